	.target	sm_90

	.elftype	@"ET_EXEC"


//--------------------- .note.nv.tkinfo           --------------------------
	.section	.note.nv.tkinfo,"",@"SHT_NOTE"
	.sectionflags	@"SHF_NOTE_NV_TKINFO"
	.tkinfo
        /*0018*/ 	.word	0x00000002
        /*0030*/ 	.string	""
        /*0030*/ 	.string	"ptxas"
        /*0030*/ 	.string	"Cuda compilation tools, release 13.0, V13.0.88"
        /*0030*/ 	.string	"Build cuda_13.0.r13.0/compiler.36424714_0"
        /*0030*/ 	.string	"-arch sm_90 -m 64 "



//--------------------- .note.nv.cuinfo           --------------------------
	.section	.note.nv.cuinfo,"",@"SHT_NOTE"
	.sectionflags	@"SHF_NOTE_NV_CUINFO"
        /*0018*/ 	.short	0x0002
        /*001a*/ 	.short	0x005a
        /*001c*/ 	.short	0x0082
	.zero		2


//--------------------- .nv.info                  --------------------------
	.section	.nv.info,"",@"SHT_CUDA_INFO"
	.align	4


	//----- nvinfo : EIATTR_REGCOUNT
	.align		4
        /*0000*/ 	.byte	0x04, 0x2f
        /*0002*/ 	.short	(.L_55 - .L_54)
	.align		4
.L_54:
        /*0004*/ 	.word	index@(_ZN2at6native29vectorized_elementwise_kernelILi8EZNS0_50_GLOBAL__N__2680c7bb_12_PowKernel_cu_140f0503_289622pow_scalar_tensor_implIhEEvRNS_18TensorIteratorBaseET_EUlhE_St5arrayIPcLm2EEEEviT0_T1_)
        /*0008*/ 	.word	0x0000001a


	//----- nvinfo : EIATTR_FRAME_SIZE
	.align		4
.L_55:
        /*000c*/ 	.byte	0x04, 0x11
        /*000e*/ 	.short	(.L_57 - .L_56)
	.align		4
.L_56:
        /*0010*/ 	.word	index@(_ZN2at6native29vectorized_elementwise_kernelILi8EZNS0_50_GLOBAL__N__2680c7bb_12_PowKernel_cu_140f0503_289622pow_scalar_tensor_implIhEEvRNS_18TensorIteratorBaseET_EUlhE_St5arrayIPcLm2EEEEviT0_T1_)
        /*0014*/ 	.word	0x00000000


	//----- nvinfo : EIATTR_REGCOUNT
	.align		4
.L_57:
        /*0018*/ 	.byte	0x04, 0x2f
        /*001a*/ 	.short	(.L_59 - .L_58)
	.align		4
.L_58:
        /*001c*/ 	.word	index@(_ZN2at6native29vectorized_elementwise_kernelILi4EZNS0_50_GLOBAL__N__2680c7bb_12_PowKernel_cu_140f0503_289622pow_scalar_tensor_implIhEEvRNS_18TensorIteratorBaseET_EUlhE_St5arrayIPcLm2EEEEviT0_T1_)
        /*0020*/ 	.word	0x0000001a


	//----- nvinfo : EIATTR_FRAME_SIZE
	.align		4
.L_59:
        /*0024*/ 	.byte	0x04, 0x11
        /*0026*/ 	.short	(.L_61 - .L_60)
	.align		4
.L_60:
        /*0028*/ 	.word	index@(_ZN2at6native29vectorized_elementwise_kernelILi4EZNS0_50_GLOBAL__N__2680c7bb_12_PowKernel_cu_140f0503_289622pow_scalar_tensor_implIhEEvRNS_18TensorIteratorBaseET_EUlhE_St5arrayIPcLm2EEEEviT0_T1_)
        /*002c*/ 	.word	0x00000000


	//----- nvinfo : EIATTR_REGCOUNT
	.align		4
.L_61:
        /*0030*/ 	.byte	0x04, 0x2f
        /*0032*/ 	.short	(.L_63 - .L_62)
	.align		4
.L_62:
        /*0034*/ 	.word	index@(_ZN2at6native29vectorized_elementwise_kernelILi2EZNS0_50_GLOBAL__N__2680c7bb_12_PowKernel_cu_140f0503_289622pow_scalar_tensor_implIhEEvRNS_18TensorIteratorBaseET_EUlhE_St5arrayIPcLm2EEEEviT0_T1_)
        /*0038*/ 	.word	0x0000001a


	//----- nvinfo : EIATTR_FRAME_SIZE
	.align		4
.L_63:
        /*003c*/ 	.byte	0x04, 0x11
        /*003e*/ 	.short	(.L_65 - .L_64)
	.align		4
.L_64:
        /*0040*/ 	.word	index@(_ZN2at6native29vectorized_elementwise_kernelILi2EZNS0_50_GLOBAL__N__2680c7bb_12_PowKernel_cu_140f0503_289622pow_scalar_tensor_implIhEEvRNS_18TensorIteratorBaseET_EUlhE_St5arrayIPcLm2EEEEviT0_T1_)
        /*0044*/ 	.word	0x00000000


	//----- nvinfo : EIATTR_REGCOUNT
	.align		4
.L_65:
        /*0048*/ 	.byte	0x04, 0x2f
        /*004a*/ 	.short	(.L_67 - .L_66)
	.align		4
.L_66:
        /*004c*/ 	.word	index@(_ZN2at6native27unrolled_elementwise_kernelIZNS0_50_GLOBAL__N__2680c7bb_12_PowKernel_cu_140f0503_289622pow_scalar_tensor_implIhEEvRNS_18TensorIteratorBaseET_EUlhE_St5arrayIPcLm2EELi4E23TrivialOffsetCalculatorILi1EjESC_NS0_6memory15LoadWithoutCastENSD_16StoreWithoutCastEEEviS6_T0_T2_T3_T4_T5_)
        /*0050*/ 	.word	0x00000016


	//----- nvinfo : EIATTR_FRAME_SIZE
	.align		4
.L_67:
        /*0054*/ 	.byte	0x04, 0x11
        /*0056*/ 	.short	(.L_69 - .L_68)
	.align		4
.L_68:
        /*0058*/ 	.word	index@(_ZN2at6native27unrolled_elementwise_kernelIZNS0_50_GLOBAL__N__2680c7bb_12_PowKernel_cu_140f0503_289622pow_scalar_tensor_implIhEEvRNS_18TensorIteratorBaseET_EUlhE_St5arrayIPcLm2EELi4E23TrivialOffsetCalculatorILi1EjESC_NS0_6memory15LoadWithoutCastENSD_16StoreWithoutCastEEEviS6_T0_T2_T3_T4_T5_)
        /*005c*/ 	.word	0x00000000


	//----- nvinfo : EIATTR_REGCOUNT
	.align		4
.L_69:
        /*0060*/ 	.byte	0x04, 0x2f
        /*0062*/ 	.short	(.L_71 - .L_70)
	.align		4
.L_70:
        /*0064*/ 	.word	index@(_ZN2at6native18elementwise_kernelILi128ELi4EZNS0_22gpu_kernel_impl_nocastIZNS0_50_GLOBAL__N__2680c7bb_12_PowKernel_cu_140f0503_289622pow_scalar_tensor_implIhEEvRNS_18TensorIteratorBaseET_EUlhE_EEvS6_RKS7_EUliE_EEviT1_)
        /*0068*/ 	.word	0x00000012


	//----- nvinfo : EIATTR_FRAME_SIZE
	.align		4
.L_71:
        /*006c*/ 	.byte	0x04, 0x11
        /*006e*/ 	.short	(.L_73 - .L_72)
	.align		4
.L_72:
        /*0070*/ 	.word	index@(_ZN2at6native18elementwise_kernelILi128ELi4EZNS0_22gpu_kernel_impl_nocastIZNS0_50_GLOBAL__N__2680c7bb_12_PowKernel_cu_140f0503_289622pow_scalar_tensor_implIhEEvRNS_18TensorIteratorBaseET_EUlhE_EEvS6_RKS7_EUliE_EEviT1_)
        /*0074*/ 	.word	0x00000000


	//----- nvinfo : EIATTR_REGCOUNT
	.align		4
.L_73:
        /*0078*/ 	.byte	0x04, 0x2f
        /*007a*/ 	.short	(.L_75 - .L_74)
	.align		4
.L_74:
        /*007c*/ 	.word	index@(_ZN2at6native27unrolled_elementwise_kernelIZNS0_50_GLOBAL__N__2680c7bb_12_PowKernel_cu_140f0503_289622pow_scalar_tensor_implIhEEvRNS_18TensorIteratorBaseET_EUlhE_St5arrayIPcLm2EELi4E23TrivialOffsetCalculatorILi1EjESC_NS0_6memory12LoadWithCastILi1EEENSD_13StoreWithCastILi1EEEEEviS6_T0_T2_T3_T4_T5_)
        /*0080*/ 	.word	0x0000001c


	//----- nvinfo : EIATTR_FRAME_SIZE
	.align		4
.L_75:
        /*0084*/ 	.byte	0x04, 0x11
        /*0086*/ 	.short	(.L_77 - .L_76)
	.align		4
.L_76:
        /*0088*/ 	.word	index@(_ZN2at6native27unrolled_elementwise_kernelIZNS0_50_GLOBAL__N__2680c7bb_12_PowKernel_cu_140f0503_289622pow_scalar_tensor_implIhEEvRNS_18TensorIteratorBaseET_EUlhE_St5arrayIPcLm2EELi4E23TrivialOffsetCalculatorILi1EjESC_NS0_6memory12LoadWithCastILi1EEENSD_13StoreWithCastILi1EEEEEviS6_T0_T2_T3_T4_T5_)
        /*008c*/ 	.word	0x00000000


	//----- nvinfo : EIATTR_REGCOUNT
	.align		4
.L_77:
        /*0090*/ 	.byte	0x04, 0x2f
        /*0092*/ 	.short	(.L_79 - .L_78)
	.align		4
.L_78:
        /*0094*/ 	.word	index@(_ZN2at6native18elementwise_kernelILi128ELi4EZNS0_15gpu_kernel_implIZNS0_50_GLOBAL__N__2680c7bb_12_PowKernel_cu_140f0503_289622pow_scalar_tensor_implIhEEvRNS_18TensorIteratorBaseET_EUlhE_EEvS6_RKS7_EUliE_EEviT1_)
        /*0098*/ 	.word	0x0000001a


	//----- nvinfo : EIATTR_FRAME_SIZE
	.align		4
.L_79:
        /*009c*/ 	.byte	0x04, 0x11
        /*009e*/ 	.short	(.L_81 - .L_80)
	.align		4
.L_80:
        /*00a0*/ 	.word	index@(_ZN2at6native18elementwise_kernelILi128ELi4EZNS0_15gpu_kernel_implIZNS0_50_GLOBAL__N__2680c7bb_12_PowKernel_cu_140f0503_289622pow_scalar_tensor_implIhEEvRNS_18TensorIteratorBaseET_EUlhE_EEvS6_RKS7_EUliE_EEviT1_)
        /*00a4*/ 	.word	0x00000000


	//----- nvinfo : EIATTR_REGCOUNT
	.align		4
.L_81:
        /*00a8*/ 	.byte	0x04, 0x2f
        /*00aa*/ 	.short	(.L_83 - .L_82)
	.align		4
.L_82:
        /*00ac*/ 	.word	index@(_ZN2at6native29vectorized_elementwise_kernelILi8EZZZNS0_50_GLOBAL__N__2680c7bb_12_PowKernel_cu_140f0503_289624pow_tensor_tensor_kernelERNS_18TensorIteratorBaseEENKUlvE_clEvENKUlvE_clEvEUlhhE_St5arrayIPcLm3EEEEviT0_T1_)
        /*00b0*/ 	.word	0x00000020


	//----- nvinfo : EIATTR_FRAME_SIZE
	.align		4
.L_83:
        /*00b4*/ 	.byte	0x04, 0x11
        /*00b6*/ 	.short	(.L_85 - .L_84)
	.align		4
.L_84:
        /*00b8*/ 	.word	index@(_ZN2at6native29vectorized_elementwise_kernelILi8EZZZNS0_50_GLOBAL__N__2680c7bb_12_PowKernel_cu_140f0503_289624pow_tensor_tensor_kernelERNS_18TensorIteratorBaseEENKUlvE_clEvENKUlvE_clEvEUlhhE_St5arrayIPcLm3EEEEviT0_T1_)
        /*00bc*/ 	.word	0x00000000


	//----- nvinfo : EIATTR_REGCOUNT
	.align		4
.L_85:
        /*00c0*/ 	.byte	0x04, 0x2f
        /*00c2*/ 	.short	(.L_87 - .L_86)
	.align		4
.L_86:
        /*00c4*/ 	.word	index@(_ZN2at6native29vectorized_elementwise_kernelILi4EZZZNS0_50_GLOBAL__N__2680c7bb_12_PowKernel_cu_140f0503_289624pow_tensor_tensor_kernelERNS_18TensorIteratorBaseEENKUlvE_clEvENKUlvE_clEvEUlhhE_St5arrayIPcLm3EEEEviT0_T1_)
        /*00c8*/ 	.word	0x00000020


	//----- nvinfo : EIATTR_FRAME_SIZE
	.align		4
.L_87:
        /*00cc*/ 	.byte	0x04, 0x11
        /*00ce*/ 	.short	(.L_89 - .L_88)
	.align		4
.L_88:
        /*00d0*/ 	.word	index@(_ZN2at6native29vectorized_elementwise_kernelILi4EZZZNS0_50_GLOBAL__N__2680c7bb_12_PowKernel_cu_140f0503_289624pow_tensor_tensor_kernelERNS_18TensorIteratorBaseEENKUlvE_clEvENKUlvE_clEvEUlhhE_St5arrayIPcLm3EEEEviT0_T1_)
        /*00d4*/ 	.word	0x00000000


	//----- nvinfo : EIATTR_REGCOUNT
	.align		4
.L_89:
        /*00d8*/ 	.byte	0x04, 0x2f
        /*00da*/ 	.short	(.L_91 - .L_90)
	.align		4
.L_90:
        /*00dc*/ 	.word	index@(_ZN2at6native29vectorized_elementwise_kernelILi2EZZZNS0_50_GLOBAL__N__2680c7bb_12_PowKernel_cu_140f0503_289624pow_tensor_tensor_kernelERNS_18TensorIteratorBaseEENKUlvE_clEvENKUlvE_clEvEUlhhE_St5arrayIPcLm3EEEEviT0_T1_)
        /*00e0*/ 	.word	0x00000020


	//----- nvinfo : EIATTR_FRAME_SIZE
	.align		4
.L_91:
        /*00e4*/ 	.byte	0x04, 0x11
        /*00e6*/ 	.short	(.L_93 - .L_92)
	.align		4
.L_92:
        /*00e8*/ 	.word	index@(_ZN2at6native29vectorized_elementwise_kernelILi2EZZZNS0_50_GLOBAL__N__2680c7bb_12_PowKernel_cu_140f0503_289624pow_tensor_tensor_kernelERNS_18TensorIteratorBaseEENKUlvE_clEvENKUlvE_clEvEUlhhE_St5arrayIPcLm3EEEEviT0_T1_)
        /*00ec*/ 	.word	0x00000000


	//----- nvinfo : EIATTR_REGCOUNT
	.align		4
.L_93:
        /*00f0*/ 	.byte	0x04, 0x2f
        /*00f2*/ 	.short	(.L_95 - .L_94)
	.align		4
.L_94:
        /*00f4*/ 	.word	index@(_ZN2at6native27unrolled_elementwise_kernelIZZZNS0_50_GLOBAL__N__2680c7bb_12_PowKernel_cu_140f0503_289624pow_tensor_tensor_kernelERNS_18TensorIteratorBaseEENKUlvE_clEvENKUlvE_clEvEUlhhE_St5arrayIPcLm3EELi4E23TrivialOffsetCalculatorILi2EjESB_ILi1EjENS0_6memory15LoadWithoutCastENSE_16StoreWithoutCastEEEviT_T0_T2_T3_T4_T5_)
        /*00f8*/ 	.word	0x0000001c


	//----- nvinfo : EIATTR_FRAME_SIZE
	.align		4
.L_95:
        /*00fc*/ 	.byte	0x04, 0x11
        /*00fe*/ 	.short	(.L_97 - .L_96)
	.align		4
.L_96:
        /*0100*/ 	.word	index@(_ZN2at6native27unrolled_elementwise_kernelIZZZNS0_50_GLOBAL__N__2680c7bb_12_PowKernel_cu_140f0503_289624pow_tensor_tensor_kernelERNS_18TensorIteratorBaseEENKUlvE_clEvENKUlvE_clEvEUlhhE_St5arrayIPcLm3EELi4E23TrivialOffsetCalculatorILi2EjESB_ILi1EjENS0_6memory15LoadWithoutCastENSE_16StoreWithoutCastEEEviT_T0_T2_T3_T4_T5_)
        /*0104*/ 	.word	0x00000000


	//----- nvinfo : EIATTR_REGCOUNT
	.align		4
.L_97:
        /*0108*/ 	.byte	0x04, 0x2f
        /*010a*/ 	.short	(.L_99 - .L_98)
	.align		4
.L_98:
        /*010c*/ 	.word	index@(_ZN2at6native18elementwise_kernelILi128ELi4EZNS0_22gpu_kernel_impl_nocastIZZZNS0_50_GLOBAL__N__2680c7bb_12_PowKernel_cu_140f0503_289624pow_tensor_tensor_kernelERNS_18TensorIteratorBaseEENKUlvE_clEvENKUlvE_clEvEUlhhE_EEvS5_RKT_EUliE_EEviT1_)
        /*0110*/ 	.word	0x00000012


	//----- nvinfo : EIATTR_FRAME_SIZE
	.align		4
.L_99:
        /*0114*/ 	.byte	0x04, 0x11
        /*0116*/ 	.short	(.L_101 - .L_100)
	.align		4
.L_100:
        /*0118*/ 	.word	index@(_ZN2at6native18elementwise_kernelILi128ELi4EZNS0_22gpu_kernel_impl_nocastIZZZNS0_50_GLOBAL__N__2680c7bb_12_PowKernel_cu_140f0503_289624pow_tensor_tensor_kernelERNS_18TensorIteratorBaseEENKUlvE_clEvENKUlvE_clEvEUlhhE_EEvS5_RKT_EUliE_EEviT1_)
        /*011c*/ 	.word	0x00000000


	//----- nvinfo : EIATTR_REGCOUNT
	.align		4
.L_101:
        /*0120*/ 	.byte	0x04, 0x2f
        /*0122*/ 	.short	(.L_103 - .L_102)
	.align		4
.L_102:
        /*0124*/ 	.word	index@(_ZN2at6native27unrolled_elementwise_kernelIZZZNS0_50_GLOBAL__N__2680c7bb_12_PowKernel_cu_140f0503_289624pow_tensor_tensor_kernelERNS_18TensorIteratorBaseEENKUlvE_clEvENKUlvE_clEvEUlhhE_St5arrayIPcLm3EELi4E23TrivialOffsetCalculatorILi2EjESB_ILi1EjENS0_6memory12LoadWithCastILi2EEENSE_13StoreWithCastILi1EEEEEviT_T0_T2_T3_T4_T5_)
        /*0128*/ 	.word	0x0000001f


	//----- nvinfo : EIATTR_FRAME_SIZE
	.align		4
.L_103:
        /*012c*/ 	.byte	0x04, 0x11
        /*012e*/ 	.short	(.L_105 - .L_104)
	.align		4
.L_104:
        /*0130*/ 	.word	index@(_ZN2at6native27unrolled_elementwise_kernelIZZZNS0_50_GLOBAL__N__2680c7bb_12_PowKernel_cu_140f0503_289624pow_tensor_tensor_kernelERNS_18TensorIteratorBaseEENKUlvE_clEvENKUlvE_clEvEUlhhE_St5arrayIPcLm3EELi4E23TrivialOffsetCalculatorILi2EjESB_ILi1EjENS0_6memory12LoadWithCastILi2EEENSE_13StoreWithCastILi1EEEEEviT_T0_T2_T3_T4_T5_)
        /*0134*/ 	.word	0x00000000


	//----- nvinfo : EIATTR_REGCOUNT
	.align		4
.L_105:
        /*0138*/ 	.byte	0x04, 0x2f
        /*013a*/ 	.short	(.L_107 - .L_106)
	.align		4
.L_106:
        /*013c*/ 	.word	index@(_ZN2at6native18elementwise_kernelILi128ELi4EZNS0_15gpu_kernel_implIZZZNS0_50_GLOBAL__N__2680c7bb_12_PowKernel_cu_140f0503_289624pow_tensor_tensor_kernelERNS_18TensorIteratorBaseEENKUlvE_clEvENKUlvE_clEvEUlhhE_EEvS5_RKT_EUliE_EEviT1_)
        /*0140*/ 	.word	0x0000001a


	//----- nvinfo : EIATTR_FRAME_SIZE
	.align		4
.L_107:
        /*0144*/ 	.byte	0x04, 0x11
        /*0146*/ 	.short	(.L_109 - .L_108)
	.align		4
.L_108:
        /*0148*/ 	.word	index@(_ZN2at6native18elementwise_kernelILi128ELi4EZNS0_15gpu_kernel_implIZZZNS0_50_GLOBAL__N__2680c7bb_12_PowKernel_cu_140f0503_289624pow_tensor_tensor_kernelERNS_18TensorIteratorBaseEENKUlvE_clEvENKUlvE_clEvEUlhhE_EEvS5_RKT_EUliE_EEviT1_)
        /*014c*/ 	.word	0x00000000


	//----- nvinfo : EIATTR_REGCOUNT
	.align		4
.L_109:
        /*0150*/ 	.byte	0x04, 0x2f
        /*0152*/ 	.short	(.L_111 - .L_110)
	.align		4
.L_110:
        /*0154*/ 	.word	index@(_ZN2at6native29vectorized_elementwise_kernelILi8EZNS0_50_GLOBAL__N__2680c7bb_12_PowKernel_cu_140f0503_289622pow_scalar_tensor_implIaEEvRNS_18TensorIteratorBaseET_EUlaE_St5arrayIPcLm2EEEEviT0_T1_)
        /*0158*/ 	.word	0x0000001a


	//----- nvinfo : EIATTR_FRAME_SIZE
	.align		4
.L_111:
        /*015c*/ 	.byte	0x04, 0x11
        /*015e*/ 	.short	(.L_113 - .L_112)
	.align		4
.L_112:
        /*0160*/ 	.word	index@(_ZN2at6native29vectorized_elementwise_kernelILi8EZNS0_50_GLOBAL__N__2680c7bb_12_PowKernel_cu_140f0503_289622pow_scalar_tensor_implIaEEvRNS_18TensorIteratorBaseET_EUlaE_St5arrayIPcLm2EEEEviT0_T1_)
        /*0164*/ 	.word	0x00000000


	//----- nvinfo : EIATTR_REGCOUNT
	.align		4
.L_113:
        /*0168*/ 	.byte	0x04, 0x2f
        /*016a*/ 	.short	(.L_115 - .L_114)
	.align		4
.L_114:
        /*016c*/ 	.word	index@(_ZN2at6native29vectorized_elementwise_kernelILi4EZNS0_50_GLOBAL__N__2680c7bb_12_PowKernel_cu_140f0503_289622pow_scalar_tensor_implIaEEvRNS_18TensorIteratorBaseET_EUlaE_St5arrayIPcLm2EEEEviT0_T1_)
        /*0170*/ 	.word	0x0000001a


	//----- nvinfo : EIATTR_FRAME_SIZE
	.align		4
.L_115:
        /*0174*/ 	.byte	0x04, 0x11
        /*0176*/ 	.short	(.L_117 - .L_116)
	.align		4
.L_116:
        /*0178*/ 	.word	index@(_ZN2at6native29vectorized_elementwise_kernelILi4EZNS0_50_GLOBAL__N__2680c7bb_12_PowKernel_cu_140f0503_289622pow_scalar_tensor_implIaEEvRNS_18TensorIteratorBaseET_EUlaE_St5arrayIPcLm2EEEEviT0_T1_)
        /*017c*/ 	.word	0x00000000


	//----- nvinfo : EIATTR_REGCOUNT
	.align		4
.L_117:
        /*0180*/ 	.byte	0x04, 0x2f
        /*0182*/ 	.short	(.L_119 - .L_118)
	.align		4
.L_118:
        /*0184*/ 	.word	index@(_ZN2at6native29vectorized_elementwise_kernelILi2EZNS0_50_GLOBAL__N__2680c7bb_12_PowKernel_cu_140f0503_289622pow_scalar_tensor_implIaEEvRNS_18TensorIteratorBaseET_EUlaE_St5arrayIPcLm2EEEEviT0_T1_)
        /*0188*/ 	.word	0x0000001c


	//----- nvinfo : EIATTR_FRAME_SIZE
	.align		4
.L_119:
        /*018c*/ 	.byte	0x04, 0x11
        /*018e*/ 	.short	(.L_121 - .L_120)
	.align		4
.L_120:
        /*0190*/ 	.word	index@(_ZN2at6native29vectorized_elementwise_kernelILi2EZNS0_50_GLOBAL__N__2680c7bb_12_PowKernel_cu_140f0503_289622pow_scalar_tensor_implIaEEvRNS_18TensorIteratorBaseET_EUlaE_St5arrayIPcLm2EEEEviT0_T1_)
        /*0194*/ 	.word	0x00000000


	//----- nvinfo : EIATTR_REGCOUNT
	.align		4
.L_121:
        /*0198*/ 	.byte	0x04, 0x2f
        /*019a*/ 	.short	(.L_123 - .L_122)
	.align		4
.L_122:
        /*019c*/ 	.word	index@(_ZN2at6native27unrolled_elementwise_kernelIZNS0_50_GLOBAL__N__2680c7bb_12_PowKernel_cu_140f0503_289622pow_scalar_tensor_implIaEEvRNS_18TensorIteratorBaseET_EUlaE_St5arrayIPcLm2EELi4E23TrivialOffsetCalculatorILi1EjESC_NS0_6memory15LoadWithoutCastENSD_16StoreWithoutCastEEEviS6_T0_T2_T3_T4_T5_)
        /*01a0*/ 	.word	0x00000016


	//----- nvinfo : EIATTR_FRAME_SIZE
	.align		4
.L_123:
        /*01a4*/ 	.byte	0x04, 0x11
        /*01a6*/ 	.short	(.L_125 - .L_124)
	.align		4
.L_124:
        /*01a8*/ 	.word	index@(_ZN2at6native27unrolled_elementwise_kernelIZNS0_50_GLOBAL__N__2680c7bb_12_PowKernel_cu_140f0503_289622pow_scalar_tensor_implIaEEvRNS_18TensorIteratorBaseET_EUlaE_St5arrayIPcLm2EELi4E23TrivialOffsetCalculatorILi1EjESC_NS0_6memory15LoadWithoutCastENSD_16StoreWithoutCastEEEviS6_T0_T2_T3_T4_T5_)
        /*01ac*/ 	.word	0x00000000


	//----- nvinfo : EIATTR_REGCOUNT
	.align		4
.L_125:
        /*01b0*/ 	.byte	0x04, 0x2f
        /*01b2*/ 	.short	(.L_127 - .L_126)
	.align		4
.L_126:
        /*01b4*/ 	.word	index@(_ZN2at6native18elementwise_kernelILi128ELi4EZNS0_22gpu_kernel_impl_nocastIZNS0_50_GLOBAL__N__2680c7bb_12_PowKernel_cu_140f0503_289622pow_scalar_tensor_implIaEEvRNS_18TensorIteratorBaseET_EUlaE_EEvS6_RKS7_EUliE_EEviT1_)
        /*01b8*/ 	.word	0x00000012


	//----- nvinfo : EIATTR_FRAME_SIZE
	.align		4
.L_127:
        /*01bc*/ 	.byte	0x04, 0x11
        /*01be*/ 	.short	(.L_129 - .L_128)
	.align		4
.L_128:
        /*01c0*/ 	.word	index@(_ZN2at6native18elementwise_kernelILi128ELi4EZNS0_22gpu_kernel_impl_nocastIZNS0_50_GLOBAL__N__2680c7bb_12_PowKernel_cu_140f0503_289622pow_scalar_tensor_implIaEEvRNS_18TensorIteratorBaseET_EUlaE_EEvS6_RKS7_EUliE_EEviT1_)
        /*01c4*/ 	.word	0x00000000


	//----- nvinfo : EIATTR_REGCOUNT
	.align		4
.L_129:
        /*01c8*/ 	.byte	0x04, 0x2f
        /*01ca*/ 	.short	(.L_131 - .L_130)
	.align		4
.L_130:
        /*01cc*/ 	.word	index@(_ZN2at6native27unrolled_elementwise_kernelIZNS0_50_GLOBAL__N__2680c7bb_12_PowKernel_cu_140f0503_289622pow_scalar_tensor_implIaEEvRNS_18TensorIteratorBaseET_EUlaE_St5arrayIPcLm2EELi4E23TrivialOffsetCalculatorILi1EjESC_NS0_6memory12LoadWithCastILi1EEENSD_13StoreWithCastILi1EEEEEviS6_T0_T2_T3_T4_T5_)
        /*01d0*/ 	.word	0x0000001d


	//----- nvinfo : EIATTR_FRAME_SIZE
	.align		4
.L_131:
        /*01d4*/ 	.byte	0x04, 0x11
        /*01d6*/ 	.short	(.L_133 - .L_132)
	.align		4
.L_132:
        /*01d8*/ 	.word	index@(_ZN2at6native27unrolled_elementwise_kernelIZNS0_50_GLOBAL__N__2680c7bb_12_PowKernel_cu_140f0503_289622pow_scalar_tensor_implIaEEvRNS_18TensorIteratorBaseET_EUlaE_St5arrayIPcLm2EELi4E23TrivialOffsetCalculatorILi1EjESC_NS0_6memory12LoadWithCastILi1EEENSD_13StoreWithCastILi1EEEEEviS6_T0_T2_T3_T4_T5_)
        /*01dc*/ 	.word	0x00000000


	//----- nvinfo : EIATTR_REGCOUNT
	.align		4
.L_133:
        /*01e0*/ 	.byte	0x04, 0x2f
        /*01e2*/ 	.short	(.L_135 - .L_134)
	.align		4
.L_134:
        /*01e4*/ 	.word	index@(_ZN2at6native18elementwise_kernelILi128ELi4EZNS0_15gpu_kernel_implIZNS0_50_GLOBAL__N__2680c7bb_12_PowKernel_cu_140f0503_289622pow_scalar_tensor_implIaEEvRNS_18TensorIteratorBaseET_EUlaE_EEvS6_RKS7_EUliE_EEviT1_)
        /*01e8*/ 	.word	0x0000001a


	//----- nvinfo : EIATTR_FRAME_SIZE
	.align		4
.L_135:
        /*01ec*/ 	.byte	0x04, 0x11
        /*01ee*/ 	.short	(.L_137 - .L_136)
	.align		4
.L_136:
        /*01f0*/ 	.word	index@(_ZN2at6native18elementwise_kernelILi128ELi4EZNS0_15gpu_kernel_implIZNS0_50_GLOBAL__N__2680c7bb_12_PowKernel_cu_140f0503_289622pow_scalar_tensor_implIaEEvRNS_18TensorIteratorBaseET_EUlaE_EEvS6_RKS7_EUliE_EEviT1_)
        /*01f4*/ 	.word	0x00000000


	//----- nvinfo : EIATTR_REGCOUNT
	.align		4
.L_137:
        /*01f8*/ 	.byte	0x04, 0x2f
        /*01fa*/ 	.short	(.L_139 - .L_138)
	.align		4
.L_138:
        /*01fc*/ 	.word	index@(_ZN2at6native29vectorized_elementwise_kernelILi8EZZZNS0_50_GLOBAL__N__2680c7bb_12_PowKernel_cu_140f0503_289624pow_tensor_tensor_kernelERNS_18TensorIteratorBaseEENKUlvE_clEvENKUlvE0_clEvEUlaaE_St5arrayIPcLm3EEEEviT0_T1_)
        /*0200*/ 	.word	0x00000020


	//----- nvinfo : EIATTR_FRAME_SIZE
	.align		4
.L_139:
        /*0204*/ 	.byte	0x04, 0x11
        /*0206*/ 	.short	(.L_141 - .L_140)
	.align		4
.L_140:
        /*0208*/ 	.word	index@(_ZN2at6native29vectorized_elementwise_kernelILi8EZZZNS0_50_GLOBAL__N__2680c7bb_12_PowKernel_cu_140f0503_289624pow_tensor_tensor_kernelERNS_18TensorIteratorBaseEENKUlvE_clEvENKUlvE0_clEvEUlaaE_St5arrayIPcLm3EEEEviT0_T1_)
        /*020c*/ 	.word	0x00000000


	//----- nvinfo : EIATTR_REGCOUNT
	.align		4
.L_141:
        /*0210*/ 	.byte	0x04, 0x2f
        /*0212*/ 	.short	(.L_143 - .L_142)
	.align		4
.L_142:
        /*0214*/ 	.word	index@(_ZN2at6native29vectorized_elementwise_kernelILi4EZZZNS0_50_GLOBAL__N__2680c7bb_12_PowKernel_cu_140f0503_289624pow_tensor_tensor_kernelERNS_18TensorIteratorBaseEENKUlvE_clEvENKUlvE0_clEvEUlaaE_St5arrayIPcLm3EEEEviT0_T1_)
        /*0218*/ 	.word	0x00000020


	//----- nvinfo : EIATTR_FRAME_SIZE
	.align		4
.L_143:
        /*021c*/ 	.byte	0x04, 0x11
        /*021e*/ 	.short	(.L_145 - .L_144)
	.align		4
.L_144:
        /*0220*/ 	.word	index@(_ZN2at6native29vectorized_elementwise_kernelILi4EZZZNS0_50_GLOBAL__N__2680c7bb_12_PowKernel_cu_140f0503_289624pow_tensor_tensor_kernelERNS_18TensorIteratorBaseEENKUlvE_clEvENKUlvE0_clEvEUlaaE_St5arrayIPcLm3EEEEviT0_T1_)
        /*0224*/ 	.word	0x00000000


	//----- nvinfo : EIATTR_REGCOUNT
	.align		4
.L_145:
        /*0228*/ 	.byte	0x04, 0x2f
        /*022a*/ 	.short	(.L_147 - .L_146)
	.align		4
.L_146:
        /*022c*/ 	.word	index@(_ZN2at6native29vectorized_elementwise_kernelILi2EZZZNS0_50_GLOBAL__N__2680c7bb_12_PowKernel_cu_140f0503_289624pow_tensor_tensor_kernelERNS_18TensorIteratorBaseEENKUlvE_clEvENKUlvE0_clEvEUlaaE_St5arrayIPcLm3EEEEviT0_T1_)
        /*0230*/ 	.word	0x00000020


	//----- nvinfo : EIATTR_FRAME_SIZE
	.align		4
.L_147:
        /*0234*/ 	.byte	0x04, 0x11
        /*0236*/ 	.short	(.L_149 - .L_148)
	.align		4
.L_148:
        /*0238*/ 	.word	index@(_ZN2at6native29vectorized_elementwise_kernelILi2EZZZNS0_50_GLOBAL__N__2680c7bb_12_PowKernel_cu_140f0503_289624pow_tensor_tensor_kernelERNS_18TensorIteratorBaseEENKUlvE_clEvENKUlvE0_clEvEUlaaE_St5arrayIPcLm3EEEEviT0_T1_)
        /*023c*/ 	.word	0x00000000


	//----- nvinfo : EIATTR_REGCOUNT
	.align		4
.L_149:
        /*0240*/ 	.byte	0x04, 0x2f
        /*0242*/ 	.short	(.L_151 - .L_150)
	.align		4
.L_150:
        /*0244*/ 	.word	index@(_ZN2at6native27unrolled_elementwise_kernelIZZZNS0_50_GLOBAL__N__2680c7bb_12_PowKernel_cu_140f0503_289624pow_tensor_tensor_kernelERNS_18TensorIteratorBaseEENKUlvE_clEvENKUlvE0_clEvEUlaaE_St5arrayIPcLm3EELi4E23TrivialOffsetCalculatorILi2EjESB_ILi1EjENS0_6memory15LoadWithoutCastENSE_16StoreWithoutCastEEEviT_T0_T2_T3_T4_T5_)
        /*0248*/ 	.word	0x0000001c


	//----- nvinfo : EIATTR_FRAME_SIZE
	.align		4
.L_151:
        /*024c*/ 	.byte	0x04, 0x11
        /*024e*/ 	.short	(.L_153 - .L_152)
	.align		4
.L_152:
        /*0250*/ 	.word	index@(_ZN2at6native27unrolled_elementwise_kernelIZZZNS0_50_GLOBAL__N__2680c7bb_12_PowKernel_cu_140f0503_289624pow_tensor_tensor_kernelERNS_18TensorIteratorBaseEENKUlvE_clEvENKUlvE0_clEvEUlaaE_St5arrayIPcLm3EELi4E23TrivialOffsetCalculatorILi2EjESB_ILi1EjENS0_6memory15LoadWithoutCastENSE_16StoreWithoutCastEEEviT_T0_T2_T3_T4_T5_)
        /*0254*/ 	.word	0x00000000


	//----- nvinfo : EIATTR_REGCOUNT
	.align		4
.L_153:
        /*0258*/ 	.byte	0x04, 0x2f
        /*025a*/ 	.short	(.L_155 - .L_154)
	.align		4
.L_154:
        /*025c*/ 	.word	index@(_ZN2at6native18elementwise_kernelILi128ELi4EZNS0_22gpu_kernel_impl_nocastIZZZNS0_50_GLOBAL__N__2680c7bb_12_PowKernel_cu_140f0503_289624pow_tensor_tensor_kernelERNS_18TensorIteratorBaseEENKUlvE_clEvENKUlvE0_clEvEUlaaE_EEvS5_RKT_EUliE_EEviT1_)
        /*0260*/ 	.word	0x00000012


	//----- nvinfo : EIATTR_FRAME_SIZE
	.align		4
.L_155:
        /*0264*/ 	.byte	0x04, 0x11
        /*0266*/ 	.short	(.L_157 - .L_156)
	.align		4
.L_156:
        /*0268*/ 	.word	index@(_ZN2at6native18elementwise_kernelILi128ELi4EZNS0_22gpu_kernel_impl_nocastIZZZNS0_50_GLOBAL__N__2680c7bb_12_PowKernel_cu_140f0503_289624pow_tensor_tensor_kernelERNS_18TensorIteratorBaseEENKUlvE_clEvENKUlvE0_clEvEUlaaE_EEvS5_RKT_EUliE_EEviT1_)
        /*026c*/ 	.word	0x00000000


	//----- nvinfo : EIATTR_REGCOUNT
	.align		4
.L_157:
        /*0270*/ 	.byte	0x04, 0x2f
        /*0272*/ 	.short	(.L_159 - .L_158)
	.align		4
.L_158:
        /*0274*/ 	.word	index@(_ZN2at6native27unrolled_elementwise_kernelIZZZNS0_50_GLOBAL__N__2680c7bb_12_PowKernel_cu_140f0503_289624pow_tensor_tensor_kernelERNS_18TensorIteratorBaseEENKUlvE_clEvENKUlvE0_clEvEUlaaE_St5arrayIPcLm3EELi4E23TrivialOffsetCalculatorILi2EjESB_ILi1EjENS0_6memory12LoadWithCastILi2EEENSE_13StoreWithCastILi1EEEEEviT_T0_T2_T3_T4_T5_)
        /*0278*/ 	.word	0x0000001f


	//----- nvinfo : EIATTR_FRAME_SIZE
	.align		4
.L_159:
        /*027c*/ 	.byte	0x04, 0x11
        /*027e*/ 	.short	(.L_161 - .L_160)
	.align		4
.L_160:
        /*0280*/ 	.word	index@(_ZN2at6native27unrolled_elementwise_kernelIZZZNS0_50_GLOBAL__N__2680c7bb_12_PowKernel_cu_140f0503_289624pow_tensor_tensor_kernelERNS_18TensorIteratorBaseEENKUlvE_clEvENKUlvE0_clEvEUlaaE_St5arrayIPcLm3EELi4E23TrivialOffsetCalculatorILi2EjESB_ILi1EjENS0_6memory12LoadWithCastILi2EEENSE_13StoreWithCastILi1EEEEEviT_T0_T2_T3_T4_T5_)
        /*0284*/ 	.word	0x00000000


	//----- nvinfo : EIATTR_REGCOUNT
	.align		4
.L_161:
        /*0288*/ 	.byte	0x04, 0x2f
        /*028a*/ 	.short	(.L_163 - .L_162)
	.align		4
.L_162:
        /*028c*/ 	.word	index@(_ZN2at6native18elementwise_kernelILi128ELi4EZNS0_15gpu_kernel_implIZZZNS0_50_GLOBAL__N__2680c7bb_12_PowKernel_cu_140f0503_289624pow_tensor_tensor_kernelERNS_18TensorIteratorBaseEENKUlvE_clEvENKUlvE0_clEvEUlaaE_EEvS5_RKT_EUliE_EEviT1_)
        /*0290*/ 	.word	0x0000001a


	//----- nvinfo : EIATTR_FRAME_SIZE
	.align		4
.L_163:
        /*0294*/ 	.byte	0x04, 0x11
        /*0296*/ 	.short	(.L_165 - .L_164)
	.align		4
.L_164:
        /*0298*/ 	.word	index@(_ZN2at6native18elementwise_kernelILi128ELi4EZNS0_15gpu_kernel_implIZZZNS0_50_GLOBAL__N__2680c7bb_12_PowKernel_cu_140f0503_289624pow_tensor_tensor_kernelERNS_18TensorIteratorBaseEENKUlvE_clEvENKUlvE0_clEvEUlaaE_EEvS5_RKT_EUliE_EEviT1_)
        /*029c*/ 	.word	0x00000000


	//----- nvinfo : EIATTR_REGCOUNT
	.align		4
.L_165:
        /*02a0*/ 	.byte	0x04, 0x2f
        /*02a2*/ 	.short	(.L_167 - .L_166)
	.align		4
.L_166:
        /*02a4*/ 	.word	index@(_ZN2at6native29vectorized_elementwise_kernelILi8EZNS0_50_GLOBAL__N__2680c7bb_12_PowKernel_cu_140f0503_289622pow_scalar_tensor_implIiEEvRNS_18TensorIteratorBaseET_EUliE_St5arrayIPcLm2EEEEviT0_T1_)
        /*02a8*/ 	.word	0x0000001c


	//----- nvinfo : EIATTR_FRAME_SIZE
	.align		4
.L_167:
        /*02ac*/ 	.byte	0x04, 0x11
        /*02ae*/ 	.short	(.L_169 - .L_168)
	.align		4
.L_168:
        /*02b0*/ 	.word	index@(_ZN2at6native29vectorized_elementwise_kernelILi8EZNS0_50_GLOBAL__N__2680c7bb_12_PowKernel_cu_140f0503_289622pow_scalar_tensor_implIiEEvRNS_18TensorIteratorBaseET_EUliE_St5arrayIPcLm2EEEEviT0_T1_)
        /*02b4*/ 	.word	0x00000000


	//----- nvinfo : EIATTR_REGCOUNT
	.align		4
.L_169:
        /*02b8*/ 	.byte	0x04, 0x2f
        /*02ba*/ 	.short	(.L_171 - .L_170)
	.align		4
.L_170:
        /*02bc*/ 	.word	index@(_ZN2at6native29vectorized_elementwise_kernelILi4EZNS0_50_GLOBAL__N__2680c7bb_12_PowKernel_cu_140f0503_289622pow_scalar_tensor_implIiEEvRNS_18TensorIteratorBaseET_EUliE_St5arrayIPcLm2EEEEviT0_T1_)
        /*02c0*/ 	.word	0x0000001c


	//----- nvinfo : EIATTR_FRAME_SIZE
	.align		4
.L_171:
        /*02c4*/ 	.byte	0x04, 0x11
        /*02c6*/ 	.short	(.L_173 - .L_172)
	.align		4
.L_172:
        /*02c8*/ 	.word	index@(_ZN2at6native29vectorized_elementwise_kernelILi4EZNS0_50_GLOBAL__N__2680c7bb_12_PowKernel_cu_140f0503_289622pow_scalar_tensor_implIiEEvRNS_18TensorIteratorBaseET_EUliE_St5arrayIPcLm2EEEEviT0_T1_)
        /*02cc*/ 	.word	0x00000000


	//----- nvinfo : EIATTR_REGCOUNT
	.align		4
.L_173:
        /*02d0*/ 	.byte	0x04, 0x2f
        /*02d2*/ 	.short	(.L_175 - .L_174)
	.align		4
.L_174:
        /*02d4*/ 	.word	index@(_ZN2at6native29vectorized_elementwise_kernelILi2EZNS0_50_GLOBAL__N__2680c7bb_12_PowKernel_cu_140f0503_289622pow_scalar_tensor_implIiEEvRNS_18TensorIteratorBaseET_EUliE_St5arrayIPcLm2EEEEviT0_T1_)
        /*02d8*/ 	.word	0x0000001a


	//----- nvinfo : EIATTR_FRAME_SIZE
	.align		4
.L_175:
        /*02dc*/ 	.byte	0x04, 0x11
        /*02de*/ 	.short	(.L_177 - .L_176)
	.align		4
.L_176:
        /*02e0*/ 	.word	index@(_ZN2at6native29vectorized_elementwise_kernelILi2EZNS0_50_GLOBAL__N__2680c7bb_12_PowKernel_cu_140f0503_289622pow_scalar_tensor_implIiEEvRNS_18TensorIteratorBaseET_EUliE_St5arrayIPcLm2EEEEviT0_T1_)
        /*02e4*/ 	.word	0x00000000


	//----- nvinfo : EIATTR_REGCOUNT
	.align		4
.L_177:
        /*02e8*/ 	.byte	0x04, 0x2f
        /*02ea*/ 	.short	(.L_179 - .L_178)
	.align		4
.L_178:
        /*02ec*/ 	.word	index@(_ZN2at6native27unrolled_elementwise_kernelIZNS0_50_GLOBAL__N__2680c7bb_12_PowKernel_cu_140f0503_289622pow_scalar_tensor_implIiEEvRNS_18TensorIteratorBaseET_EUliE_St5arrayIPcLm2EELi4E23TrivialOffsetCalculatorILi1EjESC_NS0_6memory15LoadWithoutCastENSD_16StoreWithoutCastEEEviS6_T0_T2_T3_T4_T5_)
        /*02f0*/ 	.word	0x00000016


	//----- nvinfo : EIATTR_FRAME_SIZE
	.align		4
.L_179:
        /*02f4*/ 	.byte	0x04, 0x11
        /*02f6*/ 	.short	(.L_181 - .L_180)
	.align		4
.L_180:
        /*02f8*/ 	.word	index@(_ZN2at6native27unrolled_elementwise_kernelIZNS0_50_GLOBAL__N__2680c7bb_12_PowKernel_cu_140f0503_289622pow_scalar_tensor_implIiEEvRNS_18TensorIteratorBaseET_EUliE_St5arrayIPcLm2EELi4E23TrivialOffsetCalculatorILi1EjESC_NS0_6memory15LoadWithoutCastENSD_16StoreWithoutCastEEEviS6_T0_T2_T3_T4_T5_)
        /*02fc*/ 	.word	0x00000000


	//----- nvinfo : EIATTR_REGCOUNT
	.align		4
.L_181:
        /*0300*/ 	.byte	0x04, 0x2f
        /*0302*/ 	.short	(.L_183 - .L_182)
	.align		4
.L_182:
        /*0304*/ 	.word	index@(_ZN2at6native18elementwise_kernelILi128ELi2EZNS0_22gpu_kernel_impl_nocastIZNS0_50_GLOBAL__N__2680c7bb_12_PowKernel_cu_140f0503_289622pow_scalar_tensor_implIiEEvRNS_18TensorIteratorBaseET_EUliE_EEvS6_RKS7_EUliE_EEviT1_)
        /*0308*/ 	.word	0x00000012


	//----- nvinfo : EIATTR_FRAME_SIZE
	.align		4
.L_183:
        /*030c*/ 	.byte	0x04, 0x11
        /*030e*/ 	.short	(.L_185 - .L_184)
	.align		4
.L_184:
        /*0310*/ 	.word	index@(_ZN2at6native18elementwise_kernelILi128ELi2EZNS0_22gpu_kernel_impl_nocastIZNS0_50_GLOBAL__N__2680c7bb_12_PowKernel_cu_140f0503_289622pow_scalar_tensor_implIiEEvRNS_18TensorIteratorBaseET_EUliE_EEvS6_RKS7_EUliE_EEviT1_)
        /*0314*/ 	.word	0x00000000


	//----- nvinfo : EIATTR_REGCOUNT
	.align		4
.L_185:
        /*0318*/ 	.byte	0x04, 0x2f
        /*031a*/ 	.short	(.L_187 - .L_186)
	.align		4
.L_186:
        /*031c*/ 	.word	index@(_ZN2at6native27unrolled_elementwise_kernelIZNS0_50_GLOBAL__N__2680c7bb_12_PowKernel_cu_140f0503_289622pow_scalar_tensor_implIiEEvRNS_18TensorIteratorBaseET_EUliE_St5arrayIPcLm2EELi4E23TrivialOffsetCalculatorILi1EjESC_NS0_6memory12LoadWithCastILi1EEENSD_13StoreWithCastILi1EEEEEviS6_T0_T2_T3_T4_T5_)
        /*0320*/ 	.word	0x0000001d


	//----- nvinfo : EIATTR_FRAME_SIZE
	.align		4
.L_187:
        /*0324*/ 	.byte	0x04, 0x11
        /*0326*/ 	.short	(.L_189 - .L_188)
	.align		4
.L_188:
        /*0328*/ 	.word	index@(_ZN2at6native27unrolled_elementwise_kernelIZNS0_50_GLOBAL__N__2680c7bb_12_PowKernel_cu_140f0503_289622pow_scalar_tensor_implIiEEvRNS_18TensorIteratorBaseET_EUliE_St5arrayIPcLm2EELi4E23TrivialOffsetCalculatorILi1EjESC_NS0_6memory12LoadWithCastILi1EEENSD_13StoreWithCastILi1EEEEEviS6_T0_T2_T3_T4_T5_)
        /*032c*/ 	.word	0x00000000


	//----- nvinfo : EIATTR_REGCOUNT
	.align		4
.L_189:
        /*0330*/ 	.byte	0x04, 0x2f
        /*0332*/ 	.short	(.L_191 - .L_190)
	.align		4
.L_190:
        /*0334*/ 	.word	index@(_ZN2at6native18elementwise_kernelILi128ELi4EZNS0_15gpu_kernel_implIZNS0_50_GLOBAL__N__2680c7bb_12_PowKernel_cu_140f0503_289622pow_scalar_tensor_implIiEEvRNS_18TensorIteratorBaseET_EUliE_EEvS6_RKS7_EUliE_EEviT1_)
        /*0338*/ 	.word	0x0000001a


	//----- nvinfo : EIATTR_FRAME_SIZE
	.align		4
.L_191:
        /*033c*/ 	.byte	0x04, 0x11
        /*033e*/ 	.short	(.L_193 - .L_192)
	.align		4
.L_192:
        /*0340*/ 	.word	index@(_ZN2at6native18elementwise_kernelILi128ELi4EZNS0_15gpu_kernel_implIZNS0_50_GLOBAL__N__2680c7bb_12_PowKernel_cu_140f0503_289622pow_scalar_tensor_implIiEEvRNS_18TensorIteratorBaseET_EUliE_EEvS6_RKS7_EUliE_EEviT1_)
        /*0344*/ 	.word	0x00000000


	//----- nvinfo : EIATTR_REGCOUNT
	.align		4
.L_193:
        /*0348*/ 	.byte	0x04, 0x2f
        /*034a*/ 	.short	(.L_195 - .L_194)
	.align		4
.L_194:
        /*034c*/ 	.word	index@(_ZN2at6native29vectorized_elementwise_kernelILi8EZZZNS0_50_GLOBAL__N__2680c7bb_12_PowKernel_cu_140f0503_289624pow_tensor_tensor_kernelERNS_18TensorIteratorBaseEENKUlvE_clEvENKUlvE1_clEvEUliiE_St5arrayIPcLm3EEEEviT0_T1_)
        /*0350*/ 	.word	0x00000020


	//----- nvinfo : EIATTR_FRAME_SIZE
	.align		4
.L_195:
        /*0354*/ 	.byte	0x04, 0x11
        /*0356*/ 	.short	(.L_197 - .L_196)
	.align		4
.L_196:
        /*0358*/ 	.word	index@(_ZN2at6native29vectorized_elementwise_kernelILi8EZZZNS0_50_GLOBAL__N__2680c7bb_12_PowKernel_cu_140f0503_289624pow_tensor_tensor_kernelERNS_18TensorIteratorBaseEENKUlvE_clEvENKUlvE1_clEvEUliiE_St5arrayIPcLm3EEEEviT0_T1_)
        /*035c*/ 	.word	0x00000000


	//----- nvinfo : EIATTR_REGCOUNT
	.align		4
.L_197:
        /*0360*/ 	.byte	0x04, 0x2f
        /*0362*/ 	.short	(.L_199 - .L_198)
	.align		4
.L_198:
        /*0364*/ 	.word	index@(_ZN2at6native29vectorized_elementwise_kernelILi4EZZZNS0_50_GLOBAL__N__2680c7bb_12_PowKernel_cu_140f0503_289624pow_tensor_tensor_kernelERNS_18TensorIteratorBaseEENKUlvE_clEvENKUlvE1_clEvEUliiE_St5arrayIPcLm3EEEEviT0_T1_)
        /*0368*/ 	.word	0x00000020


	//----- nvinfo : EIATTR_FRAME_SIZE
	.align		4
.L_199:
        /*036c*/ 	.byte	0x04, 0x11
        /*036e*/ 	.short	(.L_201 - .L_200)
	.align		4
.L_200:
        /*0370*/ 	.word	index@(_ZN2at6native29vectorized_elementwise_kernelILi4EZZZNS0_50_GLOBAL__N__2680c7bb_12_PowKernel_cu_140f0503_289624pow_tensor_tensor_kernelERNS_18TensorIteratorBaseEENKUlvE_clEvENKUlvE1_clEvEUliiE_St5arrayIPcLm3EEEEviT0_T1_)
        /*0374*/ 	.word	0x00000000


	//----- nvinfo : EIATTR_REGCOUNT
	.align		4
.L_201:
        /*0378*/ 	.byte	0x04, 0x2f
        /*037a*/ 	.short	(.L_203 - .L_202)
	.align		4
.L_202:
        /*037c*/ 	.word	index@(_ZN2at6native29vectorized_elementwise_kernelILi2EZZZNS0_50_GLOBAL__N__2680c7bb_12_PowKernel_cu_140f0503_289624pow_tensor_tensor_kernelERNS_18TensorIteratorBaseEENKUlvE_clEvENKUlvE1_clEvEUliiE_St5arrayIPcLm3EEEEviT0_T1_)
        /*0380*/ 	.word	0x00000020


	//----- nvinfo : EIATTR_FRAME_SIZE
	.align		4
.L_203:
        /*0384*/ 	.byte	0x04, 0x11
        /*0386*/ 	.short	(.L_205 - .L_204)
	.align		4
.L_204:
        /*0388*/ 	.word	index@(_ZN2at6native29vectorized_elementwise_kernelILi2EZZZNS0_50_GLOBAL__N__2680c7bb_12_PowKernel_cu_140f0503_289624pow_tensor_tensor_kernelERNS_18TensorIteratorBaseEENKUlvE_clEvENKUlvE1_clEvEUliiE_St5arrayIPcLm3EEEEviT0_T1_)
        /*038c*/ 	.word	0x00000000


	//----- nvinfo : EIATTR_REGCOUNT
	.align		4
.L_205:
        /*0390*/ 	.byte	0x04, 0x2f
        /*0392*/ 	.short	(.L_207 - .L_206)
	.align		4
.L_206:
        /*0394*/ 	.word	index@(_ZN2at6native27unrolled_elementwise_kernelIZZZNS0_50_GLOBAL__N__2680c7bb_12_PowKernel_cu_140f0503_289624pow_tensor_tensor_kernelERNS_18TensorIteratorBaseEENKUlvE_clEvENKUlvE1_clEvEUliiE_St5arrayIPcLm3EELi4E23TrivialOffsetCalculatorILi2EjESB_ILi1EjENS0_6memory15LoadWithoutCastENSE_16StoreWithoutCastEEEviT_T0_T2_T3_T4_T5_)
        /*0398*/ 	.word	0x0000001e


	//----- nvinfo : EIATTR_FRAME_SIZE
	.align		4
.L_207:
        /*039c*/ 	.byte	0x04, 0x11
        /*039e*/ 	.short	(.L_209 - .L_208)
	.align		4
.L_208:
        /*03a0*/ 	.word	index@(_ZN2at6native27unrolled_elementwise_kernelIZZZNS0_50_GLOBAL__N__2680c7bb_12_PowKernel_cu_140f0503_289624pow_tensor_tensor_kernelERNS_18TensorIteratorBaseEENKUlvE_clEvENKUlvE1_clEvEUliiE_St5arrayIPcLm3EELi4E23TrivialOffsetCalculatorILi2EjESB_ILi1EjENS0_6memory15LoadWithoutCastENSE_16StoreWithoutCastEEEviT_T0_T2_T3_T4_T5_)
        /*03a4*/ 	.word	0x00000000


	//----- nvinfo : EIATTR_REGCOUNT
	.align		4
.L_209:
        /*03a8*/ 	.byte	0x04, 0x2f
        /*03aa*/ 	.short	(.L_211 - .L_210)
	.align		4
.L_210:
        /*03ac*/ 	.word	index@(_ZN2at6native18elementwise_kernelILi128ELi2EZNS0_22gpu_kernel_impl_nocastIZZZNS0_50_GLOBAL__N__2680c7bb_12_PowKernel_cu_140f0503_289624pow_tensor_tensor_kernelERNS_18TensorIteratorBaseEENKUlvE_clEvENKUlvE1_clEvEUliiE_EEvS5_RKT_EUliE_EEviT1_)
        /*03b0*/ 	.word	0x00000012


	//----- nvinfo : EIATTR_FRAME_SIZE
	.align		4
.L_211:
        /*03b4*/ 	.byte	0x04, 0x11
        /*03b6*/ 	.short	(.L_213 - .L_212)
	.align		4
.L_212:
        /*03b8*/ 	.word	index@(_ZN2at6native18elementwise_kernelILi128ELi2EZNS0_22gpu_kernel_impl_nocastIZZZNS0_50_GLOBAL__N__2680c7bb_12_PowKernel_cu_140f0503_289624pow_tensor_tensor_kernelERNS_18TensorIteratorBaseEENKUlvE_clEvENKUlvE1_clEvEUliiE_EEvS5_RKT_EUliE_EEviT1_)
        /*03bc*/ 	.word	0x00000000


	//----- nvinfo : EIATTR_REGCOUNT
	.align		4
.L_213:
        /*03c0*/ 	.byte	0x04, 0x2f
        /*03c2*/ 	.short	(.L_215 - .L_214)
	.align		4
.L_214:
        /*03c4*/ 	.word	index@(_ZN2at6native27unrolled_elementwise_kernelIZZZNS0_50_GLOBAL__N__2680c7bb_12_PowKernel_cu_140f0503_289624pow_tensor_tensor_kernelERNS_18TensorIteratorBaseEENKUlvE_clEvENKUlvE1_clEvEUliiE_St5arrayIPcLm3EELi4E23TrivialOffsetCalculatorILi2EjESB_ILi1EjENS0_6memory12LoadWithCastILi2EEENSE_13StoreWithCastILi1EEEEEviT_T0_T2_T3_T4_T5_)
        /*03c8*/ 	.word	0x0000001f


	//----- nvinfo : EIATTR_FRAME_SIZE
	.align		4
.L_215:
        /*03cc*/ 	.byte	0x04, 0x11
        /*03ce*/ 	.short	(.L_217 - .L_216)
	.align		4
.L_216:
        /*03d0*/ 	.word	index@(_ZN2at6native27unrolled_elementwise_kernelIZZZNS0_50_GLOBAL__N__2680c7bb_12_PowKernel_cu_140f0503_289624pow_tensor_tensor_kernelERNS_18TensorIteratorBaseEENKUlvE_clEvENKUlvE1_clEvEUliiE_St5arrayIPcLm3EELi4E23TrivialOffsetCalculatorILi2EjESB_ILi1EjENS0_6memory12LoadWithCastILi2EEENSE_13StoreWithCastILi1EEEEEviT_T0_T2_T3_T4_T5_)
        /*03d4*/ 	.word	0x00000000


	//----- nvinfo : EIATTR_REGCOUNT
	.align		4
.L_217:
        /*03d8*/ 	.byte	0x04, 0x2f
        /*03da*/ 	.short	(.L_219 - .L_218)
	.align		4
.L_218:
        /*03dc*/ 	.word	index@(_ZN2at6native18elementwise_kernelILi128ELi4EZNS0_15gpu_kernel_implIZZZNS0_50_GLOBAL__N__2680c7bb_12_PowKernel_cu_140f0503_289624pow_tensor_tensor_kernelERNS_18TensorIteratorBaseEENKUlvE_clEvENKUlvE1_clEvEUliiE_EEvS5_RKT_EUliE_EEviT1_)
        /*03e0*/ 	.word	0x0000001a


	//----- nvinfo : EIATTR_FRAME_SIZE
	.align		4
.L_219:
        /*03e4*/ 	.byte	0x04, 0x11
        /*03e6*/ 	.short	(.L_221 - .L_220)
	.align		4
.L_220:
        /*03e8*/ 	.word	index@(_ZN2at6native18elementwise_kernelILi128ELi4EZNS0_15gpu_kernel_implIZZZNS0_50_GLOBAL__N__2680c7bb_12_PowKernel_cu_140f0503_289624pow_tensor_tensor_kernelERNS_18TensorIteratorBaseEENKUlvE_clEvENKUlvE1_clEvEUliiE_EEvS5_RKT_EUliE_EEviT1_)
        /*03ec*/ 	.word	0x00000000


	//----- nvinfo : EIATTR_REGCOUNT
	.align		4
.L_221:
        /*03f0*/ 	.byte	0x04, 0x2f
        /*03f2*/ 	.short	(.L_223 - .L_222)
	.align		4
.L_222:
        /*03f4*/ 	.word	index@(_ZN2at6native29vectorized_elementwise_kernelILi8EZNS0_50_GLOBAL__N__2680c7bb_12_PowKernel_cu_140f0503_289622pow_scalar_tensor_implIlEEvRNS_18TensorIteratorBaseET_EUllE_St5arrayIPcLm2EEEEviT0_T1_)
        /*03f8*/ 	.word	0x00000020


	//----- nvinfo : EIATTR_FRAME_SIZE
	.align		4
.L_223:
        /*03fc*/ 	.byte	0x04, 0x11
        /*03fe*/ 	.short	(.L_225 - .L_224)
	.align		4
.L_224:
        /*0400*/ 	.word	index@(_ZN2at6native29vectorized_elementwise_kernelILi8EZNS0_50_GLOBAL__N__2680c7bb_12_PowKernel_cu_140f0503_289622pow_scalar_tensor_implIlEEvRNS_18TensorIteratorBaseET_EUllE_St5arrayIPcLm2EEEEviT0_T1_)
        /*0404*/ 	.word	0x00000000


	//----- nvinfo : EIATTR_REGCOUNT
	.align		4
.L_225:
        /*0408*/ 	.byte	0x04, 0x2f
        /*040a*/ 	.short	(.L_227 - .L_226)
	.align		4
.L_226:
        /*040c*/ 	.word	index@(_ZN2at6native29vectorized_elementwise_kernelILi4EZNS0_50_GLOBAL__N__2680c7bb_12_PowKernel_cu_140f0503_289622pow_scalar_tensor_implIlEEvRNS_18TensorIteratorBaseET_EUllE_St5arrayIPcLm2EEEEviT0_T1_)
        /*0410*/ 	.word	0x00000020


	//----- nvinfo : EIATTR_FRAME_SIZE
	.align		4
.L_227:
        /*0414*/ 	.byte	0x04, 0x11
        /*0416*/ 	.short	(.L_229 - .L_228)
	.align		4
.L_228:
        /*0418*/ 	.word	index@(_ZN2at6native29vectorized_elementwise_kernelILi4EZNS0_50_GLOBAL__N__2680c7bb_12_PowKernel_cu_140f0503_289622pow_scalar_tensor_implIlEEvRNS_18TensorIteratorBaseET_EUllE_St5arrayIPcLm2EEEEviT0_T1_)
        /*041c*/ 	.word	0x00000000


	//----- nvinfo : EIATTR_REGCOUNT
	.align		4
.L_229:
        /*0420*/ 	.byte	0x04, 0x2f
        /*0422*/ 	.short	(.L_231 - .L_230)
	.align		4
.L_230:
        /*0424*/ 	.word	index@(_ZN2at6native29vectorized_elementwise_kernelILi2EZNS0_50_GLOBAL__N__2680c7bb_12_PowKernel_cu_140f0503_289622pow_scalar_tensor_implIlEEvRNS_18TensorIteratorBaseET_EUllE_St5arrayIPcLm2EEEEviT0_T1_)
        /*0428*/ 	.word	0x00000020


	//----- nvinfo : EIATTR_FRAME_SIZE
	.align		4
.L_231:
        /*042c*/ 	.byte	0x04, 0x11
        /*042e*/ 	.short	(.L_233 - .L_232)
	.align		4
.L_232:
        /*0430*/ 	.word	index@(_ZN2at6native29vectorized_elementwise_kernelILi2EZNS0_50_GLOBAL__N__2680c7bb_12_PowKernel_cu_140f0503_289622pow_scalar_tensor_implIlEEvRNS_18TensorIteratorBaseET_EUllE_St5arrayIPcLm2EEEEviT0_T1_)
        /*0434*/ 	.word	0x00000000


	//----- nvinfo : EIATTR_REGCOUNT
	.align		4
.L_233:
        /*0438*/ 	.byte	0x04, 0x2f
        /*043a*/ 	.short	(.L_235 - .L_234)
	.align		4
.L_234:
        /*043c*/ 	.word	index@(_ZN2at6native27unrolled_elementwise_kernelIZNS0_50_GLOBAL__N__2680c7bb_12_PowKernel_cu_140f0503_289622pow_scalar_tensor_implIlEEvRNS_18TensorIteratorBaseET_EUllE_St5arrayIPcLm2EELi4E23TrivialOffsetCalculatorILi1EjESC_NS0_6memory15LoadWithoutCastENSD_16StoreWithoutCastEEEviS6_T0_T2_T3_T4_T5_)
        /*0440*/ 	.word	0x0000001a


	//----- nvinfo : EIATTR_FRAME_SIZE
	.align		4
.L_235:
        /*0444*/ 	.byte	0x04, 0x11
        /*0446*/ 	.short	(.L_237 - .L_236)
	.align		4
.L_236:
        /*0448*/ 	.word	index@(_ZN2at6native27unrolled_elementwise_kernelIZNS0_50_GLOBAL__N__2680c7bb_12_PowKernel_cu_140f0503_289622pow_scalar_tensor_implIlEEvRNS_18TensorIteratorBaseET_EUllE_St5arrayIPcLm2EELi4E23TrivialOffsetCalculatorILi1EjESC_NS0_6memory15LoadWithoutCastENSD_16StoreWithoutCastEEEviS6_T0_T2_T3_T4_T5_)
        /*044c*/ 	.word	0x00000000


	//----- nvinfo : EIATTR_REGCOUNT
	.align		4
.L_237:
        /*0450*/ 	.byte	0x04, 0x2f
        /*0452*/ 	.short	(.L_239 - .L_238)
	.align		4
.L_238:
        /*0454*/ 	.word	index@(_ZN2at6native18elementwise_kernelILi128ELi2EZNS0_22gpu_kernel_impl_nocastIZNS0_50_GLOBAL__N__2680c7bb_12_PowKernel_cu_140f0503_289622pow_scalar_tensor_implIlEEvRNS_18TensorIteratorBaseET_EUllE_EEvS6_RKS7_EUliE_EEviT1_)
        /*0458*/ 	.word	0x00000012


	//----- nvinfo : EIATTR_FRAME_SIZE
	.align		4
.L_239:
        /*045c*/ 	.byte	0x04, 0x11
        /*045e*/ 	.short	(.L_241 - .L_240)
	.align		4
.L_240:
        /*0460*/ 	.word	index@(_ZN2at6native18elementwise_kernelILi128ELi2EZNS0_22gpu_kernel_impl_nocastIZNS0_50_GLOBAL__N__2680c7bb_12_PowKernel_cu_140f0503_289622pow_scalar_tensor_implIlEEvRNS_18TensorIteratorBaseET_EUllE_EEvS6_RKS7_EUliE_EEviT1_)
        /*0464*/ 	.word	0x00000000


	//----- nvinfo : EIATTR_REGCOUNT
	.align		4
.L_241:
        /*0468*/ 	.byte	0x04, 0x2f
        /*046a*/ 	.short	(.L_243 - .L_242)
	.align		4
.L_242:
        /*046c*/ 	.word	index@(_ZN2at6native27unrolled_elementwise_kernelIZNS0_50_GLOBAL__N__2680c7bb_12_PowKernel_cu_140f0503_289622pow_scalar_tensor_implIlEEvRNS_18TensorIteratorBaseET_EUllE_St5arrayIPcLm2EELi4E23TrivialOffsetCalculatorILi1EjESC_NS0_6memory12LoadWithCastILi1EEENSD_13StoreWithCastILi1EEEEEviS6_T0_T2_T3_T4_T5_)
        /*0470*/ 	.word	0x00000020


	//----- nvinfo : EIATTR_FRAME_SIZE
	.align		4
.L_243:
        /*0474*/ 	.byte	0x04, 0x11
        /*0476*/ 	.short	(.L_245 - .L_244)
	.align		4
.L_244:
        /*0478*/ 	.word	index@(_ZN2at6native27unrolled_elementwise_kernelIZNS0_50_GLOBAL__N__2680c7bb_12_PowKernel_cu_140f0503_289622pow_scalar_tensor_implIlEEvRNS_18TensorIteratorBaseET_EUllE_St5arrayIPcLm2EELi4E23TrivialOffsetCalculatorILi1EjESC_NS0_6memory12LoadWithCastILi1EEENSD_13StoreWithCastILi1EEEEEviS6_T0_T2_T3_T4_T5_)
        /*047c*/ 	.word	0x00000000


	//----- nvinfo : EIATTR_REGCOUNT
	.align		4
.L_245:
        /*0480*/ 	.byte	0x04, 0x2f
        /*0482*/ 	.short	(.L_247 - .L_246)
	.align		4
.L_246:
        /*0484*/ 	.word	index@(_ZN2at6native18elementwise_kernelILi128ELi4EZNS0_15gpu_kernel_implIZNS0_50_GLOBAL__N__2680c7bb_12_PowKernel_cu_140f0503_289622pow_scalar_tensor_implIlEEvRNS_18TensorIteratorBaseET_EUllE_EEvS6_RKS7_EUliE_EEviT1_)
        /*0488*/ 	.word	0x0000001a


	//----- nvinfo : EIATTR_FRAME_SIZE
	.align		4
.L_247:
        /*048c*/ 	.byte	0x04, 0x11
        /*048e*/ 	.short	(.L_249 - .L_248)
	.align		4
.L_248:
        /*0490*/ 	.word	index@(_ZN2at6native18elementwise_kernelILi128ELi4EZNS0_15gpu_kernel_implIZNS0_50_GLOBAL__N__2680c7bb_12_PowKernel_cu_140f0503_289622pow_scalar_tensor_implIlEEvRNS_18TensorIteratorBaseET_EUllE_EEvS6_RKS7_EUliE_EEviT1_)
        /*0494*/ 	.word	0x00000000


	//----- nvinfo : EIATTR_REGCOUNT
	.align		4
.L_249:
        /*0498*/ 	.byte	0x04, 0x2f
        /*049a*/ 	.short	(.L_251 - .L_250)
	.align		4
.L_250:
        /*049c*/ 	.word	index@(_ZN2at6native29vectorized_elementwise_kernelILi8EZZZNS0_50_GLOBAL__N__2680c7bb_12_PowKernel_cu_140f0503_289624pow_tensor_tensor_kernelERNS_18TensorIteratorBaseEENKUlvE_clEvENKUlvE2_clEvEUlllE_St5arrayIPcLm3EEEEviT0_T1_)
        /*04a0*/ 	.word	0x00000030


	//----- nvinfo : EIATTR_FRAME_SIZE
	.align		4
.L_251:
        /*04a4*/ 	.byte	0x04, 0x11
        /*04a6*/ 	.short	(.L_253 - .L_252)
	.align		4
.L_252:
        /*04a8*/ 	.word	index@(_ZN2at6native29vectorized_elementwise_kernelILi8EZZZNS0_50_GLOBAL__N__2680c7bb_12_PowKernel_cu_140f0503_289624pow_tensor_tensor_kernelERNS_18TensorIteratorBaseEENKUlvE_clEvENKUlvE2_clEvEUlllE_St5arrayIPcLm3EEEEviT0_T1_)
        /*04ac*/ 	.word	0x00000000


	//----- nvinfo : EIATTR_REGCOUNT
	.align		4
.L_253:
        /*04b0*/ 	.byte	0x04, 0x2f
        /*04b2*/ 	.short	(.L_255 - .L_254)
	.align		4
.L_254:
        /*04b4*/ 	.word	index@(_ZN2at6native29vectorized_elementwise_kernelILi4EZZZNS0_50_GLOBAL__N__2680c7bb_12_PowKernel_cu_140f0503_289624pow_tensor_tensor_kernelERNS_18TensorIteratorBaseEENKUlvE_clEvENKUlvE2_clEvEUlllE_St5arrayIPcLm3EEEEviT0_T1_)
        /*04b8*/ 	.word	0x00000030


	//----- nvinfo : EIATTR_FRAME_SIZE
	.align		4
.L_255:
        /*04bc*/ 	.byte	0x04, 0x11
        /*04be*/ 	.short	(.L_257 - .L_256)
	.align		4
.L_256:
        /*04c0*/ 	.word	index@(_ZN2at6native29vectorized_elementwise_kernelILi4EZZZNS0_50_GLOBAL__N__2680c7bb_12_PowKernel_cu_140f0503_289624pow_tensor_tensor_kernelERNS_18TensorIteratorBaseEENKUlvE_clEvENKUlvE2_clEvEUlllE_St5arrayIPcLm3EEEEviT0_T1_)
        /*04c4*/ 	.word	0x00000000


	//----- nvinfo : EIATTR_REGCOUNT
	.align		4
.L_257:
        /*04c8*/ 	.byte	0x04, 0x2f
        /*04ca*/ 	.short	(.L_259 - .L_258)
	.align		4
.L_258:
        /*04cc*/ 	.word	index@(_ZN2at6native29vectorized_elementwise_kernelILi2EZZZNS0_50_GLOBAL__N__2680c7bb_12_PowKernel_cu_140f0503_289624pow_tensor_tensor_kernelERNS_18TensorIteratorBaseEENKUlvE_clEvENKUlvE2_clEvEUlllE_St5arrayIPcLm3EEEEviT0_T1_)
        /*04d0*/ 	.word	0x00000030


	//----- nvinfo : EIATTR_FRAME_SIZE
	.align		4
.L_259:
        /*04d4*/ 	.byte	0x04, 0x11
        /*04d6*/ 	.short	(.L_261 - .L_260)
	.align		4
.L_260:
        /*04d8*/ 	.word	index@(_ZN2at6native29vectorized_elementwise_kernelILi2EZZZNS0_50_GLOBAL__N__2680c7bb_12_PowKernel_cu_140f0503_289624pow_tensor_tensor_kernelERNS_18TensorIteratorBaseEENKUlvE_clEvENKUlvE2_clEvEUlllE_St5arrayIPcLm3EEEEviT0_T1_)
        /*04dc*/ 	.word	0x00000000


	//----- nvinfo : EIATTR_REGCOUNT
	.align		4
.L_261:
        /*04e0*/ 	.byte	0x04, 0x2f
        /*04e2*/ 	.short	(.L_263 - .L_262)
	.align		4
.L_262:
        /*04e4*/ 	.word	index@(_ZN2at6native27unrolled_elementwise_kernelIZZZNS0_50_GLOBAL__N__2680c7bb_12_PowKernel_cu_140f0503_289624pow_tensor_tensor_kernelERNS_18TensorIteratorBaseEENKUlvE_clEvENKUlvE2_clEvEUlllE_St5arrayIPcLm3EELi4E23TrivialOffsetCalculatorILi2EjESB_ILi1EjENS0_6memory15LoadWithoutCastENSE_16StoreWithoutCastEEEviT_T0_T2_T3_T4_T5_)
        /*04e8*/ 	.word	0x00000020


	//----- nvinfo : EIATTR_FRAME_SIZE
	.align		4
.L_263:
        /*04ec*/ 	.byte	0x04, 0x11
        /*04ee*/ 	.short	(.L_265 - .L_264)
	.align		4
.L_264:
        /*04f0*/ 	.word	index@(_ZN2at6native27unrolled_elementwise_kernelIZZZNS0_50_GLOBAL__N__2680c7bb_12_PowKernel_cu_140f0503_289624pow_tensor_tensor_kernelERNS_18TensorIteratorBaseEENKUlvE_clEvENKUlvE2_clEvEUlllE_St5arrayIPcLm3EELi4E23TrivialOffsetCalculatorILi2EjESB_ILi1EjENS0_6memory15LoadWithoutCastENSE_16StoreWithoutCastEEEviT_T0_T2_T3_T4_T5_)
        /*04f4*/ 	.word	0x00000000


	//----- nvinfo : EIATTR_REGCOUNT
	.align		4
.L_265:
        /*04f8*/ 	.byte	0x04, 0x2f
        /*04fa*/ 	.short	(.L_267 - .L_266)
	.align		4
.L_266:
        /*04fc*/ 	.word	index@(_ZN2at6native18elementwise_kernelILi128ELi2EZNS0_22gpu_kernel_impl_nocastIZZZNS0_50_GLOBAL__N__2680c7bb_12_PowKernel_cu_140f0503_289624pow_tensor_tensor_kernelERNS_18TensorIteratorBaseEENKUlvE_clEvENKUlvE2_clEvEUlllE_EEvS5_RKT_EUliE_EEviT1_)
        /*0500*/ 	.word	0x00000012


	//----- nvinfo : EIATTR_FRAME_SIZE
	.align		4
.L_267:
        /*0504*/ 	.byte	0x04, 0x11
        /*0506*/ 	.short	(.L_269 - .L_268)
	.align		4
.L_268:
        /*0508*/ 	.word	index@(_ZN2at6native18elementwise_kernelILi128ELi2EZNS0_22gpu_kernel_impl_nocastIZZZNS0_50_GLOBAL__N__2680c7bb_12_PowKernel_cu_140f0503_289624pow_tensor_tensor_kernelERNS_18TensorIteratorBaseEENKUlvE_clEvENKUlvE2_clEvEUlllE_EEvS5_RKT_EUliE_EEviT1_)
        /*050c*/ 	.word	0x00000000


	//----- nvinfo : EIATTR_REGCOUNT
	.align		4
.L_269:
        /*0510*/ 	.byte	0x04, 0x2f
        /*0512*/ 	.short	(.L_271 - .L_270)
	.align		4
.L_270:
        /*0514*/ 	.word	index@(_ZN2at6native27unrolled_elementwise_kernelIZZZNS0_50_GLOBAL__N__2680c7bb_12_PowKernel_cu_140f0503_289624pow_tensor_tensor_kernelERNS_18TensorIteratorBaseEENKUlvE_clEvENKUlvE2_clEvEUlllE_St5arrayIPcLm3EELi4E23TrivialOffsetCalculatorILi2EjESB_ILi1EjENS0_6memory12LoadWithCastILi2EEENSE_13StoreWithCastILi1EEEEEviT_T0_T2_T3_T4_T5_)
        /*0518*/ 	.word	0x00000028


	//----- nvinfo : EIATTR_FRAME_SIZE
	.align		4
.L_271:
        /*051c*/ 	.byte	0x04, 0x11
        /*051e*/ 	.short	(.L_273 - .L_272)
	.align		4
.L_272:
        /*0520*/ 	.word	index@(_ZN2at6native27unrolled_elementwise_kernelIZZZNS0_50_GLOBAL__N__2680c7bb_12_PowKernel_cu_140f0503_289624pow_tensor_tensor_kernelERNS_18TensorIteratorBaseEENKUlvE_clEvENKUlvE2_clEvEUlllE_St5arrayIPcLm3EELi4E23TrivialOffsetCalculatorILi2EjESB_ILi1EjENS0_6memory12LoadWithCastILi2EEENSE_13StoreWithCastILi1EEEEEviT_T0_T2_T3_T4_T5_)
        /*0524*/ 	.word	0x00000000


	//----- nvinfo : EIATTR_REGCOUNT
	.align		4
.L_273:
        /*0528*/ 	.byte	0x04, 0x2f
        /*052a*/ 	.short	(.L_275 - .L_274)
	.align		4
.L_274:
        /*052c*/ 	.word	index@(_ZN2at6native18elementwise_kernelILi128ELi4EZNS0_15gpu_kernel_implIZZZNS0_50_GLOBAL__N__2680c7bb_12_PowKernel_cu_140f0503_289624pow_tensor_tensor_kernelERNS_18TensorIteratorBaseEENKUlvE_clEvENKUlvE2_clEvEUlllE_EEvS5_RKT_EUliE_EEviT1_)
        /*0530*/ 	.word	0x0000001c


	//----- nvinfo : EIATTR_FRAME_SIZE
	.align		4
.L_275:
        /*0534*/ 	.byte	0x04, 0x11
        /*0536*/ 	.short	(.L_277 - .L_276)
	.align		4
.L_276:
        /*0538*/ 	.word	index@(_ZN2at6native18elementwise_kernelILi128ELi4EZNS0_15gpu_kernel_implIZZZNS0_50_GLOBAL__N__2680c7bb_12_PowKernel_cu_140f0503_289624pow_tensor_tensor_kernelERNS_18TensorIteratorBaseEENKUlvE_clEvENKUlvE2_clEvEUlllE_EEvS5_RKT_EUliE_EEviT1_)
        /*053c*/ 	.word	0x00000000


	//----- nvinfo : EIATTR_REGCOUNT
	.align		4
.L_277:
        /*0540*/ 	.byte	0x04, 0x2f
        /*0542*/ 	.short	(.L_279 - .L_278)
	.align		4
.L_278:
        /*0544*/ 	.word	index@(_ZN2at6native29vectorized_elementwise_kernelILi8EZNS0_50_GLOBAL__N__2680c7bb_12_PowKernel_cu_140f0503_289622pow_scalar_tensor_implIsEEvRNS_18TensorIteratorBaseET_EUlsE_St5arrayIPcLm2EEEEviT0_T1_)
        /*0548*/ 	.word	0x0000001a


	//----- nvinfo : EIATTR_FRAME_SIZE
	.align		4
.L_279:
        /*054c*/ 	.byte	0x04, 0x11
        /*054e*/ 	.short	(.L_281 - .L_280)
	.align		4
.L_280:
        /*0550*/ 	.word	index@(_ZN2at6native29vectorized_elementwise_kernelILi8EZNS0_50_GLOBAL__N__2680c7bb_12_PowKernel_cu_140f0503_289622pow_scalar_tensor_implIsEEvRNS_18TensorIteratorBaseET_EUlsE_St5arrayIPcLm2EEEEviT0_T1_)
        /*0554*/ 	.word	0x00000000


	//----- nvinfo : EIATTR_REGCOUNT
	.align		4
.L_281:
        /*0558*/ 	.byte	0x04, 0x2f
        /*055a*/ 	.short	(.L_283 - .L_282)
	.align		4
.L_282:
        /*055c*/ 	.word	index@(_ZN2at6native29vectorized_elementwise_kernelILi4EZNS0_50_GLOBAL__N__2680c7bb_12_PowKernel_cu_140f0503_289622pow_scalar_tensor_implIsEEvRNS_18TensorIteratorBaseET_EUlsE_St5arrayIPcLm2EEEEviT0_T1_)
        /*0560*/ 	.word	0x0000001a


	//----- nvinfo : EIATTR_FRAME_SIZE
	.align		4
.L_283:
        /*0564*/ 	.byte	0x04, 0x11
        /*0566*/ 	.short	(.L_285 - .L_284)
	.align		4
.L_284:
        /*0568*/ 	.word	index@(_ZN2at6native29vectorized_elementwise_kernelILi4EZNS0_50_GLOBAL__N__2680c7bb_12_PowKernel_cu_140f0503_289622pow_scalar_tensor_implIsEEvRNS_18TensorIteratorBaseET_EUlsE_St5arrayIPcLm2EEEEviT0_T1_)
        /*056c*/ 	.word	0x00000000


	//----- nvinfo : EIATTR_REGCOUNT
	.align		4
.L_285:
        /*0570*/ 	.byte	0x04, 0x2f
        /*0572*/ 	.short	(.L_287 - .L_286)
	.align		4
.L_286:
        /*0574*/ 	.word	index@(_ZN2at6native29vectorized_elementwise_kernelILi2EZNS0_50_GLOBAL__N__2680c7bb_12_PowKernel_cu_140f0503_289622pow_scalar_tensor_implIsEEvRNS_18TensorIteratorBaseET_EUlsE_St5arrayIPcLm2EEEEviT0_T1_)
        /*0578*/ 	.word	0x0000001a


	//----- nvinfo : EIATTR_FRAME_SIZE
	.align		4
.L_287:
        /*057c*/ 	.byte	0x04, 0x11
        /*057e*/ 	.short	(.L_289 - .L_288)
	.align		4
.L_288:
        /*0580*/ 	.word	index@(_ZN2at6native29vectorized_elementwise_kernelILi2EZNS0_50_GLOBAL__N__2680c7bb_12_PowKernel_cu_140f0503_289622pow_scalar_tensor_implIsEEvRNS_18TensorIteratorBaseET_EUlsE_St5arrayIPcLm2EEEEviT0_T1_)
        /*0584*/ 	.word	0x00000000


	//----- nvinfo : EIATTR_REGCOUNT
	.align		4
.L_289:
        /*0588*/ 	.byte	0x04, 0x2f
        /*058a*/ 	.short	(.L_291 - .L_290)
	.align		4
.L_290:
        /*058c*/ 	.word	index@(_ZN2at6native27unrolled_elementwise_kernelIZNS0_50_GLOBAL__N__2680c7bb_12_PowKernel_cu_140f0503_289622pow_scalar_tensor_implIsEEvRNS_18TensorIteratorBaseET_EUlsE_St5arrayIPcLm2EELi4E23TrivialOffsetCalculatorILi1EjESC_NS0_6memory15LoadWithoutCastENSD_16StoreWithoutCastEEEviS6_T0_T2_T3_T4_T5_)
        /*0590*/ 	.word	0x00000016


	//----- nvinfo : EIATTR_FRAME_SIZE
	.align		4
.L_291:
        /*0594*/ 	.byte	0x04, 0x11
        /*0596*/ 	.short	(.L_293 - .L_292)
	.align		4
.L_292:
        /*0598*/ 	.word	index@(_ZN2at6native27unrolled_elementwise_kernelIZNS0_50_GLOBAL__N__2680c7bb_12_PowKernel_cu_140f0503_289622pow_scalar_tensor_implIsEEvRNS_18TensorIteratorBaseET_EUlsE_St5arrayIPcLm2EELi4E23TrivialOffsetCalculatorILi1EjESC_NS0_6memory15LoadWithoutCastENSD_16StoreWithoutCastEEEviS6_T0_T2_T3_T4_T5_)
        /*059c*/ 	.word	0x00000000


	//----- nvinfo : EIATTR_REGCOUNT
	.align		4
.L_293:
        /*05a0*/ 	.byte	0x04, 0x2f
        /*05a2*/ 	.short	(.L_295 - .L_294)
	.align		4
.L_294:
        /*05a4*/ 	.word	index@(_ZN2at6native18elementwise_kernelILi128ELi4EZNS0_22gpu_kernel_impl_nocastIZNS0_50_GLOBAL__N__2680c7bb_12_PowKernel_cu_140f0503_289622pow_scalar_tensor_implIsEEvRNS_18TensorIteratorBaseET_EUlsE_EEvS6_RKS7_EUliE_EEviT1_)
        /*05a8*/ 	.word	0x00000012


	//----- nvinfo : EIATTR_FRAME_SIZE
	.align		4
.L_295:
        /*05ac*/ 	.byte	0x04, 0x11
        /*05ae*/ 	.short	(.L_297 - .L_296)
	.align		4
.L_296:
        /*05b0*/ 	.word	index@(_ZN2at6native18elementwise_kernelILi128ELi4EZNS0_22gpu_kernel_impl_nocastIZNS0_50_GLOBAL__N__2680c7bb_12_PowKernel_cu_140f0503_289622pow_scalar_tensor_implIsEEvRNS_18TensorIteratorBaseET_EUlsE_EEvS6_RKS7_EUliE_EEviT1_)
        /*05b4*/ 	.word	0x00000000


	//----- nvinfo : EIATTR_REGCOUNT
	.align		4
.L_297:
        /*05b8*/ 	.byte	0x04, 0x2f
        /*05ba*/ 	.short	(.L_299 - .L_298)
	.align		4
.L_298:
        /*05bc*/ 	.word	index@(_ZN2at6native27unrolled_elementwise_kernelIZNS0_50_GLOBAL__N__2680c7bb_12_PowKernel_cu_140f0503_289622pow_scalar_tensor_implIsEEvRNS_18TensorIteratorBaseET_EUlsE_St5arrayIPcLm2EELi4E23TrivialOffsetCalculatorILi1EjESC_NS0_6memory12LoadWithCastILi1EEENSD_13StoreWithCastILi1EEEEEviS6_T0_T2_T3_T4_T5_)
        /*05c0*/ 	.word	0x0000001d


	//----- nvinfo : EIATTR_FRAME_SIZE
	.align		4
.L_299:
        /*05c4*/ 	.byte	0x04, 0x11
        /*05c6*/ 	.short	(.L_301 - .L_300)
	.align		4
.L_300:
        /*05c8*/ 	.word	index@(_ZN2at6native27unrolled_elementwise_kernelIZNS0_50_GLOBAL__N__2680c7bb_12_PowKernel_cu_140f0503_289622pow_scalar_tensor_implIsEEvRNS_18TensorIteratorBaseET_EUlsE_St5arrayIPcLm2EELi4E23TrivialOffsetCalculatorILi1EjESC_NS0_6memory12LoadWithCastILi1EEENSD_13StoreWithCastILi1EEEEEviS6_T0_T2_T3_T4_T5_)
        /*05cc*/ 	.word	0x00000000


	//----- nvinfo : EIATTR_REGCOUNT
	.align		4
.L_301:
        /*05d0*/ 	.byte	0x04, 0x2f
        /*05d2*/ 	.short	(.L_303 - .L_302)
	.align		4
.L_302:
        /*05d4*/ 	.word	index@(_ZN2at6native18elementwise_kernelILi128ELi4EZNS0_15gpu_kernel_implIZNS0_50_GLOBAL__N__2680c7bb_12_PowKernel_cu_140f0503_289622pow_scalar_tensor_implIsEEvRNS_18TensorIteratorBaseET_EUlsE_EEvS6_RKS7_EUliE_EEviT1_)
        /*05d8*/ 	.word	0x0000001a


	//----- nvinfo : EIATTR_FRAME_SIZE
	.align		4
.L_303:
        /*05dc*/ 	.byte	0x04, 0x11
        /*05de*/ 	.short	(.L_305 - .L_304)
	.align		4
.L_304:
        /*05e0*/ 	.word	index@(_ZN2at6native18elementwise_kernelILi128ELi4EZNS0_15gpu_kernel_implIZNS0_50_GLOBAL__N__2680c7bb_12_PowKernel_cu_140f0503_289622pow_scalar_tensor_implIsEEvRNS_18TensorIteratorBaseET_EUlsE_EEvS6_RKS7_EUliE_EEviT1_)
        /*05e4*/ 	.word	0x00000000


	//----- nvinfo : EIATTR_REGCOUNT
	.align		4
.L_305:
        /*05e8*/ 	.byte	0x04, 0x2f
        /*05ea*/ 	.short	(.L_307 - .L_306)
	.align		4
.L_306:
        /*05ec*/ 	.word	index@(_ZN2at6native29vectorized_elementwise_kernelILi8EZZZNS0_50_GLOBAL__N__2680c7bb_12_PowKernel_cu_140f0503_289624pow_tensor_tensor_kernelERNS_18TensorIteratorBaseEENKUlvE_clEvENKUlvE3_clEvEUlssE_St5arrayIPcLm3EEEEviT0_T1_)
        /*05f0*/ 	.word	0x00000020


	//----- nvinfo : EIATTR_FRAME_SIZE
	.align		4
.L_307:
        /*05f4*/ 	.byte	0x04, 0x11
        /*05f6*/ 	.short	(.L_309 - .L_308)
	.align		4
.L_308:
        /*05f8*/ 	.word	index@(_ZN2at6native29vectorized_elementwise_kernelILi8EZZZNS0_50_GLOBAL__N__2680c7bb_12_PowKernel_cu_140f0503_289624pow_tensor_tensor_kernelERNS_18TensorIteratorBaseEENKUlvE_clEvENKUlvE3_clEvEUlssE_St5arrayIPcLm3EEEEviT0_T1_)
        /*05fc*/ 	.word	0x00000000


	//----- nvinfo : EIATTR_REGCOUNT
	.align		4
.L_309:
        /*0600*/ 	.byte	0x04, 0x2f
        /*0602*/ 	.short	(.L_311 - .L_310)
	.align		4
.L_310:
        /*0604*/ 	.word	index@(_ZN2at6native29vectorized_elementwise_kernelILi4EZZZNS0_50_GLOBAL__N__2680c7bb_12_PowKernel_cu_140f0503_289624pow_tensor_tensor_kernelERNS_18TensorIteratorBaseEENKUlvE_clEvENKUlvE3_clEvEUlssE_St5arrayIPcLm3EEEEviT0_T1_)
        /*0608*/ 	.word	0x00000020


	//----- nvinfo : EIATTR_FRAME_SIZE
	.align		4
.L_311:
        /*060c*/ 	.byte	0x04, 0x11
        /*060e*/ 	.short	(.L_313 - .L_312)
	.align		4
.L_312:
        /*0610*/ 	.word	index@(_ZN2at6native29vectorized_elementwise_kernelILi4EZZZNS0_50_GLOBAL__N__2680c7bb_12_PowKernel_cu_140f0503_289624pow_tensor_tensor_kernelERNS_18TensorIteratorBaseEENKUlvE_clEvENKUlvE3_clEvEUlssE_St5arrayIPcLm3EEEEviT0_T1_)
        /*0614*/ 	.word	0x00000000


	//----- nvinfo : EIATTR_REGCOUNT
	.align		4
.L_313:
        /*0618*/ 	.byte	0x04, 0x2f
        /*061a*/ 	.short	(.L_315 - .L_314)
	.align		4
.L_314:
        /*061c*/ 	.word	index@(_ZN2at6native29vectorized_elementwise_kernelILi2EZZZNS0_50_GLOBAL__N__2680c7bb_12_PowKernel_cu_140f0503_289624pow_tensor_tensor_kernelERNS_18TensorIteratorBaseEENKUlvE_clEvENKUlvE3_clEvEUlssE_St5arrayIPcLm3EEEEviT0_T1_)
        /*0620*/ 	.word	0x00000020


	//----- nvinfo : EIATTR_FRAME_SIZE
	.align		4
.L_315:
        /*0624*/ 	.byte	0x04, 0x11
        /*0626*/ 	.short	(.L_317 - .L_316)
	.align		4
.L_316:
        /*0628*/ 	.word	index@(_ZN2at6native29vectorized_elementwise_kernelILi2EZZZNS0_50_GLOBAL__N__2680c7bb_12_PowKernel_cu_140f0503_289624pow_tensor_tensor_kernelERNS_18TensorIteratorBaseEENKUlvE_clEvENKUlvE3_clEvEUlssE_St5arrayIPcLm3EEEEviT0_T1_)
        /*062c*/ 	.word	0x00000000


	//----- nvinfo : EIATTR_REGCOUNT
	.align		4
.L_317:
        /*0630*/ 	.byte	0x04, 0x2f
        /*0632*/ 	.short	(.L_319 - .L_318)
	.align		4
.L_318:
        /*0634*/ 	.word	index@(_ZN2at6native27unrolled_elementwise_kernelIZZZNS0_50_GLOBAL__N__2680c7bb_12_PowKernel_cu_140f0503_289624pow_tensor_tensor_kernelERNS_18TensorIteratorBaseEENKUlvE_clEvENKUlvE3_clEvEUlssE_St5arrayIPcLm3EELi4E23TrivialOffsetCalculatorILi2EjESB_ILi1EjENS0_6memory15LoadWithoutCastENSE_16StoreWithoutCastEEEviT_T0_T2_T3_T4_T5_)
        /*0638*/ 	.word	0x0000001e


	//----- nvinfo : EIATTR_FRAME_SIZE
	.align		4
.L_319:
        /*063c*/ 	.byte	0x04, 0x11
        /*063e*/ 	.short	(.L_321 - .L_320)
	.align		4
.L_320:
        /*0640*/ 	.word	index@(_ZN2at6native27unrolled_elementwise_kernelIZZZNS0_50_GLOBAL__N__2680c7bb_12_PowKernel_cu_140f0503_289624pow_tensor_tensor_kernelERNS_18TensorIteratorBaseEENKUlvE_clEvENKUlvE3_clEvEUlssE_St5arrayIPcLm3EELi4E23TrivialOffsetCalculatorILi2EjESB_ILi1EjENS0_6memory15LoadWithoutCastENSE_16StoreWithoutCastEEEviT_T0_T2_T3_T4_T5_)
        /*0644*/ 	.word	0x00000000


	//----- nvinfo : EIATTR_REGCOUNT
	.align		4
.L_321:
        /*0648*/ 	.byte	0x04, 0x2f
        /*064a*/ 	.short	(.L_323 - .L_322)
	.align		4
.L_322:
        /*064c*/ 	.word	index@(_ZN2at6native18elementwise_kernelILi128ELi4EZNS0_22gpu_kernel_impl_nocastIZZZNS0_50_GLOBAL__N__2680c7bb_12_PowKernel_cu_140f0503_289624pow_tensor_tensor_kernelERNS_18TensorIteratorBaseEENKUlvE_clEvENKUlvE3_clEvEUlssE_EEvS5_RKT_EUliE_EEviT1_)
        /*0650*/ 	.word	0x00000012


	//----- nvinfo : EIATTR_FRAME_SIZE
	.align		4
.L_323:
        /*0654*/ 	.byte	0x04, 0x11
        /*0656*/ 	.short	(.L_325 - .L_324)
	.align		4
.L_324:
        /*0658*/ 	.word	index@(_ZN2at6native18elementwise_kernelILi128ELi4EZNS0_22gpu_kernel_impl_nocastIZZZNS0_50_GLOBAL__N__2680c7bb_12_PowKernel_cu_140f0503_289624pow_tensor_tensor_kernelERNS_18TensorIteratorBaseEENKUlvE_clEvENKUlvE3_clEvEUlssE_EEvS5_RKT_EUliE_EEviT1_)
        /*065c*/ 	.word	0x00000000


	//----- nvinfo : EIATTR_REGCOUNT
	.align		4
.L_325:
        /*0660*/ 	.byte	0x04, 0x2f
        /*0662*/ 	.short	(.L_327 - .L_326)
	.align		4
.L_326:
        /*0664*/ 	.word	index@(_ZN2at6native27unrolled_elementwise_kernelIZZZNS0_50_GLOBAL__N__2680c7bb_12_PowKernel_cu_140f0503_289624pow_tensor_tensor_kernelERNS_18TensorIteratorBaseEENKUlvE_clEvENKUlvE3_clEvEUlssE_St5arrayIPcLm3EELi4E23TrivialOffsetCalculatorILi2EjESB_ILi1EjENS0_6memory12LoadWithCastILi2EEENSE_13StoreWithCastILi1EEEEEviT_T0_T2_T3_T4_T5_)
        /*0668*/ 	.word	0x0000001f


	//----- nvinfo : EIATTR_FRAME_SIZE
	.align		4
.L_327:
        /*066c*/ 	.byte	0x04, 0x11
        /*066e*/ 	.short	(.L_329 - .L_328)
	.align		4
.L_328:
        /*0670*/ 	.word	index@(_ZN2at6native27unrolled_elementwise_kernelIZZZNS0_50_GLOBAL__N__2680c7bb_12_PowKernel_cu_140f0503_289624pow_tensor_tensor_kernelERNS_18TensorIteratorBaseEENKUlvE_clEvENKUlvE3_clEvEUlssE_St5arrayIPcLm3EELi4E23TrivialOffsetCalculatorILi2EjESB_ILi1EjENS0_6memory12LoadWithCastILi2EEENSE_13StoreWithCastILi1EEEEEviT_T0_T2_T3_T4_T5_)
        /*0674*/ 	.word	0x00000000


	//----- nvinfo : EIATTR_REGCOUNT
	.align		4
.L_329:
        /*0678*/ 	.byte	0x04, 0x2f
        /*067a*/ 	.short	(.L_331 - .L_330)
	.align		4
.L_330:
        /*067c*/ 	.word	index@(_ZN2at6native18elementwise_kernelILi128ELi4EZNS0_15gpu_kernel_implIZZZNS0_50_GLOBAL__N__2680c7bb_12_PowKernel_cu_140f0503_289624pow_tensor_tensor_kernelERNS_18TensorIteratorBaseEENKUlvE_clEvENKUlvE3_clEvEUlssE_EEvS5_RKT_EUliE_EEviT1_)
        /*0680*/ 	.word	0x0000001a


	//----- nvinfo : EIATTR_FRAME_SIZE
	.align		4
.L_331:
        /*0684*/ 	.byte	0x04, 0x11
        /*0686*/ 	.short	(.L_333 - .L_332)
	.align		4
.L_332:
        /*0688*/ 	.word	index@(_ZN2at6native18elementwise_kernelILi128ELi4EZNS0_15gpu_kernel_implIZZZNS0_50_GLOBAL__N__2680c7bb_12_PowKernel_cu_140f0503_289624pow_tensor_tensor_kernelERNS_18TensorIteratorBaseEENKUlvE_clEvENKUlvE3_clEvEUlssE_EEvS5_RKT_EUliE_EEviT1_)
        /*068c*/ 	.word	0x00000000


	//----- nvinfo : EIATTR_REGCOUNT
	.align		4
.L_333:
        /*0690*/ 	.byte	0x04, 0x2f
        /*0692*/ 	.short	(.L_335 - .L_334)
	.align		4
.L_334:
        /*0694*/ 	.word	index@(_ZN2at6native29vectorized_elementwise_kernelILi8EZNS0_50_GLOBAL__N__2680c7bb_12_PowKernel_cu_140f0503_289622pow_scalar_tensor_implIdEEvRNS_18TensorIteratorBaseET_EUldE_St5arrayIPcLm2EEEEviT0_T1_)
        /*0698*/ 	.word	0x0000002a


	//----- nvinfo : EIATTR_FRAME_SIZE
	.align		4
.L_335:
        /*069c*/ 	.byte	0x04, 0x11
        /*069e*/ 	.short	(.L_337 - .L_336)
	.align		4
.L_336:
        /*06a0*/ 	.word	index@($_ZN2at6native29vectorized_elementwise_kernelILi8EZNS0_50_GLOBAL__N__2680c7bb_12_PowKernel_cu_140f0503_289622pow_scalar_tensor_implIdEEvRNS_18TensorIteratorBaseET_EUldE_St5arrayIPcLm2EEEEviT0_T1_$__internal_accurate_pow)
        /*06a4*/ 	.word	0x00000000


	//----- nvinfo : EIATTR_FRAME_SIZE
	.align		4
.L_337:
        /*06a8*/ 	.byte	0x04, 0x11
        /*06aa*/ 	.short	(.L_339 - .L_338)
	.align		4
.L_338:
        /*06ac*/ 	.word	index@(_ZN2at6native29vectorized_elementwise_kernelILi8EZNS0_50_GLOBAL__N__2680c7bb_12_PowKernel_cu_140f0503_289622pow_scalar_tensor_implIdEEvRNS_18TensorIteratorBaseET_EUldE_St5arrayIPcLm2EEEEviT0_T1_)
        /*06b0*/ 	.word	0x00000000


	//----- nvinfo : EIATTR_REGCOUNT
	.align		4
.L_339:
        /*06b4*/ 	.byte	0x04, 0x2f
        /*06b6*/ 	.short	(.L_341 - .L_340)
	.align		4
.L_340:
        /*06b8*/ 	.word	index@(_ZN2at6native29vectorized_elementwise_kernelILi4EZNS0_50_GLOBAL__N__2680c7bb_12_PowKernel_cu_140f0503_289622pow_scalar_tensor_implIdEEvRNS_18TensorIteratorBaseET_EUldE_St5arrayIPcLm2EEEEviT0_T1_)
        /*06bc*/ 	.word	0x0000002a


	//----- nvinfo : EIATTR_FRAME_SIZE
	.align		4
.L_341:
        /*06c0*/ 	.byte	0x04, 0x11
        /*06c2*/ 	.short	(.L_343 - .L_342)
	.align		4
.L_342:
        /*06c4*/ 	.word	index@($_ZN2at6native29vectorized_elementwise_kernelILi4EZNS0_50_GLOBAL__N__2680c7bb_12_PowKernel_cu_140f0503_289622pow_scalar_tensor_implIdEEvRNS_18TensorIteratorBaseET_EUldE_St5arrayIPcLm2EEEEviT0_T1_$__internal_accurate_pow)
        /*06c8*/ 	.word	0x00000000


	//----- nvinfo : EIATTR_FRAME_SIZE
	.align		4
.L_343:
        /*06cc*/ 	.byte	0x04, 0x11
        /*06ce*/ 	.short	(.L_345 - .L_344)
	.align		4
.L_344:
        /*06d0*/ 	.word	index@(_ZN2at6native29vectorized_elementwise_kernelILi4EZNS0_50_GLOBAL__N__2680c7bb_12_PowKernel_cu_140f0503_289622pow_scalar_tensor_implIdEEvRNS_18TensorIteratorBaseET_EUldE_St5arrayIPcLm2EEEEviT0_T1_)
        /*06d4*/ 	.word	0x00000000


	//----- nvinfo : EIATTR_REGCOUNT
	.align		4
.L_345:
        /*06d8*/ 	.byte	0x04, 0x2f
        /*06da*/ 	.short	(.L_347 - .L_346)
	.align		4
.L_346:
        /*06dc*/ 	.word	index@(_ZN2at6native29vectorized_elementwise_kernelILi2EZNS0_50_GLOBAL__N__2680c7bb_12_PowKernel_cu_140f0503_289622pow_scalar_tensor_implIdEEvRNS_18TensorIteratorBaseET_EUldE_St5arrayIPcLm2EEEEviT0_T1_)
        /*06e0*/ 	.word	0x0000002a


	//----- nvinfo : EIATTR_FRAME_SIZE
	.align		4
.L_347:
        /*06e4*/ 	.byte	0x04, 0x11
        /*06e6*/ 	.short	(.L_349 - .L_348)
	.align		4
.L_348:
        /*06e8*/ 	.word	index@($_ZN2at6native29vectorized_elementwise_kernelILi2EZNS0_50_GLOBAL__N__2680c7bb_12_PowKernel_cu_140f0503_289622pow_scalar_tensor_implIdEEvRNS_18TensorIteratorBaseET_EUldE_St5arrayIPcLm2EEEEviT0_T1_$__internal_accurate_pow)
        /*06ec*/ 	.word	0x00000000


	//----- nvinfo : EIATTR_FRAME_SIZE
	.align		4
.L_349:
        /*06f0*/ 	.byte	0x04, 0x11
        /*06f2*/ 	.short	(.L_351 - .L_350)
	.align		4
.L_350:
        /*06f4*/ 	.word	index@(_ZN2at6native29vectorized_elementwise_kernelILi2EZNS0_50_GLOBAL__N__2680c7bb_12_PowKernel_cu_140f0503_289622pow_scalar_tensor_implIdEEvRNS_18TensorIteratorBaseET_EUldE_St5arrayIPcLm2EEEEviT0_T1_)
        /*06f8*/ 	.word	0x00000000


	//----- nvinfo : EIATTR_REGCOUNT
	.align		4
.L_351:
        /*06fc*/ 	.byte	0x04, 0x2f
        /*06fe*/ 	.short	(.L_353 - .L_352)
	.align		4
.L_352:
        /*0700*/ 	.word	index@(_ZN2at6native27unrolled_elementwise_kernelIZNS0_50_GLOBAL__N__2680c7bb_12_PowKernel_cu_140f0503_289622pow_scalar_tensor_implIdEEvRNS_18TensorIteratorBaseET_EUldE_St5arrayIPcLm2EELi4E23TrivialOffsetCalculatorILi1EjESC_NS0_6memory15LoadWithoutCastENSD_16StoreWithoutCastEEEviS6_T0_T2_T3_T4_T5_)
        /*0704*/ 	.word	0x00000022


	//----- nvinfo : EIATTR_FRAME_SIZE
	.align		4
.L_353:
        /*0708*/ 	.byte	0x04, 0x11
        /*070a*/ 	.short	(.L_355 - .L_354)
	.align		4
.L_354:
        /*070c*/ 	.word	index@($_ZN2at6native27unrolled_elementwise_kernelIZNS0_50_GLOBAL__N__2680c7bb_12_PowKernel_cu_140f0503_289622pow_scalar_tensor_implIdEEvRNS_18TensorIteratorBaseET_EUldE_St5arrayIPcLm2EELi4E23TrivialOffsetCalculatorILi1EjESC_NS0_6memory15LoadWithoutCastENSD_16StoreWithoutCastEEEviS6_T0_T2_T3_T4_T5_$__internal_accurate_pow)
        /*0710*/ 	.word	0x00000000


	//----- nvinfo : EIATTR_FRAME_SIZE
	.align		4
.L_355:
        /*0714*/ 	.byte	0x04, 0x11
        /*0716*/ 	.short	(.L_357 - .L_356)
	.align		4
.L_356:
        /*0718*/ 	.word	index@(_ZN2at6native27unrolled_elementwise_kernelIZNS0_50_GLOBAL__N__2680c7bb_12_PowKernel_cu_140f0503_289622pow_scalar_tensor_implIdEEvRNS_18TensorIteratorBaseET_EUldE_St5arrayIPcLm2EELi4E23TrivialOffsetCalculatorILi1EjESC_NS0_6memory15LoadWithoutCastENSD_16StoreWithoutCastEEEviS6_T0_T2_T3_T4_T5_)
        /*071c*/ 	.word	0x00000000


	//----- nvinfo : EIATTR_REGCOUNT
	.align		4
.L_357:
        /*0720*/ 	.byte	0x04, 0x2f
        /*0722*/ 	.short	(.L_359 - .L_358)
	.align		4
.L_358:
        /*0724*/ 	.word	index@(_ZN2at6native18elementwise_kernelILi128ELi2EZNS0_22gpu_kernel_impl_nocastIZNS0_50_GLOBAL__N__2680c7bb_12_PowKernel_cu_140f0503_289622pow_scalar_tensor_implIdEEvRNS_18TensorIteratorBaseET_EUldE_EEvS6_RKS7_EUliE_EEviT1_)
        /*0728*/ 	.word	0x00000023


	//----- nvinfo : EIATTR_FRAME_SIZE
	.align		4
.L_359:
        /*072c*/ 	.byte	0x04, 0x11
        /*072e*/ 	.short	(.L_361 - .L_360)
	.align		4
.L_360:
        /*0730*/ 	.word	index@($_ZN2at6native18elementwise_kernelILi128ELi2EZNS0_22gpu_kernel_impl_nocastIZNS0_50_GLOBAL__N__2680c7bb_12_PowKernel_cu_140f0503_289622pow_scalar_tensor_implIdEEvRNS_18TensorIteratorBaseET_EUldE_EEvS6_RKS7_EUliE_EEviT1_$__internal_accurate_pow)
        /*0734*/ 	.word	0x00000000


	//----- nvinfo : EIATTR_FRAME_SIZE
	.align		4
.L_361:
        /*0738*/ 	.byte	0x04, 0x11
        /*073a*/ 	.short	(.L_363 - .L_362)
	.align		4
.L_362:
        /*073c*/ 	.word	index@(_ZN2at6native18elementwise_kernelILi128ELi2EZNS0_22gpu_kernel_impl_nocastIZNS0_50_GLOBAL__N__2680c7bb_12_PowKernel_cu_140f0503_289622pow_scalar_tensor_implIdEEvRNS_18TensorIteratorBaseET_EUldE_EEvS6_RKS7_EUliE_EEviT1_)
        /*0740*/ 	.word	0x00000000


	//----- nvinfo : EIATTR_REGCOUNT
	.align		4
.L_363:
        /*0744*/ 	.byte	0x04, 0x2f
        /*0746*/ 	.short	(.L_365 - .L_364)
	.align		4
.L_364:
        /*0748*/ 	.word	index@(_ZN2at6native27unrolled_elementwise_kernelIZNS0_50_GLOBAL__N__2680c7bb_12_PowKernel_cu_140f0503_289622pow_scalar_tensor_implIdEEvRNS_18TensorIteratorBaseET_EUldE_St5arrayIPcLm2EELi4E23TrivialOffsetCalculatorILi1EjESC_NS0_6memory12LoadWithCastILi1EEENSD_13StoreWithCastILi1EEEEEviS6_T0_T2_T3_T4_T5_)
        /*074c*/ 	.word	0x00000028


	//----- nvinfo : EIATTR_FRAME_SIZE
	.align		4
.L_365:
        /*0750*/ 	.byte	0x04, 0x11
        /*0752*/ 	.short	(.L_367 - .L_366)
	.align		4
.L_366:
        /*0754*/ 	.word	index@($_ZN2at6native27unrolled_elementwise_kernelIZNS0_50_GLOBAL__N__2680c7bb_12_PowKernel_cu_140f0503_289622pow_scalar_tensor_implIdEEvRNS_18TensorIteratorBaseET_EUldE_St5arrayIPcLm2EELi4E23TrivialOffsetCalculatorILi1EjESC_NS0_6memory12LoadWithCastILi1EEENSD_13StoreWithCastILi1EEEEEviS6_T0_T2_T3_T4_T5_$__internal_accurate_pow)
        /*0758*/ 	.word	0x00000000


	//----- nvinfo : EIATTR_FRAME_SIZE
	.align		4
.L_367:
        /*075c*/ 	.byte	0x04, 0x11
        /*075e*/ 	.short	(.L_369 - .L_368)
	.align		4
.L_368:
        /*0760*/ 	.word	index@(_ZN2at6native27unrolled_elementwise_kernelIZNS0_50_GLOBAL__N__2680c7bb_12_PowKernel_cu_140f0503_289622pow_scalar_tensor_implIdEEvRNS_18TensorIteratorBaseET_EUldE_St5arrayIPcLm2EELi4E23TrivialOffsetCalculatorILi1EjESC_NS0_6memory12LoadWithCastILi1EEENSD_13StoreWithCastILi1EEEEEviS6_T0_T2_T3_T4_T5_)
        /*0764*/ 	.word	0x00000000


	//----- nvinfo : EIATTR_REGCOUNT
	.align		4
.L_369:
        /*0768*/ 	.byte	0x04, 0x2f
        /*076a*/ 	.short	(.L_371 - .L_370)
	.align		4
.L_370:
        /*076c*/ 	.word	index@(_ZN2at6native18elementwise_kernelILi128ELi4EZNS0_15gpu_kernel_implIZNS0_50_GLOBAL__N__2680c7bb_12_PowKernel_cu_140f0503_289622pow_scalar_tensor_implIdEEvRNS_18TensorIteratorBaseET_EUldE_EEvS6_RKS7_EUliE_EEviT1_)
        /*0770*/ 	.word	0x00000024


	//----- nvinfo : EIATTR_FRAME_SIZE
	.align		4
.L_371:
        /*0774*/ 	.byte	0x04, 0x11
        /*0776*/ 	.short	(.L_373 - .L_372)
	.align		4
.L_372:
        /*0778*/ 	.word	index@($_ZN2at6native18elementwise_kernelILi128ELi4EZNS0_15gpu_kernel_implIZNS0_50_GLOBAL__N__2680c7bb_12_PowKernel_cu_140f0503_289622pow_scalar_tensor_implIdEEvRNS_18TensorIteratorBaseET_EUldE_EEvS6_RKS7_EUliE_EEviT1_$__internal_accurate_pow)
        /*077c*/ 	.word	0x00000000


	//----- nvinfo : EIATTR_FRAME_SIZE
	.align		4
.L_373:
        /*0780*/ 	.byte	0x04, 0x11
        /*0782*/ 	.short	(.L_375 - .L_374)
	.align		4
.L_374:
        /*0784*/ 	.word	index@(_ZN2at6native18elementwise_kernelILi128ELi4EZNS0_15gpu_kernel_implIZNS0_50_GLOBAL__N__2680c7bb_12_PowKernel_cu_140f0503_289622pow_scalar_tensor_implIdEEvRNS_18TensorIteratorBaseET_EUldE_EEvS6_RKS7_EUliE_EEviT1_)
        /*0788*/ 	.word	0x00000000


	//----- nvinfo : EIATTR_REGCOUNT
	.align		4
.L_375:
        /*078c*/ 	.byte	0x04, 0x2f
        /*078e*/ 	.short	(.L_377 - .L_376)
	.align		4
.L_376:
        /*0790*/ 	.word	index@(_ZN2at6native29vectorized_elementwise_kernelILi8EZZZNS0_50_GLOBAL__N__2680c7bb_12_PowKernel_cu_140f0503_289624pow_tensor_tensor_kernelERNS_18TensorIteratorBaseEENKUlvE_clEvENKUlvE4_clEvEUlddE_St5arrayIPcLm3EEEEviT0_T1_)
        /*0794*/ 	.word	0x0000003e


	//----- nvinfo : EIATTR_FRAME_SIZE
	.align		4
.L_377:
        /*0798*/ 	.byte	0x04, 0x11
        /*079a*/ 	.short	(.L_379 - .L_378)
	.align		4
.L_378:
        /*079c*/ 	.word	index@($_ZN2at6native29vectorized_elementwise_kernelILi8EZZZNS0_50_GLOBAL__N__2680c7bb_12_PowKernel_cu_140f0503_289624pow_tensor_tensor_kernelERNS_18TensorIteratorBaseEENKUlvE_clEvENKUlvE4_clEvEUlddE_St5arrayIPcLm3EEEEviT0_T1_$__internal_accurate_pow)
        /*07a0*/ 	.word	0x00000000


	//----- nvinfo : EIATTR_FRAME_SIZE
	.align		4
.L_379:
        /*07a4*/ 	.byte	0x04, 0x11
        /*07a6*/ 	.short	(.L_381 - .L_380)
	.align		4
.L_380:
        /*07a8*/ 	.word	index@(_ZN2at6native29vectorized_elementwise_kernelILi8EZZZNS0_50_GLOBAL__N__2680c7bb_12_PowKernel_cu_140f0503_289624pow_tensor_tensor_kernelERNS_18TensorIteratorBaseEENKUlvE_clEvENKUlvE4_clEvEUlddE_St5arrayIPcLm3EEEEviT0_T1_)
        /*07ac*/ 	.word	0x00000000


	//----- nvinfo : EIATTR_REGCOUNT
	.align		4
.L_381:
        /*07b0*/ 	.byte	0x04, 0x2f
        /*07b2*/ 	.short	(.L_383 - .L_382)
	.align		4
.L_382:
        /*07b4*/ 	.word	index@(_ZN2at6native29vectorized_elementwise_kernelILi4EZZZNS0_50_GLOBAL__N__2680c7bb_12_PowKernel_cu_140f0503_289624pow_tensor_tensor_kernelERNS_18TensorIteratorBaseEENKUlvE_clEvENKUlvE4_clEvEUlddE_St5arrayIPcLm3EEEEviT0_T1_)
        /*07b8*/ 	.word	0x0000003e


	//----- nvinfo : EIATTR_FRAME_SIZE
	.align		4
.L_383:
        /*07bc*/ 	.byte	0x04, 0x11
        /*07be*/ 	.short	(.L_385 - .L_384)
	.align		4
.L_384:
        /*07c0*/ 	.word	index@($_ZN2at6native29vectorized_elementwise_kernelILi4EZZZNS0_50_GLOBAL__N__2680c7bb_12_PowKernel_cu_140f0503_289624pow_tensor_tensor_kernelERNS_18TensorIteratorBaseEENKUlvE_clEvENKUlvE4_clEvEUlddE_St5arrayIPcLm3EEEEviT0_T1_$__internal_accurate_pow)
        /*07c4*/ 	.word	0x00000000


	//----- nvinfo : EIATTR_FRAME_SIZE
	.align		4
.L_385:
        /*07c8*/ 	.byte	0x04, 0x11
        /*07ca*/ 	.short	(.L_387 - .L_386)
	.align		4
.L_386:
        /*07cc*/ 	.word	index@(_ZN2at6native29vectorized_elementwise_kernelILi4EZZZNS0_50_GLOBAL__N__2680c7bb_12_PowKernel_cu_140f0503_289624pow_tensor_tensor_kernelERNS_18TensorIteratorBaseEENKUlvE_clEvENKUlvE4_clEvEUlddE_St5arrayIPcLm3EEEEviT0_T1_)
        /*07d0*/ 	.word	0x00000000


	//----- nvinfo : EIATTR_REGCOUNT
	.align		4
.L_387:
        /*07d4*/ 	.byte	0x04, 0x2f
        /*07d6*/ 	.short	(.L_389 - .L_388)
	.align		4
.L_388:
        /*07d8*/ 	.word	index@(_ZN2at6native29vectorized_elementwise_kernelILi2EZZZNS0_50_GLOBAL__N__2680c7bb_12_PowKernel_cu_140f0503_289624pow_tensor_tensor_kernelERNS_18TensorIteratorBaseEENKUlvE_clEvENKUlvE4_clEvEUlddE_St5arrayIPcLm3EEEEviT0_T1_)
        /*07dc*/ 	.word	0x0000003e


	//----- nvinfo : EIATTR_FRAME_SIZE
	.align		4
.L_389:
        /*07e0*/ 	.byte	0x04, 0x11
        /*07e2*/ 	.short	(.L_391 - .L_390)
	.align		4
.L_390:
        /*07e4*/ 	.word	index@($_ZN2at6native29vectorized_elementwise_kernelILi2EZZZNS0_50_GLOBAL__N__2680c7bb_12_PowKernel_cu_140f0503_289624pow_tensor_tensor_kernelERNS_18TensorIteratorBaseEENKUlvE_clEvENKUlvE4_clEvEUlddE_St5arrayIPcLm3EEEEviT0_T1_$__internal_accurate_pow)
        /*07e8*/ 	.word	0x00000000


	//----- nvinfo : EIATTR_FRAME_SIZE
	.align		4
.L_391:
        /*07ec*/ 	.byte	0x04, 0x11
        /*07ee*/ 	.short	(.L_393 - .L_392)
	.align		4
.L_392:
        /*07f0*/ 	.word	index@(_ZN2at6native29vectorized_elementwise_kernelILi2EZZZNS0_50_GLOBAL__N__2680c7bb_12_PowKernel_cu_140f0503_289624pow_tensor_tensor_kernelERNS_18TensorIteratorBaseEENKUlvE_clEvENKUlvE4_clEvEUlddE_St5arrayIPcLm3EEEEviT0_T1_)
        /*07f4*/ 	.word	0x00000000


	//----- nvinfo : EIATTR_REGCOUNT
	.align		4
.L_393:
        /*07f8*/ 	.byte	0x04, 0x2f
        /*07fa*/ 	.short	(.L_395 - .L_394)
	.align		4
.L_394:
        /*07fc*/ 	.word	index@(_ZN2at6native27unrolled_elementwise_kernelIZZZNS0_50_GLOBAL__N__2680c7bb_12_PowKernel_cu_140f0503_289624pow_tensor_tensor_kernelERNS_18TensorIteratorBaseEENKUlvE_clEvENKUlvE4_clEvEUlddE_St5arrayIPcLm3EELi4E23TrivialOffsetCalculatorILi2EjESB_ILi1EjENS0_6memory15LoadWithoutCastENSE_16StoreWithoutCastEEEviT_T0_T2_T3_T4_T5_)
        /*0800*/ 	.word	0x0000002c


	//----- nvinfo : EIATTR_FRAME_SIZE
	.align		4
.L_395:
        /*0804*/ 	.byte	0x04, 0x11
        /*0806*/ 	.short	(.L_397 - .L_396)
	.align		4
.L_396:
        /*0808*/ 	.word	index@($_ZN2at6native27unrolled_elementwise_kernelIZZZNS0_50_GLOBAL__N__2680c7bb_12_PowKernel_cu_140f0503_289624pow_tensor_tensor_kernelERNS_18TensorIteratorBaseEENKUlvE_clEvENKUlvE4_clEvEUlddE_St5arrayIPcLm3EELi4E23TrivialOffsetCalculatorILi2EjESB_ILi1EjENS0_6memory15LoadWithoutCastENSE_16StoreWithoutCastEEEviT_T0_T2_T3_T4_T5_$__internal_accurate_pow)
        /*080c*/ 	.word	0x00000000


	//----- nvinfo : EIATTR_FRAME_SIZE
	.align		4
.L_397:
        /*0810*/ 	.byte	0x04, 0x11
        /*0812*/ 	.short	(.L_399 - .L_398)
	.align		4
.L_398:
        /*0814*/ 	.word	index@(_ZN2at6native27unrolled_elementwise_kernelIZZZNS0_50_GLOBAL__N__2680c7bb_12_PowKernel_cu_140f0503_289624pow_tensor_tensor_kernelERNS_18TensorIteratorBaseEENKUlvE_clEvENKUlvE4_clEvEUlddE_St5arrayIPcLm3EELi4E23TrivialOffsetCalculatorILi2EjESB_ILi1EjENS0_6memory15LoadWithoutCastENSE_16StoreWithoutCastEEEviT_T0_T2_T3_T4_T5_)
        /*0818*/ 	.word	0x00000000


	//----- nvinfo : EIATTR_REGCOUNT
	.align		4
.L_399:
        /*081c*/ 	.byte	0x04, 0x2f
        /*081e*/ 	.short	(.L_401 - .L_400)
	.align		4
.L_400:
        /*0820*/ 	.word	index@(_ZN2at6native18elementwise_kernelILi128ELi2EZNS0_22gpu_kernel_impl_nocastIZZZNS0_50_GLOBAL__N__2680c7bb_12_PowKernel_cu_140f0503_289624pow_tensor_tensor_kernelERNS_18TensorIteratorBaseEENKUlvE_clEvENKUlvE4_clEvEUlddE_EEvS5_RKT_EUliE_EEviT1_)
        /*0824*/ 	.word	0x00000025


	//----- nvinfo : EIATTR_FRAME_SIZE
	.align		4
.L_401:
        /*0828*/ 	.byte	0x04, 0x11
        /*082a*/ 	.short	(.L_403 - .L_402)
	.align		4
.L_402:
        /*082c*/ 	.word	index@($_ZN2at6native18elementwise_kernelILi128ELi2EZNS0_22gpu_kernel_impl_nocastIZZZNS0_50_GLOBAL__N__2680c7bb_12_PowKernel_cu_140f0503_289624pow_tensor_tensor_kernelERNS_18TensorIteratorBaseEENKUlvE_clEvENKUlvE4_clEvEUlddE_EEvS5_RKT_EUliE_EEviT1_$__internal_accurate_pow)
        /*0830*/ 	.word	0x00000000


	//----- nvinfo : EIATTR_FRAME_SIZE
	.align		4
.L_403:
        /*0834*/ 	.byte	0x04, 0x11
        /*0836*/ 	.short	(.L_405 - .L_404)
	.align		4
.L_404:
        /*0838*/ 	.word	index@(_ZN2at6native18elementwise_kernelILi128ELi2EZNS0_22gpu_kernel_impl_nocastIZZZNS0_50_GLOBAL__N__2680c7bb_12_PowKernel_cu_140f0503_289624pow_tensor_tensor_kernelERNS_18TensorIteratorBaseEENKUlvE_clEvENKUlvE4_clEvEUlddE_EEvS5_RKT_EUliE_EEviT1_)
        /*083c*/ 	.word	0x00000000


	//----- nvinfo : EIATTR_REGCOUNT
	.align		4
.L_405:
        /*0840*/ 	.byte	0x04, 0x2f
        /*0842*/ 	.short	(.L_407 - .L_406)
	.align		4
.L_406:
        /*0844*/ 	.word	index@(_ZN2at6native27unrolled_elementwise_kernelIZZZNS0_50_GLOBAL__N__2680c7bb_12_PowKernel_cu_140f0503_289624pow_tensor_tensor_kernelERNS_18TensorIteratorBaseEENKUlvE_clEvENKUlvE4_clEvEUlddE_St5arrayIPcLm3EELi4E23TrivialOffsetCalculatorILi2EjESB_ILi1EjENS0_6memory12LoadWithCastILi2EEENSE_13StoreWithCastILi1EEEEEviT_T0_T2_T3_T4_T5_)
        /*0848*/ 	.word	0x0000002e


	//----- nvinfo : EIATTR_FRAME_SIZE
	.align		4
.L_407:
        /*084c*/ 	.byte	0x04, 0x11
        /*084e*/ 	.short	(.L_409 - .L_408)
	.align		4
.L_408:
        /*0850*/ 	.word	index@($_ZN2at6native27unrolled_elementwise_kernelIZZZNS0_50_GLOBAL__N__2680c7bb_12_PowKernel_cu_140f0503_289624pow_tensor_tensor_kernelERNS_18TensorIteratorBaseEENKUlvE_clEvENKUlvE4_clEvEUlddE_St5arrayIPcLm3EELi4E23TrivialOffsetCalculatorILi2EjESB_ILi1EjENS0_6memory12LoadWithCastILi2EEENSE_13StoreWithCastILi1EEEEEviT_T0_T2_T3_T4_T5_$__internal_accurate_pow)
        /*0854*/ 	.word	0x00000000


	//----- nvinfo : EIATTR_FRAME_SIZE
	.align		4
.L_409:
        /*0858*/ 	.byte	0x04, 0x11
        /*085a*/ 	.short	(.L_411 - .L_410)
	.align		4
.L_410:
        /*085c*/ 	.word	index@(_ZN2at6native27unrolled_elementwise_kernelIZZZNS0_50_GLOBAL__N__2680c7bb_12_PowKernel_cu_140f0503_289624pow_tensor_tensor_kernelERNS_18TensorIteratorBaseEENKUlvE_clEvENKUlvE4_clEvEUlddE_St5arrayIPcLm3EELi4E23TrivialOffsetCalculatorILi2EjESB_ILi1EjENS0_6memory12LoadWithCastILi2EEENSE_13StoreWithCastILi1EEEEEviT_T0_T2_T3_T4_T5_)
        /*0860*/ 	.word	0x00000000


	//----- nvinfo : EIATTR_REGCOUNT
	.align		4
.L_411:
        /*0864*/ 	.byte	0x04, 0x2f
        /*0866*/ 	.short	(.L_413 - .L_412)
	.align		4
.L_412:
        /*0868*/ 	.word	index@(_ZN2at6native18elementwise_kernelILi128ELi4EZNS0_15gpu_kernel_implIZZZNS0_50_GLOBAL__N__2680c7bb_12_PowKernel_cu_140f0503_289624pow_tensor_tensor_kernelERNS_18TensorIteratorBaseEENKUlvE_clEvENKUlvE4_clEvEUlddE_EEvS5_RKT_EUliE_EEviT1_)
        /*086c*/ 	.word	0x00000026


	//----- nvinfo : EIATTR_FRAME_SIZE
	.align		4
.L_413:
        /*0870*/ 	.byte	0x04, 0x11
        /*0872*/ 	.short	(.L_415 - .L_414)
	.align		4
.L_414:
        /*0874*/ 	.word	index@($_ZN2at6native18elementwise_kernelILi128ELi4EZNS0_15gpu_kernel_implIZZZNS0_50_GLOBAL__N__2680c7bb_12_PowKernel_cu_140f0503_289624pow_tensor_tensor_kernelERNS_18TensorIteratorBaseEENKUlvE_clEvENKUlvE4_clEvEUlddE_EEvS5_RKT_EUliE_EEviT1_$__internal_accurate_pow)
        /*0878*/ 	.word	0x00000000


	//----- nvinfo : EIATTR_FRAME_SIZE
	.align		4
.L_415:
        /*087c*/ 	.byte	0x04, 0x11
        /*087e*/ 	.short	(.L_417 - .L_416)
	.align		4
.L_416:
        /*0880*/ 	.word	index@(_ZN2at6native18elementwise_kernelILi128ELi4EZNS0_15gpu_kernel_implIZZZNS0_50_GLOBAL__N__2680c7bb_12_PowKernel_cu_140f0503_289624pow_tensor_tensor_kernelERNS_18TensorIteratorBaseEENKUlvE_clEvENKUlvE4_clEvEUlddE_EEvS5_RKT_EUliE_EEviT1_)
        /*0884*/ 	.word	0x00000000


	//----- nvinfo : EIATTR_REGCOUNT
	.align		4
.L_417:
        /*0888*/ 	.byte	0x04, 0x2f
        /*088a*/ 	.short	(.L_419 - .L_418)
	.align		4
.L_418:
        /*088c*/ 	.word	index@(_ZN2at6native29vectorized_elementwise_kernelILi8EZNS0_50_GLOBAL__N__2680c7bb_12_PowKernel_cu_140f0503_289622pow_scalar_tensor_implIfEEvRNS_18TensorIteratorBaseET_EUlfE_St5arrayIPcLm2EEEEviT0_T1_)
        /*0890*/ 	.word	0x00000020


	//----- nvinfo : EIATTR_FRAME_SIZE
	.align		4
.L_419:
        /*0894*/ 	.byte	0x04, 0x11
        /*0896*/ 	.short	(.L_421 - .L_420)
	.align		4
.L_420:
        /*0898*/ 	.word	index@(_ZN2at6native29vectorized_elementwise_kernelILi8EZNS0_50_GLOBAL__N__2680c7bb_12_PowKernel_cu_140f0503_289622pow_scalar_tensor_implIfEEvRNS_18TensorIteratorBaseET_EUlfE_St5arrayIPcLm2EEEEviT0_T1_)
        /*089c*/ 	.word	0x00000000


	//----- nvinfo : EIATTR_REGCOUNT
	.align		4
.L_421:
        /*08a0*/ 	.byte	0x04, 0x2f
        /*08a2*/ 	.short	(.L_423 - .L_422)
	.align		4
.L_422:
        /*08a4*/ 	.word	index@(_ZN2at6native29vectorized_elementwise_kernelILi4EZNS0_50_GLOBAL__N__2680c7bb_12_PowKernel_cu_140f0503_289622pow_scalar_tensor_implIfEEvRNS_18TensorIteratorBaseET_EUlfE_St5arrayIPcLm2EEEEviT0_T1_)
        /*08a8*/ 	.word	0x00000020


	//----- nvinfo : EIATTR_FRAME_SIZE
	.align		4
.L_423:
        /*08ac*/ 	.byte	0x04, 0x11
        /*08ae*/ 	.short	(.L_425 - .L_424)
	.align		4
.L_424:
        /*08b0*/ 	.word	index@(_ZN2at6native29vectorized_elementwise_kernelILi4EZNS0_50_GLOBAL__N__2680c7bb_12_PowKernel_cu_140f0503_289622pow_scalar_tensor_implIfEEvRNS_18TensorIteratorBaseET_EUlfE_St5arrayIPcLm2EEEEviT0_T1_)
        /*08b4*/ 	.word	0x00000000


	//----- nvinfo : EIATTR_REGCOUNT
	.align		4
.L_425:
        /*08b8*/ 	.byte	0x04, 0x2f
        /*08ba*/ 	.short	(.L_427 - .L_426)
	.align		4
.L_426:
        /*08bc*/ 	.word	index@(_ZN2at6native29vectorized_elementwise_kernelILi2EZNS0_50_GLOBAL__N__2680c7bb_12_PowKernel_cu_140f0503_289622pow_scalar_tensor_implIfEEvRNS_18TensorIteratorBaseET_EUlfE_St5arrayIPcLm2EEEEviT0_T1_)
        /*08c0*/ 	.word	0x00000020


	//----- nvinfo : EIATTR_FRAME_SIZE
	.align		4
.L_427:
        /*08c4*/ 	.byte	0x04, 0x11
        /*08c6*/ 	.short	(.L_429 - .L_428)
	.align		4
.L_428:
        /*08c8*/ 	.word	index@(_ZN2at6native29vectorized_elementwise_kernelILi2EZNS0_50_GLOBAL__N__2680c7bb_12_PowKernel_cu_140f0503_289622pow_scalar_tensor_implIfEEvRNS_18TensorIteratorBaseET_EUlfE_St5arrayIPcLm2EEEEviT0_T1_)
        /*08cc*/ 	.word	0x00000000


	//----- nvinfo : EIATTR_REGCOUNT
	.align		4
.L_429:
        /*08d0*/ 	.byte	0x04, 0x2f
        /*08d2*/ 	.short	(.L_431 - .L_430)
	.align		4
.L_430:
        /*08d4*/ 	.word	index@(_ZN2at6native27unrolled_elementwise_kernelIZNS0_50_GLOBAL__N__2680c7bb_12_PowKernel_cu_140f0503_289622pow_scalar_tensor_implIfEEvRNS_18TensorIteratorBaseET_EUlfE_St5arrayIPcLm2EELi4E23TrivialOffsetCalculatorILi1EjESC_NS0_6memory15LoadWithoutCastENSD_16StoreWithoutCastEEEviS6_T0_T2_T3_T4_T5_)
        /*08d8*/ 	.word	0x00000016


	//----- nvinfo : EIATTR_FRAME_SIZE
	.align		4
.L_431:
        /*08dc*/ 	.byte	0x04, 0x11
        /*08de*/ 	.short	(.L_433 - .L_432)
	.align		4
.L_432:
        /*08e0*/ 	.word	index@(_ZN2at6native27unrolled_elementwise_kernelIZNS0_50_GLOBAL__N__2680c7bb_12_PowKernel_cu_140f0503_289622pow_scalar_tensor_implIfEEvRNS_18TensorIteratorBaseET_EUlfE_St5arrayIPcLm2EELi4E23TrivialOffsetCalculatorILi1EjESC_NS0_6memory15LoadWithoutCastENSD_16StoreWithoutCastEEEviS6_T0_T2_T3_T4_T5_)
        /*08e4*/ 	.word	0x00000000


	//----- nvinfo : EIATTR_REGCOUNT
	.align		4
.L_433:
        /*08e8*/ 	.byte	0x04, 0x2f
        /*08ea*/ 	.short	(.L_435 - .L_434)
	.align		4
.L_434:
        /*08ec*/ 	.word	index@(_ZN2at6native18elementwise_kernelILi128ELi2EZNS0_22gpu_kernel_impl_nocastIZNS0_50_GLOBAL__N__2680c7bb_12_PowKernel_cu_140f0503_289622pow_scalar_tensor_implIfEEvRNS_18TensorIteratorBaseET_EUlfE_EEvS6_RKS7_EUliE_EEviT1_)
        /*08f0*/ 	.word	0x00000012


	//----- nvinfo : EIATTR_FRAME_SIZE
	.align		4
.L_435:
        /*08f4*/ 	.byte	0x04, 0x11
        /*08f6*/ 	.short	(.L_437 - .L_436)
	.align		4
.L_436:
        /*08f8*/ 	.word	index@(_ZN2at6native18elementwise_kernelILi128ELi2EZNS0_22gpu_kernel_impl_nocastIZNS0_50_GLOBAL__N__2680c7bb_12_PowKernel_cu_140f0503_289622pow_scalar_tensor_implIfEEvRNS_18TensorIteratorBaseET_EUlfE_EEvS6_RKS7_EUliE_EEviT1_)
        /*08fc*/ 	.word	0x00000000


	//----- nvinfo : EIATTR_REGCOUNT
	.align		4
.L_437:
        /*0900*/ 	.byte	0x04, 0x2f
        /*0902*/ 	.short	(.L_439 - .L_438)
	.align		4
.L_438:
        /*0904*/ 	.word	index@(_ZN2at6native27unrolled_elementwise_kernelIZNS0_50_GLOBAL__N__2680c7bb_12_PowKernel_cu_140f0503_289622pow_scalar_tensor_implIfEEvRNS_18TensorIteratorBaseET_EUlfE_St5arrayIPcLm2EELi4E23TrivialOffsetCalculatorILi1EjESC_NS0_6memory12LoadWithCastILi1EEENSD_13StoreWithCastILi1EEEEEviS6_T0_T2_T3_T4_T5_)
        /*0908*/ 	.word	0x0000001d


	//----- nvinfo : EIATTR_FRAME_SIZE
	.align		4
.L_439:
        /*090c*/ 	.byte	0x04, 0x11
        /*090e*/ 	.short	(.L_441 - .L_440)
	.align		4
.L_440:
        /*0910*/ 	.word	index@(_ZN2at6native27unrolled_elementwise_kernelIZNS0_50_GLOBAL__N__2680c7bb_12_PowKernel_cu_140f0503_289622pow_scalar_tensor_implIfEEvRNS_18TensorIteratorBaseET_EUlfE_St5arrayIPcLm2EELi4E23TrivialOffsetCalculatorILi1EjESC_NS0_6memory12LoadWithCastILi1EEENSD_13StoreWithCastILi1EEEEEviS6_T0_T2_T3_T4_T5_)
        /*0914*/ 	.word	0x00000000


	//----- nvinfo : EIATTR_REGCOUNT
	.align		4
.L_441:
        /*0918*/ 	.byte	0x04, 0x2f
        /*091a*/ 	.short	(.L_443 - .L_442)
	.align		4
.L_442:
        /*091c*/ 	.word	index@(_ZN2at6native18elementwise_kernelILi128ELi4EZNS0_15gpu_kernel_implIZNS0_50_GLOBAL__N__2680c7bb_12_PowKernel_cu_140f0503_289622pow_scalar_tensor_implIfEEvRNS_18TensorIteratorBaseET_EUlfE_EEvS6_RKS7_EUliE_EEviT1_)
        /*0920*/ 	.word	0x0000001a


	//----- nvinfo : EIATTR_FRAME_SIZE
	.align		4
.L_443:
        /*0924*/ 	.byte	0x04, 0x11
        /*0926*/ 	.short	(.L_445 - .L_444)
	.align		4
.L_444:
        /*0928*/ 	.word	index@(_ZN2at6native18elementwise_kernelILi128ELi4EZNS0_15gpu_kernel_implIZNS0_50_GLOBAL__N__2680c7bb_12_PowKernel_cu_140f0503_289622pow_scalar_tensor_implIfEEvRNS_18TensorIteratorBaseET_EUlfE_EEvS6_RKS7_EUliE_EEviT1_)
        /*092c*/ 	.word	0x00000000


	//----- nvinfo : EIATTR_REGCOUNT
	.align		4
.L_445:
        /*0930*/ 	.byte	0x04, 0x2f
        /*0932*/ 	.short	(.L_447 - .L_446)
	.align		4
.L_446:
        /*0934*/ 	.word	index@(_ZN2at6native29vectorized_elementwise_kernelILi8EZZZNS0_50_GLOBAL__N__2680c7bb_12_PowKernel_cu_140f0503_289624pow_tensor_tensor_kernelERNS_18TensorIteratorBaseEENKUlvE_clEvENKUlvE5_clEvEUlffE_St5arrayIPcLm3EEEEviT0_T1_)
        /*0938*/ 	.word	0x00000020


	//----- nvinfo : EIATTR_FRAME_SIZE
	.align		4
.L_447:
        /*093c*/ 	.byte	0x04, 0x11
        /*093e*/ 	.short	(.L_449 - .L_448)
	.align		4
.L_448:
        /*0940*/ 	.word	index@(_ZN2at6native29vectorized_elementwise_kernelILi8EZZZNS0_50_GLOBAL__N__2680c7bb_12_PowKernel_cu_140f0503_289624pow_tensor_tensor_kernelERNS_18TensorIteratorBaseEENKUlvE_clEvENKUlvE5_clEvEUlffE_St5arrayIPcLm3EEEEviT0_T1_)
        /*0944*/ 	.word	0x00000000


	//----- nvinfo : EIATTR_REGCOUNT
	.align		4
.L_449:
        /*0948*/ 	.byte	0x04, 0x2f
        /*094a*/ 	.short	(.L_451 - .L_450)
	.align		4
.L_450:
        /*094c*/ 	.word	index@(_ZN2at6native29vectorized_elementwise_kernelILi4EZZZNS0_50_GLOBAL__N__2680c7bb_12_PowKernel_cu_140f0503_289624pow_tensor_tensor_kernelERNS_18TensorIteratorBaseEENKUlvE_clEvENKUlvE5_clEvEUlffE_St5arrayIPcLm3EEEEviT0_T1_)
        /*0950*/ 	.word	0x00000020


	//----- nvinfo : EIATTR_FRAME_SIZE
	.align		4
.L_451:
        /*0954*/ 	.byte	0x04, 0x11
        /*0956*/ 	.short	(.L_453 - .L_452)
	.align		4
.L_452:
        /*0958*/ 	.word	index@(_ZN2at6native29vectorized_elementwise_kernelILi4EZZZNS0_50_GLOBAL__N__2680c7bb_12_PowKernel_cu_140f0503_289624pow_tensor_tensor_kernelERNS_18TensorIteratorBaseEENKUlvE_clEvENKUlvE5_clEvEUlffE_St5arrayIPcLm3EEEEviT0_T1_)
        /*095c*/ 	.word	0x00000000


	//----- nvinfo : EIATTR_REGCOUNT
	.align		4
.L_453:
        /*0960*/ 	.byte	0x04, 0x2f
        /*0962*/ 	.short	(.L_455 - .L_454)
	.align		4
.L_454:
        /*0964*/ 	.word	index@(_ZN2at6native29vectorized_elementwise_kernelILi2EZZZNS0_50_GLOBAL__N__2680c7bb_12_PowKernel_cu_140f0503_289624pow_tensor_tensor_kernelERNS_18TensorIteratorBaseEENKUlvE_clEvENKUlvE5_clEvEUlffE_St5arrayIPcLm3EEEEviT0_T1_)
        /*0968*/ 	.word	0x00000020


	//----- nvinfo : EIATTR_FRAME_SIZE
	.align		4
.L_455:
        /*096c*/ 	.byte	0x04, 0x11
        /*096e*/ 	.short	(.L_457 - .L_456)
	.align		4
.L_456:
        /*0970*/ 	.word	index@(_ZN2at6native29vectorized_elementwise_kernelILi2EZZZNS0_50_GLOBAL__N__2680c7bb_12_PowKernel_cu_140f0503_289624pow_tensor_tensor_kernelERNS_18TensorIteratorBaseEENKUlvE_clEvENKUlvE5_clEvEUlffE_St5arrayIPcLm3EEEEviT0_T1_)
        /*0974*/ 	.word	0x00000000


	//----- nvinfo : EIATTR_REGCOUNT
	.align		4
.L_457:
        /*0978*/ 	.byte	0x04, 0x2f
        /*097a*/ 	.short	(.L_459 - .L_458)
	.align		4
.L_458:
        /*097c*/ 	.word	index@(_ZN2at6native27unrolled_elementwise_kernelIZZZNS0_50_GLOBAL__N__2680c7bb_12_PowKernel_cu_140f0503_289624pow_tensor_tensor_kernelERNS_18TensorIteratorBaseEENKUlvE_clEvENKUlvE5_clEvEUlffE_St5arrayIPcLm3EELi4E23TrivialOffsetCalculatorILi2EjESB_ILi1EjENS0_6memory15LoadWithoutCastENSE_16StoreWithoutCastEEEviT_T0_T2_T3_T4_T5_)
        /*0980*/ 	.word	0x0000001e


	//----- nvinfo : EIATTR_FRAME_SIZE
	.align		4
.L_459:
        /*0984*/ 	.byte	0x04, 0x11
        /*0986*/ 	.short	(.L_461 - .L_460)
	.align		4
.L_460:
        /*0988*/ 	.word	index@(_ZN2at6native27unrolled_elementwise_kernelIZZZNS0_50_GLOBAL__N__2680c7bb_12_PowKernel_cu_140f0503_289624pow_tensor_tensor_kernelERNS_18TensorIteratorBaseEENKUlvE_clEvENKUlvE5_clEvEUlffE_St5arrayIPcLm3EELi4E23TrivialOffsetCalculatorILi2EjESB_ILi1EjENS0_6memory15LoadWithoutCastENSE_16StoreWithoutCastEEEviT_T0_T2_T3_T4_T5_)
        /*098c*/ 	.word	0x00000000


	//----- nvinfo : EIATTR_REGCOUNT
	.align		4
.L_461:
        /*0990*/ 	.byte	0x04, 0x2f
        /*0992*/ 	.short	(.L_463 - .L_462)
	.align		4
.L_462:
        /*0994*/ 	.word	index@(_ZN2at6native18elementwise_kernelILi128ELi2EZNS0_22gpu_kernel_impl_nocastIZZZNS0_50_GLOBAL__N__2680c7bb_12_PowKernel_cu_140f0503_289624pow_tensor_tensor_kernelERNS_18TensorIteratorBaseEENKUlvE_clEvENKUlvE5_clEvEUlffE_EEvS5_RKT_EUliE_EEviT1_)
        /*0998*/ 	.word	0x00000012


	//----- nvinfo : EIATTR_FRAME_SIZE
	.align		4
.L_463:
        /*099c*/ 	.byte	0x04, 0x11
        /*099e*/ 	.short	(.L_465 - .L_464)
	.align		4
.L_464:
        /*09a0*/ 	.word	index@(_ZN2at6native18elementwise_kernelILi128ELi2EZNS0_22gpu_kernel_impl_nocastIZZZNS0_50_GLOBAL__N__2680c7bb_12_PowKernel_cu_140f0503_289624pow_tensor_tensor_kernelERNS_18TensorIteratorBaseEENKUlvE_clEvENKUlvE5_clEvEUlffE_EEvS5_RKT_EUliE_EEviT1_)
        /*09a4*/ 	.word	0x00000000


	//----- nvinfo : EIATTR_REGCOUNT
	.align		4
.L_465:
        /*09a8*/ 	.byte	0x04, 0x2f
        /*09aa*/ 	.short	(.L_467 - .L_466)
	.align		4
.L_466:
        /*09ac*/ 	.word	index@(_ZN2at6native27unrolled_elementwise_kernelIZZZNS0_50_GLOBAL__N__2680c7bb_12_PowKernel_cu_140f0503_289624pow_tensor_tensor_kernelERNS_18TensorIteratorBaseEENKUlvE_clEvENKUlvE5_clEvEUlffE_St5arrayIPcLm3EELi4E23TrivialOffsetCalculatorILi2EjESB_ILi1EjENS0_6memory12LoadWithCastILi2EEENSE_13StoreWithCastILi1EEEEEviT_T0_T2_T3_T4_T5_)
        /*09b0*/ 	.word	0x00000020


	//----- nvinfo : EIATTR_FRAME_SIZE
	.align		4
.L_467:
        /*09b4*/ 	.byte	0x04, 0x11
        /*09b6*/ 	.short	(.L_469 - .L_468)
	.align		4
.L_468:
        /*09b8*/ 	.word	index@(_ZN2at6native27unrolled_elementwise_kernelIZZZNS0_50_GLOBAL__N__2680c7bb_12_PowKernel_cu_140f0503_289624pow_tensor_tensor_kernelERNS_18TensorIteratorBaseEENKUlvE_clEvENKUlvE5_clEvEUlffE_St5arrayIPcLm3EELi4E23TrivialOffsetCalculatorILi2EjESB_ILi1EjENS0_6memory12LoadWithCastILi2EEENSE_13StoreWithCastILi1EEEEEviT_T0_T2_T3_T4_T5_)
        /*09bc*/ 	.word	0x00000000


	//----- nvinfo : EIATTR_REGCOUNT
	.align		4
.L_469:
        /*09c0*/ 	.byte	0x04, 0x2f
        /*09c2*/ 	.short	(.L_471 - .L_470)
	.align		4
.L_470:
        /*09c4*/ 	.word	index@(_ZN2at6native18elementwise_kernelILi128ELi4EZNS0_15gpu_kernel_implIZZZNS0_50_GLOBAL__N__2680c7bb_12_PowKernel_cu_140f0503_289624pow_tensor_tensor_kernelERNS_18TensorIteratorBaseEENKUlvE_clEvENKUlvE5_clEvEUlffE_EEvS5_RKT_EUliE_EEviT1_)
        /*09c8*/ 	.word	0x0000001a


	//----- nvinfo : EIATTR_FRAME_SIZE
	.align		4
.L_471:
        /*09cc*/ 	.byte	0x04, 0x11
        /*09ce*/ 	.short	(.L_473 - .L_472)
	.align		4
.L_472:
        /*09d0*/ 	.word	index@(_ZN2at6native18elementwise_kernelILi128ELi4EZNS0_15gpu_kernel_implIZZZNS0_50_GLOBAL__N__2680c7bb_12_PowKernel_cu_140f0503_289624pow_tensor_tensor_kernelERNS_18TensorIteratorBaseEENKUlvE_clEvENKUlvE5_clEvEUlffE_EEvS5_RKT_EUliE_EEviT1_)
        /*09d4*/ 	.word	0x00000000


	//----- nvinfo : EIATTR_REGCOUNT
	.align		4
.L_473:
        /*09d8*/ 	.byte	0x04, 0x2f
        /*09da*/ 	.short	(.L_475 - .L_474)
	.align		4
.L_474:
        /*09dc*/ 	.word	index@(_ZN2at6native29vectorized_elementwise_kernelILi8EZNS0_50_GLOBAL__N__2680c7bb_12_PowKernel_cu_140f0503_289622pow_scalar_tensor_implIdEEvRNS_18TensorIteratorBaseEN3c107complexIT_EEEUlNS7_IdEEE_St5arrayIPcLm2EEEEviT0_T1_)
        /*09e0*/ 	.word	0x00000048


	//----- nvinfo : EIATTR_FRAME_SIZE
	.align		4
.L_475:
        /*09e4*/ 	.byte	0x04, 0x11
        /*09e6*/ 	.short	(.L_477 - .L_476)
	.align		4
.L_476:
        /*09e8*/ 	.word	index@($_ZN2at6native29vectorized_elementwise_kernelILi8EZNS0_50_GLOBAL__N__2680c7bb_12_PowKernel_cu_140f0503_289622pow_scalar_tensor_implIdEEvRNS_18TensorIteratorBaseEN3c107complexIT_EEEUlNS7_IdEEE_St5arrayIPcLm2EEEEviT0_T1_$__internal_trig_reduction_slowpathd)
        /*09ec*/ 	.word	0x00000030


	//----- nvinfo : EIATTR_FRAME_SIZE
	.align		4
.L_477:
        /*09f0*/ 	.byte	0x04, 0x11
        /*09f2*/ 	.short	(.L_479 - .L_478)
	.align		4
.L_478:
        /*09f4*/ 	.word	index@(_ZN2at6native29vectorized_elementwise_kernelILi8EZNS0_50_GLOBAL__N__2680c7bb_12_PowKernel_cu_140f0503_289622pow_scalar_tensor_implIdEEvRNS_18TensorIteratorBaseEN3c107complexIT_EEEUlNS7_IdEEE_St5arrayIPcLm2EEEEviT0_T1_)
        /*09f8*/ 	.word	0x00000030


	//----- nvinfo : EIATTR_REGCOUNT
	.align		4
.L_479:
        /*09fc*/ 	.byte	0x04, 0x2f
        /*09fe*/ 	.short	(.L_481 - .L_480)
	.align		4
.L_480:
        /*0a00*/ 	.word	index@(_ZN2at6native29vectorized_elementwise_kernelILi4EZNS0_50_GLOBAL__N__2680c7bb_12_PowKernel_cu_140f0503_289622pow_scalar_tensor_implIdEEvRNS_18TensorIteratorBaseEN3c107complexIT_EEEUlNS7_IdEEE_St5arrayIPcLm2EEEEviT0_T1_)
        /*0a04*/ 	.word	0x00000048


	//----- nvinfo : EIATTR_FRAME_SIZE
	.align		4
.L_481:
        /*0a08*/ 	.byte	0x04, 0x11
        /*0a0a*/ 	.short	(.L_483 - .L_482)
	.align		4
.L_482:
        /*0a0c*/ 	.word	index@($_ZN2at6native29vectorized_elementwise_kernelILi4EZNS0_50_GLOBAL__N__2680c7bb_12_PowKernel_cu_140f0503_289622pow_scalar_tensor_implIdEEvRNS_18TensorIteratorBaseEN3c107complexIT_EEEUlNS7_IdEEE_St5arrayIPcLm2EEEEviT0_T1_$__internal_trig_reduction_slowpathd)
        /*0a10*/ 	.word	0x00000030


	//----- nvinfo : EIATTR_FRAME_SIZE
	.align		4
.L_483:
        /*0a14*/ 	.byte	0x04, 0x11
        /*0a16*/ 	.short	(.L_485 - .L_484)
	.align		4
.L_484:
        /*0a18*/ 	.word	index@(_ZN2at6native29vectorized_elementwise_kernelILi4EZNS0_50_GLOBAL__N__2680c7bb_12_PowKernel_cu_140f0503_289622pow_scalar_tensor_implIdEEvRNS_18TensorIteratorBaseEN3c107complexIT_EEEUlNS7_IdEEE_St5arrayIPcLm2EEEEviT0_T1_)
        /*0a1c*/ 	.word	0x00000030


	//----- nvinfo : EIATTR_REGCOUNT
	.align		4
.L_485:
        /*0a20*/ 	.byte	0x04, 0x2f
        /*0a22*/ 	.short	(.L_487 - .L_486)
	.align		4
.L_486:
        /*0a24*/ 	.word	index@(_ZN2at6native29vectorized_elementwise_kernelILi2EZNS0_50_GLOBAL__N__2680c7bb_12_PowKernel_cu_140f0503_289622pow_scalar_tensor_implIdEEvRNS_18TensorIteratorBaseEN3c107complexIT_EEEUlNS7_IdEEE_St5arrayIPcLm2EEEEviT0_T1_)
        /*0a28*/ 	.word	0x00000048


	//----- nvinfo : EIATTR_FRAME_SIZE
	.align		4
.L_487:
        /*0a2c*/ 	.byte	0x04, 0x11
        /*0a2e*/ 	.short	(.L_489 - .L_488)
	.align		4
.L_488:
        /*0a30*/ 	.word	index@($_ZN2at6native29vectorized_elementwise_kernelILi2EZNS0_50_GLOBAL__N__2680c7bb_12_PowKernel_cu_140f0503_289622pow_scalar_tensor_implIdEEvRNS_18TensorIteratorBaseEN3c107complexIT_EEEUlNS7_IdEEE_St5arrayIPcLm2EEEEviT0_T1_$__internal_trig_reduction_slowpathd)
        /*0a34*/ 	.word	0x00000030


	//----- nvinfo : EIATTR_FRAME_SIZE
	.align		4
.L_489:
        /*0a38*/ 	.byte	0x04, 0x11
        /*0a3a*/ 	.short	(.L_491 - .L_490)
	.align		4
.L_490:
        /*0a3c*/ 	.word	index@(_ZN2at6native29vectorized_elementwise_kernelILi2EZNS0_50_GLOBAL__N__2680c7bb_12_PowKernel_cu_140f0503_289622pow_scalar_tensor_implIdEEvRNS_18TensorIteratorBaseEN3c107complexIT_EEEUlNS7_IdEEE_St5arrayIPcLm2EEEEviT0_T1_)
        /*0a40*/ 	.word	0x00000030


	//----- nvinfo : EIATTR_REGCOUNT
	.align		4
.L_491:
        /*0a44*/ 	.byte	0x04, 0x2f
        /*0a46*/ 	.short	(.L_493 - .L_492)
	.align		4
.L_492:
        /*0a48*/ 	.word	index@(_ZN2at6native27unrolled_elementwise_kernelIZNS0_50_GLOBAL__N__2680c7bb_12_PowKernel_cu_140f0503_289622pow_scalar_tensor_implIdEEvRNS_18TensorIteratorBaseEN3c107complexIT_EEEUlNS7_IdEEE_St5arrayIPcLm2EELi4E23TrivialOffsetCalculatorILi1EjESG_NS0_6memory15LoadWithoutCastENSH_16StoreWithoutCastEEEviS8_T0_T2_T3_T4_T5_)
        /*0a4c*/ 	.word	0x00000038


	//----- nvinfo : EIATTR_FRAME_SIZE
	.align		4
.L_493:
        /*0a50*/ 	.byte	0x04, 0x11
        /*0a52*/ 	.short	(.L_495 - .L_494)
	.align		4
.L_494:
        /*0a54*/ 	.word	index@($_ZN2at6native27unrolled_elementwise_kernelIZNS0_50_GLOBAL__N__2680c7bb_12_PowKernel_cu_140f0503_289622pow_scalar_tensor_implIdEEvRNS_18TensorIteratorBaseEN3c107complexIT_EEEUlNS7_IdEEE_St5arrayIPcLm2EELi4E23TrivialOffsetCalculatorILi1EjESG_NS0_6memory15LoadWithoutCastENSH_16StoreWithoutCastEEEviS8_T0_T2_T3_T4_T5_$__internal_trig_reduction_slowpathd)
        /*0a58*/ 	.word	0x00000028


	//----- nvinfo : EIATTR_FRAME_SIZE
	.align		4
.L_495:
        /*0a5c*/ 	.byte	0x04, 0x11
        /*0a5e*/ 	.short	(.L_497 - .L_496)
	.align		4
.L_496:
        /*0a60*/ 	.word	index@(_ZN2at6native27unrolled_elementwise_kernelIZNS0_50_GLOBAL__N__2680c7bb_12_PowKernel_cu_140f0503_289622pow_scalar_tensor_implIdEEvRNS_18TensorIteratorBaseEN3c107complexIT_EEEUlNS7_IdEEE_St5arrayIPcLm2EELi4E23TrivialOffsetCalculatorILi1EjESG_NS0_6memory15LoadWithoutCastENSH_16StoreWithoutCastEEEviS8_T0_T2_T3_T4_T5_)
        /*0a64*/ 	.word	0x00000028


	//----- nvinfo : EIATTR_REGCOUNT
	.align		4
.L_497:
        /*0a68*/ 	.byte	0x04, 0x2f
        /*0a6a*/ 	.short	(.L_499 - .L_498)
	.align		4
.L_498:
        /*0a6c*/ 	.word	index@(_ZN2at6native18elementwise_kernelILi128ELi2EZNS0_22gpu_kernel_impl_nocastIZNS0_50_GLOBAL__N__2680c7bb_12_PowKernel_cu_140f0503_289622pow_scalar_tensor_implIdEEvRNS_18TensorIteratorBaseEN3c107complexIT_EEEUlNS8_IdEEE_EEvS6_RKS9_EUliE_EEviT1_)
        /*0a70*/ 	.word	0x00000020


	//----- nvinfo : EIATTR_FRAME_SIZE
	.align		4
.L_499:
        /*0a74*/ 	.byte	0x04, 0x11
        /*0a76*/ 	.short	(.L_501 - .L_500)
	.align		4
.L_500:
        /*0a78*/ 	.word	index@($_ZN2at6native18elementwise_kernelILi128ELi2EZNS0_22gpu_kernel_impl_nocastIZNS0_50_GLOBAL__N__2680c7bb_12_PowKernel_cu_140f0503_289622pow_scalar_tensor_implIdEEvRNS_18TensorIteratorBaseEN3c107complexIT_EEEUlNS8_IdEEE_EEvS6_RKS9_EUliE_EEviT1_$__internal_trig_reduction_slowpathd)
        /*0a7c*/ 	.word	0x00000028


	//----- nvinfo : EIATTR_FRAME_SIZE
	.align		4
.L_501:
        /*0a80*/ 	.byte	0x04, 0x11
        /*0a82*/ 	.short	(.L_503 - .L_502)
	.align		4
.L_502:
        /*0a84*/ 	.word	index@(_ZN2at6native18elementwise_kernelILi128ELi2EZNS0_22gpu_kernel_impl_nocastIZNS0_50_GLOBAL__N__2680c7bb_12_PowKernel_cu_140f0503_289622pow_scalar_tensor_implIdEEvRNS_18TensorIteratorBaseEN3c107complexIT_EEEUlNS8_IdEEE_EEvS6_RKS9_EUliE_EEviT1_)
        /*0a88*/ 	.word	0x00000028


	//----- nvinfo : EIATTR_REGCOUNT
	.align		4
.L_503:
        /*0a8c*/ 	.byte	0x04, 0x2f
        /*0a8e*/ 	.short	(.L_505 - .L_504)
	.align		4
.L_504:
        /*0a90*/ 	.word	index@(_ZN2at6native27unrolled_elementwise_kernelIZNS0_50_GLOBAL__N__2680c7bb_12_PowKernel_cu_140f0503_289622pow_scalar_tensor_implIdEEvRNS_18TensorIteratorBaseEN3c107complexIT_EEEUlNS7_IdEEE_St5arrayIPcLm2EELi4E23TrivialOffsetCalculatorILi1EjESG_NS0_6memory12LoadWithCastILi1EEENSH_13StoreWithCastILi1EEEEEviS8_T0_T2_T3_T4_T5_)
        /*0a94*/ 	.word	0x00000030


	//----- nvinfo : EIATTR_FRAME_SIZE
	.align		4
.L_505:
        /*0a98*/ 	.byte	0x04, 0x11
        /*0a9a*/ 	.short	(.L_507 - .L_506)
	.align		4
.L_506:
        /*0a9c*/ 	.word	index@($_ZN2at6native27unrolled_elementwise_kernelIZNS0_50_GLOBAL__N__2680c7bb_12_PowKernel_cu_140f0503_289622pow_scalar_tensor_implIdEEvRNS_18TensorIteratorBaseEN3c107complexIT_EEEUlNS7_IdEEE_St5arrayIPcLm2EELi4E23TrivialOffsetCalculatorILi1EjESG_NS0_6memory12LoadWithCastILi1EEENSH_13StoreWithCastILi1EEEEEviS8_T0_T2_T3_T4_T5_$__internal_trig_reduction_slowpathd)
        /*0aa0*/ 	.word	0x00000028


	//----- nvinfo : EIATTR_FRAME_SIZE
	.align		4
.L_507:
        /*0aa4*/ 	.byte	0x04, 0x11
        /*0aa6*/ 	.short	(.L_509 - .L_508)
	.align		4
.L_508:
        /*0aa8*/ 	.word	index@(_ZN2at6native27unrolled_elementwise_kernelIZNS0_50_GLOBAL__N__2680c7bb_12_PowKernel_cu_140f0503_289622pow_scalar_tensor_implIdEEvRNS_18TensorIteratorBaseEN3c107complexIT_EEEUlNS7_IdEEE_St5arrayIPcLm2EELi4E23TrivialOffsetCalculatorILi1EjESG_NS0_6memory12LoadWithCastILi1EEENSH_13StoreWithCastILi1EEEEEviS8_T0_T2_T3_T4_T5_)
        /*0aac*/ 	.word	0x00000028


	//----- nvinfo : EIATTR_REGCOUNT
	.align		4
.L_509:
        /*0ab0*/ 	.byte	0x04, 0x2f
        /*0ab2*/ 	.short	(.L_511 - .L_510)
	.align		4
.L_510:
        /*0ab4*/ 	.word	index@(_ZN2at6native18elementwise_kernelILi128ELi4EZNS0_15gpu_kernel_implIZNS0_50_GLOBAL__N__2680c7bb_12_PowKernel_cu_140f0503_289622pow_scalar_tensor_implIdEEvRNS_18TensorIteratorBaseEN3c107complexIT_EEEUlNS8_IdEEE_EEvS6_RKS9_EUliE_EEviT1_)
        /*0ab8*/ 	.word	0x00000022


	//----- nvinfo : EIATTR_FRAME_SIZE
	.align		4
.L_511:
        /*0abc*/ 	.byte	0x04, 0x11
        /*0abe*/ 	.short	(.L_513 - .L_512)
	.align		4
.L_512:
        /*0ac0*/ 	.word	index@($_ZN2at6native18elementwise_kernelILi128ELi4EZNS0_15gpu_kernel_implIZNS0_50_GLOBAL__N__2680c7bb_12_PowKernel_cu_140f0503_289622pow_scalar_tensor_implIdEEvRNS_18TensorIteratorBaseEN3c107complexIT_EEEUlNS8_IdEEE_EEvS6_RKS9_EUliE_EEviT1_$__internal_trig_reduction_slowpathd)
        /*0ac4*/ 	.word	0x00000028


	//----- nvinfo : EIATTR_FRAME_SIZE
	.align		4
.L_513:
        /*0ac8*/ 	.byte	0x04, 0x11
        /*0aca*/ 	.short	(.L_515 - .L_514)
	.align		4
.L_514:
        /*0acc*/ 	.word	index@(_ZN2at6native18elementwise_kernelILi128ELi4EZNS0_15gpu_kernel_implIZNS0_50_GLOBAL__N__2680c7bb_12_PowKernel_cu_140f0503_289622pow_scalar_tensor_implIdEEvRNS_18TensorIteratorBaseEN3c107complexIT_EEEUlNS8_IdEEE_EEvS6_RKS9_EUliE_EEviT1_)
        /*0ad0*/ 	.word	0x00000028


	//----- nvinfo : EIATTR_REGCOUNT
	.align		4
.L_515:
        /*0ad4*/ 	.byte	0x04, 0x2f
        /*0ad6*/ 	.short	(.L_517 - .L_516)
	.align		4
.L_516:
        /*0ad8*/ 	.word	index@(_ZN2at6native29vectorized_elementwise_kernelILi8EZZZNS0_50_GLOBAL__N__2680c7bb_12_PowKernel_cu_140f0503_289624pow_tensor_tensor_kernelERNS_18TensorIteratorBaseEENKUlvE_clEvENKUlvE6_clEvEUlN3c107complexIdEES9_E_St5arrayIPcLm3EEEEviT0_T1_)
        /*0adc*/ 	.word	0x0000006c


	//----- nvinfo : EIATTR_FRAME_SIZE
	.align		4
.L_517:
        /*0ae0*/ 	.byte	0x04, 0x11
        /*0ae2*/ 	.short	(.L_519 - .L_518)
	.align		4
.L_518:
        /*0ae4*/ 	.word	index@($_ZN2at6native29vectorized_elementwise_kernelILi8EZZZNS0_50_GLOBAL__N__2680c7bb_12_PowKernel_cu_140f0503_289624pow_tensor_tensor_kernelERNS_18TensorIteratorBaseEENKUlvE_clEvENKUlvE6_clEvEUlN3c107complexIdEES9_E_St5arrayIPcLm3EEEEviT0_T1_$__internal_trig_reduction_slowpathd)
        /*0ae8*/ 	.word	0x00000028


	//----- nvinfo : EIATTR_FRAME_SIZE
	.align		4
.L_519:
        /*0aec*/ 	.byte	0x04, 0x11
        /*0aee*/ 	.short	(.L_521 - .L_520)
	.align		4
.L_520:
        /*0af0*/ 	.word	index@($__internal_90_$__cuda_sm20_div_rn_f64_full)
        /*0af4*/ 	.word	0x00000028


	//----- nvinfo : EIATTR_FRAME_SIZE
	.align		4
.L_521:
        /*0af8*/ 	.byte	0x04, 0x11
        /*0afa*/ 	.short	(.L_523 - .L_522)
	.align		4
.L_522:
        /*0afc*/ 	.word	index@(_ZN2at6native29vectorized_elementwise_kernelILi8EZZZNS0_50_GLOBAL__N__2680c7bb_12_PowKernel_cu_140f0503_289624pow_tensor_tensor_kernelERNS_18TensorIteratorBaseEENKUlvE_clEvENKUlvE6_clEvEUlN3c107complexIdEES9_E_St5arrayIPcLm3EEEEviT0_T1_)
        /*0b00*/ 	.word	0x00000028


	//----- nvinfo : EIATTR_REGCOUNT
	.align		4
.L_523:
        /*0b04*/ 	.byte	0x04, 0x2f
        /*0b06*/ 	.short	(.L_525 - .L_524)
	.align		4
.L_524:
        /*0b08*/ 	.word	index@(_ZN2at6native29vectorized_elementwise_kernelILi4EZZZNS0_50_GLOBAL__N__2680c7bb_12_PowKernel_cu_140f0503_289624pow_tensor_tensor_kernelERNS_18TensorIteratorBaseEENKUlvE_clEvENKUlvE6_clEvEUlN3c107complexIdEES9_E_St5arrayIPcLm3EEEEviT0_T1_)
        /*0b0c*/ 	.word	0x0000006c


	//----- nvinfo : EIATTR_FRAME_SIZE
	.align		4
.L_525:
        /*0b10*/ 	.byte	0x04, 0x11
        /*0b12*/ 	.short	(.L_527 - .L_526)
	.align		4
.L_526:
        /*0b14*/ 	.word	index@($_ZN2at6native29vectorized_elementwise_kernelILi4EZZZNS0_50_GLOBAL__N__2680c7bb_12_PowKernel_cu_140f0503_289624pow_tensor_tensor_kernelERNS_18TensorIteratorBaseEENKUlvE_clEvENKUlvE6_clEvEUlN3c107complexIdEES9_E_St5arrayIPcLm3EEEEviT0_T1_$__internal_trig_reduction_slowpathd)
        /*0b18*/ 	.word	0x00000028


	//----- nvinfo : EIATTR_FRAME_SIZE
	.align		4
.L_527:
        /*0b1c*/ 	.byte	0x04, 0x11
        /*0b1e*/ 	.short	(.L_529 - .L_528)
	.align		4
.L_528:
        /*0b20*/ 	.word	index@($__internal_89_$__cuda_sm20_div_rn_f64_full)
        /*0b24*/ 	.word	0x00000028


	//----- nvinfo : EIATTR_FRAME_SIZE
	.align		4
.L_529:
        /*0b28*/ 	.byte	0x04, 0x11
        /*0b2a*/ 	.short	(.L_531 - .L_530)
	.align		4
.L_530:
        /*0b2c*/ 	.word	index@(_ZN2at6native29vectorized_elementwise_kernelILi4EZZZNS0_50_GLOBAL__N__2680c7bb_12_PowKernel_cu_140f0503_289624pow_tensor_tensor_kernelERNS_18TensorIteratorBaseEENKUlvE_clEvENKUlvE6_clEvEUlN3c107complexIdEES9_E_St5arrayIPcLm3EEEEviT0_T1_)
        /*0b30*/ 	.word	0x00000028


	//----- nvinfo : EIATTR_REGCOUNT
	.align		4
.L_531:
        /*0b34*/ 	.byte	0x04, 0x2f
        /*0b36*/ 	.short	(.L_533 - .L_532)
	.align		4
.L_532:
        /*0b38*/ 	.word	index@(_ZN2at6native29vectorized_elementwise_kernelILi2EZZZNS0_50_GLOBAL__N__2680c7bb_12_PowKernel_cu_140f0503_289624pow_tensor_tensor_kernelERNS_18TensorIteratorBaseEENKUlvE_clEvENKUlvE6_clEvEUlN3c107complexIdEES9_E_St5arrayIPcLm3EEEEviT0_T1_)
        /*0b3c*/ 	.word	0x0000006e


	//----- nvinfo : EIATTR_FRAME_SIZE
	.align		4
.L_533:
        /*0b40*/ 	.byte	0x04, 0x11
        /*0b42*/ 	.short	(.L_535 - .L_534)
	.align		4
.L_534:
        /*0b44*/ 	.word	index@($_ZN2at6native29vectorized_elementwise_kernelILi2EZZZNS0_50_GLOBAL__N__2680c7bb_12_PowKernel_cu_140f0503_289624pow_tensor_tensor_kernelERNS_18TensorIteratorBaseEENKUlvE_clEvENKUlvE6_clEvEUlN3c107complexIdEES9_E_St5arrayIPcLm3EEEEviT0_T1_$__internal_trig_reduction_slowpathd)
        /*0b48*/ 	.word	0x00000028


	//----- nvinfo : EIATTR_FRAME_SIZE
	.align		4
.L_535:
        /*0b4c*/ 	.byte	0x04, 0x11
        /*0b4e*/ 	.short	(.L_537 - .L_536)
	.align		4
.L_536:
        /*0b50*/ 	.word	index@($__internal_88_$__cuda_sm20_div_rn_f64_full)
        /*0b54*/ 	.word	0x00000028


	//----- nvinfo : EIATTR_FRAME_SIZE
	.align		4
.L_537:
        /*0b58*/ 	.byte	0x04, 0x11
        /*0b5a*/ 	.short	(.L_539 - .L_538)
	.align		4
.L_538:
        /*0b5c*/ 	.word	index@(_ZN2at6native29vectorized_elementwise_kernelILi2EZZZNS0_50_GLOBAL__N__2680c7bb_12_PowKernel_cu_140f0503_289624pow_tensor_tensor_kernelERNS_18TensorIteratorBaseEENKUlvE_clEvENKUlvE6_clEvEUlN3c107complexIdEES9_E_St5arrayIPcLm3EEEEviT0_T1_)
        /*0b60*/ 	.word	0x00000028


	//----- nvinfo : EIATTR_REGCOUNT
	.align		4
.L_539:
        /*0b64*/ 	.byte	0x04, 0x2f
        /*0b66*/ 	.short	(.L_541 - .L_540)
	.align		4
.L_540:
        /*0b68*/ 	.word	index@(_ZN2at6native27unrolled_elementwise_kernelIZZZNS0_50_GLOBAL__N__2680c7bb_12_PowKernel_cu_140f0503_289624pow_tensor_tensor_kernelERNS_18TensorIteratorBaseEENKUlvE_clEvENKUlvE6_clEvEUlN3c107complexIdEES9_E_St5arrayIPcLm3EELi4E23TrivialOffsetCalculatorILi2EjESE_ILi1EjENS0_6memory15LoadWithoutCastENSH_16StoreWithoutCastEEEviT_T0_T2_T3_T4_T5_)
        /*0b6c*/ 	.word	0x00000042


	//----- nvinfo : EIATTR_FRAME_SIZE
	.align		4
.L_541:
        /*0b70*/ 	.byte	0x04, 0x11
        /*0b72*/ 	.short	(.L_543 - .L_542)
	.align		4
.L_542:
        /*0b74*/ 	.word	index@($_ZN2at6native27unrolled_elementwise_kernelIZZZNS0_50_GLOBAL__N__2680c7bb_12_PowKernel_cu_140f0503_289624pow_tensor_tensor_kernelERNS_18TensorIteratorBaseEENKUlvE_clEvENKUlvE6_clEvEUlN3c107complexIdEES9_E_St5arrayIPcLm3EELi4E23TrivialOffsetCalculatorILi2EjESE_ILi1EjENS0_6memory15LoadWithoutCastENSH_16StoreWithoutCastEEEviT_T0_T2_T3_T4_T5_$__internal_trig_reduction_slowpathd)
        /*0b78*/ 	.word	0x00000028


	//----- nvinfo : EIATTR_FRAME_SIZE
	.align		4
.L_543:
        /*0b7c*/ 	.byte	0x04, 0x11
        /*0b7e*/ 	.short	(.L_545 - .L_544)
	.align		4
.L_544:
        /*0b80*/ 	.word	index@($__internal_87_$__cuda_sm20_div_rn_f64_full)
        /*0b84*/ 	.word	0x00000028


	//----- nvinfo : EIATTR_FRAME_SIZE
	.align		4
.L_545:
        /*0b88*/ 	.byte	0x04, 0x11
        /*0b8a*/ 	.short	(.L_547 - .L_546)
	.align		4
.L_546:
        /*0b8c*/ 	.word	index@(_ZN2at6native27unrolled_elementwise_kernelIZZZNS0_50_GLOBAL__N__2680c7bb_12_PowKernel_cu_140f0503_289624pow_tensor_tensor_kernelERNS_18TensorIteratorBaseEENKUlvE_clEvENKUlvE6_clEvEUlN3c107complexIdEES9_E_St5arrayIPcLm3EELi4E23TrivialOffsetCalculatorILi2EjESE_ILi1EjENS0_6memory15LoadWithoutCastENSH_16StoreWithoutCastEEEviT_T0_T2_T3_T4_T5_)
        /*0b90*/ 	.word	0x00000028


	//----- nvinfo : EIATTR_REGCOUNT
	.align		4
.L_547:
        /*0b94*/ 	.byte	0x04, 0x2f
        /*0b96*/ 	.short	(.L_549 - .L_548)
	.align		4
.L_548:
        /*0b98*/ 	.word	index@(_ZN2at6native18elementwise_kernelILi128ELi2EZNS0_22gpu_kernel_impl_nocastIZZZNS0_50_GLOBAL__N__2680c7bb_12_PowKernel_cu_140f0503_289624pow_tensor_tensor_kernelERNS_18TensorIteratorBaseEENKUlvE_clEvENKUlvE6_clEvEUlN3c107complexIdEESA_E_EEvS5_RKT_EUliE_EEviT1_)
        /*0b9c*/ 	.word	0x00000038


	//----- nvinfo : EIATTR_FRAME_SIZE
	.align		4
.L_549:
        /*0ba0*/ 	.byte	0x04, 0x11
        /*0ba2*/ 	.short	(.L_551 - .L_550)
	.align		4
.L_550:
        /*0ba4*/ 	.word	index@($_ZN2at6native18elementwise_kernelILi128ELi2EZNS0_22gpu_kernel_impl_nocastIZZZNS0_50_GLOBAL__N__2680c7bb_12_PowKernel_cu_140f0503_289624pow_tensor_tensor_kernelERNS_18TensorIteratorBaseEENKUlvE_clEvENKUlvE6_clEvEUlN3c107complexIdEESA_E_EEvS5_RKT_EUliE_EEviT1_$__internal_trig_reduction_slowpathd)
        /*0ba8*/ 	.word	0x00000028


	//----- nvinfo : EIATTR_FRAME_SIZE
	.align		4
.L_551:
        /*0bac*/ 	.byte	0x04, 0x11
        /*0bae*/ 	.short	(.L_553 - .L_552)
	.align		4
.L_552:
        /*0bb0*/ 	.word	index@($__internal_86_$__cuda_sm20_div_rn_f64_full)
        /*0bb4*/ 	.word	0x00000028


	//----- nvinfo : EIATTR_FRAME_SIZE
	.align		4
.L_553:
        /*0bb8*/ 	.byte	0x04, 0x11
        /*0bba*/ 	.short	(.L_555 - .L_554)
	.align		4
.L_554:
        /*0bbc*/ 	.word	index@(_ZN2at6native18elementwise_kernelILi128ELi2EZNS0_22gpu_kernel_impl_nocastIZZZNS0_50_GLOBAL__N__2680c7bb_12_PowKernel_cu_140f0503_289624pow_tensor_tensor_kernelERNS_18TensorIteratorBaseEENKUlvE_clEvENKUlvE6_clEvEUlN3c107complexIdEESA_E_EEvS5_RKT_EUliE_EEviT1_)
        /*0bc0*/ 	.word	0x00000028


	//----- nvinfo : EIATTR_REGCOUNT
	.align		4
.L_555:
        /*0bc4*/ 	.byte	0x04, 0x2f
        /*0bc6*/ 	.short	(.L_557 - .L_556)
	.align		4
.L_556:
        /*0bc8*/ 	.word	index@(_ZN2at6native27unrolled_elementwise_kernelIZZZNS0_50_GLOBAL__N__2680c7bb_12_PowKernel_cu_140f0503_289624pow_tensor_tensor_kernelERNS_18TensorIteratorBaseEENKUlvE_clEvENKUlvE6_clEvEUlN3c107complexIdEES9_E_St5arrayIPcLm3EELi4E23TrivialOffsetCalculatorILi2EjESE_ILi1EjENS0_6memory12LoadWithCastILi2EEENSH_13StoreWithCastILi1EEEEEviT_T0_T2_T3_T4_T5_)
        /*0bcc*/ 	.word	0x00000047


	//----- nvinfo : EIATTR_FRAME_SIZE
	.align		4
.L_557:
        /*0bd0*/ 	.byte	0x04, 0x11
        /*0bd2*/ 	.short	(.L_559 - .L_558)
	.align		4
.L_558:
        /*0bd4*/ 	.word	index@($_ZN2at6native27unrolled_elementwise_kernelIZZZNS0_50_GLOBAL__N__2680c7bb_12_PowKernel_cu_140f0503_289624pow_tensor_tensor_kernelERNS_18TensorIteratorBaseEENKUlvE_clEvENKUlvE6_clEvEUlN3c107complexIdEES9_E_St5arrayIPcLm3EELi4E23TrivialOffsetCalculatorILi2EjESE_ILi1EjENS0_6memory12LoadWithCastILi2EEENSH_13StoreWithCastILi1EEEEEviT_T0_T2_T3_T4_T5_$__internal_trig_reduction_slowpathd)
        /*0bd8*/ 	.word	0x00000028


	//----- nvinfo : EIATTR_FRAME_SIZE
	.align		4
.L_559:
        /*0bdc*/ 	.byte	0x04, 0x11
        /*0bde*/ 	.short	(.L_561 - .L_560)
	.align		4
.L_560:
        /*0be0*/ 	.word	index@($__internal_85_$__cuda_sm20_div_rn_f64_full)
        /*0be4*/ 	.word	0x00000028


	//----- nvinfo : EIATTR_FRAME_SIZE
	.align		4
.L_561:
        /*0be8*/ 	.byte	0x04, 0x11
        /*0bea*/ 	.short	(.L_563 - .L_562)
	.align		4
.L_562:
        /*0bec*/ 	.word	index@(_ZN2at6native27unrolled_elementwise_kernelIZZZNS0_50_GLOBAL__N__2680c7bb_12_PowKernel_cu_140f0503_289624pow_tensor_tensor_kernelERNS_18TensorIteratorBaseEENKUlvE_clEvENKUlvE6_clEvEUlN3c107complexIdEES9_E_St5arrayIPcLm3EELi4E23TrivialOffsetCalculatorILi2EjESE_ILi1EjENS0_6memory12LoadWithCastILi2EEENSH_13StoreWithCastILi1EEEEEviT_T0_T2_T3_T4_T5_)
        /*0bf0*/ 	.word	0x00000028


	//----- nvinfo : EIATTR_REGCOUNT
	.align		4
.L_563:
        /*0bf4*/ 	.byte	0x04, 0x2f
        /*0bf6*/ 	.short	(.L_565 - .L_564)
	.align		4
.L_564:
        /*0bf8*/ 	.word	index@(_ZN2at6native18elementwise_kernelILi128ELi4EZNS0_15gpu_kernel_implIZZZNS0_50_GLOBAL__N__2680c7bb_12_PowKernel_cu_140f0503_289624pow_tensor_tensor_kernelERNS_18TensorIteratorBaseEENKUlvE_clEvENKUlvE6_clEvEUlN3c107complexIdEESA_E_EEvS5_RKT_EUliE_EEviT1_)
        /*0bfc*/ 	.word	0x0000003c


	//----- nvinfo : EIATTR_FRAME_SIZE
	.align		4
.L_565:
        /*0c00*/ 	.byte	0x04, 0x11
        /*0c02*/ 	.short	(.L_567 - .L_566)
	.align		4
.L_566:
        /*0c04*/ 	.word	index@($_ZN2at6native18elementwise_kernelILi128ELi4EZNS0_15gpu_kernel_implIZZZNS0_50_GLOBAL__N__2680c7bb_12_PowKernel_cu_140f0503_289624pow_tensor_tensor_kernelERNS_18TensorIteratorBaseEENKUlvE_clEvENKUlvE6_clEvEUlN3c107complexIdEESA_E_EEvS5_RKT_EUliE_EEviT1_$__internal_trig_reduction_slowpathd)
        /*0c08*/ 	.word	0x00000028


	//----- nvinfo : EIATTR_FRAME_SIZE
	.align		4
.L_567:
        /*0c0c*/ 	.byte	0x04, 0x11
        /*0c0e*/ 	.short	(.L_569 - .L_568)
	.align		4
.L_568:
        /*0c10*/ 	.word	index@($__internal_84_$__cuda_sm20_div_rn_f64_full)
        /*0c14*/ 	.word	0x00000028


	//----- nvinfo : EIATTR_FRAME_SIZE
	.align		4
.L_569:
        /*0c18*/ 	.byte	0x04, 0x11
        /*0c1a*/ 	.short	(.L_571 - .L_570)
	.align		4
.L_570:
        /*0c1c*/ 	.word	index@(_ZN2at6native18elementwise_kernelILi128ELi4EZNS0_15gpu_kernel_implIZZZNS0_50_GLOBAL__N__2680c7bb_12_PowKernel_cu_140f0503_289624pow_tensor_tensor_kernelERNS_18TensorIteratorBaseEENKUlvE_clEvENKUlvE6_clEvEUlN3c107complexIdEESA_E_EEvS5_RKT_EUliE_EEviT1_)
        /*0c20*/ 	.word	0x00000028


	//----- nvinfo : EIATTR_REGCOUNT
	.align		4
.L_571:
        /*0c24*/ 	.byte	0x04, 0x2f
        /*0c26*/ 	.short	(.L_573 - .L_572)
	.align		4
.L_572:
        /*0c28*/ 	.word	index@(_ZN2at6native29vectorized_elementwise_kernelILi8EZNS0_50_GLOBAL__N__2680c7bb_12_PowKernel_cu_140f0503_289622pow_scalar_tensor_implIfEEvRNS_18TensorIteratorBaseEN3c107complexIT_EEEUlNS7_IfEEE_St5arrayIPcLm2EEEEviT0_T1_)
        /*0c2c*/ 	.word	0x00000020


	//----- nvinfo : EIATTR_FRAME_SIZE
	.align		4
.L_573:
        /*0c30*/ 	.byte	0x04, 0x11
        /*0c32*/ 	.short	(.L_575 - .L_574)
	.align		4
.L_574:
        /*0c34*/ 	.word	index@(_ZN2at6native29vectorized_elementwise_kernelILi8EZNS0_50_GLOBAL__N__2680c7bb_12_PowKernel_cu_140f0503_289622pow_scalar_tensor_implIfEEvRNS_18TensorIteratorBaseEN3c107complexIT_EEEUlNS7_IfEEE_St5arrayIPcLm2EEEEviT0_T1_)
        /*0c38*/ 	.word	0x00000000


	//----- nvinfo : EIATTR_REGCOUNT
	.align		4
.L_575:
        /*0c3c*/ 	.byte	0x04, 0x2f
        /*0c3e*/ 	.short	(.L_577 - .L_576)
	.align		4
.L_576:
        /*0c40*/ 	.word	index@(_ZN2at6native29vectorized_elementwise_kernelILi4EZNS0_50_GLOBAL__N__2680c7bb_12_PowKernel_cu_140f0503_289622pow_scalar_tensor_implIfEEvRNS_18TensorIteratorBaseEN3c107complexIT_EEEUlNS7_IfEEE_St5arrayIPcLm2EEEEviT0_T1_)
        /*0c44*/ 	.word	0x00000020


	//----- nvinfo : EIATTR_FRAME_SIZE
	.align		4
.L_577:
        /*0c48*/ 	.byte	0x04, 0x11
        /*0c4a*/ 	.short	(.L_579 - .L_578)
	.align		4
.L_578:
        /*0c4c*/ 	.word	index@(_ZN2at6native29vectorized_elementwise_kernelILi4EZNS0_50_GLOBAL__N__2680c7bb_12_PowKernel_cu_140f0503_289622pow_scalar_tensor_implIfEEvRNS_18TensorIteratorBaseEN3c107complexIT_EEEUlNS7_IfEEE_St5arrayIPcLm2EEEEviT0_T1_)
        /*0c50*/ 	.word	0x00000000


	//----- nvinfo : EIATTR_REGCOUNT
	.align		4
.L_579:
        /*0c54*/ 	.byte	0x04, 0x2f
        /*0c56*/ 	.short	(.L_581 - .L_580)
	.align		4
.L_580:
        /*0c58*/ 	.word	index@(_ZN2at6native29vectorized_elementwise_kernelILi2EZNS0_50_GLOBAL__N__2680c7bb_12_PowKernel_cu_140f0503_289622pow_scalar_tensor_implIfEEvRNS_18TensorIteratorBaseEN3c107complexIT_EEEUlNS7_IfEEE_St5arrayIPcLm2EEEEviT0_T1_)
        /*0c5c*/ 	.word	0x00000020


	//----- nvinfo : EIATTR_FRAME_SIZE
	.align		4
.L_581:
        /*0c60*/ 	.byte	0x04, 0x11
        /*0c62*/ 	.short	(.L_583 - .L_582)
	.align		4
.L_582:
        /*0c64*/ 	.word	index@(_ZN2at6native29vectorized_elementwise_kernelILi2EZNS0_50_GLOBAL__N__2680c7bb_12_PowKernel_cu_140f0503_289622pow_scalar_tensor_implIfEEvRNS_18TensorIteratorBaseEN3c107complexIT_EEEUlNS7_IfEEE_St5arrayIPcLm2EEEEviT0_T1_)
        /*0c68*/ 	.word	0x00000000


	//----- nvinfo : EIATTR_REGCOUNT
	.align		4
.L_583:
        /*0c6c*/ 	.byte	0x04, 0x2f
        /*0c6e*/ 	.short	(.L_585 - .L_584)
	.align		4
.L_584:
        /*0c70*/ 	.word	index@(_ZN2at6native27unrolled_elementwise_kernelIZNS0_50_GLOBAL__N__2680c7bb_12_PowKernel_cu_140f0503_289622pow_scalar_tensor_implIfEEvRNS_18TensorIteratorBaseEN3c107complexIT_EEEUlNS7_IfEEE_St5arrayIPcLm2EELi4E23TrivialOffsetCalculatorILi1EjESG_NS0_6memory15LoadWithoutCastENSH_16StoreWithoutCastEEEviS8_T0_T2_T3_T4_T5_)
        /*0c74*/ 	.word	0x0000001a


	//----- nvinfo : EIATTR_FRAME_SIZE
	.align		4
.L_585:
        /*0c78*/ 	.byte	0x04, 0x11
        /*0c7a*/ 	.short	(.L_587 - .L_586)
	.align		4
.L_586:
        /*0c7c*/ 	.word	index@(_ZN2at6native27unrolled_elementwise_kernelIZNS0_50_GLOBAL__N__2680c7bb_12_PowKernel_cu_140f0503_289622pow_scalar_tensor_implIfEEvRNS_18TensorIteratorBaseEN3c107complexIT_EEEUlNS7_IfEEE_St5arrayIPcLm2EELi4E23TrivialOffsetCalculatorILi1EjESG_NS0_6memory15LoadWithoutCastENSH_16StoreWithoutCastEEEviS8_T0_T2_T3_T4_T5_)
        /*0c80*/ 	.word	0x00000000


	//----- nvinfo : EIATTR_REGCOUNT
	.align		4
.L_587:
        /*0c84*/ 	.byte	0x04, 0x2f
        /*0c86*/ 	.short	(.L_589 - .L_588)
	.align		4
.L_588:
        /*0c88*/ 	.word	index@(_ZN2at6native18elementwise_kernelILi128ELi2EZNS0_22gpu_kernel_impl_nocastIZNS0_50_GLOBAL__N__2680c7bb_12_PowKernel_cu_140f0503_289622pow_scalar_tensor_implIfEEvRNS_18TensorIteratorBaseEN3c107complexIT_EEEUlNS8_IfEEE_EEvS6_RKS9_EUliE_EEviT1_)
        /*0c8c*/ 	.word	0x00000012


	//----- nvinfo : EIATTR_FRAME_SIZE
	.align		4
.L_589:
        /*0c90*/ 	.byte	0x04, 0x11
        /*0c92*/ 	.short	(.L_591 - .L_590)
	.align		4
.L_590:
        /*0c94*/ 	.word	index@(_ZN2at6native18elementwise_kernelILi128ELi2EZNS0_22gpu_kernel_impl_nocastIZNS0_50_GLOBAL__N__2680c7bb_12_PowKernel_cu_140f0503_289622pow_scalar_tensor_implIfEEvRNS_18TensorIteratorBaseEN3c107complexIT_EEEUlNS8_IfEEE_EEvS6_RKS9_EUliE_EEviT1_)
        /*0c98*/ 	.word	0x00000000


	//----- nvinfo : EIATTR_REGCOUNT
	.align		4
.L_591:
        /*0c9c*/ 	.byte	0x04, 0x2f
        /*0c9e*/ 	.short	(.L_593 - .L_592)
	.align		4
.L_592:
        /*0ca0*/ 	.word	index@(_ZN2at6native27unrolled_elementwise_kernelIZNS0_50_GLOBAL__N__2680c7bb_12_PowKernel_cu_140f0503_289622pow_scalar_tensor_implIfEEvRNS_18TensorIteratorBaseEN3c107complexIT_EEEUlNS7_IfEEE_St5arrayIPcLm2EELi4E23TrivialOffsetCalculatorILi1EjESG_NS0_6memory12LoadWithCastILi1EEENSH_13StoreWithCastILi1EEEEEviS8_T0_T2_T3_T4_T5_)
        /*0ca4*/ 	.word	0x00000020


	//----- nvinfo : EIATTR_FRAME_SIZE
	.align		4
.L_593:
        /*0ca8*/ 	.byte	0x04, 0x11
        /*0caa*/ 	.short	(.L_595 - .L_594)
	.align		4
.L_594:
        /*0cac*/ 	.word	index@(_ZN2at6native27unrolled_elementwise_kernelIZNS0_50_GLOBAL__N__2680c7bb_12_PowKernel_cu_140f0503_289622pow_scalar_tensor_implIfEEvRNS_18TensorIteratorBaseEN3c107complexIT_EEEUlNS7_IfEEE_St5arrayIPcLm2EELi4E23TrivialOffsetCalculatorILi1EjESG_NS0_6memory12LoadWithCastILi1EEENSH_13StoreWithCastILi1EEEEEviS8_T0_T2_T3_T4_T5_)
        /*0cb0*/ 	.word	0x00000000


	//----- nvinfo : EIATTR_REGCOUNT
	.align		4
.L_595:
        /*0cb4*/ 	.byte	0x04, 0x2f
        /*0cb6*/ 	.short	(.L_597 - .L_596)
	.align		4
.L_596:
        /*0cb8*/ 	.word	index@(_ZN2at6native18elementwise_kernelILi128ELi4EZNS0_15gpu_kernel_implIZNS0_50_GLOBAL__N__2680c7bb_12_PowKernel_cu_140f0503_289622pow_scalar_tensor_implIfEEvRNS_18TensorIteratorBaseEN3c107complexIT_EEEUlNS8_IfEEE_EEvS6_RKS9_EUliE_EEviT1_)
        /*0cbc*/ 	.word	0x0000001a


	//----- nvinfo : EIATTR_FRAME_SIZE
	.align		4
.L_597:
        /*0cc0*/ 	.byte	0x04, 0x11
        /*0cc2*/ 	.short	(.L_599 - .L_598)
	.align		4
.L_598:
        /*0cc4*/ 	.word	index@(_ZN2at6native18elementwise_kernelILi128ELi4EZNS0_15gpu_kernel_implIZNS0_50_GLOBAL__N__2680c7bb_12_PowKernel_cu_140f0503_289622pow_scalar_tensor_implIfEEvRNS_18TensorIteratorBaseEN3c107complexIT_EEEUlNS8_IfEEE_EEvS6_RKS9_EUliE_EEviT1_)
        /*0cc8*/ 	.word	0x00000000


	//----- nvinfo : EIATTR_REGCOUNT
	.align		4
.L_599:
        /*0ccc*/ 	.byte	0x04, 0x2f
        /*0cce*/ 	.short	(.L_601 - .L_600)
	.align		4
.L_600:
        /*0cd0*/ 	.word	index@(_ZN2at6native29vectorized_elementwise_kernelILi8EZZZNS0_50_GLOBAL__N__2680c7bb_12_PowKernel_cu_140f0503_289624pow_tensor_tensor_kernelERNS_18TensorIteratorBaseEENKUlvE_clEvENKUlvE7_clEvEUlN3c107complexIfEES9_E_St5arrayIPcLm3EEEEviT0_T1_)
        /*0cd4*/ 	.word	0x00000037


	//----- nvinfo : EIATTR_FRAME_SIZE
	.align		4
.L_601:
        /*0cd8*/ 	.byte	0x04, 0x11
        /*0cda*/ 	.short	(.L_603 - .L_602)
	.align		4
.L_602:
        /*0cdc*/ 	.word	index@($__internal_83_$__cuda_sm3x_div_rn_ftz_f32_slowpath)
        /*0ce0*/ 	.word	0x00000000


	//----- nvinfo : EIATTR_FRAME_SIZE
	.align		4
.L_603:
        /*0ce4*/ 	.byte	0x04, 0x11
        /*0ce6*/ 	.short	(.L_605 - .L_604)
	.align		4
.L_604:
        /*0ce8*/ 	.word	index@(_ZN2at6native29vectorized_elementwise_kernelILi8EZZZNS0_50_GLOBAL__N__2680c7bb_12_PowKernel_cu_140f0503_289624pow_tensor_tensor_kernelERNS_18TensorIteratorBaseEENKUlvE_clEvENKUlvE7_clEvEUlN3c107complexIfEES9_E_St5arrayIPcLm3EEEEviT0_T1_)
        /*0cec*/ 	.word	0x00000000


	//----- nvinfo : EIATTR_REGCOUNT
	.align		4
.L_605:
        /*0cf0*/ 	.byte	0x04, 0x2f
        /*0cf2*/ 	.short	(.L_607 - .L_606)
	.align		4
.L_606:
        /*0cf4*/ 	.word	index@(_ZN2at6native29vectorized_elementwise_kernelILi4EZZZNS0_50_GLOBAL__N__2680c7bb_12_PowKernel_cu_140f0503_289624pow_tensor_tensor_kernelERNS_18TensorIteratorBaseEENKUlvE_clEvENKUlvE7_clEvEUlN3c107complexIfEES9_E_St5arrayIPcLm3EEEEviT0_T1_)
        /*0cf8*/ 	.word	0x00000037


	//----- nvinfo : EIATTR_FRAME_SIZE
	.align		4
.L_607:
        /*0cfc*/ 	.byte	0x04, 0x11
        /*0cfe*/ 	.short	(.L_609 - .L_608)
	.align		4
.L_608:
        /*0d00*/ 	.word	index@($__internal_82_$__cuda_sm3x_div_rn_ftz_f32_slowpath)
        /*0d04*/ 	.word	0x00000000


	//----- nvinfo : EIATTR_FRAME_SIZE
	.align		4
.L_609:
        /*0d08*/ 	.byte	0x04, 0x11
        /*0d0a*/ 	.short	(.L_611 - .L_610)
	.align		4
.L_610:
        /*0d0c*/ 	.word	index@(_ZN2at6native29vectorized_elementwise_kernelILi4EZZZNS0_50_GLOBAL__N__2680c7bb_12_PowKernel_cu_140f0503_289624pow_tensor_tensor_kernelERNS_18TensorIteratorBaseEENKUlvE_clEvENKUlvE7_clEvEUlN3c107complexIfEES9_E_St5arrayIPcLm3EEEEviT0_T1_)
        /*0d10*/ 	.word	0x00000000


	//----- nvinfo : EIATTR_REGCOUNT
	.align		4
.L_611:
        /*0d14*/ 	.byte	0x04, 0x2f
        /*0d16*/ 	.short	(.L_613 - .L_612)
	.align		4
.L_612:
        /*0d18*/ 	.word	index@(_ZN2at6native29vectorized_elementwise_kernelILi2EZZZNS0_50_GLOBAL__N__2680c7bb_12_PowKernel_cu_140f0503_289624pow_tensor_tensor_kernelERNS_18TensorIteratorBaseEENKUlvE_clEvENKUlvE7_clEvEUlN3c107complexIfEES9_E_St5arrayIPcLm3EEEEviT0_T1_)
        /*0d1c*/ 	.word	0x00000037


	//----- nvinfo : EIATTR_FRAME_SIZE
	.align		4
.L_613:
        /*0d20*/ 	.byte	0x04, 0x11
        /*0d22*/ 	.short	(.L_615 - .L_614)
	.align		4
.L_614:
        /*0d24*/ 	.word	index@($__internal_81_$__cuda_sm3x_div_rn_ftz_f32_slowpath)
        /*0d28*/ 	.word	0x00000000


	//----- nvinfo : EIATTR_FRAME_SIZE
	.align		4
.L_615:
        /*0d2c*/ 	.byte	0x04, 0x11
        /*0d2e*/ 	.short	(.L_617 - .L_616)
	.align		4
.L_616:
        /*0d30*/ 	.word	index@(_ZN2at6native29vectorized_elementwise_kernelILi2EZZZNS0_50_GLOBAL__N__2680c7bb_12_PowKernel_cu_140f0503_289624pow_tensor_tensor_kernelERNS_18TensorIteratorBaseEENKUlvE_clEvENKUlvE7_clEvEUlN3c107complexIfEES9_E_St5arrayIPcLm3EEEEviT0_T1_)
        /*0d34*/ 	.word	0x00000000


	//----- nvinfo : EIATTR_REGCOUNT
	.align		4
.L_617:
        /*0d38*/ 	.byte	0x04, 0x2f
        /*0d3a*/ 	.short	(.L_619 - .L_618)
	.align		4
.L_618:
        /*0d3c*/ 	.word	index@(_ZN2at6native27unrolled_elementwise_kernelIZZZNS0_50_GLOBAL__N__2680c7bb_12_PowKernel_cu_140f0503_289624pow_tensor_tensor_kernelERNS_18TensorIteratorBaseEENKUlvE_clEvENKUlvE7_clEvEUlN3c107complexIfEES9_E_St5arrayIPcLm3EELi4E23TrivialOffsetCalculatorILi2EjESE_ILi1EjENS0_6memory15LoadWithoutCastENSH_16StoreWithoutCastEEEviT_T0_T2_T3_T4_T5_)
        /*0d40*/ 	.word	0x00000026


	//----- nvinfo : EIATTR_FRAME_SIZE
	.align		4
.L_619:
        /*0d44*/ 	.byte	0x04, 0x11
        /*0d46*/ 	.short	(.L_621 - .L_620)
	.align		4
.L_620:
        /*0d48*/ 	.word	index@($__internal_80_$__cuda_sm3x_div_rn_ftz_f32_slowpath)
        /*0d4c*/ 	.word	0x00000000


	//----- nvinfo : EIATTR_FRAME_SIZE
	.align		4
.L_621:
        /*0d50*/ 	.byte	0x04, 0x11
        /*0d52*/ 	.short	(.L_623 - .L_622)
	.align		4
.L_622:
        /*0d54*/ 	.word	index@(_ZN2at6native27unrolled_elementwise_kernelIZZZNS0_50_GLOBAL__N__2680c7bb_12_PowKernel_cu_140f0503_289624pow_tensor_tensor_kernelERNS_18TensorIteratorBaseEENKUlvE_clEvENKUlvE7_clEvEUlN3c107complexIfEES9_E_St5arrayIPcLm3EELi4E23TrivialOffsetCalculatorILi2EjESE_ILi1EjENS0_6memory15LoadWithoutCastENSH_16StoreWithoutCastEEEviT_T0_T2_T3_T4_T5_)
        /*0d58*/ 	.word	0x00000000


	//----- nvinfo : EIATTR_REGCOUNT
	.align		4
.L_623:
        /*0d5c*/ 	.byte	0x04, 0x2f
        /*0d5e*/ 	.short	(.L_625 - .L_624)
	.align		4
.L_624:
        /*0d60*/ 	.word	index@(_ZN2at6native18elementwise_kernelILi128ELi2EZNS0_22gpu_kernel_impl_nocastIZZZNS0_50_GLOBAL__N__2680c7bb_12_PowKernel_cu_140f0503_289624pow_tensor_tensor_kernelERNS_18TensorIteratorBaseEENKUlvE_clEvENKUlvE7_clEvEUlN3c107complexIfEESA_E_EEvS5_RKT_EUliE_EEviT1_)
        /*0d64*/ 	.word	0x00000020


	//----- nvinfo : EIATTR_FRAME_SIZE
	.align		4
.L_625:
        /*0d68*/ 	.byte	0x04, 0x11
        /*0d6a*/ 	.short	(.L_627 - .L_626)
	.align		4
.L_626:
        /*0d6c*/ 	.word	index@($__internal_79_$__cuda_sm3x_div_rn_ftz_f32_slowpath)
        /*0d70*/ 	.word	0x00000000


	//----- nvinfo : EIATTR_FRAME_SIZE
	.align		4
.L_627:
        /*0d74*/ 	.byte	0x04, 0x11
        /*0d76*/ 	.short	(.L_629 - .L_628)
	.align		4
.L_628:
        /*0d78*/ 	.word	index@(_ZN2at6native18elementwise_kernelILi128ELi2EZNS0_22gpu_kernel_impl_nocastIZZZNS0_50_GLOBAL__N__2680c7bb_12_PowKernel_cu_140f0503_289624pow_tensor_tensor_kernelERNS_18TensorIteratorBaseEENKUlvE_clEvENKUlvE7_clEvEUlN3c107complexIfEESA_E_EEvS5_RKT_EUliE_EEviT1_)
        /*0d7c*/ 	.word	0x00000000


	//----- nvinfo : EIATTR_REGCOUNT
	.align		4
.L_629:
        /*0d80*/ 	.byte	0x04, 0x2f
        /*0d82*/ 	.short	(.L_631 - .L_630)
	.align		4
.L_630:
        /*0d84*/ 	.word	index@(_ZN2at6native27unrolled_elementwise_kernelIZZZNS0_50_GLOBAL__N__2680c7bb_12_PowKernel_cu_140f0503_289624pow_tensor_tensor_kernelERNS_18TensorIteratorBaseEENKUlvE_clEvENKUlvE7_clEvEUlN3c107complexIfEES9_E_St5arrayIPcLm3EELi4E23TrivialOffsetCalculatorILi2EjESE_ILi1EjENS0_6memory12LoadWithCastILi2EEENSH_13StoreWithCastILi1EEEEEviT_T0_T2_T3_T4_T5_)
        /*0d88*/ 	.word	0x00000028


	//----- nvinfo : EIATTR_FRAME_SIZE
	.align		4
.L_631:
        /*0d8c*/ 	.byte	0x04, 0x11
        /*0d8e*/ 	.short	(.L_633 - .L_632)
	.align		4
.L_632:
        /*0d90*/ 	.word	index@($__internal_78_$__cuda_sm3x_div_rn_ftz_f32_slowpath)
        /*0d94*/ 	.word	0x00000000


	//----- nvinfo : EIATTR_FRAME_SIZE
	.align		4
.L_633:
        /*0d98*/ 	.byte	0x04, 0x11
        /*0d9a*/ 	.short	(.L_635 - .L_634)
	.align		4
.L_634:
        /*0d9c*/ 	.word	index@(_ZN2at6native27unrolled_elementwise_kernelIZZZNS0_50_GLOBAL__N__2680c7bb_12_PowKernel_cu_140f0503_289624pow_tensor_tensor_kernelERNS_18TensorIteratorBaseEENKUlvE_clEvENKUlvE7_clEvEUlN3c107complexIfEES9_E_St5arrayIPcLm3EELi4E23TrivialOffsetCalculatorILi2EjESE_ILi1EjENS0_6memory12LoadWithCastILi2EEENSH_13StoreWithCastILi1EEEEEviT_T0_T2_T3_T4_T5_)
        /*0da0*/ 	.word	0x00000000


	//----- nvinfo : EIATTR_REGCOUNT
	.align		4
.L_635:
        /*0da4*/ 	.byte	0x04, 0x2f
        /*0da6*/ 	.short	(.L_637 - .L_636)
	.align		4
.L_636:
        /*0da8*/ 	.word	index@(_ZN2at6native18elementwise_kernelILi128ELi4EZNS0_15gpu_kernel_implIZZZNS0_50_GLOBAL__N__2680c7bb_12_PowKernel_cu_140f0503_289624pow_tensor_tensor_kernelERNS_18TensorIteratorBaseEENKUlvE_clEvENKUlvE7_clEvEUlN3c107complexIfEESA_E_EEvS5_RKT_EUliE_EEviT1_)
        /*0dac*/ 	.word	0x00000022


	//----- nvinfo : EIATTR_FRAME_SIZE
	.align		4
.L_637:
        /*0db0*/ 	.byte	0x04, 0x11
        /*0db2*/ 	.short	(.L_639 - .L_638)
	.align		4
.L_638:
        /*0db4*/ 	.word	index@($__internal_77_$__cuda_sm3x_div_rn_ftz_f32_slowpath)
        /*0db8*/ 	.word	0x00000000


	//----- nvinfo : EIATTR_FRAME_SIZE
	.align		4
.L_639:
        /*0dbc*/ 	.byte	0x04, 0x11
        /*0dbe*/ 	.short	(.L_641 - .L_640)
	.align		4
.L_640:
        /*0dc0*/ 	.word	index@(_ZN2at6native18elementwise_kernelILi128ELi4EZNS0_15gpu_kernel_implIZZZNS0_50_GLOBAL__N__2680c7bb_12_PowKernel_cu_140f0503_289624pow_tensor_tensor_kernelERNS_18TensorIteratorBaseEENKUlvE_clEvENKUlvE7_clEvEUlN3c107complexIfEESA_E_EEvS5_RKT_EUliE_EEviT1_)
        /*0dc4*/ 	.word	0x00000000


	//----- nvinfo : EIATTR_REGCOUNT
	.align		4
.L_641:
        /*0dc8*/ 	.byte	0x04, 0x2f
        /*0dca*/ 	.short	(.L_643 - .L_642)
	.align		4
.L_642:
        /*0dcc*/ 	.word	index@(_ZN2at6native29vectorized_elementwise_kernelILi8EZNS0_50_GLOBAL__N__2680c7bb_12_PowKernel_cu_140f0503_289622pow_scalar_tensor_implIN3c104HalfEEEvRNS_18TensorIteratorBaseET_EUlS5_E_St5arrayIPcLm2EEEEviT0_T1_)
        /*0dd0*/ 	.word	0x00000020


	//----- nvinfo : EIATTR_FRAME_SIZE
	.align		4
.L_643:
        /*0dd4*/ 	.byte	0x04, 0x11
        /*0dd6*/ 	.short	(.L_645 - .L_644)
	.align		4
.L_644:
        /*0dd8*/ 	.word	index@(_ZN2at6native29vectorized_elementwise_kernelILi8EZNS0_50_GLOBAL__N__2680c7bb_12_PowKernel_cu_140f0503_289622pow_scalar_tensor_implIN3c104HalfEEEvRNS_18TensorIteratorBaseET_EUlS5_E_St5arrayIPcLm2EEEEviT0_T1_)
        /*0ddc*/ 	.word	0x00000000


	//----- nvinfo : EIATTR_REGCOUNT
	.align		4
.L_645:
        /*0de0*/ 	.byte	0x04, 0x2f
        /*0de2*/ 	.short	(.L_647 - .L_646)
	.align		4
.L_646:
        /*0de4*/ 	.word	index@(_ZN2at6native29vectorized_elementwise_kernelILi4EZNS0_50_GLOBAL__N__2680c7bb_12_PowKernel_cu_140f0503_289622pow_scalar_tensor_implIN3c104HalfEEEvRNS_18TensorIteratorBaseET_EUlS5_E_St5arrayIPcLm2EEEEviT0_T1_)
        /*0de8*/ 	.word	0x00000020


	//----- nvinfo : EIATTR_FRAME_SIZE
	.align		4
.L_647:
        /*0dec*/ 	.byte	0x04, 0x11
        /*0dee*/ 	.short	(.L_649 - .L_648)
	.align		4
.L_648:
        /*0df0*/ 	.word	index@(_ZN2at6native29vectorized_elementwise_kernelILi4EZNS0_50_GLOBAL__N__2680c7bb_12_PowKernel_cu_140f0503_289622pow_scalar_tensor_implIN3c104HalfEEEvRNS_18TensorIteratorBaseET_EUlS5_E_St5arrayIPcLm2EEEEviT0_T1_)
        /*0df4*/ 	.word	0x00000000


	//----- nvinfo : EIATTR_REGCOUNT
	.align		4
.L_649:
        /*0df8*/ 	.byte	0x04, 0x2f
        /*0dfa*/ 	.short	(.L_651 - .L_650)
	.align		4
.L_650:
        /*0dfc*/ 	.word	index@(_ZN2at6native29vectorized_elementwise_kernelILi2EZNS0_50_GLOBAL__N__2680c7bb_12_PowKernel_cu_140f0503_289622pow_scalar_tensor_implIN3c104HalfEEEvRNS_18TensorIteratorBaseET_EUlS5_E_St5arrayIPcLm2EEEEviT0_T1_)
        /*0e00*/ 	.word	0x00000020


	//----- nvinfo : EIATTR_FRAME_SIZE
	.align		4
.L_651:
        /*0e04*/ 	.byte	0x04, 0x11
        /*0e06*/ 	.short	(.L_653 - .L_652)
	.align		4
.L_652:
        /*0e08*/ 	.word	index@(_ZN2at6native29vectorized_elementwise_kernelILi2EZNS0_50_GLOBAL__N__2680c7bb_12_PowKernel_cu_140f0503_289622pow_scalar_tensor_implIN3c104HalfEEEvRNS_18TensorIteratorBaseET_EUlS5_E_St5arrayIPcLm2EEEEviT0_T1_)
        /*0e0c*/ 	.word	0x00000000


	//----- nvinfo : EIATTR_REGCOUNT
	.align		4
.L_653:
        /*0e10*/ 	.byte	0x04, 0x2f
        /*0e12*/ 	.short	(.L_655 - .L_654)
	.align		4
.L_654:
        /*0e14*/ 	.word	index@(_ZN2at6native27unrolled_elementwise_kernelIZNS0_50_GLOBAL__N__2680c7bb_12_PowKernel_cu_140f0503_289622pow_scalar_tensor_implIN3c104HalfEEEvRNS_18TensorIteratorBaseET_EUlS5_E_St5arrayIPcLm2EELi4E23TrivialOffsetCalculatorILi1EjESE_NS0_6memory15LoadWithoutCastENSF_16StoreWithoutCastEEEviS8_T0_T2_T3_T4_T5_)
        /*0e18*/ 	.word	0x00000016


	//----- nvinfo : EIATTR_FRAME_SIZE
	.align		4
.L_655:
        /*0e1c*/ 	.byte	0x04, 0x11
        /*0e1e*/ 	.short	(.L_657 - .L_656)
	.align		4
.L_656:
        /*0e20*/ 	.word	index@(_ZN2at6native27unrolled_elementwise_kernelIZNS0_50_GLOBAL__N__2680c7bb_12_PowKernel_cu_140f0503_289622pow_scalar_tensor_implIN3c104HalfEEEvRNS_18TensorIteratorBaseET_EUlS5_E_St5arrayIPcLm2EELi4E23TrivialOffsetCalculatorILi1EjESE_NS0_6memory15LoadWithoutCastENSF_16StoreWithoutCastEEEviS8_T0_T2_T3_T4_T5_)
        /*0e24*/ 	.word	0x00000000


	//----- nvinfo : EIATTR_REGCOUNT
	.align		4
.L_657:
        /*0e28*/ 	.byte	0x04, 0x2f
        /*0e2a*/ 	.short	(.L_659 - .L_658)
	.align		4
.L_658:
        /*0e2c*/ 	.word	index@(_ZN2at6native18elementwise_kernelILi128ELi4EZNS0_22gpu_kernel_impl_nocastIZNS0_50_GLOBAL__N__2680c7bb_12_PowKernel_cu_140f0503_289622pow_scalar_tensor_implIN3c104HalfEEEvRNS_18TensorIteratorBaseET_EUlS6_E_EEvS8_RKS9_EUliE_EEviT1_)
        /*0e30*/ 	.word	0x00000012


	//----- nvinfo : EIATTR_FRAME_SIZE
	.align		4
.L_659:
        /*0e34*/ 	.byte	0x04, 0x11
        /*0e36*/ 	.short	(.L_661 - .L_660)
	.align		4
.L_660:
        /*0e38*/ 	.word	index@(_ZN2at6native18elementwise_kernelILi128ELi4EZNS0_22gpu_kernel_impl_nocastIZNS0_50_GLOBAL__N__2680c7bb_12_PowKernel_cu_140f0503_289622pow_scalar_tensor_implIN3c104HalfEEEvRNS_18TensorIteratorBaseET_EUlS6_E_EEvS8_RKS9_EUliE_EEviT1_)
        /*0e3c*/ 	.word	0x00000000


	//----- nvinfo : EIATTR_REGCOUNT
	.align		4
.L_661:
        /*0e40*/ 	.byte	0x04, 0x2f
        /*0e42*/ 	.short	(.L_663 - .L_662)
	.align		4
.L_662:
        /*0e44*/ 	.word	index@(_ZN2at6native27unrolled_elementwise_kernelIZNS0_50_GLOBAL__N__2680c7bb_12_PowKernel_cu_140f0503_289622pow_scalar_tensor_implIN3c104HalfEEEvRNS_18TensorIteratorBaseET_EUlS5_E_St5arrayIPcLm2EELi4E23TrivialOffsetCalculatorILi1EjESE_NS0_6memory12LoadWithCastILi1EEENSF_13StoreWithCastILi1EEEEEviS8_T0_T2_T3_T4_T5_)
        /*0e48*/ 	.word	0x0000001e


	//----- nvinfo : EIATTR_FRAME_SIZE
	.align		4
.L_663:
        /*0e4c*/ 	.byte	0x04, 0x11
        /*0e4e*/ 	.short	(.L_665 - .L_664)
	.align		4
.L_664:
        /*0e50*/ 	.word	index@(_ZN2at6native27unrolled_elementwise_kernelIZNS0_50_GLOBAL__N__2680c7bb_12_PowKernel_cu_140f0503_289622pow_scalar_tensor_implIN3c104HalfEEEvRNS_18TensorIteratorBaseET_EUlS5_E_St5arrayIPcLm2EELi4E23TrivialOffsetCalculatorILi1EjESE_NS0_6memory12LoadWithCastILi1EEENSF_13StoreWithCastILi1EEEEEviS8_T0_T2_T3_T4_T5_)
        /*0e54*/ 	.word	0x00000000


	//----- nvinfo : EIATTR_REGCOUNT
	.align		4
.L_665:
        /*0e58*/ 	.byte	0x04, 0x2f
        /*0e5a*/ 	.short	(.L_667 - .L_666)
	.align		4
.L_666:
        /*0e5c*/ 	.word	index@(_ZN2at6native18elementwise_kernelILi128ELi4EZNS0_15gpu_kernel_implIZNS0_50_GLOBAL__N__2680c7bb_12_PowKernel_cu_140f0503_289622pow_scalar_tensor_implIN3c104HalfEEEvRNS_18TensorIteratorBaseET_EUlS6_E_EEvS8_RKS9_EUliE_EEviT1_)
        /*0e60*/ 	.word	0x0000001a


	//----- nvinfo : EIATTR_FRAME_SIZE
	.align		4
.L_667:
        /*0e64*/ 	.byte	0x04, 0x11
        /*0e66*/ 	.short	(.L_669 - .L_668)
	.align		4
.L_668:
        /*0e68*/ 	.word	index@(_ZN2at6native18elementwise_kernelILi128ELi4EZNS0_15gpu_kernel_implIZNS0_50_GLOBAL__N__2680c7bb_12_PowKernel_cu_140f0503_289622pow_scalar_tensor_implIN3c104HalfEEEvRNS_18TensorIteratorBaseET_EUlS6_E_EEvS8_RKS9_EUliE_EEviT1_)
        /*0e6c*/ 	.word	0x00000000


	//----- nvinfo : EIATTR_REGCOUNT
	.align		4
.L_669:
        /*0e70*/ 	.byte	0x04, 0x2f
        /*0e72*/ 	.short	(.L_671 - .L_670)
	.align		4
.L_670:
        /*0e74*/ 	.word	index@(_ZN2at6native29vectorized_elementwise_kernelILi8EZZZNS0_50_GLOBAL__N__2680c7bb_12_PowKernel_cu_140f0503_289624pow_tensor_tensor_kernelERNS_18TensorIteratorBaseEENKUlvE_clEvENKUlvE8_clEvEUlN3c104HalfES8_E_St5arrayIPcLm3EEEEviT0_T1_)
        /*0e78*/ 	.word	0x00000028


	//----- nvinfo : EIATTR_FRAME_SIZE
	.align		4
.L_671:
        /*0e7c*/ 	.byte	0x04, 0x11
        /*0e7e*/ 	.short	(.L_673 - .L_672)
	.align		4
.L_672:
        /*0e80*/ 	.word	index@(_ZN2at6native29vectorized_elementwise_kernelILi8EZZZNS0_50_GLOBAL__N__2680c7bb_12_PowKernel_cu_140f0503_289624pow_tensor_tensor_kernelERNS_18TensorIteratorBaseEENKUlvE_clEvENKUlvE8_clEvEUlN3c104HalfES8_E_St5arrayIPcLm3EEEEviT0_T1_)
        /*0e84*/ 	.word	0x00000000


	//----- nvinfo : EIATTR_REGCOUNT
	.align		4
.L_673:
        /*0e88*/ 	.byte	0x04, 0x2f
        /*0e8a*/ 	.short	(.L_675 - .L_674)
	.align		4
.L_674:
        /*0e8c*/ 	.word	index@(_ZN2at6native29vectorized_elementwise_kernelILi4EZZZNS0_50_GLOBAL__N__2680c7bb_12_PowKernel_cu_140f0503_289624pow_tensor_tensor_kernelERNS_18TensorIteratorBaseEENKUlvE_clEvENKUlvE8_clEvEUlN3c104HalfES8_E_St5arrayIPcLm3EEEEviT0_T1_)
        /*0e90*/ 	.word	0x00000028


	//----- nvinfo : EIATTR_FRAME_SIZE
	.align		4
.L_675:
        /*0e94*/ 	.byte	0x04, 0x11
        /*0e96*/ 	.short	(.L_677 - .L_676)
	.align		4
.L_676:
        /*0e98*/ 	.word	index@(_ZN2at6native29vectorized_elementwise_kernelILi4EZZZNS0_50_GLOBAL__N__2680c7bb_12_PowKernel_cu_140f0503_289624pow_tensor_tensor_kernelERNS_18TensorIteratorBaseEENKUlvE_clEvENKUlvE8_clEvEUlN3c104HalfES8_E_St5arrayIPcLm3EEEEviT0_T1_)
        /*0e9c*/ 	.word	0x00000000


	//----- nvinfo : EIATTR_REGCOUNT
	.align		4
.L_677:
        /*0ea0*/ 	.byte	0x04, 0x2f
        /*0ea2*/ 	.short	(.L_679 - .L_678)
	.align		4
.L_678:
        /*0ea4*/ 	.word	index@(_ZN2at6native29vectorized_elementwise_kernelILi2EZZZNS0_50_GLOBAL__N__2680c7bb_12_PowKernel_cu_140f0503_289624pow_tensor_tensor_kernelERNS_18TensorIteratorBaseEENKUlvE_clEvENKUlvE8_clEvEUlN3c104HalfES8_E_St5arrayIPcLm3EEEEviT0_T1_)
        /*0ea8*/ 	.word	0x00000028


	//----- nvinfo : EIATTR_FRAME_SIZE
	.align		4
.L_679:
        /*0eac*/ 	.byte	0x04, 0x11
        /*0eae*/ 	.short	(.L_681 - .L_680)
	.align		4
.L_680:
        /*0eb0*/ 	.word	index@(_ZN2at6native29vectorized_elementwise_kernelILi2EZZZNS0_50_GLOBAL__N__2680c7bb_12_PowKernel_cu_140f0503_289624pow_tensor_tensor_kernelERNS_18TensorIteratorBaseEENKUlvE_clEvENKUlvE8_clEvEUlN3c104HalfES8_E_St5arrayIPcLm3EEEEviT0_T1_)
        /*0eb4*/ 	.word	0x00000000


	//----- nvinfo : EIATTR_REGCOUNT
	.align		4
.L_681:
        /*0eb8*/ 	.byte	0x04, 0x2f
        /*0eba*/ 	.short	(.L_683 - .L_682)
	.align		4
.L_682:
        /*0ebc*/ 	.word	index@(_ZN2at6native27unrolled_elementwise_kernelIZZZNS0_50_GLOBAL__N__2680c7bb_12_PowKernel_cu_140f0503_289624pow_tensor_tensor_kernelERNS_18TensorIteratorBaseEENKUlvE_clEvENKUlvE8_clEvEUlN3c104HalfES8_E_St5arrayIPcLm3EELi4E23TrivialOffsetCalculatorILi2EjESD_ILi1EjENS0_6memory15LoadWithoutCastENSG_16StoreWithoutCastEEEviT_T0_T2_T3_T4_T5_)
        /*0ec0*/ 	.word	0x0000001e


	//----- nvinfo : EIATTR_FRAME_SIZE
	.align		4
.L_683:
        /*0ec4*/ 	.byte	0x04, 0x11
        /*0ec6*/ 	.short	(.L_685 - .L_684)
	.align		4
.L_684:
        /*0ec8*/ 	.word	index@(_ZN2at6native27unrolled_elementwise_kernelIZZZNS0_50_GLOBAL__N__2680c7bb_12_PowKernel_cu_140f0503_289624pow_tensor_tensor_kernelERNS_18TensorIteratorBaseEENKUlvE_clEvENKUlvE8_clEvEUlN3c104HalfES8_E_St5arrayIPcLm3EELi4E23TrivialOffsetCalculatorILi2EjESD_ILi1EjENS0_6memory15LoadWithoutCastENSG_16StoreWithoutCastEEEviT_T0_T2_T3_T4_T5_)
        /*0ecc*/ 	.word	0x00000000


	//----- nvinfo : EIATTR_REGCOUNT
	.align		4
.L_685:
        /*0ed0*/ 	.byte	0x04, 0x2f
        /*0ed2*/ 	.short	(.L_687 - .L_686)
	.align		4
.L_686:
        /*0ed4*/ 	.word	index@(_ZN2at6native18elementwise_kernelILi128ELi4EZNS0_22gpu_kernel_impl_nocastIZZZNS0_50_GLOBAL__N__2680c7bb_12_PowKernel_cu_140f0503_289624pow_tensor_tensor_kernelERNS_18TensorIteratorBaseEENKUlvE_clEvENKUlvE8_clEvEUlN3c104HalfES9_E_EEvS5_RKT_EUliE_EEviT1_)
        /*0ed8*/ 	.word	0x00000012


	//----- nvinfo : EIATTR_FRAME_SIZE
	.align		4
.L_687:
        /*0edc*/ 	.byte	0x04, 0x11
        /*0ede*/ 	.short	(.L_689 - .L_688)
	.align		4
.L_688:
        /*0ee0*/ 	.word	index@(_ZN2at6native18elementwise_kernelILi128ELi4EZNS0_22gpu_kernel_impl_nocastIZZZNS0_50_GLOBAL__N__2680c7bb_12_PowKernel_cu_140f0503_289624pow_tensor_tensor_kernelERNS_18TensorIteratorBaseEENKUlvE_clEvENKUlvE8_clEvEUlN3c104HalfES9_E_EEvS5_RKT_EUliE_EEviT1_)
        /*0ee4*/ 	.word	0x00000000


	//----- nvinfo : EIATTR_REGCOUNT
	.align		4
.L_689:
        /*0ee8*/ 	.byte	0x04, 0x2f
        /*0eea*/ 	.short	(.L_691 - .L_690)
	.align		4
.L_690:
        /*0eec*/ 	.word	index@(_ZN2at6native27unrolled_elementwise_kernelIZZZNS0_50_GLOBAL__N__2680c7bb_12_PowKernel_cu_140f0503_289624pow_tensor_tensor_kernelERNS_18TensorIteratorBaseEENKUlvE_clEvENKUlvE8_clEvEUlN3c104HalfES8_E_St5arrayIPcLm3EELi4E23TrivialOffsetCalculatorILi2EjESD_ILi1EjENS0_6memory12LoadWithCastILi2EEENSG_13StoreWithCastILi1EEEEEviT_T0_T2_T3_T4_T5_)
        /*0ef0*/ 	.word	0x0000001e


	//----- nvinfo : EIATTR_FRAME_SIZE
	.align		4
.L_691:
        /*0ef4*/ 	.byte	0x04, 0x11
        /*0ef6*/ 	.short	(.L_693 - .L_692)
	.align		4
.L_692:
        /*0ef8*/ 	.word	index@(_ZN2at6native27unrolled_elementwise_kernelIZZZNS0_50_GLOBAL__N__2680c7bb_12_PowKernel_cu_140f0503_289624pow_tensor_tensor_kernelERNS_18TensorIteratorBaseEENKUlvE_clEvENKUlvE8_clEvEUlN3c104HalfES8_E_St5arrayIPcLm3EELi4E23TrivialOffsetCalculatorILi2EjESD_ILi1EjENS0_6memory12LoadWithCastILi2EEENSG_13StoreWithCastILi1EEEEEviT_T0_T2_T3_T4_T5_)
        /*0efc*/ 	.word	0x00000000


	//----- nvinfo : EIATTR_REGCOUNT
	.align		4
.L_693:
        /*0f00*/ 	.byte	0x04, 0x2f
        /*0f02*/ 	.short	(.L_695 - .L_694)
	.align		4
.L_694:
        /*0f04*/ 	.word	index@(_ZN2at6native18elementwise_kernelILi128ELi4EZNS0_15gpu_kernel_implIZZZNS0_50_GLOBAL__N__2680c7bb_12_PowKernel_cu_140f0503_289624pow_tensor_tensor_kernelERNS_18TensorIteratorBaseEENKUlvE_clEvENKUlvE8_clEvEUlN3c104HalfES9_E_EEvS5_RKT_EUliE_EEviT1_)
        /*0f08*/ 	.word	0x0000001a


	//----- nvinfo : EIATTR_FRAME_SIZE
	.align		4
.L_695:
        /*0f0c*/ 	.byte	0x04, 0x11
        /*0f0e*/ 	.short	(.L_697 - .L_696)
	.align		4
.L_696:
        /*0f10*/ 	.word	index@(_ZN2at6native18elementwise_kernelILi128ELi4EZNS0_15gpu_kernel_implIZZZNS0_50_GLOBAL__N__2680c7bb_12_PowKernel_cu_140f0503_289624pow_tensor_tensor_kernelERNS_18TensorIteratorBaseEENKUlvE_clEvENKUlvE8_clEvEUlN3c104HalfES9_E_EEvS5_RKT_EUliE_EEviT1_)
        /*0f14*/ 	.word	0x00000000


	//----- nvinfo : EIATTR_REGCOUNT
	.align		4
.L_697:
        /*0f18*/ 	.byte	0x04, 0x2f
        /*0f1a*/ 	.short	(.L_699 - .L_698)
	.align		4
.L_698:
        /*0f1c*/ 	.word	index@(_ZN2at6native29vectorized_elementwise_kernelILi8EZNS0_50_GLOBAL__N__2680c7bb_12_PowKernel_cu_140f0503_289622pow_scalar_tensor_implIN3c108BFloat16EEEvRNS_18TensorIteratorBaseET_EUlS5_E_St5arrayIPcLm2EEEEviT0_T1_)
        /*0f20*/ 	.word	0x00000020


	//----- nvinfo : EIATTR_FRAME_SIZE
	.align		4
.L_699:
        /*0f24*/ 	.byte	0x04, 0x11
        /*0f26*/ 	.short	(.L_701 - .L_700)
	.align		4
.L_700:
        /*0f28*/ 	.word	index@(_ZN2at6native29vectorized_elementwise_kernelILi8EZNS0_50_GLOBAL__N__2680c7bb_12_PowKernel_cu_140f0503_289622pow_scalar_tensor_implIN3c108BFloat16EEEvRNS_18TensorIteratorBaseET_EUlS5_E_St5arrayIPcLm2EEEEviT0_T1_)
        /*0f2c*/ 	.word	0x00000000


	//----- nvinfo : EIATTR_REGCOUNT
	.align		4
.L_701:
        /*0f30*/ 	.byte	0x04, 0x2f
        /*0f32*/ 	.short	(.L_703 - .L_702)
	.align		4
.L_702:
        /*0f34*/ 	.word	index@(_ZN2at6native29vectorized_elementwise_kernelILi4EZNS0_50_GLOBAL__N__2680c7bb_12_PowKernel_cu_140f0503_289622pow_scalar_tensor_implIN3c108BFloat16EEEvRNS_18TensorIteratorBaseET_EUlS5_E_St5arrayIPcLm2EEEEviT0_T1_)
        /*0f38*/ 	.word	0x00000020


	//----- nvinfo : EIATTR_FRAME_SIZE
	.align		4
.L_703:
        /*0f3c*/ 	.byte	0x04, 0x11
        /*0f3e*/ 	.short	(.L_705 - .L_704)
	.align		4
.L_704:
        /*0f40*/ 	.word	index@(_ZN2at6native29vectorized_elementwise_kernelILi4EZNS0_50_GLOBAL__N__2680c7bb_12_PowKernel_cu_140f0503_289622pow_scalar_tensor_implIN3c108BFloat16EEEvRNS_18TensorIteratorBaseET_EUlS5_E_St5arrayIPcLm2EEEEviT0_T1_)
        /*0f44*/ 	.word	0x00000000


	//----- nvinfo : EIATTR_REGCOUNT
	.align		4
.L_705:
        /*0f48*/ 	.byte	0x04, 0x2f
        /*0f4a*/ 	.short	(.L_707 - .L_706)
	.align		4
.L_706:
        /*0f4c*/ 	.word	index@(_ZN2at6native29vectorized_elementwise_kernelILi2EZNS0_50_GLOBAL__N__2680c7bb_12_PowKernel_cu_140f0503_289622pow_scalar_tensor_implIN3c108BFloat16EEEvRNS_18TensorIteratorBaseET_EUlS5_E_St5arrayIPcLm2EEEEviT0_T1_)
        /*0f50*/ 	.word	0x00000020


	//----- nvinfo : EIATTR_FRAME_SIZE
	.align		4
.L_707:
        /*0f54*/ 	.byte	0x04, 0x11
        /*0f56*/ 	.short	(.L_709 - .L_708)
	.align		4
.L_708:
        /*0f58*/ 	.word	index@(_ZN2at6native29vectorized_elementwise_kernelILi2EZNS0_50_GLOBAL__N__2680c7bb_12_PowKernel_cu_140f0503_289622pow_scalar_tensor_implIN3c108BFloat16EEEvRNS_18TensorIteratorBaseET_EUlS5_E_St5arrayIPcLm2EEEEviT0_T1_)
        /*0f5c*/ 	.word	0x00000000


	//----- nvinfo : EIATTR_REGCOUNT
	.align		4
.L_709:
        /*0f60*/ 	.byte	0x04, 0x2f
        /*0f62*/ 	.short	(.L_711 - .L_710)
	.align		4
.L_710:
        /*0f64*/ 	.word	index@(_ZN2at6native27unrolled_elementwise_kernelIZNS0_50_GLOBAL__N__2680c7bb_12_PowKernel_cu_140f0503_289622pow_scalar_tensor_implIN3c108BFloat16EEEvRNS_18TensorIteratorBaseET_EUlS5_E_St5arrayIPcLm2EELi4E23TrivialOffsetCalculatorILi1EjESE_NS0_6memory15LoadWithoutCastENSF_16StoreWithoutCastEEEviS8_T0_T2_T3_T4_T5_)
        /*0f68*/ 	.word	0x00000018


	//----- nvinfo : EIATTR_FRAME_SIZE
	.align		4
.L_711:
        /*0f6c*/ 	.byte	0x04, 0x11
        /*0f6e*/ 	.short	(.L_713 - .L_712)
	.align		4
.L_712:
        /*0f70*/ 	.word	index@(_ZN2at6native27unrolled_elementwise_kernelIZNS0_50_GLOBAL__N__2680c7bb_12_PowKernel_cu_140f0503_289622pow_scalar_tensor_implIN3c108BFloat16EEEvRNS_18TensorIteratorBaseET_EUlS5_E_St5arrayIPcLm2EELi4E23TrivialOffsetCalculatorILi1EjESE_NS0_6memory15LoadWithoutCastENSF_16StoreWithoutCastEEEviS8_T0_T2_T3_T4_T5_)
        /*0f74*/ 	.word	0x00000000


	//----- nvinfo : EIATTR_REGCOUNT
	.align		4
.L_713:
        /*0f78*/ 	.byte	0x04, 0x2f
        /*0f7a*/ 	.short	(.L_715 - .L_714)
	.align		4
.L_714:
        /*0f7c*/ 	.word	index@(_ZN2at6native18elementwise_kernelILi128ELi4EZNS0_22gpu_kernel_impl_nocastIZNS0_50_GLOBAL__N__2680c7bb_12_PowKernel_cu_140f0503_289622pow_scalar_tensor_implIN3c108BFloat16EEEvRNS_18TensorIteratorBaseET_EUlS6_E_EEvS8_RKS9_EUliE_EEviT1_)
        /*0f80*/ 	.word	0x00000012


	//----- nvinfo : EIATTR_FRAME_SIZE
	.align		4
.L_715:
        /*0f84*/ 	.byte	0x04, 0x11
        /*0f86*/ 	.short	(.L_717 - .L_716)
	.align		4
.L_716:
        /*0f88*/ 	.word	index@(_ZN2at6native18elementwise_kernelILi128ELi4EZNS0_22gpu_kernel_impl_nocastIZNS0_50_GLOBAL__N__2680c7bb_12_PowKernel_cu_140f0503_289622pow_scalar_tensor_implIN3c108BFloat16EEEvRNS_18TensorIteratorBaseET_EUlS6_E_EEvS8_RKS9_EUliE_EEviT1_)
        /*0f8c*/ 	.word	0x00000000


	//----- nvinfo : EIATTR_REGCOUNT
	.align		4
.L_717:
        /*0f90*/ 	.byte	0x04, 0x2f
        /*0f92*/ 	.short	(.L_719 - .L_718)
	.align		4
.L_718:
        /*0f94*/ 	.word	index@(_ZN2at6native27unrolled_elementwise_kernelIZNS0_50_GLOBAL__N__2680c7bb_12_PowKernel_cu_140f0503_289622pow_scalar_tensor_implIN3c108BFloat16EEEvRNS_18TensorIteratorBaseET_EUlS5_E_St5arrayIPcLm2EELi4E23TrivialOffsetCalculatorILi1EjESE_NS0_6memory12LoadWithCastILi1EEENSF_13StoreWithCastILi1EEEEEviS8_T0_T2_T3_T4_T5_)
        /*0f98*/ 	.word	0x0000001c


	//----- nvinfo : EIATTR_FRAME_SIZE
	.align		4
.L_719:
        /*0f9c*/ 	.byte	0x04, 0x11
        /*0f9e*/ 	.short	(.L_721 - .L_720)
	.align		4
.L_720:
        /*0fa0*/ 	.word	index@(_ZN2at6native27unrolled_elementwise_kernelIZNS0_50_GLOBAL__N__2680c7bb_12_PowKernel_cu_140f0503_289622pow_scalar_tensor_implIN3c108BFloat16EEEvRNS_18TensorIteratorBaseET_EUlS5_E_St5arrayIPcLm2EELi4E23TrivialOffsetCalculatorILi1EjESE_NS0_6memory12LoadWithCastILi1EEENSF_13StoreWithCastILi1EEEEEviS8_T0_T2_T3_T4_T5_)
        /*0fa4*/ 	.word	0x00000000


	//----- nvinfo : EIATTR_REGCOUNT
	.align		4
.L_721:
        /*0fa8*/ 	.byte	0x04, 0x2f
        /*0faa*/ 	.short	(.L_723 - .L_722)
	.align		4
.L_722:
        /*0fac*/ 	.word	index@(_ZN2at6native18elementwise_kernelILi128ELi4EZNS0_15gpu_kernel_implIZNS0_50_GLOBAL__N__2680c7bb_12_PowKernel_cu_140f0503_289622pow_scalar_tensor_implIN3c108BFloat16EEEvRNS_18TensorIteratorBaseET_EUlS6_E_EEvS8_RKS9_EUliE_EEviT1_)
        /*0fb0*/ 	.word	0x0000001a


	//----- nvinfo : EIATTR_FRAME_SIZE
	.align		4
.L_723:
        /*0fb4*/ 	.byte	0x04, 0x11
        /*0fb6*/ 	.short	(.L_725 - .L_724)
	.align		4
.L_724:
        /*0fb8*/ 	.word	index@(_ZN2at6native18elementwise_kernelILi128ELi4EZNS0_15gpu_kernel_implIZNS0_50_GLOBAL__N__2680c7bb_12_PowKernel_cu_140f0503_289622pow_scalar_tensor_implIN3c108BFloat16EEEvRNS_18TensorIteratorBaseET_EUlS6_E_EEvS8_RKS9_EUliE_EEviT1_)
        /*0fbc*/ 	.word	0x00000000


	//----- nvinfo : EIATTR_REGCOUNT
	.align		4
.L_725:
        /*0fc0*/ 	.byte	0x04, 0x2f
        /*0fc2*/ 	.short	(.L_727 - .L_726)
	.align		4
.L_726:
        /*0fc4*/ 	.word	index@(_ZN2at6native29vectorized_elementwise_kernelILi8EZZZNS0_50_GLOBAL__N__2680c7bb_12_PowKernel_cu_140f0503_289624pow_tensor_tensor_kernelERNS_18TensorIteratorBaseEENKUlvE_clEvENKUlvE9_clEvEUlN3c108BFloat16ES8_E_St5arrayIPcLm3EEEEviT0_T1_)
        /*0fc8*/ 	.word	0x00000028


	//----- nvinfo : EIATTR_FRAME_SIZE
	.align		4
.L_727:
        /*0fcc*/ 	.byte	0x04, 0x11
        /*0fce*/ 	.short	(.L_729 - .L_728)
	.align		4
.L_728:
        /*0fd0*/ 	.word	index@(_ZN2at6native29vectorized_elementwise_kernelILi8EZZZNS0_50_GLOBAL__N__2680c7bb_12_PowKernel_cu_140f0503_289624pow_tensor_tensor_kernelERNS_18TensorIteratorBaseEENKUlvE_clEvENKUlvE9_clEvEUlN3c108BFloat16ES8_E_St5arrayIPcLm3EEEEviT0_T1_)
        /*0fd4*/ 	.word	0x00000000


	//----- nvinfo : EIATTR_REGCOUNT
	.align		4
.L_729:
        /*0fd8*/ 	.byte	0x04, 0x2f
        /*0fda*/ 	.short	(.L_731 - .L_730)
	.align		4
.L_730:
        /*0fdc*/ 	.word	index@(_ZN2at6native29vectorized_elementwise_kernelILi4EZZZNS0_50_GLOBAL__N__2680c7bb_12_PowKernel_cu_140f0503_289624pow_tensor_tensor_kernelERNS_18TensorIteratorBaseEENKUlvE_clEvENKUlvE9_clEvEUlN3c108BFloat16ES8_E_St5arrayIPcLm3EEEEviT0_T1_)
        /*0fe0*/ 	.word	0x00000028


	//----- nvinfo : EIATTR_FRAME_SIZE
	.align		4
.L_731:
        /*0fe4*/ 	.byte	0x04, 0x11
        /*0fe6*/ 	.short	(.L_733 - .L_732)
	.align		4
.L_732:
        /*0fe8*/ 	.word	index@(_ZN2at6native29vectorized_elementwise_kernelILi4EZZZNS0_50_GLOBAL__N__2680c7bb_12_PowKernel_cu_140f0503_289624pow_tensor_tensor_kernelERNS_18TensorIteratorBaseEENKUlvE_clEvENKUlvE9_clEvEUlN3c108BFloat16ES8_E_St5arrayIPcLm3EEEEviT0_T1_)
        /*0fec*/ 	.word	0x00000000


	//----- nvinfo : EIATTR_REGCOUNT
	.align		4
.L_733:
        /*0ff0*/ 	.byte	0x04, 0x2f
        /*0ff2*/ 	.short	(.L_735 - .L_734)
	.align		4
.L_734:
        /*0ff4*/ 	.word	index@(_ZN2at6native29vectorized_elementwise_kernelILi2EZZZNS0_50_GLOBAL__N__2680c7bb_12_PowKernel_cu_140f0503_289624pow_tensor_tensor_kernelERNS_18TensorIteratorBaseEENKUlvE_clEvENKUlvE9_clEvEUlN3c108BFloat16ES8_E_St5arrayIPcLm3EEEEviT0_T1_)
        /*0ff8*/ 	.word	0x00000028


	//----- nvinfo : EIATTR_FRAME_SIZE
	.align		4
.L_735:
        /*0ffc*/ 	.byte	0x04, 0x11
        /*0ffe*/ 	.short	(.L_737 - .L_736)
	.align		4
.L_736:
        /*1000*/ 	.word	index@(_ZN2at6native29vectorized_elementwise_kernelILi2EZZZNS0_50_GLOBAL__N__2680c7bb_12_PowKernel_cu_140f0503_289624pow_tensor_tensor_kernelERNS_18TensorIteratorBaseEENKUlvE_clEvENKUlvE9_clEvEUlN3c108BFloat16ES8_E_St5arrayIPcLm3EEEEviT0_T1_)
        /*1004*/ 	.word	0x00000000


	//----- nvinfo : EIATTR_REGCOUNT
	.align		4
.L_737:
        /*1008*/ 	.byte	0x04, 0x2f
        /*100a*/ 	.short	(.L_739 - .L_738)
	.align		4
.L_738:
        /*100c*/ 	.word	index@(_ZN2at6native27unrolled_elementwise_kernelIZZZNS0_50_GLOBAL__N__2680c7bb_12_PowKernel_cu_140f0503_289624pow_tensor_tensor_kernelERNS_18TensorIteratorBaseEENKUlvE_clEvENKUlvE9_clEvEUlN3c108BFloat16ES8_E_St5arrayIPcLm3EELi4E23TrivialOffsetCalculatorILi2EjESD_ILi1EjENS0_6memory15LoadWithoutCastENSG_16StoreWithoutCastEEEviT_T0_T2_T3_T4_T5_)
        /*1010*/ 	.word	0x0000001e


	//----- nvinfo : EIATTR_FRAME_SIZE
	.align		4
.L_739:
        /*1014*/ 	.byte	0x04, 0x11
        /*1016*/ 	.short	(.L_741 - .L_740)
	.align		4
.L_740:
        /*1018*/ 	.word	index@(_ZN2at6native27unrolled_elementwise_kernelIZZZNS0_50_GLOBAL__N__2680c7bb_12_PowKernel_cu_140f0503_289624pow_tensor_tensor_kernelERNS_18TensorIteratorBaseEENKUlvE_clEvENKUlvE9_clEvEUlN3c108BFloat16ES8_E_St5arrayIPcLm3EELi4E23TrivialOffsetCalculatorILi2EjESD_ILi1EjENS0_6memory15LoadWithoutCastENSG_16StoreWithoutCastEEEviT_T0_T2_T3_T4_T5_)
        /*101c*/ 	.word	0x00000000


	//----- nvinfo : EIATTR_REGCOUNT
	.align		4
.L_741:
        /*1020*/ 	.byte	0x04, 0x2f
        /*1022*/ 	.short	(.L_743 - .L_742)
	.align		4
.L_742:
        /*1024*/ 	.word	index@(_ZN2at6native18elementwise_kernelILi128ELi4EZNS0_22gpu_kernel_impl_nocastIZZZNS0_50_GLOBAL__N__2680c7bb_12_PowKernel_cu_140f0503_289624pow_tensor_tensor_kernelERNS_18TensorIteratorBaseEENKUlvE_clEvENKUlvE9_clEvEUlN3c108BFloat16ES9_E_EEvS5_RKT_EUliE_EEviT1_)
        /*1028*/ 	.word	0x00000012


	//----- nvinfo : EIATTR_FRAME_SIZE
	.align		4
.L_743:
        /*102c*/ 	.byte	0x04, 0x11
        /*102e*/ 	.short	(.L_745 - .L_744)
	.align		4
.L_744:
        /*1030*/ 	.word	index@(_ZN2at6native18elementwise_kernelILi128ELi4EZNS0_22gpu_kernel_impl_nocastIZZZNS0_50_GLOBAL__N__2680c7bb_12_PowKernel_cu_140f0503_289624pow_tensor_tensor_kernelERNS_18TensorIteratorBaseEENKUlvE_clEvENKUlvE9_clEvEUlN3c108BFloat16ES9_E_EEvS5_RKT_EUliE_EEviT1_)
        /*1034*/ 	.word	0x00000000


	//----- nvinfo : EIATTR_REGCOUNT
	.align		4
.L_745:
        /*1038*/ 	.byte	0x04, 0x2f
        /*103a*/ 	.short	(.L_747 - .L_746)
	.align		4
.L_746:
        /*103c*/ 	.word	index@(_ZN2at6native27unrolled_elementwise_kernelIZZZNS0_50_GLOBAL__N__2680c7bb_12_PowKernel_cu_140f0503_289624pow_tensor_tensor_kernelERNS_18TensorIteratorBaseEENKUlvE_clEvENKUlvE9_clEvEUlN3c108BFloat16ES8_E_St5arrayIPcLm3EELi4E23TrivialOffsetCalculatorILi2EjESD_ILi1EjENS0_6memory12LoadWithCastILi2EEENSG_13StoreWithCastILi1EEEEEviT_T0_T2_T3_T4_T5_)
        /*1040*/ 	.word	0x0000001e


	//----- nvinfo : EIATTR_FRAME_SIZE
	.align		4
.L_747:
        /*1044*/ 	.byte	0x04, 0x11
        /*1046*/ 	.short	(.L_749 - .L_748)
	.align		4
.L_748:
        /*1048*/ 	.word	index@(_ZN2at6native27unrolled_elementwise_kernelIZZZNS0_50_GLOBAL__N__2680c7bb_12_PowKernel_cu_140f0503_289624pow_tensor_tensor_kernelERNS_18TensorIteratorBaseEENKUlvE_clEvENKUlvE9_clEvEUlN3c108BFloat16ES8_E_St5arrayIPcLm3EELi4E23TrivialOffsetCalculatorILi2EjESD_ILi1EjENS0_6memory12LoadWithCastILi2EEENSG_13StoreWithCastILi1EEEEEviT_T0_T2_T3_T4_T5_)
        /*104c*/ 	.word	0x00000000


	//----- nvinfo : EIATTR_REGCOUNT
	.align		4
.L_749:
        /*1050*/ 	.byte	0x04, 0x2f
        /*1052*/ 	.short	(.L_751 - .L_750)
	.align		4
.L_750:
        /*1054*/ 	.word	index@(_ZN2at6native18elementwise_kernelILi128ELi4EZNS0_15gpu_kernel_implIZZZNS0_50_GLOBAL__N__2680c7bb_12_PowKernel_cu_140f0503_289624pow_tensor_tensor_kernelERNS_18TensorIteratorBaseEENKUlvE_clEvENKUlvE9_clEvEUlN3c108BFloat16ES9_E_EEvS5_RKT_EUliE_EEviT1_)
        /*1058*/ 	.word	0x0000001a


	//----- nvinfo : EIATTR_FRAME_SIZE
	.align		4
.L_751:
        /*105c*/ 	.byte	0x04, 0x11
        /*105e*/ 	.short	(.L_753 - .L_752)
	.align		4
.L_752:
        /*1060*/ 	.word	index@(_ZN2at6native18elementwise_kernelILi128ELi4EZNS0_15gpu_kernel_implIZZZNS0_50_GLOBAL__N__2680c7bb_12_PowKernel_cu_140f0503_289624pow_tensor_tensor_kernelERNS_18TensorIteratorBaseEENKUlvE_clEvENKUlvE9_clEvEUlN3c108BFloat16ES9_E_EEvS5_RKT_EUliE_EEviT1_)
        /*1064*/ 	.word	0x00000000


	//----- nvinfo : EIATTR_REGCOUNT
	.align		4
.L_753:
        /*1068*/ 	.byte	0x04, 0x2f
        /*106a*/ 	.short	(.L_755 - .L_754)
	.align		4
.L_754:
        /*106c*/ 	.word	index@(_ZN2at6native29vectorized_elementwise_kernelILi8EZZZNS0_50_GLOBAL__N__2680c7bb_12_PowKernel_cu_140f0503_289624pow_tensor_scalar_kernelERNS_18TensorIteratorBaseERKN3c106ScalarEENKUlvE_clEvENKUlvE_clEvEUlNS5_7complexIdEEE_St5arrayIPcLm2EEEEviT0_T1_)
        /*1070*/ 	.word	0x00000034


	//----- nvinfo : EIATTR_FRAME_SIZE
	.align		4
.L_755:
        /*1074*/ 	.byte	0x04, 0x11
        /*1076*/ 	.short	(.L_757 - .L_756)
	.align		4
.L_756:
        /*1078*/ 	.word	index@(_ZN2at6native29vectorized_elementwise_kernelILi8EZZZNS0_50_GLOBAL__N__2680c7bb_12_PowKernel_cu_140f0503_289624pow_tensor_scalar_kernelERNS_18TensorIteratorBaseERKN3c106ScalarEENKUlvE_clEvENKUlvE_clEvEUlNS5_7complexIdEEE_St5arrayIPcLm2EEEEviT0_T1_)
        /*107c*/ 	.word	0x00000000


	//----- nvinfo : EIATTR_REGCOUNT
	.align		4
.L_757:
        /*1080*/ 	.byte	0x04, 0x2f
        /*1082*/ 	.short	(.L_759 - .L_758)
	.align		4
.L_758:
        /*1084*/ 	.word	index@(_ZN2at6native29vectorized_elementwise_kernelILi4EZZZNS0_50_GLOBAL__N__2680c7bb_12_PowKernel_cu_140f0503_289624pow_tensor_scalar_kernelERNS_18TensorIteratorBaseERKN3c106ScalarEENKUlvE_clEvENKUlvE_clEvEUlNS5_7complexIdEEE_St5arrayIPcLm2EEEEviT0_T1_)
        /*1088*/ 	.word	0x00000034


	//----- nvinfo : EIATTR_FRAME_SIZE
	.align		4
.L_759:
        /*108c*/ 	.byte	0x04, 0x11
        /*108e*/ 	.short	(.L_761 - .L_760)
	.align		4
.L_760:
        /*1090*/ 	.word	index@(_ZN2at6native29vectorized_elementwise_kernelILi4EZZZNS0_50_GLOBAL__N__2680c7bb_12_PowKernel_cu_140f0503_289624pow_tensor_scalar_kernelERNS_18TensorIteratorBaseERKN3c106ScalarEENKUlvE_clEvENKUlvE_clEvEUlNS5_7complexIdEEE_St5arrayIPcLm2EEEEviT0_T1_)
        /*1094*/ 	.word	0x00000000


	//----- nvinfo : EIATTR_REGCOUNT
	.align		4
.L_761:
        /*1098*/ 	.byte	0x04, 0x2f
        /*109a*/ 	.short	(.L_763 - .L_762)
	.align		4
.L_762:
        /*109c*/ 	.word	index@(_ZN2at6native29vectorized_elementwise_kernelILi2EZZZNS0_50_GLOBAL__N__2680c7bb_12_PowKernel_cu_140f0503_289624pow_tensor_scalar_kernelERNS_18TensorIteratorBaseERKN3c106ScalarEENKUlvE_clEvENKUlvE_clEvEUlNS5_7complexIdEEE_St5arrayIPcLm2EEEEviT0_T1_)
        /*10a0*/ 	.word	0x00000034


	//----- nvinfo : EIATTR_FRAME_SIZE
	.align		4
.L_763:
        /*10a4*/ 	.byte	0x04, 0x11
        /*10a6*/ 	.short	(.L_765 - .L_764)
	.align		4
.L_764:
        /*10a8*/ 	.word	index@(_ZN2at6native29vectorized_elementwise_kernelILi2EZZZNS0_50_GLOBAL__N__2680c7bb_12_PowKernel_cu_140f0503_289624pow_tensor_scalar_kernelERNS_18TensorIteratorBaseERKN3c106ScalarEENKUlvE_clEvENKUlvE_clEvEUlNS5_7complexIdEEE_St5arrayIPcLm2EEEEviT0_T1_)
        /*10ac*/ 	.word	0x00000000


	//----- nvinfo : EIATTR_REGCOUNT
	.align		4
.L_765:
        /*10b0*/ 	.byte	0x04, 0x2f
        /*10b2*/ 	.short	(.L_767 - .L_766)
	.align		4
.L_766:
        /*10b4*/ 	.word	index@(_ZN2at6native27unrolled_elementwise_kernelIZZZNS0_50_GLOBAL__N__2680c7bb_12_PowKernel_cu_140f0503_289624pow_tensor_scalar_kernelERNS_18TensorIteratorBaseERKN3c106ScalarEENKUlvE_clEvENKUlvE_clEvEUlNS5_7complexIdEEE_St5arrayIPcLm2EELi4E23TrivialOffsetCalculatorILi1EjESI_NS0_6memory15LoadWithoutCastENSJ_16StoreWithoutCastEEEviT_T0_T2_T3_T4_T5_)
        /*10b8*/ 	.word	0x00000020


	//----- nvinfo : EIATTR_FRAME_SIZE
	.align		4
.L_767:
        /*10bc*/ 	.byte	0x04, 0x11
        /*10be*/ 	.short	(.L_769 - .L_768)
	.align		4
.L_768:
        /*10c0*/ 	.word	index@(_ZN2at6native27unrolled_elementwise_kernelIZZZNS0_50_GLOBAL__N__2680c7bb_12_PowKernel_cu_140f0503_289624pow_tensor_scalar_kernelERNS_18TensorIteratorBaseERKN3c106ScalarEENKUlvE_clEvENKUlvE_clEvEUlNS5_7complexIdEEE_St5arrayIPcLm2EELi4E23TrivialOffsetCalculatorILi1EjESI_NS0_6memory15LoadWithoutCastENSJ_16StoreWithoutCastEEEviT_T0_T2_T3_T4_T5_)
        /*10c4*/ 	.word	0x00000000


	//----- nvinfo : EIATTR_REGCOUNT
	.align		4
.L_769:
        /*10c8*/ 	.byte	0x04, 0x2f
        /*10ca*/ 	.short	(.L_771 - .L_770)
	.align		4
.L_770:
        /*10cc*/ 	.word	index@(_ZN2at6native18elementwise_kernelILi128ELi2EZNS0_22gpu_kernel_impl_nocastIZZZNS0_50_GLOBAL__N__2680c7bb_12_PowKernel_cu_140f0503_289624pow_tensor_scalar_kernelERNS_18TensorIteratorBaseERKN3c106ScalarEENKUlvE_clEvENKUlvE_clEvEUlNS6_7complexIdEEE_EEvS5_RKT_EUliE_EEviT1_)
        /*10d0*/ 	.word	0x00000012


	//----- nvinfo : EIATTR_FRAME_SIZE
	.align		4
.L_771:
        /*10d4*/ 	.byte	0x04, 0x11
        /*10d6*/ 	.short	(.L_773 - .L_772)
	.align		4
.L_772:
        /*10d8*/ 	.word	index@(_ZN2at6native18elementwise_kernelILi128ELi2EZNS0_22gpu_kernel_impl_nocastIZZZNS0_50_GLOBAL__N__2680c7bb_12_PowKernel_cu_140f0503_289624pow_tensor_scalar_kernelERNS_18TensorIteratorBaseERKN3c106ScalarEENKUlvE_clEvENKUlvE_clEvEUlNS6_7complexIdEEE_EEvS5_RKT_EUliE_EEviT1_)
        /*10dc*/ 	.word	0x00000000


	//----- nvinfo : EIATTR_REGCOUNT
	.align		4
.L_773:
        /*10e0*/ 	.byte	0x04, 0x2f
        /*10e2*/ 	.short	(.L_775 - .L_774)
	.align		4
.L_774:
        /*10e4*/ 	.word	index@(_ZN2at6native27unrolled_elementwise_kernelIZZZNS0_50_GLOBAL__N__2680c7bb_12_PowKernel_cu_140f0503_289624pow_tensor_scalar_kernelERNS_18TensorIteratorBaseERKN3c106ScalarEENKUlvE_clEvENKUlvE_clEvEUlNS5_7complexIdEEE_St5arrayIPcLm2EELi4E23TrivialOffsetCalculatorILi1EjESI_NS0_6memory12LoadWithCastILi1EEENSJ_13StoreWithCastILi1EEEEEviT_T0_T2_T3_T4_T5_)
        /*10e8*/ 	.word	0x00000028


	//----- nvinfo : EIATTR_FRAME_SIZE
	.align		4
.L_775:
        /*10ec*/ 	.byte	0x04, 0x11
        /*10ee*/ 	.short	(.L_777 - .L_776)
	.align		4
.L_776:
        /*10f0*/ 	.word	index@(_ZN2at6native27unrolled_elementwise_kernelIZZZNS0_50_GLOBAL__N__2680c7bb_12_PowKernel_cu_140f0503_289624pow_tensor_scalar_kernelERNS_18TensorIteratorBaseERKN3c106ScalarEENKUlvE_clEvENKUlvE_clEvEUlNS5_7complexIdEEE_St5arrayIPcLm2EELi4E23TrivialOffsetCalculatorILi1EjESI_NS0_6memory12LoadWithCastILi1EEENSJ_13StoreWithCastILi1EEEEEviT_T0_T2_T3_T4_T5_)
        /*10f4*/ 	.word	0x00000000


	//----- nvinfo : EIATTR_REGCOUNT
	.align		4
.L_777:
        /*10f8*/ 	.byte	0x04, 0x2f
        /*10fa*/ 	.short	(.L_779 - .L_778)
	.align		4
.L_778:
        /*10fc*/ 	.word	index@(_ZN2at6native18elementwise_kernelILi128ELi4EZNS0_15gpu_kernel_implIZZZNS0_50_GLOBAL__N__2680c7bb_12_PowKernel_cu_140f0503_289624pow_tensor_scalar_kernelERNS_18TensorIteratorBaseERKN3c106ScalarEENKUlvE_clEvENKUlvE_clEvEUlNS6_7complexIdEEE_EEvS5_RKT_EUliE_EEviT1_)
        /*1100*/ 	.word	0x0000001a


	//----- nvinfo : EIATTR_FRAME_SIZE
	.align		4
.L_779:
        /*1104*/ 	.byte	0x04, 0x11
        /*1106*/ 	.short	(.L_781 - .L_780)
	.align		4
.L_780:
        /*1108*/ 	.word	index@(_ZN2at6native18elementwise_kernelILi128ELi4EZNS0_15gpu_kernel_implIZZZNS0_50_GLOBAL__N__2680c7bb_12_PowKernel_cu_140f0503_289624pow_tensor_scalar_kernelERNS_18TensorIteratorBaseERKN3c106ScalarEENKUlvE_clEvENKUlvE_clEvEUlNS6_7complexIdEEE_EEvS5_RKT_EUliE_EEviT1_)
        /*110c*/ 	.word	0x00000000


	//----- nvinfo : EIATTR_REGCOUNT
	.align		4
.L_781:
        /*1110*/ 	.byte	0x04, 0x2f
        /*1112*/ 	.short	(.L_783 - .L_782)
	.align		4
.L_782:
        /*1114*/ 	.word	index@(_ZN2at6native29vectorized_elementwise_kernelILi8EZZZNS0_50_GLOBAL__N__2680c7bb_12_PowKernel_cu_140f0503_289624pow_tensor_scalar_kernelERNS_18TensorIteratorBaseERKN3c106ScalarEENKUlvE_clEvENKUlvE_clEvEUlNS5_7complexIdEEE0_St5arrayIPcLm2EEEEviT0_T1_)
        /*1118*/ 	.word	0x00000046


	//----- nvinfo : EIATTR_FRAME_SIZE
	.align		4
.L_783:
        /*111c*/ 	.byte	0x04, 0x11
        /*111e*/ 	.short	(.L_785 - .L_784)
	.align		4
.L_784:
        /*1120*/ 	.word	index@($_ZN2at6native29vectorized_elementwise_kernelILi8EZZZNS0_50_GLOBAL__N__2680c7bb_12_PowKernel_cu_140f0503_289624pow_tensor_scalar_kernelERNS_18TensorIteratorBaseERKN3c106ScalarEENKUlvE_clEvENKUlvE_clEvEUlNS5_7complexIdEEE0_St5arrayIPcLm2EEEEviT0_T1_$__internal_trig_reduction_slowpathd)
        /*1124*/ 	.word	0x00000028


	//----- nvinfo : EIATTR_FRAME_SIZE
	.align		4
.L_785:
        /*1128*/ 	.byte	0x04, 0x11
        /*112a*/ 	.short	(.L_787 - .L_786)
	.align		4
.L_786:
        /*112c*/ 	.word	index@($__internal_76_$__cuda_sm20_div_rn_f64_full)
        /*1130*/ 	.word	0x00000028


	//----- nvinfo : EIATTR_FRAME_SIZE
	.align		4
.L_787:
        /*1134*/ 	.byte	0x04, 0x11
        /*1136*/ 	.short	(.L_789 - .L_788)
	.align		4
.L_788:
        /*1138*/ 	.word	index@(_ZN2at6native29vectorized_elementwise_kernelILi8EZZZNS0_50_GLOBAL__N__2680c7bb_12_PowKernel_cu_140f0503_289624pow_tensor_scalar_kernelERNS_18TensorIteratorBaseERKN3c106ScalarEENKUlvE_clEvENKUlvE_clEvEUlNS5_7complexIdEEE0_St5arrayIPcLm2EEEEviT0_T1_)
        /*113c*/ 	.word	0x00000028


	//----- nvinfo : EIATTR_REGCOUNT
	.align		4
.L_789:
        /*1140*/ 	.byte	0x04, 0x2f
        /*1142*/ 	.short	(.L_791 - .L_790)
	.align		4
.L_790:
        /*1144*/ 	.word	index@(_ZN2at6native29vectorized_elementwise_kernelILi4EZZZNS0_50_GLOBAL__N__2680c7bb_12_PowKernel_cu_140f0503_289624pow_tensor_scalar_kernelERNS_18TensorIteratorBaseERKN3c106ScalarEENKUlvE_clEvENKUlvE_clEvEUlNS5_7complexIdEEE0_St5arrayIPcLm2EEEEviT0_T1_)
        /*1148*/ 	.word	0x00000048


	//----- nvinfo : EIATTR_FRAME_SIZE
	.align		4
.L_791:
        /*114c*/ 	.byte	0x04, 0x11
        /*114e*/ 	.short	(.L_793 - .L_792)
	.align		4
.L_792:
        /*1150*/ 	.word	index@($_ZN2at6native29vectorized_elementwise_kernelILi4EZZZNS0_50_GLOBAL__N__2680c7bb_12_PowKernel_cu_140f0503_289624pow_tensor_scalar_kernelERNS_18TensorIteratorBaseERKN3c106ScalarEENKUlvE_clEvENKUlvE_clEvEUlNS5_7complexIdEEE0_St5arrayIPcLm2EEEEviT0_T1_$__internal_trig_reduction_slowpathd)
        /*1154*/ 	.word	0x00000028


	//----- nvinfo : EIATTR_FRAME_SIZE
	.align		4
.L_793:
        /*1158*/ 	.byte	0x04, 0x11
        /*115a*/ 	.short	(.L_795 - .L_794)
	.align		4
.L_794:
        /*115c*/ 	.word	index@($__internal_75_$__cuda_sm20_div_rn_f64_full)
        /*1160*/ 	.word	0x00000028


	//----- nvinfo : EIATTR_FRAME_SIZE
	.align		4
.L_795:
        /*1164*/ 	.byte	0x04, 0x11
        /*1166*/ 	.short	(.L_797 - .L_796)
	.align		4
.L_796:
        /*1168*/ 	.word	index@(_ZN2at6native29vectorized_elementwise_kernelILi4EZZZNS0_50_GLOBAL__N__2680c7bb_12_PowKernel_cu_140f0503_289624pow_tensor_scalar_kernelERNS_18TensorIteratorBaseERKN3c106ScalarEENKUlvE_clEvENKUlvE_clEvEUlNS5_7complexIdEEE0_St5arrayIPcLm2EEEEviT0_T1_)
        /*116c*/ 	.word	0x00000028


	//----- nvinfo : EIATTR_REGCOUNT
	.align		4
.L_797:
        /*1170*/ 	.byte	0x04, 0x2f
        /*1172*/ 	.short	(.L_799 - .L_798)
	.align		4
.L_798:
        /*1174*/ 	.word	index@(_ZN2at6native29vectorized_elementwise_kernelILi2EZZZNS0_50_GLOBAL__N__2680c7bb_12_PowKernel_cu_140f0503_289624pow_tensor_scalar_kernelERNS_18TensorIteratorBaseERKN3c106ScalarEENKUlvE_clEvENKUlvE_clEvEUlNS5_7complexIdEEE0_St5arrayIPcLm2EEEEviT0_T1_)
        /*1178*/ 	.word	0x00000046


	//----- nvinfo : EIATTR_FRAME_SIZE
	.align		4
.L_799:
        /*117c*/ 	.byte	0x04, 0x11
        /*117e*/ 	.short	(.L_801 - .L_800)
	.align		4
.L_800:
        /*1180*/ 	.word	index@($_ZN2at6native29vectorized_elementwise_kernelILi2EZZZNS0_50_GLOBAL__N__2680c7bb_12_PowKernel_cu_140f0503_289624pow_tensor_scalar_kernelERNS_18TensorIteratorBaseERKN3c106ScalarEENKUlvE_clEvENKUlvE_clEvEUlNS5_7complexIdEEE0_St5arrayIPcLm2EEEEviT0_T1_$__internal_trig_reduction_slowpathd)
        /*1184*/ 	.word	0x00000028


	//----- nvinfo : EIATTR_FRAME_SIZE
	.align		4
.L_801:
        /*1188*/ 	.byte	0x04, 0x11
        /*118a*/ 	.short	(.L_803 - .L_802)
	.align		4
.L_802:
        /*118c*/ 	.word	index@($__internal_74_$__cuda_sm20_div_rn_f64_full)
        /*1190*/ 	.word	0x00000028


	//----- nvinfo : EIATTR_FRAME_SIZE
	.align		4
.L_803:
        /*1194*/ 	.byte	0x04, 0x11
        /*1196*/ 	.short	(.L_805 - .L_804)
	.align		4
.L_804:
        /*1198*/ 	.word	index@(_ZN2at6native29vectorized_elementwise_kernelILi2EZZZNS0_50_GLOBAL__N__2680c7bb_12_PowKernel_cu_140f0503_289624pow_tensor_scalar_kernelERNS_18TensorIteratorBaseERKN3c106ScalarEENKUlvE_clEvENKUlvE_clEvEUlNS5_7complexIdEEE0_St5arrayIPcLm2EEEEviT0_T1_)
        /*119c*/ 	.word	0x00000028


	//----- nvinfo : EIATTR_REGCOUNT
	.align		4
.L_805:
        /*11a0*/ 	.byte	0x04, 0x2f
        /*11a2*/ 	.short	(.L_807 - .L_806)
	.align		4
.L_806:
        /*11a4*/ 	.word	index@(_ZN2at6native27unrolled_elementwise_kernelIZZZNS0_50_GLOBAL__N__2680c7bb_12_PowKernel_cu_140f0503_289624pow_tensor_scalar_kernelERNS_18TensorIteratorBaseERKN3c106ScalarEENKUlvE_clEvENKUlvE_clEvEUlNS5_7complexIdEEE0_St5arrayIPcLm2EELi4E23TrivialOffsetCalculatorILi1EjESI_NS0_6memory15LoadWithoutCastENSJ_16StoreWithoutCastEEEviT_T0_T2_T3_T4_T5_)
        /*11a8*/ 	.word	0x0000003c


	//----- nvinfo : EIATTR_FRAME_SIZE
	.align		4
.L_807:
        /*11ac*/ 	.byte	0x04, 0x11
        /*11ae*/ 	.short	(.L_809 - .L_808)
	.align		4
.L_808:
        /*11b0*/ 	.word	index@($_ZN2at6native27unrolled_elementwise_kernelIZZZNS0_50_GLOBAL__N__2680c7bb_12_PowKernel_cu_140f0503_289624pow_tensor_scalar_kernelERNS_18TensorIteratorBaseERKN3c106ScalarEENKUlvE_clEvENKUlvE_clEvEUlNS5_7complexIdEEE0_St5arrayIPcLm2EELi4E23TrivialOffsetCalculatorILi1EjESI_NS0_6memory15LoadWithoutCastENSJ_16StoreWithoutCastEEEviT_T0_T2_T3_T4_T5_$__internal_trig_reduction_slowpathd)
        /*11b4*/ 	.word	0x00000028


	//----- nvinfo : EIATTR_FRAME_SIZE
	.align		4
.L_809:
        /*11b8*/ 	.byte	0x04, 0x11
        /*11ba*/ 	.short	(.L_811 - .L_810)
	.align		4
.L_810:
        /*11bc*/ 	.word	index@($__internal_73_$__cuda_sm20_div_rn_f64_full)
        /*11c0*/ 	.word	0x00000028


	//----- nvinfo : EIATTR_FRAME_SIZE
	.align		4
.L_811:
        /*11c4*/ 	.byte	0x04, 0x11
        /*11c6*/ 	.short	(.L_813 - .L_812)
	.align		4
.L_812:
        /*11c8*/ 	.word	index@(_ZN2at6native27unrolled_elementwise_kernelIZZZNS0_50_GLOBAL__N__2680c7bb_12_PowKernel_cu_140f0503_289624pow_tensor_scalar_kernelERNS_18TensorIteratorBaseERKN3c106ScalarEENKUlvE_clEvENKUlvE_clEvEUlNS5_7complexIdEEE0_St5arrayIPcLm2EELi4E23TrivialOffsetCalculatorILi1EjESI_NS0_6memory15LoadWithoutCastENSJ_16StoreWithoutCastEEEviT_T0_T2_T3_T4_T5_)
        /*11cc*/ 	.word	0x00000028


	//----- nvinfo : EIATTR_REGCOUNT
	.align		4
.L_813:
        /*11d0*/ 	.byte	0x04, 0x2f
        /*11d2*/ 	.short	(.L_815 - .L_814)
	.align		4
.L_814:
        /*11d4*/ 	.word	index@(_ZN2at6native18elementwise_kernelILi128ELi2EZNS0_22gpu_kernel_impl_nocastIZZZNS0_50_GLOBAL__N__2680c7bb_12_PowKernel_cu_140f0503_289624pow_tensor_scalar_kernelERNS_18TensorIteratorBaseERKN3c106ScalarEENKUlvE_clEvENKUlvE_clEvEUlNS6_7complexIdEEE0_EEvS5_RKT_EUliE_EEviT1_)
        /*11d8*/ 	.word	0x00000034


	//----- nvinfo : EIATTR_FRAME_SIZE
	.align		4
.L_815:
        /*11dc*/ 	.byte	0x04, 0x11
        /*11de*/ 	.short	(.L_817 - .L_816)
	.align		4
.L_816:
        /*11e0*/ 	.word	index@($_ZN2at6native18elementwise_kernelILi128ELi2EZNS0_22gpu_kernel_impl_nocastIZZZNS0_50_GLOBAL__N__2680c7bb_12_PowKernel_cu_140f0503_289624pow_tensor_scalar_kernelERNS_18TensorIteratorBaseERKN3c106ScalarEENKUlvE_clEvENKUlvE_clEvEUlNS6_7complexIdEEE0_EEvS5_RKT_EUliE_EEviT1_$__internal_trig_reduction_slowpathd)
        /*11e4*/ 	.word	0x00000028


	//----- nvinfo : EIATTR_FRAME_SIZE
	.align		4
.L_817:
        /*11e8*/ 	.byte	0x04, 0x11
        /*11ea*/ 	.short	(.L_819 - .L_818)
	.align		4
.L_818:
        /*11ec*/ 	.word	index@($__internal_72_$__cuda_sm20_div_rn_f64_full)
        /*11f0*/ 	.word	0x00000028


	//----- nvinfo : EIATTR_FRAME_SIZE
	.align		4
.L_819:
        /*11f4*/ 	.byte	0x04, 0x11
        /*11f6*/ 	.short	(.L_821 - .L_820)
	.align		4
.L_820:
        /*11f8*/ 	.word	index@(_ZN2at6native18elementwise_kernelILi128ELi2EZNS0_22gpu_kernel_impl_nocastIZZZNS0_50_GLOBAL__N__2680c7bb_12_PowKernel_cu_140f0503_289624pow_tensor_scalar_kernelERNS_18TensorIteratorBaseERKN3c106ScalarEENKUlvE_clEvENKUlvE_clEvEUlNS6_7complexIdEEE0_EEvS5_RKT_EUliE_EEviT1_)
        /*11fc*/ 	.word	0x00000028


	//----- nvinfo : EIATTR_REGCOUNT
	.align		4
.L_821:
        /*1200*/ 	.byte	0x04, 0x2f
        /*1202*/ 	.short	(.L_823 - .L_822)
	.align		4
.L_822:
        /*1204*/ 	.word	index@(_ZN2at6native27unrolled_elementwise_kernelIZZZNS0_50_GLOBAL__N__2680c7bb_12_PowKernel_cu_140f0503_289624pow_tensor_scalar_kernelERNS_18TensorIteratorBaseERKN3c106ScalarEENKUlvE_clEvENKUlvE_clEvEUlNS5_7complexIdEEE0_St5arrayIPcLm2EELi4E23TrivialOffsetCalculatorILi1EjESI_NS0_6memory12LoadWithCastILi1EEENSJ_13StoreWithCastILi1EEEEEviT_T0_T2_T3_T4_T5_)
        /*1208*/ 	.word	0x0000003d


	//----- nvinfo : EIATTR_FRAME_SIZE
	.align		4
.L_823:
        /*120c*/ 	.byte	0x04, 0x11
        /*120e*/ 	.short	(.L_825 - .L_824)
	.align		4
.L_824:
        /*1210*/ 	.word	index@($_ZN2at6native27unrolled_elementwise_kernelIZZZNS0_50_GLOBAL__N__2680c7bb_12_PowKernel_cu_140f0503_289624pow_tensor_scalar_kernelERNS_18TensorIteratorBaseERKN3c106ScalarEENKUlvE_clEvENKUlvE_clEvEUlNS5_7complexIdEEE0_St5arrayIPcLm2EELi4E23TrivialOffsetCalculatorILi1EjESI_NS0_6memory12LoadWithCastILi1EEENSJ_13StoreWithCastILi1EEEEEviT_T0_T2_T3_T4_T5_$__internal_trig_reduction_slowpathd)
        /*1214*/ 	.word	0x00000028


	//----- nvinfo : EIATTR_FRAME_SIZE
	.align		4
.L_825:
        /*1218*/ 	.byte	0x04, 0x11
        /*121a*/ 	.short	(.L_827 - .L_826)
	.align		4
.L_826:
        /*121c*/ 	.word	index@($__internal_71_$__cuda_sm20_div_rn_f64_full)
        /*1220*/ 	.word	0x00000028


	//----- nvinfo : EIATTR_FRAME_SIZE
	.align		4
.L_827:
        /*1224*/ 	.byte	0x04, 0x11
        /*1226*/ 	.short	(.L_829 - .L_828)
	.align		4
.L_828:
        /*1228*/ 	.word	index@(_ZN2at6native27unrolled_elementwise_kernelIZZZNS0_50_GLOBAL__N__2680c7bb_12_PowKernel_cu_140f0503_289624pow_tensor_scalar_kernelERNS_18TensorIteratorBaseERKN3c106ScalarEENKUlvE_clEvENKUlvE_clEvEUlNS5_7complexIdEEE0_St5arrayIPcLm2EELi4E23TrivialOffsetCalculatorILi1EjESI_NS0_6memory12LoadWithCastILi1EEENSJ_13StoreWithCastILi1EEEEEviT_T0_T2_T3_T4_T5_)
        /*122c*/ 	.word	0x00000028


	//----- nvinfo : EIATTR_REGCOUNT
	.align		4
.L_829:
        /*1230*/ 	.byte	0x04, 0x2f
        /*1232*/ 	.short	(.L_831 - .L_830)
	.align		4
.L_830:
        /*1234*/ 	.word	index@(_ZN2at6native18elementwise_kernelILi128ELi4EZNS0_15gpu_kernel_implIZZZNS0_50_GLOBAL__N__2680c7bb_12_PowKernel_cu_140f0503_289624pow_tensor_scalar_kernelERNS_18TensorIteratorBaseERKN3c106ScalarEENKUlvE_clEvENKUlvE_clEvEUlNS6_7complexIdEEE0_EEvS5_RKT_EUliE_EEviT1_)
        /*1238*/ 	.word	0x00000038


	//----- nvinfo : EIATTR_FRAME_SIZE
	.align		4
.L_831:
        /*123c*/ 	.byte	0x04, 0x11
        /*123e*/ 	.short	(.L_833 - .L_832)
	.align		4
.L_832:
        /*1240*/ 	.word	index@($_ZN2at6native18elementwise_kernelILi128ELi4EZNS0_15gpu_kernel_implIZZZNS0_50_GLOBAL__N__2680c7bb_12_PowKernel_cu_140f0503_289624pow_tensor_scalar_kernelERNS_18TensorIteratorBaseERKN3c106ScalarEENKUlvE_clEvENKUlvE_clEvEUlNS6_7complexIdEEE0_EEvS5_RKT_EUliE_EEviT1_$__internal_trig_reduction_slowpathd)
        /*1244*/ 	.word	0x00000028


	//----- nvinfo : EIATTR_FRAME_SIZE
	.align		4
.L_833:
        /*1248*/ 	.byte	0x04, 0x11
        /*124a*/ 	.short	(.L_835 - .L_834)
	.align		4
.L_834:
        /*124c*/ 	.word	index@($__internal_70_$__cuda_sm20_div_rn_f64_full)
        /*1250*/ 	.word	0x00000028


	//----- nvinfo : EIATTR_FRAME_SIZE
	.align		4
.L_835:
        /*1254*/ 	.byte	0x04, 0x11
        /*1256*/ 	.short	(.L_837 - .L_836)
	.align		4
.L_836:
        /*1258*/ 	.word	index@(_ZN2at6native18elementwise_kernelILi128ELi4EZNS0_15gpu_kernel_implIZZZNS0_50_GLOBAL__N__2680c7bb_12_PowKernel_cu_140f0503_289624pow_tensor_scalar_kernelERNS_18TensorIteratorBaseERKN3c106ScalarEENKUlvE_clEvENKUlvE_clEvEUlNS6_7complexIdEEE0_EEvS5_RKT_EUliE_EEviT1_)
        /*125c*/ 	.word	0x00000028


	//----- nvinfo : EIATTR_REGCOUNT
	.align		4
.L_837:
        /*1260*/ 	.byte	0x04, 0x2f
        /*1262*/ 	.short	(.L_839 - .L_838)
	.align		4
.L_838:
        /*1264*/ 	.word	index@(_ZN2at6native29vectorized_elementwise_kernelILi8EZZZNS0_50_GLOBAL__N__2680c7bb_12_PowKernel_cu_140f0503_289624pow_tensor_scalar_kernelERNS_18TensorIteratorBaseERKN3c106ScalarEENKUlvE_clEvENKUlvE0_clEvEUlNS5_7complexIfEEE_St5arrayIPcLm2EEEEviT0_T1_)
        /*1268*/ 	.word	0x00000020


	//----- nvinfo : EIATTR_FRAME_SIZE
	.align		4
.L_839:
        /*126c*/ 	.byte	0x04, 0x11
        /*126e*/ 	.short	(.L_841 - .L_840)
	.align		4
.L_840:
        /*1270*/ 	.word	index@(_ZN2at6native29vectorized_elementwise_kernelILi8EZZZNS0_50_GLOBAL__N__2680c7bb_12_PowKernel_cu_140f0503_289624pow_tensor_scalar_kernelERNS_18TensorIteratorBaseERKN3c106ScalarEENKUlvE_clEvENKUlvE0_clEvEUlNS5_7complexIfEEE_St5arrayIPcLm2EEEEviT0_T1_)
        /*1274*/ 	.word	0x00000000


	//----- nvinfo : EIATTR_REGCOUNT
	.align		4
.L_841:
        /*1278*/ 	.byte	0x04, 0x2f
        /*127a*/ 	.short	(.L_843 - .L_842)
	.align		4
.L_842:
        /*127c*/ 	.word	index@(_ZN2at6native29vectorized_elementwise_kernelILi4EZZZNS0_50_GLOBAL__N__2680c7bb_12_PowKernel_cu_140f0503_289624pow_tensor_scalar_kernelERNS_18TensorIteratorBaseERKN3c106ScalarEENKUlvE_clEvENKUlvE0_clEvEUlNS5_7complexIfEEE_St5arrayIPcLm2EEEEviT0_T1_)
        /*1280*/ 	.word	0x00000020


	//----- nvinfo : EIATTR_FRAME_SIZE
	.align		4
.L_843:
        /*1284*/ 	.byte	0x04, 0x11
        /*1286*/ 	.short	(.L_845 - .L_844)
	.align		4
.L_844:
        /*1288*/ 	.word	index@(_ZN2at6native29vectorized_elementwise_kernelILi4EZZZNS0_50_GLOBAL__N__2680c7bb_12_PowKernel_cu_140f0503_289624pow_tensor_scalar_kernelERNS_18TensorIteratorBaseERKN3c106ScalarEENKUlvE_clEvENKUlvE0_clEvEUlNS5_7complexIfEEE_St5arrayIPcLm2EEEEviT0_T1_)
        /*128c*/ 	.word	0x00000000


	//----- nvinfo : EIATTR_REGCOUNT
	.align		4
.L_845:
        /*1290*/ 	.byte	0x04, 0x2f
        /*1292*/ 	.short	(.L_847 - .L_846)
	.align		4
.L_846:
        /*1294*/ 	.word	index@(_ZN2at6native29vectorized_elementwise_kernelILi2EZZZNS0_50_GLOBAL__N__2680c7bb_12_PowKernel_cu_140f0503_289624pow_tensor_scalar_kernelERNS_18TensorIteratorBaseERKN3c106ScalarEENKUlvE_clEvENKUlvE0_clEvEUlNS5_7complexIfEEE_St5arrayIPcLm2EEEEviT0_T1_)
        /*1298*/ 	.word	0x00000020


	//----- nvinfo : EIATTR_FRAME_SIZE
	.align		4
.L_847:
        /*129c*/ 	.byte	0x04, 0x11
        /*129e*/ 	.short	(.L_849 - .L_848)
	.align		4
.L_848:
        /*12a0*/ 	.word	index@(_ZN2at6native29vectorized_elementwise_kernelILi2EZZZNS0_50_GLOBAL__N__2680c7bb_12_PowKernel_cu_140f0503_289624pow_tensor_scalar_kernelERNS_18TensorIteratorBaseERKN3c106ScalarEENKUlvE_clEvENKUlvE0_clEvEUlNS5_7complexIfEEE_St5arrayIPcLm2EEEEviT0_T1_)
        /*12a4*/ 	.word	0x00000000


	//----- nvinfo : EIATTR_REGCOUNT
	.align		4
.L_849:
        /*12a8*/ 	.byte	0x04, 0x2f
        /*12aa*/ 	.short	(.L_851 - .L_850)
	.align		4
.L_850:
        /*12ac*/ 	.word	index@(_ZN2at6native27unrolled_elementwise_kernelIZZZNS0_50_GLOBAL__N__2680c7bb_12_PowKernel_cu_140f0503_289624pow_tensor_scalar_kernelERNS_18TensorIteratorBaseERKN3c106ScalarEENKUlvE_clEvENKUlvE0_clEvEUlNS5_7complexIfEEE_St5arrayIPcLm2EELi4E23TrivialOffsetCalculatorILi1EjESI_NS0_6memory15LoadWithoutCastENSJ_16StoreWithoutCastEEEviT_T0_T2_T3_T4_T5_)
        /*12b0*/ 	.word	0x0000001a


	//----- nvinfo : EIATTR_FRAME_SIZE
	.align		4
.L_851:
        /*12b4*/ 	.byte	0x04, 0x11
        /*12b6*/ 	.short	(.L_853 - .L_852)
	.align		4
.L_852:
        /*12b8*/ 	.word	index@(_ZN2at6native27unrolled_elementwise_kernelIZZZNS0_50_GLOBAL__N__2680c7bb_12_PowKernel_cu_140f0503_289624pow_tensor_scalar_kernelERNS_18TensorIteratorBaseERKN3c106ScalarEENKUlvE_clEvENKUlvE0_clEvEUlNS5_7complexIfEEE_St5arrayIPcLm2EELi4E23TrivialOffsetCalculatorILi1EjESI_NS0_6memory15LoadWithoutCastENSJ_16StoreWithoutCastEEEviT_T0_T2_T3_T4_T5_)
        /*12bc*/ 	.word	0x00000000


	//----- nvinfo : EIATTR_REGCOUNT
	.align		4
.L_853:
        /*12c0*/ 	.byte	0x04, 0x2f
        /*12c2*/ 	.short	(.L_855 - .L_854)
	.align		4
.L_854:
        /*12c4*/ 	.word	index@(_ZN2at6native18elementwise_kernelILi128ELi2EZNS0_22gpu_kernel_impl_nocastIZZZNS0_50_GLOBAL__N__2680c7bb_12_PowKernel_cu_140f0503_289624pow_tensor_scalar_kernelERNS_18TensorIteratorBaseERKN3c106ScalarEENKUlvE_clEvENKUlvE0_clEvEUlNS6_7complexIfEEE_EEvS5_RKT_EUliE_EEviT1_)
        /*12c8*/ 	.word	0x00000012


	//----- nvinfo : EIATTR_FRAME_SIZE
	.align		4
.L_855:
        /*12cc*/ 	.byte	0x04, 0x11
        /*12ce*/ 	.short	(.L_857 - .L_856)
	.align		4
.L_856:
        /*12d0*/ 	.word	index@(_ZN2at6native18elementwise_kernelILi128ELi2EZNS0_22gpu_kernel_impl_nocastIZZZNS0_50_GLOBAL__N__2680c7bb_12_PowKernel_cu_140f0503_289624pow_tensor_scalar_kernelERNS_18TensorIteratorBaseERKN3c106ScalarEENKUlvE_clEvENKUlvE0_clEvEUlNS6_7complexIfEEE_EEvS5_RKT_EUliE_EEviT1_)
        /*12d4*/ 	.word	0x00000000


	//----- nvinfo : EIATTR_REGCOUNT
	.align		4
.L_857:
        /*12d8*/ 	.byte	0x04, 0x2f
        /*12da*/ 	.short	(.L_859 - .L_858)
	.align		4
.L_858:
        /*12dc*/ 	.word	index@(_ZN2at6native27unrolled_elementwise_kernelIZZZNS0_50_GLOBAL__N__2680c7bb_12_PowKernel_cu_140f0503_289624pow_tensor_scalar_kernelERNS_18TensorIteratorBaseERKN3c106ScalarEENKUlvE_clEvENKUlvE0_clEvEUlNS5_7complexIfEEE_St5arrayIPcLm2EELi4E23TrivialOffsetCalculatorILi1EjESI_NS0_6memory12LoadWithCastILi1EEENSJ_13StoreWithCastILi1EEEEEviT_T0_T2_T3_T4_T5_)
        /*12e0*/ 	.word	0x00000020


	//----- nvinfo : EIATTR_FRAME_SIZE
	.align		4
.L_859:
        /*12e4*/ 	.byte	0x04, 0x11
        /*12e6*/ 	.short	(.L_861 - .L_860)
	.align		4
.L_860:
        /*12e8*/ 	.word	index@(_ZN2at6native27unrolled_elementwise_kernelIZZZNS0_50_GLOBAL__N__2680c7bb_12_PowKernel_cu_140f0503_289624pow_tensor_scalar_kernelERNS_18TensorIteratorBaseERKN3c106ScalarEENKUlvE_clEvENKUlvE0_clEvEUlNS5_7complexIfEEE_St5arrayIPcLm2EELi4E23TrivialOffsetCalculatorILi1EjESI_NS0_6memory12LoadWithCastILi1EEENSJ_13StoreWithCastILi1EEEEEviT_T0_T2_T3_T4_T5_)
        /*12ec*/ 	.word	0x00000000


	//----- nvinfo : EIATTR_REGCOUNT
	.align		4
.L_861:
        /*12f0*/ 	.byte	0x04, 0x2f
        /*12f2*/ 	.short	(.L_863 - .L_862)
	.align		4
.L_862:
        /*12f4*/ 	.word	index@(_ZN2at6native18elementwise_kernelILi128ELi4EZNS0_15gpu_kernel_implIZZZNS0_50_GLOBAL__N__2680c7bb_12_PowKernel_cu_140f0503_289624pow_tensor_scalar_kernelERNS_18TensorIteratorBaseERKN3c106ScalarEENKUlvE_clEvENKUlvE0_clEvEUlNS6_7complexIfEEE_EEvS5_RKT_EUliE_EEviT1_)
        /*12f8*/ 	.word	0x0000001a


	//----- nvinfo : EIATTR_FRAME_SIZE
	.align		4
.L_863:
        /*12fc*/ 	.byte	0x04, 0x11
        /*12fe*/ 	.short	(.L_865 - .L_864)
	.align		4
.L_864:
        /*1300*/ 	.word	index@(_ZN2at6native18elementwise_kernelILi128ELi4EZNS0_15gpu_kernel_implIZZZNS0_50_GLOBAL__N__2680c7bb_12_PowKernel_cu_140f0503_289624pow_tensor_scalar_kernelERNS_18TensorIteratorBaseERKN3c106ScalarEENKUlvE_clEvENKUlvE0_clEvEUlNS6_7complexIfEEE_EEvS5_RKT_EUliE_EEviT1_)
        /*1304*/ 	.word	0x00000000


	//----- nvinfo : EIATTR_REGCOUNT
	.align		4
.L_865:
        /*1308*/ 	.byte	0x04, 0x2f
        /*130a*/ 	.short	(.L_867 - .L_866)
	.align		4
.L_866:
        /*130c*/ 	.word	index@(_ZN2at6native29vectorized_elementwise_kernelILi8EZZZNS0_50_GLOBAL__N__2680c7bb_12_PowKernel_cu_140f0503_289624pow_tensor_scalar_kernelERNS_18TensorIteratorBaseERKN3c106ScalarEENKUlvE_clEvENKUlvE0_clEvEUlNS5_7complexIfEEE0_St5arrayIPcLm2EEEEviT0_T1_)
        /*1310*/ 	.word	0x00000027


	//----- nvinfo : EIATTR_FRAME_SIZE
	.align		4
.L_867:
        /*1314*/ 	.byte	0x04, 0x11
        /*1316*/ 	.short	(.L_869 - .L_868)
	.align		4
.L_868:
        /*1318*/ 	.word	index@($__internal_69_$__cuda_sm3x_div_rn_ftz_f32_slowpath)
        /*131c*/ 	.word	0x00000000


	//----- nvinfo : EIATTR_FRAME_SIZE
	.align		4
.L_869:
        /*1320*/ 	.byte	0x04, 0x11
        /*1322*/ 	.short	(.L_871 - .L_870)
	.align		4
.L_870:
        /*1324*/ 	.word	index@(_ZN2at6native29vectorized_elementwise_kernelILi8EZZZNS0_50_GLOBAL__N__2680c7bb_12_PowKernel_cu_140f0503_289624pow_tensor_scalar_kernelERNS_18TensorIteratorBaseERKN3c106ScalarEENKUlvE_clEvENKUlvE0_clEvEUlNS5_7complexIfEEE0_St5arrayIPcLm2EEEEviT0_T1_)
        /*1328*/ 	.word	0x00000000


	//----- nvinfo : EIATTR_REGCOUNT
	.align		4
.L_871:
        /*132c*/ 	.byte	0x04, 0x2f
        /*132e*/ 	.short	(.L_873 - .L_872)
	.align		4
.L_872:
        /*1330*/ 	.word	index@(_ZN2at6native29vectorized_elementwise_kernelILi4EZZZNS0_50_GLOBAL__N__2680c7bb_12_PowKernel_cu_140f0503_289624pow_tensor_scalar_kernelERNS_18TensorIteratorBaseERKN3c106ScalarEENKUlvE_clEvENKUlvE0_clEvEUlNS5_7complexIfEEE0_St5arrayIPcLm2EEEEviT0_T1_)
        /*1334*/ 	.word	0x00000027


	//----- nvinfo : EIATTR_FRAME_SIZE
	.align		4
.L_873:
        /*1338*/ 	.byte	0x04, 0x11
        /*133a*/ 	.short	(.L_875 - .L_874)
	.align		4
.L_874:
        /*133c*/ 	.word	index@($__internal_68_$__cuda_sm3x_div_rn_ftz_f32_slowpath)
        /*1340*/ 	.word	0x00000000


	//----- nvinfo : EIATTR_FRAME_SIZE
	.align		4
.L_875:
        /*1344*/ 	.byte	0x04, 0x11
        /*1346*/ 	.short	(.L_877 - .L_876)
	.align		4
.L_876:
        /*1348*/ 	.word	index@(_ZN2at6native29vectorized_elementwise_kernelILi4EZZZNS0_50_GLOBAL__N__2680c7bb_12_PowKernel_cu_140f0503_289624pow_tensor_scalar_kernelERNS_18TensorIteratorBaseERKN3c106ScalarEENKUlvE_clEvENKUlvE0_clEvEUlNS5_7complexIfEEE0_St5arrayIPcLm2EEEEviT0_T1_)
        /*134c*/ 	.word	0x00000000


	//----- nvinfo : EIATTR_REGCOUNT
	.align		4
.L_877:
        /*1350*/ 	.byte	0x04, 0x2f
        /*1352*/ 	.short	(.L_879 - .L_878)
	.align		4
.L_878:
        /*1354*/ 	.word	index@(_ZN2at6native29vectorized_elementwise_kernelILi2EZZZNS0_50_GLOBAL__N__2680c7bb_12_PowKernel_cu_140f0503_289624pow_tensor_scalar_kernelERNS_18TensorIteratorBaseERKN3c106ScalarEENKUlvE_clEvENKUlvE0_clEvEUlNS5_7complexIfEEE0_St5arrayIPcLm2EEEEviT0_T1_)
        /*1358*/ 	.word	0x00000027


	//----- nvinfo : EIATTR_FRAME_SIZE
	.align		4
.L_879:
        /*135c*/ 	.byte	0x04, 0x11
        /*135e*/ 	.short	(.L_881 - .L_880)
	.align		4
.L_880:
        /*1360*/ 	.word	index@($__internal_67_$__cuda_sm3x_div_rn_ftz_f32_slowpath)
        /*1364*/ 	.word	0x00000000


	//----- nvinfo : EIATTR_FRAME_SIZE
	.align		4
.L_881:
        /*1368*/ 	.byte	0x04, 0x11
        /*136a*/ 	.short	(.L_883 - .L_882)
	.align		4
.L_882:
        /*136c*/ 	.word	index@(_ZN2at6native29vectorized_elementwise_kernelILi2EZZZNS0_50_GLOBAL__N__2680c7bb_12_PowKernel_cu_140f0503_289624pow_tensor_scalar_kernelERNS_18TensorIteratorBaseERKN3c106ScalarEENKUlvE_clEvENKUlvE0_clEvEUlNS5_7complexIfEEE0_St5arrayIPcLm2EEEEviT0_T1_)
        /*1370*/ 	.word	0x00000000


	//----- nvinfo : EIATTR_REGCOUNT
	.align		4
.L_883:
        /*1374*/ 	.byte	0x04, 0x2f
        /*1376*/ 	.short	(.L_885 - .L_884)
	.align		4
.L_884:
        /*1378*/ 	.word	index@(_ZN2at6native27unrolled_elementwise_kernelIZZZNS0_50_GLOBAL__N__2680c7bb_12_PowKernel_cu_140f0503_289624pow_tensor_scalar_kernelERNS_18TensorIteratorBaseERKN3c106ScalarEENKUlvE_clEvENKUlvE0_clEvEUlNS5_7complexIfEEE0_St5arrayIPcLm2EELi4E23TrivialOffsetCalculatorILi1EjESI_NS0_6memory15LoadWithoutCastENSJ_16StoreWithoutCastEEEviT_T0_T2_T3_T4_T5_)
        /*137c*/ 	.word	0x00000020


	//----- nvinfo : EIATTR_FRAME_SIZE
	.align		4
.L_885:
        /*1380*/ 	.byte	0x04, 0x11
        /*1382*/ 	.short	(.L_887 - .L_886)
	.align		4
.L_886:
        /*1384*/ 	.word	index@($__internal_66_$__cuda_sm3x_div_rn_ftz_f32_slowpath)
        /*1388*/ 	.word	0x00000000


	//----- nvinfo : EIATTR_FRAME_SIZE
	.align		4
.L_887:
        /*138c*/ 	.byte	0x04, 0x11
        /*138e*/ 	.short	(.L_889 - .L_888)
	.align		4
.L_888:
        /*1390*/ 	.word	index@(_ZN2at6native27unrolled_elementwise_kernelIZZZNS0_50_GLOBAL__N__2680c7bb_12_PowKernel_cu_140f0503_289624pow_tensor_scalar_kernelERNS_18TensorIteratorBaseERKN3c106ScalarEENKUlvE_clEvENKUlvE0_clEvEUlNS5_7complexIfEEE0_St5arrayIPcLm2EELi4E23TrivialOffsetCalculatorILi1EjESI_NS0_6memory15LoadWithoutCastENSJ_16StoreWithoutCastEEEviT_T0_T2_T3_T4_T5_)
        /*1394*/ 	.word	0x00000000


	//----- nvinfo : EIATTR_REGCOUNT
	.align		4
.L_889:
        /*1398*/ 	.byte	0x04, 0x2f
        /*139a*/ 	.short	(.L_891 - .L_890)
	.align		4
.L_890:
        /*139c*/ 	.word	index@(_ZN2at6native18elementwise_kernelILi128ELi2EZNS0_22gpu_kernel_impl_nocastIZZZNS0_50_GLOBAL__N__2680c7bb_12_PowKernel_cu_140f0503_289624pow_tensor_scalar_kernelERNS_18TensorIteratorBaseERKN3c106ScalarEENKUlvE_clEvENKUlvE0_clEvEUlNS6_7complexIfEEE0_EEvS5_RKT_EUliE_EEviT1_)
        /*13a0*/ 	.word	0x0000001c


	//----- nvinfo : EIATTR_FRAME_SIZE
	.align		4
.L_891:
        /*13a4*/ 	.byte	0x04, 0x11
        /*13a6*/ 	.short	(.L_893 - .L_892)
	.align		4
.L_892:
        /*13a8*/ 	.word	index@($__internal_65_$__cuda_sm3x_div_rn_ftz_f32_slowpath)
        /*13ac*/ 	.word	0x00000000


	//----- nvinfo : EIATTR_FRAME_SIZE
	.align		4
.L_893:
        /*13b0*/ 	.byte	0x04, 0x11
        /*13b2*/ 	.short	(.L_895 - .L_894)
	.align		4
.L_894:
        /*13b4*/ 	.word	index@(_ZN2at6native18elementwise_kernelILi128ELi2EZNS0_22gpu_kernel_impl_nocastIZZZNS0_50_GLOBAL__N__2680c7bb_12_PowKernel_cu_140f0503_289624pow_tensor_scalar_kernelERNS_18TensorIteratorBaseERKN3c106ScalarEENKUlvE_clEvENKUlvE0_clEvEUlNS6_7complexIfEEE0_EEvS5_RKT_EUliE_EEviT1_)
        /*13b8*/ 	.word	0x00000000


	//----- nvinfo : EIATTR_REGCOUNT
	.align		4
.L_895:
        /*13bc*/ 	.byte	0x04, 0x2f
        /*13be*/ 	.short	(.L_897 - .L_896)
	.align		4
.L_896:
        /*13c0*/ 	.word	index@(_ZN2at6native27unrolled_elementwise_kernelIZZZNS0_50_GLOBAL__N__2680c7bb_12_PowKernel_cu_140f0503_289624pow_tensor_scalar_kernelERNS_18TensorIteratorBaseERKN3c106ScalarEENKUlvE_clEvENKUlvE0_clEvEUlNS5_7complexIfEEE0_St5arrayIPcLm2EELi4E23TrivialOffsetCalculatorILi1EjESI_NS0_6memory12LoadWithCastILi1EEENSJ_13StoreWithCastILi1EEEEEviT_T0_T2_T3_T4_T5_)
        /*13c4*/ 	.word	0x00000020


	//----- nvinfo : EIATTR_FRAME_SIZE
	.align		4
.L_897:
        /*13c8*/ 	.byte	0x04, 0x11
        /*13ca*/ 	.short	(.L_899 - .L_898)
	.align		4
.L_898:
        /*13cc*/ 	.word	index@($__internal_64_$__cuda_sm3x_div_rn_ftz_f32_slowpath)
        /*13d0*/ 	.word	0x00000000


	//----- nvinfo : EIATTR_FRAME_SIZE
	.align		4
.L_899:
        /*13d4*/ 	.byte	0x04, 0x11
        /*13d6*/ 	.short	(.L_901 - .L_900)
	.align		4
.L_900:
        /*13d8*/ 	.word	index@(_ZN2at6native27unrolled_elementwise_kernelIZZZNS0_50_GLOBAL__N__2680c7bb_12_PowKernel_cu_140f0503_289624pow_tensor_scalar_kernelERNS_18TensorIteratorBaseERKN3c106ScalarEENKUlvE_clEvENKUlvE0_clEvEUlNS5_7complexIfEEE0_St5arrayIPcLm2EELi4E23TrivialOffsetCalculatorILi1EjESI_NS0_6memory12LoadWithCastILi1EEENSJ_13StoreWithCastILi1EEEEEviT_T0_T2_T3_T4_T5_)
        /*13dc*/ 	.word	0x00000000


	//----- nvinfo : EIATTR_REGCOUNT
	.align		4
.L_901:
        /*13e0*/ 	.byte	0x04, 0x2f
        /*13e2*/ 	.short	(.L_903 - .L_902)
	.align		4
.L_902:
        /*13e4*/ 	.word	index@(_ZN2at6native18elementwise_kernelILi128ELi4EZNS0_15gpu_kernel_implIZZZNS0_50_GLOBAL__N__2680c7bb_12_PowKernel_cu_140f0503_289624pow_tensor_scalar_kernelERNS_18TensorIteratorBaseERKN3c106ScalarEENKUlvE_clEvENKUlvE0_clEvEUlNS6_7complexIfEEE0_EEvS5_RKT_EUliE_EEviT1_)
        /*13e8*/ 	.word	0x00000020


	//----- nvinfo : EIATTR_FRAME_SIZE
	.align		4
.L_903:
        /*13ec*/ 	.byte	0x04, 0x11
        /*13ee*/ 	.short	(.L_905 - .L_904)
	.align		4
.L_904:
        /*13f0*/ 	.word	index@($__internal_63_$__cuda_sm3x_div_rn_ftz_f32_slowpath)
        /*13f4*/ 	.word	0x00000000


	//----- nvinfo : EIATTR_FRAME_SIZE
	.align		4
.L_905:
        /*13f8*/ 	.byte	0x04, 0x11
        /*13fa*/ 	.short	(.L_907 - .L_906)
	.align		4
.L_906:
        /*13fc*/ 	.word	index@(_ZN2at6native18elementwise_kernelILi128ELi4EZNS0_15gpu_kernel_implIZZZNS0_50_GLOBAL__N__2680c7bb_12_PowKernel_cu_140f0503_289624pow_tensor_scalar_kernelERNS_18TensorIteratorBaseERKN3c106ScalarEENKUlvE_clEvENKUlvE0_clEvEUlNS6_7complexIfEEE0_EEvS5_RKT_EUliE_EEviT1_)
        /*1400*/ 	.word	0x00000000


	//----- nvinfo : EIATTR_REGCOUNT
	.align		4
.L_907:
        /*1404*/ 	.byte	0x04, 0x2f
        /*1406*/ 	.short	(.L_909 - .L_908)
	.align		4
.L_908:
        /*1408*/ 	.word	index@(_ZN2at6native29vectorized_elementwise_kernelILi8EZNS0_50_GLOBAL__N__2680c7bb_12_PowKernel_cu_140f0503_289629pow_tensor_scalar_kernel_implIhhEEvRNS_18TensorIteratorBaseET0_EUlhE_St5arrayIPcLm2EEEEviS6_T1_)
        /*140c*/ 	.word	0x0000001e


	//----- nvinfo : EIATTR_FRAME_SIZE
	.align		4
.L_909:
        /*1410*/ 	.byte	0x04, 0x11
        /*1412*/ 	.short	(.L_911 - .L_910)
	.align		4
.L_910:
        /*1414*/ 	.word	index@(_ZN2at6native29vectorized_elementwise_kernelILi8EZNS0_50_GLOBAL__N__2680c7bb_12_PowKernel_cu_140f0503_289629pow_tensor_scalar_kernel_implIhhEEvRNS_18TensorIteratorBaseET0_EUlhE_St5arrayIPcLm2EEEEviS6_T1_)
        /*1418*/ 	.word	0x00000000


	//----- nvinfo : EIATTR_REGCOUNT
	.align		4
.L_911:
        /*141c*/ 	.byte	0x04, 0x2f
        /*141e*/ 	.short	(.L_913 - .L_912)
	.align		4
.L_912:
        /*1420*/ 	.word	index@(_ZN2at6native29vectorized_elementwise_kernelILi4EZNS0_50_GLOBAL__N__2680c7bb_12_PowKernel_cu_140f0503_289629pow_tensor_scalar_kernel_implIhhEEvRNS_18TensorIteratorBaseET0_EUlhE_St5arrayIPcLm2EEEEviS6_T1_)
        /*1424*/ 	.word	0x0000001e


	//----- nvinfo : EIATTR_FRAME_SIZE
	.align		4
.L_913:
        /*1428*/ 	.byte	0x04, 0x11
        /*142a*/ 	.short	(.L_915 - .L_914)
	.align		4
.L_914:
        /*142c*/ 	.word	index@(_ZN2at6native29vectorized_elementwise_kernelILi4EZNS0_50_GLOBAL__N__2680c7bb_12_PowKernel_cu_140f0503_289629pow_tensor_scalar_kernel_implIhhEEvRNS_18TensorIteratorBaseET0_EUlhE_St5arrayIPcLm2EEEEviS6_T1_)
        /*1430*/ 	.word	0x00000000


	//----- nvinfo : EIATTR_REGCOUNT
	.align		4
.L_915:
        /*1434*/ 	.byte	0x04, 0x2f
        /*1436*/ 	.short	(.L_917 - .L_916)
	.align		4
.L_916:
        /*1438*/ 	.word	index@(_ZN2at6native29vectorized_elementwise_kernelILi2EZNS0_50_GLOBAL__N__2680c7bb_12_PowKernel_cu_140f0503_289629pow_tensor_scalar_kernel_implIhhEEvRNS_18TensorIteratorBaseET0_EUlhE_St5arrayIPcLm2EEEEviS6_T1_)
        /*143c*/ 	.word	0x0000001e


	//----- nvinfo : EIATTR_FRAME_SIZE
	.align		4
.L_917:
        /*1440*/ 	.byte	0x04, 0x11
        /*1442*/ 	.short	(.L_919 - .L_918)
	.align		4
.L_918:
        /*1444*/ 	.word	index@(_ZN2at6native29vectorized_elementwise_kernelILi2EZNS0_50_GLOBAL__N__2680c7bb_12_PowKernel_cu_140f0503_289629pow_tensor_scalar_kernel_implIhhEEvRNS_18TensorIteratorBaseET0_EUlhE_St5arrayIPcLm2EEEEviS6_T1_)
        /*1448*/ 	.word	0x00000000


	//----- nvinfo : EIATTR_REGCOUNT
	.align		4
.L_919:
        /*144c*/ 	.byte	0x04, 0x2f
        /*144e*/ 	.short	(.L_921 - .L_920)
	.align		4
.L_920:
        /*1450*/ 	.word	index@(_ZN2at6native27unrolled_elementwise_kernelIZNS0_50_GLOBAL__N__2680c7bb_12_PowKernel_cu_140f0503_289629pow_tensor_scalar_kernel_implIhhEEvRNS_18TensorIteratorBaseET0_EUlhE_St5arrayIPcLm2EELi4E23TrivialOffsetCalculatorILi1EjESC_NS0_6memory15LoadWithoutCastENSD_16StoreWithoutCastEEEviT_S6_T2_T3_T4_T5_)
        /*1454*/ 	.word	0x00000016


	//----- nvinfo : EIATTR_FRAME_SIZE
	.align		4
.L_921:
        /*1458*/ 	.byte	0x04, 0x11
        /*145a*/ 	.short	(.L_923 - .L_922)
	.align		4
.L_922:
        /*145c*/ 	.word	index@(_ZN2at6native27unrolled_elementwise_kernelIZNS0_50_GLOBAL__N__2680c7bb_12_PowKernel_cu_140f0503_289629pow_tensor_scalar_kernel_implIhhEEvRNS_18TensorIteratorBaseET0_EUlhE_St5arrayIPcLm2EELi4E23TrivialOffsetCalculatorILi1EjESC_NS0_6memory15LoadWithoutCastENSD_16StoreWithoutCastEEEviT_S6_T2_T3_T4_T5_)
        /*1460*/ 	.word	0x00000000


	//----- nvinfo : EIATTR_REGCOUNT
	.align		4
.L_923:
        /*1464*/ 	.byte	0x04, 0x2f
        /*1466*/ 	.short	(.L_925 - .L_924)
	.align		4
.L_924:
        /*1468*/ 	.word	index@(_ZN2at6native18elementwise_kernelILi128ELi4EZNS0_22gpu_kernel_impl_nocastIZNS0_50_GLOBAL__N__2680c7bb_12_PowKernel_cu_140f0503_289629pow_tensor_scalar_kernel_implIhhEEvRNS_18TensorIteratorBaseET0_EUlhE_EEvS6_RKT_EUliE_EEviT1_)
        /*146c*/ 	.word	0x00000012


	//----- nvinfo : EIATTR_FRAME_SIZE
	.align		4
.L_925:
        /*1470*/ 	.byte	0x04, 0x11
        /*1472*/ 	.short	(.L_927 - .L_926)
	.align		4
.L_926:
        /*1474*/ 	.word	index@(_ZN2at6native18elementwise_kernelILi128ELi4EZNS0_22gpu_kernel_impl_nocastIZNS0_50_GLOBAL__N__2680c7bb_12_PowKernel_cu_140f0503_289629pow_tensor_scalar_kernel_implIhhEEvRNS_18TensorIteratorBaseET0_EUlhE_EEvS6_RKT_EUliE_EEviT1_)
        /*1478*/ 	.word	0x00000000


	//----- nvinfo : EIATTR_REGCOUNT
	.align		4
.L_927:
        /*147c*/ 	.byte	0x04, 0x2f
        /*147e*/ 	.short	(.L_929 - .L_928)
	.align		4
.L_928:
        /*1480*/ 	.word	index@(_ZN2at6native27unrolled_elementwise_kernelIZNS0_50_GLOBAL__N__2680c7bb_12_PowKernel_cu_140f0503_289629pow_tensor_scalar_kernel_implIhhEEvRNS_18TensorIteratorBaseET0_EUlhE_St5arrayIPcLm2EELi4E23TrivialOffsetCalculatorILi1EjESC_NS0_6memory12LoadWithCastILi1EEENSD_13StoreWithCastILi1EEEEEviT_S6_T2_T3_T4_T5_)
        /*1484*/ 	.word	0x0000001c


	//----- nvinfo : EIATTR_FRAME_SIZE
	.align		4
.L_929:
        /*1488*/ 	.byte	0x04, 0x11
        /*148a*/ 	.short	(.L_931 - .L_930)
	.align		4
.L_930:
        /*148c*/ 	.word	index@(_ZN2at6native27unrolled_elementwise_kernelIZNS0_50_GLOBAL__N__2680c7bb_12_PowKernel_cu_140f0503_289629pow_tensor_scalar_kernel_implIhhEEvRNS_18TensorIteratorBaseET0_EUlhE_St5arrayIPcLm2EELi4E23TrivialOffsetCalculatorILi1EjESC_NS0_6memory12LoadWithCastILi1EEENSD_13StoreWithCastILi1EEEEEviT_S6_T2_T3_T4_T5_)
        /*1490*/ 	.word	0x00000000


	//----- nvinfo : EIATTR_REGCOUNT
	.align		4
.L_931:
        /*1494*/ 	.byte	0x04, 0x2f
        /*1496*/ 	.short	(.L_933 - .L_932)
	.align		4
.L_932:
        /*1498*/ 	.word	index@(_ZN2at6native18elementwise_kernelILi128ELi4EZNS0_15gpu_kernel_implIZNS0_50_GLOBAL__N__2680c7bb_12_PowKernel_cu_140f0503_289629pow_tensor_scalar_kernel_implIhhEEvRNS_18TensorIteratorBaseET0_EUlhE_EEvS6_RKT_EUliE_EEviT1_)
        /*149c*/ 	.word	0x0000001a


	//----- nvinfo : EIATTR_FRAME_SIZE
	.align		4
.L_933:
        /*14a0*/ 	.byte	0x04, 0x11
        /*14a2*/ 	.short	(.L_935 - .L_934)
	.align		4
.L_934:
        /*14a4*/ 	.word	index@(_ZN2at6native18elementwise_kernelILi128ELi4EZNS0_15gpu_kernel_implIZNS0_50_GLOBAL__N__2680c7bb_12_PowKernel_cu_140f0503_289629pow_tensor_scalar_kernel_implIhhEEvRNS_18TensorIteratorBaseET0_EUlhE_EEvS6_RKT_EUliE_EEviT1_)
        /*14a8*/ 	.word	0x00000000


	//----- nvinfo : EIATTR_REGCOUNT
	.align		4
.L_935:
        /*14ac*/ 	.byte	0x04, 0x2f
        /*14ae*/ 	.short	(.L_937 - .L_936)
	.align		4
.L_936:
        /*14b0*/ 	.word	index@(_ZN2at6native29vectorized_elementwise_kernelILi8EZNS0_50_GLOBAL__N__2680c7bb_12_PowKernel_cu_140f0503_289629pow_tensor_scalar_kernel_implIhhEEvRNS_18TensorIteratorBaseET0_EUlhE0_St5arrayIPcLm2EEEEviS6_T1_)
        /*14b4*/ 	.word	0x0000001e


	//----- nvinfo : EIATTR_FRAME_SIZE
	.align		4
.L_937:
        /*14b8*/ 	.byte	0x04, 0x11
        /*14ba*/ 	.short	(.L_939 - .L_938)
	.align		4
.L_938:
        /*14bc*/ 	.word	index@(_ZN2at6native29vectorized_elementwise_kernelILi8EZNS0_50_GLOBAL__N__2680c7bb_12_PowKernel_cu_140f0503_289629pow_tensor_scalar_kernel_implIhhEEvRNS_18TensorIteratorBaseET0_EUlhE0_St5arrayIPcLm2EEEEviS6_T1_)
        /*14c0*/ 	.word	0x00000000


	//----- nvinfo : EIATTR_REGCOUNT
	.align		4
.L_939:
        /*14c4*/ 	.byte	0x04, 0x2f
        /*14c6*/ 	.short	(.L_941 - .L_940)
	.align		4
.L_940:
        /*14c8*/ 	.word	index@(_ZN2at6native29vectorized_elementwise_kernelILi4EZNS0_50_GLOBAL__N__2680c7bb_12_PowKernel_cu_140f0503_289629pow_tensor_scalar_kernel_implIhhEEvRNS_18TensorIteratorBaseET0_EUlhE0_St5arrayIPcLm2EEEEviS6_T1_)
        /*14cc*/ 	.word	0x0000001e


	//----- nvinfo : EIATTR_FRAME_SIZE
	.align		4
.L_941:
        /*14d0*/ 	.byte	0x04, 0x11
        /*14d2*/ 	.short	(.L_943 - .L_942)
	.align		4
.L_942:
        /*14d4*/ 	.word	index@(_ZN2at6native29vectorized_elementwise_kernelILi4EZNS0_50_GLOBAL__N__2680c7bb_12_PowKernel_cu_140f0503_289629pow_tensor_scalar_kernel_implIhhEEvRNS_18TensorIteratorBaseET0_EUlhE0_St5arrayIPcLm2EEEEviS6_T1_)
        /*14d8*/ 	.word	0x00000000


	//----- nvinfo : EIATTR_REGCOUNT
	.align		4
.L_943:
        /*14dc*/ 	.byte	0x04, 0x2f
        /*14de*/ 	.short	(.L_945 - .L_944)
	.align		4
.L_944:
        /*14e0*/ 	.word	index@(_ZN2at6native29vectorized_elementwise_kernelILi2EZNS0_50_GLOBAL__N__2680c7bb_12_PowKernel_cu_140f0503_289629pow_tensor_scalar_kernel_implIhhEEvRNS_18TensorIteratorBaseET0_EUlhE0_St5arrayIPcLm2EEEEviS6_T1_)
        /*14e4*/ 	.word	0x0000001e


	//----- nvinfo : EIATTR_FRAME_SIZE
	.align		4
.L_945:
        /*14e8*/ 	.byte	0x04, 0x11
        /*14ea*/ 	.short	(.L_947 - .L_946)
	.align		4
.L_946:
        /*14ec*/ 	.word	index@(_ZN2at6native29vectorized_elementwise_kernelILi2EZNS0_50_GLOBAL__N__2680c7bb_12_PowKernel_cu_140f0503_289629pow_tensor_scalar_kernel_implIhhEEvRNS_18TensorIteratorBaseET0_EUlhE0_St5arrayIPcLm2EEEEviS6_T1_)
        /*14f0*/ 	.word	0x00000000


	//----- nvinfo : EIATTR_REGCOUNT
	.align		4
.L_947:
        /*14f4*/ 	.byte	0x04, 0x2f
        /*14f6*/ 	.short	(.L_949 - .L_948)
	.align		4
.L_948:
        /*14f8*/ 	.word	index@(_ZN2at6native27unrolled_elementwise_kernelIZNS0_50_GLOBAL__N__2680c7bb_12_PowKernel_cu_140f0503_289629pow_tensor_scalar_kernel_implIhhEEvRNS_18TensorIteratorBaseET0_EUlhE0_St5arrayIPcLm2EELi4E23TrivialOffsetCalculatorILi1EjESC_NS0_6memory15LoadWithoutCastENSD_16StoreWithoutCastEEEviT_S6_T2_T3_T4_T5_)
        /*14fc*/ 	.word	0x00000016


	//----- nvinfo : EIATTR_FRAME_SIZE
	.align		4
.L_949:
        /*1500*/ 	.byte	0x04, 0x11
        /*1502*/ 	.short	(.L_951 - .L_950)
	.align		4
.L_950:
        /*1504*/ 	.word	index@(_ZN2at6native27unrolled_elementwise_kernelIZNS0_50_GLOBAL__N__2680c7bb_12_PowKernel_cu_140f0503_289629pow_tensor_scalar_kernel_implIhhEEvRNS_18TensorIteratorBaseET0_EUlhE0_St5arrayIPcLm2EELi4E23TrivialOffsetCalculatorILi1EjESC_NS0_6memory15LoadWithoutCastENSD_16StoreWithoutCastEEEviT_S6_T2_T3_T4_T5_)
        /*1508*/ 	.word	0x00000000


	//----- nvinfo : EIATTR_REGCOUNT
	.align		4
.L_951:
        /*150c*/ 	.byte	0x04, 0x2f
        /*150e*/ 	.short	(.L_953 - .L_952)
	.align		4
.L_952:
        /*1510*/ 	.word	index@(_ZN2at6native18elementwise_kernelILi128ELi4EZNS0_22gpu_kernel_impl_nocastIZNS0_50_GLOBAL__N__2680c7bb_12_PowKernel_cu_140f0503_289629pow_tensor_scalar_kernel_implIhhEEvRNS_18TensorIteratorBaseET0_EUlhE0_EEvS6_RKT_EUliE_EEviT1_)
        /*1514*/ 	.word	0x00000012


	//----- nvinfo : EIATTR_FRAME_SIZE
	.align		4
.L_953:
        /*1518*/ 	.byte	0x04, 0x11
        /*151a*/ 	.short	(.L_955 - .L_954)
	.align		4
.L_954:
        /*151c*/ 	.word	index@(_ZN2at6native18elementwise_kernelILi128ELi4EZNS0_22gpu_kernel_impl_nocastIZNS0_50_GLOBAL__N__2680c7bb_12_PowKernel_cu_140f0503_289629pow_tensor_scalar_kernel_implIhhEEvRNS_18TensorIteratorBaseET0_EUlhE0_EEvS6_RKT_EUliE_EEviT1_)
        /*1520*/ 	.word	0x00000000


	//----- nvinfo : EIATTR_REGCOUNT
	.align		4
.L_955:
        /*1524*/ 	.byte	0x04, 0x2f
        /*1526*/ 	.short	(.L_957 - .L_956)
	.align		4
.L_956:
        /*1528*/ 	.word	index@(_ZN2at6native27unrolled_elementwise_kernelIZNS0_50_GLOBAL__N__2680c7bb_12_PowKernel_cu_140f0503_289629pow_tensor_scalar_kernel_implIhhEEvRNS_18TensorIteratorBaseET0_EUlhE0_St5arrayIPcLm2EELi4E23TrivialOffsetCalculatorILi1EjESC_NS0_6memory12LoadWithCastILi1EEENSD_13StoreWithCastILi1EEEEEviT_S6_T2_T3_T4_T5_)
        /*152c*/ 	.word	0x0000001c


	//----- nvinfo : EIATTR_FRAME_SIZE
	.align		4
.L_957:
        /*1530*/ 	.byte	0x04, 0x11
        /*1532*/ 	.short	(.L_959 - .L_958)
	.align		4
.L_958:
        /*1534*/ 	.word	index@(_ZN2at6native27unrolled_elementwise_kernelIZNS0_50_GLOBAL__N__2680c7bb_12_PowKernel_cu_140f0503_289629pow_tensor_scalar_kernel_implIhhEEvRNS_18TensorIteratorBaseET0_EUlhE0_St5arrayIPcLm2EELi4E23TrivialOffsetCalculatorILi1EjESC_NS0_6memory12LoadWithCastILi1EEENSD_13StoreWithCastILi1EEEEEviT_S6_T2_T3_T4_T5_)
        /*1538*/ 	.word	0x00000000


	//----- nvinfo : EIATTR_REGCOUNT
	.align		4
.L_959:
        /*153c*/ 	.byte	0x04, 0x2f
        /*153e*/ 	.short	(.L_961 - .L_960)
	.align		4
.L_960:
        /*1540*/ 	.word	index@(_ZN2at6native18elementwise_kernelILi128ELi4EZNS0_15gpu_kernel_implIZNS0_50_GLOBAL__N__2680c7bb_12_PowKernel_cu_140f0503_289629pow_tensor_scalar_kernel_implIhhEEvRNS_18TensorIteratorBaseET0_EUlhE0_EEvS6_RKT_EUliE_EEviT1_)
        /*1544*/ 	.word	0x0000001a


	//----- nvinfo : EIATTR_FRAME_SIZE
	.align		4
.L_961:
        /*1548*/ 	.byte	0x04, 0x11
        /*154a*/ 	.short	(.L_963 - .L_962)
	.align		4
.L_962:
        /*154c*/ 	.word	index@(_ZN2at6native18elementwise_kernelILi128ELi4EZNS0_15gpu_kernel_implIZNS0_50_GLOBAL__N__2680c7bb_12_PowKernel_cu_140f0503_289629pow_tensor_scalar_kernel_implIhhEEvRNS_18TensorIteratorBaseET0_EUlhE0_EEvS6_RKT_EUliE_EEviT1_)
        /*1550*/ 	.word	0x00000000


	//----- nvinfo : EIATTR_REGCOUNT
	.align		4
.L_963:
        /*1554*/ 	.byte	0x04, 0x2f
        /*1556*/ 	.short	(.L_965 - .L_964)
	.align		4
.L_964:
        /*1558*/ 	.word	index@(_ZN2at6native29vectorized_elementwise_kernelILi8EZNS0_50_GLOBAL__N__2680c7bb_12_PowKernel_cu_140f0503_289629pow_tensor_scalar_kernel_implIhhEEvRNS_18TensorIteratorBaseET0_EUlhE1_St5arrayIPcLm2EEEEviS6_T1_)
        /*155c*/ 	.word	0x00000020


	//----- nvinfo : EIATTR_FRAME_SIZE
	.align		4
.L_965:
        /*1560*/ 	.byte	0x04, 0x11
        /*1562*/ 	.short	(.L_967 - .L_966)
	.align		4
.L_966:
        /*1564*/ 	.word	index@($__internal_62_$__cuda_sm20_dblrcp_rn_slowpath_v3)
        /*1568*/ 	.word	0x00000000


	//----- nvinfo : EIATTR_FRAME_SIZE
	.align		4
.L_967:
        /*156c*/ 	.byte	0x04, 0x11
        /*156e*/ 	.short	(.L_969 - .L_968)
	.align		4
.L_968:
        /*1570*/ 	.word	index@(_ZN2at6native29vectorized_elementwise_kernelILi8EZNS0_50_GLOBAL__N__2680c7bb_12_PowKernel_cu_140f0503_289629pow_tensor_scalar_kernel_implIhhEEvRNS_18TensorIteratorBaseET0_EUlhE1_St5arrayIPcLm2EEEEviS6_T1_)
        /*1574*/ 	.word	0x00000000


	//----- nvinfo : EIATTR_REGCOUNT
	.align		4
.L_969:
        /*1578*/ 	.byte	0x04, 0x2f
        /*157a*/ 	.short	(.L_971 - .L_970)
	.align		4
.L_970:
        /*157c*/ 	.word	index@(_ZN2at6native29vectorized_elementwise_kernelILi4EZNS0_50_GLOBAL__N__2680c7bb_12_PowKernel_cu_140f0503_289629pow_tensor_scalar_kernel_implIhhEEvRNS_18TensorIteratorBaseET0_EUlhE1_St5arrayIPcLm2EEEEviS6_T1_)
        /*1580*/ 	.word	0x0000001e


	//----- nvinfo : EIATTR_FRAME_SIZE
	.align		4
.L_971:
        /*1584*/ 	.byte	0x04, 0x11
        /*1586*/ 	.short	(.L_973 - .L_972)
	.align		4
.L_972:
        /*1588*/ 	.word	index@($__internal_61_$__cuda_sm20_dblrcp_rn_slowpath_v3)
        /*158c*/ 	.word	0x00000000


	//----- nvinfo : EIATTR_FRAME_SIZE
	.align		4
.L_973:
        /*1590*/ 	.byte	0x04, 0x11
        /*1592*/ 	.short	(.L_975 - .L_974)
	.align		4
.L_974:
        /*1594*/ 	.word	index@(_ZN2at6native29vectorized_elementwise_kernelILi4EZNS0_50_GLOBAL__N__2680c7bb_12_PowKernel_cu_140f0503_289629pow_tensor_scalar_kernel_implIhhEEvRNS_18TensorIteratorBaseET0_EUlhE1_St5arrayIPcLm2EEEEviS6_T1_)
        /*1598*/ 	.word	0x00000000


	//----- nvinfo : EIATTR_REGCOUNT
	.align		4
.L_975:
        /*159c*/ 	.byte	0x04, 0x2f
        /*159e*/ 	.short	(.L_977 - .L_976)
	.align		4
.L_976:
        /*15a0*/ 	.word	index@(_ZN2at6native29vectorized_elementwise_kernelILi2EZNS0_50_GLOBAL__N__2680c7bb_12_PowKernel_cu_140f0503_289629pow_tensor_scalar_kernel_implIhhEEvRNS_18TensorIteratorBaseET0_EUlhE1_St5arrayIPcLm2EEEEviS6_T1_)
        /*15a4*/ 	.word	0x0000001e


	//----- nvinfo : EIATTR_FRAME_SIZE
	.align		4
.L_977:
        /*15a8*/ 	.byte	0x04, 0x11
        /*15aa*/ 	.short	(.L_979 - .L_978)
	.align		4
.L_978:
        /*15ac*/ 	.word	index@($__internal_60_$__cuda_sm20_dblrcp_rn_slowpath_v3)
        /*15b0*/ 	.word	0x00000000


	//----- nvinfo : EIATTR_FRAME_SIZE
	.align		4
.L_979:
        /*15b4*/ 	.byte	0x04, 0x11
        /*15b6*/ 	.short	(.L_981 - .L_980)
	.align		4
.L_980:
        /*15b8*/ 	.word	index@(_ZN2at6native29vectorized_elementwise_kernelILi2EZNS0_50_GLOBAL__N__2680c7bb_12_PowKernel_cu_140f0503_289629pow_tensor_scalar_kernel_implIhhEEvRNS_18TensorIteratorBaseET0_EUlhE1_St5arrayIPcLm2EEEEviS6_T1_)
        /*15bc*/ 	.word	0x00000000


	//----- nvinfo : EIATTR_REGCOUNT
	.align		4
.L_981:
        /*15c0*/ 	.byte	0x04, 0x2f
        /*15c2*/ 	.short	(.L_983 - .L_982)
	.align		4
.L_982:
        /*15c4*/ 	.word	index@(_ZN2at6native27unrolled_elementwise_kernelIZNS0_50_GLOBAL__N__2680c7bb_12_PowKernel_cu_140f0503_289629pow_tensor_scalar_kernel_implIhhEEvRNS_18TensorIteratorBaseET0_EUlhE1_St5arrayIPcLm2EELi4E23TrivialOffsetCalculatorILi1EjESC_NS0_6memory15LoadWithoutCastENSD_16StoreWithoutCastEEEviT_S6_T2_T3_T4_T5_)
        /*15c8*/ 	.word	0x00000016


	//----- nvinfo : EIATTR_FRAME_SIZE
	.align		4
.L_983:
        /*15cc*/ 	.byte	0x04, 0x11
        /*15ce*/ 	.short	(.L_985 - .L_984)
	.align		4
.L_984:
        /*15d0*/ 	.word	index@($__internal_59_$__cuda_sm20_dblrcp_rn_slowpath_v3)
        /*15d4*/ 	.word	0x00000000


	//----- nvinfo : EIATTR_FRAME_SIZE
	.align		4
.L_985:
        /*15d8*/ 	.byte	0x04, 0x11
        /*15da*/ 	.short	(.L_987 - .L_986)
	.align		4
.L_986:
        /*15dc*/ 	.word	index@(_ZN2at6native27unrolled_elementwise_kernelIZNS0_50_GLOBAL__N__2680c7bb_12_PowKernel_cu_140f0503_289629pow_tensor_scalar_kernel_implIhhEEvRNS_18TensorIteratorBaseET0_EUlhE1_St5arrayIPcLm2EELi4E23TrivialOffsetCalculatorILi1EjESC_NS0_6memory15LoadWithoutCastENSD_16StoreWithoutCastEEEviT_S6_T2_T3_T4_T5_)
        /*15e0*/ 	.word	0x00000000


	//----- nvinfo : EIATTR_REGCOUNT
	.align		4
.L_987:
        /*15e4*/ 	.byte	0x04, 0x2f
        /*15e6*/ 	.short	(.L_989 - .L_988)
	.align		4
.L_988:
        /*15e8*/ 	.word	index@(_ZN2at6native18elementwise_kernelILi128ELi4EZNS0_22gpu_kernel_impl_nocastIZNS0_50_GLOBAL__N__2680c7bb_12_PowKernel_cu_140f0503_289629pow_tensor_scalar_kernel_implIhhEEvRNS_18TensorIteratorBaseET0_EUlhE1_EEvS6_RKT_EUliE_EEviT1_)
        /*15ec*/ 	.word	0x00000012


	//----- nvinfo : EIATTR_FRAME_SIZE
	.align		4
.L_989:
        /*15f0*/ 	.byte	0x04, 0x11
        /*15f2*/ 	.short	(.L_991 - .L_990)
	.align		4
.L_990:
        /*15f4*/ 	.word	index@($__internal_58_$__cuda_sm20_dblrcp_rn_slowpath_v3)
        /*15f8*/ 	.word	0x00000000


	//----- nvinfo : EIATTR_FRAME_SIZE
	.align		4
.L_991:
        /*15fc*/ 	.byte	0x04, 0x11
        /*15fe*/ 	.short	(.L_993 - .L_992)
	.align		4
.L_992:
        /*1600*/ 	.word	index@(_ZN2at6native18elementwise_kernelILi128ELi4EZNS0_22gpu_kernel_impl_nocastIZNS0_50_GLOBAL__N__2680c7bb_12_PowKernel_cu_140f0503_289629pow_tensor_scalar_kernel_implIhhEEvRNS_18TensorIteratorBaseET0_EUlhE1_EEvS6_RKT_EUliE_EEviT1_)
        /*1604*/ 	.word	0x00000000


	//----- nvinfo : EIATTR_REGCOUNT
	.align		4
.L_993:
        /*1608*/ 	.byte	0x04, 0x2f
        /*160a*/ 	.short	(.L_995 - .L_994)
	.align		4
.L_994:
        /*160c*/ 	.word	index@(_ZN2at6native27unrolled_elementwise_kernelIZNS0_50_GLOBAL__N__2680c7bb_12_PowKernel_cu_140f0503_289629pow_tensor_scalar_kernel_implIhhEEvRNS_18TensorIteratorBaseET0_EUlhE1_St5arrayIPcLm2EELi4E23TrivialOffsetCalculatorILi1EjESC_NS0_6memory12LoadWithCastILi1EEENSD_13StoreWithCastILi1EEEEEviT_S6_T2_T3_T4_T5_)
        /*1610*/ 	.word	0x0000001c


	//----- nvinfo : EIATTR_FRAME_SIZE
	.align		4
.L_995:
        /*1614*/ 	.byte	0x04, 0x11
        /*1616*/ 	.short	(.L_997 - .L_996)
	.align		4
.L_996:
        /*1618*/ 	.word	index@($__internal_57_$__cuda_sm20_dblrcp_rn_slowpath_v3)
        /*161c*/ 	.word	0x00000000


	//----- nvinfo : EIATTR_FRAME_SIZE
	.align		4
.L_997:
        /*1620*/ 	.byte	0x04, 0x11
        /*1622*/ 	.short	(.L_999 - .L_998)
	.align		4
.L_998:
        /*1624*/ 	.word	index@(_ZN2at6native27unrolled_elementwise_kernelIZNS0_50_GLOBAL__N__2680c7bb_12_PowKernel_cu_140f0503_289629pow_tensor_scalar_kernel_implIhhEEvRNS_18TensorIteratorBaseET0_EUlhE1_St5arrayIPcLm2EELi4E23TrivialOffsetCalculatorILi1EjESC_NS0_6memory12LoadWithCastILi1EEENSD_13StoreWithCastILi1EEEEEviT_S6_T2_T3_T4_T5_)
        /*1628*/ 	.word	0x00000000


	//----- nvinfo : EIATTR_REGCOUNT
	.align		4
.L_999:
        /*162c*/ 	.byte	0x04, 0x2f
        /*162e*/ 	.short	(.L_1001 - .L_1000)
	.align		4
.L_1000:
        /*1630*/ 	.word	index@(_ZN2at6native18elementwise_kernelILi128ELi4EZNS0_15gpu_kernel_implIZNS0_50_GLOBAL__N__2680c7bb_12_PowKernel_cu_140f0503_289629pow_tensor_scalar_kernel_implIhhEEvRNS_18TensorIteratorBaseET0_EUlhE1_EEvS6_RKT_EUliE_EEviT1_)
        /*1634*/ 	.word	0x0000001a


	//----- nvinfo : EIATTR_FRAME_SIZE
	.align		4
.L_1001:
        /*1638*/ 	.byte	0x04, 0x11
        /*163a*/ 	.short	(.L_1003 - .L_1002)
	.align		4
.L_1002:
        /*163c*/ 	.word	index@($__internal_56_$__cuda_sm20_dblrcp_rn_slowpath_v3)
        /*1640*/ 	.word	0x00000000


	//----- nvinfo : EIATTR_FRAME_SIZE
	.align		4
.L_1003:
        /*1644*/ 	.byte	0x04, 0x11
        /*1646*/ 	.short	(.L_1005 - .L_1004)
	.align		4
.L_1004:
        /*1648*/ 	.word	index@(_ZN2at6native18elementwise_kernelILi128ELi4EZNS0_15gpu_kernel_implIZNS0_50_GLOBAL__N__2680c7bb_12_PowKernel_cu_140f0503_289629pow_tensor_scalar_kernel_implIhhEEvRNS_18TensorIteratorBaseET0_EUlhE1_EEvS6_RKT_EUliE_EEviT1_)
        /*164c*/ 	.word	0x00000000


	//----- nvinfo : EIATTR_REGCOUNT
	.align		4
.L_1005:
        /*1650*/ 	.byte	0x04, 0x2f
        /*1652*/ 	.short	(.L_1007 - .L_1006)
	.align		4
.L_1006:
        /*1654*/ 	.word	index@(_ZN2at6native29vectorized_elementwise_kernelILi8EZNS0_50_GLOBAL__N__2680c7bb_12_PowKernel_cu_140f0503_289629pow_tensor_scalar_kernel_implIhhEEvRNS_18TensorIteratorBaseET0_EUlhE2_St5arrayIPcLm2EEEEviS6_T1_)
        /*1658*/ 	.word	0x0000001e


	//----- nvinfo : EIATTR_FRAME_SIZE
	.align		4
.L_1007:
        /*165c*/ 	.byte	0x04, 0x11
        /*165e*/ 	.short	(.L_1009 - .L_1008)
	.align		4
.L_1008:
        /*1660*/ 	.word	index@(_ZN2at6native29vectorized_elementwise_kernelILi8EZNS0_50_GLOBAL__N__2680c7bb_12_PowKernel_cu_140f0503_289629pow_tensor_scalar_kernel_implIhhEEvRNS_18TensorIteratorBaseET0_EUlhE2_St5arrayIPcLm2EEEEviS6_T1_)
        /*1664*/ 	.word	0x00000000


	//----- nvinfo : EIATTR_REGCOUNT
	.align		4
.L_1009:
        /*1668*/ 	.byte	0x04, 0x2f
        /*166a*/ 	.short	(.L_1011 - .L_1010)
	.align		4
.L_1010:
        /*166c*/ 	.word	index@(_ZN2at6native29vectorized_elementwise_kernelILi4EZNS0_50_GLOBAL__N__2680c7bb_12_PowKernel_cu_140f0503_289629pow_tensor_scalar_kernel_implIhhEEvRNS_18TensorIteratorBaseET0_EUlhE2_St5arrayIPcLm2EEEEviS6_T1_)
        /*1670*/ 	.word	0x0000001e


	//----- nvinfo : EIATTR_FRAME_SIZE
	.align		4
.L_1011:
        /*1674*/ 	.byte	0x04, 0x11
        /*1676*/ 	.short	(.L_1013 - .L_1012)
	.align		4
.L_1012:
        /*1678*/ 	.word	index@(_ZN2at6native29vectorized_elementwise_kernelILi4EZNS0_50_GLOBAL__N__2680c7bb_12_PowKernel_cu_140f0503_289629pow_tensor_scalar_kernel_implIhhEEvRNS_18TensorIteratorBaseET0_EUlhE2_St5arrayIPcLm2EEEEviS6_T1_)
        /*167c*/ 	.word	0x00000000


	//----- nvinfo : EIATTR_REGCOUNT
	.align		4
.L_1013:
        /*1680*/ 	.byte	0x04, 0x2f
        /*1682*/ 	.short	(.L_1015 - .L_1014)
	.align		4
.L_1014:
        /*1684*/ 	.word	index@(_ZN2at6native29vectorized_elementwise_kernelILi2EZNS0_50_GLOBAL__N__2680c7bb_12_PowKernel_cu_140f0503_289629pow_tensor_scalar_kernel_implIhhEEvRNS_18TensorIteratorBaseET0_EUlhE2_St5arrayIPcLm2EEEEviS6_T1_)
        /*1688*/ 	.word	0x0000001e


	//----- nvinfo : EIATTR_FRAME_SIZE
	.align		4
.L_1015:
        /*168c*/ 	.byte	0x04, 0x11
        /*168e*/ 	.short	(.L_1017 - .L_1016)
	.align		4
.L_1016:
        /*1690*/ 	.word	index@(_ZN2at6native29vectorized_elementwise_kernelILi2EZNS0_50_GLOBAL__N__2680c7bb_12_PowKernel_cu_140f0503_289629pow_tensor_scalar_kernel_implIhhEEvRNS_18TensorIteratorBaseET0_EUlhE2_St5arrayIPcLm2EEEEviS6_T1_)
        /*1694*/ 	.word	0x00000000


	//----- nvinfo : EIATTR_REGCOUNT
	.align		4
.L_1017:
        /*1698*/ 	.byte	0x04, 0x2f
        /*169a*/ 	.short	(.L_1019 - .L_1018)
	.align		4
.L_1018:
        /*169c*/ 	.word	index@(_ZN2at6native27unrolled_elementwise_kernelIZNS0_50_GLOBAL__N__2680c7bb_12_PowKernel_cu_140f0503_289629pow_tensor_scalar_kernel_implIhhEEvRNS_18TensorIteratorBaseET0_EUlhE2_St5arrayIPcLm2EELi4E23TrivialOffsetCalculatorILi1EjESC_NS0_6memory15LoadWithoutCastENSD_16StoreWithoutCastEEEviT_S6_T2_T3_T4_T5_)
        /*16a0*/ 	.word	0x00000016


	//----- nvinfo : EIATTR_FRAME_SIZE
	.align		4
.L_1019:
        /*16a4*/ 	.byte	0x04, 0x11
        /*16a6*/ 	.short	(.L_1021 - .L_1020)
	.align		4
.L_1020:
        /*16a8*/ 	.word	index@(_ZN2at6native27unrolled_elementwise_kernelIZNS0_50_GLOBAL__N__2680c7bb_12_PowKernel_cu_140f0503_289629pow_tensor_scalar_kernel_implIhhEEvRNS_18TensorIteratorBaseET0_EUlhE2_St5arrayIPcLm2EELi4E23TrivialOffsetCalculatorILi1EjESC_NS0_6memory15LoadWithoutCastENSD_16StoreWithoutCastEEEviT_S6_T2_T3_T4_T5_)
        /*16ac*/ 	.word	0x00000000


	//----- nvinfo : EIATTR_REGCOUNT
	.align		4
.L_1021:
        /*16b0*/ 	.byte	0x04, 0x2f
        /*16b2*/ 	.short	(.L_1023 - .L_1022)
	.align		4
.L_1022:
        /*16b4*/ 	.word	index@(_ZN2at6native18elementwise_kernelILi128ELi4EZNS0_22gpu_kernel_impl_nocastIZNS0_50_GLOBAL__N__2680c7bb_12_PowKernel_cu_140f0503_289629pow_tensor_scalar_kernel_implIhhEEvRNS_18TensorIteratorBaseET0_EUlhE2_EEvS6_RKT_EUliE_EEviT1_)
        /*16b8*/ 	.word	0x0000000d


	//----- nvinfo : EIATTR_FRAME_SIZE
	.align		4
.L_1023:
        /*16bc*/ 	.byte	0x04, 0x11
        /*16be*/ 	.short	(.L_1025 - .L_1024)
	.align		4
.L_1024:
        /*16c0*/ 	.word	index@(_ZN2at6native18elementwise_kernelILi128ELi4EZNS0_22gpu_kernel_impl_nocastIZNS0_50_GLOBAL__N__2680c7bb_12_PowKernel_cu_140f0503_289629pow_tensor_scalar_kernel_implIhhEEvRNS_18TensorIteratorBaseET0_EUlhE2_EEvS6_RKT_EUliE_EEviT1_)
        /*16c4*/ 	.word	0x00000000


	//----- nvinfo : EIATTR_REGCOUNT
	.align		4
.L_1025:
        /*16c8*/ 	.byte	0x04, 0x2f
        /*16ca*/ 	.short	(.L_1027 - .L_1026)
	.align		4
.L_1026:
        /*16cc*/ 	.word	index@(_ZN2at6native27unrolled_elementwise_kernelIZNS0_50_GLOBAL__N__2680c7bb_12_PowKernel_cu_140f0503_289629pow_tensor_scalar_kernel_implIhhEEvRNS_18TensorIteratorBaseET0_EUlhE2_St5arrayIPcLm2EELi4E23TrivialOffsetCalculatorILi1EjESC_NS0_6memory12LoadWithCastILi1EEENSD_13StoreWithCastILi1EEEEEviT_S6_T2_T3_T4_T5_)
        /*16d0*/ 	.word	0x0000001d


	//----- nvinfo : EIATTR_FRAME_SIZE
	.align		4
.L_1027:
        /*16d4*/ 	.byte	0x04, 0x11
        /*16d6*/ 	.short	(.L_1029 - .L_1028)
	.align		4
.L_1028:
        /*16d8*/ 	.word	index@(_ZN2at6native27unrolled_elementwise_kernelIZNS0_50_GLOBAL__N__2680c7bb_12_PowKernel_cu_140f0503_289629pow_tensor_scalar_kernel_implIhhEEvRNS_18TensorIteratorBaseET0_EUlhE2_St5arrayIPcLm2EELi4E23TrivialOffsetCalculatorILi1EjESC_NS0_6memory12LoadWithCastILi1EEENSD_13StoreWithCastILi1EEEEEviT_S6_T2_T3_T4_T5_)
        /*16dc*/ 	.word	0x00000000


	//----- nvinfo : EIATTR_REGCOUNT
	.align		4
.L_1029:
        /*16e0*/ 	.byte	0x04, 0x2f
        /*16e2*/ 	.short	(.L_1031 - .L_1030)
	.align		4
.L_1030:
        /*16e4*/ 	.word	index@(_ZN2at6native18elementwise_kernelILi128ELi4EZNS0_15gpu_kernel_implIZNS0_50_GLOBAL__N__2680c7bb_12_PowKernel_cu_140f0503_289629pow_tensor_scalar_kernel_implIhhEEvRNS_18TensorIteratorBaseET0_EUlhE2_EEvS6_RKT_EUliE_EEviT1_)
        /*16e8*/ 	.word	0x0000001a


	//----- nvinfo : EIATTR_FRAME_SIZE
	.align		4
.L_1031:
        /*16ec*/ 	.byte	0x04, 0x11
        /*16ee*/ 	.short	(.L_1033 - .L_1032)
	.align		4
.L_1032:
        /*16f0*/ 	.word	index@(_ZN2at6native18elementwise_kernelILi128ELi4EZNS0_15gpu_kernel_implIZNS0_50_GLOBAL__N__2680c7bb_12_PowKernel_cu_140f0503_289629pow_tensor_scalar_kernel_implIhhEEvRNS_18TensorIteratorBaseET0_EUlhE2_EEvS6_RKT_EUliE_EEviT1_)
        /*16f4*/ 	.word	0x00000000


	//----- nvinfo : EIATTR_REGCOUNT
	.align		4
.L_1033:
        /*16f8*/ 	.byte	0x04, 0x2f
        /*16fa*/ 	.short	(.L_1035 - .L_1034)
	.align		4
.L_1034:
        /*16fc*/ 	.word	index@(_ZN2at6native29vectorized_elementwise_kernelILi8EZNS0_50_GLOBAL__N__2680c7bb_12_PowKernel_cu_140f0503_289629pow_tensor_scalar_kernel_implIaaEEvRNS_18TensorIteratorBaseET0_EUlaE_St5arrayIPcLm2EEEEviS6_T1_)
        /*1700*/ 	.word	0x0000001e


	//----- nvinfo : EIATTR_FRAME_SIZE
	.align		4
.L_1035:
        /*1704*/ 	.byte	0x04, 0x11
        /*1706*/ 	.short	(.L_1037 - .L_1036)
	.align		4
.L_1036:
        /*1708*/ 	.word	index@(_ZN2at6native29vectorized_elementwise_kernelILi8EZNS0_50_GLOBAL__N__2680c7bb_12_PowKernel_cu_140f0503_289629pow_tensor_scalar_kernel_implIaaEEvRNS_18TensorIteratorBaseET0_EUlaE_St5arrayIPcLm2EEEEviS6_T1_)
        /*170c*/ 	.word	0x00000000


	//----- nvinfo : EIATTR_REGCOUNT
	.align		4
.L_1037:
        /*1710*/ 	.byte	0x04, 0x2f
        /*1712*/ 	.short	(.L_1039 - .L_1038)
	.align		4
.L_1038:
        /*1714*/ 	.word	index@(_ZN2at6native29vectorized_elementwise_kernelILi4EZNS0_50_GLOBAL__N__2680c7bb_12_PowKernel_cu_140f0503_289629pow_tensor_scalar_kernel_implIaaEEvRNS_18TensorIteratorBaseET0_EUlaE_St5arrayIPcLm2EEEEviS6_T1_)
        /*1718*/ 	.word	0x0000001e


	//----- nvinfo : EIATTR_FRAME_SIZE
	.align		4
.L_1039:
        /*171c*/ 	.byte	0x04, 0x11
        /*171e*/ 	.short	(.L_1041 - .L_1040)
	.align		4
.L_1040:
        /*1720*/ 	.word	index@(_ZN2at6native29vectorized_elementwise_kernelILi4EZNS0_50_GLOBAL__N__2680c7bb_12_PowKernel_cu_140f0503_289629pow_tensor_scalar_kernel_implIaaEEvRNS_18TensorIteratorBaseET0_EUlaE_St5arrayIPcLm2EEEEviS6_T1_)
        /*1724*/ 	.word	0x00000000


	//----- nvinfo : EIATTR_REGCOUNT
	.align		4
.L_1041:
        /*1728*/ 	.byte	0x04, 0x2f
        /*172a*/ 	.short	(.L_1043 - .L_1042)
	.align		4
.L_1042:
        /*172c*/ 	.word	index@(_ZN2at6native29vectorized_elementwise_kernelILi2EZNS0_50_GLOBAL__N__2680c7bb_12_PowKernel_cu_140f0503_289629pow_tensor_scalar_kernel_implIaaEEvRNS_18TensorIteratorBaseET0_EUlaE_St5arrayIPcLm2EEEEviS6_T1_)
        /*1730*/ 	.word	0x0000001e


	//----- nvinfo : EIATTR_FRAME_SIZE
	.align		4
.L_1043:
        /*1734*/ 	.byte	0x04, 0x11
        /*1736*/ 	.short	(.L_1045 - .L_1044)
	.align		4
.L_1044:
        /*1738*/ 	.word	index@(_ZN2at6native29vectorized_elementwise_kernelILi2EZNS0_50_GLOBAL__N__2680c7bb_12_PowKernel_cu_140f0503_289629pow_tensor_scalar_kernel_implIaaEEvRNS_18TensorIteratorBaseET0_EUlaE_St5arrayIPcLm2EEEEviS6_T1_)
        /*173c*/ 	.word	0x00000000


	//----- nvinfo : EIATTR_REGCOUNT
	.align		4
.L_1045:
        /*1740*/ 	.byte	0x04, 0x2f
        /*1742*/ 	.short	(.L_1047 - .L_1046)
	.align		4
.L_1046:
        /*1744*/ 	.word	index@(_ZN2at6native27unrolled_elementwise_kernelIZNS0_50_GLOBAL__N__2680c7bb_12_PowKernel_cu_140f0503_289629pow_tensor_scalar_kernel_implIaaEEvRNS_18TensorIteratorBaseET0_EUlaE_St5arrayIPcLm2EELi4E23TrivialOffsetCalculatorILi1EjESC_NS0_6memory15LoadWithoutCastENSD_16StoreWithoutCastEEEviT_S6_T2_T3_T4_T5_)
        /*1748*/ 	.word	0x00000016


	//----- nvinfo : EIATTR_FRAME_SIZE
	.align		4
.L_1047:
        /*174c*/ 	.byte	0x04, 0x11
        /*174e*/ 	.short	(.L_1049 - .L_1048)
	.align		4
.L_1048:
        /*1750*/ 	.word	index@(_ZN2at6native27unrolled_elementwise_kernelIZNS0_50_GLOBAL__N__2680c7bb_12_PowKernel_cu_140f0503_289629pow_tensor_scalar_kernel_implIaaEEvRNS_18TensorIteratorBaseET0_EUlaE_St5arrayIPcLm2EELi4E23TrivialOffsetCalculatorILi1EjESC_NS0_6memory15LoadWithoutCastENSD_16StoreWithoutCastEEEviT_S6_T2_T3_T4_T5_)
        /*1754*/ 	.word	0x00000000


	//----- nvinfo : EIATTR_REGCOUNT
	.align		4
.L_1049:
        /*1758*/ 	.byte	0x04, 0x2f
        /*175a*/ 	.short	(.L_1051 - .L_1050)
	.align		4
.L_1050:
        /*175c*/ 	.word	index@(_ZN2at6native18elementwise_kernelILi128ELi4EZNS0_22gpu_kernel_impl_nocastIZNS0_50_GLOBAL__N__2680c7bb_12_PowKernel_cu_140f0503_289629pow_tensor_scalar_kernel_implIaaEEvRNS_18TensorIteratorBaseET0_EUlaE_EEvS6_RKT_EUliE_EEviT1_)
        /*1760*/ 	.word	0x00000012


	//----- nvinfo : EIATTR_FRAME_SIZE
	.align		4
.L_1051:
        /*1764*/ 	.byte	0x04, 0x11
        /*1766*/ 	.short	(.L_1053 - .L_1052)
	.align		4
.L_1052:
        /*1768*/ 	.word	index@(_ZN2at6native18elementwise_kernelILi128ELi4EZNS0_22gpu_kernel_impl_nocastIZNS0_50_GLOBAL__N__2680c7bb_12_PowKernel_cu_140f0503_289629pow_tensor_scalar_kernel_implIaaEEvRNS_18TensorIteratorBaseET0_EUlaE_EEvS6_RKT_EUliE_EEviT1_)
        /*176c*/ 	.word	0x00000000


	//----- nvinfo : EIATTR_REGCOUNT
	.align		4
.L_1053:
        /*1770*/ 	.byte	0x04, 0x2f
        /*1772*/ 	.short	(.L_1055 - .L_1054)
	.align		4
.L_1054:
        /*1774*/ 	.word	index@(_ZN2at6native27unrolled_elementwise_kernelIZNS0_50_GLOBAL__N__2680c7bb_12_PowKernel_cu_140f0503_289629pow_tensor_scalar_kernel_implIaaEEvRNS_18TensorIteratorBaseET0_EUlaE_St5arrayIPcLm2EELi4E23TrivialOffsetCalculatorILi1EjESC_NS0_6memory12LoadWithCastILi1EEENSD_13StoreWithCastILi1EEEEEviT_S6_T2_T3_T4_T5_)
        /*1778*/ 	.word	0x0000001c


	//----- nvinfo : EIATTR_FRAME_SIZE
	.align		4
.L_1055:
        /*177c*/ 	.byte	0x04, 0x11
        /*177e*/ 	.short	(.L_1057 - .L_1056)
	.align		4
.L_1056:
        /*1780*/ 	.word	index@(_ZN2at6native27unrolled_elementwise_kernelIZNS0_50_GLOBAL__N__2680c7bb_12_PowKernel_cu_140f0503_289629pow_tensor_scalar_kernel_implIaaEEvRNS_18TensorIteratorBaseET0_EUlaE_St5arrayIPcLm2EELi4E23TrivialOffsetCalculatorILi1EjESC_NS0_6memory12LoadWithCastILi1EEENSD_13StoreWithCastILi1EEEEEviT_S6_T2_T3_T4_T5_)
        /*1784*/ 	.word	0x00000000


	//----- nvinfo : EIATTR_REGCOUNT
	.align		4
.L_1057:
        /*1788*/ 	.byte	0x04, 0x2f
        /*178a*/ 	.short	(.L_1059 - .L_1058)
	.align		4
.L_1058:
        /*178c*/ 	.word	index@(_ZN2at6native18elementwise_kernelILi128ELi4EZNS0_15gpu_kernel_implIZNS0_50_GLOBAL__N__2680c7bb_12_PowKernel_cu_140f0503_289629pow_tensor_scalar_kernel_implIaaEEvRNS_18TensorIteratorBaseET0_EUlaE_EEvS6_RKT_EUliE_EEviT1_)
        /*1790*/ 	.word	0x0000001a


	//----- nvinfo : EIATTR_FRAME_SIZE
	.align		4
.L_1059:
        /*1794*/ 	.byte	0x04, 0x11
        /*1796*/ 	.short	(.L_1061 - .L_1060)
	.align		4
.L_1060:
        /*1798*/ 	.word	index@(_ZN2at6native18elementwise_kernelILi128ELi4EZNS0_15gpu_kernel_implIZNS0_50_GLOBAL__N__2680c7bb_12_PowKernel_cu_140f0503_289629pow_tensor_scalar_kernel_implIaaEEvRNS_18TensorIteratorBaseET0_EUlaE_EEvS6_RKT_EUliE_EEviT1_)
        /*179c*/ 	.word	0x00000000


	//----- nvinfo : EIATTR_REGCOUNT
	.align		4
.L_1061:
        /*17a0*/ 	.byte	0x04, 0x2f
        /*17a2*/ 	.short	(.L_1063 - .L_1062)
	.align		4
.L_1062:
        /*17a4*/ 	.word	index@(_ZN2at6native29vectorized_elementwise_kernelILi8EZNS0_50_GLOBAL__N__2680c7bb_12_PowKernel_cu_140f0503_289629pow_tensor_scalar_kernel_implIaaEEvRNS_18TensorIteratorBaseET0_EUlaE0_St5arrayIPcLm2EEEEviS6_T1_)
        /*17a8*/ 	.word	0x0000001e


	//----- nvinfo : EIATTR_FRAME_SIZE
	.align		4
.L_1063:
        /*17ac*/ 	.byte	0x04, 0x11
        /*17ae*/ 	.short	(.L_1065 - .L_1064)
	.align		4
.L_1064:
        /*17b0*/ 	.word	index@(_ZN2at6native29vectorized_elementwise_kernelILi8EZNS0_50_GLOBAL__N__2680c7bb_12_PowKernel_cu_140f0503_289629pow_tensor_scalar_kernel_implIaaEEvRNS_18TensorIteratorBaseET0_EUlaE0_St5arrayIPcLm2EEEEviS6_T1_)
        /*17b4*/ 	.word	0x00000000


	//----- nvinfo : EIATTR_REGCOUNT
	.align		4
.L_1065:
        /*17b8*/ 	.byte	0x04, 0x2f
        /*17ba*/ 	.short	(.L_1067 - .L_1066)
	.align		4
.L_1066:
        /*17bc*/ 	.word	index@(_ZN2at6native29vectorized_elementwise_kernelILi4EZNS0_50_GLOBAL__N__2680c7bb_12_PowKernel_cu_140f0503_289629pow_tensor_scalar_kernel_implIaaEEvRNS_18TensorIteratorBaseET0_EUlaE0_St5arrayIPcLm2EEEEviS6_T1_)
        /*17c0*/ 	.word	0x0000001e


	//----- nvinfo : EIATTR_FRAME_SIZE
	.align		4
.L_1067:
        /*17c4*/ 	.byte	0x04, 0x11
        /*17c6*/ 	.short	(.L_1069 - .L_1068)
	.align		4
.L_1068:
        /*17c8*/ 	.word	index@(_ZN2at6native29vectorized_elementwise_kernelILi4EZNS0_50_GLOBAL__N__2680c7bb_12_PowKernel_cu_140f0503_289629pow_tensor_scalar_kernel_implIaaEEvRNS_18TensorIteratorBaseET0_EUlaE0_St5arrayIPcLm2EEEEviS6_T1_)
        /*17cc*/ 	.word	0x00000000


	//----- nvinfo : EIATTR_REGCOUNT
	.align		4
.L_1069:
        /*17d0*/ 	.byte	0x04, 0x2f
        /*17d2*/ 	.short	(.L_1071 - .L_1070)
	.align		4
.L_1070:
        /*17d4*/ 	.word	index@(_ZN2at6native29vectorized_elementwise_kernelILi2EZNS0_50_GLOBAL__N__2680c7bb_12_PowKernel_cu_140f0503_289629pow_tensor_scalar_kernel_implIaaEEvRNS_18TensorIteratorBaseET0_EUlaE0_St5arrayIPcLm2EEEEviS6_T1_)
        /*17d8*/ 	.word	0x0000001e


	//----- nvinfo : EIATTR_FRAME_SIZE
	.align		4
.L_1071:
        /*17dc*/ 	.byte	0x04, 0x11
        /*17de*/ 	.short	(.L_1073 - .L_1072)
	.align		4
.L_1072:
        /*17e0*/ 	.word	index@(_ZN2at6native29vectorized_elementwise_kernelILi2EZNS0_50_GLOBAL__N__2680c7bb_12_PowKernel_cu_140f0503_289629pow_tensor_scalar_kernel_implIaaEEvRNS_18TensorIteratorBaseET0_EUlaE0_St5arrayIPcLm2EEEEviS6_T1_)
        /*17e4*/ 	.word	0x00000000


	//----- nvinfo : EIATTR_REGCOUNT
	.align		4
.L_1073:
        /*17e8*/ 	.byte	0x04, 0x2f
        /*17ea*/ 	.short	(.L_1075 - .L_1074)
	.align		4
.L_1074:
        /*17ec*/ 	.word	index@(_ZN2at6native27unrolled_elementwise_kernelIZNS0_50_GLOBAL__N__2680c7bb_12_PowKernel_cu_140f0503_289629pow_tensor_scalar_kernel_implIaaEEvRNS_18TensorIteratorBaseET0_EUlaE0_St5arrayIPcLm2EELi4E23TrivialOffsetCalculatorILi1EjESC_NS0_6memory15LoadWithoutCastENSD_16StoreWithoutCastEEEviT_S6_T2_T3_T4_T5_)
        /*17f0*/ 	.word	0x00000016


	//----- nvinfo : EIATTR_FRAME_SIZE
	.align		4
.L_1075:
        /*17f4*/ 	.byte	0x04, 0x11
        /*17f6*/ 	.short	(.L_1077 - .L_1076)
	.align		4
.L_1076:
        /*17f8*/ 	.word	index@(_ZN2at6native27unrolled_elementwise_kernelIZNS0_50_GLOBAL__N__2680c7bb_12_PowKernel_cu_140f0503_289629pow_tensor_scalar_kernel_implIaaEEvRNS_18TensorIteratorBaseET0_EUlaE0_St5arrayIPcLm2EELi4E23TrivialOffsetCalculatorILi1EjESC_NS0_6memory15LoadWithoutCastENSD_16StoreWithoutCastEEEviT_S6_T2_T3_T4_T5_)
        /*17fc*/ 	.word	0x00000000


	//----- nvinfo : EIATTR_REGCOUNT
	.align		4
.L_1077:
        /*1800*/ 	.byte	0x04, 0x2f
        /*1802*/ 	.short	(.L_1079 - .L_1078)
	.align		4
.L_1078:
        /*1804*/ 	.word	index@(_ZN2at6native18elementwise_kernelILi128ELi4EZNS0_22gpu_kernel_impl_nocastIZNS0_50_GLOBAL__N__2680c7bb_12_PowKernel_cu_140f0503_289629pow_tensor_scalar_kernel_implIaaEEvRNS_18TensorIteratorBaseET0_EUlaE0_EEvS6_RKT_EUliE_EEviT1_)
        /*1808*/ 	.word	0x00000012


	//----- nvinfo : EIATTR_FRAME_SIZE
	.align		4
.L_1079:
        /*180c*/ 	.byte	0x04, 0x11
        /*180e*/ 	.short	(.L_1081 - .L_1080)
	.align		4
.L_1080:
        /*1810*/ 	.word	index@(_ZN2at6native18elementwise_kernelILi128ELi4EZNS0_22gpu_kernel_impl_nocastIZNS0_50_GLOBAL__N__2680c7bb_12_PowKernel_cu_140f0503_289629pow_tensor_scalar_kernel_implIaaEEvRNS_18TensorIteratorBaseET0_EUlaE0_EEvS6_RKT_EUliE_EEviT1_)
        /*1814*/ 	.word	0x00000000


	//----- nvinfo : EIATTR_REGCOUNT
	.align		4
.L_1081:
        /*1818*/ 	.byte	0x04, 0x2f
        /*181a*/ 	.short	(.L_1083 - .L_1082)
	.align		4
.L_1082:
        /*181c*/ 	.word	index@(_ZN2at6native27unrolled_elementwise_kernelIZNS0_50_GLOBAL__N__2680c7bb_12_PowKernel_cu_140f0503_289629pow_tensor_scalar_kernel_implIaaEEvRNS_18TensorIteratorBaseET0_EUlaE0_St5arrayIPcLm2EELi4E23TrivialOffsetCalculatorILi1EjESC_NS0_6memory12LoadWithCastILi1EEENSD_13StoreWithCastILi1EEEEEviT_S6_T2_T3_T4_T5_)
        /*1820*/ 	.word	0x0000001c


	//----- nvinfo : EIATTR_FRAME_SIZE
	.align		4
.L_1083:
        /*1824*/ 	.byte	0x04, 0x11
        /*1826*/ 	.short	(.L_1085 - .L_1084)
	.align		4
.L_1084:
        /*1828*/ 	.word	index@(_ZN2at6native27unrolled_elementwise_kernelIZNS0_50_GLOBAL__N__2680c7bb_12_PowKernel_cu_140f0503_289629pow_tensor_scalar_kernel_implIaaEEvRNS_18TensorIteratorBaseET0_EUlaE0_St5arrayIPcLm2EELi4E23TrivialOffsetCalculatorILi1EjESC_NS0_6memory12LoadWithCastILi1EEENSD_13StoreWithCastILi1EEEEEviT_S6_T2_T3_T4_T5_)
        /*182c*/ 	.word	0x00000000


	//----- nvinfo : EIATTR_REGCOUNT
	.align		4
.L_1085:
        /*1830*/ 	.byte	0x04, 0x2f
        /*1832*/ 	.short	(.L_1087 - .L_1086)
	.align		4
.L_1086:
        /*1834*/ 	.word	index@(_ZN2at6native18elementwise_kernelILi128ELi4EZNS0_15gpu_kernel_implIZNS0_50_GLOBAL__N__2680c7bb_12_PowKernel_cu_140f0503_289629pow_tensor_scalar_kernel_implIaaEEvRNS_18TensorIteratorBaseET0_EUlaE0_EEvS6_RKT_EUliE_EEviT1_)
        /*1838*/ 	.word	0x0000001a


	//----- nvinfo : EIATTR_FRAME_SIZE
	.align		4
.L_1087:
        /*183c*/ 	.byte	0x04, 0x11
        /*183e*/ 	.short	(.L_1089 - .L_1088)
	.align		4
.L_1088:
        /*1840*/ 	.word	index@(_ZN2at6native18elementwise_kernelILi128ELi4EZNS0_15gpu_kernel_implIZNS0_50_GLOBAL__N__2680c7bb_12_PowKernel_cu_140f0503_289629pow_tensor_scalar_kernel_implIaaEEvRNS_18TensorIteratorBaseET0_EUlaE0_EEvS6_RKT_EUliE_EEviT1_)
        /*1844*/ 	.word	0x00000000


	//----- nvinfo : EIATTR_REGCOUNT
	.align		4
.L_1089:
        /*1848*/ 	.byte	0x04, 0x2f
        /*184a*/ 	.short	(.L_1091 - .L_1090)
	.align		4
.L_1090:
        /*184c*/ 	.word	index@(_ZN2at6native29vectorized_elementwise_kernelILi8EZNS0_50_GLOBAL__N__2680c7bb_12_PowKernel_cu_140f0503_289629pow_tensor_scalar_kernel_implIaaEEvRNS_18TensorIteratorBaseET0_EUlaE1_St5arrayIPcLm2EEEEviS6_T1_)
        /*1850*/ 	.word	0x00000020


	//----- nvinfo : EIATTR_FRAME_SIZE
	.align		4
.L_1091:
        /*1854*/ 	.byte	0x04, 0x11
        /*1856*/ 	.short	(.L_1093 - .L_1092)
	.align		4
.L_1092:
        /*1858*/ 	.word	index@($__internal_55_$__cuda_sm20_dblrcp_rn_slowpath_v3)
        /*185c*/ 	.word	0x00000000


	//----- nvinfo : EIATTR_FRAME_SIZE
	.align		4
.L_1093:
        /*1860*/ 	.byte	0x04, 0x11
        /*1862*/ 	.short	(.L_1095 - .L_1094)
	.align		4
.L_1094:
        /*1864*/ 	.word	index@(_ZN2at6native29vectorized_elementwise_kernelILi8EZNS0_50_GLOBAL__N__2680c7bb_12_PowKernel_cu_140f0503_289629pow_tensor_scalar_kernel_implIaaEEvRNS_18TensorIteratorBaseET0_EUlaE1_St5arrayIPcLm2EEEEviS6_T1_)
        /*1868*/ 	.word	0x00000000


	//----- nvinfo : EIATTR_REGCOUNT
	.align		4
.L_1095:
        /*186c*/ 	.byte	0x04, 0x2f
        /*186e*/ 	.short	(.L_1097 - .L_1096)
	.align		4
.L_1096:
        /*1870*/ 	.word	index@(_ZN2at6native29vectorized_elementwise_kernelILi4EZNS0_50_GLOBAL__N__2680c7bb_12_PowKernel_cu_140f0503_289629pow_tensor_scalar_kernel_implIaaEEvRNS_18TensorIteratorBaseET0_EUlaE1_St5arrayIPcLm2EEEEviS6_T1_)
        /*1874*/ 	.word	0x0000001e


	//----- nvinfo : EIATTR_FRAME_SIZE
	.align		4
.L_1097:
        /*1878*/ 	.byte	0x04, 0x11
        /*187a*/ 	.short	(.L_1099 - .L_1098)
	.align		4
.L_1098:
        /*187c*/ 	.word	index@($__internal_54_$__cuda_sm20_dblrcp_rn_slowpath_v3)
        /*1880*/ 	.word	0x00000000


	//----- nvinfo : EIATTR_FRAME_SIZE
	.align		4
.L_1099:
        /*1884*/ 	.byte	0x04, 0x11
        /*1886*/ 	.short	(.L_1101 - .L_1100)
	.align		4
.L_1100:
        /*1888*/ 	.word	index@(_ZN2at6native29vectorized_elementwise_kernelILi4EZNS0_50_GLOBAL__N__2680c7bb_12_PowKernel_cu_140f0503_289629pow_tensor_scalar_kernel_implIaaEEvRNS_18TensorIteratorBaseET0_EUlaE1_St5arrayIPcLm2EEEEviS6_T1_)
        /*188c*/ 	.word	0x00000000


	//----- nvinfo : EIATTR_REGCOUNT
	.align		4
.L_1101:
        /*1890*/ 	.byte	0x04, 0x2f
        /*1892*/ 	.short	(.L_1103 - .L_1102)
	.align		4
.L_1102:
        /*1894*/ 	.word	index@(_ZN2at6native29vectorized_elementwise_kernelILi2EZNS0_50_GLOBAL__N__2680c7bb_12_PowKernel_cu_140f0503_289629pow_tensor_scalar_kernel_implIaaEEvRNS_18TensorIteratorBaseET0_EUlaE1_St5arrayIPcLm2EEEEviS6_T1_)
        /*1898*/ 	.word	0x0000001e


	//----- nvinfo : EIATTR_FRAME_SIZE
	.align		4
.L_1103:
        /*189c*/ 	.byte	0x04, 0x11
        /*189e*/ 	.short	(.L_1105 - .L_1104)
	.align		4
.L_1104:
        /*18a0*/ 	.word	index@($__internal_53_$__cuda_sm20_dblrcp_rn_slowpath_v3)
        /*18a4*/ 	.word	0x00000000


	//----- nvinfo : EIATTR_FRAME_SIZE
	.align		4
.L_1105:
        /*18a8*/ 	.byte	0x04, 0x11
        /*18aa*/ 	.short	(.L_1107 - .L_1106)
	.align		4
.L_1106:
        /*18ac*/ 	.word	index@(_ZN2at6native29vectorized_elementwise_kernelILi2EZNS0_50_GLOBAL__N__2680c7bb_12_PowKernel_cu_140f0503_289629pow_tensor_scalar_kernel_implIaaEEvRNS_18TensorIteratorBaseET0_EUlaE1_St5arrayIPcLm2EEEEviS6_T1_)
        /*18b0*/ 	.word	0x00000000


	//----- nvinfo : EIATTR_REGCOUNT
	.align		4
.L_1107:
        /*18b4*/ 	.byte	0x04, 0x2f
        /*18b6*/ 	.short	(.L_1109 - .L_1108)
	.align		4
.L_1108:
        /*18b8*/ 	.word	index@(_ZN2at6native27unrolled_elementwise_kernelIZNS0_50_GLOBAL__N__2680c7bb_12_PowKernel_cu_140f0503_289629pow_tensor_scalar_kernel_implIaaEEvRNS_18TensorIteratorBaseET0_EUlaE1_St5arrayIPcLm2EELi4E23TrivialOffsetCalculatorILi1EjESC_NS0_6memory15LoadWithoutCastENSD_16StoreWithoutCastEEEviT_S6_T2_T3_T4_T5_)
        /*18bc*/ 	.word	0x00000016


	//----- nvinfo : EIATTR_FRAME_SIZE
	.align		4
.L_1109:
        /*18c0*/ 	.byte	0x04, 0x11
        /*18c2*/ 	.short	(.L_1111 - .L_1110)
	.align		4
.L_1110:
        /*18c4*/ 	.word	index@($__internal_52_$__cuda_sm20_dblrcp_rn_slowpath_v3)
        /*18c8*/ 	.word	0x00000000


	//----- nvinfo : EIATTR_FRAME_SIZE
	.align		4
.L_1111:
        /*18cc*/ 	.byte	0x04, 0x11
        /*18ce*/ 	.short	(.L_1113 - .L_1112)
	.align		4
.L_1112:
        /*18d0*/ 	.word	index@(_ZN2at6native27unrolled_elementwise_kernelIZNS0_50_GLOBAL__N__2680c7bb_12_PowKernel_cu_140f0503_289629pow_tensor_scalar_kernel_implIaaEEvRNS_18TensorIteratorBaseET0_EUlaE1_St5arrayIPcLm2EELi4E23TrivialOffsetCalculatorILi1EjESC_NS0_6memory15LoadWithoutCastENSD_16StoreWithoutCastEEEviT_S6_T2_T3_T4_T5_)
        /*18d4*/ 	.word	0x00000000


	//----- nvinfo : EIATTR_REGCOUNT
	.align		4
.L_1113:
        /*18d8*/ 	.byte	0x04, 0x2f
        /*18da*/ 	.short	(.L_1115 - .L_1114)
	.align		4
.L_1114:
        /*18dc*/ 	.word	index@(_ZN2at6native18elementwise_kernelILi128ELi4EZNS0_22gpu_kernel_impl_nocastIZNS0_50_GLOBAL__N__2680c7bb_12_PowKernel_cu_140f0503_289629pow_tensor_scalar_kernel_implIaaEEvRNS_18TensorIteratorBaseET0_EUlaE1_EEvS6_RKT_EUliE_EEviT1_)
        /*18e0*/ 	.word	0x00000012


	//----- nvinfo : EIATTR_FRAME_SIZE
	.align		4
.L_1115:
        /*18e4*/ 	.byte	0x04, 0x11
        /*18e6*/ 	.short	(.L_1117 - .L_1116)
	.align		4
.L_1116:
        /*18e8*/ 	.word	index@($__internal_51_$__cuda_sm20_dblrcp_rn_slowpath_v3)
        /*18ec*/ 	.word	0x00000000


	//----- nvinfo : EIATTR_FRAME_SIZE
	.align		4
.L_1117:
        /*18f0*/ 	.byte	0x04, 0x11
        /*18f2*/ 	.short	(.L_1119 - .L_1118)
	.align		4
.L_1118:
        /*18f4*/ 	.word	index@(_ZN2at6native18elementwise_kernelILi128ELi4EZNS0_22gpu_kernel_impl_nocastIZNS0_50_GLOBAL__N__2680c7bb_12_PowKernel_cu_140f0503_289629pow_tensor_scalar_kernel_implIaaEEvRNS_18TensorIteratorBaseET0_EUlaE1_EEvS6_RKT_EUliE_EEviT1_)
        /*18f8*/ 	.word	0x00000000


	//----- nvinfo : EIATTR_REGCOUNT
	.align		4
.L_1119:
        /*18fc*/ 	.byte	0x04, 0x2f
        /*18fe*/ 	.short	(.L_1121 - .L_1120)
	.align		4
.L_1120:
        /*1900*/ 	.word	index@(_ZN2at6native27unrolled_elementwise_kernelIZNS0_50_GLOBAL__N__2680c7bb_12_PowKernel_cu_140f0503_289629pow_tensor_scalar_kernel_implIaaEEvRNS_18TensorIteratorBaseET0_EUlaE1_St5arrayIPcLm2EELi4E23TrivialOffsetCalculatorILi1EjESC_NS0_6memory12LoadWithCastILi1EEENSD_13StoreWithCastILi1EEEEEviT_S6_T2_T3_T4_T5_)
        /*1904*/ 	.word	0x0000001c


	//----- nvinfo : EIATTR_FRAME_SIZE
	.align		4
.L_1121:
        /*1908*/ 	.byte	0x04, 0x11
        /*190a*/ 	.short	(.L_1123 - .L_1122)
	.align		4
.L_1122:
        /*190c*/ 	.word	index@($__internal_50_$__cuda_sm20_dblrcp_rn_slowpath_v3)
        /*1910*/ 	.word	0x00000000


	//----- nvinfo : EIATTR_FRAME_SIZE
	.align		4
.L_1123:
        /*1914*/ 	.byte	0x04, 0x11
        /*1916*/ 	.short	(.L_1125 - .L_1124)
	.align		4
.L_1124:
        /*1918*/ 	.word	index@(_ZN2at6native27unrolled_elementwise_kernelIZNS0_50_GLOBAL__N__2680c7bb_12_PowKernel_cu_140f0503_289629pow_tensor_scalar_kernel_implIaaEEvRNS_18TensorIteratorBaseET0_EUlaE1_St5arrayIPcLm2EELi4E23TrivialOffsetCalculatorILi1EjESC_NS0_6memory12LoadWithCastILi1EEENSD_13StoreWithCastILi1EEEEEviT_S6_T2_T3_T4_T5_)
        /*191c*/ 	.word	0x00000000


	//----- nvinfo : EIATTR_REGCOUNT
	.align		4
.L_1125:
        /*1920*/ 	.byte	0x04, 0x2f
        /*1922*/ 	.short	(.L_1127 - .L_1126)
	.align		4
.L_1126:
        /*1924*/ 	.word	index@(_ZN2at6native18elementwise_kernelILi128ELi4EZNS0_15gpu_kernel_implIZNS0_50_GLOBAL__N__2680c7bb_12_PowKernel_cu_140f0503_289629pow_tensor_scalar_kernel_implIaaEEvRNS_18TensorIteratorBaseET0_EUlaE1_EEvS6_RKT_EUliE_EEviT1_)
        /*1928*/ 	.word	0x0000001a


	//----- nvinfo : EIATTR_FRAME_SIZE
	.align		4
.L_1127:
        /*192c*/ 	.byte	0x04, 0x11
        /*192e*/ 	.short	(.L_1129 - .L_1128)
	.align		4
.L_1128:
        /*1930*/ 	.word	index@($__internal_49_$__cuda_sm20_dblrcp_rn_slowpath_v3)
        /*1934*/ 	.word	0x00000000


	//----- nvinfo : EIATTR_FRAME_SIZE
	.align		4
.L_1129:
        /*1938*/ 	.byte	0x04, 0x11
        /*193a*/ 	.short	(.L_1131 - .L_1130)
	.align		4
.L_1130:
        /*193c*/ 	.word	index@(_ZN2at6native18elementwise_kernelILi128ELi4EZNS0_15gpu_kernel_implIZNS0_50_GLOBAL__N__2680c7bb_12_PowKernel_cu_140f0503_289629pow_tensor_scalar_kernel_implIaaEEvRNS_18TensorIteratorBaseET0_EUlaE1_EEvS6_RKT_EUliE_EEviT1_)
        /*1940*/ 	.word	0x00000000


	//----- nvinfo : EIATTR_REGCOUNT
	.align		4
.L_1131:
        /*1944*/ 	.byte	0x04, 0x2f
        /*1946*/ 	.short	(.L_1133 - .L_1132)
	.align		4
.L_1132:
        /*1948*/ 	.word	index@(_ZN2at6native29vectorized_elementwise_kernelILi8EZNS0_50_GLOBAL__N__2680c7bb_12_PowKernel_cu_140f0503_289629pow_tensor_scalar_kernel_implIaaEEvRNS_18TensorIteratorBaseET0_EUlaE2_St5arrayIPcLm2EEEEviS6_T1_)
        /*194c*/ 	.word	0x0000001c


	//----- nvinfo : EIATTR_FRAME_SIZE
	.align		4
.L_1133:
        /*1950*/ 	.byte	0x04, 0x11
        /*1952*/ 	.short	(.L_1135 - .L_1134)
	.align		4
.L_1134:
        /*1954*/ 	.word	index@(_ZN2at6native29vectorized_elementwise_kernelILi8EZNS0_50_GLOBAL__N__2680c7bb_12_PowKernel_cu_140f0503_289629pow_tensor_scalar_kernel_implIaaEEvRNS_18TensorIteratorBaseET0_EUlaE2_St5arrayIPcLm2EEEEviS6_T1_)
        /*1958*/ 	.word	0x00000000


	//----- nvinfo : EIATTR_REGCOUNT
	.align		4
.L_1135:
        /*195c*/ 	.byte	0x04, 0x2f
        /*195e*/ 	.short	(.L_1137 - .L_1136)
	.align		4
.L_1136:
        /*1960*/ 	.word	index@(_ZN2at6native29vectorized_elementwise_kernelILi4EZNS0_50_GLOBAL__N__2680c7bb_12_PowKernel_cu_140f0503_289629pow_tensor_scalar_kernel_implIaaEEvRNS_18TensorIteratorBaseET0_EUlaE2_St5arrayIPcLm2EEEEviS6_T1_)
        /*1964*/ 	.word	0x0000001c


	//----- nvinfo : EIATTR_FRAME_SIZE
	.align		4
.L_1137:
        /*1968*/ 	.byte	0x04, 0x11
        /*196a*/ 	.short	(.L_1139 - .L_1138)
	.align		4
.L_1138:
        /*196c*/ 	.word	index@(_ZN2at6native29vectorized_elementwise_kernelILi4EZNS0_50_GLOBAL__N__2680c7bb_12_PowKernel_cu_140f0503_289629pow_tensor_scalar_kernel_implIaaEEvRNS_18TensorIteratorBaseET0_EUlaE2_St5arrayIPcLm2EEEEviS6_T1_)
        /*1970*/ 	.word	0x00000000


	//----- nvinfo : EIATTR_REGCOUNT
	.align		4
.L_1139:
        /*1974*/ 	.byte	0x04, 0x2f
        /*1976*/ 	.short	(.L_1141 - .L_1140)
	.align		4
.L_1140:
        /*1978*/ 	.word	index@(_ZN2at6native29vectorized_elementwise_kernelILi2EZNS0_50_GLOBAL__N__2680c7bb_12_PowKernel_cu_140f0503_289629pow_tensor_scalar_kernel_implIaaEEvRNS_18TensorIteratorBaseET0_EUlaE2_St5arrayIPcLm2EEEEviS6_T1_)
        /*197c*/ 	.word	0x0000001c


	//----- nvinfo : EIATTR_FRAME_SIZE
	.align		4
.L_1141:
        /*1980*/ 	.byte	0x04, 0x11
        /*1982*/ 	.short	(.L_1143 - .L_1142)
	.align		4
.L_1142:
        /*1984*/ 	.word	index@(_ZN2at6native29vectorized_elementwise_kernelILi2EZNS0_50_GLOBAL__N__2680c7bb_12_PowKernel_cu_140f0503_289629pow_tensor_scalar_kernel_implIaaEEvRNS_18TensorIteratorBaseET0_EUlaE2_St5arrayIPcLm2EEEEviS6_T1_)
        /*1988*/ 	.word	0x00000000


	//----- nvinfo : EIATTR_REGCOUNT
	.align		4
.L_1143:
        /*198c*/ 	.byte	0x04, 0x2f
        /*198e*/ 	.short	(.L_1145 - .L_1144)
	.align		4
.L_1144:
        /*1990*/ 	.word	index@(_ZN2at6native27unrolled_elementwise_kernelIZNS0_50_GLOBAL__N__2680c7bb_12_PowKernel_cu_140f0503_289629pow_tensor_scalar_kernel_implIaaEEvRNS_18TensorIteratorBaseET0_EUlaE2_St5arrayIPcLm2EELi4E23TrivialOffsetCalculatorILi1EjESC_NS0_6memory15LoadWithoutCastENSD_16StoreWithoutCastEEEviT_S6_T2_T3_T4_T5_)
        /*1994*/ 	.word	0x00000016


	//----- nvinfo : EIATTR_FRAME_SIZE
	.align		4
.L_1145:
        /*1998*/ 	.byte	0x04, 0x11
        /*199a*/ 	.short	(.L_1147 - .L_1146)
	.align		4
.L_1146:
        /*199c*/ 	.word	index@(_ZN2at6native27unrolled_elementwise_kernelIZNS0_50_GLOBAL__N__2680c7bb_12_PowKernel_cu_140f0503_289629pow_tensor_scalar_kernel_implIaaEEvRNS_18TensorIteratorBaseET0_EUlaE2_St5arrayIPcLm2EELi4E23TrivialOffsetCalculatorILi1EjESC_NS0_6memory15LoadWithoutCastENSD_16StoreWithoutCastEEEviT_S6_T2_T3_T4_T5_)
        /*19a0*/ 	.word	0x00000000


	//----- nvinfo : EIATTR_REGCOUNT
	.align		4
.L_1147:
        /*19a4*/ 	.byte	0x04, 0x2f
        /*19a6*/ 	.short	(.L_1149 - .L_1148)
	.align		4
.L_1148:
        /*19a8*/ 	.word	index@(_ZN2at6native18elementwise_kernelILi128ELi4EZNS0_22gpu_kernel_impl_nocastIZNS0_50_GLOBAL__N__2680c7bb_12_PowKernel_cu_140f0503_289629pow_tensor_scalar_kernel_implIaaEEvRNS_18TensorIteratorBaseET0_EUlaE2_EEvS6_RKT_EUliE_EEviT1_)
        /*19ac*/ 	.word	0x00000014


	//----- nvinfo : EIATTR_FRAME_SIZE
	.align		4
.L_1149:
        /*19b0*/ 	.byte	0x04, 0x11
        /*19b2*/ 	.short	(.L_1151 - .L_1150)
	.align		4
.L_1150:
        /*19b4*/ 	.word	index@(_ZN2at6native18elementwise_kernelILi128ELi4EZNS0_22gpu_kernel_impl_nocastIZNS0_50_GLOBAL__N__2680c7bb_12_PowKernel_cu_140f0503_289629pow_tensor_scalar_kernel_implIaaEEvRNS_18TensorIteratorBaseET0_EUlaE2_EEvS6_RKT_EUliE_EEviT1_)
        /*19b8*/ 	.word	0x00000000


	//----- nvinfo : EIATTR_REGCOUNT
	.align		4
.L_1151:
        /*19bc*/ 	.byte	0x04, 0x2f
        /*19be*/ 	.short	(.L_1153 - .L_1152)
	.align		4
.L_1152:
        /*19c0*/ 	.word	index@(_ZN2at6native27unrolled_elementwise_kernelIZNS0_50_GLOBAL__N__2680c7bb_12_PowKernel_cu_140f0503_289629pow_tensor_scalar_kernel_implIaaEEvRNS_18TensorIteratorBaseET0_EUlaE2_St5arrayIPcLm2EELi4E23TrivialOffsetCalculatorILi1EjESC_NS0_6memory12LoadWithCastILi1EEENSD_13StoreWithCastILi1EEEEEviT_S6_T2_T3_T4_T5_)
        /*19c4*/ 	.word	0x0000001d


	//----- nvinfo : EIATTR_FRAME_SIZE
	.align		4
.L_1153:
        /*19c8*/ 	.byte	0x04, 0x11
        /*19ca*/ 	.short	(.L_1155 - .L_1154)
	.align		4
.L_1154:
        /*19cc*/ 	.word	index@(_ZN2at6native27unrolled_elementwise_kernelIZNS0_50_GLOBAL__N__2680c7bb_12_PowKernel_cu_140f0503_289629pow_tensor_scalar_kernel_implIaaEEvRNS_18TensorIteratorBaseET0_EUlaE2_St5arrayIPcLm2EELi4E23TrivialOffsetCalculatorILi1EjESC_NS0_6memory12LoadWithCastILi1EEENSD_13StoreWithCastILi1EEEEEviT_S6_T2_T3_T4_T5_)
        /*19d0*/ 	.word	0x00000000


	//----- nvinfo : EIATTR_REGCOUNT
	.align		4
.L_1155:
        /*19d4*/ 	.byte	0x04, 0x2f
        /*19d6*/ 	.short	(.L_1157 - .L_1156)
	.align		4
.L_1156:
        /*19d8*/ 	.word	index@(_ZN2at6native18elementwise_kernelILi128ELi4EZNS0_15gpu_kernel_implIZNS0_50_GLOBAL__N__2680c7bb_12_PowKernel_cu_140f0503_289629pow_tensor_scalar_kernel_implIaaEEvRNS_18TensorIteratorBaseET0_EUlaE2_EEvS6_RKT_EUliE_EEviT1_)
        /*19dc*/ 	.word	0x0000001a


	//----- nvinfo : EIATTR_FRAME_SIZE
	.align		4
.L_1157:
        /*19e0*/ 	.byte	0x04, 0x11
        /*19e2*/ 	.short	(.L_1159 - .L_1158)
	.align		4
.L_1158:
        /*19e4*/ 	.word	index@(_ZN2at6native18elementwise_kernelILi128ELi4EZNS0_15gpu_kernel_implIZNS0_50_GLOBAL__N__2680c7bb_12_PowKernel_cu_140f0503_289629pow_tensor_scalar_kernel_implIaaEEvRNS_18TensorIteratorBaseET0_EUlaE2_EEvS6_RKT_EUliE_EEviT1_)
        /*19e8*/ 	.word	0x00000000


	//----- nvinfo : EIATTR_REGCOUNT
	.align		4
.L_1159:
        /*19ec*/ 	.byte	0x04, 0x2f
        /*19ee*/ 	.short	(.L_1161 - .L_1160)
	.align		4
.L_1160:
        /*19f0*/ 	.word	index@(_ZN2at6native29vectorized_elementwise_kernelILi8EZNS0_50_GLOBAL__N__2680c7bb_12_PowKernel_cu_140f0503_289629pow_tensor_scalar_kernel_implIiiEEvRNS_18TensorIteratorBaseET0_EUliE_St5arrayIPcLm2EEEEviS6_T1_)
        /*19f4*/ 	.word	0x00000020


	//----- nvinfo : EIATTR_FRAME_SIZE
	.align		4
.L_1161:
        /*19f8*/ 	.byte	0x04, 0x11
        /*19fa*/ 	.short	(.L_1163 - .L_1162)
	.align		4
.L_1162:
        /*19fc*/ 	.word	index@(_ZN2at6native29vectorized_elementwise_kernelILi8EZNS0_50_GLOBAL__N__2680c7bb_12_PowKernel_cu_140f0503_289629pow_tensor_scalar_kernel_implIiiEEvRNS_18TensorIteratorBaseET0_EUliE_St5arrayIPcLm2EEEEviS6_T1_)
        /*1a00*/ 	.word	0x00000000


	//----- nvinfo : EIATTR_REGCOUNT
	.align		4
.L_1163:
        /*1a04*/ 	.byte	0x04, 0x2f
        /*1a06*/ 	.short	(.L_1165 - .L_1164)
	.align		4
.L_1164:
        /*1a08*/ 	.word	index@(_ZN2at6native29vectorized_elementwise_kernelILi4EZNS0_50_GLOBAL__N__2680c7bb_12_PowKernel_cu_140f0503_289629pow_tensor_scalar_kernel_implIiiEEvRNS_18TensorIteratorBaseET0_EUliE_St5arrayIPcLm2EEEEviS6_T1_)
        /*1a0c*/ 	.word	0x00000020


	//----- nvinfo : EIATTR_FRAME_SIZE
	.align		4
.L_1165:
        /*1a10*/ 	.byte	0x04, 0x11
        /*1a12*/ 	.short	(.L_1167 - .L_1166)
	.align		4
.L_1166:
        /*1a14*/ 	.word	index@(_ZN2at6native29vectorized_elementwise_kernelILi4EZNS0_50_GLOBAL__N__2680c7bb_12_PowKernel_cu_140f0503_289629pow_tensor_scalar_kernel_implIiiEEvRNS_18TensorIteratorBaseET0_EUliE_St5arrayIPcLm2EEEEviS6_T1_)
        /*1a18*/ 	.word	0x00000000


	//----- nvinfo : EIATTR_REGCOUNT
	.align		4
.L_1167:
        /*1a1c*/ 	.byte	0x04, 0x2f
        /*1a1e*/ 	.short	(.L_1169 - .L_1168)
	.align		4
.L_1168:
        /*1a20*/ 	.word	index@(_ZN2at6native29vectorized_elementwise_kernelILi2EZNS0_50_GLOBAL__N__2680c7bb_12_PowKernel_cu_140f0503_289629pow_tensor_scalar_kernel_implIiiEEvRNS_18TensorIteratorBaseET0_EUliE_St5arrayIPcLm2EEEEviS6_T1_)
        /*1a24*/ 	.word	0x00000020


	//----- nvinfo : EIATTR_FRAME_SIZE
	.align		4
.L_1169:
        /*1a28*/ 	.byte	0x04, 0x11
        /*1a2a*/ 	.short	(.L_1171 - .L_1170)
	.align		4
.L_1170:
        /*1a2c*/ 	.word	index@(_ZN2at6native29vectorized_elementwise_kernelILi2EZNS0_50_GLOBAL__N__2680c7bb_12_PowKernel_cu_140f0503_289629pow_tensor_scalar_kernel_implIiiEEvRNS_18TensorIteratorBaseET0_EUliE_St5arrayIPcLm2EEEEviS6_T1_)
        /*1a30*/ 	.word	0x00000000


	//----- nvinfo : EIATTR_REGCOUNT
	.align		4
.L_1171:
        /*1a34*/ 	.byte	0x04, 0x2f
        /*1a36*/ 	.short	(.L_1173 - .L_1172)
	.align		4
.L_1172:
        /*1a38*/ 	.word	index@(_ZN2at6native27unrolled_elementwise_kernelIZNS0_50_GLOBAL__N__2680c7bb_12_PowKernel_cu_140f0503_289629pow_tensor_scalar_kernel_implIiiEEvRNS_18TensorIteratorBaseET0_EUliE_St5arrayIPcLm2EELi4E23TrivialOffsetCalculatorILi1EjESC_NS0_6memory15LoadWithoutCastENSD_16StoreWithoutCastEEEviT_S6_T2_T3_T4_T5_)
        /*1a3c*/ 	.word	0x00000014


	//----- nvinfo : EIATTR_FRAME_SIZE
	.align		4
.L_1173:
        /*1a40*/ 	.byte	0x04, 0x11
        /*1a42*/ 	.short	(.L_1175 - .L_1174)
	.align		4
.L_1174:
        /*1a44*/ 	.word	index@(_ZN2at6native27unrolled_elementwise_kernelIZNS0_50_GLOBAL__N__2680c7bb_12_PowKernel_cu_140f0503_289629pow_tensor_scalar_kernel_implIiiEEvRNS_18TensorIteratorBaseET0_EUliE_St5arrayIPcLm2EELi4E23TrivialOffsetCalculatorILi1EjESC_NS0_6memory15LoadWithoutCastENSD_16StoreWithoutCastEEEviT_S6_T2_T3_T4_T5_)
        /*1a48*/ 	.word	0x00000000


	//----- nvinfo : EIATTR_REGCOUNT
	.align		4
.L_1175:
        /*1a4c*/ 	.byte	0x04, 0x2f
        /*1a4e*/ 	.short	(.L_1177 - .L_1176)
	.align		4
.L_1176:
        /*1a50*/ 	.word	index@(_ZN2at6native18elementwise_kernelILi128ELi2EZNS0_22gpu_kernel_impl_nocastIZNS0_50_GLOBAL__N__2680c7bb_12_PowKernel_cu_140f0503_289629pow_tensor_scalar_kernel_implIiiEEvRNS_18TensorIteratorBaseET0_EUliE_EEvS6_RKT_EUliE_EEviT1_)
        /*1a54*/ 	.word	0x00000012


	//----- nvinfo : EIATTR_FRAME_SIZE
	.align		4
.L_1177:
        /*1a58*/ 	.byte	0x04, 0x11
        /*1a5a*/ 	.short	(.L_1179 - .L_1178)
	.align		4
.L_1178:
        /*1a5c*/ 	.word	index@(_ZN2at6native18elementwise_kernelILi128ELi2EZNS0_22gpu_kernel_impl_nocastIZNS0_50_GLOBAL__N__2680c7bb_12_PowKernel_cu_140f0503_289629pow_tensor_scalar_kernel_implIiiEEvRNS_18TensorIteratorBaseET0_EUliE_EEvS6_RKT_EUliE_EEviT1_)
        /*1a60*/ 	.word	0x00000000


	//----- nvinfo : EIATTR_REGCOUNT
	.align		4
.L_1179:
        /*1a64*/ 	.byte	0x04, 0x2f
        /*1a66*/ 	.short	(.L_1181 - .L_1180)
	.align		4
.L_1180:
        /*1a68*/ 	.word	index@(_ZN2at6native27unrolled_elementwise_kernelIZNS0_50_GLOBAL__N__2680c7bb_12_PowKernel_cu_140f0503_289629pow_tensor_scalar_kernel_implIiiEEvRNS_18TensorIteratorBaseET0_EUliE_St5arrayIPcLm2EELi4E23TrivialOffsetCalculatorILi1EjESC_NS0_6memory12LoadWithCastILi1EEENSD_13StoreWithCastILi1EEEEEviT_S6_T2_T3_T4_T5_)
        /*1a6c*/ 	.word	0x0000001d


	//----- nvinfo : EIATTR_FRAME_SIZE
	.align		4
.L_1181:
        /*1a70*/ 	.byte	0x04, 0x11
        /*1a72*/ 	.short	(.L_1183 - .L_1182)
	.align		4
.L_1182:
        /*1a74*/ 	.word	index@(_ZN2at6native27unrolled_elementwise_kernelIZNS0_50_GLOBAL__N__2680c7bb_12_PowKernel_cu_140f0503_289629pow_tensor_scalar_kernel_implIiiEEvRNS_18TensorIteratorBaseET0_EUliE_St5arrayIPcLm2EELi4E23TrivialOffsetCalculatorILi1EjESC_NS0_6memory12LoadWithCastILi1EEENSD_13StoreWithCastILi1EEEEEviT_S6_T2_T3_T4_T5_)
        /*1a78*/ 	.word	0x00000000


	//----- nvinfo : EIATTR_REGCOUNT
	.align		4
.L_1183:
        /*1a7c*/ 	.byte	0x04, 0x2f
        /*1a7e*/ 	.short	(.L_1185 - .L_1184)
	.align		4
.L_1184:
        /*1a80*/ 	.word	index@(_ZN2at6native18elementwise_kernelILi128ELi4EZNS0_15gpu_kernel_implIZNS0_50_GLOBAL__N__2680c7bb_12_PowKernel_cu_140f0503_289629pow_tensor_scalar_kernel_implIiiEEvRNS_18TensorIteratorBaseET0_EUliE_EEvS6_RKT_EUliE_EEviT1_)
        /*1a84*/ 	.word	0x0000001a


	//----- nvinfo : EIATTR_FRAME_SIZE
	.align		4
.L_1185:
        /*1a88*/ 	.byte	0x04, 0x11
        /*1a8a*/ 	.short	(.L_1187 - .L_1186)
	.align		4
.L_1186:
        /*1a8c*/ 	.word	index@(_ZN2at6native18elementwise_kernelILi128ELi4EZNS0_15gpu_kernel_implIZNS0_50_GLOBAL__N__2680c7bb_12_PowKernel_cu_140f0503_289629pow_tensor_scalar_kernel_implIiiEEvRNS_18TensorIteratorBaseET0_EUliE_EEvS6_RKT_EUliE_EEviT1_)
        /*1a90*/ 	.word	0x00000000


	//----- nvinfo : EIATTR_REGCOUNT
	.align		4
.L_1187:
        /*1a94*/ 	.byte	0x04, 0x2f
        /*1a96*/ 	.short	(.L_1189 - .L_1188)
	.align		4
.L_1188:
        /*1a98*/ 	.word	index@(_ZN2at6native29vectorized_elementwise_kernelILi8EZNS0_50_GLOBAL__N__2680c7bb_12_PowKernel_cu_140f0503_289629pow_tensor_scalar_kernel_implIiiEEvRNS_18TensorIteratorBaseET0_EUliE0_St5arrayIPcLm2EEEEviS6_T1_)
        /*1a9c*/ 	.word	0x00000020


	//----- nvinfo : EIATTR_FRAME_SIZE
	.align		4
.L_1189:
        /*1aa0*/ 	.byte	0x04, 0x11
        /*1aa2*/ 	.short	(.L_1191 - .L_1190)
	.align		4
.L_1190:
        /*1aa4*/ 	.word	index@(_ZN2at6native29vectorized_elementwise_kernelILi8EZNS0_50_GLOBAL__N__2680c7bb_12_PowKernel_cu_140f0503_289629pow_tensor_scalar_kernel_implIiiEEvRNS_18TensorIteratorBaseET0_EUliE0_St5arrayIPcLm2EEEEviS6_T1_)
        /*1aa8*/ 	.word	0x00000000


	//----- nvinfo : EIATTR_REGCOUNT
	.align		4
.L_1191:
        /*1aac*/ 	.byte	0x04, 0x2f
        /*1aae*/ 	.short	(.L_1193 - .L_1192)
	.align		4
.L_1192:
        /*1ab0*/ 	.word	index@(_ZN2at6native29vectorized_elementwise_kernelILi4EZNS0_50_GLOBAL__N__2680c7bb_12_PowKernel_cu_140f0503_289629pow_tensor_scalar_kernel_implIiiEEvRNS_18TensorIteratorBaseET0_EUliE0_St5arrayIPcLm2EEEEviS6_T1_)
        /*1ab4*/ 	.word	0x00000020


	//----- nvinfo : EIATTR_FRAME_SIZE
	.align		4
.L_1193:
        /*1ab8*/ 	.byte	0x04, 0x11
        /*1aba*/ 	.short	(.L_1195 - .L_1194)
	.align		4
.L_1194:
        /*1abc*/ 	.word	index@(_ZN2at6native29vectorized_elementwise_kernelILi4EZNS0_50_GLOBAL__N__2680c7bb_12_PowKernel_cu_140f0503_289629pow_tensor_scalar_kernel_implIiiEEvRNS_18TensorIteratorBaseET0_EUliE0_St5arrayIPcLm2EEEEviS6_T1_)
        /*1ac0*/ 	.word	0x00000000


	//----- nvinfo : EIATTR_REGCOUNT
	.align		4
.L_1195:
        /*1ac4*/ 	.byte	0x04, 0x2f
        /*1ac6*/ 	.short	(.L_1197 - .L_1196)
	.align		4
.L_1196:
        /*1ac8*/ 	.word	index@(_ZN2at6native29vectorized_elementwise_kernelILi2EZNS0_50_GLOBAL__N__2680c7bb_12_PowKernel_cu_140f0503_289629pow_tensor_scalar_kernel_implIiiEEvRNS_18TensorIteratorBaseET0_EUliE0_St5arrayIPcLm2EEEEviS6_T1_)
        /*1acc*/ 	.word	0x00000020


	//----- nvinfo : EIATTR_FRAME_SIZE
	.align		4
.L_1197:
        /*1ad0*/ 	.byte	0x04, 0x11
        /*1ad2*/ 	.short	(.L_1199 - .L_1198)
	.align		4
.L_1198:
        /*1ad4*/ 	.word	index@(_ZN2at6native29vectorized_elementwise_kernelILi2EZNS0_50_GLOBAL__N__2680c7bb_12_PowKernel_cu_140f0503_289629pow_tensor_scalar_kernel_implIiiEEvRNS_18TensorIteratorBaseET0_EUliE0_St5arrayIPcLm2EEEEviS6_T1_)
        /*1ad8*/ 	.word	0x00000000


	//----- nvinfo : EIATTR_REGCOUNT
	.align		4
.L_1199:
        /*1adc*/ 	.byte	0x04, 0x2f
        /*1ade*/ 	.short	(.L_1201 - .L_1200)
	.align		4
.L_1200:
        /*1ae0*/ 	.word	index@(_ZN2at6native27unrolled_elementwise_kernelIZNS0_50_GLOBAL__N__2680c7bb_12_PowKernel_cu_140f0503_289629pow_tensor_scalar_kernel_implIiiEEvRNS_18TensorIteratorBaseET0_EUliE0_St5arrayIPcLm2EELi4E23TrivialOffsetCalculatorILi1EjESC_NS0_6memory15LoadWithoutCastENSD_16StoreWithoutCastEEEviT_S6_T2_T3_T4_T5_)
        /*1ae4*/ 	.word	0x00000014


	//----- nvinfo : EIATTR_FRAME_SIZE
	.align		4
.L_1201:
        /*1ae8*/ 	.byte	0x04, 0x11
        /*1aea*/ 	.short	(.L_1203 - .L_1202)
	.align		4
.L_1202:
        /*1aec*/ 	.word	index@(_ZN2at6native27unrolled_elementwise_kernelIZNS0_50_GLOBAL__N__2680c7bb_12_PowKernel_cu_140f0503_289629pow_tensor_scalar_kernel_implIiiEEvRNS_18TensorIteratorBaseET0_EUliE0_St5arrayIPcLm2EELi4E23TrivialOffsetCalculatorILi1EjESC_NS0_6memory15LoadWithoutCastENSD_16StoreWithoutCastEEEviT_S6_T2_T3_T4_T5_)
        /*1af0*/ 	.word	0x00000000


	//----- nvinfo : EIATTR_REGCOUNT
	.align		4
.L_1203:
        /*1af4*/ 	.byte	0x04, 0x2f
        /*1af6*/ 	.short	(.L_1205 - .L_1204)
	.align		4
.L_1204:
        /*1af8*/ 	.word	index@(_ZN2at6native18elementwise_kernelILi128ELi2EZNS0_22gpu_kernel_impl_nocastIZNS0_50_GLOBAL__N__2680c7bb_12_PowKernel_cu_140f0503_289629pow_tensor_scalar_kernel_implIiiEEvRNS_18TensorIteratorBaseET0_EUliE0_EEvS6_RKT_EUliE_EEviT1_)
        /*1afc*/ 	.word	0x00000012


	//----- nvinfo : EIATTR_FRAME_SIZE
	.align		4
.L_1205:
        /*1b00*/ 	.byte	0x04, 0x11
        /*1b02*/ 	.short	(.L_1207 - .L_1206)
	.align		4
.L_1206:
        /*1b04*/ 	.word	index@(_ZN2at6native18elementwise_kernelILi128ELi2EZNS0_22gpu_kernel_impl_nocastIZNS0_50_GLOBAL__N__2680c7bb_12_PowKernel_cu_140f0503_289629pow_tensor_scalar_kernel_implIiiEEvRNS_18TensorIteratorBaseET0_EUliE0_EEvS6_RKT_EUliE_EEviT1_)
        /*1b08*/ 	.word	0x00000000


	//----- nvinfo : EIATTR_REGCOUNT
	.align		4
.L_1207:
        /*1b0c*/ 	.byte	0x04, 0x2f
        /*1b0e*/ 	.short	(.L_1209 - .L_1208)
	.align		4
.L_1208:
        /*1b10*/ 	.word	index@(_ZN2at6native27unrolled_elementwise_kernelIZNS0_50_GLOBAL__N__2680c7bb_12_PowKernel_cu_140f0503_289629pow_tensor_scalar_kernel_implIiiEEvRNS_18TensorIteratorBaseET0_EUliE0_St5arrayIPcLm2EELi4E23TrivialOffsetCalculatorILi1EjESC_NS0_6memory12LoadWithCastILi1EEENSD_13StoreWithCastILi1EEEEEviT_S6_T2_T3_T4_T5_)
        /*1b14*/ 	.word	0x0000001d


	//----- nvinfo : EIATTR_FRAME_SIZE
	.align		4
.L_1209:
        /*1b18*/ 	.byte	0x04, 0x11
        /*1b1a*/ 	.short	(.L_1211 - .L_1210)
	.align		4
.L_1210:
        /*1b1c*/ 	.word	index@(_ZN2at6native27unrolled_elementwise_kernelIZNS0_50_GLOBAL__N__2680c7bb_12_PowKernel_cu_140f0503_289629pow_tensor_scalar_kernel_implIiiEEvRNS_18TensorIteratorBaseET0_EUliE0_St5arrayIPcLm2EELi4E23TrivialOffsetCalculatorILi1EjESC_NS0_6memory12LoadWithCastILi1EEENSD_13StoreWithCastILi1EEEEEviT_S6_T2_T3_T4_T5_)
        /*1b20*/ 	.word	0x00000000


	//----- nvinfo : EIATTR_REGCOUNT
	.align		4
.L_1211:
        /*1b24*/ 	.byte	0x04, 0x2f
        /*1b26*/ 	.short	(.L_1213 - .L_1212)
	.align		4
.L_1212:
        /*1b28*/ 	.word	index@(_ZN2at6native18elementwise_kernelILi128ELi4EZNS0_15gpu_kernel_implIZNS0_50_GLOBAL__N__2680c7bb_12_PowKernel_cu_140f0503_289629pow_tensor_scalar_kernel_implIiiEEvRNS_18TensorIteratorBaseET0_EUliE0_EEvS6_RKT_EUliE_EEviT1_)
        /*1b2c*/ 	.word	0x0000001a


	//----- nvinfo : EIATTR_FRAME_SIZE
	.align		4
.L_1213:
        /*1b30*/ 	.byte	0x04, 0x11
        /*1b32*/ 	.short	(.L_1215 - .L_1214)
	.align		4
.L_1214:
        /*1b34*/ 	.word	index@(_ZN2at6native18elementwise_kernelILi128ELi4EZNS0_15gpu_kernel_implIZNS0_50_GLOBAL__N__2680c7bb_12_PowKernel_cu_140f0503_289629pow_tensor_scalar_kernel_implIiiEEvRNS_18TensorIteratorBaseET0_EUliE0_EEvS6_RKT_EUliE_EEviT1_)
        /*1b38*/ 	.word	0x00000000


	//----- nvinfo : EIATTR_REGCOUNT
	.align		4
.L_1215:
        /*1b3c*/ 	.byte	0x04, 0x2f
        /*1b3e*/ 	.short	(.L_1217 - .L_1216)
	.align		4
.L_1216:
        /*1b40*/ 	.word	index@(_ZN2at6native29vectorized_elementwise_kernelILi8EZNS0_50_GLOBAL__N__2680c7bb_12_PowKernel_cu_140f0503_289629pow_tensor_scalar_kernel_implIiiEEvRNS_18TensorIteratorBaseET0_EUliE1_St5arrayIPcLm2EEEEviS6_T1_)
        /*1b44*/ 	.word	0x00000020


	//----- nvinfo : EIATTR_FRAME_SIZE
	.align		4
.L_1217:
        /*1b48*/ 	.byte	0x04, 0x11
        /*1b4a*/ 	.short	(.L_1219 - .L_1218)
	.align		4
.L_1218:
        /*1b4c*/ 	.word	index@($__internal_48_$__cuda_sm20_dblrcp_rn_slowpath_v3)
        /*1b50*/ 	.word	0x00000000


	//----- nvinfo : EIATTR_FRAME_SIZE
	.align		4
.L_1219:
        /*1b54*/ 	.byte	0x04, 0x11
        /*1b56*/ 	.short	(.L_1221 - .L_1220)
	.align		4
.L_1220:
        /*1b58*/ 	.word	index@(_ZN2at6native29vectorized_elementwise_kernelILi8EZNS0_50_GLOBAL__N__2680c7bb_12_PowKernel_cu_140f0503_289629pow_tensor_scalar_kernel_implIiiEEvRNS_18TensorIteratorBaseET0_EUliE1_St5arrayIPcLm2EEEEviS6_T1_)
        /*1b5c*/ 	.word	0x00000000


	//----- nvinfo : EIATTR_REGCOUNT
	.align		4
.L_1221:
        /*1b60*/ 	.byte	0x04, 0x2f
        /*1b62*/ 	.short	(.L_1223 - .L_1222)
	.align		4
.L_1222:
        /*1b64*/ 	.word	index@(_ZN2at6native29vectorized_elementwise_kernelILi4EZNS0_50_GLOBAL__N__2680c7bb_12_PowKernel_cu_140f0503_289629pow_tensor_scalar_kernel_implIiiEEvRNS_18TensorIteratorBaseET0_EUliE1_St5arrayIPcLm2EEEEviS6_T1_)
        /*1b68*/ 	.word	0x00000020


	//----- nvinfo : EIATTR_FRAME_SIZE
	.align		4
.L_1223:
        /*1b6c*/ 	.byte	0x04, 0x11
        /*1b6e*/ 	.short	(.L_1225 - .L_1224)
	.align		4
.L_1224:
        /*1b70*/ 	.word	index@($__internal_47_$__cuda_sm20_dblrcp_rn_slowpath_v3)
        /*1b74*/ 	.word	0x00000000


	//----- nvinfo : EIATTR_FRAME_SIZE
	.align		4
.L_1225:
        /*1b78*/ 	.byte	0x04, 0x11
        /*1b7a*/ 	.short	(.L_1227 - .L_1226)
	.align		4
.L_1226:
        /*1b7c*/ 	.word	index@(_ZN2at6native29vectorized_elementwise_kernelILi4EZNS0_50_GLOBAL__N__2680c7bb_12_PowKernel_cu_140f0503_289629pow_tensor_scalar_kernel_implIiiEEvRNS_18TensorIteratorBaseET0_EUliE1_St5arrayIPcLm2EEEEviS6_T1_)
        /*1b80*/ 	.word	0x00000000


	//----- nvinfo : EIATTR_REGCOUNT
	.align		4
.L_1227:
        /*1b84*/ 	.byte	0x04, 0x2f
        /*1b86*/ 	.short	(.L_1229 - .L_1228)
	.align		4
.L_1228:
        /*1b88*/ 	.word	index@(_ZN2at6native29vectorized_elementwise_kernelILi2EZNS0_50_GLOBAL__N__2680c7bb_12_PowKernel_cu_140f0503_289629pow_tensor_scalar_kernel_implIiiEEvRNS_18TensorIteratorBaseET0_EUliE1_St5arrayIPcLm2EEEEviS6_T1_)
        /*1b8c*/ 	.word	0x00000020


	//----- nvinfo : EIATTR_FRAME_SIZE
	.align		4
.L_1229:
        /*1b90*/ 	.byte	0x04, 0x11
        /*1b92*/ 	.short	(.L_1231 - .L_1230)
	.align		4
.L_1230:
        /*1b94*/ 	.word	index@($__internal_46_$__cuda_sm20_dblrcp_rn_slowpath_v3)
        /*1b98*/ 	.word	0x00000000


	//----- nvinfo : EIATTR_FRAME_SIZE
	.align		4
.L_1231:
        /*1b9c*/ 	.byte	0x04, 0x11
        /*1b9e*/ 	.short	(.L_1233 - .L_1232)
	.align		4
.L_1232:
        /*1ba0*/ 	.word	index@(_ZN2at6native29vectorized_elementwise_kernelILi2EZNS0_50_GLOBAL__N__2680c7bb_12_PowKernel_cu_140f0503_289629pow_tensor_scalar_kernel_implIiiEEvRNS_18TensorIteratorBaseET0_EUliE1_St5arrayIPcLm2EEEEviS6_T1_)
        /*1ba4*/ 	.word	0x00000000


	//----- nvinfo : EIATTR_REGCOUNT
	.align		4
.L_1233:
        /*1ba8*/ 	.byte	0x04, 0x2f
        /*1baa*/ 	.short	(.L_1235 - .L_1234)
	.align		4
.L_1234:
        /*1bac*/ 	.word	index@(_ZN2at6native27unrolled_elementwise_kernelIZNS0_50_GLOBAL__N__2680c7bb_12_PowKernel_cu_140f0503_289629pow_tensor_scalar_kernel_implIiiEEvRNS_18TensorIteratorBaseET0_EUliE1_St5arrayIPcLm2EELi4E23TrivialOffsetCalculatorILi1EjESC_NS0_6memory15LoadWithoutCastENSD_16StoreWithoutCastEEEviT_S6_T2_T3_T4_T5_)
        /*1bb0*/ 	.word	0x00000018


	//----- nvinfo : EIATTR_FRAME_SIZE
	.align		4
.L_1235:
        /*1bb4*/ 	.byte	0x04, 0x11
        /*1bb6*/ 	.short	(.L_1237 - .L_1236)
	.align		4
.L_1236:
        /*1bb8*/ 	.word	index@($__internal_45_$__cuda_sm20_dblrcp_rn_slowpath_v3)
        /*1bbc*/ 	.word	0x00000000


	//----- nvinfo : EIATTR_FRAME_SIZE
	.align		4
.L_1237:
        /*1bc0*/ 	.byte	0x04, 0x11
        /*1bc2*/ 	.short	(.L_1239 - .L_1238)
	.align		4
.L_1238:
        /*1bc4*/ 	.word	index@(_ZN2at6native27unrolled_elementwise_kernelIZNS0_50_GLOBAL__N__2680c7bb_12_PowKernel_cu_140f0503_289629pow_tensor_scalar_kernel_implIiiEEvRNS_18TensorIteratorBaseET0_EUliE1_St5arrayIPcLm2EELi4E23TrivialOffsetCalculatorILi1EjESC_NS0_6memory15LoadWithoutCastENSD_16StoreWithoutCastEEEviT_S6_T2_T3_T4_T5_)
        /*1bc8*/ 	.word	0x00000000


	//----- nvinfo : EIATTR_REGCOUNT
	.align		4
.L_1239:
        /*1bcc*/ 	.byte	0x04, 0x2f
        /*1bce*/ 	.short	(.L_1241 - .L_1240)
	.align		4
.L_1240:
        /*1bd0*/ 	.word	index@(_ZN2at6native18elementwise_kernelILi128ELi2EZNS0_22gpu_kernel_impl_nocastIZNS0_50_GLOBAL__N__2680c7bb_12_PowKernel_cu_140f0503_289629pow_tensor_scalar_kernel_implIiiEEvRNS_18TensorIteratorBaseET0_EUliE1_EEvS6_RKT_EUliE_EEviT1_)
        /*1bd4*/ 	.word	0x00000012


	//----- nvinfo : EIATTR_FRAME_SIZE
	.align		4
.L_1241:
        /*1bd8*/ 	.byte	0x04, 0x11
        /*1bda*/ 	.short	(.L_1243 - .L_1242)
	.align		4
.L_1242:
        /*1bdc*/ 	.word	index@($__internal_44_$__cuda_sm20_dblrcp_rn_slowpath_v3)
        /*1be0*/ 	.word	0x00000000


	//----- nvinfo : EIATTR_FRAME_SIZE
	.align		4
.L_1243:
        /*1be4*/ 	.byte	0x04, 0x11
        /*1be6*/ 	.short	(.L_1245 - .L_1244)
	.align		4
.L_1244:
        /*1be8*/ 	.word	index@(_ZN2at6native18elementwise_kernelILi128ELi2EZNS0_22gpu_kernel_impl_nocastIZNS0_50_GLOBAL__N__2680c7bb_12_PowKernel_cu_140f0503_289629pow_tensor_scalar_kernel_implIiiEEvRNS_18TensorIteratorBaseET0_EUliE1_EEvS6_RKT_EUliE_EEviT1_)
        /*1bec*/ 	.word	0x00000000


	//----- nvinfo : EIATTR_REGCOUNT
	.align		4
.L_1245:
        /*1bf0*/ 	.byte	0x04, 0x2f
        /*1bf2*/ 	.short	(.L_1247 - .L_1246)
	.align		4
.L_1246:
        /*1bf4*/ 	.word	index@(_ZN2at6native27unrolled_elementwise_kernelIZNS0_50_GLOBAL__N__2680c7bb_12_PowKernel_cu_140f0503_289629pow_tensor_scalar_kernel_implIiiEEvRNS_18TensorIteratorBaseET0_EUliE1_St5arrayIPcLm2EELi4E23TrivialOffsetCalculatorILi1EjESC_NS0_6memory12LoadWithCastILi1EEENSD_13StoreWithCastILi1EEEEEviT_S6_T2_T3_T4_T5_)
        /*1bf8*/ 	.word	0x0000001e


	//----- nvinfo : EIATTR_FRAME_SIZE
	.align		4
.L_1247:
        /*1bfc*/ 	.byte	0x04, 0x11
        /*1bfe*/ 	.short	(.L_1249 - .L_1248)
	.align		4
.L_1248:
        /*1c00*/ 	.word	index@($__internal_43_$__cuda_sm20_dblrcp_rn_slowpath_v3)
        /*1c04*/ 	.word	0x00000000


	//----- nvinfo : EIATTR_FRAME_SIZE
	.align		4
.L_1249:
        /*1c08*/ 	.byte	0x04, 0x11
        /*1c0a*/ 	.short	(.L_1251 - .L_1250)
	.align		4
.L_1250:
        /*1c0c*/ 	.word	index@(_ZN2at6native27unrolled_elementwise_kernelIZNS0_50_GLOBAL__N__2680c7bb_12_PowKernel_cu_140f0503_289629pow_tensor_scalar_kernel_implIiiEEvRNS_18TensorIteratorBaseET0_EUliE1_St5arrayIPcLm2EELi4E23TrivialOffsetCalculatorILi1EjESC_NS0_6memory12LoadWithCastILi1EEENSD_13StoreWithCastILi1EEEEEviT_S6_T2_T3_T4_T5_)
        /*1c10*/ 	.word	0x00000000


	//----- nvinfo : EIATTR_REGCOUNT
	.align		4
.L_1251:
        /*1c14*/ 	.byte	0x04, 0x2f
        /*1c16*/ 	.short	(.L_1253 - .L_1252)
	.align		4
.L_1252:
        /*1c18*/ 	.word	index@(_ZN2at6native18elementwise_kernelILi128ELi4EZNS0_15gpu_kernel_implIZNS0_50_GLOBAL__N__2680c7bb_12_PowKernel_cu_140f0503_289629pow_tensor_scalar_kernel_implIiiEEvRNS_18TensorIteratorBaseET0_EUliE1_EEvS6_RKT_EUliE_EEviT1_)
        /*1c1c*/ 	.word	0x0000001a


	//----- nvinfo : EIATTR_FRAME_SIZE
	.align		4
.L_1253:
        /*1c20*/ 	.byte	0x04, 0x11
        /*1c22*/ 	.short	(.L_1255 - .L_1254)
	.align		4
.L_1254:
        /*1c24*/ 	.word	index@($__internal_42_$__cuda_sm20_dblrcp_rn_slowpath_v3)
        /*1c28*/ 	.word	0x00000000


	//----- nvinfo : EIATTR_FRAME_SIZE
	.align		4
.L_1255:
        /*1c2c*/ 	.byte	0x04, 0x11
        /*1c2e*/ 	.short	(.L_1257 - .L_1256)
	.align		4
.L_1256:
        /*1c30*/ 	.word	index@(_ZN2at6native18elementwise_kernelILi128ELi4EZNS0_15gpu_kernel_implIZNS0_50_GLOBAL__N__2680c7bb_12_PowKernel_cu_140f0503_289629pow_tensor_scalar_kernel_implIiiEEvRNS_18TensorIteratorBaseET0_EUliE1_EEvS6_RKT_EUliE_EEviT1_)
        /*1c34*/ 	.word	0x00000000


	//----- nvinfo : EIATTR_REGCOUNT
	.align		4
.L_1257:
        /*1c38*/ 	.byte	0x04, 0x2f
        /*1c3a*/ 	.short	(.L_1259 - .L_1258)
	.align		4
.L_1258:
        /*1c3c*/ 	.word	index@(_ZN2at6native29vectorized_elementwise_kernelILi8EZNS0_50_GLOBAL__N__2680c7bb_12_PowKernel_cu_140f0503_289629pow_tensor_scalar_kernel_implIiiEEvRNS_18TensorIteratorBaseET0_EUliE2_St5arrayIPcLm2EEEEviS6_T1_)
        /*1c40*/ 	.word	0x00000020


	//----- nvinfo : EIATTR_FRAME_SIZE
	.align		4
.L_1259:
        /*1c44*/ 	.byte	0x04, 0x11
        /*1c46*/ 	.short	(.L_1261 - .L_1260)
	.align		4
.L_1260:
        /*1c48*/ 	.word	index@(_ZN2at6native29vectorized_elementwise_kernelILi8EZNS0_50_GLOBAL__N__2680c7bb_12_PowKernel_cu_140f0503_289629pow_tensor_scalar_kernel_implIiiEEvRNS_18TensorIteratorBaseET0_EUliE2_St5arrayIPcLm2EEEEviS6_T1_)
        /*1c4c*/ 	.word	0x00000000


	//----- nvinfo : EIATTR_REGCOUNT
	.align		4
.L_1261:
        /*1c50*/ 	.byte	0x04, 0x2f
        /*1c52*/ 	.short	(.L_1263 - .L_1262)
	.align		4
.L_1262:
        /*1c54*/ 	.word	index@(_ZN2at6native29vectorized_elementwise_kernelILi4EZNS0_50_GLOBAL__N__2680c7bb_12_PowKernel_cu_140f0503_289629pow_tensor_scalar_kernel_implIiiEEvRNS_18TensorIteratorBaseET0_EUliE2_St5arrayIPcLm2EEEEviS6_T1_)
        /*1c58*/ 	.word	0x00000020


	//----- nvinfo : EIATTR_FRAME_SIZE
	.align		4
.L_1263:
        /*1c5c*/ 	.byte	0x04, 0x11
        /*1c5e*/ 	.short	(.L_1265 - .L_1264)
	.align		4
.L_1264:
        /*1c60*/ 	.word	index@(_ZN2at6native29vectorized_elementwise_kernelILi4EZNS0_50_GLOBAL__N__2680c7bb_12_PowKernel_cu_140f0503_289629pow_tensor_scalar_kernel_implIiiEEvRNS_18TensorIteratorBaseET0_EUliE2_St5arrayIPcLm2EEEEviS6_T1_)
        /*1c64*/ 	.word	0x00000000


	//----- nvinfo : EIATTR_REGCOUNT
	.align		4
.L_1265:
        /*1c68*/ 	.byte	0x04, 0x2f
        /*1c6a*/ 	.short	(.L_1267 - .L_1266)
	.align		4
.L_1266:
        /*1c6c*/ 	.word	index@(_ZN2at6native29vectorized_elementwise_kernelILi2EZNS0_50_GLOBAL__N__2680c7bb_12_PowKernel_cu_140f0503_289629pow_tensor_scalar_kernel_implIiiEEvRNS_18TensorIteratorBaseET0_EUliE2_St5arrayIPcLm2EEEEviS6_T1_)
        /*1c70*/ 	.word	0x00000020


	//----- nvinfo : EIATTR_FRAME_SIZE
	.align		4
.L_1267:
        /*1c74*/ 	.byte	0x04, 0x11
        /*1c76*/ 	.short	(.L_1269 - .L_1268)
	.align		4
.L_1268:
        /*1c78*/ 	.word	index@(_ZN2at6native29vectorized_elementwise_kernelILi2EZNS0_50_GLOBAL__N__2680c7bb_12_PowKernel_cu_140f0503_289629pow_tensor_scalar_kernel_implIiiEEvRNS_18TensorIteratorBaseET0_EUliE2_St5arrayIPcLm2EEEEviS6_T1_)
        /*1c7c*/ 	.word	0x00000000


	//----- nvinfo : EIATTR_REGCOUNT
	.align		4
.L_1269:
        /*1c80*/ 	.byte	0x04, 0x2f
        /*1c82*/ 	.short	(.L_1271 - .L_1270)
	.align		4
.L_1270:
        /*1c84*/ 	.word	index@(_ZN2at6native27unrolled_elementwise_kernelIZNS0_50_GLOBAL__N__2680c7bb_12_PowKernel_cu_140f0503_289629pow_tensor_scalar_kernel_implIiiEEvRNS_18TensorIteratorBaseET0_EUliE2_St5arrayIPcLm2EELi4E23TrivialOffsetCalculatorILi1EjESC_NS0_6memory15LoadWithoutCastENSD_16StoreWithoutCastEEEviT_S6_T2_T3_T4_T5_)
        /*1c88*/ 	.word	0x00000016


	//----- nvinfo : EIATTR_FRAME_SIZE
	.align		4
.L_1271:
        /*1c8c*/ 	.byte	0x04, 0x11
        /*1c8e*/ 	.short	(.L_1273 - .L_1272)
	.align		4
.L_1272:
        /*1c90*/ 	.word	index@(_ZN2at6native27unrolled_elementwise_kernelIZNS0_50_GLOBAL__N__2680c7bb_12_PowKernel_cu_140f0503_289629pow_tensor_scalar_kernel_implIiiEEvRNS_18TensorIteratorBaseET0_EUliE2_St5arrayIPcLm2EELi4E23TrivialOffsetCalculatorILi1EjESC_NS0_6memory15LoadWithoutCastENSD_16StoreWithoutCastEEEviT_S6_T2_T3_T4_T5_)
        /*1c94*/ 	.word	0x00000000


	//----- nvinfo : EIATTR_REGCOUNT
	.align		4
.L_1273:
        /*1c98*/ 	.byte	0x04, 0x2f
        /*1c9a*/ 	.short	(.L_1275 - .L_1274)
	.align		4
.L_1274:
        /*1c9c*/ 	.word	index@(_ZN2at6native18elementwise_kernelILi128ELi2EZNS0_22gpu_kernel_impl_nocastIZNS0_50_GLOBAL__N__2680c7bb_12_PowKernel_cu_140f0503_289629pow_tensor_scalar_kernel_implIiiEEvRNS_18TensorIteratorBaseET0_EUliE2_EEvS6_RKT_EUliE_EEviT1_)
        /*1ca0*/ 	.word	0x00000012


	//----- nvinfo : EIATTR_FRAME_SIZE
	.align		4
.L_1275:
        /*1ca4*/ 	.byte	0x04, 0x11
        /*1ca6*/ 	.short	(.L_1277 - .L_1276)
	.align		4
.L_1276:
        /*1ca8*/ 	.word	index@(_ZN2at6native18elementwise_kernelILi128ELi2EZNS0_22gpu_kernel_impl_nocastIZNS0_50_GLOBAL__N__2680c7bb_12_PowKernel_cu_140f0503_289629pow_tensor_scalar_kernel_implIiiEEvRNS_18TensorIteratorBaseET0_EUliE2_EEvS6_RKT_EUliE_EEviT1_)
        /*1cac*/ 	.word	0x00000000


	//----- nvinfo : EIATTR_REGCOUNT
	.align		4
.L_1277:
        /*1cb0*/ 	.byte	0x04, 0x2f
        /*1cb2*/ 	.short	(.L_1279 - .L_1278)
	.align		4
.L_1278:
        /*1cb4*/ 	.word	index@(_ZN2at6native27unrolled_elementwise_kernelIZNS0_50_GLOBAL__N__2680c7bb_12_PowKernel_cu_140f0503_289629pow_tensor_scalar_kernel_implIiiEEvRNS_18TensorIteratorBaseET0_EUliE2_St5arrayIPcLm2EELi4E23TrivialOffsetCalculatorILi1EjESC_NS0_6memory12LoadWithCastILi1EEENSD_13StoreWithCastILi1EEEEEviT_S6_T2_T3_T4_T5_)
        /*1cb8*/ 	.word	0x0000001e


	//----- nvinfo : EIATTR_FRAME_SIZE
	.align		4
.L_1279:
        /*1cbc*/ 	.byte	0x04, 0x11
        /*1cbe*/ 	.short	(.L_1281 - .L_1280)
	.align		4
.L_1280:
        /*1cc0*/ 	.word	index@(_ZN2at6native27unrolled_elementwise_kernelIZNS0_50_GLOBAL__N__2680c7bb_12_PowKernel_cu_140f0503_289629pow_tensor_scalar_kernel_implIiiEEvRNS_18TensorIteratorBaseET0_EUliE2_St5arrayIPcLm2EELi4E23TrivialOffsetCalculatorILi1EjESC_NS0_6memory12LoadWithCastILi1EEENSD_13StoreWithCastILi1EEEEEviT_S6_T2_T3_T4_T5_)
        /*1cc4*/ 	.word	0x00000000


	//----- nvinfo : EIATTR_REGCOUNT
	.align		4
.L_1281:
        /*1cc8*/ 	.byte	0x04, 0x2f
        /*1cca*/ 	.short	(.L_1283 - .L_1282)
	.align		4
.L_1282:
        /*1ccc*/ 	.word	index@(_ZN2at6native18elementwise_kernelILi128ELi4EZNS0_15gpu_kernel_implIZNS0_50_GLOBAL__N__2680c7bb_12_PowKernel_cu_140f0503_289629pow_tensor_scalar_kernel_implIiiEEvRNS_18TensorIteratorBaseET0_EUliE2_EEvS6_RKT_EUliE_EEviT1_)
        /*1cd0*/ 	.word	0x0000001a


	//----- nvinfo : EIATTR_FRAME_SIZE
	.align		4
.L_1283:
        /*1cd4*/ 	.byte	0x04, 0x11
        /*1cd6*/ 	.short	(.L_1285 - .L_1284)
	.align		4
.L_1284:
        /*1cd8*/ 	.word	index@(_ZN2at6native18elementwise_kernelILi128ELi4EZNS0_15gpu_kernel_implIZNS0_50_GLOBAL__N__2680c7bb_12_PowKernel_cu_140f0503_289629pow_tensor_scalar_kernel_implIiiEEvRNS_18TensorIteratorBaseET0_EUliE2_EEvS6_RKT_EUliE_EEviT1_)
        /*1cdc*/ 	.word	0x00000000


	//----- nvinfo : EIATTR_REGCOUNT
	.align		4
.L_1285:
        /*1ce0*/ 	.byte	0x04, 0x2f
        /*1ce2*/ 	.short	(.L_1287 - .L_1286)
	.align		4
.L_1286:
        /*1ce4*/ 	.word	index@(_ZN2at6native29vectorized_elementwise_kernelILi8EZNS0_50_GLOBAL__N__2680c7bb_12_PowKernel_cu_140f0503_289629pow_tensor_scalar_kernel_implIllEEvRNS_18TensorIteratorBaseET0_EUllE_St5arrayIPcLm2EEEEviS6_T1_)
        /*1ce8*/ 	.word	0x00000020


	//----- nvinfo : EIATTR_FRAME_SIZE
	.align		4
.L_1287:
        /*1cec*/ 	.byte	0x04, 0x11
        /*1cee*/ 	.short	(.L_1289 - .L_1288)
	.align		4
.L_1288:
        /*1cf0*/ 	.word	index@(_ZN2at6native29vectorized_elementwise_kernelILi8EZNS0_50_GLOBAL__N__2680c7bb_12_PowKernel_cu_140f0503_289629pow_tensor_scalar_kernel_implIllEEvRNS_18TensorIteratorBaseET0_EUllE_St5arrayIPcLm2EEEEviS6_T1_)
        /*1cf4*/ 	.word	0x00000000


	//----- nvinfo : EIATTR_REGCOUNT
	.align		4
.L_1289:
        /*1cf8*/ 	.byte	0x04, 0x2f
        /*1cfa*/ 	.short	(.L_1291 - .L_1290)
	.align		4
.L_1290:
        /*1cfc*/ 	.word	index@(_ZN2at6native29vectorized_elementwise_kernelILi4EZNS0_50_GLOBAL__N__2680c7bb_12_PowKernel_cu_140f0503_289629pow_tensor_scalar_kernel_implIllEEvRNS_18TensorIteratorBaseET0_EUllE_St5arrayIPcLm2EEEEviS6_T1_)
        /*1d00*/ 	.word	0x00000020


	//----- nvinfo : EIATTR_FRAME_SIZE
	.align		4
.L_1291:
        /*1d04*/ 	.byte	0x04, 0x11
        /*1d06*/ 	.short	(.L_1293 - .L_1292)
	.align		4
.L_1292:
        /*1d08*/ 	.word	index@(_ZN2at6native29vectorized_elementwise_kernelILi4EZNS0_50_GLOBAL__N__2680c7bb_12_PowKernel_cu_140f0503_289629pow_tensor_scalar_kernel_implIllEEvRNS_18TensorIteratorBaseET0_EUllE_St5arrayIPcLm2EEEEviS6_T1_)
        /*1d0c*/ 	.word	0x00000000


	//----- nvinfo : EIATTR_REGCOUNT
	.align		4
.L_1293:
        /*1d10*/ 	.byte	0x04, 0x2f
        /*1d12*/ 	.short	(.L_1295 - .L_1294)
	.align		4
.L_1294:
        /*1d14*/ 	.word	index@(_ZN2at6native29vectorized_elementwise_kernelILi2EZNS0_50_GLOBAL__N__2680c7bb_12_PowKernel_cu_140f0503_289629pow_tensor_scalar_kernel_implIllEEvRNS_18TensorIteratorBaseET0_EUllE_St5arrayIPcLm2EEEEviS6_T1_)
        /*1d18*/ 	.word	0x00000020


	//----- nvinfo : EIATTR_FRAME_SIZE
	.align		4
.L_1295:
        /*1d1c*/ 	.byte	0x04, 0x11
        /*1d1e*/ 	.short	(.L_1297 - .L_1296)
	.align		4
.L_1296:
        /*1d20*/ 	.word	index@(_ZN2at6native29vectorized_elementwise_kernelILi2EZNS0_50_GLOBAL__N__2680c7bb_12_PowKernel_cu_140f0503_289629pow_tensor_scalar_kernel_implIllEEvRNS_18TensorIteratorBaseET0_EUllE_St5arrayIPcLm2EEEEviS6_T1_)
        /*1d24*/ 	.word	0x00000000


	//----- nvinfo : EIATTR_REGCOUNT
	.align		4
.L_1297:
        /*1d28*/ 	.byte	0x04, 0x2f
        /*1d2a*/ 	.short	(.L_1299 - .L_1298)
	.align		4
.L_1298:
        /*1d2c*/ 	.word	index@(_ZN2at6native27unrolled_elementwise_kernelIZNS0_50_GLOBAL__N__2680c7bb_12_PowKernel_cu_140f0503_289629pow_tensor_scalar_kernel_implIllEEvRNS_18TensorIteratorBaseET0_EUllE_St5arrayIPcLm2EELi4E23TrivialOffsetCalculatorILi1EjESC_NS0_6memory15LoadWithoutCastENSD_16StoreWithoutCastEEEviT_S6_T2_T3_T4_T5_)
        /*1d30*/ 	.word	0x00000016


	//----- nvinfo : EIATTR_FRAME_SIZE
	.align		4
.L_1299:
        /*1d34*/ 	.byte	0x04, 0x11
        /*1d36*/ 	.short	(.L_1301 - .L_1300)
	.align		4
.L_1300:
        /*1d38*/ 	.word	index@(_ZN2at6native27unrolled_elementwise_kernelIZNS0_50_GLOBAL__N__2680c7bb_12_PowKernel_cu_140f0503_289629pow_tensor_scalar_kernel_implIllEEvRNS_18TensorIteratorBaseET0_EUllE_St5arrayIPcLm2EELi4E23TrivialOffsetCalculatorILi1EjESC_NS0_6memory15LoadWithoutCastENSD_16StoreWithoutCastEEEviT_S6_T2_T3_T4_T5_)
        /*1d3c*/ 	.word	0x00000000


	//----- nvinfo : EIATTR_REGCOUNT
	.align		4
.L_1301:
        /*1d40*/ 	.byte	0x04, 0x2f
        /*1d42*/ 	.short	(.L_1303 - .L_1302)
	.align		4
.L_1302:
        /*1d44*/ 	.word	index@(_ZN2at6native18elementwise_kernelILi128ELi2EZNS0_22gpu_kernel_impl_nocastIZNS0_50_GLOBAL__N__2680c7bb_12_PowKernel_cu_140f0503_289629pow_tensor_scalar_kernel_implIllEEvRNS_18TensorIteratorBaseET0_EUllE_EEvS6_RKT_EUliE_EEviT1_)
        /*1d48*/ 	.word	0x00000012


	//----- nvinfo : EIATTR_FRAME_SIZE
	.align		4
.L_1303:
        /*1d4c*/ 	.byte	0x04, 0x11
        /*1d4e*/ 	.short	(.L_1305 - .L_1304)
	.align		4
.L_1304:
        /*1d50*/ 	.word	index@(_ZN2at6native18elementwise_kernelILi128ELi2EZNS0_22gpu_kernel_impl_nocastIZNS0_50_GLOBAL__N__2680c7bb_12_PowKernel_cu_140f0503_289629pow_tensor_scalar_kernel_implIllEEvRNS_18TensorIteratorBaseET0_EUllE_EEvS6_RKT_EUliE_EEviT1_)
        /*1d54*/ 	.word	0x00000000


	//----- nvinfo : EIATTR_REGCOUNT
	.align		4
.L_1305:
        /*1d58*/ 	.byte	0x04, 0x2f
        /*1d5a*/ 	.short	(.L_1307 - .L_1306)
	.align		4
.L_1306:
        /*1d5c*/ 	.word	index@(_ZN2at6native27unrolled_elementwise_kernelIZNS0_50_GLOBAL__N__2680c7bb_12_PowKernel_cu_140f0503_289629pow_tensor_scalar_kernel_implIllEEvRNS_18TensorIteratorBaseET0_EUllE_St5arrayIPcLm2EELi4E23TrivialOffsetCalculatorILi1EjESC_NS0_6memory12LoadWithCastILi1EEENSD_13StoreWithCastILi1EEEEEviT_S6_T2_T3_T4_T5_)
        /*1d60*/ 	.word	0x00000026


	//----- nvinfo : EIATTR_FRAME_SIZE
	.align		4
.L_1307:
        /*1d64*/ 	.byte	0x04, 0x11
        /*1d66*/ 	.short	(.L_1309 - .L_1308)
	.align		4
.L_1308:
        /*1d68*/ 	.word	index@(_ZN2at6native27unrolled_elementwise_kernelIZNS0_50_GLOBAL__N__2680c7bb_12_PowKernel_cu_140f0503_289629pow_tensor_scalar_kernel_implIllEEvRNS_18TensorIteratorBaseET0_EUllE_St5arrayIPcLm2EELi4E23TrivialOffsetCalculatorILi1EjESC_NS0_6memory12LoadWithCastILi1EEENSD_13StoreWithCastILi1EEEEEviT_S6_T2_T3_T4_T5_)
        /*1d6c*/ 	.word	0x00000000


	//----- nvinfo : EIATTR_REGCOUNT
	.align		4
.L_1309:
        /*1d70*/ 	.byte	0x04, 0x2f
        /*1d72*/ 	.short	(.L_1311 - .L_1310)
	.align		4
.L_1310:
        /*1d74*/ 	.word	index@(_ZN2at6native18elementwise_kernelILi128ELi4EZNS0_15gpu_kernel_implIZNS0_50_GLOBAL__N__2680c7bb_12_PowKernel_cu_140f0503_289629pow_tensor_scalar_kernel_implIllEEvRNS_18TensorIteratorBaseET0_EUllE_EEvS6_RKT_EUliE_EEviT1_)
        /*1d78*/ 	.word	0x0000001a


	//----- nvinfo : EIATTR_FRAME_SIZE
	.align		4
.L_1311:
        /*1d7c*/ 	.byte	0x04, 0x11
        /*1d7e*/ 	.short	(.L_1313 - .L_1312)
	.align		4
.L_1312:
        /*1d80*/ 	.word	index@(_ZN2at6native18elementwise_kernelILi128ELi4EZNS0_15gpu_kernel_implIZNS0_50_GLOBAL__N__2680c7bb_12_PowKernel_cu_140f0503_289629pow_tensor_scalar_kernel_implIllEEvRNS_18TensorIteratorBaseET0_EUllE_EEvS6_RKT_EUliE_EEviT1_)
        /*1d84*/ 	.word	0x00000000


	//----- nvinfo : EIATTR_REGCOUNT
	.align		4
.L_1313:
        /*1d88*/ 	.byte	0x04, 0x2f
        /*1d8a*/ 	.short	(.L_1315 - .L_1314)
	.align		4
.L_1314:
        /*1d8c*/ 	.word	index@(_ZN2at6native29vectorized_elementwise_kernelILi8EZNS0_50_GLOBAL__N__2680c7bb_12_PowKernel_cu_140f0503_289629pow_tensor_scalar_kernel_implIllEEvRNS_18TensorIteratorBaseET0_EUllE0_St5arrayIPcLm2EEEEviS6_T1_)
        /*1d90*/ 	.word	0x00000020


	//----- nvinfo : EIATTR_FRAME_SIZE
	.align		4
.L_1315:
        /*1d94*/ 	.byte	0x04, 0x11
        /*1d96*/ 	.short	(.L_1317 - .L_1316)
	.align		4
.L_1316:
        /*1d98*/ 	.word	index@(_ZN2at6native29vectorized_elementwise_kernelILi8EZNS0_50_GLOBAL__N__2680c7bb_12_PowKernel_cu_140f0503_289629pow_tensor_scalar_kernel_implIllEEvRNS_18TensorIteratorBaseET0_EUllE0_St5arrayIPcLm2EEEEviS6_T1_)
        /*1d9c*/ 	.word	0x00000000


	//----- nvinfo : EIATTR_REGCOUNT
	.align		4
.L_1317:
        /*1da0*/ 	.byte	0x04, 0x2f
        /*1da2*/ 	.short	(.L_1319 - .L_1318)
	.align		4
.L_1318:
        /*1da4*/ 	.word	index@(_ZN2at6native29vectorized_elementwise_kernelILi4EZNS0_50_GLOBAL__N__2680c7bb_12_PowKernel_cu_140f0503_289629pow_tensor_scalar_kernel_implIllEEvRNS_18TensorIteratorBaseET0_EUllE0_St5arrayIPcLm2EEEEviS6_T1_)
        /*1da8*/ 	.word	0x00000020


	//----- nvinfo : EIATTR_FRAME_SIZE
	.align		4
.L_1319:
        /*1dac*/ 	.byte	0x04, 0x11
        /*1dae*/ 	.short	(.L_1321 - .L_1320)
	.align		4
.L_1320:
        /*1db0*/ 	.word	index@(_ZN2at6native29vectorized_elementwise_kernelILi4EZNS0_50_GLOBAL__N__2680c7bb_12_PowKernel_cu_140f0503_289629pow_tensor_scalar_kernel_implIllEEvRNS_18TensorIteratorBaseET0_EUllE0_St5arrayIPcLm2EEEEviS6_T1_)
        /*1db4*/ 	.word	0x00000000


	//----- nvinfo : EIATTR_REGCOUNT
	.align		4
.L_1321:
        /*1db8*/ 	.byte	0x04, 0x2f
        /*1dba*/ 	.short	(.L_1323 - .L_1322)
	.align		4
.L_1322:
        /*1dbc*/ 	.word	index@(_ZN2at6native29vectorized_elementwise_kernelILi2EZNS0_50_GLOBAL__N__2680c7bb_12_PowKernel_cu_140f0503_289629pow_tensor_scalar_kernel_implIllEEvRNS_18TensorIteratorBaseET0_EUllE0_St5arrayIPcLm2EEEEviS6_T1_)
        /*1dc0*/ 	.word	0x00000020


	//----- nvinfo : EIATTR_FRAME_SIZE
	.align		4
.L_1323:
        /*1dc4*/ 	.byte	0x04, 0x11
        /*1dc6*/ 	.short	(.L_1325 - .L_1324)
	.align		4
.L_1324:
        /*1dc8*/ 	.word	index@(_ZN2at6native29vectorized_elementwise_kernelILi2EZNS0_50_GLOBAL__N__2680c7bb_12_PowKernel_cu_140f0503_289629pow_tensor_scalar_kernel_implIllEEvRNS_18TensorIteratorBaseET0_EUllE0_St5arrayIPcLm2EEEEviS6_T1_)
        /*1dcc*/ 	.word	0x00000000


	//----- nvinfo : EIATTR_REGCOUNT
	.align		4
.L_1325:
        /*1dd0*/ 	.byte	0x04, 0x2f
        /*1dd2*/ 	.short	(.L_1327 - .L_1326)
	.align		4
.L_1326:
        /*1dd4*/ 	.word	index@(_ZN2at6native27unrolled_elementwise_kernelIZNS0_50_GLOBAL__N__2680c7bb_12_PowKernel_cu_140f0503_289629pow_tensor_scalar_kernel_implIllEEvRNS_18TensorIteratorBaseET0_EUllE0_St5arrayIPcLm2EELi4E23TrivialOffsetCalculatorILi1EjESC_NS0_6memory15LoadWithoutCastENSD_16StoreWithoutCastEEEviT_S6_T2_T3_T4_T5_)
        /*1dd8*/ 	.word	0x00000016


	//----- nvinfo : EIATTR_FRAME_SIZE
	.align		4
.L_1327:
        /*1ddc*/ 	.byte	0x04, 0x11
        /*1dde*/ 	.short	(.L_1329 - .L_1328)
	.align		4
.L_1328:
        /*1de0*/ 	.word	index@(_ZN2at6native27unrolled_elementwise_kernelIZNS0_50_GLOBAL__N__2680c7bb_12_PowKernel_cu_140f0503_289629pow_tensor_scalar_kernel_implIllEEvRNS_18TensorIteratorBaseET0_EUllE0_St5arrayIPcLm2EELi4E23TrivialOffsetCalculatorILi1EjESC_NS0_6memory15LoadWithoutCastENSD_16StoreWithoutCastEEEviT_S6_T2_T3_T4_T5_)
        /*1de4*/ 	.word	0x00000000


	//----- nvinfo : EIATTR_REGCOUNT
	.align		4
.L_1329:
        /*1de8*/ 	.byte	0x04, 0x2f
        /*1dea*/ 	.short	(.L_1331 - .L_1330)
	.align		4
.L_1330:
        /*1dec*/ 	.word	index@(_ZN2at6native18elementwise_kernelILi128ELi2EZNS0_22gpu_kernel_impl_nocastIZNS0_50_GLOBAL__N__2680c7bb_12_PowKernel_cu_140f0503_289629pow_tensor_scalar_kernel_implIllEEvRNS_18TensorIteratorBaseET0_EUllE0_EEvS6_RKT_EUliE_EEviT1_)
        /*1df0*/ 	.word	0x00000012


	//----- nvinfo : EIATTR_FRAME_SIZE
	.align		4
.L_1331:
        /*1df4*/ 	.byte	0x04, 0x11
        /*1df6*/ 	.short	(.L_1333 - .L_1332)
	.align		4
.L_1332:
        /*1df8*/ 	.word	index@(_ZN2at6native18elementwise_kernelILi128ELi2EZNS0_22gpu_kernel_impl_nocastIZNS0_50_GLOBAL__N__2680c7bb_12_PowKernel_cu_140f0503_289629pow_tensor_scalar_kernel_implIllEEvRNS_18TensorIteratorBaseET0_EUllE0_EEvS6_RKT_EUliE_EEviT1_)
        /*1dfc*/ 	.word	0x00000000


	//----- nvinfo : EIATTR_REGCOUNT
	.align		4
.L_1333:
        /*1e00*/ 	.byte	0x04, 0x2f
        /*1e02*/ 	.short	(.L_1335 - .L_1334)
	.align		4
.L_1334:
        /*1e04*/ 	.word	index@(_ZN2at6native27unrolled_elementwise_kernelIZNS0_50_GLOBAL__N__2680c7bb_12_PowKernel_cu_140f0503_289629pow_tensor_scalar_kernel_implIllEEvRNS_18TensorIteratorBaseET0_EUllE0_St5arrayIPcLm2EELi4E23TrivialOffsetCalculatorILi1EjESC_NS0_6memory12LoadWithCastILi1EEENSD_13StoreWithCastILi1EEEEEviT_S6_T2_T3_T4_T5_)
        /*1e08*/ 	.word	0x00000026


	//----- nvinfo : EIATTR_FRAME_SIZE
	.align		4
.L_1335:
        /*1e0c*/ 	.byte	0x04, 0x11
        /*1e0e*/ 	.short	(.L_1337 - .L_1336)
	.align		4
.L_1336:
        /*1e10*/ 	.word	index@(_ZN2at6native27unrolled_elementwise_kernelIZNS0_50_GLOBAL__N__2680c7bb_12_PowKernel_cu_140f0503_289629pow_tensor_scalar_kernel_implIllEEvRNS_18TensorIteratorBaseET0_EUllE0_St5arrayIPcLm2EELi4E23TrivialOffsetCalculatorILi1EjESC_NS0_6memory12LoadWithCastILi1EEENSD_13StoreWithCastILi1EEEEEviT_S6_T2_T3_T4_T5_)
        /*1e14*/ 	.word	0x00000000


	//----- nvinfo : EIATTR_REGCOUNT
	.align		4
.L_1337:
        /*1e18*/ 	.byte	0x04, 0x2f
        /*1e1a*/ 	.short	(.L_1339 - .L_1338)
	.align		4
.L_1338:
        /*1e1c*/ 	.word	index@(_ZN2at6native18elementwise_kernelILi128ELi4EZNS0_15gpu_kernel_implIZNS0_50_GLOBAL__N__2680c7bb_12_PowKernel_cu_140f0503_289629pow_tensor_scalar_kernel_implIllEEvRNS_18TensorIteratorBaseET0_EUllE0_EEvS6_RKT_EUliE_EEviT1_)
        /*1e20*/ 	.word	0x0000001a


	//----- nvinfo : EIATTR_FRAME_SIZE
	.align		4
.L_1339:
        /*1e24*/ 	.byte	0x04, 0x11
        /*1e26*/ 	.short	(.L_1341 - .L_1340)
	.align		4
.L_1340:
        /*1e28*/ 	.word	index@(_ZN2at6native18elementwise_kernelILi128ELi4EZNS0_15gpu_kernel_implIZNS0_50_GLOBAL__N__2680c7bb_12_PowKernel_cu_140f0503_289629pow_tensor_scalar_kernel_implIllEEvRNS_18TensorIteratorBaseET0_EUllE0_EEvS6_RKT_EUliE_EEviT1_)
        /*1e2c*/ 	.word	0x00000000


	//----- nvinfo : EIATTR_REGCOUNT
	.align		4
.L_1341:
        /*1e30*/ 	.byte	0x04, 0x2f
        /*1e32*/ 	.short	(.L_1343 - .L_1342)
	.align		4
.L_1342:
        /*1e34*/ 	.word	index@(_ZN2at6native29vectorized_elementwise_kernelILi8EZNS0_50_GLOBAL__N__2680c7bb_12_PowKernel_cu_140f0503_289629pow_tensor_scalar_kernel_implIllEEvRNS_18TensorIteratorBaseET0_EUllE1_St5arrayIPcLm2EEEEviS6_T1_)
        /*1e38*/ 	.word	0x00000026


	//----- nvinfo : EIATTR_FRAME_SIZE
	.align		4
.L_1343:
        /*1e3c*/ 	.byte	0x04, 0x11
        /*1e3e*/ 	.short	(.L_1345 - .L_1344)
	.align		4
.L_1344:
        /*1e40*/ 	.word	index@($__internal_41_$__cuda_sm20_dblrcp_rn_slowpath_v3)
        /*1e44*/ 	.word	0x00000000


	//----- nvinfo : EIATTR_FRAME_SIZE
	.align		4
.L_1345:
        /*1e48*/ 	.byte	0x04, 0x11
        /*1e4a*/ 	.short	(.L_1347 - .L_1346)
	.align		4
.L_1346:
        /*1e4c*/ 	.word	index@(_ZN2at6native29vectorized_elementwise_kernelILi8EZNS0_50_GLOBAL__N__2680c7bb_12_PowKernel_cu_140f0503_289629pow_tensor_scalar_kernel_implIllEEvRNS_18TensorIteratorBaseET0_EUllE1_St5arrayIPcLm2EEEEviS6_T1_)
        /*1e50*/ 	.word	0x00000000


	//----- nvinfo : EIATTR_REGCOUNT
	.align		4
.L_1347:
        /*1e54*/ 	.byte	0x04, 0x2f
        /*1e56*/ 	.short	(.L_1349 - .L_1348)
	.align		4
.L_1348:
        /*1e58*/ 	.word	index@(_ZN2at6native29vectorized_elementwise_kernelILi4EZNS0_50_GLOBAL__N__2680c7bb_12_PowKernel_cu_140f0503_289629pow_tensor_scalar_kernel_implIllEEvRNS_18TensorIteratorBaseET0_EUllE1_St5arrayIPcLm2EEEEviS6_T1_)
        /*1e5c*/ 	.word	0x00000026


	//----- nvinfo : EIATTR_FRAME_SIZE
	.align		4
.L_1349:
        /*1e60*/ 	.byte	0x04, 0x11
        /*1e62*/ 	.short	(.L_1351 - .L_1350)
	.align		4
.L_1350:
        /*1e64*/ 	.word	index@($__internal_40_$__cuda_sm20_dblrcp_rn_slowpath_v3)
        /*1e68*/ 	.word	0x00000000


	//----- nvinfo : EIATTR_FRAME_SIZE
	.align		4
.L_1351:
        /*1e6c*/ 	.byte	0x04, 0x11
        /*1e6e*/ 	.short	(.L_1353 - .L_1352)
	.align		4
.L_1352:
        /*1e70*/ 	.word	index@(_ZN2at6native29vectorized_elementwise_kernelILi4EZNS0_50_GLOBAL__N__2680c7bb_12_PowKernel_cu_140f0503_289629pow_tensor_scalar_kernel_implIllEEvRNS_18TensorIteratorBaseET0_EUllE1_St5arrayIPcLm2EEEEviS6_T1_)
        /*1e74*/ 	.word	0x00000000


	//----- nvinfo : EIATTR_REGCOUNT
	.align		4
.L_1353:
        /*1e78*/ 	.byte	0x04, 0x2f
        /*1e7a*/ 	.short	(.L_1355 - .L_1354)
	.align		4
.L_1354:
        /*1e7c*/ 	.word	index@(_ZN2at6native29vectorized_elementwise_kernelILi2EZNS0_50_GLOBAL__N__2680c7bb_12_PowKernel_cu_140f0503_289629pow_tensor_scalar_kernel_implIllEEvRNS_18TensorIteratorBaseET0_EUllE1_St5arrayIPcLm2EEEEviS6_T1_)
        /*1e80*/ 	.word	0x00000026


	//----- nvinfo : EIATTR_FRAME_SIZE
	.align		4
.L_1355:
        /*1e84*/ 	.byte	0x04, 0x11
        /*1e86*/ 	.short	(.L_1357 - .L_1356)
	.align		4
.L_1356:
        /*1e88*/ 	.word	index@($__internal_39_$__cuda_sm20_dblrcp_rn_slowpath_v3)
        /*1e8c*/ 	.word	0x00000000


	//----- nvinfo : EIATTR_FRAME_SIZE
	.align		4
.L_1357:
        /*1e90*/ 	.byte	0x04, 0x11
        /*1e92*/ 	.short	(.L_1359 - .L_1358)
	.align		4
.L_1358:
        /*1e94*/ 	.word	index@(_ZN2at6native29vectorized_elementwise_kernelILi2EZNS0_50_GLOBAL__N__2680c7bb_12_PowKernel_cu_140f0503_289629pow_tensor_scalar_kernel_implIllEEvRNS_18TensorIteratorBaseET0_EUllE1_St5arrayIPcLm2EEEEviS6_T1_)
        /*1e98*/ 	.word	0x00000000


	//----- nvinfo : EIATTR_REGCOUNT
	.align		4
.L_1359:
        /*1e9c*/ 	.byte	0x04, 0x2f
        /*1e9e*/ 	.short	(.L_1361 - .L_1360)
	.align		4
.L_1360:
        /*1ea0*/ 	.word	index@(_ZN2at6native27unrolled_elementwise_kernelIZNS0_50_GLOBAL__N__2680c7bb_12_PowKernel_cu_140f0503_289629pow_tensor_scalar_kernel_implIllEEvRNS_18TensorIteratorBaseET0_EUllE1_St5arrayIPcLm2EELi4E23TrivialOffsetCalculatorILi1EjESC_NS0_6memory15LoadWithoutCastENSD_16StoreWithoutCastEEEviT_S6_T2_T3_T4_T5_)
        /*1ea4*/ 	.word	0x00000018


	//----- nvinfo : EIATTR_FRAME_SIZE
	.align		4
.L_1361:
        /*1ea8*/ 	.byte	0x04, 0x11
        /*1eaa*/ 	.short	(.L_1363 - .L_1362)
	.align		4
.L_1362:
        /*1eac*/ 	.word	index@($__internal_38_$__cuda_sm20_dblrcp_rn_slowpath_v3)
        /*1eb0*/ 	.word	0x00000000


	//----- nvinfo : EIATTR_FRAME_SIZE
	.align		4
.L_1363:
        /*1eb4*/ 	.byte	0x04, 0x11
        /*1eb6*/ 	.short	(.L_1365 - .L_1364)
	.align		4
.L_1364:
        /*1eb8*/ 	.word	index@(_ZN2at6native27unrolled_elementwise_kernelIZNS0_50_GLOBAL__N__2680c7bb_12_PowKernel_cu_140f0503_289629pow_tensor_scalar_kernel_implIllEEvRNS_18TensorIteratorBaseET0_EUllE1_St5arrayIPcLm2EELi4E23TrivialOffsetCalculatorILi1EjESC_NS0_6memory15LoadWithoutCastENSD_16StoreWithoutCastEEEviT_S6_T2_T3_T4_T5_)
        /*1ebc*/ 	.word	0x00000000


	//----- nvinfo : EIATTR_REGCOUNT
	.align		4
.L_1365:
        /*1ec0*/ 	.byte	0x04, 0x2f
        /*1ec2*/ 	.short	(.L_1367 - .L_1366)
	.align		4
.L_1366:
        /*1ec4*/ 	.word	index@(_ZN2at6native18elementwise_kernelILi128ELi2EZNS0_22gpu_kernel_impl_nocastIZNS0_50_GLOBAL__N__2680c7bb_12_PowKernel_cu_140f0503_289629pow_tensor_scalar_kernel_implIllEEvRNS_18TensorIteratorBaseET0_EUllE1_EEvS6_RKT_EUliE_EEviT1_)
        /*1ec8*/ 	.word	0x00000012


	//----- nvinfo : EIATTR_FRAME_SIZE
	.align		4
.L_1367:
        /*1ecc*/ 	.byte	0x04, 0x11
        /*1ece*/ 	.short	(.L_1369 - .L_1368)
	.align		4
.L_1368:
        /*1ed0*/ 	.word	index@($__internal_37_$__cuda_sm20_dblrcp_rn_slowpath_v3)
        /*1ed4*/ 	.word	0x00000000


	//----- nvinfo : EIATTR_FRAME_SIZE
	.align		4
.L_1369:
        /*1ed8*/ 	.byte	0x04, 0x11
        /*1eda*/ 	.short	(.L_1371 - .L_1370)
	.align		4
.L_1370:
        /*1edc*/ 	.word	index@(_ZN2at6native18elementwise_kernelILi128ELi2EZNS0_22gpu_kernel_impl_nocastIZNS0_50_GLOBAL__N__2680c7bb_12_PowKernel_cu_140f0503_289629pow_tensor_scalar_kernel_implIllEEvRNS_18TensorIteratorBaseET0_EUllE1_EEvS6_RKT_EUliE_EEviT1_)
        /*1ee0*/ 	.word	0x00000000


	//----- nvinfo : EIATTR_REGCOUNT
	.align		4
.L_1371:
        /*1ee4*/ 	.byte	0x04, 0x2f
        /*1ee6*/ 	.short	(.L_1373 - .L_1372)
	.align		4
.L_1372:
        /*1ee8*/ 	.word	index@(_ZN2at6native27unrolled_elementwise_kernelIZNS0_50_GLOBAL__N__2680c7bb_12_PowKernel_cu_140f0503_289629pow_tensor_scalar_kernel_implIllEEvRNS_18TensorIteratorBaseET0_EUllE1_St5arrayIPcLm2EELi4E23TrivialOffsetCalculatorILi1EjESC_NS0_6memory12LoadWithCastILi1EEENSD_13StoreWithCastILi1EEEEEviT_S6_T2_T3_T4_T5_)
        /*1eec*/ 	.word	0x00000020


	//----- nvinfo : EIATTR_FRAME_SIZE
	.align		4
.L_1373:
        /*1ef0*/ 	.byte	0x04, 0x11
        /*1ef2*/ 	.short	(.L_1375 - .L_1374)
	.align		4
.L_1374:
        /*1ef4*/ 	.word	index@($__internal_36_$__cuda_sm20_dblrcp_rn_slowpath_v3)
        /*1ef8*/ 	.word	0x00000000


	//----- nvinfo : EIATTR_FRAME_SIZE
	.align		4
.L_1375:
        /*1efc*/ 	.byte	0x04, 0x11
        /*1efe*/ 	.short	(.L_1377 - .L_1376)
	.align		4
.L_1376:
        /*1f00*/ 	.word	index@(_ZN2at6native27unrolled_elementwise_kernelIZNS0_50_GLOBAL__N__2680c7bb_12_PowKernel_cu_140f0503_289629pow_tensor_scalar_kernel_implIllEEvRNS_18TensorIteratorBaseET0_EUllE1_St5arrayIPcLm2EELi4E23TrivialOffsetCalculatorILi1EjESC_NS0_6memory12LoadWithCastILi1EEENSD_13StoreWithCastILi1EEEEEviT_S6_T2_T3_T4_T5_)
        /*1f04*/ 	.word	0x00000000


	//----- nvinfo : EIATTR_REGCOUNT
	.align		4
.L_1377:
        /*1f08*/ 	.byte	0x04, 0x2f
        /*1f0a*/ 	.short	(.L_1379 - .L_1378)
	.align		4
.L_1378:
        /*1f0c*/ 	.word	index@(_ZN2at6native18elementwise_kernelILi128ELi4EZNS0_15gpu_kernel_implIZNS0_50_GLOBAL__N__2680c7bb_12_PowKernel_cu_140f0503_289629pow_tensor_scalar_kernel_implIllEEvRNS_18TensorIteratorBaseET0_EUllE1_EEvS6_RKT_EUliE_EEviT1_)
        /*1f10*/ 	.word	0x0000001a


	//----- nvinfo : EIATTR_FRAME_SIZE
	.align		4
.L_1379:
        /*1f14*/ 	.byte	0x04, 0x11
        /*1f16*/ 	.short	(.L_1381 - .L_1380)
	.align		4
.L_1380:
        /*1f18*/ 	.word	index@($__internal_35_$__cuda_sm20_dblrcp_rn_slowpath_v3)
        /*1f1c*/ 	.word	0x00000000


	//----- nvinfo : EIATTR_FRAME_SIZE
	.align		4
.L_1381:
        /*1f20*/ 	.byte	0x04, 0x11
        /*1f22*/ 	.short	(.L_1383 - .L_1382)
	.align		4
.L_1382:
        /*1f24*/ 	.word	index@(_ZN2at6native18elementwise_kernelILi128ELi4EZNS0_15gpu_kernel_implIZNS0_50_GLOBAL__N__2680c7bb_12_PowKernel_cu_140f0503_289629pow_tensor_scalar_kernel_implIllEEvRNS_18TensorIteratorBaseET0_EUllE1_EEvS6_RKT_EUliE_EEviT1_)
        /*1f28*/ 	.word	0x00000000


	//----- nvinfo : EIATTR_REGCOUNT
	.align		4
.L_1383:
        /*1f2c*/ 	.byte	0x04, 0x2f
        /*1f2e*/ 	.short	(.L_1385 - .L_1384)
	.align		4
.L_1384:
        /*1f30*/ 	.word	index@(_ZN2at6native29vectorized_elementwise_kernelILi8EZNS0_50_GLOBAL__N__2680c7bb_12_PowKernel_cu_140f0503_289629pow_tensor_scalar_kernel_implIllEEvRNS_18TensorIteratorBaseET0_EUllE2_St5arrayIPcLm2EEEEviS6_T1_)
        /*1f34*/ 	.word	0x00000028


	//----- nvinfo : EIATTR_FRAME_SIZE
	.align		4
.L_1385:
        /*1f38*/ 	.byte	0x04, 0x11
        /*1f3a*/ 	.short	(.L_1387 - .L_1386)
	.align		4
.L_1386:
        /*1f3c*/ 	.word	index@(_ZN2at6native29vectorized_elementwise_kernelILi8EZNS0_50_GLOBAL__N__2680c7bb_12_PowKernel_cu_140f0503_289629pow_tensor_scalar_kernel_implIllEEvRNS_18TensorIteratorBaseET0_EUllE2_St5arrayIPcLm2EEEEviS6_T1_)
        /*1f40*/ 	.word	0x00000000


	//----- nvinfo : EIATTR_REGCOUNT
	.align		4
.L_1387:
        /*1f44*/ 	.byte	0x04, 0x2f
        /*1f46*/ 	.short	(.L_1389 - .L_1388)
	.align		4
.L_1388:
        /*1f48*/ 	.word	index@(_ZN2at6native29vectorized_elementwise_kernelILi4EZNS0_50_GLOBAL__N__2680c7bb_12_PowKernel_cu_140f0503_289629pow_tensor_scalar_kernel_implIllEEvRNS_18TensorIteratorBaseET0_EUllE2_St5arrayIPcLm2EEEEviS6_T1_)
        /*1f4c*/ 	.word	0x00000028


	//----- nvinfo : EIATTR_FRAME_SIZE
	.align		4
.L_1389:
        /*1f50*/ 	.byte	0x04, 0x11
        /*1f52*/ 	.short	(.L_1391 - .L_1390)
	.align		4
.L_1390:
        /*1f54*/ 	.word	index@(_ZN2at6native29vectorized_elementwise_kernelILi4EZNS0_50_GLOBAL__N__2680c7bb_12_PowKernel_cu_140f0503_289629pow_tensor_scalar_kernel_implIllEEvRNS_18TensorIteratorBaseET0_EUllE2_St5arrayIPcLm2EEEEviS6_T1_)
        /*1f58*/ 	.word	0x00000000


	//----- nvinfo : EIATTR_REGCOUNT
	.align		4
.L_1391:
        /*1f5c*/ 	.byte	0x04, 0x2f
        /*1f5e*/ 	.short	(.L_1393 - .L_1392)
	.align		4
.L_1392:
        /*1f60*/ 	.word	index@(_ZN2at6native29vectorized_elementwise_kernelILi2EZNS0_50_GLOBAL__N__2680c7bb_12_PowKernel_cu_140f0503_289629pow_tensor_scalar_kernel_implIllEEvRNS_18TensorIteratorBaseET0_EUllE2_St5arrayIPcLm2EEEEviS6_T1_)
        /*1f64*/ 	.word	0x00000028


	//----- nvinfo : EIATTR_FRAME_SIZE
	.align		4
.L_1393:
        /*1f68*/ 	.byte	0x04, 0x11
        /*1f6a*/ 	.short	(.L_1395 - .L_1394)
	.align		4
.L_1394:
        /*1f6c*/ 	.word	index@(_ZN2at6native29vectorized_elementwise_kernelILi2EZNS0_50_GLOBAL__N__2680c7bb_12_PowKernel_cu_140f0503_289629pow_tensor_scalar_kernel_implIllEEvRNS_18TensorIteratorBaseET0_EUllE2_St5arrayIPcLm2EEEEviS6_T1_)
        /*1f70*/ 	.word	0x00000000


	//----- nvinfo : EIATTR_REGCOUNT
	.align		4
.L_1395:
        /*1f74*/ 	.byte	0x04, 0x2f
        /*1f76*/ 	.short	(.L_1397 - .L_1396)
	.align		4
.L_1396:
        /*1f78*/ 	.word	index@(_ZN2at6native27unrolled_elementwise_kernelIZNS0_50_GLOBAL__N__2680c7bb_12_PowKernel_cu_140f0503_289629pow_tensor_scalar_kernel_implIllEEvRNS_18TensorIteratorBaseET0_EUllE2_St5arrayIPcLm2EELi4E23TrivialOffsetCalculatorILi1EjESC_NS0_6memory15LoadWithoutCastENSD_16StoreWithoutCastEEEviT_S6_T2_T3_T4_T5_)
        /*1f7c*/ 	.word	0x00000018


	//----- nvinfo : EIATTR_FRAME_SIZE
	.align		4
.L_1397:
        /*1f80*/ 	.byte	0x04, 0x11
        /*1f82*/ 	.short	(.L_1399 - .L_1398)
	.align		4
.L_1398:
        /*1f84*/ 	.word	index@(_ZN2at6native27unrolled_elementwise_kernelIZNS0_50_GLOBAL__N__2680c7bb_12_PowKernel_cu_140f0503_289629pow_tensor_scalar_kernel_implIllEEvRNS_18TensorIteratorBaseET0_EUllE2_St5arrayIPcLm2EELi4E23TrivialOffsetCalculatorILi1EjESC_NS0_6memory15LoadWithoutCastENSD_16StoreWithoutCastEEEviT_S6_T2_T3_T4_T5_)
        /*1f88*/ 	.word	0x00000000


	//----- nvinfo : EIATTR_REGCOUNT
	.align		4
.L_1399:
        /*1f8c*/ 	.byte	0x04, 0x2f
        /*1f8e*/ 	.short	(.L_1401 - .L_1400)
	.align		4
.L_1400:
        /*1f90*/ 	.word	index@(_ZN2at6native18elementwise_kernelILi128ELi2EZNS0_22gpu_kernel_impl_nocastIZNS0_50_GLOBAL__N__2680c7bb_12_PowKernel_cu_140f0503_289629pow_tensor_scalar_kernel_implIllEEvRNS_18TensorIteratorBaseET0_EUllE2_EEvS6_RKT_EUliE_EEviT1_)
        /*1f94*/ 	.word	0x00000012


	//----- nvinfo : EIATTR_FRAME_SIZE
	.align		4
.L_1401:
        /*1f98*/ 	.byte	0x04, 0x11
        /*1f9a*/ 	.short	(.L_1403 - .L_1402)
	.align		4
.L_1402:
        /*1f9c*/ 	.word	index@(_ZN2at6native18elementwise_kernelILi128ELi2EZNS0_22gpu_kernel_impl_nocastIZNS0_50_GLOBAL__N__2680c7bb_12_PowKernel_cu_140f0503_289629pow_tensor_scalar_kernel_implIllEEvRNS_18TensorIteratorBaseET0_EUllE2_EEvS6_RKT_EUliE_EEviT1_)
        /*1fa0*/ 	.word	0x00000000


	//----- nvinfo : EIATTR_REGCOUNT
	.align		4
.L_1403:
        /*1fa4*/ 	.byte	0x04, 0x2f
        /*1fa6*/ 	.short	(.L_1405 - .L_1404)
	.align		4
.L_1404:
        /*1fa8*/ 	.word	index@(_ZN2at6native27unrolled_elementwise_kernelIZNS0_50_GLOBAL__N__2680c7bb_12_PowKernel_cu_140f0503_289629pow_tensor_scalar_kernel_implIllEEvRNS_18TensorIteratorBaseET0_EUllE2_St5arrayIPcLm2EELi4E23TrivialOffsetCalculatorILi1EjESC_NS0_6memory12LoadWithCastILi1EEENSD_13StoreWithCastILi1EEEEEviT_S6_T2_T3_T4_T5_)
        /*1fac*/ 	.word	0x00000020


	//----- nvinfo : EIATTR_FRAME_SIZE
	.align		4
.L_1405:
        /*1fb0*/ 	.byte	0x04, 0x11
        /*1fb2*/ 	.short	(.L_1407 - .L_1406)
	.align		4
.L_1406:
        /*1fb4*/ 	.word	index@(_ZN2at6native27unrolled_elementwise_kernelIZNS0_50_GLOBAL__N__2680c7bb_12_PowKernel_cu_140f0503_289629pow_tensor_scalar_kernel_implIllEEvRNS_18TensorIteratorBaseET0_EUllE2_St5arrayIPcLm2EELi4E23TrivialOffsetCalculatorILi1EjESC_NS0_6memory12LoadWithCastILi1EEENSD_13StoreWithCastILi1EEEEEviT_S6_T2_T3_T4_T5_)
        /*1fb8*/ 	.word	0x00000000


	//----- nvinfo : EIATTR_REGCOUNT
	.align		4
.L_1407:
        /*1fbc*/ 	.byte	0x04, 0x2f
        /*1fbe*/ 	.short	(.L_1409 - .L_1408)
	.align		4
.L_1408:
        /*1fc0*/ 	.word	index@(_ZN2at6native18elementwise_kernelILi128ELi4EZNS0_15gpu_kernel_implIZNS0_50_GLOBAL__N__2680c7bb_12_PowKernel_cu_140f0503_289629pow_tensor_scalar_kernel_implIllEEvRNS_18TensorIteratorBaseET0_EUllE2_EEvS6_RKT_EUliE_EEviT1_)
        /*1fc4*/ 	.word	0x0000001a


	//----- nvinfo : EIATTR_FRAME_SIZE
	.align		4
.L_1409:
        /*1fc8*/ 	.byte	0x04, 0x11
        /*1fca*/ 	.short	(.L_1411 - .L_1410)
	.align		4
.L_1410:
        /*1fcc*/ 	.word	index@(_ZN2at6native18elementwise_kernelILi128ELi4EZNS0_15gpu_kernel_implIZNS0_50_GLOBAL__N__2680c7bb_12_PowKernel_cu_140f0503_289629pow_tensor_scalar_kernel_implIllEEvRNS_18TensorIteratorBaseET0_EUllE2_EEvS6_RKT_EUliE_EEviT1_)
        /*1fd0*/ 	.word	0x00000000


	//----- nvinfo : EIATTR_REGCOUNT
	.align		4
.L_1411:
        /*1fd4*/ 	.byte	0x04, 0x2f
        /*1fd6*/ 	.short	(.L_1413 - .L_1412)
	.align		4
.L_1412:
        /*1fd8*/ 	.word	index@(_ZN2at6native29vectorized_elementwise_kernelILi8EZNS0_50_GLOBAL__N__2680c7bb_12_PowKernel_cu_140f0503_289629pow_tensor_scalar_kernel_implIssEEvRNS_18TensorIteratorBaseET0_EUlsE_St5arrayIPcLm2EEEEviS6_T1_)
        /*1fdc*/ 	.word	0x00000020


	//----- nvinfo : EIATTR_FRAME_SIZE
	.align		4
.L_1413:
        /*1fe0*/ 	.byte	0x04, 0x11
        /*1fe2*/ 	.short	(.L_1415 - .L_1414)
	.align		4
.L_1414:
        /*1fe4*/ 	.word	index@(_ZN2at6native29vectorized_elementwise_kernelILi8EZNS0_50_GLOBAL__N__2680c7bb_12_PowKernel_cu_140f0503_289629pow_tensor_scalar_kernel_implIssEEvRNS_18TensorIteratorBaseET0_EUlsE_St5arrayIPcLm2EEEEviS6_T1_)
        /*1fe8*/ 	.word	0x00000000


	//----- nvinfo : EIATTR_REGCOUNT
	.align		4
.L_1415:
        /*1fec*/ 	.byte	0x04, 0x2f
        /*1fee*/ 	.short	(.L_1417 - .L_1416)
	.align		4
.L_1416:
        /*1ff0*/ 	.word	index@(_ZN2at6native29vectorized_elementwise_kernelILi4EZNS0_50_GLOBAL__N__2680c7bb_12_PowKernel_cu_140f0503_289629pow_tensor_scalar_kernel_implIssEEvRNS_18TensorIteratorBaseET0_EUlsE_St5arrayIPcLm2EEEEviS6_T1_)
        /*1ff4*/ 	.word	0x00000020


	//----- nvinfo : EIATTR_FRAME_SIZE
	.align		4
.L_1417:
        /*1ff8*/ 	.byte	0x04, 0x11
        /*1ffa*/ 	.short	(.L_1419 - .L_1418)
	.align		4
.L_1418:
        /*1ffc*/ 	.word	index@(_ZN2at6native29vectorized_elementwise_kernelILi4EZNS0_50_GLOBAL__N__2680c7bb_12_PowKernel_cu_140f0503_289629pow_tensor_scalar_kernel_implIssEEvRNS_18TensorIteratorBaseET0_EUlsE_St5arrayIPcLm2EEEEviS6_T1_)
        /*2000*/ 	.word	0x00000000


	//----- nvinfo : EIATTR_REGCOUNT
	.align		4
.L_1419:
        /*2004*/ 	.byte	0x04, 0x2f
        /*2006*/ 	.short	(.L_1421 - .L_1420)
	.align		4
.L_1420:
        /*2008*/ 	.word	index@(_ZN2at6native29vectorized_elementwise_kernelILi2EZNS0_50_GLOBAL__N__2680c7bb_12_PowKernel_cu_140f0503_289629pow_tensor_scalar_kernel_implIssEEvRNS_18TensorIteratorBaseET0_EUlsE_St5arrayIPcLm2EEEEviS6_T1_)
        /*200c*/ 	.word	0x00000020


	//----- nvinfo : EIATTR_FRAME_SIZE
	.align		4
.L_1421:
        /*2010*/ 	.byte	0x04, 0x11
        /*2012*/ 	.short	(.L_1423 - .L_1422)
	.align		4
.L_1422:
        /*2014*/ 	.word	index@(_ZN2at6native29vectorized_elementwise_kernelILi2EZNS0_50_GLOBAL__N__2680c7bb_12_PowKernel_cu_140f0503_289629pow_tensor_scalar_kernel_implIssEEvRNS_18TensorIteratorBaseET0_EUlsE_St5arrayIPcLm2EEEEviS6_T1_)
        /*2018*/ 	.word	0x00000000


	//----- nvinfo : EIATTR_REGCOUNT
	.align		4
.L_1423:
        /*201c*/ 	.byte	0x04, 0x2f
        /*201e*/ 	.short	(.L_1425 - .L_1424)
	.align		4
.L_1424:
        /*2020*/ 	.word	index@(_ZN2at6native27unrolled_elementwise_kernelIZNS0_50_GLOBAL__N__2680c7bb_12_PowKernel_cu_140f0503_289629pow_tensor_scalar_kernel_implIssEEvRNS_18TensorIteratorBaseET0_EUlsE_St5arrayIPcLm2EELi4E23TrivialOffsetCalculatorILi1EjESC_NS0_6memory15LoadWithoutCastENSD_16StoreWithoutCastEEEviT_S6_T2_T3_T4_T5_)
        /*2024*/ 	.word	0x00000014


	//----- nvinfo : EIATTR_FRAME_SIZE
	.align		4
.L_1425:
        /*2028*/ 	.byte	0x04, 0x11
        /*202a*/ 	.short	(.L_1427 - .L_1426)
	.align		4
.L_1426:
        /*202c*/ 	.word	index@(_ZN2at6native27unrolled_elementwise_kernelIZNS0_50_GLOBAL__N__2680c7bb_12_PowKernel_cu_140f0503_289629pow_tensor_scalar_kernel_implIssEEvRNS_18TensorIteratorBaseET0_EUlsE_St5arrayIPcLm2EELi4E23TrivialOffsetCalculatorILi1EjESC_NS0_6memory15LoadWithoutCastENSD_16StoreWithoutCastEEEviT_S6_T2_T3_T4_T5_)
        /*2030*/ 	.word	0x00000000


	//----- nvinfo : EIATTR_REGCOUNT
	.align		4
.L_1427:
        /*2034*/ 	.byte	0x04, 0x2f
        /*2036*/ 	.short	(.L_1429 - .L_1428)
	.align		4
.L_1428:
        /*2038*/ 	.word	index@(_ZN2at6native18elementwise_kernelILi128ELi4EZNS0_22gpu_kernel_impl_nocastIZNS0_50_GLOBAL__N__2680c7bb_12_PowKernel_cu_140f0503_289629pow_tensor_scalar_kernel_implIssEEvRNS_18TensorIteratorBaseET0_EUlsE_EEvS6_RKT_EUliE_EEviT1_)
        /*203c*/ 	.word	0x00000012


	//----- nvinfo : EIATTR_FRAME_SIZE
	.align		4
.L_1429:
        /*2040*/ 	.byte	0x04, 0x11
        /*2042*/ 	.short	(.L_1431 - .L_1430)
	.align		4
.L_1430:
        /*2044*/ 	.word	index@(_ZN2at6native18elementwise_kernelILi128ELi4EZNS0_22gpu_kernel_impl_nocastIZNS0_50_GLOBAL__N__2680c7bb_12_PowKernel_cu_140f0503_289629pow_tensor_scalar_kernel_implIssEEvRNS_18TensorIteratorBaseET0_EUlsE_EEvS6_RKT_EUliE_EEviT1_)
        /*2048*/ 	.word	0x00000000


	//----- nvinfo : EIATTR_REGCOUNT
	.align		4
.L_1431:
        /*204c*/ 	.byte	0x04, 0x2f
        /*204e*/ 	.short	(.L_1433 - .L_1432)
	.align		4
.L_1432:
        /*2050*/ 	.word	index@(_ZN2at6native27unrolled_elementwise_kernelIZNS0_50_GLOBAL__N__2680c7bb_12_PowKernel_cu_140f0503_289629pow_tensor_scalar_kernel_implIssEEvRNS_18TensorIteratorBaseET0_EUlsE_St5arrayIPcLm2EELi4E23TrivialOffsetCalculatorILi1EjESC_NS0_6memory12LoadWithCastILi1EEENSD_13StoreWithCastILi1EEEEEviT_S6_T2_T3_T4_T5_)
        /*2054*/ 	.word	0x0000001c


	//----- nvinfo : EIATTR_FRAME_SIZE
	.align		4
.L_1433:
        /*2058*/ 	.byte	0x04, 0x11
        /*205a*/ 	.short	(.L_1435 - .L_1434)
	.align		4
.L_1434:
        /*205c*/ 	.word	index@(_ZN2at6native27unrolled_elementwise_kernelIZNS0_50_GLOBAL__N__2680c7bb_12_PowKernel_cu_140f0503_289629pow_tensor_scalar_kernel_implIssEEvRNS_18TensorIteratorBaseET0_EUlsE_St5arrayIPcLm2EELi4E23TrivialOffsetCalculatorILi1EjESC_NS0_6memory12LoadWithCastILi1EEENSD_13StoreWithCastILi1EEEEEviT_S6_T2_T3_T4_T5_)
        /*2060*/ 	.word	0x00000000


	//----- nvinfo : EIATTR_REGCOUNT
	.align		4
.L_1435:
        /*2064*/ 	.byte	0x04, 0x2f
        /*2066*/ 	.short	(.L_1437 - .L_1436)
	.align		4
.L_1436:
        /*2068*/ 	.word	index@(_ZN2at6native18elementwise_kernelILi128ELi4EZNS0_15gpu_kernel_implIZNS0_50_GLOBAL__N__2680c7bb_12_PowKernel_cu_140f0503_289629pow_tensor_scalar_kernel_implIssEEvRNS_18TensorIteratorBaseET0_EUlsE_EEvS6_RKT_EUliE_EEviT1_)
        /*206c*/ 	.word	0x0000001a


	//----- nvinfo : EIATTR_FRAME_SIZE
	.align		4
.L_1437:
        /*2070*/ 	.byte	0x04, 0x11
        /*2072*/ 	.short	(.L_1439 - .L_1438)
	.align		4
.L_1438:
        /*2074*/ 	.word	index@(_ZN2at6native18elementwise_kernelILi128ELi4EZNS0_15gpu_kernel_implIZNS0_50_GLOBAL__N__2680c7bb_12_PowKernel_cu_140f0503_289629pow_tensor_scalar_kernel_implIssEEvRNS_18TensorIteratorBaseET0_EUlsE_EEvS6_RKT_EUliE_EEviT1_)
        /*2078*/ 	.word	0x00000000


	//----- nvinfo : EIATTR_REGCOUNT
	.align		4
.L_1439:
        /*207c*/ 	.byte	0x04, 0x2f
        /*207e*/ 	.short	(.L_1441 - .L_1440)
	.align		4
.L_1440:
        /*2080*/ 	.word	index@(_ZN2at6native29vectorized_elementwise_kernelILi8EZNS0_50_GLOBAL__N__2680c7bb_12_PowKernel_cu_140f0503_289629pow_tensor_scalar_kernel_implIssEEvRNS_18TensorIteratorBaseET0_EUlsE0_St5arrayIPcLm2EEEEviS6_T1_)
        /*2084*/ 	.word	0x00000020


	//----- nvinfo : EIATTR_FRAME_SIZE
	.align		4
.L_1441:
        /*2088*/ 	.byte	0x04, 0x11
        /*208a*/ 	.short	(.L_1443 - .L_1442)
	.align		4
.L_1442:
        /*208c*/ 	.word	index@(_ZN2at6native29vectorized_elementwise_kernelILi8EZNS0_50_GLOBAL__N__2680c7bb_12_PowKernel_cu_140f0503_289629pow_tensor_scalar_kernel_implIssEEvRNS_18TensorIteratorBaseET0_EUlsE0_St5arrayIPcLm2EEEEviS6_T1_)
        /*2090*/ 	.word	0x00000000


	//----- nvinfo : EIATTR_REGCOUNT
	.align		4
.L_1443:
        /*2094*/ 	.byte	0x04, 0x2f
        /*2096*/ 	.short	(.L_1445 - .L_1444)
	.align		4
.L_1444:
        /*2098*/ 	.word	index@(_ZN2at6native29vectorized_elementwise_kernelILi4EZNS0_50_GLOBAL__N__2680c7bb_12_PowKernel_cu_140f0503_289629pow_tensor_scalar_kernel_implIssEEvRNS_18TensorIteratorBaseET0_EUlsE0_St5arrayIPcLm2EEEEviS6_T1_)
        /*209c*/ 	.word	0x00000020


	//----- nvinfo : EIATTR_FRAME_SIZE
	.align		4
.L_1445:
        /*20a0*/ 	.byte	0x04, 0x11
        /*20a2*/ 	.short	(.L_1447 - .L_1446)
	.align		4
.L_1446:
        /*20a4*/ 	.word	index@(_ZN2at6native29vectorized_elementwise_kernelILi4EZNS0_50_GLOBAL__N__2680c7bb_12_PowKernel_cu_140f0503_289629pow_tensor_scalar_kernel_implIssEEvRNS_18TensorIteratorBaseET0_EUlsE0_St5arrayIPcLm2EEEEviS6_T1_)
        /*20a8*/ 	.word	0x00000000


	//----- nvinfo : EIATTR_REGCOUNT
	.align		4
.L_1447:
        /*20ac*/ 	.byte	0x04, 0x2f
        /*20ae*/ 	.short	(.L_1449 - .L_1448)
	.align		4
.L_1448:
        /*20b0*/ 	.word	index@(_ZN2at6native29vectorized_elementwise_kernelILi2EZNS0_50_GLOBAL__N__2680c7bb_12_PowKernel_cu_140f0503_289629pow_tensor_scalar_kernel_implIssEEvRNS_18TensorIteratorBaseET0_EUlsE0_St5arrayIPcLm2EEEEviS6_T1_)
        /*20b4*/ 	.word	0x00000020


	//----- nvinfo : EIATTR_FRAME_SIZE
	.align		4
.L_1449:
        /*20b8*/ 	.byte	0x04, 0x11
        /*20ba*/ 	.short	(.L_1451 - .L_1450)
	.align		4
.L_1450:
        /*20bc*/ 	.word	index@(_ZN2at6native29vectorized_elementwise_kernelILi2EZNS0_50_GLOBAL__N__2680c7bb_12_PowKernel_cu_140f0503_289629pow_tensor_scalar_kernel_implIssEEvRNS_18TensorIteratorBaseET0_EUlsE0_St5arrayIPcLm2EEEEviS6_T1_)
        /*20c0*/ 	.word	0x00000000


	//----- nvinfo : EIATTR_REGCOUNT
	.align		4
.L_1451:
        /*20c4*/ 	.byte	0x04, 0x2f
        /*20c6*/ 	.short	(.L_1453 - .L_1452)
	.align		4
.L_1452:
        /*20c8*/ 	.word	index@(_ZN2at6native27unrolled_elementwise_kernelIZNS0_50_GLOBAL__N__2680c7bb_12_PowKernel_cu_140f0503_289629pow_tensor_scalar_kernel_implIssEEvRNS_18TensorIteratorBaseET0_EUlsE0_St5arrayIPcLm2EELi4E23TrivialOffsetCalculatorILi1EjESC_NS0_6memory15LoadWithoutCastENSD_16StoreWithoutCastEEEviT_S6_T2_T3_T4_T5_)
        /*20cc*/ 	.word	0x00000016


	//----- nvinfo : EIATTR_FRAME_SIZE
	.align		4
.L_1453:
        /*20d0*/ 	.byte	0x04, 0x11
        /*20d2*/ 	.short	(.L_1455 - .L_1454)
	.align		4
.L_1454:
        /*20d4*/ 	.word	index@(_ZN2at6native27unrolled_elementwise_kernelIZNS0_50_GLOBAL__N__2680c7bb_12_PowKernel_cu_140f0503_289629pow_tensor_scalar_kernel_implIssEEvRNS_18TensorIteratorBaseET0_EUlsE0_St5arrayIPcLm2EELi4E23TrivialOffsetCalculatorILi1EjESC_NS0_6memory15LoadWithoutCastENSD_16StoreWithoutCastEEEviT_S6_T2_T3_T4_T5_)
        /*20d8*/ 	.word	0x00000000


	//----- nvinfo : EIATTR_REGCOUNT
	.align		4
.L_1455:
        /*20dc*/ 	.byte	0x04, 0x2f
        /*20de*/ 	.short	(.L_1457 - .L_1456)
	.align		4
.L_1456:
        /*20e0*/ 	.word	index@(_ZN2at6native18elementwise_kernelILi128ELi4EZNS0_22gpu_kernel_impl_nocastIZNS0_50_GLOBAL__N__2680c7bb_12_PowKernel_cu_140f0503_289629pow_tensor_scalar_kernel_implIssEEvRNS_18TensorIteratorBaseET0_EUlsE0_EEvS6_RKT_EUliE_EEviT1_)
        /*20e4*/ 	.word	0x00000012


	//----- nvinfo : EIATTR_FRAME_SIZE
	.align		4
.L_1457:
        /*20e8*/ 	.byte	0x04, 0x11
        /*20ea*/ 	.short	(.L_1459 - .L_1458)
	.align		4
.L_1458:
        /*20ec*/ 	.word	index@(_ZN2at6native18elementwise_kernelILi128ELi4EZNS0_22gpu_kernel_impl_nocastIZNS0_50_GLOBAL__N__2680c7bb_12_PowKernel_cu_140f0503_289629pow_tensor_scalar_kernel_implIssEEvRNS_18TensorIteratorBaseET0_EUlsE0_EEvS6_RKT_EUliE_EEviT1_)
        /*20f0*/ 	.word	0x00000000


	//----- nvinfo : EIATTR_REGCOUNT
	.align		4
.L_1459:
        /*20f4*/ 	.byte	0x04, 0x2f
        /*20f6*/ 	.short	(.L_1461 - .L_1460)
	.align		4
.L_1460:
        /*20f8*/ 	.word	index@(_ZN2at6native27unrolled_elementwise_kernelIZNS0_50_GLOBAL__N__2680c7bb_12_PowKernel_cu_140f0503_289629pow_tensor_scalar_kernel_implIssEEvRNS_18TensorIteratorBaseET0_EUlsE0_St5arrayIPcLm2EELi4E23TrivialOffsetCalculatorILi1EjESC_NS0_6memory12LoadWithCastILi1EEENSD_13StoreWithCastILi1EEEEEviT_S6_T2_T3_T4_T5_)
        /*20fc*/ 	.word	0x0000001c


	//----- nvinfo : EIATTR_FRAME_SIZE
	.align		4
.L_1461:
        /*2100*/ 	.byte	0x04, 0x11
        /*2102*/ 	.short	(.L_1463 - .L_1462)
	.align		4
.L_1462:
        /*2104*/ 	.word	index@(_ZN2at6native27unrolled_elementwise_kernelIZNS0_50_GLOBAL__N__2680c7bb_12_PowKernel_cu_140f0503_289629pow_tensor_scalar_kernel_implIssEEvRNS_18TensorIteratorBaseET0_EUlsE0_St5arrayIPcLm2EELi4E23TrivialOffsetCalculatorILi1EjESC_NS0_6memory12LoadWithCastILi1EEENSD_13StoreWithCastILi1EEEEEviT_S6_T2_T3_T4_T5_)
        /*2108*/ 	.word	0x00000000


	//----- nvinfo : EIATTR_REGCOUNT
	.align		4
.L_1463:
        /*210c*/ 	.byte	0x04, 0x2f
        /*210e*/ 	.short	(.L_1465 - .L_1464)
	.align		4
.L_1464:
        /*2110*/ 	.word	index@(_ZN2at6native18elementwise_kernelILi128ELi4EZNS0_15gpu_kernel_implIZNS0_50_GLOBAL__N__2680c7bb_12_PowKernel_cu_140f0503_289629pow_tensor_scalar_kernel_implIssEEvRNS_18TensorIteratorBaseET0_EUlsE0_EEvS6_RKT_EUliE_EEviT1_)
        /*2114*/ 	.word	0x0000001a


	//----- nvinfo : EIATTR_FRAME_SIZE
	.align		4
.L_1465:
        /*2118*/ 	.byte	0x04, 0x11
        /*211a*/ 	.short	(.L_1467 - .L_1466)
	.align		4
.L_1466:
        /*211c*/ 	.word	index@(_ZN2at6native18elementwise_kernelILi128ELi4EZNS0_15gpu_kernel_implIZNS0_50_GLOBAL__N__2680c7bb_12_PowKernel_cu_140f0503_289629pow_tensor_scalar_kernel_implIssEEvRNS_18TensorIteratorBaseET0_EUlsE0_EEvS6_RKT_EUliE_EEviT1_)
        /*2120*/ 	.word	0x00000000


	//----- nvinfo : EIATTR_REGCOUNT
	.align		4
.L_1467:
        /*2124*/ 	.byte	0x04, 0x2f
        /*2126*/ 	.short	(.L_1469 - .L_1468)
	.align		4
.L_1468:
        /*2128*/ 	.word	index@(_ZN2at6native29vectorized_elementwise_kernelILi8EZNS0_50_GLOBAL__N__2680c7bb_12_PowKernel_cu_140f0503_289629pow_tensor_scalar_kernel_implIssEEvRNS_18TensorIteratorBaseET0_EUlsE1_St5arrayIPcLm2EEEEviS6_T1_)
        /*212c*/ 	.word	0x00000020


	//----- nvinfo : EIATTR_FRAME_SIZE
	.align		4
.L_1469:
        /*2130*/ 	.byte	0x04, 0x11
        /*2132*/ 	.short	(.L_1471 - .L_1470)
	.align		4
.L_1470:
        /*2134*/ 	.word	index@($__internal_34_$__cuda_sm20_dblrcp_rn_slowpath_v3)
        /*2138*/ 	.word	0x00000000


	//----- nvinfo : EIATTR_FRAME_SIZE
	.align		4
.L_1471:
        /*213c*/ 	.byte	0x04, 0x11
        /*213e*/ 	.short	(.L_1473 - .L_1472)
	.align		4
.L_1472:
        /*2140*/ 	.word	index@(_ZN2at6native29vectorized_elementwise_kernelILi8EZNS0_50_GLOBAL__N__2680c7bb_12_PowKernel_cu_140f0503_289629pow_tensor_scalar_kernel_implIssEEvRNS_18TensorIteratorBaseET0_EUlsE1_St5arrayIPcLm2EEEEviS6_T1_)
        /*2144*/ 	.word	0x00000000


	//----- nvinfo : EIATTR_REGCOUNT
	.align		4
.L_1473:
        /*2148*/ 	.byte	0x04, 0x2f
        /*214a*/ 	.short	(.L_1475 - .L_1474)
	.align		4
.L_1474:
        /*214c*/ 	.word	index@(_ZN2at6native29vectorized_elementwise_kernelILi4EZNS0_50_GLOBAL__N__2680c7bb_12_PowKernel_cu_140f0503_289629pow_tensor_scalar_kernel_implIssEEvRNS_18TensorIteratorBaseET0_EUlsE1_St5arrayIPcLm2EEEEviS6_T1_)
        /*2150*/ 	.word	0x00000020


	//----- nvinfo : EIATTR_FRAME_SIZE
	.align		4
.L_1475:
        /*2154*/ 	.byte	0x04, 0x11
        /*2156*/ 	.short	(.L_1477 - .L_1476)
	.align		4
.L_1476:
        /*2158*/ 	.word	index@($__internal_33_$__cuda_sm20_dblrcp_rn_slowpath_v3)
        /*215c*/ 	.word	0x00000000


	//----- nvinfo : EIATTR_FRAME_SIZE
	.align		4
.L_1477:
        /*2160*/ 	.byte	0x04, 0x11
        /*2162*/ 	.short	(.L_1479 - .L_1478)
	.align		4
.L_1478:
        /*2164*/ 	.word	index@(_ZN2at6native29vectorized_elementwise_kernelILi4EZNS0_50_GLOBAL__N__2680c7bb_12_PowKernel_cu_140f0503_289629pow_tensor_scalar_kernel_implIssEEvRNS_18TensorIteratorBaseET0_EUlsE1_St5arrayIPcLm2EEEEviS6_T1_)
        /*2168*/ 	.word	0x00000000


	//----- nvinfo : EIATTR_REGCOUNT
	.align		4
.L_1479:
        /*216c*/ 	.byte	0x04, 0x2f
        /*216e*/ 	.short	(.L_1481 - .L_1480)
	.align		4
.L_1480:
        /*2170*/ 	.word	index@(_ZN2at6native29vectorized_elementwise_kernelILi2EZNS0_50_GLOBAL__N__2680c7bb_12_PowKernel_cu_140f0503_289629pow_tensor_scalar_kernel_implIssEEvRNS_18TensorIteratorBaseET0_EUlsE1_St5arrayIPcLm2EEEEviS6_T1_)
        /*2174*/ 	.word	0x00000020


	//----- nvinfo : EIATTR_FRAME_SIZE
	.align		4
.L_1481:
        /*2178*/ 	.byte	0x04, 0x11
        /*217a*/ 	.short	(.L_1483 - .L_1482)
	.align		4
.L_1482:
        /*217c*/ 	.word	index@($__internal_32_$__cuda_sm20_dblrcp_rn_slowpath_v3)
        /*2180*/ 	.word	0x00000000


	//----- nvinfo : EIATTR_FRAME_SIZE
	.align		4
.L_1483:
        /*2184*/ 	.byte	0x04, 0x11
        /*2186*/ 	.short	(.L_1485 - .L_1484)
	.align		4
.L_1484:
        /*2188*/ 	.word	index@(_ZN2at6native29vectorized_elementwise_kernelILi2EZNS0_50_GLOBAL__N__2680c7bb_12_PowKernel_cu_140f0503_289629pow_tensor_scalar_kernel_implIssEEvRNS_18TensorIteratorBaseET0_EUlsE1_St5arrayIPcLm2EEEEviS6_T1_)
        /*218c*/ 	.word	0x00000000


	//----- nvinfo : EIATTR_REGCOUNT
	.align		4
.L_1485:
        /*2190*/ 	.byte	0x04, 0x2f
        /*2192*/ 	.short	(.L_1487 - .L_1486)
	.align		4
.L_1486:
        /*2194*/ 	.word	index@(_ZN2at6native27unrolled_elementwise_kernelIZNS0_50_GLOBAL__N__2680c7bb_12_PowKernel_cu_140f0503_289629pow_tensor_scalar_kernel_implIssEEvRNS_18TensorIteratorBaseET0_EUlsE1_St5arrayIPcLm2EELi4E23TrivialOffsetCalculatorILi1EjESC_NS0_6memory15LoadWithoutCastENSD_16StoreWithoutCastEEEviT_S6_T2_T3_T4_T5_)
        /*2198*/ 	.word	0x00000018


	//----- nvinfo : EIATTR_FRAME_SIZE
	.align		4
.L_1487:
        /*219c*/ 	.byte	0x04, 0x11
        /*219e*/ 	.short	(.L_1489 - .L_1488)
	.align		4
.L_1488:
        /*21a0*/ 	.word	index@($__internal_31_$__cuda_sm20_dblrcp_rn_slowpath_v3)
        /*21a4*/ 	.word	0x00000000


	//----- nvinfo : EIATTR_FRAME_SIZE
	.align		4
.L_1489:
        /*21a8*/ 	.byte	0x04, 0x11
        /*21aa*/ 	.short	(.L_1491 - .L_1490)
	.align		4
.L_1490:
        /*21ac*/ 	.word	index@(_ZN2at6native27unrolled_elementwise_kernelIZNS0_50_GLOBAL__N__2680c7bb_12_PowKernel_cu_140f0503_289629pow_tensor_scalar_kernel_implIssEEvRNS_18TensorIteratorBaseET0_EUlsE1_St5arrayIPcLm2EELi4E23TrivialOffsetCalculatorILi1EjESC_NS0_6memory15LoadWithoutCastENSD_16StoreWithoutCastEEEviT_S6_T2_T3_T4_T5_)
        /*21b0*/ 	.word	0x00000000


	//----- nvinfo : EIATTR_REGCOUNT
	.align		4
.L_1491:
        /*21b4*/ 	.byte	0x04, 0x2f
        /*21b6*/ 	.short	(.L_1493 - .L_1492)
	.align		4
.L_1492:
        /*21b8*/ 	.word	index@(_ZN2at6native18elementwise_kernelILi128ELi4EZNS0_22gpu_kernel_impl_nocastIZNS0_50_GLOBAL__N__2680c7bb_12_PowKernel_cu_140f0503_289629pow_tensor_scalar_kernel_implIssEEvRNS_18TensorIteratorBaseET0_EUlsE1_EEvS6_RKT_EUliE_EEviT1_)
        /*21bc*/ 	.word	0x00000012


	//----- nvinfo : EIATTR_FRAME_SIZE
	.align		4
.L_1493:
        /*21c0*/ 	.byte	0x04, 0x11
        /*21c2*/ 	.short	(.L_1495 - .L_1494)
	.align		4
.L_1494:
        /*21c4*/ 	.word	index@($__internal_30_$__cuda_sm20_dblrcp_rn_slowpath_v3)
        /*21c8*/ 	.word	0x00000000


	//----- nvinfo : EIATTR_FRAME_SIZE
	.align		4
.L_1495:
        /*21cc*/ 	.byte	0x04, 0x11
        /*21ce*/ 	.short	(.L_1497 - .L_1496)
	.align		4
.L_1496:
        /*21d0*/ 	.word	index@(_ZN2at6native18elementwise_kernelILi128ELi4EZNS0_22gpu_kernel_impl_nocastIZNS0_50_GLOBAL__N__2680c7bb_12_PowKernel_cu_140f0503_289629pow_tensor_scalar_kernel_implIssEEvRNS_18TensorIteratorBaseET0_EUlsE1_EEvS6_RKT_EUliE_EEviT1_)
        /*21d4*/ 	.word	0x00000000


	//----- nvinfo : EIATTR_REGCOUNT
	.align		4
.L_1497:
        /*21d8*/ 	.byte	0x04, 0x2f
        /*21da*/ 	.short	(.L_1499 - .L_1498)
	.align		4
.L_1498:
        /*21dc*/ 	.word	index@(_ZN2at6native27unrolled_elementwise_kernelIZNS0_50_GLOBAL__N__2680c7bb_12_PowKernel_cu_140f0503_289629pow_tensor_scalar_kernel_implIssEEvRNS_18TensorIteratorBaseET0_EUlsE1_St5arrayIPcLm2EELi4E23TrivialOffsetCalculatorILi1EjESC_NS0_6memory12LoadWithCastILi1EEENSD_13StoreWithCastILi1EEEEEviT_S6_T2_T3_T4_T5_)
        /*21e0*/ 	.word	0x0000001c


	//----- nvinfo : EIATTR_FRAME_SIZE
	.align		4
.L_1499:
        /*21e4*/ 	.byte	0x04, 0x11
        /*21e6*/ 	.short	(.L_1501 - .L_1500)
	.align		4
.L_1500:
        /*21e8*/ 	.word	index@($__internal_29_$__cuda_sm20_dblrcp_rn_slowpath_v3)
        /*21ec*/ 	.word	0x00000000


	//----- nvinfo : EIATTR_FRAME_SIZE
	.align		4
.L_1501:
        /*21f0*/ 	.byte	0x04, 0x11
        /*21f2*/ 	.short	(.L_1503 - .L_1502)
	.align		4
.L_1502:
        /*21f4*/ 	.word	index@(_ZN2at6native27unrolled_elementwise_kernelIZNS0_50_GLOBAL__N__2680c7bb_12_PowKernel_cu_140f0503_289629pow_tensor_scalar_kernel_implIssEEvRNS_18TensorIteratorBaseET0_EUlsE1_St5arrayIPcLm2EELi4E23TrivialOffsetCalculatorILi1EjESC_NS0_6memory12LoadWithCastILi1EEENSD_13StoreWithCastILi1EEEEEviT_S6_T2_T3_T4_T5_)
        /*21f8*/ 	.word	0x00000000


	//----- nvinfo : EIATTR_REGCOUNT
	.align		4
.L_1503:
        /*21fc*/ 	.byte	0x04, 0x2f
        /*21fe*/ 	.short	(.L_1505 - .L_1504)
	.align		4
.L_1504:
        /*2200*/ 	.word	index@(_ZN2at6native18elementwise_kernelILi128ELi4EZNS0_15gpu_kernel_implIZNS0_50_GLOBAL__N__2680c7bb_12_PowKernel_cu_140f0503_289629pow_tensor_scalar_kernel_implIssEEvRNS_18TensorIteratorBaseET0_EUlsE1_EEvS6_RKT_EUliE_EEviT1_)
        /*2204*/ 	.word	0x0000001a


	//----- nvinfo : EIATTR_FRAME_SIZE
	.align		4
.L_1505:
        /*2208*/ 	.byte	0x04, 0x11
        /*220a*/ 	.short	(.L_1507 - .L_1506)
	.align		4
.L_1506:
        /*220c*/ 	.word	index@($__internal_28_$__cuda_sm20_dblrcp_rn_slowpath_v3)
        /*2210*/ 	.word	0x00000000


	//----- nvinfo : EIATTR_FRAME_SIZE
	.align		4
.L_1507:
        /*2214*/ 	.byte	0x04, 0x11
        /*2216*/ 	.short	(.L_1509 - .L_1508)
	.align		4
.L_1508:
        /*2218*/ 	.word	index@(_ZN2at6native18elementwise_kernelILi128ELi4EZNS0_15gpu_kernel_implIZNS0_50_GLOBAL__N__2680c7bb_12_PowKernel_cu_140f0503_289629pow_tensor_scalar_kernel_implIssEEvRNS_18TensorIteratorBaseET0_EUlsE1_EEvS6_RKT_EUliE_EEviT1_)
        /*221c*/ 	.word	0x00000000


	//----- nvinfo : EIATTR_REGCOUNT
	.align		4
.L_1509:
        /*2220*/ 	.byte	0x04, 0x2f
        /*2222*/ 	.short	(.L_1511 - .L_1510)
	.align		4
.L_1510:
        /*2224*/ 	.word	index@(_ZN2at6native29vectorized_elementwise_kernelILi8EZNS0_50_GLOBAL__N__2680c7bb_12_PowKernel_cu_140f0503_289629pow_tensor_scalar_kernel_implIssEEvRNS_18TensorIteratorBaseET0_EUlsE2_St5arrayIPcLm2EEEEviS6_T1_)
        /*2228*/ 	.word	0x0000001f


	//----- nvinfo : EIATTR_FRAME_SIZE
	.align		4
.L_1511:
        /*222c*/ 	.byte	0x04, 0x11
        /*222e*/ 	.short	(.L_1513 - .L_1512)
	.align		4
.L_1512:
        /*2230*/ 	.word	index@(_ZN2at6native29vectorized_elementwise_kernelILi8EZNS0_50_GLOBAL__N__2680c7bb_12_PowKernel_cu_140f0503_289629pow_tensor_scalar_kernel_implIssEEvRNS_18TensorIteratorBaseET0_EUlsE2_St5arrayIPcLm2EEEEviS6_T1_)
        /*2234*/ 	.word	0x00000000


	//----- nvinfo : EIATTR_REGCOUNT
	.align		4
.L_1513:
        /*2238*/ 	.byte	0x04, 0x2f
        /*223a*/ 	.short	(.L_1515 - .L_1514)
	.align		4
.L_1514:
        /*223c*/ 	.word	index@(_ZN2at6native29vectorized_elementwise_kernelILi4EZNS0_50_GLOBAL__N__2680c7bb_12_PowKernel_cu_140f0503_289629pow_tensor_scalar_kernel_implIssEEvRNS_18TensorIteratorBaseET0_EUlsE2_St5arrayIPcLm2EEEEviS6_T1_)
        /*2240*/ 	.word	0x0000001f


	//----- nvinfo : EIATTR_FRAME_SIZE
	.align		4
.L_1515:
        /*2244*/ 	.byte	0x04, 0x11
        /*2246*/ 	.short	(.L_1517 - .L_1516)
	.align		4
.L_1516:
        /*2248*/ 	.word	index@(_ZN2at6native29vectorized_elementwise_kernelILi4EZNS0_50_GLOBAL__N__2680c7bb_12_PowKernel_cu_140f0503_289629pow_tensor_scalar_kernel_implIssEEvRNS_18TensorIteratorBaseET0_EUlsE2_St5arrayIPcLm2EEEEviS6_T1_)
        /*224c*/ 	.word	0x00000000


	//----- nvinfo : EIATTR_REGCOUNT
	.align		4
.L_1517:
        /*2250*/ 	.byte	0x04, 0x2f
        /*2252*/ 	.short	(.L_1519 - .L_1518)
	.align		4
.L_1518:
        /*2254*/ 	.word	index@(_ZN2at6native29vectorized_elementwise_kernelILi2EZNS0_50_GLOBAL__N__2680c7bb_12_PowKernel_cu_140f0503_289629pow_tensor_scalar_kernel_implIssEEvRNS_18TensorIteratorBaseET0_EUlsE2_St5arrayIPcLm2EEEEviS6_T1_)
        /*2258*/ 	.word	0x0000001e


	//----- nvinfo : EIATTR_FRAME_SIZE
	.align		4
.L_1519:
        /*225c*/ 	.byte	0x04, 0x11
        /*225e*/ 	.short	(.L_1521 - .L_1520)
	.align		4
.L_1520:
        /*2260*/ 	.word	index@(_ZN2at6native29vectorized_elementwise_kernelILi2EZNS0_50_GLOBAL__N__2680c7bb_12_PowKernel_cu_140f0503_289629pow_tensor_scalar_kernel_implIssEEvRNS_18TensorIteratorBaseET0_EUlsE2_St5arrayIPcLm2EEEEviS6_T1_)
        /*2264*/ 	.word	0x00000000


	//----- nvinfo : EIATTR_REGCOUNT
	.align		4
.L_1521:
        /*2268*/ 	.byte	0x04, 0x2f
        /*226a*/ 	.short	(.L_1523 - .L_1522)
	.align		4
.L_1522:
        /*226c*/ 	.word	index@(_ZN2at6native27unrolled_elementwise_kernelIZNS0_50_GLOBAL__N__2680c7bb_12_PowKernel_cu_140f0503_289629pow_tensor_scalar_kernel_implIssEEvRNS_18TensorIteratorBaseET0_EUlsE2_St5arrayIPcLm2EELi4E23TrivialOffsetCalculatorILi1EjESC_NS0_6memory15LoadWithoutCastENSD_16StoreWithoutCastEEEviT_S6_T2_T3_T4_T5_)
        /*2270*/ 	.word	0x00000016


	//----- nvinfo : EIATTR_FRAME_SIZE
	.align		4
.L_1523:
        /*2274*/ 	.byte	0x04, 0x11
        /*2276*/ 	.short	(.L_1525 - .L_1524)
	.align		4
.L_1524:
        /*2278*/ 	.word	index@(_ZN2at6native27unrolled_elementwise_kernelIZNS0_50_GLOBAL__N__2680c7bb_12_PowKernel_cu_140f0503_289629pow_tensor_scalar_kernel_implIssEEvRNS_18TensorIteratorBaseET0_EUlsE2_St5arrayIPcLm2EELi4E23TrivialOffsetCalculatorILi1EjESC_NS0_6memory15LoadWithoutCastENSD_16StoreWithoutCastEEEviT_S6_T2_T3_T4_T5_)
        /*227c*/ 	.word	0x00000000


	//----- nvinfo : EIATTR_REGCOUNT
	.align		4
.L_1525:
        /*2280*/ 	.byte	0x04, 0x2f
        /*2282*/ 	.short	(.L_1527 - .L_1526)
	.align		4
.L_1526:
        /*2284*/ 	.word	index@(_ZN2at6native18elementwise_kernelILi128ELi4EZNS0_22gpu_kernel_impl_nocastIZNS0_50_GLOBAL__N__2680c7bb_12_PowKernel_cu_140f0503_289629pow_tensor_scalar_kernel_implIssEEvRNS_18TensorIteratorBaseET0_EUlsE2_EEvS6_RKT_EUliE_EEviT1_)
        /*2288*/ 	.word	0x00000012


	//----- nvinfo : EIATTR_FRAME_SIZE
	.align		4
.L_1527:
        /*228c*/ 	.byte	0x04, 0x11
        /*228e*/ 	.short	(.L_1529 - .L_1528)
	.align		4
.L_1528:
        /*2290*/ 	.word	index@(_ZN2at6native18elementwise_kernelILi128ELi4EZNS0_22gpu_kernel_impl_nocastIZNS0_50_GLOBAL__N__2680c7bb_12_PowKernel_cu_140f0503_289629pow_tensor_scalar_kernel_implIssEEvRNS_18TensorIteratorBaseET0_EUlsE2_EEvS6_RKT_EUliE_EEviT1_)
        /*2294*/ 	.word	0x00000000


	//----- nvinfo : EIATTR_REGCOUNT
	.align		4
.L_1529:
        /*2298*/ 	.byte	0x04, 0x2f
        /*229a*/ 	.short	(.L_1531 - .L_1530)
	.align		4
.L_1530:
        /*229c*/ 	.word	index@(_ZN2at6native27unrolled_elementwise_kernelIZNS0_50_GLOBAL__N__2680c7bb_12_PowKernel_cu_140f0503_289629pow_tensor_scalar_kernel_implIssEEvRNS_18TensorIteratorBaseET0_EUlsE2_St5arrayIPcLm2EELi4E23TrivialOffsetCalculatorILi1EjESC_NS0_6memory12LoadWithCastILi1EEENSD_13StoreWithCastILi1EEEEEviT_S6_T2_T3_T4_T5_)
        /*22a0*/ 	.word	0x0000001d


	//----- nvinfo : EIATTR_FRAME_SIZE
	.align		4
.L_1531:
        /*22a4*/ 	.byte	0x04, 0x11
        /*22a6*/ 	.short	(.L_1533 - .L_1532)
	.align		4
.L_1532:
        /*22a8*/ 	.word	index@(_ZN2at6native27unrolled_elementwise_kernelIZNS0_50_GLOBAL__N__2680c7bb_12_PowKernel_cu_140f0503_289629pow_tensor_scalar_kernel_implIssEEvRNS_18TensorIteratorBaseET0_EUlsE2_St5arrayIPcLm2EELi4E23TrivialOffsetCalculatorILi1EjESC_NS0_6memory12LoadWithCastILi1EEENSD_13StoreWithCastILi1EEEEEviT_S6_T2_T3_T4_T5_)
        /*22ac*/ 	.word	0x00000000


	//----- nvinfo : EIATTR_REGCOUNT
	.align		4
.L_1533:
        /*22b0*/ 	.byte	0x04, 0x2f
        /*22b2*/ 	.short	(.L_1535 - .L_1534)
	.align		4
.L_1534:
        /*22b4*/ 	.word	index@(_ZN2at6native18elementwise_kernelILi128ELi4EZNS0_15gpu_kernel_implIZNS0_50_GLOBAL__N__2680c7bb_12_PowKernel_cu_140f0503_289629pow_tensor_scalar_kernel_implIssEEvRNS_18TensorIteratorBaseET0_EUlsE2_EEvS6_RKT_EUliE_EEviT1_)
        /*22b8*/ 	.word	0x0000001a


	//----- nvinfo : EIATTR_FRAME_SIZE
	.align		4
.L_1535:
        /*22bc*/ 	.byte	0x04, 0x11
        /*22be*/ 	.short	(.L_1537 - .L_1536)
	.align		4
.L_1536:
        /*22c0*/ 	.word	index@(_ZN2at6native18elementwise_kernelILi128ELi4EZNS0_15gpu_kernel_implIZNS0_50_GLOBAL__N__2680c7bb_12_PowKernel_cu_140f0503_289629pow_tensor_scalar_kernel_implIssEEvRNS_18TensorIteratorBaseET0_EUlsE2_EEvS6_RKT_EUliE_EEviT1_)
        /*22c4*/ 	.word	0x00000000


	//----- nvinfo : EIATTR_REGCOUNT
	.align		4
.L_1537:
        /*22c8*/ 	.byte	0x04, 0x2f
        /*22ca*/ 	.short	(.L_1539 - .L_1538)
	.align		4
.L_1538:
        /*22cc*/ 	.word	index@(_ZN2at6native29vectorized_elementwise_kernelILi8EZNS0_50_GLOBAL__N__2680c7bb_12_PowKernel_cu_140f0503_289629pow_tensor_scalar_kernel_implIddEEvRNS_18TensorIteratorBaseET0_EUldE_St5arrayIPcLm2EEEEviS6_T1_)
        /*22d0*/ 	.word	0x00000020


	//----- nvinfo : EIATTR_FRAME_SIZE
	.align		4
.L_1539:
        /*22d4*/ 	.byte	0x04, 0x11
        /*22d6*/ 	.short	(.L_1541 - .L_1540)
	.align		4
.L_1540:
        /*22d8*/ 	.word	index@(_ZN2at6native29vectorized_elementwise_kernelILi8EZNS0_50_GLOBAL__N__2680c7bb_12_PowKernel_cu_140f0503_289629pow_tensor_scalar_kernel_implIddEEvRNS_18TensorIteratorBaseET0_EUldE_St5arrayIPcLm2EEEEviS6_T1_)
        /*22dc*/ 	.word	0x00000000


	//----- nvinfo : EIATTR_REGCOUNT
	.align		4
.L_1541:
        /*22e0*/ 	.byte	0x04, 0x2f
        /*22e2*/ 	.short	(.L_1543 - .L_1542)
	.align		4
.L_1542:
        /*22e4*/ 	.word	index@(_ZN2at6native29vectorized_elementwise_kernelILi4EZNS0_50_GLOBAL__N__2680c7bb_12_PowKernel_cu_140f0503_289629pow_tensor_scalar_kernel_implIddEEvRNS_18TensorIteratorBaseET0_EUldE_St5arrayIPcLm2EEEEviS6_T1_)
        /*22e8*/ 	.word	0x00000020


	//----- nvinfo : EIATTR_FRAME_SIZE
	.align		4
.L_1543:
        /*22ec*/ 	.byte	0x04, 0x11
        /*22ee*/ 	.short	(.L_1545 - .L_1544)
	.align		4
.L_1544:
        /*22f0*/ 	.word	index@(_ZN2at6native29vectorized_elementwise_kernelILi4EZNS0_50_GLOBAL__N__2680c7bb_12_PowKernel_cu_140f0503_289629pow_tensor_scalar_kernel_implIddEEvRNS_18TensorIteratorBaseET0_EUldE_St5arrayIPcLm2EEEEviS6_T1_)
        /*22f4*/ 	.word	0x00000000


	//----- nvinfo : EIATTR_REGCOUNT
	.align		4
.L_1545:
        /*22f8*/ 	.byte	0x04, 0x2f
        /*22fa*/ 	.short	(.L_1547 - .L_1546)
	.align		4
.L_1546:
        /*22fc*/ 	.word	index@(_ZN2at6native29vectorized_elementwise_kernelILi2EZNS0_50_GLOBAL__N__2680c7bb_12_PowKernel_cu_140f0503_289629pow_tensor_scalar_kernel_implIddEEvRNS_18TensorIteratorBaseET0_EUldE_St5arrayIPcLm2EEEEviS6_T1_)
        /*2300*/ 	.word	0x00000020


	//----- nvinfo : EIATTR_FRAME_SIZE
	.align		4
.L_1547:
        /*2304*/ 	.byte	0x04, 0x11
        /*2306*/ 	.short	(.L_1549 - .L_1548)
	.align		4
.L_1548:
        /*2308*/ 	.word	index@(_ZN2at6native29vectorized_elementwise_kernelILi2EZNS0_50_GLOBAL__N__2680c7bb_12_PowKernel_cu_140f0503_289629pow_tensor_scalar_kernel_implIddEEvRNS_18TensorIteratorBaseET0_EUldE_St5arrayIPcLm2EEEEviS6_T1_)
        /*230c*/ 	.word	0x00000000


	//----- nvinfo : EIATTR_REGCOUNT
	.align		4
.L_1549:
        /*2310*/ 	.byte	0x04, 0x2f
        /*2312*/ 	.short	(.L_1551 - .L_1550)
	.align		4
.L_1550:
        /*2314*/ 	.word	index@(_ZN2at6native27unrolled_elementwise_kernelIZNS0_50_GLOBAL__N__2680c7bb_12_PowKernel_cu_140f0503_289629pow_tensor_scalar_kernel_implIddEEvRNS_18TensorIteratorBaseET0_EUldE_St5arrayIPcLm2EELi4E23TrivialOffsetCalculatorILi1EjESC_NS0_6memory15LoadWithoutCastENSD_16StoreWithoutCastEEEviT_S6_T2_T3_T4_T5_)
        /*2318*/ 	.word	0x00000018


	//----- nvinfo : EIATTR_FRAME_SIZE
	.align		4
.L_1551:
        /*231c*/ 	.byte	0x04, 0x11
        /*231e*/ 	.short	(.L_1553 - .L_1552)
	.align		4
.L_1552:
        /*2320*/ 	.word	index@(_ZN2at6native27unrolled_elementwise_kernelIZNS0_50_GLOBAL__N__2680c7bb_12_PowKernel_cu_140f0503_289629pow_tensor_scalar_kernel_implIddEEvRNS_18TensorIteratorBaseET0_EUldE_St5arrayIPcLm2EELi4E23TrivialOffsetCalculatorILi1EjESC_NS0_6memory15LoadWithoutCastENSD_16StoreWithoutCastEEEviT_S6_T2_T3_T4_T5_)
        /*2324*/ 	.word	0x00000000


	//----- nvinfo : EIATTR_REGCOUNT
	.align		4
.L_1553:
        /*2328*/ 	.byte	0x04, 0x2f
        /*232a*/ 	.short	(.L_1555 - .L_1554)
	.align		4
.L_1554:
        /*232c*/ 	.word	index@(_ZN2at6native18elementwise_kernelILi128ELi2EZNS0_22gpu_kernel_impl_nocastIZNS0_50_GLOBAL__N__2680c7bb_12_PowKernel_cu_140f0503_289629pow_tensor_scalar_kernel_implIddEEvRNS_18TensorIteratorBaseET0_EUldE_EEvS6_RKT_EUliE_EEviT1_)
        /*2330*/ 	.word	0x00000012


	//----- nvinfo : EIATTR_FRAME_SIZE
	.align		4
.L_1555:
        /*2334*/ 	.byte	0x04, 0x11
        /*2336*/ 	.short	(.L_1557 - .L_1556)
	.align		4
.L_1556:
        /*2338*/ 	.word	index@(_ZN2at6native18elementwise_kernelILi128ELi2EZNS0_22gpu_kernel_impl_nocastIZNS0_50_GLOBAL__N__2680c7bb_12_PowKernel_cu_140f0503_289629pow_tensor_scalar_kernel_implIddEEvRNS_18TensorIteratorBaseET0_EUldE_EEvS6_RKT_EUliE_EEviT1_)
        /*233c*/ 	.word	0x00000000


	//----- nvinfo : EIATTR_REGCOUNT
	.align		4
.L_1557:
        /*2340*/ 	.byte	0x04, 0x2f
        /*2342*/ 	.short	(.L_1559 - .L_1558)
	.align		4
.L_1558:
        /*2344*/ 	.word	index@(_ZN2at6native27unrolled_elementwise_kernelIZNS0_50_GLOBAL__N__2680c7bb_12_PowKernel_cu_140f0503_289629pow_tensor_scalar_kernel_implIddEEvRNS_18TensorIteratorBaseET0_EUldE_St5arrayIPcLm2EELi4E23TrivialOffsetCalculatorILi1EjESC_NS0_6memory12LoadWithCastILi1EEENSD_13StoreWithCastILi1EEEEEviT_S6_T2_T3_T4_T5_)
        /*2348*/ 	.word	0x00000022


	//----- nvinfo : EIATTR_FRAME_SIZE
	.align		4
.L_1559:
        /*234c*/ 	.byte	0x04, 0x11
        /*234e*/ 	.short	(.L_1561 - .L_1560)
	.align		4
.L_1560:
        /*2350*/ 	.word	index@(_ZN2at6native27unrolled_elementwise_kernelIZNS0_50_GLOBAL__N__2680c7bb_12_PowKernel_cu_140f0503_289629pow_tensor_scalar_kernel_implIddEEvRNS_18TensorIteratorBaseET0_EUldE_St5arrayIPcLm2EELi4E23TrivialOffsetCalculatorILi1EjESC_NS0_6memory12LoadWithCastILi1EEENSD_13StoreWithCastILi1EEEEEviT_S6_T2_T3_T4_T5_)
        /*2354*/ 	.word	0x00000000


	//----- nvinfo : EIATTR_REGCOUNT
	.align		4
.L_1561:
        /*2358*/ 	.byte	0x04, 0x2f
        /*235a*/ 	.short	(.L_1563 - .L_1562)
	.align		4
.L_1562:
        /*235c*/ 	.word	index@(_ZN2at6native18elementwise_kernelILi128ELi4EZNS0_15gpu_kernel_implIZNS0_50_GLOBAL__N__2680c7bb_12_PowKernel_cu_140f0503_289629pow_tensor_scalar_kernel_implIddEEvRNS_18TensorIteratorBaseET0_EUldE_EEvS6_RKT_EUliE_EEviT1_)
        /*2360*/ 	.word	0x0000001a


	//----- nvinfo : EIATTR_FRAME_SIZE
	.align		4
.L_1563:
        /*2364*/ 	.byte	0x04, 0x11
        /*2366*/ 	.short	(.L_1565 - .L_1564)
	.align		4
.L_1564:
        /*2368*/ 	.word	index@(_ZN2at6native18elementwise_kernelILi128ELi4EZNS0_15gpu_kernel_implIZNS0_50_GLOBAL__N__2680c7bb_12_PowKernel_cu_140f0503_289629pow_tensor_scalar_kernel_implIddEEvRNS_18TensorIteratorBaseET0_EUldE_EEvS6_RKT_EUliE_EEviT1_)
        /*236c*/ 	.word	0x00000000


	//----- nvinfo : EIATTR_REGCOUNT
	.align		4
.L_1565:
        /*2370*/ 	.byte	0x04, 0x2f
        /*2372*/ 	.short	(.L_1567 - .L_1566)
	.align		4
.L_1566:
        /*2374*/ 	.word	index@(_ZN2at6native29vectorized_elementwise_kernelILi8EZNS0_50_GLOBAL__N__2680c7bb_12_PowKernel_cu_140f0503_289629pow_tensor_scalar_kernel_implIddEEvRNS_18TensorIteratorBaseET0_EUldE0_St5arrayIPcLm2EEEEviS6_T1_)
        /*2378*/ 	.word	0x00000020


	//----- nvinfo : EIATTR_FRAME_SIZE
	.align		4
.L_1567:
        /*237c*/ 	.byte	0x04, 0x11
        /*237e*/ 	.short	(.L_1569 - .L_1568)
	.align		4
.L_1568:
        /*2380*/ 	.word	index@(_ZN2at6native29vectorized_elementwise_kernelILi8EZNS0_50_GLOBAL__N__2680c7bb_12_PowKernel_cu_140f0503_289629pow_tensor_scalar_kernel_implIddEEvRNS_18TensorIteratorBaseET0_EUldE0_St5arrayIPcLm2EEEEviS6_T1_)
        /*2384*/ 	.word	0x00000000


	//----- nvinfo : EIATTR_REGCOUNT
	.align		4
.L_1569:
        /*2388*/ 	.byte	0x04, 0x2f
        /*238a*/ 	.short	(.L_1571 - .L_1570)
	.align		4
.L_1570:
        /*238c*/ 	.word	index@(_ZN2at6native29vectorized_elementwise_kernelILi4EZNS0_50_GLOBAL__N__2680c7bb_12_PowKernel_cu_140f0503_289629pow_tensor_scalar_kernel_implIddEEvRNS_18TensorIteratorBaseET0_EUldE0_St5arrayIPcLm2EEEEviS6_T1_)
        /*2390*/ 	.word	0x00000020


	//----- nvinfo : EIATTR_FRAME_SIZE
	.align		4
.L_1571:
        /*2394*/ 	.byte	0x04, 0x11
        /*2396*/ 	.short	(.L_1573 - .L_1572)
	.align		4
.L_1572:
        /*2398*/ 	.word	index@(_ZN2at6native29vectorized_elementwise_kernelILi4EZNS0_50_GLOBAL__N__2680c7bb_12_PowKernel_cu_140f0503_289629pow_tensor_scalar_kernel_implIddEEvRNS_18TensorIteratorBaseET0_EUldE0_St5arrayIPcLm2EEEEviS6_T1_)
        /*239c*/ 	.word	0x00000000


	//----- nvinfo : EIATTR_REGCOUNT
	.align		4
.L_1573:
        /*23a0*/ 	.byte	0x04, 0x2f
        /*23a2*/ 	.short	(.L_1575 - .L_1574)
	.align		4
.L_1574:
        /*23a4*/ 	.word	index@(_ZN2at6native29vectorized_elementwise_kernelILi2EZNS0_50_GLOBAL__N__2680c7bb_12_PowKernel_cu_140f0503_289629pow_tensor_scalar_kernel_implIddEEvRNS_18TensorIteratorBaseET0_EUldE0_St5arrayIPcLm2EEEEviS6_T1_)
        /*23a8*/ 	.word	0x00000020


	//----- nvinfo : EIATTR_FRAME_SIZE
	.align		4
.L_1575:
        /*23ac*/ 	.byte	0x04, 0x11
        /*23ae*/ 	.short	(.L_1577 - .L_1576)
	.align		4
.L_1576:
        /*23b0*/ 	.word	index@(_ZN2at6native29vectorized_elementwise_kernelILi2EZNS0_50_GLOBAL__N__2680c7bb_12_PowKernel_cu_140f0503_289629pow_tensor_scalar_kernel_implIddEEvRNS_18TensorIteratorBaseET0_EUldE0_St5arrayIPcLm2EEEEviS6_T1_)
        /*23b4*/ 	.word	0x00000000


	//----- nvinfo : EIATTR_REGCOUNT
	.align		4
.L_1577:
        /*23b8*/ 	.byte	0x04, 0x2f
        /*23ba*/ 	.short	(.L_1579 - .L_1578)
	.align		4
.L_1578:
        /*23bc*/ 	.word	index@(_ZN2at6native27unrolled_elementwise_kernelIZNS0_50_GLOBAL__N__2680c7bb_12_PowKernel_cu_140f0503_289629pow_tensor_scalar_kernel_implIddEEvRNS_18TensorIteratorBaseET0_EUldE0_St5arrayIPcLm2EELi4E23TrivialOffsetCalculatorILi1EjESC_NS0_6memory15LoadWithoutCastENSD_16StoreWithoutCastEEEviT_S6_T2_T3_T4_T5_)
        /*23c0*/ 	.word	0x00000018


	//----- nvinfo : EIATTR_FRAME_SIZE
	.align		4
.L_1579:
        /*23c4*/ 	.byte	0x04, 0x11
        /*23c6*/ 	.short	(.L_1581 - .L_1580)
	.align		4
.L_1580:
        /*23c8*/ 	.word	index@(_ZN2at6native27unrolled_elementwise_kernelIZNS0_50_GLOBAL__N__2680c7bb_12_PowKernel_cu_140f0503_289629pow_tensor_scalar_kernel_implIddEEvRNS_18TensorIteratorBaseET0_EUldE0_St5arrayIPcLm2EELi4E23TrivialOffsetCalculatorILi1EjESC_NS0_6memory15LoadWithoutCastENSD_16StoreWithoutCastEEEviT_S6_T2_T3_T4_T5_)
        /*23cc*/ 	.word	0x00000000


	//----- nvinfo : EIATTR_REGCOUNT
	.align		4
.L_1581:
        /*23d0*/ 	.byte	0x04, 0x2f
        /*23d2*/ 	.short	(.L_1583 - .L_1582)
	.align		4
.L_1582:
        /*23d4*/ 	.word	index@(_ZN2at6native18elementwise_kernelILi128ELi2EZNS0_22gpu_kernel_impl_nocastIZNS0_50_GLOBAL__N__2680c7bb_12_PowKernel_cu_140f0503_289629pow_tensor_scalar_kernel_implIddEEvRNS_18TensorIteratorBaseET0_EUldE0_EEvS6_RKT_EUliE_EEviT1_)
        /*23d8*/ 	.word	0x00000012


	//----- nvinfo : EIATTR_FRAME_SIZE
	.align		4
.L_1583:
        /*23dc*/ 	.byte	0x04, 0x11
        /*23de*/ 	.short	(.L_1585 - .L_1584)
	.align		4
.L_1584:
        /*23e0*/ 	.word	index@(_ZN2at6native18elementwise_kernelILi128ELi2EZNS0_22gpu_kernel_impl_nocastIZNS0_50_GLOBAL__N__2680c7bb_12_PowKernel_cu_140f0503_289629pow_tensor_scalar_kernel_implIddEEvRNS_18TensorIteratorBaseET0_EUldE0_EEvS6_RKT_EUliE_EEviT1_)
        /*23e4*/ 	.word	0x00000000


	//----- nvinfo : EIATTR_REGCOUNT
	.align		4
.L_1585:
        /*23e8*/ 	.byte	0x04, 0x2f
        /*23ea*/ 	.short	(.L_1587 - .L_1586)
	.align		4
.L_1586:
        /*23ec*/ 	.word	index@(_ZN2at6native27unrolled_elementwise_kernelIZNS0_50_GLOBAL__N__2680c7bb_12_PowKernel_cu_140f0503_289629pow_tensor_scalar_kernel_implIddEEvRNS_18TensorIteratorBaseET0_EUldE0_St5arrayIPcLm2EELi4E23TrivialOffsetCalculatorILi1EjESC_NS0_6memory12LoadWithCastILi1EEENSD_13StoreWithCastILi1EEEEEviT_S6_T2_T3_T4_T5_)
        /*23f0*/ 	.word	0x00000022


	//----- nvinfo : EIATTR_FRAME_SIZE
	.align		4
.L_1587:
        /*23f4*/ 	.byte	0x04, 0x11
        /*23f6*/ 	.short	(.L_1589 - .L_1588)
	.align		4
.L_1588:
        /*23f8*/ 	.word	index@(_ZN2at6native27unrolled_elementwise_kernelIZNS0_50_GLOBAL__N__2680c7bb_12_PowKernel_cu_140f0503_289629pow_tensor_scalar_kernel_implIddEEvRNS_18TensorIteratorBaseET0_EUldE0_St5arrayIPcLm2EELi4E23TrivialOffsetCalculatorILi1EjESC_NS0_6memory12LoadWithCastILi1EEENSD_13StoreWithCastILi1EEEEEviT_S6_T2_T3_T4_T5_)
        /*23fc*/ 	.word	0x00000000


	//----- nvinfo : EIATTR_REGCOUNT
	.align		4
.L_1589:
        /*2400*/ 	.byte	0x04, 0x2f
        /*2402*/ 	.short	(.L_1591 - .L_1590)
	.align		4
.L_1590:
        /*2404*/ 	.word	index@(_ZN2at6native18elementwise_kernelILi128ELi4EZNS0_15gpu_kernel_implIZNS0_50_GLOBAL__N__2680c7bb_12_PowKernel_cu_140f0503_289629pow_tensor_scalar_kernel_implIddEEvRNS_18TensorIteratorBaseET0_EUldE0_EEvS6_RKT_EUliE_EEviT1_)
        /*2408*/ 	.word	0x0000001a


	//----- nvinfo : EIATTR_FRAME_SIZE
	.align		4
.L_1591:
        /*240c*/ 	.byte	0x04, 0x11
        /*240e*/ 	.short	(.L_1593 - .L_1592)
	.align		4
.L_1592:
        /*2410*/ 	.word	index@(_ZN2at6native18elementwise_kernelILi128ELi4EZNS0_15gpu_kernel_implIZNS0_50_GLOBAL__N__2680c7bb_12_PowKernel_cu_140f0503_289629pow_tensor_scalar_kernel_implIddEEvRNS_18TensorIteratorBaseET0_EUldE0_EEvS6_RKT_EUliE_EEviT1_)
        /*2414*/ 	.word	0x00000000


	//----- nvinfo : EIATTR_REGCOUNT
	.align		4
.L_1593:
        /*2418*/ 	.byte	0x04, 0x2f
        /*241a*/ 	.short	(.L_1595 - .L_1594)
	.align		4
.L_1594:
        /*241c*/ 	.word	index@(_ZN2at6native29vectorized_elementwise_kernelILi8EZNS0_50_GLOBAL__N__2680c7bb_12_PowKernel_cu_140f0503_289629pow_tensor_scalar_kernel_implIddEEvRNS_18TensorIteratorBaseET0_EUldE1_St5arrayIPcLm2EEEEviS6_T1_)
        /*2420*/ 	.word	0x00000026


	//----- nvinfo : EIATTR_FRAME_SIZE
	.align		4
.L_1595:
        /*2424*/ 	.byte	0x04, 0x11
        /*2426*/ 	.short	(.L_1597 - .L_1596)
	.align		4
.L_1596:
        /*2428*/ 	.word	index@($__internal_27_$__cuda_sm20_dblrcp_rn_slowpath_v3)
        /*242c*/ 	.word	0x00000000


	//----- nvinfo : EIATTR_FRAME_SIZE
	.align		4
.L_1597:
        /*2430*/ 	.byte	0x04, 0x11
        /*2432*/ 	.short	(.L_1599 - .L_1598)
	.align		4
.L_1598:
        /*2434*/ 	.word	index@(_ZN2at6native29vectorized_elementwise_kernelILi8EZNS0_50_GLOBAL__N__2680c7bb_12_PowKernel_cu_140f0503_289629pow_tensor_scalar_kernel_implIddEEvRNS_18TensorIteratorBaseET0_EUldE1_St5arrayIPcLm2EEEEviS6_T1_)
        /*2438*/ 	.word	0x00000000


	//----- nvinfo : EIATTR_REGCOUNT
	.align		4
.L_1599:
        /*243c*/ 	.byte	0x04, 0x2f
        /*243e*/ 	.short	(.L_1601 - .L_1600)
	.align		4
.L_1600:
        /*2440*/ 	.word	index@(_ZN2at6native29vectorized_elementwise_kernelILi4EZNS0_50_GLOBAL__N__2680c7bb_12_PowKernel_cu_140f0503_289629pow_tensor_scalar_kernel_implIddEEvRNS_18TensorIteratorBaseET0_EUldE1_St5arrayIPcLm2EEEEviS6_T1_)
        /*2444*/ 	.word	0x00000026


	//----- nvinfo : EIATTR_FRAME_SIZE
	.align		4
.L_1601:
        /*2448*/ 	.byte	0x04, 0x11
        /*244a*/ 	.short	(.L_1603 - .L_1602)
	.align		4
.L_1602:
        /*244c*/ 	.word	index@($__internal_26_$__cuda_sm20_dblrcp_rn_slowpath_v3)
        /*2450*/ 	.word	0x00000000


	//----- nvinfo : EIATTR_FRAME_SIZE
	.align		4
.L_1603:
        /*2454*/ 	.byte	0x04, 0x11
        /*2456*/ 	.short	(.L_1605 - .L_1604)
	.align		4
.L_1604:
        /*2458*/ 	.word	index@(_ZN2at6native29vectorized_elementwise_kernelILi4EZNS0_50_GLOBAL__N__2680c7bb_12_PowKernel_cu_140f0503_289629pow_tensor_scalar_kernel_implIddEEvRNS_18TensorIteratorBaseET0_EUldE1_St5arrayIPcLm2EEEEviS6_T1_)
        /*245c*/ 	.word	0x00000000


	//----- nvinfo : EIATTR_REGCOUNT
	.align		4
.L_1605:
        /*2460*/ 	.byte	0x04, 0x2f
        /*2462*/ 	.short	(.L_1607 - .L_1606)
	.align		4
.L_1606:
        /*2464*/ 	.word	index@(_ZN2at6native29vectorized_elementwise_kernelILi2EZNS0_50_GLOBAL__N__2680c7bb_12_PowKernel_cu_140f0503_289629pow_tensor_scalar_kernel_implIddEEvRNS_18TensorIteratorBaseET0_EUldE1_St5arrayIPcLm2EEEEviS6_T1_)
        /*2468*/ 	.word	0x00000026


	//----- nvinfo : EIATTR_FRAME_SIZE
	.align		4
.L_1607:
        /*246c*/ 	.byte	0x04, 0x11
        /*246e*/ 	.short	(.L_1609 - .L_1608)
	.align		4
.L_1608:
        /*2470*/ 	.word	index@($__internal_25_$__cuda_sm20_dblrcp_rn_slowpath_v3)
        /*2474*/ 	.word	0x00000000


	//----- nvinfo : EIATTR_FRAME_SIZE
	.align		4
.L_1609:
        /*2478*/ 	.byte	0x04, 0x11
        /*247a*/ 	.short	(.L_1611 - .L_1610)
	.align		4
.L_1610:
        /*247c*/ 	.word	index@(_ZN2at6native29vectorized_elementwise_kernelILi2EZNS0_50_GLOBAL__N__2680c7bb_12_PowKernel_cu_140f0503_289629pow_tensor_scalar_kernel_implIddEEvRNS_18TensorIteratorBaseET0_EUldE1_St5arrayIPcLm2EEEEviS6_T1_)
        /*2480*/ 	.word	0x00000000


	//----- nvinfo : EIATTR_REGCOUNT
	.align		4
.L_1611:
        /*2484*/ 	.byte	0x04, 0x2f
        /*2486*/ 	.short	(.L_1613 - .L_1612)
	.align		4
.L_1612:
        /*2488*/ 	.word	index@(_ZN2at6native27unrolled_elementwise_kernelIZNS0_50_GLOBAL__N__2680c7bb_12_PowKernel_cu_140f0503_289629pow_tensor_scalar_kernel_implIddEEvRNS_18TensorIteratorBaseET0_EUldE1_St5arrayIPcLm2EELi4E23TrivialOffsetCalculatorILi1EjESC_NS0_6memory15LoadWithoutCastENSD_16StoreWithoutCastEEEviT_S6_T2_T3_T4_T5_)
        /*248c*/ 	.word	0x00000018


	//----- nvinfo : EIATTR_FRAME_SIZE
	.align		4
.L_1613:
        /*2490*/ 	.byte	0x04, 0x11
        /*2492*/ 	.short	(.L_1615 - .L_1614)
	.align		4
.L_1614:
        /*2494*/ 	.word	index@($__internal_24_$__cuda_sm20_dblrcp_rn_slowpath_v3)
        /*2498*/ 	.word	0x00000000


	//----- nvinfo : EIATTR_FRAME_SIZE
	.align		4
.L_1615:
        /*249c*/ 	.byte	0x04, 0x11
        /*249e*/ 	.short	(.L_1617 - .L_1616)
	.align		4
.L_1616:
        /*24a0*/ 	.word	index@(_ZN2at6native27unrolled_elementwise_kernelIZNS0_50_GLOBAL__N__2680c7bb_12_PowKernel_cu_140f0503_289629pow_tensor_scalar_kernel_implIddEEvRNS_18TensorIteratorBaseET0_EUldE1_St5arrayIPcLm2EELi4E23TrivialOffsetCalculatorILi1EjESC_NS0_6memory15LoadWithoutCastENSD_16StoreWithoutCastEEEviT_S6_T2_T3_T4_T5_)
        /*24a4*/ 	.word	0x00000000


	//----- nvinfo : EIATTR_REGCOUNT
	.align		4
.L_1617:
        /*24a8*/ 	.byte	0x04, 0x2f
        /*24aa*/ 	.short	(.L_1619 - .L_1618)
	.align		4
.L_1618:
        /*24ac*/ 	.word	index@(_ZN2at6native18elementwise_kernelILi128ELi2EZNS0_22gpu_kernel_impl_nocastIZNS0_50_GLOBAL__N__2680c7bb_12_PowKernel_cu_140f0503_289629pow_tensor_scalar_kernel_implIddEEvRNS_18TensorIteratorBaseET0_EUldE1_EEvS6_RKT_EUliE_EEviT1_)
        /*24b0*/ 	.word	0x00000012


	//----- nvinfo : EIATTR_FRAME_SIZE
	.align		4
.L_1619:
        /*24b4*/ 	.byte	0x04, 0x11
        /*24b6*/ 	.short	(.L_1621 - .L_1620)
	.align		4
.L_1620:
        /*24b8*/ 	.word	index@($__internal_23_$__cuda_sm20_dblrcp_rn_slowpath_v3)
        /*24bc*/ 	.word	0x00000000


	//----- nvinfo : EIATTR_FRAME_SIZE
	.align		4
.L_1621:
        /*24c0*/ 	.byte	0x04, 0x11
        /*24c2*/ 	.short	(.L_1623 - .L_1622)
	.align		4
.L_1622:
        /*24c4*/ 	.word	index@(_ZN2at6native18elementwise_kernelILi128ELi2EZNS0_22gpu_kernel_impl_nocastIZNS0_50_GLOBAL__N__2680c7bb_12_PowKernel_cu_140f0503_289629pow_tensor_scalar_kernel_implIddEEvRNS_18TensorIteratorBaseET0_EUldE1_EEvS6_RKT_EUliE_EEviT1_)
        /*24c8*/ 	.word	0x00000000


	//----- nvinfo : EIATTR_REGCOUNT
	.align		4
.L_1623:
        /*24cc*/ 	.byte	0x04, 0x2f
        /*24ce*/ 	.short	(.L_1625 - .L_1624)
	.align		4
.L_1624:
        /*24d0*/ 	.word	index@(_ZN2at6native27unrolled_elementwise_kernelIZNS0_50_GLOBAL__N__2680c7bb_12_PowKernel_cu_140f0503_289629pow_tensor_scalar_kernel_implIddEEvRNS_18TensorIteratorBaseET0_EUldE1_St5arrayIPcLm2EELi4E23TrivialOffsetCalculatorILi1EjESC_NS0_6memory12LoadWithCastILi1EEENSD_13StoreWithCastILi1EEEEEviT_S6_T2_T3_T4_T5_)
        /*24d4*/ 	.word	0x00000022


	//----- nvinfo : EIATTR_FRAME_SIZE
	.align		4
.L_1625:
        /*24d8*/ 	.byte	0x04, 0x11
        /*24da*/ 	.short	(.L_1627 - .L_1626)
	.align		4
.L_1626:
        /*24dc*/ 	.word	index@($__internal_22_$__cuda_sm20_dblrcp_rn_slowpath_v3)
        /*24e0*/ 	.word	0x00000000


	//----- nvinfo : EIATTR_FRAME_SIZE
	.align		4
.L_1627:
        /*24e4*/ 	.byte	0x04, 0x11
        /*24e6*/ 	.short	(.L_1629 - .L_1628)
	.align		4
.L_1628:
        /*24e8*/ 	.word	index@(_ZN2at6native27unrolled_elementwise_kernelIZNS0_50_GLOBAL__N__2680c7bb_12_PowKernel_cu_140f0503_289629pow_tensor_scalar_kernel_implIddEEvRNS_18TensorIteratorBaseET0_EUldE1_St5arrayIPcLm2EELi4E23TrivialOffsetCalculatorILi1EjESC_NS0_6memory12LoadWithCastILi1EEENSD_13StoreWithCastILi1EEEEEviT_S6_T2_T3_T4_T5_)
        /*24ec*/ 	.word	0x00000000


	//----- nvinfo : EIATTR_REGCOUNT
	.align		4
.L_1629:
        /*24f0*/ 	.byte	0x04, 0x2f
        /*24f2*/ 	.short	(.L_1631 - .L_1630)
	.align		4
.L_1630:
        /*24f4*/ 	.word	index@(_ZN2at6native18elementwise_kernelILi128ELi4EZNS0_15gpu_kernel_implIZNS0_50_GLOBAL__N__2680c7bb_12_PowKernel_cu_140f0503_289629pow_tensor_scalar_kernel_implIddEEvRNS_18TensorIteratorBaseET0_EUldE1_EEvS6_RKT_EUliE_EEviT1_)
        /*24f8*/ 	.word	0x0000001a


	//----- nvinfo : EIATTR_FRAME_SIZE
	.align		4
.L_1631:
        /*24fc*/ 	.byte	0x04, 0x11
        /*24fe*/ 	.short	(.L_1633 - .L_1632)
	.align		4
.L_1632:
        /*2500*/ 	.word	index@($__internal_21_$__cuda_sm20_dblrcp_rn_slowpath_v3)
        /*2504*/ 	.word	0x00000000


	//----- nvinfo : EIATTR_FRAME_SIZE
	.align		4
.L_1633:
        /*2508*/ 	.byte	0x04, 0x11
        /*250a*/ 	.short	(.L_1635 - .L_1634)
	.align		4
.L_1634:
        /*250c*/ 	.word	index@(_ZN2at6native18elementwise_kernelILi128ELi4EZNS0_15gpu_kernel_implIZNS0_50_GLOBAL__N__2680c7bb_12_PowKernel_cu_140f0503_289629pow_tensor_scalar_kernel_implIddEEvRNS_18TensorIteratorBaseET0_EUldE1_EEvS6_RKT_EUliE_EEviT1_)
        /*2510*/ 	.word	0x00000000


	//----- nvinfo : EIATTR_REGCOUNT
	.align		4
.L_1635:
        /*2514*/ 	.byte	0x04, 0x2f
        /*2516*/ 	.short	(.L_1637 - .L_1636)
	.align		4
.L_1636:
        /*2518*/ 	.word	index@(_ZN2at6native29vectorized_elementwise_kernelILi8EZNS0_50_GLOBAL__N__2680c7bb_12_PowKernel_cu_140f0503_289629pow_tensor_scalar_kernel_implIddEEvRNS_18TensorIteratorBaseET0_EUldE2_St5arrayIPcLm2EEEEviS6_T1_)
        /*251c*/ 	.word	0x00000038


	//----- nvinfo : EIATTR_FRAME_SIZE
	.align		4
.L_1637:
        /*2520*/ 	.byte	0x04, 0x11
        /*2522*/ 	.short	(.L_1639 - .L_1638)
	.align		4
.L_1638:
        /*2524*/ 	.word	index@($_ZN2at6native29vectorized_elementwise_kernelILi8EZNS0_50_GLOBAL__N__2680c7bb_12_PowKernel_cu_140f0503_289629pow_tensor_scalar_kernel_implIddEEvRNS_18TensorIteratorBaseET0_EUldE2_St5arrayIPcLm2EEEEviS6_T1_$__internal_accurate_pow)
        /*2528*/ 	.word	0x00000000


	//----- nvinfo : EIATTR_FRAME_SIZE
	.align		4
.L_1639:
        /*252c*/ 	.byte	0x04, 0x11
        /*252e*/ 	.short	(.L_1641 - .L_1640)
	.align		4
.L_1640:
        /*2530*/ 	.word	index@(_ZN2at6native29vectorized_elementwise_kernelILi8EZNS0_50_GLOBAL__N__2680c7bb_12_PowKernel_cu_140f0503_289629pow_tensor_scalar_kernel_implIddEEvRNS_18TensorIteratorBaseET0_EUldE2_St5arrayIPcLm2EEEEviS6_T1_)
        /*2534*/ 	.word	0x00000000


	//----- nvinfo : EIATTR_REGCOUNT
	.align		4
.L_1641:
        /*2538*/ 	.byte	0x04, 0x2f
        /*253a*/ 	.short	(.L_1643 - .L_1642)
	.align		4
.L_1642:
        /*253c*/ 	.word	index@(_ZN2at6native29vectorized_elementwise_kernelILi4EZNS0_50_GLOBAL__N__2680c7bb_12_PowKernel_cu_140f0503_289629pow_tensor_scalar_kernel_implIddEEvRNS_18TensorIteratorBaseET0_EUldE2_St5arrayIPcLm2EEEEviS6_T1_)
        /*2540*/ 	.word	0x00000038


	//----- nvinfo : EIATTR_FRAME_SIZE
	.align		4
.L_1643:
        /*2544*/ 	.byte	0x04, 0x11
        /*2546*/ 	.short	(.L_1645 - .L_1644)
	.align		4
.L_1644:
        /*2548*/ 	.word	index@($_ZN2at6native29vectorized_elementwise_kernelILi4EZNS0_50_GLOBAL__N__2680c7bb_12_PowKernel_cu_140f0503_289629pow_tensor_scalar_kernel_implIddEEvRNS_18TensorIteratorBaseET0_EUldE2_St5arrayIPcLm2EEEEviS6_T1_$__internal_accurate_pow)
        /*254c*/ 	.word	0x00000000


	//----- nvinfo : EIATTR_FRAME_SIZE
	.align		4
.L_1645:
        /*2550*/ 	.byte	0x04, 0x11
        /*2552*/ 	.short	(.L_1647 - .L_1646)
	.align		4
.L_1646:
        /*2554*/ 	.word	index@(_ZN2at6native29vectorized_elementwise_kernelILi4EZNS0_50_GLOBAL__N__2680c7bb_12_PowKernel_cu_140f0503_289629pow_tensor_scalar_kernel_implIddEEvRNS_18TensorIteratorBaseET0_EUldE2_St5arrayIPcLm2EEEEviS6_T1_)
        /*2558*/ 	.word	0x00000000


	//----- nvinfo : EIATTR_REGCOUNT
	.align		4
.L_1647:
        /*255c*/ 	.byte	0x04, 0x2f
        /*255e*/ 	.short	(.L_1649 - .L_1648)
	.align		4
.L_1648:
        /*2560*/ 	.word	index@(_ZN2at6native29vectorized_elementwise_kernelILi2EZNS0_50_GLOBAL__N__2680c7bb_12_PowKernel_cu_140f0503_289629pow_tensor_scalar_kernel_implIddEEvRNS_18TensorIteratorBaseET0_EUldE2_St5arrayIPcLm2EEEEviS6_T1_)
        /*2564*/ 	.word	0x00000038


	//----- nvinfo : EIATTR_FRAME_SIZE
	.align		4
.L_1649:
        /*2568*/ 	.byte	0x04, 0x11
        /*256a*/ 	.short	(.L_1651 - .L_1650)
	.align		4
.L_1650:
        /*256c*/ 	.word	index@($_ZN2at6native29vectorized_elementwise_kernelILi2EZNS0_50_GLOBAL__N__2680c7bb_12_PowKernel_cu_140f0503_289629pow_tensor_scalar_kernel_implIddEEvRNS_18TensorIteratorBaseET0_EUldE2_St5arrayIPcLm2EEEEviS6_T1_$__internal_accurate_pow)
        /*2570*/ 	.word	0x00000000


	//----- nvinfo : EIATTR_FRAME_SIZE
	.align		4
.L_1651:
        /*2574*/ 	.byte	0x04, 0x11
        /*2576*/ 	.short	(.L_1653 - .L_1652)
	.align		4
.L_1652:
        /*2578*/ 	.word	index@(_ZN2at6native29vectorized_elementwise_kernelILi2EZNS0_50_GLOBAL__N__2680c7bb_12_PowKernel_cu_140f0503_289629pow_tensor_scalar_kernel_implIddEEvRNS_18TensorIteratorBaseET0_EUldE2_St5arrayIPcLm2EEEEviS6_T1_)
        /*257c*/ 	.word	0x00000000


	//----- nvinfo : EIATTR_REGCOUNT
	.align		4
.L_1653:
        /*2580*/ 	.byte	0x04, 0x2f
        /*2582*/ 	.short	(.L_1655 - .L_1654)
	.align		4
.L_1654:
        /*2584*/ 	.word	index@(_ZN2at6native27unrolled_elementwise_kernelIZNS0_50_GLOBAL__N__2680c7bb_12_PowKernel_cu_140f0503_289629pow_tensor_scalar_kernel_implIddEEvRNS_18TensorIteratorBaseET0_EUldE2_St5arrayIPcLm2EELi4E23TrivialOffsetCalculatorILi1EjESC_NS0_6memory15LoadWithoutCastENSD_16StoreWithoutCastEEEviT_S6_T2_T3_T4_T5_)
        /*2588*/ 	.word	0x00000027


	//----- nvinfo : EIATTR_FRAME_SIZE
	.align		4
.L_1655:
        /*258c*/ 	.byte	0x04, 0x11
        /*258e*/ 	.short	(.L_1657 - .L_1656)
	.align		4
.L_1656:
        /*2590*/ 	.word	index@($_ZN2at6native27unrolled_elementwise_kernelIZNS0_50_GLOBAL__N__2680c7bb_12_PowKernel_cu_140f0503_289629pow_tensor_scalar_kernel_implIddEEvRNS_18TensorIteratorBaseET0_EUldE2_St5arrayIPcLm2EELi4E23TrivialOffsetCalculatorILi1EjESC_NS0_6memory15LoadWithoutCastENSD_16StoreWithoutCastEEEviT_S6_T2_T3_T4_T5_$__internal_accurate_pow)
        /*2594*/ 	.word	0x00000000


	//----- nvinfo : EIATTR_FRAME_SIZE
	.align		4
.L_1657:
        /*2598*/ 	.byte	0x04, 0x11
        /*259a*/ 	.short	(.L_1659 - .L_1658)
	.align		4
.L_1658:
        /*259c*/ 	.word	index@(_ZN2at6native27unrolled_elementwise_kernelIZNS0_50_GLOBAL__N__2680c7bb_12_PowKernel_cu_140f0503_289629pow_tensor_scalar_kernel_implIddEEvRNS_18TensorIteratorBaseET0_EUldE2_St5arrayIPcLm2EELi4E23TrivialOffsetCalculatorILi1EjESC_NS0_6memory15LoadWithoutCastENSD_16StoreWithoutCastEEEviT_S6_T2_T3_T4_T5_)
        /*25a0*/ 	.word	0x00000000


	//----- nvinfo : EIATTR_REGCOUNT
	.align		4
.L_1659:
        /*25a4*/ 	.byte	0x04, 0x2f
        /*25a6*/ 	.short	(.L_1661 - .L_1660)
	.align		4
.L_1660:
        /*25a8*/ 	.word	index@(_ZN2at6native18elementwise_kernelILi128ELi2EZNS0_22gpu_kernel_impl_nocastIZNS0_50_GLOBAL__N__2680c7bb_12_PowKernel_cu_140f0503_289629pow_tensor_scalar_kernel_implIddEEvRNS_18TensorIteratorBaseET0_EUldE2_EEvS6_RKT_EUliE_EEviT1_)
        /*25ac*/ 	.word	0x00000022


	//----- nvinfo : EIATTR_FRAME_SIZE
	.align		4
.L_1661:
        /*25b0*/ 	.byte	0x04, 0x11
        /*25b2*/ 	.short	(.L_1663 - .L_1662)
	.align		4
.L_1662:
        /*25b4*/ 	.word	index@($_ZN2at6native18elementwise_kernelILi128ELi2EZNS0_22gpu_kernel_impl_nocastIZNS0_50_GLOBAL__N__2680c7bb_12_PowKernel_cu_140f0503_289629pow_tensor_scalar_kernel_implIddEEvRNS_18TensorIteratorBaseET0_EUldE2_EEvS6_RKT_EUliE_EEviT1_$__internal_accurate_pow)
        /*25b8*/ 	.word	0x00000000


	//----- nvinfo : EIATTR_FRAME_SIZE
	.align		4
.L_1663:
        /*25bc*/ 	.byte	0x04, 0x11
        /*25be*/ 	.short	(.L_1665 - .L_1664)
	.align		4
.L_1664:
        /*25c0*/ 	.word	index@(_ZN2at6native18elementwise_kernelILi128ELi2EZNS0_22gpu_kernel_impl_nocastIZNS0_50_GLOBAL__N__2680c7bb_12_PowKernel_cu_140f0503_289629pow_tensor_scalar_kernel_implIddEEvRNS_18TensorIteratorBaseET0_EUldE2_EEvS6_RKT_EUliE_EEviT1_)
        /*25c4*/ 	.word	0x00000000


	//----- nvinfo : EIATTR_REGCOUNT
	.align		4
.L_1665:
        /*25c8*/ 	.byte	0x04, 0x2f
        /*25ca*/ 	.short	(.L_1667 - .L_1666)
	.align		4
.L_1666:
        /*25cc*/ 	.word	index@(_ZN2at6native27unrolled_elementwise_kernelIZNS0_50_GLOBAL__N__2680c7bb_12_PowKernel_cu_140f0503_289629pow_tensor_scalar_kernel_implIddEEvRNS_18TensorIteratorBaseET0_EUldE2_St5arrayIPcLm2EELi4E23TrivialOffsetCalculatorILi1EjESC_NS0_6memory12LoadWithCastILi1EEENSD_13StoreWithCastILi1EEEEEviT_S6_T2_T3_T4_T5_)
        /*25d0*/ 	.word	0x00000028


	//----- nvinfo : EIATTR_FRAME_SIZE
	.align		4
.L_1667:
        /*25d4*/ 	.byte	0x04, 0x11
        /*25d6*/ 	.short	(.L_1669 - .L_1668)
	.align		4
.L_1668:
        /*25d8*/ 	.word	index@($_ZN2at6native27unrolled_elementwise_kernelIZNS0_50_GLOBAL__N__2680c7bb_12_PowKernel_cu_140f0503_289629pow_tensor_scalar_kernel_implIddEEvRNS_18TensorIteratorBaseET0_EUldE2_St5arrayIPcLm2EELi4E23TrivialOffsetCalculatorILi1EjESC_NS0_6memory12LoadWithCastILi1EEENSD_13StoreWithCastILi1EEEEEviT_S6_T2_T3_T4_T5_$__internal_accurate_pow)
        /*25dc*/ 	.word	0x00000000


	//----- nvinfo : EIATTR_FRAME_SIZE
	.align		4
.L_1669:
        /*25e0*/ 	.byte	0x04, 0x11
        /*25e2*/ 	.short	(.L_1671 - .L_1670)
	.align		4
.L_1670:
        /*25e4*/ 	.word	index@(_ZN2at6native27unrolled_elementwise_kernelIZNS0_50_GLOBAL__N__2680c7bb_12_PowKernel_cu_140f0503_289629pow_tensor_scalar_kernel_implIddEEvRNS_18TensorIteratorBaseET0_EUldE2_St5arrayIPcLm2EELi4E23TrivialOffsetCalculatorILi1EjESC_NS0_6memory12LoadWithCastILi1EEENSD_13StoreWithCastILi1EEEEEviT_S6_T2_T3_T4_T5_)
        /*25e8*/ 	.word	0x00000000


	//----- nvinfo : EIATTR_REGCOUNT
	.align		4
.L_1671:
        /*25ec*/ 	.byte	0x04, 0x2f
        /*25ee*/ 	.short	(.L_1673 - .L_1672)
	.align		4
.L_1672:
        /*25f0*/ 	.word	index@(_ZN2at6native18elementwise_kernelILi128ELi4EZNS0_15gpu_kernel_implIZNS0_50_GLOBAL__N__2680c7bb_12_PowKernel_cu_140f0503_289629pow_tensor_scalar_kernel_implIddEEvRNS_18TensorIteratorBaseET0_EUldE2_EEvS6_RKT_EUliE_EEviT1_)
        /*25f4*/ 	.word	0x00000022


	//----- nvinfo : EIATTR_FRAME_SIZE
	.align		4
.L_1673:
        /*25f8*/ 	.byte	0x04, 0x11
        /*25fa*/ 	.short	(.L_1675 - .L_1674)
	.align		4
.L_1674:
        /*25fc*/ 	.word	index@($_ZN2at6native18elementwise_kernelILi128ELi4EZNS0_15gpu_kernel_implIZNS0_50_GLOBAL__N__2680c7bb_12_PowKernel_cu_140f0503_289629pow_tensor_scalar_kernel_implIddEEvRNS_18TensorIteratorBaseET0_EUldE2_EEvS6_RKT_EUliE_EEviT1_$__internal_accurate_pow)
        /*2600*/ 	.word	0x00000000


	//----- nvinfo : EIATTR_FRAME_SIZE
	.align		4
.L_1675:
        /*2604*/ 	.byte	0x04, 0x11
        /*2606*/ 	.short	(.L_1677 - .L_1676)
	.align		4
.L_1676:
        /*2608*/ 	.word	index@(_ZN2at6native18elementwise_kernelILi128ELi4EZNS0_15gpu_kernel_implIZNS0_50_GLOBAL__N__2680c7bb_12_PowKernel_cu_140f0503_289629pow_tensor_scalar_kernel_implIddEEvRNS_18TensorIteratorBaseET0_EUldE2_EEvS6_RKT_EUliE_EEviT1_)
        /*260c*/ 	.word	0x00000000


	//----- nvinfo : EIATTR_REGCOUNT
	.align		4
.L_1677:
        /*2610*/ 	.byte	0x04, 0x2f
        /*2612*/ 	.short	(.L_1679 - .L_1678)
	.align		4
.L_1678:
        /*2614*/ 	.word	index@(_ZN2at6native29vectorized_elementwise_kernelILi8EZNS0_50_GLOBAL__N__2680c7bb_12_PowKernel_cu_140f0503_289629pow_tensor_scalar_kernel_implIffEEvRNS_18TensorIteratorBaseET0_EUlfE_St5arrayIPcLm2EEEEviS6_T1_)
        /*2618*/ 	.word	0x00000020


	//----- nvinfo : EIATTR_FRAME_SIZE
	.align		4
.L_1679:
        /*261c*/ 	.byte	0x04, 0x11
        /*261e*/ 	.short	(.L_1681 - .L_1680)
	.align		4
.L_1680:
        /*2620*/ 	.word	index@(_ZN2at6native29vectorized_elementwise_kernelILi8EZNS0_50_GLOBAL__N__2680c7bb_12_PowKernel_cu_140f0503_289629pow_tensor_scalar_kernel_implIffEEvRNS_18TensorIteratorBaseET0_EUlfE_St5arrayIPcLm2EEEEviS6_T1_)
        /*2624*/ 	.word	0x00000000


	//----- nvinfo : EIATTR_REGCOUNT
	.align		4
.L_1681:
        /*2628*/ 	.byte	0x04, 0x2f
        /*262a*/ 	.short	(.L_1683 - .L_1682)
	.align		4
.L_1682:
        /*262c*/ 	.word	index@(_ZN2at6native29vectorized_elementwise_kernelILi4EZNS0_50_GLOBAL__N__2680c7bb_12_PowKernel_cu_140f0503_289629pow_tensor_scalar_kernel_implIffEEvRNS_18TensorIteratorBaseET0_EUlfE_St5arrayIPcLm2EEEEviS6_T1_)
        /*2630*/ 	.word	0x00000020


	//----- nvinfo : EIATTR_FRAME_SIZE
	.align		4
.L_1683:
        /*2634*/ 	.byte	0x04, 0x11
        /*2636*/ 	.short	(.L_1685 - .L_1684)
	.align		4
.L_1684:
        /*2638*/ 	.word	index@(_ZN2at6native29vectorized_elementwise_kernelILi4EZNS0_50_GLOBAL__N__2680c7bb_12_PowKernel_cu_140f0503_289629pow_tensor_scalar_kernel_implIffEEvRNS_18TensorIteratorBaseET0_EUlfE_St5arrayIPcLm2EEEEviS6_T1_)
        /*263c*/ 	.word	0x00000000


	//----- nvinfo : EIATTR_REGCOUNT
	.align		4
.L_1685:
        /*2640*/ 	.byte	0x04, 0x2f
        /*2642*/ 	.short	(.L_1687 - .L_1686)
	.align		4
.L_1686:
        /*2644*/ 	.word	index@(_ZN2at6native29vectorized_elementwise_kernelILi2EZNS0_50_GLOBAL__N__2680c7bb_12_PowKernel_cu_140f0503_289629pow_tensor_scalar_kernel_implIffEEvRNS_18TensorIteratorBaseET0_EUlfE_St5arrayIPcLm2EEEEviS6_T1_)
        /*2648*/ 	.word	0x00000020


	//----- nvinfo : EIATTR_FRAME_SIZE
	.align		4
.L_1687:
        /*264c*/ 	.byte	0x04, 0x11
        /*264e*/ 	.short	(.L_1689 - .L_1688)
	.align		4
.L_1688:
        /*2650*/ 	.word	index@(_ZN2at6native29vectorized_elementwise_kernelILi2EZNS0_50_GLOBAL__N__2680c7bb_12_PowKernel_cu_140f0503_289629pow_tensor_scalar_kernel_implIffEEvRNS_18TensorIteratorBaseET0_EUlfE_St5arrayIPcLm2EEEEviS6_T1_)
        /*2654*/ 	.word	0x00000000


	//----- nvinfo : EIATTR_REGCOUNT
	.align		4
.L_1689:
        /*2658*/ 	.byte	0x04, 0x2f
        /*265a*/ 	.short	(.L_1691 - .L_1690)
	.align		4
.L_1690:
        /*265c*/ 	.word	index@(_ZN2at6native27unrolled_elementwise_kernelIZNS0_50_GLOBAL__N__2680c7bb_12_PowKernel_cu_140f0503_289629pow_tensor_scalar_kernel_implIffEEvRNS_18TensorIteratorBaseET0_EUlfE_St5arrayIPcLm2EELi4E23TrivialOffsetCalculatorILi1EjESC_NS0_6memory15LoadWithoutCastENSD_16StoreWithoutCastEEEviT_S6_T2_T3_T4_T5_)
        /*2660*/ 	.word	0x00000014


	//----- nvinfo : EIATTR_FRAME_SIZE
	.align		4
.L_1691:
        /*2664*/ 	.byte	0x04, 0x11
        /*2666*/ 	.short	(.L_1693 - .L_1692)
	.align		4
.L_1692:
        /*2668*/ 	.word	index@(_ZN2at6native27unrolled_elementwise_kernelIZNS0_50_GLOBAL__N__2680c7bb_12_PowKernel_cu_140f0503_289629pow_tensor_scalar_kernel_implIffEEvRNS_18TensorIteratorBaseET0_EUlfE_St5arrayIPcLm2EELi4E23TrivialOffsetCalculatorILi1EjESC_NS0_6memory15LoadWithoutCastENSD_16StoreWithoutCastEEEviT_S6_T2_T3_T4_T5_)
        /*266c*/ 	.word	0x00000000


	//----- nvinfo : EIATTR_REGCOUNT
	.align		4
.L_1693:
        /*2670*/ 	.byte	0x04, 0x2f
        /*2672*/ 	.short	(.L_1695 - .L_1694)
	.align		4
.L_1694:
        /*2674*/ 	.word	index@(_ZN2at6native18elementwise_kernelILi128ELi2EZNS0_22gpu_kernel_impl_nocastIZNS0_50_GLOBAL__N__2680c7bb_12_PowKernel_cu_140f0503_289629pow_tensor_scalar_kernel_implIffEEvRNS_18TensorIteratorBaseET0_EUlfE_EEvS6_RKT_EUliE_EEviT1_)
        /*2678*/ 	.word	0x00000012


	//----- nvinfo : EIATTR_FRAME_SIZE
	.align		4
.L_1695:
        /*267c*/ 	.byte	0x04, 0x11
        /*267e*/ 	.short	(.L_1697 - .L_1696)
	.align		4
.L_1696:
        /*2680*/ 	.word	index@(_ZN2at6native18elementwise_kernelILi128ELi2EZNS0_22gpu_kernel_impl_nocastIZNS0_50_GLOBAL__N__2680c7bb_12_PowKernel_cu_140f0503_289629pow_tensor_scalar_kernel_implIffEEvRNS_18TensorIteratorBaseET0_EUlfE_EEvS6_RKT_EUliE_EEviT1_)
        /*2684*/ 	.word	0x00000000


	//----- nvinfo : EIATTR_REGCOUNT
	.align		4
.L_1697:
        /*2688*/ 	.byte	0x04, 0x2f
        /*268a*/ 	.short	(.L_1699 - .L_1698)
	.align		4
.L_1698:
        /*268c*/ 	.word	index@(_ZN2at6native27unrolled_elementwise_kernelIZNS0_50_GLOBAL__N__2680c7bb_12_PowKernel_cu_140f0503_289629pow_tensor_scalar_kernel_implIffEEvRNS_18TensorIteratorBaseET0_EUlfE_St5arrayIPcLm2EELi4E23TrivialOffsetCalculatorILi1EjESC_NS0_6memory12LoadWithCastILi1EEENSD_13StoreWithCastILi1EEEEEviT_S6_T2_T3_T4_T5_)
        /*2690*/ 	.word	0x0000001c


	//----- nvinfo : EIATTR_FRAME_SIZE
	.align		4
.L_1699:
        /*2694*/ 	.byte	0x04, 0x11
        /*2696*/ 	.short	(.L_1701 - .L_1700)
	.align		4
.L_1700:
        /*2698*/ 	.word	index@(_ZN2at6native27unrolled_elementwise_kernelIZNS0_50_GLOBAL__N__2680c7bb_12_PowKernel_cu_140f0503_289629pow_tensor_scalar_kernel_implIffEEvRNS_18TensorIteratorBaseET0_EUlfE_St5arrayIPcLm2EELi4E23TrivialOffsetCalculatorILi1EjESC_NS0_6memory12LoadWithCastILi1EEENSD_13StoreWithCastILi1EEEEEviT_S6_T2_T3_T4_T5_)
        /*269c*/ 	.word	0x00000000


	//----- nvinfo : EIATTR_REGCOUNT
	.align		4
.L_1701:
        /*26a0*/ 	.byte	0x04, 0x2f
        /*26a2*/ 	.short	(.L_1703 - .L_1702)
	.align		4
.L_1702:
        /*26a4*/ 	.word	index@(_ZN2at6native18elementwise_kernelILi128ELi4EZNS0_15gpu_kernel_implIZNS0_50_GLOBAL__N__2680c7bb_12_PowKernel_cu_140f0503_289629pow_tensor_scalar_kernel_implIffEEvRNS_18TensorIteratorBaseET0_EUlfE_EEvS6_RKT_EUliE_EEviT1_)
        /*26a8*/ 	.word	0x0000001a


	//----- nvinfo : EIATTR_FRAME_SIZE
	.align		4
.L_1703:
        /*26ac*/ 	.byte	0x04, 0x11
        /*26ae*/ 	.short	(.L_1705 - .L_1704)
	.align		4
.L_1704:
        /*26b0*/ 	.word	index@(_ZN2at6native18elementwise_kernelILi128ELi4EZNS0_15gpu_kernel_implIZNS0_50_GLOBAL__N__2680c7bb_12_PowKernel_cu_140f0503_289629pow_tensor_scalar_kernel_implIffEEvRNS_18TensorIteratorBaseET0_EUlfE_EEvS6_RKT_EUliE_EEviT1_)
        /*26b4*/ 	.word	0x00000000


	//----- nvinfo : EIATTR_REGCOUNT
	.align		4
.L_1705:
        /*26b8*/ 	.byte	0x04, 0x2f
        /*26ba*/ 	.short	(.L_1707 - .L_1706)
	.align		4
.L_1706:
        /*26bc*/ 	.word	index@(_ZN2at6native29vectorized_elementwise_kernelILi8EZNS0_50_GLOBAL__N__2680c7bb_12_PowKernel_cu_140f0503_289629pow_tensor_scalar_kernel_implIffEEvRNS_18TensorIteratorBaseET0_EUlfE0_St5arrayIPcLm2EEEEviS6_T1_)
        /*26c0*/ 	.word	0x00000020


	//----- nvinfo : EIATTR_FRAME_SIZE
	.align		4
.L_1707:
        /*26c4*/ 	.byte	0x04, 0x11
        /*26c6*/ 	.short	(.L_1709 - .L_1708)
	.align		4
.L_1708:
        /*26c8*/ 	.word	index@(_ZN2at6native29vectorized_elementwise_kernelILi8EZNS0_50_GLOBAL__N__2680c7bb_12_PowKernel_cu_140f0503_289629pow_tensor_scalar_kernel_implIffEEvRNS_18TensorIteratorBaseET0_EUlfE0_St5arrayIPcLm2EEEEviS6_T1_)
        /*26cc*/ 	.word	0x00000000


	//----- nvinfo : EIATTR_REGCOUNT
	.align		4
.L_1709:
        /*26d0*/ 	.byte	0x04, 0x2f
        /*26d2*/ 	.short	(.L_1711 - .L_1710)
	.align		4
.L_1710:
        /*26d4*/ 	.word	index@(_ZN2at6native29vectorized_elementwise_kernelILi4EZNS0_50_GLOBAL__N__2680c7bb_12_PowKernel_cu_140f0503_289629pow_tensor_scalar_kernel_implIffEEvRNS_18TensorIteratorBaseET0_EUlfE0_St5arrayIPcLm2EEEEviS6_T1_)
        /*26d8*/ 	.word	0x00000020


	//----- nvinfo : EIATTR_FRAME_SIZE
	.align		4
.L_1711:
        /*26dc*/ 	.byte	0x04, 0x11
        /*26de*/ 	.short	(.L_1713 - .L_1712)
	.align		4
.L_1712:
        /*26e0*/ 	.word	index@(_ZN2at6native29vectorized_elementwise_kernelILi4EZNS0_50_GLOBAL__N__2680c7bb_12_PowKernel_cu_140f0503_289629pow_tensor_scalar_kernel_implIffEEvRNS_18TensorIteratorBaseET0_EUlfE0_St5arrayIPcLm2EEEEviS6_T1_)
        /*26e4*/ 	.word	0x00000000


	//----- nvinfo : EIATTR_REGCOUNT
	.align		4
.L_1713:
        /*26e8*/ 	.byte	0x04, 0x2f
        /*26ea*/ 	.short	(.L_1715 - .L_1714)
	.align		4
.L_1714:
        /*26ec*/ 	.word	index@(_ZN2at6native29vectorized_elementwise_kernelILi2EZNS0_50_GLOBAL__N__2680c7bb_12_PowKernel_cu_140f0503_289629pow_tensor_scalar_kernel_implIffEEvRNS_18TensorIteratorBaseET0_EUlfE0_St5arrayIPcLm2EEEEviS6_T1_)
        /*26f0*/ 	.word	0x00000020


	//----- nvinfo : EIATTR_FRAME_SIZE
	.align		4
.L_1715:
        /*26f4*/ 	.byte	0x04, 0x11
        /*26f6*/ 	.short	(.L_1717 - .L_1716)
	.align		4
.L_1716:
        /*26f8*/ 	.word	index@(_ZN2at6native29vectorized_elementwise_kernelILi2EZNS0_50_GLOBAL__N__2680c7bb_12_PowKernel_cu_140f0503_289629pow_tensor_scalar_kernel_implIffEEvRNS_18TensorIteratorBaseET0_EUlfE0_St5arrayIPcLm2EEEEviS6_T1_)
        /*26fc*/ 	.word	0x00000000


	//----- nvinfo : EIATTR_REGCOUNT
	.align		4
.L_1717:
        /*2700*/ 	.byte	0x04, 0x2f
        /*2702*/ 	.short	(.L_1719 - .L_1718)
	.align		4
.L_1718:
        /*2704*/ 	.word	index@(_ZN2at6native27unrolled_elementwise_kernelIZNS0_50_GLOBAL__N__2680c7bb_12_PowKernel_cu_140f0503_289629pow_tensor_scalar_kernel_implIffEEvRNS_18TensorIteratorBaseET0_EUlfE0_St5arrayIPcLm2EELi4E23TrivialOffsetCalculatorILi1EjESC_NS0_6memory15LoadWithoutCastENSD_16StoreWithoutCastEEEviT_S6_T2_T3_T4_T5_)
        /*2708*/ 	.word	0x00000014


	//----- nvinfo : EIATTR_FRAME_SIZE
	.align		4
.L_1719:
        /*270c*/ 	.byte	0x04, 0x11
        /*270e*/ 	.short	(.L_1721 - .L_1720)
	.align		4
.L_1720:
        /*2710*/ 	.word	index@(_ZN2at6native27unrolled_elementwise_kernelIZNS0_50_GLOBAL__N__2680c7bb_12_PowKernel_cu_140f0503_289629pow_tensor_scalar_kernel_implIffEEvRNS_18TensorIteratorBaseET0_EUlfE0_St5arrayIPcLm2EELi4E23TrivialOffsetCalculatorILi1EjESC_NS0_6memory15LoadWithoutCastENSD_16StoreWithoutCastEEEviT_S6_T2_T3_T4_T5_)
        /*2714*/ 	.word	0x00000000


	//----- nvinfo : EIATTR_REGCOUNT
	.align		4
.L_1721:
        /*2718*/ 	.byte	0x04, 0x2f
        /*271a*/ 	.short	(.L_1723 - .L_1722)
	.align		4
.L_1722:
        /*271c*/ 	.word	index@(_ZN2at6native18elementwise_kernelILi128ELi2EZNS0_22gpu_kernel_impl_nocastIZNS0_50_GLOBAL__N__2680c7bb_12_PowKernel_cu_140f0503_289629pow_tensor_scalar_kernel_implIffEEvRNS_18TensorIteratorBaseET0_EUlfE0_EEvS6_RKT_EUliE_EEviT1_)
        /*2720*/ 	.word	0x00000012


	//----- nvinfo : EIATTR_FRAME_SIZE
	.align		4
.L_1723:
        /*2724*/ 	.byte	0x04, 0x11
        /*2726*/ 	.short	(.L_1725 - .L_1724)
	.align		4
.L_1724:
        /*2728*/ 	.word	index@(_ZN2at6native18elementwise_kernelILi128ELi2EZNS0_22gpu_kernel_impl_nocastIZNS0_50_GLOBAL__N__2680c7bb_12_PowKernel_cu_140f0503_289629pow_tensor_scalar_kernel_implIffEEvRNS_18TensorIteratorBaseET0_EUlfE0_EEvS6_RKT_EUliE_EEviT1_)
        /*272c*/ 	.word	0x00000000


	//----- nvinfo : EIATTR_REGCOUNT
	.align		4
.L_1725:
        /*2730*/ 	.byte	0x04, 0x2f
        /*2732*/ 	.short	(.L_1727 - .L_1726)
	.align		4
.L_1726:
        /*2734*/ 	.word	index@(_ZN2at6native27unrolled_elementwise_kernelIZNS0_50_GLOBAL__N__2680c7bb_12_PowKernel_cu_140f0503_289629pow_tensor_scalar_kernel_implIffEEvRNS_18TensorIteratorBaseET0_EUlfE0_St5arrayIPcLm2EELi4E23TrivialOffsetCalculatorILi1EjESC_NS0_6memory12LoadWithCastILi1EEENSD_13StoreWithCastILi1EEEEEviT_S6_T2_T3_T4_T5_)
        /*2738*/ 	.word	0x0000001c


	//----- nvinfo : EIATTR_FRAME_SIZE
	.align		4
.L_1727:
        /*273c*/ 	.byte	0x04, 0x11
        /*273e*/ 	.short	(.L_1729 - .L_1728)
	.align		4
.L_1728:
        /*2740*/ 	.word	index@(_ZN2at6native27unrolled_elementwise_kernelIZNS0_50_GLOBAL__N__2680c7bb_12_PowKernel_cu_140f0503_289629pow_tensor_scalar_kernel_implIffEEvRNS_18TensorIteratorBaseET0_EUlfE0_St5arrayIPcLm2EELi4E23TrivialOffsetCalculatorILi1EjESC_NS0_6memory12LoadWithCastILi1EEENSD_13StoreWithCastILi1EEEEEviT_S6_T2_T3_T4_T5_)
        /*2744*/ 	.word	0x00000000


	//----- nvinfo : EIATTR_REGCOUNT
	.align		4
.L_1729:
        /*2748*/ 	.byte	0x04, 0x2f
        /*274a*/ 	.short	(.L_1731 - .L_1730)
	.align		4
.L_1730:
        /*274c*/ 	.word	index@(_ZN2at6native18elementwise_kernelILi128ELi4EZNS0_15gpu_kernel_implIZNS0_50_GLOBAL__N__2680c7bb_12_PowKernel_cu_140f0503_289629pow_tensor_scalar_kernel_implIffEEvRNS_18TensorIteratorBaseET0_EUlfE0_EEvS6_RKT_EUliE_EEviT1_)
        /*2750*/ 	.word	0x0000001a


	//----- nvinfo : EIATTR_FRAME_SIZE
	.align		4
.L_1731:
        /*2754*/ 	.byte	0x04, 0x11
        /*2756*/ 	.short	(.L_1733 - .L_1732)
	.align		4
.L_1732:
        /*2758*/ 	.word	index@(_ZN2at6native18elementwise_kernelILi128ELi4EZNS0_15gpu_kernel_implIZNS0_50_GLOBAL__N__2680c7bb_12_PowKernel_cu_140f0503_289629pow_tensor_scalar_kernel_implIffEEvRNS_18TensorIteratorBaseET0_EUlfE0_EEvS6_RKT_EUliE_EEviT1_)
        /*275c*/ 	.word	0x00000000


	//----- nvinfo : EIATTR_REGCOUNT
	.align		4
.L_1733:
        /*2760*/ 	.byte	0x04, 0x2f
        /*2762*/ 	.short	(.L_1735 - .L_1734)
	.align		4
.L_1734:
        /*2764*/ 	.word	index@(_ZN2at6native29vectorized_elementwise_kernelILi8EZNS0_50_GLOBAL__N__2680c7bb_12_PowKernel_cu_140f0503_289629pow_tensor_scalar_kernel_implIffEEvRNS_18TensorIteratorBaseET0_EUlfE1_St5arrayIPcLm2EEEEviS6_T1_)
        /*2768*/ 	.word	0x00000020


	//----- nvinfo : EIATTR_FRAME_SIZE
	.align		4
.L_1735:
        /*276c*/ 	.byte	0x04, 0x11
        /*276e*/ 	.short	(.L_1737 - .L_1736)
	.align		4
.L_1736:
        /*2770*/ 	.word	index@($__internal_20_$__cuda_sm20_dblrcp_rn_slowpath_v3)
        /*2774*/ 	.word	0x00000000


	//----- nvinfo : EIATTR_FRAME_SIZE
	.align		4
.L_1737:
        /*2778*/ 	.byte	0x04, 0x11
        /*277a*/ 	.short	(.L_1739 - .L_1738)
	.align		4
.L_1738:
        /*277c*/ 	.word	index@(_ZN2at6native29vectorized_elementwise_kernelILi8EZNS0_50_GLOBAL__N__2680c7bb_12_PowKernel_cu_140f0503_289629pow_tensor_scalar_kernel_implIffEEvRNS_18TensorIteratorBaseET0_EUlfE1_St5arrayIPcLm2EEEEviS6_T1_)
        /*2780*/ 	.word	0x00000000


	//----- nvinfo : EIATTR_REGCOUNT
	.align		4
.L_1739:
        /*2784*/ 	.byte	0x04, 0x2f
        /*2786*/ 	.short	(.L_1741 - .L_1740)
	.align		4
.L_1740:
        /*2788*/ 	.word	index@(_ZN2at6native29vectorized_elementwise_kernelILi4EZNS0_50_GLOBAL__N__2680c7bb_12_PowKernel_cu_140f0503_289629pow_tensor_scalar_kernel_implIffEEvRNS_18TensorIteratorBaseET0_EUlfE1_St5arrayIPcLm2EEEEviS6_T1_)
        /*278c*/ 	.word	0x00000020


	//----- nvinfo : EIATTR_FRAME_SIZE
	.align		4
.L_1741:
        /*2790*/ 	.byte	0x04, 0x11
        /*2792*/ 	.short	(.L_1743 - .L_1742)
	.align		4
.L_1742:
        /*2794*/ 	.word	index@($__internal_19_$__cuda_sm20_dblrcp_rn_slowpath_v3)
        /*2798*/ 	.word	0x00000000


	//----- nvinfo : EIATTR_FRAME_SIZE
	.align		4
.L_1743:
        /*279c*/ 	.byte	0x04, 0x11
        /*279e*/ 	.short	(.L_1745 - .L_1744)
	.align		4
.L_1744:
        /*27a0*/ 	.word	index@(_ZN2at6native29vectorized_elementwise_kernelILi4EZNS0_50_GLOBAL__N__2680c7bb_12_PowKernel_cu_140f0503_289629pow_tensor_scalar_kernel_implIffEEvRNS_18TensorIteratorBaseET0_EUlfE1_St5arrayIPcLm2EEEEviS6_T1_)
        /*27a4*/ 	.word	0x00000000


	//----- nvinfo : EIATTR_REGCOUNT
	.align		4
.L_1745:
        /*27a8*/ 	.byte	0x04, 0x2f
        /*27aa*/ 	.short	(.L_1747 - .L_1746)
	.align		4
.L_1746:
        /*27ac*/ 	.word	index@(_ZN2at6native29vectorized_elementwise_kernelILi2EZNS0_50_GLOBAL__N__2680c7bb_12_PowKernel_cu_140f0503_289629pow_tensor_scalar_kernel_implIffEEvRNS_18TensorIteratorBaseET0_EUlfE1_St5arrayIPcLm2EEEEviS6_T1_)
        /*27b0*/ 	.word	0x00000020


	//----- nvinfo : EIATTR_FRAME_SIZE
	.align		4
.L_1747:
        /*27b4*/ 	.byte	0x04, 0x11
        /*27b6*/ 	.short	(.L_1749 - .L_1748)
	.align		4
.L_1748:
        /*27b8*/ 	.word	index@($__internal_18_$__cuda_sm20_dblrcp_rn_slowpath_v3)
        /*27bc*/ 	.word	0x00000000


	//----- nvinfo : EIATTR_FRAME_SIZE
	.align		4
.L_1749:
        /*27c0*/ 	.byte	0x04, 0x11
        /*27c2*/ 	.short	(.L_1751 - .L_1750)
	.align		4
.L_1750:
        /*27c4*/ 	.word	index@(_ZN2at6native29vectorized_elementwise_kernelILi2EZNS0_50_GLOBAL__N__2680c7bb_12_PowKernel_cu_140f0503_289629pow_tensor_scalar_kernel_implIffEEvRNS_18TensorIteratorBaseET0_EUlfE1_St5arrayIPcLm2EEEEviS6_T1_)
        /*27c8*/ 	.word	0x00000000


	//----- nvinfo : EIATTR_REGCOUNT
	.align		4
.L_1751:
        /*27cc*/ 	.byte	0x04, 0x2f
        /*27ce*/ 	.short	(.L_1753 - .L_1752)
	.align		4
.L_1752:
        /*27d0*/ 	.word	index@(_ZN2at6native27unrolled_elementwise_kernelIZNS0_50_GLOBAL__N__2680c7bb_12_PowKernel_cu_140f0503_289629pow_tensor_scalar_kernel_implIffEEvRNS_18TensorIteratorBaseET0_EUlfE1_St5arrayIPcLm2EELi4E23TrivialOffsetCalculatorILi1EjESC_NS0_6memory15LoadWithoutCastENSD_16StoreWithoutCastEEEviT_S6_T2_T3_T4_T5_)
        /*27d4*/ 	.word	0x00000018


	//----- nvinfo : EIATTR_FRAME_SIZE
	.align		4
.L_1753:
        /*27d8*/ 	.byte	0x04, 0x11
        /*27da*/ 	.short	(.L_1755 - .L_1754)
	.align		4
.L_1754:
        /*27dc*/ 	.word	index@($__internal_17_$__cuda_sm20_dblrcp_rn_slowpath_v3)
        /*27e0*/ 	.word	0x00000000


	//----- nvinfo : EIATTR_FRAME_SIZE
	.align		4
.L_1755:
        /*27e4*/ 	.byte	0x04, 0x11
        /*27e6*/ 	.short	(.L_1757 - .L_1756)
	.align		4
.L_1756:
        /*27e8*/ 	.word	index@(_ZN2at6native27unrolled_elementwise_kernelIZNS0_50_GLOBAL__N__2680c7bb_12_PowKernel_cu_140f0503_289629pow_tensor_scalar_kernel_implIffEEvRNS_18TensorIteratorBaseET0_EUlfE1_St5arrayIPcLm2EELi4E23TrivialOffsetCalculatorILi1EjESC_NS0_6memory15LoadWithoutCastENSD_16StoreWithoutCastEEEviT_S6_T2_T3_T4_T5_)
        /*27ec*/ 	.word	0x00000000


	//----- nvinfo : EIATTR_REGCOUNT
	.align		4
.L_1757:
        /*27f0*/ 	.byte	0x04, 0x2f
        /*27f2*/ 	.short	(.L_1759 - .L_1758)
	.align		4
.L_1758:
        /*27f4*/ 	.word	index@(_ZN2at6native18elementwise_kernelILi128ELi2EZNS0_22gpu_kernel_impl_nocastIZNS0_50_GLOBAL__N__2680c7bb_12_PowKernel_cu_140f0503_289629pow_tensor_scalar_kernel_implIffEEvRNS_18TensorIteratorBaseET0_EUlfE1_EEvS6_RKT_EUliE_EEviT1_)
        /*27f8*/ 	.word	0x00000012


	//----- nvinfo : EIATTR_FRAME_SIZE
	.align		4
.L_1759:
        /*27fc*/ 	.byte	0x04, 0x11
        /*27fe*/ 	.short	(.L_1761 - .L_1760)
	.align		4
.L_1760:
        /*2800*/ 	.word	index@($__internal_16_$__cuda_sm20_dblrcp_rn_slowpath_v3)
        /*2804*/ 	.word	0x00000000


	//----- nvinfo : EIATTR_FRAME_SIZE
	.align		4
.L_1761:
        /*2808*/ 	.byte	0x04, 0x11
        /*280a*/ 	.short	(.L_1763 - .L_1762)
	.align		4
.L_1762:
        /*280c*/ 	.word	index@(_ZN2at6native18elementwise_kernelILi128ELi2EZNS0_22gpu_kernel_impl_nocastIZNS0_50_GLOBAL__N__2680c7bb_12_PowKernel_cu_140f0503_289629pow_tensor_scalar_kernel_implIffEEvRNS_18TensorIteratorBaseET0_EUlfE1_EEvS6_RKT_EUliE_EEviT1_)
        /*2810*/ 	.word	0x00000000


	//----- nvinfo : EIATTR_REGCOUNT
	.align		4
.L_1763:
        /*2814*/ 	.byte	0x04, 0x2f
        /*2816*/ 	.short	(.L_1765 - .L_1764)
	.align		4
.L_1764:
        /*2818*/ 	.word	index@(_ZN2at6native27unrolled_elementwise_kernelIZNS0_50_GLOBAL__N__2680c7bb_12_PowKernel_cu_140f0503_289629pow_tensor_scalar_kernel_implIffEEvRNS_18TensorIteratorBaseET0_EUlfE1_St5arrayIPcLm2EELi4E23TrivialOffsetCalculatorILi1EjESC_NS0_6memory12LoadWithCastILi1EEENSD_13StoreWithCastILi1EEEEEviT_S6_T2_T3_T4_T5_)
        /*281c*/ 	.word	0x0000001f


	//----- nvinfo : EIATTR_FRAME_SIZE
	.align		4
.L_1765:
        /*2820*/ 	.byte	0x04, 0x11
        /*2822*/ 	.short	(.L_1767 - .L_1766)
	.align		4
.L_1766:
        /*2824*/ 	.word	index@($__internal_15_$__cuda_sm20_dblrcp_rn_slowpath_v3)
        /*2828*/ 	.word	0x00000000


	//----- nvinfo : EIATTR_FRAME_SIZE
	.align		4
.L_1767:
        /*282c*/ 	.byte	0x04, 0x11
        /*282e*/ 	.short	(.L_1769 - .L_1768)
	.align		4
.L_1768:
        /*2830*/ 	.word	index@(_ZN2at6native27unrolled_elementwise_kernelIZNS0_50_GLOBAL__N__2680c7bb_12_PowKernel_cu_140f0503_289629pow_tensor_scalar_kernel_implIffEEvRNS_18TensorIteratorBaseET0_EUlfE1_St5arrayIPcLm2EELi4E23TrivialOffsetCalculatorILi1EjESC_NS0_6memory12LoadWithCastILi1EEENSD_13StoreWithCastILi1EEEEEviT_S6_T2_T3_T4_T5_)
        /*2834*/ 	.word	0x00000000


	//----- nvinfo : EIATTR_REGCOUNT
	.align		4
.L_1769:
        /*2838*/ 	.byte	0x04, 0x2f
        /*283a*/ 	.short	(.L_1771 - .L_1770)
	.align		4
.L_1770:
        /*283c*/ 	.word	index@(_ZN2at6native18elementwise_kernelILi128ELi4EZNS0_15gpu_kernel_implIZNS0_50_GLOBAL__N__2680c7bb_12_PowKernel_cu_140f0503_289629pow_tensor_scalar_kernel_implIffEEvRNS_18TensorIteratorBaseET0_EUlfE1_EEvS6_RKT_EUliE_EEviT1_)
        /*2840*/ 	.word	0x0000001a


	//----- nvinfo : EIATTR_FRAME_SIZE
	.align		4
.L_1771:
        /*2844*/ 	.byte	0x04, 0x11
        /*2846*/ 	.short	(.L_1773 - .L_1772)
	.align		4
.L_1772:
        /*2848*/ 	.word	index@($__internal_14_$__cuda_sm20_dblrcp_rn_slowpath_v3)
        /*284c*/ 	.word	0x00000000


	//----- nvinfo : EIATTR_FRAME_SIZE
	.align		4
.L_1773:
        /*2850*/ 	.byte	0x04, 0x11
        /*2852*/ 	.short	(.L_1775 - .L_1774)
	.align		4
.L_1774:
        /*2854*/ 	.word	index@(_ZN2at6native18elementwise_kernelILi128ELi4EZNS0_15gpu_kernel_implIZNS0_50_GLOBAL__N__2680c7bb_12_PowKernel_cu_140f0503_289629pow_tensor_scalar_kernel_implIffEEvRNS_18TensorIteratorBaseET0_EUlfE1_EEvS6_RKT_EUliE_EEviT1_)
        /*2858*/ 	.word	0x00000000


	//----- nvinfo : EIATTR_REGCOUNT
	.align		4
.L_1775:
        /*285c*/ 	.byte	0x04, 0x2f
        /*285e*/ 	.short	(.L_1777 - .L_1776)
	.align		4
.L_1776:
        /*2860*/ 	.word	index@(_ZN2at6native29vectorized_elementwise_kernelILi8EZNS0_50_GLOBAL__N__2680c7bb_12_PowKernel_cu_140f0503_289629pow_tensor_scalar_kernel_implIffEEvRNS_18TensorIteratorBaseET0_EUlfE2_St5arrayIPcLm2EEEEviS6_T1_)
        /*2864*/ 	.word	0x00000020


	//----- nvinfo : EIATTR_FRAME_SIZE
	.align		4
.L_1777:
        /*2868*/ 	.byte	0x04, 0x11
        /*286a*/ 	.short	(.L_1779 - .L_1778)
	.align		4
.L_1778:
        /*286c*/ 	.word	index@(_ZN2at6native29vectorized_elementwise_kernelILi8EZNS0_50_GLOBAL__N__2680c7bb_12_PowKernel_cu_140f0503_289629pow_tensor_scalar_kernel_implIffEEvRNS_18TensorIteratorBaseET0_EUlfE2_St5arrayIPcLm2EEEEviS6_T1_)
        /*2870*/ 	.word	0x00000000


	//----- nvinfo : EIATTR_REGCOUNT
	.align		4
.L_1779:
        /*2874*/ 	.byte	0x04, 0x2f
        /*2876*/ 	.short	(.L_1781 - .L_1780)
	.align		4
.L_1780:
        /*2878*/ 	.word	index@(_ZN2at6native29vectorized_elementwise_kernelILi4EZNS0_50_GLOBAL__N__2680c7bb_12_PowKernel_cu_140f0503_289629pow_tensor_scalar_kernel_implIffEEvRNS_18TensorIteratorBaseET0_EUlfE2_St5arrayIPcLm2EEEEviS6_T1_)
        /*287c*/ 	.word	0x00000020


	//----- nvinfo : EIATTR_FRAME_SIZE
	.align		4
.L_1781:
        /*2880*/ 	.byte	0x04, 0x11
        /*2882*/ 	.short	(.L_1783 - .L_1782)
	.align		4
.L_1782:
        /*2884*/ 	.word	index@(_ZN2at6native29vectorized_elementwise_kernelILi4EZNS0_50_GLOBAL__N__2680c7bb_12_PowKernel_cu_140f0503_289629pow_tensor_scalar_kernel_implIffEEvRNS_18TensorIteratorBaseET0_EUlfE2_St5arrayIPcLm2EEEEviS6_T1_)
        /*2888*/ 	.word	0x00000000


	//----- nvinfo : EIATTR_REGCOUNT
	.align		4
.L_1783:
        /*288c*/ 	.byte	0x04, 0x2f
        /*288e*/ 	.short	(.L_1785 - .L_1784)
	.align		4
.L_1784:
        /*2890*/ 	.word	index@(_ZN2at6native29vectorized_elementwise_kernelILi2EZNS0_50_GLOBAL__N__2680c7bb_12_PowKernel_cu_140f0503_289629pow_tensor_scalar_kernel_implIffEEvRNS_18TensorIteratorBaseET0_EUlfE2_St5arrayIPcLm2EEEEviS6_T1_)
        /*2894*/ 	.word	0x00000020


	//----- nvinfo : EIATTR_FRAME_SIZE
	.align		4
.L_1785:
        /*2898*/ 	.byte	0x04, 0x11
        /*289a*/ 	.short	(.L_1787 - .L_1786)
	.align		4
.L_1786:
        /*289c*/ 	.word	index@(_ZN2at6native29vectorized_elementwise_kernelILi2EZNS0_50_GLOBAL__N__2680c7bb_12_PowKernel_cu_140f0503_289629pow_tensor_scalar_kernel_implIffEEvRNS_18TensorIteratorBaseET0_EUlfE2_St5arrayIPcLm2EEEEviS6_T1_)
        /*28a0*/ 	.word	0x00000000


	//----- nvinfo : EIATTR_REGCOUNT
	.align		4
.L_1787:
        /*28a4*/ 	.byte	0x04, 0x2f
        /*28a6*/ 	.short	(.L_1789 - .L_1788)
	.align		4
.L_1788:
        /*28a8*/ 	.word	index@(_ZN2at6native27unrolled_elementwise_kernelIZNS0_50_GLOBAL__N__2680c7bb_12_PowKernel_cu_140f0503_289629pow_tensor_scalar_kernel_implIffEEvRNS_18TensorIteratorBaseET0_EUlfE2_St5arrayIPcLm2EELi4E23TrivialOffsetCalculatorILi1EjESC_NS0_6memory15LoadWithoutCastENSD_16StoreWithoutCastEEEviT_S6_T2_T3_T4_T5_)
        /*28ac*/ 	.word	0x00000017


	//----- nvinfo : EIATTR_FRAME_SIZE
	.align		4
.L_1789:
        /*28b0*/ 	.byte	0x04, 0x11
        /*28b2*/ 	.short	(.L_1791 - .L_1790)
	.align		4
.L_1790:
        /*28b4*/ 	.word	index@(_ZN2at6native27unrolled_elementwise_kernelIZNS0_50_GLOBAL__N__2680c7bb_12_PowKernel_cu_140f0503_289629pow_tensor_scalar_kernel_implIffEEvRNS_18TensorIteratorBaseET0_EUlfE2_St5arrayIPcLm2EELi4E23TrivialOffsetCalculatorILi1EjESC_NS0_6memory15LoadWithoutCastENSD_16StoreWithoutCastEEEviT_S6_T2_T3_T4_T5_)
        /*28b8*/ 	.word	0x00000000


	//----- nvinfo : EIATTR_REGCOUNT
	.align		4
.L_1791:
        /*28bc*/ 	.byte	0x04, 0x2f
        /*28be*/ 	.short	(.L_1793 - .L_1792)
	.align		4
.L_1792:
        /*28c0*/ 	.word	index@(_ZN2at6native18elementwise_kernelILi128ELi2EZNS0_22gpu_kernel_impl_nocastIZNS0_50_GLOBAL__N__2680c7bb_12_PowKernel_cu_140f0503_289629pow_tensor_scalar_kernel_implIffEEvRNS_18TensorIteratorBaseET0_EUlfE2_EEvS6_RKT_EUliE_EEviT1_)
        /*28c4*/ 	.word	0x00000012


	//----- nvinfo : EIATTR_FRAME_SIZE
	.align		4
.L_1793:
        /*28c8*/ 	.byte	0x04, 0x11
        /*28ca*/ 	.short	(.L_1795 - .L_1794)
	.align		4
.L_1794:
        /*28cc*/ 	.word	index@(_ZN2at6native18elementwise_kernelILi128ELi2EZNS0_22gpu_kernel_impl_nocastIZNS0_50_GLOBAL__N__2680c7bb_12_PowKernel_cu_140f0503_289629pow_tensor_scalar_kernel_implIffEEvRNS_18TensorIteratorBaseET0_EUlfE2_EEvS6_RKT_EUliE_EEviT1_)
        /*28d0*/ 	.word	0x00000000


	//----- nvinfo : EIATTR_REGCOUNT
	.align		4
.L_1795:
        /*28d4*/ 	.byte	0x04, 0x2f
        /*28d6*/ 	.short	(.L_1797 - .L_1796)
	.align		4
.L_1796:
        /*28d8*/ 	.word	index@(_ZN2at6native27unrolled_elementwise_kernelIZNS0_50_GLOBAL__N__2680c7bb_12_PowKernel_cu_140f0503_289629pow_tensor_scalar_kernel_implIffEEvRNS_18TensorIteratorBaseET0_EUlfE2_St5arrayIPcLm2EELi4E23TrivialOffsetCalculatorILi1EjESC_NS0_6memory12LoadWithCastILi1EEENSD_13StoreWithCastILi1EEEEEviT_S6_T2_T3_T4_T5_)
        /*28dc*/ 	.word	0x0000001d


	//----- nvinfo : EIATTR_FRAME_SIZE
	.align		4
.L_1797:
        /*28e0*/ 	.byte	0x04, 0x11
        /*28e2*/ 	.short	(.L_1799 - .L_1798)
	.align		4
.L_1798:
        /*28e4*/ 	.word	index@(_ZN2at6native27unrolled_elementwise_kernelIZNS0_50_GLOBAL__N__2680c7bb_12_PowKernel_cu_140f0503_289629pow_tensor_scalar_kernel_implIffEEvRNS_18TensorIteratorBaseET0_EUlfE2_St5arrayIPcLm2EELi4E23TrivialOffsetCalculatorILi1EjESC_NS0_6memory12LoadWithCastILi1EEENSD_13StoreWithCastILi1EEEEEviT_S6_T2_T3_T4_T5_)
        /*28e8*/ 	.word	0x00000000


	//----- nvinfo : EIATTR_REGCOUNT
	.align		4
.L_1799:
        /*28ec*/ 	.byte	0x04, 0x2f
        /*28ee*/ 	.short	(.L_1801 - .L_1800)
	.align		4
.L_1800:
        /*28f0*/ 	.word	index@(_ZN2at6native18elementwise_kernelILi128ELi4EZNS0_15gpu_kernel_implIZNS0_50_GLOBAL__N__2680c7bb_12_PowKernel_cu_140f0503_289629pow_tensor_scalar_kernel_implIffEEvRNS_18TensorIteratorBaseET0_EUlfE2_EEvS6_RKT_EUliE_EEviT1_)
        /*28f4*/ 	.word	0x0000001a


	//----- nvinfo : EIATTR_FRAME_SIZE
	.align		4
.L_1801:
        /*28f8*/ 	.byte	0x04, 0x11
        /*28fa*/ 	.short	(.L_1803 - .L_1802)
	.align		4
.L_1802:
        /*28fc*/ 	.word	index@(_ZN2at6native18elementwise_kernelILi128ELi4EZNS0_15gpu_kernel_implIZNS0_50_GLOBAL__N__2680c7bb_12_PowKernel_cu_140f0503_289629pow_tensor_scalar_kernel_implIffEEvRNS_18TensorIteratorBaseET0_EUlfE2_EEvS6_RKT_EUliE_EEviT1_)
        /*2900*/ 	.word	0x00000000


	//----- nvinfo : EIATTR_REGCOUNT
	.align		4
.L_1803:
        /*2904*/ 	.byte	0x04, 0x2f
        /*2906*/ 	.short	(.L_1805 - .L_1804)
	.align		4
.L_1804:
        /*2908*/ 	.word	index@(_ZN2at6native29vectorized_elementwise_kernelILi8EZNS0_50_GLOBAL__N__2680c7bb_12_PowKernel_cu_140f0503_289629pow_tensor_scalar_kernel_implIN3c104HalfES5_EEvRNS_18TensorIteratorBaseET0_EUlS5_E_St5arrayIPcLm2EEEEviS8_T1_)
        /*290c*/ 	.word	0x00000020


	//----- nvinfo : EIATTR_FRAME_SIZE
	.align		4
.L_1805:
        /*2910*/ 	.byte	0x04, 0x11
        /*2912*/ 	.short	(.L_1807 - .L_1806)
	.align		4
.L_1806:
        /*2914*/ 	.word	index@(_ZN2at6native29vectorized_elementwise_kernelILi8EZNS0_50_GLOBAL__N__2680c7bb_12_PowKernel_cu_140f0503_289629pow_tensor_scalar_kernel_implIN3c104HalfES5_EEvRNS_18TensorIteratorBaseET0_EUlS5_E_St5arrayIPcLm2EEEEviS8_T1_)
        /*2918*/ 	.word	0x00000000


	//----- nvinfo : EIATTR_REGCOUNT
	.align		4
.L_1807:
        /*291c*/ 	.byte	0x04, 0x2f
        /*291e*/ 	.short	(.L_1809 - .L_1808)
	.align		4
.L_1808:
        /*2920*/ 	.word	index@(_ZN2at6native29vectorized_elementwise_kernelILi4EZNS0_50_GLOBAL__N__2680c7bb_12_PowKernel_cu_140f0503_289629pow_tensor_scalar_kernel_implIN3c104HalfES5_EEvRNS_18TensorIteratorBaseET0_EUlS5_E_St5arrayIPcLm2EEEEviS8_T1_)
        /*2924*/ 	.word	0x00000020


	//----- nvinfo : EIATTR_FRAME_SIZE
	.align		4
.L_1809:
        /*2928*/ 	.byte	0x04, 0x11
        /*292a*/ 	.short	(.L_1811 - .L_1810)
	.align		4
.L_1810:
        /*292c*/ 	.word	index@(_ZN2at6native29vectorized_elementwise_kernelILi4EZNS0_50_GLOBAL__N__2680c7bb_12_PowKernel_cu_140f0503_289629pow_tensor_scalar_kernel_implIN3c104HalfES5_EEvRNS_18TensorIteratorBaseET0_EUlS5_E_St5arrayIPcLm2EEEEviS8_T1_)
        /*2930*/ 	.word	0x00000000


	//----- nvinfo : EIATTR_REGCOUNT
	.align		4
.L_1811:
        /*2934*/ 	.byte	0x04, 0x2f
        /*2936*/ 	.short	(.L_1813 - .L_1812)
	.align		4
.L_1812:
        /*2938*/ 	.word	index@(_ZN2at6native29vectorized_elementwise_kernelILi2EZNS0_50_GLOBAL__N__2680c7bb_12_PowKernel_cu_140f0503_289629pow_tensor_scalar_kernel_implIN3c104HalfES5_EEvRNS_18TensorIteratorBaseET0_EUlS5_E_St5arrayIPcLm2EEEEviS8_T1_)
        /*293c*/ 	.word	0x00000020


	//----- nvinfo : EIATTR_FRAME_SIZE
	.align		4
.L_1813:
        /*2940*/ 	.byte	0x04, 0x11
        /*2942*/ 	.short	(.L_1815 - .L_1814)
	.align		4
.L_1814:
        /*2944*/ 	.word	index@(_ZN2at6native29vectorized_elementwise_kernelILi2EZNS0_50_GLOBAL__N__2680c7bb_12_PowKernel_cu_140f0503_289629pow_tensor_scalar_kernel_implIN3c104HalfES5_EEvRNS_18TensorIteratorBaseET0_EUlS5_E_St5arrayIPcLm2EEEEviS8_T1_)
        /*2948*/ 	.word	0x00000000


	//----- nvinfo : EIATTR_REGCOUNT
	.align		4
.L_1815:
        /*294c*/ 	.byte	0x04, 0x2f
        /*294e*/ 	.short	(.L_1817 - .L_1816)
	.align		4
.L_1816:
        /*2950*/ 	.word	index@(_ZN2at6native27unrolled_elementwise_kernelIZNS0_50_GLOBAL__N__2680c7bb_12_PowKernel_cu_140f0503_289629pow_tensor_scalar_kernel_implIN3c104HalfES5_EEvRNS_18TensorIteratorBaseET0_EUlS5_E_St5arrayIPcLm2EELi4E23TrivialOffsetCalculatorILi1EjESE_NS0_6memory15LoadWithoutCastENSF_16StoreWithoutCastEEEviT_S8_T2_T3_T4_T5_)
        /*2954*/ 	.word	0x00000018


	//----- nvinfo : EIATTR_FRAME_SIZE
	.align		4
.L_1817:
        /*2958*/ 	.byte	0x04, 0x11
        /*295a*/ 	.short	(.L_1819 - .L_1818)
	.align		4
.L_1818:
        /*295c*/ 	.word	index@(_ZN2at6native27unrolled_elementwise_kernelIZNS0_50_GLOBAL__N__2680c7bb_12_PowKernel_cu_140f0503_289629pow_tensor_scalar_kernel_implIN3c104HalfES5_EEvRNS_18TensorIteratorBaseET0_EUlS5_E_St5arrayIPcLm2EELi4E23TrivialOffsetCalculatorILi1EjESE_NS0_6memory15LoadWithoutCastENSF_16StoreWithoutCastEEEviT_S8_T2_T3_T4_T5_)
        /*2960*/ 	.word	0x00000000


	//----- nvinfo : EIATTR_REGCOUNT
	.align		4
.L_1819:
        /*2964*/ 	.byte	0x04, 0x2f
        /*2966*/ 	.short	(.L_1821 - .L_1820)
	.align		4
.L_1820:
        /*2968*/ 	.word	index@(_ZN2at6native18elementwise_kernelILi128ELi4EZNS0_22gpu_kernel_impl_nocastIZNS0_50_GLOBAL__N__2680c7bb_12_PowKernel_cu_140f0503_289629pow_tensor_scalar_kernel_implIN3c104HalfES6_EEvRNS_18TensorIteratorBaseET0_EUlS6_E_EEvS8_RKT_EUliE_EEviT1_)
        /*296c*/ 	.word	0x00000012


	//----- nvinfo : EIATTR_FRAME_SIZE
	.align		4
.L_1821:
        /*2970*/ 	.byte	0x04, 0x11
        /*2972*/ 	.short	(.L_1823 - .L_1822)
	.align		4
.L_1822:
        /*2974*/ 	.word	index@(_ZN2at6native18elementwise_kernelILi128ELi4EZNS0_22gpu_kernel_impl_nocastIZNS0_50_GLOBAL__N__2680c7bb_12_PowKernel_cu_140f0503_289629pow_tensor_scalar_kernel_implIN3c104HalfES6_EEvRNS_18TensorIteratorBaseET0_EUlS6_E_EEvS8_RKT_EUliE_EEviT1_)
        /*2978*/ 	.word	0x00000000


	//----- nvinfo : EIATTR_REGCOUNT
	.align		4
.L_1823:
        /*297c*/ 	.byte	0x04, 0x2f
        /*297e*/ 	.short	(.L_1825 - .L_1824)
	.align		4
.L_1824:
        /*2980*/ 	.word	index@(_ZN2at6native27unrolled_elementwise_kernelIZNS0_50_GLOBAL__N__2680c7bb_12_PowKernel_cu_140f0503_289629pow_tensor_scalar_kernel_implIN3c104HalfES5_EEvRNS_18TensorIteratorBaseET0_EUlS5_E_St5arrayIPcLm2EELi4E23TrivialOffsetCalculatorILi1EjESE_NS0_6memory12LoadWithCastILi1EEENSF_13StoreWithCastILi1EEEEEviT_S8_T2_T3_T4_T5_)
        /*2984*/ 	.word	0x0000001e


	//----- nvinfo : EIATTR_FRAME_SIZE
	.align		4
.L_1825:
        /*2988*/ 	.byte	0x04, 0x11
        /*298a*/ 	.short	(.L_1827 - .L_1826)
	.align		4
.L_1826:
        /*298c*/ 	.word	index@(_ZN2at6native27unrolled_elementwise_kernelIZNS0_50_GLOBAL__N__2680c7bb_12_PowKernel_cu_140f0503_289629pow_tensor_scalar_kernel_implIN3c104HalfES5_EEvRNS_18TensorIteratorBaseET0_EUlS5_E_St5arrayIPcLm2EELi4E23TrivialOffsetCalculatorILi1EjESE_NS0_6memory12LoadWithCastILi1EEENSF_13StoreWithCastILi1EEEEEviT_S8_T2_T3_T4_T5_)
        /*2990*/ 	.word	0x00000000


	//----- nvinfo : EIATTR_REGCOUNT
	.align		4
.L_1827:
        /*2994*/ 	.byte	0x04, 0x2f
        /*2996*/ 	.short	(.L_1829 - .L_1828)
	.align		4
.L_1828:
        /*2998*/ 	.word	index@(_ZN2at6native18elementwise_kernelILi128ELi4EZNS0_15gpu_kernel_implIZNS0_50_GLOBAL__N__2680c7bb_12_PowKernel_cu_140f0503_289629pow_tensor_scalar_kernel_implIN3c104HalfES6_EEvRNS_18TensorIteratorBaseET0_EUlS6_E_EEvS8_RKT_EUliE_EEviT1_)
        /*299c*/ 	.word	0x0000001a


	//----- nvinfo : EIATTR_FRAME_SIZE
	.align		4
.L_1829:
        /*29a0*/ 	.byte	0x04, 0x11
        /*29a2*/ 	.short	(.L_1831 - .L_1830)
	.align		4
.L_1830:
        /*29a4*/ 	.word	index@(_ZN2at6native18elementwise_kernelILi128ELi4EZNS0_15gpu_kernel_implIZNS0_50_GLOBAL__N__2680c7bb_12_PowKernel_cu_140f0503_289629pow_tensor_scalar_kernel_implIN3c104HalfES6_EEvRNS_18TensorIteratorBaseET0_EUlS6_E_EEvS8_RKT_EUliE_EEviT1_)
        /*29a8*/ 	.word	0x00000000


	//----- nvinfo : EIATTR_REGCOUNT
	.align		4
.L_1831:
        /*29ac*/ 	.byte	0x04, 0x2f
        /*29ae*/ 	.short	(.L_1833 - .L_1832)
	.align		4
.L_1832:
        /*29b0*/ 	.word	index@(_ZN2at6native29vectorized_elementwise_kernelILi8EZNS0_50_GLOBAL__N__2680c7bb_12_PowKernel_cu_140f0503_289629pow_tensor_scalar_kernel_implIN3c104HalfES5_EEvRNS_18TensorIteratorBaseET0_EUlS5_E0_St5arrayIPcLm2EEEEviS8_T1_)
        /*29b4*/ 	.word	0x00000020


	//----- nvinfo : EIATTR_FRAME_SIZE
	.align		4
.L_1833:
        /*29b8*/ 	.byte	0x04, 0x11
        /*29ba*/ 	.short	(.L_1835 - .L_1834)
	.align		4
.L_1834:
        /*29bc*/ 	.word	index@(_ZN2at6native29vectorized_elementwise_kernelILi8EZNS0_50_GLOBAL__N__2680c7bb_12_PowKernel_cu_140f0503_289629pow_tensor_scalar_kernel_implIN3c104HalfES5_EEvRNS_18TensorIteratorBaseET0_EUlS5_E0_St5arrayIPcLm2EEEEviS8_T1_)
        /*29c0*/ 	.word	0x00000000


	//----- nvinfo : EIATTR_REGCOUNT
	.align		4
.L_1835:
        /*29c4*/ 	.byte	0x04, 0x2f
        /*29c6*/ 	.short	(.L_1837 - .L_1836)
	.align		4
.L_1836:
        /*29c8*/ 	.word	index@(_ZN2at6native29vectorized_elementwise_kernelILi4EZNS0_50_GLOBAL__N__2680c7bb_12_PowKernel_cu_140f0503_289629pow_tensor_scalar_kernel_implIN3c104HalfES5_EEvRNS_18TensorIteratorBaseET0_EUlS5_E0_St5arrayIPcLm2EEEEviS8_T1_)
        /*29cc*/ 	.word	0x00000020


	//----- nvinfo : EIATTR_FRAME_SIZE
	.align		4
.L_1837:
        /*29d0*/ 	.byte	0x04, 0x11
        /*29d2*/ 	.short	(.L_1839 - .L_1838)
	.align		4
.L_1838:
        /*29d4*/ 	.word	index@(_ZN2at6native29vectorized_elementwise_kernelILi4EZNS0_50_GLOBAL__N__2680c7bb_12_PowKernel_cu_140f0503_289629pow_tensor_scalar_kernel_implIN3c104HalfES5_EEvRNS_18TensorIteratorBaseET0_EUlS5_E0_St5arrayIPcLm2EEEEviS8_T1_)
        /*29d8*/ 	.word	0x00000000


	//----- nvinfo : EIATTR_REGCOUNT
	.align		4
.L_1839:
        /*29dc*/ 	.byte	0x04, 0x2f
        /*29de*/ 	.short	(.L_1841 - .L_1840)
	.align		4
.L_1840:
        /*29e0*/ 	.word	index@(_ZN2at6native29vectorized_elementwise_kernelILi2EZNS0_50_GLOBAL__N__2680c7bb_12_PowKernel_cu_140f0503_289629pow_tensor_scalar_kernel_implIN3c104HalfES5_EEvRNS_18TensorIteratorBaseET0_EUlS5_E0_St5arrayIPcLm2EEEEviS8_T1_)
        /*29e4*/ 	.word	0x00000020


	//----- nvinfo : EIATTR_FRAME_SIZE
	.align		4
.L_1841:
        /*29e8*/ 	.byte	0x04, 0x11
        /*29ea*/ 	.short	(.L_1843 - .L_1842)
	.align		4
.L_1842:
        /*29ec*/ 	.word	index@(_ZN2at6native29vectorized_elementwise_kernelILi2EZNS0_50_GLOBAL__N__2680c7bb_12_PowKernel_cu_140f0503_289629pow_tensor_scalar_kernel_implIN3c104HalfES5_EEvRNS_18TensorIteratorBaseET0_EUlS5_E0_St5arrayIPcLm2EEEEviS8_T1_)
        /*29f0*/ 	.word	0x00000000


	//----- nvinfo : EIATTR_REGCOUNT
	.align		4
.L_1843:
        /*29f4*/ 	.byte	0x04, 0x2f
        /*29f6*/ 	.short	(.L_1845 - .L_1844)
	.align		4
.L_1844:
        /*29f8*/ 	.word	index@(_ZN2at6native27unrolled_elementwise_kernelIZNS0_50_GLOBAL__N__2680c7bb_12_PowKernel_cu_140f0503_289629pow_tensor_scalar_kernel_implIN3c104HalfES5_EEvRNS_18TensorIteratorBaseET0_EUlS5_E0_St5arrayIPcLm2EELi4E23TrivialOffsetCalculatorILi1EjESE_NS0_6memory15LoadWithoutCastENSF_16StoreWithoutCastEEEviT_S8_T2_T3_T4_T5_)
        /*29fc*/ 	.word	0x00000018


	//----- nvinfo : EIATTR_FRAME_SIZE
	.align		4
.L_1845:
        /*2a00*/ 	.byte	0x04, 0x11
        /*2a02*/ 	.short	(.L_1847 - .L_1846)
	.align		4
.L_1846:
        /*2a04*/ 	.word	index@(_ZN2at6native27unrolled_elementwise_kernelIZNS0_50_GLOBAL__N__2680c7bb_12_PowKernel_cu_140f0503_289629pow_tensor_scalar_kernel_implIN3c104HalfES5_EEvRNS_18TensorIteratorBaseET0_EUlS5_E0_St5arrayIPcLm2EELi4E23TrivialOffsetCalculatorILi1EjESE_NS0_6memory15LoadWithoutCastENSF_16StoreWithoutCastEEEviT_S8_T2_T3_T4_T5_)
        /*2a08*/ 	.word	0x00000000


	//----- nvinfo : EIATTR_REGCOUNT
	.align		4
.L_1847:
        /*2a0c*/ 	.byte	0x04, 0x2f
        /*2a0e*/ 	.short	(.L_1849 - .L_1848)
	.align		4
.L_1848:
        /*2a10*/ 	.word	index@(_ZN2at6native18elementwise_kernelILi128ELi4EZNS0_22gpu_kernel_impl_nocastIZNS0_50_GLOBAL__N__2680c7bb_12_PowKernel_cu_140f0503_289629pow_tensor_scalar_kernel_implIN3c104HalfES6_EEvRNS_18TensorIteratorBaseET0_EUlS6_E0_EEvS8_RKT_EUliE_EEviT1_)
        /*2a14*/ 	.word	0x00000012


	//----- nvinfo : EIATTR_FRAME_SIZE
	.align		4
.L_1849:
        /*2a18*/ 	.byte	0x04, 0x11
        /*2a1a*/ 	.short	(.L_1851 - .L_1850)
	.align		4
.L_1850:
        /*2a1c*/ 	.word	index@(_ZN2at6native18elementwise_kernelILi128ELi4EZNS0_22gpu_kernel_impl_nocastIZNS0_50_GLOBAL__N__2680c7bb_12_PowKernel_cu_140f0503_289629pow_tensor_scalar_kernel_implIN3c104HalfES6_EEvRNS_18TensorIteratorBaseET0_EUlS6_E0_EEvS8_RKT_EUliE_EEviT1_)
        /*2a20*/ 	.word	0x00000000


	//----- nvinfo : EIATTR_REGCOUNT
	.align		4
.L_1851:
        /*2a24*/ 	.byte	0x04, 0x2f
        /*2a26*/ 	.short	(.L_1853 - .L_1852)
	.align		4
.L_1852:
        /*2a28*/ 	.word	index@(_ZN2at6native27unrolled_elementwise_kernelIZNS0_50_GLOBAL__N__2680c7bb_12_PowKernel_cu_140f0503_289629pow_tensor_scalar_kernel_implIN3c104HalfES5_EEvRNS_18TensorIteratorBaseET0_EUlS5_E0_St5arrayIPcLm2EELi4E23TrivialOffsetCalculatorILi1EjESE_NS0_6memory12LoadWithCastILi1EEENSF_13StoreWithCastILi1EEEEEviT_S8_T2_T3_T4_T5_)
        /*2a2c*/ 	.word	0x0000001e


	//----- nvinfo : EIATTR_FRAME_SIZE
	.align		4
.L_1853:
        /*2a30*/ 	.byte	0x04, 0x11
        /*2a32*/ 	.short	(.L_1855 - .L_1854)
	.align		4
.L_1854:
        /*2a34*/ 	.word	index@(_ZN2at6native27unrolled_elementwise_kernelIZNS0_50_GLOBAL__N__2680c7bb_12_PowKernel_cu_140f0503_289629pow_tensor_scalar_kernel_implIN3c104HalfES5_EEvRNS_18TensorIteratorBaseET0_EUlS5_E0_St5arrayIPcLm2EELi4E23TrivialOffsetCalculatorILi1EjESE_NS0_6memory12LoadWithCastILi1EEENSF_13StoreWithCastILi1EEEEEviT_S8_T2_T3_T4_T5_)
        /*2a38*/ 	.word	0x00000000


	//----- nvinfo : EIATTR_REGCOUNT
	.align		4
.L_1855:
        /*2a3c*/ 	.byte	0x04, 0x2f
        /*2a3e*/ 	.short	(.L_1857 - .L_1856)
	.align		4
.L_1856:
        /*2a40*/ 	.word	index@(_ZN2at6native18elementwise_kernelILi128ELi4EZNS0_15gpu_kernel_implIZNS0_50_GLOBAL__N__2680c7bb_12_PowKernel_cu_140f0503_289629pow_tensor_scalar_kernel_implIN3c104HalfES6_EEvRNS_18TensorIteratorBaseET0_EUlS6_E0_EEvS8_RKT_EUliE_EEviT1_)
        /*2a44*/ 	.word	0x0000001a


	//----- nvinfo : EIATTR_FRAME_SIZE
	.align		4
.L_1857:
        /*2a48*/ 	.byte	0x04, 0x11
        /*2a4a*/ 	.short	(.L_1859 - .L_1858)
	.align		4
.L_1858:
        /*2a4c*/ 	.word	index@(_ZN2at6native18elementwise_kernelILi128ELi4EZNS0_15gpu_kernel_implIZNS0_50_GLOBAL__N__2680c7bb_12_PowKernel_cu_140f0503_289629pow_tensor_scalar_kernel_implIN3c104HalfES6_EEvRNS_18TensorIteratorBaseET0_EUlS6_E0_EEvS8_RKT_EUliE_EEviT1_)
        /*2a50*/ 	.word	0x00000000


	//----- nvinfo : EIATTR_REGCOUNT
	.align		4
.L_1859:
        /*2a54*/ 	.byte	0x04, 0x2f
        /*2a56*/ 	.short	(.L_1861 - .L_1860)
	.align		4
.L_1860:
        /*2a58*/ 	.word	index@(_ZN2at6native29vectorized_elementwise_kernelILi8EZNS0_50_GLOBAL__N__2680c7bb_12_PowKernel_cu_140f0503_289629pow_tensor_scalar_kernel_implIN3c104HalfES5_EEvRNS_18TensorIteratorBaseET0_EUlS5_E1_St5arrayIPcLm2EEEEviS8_T1_)
        /*2a5c*/ 	.word	0x00000020


	//----- nvinfo : EIATTR_FRAME_SIZE
	.align		4
.L_1861:
        /*2a60*/ 	.byte	0x04, 0x11
        /*2a62*/ 	.short	(.L_1863 - .L_1862)
	.align		4
.L_1862:
        /*2a64*/ 	.word	index@($__internal_13_$__cuda_sm20_dblrcp_rn_slowpath_v3)
        /*2a68*/ 	.word	0x00000000


	//----- nvinfo : EIATTR_FRAME_SIZE
	.align		4
.L_1863:
        /*2a6c*/ 	.byte	0x04, 0x11
        /*2a6e*/ 	.short	(.L_1865 - .L_1864)
	.align		4
.L_1864:
        /*2a70*/ 	.word	index@(_ZN2at6native29vectorized_elementwise_kernelILi8EZNS0_50_GLOBAL__N__2680c7bb_12_PowKernel_cu_140f0503_289629pow_tensor_scalar_kernel_implIN3c104HalfES5_EEvRNS_18TensorIteratorBaseET0_EUlS5_E1_St5arrayIPcLm2EEEEviS8_T1_)
        /*2a74*/ 	.word	0x00000000


	//----- nvinfo : EIATTR_REGCOUNT
	.align		4
.L_1865:
        /*2a78*/ 	.byte	0x04, 0x2f
        /*2a7a*/ 	.short	(.L_1867 - .L_1866)
	.align		4
.L_1866:
        /*2a7c*/ 	.word	index@(_ZN2at6native29vectorized_elementwise_kernelILi4EZNS0_50_GLOBAL__N__2680c7bb_12_PowKernel_cu_140f0503_289629pow_tensor_scalar_kernel_implIN3c104HalfES5_EEvRNS_18TensorIteratorBaseET0_EUlS5_E1_St5arrayIPcLm2EEEEviS8_T1_)
        /*2a80*/ 	.word	0x00000020


	//----- nvinfo : EIATTR_FRAME_SIZE
	.align		4
.L_1867:
        /*2a84*/ 	.byte	0x04, 0x11
        /*2a86*/ 	.short	(.L_1869 - .L_1868)
	.align		4
.L_1868:
        /*2a88*/ 	.word	index@($__internal_12_$__cuda_sm20_dblrcp_rn_slowpath_v3)
        /*2a8c*/ 	.word	0x00000000


	//----- nvinfo : EIATTR_FRAME_SIZE
	.align		4
.L_1869:
        /*2a90*/ 	.byte	0x04, 0x11
        /*2a92*/ 	.short	(.L_1871 - .L_1870)
	.align		4
.L_1870:
        /*2a94*/ 	.word	index@(_ZN2at6native29vectorized_elementwise_kernelILi4EZNS0_50_GLOBAL__N__2680c7bb_12_PowKernel_cu_140f0503_289629pow_tensor_scalar_kernel_implIN3c104HalfES5_EEvRNS_18TensorIteratorBaseET0_EUlS5_E1_St5arrayIPcLm2EEEEviS8_T1_)
        /*2a98*/ 	.word	0x00000000


	//----- nvinfo : EIATTR_REGCOUNT
	.align		4
.L_1871:
        /*2a9c*/ 	.byte	0x04, 0x2f
        /*2a9e*/ 	.short	(.L_1873 - .L_1872)
	.align		4
.L_1872:
        /*2aa0*/ 	.word	index@(_ZN2at6native29vectorized_elementwise_kernelILi2EZNS0_50_GLOBAL__N__2680c7bb_12_PowKernel_cu_140f0503_289629pow_tensor_scalar_kernel_implIN3c104HalfES5_EEvRNS_18TensorIteratorBaseET0_EUlS5_E1_St5arrayIPcLm2EEEEviS8_T1_)
        /*2aa4*/ 	.word	0x00000020


	//----- nvinfo : EIATTR_FRAME_SIZE
	.align		4
.L_1873:
        /*2aa8*/ 	.byte	0x04, 0x11
        /*2aaa*/ 	.short	(.L_1875 - .L_1874)
	.align		4
.L_1874:
        /*2aac*/ 	.word	index@($__internal_11_$__cuda_sm20_dblrcp_rn_slowpath_v3)
        /*2ab0*/ 	.word	0x00000000


	//----- nvinfo : EIATTR_FRAME_SIZE
	.align		4
.L_1875:
        /*2ab4*/ 	.byte	0x04, 0x11
        /*2ab6*/ 	.short	(.L_1877 - .L_1876)
	.align		4
.L_1876:
        /*2ab8*/ 	.word	index@(_ZN2at6native29vectorized_elementwise_kernelILi2EZNS0_50_GLOBAL__N__2680c7bb_12_PowKernel_cu_140f0503_289629pow_tensor_scalar_kernel_implIN3c104HalfES5_EEvRNS_18TensorIteratorBaseET0_EUlS5_E1_St5arrayIPcLm2EEEEviS8_T1_)
        /*2abc*/ 	.word	0x00000000


	//----- nvinfo : EIATTR_REGCOUNT
	.align		4
.L_1877:
        /*2ac0*/ 	.byte	0x04, 0x2f
        /*2ac2*/ 	.short	(.L_1879 - .L_1878)
	.align		4
.L_1878:
        /*2ac4*/ 	.word	index@(_ZN2at6native27unrolled_elementwise_kernelIZNS0_50_GLOBAL__N__2680c7bb_12_PowKernel_cu_140f0503_289629pow_tensor_scalar_kernel_implIN3c104HalfES5_EEvRNS_18TensorIteratorBaseET0_EUlS5_E1_St5arrayIPcLm2EELi4E23TrivialOffsetCalculatorILi1EjESE_NS0_6memory15LoadWithoutCastENSF_16StoreWithoutCastEEEviT_S8_T2_T3_T4_T5_)
        /*2ac8*/ 	.word	0x00000018


	//----- nvinfo : EIATTR_FRAME_SIZE
	.align		4
.L_1879:
        /*2acc*/ 	.byte	0x04, 0x11
        /*2ace*/ 	.short	(.L_1881 - .L_1880)
	.align		4
.L_1880:
        /*2ad0*/ 	.word	index@($__internal_10_$__cuda_sm20_dblrcp_rn_slowpath_v3)
        /*2ad4*/ 	.word	0x00000000


	//----- nvinfo : EIATTR_FRAME_SIZE
	.align		4
.L_1881:
        /*2ad8*/ 	.byte	0x04, 0x11
        /*2ada*/ 	.short	(.L_1883 - .L_1882)
	.align		4
.L_1882:
        /*2adc*/ 	.word	index@(_ZN2at6native27unrolled_elementwise_kernelIZNS0_50_GLOBAL__N__2680c7bb_12_PowKernel_cu_140f0503_289629pow_tensor_scalar_kernel_implIN3c104HalfES5_EEvRNS_18TensorIteratorBaseET0_EUlS5_E1_St5arrayIPcLm2EELi4E23TrivialOffsetCalculatorILi1EjESE_NS0_6memory15LoadWithoutCastENSF_16StoreWithoutCastEEEviT_S8_T2_T3_T4_T5_)
        /*2ae0*/ 	.word	0x00000000


	//----- nvinfo : EIATTR_REGCOUNT
	.align		4
.L_1883:
        /*2ae4*/ 	.byte	0x04, 0x2f
        /*2ae6*/ 	.short	(.L_1885 - .L_1884)
	.align		4
.L_1884:
        /*2ae8*/ 	.word	index@(_ZN2at6native18elementwise_kernelILi128ELi4EZNS0_22gpu_kernel_impl_nocastIZNS0_50_GLOBAL__N__2680c7bb_12_PowKernel_cu_140f0503_289629pow_tensor_scalar_kernel_implIN3c104HalfES6_EEvRNS_18TensorIteratorBaseET0_EUlS6_E1_EEvS8_RKT_EUliE_EEviT1_)
        /*2aec*/ 	.word	0x00000012


	//----- nvinfo : EIATTR_FRAME_SIZE
	.align		4
.L_1885:
        /*2af0*/ 	.byte	0x04, 0x11
        /*2af2*/ 	.short	(.L_1887 - .L_1886)
	.align		4
.L_1886:
        /*2af4*/ 	.word	index@($__internal_9_$__cuda_sm20_dblrcp_rn_slowpath_v3)
        /*2af8*/ 	.word	0x00000000


	//----- nvinfo : EIATTR_FRAME_SIZE
	.align		4
.L_1887:
        /*2afc*/ 	.byte	0x04, 0x11
        /*2afe*/ 	.short	(.L_1889 - .L_1888)
	.align		4
.L_1888:
        /*2b00*/ 	.word	index@(_ZN2at6native18elementwise_kernelILi128ELi4EZNS0_22gpu_kernel_impl_nocastIZNS0_50_GLOBAL__N__2680c7bb_12_PowKernel_cu_140f0503_289629pow_tensor_scalar_kernel_implIN3c104HalfES6_EEvRNS_18TensorIteratorBaseET0_EUlS6_E1_EEvS8_RKT_EUliE_EEviT1_)
        /*2b04*/ 	.word	0x00000000


	//----- nvinfo : EIATTR_REGCOUNT
	.align		4
.L_1889:
        /*2b08*/ 	.byte	0x04, 0x2f
        /*2b0a*/ 	.short	(.L_1891 - .L_1890)
	.align		4
.L_1890:
        /*2b0c*/ 	.word	index@(_ZN2at6native27unrolled_elementwise_kernelIZNS0_50_GLOBAL__N__2680c7bb_12_PowKernel_cu_140f0503_289629pow_tensor_scalar_kernel_implIN3c104HalfES5_EEvRNS_18TensorIteratorBaseET0_EUlS5_E1_St5arrayIPcLm2EELi4E23TrivialOffsetCalculatorILi1EjESE_NS0_6memory12LoadWithCastILi1EEENSF_13StoreWithCastILi1EEEEEviT_S8_T2_T3_T4_T5_)
        /*2b10*/ 	.word	0x0000001c


	//----- nvinfo : EIATTR_FRAME_SIZE
	.align		4
.L_1891:
        /*2b14*/ 	.byte	0x04, 0x11
        /*2b16*/ 	.short	(.L_1893 - .L_1892)
	.align		4
.L_1892:
        /*2b18*/ 	.word	index@($__internal_8_$__cuda_sm20_dblrcp_rn_slowpath_v3)
        /*2b1c*/ 	.word	0x00000000


	//----- nvinfo : EIATTR_FRAME_SIZE
	.align		4
.L_1893:
        /*2b20*/ 	.byte	0x04, 0x11
        /*2b22*/ 	.short	(.L_1895 - .L_1894)
	.align		4
.L_1894:
        /*2b24*/ 	.word	index@(_ZN2at6native27unrolled_elementwise_kernelIZNS0_50_GLOBAL__N__2680c7bb_12_PowKernel_cu_140f0503_289629pow_tensor_scalar_kernel_implIN3c104HalfES5_EEvRNS_18TensorIteratorBaseET0_EUlS5_E1_St5arrayIPcLm2EELi4E23TrivialOffsetCalculatorILi1EjESE_NS0_6memory12LoadWithCastILi1EEENSF_13StoreWithCastILi1EEEEEviT_S8_T2_T3_T4_T5_)
        /*2b28*/ 	.word	0x00000000


	//----- nvinfo : EIATTR_REGCOUNT
	.align		4
.L_1895:
        /*2b2c*/ 	.byte	0x04, 0x2f
        /*2b2e*/ 	.short	(.L_1897 - .L_1896)
	.align		4
.L_1896:
        /*2b30*/ 	.word	index@(_ZN2at6native18elementwise_kernelILi128ELi4EZNS0_15gpu_kernel_implIZNS0_50_GLOBAL__N__2680c7bb_12_PowKernel_cu_140f0503_289629pow_tensor_scalar_kernel_implIN3c104HalfES6_EEvRNS_18TensorIteratorBaseET0_EUlS6_E1_EEvS8_RKT_EUliE_EEviT1_)
        /*2b34*/ 	.word	0x0000001a


	//----- nvinfo : EIATTR_FRAME_SIZE
	.align		4
.L_1897:
        /*2b38*/ 	.byte	0x04, 0x11
        /*2b3a*/ 	.short	(.L_1899 - .L_1898)
	.align		4
.L_1898:
        /*2b3c*/ 	.word	index@($__internal_7_$__cuda_sm20_dblrcp_rn_slowpath_v3)
        /*2b40*/ 	.word	0x00000000


	//----- nvinfo : EIATTR_FRAME_SIZE
	.align		4
.L_1899:
        /*2b44*/ 	.byte	0x04, 0x11
        /*2b46*/ 	.short	(.L_1901 - .L_1900)
	.align		4
.L_1900:
        /*2b48*/ 	.word	index@(_ZN2at6native18elementwise_kernelILi128ELi4EZNS0_15gpu_kernel_implIZNS0_50_GLOBAL__N__2680c7bb_12_PowKernel_cu_140f0503_289629pow_tensor_scalar_kernel_implIN3c104HalfES6_EEvRNS_18TensorIteratorBaseET0_EUlS6_E1_EEvS8_RKT_EUliE_EEviT1_)
        /*2b4c*/ 	.word	0x00000000


	//----- nvinfo : EIATTR_REGCOUNT
	.align		4
.L_1901:
        /*2b50*/ 	.byte	0x04, 0x2f
        /*2b52*/ 	.short	(.L_1903 - .L_1902)
	.align		4
.L_1902:
        /*2b54*/ 	.word	index@(_ZN2at6native29vectorized_elementwise_kernelILi8EZNS0_50_GLOBAL__N__2680c7bb_12_PowKernel_cu_140f0503_289629pow_tensor_scalar_kernel_implIN3c104HalfES5_EEvRNS_18TensorIteratorBaseET0_EUlS5_E2_St5arrayIPcLm2EEEEviS8_T1_)
        /*2b58*/ 	.word	0x00000020


	//----- nvinfo : EIATTR_FRAME_SIZE
	.align		4
.L_1903:
        /*2b5c*/ 	.byte	0x04, 0x11
        /*2b5e*/ 	.short	(.L_1905 - .L_1904)
	.align		4
.L_1904:
        /*2b60*/ 	.word	index@(_ZN2at6native29vectorized_elementwise_kernelILi8EZNS0_50_GLOBAL__N__2680c7bb_12_PowKernel_cu_140f0503_289629pow_tensor_scalar_kernel_implIN3c104HalfES5_EEvRNS_18TensorIteratorBaseET0_EUlS5_E2_St5arrayIPcLm2EEEEviS8_T1_)
        /*2b64*/ 	.word	0x00000000


	//----- nvinfo : EIATTR_REGCOUNT
	.align		4
.L_1905:
        /*2b68*/ 	.byte	0x04, 0x2f
        /*2b6a*/ 	.short	(.L_1907 - .L_1906)
	.align		4
.L_1906:
        /*2b6c*/ 	.word	index@(_ZN2at6native29vectorized_elementwise_kernelILi4EZNS0_50_GLOBAL__N__2680c7bb_12_PowKernel_cu_140f0503_289629pow_tensor_scalar_kernel_implIN3c104HalfES5_EEvRNS_18TensorIteratorBaseET0_EUlS5_E2_St5arrayIPcLm2EEEEviS8_T1_)
        /*2b70*/ 	.word	0x00000020


	//----- nvinfo : EIATTR_FRAME_SIZE
	.align		4
.L_1907:
        /*2b74*/ 	.byte	0x04, 0x11
        /*2b76*/ 	.short	(.L_1909 - .L_1908)
	.align		4
.L_1908:
        /*2b78*/ 	.word	index@(_ZN2at6native29vectorized_elementwise_kernelILi4EZNS0_50_GLOBAL__N__2680c7bb_12_PowKernel_cu_140f0503_289629pow_tensor_scalar_kernel_implIN3c104HalfES5_EEvRNS_18TensorIteratorBaseET0_EUlS5_E2_St5arrayIPcLm2EEEEviS8_T1_)
        /*2b7c*/ 	.word	0x00000000


	//----- nvinfo : EIATTR_REGCOUNT
	.align		4
.L_1909:
        /*2b80*/ 	.byte	0x04, 0x2f
        /*2b82*/ 	.short	(.L_1911 - .L_1910)
	.align		4
.L_1910:
        /*2b84*/ 	.word	index@(_ZN2at6native29vectorized_elementwise_kernelILi2EZNS0_50_GLOBAL__N__2680c7bb_12_PowKernel_cu_140f0503_289629pow_tensor_scalar_kernel_implIN3c104HalfES5_EEvRNS_18TensorIteratorBaseET0_EUlS5_E2_St5arrayIPcLm2EEEEviS8_T1_)
        /*2b88*/ 	.word	0x00000020


	//----- nvinfo : EIATTR_FRAME_SIZE
	.align		4
.L_1911:
        /*2b8c*/ 	.byte	0x04, 0x11
        /*2b8e*/ 	.short	(.L_1913 - .L_1912)
	.align		4
.L_1912:
        /*2b90*/ 	.word	index@(_ZN2at6native29vectorized_elementwise_kernelILi2EZNS0_50_GLOBAL__N__2680c7bb_12_PowKernel_cu_140f0503_289629pow_tensor_scalar_kernel_implIN3c104HalfES5_EEvRNS_18TensorIteratorBaseET0_EUlS5_E2_St5arrayIPcLm2EEEEviS8_T1_)
        /*2b94*/ 	.word	0x00000000


	//----- nvinfo : EIATTR_REGCOUNT
	.align		4
.L_1913:
        /*2b98*/ 	.byte	0x04, 0x2f
        /*2b9a*/ 	.short	(.L_1915 - .L_1914)
	.align		4
.L_1914:
        /*2b9c*/ 	.word	index@(_ZN2at6native27unrolled_elementwise_kernelIZNS0_50_GLOBAL__N__2680c7bb_12_PowKernel_cu_140f0503_289629pow_tensor_scalar_kernel_implIN3c104HalfES5_EEvRNS_18TensorIteratorBaseET0_EUlS5_E2_St5arrayIPcLm2EELi4E23TrivialOffsetCalculatorILi1EjESE_NS0_6memory15LoadWithoutCastENSF_16StoreWithoutCastEEEviT_S8_T2_T3_T4_T5_)
        /*2ba0*/ 	.word	0x00000018


	//----- nvinfo : EIATTR_FRAME_SIZE
	.align		4
.L_1915:
        /*2ba4*/ 	.byte	0x04, 0x11
        /*2ba6*/ 	.short	(.L_1917 - .L_1916)
	.align		4
.L_1916:
        /*2ba8*/ 	.word	index@(_ZN2at6native27unrolled_elementwise_kernelIZNS0_50_GLOBAL__N__2680c7bb_12_PowKernel_cu_140f0503_289629pow_tensor_scalar_kernel_implIN3c104HalfES5_EEvRNS_18TensorIteratorBaseET0_EUlS5_E2_St5arrayIPcLm2EELi4E23TrivialOffsetCalculatorILi1EjESE_NS0_6memory15LoadWithoutCastENSF_16StoreWithoutCastEEEviT_S8_T2_T3_T4_T5_)
        /*2bac*/ 	.word	0x00000000


	//----- nvinfo : EIATTR_REGCOUNT
	.align		4
.L_1917:
        /*2bb0*/ 	.byte	0x04, 0x2f
        /*2bb2*/ 	.short	(.L_1919 - .L_1918)
	.align		4
.L_1918:
        /*2bb4*/ 	.word	index@(_ZN2at6native18elementwise_kernelILi128ELi4EZNS0_22gpu_kernel_impl_nocastIZNS0_50_GLOBAL__N__2680c7bb_12_PowKernel_cu_140f0503_289629pow_tensor_scalar_kernel_implIN3c104HalfES6_EEvRNS_18TensorIteratorBaseET0_EUlS6_E2_EEvS8_RKT_EUliE_EEviT1_)
        /*2bb8*/ 	.word	0x00000012


	//----- nvinfo : EIATTR_FRAME_SIZE
	.align		4
.L_1919:
        /*2bbc*/ 	.byte	0x04, 0x11
        /*2bbe*/ 	.short	(.L_1921 - .L_1920)
	.align		4
.L_1920:
        /*2bc0*/ 	.word	index@(_ZN2at6native18elementwise_kernelILi128ELi4EZNS0_22gpu_kernel_impl_nocastIZNS0_50_GLOBAL__N__2680c7bb_12_PowKernel_cu_140f0503_289629pow_tensor_scalar_kernel_implIN3c104HalfES6_EEvRNS_18TensorIteratorBaseET0_EUlS6_E2_EEvS8_RKT_EUliE_EEviT1_)
        /*2bc4*/ 	.word	0x00000000


	//----- nvinfo : EIATTR_REGCOUNT
	.align		4
.L_1921:
        /*2bc8*/ 	.byte	0x04, 0x2f
        /*2bca*/ 	.short	(.L_1923 - .L_1922)
	.align		4
.L_1922:
        /*2bcc*/ 	.word	index@(_ZN2at6native27unrolled_elementwise_kernelIZNS0_50_GLOBAL__N__2680c7bb_12_PowKernel_cu_140f0503_289629pow_tensor_scalar_kernel_implIN3c104HalfES5_EEvRNS_18TensorIteratorBaseET0_EUlS5_E2_St5arrayIPcLm2EELi4E23TrivialOffsetCalculatorILi1EjESE_NS0_6memory12LoadWithCastILi1EEENSF_13StoreWithCastILi1EEEEEviT_S8_T2_T3_T4_T5_)
        /*2bd0*/ 	.word	0x0000001e


	//----- nvinfo : EIATTR_FRAME_SIZE
	.align		4
.L_1923:
        /*2bd4*/ 	.byte	0x04, 0x11
        /*2bd6*/ 	.short	(.L_1925 - .L_1924)
	.align		4
.L_1924:
        /*2bd8*/ 	.word	index@(_ZN2at6native27unrolled_elementwise_kernelIZNS0_50_GLOBAL__N__2680c7bb_12_PowKernel_cu_140f0503_289629pow_tensor_scalar_kernel_implIN3c104HalfES5_EEvRNS_18TensorIteratorBaseET0_EUlS5_E2_St5arrayIPcLm2EELi4E23TrivialOffsetCalculatorILi1EjESE_NS0_6memory12LoadWithCastILi1EEENSF_13StoreWithCastILi1EEEEEviT_S8_T2_T3_T4_T5_)
        /*2bdc*/ 	.word	0x00000000


	//----- nvinfo : EIATTR_REGCOUNT
	.align		4
.L_1925:
        /*2be0*/ 	.byte	0x04, 0x2f
        /*2be2*/ 	.short	(.L_1927 - .L_1926)
	.align		4
.L_1926:
        /*2be4*/ 	.word	index@(_ZN2at6native18elementwise_kernelILi128ELi4EZNS0_15gpu_kernel_implIZNS0_50_GLOBAL__N__2680c7bb_12_PowKernel_cu_140f0503_289629pow_tensor_scalar_kernel_implIN3c104HalfES6_EEvRNS_18TensorIteratorBaseET0_EUlS6_E2_EEvS8_RKT_EUliE_EEviT1_)
        /*2be8*/ 	.word	0x0000001a


	//----- nvinfo : EIATTR_FRAME_SIZE
	.align		4
.L_1927:
        /*2bec*/ 	.byte	0x04, 0x11
        /*2bee*/ 	.short	(.L_1929 - .L_1928)
	.align		4
.L_1928:
        /*2bf0*/ 	.word	index@(_ZN2at6native18elementwise_kernelILi128ELi4EZNS0_15gpu_kernel_implIZNS0_50_GLOBAL__N__2680c7bb_12_PowKernel_cu_140f0503_289629pow_tensor_scalar_kernel_implIN3c104HalfES6_EEvRNS_18TensorIteratorBaseET0_EUlS6_E2_EEvS8_RKT_EUliE_EEviT1_)
        /*2bf4*/ 	.word	0x00000000


	//----- nvinfo : EIATTR_REGCOUNT
	.align		4
.L_1929:
        /*2bf8*/ 	.byte	0x04, 0x2f
        /*2bfa*/ 	.short	(.L_1931 - .L_1930)
	.align		4
.L_1930:
        /*2bfc*/ 	.word	index@(_ZN2at6native29vectorized_elementwise_kernelILi8EZNS0_50_GLOBAL__N__2680c7bb_12_PowKernel_cu_140f0503_289629pow_tensor_scalar_kernel_implIN3c108BFloat16ES5_EEvRNS_18TensorIteratorBaseET0_EUlS5_E_St5arrayIPcLm2EEEEviS8_T1_)
        /*2c00*/ 	.word	0x00000020


	//----- nvinfo : EIATTR_FRAME_SIZE
	.align		4
.L_1931:
        /*2c04*/ 	.byte	0x04, 0x11
        /*2c06*/ 	.short	(.L_1933 - .L_1932)
	.align		4
.L_1932:
        /*2c08*/ 	.word	index@(_ZN2at6native29vectorized_elementwise_kernelILi8EZNS0_50_GLOBAL__N__2680c7bb_12_PowKernel_cu_140f0503_289629pow_tensor_scalar_kernel_implIN3c108BFloat16ES5_EEvRNS_18TensorIteratorBaseET0_EUlS5_E_St5arrayIPcLm2EEEEviS8_T1_)
        /*2c0c*/ 	.word	0x00000000


	//----- nvinfo : EIATTR_REGCOUNT
	.align		4
.L_1933:
        /*2c10*/ 	.byte	0x04, 0x2f
        /*2c12*/ 	.short	(.L_1935 - .L_1934)
	.align		4
.L_1934:
        /*2c14*/ 	.word	index@(_ZN2at6native29vectorized_elementwise_kernelILi4EZNS0_50_GLOBAL__N__2680c7bb_12_PowKernel_cu_140f0503_289629pow_tensor_scalar_kernel_implIN3c108BFloat16ES5_EEvRNS_18TensorIteratorBaseET0_EUlS5_E_St5arrayIPcLm2EEEEviS8_T1_)
        /*2c18*/ 	.word	0x00000020


	//----- nvinfo : EIATTR_FRAME_SIZE
	.align		4
.L_1935:
        /*2c1c*/ 	.byte	0x04, 0x11
        /*2c1e*/ 	.short	(.L_1937 - .L_1936)
	.align		4
.L_1936:
        /*2c20*/ 	.word	index@(_ZN2at6native29vectorized_elementwise_kernelILi4EZNS0_50_GLOBAL__N__2680c7bb_12_PowKernel_cu_140f0503_289629pow_tensor_scalar_kernel_implIN3c108BFloat16ES5_EEvRNS_18TensorIteratorBaseET0_EUlS5_E_St5arrayIPcLm2EEEEviS8_T1_)
        /*2c24*/ 	.word	0x00000000


	//----- nvinfo : EIATTR_REGCOUNT
	.align		4
.L_1937:
        /*2c28*/ 	.byte	0x04, 0x2f
        /*2c2a*/ 	.short	(.L_1939 - .L_1938)
	.align		4
.L_1938:
        /*2c2c*/ 	.word	index@(_ZN2at6native29vectorized_elementwise_kernelILi2EZNS0_50_GLOBAL__N__2680c7bb_12_PowKernel_cu_140f0503_289629pow_tensor_scalar_kernel_implIN3c108BFloat16ES5_EEvRNS_18TensorIteratorBaseET0_EUlS5_E_St5arrayIPcLm2EEEEviS8_T1_)
        /*2c30*/ 	.word	0x00000020


	//----- nvinfo : EIATTR_FRAME_SIZE
	.align		4
.L_1939:
        /*2c34*/ 	.byte	0x04, 0x11
        /*2c36*/ 	.short	(.L_1941 - .L_1940)
	.align		4
.L_1940:
        /*2c38*/ 	.word	index@(_ZN2at6native29vectorized_elementwise_kernelILi2EZNS0_50_GLOBAL__N__2680c7bb_12_PowKernel_cu_140f0503_289629pow_tensor_scalar_kernel_implIN3c108BFloat16ES5_EEvRNS_18TensorIteratorBaseET0_EUlS5_E_St5arrayIPcLm2EEEEviS8_T1_)
        /*2c3c*/ 	.word	0x00000000


	//----- nvinfo : EIATTR_REGCOUNT
	.align		4
.L_1941:
        /*2c40*/ 	.byte	0x04, 0x2f
        /*2c42*/ 	.short	(.L_1943 - .L_1942)
	.align		4
.L_1942:
        /*2c44*/ 	.word	index@(_ZN2at6native27unrolled_elementwise_kernelIZNS0_50_GLOBAL__N__2680c7bb_12_PowKernel_cu_140f0503_289629pow_tensor_scalar_kernel_implIN3c108BFloat16ES5_EEvRNS_18TensorIteratorBaseET0_EUlS5_E_St5arrayIPcLm2EELi4E23TrivialOffsetCalculatorILi1EjESE_NS0_6memory15LoadWithoutCastENSF_16StoreWithoutCastEEEviT_S8_T2_T3_T4_T5_)
        /*2c48*/ 	.word	0x00000018


	//----- nvinfo : EIATTR_FRAME_SIZE
	.align		4
.L_1943:
        /*2c4c*/ 	.byte	0x04, 0x11
        /*2c4e*/ 	.short	(.L_1945 - .L_1944)
	.align		4
.L_1944:
        /*2c50*/ 	.word	index@(_ZN2at6native27unrolled_elementwise_kernelIZNS0_50_GLOBAL__N__2680c7bb_12_PowKernel_cu_140f0503_289629pow_tensor_scalar_kernel_implIN3c108BFloat16ES5_EEvRNS_18TensorIteratorBaseET0_EUlS5_E_St5arrayIPcLm2EELi4E23TrivialOffsetCalculatorILi1EjESE_NS0_6memory15LoadWithoutCastENSF_16StoreWithoutCastEEEviT_S8_T2_T3_T4_T5_)
        /*2c54*/ 	.word	0x00000000


	//----- nvinfo : EIATTR_REGCOUNT
	.align		4
.L_1945:
        /*2c58*/ 	.byte	0x04, 0x2f
        /*2c5a*/ 	.short	(.L_1947 - .L_1946)
	.align		4
.L_1946:
        /*2c5c*/ 	.word	index@(_ZN2at6native18elementwise_kernelILi128ELi4EZNS0_22gpu_kernel_impl_nocastIZNS0_50_GLOBAL__N__2680c7bb_12_PowKernel_cu_140f0503_289629pow_tensor_scalar_kernel_implIN3c108BFloat16ES6_EEvRNS_18TensorIteratorBaseET0_EUlS6_E_EEvS8_RKT_EUliE_EEviT1_)
        /*2c60*/ 	.word	0x00000012


	//----- nvinfo : EIATTR_FRAME_SIZE
	.align		4
.L_1947:
        /*2c64*/ 	.byte	0x04, 0x11
        /*2c66*/ 	.short	(.L_1949 - .L_1948)
	.align		4
.L_1948:
        /*2c68*/ 	.word	index@(_ZN2at6native18elementwise_kernelILi128ELi4EZNS0_22gpu_kernel_impl_nocastIZNS0_50_GLOBAL__N__2680c7bb_12_PowKernel_cu_140f0503_289629pow_tensor_scalar_kernel_implIN3c108BFloat16ES6_EEvRNS_18TensorIteratorBaseET0_EUlS6_E_EEvS8_RKT_EUliE_EEviT1_)
        /*2c6c*/ 	.word	0x00000000


	//----- nvinfo : EIATTR_REGCOUNT
	.align		4
.L_1949:
        /*2c70*/ 	.byte	0x04, 0x2f
        /*2c72*/ 	.short	(.L_1951 - .L_1950)
	.align		4
.L_1950:
        /*2c74*/ 	.word	index@(_ZN2at6native27unrolled_elementwise_kernelIZNS0_50_GLOBAL__N__2680c7bb_12_PowKernel_cu_140f0503_289629pow_tensor_scalar_kernel_implIN3c108BFloat16ES5_EEvRNS_18TensorIteratorBaseET0_EUlS5_E_St5arrayIPcLm2EELi4E23TrivialOffsetCalculatorILi1EjESE_NS0_6memory12LoadWithCastILi1EEENSF_13StoreWithCastILi1EEEEEviT_S8_T2_T3_T4_T5_)
        /*2c78*/ 	.word	0x0000001c


	//----- nvinfo : EIATTR_FRAME_SIZE
	.align		4
.L_1951:
        /*2c7c*/ 	.byte	0x04, 0x11
        /*2c7e*/ 	.short	(.L_1953 - .L_1952)
	.align		4
.L_1952:
        /*2c80*/ 	.word	index@(_ZN2at6native27unrolled_elementwise_kernelIZNS0_50_GLOBAL__N__2680c7bb_12_PowKernel_cu_140f0503_289629pow_tensor_scalar_kernel_implIN3c108BFloat16ES5_EEvRNS_18TensorIteratorBaseET0_EUlS5_E_St5arrayIPcLm2EELi4E23TrivialOffsetCalculatorILi1EjESE_NS0_6memory12LoadWithCastILi1EEENSF_13StoreWithCastILi1EEEEEviT_S8_T2_T3_T4_T5_)
        /*2c84*/ 	.word	0x00000000


	//----- nvinfo : EIATTR_REGCOUNT
	.align		4
.L_1953:
        /*2c88*/ 	.byte	0x04, 0x2f
        /*2c8a*/ 	.short	(.L_1955 - .L_1954)
	.align		4
.L_1954:
        /*2c8c*/ 	.word	index@(_ZN2at6native18elementwise_kernelILi128ELi4EZNS0_15gpu_kernel_implIZNS0_50_GLOBAL__N__2680c7bb_12_PowKernel_cu_140f0503_289629pow_tensor_scalar_kernel_implIN3c108BFloat16ES6_EEvRNS_18TensorIteratorBaseET0_EUlS6_E_EEvS8_RKT_EUliE_EEviT1_)
        /*2c90*/ 	.word	0x0000001a


	//----- nvinfo : EIATTR_FRAME_SIZE
	.align		4
.L_1955:
        /*2c94*/ 	.byte	0x04, 0x11
        /*2c96*/ 	.short	(.L_1957 - .L_1956)
	.align		4
.L_1956:
        /*2c98*/ 	.word	index@(_ZN2at6native18elementwise_kernelILi128ELi4EZNS0_15gpu_kernel_implIZNS0_50_GLOBAL__N__2680c7bb_12_PowKernel_cu_140f0503_289629pow_tensor_scalar_kernel_implIN3c108BFloat16ES6_EEvRNS_18TensorIteratorBaseET0_EUlS6_E_EEvS8_RKT_EUliE_EEviT1_)
        /*2c9c*/ 	.word	0x00000000


	//----- nvinfo : EIATTR_REGCOUNT
	.align		4
.L_1957:
        /*2ca0*/ 	.byte	0x04, 0x2f
        /*2ca2*/ 	.short	(.L_1959 - .L_1958)
	.align		4
.L_1958:
        /*2ca4*/ 	.word	index@(_ZN2at6native29vectorized_elementwise_kernelILi8EZNS0_50_GLOBAL__N__2680c7bb_12_PowKernel_cu_140f0503_289629pow_tensor_scalar_kernel_implIN3c108BFloat16ES5_EEvRNS_18TensorIteratorBaseET0_EUlS5_E0_St5arrayIPcLm2EEEEviS8_T1_)
        /*2ca8*/ 	.word	0x00000020


	//----- nvinfo : EIATTR_FRAME_SIZE
	.align		4
.L_1959:
        /*2cac*/ 	.byte	0x04, 0x11
        /*2cae*/ 	.short	(.L_1961 - .L_1960)
	.align		4
.L_1960:
        /*2cb0*/ 	.word	index@(_ZN2at6native29vectorized_elementwise_kernelILi8EZNS0_50_GLOBAL__N__2680c7bb_12_PowKernel_cu_140f0503_289629pow_tensor_scalar_kernel_implIN3c108BFloat16ES5_EEvRNS_18TensorIteratorBaseET0_EUlS5_E0_St5arrayIPcLm2EEEEviS8_T1_)
        /*2cb4*/ 	.word	0x00000000


	//----- nvinfo : EIATTR_REGCOUNT
	.align		4
.L_1961:
        /*2cb8*/ 	.byte	0x04, 0x2f
        /*2cba*/ 	.short	(.L_1963 - .L_1962)
	.align		4
.L_1962:
        /*2cbc*/ 	.word	index@(_ZN2at6native29vectorized_elementwise_kernelILi4EZNS0_50_GLOBAL__N__2680c7bb_12_PowKernel_cu_140f0503_289629pow_tensor_scalar_kernel_implIN3c108BFloat16ES5_EEvRNS_18TensorIteratorBaseET0_EUlS5_E0_St5arrayIPcLm2EEEEviS8_T1_)
        /*2cc0*/ 	.word	0x00000020


	//----- nvinfo : EIATTR_FRAME_SIZE
	.align		4
.L_1963:
        /*2cc4*/ 	.byte	0x04, 0x11
        /*2cc6*/ 	.short	(.L_1965 - .L_1964)
	.align		4
.L_1964:
        /*2cc8*/ 	.word	index@(_ZN2at6native29vectorized_elementwise_kernelILi4EZNS0_50_GLOBAL__N__2680c7bb_12_PowKernel_cu_140f0503_289629pow_tensor_scalar_kernel_implIN3c108BFloat16ES5_EEvRNS_18TensorIteratorBaseET0_EUlS5_E0_St5arrayIPcLm2EEEEviS8_T1_)
        /*2ccc*/ 	.word	0x00000000


	//----- nvinfo : EIATTR_REGCOUNT
	.align		4
.L_1965:
        /*2cd0*/ 	.byte	0x04, 0x2f
        /*2cd2*/ 	.short	(.L_1967 - .L_1966)
	.align		4
.L_1966:
        /*2cd4*/ 	.word	index@(_ZN2at6native29vectorized_elementwise_kernelILi2EZNS0_50_GLOBAL__N__2680c7bb_12_PowKernel_cu_140f0503_289629pow_tensor_scalar_kernel_implIN3c108BFloat16ES5_EEvRNS_18TensorIteratorBaseET0_EUlS5_E0_St5arrayIPcLm2EEEEviS8_T1_)
        /*2cd8*/ 	.word	0x00000020


	//----- nvinfo : EIATTR_FRAME_SIZE
	.align		4
.L_1967:
        /*2cdc*/ 	.byte	0x04, 0x11
        /*2cde*/ 	.short	(.L_1969 - .L_1968)
	.align		4
.L_1968:
        /*2ce0*/ 	.word	index@(_ZN2at6native29vectorized_elementwise_kernelILi2EZNS0_50_GLOBAL__N__2680c7bb_12_PowKernel_cu_140f0503_289629pow_tensor_scalar_kernel_implIN3c108BFloat16ES5_EEvRNS_18TensorIteratorBaseET0_EUlS5_E0_St5arrayIPcLm2EEEEviS8_T1_)
        /*2ce4*/ 	.word	0x00000000


	//----- nvinfo : EIATTR_REGCOUNT
	.align		4
.L_1969:
        /*2ce8*/ 	.byte	0x04, 0x2f
        /*2cea*/ 	.short	(.L_1971 - .L_1970)
	.align		4
.L_1970:
        /*2cec*/ 	.word	index@(_ZN2at6native27unrolled_elementwise_kernelIZNS0_50_GLOBAL__N__2680c7bb_12_PowKernel_cu_140f0503_289629pow_tensor_scalar_kernel_implIN3c108BFloat16ES5_EEvRNS_18TensorIteratorBaseET0_EUlS5_E0_St5arrayIPcLm2EELi4E23TrivialOffsetCalculatorILi1EjESE_NS0_6memory15LoadWithoutCastENSF_16StoreWithoutCastEEEviT_S8_T2_T3_T4_T5_)
        /*2cf0*/ 	.word	0x0000001a


	//----- nvinfo : EIATTR_FRAME_SIZE
	.align		4
.L_1971:
        /*2cf4*/ 	.byte	0x04, 0x11
        /*2cf6*/ 	.short	(.L_1973 - .L_1972)
	.align		4
.L_1972:
        /*2cf8*/ 	.word	index@(_ZN2at6native27unrolled_elementwise_kernelIZNS0_50_GLOBAL__N__2680c7bb_12_PowKernel_cu_140f0503_289629pow_tensor_scalar_kernel_implIN3c108BFloat16ES5_EEvRNS_18TensorIteratorBaseET0_EUlS5_E0_St5arrayIPcLm2EELi4E23TrivialOffsetCalculatorILi1EjESE_NS0_6memory15LoadWithoutCastENSF_16StoreWithoutCastEEEviT_S8_T2_T3_T4_T5_)
        /*2cfc*/ 	.word	0x00000000


	//----- nvinfo : EIATTR_REGCOUNT
	.align		4
.L_1973:
        /*2d00*/ 	.byte	0x04, 0x2f
        /*2d02*/ 	.short	(.L_1975 - .L_1974)
	.align		4
.L_1974:
        /*2d04*/ 	.word	index@(_ZN2at6native18elementwise_kernelILi128ELi4EZNS0_22gpu_kernel_impl_nocastIZNS0_50_GLOBAL__N__2680c7bb_12_PowKernel_cu_140f0503_289629pow_tensor_scalar_kernel_implIN3c108BFloat16ES6_EEvRNS_18TensorIteratorBaseET0_EUlS6_E0_EEvS8_RKT_EUliE_EEviT1_)
        /*2d08*/ 	.word	0x00000012


	//----- nvinfo : EIATTR_FRAME_SIZE
	.align		4
.L_1975:
        /*2d0c*/ 	.byte	0x04, 0x11
        /*2d0e*/ 	.short	(.L_1977 - .L_1976)
	.align		4
.L_1976:
        /*2d10*/ 	.word	index@(_ZN2at6native18elementwise_kernelILi128ELi4EZNS0_22gpu_kernel_impl_nocastIZNS0_50_GLOBAL__N__2680c7bb_12_PowKernel_cu_140f0503_289629pow_tensor_scalar_kernel_implIN3c108BFloat16ES6_EEvRNS_18TensorIteratorBaseET0_EUlS6_E0_EEvS8_RKT_EUliE_EEviT1_)
        /*2d14*/ 	.word	0x00000000


	//----- nvinfo : EIATTR_REGCOUNT
	.align		4
.L_1977:
        /*2d18*/ 	.byte	0x04, 0x2f
        /*2d1a*/ 	.short	(.L_1979 - .L_1978)
	.align		4
.L_1978:
        /*2d1c*/ 	.word	index@(_ZN2at6native27unrolled_elementwise_kernelIZNS0_50_GLOBAL__N__2680c7bb_12_PowKernel_cu_140f0503_289629pow_tensor_scalar_kernel_implIN3c108BFloat16ES5_EEvRNS_18TensorIteratorBaseET0_EUlS5_E0_St5arrayIPcLm2EELi4E23TrivialOffsetCalculatorILi1EjESE_NS0_6memory12LoadWithCastILi1EEENSF_13StoreWithCastILi1EEEEEviT_S8_T2_T3_T4_T5_)
        /*2d20*/ 	.word	0x0000001c


	//----- nvinfo : EIATTR_FRAME_SIZE
	.align		4
.L_1979:
        /*2d24*/ 	.byte	0x04, 0x11
        /*2d26*/ 	.short	(.L_1981 - .L_1980)
	.align		4
.L_1980:
        /*2d28*/ 	.word	index@(_ZN2at6native27unrolled_elementwise_kernelIZNS0_50_GLOBAL__N__2680c7bb_12_PowKernel_cu_140f0503_289629pow_tensor_scalar_kernel_implIN3c108BFloat16ES5_EEvRNS_18TensorIteratorBaseET0_EUlS5_E0_St5arrayIPcLm2EELi4E23TrivialOffsetCalculatorILi1EjESE_NS0_6memory12LoadWithCastILi1EEENSF_13StoreWithCastILi1EEEEEviT_S8_T2_T3_T4_T5_)
        /*2d2c*/ 	.word	0x00000000


	//----- nvinfo : EIATTR_REGCOUNT
	.align		4
.L_1981:
        /*2d30*/ 	.byte	0x04, 0x2f
        /*2d32*/ 	.short	(.L_1983 - .L_1982)
	.align		4
.L_1982:
        /*2d34*/ 	.word	index@(_ZN2at6native18elementwise_kernelILi128ELi4EZNS0_15gpu_kernel_implIZNS0_50_GLOBAL__N__2680c7bb_12_PowKernel_cu_140f0503_289629pow_tensor_scalar_kernel_implIN3c108BFloat16ES6_EEvRNS_18TensorIteratorBaseET0_EUlS6_E0_EEvS8_RKT_EUliE_EEviT1_)
        /*2d38*/ 	.word	0x0000001a


	//----- nvinfo : EIATTR_FRAME_SIZE
	.align		4
.L_1983:
        /*2d3c*/ 	.byte	0x04, 0x11
        /*2d3e*/ 	.short	(.L_1985 - .L_1984)
	.align		4
.L_1984:
        /*2d40*/ 	.word	index@(_ZN2at6native18elementwise_kernelILi128ELi4EZNS0_15gpu_kernel_implIZNS0_50_GLOBAL__N__2680c7bb_12_PowKernel_cu_140f0503_289629pow_tensor_scalar_kernel_implIN3c108BFloat16ES6_EEvRNS_18TensorIteratorBaseET0_EUlS6_E0_EEvS8_RKT_EUliE_EEviT1_)
        /*2d44*/ 	.word	0x00000000


	//----- nvinfo : EIATTR_REGCOUNT
	.align		4
.L_1985:
        /*2d48*/ 	.byte	0x04, 0x2f
        /*2d4a*/ 	.short	(.L_1987 - .L_1986)
	.align		4
.L_1986:
        /*2d4c*/ 	.word	index@(_ZN2at6native29vectorized_elementwise_kernelILi8EZNS0_50_GLOBAL__N__2680c7bb_12_PowKernel_cu_140f0503_289629pow_tensor_scalar_kernel_implIN3c108BFloat16ES5_EEvRNS_18TensorIteratorBaseET0_EUlS5_E1_St5arrayIPcLm2EEEEviS8_T1_)
        /*2d50*/ 	.word	0x00000020


	//----- nvinfo : EIATTR_FRAME_SIZE
	.align		4
.L_1987:
        /*2d54*/ 	.byte	0x04, 0x11
        /*2d56*/ 	.short	(.L_1989 - .L_1988)
	.align		4
.L_1988:
        /*2d58*/ 	.word	index@($__internal_6_$__cuda_sm20_dblrcp_rn_slowpath_v3)
        /*2d5c*/ 	.word	0x00000000


	//----- nvinfo : EIATTR_FRAME_SIZE
	.align		4
.L_1989:
        /*2d60*/ 	.byte	0x04, 0x11
        /*2d62*/ 	.short	(.L_1991 - .L_1990)
	.align		4
.L_1990:
        /*2d64*/ 	.word	index@(_ZN2at6native29vectorized_elementwise_kernelILi8EZNS0_50_GLOBAL__N__2680c7bb_12_PowKernel_cu_140f0503_289629pow_tensor_scalar_kernel_implIN3c108BFloat16ES5_EEvRNS_18TensorIteratorBaseET0_EUlS5_E1_St5arrayIPcLm2EEEEviS8_T1_)
        /*2d68*/ 	.word	0x00000000


	//----- nvinfo : EIATTR_REGCOUNT
	.align		4
.L_1991:
        /*2d6c*/ 	.byte	0x04, 0x2f
        /*2d6e*/ 	.short	(.L_1993 - .L_1992)
	.align		4
.L_1992:
        /*2d70*/ 	.word	index@(_ZN2at6native29vectorized_elementwise_kernelILi4EZNS0_50_GLOBAL__N__2680c7bb_12_PowKernel_cu_140f0503_289629pow_tensor_scalar_kernel_implIN3c108BFloat16ES5_EEvRNS_18TensorIteratorBaseET0_EUlS5_E1_St5arrayIPcLm2EEEEviS8_T1_)
        /*2d74*/ 	.word	0x00000020


	//----- nvinfo : EIATTR_FRAME_SIZE
	.align		4
.L_1993:
        /*2d78*/ 	.byte	0x04, 0x11
        /*2d7a*/ 	.short	(.L_1995 - .L_1994)
	.align		4
.L_1994:
        /*2d7c*/ 	.word	index@($__internal_5_$__cuda_sm20_dblrcp_rn_slowpath_v3)
        /*2d80*/ 	.word	0x00000000


	//----- nvinfo : EIATTR_FRAME_SIZE
	.align		4
.L_1995:
        /*2d84*/ 	.byte	0x04, 0x11
        /*2d86*/ 	.short	(.L_1997 - .L_1996)
	.align		4
.L_1996:
        /*2d88*/ 	.word	index@(_ZN2at6native29vectorized_elementwise_kernelILi4EZNS0_50_GLOBAL__N__2680c7bb_12_PowKernel_cu_140f0503_289629pow_tensor_scalar_kernel_implIN3c108BFloat16ES5_EEvRNS_18TensorIteratorBaseET0_EUlS5_E1_St5arrayIPcLm2EEEEviS8_T1_)
        /*2d8c*/ 	.word	0x00000000


	//----- nvinfo : EIATTR_REGCOUNT
	.align		4
.L_1997:
        /*2d90*/ 	.byte	0x04, 0x2f
        /*2d92*/ 	.short	(.L_1999 - .L_1998)
	.align		4
.L_1998:
        /*2d94*/ 	.word	index@(_ZN2at6native29vectorized_elementwise_kernelILi2EZNS0_50_GLOBAL__N__2680c7bb_12_PowKernel_cu_140f0503_289629pow_tensor_scalar_kernel_implIN3c108BFloat16ES5_EEvRNS_18TensorIteratorBaseET0_EUlS5_E1_St5arrayIPcLm2EEEEviS8_T1_)
        /*2d98*/ 	.word	0x00000020


	//----- nvinfo : EIATTR_FRAME_SIZE
	.align		4
.L_1999:
        /*2d9c*/ 	.byte	0x04, 0x11
        /*2d9e*/ 	.short	(.L_2001 - .L_2000)
	.align		4
.L_2000:
        /*2da0*/ 	.word	index@($__internal_4_$__cuda_sm20_dblrcp_rn_slowpath_v3)
        /*2da4*/ 	.word	0x00000000


	//----- nvinfo : EIATTR_FRAME_SIZE
	.align		4
.L_2001:
        /*2da8*/ 	.byte	0x04, 0x11
        /*2daa*/ 	.short	(.L_2003 - .L_2002)
	.align		4
.L_2002:
        /*2dac*/ 	.word	index@(_ZN2at6native29vectorized_elementwise_kernelILi2EZNS0_50_GLOBAL__N__2680c7bb_12_PowKernel_cu_140f0503_289629pow_tensor_scalar_kernel_implIN3c108BFloat16ES5_EEvRNS_18TensorIteratorBaseET0_EUlS5_E1_St5arrayIPcLm2EEEEviS8_T1_)
        /*2db0*/ 	.word	0x00000000


	//----- nvinfo : EIATTR_REGCOUNT
	.align		4
.L_2003:
        /*2db4*/ 	.byte	0x04, 0x2f
        /*2db6*/ 	.short	(.L_2005 - .L_2004)
	.align		4
.L_2004:
        /*2db8*/ 	.word	index@(_ZN2at6native27unrolled_elementwise_kernelIZNS0_50_GLOBAL__N__2680c7bb_12_PowKernel_cu_140f0503_289629pow_tensor_scalar_kernel_implIN3c108BFloat16ES5_EEvRNS_18TensorIteratorBaseET0_EUlS5_E1_St5arrayIPcLm2EELi4E23TrivialOffsetCalculatorILi1EjESE_NS0_6memory15LoadWithoutCastENSF_16StoreWithoutCastEEEviT_S8_T2_T3_T4_T5_)
        /*2dbc*/ 	.word	0x00000018


	//----- nvinfo : EIATTR_FRAME_SIZE
	.align		4
.L_2005:
        /*2dc0*/ 	.byte	0x04, 0x11
        /*2dc2*/ 	.short	(.L_2007 - .L_2006)
	.align		4
.L_2006:
        /*2dc4*/ 	.word	index@($__internal_3_$__cuda_sm20_dblrcp_rn_slowpath_v3)
        /*2dc8*/ 	.word	0x00000000


	//----- nvinfo : EIATTR_FRAME_SIZE
	.align		4
.L_2007:
        /*2dcc*/ 	.byte	0x04, 0x11
        /*2dce*/ 	.short	(.L_2009 - .L_2008)
	.align		4
.L_2008:
        /*2dd0*/ 	.word	index@(_ZN2at6native27unrolled_elementwise_kernelIZNS0_50_GLOBAL__N__2680c7bb_12_PowKernel_cu_140f0503_289629pow_tensor_scalar_kernel_implIN3c108BFloat16ES5_EEvRNS_18TensorIteratorBaseET0_EUlS5_E1_St5arrayIPcLm2EELi4E23TrivialOffsetCalculatorILi1EjESE_NS0_6memory15LoadWithoutCastENSF_16StoreWithoutCastEEEviT_S8_T2_T3_T4_T5_)
        /*2dd4*/ 	.word	0x00000000


	//----- nvinfo : EIATTR_REGCOUNT
	.align		4
.L_2009:
        /*2dd8*/ 	.byte	0x04, 0x2f
        /*2dda*/ 	.short	(.L_2011 - .L_2010)
	.align		4
.L_2010:
        /*2ddc*/ 	.word	index@(_ZN2at6native18elementwise_kernelILi128ELi4EZNS0_22gpu_kernel_impl_nocastIZNS0_50_GLOBAL__N__2680c7bb_12_PowKernel_cu_140f0503_289629pow_tensor_scalar_kernel_implIN3c108BFloat16ES6_EEvRNS_18TensorIteratorBaseET0_EUlS6_E1_EEvS8_RKT_EUliE_EEviT1_)
        /*2de0*/ 	.word	0x00000012


	//----- nvinfo : EIATTR_FRAME_SIZE
	.align		4
.L_2011:
        /*2de4*/ 	.byte	0x04, 0x11
        /*2de6*/ 	.short	(.L_2013 - .L_2012)
	.align		4
.L_2012:
        /*2de8*/ 	.word	index@($__internal_2_$__cuda_sm20_dblrcp_rn_slowpath_v3)
        /*2dec*/ 	.word	0x00000000


	//----- nvinfo : EIATTR_FRAME_SIZE
	.align		4
.L_2013:
        /*2df0*/ 	.byte	0x04, 0x11
        /*2df2*/ 	.short	(.L_2015 - .L_2014)
	.align		4
.L_2014:
        /*2df4*/ 	.word	index@(_ZN2at6native18elementwise_kernelILi128ELi4EZNS0_22gpu_kernel_impl_nocastIZNS0_50_GLOBAL__N__2680c7bb_12_PowKernel_cu_140f0503_289629pow_tensor_scalar_kernel_implIN3c108BFloat16ES6_EEvRNS_18TensorIteratorBaseET0_EUlS6_E1_EEvS8_RKT_EUliE_EEviT1_)
        /*2df8*/ 	.word	0x00000000


	//----- nvinfo : EIATTR_REGCOUNT
	.align		4
.L_2015:
        /*2dfc*/ 	.byte	0x04, 0x2f
        /*2dfe*/ 	.short	(.L_2017 - .L_2016)
	.align		4
.L_2016:
        /*2e00*/ 	.word	index@(_ZN2at6native27unrolled_elementwise_kernelIZNS0_50_GLOBAL__N__2680c7bb_12_PowKernel_cu_140f0503_289629pow_tensor_scalar_kernel_implIN3c108BFloat16ES5_EEvRNS_18TensorIteratorBaseET0_EUlS5_E1_St5arrayIPcLm2EELi4E23TrivialOffsetCalculatorILi1EjESE_NS0_6memory12LoadWithCastILi1EEENSF_13StoreWithCastILi1EEEEEviT_S8_T2_T3_T4_T5_)
        /*2e04*/ 	.word	0x0000001c


	//----- nvinfo : EIATTR_FRAME_SIZE
	.align		4
.L_2017:
        /*2e08*/ 	.byte	0x04, 0x11
        /*2e0a*/ 	.short	(.L_2019 - .L_2018)
	.align		4
.L_2018:
        /*2e0c*/ 	.word	index@($__internal_1_$__cuda_sm20_dblrcp_rn_slowpath_v3)
        /*2e10*/ 	.word	0x00000000


	//----- nvinfo : EIATTR_FRAME_SIZE
	.align		4
.L_2019:
        /*2e14*/ 	.byte	0x04, 0x11
        /*2e16*/ 	.short	(.L_2021 - .L_2020)
	.align		4
.L_2020:
        /*2e18*/ 	.word	index@(_ZN2at6native27unrolled_elementwise_kernelIZNS0_50_GLOBAL__N__2680c7bb_12_PowKernel_cu_140f0503_289629pow_tensor_scalar_kernel_implIN3c108BFloat16ES5_EEvRNS_18TensorIteratorBaseET0_EUlS5_E1_St5arrayIPcLm2EELi4E23TrivialOffsetCalculatorILi1EjESE_NS0_6memory12LoadWithCastILi1EEENSF_13StoreWithCastILi1EEEEEviT_S8_T2_T3_T4_T5_)
        /*2e1c*/ 	.word	0x00000000


	//----- nvinfo : EIATTR_REGCOUNT
	.align		4
.L_2021:
        /*2e20*/ 	.byte	0x04, 0x2f
        /*2e22*/ 	.short	(.L_2023 - .L_2022)
	.align		4
.L_2022:
        /*2e24*/ 	.word	index@(_ZN2at6native18elementwise_kernelILi128ELi4EZNS0_15gpu_kernel_implIZNS0_50_GLOBAL__N__2680c7bb_12_PowKernel_cu_140f0503_289629pow_tensor_scalar_kernel_implIN3c108BFloat16ES6_EEvRNS_18TensorIteratorBaseET0_EUlS6_E1_EEvS8_RKT_EUliE_EEviT1_)
        /*2e28*/ 	.word	0x0000001a


	//----- nvinfo : EIATTR_FRAME_SIZE
	.align		4
.L_2023:
        /*2e2c*/ 	.byte	0x04, 0x11
        /*2e2e*/ 	.short	(.L_2025 - .L_2024)
	.align		4
.L_2024:
        /*2e30*/ 	.word	index@($__internal_0_$__cuda_sm20_dblrcp_rn_slowpath_v3)
        /*2e34*/ 	.word	0x00000000


	//----- nvinfo : EIATTR_FRAME_SIZE
	.align		4
.L_2025:
        /*2e38*/ 	.byte	0x04, 0x11
        /*2e3a*/ 	.short	(.L_2027 - .L_2026)
	.align		4
.L_2026:
        /*2e3c*/ 	.word	index@(_ZN2at6native18elementwise_kernelILi128ELi4EZNS0_15gpu_kernel_implIZNS0_50_GLOBAL__N__2680c7bb_12_PowKernel_cu_140f0503_289629pow_tensor_scalar_kernel_implIN3c108BFloat16ES6_EEvRNS_18TensorIteratorBaseET0_EUlS6_E1_EEvS8_RKT_EUliE_EEviT1_)
        /*2e40*/ 	.word	0x00000000


	//----- nvinfo : EIATTR_REGCOUNT
	.align		4
.L_2027:
        /*2e44*/ 	.byte	0x04, 0x2f
        /*2e46*/ 	.short	(.L_2029 - .L_2028)
	.align		4
.L_2028:
        /*2e48*/ 	.word	index@(_ZN2at6native29vectorized_elementwise_kernelILi8EZNS0_50_GLOBAL__N__2680c7bb_12_PowKernel_cu_140f0503_289629pow_tensor_scalar_kernel_implIN3c108BFloat16ES5_EEvRNS_18TensorIteratorBaseET0_EUlS5_E2_St5arrayIPcLm2EEEEviS8_T1_)
        /*2e4c*/ 	.word	0x00000020


	//----- nvinfo : EIATTR_FRAME_SIZE
	.align		4
.L_2029:
        /*2e50*/ 	.byte	0x04, 0x11
        /*2e52*/ 	.short	(.L_2031 - .L_2030)
	.align		4
.L_2030:
        /*2e54*/ 	.word	index@(_ZN2at6native29vectorized_elementwise_kernelILi8EZNS0_50_GLOBAL__N__2680c7bb_12_PowKernel_cu_140f0503_289629pow_tensor_scalar_kernel_implIN3c108BFloat16ES5_EEvRNS_18TensorIteratorBaseET0_EUlS5_E2_St5arrayIPcLm2EEEEviS8_T1_)
        /*2e58*/ 	.word	0x00000000


	//----- nvinfo : EIATTR_REGCOUNT
	.align		4
.L_2031:
        /*2e5c*/ 	.byte	0x04, 0x2f
        /*2e5e*/ 	.short	(.L_2033 - .L_2032)
	.align		4
.L_2032:
        /*2e60*/ 	.word	index@(_ZN2at6native29vectorized_elementwise_kernelILi4EZNS0_50_GLOBAL__N__2680c7bb_12_PowKernel_cu_140f0503_289629pow_tensor_scalar_kernel_implIN3c108BFloat16ES5_EEvRNS_18TensorIteratorBaseET0_EUlS5_E2_St5arrayIPcLm2EEEEviS8_T1_)
        /*2e64*/ 	.word	0x00000020


	//----- nvinfo : EIATTR_FRAME_SIZE
	.align		4
.L_2033:
        /*2e68*/ 	.byte	0x04, 0x11
        /*2e6a*/ 	.short	(.L_2035 - .L_2034)
	.align		4
.L_2034:
        /*2e6c*/ 	.word	index@(_ZN2at6native29vectorized_elementwise_kernelILi4EZNS0_50_GLOBAL__N__2680c7bb_12_PowKernel_cu_140f0503_289629pow_tensor_scalar_kernel_implIN3c108BFloat16ES5_EEvRNS_18TensorIteratorBaseET0_EUlS5_E2_St5arrayIPcLm2EEEEviS8_T1_)
        /*2e70*/ 	.word	0x00000000


	//----- nvinfo : EIATTR_REGCOUNT
	.align		4
.L_2035:
        /*2e74*/ 	.byte	0x04, 0x2f
        /*2e76*/ 	.short	(.L_2037 - .L_2036)
	.align		4
.L_2036:
        /*2e78*/ 	.word	index@(_ZN2at6native29vectorized_elementwise_kernelILi2EZNS0_50_GLOBAL__N__2680c7bb_12_PowKernel_cu_140f0503_289629pow_tensor_scalar_kernel_implIN3c108BFloat16ES5_EEvRNS_18TensorIteratorBaseET0_EUlS5_E2_St5arrayIPcLm2EEEEviS8_T1_)
        /*2e7c*/ 	.word	0x00000020


	//----- nvinfo : EIATTR_FRAME_SIZE
	.align		4
.L_2037:
        /*2e80*/ 	.byte	0x04, 0x11
        /*2e82*/ 	.short	(.L_2039 - .L_2038)
	.align		4
.L_2038:
        /*2e84*/ 	.word	index@(_ZN2at6native29vectorized_elementwise_kernelILi2EZNS0_50_GLOBAL__N__2680c7bb_12_PowKernel_cu_140f0503_289629pow_tensor_scalar_kernel_implIN3c108BFloat16ES5_EEvRNS_18TensorIteratorBaseET0_EUlS5_E2_St5arrayIPcLm2EEEEviS8_T1_)
        /*2e88*/ 	.word	0x00000000


	//----- nvinfo : EIATTR_REGCOUNT
	.align		4
.L_2039:
        /*2e8c*/ 	.byte	0x04, 0x2f
        /*2e8e*/ 	.short	(.L_2041 - .L_2040)
	.align		4
.L_2040:
        /*2e90*/ 	.word	index@(_ZN2at6native27unrolled_elementwise_kernelIZNS0_50_GLOBAL__N__2680c7bb_12_PowKernel_cu_140f0503_289629pow_tensor_scalar_kernel_implIN3c108BFloat16ES5_EEvRNS_18TensorIteratorBaseET0_EUlS5_E2_St5arrayIPcLm2EELi4E23TrivialOffsetCalculatorILi1EjESE_NS0_6memory15LoadWithoutCastENSF_16StoreWithoutCastEEEviT_S8_T2_T3_T4_T5_)
        /*2e94*/ 	.word	0x00000016


	//----- nvinfo : EIATTR_FRAME_SIZE
	.align		4
.L_2041:
        /*2e98*/ 	.byte	0x04, 0x11
        /*2e9a*/ 	.short	(.L_2043 - .L_2042)
	.align		4
.L_2042:
        /*2e9c*/ 	.word	index@(_ZN2at6native27unrolled_elementwise_kernelIZNS0_50_GLOBAL__N__2680c7bb_12_PowKernel_cu_140f0503_289629pow_tensor_scalar_kernel_implIN3c108BFloat16ES5_EEvRNS_18TensorIteratorBaseET0_EUlS5_E2_St5arrayIPcLm2EELi4E23TrivialOffsetCalculatorILi1EjESE_NS0_6memory15LoadWithoutCastENSF_16StoreWithoutCastEEEviT_S8_T2_T3_T4_T5_)
        /*2ea0*/ 	.word	0x00000000


	//----- nvinfo : EIATTR_REGCOUNT
	.align		4
.L_2043:
        /*2ea4*/ 	.byte	0x04, 0x2f
        /*2ea6*/ 	.short	(.L_2045 - .L_2044)
	.align		4
.L_2044:
        /*2ea8*/ 	.word	index@(_ZN2at6native18elementwise_kernelILi128ELi4EZNS0_22gpu_kernel_impl_nocastIZNS0_50_GLOBAL__N__2680c7bb_12_PowKernel_cu_140f0503_289629pow_tensor_scalar_kernel_implIN3c108BFloat16ES6_EEvRNS_18TensorIteratorBaseET0_EUlS6_E2_EEvS8_RKT_EUliE_EEviT1_)
        /*2eac*/ 	.word	0x00000012


	//----- nvinfo : EIATTR_FRAME_SIZE
	.align		4
.L_2045:
        /*2eb0*/ 	.byte	0x04, 0x11
        /*2eb2*/ 	.short	(.L_2047 - .L_2046)
	.align		4
.L_2046:
        /*2eb4*/ 	.word	index@(_ZN2at6native18elementwise_kernelILi128ELi4EZNS0_22gpu_kernel_impl_nocastIZNS0_50_GLOBAL__N__2680c7bb_12_PowKernel_cu_140f0503_289629pow_tensor_scalar_kernel_implIN3c108BFloat16ES6_EEvRNS_18TensorIteratorBaseET0_EUlS6_E2_EEvS8_RKT_EUliE_EEviT1_)
        /*2eb8*/ 	.word	0x00000000


	//----- nvinfo : EIATTR_REGCOUNT
	.align		4
.L_2047:
        /*2ebc*/ 	.byte	0x04, 0x2f
        /*2ebe*/ 	.short	(.L_2049 - .L_2048)
	.align		4
.L_2048:
        /*2ec0*/ 	.word	index@(_ZN2at6native27unrolled_elementwise_kernelIZNS0_50_GLOBAL__N__2680c7bb_12_PowKernel_cu_140f0503_289629pow_tensor_scalar_kernel_implIN3c108BFloat16ES5_EEvRNS_18TensorIteratorBaseET0_EUlS5_E2_St5arrayIPcLm2EELi4E23TrivialOffsetCalculatorILi1EjESE_NS0_6memory12LoadWithCastILi1EEENSF_13StoreWithCastILi1EEEEEviT_S8_T2_T3_T4_T5_)
        /*2ec4*/ 	.word	0x0000001c


	//----- nvinfo : EIATTR_FRAME_SIZE
	.align		4
.L_2049:
        /*2ec8*/ 	.byte	0x04, 0x11
        /*2eca*/ 	.short	(.L_2051 - .L_2050)
	.align		4
.L_2050:
        /*2ecc*/ 	.word	index@(_ZN2at6native27unrolled_elementwise_kernelIZNS0_50_GLOBAL__N__2680c7bb_12_PowKernel_cu_140f0503_289629pow_tensor_scalar_kernel_implIN3c108BFloat16ES5_EEvRNS_18TensorIteratorBaseET0_EUlS5_E2_St5arrayIPcLm2EELi4E23TrivialOffsetCalculatorILi1EjESE_NS0_6memory12LoadWithCastILi1EEENSF_13StoreWithCastILi1EEEEEviT_S8_T2_T3_T4_T5_)
        /*2ed0*/ 	.word	0x00000000


	//----- nvinfo : EIATTR_REGCOUNT
	.align		4
.L_2051:
        /*2ed4*/ 	.byte	0x04, 0x2f
        /*2ed6*/ 	.short	(.L_2053 - .L_2052)
	.align		4
.L_2052:
        /*2ed8*/ 	.word	index@(_ZN2at6native18elementwise_kernelILi128ELi4EZNS0_15gpu_kernel_implIZNS0_50_GLOBAL__N__2680c7bb_12_PowKernel_cu_140f0503_289629pow_tensor_scalar_kernel_implIN3c108BFloat16ES6_EEvRNS_18TensorIteratorBaseET0_EUlS6_E2_EEvS8_RKT_EUliE_EEviT1_)
        /*2edc*/ 	.word	0x0000001a


	//----- nvinfo : EIATTR_FRAME_SIZE
	.align		4
.L_2053:
        /*2ee0*/ 	.byte	0x04, 0x11
        /*2ee2*/ 	.short	(.L_2055 - .L_2054)
	.align		4
.L_2054:
        /*2ee4*/ 	.word	index@(_ZN2at6native18elementwise_kernelILi128ELi4EZNS0_15gpu_kernel_implIZNS0_50_GLOBAL__N__2680c7bb_12_PowKernel_cu_140f0503_289629pow_tensor_scalar_kernel_implIN3c108BFloat16ES6_EEvRNS_18TensorIteratorBaseET0_EUlS6_E2_EEvS8_RKT_EUliE_EEviT1_)
        /*2ee8*/ 	.word	0x00000000


	//----- nvinfo : EIATTR_MIN_STACK_SIZE
	.align		4
.L_2055:
        /*2eec*/ 	.byte	0x04, 0x12
        /*2eee*/ 	.short	(.L_2057 - .L_2056)
	.align		4
.L_2056:
        /*2ef0*/ 	.word	index@(_ZN2at6native18elementwise_kernelILi128ELi4EZNS0_15gpu_kernel_implIZNS0_50_GLOBAL__N__2680c7bb_12_PowKernel_cu_140f0503_289629pow_tensor_scalar_kernel_implIN3c108BFloat16ES6_EEvRNS_18TensorIteratorBaseET0_EUlS6_E2_EEvS8_RKT_EUliE_EEviT1_)
        /*2ef4*/ 	.word	0x00000000


	//----- nvinfo : EIATTR_MIN_STACK_SIZE
	.align		4
.L_2057:
        /*2ef8*/ 	.byte	0x04, 0x12
        /*2efa*/ 	.short	(.L_2059 - .L_2058)
	.align		4
.L_2058:
        /*2efc*/ 	.word	index@(_ZN2at6native27unrolled_elementwise_kernelIZNS0_50_GLOBAL__N__2680c7bb_12_PowKernel_cu_140f0503_289629pow_tensor_scalar_kernel_implIN3c108BFloat16ES5_EEvRNS_18TensorIteratorBaseET0_EUlS5_E2_St5arrayIPcLm2EELi4E23TrivialOffsetCalculatorILi1EjESE_NS0_6memory12LoadWithCastILi1EEENSF_13StoreWithCastILi1EEEEEviT_S8_T2_T3_T4_T5_)
        /*2f00*/ 	.word	0x00000000


	//----- nvinfo : EIATTR_MIN_STACK_SIZE
	.align		4
.L_2059:
        /*2f04*/ 	.byte	0x04, 0x12
        /*2f06*/ 	.short	(.L_2061 - .L_2060)
	.align		4
.L_2060:
        /*2f08*/ 	.word	index@(_ZN2at6native18elementwise_kernelILi128ELi4EZNS0_22gpu_kernel_impl_nocastIZNS0_50_GLOBAL__N__2680c7bb_12_PowKernel_cu_140f0503_289629pow_tensor_scalar_kernel_implIN3c108BFloat16ES6_EEvRNS_18TensorIteratorBaseET0_EUlS6_E2_EEvS8_RKT_EUliE_EEviT1_)
        /*2f0c*/ 	.word	0x00000000


	//----- nvinfo : EIATTR_MIN_STACK_SIZE
	.align		4
.L_2061:
        /*2f10*/ 	.byte	0x04, 0x12
        /*2f12*/ 	.short	(.L_2063 - .L_2062)
	.align		4
.L_2062:
        /*2f14*/ 	.word	index@(_ZN2at6native27unrolled_elementwise_kernelIZNS0_50_GLOBAL__N__2680c7bb_12_PowKernel_cu_140f0503_289629pow_tensor_scalar_kernel_implIN3c108BFloat16ES5_EEvRNS_18TensorIteratorBaseET0_EUlS5_E2_St5arrayIPcLm2EELi4E23TrivialOffsetCalculatorILi1EjESE_NS0_6memory15LoadWithoutCastENSF_16StoreWithoutCastEEEviT_S8_T2_T3_T4_T5_)
        /*2f18*/ 	.word	0x00000000


	//----- nvinfo : EIATTR_MIN_STACK_SIZE
	.align		4
.L_2063:
        /*2f1c*/ 	.byte	0x04, 0x12
        /*2f1e*/ 	.short	(.L_2065 - .L_2064)
	.align		4
.L_2064:
        /*2f20*/ 	.word	index@(_ZN2at6native29vectorized_elementwise_kernelILi2EZNS0_50_GLOBAL__N__2680c7bb_12_PowKernel_cu_140f0503_289629pow_tensor_scalar_kernel_implIN3c108BFloat16ES5_EEvRNS_18TensorIteratorBaseET0_EUlS5_E2_St5arrayIPcLm2EEEEviS8_T1_)
        /*2f24*/ 	.word	0x00000000


	//----- nvinfo : EIATTR_MIN_STACK_SIZE
	.align		4
.L_2065:
        /*2f28*/ 	.byte	0x04, 0x12
        /*2f2a*/ 	.short	(.L_2067 - .L_2066)
	.align		4
.L_2066:
        /*2f2c*/ 	.word	index@(_ZN2at6native29vectorized_elementwise_kernelILi4EZNS0_50_GLOBAL__N__2680c7bb_12_PowKernel_cu_140f0503_289629pow_tensor_scalar_kernel_implIN3c108BFloat16ES5_EEvRNS_18TensorIteratorBaseET0_EUlS5_E2_St5arrayIPcLm2EEEEviS8_T1_)
        /*2f30*/ 	.word	0x00000000


	//----- nvinfo : EIATTR_MIN_STACK_SIZE
	.align		4
.L_2067:
        /*2f34*/ 	.byte	0x04, 0x12
        /*2f36*/ 	.short	(.L_2069 - .L_2068)
	.align		4
.L_2068:
        /*2f38*/ 	.word	index@(_ZN2at6native29vectorized_elementwise_kernelILi8EZNS0_50_GLOBAL__N__2680c7bb_12_PowKernel_cu_140f0503_289629pow_tensor_scalar_kernel_implIN3c108BFloat16ES5_EEvRNS_18TensorIteratorBaseET0_EUlS5_E2_St5arrayIPcLm2EEEEviS8_T1_)
        /*2f3c*/ 	.word	0x00000000


	//----- nvinfo : EIATTR_MIN_STACK_SIZE
	.align		4
.L_2069:
        /*2f40*/ 	.byte	0x04, 0x12
        /*2f42*/ 	.short	(.L_2071 - .L_2070)
	.align		4
.L_2070:
        /*2f44*/ 	.word	index@(_ZN2at6native18elementwise_kernelILi128ELi4EZNS0_15gpu_kernel_implIZNS0_50_GLOBAL__N__2680c7bb_12_PowKernel_cu_140f0503_289629pow_tensor_scalar_kernel_implIN3c108BFloat16ES6_EEvRNS_18TensorIteratorBaseET0_EUlS6_E1_EEvS8_RKT_EUliE_EEviT1_)
        /*2f48*/ 	.word	0x00000000


	//----- nvinfo : EIATTR_MIN_STACK_SIZE
	.align		4
.L_2071:
        /*2f4c*/ 	.byte	0x04, 0x12
        /*2f4e*/ 	.short	(.L_2073 - .L_2072)
	.align		4
.L_2072:
        /*2f50*/ 	.word	index@(_ZN2at6native27unrolled_elementwise_kernelIZNS0_50_GLOBAL__N__2680c7bb_12_PowKernel_cu_140f0503_289629pow_tensor_scalar_kernel_implIN3c108BFloat16ES5_EEvRNS_18TensorIteratorBaseET0_EUlS5_E1_St5arrayIPcLm2EELi4E23TrivialOffsetCalculatorILi1EjESE_NS0_6memory12LoadWithCastILi1EEENSF_13StoreWithCastILi1EEEEEviT_S8_T2_T3_T4_T5_)
        /*2f54*/ 	.word	0x00000000


	//----- nvinfo : EIATTR_MIN_STACK_SIZE
	.align		4
.L_2073:
        /*2f58*/ 	.byte	0x04, 0x12
        /*2f5a*/ 	.short	(.L_2075 - .L_2074)
	.align		4
.L_2074:
        /*2f5c*/ 	.word	index@(_ZN2at6native18elementwise_kernelILi128ELi4EZNS0_22gpu_kernel_impl_nocastIZNS0_50_GLOBAL__N__2680c7bb_12_PowKernel_cu_140f0503_289629pow_tensor_scalar_kernel_implIN3c108BFloat16ES6_EEvRNS_18TensorIteratorBaseET0_EUlS6_E1_EEvS8_RKT_EUliE_EEviT1_)
        /*2f60*/ 	.word	0x00000000


	//----- nvinfo : EIATTR_MIN_STACK_SIZE
	.align		4
.L_2075:
        /*2f64*/ 	.byte	0x04, 0x12
        /*2f66*/ 	.short	(.L_2077 - .L_2076)
	.align		4
.L_2076:
        /*2f68*/ 	.word	index@(_ZN2at6native27unrolled_elementwise_kernelIZNS0_50_GLOBAL__N__2680c7bb_12_PowKernel_cu_140f0503_289629pow_tensor_scalar_kernel_implIN3c108BFloat16ES5_EEvRNS_18TensorIteratorBaseET0_EUlS5_E1_St5arrayIPcLm2EELi4E23TrivialOffsetCalculatorILi1EjESE_NS0_6memory15LoadWithoutCastENSF_16StoreWithoutCastEEEviT_S8_T2_T3_T4_T5_)
        /*2f6c*/ 	.word	0x00000000


	//----- nvinfo : EIATTR_MIN_STACK_SIZE
	.align		4
.L_2077:
        /*2f70*/ 	.byte	0x04, 0x12
        /*2f72*/ 	.short	(.L_2079 - .L_2078)
	.align		4
.L_2078:
        /*2f74*/ 	.word	index@(_ZN2at6native29vectorized_elementwise_kernelILi2EZNS0_50_GLOBAL__N__2680c7bb_12_PowKernel_cu_140f0503_289629pow_tensor_scalar_kernel_implIN3c108BFloat16ES5_EEvRNS_18TensorIteratorBaseET0_EUlS5_E1_St5arrayIPcLm2EEEEviS8_T1_)
        /*2f78*/ 	.word	0x00000000


	//----- nvinfo : EIATTR_MIN_STACK_SIZE
	.align		4
.L_2079:
        /*2f7c*/ 	.byte	0x04, 0x12
        /*2f7e*/ 	.short	(.L_2081 - .L_2080)
	.align		4
.L_2080:
        /*2f80*/ 	.word	index@(_ZN2at6native29vectorized_elementwise_kernelILi4EZNS0_50_GLOBAL__N__2680c7bb_12_PowKernel_cu_140f0503_289629pow_tensor_scalar_kernel_implIN3c108BFloat16ES5_EEvRNS_18TensorIteratorBaseET0_EUlS5_E1_St5arrayIPcLm2EEEEviS8_T1_)
        /*2f84*/ 	.word	0x00000000


	//----- nvinfo : EIATTR_MIN_STACK_SIZE
	.align		4
.L_2081:
        /*2f88*/ 	.byte	0x04, 0x12
        /*2f8a*/ 	.short	(.L_2083 - .L_2082)
	.align		4
.L_2082:
        /*2f8c*/ 	.word	index@(_ZN2at6native29vectorized_elementwise_kernelILi8EZNS0_50_GLOBAL__N__2680c7bb_12_PowKernel_cu_140f0503_289629pow_tensor_scalar_kernel_implIN3c108BFloat16ES5_EEvRNS_18TensorIteratorBaseET0_EUlS5_E1_St5arrayIPcLm2EEEEviS8_T1_)
        /*2f90*/ 	.word	0x00000000


	//----- nvinfo : EIATTR_MIN_STACK_SIZE
	.align		4
.L_2083:
        /*2f94*/ 	.byte	0x04, 0x12
        /*2f96*/ 	.short	(.L_2085 - .L_2084)
	.align		4
.L_2084:
        /*2f98*/ 	.word	index@(_ZN2at6native18elementwise_kernelILi128ELi4EZNS0_15gpu_kernel_implIZNS0_50_GLOBAL__N__2680c7bb_12_PowKernel_cu_140f0503_289629pow_tensor_scalar_kernel_implIN3c108BFloat16ES6_EEvRNS_18TensorIteratorBaseET0_EUlS6_E0_EEvS8_RKT_EUliE_EEviT1_)
        /*2f9c*/ 	.word	0x00000000


	//----- nvinfo : EIATTR_MIN_STACK_SIZE
	.align		4
.L_2085:
        /*2fa0*/ 	.byte	0x04, 0x12
        /*2fa2*/ 	.short	(.L_2087 - .L_2086)
	.align		4
.L_2086:
        /*2fa4*/ 	.word	index@(_ZN2at6native27unrolled_elementwise_kernelIZNS0_50_GLOBAL__N__2680c7bb_12_PowKernel_cu_140f0503_289629pow_tensor_scalar_kernel_implIN3c108BFloat16ES5_EEvRNS_18TensorIteratorBaseET0_EUlS5_E0_St5arrayIPcLm2EELi4E23TrivialOffsetCalculatorILi1EjESE_NS0_6memory12LoadWithCastILi1EEENSF_13StoreWithCastILi1EEEEEviT_S8_T2_T3_T4_T5_)
        /*2fa8*/ 	.word	0x00000000


	//----- nvinfo : EIATTR_MIN_STACK_SIZE
	.align		4
.L_2087:
        /*2fac*/ 	.byte	0x04, 0x12
        /*2fae*/ 	.short	(.L_2089 - .L_2088)
	.align		4
.L_2088:
        /*2fb0*/ 	.word	index@(_ZN2at6native18elementwise_kernelILi128ELi4EZNS0_22gpu_kernel_impl_nocastIZNS0_50_GLOBAL__N__2680c7bb_12_PowKernel_cu_140f0503_289629pow_tensor_scalar_kernel_implIN3c108BFloat16ES6_EEvRNS_18TensorIteratorBaseET0_EUlS6_E0_EEvS8_RKT_EUliE_EEviT1_)
        /*2fb4*/ 	.word	0x00000000


	//----- nvinfo : EIATTR_MIN_STACK_SIZE
	.align		4
.L_2089:
        /*2fb8*/ 	.byte	0x04, 0x12
        /*2fba*/ 	.short	(.L_2091 - .L_2090)
	.align		4
.L_2090:
        /*2fbc*/ 	.word	index@(_ZN2at6native27unrolled_elementwise_kernelIZNS0_50_GLOBAL__N__2680c7bb_12_PowKernel_cu_140f0503_289629pow_tensor_scalar_kernel_implIN3c108BFloat16ES5_EEvRNS_18TensorIteratorBaseET0_EUlS5_E0_St5arrayIPcLm2EELi4E23TrivialOffsetCalculatorILi1EjESE_NS0_6memory15LoadWithoutCastENSF_16StoreWithoutCastEEEviT_S8_T2_T3_T4_T5_)
        /*2fc0*/ 	.word	0x00000000


	//----- nvinfo : EIATTR_MIN_STACK_SIZE
	.align		4
.L_2091:
        /*2fc4*/ 	.byte	0x04, 0x12
        /*2fc6*/ 	.short	(.L_2093 - .L_2092)
	.align		4
.L_2092:
        /*2fc8*/ 	.word	index@(_ZN2at6native29vectorized_elementwise_kernelILi2EZNS0_50_GLOBAL__N__2680c7bb_12_PowKernel_cu_140f0503_289629pow_tensor_scalar_kernel_implIN3c108BFloat16ES5_EEvRNS_18TensorIteratorBaseET0_EUlS5_E0_St5arrayIPcLm2EEEEviS8_T1_)
        /*2fcc*/ 	.word	0x00000000


	//----- nvinfo : EIATTR_MIN_STACK_SIZE
	.align		4
.L_2093:
        /*2fd0*/ 	.byte	0x04, 0x12
        /*2fd2*/ 	.short	(.L_2095 - .L_2094)
	.align		4
.L_2094:
        /*2fd4*/ 	.word	index@(_ZN2at6native29vectorized_elementwise_kernelILi4EZNS0_50_GLOBAL__N__2680c7bb_12_PowKernel_cu_140f0503_289629pow_tensor_scalar_kernel_implIN3c108BFloat16ES5_EEvRNS_18TensorIteratorBaseET0_EUlS5_E0_St5arrayIPcLm2EEEEviS8_T1_)
        /*2fd8*/ 	.word	0x00000000


	//----- nvinfo : EIATTR_MIN_STACK_SIZE
	.align		4
.L_2095:
        /*2fdc*/ 	.byte	0x04, 0x12
        /*2fde*/ 	.short	(.L_2097 - .L_2096)
	.align		4
.L_2096:
        /*2fe0*/ 	.word	index@(_ZN2at6native29vectorized_elementwise_kernelILi8EZNS0_50_GLOBAL__N__2680c7bb_12_PowKernel_cu_140f0503_289629pow_tensor_scalar_kernel_implIN3c108BFloat16ES5_EEvRNS_18TensorIteratorBaseET0_EUlS5_E0_St5arrayIPcLm2EEEEviS8_T1_)
        /*2fe4*/ 	.word	0x00000000


	//----- nvinfo : EIATTR_MIN_STACK_SIZE
	.align		4
.L_2097:
        /*2fe8*/ 	.byte	0x04, 0x12
        /*2fea*/ 	.short	(.L_2099 - .L_2098)
	.align		4
.L_2098:
        /*2fec*/ 	.word	index@(_ZN2at6native18elementwise_kernelILi128ELi4EZNS0_15gpu_kernel_implIZNS0_50_GLOBAL__N__2680c7bb_12_PowKernel_cu_140f0503_289629pow_tensor_scalar_kernel_implIN3c108BFloat16ES6_EEvRNS_18TensorIteratorBaseET0_EUlS6_E_EEvS8_RKT_EUliE_EEviT1_)
        /*2ff0*/ 	.word	0x00000000


	//----- nvinfo : EIATTR_MIN_STACK_SIZE
	.align		4
.L_2099:
        /*2ff4*/ 	.byte	0x04, 0x12
        /*2ff6*/ 	.short	(.L_2101 - .L_2100)
	.align		4
.L_2100:
        /*2ff8*/ 	.word	index@(_ZN2at6native27unrolled_elementwise_kernelIZNS0_50_GLOBAL__N__2680c7bb_12_PowKernel_cu_140f0503_289629pow_tensor_scalar_kernel_implIN3c108BFloat16ES5_EEvRNS_18TensorIteratorBaseET0_EUlS5_E_St5arrayIPcLm2EELi4E23TrivialOffsetCalculatorILi1EjESE_NS0_6memory12LoadWithCastILi1EEENSF_13StoreWithCastILi1EEEEEviT_S8_T2_T3_T4_T5_)
        /*2ffc*/ 	.word	0x00000000


	//----- nvinfo : EIATTR_MIN_STACK_SIZE
	.align		4
.L_2101:
        /*3000*/ 	.byte	0x04, 0x12
        /*3002*/ 	.short	(.L_2103 - .L_2102)
	.align		4
.L_2102:
        /*3004*/ 	.word	index@(_ZN2at6native18elementwise_kernelILi128ELi4EZNS0_22gpu_kernel_impl_nocastIZNS0_50_GLOBAL__N__2680c7bb_12_PowKernel_cu_140f0503_289629pow_tensor_scalar_kernel_implIN3c108BFloat16ES6_EEvRNS_18TensorIteratorBaseET0_EUlS6_E_EEvS8_RKT_EUliE_EEviT1_)
        /*3008*/ 	.word	0x00000000


	//----- nvinfo : EIATTR_MIN_STACK_SIZE
	.align		4
.L_2103:
        /*300c*/ 	.byte	0x04, 0x12
        /*300e*/ 	.short	(.L_2105 - .L_2104)
	.align		4
.L_2104:
        /*3010*/ 	.word	index@(_ZN2at6native27unrolled_elementwise_kernelIZNS0_50_GLOBAL__N__2680c7bb_12_PowKernel_cu_140f0503_289629pow_tensor_scalar_kernel_implIN3c108BFloat16ES5_EEvRNS_18TensorIteratorBaseET0_EUlS5_E_St5arrayIPcLm2EELi4E23TrivialOffsetCalculatorILi1EjESE_NS0_6memory15LoadWithoutCastENSF_16StoreWithoutCastEEEviT_S8_T2_T3_T4_T5_)
        /*3014*/ 	.word	0x00000000


	//----- nvinfo : EIATTR_MIN_STACK_SIZE
	.align		4
.L_2105:
        /*3018*/ 	.byte	0x04, 0x12
        /*301a*/ 	.short	(.L_2107 - .L_2106)
	.align		4
.L_2106:
        /*301c*/ 	.word	index@(_ZN2at6native29vectorized_elementwise_kernelILi2EZNS0_50_GLOBAL__N__2680c7bb_12_PowKernel_cu_140f0503_289629pow_tensor_scalar_kernel_implIN3c108BFloat16ES5_EEvRNS_18TensorIteratorBaseET0_EUlS5_E_St5arrayIPcLm2EEEEviS8_T1_)
        /*3020*/ 	.word	0x00000000


	//----- nvinfo : EIATTR_MIN_STACK_SIZE
	.align		4
.L_2107:
        /*3024*/ 	.byte	0x04, 0x12
        /*3026*/ 	.short	(.L_2109 - .L_2108)
	.align		4
.L_2108:
        /*3028*/ 	.word	index@(_ZN2at6native29vectorized_elementwise_kernelILi4EZNS0_50_GLOBAL__N__2680c7bb_12_PowKernel_cu_140f0503_289629pow_tensor_scalar_kernel_implIN3c108BFloat16ES5_EEvRNS_18TensorIteratorBaseET0_EUlS5_E_St5arrayIPcLm2EEEEviS8_T1_)
        /*302c*/ 	.word	0x00000000


	//----- nvinfo : EIATTR_MIN_STACK_SIZE
	.align		4
.L_2109:
        /*3030*/ 	.byte	0x04, 0x12
        /*3032*/ 	.short	(.L_2111 - .L_2110)
	.align		4
.L_2110:
        /*3034*/ 	.word	index@(_ZN2at6native29vectorized_elementwise_kernelILi8EZNS0_50_GLOBAL__N__2680c7bb_12_PowKernel_cu_140f0503_289629pow_tensor_scalar_kernel_implIN3c108BFloat16ES5_EEvRNS_18TensorIteratorBaseET0_EUlS5_E_St5arrayIPcLm2EEEEviS8_T1_)
        /*3038*/ 	.word	0x00000000


	//----- nvinfo : EIATTR_MIN_STACK_SIZE
	.align		4
.L_2111:
        /*303c*/ 	.byte	0x04, 0x12
        /*303e*/ 	.short	(.L_2113 - .L_2112)
	.align		4
.L_2112:
        /*3040*/ 	.word	index@(_ZN2at6native18elementwise_kernelILi128ELi4EZNS0_15gpu_kernel_implIZNS0_50_GLOBAL__N__2680c7bb_12_PowKernel_cu_140f0503_289629pow_tensor_scalar_kernel_implIN3c104HalfES6_EEvRNS_18TensorIteratorBaseET0_EUlS6_E2_EEvS8_RKT_EUliE_EEviT1_)
        /*3044*/ 	.word	0x00000000


	//----- nvinfo : EIATTR_MIN_STACK_SIZE
	.align		4
.L_2113:
        /*3048*/ 	.byte	0x04, 0x12
        /*304a*/ 	.short	(.L_2115 - .L_2114)
	.align		4
.L_2114:
        /*304c*/ 	.word	index@(_ZN2at6native27unrolled_elementwise_kernelIZNS0_50_GLOBAL__N__2680c7bb_12_PowKernel_cu_140f0503_289629pow_tensor_scalar_kernel_implIN3c104HalfES5_EEvRNS_18TensorIteratorBaseET0_EUlS5_E2_St5arrayIPcLm2EELi4E23TrivialOffsetCalculatorILi1EjESE_NS0_6memory12LoadWithCastILi1EEENSF_13StoreWithCastILi1EEEEEviT_S8_T2_T3_T4_T5_)
        /*3050*/ 	.word	0x00000000


	//----- nvinfo : EIATTR_MIN_STACK_SIZE
	.align		4
.L_2115:
        /*3054*/ 	.byte	0x04, 0x12
        /*3056*/ 	.short	(.L_2117 - .L_2116)
	.align		4
.L_2116:
        /*3058*/ 	.word	index@(_ZN2at6native18elementwise_kernelILi128ELi4EZNS0_22gpu_kernel_impl_nocastIZNS0_50_GLOBAL__N__2680c7bb_12_PowKernel_cu_140f0503_289629pow_tensor_scalar_kernel_implIN3c104HalfES6_EEvRNS_18TensorIteratorBaseET0_EUlS6_E2_EEvS8_RKT_EUliE_EEviT1_)
        /*305c*/ 	.word	0x00000000


	//----- nvinfo : EIATTR_MIN_STACK_SIZE
	.align		4
.L_2117:
        /*3060*/ 	.byte	0x04, 0x12
        /*3062*/ 	.short	(.L_2119 - .L_2118)
	.align		4
.L_2118:
        /*3064*/ 	.word	index@(_ZN2at6native27unrolled_elementwise_kernelIZNS0_50_GLOBAL__N__2680c7bb_12_PowKernel_cu_140f0503_289629pow_tensor_scalar_kernel_implIN3c104HalfES5_EEvRNS_18TensorIteratorBaseET0_EUlS5_E2_St5arrayIPcLm2EELi4E23TrivialOffsetCalculatorILi1EjESE_NS0_6memory15LoadWithoutCastENSF_16StoreWithoutCastEEEviT_S8_T2_T3_T4_T5_)
        /*3068*/ 	.word	0x00000000


	//----- nvinfo : EIATTR_MIN_STACK_SIZE
	.align		4
.L_2119:
        /*306c*/ 	.byte	0x04, 0x12
        /*306e*/ 	.short	(.L_2121 - .L_2120)
	.align		4
.L_2120:
        /*3070*/ 	.word	index@(_ZN2at6native29vectorized_elementwise_kernelILi2EZNS0_50_GLOBAL__N__2680c7bb_12_PowKernel_cu_140f0503_289629pow_tensor_scalar_kernel_implIN3c104HalfES5_EEvRNS_18TensorIteratorBaseET0_EUlS5_E2_St5arrayIPcLm2EEEEviS8_T1_)
        /*3074*/ 	.word	0x00000000


	//----- nvinfo : EIATTR_MIN_STACK_SIZE
	.align		4
.L_2121:
        /*3078*/ 	.byte	0x04, 0x12
        /*307a*/ 	.short	(.L_2123 - .L_2122)
	.align		4
.L_2122:
        /*307c*/ 	.word	index@(_ZN2at6native29vectorized_elementwise_kernelILi4EZNS0_50_GLOBAL__N__2680c7bb_12_PowKernel_cu_140f0503_289629pow_tensor_scalar_kernel_implIN3c104HalfES5_EEvRNS_18TensorIteratorBaseET0_EUlS5_E2_St5arrayIPcLm2EEEEviS8_T1_)
        /*3080*/ 	.word	0x00000000


	//----- nvinfo : EIATTR_MIN_STACK_SIZE
	.align		4
.L_2123:
        /*3084*/ 	.byte	0x04, 0x12
        /*3086*/ 	.short	(.L_2125 - .L_2124)
	.align		4
.L_2124:
        /*3088*/ 	.word	index@(_ZN2at6native29vectorized_elementwise_kernelILi8EZNS0_50_GLOBAL__N__2680c7bb_12_PowKernel_cu_140f0503_289629pow_tensor_scalar_kernel_implIN3c104HalfES5_EEvRNS_18TensorIteratorBaseET0_EUlS5_E2_St5arrayIPcLm2EEEEviS8_T1_)
        /*308c*/ 	.word	0x00000000


	//----- nvinfo : EIATTR_MIN_STACK_SIZE
	.align		4
.L_2125:
        /*3090*/ 	.byte	0x04, 0x12
        /*3092*/ 	.short	(.L_2127 - .L_2126)
	.align		4
.L_2126:
        /*3094*/ 	.word	index@(_ZN2at6native18elementwise_kernelILi128ELi4EZNS0_15gpu_kernel_implIZNS0_50_GLOBAL__N__2680c7bb_12_PowKernel_cu_140f0503_289629pow_tensor_scalar_kernel_implIN3c104HalfES6_EEvRNS_18TensorIteratorBaseET0_EUlS6_E1_EEvS8_RKT_EUliE_EEviT1_)
        /*3098*/ 	.word	0x00000000


	//----- nvinfo : EIATTR_MIN_STACK_SIZE
	.align		4
.L_2127:
        /*309c*/ 	.byte	0x04, 0x12
        /*309e*/ 	.short	(.L_2129 - .L_2128)
	.align		4
.L_2128:
        /*30a0*/ 	.word	index@(_ZN2at6native27unrolled_elementwise_kernelIZNS0_50_GLOBAL__N__2680c7bb_12_PowKernel_cu_140f0503_289629pow_tensor_scalar_kernel_implIN3c104HalfES5_EEvRNS_18TensorIteratorBaseET0_EUlS5_E1_St5arrayIPcLm2EELi4E23TrivialOffsetCalculatorILi1EjESE_NS0_6memory12LoadWithCastILi1EEENSF_13StoreWithCastILi1EEEEEviT_S8_T2_T3_T4_T5_)
        /*30a4*/ 	.word	0x00000000


	//----- nvinfo : EIATTR_MIN_STACK_SIZE
	.align		4
.L_2129:
        /*30a8*/ 	.byte	0x04, 0x12
        /*30aa*/ 	.short	(.L_2131 - .L_2130)
	.align		4
.L_2130:
        /*30ac*/ 	.word	index@(_ZN2at6native18elementwise_kernelILi128ELi4EZNS0_22gpu_kernel_impl_nocastIZNS0_50_GLOBAL__N__2680c7bb_12_PowKernel_cu_140f0503_289629pow_tensor_scalar_kernel_implIN3c104HalfES6_EEvRNS_18TensorIteratorBaseET0_EUlS6_E1_EEvS8_RKT_EUliE_EEviT1_)
        /*30b0*/ 	.word	0x00000000


	//----- nvinfo : EIATTR_MIN_STACK_SIZE
	.align		4
.L_2131:
        /*30b4*/ 	.byte	0x04, 0x12
        /*30b6*/ 	.short	(.L_2133 - .L_2132)
	.align		4
.L_2132:
        /*30b8*/ 	.word	index@(_ZN2at6native27unrolled_elementwise_kernelIZNS0_50_GLOBAL__N__2680c7bb_12_PowKernel_cu_140f0503_289629pow_tensor_scalar_kernel_implIN3c104HalfES5_EEvRNS_18TensorIteratorBaseET0_EUlS5_E1_St5arrayIPcLm2EELi4E23TrivialOffsetCalculatorILi1EjESE_NS0_6memory15LoadWithoutCastENSF_16StoreWithoutCastEEEviT_S8_T2_T3_T4_T5_)
        /*30bc*/ 	.word	0x00000000


	//----- nvinfo : EIATTR_MIN_STACK_SIZE
	.align		4
.L_2133:
        /*30c0*/ 	.byte	0x04, 0x12
        /*30c2*/ 	.short	(.L_2135 - .L_2134)
	.align		4
.L_2134:
        /*30c4*/ 	.word	index@(_ZN2at6native29vectorized_elementwise_kernelILi2EZNS0_50_GLOBAL__N__2680c7bb_12_PowKernel_cu_140f0503_289629pow_tensor_scalar_kernel_implIN3c104HalfES5_EEvRNS_18TensorIteratorBaseET0_EUlS5_E1_St5arrayIPcLm2EEEEviS8_T1_)
        /*30c8*/ 	.word	0x00000000


	//----- nvinfo : EIATTR_MIN_STACK_SIZE
	.align		4
.L_2135:
        /*30cc*/ 	.byte	0x04, 0x12
        /*30ce*/ 	.short	(.L_2137 - .L_2136)
	.align		4
.L_2136:
        /*30d0*/ 	.word	index@(_ZN2at6native29vectorized_elementwise_kernelILi4EZNS0_50_GLOBAL__N__2680c7bb_12_PowKernel_cu_140f0503_289629pow_tensor_scalar_kernel_implIN3c104HalfES5_EEvRNS_18TensorIteratorBaseET0_EUlS5_E1_St5arrayIPcLm2EEEEviS8_T1_)
        /*30d4*/ 	.word	0x00000000


	//----- nvinfo : EIATTR_MIN_STACK_SIZE
	.align		4
.L_2137:
        /*30d8*/ 	.byte	0x04, 0x12
        /*30da*/ 	.short	(.L_2139 - .L_2138)
	.align		4
.L_2138:
        /*30dc*/ 	.word	index@(_ZN2at6native29vectorized_elementwise_kernelILi8EZNS0_50_GLOBAL__N__2680c7bb_12_PowKernel_cu_140f0503_289629pow_tensor_scalar_kernel_implIN3c104HalfES5_EEvRNS_18TensorIteratorBaseET0_EUlS5_E1_St5arrayIPcLm2EEEEviS8_T1_)
        /*30e0*/ 	.word	0x00000000


	//----- nvinfo : EIATTR_MIN_STACK_SIZE
	.align		4
.L_2139:
        /*30e4*/ 	.byte	0x04, 0x12
        /*30e6*/ 	.short	(.L_2141 - .L_2140)
	.align		4
.L_2140:
        /*30e8*/ 	.word	index@(_ZN2at6native18elementwise_kernelILi128ELi4EZNS0_15gpu_kernel_implIZNS0_50_GLOBAL__N__2680c7bb_12_PowKernel_cu_140f0503_289629pow_tensor_scalar_kernel_implIN3c104HalfES6_EEvRNS_18TensorIteratorBaseET0_EUlS6_E0_EEvS8_RKT_EUliE_EEviT1_)
        /*30ec*/ 	.word	0x00000000


	//----- nvinfo : EIATTR_MIN_STACK_SIZE
	.align		4
.L_2141:
        /*30f0*/ 	.byte	0x04, 0x12
        /*30f2*/ 	.short	(.L_2143 - .L_2142)
	.align		4
.L_2142:
        /*30f4*/ 	.word	index@(_ZN2at6native27unrolled_elementwise_kernelIZNS0_50_GLOBAL__N__2680c7bb_12_PowKernel_cu_140f0503_289629pow_tensor_scalar_kernel_implIN3c104HalfES5_EEvRNS_18TensorIteratorBaseET0_EUlS5_E0_St5arrayIPcLm2EELi4E23TrivialOffsetCalculatorILi1EjESE_NS0_6memory12LoadWithCastILi1EEENSF_13StoreWithCastILi1EEEEEviT_S8_T2_T3_T4_T5_)
        /*30f8*/ 	.word	0x00000000


	//----- nvinfo : EIATTR_MIN_STACK_SIZE
	.align		4
.L_2143:
        /*30fc*/ 	.byte	0x04, 0x12
        /*30fe*/ 	.short	(.L_2145 - .L_2144)
	.align		4
.L_2144:
        /*3100*/ 	.word	index@(_ZN2at6native18elementwise_kernelILi128ELi4EZNS0_22gpu_kernel_impl_nocastIZNS0_50_GLOBAL__N__2680c7bb_12_PowKernel_cu_140f0503_289629pow_tensor_scalar_kernel_implIN3c104HalfES6_EEvRNS_18TensorIteratorBaseET0_EUlS6_E0_EEvS8_RKT_EUliE_EEviT1_)
        /*3104*/ 	.word	0x00000000


	//----- nvinfo : EIATTR_MIN_STACK_SIZE
	.align		4
.L_2145:
        /*3108*/ 	.byte	0x04, 0x12
        /*310a*/ 	.short	(.L_2147 - .L_2146)
	.align		4
.L_2146:
        /*310c*/ 	.word	index@(_ZN2at6native27unrolled_elementwise_kernelIZNS0_50_GLOBAL__N__2680c7bb_12_PowKernel_cu_140f0503_289629pow_tensor_scalar_kernel_implIN3c104HalfES5_EEvRNS_18TensorIteratorBaseET0_EUlS5_E0_St5arrayIPcLm2EELi4E23TrivialOffsetCalculatorILi1EjESE_NS0_6memory15LoadWithoutCastENSF_16StoreWithoutCastEEEviT_S8_T2_T3_T4_T5_)
        /*3110*/ 	.word	0x00000000


	//----- nvinfo : EIATTR_MIN_STACK_SIZE
	.align		4
.L_2147:
        /*3114*/ 	.byte	0x04, 0x12
        /*3116*/ 	.short	(.L_2149 - .L_2148)
	.align		4
.L_2148:
        /*3118*/ 	.word	index@(_ZN2at6native29vectorized_elementwise_kernelILi2EZNS0_50_GLOBAL__N__2680c7bb_12_PowKernel_cu_140f0503_289629pow_tensor_scalar_kernel_implIN3c104HalfES5_EEvRNS_18TensorIteratorBaseET0_EUlS5_E0_St5arrayIPcLm2EEEEviS8_T1_)
        /*311c*/ 	.word	0x00000000


	//----- nvinfo : EIATTR_MIN_STACK_SIZE
	.align		4
.L_2149:
        /*3120*/ 	.byte	0x04, 0x12
        /*3122*/ 	.short	(.L_2151 - .L_2150)
	.align		4
.L_2150:
        /*3124*/ 	.word	index@(_ZN2at6native29vectorized_elementwise_kernelILi4EZNS0_50_GLOBAL__N__2680c7bb_12_PowKernel_cu_140f0503_289629pow_tensor_scalar_kernel_implIN3c104HalfES5_EEvRNS_18TensorIteratorBaseET0_EUlS5_E0_St5arrayIPcLm2EEEEviS8_T1_)
        /*3128*/ 	.word	0x00000000


	//----- nvinfo : EIATTR_MIN_STACK_SIZE
	.align		4
.L_2151:
        /*312c*/ 	.byte	0x04, 0x12
        /*312e*/ 	.short	(.L_2153 - .L_2152)
	.align		4
.L_2152:
        /*3130*/ 	.word	index@(_ZN2at6native29vectorized_elementwise_kernelILi8EZNS0_50_GLOBAL__N__2680c7bb_12_PowKernel_cu_140f0503_289629pow_tensor_scalar_kernel_implIN3c104HalfES5_EEvRNS_18TensorIteratorBaseET0_EUlS5_E0_St5arrayIPcLm2EEEEviS8_T1_)
        /*3134*/ 	.word	0x00000000


	//----- nvinfo : EIATTR_MIN_STACK_SIZE
	.align		4
.L_2153:
        /*3138*/ 	.byte	0x04, 0x12
        /*313a*/ 	.short	(.L_2155 - .L_2154)
	.align		4
.L_2154:
        /*313c*/ 	.word	index@(_ZN2at6native18elementwise_kernelILi128ELi4EZNS0_15gpu_kernel_implIZNS0_50_GLOBAL__N__2680c7bb_12_PowKernel_cu_140f0503_289629pow_tensor_scalar_kernel_implIN3c104HalfES6_EEvRNS_18TensorIteratorBaseET0_EUlS6_E_EEvS8_RKT_EUliE_EEviT1_)
        /*3140*/ 	.word	0x00000000


	//----- nvinfo : EIATTR_MIN_STACK_SIZE
	.align		4
.L_2155:
        /*3144*/ 	.byte	0x04, 0x12
        /*3146*/ 	.short	(.L_2157 - .L_2156)
	.align		4
.L_2156:
        /*3148*/ 	.word	index@(_ZN2at6native27unrolled_elementwise_kernelIZNS0_50_GLOBAL__N__2680c7bb_12_PowKernel_cu_140f0503_289629pow_tensor_scalar_kernel_implIN3c104HalfES5_EEvRNS_18TensorIteratorBaseET0_EUlS5_E_St5arrayIPcLm2EELi4E23TrivialOffsetCalculatorILi1EjESE_NS0_6memory12LoadWithCastILi1EEENSF_13StoreWithCastILi1EEEEEviT_S8_T2_T3_T4_T5_)
        /*314c*/ 	.word	0x00000000


	//----- nvinfo : EIATTR_MIN_STACK_SIZE
	.align		4
.L_2157:
        /*3150*/ 	.byte	0x04, 0x12
        /*3152*/ 	.short	(.L_2159 - .L_2158)
	.align		4
.L_2158:
        /*3154*/ 	.word	index@(_ZN2at6native18elementwise_kernelILi128ELi4EZNS0_22gpu_kernel_impl_nocastIZNS0_50_GLOBAL__N__2680c7bb_12_PowKernel_cu_140f0503_289629pow_tensor_scalar_kernel_implIN3c104HalfES6_EEvRNS_18TensorIteratorBaseET0_EUlS6_E_EEvS8_RKT_EUliE_EEviT1_)
        /*3158*/ 	.word	0x00000000


	//----- nvinfo : EIATTR_MIN_STACK_SIZE
	.align		4
.L_2159:
        /*315c*/ 	.byte	0x04, 0x12
        /*315e*/ 	.short	(.L_2161 - .L_2160)
	.align		4
.L_2160:
        /*3160*/ 	.word	index@(_ZN2at6native27unrolled_elementwise_kernelIZNS0_50_GLOBAL__N__2680c7bb_12_PowKernel_cu_140f0503_289629pow_tensor_scalar_kernel_implIN3c104HalfES5_EEvRNS_18TensorIteratorBaseET0_EUlS5_E_St5arrayIPcLm2EELi4E23TrivialOffsetCalculatorILi1EjESE_NS0_6memory15LoadWithoutCastENSF_16StoreWithoutCastEEEviT_S8_T2_T3_T4_T5_)
        /*3164*/ 	.word	0x00000000


	//----- nvinfo : EIATTR_MIN_STACK_SIZE
	.align		4
.L_2161:
        /*3168*/ 	.byte	0x04, 0x12
        /*316a*/ 	.short	(.L_2163 - .L_2162)
	.align		4
.L_2162:
        /*316c*/ 	.word	index@(_ZN2at6native29vectorized_elementwise_kernelILi2EZNS0_50_GLOBAL__N__2680c7bb_12_PowKernel_cu_140f0503_289629pow_tensor_scalar_kernel_implIN3c104HalfES5_EEvRNS_18TensorIteratorBaseET0_EUlS5_E_St5arrayIPcLm2EEEEviS8_T1_)
        /*3170*/ 	.word	0x00000000


	//----- nvinfo : EIATTR_MIN_STACK_SIZE
	.align		4
.L_2163:
        /*3174*/ 	.byte	0x04, 0x12
        /*3176*/ 	.short	(.L_2165 - .L_2164)
	.align		4
.L_2164:
        /*3178*/ 	.word	index@(_ZN2at6native29vectorized_elementwise_kernelILi4EZNS0_50_GLOBAL__N__2680c7bb_12_PowKernel_cu_140f0503_289629pow_tensor_scalar_kernel_implIN3c104HalfES5_EEvRNS_18TensorIteratorBaseET0_EUlS5_E_St5arrayIPcLm2EEEEviS8_T1_)
        /*317c*/ 	.word	0x00000000


	//----- nvinfo : EIATTR_MIN_STACK_SIZE
	.align		4
.L_2165:
        /*3180*/ 	.byte	0x04, 0x12
        /*3182*/ 	.short	(.L_2167 - .L_2166)
	.align		4
.L_2166:
        /*3184*/ 	.word	index@(_ZN2at6native29vectorized_elementwise_kernelILi8EZNS0_50_GLOBAL__N__2680c7bb_12_PowKernel_cu_140f0503_289629pow_tensor_scalar_kernel_implIN3c104HalfES5_EEvRNS_18TensorIteratorBaseET0_EUlS5_E_St5arrayIPcLm2EEEEviS8_T1_)
        /*3188*/ 	.word	0x00000000


	//----- nvinfo : EIATTR_MIN_STACK_SIZE
	.align		4
.L_2167:
        /*318c*/ 	.byte	0x04, 0x12
        /*318e*/ 	.short	(.L_2169 - .L_2168)
	.align		4
.L_2168:
        /*3190*/ 	.word	index@(_ZN2at6native18elementwise_kernelILi128ELi4EZNS0_15gpu_kernel_implIZNS0_50_GLOBAL__N__2680c7bb_12_PowKernel_cu_140f0503_289629pow_tensor_scalar_kernel_implIffEEvRNS_18TensorIteratorBaseET0_EUlfE2_EEvS6_RKT_EUliE_EEviT1_)
        /*3194*/ 	.word	0x00000000


	//----- nvinfo : EIATTR_MIN_STACK_SIZE
	.align		4
.L_2169:
        /*3198*/ 	.byte	0x04, 0x12
        /*319a*/ 	.short	(.L_2171 - .L_2170)
	.align		4
.L_2170:
        /*319c*/ 	.word	index@(_ZN2at6native27unrolled_elementwise_kernelIZNS0_50_GLOBAL__N__2680c7bb_12_PowKernel_cu_140f0503_289629pow_tensor_scalar_kernel_implIffEEvRNS_18TensorIteratorBaseET0_EUlfE2_St5arrayIPcLm2EELi4E23TrivialOffsetCalculatorILi1EjESC_NS0_6memory12LoadWithCastILi1EEENSD_13StoreWithCastILi1EEEEEviT_S6_T2_T3_T4_T5_)
        /*31a0*/ 	.word	0x00000000


	//----- nvinfo : EIATTR_MIN_STACK_SIZE
	.align		4
.L_2171:
        /*31a4*/ 	.byte	0x04, 0x12
        /*31a6*/ 	.short	(.L_2173 - .L_2172)
	.align		4
.L_2172:
        /*31a8*/ 	.word	index@(_ZN2at6native18elementwise_kernelILi128ELi2EZNS0_22gpu_kernel_impl_nocastIZNS0_50_GLOBAL__N__2680c7bb_12_PowKernel_cu_140f0503_289629pow_tensor_scalar_kernel_implIffEEvRNS_18TensorIteratorBaseET0_EUlfE2_EEvS6_RKT_EUliE_EEviT1_)
        /*31ac*/ 	.word	0x00000000


	//----- nvinfo : EIATTR_MIN_STACK_SIZE
	.align		4
.L_2173:
        /*31b0*/ 	.byte	0x04, 0x12
        /*31b2*/ 	.short	(.L_2175 - .L_2174)
	.align		4
.L_2174:
        /*31b4*/ 	.word	index@(_ZN2at6native27unrolled_elementwise_kernelIZNS0_50_GLOBAL__N__2680c7bb_12_PowKernel_cu_140f0503_289629pow_tensor_scalar_kernel_implIffEEvRNS_18TensorIteratorBaseET0_EUlfE2_St5arrayIPcLm2EELi4E23TrivialOffsetCalculatorILi1EjESC_NS0_6memory15LoadWithoutCastENSD_16StoreWithoutCastEEEviT_S6_T2_T3_T4_T5_)
        /*31b8*/ 	.word	0x00000000


	//----- nvinfo : EIATTR_MIN_STACK_SIZE
	.align		4
.L_2175:
        /*31bc*/ 	.byte	0x04, 0x12
        /*31be*/ 	.short	(.L_2177 - .L_2176)
	.align		4
.L_2176:
        /*31c0*/ 	.word	index@(_ZN2at6native29vectorized_elementwise_kernelILi2EZNS0_50_GLOBAL__N__2680c7bb_12_PowKernel_cu_140f0503_289629pow_tensor_scalar_kernel_implIffEEvRNS_18TensorIteratorBaseET0_EUlfE2_St5arrayIPcLm2EEEEviS6_T1_)
        /*31c4*/ 	.word	0x00000000


	//----- nvinfo : EIATTR_MIN_STACK_SIZE
	.align		4
.L_2177:
        /*31c8*/ 	.byte	0x04, 0x12
        /*31ca*/ 	.short	(.L_2179 - .L_2178)
	.align		4
.L_2178:
        /*31cc*/ 	.word	index@(_ZN2at6native29vectorized_elementwise_kernelILi4EZNS0_50_GLOBAL__N__2680c7bb_12_PowKernel_cu_140f0503_289629pow_tensor_scalar_kernel_implIffEEvRNS_18TensorIteratorBaseET0_EUlfE2_St5arrayIPcLm2EEEEviS6_T1_)
        /*31d0*/ 	.word	0x00000000


	//----- nvinfo : EIATTR_MIN_STACK_SIZE
	.align		4
.L_2179:
        /*31d4*/ 	.byte	0x04, 0x12
        /*31d6*/ 	.short	(.L_2181 - .L_2180)
	.align		4
.L_2180:
        /*31d8*/ 	.word	index@(_ZN2at6native29vectorized_elementwise_kernelILi8EZNS0_50_GLOBAL__N__2680c7bb_12_PowKernel_cu_140f0503_289629pow_tensor_scalar_kernel_implIffEEvRNS_18TensorIteratorBaseET0_EUlfE2_St5arrayIPcLm2EEEEviS6_T1_)
        /*31dc*/ 	.word	0x00000000


	//----- nvinfo : EIATTR_MIN_STACK_SIZE
	.align		4
.L_2181:
        /*31e0*/ 	.byte	0x04, 0x12
        /*31e2*/ 	.short	(.L_2183 - .L_2182)
	.align		4
.L_2182:
        /*31e4*/ 	.word	index@(_ZN2at6native18elementwise_kernelILi128ELi4EZNS0_15gpu_kernel_implIZNS0_50_GLOBAL__N__2680c7bb_12_PowKernel_cu_140f0503_289629pow_tensor_scalar_kernel_implIffEEvRNS_18TensorIteratorBaseET0_EUlfE1_EEvS6_RKT_EUliE_EEviT1_)
        /*31e8*/ 	.word	0x00000000


	//----- nvinfo : EIATTR_MIN_STACK_SIZE
	.align		4
.L_2183:
        /*31ec*/ 	.byte	0x04, 0x12
        /*31ee*/ 	.short	(.L_2185 - .L_2184)
	.align		4
.L_2184:
        /*31f0*/ 	.word	index@(_ZN2at6native27unrolled_elementwise_kernelIZNS0_50_GLOBAL__N__2680c7bb_12_PowKernel_cu_140f0503_289629pow_tensor_scalar_kernel_implIffEEvRNS_18TensorIteratorBaseET0_EUlfE1_St5arrayIPcLm2EELi4E23TrivialOffsetCalculatorILi1EjESC_NS0_6memory12LoadWithCastILi1EEENSD_13StoreWithCastILi1EEEEEviT_S6_T2_T3_T4_T5_)
        /*31f4*/ 	.word	0x00000000


	//----- nvinfo : EIATTR_MIN_STACK_SIZE
	.align		4
.L_2185:
        /*31f8*/ 	.byte	0x04, 0x12
        /*31fa*/ 	.short	(.L_2187 - .L_2186)
	.align		4
.L_2186:
        /*31fc*/ 	.word	index@(_ZN2at6native18elementwise_kernelILi128ELi2EZNS0_22gpu_kernel_impl_nocastIZNS0_50_GLOBAL__N__2680c7bb_12_PowKernel_cu_140f0503_289629pow_tensor_scalar_kernel_implIffEEvRNS_18TensorIteratorBaseET0_EUlfE1_EEvS6_RKT_EUliE_EEviT1_)
        /*3200*/ 	.word	0x00000000


	//----- nvinfo : EIATTR_MIN_STACK_SIZE
	.align		4
.L_2187:
        /*3204*/ 	.byte	0x04, 0x12
        /*3206*/ 	.short	(.L_2189 - .L_2188)
	.align		4
.L_2188:
        /*3208*/ 	.word	index@(_ZN2at6native27unrolled_elementwise_kernelIZNS0_50_GLOBAL__N__2680c7bb_12_PowKernel_cu_140f0503_289629pow_tensor_scalar_kernel_implIffEEvRNS_18TensorIteratorBaseET0_EUlfE1_St5arrayIPcLm2EELi4E23TrivialOffsetCalculatorILi1EjESC_NS0_6memory15LoadWithoutCastENSD_16StoreWithoutCastEEEviT_S6_T2_T3_T4_T5_)
        /*320c*/ 	.word	0x00000000


	//----- nvinfo : EIATTR_MIN_STACK_SIZE
	.align		4
.L_2189:
        /*3210*/ 	.byte	0x04, 0x12
        /*3212*/ 	.short	(.L_2191 - .L_2190)
	.align		4
.L_2190:
        /*3214*/ 	.word	index@(_ZN2at6native29vectorized_elementwise_kernelILi2EZNS0_50_GLOBAL__N__2680c7bb_12_PowKernel_cu_140f0503_289629pow_tensor_scalar_kernel_implIffEEvRNS_18TensorIteratorBaseET0_EUlfE1_St5arrayIPcLm2EEEEviS6_T1_)
        /*3218*/ 	.word	0x00000000


	//----- nvinfo : EIATTR_MIN_STACK_SIZE
	.align		4
.L_2191:
        /*321c*/ 	.byte	0x04, 0x12
        /*321e*/ 	.short	(.L_2193 - .L_2192)
	.align		4
.L_2192:
        /*3220*/ 	.word	index@(_ZN2at6native29vectorized_elementwise_kernelILi4EZNS0_50_GLOBAL__N__2680c7bb_12_PowKernel_cu_140f0503_289629pow_tensor_scalar_kernel_implIffEEvRNS_18TensorIteratorBaseET0_EUlfE1_St5arrayIPcLm2EEEEviS6_T1_)
        /*3224*/ 	.word	0x00000000


	//----- nvinfo : EIATTR_MIN_STACK_SIZE
	.align		4
.L_2193:
        /*3228*/ 	.byte	0x04, 0x12
        /*322a*/ 	.short	(.L_2195 - .L_2194)
	.align		4
.L_2194:
        /*322c*/ 	.word	index@(_ZN2at6native29vectorized_elementwise_kernelILi8EZNS0_50_GLOBAL__N__2680c7bb_12_PowKernel_cu_140f0503_289629pow_tensor_scalar_kernel_implIffEEvRNS_18TensorIteratorBaseET0_EUlfE1_St5arrayIPcLm2EEEEviS6_T1_)
        /*3230*/ 	.word	0x00000000


	//----- nvinfo : EIATTR_MIN_STACK_SIZE
	.align		4
.L_2195:
        /*3234*/ 	.byte	0x04, 0x12
        /*3236*/ 	.short	(.L_2197 - .L_2196)
	.align		4
.L_2196:
        /*3238*/ 	.word	index@(_ZN2at6native18elementwise_kernelILi128ELi4EZNS0_15gpu_kernel_implIZNS0_50_GLOBAL__N__2680c7bb_12_PowKernel_cu_140f0503_289629pow_tensor_scalar_kernel_implIffEEvRNS_18TensorIteratorBaseET0_EUlfE0_EEvS6_RKT_EUliE_EEviT1_)
        /*323c*/ 	.word	0x00000000


	//----- nvinfo : EIATTR_MIN_STACK_SIZE
	.align		4
.L_2197:
        /*3240*/ 	.byte	0x04, 0x12
        /*3242*/ 	.short	(.L_2199 - .L_2198)
	.align		4
.L_2198:
        /*3244*/ 	.word	index@(_ZN2at6native27unrolled_elementwise_kernelIZNS0_50_GLOBAL__N__2680c7bb_12_PowKernel_cu_140f0503_289629pow_tensor_scalar_kernel_implIffEEvRNS_18TensorIteratorBaseET0_EUlfE0_St5arrayIPcLm2EELi4E23TrivialOffsetCalculatorILi1EjESC_NS0_6memory12LoadWithCastILi1EEENSD_13StoreWithCastILi1EEEEEviT_S6_T2_T3_T4_T5_)
        /*3248*/ 	.word	0x00000000


	//----- nvinfo : EIATTR_MIN_STACK_SIZE
	.align		4
.L_2199:
        /*324c*/ 	.byte	0x04, 0x12
        /*324e*/ 	.short	(.L_2201 - .L_2200)
	.align		4
.L_2200:
        /*3250*/ 	.word	index@(_ZN2at6native18elementwise_kernelILi128ELi2EZNS0_22gpu_kernel_impl_nocastIZNS0_50_GLOBAL__N__2680c7bb_12_PowKernel_cu_140f0503_289629pow_tensor_scalar_kernel_implIffEEvRNS_18TensorIteratorBaseET0_EUlfE0_EEvS6_RKT_EUliE_EEviT1_)
        /*3254*/ 	.word	0x00000000


	//----- nvinfo : EIATTR_MIN_STACK_SIZE
	.align		4
.L_2201:
        /*3258*/ 	.byte	0x04, 0x12
        /*325a*/ 	.short	(.L_2203 - .L_2202)
	.align		4
.L_2202:
        /*325c*/ 	.word	index@(_ZN2at6native27unrolled_elementwise_kernelIZNS0_50_GLOBAL__N__2680c7bb_12_PowKernel_cu_140f0503_289629pow_tensor_scalar_kernel_implIffEEvRNS_18TensorIteratorBaseET0_EUlfE0_St5arrayIPcLm2EELi4E23TrivialOffsetCalculatorILi1EjESC_NS0_6memory15LoadWithoutCastENSD_16StoreWithoutCastEEEviT_S6_T2_T3_T4_T5_)
        /*3260*/ 	.word	0x00000000


	//----- nvinfo : EIATTR_MIN_STACK_SIZE
	.align		4
.L_2203:
        /*3264*/ 	.byte	0x04, 0x12
        /*3266*/ 	.short	(.L_2205 - .L_2204)
	.align		4
.L_2204:
        /*3268*/ 	.word	index@(_ZN2at6native29vectorized_elementwise_kernelILi2EZNS0_50_GLOBAL__N__2680c7bb_12_PowKernel_cu_140f0503_289629pow_tensor_scalar_kernel_implIffEEvRNS_18TensorIteratorBaseET0_EUlfE0_St5arrayIPcLm2EEEEviS6_T1_)
        /*326c*/ 	.word	0x00000000


	//----- nvinfo : EIATTR_MIN_STACK_SIZE
	.align		4
.L_2205:
        /*3270*/ 	.byte	0x04, 0x12
        /*3272*/ 	.short	(.L_2207 - .L_2206)
	.align		4
.L_2206:
        /*3274*/ 	.word	index@(_ZN2at6native29vectorized_elementwise_kernelILi4EZNS0_50_GLOBAL__N__2680c7bb_12_PowKernel_cu_140f0503_289629pow_tensor_scalar_kernel_implIffEEvRNS_18TensorIteratorBaseET0_EUlfE0_St5arrayIPcLm2EEEEviS6_T1_)
        /*3278*/ 	.word	0x00000000


	//----- nvinfo : EIATTR_MIN_STACK_SIZE
	.align		4
.L_2207:
        /*327c*/ 	.byte	0x04, 0x12
        /*327e*/ 	.short	(.L_2209 - .L_2208)
	.align		4
.L_2208:
        /*3280*/ 	.word	index@(_ZN2at6native29vectorized_elementwise_kernelILi8EZNS0_50_GLOBAL__N__2680c7bb_12_PowKernel_cu_140f0503_289629pow_tensor_scalar_kernel_implIffEEvRNS_18TensorIteratorBaseET0_EUlfE0_St5arrayIPcLm2EEEEviS6_T1_)
        /*3284*/ 	.word	0x00000000


	//----- nvinfo : EIATTR_MIN_STACK_SIZE
	.align		4
.L_2209:
        /*3288*/ 	.byte	0x04, 0x12
        /*328a*/ 	.short	(.L_2211 - .L_2210)
	.align		4
.L_2210:
        /*328c*/ 	.word	index@(_ZN2at6native18elementwise_kernelILi128ELi4EZNS0_15gpu_kernel_implIZNS0_50_GLOBAL__N__2680c7bb_12_PowKernel_cu_140f0503_289629pow_tensor_scalar_kernel_implIffEEvRNS_18TensorIteratorBaseET0_EUlfE_EEvS6_RKT_EUliE_EEviT1_)
        /*3290*/ 	.word	0x00000000


	//----- nvinfo : EIATTR_MIN_STACK_SIZE
	.align		4
.L_2211:
        /*3294*/ 	.byte	0x04, 0x12
        /*3296*/ 	.short	(.L_2213 - .L_2212)
	.align		4
.L_2212:
        /*3298*/ 	.word	index@(_ZN2at6native27unrolled_elementwise_kernelIZNS0_50_GLOBAL__N__2680c7bb_12_PowKernel_cu_140f0503_289629pow_tensor_scalar_kernel_implIffEEvRNS_18TensorIteratorBaseET0_EUlfE_St5arrayIPcLm2EELi4E23TrivialOffsetCalculatorILi1EjESC_NS0_6memory12LoadWithCastILi1EEENSD_13StoreWithCastILi1EEEEEviT_S6_T2_T3_T4_T5_)
        /*329c*/ 	.word	0x00000000


	//----- nvinfo : EIATTR_MIN_STACK_SIZE
	.align		4
.L_2213:
        /*32a0*/ 	.byte	0x04, 0x12
        /*32a2*/ 	.short	(.L_2215 - .L_2214)
	.align		4
.L_2214:
        /*32a4*/ 	.word	index@(_ZN2at6native18elementwise_kernelILi128ELi2EZNS0_22gpu_kernel_impl_nocastIZNS0_50_GLOBAL__N__2680c7bb_12_PowKernel_cu_140f0503_289629pow_tensor_scalar_kernel_implIffEEvRNS_18TensorIteratorBaseET0_EUlfE_EEvS6_RKT_EUliE_EEviT1_)
        /*32a8*/ 	.word	0x00000000


	//----- nvinfo : EIATTR_MIN_STACK_SIZE
	.align		4
.L_2215:
        /*32ac*/ 	.byte	0x04, 0x12
        /*32ae*/ 	.short	(.L_2217 - .L_2216)
	.align		4
.L_2216:
        /*32b0*/ 	.word	index@(_ZN2at6native27unrolled_elementwise_kernelIZNS0_50_GLOBAL__N__2680c7bb_12_PowKernel_cu_140f0503_289629pow_tensor_scalar_kernel_implIffEEvRNS_18TensorIteratorBaseET0_EUlfE_St5arrayIPcLm2EELi4E23TrivialOffsetCalculatorILi1EjESC_NS0_6memory15LoadWithoutCastENSD_16StoreWithoutCastEEEviT_S6_T2_T3_T4_T5_)
        /*32b4*/ 	.word	0x00000000


	//----- nvinfo : EIATTR_MIN_STACK_SIZE
	.align		4
.L_2217:
        /*32b8*/ 	.byte	0x04, 0x12
        /*32ba*/ 	.short	(.L_2219 - .L_2218)
	.align		4
.L_2218:
        /*32bc*/ 	.word	index@(_ZN2at6native29vectorized_elementwise_kernelILi2EZNS0_50_GLOBAL__N__2680c7bb_12_PowKernel_cu_140f0503_289629pow_tensor_scalar_kernel_implIffEEvRNS_18TensorIteratorBaseET0_EUlfE_St5arrayIPcLm2EEEEviS6_T1_)
        /*32c0*/ 	.word	0x00000000


	//----- nvinfo : EIATTR_MIN_STACK_SIZE
	.align		4
.L_2219:
        /*32c4*/ 	.byte	0x04, 0x12
        /*32c6*/ 	.short	(.L_2221 - .L_2220)
	.align		4
.L_2220:
        /*32c8*/ 	.word	index@(_ZN2at6native29vectorized_elementwise_kernelILi4EZNS0_50_GLOBAL__N__2680c7bb_12_PowKernel_cu_140f0503_289629pow_tensor_scalar_kernel_implIffEEvRNS_18TensorIteratorBaseET0_EUlfE_St5arrayIPcLm2EEEEviS6_T1_)
        /*32cc*/ 	.word	0x00000000


	//----- nvinfo : EIATTR_MIN_STACK_SIZE
	.align		4
.L_2221:
        /*32d0*/ 	.byte	0x04, 0x12
        /*32d2*/ 	.short	(.L_2223 - .L_2222)
	.align		4
.L_2222:
        /*32d4*/ 	.word	index@(_ZN2at6native29vectorized_elementwise_kernelILi8EZNS0_50_GLOBAL__N__2680c7bb_12_PowKernel_cu_140f0503_289629pow_tensor_scalar_kernel_implIffEEvRNS_18TensorIteratorBaseET0_EUlfE_St5arrayIPcLm2EEEEviS6_T1_)
        /*32d8*/ 	.word	0x00000000


	//----- nvinfo : EIATTR_MIN_STACK_SIZE
	.align		4
.L_2223:
        /*32dc*/ 	.byte	0x04, 0x12
        /*32de*/ 	.short	(.L_2225 - .L_2224)
	.align		4
.L_2224:
        /*32e0*/ 	.word	index@(_ZN2at6native18elementwise_kernelILi128ELi4EZNS0_15gpu_kernel_implIZNS0_50_GLOBAL__N__2680c7bb_12_PowKernel_cu_140f0503_289629pow_tensor_scalar_kernel_implIddEEvRNS_18TensorIteratorBaseET0_EUldE2_EEvS6_RKT_EUliE_EEviT1_)
        /*32e4*/ 	.word	0x00000000


	//----- nvinfo : EIATTR_MIN_STACK_SIZE
	.align		4
.L_2225:
        /*32e8*/ 	.byte	0x04, 0x12
        /*32ea*/ 	.short	(.L_2227 - .L_2226)
	.align		4
.L_2226:
        /*32ec*/ 	.word	index@(_ZN2at6native27unrolled_elementwise_kernelIZNS0_50_GLOBAL__N__2680c7bb_12_PowKernel_cu_140f0503_289629pow_tensor_scalar_kernel_implIddEEvRNS_18TensorIteratorBaseET0_EUldE2_St5arrayIPcLm2EELi4E23TrivialOffsetCalculatorILi1EjESC_NS0_6memory12LoadWithCastILi1EEENSD_13StoreWithCastILi1EEEEEviT_S6_T2_T3_T4_T5_)
        /*32f0*/ 	.word	0x00000000


	//----- nvinfo : EIATTR_MIN_STACK_SIZE
	.align		4
.L_2227:
        /*32f4*/ 	.byte	0x04, 0x12
        /*32f6*/ 	.short	(.L_2229 - .L_2228)
	.align		4
.L_2228:
        /*32f8*/ 	.word	index@(_ZN2at6native18elementwise_kernelILi128ELi2EZNS0_22gpu_kernel_impl_nocastIZNS0_50_GLOBAL__N__2680c7bb_12_PowKernel_cu_140f0503_289629pow_tensor_scalar_kernel_implIddEEvRNS_18TensorIteratorBaseET0_EUldE2_EEvS6_RKT_EUliE_EEviT1_)
        /*32fc*/ 	.word	0x00000000


	//----- nvinfo : EIATTR_MIN_STACK_SIZE
	.align		4
.L_2229:
        /*3300*/ 	.byte	0x04, 0x12
        /*3302*/ 	.short	(.L_2231 - .L_2230)
	.align		4
.L_2230:
        /*3304*/ 	.word	index@(_ZN2at6native27unrolled_elementwise_kernelIZNS0_50_GLOBAL__N__2680c7bb_12_PowKernel_cu_140f0503_289629pow_tensor_scalar_kernel_implIddEEvRNS_18TensorIteratorBaseET0_EUldE2_St5arrayIPcLm2EELi4E23TrivialOffsetCalculatorILi1EjESC_NS0_6memory15LoadWithoutCastENSD_16StoreWithoutCastEEEviT_S6_T2_T3_T4_T5_)
        /*3308*/ 	.word	0x00000000


	//----- nvinfo : EIATTR_MIN_STACK_SIZE
	.align		4
.L_2231:
        /*330c*/ 	.byte	0x04, 0x12
        /*330e*/ 	.short	(.L_2233 - .L_2232)
	.align		4
.L_2232:
        /*3310*/ 	.word	index@(_ZN2at6native29vectorized_elementwise_kernelILi2EZNS0_50_GLOBAL__N__2680c7bb_12_PowKernel_cu_140f0503_289629pow_tensor_scalar_kernel_implIddEEvRNS_18TensorIteratorBaseET0_EUldE2_St5arrayIPcLm2EEEEviS6_T1_)
        /*3314*/ 	.word	0x00000000


	//----- nvinfo : EIATTR_MIN_STACK_SIZE
	.align		4
.L_2233:
        /*3318*/ 	.byte	0x04, 0x12
        /*331a*/ 	.short	(.L_2235 - .L_2234)
	.align		4
.L_2234:
        /*331c*/ 	.word	index@(_ZN2at6native29vectorized_elementwise_kernelILi4EZNS0_50_GLOBAL__N__2680c7bb_12_PowKernel_cu_140f0503_289629pow_tensor_scalar_kernel_implIddEEvRNS_18TensorIteratorBaseET0_EUldE2_St5arrayIPcLm2EEEEviS6_T1_)
        /*3320*/ 	.word	0x00000000


	//----- nvinfo : EIATTR_MIN_STACK_SIZE
	.align		4
.L_2235:
        /*3324*/ 	.byte	0x04, 0x12
        /*3326*/ 	.short	(.L_2237 - .L_2236)
	.align		4
.L_2236:
        /*3328*/ 	.word	index@(_ZN2at6native29vectorized_elementwise_kernelILi8EZNS0_50_GLOBAL__N__2680c7bb_12_PowKernel_cu_140f0503_289629pow_tensor_scalar_kernel_implIddEEvRNS_18TensorIteratorBaseET0_EUldE2_St5arrayIPcLm2EEEEviS6_T1_)
        /*332c*/ 	.word	0x00000000


	//----- nvinfo : EIATTR_MIN_STACK_SIZE
	.align		4
.L_2237:
        /*3330*/ 	.byte	0x04, 0x12
        /*3332*/ 	.short	(.L_2239 - .L_2238)
	.align		4
.L_2238:
        /*3334*/ 	.word	index@(_ZN2at6native18elementwise_kernelILi128ELi4EZNS0_15gpu_kernel_implIZNS0_50_GLOBAL__N__2680c7bb_12_PowKernel_cu_140f0503_289629pow_tensor_scalar_kernel_implIddEEvRNS_18TensorIteratorBaseET0_EUldE1_EEvS6_RKT_EUliE_EEviT1_)
        /*3338*/ 	.word	0x00000000


	//----- nvinfo : EIATTR_MIN_STACK_SIZE
	.align		4
.L_2239:
        /*333c*/ 	.byte	0x04, 0x12
        /*333e*/ 	.short	(.L_2241 - .L_2240)
	.align		4
.L_2240:
        /*3340*/ 	.word	index@(_ZN2at6native27unrolled_elementwise_kernelIZNS0_50_GLOBAL__N__2680c7bb_12_PowKernel_cu_140f0503_289629pow_tensor_scalar_kernel_implIddEEvRNS_18TensorIteratorBaseET0_EUldE1_St5arrayIPcLm2EELi4E23TrivialOffsetCalculatorILi1EjESC_NS0_6memory12LoadWithCastILi1EEENSD_13StoreWithCastILi1EEEEEviT_S6_T2_T3_T4_T5_)
        /*3344*/ 	.word	0x00000000


	//----- nvinfo : EIATTR_MIN_STACK_SIZE
	.align		4
.L_2241:
        /*3348*/ 	.byte	0x04, 0x12
        /*334a*/ 	.short	(.L_2243 - .L_2242)
	.align		4
.L_2242:
        /*334c*/ 	.word	index@(_ZN2at6native18elementwise_kernelILi128ELi2EZNS0_22gpu_kernel_impl_nocastIZNS0_50_GLOBAL__N__2680c7bb_12_PowKernel_cu_140f0503_289629pow_tensor_scalar_kernel_implIddEEvRNS_18TensorIteratorBaseET0_EUldE1_EEvS6_RKT_EUliE_EEviT1_)
        /*3350*/ 	.word	0x00000000


	//----- nvinfo : EIATTR_MIN_STACK_SIZE
	.align		4
.L_2243:
        /*3354*/ 	.byte	0x04, 0x12
        /*3356*/ 	.short	(.L_2245 - .L_2244)
	.align		4
.L_2244:
        /*3358*/ 	.word	index@(_ZN2at6native27unrolled_elementwise_kernelIZNS0_50_GLOBAL__N__2680c7bb_12_PowKernel_cu_140f0503_289629pow_tensor_scalar_kernel_implIddEEvRNS_18TensorIteratorBaseET0_EUldE1_St5arrayIPcLm2EELi4E23TrivialOffsetCalculatorILi1EjESC_NS0_6memory15LoadWithoutCastENSD_16StoreWithoutCastEEEviT_S6_T2_T3_T4_T5_)
        /*335c*/ 	.word	0x00000000


	//----- nvinfo : EIATTR_MIN_STACK_SIZE
	.align		4
.L_2245:
        /*3360*/ 	.byte	0x04, 0x12
        /*3362*/ 	.short	(.L_2247 - .L_2246)
	.align		4
.L_2246:
        /*3364*/ 	.word	index@(_ZN2at6native29vectorized_elementwise_kernelILi2EZNS0_50_GLOBAL__N__2680c7bb_12_PowKernel_cu_140f0503_289629pow_tensor_scalar_kernel_implIddEEvRNS_18TensorIteratorBaseET0_EUldE1_St5arrayIPcLm2EEEEviS6_T1_)
        /*3368*/ 	.word	0x00000000


	//----- nvinfo : EIATTR_MIN_STACK_SIZE
	.align		4
.L_2247:
        /*336c*/ 	.byte	0x04, 0x12
        /*336e*/ 	.short	(.L_2249 - .L_2248)
	.align		4
.L_2248:
        /*3370*/ 	.word	index@(_ZN2at6native29vectorized_elementwise_kernelILi4EZNS0_50_GLOBAL__N__2680c7bb_12_PowKernel_cu_140f0503_289629pow_tensor_scalar_kernel_implIddEEvRNS_18TensorIteratorBaseET0_EUldE1_St5arrayIPcLm2EEEEviS6_T1_)
        /*3374*/ 	.word	0x00000000


	//----- nvinfo : EIATTR_MIN_STACK_SIZE
	.align		4
.L_2249:
        /*3378*/ 	.byte	0x04, 0x12
        /*337a*/ 	.short	(.L_2251 - .L_2250)
	.align		4
.L_2250:
        /*337c*/ 	.word	index@(_ZN2at6native29vectorized_elementwise_kernelILi8EZNS0_50_GLOBAL__N__2680c7bb_12_PowKernel_cu_140f0503_289629pow_tensor_scalar_kernel_implIddEEvRNS_18TensorIteratorBaseET0_EUldE1_St5arrayIPcLm2EEEEviS6_T1_)
        /*3380*/ 	.word	0x00000000


	//----- nvinfo : EIATTR_MIN_STACK_SIZE
	.align		4
.L_2251:
        /*3384*/ 	.byte	0x04, 0x12
        /*3386*/ 	.short	(.L_2253 - .L_2252)
	.align		4
.L_2252:
        /*3388*/ 	.word	index@(_ZN2at6native18elementwise_kernelILi128ELi4EZNS0_15gpu_kernel_implIZNS0_50_GLOBAL__N__2680c7bb_12_PowKernel_cu_140f0503_289629pow_tensor_scalar_kernel_implIddEEvRNS_18TensorIteratorBaseET0_EUldE0_EEvS6_RKT_EUliE_EEviT1_)
        /*338c*/ 	.word	0x00000000


	//----- nvinfo : EIATTR_MIN_STACK_SIZE
	.align		4
.L_2253:
        /*3390*/ 	.byte	0x04, 0x12
        /*3392*/ 	.short	(.L_2255 - .L_2254)
	.align		4
.L_2254:
        /*3394*/ 	.word	index@(_ZN2at6native27unrolled_elementwise_kernelIZNS0_50_GLOBAL__N__2680c7bb_12_PowKernel_cu_140f0503_289629pow_tensor_scalar_kernel_implIddEEvRNS_18TensorIteratorBaseET0_EUldE0_St5arrayIPcLm2EELi4E23TrivialOffsetCalculatorILi1EjESC_NS0_6memory12LoadWithCastILi1EEENSD_13StoreWithCastILi1EEEEEviT_S6_T2_T3_T4_T5_)
        /*3398*/ 	.word	0x00000000


	//----- nvinfo : EIATTR_MIN_STACK_SIZE
	.align		4
.L_2255:
        /*339c*/ 	.byte	0x04, 0x12
        /*339e*/ 	.short	(.L_2257 - .L_2256)
	.align		4
.L_2256:
        /*33a0*/ 	.word	index@(_ZN2at6native18elementwise_kernelILi128ELi2EZNS0_22gpu_kernel_impl_nocastIZNS0_50_GLOBAL__N__2680c7bb_12_PowKernel_cu_140f0503_289629pow_tensor_scalar_kernel_implIddEEvRNS_18TensorIteratorBaseET0_EUldE0_EEvS6_RKT_EUliE_EEviT1_)
        /*33a4*/ 	.word	0x00000000


	//----- nvinfo : EIATTR_MIN_STACK_SIZE
	.align		4
.L_2257:
        /*33a8*/ 	.byte	0x04, 0x12
        /*33aa*/ 	.short	(.L_2259 - .L_2258)
	.align		4
.L_2258:
        /*33ac*/ 	.word	index@(_ZN2at6native27unrolled_elementwise_kernelIZNS0_50_GLOBAL__N__2680c7bb_12_PowKernel_cu_140f0503_289629pow_tensor_scalar_kernel_implIddEEvRNS_18TensorIteratorBaseET0_EUldE0_St5arrayIPcLm2EELi4E23TrivialOffsetCalculatorILi1EjESC_NS0_6memory15LoadWithoutCastENSD_16StoreWithoutCastEEEviT_S6_T2_T3_T4_T5_)
        /*33b0*/ 	.word	0x00000000


	//----- nvinfo : EIATTR_MIN_STACK_SIZE
	.align		4
.L_2259:
        /*33b4*/ 	.byte	0x04, 0x12
        /*33b6*/ 	.short	(.L_2261 - .L_2260)
	.align		4
.L_2260:
        /*33b8*/ 	.word	index@(_ZN2at6native29vectorized_elementwise_kernelILi2EZNS0_50_GLOBAL__N__2680c7bb_12_PowKernel_cu_140f0503_289629pow_tensor_scalar_kernel_implIddEEvRNS_18TensorIteratorBaseET0_EUldE0_St5arrayIPcLm2EEEEviS6_T1_)
        /*33bc*/ 	.word	0x00000000


	//----- nvinfo : EIATTR_MIN_STACK_SIZE
	.align		4
.L_2261:
        /*33c0*/ 	.byte	0x04, 0x12
        /*33c2*/ 	.short	(.L_2263 - .L_2262)
	.align		4
.L_2262:
        /*33c4*/ 	.word	index@(_ZN2at6native29vectorized_elementwise_kernelILi4EZNS0_50_GLOBAL__N__2680c7bb_12_PowKernel_cu_140f0503_289629pow_tensor_scalar_kernel_implIddEEvRNS_18TensorIteratorBaseET0_EUldE0_St5arrayIPcLm2EEEEviS6_T1_)
        /*33c8*/ 	.word	0x00000000


	//----- nvinfo : EIATTR_MIN_STACK_SIZE
	.align		4
.L_2263:
        /*33cc*/ 	.byte	0x04, 0x12
        /*33ce*/ 	.short	(.L_2265 - .L_2264)
	.align		4
.L_2264:
        /*33d0*/ 	.word	index@(_ZN2at6native29vectorized_elementwise_kernelILi8EZNS0_50_GLOBAL__N__2680c7bb_12_PowKernel_cu_140f0503_289629pow_tensor_scalar_kernel_implIddEEvRNS_18TensorIteratorBaseET0_EUldE0_St5arrayIPcLm2EEEEviS6_T1_)
        /*33d4*/ 	.word	0x00000000


	//----- nvinfo : EIATTR_MIN_STACK_SIZE
	.align		4
.L_2265:
        /*33d8*/ 	.byte	0x04, 0x12
        /*33da*/ 	.short	(.L_2267 - .L_2266)
	.align		4
.L_2266:
        /*33dc*/ 	.word	index@(_ZN2at6native18elementwise_kernelILi128ELi4EZNS0_15gpu_kernel_implIZNS0_50_GLOBAL__N__2680c7bb_12_PowKernel_cu_140f0503_289629pow_tensor_scalar_kernel_implIddEEvRNS_18TensorIteratorBaseET0_EUldE_EEvS6_RKT_EUliE_EEviT1_)
        /*33e0*/ 	.word	0x00000000


	//----- nvinfo : EIATTR_MIN_STACK_SIZE
	.align		4
.L_2267:
        /*33e4*/ 	.byte	0x04, 0x12
        /*33e6*/ 	.short	(.L_2269 - .L_2268)
	.align		4
.L_2268:
        /*33e8*/ 	.word	index@(_ZN2at6native27unrolled_elementwise_kernelIZNS0_50_GLOBAL__N__2680c7bb_12_PowKernel_cu_140f0503_289629pow_tensor_scalar_kernel_implIddEEvRNS_18TensorIteratorBaseET0_EUldE_St5arrayIPcLm2EELi4E23TrivialOffsetCalculatorILi1EjESC_NS0_6memory12LoadWithCastILi1EEENSD_13StoreWithCastILi1EEEEEviT_S6_T2_T3_T4_T5_)
        /*33ec*/ 	.word	0x00000000


	//----- nvinfo : EIATTR_MIN_STACK_SIZE
	.align		4
.L_2269:
        /*33f0*/ 	.byte	0x04, 0x12
        /*33f2*/ 	.short	(.L_2271 - .L_2270)
	.align		4
.L_2270:
        /*33f4*/ 	.word	index@(_ZN2at6native18elementwise_kernelILi128ELi2EZNS0_22gpu_kernel_impl_nocastIZNS0_50_GLOBAL__N__2680c7bb_12_PowKernel_cu_140f0503_289629pow_tensor_scalar_kernel_implIddEEvRNS_18TensorIteratorBaseET0_EUldE_EEvS6_RKT_EUliE_EEviT1_)
        /*33f8*/ 	.word	0x00000000


	//----- nvinfo : EIATTR_MIN_STACK_SIZE
	.align		4
.L_2271:
        /*33fc*/ 	.byte	0x04, 0x12
        /*33fe*/ 	.short	(.L_2273 - .L_2272)
	.align		4
.L_2272:
        /*3400*/ 	.word	index@(_ZN2at6native27unrolled_elementwise_kernelIZNS0_50_GLOBAL__N__2680c7bb_12_PowKernel_cu_140f0503_289629pow_tensor_scalar_kernel_implIddEEvRNS_18TensorIteratorBaseET0_EUldE_St5arrayIPcLm2EELi4E23TrivialOffsetCalculatorILi1EjESC_NS0_6memory15LoadWithoutCastENSD_16StoreWithoutCastEEEviT_S6_T2_T3_T4_T5_)
        /*3404*/ 	.word	0x00000000


	//----- nvinfo : EIATTR_MIN_STACK_SIZE
	.align		4
.L_2273:
        /*3408*/ 	.byte	0x04, 0x12
        /*340a*/ 	.short	(.L_2275 - .L_2274)
	.align		4
.L_2274:
        /*340c*/ 	.word	index@(_ZN2at6native29vectorized_elementwise_kernelILi2EZNS0_50_GLOBAL__N__2680c7bb_12_PowKernel_cu_140f0503_289629pow_tensor_scalar_kernel_implIddEEvRNS_18TensorIteratorBaseET0_EUldE_St5arrayIPcLm2EEEEviS6_T1_)
        /*3410*/ 	.word	0x00000000


	//----- nvinfo : EIATTR_MIN_STACK_SIZE
	.align		4
.L_2275:
        /*3414*/ 	.byte	0x04, 0x12
        /*3416*/ 	.short	(.L_2277 - .L_2276)
	.align		4
.L_2276:
        /*3418*/ 	.word	index@(_ZN2at6native29vectorized_elementwise_kernelILi4EZNS0_50_GLOBAL__N__2680c7bb_12_PowKernel_cu_140f0503_289629pow_tensor_scalar_kernel_implIddEEvRNS_18TensorIteratorBaseET0_EUldE_St5arrayIPcLm2EEEEviS6_T1_)
        /*341c*/ 	.word	0x00000000


	//----- nvinfo : EIATTR_MIN_STACK_SIZE
	.align		4
.L_2277:
        /*3420*/ 	.byte	0x04, 0x12
        /*3422*/ 	.short	(.L_2279 - .L_2278)
	.align		4
.L_2278:
        /*3424*/ 	.word	index@(_ZN2at6native29vectorized_elementwise_kernelILi8EZNS0_50_GLOBAL__N__2680c7bb_12_PowKernel_cu_140f0503_289629pow_tensor_scalar_kernel_implIddEEvRNS_18TensorIteratorBaseET0_EUldE_St5arrayIPcLm2EEEEviS6_T1_)
        /*3428*/ 	.word	0x00000000


	//----- nvinfo : EIATTR_MIN_STACK_SIZE
	.align		4
.L_2279:
        /*342c*/ 	.byte	0x04, 0x12
        /*342e*/ 	.short	(.L_2281 - .L_2280)
	.align		4
.L_2280:
        /*3430*/ 	.word	index@(_ZN2at6native18elementwise_kernelILi128ELi4EZNS0_15gpu_kernel_implIZNS0_50_GLOBAL__N__2680c7bb_12_PowKernel_cu_140f0503_289629pow_tensor_scalar_kernel_implIssEEvRNS_18TensorIteratorBaseET0_EUlsE2_EEvS6_RKT_EUliE_EEviT1_)
        /*3434*/ 	.word	0x00000000


	//----- nvinfo : EIATTR_MIN_STACK_SIZE
	.align		4
.L_2281:
        /*3438*/ 	.byte	0x04, 0x12
        /*343a*/ 	.short	(.L_2283 - .L_2282)
	.align		4
.L_2282:
        /*343c*/ 	.word	index@(_ZN2at6native27unrolled_elementwise_kernelIZNS0_50_GLOBAL__N__2680c7bb_12_PowKernel_cu_140f0503_289629pow_tensor_scalar_kernel_implIssEEvRNS_18TensorIteratorBaseET0_EUlsE2_St5arrayIPcLm2EELi4E23TrivialOffsetCalculatorILi1EjESC_NS0_6memory12LoadWithCastILi1EEENSD_13StoreWithCastILi1EEEEEviT_S6_T2_T3_T4_T5_)
        /*3440*/ 	.word	0x00000000


	//----- nvinfo : EIATTR_MIN_STACK_SIZE
	.align		4
.L_2283:
        /*3444*/ 	.byte	0x04, 0x12
        /*3446*/ 	.short	(.L_2285 - .L_2284)
	.align		4
.L_2284:
        /*3448*/ 	.word	index@(_ZN2at6native18elementwise_kernelILi128ELi4EZNS0_22gpu_kernel_impl_nocastIZNS0_50_GLOBAL__N__2680c7bb_12_PowKernel_cu_140f0503_289629pow_tensor_scalar_kernel_implIssEEvRNS_18TensorIteratorBaseET0_EUlsE2_EEvS6_RKT_EUliE_EEviT1_)
        /*344c*/ 	.word	0x00000000


	//----- nvinfo : EIATTR_MIN_STACK_SIZE
	.align		4
.L_2285:
        /*3450*/ 	.byte	0x04, 0x12
        /*3452*/ 	.short	(.L_2287 - .L_2286)
	.align		4
.L_2286:
        /*3454*/ 	.word	index@(_ZN2at6native27unrolled_elementwise_kernelIZNS0_50_GLOBAL__N__2680c7bb_12_PowKernel_cu_140f0503_289629pow_tensor_scalar_kernel_implIssEEvRNS_18TensorIteratorBaseET0_EUlsE2_St5arrayIPcLm2EELi4E23TrivialOffsetCalculatorILi1EjESC_NS0_6memory15LoadWithoutCastENSD_16StoreWithoutCastEEEviT_S6_T2_T3_T4_T5_)
        /*3458*/ 	.word	0x00000000


	//----- nvinfo : EIATTR_MIN_STACK_SIZE
	.align		4
.L_2287:
        /*345c*/ 	.byte	0x04, 0x12
        /*345e*/ 	.short	(.L_2289 - .L_2288)
	.align		4
.L_2288:
        /*3460*/ 	.word	index@(_ZN2at6native29vectorized_elementwise_kernelILi2EZNS0_50_GLOBAL__N__2680c7bb_12_PowKernel_cu_140f0503_289629pow_tensor_scalar_kernel_implIssEEvRNS_18TensorIteratorBaseET0_EUlsE2_St5arrayIPcLm2EEEEviS6_T1_)
        /*3464*/ 	.word	0x00000000


	//----- nvinfo : EIATTR_MIN_STACK_SIZE
	.align		4
.L_2289:
        /*3468*/ 	.byte	0x04, 0x12
        /*346a*/ 	.short	(.L_2291 - .L_2290)
	.align		4
.L_2290:
        /*346c*/ 	.word	index@(_ZN2at6native29vectorized_elementwise_kernelILi4EZNS0_50_GLOBAL__N__2680c7bb_12_PowKernel_cu_140f0503_289629pow_tensor_scalar_kernel_implIssEEvRNS_18TensorIteratorBaseET0_EUlsE2_St5arrayIPcLm2EEEEviS6_T1_)
        /*3470*/ 	.word	0x00000000


	//----- nvinfo : EIATTR_MIN_STACK_SIZE
	.align		4
.L_2291:
        /*3474*/ 	.byte	0x04, 0x12
        /*3476*/ 	.short	(.L_2293 - .L_2292)
	.align		4
.L_2292:
        /*3478*/ 	.word	index@(_ZN2at6native29vectorized_elementwise_kernelILi8EZNS0_50_GLOBAL__N__2680c7bb_12_PowKernel_cu_140f0503_289629pow_tensor_scalar_kernel_implIssEEvRNS_18TensorIteratorBaseET0_EUlsE2_St5arrayIPcLm2EEEEviS6_T1_)
        /*347c*/ 	.word	0x00000000


	//----- nvinfo : EIATTR_MIN_STACK_SIZE
	.align		4
.L_2293:
        /*3480*/ 	.byte	0x04, 0x12
        /*3482*/ 	.short	(.L_2295 - .L_2294)
	.align		4
.L_2294:
        /*3484*/ 	.word	index@(_ZN2at6native18elementwise_kernelILi128ELi4EZNS0_15gpu_kernel_implIZNS0_50_GLOBAL__N__2680c7bb_12_PowKernel_cu_140f0503_289629pow_tensor_scalar_kernel_implIssEEvRNS_18TensorIteratorBaseET0_EUlsE1_EEvS6_RKT_EUliE_EEviT1_)
        /*3488*/ 	.word	0x00000000


	//----- nvinfo : EIATTR_MIN_STACK_SIZE
	.align		4
.L_2295:
        /*348c*/ 	.byte	0x04, 0x12
        /*348e*/ 	.short	(.L_2297 - .L_2296)
	.align		4
.L_2296:
        /*3490*/ 	.word	index@(_ZN2at6native27unrolled_elementwise_kernelIZNS0_50_GLOBAL__N__2680c7bb_12_PowKernel_cu_140f0503_289629pow_tensor_scalar_kernel_implIssEEvRNS_18TensorIteratorBaseET0_EUlsE1_St5arrayIPcLm2EELi4E23TrivialOffsetCalculatorILi1EjESC_NS0_6memory12LoadWithCastILi1EEENSD_13StoreWithCastILi1EEEEEviT_S6_T2_T3_T4_T5_)
        /*3494*/ 	.word	0x00000000


	//----- nvinfo : EIATTR_MIN_STACK_SIZE
	.align		4
.L_2297:
        /*3498*/ 	.byte	0x04, 0x12
        /*349a*/ 	.short	(.L_2299 - .L_2298)
	.align		4
.L_2298:
        /*349c*/ 	.word	index@(_ZN2at6native18elementwise_kernelILi128ELi4EZNS0_22gpu_kernel_impl_nocastIZNS0_50_GLOBAL__N__2680c7bb_12_PowKernel_cu_140f0503_289629pow_tensor_scalar_kernel_implIssEEvRNS_18TensorIteratorBaseET0_EUlsE1_EEvS6_RKT_EUliE_EEviT1_)
        /*34a0*/ 	.word	0x00000000


	//----- nvinfo : EIATTR_MIN_STACK_SIZE
	.align		4
.L_2299:
        /*34a4*/ 	.byte	0x04, 0x12
        /*34a6*/ 	.short	(.L_2301 - .L_2300)
	.align		4
.L_2300:
        /*34a8*/ 	.word	index@(_ZN2at6native27unrolled_elementwise_kernelIZNS0_50_GLOBAL__N__2680c7bb_12_PowKernel_cu_140f0503_289629pow_tensor_scalar_kernel_implIssEEvRNS_18TensorIteratorBaseET0_EUlsE1_St5arrayIPcLm2EELi4E23TrivialOffsetCalculatorILi1EjESC_NS0_6memory15LoadWithoutCastENSD_16StoreWithoutCastEEEviT_S6_T2_T3_T4_T5_)
        /*34ac*/ 	.word	0x00000000


	//----- nvinfo : EIATTR_MIN_STACK_SIZE
	.align		4
.L_2301:
        /*34b0*/ 	.byte	0x04, 0x12
        /*34b2*/ 	.short	(.L_2303 - .L_2302)
	.align		4
.L_2302:
        /*34b4*/ 	.word	index@(_ZN2at6native29vectorized_elementwise_kernelILi2EZNS0_50_GLOBAL__N__2680c7bb_12_PowKernel_cu_140f0503_289629pow_tensor_scalar_kernel_implIssEEvRNS_18TensorIteratorBaseET0_EUlsE1_St5arrayIPcLm2EEEEviS6_T1_)
        /*34b8*/ 	.word	0x00000000


	//----- nvinfo : EIATTR_MIN_STACK_SIZE
	.align		4
.L_2303:
        /*34bc*/ 	.byte	0x04, 0x12
        /*34be*/ 	.short	(.L_2305 - .L_2304)
	.align		4
.L_2304:
        /*34c0*/ 	.word	index@(_ZN2at6native29vectorized_elementwise_kernelILi4EZNS0_50_GLOBAL__N__2680c7bb_12_PowKernel_cu_140f0503_289629pow_tensor_scalar_kernel_implIssEEvRNS_18TensorIteratorBaseET0_EUlsE1_St5arrayIPcLm2EEEEviS6_T1_)
        /*34c4*/ 	.word	0x00000000


	//----- nvinfo : EIATTR_MIN_STACK_SIZE
	.align		4
.L_2305:
        /*34c8*/ 	.byte	0x04, 0x12
        /*34ca*/ 	.short	(.L_2307 - .L_2306)
	.align		4
.L_2306:
        /*34cc*/ 	.word	index@(_ZN2at6native29vectorized_elementwise_kernelILi8EZNS0_50_GLOBAL__N__2680c7bb_12_PowKernel_cu_140f0503_289629pow_tensor_scalar_kernel_implIssEEvRNS_18TensorIteratorBaseET0_EUlsE1_St5arrayIPcLm2EEEEviS6_T1_)
        /*34d0*/ 	.word	0x00000000


	//----- nvinfo : EIATTR_MIN_STACK_SIZE
	.align		4
.L_2307:
        /*34d4*/ 	.byte	0x04, 0x12
        /*34d6*/ 	.short	(.L_2309 - .L_2308)
	.align		4
.L_2308:
        /*34d8*/ 	.word	index@(_ZN2at6native18elementwise_kernelILi128ELi4EZNS0_15gpu_kernel_implIZNS0_50_GLOBAL__N__2680c7bb_12_PowKernel_cu_140f0503_289629pow_tensor_scalar_kernel_implIssEEvRNS_18TensorIteratorBaseET0_EUlsE0_EEvS6_RKT_EUliE_EEviT1_)
        /*34dc*/ 	.word	0x00000000


	//----- nvinfo : EIATTR_MIN_STACK_SIZE
	.align		4
.L_2309:
        /*34e0*/ 	.byte	0x04, 0x12
        /*34e2*/ 	.short	(.L_2311 - .L_2310)
	.align		4
.L_2310:
        /*34e4*/ 	.word	index@(_ZN2at6native27unrolled_elementwise_kernelIZNS0_50_GLOBAL__N__2680c7bb_12_PowKernel_cu_140f0503_289629pow_tensor_scalar_kernel_implIssEEvRNS_18TensorIteratorBaseET0_EUlsE0_St5arrayIPcLm2EELi4E23TrivialOffsetCalculatorILi1EjESC_NS0_6memory12LoadWithCastILi1EEENSD_13StoreWithCastILi1EEEEEviT_S6_T2_T3_T4_T5_)
        /*34e8*/ 	.word	0x00000000


	//----- nvinfo : EIATTR_MIN_STACK_SIZE
	.align		4
.L_2311:
        /*34ec*/ 	.byte	0x04, 0x12
        /*34ee*/ 	.short	(.L_2313 - .L_2312)
	.align		4
.L_2312:
        /*34f0*/ 	.word	index@(_ZN2at6native18elementwise_kernelILi128ELi4EZNS0_22gpu_kernel_impl_nocastIZNS0_50_GLOBAL__N__2680c7bb_12_PowKernel_cu_140f0503_289629pow_tensor_scalar_kernel_implIssEEvRNS_18TensorIteratorBaseET0_EUlsE0_EEvS6_RKT_EUliE_EEviT1_)
        /*34f4*/ 	.word	0x00000000


	//----- nvinfo : EIATTR_MIN_STACK_SIZE
	.align		4
.L_2313:
        /*34f8*/ 	.byte	0x04, 0x12
        /*34fa*/ 	.short	(.L_2315 - .L_2314)
	.align		4
.L_2314:
        /*34fc*/ 	.word	index@(_ZN2at6native27unrolled_elementwise_kernelIZNS0_50_GLOBAL__N__2680c7bb_12_PowKernel_cu_140f0503_289629pow_tensor_scalar_kernel_implIssEEvRNS_18TensorIteratorBaseET0_EUlsE0_St5arrayIPcLm2EELi4E23TrivialOffsetCalculatorILi1EjESC_NS0_6memory15LoadWithoutCastENSD_16StoreWithoutCastEEEviT_S6_T2_T3_T4_T5_)
        /*3500*/ 	.word	0x00000000


	//----- nvinfo : EIATTR_MIN_STACK_SIZE
	.align		4
.L_2315:
        /*3504*/ 	.byte	0x04, 0x12
        /*3506*/ 	.short	(.L_2317 - .L_2316)
	.align		4
.L_2316:
        /*3508*/ 	.word	index@(_ZN2at6native29vectorized_elementwise_kernelILi2EZNS0_50_GLOBAL__N__2680c7bb_12_PowKernel_cu_140f0503_289629pow_tensor_scalar_kernel_implIssEEvRNS_18TensorIteratorBaseET0_EUlsE0_St5arrayIPcLm2EEEEviS6_T1_)
        /*350c*/ 	.word	0x00000000


	//----- nvinfo : EIATTR_MIN_STACK_SIZE
	.align		4
.L_2317:
        /*3510*/ 	.byte	0x04, 0x12
        /*3512*/ 	.short	(.L_2319 - .L_2318)
	.align		4
.L_2318:
        /*3514*/ 	.word	index@(_ZN2at6native29vectorized_elementwise_kernelILi4EZNS0_50_GLOBAL__N__2680c7bb_12_PowKernel_cu_140f0503_289629pow_tensor_scalar_kernel_implIssEEvRNS_18TensorIteratorBaseET0_EUlsE0_St5arrayIPcLm2EEEEviS6_T1_)
        /*3518*/ 	.word	0x00000000


	//----- nvinfo : EIATTR_MIN_STACK_SIZE
	.align		4
.L_2319:
        /*351c*/ 	.byte	0x04, 0x12
        /*351e*/ 	.short	(.L_2321 - .L_2320)
	.align		4
.L_2320:
        /*3520*/ 	.word	index@(_ZN2at6native29vectorized_elementwise_kernelILi8EZNS0_50_GLOBAL__N__2680c7bb_12_PowKernel_cu_140f0503_289629pow_tensor_scalar_kernel_implIssEEvRNS_18TensorIteratorBaseET0_EUlsE0_St5arrayIPcLm2EEEEviS6_T1_)
        /*3524*/ 	.word	0x00000000


	//----- nvinfo : EIATTR_MIN_STACK_SIZE
	.align		4
.L_2321:
        /*3528*/ 	.byte	0x04, 0x12
        /*352a*/ 	.short	(.L_2323 - .L_2322)
	.align		4
.L_2322:
        /*352c*/ 	.word	index@(_ZN2at6native18elementwise_kernelILi128ELi4EZNS0_15gpu_kernel_implIZNS0_50_GLOBAL__N__2680c7bb_12_PowKernel_cu_140f0503_289629pow_tensor_scalar_kernel_implIssEEvRNS_18TensorIteratorBaseET0_EUlsE_EEvS6_RKT_EUliE_EEviT1_)
        /*3530*/ 	.word	0x00000000


	//----- nvinfo : EIATTR_MIN_STACK_SIZE
	.align		4
.L_2323:
        /*3534*/ 	.byte	0x04, 0x12
        /*3536*/ 	.short	(.L_2325 - .L_2324)
	.align		4
.L_2324:
        /*3538*/ 	.word	index@(_ZN2at6native27unrolled_elementwise_kernelIZNS0_50_GLOBAL__N__2680c7bb_12_PowKernel_cu_140f0503_289629pow_tensor_scalar_kernel_implIssEEvRNS_18TensorIteratorBaseET0_EUlsE_St5arrayIPcLm2EELi4E23TrivialOffsetCalculatorILi1EjESC_NS0_6memory12LoadWithCastILi1EEENSD_13StoreWithCastILi1EEEEEviT_S6_T2_T3_T4_T5_)
        /*353c*/ 	.word	0x00000000


	//----- nvinfo : EIATTR_MIN_STACK_SIZE
	.align		4
.L_2325:
        /*3540*/ 	.byte	0x04, 0x12
        /*3542*/ 	.short	(.L_2327 - .L_2326)
	.align		4
.L_2326:
        /*3544*/ 	.word	index@(_ZN2at6native18elementwise_kernelILi128ELi4EZNS0_22gpu_kernel_impl_nocastIZNS0_50_GLOBAL__N__2680c7bb_12_PowKernel_cu_140f0503_289629pow_tensor_scalar_kernel_implIssEEvRNS_18TensorIteratorBaseET0_EUlsE_EEvS6_RKT_EUliE_EEviT1_)
        /*3548*/ 	.word	0x00000000


	//----- nvinfo : EIATTR_MIN_STACK_SIZE
	.align		4
.L_2327:
        /*354c*/ 	.byte	0x04, 0x12
        /*354e*/ 	.short	(.L_2329 - .L_2328)
	.align		4
.L_2328:
        /*3550*/ 	.word	index@(_ZN2at6native27unrolled_elementwise_kernelIZNS0_50_GLOBAL__N__2680c7bb_12_PowKernel_cu_140f0503_289629pow_tensor_scalar_kernel_implIssEEvRNS_18TensorIteratorBaseET0_EUlsE_St5arrayIPcLm2EELi4E23TrivialOffsetCalculatorILi1EjESC_NS0_6memory15LoadWithoutCastENSD_16StoreWithoutCastEEEviT_S6_T2_T3_T4_T5_)
        /*3554*/ 	.word	0x00000000


	//----- nvinfo : EIATTR_MIN_STACK_SIZE
	.align		4
.L_2329:
        /*3558*/ 	.byte	0x04, 0x12
        /*355a*/ 	.short	(.L_2331 - .L_2330)
	.align		4
.L_2330:
        /*355c*/ 	.word	index@(_ZN2at6native29vectorized_elementwise_kernelILi2EZNS0_50_GLOBAL__N__2680c7bb_12_PowKernel_cu_140f0503_289629pow_tensor_scalar_kernel_implIssEEvRNS_18TensorIteratorBaseET0_EUlsE_St5arrayIPcLm2EEEEviS6_T1_)
        /*3560*/ 	.word	0x00000000


	//----- nvinfo : EIATTR_MIN_STACK_SIZE
	.align		4
.L_2331:
        /*3564*/ 	.byte	0x04, 0x12
        /*3566*/ 	.short	(.L_2333 - .L_2332)
	.align		4
.L_2332:
        /*3568*/ 	.word	index@(_ZN2at6native29vectorized_elementwise_kernelILi4EZNS0_50_GLOBAL__N__2680c7bb_12_PowKernel_cu_140f0503_289629pow_tensor_scalar_kernel_implIssEEvRNS_18TensorIteratorBaseET0_EUlsE_St5arrayIPcLm2EEEEviS6_T1_)
        /*356c*/ 	.word	0x00000000


	//----- nvinfo : EIATTR_MIN_STACK_SIZE
	.align		4
.L_2333:
        /*3570*/ 	.byte	0x04, 0x12
        /*3572*/ 	.short	(.L_2335 - .L_2334)
	.align		4
.L_2334:
        /*3574*/ 	.word	index@(_ZN2at6native29vectorized_elementwise_kernelILi8EZNS0_50_GLOBAL__N__2680c7bb_12_PowKernel_cu_140f0503_289629pow_tensor_scalar_kernel_implIssEEvRNS_18TensorIteratorBaseET0_EUlsE_St5arrayIPcLm2EEEEviS6_T1_)
        /*3578*/ 	.word	0x00000000


	//----- nvinfo : EIATTR_MIN_STACK_SIZE
	.align		4
.L_2335:
        /*357c*/ 	.byte	0x04, 0x12
        /*357e*/ 	.short	(.L_2337 - .L_2336)
	.align		4
.L_2336:
        /*3580*/ 	.word	index@(_ZN2at6native18elementwise_kernelILi128ELi4EZNS0_15gpu_kernel_implIZNS0_50_GLOBAL__N__2680c7bb_12_PowKernel_cu_140f0503_289629pow_tensor_scalar_kernel_implIllEEvRNS_18TensorIteratorBaseET0_EUllE2_EEvS6_RKT_EUliE_EEviT1_)
        /*3584*/ 	.word	0x00000000


	//----- nvinfo : EIATTR_MIN_STACK_SIZE
	.align		4
.L_2337:
        /*3588*/ 	.byte	0x04, 0x12
        /*358a*/ 	.short	(.L_2339 - .L_2338)
	.align		4
.L_2338:
        /*358c*/ 	.word	index@(_ZN2at6native27unrolled_elementwise_kernelIZNS0_50_GLOBAL__N__2680c7bb_12_PowKernel_cu_140f0503_289629pow_tensor_scalar_kernel_implIllEEvRNS_18TensorIteratorBaseET0_EUllE2_St5arrayIPcLm2EELi4E23TrivialOffsetCalculatorILi1EjESC_NS0_6memory12LoadWithCastILi1EEENSD_13StoreWithCastILi1EEEEEviT_S6_T2_T3_T4_T5_)
        /*3590*/ 	.word	0x00000000


	//----- nvinfo : EIATTR_MIN_STACK_SIZE
	.align		4
.L_2339:
        /*3594*/ 	.byte	0x04, 0x12
        /*3596*/ 	.short	(.L_2341 - .L_2340)
	.align		4
.L_2340:
        /*3598*/ 	.word	index@(_ZN2at6native18elementwise_kernelILi128ELi2EZNS0_22gpu_kernel_impl_nocastIZNS0_50_GLOBAL__N__2680c7bb_12_PowKernel_cu_140f0503_289629pow_tensor_scalar_kernel_implIllEEvRNS_18TensorIteratorBaseET0_EUllE2_EEvS6_RKT_EUliE_EEviT1_)
        /*359c*/ 	.word	0x00000000


	//----- nvinfo : EIATTR_MIN_STACK_SIZE
	.align		4
.L_2341:
        /*35a0*/ 	.byte	0x04, 0x12
        /*35a2*/ 	.short	(.L_2343 - .L_2342)
	.align		4
.L_2342:
        /*35a4*/ 	.word	index@(_ZN2at6native27unrolled_elementwise_kernelIZNS0_50_GLOBAL__N__2680c7bb_12_PowKernel_cu_140f0503_289629pow_tensor_scalar_kernel_implIllEEvRNS_18TensorIteratorBaseET0_EUllE2_St5arrayIPcLm2EELi4E23TrivialOffsetCalculatorILi1EjESC_NS0_6memory15LoadWithoutCastENSD_16StoreWithoutCastEEEviT_S6_T2_T3_T4_T5_)
        /*35a8*/ 	.word	0x00000000


	//----- nvinfo : EIATTR_MIN_STACK_SIZE
	.align		4
.L_2343:
        /*35ac*/ 	.byte	0x04, 0x12
        /*35ae*/ 	.short	(.L_2345 - .L_2344)
	.align		4
.L_2344:
        /*35b0*/ 	.word	index@(_ZN2at6native29vectorized_elementwise_kernelILi2EZNS0_50_GLOBAL__N__2680c7bb_12_PowKernel_cu_140f0503_289629pow_tensor_scalar_kernel_implIllEEvRNS_18TensorIteratorBaseET0_EUllE2_St5arrayIPcLm2EEEEviS6_T1_)
        /*35b4*/ 	.word	0x00000000


	//----- nvinfo : EIATTR_MIN_STACK_SIZE
	.align		4
.L_2345:
        /*35b8*/ 	.byte	0x04, 0x12
        /*35ba*/ 	.short	(.L_2347 - .L_2346)
	.align		4
.L_2346:
        /*35bc*/ 	.word	index@(_ZN2at6native29vectorized_elementwise_kernelILi4EZNS0_50_GLOBAL__N__2680c7bb_12_PowKernel_cu_140f0503_289629pow_tensor_scalar_kernel_implIllEEvRNS_18TensorIteratorBaseET0_EUllE2_St5arrayIPcLm2EEEEviS6_T1_)
        /*35c0*/ 	.word	0x00000000


	//----- nvinfo : EIATTR_MIN_STACK_SIZE
	.align		4
.L_2347:
        /*35c4*/ 	.byte	0x04, 0x12
        /*35c6*/ 	.short	(.L_2349 - .L_2348)
	.align		4
.L_2348:
        /*35c8*/ 	.word	index@(_ZN2at6native29vectorized_elementwise_kernelILi8EZNS0_50_GLOBAL__N__2680c7bb_12_PowKernel_cu_140f0503_289629pow_tensor_scalar_kernel_implIllEEvRNS_18TensorIteratorBaseET0_EUllE2_St5arrayIPcLm2EEEEviS6_T1_)
        /*35cc*/ 	.word	0x00000000


	//----- nvinfo : EIATTR_MIN_STACK_SIZE
	.align		4
.L_2349:
        /*35d0*/ 	.byte	0x04, 0x12
        /*35d2*/ 	.short	(.L_2351 - .L_2350)
	.align		4
.L_2350:
        /*35d4*/ 	.word	index@(_ZN2at6native18elementwise_kernelILi128ELi4EZNS0_15gpu_kernel_implIZNS0_50_GLOBAL__N__2680c7bb_12_PowKernel_cu_140f0503_289629pow_tensor_scalar_kernel_implIllEEvRNS_18TensorIteratorBaseET0_EUllE1_EEvS6_RKT_EUliE_EEviT1_)
        /*35d8*/ 	.word	0x00000000


	//----- nvinfo : EIATTR_MIN_STACK_SIZE
	.align		4
.L_2351:
        /*35dc*/ 	.byte	0x04, 0x12
        /*35de*/ 	.short	(.L_2353 - .L_2352)
	.align		4
.L_2352:
        /*35e0*/ 	.word	index@(_ZN2at6native27unrolled_elementwise_kernelIZNS0_50_GLOBAL__N__2680c7bb_12_PowKernel_cu_140f0503_289629pow_tensor_scalar_kernel_implIllEEvRNS_18TensorIteratorBaseET0_EUllE1_St5arrayIPcLm2EELi4E23TrivialOffsetCalculatorILi1EjESC_NS0_6memory12LoadWithCastILi1EEENSD_13StoreWithCastILi1EEEEEviT_S6_T2_T3_T4_T5_)
        /*35e4*/ 	.word	0x00000000


	//----- nvinfo : EIATTR_MIN_STACK_SIZE
	.align		4
.L_2353:
        /*35e8*/ 	.byte	0x04, 0x12
        /*35ea*/ 	.short	(.L_2355 - .L_2354)
	.align		4
.L_2354:
        /*35ec*/ 	.word	index@(_ZN2at6native18elementwise_kernelILi128ELi2EZNS0_22gpu_kernel_impl_nocastIZNS0_50_GLOBAL__N__2680c7bb_12_PowKernel_cu_140f0503_289629pow_tensor_scalar_kernel_implIllEEvRNS_18TensorIteratorBaseET0_EUllE1_EEvS6_RKT_EUliE_EEviT1_)
        /*35f0*/ 	.word	0x00000000


	//----- nvinfo : EIATTR_MIN_STACK_SIZE
	.align		4
.L_2355:
        /*35f4*/ 	.byte	0x04, 0x12
        /*35f6*/ 	.short	(.L_2357 - .L_2356)
	.align		4
.L_2356:
        /*35f8*/ 	.word	index@(_ZN2at6native27unrolled_elementwise_kernelIZNS0_50_GLOBAL__N__2680c7bb_12_PowKernel_cu_140f0503_289629pow_tensor_scalar_kernel_implIllEEvRNS_18TensorIteratorBaseET0_EUllE1_St5arrayIPcLm2EELi4E23TrivialOffsetCalculatorILi1EjESC_NS0_6memory15LoadWithoutCastENSD_16StoreWithoutCastEEEviT_S6_T2_T3_T4_T5_)
        /*35fc*/ 	.word	0x00000000


	//----- nvinfo : EIATTR_MIN_STACK_SIZE
	.align		4
.L_2357:
        /*3600*/ 	.byte	0x04, 0x12
        /*3602*/ 	.short	(.L_2359 - .L_2358)
	.align		4
.L_2358:
        /*3604*/ 	.word	index@(_ZN2at6native29vectorized_elementwise_kernelILi2EZNS0_50_GLOBAL__N__2680c7bb_12_PowKernel_cu_140f0503_289629pow_tensor_scalar_kernel_implIllEEvRNS_18TensorIteratorBaseET0_EUllE1_St5arrayIPcLm2EEEEviS6_T1_)
        /*3608*/ 	.word	0x00000000


	//----- nvinfo : EIATTR_MIN_STACK_SIZE
	.align		4
.L_2359:
        /*360c*/ 	.byte	0x04, 0x12
        /*360e*/ 	.short	(.L_2361 - .L_2360)
	.align		4
.L_2360:
        /*3610*/ 	.word	index@(_ZN2at6native29vectorized_elementwise_kernelILi4EZNS0_50_GLOBAL__N__2680c7bb_12_PowKernel_cu_140f0503_289629pow_tensor_scalar_kernel_implIllEEvRNS_18TensorIteratorBaseET0_EUllE1_St5arrayIPcLm2EEEEviS6_T1_)
        /*3614*/ 	.word	0x00000000


	//----- nvinfo : EIATTR_MIN_STACK_SIZE
	.align		4
.L_2361:
        /*3618*/ 	.byte	0x04, 0x12
        /*361a*/ 	.short	(.L_2363 - .L_2362)
	.align		4
.L_2362:
        /*361c*/ 	.word	index@(_ZN2at6native29vectorized_elementwise_kernelILi8EZNS0_50_GLOBAL__N__2680c7bb_12_PowKernel_cu_140f0503_289629pow_tensor_scalar_kernel_implIllEEvRNS_18TensorIteratorBaseET0_EUllE1_St5arrayIPcLm2EEEEviS6_T1_)
        /*3620*/ 	.word	0x00000000


	//----- nvinfo : EIATTR_MIN_STACK_SIZE
	.align		4
.L_2363:
        /*3624*/ 	.byte	0x04, 0x12
        /*3626*/ 	.short	(.L_2365 - .L_2364)
	.align		4
.L_2364:
        /*3628*/ 	.word	index@(_ZN2at6native18elementwise_kernelILi128ELi4EZNS0_15gpu_kernel_implIZNS0_50_GLOBAL__N__2680c7bb_12_PowKernel_cu_140f0503_289629pow_tensor_scalar_kernel_implIllEEvRNS_18TensorIteratorBaseET0_EUllE0_EEvS6_RKT_EUliE_EEviT1_)
        /*362c*/ 	.word	0x00000000


	//----- nvinfo : EIATTR_MIN_STACK_SIZE
	.align		4
.L_2365:
        /*3630*/ 	.byte	0x04, 0x12
        /*3632*/ 	.short	(.L_2367 - .L_2366)
	.align		4
.L_2366:
        /*3634*/ 	.word	index@(_ZN2at6native27unrolled_elementwise_kernelIZNS0_50_GLOBAL__N__2680c7bb_12_PowKernel_cu_140f0503_289629pow_tensor_scalar_kernel_implIllEEvRNS_18TensorIteratorBaseET0_EUllE0_St5arrayIPcLm2EELi4E23TrivialOffsetCalculatorILi1EjESC_NS0_6memory12LoadWithCastILi1EEENSD_13StoreWithCastILi1EEEEEviT_S6_T2_T3_T4_T5_)
        /*3638*/ 	.word	0x00000000


	//----- nvinfo : EIATTR_MIN_STACK_SIZE
	.align		4
.L_2367:
        /*363c*/ 	.byte	0x04, 0x12
        /*363e*/ 	.short	(.L_2369 - .L_2368)
	.align		4
.L_2368:
        /*3640*/ 	.word	index@(_ZN2at6native18elementwise_kernelILi128ELi2EZNS0_22gpu_kernel_impl_nocastIZNS0_50_GLOBAL__N__2680c7bb_12_PowKernel_cu_140f0503_289629pow_tensor_scalar_kernel_implIllEEvRNS_18TensorIteratorBaseET0_EUllE0_EEvS6_RKT_EUliE_EEviT1_)
        /*3644*/ 	.word	0x00000000


	//----- nvinfo : EIATTR_MIN_STACK_SIZE
	.align		4
.L_2369:
        /*3648*/ 	.byte	0x04, 0x12
        /*364a*/ 	.short	(.L_2371 - .L_2370)
	.align		4
.L_2370:
        /*364c*/ 	.word	index@(_ZN2at6native27unrolled_elementwise_kernelIZNS0_50_GLOBAL__N__2680c7bb_12_PowKernel_cu_140f0503_289629pow_tensor_scalar_kernel_implIllEEvRNS_18TensorIteratorBaseET0_EUllE0_St5arrayIPcLm2EELi4E23TrivialOffsetCalculatorILi1EjESC_NS0_6memory15LoadWithoutCastENSD_16StoreWithoutCastEEEviT_S6_T2_T3_T4_T5_)
        /*3650*/ 	.word	0x00000000


	//----- nvinfo : EIATTR_MIN_STACK_SIZE
	.align		4
.L_2371:
        /*3654*/ 	.byte	0x04, 0x12
        /*3656*/ 	.short	(.L_2373 - .L_2372)
	.align		4
.L_2372:
        /*3658*/ 	.word	index@(_ZN2at6native29vectorized_elementwise_kernelILi2EZNS0_50_GLOBAL__N__2680c7bb_12_PowKernel_cu_140f0503_289629pow_tensor_scalar_kernel_implIllEEvRNS_18TensorIteratorBaseET0_EUllE0_St5arrayIPcLm2EEEEviS6_T1_)
        /*365c*/ 	.word	0x00000000


	//----- nvinfo : EIATTR_MIN_STACK_SIZE
	.align		4
.L_2373:
        /*3660*/ 	.byte	0x04, 0x12
        /*3662*/ 	.short	(.L_2375 - .L_2374)
	.align		4
.L_2374:
        /*3664*/ 	.word	index@(_ZN2at6native29vectorized_elementwise_kernelILi4EZNS0_50_GLOBAL__N__2680c7bb_12_PowKernel_cu_140f0503_289629pow_tensor_scalar_kernel_implIllEEvRNS_18TensorIteratorBaseET0_EUllE0_St5arrayIPcLm2EEEEviS6_T1_)
        /*3668*/ 	.word	0x00000000


	//----- nvinfo : EIATTR_MIN_STACK_SIZE
	.align		4
.L_2375:
        /*366c*/ 	.byte	0x04, 0x12
        /*366e*/ 	.short	(.L_2377 - .L_2376)
	.align		4
.L_2376:
        /*3670*/ 	.word	index@(_ZN2at6native29vectorized_elementwise_kernelILi8EZNS0_50_GLOBAL__N__2680c7bb_12_PowKernel_cu_140f0503_289629pow_tensor_scalar_kernel_implIllEEvRNS_18TensorIteratorBaseET0_EUllE0_St5arrayIPcLm2EEEEviS6_T1_)
        /*3674*/ 	.word	0x00000000


	//----- nvinfo : EIATTR_MIN_STACK_SIZE
	.align		4
.L_2377:
        /*3678*/ 	.byte	0x04, 0x12
        /*367a*/ 	.short	(.L_2379 - .L_2378)
	.align		4
.L_2378:
        /*367c*/ 	.word	index@(_ZN2at6native18elementwise_kernelILi128ELi4EZNS0_15gpu_kernel_implIZNS0_50_GLOBAL__N__2680c7bb_12_PowKernel_cu_140f0503_289629pow_tensor_scalar_kernel_implIllEEvRNS_18TensorIteratorBaseET0_EUllE_EEvS6_RKT_EUliE_EEviT1_)
        /*3680*/ 	.word	0x00000000


	//----- nvinfo : EIATTR_MIN_STACK_SIZE
	.align		4
.L_2379:
        /*3684*/ 	.byte	0x04, 0x12
        /*3686*/ 	.short	(.L_2381 - .L_2380)
	.align		4
.L_2380:
        /*3688*/ 	.word	index@(_ZN2at6native27unrolled_elementwise_kernelIZNS0_50_GLOBAL__N__2680c7bb_12_PowKernel_cu_140f0503_289629pow_tensor_scalar_kernel_implIllEEvRNS_18TensorIteratorBaseET0_EUllE_St5arrayIPcLm2EELi4E23TrivialOffsetCalculatorILi1EjESC_NS0_6memory12LoadWithCastILi1EEENSD_13StoreWithCastILi1EEEEEviT_S6_T2_T3_T4_T5_)
        /*368c*/ 	.word	0x00000000


	//----- nvinfo : EIATTR_MIN_STACK_SIZE
	.align		4
.L_2381:
        /*3690*/ 	.byte	0x04, 0x12
        /*3692*/ 	.short	(.L_2383 - .L_2382)
	.align		4
.L_2382:
        /*3694*/ 	.word	index@(_ZN2at6native18elementwise_kernelILi128ELi2EZNS0_22gpu_kernel_impl_nocastIZNS0_50_GLOBAL__N__2680c7bb_12_PowKernel_cu_140f0503_289629pow_tensor_scalar_kernel_implIllEEvRNS_18TensorIteratorBaseET0_EUllE_EEvS6_RKT_EUliE_EEviT1_)
        /*3698*/ 	.word	0x00000000


	//----- nvinfo : EIATTR_MIN_STACK_SIZE
	.align		4
.L_2383:
        /*369c*/ 	.byte	0x04, 0x12
        /*369e*/ 	.short	(.L_2385 - .L_2384)
	.align		4
.L_2384:
        /*36a0*/ 	.word	index@(_ZN2at6native27unrolled_elementwise_kernelIZNS0_50_GLOBAL__N__2680c7bb_12_PowKernel_cu_140f0503_289629pow_tensor_scalar_kernel_implIllEEvRNS_18TensorIteratorBaseET0_EUllE_St5arrayIPcLm2EELi4E23TrivialOffsetCalculatorILi1EjESC_NS0_6memory15LoadWithoutCastENSD_16StoreWithoutCastEEEviT_S6_T2_T3_T4_T5_)
        /*36a4*/ 	.word	0x00000000


	//----- nvinfo : EIATTR_MIN_STACK_SIZE
	.align		4
.L_2385:
        /*36a8*/ 	.byte	0x04, 0x12
        /*36aa*/ 	.short	(.L_2387 - .L_2386)
	.align		4
.L_2386:
        /*36ac*/ 	.word	index@(_ZN2at6native29vectorized_elementwise_kernelILi2EZNS0_50_GLOBAL__N__2680c7bb_12_PowKernel_cu_140f0503_289629pow_tensor_scalar_kernel_implIllEEvRNS_18TensorIteratorBaseET0_EUllE_St5arrayIPcLm2EEEEviS6_T1_)
        /*36b0*/ 	.word	0x00000000


	//----- nvinfo : EIATTR_MIN_STACK_SIZE
	.align		4
.L_2387:
        /*36b4*/ 	.byte	0x04, 0x12
        /*36b6*/ 	.short	(.L_2389 - .L_2388)
	.align		4
.L_2388:
        /*36b8*/ 	.word	index@(_ZN2at6native29vectorized_elementwise_kernelILi4EZNS0_50_GLOBAL__N__2680c7bb_12_PowKernel_cu_140f0503_289629pow_tensor_scalar_kernel_implIllEEvRNS_18TensorIteratorBaseET0_EUllE_St5arrayIPcLm2EEEEviS6_T1_)
        /*36bc*/ 	.word	0x00000000


	//----- nvinfo : EIATTR_MIN_STACK_SIZE
	.align		4
.L_2389:
        /*36c0*/ 	.byte	0x04, 0x12
        /*36c2*/ 	.short	(.L_2391 - .L_2390)
	.align		4
.L_2390:
        /*36c4*/ 	.word	index@(_ZN2at6native29vectorized_elementwise_kernelILi8EZNS0_50_GLOBAL__N__2680c7bb_12_PowKernel_cu_140f0503_289629pow_tensor_scalar_kernel_implIllEEvRNS_18TensorIteratorBaseET0_EUllE_St5arrayIPcLm2EEEEviS6_T1_)
        /*36c8*/ 	.word	0x00000000


	//----- nvinfo : EIATTR_MIN_STACK_SIZE
	.align		4
.L_2391:
        /*36cc*/ 	.byte	0x04, 0x12
        /*36ce*/ 	.short	(.L_2393 - .L_2392)
	.align		4
.L_2392:
        /*36d0*/ 	.word	index@(_ZN2at6native18elementwise_kernelILi128ELi4EZNS0_15gpu_kernel_implIZNS0_50_GLOBAL__N__2680c7bb_12_PowKernel_cu_140f0503_289629pow_tensor_scalar_kernel_implIiiEEvRNS_18TensorIteratorBaseET0_EUliE2_EEvS6_RKT_EUliE_EEviT1_)
        /*36d4*/ 	.word	0x00000000


	//----- nvinfo : EIATTR_MIN_STACK_SIZE
	.align		4
.L_2393:
        /*36d8*/ 	.byte	0x04, 0x12
        /*36da*/ 	.short	(.L_2395 - .L_2394)
	.align		4
.L_2394:
        /*36dc*/ 	.word	index@(_ZN2at6native27unrolled_elementwise_kernelIZNS0_50_GLOBAL__N__2680c7bb_12_PowKernel_cu_140f0503_289629pow_tensor_scalar_kernel_implIiiEEvRNS_18TensorIteratorBaseET0_EUliE2_St5arrayIPcLm2EELi4E23TrivialOffsetCalculatorILi1EjESC_NS0_6memory12LoadWithCastILi1EEENSD_13StoreWithCastILi1EEEEEviT_S6_T2_T3_T4_T5_)
        /*36e0*/ 	.word	0x00000000


	//----- nvinfo : EIATTR_MIN_STACK_SIZE
	.align		4
.L_2395:
        /*36e4*/ 	.byte	0x04, 0x12
        /*36e6*/ 	.short	(.L_2397 - .L_2396)
	.align		4
.L_2396:
        /*36e8*/ 	.word	index@(_ZN2at6native18elementwise_kernelILi128ELi2EZNS0_22gpu_kernel_impl_nocastIZNS0_50_GLOBAL__N__2680c7bb_12_PowKernel_cu_140f0503_289629pow_tensor_scalar_kernel_implIiiEEvRNS_18TensorIteratorBaseET0_EUliE2_EEvS6_RKT_EUliE_EEviT1_)
        /*36ec*/ 	.word	0x00000000


	//----- nvinfo : EIATTR_MIN_STACK_SIZE
	.align		4
.L_2397:
        /*36f0*/ 	.byte	0x04, 0x12
        /*36f2*/ 	.short	(.L_2399 - .L_2398)
	.align		4
.L_2398:
        /*36f4*/ 	.word	index@(_ZN2at6native27unrolled_elementwise_kernelIZNS0_50_GLOBAL__N__2680c7bb_12_PowKernel_cu_140f0503_289629pow_tensor_scalar_kernel_implIiiEEvRNS_18TensorIteratorBaseET0_EUliE2_St5arrayIPcLm2EELi4E23TrivialOffsetCalculatorILi1EjESC_NS0_6memory15LoadWithoutCastENSD_16StoreWithoutCastEEEviT_S6_T2_T3_T4_T5_)
        /*36f8*/ 	.word	0x00000000


	//----- nvinfo : EIATTR_MIN_STACK_SIZE
	.align		4
.L_2399:
        /*36fc*/ 	.byte	0x04, 0x12
        /*36fe*/ 	.short	(.L_2401 - .L_2400)
	.align		4
.L_2400:
        /*3700*/ 	.word	index@(_ZN2at6native29vectorized_elementwise_kernelILi2EZNS0_50_GLOBAL__N__2680c7bb_12_PowKernel_cu_140f0503_289629pow_tensor_scalar_kernel_implIiiEEvRNS_18TensorIteratorBaseET0_EUliE2_St5arrayIPcLm2EEEEviS6_T1_)
        /*3704*/ 	.word	0x00000000


	//----- nvinfo : EIATTR_MIN_STACK_SIZE
	.align		4
.L_2401:
        /*3708*/ 	.byte	0x04, 0x12
        /*370a*/ 	.short	(.L_2403 - .L_2402)
	.align		4
.L_2402:
        /*370c*/ 	.word	index@(_ZN2at6native29vectorized_elementwise_kernelILi4EZNS0_50_GLOBAL__N__2680c7bb_12_PowKernel_cu_140f0503_289629pow_tensor_scalar_kernel_implIiiEEvRNS_18TensorIteratorBaseET0_EUliE2_St5arrayIPcLm2EEEEviS6_T1_)
        /*3710*/ 	.word	0x00000000


	//----- nvinfo : EIATTR_MIN_STACK_SIZE
	.align		4
.L_2403:
        /*3714*/ 	.byte	0x04, 0x12
        /*3716*/ 	.short	(.L_2405 - .L_2404)
	.align		4
.L_2404:
        /*3718*/ 	.word	index@(_ZN2at6native29vectorized_elementwise_kernelILi8EZNS0_50_GLOBAL__N__2680c7bb_12_PowKernel_cu_140f0503_289629pow_tensor_scalar_kernel_implIiiEEvRNS_18TensorIteratorBaseET0_EUliE2_St5arrayIPcLm2EEEEviS6_T1_)
        /*371c*/ 	.word	0x00000000


	//----- nvinfo : EIATTR_MIN_STACK_SIZE
	.align		4
.L_2405:
        /*3720*/ 	.byte	0x04, 0x12
        /*3722*/ 	.short	(.L_2407 - .L_2406)
	.align		4
.L_2406:
        /*3724*/ 	.word	index@(_ZN2at6native18elementwise_kernelILi128ELi4EZNS0_15gpu_kernel_implIZNS0_50_GLOBAL__N__2680c7bb_12_PowKernel_cu_140f0503_289629pow_tensor_scalar_kernel_implIiiEEvRNS_18TensorIteratorBaseET0_EUliE1_EEvS6_RKT_EUliE_EEviT1_)
        /*3728*/ 	.word	0x00000000


	//----- nvinfo : EIATTR_MIN_STACK_SIZE
	.align		4
.L_2407:
        /*372c*/ 	.byte	0x04, 0x12
        /*372e*/ 	.short	(.L_2409 - .L_2408)
	.align		4
.L_2408:
        /*3730*/ 	.word	index@(_ZN2at6native27unrolled_elementwise_kernelIZNS0_50_GLOBAL__N__2680c7bb_12_PowKernel_cu_140f0503_289629pow_tensor_scalar_kernel_implIiiEEvRNS_18TensorIteratorBaseET0_EUliE1_St5arrayIPcLm2EELi4E23TrivialOffsetCalculatorILi1EjESC_NS0_6memory12LoadWithCastILi1EEENSD_13StoreWithCastILi1EEEEEviT_S6_T2_T3_T4_T5_)
        /*3734*/ 	.word	0x00000000


	//----- nvinfo : EIATTR_MIN_STACK_SIZE
	.align		4
.L_2409:
        /*3738*/ 	.byte	0x04, 0x12
        /*373a*/ 	.short	(.L_2411 - .L_2410)
	.align		4
.L_2410:
        /*373c*/ 	.word	index@(_ZN2at6native18elementwise_kernelILi128ELi2EZNS0_22gpu_kernel_impl_nocastIZNS0_50_GLOBAL__N__2680c7bb_12_PowKernel_cu_140f0503_289629pow_tensor_scalar_kernel_implIiiEEvRNS_18TensorIteratorBaseET0_EUliE1_EEvS6_RKT_EUliE_EEviT1_)
        /*3740*/ 	.word	0x00000000


	//----- nvinfo : EIATTR_MIN_STACK_SIZE
	.align		4
.L_2411:
        /*3744*/ 	.byte	0x04, 0x12
        /*3746*/ 	.short	(.L_2413 - .L_2412)
	.align		4
.L_2412:
        /*3748*/ 	.word	index@(_ZN2at6native27unrolled_elementwise_kernelIZNS0_50_GLOBAL__N__2680c7bb_12_PowKernel_cu_140f0503_289629pow_tensor_scalar_kernel_implIiiEEvRNS_18TensorIteratorBaseET0_EUliE1_St5arrayIPcLm2EELi4E23TrivialOffsetCalculatorILi1EjESC_NS0_6memory15LoadWithoutCastENSD_16StoreWithoutCastEEEviT_S6_T2_T3_T4_T5_)
        /*374c*/ 	.word	0x00000000


	//----- nvinfo : EIATTR_MIN_STACK_SIZE
	.align		4
.L_2413:
        /*3750*/ 	.byte	0x04, 0x12
        /*3752*/ 	.short	(.L_2415 - .L_2414)
	.align		4
.L_2414:
        /*3754*/ 	.word	index@(_ZN2at6native29vectorized_elementwise_kernelILi2EZNS0_50_GLOBAL__N__2680c7bb_12_PowKernel_cu_140f0503_289629pow_tensor_scalar_kernel_implIiiEEvRNS_18TensorIteratorBaseET0_EUliE1_St5arrayIPcLm2EEEEviS6_T1_)
        /*3758*/ 	.word	0x00000000


	//----- nvinfo : EIATTR_MIN_STACK_SIZE
	.align		4
.L_2415:
        /*375c*/ 	.byte	0x04, 0x12
        /*375e*/ 	.short	(.L_2417 - .L_2416)
	.align		4
.L_2416:
        /*3760*/ 	.word	index@(_ZN2at6native29vectorized_elementwise_kernelILi4EZNS0_50_GLOBAL__N__2680c7bb_12_PowKernel_cu_140f0503_289629pow_tensor_scalar_kernel_implIiiEEvRNS_18TensorIteratorBaseET0_EUliE1_St5arrayIPcLm2EEEEviS6_T1_)
        /*3764*/ 	.word	0x00000000


	//----- nvinfo : EIATTR_MIN_STACK_SIZE
	.align		4
.L_2417:
        /*3768*/ 	.byte	0x04, 0x12
        /*376a*/ 	.short	(.L_2419 - .L_2418)
	.align		4
.L_2418:
        /*376c*/ 	.word	index@(_ZN2at6native29vectorized_elementwise_kernelILi8EZNS0_50_GLOBAL__N__2680c7bb_12_PowKernel_cu_140f0503_289629pow_tensor_scalar_kernel_implIiiEEvRNS_18TensorIteratorBaseET0_EUliE1_St5arrayIPcLm2EEEEviS6_T1_)
        /*3770*/ 	.word	0x00000000


	//----- nvinfo : EIATTR_MIN_STACK_SIZE
	.align		4
.L_2419:
        /*3774*/ 	.byte	0x04, 0x12
        /*3776*/ 	.short	(.L_2421 - .L_2420)
	.align		4
.L_2420:
        /*3778*/ 	.word	index@(_ZN2at6native18elementwise_kernelILi128ELi4EZNS0_15gpu_kernel_implIZNS0_50_GLOBAL__N__2680c7bb_12_PowKernel_cu_140f0503_289629pow_tensor_scalar_kernel_implIiiEEvRNS_18TensorIteratorBaseET0_EUliE0_EEvS6_RKT_EUliE_EEviT1_)
        /*377c*/ 	.word	0x00000000


	//----- nvinfo : EIATTR_MIN_STACK_SIZE
	.align		4
.L_2421:
        /*3780*/ 	.byte	0x04, 0x12
        /*3782*/ 	.short	(.L_2423 - .L_2422)
	.align		4
.L_2422:
        /*3784*/ 	.word	index@(_ZN2at6native27unrolled_elementwise_kernelIZNS0_50_GLOBAL__N__2680c7bb_12_PowKernel_cu_140f0503_289629pow_tensor_scalar_kernel_implIiiEEvRNS_18TensorIteratorBaseET0_EUliE0_St5arrayIPcLm2EELi4E23TrivialOffsetCalculatorILi1EjESC_NS0_6memory12LoadWithCastILi1EEENSD_13StoreWithCastILi1EEEEEviT_S6_T2_T3_T4_T5_)
        /*3788*/ 	.word	0x00000000


	//----- nvinfo : EIATTR_MIN_STACK_SIZE
	.align		4
.L_2423:
        /*378c*/ 	.byte	0x04, 0x12
        /*378e*/ 	.short	(.L_2425 - .L_2424)
	.align		4
.L_2424:
        /*3790*/ 	.word	index@(_ZN2at6native18elementwise_kernelILi128ELi2EZNS0_22gpu_kernel_impl_nocastIZNS0_50_GLOBAL__N__2680c7bb_12_PowKernel_cu_140f0503_289629pow_tensor_scalar_kernel_implIiiEEvRNS_18TensorIteratorBaseET0_EUliE0_EEvS6_RKT_EUliE_EEviT1_)
        /*3794*/ 	.word	0x00000000


	//----- nvinfo : EIATTR_MIN_STACK_SIZE
	.align		4
.L_2425:
        /*3798*/ 	.byte	0x04, 0x12
        /*379a*/ 	.short	(.L_2427 - .L_2426)
	.align		4
.L_2426:
        /*379c*/ 	.word	index@(_ZN2at6native27unrolled_elementwise_kernelIZNS0_50_GLOBAL__N__2680c7bb_12_PowKernel_cu_140f0503_289629pow_tensor_scalar_kernel_implIiiEEvRNS_18TensorIteratorBaseET0_EUliE0_St5arrayIPcLm2EELi4E23TrivialOffsetCalculatorILi1EjESC_NS0_6memory15LoadWithoutCastENSD_16StoreWithoutCastEEEviT_S6_T2_T3_T4_T5_)
        /*37a0*/ 	.word	0x00000000


	//----- nvinfo : EIATTR_MIN_STACK_SIZE
	.align		4
.L_2427:
        /*37a4*/ 	.byte	0x04, 0x12
        /*37a6*/ 	.short	(.L_2429 - .L_2428)
	.align		4
.L_2428:
        /*37a8*/ 	.word	index@(_ZN2at6native29vectorized_elementwise_kernelILi2EZNS0_50_GLOBAL__N__2680c7bb_12_PowKernel_cu_140f0503_289629pow_tensor_scalar_kernel_implIiiEEvRNS_18TensorIteratorBaseET0_EUliE0_St5arrayIPcLm2EEEEviS6_T1_)
        /*37ac*/ 	.word	0x00000000


	//----- nvinfo : EIATTR_MIN_STACK_SIZE
	.align		4
.L_2429:
        /*37b0*/ 	.byte	0x04, 0x12
        /*37b2*/ 	.short	(.L_2431 - .L_2430)
	.align		4
.L_2430:
        /*37b4*/ 	.word	index@(_ZN2at6native29vectorized_elementwise_kernelILi4EZNS0_50_GLOBAL__N__2680c7bb_12_PowKernel_cu_140f0503_289629pow_tensor_scalar_kernel_implIiiEEvRNS_18TensorIteratorBaseET0_EUliE0_St5arrayIPcLm2EEEEviS6_T1_)
        /*37b8*/ 	.word	0x00000000


	//----- nvinfo : EIATTR_MIN_STACK_SIZE
	.align		4
.L_2431:
        /*37bc*/ 	.byte	0x04, 0x12
        /*37be*/ 	.short	(.L_2433 - .L_2432)
	.align		4
.L_2432:
        /*37c0*/ 	.word	index@(_ZN2at6native29vectorized_elementwise_kernelILi8EZNS0_50_GLOBAL__N__2680c7bb_12_PowKernel_cu_140f0503_289629pow_tensor_scalar_kernel_implIiiEEvRNS_18TensorIteratorBaseET0_EUliE0_St5arrayIPcLm2EEEEviS6_T1_)
        /*37c4*/ 	.word	0x00000000


	//----- nvinfo : EIATTR_MIN_STACK_SIZE
	.align		4
.L_2433:
        /*37c8*/ 	.byte	0x04, 0x12
        /*37ca*/ 	.short	(.L_2435 - .L_2434)
	.align		4
.L_2434:
        /*37cc*/ 	.word	index@(_ZN2at6native18elementwise_kernelILi128ELi4EZNS0_15gpu_kernel_implIZNS0_50_GLOBAL__N__2680c7bb_12_PowKernel_cu_140f0503_289629pow_tensor_scalar_kernel_implIiiEEvRNS_18TensorIteratorBaseET0_EUliE_EEvS6_RKT_EUliE_EEviT1_)
        /*37d0*/ 	.word	0x00000000


	//----- nvinfo : EIATTR_MIN_STACK_SIZE
	.align		4
.L_2435:
        /*37d4*/ 	.byte	0x04, 0x12
        /*37d6*/ 	.short	(.L_2437 - .L_2436)
	.align		4
.L_2436:
        /*37d8*/ 	.word	index@(_ZN2at6native27unrolled_elementwise_kernelIZNS0_50_GLOBAL__N__2680c7bb_12_PowKernel_cu_140f0503_289629pow_tensor_scalar_kernel_implIiiEEvRNS_18TensorIteratorBaseET0_EUliE_St5arrayIPcLm2EELi4E23TrivialOffsetCalculatorILi1EjESC_NS0_6memory12LoadWithCastILi1EEENSD_13StoreWithCastILi1EEEEEviT_S6_T2_T3_T4_T5_)
        /*37dc*/ 	.word	0x00000000


	//----- nvinfo : EIATTR_MIN_STACK_SIZE
	.align		4
.L_2437:
        /*37e0*/ 	.byte	0x04, 0x12
        /*37e2*/ 	.short	(.L_2439 - .L_2438)
	.align		4
.L_2438:
        /*37e4*/ 	.word	index@(_ZN2at6native18elementwise_kernelILi128ELi2EZNS0_22gpu_kernel_impl_nocastIZNS0_50_GLOBAL__N__2680c7bb_12_PowKernel_cu_140f0503_289629pow_tensor_scalar_kernel_implIiiEEvRNS_18TensorIteratorBaseET0_EUliE_EEvS6_RKT_EUliE_EEviT1_)
        /*37e8*/ 	.word	0x00000000


	//----- nvinfo : EIATTR_MIN_STACK_SIZE
	.align		4
.L_2439:
        /*37ec*/ 	.byte	0x04, 0x12
        /*37ee*/ 	.short	(.L_2441 - .L_2440)
	.align		4
.L_2440:
        /*37f0*/ 	.word	index@(_ZN2at6native27unrolled_elementwise_kernelIZNS0_50_GLOBAL__N__2680c7bb_12_PowKernel_cu_140f0503_289629pow_tensor_scalar_kernel_implIiiEEvRNS_18TensorIteratorBaseET0_EUliE_St5arrayIPcLm2EELi4E23TrivialOffsetCalculatorILi1EjESC_NS0_6memory15LoadWithoutCastENSD_16StoreWithoutCastEEEviT_S6_T2_T3_T4_T5_)
        /*37f4*/ 	.word	0x00000000


	//----- nvinfo : EIATTR_MIN_STACK_SIZE
	.align		4
.L_2441:
        /*37f8*/ 	.byte	0x04, 0x12
        /*37fa*/ 	.short	(.L_2443 - .L_2442)
	.align		4
.L_2442:
        /*37fc*/ 	.word	index@(_ZN2at6native29vectorized_elementwise_kernelILi2EZNS0_50_GLOBAL__N__2680c7bb_12_PowKernel_cu_140f0503_289629pow_tensor_scalar_kernel_implIiiEEvRNS_18TensorIteratorBaseET0_EUliE_St5arrayIPcLm2EEEEviS6_T1_)
        /*3800*/ 	.word	0x00000000


	//----- nvinfo : EIATTR_MIN_STACK_SIZE
	.align		4
.L_2443:
        /*3804*/ 	.byte	0x04, 0x12
        /*3806*/ 	.short	(.L_2445 - .L_2444)
	.align		4
.L_2444:
        /*3808*/ 	.word	index@(_ZN2at6native29vectorized_elementwise_kernelILi4EZNS0_50_GLOBAL__N__2680c7bb_12_PowKernel_cu_140f0503_289629pow_tensor_scalar_kernel_implIiiEEvRNS_18TensorIteratorBaseET0_EUliE_St5arrayIPcLm2EEEEviS6_T1_)
        /*380c*/ 	.word	0x00000000


	//----- nvinfo : EIATTR_MIN_STACK_SIZE
	.align		4
.L_2445:
        /*3810*/ 	.byte	0x04, 0x12
        /*3812*/ 	.short	(.L_2447 - .L_2446)
	.align		4
.L_2446:
        /*3814*/ 	.word	index@(_ZN2at6native29vectorized_elementwise_kernelILi8EZNS0_50_GLOBAL__N__2680c7bb_12_PowKernel_cu_140f0503_289629pow_tensor_scalar_kernel_implIiiEEvRNS_18TensorIteratorBaseET0_EUliE_St5arrayIPcLm2EEEEviS6_T1_)
        /*3818*/ 	.word	0x00000000


	//----- nvinfo : EIATTR_MIN_STACK_SIZE
	.align		4
.L_2447:
        /*381c*/ 	.byte	0x04, 0x12
        /*381e*/ 	.short	(.L_2449 - .L_2448)
	.align		4
.L_2448:
        /*3820*/ 	.word	index@(_ZN2at6native18elementwise_kernelILi128ELi4EZNS0_15gpu_kernel_implIZNS0_50_GLOBAL__N__2680c7bb_12_PowKernel_cu_140f0503_289629pow_tensor_scalar_kernel_implIaaEEvRNS_18TensorIteratorBaseET0_EUlaE2_EEvS6_RKT_EUliE_EEviT1_)
        /*3824*/ 	.word	0x00000000


	//----- nvinfo : EIATTR_MIN_STACK_SIZE
	.align		4
.L_2449:
        /*3828*/ 	.byte	0x04, 0x12
        /*382a*/ 	.short	(.L_2451 - .L_2450)
	.align		4
.L_2450:
        /*382c*/ 	.word	index@(_ZN2at6native27unrolled_elementwise_kernelIZNS0_50_GLOBAL__N__2680c7bb_12_PowKernel_cu_140f0503_289629pow_tensor_scalar_kernel_implIaaEEvRNS_18TensorIteratorBaseET0_EUlaE2_St5arrayIPcLm2EELi4E23TrivialOffsetCalculatorILi1EjESC_NS0_6memory12LoadWithCastILi1EEENSD_13StoreWithCastILi1EEEEEviT_S6_T2_T3_T4_T5_)
        /*3830*/ 	.word	0x00000000


	//----- nvinfo : EIATTR_MIN_STACK_SIZE
	.align		4
.L_2451:
        /*3834*/ 	.byte	0x04, 0x12
        /*3836*/ 	.short	(.L_2453 - .L_2452)
	.align		4
.L_2452:
        /*3838*/ 	.word	index@(_ZN2at6native18elementwise_kernelILi128ELi4EZNS0_22gpu_kernel_impl_nocastIZNS0_50_GLOBAL__N__2680c7bb_12_PowKernel_cu_140f0503_289629pow_tensor_scalar_kernel_implIaaEEvRNS_18TensorIteratorBaseET0_EUlaE2_EEvS6_RKT_EUliE_EEviT1_)
        /*383c*/ 	.word	0x00000000


	//----- nvinfo : EIATTR_MIN_STACK_SIZE
	.align		4
.L_2453:
        /*3840*/ 	.byte	0x04, 0x12
        /*3842*/ 	.short	(.L_2455 - .L_2454)
	.align		4
.L_2454:
        /*3844*/ 	.word	index@(_ZN2at6native27unrolled_elementwise_kernelIZNS0_50_GLOBAL__N__2680c7bb_12_PowKernel_cu_140f0503_289629pow_tensor_scalar_kernel_implIaaEEvRNS_18TensorIteratorBaseET0_EUlaE2_St5arrayIPcLm2EELi4E23TrivialOffsetCalculatorILi1EjESC_NS0_6memory15LoadWithoutCastENSD_16StoreWithoutCastEEEviT_S6_T2_T3_T4_T5_)
        /*3848*/ 	.word	0x00000000


	//----- nvinfo : EIATTR_MIN_STACK_SIZE
	.align		4
.L_2455:
        /*384c*/ 	.byte	0x04, 0x12
        /*384e*/ 	.short	(.L_2457 - .L_2456)
	.align		4
.L_2456:
        /*3850*/ 	.word	index@(_ZN2at6native29vectorized_elementwise_kernelILi2EZNS0_50_GLOBAL__N__2680c7bb_12_PowKernel_cu_140f0503_289629pow_tensor_scalar_kernel_implIaaEEvRNS_18TensorIteratorBaseET0_EUlaE2_St5arrayIPcLm2EEEEviS6_T1_)
        /*3854*/ 	.word	0x00000000


	//----- nvinfo : EIATTR_MIN_STACK_SIZE
	.align		4
.L_2457:
        /*3858*/ 	.byte	0x04, 0x12
        /*385a*/ 	.short	(.L_2459 - .L_2458)
	.align		4
.L_2458:
        /*385c*/ 	.word	index@(_ZN2at6native29vectorized_elementwise_kernelILi4EZNS0_50_GLOBAL__N__2680c7bb_12_PowKernel_cu_140f0503_289629pow_tensor_scalar_kernel_implIaaEEvRNS_18TensorIteratorBaseET0_EUlaE2_St5arrayIPcLm2EEEEviS6_T1_)
        /*3860*/ 	.word	0x00000000


	//----- nvinfo : EIATTR_MIN_STACK_SIZE
	.align		4
.L_2459:
        /*3864*/ 	.byte	0x04, 0x12
        /*3866*/ 	.short	(.L_2461 - .L_2460)
	.align		4
.L_2460:
        /*3868*/ 	.word	index@(_ZN2at6native29vectorized_elementwise_kernelILi8EZNS0_50_GLOBAL__N__2680c7bb_12_PowKernel_cu_140f0503_289629pow_tensor_scalar_kernel_implIaaEEvRNS_18TensorIteratorBaseET0_EUlaE2_St5arrayIPcLm2EEEEviS6_T1_)
        /*386c*/ 	.word	0x00000000


	//----- nvinfo : EIATTR_MIN_STACK_SIZE
	.align		4
.L_2461:
        /*3870*/ 	.byte	0x04, 0x12
        /*3872*/ 	.short	(.L_2463 - .L_2462)
	.align		4
.L_2462:
        /*3874*/ 	.word	index@(_ZN2at6native18elementwise_kernelILi128ELi4EZNS0_15gpu_kernel_implIZNS0_50_GLOBAL__N__2680c7bb_12_PowKernel_cu_140f0503_289629pow_tensor_scalar_kernel_implIaaEEvRNS_18TensorIteratorBaseET0_EUlaE1_EEvS6_RKT_EUliE_EEviT1_)
        /*3878*/ 	.word	0x00000000


	//----- nvinfo : EIATTR_MIN_STACK_SIZE
	.align		4
.L_2463:
        /*387c*/ 	.byte	0x04, 0x12
        /*387e*/ 	.short	(.L_2465 - .L_2464)
	.align		4
.L_2464:
        /*3880*/ 	.word	index@(_ZN2at6native27unrolled_elementwise_kernelIZNS0_50_GLOBAL__N__2680c7bb_12_PowKernel_cu_140f0503_289629pow_tensor_scalar_kernel_implIaaEEvRNS_18TensorIteratorBaseET0_EUlaE1_St5arrayIPcLm2EELi4E23TrivialOffsetCalculatorILi1EjESC_NS0_6memory12LoadWithCastILi1EEENSD_13StoreWithCastILi1EEEEEviT_S6_T2_T3_T4_T5_)
        /*3884*/ 	.word	0x00000000


	//----- nvinfo : EIATTR_MIN_STACK_SIZE
	.align		4
.L_2465:
        /*3888*/ 	.byte	0x04, 0x12
        /*388a*/ 	.short	(.L_2467 - .L_2466)
	.align		4
.L_2466:
        /*388c*/ 	.word	index@(_ZN2at6native18elementwise_kernelILi128ELi4EZNS0_22gpu_kernel_impl_nocastIZNS0_50_GLOBAL__N__2680c7bb_12_PowKernel_cu_140f0503_289629pow_tensor_scalar_kernel_implIaaEEvRNS_18TensorIteratorBaseET0_EUlaE1_EEvS6_RKT_EUliE_EEviT1_)
        /*3890*/ 	.word	0x00000000


	//----- nvinfo : EIATTR_MIN_STACK_SIZE
	.align		4
.L_2467:
        /*3894*/ 	.byte	0x04, 0x12
        /*3896*/ 	.short	(.L_2469 - .L_2468)
	.align		4
.L_2468:
        /*3898*/ 	.word	index@(_ZN2at6native27unrolled_elementwise_kernelIZNS0_50_GLOBAL__N__2680c7bb_12_PowKernel_cu_140f0503_289629pow_tensor_scalar_kernel_implIaaEEvRNS_18TensorIteratorBaseET0_EUlaE1_St5arrayIPcLm2EELi4E23TrivialOffsetCalculatorILi1EjESC_NS0_6memory15LoadWithoutCastENSD_16StoreWithoutCastEEEviT_S6_T2_T3_T4_T5_)
        /*389c*/ 	.word	0x00000000


	//----- nvinfo : EIATTR_MIN_STACK_SIZE
	.align		4
.L_2469:
        /*38a0*/ 	.byte	0x04, 0x12
        /*38a2*/ 	.short	(.L_2471 - .L_2470)
	.align		4
.L_2470:
        /*38a4*/ 	.word	index@(_ZN2at6native29vectorized_elementwise_kernelILi2EZNS0_50_GLOBAL__N__2680c7bb_12_PowKernel_cu_140f0503_289629pow_tensor_scalar_kernel_implIaaEEvRNS_18TensorIteratorBaseET0_EUlaE1_St5arrayIPcLm2EEEEviS6_T1_)
        /*38a8*/ 	.word	0x00000000


	//----- nvinfo : EIATTR_MIN_STACK_SIZE
	.align		4
.L_2471:
        /*38ac*/ 	.byte	0x04, 0x12
        /*38ae*/ 	.short	(.L_2473 - .L_2472)
	.align		4
.L_2472:
        /*38b0*/ 	.word	index@(_ZN2at6native29vectorized_elementwise_kernelILi4EZNS0_50_GLOBAL__N__2680c7bb_12_PowKernel_cu_140f0503_289629pow_tensor_scalar_kernel_implIaaEEvRNS_18TensorIteratorBaseET0_EUlaE1_St5arrayIPcLm2EEEEviS6_T1_)
        /*38b4*/ 	.word	0x00000000


	//----- nvinfo : EIATTR_MIN_STACK_SIZE
	.align		4
.L_2473:
        /*38b8*/ 	.byte	0x04, 0x12
        /*38ba*/ 	.short	(.L_2475 - .L_2474)
	.align		4
.L_2474:
        /*38bc*/ 	.word	index@(_ZN2at6native29vectorized_elementwise_kernelILi8EZNS0_50_GLOBAL__N__2680c7bb_12_PowKernel_cu_140f0503_289629pow_tensor_scalar_kernel_implIaaEEvRNS_18TensorIteratorBaseET0_EUlaE1_St5arrayIPcLm2EEEEviS6_T1_)
        /*38c0*/ 	.word	0x00000000


	//----- nvinfo : EIATTR_MIN_STACK_SIZE
	.align		4
.L_2475:
        /*38c4*/ 	.byte	0x04, 0x12
        /*38c6*/ 	.short	(.L_2477 - .L_2476)
	.align		4
.L_2476:
        /*38c8*/ 	.word	index@(_ZN2at6native18elementwise_kernelILi128ELi4EZNS0_15gpu_kernel_implIZNS0_50_GLOBAL__N__2680c7bb_12_PowKernel_cu_140f0503_289629pow_tensor_scalar_kernel_implIaaEEvRNS_18TensorIteratorBaseET0_EUlaE0_EEvS6_RKT_EUliE_EEviT1_)
        /*38cc*/ 	.word	0x00000000


	//----- nvinfo : EIATTR_MIN_STACK_SIZE
	.align		4
.L_2477:
        /*38d0*/ 	.byte	0x04, 0x12
        /*38d2*/ 	.short	(.L_2479 - .L_2478)
	.align		4
.L_2478:
        /*38d4*/ 	.word	index@(_ZN2at6native27unrolled_elementwise_kernelIZNS0_50_GLOBAL__N__2680c7bb_12_PowKernel_cu_140f0503_289629pow_tensor_scalar_kernel_implIaaEEvRNS_18TensorIteratorBaseET0_EUlaE0_St5arrayIPcLm2EELi4E23TrivialOffsetCalculatorILi1EjESC_NS0_6memory12LoadWithCastILi1EEENSD_13StoreWithCastILi1EEEEEviT_S6_T2_T3_T4_T5_)
        /*38d8*/ 	.word	0x00000000


	//----- nvinfo : EIATTR_MIN_STACK_SIZE
	.align		4
.L_2479:
        /*38dc*/ 	.byte	0x04, 0x12
        /*38de*/ 	.short	(.L_2481 - .L_2480)
	.align		4
.L_2480:
        /*38e0*/ 	.word	index@(_ZN2at6native18elementwise_kernelILi128ELi4EZNS0_22gpu_kernel_impl_nocastIZNS0_50_GLOBAL__N__2680c7bb_12_PowKernel_cu_140f0503_289629pow_tensor_scalar_kernel_implIaaEEvRNS_18TensorIteratorBaseET0_EUlaE0_EEvS6_RKT_EUliE_EEviT1_)
        /*38e4*/ 	.word	0x00000000


	//----- nvinfo : EIATTR_MIN_STACK_SIZE
	.align		4
.L_2481:
        /*38e8*/ 	.byte	0x04, 0x12
        /*38ea*/ 	.short	(.L_2483 - .L_2482)
	.align		4
.L_2482:
        /*38ec*/ 	.word	index@(_ZN2at6native27unrolled_elementwise_kernelIZNS0_50_GLOBAL__N__2680c7bb_12_PowKernel_cu_140f0503_289629pow_tensor_scalar_kernel_implIaaEEvRNS_18TensorIteratorBaseET0_EUlaE0_St5arrayIPcLm2EELi4E23TrivialOffsetCalculatorILi1EjESC_NS0_6memory15LoadWithoutCastENSD_16StoreWithoutCastEEEviT_S6_T2_T3_T4_T5_)
        /*38f0*/ 	.word	0x00000000


	//----- nvinfo : EIATTR_MIN_STACK_SIZE
	.align		4
.L_2483:
        /*38f4*/ 	.byte	0x04, 0x12
        /*38f6*/ 	.short	(.L_2485 - .L_2484)
	.align		4
.L_2484:
        /*38f8*/ 	.word	index@(_ZN2at6native29vectorized_elementwise_kernelILi2EZNS0_50_GLOBAL__N__2680c7bb_12_PowKernel_cu_140f0503_289629pow_tensor_scalar_kernel_implIaaEEvRNS_18TensorIteratorBaseET0_EUlaE0_St5arrayIPcLm2EEEEviS6_T1_)
        /*38fc*/ 	.word	0x00000000


	//----- nvinfo : EIATTR_MIN_STACK_SIZE
	.align		4
.L_2485:
        /*3900*/ 	.byte	0x04, 0x12
        /*3902*/ 	.short	(.L_2487 - .L_2486)
	.align		4
.L_2486:
        /*3904*/ 	.word	index@(_ZN2at6native29vectorized_elementwise_kernelILi4EZNS0_50_GLOBAL__N__2680c7bb_12_PowKernel_cu_140f0503_289629pow_tensor_scalar_kernel_implIaaEEvRNS_18TensorIteratorBaseET0_EUlaE0_St5arrayIPcLm2EEEEviS6_T1_)
        /*3908*/ 	.word	0x00000000


	//----- nvinfo : EIATTR_MIN_STACK_SIZE
	.align		4
.L_2487:
        /*390c*/ 	.byte	0x04, 0x12
        /*390e*/ 	.short	(.L_2489 - .L_2488)
	.align		4
.L_2488:
        /*3910*/ 	.word	index@(_ZN2at6native29vectorized_elementwise_kernelILi8EZNS0_50_GLOBAL__N__2680c7bb_12_PowKernel_cu_140f0503_289629pow_tensor_scalar_kernel_implIaaEEvRNS_18TensorIteratorBaseET0_EUlaE0_St5arrayIPcLm2EEEEviS6_T1_)
        /*3914*/ 	.word	0x00000000


	//----- nvinfo : EIATTR_MIN_STACK_SIZE
	.align		4
.L_2489:
        /*3918*/ 	.byte	0x04, 0x12
        /*391a*/ 	.short	(.L_2491 - .L_2490)
	.align		4
.L_2490:
        /*391c*/ 	.word	index@(_ZN2at6native18elementwise_kernelILi128ELi4EZNS0_15gpu_kernel_implIZNS0_50_GLOBAL__N__2680c7bb_12_PowKernel_cu_140f0503_289629pow_tensor_scalar_kernel_implIaaEEvRNS_18TensorIteratorBaseET0_EUlaE_EEvS6_RKT_EUliE_EEviT1_)
        /*3920*/ 	.word	0x00000000


	//----- nvinfo : EIATTR_MIN_STACK_SIZE
	.align		4
.L_2491:
        /*3924*/ 	.byte	0x04, 0x12
        /*3926*/ 	.short	(.L_2493 - .L_2492)
	.align		4
.L_2492:
        /*3928*/ 	.word	index@(_ZN2at6native27unrolled_elementwise_kernelIZNS0_50_GLOBAL__N__2680c7bb_12_PowKernel_cu_140f0503_289629pow_tensor_scalar_kernel_implIaaEEvRNS_18TensorIteratorBaseET0_EUlaE_St5arrayIPcLm2EELi4E23TrivialOffsetCalculatorILi1EjESC_NS0_6memory12LoadWithCastILi1EEENSD_13StoreWithCastILi1EEEEEviT_S6_T2_T3_T4_T5_)
        /*392c*/ 	.word	0x00000000


	//----- nvinfo : EIATTR_MIN_STACK_SIZE
	.align		4
.L_2493:
        /*3930*/ 	.byte	0x04, 0x12
        /*3932*/ 	.short	(.L_2495 - .L_2494)
	.align		4
.L_2494:
        /*3934*/ 	.word	index@(_ZN2at6native18elementwise_kernelILi128ELi4EZNS0_22gpu_kernel_impl_nocastIZNS0_50_GLOBAL__N__2680c7bb_12_PowKernel_cu_140f0503_289629pow_tensor_scalar_kernel_implIaaEEvRNS_18TensorIteratorBaseET0_EUlaE_EEvS6_RKT_EUliE_EEviT1_)
        /*3938*/ 	.word	0x00000000


	//----- nvinfo : EIATTR_MIN_STACK_SIZE
	.align		4
.L_2495:
        /*393c*/ 	.byte	0x04, 0x12
        /*393e*/ 	.short	(.L_2497 - .L_2496)
	.align		4
.L_2496:
        /*3940*/ 	.word	index@(_ZN2at6native27unrolled_elementwise_kernelIZNS0_50_GLOBAL__N__2680c7bb_12_PowKernel_cu_140f0503_289629pow_tensor_scalar_kernel_implIaaEEvRNS_18TensorIteratorBaseET0_EUlaE_St5arrayIPcLm2EELi4E23TrivialOffsetCalculatorILi1EjESC_NS0_6memory15LoadWithoutCastENSD_16StoreWithoutCastEEEviT_S6_T2_T3_T4_T5_)
        /*3944*/ 	.word	0x00000000


	//----- nvinfo : EIATTR_MIN_STACK_SIZE
	.align		4
.L_2497:
        /*3948*/ 	.byte	0x04, 0x12
        /*394a*/ 	.short	(.L_2499 - .L_2498)
	.align		4
.L_2498:
        /*394c*/ 	.word	index@(_ZN2at6native29vectorized_elementwise_kernelILi2EZNS0_50_GLOBAL__N__2680c7bb_12_PowKernel_cu_140f0503_289629pow_tensor_scalar_kernel_implIaaEEvRNS_18TensorIteratorBaseET0_EUlaE_St5arrayIPcLm2EEEEviS6_T1_)
        /*3950*/ 	.word	0x00000000


	//----- nvinfo : EIATTR_MIN_STACK_SIZE
	.align		4
.L_2499:
        /*3954*/ 	.byte	0x04, 0x12
        /*3956*/ 	.short	(.L_2501 - .L_2500)
	.align		4
.L_2500:
        /*3958*/ 	.word	index@(_ZN2at6native29vectorized_elementwise_kernelILi4EZNS0_50_GLOBAL__N__2680c7bb_12_PowKernel_cu_140f0503_289629pow_tensor_scalar_kernel_implIaaEEvRNS_18TensorIteratorBaseET0_EUlaE_St5arrayIPcLm2EEEEviS6_T1_)
        /*395c*/ 	.word	0x00000000


	//----- nvinfo : EIATTR_MIN_STACK_SIZE
	.align		4
.L_2501:
        /*3960*/ 	.byte	0x04, 0x12
        /*3962*/ 	.short	(.L_2503 - .L_2502)
	.align		4
.L_2502:
        /*3964*/ 	.word	index@(_ZN2at6native29vectorized_elementwise_kernelILi8EZNS0_50_GLOBAL__N__2680c7bb_12_PowKernel_cu_140f0503_289629pow_tensor_scalar_kernel_implIaaEEvRNS_18TensorIteratorBaseET0_EUlaE_St5arrayIPcLm2EEEEviS6_T1_)
        /*3968*/ 	.word	0x00000000


	//----- nvinfo : EIATTR_MIN_STACK_SIZE
	.align		4
.L_2503:
        /*396c*/ 	.byte	0x04, 0x12
        /*396e*/ 	.short	(.L_2505 - .L_2504)
	.align		4
.L_2504:
        /*3970*/ 	.word	index@(_ZN2at6native18elementwise_kernelILi128ELi4EZNS0_15gpu_kernel_implIZNS0_50_GLOBAL__N__2680c7bb_12_PowKernel_cu_140f0503_289629pow_tensor_scalar_kernel_implIhhEEvRNS_18TensorIteratorBaseET0_EUlhE2_EEvS6_RKT_EUliE_EEviT1_)
        /*3974*/ 	.word	0x00000000


	//----- nvinfo : EIATTR_MIN_STACK_SIZE
	.align		4
.L_2505:
        /*3978*/ 	.byte	0x04, 0x12
        /*397a*/ 	.short	(.L_2507 - .L_2506)
	.align		4
.L_2506:
        /*397c*/ 	.word	index@(_ZN2at6native27unrolled_elementwise_kernelIZNS0_50_GLOBAL__N__2680c7bb_12_PowKernel_cu_140f0503_289629pow_tensor_scalar_kernel_implIhhEEvRNS_18TensorIteratorBaseET0_EUlhE2_St5arrayIPcLm2EELi4E23TrivialOffsetCalculatorILi1EjESC_NS0_6memory12LoadWithCastILi1EEENSD_13StoreWithCastILi1EEEEEviT_S6_T2_T3_T4_T5_)
        /*3980*/ 	.word	0x00000000


	//----- nvinfo : EIATTR_MIN_STACK_SIZE
	.align		4
.L_2507:
        /*3984*/ 	.byte	0x04, 0x12
        /*3986*/ 	.short	(.L_2509 - .L_2508)
	.align		4
.L_2508:
        /*3988*/ 	.word	index@(_ZN2at6native18elementwise_kernelILi128ELi4EZNS0_22gpu_kernel_impl_nocastIZNS0_50_GLOBAL__N__2680c7bb_12_PowKernel_cu_140f0503_289629pow_tensor_scalar_kernel_implIhhEEvRNS_18TensorIteratorBaseET0_EUlhE2_EEvS6_RKT_EUliE_EEviT1_)
        /*398c*/ 	.word	0x00000000


	//----- nvinfo : EIATTR_MIN_STACK_SIZE
	.align		4
.L_2509:
        /*3990*/ 	.byte	0x04, 0x12
        /*3992*/ 	.short	(.L_2511 - .L_2510)
	.align		4
.L_2510:
        /*3994*/ 	.word	index@(_ZN2at6native27unrolled_elementwise_kernelIZNS0_50_GLOBAL__N__2680c7bb_12_PowKernel_cu_140f0503_289629pow_tensor_scalar_kernel_implIhhEEvRNS_18TensorIteratorBaseET0_EUlhE2_St5arrayIPcLm2EELi4E23TrivialOffsetCalculatorILi1EjESC_NS0_6memory15LoadWithoutCastENSD_16StoreWithoutCastEEEviT_S6_T2_T3_T4_T5_)
        /*3998*/ 	.word	0x00000000


	//----- nvinfo : EIATTR_MIN_STACK_SIZE
	.align		4
.L_2511:
        /*399c*/ 	.byte	0x04, 0x12
        /*399e*/ 	.short	(.L_2513 - .L_2512)
	.align		4
.L_2512:
        /*39a0*/ 	.word	index@(_ZN2at6native29vectorized_elementwise_kernelILi2EZNS0_50_GLOBAL__N__2680c7bb_12_PowKernel_cu_140f0503_289629pow_tensor_scalar_kernel_implIhhEEvRNS_18TensorIteratorBaseET0_EUlhE2_St5arrayIPcLm2EEEEviS6_T1_)
        /*39a4*/ 	.word	0x00000000


	//----- nvinfo : EIATTR_MIN_STACK_SIZE
	.align		4
.L_2513:
        /*39a8*/ 	.byte	0x04, 0x12
        /*39aa*/ 	.short	(.L_2515 - .L_2514)
	.align		4
.L_2514:
        /*39ac*/ 	.word	index@(_ZN2at6native29vectorized_elementwise_kernelILi4EZNS0_50_GLOBAL__N__2680c7bb_12_PowKernel_cu_140f0503_289629pow_tensor_scalar_kernel_implIhhEEvRNS_18TensorIteratorBaseET0_EUlhE2_St5arrayIPcLm2EEEEviS6_T1_)
        /*39b0*/ 	.word	0x00000000


	//----- nvinfo : EIATTR_MIN_STACK_SIZE
	.align		4
.L_2515:
        /*39b4*/ 	.byte	0x04, 0x12
        /*39b6*/ 	.short	(.L_2517 - .L_2516)
	.align		4
.L_2516:
        /*39b8*/ 	.word	index@(_ZN2at6native29vectorized_elementwise_kernelILi8EZNS0_50_GLOBAL__N__2680c7bb_12_PowKernel_cu_140f0503_289629pow_tensor_scalar_kernel_implIhhEEvRNS_18TensorIteratorBaseET0_EUlhE2_St5arrayIPcLm2EEEEviS6_T1_)
        /*39bc*/ 	.word	0x00000000


	//----- nvinfo : EIATTR_MIN_STACK_SIZE
	.align		4
.L_2517:
        /*39c0*/ 	.byte	0x04, 0x12
        /*39c2*/ 	.short	(.L_2519 - .L_2518)
	.align		4
.L_2518:
        /*39c4*/ 	.word	index@(_ZN2at6native18elementwise_kernelILi128ELi4EZNS0_15gpu_kernel_implIZNS0_50_GLOBAL__N__2680c7bb_12_PowKernel_cu_140f0503_289629pow_tensor_scalar_kernel_implIhhEEvRNS_18TensorIteratorBaseET0_EUlhE1_EEvS6_RKT_EUliE_EEviT1_)
        /*39c8*/ 	.word	0x00000000


	//----- nvinfo : EIATTR_MIN_STACK_SIZE
	.align		4
.L_2519:
        /*39cc*/ 	.byte	0x04, 0x12
        /*39ce*/ 	.short	(.L_2521 - .L_2520)
	.align		4
.L_2520:
        /*39d0*/ 	.word	index@(_ZN2at6native27unrolled_elementwise_kernelIZNS0_50_GLOBAL__N__2680c7bb_12_PowKernel_cu_140f0503_289629pow_tensor_scalar_kernel_implIhhEEvRNS_18TensorIteratorBaseET0_EUlhE1_St5arrayIPcLm2EELi4E23TrivialOffsetCalculatorILi1EjESC_NS0_6memory12LoadWithCastILi1EEENSD_13StoreWithCastILi1EEEEEviT_S6_T2_T3_T4_T5_)
        /*39d4*/ 	.word	0x00000000


	//----- nvinfo : EIATTR_MIN_STACK_SIZE
	.align		4
.L_2521:
        /*39d8*/ 	.byte	0x04, 0x12
        /*39da*/ 	.short	(.L_2523 - .L_2522)
	.align		4
.L_2522:
        /*39dc*/ 	.word	index@(_ZN2at6native18elementwise_kernelILi128ELi4EZNS0_22gpu_kernel_impl_nocastIZNS0_50_GLOBAL__N__2680c7bb_12_PowKernel_cu_140f0503_289629pow_tensor_scalar_kernel_implIhhEEvRNS_18TensorIteratorBaseET0_EUlhE1_EEvS6_RKT_EUliE_EEviT1_)
        /*39e0*/ 	.word	0x00000000


	//----- nvinfo : EIATTR_MIN_STACK_SIZE
	.align		4
.L_2523:
        /*39e4*/ 	.byte	0x04, 0x12
        /*39e6*/ 	.short	(.L_2525 - .L_2524)
	.align		4
.L_2524:
        /*39e8*/ 	.word	index@(_ZN2at6native27unrolled_elementwise_kernelIZNS0_50_GLOBAL__N__2680c7bb_12_PowKernel_cu_140f0503_289629pow_tensor_scalar_kernel_implIhhEEvRNS_18TensorIteratorBaseET0_EUlhE1_St5arrayIPcLm2EELi4E23TrivialOffsetCalculatorILi1EjESC_NS0_6memory15LoadWithoutCastENSD_16StoreWithoutCastEEEviT_S6_T2_T3_T4_T5_)
        /*39ec*/ 	.word	0x00000000


	//----- nvinfo : EIATTR_MIN_STACK_SIZE
	.align		4
.L_2525:
        /*39f0*/ 	.byte	0x04, 0x12
        /*39f2*/ 	.short	(.L_2527 - .L_2526)
	.align		4
.L_2526:
        /*39f4*/ 	.word	index@(_ZN2at6native29vectorized_elementwise_kernelILi2EZNS0_50_GLOBAL__N__2680c7bb_12_PowKernel_cu_140f0503_289629pow_tensor_scalar_kernel_implIhhEEvRNS_18TensorIteratorBaseET0_EUlhE1_St5arrayIPcLm2EEEEviS6_T1_)
        /*39f8*/ 	.word	0x00000000


	//----- nvinfo : EIATTR_MIN_STACK_SIZE
	.align		4
.L_2527:
        /*39fc*/ 	.byte	0x04, 0x12
        /*39fe*/ 	.short	(.L_2529 - .L_2528)
	.align		4
.L_2528:
        /*3a00*/ 	.word	index@(_ZN2at6native29vectorized_elementwise_kernelILi4EZNS0_50_GLOBAL__N__2680c7bb_12_PowKernel_cu_140f0503_289629pow_tensor_scalar_kernel_implIhhEEvRNS_18TensorIteratorBaseET0_EUlhE1_St5arrayIPcLm2EEEEviS6_T1_)
        /*3a04*/ 	.word	0x00000000


	//----- nvinfo : EIATTR_MIN_STACK_SIZE
	.align		4
.L_2529:
        /*3a08*/ 	.byte	0x04, 0x12
        /*3a0a*/ 	.short	(.L_2531 - .L_2530)
	.align		4
.L_2530:
        /*3a0c*/ 	.word	index@(_ZN2at6native29vectorized_elementwise_kernelILi8EZNS0_50_GLOBAL__N__2680c7bb_12_PowKernel_cu_140f0503_289629pow_tensor_scalar_kernel_implIhhEEvRNS_18TensorIteratorBaseET0_EUlhE1_St5arrayIPcLm2EEEEviS6_T1_)
        /*3a10*/ 	.word	0x00000000


	//----- nvinfo : EIATTR_MIN_STACK_SIZE
	.align		4
.L_2531:
        /*3a14*/ 	.byte	0x04, 0x12
        /*3a16*/ 	.short	(.L_2533 - .L_2532)
	.align		4
.L_2532:
        /*3a18*/ 	.word	index@(_ZN2at6native18elementwise_kernelILi128ELi4EZNS0_15gpu_kernel_implIZNS0_50_GLOBAL__N__2680c7bb_12_PowKernel_cu_140f0503_289629pow_tensor_scalar_kernel_implIhhEEvRNS_18TensorIteratorBaseET0_EUlhE0_EEvS6_RKT_EUliE_EEviT1_)
        /*3a1c*/ 	.word	0x00000000


	//----- nvinfo : EIATTR_MIN_STACK_SIZE
	.align		4
.L_2533:
        /*3a20*/ 	.byte	0x04, 0x12
        /*3a22*/ 	.short	(.L_2535 - .L_2534)
	.align		4
.L_2534:
        /*3a24*/ 	.word	index@(_ZN2at6native27unrolled_elementwise_kernelIZNS0_50_GLOBAL__N__2680c7bb_12_PowKernel_cu_140f0503_289629pow_tensor_scalar_kernel_implIhhEEvRNS_18TensorIteratorBaseET0_EUlhE0_St5arrayIPcLm2EELi4E23TrivialOffsetCalculatorILi1EjESC_NS0_6memory12LoadWithCastILi1EEENSD_13StoreWithCastILi1EEEEEviT_S6_T2_T3_T4_T5_)
        /*3a28*/ 	.word	0x00000000


	//----- nvinfo : EIATTR_MIN_STACK_SIZE
	.align		4
.L_2535:
        /*3a2c*/ 	.byte	0x04, 0x12
        /*3a2e*/ 	.short	(.L_2537 - .L_2536)
	.align		4
.L_2536:
        /*3a30*/ 	.word	index@(_ZN2at6native18elementwise_kernelILi128ELi4EZNS0_22gpu_kernel_impl_nocastIZNS0_50_GLOBAL__N__2680c7bb_12_PowKernel_cu_140f0503_289629pow_tensor_scalar_kernel_implIhhEEvRNS_18TensorIteratorBaseET0_EUlhE0_EEvS6_RKT_EUliE_EEviT1_)
        /*3a34*/ 	.word	0x00000000


	//----- nvinfo : EIATTR_MIN_STACK_SIZE
	.align		4
.L_2537:
        /*3a38*/ 	.byte	0x04, 0x12
        /*3a3a*/ 	.short	(.L_2539 - .L_2538)
	.align		4
.L_2538:
        /*3a3c*/ 	.word	index@(_ZN2at6native27unrolled_elementwise_kernelIZNS0_50_GLOBAL__N__2680c7bb_12_PowKernel_cu_140f0503_289629pow_tensor_scalar_kernel_implIhhEEvRNS_18TensorIteratorBaseET0_EUlhE0_St5arrayIPcLm2EELi4E23TrivialOffsetCalculatorILi1EjESC_NS0_6memory15LoadWithoutCastENSD_16StoreWithoutCastEEEviT_S6_T2_T3_T4_T5_)
        /*3a40*/ 	.word	0x00000000


	//----- nvinfo : EIATTR_MIN_STACK_SIZE
	.align		4
.L_2539:
        /*3a44*/ 	.byte	0x04, 0x12
        /*3a46*/ 	.short	(.L_2541 - .L_2540)
	.align		4
.L_2540:
        /*3a48*/ 	.word	index@(_ZN2at6native29vectorized_elementwise_kernelILi2EZNS0_50_GLOBAL__N__2680c7bb_12_PowKernel_cu_140f0503_289629pow_tensor_scalar_kernel_implIhhEEvRNS_18TensorIteratorBaseET0_EUlhE0_St5arrayIPcLm2EEEEviS6_T1_)
        /*3a4c*/ 	.word	0x00000000


	//----- nvinfo : EIATTR_MIN_STACK_SIZE
	.align		4
.L_2541:
        /*3a50*/ 	.byte	0x04, 0x12
        /*3a52*/ 	.short	(.L_2543 - .L_2542)
	.align		4
.L_2542:
        /*3a54*/ 	.word	index@(_ZN2at6native29vectorized_elementwise_kernelILi4EZNS0_50_GLOBAL__N__2680c7bb_12_PowKernel_cu_140f0503_289629pow_tensor_scalar_kernel_implIhhEEvRNS_18TensorIteratorBaseET0_EUlhE0_St5arrayIPcLm2EEEEviS6_T1_)
        /*3a58*/ 	.word	0x00000000


	//----- nvinfo : EIATTR_MIN_STACK_SIZE
	.align		4
.L_2543:
        /*3a5c*/ 	.byte	0x04, 0x12
        /*3a5e*/ 	.short	(.L_2545 - .L_2544)
	.align		4
.L_2544:
        /*3a60*/ 	.word	index@(_ZN2at6native29vectorized_elementwise_kernelILi8EZNS0_50_GLOBAL__N__2680c7bb_12_PowKernel_cu_140f0503_289629pow_tensor_scalar_kernel_implIhhEEvRNS_18TensorIteratorBaseET0_EUlhE0_St5arrayIPcLm2EEEEviS6_T1_)
        /*3a64*/ 	.word	0x00000000


	//----- nvinfo : EIATTR_MIN_STACK_SIZE
	.align		4
.L_2545:
        /*3a68*/ 	.byte	0x04, 0x12
        /*3a6a*/ 	.short	(.L_2547 - .L_2546)
	.align		4
.L_2546:
        /*3a6c*/ 	.word	index@(_ZN2at6native18elementwise_kernelILi128ELi4EZNS0_15gpu_kernel_implIZNS0_50_GLOBAL__N__2680c7bb_12_PowKernel_cu_140f0503_289629pow_tensor_scalar_kernel_implIhhEEvRNS_18TensorIteratorBaseET0_EUlhE_EEvS6_RKT_EUliE_EEviT1_)
        /*3a70*/ 	.word	0x00000000


	//----- nvinfo : EIATTR_MIN_STACK_SIZE
	.align		4
.L_2547:
        /*3a74*/ 	.byte	0x04, 0x12
        /*3a76*/ 	.short	(.L_2549 - .L_2548)
	.align		4
.L_2548:
        /*3a78*/ 	.word	index@(_ZN2at6native27unrolled_elementwise_kernelIZNS0_50_GLOBAL__N__2680c7bb_12_PowKernel_cu_140f0503_289629pow_tensor_scalar_kernel_implIhhEEvRNS_18TensorIteratorBaseET0_EUlhE_St5arrayIPcLm2EELi4E23TrivialOffsetCalculatorILi1EjESC_NS0_6memory12LoadWithCastILi1EEENSD_13StoreWithCastILi1EEEEEviT_S6_T2_T3_T4_T5_)
        /*3a7c*/ 	.word	0x00000000


	//----- nvinfo : EIATTR_MIN_STACK_SIZE
	.align		4
.L_2549:
        /*3a80*/ 	.byte	0x04, 0x12
        /*3a82*/ 	.short	(.L_2551 - .L_2550)
	.align		4
.L_2550:
        /*3a84*/ 	.word	index@(_ZN2at6native18elementwise_kernelILi128ELi4EZNS0_22gpu_kernel_impl_nocastIZNS0_50_GLOBAL__N__2680c7bb_12_PowKernel_cu_140f0503_289629pow_tensor_scalar_kernel_implIhhEEvRNS_18TensorIteratorBaseET0_EUlhE_EEvS6_RKT_EUliE_EEviT1_)
        /*3a88*/ 	.word	0x00000000


	//----- nvinfo : EIATTR_MIN_STACK_SIZE
	.align		4
.L_2551:
        /*3a8c*/ 	.byte	0x04, 0x12
        /*3a8e*/ 	.short	(.L_2553 - .L_2552)
	.align		4
.L_2552:
        /*3a90*/ 	.word	index@(_ZN2at6native27unrolled_elementwise_kernelIZNS0_50_GLOBAL__N__2680c7bb_12_PowKernel_cu_140f0503_289629pow_tensor_scalar_kernel_implIhhEEvRNS_18TensorIteratorBaseET0_EUlhE_St5arrayIPcLm2EELi4E23TrivialOffsetCalculatorILi1EjESC_NS0_6memory15LoadWithoutCastENSD_16StoreWithoutCastEEEviT_S6_T2_T3_T4_T5_)
        /*3a94*/ 	.word	0x00000000


	//----- nvinfo : EIATTR_MIN_STACK_SIZE
	.align		4
.L_2553:
        /*3a98*/ 	.byte	0x04, 0x12
        /*3a9a*/ 	.short	(.L_2555 - .L_2554)
	.align		4
.L_2554:
        /*3a9c*/ 	.word	index@(_ZN2at6native29vectorized_elementwise_kernelILi2EZNS0_50_GLOBAL__N__2680c7bb_12_PowKernel_cu_140f0503_289629pow_tensor_scalar_kernel_implIhhEEvRNS_18TensorIteratorBaseET0_EUlhE_St5arrayIPcLm2EEEEviS6_T1_)
        /*3aa0*/ 	.word	0x00000000


	//----- nvinfo : EIATTR_MIN_STACK_SIZE
	.align		4
.L_2555:
        /*3aa4*/ 	.byte	0x04, 0x12
        /*3aa6*/ 	.short	(.L_2557 - .L_2556)
	.align		4
.L_2556:
        /*3aa8*/ 	.word	index@(_ZN2at6native29vectorized_elementwise_kernelILi4EZNS0_50_GLOBAL__N__2680c7bb_12_PowKernel_cu_140f0503_289629pow_tensor_scalar_kernel_implIhhEEvRNS_18TensorIteratorBaseET0_EUlhE_St5arrayIPcLm2EEEEviS6_T1_)
        /*3aac*/ 	.word	0x00000000


	//----- nvinfo : EIATTR_MIN_STACK_SIZE
	.align		4
.L_2557:
        /*3ab0*/ 	.byte	0x04, 0x12
        /*3ab2*/ 	.short	(.L_2559 - .L_2558)
	.align		4
.L_2558:
        /*3ab4*/ 	.word	index@(_ZN2at6native29vectorized_elementwise_kernelILi8EZNS0_50_GLOBAL__N__2680c7bb_12_PowKernel_cu_140f0503_289629pow_tensor_scalar_kernel_implIhhEEvRNS_18TensorIteratorBaseET0_EUlhE_St5arrayIPcLm2EEEEviS6_T1_)
        /*3ab8*/ 	.word	0x00000000


	//----- nvinfo : EIATTR_MIN_STACK_SIZE
	.align		4
.L_2559:
        /*3abc*/ 	.byte	0x04, 0x12
        /*3abe*/ 	.short	(.L_2561 - .L_2560)
	.align		4
.L_2560:
        /*3ac0*/ 	.word	index@(_ZN2at6native18elementwise_kernelILi128ELi4EZNS0_15gpu_kernel_implIZZZNS0_50_GLOBAL__N__2680c7bb_12_PowKernel_cu_140f0503_289624pow_tensor_scalar_kernelERNS_18TensorIteratorBaseERKN3c106ScalarEENKUlvE_clEvENKUlvE0_clEvEUlNS6_7complexIfEEE0_EEvS5_RKT_EUliE_EEviT1_)
        /*3ac4*/ 	.word	0x00000000


	//----- nvinfo : EIATTR_MIN_STACK_SIZE
	.align		4
.L_2561:
        /*3ac8*/ 	.byte	0x04, 0x12
        /*3aca*/ 	.short	(.L_2563 - .L_2562)
	.align		4
.L_2562:
        /*3acc*/ 	.word	index@(_ZN2at6native27unrolled_elementwise_kernelIZZZNS0_50_GLOBAL__N__2680c7bb_12_PowKernel_cu_140f0503_289624pow_tensor_scalar_kernelERNS_18TensorIteratorBaseERKN3c106ScalarEENKUlvE_clEvENKUlvE0_clEvEUlNS5_7complexIfEEE0_St5arrayIPcLm2EELi4E23TrivialOffsetCalculatorILi1EjESI_NS0_6memory12LoadWithCastILi1EEENSJ_13StoreWithCastILi1EEEEEviT_T0_T2_T3_T4_T5_)
        /*3ad0*/ 	.word	0x00000000


	//----- nvinfo : EIATTR_MIN_STACK_SIZE
	.align		4
.L_2563:
        /*3ad4*/ 	.byte	0x04, 0x12
        /*3ad6*/ 	.short	(.L_2565 - .L_2564)
	.align		4
.L_2564:
        /*3ad8*/ 	.word	index@(_ZN2at6native18elementwise_kernelILi128ELi2EZNS0_22gpu_kernel_impl_nocastIZZZNS0_50_GLOBAL__N__2680c7bb_12_PowKernel_cu_140f0503_289624pow_tensor_scalar_kernelERNS_18TensorIteratorBaseERKN3c106ScalarEENKUlvE_clEvENKUlvE0_clEvEUlNS6_7complexIfEEE0_EEvS5_RKT_EUliE_EEviT1_)
        /*3adc*/ 	.word	0x00000000


	//----- nvinfo : EIATTR_MIN_STACK_SIZE
	.align		4
.L_2565:
        /*3ae0*/ 	.byte	0x04, 0x12
        /*3ae2*/ 	.short	(.L_2567 - .L_2566)
	.align		4
.L_2566:
        /*3ae4*/ 	.word	index@(_ZN2at6native27unrolled_elementwise_kernelIZZZNS0_50_GLOBAL__N__2680c7bb_12_PowKernel_cu_140f0503_289624pow_tensor_scalar_kernelERNS_18TensorIteratorBaseERKN3c106ScalarEENKUlvE_clEvENKUlvE0_clEvEUlNS5_7complexIfEEE0_St5arrayIPcLm2EELi4E23TrivialOffsetCalculatorILi1EjESI_NS0_6memory15LoadWithoutCastENSJ_16StoreWithoutCastEEEviT_T0_T2_T3_T4_T5_)
        /*3ae8*/ 	.word	0x00000000


	//----- nvinfo : EIATTR_MIN_STACK_SIZE
	.align		4
.L_2567:
        /*3aec*/ 	.byte	0x04, 0x12
        /*3aee*/ 	.short	(.L_2569 - .L_2568)
	.align		4
.L_2568:
        /*3af0*/ 	.word	index@(_ZN2at6native29vectorized_elementwise_kernelILi2EZZZNS0_50_GLOBAL__N__2680c7bb_12_PowKernel_cu_140f0503_289624pow_tensor_scalar_kernelERNS_18TensorIteratorBaseERKN3c106ScalarEENKUlvE_clEvENKUlvE0_clEvEUlNS5_7complexIfEEE0_St5arrayIPcLm2EEEEviT0_T1_)
        /*3af4*/ 	.word	0x00000000


	//----- nvinfo : EIATTR_MIN_STACK_SIZE
	.align		4
.L_2569:
        /*3af8*/ 	.byte	0x04, 0x12
        /*3afa*/ 	.short	(.L_2571 - .L_2570)
	.align		4
.L_2570:
        /*3afc*/ 	.word	index@(_ZN2at6native29vectorized_elementwise_kernelILi4EZZZNS0_50_GLOBAL__N__2680c7bb_12_PowKernel_cu_140f0503_289624pow_tensor_scalar_kernelERNS_18TensorIteratorBaseERKN3c106ScalarEENKUlvE_clEvENKUlvE0_clEvEUlNS5_7complexIfEEE0_St5arrayIPcLm2EEEEviT0_T1_)
        /*3b00*/ 	.word	0x00000000


	//----- nvinfo : EIATTR_MIN_STACK_SIZE
	.align		4
.L_2571:
        /*3b04*/ 	.byte	0x04, 0x12
        /*3b06*/ 	.short	(.L_2573 - .L_2572)
	.align		4
.L_2572:
        /*3b08*/ 	.word	index@(_ZN2at6native29vectorized_elementwise_kernelILi8EZZZNS0_50_GLOBAL__N__2680c7bb_12_PowKernel_cu_140f0503_289624pow_tensor_scalar_kernelERNS_18TensorIteratorBaseERKN3c106ScalarEENKUlvE_clEvENKUlvE0_clEvEUlNS5_7complexIfEEE0_St5arrayIPcLm2EEEEviT0_T1_)
        /*3b0c*/ 	.word	0x00000000


	//----- nvinfo : EIATTR_MIN_STACK_SIZE
	.align		4
.L_2573:
        /*3b10*/ 	.byte	0x04, 0x12
        /*3b12*/ 	.short	(.L_2575 - .L_2574)
	.align		4
.L_2574:
        /*3b14*/ 	.word	index@(_ZN2at6native18elementwise_kernelILi128ELi4EZNS0_15gpu_kernel_implIZZZNS0_50_GLOBAL__N__2680c7bb_12_PowKernel_cu_140f0503_289624pow_tensor_scalar_kernelERNS_18TensorIteratorBaseERKN3c106ScalarEENKUlvE_clEvENKUlvE0_clEvEUlNS6_7complexIfEEE_EEvS5_RKT_EUliE_EEviT1_)
        /*3b18*/ 	.word	0x00000000


	//----- nvinfo : EIATTR_MIN_STACK_SIZE
	.align		4
.L_2575:
        /*3b1c*/ 	.byte	0x04, 0x12
        /*3b1e*/ 	.short	(.L_2577 - .L_2576)
	.align		4
.L_2576:
        /*3b20*/ 	.word	index@(_ZN2at6native27unrolled_elementwise_kernelIZZZNS0_50_GLOBAL__N__2680c7bb_12_PowKernel_cu_140f0503_289624pow_tensor_scalar_kernelERNS_18TensorIteratorBaseERKN3c106ScalarEENKUlvE_clEvENKUlvE0_clEvEUlNS5_7complexIfEEE_St5arrayIPcLm2EELi4E23TrivialOffsetCalculatorILi1EjESI_NS0_6memory12LoadWithCastILi1EEENSJ_13StoreWithCastILi1EEEEEviT_T0_T2_T3_T4_T5_)
        /*3b24*/ 	.word	0x00000000


	//----- nvinfo : EIATTR_MIN_STACK_SIZE
	.align		4
.L_2577:
        /*3b28*/ 	.byte	0x04, 0x12
        /*3b2a*/ 	.short	(.L_2579 - .L_2578)
	.align		4
.L_2578:
        /*3b2c*/ 	.word	index@(_ZN2at6native18elementwise_kernelILi128ELi2EZNS0_22gpu_kernel_impl_nocastIZZZNS0_50_GLOBAL__N__2680c7bb_12_PowKernel_cu_140f0503_289624pow_tensor_scalar_kernelERNS_18TensorIteratorBaseERKN3c106ScalarEENKUlvE_clEvENKUlvE0_clEvEUlNS6_7complexIfEEE_EEvS5_RKT_EUliE_EEviT1_)
        /*3b30*/ 	.word	0x00000000


	//----- nvinfo : EIATTR_MIN_STACK_SIZE
	.align		4
.L_2579:
        /*3b34*/ 	.byte	0x04, 0x12
        /*3b36*/ 	.short	(.L_2581 - .L_2580)
	.align		4
.L_2580:
        /*3b38*/ 	.word	index@(_ZN2at6native27unrolled_elementwise_kernelIZZZNS0_50_GLOBAL__N__2680c7bb_12_PowKernel_cu_140f0503_289624pow_tensor_scalar_kernelERNS_18TensorIteratorBaseERKN3c106ScalarEENKUlvE_clEvENKUlvE0_clEvEUlNS5_7complexIfEEE_St5arrayIPcLm2EELi4E23TrivialOffsetCalculatorILi1EjESI_NS0_6memory15LoadWithoutCastENSJ_16StoreWithoutCastEEEviT_T0_T2_T3_T4_T5_)
        /*3b3c*/ 	.word	0x00000000


	//----- nvinfo : EIATTR_MIN_STACK_SIZE
	.align		4
.L_2581:
        /*3b40*/ 	.byte	0x04, 0x12
        /*3b42*/ 	.short	(.L_2583 - .L_2582)
	.align		4
.L_2582:
        /*3b44*/ 	.word	index@(_ZN2at6native29vectorized_elementwise_kernelILi2EZZZNS0_50_GLOBAL__N__2680c7bb_12_PowKernel_cu_140f0503_289624pow_tensor_scalar_kernelERNS_18TensorIteratorBaseERKN3c106ScalarEENKUlvE_clEvENKUlvE0_clEvEUlNS5_7complexIfEEE_St5arrayIPcLm2EEEEviT0_T1_)
        /*3b48*/ 	.word	0x00000000


	//----- nvinfo : EIATTR_MIN_STACK_SIZE
	.align		4
.L_2583:
        /*3b4c*/ 	.byte	0x04, 0x12
        /*3b4e*/ 	.short	(.L_2585 - .L_2584)
	.align		4
.L_2584:
        /*3b50*/ 	.word	index@(_ZN2at6native29vectorized_elementwise_kernelILi4EZZZNS0_50_GLOBAL__N__2680c7bb_12_PowKernel_cu_140f0503_289624pow_tensor_scalar_kernelERNS_18TensorIteratorBaseERKN3c106ScalarEENKUlvE_clEvENKUlvE0_clEvEUlNS5_7complexIfEEE_St5arrayIPcLm2EEEEviT0_T1_)
        /*3b54*/ 	.word	0x00000000


	//----- nvinfo : EIATTR_MIN_STACK_SIZE
	.align		4
.L_2585:
        /*3b58*/ 	.byte	0x04, 0x12
        /*3b5a*/ 	.short	(.L_2587 - .L_2586)
	.align		4
.L_2586:
        /*3b5c*/ 	.word	index@(_ZN2at6native29vectorized_elementwise_kernelILi8EZZZNS0_50_GLOBAL__N__2680c7bb_12_PowKernel_cu_140f0503_289624pow_tensor_scalar_kernelERNS_18TensorIteratorBaseERKN3c106ScalarEENKUlvE_clEvENKUlvE0_clEvEUlNS5_7complexIfEEE_St5arrayIPcLm2EEEEviT0_T1_)
        /*3b60*/ 	.word	0x00000000


	//----- nvinfo : EIATTR_MIN_STACK_SIZE
	.align		4
.L_2587:
        /*3b64*/ 	.byte	0x04, 0x12
        /*3b66*/ 	.short	(.L_2589 - .L_2588)
	.align		4
.L_2588:
        /*3b68*/ 	.word	index@(_ZN2at6native18elementwise_kernelILi128ELi4EZNS0_15gpu_kernel_implIZZZNS0_50_GLOBAL__N__2680c7bb_12_PowKernel_cu_140f0503_289624pow_tensor_scalar_kernelERNS_18TensorIteratorBaseERKN3c106ScalarEENKUlvE_clEvENKUlvE_clEvEUlNS6_7complexIdEEE0_EEvS5_RKT_EUliE_EEviT1_)
        /*3b6c*/ 	.word	0x00000028


	//----- nvinfo : EIATTR_MIN_STACK_SIZE
	.align		4
.L_2589:
        /*3b70*/ 	.byte	0x04, 0x12
        /*3b72*/ 	.short	(.L_2591 - .L_2590)
	.align		4
.L_2590:
        /*3b74*/ 	.word	index@(_ZN2at6native27unrolled_elementwise_kernelIZZZNS0_50_GLOBAL__N__2680c7bb_12_PowKernel_cu_140f0503_289624pow_tensor_scalar_kernelERNS_18TensorIteratorBaseERKN3c106ScalarEENKUlvE_clEvENKUlvE_clEvEUlNS5_7complexIdEEE0_St5arrayIPcLm2EELi4E23TrivialOffsetCalculatorILi1EjESI_NS0_6memory12LoadWithCastILi1EEENSJ_13StoreWithCastILi1EEEEEviT_T0_T2_T3_T4_T5_)
        /*3b78*/ 	.word	0x00000028


	//----- nvinfo : EIATTR_MIN_STACK_SIZE
	.align		4
.L_2591:
        /*3b7c*/ 	.byte	0x04, 0x12
        /*3b7e*/ 	.short	(.L_2593 - .L_2592)
	.align		4
.L_2592:
        /*3b80*/ 	.word	index@(_ZN2at6native18elementwise_kernelILi128ELi2EZNS0_22gpu_kernel_impl_nocastIZZZNS0_50_GLOBAL__N__2680c7bb_12_PowKernel_cu_140f0503_289624pow_tensor_scalar_kernelERNS_18TensorIteratorBaseERKN3c106ScalarEENKUlvE_clEvENKUlvE_clEvEUlNS6_7complexIdEEE0_EEvS5_RKT_EUliE_EEviT1_)
        /*3b84*/ 	.word	0x00000028


	//----- nvinfo : EIATTR_MIN_STACK_SIZE
	.align		4
.L_2593:
        /*3b88*/ 	.byte	0x04, 0x12
        /*3b8a*/ 	.short	(.L_2595 - .L_2594)
	.align		4
.L_2594:
        /*3b8c*/ 	.word	index@(_ZN2at6native27unrolled_elementwise_kernelIZZZNS0_50_GLOBAL__N__2680c7bb_12_PowKernel_cu_140f0503_289624pow_tensor_scalar_kernelERNS_18TensorIteratorBaseERKN3c106ScalarEENKUlvE_clEvENKUlvE_clEvEUlNS5_7complexIdEEE0_St5arrayIPcLm2EELi4E23TrivialOffsetCalculatorILi1EjESI_NS0_6memory15LoadWithoutCastENSJ_16StoreWithoutCastEEEviT_T0_T2_T3_T4_T5_)
        /*3b90*/ 	.word	0x00000028


	//----- nvinfo : EIATTR_MIN_STACK_SIZE
	.align		4
.L_2595:
        /*3b94*/ 	.byte	0x04, 0x12
        /*3b96*/ 	.short	(.L_2597 - .L_2596)
	.align		4
.L_2596:
        /*3b98*/ 	.word	index@(_ZN2at6native29vectorized_elementwise_kernelILi2EZZZNS0_50_GLOBAL__N__2680c7bb_12_PowKernel_cu_140f0503_289624pow_tensor_scalar_kernelERNS_18TensorIteratorBaseERKN3c106ScalarEENKUlvE_clEvENKUlvE_clEvEUlNS5_7complexIdEEE0_St5arrayIPcLm2EEEEviT0_T1_)
        /*3b9c*/ 	.word	0x00000028


	//----- nvinfo : EIATTR_MIN_STACK_SIZE
	.align		4
.L_2597:
        /*3ba0*/ 	.byte	0x04, 0x12
        /*3ba2*/ 	.short	(.L_2599 - .L_2598)
	.align		4
.L_2598:
        /*3ba4*/ 	.word	index@(_ZN2at6native29vectorized_elementwise_kernelILi4EZZZNS0_50_GLOBAL__N__2680c7bb_12_PowKernel_cu_140f0503_289624pow_tensor_scalar_kernelERNS_18TensorIteratorBaseERKN3c106ScalarEENKUlvE_clEvENKUlvE_clEvEUlNS5_7complexIdEEE0_St5arrayIPcLm2EEEEviT0_T1_)
        /*3ba8*/ 	.word	0x00000028


	//----- nvinfo : EIATTR_MIN_STACK_SIZE
	.align		4
.L_2599:
        /*3bac*/ 	.byte	0x04, 0x12
        /*3bae*/ 	.short	(.L_2601 - .L_2600)
	.align		4
.L_2600:
        /*3bb0*/ 	.word	index@(_ZN2at6native29vectorized_elementwise_kernelILi8EZZZNS0_50_GLOBAL__N__2680c7bb_12_PowKernel_cu_140f0503_289624pow_tensor_scalar_kernelERNS_18TensorIteratorBaseERKN3c106ScalarEENKUlvE_clEvENKUlvE_clEvEUlNS5_7complexIdEEE0_St5arrayIPcLm2EEEEviT0_T1_)
        /*3bb4*/ 	.word	0x00000028


	//----- nvinfo : EIATTR_MIN_STACK_SIZE
	.align		4
.L_2601:
        /*3bb8*/ 	.byte	0x04, 0x12
        /*3bba*/ 	.short	(.L_2603 - .L_2602)
	.align		4
.L_2602:
        /*3bbc*/ 	.word	index@(_ZN2at6native18elementwise_kernelILi128ELi4EZNS0_15gpu_kernel_implIZZZNS0_50_GLOBAL__N__2680c7bb_12_PowKernel_cu_140f0503_289624pow_tensor_scalar_kernelERNS_18TensorIteratorBaseERKN3c106ScalarEENKUlvE_clEvENKUlvE_clEvEUlNS6_7complexIdEEE_EEvS5_RKT_EUliE_EEviT1_)
        /*3bc0*/ 	.word	0x00000000


	//----- nvinfo : EIATTR_MIN_STACK_SIZE
	.align		4
.L_2603:
        /*3bc4*/ 	.byte	0x04, 0x12
        /*3bc6*/ 	.short	(.L_2605 - .L_2604)
	.align		4
.L_2604:
        /*3bc8*/ 	.word	index@(_ZN2at6native27unrolled_elementwise_kernelIZZZNS0_50_GLOBAL__N__2680c7bb_12_PowKernel_cu_140f0503_289624pow_tensor_scalar_kernelERNS_18TensorIteratorBaseERKN3c106ScalarEENKUlvE_clEvENKUlvE_clEvEUlNS5_7complexIdEEE_St5arrayIPcLm2EELi4E23TrivialOffsetCalculatorILi1EjESI_NS0_6memory12LoadWithCastILi1EEENSJ_13StoreWithCastILi1EEEEEviT_T0_T2_T3_T4_T5_)
        /*3bcc*/ 	.word	0x00000000


	//----- nvinfo : EIATTR_MIN_STACK_SIZE
	.align		4
.L_2605:
        /*3bd0*/ 	.byte	0x04, 0x12
        /*3bd2*/ 	.short	(.L_2607 - .L_2606)
	.align		4
.L_2606:
        /*3bd4*/ 	.word	index@(_ZN2at6native18elementwise_kernelILi128ELi2EZNS0_22gpu_kernel_impl_nocastIZZZNS0_50_GLOBAL__N__2680c7bb_12_PowKernel_cu_140f0503_289624pow_tensor_scalar_kernelERNS_18TensorIteratorBaseERKN3c106ScalarEENKUlvE_clEvENKUlvE_clEvEUlNS6_7complexIdEEE_EEvS5_RKT_EUliE_EEviT1_)
        /*3bd8*/ 	.word	0x00000000


	//----- nvinfo : EIATTR_MIN_STACK_SIZE
	.align		4
.L_2607:
        /*3bdc*/ 	.byte	0x04, 0x12
        /*3bde*/ 	.short	(.L_2609 - .L_2608)
	.align		4
.L_2608:
        /*3be0*/ 	.word	index@(_ZN2at6native27unrolled_elementwise_kernelIZZZNS0_50_GLOBAL__N__2680c7bb_12_PowKernel_cu_140f0503_289624pow_tensor_scalar_kernelERNS_18TensorIteratorBaseERKN3c106ScalarEENKUlvE_clEvENKUlvE_clEvEUlNS5_7complexIdEEE_St5arrayIPcLm2EELi4E23TrivialOffsetCalculatorILi1EjESI_NS0_6memory15LoadWithoutCastENSJ_16StoreWithoutCastEEEviT_T0_T2_T3_T4_T5_)
        /*3be4*/ 	.word	0x00000000


	//----- nvinfo : EIATTR_MIN_STACK_SIZE
	.align		4
.L_2609:
        /*3be8*/ 	.byte	0x04, 0x12
        /*3bea*/ 	.short	(.L_2611 - .L_2610)
	.align		4
.L_2610:
        /*3bec*/ 	.word	index@(_ZN2at6native29vectorized_elementwise_kernelILi2EZZZNS0_50_GLOBAL__N__2680c7bb_12_PowKernel_cu_140f0503_289624pow_tensor_scalar_kernelERNS_18TensorIteratorBaseERKN3c106ScalarEENKUlvE_clEvENKUlvE_clEvEUlNS5_7complexIdEEE_St5arrayIPcLm2EEEEviT0_T1_)
        /*3bf0*/ 	.word	0x00000000


	//----- nvinfo : EIATTR_MIN_STACK_SIZE
	.align		4
.L_2611:
        /*3bf4*/ 	.byte	0x04, 0x12
        /*3bf6*/ 	.short	(.L_2613 - .L_2612)
	.align		4
.L_2612:
        /*3bf8*/ 	.word	index@(_ZN2at6native29vectorized_elementwise_kernelILi4EZZZNS0_50_GLOBAL__N__2680c7bb_12_PowKernel_cu_140f0503_289624pow_tensor_scalar_kernelERNS_18TensorIteratorBaseERKN3c106ScalarEENKUlvE_clEvENKUlvE_clEvEUlNS5_7complexIdEEE_St5arrayIPcLm2EEEEviT0_T1_)
        /*3bfc*/ 	.word	0x00000000


	//----- nvinfo : EIATTR_MIN_STACK_SIZE
	.align		4
.L_2613:
        /*3c00*/ 	.byte	0x04, 0x12
        /*3c02*/ 	.short	(.L_2615 - .L_2614)
	.align		4
.L_2614:
        /*3c04*/ 	.word	index@(_ZN2at6native29vectorized_elementwise_kernelILi8EZZZNS0_50_GLOBAL__N__2680c7bb_12_PowKernel_cu_140f0503_289624pow_tensor_scalar_kernelERNS_18TensorIteratorBaseERKN3c106ScalarEENKUlvE_clEvENKUlvE_clEvEUlNS5_7complexIdEEE_St5arrayIPcLm2EEEEviT0_T1_)
        /*3c08*/ 	.word	0x00000000


	//----- nvinfo : EIATTR_MIN_STACK_SIZE
	.align		4
.L_2615:
        /*3c0c*/ 	.byte	0x04, 0x12
        /*3c0e*/ 	.short	(.L_2617 - .L_2616)
	.align		4
.L_2616:
        /*3c10*/ 	.word	index@(_ZN2at6native18elementwise_kernelILi128ELi4EZNS0_15gpu_kernel_implIZZZNS0_50_GLOBAL__N__2680c7bb_12_PowKernel_cu_140f0503_289624pow_tensor_tensor_kernelERNS_18TensorIteratorBaseEENKUlvE_clEvENKUlvE9_clEvEUlN3c108BFloat16ES9_E_EEvS5_RKT_EUliE_EEviT1_)
        /*3c14*/ 	.word	0x00000000


	//----- nvinfo : EIATTR_MIN_STACK_SIZE
	.align		4
.L_2617:
        /*3c18*/ 	.byte	0x04, 0x12
        /*3c1a*/ 	.short	(.L_2619 - .L_2618)
	.align		4
.L_2618:
        /*3c1c*/ 	.word	index@(_ZN2at6native27unrolled_elementwise_kernelIZZZNS0_50_GLOBAL__N__2680c7bb_12_PowKernel_cu_140f0503_289624pow_tensor_tensor_kernelERNS_18TensorIteratorBaseEENKUlvE_clEvENKUlvE9_clEvEUlN3c108BFloat16ES8_E_St5arrayIPcLm3EELi4E23TrivialOffsetCalculatorILi2EjESD_ILi1EjENS0_6memory12LoadWithCastILi2EEENSG_13StoreWithCastILi1EEEEEviT_T0_T2_T3_T4_T5_)
        /*3c20*/ 	.word	0x00000000


	//----- nvinfo : EIATTR_MIN_STACK_SIZE
	.align		4
.L_2619:
        /*3c24*/ 	.byte	0x04, 0x12
        /*3c26*/ 	.short	(.L_2621 - .L_2620)
	.align		4
.L_2620:
        /*3c28*/ 	.word	index@(_ZN2at6native18elementwise_kernelILi128ELi4EZNS0_22gpu_kernel_impl_nocastIZZZNS0_50_GLOBAL__N__2680c7bb_12_PowKernel_cu_140f0503_289624pow_tensor_tensor_kernelERNS_18TensorIteratorBaseEENKUlvE_clEvENKUlvE9_clEvEUlN3c108BFloat16ES9_E_EEvS5_RKT_EUliE_EEviT1_)
        /*3c2c*/ 	.word	0x00000000


	//----- nvinfo : EIATTR_MIN_STACK_SIZE
	.align		4
.L_2621:
        /*3c30*/ 	.byte	0x04, 0x12
        /*3c32*/ 	.short	(.L_2623 - .L_2622)
	.align		4
.L_2622:
        /*3c34*/ 	.word	index@(_ZN2at6native27unrolled_elementwise_kernelIZZZNS0_50_GLOBAL__N__2680c7bb_12_PowKernel_cu_140f0503_289624pow_tensor_tensor_kernelERNS_18TensorIteratorBaseEENKUlvE_clEvENKUlvE9_clEvEUlN3c108BFloat16ES8_E_St5arrayIPcLm3EELi4E23TrivialOffsetCalculatorILi2EjESD_ILi1EjENS0_6memory15LoadWithoutCastENSG_16StoreWithoutCastEEEviT_T0_T2_T3_T4_T5_)
        /*3c38*/ 	.word	0x00000000


	//----- nvinfo : EIATTR_MIN_STACK_SIZE
	.align		4
.L_2623:
        /*3c3c*/ 	.byte	0x04, 0x12
        /*3c3e*/ 	.short	(.L_2625 - .L_2624)
	.align		4
.L_2624:
        /*3c40*/ 	.word	index@(_ZN2at6native29vectorized_elementwise_kernelILi2EZZZNS0_50_GLOBAL__N__2680c7bb_12_PowKernel_cu_140f0503_289624pow_tensor_tensor_kernelERNS_18TensorIteratorBaseEENKUlvE_clEvENKUlvE9_clEvEUlN3c108BFloat16ES8_E_St5arrayIPcLm3EEEEviT0_T1_)
        /*3c44*/ 	.word	0x00000000


	//----- nvinfo : EIATTR_MIN_STACK_SIZE
	.align		4
.L_2625:
        /*3c48*/ 	.byte	0x04, 0x12
        /*3c4a*/ 	.short	(.L_2627 - .L_2626)
	.align		4
.L_2626:
        /*3c4c*/ 	.word	index@(_ZN2at6native29vectorized_elementwise_kernelILi4EZZZNS0_50_GLOBAL__N__2680c7bb_12_PowKernel_cu_140f0503_289624pow_tensor_tensor_kernelERNS_18TensorIteratorBaseEENKUlvE_clEvENKUlvE9_clEvEUlN3c108BFloat16ES8_E_St5arrayIPcLm3EEEEviT0_T1_)
        /*3c50*/ 	.word	0x00000000


	//----- nvinfo : EIATTR_MIN_STACK_SIZE
	.align		4
.L_2627:
        /*3c54*/ 	.byte	0x04, 0x12
        /*3c56*/ 	.short	(.L_2629 - .L_2628)
	.align		4
.L_2628:
        /*3c58*/ 	.word	index@(_ZN2at6native29vectorized_elementwise_kernelILi8EZZZNS0_50_GLOBAL__N__2680c7bb_12_PowKernel_cu_140f0503_289624pow_tensor_tensor_kernelERNS_18TensorIteratorBaseEENKUlvE_clEvENKUlvE9_clEvEUlN3c108BFloat16ES8_E_St5arrayIPcLm3EEEEviT0_T1_)
        /*3c5c*/ 	.word	0x00000000


	//----- nvinfo : EIATTR_MIN_STACK_SIZE
	.align		4
.L_2629:
        /*3c60*/ 	.byte	0x04, 0x12
        /*3c62*/ 	.short	(.L_2631 - .L_2630)
	.align		4
.L_2630:
        /*3c64*/ 	.word	index@(_ZN2at6native18elementwise_kernelILi128ELi4EZNS0_15gpu_kernel_implIZNS0_50_GLOBAL__N__2680c7bb_12_PowKernel_cu_140f0503_289622pow_scalar_tensor_implIN3c108BFloat16EEEvRNS_18TensorIteratorBaseET_EUlS6_E_EEvS8_RKS9_EUliE_EEviT1_)
        /*3c68*/ 	.word	0x00000000


	//----- nvinfo : EIATTR_MIN_STACK_SIZE
	.align		4
.L_2631:
        /*3c6c*/ 	.byte	0x04, 0x12
        /*3c6e*/ 	.short	(.L_2633 - .L_2632)
	.align		4
.L_2632:
        /*3c70*/ 	.word	index@(_ZN2at6native27unrolled_elementwise_kernelIZNS0_50_GLOBAL__N__2680c7bb_12_PowKernel_cu_140f0503_289622pow_scalar_tensor_implIN3c108BFloat16EEEvRNS_18TensorIteratorBaseET_EUlS5_E_St5arrayIPcLm2EELi4E23TrivialOffsetCalculatorILi1EjESE_NS0_6memory12LoadWithCastILi1EEENSF_13StoreWithCastILi1EEEEEviS8_T0_T2_T3_T4_T5_)
        /*3c74*/ 	.word	0x00000000


	//----- nvinfo : EIATTR_MIN_STACK_SIZE
	.align		4
.L_2633:
        /*3c78*/ 	.byte	0x04, 0x12
        /*3c7a*/ 	.short	(.L_2635 - .L_2634)
	.align		4
.L_2634:
        /*3c7c*/ 	.word	index@(_ZN2at6native18elementwise_kernelILi128ELi4EZNS0_22gpu_kernel_impl_nocastIZNS0_50_GLOBAL__N__2680c7bb_12_PowKernel_cu_140f0503_289622pow_scalar_tensor_implIN3c108BFloat16EEEvRNS_18TensorIteratorBaseET_EUlS6_E_EEvS8_RKS9_EUliE_EEviT1_)
        /*3c80*/ 	.word	0x00000000


	//----- nvinfo : EIATTR_MIN_STACK_SIZE
	.align		4
.L_2635:
        /*3c84*/ 	.byte	0x04, 0x12
        /*3c86*/ 	.short	(.L_2637 - .L_2636)
	.align		4
.L_2636:
        /*3c88*/ 	.word	index@(_ZN2at6native27unrolled_elementwise_kernelIZNS0_50_GLOBAL__N__2680c7bb_12_PowKernel_cu_140f0503_289622pow_scalar_tensor_implIN3c108BFloat16EEEvRNS_18TensorIteratorBaseET_EUlS5_E_St5arrayIPcLm2EELi4E23TrivialOffsetCalculatorILi1EjESE_NS0_6memory15LoadWithoutCastENSF_16StoreWithoutCastEEEviS8_T0_T2_T3_T4_T5_)
        /*3c8c*/ 	.word	0x00000000


	//----- nvinfo : EIATTR_MIN_STACK_SIZE
	.align		4
.L_2637:
        /*3c90*/ 	.byte	0x04, 0x12
        /*3c92*/ 	.short	(.L_2639 - .L_2638)
	.align		4
.L_2638:
        /*3c94*/ 	.word	index@(_ZN2at6native29vectorized_elementwise_kernelILi2EZNS0_50_GLOBAL__N__2680c7bb_12_PowKernel_cu_140f0503_289622pow_scalar_tensor_implIN3c108BFloat16EEEvRNS_18TensorIteratorBaseET_EUlS5_E_St5arrayIPcLm2EEEEviT0_T1_)
        /*3c98*/ 	.word	0x00000000


	//----- nvinfo : EIATTR_MIN_STACK_SIZE
	.align		4
.L_2639:
        /*3c9c*/ 	.byte	0x04, 0x12
        /*3c9e*/ 	.short	(.L_2641 - .L_2640)
	.align		4
.L_2640:
        /*3ca0*/ 	.word	index@(_ZN2at6native29vectorized_elementwise_kernelILi4EZNS0_50_GLOBAL__N__2680c7bb_12_PowKernel_cu_140f0503_289622pow_scalar_tensor_implIN3c108BFloat16EEEvRNS_18TensorIteratorBaseET_EUlS5_E_St5arrayIPcLm2EEEEviT0_T1_)
        /*3ca4*/ 	.word	0x00000000


	//----- nvinfo : EIATTR_MIN_STACK_SIZE
	.align		4
.L_2641:
        /*3ca8*/ 	.byte	0x04, 0x12
        /*3caa*/ 	.short	(.L_2643 - .L_2642)
	.align		4
.L_2642:
        /*3cac*/ 	.word	index@(_ZN2at6native29vectorized_elementwise_kernelILi8EZNS0_50_GLOBAL__N__2680c7bb_12_PowKernel_cu_140f0503_289622pow_scalar_tensor_implIN3c108BFloat16EEEvRNS_18TensorIteratorBaseET_EUlS5_E_St5arrayIPcLm2EEEEviT0_T1_)
        /*3cb0*/ 	.word	0x00000000


	//----- nvinfo : EIATTR_MIN_STACK_SIZE
	.align		4
.L_2643:
        /*3cb4*/ 	.byte	0x04, 0x12
        /*3cb6*/ 	.short	(.L_2645 - .L_2644)
	.align		4
.L_2644:
        /*3cb8*/ 	.word	index@(_ZN2at6native18elementwise_kernelILi128ELi4EZNS0_15gpu_kernel_implIZZZNS0_50_GLOBAL__N__2680c7bb_12_PowKernel_cu_140f0503_289624pow_tensor_tensor_kernelERNS_18TensorIteratorBaseEENKUlvE_clEvENKUlvE8_clEvEUlN3c104HalfES9_E_EEvS5_RKT_EUliE_EEviT1_)
        /*3cbc*/ 	.word	0x00000000


	//----- nvinfo : EIATTR_MIN_STACK_SIZE
	.align		4
.L_2645:
        /*3cc0*/ 	.byte	0x04, 0x12
        /*3cc2*/ 	.short	(.L_2647 - .L_2646)
	.align		4
.L_2646:
        /*3cc4*/ 	.word	index@(_ZN2at6native27unrolled_elementwise_kernelIZZZNS0_50_GLOBAL__N__2680c7bb_12_PowKernel_cu_140f0503_289624pow_tensor_tensor_kernelERNS_18TensorIteratorBaseEENKUlvE_clEvENKUlvE8_clEvEUlN3c104HalfES8_E_St5arrayIPcLm3EELi4E23TrivialOffsetCalculatorILi2EjESD_ILi1EjENS0_6memory12LoadWithCastILi2EEENSG_13StoreWithCastILi1EEEEEviT_T0_T2_T3_T4_T5_)
        /*3cc8*/ 	.word	0x00000000


	//----- nvinfo : EIATTR_MIN_STACK_SIZE
	.align		4
.L_2647:
        /*3ccc*/ 	.byte	0x04, 0x12
        /*3cce*/ 	.short	(.L_2649 - .L_2648)
	.align		4
.L_2648:
        /*3cd0*/ 	.word	index@(_ZN2at6native18elementwise_kernelILi128ELi4EZNS0_22gpu_kernel_impl_nocastIZZZNS0_50_GLOBAL__N__2680c7bb_12_PowKernel_cu_140f0503_289624pow_tensor_tensor_kernelERNS_18TensorIteratorBaseEENKUlvE_clEvENKUlvE8_clEvEUlN3c104HalfES9_E_EEvS5_RKT_EUliE_EEviT1_)
        /*3cd4*/ 	.word	0x00000000


	//----- nvinfo : EIATTR_MIN_STACK_SIZE
	.align		4
.L_2649:
        /*3cd8*/ 	.byte	0x04, 0x12
        /*3cda*/ 	.short	(.L_2651 - .L_2650)
	.align		4
.L_2650:
        /*3cdc*/ 	.word	index@(_ZN2at6native27unrolled_elementwise_kernelIZZZNS0_50_GLOBAL__N__2680c7bb_12_PowKernel_cu_140f0503_289624pow_tensor_tensor_kernelERNS_18TensorIteratorBaseEENKUlvE_clEvENKUlvE8_clEvEUlN3c104HalfES8_E_St5arrayIPcLm3EELi4E23TrivialOffsetCalculatorILi2EjESD_ILi1EjENS0_6memory15LoadWithoutCastENSG_16StoreWithoutCastEEEviT_T0_T2_T3_T4_T5_)
        /*3ce0*/ 	.word	0x00000000


	//----- nvinfo : EIATTR_MIN_STACK_SIZE
	.align		4
.L_2651:
        /*3ce4*/ 	.byte	0x04, 0x12
        /*3ce6*/ 	.short	(.L_2653 - .L_2652)
	.align		4
.L_2652:
        /*3ce8*/ 	.word	index@(_ZN2at6native29vectorized_elementwise_kernelILi2EZZZNS0_50_GLOBAL__N__2680c7bb_12_PowKernel_cu_140f0503_289624pow_tensor_tensor_kernelERNS_18TensorIteratorBaseEENKUlvE_clEvENKUlvE8_clEvEUlN3c104HalfES8_E_St5arrayIPcLm3EEEEviT0_T1_)
        /*3cec*/ 	.word	0x00000000


	//----- nvinfo : EIATTR_MIN_STACK_SIZE
	.align		4
.L_2653:
        /*3cf0*/ 	.byte	0x04, 0x12
        /*3cf2*/ 	.short	(.L_2655 - .L_2654)
	.align		4
.L_2654:
        /*3cf4*/ 	.word	index@(_ZN2at6native29vectorized_elementwise_kernelILi4EZZZNS0_50_GLOBAL__N__2680c7bb_12_PowKernel_cu_140f0503_289624pow_tensor_tensor_kernelERNS_18TensorIteratorBaseEENKUlvE_clEvENKUlvE8_clEvEUlN3c104HalfES8_E_St5arrayIPcLm3EEEEviT0_T1_)
        /*3cf8*/ 	.word	0x00000000


	//----- nvinfo : EIATTR_MIN_STACK_SIZE
	.align		4
.L_2655:
        /*3cfc*/ 	.byte	0x04, 0x12
        /*3cfe*/ 	.short	(.L_2657 - .L_2656)
	.align		4
.L_2656:
        /*3d00*/ 	.word	index@(_ZN2at6native29vectorized_elementwise_kernelILi8EZZZNS0_50_GLOBAL__N__2680c7bb_12_PowKernel_cu_140f0503_289624pow_tensor_tensor_kernelERNS_18TensorIteratorBaseEENKUlvE_clEvENKUlvE8_clEvEUlN3c104HalfES8_E_St5arrayIPcLm3EEEEviT0_T1_)
        /*3d04*/ 	.word	0x00000000


	//----- nvinfo : EIATTR_MIN_STACK_SIZE
	.align		4
.L_2657:
        /*3d08*/ 	.byte	0x04, 0x12
        /*3d0a*/ 	.short	(.L_2659 - .L_2658)
	.align		4
.L_2658:
        /*3d0c*/ 	.word	index@(_ZN2at6native18elementwise_kernelILi128ELi4EZNS0_15gpu_kernel_implIZNS0_50_GLOBAL__N__2680c7bb_12_PowKernel_cu_140f0503_289622pow_scalar_tensor_implIN3c104HalfEEEvRNS_18TensorIteratorBaseET_EUlS6_E_EEvS8_RKS9_EUliE_EEviT1_)
        /*3d10*/ 	.word	0x00000000


	//----- nvinfo : EIATTR_MIN_STACK_SIZE
	.align		4
.L_2659:
        /*3d14*/ 	.byte	0x04, 0x12
        /*3d16*/ 	.short	(.L_2661 - .L_2660)
	.align		4
.L_2660:
        /*3d18*/ 	.word	index@(_ZN2at6native27unrolled_elementwise_kernelIZNS0_50_GLOBAL__N__2680c7bb_12_PowKernel_cu_140f0503_289622pow_scalar_tensor_implIN3c104HalfEEEvRNS_18TensorIteratorBaseET_EUlS5_E_St5arrayIPcLm2EELi4E23TrivialOffsetCalculatorILi1EjESE_NS0_6memory12LoadWithCastILi1EEENSF_13StoreWithCastILi1EEEEEviS8_T0_T2_T3_T4_T5_)
        /*3d1c*/ 	.word	0x00000000


	//----- nvinfo : EIATTR_MIN_STACK_SIZE
	.align		4
.L_2661:
        /*3d20*/ 	.byte	0x04, 0x12
        /*3d22*/ 	.short	(.L_2663 - .L_2662)
	.align		4
.L_2662:
        /*3d24*/ 	.word	index@(_ZN2at6native18elementwise_kernelILi128ELi4EZNS0_22gpu_kernel_impl_nocastIZNS0_50_GLOBAL__N__2680c7bb_12_PowKernel_cu_140f0503_289622pow_scalar_tensor_implIN3c104HalfEEEvRNS_18TensorIteratorBaseET_EUlS6_E_EEvS8_RKS9_EUliE_EEviT1_)
        /*3d28*/ 	.word	0x00000000


	//----- nvinfo : EIATTR_MIN_STACK_SIZE
	.align		4
.L_2663:
        /*3d2c*/ 	.byte	0x04, 0x12
        /*3d2e*/ 	.short	(.L_2665 - .L_2664)
	.align		4
.L_2664:
        /*3d30*/ 	.word	index@(_ZN2at6native27unrolled_elementwise_kernelIZNS0_50_GLOBAL__N__2680c7bb_12_PowKernel_cu_140f0503_289622pow_scalar_tensor_implIN3c104HalfEEEvRNS_18TensorIteratorBaseET_EUlS5_E_St5arrayIPcLm2EELi4E23TrivialOffsetCalculatorILi1EjESE_NS0_6memory15LoadWithoutCastENSF_16StoreWithoutCastEEEviS8_T0_T2_T3_T4_T5_)
        /*3d34*/ 	.word	0x00000000


	//----- nvinfo : EIATTR_MIN_STACK_SIZE
	.align		4
.L_2665:
        /*3d38*/ 	.byte	0x04, 0x12
        /*3d3a*/ 	.short	(.L_2667 - .L_2666)
	.align		4
.L_2666:
        /*3d3c*/ 	.word	index@(_ZN2at6native29vectorized_elementwise_kernelILi2EZNS0_50_GLOBAL__N__2680c7bb_12_PowKernel_cu_140f0503_289622pow_scalar_tensor_implIN3c104HalfEEEvRNS_18TensorIteratorBaseET_EUlS5_E_St5arrayIPcLm2EEEEviT0_T1_)
        /*3d40*/ 	.word	0x00000000


	//----- nvinfo : EIATTR_MIN_STACK_SIZE
	.align		4
.L_2667:
        /*3d44*/ 	.byte	0x04, 0x12
        /*3d46*/ 	.short	(.L_2669 - .L_2668)
	.align		4
.L_2668:
        /*3d48*/ 	.word	index@(_ZN2at6native29vectorized_elementwise_kernelILi4EZNS0_50_GLOBAL__N__2680c7bb_12_PowKernel_cu_140f0503_289622pow_scalar_tensor_implIN3c104HalfEEEvRNS_18TensorIteratorBaseET_EUlS5_E_St5arrayIPcLm2EEEEviT0_T1_)
        /*3d4c*/ 	.word	0x00000000


	//----- nvinfo : EIATTR_MIN_STACK_SIZE
	.align		4
.L_2669:
        /*3d50*/ 	.byte	0x04, 0x12
        /*3d52*/ 	.short	(.L_2671 - .L_2670)
	.align		4
.L_2670:
        /*3d54*/ 	.word	index@(_ZN2at6native29vectorized_elementwise_kernelILi8EZNS0_50_GLOBAL__N__2680c7bb_12_PowKernel_cu_140f0503_289622pow_scalar_tensor_implIN3c104HalfEEEvRNS_18TensorIteratorBaseET_EUlS5_E_St5arrayIPcLm2EEEEviT0_T1_)
        /*3d58*/ 	.word	0x00000000


	//----- nvinfo : EIATTR_MIN_STACK_SIZE
	.align		4
.L_2671:
        /*3d5c*/ 	.byte	0x04, 0x12
        /*3d5e*/ 	.short	(.L_2673 - .L_2672)
	.align		4
.L_2672:
        /*3d60*/ 	.word	index@(_ZN2at6native18elementwise_kernelILi128ELi4EZNS0_15gpu_kernel_implIZZZNS0_50_GLOBAL__N__2680c7bb_12_PowKernel_cu_140f0503_289624pow_tensor_tensor_kernelERNS_18TensorIteratorBaseEENKUlvE_clEvENKUlvE7_clEvEUlN3c107complexIfEESA_E_EEvS5_RKT_EUliE_EEviT1_)
        /*3d64*/ 	.word	0x00000000


	//----- nvinfo : EIATTR_MIN_STACK_SIZE
	.align		4
.L_2673:
        /*3d68*/ 	.byte	0x04, 0x12
        /*3d6a*/ 	.short	(.L_2675 - .L_2674)
	.align		4
.L_2674:
        /*3d6c*/ 	.word	index@(_ZN2at6native27unrolled_elementwise_kernelIZZZNS0_50_GLOBAL__N__2680c7bb_12_PowKernel_cu_140f0503_289624pow_tensor_tensor_kernelERNS_18TensorIteratorBaseEENKUlvE_clEvENKUlvE7_clEvEUlN3c107complexIfEES9_E_St5arrayIPcLm3EELi4E23TrivialOffsetCalculatorILi2EjESE_ILi1EjENS0_6memory12LoadWithCastILi2EEENSH_13StoreWithCastILi1EEEEEviT_T0_T2_T3_T4_T5_)
        /*3d70*/ 	.word	0x00000000


	//----- nvinfo : EIATTR_MIN_STACK_SIZE
	.align		4
.L_2675:
        /*3d74*/ 	.byte	0x04, 0x12
        /*3d76*/ 	.short	(.L_2677 - .L_2676)
	.align		4
.L_2676:
        /*3d78*/ 	.word	index@(_ZN2at6native18elementwise_kernelILi128ELi2EZNS0_22gpu_kernel_impl_nocastIZZZNS0_50_GLOBAL__N__2680c7bb_12_PowKernel_cu_140f0503_289624pow_tensor_tensor_kernelERNS_18TensorIteratorBaseEENKUlvE_clEvENKUlvE7_clEvEUlN3c107complexIfEESA_E_EEvS5_RKT_EUliE_EEviT1_)
        /*3d7c*/ 	.word	0x00000000


	//----- nvinfo : EIATTR_MIN_STACK_SIZE
	.align		4
.L_2677:
        /*3d80*/ 	.byte	0x04, 0x12
        /*3d82*/ 	.short	(.L_2679 - .L_2678)
	.align		4
.L_2678:
        /*3d84*/ 	.word	index@(_ZN2at6native27unrolled_elementwise_kernelIZZZNS0_50_GLOBAL__N__2680c7bb_12_PowKernel_cu_140f0503_289624pow_tensor_tensor_kernelERNS_18TensorIteratorBaseEENKUlvE_clEvENKUlvE7_clEvEUlN3c107complexIfEES9_E_St5arrayIPcLm3EELi4E23TrivialOffsetCalculatorILi2EjESE_ILi1EjENS0_6memory15LoadWithoutCastENSH_16StoreWithoutCastEEEviT_T0_T2_T3_T4_T5_)
        /*3d88*/ 	.word	0x00000000


	//----- nvinfo : EIATTR_MIN_STACK_SIZE
	.align		4
.L_2679:
        /*3d8c*/ 	.byte	0x04, 0x12
        /*3d8e*/ 	.short	(.L_2681 - .L_2680)
	.align		4
.L_2680:
        /*3d90*/ 	.word	index@(_ZN2at6native29vectorized_elementwise_kernelILi2EZZZNS0_50_GLOBAL__N__2680c7bb_12_PowKernel_cu_140f0503_289624pow_tensor_tensor_kernelERNS_18TensorIteratorBaseEENKUlvE_clEvENKUlvE7_clEvEUlN3c107complexIfEES9_E_St5arrayIPcLm3EEEEviT0_T1_)
        /*3d94*/ 	.word	0x00000000


	//----- nvinfo : EIATTR_MIN_STACK_SIZE
	.align		4
.L_2681:
        /*3d98*/ 	.byte	0x04, 0x12
        /*3d9a*/ 	.short	(.L_2683 - .L_2682)
	.align		4
.L_2682:
        /*3d9c*/ 	.word	index@(_ZN2at6native29vectorized_elementwise_kernelILi4EZZZNS0_50_GLOBAL__N__2680c7bb_12_PowKernel_cu_140f0503_289624pow_tensor_tensor_kernelERNS_18TensorIteratorBaseEENKUlvE_clEvENKUlvE7_clEvEUlN3c107complexIfEES9_E_St5arrayIPcLm3EEEEviT0_T1_)
        /*3da0*/ 	.word	0x00000000


	//----- nvinfo : EIATTR_MIN_STACK_SIZE
	.align		4
.L_2683:
        /*3da4*/ 	.byte	0x04, 0x12
        /*3da6*/ 	.short	(.L_2685 - .L_2684)
	.align		4
.L_2684:
        /*3da8*/ 	.word	index@(_ZN2at6native29vectorized_elementwise_kernelILi8EZZZNS0_50_GLOBAL__N__2680c7bb_12_PowKernel_cu_140f0503_289624pow_tensor_tensor_kernelERNS_18TensorIteratorBaseEENKUlvE_clEvENKUlvE7_clEvEUlN3c107complexIfEES9_E_St5arrayIPcLm3EEEEviT0_T1_)
        /*3dac*/ 	.word	0x00000000


	//----- nvinfo : EIATTR_MIN_STACK_SIZE
	.align		4
.L_2685:
        /*3db0*/ 	.byte	0x04, 0x12
        /*3db2*/ 	.short	(.L_2687 - .L_2686)
	.align		4
.L_2686:
        /*3db4*/ 	.word	index@(_ZN2at6native18elementwise_kernelILi128ELi4EZNS0_15gpu_kernel_implIZNS0_50_GLOBAL__N__2680c7bb_12_PowKernel_cu_140f0503_289622pow_scalar_tensor_implIfEEvRNS_18TensorIteratorBaseEN3c107complexIT_EEEUlNS8_IfEEE_EEvS6_RKS9_EUliE_EEviT1_)
        /*3db8*/ 	.word	0x00000000


	//----- nvinfo : EIATTR_MIN_STACK_SIZE
	.align		4
.L_2687:
        /*3dbc*/ 	.byte	0x04, 0x12
        /*3dbe*/ 	.short	(.L_2689 - .L_2688)
	.align		4
.L_2688:
        /*3dc0*/ 	.word	index@(_ZN2at6native27unrolled_elementwise_kernelIZNS0_50_GLOBAL__N__2680c7bb_12_PowKernel_cu_140f0503_289622pow_scalar_tensor_implIfEEvRNS_18TensorIteratorBaseEN3c107complexIT_EEEUlNS7_IfEEE_St5arrayIPcLm2EELi4E23TrivialOffsetCalculatorILi1EjESG_NS0_6memory12LoadWithCastILi1EEENSH_13StoreWithCastILi1EEEEEviS8_T0_T2_T3_T4_T5_)
        /*3dc4*/ 	.word	0x00000000


	//----- nvinfo : EIATTR_MIN_STACK_SIZE
	.align		4
.L_2689:
        /*3dc8*/ 	.byte	0x04, 0x12
        /*3dca*/ 	.short	(.L_2691 - .L_2690)
	.align		4
.L_2690:
        /*3dcc*/ 	.word	index@(_ZN2at6native18elementwise_kernelILi128ELi2EZNS0_22gpu_kernel_impl_nocastIZNS0_50_GLOBAL__N__2680c7bb_12_PowKernel_cu_140f0503_289622pow_scalar_tensor_implIfEEvRNS_18TensorIteratorBaseEN3c107complexIT_EEEUlNS8_IfEEE_EEvS6_RKS9_EUliE_EEviT1_)
        /*3dd0*/ 	.word	0x00000000


	//----- nvinfo : EIATTR_MIN_STACK_SIZE
	.align		4
.L_2691:
        /*3dd4*/ 	.byte	0x04, 0x12
        /*3dd6*/ 	.short	(.L_2693 - .L_2692)
	.align		4
.L_2692:
        /*3dd8*/ 	.word	index@(_ZN2at6native27unrolled_elementwise_kernelIZNS0_50_GLOBAL__N__2680c7bb_12_PowKernel_cu_140f0503_289622pow_scalar_tensor_implIfEEvRNS_18TensorIteratorBaseEN3c107complexIT_EEEUlNS7_IfEEE_St5arrayIPcLm2EELi4E23TrivialOffsetCalculatorILi1EjESG_NS0_6memory15LoadWithoutCastENSH_16StoreWithoutCastEEEviS8_T0_T2_T3_T4_T5_)
        /*3ddc*/ 	.word	0x00000000


	//----- nvinfo : EIATTR_MIN_STACK_SIZE
	.align		4
.L_2693:
        /*3de0*/ 	.byte	0x04, 0x12
        /*3de2*/ 	.short	(.L_2695 - .L_2694)
	.align		4
.L_2694:
        /*3de4*/ 	.word	index@(_ZN2at6native29vectorized_elementwise_kernelILi2EZNS0_50_GLOBAL__N__2680c7bb_12_PowKernel_cu_140f0503_289622pow_scalar_tensor_implIfEEvRNS_18TensorIteratorBaseEN3c107complexIT_EEEUlNS7_IfEEE_St5arrayIPcLm2EEEEviT0_T1_)
        /*3de8*/ 	.word	0x00000000


	//----- nvinfo : EIATTR_MIN_STACK_SIZE
	.align		4
.L_2695:
        /*3dec*/ 	.byte	0x04, 0x12
        /*3dee*/ 	.short	(.L_2697 - .L_2696)
	.align		4
.L_2696:
        /*3df0*/ 	.word	index@(_ZN2at6native29vectorized_elementwise_kernelILi4EZNS0_50_GLOBAL__N__2680c7bb_12_PowKernel_cu_140f0503_289622pow_scalar_tensor_implIfEEvRNS_18TensorIteratorBaseEN3c107complexIT_EEEUlNS7_IfEEE_St5arrayIPcLm2EEEEviT0_T1_)
        /*3df4*/ 	.word	0x00000000


	//----- nvinfo : EIATTR_MIN_STACK_SIZE
	.align		4
.L_2697:
        /*3df8*/ 	.byte	0x04, 0x12
        /*3dfa*/ 	.short	(.L_2699 - .L_2698)
	.align		4
.L_2698:
        /*3dfc*/ 	.word	index@(_ZN2at6native29vectorized_elementwise_kernelILi8EZNS0_50_GLOBAL__N__2680c7bb_12_PowKernel_cu_140f0503_289622pow_scalar_tensor_implIfEEvRNS_18TensorIteratorBaseEN3c107complexIT_EEEUlNS7_IfEEE_St5arrayIPcLm2EEEEviT0_T1_)
        /*3e00*/ 	.word	0x00000000


	//----- nvinfo : EIATTR_MIN_STACK_SIZE
	.align		4
.L_2699:
        /*3e04*/ 	.byte	0x04, 0x12
        /*3e06*/ 	.short	(.L_2701 - .L_2700)
	.align		4
.L_2700:
        /*3e08*/ 	.word	index@(_ZN2at6native18elementwise_kernelILi128ELi4EZNS0_15gpu_kernel_implIZZZNS0_50_GLOBAL__N__2680c7bb_12_PowKernel_cu_140f0503_289624pow_tensor_tensor_kernelERNS_18TensorIteratorBaseEENKUlvE_clEvENKUlvE6_clEvEUlN3c107complexIdEESA_E_EEvS5_RKT_EUliE_EEviT1_)
        /*3e0c*/ 	.word	0x00000028


	//----- nvinfo : EIATTR_MIN_STACK_SIZE
	.align		4
.L_2701:
        /*3e10*/ 	.byte	0x04, 0x12
        /*3e12*/ 	.short	(.L_2703 - .L_2702)
	.align		4
.L_2702:
        /*3e14*/ 	.word	index@(_ZN2at6native27unrolled_elementwise_kernelIZZZNS0_50_GLOBAL__N__2680c7bb_12_PowKernel_cu_140f0503_289624pow_tensor_tensor_kernelERNS_18TensorIteratorBaseEENKUlvE_clEvENKUlvE6_clEvEUlN3c107complexIdEES9_E_St5arrayIPcLm3EELi4E23TrivialOffsetCalculatorILi2EjESE_ILi1EjENS0_6memory12LoadWithCastILi2EEENSH_13StoreWithCastILi1EEEEEviT_T0_T2_T3_T4_T5_)
        /*3e18*/ 	.word	0x00000028


	//----- nvinfo : EIATTR_MIN_STACK_SIZE
	.align		4
.L_2703:
        /*3e1c*/ 	.byte	0x04, 0x12
        /*3e1e*/ 	.short	(.L_2705 - .L_2704)
	.align		4
.L_2704:
        /*3e20*/ 	.word	index@(_ZN2at6native18elementwise_kernelILi128ELi2EZNS0_22gpu_kernel_impl_nocastIZZZNS0_50_GLOBAL__N__2680c7bb_12_PowKernel_cu_140f0503_289624pow_tensor_tensor_kernelERNS_18TensorIteratorBaseEENKUlvE_clEvENKUlvE6_clEvEUlN3c107complexIdEESA_E_EEvS5_RKT_EUliE_EEviT1_)
        /*3e24*/ 	.word	0x00000028


	//----- nvinfo : EIATTR_MIN_STACK_SIZE
	.align		4
.L_2705:
        /*3e28*/ 	.byte	0x04, 0x12
        /*3e2a*/ 	.short	(.L_2707 - .L_2706)
	.align		4
.L_2706:
        /*3e2c*/ 	.word	index@(_ZN2at6native27unrolled_elementwise_kernelIZZZNS0_50_GLOBAL__N__2680c7bb_12_PowKernel_cu_140f0503_289624pow_tensor_tensor_kernelERNS_18TensorIteratorBaseEENKUlvE_clEvENKUlvE6_clEvEUlN3c107complexIdEES9_E_St5arrayIPcLm3EELi4E23TrivialOffsetCalculatorILi2EjESE_ILi1EjENS0_6memory15LoadWithoutCastENSH_16StoreWithoutCastEEEviT_T0_T2_T3_T4_T5_)
        /*3e30*/ 	.word	0x00000028


	//----- nvinfo : EIATTR_MIN_STACK_SIZE
	.align		4
.L_2707:
        /*3e34*/ 	.byte	0x04, 0x12
        /*3e36*/ 	.short	(.L_2709 - .L_2708)
	.align		4
.L_2708:
        /*3e38*/ 	.word	index@(_ZN2at6native29vectorized_elementwise_kernelILi2EZZZNS0_50_GLOBAL__N__2680c7bb_12_PowKernel_cu_140f0503_289624pow_tensor_tensor_kernelERNS_18TensorIteratorBaseEENKUlvE_clEvENKUlvE6_clEvEUlN3c107complexIdEES9_E_St5arrayIPcLm3EEEEviT0_T1_)
        /*3e3c*/ 	.word	0x00000028


	//----- nvinfo : EIATTR_MIN_STACK_SIZE
	.align		4
.L_2709:
        /*3e40*/ 	.byte	0x04, 0x12
        /*3e42*/ 	.short	(.L_2711 - .L_2710)
	.align		4
.L_2710:
        /*3e44*/ 	.word	index@(_ZN2at6native29vectorized_elementwise_kernelILi4EZZZNS0_50_GLOBAL__N__2680c7bb_12_PowKernel_cu_140f0503_289624pow_tensor_tensor_kernelERNS_18TensorIteratorBaseEENKUlvE_clEvENKUlvE6_clEvEUlN3c107complexIdEES9_E_St5arrayIPcLm3EEEEviT0_T1_)
        /*3e48*/ 	.word	0x00000028


	//----- nvinfo : EIATTR_MIN_STACK_SIZE
	.align		4
.L_2711:
        /*3e4c*/ 	.byte	0x04, 0x12
        /*3e4e*/ 	.short	(.L_2713 - .L_2712)
	.align		4
.L_2712:
        /*3e50*/ 	.word	index@(_ZN2at6native29vectorized_elementwise_kernelILi8EZZZNS0_50_GLOBAL__N__2680c7bb_12_PowKernel_cu_140f0503_289624pow_tensor_tensor_kernelERNS_18TensorIteratorBaseEENKUlvE_clEvENKUlvE6_clEvEUlN3c107complexIdEES9_E_St5arrayIPcLm3EEEEviT0_T1_)
        /*3e54*/ 	.word	0x00000028


	//----- nvinfo : EIATTR_MIN_STACK_SIZE
	.align		4
.L_2713:
        /*3e58*/ 	.byte	0x04, 0x12
        /*3e5a*/ 	.short	(.L_2715 - .L_2714)
	.align		4
.L_2714:
        /*3e5c*/ 	.word	index@(_ZN2at6native18elementwise_kernelILi128ELi4EZNS0_15gpu_kernel_implIZNS0_50_GLOBAL__N__2680c7bb_12_PowKernel_cu_140f0503_289622pow_scalar_tensor_implIdEEvRNS_18TensorIteratorBaseEN3c107complexIT_EEEUlNS8_IdEEE_EEvS6_RKS9_EUliE_EEviT1_)
        /*3e60*/ 	.word	0x00000028


	//----- nvinfo : EIATTR_MIN_STACK_SIZE
	.align		4
.L_2715:
        /*3e64*/ 	.byte	0x04, 0x12
        /*3e66*/ 	.short	(.L_2717 - .L_2716)
	.align		4
.L_2716:
        /*3e68*/ 	.word	index@(_ZN2at6native27unrolled_elementwise_kernelIZNS0_50_GLOBAL__N__2680c7bb_12_PowKernel_cu_140f0503_289622pow_scalar_tensor_implIdEEvRNS_18TensorIteratorBaseEN3c107complexIT_EEEUlNS7_IdEEE_St5arrayIPcLm2EELi4E23TrivialOffsetCalculatorILi1EjESG_NS0_6memory12LoadWithCastILi1EEENSH_13StoreWithCastILi1EEEEEviS8_T0_T2_T3_T4_T5_)
        /*3e6c*/ 	.word	0x00000028


	//----- nvinfo : EIATTR_MIN_STACK_SIZE
	.align		4
.L_2717:
        /*3e70*/ 	.byte	0x04, 0x12
        /*3e72*/ 	.short	(.L_2719 - .L_2718)
	.align		4
.L_2718:
        /*3e74*/ 	.word	index@(_ZN2at6native18elementwise_kernelILi128ELi2EZNS0_22gpu_kernel_impl_nocastIZNS0_50_GLOBAL__N__2680c7bb_12_PowKernel_cu_140f0503_289622pow_scalar_tensor_implIdEEvRNS_18TensorIteratorBaseEN3c107complexIT_EEEUlNS8_IdEEE_EEvS6_RKS9_EUliE_EEviT1_)
        /*3e78*/ 	.word	0x00000028


	//----- nvinfo : EIATTR_MIN_STACK_SIZE
	.align		4
.L_2719:
        /*3e7c*/ 	.byte	0x04, 0x12
        /*3e7e*/ 	.short	(.L_2721 - .L_2720)
	.align		4
.L_2720:
        /*3e80*/ 	.word	index@(_ZN2at6native27unrolled_elementwise_kernelIZNS0_50_GLOBAL__N__2680c7bb_12_PowKernel_cu_140f0503_289622pow_scalar_tensor_implIdEEvRNS_18TensorIteratorBaseEN3c107complexIT_EEEUlNS7_IdEEE_St5arrayIPcLm2EELi4E23TrivialOffsetCalculatorILi1EjESG_NS0_6memory15LoadWithoutCastENSH_16StoreWithoutCastEEEviS8_T0_T2_T3_T4_T5_)
        /*3e84*/ 	.word	0x00000028


	//----- nvinfo : EIATTR_MIN_STACK_SIZE
	.align		4
.L_2721:
        /*3e88*/ 	.byte	0x04, 0x12
        /*3e8a*/ 	.short	(.L_2723 - .L_2722)
	.align		4
.L_2722:
        /*3e8c*/ 	.word	index@(_ZN2at6native29vectorized_elementwise_kernelILi2EZNS0_50_GLOBAL__N__2680c7bb_12_PowKernel_cu_140f0503_289622pow_scalar_tensor_implIdEEvRNS_18TensorIteratorBaseEN3c107complexIT_EEEUlNS7_IdEEE_St5arrayIPcLm2EEEEviT0_T1_)
        /*3e90*/ 	.word	0x00000030


	//----- nvinfo : EIATTR_MIN_STACK_SIZE
	.align		4
.L_2723:
        /*3e94*/ 	.byte	0x04, 0x12
        /*3e96*/ 	.short	(.L_2725 - .L_2724)
	.align		4
.L_2724:
        /*3e98*/ 	.word	index@(_ZN2at6native29vectorized_elementwise_kernelILi4EZNS0_50_GLOBAL__N__2680c7bb_12_PowKernel_cu_140f0503_289622pow_scalar_tensor_implIdEEvRNS_18TensorIteratorBaseEN3c107complexIT_EEEUlNS7_IdEEE_St5arrayIPcLm2EEEEviT0_T1_)
        /*3e9c*/ 	.word	0x00000030


	//----- nvinfo : EIATTR_MIN_STACK_SIZE
	.align		4
.L_2725:
        /*3ea0*/ 	.byte	0x04, 0x12
        /*3ea2*/ 	.short	(.L_2727 - .L_2726)
	.align		4
.L_2726:
        /*3ea4*/ 	.word	index@(_ZN2at6native29vectorized_elementwise_kernelILi8EZNS0_50_GLOBAL__N__2680c7bb_12_PowKernel_cu_140f0503_289622pow_scalar_tensor_implIdEEvRNS_18TensorIteratorBaseEN3c107complexIT_EEEUlNS7_IdEEE_St5arrayIPcLm2EEEEviT0_T1_)
        /*3ea8*/ 	.word	0x00000030


	//----- nvinfo : EIATTR_MIN_STACK_SIZE
	.align		4
.L_2727:
        /*3eac*/ 	.byte	0x04, 0x12
        /*3eae*/ 	.short	(.L_2729 - .L_2728)
	.align		4
.L_2728:
        /*3eb0*/ 	.word	index@(_ZN2at6native18elementwise_kernelILi128ELi4EZNS0_15gpu_kernel_implIZZZNS0_50_GLOBAL__N__2680c7bb_12_PowKernel_cu_140f0503_289624pow_tensor_tensor_kernelERNS_18TensorIteratorBaseEENKUlvE_clEvENKUlvE5_clEvEUlffE_EEvS5_RKT_EUliE_EEviT1_)
        /*3eb4*/ 	.word	0x00000000


	//----- nvinfo : EIATTR_MIN_STACK_SIZE
	.align		4
.L_2729:
        /*3eb8*/ 	.byte	0x04, 0x12
        /*3eba*/ 	.short	(.L_2731 - .L_2730)
	.align		4
.L_2730:
        /*3ebc*/ 	.word	index@(_ZN2at6native27unrolled_elementwise_kernelIZZZNS0_50_GLOBAL__N__2680c7bb_12_PowKernel_cu_140f0503_289624pow_tensor_tensor_kernelERNS_18TensorIteratorBaseEENKUlvE_clEvENKUlvE5_clEvEUlffE_St5arrayIPcLm3EELi4E23TrivialOffsetCalculatorILi2EjESB_ILi1EjENS0_6memory12LoadWithCastILi2EEENSE_13StoreWithCastILi1EEEEEviT_T0_T2_T3_T4_T5_)
        /*3ec0*/ 	.word	0x00000000


	//----- nvinfo : EIATTR_MIN_STACK_SIZE
	.align		4
.L_2731:
        /*3ec4*/ 	.byte	0x04, 0x12
        /*3ec6*/ 	.short	(.L_2733 - .L_2732)
	.align		4
.L_2732:
        /*3ec8*/ 	.word	index@(_ZN2at6native18elementwise_kernelILi128ELi2EZNS0_22gpu_kernel_impl_nocastIZZZNS0_50_GLOBAL__N__2680c7bb_12_PowKernel_cu_140f0503_289624pow_tensor_tensor_kernelERNS_18TensorIteratorBaseEENKUlvE_clEvENKUlvE5_clEvEUlffE_EEvS5_RKT_EUliE_EEviT1_)
        /*3ecc*/ 	.word	0x00000000


	//----- nvinfo : EIATTR_MIN_STACK_SIZE
	.align		4
.L_2733:
        /*3ed0*/ 	.byte	0x04, 0x12
        /*3ed2*/ 	.short	(.L_2735 - .L_2734)
	.align		4
.L_2734:
        /*3ed4*/ 	.word	index@(_ZN2at6native27unrolled_elementwise_kernelIZZZNS0_50_GLOBAL__N__2680c7bb_12_PowKernel_cu_140f0503_289624pow_tensor_tensor_kernelERNS_18TensorIteratorBaseEENKUlvE_clEvENKUlvE5_clEvEUlffE_St5arrayIPcLm3EELi4E23TrivialOffsetCalculatorILi2EjESB_ILi1EjENS0_6memory15LoadWithoutCastENSE_16StoreWithoutCastEEEviT_T0_T2_T3_T4_T5_)
        /*3ed8*/ 	.word	0x00000000


	//----- nvinfo : EIATTR_MIN_STACK_SIZE
	.align		4
.L_2735:
        /*3edc*/ 	.byte	0x04, 0x12
        /*3ede*/ 	.short	(.L_2737 - .L_2736)
	.align		4
.L_2736:
        /*3ee0*/ 	.word	index@(_ZN2at6native29vectorized_elementwise_kernelILi2EZZZNS0_50_GLOBAL__N__2680c7bb_12_PowKernel_cu_140f0503_289624pow_tensor_tensor_kernelERNS_18TensorIteratorBaseEENKUlvE_clEvENKUlvE5_clEvEUlffE_St5arrayIPcLm3EEEEviT0_T1_)
        /*3ee4*/ 	.word	0x00000000


	//----- nvinfo : EIATTR_MIN_STACK_SIZE
	.align		4
.L_2737:
        /*3ee8*/ 	.byte	0x04, 0x12
        /*3eea*/ 	.short	(.L_2739 - .L_2738)
	.align		4
.L_2738:
        /*3eec*/ 	.word	index@(_ZN2at6native29vectorized_elementwise_kernelILi4EZZZNS0_50_GLOBAL__N__2680c7bb_12_PowKernel_cu_140f0503_289624pow_tensor_tensor_kernelERNS_18TensorIteratorBaseEENKUlvE_clEvENKUlvE5_clEvEUlffE_St5arrayIPcLm3EEEEviT0_T1_)
        /*3ef0*/ 	.word	0x00000000


	//----- nvinfo : EIATTR_MIN_STACK_SIZE
	.align		4
.L_2739:
        /*3ef4*/ 	.byte	0x04, 0x12
        /*3ef6*/ 	.short	(.L_2741 - .L_2740)
	.align		4
.L_2740:
        /*3ef8*/ 	.word	index@(_ZN2at6native29vectorized_elementwise_kernelILi8EZZZNS0_50_GLOBAL__N__2680c7bb_12_PowKernel_cu_140f0503_289624pow_tensor_tensor_kernelERNS_18TensorIteratorBaseEENKUlvE_clEvENKUlvE5_clEvEUlffE_St5arrayIPcLm3EEEEviT0_T1_)
        /*3efc*/ 	.word	0x00000000


	//----- nvinfo : EIATTR_MIN_STACK_SIZE
	.align		4
.L_2741:
        /*3f00*/ 	.byte	0x04, 0x12
        /*3f02*/ 	.short	(.L_2743 - .L_2742)
	.align		4
.L_2742:
        /*3f04*/ 	.word	index@(_ZN2at6native18elementwise_kernelILi128ELi4EZNS0_15gpu_kernel_implIZNS0_50_GLOBAL__N__2680c7bb_12_PowKernel_cu_140f0503_289622pow_scalar_tensor_implIfEEvRNS_18TensorIteratorBaseET_EUlfE_EEvS6_RKS7_EUliE_EEviT1_)
        /*3f08*/ 	.word	0x00000000


	//----- nvinfo : EIATTR_MIN_STACK_SIZE
	.align		4
.L_2743:
        /*3f0c*/ 	.byte	0x04, 0x12
        /*3f0e*/ 	.short	(.L_2745 - .L_2744)
	.align		4
.L_2744:
        /*3f10*/ 	.word	index@(_ZN2at6native27unrolled_elementwise_kernelIZNS0_50_GLOBAL__N__2680c7bb_12_PowKernel_cu_140f0503_289622pow_scalar_tensor_implIfEEvRNS_18TensorIteratorBaseET_EUlfE_St5arrayIPcLm2EELi4E23TrivialOffsetCalculatorILi1EjESC_NS0_6memory12LoadWithCastILi1EEENSD_13StoreWithCastILi1EEEEEviS6_T0_T2_T3_T4_T5_)
        /*3f14*/ 	.word	0x00000000


	//----- nvinfo : EIATTR_MIN_STACK_SIZE
	.align		4
.L_2745:
        /*3f18*/ 	.byte	0x04, 0x12
        /*3f1a*/ 	.short	(.L_2747 - .L_2746)
	.align		4
.L_2746:
        /*3f1c*/ 	.word	index@(_ZN2at6native18elementwise_kernelILi128ELi2EZNS0_22gpu_kernel_impl_nocastIZNS0_50_GLOBAL__N__2680c7bb_12_PowKernel_cu_140f0503_289622pow_scalar_tensor_implIfEEvRNS_18TensorIteratorBaseET_EUlfE_EEvS6_RKS7_EUliE_EEviT1_)
        /*3f20*/ 	.word	0x00000000


	//----- nvinfo : EIATTR_MIN_STACK_SIZE
	.align		4
.L_2747:
        /*3f24*/ 	.byte	0x04, 0x12
        /*3f26*/ 	.short	(.L_2749 - .L_2748)
	.align		4
.L_2748:
        /*3f28*/ 	.word	index@(_ZN2at6native27unrolled_elementwise_kernelIZNS0_50_GLOBAL__N__2680c7bb_12_PowKernel_cu_140f0503_289622pow_scalar_tensor_implIfEEvRNS_18TensorIteratorBaseET_EUlfE_St5arrayIPcLm2EELi4E23TrivialOffsetCalculatorILi1EjESC_NS0_6memory15LoadWithoutCastENSD_16StoreWithoutCastEEEviS6_T0_T2_T3_T4_T5_)
        /*3f2c*/ 	.word	0x00000000


	//----- nvinfo : EIATTR_MIN_STACK_SIZE
	.align		4
.L_2749:
        /*3f30*/ 	.byte	0x04, 0x12
        /*3f32*/ 	.short	(.L_2751 - .L_2750)
	.align		4
.L_2750:
        /*3f34*/ 	.word	index@(_ZN2at6native29vectorized_elementwise_kernelILi2EZNS0_50_GLOBAL__N__2680c7bb_12_PowKernel_cu_140f0503_289622pow_scalar_tensor_implIfEEvRNS_18TensorIteratorBaseET_EUlfE_St5arrayIPcLm2EEEEviT0_T1_)
        /*3f38*/ 	.word	0x00000000


	//----- nvinfo : EIATTR_MIN_STACK_SIZE
	.align		4
.L_2751:
        /*3f3c*/ 	.byte	0x04, 0x12
        /*3f3e*/ 	.short	(.L_2753 - .L_2752)
	.align		4
.L_2752:
        /*3f40*/ 	.word	index@(_ZN2at6native29vectorized_elementwise_kernelILi4EZNS0_50_GLOBAL__N__2680c7bb_12_PowKernel_cu_140f0503_289622pow_scalar_tensor_implIfEEvRNS_18TensorIteratorBaseET_EUlfE_St5arrayIPcLm2EEEEviT0_T1_)
        /*3f44*/ 	.word	0x00000000


	//----- nvinfo : EIATTR_MIN_STACK_SIZE
	.align		4
.L_2753:
        /*3f48*/ 	.byte	0x04, 0x12
        /*3f4a*/ 	.short	(.L_2755 - .L_2754)
	.align		4
.L_2754:
        /*3f4c*/ 	.word	index@(_ZN2at6native29vectorized_elementwise_kernelILi8EZNS0_50_GLOBAL__N__2680c7bb_12_PowKernel_cu_140f0503_289622pow_scalar_tensor_implIfEEvRNS_18TensorIteratorBaseET_EUlfE_St5arrayIPcLm2EEEEviT0_T1_)
        /*3f50*/ 	.word	0x00000000


	//----- nvinfo : EIATTR_MIN_STACK_SIZE
	.align		4
.L_2755:
        /*3f54*/ 	.byte	0x04, 0x12
        /*3f56*/ 	.short	(.L_2757 - .L_2756)
	.align		4
.L_2756:
        /*3f58*/ 	.word	index@(_ZN2at6native18elementwise_kernelILi128ELi4EZNS0_15gpu_kernel_implIZZZNS0_50_GLOBAL__N__2680c7bb_12_PowKernel_cu_140f0503_289624pow_tensor_tensor_kernelERNS_18TensorIteratorBaseEENKUlvE_clEvENKUlvE4_clEvEUlddE_EEvS5_RKT_EUliE_EEviT1_)
        /*3f5c*/ 	.word	0x00000000


	//----- nvinfo : EIATTR_MIN_STACK_SIZE
	.align		4
.L_2757:
        /*3f60*/ 	.byte	0x04, 0x12
        /*3f62*/ 	.short	(.L_2759 - .L_2758)
	.align		4
.L_2758:
        /*3f64*/ 	.word	index@(_ZN2at6native27unrolled_elementwise_kernelIZZZNS0_50_GLOBAL__N__2680c7bb_12_PowKernel_cu_140f0503_289624pow_tensor_tensor_kernelERNS_18TensorIteratorBaseEENKUlvE_clEvENKUlvE4_clEvEUlddE_St5arrayIPcLm3EELi4E23TrivialOffsetCalculatorILi2EjESB_ILi1EjENS0_6memory12LoadWithCastILi2EEENSE_13StoreWithCastILi1EEEEEviT_T0_T2_T3_T4_T5_)
        /*3f68*/ 	.word	0x00000000


	//----- nvinfo : EIATTR_MIN_STACK_SIZE
	.align		4
.L_2759:
        /*3f6c*/ 	.byte	0x04, 0x12
        /*3f6e*/ 	.short	(.L_2761 - .L_2760)
	.align		4
.L_2760:
        /*3f70*/ 	.word	index@(_ZN2at6native18elementwise_kernelILi128ELi2EZNS0_22gpu_kernel_impl_nocastIZZZNS0_50_GLOBAL__N__2680c7bb_12_PowKernel_cu_140f0503_289624pow_tensor_tensor_kernelERNS_18TensorIteratorBaseEENKUlvE_clEvENKUlvE4_clEvEUlddE_EEvS5_RKT_EUliE_EEviT1_)
        /*3f74*/ 	.word	0x00000000


	//----- nvinfo : EIATTR_MIN_STACK_SIZE
	.align		4
.L_2761:
        /*3f78*/ 	.byte	0x04, 0x12
        /*3f7a*/ 	.short	(.L_2763 - .L_2762)
	.align		4
.L_2762:
        /*3f7c*/ 	.word	index@(_ZN2at6native27unrolled_elementwise_kernelIZZZNS0_50_GLOBAL__N__2680c7bb_12_PowKernel_cu_140f0503_289624pow_tensor_tensor_kernelERNS_18TensorIteratorBaseEENKUlvE_clEvENKUlvE4_clEvEUlddE_St5arrayIPcLm3EELi4E23TrivialOffsetCalculatorILi2EjESB_ILi1EjENS0_6memory15LoadWithoutCastENSE_16StoreWithoutCastEEEviT_T0_T2_T3_T4_T5_)
        /*3f80*/ 	.word	0x00000000


	//----- nvinfo : EIATTR_MIN_STACK_SIZE
	.align		4
.L_2763:
        /*3f84*/ 	.byte	0x04, 0x12
        /*3f86*/ 	.short	(.L_2765 - .L_2764)
	.align		4
.L_2764:
        /*3f88*/ 	.word	index@(_ZN2at6native29vectorized_elementwise_kernelILi2EZZZNS0_50_GLOBAL__N__2680c7bb_12_PowKernel_cu_140f0503_289624pow_tensor_tensor_kernelERNS_18TensorIteratorBaseEENKUlvE_clEvENKUlvE4_clEvEUlddE_St5arrayIPcLm3EEEEviT0_T1_)
        /*3f8c*/ 	.word	0x00000000


	//----- nvinfo : EIATTR_MIN_STACK_SIZE
	.align		4
.L_2765:
        /*3f90*/ 	.byte	0x04, 0x12
        /*3f92*/ 	.short	(.L_2767 - .L_2766)
	.align		4
.L_2766:
        /*3f94*/ 	.word	index@(_ZN2at6native29vectorized_elementwise_kernelILi4EZZZNS0_50_GLOBAL__N__2680c7bb_12_PowKernel_cu_140f0503_289624pow_tensor_tensor_kernelERNS_18TensorIteratorBaseEENKUlvE_clEvENKUlvE4_clEvEUlddE_St5arrayIPcLm3EEEEviT0_T1_)
        /*3f98*/ 	.word	0x00000000


	//----- nvinfo : EIATTR_MIN_STACK_SIZE
	.align		4
.L_2767:
        /*3f9c*/ 	.byte	0x04, 0x12
        /*3f9e*/ 	.short	(.L_2769 - .L_2768)
	.align		4
.L_2768:
        /*3fa0*/ 	.word	index@(_ZN2at6native29vectorized_elementwise_kernelILi8EZZZNS0_50_GLOBAL__N__2680c7bb_12_PowKernel_cu_140f0503_289624pow_tensor_tensor_kernelERNS_18TensorIteratorBaseEENKUlvE_clEvENKUlvE4_clEvEUlddE_St5arrayIPcLm3EEEEviT0_T1_)
        /*3fa4*/ 	.word	0x00000000


	//----- nvinfo : EIATTR_MIN_STACK_SIZE
	.align		4
.L_2769:
        /*3fa8*/ 	.byte	0x04, 0x12
        /*3faa*/ 	.short	(.L_2771 - .L_2770)
	.align		4
.L_2770:
        /*3fac*/ 	.word	index@(_ZN2at6native18elementwise_kernelILi128ELi4EZNS0_15gpu_kernel_implIZNS0_50_GLOBAL__N__2680c7bb_12_PowKernel_cu_140f0503_289622pow_scalar_tensor_implIdEEvRNS_18TensorIteratorBaseET_EUldE_EEvS6_RKS7_EUliE_EEviT1_)
        /*3fb0*/ 	.word	0x00000000


	//----- nvinfo : EIATTR_MIN_STACK_SIZE
	.align		4
.L_2771:
        /*3fb4*/ 	.byte	0x04, 0x12
        /*3fb6*/ 	.short	(.L_2773 - .L_2772)
	.align		4
.L_2772:
        /*3fb8*/ 	.word	index@(_ZN2at6native27unrolled_elementwise_kernelIZNS0_50_GLOBAL__N__2680c7bb_12_PowKernel_cu_140f0503_289622pow_scalar_tensor_implIdEEvRNS_18TensorIteratorBaseET_EUldE_St5arrayIPcLm2EELi4E23TrivialOffsetCalculatorILi1EjESC_NS0_6memory12LoadWithCastILi1EEENSD_13StoreWithCastILi1EEEEEviS6_T0_T2_T3_T4_T5_)
        /*3fbc*/ 	.word	0x00000000


	//----- nvinfo : EIATTR_MIN_STACK_SIZE
	.align		4
.L_2773:
        /*3fc0*/ 	.byte	0x04, 0x12
        /*3fc2*/ 	.short	(.L_2775 - .L_2774)
	.align		4
.L_2774:
        /*3fc4*/ 	.word	index@(_ZN2at6native18elementwise_kernelILi128ELi2EZNS0_22gpu_kernel_impl_nocastIZNS0_50_GLOBAL__N__2680c7bb_12_PowKernel_cu_140f0503_289622pow_scalar_tensor_implIdEEvRNS_18TensorIteratorBaseET_EUldE_EEvS6_RKS7_EUliE_EEviT1_)
        /*3fc8*/ 	.word	0x00000000


	//----- nvinfo : EIATTR_MIN_STACK_SIZE
	.align		4
.L_2775:
        /*3fcc*/ 	.byte	0x04, 0x12
        /*3fce*/ 	.short	(.L_2777 - .L_2776)
	.align		4
.L_2776:
        /*3fd0*/ 	.word	index@(_ZN2at6native27unrolled_elementwise_kernelIZNS0_50_GLOBAL__N__2680c7bb_12_PowKernel_cu_140f0503_289622pow_scalar_tensor_implIdEEvRNS_18TensorIteratorBaseET_EUldE_St5arrayIPcLm2EELi4E23TrivialOffsetCalculatorILi1EjESC_NS0_6memory15LoadWithoutCastENSD_16StoreWithoutCastEEEviS6_T0_T2_T3_T4_T5_)
        /*3fd4*/ 	.word	0x00000000


	//----- nvinfo : EIATTR_MIN_STACK_SIZE
	.align		4
.L_2777:
        /*3fd8*/ 	.byte	0x04, 0x12
        /*3fda*/ 	.short	(.L_2779 - .L_2778)
	.align		4
.L_2778:
        /*3fdc*/ 	.word	index@(_ZN2at6native29vectorized_elementwise_kernelILi2EZNS0_50_GLOBAL__N__2680c7bb_12_PowKernel_cu_140f0503_289622pow_scalar_tensor_implIdEEvRNS_18TensorIteratorBaseET_EUldE_St5arrayIPcLm2EEEEviT0_T1_)
        /*3fe0*/ 	.word	0x00000000


	//----- nvinfo : EIATTR_MIN_STACK_SIZE
	.align		4
.L_2779:
        /*3fe4*/ 	.byte	0x04, 0x12
        /*3fe6*/ 	.short	(.L_2781 - .L_2780)
	.align		4
.L_2780:
        /*3fe8*/ 	.word	index@(_ZN2at6native29vectorized_elementwise_kernelILi4EZNS0_50_GLOBAL__N__2680c7bb_12_PowKernel_cu_140f0503_289622pow_scalar_tensor_implIdEEvRNS_18TensorIteratorBaseET_EUldE_St5arrayIPcLm2EEEEviT0_T1_)
        /*3fec*/ 	.word	0x00000000


	//----- nvinfo : EIATTR_MIN_STACK_SIZE
	.align		4
.L_2781:
        /*3ff0*/ 	.byte	0x04, 0x12
        /*3ff2*/ 	.short	(.L_2783 - .L_2782)
	.align		4
.L_2782:
        /*3ff4*/ 	.word	index@(_ZN2at6native29vectorized_elementwise_kernelILi8EZNS0_50_GLOBAL__N__2680c7bb_12_PowKernel_cu_140f0503_289622pow_scalar_tensor_implIdEEvRNS_18TensorIteratorBaseET_EUldE_St5arrayIPcLm2EEEEviT0_T1_)
        /*3ff8*/ 	.word	0x00000000


	//----- nvinfo : EIATTR_MIN_STACK_SIZE
	.align		4
.L_2783:
        /*3ffc*/ 	.byte	0x04, 0x12
        /*3ffe*/ 	.short	(.L_2785 - .L_2784)
	.align		4
.L_2784:
        /*4000*/ 	.word	index@(_ZN2at6native18elementwise_kernelILi128ELi4EZNS0_15gpu_kernel_implIZZZNS0_50_GLOBAL__N__2680c7bb_12_PowKernel_cu_140f0503_289624pow_tensor_tensor_kernelERNS_18TensorIteratorBaseEENKUlvE_clEvENKUlvE3_clEvEUlssE_EEvS5_RKT_EUliE_EEviT1_)
        /*4004*/ 	.word	0x00000000


	//----- nvinfo : EIATTR_MIN_STACK_SIZE
	.align		4
.L_2785:
        /*4008*/ 	.byte	0x04, 0x12
        /*400a*/ 	.short	(.L_2787 - .L_2786)
	.align		4
.L_2786:
        /*400c*/ 	.word	index@(_ZN2at6native27unrolled_elementwise_kernelIZZZNS0_50_GLOBAL__N__2680c7bb_12_PowKernel_cu_140f0503_289624pow_tensor_tensor_kernelERNS_18TensorIteratorBaseEENKUlvE_clEvENKUlvE3_clEvEUlssE_St5arrayIPcLm3EELi4E23TrivialOffsetCalculatorILi2EjESB_ILi1EjENS0_6memory12LoadWithCastILi2EEENSE_13StoreWithCastILi1EEEEEviT_T0_T2_T3_T4_T5_)
        /*4010*/ 	.word	0x00000000


	//----- nvinfo : EIATTR_MIN_STACK_SIZE
	.align		4
.L_2787:
        /*4014*/ 	.byte	0x04, 0x12
        /*4016*/ 	.short	(.L_2789 - .L_2788)
	.align		4
.L_2788:
        /*4018*/ 	.word	index@(_ZN2at6native18elementwise_kernelILi128ELi4EZNS0_22gpu_kernel_impl_nocastIZZZNS0_50_GLOBAL__N__2680c7bb_12_PowKernel_cu_140f0503_289624pow_tensor_tensor_kernelERNS_18TensorIteratorBaseEENKUlvE_clEvENKUlvE3_clEvEUlssE_EEvS5_RKT_EUliE_EEviT1_)
        /*401c*/ 	.word	0x00000000


	//----- nvinfo : EIATTR_MIN_STACK_SIZE
	.align		4
.L_2789:
        /*4020*/ 	.byte	0x04, 0x12
        /*4022*/ 	.short	(.L_2791 - .L_2790)
	.align		4
.L_2790:
        /*4024*/ 	.word	index@(_ZN2at6native27unrolled_elementwise_kernelIZZZNS0_50_GLOBAL__N__2680c7bb_12_PowKernel_cu_140f0503_289624pow_tensor_tensor_kernelERNS_18TensorIteratorBaseEENKUlvE_clEvENKUlvE3_clEvEUlssE_St5arrayIPcLm3EELi4E23TrivialOffsetCalculatorILi2EjESB_ILi1EjENS0_6memory15LoadWithoutCastENSE_16StoreWithoutCastEEEviT_T0_T2_T3_T4_T5_)
        /*4028*/ 	.word	0x00000000


	//----- nvinfo : EIATTR_MIN_STACK_SIZE
	.align		4
.L_2791:
        /*402c*/ 	.byte	0x04, 0x12
        /*402e*/ 	.short	(.L_2793 - .L_2792)
	.align		4
.L_2792:
        /*4030*/ 	.word	index@(_ZN2at6native29vectorized_elementwise_kernelILi2EZZZNS0_50_GLOBAL__N__2680c7bb_12_PowKernel_cu_140f0503_289624pow_tensor_tensor_kernelERNS_18TensorIteratorBaseEENKUlvE_clEvENKUlvE3_clEvEUlssE_St5arrayIPcLm3EEEEviT0_T1_)
        /*4034*/ 	.word	0x00000000


	//----- nvinfo : EIATTR_MIN_STACK_SIZE
	.align		4
.L_2793:
        /*4038*/ 	.byte	0x04, 0x12
        /*403a*/ 	.short	(.L_2795 - .L_2794)
	.align		4
.L_2794:
        /*403c*/ 	.word	index@(_ZN2at6native29vectorized_elementwise_kernelILi4EZZZNS0_50_GLOBAL__N__2680c7bb_12_PowKernel_cu_140f0503_289624pow_tensor_tensor_kernelERNS_18TensorIteratorBaseEENKUlvE_clEvENKUlvE3_clEvEUlssE_St5arrayIPcLm3EEEEviT0_T1_)
        /*4040*/ 	.word	0x00000000


	//----- nvinfo : EIATTR_MIN_STACK_SIZE
	.align		4
.L_2795:
        /*4044*/ 	.byte	0x04, 0x12
        /*4046*/ 	.short	(.L_2797 - .L_2796)
	.align		4
.L_2796:
        /*4048*/ 	.word	index@(_ZN2at6native29vectorized_elementwise_kernelILi8EZZZNS0_50_GLOBAL__N__2680c7bb_12_PowKernel_cu_140f0503_289624pow_tensor_tensor_kernelERNS_18TensorIteratorBaseEENKUlvE_clEvENKUlvE3_clEvEUlssE_St5arrayIPcLm3EEEEviT0_T1_)
        /*404c*/ 	.word	0x00000000


	//----- nvinfo : EIATTR_MIN_STACK_SIZE
	.align		4
.L_2797:
        /*4050*/ 	.byte	0x04, 0x12
        /*4052*/ 	.short	(.L_2799 - .L_2798)
	.align		4
.L_2798:
        /*4054*/ 	.word	index@(_ZN2at6native18elementwise_kernelILi128ELi4EZNS0_15gpu_kernel_implIZNS0_50_GLOBAL__N__2680c7bb_12_PowKernel_cu_140f0503_289622pow_scalar_tensor_implIsEEvRNS_18TensorIteratorBaseET_EUlsE_EEvS6_RKS7_EUliE_EEviT1_)
        /*4058*/ 	.word	0x00000000


	//----- nvinfo : EIATTR_MIN_STACK_SIZE
	.align		4
.L_2799:
        /*405c*/ 	.byte	0x04, 0x12
        /*405e*/ 	.short	(.L_2801 - .L_2800)
	.align		4
.L_2800:
        /*4060*/ 	.word	index@(_ZN2at6native27unrolled_elementwise_kernelIZNS0_50_GLOBAL__N__2680c7bb_12_PowKernel_cu_140f0503_289622pow_scalar_tensor_implIsEEvRNS_18TensorIteratorBaseET_EUlsE_St5arrayIPcLm2EELi4E23TrivialOffsetCalculatorILi1EjESC_NS0_6memory12LoadWithCastILi1EEENSD_13StoreWithCastILi1EEEEEviS6_T0_T2_T3_T4_T5_)
        /*4064*/ 	.word	0x00000000


	//----- nvinfo : EIATTR_MIN_STACK_SIZE
	.align		4
.L_2801:
        /*4068*/ 	.byte	0x04, 0x12
        /*406a*/ 	.short	(.L_2803 - .L_2802)
	.align		4
.L_2802:
        /*406c*/ 	.word	index@(_ZN2at6native18elementwise_kernelILi128ELi4EZNS0_22gpu_kernel_impl_nocastIZNS0_50_GLOBAL__N__2680c7bb_12_PowKernel_cu_140f0503_289622pow_scalar_tensor_implIsEEvRNS_18TensorIteratorBaseET_EUlsE_EEvS6_RKS7_EUliE_EEviT1_)
        /*4070*/ 	.word	0x00000000


	//----- nvinfo : EIATTR_MIN_STACK_SIZE
	.align		4
.L_2803:
        /*4074*/ 	.byte	0x04, 0x12
        /*4076*/ 	.short	(.L_2805 - .L_2804)
	.align		4
.L_2804:
        /*4078*/ 	.word	index@(_ZN2at6native27unrolled_elementwise_kernelIZNS0_50_GLOBAL__N__2680c7bb_12_PowKernel_cu_140f0503_289622pow_scalar_tensor_implIsEEvRNS_18TensorIteratorBaseET_EUlsE_St5arrayIPcLm2EELi4E23TrivialOffsetCalculatorILi1EjESC_NS0_6memory15LoadWithoutCastENSD_16StoreWithoutCastEEEviS6_T0_T2_T3_T4_T5_)
        /*407c*/ 	.word	0x00000000


	//----- nvinfo : EIATTR_MIN_STACK_SIZE
	.align		4
.L_2805:
        /*4080*/ 	.byte	0x04, 0x12
        /*4082*/ 	.short	(.L_2807 - .L_2806)
	.align		4
.L_2806:
        /*4084*/ 	.word	index@(_ZN2at6native29vectorized_elementwise_kernelILi2EZNS0_50_GLOBAL__N__2680c7bb_12_PowKernel_cu_140f0503_289622pow_scalar_tensor_implIsEEvRNS_18TensorIteratorBaseET_EUlsE_St5arrayIPcLm2EEEEviT0_T1_)
        /*4088*/ 	.word	0x00000000


	//----- nvinfo : EIATTR_MIN_STACK_SIZE
	.align		4
.L_2807:
        /*408c*/ 	.byte	0x04, 0x12
        /*408e*/ 	.short	(.L_2809 - .L_2808)
	.align		4
.L_2808:
        /*4090*/ 	.word	index@(_ZN2at6native29vectorized_elementwise_kernelILi4EZNS0_50_GLOBAL__N__2680c7bb_12_PowKernel_cu_140f0503_289622pow_scalar_tensor_implIsEEvRNS_18TensorIteratorBaseET_EUlsE_St5arrayIPcLm2EEEEviT0_T1_)
        /*4094*/ 	.word	0x00000000


	//----- nvinfo : EIATTR_MIN_STACK_SIZE
	.align		4
.L_2809:
        /*4098*/ 	.byte	0x04, 0x12
        /*409a*/ 	.short	(.L_2811 - .L_2810)
	.align		4
.L_2810:
        /*409c*/ 	.word	index@(_ZN2at6native29vectorized_elementwise_kernelILi8EZNS0_50_GLOBAL__N__2680c7bb_12_PowKernel_cu_140f0503_289622pow_scalar_tensor_implIsEEvRNS_18TensorIteratorBaseET_EUlsE_St5arrayIPcLm2EEEEviT0_T1_)
        /*40a0*/ 	.word	0x00000000


	//----- nvinfo : EIATTR_MIN_STACK_SIZE
	.align		4
.L_2811:
        /*40a4*/ 	.byte	0x04, 0x12
        /*40a6*/ 	.short	(.L_2813 - .L_2812)
	.align		4
.L_2812:
        /*40a8*/ 	.word	index@(_ZN2at6native18elementwise_kernelILi128ELi4EZNS0_15gpu_kernel_implIZZZNS0_50_GLOBAL__N__2680c7bb_12_PowKernel_cu_140f0503_289624pow_tensor_tensor_kernelERNS_18TensorIteratorBaseEENKUlvE_clEvENKUlvE2_clEvEUlllE_EEvS5_RKT_EUliE_EEviT1_)
        /*40ac*/ 	.word	0x00000000


	//----- nvinfo : EIATTR_MIN_STACK_SIZE
	.align		4
.L_2813:
        /*40b0*/ 	.byte	0x04, 0x12
        /*40b2*/ 	.short	(.L_2815 - .L_2814)
	.align		4
.L_2814:
        /*40b4*/ 	.word	index@(_ZN2at6native27unrolled_elementwise_kernelIZZZNS0_50_GLOBAL__N__2680c7bb_12_PowKernel_cu_140f0503_289624pow_tensor_tensor_kernelERNS_18TensorIteratorBaseEENKUlvE_clEvENKUlvE2_clEvEUlllE_St5arrayIPcLm3EELi4E23TrivialOffsetCalculatorILi2EjESB_ILi1EjENS0_6memory12LoadWithCastILi2EEENSE_13StoreWithCastILi1EEEEEviT_T0_T2_T3_T4_T5_)
        /*40b8*/ 	.word	0x00000000


	//----- nvinfo : EIATTR_MIN_STACK_SIZE
	.align		4
.L_2815:
        /*40bc*/ 	.byte	0x04, 0x12
        /*40be*/ 	.short	(.L_2817 - .L_2816)
	.align		4
.L_2816:
        /*40c0*/ 	.word	index@(_ZN2at6native18elementwise_kernelILi128ELi2EZNS0_22gpu_kernel_impl_nocastIZZZNS0_50_GLOBAL__N__2680c7bb_12_PowKernel_cu_140f0503_289624pow_tensor_tensor_kernelERNS_18TensorIteratorBaseEENKUlvE_clEvENKUlvE2_clEvEUlllE_EEvS5_RKT_EUliE_EEviT1_)
        /*40c4*/ 	.word	0x00000000


	//----- nvinfo : EIATTR_MIN_STACK_SIZE
	.align		4
.L_2817:
        /*40c8*/ 	.byte	0x04, 0x12
        /*40ca*/ 	.short	(.L_2819 - .L_2818)
	.align		4
.L_2818:
        /*40cc*/ 	.word	index@(_ZN2at6native27unrolled_elementwise_kernelIZZZNS0_50_GLOBAL__N__2680c7bb_12_PowKernel_cu_140f0503_289624pow_tensor_tensor_kernelERNS_18TensorIteratorBaseEENKUlvE_clEvENKUlvE2_clEvEUlllE_St5arrayIPcLm3EELi4E23TrivialOffsetCalculatorILi2EjESB_ILi1EjENS0_6memory15LoadWithoutCastENSE_16StoreWithoutCastEEEviT_T0_T2_T3_T4_T5_)
        /*40d0*/ 	.word	0x00000000


	//----- nvinfo : EIATTR_MIN_STACK_SIZE
	.align		4
.L_2819:
        /*40d4*/ 	.byte	0x04, 0x12
        /*40d6*/ 	.short	(.L_2821 - .L_2820)
	.align		4
.L_2820:
        /*40d8*/ 	.word	index@(_ZN2at6native29vectorized_elementwise_kernelILi2EZZZNS0_50_GLOBAL__N__2680c7bb_12_PowKernel_cu_140f0503_289624pow_tensor_tensor_kernelERNS_18TensorIteratorBaseEENKUlvE_clEvENKUlvE2_clEvEUlllE_St5arrayIPcLm3EEEEviT0_T1_)
        /*40dc*/ 	.word	0x00000000


	//----- nvinfo : EIATTR_MIN_STACK_SIZE
	.align		4
.L_2821:
        /*40e0*/ 	.byte	0x04, 0x12
        /*40e2*/ 	.short	(.L_2823 - .L_2822)
	.align		4
.L_2822:
        /*40e4*/ 	.word	index@(_ZN2at6native29vectorized_elementwise_kernelILi4EZZZNS0_50_GLOBAL__N__2680c7bb_12_PowKernel_cu_140f0503_289624pow_tensor_tensor_kernelERNS_18TensorIteratorBaseEENKUlvE_clEvENKUlvE2_clEvEUlllE_St5arrayIPcLm3EEEEviT0_T1_)
        /*40e8*/ 	.word	0x00000000


	//----- nvinfo : EIATTR_MIN_STACK_SIZE
	.align		4
.L_2823:
        /*40ec*/ 	.byte	0x04, 0x12
        /*40ee*/ 	.short	(.L_2825 - .L_2824)
	.align		4
.L_2824:
        /*40f0*/ 	.word	index@(_ZN2at6native29vectorized_elementwise_kernelILi8EZZZNS0_50_GLOBAL__N__2680c7bb_12_PowKernel_cu_140f0503_289624pow_tensor_tensor_kernelERNS_18TensorIteratorBaseEENKUlvE_clEvENKUlvE2_clEvEUlllE_St5arrayIPcLm3EEEEviT0_T1_)
        /*40f4*/ 	.word	0x00000000


	//----- nvinfo : EIATTR_MIN_STACK_SIZE
	.align		4
.L_2825:
        /*40f8*/ 	.byte	0x04, 0x12
        /*40fa*/ 	.short	(.L_2827 - .L_2826)
	.align		4
.L_2826:
        /*40fc*/ 	.word	index@(_ZN2at6native18elementwise_kernelILi128ELi4EZNS0_15gpu_kernel_implIZNS0_50_GLOBAL__N__2680c7bb_12_PowKernel_cu_140f0503_289622pow_scalar_tensor_implIlEEvRNS_18TensorIteratorBaseET_EUllE_EEvS6_RKS7_EUliE_EEviT1_)
        /*4100*/ 	.word	0x00000000


	//----- nvinfo : EIATTR_MIN_STACK_SIZE
	.align		4
.L_2827:
        /*4104*/ 	.byte	0x04, 0x12
        /*4106*/ 	.short	(.L_2829 - .L_2828)
	.align		4
.L_2828:
        /*4108*/ 	.word	index@(_ZN2at6native27unrolled_elementwise_kernelIZNS0_50_GLOBAL__N__2680c7bb_12_PowKernel_cu_140f0503_289622pow_scalar_tensor_implIlEEvRNS_18TensorIteratorBaseET_EUllE_St5arrayIPcLm2EELi4E23TrivialOffsetCalculatorILi1EjESC_NS0_6memory12LoadWithCastILi1EEENSD_13StoreWithCastILi1EEEEEviS6_T0_T2_T3_T4_T5_)
        /*410c*/ 	.word	0x00000000


	//----- nvinfo : EIATTR_MIN_STACK_SIZE
	.align		4
.L_2829:
        /*4110*/ 	.byte	0x04, 0x12
        /*4112*/ 	.short	(.L_2831 - .L_2830)
	.align		4
.L_2830:
        /*4114*/ 	.word	index@(_ZN2at6native18elementwise_kernelILi128ELi2EZNS0_22gpu_kernel_impl_nocastIZNS0_50_GLOBAL__N__2680c7bb_12_PowKernel_cu_140f0503_289622pow_scalar_tensor_implIlEEvRNS_18TensorIteratorBaseET_EUllE_EEvS6_RKS7_EUliE_EEviT1_)
        /*4118*/ 	.word	0x00000000


	//----- nvinfo : EIATTR_MIN_STACK_SIZE
	.align		4
.L_2831:
        /*411c*/ 	.byte	0x04, 0x12
        /*411e*/ 	.short	(.L_2833 - .L_2832)
	.align		4
.L_2832:
        /*4120*/ 	.word	index@(_ZN2at6native27unrolled_elementwise_kernelIZNS0_50_GLOBAL__N__2680c7bb_12_PowKernel_cu_140f0503_289622pow_scalar_tensor_implIlEEvRNS_18TensorIteratorBaseET_EUllE_St5arrayIPcLm2EELi4E23TrivialOffsetCalculatorILi1EjESC_NS0_6memory15LoadWithoutCastENSD_16StoreWithoutCastEEEviS6_T0_T2_T3_T4_T5_)
        /*4124*/ 	.word	0x00000000


	//----- nvinfo : EIATTR_MIN_STACK_SIZE
	.align		4
.L_2833:
        /*4128*/ 	.byte	0x04, 0x12
        /*412a*/ 	.short	(.L_2835 - .L_2834)
	.align		4
.L_2834:
        /*412c*/ 	.word	index@(_ZN2at6native29vectorized_elementwise_kernelILi2EZNS0_50_GLOBAL__N__2680c7bb_12_PowKernel_cu_140f0503_289622pow_scalar_tensor_implIlEEvRNS_18TensorIteratorBaseET_EUllE_St5arrayIPcLm2EEEEviT0_T1_)
        /*4130*/ 	.word	0x00000000


	//----- nvinfo : EIATTR_MIN_STACK_SIZE
	.align		4
.L_2835:
        /*4134*/ 	.byte	0x04, 0x12
        /*4136*/ 	.short	(.L_2837 - .L_2836)
	.align		4
.L_2836:
        /*4138*/ 	.word	index@(_ZN2at6native29vectorized_elementwise_kernelILi4EZNS0_50_GLOBAL__N__2680c7bb_12_PowKernel_cu_140f0503_289622pow_scalar_tensor_implIlEEvRNS_18TensorIteratorBaseET_EUllE_St5arrayIPcLm2EEEEviT0_T1_)
        /*413c*/ 	.word	0x00000000


	//----- nvinfo : EIATTR_MIN_STACK_SIZE
	.align		4
.L_2837:
        /*4140*/ 	.byte	0x04, 0x12
        /*4142*/ 	.short	(.L_2839 - .L_2838)
	.align		4
.L_2838:
        /*4144*/ 	.word	index@(_ZN2at6native29vectorized_elementwise_kernelILi8EZNS0_50_GLOBAL__N__2680c7bb_12_PowKernel_cu_140f0503_289622pow_scalar_tensor_implIlEEvRNS_18TensorIteratorBaseET_EUllE_St5arrayIPcLm2EEEEviT0_T1_)
        /*4148*/ 	.word	0x00000000


	//----- nvinfo : EIATTR_MIN_STACK_SIZE
	.align		4
.L_2839:
        /*414c*/ 	.byte	0x04, 0x12
        /*414e*/ 	.short	(.L_2841 - .L_2840)
	.align		4
.L_2840:
        /*4150*/ 	.word	index@(_ZN2at6native18elementwise_kernelILi128ELi4EZNS0_15gpu_kernel_implIZZZNS0_50_GLOBAL__N__2680c7bb_12_PowKernel_cu_140f0503_289624pow_tensor_tensor_kernelERNS_18TensorIteratorBaseEENKUlvE_clEvENKUlvE1_clEvEUliiE_EEvS5_RKT_EUliE_EEviT1_)
        /*4154*/ 	.word	0x00000000


	//----- nvinfo : EIATTR_MIN_STACK_SIZE
	.align		4
.L_2841:
        /*4158*/ 	.byte	0x04, 0x12
        /*415a*/ 	.short	(.L_2843 - .L_2842)
	.align		4
.L_2842:
        /*415c*/ 	.word	index@(_ZN2at6native27unrolled_elementwise_kernelIZZZNS0_50_GLOBAL__N__2680c7bb_12_PowKernel_cu_140f0503_289624pow_tensor_tensor_kernelERNS_18TensorIteratorBaseEENKUlvE_clEvENKUlvE1_clEvEUliiE_St5arrayIPcLm3EELi4E23TrivialOffsetCalculatorILi2EjESB_ILi1EjENS0_6memory12LoadWithCastILi2EEENSE_13StoreWithCastILi1EEEEEviT_T0_T2_T3_T4_T5_)
        /*4160*/ 	.word	0x00000000


	//----- nvinfo : EIATTR_MIN_STACK_SIZE
	.align		4
.L_2843:
        /*4164*/ 	.byte	0x04, 0x12
        /*4166*/ 	.short	(.L_2845 - .L_2844)
	.align		4
.L_2844:
        /*4168*/ 	.word	index@(_ZN2at6native18elementwise_kernelILi128ELi2EZNS0_22gpu_kernel_impl_nocastIZZZNS0_50_GLOBAL__N__2680c7bb_12_PowKernel_cu_140f0503_289624pow_tensor_tensor_kernelERNS_18TensorIteratorBaseEENKUlvE_clEvENKUlvE1_clEvEUliiE_EEvS5_RKT_EUliE_EEviT1_)
        /*416c*/ 	.word	0x00000000


	//----- nvinfo : EIATTR_MIN_STACK_SIZE
	.align		4
.L_2845:
        /*4170*/ 	.byte	0x04, 0x12
        /*4172*/ 	.short	(.L_2847 - .L_2846)
	.align		4
.L_2846:
        /*4174*/ 	.word	index@(_ZN2at6native27unrolled_elementwise_kernelIZZZNS0_50_GLOBAL__N__2680c7bb_12_PowKernel_cu_140f0503_289624pow_tensor_tensor_kernelERNS_18TensorIteratorBaseEENKUlvE_clEvENKUlvE1_clEvEUliiE_St5arrayIPcLm3EELi4E23TrivialOffsetCalculatorILi2EjESB_ILi1EjENS0_6memory15LoadWithoutCastENSE_16StoreWithoutCastEEEviT_T0_T2_T3_T4_T5_)
        /*4178*/ 	.word	0x00000000


	//----- nvinfo : EIATTR_MIN_STACK_SIZE
	.align		4
.L_2847:
        /*417c*/ 	.byte	0x04, 0x12
        /*417e*/ 	.short	(.L_2849 - .L_2848)
	.align		4
.L_2848:
        /*4180*/ 	.word	index@(_ZN2at6native29vectorized_elementwise_kernelILi2EZZZNS0_50_GLOBAL__N__2680c7bb_12_PowKernel_cu_140f0503_289624pow_tensor_tensor_kernelERNS_18TensorIteratorBaseEENKUlvE_clEvENKUlvE1_clEvEUliiE_St5arrayIPcLm3EEEEviT0_T1_)
        /*4184*/ 	.word	0x00000000


	//----- nvinfo : EIATTR_MIN_STACK_SIZE
	.align		4
.L_2849:
        /*4188*/ 	.byte	0x04, 0x12
        /*418a*/ 	.short	(.L_2851 - .L_2850)
	.align		4
.L_2850:
        /*418c*/ 	.word	index@(_ZN2at6native29vectorized_elementwise_kernelILi4EZZZNS0_50_GLOBAL__N__2680c7bb_12_PowKernel_cu_140f0503_289624pow_tensor_tensor_kernelERNS_18TensorIteratorBaseEENKUlvE_clEvENKUlvE1_clEvEUliiE_St5arrayIPcLm3EEEEviT0_T1_)
        /*4190*/ 	.word	0x00000000


	//----- nvinfo : EIATTR_MIN_STACK_SIZE
	.align		4
.L_2851:
        /*4194*/ 	.byte	0x04, 0x12
        /*4196*/ 	.short	(.L_2853 - .L_2852)
	.align		4
.L_2852:
        /*4198*/ 	.word	index@(_ZN2at6native29vectorized_elementwise_kernelILi8EZZZNS0_50_GLOBAL__N__2680c7bb_12_PowKernel_cu_140f0503_289624pow_tensor_tensor_kernelERNS_18TensorIteratorBaseEENKUlvE_clEvENKUlvE1_clEvEUliiE_St5arrayIPcLm3EEEEviT0_T1_)
        /*419c*/ 	.word	0x00000000


	//----- nvinfo : EIATTR_MIN_STACK_SIZE
	.align		4
.L_2853:
        /*41a0*/ 	.byte	0x04, 0x12
        /*41a2*/ 	.short	(.L_2855 - .L_2854)
	.align		4
.L_2854:
        /*41a4*/ 	.word	index@(_ZN2at6native18elementwise_kernelILi128ELi4EZNS0_15gpu_kernel_implIZNS0_50_GLOBAL__N__2680c7bb_12_PowKernel_cu_140f0503_289622pow_scalar_tensor_implIiEEvRNS_18TensorIteratorBaseET_EUliE_EEvS6_RKS7_EUliE_EEviT1_)
        /*41a8*/ 	.word	0x00000000


	//----- nvinfo : EIATTR_MIN_STACK_SIZE
	.align		4
.L_2855:
        /*41ac*/ 	.byte	0x04, 0x12
        /*41ae*/ 	.short	(.L_2857 - .L_2856)
	.align		4
.L_2856:
        /*41b0*/ 	.word	index@(_ZN2at6native27unrolled_elementwise_kernelIZNS0_50_GLOBAL__N__2680c7bb_12_PowKernel_cu_140f0503_289622pow_scalar_tensor_implIiEEvRNS_18TensorIteratorBaseET_EUliE_St5arrayIPcLm2EELi4E23TrivialOffsetCalculatorILi1EjESC_NS0_6memory12LoadWithCastILi1EEENSD_13StoreWithCastILi1EEEEEviS6_T0_T2_T3_T4_T5_)
        /*41b4*/ 	.word	0x00000000


	//----- nvinfo : EIATTR_MIN_STACK_SIZE
	.align		4
.L_2857:
        /*41b8*/ 	.byte	0x04, 0x12
        /*41ba*/ 	.short	(.L_2859 - .L_2858)
	.align		4
.L_2858:
        /*41bc*/ 	.word	index@(_ZN2at6native18elementwise_kernelILi128ELi2EZNS0_22gpu_kernel_impl_nocastIZNS0_50_GLOBAL__N__2680c7bb_12_PowKernel_cu_140f0503_289622pow_scalar_tensor_implIiEEvRNS_18TensorIteratorBaseET_EUliE_EEvS6_RKS7_EUliE_EEviT1_)
        /*41c0*/ 	.word	0x00000000


	//----- nvinfo : EIATTR_MIN_STACK_SIZE
	.align		4
.L_2859:
        /*41c4*/ 	.byte	0x04, 0x12
        /*41c6*/ 	.short	(.L_2861 - .L_2860)
	.align		4
.L_2860:
        /*41c8*/ 	.word	index@(_ZN2at6native27unrolled_elementwise_kernelIZNS0_50_GLOBAL__N__2680c7bb_12_PowKernel_cu_140f0503_289622pow_scalar_tensor_implIiEEvRNS_18TensorIteratorBaseET_EUliE_St5arrayIPcLm2EELi4E23TrivialOffsetCalculatorILi1EjESC_NS0_6memory15LoadWithoutCastENSD_16StoreWithoutCastEEEviS6_T0_T2_T3_T4_T5_)
        /*41cc*/ 	.word	0x00000000


	//----- nvinfo : EIATTR_MIN_STACK_SIZE
	.align		4
.L_2861:
        /*41d0*/ 	.byte	0x04, 0x12
        /*41d2*/ 	.short	(.L_2863 - .L_2862)
	.align		4
.L_2862:
        /*41d4*/ 	.word	index@(_ZN2at6native29vectorized_elementwise_kernelILi2EZNS0_50_GLOBAL__N__2680c7bb_12_PowKernel_cu_140f0503_289622pow_scalar_tensor_implIiEEvRNS_18TensorIteratorBaseET_EUliE_St5arrayIPcLm2EEEEviT0_T1_)
        /*41d8*/ 	.word	0x00000000


	//----- nvinfo : EIATTR_MIN_STACK_SIZE
	.align		4
.L_2863:
        /*41dc*/ 	.byte	0x04, 0x12
        /*41de*/ 	.short	(.L_2865 - .L_2864)
	.align		4
.L_2864:
        /*41e0*/ 	.word	index@(_ZN2at6native29vectorized_elementwise_kernelILi4EZNS0_50_GLOBAL__N__2680c7bb_12_PowKernel_cu_140f0503_289622pow_scalar_tensor_implIiEEvRNS_18TensorIteratorBaseET_EUliE_St5arrayIPcLm2EEEEviT0_T1_)
        /*41e4*/ 	.word	0x00000000


	//----- nvinfo : EIATTR_MIN_STACK_SIZE
	.align		4
.L_2865:
        /*41e8*/ 	.byte	0x04, 0x12
        /*41ea*/ 	.short	(.L_2867 - .L_2866)
	.align		4
.L_2866:
        /*41ec*/ 	.word	index@(_ZN2at6native29vectorized_elementwise_kernelILi8EZNS0_50_GLOBAL__N__2680c7bb_12_PowKernel_cu_140f0503_289622pow_scalar_tensor_implIiEEvRNS_18TensorIteratorBaseET_EUliE_St5arrayIPcLm2EEEEviT0_T1_)
        /*41f0*/ 	.word	0x00000000


	//----- nvinfo : EIATTR_MIN_STACK_SIZE
	.align		4
.L_2867:
        /*41f4*/ 	.byte	0x04, 0x12
        /*41f6*/ 	.short	(.L_2869 - .L_2868)
	.align		4
.L_2868:
        /*41f8*/ 	.word	index@(_ZN2at6native18elementwise_kernelILi128ELi4EZNS0_15gpu_kernel_implIZZZNS0_50_GLOBAL__N__2680c7bb_12_PowKernel_cu_140f0503_289624pow_tensor_tensor_kernelERNS_18TensorIteratorBaseEENKUlvE_clEvENKUlvE0_clEvEUlaaE_EEvS5_RKT_EUliE_EEviT1_)
        /*41fc*/ 	.word	0x00000000


	//----- nvinfo : EIATTR_MIN_STACK_SIZE
	.align		4
.L_2869:
        /*4200*/ 	.byte	0x04, 0x12
        /*4202*/ 	.short	(.L_2871 - .L_2870)
	.align		4
.L_2870:
        /*4204*/ 	.word	index@(_ZN2at6native27unrolled_elementwise_kernelIZZZNS0_50_GLOBAL__N__2680c7bb_12_PowKernel_cu_140f0503_289624pow_tensor_tensor_kernelERNS_18TensorIteratorBaseEENKUlvE_clEvENKUlvE0_clEvEUlaaE_St5arrayIPcLm3EELi4E23TrivialOffsetCalculatorILi2EjESB_ILi1EjENS0_6memory12LoadWithCastILi2EEENSE_13StoreWithCastILi1EEEEEviT_T0_T2_T3_T4_T5_)
        /*4208*/ 	.word	0x00000000


	//----- nvinfo : EIATTR_MIN_STACK_SIZE
	.align		4
.L_2871:
        /*420c*/ 	.byte	0x04, 0x12
        /*420e*/ 	.short	(.L_2873 - .L_2872)
	.align		4
.L_2872:
        /*4210*/ 	.word	index@(_ZN2at6native18elementwise_kernelILi128ELi4EZNS0_22gpu_kernel_impl_nocastIZZZNS0_50_GLOBAL__N__2680c7bb_12_PowKernel_cu_140f0503_289624pow_tensor_tensor_kernelERNS_18TensorIteratorBaseEENKUlvE_clEvENKUlvE0_clEvEUlaaE_EEvS5_RKT_EUliE_EEviT1_)
        /*4214*/ 	.word	0x00000000


	//----- nvinfo : EIATTR_MIN_STACK_SIZE
	.align		4
.L_2873:
        /*4218*/ 	.byte	0x04, 0x12
        /*421a*/ 	.short	(.L_2875 - .L_2874)
	.align		4
.L_2874:
        /*421c*/ 	.word	index@(_ZN2at6native27unrolled_elementwise_kernelIZZZNS0_50_GLOBAL__N__2680c7bb_12_PowKernel_cu_140f0503_289624pow_tensor_tensor_kernelERNS_18TensorIteratorBaseEENKUlvE_clEvENKUlvE0_clEvEUlaaE_St5arrayIPcLm3EELi4E23TrivialOffsetCalculatorILi2EjESB_ILi1EjENS0_6memory15LoadWithoutCastENSE_16StoreWithoutCastEEEviT_T0_T2_T3_T4_T5_)
        /*4220*/ 	.word	0x00000000


	//----- nvinfo : EIATTR_MIN_STACK_SIZE
	.align		4
.L_2875:
        /*4224*/ 	.byte	0x04, 0x12
        /*4226*/ 	.short	(.L_2877 - .L_2876)
	.align		4
.L_2876:
        /*4228*/ 	.word	index@(_ZN2at6native29vectorized_elementwise_kernelILi2EZZZNS0_50_GLOBAL__N__2680c7bb_12_PowKernel_cu_140f0503_289624pow_tensor_tensor_kernelERNS_18TensorIteratorBaseEENKUlvE_clEvENKUlvE0_clEvEUlaaE_St5arrayIPcLm3EEEEviT0_T1_)
        /*422c*/ 	.word	0x00000000


	//----- nvinfo : EIATTR_MIN_STACK_SIZE
	.align		4
.L_2877:
        /*4230*/ 	.byte	0x04, 0x12
        /*4232*/ 	.short	(.L_2879 - .L_2878)
	.align		4
.L_2878:
        /*4234*/ 	.word	index@(_ZN2at6native29vectorized_elementwise_kernelILi4EZZZNS0_50_GLOBAL__N__2680c7bb_12_PowKernel_cu_140f0503_289624pow_tensor_tensor_kernelERNS_18TensorIteratorBaseEENKUlvE_clEvENKUlvE0_clEvEUlaaE_St5arrayIPcLm3EEEEviT0_T1_)
        /*4238*/ 	.word	0x00000000


	//----- nvinfo : EIATTR_MIN_STACK_SIZE
	.align		4
.L_2879:
        /*423c*/ 	.byte	0x04, 0x12
        /*423e*/ 	.short	(.L_2881 - .L_2880)
	.align		4
.L_2880:
        /*4240*/ 	.word	index@(_ZN2at6native29vectorized_elementwise_kernelILi8EZZZNS0_50_GLOBAL__N__2680c7bb_12_PowKernel_cu_140f0503_289624pow_tensor_tensor_kernelERNS_18TensorIteratorBaseEENKUlvE_clEvENKUlvE0_clEvEUlaaE_St5arrayIPcLm3EEEEviT0_T1_)
        /*4244*/ 	.word	0x00000000


	//----- nvinfo : EIATTR_MIN_STACK_SIZE
	.align		4
.L_2881:
        /*4248*/ 	.byte	0x04, 0x12
        /*424a*/ 	.short	(.L_2883 - .L_2882)
	.align		4
.L_2882:
        /*424c*/ 	.word	index@(_ZN2at6native18elementwise_kernelILi128ELi4EZNS0_15gpu_kernel_implIZNS0_50_GLOBAL__N__2680c7bb_12_PowKernel_cu_140f0503_289622pow_scalar_tensor_implIaEEvRNS_18TensorIteratorBaseET_EUlaE_EEvS6_RKS7_EUliE_EEviT1_)
        /*4250*/ 	.word	0x00000000


	//----- nvinfo : EIATTR_MIN_STACK_SIZE
	.align		4
.L_2883:
        /*4254*/ 	.byte	0x04, 0x12
        /*4256*/ 	.short	(.L_2885 - .L_2884)
	.align		4
.L_2884:
        /*4258*/ 	.word	index@(_ZN2at6native27unrolled_elementwise_kernelIZNS0_50_GLOBAL__N__2680c7bb_12_PowKernel_cu_140f0503_289622pow_scalar_tensor_implIaEEvRNS_18TensorIteratorBaseET_EUlaE_St5arrayIPcLm2EELi4E23TrivialOffsetCalculatorILi1EjESC_NS0_6memory12LoadWithCastILi1EEENSD_13StoreWithCastILi1EEEEEviS6_T0_T2_T3_T4_T5_)
        /*425c*/ 	.word	0x00000000


	//----- nvinfo : EIATTR_MIN_STACK_SIZE
	.align		4
.L_2885:
        /*4260*/ 	.byte	0x04, 0x12
        /*4262*/ 	.short	(.L_2887 - .L_2886)
	.align		4
.L_2886:
        /*4264*/ 	.word	index@(_ZN2at6native18elementwise_kernelILi128ELi4EZNS0_22gpu_kernel_impl_nocastIZNS0_50_GLOBAL__N__2680c7bb_12_PowKernel_cu_140f0503_289622pow_scalar_tensor_implIaEEvRNS_18TensorIteratorBaseET_EUlaE_EEvS6_RKS7_EUliE_EEviT1_)
        /*4268*/ 	.word	0x00000000


	//----- nvinfo : EIATTR_MIN_STACK_SIZE
	.align		4
.L_2887:
        /*426c*/ 	.byte	0x04, 0x12
        /*426e*/ 	.short	(.L_2889 - .L_2888)
	.align		4
.L_2888:
        /*4270*/ 	.word	index@(_ZN2at6native27unrolled_elementwise_kernelIZNS0_50_GLOBAL__N__2680c7bb_12_PowKernel_cu_140f0503_289622pow_scalar_tensor_implIaEEvRNS_18TensorIteratorBaseET_EUlaE_St5arrayIPcLm2EELi4E23TrivialOffsetCalculatorILi1EjESC_NS0_6memory15LoadWithoutCastENSD_16StoreWithoutCastEEEviS6_T0_T2_T3_T4_T5_)
        /*4274*/ 	.word	0x00000000


	//----- nvinfo : EIATTR_MIN_STACK_SIZE
	.align		4
.L_2889:
        /*4278*/ 	.byte	0x04, 0x12
        /*427a*/ 	.short	(.L_2891 - .L_2890)
	.align		4
.L_2890:
        /*427c*/ 	.word	index@(_ZN2at6native29vectorized_elementwise_kernelILi2EZNS0_50_GLOBAL__N__2680c7bb_12_PowKernel_cu_140f0503_289622pow_scalar_tensor_implIaEEvRNS_18TensorIteratorBaseET_EUlaE_St5arrayIPcLm2EEEEviT0_T1_)
        /*4280*/ 	.word	0x00000000


	//----- nvinfo : EIATTR_MIN_STACK_SIZE
	.align		4
.L_2891:
        /*4284*/ 	.byte	0x04, 0x12
        /*4286*/ 	.short	(.L_2893 - .L_2892)
	.align		4
.L_2892:
        /*4288*/ 	.word	index@(_ZN2at6native29vectorized_elementwise_kernelILi4EZNS0_50_GLOBAL__N__2680c7bb_12_PowKernel_cu_140f0503_289622pow_scalar_tensor_implIaEEvRNS_18TensorIteratorBaseET_EUlaE_St5arrayIPcLm2EEEEviT0_T1_)
        /*428c*/ 	.word	0x00000000


	//----- nvinfo : EIATTR_MIN_STACK_SIZE
	.align		4
.L_2893:
        /*4290*/ 	.byte	0x04, 0x12
        /*4292*/ 	.short	(.L_2895 - .L_2894)
	.align		4
.L_2894:
        /*4294*/ 	.word	index@(_ZN2at6native29vectorized_elementwise_kernelILi8EZNS0_50_GLOBAL__N__2680c7bb_12_PowKernel_cu_140f0503_289622pow_scalar_tensor_implIaEEvRNS_18TensorIteratorBaseET_EUlaE_St5arrayIPcLm2EEEEviT0_T1_)
        /*4298*/ 	.word	0x00000000


	//----- nvinfo : EIATTR_MIN_STACK_SIZE
	.align		4
.L_2895:
        /*429c*/ 	.byte	0x04, 0x12
        /*429e*/ 	.short	(.L_2897 - .L_2896)
	.align		4
.L_2896:
        /*42a0*/ 	.word	index@(_ZN2at6native18elementwise_kernelILi128ELi4EZNS0_15gpu_kernel_implIZZZNS0_50_GLOBAL__N__2680c7bb_12_PowKernel_cu_140f0503_289624pow_tensor_tensor_kernelERNS_18TensorIteratorBaseEENKUlvE_clEvENKUlvE_clEvEUlhhE_EEvS5_RKT_EUliE_EEviT1_)
        /*42a4*/ 	.word	0x00000000


	//----- nvinfo : EIATTR_MIN_STACK_SIZE
	.align		4
.L_2897:
        /*42a8*/ 	.byte	0x04, 0x12
        /*42aa*/ 	.short	(.L_2899 - .L_2898)
	.align		4
.L_2898:
        /*42ac*/ 	.word	index@(_ZN2at6native27unrolled_elementwise_kernelIZZZNS0_50_GLOBAL__N__2680c7bb_12_PowKernel_cu_140f0503_289624pow_tensor_tensor_kernelERNS_18TensorIteratorBaseEENKUlvE_clEvENKUlvE_clEvEUlhhE_St5arrayIPcLm3EELi4E23TrivialOffsetCalculatorILi2EjESB_ILi1EjENS0_6memory12LoadWithCastILi2EEENSE_13StoreWithCastILi1EEEEEviT_T0_T2_T3_T4_T5_)
        /*42b0*/ 	.word	0x00000000


	//----- nvinfo : EIATTR_MIN_STACK_SIZE
	.align		4
.L_2899:
        /*42b4*/ 	.byte	0x04, 0x12
        /*42b6*/ 	.short	(.L_2901 - .L_2900)
	.align		4
.L_2900:
        /*42b8*/ 	.word	index@(_ZN2at6native18elementwise_kernelILi128ELi4EZNS0_22gpu_kernel_impl_nocastIZZZNS0_50_GLOBAL__N__2680c7bb_12_PowKernel_cu_140f0503_289624pow_tensor_tensor_kernelERNS_18TensorIteratorBaseEENKUlvE_clEvENKUlvE_clEvEUlhhE_EEvS5_RKT_EUliE_EEviT1_)
        /*42bc*/ 	.word	0x00000000


	//----- nvinfo : EIATTR_MIN_STACK_SIZE
	.align		4
.L_2901:
        /*42c0*/ 	.byte	0x04, 0x12
        /*42c2*/ 	.short	(.L_2903 - .L_2902)
	.align		4
.L_2902:
        /*42c4*/ 	.word	index@(_ZN2at6native27unrolled_elementwise_kernelIZZZNS0_50_GLOBAL__N__2680c7bb_12_PowKernel_cu_140f0503_289624pow_tensor_tensor_kernelERNS_18TensorIteratorBaseEENKUlvE_clEvENKUlvE_clEvEUlhhE_St5arrayIPcLm3EELi4E23TrivialOffsetCalculatorILi2EjESB_ILi1EjENS0_6memory15LoadWithoutCastENSE_16StoreWithoutCastEEEviT_T0_T2_T3_T4_T5_)
        /*42c8*/ 	.word	0x00000000


	//----- nvinfo : EIATTR_MIN_STACK_SIZE
	.align		4
.L_2903:
        /*42cc*/ 	.byte	0x04, 0x12
        /*42ce*/ 	.short	(.L_2905 - .L_2904)
	.align		4
.L_2904:
        /*42d0*/ 	.word	index@(_ZN2at6native29vectorized_elementwise_kernelILi2EZZZNS0_50_GLOBAL__N__2680c7bb_12_PowKernel_cu_140f0503_289624pow_tensor_tensor_kernelERNS_18TensorIteratorBaseEENKUlvE_clEvENKUlvE_clEvEUlhhE_St5arrayIPcLm3EEEEviT0_T1_)
        /*42d4*/ 	.word	0x00000000


	//----- nvinfo : EIATTR_MIN_STACK_SIZE
	.align		4
.L_2905:
        /*42d8*/ 	.byte	0x04, 0x12
        /*42da*/ 	.short	(.L_2907 - .L_2906)
	.align		4
.L_2906:
        /*42dc*/ 	.word	index@(_ZN2at6native29vectorized_elementwise_kernelILi4EZZZNS0_50_GLOBAL__N__2680c7bb_12_PowKernel_cu_140f0503_289624pow_tensor_tensor_kernelERNS_18TensorIteratorBaseEENKUlvE_clEvENKUlvE_clEvEUlhhE_St5arrayIPcLm3EEEEviT0_T1_)
        /*42e0*/ 	.word	0x00000000


	//----- nvinfo : EIATTR_MIN_STACK_SIZE
	.align		4
.L_2907:
        /*42e4*/ 	.byte	0x04, 0x12
        /*42e6*/ 	.short	(.L_2909 - .L_2908)
	.align		4
.L_2908:
        /*42e8*/ 	.word	index@(_ZN2at6native29vectorized_elementwise_kernelILi8EZZZNS0_50_GLOBAL__N__2680c7bb_12_PowKernel_cu_140f0503_289624pow_tensor_tensor_kernelERNS_18TensorIteratorBaseEENKUlvE_clEvENKUlvE_clEvEUlhhE_St5arrayIPcLm3EEEEviT0_T1_)
        /*42ec*/ 	.word	0x00000000


	//----- nvinfo : EIATTR_MIN_STACK_SIZE
	.align		4
.L_2909:
        /*42f0*/ 	.byte	0x04, 0x12
        /*42f2*/ 	.short	(.L_2911 - .L_2910)
	.align		4
.L_2910:
        /*42f4*/ 	.word	index@(_ZN2at6native18elementwise_kernelILi128ELi4EZNS0_15gpu_kernel_implIZNS0_50_GLOBAL__N__2680c7bb_12_PowKernel_cu_140f0503_289622pow_scalar_tensor_implIhEEvRNS_18TensorIteratorBaseET_EUlhE_EEvS6_RKS7_EUliE_EEviT1_)
        /*42f8*/ 	.word	0x00000000


	//----- nvinfo : EIATTR_MIN_STACK_SIZE
	.align		4
.L_2911:
        /*42fc*/ 	.byte	0x04, 0x12
        /*42fe*/ 	.short	(.L_2913 - .L_2912)
	.align		4
.L_2912:
        /*4300*/ 	.word	index@(_ZN2at6native27unrolled_elementwise_kernelIZNS0_50_GLOBAL__N__2680c7bb_12_PowKernel_cu_140f0503_289622pow_scalar_tensor_implIhEEvRNS_18TensorIteratorBaseET_EUlhE_St5arrayIPcLm2EELi4E23TrivialOffsetCalculatorILi1EjESC_NS0_6memory12LoadWithCastILi1EEENSD_13StoreWithCastILi1EEEEEviS6_T0_T2_T3_T4_T5_)
        /*4304*/ 	.word	0x00000000


	//----- nvinfo : EIATTR_MIN_STACK_SIZE
	.align		4
.L_2913:
        /*4308*/ 	.byte	0x04, 0x12
        /*430a*/ 	.short	(.L_2915 - .L_2914)
	.align		4
.L_2914:
        /*430c*/ 	.word	index@(_ZN2at6native18elementwise_kernelILi128ELi4EZNS0_22gpu_kernel_impl_nocastIZNS0_50_GLOBAL__N__2680c7bb_12_PowKernel_cu_140f0503_289622pow_scalar_tensor_implIhEEvRNS_18TensorIteratorBaseET_EUlhE_EEvS6_RKS7_EUliE_EEviT1_)
        /*4310*/ 	.word	0x00000000


	//----- nvinfo : EIATTR_MIN_STACK_SIZE
	.align		4
.L_2915:
        /*4314*/ 	.byte	0x04, 0x12
        /*4316*/ 	.short	(.L_2917 - .L_2916)
	.align		4
.L_2916:
        /*4318*/ 	.word	index@(_ZN2at6native27unrolled_elementwise_kernelIZNS0_50_GLOBAL__N__2680c7bb_12_PowKernel_cu_140f0503_289622pow_scalar_tensor_implIhEEvRNS_18TensorIteratorBaseET_EUlhE_St5arrayIPcLm2EELi4E23TrivialOffsetCalculatorILi1EjESC_NS0_6memory15LoadWithoutCastENSD_16StoreWithoutCastEEEviS6_T0_T2_T3_T4_T5_)
        /*431c*/ 	.word	0x00000000


	//----- nvinfo : EIATTR_MIN_STACK_SIZE
	.align		4
.L_2917:
        /*4320*/ 	.byte	0x04, 0x12
        /*4322*/ 	.short	(.L_2919 - .L_2918)
	.align		4
.L_2918:
        /*4324*/ 	.word	index@(_ZN2at6native29vectorized_elementwise_kernelILi2EZNS0_50_GLOBAL__N__2680c7bb_12_PowKernel_cu_140f0503_289622pow_scalar_tensor_implIhEEvRNS_18TensorIteratorBaseET_EUlhE_St5arrayIPcLm2EEEEviT0_T1_)
        /*4328*/ 	.word	0x00000000


	//----- nvinfo : EIATTR_MIN_STACK_SIZE
	.align		4
.L_2919:
        /*432c*/ 	.byte	0x04, 0x12
        /*432e*/ 	.short	(.L_2921 - .L_2920)
	.align		4
.L_2920:
        /*4330*/ 	.word	index@(_ZN2at6native29vectorized_elementwise_kernelILi4EZNS0_50_GLOBAL__N__2680c7bb_12_PowKernel_cu_140f0503_289622pow_scalar_tensor_implIhEEvRNS_18TensorIteratorBaseET_EUlhE_St5arrayIPcLm2EEEEviT0_T1_)
        /*4334*/ 	.word	0x00000000


	//----- nvinfo : EIATTR_MIN_STACK_SIZE
	.align		4
.L_2921:
        /*4338*/ 	.byte	0x04, 0x12
        /*433a*/ 	.short	(.L_2923 - .L_2922)
	.align		4
.L_2922:
        /*433c*/ 	.word	index@(_ZN2at6native29vectorized_elementwise_kernelILi8EZNS0_50_GLOBAL__N__2680c7bb_12_PowKernel_cu_140f0503_289622pow_scalar_tensor_implIhEEvRNS_18TensorIteratorBaseET_EUlhE_St5arrayIPcLm2EEEEviT0_T1_)
        /*4340*/ 	.word	0x00000000
.L_2923:


//--------------------- .nv.compat                --------------------------
	.section	.nv.compat,"",@"SHT_CUDA_COMPAT_INFO"
	.align	4
        /*0000*/ 	.byte	0x02, 0x09, 0x00, 0x00, 0x02, 0x02, 0x01, 0x00, 0x02, 0x05, 0x05, 0x00, 0x03, 0x07, 0x01, 0x01
        /*0010*/ 	.byte	0x02, 0x03, 0x00, 0x00, 0x02, 0x06, 0x01, 0x00, 0x04, 0x0b, 0x08, 0x00, 0x00, 0x00, 0x00, 0x00
        /*0020*/ 	.byte	0x00, 0x00, 0x00, 0x00


//--------------------- .nv.info._ZN2at6native18elementwise_kernelILi128ELi4EZNS0_15gpu_kernel_implIZNS0_50_GLOBAL__N__2680c7bb_12_PowKernel_cu_140f0503_289629pow_tensor_scalar_kernel_implIN3c108BFloat16ES6_EEvRNS_18TensorIteratorBaseET0_EUlS6_E2_EEvS8_RKT_EUliE_EEviT1_ --------------------------
	.section	.nv.info._ZN2at6native18elementwise_kernelILi128ELi4EZNS0_15gpu_kernel_implIZNS0_50_GLOBAL__N__2680c7bb_12_PowKernel_cu_140f0503_289629pow_tensor_scalar_kernel_implIN3c108BFloat16ES6_EEvRNS_18TensorIteratorBaseET0_EUlS6_E2_EEvS8_RKT_EUliE_EEviT1_,"",@"SHT_CUDA_INFO"
	.sectionflags	@""
	.align	4


	//----- nvinfo : EIATTR_CUDA_API_VERSION
	.align		4
        /*0000*/ 	.byte	0x04, 0x37
        /*0002*/ 	.short	(.L_2925 - .L_2924)
.L_2924:
        /*0004*/ 	.word	0x00000082


	//----- nvinfo : EIATTR_KPARAM_INFO
	.align		4
.L_2925:
        /*0008*/ 	.byte	0x04, 0x17
        /*000a*/ 	.short	(.L_2927 - .L_2926)
.L_2926:
        /*000c*/ 	.word	0x00000000
        /*0010*/ 	.short	0x0001
        /*0012*/ 	.short	0x0008
        /*0014*/ 	.byte	0x00, 0xf0, 0xa1, 0x08


	//----- nvinfo : EIATTR_KPARAM_INFO
	.align		4
.L_2927:
        /*0018*/ 	.byte	0x04, 0x17
        /*001a*/ 	.short	(.L_2929 - .L_2928)
.L_2928:
        /*001c*/ 	.word	0x00000000
        /*0020*/ 	.short	0x0000
        /*0022*/ 	.short	0x0000
        /*0024*/ 	.byte	0x00, 0xf0, 0x11, 0x00


	//----- nvinfo : EIATTR_SPARSE_MMA_MASK
	.align		4
.L_2929:
        /*0028*/ 	.byte	0x03, 0x50
        /*002a*/ 	.short	0x0000


	//----- nvinfo : EIATTR_MAXREG_COUNT
	.align		4
        /*002c*/ 	.byte	0x03, 0x1b
        /*002e*/ 	.short	0x0080


	//----- nvinfo : EIATTR_EXTERNS
	.align		4
        /*0030*/ 	.byte	0x04, 0x0f
        /*0032*/ 	.short	(.L_2931 - .L_2930)


	//   ....[0]....
	.align		4
.L_2930:
        /*0034*/ 	.word	index@(__assertfail)


	//----- nvinfo : EIATTR_MERCURY_ISA_VERSION
	.align		4
.L_2931:
        /*0038*/ 	.byte	0x03, 0x5f
        /*003a*/ 	.short	0x0101


	//----- nvinfo : EIATTR_SYSCALL_OFFSETS
	.align		4
        /*003c*/ 	.byte	0x04, 0x46
        /*003e*/ 	.short	(.L_2933 - .L_2932)


	//   ....[0]....
.L_2932:
        /*0040*/ 	.word	0x000022e0


	//   ....[1]....
        /*0044*/ 	.word	0x000032b0


	//   ....[2]....
        /*0048*/ 	.word	0x000055e0


	//   ....[3]....
        /*004c*/ 	.word	0x000065b0


	//   ....[4]....
        /*0050*/ 	.word	0x000088d0


	//   ....[5]....
        /*0054*/ 	.word	0x000098a0


	//   ....[6]....
        /*0058*/ 	.word	0x0000bbb0


	//   ....[7]....
        /*005c*/ 	.word	0x0000cb80


	//----- nvinfo : EIATTR_EXIT_INSTR_OFFSETS
	.align		4
.L_2933:
        /*0060*/ 	.byte	0x04, 0x1c
        /*0062*/ 	.short	(.L_2935 - .L_2934)


	//   ....[0]....
.L_2934:
        /*0064*/ 	.word	0x00009970


	//   ....[1]....
        /*0068*/ 	.word	0x0000bdb0


	//   ....[2]....
        /*006c*/ 	.word	0x0000bdf0


	//   ....[3]....
        /*0070*/ 	.word	0x0000be90


	//   ....[4]....
        /*0074*/ 	.word	0x0000bed0


	//   ....[5]....
        /*0078*/ 	.word	0x0000bf10


	//   ....[6]....
        /*007c*/ 	.word	0x0000bfa0


	//   ....[7]....
        /*0080*/ 	.word	0x0000bfe0


	//   ....[8]....
        /*0084*/ 	.word	0x0000c080


	//   ....[9]....
        /*0088*/ 	.word	0x0000c0d0


	//   ....[10]....
        /*008c*/ 	.word	0x0000c120


	//   ....[11]....
        /*0090*/ 	.word	0x0000c1f0


	//   ....[12]....
        /*0094*/ 	.word	0x0000c250


	//   ....[13]....
        /*0098*/ 	.word	0x0000c3e0


	//   ....[14]....
        /*009c*/ 	.word	0x0000c540


	//   ....[15]....
        /*00a0*/ 	.word	0x0000c560


	//   ....[16]....
        /*00a4*/ 	.word	0x0000c620


	//   ....[17]....
        /*00a8*/ 	.word	0x0000c7a0


	//   ....[18]....
        /*00ac*/ 	.word	0x0000c920


	//   ....[19]....
        /*00b0*/ 	.word	0x0000ca80


	//   ....[20]....
        /*00b4*/ 	.word	0x0000cb90


	//   ....[21]....
        /*00b8*/ 	.word	0x0000cbd0


	//   ....[22]....
        /*00bc*/ 	.word	0x0000cc10


	//----- nvinfo : EIATTR_MAX_THREADS
	.align		4
.L_2935:
        /*00c0*/ 	.byte	0x04, 0x05
        /*00c2*/ 	.short	(.L_2937 - .L_2936)
.L_2936:
        /*00c4*/ 	.word	0x00000080
        /*00c8*/ 	.word	0x00000001
        /*00cc*/ 	.word	0x00000001


	//----- nvinfo : EIATTR_CRS_STACK_SIZE
	.align		4
.L_2937:
        /*00d0*/ 	.byte	0x04, 0x1e
        /*00d2*/ 	.short	(.L_2939 - .L_2938)
.L_2938:
        /*00d4*/ 	.word	0x00000000


	//----- nvinfo : EIATTR_CBANK_PARAM_SIZE
	.align		4
.L_2939:
        /*00d8*/ 	.byte	0x03, 0x19
        /*00da*/ 	.short	0x0230


	//----- nvinfo : EIATTR_PARAM_CBANK
	.align		4
        /*00dc*/ 	.byte	0x04, 0x0a
        /*00de*/ 	.short	(.L_2941 - .L_2940)
	.align		4
.L_2940:
        /*00e0*/ 	.word	index@(.nv.constant0._ZN2at6native18elementwise_kernelILi128ELi4EZNS0_15gpu_kernel_implIZNS0_50_GLOBAL__N__2680c7bb_12_PowKernel_cu_140f0503_289629pow_tensor_scalar_kernel_implIN3c108BFloat16ES6_EEvRNS_18TensorIteratorBaseET0_EUlS6_E2_EEvS8_RKT_EUliE_EEviT1_)
        /*00e4*/ 	.short	0x0210
        /*00e6*/ 	.short	0x0230


	//----- nvinfo : EIATTR_SW_WAR
	.align		4
.L_2941:
        /*00e8*/ 	.byte	0x04, 0x36
        /*00ea*/ 	.short	(.L_2943 - .L_2942)
.L_2942:
        /*00ec*/ 	.word	0x00000008
.L_2943:


//--------------------- .nv.info._ZN2at6native27unrolled_elementwise_kernelIZNS0_50_GLOBAL__N__2680c7bb_12_PowKernel_cu_140f0503_289629pow_tensor_scalar_kernel_implIN3c108BFloat16ES5_EEvRNS_18TensorIteratorBaseET0_EUlS5_E2_St5arrayIPcLm2EELi4E23TrivialOffsetCalculatorILi1EjESE_NS0_6memory12LoadWithCastILi1EEENSF_13StoreWithCastILi1EEEEEviT_S8_T2_T3_T4_T5_ --------------------------
	.section	.nv.info._ZN2at6native27unrolled_elementwise_kernelIZNS0_50_GLOBAL__N__2680c7bb_12_PowKernel_cu_140f0503_289629pow_tensor_scalar_kernel_implIN3c108BFloat16ES5_EEvRNS_18TensorIteratorBaseET0_EUlS5_E2_St5arrayIPcLm2EELi4E23TrivialOffsetCalculatorILi1EjESE_NS0_6memory12LoadWithCastILi1EEENSF_13StoreWithCastILi1EEEEEviT_S8_T2_T3_T4_T5_,"",@"SHT_CUDA_INFO"
	.sectionflags	@""
	.align	4


	//----- nvinfo : EIATTR_CUDA_API_VERSION
	.align		4
        /*0000*/ 	.byte	0x04, 0x37
        /*0002*/ 	.short	(.L_2945 - .L_2944)
.L_2944:
        /*0004*/ 	.word	0x00000082


	//----- nvinfo : EIATTR_KPARAM_INFO
	.align		4
.L_2945:
        /*0008*/ 	.byte	0x04, 0x17
        /*000a*/ 	.short	(.L_2947 - .L_2946)
.L_2946:
        /*000c*/ 	.word	0x00000000
        /*0010*/ 	.short	0x0006
        /*0012*/ 	.short	0x0034
        /*0014*/ 	.byte	0x00, 0xf0, 0x21, 0x00


	//----- nvinfo : EIATTR_KPARAM_INFO
	.align		4
.L_2947:
        /*0018*/ 	.byte	0x04, 0x17
        /*001a*/ 	.short	(.L_2949 - .L_2948)
.L_2948:
        /*001c*/ 	.word	0x00000000
        /*0020*/ 	.short	0x0005
        /*0022*/ 	.short	0x002c
        /*0024*/ 	.byte	0x00, 0xf0, 0x21, 0x00


	//----- nvinfo : EIATTR_KPARAM_INFO
	.align		4
.L_2949:
        /*0028*/ 	.byte	0x04, 0x17
        /*002a*/ 	.short	(.L_2951 - .L_2950)
.L_2950:
        /*002c*/ 	.word	0x00000000
        /*0030*/ 	.short	0x0004
        /*0032*/ 	.short	0x0029
        /*0034*/ 	.byte	0x00, 0xf0, 0x05, 0x00


	//----- nvinfo : EIATTR_KPARAM_INFO
	.align		4
.L_2951:
        /*0038*/ 	.byte	0x04, 0x17
        /*003a*/ 	.short	(.L_2953 - .L_2952)
.L_2952:
        /*003c*/ 	.word	0x00000000
        /*0040*/ 	.short	0x0003
        /*0042*/ 	.short	0x0028
        /*0044*/ 	.byte	0x00, 0xf0, 0x05, 0x00


	//----- nvinfo : EIATTR_KPARAM_INFO
	.align		4
.L_2953:
        /*0048*/ 	.byte	0x04, 0x17
        /*004a*/ 	.short	(.L_2955 - .L_2954)
.L_2954:
        /*004c*/ 	.word	0x00000000
        /*0050*/ 	.short	0x0002
        /*0052*/ 	.short	0x0018
        /*0054*/ 	.byte	0x00, 0xf0, 0x41, 0x00


	//----- nvinfo : EIATTR_KPARAM_INFO
	.align		4
.L_2955:
        /*0058*/ 	.byte	0x04, 0x17
        /*005a*/ 	.short	(.L_2957 - .L_2956)
.L_2956:
        /*005c*/ 	.word	0x00000000
        /*0060*/ 	.short	0x0001
        /*0062*/ 	.short	0x0008
        /*0064*/ 	.byte	0x00, 0xf0, 0x41, 0x00


	//----- nvinfo : EIATTR_KPARAM_INFO
	.align		4
.L_2957:
        /*0068*/ 	.byte	0x04, 0x17
        /*006a*/ 	.short	(.L_2959 - .L_2958)
.L_2958:
        /*006c*/ 	.word	0x00000000
        /*0070*/ 	.short	0x0000
        /*0072*/ 	.short	0x0000
        /*0074*/ 	.byte	0x00, 0xf0, 0x11, 0x00


	//----- nvinfo : EIATTR_SPARSE_MMA_MASK
	.align		4
.L_2959:
        /*0078*/ 	.byte	0x03, 0x50
        /*007a*/ 	.short	0x0000


	//----- nvinfo : EIATTR_MAXREG_COUNT
	.align		4
        /*007c*/ 	.byte	0x03, 0x1b
        /*007e*/ 	.short	0x00ff


	//----- nvinfo : EIATTR_EXTERNS
	.align		4
        /*0080*/ 	.byte	0x04, 0x0f
        /*0082*/ 	.short	(.L_2961 - .L_2960)


	//   ....[0]....
	.align		4
.L_2960:
        /*0084*/ 	.word	index@(__assertfail)


	//----- nvinfo : EIATTR_MERCURY_ISA_VERSION
	.align		4
.L_2961:
        /*0088*/ 	.byte	0x03, 0x5f
        /*008a*/ 	.short	0x0101


	//----- nvinfo : EIATTR_SYSCALL_OFFSETS
	.align		4
        /*008c*/ 	.byte	0x04, 0x46
        /*008e*/ 	.short	(.L_2963 - .L_2962)


	//   ....[0]....
.L_2962:
        /*0090*/ 	.word	0x000010e0


	//   ....[1]....
        /*0094*/ 	.word	0x00002220


	//   ....[2]....
        /*0098*/ 	.word	0x00003370


	//   ....[3]....
        /*009c*/ 	.word	0x00004490


	//   ....[4]....
        /*00a0*/ 	.word	0x000057e0


	//   ....[5]....
        /*00a4*/ 	.word	0x00006800


	//   ....[6]....
        /*00a8*/ 	.word	0x000077e0


	//   ....[7]....
        /*00ac*/ 	.word	0x000087c0


	//----- nvinfo : EIATTR_EXIT_INSTR_OFFSETS
	.align		4
.L_2963:
        /*00b0*/ 	.byte	0x04, 0x1c
        /*00b2*/ 	.short	(.L_2965 - .L_2964)


	//   ....[0]....
.L_2964:
        /*00b4*/ 	.word	0x000078a0


	//   ....[1]....
        /*00b8*/ 	.word	0x000079f0


	//   ....[2]....
        /*00bc*/ 	.word	0x00007a30


	//   ....[3]....
        /*00c0*/ 	.word	0x00007ad0


	//   ....[4]....
        /*00c4*/ 	.word	0x00007b10


	//   ....[5]....
        /*00c8*/ 	.word	0x00007b50


	//   ....[6]....
        /*00cc*/ 	.word	0x00007be0


	//   ....[7]....
        /*00d0*/ 	.word	0x00007c20


	//   ....[8]....
        /*00d4*/ 	.word	0x00007cc0


	//   ....[9]....
        /*00d8*/ 	.word	0x00007d10


	//   ....[10]....
        /*00dc*/ 	.word	0x00007d60


	//   ....[11]....
        /*00e0*/ 	.word	0x00007e30


	//   ....[12]....
        /*00e4*/ 	.word	0x00007e90


	//   ....[13]....
        /*00e8*/ 	.word	0x00008020


	//   ....[14]....
        /*00ec*/ 	.word	0x00008180


	//   ....[15]....
        /*00f0*/ 	.word	0x000081a0


	//   ....[16]....
        /*00f4*/ 	.word	0x00008260


	//   ....[17]....
        /*00f8*/ 	.word	0x000083e0


	//   ....[18]....
        /*00fc*/ 	.word	0x00008560


	//   ....[19]....
        /*0100*/ 	.word	0x000086c0


	//   ....[20]....
        /*0104*/ 	.word	0x000087d0


	//   ....[21]....
        /*0108*/ 	.word	0x00008810


	//   ....[22]....
        /*010c*/ 	.word	0x00008850


	//----- nvinfo : EIATTR_MAX_THREADS
	.align		4
.L_2965:
        /*0110*/ 	.byte	0x04, 0x05
        /*0112*/ 	.short	(.L_2967 - .L_2966)
.L_2966:
        /*0114*/ 	.word	0x00000080
        /*0118*/ 	.word	0x00000001
        /*011c*/ 	.word	0x00000001


	//----- nvinfo : EIATTR_CRS_STACK_SIZE
	.align		4
.L_2967:
        /*0120*/ 	.byte	0x04, 0x1e
        /*0122*/ 	.short	(.L_2969 - .L_2968)
.L_2968:
        /*0124*/ 	.word	0x00000000


	//----- nvinfo : EIATTR_CBANK_PARAM_SIZE
	.align		4
.L_2969:
        /*0128*/ 	.byte	0x03, 0x19
        /*012a*/ 	.short	0x003c


	//----- nvinfo : EIATTR_PARAM_CBANK
	.align		4
        /*012c*/ 	.byte	0x04, 0x0a
        /*012e*/ 	.short	(.L_2971 - .L_2970)
	.align		4
.L_2970:
        /*0130*/ 	.word	index@(.nv.constant0._ZN2at6native27unrolled_elementwise_kernelIZNS0_50_GLOBAL__N__2680c7bb_12_PowKernel_cu_140f0503_289629pow_tensor_scalar_kernel_implIN3c108BFloat16ES5_EEvRNS_18TensorIteratorBaseET0_EUlS5_E2_St5arrayIPcLm2EELi4E23TrivialOffsetCalculatorILi1EjESE_NS0_6memory12LoadWithCastILi1EEENSF_13StoreWithCastILi1EEEEEviT_S8_T2_T3_T4_T5_)
        /*0134*/ 	.short	0x0210
        /*0136*/ 	.short	0x003c


	//----- nvinfo : EIATTR_SW_WAR
	.align		4
.L_2971:
        /*0138*/ 	.byte	0x04, 0x36
        /*013a*/ 	.short	(.L_2973 - .L_2972)
.L_2972:
        /*013c*/ 	.word	0x00000008
.L_2973:


//--------------------- .nv.info._ZN2at6native18elementwise_kernelILi128ELi4EZNS0_22gpu_kernel_impl_nocastIZNS0_50_GLOBAL__N__2680c7bb_12_PowKernel_cu_140f0503_289629pow_tensor_scalar_kernel_implIN3c108BFloat16ES6_EEvRNS_18TensorIteratorBaseET0_EUlS6_E2_EEvS8_RKT_EUliE_EEviT1_ --------------------------
	.section	.nv.info._ZN2at6native18elementwise_kernelILi128ELi4EZNS0_22gpu_kernel_impl_nocastIZNS0_50_GLOBAL__N__2680c7bb_12_PowKernel_cu_140f0503_289629pow_tensor_scalar_kernel_implIN3c108BFloat16ES6_EEvRNS_18TensorIteratorBaseET0_EUlS6_E2_EEvS8_RKT_EUliE_EEviT1_,"",@"SHT_CUDA_INFO"
	.sectionflags	@""
	.align	4


	//----- nvinfo : EIATTR_CUDA_API_VERSION
	.align		4
        /*0000*/ 	.byte	0x04, 0x37
        /*0002*/ 	.short	(.L_2975 - .L_2974)
.L_2974:
        /*0004*/ 	.word	0x00000082


	//----- nvinfo : EIATTR_KPARAM_INFO
	.align		4
.L_2975:
        /*0008*/ 	.byte	0x04, 0x17
        /*000a*/ 	.short	(.L_2977 - .L_2976)
.L_2976:
        /*000c*/ 	.word	0x00000000
        /*0010*/ 	.short	0x0001
        /*0012*/ 	.short	0x0008
        /*0014*/ 	.byte	0x00, 0xf0, 0x81, 0x08


	//----- nvinfo : EIATTR_KPARAM_INFO
	.align		4
.L_2977:
        /*0018*/ 	.byte	0x04, 0x17
        /*001a*/ 	.short	(.L_2979 - .L_2978)
.L_2978:
        /*001c*/ 	.word	0x00000000
        /*0020*/ 	.short	0x0000
        /*0022*/ 	.short	0x0000
        /*0024*/ 	.byte	0x00, 0xf0, 0x11, 0x00


	//----- nvinfo : EIATTR_SPARSE_MMA_MASK
	.align		4
.L_2979:
        /*0028*/ 	.byte	0x03, 0x50
        /*002a*/ 	.short	0x0000


	//----- nvinfo : EIATTR_MAXREG_COUNT
	.align		4
        /*002c*/ 	.byte	0x03, 0x1b
        /*002e*/ 	.short	0x0080


	//----- nvinfo : EIATTR_MERCURY_ISA_VERSION
	.align		4
        /*0030*/ 	.byte	0x03, 0x5f
        /*0032*/ 	.short	0x0101


	//----- nvinfo : EIATTR_EXIT_INSTR_OFFSETS
	.align		4
        /*0034*/ 	.byte	0x04, 0x1c
        /*0036*/ 	.short	(.L_2981 - .L_2980)


	//   ....[0]....
.L_2980:
        /*0038*/ 	.word	0x00003c90


	//   ....[1]....
        /*003c*/ 	.word	0x00005060


	//----- nvinfo : EIATTR_MAX_THREADS
	.align		4
.L_2981:
        /*0040*/ 	.byte	0x04, 0x05
        /*0042*/ 	.short	(.L_2983 - .L_2982)
.L_2982:
        /*0044*/ 	.word	0x00000080
        /*0048*/ 	.word	0x00000001
        /*004c*/ 	.word	0x00000001


	//----- nvinfo : EIATTR_CRS_STACK_SIZE
	.align		4
.L_2983:
        /*0050*/ 	.byte	0x04, 0x1e
        /*0052*/ 	.short	(.L_2985 - .L_2984)
.L_2984:
        /*0054*/ 	.word	0x00000000


	//----- nvinfo : EIATTR_CBANK_PARAM_SIZE
	.align		4
.L_2985:
        /*0058*/ 	.byte	0x03, 0x19
        /*005a*/ 	.short	0x0228


	//----- nvinfo : EIATTR_PARAM_CBANK
	.align		4
        /*005c*/ 	.byte	0x04, 0x0a
        /*005e*/ 	.short	(.L_2987 - .L_2986)
	.align		4
.L_2986:
        /*0060*/ 	.word	index@(.nv.constant0._ZN2at6native18elementwise_kernelILi128ELi4EZNS0_22gpu_kernel_impl_nocastIZNS0_50_GLOBAL__N__2680c7bb_12_PowKernel_cu_140f0503_289629pow_tensor_scalar_kernel_implIN3c108BFloat16ES6_EEvRNS_18TensorIteratorBaseET0_EUlS6_E2_EEvS8_RKT_EUliE_EEviT1_)
        /*0064*/ 	.short	0x0210
        /*0066*/ 	.short	0x0228


	//----- nvinfo : EIATTR_SW_WAR
	.align		4
.L_2987:
        /*0068*/ 	.byte	0x04, 0x36
        /*006a*/ 	.short	(.L_2989 - .L_2988)
.L_2988:
        /*006c*/ 	.word	0x00000008
.L_2989:


//--------------------- .nv.info._ZN2at6native27unrolled_elementwise_kernelIZNS0_50_GLOBAL__N__2680c7bb_12_PowKernel_cu_140f0503_289629pow_tensor_scalar_kernel_implIN3c108BFloat16ES5_EEvRNS_18TensorIteratorBaseET0_EUlS5_E2_St5arrayIPcLm2EELi4E23TrivialOffsetCalculatorILi1EjESE_NS0_6memory15LoadWithoutCastENSF_16StoreWithoutCastEEEviT_S8_T2_T3_T4_T5_ --------------------------
	.section	.nv.info._ZN2at6native27unrolled_elementwise_kernelIZNS0_50_GLOBAL__N__2680c7bb_12_PowKernel_cu_140f0503_289629pow_tensor_scalar_kernel_implIN3c108BFloat16ES5_EEvRNS_18TensorIteratorBaseET0_EUlS5_E2_St5arrayIPcLm2EELi4E23TrivialOffsetCalculatorILi1EjESE_NS0_6memory15LoadWithoutCastENSF_16StoreWithoutCastEEEviT_S8_T2_T3_T4_T5_,"",@"SHT_CUDA_INFO"
	.sectionflags	@""
	.align	4


	//----- nvinfo : EIATTR_CUDA_API_VERSION
	.align		4
        /*0000*/ 	.byte	0x04, 0x37
        /*0002*/ 	.short	(.L_2991 - .L_2990)
.L_2990:
        /*0004*/ 	.word	0x00000082


	//----- nvinfo : EIATTR_KPARAM_INFO
	.align		4
.L_2991:
        /*0008*/ 	.byte	0x04, 0x17
        /*000a*/ 	.short	(.L_2993 - .L_2992)
.L_2992:
        /*000c*/ 	.word	0x00000000
        /*0010*/ 	.short	0x0006
        /*0012*/ 	.short	0x002b
        /*0014*/ 	.byte	0x00, 0xf0, 0x05, 0x00


	//----- nvinfo : EIATTR_KPARAM_INFO
	.align		4
.L_2993:
        /*0018*/ 	.byte	0x04, 0x17
        /*001a*/ 	.short	(.L_2995 - .L_2994)
.L_2994:
        /*001c*/ 	.word	0x00000000
        /*0020*/ 	.short	0x0005
        /*0022*/ 	.short	0x002a
        /*0024*/ 	.byte	0x00, 0xf0, 0x05, 0x00


	//----- nvinfo : EIATTR_KPARAM_INFO
	.align		4
.L_2995:
        /*0028*/ 	.byte	0x04, 0x17
        /*002a*/ 	.short	(.L_2997 - .L_2996)
.L_2996:
        /*002c*/ 	.word	0x00000000
        /*0030*/ 	.short	0x0004
        /*0032*/ 	.short	0x0029
        /*0034*/ 	.byte	0x00, 0xf0, 0x05, 0x00


	//----- nvinfo : EIATTR_KPARAM_INFO
	.align		4
.L_2997:
        /*0038*/ 	.byte	0x04, 0x17
        /*003a*/ 	.short	(.L_2999 - .L_2998)
.L_2998:
        /*003c*/ 	.word	0x00000000
        /*0040*/ 	.short	0x0003
        /*0042*/ 	.short	0x0028
        /*0044*/ 	.byte	0x00, 0xf0, 0x05, 0x00


	//----- nvinfo : EIATTR_KPARAM_INFO
	.align		4
.L_2999:
        /*0048*/ 	.byte	0x04, 0x17
        /*004a*/ 	.short	(.L_3001 - .L_3000)
.L_3000:
        /*004c*/ 	.word	0x00000000
        /*0050*/ 	.short	0x0002
        /*0052*/ 	.short	0x0018
        /*0054*/ 	.byte	0x00, 0xf0, 0x41, 0x00


	//----- nvinfo : EIATTR_KPARAM_INFO
	.align		4
.L_3001:
        /*0058*/ 	.byte	0x04, 0x17
        /*005a*/ 	.short	(.L_3003 - .L_3002)
.L_3002:
        /*005c*/ 	.word	0x00000000
        /*0060*/ 	.short	0x0001
        /*0062*/ 	.short	0x0008
        /*0064*/ 	.byte	0x00, 0xf0, 0x41, 0x00


	//----- nvinfo : EIATTR_KPARAM_INFO
	.align		4
.L_3003:
        /*0068*/ 	.byte	0x04, 0x17
        /*006a*/ 	.short	(.L_3005 - .L_3004)
.L_3004:
        /*006c*/ 	.word	0x00000000
        /*0070*/ 	.short	0x0000
        /*0072*/ 	.short	0x0000
        /*0074*/ 	.byte	0x00, 0xf0, 0x11, 0x00


	//----- nvinfo : EIATTR_SPARSE_MMA_MASK
	.align		4
.L_3005:
        /*0078*/ 	.byte	0x03, 0x50
        /*007a*/ 	.short	0x0000


	//----- nvinfo : EIATTR_MAXREG_COUNT
	.align		4
        /*007c*/ 	.byte	0x03, 0x1b
        /*007e*/ 	.short	0x00ff


	//----- nvinfo : EIATTR_MERCURY_ISA_VERSION
	.align		4
        /*0080*/ 	.byte	0x03, 0x5f
        /*0082*/ 	.short	0x0101


	//----- nvinfo : EIATTR_EXIT_INSTR_OFFSETS
	.align		4
        /*0084*/ 	.byte	0x04, 0x1c
        /*0086*/ 	.short	(.L_3007 - .L_3006)


	//   ....[0]....
.L_3006:
        /*0088*/ 	.word	0x00000540


	//   ....[1]....
        /*008c*/ 	.word	0x000005b0


	//----- nvinfo : EIATTR_MAX_THREADS
	.align		4
.L_3007:
        /*0090*/ 	.byte	0x04, 0x05
        /*0092*/ 	.short	(.L_3009 - .L_3008)
.L_3008:
        /*0094*/ 	.word	0x00000080
        /*0098*/ 	.word	0x00000001
        /*009c*/ 	.word	0x00000001


	//----- nvinfo : EIATTR_CRS_STACK_SIZE
	.align		4
.L_3009:
        /*00a0*/ 	.byte	0x04, 0x1e
        /*00a2*/ 	.short	(.L_3011 - .L_3010)
.L_3010:
        /*00a4*/ 	.word	0x00000000


	//----- nvinfo : EIATTR_CBANK_PARAM_SIZE
	.align		4
.L_3011:
        /*00a8*/ 	.byte	0x03, 0x19
        /*00aa*/ 	.short	0x002c


	//----- nvinfo : EIATTR_PARAM_CBANK
	.align		4
        /*00ac*/ 	.byte	0x04, 0x0a
        /*00ae*/ 	.short	(.L_3013 - .L_3012)
	.align		4
.L_3012:
        /*00b0*/ 	.word	index@(.nv.constant0._ZN2at6native27unrolled_elementwise_kernelIZNS0_50_GLOBAL__N__2680c7bb_12_PowKernel_cu_140f0503_289629pow_tensor_scalar_kernel_implIN3c108BFloat16ES5_EEvRNS_18TensorIteratorBaseET0_EUlS5_E2_St5arrayIPcLm2EELi4E23TrivialOffsetCalculatorILi1EjESE_NS0_6memory15LoadWithoutCastENSF_16StoreWithoutCastEEEviT_S8_T2_T3_T4_T5_)
        /*00b4*/ 	.short	0x0210
        /*00b6*/ 	.short	0x002c


	//----- nvinfo : EIATTR_SW_WAR
	.align		4
.L_3013:
        /*00b8*/ 	.byte	0x04, 0x36
        /*00ba*/ 	.short	(.L_3015 - .L_3014)
.L_3014:
        /*00bc*/ 	.word	0x00000008
.L_3015:


//--------------------- .nv.info._ZN2at6native29vectorized_elementwise_kernelILi2EZNS0_50_GLOBAL__N__2680c7bb_12_PowKernel_cu_140f0503_289629pow_tensor_scalar_kernel_implIN3c108BFloat16ES5_EEvRNS_18TensorIteratorBaseET0_EUlS5_E2_St5arrayIPcLm2EEEEviS8_T1_ --------------------------
	.section	.nv.info._ZN2at6native29vectorized_elementwise_kernelILi2EZNS0_50_GLOBAL__N__2680c7bb_12_PowKernel_cu_140f0503_289629pow_tensor_scalar_kernel_implIN3c108BFloat16ES5_EEvRNS_18TensorIteratorBaseET0_EUlS5_E2_St5arrayIPcLm2EEEEviS8_T1_,"",@"SHT_CUDA_INFO"
	.sectionflags	@""
	.align	4


	//----- nvinfo : EIATTR_CUDA_API_VERSION
	.align		4
        /*0000*/ 	.byte	0x04, 0x37
        /*0002*/ 	.short	(.L_3017 - .L_3016)
.L_3016:
        /*0004*/ 	.word	0x00000082


	//----- nvinfo : EIATTR_KPARAM_INFO
	.align		4
.L_3017:
        /*0008*/ 	.byte	0x04, 0x17
        /*000a*/ 	.short	(.L_3019 - .L_3018)
.L_3018:
        /*000c*/ 	.word	0x00000000
        /*0010*/ 	.short	0x0002
        /*0012*/ 	.short	0x0018
        /*0014*/ 	.byte	0x00, 0xf0, 0x41, 0x00


	//----- nvinfo : EIATTR_KPARAM_INFO
	.align		4
.L_3019:
        /*0018*/ 	.byte	0x04, 0x17
        /*001a*/ 	.short	(.L_3021 - .L_3020)
.L_3020:
        /*001c*/ 	.word	0x00000000
        /*0020*/ 	.short	0x0001
        /*0022*/ 	.short	0x0008
        /*0024*/ 	.byte	0x00, 0xf0, 0x41, 0x00


	//----- nvinfo : EIATTR_KPARAM_INFO
	.align		4
.L_3021:
        /*0028*/ 	.byte	0x04, 0x17
        /*002a*/ 	.short	(.L_3023 - .L_3022)
.L_3022:
        /*002c*/ 	.word	0x00000000
        /*0030*/ 	.short	0x0000
        /*0032*/ 	.short	0x0000
        /*0034*/ 	.byte	0x00, 0xf0, 0x11, 0x00


	//----- nvinfo : EIATTR_SPARSE_MMA_MASK
	.align		4
.L_3023:
        /*0038*/ 	.byte	0x03, 0x50
        /*003a*/ 	.short	0x0000


	//----- nvinfo : EIATTR_MAXREG_COUNT
	.align		4
        /*003c*/ 	.byte	0x03, 0x1b
        /*003e*/ 	.short	0x00ff


	//----- nvinfo : EIATTR_MERCURY_ISA_VERSION
	.align		4
        /*0040*/ 	.byte	0x03, 0x5f
        /*0042*/ 	.short	0x0101


	//----- nvinfo : EIATTR_EXIT_INSTR_OFFSETS
	.align		4
        /*0044*/ 	.byte	0x04, 0x1c
        /*0046*/ 	.short	(.L_3025 - .L_3024)


	//   ....[0]....
.L_3024:
        /*0048*/ 	.word	0x00000410


	//   ....[1]....
        /*004c*/ 	.word	0x00000ee0


	//   ....[2]....
        /*0050*/ 	.word	0x00000f30


	//----- nvinfo : EIATTR_MAX_THREADS
	.align		4
.L_3025:
        /*0054*/ 	.byte	0x04, 0x05
        /*0056*/ 	.short	(.L_3027 - .L_3026)
.L_3026:
        /*0058*/ 	.word	0x00000080
        /*005c*/ 	.word	0x00000001
        /*0060*/ 	.word	0x00000001


	//----- nvinfo : EIATTR_CRS_STACK_SIZE
	.align		4
.L_3027:
        /*0064*/ 	.byte	0x04, 0x1e
        /*0066*/ 	.short	(.L_3029 - .L_3028)
.L_3028:
        /*0068*/ 	.word	0x00000000


	//----- nvinfo : EIATTR_CBANK_PARAM_SIZE
	.align		4
.L_3029:
        /*006c*/ 	.byte	0x03, 0x19
        /*006e*/ 	.short	0x0028


	//----- nvinfo : EIATTR_PARAM_CBANK
	.align		4
        /*0070*/ 	.byte	0x04, 0x0a
        /*0072*/ 	.short	(.L_3031 - .L_3030)
	.align		4
.L_3030:
        /*0074*/ 	.word	index@(.nv.constant0._ZN2at6native29vectorized_elementwise_kernelILi2EZNS0_50_GLOBAL__N__2680c7bb_12_PowKernel_cu_140f0503_289629pow_tensor_scalar_kernel_implIN3c108BFloat16ES5_EEvRNS_18TensorIteratorBaseET0_EUlS5_E2_St5arrayIPcLm2EEEEviS8_T1_)
        /*0078*/ 	.short	0x0210
        /*007a*/ 	.short	0x0028


	//----- nvinfo : EIATTR_SW_WAR
	.align		4
.L_3031:
        /*007c*/ 	.byte	0x04, 0x36
        /*007e*/ 	.short	(.L_3033 - .L_3032)
.L_3032:
        /*0080*/ 	.word	0x00000008
.L_3033:


//--------------------- .nv.info._ZN2at6native29vectorized_elementwise_kernelILi4EZNS0_50_GLOBAL__N__2680c7bb_12_PowKernel_cu_140f0503_289629pow_tensor_scalar_kernel_implIN3c108BFloat16ES5_EEvRNS_18TensorIteratorBaseET0_EUlS5_E2_St5arrayIPcLm2EEEEviS8_T1_ --------------------------
	.section	.nv.info._ZN2at6native29vectorized_elementwise_kernelILi4EZNS0_50_GLOBAL__N__2680c7bb_12_PowKernel_cu_140f0503_289629pow_tensor_scalar_kernel_implIN3c108BFloat16ES5_EEvRNS_18TensorIteratorBaseET0_EUlS5_E2_St5arrayIPcLm2EEEEviS8_T1_,"",@"SHT_CUDA_INFO"
	.sectionflags	@""
	.align	4


	//----- nvinfo : EIATTR_CUDA_API_VERSION
	.align		4
        /*0000*/ 	.byte	0x04, 0x37
        /*0002*/ 	.short	(.L_3035 - .L_3034)
.L_3034:
        /*0004*/ 	.word	0x00000082


	//----- nvinfo : EIATTR_KPARAM_INFO
	.align		4
.L_3035:
        /*0008*/ 	.byte	0x04, 0x17
        /*000a*/ 	.short	(.L_3037 - .L_3036)
.L_3036:
        /*000c*/ 	.word	0x00000000
        /*0010*/ 	.short	0x0002
        /*0012*/ 	.short	0x0018
        /*0014*/ 	.byte	0x00, 0xf0, 0x41, 0x00


	//----- nvinfo : EIATTR_KPARAM_INFO
	.align		4
.L_3037:
        /*0018*/ 	.byte	0x04, 0x17
        /*001a*/ 	.short	(.L_3039 - .L_3038)
.L_3038:
        /*001c*/ 	.word	0x00000000
        /*0020*/ 	.short	0x0001
        /*0022*/ 	.short	0x0008
        /*0024*/ 	.byte	0x00, 0xf0, 0x41, 0x00


	//----- nvinfo : EIATTR_KPARAM_INFO
	.align		4
.L_3039:
        /*0028*/ 	.byte	0x04, 0x17
        /*002a*/ 	.short	(.L_3041 - .L_3040)
.L_3040:
        /*002c*/ 	.word	0x00000000
        /*0030*/ 	.short	0x0000
        /*0032*/ 	.short	0x0000
        /*0034*/ 	.byte	0x00, 0xf0, 0x11, 0x00


	//----- nvinfo : EIATTR_SPARSE_MMA_MASK
	.align		4
.L_3041:
        /*0038*/ 	.byte	0x03, 0x50
        /*003a*/ 	.short	0x0000


	//----- nvinfo : EIATTR_MAXREG_COUNT
	.align		4
        /*003c*/ 	.byte	0x03, 0x1b
        /*003e*/ 	.short	0x00ff


	//----- nvinfo : EIATTR_MERCURY_ISA_VERSION
	.align		4
        /*0040*/ 	.byte	0x03, 0x5f
        /*0042*/ 	.short	0x0101


	//----- nvinfo : EIATTR_EXIT_INSTR_OFFSETS
	.align		4
        /*0044*/ 	.byte	0x04, 0x1c
        /*0046*/ 	.short	(.L_3043 - .L_3042)


	//   ....[0]....
.L_3042:
        /*0048*/ 	.word	0x000003d0


	//   ....[1]....
        /*004c*/ 	.word	0x00000ea0


	//   ....[2]....
        /*0050*/ 	.word	0x00000ef0


	//----- nvinfo : EIATTR_MAX_THREADS
	.align		4
.L_3043:
        /*0054*/ 	.byte	0x04, 0x05
        /*0056*/ 	.short	(.L_3045 - .L_3044)
.L_3044:
        /*0058*/ 	.word	0x00000080
        /*005c*/ 	.word	0x00000001
        /*0060*/ 	.word	0x00000001


	//----- nvinfo : EIATTR_CRS_STACK_SIZE
	.align		4
.L_3045:
        /*0064*/ 	.byte	0x04, 0x1e
        /*0066*/ 	.short	(.L_3047 - .L_3046)
.L_3046:
        /*0068*/ 	.word	0x00000000


	//----- nvinfo : EIATTR_CBANK_PARAM_SIZE
	.align		4
.L_3047:
        /*006c*/ 	.byte	0x03, 0x19
        /*006e*/ 	.short	0x0028


	//----- nvinfo : EIATTR_PARAM_CBANK
	.align		4
        /*0070*/ 	.byte	0x04, 0x0a
        /*0072*/ 	.short	(.L_3049 - .L_3048)
	.align		4
.L_3048:
        /*0074*/ 	.word	index@(.nv.constant0._ZN2at6native29vectorized_elementwise_kernelILi4EZNS0_50_GLOBAL__N__2680c7bb_12_PowKernel_cu_140f0503_289629pow_tensor_scalar_kernel_implIN3c108BFloat16ES5_EEvRNS_18TensorIteratorBaseET0_EUlS5_E2_St5arrayIPcLm2EEEEviS8_T1_)
        /*0078*/ 	.short	0x0210
        /*007a*/ 	.short	0x0028


	//----- nvinfo : EIATTR_SW_WAR
	.align		4
.L_3049:
        /*007c*/ 	.byte	0x04, 0x36
        /*007e*/ 	.short	(.L_3051 - .L_3050)
.L_3050:
        /*0080*/ 	.word	0x00000008
.L_3051:


//--------------------- .nv.info._ZN2at6native29vectorized_elementwise_kernelILi8EZNS0_50_GLOBAL__N__2680c7bb_12_PowKernel_cu_140f0503_289629pow_tensor_scalar_kernel_implIN3c108BFloat16ES5_EEvRNS_18TensorIteratorBaseET0_EUlS5_E2_St5arrayIPcLm2EEEEviS8_T1_ --------------------------
	.section	.nv.info._ZN2at6native29vectorized_elementwise_kernelILi8EZNS0_50_GLOBAL__N__2680c7bb_12_PowKernel_cu_140f0503_289629pow_tensor_scalar_kernel_implIN3c108BFloat16ES5_EEvRNS_18TensorIteratorBaseET0_EUlS5_E2_St5arrayIPcLm2EEEEviS8_T1_,"",@"SHT_CUDA_INFO"
	.sectionflags	@""
	.align	4


	//----- nvinfo : EIATTR_CUDA_API_VERSION
	.align		4
        /*0000*/ 	.byte	0x04, 0x37
        /*0002*/ 	.short	(.L_3053 - .L_3052)
.L_3052:
        /*0004*/ 	.word	0x00000082


	//----- nvinfo : EIATTR_KPARAM_INFO
	.align		4
.L_3053:
        /*0008*/ 	.byte	0x04, 0x17
        /*000a*/ 	.short	(.L_3055 - .L_3054)
.L_3054:
        /*000c*/ 	.word	0x00000000
        /*0010*/ 	.short	0x0002
        /*0012*/ 	.short	0x0018
        /*0014*/ 	.byte	0x00, 0xf0, 0x41, 0x00


	//----- nvinfo : EIATTR_KPARAM_INFO
	.align		4
.L_3055:
        /*0018*/ 	.byte	0x04, 0x17
        /*001a*/ 	.short	(.L_3057 - .L_3056)
.L_3056:
        /*001c*/ 	.word	0x00000000
        /*0020*/ 	.short	0x0001
        /*0022*/ 	.short	0x0008
        /*0024*/ 	.byte	0x00, 0xf0, 0x41, 0x00


	//----- nvinfo : EIATTR_KPARAM_INFO
	.align		4
.L_3057:
        /*0028*/ 	.byte	0x04, 0x17
        /*002a*/ 	.short	(.L_3059 - .L_3058)
.L_3058:
        /*002c*/ 	.word	0x00000000
        /*0030*/ 	.short	0x0000
        /*0032*/ 	.short	0x0000
        /*0034*/ 	.byte	0x00, 0xf0, 0x11, 0x00


	//----- nvinfo : EIATTR_SPARSE_MMA_MASK
	.align		4
.L_3059:
        /*0038*/ 	.byte	0x03, 0x50
        /*003a*/ 	.short	0x0000


	//----- nvinfo : EIATTR_MAXREG_COUNT
	.align		4
        /*003c*/ 	.byte	0x03, 0x1b
        /*003e*/ 	.short	0x00ff


	//----- nvinfo : EIATTR_MERCURY_ISA_VERSION
	.align		4
        /*0040*/ 	.byte	0x03, 0x5f
        /*0042*/ 	.short	0x0101


	//----- nvinfo : EIATTR_EXIT_INSTR_OFFSETS
	.align		4
        /*0044*/ 	.byte	0x04, 0x1c
        /*0046*/ 	.short	(.L_3061 - .L_3060)


	//   ....[0]....
.L_3060:
        /*0048*/ 	.word	0x000003b0


	//   ....[1]....
        /*004c*/ 	.word	0x00000e80


	//   ....[2]....
        /*0050*/ 	.word	0x00000ed0


	//----- nvinfo : EIATTR_MAX_THREADS
	.align		4
.L_3061:
        /*0054*/ 	.byte	0x04, 0x05
        /*0056*/ 	.short	(.L_3063 - .L_3062)
.L_3062:
        /*0058*/ 	.word	0x00000080
        /*005c*/ 	.word	0x00000001
        /*0060*/ 	.word	0x00000001


	//----- nvinfo : EIATTR_CRS_STACK_SIZE
	.align		4
.L_3063:
        /*0064*/ 	.byte	0x04, 0x1e
        /*0066*/ 	.short	(.L_3065 - .L_3064)
.L_3064:
        /*0068*/ 	.word	0x00000000


	//----- nvinfo : EIATTR_CBANK_PARAM_SIZE
	.align		4
.L_3065:
        /*006c*/ 	.byte	0x03, 0x19
        /*006e*/ 	.short	0x0028


	//----- nvinfo : EIATTR_PARAM_CBANK
	.align		4
        /*0070*/ 	.byte	0x04, 0x0a
        /*0072*/ 	.short	(.L_3067 - .L_3066)
	.align		4
.L_3066:
        /*0074*/ 	.word	index@(.nv.constant0._ZN2at6native29vectorized_elementwise_kernelILi8EZNS0_50_GLOBAL__N__2680c7bb_12_PowKernel_cu_140f0503_289629pow_tensor_scalar_kernel_implIN3c108BFloat16ES5_EEvRNS_18TensorIteratorBaseET0_EUlS5_E2_St5arrayIPcLm2EEEEviS8_T1_)
        /*0078*/ 	.short	0x0210
        /*007a*/ 	.short	0x0028


	//----- nvinfo : EIATTR_SW_WAR
	.align		4
.L_3067:
        /*007c*/ 	.byte	0x04, 0x36
        /*007e*/ 	.short	(.L_3069 - .L_3068)
.L_3068:
        /*0080*/ 	.word	0x00000008
.L_3069:


//--------------------- .nv.info._ZN2at6native18elementwise_kernelILi128ELi4EZNS0_15gpu_kernel_implIZNS0_50_GLOBAL__N__2680c7bb_12_PowKernel_cu_140f0503_289629pow_tensor_scalar_kernel_implIN3c108BFloat16ES6_EEvRNS_18TensorIteratorBaseET0_EUlS6_E1_EEvS8_RKT_EUliE_EEviT1_ --------------------------
	.section	.nv.info._ZN2at6native18elementwise_kernelILi128ELi4EZNS0_15gpu_kernel_implIZNS0_50_GLOBAL__N__2680c7bb_12_PowKernel_cu_140f0503_289629pow_tensor_scalar_kernel_implIN3c108BFloat16ES6_EEvRNS_18TensorIteratorBaseET0_EUlS6_E1_EEvS8_RKT_EUliE_EEviT1_,"",@"SHT_CUDA_INFO"
	.sectionflags	@""
	.align	4


	//----- nvinfo : EIATTR_CUDA_API_VERSION
	.align		4
        /*0000*/ 	.byte	0x04, 0x37
        /*0002*/ 	.short	(.L_3071 - .L_3070)
.L_3070:
        /*0004*/ 	.word	0x00000082


	//----- nvinfo : EIATTR_KPARAM_INFO
	.align		4
.L_3071:
        /*0008*/ 	.byte	0x04, 0x17
        /*000a*/ 	.short	(.L_3073 - .L_3072)
.L_3072:
        /*000c*/ 	.word	0x00000000
        /*0010*/ 	.short	0x0001
        /*0012*/ 	.short	0x0008
        /*0014*/ 	.byte	0x00, 0xf0, 0x81, 0x08


	//----- nvinfo : EIATTR_KPARAM_INFO
	.align		4
.L_3073:
        /*0018*/ 	.byte	0x04, 0x17
        /*001a*/ 	.short	(.L_3075 - .L_3074)
.L_3074:
        /*001c*/ 	.word	0x00000000
        /*0020*/ 	.short	0x0000
        /*0022*/ 	.short	0x0000
        /*0024*/ 	.byte	0x00, 0xf0, 0x11, 0x00


	//----- nvinfo : EIATTR_SPARSE_MMA_MASK
	.align		4
.L_3075:
        /*0028*/ 	.byte	0x03, 0x50
        /*002a*/ 	.short	0x0000


	//----- nvinfo : EIATTR_MAXREG_COUNT
	.align		4
        /*002c*/ 	.byte	0x03, 0x1b
        /*002e*/ 	.short	0x0080


	//----- nvinfo : EIATTR_EXTERNS
	.align		4
        /*0030*/ 	.byte	0x04, 0x0f
        /*0032*/ 	.short	(.L_3077 - .L_3076)


	//   ....[0]....
	.align		4
.L_3076:
        /*0034*/ 	.word	index@(__assertfail)


	//----- nvinfo : EIATTR_MERCURY_ISA_VERSION
	.align		4
.L_3077:
        /*0038*/ 	.byte	0x03, 0x5f
        /*003a*/ 	.short	0x0101


	//----- nvinfo : EIATTR_SYSCALL_OFFSETS
	.align		4
        /*003c*/ 	.byte	0x04, 0x46
        /*003e*/ 	.short	(.L_3079 - .L_3078)


	//   ....[0]....
.L_3078:
        /*0040*/ 	.word	0x000022d0


	//   ....[1]....
        /*0044*/ 	.word	0x000033e0


	//   ....[2]....
        /*0048*/ 	.word	0x00005710


	//   ....[3]....
        /*004c*/ 	.word	0x00006820


	//   ....[4]....
        /*0050*/ 	.word	0x00008b40


	//   ....[5]....
        /*0054*/ 	.word	0x00009c50


	//   ....[6]....
        /*0058*/ 	.word	0x0000bf60


	//   ....[7]....
        /*005c*/ 	.word	0x0000d070


	//----- nvinfo : EIATTR_EXIT_INSTR_OFFSETS
	.align		4
.L_3079:
        /*0060*/ 	.byte	0x04, 0x1c
        /*0062*/ 	.short	(.L_3081 - .L_3080)


	//   ....[0]....
.L_3080:
        /*0064*/ 	.word	0x00009d20


	//   ....[1]....
        /*0068*/ 	.word	0x0000c2a0


	//   ....[2]....
        /*006c*/ 	.word	0x0000c2e0


	//   ....[3]....
        /*0070*/ 	.word	0x0000c380


	//   ....[4]....
        /*0074*/ 	.word	0x0000c3c0


	//   ....[5]....
        /*0078*/ 	.word	0x0000c400


	//   ....[6]....
        /*007c*/ 	.word	0x0000c490


	//   ....[7]....
        /*0080*/ 	.word	0x0000c4d0


	//   ....[8]....
        /*0084*/ 	.word	0x0000c570


	//   ....[9]....
        /*0088*/ 	.word	0x0000c5c0


	//   ....[10]....
        /*008c*/ 	.word	0x0000c610


	//   ....[11]....
        /*0090*/ 	.word	0x0000c6e0


	//   ....[12]....
        /*0094*/ 	.word	0x0000c740


	//   ....[13]....
        /*0098*/ 	.word	0x0000c8d0


	//   ....[14]....
        /*009c*/ 	.word	0x0000ca30


	//   ....[15]....
        /*00a0*/ 	.word	0x0000ca50


	//   ....[16]....
        /*00a4*/ 	.word	0x0000cb10


	//   ....[17]....
        /*00a8*/ 	.word	0x0000cc90


	//   ....[18]....
        /*00ac*/ 	.word	0x0000ce10


	//   ....[19]....
        /*00b0*/ 	.word	0x0000cf70


	//   ....[20]....
        /*00b4*/ 	.word	0x0000d080


	//   ....[21]....
        /*00b8*/ 	.word	0x0000d0c0


	//   ....[22]....
        /*00bc*/ 	.word	0x0000d100


	//----- nvinfo : EIATTR_MAX_THREADS
	.align		4
.L_3081:
        /*00c0*/ 	.byte	0x04, 0x05
        /*00c2*/ 	.short	(.L_3083 - .L_3082)
.L_3082:
        /*00c4*/ 	.word	0x00000080
        /*00c8*/ 	.word	0x00000001
        /*00cc*/ 	.word	0x00000001


	//----- nvinfo : EIATTR_CRS_STACK_SIZE
	.align		4
.L_3083:
        /*00d0*/ 	.byte	0x04, 0x1e
        /*00d2*/ 	.short	(.L_3085 - .L_3084)
.L_3084:
        /*00d4*/ 	.word	0x00000000


	//----- nvinfo : EIATTR_CBANK_PARAM_SIZE
	.align		4
.L_3085:
        /*00d8*/ 	.byte	0x03, 0x19
        /*00da*/ 	.short	0x0228


	//----- nvinfo : EIATTR_PARAM_CBANK
	.align		4
        /*00dc*/ 	.byte	0x04, 0x0a
        /*00de*/ 	.short	(.L_3087 - .L_3086)
	.align		4
.L_3086:
        /*00e0*/ 	.word	index@(.nv.constant0._ZN2at6native18elementwise_kernelILi128ELi4EZNS0_15gpu_kernel_implIZNS0_50_GLOBAL__N__2680c7bb_12_PowKernel_cu_140f0503_289629pow_tensor_scalar_kernel_implIN3c108BFloat16ES6_EEvRNS_18TensorIteratorBaseET0_EUlS6_E1_EEvS8_RKT_EUliE_EEviT1_)
        /*00e4*/ 	.short	0x0210
        /*00e6*/ 	.short	0x0228


	//----- nvinfo : EIATTR_SW_WAR
	.align		4
.L_3087:
        /*00e8*/ 	.byte	0x04, 0x36
        /*00ea*/ 	.short	(.L_3089 - .L_3088)
.L_3088:
        /*00ec*/ 	.word	0x00000008
.L_3089:


//--------------------- .nv.info._ZN2at6native27unrolled_elementwise_kernelIZNS0_50_GLOBAL__N__2680c7bb_12_PowKernel_cu_140f0503_289629pow_tensor_scalar_kernel_implIN3c108BFloat16ES5_EEvRNS_18TensorIteratorBaseET0_EUlS5_E1_St5arrayIPcLm2EELi4E23TrivialOffsetCalculatorILi1EjESE_NS0_6memory12LoadWithCastILi1EEENSF_13StoreWithCastILi1EEEEEviT_S8_T2_T3_T4_T5_ --------------------------
	.section	.nv.info._ZN2at6native27unrolled_elementwise_kernelIZNS0_50_GLOBAL__N__2680c7bb_12_PowKernel_cu_140f0503_289629pow_tensor_scalar_kernel_implIN3c108BFloat16ES5_EEvRNS_18TensorIteratorBaseET0_EUlS5_E1_St5arrayIPcLm2EELi4E23TrivialOffsetCalculatorILi1EjESE_NS0_6memory12LoadWithCastILi1EEENSF_13StoreWithCastILi1EEEEEviT_S8_T2_T3_T4_T5_,"",@"SHT_CUDA_INFO"
	.sectionflags	@""
	.align	4


	//----- nvinfo : EIATTR_CUDA_API_VERSION
	.align		4
        /*0000*/ 	.byte	0x04, 0x37
        /*0002*/ 	.short	(.L_3091 - .L_3090)
.L_3090:
        /*0004*/ 	.word	0x00000082


	//----- nvinfo : EIATTR_KPARAM_INFO
	.align		4
.L_3091:
        /*0008*/ 	.byte	0x04, 0x17
        /*000a*/ 	.short	(.L_3093 - .L_3092)
.L_3092:
        /*000c*/ 	.word	0x00000000
        /*0010*/ 	.short	0x0006
        /*0012*/ 	.short	0x002c
        /*0014*/ 	.byte	0x00, 0xf0, 0x21, 0x00


	//----- nvinfo : EIATTR_KPARAM_INFO
	.align		4
.L_3093:
        /*0018*/ 	.byte	0x04, 0x17
        /*001a*/ 	.short	(.L_3095 - .L_3094)
.L_3094:
        /*001c*/ 	.word	0x00000000
        /*0020*/ 	.short	0x0005
        /*0022*/ 	.short	0x0024
        /*0024*/ 	.byte	0x00, 0xf0, 0x21, 0x00


	//----- nvinfo : EIATTR_KPARAM_INFO
	.align		4
.L_3095:
        /*0028*/ 	.byte	0x04, 0x17
        /*002a*/ 	.short	(.L_3097 - .L_3096)
.L_3096:
        /*002c*/ 	.word	0x00000000
        /*0030*/ 	.short	0x0004
        /*0032*/ 	.short	0x0021
        /*0034*/ 	.byte	0x00, 0xf0, 0x05, 0x00


	//----- nvinfo : EIATTR_KPARAM_INFO
	.align		4
.L_3097:
        /*0038*/ 	.byte	0x04, 0x17
        /*003a*/ 	.short	(.L_3099 - .L_3098)
.L_3098:
        /*003c*/ 	.word	0x00000000
        /*0040*/ 	.short	0x0003
        /*0042*/ 	.short	0x0020
        /*0044*/ 	.byte	0x00, 0xf0, 0x05, 0x00


	//----- nvinfo : EIATTR_KPARAM_INFO
	.align		4
.L_3099:
        /*0048*/ 	.byte	0x04, 0x17
        /*004a*/ 	.short	(.L_3101 - .L_3100)
.L_3100:
        /*004c*/ 	.word	0x00000000
        /*0050*/ 	.short	0x0002
        /*0052*/ 	.short	0x0010
        /*0054*/ 	.byte	0x00, 0xf0, 0x41, 0x00


	//----- nvinfo : EIATTR_KPARAM_INFO
	.align		4
.L_3101:
        /*0058*/ 	.byte	0x04, 0x17
        /*005a*/ 	.short	(.L_3103 - .L_3102)
.L_3102:
        /*005c*/ 	.word	0x00000000
        /*0060*/ 	.short	0x0001
        /*0062*/ 	.short	0x0008
        /*0064*/ 	.byte	0x00, 0xf0, 0x21, 0x00


	//----- nvinfo : EIATTR_KPARAM_INFO
	.align		4
.L_3103:
        /*0068*/ 	.byte	0x04, 0x17
        /*006a*/ 	.short	(.L_3105 - .L_3104)
.L_3104:
        /*006c*/ 	.word	0x00000000
        /*0070*/ 	.short	0x0000
        /*0072*/ 	.short	0x0000
        /*0074*/ 	.byte	0x00, 0xf0, 0x11, 0x00


	//----- nvinfo : EIATTR_SPARSE_MMA_MASK
	.align		4
.L_3105:
        /*0078*/ 	.byte	0x03, 0x50
        /*007a*/ 	.short	0x0000


	//----- nvinfo : EIATTR_MAXREG_COUNT
	.align		4
        /*007c*/ 	.byte	0x03, 0x1b
        /*007e*/ 	.short	0x00ff


	//----- nvinfo : EIATTR_EXTERNS
	.align		4
        /*0080*/ 	.byte	0x04, 0x0f
        /*0082*/ 	.short	(.L_3107 - .L_3106)


	//   ....[0]....
	.align		4
.L_3106:
        /*0084*/ 	.word	index@(__assertfail)


	//----- nvinfo : EIATTR_MERCURY_ISA_VERSION
	.align		4
.L_3107:
        /*0088*/ 	.byte	0x03, 0x5f
        /*008a*/ 	.short	0x0101


	//----- nvinfo : EIATTR_SYSCALL_OFFSETS
	.align		4
        /*008c*/ 	.byte	0x04, 0x46
        /*008e*/ 	.short	(.L_3109 - .L_3108)


	//   ....[0]....
.L_3108:
        /*0090*/ 	.word	0x000010e0


	//   ....[1]....
        /*0094*/ 	.word	0x00002220


	//   ....[2]....
        /*0098*/ 	.word	0x00003370


	//   ....[3]....
        /*009c*/ 	.word	0x00004490


	//   ....[4]....
        /*00a0*/ 	.word	0x00005df0


	//   ....[5]....
        /*00a4*/ 	.word	0x00006e10


	//   ....[6]....
        /*00a8*/ 	.word	0x00007df0


	//   ....[7]....
        /*00ac*/ 	.word	0x00008dd0


	//----- nvinfo : EIATTR_EXIT_INSTR_OFFSETS
	.align		4
.L_3109:
        /*00b0*/ 	.byte	0x04, 0x1c
        /*00b2*/ 	.short	(.L_3111 - .L_3110)


	//   ....[0]....
.L_3110:
        /*00b4*/ 	.word	0x00007eb0


	//   ....[1]....
        /*00b8*/ 	.word	0x00008000


	//   ....[2]....
        /*00bc*/ 	.word	0x00008040


	//   ....[3]....
        /*00c0*/ 	.word	0x000080e0


	//   ....[4]....
        /*00c4*/ 	.word	0x00008120


	//   ....[5]....
        /*00c8*/ 	.word	0x00008160


	//   ....[6]....
        /*00cc*/ 	.word	0x000081f0


	//   ....[7]....
        /*00d0*/ 	.word	0x00008230


	//   ....[8]....
        /*00d4*/ 	.word	0x000082d0


	//   ....[9]....
        /*00d8*/ 	.word	0x00008320


	//   ....[10]....
        /*00dc*/ 	.word	0x00008370


	//   ....[11]....
        /*00e0*/ 	.word	0x00008440


	//   ....[12]....
        /*00e4*/ 	.word	0x000084a0


	//   ....[13]....
        /*00e8*/ 	.word	0x00008630


	//   ....[14]....
        /*00ec*/ 	.word	0x00008790


	//   ....[15]....
        /*00f0*/ 	.word	0x000087b0


	//   ....[16]....
        /*00f4*/ 	.word	0x00008870


	//   ....[17]....
        /*00f8*/ 	.word	0x000089f0


	//   ....[18]....
        /*00fc*/ 	.word	0x00008b70


	//   ....[19]....
        /*0100*/ 	.word	0x00008cd0


	//   ....[20]....
        /*0104*/ 	.word	0x00008de0


	//   ....[21]....
        /*0108*/ 	.word	0x00008e20


	//   ....[22]....
        /*010c*/ 	.word	0x00008e60


	//----- nvinfo : EIATTR_MAX_THREADS
	.align		4
.L_3111:
        /*0110*/ 	.byte	0x04, 0x05
        /*0112*/ 	.short	(.L_3113 - .L_3112)
.L_3112:
        /*0114*/ 	.word	0x00000080
        /*0118*/ 	.word	0x00000001
        /*011c*/ 	.word	0x00000001


	//----- nvinfo : EIATTR_CRS_STACK_SIZE
	.align		4
.L_3113:
        /*0120*/ 	.byte	0x04, 0x1e
        /*0122*/ 	.short	(.L_3115 - .L_3114)
.L_3114:
        /*0124*/ 	.word	0x00000000


	//----- nvinfo : EIATTR_CBANK_PARAM_SIZE
	.align		4
.L_3115:
        /*0128*/ 	.byte	0x03, 0x19
        /*012a*/ 	.short	0x0034


	//----- nvinfo : EIATTR_PARAM_CBANK
	.align		4
        /*012c*/ 	.byte	0x04, 0x0a
        /*012e*/ 	.short	(.L_3117 - .L_3116)
	.align		4
.L_3116:
        /*0130*/ 	.word	index@(.nv.constant0._ZN2at6native27unrolled_elementwise_kernelIZNS0_50_GLOBAL__N__2680c7bb_12_PowKernel_cu_140f0503_289629pow_tensor_scalar_kernel_implIN3c108BFloat16ES5_EEvRNS_18TensorIteratorBaseET0_EUlS5_E1_St5arrayIPcLm2EELi4E23TrivialOffsetCalculatorILi1EjESE_NS0_6memory12LoadWithCastILi1EEENSF_13StoreWithCastILi1EEEEEviT_S8_T2_T3_T4_T5_)
        /*0134*/ 	.short	0x0210
        /*0136*/ 	.short	0x0034


	//----- nvinfo : EIATTR_SW_WAR
	.align		4
.L_3117:
        /*0138*/ 	.byte	0x04, 0x36
        /*013a*/ 	.short	(.L_3119 - .L_3118)
.L_3118:
        /*013c*/ 	.word	0x00000008
.L_3119:


//--------------------- .nv.info._ZN2at6native18elementwise_kernelILi128ELi4EZNS0_22gpu_kernel_impl_nocastIZNS0_50_GLOBAL__N__2680c7bb_12_PowKernel_cu_140f0503_289629pow_tensor_scalar_kernel_implIN3c108BFloat16ES6_EEvRNS_18TensorIteratorBaseET0_EUlS6_E1_EEvS8_RKT_EUliE_EEviT1_ --------------------------
	.section	.nv.info._ZN2at6native18elementwise_kernelILi128ELi4EZNS0_22gpu_kernel_impl_nocastIZNS0_50_GLOBAL__N__2680c7bb_12_PowKernel_cu_140f0503_289629pow_tensor_scalar_kernel_implIN3c108BFloat16ES6_EEvRNS_18TensorIteratorBaseET0_EUlS6_E1_EEvS8_RKT_EUliE_EEviT1_,"",@"SHT_CUDA_INFO"
	.sectionflags	@""
	.align	4


	//----- nvinfo : EIATTR_CUDA_API_VERSION
	.align		4
        /*0000*/ 	.byte	0x04, 0x37
        /*0002*/ 	.short	(.L_3121 - .L_3120)
.L_3120:
        /*0004*/ 	.word	0x00000082


	//----- nvinfo : EIATTR_KPARAM_INFO
	.align		4
.L_3121:
        /*0008*/ 	.byte	0x04, 0x17
        /*000a*/ 	.short	(.L_3123 - .L_3122)
.L_3122:
        /*000c*/ 	.word	0x00000000
        /*0010*/ 	.short	0x0001
        /*0012*/ 	.short	0x0008
        /*0014*/ 	.byte	0x00, 0xf0, 0x61, 0x08


	//----- nvinfo : EIATTR_KPARAM_INFO
	.align		4
.L_3123:
        /*0018*/ 	.byte	0x04, 0x17
        /*001a*/ 	.short	(.L_3125 - .L_3124)
.L_3124:
        /*001c*/ 	.word	0x00000000
        /*0020*/ 	.short	0x0000
        /*0022*/ 	.short	0x0000
        /*0024*/ 	.byte	0x00, 0xf0, 0x11, 0x00


	//----- nvinfo : EIATTR_SPARSE_MMA_MASK
	.align		4
.L_3125:
        /*0028*/ 	.byte	0x03, 0x50
        /*002a*/ 	.short	0x0000


	//----- nvinfo : EIATTR_MAXREG_COUNT
	.align		4
        /*002c*/ 	.byte	0x03, 0x1b
        /*002e*/ 	.short	0x0080


	//----- nvinfo : EIATTR_MERCURY_ISA_VERSION
	.align		4
        /*0030*/ 	.byte	0x03, 0x5f
        /*0032*/ 	.short	0x0101


	//----- nvinfo : EIATTR_EXIT_INSTR_OFFSETS
	.align		4
        /*0034*/ 	.byte	0x04, 0x1c
        /*0036*/ 	.short	(.L_3127 - .L_3126)


	//   ....[0]....
.L_3126:
        /*0038*/ 	.word	0x00004130


	//   ....[1]....
        /*003c*/ 	.word	0x00005690


	//----- nvinfo : EIATTR_MAX_THREADS
	.align		4
.L_3127:
        /*0040*/ 	.byte	0x04, 0x05
        /*0042*/ 	.short	(.L_3129 - .L_3128)
.L_3128:
        /*0044*/ 	.word	0x00000080
        /*0048*/ 	.word	0x00000001
        /*004c*/ 	.word	0x00000001


	//----- nvinfo : EIATTR_CRS_STACK_SIZE
	.align		4
.L_3129:
        /*0050*/ 	.byte	0x04, 0x1e
        /*0052*/ 	.short	(.L_3131 - .L_3130)
.L_3130:
        /*0054*/ 	.word	0x00000000


	//----- nvinfo : EIATTR_CBANK_PARAM_SIZE
	.align		4
.L_3131:
        /*0058*/ 	.byte	0x03, 0x19
        /*005a*/ 	.short	0x0220


	//----- nvinfo : EIATTR_PARAM_CBANK
	.align		4
        /*005c*/ 	.byte	0x04, 0x0a
        /*005e*/ 	.short	(.L_3133 - .L_3132)
	.align		4
.L_3132:
        /*0060*/ 	.word	index@(.nv.constant0._ZN2at6native18elementwise_kernelILi128ELi4EZNS0_22gpu_kernel_impl_nocastIZNS0_50_GLOBAL__N__2680c7bb_12_PowKernel_cu_140f0503_289629pow_tensor_scalar_kernel_implIN3c108BFloat16ES6_EEvRNS_18TensorIteratorBaseET0_EUlS6_E1_EEvS8_RKT_EUliE_EEviT1_)
        /*0064*/ 	.short	0x0210
        /*0066*/ 	.short	0x0220


	//----- nvinfo : EIATTR_SW_WAR
	.align		4
.L_3133:
        /*0068*/ 	.byte	0x04, 0x36
        /*006a*/ 	.short	(.L_3135 - .L_3134)
.L_3134:
        /*006c*/ 	.word	0x00000008
.L_3135:


//--------------------- .nv.info._ZN2at6native27unrolled_elementwise_kernelIZNS0_50_GLOBAL__N__2680c7bb_12_PowKernel_cu_140f0503_289629pow_tensor_scalar_kernel_implIN3c108BFloat16ES5_EEvRNS_18TensorIteratorBaseET0_EUlS5_E1_St5arrayIPcLm2EELi4E23TrivialOffsetCalculatorILi1EjESE_NS0_6memory15LoadWithoutCastENSF_16StoreWithoutCastEEEviT_S8_T2_T3_T4_T5_ --------------------------
	.section	.nv.info._ZN2at6native27unrolled_elementwise_kernelIZNS0_50_GLOBAL__N__2680c7bb_12_PowKernel_cu_140f0503_289629pow_tensor_scalar_kernel_implIN3c108BFloat16ES5_EEvRNS_18TensorIteratorBaseET0_EUlS5_E1_St5arrayIPcLm2EELi4E23TrivialOffsetCalculatorILi1EjESE_NS0_6memory15LoadWithoutCastENSF_16StoreWithoutCastEEEviT_S8_T2_T3_T4_T5_,"",@"SHT_CUDA_INFO"
	.sectionflags	@""
	.align	4


	//----- nvinfo : EIATTR_CUDA_API_VERSION
	.align		4
        /*0000*/ 	.byte	0x04, 0x37
        /*0002*/ 	.short	(.L_3137 - .L_3136)
.L_3136:
        /*0004*/ 	.word	0x00000082


	//----- nvinfo : EIATTR_KPARAM_INFO
	.align		4
.L_3137:
        /*0008*/ 	.byte	0x04, 0x17
        /*000a*/ 	.short	(.L_3139 - .L_3138)
.L_3138:
        /*000c*/ 	.word	0x00000000
        /*0010*/ 	.short	0x0006
        /*0012*/ 	.short	0x0023
        /*0014*/ 	.byte	0x00, 0xf0, 0x05, 0x00


	//----- nvinfo : EIATTR_KPARAM_INFO
	.align		4
.L_3139:
        /*0018*/ 	.byte	0x04, 0x17
        /*001a*/ 	.short	(.L_3141 - .L_3140)
.L_3140:
        /*001c*/ 	.word	0x00000000
        /*0020*/ 	.short	0x0005
        /*0022*/ 	.short	0x0022
        /*0024*/ 	.byte	0x00, 0xf0, 0x05, 0x00


	//----- nvinfo : EIATTR_KPARAM_INFO
	.align		4
.L_3141:
        /*0028*/ 	.byte	0x04, 0x17
        /*002a*/ 	.short	(.L_3143 - .L_3142)
.L_3142:
        /*002c*/ 	.word	0x00000000
        /*0030*/ 	.short	0x0004
        /*0032*/ 	.short	0x0021
        /*0034*/ 	.byte	0x00, 0xf0, 0x05, 0x00


	//----- nvinfo : EIATTR_KPARAM_INFO
	.align		4
.L_3143:
        /*0038*/ 	.byte	0x04, 0x17
        /*003a*/ 	.short	(.L_3145 - .L_3144)
.L_3144:
        /*003c*/ 	.word	0x00000000
        /*0040*/ 	.short	0x0003
        /*0042*/ 	.short	0x0020
        /*0044*/ 	.byte	0x00, 0xf0, 0x05, 0x00


	//----- nvinfo : EIATTR_KPARAM_INFO
	.align		4
.L_3145:
        /*0048*/ 	.byte	0x04, 0x17
        /*004a*/ 	.short	(.L_3147 - .L_3146)
.L_3146:
        /*004c*/ 	.word	0x00000000
        /*0050*/ 	.short	0x0002
        /*0052*/ 	.short	0x0010
        /*0054*/ 	.byte	0x00, 0xf0, 0x41, 0x00


	//----- nvinfo : EIATTR_KPARAM_INFO
	.align		4
.L_3147:
        /*0058*/ 	.byte	0x04, 0x17
        /*005a*/ 	.short	(.L_3149 - .L_3148)
.L_3148:
        /*005c*/ 	.word	0x00000000
        /*0060*/ 	.short	0x0001
        /*0062*/ 	.short	0x0008
        /*0064*/ 	.byte	0x00, 0xf0, 0x21, 0x00


	//----- nvinfo : EIATTR_KPARAM_INFO
	.align		4
.L_3149:
        /*0068*/ 	.byte	0x04, 0x17
        /*006a*/ 	.short	(.L_3151 - .L_3150)
.L_3150:
        /*006c*/ 	.word	0x00000000
        /*0070*/ 	.short	0x0000
        /*0072*/ 	.short	0x0000
        /*0074*/ 	.byte	0x00, 0xf0, 0x11, 0x00


	//----- nvinfo : EIATTR_SPARSE_MMA_MASK
	.align		4
.L_3151:
        /*0078*/ 	.byte	0x03, 0x50
        /*007a*/ 	.short	0x0000


	//----- nvinfo : EIATTR_MAXREG_COUNT
	.align		4
        /*007c*/ 	.byte	0x03, 0x1b
        /*007e*/ 	.short	0x00ff


	//----- nvinfo : EIATTR_MERCURY_ISA_VERSION
	.align		4
        /*0080*/ 	.byte	0x03, 0x5f
        /*0082*/ 	.short	0x0101


	//----- nvinfo : EIATTR_EXIT_INSTR_OFFSETS
	.align		4
        /*0084*/ 	.byte	0x04, 0x1c
        /*0086*/ 	.short	(.L_3153 - .L_3152)


	//   ....[0]....
.L_3152:
        /*0088*/ 	.word	0x00000b50


	//   ....[1]....
        /*008c*/ 	.word	0x00000ba0


	//----- nvinfo : EIATTR_MAX_THREADS
	.align		4
.L_3153:
        /*0090*/ 	.byte	0x04, 0x05
        /*0092*/ 	.short	(.L_3155 - .L_3154)
.L_3154:
        /*0094*/ 	.word	0x00000080
        /*0098*/ 	.word	0x00000001
        /*009c*/ 	.word	0x00000001


	//----- nvinfo : EIATTR_CRS_STACK_SIZE
	.align		4
.L_3155:
        /*00a0*/ 	.byte	0x04, 0x1e
        /*00a2*/ 	.short	(.L_3157 - .L_3156)
.L_3156:
        /*00a4*/ 	.word	0x00000000


	//----- nvinfo : EIATTR_CBANK_PARAM_SIZE
	.align		4
.L_3157:
        /*00a8*/ 	.byte	0x03, 0x19
        /*00aa*/ 	.short	0x0024


	//----- nvinfo : EIATTR_PARAM_CBANK
	.align		4
        /*00ac*/ 	.byte	0x04, 0x0a
        /*00ae*/ 	.short	(.L_3159 - .L_3158)
	.align		4
.L_3158:
        /*00b0*/ 	.word	index@(.nv.constant0._ZN2at6native27unrolled_elementwise_kernelIZNS0_50_GLOBAL__N__2680c7bb_12_PowKernel_cu_140f0503_289629pow_tensor_scalar_kernel_implIN3c108BFloat16ES5_EEvRNS_18TensorIteratorBaseET0_EUlS5_E1_St5arrayIPcLm2EELi4E23TrivialOffsetCalculatorILi1EjESE_NS0_6memory15LoadWithoutCastENSF_16StoreWithoutCastEEEviT_S8_T2_T3_T4_T5_)
        /*00b4*/ 	.short	0x0210
        /*00b6*/ 	.short	0x0024


	//----- nvinfo : EIATTR_SW_WAR
	.align		4
.L_3159:
        /*00b8*/ 	.byte	0x04, 0x36
        /*00ba*/ 	.short	(.L_3161 - .L_3160)
.L_3160:
        /*00bc*/ 	.word	0x00000008
.L_3161:


//--------------------- .nv.info._ZN2at6native29vectorized_elementwise_kernelILi2EZNS0_50_GLOBAL__N__2680c7bb_12_PowKernel_cu_140f0503_289629pow_tensor_scalar_kernel_implIN3c108BFloat16ES5_EEvRNS_18TensorIteratorBaseET0_EUlS5_E1_St5arrayIPcLm2EEEEviS8_T1_ --------------------------
	.section	.nv.info._ZN2at6native29vectorized_elementwise_kernelILi2EZNS0_50_GLOBAL__N__2680c7bb_12_PowKernel_cu_140f0503_289629pow_tensor_scalar_kernel_implIN3c108BFloat16ES5_EEvRNS_18TensorIteratorBaseET0_EUlS5_E1_St5arrayIPcLm2EEEEviS8_T1_,"",@"SHT_CUDA_INFO"
	.sectionflags	@""
	.align	4


	//----- nvinfo : EIATTR_CUDA_API_VERSION
	.align		4
        /*0000*/ 	.byte	0x04, 0x37
        /*0002*/ 	.short	(.L_3163 - .L_3162)
.L_3162:
        /*0004*/ 	.word	0x00000082


	//----- nvinfo : EIATTR_KPARAM_INFO
	.align		4
.L_3163:
        /*0008*/ 	.byte	0x04, 0x17
        /*000a*/ 	.short	(.L_3165 - .L_3164)
.L_3164:
        /*000c*/ 	.word	0x00000000
        /*0010*/ 	.short	0x0002
        /*0012*/ 	.short	0x0010
        /*0014*/ 	.byte	0x00, 0xf0, 0x41, 0x00


	//----- nvinfo : EIATTR_KPARAM_INFO
	.align		4
.L_3165:
        /*0018*/ 	.byte	0x04, 0x17
        /*001a*/ 	.short	(.L_3167 - .L_3166)
.L_3166:
        /*001c*/ 	.word	0x00000000
        /*0020*/ 	.short	0x0001
        /*0022*/ 	.short	0x0008
        /*0024*/ 	.byte	0x00, 0xf0, 0x21, 0x00


	//----- nvinfo : EIATTR_KPARAM_INFO
	.align		4
.L_3167:
        /*0028*/ 	.byte	0x04, 0x17
        /*002a*/ 	.short	(.L_3169 - .L_3168)
.L_3168:
        /*002c*/ 	.word	0x00000000
        /*0030*/ 	.short	0x0000
        /*0032*/ 	.short	0x0000
        /*0034*/ 	.byte	0x00, 0xf0, 0x11, 0x00


	//----- nvinfo : EIATTR_SPARSE_MMA_MASK
	.align		4
.L_3169:
        /*0038*/ 	.byte	0x03, 0x50
        /*003a*/ 	.short	0x0000


	//----- nvinfo : EIATTR_MAXREG_COUNT
	.align		4
        /*003c*/ 	.byte	0x03, 0x1b
        /*003e*/ 	.short	0x00ff


	//----- nvinfo : EIATTR_MERCURY_ISA_VERSION
	.align		4
        /*0040*/ 	.byte	0x03, 0x5f
        /*0042*/ 	.short	0x0101


	//----- nvinfo : EIATTR_EXIT_INSTR_OFFSETS
	.align		4
        /*0044*/ 	.byte	0x04, 0x1c
        /*0046*/ 	.short	(.L_3171 - .L_3170)


	//   ....[0]....
.L_3170:
        /*0048*/ 	.word	0x00000ef0


	//   ....[1]....
        /*004c*/ 	.word	0x000025d0


	//   ....[2]....
        /*0050*/ 	.word	0x00002620


	//----- nvinfo : EIATTR_MAX_THREADS
	.align		4
.L_3171:
        /*0054*/ 	.byte	0x04, 0x05
        /*0056*/ 	.short	(.L_3173 - .L_3172)
.L_3172:
        /*0058*/ 	.word	0x00000080
        /*005c*/ 	.word	0x00000001
        /*0060*/ 	.word	0x00000001


	//----- nvinfo : EIATTR_CRS_STACK_SIZE
	.align		4
.L_3173:
        /*0064*/ 	.byte	0x04, 0x1e
        /*0066*/ 	.short	(.L_3175 - .L_3174)
.L_3174:
        /*0068*/ 	.word	0x00000000


	//----- nvinfo : EIATTR_CBANK_PARAM_SIZE
	.align		4
.L_3175:
        /*006c*/ 	.byte	0x03, 0x19
        /*006e*/ 	.short	0x0020


	//----- nvinfo : EIATTR_PARAM_CBANK
	.align		4
        /*0070*/ 	.byte	0x04, 0x0a
        /*0072*/ 	.short	(.L_3177 - .L_3176)
	.align		4
.L_3176:
        /*0074*/ 	.word	index@(.nv.constant0._ZN2at6native29vectorized_elementwise_kernelILi2EZNS0_50_GLOBAL__N__2680c7bb_12_PowKernel_cu_140f0503_289629pow_tensor_scalar_kernel_implIN3c108BFloat16ES5_EEvRNS_18TensorIteratorBaseET0_EUlS5_E1_St5arrayIPcLm2EEEEviS8_T1_)
        /*0078*/ 	.short	0x0210
        /*007a*/ 	.short	0x0020


	//----- nvinfo : EIATTR_SW_WAR
	.align		4
.L_3177:
        /*007c*/ 	.byte	0x04, 0x36
        /*007e*/ 	.short	(.L_3179 - .L_3178)
.L_3178:
        /*0080*/ 	.word	0x00000008
.L_3179:


//--------------------- .nv.info._ZN2at6native29vectorized_elementwise_kernelILi4EZNS0_50_GLOBAL__N__2680c7bb_12_PowKernel_cu_140f0503_289629pow_tensor_scalar_kernel_implIN3c108BFloat16ES5_EEvRNS_18TensorIteratorBaseET0_EUlS5_E1_St5arrayIPcLm2EEEEviS8_T1_ --------------------------
	.section	.nv.info._ZN2at6native29vectorized_elementwise_kernelILi4EZNS0_50_GLOBAL__N__2680c7bb_12_PowKernel_cu_140f0503_289629pow_tensor_scalar_kernel_implIN3c108BFloat16ES5_EEvRNS_18TensorIteratorBaseET0_EUlS5_E1_St5arrayIPcLm2EEEEviS8_T1_,"",@"SHT_CUDA_INFO"
	.sectionflags	@""
	.align	4


	//----- nvinfo : EIATTR_CUDA_API_VERSION
	.align		4
        /*0000*/ 	.byte	0x04, 0x37
        /*0002*/ 	.short	(.L_3181 - .L_3180)
.L_3180:
        /*0004*/ 	.word	0x00000082


	//----- nvinfo : EIATTR_KPARAM_INFO
	.align		4
.L_3181:
        /*0008*/ 	.byte	0x04, 0x17
        /*000a*/ 	.short	(.L_3183 - .L_3182)
.L_3182:
        /*000c*/ 	.word	0x00000000
        /*0010*/ 	.short	0x0002
        /*0012*/ 	.short	0x0010
        /*0014*/ 	.byte	0x00, 0xf0, 0x41, 0x00


	//----- nvinfo : EIATTR_KPARAM_INFO
	.align		4
.L_3183:
        /*0018*/ 	.byte	0x04, 0x17
        /*001a*/ 	.short	(.L_3185 - .L_3184)
.L_3184:
        /*001c*/ 	.word	0x00000000
        /*0020*/ 	.short	0x0001
        /*0022*/ 	.short	0x0008
        /*0024*/ 	.byte	0x00, 0xf0, 0x21, 0x00


	//----- nvinfo : EIATTR_KPARAM_INFO
	.align		4
.L_3185:
        /*0028*/ 	.byte	0x04, 0x17
        /*002a*/ 	.short	(.L_3187 - .L_3186)
.L_3186:
        /*002c*/ 	.word	0x00000000
        /*0030*/ 	.short	0x0000
        /*0032*/ 	.short	0x0000
        /*0034*/ 	.byte	0x00, 0xf0, 0x11, 0x00


	//----- nvinfo : EIATTR_SPARSE_MMA_MASK
	.align		4
.L_3187:
        /*0038*/ 	.byte	0x03, 0x50
        /*003a*/ 	.short	0x0000


	//----- nvinfo : EIATTR_MAXREG_COUNT
	.align		4
        /*003c*/ 	.byte	0x03, 0x1b
        /*003e*/ 	.short	0x00ff


	//----- nvinfo : EIATTR_MERCURY_ISA_VERSION
	.align		4
        /*0040*/ 	.byte	0x03, 0x5f
        /*0042*/ 	.short	0x0101


	//----- nvinfo : EIATTR_EXIT_INSTR_OFFSETS
	.align		4
        /*0044*/ 	.byte	0x04, 0x1c
        /*0046*/ 	.short	(.L_3189 - .L_3188)


	//   ....[0]....
.L_3188:
        /*0048*/ 	.word	0x00000eb0


	//   ....[1]....
        /*004c*/ 	.word	0x00002590


	//   ....[2]....
        /*0050*/ 	.word	0x000025e0


	//----- nvinfo : EIATTR_MAX_THREADS
	.align		4
.L_3189:
        /*0054*/ 	.byte	0x04, 0x05
        /*0056*/ 	.short	(.L_3191 - .L_3190)
.L_3190:
        /*0058*/ 	.word	0x00000080
        /*005c*/ 	.word	0x00000001
        /*0060*/ 	.word	0x00000001


	//----- nvinfo : EIATTR_CRS_STACK_SIZE
	.align		4
.L_3191:
        /*0064*/ 	.byte	0x04, 0x1e
        /*0066*/ 	.short	(.L_3193 - .L_3192)
.L_3192:
        /*0068*/ 	.word	0x00000000


	//----- nvinfo : EIATTR_CBANK_PARAM_SIZE
	.align		4
.L_3193:
        /*006c*/ 	.byte	0x03, 0x19
        /*006e*/ 	.short	0x0020


	//----- nvinfo : EIATTR_PARAM_CBANK
	.align		4
        /*0070*/ 	.byte	0x04, 0x0a
        /*0072*/ 	.short	(.L_3195 - .L_3194)
	.align		4
.L_3194:
        /*0074*/ 	.word	index@(.nv.constant0._ZN2at6native29vectorized_elementwise_kernelILi4EZNS0_50_GLOBAL__N__2680c7bb_12_PowKernel_cu_140f0503_289629pow_tensor_scalar_kernel_implIN3c108BFloat16ES5_EEvRNS_18TensorIteratorBaseET0_EUlS5_E1_St5arrayIPcLm2EEEEviS8_T1_)
        /*0078*/ 	.short	0x0210
        /*007a*/ 	.short	0x0020


	//----- nvinfo : EIATTR_SW_WAR
	.align		4
.L_3195:
        /*007c*/ 	.byte	0x04, 0x36
        /*007e*/ 	.short	(.L_3197 - .L_3196)
.L_3196:
        /*0080*/ 	.word	0x00000008
.L_3197:


//--------------------- .nv.info._ZN2at6native29vectorized_elementwise_kernelILi8EZNS0_50_GLOBAL__N__2680c7bb_12_PowKernel_cu_140f0503_289629pow_tensor_scalar_kernel_implIN3c108BFloat16ES5_EEvRNS_18TensorIteratorBaseET0_EUlS5_E1_St5arrayIPcLm2EEEEviS8_T1_ --------------------------
	.section	.nv.info._ZN2at6native29vectorized_elementwise_kernelILi8EZNS0_50_GLOBAL__N__2680c7bb_12_PowKernel_cu_140f0503_289629pow_tensor_scalar_kernel_implIN3c108BFloat16ES5_EEvRNS_18TensorIteratorBaseET0_EUlS5_E1_St5arrayIPcLm2EEEEviS8_T1_,"",@"SHT_CUDA_INFO"
	.sectionflags	@""
	.align	4


	//----- nvinfo : EIATTR_CUDA_API_VERSION
	.align		4
        /*0000*/ 	.byte	0x04, 0x37
        /*0002*/ 	.short	(.L_3199 - .L_3198)
.L_3198:
        /*0004*/ 	.word	0x00000082


	//----- nvinfo : EIATTR_KPARAM_INFO
	.align		4
.L_3199:
        /*0008*/ 	.byte	0x04, 0x17
        /*000a*/ 	.short	(.L_3201 - .L_3200)
.L_3200:
        /*000c*/ 	.word	0x00000000
        /*0010*/ 	.short	0x0002
        /*0012*/ 	.short	0x0010
        /*0014*/ 	.byte	0x00, 0xf0, 0x41, 0x00


	//----- nvinfo : EIATTR_KPARAM_INFO
	.align		4
.L_3201:
        /*0018*/ 	.byte	0x04, 0x17
        /*001a*/ 	.short	(.L_3203 - .L_3202)
.L_3202:
        /*001c*/ 	.word	0x00000000
        /*0020*/ 	.short	0x0001
        /*0022*/ 	.short	0x0008
        /*0024*/ 	.byte	0x00, 0xf0, 0x21, 0x00


	//----- nvinfo : EIATTR_KPARAM_INFO
	.align		4
.L_3203:
        /*0028*/ 	.byte	0x04, 0x17
        /*002a*/ 	.short	(.L_3205 - .L_3204)
.L_3204:
        /*002c*/ 	.word	0x00000000
        /*0030*/ 	.short	0x0000
        /*0032*/ 	.short	0x0000
        /*0034*/ 	.byte	0x00, 0xf0, 0x11, 0x00


	//----- nvinfo : EIATTR_SPARSE_MMA_MASK
	.align		4
.L_3205:
        /*0038*/ 	.byte	0x03, 0x50
        /*003a*/ 	.short	0x0000


	//----- nvinfo : EIATTR_MAXREG_COUNT
	.align		4
        /*003c*/ 	.byte	0x03, 0x1b
        /*003e*/ 	.short	0x00ff


	//----- nvinfo : EIATTR_MERCURY_ISA_VERSION
	.align		4
        /*0040*/ 	.byte	0x03, 0x5f
        /*0042*/ 	.short	0x0101


	//----- nvinfo : EIATTR_EXIT_INSTR_OFFSETS
	.align		4
        /*0044*/ 	.byte	0x04, 0x1c
        /*0046*/ 	.short	(.L_3207 - .L_3206)


	//   ....[0]....
.L_3206:
        /*0048*/ 	.word	0x00000eb0


	//   ....[1]....
        /*004c*/ 	.word	0x00002590


	//   ....[2]....
        /*0050*/ 	.word	0x000025f0


	//----- nvinfo : EIATTR_MAX_THREADS
	.align		4
.L_3207:
        /*0054*/ 	.byte	0x04, 0x05
        /*0056*/ 	.short	(.L_3209 - .L_3208)
.L_3208:
        /*0058*/ 	.word	0x00000080
        /*005c*/ 	.word	0x00000001
        /*0060*/ 	.word	0x00000001


	//----- nvinfo : EIATTR_CRS_STACK_SIZE
	.align		4
.L_3209:
        /*0064*/ 	.byte	0x04, 0x1e
        /*0066*/ 	.short	(.L_3211 - .L_3210)
.L_3210:
        /*0068*/ 	.word	0x00000000


	//----- nvinfo : EIATTR_CBANK_PARAM_SIZE
	.align		4
.L_3211:
        /*006c*/ 	.byte	0x03, 0x19
        /*006e*/ 	.short	0x0020


	//----- nvinfo : EIATTR_PARAM_CBANK
	.align		4
        /*0070*/ 	.byte	0x04, 0x0a
        /*0072*/ 	.short	(.L_3213 - .L_3212)
	.align		4
.L_3212:
        /*0074*/ 	.word	index@(.nv.constant0._ZN2at6native29vectorized_elementwise_kernelILi8EZNS0_50_GLOBAL__N__2680c7bb_12_PowKernel_cu_140f0503_289629pow_tensor_scalar_kernel_implIN3c108BFloat16ES5_EEvRNS_18TensorIteratorBaseET0_EUlS5_E1_St5arrayIPcLm2EEEEviS8_T1_)
        /*0078*/ 	.short	0x0210
        /*007a*/ 	.short	0x0020


	//----- nvinfo : EIATTR_SW_WAR
	.align		4
.L_3213:
        /*007c*/ 	.byte	0x04, 0x36
        /*007e*/ 	.short	(.L_3215 - .L_3214)
.L_3214:
        /*0080*/ 	.word	0x00000008
.L_3215:


//--------------------- .nv.info._ZN2at6native18elementwise_kernelILi128ELi4EZNS0_15gpu_kernel_implIZNS0_50_GLOBAL__N__2680c7bb_12_PowKernel_cu_140f0503_289629pow_tensor_scalar_kernel_implIN3c108BFloat16ES6_EEvRNS_18TensorIteratorBaseET0_EUlS6_E0_EEvS8_RKT_EUliE_EEviT1_ --------------------------
	.section	.nv.info._ZN2at6native18elementwise_kernelILi128ELi4EZNS0_15gpu_kernel_implIZNS0_50_GLOBAL__N__2680c7bb_12_PowKernel_cu_140f0503_289629pow_tensor_scalar_kernel_implIN3c108BFloat16ES6_EEvRNS_18TensorIteratorBaseET0_EUlS6_E0_EEvS8_RKT_EUliE_EEviT1_,"",@"SHT_CUDA_INFO"
	.sectionflags	@""
	.align	4


	//----- nvinfo : EIATTR_CUDA_API_VERSION
	.align		4
        /*0000*/ 	.byte	0x04, 0x37
        /*0002*/ 	.short	(.L_3217 - .L_3216)
.L_3216:
        /*0004*/ 	.word	0x00000082


	//----- nvinfo : EIATTR_KPARAM_INFO
	.align		4
.L_3217:
        /*0008*/ 	.byte	0x04, 0x17
        /*000a*/ 	.short	(.L_3219 - .L_3218)
.L_3218:
        /*000c*/ 	.word	0x00000000
        /*0010*/ 	.short	0x0001
        /*0012*/ 	.short	0x0008
        /*0014*/ 	.byte	0x00, 0xf0, 0x81, 0x08


	//----- nvinfo : EIATTR_KPARAM_INFO
	.align		4
.L_3219:
        /*0018*/ 	.byte	0x04, 0x17
        /*001a*/ 	.short	(.L_3221 - .L_3220)
.L_3220:
        /*001c*/ 	.word	0x00000000
        /*0020*/ 	.short	0x0000
        /*0022*/ 	.short	0x0000
        /*0024*/ 	.byte	0x00, 0xf0, 0x11, 0x00


	//----- nvinfo : EIATTR_SPARSE_MMA_MASK
	.align		4
.L_3221:
        /*0028*/ 	.byte	0x03, 0x50
        /*002a*/ 	.short	0x0000


	//----- nvinfo : EIATTR_MAXREG_COUNT
	.align		4
        /*002c*/ 	.byte	0x03, 0x1b
        /*002e*/ 	.short	0x0080


	//----- nvinfo : EIATTR_EXTERNS
	.align		4
        /*0030*/ 	.byte	0x04, 0x0f
        /*0032*/ 	.short	(.L_3223 - .L_3222)


	//   ....[0]....
	.align		4
.L_3222:
        /*0034*/ 	.word	index@(__assertfail)


	//----- nvinfo : EIATTR_MERCURY_ISA_VERSION
	.align		4
.L_3223:
        /*0038*/ 	.byte	0x03, 0x5f
        /*003a*/ 	.short	0x0101


	//----- nvinfo : EIATTR_SYSCALL_OFFSETS
	.align		4
        /*003c*/ 	.byte	0x04, 0x46
        /*003e*/ 	.short	(.L_3225 - .L_3224)


	//   ....[0]....
.L_3224:
        /*0040*/ 	.word	0x000022d0


	//   ....[1]....
        /*0044*/ 	.word	0x000032a0


	//   ....[2]....
        /*0048*/ 	.word	0x000055d0


	//   ....[3]....
        /*004c*/ 	.word	0x000065a0


	//   ....[4]....
        /*0050*/ 	.word	0x000088c0


	//   ....[5]....
        /*0054*/ 	.word	0x00009890


	//   ....[6]....
        /*0058*/ 	.word	0x0000bba0


	//   ....[7]....
        /*005c*/ 	.word	0x0000cb70


	//----- nvinfo : EIATTR_EXIT_INSTR_OFFSETS
	.align		4
.L_3225:
        /*0060*/ 	.byte	0x04, 0x1c
        /*0062*/ 	.short	(.L_3227 - .L_3226)


	//   ....[0]....
.L_3226:
        /*0064*/ 	.word	0x00009960


	//   ....[1]....
        /*0068*/ 	.word	0x0000bda0


	//   ....[2]....
        /*006c*/ 	.word	0x0000bde0


	//   ....[3]....
        /*0070*/ 	.word	0x0000be80


	//   ....[4]....
        /*0074*/ 	.word	0x0000bec0


	//   ....[5]....
        /*0078*/ 	.word	0x0000bf00


	//   ....[6]....
        /*007c*/ 	.word	0x0000bf90


	//   ....[7]....
        /*0080*/ 	.word	0x0000bfd0


	//   ....[8]....
        /*0084*/ 	.word	0x0000c070


	//   ....[9]....
        /*0088*/ 	.word	0x0000c0c0


	//   ....[10]....
        /*008c*/ 	.word	0x0000c110


	//   ....[11]....
        /*0090*/ 	.word	0x0000c1e0


	//   ....[12]....
        /*0094*/ 	.word	0x0000c240


	//   ....[13]....
        /*0098*/ 	.word	0x0000c3d0


	//   ....[14]....
        /*009c*/ 	.word	0x0000c530


	//   ....[15]....
        /*00a0*/ 	.word	0x0000c550


	//   ....[16]....
        /*00a4*/ 	.word	0x0000c610


	//   ....[17]....
        /*00a8*/ 	.word	0x0000c790


	//   ....[18]....
        /*00ac*/ 	.word	0x0000c910


	//   ....[19]....
        /*00b0*/ 	.word	0x0000ca70


	//   ....[20]....
        /*00b4*/ 	.word	0x0000cb80


	//   ....[21]....
        /*00b8*/ 	.word	0x0000cbc0


	//   ....[22]....
        /*00bc*/ 	.word	0x0000cc00


	//----- nvinfo : EIATTR_MAX_THREADS
	.align		4
.L_3227:
        /*00c0*/ 	.byte	0x04, 0x05
        /*00c2*/ 	.short	(.L_3229 - .L_3228)
.L_3228:
        /*00c4*/ 	.word	0x00000080
        /*00c8*/ 	.word	0x00000001
        /*00cc*/ 	.word	0x00000001


	//----- nvinfo : EIATTR_CRS_STACK_SIZE
	.align		4
.L_3229:
        /*00d0*/ 	.byte	0x04, 0x1e
        /*00d2*/ 	.short	(.L_3231 - .L_3230)
.L_3230:
        /*00d4*/ 	.word	0x00000000


	//----- nvinfo : EIATTR_CBANK_PARAM_SIZE
	.align		4
.L_3231:
        /*00d8*/ 	.byte	0x03, 0x19
        /*00da*/ 	.short	0x0228


	//----- nvinfo : EIATTR_PARAM_CBANK
	.align		4
        /*00dc*/ 	.byte	0x04, 0x0a
        /*00de*/ 	.short	(.L_3233 - .L_3232)
	.align		4
.L_3232:
        /*00e0*/ 	.word	index@(.nv.constant0._ZN2at6native18elementwise_kernelILi128ELi4EZNS0_15gpu_kernel_implIZNS0_50_GLOBAL__N__2680c7bb_12_PowKernel_cu_140f0503_289629pow_tensor_scalar_kernel_implIN3c108BFloat16ES6_EEvRNS_18TensorIteratorBaseET0_EUlS6_E0_EEvS8_RKT_EUliE_EEviT1_)
        /*00e4*/ 	.short	0x0210
        /*00e6*/ 	.short	0x0228


	//----- nvinfo : EIATTR_SW_WAR
	.align		4
.L_3233:
        /*00e8*/ 	.byte	0x04, 0x36
        /*00ea*/ 	.short	(.L_3235 - .L_3234)
.L_3234:
        /*00ec*/ 	.word	0x00000008
.L_3235:


//--------------------- .nv.info._ZN2at6native27unrolled_elementwise_kernelIZNS0_50_GLOBAL__N__2680c7bb_12_PowKernel_cu_140f0503_289629pow_tensor_scalar_kernel_implIN3c108BFloat16ES5_EEvRNS_18TensorIteratorBaseET0_EUlS5_E0_St5arrayIPcLm2EELi4E23TrivialOffsetCalculatorILi1EjESE_NS0_6memory12LoadWithCastILi1EEENSF_13StoreWithCastILi1EEEEEviT_S8_T2_T3_T4_T5_ --------------------------
	.section	.nv.info._ZN2at6native27unrolled_elementwise_kernelIZNS0_50_GLOBAL__N__2680c7bb_12_PowKernel_cu_140f0503_289629pow_tensor_scalar_kernel_implIN3c108BFloat16ES5_EEvRNS_18TensorIteratorBaseET0_EUlS5_E0_St5arrayIPcLm2EELi4E23TrivialOffsetCalculatorILi1EjESE_NS0_6memory12LoadWithCastILi1EEENSF_13StoreWithCastILi1EEEEEviT_S8_T2_T3_T4_T5_,"",@"SHT_CUDA_INFO"
	.sectionflags	@""
	.align	4


	//----- nvinfo : EIATTR_CUDA_API_VERSION
	.align		4
        /*0000*/ 	.byte	0x04, 0x37
        /*0002*/ 	.short	(.L_3237 - .L_3236)
.L_3236:
        /*0004*/ 	.word	0x00000082


	//----- nvinfo : EIATTR_KPARAM_INFO
	.align		4
.L_3237:
        /*0008*/ 	.byte	0x04, 0x17
        /*000a*/ 	.short	(.L_3239 - .L_3238)
.L_3238:
        /*000c*/ 	.word	0x00000000
        /*0010*/ 	.short	0x0006
        /*0012*/ 	.short	0x002c
        /*0014*/ 	.byte	0x00, 0xf0, 0x21, 0x00


	//----- nvinfo : EIATTR_KPARAM_INFO
	.align		4
.L_3239:
        /*0018*/ 	.byte	0x04, 0x17
        /*001a*/ 	.short	(.L_3241 - .L_3240)
.L_3240:
        /*001c*/ 	.word	0x00000000
        /*0020*/ 	.short	0x0005
        /*0022*/ 	.short	0x0024
        /*0024*/ 	.byte	0x00, 0xf0, 0x21, 0x00


	//----- nvinfo : EIATTR_KPARAM_INFO
	.align		4
.L_3241:
        /*0028*/ 	.byte	0x04, 0x17
        /*002a*/ 	.short	(.L_3243 - .L_3242)
.L_3242:
        /*002c*/ 	.word	0x00000000
        /*0030*/ 	.short	0x0004
        /*0032*/ 	.short	0x0021
        /*0034*/ 	.byte	0x00, 0xf0, 0x05, 0x00


	//----- nvinfo : EIATTR_KPARAM_INFO
	.align		4
.L_3243:
        /*0038*/ 	.byte	0x04, 0x17
        /*003a*/ 	.short	(.L_3245 - .L_3244)
.L_3244:
        /*003c*/ 	.word	0x00000000
        /*0040*/ 	.short	0x0003
        /*0042*/ 	.short	0x0020
        /*0044*/ 	.byte	0x00, 0xf0, 0x05, 0x00


	//----- nvinfo : EIATTR_KPARAM_INFO
	.align		4
.L_3245:
        /*0048*/ 	.byte	0x04, 0x17
        /*004a*/ 	.short	(.L_3247 - .L_3246)
.L_3246:
        /*004c*/ 	.word	0x00000000
        /*0050*/ 	.short	0x0002
        /*0052*/ 	.short	0x0010
        /*0054*/ 	.byte	0x00, 0xf0, 0x41, 0x00


	//----- nvinfo : EIATTR_KPARAM_INFO
	.align		4
.L_3247:
        /*0058*/ 	.byte	0x04, 0x17
        /*005a*/ 	.short	(.L_3249 - .L_3248)
.L_3248:
        /*005c*/ 	.word	0x00000000
        /*0060*/ 	.short	0x0001
        /*0062*/ 	.short	0x0008
        /*0064*/ 	.byte	0x00, 0xf0, 0x21, 0x00


	//----- nvinfo : EIATTR_KPARAM_INFO
	.align		4
.L_3249:
        /*0068*/ 	.byte	0x04, 0x17
        /*006a*/ 	.short	(.L_3251 - .L_3250)
.L_3250:
        /*006c*/ 	.word	0x00000000
        /*0070*/ 	.short	0x0000
        /*0072*/ 	.short	0x0000
        /*0074*/ 	.byte	0x00, 0xf0, 0x11, 0x00


	//----- nvinfo : EIATTR_SPARSE_MMA_MASK
	.align		4
.L_3251:
        /*0078*/ 	.byte	0x03, 0x50
        /*007a*/ 	.short	0x0000


	//----- nvinfo : EIATTR_MAXREG_COUNT
	.align		4
        /*007c*/ 	.byte	0x03, 0x1b
        /*007e*/ 	.short	0x00ff


	//----- nvinfo : EIATTR_EXTERNS
	.align		4
        /*0080*/ 	.byte	0x04, 0x0f
        /*0082*/ 	.short	(.L_3253 - .L_3252)


	//   ....[0]....
	.align		4
.L_3252:
        /*0084*/ 	.word	index@(__assertfail)


	//----- nvinfo : EIATTR_MERCURY_ISA_VERSION
	.align		4
.L_3253:
        /*0088*/ 	.byte	0x03, 0x5f
        /*008a*/ 	.short	0x0101


	//----- nvinfo : EIATTR_SYSCALL_OFFSETS
	.align		4
        /*008c*/ 	.byte	0x04, 0x46
        /*008e*/ 	.short	(.L_3255 - .L_3254)


	//   ....[0]....
.L_3254:
        /*0090*/ 	.word	0x000010e0


	//   ....[1]....
        /*0094*/ 	.word	0x00002220


	//   ....[2]....
        /*0098*/ 	.word	0x00003370


	//   ....[3]....
        /*009c*/ 	.word	0x00004490


	//   ....[4]....
        /*00a0*/ 	.word	0x000057d0


	//   ....[5]....
        /*00a4*/ 	.word	0x000067f0


	//   ....[6]....
        /*00a8*/ 	.word	0x000077d0


	//   ....[7]....
        /*00ac*/ 	.word	0x000087b0


	//----- nvinfo : EIATTR_EXIT_INSTR_OFFSETS
	.align		4
.L_3255:
        /*00b0*/ 	.byte	0x04, 0x1c
        /*00b2*/ 	.short	(.L_3257 - .L_3256)


	//   ....[0]....
.L_3256:
        /*00b4*/ 	.word	0x00007890


	//   ....[1]....
        /*00b8*/ 	.word	0x000079e0


	//   ....[2]....
        /*00bc*/ 	.word	0x00007a20


	//   ....[3]....
        /*00c0*/ 	.word	0x00007ac0


	//   ....[4]....
        /*00c4*/ 	.word	0x00007b00


	//   ....[5]....
        /*00c8*/ 	.word	0x00007b40


	//   ....[6]....
        /*00cc*/ 	.word	0x00007bd0


	//   ....[7]....
        /*00d0*/ 	.word	0x00007c10


	//   ....[8]....
        /*00d4*/ 	.word	0x00007cb0


	//   ....[9]....
        /*00d8*/ 	.word	0x00007d00


	//   ....[10]....
        /*00dc*/ 	.word	0x00007d50


	//   ....[11]....
        /*00e0*/ 	.word	0x00007e20


	//   ....[12]....
        /*00e4*/ 	.word	0x00007e80


	//   ....[13]....
        /*00e8*/ 	.word	0x00008010


	//   ....[14]....
        /*00ec*/ 	.word	0x00008170


	//   ....[15]....
        /*00f0*/ 	.word	0x00008190


	//   ....[16]....
        /*00f4*/ 	.word	0x00008250


	//   ....[17]....
        /*00f8*/ 	.word	0x000083d0


	//   ....[18]....
        /*00fc*/ 	.word	0x00008550


	//   ....[19]....
        /*0100*/ 	.word	0x000086b0


	//   ....[20]....
        /*0104*/ 	.word	0x000087c0


	//   ....[21]....
        /*0108*/ 	.word	0x00008800


	//   ....[22]....
        /*010c*/ 	.word	0x00008840


	//----- nvinfo : EIATTR_MAX_THREADS
	.align		4
.L_3257:
        /*0110*/ 	.byte	0x04, 0x05
        /*0112*/ 	.short	(.L_3259 - .L_3258)
.L_3258:
        /*0114*/ 	.word	0x00000080
        /*0118*/ 	.word	0x00000001
        /*011c*/ 	.word	0x00000001


	//----- nvinfo : EIATTR_CRS_STACK_SIZE
	.align		4
.L_3259:
        /*0120*/ 	.byte	0x04, 0x1e
        /*0122*/ 	.short	(.L_3261 - .L_3260)
.L_3260:
        /*0124*/ 	.word	0x00000000


	//----- nvinfo : EIATTR_CBANK_PARAM_SIZE
	.align		4
.L_3261:
        /*0128*/ 	.byte	0x03, 0x19
        /*012a*/ 	.short	0x0034


	//----- nvinfo : EIATTR_PARAM_CBANK
	.align		4
        /*012c*/ 	.byte	0x04, 0x0a
        /*012e*/ 	.short	(.L_3263 - .L_3262)
	.align		4
.L_3262:
        /*0130*/ 	.word	index@(.nv.constant0._ZN2at6native27unrolled_elementwise_kernelIZNS0_50_GLOBAL__N__2680c7bb_12_PowKernel_cu_140f0503_289629pow_tensor_scalar_kernel_implIN3c108BFloat16ES5_EEvRNS_18TensorIteratorBaseET0_EUlS5_E0_St5arrayIPcLm2EELi4E23TrivialOffsetCalculatorILi1EjESE_NS0_6memory12LoadWithCastILi1EEENSF_13StoreWithCastILi1EEEEEviT_S8_T2_T3_T4_T5_)
        /*0134*/ 	.short	0x0210
        /*0136*/ 	.short	0x0034


	//----- nvinfo : EIATTR_SW_WAR
	.align		4
.L_3263:
        /*0138*/ 	.byte	0x04, 0x36
        /*013a*/ 	.short	(.L_3265 - .L_3264)
.L_3264:
        /*013c*/ 	.word	0x00000008
.L_3265:


//--------------------- .nv.info._ZN2at6native18elementwise_kernelILi128ELi4EZNS0_22gpu_kernel_impl_nocastIZNS0_50_GLOBAL__N__2680c7bb_12_PowKernel_cu_140f0503_289629pow_tensor_scalar_kernel_implIN3c108BFloat16ES6_EEvRNS_18TensorIteratorBaseET0_EUlS6_E0_EEvS8_RKT_EUliE_EEviT1_ --------------------------
	.section	.nv.info._ZN2at6native18elementwise_kernelILi128ELi4EZNS0_22gpu_kernel_impl_nocastIZNS0_50_GLOBAL__N__2680c7bb_12_PowKernel_cu_140f0503_289629pow_tensor_scalar_kernel_implIN3c108BFloat16ES6_EEvRNS_18TensorIteratorBaseET0_EUlS6_E0_EEvS8_RKT_EUliE_EEviT1_,"",@"SHT_CUDA_INFO"
	.sectionflags	@""
	.align	4


	//----- nvinfo : EIATTR_CUDA_API_VERSION
	.align		4
        /*0000*/ 	.byte	0x04, 0x37
        /*0002*/ 	.short	(.L_3267 - .L_3266)
.L_3266:
        /*0004*/ 	.word	0x00000082


	//----- nvinfo : EIATTR_KPARAM_INFO
	.align		4
.L_3267:
        /*0008*/ 	.byte	0x04, 0x17
        /*000a*/ 	.short	(.L_3269 - .L_3268)
.L_3268:
        /*000c*/ 	.word	0x00000000
        /*0010*/ 	.short	0x0001
        /*0012*/ 	.short	0x0008
        /*0014*/ 	.byte	0x00, 0xf0, 0x61, 0x08


	//----- nvinfo : EIATTR_KPARAM_INFO
	.align		4
.L_3269:
        /*0018*/ 	.byte	0x04, 0x17
        /*001a*/ 	.short	(.L_3271 - .L_3270)
.L_3270:
        /*001c*/ 	.word	0x00000000
        /*0020*/ 	.short	0x0000
        /*0022*/ 	.short	0x0000
        /*0024*/ 	.byte	0x00, 0xf0, 0x11, 0x00


	//----- nvinfo : EIATTR_SPARSE_MMA_MASK
	.align		4
.L_3271:
        /*0028*/ 	.byte	0x03, 0x50
        /*002a*/ 	.short	0x0000


	//----- nvinfo : EIATTR_MAXREG_COUNT
	.align		4
        /*002c*/ 	.byte	0x03, 0x1b
        /*002e*/ 	.short	0x0080


	//----- nvinfo : EIATTR_MERCURY_ISA_VERSION
	.align		4
        /*0030*/ 	.byte	0x03, 0x5f
        /*0032*/ 	.short	0x0101


	//----- nvinfo : EIATTR_EXIT_INSTR_OFFSETS
	.align		4
        /*0034*/ 	.byte	0x04, 0x1c
        /*0036*/ 	.short	(.L_3273 - .L_3272)


	//   ....[0]....
.L_3272:
        /*0038*/ 	.word	0x00003c80


	//   ....[1]....
        /*003c*/ 	.word	0x00005050


	//----- nvinfo : EIATTR_MAX_THREADS
	.align		4
.L_3273:
        /*0040*/ 	.byte	0x04, 0x05
        /*0042*/ 	.short	(.L_3275 - .L_3274)
.L_3274:
        /*0044*/ 	.word	0x00000080
        /*0048*/ 	.word	0x00000001
        /*004c*/ 	.word	0x00000001


	//----- nvinfo : EIATTR_CRS_STACK_SIZE
	.align		4
.L_3275:
        /*0050*/ 	.byte	0x04, 0x1e
        /*0052*/ 	.short	(.L_3277 - .L_3276)
.L_3276:
        /*0054*/ 	.word	0x00000000


	//----- nvinfo : EIATTR_CBANK_PARAM_SIZE
	.align		4
.L_3277:
        /*0058*/ 	.byte	0x03, 0x19
        /*005a*/ 	.short	0x0220


	//----- nvinfo : EIATTR_PARAM_CBANK
	.align		4
        /*005c*/ 	.byte	0x04, 0x0a
        /*005e*/ 	.short	(.L_3279 - .L_3278)
	.align		4
.L_3278:
        /*0060*/ 	.word	index@(.nv.constant0._ZN2at6native18elementwise_kernelILi128ELi4EZNS0_22gpu_kernel_impl_nocastIZNS0_50_GLOBAL__N__2680c7bb_12_PowKernel_cu_140f0503_289629pow_tensor_scalar_kernel_implIN3c108BFloat16ES6_EEvRNS_18TensorIteratorBaseET0_EUlS6_E0_EEvS8_RKT_EUliE_EEviT1_)
        /*0064*/ 	.short	0x0210
        /*0066*/ 	.short	0x0220


	//----- nvinfo : EIATTR_SW_WAR
	.align		4
.L_3279:
        /*0068*/ 	.byte	0x04, 0x36
        /*006a*/ 	.short	(.L_3281 - .L_3280)
.L_3280:
        /*006c*/ 	.word	0x00000008
.L_3281:


//--------------------- .nv.info._ZN2at6native27unrolled_elementwise_kernelIZNS0_50_GLOBAL__N__2680c7bb_12_PowKernel_cu_140f0503_289629pow_tensor_scalar_kernel_implIN3c108BFloat16ES5_EEvRNS_18TensorIteratorBaseET0_EUlS5_E0_St5arrayIPcLm2EELi4E23TrivialOffsetCalculatorILi1EjESE_NS0_6memory15LoadWithoutCastENSF_16StoreWithoutCastEEEviT_S8_T2_T3_T4_T5_ --------------------------
	.section	.nv.info._ZN2at6native27unrolled_elementwise_kernelIZNS0_50_GLOBAL__N__2680c7bb_12_PowKernel_cu_140f0503_289629pow_tensor_scalar_kernel_implIN3c108BFloat16ES5_EEvRNS_18TensorIteratorBaseET0_EUlS5_E0_St5arrayIPcLm2EELi4E23TrivialOffsetCalculatorILi1EjESE_NS0_6memory15LoadWithoutCastENSF_16StoreWithoutCastEEEviT_S8_T2_T3_T4_T5_,"",@"SHT_CUDA_INFO"
	.sectionflags	@""
	.align	4


	//----- nvinfo : EIATTR_CUDA_API_VERSION
	.align		4
        /*0000*/ 	.byte	0x04, 0x37
        /*0002*/ 	.short	(.L_3283 - .L_3282)
.L_3282:
        /*0004*/ 	.word	0x00000082


	//----- nvinfo : EIATTR_KPARAM_INFO
	.align		4
.L_3283:
        /*0008*/ 	.byte	0x04, 0x17
        /*000a*/ 	.short	(.L_3285 - .L_3284)
.L_3284:
        /*000c*/ 	.word	0x00000000
        /*0010*/ 	.short	0x0006
        /*0012*/ 	.short	0x0023
        /*0014*/ 	.byte	0x00, 0xf0, 0x05, 0x00


	//----- nvinfo : EIATTR_KPARAM_INFO
	.align		4
.L_3285:
        /*0018*/ 	.byte	0x04, 0x17
        /*001a*/ 	.short	(.L_3287 - .L_3286)
.L_3286:
        /*001c*/ 	.word	0x00000000
        /*0020*/ 	.short	0x0005
        /*0022*/ 	.short	0x0022
        /*0024*/ 	.byte	0x00, 0xf0, 0x05, 0x00


	//----- nvinfo : EIATTR_KPARAM_INFO
	.align		4
.L_3287:
        /*0028*/ 	.byte	0x04, 0x17
        /*002a*/ 	.short	(.L_3289 - .L_3288)
.L_3288:
        /*002c*/ 	.word	0x00000000
        /*0030*/ 	.short	0x0004
        /*0032*/ 	.short	0x0021
        /*0034*/ 	.byte	0x00, 0xf0, 0x05, 0x00


	//----- nvinfo : EIATTR_KPARAM_INFO
	.align		4
.L_3289:
        /*0038*/ 	.byte	0x04, 0x17
        /*003a*/ 	.short	(.L_3291 - .L_3290)
.L_3290:
        /*003c*/ 	.word	0x00000000
        /*0040*/ 	.short	0x0003
        /*0042*/ 	.short	0x0020
        /*0044*/ 	.byte	0x00, 0xf0, 0x05, 0x00


	//----- nvinfo : EIATTR_KPARAM_INFO
	.align		4
.L_3291:
        /*0048*/ 	.byte	0x04, 0x17
        /*004a*/ 	.short	(.L_3293 - .L_3292)
.L_3292:
        /*004c*/ 	.word	0x00000000
        /*0050*/ 	.short	0x0002
        /*0052*/ 	.short	0x0010
        /*0054*/ 	.byte	0x00, 0xf0, 0x41, 0x00


	//----- nvinfo : EIATTR_KPARAM_INFO
	.align		4
.L_3293:
        /*0058*/ 	.byte	0x04, 0x17
        /*005a*/ 	.short	(.L_3295 - .L_3294)
.L_3294:
        /*005c*/ 	.word	0x00000000
        /*0060*/ 	.short	0x0001
        /*0062*/ 	.short	0x0008
        /*0064*/ 	.byte	0x00, 0xf0, 0x21, 0x00


	//----- nvinfo : EIATTR_KPARAM_INFO
	.align		4
.L_3295:
        /*0068*/ 	.byte	0x04, 0x17
        /*006a*/ 	.short	(.L_3297 - .L_3296)
.L_3296:
        /*006c*/ 	.word	0x00000000
        /*0070*/ 	.short	0x0000
        /*0072*/ 	.short	0x0000
        /*0074*/ 	.byte	0x00, 0xf0, 0x11, 0x00


	//----- nvinfo : EIATTR_SPARSE_MMA_MASK
	.align		4
.L_3297:
        /*0078*/ 	.byte	0x03, 0x50
        /*007a*/ 	.short	0x0000


	//----- nvinfo : EIATTR_MAXREG_COUNT
	.align		4
        /*007c*/ 	.byte	0x03, 0x1b
        /*007e*/ 	.short	0x00ff


	//----- nvinfo : EIATTR_MERCURY_ISA_VERSION
	.align		4
        /*0080*/ 	.byte	0x03, 0x5f
        /*0082*/ 	.short	0x0101


	//----- nvinfo : EIATTR_EXIT_INSTR_OFFSETS
	.align		4
        /*0084*/ 	.byte	0x04, 0x1c
        /*0086*/ 	.short	(.L_3299 - .L_3298)


	//   ....[0]....
.L_3298:
        /*0088*/ 	.word	0x00000520


	//   ....[1]....
        /*008c*/ 	.word	0x000005a0


	//----- nvinfo : EIATTR_MAX_THREADS
	.align		4
.L_3299:
        /*0090*/ 	.byte	0x04, 0x05
        /*0092*/ 	.short	(.L_3301 - .L_3300)
.L_3300:
        /*0094*/ 	.word	0x00000080
        /*0098*/ 	.word	0x00000001
        /*009c*/ 	.word	0x00000001


	//----- nvinfo : EIATTR_CRS_STACK_SIZE
	.align		4
.L_3301:
        /*00a0*/ 	.byte	0x04, 0x1e
        /*00a2*/ 	.short	(.L_3303 - .L_3302)
.L_3302:
        /*00a4*/ 	.word	0x00000000


	//----- nvinfo : EIATTR_CBANK_PARAM_SIZE
	.align		4
.L_3303:
        /*00a8*/ 	.byte	0x03, 0x19
        /*00aa*/ 	.short	0x0024


	//----- nvinfo : EIATTR_PARAM_CBANK
	.align		4
        /*00ac*/ 	.byte	0x04, 0x0a
        /*00ae*/ 	.short	(.L_3305 - .L_3304)
	.align		4
.L_3304:
        /*00b0*/ 	.word	index@(.nv.constant0._ZN2at6native27unrolled_elementwise_kernelIZNS0_50_GLOBAL__N__2680c7bb_12_PowKernel_cu_140f0503_289629pow_tensor_scalar_kernel_implIN3c108BFloat16ES5_EEvRNS_18TensorIteratorBaseET0_EUlS5_E0_St5arrayIPcLm2EELi4E23TrivialOffsetCalculatorILi1EjESE_NS0_6memory15LoadWithoutCastENSF_16StoreWithoutCastEEEviT_S8_T2_T3_T4_T5_)
        /*00b4*/ 	.short	0x0210
        /*00b6*/ 	.short	0x0024


	//----- nvinfo : EIATTR_SW_WAR
	.align		4
.L_3305:
        /*00b8*/ 	.byte	0x04, 0x36
        /*00ba*/ 	.short	(.L_3307 - .L_3306)
.L_3306:
        /*00bc*/ 	.word	0x00000008
.L_3307:


//--------------------- .nv.info._ZN2at6native29vectorized_elementwise_kernelILi2EZNS0_50_GLOBAL__N__2680c7bb_12_PowKernel_cu_140f0503_289629pow_tensor_scalar_kernel_implIN3c108BFloat16ES5_EEvRNS_18TensorIteratorBaseET0_EUlS5_E0_St5arrayIPcLm2EEEEviS8_T1_ --------------------------
	.section	.nv.info._ZN2at6native29vectorized_elementwise_kernelILi2EZNS0_50_GLOBAL__N__2680c7bb_12_PowKernel_cu_140f0503_289629pow_tensor_scalar_kernel_implIN3c108BFloat16ES5_EEvRNS_18TensorIteratorBaseET0_EUlS5_E0_St5arrayIPcLm2EEEEviS8_T1_,"",@"SHT_CUDA_INFO"
	.sectionflags	@""
	.align	4


	//----- nvinfo : EIATTR_CUDA_API_VERSION
	.align		4
        /*0000*/ 	.byte	0x04, 0x37
        /*0002*/ 	.short	(.L_3309 - .L_3308)
.L_3308:
        /*0004*/ 	.word	0x00000082


	//----- nvinfo : EIATTR_KPARAM_INFO
	.align		4
.L_3309:
        /*0008*/ 	.byte	0x04, 0x17
        /*000a*/ 	.short	(.L_3311 - .L_3310)
.L_3310:
        /*000c*/ 	.word	0x00000000
        /*0010*/ 	.short	0x0002
        /*0012*/ 	.short	0x0010
        /*0014*/ 	.byte	0x00, 0xf0, 0x41, 0x00


	//----- nvinfo : EIATTR_KPARAM_INFO
	.align		4
.L_3311:
        /*0018*/ 	.byte	0x04, 0x17
        /*001a*/ 	.short	(.L_3313 - .L_3312)
.L_3312:
        /*001c*/ 	.word	0x00000000
        /*0020*/ 	.short	0x0001
        /*0022*/ 	.short	0x0008
        /*0024*/ 	.byte	0x00, 0xf0, 0x21, 0x00


	//----- nvinfo : EIATTR_KPARAM_INFO
	.align		4
.L_3313:
        /*0028*/ 	.byte	0x04, 0x17
        /*002a*/ 	.short	(.L_3315 - .L_3314)
.L_3314:
        /*002c*/ 	.word	0x00000000
        /*0030*/ 	.short	0x0000
        /*0032*/ 	.short	0x0000
        /*0034*/ 	.byte	0x00, 0xf0, 0x11, 0x00


	//----- nvinfo : EIATTR_SPARSE_MMA_MASK
	.align		4
.L_3315:
        /*0038*/ 	.byte	0x03, 0x50
        /*003a*/ 	.short	0x0000


	//----- nvinfo : EIATTR_MAXREG_COUNT
	.align		4
        /*003c*/ 	.byte	0x03, 0x1b
        /*003e*/ 	.short	0x00ff


	//----- nvinfo : EIATTR_MERCURY_ISA_VERSION
	.align		4
        /*0040*/ 	.byte	0x03, 0x5f
        /*0042*/ 	.short	0x0101


	//----- nvinfo : EIATTR_EXIT_INSTR_OFFSETS
	.align		4
        /*0044*/ 	.byte	0x04, 0x1c
        /*0046*/ 	.short	(.L_3317 - .L_3316)


	//   ....[0]....
.L_3316:
        /*0048*/ 	.word	0x00000470


	//   ....[1]....
        /*004c*/ 	.word	0x00000f50


	//   ....[2]....
        /*0050*/ 	.word	0x00000fa0


	//----- nvinfo : EIATTR_MAX_THREADS
	.align		4
.L_3317:
        /*0054*/ 	.byte	0x04, 0x05
        /*0056*/ 	.short	(.L_3319 - .L_3318)
.L_3318:
        /*0058*/ 	.word	0x00000080
        /*005c*/ 	.word	0x00000001
        /*0060*/ 	.word	0x00000001


	//----- nvinfo : EIATTR_CRS_STACK_SIZE
	.align		4
.L_3319:
        /*0064*/ 	.byte	0x04, 0x1e
        /*0066*/ 	.short	(.L_3321 - .L_3320)
.L_3320:
        /*0068*/ 	.word	0x00000000


	//----- nvinfo : EIATTR_CBANK_PARAM_SIZE
	.align		4
.L_3321:
        /*006c*/ 	.byte	0x03, 0x19
        /*006e*/ 	.short	0x0020


	//----- nvinfo : EIATTR_PARAM_CBANK
	.align		4
        /*0070*/ 	.byte	0x04, 0x0a
        /*0072*/ 	.short	(.L_3323 - .L_3322)
	.align		4
.L_3322:
        /*0074*/ 	.word	index@(.nv.constant0._ZN2at6native29vectorized_elementwise_kernelILi2EZNS0_50_GLOBAL__N__2680c7bb_12_PowKernel_cu_140f0503_289629pow_tensor_scalar_kernel_implIN3c108BFloat16ES5_EEvRNS_18TensorIteratorBaseET0_EUlS5_E0_St5arrayIPcLm2EEEEviS8_T1_)
        /*0078*/ 	.short	0x0210
        /*007a*/ 	.short	0x0020


	//----- nvinfo : EIATTR_SW_WAR
	.align		4
.L_3323:
        /*007c*/ 	.byte	0x04, 0x36
        /*007e*/ 	.short	(.L_3325 - .L_3324)
.L_3324:
        /*0080*/ 	.word	0x00000008
.L_3325:


//--------------------- .nv.info._ZN2at6native29vectorized_elementwise_kernelILi4EZNS0_50_GLOBAL__N__2680c7bb_12_PowKernel_cu_140f0503_289629pow_tensor_scalar_kernel_implIN3c108BFloat16ES5_EEvRNS_18TensorIteratorBaseET0_EUlS5_E0_St5arrayIPcLm2EEEEviS8_T1_ --------------------------
	.section	.nv.info._ZN2at6native29vectorized_elementwise_kernelILi4EZNS0_50_GLOBAL__N__2680c7bb_12_PowKernel_cu_140f0503_289629pow_tensor_scalar_kernel_implIN3c108BFloat16ES5_EEvRNS_18TensorIteratorBaseET0_EUlS5_E0_St5arrayIPcLm2EEEEviS8_T1_,"",@"SHT_CUDA_INFO"
	.sectionflags	@""
	.align	4


	//----- nvinfo : EIATTR_CUDA_API_VERSION
	.align		4
        /*0000*/ 	.byte	0x04, 0x37
        /*0002*/ 	.short	(.L_3327 - .L_3326)
.L_3326:
        /*0004*/ 	.word	0x00000082


	//----- nvinfo : EIATTR_KPARAM_INFO
	.align		4
.L_3327:
        /*0008*/ 	.byte	0x04, 0x17
        /*000a*/ 	.short	(.L_3329 - .L_3328)
.L_3328:
        /*000c*/ 	.word	0x00000000
        /*0010*/ 	.short	0x0002
        /*0012*/ 	.short	0x0010
        /*0014*/ 	.byte	0x00, 0xf0, 0x41, 0x00


	//----- nvinfo : EIATTR_KPARAM_INFO
	.align		4
.L_3329:
        /*0018*/ 	.byte	0x04, 0x17
        /*001a*/ 	.short	(.L_3331 - .L_3330)
.L_3330:
        /*001c*/ 	.word	0x00000000
        /*0020*/ 	.short	0x0001
        /*0022*/ 	.short	0x0008
        /*0024*/ 	.byte	0x00, 0xf0, 0x21, 0x00


	//----- nvinfo : EIATTR_KPARAM_INFO
	.align		4
.L_3331:
        /*0028*/ 	.byte	0x04, 0x17
        /*002a*/ 	.short	(.L_3333 - .L_3332)
.L_3332:
        /*002c*/ 	.word	0x00000000
        /*0030*/ 	.short	0x0000
        /*0032*/ 	.short	0x0000
        /*0034*/ 	.byte	0x00, 0xf0, 0x11, 0x00


	//----- nvinfo : EIATTR_SPARSE_MMA_MASK
	.align		4
.L_3333:
        /*0038*/ 	.byte	0x03, 0x50
        /*003a*/ 	.short	0x0000


	//----- nvinfo : EIATTR_MAXREG_COUNT
	.align		4
        /*003c*/ 	.byte	0x03, 0x1b
        /*003e*/ 	.short	0x00ff


	//----- nvinfo : EIATTR_MERCURY_ISA_VERSION
	.align		4
        /*0040*/ 	.byte	0x03, 0x5f
        /*0042*/ 	.short	0x0101


	//----- nvinfo : EIATTR_EXIT_INSTR_OFFSETS
	.align		4
        /*0044*/ 	.byte	0x04, 0x1c
        /*0046*/ 	.short	(.L_3335 - .L_3334)


	//   ....[0]....
.L_3334:
        /*0048*/ 	.word	0x00000430


	//   ....[1]....
        /*004c*/ 	.word	0x00000f10


	//   ....[2]....
        /*0050*/ 	.word	0x00000f60


	//----- nvinfo : EIATTR_MAX_THREADS
	.align		4
.L_3335:
        /*0054*/ 	.byte	0x04, 0x05
        /*0056*/ 	.short	(.L_3337 - .L_3336)
.L_3336:
        /*0058*/ 	.word	0x00000080
        /*005c*/ 	.word	0x00000001
        /*0060*/ 	.word	0x00000001


	//----- nvinfo : EIATTR_CRS_STACK_SIZE
	.align		4
.L_3337:
        /*0064*/ 	.byte	0x04, 0x1e
        /*0066*/ 	.short	(.L_3339 - .L_3338)
.L_3338:
        /*0068*/ 	.word	0x00000000


	//----- nvinfo : EIATTR_CBANK_PARAM_SIZE
	.align		4
.L_3339:
        /*006c*/ 	.byte	0x03, 0x19
        /*006e*/ 	.short	0x0020


	//----- nvinfo : EIATTR_PARAM_CBANK
	.align		4
        /*0070*/ 	.byte	0x04, 0x0a
        /*0072*/ 	.short	(.L_3341 - .L_3340)
	.align		4
.L_3340:
        /*0074*/ 	.word	index@(.nv.constant0._ZN2at6native29vectorized_elementwise_kernelILi4EZNS0_50_GLOBAL__N__2680c7bb_12_PowKernel_cu_140f0503_289629pow_tensor_scalar_kernel_implIN3c108BFloat16ES5_EEvRNS_18TensorIteratorBaseET0_EUlS5_E0_St5arrayIPcLm2EEEEviS8_T1_)
        /*0078*/ 	.short	0x0210
        /*007a*/ 	.short	0x0020


	//----- nvinfo : EIATTR_SW_WAR
	.align		4
.L_3341:
        /*007c*/ 	.byte	0x04, 0x36
        /*007e*/ 	.short	(.L_3343 - .L_3342)
.L_3342:
        /*0080*/ 	.word	0x00000008
.L_3343:


//--------------------- .nv.info._ZN2at6native29vectorized_elementwise_kernelILi8EZNS0_50_GLOBAL__N__2680c7bb_12_PowKernel_cu_140f0503_289629pow_tensor_scalar_kernel_implIN3c108BFloat16ES5_EEvRNS_18TensorIteratorBaseET0_EUlS5_E0_St5arrayIPcLm2EEEEviS8_T1_ --------------------------
	.section	.nv.info._ZN2at6native29vectorized_elementwise_kernelILi8EZNS0_50_GLOBAL__N__2680c7bb_12_PowKernel_cu_140f0503_289629pow_tensor_scalar_kernel_implIN3c108BFloat16ES5_EEvRNS_18TensorIteratorBaseET0_EUlS5_E0_St5arrayIPcLm2EEEEviS8_T1_,"",@"SHT_CUDA_INFO"
	.sectionflags	@""
	.align	4


	//----- nvinfo : EIATTR_CUDA_API_VERSION
	.align		4
        /*0000*/ 	.byte	0x04, 0x37
        /*0002*/ 	.short	(.L_3345 - .L_3344)
.L_3344:
        /*0004*/ 	.word	0x00000082


	//----- nvinfo : EIATTR_KPARAM_INFO
	.align		4
.L_3345:
        /*0008*/ 	.byte	0x04, 0x17
        /*000a*/ 	.short	(.L_3347 - .L_3346)
.L_3346:
        /*000c*/ 	.word	0x00000000
        /*0010*/ 	.short	0x0002
        /*0012*/ 	.short	0x0010
        /*0014*/ 	.byte	0x00, 0xf0, 0x41, 0x00


	//----- nvinfo : EIATTR_KPARAM_INFO
	.align		4
.L_3347:
        /*0018*/ 	.byte	0x04, 0x17
        /*001a*/ 	.short	(.L_3349 - .L_3348)
.L_3348:
        /*001c*/ 	.word	0x00000000
        /*0020*/ 	.short	0x0001
        /*0022*/ 	.short	0x0008
        /*0024*/ 	.byte	0x00, 0xf0, 0x21, 0x00


	//----- nvinfo : EIATTR_KPARAM_INFO
	.align		4
.L_3349:
        /*0028*/ 	.byte	0x04, 0x17
        /*002a*/ 	.short	(.L_3351 - .L_3350)
.L_3350:
        /*002c*/ 	.word	0x00000000
        /*0030*/ 	.short	0x0000
        /*0032*/ 	.short	0x0000
        /*0034*/ 	.byte	0x00, 0xf0, 0x11, 0x00


	//----- nvinfo : EIATTR_SPARSE_MMA_MASK
	.align		4
.L_3351:
        /*0038*/ 	.byte	0x03, 0x50
        /*003a*/ 	.short	0x0000


	//----- nvinfo : EIATTR_MAXREG_COUNT
	.align		4
        /*003c*/ 	.byte	0x03, 0x1b
        /*003e*/ 	.short	0x00ff


	//----- nvinfo : EIATTR_MERCURY_ISA_VERSION
	.align		4
        /*0040*/ 	.byte	0x03, 0x5f
        /*0042*/ 	.short	0x0101


	//----- nvinfo : EIATTR_EXIT_INSTR_OFFSETS
	.align		4
        /*0044*/ 	.byte	0x04, 0x1c
        /*0046*/ 	.short	(.L_3353 - .L_3352)


	//   ....[0]....
.L_3352:
        /*0048*/ 	.word	0x00000410


	//   ....[1]....
        /*004c*/ 	.word	0x00000ef0


	//   ....[2]....
        /*0050*/ 	.word	0x00000f40


	//----- nvinfo : EIATTR_MAX_THREADS
	.align		4
.L_3353:
        /*0054*/ 	.byte	0x04, 0x05
        /*0056*/ 	.short	(.L_3355 - .L_3354)
.L_3354:
        /*0058*/ 	.word	0x00000080
        /*005c*/ 	.word	0x00000001
        /*0060*/ 	.word	0x00000001


	//----- nvinfo : EIATTR_CRS_STACK_SIZE
	.align		4
.L_3355:
        /*0064*/ 	.byte	0x04, 0x1e
        /*0066*/ 	.short	(.L_3357 - .L_3356)
.L_3356:
        /*0068*/ 	.word	0x00000000


	//----- nvinfo : EIATTR_CBANK_PARAM_SIZE
	.align		4
.L_3357:
        /*006c*/ 	.byte	0x03, 0x19
        /*006e*/ 	.short	0x0020


	//----- nvinfo : EIATTR_PARAM_CBANK
	.align		4
        /*0070*/ 	.byte	0x04, 0x0a
        /*0072*/ 	.short	(.L_3359 - .L_3358)
	.align		4
.L_3358:
        /*0074*/ 	.word	index@(.nv.constant0._ZN2at6native29vectorized_elementwise_kernelILi8EZNS0_50_GLOBAL__N__2680c7bb_12_PowKernel_cu_140f0503_289629pow_tensor_scalar_kernel_implIN3c108BFloat16ES5_EEvRNS_18TensorIteratorBaseET0_EUlS5_E0_St5arrayIPcLm2EEEEviS8_T1_)
        /*0078*/ 	.short	0x0210
        /*007a*/ 	.short	0x0020


	//----- nvinfo : EIATTR_SW_WAR
	.align		4
.L_3359:
        /*007c*/ 	.byte	0x04, 0x36
        /*007e*/ 	.short	(.L_3361 - .L_3360)
.L_3360:
        /*0080*/ 	.word	0x00000008
.L_3361:


//--------------------- .nv.info._ZN2at6native18elementwise_kernelILi128ELi4EZNS0_15gpu_kernel_implIZNS0_50_GLOBAL__N__2680c7bb_12_PowKernel_cu_140f0503_289629pow_tensor_scalar_kernel_implIN3c108BFloat16ES6_EEvRNS_18TensorIteratorBaseET0_EUlS6_E_EEvS8_RKT_EUliE_EEviT1_ --------------------------
	.section	.nv.info._ZN2at6native18elementwise_kernelILi128ELi4EZNS0_15gpu_kernel_implIZNS0_50_GLOBAL__N__2680c7bb_12_PowKernel_cu_140f0503_289629pow_tensor_scalar_kernel_implIN3c108BFloat16ES6_EEvRNS_18TensorIteratorBaseET0_EUlS6_E_EEvS8_RKT_EUliE_EEviT1_,"",@"SHT_CUDA_INFO"
	.sectionflags	@""
	.align	4


	//----- nvinfo : EIATTR_CUDA_API_VERSION
	.align		4
        /*0000*/ 	.byte	0x04, 0x37
        /*0002*/ 	.short	(.L_3363 - .L_3362)
.L_3362:
        /*0004*/ 	.word	0x00000082


	//----- nvinfo : EIATTR_KPARAM_INFO
	.align		4
.L_3363:
        /*0008*/ 	.byte	0x04, 0x17
        /*000a*/ 	.short	(.L_3365 - .L_3364)
.L_3364:
        /*000c*/ 	.word	0x00000000
        /*0010*/ 	.short	0x0001
        /*0012*/ 	.short	0x0008
        /*0014*/ 	.byte	0x00, 0xf0, 0x81, 0x08


	//----- nvinfo : EIATTR_KPARAM_INFO
	.align		4
.L_3365:
        /*0018*/ 	.byte	0x04, 0x17
        /*001a*/ 	.short	(.L_3367 - .L_3366)
.L_3366:
        /*001c*/ 	.word	0x00000000
        /*0020*/ 	.short	0x0000
        /*0022*/ 	.short	0x0000
        /*0024*/ 	.byte	0x00, 0xf0, 0x11, 0x00


	//----- nvinfo : EIATTR_SPARSE_MMA_MASK
	.align		4
.L_3367:
        /*0028*/ 	.byte	0x03, 0x50
        /*002a*/ 	.short	0x0000


	//----- nvinfo : EIATTR_MAXREG_COUNT
	.align		4
        /*002c*/ 	.byte	0x03, 0x1b
        /*002e*/ 	.short	0x0080


	//----- nvinfo : EIATTR_EXTERNS
	.align		4
        /*0030*/ 	.byte	0x04, 0x0f
        /*0032*/ 	.short	(.L_3369 - .L_3368)


	//   ....[0]....
	.align		4
.L_3368:
        /*0034*/ 	.word	index@(__assertfail)


	//----- nvinfo : EIATTR_MERCURY_ISA_VERSION
	.align		4
.L_3369:
        /*0038*/ 	.byte	0x03, 0x5f
        /*003a*/ 	.short	0x0101


	//----- nvinfo : EIATTR_SYSCALL_OFFSETS
	.align		4
        /*003c*/ 	.byte	0x04, 0x46
        /*003e*/ 	.short	(.L_3371 - .L_3370)


	//   ....[0]....
.L_3370:
        /*0040*/ 	.word	0x000022d0


	//   ....[1]....
        /*0044*/ 	.word	0x00003260


	//   ....[2]....
        /*0048*/ 	.word	0x00005590


	//   ....[3]....
        /*004c*/ 	.word	0x00006520


	//   ....[4]....
        /*0050*/ 	.word	0x00008840


	//   ....[5]....
        /*0054*/ 	.word	0x000097d0


	//   ....[6]....
        /*0058*/ 	.word	0x0000bae0


	//   ....[7]....
        /*005c*/ 	.word	0x0000ca70


	//----- nvinfo : EIATTR_EXIT_INSTR_OFFSETS
	.align		4
.L_3371:
        /*0060*/ 	.byte	0x04, 0x1c
        /*0062*/ 	.short	(.L_3373 - .L_3372)


	//   ....[0]....
.L_3372:
        /*0064*/ 	.word	0x000098a0


	//   ....[1]....
        /*0068*/ 	.word	0x0000bca0


	//   ....[2]....
        /*006c*/ 	.word	0x0000bce0


	//   ....[3]....
        /*0070*/ 	.word	0x0000bd80


	//   ....[4]....
        /*0074*/ 	.word	0x0000bdc0


	//   ....[5]....
        /*0078*/ 	.word	0x0000be00


	//   ....[6]....
        /*007c*/ 	.word	0x0000be90


	//   ....[7]....
        /*0080*/ 	.word	0x0000bed0


	//   ....[8]....
        /*0084*/ 	.word	0x0000bf70


	//   ....[9]....
        /*0088*/ 	.word	0x0000bfc0


	//   ....[10]....
        /*008c*/ 	.word	0x0000c010


	//   ....[11]....
        /*0090*/ 	.word	0x0000c0e0


	//   ....[12]....
        /*0094*/ 	.word	0x0000c140


	//   ....[13]....
        /*0098*/ 	.word	0x0000c2d0


	//   ....[14]....
        /*009c*/ 	.word	0x0000c430


	//   ....[15]....
        /*00a0*/ 	.word	0x0000c450


	//   ....[16]....
        /*00a4*/ 	.word	0x0000c510


	//   ....[17]....
        /*00a8*/ 	.word	0x0000c690


	//   ....[18]....
        /*00ac*/ 	.word	0x0000c810


	//   ....[19]....
        /*00b0*/ 	.word	0x0000c970


	//   ....[20]....
        /*00b4*/ 	.word	0x0000ca80


	//   ....[21]....
        /*00b8*/ 	.word	0x0000cac0


	//   ....[22]....
        /*00bc*/ 	.word	0x0000cb00


	//----- nvinfo : EIATTR_MAX_THREADS
	.align		4
.L_3373:
        /*00c0*/ 	.byte	0x04, 0x05
        /*00c2*/ 	.short	(.L_3375 - .L_3374)
.L_3374:
        /*00c4*/ 	.word	0x00000080
        /*00c8*/ 	.word	0x00000001
        /*00cc*/ 	.word	0x00000001


	//----- nvinfo : EIATTR_CRS_STACK_SIZE
	.align		4
.L_3375:
        /*00d0*/ 	.byte	0x04, 0x1e
        /*00d2*/ 	.short	(.L_3377 - .L_3376)
.L_3376:
        /*00d4*/ 	.word	0x00000000


	//----- nvinfo : EIATTR_CBANK_PARAM_SIZE
	.align		4
.L_3377:
        /*00d8*/ 	.byte	0x03, 0x19
        /*00da*/ 	.short	0x0228


	//----- nvinfo : EIATTR_PARAM_CBANK
	.align		4
        /*00dc*/ 	.byte	0x04, 0x0a
        /*00de*/ 	.short	(.L_3379 - .L_3378)
	.align		4
.L_3378:
        /*00e0*/ 	.word	index@(.nv.constant0._ZN2at6native18elementwise_kernelILi128ELi4EZNS0_15gpu_kernel_implIZNS0_50_GLOBAL__N__2680c7bb_12_PowKernel_cu_140f0503_289629pow_tensor_scalar_kernel_implIN3c108BFloat16ES6_EEvRNS_18TensorIteratorBaseET0_EUlS6_E_EEvS8_RKT_EUliE_EEviT1_)
        /*00e4*/ 	.short	0x0210
        /*00e6*/ 	.short	0x0228


	//----- nvinfo : EIATTR_SW_WAR
	.align		4
.L_3379:
        /*00e8*/ 	.byte	0x04, 0x36
        /*00ea*/ 	.short	(.L_3381 - .L_3380)
.L_3380:
        /*00ec*/ 	.word	0x00000008
.L_3381:


//--------------------- .nv.info._ZN2at6native27unrolled_elementwise_kernelIZNS0_50_GLOBAL__N__2680c7bb_12_PowKernel_cu_140f0503_289629pow_tensor_scalar_kernel_implIN3c108BFloat16ES5_EEvRNS_18TensorIteratorBaseET0_EUlS5_E_St5arrayIPcLm2EELi4E23TrivialOffsetCalculatorILi1EjESE_NS0_6memory12LoadWithCastILi1EEENSF_13StoreWithCastILi1EEEEEviT_S8_T2_T3_T4_T5_ --------------------------
	.section	.nv.info._ZN2at6native27unrolled_elementwise_kernelIZNS0_50_GLOBAL__N__2680c7bb_12_PowKernel_cu_140f0503_289629pow_tensor_scalar_kernel_implIN3c108BFloat16ES5_EEvRNS_18TensorIteratorBaseET0_EUlS5_E_St5arrayIPcLm2EELi4E23TrivialOffsetCalculatorILi1EjESE_NS0_6memory12LoadWithCastILi1EEENSF_13StoreWithCastILi1EEEEEviT_S8_T2_T3_T4_T5_,"",@"SHT_CUDA_INFO"
	.sectionflags	@""
	.align	4


	//----- nvinfo : EIATTR_CUDA_API_VERSION
	.align		4
        /*0000*/ 	.byte	0x04, 0x37
        /*0002*/ 	.short	(.L_3383 - .L_3382)
.L_3382:
        /*0004*/ 	.word	0x00000082


	//----- nvinfo : EIATTR_KPARAM_INFO
	.align		4
.L_3383:
        /*0008*/ 	.byte	0x04, 0x17
        /*000a*/ 	.short	(.L_3385 - .L_3384)
.L_3384:
        /*000c*/ 	.word	0x00000000
        /*0010*/ 	.short	0x0006
        /*0012*/ 	.short	0x002c
        /*0014*/ 	.byte	0x00, 0xf0, 0x21, 0x00


	//----- nvinfo : EIATTR_KPARAM_INFO
	.align		4
.L_3385:
        /*0018*/ 	.byte	0x04, 0x17
        /*001a*/ 	.short	(.L_3387 - .L_3386)
.L_3386:
        /*001c*/ 	.word	0x00000000
        /*0020*/ 	.short	0x0005
        /*0022*/ 	.short	0x0024
        /*0024*/ 	.byte	0x00, 0xf0, 0x21, 0x00


	//----- nvinfo : EIATTR_KPARAM_INFO
	.align		4
.L_3387:
        /*0028*/ 	.byte	0x04, 0x17
        /*002a*/ 	.short	(.L_3389 - .L_3388)
.L_3388:
        /*002c*/ 	.word	0x00000000
        /*0030*/ 	.short	0x0004
        /*0032*/ 	.short	0x0021
        /*0034*/ 	.byte	0x00, 0xf0, 0x05, 0x00


	//----- nvinfo : EIATTR_KPARAM_INFO
	.align		4
.L_3389:
        /*0038*/ 	.byte	0x04, 0x17
        /*003a*/ 	.short	(.L_3391 - .L_3390)
.L_3390:
        /*003c*/ 	.word	0x00000000
        /*0040*/ 	.short	0x0003
        /*0042*/ 	.short	0x0020
        /*0044*/ 	.byte	0x00, 0xf0, 0x05, 0x00


	//----- nvinfo : EIATTR_KPARAM_INFO
	.align		4
.L_3391:
        /*0048*/ 	.byte	0x04, 0x17
        /*004a*/ 	.short	(.L_3393 - .L_3392)
.L_3392:
        /*004c*/ 	.word	0x00000000
        /*0050*/ 	.short	0x0002
        /*0052*/ 	.short	0x0010
        /*0054*/ 	.byte	0x00, 0xf0, 0x41, 0x00


	//----- nvinfo : EIATTR_KPARAM_INFO
	.align		4
.L_3393:
        /*0058*/ 	.byte	0x04, 0x17
        /*005a*/ 	.short	(.L_3395 - .L_3394)
.L_3394:
        /*005c*/ 	.word	0x00000000
        /*0060*/ 	.short	0x0001
        /*0062*/ 	.short	0x0008
        /*0064*/ 	.byte	0x00, 0xf0, 0x21, 0x00


	//----- nvinfo : EIATTR_KPARAM_INFO
	.align		4
.L_3395:
        /*0068*/ 	.byte	0x04, 0x17
        /*006a*/ 	.short	(.L_3397 - .L_3396)
.L_3396:
        /*006c*/ 	.word	0x00000000
        /*0070*/ 	.short	0x0000
        /*0072*/ 	.short	0x0000
        /*0074*/ 	.byte	0x00, 0xf0, 0x11, 0x00


	//----- nvinfo : EIATTR_SPARSE_MMA_MASK
	.align		4
.L_3397:
        /*0078*/ 	.byte	0x03, 0x50
        /*007a*/ 	.short	0x0000


	//----- nvinfo : EIATTR_MAXREG_COUNT
	.align		4
        /*007c*/ 	.byte	0x03, 0x1b
        /*007e*/ 	.short	0x00ff


	//----- nvinfo : EIATTR_EXTERNS
	.align		4
        /*0080*/ 	.byte	0x04, 0x0f
        /*0082*/ 	.short	(.L_3399 - .L_3398)


	//   ....[0]....
	.align		4
.L_3398:
        /*0084*/ 	.word	index@(__assertfail)


	//----- nvinfo : EIATTR_MERCURY_ISA_VERSION
	.align		4
.L_3399:
        /*0088*/ 	.byte	0x03, 0x5f
        /*008a*/ 	.short	0x0101


	//----- nvinfo : EIATTR_SYSCALL_OFFSETS
	.align		4
        /*008c*/ 	.byte	0x04, 0x46
        /*008e*/ 	.short	(.L_3401 - .L_3400)


	//   ....[0]....
.L_3400:
        /*0090*/ 	.word	0x000010e0


	//   ....[1]....
        /*0094*/ 	.word	0x00002220


	//   ....[2]....
        /*0098*/ 	.word	0x00003370


	//   ....[3]....
        /*009c*/ 	.word	0x00004490


	//   ....[4]....
        /*00a0*/ 	.word	0x00005720


	//   ....[5]....
        /*00a4*/ 	.word	0x00006740


	//   ....[6]....
        /*00a8*/ 	.word	0x00007720


	//   ....[7]....
        /*00ac*/ 	.word	0x00008700


	//----- nvinfo : EIATTR_EXIT_INSTR_OFFSETS
	.align		4
.L_3401:
        /*00b0*/ 	.byte	0x04, 0x1c
        /*00b2*/ 	.short	(.L_3403 - .L_3402)


	//   ....[0]....
.L_3402:
        /*00b4*/ 	.word	0x000077e0


	//   ....[1]....
        /*00b8*/ 	.word	0x00007930


	//   ....[2]....
        /*00bc*/ 	.word	0x00007970


	//   ....[3]....
        /*00c0*/ 	.word	0x00007a10


	//   ....[4]....
        /*00c4*/ 	.word	0x00007a50


	//   ....[5]....
        /*00c8*/ 	.word	0x00007a90


	//   ....[6]....
        /*00cc*/ 	.word	0x00007b20


	//   ....[7]....
        /*00d0*/ 	.word	0x00007b60


	//   ....[8]....
        /*00d4*/ 	.word	0x00007c00


	//   ....[9]....
        /*00d8*/ 	.word	0x00007c50


	//   ....[10]....
        /*00dc*/ 	.word	0x00007ca0


	//   ....[11]....
        /*00e0*/ 	.word	0x00007d70


	//   ....[12]....
        /*00e4*/ 	.word	0x00007dd0


	//   ....[13]....
        /*00e8*/ 	.word	0x00007f60


	//   ....[14]....
        /*00ec*/ 	.word	0x000080c0


	//   ....[15]....
        /*00f0*/ 	.word	0x000080e0


	//   ....[16]....
        /*00f4*/ 	.word	0x000081a0


	//   ....[17]....
        /*00f8*/ 	.word	0x00008320


	//   ....[18]....
        /*00fc*/ 	.word	0x000084a0


	//   ....[19]....
        /*0100*/ 	.word	0x00008600


	//   ....[20]....
        /*0104*/ 	.word	0x00008710


	//   ....[21]....
        /*0108*/ 	.word	0x00008750


	//   ....[22]....
        /*010c*/ 	.word	0x00008790


	//----- nvinfo : EIATTR_MAX_THREADS
	.align		4
.L_3403:
        /*0110*/ 	.byte	0x04, 0x05
        /*0112*/ 	.short	(.L_3405 - .L_3404)
.L_3404:
        /*0114*/ 	.word	0x00000080
        /*0118*/ 	.word	0x00000001
        /*011c*/ 	.word	0x00000001


	//----- nvinfo : EIATTR_CRS_STACK_SIZE
	.align		4
.L_3405:
        /*0120*/ 	.byte	0x04, 0x1e
        /*0122*/ 	.short	(.L_3407 - .L_3406)
.L_3406:
        /*0124*/ 	.word	0x00000000


	//----- nvinfo : EIATTR_CBANK_PARAM_SIZE
	.align		4
.L_3407:
        /*0128*/ 	.byte	0x03, 0x19
        /*012a*/ 	.short	0x0034


	//----- nvinfo : EIATTR_PARAM_CBANK
	.align		4
        /*012c*/ 	.byte	0x04, 0x0a
        /*012e*/ 	.short	(.L_3409 - .L_3408)
	.align		4
.L_3408:
        /*0130*/ 	.word	index@(.nv.constant0._ZN2at6native27unrolled_elementwise_kernelIZNS0_50_GLOBAL__N__2680c7bb_12_PowKernel_cu_140f0503_289629pow_tensor_scalar_kernel_implIN3c108BFloat16ES5_EEvRNS_18TensorIteratorBaseET0_EUlS5_E_St5arrayIPcLm2EELi4E23TrivialOffsetCalculatorILi1EjESE_NS0_6memory12LoadWithCastILi1EEENSF_13StoreWithCastILi1EEEEEviT_S8_T2_T3_T4_T5_)
        /*0134*/ 	.short	0x0210
        /*0136*/ 	.short	0x0034


	//----- nvinfo : EIATTR_SW_WAR
	.align		4
.L_3409:
        /*0138*/ 	.byte	0x04, 0x36
        /*013a*/ 	.short	(.L_3411 - .L_3410)
.L_3410:
        /*013c*/ 	.word	0x00000008
.L_3411:


//--------------------- .nv.info._ZN2at6native18elementwise_kernelILi128ELi4EZNS0_22gpu_kernel_impl_nocastIZNS0_50_GLOBAL__N__2680c7bb_12_PowKernel_cu_140f0503_289629pow_tensor_scalar_kernel_implIN3c108BFloat16ES6_EEvRNS_18TensorIteratorBaseET0_EUlS6_E_EEvS8_RKT_EUliE_EEviT1_ --------------------------
	.section	.nv.info._ZN2at6native18elementwise_kernelILi128ELi4EZNS0_22gpu_kernel_impl_nocastIZNS0_50_GLOBAL__N__2680c7bb_12_PowKernel_cu_140f0503_289629pow_tensor_scalar_kernel_implIN3c108BFloat16ES6_EEvRNS_18TensorIteratorBaseET0_EUlS6_E_EEvS8_RKT_EUliE_EEviT1_,"",@"SHT_CUDA_INFO"
	.sectionflags	@""
	.align	4


	//----- nvinfo : EIATTR_CUDA_API_VERSION
	.align		4
        /*0000*/ 	.byte	0x04, 0x37
        /*0002*/ 	.short	(.L_3413 - .L_3412)
.L_3412:
        /*0004*/ 	.word	0x00000082


	//----- nvinfo : EIATTR_KPARAM_INFO
	.align		4
.L_3413:
        /*0008*/ 	.byte	0x04, 0x17
        /*000a*/ 	.short	(.L_3415 - .L_3414)
.L_3414:
        /*000c*/ 	.word	0x00000000
        /*0010*/ 	.short	0x0001
        /*0012*/ 	.short	0x0008
        /*0014*/ 	.byte	0x00, 0xf0, 0x61, 0x08


	//----- nvinfo : EIATTR_KPARAM_INFO
	.align		4
.L_3415:
        /*0018*/ 	.byte	0x04, 0x17
        /*001a*/ 	.short	(.L_3417 - .L_3416)
.L_3416:
        /*001c*/ 	.word	0x00000000
        /*0020*/ 	.short	0x0000
        /*0022*/ 	.short	0x0000
        /*0024*/ 	.byte	0x00, 0xf0, 0x11, 0x00


	//----- nvinfo : EIATTR_SPARSE_MMA_MASK
	.align		4
.L_3417:
        /*0028*/ 	.byte	0x03, 0x50
        /*002a*/ 	.short	0x0000


	//----- nvinfo : EIATTR_MAXREG_COUNT
	.align		4
        /*002c*/ 	.byte	0x03, 0x1b
        /*002e*/ 	.short	0x0080


	//----- nvinfo : EIATTR_MERCURY_ISA_VERSION
	.align		4
        /*0030*/ 	.byte	0x03, 0x5f
        /*0032*/ 	.short	0x0101


	//----- nvinfo : EIATTR_EXIT_INSTR_OFFSETS
	.align		4
        /*0034*/ 	.byte	0x04, 0x1c
        /*0036*/ 	.short	(.L_3419 - .L_3418)


	//   ....[0]....
.L_3418:
        /*0038*/ 	.word	0x00003bf0


	//   ....[1]....
        /*003c*/ 	.word	0x00004f90


	//----- nvinfo : EIATTR_MAX_THREADS
	.align		4
.L_3419:
        /*0040*/ 	.byte	0x04, 0x05
        /*0042*/ 	.short	(.L_3421 - .L_3420)
.L_3420:
        /*0044*/ 	.word	0x00000080
        /*0048*/ 	.word	0x00000001
        /*004c*/ 	.word	0x00000001


	//----- nvinfo : EIATTR_CRS_STACK_SIZE
	.align		4
.L_3421:
        /*0050*/ 	.byte	0x04, 0x1e
        /*0052*/ 	.short	(.L_3423 - .L_3422)
.L_3422:
        /*0054*/ 	.word	0x00000000


	//----- nvinfo : EIATTR_CBANK_PARAM_SIZE
	.align		4
.L_3423:
        /*0058*/ 	.byte	0x03, 0x19
        /*005a*/ 	.short	0x0220


	//----- nvinfo : EIATTR_PARAM_CBANK
	.align		4
        /*005c*/ 	.byte	0x04, 0x0a
        /*005e*/ 	.short	(.L_3425 - .L_3424)
	.align		4
.L_3424:
        /*0060*/ 	.word	index@(.nv.constant0._ZN2at6native18elementwise_kernelILi128ELi4EZNS0_22gpu_kernel_impl_nocastIZNS0_50_GLOBAL__N__2680c7bb_12_PowKernel_cu_140f0503_289629pow_tensor_scalar_kernel_implIN3c108BFloat16ES6_EEvRNS_18TensorIteratorBaseET0_EUlS6_E_EEvS8_RKT_EUliE_EEviT1_)
        /*0064*/ 	.short	0x0210
        /*0066*/ 	.short	0x0220


	//----- nvinfo : EIATTR_SW_WAR
	.align		4
.L_3425:
        /*0068*/ 	.byte	0x04, 0x36
        /*006a*/ 	.short	(.L_3427 - .L_3426)
.L_3426:
        /*006c*/ 	.word	0x00000008
.L_3427:


//--------------------- .nv.info._ZN2at6native27unrolled_elementwise_kernelIZNS0_50_GLOBAL__N__2680c7bb_12_PowKernel_cu_140f0503_289629pow_tensor_scalar_kernel_implIN3c108BFloat16ES5_EEvRNS_18TensorIteratorBaseET0_EUlS5_E_St5arrayIPcLm2EELi4E23TrivialOffsetCalculatorILi1EjESE_NS0_6memory15LoadWithoutCastENSF_16StoreWithoutCastEEEviT_S8_T2_T3_T4_T5_ --------------------------
	.section	.nv.info._ZN2at6native27unrolled_elementwise_kernelIZNS0_50_GLOBAL__N__2680c7bb_12_PowKernel_cu_140f0503_289629pow_tensor_scalar_kernel_implIN3c108BFloat16ES5_EEvRNS_18TensorIteratorBaseET0_EUlS5_E_St5arrayIPcLm2EELi4E23TrivialOffsetCalculatorILi1EjESE_NS0_6memory15LoadWithoutCastENSF_16StoreWithoutCastEEEviT_S8_T2_T3_T4_T5_,"",@"SHT_CUDA_INFO"
	.sectionflags	@""
	.align	4


	//----- nvinfo : EIATTR_CUDA_API_VERSION
	.align		4
        /*0000*/ 	.byte	0x04, 0x37
        /*0002*/ 	.short	(.L_3429 - .L_3428)
.L_3428:
        /*0004*/ 	.word	0x00000082


	//----- nvinfo : EIATTR_KPARAM_INFO
	.align		4
.L_3429:
        /*0008*/ 	.byte	0x04, 0x17
        /*000a*/ 	.short	(.L_3431 - .L_3430)
.L_3430:
        /*000c*/ 	.word	0x00000000
        /*0010*/ 	.short	0x0006
        /*0012*/ 	.short	0x0023
        /*0014*/ 	.byte	0x00, 0xf0, 0x05, 0x00


	//----- nvinfo : EIATTR_KPARAM_INFO
	.align		4
.L_3431:
        /*0018*/ 	.byte	0x04, 0x17
        /*001a*/ 	.short	(.L_3433 - .L_3432)
.L_3432:
        /*001c*/ 	.word	0x00000000
        /*0020*/ 	.short	0x0005
        /*0022*/ 	.short	0x0022
        /*0024*/ 	.byte	0x00, 0xf0, 0x05, 0x00


	//----- nvinfo : EIATTR_KPARAM_INFO
	.align		4
.L_3433:
        /*0028*/ 	.byte	0x04, 0x17
        /*002a*/ 	.short	(.L_3435 - .L_3434)
.L_3434:
        /*002c*/ 	.word	0x00000000
        /*0030*/ 	.short	0x0004
        /*0032*/ 	.short	0x0021
        /*0034*/ 	.byte	0x00, 0xf0, 0x05, 0x00


	//----- nvinfo : EIATTR_KPARAM_INFO
	.align		4
.L_3435:
        /*0038*/ 	.byte	0x04, 0x17
        /*003a*/ 	.short	(.L_3437 - .L_3436)
.L_3436:
        /*003c*/ 	.word	0x00000000
        /*0040*/ 	.short	0x0003
        /*0042*/ 	.short	0x0020
        /*0044*/ 	.byte	0x00, 0xf0, 0x05, 0x00


	//----- nvinfo : EIATTR_KPARAM_INFO
	.align		4
.L_3437:
        /*0048*/ 	.byte	0x04, 0x17
        /*004a*/ 	.short	(.L_3439 - .L_3438)
.L_3438:
        /*004c*/ 	.word	0x00000000
        /*0050*/ 	.short	0x0002
        /*0052*/ 	.short	0x0010
        /*0054*/ 	.byte	0x00, 0xf0, 0x41, 0x00


	//----- nvinfo : EIATTR_KPARAM_INFO
	.align		4
.L_3439:
        /*0058*/ 	.byte	0x04, 0x17
        /*005a*/ 	.short	(.L_3441 - .L_3440)
.L_3440:
        /*005c*/ 	.word	0x00000000
        /*0060*/ 	.short	0x0001
        /*0062*/ 	.short	0x0008
        /*0064*/ 	.byte	0x00, 0xf0, 0x21, 0x00


	//----- nvinfo : EIATTR_KPARAM_INFO
	.align		4
.L_3441:
        /*0068*/ 	.byte	0x04, 0x17
        /*006a*/ 	.short	(.L_3443 - .L_3442)
.L_3442:
        /*006c*/ 	.word	0x00000000
        /*0070*/ 	.short	0x0000
        /*0072*/ 	.short	0x0000
        /*0074*/ 	.byte	0x00, 0xf0, 0x11, 0x00


	//----- nvinfo : EIATTR_SPARSE_MMA_MASK
	.align		4
.L_3443:
        /*0078*/ 	.byte	0x03, 0x50
        /*007a*/ 	.short	0x0000


	//----- nvinfo : EIATTR_MAXREG_COUNT
	.align		4
        /*007c*/ 	.byte	0x03, 0x1b
        /*007e*/ 	.short	0x00ff


	//----- nvinfo : EIATTR_MERCURY_ISA_VERSION
	.align		4
        /*0080*/ 	.byte	0x03, 0x5f
        /*0082*/ 	.short	0x0101


	//----- nvinfo : EIATTR_EXIT_INSTR_OFFSETS
	.align		4
        /*0084*/ 	.byte	0x04, 0x1c
        /*0086*/ 	.short	(.L_3445 - .L_3444)


	//   ....[0]....
.L_3444:
        /*0088*/ 	.word	0x00000460


	//   ....[1]....
        /*008c*/ 	.word	0x000004e0


	//----- nvinfo : EIATTR_MAX_THREADS
	.align		4
.L_3445:
        /*0090*/ 	.byte	0x04, 0x05
        /*0092*/ 	.short	(.L_3447 - .L_3446)
.L_3446:
        /*0094*/ 	.word	0x00000080
        /*0098*/ 	.word	0x00000001
        /*009c*/ 	.word	0x00000001


	//----- nvinfo : EIATTR_CRS_STACK_SIZE
	.align		4
.L_3447:
        /*00a0*/ 	.byte	0x04, 0x1e
        /*00a2*/ 	.short	(.L_3449 - .L_3448)
.L_3448:
        /*00a4*/ 	.word	0x00000000


	//----- nvinfo : EIATTR_CBANK_PARAM_SIZE
	.align		4
.L_3449:
        /*00a8*/ 	.byte	0x03, 0x19
        /*00aa*/ 	.short	0x0024


	//----- nvinfo : EIATTR_PARAM_CBANK
	.align		4
        /*00ac*/ 	.byte	0x04, 0x0a
        /*00ae*/ 	.short	(.L_3451 - .L_3450)
	.align		4
.L_3450:
        /*00b0*/ 	.word	index@(.nv.constant0._ZN2at6native27unrolled_elementwise_kernelIZNS0_50_GLOBAL__N__2680c7bb_12_PowKernel_cu_140f0503_289629pow_tensor_scalar_kernel_implIN3c108BFloat16ES5_EEvRNS_18TensorIteratorBaseET0_EUlS5_E_St5arrayIPcLm2EELi4E23TrivialOffsetCalculatorILi1EjESE_NS0_6memory15LoadWithoutCastENSF_16StoreWithoutCastEEEviT_S8_T2_T3_T4_T5_)
        /*00b4*/ 	.short	0x0210
        /*00b6*/ 	.short	0x0024


	//----- nvinfo : EIATTR_SW_WAR
	.align		4
.L_3451:
        /*00b8*/ 	.byte	0x04, 0x36
        /*00ba*/ 	.short	(.L_3453 - .L_3452)
.L_3452:
        /*00bc*/ 	.word	0x00000008
.L_3453:


//--------------------- .nv.info._ZN2at6native29vectorized_elementwise_kernelILi2EZNS0_50_GLOBAL__N__2680c7bb_12_PowKernel_cu_140f0503_289629pow_tensor_scalar_kernel_implIN3c108BFloat16ES5_EEvRNS_18TensorIteratorBaseET0_EUlS5_E_St5arrayIPcLm2EEEEviS8_T1_ --------------------------
	.section	.nv.info._ZN2at6native29vectorized_elementwise_kernelILi2EZNS0_50_GLOBAL__N__2680c7bb_12_PowKernel_cu_140f0503_289629pow_tensor_scalar_kernel_implIN3c108BFloat16ES5_EEvRNS_18TensorIteratorBaseET0_EUlS5_E_St5arrayIPcLm2EEEEviS8_T1_,"",@"SHT_CUDA_INFO"
	.sectionflags	@""
	.align	4


	//----- nvinfo : EIATTR_CUDA_API_VERSION
	.align		4
        /*0000*/ 	.byte	0x04, 0x37
        /*0002*/ 	.short	(.L_3455 - .L_3454)
.L_3454:
        /*0004*/ 	.word	0x00000082


	//----- nvinfo : EIATTR_KPARAM_INFO
	.align		4
.L_3455:
        /*0008*/ 	.byte	0x04, 0x17
        /*000a*/ 	.short	(.L_3457 - .L_3456)
.L_3456:
        /*000c*/ 	.word	0x00000000
        /*0010*/ 	.short	0x0002
        /*0012*/ 	.short	0x0010
        /*0014*/ 	.byte	0x00, 0xf0, 0x41, 0x00


	//----- nvinfo : EIATTR_KPARAM_INFO
	.align		4
.L_3457:
        /*0018*/ 	.byte	0x04, 0x17
        /*001a*/ 	.short	(.L_3459 - .L_3458)
.L_3458:
        /*001c*/ 	.word	0x00000000
        /*0020*/ 	.short	0x0001
        /*0022*/ 	.short	0x0008
        /*0024*/ 	.byte	0x00, 0xf0, 0x21, 0x00


	//----- nvinfo : EIATTR_KPARAM_INFO
	.align		4
.L_3459:
        /*0028*/ 	.byte	0x04, 0x17
        /*002a*/ 	.short	(.L_3461 - .L_3460)
.L_3460:
        /*002c*/ 	.word	0x00000000
        /*0030*/ 	.short	0x0000
        /*0032*/ 	.short	0x0000
        /*0034*/ 	.byte	0x00, 0xf0, 0x11, 0x00


	//----- nvinfo : EIATTR_SPARSE_MMA_MASK
	.align		4
.L_3461:
        /*0038*/ 	.byte	0x03, 0x50
        /*003a*/ 	.short	0x0000


	//----- nvinfo : EIATTR_MAXREG_COUNT
	.align		4
        /*003c*/ 	.byte	0x03, 0x1b
        /*003e*/ 	.short	0x00ff


	//----- nvinfo : EIATTR_MERCURY_ISA_VERSION
	.align		4
        /*0040*/ 	.byte	0x03, 0x5f
        /*0042*/ 	.short	0x0101


	//----- nvinfo : EIATTR_EXIT_INSTR_OFFSETS
	.align		4
        /*0044*/ 	.byte	0x04, 0x1c
        /*0046*/ 	.short	(.L_3463 - .L_3462)


	//   ....[0]....
.L_3462:
        /*0048*/ 	.word	0x000002f0


	//   ....[1]....
        /*004c*/ 	.word	0x00000c40


	//   ....[2]....
        /*0050*/ 	.word	0x00000c90


	//----- nvinfo : EIATTR_MAX_THREADS
	.align		4
.L_3463:
        /*0054*/ 	.byte	0x04, 0x05
        /*0056*/ 	.short	(.L_3465 - .L_3464)
.L_3464:
        /*0058*/ 	.word	0x00000080
        /*005c*/ 	.word	0x00000001
        /*0060*/ 	.word	0x00000001


	//----- nvinfo : EIATTR_CRS_STACK_SIZE
	.align		4
.L_3465:
        /*0064*/ 	.byte	0x04, 0x1e
        /*0066*/ 	.short	(.L_3467 - .L_3466)
.L_3466:
        /*0068*/ 	.word	0x00000000


	//----- nvinfo : EIATTR_CBANK_PARAM_SIZE
	.align		4
.L_3467:
        /*006c*/ 	.byte	0x03, 0x19
        /*006e*/ 	.short	0x0020


	//----- nvinfo : EIATTR_PARAM_CBANK
	.align		4
        /*0070*/ 	.byte	0x04, 0x0a
        /*0072*/ 	.short	(.L_3469 - .L_3468)
	.align		4
.L_3468:
        /*0074*/ 	.word	index@(.nv.constant0._ZN2at6native29vectorized_elementwise_kernelILi2EZNS0_50_GLOBAL__N__2680c7bb_12_PowKernel_cu_140f0503_289629pow_tensor_scalar_kernel_implIN3c108BFloat16ES5_EEvRNS_18TensorIteratorBaseET0_EUlS5_E_St5arrayIPcLm2EEEEviS8_T1_)
        /*0078*/ 	.short	0x0210
        /*007a*/ 	.short	0x0020


	//----- nvinfo : EIATTR_SW_WAR
	.align		4
.L_3469:
        /*007c*/ 	.byte	0x04, 0x36
        /*007e*/ 	.short	(.L_3471 - .L_3470)
.L_3470:
        /*0080*/ 	.word	0x00000008
.L_3471:


//--------------------- .nv.info._ZN2at6native29vectorized_elementwise_kernelILi4EZNS0_50_GLOBAL__N__2680c7bb_12_PowKernel_cu_140f0503_289629pow_tensor_scalar_kernel_implIN3c108BFloat16ES5_EEvRNS_18TensorIteratorBaseET0_EUlS5_E_St5arrayIPcLm2EEEEviS8_T1_ --------------------------
	.section	.nv.info._ZN2at6native29vectorized_elementwise_kernelILi4EZNS0_50_GLOBAL__N__2680c7bb_12_PowKernel_cu_140f0503_289629pow_tensor_scalar_kernel_implIN3c108BFloat16ES5_EEvRNS_18TensorIteratorBaseET0_EUlS5_E_St5arrayIPcLm2EEEEviS8_T1_,"",@"SHT_CUDA_INFO"
	.sectionflags	@""
	.align	4


	//----- nvinfo : EIATTR_CUDA_API_VERSION
	.align		4
        /*0000*/ 	.byte	0x04, 0x37
        /*0002*/ 	.short	(.L_3473 - .L_3472)
.L_3472:
        /*0004*/ 	.word	0x00000082


	//----- nvinfo : EIATTR_KPARAM_INFO
	.align		4
.L_3473:
        /*0008*/ 	.byte	0x04, 0x17
        /*000a*/ 	.short	(.L_3475 - .L_3474)
.L_3474:
        /*000c*/ 	.word	0x00000000
        /*0010*/ 	.short	0x0002
        /*0012*/ 	.short	0x0010
        /*0014*/ 	.byte	0x00, 0xf0, 0x41, 0x00


	//----- nvinfo : EIATTR_KPARAM_INFO
	.align		4
.L_3475:
        /*0018*/ 	.byte	0x04, 0x17
        /*001a*/ 	.short	(.L_3477 - .L_3476)
.L_3476:
        /*001c*/ 	.word	0x00000000
        /*0020*/ 	.short	0x0001
        /*0022*/ 	.short	0x0008
        /*0024*/ 	.byte	0x00, 0xf0, 0x21, 0x00


	//----- nvinfo : EIATTR_KPARAM_INFO
	.align		4
.L_3477:
        /*0028*/ 	.byte	0x04, 0x17
        /*002a*/ 	.short	(.L_3479 - .L_3478)
.L_3478:
        /*002c*/ 	.word	0x00000000
        /*0030*/ 	.short	0x0000
        /*0032*/ 	.short	0x0000
        /*0034*/ 	.byte	0x00, 0xf0, 0x11, 0x00


	//----- nvinfo : EIATTR_SPARSE_MMA_MASK
	.align		4
.L_3479:
        /*0038*/ 	.byte	0x03, 0x50
        /*003a*/ 	.short	0x0000


	//----- nvinfo : EIATTR_MAXREG_COUNT
	.align		4
        /*003c*/ 	.byte	0x03, 0x1b
        /*003e*/ 	.short	0x00ff


	//----- nvinfo : EIATTR_MERCURY_ISA_VERSION
	.align		4
        /*0040*/ 	.byte	0x03, 0x5f
        /*0042*/ 	.short	0x0101


	//----- nvinfo : EIATTR_EXIT_INSTR_OFFSETS
	.align		4
        /*0044*/ 	.byte	0x04, 0x1c
        /*0046*/ 	.short	(.L_3481 - .L_3480)


	//   ....[0]....
.L_3480:
        /*0048*/ 	.word	0x000002b0


	//   ....[1]....
        /*004c*/ 	.word	0x00000c00


	//   ....[2]....
        /*0050*/ 	.word	0x00000c50


	//----- nvinfo : EIATTR_MAX_THREADS
	.align		4
.L_3481:
        /*0054*/ 	.byte	0x04, 0x05
        /*0056*/ 	.short	(.L_3483 - .L_3482)
.L_3482:
        /*0058*/ 	.word	0x00000080
        /*005c*/ 	.word	0x00000001
        /*0060*/ 	.word	0x00000001


	//----- nvinfo : EIATTR_CRS_STACK_SIZE
	.align		4
.L_3483:
        /*0064*/ 	.byte	0x04, 0x1e
        /*0066*/ 	.short	(.L_3485 - .L_3484)
.L_3484:
        /*0068*/ 	.word	0x00000000


	//----- nvinfo : EIATTR_CBANK_PARAM_SIZE
	.align		4
.L_3485:
        /*006c*/ 	.byte	0x03, 0x19
        /*006e*/ 	.short	0x0020


	//----- nvinfo : EIATTR_PARAM_CBANK
	.align		4
        /*0070*/ 	.byte	0x04, 0x0a
        /*0072*/ 	.short	(.L_3487 - .L_3486)
	.align		4
.L_3486:
        /*0074*/ 	.word	index@(.nv.constant0._ZN2at6native29vectorized_elementwise_kernelILi4EZNS0_50_GLOBAL__N__2680c7bb_12_PowKernel_cu_140f0503_289629pow_tensor_scalar_kernel_implIN3c108BFloat16ES5_EEvRNS_18TensorIteratorBaseET0_EUlS5_E_St5arrayIPcLm2EEEEviS8_T1_)
        /*0078*/ 	.short	0x0210
        /*007a*/ 	.short	0x0020


	//----- nvinfo : EIATTR_SW_WAR
	.align		4
.L_3487:
        /*007c*/ 	.byte	0x04, 0x36
        /*007e*/ 	.short	(.L_3489 - .L_3488)
.L_3488:
        /*0080*/ 	.word	0x00000008
.L_3489:


//--------------------- .nv.info._ZN2at6native29vectorized_elementwise_kernelILi8EZNS0_50_GLOBAL__N__2680c7bb_12_PowKernel_cu_140f0503_289629pow_tensor_scalar_kernel_implIN3c108BFloat16ES5_EEvRNS_18TensorIteratorBaseET0_EUlS5_E_St5arrayIPcLm2EEEEviS8_T1_ --------------------------
	.section	.nv.info._ZN2at6native29vectorized_elementwise_kernelILi8EZNS0_50_GLOBAL__N__2680c7bb_12_PowKernel_cu_140f0503_289629pow_tensor_scalar_kernel_implIN3c108BFloat16ES5_EEvRNS_18TensorIteratorBaseET0_EUlS5_E_St5arrayIPcLm2EEEEviS8_T1_,"",@"SHT_CUDA_INFO"
	.sectionflags	@""
	.align	4


	//----- nvinfo : EIATTR_CUDA_API_VERSION
	.align		4
        /*0000*/ 	.byte	0x04, 0x37
        /*0002*/ 	.short	(.L_3491 - .L_3490)
.L_3490:
        /*0004*/ 	.word	0x00000082


	//----- nvinfo : EIATTR_KPARAM_INFO
	.align		4
.L_3491:
        /*0008*/ 	.byte	0x04, 0x17
        /*000a*/ 	.short	(.L_3493 - .L_3492)
.L_3492:
        /*000c*/ 	.word	0x00000000
        /*0010*/ 	.short	0x0002
        /*0012*/ 	.short	0x0010
        /*0014*/ 	.byte	0x00, 0xf0, 0x41, 0x00


	//----- nvinfo : EIATTR_KPARAM_INFO
	.align		4
.L_3493:
        /*0018*/ 	.byte	0x04, 0x17
        /*001a*/ 	.short	(.L_3495 - .L_3494)
.L_3494:
        /*001c*/ 	.word	0x00000000
        /*0020*/ 	.short	0x0001
        /*0022*/ 	.short	0x0008
        /*0024*/ 	.byte	0x00, 0xf0, 0x21, 0x00


	//----- nvinfo : EIATTR_KPARAM_INFO
	.align		4
.L_3495:
        /*0028*/ 	.byte	0x04, 0x17
        /*002a*/ 	.short	(.L_3497 - .L_3496)
.L_3496:
        /*002c*/ 	.word	0x00000000
        /*0030*/ 	.short	0x0000
        /*0032*/ 	.short	0x0000
        /*0034*/ 	.byte	0x00, 0xf0, 0x11, 0x00


	//----- nvinfo : EIATTR_SPARSE_MMA_MASK
	.align		4
.L_3497:
        /*0038*/ 	.byte	0x03, 0x50
        /*003a*/ 	.short	0x0000


	//----- nvinfo : EIATTR_MAXREG_COUNT
	.align		4
        /*003c*/ 	.byte	0x03, 0x1b
        /*003e*/ 	.short	0x00ff


	//----- nvinfo : EIATTR_MERCURY_ISA_VERSION
	.align		4
        /*0040*/ 	.byte	0x03, 0x5f
        /*0042*/ 	.short	0x0101


	//----- nvinfo : EIATTR_EXIT_INSTR_OFFSETS
	.align		4
        /*0044*/ 	.byte	0x04, 0x1c
        /*0046*/ 	.short	(.L_3499 - .L_3498)


	//   ....[0]....
.L_3498:
        /*0048*/ 	.word	0x00000290


	//   ....[1]....
        /*004c*/ 	.word	0x00000be0


	//   ....[2]....
        /*0050*/ 	.word	0x00000c30


	//----- nvinfo : EIATTR_MAX_THREADS
	.align		4
.L_3499:
        /*0054*/ 	.byte	0x04, 0x05
        /*0056*/ 	.short	(.L_3501 - .L_3500)
.L_3500:
        /*0058*/ 	.word	0x00000080
        /*005c*/ 	.word	0x00000001
        /*0060*/ 	.word	0x00000001


	//----- nvinfo : EIATTR_CRS_STACK_SIZE
	.align		4
.L_3501:
        /*0064*/ 	.byte	0x04, 0x1e
        /*0066*/ 	.short	(.L_3503 - .L_3502)
.L_3502:
        /*0068*/ 	.word	0x00000000


	//----- nvinfo : EIATTR_CBANK_PARAM_SIZE
	.align		4
.L_3503:
        /*006c*/ 	.byte	0x03, 0x19
        /*006e*/ 	.short	0x0020


	//----- nvinfo : EIATTR_PARAM_CBANK
	.align		4
        /*0070*/ 	.byte	0x04, 0x0a
        /*0072*/ 	.short	(.L_3505 - .L_3504)
	.align		4
.L_3504:
        /*0074*/ 	.word	index@(.nv.constant0._ZN2at6native29vectorized_elementwise_kernelILi8EZNS0_50_GLOBAL__N__2680c7bb_12_PowKernel_cu_140f0503_289629pow_tensor_scalar_kernel_implIN3c108BFloat16ES5_EEvRNS_18TensorIteratorBaseET0_EUlS5_E_St5arrayIPcLm2EEEEviS8_T1_)
        /*0078*/ 	.short	0x0210
        /*007a*/ 	.short	0x0020


	//----- nvinfo : EIATTR_SW_WAR
	.align		4
.L_3505:
        /*007c*/ 	.byte	0x04, 0x36
        /*007e*/ 	.short	(.L_3507 - .L_3506)
.L_3506:
        /*0080*/ 	.word	0x00000008
.L_3507:


//--------------------- .nv.info._ZN2at6native18elementwise_kernelILi128ELi4EZNS0_15gpu_kernel_implIZNS0_50_GLOBAL__N__2680c7bb_12_PowKernel_cu_140f0503_289629pow_tensor_scalar_kernel_implIN3c104HalfES6_EEvRNS_18TensorIteratorBaseET0_EUlS6_E2_EEvS8_RKT_EUliE_EEviT1_ --------------------------
	.section	.nv.info._ZN2at6native18elementwise_kernelILi128ELi4EZNS0_15gpu_kernel_implIZNS0_50_GLOBAL__N__2680c7bb_12_PowKernel_cu_140f0503_289629pow_tensor_scalar_kernel_implIN3c104HalfES6_EEvRNS_18TensorIteratorBaseET0_EUlS6_E2_EEvS8_RKT_EUliE_EEviT1_,"",@"SHT_CUDA_INFO"
	.sectionflags	@""
	.align	4


	//----- nvinfo : EIATTR_CUDA_API_VERSION
	.align		4
        /*0000*/ 	.byte	0x04, 0x37
        /*0002*/ 	.short	(.L_3509 - .L_3508)
.L_3508:
        /*0004*/ 	.word	0x00000082


	//----- nvinfo : EIATTR_KPARAM_INFO
	.align		4
.L_3509:
        /*0008*/ 	.byte	0x04, 0x17
        /*000a*/ 	.short	(.L_3511 - .L_3510)
.L_3510:
        /*000c*/ 	.word	0x00000000
        /*0010*/ 	.short	0x0001
        /*0012*/ 	.short	0x0008
        /*0014*/ 	.byte	0x00, 0xf0, 0xa1, 0x08


	//----- nvinfo : EIATTR_KPARAM_INFO
	.align		4
.L_3511:
        /*0018*/ 	.byte	0x04, 0x17
        /*001a*/ 	.short	(.L_3513 - .L_3512)
.L_3512:
        /*001c*/ 	.word	0x00000000
        /*0020*/ 	.short	0x0000
        /*0022*/ 	.short	0x0000
        /*0024*/ 	.byte	0x00, 0xf0, 0x11, 0x00


	//----- nvinfo : EIATTR_SPARSE_MMA_MASK
	.align		4
.L_3513:
        /*0028*/ 	.byte	0x03, 0x50
        /*002a*/ 	.short	0x0000


	//----- nvinfo : EIATTR_MAXREG_COUNT
	.align		4
        /*002c*/ 	.byte	0x03, 0x1b
        /*002e*/ 	.short	0x0080


	//----- nvinfo : EIATTR_EXTERNS
	.align		4
        /*0030*/ 	.byte	0x04, 0x0f
        /*0032*/ 	.short	(.L_3515 - .L_3514)


	//   ....[0]....
	.align		4
.L_3514:
        /*0034*/ 	.word	index@(__assertfail)


	//----- nvinfo : EIATTR_MERCURY_ISA_VERSION
	.align		4
.L_3515:
        /*0038*/ 	.byte	0x03, 0x5f
        /*003a*/ 	.short	0x0101


	//----- nvinfo : EIATTR_SYSCALL_OFFSETS
	.align		4
        /*003c*/ 	.byte	0x04, 0x46
        /*003e*/ 	.short	(.L_3517 - .L_3516)


	//   ....[0]....
.L_3516:
        /*0040*/ 	.word	0x000022c0


	//   ....[1]....
        /*0044*/ 	.word	0x00003290


	//   ....[2]....
        /*0048*/ 	.word	0x000055a0


	//   ....[3]....
        /*004c*/ 	.word	0x00006570


	//   ....[4]....
        /*0050*/ 	.word	0x00008870


	//   ....[5]....
        /*0054*/ 	.word	0x00009840


	//   ....[6]....
        /*0058*/ 	.word	0x0000bb30


	//   ....[7]....
        /*005c*/ 	.word	0x0000cb00


	//----- nvinfo : EIATTR_EXIT_INSTR_OFFSETS
	.align		4
.L_3517:
        /*0060*/ 	.byte	0x04, 0x1c
        /*0062*/ 	.short	(.L_3519 - .L_3518)


	//   ....[0]....
.L_3518:
        /*0064*/ 	.word	0x00009910


	//   ....[1]....
        /*0068*/ 	.word	0x0000bd30


	//   ....[2]....
        /*006c*/ 	.word	0x0000bd70


	//   ....[3]....
        /*0070*/ 	.word	0x0000be10


	//   ....[4]....
        /*0074*/ 	.word	0x0000be50


	//   ....[5]....
        /*0078*/ 	.word	0x0000be90


	//   ....[6]....
        /*007c*/ 	.word	0x0000bf20


	//   ....[7]....
        /*0080*/ 	.word	0x0000bf40


	//   ....[8]....
        /*0084*/ 	.word	0x0000bfe0


	//   ....[9]....
        /*0088*/ 	.word	0x0000c030


	//   ....[10]....
        /*008c*/ 	.word	0x0000c080


	//   ....[11]....
        /*0090*/ 	.word	0x0000c150


	//   ....[12]....
        /*0094*/ 	.word	0x0000c1b0


	//   ....[13]....
        /*0098*/ 	.word	0x0000c340


	//   ....[14]....
        /*009c*/ 	.word	0x0000c4a0


	//   ....[15]....
        /*00a0*/ 	.word	0x0000c4e0


	//   ....[16]....
        /*00a4*/ 	.word	0x0000c5a0


	//   ....[17]....
        /*00a8*/ 	.word	0x0000c720


	//   ....[18]....
        /*00ac*/ 	.word	0x0000c8a0


	//   ....[19]....
        /*00b0*/ 	.word	0x0000ca00


	//   ....[20]....
        /*00b4*/ 	.word	0x0000cb10


	//   ....[21]....
        /*00b8*/ 	.word	0x0000cb50


	//   ....[22]....
        /*00bc*/ 	.word	0x0000cb90


	//----- nvinfo : EIATTR_MAX_THREADS
	.align		4
.L_3519:
        /*00c0*/ 	.byte	0x04, 0x05
        /*00c2*/ 	.short	(.L_3521 - .L_3520)
.L_3520:
        /*00c4*/ 	.word	0x00000080
        /*00c8*/ 	.word	0x00000001
        /*00cc*/ 	.word	0x00000001


	//----- nvinfo : EIATTR_CRS_STACK_SIZE
	.align		4
.L_3521:
        /*00d0*/ 	.byte	0x04, 0x1e
        /*00d2*/ 	.short	(.L_3523 - .L_3522)
.L_3522:
        /*00d4*/ 	.word	0x00000000


	//----- nvinfo : EIATTR_CBANK_PARAM_SIZE
	.align		4
.L_3523:
        /*00d8*/ 	.byte	0x03, 0x19
        /*00da*/ 	.short	0x0230


	//----- nvinfo : EIATTR_PARAM_CBANK
	.align		4
        /*00dc*/ 	.byte	0x04, 0x0a
        /*00de*/ 	.short	(.L_3525 - .L_3524)
	.align		4
.L_3524:
        /*00e0*/ 	.word	index@(.nv.constant0._ZN2at6native18elementwise_kernelILi128ELi4EZNS0_15gpu_kernel_implIZNS0_50_GLOBAL__N__2680c7bb_12_PowKernel_cu_140f0503_289629pow_tensor_scalar_kernel_implIN3c104HalfES6_EEvRNS_18TensorIteratorBaseET0_EUlS6_E2_EEvS8_RKT_EUliE_EEviT1_)
        /*00e4*/ 	.short	0x0210
        /*00e6*/ 	.short	0x0230


	//----- nvinfo : EIATTR_SW_WAR
	.align		4
.L_3525:
        /*00e8*/ 	.byte	0x04, 0x36
        /*00ea*/ 	.short	(.L_3527 - .L_3526)
.L_3526:
        /*00ec*/ 	.word	0x00000008
.L_3527:


//--------------------- .nv.info._ZN2at6native27unrolled_elementwise_kernelIZNS0_50_GLOBAL__N__2680c7bb_12_PowKernel_cu_140f0503_289629pow_tensor_scalar_kernel_implIN3c104HalfES5_EEvRNS_18TensorIteratorBaseET0_EUlS5_E2_St5arrayIPcLm2EELi4E23TrivialOffsetCalculatorILi1EjESE_NS0_6memory12LoadWithCastILi1EEENSF_13StoreWithCastILi1EEEEEviT_S8_T2_T3_T4_T5_ --------------------------
	.section	.nv.info._ZN2at6native27unrolled_elementwise_kernelIZNS0_50_GLOBAL__N__2680c7bb_12_PowKernel_cu_140f0503_289629pow_tensor_scalar_kernel_implIN3c104HalfES5_EEvRNS_18TensorIteratorBaseET0_EUlS5_E2_St5arrayIPcLm2EELi4E23TrivialOffsetCalculatorILi1EjESE_NS0_6memory12LoadWithCastILi1EEENSF_13StoreWithCastILi1EEEEEviT_S8_T2_T3_T4_T5_,"",@"SHT_CUDA_INFO"
	.sectionflags	@""
	.align	4


	//----- nvinfo : EIATTR_CUDA_API_VERSION
	.align		4
        /*0000*/ 	.byte	0x04, 0x37
        /*0002*/ 	.short	(.L_3529 - .L_3528)
.L_3528:
        /*0004*/ 	.word	0x00000082


	//----- nvinfo : EIATTR_KPARAM_INFO
	.align		4
.L_3529:
        /*0008*/ 	.byte	0x04, 0x17
        /*000a*/ 	.short	(.L_3531 - .L_3530)
.L_3530:
        /*000c*/ 	.word	0x00000000
        /*0010*/ 	.short	0x0006
        /*0012*/ 	.short	0x0034
        /*0014*/ 	.byte	0x00, 0xf0, 0x21, 0x00


	//----- nvinfo : EIATTR_KPARAM_INFO
	.align		4
.L_3531:
        /*0018*/ 	.byte	0x04, 0x17
        /*001a*/ 	.short	(.L_3533 - .L_3532)
.L_3532:
        /*001c*/ 	.word	0x00000000
        /*0020*/ 	.short	0x0005
        /*0022*/ 	.short	0x002c
        /*0024*/ 	.byte	0x00, 0xf0, 0x21, 0x00


	//----- nvinfo : EIATTR_KPARAM_INFO
	.align		4
.L_3533:
        /*0028*/ 	.byte	0x04, 0x17
        /*002a*/ 	.short	(.L_3535 - .L_3534)
.L_3534:
        /*002c*/ 	.word	0x00000000
        /*0030*/ 	.short	0x0004
        /*0032*/ 	.short	0x0029
        /*0034*/ 	.byte	0x00, 0xf0, 0x05, 0x00


	//----- nvinfo : EIATTR_KPARAM_INFO
	.align		4
.L_3535:
        /*0038*/ 	.byte	0x04, 0x17
        /*003a*/ 	.short	(.L_3537 - .L_3536)
.L_3536:
        /*003c*/ 	.word	0x00000000
        /*0040*/ 	.short	0x0003
        /*0042*/ 	.short	0x0028
        /*0044*/ 	.byte	0x00, 0xf0, 0x05, 0x00


	//----- nvinfo : EIATTR_KPARAM_INFO
	.align		4
.L_3537:
        /*0048*/ 	.byte	0x04, 0x17
        /*004a*/ 	.short	(.L_3539 - .L_3538)
.L_3538:
        /*004c*/ 	.word	0x00000000
        /*0050*/ 	.short	0x0002
        /*0052*/ 	.short	0x0018
        /*0054*/ 	.byte	0x00, 0xf0, 0x41, 0x00


	//----- nvinfo : EIATTR_KPARAM_INFO
	.align		4
.L_3539:
        /*0058*/ 	.byte	0x04, 0x17
        /*005a*/ 	.short	(.L_3541 - .L_3540)
.L_3540:
        /*005c*/ 	.word	0x00000000
        /*0060*/ 	.short	0x0001
        /*0062*/ 	.short	0x0008
        /*0064*/ 	.byte	0x00, 0xf0, 0x41, 0x00


	//----- nvinfo : EIATTR_KPARAM_INFO
	.align		4
.L_3541:
        /*0068*/ 	.byte	0x04, 0x17
        /*006a*/ 	.short	(.L_3543 - .L_3542)
.L_3542:
        /*006c*/ 	.word	0x00000000
        /*0070*/ 	.short	0x0000
        /*0072*/ 	.short	0x0000
        /*0074*/ 	.byte	0x00, 0xf0, 0x11, 0x00


	//----- nvinfo : EIATTR_SPARSE_MMA_MASK
	.align		4
.L_3543:
        /*0078*/ 	.byte	0x03, 0x50
        /*007a*/ 	.short	0x0000


	//----- nvinfo : EIATTR_MAXREG_COUNT
	.align		4
        /*007c*/ 	.byte	0x03, 0x1b
        /*007e*/ 	.short	0x00ff


	//----- nvinfo : EIATTR_EXTERNS
	.align		4
        /*0080*/ 	.byte	0x04, 0x0f
        /*0082*/ 	.short	(.L_3545 - .L_3544)


	//   ....[0]....
	.align		4
.L_3544:
        /*0084*/ 	.word	index@(__assertfail)


	//----- nvinfo : EIATTR_MERCURY_ISA_VERSION
	.align		4
.L_3545:
        /*0088*/ 	.byte	0x03, 0x5f
        /*008a*/ 	.short	0x0101


	//----- nvinfo : EIATTR_SYSCALL_OFFSETS
	.align		4
        /*008c*/ 	.byte	0x04, 0x46
        /*008e*/ 	.short	(.L_3547 - .L_3546)


	//   ....[0]....
.L_3546:
        /*0090*/ 	.word	0x000010b0


	//   ....[1]....
        /*0094*/ 	.word	0x000021c0


	//   ....[2]....
        /*0098*/ 	.word	0x000032e0


	//   ....[3]....
        /*009c*/ 	.word	0x000043d0


	//   ....[4]....
        /*00a0*/ 	.word	0x00005750


	//   ....[5]....
        /*00a4*/ 	.word	0x00006770


	//   ....[6]....
        /*00a8*/ 	.word	0x00007750


	//   ....[7]....
        /*00ac*/ 	.word	0x00008730


	//----- nvinfo : EIATTR_EXIT_INSTR_OFFSETS
	.align		4
.L_3547:
        /*00b0*/ 	.byte	0x04, 0x1c
        /*00b2*/ 	.short	(.L_3549 - .L_3548)


	//   ....[0]....
.L_3548:
        /*00b4*/ 	.word	0x00007810


	//   ....[1]....
        /*00b8*/ 	.word	0x00007960


	//   ....[2]....
        /*00bc*/ 	.word	0x000079a0


	//   ....[3]....
        /*00c0*/ 	.word	0x00007a40


	//   ....[4]....
        /*00c4*/ 	.word	0x00007a80


	//   ....[5]....
        /*00c8*/ 	.word	0x00007ac0


	//   ....[6]....
        /*00cc*/ 	.word	0x00007b50


	//   ....[7]....
        /*00d0*/ 	.word	0x00007b70


	//   ....[8]....
        /*00d4*/ 	.word	0x00007c10


	//   ....[9]....
        /*00d8*/ 	.word	0x00007c60


	//   ....[10]....
        /*00dc*/ 	.word	0x00007cb0


	//   ....[11]....
        /*00e0*/ 	.word	0x00007d80


	//   ....[12]....
        /*00e4*/ 	.word	0x00007de0


	//   ....[13]....
        /*00e8*/ 	.word	0x00007f70


	//   ....[14]....
        /*00ec*/ 	.word	0x000080d0


	//   ....[15]....
        /*00f0*/ 	.word	0x00008110


	//   ....[16]....
        /*00f4*/ 	.word	0x000081d0


	//   ....[17]....
        /*00f8*/ 	.word	0x00008350


	//   ....[18]....
        /*00fc*/ 	.word	0x000084d0


	//   ....[19]....
        /*0100*/ 	.word	0x00008630


	//   ....[20]....
        /*0104*/ 	.word	0x00008740


	//   ....[21]....
        /*0108*/ 	.word	0x00008780


	//   ....[22]....
        /*010c*/ 	.word	0x000087c0


	//----- nvinfo : EIATTR_MAX_THREADS
	.align		4
.L_3549:
        /*0110*/ 	.byte	0x04, 0x05
        /*0112*/ 	.short	(.L_3551 - .L_3550)
.L_3550:
        /*0114*/ 	.word	0x00000080
        /*0118*/ 	.word	0x00000001
        /*011c*/ 	.word	0x00000001


	//----- nvinfo : EIATTR_CRS_STACK_SIZE
	.align		4
.L_3551:
        /*0120*/ 	.byte	0x04, 0x1e
        /*0122*/ 	.short	(.L_3553 - .L_3552)
.L_3552:
        /*0124*/ 	.word	0x00000000


	//----- nvinfo : EIATTR_CBANK_PARAM_SIZE
	.align		4
.L_3553:
        /*0128*/ 	.byte	0x03, 0x19
        /*012a*/ 	.short	0x003c


	//----- nvinfo : EIATTR_PARAM_CBANK
	.align		4
        /*012c*/ 	.byte	0x04, 0x0a
        /*012e*/ 	.short	(.L_3555 - .L_3554)
	.align		4
.L_3554:
        /*0130*/ 	.word	index@(.nv.constant0._ZN2at6native27unrolled_elementwise_kernelIZNS0_50_GLOBAL__N__2680c7bb_12_PowKernel_cu_140f0503_289629pow_tensor_scalar_kernel_implIN3c104HalfES5_EEvRNS_18TensorIteratorBaseET0_EUlS5_E2_St5arrayIPcLm2EELi4E23TrivialOffsetCalculatorILi1EjESE_NS0_6memory12LoadWithCastILi1EEENSF_13StoreWithCastILi1EEEEEviT_S8_T2_T3_T4_T5_)
        /*0134*/ 	.short	0x0210
        /*0136*/ 	.short	0x003c


	//----- nvinfo : EIATTR_SW_WAR
	.align		4
.L_3555:
        /*0138*/ 	.byte	0x04, 0x36
        /*013a*/ 	.short	(.L_3557 - .L_3556)
.L_3556:
        /*013c*/ 	.word	0x00000008
.L_3557:


//--------------------- .nv.info._ZN2at6native18elementwise_kernelILi128ELi4EZNS0_22gpu_kernel_impl_nocastIZNS0_50_GLOBAL__N__2680c7bb_12_PowKernel_cu_140f0503_289629pow_tensor_scalar_kernel_implIN3c104HalfES6_EEvRNS_18TensorIteratorBaseET0_EUlS6_E2_EEvS8_RKT_EUliE_EEviT1_ --------------------------
	.section	.nv.info._ZN2at6native18elementwise_kernelILi128ELi4EZNS0_22gpu_kernel_impl_nocastIZNS0_50_GLOBAL__N__2680c7bb_12_PowKernel_cu_140f0503_289629pow_tensor_scalar_kernel_implIN3c104HalfES6_EEvRNS_18TensorIteratorBaseET0_EUlS6_E2_EEvS8_RKT_EUliE_EEviT1_,"",@"SHT_CUDA_INFO"
	.sectionflags	@""
	.align	4


	//----- nvinfo : EIATTR_CUDA_API_VERSION
	.align		4
        /*0000*/ 	.byte	0x04, 0x37
        /*0002*/ 	.short	(.L_3559 - .L_3558)
.L_3558:
        /*0004*/ 	.word	0x00000082


	//----- nvinfo : EIATTR_KPARAM_INFO
	.align		4
.L_3559:
        /*0008*/ 	.byte	0x04, 0x17
        /*000a*/ 	.short	(.L_3561 - .L_3560)
.L_3560:
        /*000c*/ 	.word	0x00000000
        /*0010*/ 	.short	0x0001
        /*0012*/ 	.short	0x0008
        /*0014*/ 	.byte	0x00, 0xf0, 0x81, 0x08


	//----- nvinfo : EIATTR_KPARAM_INFO
	.align		4
.L_3561:
        /*0018*/ 	.byte	0x04, 0x17
        /*001a*/ 	.short	(.L_3563 - .L_3562)
.L_3562:
        /*001c*/ 	.word	0x00000000
        /*0020*/ 	.short	0x0000
        /*0022*/ 	.short	0x0000
        /*0024*/ 	.byte	0x00, 0xf0, 0x11, 0x00


	//----- nvinfo : EIATTR_SPARSE_MMA_MASK
	.align		4
.L_3563:
        /*0028*/ 	.byte	0x03, 0x50
        /*002a*/ 	.short	0x0000


	//----- nvinfo : EIATTR_MAXREG_COUNT
	.align		4
        /*002c*/ 	.byte	0x03, 0x1b
        /*002e*/ 	.short	0x0080


	//----- nvinfo : EIATTR_MERCURY_ISA_VERSION
	.align		4
        /*0030*/ 	.byte	0x03, 0x5f
        /*0032*/ 	.short	0x0101


	//----- nvinfo : EIATTR_EXIT_INSTR_OFFSETS
	.align		4
        /*0034*/ 	.byte	0x04, 0x1c
        /*0036*/ 	.short	(.L_3565 - .L_3564)


	//   ....[0]....
.L_3564:
        /*0038*/ 	.word	0x00003cb0


	//   ....[1]....
        /*003c*/ 	.word	0x00005090


	//----- nvinfo : EIATTR_MAX_THREADS
	.align		4
.L_3565:
        /*0040*/ 	.byte	0x04, 0x05
        /*0042*/ 	.short	(.L_3567 - .L_3566)
.L_3566:
        /*0044*/ 	.word	0x00000080
        /*0048*/ 	.word	0x00000001
        /*004c*/ 	.word	0x00000001


	//----- nvinfo : EIATTR_CRS_STACK_SIZE
	.align		4
.L_3567:
        /*0050*/ 	.byte	0x04, 0x1e
        /*0052*/ 	.short	(.L_3569 - .L_3568)
.L_3568:
        /*0054*/ 	.word	0x00000000


	//----- nvinfo : EIATTR_CBANK_PARAM_SIZE
	.align		4
.L_3569:
        /*0058*/ 	.byte	0x03, 0x19
        /*005a*/ 	.short	0x0228


	//----- nvinfo : EIATTR_PARAM_CBANK
	.align		4
        /*005c*/ 	.byte	0x04, 0x0a
        /*005e*/ 	.short	(.L_3571 - .L_3570)
	.align		4
.L_3570:
        /*0060*/ 	.word	index@(.nv.constant0._ZN2at6native18elementwise_kernelILi128ELi4EZNS0_22gpu_kernel_impl_nocastIZNS0_50_GLOBAL__N__2680c7bb_12_PowKernel_cu_140f0503_289629pow_tensor_scalar_kernel_implIN3c104HalfES6_EEvRNS_18TensorIteratorBaseET0_EUlS6_E2_EEvS8_RKT_EUliE_EEviT1_)
        /*0064*/ 	.short	0x0210
        /*0066*/ 	.short	0x0228


	//----- nvinfo : EIATTR_SW_WAR
	.align		4
.L_3571:
        /*0068*/ 	.byte	0x04, 0x36
        /*006a*/ 	.short	(.L_3573 - .L_3572)
.L_3572:
        /*006c*/ 	.word	0x00000008
.L_3573:


//--------------------- .nv.info._ZN2at6native27unrolled_elementwise_kernelIZNS0_50_GLOBAL__N__2680c7bb_12_PowKernel_cu_140f0503_289629pow_tensor_scalar_kernel_implIN3c104HalfES5_EEvRNS_18TensorIteratorBaseET0_EUlS5_E2_St5arrayIPcLm2EELi4E23TrivialOffsetCalculatorILi1EjESE_NS0_6memory15LoadWithoutCastENSF_16StoreWithoutCastEEEviT_S8_T2_T3_T4_T5_ --------------------------
	.section	.nv.info._ZN2at6native27unrolled_elementwise_kernelIZNS0_50_GLOBAL__N__2680c7bb_12_PowKernel_cu_140f0503_289629pow_tensor_scalar_kernel_implIN3c104HalfES5_EEvRNS_18TensorIteratorBaseET0_EUlS5_E2_St5arrayIPcLm2EELi4E23TrivialOffsetCalculatorILi1EjESE_NS0_6memory15LoadWithoutCastENSF_16StoreWithoutCastEEEviT_S8_T2_T3_T4_T5_,"",@"SHT_CUDA_INFO"
	.sectionflags	@""
	.align	4


	//----- nvinfo : EIATTR_CUDA_API_VERSION
	.align		4
        /*0000*/ 	.byte	0x04, 0x37
        /*0002*/ 	.short	(.L_3575 - .L_3574)
.L_3574:
        /*0004*/ 	.word	0x00000082


	//----- nvinfo : EIATTR_KPARAM_INFO
	.align		4
.L_3575:
        /*0008*/ 	.byte	0x04, 0x17
        /*000a*/ 	.short	(.L_3577 - .L_3576)
.L_3576:
        /*000c*/ 	.word	0x00000000
        /*0010*/ 	.short	0x0006
        /*0012*/ 	.short	0x002b
        /*0014*/ 	.byte	0x00, 0xf0, 0x05, 0x00


	//----- nvinfo : EIATTR_KPARAM_INFO
	.align		4
.L_3577:
        /*0018*/ 	.byte	0x04, 0x17
        /*001a*/ 	.short	(.L_3579 - .L_3578)
.L_3578:
        /*001c*/ 	.word	0x00000000
        /*0020*/ 	.short	0x0005
        /*0022*/ 	.short	0x002a
        /*0024*/ 	.byte	0x00, 0xf0, 0x05, 0x00


	//----- nvinfo : EIATTR_KPARAM_INFO
	.align		4
.L_3579:
        /*0028*/ 	.byte	0x04, 0x17
        /*002a*/ 	.short	(.L_3581 - .L_3580)
.L_3580:
        /*002c*/ 	.word	0x00000000
        /*0030*/ 	.short	0x0004
        /*0032*/ 	.short	0x0029
        /*0034*/ 	.byte	0x00, 0xf0, 0x05, 0x00


	//----- nvinfo : EIATTR_KPARAM_INFO
	.align		4
.L_3581:
        /*0038*/ 	.byte	0x04, 0x17
        /*003a*/ 	.short	(.L_3583 - .L_3582)
.L_3582:
        /*003c*/ 	.word	0x00000000
        /*0040*/ 	.short	0x0003
        /*0042*/ 	.short	0x0028
        /*0044*/ 	.byte	0x00, 0xf0, 0x05, 0x00


	//----- nvinfo : EIATTR_KPARAM_INFO
	.align		4
.L_3583:
        /*0048*/ 	.byte	0x04, 0x17
        /*004a*/ 	.short	(.L_3585 - .L_3584)
.L_3584:
        /*004c*/ 	.word	0x00000000
        /*0050*/ 	.short	0x0002
        /*0052*/ 	.short	0x0018
        /*0054*/ 	.byte	0x00, 0xf0, 0x41, 0x00


	//----- nvinfo : EIATTR_KPARAM_INFO
	.align		4
.L_3585:
        /*0058*/ 	.byte	0x04, 0x17
        /*005a*/ 	.short	(.L_3587 - .L_3586)
.L_3586:
        /*005c*/ 	.word	0x00000000
        /*0060*/ 	.short	0x0001
        /*0062*/ 	.short	0x0008
        /*0064*/ 	.byte	0x00, 0xf0, 0x41, 0x00


	//----- nvinfo : EIATTR_KPARAM_INFO
	.align		4
.L_3587:
        /*0068*/ 	.byte	0x04, 0x17
        /*006a*/ 	.short	(.L_3589 - .L_3588)
.L_3588:
        /*006c*/ 	.word	0x00000000
        /*0070*/ 	.short	0x0000
        /*0072*/ 	.short	0x0000
        /*0074*/ 	.byte	0x00, 0xf0, 0x11, 0x00


	//----- nvinfo : EIATTR_SPARSE_MMA_MASK
	.align		4
.L_3589:
        /*0078*/ 	.byte	0x03, 0x50
        /*007a*/ 	.short	0x0000


	//----- nvinfo : EIATTR_MAXREG_COUNT
	.align		4
        /*007c*/ 	.byte	0x03, 0x1b
        /*007e*/ 	.short	0x00ff


	//----- nvinfo : EIATTR_MERCURY_ISA_VERSION
	.align		4
        /*0080*/ 	.byte	0x03, 0x5f
        /*0082*/ 	.short	0x0101


	//----- nvinfo : EIATTR_EXIT_INSTR_OFFSETS
	.align		4
        /*0084*/ 	.byte	0x04, 0x1c
        /*0086*/ 	.short	(.L_3591 - .L_3590)


	//   ....[0]....
.L_3590:
        /*0088*/ 	.word	0x00000570


	//   ....[1]....
        /*008c*/ 	.word	0x000005e0


	//----- nvinfo : EIATTR_MAX_THREADS
	.align		4
.L_3591:
        /*0090*/ 	.byte	0x04, 0x05
        /*0092*/ 	.short	(.L_3593 - .L_3592)
.L_3592:
        /*0094*/ 	.word	0x00000080
        /*0098*/ 	.word	0x00000001
        /*009c*/ 	.word	0x00000001


	//----- nvinfo : EIATTR_CRS_STACK_SIZE
	.align		4
.L_3593:
        /*00a0*/ 	.byte	0x04, 0x1e
        /*00a2*/ 	.short	(.L_3595 - .L_3594)
.L_3594:
        /*00a4*/ 	.word	0x00000000


	//----- nvinfo : EIATTR_CBANK_PARAM_SIZE
	.align		4
.L_3595:
        /*00a8*/ 	.byte	0x03, 0x19
        /*00aa*/ 	.short	0x002c


	//----- nvinfo : EIATTR_PARAM_CBANK
	.align		4
        /*00ac*/ 	.byte	0x04, 0x0a
        /*00ae*/ 	.short	(.L_3597 - .L_3596)
	.align		4
.L_3596:
        /*00b0*/ 	.word	index@(.nv.constant0._ZN2at6native27unrolled_elementwise_kernelIZNS0_50_GLOBAL__N__2680c7bb_12_PowKernel_cu_140f0503_289629pow_tensor_scalar_kernel_implIN3c104HalfES5_EEvRNS_18TensorIteratorBaseET0_EUlS5_E2_St5arrayIPcLm2EELi4E23TrivialOffsetCalculatorILi1EjESE_NS0_6memory15LoadWithoutCastENSF_16StoreWithoutCastEEEviT_S8_T2_T3_T4_T5_)
        /*00b4*/ 	.short	0x0210
        /*00b6*/ 	.short	0x002c


	//----- nvinfo : EIATTR_SW_WAR
	.align		4
.L_3597:
        /*00b8*/ 	.byte	0x04, 0x36
        /*00ba*/ 	.short	(.L_3599 - .L_3598)
.L_3598:
        /*00bc*/ 	.word	0x00000008
.L_3599:


//--------------------- .nv.info._ZN2at6native29vectorized_elementwise_kernelILi2EZNS0_50_GLOBAL__N__2680c7bb_12_PowKernel_cu_140f0503_289629pow_tensor_scalar_kernel_implIN3c104HalfES5_EEvRNS_18TensorIteratorBaseET0_EUlS5_E2_St5arrayIPcLm2EEEEviS8_T1_ --------------------------
	.section	.nv.info._ZN2at6native29vectorized_elementwise_kernelILi2EZNS0_50_GLOBAL__N__2680c7bb_12_PowKernel_cu_140f0503_289629pow_tensor_scalar_kernel_implIN3c104HalfES5_EEvRNS_18TensorIteratorBaseET0_EUlS5_E2_St5arrayIPcLm2EEEEviS8_T1_,"",@"SHT_CUDA_INFO"
	.sectionflags	@""
	.align	4


	//----- nvinfo : EIATTR_CUDA_API_VERSION
	.align		4
        /*0000*/ 	.byte	0x04, 0x37
        /*0002*/ 	.short	(.L_3601 - .L_3600)
.L_3600:
        /*0004*/ 	.word	0x00000082


	//----- nvinfo : EIATTR_KPARAM_INFO
	.align		4
.L_3601:
        /*0008*/ 	.byte	0x04, 0x17
        /*000a*/ 	.short	(.L_3603 - .L_3602)
.L_3602:
        /*000c*/ 	.word	0x00000000
        /*0010*/ 	.short	0x0002
        /*0012*/ 	.short	0x0018
        /*0014*/ 	.byte	0x00, 0xf0, 0x41, 0x00


	//----- nvinfo : EIATTR_KPARAM_INFO
	.align		4
.L_3603:
        /*0018*/ 	.byte	0x04, 0x17
        /*001a*/ 	.short	(.L_3605 - .L_3604)
.L_3604:
        /*001c*/ 	.word	0x00000000
        /*0020*/ 	.short	0x0001
        /*0022*/ 	.short	0x0008
        /*0024*/ 	.byte	0x00, 0xf0, 0x41, 0x00


	//----- nvinfo : EIATTR_KPARAM_INFO
	.align		4
.L_3605:
        /*0028*/ 	.byte	0x04, 0x17
        /*002a*/ 	.short	(.L_3607 - .L_3606)
.L_3606:
        /*002c*/ 	.word	0x00000000
        /*0030*/ 	.short	0x0000
        /*0032*/ 	.short	0x0000
        /*0034*/ 	.byte	0x00, 0xf0, 0x11, 0x00


	//----- nvinfo : EIATTR_SPARSE_MMA_MASK
	.align		4
.L_3607:
        /*0038*/ 	.byte	0x03, 0x50
        /*003a*/ 	.short	0x0000


	//----- nvinfo : EIATTR_MAXREG_COUNT
	.align		4
        /*003c*/ 	.byte	0x03, 0x1b
        /*003e*/ 	.short	0x00ff


	//----- nvinfo : EIATTR_MERCURY_ISA_VERSION
	.align		4
        /*0040*/ 	.byte	0x03, 0x5f
        /*0042*/ 	.short	0x0101


	//----- nvinfo : EIATTR_EXIT_INSTR_OFFSETS
	.align		4
        /*0044*/ 	.byte	0x04, 0x1c
        /*0046*/ 	.short	(.L_3609 - .L_3608)


	//   ....[0]....
.L_3608:
        /*0048*/ 	.word	0x000003d0


	//   ....[1]....
        /*004c*/ 	.word	0x00000f20


	//   ....[2]....
        /*0050*/ 	.word	0x00000f70


	//----- nvinfo : EIATTR_MAX_THREADS
	.align		4
.L_3609:
        /*0054*/ 	.byte	0x04, 0x05
        /*0056*/ 	.short	(.L_3611 - .L_3610)
.L_3610:
        /*0058*/ 	.word	0x00000080
        /*005c*/ 	.word	0x00000001
        /*0060*/ 	.word	0x00000001


	//----- nvinfo : EIATTR_CRS_STACK_SIZE
	.align		4
.L_3611:
        /*0064*/ 	.byte	0x04, 0x1e
        /*0066*/ 	.short	(.L_3613 - .L_3612)
.L_3612:
        /*0068*/ 	.word	0x00000000


	//----- nvinfo : EIATTR_CBANK_PARAM_SIZE
	.align		4
.L_3613:
        /*006c*/ 	.byte	0x03, 0x19
        /*006e*/ 	.short	0x0028


	//----- nvinfo : EIATTR_PARAM_CBANK
	.align		4
        /*0070*/ 	.byte	0x04, 0x0a
        /*0072*/ 	.short	(.L_3615 - .L_3614)
	.align		4
.L_3614:
        /*0074*/ 	.word	index@(.nv.constant0._ZN2at6native29vectorized_elementwise_kernelILi2EZNS0_50_GLOBAL__N__2680c7bb_12_PowKernel_cu_140f0503_289629pow_tensor_scalar_kernel_implIN3c104HalfES5_EEvRNS_18TensorIteratorBaseET0_EUlS5_E2_St5arrayIPcLm2EEEEviS8_T1_)
        /*0078*/ 	.short	0x0210
        /*007a*/ 	.short	0x0028


	//----- nvinfo : EIATTR_SW_WAR
	.align		4
.L_3615:
        /*007c*/ 	.byte	0x04, 0x36
        /*007e*/ 	.short	(.L_3617 - .L_3616)
.L_3616:
        /*0080*/ 	.word	0x00000008
.L_3617:


//--------------------- .nv.info._ZN2at6native29vectorized_elementwise_kernelILi4EZNS0_50_GLOBAL__N__2680c7bb_12_PowKernel_cu_140f0503_289629pow_tensor_scalar_kernel_implIN3c104HalfES5_EEvRNS_18TensorIteratorBaseET0_EUlS5_E2_St5arrayIPcLm2EEEEviS8_T1_ --------------------------
	.section	.nv.info._ZN2at6native29vectorized_elementwise_kernelILi4EZNS0_50_GLOBAL__N__2680c7bb_12_PowKernel_cu_140f0503_289629pow_tensor_scalar_kernel_implIN3c104HalfES5_EEvRNS_18TensorIteratorBaseET0_EUlS5_E2_St5arrayIPcLm2EEEEviS8_T1_,"",@"SHT_CUDA_INFO"
	.sectionflags	@""
	.align	4


	//----- nvinfo : EIATTR_CUDA_API_VERSION
	.align		4
        /*0000*/ 	.byte	0x04, 0x37
        /*0002*/ 	.short	(.L_3619 - .L_3618)
.L_3618:
        /*0004*/ 	.word	0x00000082


	//----- nvinfo : EIATTR_KPARAM_INFO
	.align		4
.L_3619:
        /*0008*/ 	.byte	0x04, 0x17
        /*000a*/ 	.short	(.L_3621 - .L_3620)
.L_3620:
        /*000c*/ 	.word	0x00000000
        /*0010*/ 	.short	0x0002
        /*0012*/ 	.short	0x0018
        /*0014*/ 	.byte	0x00, 0xf0, 0x41, 0x00


	//----- nvinfo : EIATTR_KPARAM_INFO
	.align		4
.L_3621:
        /*0018*/ 	.byte	0x04, 0x17
        /*001a*/ 	.short	(.L_3623 - .L_3622)
.L_3622:
        /*001c*/ 	.word	0x00000000
        /*0020*/ 	.short	0x0001
        /*0022*/ 	.short	0x0008
        /*0024*/ 	.byte	0x00, 0xf0, 0x41, 0x00


	//----- nvinfo : EIATTR_KPARAM_INFO
	.align		4
.L_3623:
        /*0028*/ 	.byte	0x04, 0x17
        /*002a*/ 	.short	(.L_3625 - .L_3624)
.L_3624:
        /*002c*/ 	.word	0x00000000
        /*0030*/ 	.short	0x0000
        /*0032*/ 	.short	0x0000
        /*0034*/ 	.byte	0x00, 0xf0, 0x11, 0x00


	//----- nvinfo : EIATTR_SPARSE_MMA_MASK
	.align		4
.L_3625:
        /*0038*/ 	.byte	0x03, 0x50
        /*003a*/ 	.short	0x0000


	//----- nvinfo : EIATTR_MAXREG_COUNT
	.align		4
        /*003c*/ 	.byte	0x03, 0x1b
        /*003e*/ 	.short	0x00ff


	//----- nvinfo : EIATTR_MERCURY_ISA_VERSION
	.align		4
        /*0040*/ 	.byte	0x03, 0x5f
        /*0042*/ 	.short	0x0101


	//----- nvinfo : EIATTR_EXIT_INSTR_OFFSETS
	.align		4
        /*0044*/ 	.byte	0x04, 0x1c
        /*0046*/ 	.short	(.L_3627 - .L_3626)


	//   ....[0]....
.L_3626:
        /*0048*/ 	.word	0x00000390


	//   ....[1]....
        /*004c*/ 	.word	0x00000ee0


	//   ....[2]....
        /*0050*/ 	.word	0x00000f30


	//----- nvinfo : EIATTR_MAX_THREADS
	.align		4
.L_3627:
        /*0054*/ 	.byte	0x04, 0x05
        /*0056*/ 	.short	(.L_3629 - .L_3628)
.L_3628:
        /*0058*/ 	.word	0x00000080
        /*005c*/ 	.word	0x00000001
        /*0060*/ 	.word	0x00000001


	//----- nvinfo : EIATTR_CRS_STACK_SIZE
	.align		4
.L_3629:
        /*0064*/ 	.byte	0x04, 0x1e
        /*0066*/ 	.short	(.L_3631 - .L_3630)
.L_3630:
        /*0068*/ 	.word	0x00000000


	//----- nvinfo : EIATTR_CBANK_PARAM_SIZE
	.align		4
.L_3631:
        /*006c*/ 	.byte	0x03, 0x19
        /*006e*/ 	.short	0x0028


	//----- nvinfo : EIATTR_PARAM_CBANK
	.align		4
        /*0070*/ 	.byte	0x04, 0x0a
        /*0072*/ 	.short	(.L_3633 - .L_3632)
	.align		4
.L_3632:
        /*0074*/ 	.word	index@(.nv.constant0._ZN2at6native29vectorized_elementwise_kernelILi4EZNS0_50_GLOBAL__N__2680c7bb_12_PowKernel_cu_140f0503_289629pow_tensor_scalar_kernel_implIN3c104HalfES5_EEvRNS_18TensorIteratorBaseET0_EUlS5_E2_St5arrayIPcLm2EEEEviS8_T1_)
        /*0078*/ 	.short	0x0210
        /*007a*/ 	.short	0x0028


	//----- nvinfo : EIATTR_SW_WAR
	.align		4
.L_3633:
        /*007c*/ 	.byte	0x04, 0x36
        /*007e*/ 	.short	(.L_3635 - .L_3634)
.L_3634:
        /*0080*/ 	.word	0x00000008
.L_3635:


//--------------------- .nv.info._ZN2at6native29vectorized_elementwise_kernelILi8EZNS0_50_GLOBAL__N__2680c7bb_12_PowKernel_cu_140f0503_289629pow_tensor_scalar_kernel_implIN3c104HalfES5_EEvRNS_18TensorIteratorBaseET0_EUlS5_E2_St5arrayIPcLm2EEEEviS8_T1_ --------------------------
	.section	.nv.info._ZN2at6native29vectorized_elementwise_kernelILi8EZNS0_50_GLOBAL__N__2680c7bb_12_PowKernel_cu_140f0503_289629pow_tensor_scalar_kernel_implIN3c104HalfES5_EEvRNS_18TensorIteratorBaseET0_EUlS5_E2_St5arrayIPcLm2EEEEviS8_T1_,"",@"SHT_CUDA_INFO"
	.sectionflags	@""
	.align	4


	//----- nvinfo : EIATTR_CUDA_API_VERSION
	.align		4
        /*0000*/ 	.byte	0x04, 0x37
        /*0002*/ 	.short	(.L_3637 - .L_3636)
.L_3636:
        /*0004*/ 	.word	0x00000082


	//----- nvinfo : EIATTR_KPARAM_INFO
	.align		4
.L_3637:
        /*0008*/ 	.byte	0x04, 0x17
        /*000a*/ 	.short	(.L_3639 - .L_3638)
.L_3638:
        /*000c*/ 	.word	0x00000000
        /*0010*/ 	.short	0x0002
        /*0012*/ 	.short	0x0018
        /*0014*/ 	.byte	0x00, 0xf0, 0x41, 0x00


	//----- nvinfo : EIATTR_KPARAM_INFO
	.align		4
.L_3639:
        /*0018*/ 	.byte	0x04, 0x17
        /*001a*/ 	.short	(.L_3641 - .L_3640)
.L_3640:
        /*001c*/ 	.word	0x00000000
        /*0020*/ 	.short	0x0001
        /*0022*/ 	.short	0x0008
        /*0024*/ 	.byte	0x00, 0xf0, 0x41, 0x00


	//----- nvinfo : EIATTR_KPARAM_INFO
	.align		4
.L_3641:
        /*0028*/ 	.byte	0x04, 0x17
        /*002a*/ 	.short	(.L_3643 - .L_3642)
.L_3642:
        /*002c*/ 	.word	0x00000000
        /*0030*/ 	.short	0x0000
        /*0032*/ 	.short	0x0000
        /*0034*/ 	.byte	0x00, 0xf0, 0x11, 0x00


	//----- nvinfo : EIATTR_SPARSE_MMA_MASK
	.align		4
.L_3643:
        /*0038*/ 	.byte	0x03, 0x50
        /*003a*/ 	.short	0x0000


	//----- nvinfo : EIATTR_MAXREG_COUNT
	.align		4
        /*003c*/ 	.byte	0x03, 0x1b
        /*003e*/ 	.short	0x00ff


	//----- nvinfo : EIATTR_MERCURY_ISA_VERSION
	.align		4
        /*0040*/ 	.byte	0x03, 0x5f
        /*0042*/ 	.short	0x0101


	//----- nvinfo : EIATTR_EXIT_INSTR_OFFSETS
	.align		4
        /*0044*/ 	.byte	0x04, 0x1c
        /*0046*/ 	.short	(.L_3645 - .L_3644)


	//   ....[0]....
.L_3644:
        /*0048*/ 	.word	0x00000370


	//   ....[1]....
        /*004c*/ 	.word	0x00000ec0


	//   ....[2]....
        /*0050*/ 	.word	0x00000f10


	//----- nvinfo : EIATTR_MAX_THREADS
	.align		4
.L_3645:
        /*0054*/ 	.byte	0x04, 0x05
        /*0056*/ 	.short	(.L_3647 - .L_3646)
.L_3646:
        /*0058*/ 	.word	0x00000080
        /*005c*/ 	.word	0x00000001
        /*0060*/ 	.word	0x00000001


	//----- nvinfo : EIATTR_CRS_STACK_SIZE
	.align		4
.L_3647:
        /*0064*/ 	.byte	0x04, 0x1e
        /*0066*/ 	.short	(.L_3649 - .L_3648)
.L_3648:
        /*0068*/ 	.word	0x00000000


	//----- nvinfo : EIATTR_CBANK_PARAM_SIZE
	.align		4
.L_3649:
        /*006c*/ 	.byte	0x03, 0x19
        /*006e*/ 	.short	0x0028


	//----- nvinfo : EIATTR_PARAM_CBANK
	.align		4
        /*0070*/ 	.byte	0x04, 0x0a
        /*0072*/ 	.short	(.L_3651 - .L_3650)
	.align		4
.L_3650:
        /*0074*/ 	.word	index@(.nv.constant0._ZN2at6native29vectorized_elementwise_kernelILi8EZNS0_50_GLOBAL__N__2680c7bb_12_PowKernel_cu_140f0503_289629pow_tensor_scalar_kernel_implIN3c104HalfES5_EEvRNS_18TensorIteratorBaseET0_EUlS5_E2_St5arrayIPcLm2EEEEviS8_T1_)
        /*0078*/ 	.short	0x0210
        /*007a*/ 	.short	0x0028


	//----- nvinfo : EIATTR_SW_WAR
	.align		4
.L_3651:
        /*007c*/ 	.byte	0x04, 0x36
        /*007e*/ 	.short	(.L_3653 - .L_3652)
.L_3652:
        /*0080*/ 	.word	0x00000008
.L_3653:


//--------------------- .nv.info._ZN2at6native18elementwise_kernelILi128ELi4EZNS0_15gpu_kernel_implIZNS0_50_GLOBAL__N__2680c7bb_12_PowKernel_cu_140f0503_289629pow_tensor_scalar_kernel_implIN3c104HalfES6_EEvRNS_18TensorIteratorBaseET0_EUlS6_E1_EEvS8_RKT_EUliE_EEviT1_ --------------------------
	.section	.nv.info._ZN2at6native18elementwise_kernelILi128ELi4EZNS0_15gpu_kernel_implIZNS0_50_GLOBAL__N__2680c7bb_12_PowKernel_cu_140f0503_289629pow_tensor_scalar_kernel_implIN3c104HalfES6_EEvRNS_18TensorIteratorBaseET0_EUlS6_E1_EEvS8_RKT_EUliE_EEviT1_,"",@"SHT_CUDA_INFO"
	.sectionflags	@""
	.align	4


	//----- nvinfo : EIATTR_CUDA_API_VERSION
	.align		4
        /*0000*/ 	.byte	0x04, 0x37
        /*0002*/ 	.short	(.L_3655 - .L_3654)
.L_3654:
        /*0004*/ 	.word	0x00000082


	//----- nvinfo : EIATTR_KPARAM_INFO
	.align		4
.L_3655:
        /*0008*/ 	.byte	0x04, 0x17
        /*000a*/ 	.short	(.L_3657 - .L_3656)
.L_3656:
        /*000c*/ 	.word	0x00000000
        /*0010*/ 	.short	0x0001
        /*0012*/ 	.short	0x0008
        /*0014*/ 	.byte	0x00, 0xf0, 0x81, 0x08


	//----- nvinfo : EIATTR_KPARAM_INFO
	.align		4
.L_3657:
        /*0018*/ 	.byte	0x04, 0x17
        /*001a*/ 	.short	(.L_3659 - .L_3658)
.L_3658:
        /*001c*/ 	.word	0x00000000
        /*0020*/ 	.short	0x0000
        /*0022*/ 	.short	0x0000
        /*0024*/ 	.byte	0x00, 0xf0, 0x11, 0x00


	//----- nvinfo : EIATTR_SPARSE_MMA_MASK
	.align		4
.L_3659:
        /*0028*/ 	.byte	0x03, 0x50
        /*002a*/ 	.short	0x0000


	//----- nvinfo : EIATTR_MAXREG_COUNT
	.align		4
        /*002c*/ 	.byte	0x03, 0x1b
        /*002e*/ 	.short	0x0080


	//----- nvinfo : EIATTR_EXTERNS
	.align		4
        /*0030*/ 	.byte	0x04, 0x0f
        /*0032*/ 	.short	(.L_3661 - .L_3660)


	//   ....[0]....
	.align		4
.L_3660:
        /*0034*/ 	.word	index@(__assertfail)


	//----- nvinfo : EIATTR_MERCURY_ISA_VERSION
	.align		4
.L_3661:
        /*0038*/ 	.byte	0x03, 0x5f
        /*003a*/ 	.short	0x0101


	//----- nvinfo : EIATTR_SYSCALL_OFFSETS
	.align		4
        /*003c*/ 	.byte	0x04, 0x46
        /*003e*/ 	.short	(.L_3663 - .L_3662)


	//   ....[0]....
.L_3662:
        /*0040*/ 	.word	0x000022b0


	//   ....[1]....
        /*0044*/ 	.word	0x000033c0


	//   ....[2]....
        /*0048*/ 	.word	0x000056d0


	//   ....[3]....
        /*004c*/ 	.word	0x000067e0


	//   ....[4]....
        /*0050*/ 	.word	0x00008ae0


	//   ....[5]....
        /*0054*/ 	.word	0x00009bf0


	//   ....[6]....
        /*0058*/ 	.word	0x0000bee0


	//   ....[7]....
        /*005c*/ 	.word	0x0000cff0


	//----- nvinfo : EIATTR_EXIT_INSTR_OFFSETS
	.align		4
.L_3663:
        /*0060*/ 	.byte	0x04, 0x1c
        /*0062*/ 	.short	(.L_3665 - .L_3664)


	//   ....[0]....
.L_3664:
        /*0064*/ 	.word	0x00009cc0


	//   ....[1]....
        /*0068*/ 	.word	0x0000c220


	//   ....[2]....
        /*006c*/ 	.word	0x0000c260


	//   ....[3]....
        /*0070*/ 	.word	0x0000c300


	//   ....[4]....
        /*0074*/ 	.word	0x0000c340


	//   ....[5]....
        /*0078*/ 	.word	0x0000c380


	//   ....[6]....
        /*007c*/ 	.word	0x0000c410


	//   ....[7]....
        /*0080*/ 	.word	0x0000c430


	//   ....[8]....
        /*0084*/ 	.word	0x0000c4d0


	//   ....[9]....
        /*0088*/ 	.word	0x0000c520


	//   ....[10]....
        /*008c*/ 	.word	0x0000c570


	//   ....[11]....
        /*0090*/ 	.word	0x0000c640


	//   ....[12]....
        /*0094*/ 	.word	0x0000c6a0


	//   ....[13]....
        /*0098*/ 	.word	0x0000c830


	//   ....[14]....
        /*009c*/ 	.word	0x0000c990


	//   ....[15]....
        /*00a0*/ 	.word	0x0000c9d0


	//   ....[16]....
        /*00a4*/ 	.word	0x0000ca90


	//   ....[17]....
        /*00a8*/ 	.word	0x0000cc10


	//   ....[18]....
        /*00ac*/ 	.word	0x0000cd90


	//   ....[19]....
        /*00b0*/ 	.word	0x0000cef0


	//   ....[20]....
        /*00b4*/ 	.word	0x0000d000


	//   ....[21]....
        /*00b8*/ 	.word	0x0000d040


	//   ....[22]....
        /*00bc*/ 	.word	0x0000d080


	//----- nvinfo : EIATTR_MAX_THREADS
	.align		4
.L_3665:
        /*00c0*/ 	.byte	0x04, 0x05
        /*00c2*/ 	.short	(.L_3667 - .L_3666)
.L_3666:
        /*00c4*/ 	.word	0x00000080
        /*00c8*/ 	.word	0x00000001
        /*00cc*/ 	.word	0x00000001


	//----- nvinfo : EIATTR_CRS_STACK_SIZE
	.align		4
.L_3667:
        /*00d0*/ 	.byte	0x04, 0x1e
        /*00d2*/ 	.short	(.L_3669 - .L_3668)
.L_3668:
        /*00d4*/ 	.word	0x00000000


	//----- nvinfo : EIATTR_CBANK_PARAM_SIZE
	.align		4
.L_3669:
        /*00d8*/ 	.byte	0x03, 0x19
        /*00da*/ 	.short	0x0228


	//----- nvinfo : EIATTR_PARAM_CBANK
	.align		4
        /*00dc*/ 	.byte	0x04, 0x0a
        /*00de*/ 	.short	(.L_3671 - .L_3670)
	.align		4
.L_3670:
        /*00e0*/ 	.word	index@(.nv.constant0._ZN2at6native18elementwise_kernelILi128ELi4EZNS0_15gpu_kernel_implIZNS0_50_GLOBAL__N__2680c7bb_12_PowKernel_cu_140f0503_289629pow_tensor_scalar_kernel_implIN3c104HalfES6_EEvRNS_18TensorIteratorBaseET0_EUlS6_E1_EEvS8_RKT_EUliE_EEviT1_)
        /*00e4*/ 	.short	0x0210
        /*00e6*/ 	.short	0x0228


	//----- nvinfo : EIATTR_SW_WAR
	.align		4
.L_3671:
        /*00e8*/ 	.byte	0x04, 0x36
        /*00ea*/ 	.short	(.L_3673 - .L_3672)
.L_3672:
        /*00ec*/ 	.word	0x00000008
.L_3673:


//--------------------- .nv.info._ZN2at6native27unrolled_elementwise_kernelIZNS0_50_GLOBAL__N__2680c7bb_12_PowKernel_cu_140f0503_289629pow_tensor_scalar_kernel_implIN3c104HalfES5_EEvRNS_18TensorIteratorBaseET0_EUlS5_E1_St5arrayIPcLm2EELi4E23TrivialOffsetCalculatorILi1EjESE_NS0_6memory12LoadWithCastILi1EEENSF_13StoreWithCastILi1EEEEEviT_S8_T2_T3_T4_T5_ --------------------------
	.section	.nv.info._ZN2at6native27unrolled_elementwise_kernelIZNS0_50_GLOBAL__N__2680c7bb_12_PowKernel_cu_140f0503_289629pow_tensor_scalar_kernel_implIN3c104HalfES5_EEvRNS_18TensorIteratorBaseET0_EUlS5_E1_St5arrayIPcLm2EELi4E23TrivialOffsetCalculatorILi1EjESE_NS0_6memory12LoadWithCastILi1EEENSF_13StoreWithCastILi1EEEEEviT_S8_T2_T3_T4_T5_,"",@"SHT_CUDA_INFO"
	.sectionflags	@""
	.align	4


	//----- nvinfo : EIATTR_CUDA_API_VERSION
	.align		4
        /*0000*/ 	.byte	0x04, 0x37
        /*0002*/ 	.short	(.L_3675 - .L_3674)
.L_3674:
        /*0004*/ 	.word	0x00000082


	//----- nvinfo : EIATTR_KPARAM_INFO
	.align		4
.L_3675:
        /*0008*/ 	.byte	0x04, 0x17
        /*000a*/ 	.short	(.L_3677 - .L_3676)
.L_3676:
        /*000c*/ 	.word	0x00000000
        /*0010*/ 	.short	0x0006
        /*0012*/ 	.short	0x002c
        /*0014*/ 	.byte	0x00, 0xf0, 0x21, 0x00


	//----- nvinfo : EIATTR_KPARAM_INFO
	.align		4
.L_3677:
        /*0018*/ 	.byte	0x04, 0x17
        /*001a*/ 	.short	(.L_3679 - .L_3678)
.L_3678:
        /*001c*/ 	.word	0x00000000
        /*0020*/ 	.short	0x0005
        /*0022*/ 	.short	0x0024
        /*0024*/ 	.byte	0x00, 0xf0, 0x21, 0x00


	//----- nvinfo : EIATTR_KPARAM_INFO
	.align		4
.L_3679:
        /*0028*/ 	.byte	0x04, 0x17
        /*002a*/ 	.short	(.L_3681 - .L_3680)
.L_3680:
        /*002c*/ 	.word	0x00000000
        /*0030*/ 	.short	0x0004
        /*0032*/ 	.short	0x0021
        /*0034*/ 	.byte	0x00, 0xf0, 0x05, 0x00


	//----- nvinfo : EIATTR_KPARAM_INFO
	.align		4
.L_3681:
        /*0038*/ 	.byte	0x04, 0x17
        /*003a*/ 	.short	(.L_3683 - .L_3682)
.L_3682:
        /*003c*/ 	.word	0x00000000
        /*0040*/ 	.short	0x0003
        /*0042*/ 	.short	0x0020
        /*0044*/ 	.byte	0x00, 0xf0, 0x05, 0x00


	//----- nvinfo : EIATTR_KPARAM_INFO
	.align		4
.L_3683:
        /*0048*/ 	.byte	0x04, 0x17
        /*004a*/ 	.short	(.L_3685 - .L_3684)
.L_3684:
        /*004c*/ 	.word	0x00000000
        /*0050*/ 	.short	0x0002
        /*0052*/ 	.short	0x0010
        /*0054*/ 	.byte	0x00, 0xf0, 0x41, 0x00


	//----- nvinfo : EIATTR_KPARAM_INFO
	.align		4
.L_3685:
        /*0058*/ 	.byte	0x04, 0x17
        /*005a*/ 	.short	(.L_3687 - .L_3686)
.L_3686:
        /*005c*/ 	.word	0x00000000
        /*0060*/ 	.short	0x0001
        /*0062*/ 	.short	0x0008
        /*0064*/ 	.byte	0x00, 0xf0, 0x21, 0x00


	//----- nvinfo : EIATTR_KPARAM_INFO
	.align		4
.L_3687:
        /*0068*/ 	.byte	0x04, 0x17
        /*006a*/ 	.short	(.L_3689 - .L_3688)
.L_3688:
        /*006c*/ 	.word	0x00000000
        /*0070*/ 	.short	0x0000
        /*0072*/ 	.short	0x0000
        /*0074*/ 	.byte	0x00, 0xf0, 0x11, 0x00


	//----- nvinfo : EIATTR_SPARSE_MMA_MASK
	.align		4
.L_3689:
        /*0078*/ 	.byte	0x03, 0x50
        /*007a*/ 	.short	0x0000


	//----- nvinfo : EIATTR_MAXREG_COUNT
	.align		4
        /*007c*/ 	.byte	0x03, 0x1b
        /*007e*/ 	.short	0x00ff


	//----- nvinfo : EIATTR_EXTERNS
	.align		4
        /*0080*/ 	.byte	0x04, 0x0f
        /*0082*/ 	.short	(.L_3691 - .L_3690)


	//   ....[0]....
	.align		4
.L_3690:
        /*0084*/ 	.word	index@(__assertfail)


	//----- nvinfo : EIATTR_MERCURY_ISA_VERSION
	.align		4
.L_3691:
        /*0088*/ 	.byte	0x03, 0x5f
        /*008a*/ 	.short	0x0101


	//----- nvinfo : EIATTR_SYSCALL_OFFSETS
	.align		4
        /*008c*/ 	.byte	0x04, 0x46
        /*008e*/ 	.short	(.L_3693 - .L_3692)


	//   ....[0]....
.L_3692:
        /*0090*/ 	.word	0x000010b0


	//   ....[1]....
        /*0094*/ 	.word	0x000021c0


	//   ....[2]....
        /*0098*/ 	.word	0x000032d0


	//   ....[3]....
        /*009c*/ 	.word	0x000043c0


	//   ....[4]....
        /*00a0*/ 	.word	0x00005dc0


	//   ....[5]....
        /*00a4*/ 	.word	0x00006de0


	//   ....[6]....
        /*00a8*/ 	.word	0x00007dc0


	//   ....[7]....
        /*00ac*/ 	.word	0x00008da0


	//----- nvinfo : EIATTR_EXIT_INSTR_OFFSETS
	.align		4
.L_3693:
        /*00b0*/ 	.byte	0x04, 0x1c
        /*00b2*/ 	.short	(.L_3695 - .L_3694)


	//   ....[0]....
.L_3694:
        /*00b4*/ 	.word	0x00007e80


	//   ....[1]....
        /*00b8*/ 	.word	0x00007fd0


	//   ....[2]....
        /*00bc*/ 	.word	0x00008010


	//   ....[3]....
        /*00c0*/ 	.word	0x000080b0


	//   ....[4]....
        /*00c4*/ 	.word	0x000080f0


	//   ....[5]....
        /*00c8*/ 	.word	0x00008130


	//   ....[6]....
        /*00cc*/ 	.word	0x000081c0


	//   ....[7]....
        /*00d0*/ 	.word	0x000081e0


	//   ....[8]....
        /*00d4*/ 	.word	0x00008280


	//   ....[9]....
        /*00d8*/ 	.word	0x000082d0


	//   ....[10]....
        /*00dc*/ 	.word	0x00008320


	//   ....[11]....
        /*00e0*/ 	.word	0x000083f0


	//   ....[12]....
        /*00e4*/ 	.word	0x00008450


	//   ....[13]....
        /*00e8*/ 	.word	0x000085e0


	//   ....[14]....
        /*00ec*/ 	.word	0x00008740


	//   ....[15]....
        /*00f0*/ 	.word	0x00008780


	//   ....[16]....
        /*00f4*/ 	.word	0x00008840


	//   ....[17]....
        /*00f8*/ 	.word	0x000089c0


	//   ....[18]....
        /*00fc*/ 	.word	0x00008b40


	//   ....[19]....
        /*0100*/ 	.word	0x00008ca0


	//   ....[20]....
        /*0104*/ 	.word	0x00008db0


	//   ....[21]....
        /*0108*/ 	.word	0x00008df0


	//   ....[22]....
        /*010c*/ 	.word	0x00008e30


	//----- nvinfo : EIATTR_MAX_THREADS
	.align		4
.L_3695:
        /*0110*/ 	.byte	0x04, 0x05
        /*0112*/ 	.short	(.L_3697 - .L_3696)
.L_3696:
        /*0114*/ 	.word	0x00000080
        /*0118*/ 	.word	0x00000001
        /*011c*/ 	.word	0x00000001


	//----- nvinfo : EIATTR_CRS_STACK_SIZE
	.align		4
.L_3697:
        /*0120*/ 	.byte	0x04, 0x1e
        /*0122*/ 	.short	(.L_3699 - .L_3698)
.L_3698:
        /*0124*/ 	.word	0x00000000


	//----- nvinfo : EIATTR_CBANK_PARAM_SIZE
	.align		4
.L_3699:
        /*0128*/ 	.byte	0x03, 0x19
        /*012a*/ 	.short	0x0034


	//----- nvinfo : EIATTR_PARAM_CBANK
	.align		4
        /*012c*/ 	.byte	0x04, 0x0a
        /*012e*/ 	.short	(.L_3701 - .L_3700)
	.align		4
.L_3700:
        /*0130*/ 	.word	index@(.nv.constant0._ZN2at6native27unrolled_elementwise_kernelIZNS0_50_GLOBAL__N__2680c7bb_12_PowKernel_cu_140f0503_289629pow_tensor_scalar_kernel_implIN3c104HalfES5_EEvRNS_18TensorIteratorBaseET0_EUlS5_E1_St5arrayIPcLm2EELi4E23TrivialOffsetCalculatorILi1EjESE_NS0_6memory12LoadWithCastILi1EEENSF_13StoreWithCastILi1EEEEEviT_S8_T2_T3_T4_T5_)
        /*0134*/ 	.short	0x0210
        /*0136*/ 	.short	0x0034


	//----- nvinfo : EIATTR_SW_WAR
	.align		4
.L_3701:
        /*0138*/ 	.byte	0x04, 0x36
        /*013a*/ 	.short	(.L_3703 - .L_3702)
.L_3702:
        /*013c*/ 	.word	0x00000008
.L_3703:


//--------------------- .nv.info._ZN2at6native18elementwise_kernelILi128ELi4EZNS0_22gpu_kernel_impl_nocastIZNS0_50_GLOBAL__N__2680c7bb_12_PowKernel_cu_140f0503_289629pow_tensor_scalar_kernel_implIN3c104HalfES6_EEvRNS_18TensorIteratorBaseET0_EUlS6_E1_EEvS8_RKT_EUliE_EEviT1_ --------------------------
	.section	.nv.info._ZN2at6native18elementwise_kernelILi128ELi4EZNS0_22gpu_kernel_impl_nocastIZNS0_50_GLOBAL__N__2680c7bb_12_PowKernel_cu_140f0503_289629pow_tensor_scalar_kernel_implIN3c104HalfES6_EEvRNS_18TensorIteratorBaseET0_EUlS6_E1_EEvS8_RKT_EUliE_EEviT1_,"",@"SHT_CUDA_INFO"
	.sectionflags	@""
	.align	4


	//----- nvinfo : EIATTR_CUDA_API_VERSION
	.align		4
        /*0000*/ 	.byte	0x04, 0x37
        /*0002*/ 	.short	(.L_3705 - .L_3704)
.L_3704:
        /*0004*/ 	.word	0x00000082


	//----- nvinfo : EIATTR_KPARAM_INFO
	.align		4
.L_3705:
        /*0008*/ 	.byte	0x04, 0x17
        /*000a*/ 	.short	(.L_3707 - .L_3706)
.L_3706:
        /*000c*/ 	.word	0x00000000
        /*0010*/ 	.short	0x0001
        /*0012*/ 	.short	0x0008
        /*0014*/ 	.byte	0x00, 0xf0, 0x61, 0x08


	//----- nvinfo : EIATTR_KPARAM_INFO
	.align		4
.L_3707:
        /*0018*/ 	.byte	0x04, 0x17
        /*001a*/ 	.short	(.L_3709 - .L_3708)
.L_3708:
        /*001c*/ 	.word	0x00000000
        /*0020*/ 	.short	0x0000
        /*0022*/ 	.short	0x0000
        /*0024*/ 	.byte	0x00, 0xf0, 0x11, 0x00


	//----- nvinfo : EIATTR_SPARSE_MMA_MASK
	.align		4
.L_3709:
        /*0028*/ 	.byte	0x03, 0x50
        /*002a*/ 	.short	0x0000


	//----- nvinfo : EIATTR_MAXREG_COUNT
	.align		4
        /*002c*/ 	.byte	0x03, 0x1b
        /*002e*/ 	.short	0x0080


	//----- nvinfo : EIATTR_MERCURY_ISA_VERSION
	.align		4
        /*0030*/ 	.byte	0x03, 0x5f
        /*0032*/ 	.short	0x0101


	//----- nvinfo : EIATTR_EXIT_INSTR_OFFSETS
	.align		4
        /*0034*/ 	.byte	0x04, 0x1c
        /*0036*/ 	.short	(.L_3711 - .L_3710)


	//   ....[0]....
.L_3710:
        /*0038*/ 	.word	0x00004130


	//   ....[1]....
        /*003c*/ 	.word	0x00005690


	//----- nvinfo : EIATTR_MAX_THREADS
	.align		4
.L_3711:
        /*0040*/ 	.byte	0x04, 0x05
        /*0042*/ 	.short	(.L_3713 - .L_3712)
.L_3712:
        /*0044*/ 	.word	0x00000080
        /*0048*/ 	.word	0x00000001
        /*004c*/ 	.word	0x00000001


	//----- nvinfo : EIATTR_CRS_STACK_SIZE
	.align		4
.L_3713:
        /*0050*/ 	.byte	0x04, 0x1e
        /*0052*/ 	.short	(.L_3715 - .L_3714)
.L_3714:
        /*0054*/ 	.word	0x00000000


	//----- nvinfo : EIATTR_CBANK_PARAM_SIZE
	.align		4
.L_3715:
        /*0058*/ 	.byte	0x03, 0x19
        /*005a*/ 	.short	0x0220


	//----- nvinfo : EIATTR_PARAM_CBANK
	.align		4
        /*005c*/ 	.byte	0x04, 0x0a
        /*005e*/ 	.short	(.L_3717 - .L_3716)
	.align		4
.L_3716:
        /*0060*/ 	.word	index@(.nv.constant0._ZN2at6native18elementwise_kernelILi128ELi4EZNS0_22gpu_kernel_impl_nocastIZNS0_50_GLOBAL__N__2680c7bb_12_PowKernel_cu_140f0503_289629pow_tensor_scalar_kernel_implIN3c104HalfES6_EEvRNS_18TensorIteratorBaseET0_EUlS6_E1_EEvS8_RKT_EUliE_EEviT1_)
        /*0064*/ 	.short	0x0210
        /*0066*/ 	.short	0x0220


	//----- nvinfo : EIATTR_SW_WAR
	.align		4
.L_3717:
        /*0068*/ 	.byte	0x04, 0x36
        /*006a*/ 	.short	(.L_3719 - .L_3718)
.L_3718:
        /*006c*/ 	.word	0x00000008
.L_3719:


//--------------------- .nv.info._ZN2at6native27unrolled_elementwise_kernelIZNS0_50_GLOBAL__N__2680c7bb_12_PowKernel_cu_140f0503_289629pow_tensor_scalar_kernel_implIN3c104HalfES5_EEvRNS_18TensorIteratorBaseET0_EUlS5_E1_St5arrayIPcLm2EELi4E23TrivialOffsetCalculatorILi1EjESE_NS0_6memory15LoadWithoutCastENSF_16StoreWithoutCastEEEviT_S8_T2_T3_T4_T5_ --------------------------
	.section	.nv.info._ZN2at6native27unrolled_elementwise_kernelIZNS0_50_GLOBAL__N__2680c7bb_12_PowKernel_cu_140f0503_289629pow_tensor_scalar_kernel_implIN3c104HalfES5_EEvRNS_18TensorIteratorBaseET0_EUlS5_E1_St5arrayIPcLm2EELi4E23TrivialOffsetCalculatorILi1EjESE_NS0_6memory15LoadWithoutCastENSF_16StoreWithoutCastEEEviT_S8_T2_T3_T4_T5_,"",@"SHT_CUDA_INFO"
	.sectionflags	@""
	.align	4


	//----- nvinfo : EIATTR_CUDA_API_VERSION
	.align		4
        /*0000*/ 	.byte	0x04, 0x37
        /*0002*/ 	.short	(.L_3721 - .L_3720)
.L_3720:
        /*0004*/ 	.word	0x00000082


	//----- nvinfo : EIATTR_KPARAM_INFO
	.align		4
.L_3721:
        /*0008*/ 	.byte	0x04, 0x17
        /*000a*/ 	.short	(.L_3723 - .L_3722)
.L_3722:
        /*000c*/ 	.word	0x00000000
        /*0010*/ 	.short	0x0006
        /*0012*/ 	.short	0x0023
        /*0014*/ 	.byte	0x00, 0xf0, 0x05, 0x00


	//----- nvinfo : EIATTR_KPARAM_INFO
	.align		4
.L_3723:
        /*0018*/ 	.byte	0x04, 0x17
        /*001a*/ 	.short	(.L_3725 - .L_3724)
.L_3724:
        /*001c*/ 	.word	0x00000000
        /*0020*/ 	.short	0x0005
        /*0022*/ 	.short	0x0022
        /*0024*/ 	.byte	0x00, 0xf0, 0x05, 0x00


	//----- nvinfo : EIATTR_KPARAM_INFO
	.align		4
.L_3725:
        /*0028*/ 	.byte	0x04, 0x17
        /*002a*/ 	.short	(.L_3727 - .L_3726)
.L_3726:
        /*002c*/ 	.word	0x00000000
        /*0030*/ 	.short	0x0004
        /*0032*/ 	.short	0x0021
        /*0034*/ 	.byte	0x00, 0xf0, 0x05, 0x00


	//----- nvinfo : EIATTR_KPARAM_INFO
	.align		4
.L_3727:
        /*0038*/ 	.byte	0x04, 0x17
        /*003a*/ 	.short	(.L_3729 - .L_3728)
.L_3728:
        /*003c*/ 	.word	0x00000000
        /*0040*/ 	.short	0x0003
        /*0042*/ 	.short	0x0020
        /*0044*/ 	.byte	0x00, 0xf0, 0x05, 0x00


	//----- nvinfo : EIATTR_KPARAM_INFO
	.align		4
.L_3729:
        /*0048*/ 	.byte	0x04, 0x17
        /*004a*/ 	.short	(.L_3731 - .L_3730)
.L_3730:
        /*004c*/ 	.word	0x00000000
        /*0050*/ 	.short	0x0002
        /*0052*/ 	.short	0x0010
        /*0054*/ 	.byte	0x00, 0xf0, 0x41, 0x00


	//----- nvinfo : EIATTR_KPARAM_INFO
	.align		4
.L_3731:
        /*0058*/ 	.byte	0x04, 0x17
        /*005a*/ 	.short	(.L_3733 - .L_3732)
.L_3732:
        /*005c*/ 	.word	0x00000000
        /*0060*/ 	.short	0x0001
        /*0062*/ 	.short	0x0008
        /*0064*/ 	.byte	0x00, 0xf0, 0x21, 0x00


	//----- nvinfo : EIATTR_KPARAM_INFO
	.align		4
.L_3733:
        /*0068*/ 	.byte	0x04, 0x17
        /*006a*/ 	.short	(.L_3735 - .L_3734)
.L_3734:
        /*006c*/ 	.word	0x00000000
        /*0070*/ 	.short	0x0000
        /*0072*/ 	.short	0x0000
        /*0074*/ 	.byte	0x00, 0xf0, 0x11, 0x00


	//----- nvinfo : EIATTR_SPARSE_MMA_MASK
	.align		4
.L_3735:
        /*0078*/ 	.byte	0x03, 0x50
        /*007a*/ 	.short	0x0000


	//----- nvinfo : EIATTR_MAXREG_COUNT
	.align		4
        /*007c*/ 	.byte	0x03, 0x1b
        /*007e*/ 	.short	0x00ff


	//----- nvinfo : EIATTR_MERCURY_ISA_VERSION
	.align		4
        /*0080*/ 	.byte	0x03, 0x5f
        /*0082*/ 	.short	0x0101


	//----- nvinfo : EIATTR_EXIT_INSTR_OFFSETS
	.align		4
        /*0084*/ 	.byte	0x04, 0x1c
        /*0086*/ 	.short	(.L_3737 - .L_3736)


	//   ....[0]....
.L_3736:
        /*0088*/ 	.word	0x00000b50


	//   ....[1]....
        /*008c*/ 	.word	0x00000ba0


	//----- nvinfo : EIATTR_MAX_THREADS
	.align		4
.L_3737:
        /*0090*/ 	.byte	0x04, 0x05
        /*0092*/ 	.short	(.L_3739 - .L_3738)
.L_3738:
        /*0094*/ 	.word	0x00000080
        /*0098*/ 	.word	0x00000001
        /*009c*/ 	.word	0x00000001


	//----- nvinfo : EIATTR_CRS_STACK_SIZE
	.align		4
.L_3739:
        /*00a0*/ 	.byte	0x04, 0x1e
        /*00a2*/ 	.short	(.L_3741 - .L_3740)
.L_3740:
        /*00a4*/ 	.word	0x00000000


	//----- nvinfo : EIATTR_CBANK_PARAM_SIZE
	.align		4
.L_3741:
        /*00a8*/ 	.byte	0x03, 0x19
        /*00aa*/ 	.short	0x0024


	//----- nvinfo : EIATTR_PARAM_CBANK
	.align		4
        /*00ac*/ 	.byte	0x04, 0x0a
        /*00ae*/ 	.short	(.L_3743 - .L_3742)
	.align		4
.L_3742:
        /*00b0*/ 	.word	index@(.nv.constant0._ZN2at6native27unrolled_elementwise_kernelIZNS0_50_GLOBAL__N__2680c7bb_12_PowKernel_cu_140f0503_289629pow_tensor_scalar_kernel_implIN3c104HalfES5_EEvRNS_18TensorIteratorBaseET0_EUlS5_E1_St5arrayIPcLm2EELi4E23TrivialOffsetCalculatorILi1EjESE_NS0_6memory15LoadWithoutCastENSF_16StoreWithoutCastEEEviT_S8_T2_T3_T4_T5_)
        /*00b4*/ 	.short	0x0210
        /*00b6*/ 	.short	0x0024


	//----- nvinfo : EIATTR_SW_WAR
	.align		4
.L_3743:
        /*00b8*/ 	.byte	0x04, 0x36
        /*00ba*/ 	.short	(.L_3745 - .L_3744)
.L_3744:
        /*00bc*/ 	.word	0x00000008
.L_3745:


//--------------------- .nv.info._ZN2at6native29vectorized_elementwise_kernelILi2EZNS0_50_GLOBAL__N__2680c7bb_12_PowKernel_cu_140f0503_289629pow_tensor_scalar_kernel_implIN3c104HalfES5_EEvRNS_18TensorIteratorBaseET0_EUlS5_E1_St5arrayIPcLm2EEEEviS8_T1_ --------------------------
	.section	.nv.info._ZN2at6native29vectorized_elementwise_kernelILi2EZNS0_50_GLOBAL__N__2680c7bb_12_PowKernel_cu_140f0503_289629pow_tensor_scalar_kernel_implIN3c104HalfES5_EEvRNS_18TensorIteratorBaseET0_EUlS5_E1_St5arrayIPcLm2EEEEviS8_T1_,"",@"SHT_CUDA_INFO"
	.sectionflags	@""
	.align	4


	//----- nvinfo : EIATTR_CUDA_API_VERSION
	.align		4
        /*0000*/ 	.byte	0x04, 0x37
        /*0002*/ 	.short	(.L_3747 - .L_3746)
.L_3746:
        /*0004*/ 	.word	0x00000082


	//----- nvinfo : EIATTR_KPARAM_INFO
	.align		4
.L_3747:
        /*0008*/ 	.byte	0x04, 0x17
        /*000a*/ 	.short	(.L_3749 - .L_3748)
.L_3748:
        /*000c*/ 	.word	0x00000000
        /*0010*/ 	.short	0x0002
        /*0012*/ 	.short	0x0010
        /*0014*/ 	.byte	0x00, 0xf0, 0x41, 0x00


	//----- nvinfo : EIATTR_KPARAM_INFO
	.align		4
.L_3749:
        /*0018*/ 	.byte	0x04, 0x17
        /*001a*/ 	.short	(.L_3751 - .L_3750)
.L_3750:
        /*001c*/ 	.word	0x00000000
        /*0020*/ 	.short	0x0001
        /*0022*/ 	.short	0x0008
        /*0024*/ 	.byte	0x00, 0xf0, 0x21, 0x00


	//----- nvinfo : EIATTR_KPARAM_INFO
	.align		4
.L_3751:
        /*0028*/ 	.byte	0x04, 0x17
        /*002a*/ 	.short	(.L_3753 - .L_3752)
.L_3752:
        /*002c*/ 	.word	0x00000000
        /*0030*/ 	.short	0x0000
        /*0032*/ 	.short	0x0000
        /*0034*/ 	.byte	0x00, 0xf0, 0x11, 0x00


	//----- nvinfo : EIATTR_SPARSE_MMA_MASK
	.align		4
.L_3753:
        /*0038*/ 	.byte	0x03, 0x50
        /*003a*/ 	.short	0x0000


	//----- nvinfo : EIATTR_MAXREG_COUNT
	.align		4
        /*003c*/ 	.byte	0x03, 0x1b
        /*003e*/ 	.short	0x00ff


	//----- nvinfo : EIATTR_MERCURY_ISA_VERSION
	.align		4
        /*0040*/ 	.byte	0x03, 0x5f
        /*0042*/ 	.short	0x0101


	//----- nvinfo : EIATTR_EXIT_INSTR_OFFSETS
	.align		4
        /*0044*/ 	.byte	0x04, 0x1c
        /*0046*/ 	.short	(.L_3755 - .L_3754)


	//   ....[0]....
.L_3754:
        /*0048*/ 	.word	0x00000eb0


	//   ....[1]....
        /*004c*/ 	.word	0x00002590


	//   ....[2]....
        /*0050*/ 	.word	0x000025e0


	//----- nvinfo : EIATTR_MAX_THREADS
	.align		4
.L_3755:
        /*0054*/ 	.byte	0x04, 0x05
        /*0056*/ 	.short	(.L_3757 - .L_3756)
.L_3756:
        /*0058*/ 	.word	0x00000080
        /*005c*/ 	.word	0x00000001
        /*0060*/ 	.word	0x00000001


	//----- nvinfo : EIATTR_CRS_STACK_SIZE
	.align		4
.L_3757:
        /*0064*/ 	.byte	0x04, 0x1e
        /*0066*/ 	.short	(.L_3759 - .L_3758)
.L_3758:
        /*0068*/ 	.word	0x00000000


	//----- nvinfo : EIATTR_CBANK_PARAM_SIZE
	.align		4
.L_3759:
        /*006c*/ 	.byte	0x03, 0x19
        /*006e*/ 	.short	0x0020


	//----- nvinfo : EIATTR_PARAM_CBANK
	.align		4
        /*0070*/ 	.byte	0x04, 0x0a
        /*0072*/ 	.short	(.L_3761 - .L_3760)
	.align		4
.L_3760:
        /*0074*/ 	.word	index@(.nv.constant0._ZN2at6native29vectorized_elementwise_kernelILi2EZNS0_50_GLOBAL__N__2680c7bb_12_PowKernel_cu_140f0503_289629pow_tensor_scalar_kernel_implIN3c104HalfES5_EEvRNS_18TensorIteratorBaseET0_EUlS5_E1_St5arrayIPcLm2EEEEviS8_T1_)
        /*0078*/ 	.short	0x0210
        /*007a*/ 	.short	0x0020


	//----- nvinfo : EIATTR_SW_WAR
	.align		4
.L_3761:
        /*007c*/ 	.byte	0x04, 0x36
        /*007e*/ 	.short	(.L_3763 - .L_3762)
.L_3762:
        /*0080*/ 	.word	0x00000008
.L_3763:


//--------------------- .nv.info._ZN2at6native29vectorized_elementwise_kernelILi4EZNS0_50_GLOBAL__N__2680c7bb_12_PowKernel_cu_140f0503_289629pow_tensor_scalar_kernel_implIN3c104HalfES5_EEvRNS_18TensorIteratorBaseET0_EUlS5_E1_St5arrayIPcLm2EEEEviS8_T1_ --------------------------
	.section	.nv.info._ZN2at6native29vectorized_elementwise_kernelILi4EZNS0_50_GLOBAL__N__2680c7bb_12_PowKernel_cu_140f0503_289629pow_tensor_scalar_kernel_implIN3c104HalfES5_EEvRNS_18TensorIteratorBaseET0_EUlS5_E1_St5arrayIPcLm2EEEEviS8_T1_,"",@"SHT_CUDA_INFO"
	.sectionflags	@""
	.align	4


	//----- nvinfo : EIATTR_CUDA_API_VERSION
	.align		4
        /*0000*/ 	.byte	0x04, 0x37
        /*0002*/ 	.short	(.L_3765 - .L_3764)
.L_3764:
        /*0004*/ 	.word	0x00000082


	//----- nvinfo : EIATTR_KPARAM_INFO
	.align		4
.L_3765:
        /*0008*/ 	.byte	0x04, 0x17
        /*000a*/ 	.short	(.L_3767 - .L_3766)
.L_3766:
        /*000c*/ 	.word	0x00000000
        /*0010*/ 	.short	0x0002
        /*0012*/ 	.short	0x0010
        /*0014*/ 	.byte	0x00, 0xf0, 0x41, 0x00


	//----- nvinfo : EIATTR_KPARAM_INFO
	.align		4
.L_3767:
        /*0018*/ 	.byte	0x04, 0x17
        /*001a*/ 	.short	(.L_3769 - .L_3768)
.L_3768:
        /*001c*/ 	.word	0x00000000
        /*0020*/ 	.short	0x0001
        /*0022*/ 	.short	0x0008
        /*0024*/ 	.byte	0x00, 0xf0, 0x21, 0x00


	//----- nvinfo : EIATTR_KPARAM_INFO
	.align		4
.L_3769:
        /*0028*/ 	.byte	0x04, 0x17
        /*002a*/ 	.short	(.L_3771 - .L_3770)
.L_3770:
        /*002c*/ 	.word	0x00000000
        /*0030*/ 	.short	0x0000
        /*0032*/ 	.short	0x0000
        /*0034*/ 	.byte	0x00, 0xf0, 0x11, 0x00


	//----- nvinfo : EIATTR_SPARSE_MMA_MASK
	.align		4
.L_3771:
        /*0038*/ 	.byte	0x03, 0x50
        /*003a*/ 	.short	0x0000


	//----- nvinfo : EIATTR_MAXREG_COUNT
	.align		4
        /*003c*/ 	.byte	0x03, 0x1b
        /*003e*/ 	.short	0x00ff


	//----- nvinfo : EIATTR_MERCURY_ISA_VERSION
	.align		4
        /*0040*/ 	.byte	0x03, 0x5f
        /*0042*/ 	.short	0x0101


	//----- nvinfo : EIATTR_EXIT_INSTR_OFFSETS
	.align		4
        /*0044*/ 	.byte	0x04, 0x1c
        /*0046*/ 	.short	(.L_3773 - .L_3772)


	//   ....[0]....
.L_3772:
        /*0048*/ 	.word	0x00000e70


	//   ....[1]....
        /*004c*/ 	.word	0x00002550


	//   ....[2]....
        /*0050*/ 	.word	0x000025a0


	//----- nvinfo : EIATTR_MAX_THREADS
	.align		4
.L_3773:
        /*0054*/ 	.byte	0x04, 0x05
        /*0056*/ 	.short	(.L_3775 - .L_3774)
.L_3774:
        /*0058*/ 	.word	0x00000080
        /*005c*/ 	.word	0x00000001
        /*0060*/ 	.word	0x00000001


	//----- nvinfo : EIATTR_CRS_STACK_SIZE
	.align		4
.L_3775:
        /*0064*/ 	.byte	0x04, 0x1e
        /*0066*/ 	.short	(.L_3777 - .L_3776)
.L_3776:
        /*0068*/ 	.word	0x00000000


	//----- nvinfo : EIATTR_CBANK_PARAM_SIZE
	.align		4
.L_3777:
        /*006c*/ 	.byte	0x03, 0x19
        /*006e*/ 	.short	0x0020


	//----- nvinfo : EIATTR_PARAM_CBANK
	.align		4
        /*0070*/ 	.byte	0x04, 0x0a
        /*0072*/ 	.short	(.L_3779 - .L_3778)
	.align		4
.L_3778:
        /*0074*/ 	.word	index@(.nv.constant0._ZN2at6native29vectorized_elementwise_kernelILi4EZNS0_50_GLOBAL__N__2680c7bb_12_PowKernel_cu_140f0503_289629pow_tensor_scalar_kernel_implIN3c104HalfES5_EEvRNS_18TensorIteratorBaseET0_EUlS5_E1_St5arrayIPcLm2EEEEviS8_T1_)
        /*0078*/ 	.short	0x0210
        /*007a*/ 	.short	0x0020


	//----- nvinfo : EIATTR_SW_WAR
	.align		4
.L_3779:
        /*007c*/ 	.byte	0x04, 0x36
        /*007e*/ 	.short	(.L_3781 - .L_3780)
.L_3780:
        /*0080*/ 	.word	0x00000008
.L_3781:


//--------------------- .nv.info._ZN2at6native29vectorized_elementwise_kernelILi8EZNS0_50_GLOBAL__N__2680c7bb_12_PowKernel_cu_140f0503_289629pow_tensor_scalar_kernel_implIN3c104HalfES5_EEvRNS_18TensorIteratorBaseET0_EUlS5_E1_St5arrayIPcLm2EEEEviS8_T1_ --------------------------
	.section	.nv.info._ZN2at6native29vectorized_elementwise_kernelILi8EZNS0_50_GLOBAL__N__2680c7bb_12_PowKernel_cu_140f0503_289629pow_tensor_scalar_kernel_implIN3c104HalfES5_EEvRNS_18TensorIteratorBaseET0_EUlS5_E1_St5arrayIPcLm2EEEEviS8_T1_,"",@"SHT_CUDA_INFO"
	.sectionflags	@""
	.align	4


	//----- nvinfo : EIATTR_CUDA_API_VERSION
	.align		4
        /*0000*/ 	.byte	0x04, 0x37
        /*0002*/ 	.short	(.L_3783 - .L_3782)
.L_3782:
        /*0004*/ 	.word	0x00000082


	//----- nvinfo : EIATTR_KPARAM_INFO
	.align		4
.L_3783:
        /*0008*/ 	.byte	0x04, 0x17
        /*000a*/ 	.short	(.L_3785 - .L_3784)
.L_3784:
        /*000c*/ 	.word	0x00000000
        /*0010*/ 	.short	0x0002
        /*0012*/ 	.short	0x0010
        /*0014*/ 	.byte	0x00, 0xf0, 0x41, 0x00


	//----- nvinfo : EIATTR_KPARAM_INFO
	.align		4
.L_3785:
        /*0018*/ 	.byte	0x04, 0x17
        /*001a*/ 	.short	(.L_3787 - .L_3786)
.L_3786:
        /*001c*/ 	.word	0x00000000
        /*0020*/ 	.short	0x0001
        /*0022*/ 	.short	0x0008
        /*0024*/ 	.byte	0x00, 0xf0, 0x21, 0x00


	//----- nvinfo : EIATTR_KPARAM_INFO
	.align		4
.L_3787:
        /*0028*/ 	.byte	0x04, 0x17
        /*002a*/ 	.short	(.L_3789 - .L_3788)
.L_3788:
        /*002c*/ 	.word	0x00000000
        /*0030*/ 	.short	0x0000
        /*0032*/ 	.short	0x0000
        /*0034*/ 	.byte	0x00, 0xf0, 0x11, 0x00


	//----- nvinfo : EIATTR_SPARSE_MMA_MASK
	.align		4
.L_3789:
        /*0038*/ 	.byte	0x03, 0x50
        /*003a*/ 	.short	0x0000


	//----- nvinfo : EIATTR_MAXREG_COUNT
	.align		4
        /*003c*/ 	.byte	0x03, 0x1b
        /*003e*/ 	.short	0x00ff


	//----- nvinfo : EIATTR_MERCURY_ISA_VERSION
	.align		4
        /*0040*/ 	.byte	0x03, 0x5f
        /*0042*/ 	.short	0x0101


	//----- nvinfo : EIATTR_EXIT_INSTR_OFFSETS
	.align		4
        /*0044*/ 	.byte	0x04, 0x1c
        /*0046*/ 	.short	(.L_3791 - .L_3790)


	//   ....[0]....
.L_3790:
        /*0048*/ 	.word	0x00000e70


	//   ....[1]....
        /*004c*/ 	.word	0x00002550


	//   ....[2]....
        /*0050*/ 	.word	0x000025b0


	//----- nvinfo : EIATTR_MAX_THREADS
	.align		4
.L_3791:
        /*0054*/ 	.byte	0x04, 0x05
        /*0056*/ 	.short	(.L_3793 - .L_3792)
.L_3792:
        /*0058*/ 	.word	0x00000080
        /*005c*/ 	.word	0x00000001
        /*0060*/ 	.word	0x00000001


	//----- nvinfo : EIATTR_CRS_STACK_SIZE
	.align		4
.L_3793:
        /*0064*/ 	.byte	0x04, 0x1e
        /*0066*/ 	.short	(.L_3795 - .L_3794)
.L_3794:
        /*0068*/ 	.word	0x00000000


	//----- nvinfo : EIATTR_CBANK_PARAM_SIZE
	.align		4
.L_3795:
        /*006c*/ 	.byte	0x03, 0x19
        /*006e*/ 	.short	0x0020


	//----- nvinfo : EIATTR_PARAM_CBANK
	.align		4
        /*0070*/ 	.byte	0x04, 0x0a
        /*0072*/ 	.short	(.L_3797 - .L_3796)
	.align		4
.L_3796:
        /*0074*/ 	.word	index@(.nv.constant0._ZN2at6native29vectorized_elementwise_kernelILi8EZNS0_50_GLOBAL__N__2680c7bb_12_PowKernel_cu_140f0503_289629pow_tensor_scalar_kernel_implIN3c104HalfES5_EEvRNS_18TensorIteratorBaseET0_EUlS5_E1_St5arrayIPcLm2EEEEviS8_T1_)
        /*0078*/ 	.short	0x0210
        /*007a*/ 	.short	0x0020


	//----- nvinfo : EIATTR_SW_WAR
	.align		4
.L_3797:
        /*007c*/ 	.byte	0x04, 0x36
        /*007e*/ 	.short	(.L_3799 - .L_3798)
.L_3798:
        /*0080*/ 	.word	0x00000008
.L_3799:


//--------------------- .nv.info._ZN2at6native18elementwise_kernelILi128ELi4EZNS0_15gpu_kernel_implIZNS0_50_GLOBAL__N__2680c7bb_12_PowKernel_cu_140f0503_289629pow_tensor_scalar_kernel_implIN3c104HalfES6_EEvRNS_18TensorIteratorBaseET0_EUlS6_E0_EEvS8_RKT_EUliE_EEviT1_ --------------------------
	.section	.nv.info._ZN2at6native18elementwise_kernelILi128ELi4EZNS0_15gpu_kernel_implIZNS0_50_GLOBAL__N__2680c7bb_12_PowKernel_cu_140f0503_289629pow_tensor_scalar_kernel_implIN3c104HalfES6_EEvRNS_18TensorIteratorBaseET0_EUlS6_E0_EEvS8_RKT_EUliE_EEviT1_,"",@"SHT_CUDA_INFO"
	.sectionflags	@""
	.align	4


	//----- nvinfo : EIATTR_CUDA_API_VERSION
	.align		4
        /*0000*/ 	.byte	0x04, 0x37
        /*0002*/ 	.short	(.L_3801 - .L_3800)
.L_3800:
        /*0004*/ 	.word	0x00000082


	//----- nvinfo : EIATTR_KPARAM_INFO
	.align		4
.L_3801:
        /*0008*/ 	.byte	0x04, 0x17
        /*000a*/ 	.short	(.L_3803 - .L_3802)
.L_3802:
        /*000c*/ 	.word	0x00000000
        /*0010*/ 	.short	0x0001
        /*0012*/ 	.short	0x0008
        /*0014*/ 	.byte	0x00, 0xf0, 0x81, 0x08


	//----- nvinfo : EIATTR_KPARAM_INFO
	.align		4
.L_3803:
        /*0018*/ 	.byte	0x04, 0x17
        /*001a*/ 	.short	(.L_3805 - .L_3804)
.L_3804:
        /*001c*/ 	.word	0x00000000
        /*0020*/ 	.short	0x0000
        /*0022*/ 	.short	0x0000
        /*0024*/ 	.byte	0x00, 0xf0, 0x11, 0x00


	//----- nvinfo : EIATTR_SPARSE_MMA_MASK
	.align		4
.L_3805:
        /*0028*/ 	.byte	0x03, 0x50
        /*002a*/ 	.short	0x0000


	//----- nvinfo : EIATTR_MAXREG_COUNT
	.align		4
        /*002c*/ 	.byte	0x03, 0x1b
        /*002e*/ 	.short	0x0080


	//----- nvinfo : EIATTR_EXTERNS
	.align		4
        /*0030*/ 	.byte	0x04, 0x0f
        /*0032*/ 	.short	(.L_3807 - .L_3806)


	//   ....[0]....
	.align		4
.L_3806:
        /*0034*/ 	.word	index@(__assertfail)


	//----- nvinfo : EIATTR_MERCURY_ISA_VERSION
	.align		4
.L_3807:
        /*0038*/ 	.byte	0x03, 0x5f
        /*003a*/ 	.short	0x0101


	//----- nvinfo : EIATTR_SYSCALL_OFFSETS
	.align		4
        /*003c*/ 	.byte	0x04, 0x46
        /*003e*/ 	.short	(.L_3809 - .L_3808)


	//   ....[0]....
.L_3808:
        /*0040*/ 	.word	0x000022b0


	//   ....[1]....
        /*0044*/ 	.word	0x00003270


	//   ....[2]....
        /*0048*/ 	.word	0x00005580


	//   ....[3]....
        /*004c*/ 	.word	0x00006540


	//   ....[4]....
        /*0050*/ 	.word	0x00008840


	//   ....[5]....
        /*0054*/ 	.word	0x00009800


	//   ....[6]....
        /*0058*/ 	.word	0x0000baf0


	//   ....[7]....
        /*005c*/ 	.word	0x0000cab0


	//----- nvinfo : EIATTR_EXIT_INSTR_OFFSETS
	.align		4
.L_3809:
        /*0060*/ 	.byte	0x04, 0x1c
        /*0062*/ 	.short	(.L_3811 - .L_3810)


	//   ....[0]....
.L_3810:
        /*0064*/ 	.word	0x000098d0


	//   ....[1]....
        /*0068*/ 	.word	0x0000bce0


	//   ....[2]....
        /*006c*/ 	.word	0x0000bd20


	//   ....[3]....
        /*0070*/ 	.word	0x0000bdc0


	//   ....[4]....
        /*0074*/ 	.word	0x0000be00


	//   ....[5]....
        /*0078*/ 	.word	0x0000be40


	//   ....[6]....
        /*007c*/ 	.word	0x0000bed0


	//   ....[7]....
        /*0080*/ 	.word	0x0000bef0


	//   ....[8]....
        /*0084*/ 	.word	0x0000bf90


	//   ....[9]....
        /*0088*/ 	.word	0x0000bfe0


	//   ....[10]....
        /*008c*/ 	.word	0x0000c030


	//   ....[11]....
        /*0090*/ 	.word	0x0000c100


	//   ....[12]....
        /*0094*/ 	.word	0x0000c160


	//   ....[13]....
        /*0098*/ 	.word	0x0000c2f0


	//   ....[14]....
        /*009c*/ 	.word	0x0000c450


	//   ....[15]....
        /*00a0*/ 	.word	0x0000c490


	//   ....[16]....
        /*00a4*/ 	.word	0x0000c550


	//   ....[17]....
        /*00a8*/ 	.word	0x0000c6d0


	//   ....[18]....
        /*00ac*/ 	.word	0x0000c850


	//   ....[19]....
        /*00b0*/ 	.word	0x0000c9b0


	//   ....[20]....
        /*00b4*/ 	.word	0x0000cac0


	//   ....[21]....
        /*00b8*/ 	.word	0x0000cb00


	//   ....[22]....
        /*00bc*/ 	.word	0x0000cb40


	//----- nvinfo : EIATTR_MAX_THREADS
	.align		4
.L_3811:
        /*00c0*/ 	.byte	0x04, 0x05
        /*00c2*/ 	.short	(.L_3813 - .L_3812)
.L_3812:
        /*00c4*/ 	.word	0x00000080
        /*00c8*/ 	.word	0x00000001
        /*00cc*/ 	.word	0x00000001


	//----- nvinfo : EIATTR_CRS_STACK_SIZE
	.align		4
.L_3813:
        /*00d0*/ 	.byte	0x04, 0x1e
        /*00d2*/ 	.short	(.L_3815 - .L_3814)
.L_3814:
        /*00d4*/ 	.word	0x00000000


	//----- nvinfo : EIATTR_CBANK_PARAM_SIZE
	.align		4
.L_3815:
        /*00d8*/ 	.byte	0x03, 0x19
        /*00da*/ 	.short	0x0228


	//----- nvinfo : EIATTR_PARAM_CBANK
	.align		4
        /*00dc*/ 	.byte	0x04, 0x0a
        /*00de*/ 	.short	(.L_3817 - .L_3816)
	.align		4
.L_3816:
        /*00e0*/ 	.word	index@(.nv.constant0._ZN2at6native18elementwise_kernelILi128ELi4EZNS0_15gpu_kernel_implIZNS0_50_GLOBAL__N__2680c7bb_12_PowKernel_cu_140f0503_289629pow_tensor_scalar_kernel_implIN3c104HalfES6_EEvRNS_18TensorIteratorBaseET0_EUlS6_E0_EEvS8_RKT_EUliE_EEviT1_)
        /*00e4*/ 	.short	0x0210
        /*00e6*/ 	.short	0x0228


	//----- nvinfo : EIATTR_SW_WAR
	.align		4
.L_3817:
        /*00e8*/ 	.byte	0x04, 0x36
        /*00ea*/ 	.short	(.L_3819 - .L_3818)
.L_3818:
        /*00ec*/ 	.word	0x00000008
.L_3819:


//--------------------- .nv.info._ZN2at6native27unrolled_elementwise_kernelIZNS0_50_GLOBAL__N__2680c7bb_12_PowKernel_cu_140f0503_289629pow_tensor_scalar_kernel_implIN3c104HalfES5_EEvRNS_18TensorIteratorBaseET0_EUlS5_E0_St5arrayIPcLm2EELi4E23TrivialOffsetCalculatorILi1EjESE_NS0_6memory12LoadWithCastILi1EEENSF_13StoreWithCastILi1EEEEEviT_S8_T2_T3_T4_T5_ --------------------------
	.section	.nv.info._ZN2at6native27unrolled_elementwise_kernelIZNS0_50_GLOBAL__N__2680c7bb_12_PowKernel_cu_140f0503_289629pow_tensor_scalar_kernel_implIN3c104HalfES5_EEvRNS_18TensorIteratorBaseET0_EUlS5_E0_St5arrayIPcLm2EELi4E23TrivialOffsetCalculatorILi1EjESE_NS0_6memory12LoadWithCastILi1EEENSF_13StoreWithCastILi1EEEEEviT_S8_T2_T3_T4_T5_,"",@"SHT_CUDA_INFO"
	.sectionflags	@""
	.align	4


	//----- nvinfo : EIATTR_CUDA_API_VERSION
	.align		4
        /*0000*/ 	.byte	0x04, 0x37
        /*0002*/ 	.short	(.L_3821 - .L_3820)
.L_3820:
        /*0004*/ 	.word	0x00000082


	//----- nvinfo : EIATTR_KPARAM_INFO
	.align		4
.L_3821:
        /*0008*/ 	.byte	0x04, 0x17
        /*000a*/ 	.short	(.L_3823 - .L_3822)
.L_3822:
        /*000c*/ 	.word	0x00000000
        /*0010*/ 	.short	0x0006
        /*0012*/ 	.short	0x002c
        /*0014*/ 	.byte	0x00, 0xf0, 0x21, 0x00


	//----- nvinfo : EIATTR_KPARAM_INFO
	.align		4
.L_3823:
        /*0018*/ 	.byte	0x04, 0x17
        /*001a*/ 	.short	(.L_3825 - .L_3824)
.L_3824:
        /*001c*/ 	.word	0x00000000
        /*0020*/ 	.short	0x0005
        /*0022*/ 	.short	0x0024
        /*0024*/ 	.byte	0x00, 0xf0, 0x21, 0x00


	//----- nvinfo : EIATTR_KPARAM_INFO
	.align		4
.L_3825:
        /*0028*/ 	.byte	0x04, 0x17
        /*002a*/ 	.short	(.L_3827 - .L_3826)
.L_3826:
        /*002c*/ 	.word	0x00000000
        /*0030*/ 	.short	0x0004
        /*0032*/ 	.short	0x0021
        /*0034*/ 	.byte	0x00, 0xf0, 0x05, 0x00


	//----- nvinfo : EIATTR_KPARAM_INFO
	.align		4
.L_3827:
        /*0038*/ 	.byte	0x04, 0x17
        /*003a*/ 	.short	(.L_3829 - .L_3828)
.L_3828:
        /*003c*/ 	.word	0x00000000
        /*0040*/ 	.short	0x0003
        /*0042*/ 	.short	0x0020
        /*0044*/ 	.byte	0x00, 0xf0, 0x05, 0x00


	//----- nvinfo : EIATTR_KPARAM_INFO
	.align		4
.L_3829:
        /*0048*/ 	.byte	0x04, 0x17
        /*004a*/ 	.short	(.L_3831 - .L_3830)
.L_3830:
        /*004c*/ 	.word	0x00000000
        /*0050*/ 	.short	0x0002
        /*0052*/ 	.short	0x0010
        /*0054*/ 	.byte	0x00, 0xf0, 0x41, 0x00


	//----- nvinfo : EIATTR_KPARAM_INFO
	.align		4
.L_3831:
        /*0058*/ 	.byte	0x04, 0x17
        /*005a*/ 	.short	(.L_3833 - .L_3832)
.L_3832:
        /*005c*/ 	.word	0x00000000
        /*0060*/ 	.short	0x0001
        /*0062*/ 	.short	0x0008
        /*0064*/ 	.byte	0x00, 0xf0, 0x21, 0x00


	//----- nvinfo : EIATTR_KPARAM_INFO
	.align		4
.L_3833:
        /*0068*/ 	.byte	0x04, 0x17
        /*006a*/ 	.short	(.L_3835 - .L_3834)
.L_3834:
        /*006c*/ 	.word	0x00000000
        /*0070*/ 	.short	0x0000
        /*0072*/ 	.short	0x0000
        /*0074*/ 	.byte	0x00, 0xf0, 0x11, 0x00


	//----- nvinfo : EIATTR_SPARSE_MMA_MASK
	.align		4
.L_3835:
        /*0078*/ 	.byte	0x03, 0x50
        /*007a*/ 	.short	0x0000


	//----- nvinfo : EIATTR_MAXREG_COUNT
	.align		4
        /*007c*/ 	.byte	0x03, 0x1b
        /*007e*/ 	.short	0x00ff


	//----- nvinfo : EIATTR_EXTERNS
	.align		4
        /*0080*/ 	.byte	0x04, 0x0f
        /*0082*/ 	.short	(.L_3837 - .L_3836)


	//   ....[0]....
	.align		4
.L_3836:
        /*0084*/ 	.word	index@(__assertfail)


	//----- nvinfo : EIATTR_MERCURY_ISA_VERSION
	.align		4
.L_3837:
        /*0088*/ 	.byte	0x03, 0x5f
        /*008a*/ 	.short	0x0101


	//----- nvinfo : EIATTR_SYSCALL_OFFSETS
	.align		4
        /*008c*/ 	.byte	0x04, 0x46
        /*008e*/ 	.short	(.L_3839 - .L_3838)


	//   ....[0]....
.L_3838:
        /*0090*/ 	.word	0x000010b0


	//   ....[1]....
        /*0094*/ 	.word	0x000021c0


	//   ....[2]....
        /*0098*/ 	.word	0x000032e0


	//   ....[3]....
        /*009c*/ 	.word	0x000043d0


	//   ....[4]....
        /*00a0*/ 	.word	0x00005710


	//   ....[5]....
        /*00a4*/ 	.word	0x00006730


	//   ....[6]....
        /*00a8*/ 	.word	0x00007710


	//   ....[7]....
        /*00ac*/ 	.word	0x000086f0


	//----- nvinfo : EIATTR_EXIT_INSTR_OFFSETS
	.align		4
.L_3839:
        /*00b0*/ 	.byte	0x04, 0x1c
        /*00b2*/ 	.short	(.L_3841 - .L_3840)


	//   ....[0]....
.L_3840:
        /*00b4*/ 	.word	0x000077d0


	//   ....[1]....
        /*00b8*/ 	.word	0x00007920


	//   ....[2]....
        /*00bc*/ 	.word	0x00007960


	//   ....[3]....
        /*00c0*/ 	.word	0x00007a00


	//   ....[4]....
        /*00c4*/ 	.word	0x00007a40


	//   ....[5]....
        /*00c8*/ 	.word	0x00007a80


	//   ....[6]....
        /*00cc*/ 	.word	0x00007b10


	//   ....[7]....
        /*00d0*/ 	.word	0x00007b30


	//   ....[8]....
        /*00d4*/ 	.word	0x00007bd0


	//   ....[9]....
        /*00d8*/ 	.word	0x00007c20


	//   ....[10]....
        /*00dc*/ 	.word	0x00007c70


	//   ....[11]....
        /*00e0*/ 	.word	0x00007d40


	//   ....[12]....
        /*00e4*/ 	.word	0x00007da0


	//   ....[13]....
        /*00e8*/ 	.word	0x00007f30


	//   ....[14]....
        /*00ec*/ 	.word	0x00008090


	//   ....[15]....
        /*00f0*/ 	.word	0x000080d0


	//   ....[16]....
        /*00f4*/ 	.word	0x00008190


	//   ....[17]....
        /*00f8*/ 	.word	0x00008310


	//   ....[18]....
        /*00fc*/ 	.word	0x00008490


	//   ....[19]....
        /*0100*/ 	.word	0x000085f0


	//   ....[20]....
        /*0104*/ 	.word	0x00008700


	//   ....[21]....
        /*0108*/ 	.word	0x00008740


	//   ....[22]....
        /*010c*/ 	.word	0x00008780


	//----- nvinfo : EIATTR_MAX_THREADS
	.align		4
.L_3841:
        /*0110*/ 	.byte	0x04, 0x05
        /*0112*/ 	.short	(.L_3843 - .L_3842)
.L_3842:
        /*0114*/ 	.word	0x00000080
        /*0118*/ 	.word	0x00000001
        /*011c*/ 	.word	0x00000001


	//----- nvinfo : EIATTR_CRS_STACK_SIZE
	.align		4
.L_3843:
        /*0120*/ 	.byte	0x04, 0x1e
        /*0122*/ 	.short	(.L_3845 - .L_3844)
.L_3844:
        /*0124*/ 	.word	0x00000000


	//----- nvinfo : EIATTR_CBANK_PARAM_SIZE
	.align		4
.L_3845:
        /*0128*/ 	.byte	0x03, 0x19
        /*012a*/ 	.short	0x0034


	//----- nvinfo : EIATTR_PARAM_CBANK
	.align		4
        /*012c*/ 	.byte	0x04, 0x0a
        /*012e*/ 	.short	(.L_3847 - .L_3846)
	.align		4
.L_3846:
        /*0130*/ 	.word	index@(.nv.constant0._ZN2at6native27unrolled_elementwise_kernelIZNS0_50_GLOBAL__N__2680c7bb_12_PowKernel_cu_140f0503_289629pow_tensor_scalar_kernel_implIN3c104HalfES5_EEvRNS_18TensorIteratorBaseET0_EUlS5_E0_St5arrayIPcLm2EELi4E23TrivialOffsetCalculatorILi1EjESE_NS0_6memory12LoadWithCastILi1EEENSF_13StoreWithCastILi1EEEEEviT_S8_T2_T3_T4_T5_)
        /*0134*/ 	.short	0x0210
        /*0136*/ 	.short	0x0034


	//----- nvinfo : EIATTR_SW_WAR
	.align		4
.L_3847:
        /*0138*/ 	.byte	0x04, 0x36
        /*013a*/ 	.short	(.L_3849 - .L_3848)
.L_3848:
        /*013c*/ 	.word	0x00000008
.L_3849:


//--------------------- .nv.info._ZN2at6native18elementwise_kernelILi128ELi4EZNS0_22gpu_kernel_impl_nocastIZNS0_50_GLOBAL__N__2680c7bb_12_PowKernel_cu_140f0503_289629pow_tensor_scalar_kernel_implIN3c104HalfES6_EEvRNS_18TensorIteratorBaseET0_EUlS6_E0_EEvS8_RKT_EUliE_EEviT1_ --------------------------
	.section	.nv.info._ZN2at6native18elementwise_kernelILi128ELi4EZNS0_22gpu_kernel_impl_nocastIZNS0_50_GLOBAL__N__2680c7bb_12_PowKernel_cu_140f0503_289629pow_tensor_scalar_kernel_implIN3c104HalfES6_EEvRNS_18TensorIteratorBaseET0_EUlS6_E0_EEvS8_RKT_EUliE_EEviT1_,"",@"SHT_CUDA_INFO"
	.sectionflags	@""
	.align	4


	//----- nvinfo : EIATTR_CUDA_API_VERSION
	.align		4
        /*0000*/ 	.byte	0x04, 0x37
        /*0002*/ 	.short	(.L_3851 - .L_3850)
.L_3850:
        /*0004*/ 	.word	0x00000082


	//----- nvinfo : EIATTR_KPARAM_INFO
	.align		4
.L_3851:
        /*0008*/ 	.byte	0x04, 0x17
        /*000a*/ 	.short	(.L_3853 - .L_3852)
.L_3852:
        /*000c*/ 	.word	0x00000000
        /*0010*/ 	.short	0x0001
        /*0012*/ 	.short	0x0008
        /*0014*/ 	.byte	0x00, 0xf0, 0x61, 0x08


	//----- nvinfo : EIATTR_KPARAM_INFO
	.align		4
.L_3853:
        /*0018*/ 	.byte	0x04, 0x17
        /*001a*/ 	.short	(.L_3855 - .L_3854)
.L_3854:
        /*001c*/ 	.word	0x00000000
        /*0020*/ 	.short	0x0000
        /*0022*/ 	.short	0x0000
        /*0024*/ 	.byte	0x00, 0xf0, 0x11, 0x00


	//----- nvinfo : EIATTR_SPARSE_MMA_MASK
	.align		4
.L_3855:
        /*0028*/ 	.byte	0x03, 0x50
        /*002a*/ 	.short	0x0000


	//----- nvinfo : EIATTR_MAXREG_COUNT
	.align		4
        /*002c*/ 	.byte	0x03, 0x1b
        /*002e*/ 	.short	0x0080


	//----- nvinfo : EIATTR_MERCURY_ISA_VERSION
	.align		4
        /*0030*/ 	.byte	0x03, 0x5f
        /*0032*/ 	.short	0x0101


	//----- nvinfo : EIATTR_EXIT_INSTR_OFFSETS
	.align		4
        /*0034*/ 	.byte	0x04, 0x1c
        /*0036*/ 	.short	(.L_3857 - .L_3856)


	//   ....[0]....
.L_3856:
        /*0038*/ 	.word	0x00003c80


	//   ....[1]....
        /*003c*/ 	.word	0x00005050


	//----- nvinfo : EIATTR_MAX_THREADS
	.align		4
.L_3857:
        /*0040*/ 	.byte	0x04, 0x05
        /*0042*/ 	.short	(.L_3859 - .L_3858)
.L_3858:
        /*0044*/ 	.word	0x00000080
        /*0048*/ 	.word	0x00000001
        /*004c*/ 	.word	0x00000001


	//----- nvinfo : EIATTR_CRS_STACK_SIZE
	.align		4
.L_3859:
        /*0050*/ 	.byte	0x04, 0x1e
        /*0052*/ 	.short	(.L_3861 - .L_3860)
.L_3860:
        /*0054*/ 	.word	0x00000000


	//----- nvinfo : EIATTR_CBANK_PARAM_SIZE
	.align		4
.L_3861:
        /*0058*/ 	.byte	0x03, 0x19
        /*005a*/ 	.short	0x0220


	//----- nvinfo : EIATTR_PARAM_CBANK
	.align		4
        /*005c*/ 	.byte	0x04, 0x0a
        /*005e*/ 	.short	(.L_3863 - .L_3862)
	.align		4
.L_3862:
        /*0060*/ 	.word	index@(.nv.constant0._ZN2at6native18elementwise_kernelILi128ELi4EZNS0_22gpu_kernel_impl_nocastIZNS0_50_GLOBAL__N__2680c7bb_12_PowKernel_cu_140f0503_289629pow_tensor_scalar_kernel_implIN3c104HalfES6_EEvRNS_18TensorIteratorBaseET0_EUlS6_E0_EEvS8_RKT_EUliE_EEviT1_)
        /*0064*/ 	.short	0x0210
        /*0066*/ 	.short	0x0220


	//----- nvinfo : EIATTR_SW_WAR
	.align		4
.L_3863:
        /*0068*/ 	.byte	0x04, 0x36
        /*006a*/ 	.short	(.L_3865 - .L_3864)
.L_3864:
        /*006c*/ 	.word	0x00000008
.L_3865:


//--------------------- .nv.info._ZN2at6native27unrolled_elementwise_kernelIZNS0_50_GLOBAL__N__2680c7bb_12_PowKernel_cu_140f0503_289629pow_tensor_scalar_kernel_implIN3c104HalfES5_EEvRNS_18TensorIteratorBaseET0_EUlS5_E0_St5arrayIPcLm2EELi4E23TrivialOffsetCalculatorILi1EjESE_NS0_6memory15LoadWithoutCastENSF_16StoreWithoutCastEEEviT_S8_T2_T3_T4_T5_ --------------------------
	.section	.nv.info._ZN2at6native27unrolled_elementwise_kernelIZNS0_50_GLOBAL__N__2680c7bb_12_PowKernel_cu_140f0503_289629pow_tensor_scalar_kernel_implIN3c104HalfES5_EEvRNS_18TensorIteratorBaseET0_EUlS5_E0_St5arrayIPcLm2EELi4E23TrivialOffsetCalculatorILi1EjESE_NS0_6memory15LoadWithoutCastENSF_16StoreWithoutCastEEEviT_S8_T2_T3_T4_T5_,"",@"SHT_CUDA_INFO"
	.sectionflags	@""
	.align	4


	//----- nvinfo : EIATTR_CUDA_API_VERSION
	.align		4
        /*0000*/ 	.byte	0x04, 0x37
        /*0002*/ 	.short	(.L_3867 - .L_3866)
.L_3866:
        /*0004*/ 	.word	0x00000082


	//----- nvinfo : EIATTR_KPARAM_INFO
	.align		4
.L_3867:
        /*0008*/ 	.byte	0x04, 0x17
        /*000a*/ 	.short	(.L_3869 - .L_3868)
.L_3868:
        /*000c*/ 	.word	0x00000000
        /*0010*/ 	.short	0x0006
        /*0012*/ 	.short	0x0023
        /*0014*/ 	.byte	0x00, 0xf0, 0x05, 0x00


	//----- nvinfo : EIATTR_KPARAM_INFO
	.align		4
.L_3869:
        /*0018*/ 	.byte	0x04, 0x17
        /*001a*/ 	.short	(.L_3871 - .L_3870)
.L_3870:
        /*001c*/ 	.word	0x00000000
        /*0020*/ 	.short	0x0005
        /*0022*/ 	.short	0x0022
        /*0024*/ 	.byte	0x00, 0xf0, 0x05, 0x00


	//----- nvinfo : EIATTR_KPARAM_INFO
	.align		4
.L_3871:
        /*0028*/ 	.byte	0x04, 0x17
        /*002a*/ 	.short	(.L_3873 - .L_3872)
.L_3872:
        /*002c*/ 	.word	0x00000000
        /*0030*/ 	.short	0x0004
        /*0032*/ 	.short	0x0021
        /*0034*/ 	.byte	0x00, 0xf0, 0x05, 0x00


	//----- nvinfo : EIATTR_KPARAM_INFO
	.align		4
.L_3873:
        /*0038*/ 	.byte	0x04, 0x17
        /*003a*/ 	.short	(.L_3875 - .L_3874)
.L_3874:
        /*003c*/ 	.word	0x00000000
        /*0040*/ 	.short	0x0003
        /*0042*/ 	.short	0x0020
        /*0044*/ 	.byte	0x00, 0xf0, 0x05, 0x00


	//----- nvinfo : EIATTR_KPARAM_INFO
	.align		4
.L_3875:
        /*0048*/ 	.byte	0x04, 0x17
        /*004a*/ 	.short	(.L_3877 - .L_3876)
.L_3876:
        /*004c*/ 	.word	0x00000000
        /*0050*/ 	.short	0x0002
        /*0052*/ 	.short	0x0010
        /*0054*/ 	.byte	0x00, 0xf0, 0x41, 0x00


	//----- nvinfo : EIATTR_KPARAM_INFO
	.align		4
.L_3877:
        /*0058*/ 	.byte	0x04, 0x17
        /*005a*/ 	.short	(.L_3879 - .L_3878)
.L_3878:
        /*005c*/ 	.word	0x00000000
        /*0060*/ 	.short	0x0001
        /*0062*/ 	.short	0x0008
        /*0064*/ 	.byte	0x00, 0xf0, 0x21, 0x00


	//----- nvinfo : EIATTR_KPARAM_INFO
	.align		4
.L_3879:
        /*0068*/ 	.byte	0x04, 0x17
        /*006a*/ 	.short	(.L_3881 - .L_3880)
.L_3880:
        /*006c*/ 	.word	0x00000000
        /*0070*/ 	.short	0x0000
        /*0072*/ 	.short	0x0000
        /*0074*/ 	.byte	0x00, 0xf0, 0x11, 0x00


	//----- nvinfo : EIATTR_SPARSE_MMA_MASK
	.align		4
.L_3881:
        /*0078*/ 	.byte	0x03, 0x50
        /*007a*/ 	.short	0x0000


	//----- nvinfo : EIATTR_MAXREG_COUNT
	.align		4
        /*007c*/ 	.byte	0x03, 0x1b
        /*007e*/ 	.short	0x00ff


	//----- nvinfo : EIATTR_MERCURY_ISA_VERSION
	.align		4
        /*0080*/ 	.byte	0x03, 0x5f
        /*0082*/ 	.short	0x0101


	//----- nvinfo : EIATTR_EXIT_INSTR_OFFSETS
	.align		4
        /*0084*/ 	.byte	0x04, 0x1c
        /*0086*/ 	.short	(.L_3883 - .L_3882)


	//   ....[0]....
.L_3882:
        /*0088*/ 	.word	0x00000510


	//   ....[1]....
        /*008c*/ 	.word	0x000005a0


	//----- nvinfo : EIATTR_MAX_THREADS
	.align		4
.L_3883:
        /*0090*/ 	.byte	0x04, 0x05
        /*0092*/ 	.short	(.L_3885 - .L_3884)
.L_3884:
        /*0094*/ 	.word	0x00000080
        /*0098*/ 	.word	0x00000001
        /*009c*/ 	.word	0x00000001


	//----- nvinfo : EIATTR_CRS_STACK_SIZE
	.align		4
.L_3885:
        /*00a0*/ 	.byte	0x04, 0x1e
        /*00a2*/ 	.short	(.L_3887 - .L_3886)
.L_3886:
        /*00a4*/ 	.word	0x00000000


	//----- nvinfo : EIATTR_CBANK_PARAM_SIZE
	.align		4
.L_3887:
        /*00a8*/ 	.byte	0x03, 0x19
        /*00aa*/ 	.short	0x0024


	//----- nvinfo : EIATTR_PARAM_CBANK
	.align		4
        /*00ac*/ 	.byte	0x04, 0x0a
        /*00ae*/ 	.short	(.L_3889 - .L_3888)
	.align		4
.L_3888:
        /*00b0*/ 	.word	index@(.nv.constant0._ZN2at6native27unrolled_elementwise_kernelIZNS0_50_GLOBAL__N__2680c7bb_12_PowKernel_cu_140f0503_289629pow_tensor_scalar_kernel_implIN3c104HalfES5_EEvRNS_18TensorIteratorBaseET0_EUlS5_E0_St5arrayIPcLm2EELi4E23TrivialOffsetCalculatorILi1EjESE_NS0_6memory15LoadWithoutCastENSF_16StoreWithoutCastEEEviT_S8_T2_T3_T4_T5_)
        /*00b4*/ 	.short	0x0210
        /*00b6*/ 	.short	0x0024


	//----- nvinfo : EIATTR_SW_WAR
	.align		4
.L_3889:
        /*00b8*/ 	.byte	0x04, 0x36
        /*00ba*/ 	.short	(.L_3891 - .L_3890)
.L_3890:
        /*00bc*/ 	.word	0x00000008
.L_3891:


//--------------------- .nv.info._ZN2at6native29vectorized_elementwise_kernelILi2EZNS0_50_GLOBAL__N__2680c7bb_12_PowKernel_cu_140f0503_289629pow_tensor_scalar_kernel_implIN3c104HalfES5_EEvRNS_18TensorIteratorBaseET0_EUlS5_E0_St5arrayIPcLm2EEEEviS8_T1_ --------------------------
	.section	.nv.info._ZN2at6native29vectorized_elementwise_kernelILi2EZNS0_50_GLOBAL__N__2680c7bb_12_PowKernel_cu_140f0503_289629pow_tensor_scalar_kernel_implIN3c104HalfES5_EEvRNS_18TensorIteratorBaseET0_EUlS5_E0_St5arrayIPcLm2EEEEviS8_T1_,"",@"SHT_CUDA_INFO"
	.sectionflags	@""
	.align	4


	//----- nvinfo : EIATTR_CUDA_API_VERSION
	.align		4
        /*0000*/ 	.byte	0x04, 0x37
        /*0002*/ 	.short	(.L_3893 - .L_3892)
.L_3892:
        /*0004*/ 	.word	0x00000082


	//----- nvinfo : EIATTR_KPARAM_INFO
	.align		4
.L_3893:
        /*0008*/ 	.byte	0x04, 0x17
        /*000a*/ 	.short	(.L_3895 - .L_3894)
.L_3894:
        /*000c*/ 	.word	0x00000000
        /*0010*/ 	.short	0x0002
        /*0012*/ 	.short	0x0010
        /*0014*/ 	.byte	0x00, 0xf0, 0x41, 0x00


	//----- nvinfo : EIATTR_KPARAM_INFO
	.align		4
.L_3895:
        /*0018*/ 	.byte	0x04, 0x17
        /*001a*/ 	.short	(.L_3897 - .L_3896)
.L_3896:
        /*001c*/ 	.word	0x00000000
        /*0020*/ 	.short	0x0001
        /*0022*/ 	.short	0x0008
        /*0024*/ 	.byte	0x00, 0xf0, 0x21, 0x00


	//----- nvinfo : EIATTR_KPARAM_INFO
	.align		4
.L_3897:
        /*0028*/ 	.byte	0x04, 0x17
        /*002a*/ 	.short	(.L_3899 - .L_3898)
.L_3898:
        /*002c*/ 	.word	0x00000000
        /*0030*/ 	.short	0x0000
        /*0032*/ 	.short	0x0000
        /*0034*/ 	.byte	0x00, 0xf0, 0x11, 0x00


	//----- nvinfo : EIATTR_SPARSE_MMA_MASK
	.align		4
.L_3899:
        /*0038*/ 	.byte	0x03, 0x50
        /*003a*/ 	.short	0x0000


	//----- nvinfo : EIATTR_MAXREG_COUNT
	.align		4
        /*003c*/ 	.byte	0x03, 0x1b
        /*003e*/ 	.short	0x00ff


	//----- nvinfo : EIATTR_MERCURY_ISA_VERSION
	.align		4
        /*0040*/ 	.byte	0x03, 0x5f
        /*0042*/ 	.short	0x0101


	//----- nvinfo : EIATTR_EXIT_INSTR_OFFSETS
	.align		4
        /*0044*/ 	.byte	0x04, 0x1c
        /*0046*/ 	.short	(.L_3901 - .L_3900)


	//   ....[0]....
.L_3900:
        /*0048*/ 	.word	0x00000430


	//   ....[1]....
        /*004c*/ 	.word	0x00000f00


	//   ....[2]....
        /*0050*/ 	.word	0x00000f50


	//----- nvinfo : EIATTR_MAX_THREADS
	.align		4
.L_3901:
        /*0054*/ 	.byte	0x04, 0x05
        /*0056*/ 	.short	(.L_3903 - .L_3902)
.L_3902:
        /*0058*/ 	.word	0x00000080
        /*005c*/ 	.word	0x00000001
        /*0060*/ 	.word	0x00000001


	//----- nvinfo : EIATTR_CRS_STACK_SIZE
	.align		4
.L_3903:
        /*0064*/ 	.byte	0x04, 0x1e
        /*0066*/ 	.short	(.L_3905 - .L_3904)
.L_3904:
        /*0068*/ 	.word	0x00000000


	//----- nvinfo : EIATTR_CBANK_PARAM_SIZE
	.align		4
.L_3905:
        /*006c*/ 	.byte	0x03, 0x19
        /*006e*/ 	.short	0x0020


	//----- nvinfo : EIATTR_PARAM_CBANK
	.align		4
        /*0070*/ 	.byte	0x04, 0x0a
        /*0072*/ 	.short	(.L_3907 - .L_3906)
	.align		4
.L_3906:
        /*0074*/ 	.word	index@(.nv.constant0._ZN2at6native29vectorized_elementwise_kernelILi2EZNS0_50_GLOBAL__N__2680c7bb_12_PowKernel_cu_140f0503_289629pow_tensor_scalar_kernel_implIN3c104HalfES5_EEvRNS_18TensorIteratorBaseET0_EUlS5_E0_St5arrayIPcLm2EEEEviS8_T1_)
        /*0078*/ 	.short	0x0210
        /*007a*/ 	.short	0x0020


	//----- nvinfo : EIATTR_SW_WAR
	.align		4
.L_3907:
        /*007c*/ 	.byte	0x04, 0x36
        /*007e*/ 	.short	(.L_3909 - .L_3908)
.L_3908:
        /*0080*/ 	.word	0x00000008
.L_3909:


//--------------------- .nv.info._ZN2at6native29vectorized_elementwise_kernelILi4EZNS0_50_GLOBAL__N__2680c7bb_12_PowKernel_cu_140f0503_289629pow_tensor_scalar_kernel_implIN3c104HalfES5_EEvRNS_18TensorIteratorBaseET0_EUlS5_E0_St5arrayIPcLm2EEEEviS8_T1_ --------------------------
	.section	.nv.info._ZN2at6native29vectorized_elementwise_kernelILi4EZNS0_50_GLOBAL__N__2680c7bb_12_PowKernel_cu_140f0503_289629pow_tensor_scalar_kernel_implIN3c104HalfES5_EEvRNS_18TensorIteratorBaseET0_EUlS5_E0_St5arrayIPcLm2EEEEviS8_T1_,"",@"SHT_CUDA_INFO"
	.sectionflags	@""
	.align	4


	//----- nvinfo : EIATTR_CUDA_API_VERSION
	.align		4
        /*0000*/ 	.byte	0x04, 0x37
        /*0002*/ 	.short	(.L_3911 - .L_3910)
.L_3910:
        /*0004*/ 	.word	0x00000082


	//----- nvinfo : EIATTR_KPARAM_INFO
	.align		4
.L_3911:
        /*0008*/ 	.byte	0x04, 0x17
        /*000a*/ 	.short	(.L_3913 - .L_3912)
.L_3912:
        /*000c*/ 	.word	0x00000000
        /*0010*/ 	.short	0x0002
        /*0012*/ 	.short	0x0010
        /*0014*/ 	.byte	0x00, 0xf0, 0x41, 0x00


	//----- nvinfo : EIATTR_KPARAM_INFO
	.align		4
.L_3913:
        /*0018*/ 	.byte	0x04, 0x17
        /*001a*/ 	.short	(.L_3915 - .L_3914)
.L_3914:
        /*001c*/ 	.word	0x00000000
        /*0020*/ 	.short	0x0001
        /*0022*/ 	.short	0x0008
        /*0024*/ 	.byte	0x00, 0xf0, 0x21, 0x00


	//----- nvinfo : EIATTR_KPARAM_INFO
	.align		4
.L_3915:
        /*0028*/ 	.byte	0x04, 0x17
        /*002a*/ 	.short	(.L_3917 - .L_3916)
.L_3916:
        /*002c*/ 	.word	0x00000000
        /*0030*/ 	.short	0x0000
        /*0032*/ 	.short	0x0000
        /*0034*/ 	.byte	0x00, 0xf0, 0x11, 0x00


	//----- nvinfo : EIATTR_SPARSE_MMA_MASK
	.align		4
.L_3917:
        /*0038*/ 	.byte	0x03, 0x50
        /*003a*/ 	.short	0x0000


	//----- nvinfo : EIATTR_MAXREG_COUNT
	.align		4
        /*003c*/ 	.byte	0x03, 0x1b
        /*003e*/ 	.short	0x00ff


	//----- nvinfo : EIATTR_MERCURY_ISA_VERSION
	.align		4
        /*0040*/ 	.byte	0x03, 0x5f
        /*0042*/ 	.short	0x0101


	//----- nvinfo : EIATTR_EXIT_INSTR_OFFSETS
	.align		4
        /*0044*/ 	.byte	0x04, 0x1c
        /*0046*/ 	.short	(.L_3919 - .L_3918)


	//   ....[0]....
.L_3918:
        /*0048*/ 	.word	0x000003f0


	//   ....[1]....
        /*004c*/ 	.word	0x00000ec0


	//   ....[2]....
        /*0050*/ 	.word	0x00000f10


	//----- nvinfo : EIATTR_MAX_THREADS
	.align		4
.L_3919:
        /*0054*/ 	.byte	0x04, 0x05
        /*0056*/ 	.short	(.L_3921 - .L_3920)
.L_3920:
        /*0058*/ 	.word	0x00000080
        /*005c*/ 	.word	0x00000001
        /*0060*/ 	.word	0x00000001


	//----- nvinfo : EIATTR_CRS_STACK_SIZE
	.align		4
.L_3921:
        /*0064*/ 	.byte	0x04, 0x1e
        /*0066*/ 	.short	(.L_3923 - .L_3922)
.L_3922:
        /*0068*/ 	.word	0x00000000


	//----- nvinfo : EIATTR_CBANK_PARAM_SIZE
	.align		4
.L_3923:
        /*006c*/ 	.byte	0x03, 0x19
        /*006e*/ 	.short	0x0020


	//----- nvinfo : EIATTR_PARAM_CBANK
	.align		4
        /*0070*/ 	.byte	0x04, 0x0a
        /*0072*/ 	.short	(.L_3925 - .L_3924)
	.align		4
.L_3924:
        /*0074*/ 	.word	index@(.nv.constant0._ZN2at6native29vectorized_elementwise_kernelILi4EZNS0_50_GLOBAL__N__2680c7bb_12_PowKernel_cu_140f0503_289629pow_tensor_scalar_kernel_implIN3c104HalfES5_EEvRNS_18TensorIteratorBaseET0_EUlS5_E0_St5arrayIPcLm2EEEEviS8_T1_)
        /*0078*/ 	.short	0x0210
        /*007a*/ 	.short	0x0020


	//----- nvinfo : EIATTR_SW_WAR
	.align		4
.L_3925:
        /*007c*/ 	.byte	0x04, 0x36
        /*007e*/ 	.short	(.L_3927 - .L_3926)
.L_3926:
        /*0080*/ 	.word	0x00000008
.L_3927:


//--------------------- .nv.info._ZN2at6native29vectorized_elementwise_kernelILi8EZNS0_50_GLOBAL__N__2680c7bb_12_PowKernel_cu_140f0503_289629pow_tensor_scalar_kernel_implIN3c104HalfES5_EEvRNS_18TensorIteratorBaseET0_EUlS5_E0_St5arrayIPcLm2EEEEviS8_T1_ --------------------------
	.section	.nv.info._ZN2at6native29vectorized_elementwise_kernelILi8EZNS0_50_GLOBAL__N__2680c7bb_12_PowKernel_cu_140f0503_289629pow_tensor_scalar_kernel_implIN3c104HalfES5_EEvRNS_18TensorIteratorBaseET0_EUlS5_E0_St5arrayIPcLm2EEEEviS8_T1_,"",@"SHT_CUDA_INFO"
	.sectionflags	@""
	.align	4


	//----- nvinfo : EIATTR_CUDA_API_VERSION
	.align		4
        /*0000*/ 	.byte	0x04, 0x37
        /*0002*/ 	.short	(.L_3929 - .L_3928)
.L_3928:
        /*0004*/ 	.word	0x00000082


	//----- nvinfo : EIATTR_KPARAM_INFO
	.align		4
.L_3929:
        /*0008*/ 	.byte	0x04, 0x17
        /*000a*/ 	.short	(.L_3931 - .L_3930)
.L_3930:
        /*000c*/ 	.word	0x00000000
        /*0010*/ 	.short	0x0002
        /*0012*/ 	.short	0x0010
        /*0014*/ 	.byte	0x00, 0xf0, 0x41, 0x00


	//----- nvinfo : EIATTR_KPARAM_INFO
	.align		4
.L_3931:
        /*0018*/ 	.byte	0x04, 0x17
        /*001a*/ 	.short	(.L_3933 - .L_3932)
.L_3932:
        /*001c*/ 	.word	0x00000000
        /*0020*/ 	.short	0x0001
        /*0022*/ 	.short	0x0008
        /*0024*/ 	.byte	0x00, 0xf0, 0x21, 0x00


	//----- nvinfo : EIATTR_KPARAM_INFO
	.align		4
.L_3933:
        /*0028*/ 	.byte	0x04, 0x17
        /*002a*/ 	.short	(.L_3935 - .L_3934)
.L_3934:
        /*002c*/ 	.word	0x00000000
        /*0030*/ 	.short	0x0000
        /*0032*/ 	.short	0x0000
        /*0034*/ 	.byte	0x00, 0xf0, 0x11, 0x00


	//----- nvinfo : EIATTR_SPARSE_MMA_MASK
	.align		4
.L_3935:
        /*0038*/ 	.byte	0x03, 0x50
        /*003a*/ 	.short	0x0000


	//----- nvinfo : EIATTR_MAXREG_COUNT
	.align		4
        /*003c*/ 	.byte	0x03, 0x1b
        /*003e*/ 	.short	0x00ff


	//----- nvinfo : EIATTR_MERCURY_ISA_VERSION
	.align		4
        /*0040*/ 	.byte	0x03, 0x5f
        /*0042*/ 	.short	0x0101


	//----- nvinfo : EIATTR_EXIT_INSTR_OFFSETS
	.align		4
        /*0044*/ 	.byte	0x04, 0x1c
        /*0046*/ 	.short	(.L_3937 - .L_3936)


	//   ....[0]....
.L_3936:
        /*0048*/ 	.word	0x000003d0


	//   ....[1]....
        /*004c*/ 	.word	0x00000ea0


	//   ....[2]....
        /*0050*/ 	.word	0x00000ef0


	//----- nvinfo : EIATTR_MAX_THREADS
	.align		4
.L_3937:
        /*0054*/ 	.byte	0x04, 0x05
        /*0056*/ 	.short	(.L_3939 - .L_3938)
.L_3938:
        /*0058*/ 	.word	0x00000080
        /*005c*/ 	.word	0x00000001
        /*0060*/ 	.word	0x00000001


	//----- nvinfo : EIATTR_CRS_STACK_SIZE
	.align		4
.L_3939:
        /*0064*/ 	.byte	0x04, 0x1e
        /*0066*/ 	.short	(.L_3941 - .L_3940)
.L_3940:
        /*0068*/ 	.word	0x00000000


	//----- nvinfo : EIATTR_CBANK_PARAM_SIZE
	.align		4
.L_3941:
        /*006c*/ 	.byte	0x03, 0x19
        /*006e*/ 	.short	0x0020


	//----- nvinfo : EIATTR_PARAM_CBANK
	.align		4
        /*0070*/ 	.byte	0x04, 0x0a
        /*0072*/ 	.short	(.L_3943 - .L_3942)
	.align		4
.L_3942:
        /*0074*/ 	.word	index@(.nv.constant0._ZN2at6native29vectorized_elementwise_kernelILi8EZNS0_50_GLOBAL__N__2680c7bb_12_PowKernel_cu_140f0503_289629pow_tensor_scalar_kernel_implIN3c104HalfES5_EEvRNS_18TensorIteratorBaseET0_EUlS5_E0_St5arrayIPcLm2EEEEviS8_T1_)
        /*0078*/ 	.short	0x0210
        /*007a*/ 	.short	0x0020


	//----- nvinfo : EIATTR_SW_WAR
	.align		4
.L_3943:
        /*007c*/ 	.byte	0x04, 0x36
        /*007e*/ 	.short	(.L_3945 - .L_3944)
.L_3944:
        /*0080*/ 	.word	0x00000008
.L_3945:


//--------------------- .nv.info._ZN2at6native18elementwise_kernelILi128ELi4EZNS0_15gpu_kernel_implIZNS0_50_GLOBAL__N__2680c7bb_12_PowKernel_cu_140f0503_289629pow_tensor_scalar_kernel_implIN3c104HalfES6_EEvRNS_18TensorIteratorBaseET0_EUlS6_E_EEvS8_RKT_EUliE_EEviT1_ --------------------------
	.section	.nv.info._ZN2at6native18elementwise_kernelILi128ELi4EZNS0_15gpu_kernel_implIZNS0_50_GLOBAL__N__2680c7bb_12_PowKernel_cu_140f0503_289629pow_tensor_scalar_kernel_implIN3c104HalfES6_EEvRNS_18TensorIteratorBaseET0_EUlS6_E_EEvS8_RKT_EUliE_EEviT1_,"",@"SHT_CUDA_INFO"
	.sectionflags	@""
	.align	4


	//----- nvinfo : EIATTR_CUDA_API_VERSION
	.align		4
        /*0000*/ 	.byte	0x04, 0x37
        /*0002*/ 	.short	(.L_3947 - .L_3946)
.L_3946:
        /*0004*/ 	.word	0x00000082


	//----- nvinfo : EIATTR_KPARAM_INFO
	.align		4
.L_3947:
        /*0008*/ 	.byte	0x04, 0x17
        /*000a*/ 	.short	(.L_3949 - .L_3948)
.L_3948:
        /*000c*/ 	.word	0x00000000
        /*0010*/ 	.short	0x0001
        /*0012*/ 	.short	0x0008
        /*0014*/ 	.byte	0x00, 0xf0, 0x81, 0x08


	//----- nvinfo : EIATTR_KPARAM_INFO
	.align		4
.L_3949:
        /*0018*/ 	.byte	0x04, 0x17
        /*001a*/ 	.short	(.L_3951 - .L_3950)
.L_3950:
        /*001c*/ 	.word	0x00000000
        /*0020*/ 	.short	0x0000
        /*0022*/ 	.short	0x0000
        /*0024*/ 	.byte	0x00, 0xf0, 0x11, 0x00


	//----- nvinfo : EIATTR_SPARSE_MMA_MASK
	.align		4
.L_3951:
        /*0028*/ 	.byte	0x03, 0x50
        /*002a*/ 	.short	0x0000


	//----- nvinfo : EIATTR_MAXREG_COUNT
	.align		4
        /*002c*/ 	.byte	0x03, 0x1b
        /*002e*/ 	.short	0x0080


	//----- nvinfo : EIATTR_EXTERNS
	.align		4
        /*0030*/ 	.byte	0x04, 0x0f
        /*0032*/ 	.short	(.L_3953 - .L_3952)


	//   ....[0]....
	.align		4
.L_3952:
        /*0034*/ 	.word	index@(__assertfail)


	//----- nvinfo : EIATTR_MERCURY_ISA_VERSION
	.align		4
.L_3953:
        /*0038*/ 	.byte	0x03, 0x5f
        /*003a*/ 	.short	0x0101


	//----- nvinfo : EIATTR_SYSCALL_OFFSETS
	.align		4
        /*003c*/ 	.byte	0x04, 0x46
        /*003e*/ 	.short	(.L_3955 - .L_3954)


	//   ....[0]....
.L_3954:
        /*0040*/ 	.word	0x000022b0


	//   ....[1]....
        /*0044*/ 	.word	0x00003240


	//   ....[2]....
        /*0048*/ 	.word	0x00005550


	//   ....[3]....
        /*004c*/ 	.word	0x000064e0


	//   ....[4]....
        /*0050*/ 	.word	0x000087e0


	//   ....[5]....
        /*0054*/ 	.word	0x00009770


	//   ....[6]....
        /*0058*/ 	.word	0x0000ba60


	//   ....[7]....
        /*005c*/ 	.word	0x0000c9f0


	//----- nvinfo : EIATTR_EXIT_INSTR_OFFSETS
	.align		4
.L_3955:
        /*0060*/ 	.byte	0x04, 0x1c
        /*0062*/ 	.short	(.L_3957 - .L_3956)


	//   ....[0]....
.L_3956:
        /*0064*/ 	.word	0x00009840


	//   ....[1]....
        /*0068*/ 	.word	0x0000bc20


	//   ....[2]....
        /*006c*/ 	.word	0x0000bc60


	//   ....[3]....
        /*0070*/ 	.word	0x0000bd00


	//   ....[4]....
        /*0074*/ 	.word	0x0000bd40


	//   ....[5]....
        /*0078*/ 	.word	0x0000bd80


	//   ....[6]....
        /*007c*/ 	.word	0x0000be10


	//   ....[7]....
        /*0080*/ 	.word	0x0000be30


	//   ....[8]....
        /*0084*/ 	.word	0x0000bed0


	//   ....[9]....
        /*0088*/ 	.word	0x0000bf20


	//   ....[10]....
        /*008c*/ 	.word	0x0000bf70


	//   ....[11]....
        /*0090*/ 	.word	0x0000c040


	//   ....[12]....
        /*0094*/ 	.word	0x0000c0a0


	//   ....[13]....
        /*0098*/ 	.word	0x0000c230


	//   ....[14]....
        /*009c*/ 	.word	0x0000c390


	//   ....[15]....
        /*00a0*/ 	.word	0x0000c3d0


	//   ....[16]....
        /*00a4*/ 	.word	0x0000c490


	//   ....[17]....
        /*00a8*/ 	.word	0x0000c610


	//   ....[18]....
        /*00ac*/ 	.word	0x0000c790


	//   ....[19]....
        /*00b0*/ 	.word	0x0000c8f0


	//   ....[20]....
        /*00b4*/ 	.word	0x0000ca00


	//   ....[21]....
        /*00b8*/ 	.word	0x0000ca40


	//   ....[22]....
        /*00bc*/ 	.word	0x0000ca80


	//----- nvinfo : EIATTR_MAX_THREADS
	.align		4
.L_3957:
        /*00c0*/ 	.byte	0x04, 0x05
        /*00c2*/ 	.short	(.L_3959 - .L_3958)
.L_3958:
        /*00c4*/ 	.word	0x00000080
        /*00c8*/ 	.word	0x00000001
        /*00cc*/ 	.word	0x00000001


	//----- nvinfo : EIATTR_CRS_STACK_SIZE
	.align		4
.L_3959:
        /*00d0*/ 	.byte	0x04, 0x1e
        /*00d2*/ 	.short	(.L_3961 - .L_3960)
.L_3960:
        /*00d4*/ 	.word	0x00000000


	//----- nvinfo : EIATTR_CBANK_PARAM_SIZE
	.align		4
.L_3961:
        /*00d8*/ 	.byte	0x03, 0x19
        /*00da*/ 	.short	0x0228


	//----- nvinfo : EIATTR_PARAM_CBANK
	.align		4
        /*00dc*/ 	.byte	0x04, 0x0a
        /*00de*/ 	.short	(.L_3963 - .L_3962)
	.align		4
.L_3962:
        /*00e0*/ 	.word	index@(.nv.constant0._ZN2at6native18elementwise_kernelILi128ELi4EZNS0_15gpu_kernel_implIZNS0_50_GLOBAL__N__2680c7bb_12_PowKernel_cu_140f0503_289629pow_tensor_scalar_kernel_implIN3c104HalfES6_EEvRNS_18TensorIteratorBaseET0_EUlS6_E_EEvS8_RKT_EUliE_EEviT1_)
        /*00e4*/ 	.short	0x0210
        /*00e6*/ 	.short	0x0228


	//----- nvinfo : EIATTR_SW_WAR
	.align		4
.L_3963:
        /*00e8*/ 	.byte	0x04, 0x36
        /*00ea*/ 	.short	(.L_3965 - .L_3964)
.L_3964:
        /*00ec*/ 	.word	0x00000008
.L_3965:


//--------------------- .nv.info._ZN2at6native27unrolled_elementwise_kernelIZNS0_50_GLOBAL__N__2680c7bb_12_PowKernel_cu_140f0503_289629pow_tensor_scalar_kernel_implIN3c104HalfES5_EEvRNS_18TensorIteratorBaseET0_EUlS5_E_St5arrayIPcLm2EELi4E23TrivialOffsetCalculatorILi1EjESE_NS0_6memory12LoadWithCastILi1EEENSF_13StoreWithCastILi1EEEEEviT_S8_T2_T3_T4_T5_ --------------------------
	.section	.nv.info._ZN2at6native27unrolled_elementwise_kernelIZNS0_50_GLOBAL__N__2680c7bb_12_PowKernel_cu_140f0503_289629pow_tensor_scalar_kernel_implIN3c104HalfES5_EEvRNS_18TensorIteratorBaseET0_EUlS5_E_St5arrayIPcLm2EELi4E23TrivialOffsetCalculatorILi1EjESE_NS0_6memory12LoadWithCastILi1EEENSF_13StoreWithCastILi1EEEEEviT_S8_T2_T3_T4_T5_,"",@"SHT_CUDA_INFO"
	.sectionflags	@""
	.align	4


	//----- nvinfo : EIATTR_CUDA_API_VERSION
	.align		4
        /*0000*/ 	.byte	0x04, 0x37
        /*0002*/ 	.short	(.L_3967 - .L_3966)
.L_3966:
        /*0004*/ 	.word	0x00000082


	//----- nvinfo : EIATTR_KPARAM_INFO
	.align		4
.L_3967:
        /*0008*/ 	.byte	0x04, 0x17
        /*000a*/ 	.short	(.L_3969 - .L_3968)
.L_3968:
        /*000c*/ 	.word	0x00000000
        /*0010*/ 	.short	0x0006
        /*0012*/ 	.short	0x002c
        /*0014*/ 	.byte	0x00, 0xf0, 0x21, 0x00


	//----- nvinfo : EIATTR_KPARAM_INFO
	.align		4
.L_3969:
        /*0018*/ 	.byte	0x04, 0x17
        /*001a*/ 	.short	(.L_3971 - .L_3970)
.L_3970:
        /*001c*/ 	.word	0x00000000
        /*0020*/ 	.short	0x0005
        /*0022*/ 	.short	0x0024
        /*0024*/ 	.byte	0x00, 0xf0, 0x21, 0x00


	//----- nvinfo : EIATTR_KPARAM_INFO
	.align		4
.L_3971:
        /*0028*/ 	.byte	0x04, 0x17
        /*002a*/ 	.short	(.L_3973 - .L_3972)
.L_3972:
        /*002c*/ 	.word	0x00000000
        /*0030*/ 	.short	0x0004
        /*0032*/ 	.short	0x0021
        /*0034*/ 	.byte	0x00, 0xf0, 0x05, 0x00


	//----- nvinfo : EIATTR_KPARAM_INFO
	.align		4
.L_3973:
        /*0038*/ 	.byte	0x04, 0x17
        /*003a*/ 	.short	(.L_3975 - .L_3974)
.L_3974:
        /*003c*/ 	.word	0x00000000
        /*0040*/ 	.short	0x0003
        /*0042*/ 	.short	0x0020
        /*0044*/ 	.byte	0x00, 0xf0, 0x05, 0x00


	//----- nvinfo : EIATTR_KPARAM_INFO
	.align		4
.L_3975:
        /*0048*/ 	.byte	0x04, 0x17
        /*004a*/ 	.short	(.L_3977 - .L_3976)
.L_3976:
        /*004c*/ 	.word	0x00000000
        /*0050*/ 	.short	0x0002
        /*0052*/ 	.short	0x0010
        /*0054*/ 	.byte	0x00, 0xf0, 0x41, 0x00


	//----- nvinfo : EIATTR_KPARAM_INFO
	.align		4
.L_3977:
        /*0058*/ 	.byte	0x04, 0x17
        /*005a*/ 	.short	(.L_3979 - .L_3978)
.L_3978:
        /*005c*/ 	.word	0x00000000
        /*0060*/ 	.short	0x0001
        /*0062*/ 	.short	0x0008
        /*0064*/ 	.byte	0x00, 0xf0, 0x21, 0x00


	//----- nvinfo : EIATTR_KPARAM_INFO
	.align		4
.L_3979:
        /*0068*/ 	.byte	0x04, 0x17
        /*006a*/ 	.short	(.L_3981 - .L_3980)
.L_3980:
        /*006c*/ 	.word	0x00000000
        /*0070*/ 	.short	0x0000
        /*0072*/ 	.short	0x0000
        /*0074*/ 	.byte	0x00, 0xf0, 0x11, 0x00


	//----- nvinfo : EIATTR_SPARSE_MMA_MASK
	.align		4
.L_3981:
        /*0078*/ 	.byte	0x03, 0x50
        /*007a*/ 	.short	0x0000


	//----- nvinfo : EIATTR_MAXREG_COUNT
	.align		4
        /*007c*/ 	.byte	0x03, 0x1b
        /*007e*/ 	.short	0x00ff


	//----- nvinfo : EIATTR_EXTERNS
	.align		4
        /*0080*/ 	.byte	0x04, 0x0f
        /*0082*/ 	.short	(.L_3983 - .L_3982)


	//   ....[0]....
	.align		4
.L_3982:
        /*0084*/ 	.word	index@(__assertfail)


	//----- nvinfo : EIATTR_MERCURY_ISA_VERSION
	.align		4
.L_3983:
        /*0088*/ 	.byte	0x03, 0x5f
        /*008a*/ 	.short	0x0101


	//----- nvinfo : EIATTR_SYSCALL_OFFSETS
	.align		4
        /*008c*/ 	.byte	0x04, 0x46
        /*008e*/ 	.short	(.L_3985 - .L_3984)


	//   ....[0]....
.L_3984:
        /*0090*/ 	.word	0x000010b0


	//   ....[1]....
        /*0094*/ 	.word	0x000021c0


	//   ....[2]....
        /*0098*/ 	.word	0x000032e0


	//   ....[3]....
        /*009c*/ 	.word	0x000043d0


	//   ....[4]....
        /*00a0*/ 	.word	0x00005660


	//   ....[5]....
        /*00a4*/ 	.word	0x00006680


	//   ....[6]....
        /*00a8*/ 	.word	0x00007660


	//   ....[7]....
        /*00ac*/ 	.word	0x00008640


	//----- nvinfo : EIATTR_EXIT_INSTR_OFFSETS
	.align		4
.L_3985:
        /*00b0*/ 	.byte	0x04, 0x1c
        /*00b2*/ 	.short	(.L_3987 - .L_3986)


	//   ....[0]....
.L_3986:
        /*00b4*/ 	.word	0x00007720


	//   ....[1]....
        /*00b8*/ 	.word	0x00007870


	//   ....[2]....
        /*00bc*/ 	.word	0x000078b0


	//   ....[3]....
        /*00c0*/ 	.word	0x00007950


	//   ....[4]....
        /*00c4*/ 	.word	0x00007990


	//   ....[5]....
        /*00c8*/ 	.word	0x000079d0


	//   ....[6]....
        /*00cc*/ 	.word	0x00007a60


	//   ....[7]....
        /*00d0*/ 	.word	0x00007a80


	//   ....[8]....
        /*00d4*/ 	.word	0x00007b20


	//   ....[9]....
        /*00d8*/ 	.word	0x00007b70


	//   ....[10]....
        /*00dc*/ 	.word	0x00007bc0


	//   ....[11]....
        /*00e0*/ 	.word	0x00007c90


	//   ....[12]....
        /*00e4*/ 	.word	0x00007cf0


	//   ....[13]....
        /*00e8*/ 	.word	0x00007e80


	//   ....[14]....
        /*00ec*/ 	.word	0x00007fe0


	//   ....[15]....
        /*00f0*/ 	.word	0x00008020


	//   ....[16]....
        /*00f4*/ 	.word	0x000080e0


	//   ....[17]....
        /*00f8*/ 	.word	0x00008260


	//   ....[18]....
        /*00fc*/ 	.word	0x000083e0


	//   ....[19]....
        /*0100*/ 	.word	0x00008540


	//   ....[20]....
        /*0104*/ 	.word	0x00008650


	//   ....[21]....
        /*0108*/ 	.word	0x00008690


	//   ....[22]....
        /*010c*/ 	.word	0x000086d0


	//----- nvinfo : EIATTR_MAX_THREADS
	.align		4
.L_3987:
        /*0110*/ 	.byte	0x04, 0x05
        /*0112*/ 	.short	(.L_3989 - .L_3988)
.L_3988:
        /*0114*/ 	.word	0x00000080
        /*0118*/ 	.word	0x00000001
        /*011c*/ 	.word	0x00000001


	//----- nvinfo : EIATTR_CRS_STACK_SIZE
	.align		4
.L_3989:
        /*0120*/ 	.byte	0x04, 0x1e
        /*0122*/ 	.short	(.L_3991 - .L_3990)
.L_3990:
        /*0124*/ 	.word	0x00000000


	//----- nvinfo : EIATTR_CBANK_PARAM_SIZE
	.align		4
.L_3991:
        /*0128*/ 	.byte	0x03, 0x19
        /*012a*/ 	.short	0x0034


	//----- nvinfo : EIATTR_PARAM_CBANK
	.align		4
        /*012c*/ 	.byte	0x04, 0x0a
        /*012e*/ 	.short	(.L_3993 - .L_3992)
	.align		4
.L_3992:
        /*0130*/ 	.word	index@(.nv.constant0._ZN2at6native27unrolled_elementwise_kernelIZNS0_50_GLOBAL__N__2680c7bb_12_PowKernel_cu_140f0503_289629pow_tensor_scalar_kernel_implIN3c104HalfES5_EEvRNS_18TensorIteratorBaseET0_EUlS5_E_St5arrayIPcLm2EELi4E23TrivialOffsetCalculatorILi1EjESE_NS0_6memory12LoadWithCastILi1EEENSF_13StoreWithCastILi1EEEEEviT_S8_T2_T3_T4_T5_)
        /*0134*/ 	.short	0x0210
        /*0136*/ 	.short	0x0034


	//----- nvinfo : EIATTR_SW_WAR
	.align		4
.L_3993:
        /*0138*/ 	.byte	0x04, 0x36
        /*013a*/ 	.short	(.L_3995 - .L_3994)
.L_3994:
        /*013c*/ 	.word	0x00000008
.L_3995:


//--------------------- .nv.info._ZN2at6native18elementwise_kernelILi128ELi4EZNS0_22gpu_kernel_impl_nocastIZNS0_50_GLOBAL__N__2680c7bb_12_PowKernel_cu_140f0503_289629pow_tensor_scalar_kernel_implIN3c104HalfES6_EEvRNS_18TensorIteratorBaseET0_EUlS6_E_EEvS8_RKT_EUliE_EEviT1_ --------------------------
	.section	.nv.info._ZN2at6native18elementwise_kernelILi128ELi4EZNS0_22gpu_kernel_impl_nocastIZNS0_50_GLOBAL__N__2680c7bb_12_PowKernel_cu_140f0503_289629pow_tensor_scalar_kernel_implIN3c104HalfES6_EEvRNS_18TensorIteratorBaseET0_EUlS6_E_EEvS8_RKT_EUliE_EEviT1_,"",@"SHT_CUDA_INFO"
	.sectionflags	@""
	.align	4


	//----- nvinfo : EIATTR_CUDA_API_VERSION
	.align		4
        /*0000*/ 	.byte	0x04, 0x37
        /*0002*/ 	.short	(.L_3997 - .L_3996)
.L_3996:
        /*0004*/ 	.word	0x00000082


	//----- nvinfo : EIATTR_KPARAM_INFO
	.align		4
.L_3997:
        /*0008*/ 	.byte	0x04, 0x17
        /*000a*/ 	.short	(.L_3999 - .L_3998)
.L_3998:
        /*000c*/ 	.word	0x00000000
        /*0010*/ 	.short	0x0001
        /*0012*/ 	.short	0x0008
        /*0014*/ 	.byte	0x00, 0xf0, 0x61, 0x08


	//----- nvinfo : EIATTR_KPARAM_INFO
	.align		4
.L_3999:
        /*0018*/ 	.byte	0x04, 0x17
        /*001a*/ 	.short	(.L_4001 - .L_4000)
.L_4000:
        /*001c*/ 	.word	0x00000000
        /*0020*/ 	.short	0x0000
        /*0022*/ 	.short	0x0000
        /*0024*/ 	.byte	0x00, 0xf0, 0x11, 0x00


	//----- nvinfo : EIATTR_SPARSE_MMA_MASK
	.align		4
.L_4001:
        /*0028*/ 	.byte	0x03, 0x50
        /*002a*/ 	.short	0x0000


	//----- nvinfo : EIATTR_MAXREG_COUNT
	.align		4
        /*002c*/ 	.byte	0x03, 0x1b
        /*002e*/ 	.short	0x0080


	//----- nvinfo : EIATTR_MERCURY_ISA_VERSION
	.align		4
        /*0030*/ 	.byte	0x03, 0x5f
        /*0032*/ 	.short	0x0101


	//----- nvinfo : EIATTR_EXIT_INSTR_OFFSETS
	.align		4
        /*0034*/ 	.byte	0x04, 0x1c
        /*0036*/ 	.short	(.L_4003 - .L_4002)


	//   ....[0]....
.L_4002:
        /*0038*/ 	.word	0x00003bf0


	//   ....[1]....
        /*003c*/ 	.word	0x00004f90


	//----- nvinfo : EIATTR_MAX_THREADS
	.align		4
.L_4003:
        /*0040*/ 	.byte	0x04, 0x05
        /*0042*/ 	.short	(.L_4005 - .L_4004)
.L_4004:
        /*0044*/ 	.word	0x00000080
        /*0048*/ 	.word	0x00000001
        /*004c*/ 	.word	0x00000001


	//----- nvinfo : EIATTR_CRS_STACK_SIZE
	.align		4
.L_4005:
        /*0050*/ 	.byte	0x04, 0x1e
        /*0052*/ 	.short	(.L_4007 - .L_4006)
.L_4006:
        /*0054*/ 	.word	0x00000000


	//----- nvinfo : EIATTR_CBANK_PARAM_SIZE
	.align		4
.L_4007:
        /*0058*/ 	.byte	0x03, 0x19
        /*005a*/ 	.short	0x0220


	//----- nvinfo : EIATTR_PARAM_CBANK
	.align		4
        /*005c*/ 	.byte	0x04, 0x0a
        /*005e*/ 	.short	(.L_4009 - .L_4008)
	.align		4
.L_4008:
        /*0060*/ 	.word	index@(.nv.constant0._ZN2at6native18elementwise_kernelILi128ELi4EZNS0_22gpu_kernel_impl_nocastIZNS0_50_GLOBAL__N__2680c7bb_12_PowKernel_cu_140f0503_289629pow_tensor_scalar_kernel_implIN3c104HalfES6_EEvRNS_18TensorIteratorBaseET0_EUlS6_E_EEvS8_RKT_EUliE_EEviT1_)
        /*0064*/ 	.short	0x0210
        /*0066*/ 	.short	0x0220


	//----- nvinfo : EIATTR_SW_WAR
	.align		4
.L_4009:
        /*0068*/ 	.byte	0x04, 0x36
        /*006a*/ 	.short	(.L_4011 - .L_4010)
.L_4010:
        /*006c*/ 	.word	0x00000008
.L_4011:


//--------------------- .nv.info._ZN2at6native27unrolled_elementwise_kernelIZNS0_50_GLOBAL__N__2680c7bb_12_PowKernel_cu_140f0503_289629pow_tensor_scalar_kernel_implIN3c104HalfES5_EEvRNS_18TensorIteratorBaseET0_EUlS5_E_St5arrayIPcLm2EELi4E23TrivialOffsetCalculatorILi1EjESE_NS0_6memory15LoadWithoutCastENSF_16StoreWithoutCastEEEviT_S8_T2_T3_T4_T5_ --------------------------
	.section	.nv.info._ZN2at6native27unrolled_elementwise_kernelIZNS0_50_GLOBAL__N__2680c7bb_12_PowKernel_cu_140f0503_289629pow_tensor_scalar_kernel_implIN3c104HalfES5_EEvRNS_18TensorIteratorBaseET0_EUlS5_E_St5arrayIPcLm2EELi4E23TrivialOffsetCalculatorILi1EjESE_NS0_6memory15LoadWithoutCastENSF_16StoreWithoutCastEEEviT_S8_T2_T3_T4_T5_,"",@"SHT_CUDA_INFO"
	.sectionflags	@""
	.align	4


	//----- nvinfo : EIATTR_CUDA_API_VERSION
	.align		4
        /*0000*/ 	.byte	0x04, 0x37
        /*0002*/ 	.short	(.L_4013 - .L_4012)
.L_4012:
        /*0004*/ 	.word	0x00000082


	//----- nvinfo : EIATTR_KPARAM_INFO
	.align		4
.L_4013:
        /*0008*/ 	.byte	0x04, 0x17
        /*000a*/ 	.short	(.L_4015 - .L_4014)
.L_4014:
        /*000c*/ 	.word	0x00000000
        /*0010*/ 	.short	0x0006
        /*0012*/ 	.short	0x0023
        /*0014*/ 	.byte	0x00, 0xf0, 0x05, 0x00


	//----- nvinfo : EIATTR_KPARAM_INFO
	.align		4
.L_4015:
        /*0018*/ 	.byte	0x04, 0x17
        /*001a*/ 	.short	(.L_4017 - .L_4016)
.L_4016:
        /*001c*/ 	.word	0x00000000
        /*0020*/ 	.short	0x0005
        /*0022*/ 	.short	0x0022
        /*0024*/ 	.byte	0x00, 0xf0, 0x05, 0x00


	//----- nvinfo : EIATTR_KPARAM_INFO
	.align		4
.L_4017:
        /*0028*/ 	.byte	0x04, 0x17
        /*002a*/ 	.short	(.L_4019 - .L_4018)
.L_4018:
        /*002c*/ 	.word	0x00000000
        /*0030*/ 	.short	0x0004
        /*0032*/ 	.short	0x0021
        /*0034*/ 	.byte	0x00, 0xf0, 0x05, 0x00


	//----- nvinfo : EIATTR_KPARAM_INFO
	.align		4
.L_4019:
        /*0038*/ 	.byte	0x04, 0x17
        /*003a*/ 	.short	(.L_4021 - .L_4020)
.L_4020:
        /*003c*/ 	.word	0x00000000
        /*0040*/ 	.short	0x0003
        /*0042*/ 	.short	0x0020
        /*0044*/ 	.byte	0x00, 0xf0, 0x05, 0x00


	//----- nvinfo : EIATTR_KPARAM_INFO
	.align		4
.L_4021:
        /*0048*/ 	.byte	0x04, 0x17
        /*004a*/ 	.short	(.L_4023 - .L_4022)
.L_4022:
        /*004c*/ 	.word	0x00000000
        /*0050*/ 	.short	0x0002
        /*0052*/ 	.short	0x0010
        /*0054*/ 	.byte	0x00, 0xf0, 0x41, 0x00


	//----- nvinfo : EIATTR_KPARAM_INFO
	.align		4
.L_4023:
        /*0058*/ 	.byte	0x04, 0x17
        /*005a*/ 	.short	(.L_4025 - .L_4024)
.L_4024:
        /*005c*/ 	.word	0x00000000
        /*0060*/ 	.short	0x0001
        /*0062*/ 	.short	0x0008
        /*0064*/ 	.byte	0x00, 0xf0, 0x21, 0x00


	//----- nvinfo : EIATTR_KPARAM_INFO
	.align		4
.L_4025:
        /*0068*/ 	.byte	0x04, 0x17
        /*006a*/ 	.short	(.L_4027 - .L_4026)
.L_4026:
        /*006c*/ 	.word	0x00000000
        /*0070*/ 	.short	0x0000
        /*0072*/ 	.short	0x0000
        /*0074*/ 	.byte	0x00, 0xf0, 0x11, 0x00


	//----- nvinfo : EIATTR_SPARSE_MMA_MASK
	.align		4
.L_4027:
        /*0078*/ 	.byte	0x03, 0x50
        /*007a*/ 	.short	0x0000


	//----- nvinfo : EIATTR_MAXREG_COUNT
	.align		4
        /*007c*/ 	.byte	0x03, 0x1b
        /*007e*/ 	.short	0x00ff


	//----- nvinfo : EIATTR_MERCURY_ISA_VERSION
	.align		4
        /*0080*/ 	.byte	0x03, 0x5f
        /*0082*/ 	.short	0x0101


	//----- nvinfo : EIATTR_EXIT_INSTR_OFFSETS
	.align		4
        /*0084*/ 	.byte	0x04, 0x1c
        /*0086*/ 	.short	(.L_4029 - .L_4028)


	//   ....[0]....
.L_4028:
        /*0088*/ 	.word	0x00000460


	//   ....[1]....
        /*008c*/ 	.word	0x000004e0


	//----- nvinfo : EIATTR_MAX_THREADS
	.align		4
.L_4029:
        /*0090*/ 	.byte	0x04, 0x05
        /*0092*/ 	.short	(.L_4031 - .L_4030)
.L_4030:
        /*0094*/ 	.word	0x00000080
        /*0098*/ 	.word	0x00000001
        /*009c*/ 	.word	0x00000001


	//----- nvinfo : EIATTR_CRS_STACK_SIZE
	.align		4
.L_4031:
        /*00a0*/ 	.byte	0x04, 0x1e
        /*00a2*/ 	.short	(.L_4033 - .L_4032)
.L_4032:
        /*00a4*/ 	.word	0x00000000


	//----- nvinfo : EIATTR_CBANK_PARAM_SIZE
	.align		4
.L_4033:
        /*00a8*/ 	.byte	0x03, 0x19
        /*00aa*/ 	.short	0x0024


	//----- nvinfo : EIATTR_PARAM_CBANK
	.align		4
        /*00ac*/ 	.byte	0x04, 0x0a
        /*00ae*/ 	.short	(.L_4035 - .L_4034)
	.align		4
.L_4034:
        /*00b0*/ 	.word	index@(.nv.constant0._ZN2at6native27unrolled_elementwise_kernelIZNS0_50_GLOBAL__N__2680c7bb_12_PowKernel_cu_140f0503_289629pow_tensor_scalar_kernel_implIN3c104HalfES5_EEvRNS_18TensorIteratorBaseET0_EUlS5_E_St5arrayIPcLm2EELi4E23TrivialOffsetCalculatorILi1EjESE_NS0_6memory15LoadWithoutCastENSF_16StoreWithoutCastEEEviT_S8_T2_T3_T4_T5_)
        /*00b4*/ 	.short	0x0210
        /*00b6*/ 	.short	0x0024


	//----- nvinfo : EIATTR_SW_WAR
	.align		4
.L_4035:
        /*00b8*/ 	.byte	0x04, 0x36
        /*00ba*/ 	.short	(.L_4037 - .L_4036)
.L_4036:
        /*00bc*/ 	.word	0x00000008
.L_4037:


//--------------------- .nv.info._ZN2at6native29vectorized_elementwise_kernelILi2EZNS0_50_GLOBAL__N__2680c7bb_12_PowKernel_cu_140f0503_289629pow_tensor_scalar_kernel_implIN3c104HalfES5_EEvRNS_18TensorIteratorBaseET0_EUlS5_E_St5arrayIPcLm2EEEEviS8_T1_ --------------------------
	.section	.nv.info._ZN2at6native29vectorized_elementwise_kernelILi2EZNS0_50_GLOBAL__N__2680c7bb_12_PowKernel_cu_140f0503_289629pow_tensor_scalar_kernel_implIN3c104HalfES5_EEvRNS_18TensorIteratorBaseET0_EUlS5_E_St5arrayIPcLm2EEEEviS8_T1_,"",@"SHT_CUDA_INFO"
	.sectionflags	@""
	.align	4


	//----- nvinfo : EIATTR_CUDA_API_VERSION
	.align		4
        /*0000*/ 	.byte	0x04, 0x37
        /*0002*/ 	.short	(.L_4039 - .L_4038)
.L_4038:
        /*0004*/ 	.word	0x00000082


	//----- nvinfo : EIATTR_KPARAM_INFO
	.align		4
.L_4039:
        /*0008*/ 	.byte	0x04, 0x17
        /*000a*/ 	.short	(.L_4041 - .L_4040)
.L_4040:
        /*000c*/ 	.word	0x00000000
        /*0010*/ 	.short	0x0002
        /*0012*/ 	.short	0x0010
        /*0014*/ 	.byte	0x00, 0xf0, 0x41, 0x00


	//----- nvinfo : EIATTR_KPARAM_INFO
	.align		4
.L_4041:
        /*0018*/ 	.byte	0x04, 0x17
        /*001a*/ 	.short	(.L_4043 - .L_4042)
.L_4042:
        /*001c*/ 	.word	0x00000000
        /*0020*/ 	.short	0x0001
        /*0022*/ 	.short	0x0008
        /*0024*/ 	.byte	0x00, 0xf0, 0x21, 0x00


	//----- nvinfo : EIATTR_KPARAM_INFO
	.align		4
.L_4043:
        /*0028*/ 	.byte	0x04, 0x17
        /*002a*/ 	.short	(.L_4045 - .L_4044)
.L_4044:
        /*002c*/ 	.word	0x00000000
        /*0030*/ 	.short	0x0000
        /*0032*/ 	.short	0x0000
        /*0034*/ 	.byte	0x00, 0xf0, 0x11, 0x00


	//----- nvinfo : EIATTR_SPARSE_MMA_MASK
	.align		4
.L_4045:
        /*0038*/ 	.byte	0x03, 0x50
        /*003a*/ 	.short	0x0000


	//----- nvinfo : EIATTR_MAXREG_COUNT
	.align		4
        /*003c*/ 	.byte	0x03, 0x1b
        /*003e*/ 	.short	0x00ff


	//----- nvinfo : EIATTR_MERCURY_ISA_VERSION
	.align		4
        /*0040*/ 	.byte	0x03, 0x5f
        /*0042*/ 	.short	0x0101


	//----- nvinfo : EIATTR_EXIT_INSTR_OFFSETS
	.align		4
        /*0044*/ 	.byte	0x04, 0x1c
        /*0046*/ 	.short	(.L_4047 - .L_4046)


	//   ....[0]....
.L_4046:
        /*0048*/ 	.word	0x000002b0


	//   ....[1]....
        /*004c*/ 	.word	0x00000c00


	//   ....[2]....
        /*0050*/ 	.word	0x00000c50


	//----- nvinfo : EIATTR_MAX_THREADS
	.align		4
.L_4047:
        /*0054*/ 	.byte	0x04, 0x05
        /*0056*/ 	.short	(.L_4049 - .L_4048)
.L_4048:
        /*0058*/ 	.word	0x00000080
        /*005c*/ 	.word	0x00000001
        /*0060*/ 	.word	0x00000001


	//----- nvinfo : EIATTR_CRS_STACK_SIZE
	.align		4
.L_4049:
        /*0064*/ 	.byte	0x04, 0x1e
        /*0066*/ 	.short	(.L_4051 - .L_4050)
.L_4050:
        /*0068*/ 	.word	0x00000000


	//----- nvinfo : EIATTR_CBANK_PARAM_SIZE
	.align		4
.L_4051:
        /*006c*/ 	.byte	0x03, 0x19
        /*006e*/ 	.short	0x0020


	//----- nvinfo : EIATTR_PARAM_CBANK
	.align		4
        /*0070*/ 	.byte	0x04, 0x0a
        /*0072*/ 	.short	(.L_4053 - .L_4052)
	.align		4
.L_4052:
        /*0074*/ 	.word	index@(.nv.constant0._ZN2at6native29vectorized_elementwise_kernelILi2EZNS0_50_GLOBAL__N__2680c7bb_12_PowKernel_cu_140f0503_289629pow_tensor_scalar_kernel_implIN3c104HalfES5_EEvRNS_18TensorIteratorBaseET0_EUlS5_E_St5arrayIPcLm2EEEEviS8_T1_)
        /*0078*/ 	.short	0x0210
        /*007a*/ 	.short	0x0020


	//----- nvinfo : EIATTR_SW_WAR
	.align		4
.L_4053:
        /*007c*/ 	.byte	0x04, 0x36
        /*007e*/ 	.short	(.L_4055 - .L_4054)
.L_4054:
        /*0080*/ 	.word	0x00000008
.L_4055:


//--------------------- .nv.info._ZN2at6native29vectorized_elementwise_kernelILi4EZNS0_50_GLOBAL__N__2680c7bb_12_PowKernel_cu_140f0503_289629pow_tensor_scalar_kernel_implIN3c104HalfES5_EEvRNS_18TensorIteratorBaseET0_EUlS5_E_St5arrayIPcLm2EEEEviS8_T1_ --------------------------
	.section	.nv.info._ZN2at6native29vectorized_elementwise_kernelILi4EZNS0_50_GLOBAL__N__2680c7bb_12_PowKernel_cu_140f0503_289629pow_tensor_scalar_kernel_implIN3c104HalfES5_EEvRNS_18TensorIteratorBaseET0_EUlS5_E_St5arrayIPcLm2EEEEviS8_T1_,"",@"SHT_CUDA_INFO"
	.sectionflags	@""
	.align	4


	//----- nvinfo : EIATTR_CUDA_API_VERSION
	.align		4
        /*0000*/ 	.byte	0x04, 0x37
        /*0002*/ 	.short	(.L_4057 - .L_4056)
.L_4056:
        /*0004*/ 	.word	0x00000082


	//----- nvinfo : EIATTR_KPARAM_INFO
	.align		4
.L_4057:
        /*0008*/ 	.byte	0x04, 0x17
        /*000a*/ 	.short	(.L_4059 - .L_4058)
.L_4058:
        /*000c*/ 	.word	0x00000000
        /*0010*/ 	.short	0x0002
        /*0012*/ 	.short	0x0010
        /*0014*/ 	.byte	0x00, 0xf0, 0x41, 0x00


	//----- nvinfo : EIATTR_KPARAM_INFO
	.align		4
.L_4059:
        /*0018*/ 	.byte	0x04, 0x17
        /*001a*/ 	.short	(.L_4061 - .L_4060)
.L_4060:
        /*001c*/ 	.word	0x00000000
        /*0020*/ 	.short	0x0001
        /*0022*/ 	.short	0x0008
        /*0024*/ 	.byte	0x00, 0xf0, 0x21, 0x00


	//----- nvinfo : EIATTR_KPARAM_INFO
	.align		4
.L_4061:
        /*0028*/ 	.byte	0x04, 0x17
        /*002a*/ 	.short	(.L_4063 - .L_4062)
.L_4062:
        /*002c*/ 	.word	0x00000000
        /*0030*/ 	.short	0x0000
        /*0032*/ 	.short	0x0000
        /*0034*/ 	.byte	0x00, 0xf0, 0x11, 0x00


	//----- nvinfo : EIATTR_SPARSE_MMA_MASK
	.align		4
.L_4063:
        /*0038*/ 	.byte	0x03, 0x50
        /*003a*/ 	.short	0x0000


	//----- nvinfo : EIATTR_MAXREG_COUNT
	.align		4
        /*003c*/ 	.byte	0x03, 0x1b
        /*003e*/ 	.short	0x00ff


	//----- nvinfo : EIATTR_MERCURY_ISA_VERSION
	.align		4
        /*0040*/ 	.byte	0x03, 0x5f
        /*0042*/ 	.short	0x0101


	//----- nvinfo : EIATTR_EXIT_INSTR_OFFSETS
	.align		4
        /*0044*/ 	.byte	0x04, 0x1c
        /*0046*/ 	.short	(.L_4065 - .L_4064)


	//   ....[0]....
.L_4064:
        /*0048*/ 	.word	0x00000270


	//   ....[1]....
        /*004c*/ 	.word	0x00000bc0


	//   ....[2]....
        /*0050*/ 	.word	0x00000c10


	//----- nvinfo : EIATTR_MAX_THREADS
	.align		4
.L_4065:
        /*0054*/ 	.byte	0x04, 0x05
        /*0056*/ 	.short	(.L_4067 - .L_4066)
.L_4066:
        /*0058*/ 	.word	0x00000080
        /*005c*/ 	.word	0x00000001
        /*0060*/ 	.word	0x00000001


	//----- nvinfo : EIATTR_CRS_STACK_SIZE
	.align		4
.L_4067:
        /*0064*/ 	.byte	0x04, 0x1e
        /*0066*/ 	.short	(.L_4069 - .L_4068)
.L_4068:
        /*0068*/ 	.word	0x00000000


	//----- nvinfo : EIATTR_CBANK_PARAM_SIZE
	.align		4
.L_4069:
        /*006c*/ 	.byte	0x03, 0x19
        /*006e*/ 	.short	0x0020


	//----- nvinfo : EIATTR_PARAM_CBANK
	.align		4
        /*0070*/ 	.byte	0x04, 0x0a
        /*0072*/ 	.short	(.L_4071 - .L_4070)
	.align		4
.L_4070:
        /*0074*/ 	.word	index@(.nv.constant0._ZN2at6native29vectorized_elementwise_kernelILi4EZNS0_50_GLOBAL__N__2680c7bb_12_PowKernel_cu_140f0503_289629pow_tensor_scalar_kernel_implIN3c104HalfES5_EEvRNS_18TensorIteratorBaseET0_EUlS5_E_St5arrayIPcLm2EEEEviS8_T1_)
        /*0078*/ 	.short	0x0210
        /*007a*/ 	.short	0x0020


	//----- nvinfo : EIATTR_SW_WAR
	.align		4
.L_4071:
        /*007c*/ 	.byte	0x04, 0x36
        /*007e*/ 	.short	(.L_4073 - .L_4072)
.L_4072:
        /*0080*/ 	.word	0x00000008
.L_4073:


//--------------------- .nv.info._ZN2at6native29vectorized_elementwise_kernelILi8EZNS0_50_GLOBAL__N__2680c7bb_12_PowKernel_cu_140f0503_289629pow_tensor_scalar_kernel_implIN3c104HalfES5_EEvRNS_18TensorIteratorBaseET0_EUlS5_E_St5arrayIPcLm2EEEEviS8_T1_ --------------------------
	.section	.nv.info._ZN2at6native29vectorized_elementwise_kernelILi8EZNS0_50_GLOBAL__N__2680c7bb_12_PowKernel_cu_140f0503_289629pow_tensor_scalar_kernel_implIN3c104HalfES5_EEvRNS_18TensorIteratorBaseET0_EUlS5_E_St5arrayIPcLm2EEEEviS8_T1_,"",@"SHT_CUDA_INFO"
	.sectionflags	@""
	.align	4


	//----- nvinfo : EIATTR_CUDA_API_VERSION
	.align		4
        /*0000*/ 	.byte	0x04, 0x37
        /*0002*/ 	.short	(.L_4075 - .L_4074)
.L_4074:
        /*0004*/ 	.word	0x00000082


	//----- nvinfo : EIATTR_KPARAM_INFO
	.align		4
.L_4075:
        /*0008*/ 	.byte	0x04, 0x17
        /*000a*/ 	.short	(.L_4077 - .L_4076)
.L_4076:
        /*000c*/ 	.word	0x00000000
        /*0010*/ 	.short	0x0002
        /*0012*/ 	.short	0x0010
        /*0014*/ 	.byte	0x00, 0xf0, 0x41, 0x00


	//----- nvinfo : EIATTR_KPARAM_INFO
	.align		4
.L_4077:
        /*0018*/ 	.byte	0x04, 0x17
        /*001a*/ 	.short	(.L_4079 - .L_4078)
.L_4078:
        /*001c*/ 	.word	0x00000000
        /*0020*/ 	.short	0x0001
        /*0022*/ 	.short	0x0008
        /*0024*/ 	.byte	0x00, 0xf0, 0x21, 0x00


	//----- nvinfo : EIATTR_KPARAM_INFO
	.align		4
.L_4079:
        /*0028*/ 	.byte	0x04, 0x17
        /*002a*/ 	.short	(.L_4081 - .L_4080)
.L_4080:
        /*002c*/ 	.word	0x00000000
        /*0030*/ 	.short	0x0000
        /*0032*/ 	.short	0x0000
        /*0034*/ 	.byte	0x00, 0xf0, 0x11, 0x00


	//----- nvinfo : EIATTR_SPARSE_MMA_MASK
	.align		4
.L_4081:
        /*0038*/ 	.byte	0x03, 0x50
        /*003a*/ 	.short	0x0000


	//----- nvinfo : EIATTR_MAXREG_COUNT
	.align		4
        /*003c*/ 	.byte	0x03, 0x1b
        /*003e*/ 	.short	0x00ff


	//----- nvinfo : EIATTR_MERCURY_ISA_VERSION
	.align		4
        /*0040*/ 	.byte	0x03, 0x5f
        /*0042*/ 	.short	0x0101


	//----- nvinfo : EIATTR_EXIT_INSTR_OFFSETS
	.align		4
        /*0044*/ 	.byte	0x04, 0x1c
        /*0046*/ 	.short	(.L_4083 - .L_4082)


	//   ....[0]....
.L_4082:
        /*0048*/ 	.word	0x00000250


	//   ....[1]....
        /*004c*/ 	.word	0x00000ba0


	//   ....[2]....
        /*0050*/ 	.word	0x00000bf0


	//----- nvinfo : EIATTR_MAX_THREADS
	.align		4
.L_4083:
        /*0054*/ 	.byte	0x04, 0x05
        /*0056*/ 	.short	(.L_4085 - .L_4084)
.L_4084:
        /*0058*/ 	.word	0x00000080
        /*005c*/ 	.word	0x00000001
        /*0060*/ 	.word	0x00000001


	//----- nvinfo : EIATTR_CRS_STACK_SIZE
	.align		4
.L_4085:
        /*0064*/ 	.byte	0x04, 0x1e
        /*0066*/ 	.short	(.L_4087 - .L_4086)
.L_4086:
        /*0068*/ 	.word	0x00000000


	//----- nvinfo : EIATTR_CBANK_PARAM_SIZE
	.align		4
.L_4087:
        /*006c*/ 	.byte	0x03, 0x19
        /*006e*/ 	.short	0x0020


	//----- nvinfo : EIATTR_PARAM_CBANK
	.align		4
        /*0070*/ 	.byte	0x04, 0x0a
        /*0072*/ 	.short	(.L_4089 - .L_4088)
	.align		4
.L_4088:
        /*0074*/ 	.word	index@(.nv.constant0._ZN2at6native29vectorized_elementwise_kernelILi8EZNS0_50_GLOBAL__N__2680c7bb_12_PowKernel_cu_140f0503_289629pow_tensor_scalar_kernel_implIN3c104HalfES5_EEvRNS_18TensorIteratorBaseET0_EUlS5_E_St5arrayIPcLm2EEEEviS8_T1_)
        /*0078*/ 	.short	0x0210
        /*007a*/ 	.short	0x0020


	//----- nvinfo : EIATTR_SW_WAR
	.align		4
.L_4089:
        /*007c*/ 	.byte	0x04, 0x36
        /*007e*/ 	.short	(.L_4091 - .L_4090)
.L_4090:
        /*0080*/ 	.word	0x00000008
.L_4091:


//--------------------- .nv.info._ZN2at6native18elementwise_kernelILi128ELi4EZNS0_15gpu_kernel_implIZNS0_50_GLOBAL__N__2680c7bb_12_PowKernel_cu_140f0503_289629pow_tensor_scalar_kernel_implIffEEvRNS_18TensorIteratorBaseET0_EUlfE2_EEvS6_RKT_EUliE_EEviT1_ --------------------------
	.section	.nv.info._ZN2at6native18elementwise_kernelILi128ELi4EZNS0_15gpu_kernel_implIZNS0_50_GLOBAL__N__2680c7bb_12_PowKernel_cu_140f0503_289629pow_tensor_scalar_kernel_implIffEEvRNS_18TensorIteratorBaseET0_EUlfE2_EEvS6_RKT_EUliE_EEviT1_,"",@"SHT_CUDA_INFO"
	.sectionflags	@""
	.align	4


	//----- nvinfo : EIATTR_CUDA_API_VERSION
	.align		4
        /*0000*/ 	.byte	0x04, 0x37
        /*0002*/ 	.short	(.L_4093 - .L_4092)
.L_4092:
        /*0004*/ 	.word	0x00000082


	//----- nvinfo : EIATTR_KPARAM_INFO
	.align		4
.L_4093:
        /*0008*/ 	.byte	0x04, 0x17
        /*000a*/ 	.short	(.L_4095 - .L_4094)
.L_4094:
        /*000c*/ 	.word	0x00000000
        /*0010*/ 	.short	0x0001
        /*0012*/ 	.short	0x0008
        /*0014*/ 	.byte	0x00, 0xf0, 0xa1, 0x08


	//----- nvinfo : EIATTR_KPARAM_INFO
	.align		4
.L_4095:
        /*0018*/ 	.byte	0x04, 0x17
        /*001a*/ 	.short	(.L_4097 - .L_4096)
.L_4096:
        /*001c*/ 	.word	0x00000000
        /*0020*/ 	.short	0x0000
        /*0022*/ 	.short	0x0000
        /*0024*/ 	.byte	0x00, 0xf0, 0x11, 0x00


	//----- nvinfo : EIATTR_SPARSE_MMA_MASK
	.align		4
.L_4097:
        /*0028*/ 	.byte	0x03, 0x50
        /*002a*/ 	.short	0x0000


	//----- nvinfo : EIATTR_MAXREG_COUNT
	.align		4
        /*002c*/ 	.byte	0x03, 0x1b
        /*002e*/ 	.short	0x0080


	//----- nvinfo : EIATTR_EXTERNS
	.align		4
        /*0030*/ 	.byte	0x04, 0x0f
        /*0032*/ 	.short	(.L_4099 - .L_4098)


	//   ....[0]....
	.align		4
.L_4098:
        /*0034*/ 	.word	index@(__assertfail)


	//----- nvinfo : EIATTR_MERCURY_ISA_VERSION
	.align		4
.L_4099:
        /*0038*/ 	.byte	0x03, 0x5f
        /*003a*/ 	.short	0x0101


	//----- nvinfo : EIATTR_SYSCALL_OFFSETS
	.align		4
        /*003c*/ 	.byte	0x04, 0x46
        /*003e*/ 	.short	(.L_4101 - .L_4100)


	//   ....[0]....
.L_4100:
        /*0040*/ 	.word	0x00002160


	//   ....[1]....
        /*0044*/ 	.word	0x00002ff0


	//   ....[2]....
        /*0048*/ 	.word	0x00005180


	//   ....[3]....
        /*004c*/ 	.word	0x00006010


	//   ....[4]....
        /*0050*/ 	.word	0x00008190


	//   ....[5]....
        /*0054*/ 	.word	0x00009020


	//   ....[6]....
        /*0058*/ 	.word	0x0000b190


	//   ....[7]....
        /*005c*/ 	.word	0x0000c020


	//----- nvinfo : EIATTR_EXIT_INSTR_OFFSETS
	.align		4
.L_4101:
        /*0060*/ 	.byte	0x04, 0x1c
        /*0062*/ 	.short	(.L_4103 - .L_4102)


	//   ....[0]....
.L_4102:
        /*0064*/ 	.word	0x000090d0


	//   ....[1]....
        /*0068*/ 	.word	0x0000b340


	//   ....[2]....
        /*006c*/ 	.word	0x0000b380


	//   ....[3]....
        /*0070*/ 	.word	0x0000b410


	//   ....[4]....
        /*0074*/ 	.word	0x0000b440


	//   ....[5]....
        /*0078*/ 	.word	0x0000b470


	//   ....[6]....
        /*007c*/ 	.word	0x0000b4f0


	//   ....[7]....
        /*0080*/ 	.word	0x0000b520


	//   ....[8]....
        /*0084*/ 	.word	0x0000b5b0


	//   ....[9]....
        /*0088*/ 	.word	0x0000b5f0


	//   ....[10]....
        /*008c*/ 	.word	0x0000b630


	//   ....[11]....
        /*0090*/ 	.word	0x0000b6f0


	//   ....[12]....
        /*0094*/ 	.word	0x0000b740


	//   ....[13]....
        /*0098*/ 	.word	0x0000b8c0


	//   ....[14]....
        /*009c*/ 	.word	0x0000ba10


	//   ....[15]....
        /*00a0*/ 	.word	0x0000ba40


	//   ....[16]....
        /*00a4*/ 	.word	0x0000baf0


	//   ....[17]....
        /*00a8*/ 	.word	0x0000bc60


	//   ....[18]....
        /*00ac*/ 	.word	0x0000bdd0


	//   ....[19]....
        /*00b0*/ 	.word	0x0000bf20


	//   ....[20]....
        /*00b4*/ 	.word	0x0000c030


	//   ....[21]....
        /*00b8*/ 	.word	0x0000c060


	//   ....[22]....
        /*00bc*/ 	.word	0x0000c090


	//----- nvinfo : EIATTR_MAX_THREADS
	.align		4
.L_4103:
        /*00c0*/ 	.byte	0x04, 0x05
        /*00c2*/ 	.short	(.L_4105 - .L_4104)
.L_4104:
        /*00c4*/ 	.word	0x00000080
        /*00c8*/ 	.word	0x00000001
        /*00cc*/ 	.word	0x00000001


	//----- nvinfo : EIATTR_CRS_STACK_SIZE
	.align		4
.L_4105:
        /*00d0*/ 	.byte	0x04, 0x1e
        /*00d2*/ 	.short	(.L_4107 - .L_4106)
.L_4106:
        /*00d4*/ 	.word	0x00000000


	//----- nvinfo : EIATTR_CBANK_PARAM_SIZE
	.align		4
.L_4107:
        /*00d8*/ 	.byte	0x03, 0x19
        /*00da*/ 	.short	0x0230


	//----- nvinfo : EIATTR_PARAM_CBANK
	.align		4
        /*00dc*/ 	.byte	0x04, 0x0a
        /*00de*/ 	.short	(.L_4109 - .L_4108)
	.align		4
.L_4108:
        /*00e0*/ 	.word	index@(.nv.constant0._ZN2at6native18elementwise_kernelILi128ELi4EZNS0_15gpu_kernel_implIZNS0_50_GLOBAL__N__2680c7bb_12_PowKernel_cu_140f0503_289629pow_tensor_scalar_kernel_implIffEEvRNS_18TensorIteratorBaseET0_EUlfE2_EEvS6_RKT_EUliE_EEviT1_)
        /*00e4*/ 	.short	0x0210
        /*00e6*/ 	.short	0x0230


	//----- nvinfo : EIATTR_SW_WAR
	.align		4
.L_4109:
        /*00e8*/ 	.byte	0x04, 0x36
        /*00ea*/ 	.short	(.L_4111 - .L_4110)
.L_4110:
        /*00ec*/ 	.word	0x00000008
.L_4111:


//--------------------- .nv.info._ZN2at6native27unrolled_elementwise_kernelIZNS0_50_GLOBAL__N__2680c7bb_12_PowKernel_cu_140f0503_289629pow_tensor_scalar_kernel_implIffEEvRNS_18TensorIteratorBaseET0_EUlfE2_St5arrayIPcLm2EELi4E23TrivialOffsetCalculatorILi1EjESC_NS0_6memory12LoadWithCastILi1EEENSD_13StoreWithCastILi1EEEEEviT_S6_T2_T3_T4_T5_ --------------------------
	.section	.nv.info._ZN2at6native27unrolled_elementwise_kernelIZNS0_50_GLOBAL__N__2680c7bb_12_PowKernel_cu_140f0503_289629pow_tensor_scalar_kernel_implIffEEvRNS_18TensorIteratorBaseET0_EUlfE2_St5arrayIPcLm2EELi4E23TrivialOffsetCalculatorILi1EjESC_NS0_6memory12LoadWithCastILi1EEENSD_13StoreWithCastILi1EEEEEviT_S6_T2_T3_T4_T5_,"",@"SHT_CUDA_INFO"
	.sectionflags	@""
	.align	4


	//----- nvinfo : EIATTR_CUDA_API_VERSION
	.align		4
        /*0000*/ 	.byte	0x04, 0x37
        /*0002*/ 	.short	(.L_4113 - .L_4112)
.L_4112:
        /*0004*/ 	.word	0x00000082


	//----- nvinfo : EIATTR_KPARAM_INFO
	.align		4
.L_4113:
        /*0008*/ 	.byte	0x04, 0x17
        /*000a*/ 	.short	(.L_4115 - .L_4114)
.L_4114:
        /*000c*/ 	.word	0x00000000
        /*0010*/ 	.short	0x0006
        /*0012*/ 	.short	0x0034
        /*0014*/ 	.byte	0x00, 0xf0, 0x21, 0x00


	//----- nvinfo : EIATTR_KPARAM_INFO
	.align		4
.L_4115:
        /*0018*/ 	.byte	0x04, 0x17
        /*001a*/ 	.short	(.L_4117 - .L_4116)
.L_4116:
        /*001c*/ 	.word	0x00000000
        /*0020*/ 	.short	0x0005
        /*0022*/ 	.short	0x002c
        /*0024*/ 	.byte	0x00, 0xf0, 0x21, 0x00


	//----- nvinfo : EIATTR_KPARAM_INFO
	.align		4
.L_4117:
        /*0028*/ 	.byte	0x04, 0x17
        /*002a*/ 	.short	(.L_4119 - .L_4118)
.L_4118:
        /*002c*/ 	.word	0x00000000
        /*0030*/ 	.short	0x0004
        /*0032*/ 	.short	0x0029
        /*0034*/ 	.byte	0x00, 0xf0, 0x05, 0x00


	//----- nvinfo : EIATTR_KPARAM_INFO
	.align		4
.L_4119:
        /*0038*/ 	.byte	0x04, 0x17
        /*003a*/ 	.short	(.L_4121 - .L_4120)
.L_4120:
        /*003c*/ 	.word	0x00000000
        /*0040*/ 	.short	0x0003
        /*0042*/ 	.short	0x0028
        /*0044*/ 	.byte	0x00, 0xf0, 0x05, 0x00


	//----- nvinfo : EIATTR_KPARAM_INFO
	.align		4
.L_4121:
        /*0048*/ 	.byte	0x04, 0x17
        /*004a*/ 	.short	(.L_4123 - .L_4122)
.L_4122:
        /*004c*/ 	.word	0x00000000
        /*0050*/ 	.short	0x0002
        /*0052*/ 	.short	0x0018
        /*0054*/ 	.byte	0x00, 0xf0, 0x41, 0x00


	//----- nvinfo : EIATTR_KPARAM_INFO
	.align		4
.L_4123:
        /*0058*/ 	.byte	0x04, 0x17
        /*005a*/ 	.short	(.L_4125 - .L_4124)
.L_4124:
        /*005c*/ 	.word	0x00000000
        /*0060*/ 	.short	0x0001
        /*0062*/ 	.short	0x0008
        /*0064*/ 	.byte	0x00, 0xf0, 0x41, 0x00


	//----- nvinfo : EIATTR_KPARAM_INFO
	.align		4
.L_4125:
        /*0068*/ 	.byte	0x04, 0x17
        /*006a*/ 	.short	(.L_4127 - .L_4126)
.L_4126:
        /*006c*/ 	.word	0x00000000
        /*0070*/ 	.short	0x0000
        /*0072*/ 	.short	0x0000
        /*0074*/ 	.byte	0x00, 0xf0, 0x11, 0x00


	//----- nvinfo : EIATTR_SPARSE_MMA_MASK
	.align		4
.L_4127:
        /*0078*/ 	.byte	0x03, 0x50
        /*007a*/ 	.short	0x0000


	//----- nvinfo : EIATTR_MAXREG_COUNT
	.align		4
        /*007c*/ 	.byte	0x03, 0x1b
        /*007e*/ 	.short	0x00ff


	//----- nvinfo : EIATTR_EXTERNS
	.align		4
        /*0080*/ 	.byte	0x04, 0x0f
        /*0082*/ 	.short	(.L_4129 - .L_4128)


	//   ....[0]....
	.align		4
.L_4128:
        /*0084*/ 	.word	index@(__assertfail)


	//----- nvinfo : EIATTR_MERCURY_ISA_VERSION
	.align		4
.L_4129:
        /*0088*/ 	.byte	0x03, 0x5f
        /*008a*/ 	.short	0x0101


	//----- nvinfo : EIATTR_SYSCALL_OFFSETS
	.align		4
        /*008c*/ 	.byte	0x04, 0x46
        /*008e*/ 	.short	(.L_4131 - .L_4130)


	//   ....[0]....
.L_4130:
        /*0090*/ 	.word	0x00000e80


	//   ....[1]....
        /*0094*/ 	.word	0x00001d30


	//   ....[2]....
        /*0098*/ 	.word	0x00002be0


	//   ....[3]....
        /*009c*/ 	.word	0x00003a40


	//   ....[4]....
        /*00a0*/ 	.word	0x00004bc0


	//   ....[5]....
        /*00a4*/ 	.word	0x00005ac0


	//   ....[6]....
        /*00a8*/ 	.word	0x00006980


	//   ....[7]....
        /*00ac*/ 	.word	0x00007840


	//----- nvinfo : EIATTR_EXIT_INSTR_OFFSETS
	.align		4
.L_4131:
        /*00b0*/ 	.byte	0x04, 0x1c
        /*00b2*/ 	.short	(.L_4133 - .L_4132)


	//   ....[0]....
.L_4132:
        /*00b4*/ 	.word	0x00006a20


	//   ....[1]....
        /*00b8*/ 	.word	0x00006b60


	//   ....[2]....
        /*00bc*/ 	.word	0x00006ba0


	//   ....[3]....
        /*00c0*/ 	.word	0x00006c30


	//   ....[4]....
        /*00c4*/ 	.word	0x00006c60


	//   ....[5]....
        /*00c8*/ 	.word	0x00006c90


	//   ....[6]....
        /*00cc*/ 	.word	0x00006d10


	//   ....[7]....
        /*00d0*/ 	.word	0x00006d40


	//   ....[8]....
        /*00d4*/ 	.word	0x00006dd0


	//   ....[9]....
        /*00d8*/ 	.word	0x00006e10


	//   ....[10]....
        /*00dc*/ 	.word	0x00006e50


	//   ....[11]....
        /*00e0*/ 	.word	0x00006f10


	//   ....[12]....
        /*00e4*/ 	.word	0x00006f60


	//   ....[13]....
        /*00e8*/ 	.word	0x000070e0


	//   ....[14]....
        /*00ec*/ 	.word	0x00007230


	//   ....[15]....
        /*00f0*/ 	.word	0x00007260


	//   ....[16]....
        /*00f4*/ 	.word	0x00007310


	//   ....[17]....
        /*00f8*/ 	.word	0x00007480


	//   ....[18]....
        /*00fc*/ 	.word	0x000075f0


	//   ....[19]....
        /*0100*/ 	.word	0x00007740


	//   ....[20]....
        /*0104*/ 	.word	0x00007850


	//   ....[21]....
        /*0108*/ 	.word	0x00007880


	//   ....[22]....
        /*010c*/ 	.word	0x000078b0


	//----- nvinfo : EIATTR_MAX_THREADS
	.align		4
.L_4133:
        /*0110*/ 	.byte	0x04, 0x05
        /*0112*/ 	.short	(.L_4135 - .L_4134)
.L_4134:
        /*0114*/ 	.word	0x00000080
        /*0118*/ 	.word	0x00000001
        /*011c*/ 	.word	0x00000001


	//----- nvinfo : EIATTR_CRS_STACK_SIZE
	.align		4
.L_4135:
        /*0120*/ 	.byte	0x04, 0x1e
        /*0122*/ 	.short	(.L_4137 - .L_4136)
.L_4136:
        /*0124*/ 	.word	0x00000000


	//----- nvinfo : EIATTR_CBANK_PARAM_SIZE
	.align		4
.L_4137:
        /*0128*/ 	.byte	0x03, 0x19
        /*012a*/ 	.short	0x003c


	//----- nvinfo : EIATTR_PARAM_CBANK
	.align		4
        /*012c*/ 	.byte	0x04, 0x0a
        /*012e*/ 	.short	(.L_4139 - .L_4138)
	.align		4
.L_4138:
        /*0130*/ 	.word	index@(.nv.constant0._ZN2at6native27unrolled_elementwise_kernelIZNS0_50_GLOBAL__N__2680c7bb_12_PowKernel_cu_140f0503_289629pow_tensor_scalar_kernel_implIffEEvRNS_18TensorIteratorBaseET0_EUlfE2_St5arrayIPcLm2EELi4E23TrivialOffsetCalculatorILi1EjESC_NS0_6memory12LoadWithCastILi1EEENSD_13StoreWithCastILi1EEEEEviT_S6_T2_T3_T4_T5_)
        /*0134*/ 	.short	0x0210
        /*0136*/ 	.short	0x003c


	//----- nvinfo : EIATTR_SW_WAR
	.align		4
.L_4139:
        /*0138*/ 	.byte	0x04, 0x36
        /*013a*/ 	.short	(.L_4141 - .L_4140)
.L_4140:
        /*013c*/ 	.word	0x00000008
.L_4141:


//--------------------- .nv.info._ZN2at6native18elementwise_kernelILi128ELi2EZNS0_22gpu_kernel_impl_nocastIZNS0_50_GLOBAL__N__2680c7bb_12_PowKernel_cu_140f0503_289629pow_tensor_scalar_kernel_implIffEEvRNS_18TensorIteratorBaseET0_EUlfE2_EEvS6_RKT_EUliE_EEviT1_ --------------------------
	.section	.nv.info._ZN2at6native18elementwise_kernelILi128ELi2EZNS0_22gpu_kernel_impl_nocastIZNS0_50_GLOBAL__N__2680c7bb_12_PowKernel_cu_140f0503_289629pow_tensor_scalar_kernel_implIffEEvRNS_18TensorIteratorBaseET0_EUlfE2_EEvS6_RKT_EUliE_EEviT1_,"",@"SHT_CUDA_INFO"
	.sectionflags	@""
	.align	4


	//----- nvinfo : EIATTR_CUDA_API_VERSION
	.align		4
        /*0000*/ 	.byte	0x04, 0x37
        /*0002*/ 	.short	(.L_4143 - .L_4142)
.L_4142:
        /*0004*/ 	.word	0x00000082


	//----- nvinfo : EIATTR_KPARAM_INFO
	.align		4
.L_4143:
        /*0008*/ 	.byte	0x04, 0x17
        /*000a*/ 	.short	(.L_4145 - .L_4144)
.L_4144:
        /*000c*/ 	.word	0x00000000
        /*0010*/ 	.short	0x0001
        /*0012*/ 	.short	0x0008
        /*0014*/ 	.byte	0x00, 0xf0, 0x81, 0x08


	//----- nvinfo : EIATTR_KPARAM_INFO
	.align		4
.L_4145:
        /*0018*/ 	.byte	0x04, 0x17
        /*001a*/ 	.short	(.L_4147 - .L_4146)
.L_4146:
        /*001c*/ 	.word	0x00000000
        /*0020*/ 	.short	0x0000
        /*0022*/ 	.short	0x0000
        /*0024*/ 	.byte	0x00, 0xf0, 0x11, 0x00


	//----- nvinfo : EIATTR_SPARSE_MMA_MASK
	.align		4
.L_4147:
        /*0028*/ 	.byte	0x03, 0x50
        /*002a*/ 	.short	0x0000


	//----- nvinfo : EIATTR_MAXREG_COUNT
	.align		4
        /*002c*/ 	.byte	0x03, 0x1b
        /*002e*/ 	.short	0x0080


	//----- nvinfo : EIATTR_MERCURY_ISA_VERSION
	.align		4
        /*0030*/ 	.byte	0x03, 0x5f
        /*0032*/ 	.short	0x0101


	//----- nvinfo : EIATTR_EXIT_INSTR_OFFSETS
	.align		4
        /*0034*/ 	.byte	0x04, 0x1c
        /*0036*/ 	.short	(.L_4149 - .L_4148)


	//   ....[0]....
.L_4148:
        /*0038*/ 	.word	0x00001470


	//   ....[1]....
        /*003c*/ 	.word	0x00002830


	//----- nvinfo : EIATTR_MAX_THREADS
	.align		4
.L_4149:
        /*0040*/ 	.byte	0x04, 0x05
        /*0042*/ 	.short	(.L_4151 - .L_4150)
.L_4150:
        /*0044*/ 	.word	0x00000080
        /*0048*/ 	.word	0x00000001
        /*004c*/ 	.word	0x00000001


	//----- nvinfo : EIATTR_CRS_STACK_SIZE
	.align		4
.L_4151:
        /*0050*/ 	.byte	0x04, 0x1e
        /*0052*/ 	.short	(.L_4153 - .L_4152)
.L_4152:
        /*0054*/ 	.word	0x00000000


	//----- nvinfo : EIATTR_CBANK_PARAM_SIZE
	.align		4
.L_4153:
        /*0058*/ 	.byte	0x03, 0x19
        /*005a*/ 	.short	0x0228


	//----- nvinfo : EIATTR_PARAM_CBANK
	.align		4
        /*005c*/ 	.byte	0x04, 0x0a
        /*005e*/ 	.short	(.L_4155 - .L_4154)
	.align		4
.L_4154:
        /*0060*/ 	.word	index@(.nv.constant0._ZN2at6native18elementwise_kernelILi128ELi2EZNS0_22gpu_kernel_impl_nocastIZNS0_50_GLOBAL__N__2680c7bb_12_PowKernel_cu_140f0503_289629pow_tensor_scalar_kernel_implIffEEvRNS_18TensorIteratorBaseET0_EUlfE2_EEvS6_RKT_EUliE_EEviT1_)
        /*0064*/ 	.short	0x0210
        /*0066*/ 	.short	0x0228


	//----- nvinfo : EIATTR_SW_WAR
	.align		4
.L_4155:
        /*0068*/ 	.byte	0x04, 0x36
        /*006a*/ 	.short	(.L_4157 - .L_4156)
.L_4156:
        /*006c*/ 	.word	0x00000008
.L_4157:


//--------------------- .nv.info._ZN2at6native27unrolled_elementwise_kernelIZNS0_50_GLOBAL__N__2680c7bb_12_PowKernel_cu_140f0503_289629pow_tensor_scalar_kernel_implIffEEvRNS_18TensorIteratorBaseET0_EUlfE2_St5arrayIPcLm2EELi4E23TrivialOffsetCalculatorILi1EjESC_NS0_6memory15LoadWithoutCastENSD_16StoreWithoutCastEEEviT_S6_T2_T3_T4_T5_ --------------------------
	.section	.nv.info._ZN2at6native27unrolled_elementwise_kernelIZNS0_50_GLOBAL__N__2680c7bb_12_PowKernel_cu_140f0503_289629pow_tensor_scalar_kernel_implIffEEvRNS_18TensorIteratorBaseET0_EUlfE2_St5arrayIPcLm2EELi4E23TrivialOffsetCalculatorILi1EjESC_NS0_6memory15LoadWithoutCastENSD_16StoreWithoutCastEEEviT_S6_T2_T3_T4_T5_,"",@"SHT_CUDA_INFO"
	.sectionflags	@""
	.align	4


	//----- nvinfo : EIATTR_CUDA_API_VERSION
	.align		4
        /*0000*/ 	.byte	0x04, 0x37
        /*0002*/ 	.short	(.L_4159 - .L_4158)
.L_4158:
        /*0004*/ 	.word	0x00000082


	//----- nvinfo : EIATTR_KPARAM_INFO
	.align		4
.L_4159:
        /*0008*/ 	.byte	0x04, 0x17
        /*000a*/ 	.short	(.L_4161 - .L_4160)
.L_4160:
        /*000c*/ 	.word	0x00000000
        /*0010*/ 	.short	0x0006
        /*0012*/ 	.short	0x002b
        /*0014*/ 	.byte	0x00, 0xf0, 0x05, 0x00


	//----- nvinfo : EIATTR_KPARAM_INFO
	.align		4
.L_4161:
        /*0018*/ 	.byte	0x04, 0x17
        /*001a*/ 	.short	(.L_4163 - .L_4162)
.L_4162:
        /*001c*/ 	.word	0x00000000
        /*0020*/ 	.short	0x0005
        /*0022*/ 	.short	0x002a
        /*0024*/ 	.byte	0x00, 0xf0, 0x05, 0x00


	//----- nvinfo : EIATTR_KPARAM_INFO
	.align		4
.L_4163:
        /*0028*/ 	.byte	0x04, 0x17
        /*002a*/ 	.short	(.L_4165 - .L_4164)
.L_4164:
        /*002c*/ 	.word	0x00000000
        /*0030*/ 	.short	0x0004
        /*0032*/ 	.short	0x0029
        /*0034*/ 	.byte	0x00, 0xf0, 0x05, 0x00


	//----- nvinfo : EIATTR_KPARAM_INFO
	.align		4
.L_4165:
        /*0038*/ 	.byte	0x04, 0x17
        /*003a*/ 	.short	(.L_4167 - .L_4166)
.L_4166:
        /*003c*/ 	.word	0x00000000
        /*0040*/ 	.short	0x0003
        /*0042*/ 	.short	0x0028
        /*0044*/ 	.byte	0x00, 0xf0, 0x05, 0x00


	//----- nvinfo : EIATTR_KPARAM_INFO
	.align		4
.L_4167:
        /*0048*/ 	.byte	0x04, 0x17
        /*004a*/ 	.short	(.L_4169 - .L_4168)
.L_4168:
        /*004c*/ 	.word	0x00000000
        /*0050*/ 	.short	0x0002
        /*0052*/ 	.short	0x0018
        /*0054*/ 	.byte	0x00, 0xf0, 0x41, 0x00


	//----- nvinfo : EIATTR_KPARAM_INFO
	.align		4
.L_4169:
        /*0058*/ 	.byte	0x04, 0x17
        /*005a*/ 	.short	(.L_4171 - .L_4170)
.L_4170:
        /*005c*/ 	.word	0x00000000
        /*0060*/ 	.short	0x0001
        /*0062*/ 	.short	0x0008
        /*0064*/ 	.byte	0x00, 0xf0, 0x41, 0x00


	//----- nvinfo : EIATTR_KPARAM_INFO
	.align		4
.L_4171:
        /*0068*/ 	.byte	0x04, 0x17
        /*006a*/ 	.short	(.L_4173 - .L_4172)
.L_4172:
        /*006c*/ 	.word	0x00000000
        /*0070*/ 	.short	0x0000
        /*0072*/ 	.short	0x0000
        /*0074*/ 	.byte	0x00, 0xf0, 0x11, 0x00


	//----- nvinfo : EIATTR_SPARSE_MMA_MASK
	.align		4
.L_4173:
        /*0078*/ 	.byte	0x03, 0x50
        /*007a*/ 	.short	0x0000


	//----- nvinfo : EIATTR_MAXREG_COUNT
	.align		4
        /*007c*/ 	.byte	0x03, 0x1b
        /*007e*/ 	.short	0x00ff


	//----- nvinfo : EIATTR_MERCURY_ISA_VERSION
	.align		4
        /*0080*/ 	.byte	0x03, 0x5f
        /*0082*/ 	.short	0x0101


	//----- nvinfo : EIATTR_EXIT_INSTR_OFFSETS
	.align		4
        /*0084*/ 	.byte	0x04, 0x1c
        /*0086*/ 	.short	(.L_4175 - .L_4174)


	//   ....[0]....
.L_4174:
        /*0088*/ 	.word	0x000004b0


	//   ....[1]....
        /*008c*/ 	.word	0x00000520


	//----- nvinfo : EIATTR_MAX_THREADS
	.align		4
.L_4175:
        /*0090*/ 	.byte	0x04, 0x05
        /*0092*/ 	.short	(.L_4177 - .L_4176)
.L_4176:
        /*0094*/ 	.word	0x00000080
        /*0098*/ 	.word	0x00000001
        /*009c*/ 	.word	0x00000001


	//----- nvinfo : EIATTR_CRS_STACK_SIZE
	.align		4
.L_4177:
        /*00a0*/ 	.byte	0x04, 0x1e
        /*00a2*/ 	.short	(.L_4179 - .L_4178)
.L_4178:
        /*00a4*/ 	.word	0x00000000


	//----- nvinfo : EIATTR_CBANK_PARAM_SIZE
	.align		4
.L_4179:
        /*00a8*/ 	.byte	0x03, 0x19
        /*00aa*/ 	.short	0x002c


	//----- nvinfo : EIATTR_PARAM_CBANK
	.align		4
        /*00ac*/ 	.byte	0x04, 0x0a
        /*00ae*/ 	.short	(.L_4181 - .L_4180)
	.align		4
.L_4180:
        /*00b0*/ 	.word	index@(.nv.constant0._ZN2at6native27unrolled_elementwise_kernelIZNS0_50_GLOBAL__N__2680c7bb_12_PowKernel_cu_140f0503_289629pow_tensor_scalar_kernel_implIffEEvRNS_18TensorIteratorBaseET0_EUlfE2_St5arrayIPcLm2EELi4E23TrivialOffsetCalculatorILi1EjESC_NS0_6memory15LoadWithoutCastENSD_16StoreWithoutCastEEEviT_S6_T2_T3_T4_T5_)
        /*00b4*/ 	.short	0x0210
        /*00b6*/ 	.short	0x002c


	//----- nvinfo : EIATTR_SW_WAR
	.align		4
.L_4181:
        /*00b8*/ 	.byte	0x04, 0x36
        /*00ba*/ 	.short	(.L_4183 - .L_4182)
.L_4182:
        /*00bc*/ 	.word	0x00000008
.L_4183:


//--------------------- .nv.info._ZN2at6native29vectorized_elementwise_kernelILi2EZNS0_50_GLOBAL__N__2680c7bb_12_PowKernel_cu_140f0503_289629pow_tensor_scalar_kernel_implIffEEvRNS_18TensorIteratorBaseET0_EUlfE2_St5arrayIPcLm2EEEEviS6_T1_ --------------------------
	.section	.nv.info._ZN2at6native29vectorized_elementwise_kernelILi2EZNS0_50_GLOBAL__N__2680c7bb_12_PowKernel_cu_140f0503_289629pow_tensor_scalar_kernel_implIffEEvRNS_18TensorIteratorBaseET0_EUlfE2_St5arrayIPcLm2EEEEviS6_T1_,"",@"SHT_CUDA_INFO"
	.sectionflags	@""
	.align	4


	//----- nvinfo : EIATTR_CUDA_API_VERSION
	.align		4
        /*0000*/ 	.byte	0x04, 0x37
        /*0002*/ 	.short	(.L_4185 - .L_4184)
.L_4184:
        /*0004*/ 	.word	0x00000082


	//----- nvinfo : EIATTR_KPARAM_INFO
	.align		4
.L_4185:
        /*0008*/ 	.byte	0x04, 0x17
        /*000a*/ 	.short	(.L_4187 - .L_4186)
.L_4186:
        /*000c*/ 	.word	0x00000000
        /*0010*/ 	.short	0x0002
        /*0012*/ 	.short	0x0018
        /*0014*/ 	.byte	0x00, 0xf0, 0x41, 0x00


	//----- nvinfo : EIATTR_KPARAM_INFO
	.align		4
.L_4187:
        /*0018*/ 	.byte	0x04, 0x17
        /*001a*/ 	.short	(.L_4189 - .L_4188)
.L_4188:
        /*001c*/ 	.word	0x00000000
        /*0020*/ 	.short	0x0001
        /*0022*/ 	.short	0x0008
        /*0024*/ 	.byte	0x00, 0xf0, 0x41, 0x00


	//----- nvinfo : EIATTR_KPARAM_INFO
	.align		4
.L_4189:
        /*0028*/ 	.byte	0x04, 0x17
        /*002a*/ 	.short	(.L_4191 - .L_4190)
.L_4190:
        /*002c*/ 	.word	0x00000000
        /*0030*/ 	.short	0x0000
        /*0032*/ 	.short	0x0000
        /*0034*/ 	.byte	0x00, 0xf0, 0x11, 0x00


	//----- nvinfo : EIATTR_SPARSE_MMA_MASK
	.align		4
.L_4191:
        /*0038*/ 	.byte	0x03, 0x50
        /*003a*/ 	.short	0x0000


	//----- nvinfo : EIATTR_MAXREG_COUNT
	.align		4
        /*003c*/ 	.byte	0x03, 0x1b
        /*003e*/ 	.short	0x00ff


	//----- nvinfo : EIATTR_MERCURY_ISA_VERSION
	.align		4
        /*0040*/ 	.byte	0x03, 0x5f
        /*0042*/ 	.short	0x0101


	//----- nvinfo : EIATTR_EXIT_INSTR_OFFSETS
	.align		4
        /*0044*/ 	.byte	0x04, 0x1c
        /*0046*/ 	.short	(.L_4193 - .L_4192)


	//   ....[0]....
.L_4192:
        /*0048*/ 	.word	0x00000300


	//   ....[1]....
        /*004c*/ 	.word	0x00000cd0


	//   ....[2]....
        /*0050*/ 	.word	0x00000d20


	//----- nvinfo : EIATTR_MAX_THREADS
	.align		4
.L_4193:
        /*0054*/ 	.byte	0x04, 0x05
        /*0056*/ 	.short	(.L_4195 - .L_4194)
.L_4194:
        /*0058*/ 	.word	0x00000080
        /*005c*/ 	.word	0x00000001
        /*0060*/ 	.word	0x00000001


	//----- nvinfo : EIATTR_CRS_STACK_SIZE
	.align		4
.L_4195:
        /*0064*/ 	.byte	0x04, 0x1e
        /*0066*/ 	.short	(.L_4197 - .L_4196)
.L_4196:
        /*0068*/ 	.word	0x00000000


	//----- nvinfo : EIATTR_CBANK_PARAM_SIZE
	.align		4
.L_4197:
        /*006c*/ 	.byte	0x03, 0x19
        /*006e*/ 	.short	0x0028


	//----- nvinfo : EIATTR_PARAM_CBANK
	.align		4
        /*0070*/ 	.byte	0x04, 0x0a
        /*0072*/ 	.short	(.L_4199 - .L_4198)
	.align		4
.L_4198:
        /*0074*/ 	.word	index@(.nv.constant0._ZN2at6native29vectorized_elementwise_kernelILi2EZNS0_50_GLOBAL__N__2680c7bb_12_PowKernel_cu_140f0503_289629pow_tensor_scalar_kernel_implIffEEvRNS_18TensorIteratorBaseET0_EUlfE2_St5arrayIPcLm2EEEEviS6_T1_)
        /*0078*/ 	.short	0x0210
        /*007a*/ 	.short	0x0028


	//----- nvinfo : EIATTR_SW_WAR
	.align		4
.L_4199:
        /*007c*/ 	.byte	0x04, 0x36
        /*007e*/ 	.short	(.L_4201 - .L_4200)
.L_4200:
        /*0080*/ 	.word	0x00000008
.L_4201:


//--------------------- .nv.info._ZN2at6native29vectorized_elementwise_kernelILi4EZNS0_50_GLOBAL__N__2680c7bb_12_PowKernel_cu_140f0503_289629pow_tensor_scalar_kernel_implIffEEvRNS_18TensorIteratorBaseET0_EUlfE2_St5arrayIPcLm2EEEEviS6_T1_ --------------------------
	.section	.nv.info._ZN2at6native29vectorized_elementwise_kernelILi4EZNS0_50_GLOBAL__N__2680c7bb_12_PowKernel_cu_140f0503_289629pow_tensor_scalar_kernel_implIffEEvRNS_18TensorIteratorBaseET0_EUlfE2_St5arrayIPcLm2EEEEviS6_T1_,"",@"SHT_CUDA_INFO"
	.sectionflags	@""
	.align	4


	//----- nvinfo : EIATTR_CUDA_API_VERSION
	.align		4
        /*0000*/ 	.byte	0x04, 0x37
        /*0002*/ 	.short	(.L_4203 - .L_4202)
.L_4202:
        /*0004*/ 	.word	0x00000082


	//----- nvinfo : EIATTR_KPARAM_INFO
	.align		4
.L_4203:
        /*0008*/ 	.byte	0x04, 0x17
        /*000a*/ 	.short	(.L_4205 - .L_4204)
.L_4204:
        /*000c*/ 	.word	0x00000000
        /*0010*/ 	.short	0x0002
        /*0012*/ 	.short	0x0018
        /*0014*/ 	.byte	0x00, 0xf0, 0x41, 0x00


	//----- nvinfo : EIATTR_KPARAM_INFO
	.align		4
.L_4205:
        /*0018*/ 	.byte	0x04, 0x17
        /*001a*/ 	.short	(.L_4207 - .L_4206)
.L_4206:
        /*001c*/ 	.word	0x00000000
        /*0020*/ 	.short	0x0001
        /*0022*/ 	.short	0x0008
        /*0024*/ 	.byte	0x00, 0xf0, 0x41, 0x00


	//----- nvinfo : EIATTR_KPARAM_INFO
	.align		4
.L_4207:
        /*0028*/ 	.byte	0x04, 0x17
        /*002a*/ 	.short	(.L_4209 - .L_4208)
.L_4208:
        /*002c*/ 	.word	0x00000000
        /*0030*/ 	.short	0x0000
        /*0032*/ 	.short	0x0000
        /*0034*/ 	.byte	0x00, 0xf0, 0x11, 0x00


	//----- nvinfo : EIATTR_SPARSE_MMA_MASK
	.align		4
.L_4209:
        /*0038*/ 	.byte	0x03, 0x50
        /*003a*/ 	.short	0x0000


	//----- nvinfo : EIATTR_MAXREG_COUNT
	.align		4
        /*003c*/ 	.byte	0x03, 0x1b
        /*003e*/ 	.short	0x00ff


	//----- nvinfo : EIATTR_MERCURY_ISA_VERSION
	.align		4
        /*0040*/ 	.byte	0x03, 0x5f
        /*0042*/ 	.short	0x0101


	//----- nvinfo : EIATTR_EXIT_INSTR_OFFSETS
	.align		4
        /*0044*/ 	.byte	0x04, 0x1c
        /*0046*/ 	.short	(.L_4211 - .L_4210)


	//   ....[0]....
.L_4210:
        /*0048*/ 	.word	0x000002c0


	//   ....[1]....
        /*004c*/ 	.word	0x00000c90


	//   ....[2]....
        /*0050*/ 	.word	0x00000ce0


	//----- nvinfo : EIATTR_MAX_THREADS
	.align		4
.L_4211:
        /*0054*/ 	.byte	0x04, 0x05
        /*0056*/ 	.short	(.L_4213 - .L_4212)
.L_4212:
        /*0058*/ 	.word	0x00000080
        /*005c*/ 	.word	0x00000001
        /*0060*/ 	.word	0x00000001


	//----- nvinfo : EIATTR_CRS_STACK_SIZE
	.align		4
.L_4213:
        /*0064*/ 	.byte	0x04, 0x1e
        /*0066*/ 	.short	(.L_4215 - .L_4214)
.L_4214:
        /*0068*/ 	.word	0x00000000


	//----- nvinfo : EIATTR_CBANK_PARAM_SIZE
	.align		4
.L_4215:
        /*006c*/ 	.byte	0x03, 0x19
        /*006e*/ 	.short	0x0028


	//----- nvinfo : EIATTR_PARAM_CBANK
	.align		4
        /*0070*/ 	.byte	0x04, 0x0a
        /*0072*/ 	.short	(.L_4217 - .L_4216)
	.align		4
.L_4216:
        /*0074*/ 	.word	index@(.nv.constant0._ZN2at6native29vectorized_elementwise_kernelILi4EZNS0_50_GLOBAL__N__2680c7bb_12_PowKernel_cu_140f0503_289629pow_tensor_scalar_kernel_implIffEEvRNS_18TensorIteratorBaseET0_EUlfE2_St5arrayIPcLm2EEEEviS6_T1_)
        /*0078*/ 	.short	0x0210
        /*007a*/ 	.short	0x0028


	//----- nvinfo : EIATTR_SW_WAR
	.align		4
.L_4217:
        /*007c*/ 	.byte	0x04, 0x36
        /*007e*/ 	.short	(.L_4219 - .L_4218)
.L_4218:
        /*0080*/ 	.word	0x00000008
.L_4219:


//--------------------- .nv.info._ZN2at6native29vectorized_elementwise_kernelILi8EZNS0_50_GLOBAL__N__2680c7bb_12_PowKernel_cu_140f0503_289629pow_tensor_scalar_kernel_implIffEEvRNS_18TensorIteratorBaseET0_EUlfE2_St5arrayIPcLm2EEEEviS6_T1_ --------------------------
	.section	.nv.info._ZN2at6native29vectorized_elementwise_kernelILi8EZNS0_50_GLOBAL__N__2680c7bb_12_PowKernel_cu_140f0503_289629pow_tensor_scalar_kernel_implIffEEvRNS_18TensorIteratorBaseET0_EUlfE2_St5arrayIPcLm2EEEEviS6_T1_,"",@"SHT_CUDA_INFO"
	.sectionflags	@""
	.align	4


	//----- nvinfo : EIATTR_CUDA_API_VERSION
	.align		4
        /*0000*/ 	.byte	0x04, 0x37
        /*0002*/ 	.short	(.L_4221 - .L_4220)
.L_4220:
        /*0004*/ 	.word	0x00000082


	//----- nvinfo : EIATTR_KPARAM_INFO
	.align		4
.L_4221:
        /*0008*/ 	.byte	0x04, 0x17
        /*000a*/ 	.short	(.L_4223 - .L_4222)
.L_4222:
        /*000c*/ 	.word	0x00000000
        /*0010*/ 	.short	0x0002
        /*0012*/ 	.short	0x0018
        /*0014*/ 	.byte	0x00, 0xf0, 0x41, 0x00


	//----- nvinfo : EIATTR_KPARAM_INFO
	.align		4
.L_4223:
        /*0018*/ 	.byte	0x04, 0x17
        /*001a*/ 	.short	(.L_4225 - .L_4224)
.L_4224:
        /*001c*/ 	.word	0x00000000
        /*0020*/ 	.short	0x0001
        /*0022*/ 	.short	0x0008
        /*0024*/ 	.byte	0x00, 0xf0, 0x41, 0x00


	//----- nvinfo : EIATTR_KPARAM_INFO
	.align		4
.L_4225:
        /*0028*/ 	.byte	0x04, 0x17
        /*002a*/ 	.short	(.L_4227 - .L_4226)
.L_4226:
        /*002c*/ 	.word	0x00000000
        /*0030*/ 	.short	0x0000
        /*0032*/ 	.short	0x0000
        /*0034*/ 	.byte	0x00, 0xf0, 0x11, 0x00


	//----- nvinfo : EIATTR_SPARSE_MMA_MASK
	.align		4
.L_4227:
        /*0038*/ 	.byte	0x03, 0x50
        /*003a*/ 	.short	0x0000


	//----- nvinfo : EIATTR_MAXREG_COUNT
	.align		4
        /*003c*/ 	.byte	0x03, 0x1b
        /*003e*/ 	.short	0x00ff


	//----- nvinfo : EIATTR_MERCURY_ISA_VERSION
	.align		4
        /*0040*/ 	.byte	0x03, 0x5f
        /*0042*/ 	.short	0x0101


	//----- nvinfo : EIATTR_EXIT_INSTR_OFFSETS
	.align		4
        /*0044*/ 	.byte	0x04, 0x1c
        /*0046*/ 	.short	(.L_4229 - .L_4228)


	//   ....[0]....
.L_4228:
        /*0048*/ 	.word	0x000002c0


	//   ....[1]....
        /*004c*/ 	.word	0x00000c90


	//   ....[2]....
        /*0050*/ 	.word	0x00000ce0


	//----- nvinfo : EIATTR_MAX_THREADS
	.align		4
.L_4229:
        /*0054*/ 	.byte	0x04, 0x05
        /*0056*/ 	.short	(.L_4231 - .L_4230)
.L_4230:
        /*0058*/ 	.word	0x00000080
        /*005c*/ 	.word	0x00000001
        /*0060*/ 	.word	0x00000001


	//----- nvinfo : EIATTR_CRS_STACK_SIZE
	.align		4
.L_4231:
        /*0064*/ 	.byte	0x04, 0x1e
        /*0066*/ 	.short	(.L_4233 - .L_4232)
.L_4232:
        /*0068*/ 	.word	0x00000000


	//----- nvinfo : EIATTR_CBANK_PARAM_SIZE
	.align		4
.L_4233:
        /*006c*/ 	.byte	0x03, 0x19
        /*006e*/ 	.short	0x0028


	//----- nvinfo : EIATTR_PARAM_CBANK
	.align		4
        /*0070*/ 	.byte	0x04, 0x0a
        /*0072*/ 	.short	(.L_4235 - .L_4234)
	.align		4
.L_4234:
        /*0074*/ 	.word	index@(.nv.constant0._ZN2at6native29vectorized_elementwise_kernelILi8EZNS0_50_GLOBAL__N__2680c7bb_12_PowKernel_cu_140f0503_289629pow_tensor_scalar_kernel_implIffEEvRNS_18TensorIteratorBaseET0_EUlfE2_St5arrayIPcLm2EEEEviS6_T1_)
        /*0078*/ 	.short	0x0210
        /*007a*/ 	.short	0x0028


	//----- nvinfo : EIATTR_SW_WAR
	.align		4
.L_4235:
        /*007c*/ 	.byte	0x04, 0x36
        /*007e*/ 	.short	(.L_4237 - .L_4236)
.L_4236:
        /*0080*/ 	.word	0x00000008
.L_4237:


//--------------------- .nv.info._ZN2at6native18elementwise_kernelILi128ELi4EZNS0_15gpu_kernel_implIZNS0_50_GLOBAL__N__2680c7bb_12_PowKernel_cu_140f0503_289629pow_tensor_scalar_kernel_implIffEEvRNS_18TensorIteratorBaseET0_EUlfE1_EEvS6_RKT_EUliE_EEviT1_ --------------------------
	.section	.nv.info._ZN2at6native18elementwise_kernelILi128ELi4EZNS0_15gpu_kernel_implIZNS0_50_GLOBAL__N__2680c7bb_12_PowKernel_cu_140f0503_289629pow_tensor_scalar_kernel_implIffEEvRNS_18TensorIteratorBaseET0_EUlfE1_EEvS6_RKT_EUliE_EEviT1_,"",@"SHT_CUDA_INFO"
	.sectionflags	@""
	.align	4


	//----- nvinfo : EIATTR_CUDA_API_VERSION
	.align		4
        /*0000*/ 	.byte	0x04, 0x37
        /*0002*/ 	.short	(.L_4239 - .L_4238)
.L_4238:
        /*0004*/ 	.word	0x00000082


	//----- nvinfo : EIATTR_KPARAM_INFO
	.align		4
.L_4239:
        /*0008*/ 	.byte	0x04, 0x17
        /*000a*/ 	.short	(.L_4241 - .L_4240)
.L_4240:
        /*000c*/ 	.word	0x00000000
        /*0010*/ 	.short	0x0001
        /*0012*/ 	.short	0x0008
        /*0014*/ 	.byte	0x00, 0xf0, 0x81, 0x08


	//----- nvinfo : EIATTR_KPARAM_INFO
	.align		4
.L_4241:
        /*0018*/ 	.byte	0x04, 0x17
        /*001a*/ 	.short	(.L_4243 - .L_4242)
.L_4242:
        /*001c*/ 	.word	0x00000000
        /*0020*/ 	.short	0x0000
        /*0022*/ 	.short	0x0000
        /*0024*/ 	.byte	0x00, 0xf0, 0x11, 0x00


	//----- nvinfo : EIATTR_SPARSE_MMA_MASK
	.align		4
.L_4243:
        /*0028*/ 	.byte	0x03, 0x50
        /*002a*/ 	.short	0x0000


	//----- nvinfo : EIATTR_MAXREG_COUNT
	.align		4
        /*002c*/ 	.byte	0x03, 0x1b
        /*002e*/ 	.short	0x0080


	//----- nvinfo : EIATTR_EXTERNS
	.align		4
        /*0030*/ 	.byte	0x04, 0x0f
        /*0032*/ 	.short	(.L_4245 - .L_4244)


	//   ....[0]....
	.align		4
.L_4244:
        /*0034*/ 	.word	index@(__assertfail)


	//----- nvinfo : EIATTR_MERCURY_ISA_VERSION
	.align		4
.L_4245:
        /*0038*/ 	.byte	0x03, 0x5f
        /*003a*/ 	.short	0x0101


	//----- nvinfo : EIATTR_SYSCALL_OFFSETS
	.align		4
        /*003c*/ 	.byte	0x04, 0x46
        /*003e*/ 	.short	(.L_4247 - .L_4246)


	//   ....[0]....
.L_4246:
        /*0040*/ 	.word	0x00002150


	//   ....[1]....
        /*0044*/ 	.word	0x00003100


	//   ....[2]....
        /*0048*/ 	.word	0x00005290


	//   ....[3]....
        /*004c*/ 	.word	0x00006240


	//   ....[4]....
        /*0050*/ 	.word	0x000083c0


	//   ....[5]....
        /*0054*/ 	.word	0x00009370


	//   ....[6]....
        /*0058*/ 	.word	0x0000b4e0


	//   ....[7]....
        /*005c*/ 	.word	0x0000c490


	//----- nvinfo : EIATTR_EXIT_INSTR_OFFSETS
	.align		4
.L_4247:
        /*0060*/ 	.byte	0x04, 0x1c
        /*0062*/ 	.short	(.L_4249 - .L_4248)


	//   ....[0]....
.L_4248:
        /*0064*/ 	.word	0x00009420


	//   ....[1]....
        /*0068*/ 	.word	0x0000b7b0


	//   ....[2]....
        /*006c*/ 	.word	0x0000b7f0


	//   ....[3]....
        /*0070*/ 	.word	0x0000b880


	//   ....[4]....
        /*0074*/ 	.word	0x0000b8b0


	//   ....[5]....
        /*0078*/ 	.word	0x0000b8e0


	//   ....[6]....
        /*007c*/ 	.word	0x0000b960


	//   ....[7]....
        /*0080*/ 	.word	0x0000b990


	//   ....[8]....
        /*0084*/ 	.word	0x0000ba20


	//   ....[9]....
        /*0088*/ 	.word	0x0000ba60


	//   ....[10]....
        /*008c*/ 	.word	0x0000baa0


	//   ....[11]....
        /*0090*/ 	.word	0x0000bb60


	//   ....[12]....
        /*0094*/ 	.word	0x0000bbb0


	//   ....[13]....
        /*0098*/ 	.word	0x0000bd30


	//   ....[14]....
        /*009c*/ 	.word	0x0000be80


	//   ....[15]....
        /*00a0*/ 	.word	0x0000beb0


	//   ....[16]....
        /*00a4*/ 	.word	0x0000bf60


	//   ....[17]....
        /*00a8*/ 	.word	0x0000c0d0


	//   ....[18]....
        /*00ac*/ 	.word	0x0000c240


	//   ....[19]....
        /*00b0*/ 	.word	0x0000c390


	//   ....[20]....
        /*00b4*/ 	.word	0x0000c4a0


	//   ....[21]....
        /*00b8*/ 	.word	0x0000c4d0


	//   ....[22]....
        /*00bc*/ 	.word	0x0000c500


	//----- nvinfo : EIATTR_MAX_THREADS
	.align		4
.L_4249:
        /*00c0*/ 	.byte	0x04, 0x05
        /*00c2*/ 	.short	(.L_4251 - .L_4250)
.L_4250:
        /*00c4*/ 	.word	0x00000080
        /*00c8*/ 	.word	0x00000001
        /*00cc*/ 	.word	0x00000001


	//----- nvinfo : EIATTR_CRS_STACK_SIZE
	.align		4
.L_4251:
        /*00d0*/ 	.byte	0x04, 0x1e
        /*00d2*/ 	.short	(.L_4253 - .L_4252)
.L_4252:
        /*00d4*/ 	.word	0x00000000


	//----- nvinfo : EIATTR_CBANK_PARAM_SIZE
	.align		4
.L_4253:
        /*00d8*/ 	.byte	0x03, 0x19
        /*00da*/ 	.short	0x0228


	//----- nvinfo : EIATTR_PARAM_CBANK
	.align		4
        /*00dc*/ 	.byte	0x04, 0x0a
        /*00de*/ 	.short	(.L_4255 - .L_4254)
	.align		4
.L_4254:
        /*00e0*/ 	.word	index@(.nv.constant0._ZN2at6native18elementwise_kernelILi128ELi4EZNS0_15gpu_kernel_implIZNS0_50_GLOBAL__N__2680c7bb_12_PowKernel_cu_140f0503_289629pow_tensor_scalar_kernel_implIffEEvRNS_18TensorIteratorBaseET0_EUlfE1_EEvS6_RKT_EUliE_EEviT1_)
        /*00e4*/ 	.short	0x0210
        /*00e6*/ 	.short	0x0228


	//----- nvinfo : EIATTR_SW_WAR
	.align		4
.L_4255:
        /*00e8*/ 	.byte	0x04, 0x36
        /*00ea*/ 	.short	(.L_4257 - .L_4256)
.L_4256:
        /*00ec*/ 	.word	0x00000008
.L_4257:


//--------------------- .nv.info._ZN2at6native27unrolled_elementwise_kernelIZNS0_50_GLOBAL__N__2680c7bb_12_PowKernel_cu_140f0503_289629pow_tensor_scalar_kernel_implIffEEvRNS_18TensorIteratorBaseET0_EUlfE1_St5arrayIPcLm2EELi4E23TrivialOffsetCalculatorILi1EjESC_NS0_6memory12LoadWithCastILi1EEENSD_13StoreWithCastILi1EEEEEviT_S6_T2_T3_T4_T5_ --------------------------
	.section	.nv.info._ZN2at6native27unrolled_elementwise_kernelIZNS0_50_GLOBAL__N__2680c7bb_12_PowKernel_cu_140f0503_289629pow_tensor_scalar_kernel_implIffEEvRNS_18TensorIteratorBaseET0_EUlfE1_St5arrayIPcLm2EELi4E23TrivialOffsetCalculatorILi1EjESC_NS0_6memory12LoadWithCastILi1EEENSD_13StoreWithCastILi1EEEEEviT_S6_T2_T3_T4_T5_,"",@"SHT_CUDA_INFO"
	.sectionflags	@""
	.align	4


	//----- nvinfo : EIATTR_CUDA_API_VERSION
	.align		4
        /*0000*/ 	.byte	0x04, 0x37
        /*0002*/ 	.short	(.L_4259 - .L_4258)
.L_4258:
        /*0004*/ 	.word	0x00000082


	//----- nvinfo : EIATTR_KPARAM_INFO
	.align		4
.L_4259:
        /*0008*/ 	.byte	0x04, 0x17
        /*000a*/ 	.short	(.L_4261 - .L_4260)
.L_4260:
        /*000c*/ 	.word	0x00000000
        /*0010*/ 	.short	0x0006
        /*0012*/ 	.short	0x002c
        /*0014*/ 	.byte	0x00, 0xf0, 0x21, 0x00


	//----- nvinfo : EIATTR_KPARAM_INFO
	.align		4
.L_4261:
        /*0018*/ 	.byte	0x04, 0x17
        /*001a*/ 	.short	(.L_4263 - .L_4262)
.L_4262:
        /*001c*/ 	.word	0x00000000
        /*0020*/ 	.short	0x0005
        /*0022*/ 	.short	0x0024
        /*0024*/ 	.byte	0x00, 0xf0, 0x21, 0x00


	//----- nvinfo : EIATTR_KPARAM_INFO
	.align		4
.L_4263:
        /*0028*/ 	.byte	0x04, 0x17
        /*002a*/ 	.short	(.L_4265 - .L_4264)
.L_4264:
        /*002c*/ 	.word	0x00000000
        /*0030*/ 	.short	0x0004
        /*0032*/ 	.short	0x0021
        /*0034*/ 	.byte	0x00, 0xf0, 0x05, 0x00


	//----- nvinfo : EIATTR_KPARAM_INFO
	.align		4
.L_4265:
        /*0038*/ 	.byte	0x04, 0x17
        /*003a*/ 	.short	(.L_4267 - .L_4266)
.L_4266:
        /*003c*/ 	.word	0x00000000
        /*0040*/ 	.short	0x0003
        /*0042*/ 	.short	0x0020
        /*0044*/ 	.byte	0x00, 0xf0, 0x05, 0x00


	//----- nvinfo : EIATTR_KPARAM_INFO
	.align		4
.L_4267:
        /*0048*/ 	.byte	0x04, 0x17
        /*004a*/ 	.short	(.L_4269 - .L_4268)
.L_4268:
        /*004c*/ 	.word	0x00000000
        /*0050*/ 	.short	0x0002
        /*0052*/ 	.short	0x0010
        /*0054*/ 	.byte	0x00, 0xf0, 0x41, 0x00


	//----- nvinfo : EIATTR_KPARAM_INFO
	.align		4
.L_4269:
        /*0058*/ 	.byte	0x04, 0x17
        /*005a*/ 	.short	(.L_4271 - .L_4270)
.L_4270:
        /*005c*/ 	.word	0x00000000
        /*0060*/ 	.short	0x0001
        /*0062*/ 	.short	0x0008
        /*0064*/ 	.byte	0x00, 0xf0, 0x21, 0x00


	//----- nvinfo : EIATTR_KPARAM_INFO
	.align		4
.L_4271:
        /*0068*/ 	.byte	0x04, 0x17
        /*006a*/ 	.short	(.L_4273 - .L_4272)
.L_4272:
        /*006c*/ 	.word	0x00000000
        /*0070*/ 	.short	0x0000
        /*0072*/ 	.short	0x0000
        /*0074*/ 	.byte	0x00, 0xf0, 0x11, 0x00


	//----- nvinfo : EIATTR_SPARSE_MMA_MASK
	.align		4
.L_4273:
        /*0078*/ 	.byte	0x03, 0x50
        /*007a*/ 	.short	0x0000


	//----- nvinfo : EIATTR_MAXREG_COUNT
	.align		4
        /*007c*/ 	.byte	0x03, 0x1b
        /*007e*/ 	.short	0x00ff


	//----- nvinfo : EIATTR_EXTERNS
	.align		4
        /*0080*/ 	.byte	0x04, 0x0f
        /*0082*/ 	.short	(.L_4275 - .L_4274)


	//   ....[0]....
	.align		4
.L_4274:
        /*0084*/ 	.word	index@(__assertfail)


	//----- nvinfo : EIATTR_MERCURY_ISA_VERSION
	.align		4
.L_4275:
        /*0088*/ 	.byte	0x03, 0x5f
        /*008a*/ 	.short	0x0101


	//----- nvinfo : EIATTR_SYSCALL_OFFSETS
	.align		4
        /*008c*/ 	.byte	0x04, 0x46
        /*008e*/ 	.short	(.L_4277 - .L_4276)


	//   ....[0]....
.L_4276:
        /*0090*/ 	.word	0x00000e70


	//   ....[1]....
        /*0094*/ 	.word	0x00001d20


	//   ....[2]....
        /*0098*/ 	.word	0x00002be0


	//   ....[3]....
        /*009c*/ 	.word	0x00003a40


	//   ....[4]....
        /*00a0*/ 	.word	0x00005150


	//   ....[5]....
        /*00a4*/ 	.word	0x00006050


	//   ....[6]....
        /*00a8*/ 	.word	0x00006f10


	//   ....[7]....
        /*00ac*/ 	.word	0x00007dd0


	//----- nvinfo : EIATTR_EXIT_INSTR_OFFSETS
	.align		4
.L_4277:
        /*00b0*/ 	.byte	0x04, 0x1c
        /*00b2*/ 	.short	(.L_4279 - .L_4278)


	//   ....[0]....
.L_4278:
        /*00b4*/ 	.word	0x00006fb0


	//   ....[1]....
        /*00b8*/ 	.word	0x000070f0


	//   ....[2]....
        /*00bc*/ 	.word	0x00007130


	//   ....[3]....
        /*00c0*/ 	.word	0x000071c0


	//   ....[4]....
        /*00c4*/ 	.word	0x000071f0


	//   ....[5]....
        /*00c8*/ 	.word	0x00007220


	//   ....[6]....
        /*00cc*/ 	.word	0x000072a0


	//   ....[7]....
        /*00d0*/ 	.word	0x000072d0


	//   ....[8]....
        /*00d4*/ 	.word	0x00007360


	//   ....[9]....
        /*00d8*/ 	.word	0x000073a0


	//   ....[10]....
        /*00dc*/ 	.word	0x000073e0


	//   ....[11]....
        /*00e0*/ 	.word	0x000074a0


	//   ....[12]....
        /*00e4*/ 	.word	0x000074f0


	//   ....[13]....
        /*00e8*/ 	.word	0x00007670


	//   ....[14]....
        /*00ec*/ 	.word	0x000077c0


	//   ....[15]....
        /*00f0*/ 	.word	0x000077f0


	//   ....[16]....
        /*00f4*/ 	.word	0x000078a0


	//   ....[17]....
        /*00f8*/ 	.word	0x00007a10


	//   ....[18]....
        /*00fc*/ 	.word	0x00007b80


	//   ....[19]....
        /*0100*/ 	.word	0x00007cd0


	//   ....[20]....
        /*0104*/ 	.word	0x00007de0


	//   ....[21]....
        /*0108*/ 	.word	0x00007e10


	//   ....[22]....
        /*010c*/ 	.word	0x00007e40


	//----- nvinfo : EIATTR_MAX_THREADS
	.align		4
.L_4279:
        /*0110*/ 	.byte	0x04, 0x05
        /*0112*/ 	.short	(.L_4281 - .L_4280)
.L_4280:
        /*0114*/ 	.word	0x00000080
        /*0118*/ 	.word	0x00000001
        /*011c*/ 	.word	0x00000001


	//----- nvinfo : EIATTR_CRS_STACK_SIZE
	.align		4
.L_4281:
        /*0120*/ 	.byte	0x04, 0x1e
        /*0122*/ 	.short	(.L_4283 - .L_4282)
.L_4282:
        /*0124*/ 	.word	0x00000000


	//----- nvinfo : EIATTR_CBANK_PARAM_SIZE
	.align		4
.L_4283:
        /*0128*/ 	.byte	0x03, 0x19
        /*012a*/ 	.short	0x0034


	//----- nvinfo : EIATTR_PARAM_CBANK
	.align		4
        /*012c*/ 	.byte	0x04, 0x0a
        /*012e*/ 	.short	(.L_4285 - .L_4284)
	.align		4
.L_4284:
        /*0130*/ 	.word	index@(.nv.constant0._ZN2at6native27unrolled_elementwise_kernelIZNS0_50_GLOBAL__N__2680c7bb_12_PowKernel_cu_140f0503_289629pow_tensor_scalar_kernel_implIffEEvRNS_18TensorIteratorBaseET0_EUlfE1_St5arrayIPcLm2EELi4E23TrivialOffsetCalculatorILi1EjESC_NS0_6memory12LoadWithCastILi1EEENSD_13StoreWithCastILi1EEEEEviT_S6_T2_T3_T4_T5_)
        /*0134*/ 	.short	0x0210
        /*0136*/ 	.short	0x0034


	//----- nvinfo : EIATTR_SW_WAR
	.align		4
.L_4285:
        /*0138*/ 	.byte	0x04, 0x36
        /*013a*/ 	.short	(.L_4287 - .L_4286)
.L_4286:
        /*013c*/ 	.word	0x00000008
.L_4287:


//--------------------- .nv.info._ZN2at6native18elementwise_kernelILi128ELi2EZNS0_22gpu_kernel_impl_nocastIZNS0_50_GLOBAL__N__2680c7bb_12_PowKernel_cu_140f0503_289629pow_tensor_scalar_kernel_implIffEEvRNS_18TensorIteratorBaseET0_EUlfE1_EEvS6_RKT_EUliE_EEviT1_ --------------------------
	.section	.nv.info._ZN2at6native18elementwise_kernelILi128ELi2EZNS0_22gpu_kernel_impl_nocastIZNS0_50_GLOBAL__N__2680c7bb_12_PowKernel_cu_140f0503_289629pow_tensor_scalar_kernel_implIffEEvRNS_18TensorIteratorBaseET0_EUlfE1_EEvS6_RKT_EUliE_EEviT1_,"",@"SHT_CUDA_INFO"
	.sectionflags	@""
	.align	4


	//----- nvinfo : EIATTR_CUDA_API_VERSION
	.align		4
        /*0000*/ 	.byte	0x04, 0x37
        /*0002*/ 	.short	(.L_4289 - .L_4288)
.L_4288:
        /*0004*/ 	.word	0x00000082


	//----- nvinfo : EIATTR_KPARAM_INFO
	.align		4
.L_4289:
        /*0008*/ 	.byte	0x04, 0x17
        /*000a*/ 	.short	(.L_4291 - .L_4290)
.L_4290:
        /*000c*/ 	.word	0x00000000
        /*0010*/ 	.short	0x0001
        /*0012*/ 	.short	0x0008
        /*0014*/ 	.byte	0x00, 0xf0, 0x61, 0x08


	//----- nvinfo : EIATTR_KPARAM_INFO
	.align		4
.L_4291:
        /*0018*/ 	.byte	0x04, 0x17
        /*001a*/ 	.short	(.L_4293 - .L_4292)
.L_4292:
        /*001c*/ 	.word	0x00000000
        /*0020*/ 	.short	0x0000
        /*0022*/ 	.short	0x0000
        /*0024*/ 	.byte	0x00, 0xf0, 0x11, 0x00


	//----- nvinfo : EIATTR_SPARSE_MMA_MASK
	.align		4
.L_4293:
        /*0028*/ 	.byte	0x03, 0x50
        /*002a*/ 	.short	0x0000


	//----- nvinfo : EIATTR_MAXREG_COUNT
	.align		4
        /*002c*/ 	.byte	0x03, 0x1b
        /*002e*/ 	.short	0x0080


	//----- nvinfo : EIATTR_MERCURY_ISA_VERSION
	.align		4
        /*0030*/ 	.byte	0x03, 0x5f
        /*0032*/ 	.short	0x0101


	//----- nvinfo : EIATTR_EXIT_INSTR_OFFSETS
	.align		4
        /*0034*/ 	.byte	0x04, 0x1c
        /*0036*/ 	.short	(.L_4295 - .L_4294)


	//   ....[0]....
.L_4294:
        /*0038*/ 	.word	0x000015f0


	//   ....[1]....
        /*003c*/ 	.word	0x00002af0


	//----- nvinfo : EIATTR_MAX_THREADS
	.align		4
.L_4295:
        /*0040*/ 	.byte	0x04, 0x05
        /*0042*/ 	.short	(.L_4297 - .L_4296)
.L_4296:
        /*0044*/ 	.word	0x00000080
        /*0048*/ 	.word	0x00000001
        /*004c*/ 	.word	0x00000001


	//----- nvinfo : EIATTR_CRS_STACK_SIZE
	.align		4
.L_4297:
        /*0050*/ 	.byte	0x04, 0x1e
        /*0052*/ 	.short	(.L_4299 - .L_4298)
.L_4298:
        /*0054*/ 	.word	0x00000000


	//----- nvinfo : EIATTR_CBANK_PARAM_SIZE
	.align		4
.L_4299:
        /*0058*/ 	.byte	0x03, 0x19
        /*005a*/ 	.short	0x0220


	//----- nvinfo : EIATTR_PARAM_CBANK
	.align		4
        /*005c*/ 	.byte	0x04, 0x0a
        /*005e*/ 	.short	(.L_4301 - .L_4300)
	.align		4
.L_4300:
        /*0060*/ 	.word	index@(.nv.constant0._ZN2at6native18elementwise_kernelILi128ELi2EZNS0_22gpu_kernel_impl_nocastIZNS0_50_GLOBAL__N__2680c7bb_12_PowKernel_cu_140f0503_289629pow_tensor_scalar_kernel_implIffEEvRNS_18TensorIteratorBaseET0_EUlfE1_EEvS6_RKT_EUliE_EEviT1_)
        /*0064*/ 	.short	0x0210
        /*0066*/ 	.short	0x0220


	//----- nvinfo : EIATTR_SW_WAR
	.align		4
.L_4301:
        /*0068*/ 	.byte	0x04, 0x36
        /*006a*/ 	.short	(.L_4303 - .L_4302)
.L_4302:
        /*006c*/ 	.word	0x00000008
.L_4303:


//--------------------- .nv.info._ZN2at6native27unrolled_elementwise_kernelIZNS0_50_GLOBAL__N__2680c7bb_12_PowKernel_cu_140f0503_289629pow_tensor_scalar_kernel_implIffEEvRNS_18TensorIteratorBaseET0_EUlfE1_St5arrayIPcLm2EELi4E23TrivialOffsetCalculatorILi1EjESC_NS0_6memory15LoadWithoutCastENSD_16StoreWithoutCastEEEviT_S6_T2_T3_T4_T5_ --------------------------
	.section	.nv.info._ZN2at6native27unrolled_elementwise_kernelIZNS0_50_GLOBAL__N__2680c7bb_12_PowKernel_cu_140f0503_289629pow_tensor_scalar_kernel_implIffEEvRNS_18TensorIteratorBaseET0_EUlfE1_St5arrayIPcLm2EELi4E23TrivialOffsetCalculatorILi1EjESC_NS0_6memory15LoadWithoutCastENSD_16StoreWithoutCastEEEviT_S6_T2_T3_T4_T5_,"",@"SHT_CUDA_INFO"
	.sectionflags	@""
	.align	4


	//----- nvinfo : EIATTR_CUDA_API_VERSION
	.align		4
        /*0000*/ 	.byte	0x04, 0x37
        /*0002*/ 	.short	(.L_4305 - .L_4304)
.L_4304:
        /*0004*/ 	.word	0x00000082


	//----- nvinfo : EIATTR_KPARAM_INFO
	.align		4
.L_4305:
        /*0008*/ 	.byte	0x04, 0x17
        /*000a*/ 	.short	(.L_4307 - .L_4306)
.L_4306:
        /*000c*/ 	.word	0x00000000
        /*0010*/ 	.short	0x0006
        /*0012*/ 	.short	0x0023
        /*0014*/ 	.byte	0x00, 0xf0, 0x05, 0x00


	//----- nvinfo : EIATTR_KPARAM_INFO
	.align		4
.L_4307:
        /*0018*/ 	.byte	0x04, 0x17
        /*001a*/ 	.short	(.L_4309 - .L_4308)
.L_4308:
        /*001c*/ 	.word	0x00000000
        /*0020*/ 	.short	0x0005
        /*0022*/ 	.short	0x0022
        /*0024*/ 	.byte	0x00, 0xf0, 0x05, 0x00


	//----- nvinfo : EIATTR_KPARAM_INFO
	.align		4
.L_4309:
        /*0028*/ 	.byte	0x04, 0x17
        /*002a*/ 	.short	(.L_4311 - .L_4310)
.L_4310:
        /*002c*/ 	.word	0x00000000
        /*0030*/ 	.short	0x0004
        /*0032*/ 	.short	0x0021
        /*0034*/ 	.byte	0x00, 0xf0, 0x05, 0x00


	//----- nvinfo : EIATTR_KPARAM_INFO
	.align		4
.L_4311:
        /*0038*/ 	.byte	0x04, 0x17
        /*003a*/ 	.short	(.L_4313 - .L_4312)
.L_4312:
        /*003c*/ 	.word	0x00000000
        /*0040*/ 	.short	0x0003
        /*0042*/ 	.short	0x0020
        /*0044*/ 	.byte	0x00, 0xf0, 0x05, 0x00


	//----- nvinfo : EIATTR_KPARAM_INFO
	.align		4
.L_4313:
        /*0048*/ 	.byte	0x04, 0x17
        /*004a*/ 	.short	(.L_4315 - .L_4314)
.L_4314:
        /*004c*/ 	.word	0x00000000
        /*0050*/ 	.short	0x0002
        /*0052*/ 	.short	0x0010
        /*0054*/ 	.byte	0x00, 0xf0, 0x41, 0x00


	//----- nvinfo : EIATTR_KPARAM_INFO
	.align		4
.L_4315:
        /*0058*/ 	.byte	0x04, 0x17
        /*005a*/ 	.short	(.L_4317 - .L_4316)
.L_4316:
        /*005c*/ 	.word	0x00000000
        /*0060*/ 	.short	0x0001
        /*0062*/ 	.short	0x0008
        /*0064*/ 	.byte	0x00, 0xf0, 0x21, 0x00


	//----- nvinfo : EIATTR_KPARAM_INFO
	.align		4
.L_4317:
        /*0068*/ 	.byte	0x04, 0x17
        /*006a*/ 	.short	(.L_4319 - .L_4318)
.L_4318:
        /*006c*/ 	.word	0x00000000
        /*0070*/ 	.short	0x0000
        /*0072*/ 	.short	0x0000
        /*0074*/ 	.byte	0x00, 0xf0, 0x11, 0x00


	//----- nvinfo : EIATTR_SPARSE_MMA_MASK
	.align		4
.L_4319:
        /*0078*/ 	.byte	0x03, 0x50
        /*007a*/ 	.short	0x0000


	//----- nvinfo : EIATTR_MAXREG_COUNT
	.align		4
        /*007c*/ 	.byte	0x03, 0x1b
        /*007e*/ 	.short	0x00ff


	//----- nvinfo : EIATTR_MERCURY_ISA_VERSION
	.align		4
        /*0080*/ 	.byte	0x03, 0x5f
        /*0082*/ 	.short	0x0101


	//----- nvinfo : EIATTR_EXIT_INSTR_OFFSETS
	.align		4
        /*0084*/ 	.byte	0x04, 0x1c
        /*0086*/ 	.short	(.L_4321 - .L_4320)


	//   ....[0]....
.L_4320:
        /*0088*/ 	.word	0x00000a00


	//   ....[1]....
        /*008c*/ 	.word	0x00000a50


	//----- nvinfo : EIATTR_MAX_THREADS
	.align		4
.L_4321:
        /*0090*/ 	.byte	0x04, 0x05
        /*0092*/ 	.short	(.L_4323 - .L_4322)
.L_4322:
        /*0094*/ 	.word	0x00000080
        /*0098*/ 	.word	0x00000001
        /*009c*/ 	.word	0x00000001


	//----- nvinfo : EIATTR_CRS_STACK_SIZE
	.align		4
.L_4323:
        /*00a0*/ 	.byte	0x04, 0x1e
        /*00a2*/ 	.short	(.L_4325 - .L_4324)
.L_4324:
        /*00a4*/ 	.word	0x00000000


	//----- nvinfo : EIATTR_CBANK_PARAM_SIZE
	.align		4
.L_4325:
        /*00a8*/ 	.byte	0x03, 0x19
        /*00aa*/ 	.short	0x0024


	//----- nvinfo : EIATTR_PARAM_CBANK
	.align		4
        /*00ac*/ 	.byte	0x04, 0x0a
        /*00ae*/ 	.short	(.L_4327 - .L_4326)
	.align		4
.L_4326:
        /*00b0*/ 	.word	index@(.nv.constant0._ZN2at6native27unrolled_elementwise_kernelIZNS0_50_GLOBAL__N__2680c7bb_12_PowKernel_cu_140f0503_289629pow_tensor_scalar_kernel_implIffEEvRNS_18TensorIteratorBaseET0_EUlfE1_St5arrayIPcLm2EELi4E23TrivialOffsetCalculatorILi1EjESC_NS0_6memory15LoadWithoutCastENSD_16StoreWithoutCastEEEviT_S6_T2_T3_T4_T5_)
        /*00b4*/ 	.short	0x0210
        /*00b6*/ 	.short	0x0024


	//----- nvinfo : EIATTR_SW_WAR
	.align		4
.L_4327:
        /*00b8*/ 	.byte	0x04, 0x36
        /*00ba*/ 	.short	(.L_4329 - .L_4328)
.L_4328:
        /*00bc*/ 	.word	0x00000008
.L_4329:


//--------------------- .nv.info._ZN2at6native29vectorized_elementwise_kernelILi2EZNS0_50_GLOBAL__N__2680c7bb_12_PowKernel_cu_140f0503_289629pow_tensor_scalar_kernel_implIffEEvRNS_18TensorIteratorBaseET0_EUlfE1_St5arrayIPcLm2EEEEviS6_T1_ --------------------------
	.section	.nv.info._ZN2at6native29vectorized_elementwise_kernelILi2EZNS0_50_GLOBAL__N__2680c7bb_12_PowKernel_cu_140f0503_289629pow_tensor_scalar_kernel_implIffEEvRNS_18TensorIteratorBaseET0_EUlfE1_St5arrayIPcLm2EEEEviS6_T1_,"",@"SHT_CUDA_INFO"
	.sectionflags	@""
	.align	4


	//----- nvinfo : EIATTR_CUDA_API_VERSION
	.align		4
        /*0000*/ 	.byte	0x04, 0x37
        /*0002*/ 	.short	(.L_4331 - .L_4330)
.L_4330:
        /*0004*/ 	.word	0x00000082


	//----- nvinfo : EIATTR_KPARAM_INFO
	.align		4
.L_4331:
        /*0008*/ 	.byte	0x04, 0x17
        /*000a*/ 	.short	(.L_4333 - .L_4332)
.L_4332:
        /*000c*/ 	.word	0x00000000
        /*0010*/ 	.short	0x0002
        /*0012*/ 	.short	0x0010
        /*0014*/ 	.byte	0x00, 0xf0, 0x41, 0x00


	//----- nvinfo : EIATTR_KPARAM_INFO
	.align		4
.L_4333:
        /*0018*/ 	.byte	0x04, 0x17
        /*001a*/ 	.short	(.L_4335 - .L_4334)
.L_4334:
        /*001c*/ 	.word	0x00000000
        /*0020*/ 	.short	0x0001
        /*0022*/ 	.short	0x0008
        /*0024*/ 	.byte	0x00, 0xf0, 0x21, 0x00


	//----- nvinfo : EIATTR_KPARAM_INFO
	.align		4
.L_4335:
        /*0028*/ 	.byte	0x04, 0x17
        /*002a*/ 	.short	(.L_4337 - .L_4336)
.L_4336:
        /*002c*/ 	.word	0x00000000
        /*0030*/ 	.short	0x0000
        /*0032*/ 	.short	0x0000
        /*0034*/ 	.byte	0x00, 0xf0, 0x11, 0x00


	//----- nvinfo : EIATTR_SPARSE_MMA_MASK
	.align		4
.L_4337:
        /*0038*/ 	.byte	0x03, 0x50
        /*003a*/ 	.short	0x0000


	//----- nvinfo : EIATTR_MAXREG_COUNT
	.align		4
        /*003c*/ 	.byte	0x03, 0x1b
        /*003e*/ 	.short	0x00ff


	//----- nvinfo : EIATTR_MERCURY_ISA_VERSION
	.align		4
        /*0040*/ 	.byte	0x03, 0x5f
        /*0042*/ 	.short	0x0101


	//----- nvinfo : EIATTR_EXIT_INSTR_OFFSETS
	.align		4
        /*0044*/ 	.byte	0x04, 0x1c
        /*0046*/ 	.short	(.L_4339 - .L_4338)


	//   ....[0]....
.L_4338:
        /*0048*/ 	.word	0x00000c70


	//   ....[1]....
        /*004c*/ 	.word	0x000020b0


	//   ....[2]....
        /*0050*/ 	.word	0x00002100


	//----- nvinfo : EIATTR_MAX_THREADS
	.align		4
.L_4339:
        /*0054*/ 	.byte	0x04, 0x05
        /*0056*/ 	.short	(.L_4341 - .L_4340)
.L_4340:
        /*0058*/ 	.word	0x00000080
        /*005c*/ 	.word	0x00000001
        /*0060*/ 	.word	0x00000001


	//----- nvinfo : EIATTR_CRS_STACK_SIZE
	.align		4
.L_4341:
        /*0064*/ 	.byte	0x04, 0x1e
        /*0066*/ 	.short	(.L_4343 - .L_4342)
.L_4342:
        /*0068*/ 	.word	0x00000000


	//----- nvinfo : EIATTR_CBANK_PARAM_SIZE
	.align		4
.L_4343:
        /*006c*/ 	.byte	0x03, 0x19
        /*006e*/ 	.short	0x0020


	//----- nvinfo : EIATTR_PARAM_CBANK
	.align		4
        /*0070*/ 	.byte	0x04, 0x0a
        /*0072*/ 	.short	(.L_4345 - .L_4344)
	.align		4
.L_4344:
        /*0074*/ 	.word	index@(.nv.constant0._ZN2at6native29vectorized_elementwise_kernelILi2EZNS0_50_GLOBAL__N__2680c7bb_12_PowKernel_cu_140f0503_289629pow_tensor_scalar_kernel_implIffEEvRNS_18TensorIteratorBaseET0_EUlfE1_St5arrayIPcLm2EEEEviS6_T1_)
        /*0078*/ 	.short	0x0210
        /*007a*/ 	.short	0x0020


	//----- nvinfo : EIATTR_SW_WAR
	.align		4
.L_4345:
        /*007c*/ 	.byte	0x04, 0x36
        /*007e*/ 	.short	(.L_4347 - .L_4346)
.L_4346:
        /*0080*/ 	.word	0x00000008
.L_4347:


//--------------------- .nv.info._ZN2at6native29vectorized_elementwise_kernelILi4EZNS0_50_GLOBAL__N__2680c7bb_12_PowKernel_cu_140f0503_289629pow_tensor_scalar_kernel_implIffEEvRNS_18TensorIteratorBaseET0_EUlfE1_St5arrayIPcLm2EEEEviS6_T1_ --------------------------
	.section	.nv.info._ZN2at6native29vectorized_elementwise_kernelILi4EZNS0_50_GLOBAL__N__2680c7bb_12_PowKernel_cu_140f0503_289629pow_tensor_scalar_kernel_implIffEEvRNS_18TensorIteratorBaseET0_EUlfE1_St5arrayIPcLm2EEEEviS6_T1_,"",@"SHT_CUDA_INFO"
	.sectionflags	@""
	.align	4


	//----- nvinfo : EIATTR_CUDA_API_VERSION
	.align		4
        /*0000*/ 	.byte	0x04, 0x37
        /*0002*/ 	.short	(.L_4349 - .L_4348)
.L_4348:
        /*0004*/ 	.word	0x00000082


	//----- nvinfo : EIATTR_KPARAM_INFO
	.align		4
.L_4349:
        /*0008*/ 	.byte	0x04, 0x17
        /*000a*/ 	.short	(.L_4351 - .L_4350)
.L_4350:
        /*000c*/ 	.word	0x00000000
        /*0010*/ 	.short	0x0002
        /*0012*/ 	.short	0x0010
        /*0014*/ 	.byte	0x00, 0xf0, 0x41, 0x00


	//----- nvinfo : EIATTR_KPARAM_INFO
	.align		4
.L_4351:
        /*0018*/ 	.byte	0x04, 0x17
        /*001a*/ 	.short	(.L_4353 - .L_4352)
.L_4352:
        /*001c*/ 	.word	0x00000000
        /*0020*/ 	.short	0x0001
        /*0022*/ 	.short	0x0008
        /*0024*/ 	.byte	0x00, 0xf0, 0x21, 0x00


	//----- nvinfo : EIATTR_KPARAM_INFO
	.align		4
.L_4353:
        /*0028*/ 	.byte	0x04, 0x17
        /*002a*/ 	.short	(.L_4355 - .L_4354)
.L_4354:
        /*002c*/ 	.word	0x00000000
        /*0030*/ 	.short	0x0000
        /*0032*/ 	.short	0x0000
        /*0034*/ 	.byte	0x00, 0xf0, 0x11, 0x00


	//----- nvinfo : EIATTR_SPARSE_MMA_MASK
	.align		4
.L_4355:
        /*0038*/ 	.byte	0x03, 0x50
        /*003a*/ 	.short	0x0000


	//----- nvinfo : EIATTR_MAXREG_COUNT
	.align		4
        /*003c*/ 	.byte	0x03, 0x1b
        /*003e*/ 	.short	0x00ff


	//----- nvinfo : EIATTR_MERCURY_ISA_VERSION
	.align		4
        /*0040*/ 	.byte	0x03, 0x5f
        /*0042*/ 	.short	0x0101


	//----- nvinfo : EIATTR_EXIT_INSTR_OFFSETS
	.align		4
        /*0044*/ 	.byte	0x04, 0x1c
        /*0046*/ 	.short	(.L_4357 - .L_4356)


	//   ....[0]....
.L_4356:
        /*0048*/ 	.word	0x00000c50


	//   ....[1]....
        /*004c*/ 	.word	0x00002090


	//   ....[2]....
        /*0050*/ 	.word	0x000020e0


	//----- nvinfo : EIATTR_MAX_THREADS
	.align		4
.L_4357:
        /*0054*/ 	.byte	0x04, 0x05
        /*0056*/ 	.short	(.L_4359 - .L_4358)
.L_4358:
        /*0058*/ 	.word	0x00000080
        /*005c*/ 	.word	0x00000001
        /*0060*/ 	.word	0x00000001


	//----- nvinfo : EIATTR_CRS_STACK_SIZE
	.align		4
.L_4359:
        /*0064*/ 	.byte	0x04, 0x1e
        /*0066*/ 	.short	(.L_4361 - .L_4360)
.L_4360:
        /*0068*/ 	.word	0x00000000


	//----- nvinfo : EIATTR_CBANK_PARAM_SIZE
	.align		4
.L_4361:
        /*006c*/ 	.byte	0x03, 0x19
        /*006e*/ 	.short	0x0020


	//----- nvinfo : EIATTR_PARAM_CBANK
	.align		4
        /*0070*/ 	.byte	0x04, 0x0a
        /*0072*/ 	.short	(.L_4363 - .L_4362)
	.align		4
.L_4362:
        /*0074*/ 	.word	index@(.nv.constant0._ZN2at6native29vectorized_elementwise_kernelILi4EZNS0_50_GLOBAL__N__2680c7bb_12_PowKernel_cu_140f0503_289629pow_tensor_scalar_kernel_implIffEEvRNS_18TensorIteratorBaseET0_EUlfE1_St5arrayIPcLm2EEEEviS6_T1_)
        /*0078*/ 	.short	0x0210
        /*007a*/ 	.short	0x0020


	//----- nvinfo : EIATTR_SW_WAR
	.align		4
.L_4363:
        /*007c*/ 	.byte	0x04, 0x36
        /*007e*/ 	.short	(.L_4365 - .L_4364)
.L_4364:
        /*0080*/ 	.word	0x00000008
.L_4365:


//--------------------- .nv.info._ZN2at6native29vectorized_elementwise_kernelILi8EZNS0_50_GLOBAL__N__2680c7bb_12_PowKernel_cu_140f0503_289629pow_tensor_scalar_kernel_implIffEEvRNS_18TensorIteratorBaseET0_EUlfE1_St5arrayIPcLm2EEEEviS6_T1_ --------------------------
	.section	.nv.info._ZN2at6native29vectorized_elementwise_kernelILi8EZNS0_50_GLOBAL__N__2680c7bb_12_PowKernel_cu_140f0503_289629pow_tensor_scalar_kernel_implIffEEvRNS_18TensorIteratorBaseET0_EUlfE1_St5arrayIPcLm2EEEEviS6_T1_,"",@"SHT_CUDA_INFO"
	.sectionflags	@""
	.align	4


	//----- nvinfo : EIATTR_CUDA_API_VERSION
	.align		4
        /*0000*/ 	.byte	0x04, 0x37
        /*0002*/ 	.short	(.L_4367 - .L_4366)
.L_4366:
        /*0004*/ 	.word	0x00000082


	//----- nvinfo : EIATTR_KPARAM_INFO
	.align		4
.L_4367:
        /*0008*/ 	.byte	0x04, 0x17
        /*000a*/ 	.short	(.L_4369 - .L_4368)
.L_4368:
        /*000c*/ 	.word	0x00000000
        /*0010*/ 	.short	0x0002
        /*0012*/ 	.short	0x0010
        /*0014*/ 	.byte	0x00, 0xf0, 0x41, 0x00


	//----- nvinfo : EIATTR_KPARAM_INFO
	.align		4
.L_4369:
        /*0018*/ 	.byte	0x04, 0x17
        /*001a*/ 	.short	(.L_4371 - .L_4370)
.L_4370:
        /*001c*/ 	.word	0x00000000
        /*0020*/ 	.short	0x0001
        /*0022*/ 	.short	0x0008
        /*0024*/ 	.byte	0x00, 0xf0, 0x21, 0x00


	//----- nvinfo : EIATTR_KPARAM_INFO
	.align		4
.L_4371:
        /*0028*/ 	.byte	0x04, 0x17
        /*002a*/ 	.short	(.L_4373 - .L_4372)
.L_4372:
        /*002c*/ 	.word	0x00000000
        /*0030*/ 	.short	0x0000
        /*0032*/ 	.short	0x0000
        /*0034*/ 	.byte	0x00, 0xf0, 0x11, 0x00


	//----- nvinfo : EIATTR_SPARSE_MMA_MASK
	.align		4
.L_4373:
        /*0038*/ 	.byte	0x03, 0x50
        /*003a*/ 	.short	0x0000


	//----- nvinfo : EIATTR_MAXREG_COUNT
	.align		4
        /*003c*/ 	.byte	0x03, 0x1b
        /*003e*/ 	.short	0x00ff


	//----- nvinfo : EIATTR_MERCURY_ISA_VERSION
	.align		4
        /*0040*/ 	.byte	0x03, 0x5f
        /*0042*/ 	.short	0x0101


	//----- nvinfo : EIATTR_EXIT_INSTR_OFFSETS
	.align		4
        /*0044*/ 	.byte	0x04, 0x1c
        /*0046*/ 	.short	(.L_4375 - .L_4374)


	//   ....[0]....
.L_4374:
        /*0048*/ 	.word	0x00000c50


	//   ....[1]....
        /*004c*/ 	.word	0x00002090


	//   ....[2]....
        /*0050*/ 	.word	0x000020e0


	//----- nvinfo : EIATTR_MAX_THREADS
	.align		4
.L_4375:
        /*0054*/ 	.byte	0x04, 0x05
        /*0056*/ 	.short	(.L_4377 - .L_4376)
.L_4376:
        /*0058*/ 	.word	0x00000080
        /*005c*/ 	.word	0x00000001
        /*0060*/ 	.word	0x00000001


	//----- nvinfo : EIATTR_CRS_STACK_SIZE
	.align		4
.L_4377:
        /*0064*/ 	.byte	0x04, 0x1e
        /*0066*/ 	.short	(.L_4379 - .L_4378)
.L_4378:
        /*0068*/ 	.word	0x00000000


	//----- nvinfo : EIATTR_CBANK_PARAM_SIZE
	.align		4
.L_4379:
        /*006c*/ 	.byte	0x03, 0x19
        /*006e*/ 	.short	0x0020


	//----- nvinfo : EIATTR_PARAM_CBANK
	.align		4
        /*0070*/ 	.byte	0x04, 0x0a
        /*0072*/ 	.short	(.L_4381 - .L_4380)
	.align		4
.L_4380:
        /*0074*/ 	.word	index@(.nv.constant0._ZN2at6native29vectorized_elementwise_kernelILi8EZNS0_50_GLOBAL__N__2680c7bb_12_PowKernel_cu_140f0503_289629pow_tensor_scalar_kernel_implIffEEvRNS_18TensorIteratorBaseET0_EUlfE1_St5arrayIPcLm2EEEEviS6_T1_)
        /*0078*/ 	.short	0x0210
        /*007a*/ 	.short	0x0020


	//----- nvinfo : EIATTR_SW_WAR
	.align		4
.L_4381:
        /*007c*/ 	.byte	0x04, 0x36
        /*007e*/ 	.short	(.L_4383 - .L_4382)
.L_4382:
        /*0080*/ 	.word	0x00000008
.L_4383:


//--------------------- .nv.info._ZN2at6native18elementwise_kernelILi128ELi4EZNS0_15gpu_kernel_implIZNS0_50_GLOBAL__N__2680c7bb_12_PowKernel_cu_140f0503_289629pow_tensor_scalar_kernel_implIffEEvRNS_18TensorIteratorBaseET0_EUlfE0_EEvS6_RKT_EUliE_EEviT1_ --------------------------
	.section	.nv.info._ZN2at6native18elementwise_kernelILi128ELi4EZNS0_15gpu_kernel_implIZNS0_50_GLOBAL__N__2680c7bb_12_PowKernel_cu_140f0503_289629pow_tensor_scalar_kernel_implIffEEvRNS_18TensorIteratorBaseET0_EUlfE0_EEvS6_RKT_EUliE_EEviT1_,"",@"SHT_CUDA_INFO"
	.sectionflags	@""
	.align	4


	//----- nvinfo : EIATTR_CUDA_API_VERSION
	.align		4
        /*0000*/ 	.byte	0x04, 0x37
        /*0002*/ 	.short	(.L_4385 - .L_4384)
.L_4384:
        /*0004*/ 	.word	0x00000082


	//----- nvinfo : EIATTR_KPARAM_INFO
	.align		4
.L_4385:
        /*0008*/ 	.byte	0x04, 0x17
        /*000a*/ 	.short	(.L_4387 - .L_4386)
.L_4386:
        /*000c*/ 	.word	0x00000000
        /*0010*/ 	.short	0x0001
        /*0012*/ 	.short	0x0008
        /*0014*/ 	.byte	0x00, 0xf0, 0x81, 0x08


	//----- nvinfo : EIATTR_KPARAM_INFO
	.align		4
.L_4387:
        /*0018*/ 	.byte	0x04, 0x17
        /*001a*/ 	.short	(.L_4389 - .L_4388)
.L_4388:
        /*001c*/ 	.word	0x00000000
        /*0020*/ 	.short	0x0000
        /*0022*/ 	.short	0x0000
        /*0024*/ 	.byte	0x00, 0xf0, 0x11, 0x00


	//----- nvinfo : EIATTR_SPARSE_MMA_MASK
	.align		4
.L_4389:
        /*0028*/ 	.byte	0x03, 0x50
        /*002a*/ 	.short	0x0000


	//----- nvinfo : EIATTR_MAXREG_COUNT
	.align		4
        /*002c*/ 	.byte	0x03, 0x1b
        /*002e*/ 	.short	0x0080


	//----- nvinfo : EIATTR_EXTERNS
	.align		4
        /*0030*/ 	.byte	0x04, 0x0f
        /*0032*/ 	.short	(.L_4391 - .L_4390)


	//   ....[0]....
	.align		4
.L_4390:
        /*0034*/ 	.word	index@(__assertfail)


	//----- nvinfo : EIATTR_MERCURY_ISA_VERSION
	.align		4
.L_4391:
        /*0038*/ 	.byte	0x03, 0x5f
        /*003a*/ 	.short	0x0101


	//----- nvinfo : EIATTR_SYSCALL_OFFSETS
	.align		4
        /*003c*/ 	.byte	0x04, 0x46
        /*003e*/ 	.short	(.L_4393 - .L_4392)


	//   ....[0]....
.L_4392:
        /*0040*/ 	.word	0x00002150


	//   ....[1]....
        /*0044*/ 	.word	0x00002fc0


	//   ....[2]....
        /*0048*/ 	.word	0x00005150


	//   ....[3]....
        /*004c*/ 	.word	0x00005fc0


	//   ....[4]....
        /*0050*/ 	.word	0x00008140


	//   ....[5]....
        /*0054*/ 	.word	0x00008fb0


	//   ....[6]....
        /*0058*/ 	.word	0x0000b120


	//   ....[7]....
        /*005c*/ 	.word	0x0000bf90


	//----- nvinfo : EIATTR_EXIT_INSTR_OFFSETS
	.align		4
.L_4393:
        /*0060*/ 	.byte	0x04, 0x1c
        /*0062*/ 	.short	(.L_4395 - .L_4394)


	//   ....[0]....
.L_4394:
        /*0064*/ 	.word	0x00009060


	//   ....[1]....
        /*0068*/ 	.word	0x0000b2b0


	//   ....[2]....
        /*006c*/ 	.word	0x0000b2f0


	//   ....[3]....
        /*0070*/ 	.word	0x0000b380


	//   ....[4]....
        /*0074*/ 	.word	0x0000b3b0


	//   ....[5]....
        /*0078*/ 	.word	0x0000b3e0


	//   ....[6]....
        /*007c*/ 	.word	0x0000b460


	//   ....[7]....
        /*0080*/ 	.word	0x0000b490


	//   ....[8]....
        /*0084*/ 	.word	0x0000b520


	//   ....[9]....
        /*0088*/ 	.word	0x0000b560


	//   ....[10]....
        /*008c*/ 	.word	0x0000b5a0


	//   ....[11]....
        /*0090*/ 	.word	0x0000b660


	//   ....[12]....
        /*0094*/ 	.word	0x0000b6b0


	//   ....[13]....
        /*0098*/ 	.word	0x0000b830


	//   ....[14]....
        /*009c*/ 	.word	0x0000b980


	//   ....[15]....
        /*00a0*/ 	.word	0x0000b9b0


	//   ....[16]....
        /*00a4*/ 	.word	0x0000ba60


	//   ....[17]....
        /*00a8*/ 	.word	0x0000bbd0


	//   ....[18]....
        /*00ac*/ 	.word	0x0000bd40


	//   ....[19]....
        /*00b0*/ 	.word	0x0000be90


	//   ....[20]....
        /*00b4*/ 	.word	0x0000bfa0


	//   ....[21]....
        /*00b8*/ 	.word	0x0000bfd0


	//   ....[22]....
        /*00bc*/ 	.word	0x0000c000


	//----- nvinfo : EIATTR_MAX_THREADS
	.align		4
.L_4395:
        /*00c0*/ 	.byte	0x04, 0x05
        /*00c2*/ 	.short	(.L_4397 - .L_4396)
.L_4396:
        /*00c4*/ 	.word	0x00000080
        /*00c8*/ 	.word	0x00000001
        /*00cc*/ 	.word	0x00000001


	//----- nvinfo : EIATTR_CRS_STACK_SIZE
	.align		4
.L_4397:
        /*00d0*/ 	.byte	0x04, 0x1e
        /*00d2*/ 	.short	(.L_4399 - .L_4398)
.L_4398:
        /*00d4*/ 	.word	0x00000000


	//----- nvinfo : EIATTR_CBANK_PARAM_SIZE
	.align		4
.L_4399:
        /*00d8*/ 	.byte	0x03, 0x19
        /*00da*/ 	.short	0x0228


	//----- nvinfo : EIATTR_PARAM_CBANK
	.align		4
        /*00dc*/ 	.byte	0x04, 0x0a
        /*00de*/ 	.short	(.L_4401 - .L_4400)
	.align		4
.L_4400:
        /*00e0*/ 	.word	index@(.nv.constant0._ZN2at6native18elementwise_kernelILi128ELi4EZNS0_15gpu_kernel_implIZNS0_50_GLOBAL__N__2680c7bb_12_PowKernel_cu_140f0503_289629pow_tensor_scalar_kernel_implIffEEvRNS_18TensorIteratorBaseET0_EUlfE0_EEvS6_RKT_EUliE_EEviT1_)
        /*00e4*/ 	.short	0x0210
        /*00e6*/ 	.short	0x0228


	//----- nvinfo : EIATTR_SW_WAR
	.align		4
.L_4401:
        /*00e8*/ 	.byte	0x04, 0x36
        /*00ea*/ 	.short	(.L_4403 - .L_4402)
.L_4402:
        /*00ec*/ 	.word	0x00000008
.L_4403:


//--------------------- .nv.info._ZN2at6native27unrolled_elementwise_kernelIZNS0_50_GLOBAL__N__2680c7bb_12_PowKernel_cu_140f0503_289629pow_tensor_scalar_kernel_implIffEEvRNS_18TensorIteratorBaseET0_EUlfE0_St5arrayIPcLm2EELi4E23TrivialOffsetCalculatorILi1EjESC_NS0_6memory12LoadWithCastILi1EEENSD_13StoreWithCastILi1EEEEEviT_S6_T2_T3_T4_T5_ --------------------------
	.section	.nv.info._ZN2at6native27unrolled_elementwise_kernelIZNS0_50_GLOBAL__N__2680c7bb_12_PowKernel_cu_140f0503_289629pow_tensor_scalar_kernel_implIffEEvRNS_18TensorIteratorBaseET0_EUlfE0_St5arrayIPcLm2EELi4E23TrivialOffsetCalculatorILi1EjESC_NS0_6memory12LoadWithCastILi1EEENSD_13StoreWithCastILi1EEEEEviT_S6_T2_T3_T4_T5_,"",@"SHT_CUDA_INFO"
	.sectionflags	@""
	.align	4


	//----- nvinfo : EIATTR_CUDA_API_VERSION
	.align		4
        /*0000*/ 	.byte	0x04, 0x37
        /*0002*/ 	.short	(.L_4405 - .L_4404)
.L_4404:
        /*0004*/ 	.word	0x00000082


	//----- nvinfo : EIATTR_KPARAM_INFO
	.align		4
.L_4405:
        /*0008*/ 	.byte	0x04, 0x17
        /*000a*/ 	.short	(.L_4407 - .L_4406)
.L_4406:
        /*000c*/ 	.word	0x00000000
        /*0010*/ 	.short	0x0006
        /*0012*/ 	.short	0x002c
        /*0014*/ 	.byte	0x00, 0xf0, 0x21, 0x00


	//----- nvinfo : EIATTR_KPARAM_INFO
	.align		4
.L_4407:
        /*0018*/ 	.byte	0x04, 0x17
        /*001a*/ 	.short	(.L_4409 - .L_4408)
.L_4408:
        /*001c*/ 	.word	0x00000000
        /*0020*/ 	.short	0x0005
        /*0022*/ 	.short	0x0024
        /*0024*/ 	.byte	0x00, 0xf0, 0x21, 0x00


	//----- nvinfo : EIATTR_KPARAM_INFO
	.align		4
.L_4409:
        /*0028*/ 	.byte	0x04, 0x17
        /*002a*/ 	.short	(.L_4411 - .L_4410)
.L_4410:
        /*002c*/ 	.word	0x00000000
        /*0030*/ 	.short	0x0004
        /*0032*/ 	.short	0x0021
        /*0034*/ 	.byte	0x00, 0xf0, 0x05, 0x00


	//----- nvinfo : EIATTR_KPARAM_INFO
	.align		4
.L_4411:
        /*0038*/ 	.byte	0x04, 0x17
        /*003a*/ 	.short	(.L_4413 - .L_4412)
.L_4412:
        /*003c*/ 	.word	0x00000000
        /*0040*/ 	.short	0x0003
        /*0042*/ 	.short	0x0020
        /*0044*/ 	.byte	0x00, 0xf0, 0x05, 0x00


	//----- nvinfo : EIATTR_KPARAM_INFO
	.align		4
.L_4413:
        /*0048*/ 	.byte	0x04, 0x17
        /*004a*/ 	.short	(.L_4415 - .L_4414)
.L_4414:
        /*004c*/ 	.word	0x00000000
        /*0050*/ 	.short	0x0002
        /*0052*/ 	.short	0x0010
        /*0054*/ 	.byte	0x00, 0xf0, 0x41, 0x00


	//----- nvinfo : EIATTR_KPARAM_INFO
	.align		4
.L_4415:
        /*0058*/ 	.byte	0x04, 0x17
        /*005a*/ 	.short	(.L_4417 - .L_4416)
.L_4416:
        /*005c*/ 	.word	0x00000000
        /*0060*/ 	.short	0x0001
        /*0062*/ 	.short	0x0008
        /*0064*/ 	.byte	0x00, 0xf0, 0x21, 0x00


	//----- nvinfo : EIATTR_KPARAM_INFO
	.align		4
.L_4417:
        /*0068*/ 	.byte	0x04, 0x17
        /*006a*/ 	.short	(.L_4419 - .L_4418)
.L_4418:
        /*006c*/ 	.word	0x00000000
        /*0070*/ 	.short	0x0000
        /*0072*/ 	.short	0x0000
        /*0074*/ 	.byte	0x00, 0xf0, 0x11, 0x00


	//----- nvinfo : EIATTR_SPARSE_MMA_MASK
	.align		4
.L_4419:
        /*0078*/ 	.byte	0x03, 0x50
        /*007a*/ 	.short	0x0000


	//----- nvinfo : EIATTR_MAXREG_COUNT
	.align		4
        /*007c*/ 	.byte	0x03, 0x1b
        /*007e*/ 	.short	0x00ff


	//----- nvinfo : EIATTR_EXTERNS
	.align		4
        /*0080*/ 	.byte	0x04, 0x0f
        /*0082*/ 	.short	(.L_4421 - .L_4420)


	//   ....[0]....
	.align		4
.L_4420:
        /*0084*/ 	.word	index@(__assertfail)


	//----- nvinfo : EIATTR_MERCURY_ISA_VERSION
	.align		4
.L_4421:
        /*0088*/ 	.byte	0x03, 0x5f
        /*008a*/ 	.short	0x0101


	//----- nvinfo : EIATTR_SYSCALL_OFFSETS
	.align		4
        /*008c*/ 	.byte	0x04, 0x46
        /*008e*/ 	.short	(.L_4423 - .L_4422)


	//   ....[0]....
.L_4422:
        /*0090*/ 	.word	0x00000e70


	//   ....[1]....
        /*0094*/ 	.word	0x00001d20


	//   ....[2]....
        /*0098*/ 	.word	0x00002be0


	//   ....[3]....
        /*009c*/ 	.word	0x00003a40


	//   ....[4]....
        /*00a0*/ 	.word	0x000049c0


	//   ....[5]....
        /*00a4*/ 	.word	0x00005890


	//   ....[6]....
        /*00a8*/ 	.word	0x00006750


	//   ....[7]....
        /*00ac*/ 	.word	0x00007610


	//----- nvinfo : EIATTR_EXIT_INSTR_OFFSETS
	.align		4
.L_4423:
        /*00b0*/ 	.byte	0x04, 0x1c
        /*00b2*/ 	.short	(.L_4425 - .L_4424)


	//   ....[0]....
.L_4424:
        /*00b4*/ 	.word	0x000067f0


	//   ....[1]....
        /*00b8*/ 	.word	0x00006930


	//   ....[2]....
        /*00bc*/ 	.word	0x00006970


	//   ....[3]....
        /*00c0*/ 	.word	0x00006a00


	//   ....[4]....
        /*00c4*/ 	.word	0x00006a30


	//   ....[5]....
        /*00c8*/ 	.word	0x00006a60


	//   ....[6]....
        /*00cc*/ 	.word	0x00006ae0


	//   ....[7]....
        /*00d0*/ 	.word	0x00006b10


	//   ....[8]....
        /*00d4*/ 	.word	0x00006ba0


	//   ....[9]....
        /*00d8*/ 	.word	0x00006be0


	//   ....[10]....
        /*00dc*/ 	.word	0x00006c20


	//   ....[11]....
        /*00e0*/ 	.word	0x00006ce0


	//   ....[12]....
        /*00e4*/ 	.word	0x00006d30


	//   ....[13]....
        /*00e8*/ 	.word	0x00006eb0


	//   ....[14]....
        /*00ec*/ 	.word	0x00007000


	//   ....[15]....
        /*00f0*/ 	.word	0x00007030


	//   ....[16]....
        /*00f4*/ 	.word	0x000070e0


	//   ....[17]....
        /*00f8*/ 	.word	0x00007250


	//   ....[18]....
        /*00fc*/ 	.word	0x000073c0


	//   ....[19]....
        /*0100*/ 	.word	0x00007510


	//   ....[20]....
        /*0104*/ 	.word	0x00007620


	//   ....[21]....
        /*0108*/ 	.word	0x00007650


	//   ....[22]....
        /*010c*/ 	.word	0x00007680


	//----- nvinfo : EIATTR_MAX_THREADS
	.align		4
.L_4425:
        /*0110*/ 	.byte	0x04, 0x05
        /*0112*/ 	.short	(.L_4427 - .L_4426)
.L_4426:
        /*0114*/ 	.word	0x00000080
        /*0118*/ 	.word	0x00000001
        /*011c*/ 	.word	0x00000001


	//----- nvinfo : EIATTR_CRS_STACK_SIZE
	.align		4
.L_4427:
        /*0120*/ 	.byte	0x04, 0x1e
        /*0122*/ 	.short	(.L_4429 - .L_4428)
.L_4428:
        /*0124*/ 	.word	0x00000000


	//----- nvinfo : EIATTR_CBANK_PARAM_SIZE
	.align		4
.L_4429:
        /*0128*/ 	.byte	0x03, 0x19
        /*012a*/ 	.short	0x0034


	//----- nvinfo : EIATTR_PARAM_CBANK
	.align		4
        /*012c*/ 	.byte	0x04, 0x0a
        /*012e*/ 	.short	(.L_4431 - .L_4430)
	.align		4
.L_4430:
        /*0130*/ 	.word	index@(.nv.constant0._ZN2at6native27unrolled_elementwise_kernelIZNS0_50_GLOBAL__N__2680c7bb_12_PowKernel_cu_140f0503_289629pow_tensor_scalar_kernel_implIffEEvRNS_18TensorIteratorBaseET0_EUlfE0_St5arrayIPcLm2EELi4E23TrivialOffsetCalculatorILi1EjESC_NS0_6memory12LoadWithCastILi1EEENSD_13StoreWithCastILi1EEEEEviT_S6_T2_T3_T4_T5_)
        /*0134*/ 	.short	0x0210
        /*0136*/ 	.short	0x0034


	//----- nvinfo : EIATTR_SW_WAR
	.align		4
.L_4431:
        /*0138*/ 	.byte	0x04, 0x36
        /*013a*/ 	.short	(.L_4433 - .L_4432)
.L_4432:
        /*013c*/ 	.word	0x00000008
.L_4433:


//--------------------- .nv.info._ZN2at6native18elementwise_kernelILi128ELi2EZNS0_22gpu_kernel_impl_nocastIZNS0_50_GLOBAL__N__2680c7bb_12_PowKernel_cu_140f0503_289629pow_tensor_scalar_kernel_implIffEEvRNS_18TensorIteratorBaseET0_EUlfE0_EEvS6_RKT_EUliE_EEviT1_ --------------------------
	.section	.nv.info._ZN2at6native18elementwise_kernelILi128ELi2EZNS0_22gpu_kernel_impl_nocastIZNS0_50_GLOBAL__N__2680c7bb_12_PowKernel_cu_140f0503_289629pow_tensor_scalar_kernel_implIffEEvRNS_18TensorIteratorBaseET0_EUlfE0_EEvS6_RKT_EUliE_EEviT1_,"",@"SHT_CUDA_INFO"
	.sectionflags	@""
	.align	4


	//----- nvinfo : EIATTR_CUDA_API_VERSION
	.align		4
        /*0000*/ 	.byte	0x04, 0x37
        /*0002*/ 	.short	(.L_4435 - .L_4434)
.L_4434:
        /*0004*/ 	.word	0x00000082


	//----- nvinfo : EIATTR_KPARAM_INFO
	.align		4
.L_4435:
        /*0008*/ 	.byte	0x04, 0x17
        /*000a*/ 	.short	(.L_4437 - .L_4436)
.L_4436:
        /*000c*/ 	.word	0x00000000
        /*0010*/ 	.short	0x0001
        /*0012*/ 	.short	0x0008
        /*0014*/ 	.byte	0x00, 0xf0, 0x61, 0x08


	//----- nvinfo : EIATTR_KPARAM_INFO
	.align		4
.L_4437:
        /*0018*/ 	.byte	0x04, 0x17
        /*001a*/ 	.short	(.L_4439 - .L_4438)
.L_4438:
        /*001c*/ 	.word	0x00000000
        /*0020*/ 	.short	0x0000
        /*0022*/ 	.short	0x0000
        /*0024*/ 	.byte	0x00, 0xf0, 0x11, 0x00


	//----- nvinfo : EIATTR_SPARSE_MMA_MASK
	.align		4
.L_4439:
        /*0028*/ 	.byte	0x03, 0x50
        /*002a*/ 	.short	0x0000


	//----- nvinfo : EIATTR_MAXREG_COUNT
	.align		4
        /*002c*/ 	.byte	0x03, 0x1b
        /*002e*/ 	.short	0x0080


	//----- nvinfo : EIATTR_MERCURY_ISA_VERSION
	.align		4
        /*0030*/ 	.byte	0x03, 0x5f
        /*0032*/ 	.short	0x0101


	//----- nvinfo : EIATTR_EXIT_INSTR_OFFSETS
	.align		4
        /*0034*/ 	.byte	0x04, 0x1c
        /*0036*/ 	.short	(.L_4441 - .L_4440)


	//   ....[0]....
.L_4440:
        /*0038*/ 	.word	0x00001450


	//   ....[1]....
        /*003c*/ 	.word	0x000027f0


	//----- nvinfo : EIATTR_MAX_THREADS
	.align		4
.L_4441:
        /*0040*/ 	.byte	0x04, 0x05
        /*0042*/ 	.short	(.L_4443 - .L_4442)
.L_4442:
        /*0044*/ 	.word	0x00000080
        /*0048*/ 	.word	0x00000001
        /*004c*/ 	.word	0x00000001


	//----- nvinfo : EIATTR_CRS_STACK_SIZE
	.align		4
.L_4443:
        /*0050*/ 	.byte	0x04, 0x1e
        /*0052*/ 	.short	(.L_4445 - .L_4444)
.L_4444:
        /*0054*/ 	.word	0x00000000


	//----- nvinfo : EIATTR_CBANK_PARAM_SIZE
	.align		4
.L_4445:
        /*0058*/ 	.byte	0x03, 0x19
        /*005a*/ 	.short	0x0220


	//----- nvinfo : EIATTR_PARAM_CBANK
	.align		4
        /*005c*/ 	.byte	0x04, 0x0a
        /*005e*/ 	.short	(.L_4447 - .L_4446)
	.align		4
.L_4446:
        /*0060*/ 	.word	index@(.nv.constant0._ZN2at6native18elementwise_kernelILi128ELi2EZNS0_22gpu_kernel_impl_nocastIZNS0_50_GLOBAL__N__2680c7bb_12_PowKernel_cu_140f0503_289629pow_tensor_scalar_kernel_implIffEEvRNS_18TensorIteratorBaseET0_EUlfE0_EEvS6_RKT_EUliE_EEviT1_)
        /*0064*/ 	.short	0x0210
        /*0066*/ 	.short	0x0220


	//----- nvinfo : EIATTR_SW_WAR
	.align		4
.L_4447:
        /*0068*/ 	.byte	0x04, 0x36
        /*006a*/ 	.short	(.L_4449 - .L_4448)
.L_4448:
        /*006c*/ 	.word	0x00000008
.L_4449:


//--------------------- .nv.info._ZN2at6native27unrolled_elementwise_kernelIZNS0_50_GLOBAL__N__2680c7bb_12_PowKernel_cu_140f0503_289629pow_tensor_scalar_kernel_implIffEEvRNS_18TensorIteratorBaseET0_EUlfE0_St5arrayIPcLm2EELi4E23TrivialOffsetCalculatorILi1EjESC_NS0_6memory15LoadWithoutCastENSD_16StoreWithoutCastEEEviT_S6_T2_T3_T4_T5_ --------------------------
	.section	.nv.info._ZN2at6native27unrolled_elementwise_kernelIZNS0_50_GLOBAL__N__2680c7bb_12_PowKernel_cu_140f0503_289629pow_tensor_scalar_kernel_implIffEEvRNS_18TensorIteratorBaseET0_EUlfE0_St5arrayIPcLm2EELi4E23TrivialOffsetCalculatorILi1EjESC_NS0_6memory15LoadWithoutCastENSD_16StoreWithoutCastEEEviT_S6_T2_T3_T4_T5_,"",@"SHT_CUDA_INFO"
	.sectionflags	@""
	.align	4


	//----- nvinfo : EIATTR_CUDA_API_VERSION
	.align		4
        /*0000*/ 	.byte	0x04, 0x37
        /*0002*/ 	.short	(.L_4451 - .L_4450)
.L_4450:
        /*0004*/ 	.word	0x00000082


	//----- nvinfo : EIATTR_KPARAM_INFO
	.align		4
.L_4451:
        /*0008*/ 	.byte	0x04, 0x17
        /*000a*/ 	.short	(.L_4453 - .L_4452)
.L_4452:
        /*000c*/ 	.word	0x00000000
        /*0010*/ 	.short	0x0006
        /*0012*/ 	.short	0x0023
        /*0014*/ 	.byte	0x00, 0xf0, 0x05, 0x00


	//----- nvinfo : EIATTR_KPARAM_INFO
	.align		4
.L_4453:
        /*0018*/ 	.byte	0x04, 0x17
        /*001a*/ 	.short	(.L_4455 - .L_4454)
.L_4454:
        /*001c*/ 	.word	0x00000000
        /*0020*/ 	.short	0x0005
        /*0022*/ 	.short	0x0022
        /*0024*/ 	.byte	0x00, 0xf0, 0x05, 0x00


	//----- nvinfo : EIATTR_KPARAM_INFO
	.align		4
.L_4455:
        /*0028*/ 	.byte	0x04, 0x17
        /*002a*/ 	.short	(.L_4457 - .L_4456)
.L_4456:
        /*002c*/ 	.word	0x00000000
        /*0030*/ 	.short	0x0004
        /*0032*/ 	.short	0x0021
        /*0034*/ 	.byte	0x00, 0xf0, 0x05, 0x00


	//----- nvinfo : EIATTR_KPARAM_INFO
	.align		4
.L_4457:
        /*0038*/ 	.byte	0x04, 0x17
        /*003a*/ 	.short	(.L_4459 - .L_4458)
.L_4458:
        /*003c*/ 	.word	0x00000000
        /*0040*/ 	.short	0x0003
        /*0042*/ 	.short	0x0020
        /*0044*/ 	.byte	0x00, 0xf0, 0x05, 0x00


	//----- nvinfo : EIATTR_KPARAM_INFO
	.align		4
.L_4459:
        /*0048*/ 	.byte	0x04, 0x17
        /*004a*/ 	.short	(.L_4461 - .L_4460)
.L_4460:
        /*004c*/ 	.word	0x00000000
        /*0050*/ 	.short	0x0002
        /*0052*/ 	.short	0x0010
        /*0054*/ 	.byte	0x00, 0xf0, 0x41, 0x00


	//----- nvinfo : EIATTR_KPARAM_INFO
	.align		4
.L_4461:
        /*0058*/ 	.byte	0x04, 0x17
        /*005a*/ 	.short	(.L_4463 - .L_4462)
.L_4462:
        /*005c*/ 	.word	0x00000000
        /*0060*/ 	.short	0x0001
        /*0062*/ 	.short	0x0008
        /*0064*/ 	.byte	0x00, 0xf0, 0x21, 0x00


	//----- nvinfo : EIATTR_KPARAM_INFO
	.align		4
.L_4463:
        /*0068*/ 	.byte	0x04, 0x17
        /*006a*/ 	.short	(.L_4465 - .L_4464)
.L_4464:
        /*006c*/ 	.word	0x00000000
        /*0070*/ 	.short	0x0000
        /*0072*/ 	.short	0x0000
        /*0074*/ 	.byte	0x00, 0xf0, 0x11, 0x00


	//----- nvinfo : EIATTR_SPARSE_MMA_MASK
	.align		4
.L_4465:
        /*0078*/ 	.byte	0x03, 0x50
        /*007a*/ 	.short	0x0000


	//----- nvinfo : EIATTR_MAXREG_COUNT
	.align		4
        /*007c*/ 	.byte	0x03, 0x1b
        /*007e*/ 	.short	0x00ff


	//----- nvinfo : EIATTR_MERCURY_ISA_VERSION
	.align		4
        /*0080*/ 	.byte	0x03, 0x5f
        /*0082*/ 	.short	0x0101


	//----- nvinfo : EIATTR_EXIT_INSTR_OFFSETS
	.align		4
        /*0084*/ 	.byte	0x04, 0x1c
        /*0086*/ 	.short	(.L_4467 - .L_4466)


	//   ....[0]....
.L_4466:
        /*0088*/ 	.word	0x000003a0


	//   ....[1]....
        /*008c*/ 	.word	0x00000410


	//----- nvinfo : EIATTR_MAX_THREADS
	.align		4
.L_4467:
        /*0090*/ 	.byte	0x04, 0x05
        /*0092*/ 	.short	(.L_4469 - .L_4468)
.L_4468:
        /*0094*/ 	.word	0x00000080
        /*0098*/ 	.word	0x00000001
        /*009c*/ 	.word	0x00000001


	//----- nvinfo : EIATTR_CRS_STACK_SIZE
	.align		4
.L_4469:
        /*00a0*/ 	.byte	0x04, 0x1e
        /*00a2*/ 	.short	(.L_4471 - .L_4470)
.L_4470:
        /*00a4*/ 	.word	0x00000000


	//----- nvinfo : EIATTR_CBANK_PARAM_SIZE
	.align		4
.L_4471:
        /*00a8*/ 	.byte	0x03, 0x19
        /*00aa*/ 	.short	0x0024


	//----- nvinfo : EIATTR_PARAM_CBANK
	.align		4
        /*00ac*/ 	.byte	0x04, 0x0a
        /*00ae*/ 	.short	(.L_4473 - .L_4472)
	.align		4
.L_4472:
        /*00b0*/ 	.word	index@(.nv.constant0._ZN2at6native27unrolled_elementwise_kernelIZNS0_50_GLOBAL__N__2680c7bb_12_PowKernel_cu_140f0503_289629pow_tensor_scalar_kernel_implIffEEvRNS_18TensorIteratorBaseET0_EUlfE0_St5arrayIPcLm2EELi4E23TrivialOffsetCalculatorILi1EjESC_NS0_6memory15LoadWithoutCastENSD_16StoreWithoutCastEEEviT_S6_T2_T3_T4_T5_)
        /*00b4*/ 	.short	0x0210
        /*00b6*/ 	.short	0x0024


	//----- nvinfo : EIATTR_SW_WAR
	.align		4
.L_4473:
        /*00b8*/ 	.byte	0x04, 0x36
        /*00ba*/ 	.short	(.L_4475 - .L_4474)
.L_4474:
        /*00bc*/ 	.word	0x00000008
.L_4475:


//--------------------- .nv.info._ZN2at6native29vectorized_elementwise_kernelILi2EZNS0_50_GLOBAL__N__2680c7bb_12_PowKernel_cu_140f0503_289629pow_tensor_scalar_kernel_implIffEEvRNS_18TensorIteratorBaseET0_EUlfE0_St5arrayIPcLm2EEEEviS6_T1_ --------------------------
	.section	.nv.info._ZN2at6native29vectorized_elementwise_kernelILi2EZNS0_50_GLOBAL__N__2680c7bb_12_PowKernel_cu_140f0503_289629pow_tensor_scalar_kernel_implIffEEvRNS_18TensorIteratorBaseET0_EUlfE0_St5arrayIPcLm2EEEEviS6_T1_,"",@"SHT_CUDA_INFO"
	.sectionflags	@""
	.align	4


	//----- nvinfo : EIATTR_CUDA_API_VERSION
	.align		4
        /*0000*/ 	.byte	0x04, 0x37
        /*0002*/ 	.short	(.L_4477 - .L_4476)
.L_4476:
        /*0004*/ 	.word	0x00000082


	//----- nvinfo : EIATTR_KPARAM_INFO
	.align		4
.L_4477:
        /*0008*/ 	.byte	0x04, 0x17
        /*000a*/ 	.short	(.L_4479 - .L_4478)
.L_4478:
        /*000c*/ 	.word	0x00000000
        /*0010*/ 	.short	0x0002
        /*0012*/ 	.short	0x0010
        /*0014*/ 	.byte	0x00, 0xf0, 0x41, 0x00


	//----- nvinfo : EIATTR_KPARAM_INFO
	.align		4
.L_4479:
        /*0018*/ 	.byte	0x04, 0x17
        /*001a*/ 	.short	(.L_4481 - .L_4480)
.L_4480:
        /*001c*/ 	.word	0x00000000
        /*0020*/ 	.short	0x0001
        /*0022*/ 	.short	0x0008
        /*0024*/ 	.byte	0x00, 0xf0, 0x21, 0x00


	//----- nvinfo : EIATTR_KPARAM_INFO
	.align		4
.L_4481:
        /*0028*/ 	.byte	0x04, 0x17
        /*002a*/ 	.short	(.L_4483 - .L_4482)
.L_4482:
        /*002c*/ 	.word	0x00000000
        /*0030*/ 	.short	0x0000
        /*0032*/ 	.short	0x0000
        /*0034*/ 	.byte	0x00, 0xf0, 0x11, 0x00


	//----- nvinfo : EIATTR_SPARSE_MMA_MASK
	.align		4
.L_4483:
        /*0038*/ 	.byte	0x03, 0x50
        /*003a*/ 	.short	0x0000


	//----- nvinfo : EIATTR_MAXREG_COUNT
	.align		4
        /*003c*/ 	.byte	0x03, 0x1b
        /*003e*/ 	.short	0x00ff


	//----- nvinfo : EIATTR_MERCURY_ISA_VERSION
	.align		4
        /*0040*/ 	.byte	0x03, 0x5f
        /*0042*/ 	.short	0x0101


	//----- nvinfo : EIATTR_EXIT_INSTR_OFFSETS
	.align		4
        /*0044*/ 	.byte	0x04, 0x1c
        /*0046*/ 	.short	(.L_4485 - .L_4484)


	//   ....[0]....
.L_4484:
        /*0048*/ 	.word	0x00000270


	//   ....[1]....
        /*004c*/ 	.word	0x00000a10


	//   ....[2]....
        /*0050*/ 	.word	0x00000a80


	//----- nvinfo : EIATTR_MAX_THREADS
	.align		4
.L_4485:
        /*0054*/ 	.byte	0x04, 0x05
        /*0056*/ 	.short	(.L_4487 - .L_4486)
.L_4486:
        /*0058*/ 	.word	0x00000080
        /*005c*/ 	.word	0x00000001
        /*0060*/ 	.word	0x00000001


	//----- nvinfo : EIATTR_CRS_STACK_SIZE
	.align		4
.L_4487:
        /*0064*/ 	.byte	0x04, 0x1e
        /*0066*/ 	.short	(.L_4489 - .L_4488)
.L_4488:
        /*0068*/ 	.word	0x00000000


	//----- nvinfo : EIATTR_CBANK_PARAM_SIZE
	.align		4
.L_4489:
        /*006c*/ 	.byte	0x03, 0x19
        /*006e*/ 	.short	0x0020


	//----- nvinfo : EIATTR_PARAM_CBANK
	.align		4
        /*0070*/ 	.byte	0x04, 0x0a
        /*0072*/ 	.short	(.L_4491 - .L_4490)
	.align		4
.L_4490:
        /*0074*/ 	.word	index@(.nv.constant0._ZN2at6native29vectorized_elementwise_kernelILi2EZNS0_50_GLOBAL__N__2680c7bb_12_PowKernel_cu_140f0503_289629pow_tensor_scalar_kernel_implIffEEvRNS_18TensorIteratorBaseET0_EUlfE0_St5arrayIPcLm2EEEEviS6_T1_)
        /*0078*/ 	.short	0x0210
        /*007a*/ 	.short	0x0020


	//----- nvinfo : EIATTR_SW_WAR
	.align		4
.L_4491:
        /*007c*/ 	.byte	0x04, 0x36
        /*007e*/ 	.short	(.L_4493 - .L_4492)
.L_4492:
        /*0080*/ 	.word	0x00000008
.L_4493:


//--------------------- .nv.info._ZN2at6native29vectorized_elementwise_kernelILi4EZNS0_50_GLOBAL__N__2680c7bb_12_PowKernel_cu_140f0503_289629pow_tensor_scalar_kernel_implIffEEvRNS_18TensorIteratorBaseET0_EUlfE0_St5arrayIPcLm2EEEEviS6_T1_ --------------------------
	.section	.nv.info._ZN2at6native29vectorized_elementwise_kernelILi4EZNS0_50_GLOBAL__N__2680c7bb_12_PowKernel_cu_140f0503_289629pow_tensor_scalar_kernel_implIffEEvRNS_18TensorIteratorBaseET0_EUlfE0_St5arrayIPcLm2EEEEviS6_T1_,"",@"SHT_CUDA_INFO"
	.sectionflags	@""
	.align	4


	//----- nvinfo : EIATTR_CUDA_API_VERSION
	.align		4
        /*0000*/ 	.byte	0x04, 0x37
        /*0002*/ 	.short	(.L_4495 - .L_4494)
.L_4494:
        /*0004*/ 	.word	0x00000082


	//----- nvinfo : EIATTR_KPARAM_INFO
	.align		4
.L_4495:
        /*0008*/ 	.byte	0x04, 0x17
        /*000a*/ 	.short	(.L_4497 - .L_4496)
.L_4496:
        /*000c*/ 	.word	0x00000000
        /*0010*/ 	.short	0x0002
        /*0012*/ 	.short	0x0010
        /*0014*/ 	.byte	0x00, 0xf0, 0x41, 0x00


	//----- nvinfo : EIATTR_KPARAM_INFO
	.align		4
.L_4497:
        /*0018*/ 	.byte	0x04, 0x17
        /*001a*/ 	.short	(.L_4499 - .L_4498)
.L_4498:
        /*001c*/ 	.word	0x00000000
        /*0020*/ 	.short	0x0001
        /*0022*/ 	.short	0x0008
        /*0024*/ 	.byte	0x00, 0xf0, 0x21, 0x00


	//----- nvinfo : EIATTR_KPARAM_INFO
	.align		4
.L_4499:
        /*0028*/ 	.byte	0x04, 0x17
        /*002a*/ 	.short	(.L_4501 - .L_4500)
.L_4500:
        /*002c*/ 	.word	0x00000000
        /*0030*/ 	.short	0x0000
        /*0032*/ 	.short	0x0000
        /*0034*/ 	.byte	0x00, 0xf0, 0x11, 0x00


	//----- nvinfo : EIATTR_SPARSE_MMA_MASK
	.align		4
.L_4501:
        /*0038*/ 	.byte	0x03, 0x50
        /*003a*/ 	.short	0x0000


	//----- nvinfo : EIATTR_MAXREG_COUNT
	.align		4
        /*003c*/ 	.byte	0x03, 0x1b
        /*003e*/ 	.short	0x00ff


	//----- nvinfo : EIATTR_MERCURY_ISA_VERSION
	.align		4
        /*0040*/ 	.byte	0x03, 0x5f
        /*0042*/ 	.short	0x0101


	//----- nvinfo : EIATTR_EXIT_INSTR_OFFSETS
	.align		4
        /*0044*/ 	.byte	0x04, 0x1c
        /*0046*/ 	.short	(.L_4503 - .L_4502)


	//   ....[0]....
.L_4502:
        /*0048*/ 	.word	0x00000230


	//   ....[1]....
        /*004c*/ 	.word	0x000009d0


	//   ....[2]....
        /*0050*/ 	.word	0x00000a40


	//----- nvinfo : EIATTR_MAX_THREADS
	.align		4
.L_4503:
        /*0054*/ 	.byte	0x04, 0x05
        /*0056*/ 	.short	(.L_4505 - .L_4504)
.L_4504:
        /*0058*/ 	.word	0x00000080
        /*005c*/ 	.word	0x00000001
        /*0060*/ 	.word	0x00000001


	//----- nvinfo : EIATTR_CRS_STACK_SIZE
	.align		4
.L_4505:
        /*0064*/ 	.byte	0x04, 0x1e
        /*0066*/ 	.short	(.L_4507 - .L_4506)
.L_4506:
        /*0068*/ 	.word	0x00000000


	//----- nvinfo : EIATTR_CBANK_PARAM_SIZE
	.align		4
.L_4507:
        /*006c*/ 	.byte	0x03, 0x19
        /*006e*/ 	.short	0x0020


	//----- nvinfo : EIATTR_PARAM_CBANK
	.align		4
        /*0070*/ 	.byte	0x04, 0x0a
        /*0072*/ 	.short	(.L_4509 - .L_4508)
	.align		4
.L_4508:
        /*0074*/ 	.word	index@(.nv.constant0._ZN2at6native29vectorized_elementwise_kernelILi4EZNS0_50_GLOBAL__N__2680c7bb_12_PowKernel_cu_140f0503_289629pow_tensor_scalar_kernel_implIffEEvRNS_18TensorIteratorBaseET0_EUlfE0_St5arrayIPcLm2EEEEviS6_T1_)
        /*0078*/ 	.short	0x0210
        /*007a*/ 	.short	0x0020


	//----- nvinfo : EIATTR_SW_WAR
	.align		4
.L_4509:
        /*007c*/ 	.byte	0x04, 0x36
        /*007e*/ 	.short	(.L_4511 - .L_4510)
.L_4510:
        /*0080*/ 	.word	0x00000008
.L_4511:


//--------------------- .nv.info._ZN2at6native29vectorized_elementwise_kernelILi8EZNS0_50_GLOBAL__N__2680c7bb_12_PowKernel_cu_140f0503_289629pow_tensor_scalar_kernel_implIffEEvRNS_18TensorIteratorBaseET0_EUlfE0_St5arrayIPcLm2EEEEviS6_T1_ --------------------------
	.section	.nv.info._ZN2at6native29vectorized_elementwise_kernelILi8EZNS0_50_GLOBAL__N__2680c7bb_12_PowKernel_cu_140f0503_289629pow_tensor_scalar_kernel_implIffEEvRNS_18TensorIteratorBaseET0_EUlfE0_St5arrayIPcLm2EEEEviS6_T1_,"",@"SHT_CUDA_INFO"
	.sectionflags	@""
	.align	4


	//----- nvinfo : EIATTR_CUDA_API_VERSION
	.align		4
        /*0000*/ 	.byte	0x04, 0x37
        /*0002*/ 	.short	(.L_4513 - .L_4512)
.L_4512:
        /*0004*/ 	.word	0x00000082


	//----- nvinfo : EIATTR_KPARAM_INFO
	.align		4
.L_4513:
        /*0008*/ 	.byte	0x04, 0x17
        /*000a*/ 	.short	(.L_4515 - .L_4514)
.L_4514:
        /*000c*/ 	.word	0x00000000
        /*0010*/ 	.short	0x0002
        /*0012*/ 	.short	0x0010
        /*0014*/ 	.byte	0x00, 0xf0, 0x41, 0x00


	//----- nvinfo : EIATTR_KPARAM_INFO
	.align		4
.L_4515:
        /*0018*/ 	.byte	0x04, 0x17
        /*001a*/ 	.short	(.L_4517 - .L_4516)
.L_4516:
        /*001c*/ 	.word	0x00000000
        /*0020*/ 	.short	0x0001
        /*0022*/ 	.short	0x0008
        /*0024*/ 	.byte	0x00, 0xf0, 0x21, 0x00


	//----- nvinfo : EIATTR_KPARAM_INFO
	.align		4
.L_4517:
        /*0028*/ 	.byte	0x04, 0x17
        /*002a*/ 	.short	(.L_4519 - .L_4518)
.L_4518:
        /*002c*/ 	.word	0x00000000
        /*0030*/ 	.short	0x0000
        /*0032*/ 	.short	0x0000
        /*0034*/ 	.byte	0x00, 0xf0, 0x11, 0x00


	//----- nvinfo : EIATTR_SPARSE_MMA_MASK
	.align		4
.L_4519:
        /*0038*/ 	.byte	0x03, 0x50
        /*003a*/ 	.short	0x0000


	//----- nvinfo : EIATTR_MAXREG_COUNT
	.align		4
        /*003c*/ 	.byte	0x03, 0x1b
        /*003e*/ 	.short	0x00ff


	//----- nvinfo : EIATTR_MERCURY_ISA_VERSION
	.align		4
        /*0040*/ 	.byte	0x03, 0x5f
        /*0042*/ 	.short	0x0101


	//----- nvinfo : EIATTR_EXIT_INSTR_OFFSETS
	.align		4
        /*0044*/ 	.byte	0x04, 0x1c
        /*0046*/ 	.short	(.L_4521 - .L_4520)


	//   ....[0]....
.L_4520:
        /*0048*/ 	.word	0x00000230


	//   ....[1]....
        /*004c*/ 	.word	0x000009d0


	//   ....[2]....
        /*0050*/ 	.word	0x00000a40


	//----- nvinfo : EIATTR_MAX_THREADS
	.align		4
.L_4521:
        /*0054*/ 	.byte	0x04, 0x05
        /*0056*/ 	.short	(.L_4523 - .L_4522)
.L_4522:
        /*0058*/ 	.word	0x00000080
        /*005c*/ 	.word	0x00000001
        /*0060*/ 	.word	0x00000001


	//----- nvinfo : EIATTR_CRS_STACK_SIZE
	.align		4
.L_4523:
        /*0064*/ 	.byte	0x04, 0x1e
        /*0066*/ 	.short	(.L_4525 - .L_4524)
.L_4524:
        /*0068*/ 	.word	0x00000000


	//----- nvinfo : EIATTR_CBANK_PARAM_SIZE
	.align		4
.L_4525:
        /*006c*/ 	.byte	0x03, 0x19
        /*006e*/ 	.short	0x0020


	//----- nvinfo : EIATTR_PARAM_CBANK
	.align		4
        /*0070*/ 	.byte	0x04, 0x0a
        /*0072*/ 	.short	(.L_4527 - .L_4526)
	.align		4
.L_4526:
        /*0074*/ 	.word	index@(.nv.constant0._ZN2at6native29vectorized_elementwise_kernelILi8EZNS0_50_GLOBAL__N__2680c7bb_12_PowKernel_cu_140f0503_289629pow_tensor_scalar_kernel_implIffEEvRNS_18TensorIteratorBaseET0_EUlfE0_St5arrayIPcLm2EEEEviS6_T1_)
        /*0078*/ 	.short	0x0210
        /*007a*/ 	.short	0x0020


	//----- nvinfo : EIATTR_SW_WAR
	.align		4
.L_4527:
        /*007c*/ 	.byte	0x04, 0x36
        /*007e*/ 	.short	(.L_4529 - .L_4528)
.L_4528:
        /*0080*/ 	.word	0x00000008
.L_4529:


//--------------------- .nv.info._ZN2at6native18elementwise_kernelILi128ELi4EZNS0_15gpu_kernel_implIZNS0_50_GLOBAL__N__2680c7bb_12_PowKernel_cu_140f0503_289629pow_tensor_scalar_kernel_implIffEEvRNS_18TensorIteratorBaseET0_EUlfE_EEvS6_RKT_EUliE_EEviT1_ --------------------------
	.section	.nv.info._ZN2at6native18elementwise_kernelILi128ELi4EZNS0_15gpu_kernel_implIZNS0_50_GLOBAL__N__2680c7bb_12_PowKernel_cu_140f0503_289629pow_tensor_scalar_kernel_implIffEEvRNS_18TensorIteratorBaseET0_EUlfE_EEvS6_RKT_EUliE_EEviT1_,"",@"SHT_CUDA_INFO"
	.sectionflags	@""
	.align	4


	//----- nvinfo : EIATTR_CUDA_API_VERSION
	.align		4
        /*0000*/ 	.byte	0x04, 0x37
        /*0002*/ 	.short	(.L_4531 - .L_4530)
.L_4530:
        /*0004*/ 	.word	0x00000082


	//----- nvinfo : EIATTR_KPARAM_INFO
	.align		4
.L_4531:
        /*0008*/ 	.byte	0x04, 0x17
        /*000a*/ 	.short	(.L_4533 - .L_4532)
.L_4532:
        /*000c*/ 	.word	0x00000000
        /*0010*/ 	.short	0x0001
        /*0012*/ 	.short	0x0008
        /*0014*/ 	.byte	0x00, 0xf0, 0x81, 0x08


	//----- nvinfo : EIATTR_KPARAM_INFO
	.align		4
.L_4533:
        /*0018*/ 	.byte	0x04, 0x17
        /*001a*/ 	.short	(.L_4535 - .L_4534)
.L_4534:
        /*001c*/ 	.word	0x00000000
        /*0020*/ 	.short	0x0000
        /*0022*/ 	.short	0x0000
        /*0024*/ 	.byte	0x00, 0xf0, 0x11, 0x00


	//----- nvinfo : EIATTR_SPARSE_MMA_MASK
	.align		4
.L_4535:
        /*0028*/ 	.byte	0x03, 0x50
        /*002a*/ 	.short	0x0000


	//----- nvinfo : EIATTR_MAXREG_COUNT
	.align		4
        /*002c*/ 	.byte	0x03, 0x1b
        /*002e*/ 	.short	0x0080


	//----- nvinfo : EIATTR_EXTERNS
	.align		4
        /*0030*/ 	.byte	0x04, 0x0f
        /*0032*/ 	.short	(.L_4537 - .L_4536)


	//   ....[0]....
	.align		4
.L_4536:
        /*0034*/ 	.word	index@(__assertfail)


	//----- nvinfo : EIATTR_MERCURY_ISA_VERSION
	.align		4
.L_4537:
        /*0038*/ 	.byte	0x03, 0x5f
        /*003a*/ 	.short	0x0101


	//----- nvinfo : EIATTR_SYSCALL_OFFSETS
	.align		4
        /*003c*/ 	.byte	0x04, 0x46
        /*003e*/ 	.short	(.L_4539 - .L_4538)


	//   ....[0]....
.L_4538:
        /*0040*/ 	.word	0x00002150


	//   ....[1]....
        /*0044*/ 	.word	0x00002fb0


	//   ....[2]....
        /*0048*/ 	.word	0x00005140


	//   ....[3]....
        /*004c*/ 	.word	0x00005fa0


	//   ....[4]....
        /*0050*/ 	.word	0x00008120


	//   ....[5]....
        /*0054*/ 	.word	0x00008f80


	//   ....[6]....
        /*0058*/ 	.word	0x0000b0f0


	//   ....[7]....
        /*005c*/ 	.word	0x0000bf50


	//----- nvinfo : EIATTR_EXIT_INSTR_OFFSETS
	.align		4
.L_4539:
        /*0060*/ 	.byte	0x04, 0x1c
        /*0062*/ 	.short	(.L_4541 - .L_4540)


	//   ....[0]....
.L_4540:
        /*0064*/ 	.word	0x00009030


	//   ....[1]....
        /*0068*/ 	.word	0x0000b270


	//   ....[2]....
        /*006c*/ 	.word	0x0000b2b0


	//   ....[3]....
        /*0070*/ 	.word	0x0000b340


	//   ....[4]....
        /*0074*/ 	.word	0x0000b370


	//   ....[5]....
        /*0078*/ 	.word	0x0000b3a0


	//   ....[6]....
        /*007c*/ 	.word	0x0000b420


	//   ....[7]....
        /*0080*/ 	.word	0x0000b450


	//   ....[8]....
        /*0084*/ 	.word	0x0000b4e0


	//   ....[9]....
        /*0088*/ 	.word	0x0000b520


	//   ....[10]....
        /*008c*/ 	.word	0x0000b560


	//   ....[11]....
        /*0090*/ 	.word	0x0000b620


	//   ....[12]....
        /*0094*/ 	.word	0x0000b670


	//   ....[13]....
        /*0098*/ 	.word	0x0000b7f0


	//   ....[14]....
        /*009c*/ 	.word	0x0000b940


	//   ....[15]....
        /*00a0*/ 	.word	0x0000b970


	//   ....[16]....
        /*00a4*/ 	.word	0x0000ba20


	//   ....[17]....
        /*00a8*/ 	.word	0x0000bb90


	//   ....[18]....
        /*00ac*/ 	.word	0x0000bd00


	//   ....[19]....
        /*00b0*/ 	.word	0x0000be50


	//   ....[20]....
        /*00b4*/ 	.word	0x0000bf60


	//   ....[21]....
        /*00b8*/ 	.word	0x0000bf90


	//   ....[22]....
        /*00bc*/ 	.word	0x0000bfc0


	//----- nvinfo : EIATTR_MAX_THREADS
	.align		4
.L_4541:
        /*00c0*/ 	.byte	0x04, 0x05
        /*00c2*/ 	.short	(.L_4543 - .L_4542)
.L_4542:
        /*00c4*/ 	.word	0x00000080
        /*00c8*/ 	.word	0x00000001
        /*00cc*/ 	.word	0x00000001


	//----- nvinfo : EIATTR_CRS_STACK_SIZE
	.align		4
.L_4543:
        /*00d0*/ 	.byte	0x04, 0x1e
        /*00d2*/ 	.short	(.L_4545 - .L_4544)
.L_4544:
        /*00d4*/ 	.word	0x00000000


	//----- nvinfo : EIATTR_CBANK_PARAM_SIZE
	.align		4
.L_4545:
        /*00d8*/ 	.byte	0x03, 0x19
        /*00da*/ 	.short	0x0228


	//----- nvinfo : EIATTR_PARAM_CBANK
	.align		4
        /*00dc*/ 	.byte	0x04, 0x0a
        /*00de*/ 	.short	(.L_4547 - .L_4546)
	.align		4
.L_4546:
        /*00e0*/ 	.word	index@(.nv.constant0._ZN2at6native18elementwise_kernelILi128ELi4EZNS0_15gpu_kernel_implIZNS0_50_GLOBAL__N__2680c7bb_12_PowKernel_cu_140f0503_289629pow_tensor_scalar_kernel_implIffEEvRNS_18TensorIteratorBaseET0_EUlfE_EEvS6_RKT_EUliE_EEviT1_)
        /*00e4*/ 	.short	0x0210
        /*00e6*/ 	.short	0x0228


	//----- nvinfo : EIATTR_SW_WAR
	.align		4
.L_4547:
        /*00e8*/ 	.byte	0x04, 0x36
        /*00ea*/ 	.short	(.L_4549 - .L_4548)
.L_4548:
        /*00ec*/ 	.word	0x00000008
.L_4549:


//--------------------- .nv.info._ZN2at6native27unrolled_elementwise_kernelIZNS0_50_GLOBAL__N__2680c7bb_12_PowKernel_cu_140f0503_289629pow_tensor_scalar_kernel_implIffEEvRNS_18TensorIteratorBaseET0_EUlfE_St5arrayIPcLm2EELi4E23TrivialOffsetCalculatorILi1EjESC_NS0_6memory12LoadWithCastILi1EEENSD_13StoreWithCastILi1EEEEEviT_S6_T2_T3_T4_T5_ --------------------------
	.section	.nv.info._ZN2at6native27unrolled_elementwise_kernelIZNS0_50_GLOBAL__N__2680c7bb_12_PowKernel_cu_140f0503_289629pow_tensor_scalar_kernel_implIffEEvRNS_18TensorIteratorBaseET0_EUlfE_St5arrayIPcLm2EELi4E23TrivialOffsetCalculatorILi1EjESC_NS0_6memory12LoadWithCastILi1EEENSD_13StoreWithCastILi1EEEEEviT_S6_T2_T3_T4_T5_,"",@"SHT_CUDA_INFO"
	.sectionflags	@""
	.align	4


	//----- nvinfo : EIATTR_CUDA_API_VERSION
	.align		4
        /*0000*/ 	.byte	0x04, 0x37
        /*0002*/ 	.short	(.L_4551 - .L_4550)
.L_4550:
        /*0004*/ 	.word	0x00000082


	//----- nvinfo : EIATTR_KPARAM_INFO
	.align		4
.L_4551:
        /*0008*/ 	.byte	0x04, 0x17
        /*000a*/ 	.short	(.L_4553 - .L_4552)
.L_4552:
        /*000c*/ 	.word	0x00000000
        /*0010*/ 	.short	0x0006
        /*0012*/ 	.short	0x002c
        /*0014*/ 	.byte	0x00, 0xf0, 0x21, 0x00


	//----- nvinfo : EIATTR_KPARAM_INFO
	.align		4
.L_4553:
        /*0018*/ 	.byte	0x04, 0x17
        /*001a*/ 	.short	(.L_4555 - .L_4554)
.L_4554:
        /*001c*/ 	.word	0x00000000
        /*0020*/ 	.short	0x0005
        /*0022*/ 	.short	0x0024
        /*0024*/ 	.byte	0x00, 0xf0, 0x21, 0x00


	//----- nvinfo : EIATTR_KPARAM_INFO
	.align		4
.L_4555:
        /*0028*/ 	.byte	0x04, 0x17
        /*002a*/ 	.short	(.L_4557 - .L_4556)
.L_4556:
        /*002c*/ 	.word	0x00000000
        /*0030*/ 	.short	0x0004
        /*0032*/ 	.short	0x0021
        /*0034*/ 	.byte	0x00, 0xf0, 0x05, 0x00


	//----- nvinfo : EIATTR_KPARAM_INFO
	.align		4
.L_4557:
        /*0038*/ 	.byte	0x04, 0x17
        /*003a*/ 	.short	(.L_4559 - .L_4558)
.L_4558:
        /*003c*/ 	.word	0x00000000
        /*0040*/ 	.short	0x0003
        /*0042*/ 	.short	0x0020
        /*0044*/ 	.byte	0x00, 0xf0, 0x05, 0x00


	//----- nvinfo : EIATTR_KPARAM_INFO
	.align		4
.L_4559:
        /*0048*/ 	.byte	0x04, 0x17
        /*004a*/ 	.short	(.L_4561 - .L_4560)
.L_4560:
        /*004c*/ 	.word	0x00000000
        /*0050*/ 	.short	0x0002
        /*0052*/ 	.short	0x0010
        /*0054*/ 	.byte	0x00, 0xf0, 0x41, 0x00


	//----- nvinfo : EIATTR_KPARAM_INFO
	.align		4
.L_4561:
        /*0058*/ 	.byte	0x04, 0x17
        /*005a*/ 	.short	(.L_4563 - .L_4562)
.L_4562:
        /*005c*/ 	.word	0x00000000
        /*0060*/ 	.short	0x0001
        /*0062*/ 	.short	0x0008
        /*0064*/ 	.byte	0x00, 0xf0, 0x21, 0x00


	//----- nvinfo : EIATTR_KPARAM_INFO
	.align		4
.L_4563:
        /*0068*/ 	.byte	0x04, 0x17
        /*006a*/ 	.short	(.L_4565 - .L_4564)
.L_4564:
        /*006c*/ 	.word	0x00000000
        /*0070*/ 	.short	0x0000
        /*0072*/ 	.short	0x0000
        /*0074*/ 	.byte	0x00, 0xf0, 0x11, 0x00


	//----- nvinfo : EIATTR_SPARSE_MMA_MASK
	.align		4
.L_4565:
        /*0078*/ 	.byte	0x03, 0x50
        /*007a*/ 	.short	0x0000


	//----- nvinfo : EIATTR_MAXREG_COUNT
	.align		4
        /*007c*/ 	.byte	0x03, 0x1b
        /*007e*/ 	.short	0x00ff


	//----- nvinfo : EIATTR_EXTERNS
	.align		4
        /*0080*/ 	.byte	0x04, 0x0f
        /*0082*/ 	.short	(.L_4567 - .L_4566)


	//   ....[0]....
	.align		4
.L_4566:
        /*0084*/ 	.word	index@(__assertfail)


	//----- nvinfo : EIATTR_MERCURY_ISA_VERSION
	.align		4
.L_4567:
        /*0088*/ 	.byte	0x03, 0x5f
        /*008a*/ 	.short	0x0101


	//----- nvinfo : EIATTR_SYSCALL_OFFSETS
	.align		4
        /*008c*/ 	.byte	0x04, 0x46
        /*008e*/ 	.short	(.L_4569 - .L_4568)


	//   ....[0]....
.L_4568:
        /*0090*/ 	.word	0x00000e70


	//   ....[1]....
        /*0094*/ 	.word	0x00001d20


	//   ....[2]....
        /*0098*/ 	.word	0x00002be0


	//   ....[3]....
        /*009c*/ 	.word	0x00003a40


	//   ....[4]....
        /*00a0*/ 	.word	0x00004980


	//   ....[5]....
        /*00a4*/ 	.word	0x00005850


	//   ....[6]....
        /*00a8*/ 	.word	0x00006710


	//   ....[7]....
        /*00ac*/ 	.word	0x000075d0


	//----- nvinfo : EIATTR_EXIT_INSTR_OFFSETS
	.align		4
.L_4569:
        /*00b0*/ 	.byte	0x04, 0x1c
        /*00b2*/ 	.short	(.L_4571 - .L_4570)


	//   ....[0]....
.L_4570:
        /*00b4*/ 	.word	0x000067b0


	//   ....[1]....
        /*00b8*/ 	.word	0x000068f0


	//   ....[2]....
        /*00bc*/ 	.word	0x00006930


	//   ....[3]....
        /*00c0*/ 	.word	0x000069c0


	//   ....[4]....
        /*00c4*/ 	.word	0x000069f0


	//   ....[5]....
        /*00c8*/ 	.word	0x00006a20


	//   ....[6]....
        /*00cc*/ 	.word	0x00006aa0


	//   ....[7]....
        /*00d0*/ 	.word	0x00006ad0


	//   ....[8]....
        /*00d4*/ 	.word	0x00006b60


	//   ....[9]....
        /*00d8*/ 	.word	0x00006ba0


	//   ....[10]....
        /*00dc*/ 	.word	0x00006be0


	//   ....[11]....
        /*00e0*/ 	.word	0x00006ca0


	//   ....[12]....
        /*00e4*/ 	.word	0x00006cf0


	//   ....[13]....
        /*00e8*/ 	.word	0x00006e70


	//   ....[14]....
        /*00ec*/ 	.word	0x00006fc0


	//   ....[15]....
        /*00f0*/ 	.word	0x00006ff0


	//   ....[16]....
        /*00f4*/ 	.word	0x000070a0


	//   ....[17]....
        /*00f8*/ 	.word	0x00007210


	//   ....[18]....
        /*00fc*/ 	.word	0x00007380


	//   ....[19]....
        /*0100*/ 	.word	0x000074d0


	//   ....[20]....
        /*0104*/ 	.word	0x000075e0


	//   ....[21]....
        /*0108*/ 	.word	0x00007610


	//   ....[22]....
        /*010c*/ 	.word	0x00007640


	//----- nvinfo : EIATTR_MAX_THREADS
	.align		4
.L_4571:
        /*0110*/ 	.byte	0x04, 0x05
        /*0112*/ 	.short	(.L_4573 - .L_4572)
.L_4572:
        /*0114*/ 	.word	0x00000080
        /*0118*/ 	.word	0x00000001
        /*011c*/ 	.word	0x00000001


	//----- nvinfo : EIATTR_CRS_STACK_SIZE
	.align		4
.L_4573:
        /*0120*/ 	.byte	0x04, 0x1e
        /*0122*/ 	.short	(.L_4575 - .L_4574)
.L_4574:
        /*0124*/ 	.word	0x00000000


	//----- nvinfo : EIATTR_CBANK_PARAM_SIZE
	.align		4
.L_4575:
        /*0128*/ 	.byte	0x03, 0x19
        /*012a*/ 	.short	0x0034


	//----- nvinfo : EIATTR_PARAM_CBANK
	.align		4
        /*012c*/ 	.byte	0x04, 0x0a
        /*012e*/ 	.short	(.L_4577 - .L_4576)
	.align		4
.L_4576:
        /*0130*/ 	.word	index@(.nv.constant0._ZN2at6native27unrolled_elementwise_kernelIZNS0_50_GLOBAL__N__2680c7bb_12_PowKernel_cu_140f0503_289629pow_tensor_scalar_kernel_implIffEEvRNS_18TensorIteratorBaseET0_EUlfE_St5arrayIPcLm2EELi4E23TrivialOffsetCalculatorILi1EjESC_NS0_6memory12LoadWithCastILi1EEENSD_13StoreWithCastILi1EEEEEviT_S6_T2_T3_T4_T5_)
        /*0134*/ 	.short	0x0210
        /*0136*/ 	.short	0x0034


	//----- nvinfo : EIATTR_SW_WAR
	.align		4
.L_4577:
        /*0138*/ 	.byte	0x04, 0x36
        /*013a*/ 	.short	(.L_4579 - .L_4578)
.L_4578:
        /*013c*/ 	.word	0x00000008
.L_4579:


//--------------------- .nv.info._ZN2at6native18elementwise_kernelILi128ELi2EZNS0_22gpu_kernel_impl_nocastIZNS0_50_GLOBAL__N__2680c7bb_12_PowKernel_cu_140f0503_289629pow_tensor_scalar_kernel_implIffEEvRNS_18TensorIteratorBaseET0_EUlfE_EEvS6_RKT_EUliE_EEviT1_ --------------------------
	.section	.nv.info._ZN2at6native18elementwise_kernelILi128ELi2EZNS0_22gpu_kernel_impl_nocastIZNS0_50_GLOBAL__N__2680c7bb_12_PowKernel_cu_140f0503_289629pow_tensor_scalar_kernel_implIffEEvRNS_18TensorIteratorBaseET0_EUlfE_EEvS6_RKT_EUliE_EEviT1_,"",@"SHT_CUDA_INFO"
	.sectionflags	@""
	.align	4


	//----- nvinfo : EIATTR_CUDA_API_VERSION
	.align		4
        /*0000*/ 	.byte	0x04, 0x37
        /*0002*/ 	.short	(.L_4581 - .L_4580)
.L_4580:
        /*0004*/ 	.word	0x00000082


	//----- nvinfo : EIATTR_KPARAM_INFO
	.align		4
.L_4581:
        /*0008*/ 	.byte	0x04, 0x17
        /*000a*/ 	.short	(.L_4583 - .L_4582)
.L_4582:
        /*000c*/ 	.word	0x00000000
        /*0010*/ 	.short	0x0001
        /*0012*/ 	.short	0x0008
        /*0014*/ 	.byte	0x00, 0xf0, 0x61, 0x08


	//----- nvinfo : EIATTR_KPARAM_INFO
	.align		4
.L_4583:
        /*0018*/ 	.byte	0x04, 0x17
        /*001a*/ 	.short	(.L_4585 - .L_4584)
.L_4584:
        /*001c*/ 	.word	0x00000000
        /*0020*/ 	.short	0x0000
        /*0022*/ 	.short	0x0000
        /*0024*/ 	.byte	0x00, 0xf0, 0x11, 0x00


	//----- nvinfo : EIATTR_SPARSE_MMA_MASK
	.align		4
.L_4585:
        /*0028*/ 	.byte	0x03, 0x50
        /*002a*/ 	.short	0x0000


	//----- nvinfo : EIATTR_MAXREG_COUNT
	.align		4
        /*002c*/ 	.byte	0x03, 0x1b
        /*002e*/ 	.short	0x0080


	//----- nvinfo : EIATTR_MERCURY_ISA_VERSION
	.align		4
        /*0030*/ 	.byte	0x03, 0x5f
        /*0032*/ 	.short	0x0101


	//----- nvinfo : EIATTR_EXIT_INSTR_OFFSETS
	.align		4
        /*0034*/ 	.byte	0x04, 0x1c
        /*0036*/ 	.short	(.L_4587 - .L_4586)


	//   ....[0]....
.L_4586:
        /*0038*/ 	.word	0x00001440


	//   ....[1]....
        /*003c*/ 	.word	0x000027d0


	//----- nvinfo : EIATTR_MAX_THREADS
	.align		4
.L_4587:
        /*0040*/ 	.byte	0x04, 0x05
        /*0042*/ 	.short	(.L_4589 - .L_4588)
.L_4588:
        /*0044*/ 	.word	0x00000080
        /*0048*/ 	.word	0x00000001
        /*004c*/ 	.word	0x00000001


	//----- nvinfo : EIATTR_CRS_STACK_SIZE
	.align		4
.L_4589:
        /*0050*/ 	.byte	0x04, 0x1e
        /*0052*/ 	.short	(.L_4591 - .L_4590)
.L_4590:
        /*0054*/ 	.word	0x00000000


	//----- nvinfo : EIATTR_CBANK_PARAM_SIZE
	.align		4
.L_4591:
        /*0058*/ 	.byte	0x03, 0x19
        /*005a*/ 	.short	0x0220


	//----- nvinfo : EIATTR_PARAM_CBANK
	.align		4
        /*005c*/ 	.byte	0x04, 0x0a
        /*005e*/ 	.short	(.L_4593 - .L_4592)
	.align		4
.L_4592:
        /*0060*/ 	.word	index@(.nv.constant0._ZN2at6native18elementwise_kernelILi128ELi2EZNS0_22gpu_kernel_impl_nocastIZNS0_50_GLOBAL__N__2680c7bb_12_PowKernel_cu_140f0503_289629pow_tensor_scalar_kernel_implIffEEvRNS_18TensorIteratorBaseET0_EUlfE_EEvS6_RKT_EUliE_EEviT1_)
        /*0064*/ 	.short	0x0210
        /*0066*/ 	.short	0x0220


	//----- nvinfo : EIATTR_SW_WAR
	.align		4
.L_4593:
        /*0068*/ 	.byte	0x04, 0x36
        /*006a*/ 	.short	(.L_4595 - .L_4594)
.L_4594:
        /*006c*/ 	.word	0x00000008
.L_4595:


//--------------------- .nv.info._ZN2at6native27unrolled_elementwise_kernelIZNS0_50_GLOBAL__N__2680c7bb_12_PowKernel_cu_140f0503_289629pow_tensor_scalar_kernel_implIffEEvRNS_18TensorIteratorBaseET0_EUlfE_St5arrayIPcLm2EELi4E23TrivialOffsetCalculatorILi1EjESC_NS0_6memory15LoadWithoutCastENSD_16StoreWithoutCastEEEviT_S6_T2_T3_T4_T5_ --------------------------
	.section	.nv.info._ZN2at6native27unrolled_elementwise_kernelIZNS0_50_GLOBAL__N__2680c7bb_12_PowKernel_cu_140f0503_289629pow_tensor_scalar_kernel_implIffEEvRNS_18TensorIteratorBaseET0_EUlfE_St5arrayIPcLm2EELi4E23TrivialOffsetCalculatorILi1EjESC_NS0_6memory15LoadWithoutCastENSD_16StoreWithoutCastEEEviT_S6_T2_T3_T4_T5_,"",@"SHT_CUDA_INFO"
	.sectionflags	@""
	.align	4


	//----- nvinfo : EIATTR_CUDA_API_VERSION
	.align		4
        /*0000*/ 	.byte	0x04, 0x37
        /*0002*/ 	.short	(.L_4597 - .L_4596)
.L_4596:
        /*0004*/ 	.word	0x00000082


	//----- nvinfo : EIATTR_KPARAM_INFO
	.align		4
.L_4597:
        /*0008*/ 	.byte	0x04, 0x17
        /*000a*/ 	.short	(.L_4599 - .L_4598)
.L_4598:
        /*000c*/ 	.word	0x00000000
        /*0010*/ 	.short	0x0006
        /*0012*/ 	.short	0x0023
        /*0014*/ 	.byte	0x00, 0xf0, 0x05, 0x00


	//----- nvinfo : EIATTR_KPARAM_INFO
	.align		4
.L_4599:
        /*0018*/ 	.byte	0x04, 0x17
        /*001a*/ 	.short	(.L_4601 - .L_4600)
.L_4600:
        /*001c*/ 	.word	0x00000000
        /*0020*/ 	.short	0x0005
        /*0022*/ 	.short	0x0022
        /*0024*/ 	.byte	0x00, 0xf0, 0x05, 0x00


	//----- nvinfo : EIATTR_KPARAM_INFO
	.align		4
.L_4601:
        /*0028*/ 	.byte	0x04, 0x17
        /*002a*/ 	.short	(.L_4603 - .L_4602)
.L_4602:
        /*002c*/ 	.word	0x00000000
        /*0030*/ 	.short	0x0004
        /*0032*/ 	.short	0x0021
        /*0034*/ 	.byte	0x00, 0xf0, 0x05, 0x00


	//----- nvinfo : EIATTR_KPARAM_INFO
	.align		4
.L_4603:
        /*0038*/ 	.byte	0x04, 0x17
        /*003a*/ 	.short	(.L_4605 - .L_4604)
.L_4604:
        /*003c*/ 	.word	0x00000000
        /*0040*/ 	.short	0x0003
        /*0042*/ 	.short	0x0020
        /*0044*/ 	.byte	0x00, 0xf0, 0x05, 0x00


	//----- nvinfo : EIATTR_KPARAM_INFO
	.align		4
.L_4605:
        /*0048*/ 	.byte	0x04, 0x17
        /*004a*/ 	.short	(.L_4607 - .L_4606)
.L_4606:
        /*004c*/ 	.word	0x00000000
        /*0050*/ 	.short	0x0002
        /*0052*/ 	.short	0x0010
        /*0054*/ 	.byte	0x00, 0xf0, 0x41, 0x00


	//----- nvinfo : EIATTR_KPARAM_INFO
	.align		4
.L_4607:
        /*0058*/ 	.byte	0x04, 0x17
        /*005a*/ 	.short	(.L_4609 - .L_4608)
.L_4608:
        /*005c*/ 	.word	0x00000000
        /*0060*/ 	.short	0x0001
        /*0062*/ 	.short	0x0008
        /*0064*/ 	.byte	0x00, 0xf0, 0x21, 0x00


	//----- nvinfo : EIATTR_KPARAM_INFO
	.align		4
.L_4609:
        /*0068*/ 	.byte	0x04, 0x17
        /*006a*/ 	.short	(.L_4611 - .L_4610)
.L_4610:
        /*006c*/ 	.word	0x00000000
        /*0070*/ 	.short	0x0000
        /*0072*/ 	.short	0x0000
        /*0074*/ 	.byte	0x00, 0xf0, 0x11, 0x00


	//----- nvinfo : EIATTR_SPARSE_MMA_MASK
	.align		4
.L_4611:
        /*0078*/ 	.byte	0x03, 0x50
        /*007a*/ 	.short	0x0000


	//----- nvinfo : EIATTR_MAXREG_COUNT
	.align		4
        /*007c*/ 	.byte	0x03, 0x1b
        /*007e*/ 	.short	0x00ff


	//----- nvinfo : EIATTR_MERCURY_ISA_VERSION
	.align		4
        /*0080*/ 	.byte	0x03, 0x5f
        /*0082*/ 	.short	0x0101


	//----- nvinfo : EIATTR_EXIT_INSTR_OFFSETS
	.align		4
        /*0084*/ 	.byte	0x04, 0x1c
        /*0086*/ 	.short	(.L_4613 - .L_4612)


	//   ....[0]....
.L_4612:
        /*0088*/ 	.word	0x00000370


	//   ....[1]....
        /*008c*/ 	.word	0x000003d0


	//----- nvinfo : EIATTR_MAX_THREADS
	.align		4
.L_4613:
        /*0090*/ 	.byte	0x04, 0x05
        /*0092*/ 	.short	(.L_4615 - .L_4614)
.L_4614:
        /*0094*/ 	.word	0x00000080
        /*0098*/ 	.word	0x00000001
        /*009c*/ 	.word	0x00000001


	//----- nvinfo : EIATTR_CRS_STACK_SIZE
	.align		4
.L_4615:
        /*00a0*/ 	.byte	0x04, 0x1e
        /*00a2*/ 	.short	(.L_4617 - .L_4616)
.L_4616:
        /*00a4*/ 	.word	0x00000000


	//----- nvinfo : EIATTR_CBANK_PARAM_SIZE
	.align		4
.L_4617:
        /*00a8*/ 	.byte	0x03, 0x19
        /*00aa*/ 	.short	0x0024


	//----- nvinfo : EIATTR_PARAM_CBANK
	.align		4
        /*00ac*/ 	.byte	0x04, 0x0a
        /*00ae*/ 	.short	(.L_4619 - .L_4618)
	.align		4
.L_4618:
        /*00b0*/ 	.word	index@(.nv.constant0._ZN2at6native27unrolled_elementwise_kernelIZNS0_50_GLOBAL__N__2680c7bb_12_PowKernel_cu_140f0503_289629pow_tensor_scalar_kernel_implIffEEvRNS_18TensorIteratorBaseET0_EUlfE_St5arrayIPcLm2EELi4E23TrivialOffsetCalculatorILi1EjESC_NS0_6memory15LoadWithoutCastENSD_16StoreWithoutCastEEEviT_S6_T2_T3_T4_T5_)
        /*00b4*/ 	.short	0x0210
        /*00b6*/ 	.short	0x0024


	//----- nvinfo : EIATTR_SW_WAR
	.align		4
.L_4619:
        /*00b8*/ 	.byte	0x04, 0x36
        /*00ba*/ 	.short	(.L_4621 - .L_4620)
.L_4620:
        /*00bc*/ 	.word	0x00000008
.L_4621:


//--------------------- .nv.info._ZN2at6native29vectorized_elementwise_kernelILi2EZNS0_50_GLOBAL__N__2680c7bb_12_PowKernel_cu_140f0503_289629pow_tensor_scalar_kernel_implIffEEvRNS_18TensorIteratorBaseET0_EUlfE_St5arrayIPcLm2EEEEviS6_T1_ --------------------------
	.section	.nv.info._ZN2at6native29vectorized_elementwise_kernelILi2EZNS0_50_GLOBAL__N__2680c7bb_12_PowKernel_cu_140f0503_289629pow_tensor_scalar_kernel_implIffEEvRNS_18TensorIteratorBaseET0_EUlfE_St5arrayIPcLm2EEEEviS6_T1_,"",@"SHT_CUDA_INFO"
	.sectionflags	@""
	.align	4


	//----- nvinfo : EIATTR_CUDA_API_VERSION
	.align		4
        /*0000*/ 	.byte	0x04, 0x37
        /*0002*/ 	.short	(.L_4623 - .L_4622)
.L_4622:
        /*0004*/ 	.word	0x00000082


	//----- nvinfo : EIATTR_KPARAM_INFO
	.align		4
.L_4623:
        /*0008*/ 	.byte	0x04, 0x17
        /*000a*/ 	.short	(.L_4625 - .L_4624)
.L_4624:
        /*000c*/ 	.word	0x00000000
        /*0010*/ 	.short	0x0002
        /*0012*/ 	.short	0x0010
        /*0014*/ 	.byte	0x00, 0xf0, 0x41, 0x00


	//----- nvinfo : EIATTR_KPARAM_INFO
	.align		4
.L_4625:
        /*0018*/ 	.byte	0x04, 0x17
        /*001a*/ 	.short	(.L_4627 - .L_4626)
.L_4626:
        /*001c*/ 	.word	0x00000000
        /*0020*/ 	.short	0x0001
        /*0022*/ 	.short	0x0008
        /*0024*/ 	.byte	0x00, 0xf0, 0x21, 0x00


	//----- nvinfo : EIATTR_KPARAM_INFO
	.align		4
.L_4627:
        /*0028*/ 	.byte	0x04, 0x17
        /*002a*/ 	.short	(.L_4629 - .L_4628)
.L_4628:
        /*002c*/ 	.word	0x00000000
        /*0030*/ 	.short	0x0000
        /*0032*/ 	.short	0x0000
        /*0034*/ 	.byte	0x00, 0xf0, 0x11, 0x00


	//----- nvinfo : EIATTR_SPARSE_MMA_MASK
	.align		4
.L_4629:
        /*0038*/ 	.byte	0x03, 0x50
        /*003a*/ 	.short	0x0000


	//----- nvinfo : EIATTR_MAXREG_COUNT
	.align		4
        /*003c*/ 	.byte	0x03, 0x1b
        /*003e*/ 	.short	0x00ff


	//----- nvinfo : EIATTR_MERCURY_ISA_VERSION
	.align		4
        /*0040*/ 	.byte	0x03, 0x5f
        /*0042*/ 	.short	0x0101


	//----- nvinfo : EIATTR_EXIT_INSTR_OFFSETS
	.align		4
        /*0044*/ 	.byte	0x04, 0x1c
        /*0046*/ 	.short	(.L_4631 - .L_4630)


	//   ....[0]....
.L_4630:
        /*0048*/ 	.word	0x000001f0


	//   ....[1]....
        /*004c*/ 	.word	0x00000930


	//   ....[2]....
        /*0050*/ 	.word	0x00000990


	//----- nvinfo : EIATTR_MAX_THREADS
	.align		4
.L_4631:
        /*0054*/ 	.byte	0x04, 0x05
        /*0056*/ 	.short	(.L_4633 - .L_4632)
.L_4632:
        /*0058*/ 	.word	0x00000080
        /*005c*/ 	.word	0x00000001
        /*0060*/ 	.word	0x00000001


	//----- nvinfo : EIATTR_CRS_STACK_SIZE
	.align		4
.L_4633:
        /*0064*/ 	.byte	0x04, 0x1e
        /*0066*/ 	.short	(.L_4635 - .L_4634)
.L_4634:
        /*0068*/ 	.word	0x00000000


	//----- nvinfo : EIATTR_CBANK_PARAM_SIZE
	.align		4
.L_4635:
        /*006c*/ 	.byte	0x03, 0x19
        /*006e*/ 	.short	0x0020


	//----- nvinfo : EIATTR_PARAM_CBANK
	.align		4
        /*0070*/ 	.byte	0x04, 0x0a
        /*0072*/ 	.short	(.L_4637 - .L_4636)
	.align		4
.L_4636:
        /*0074*/ 	.word	index@(.nv.constant0._ZN2at6native29vectorized_elementwise_kernelILi2EZNS0_50_GLOBAL__N__2680c7bb_12_PowKernel_cu_140f0503_289629pow_tensor_scalar_kernel_implIffEEvRNS_18TensorIteratorBaseET0_EUlfE_St5arrayIPcLm2EEEEviS6_T1_)
        /*0078*/ 	.short	0x0210
        /*007a*/ 	.short	0x0020


	//----- nvinfo : EIATTR_SW_WAR
	.align		4
.L_4637:
        /*007c*/ 	.byte	0x04, 0x36
        /*007e*/ 	.short	(.L_4639 - .L_4638)
.L_4638:
        /*0080*/ 	.word	0x00000008
.L_4639:


//--------------------- .nv.info._ZN2at6native29vectorized_elementwise_kernelILi4EZNS0_50_GLOBAL__N__2680c7bb_12_PowKernel_cu_140f0503_289629pow_tensor_scalar_kernel_implIffEEvRNS_18TensorIteratorBaseET0_EUlfE_St5arrayIPcLm2EEEEviS6_T1_ --------------------------
	.section	.nv.info._ZN2at6native29vectorized_elementwise_kernelILi4EZNS0_50_GLOBAL__N__2680c7bb_12_PowKernel_cu_140f0503_289629pow_tensor_scalar_kernel_implIffEEvRNS_18TensorIteratorBaseET0_EUlfE_St5arrayIPcLm2EEEEviS6_T1_,"",@"SHT_CUDA_INFO"
	.sectionflags	@""
	.align	4


	//----- nvinfo : EIATTR_CUDA_API_VERSION
	.align		4
        /*0000*/ 	.byte	0x04, 0x37
        /*0002*/ 	.short	(.L_4641 - .L_4640)
.L_4640:
        /*0004*/ 	.word	0x00000082


	//----- nvinfo : EIATTR_KPARAM_INFO
	.align		4
.L_4641:
        /*0008*/ 	.byte	0x04, 0x17
        /*000a*/ 	.short	(.L_4643 - .L_4642)
.L_4642:
        /*000c*/ 	.word	0x00000000
        /*0010*/ 	.short	0x0002
        /*0012*/ 	.short	0x0010
        /*0014*/ 	.byte	0x00, 0xf0, 0x41, 0x00


	//----- nvinfo : EIATTR_KPARAM_INFO
	.align		4
.L_4643:
        /*0018*/ 	.byte	0x04, 0x17
        /*001a*/ 	.short	(.L_4645 - .L_4644)
.L_4644:
        /*001c*/ 	.word	0x00000000
        /*0020*/ 	.short	0x0001
        /*0022*/ 	.short	0x0008
        /*0024*/ 	.byte	0x00, 0xf0, 0x21, 0x00


	//----- nvinfo : EIATTR_KPARAM_INFO
	.align		4
.L_4645:
        /*0028*/ 	.byte	0x04, 0x17
        /*002a*/ 	.short	(.L_4647 - .L_4646)
.L_4646:
        /*002c*/ 	.word	0x00000000
        /*0030*/ 	.short	0x0000
        /*0032*/ 	.short	0x0000
        /*0034*/ 	.byte	0x00, 0xf0, 0x11, 0x00


	//----- nvinfo : EIATTR_SPARSE_MMA_MASK
	.align		4
.L_4647:
        /*0038*/ 	.byte	0x03, 0x50
        /*003a*/ 	.short	0x0000


	//----- nvinfo : EIATTR_MAXREG_COUNT
	.align		4
        /*003c*/ 	.byte	0x03, 0x1b
        /*003e*/ 	.short	0x00ff


	//----- nvinfo : EIATTR_MERCURY_ISA_VERSION
	.align		4
        /*0040*/ 	.byte	0x03, 0x5f
        /*0042*/ 	.short	0x0101


	//----- nvinfo : EIATTR_EXIT_INSTR_OFFSETS
	.align		4
        /*0044*/ 	.byte	0x04, 0x1c
        /*0046*/ 	.short	(.L_4649 - .L_4648)


	//   ....[0]....
.L_4648:
        /*0048*/ 	.word	0x000001b0


	//   ....[1]....
        /*004c*/ 	.word	0x000008f0


	//   ....[2]....
        /*0050*/ 	.word	0x00000950


	//----- nvinfo : EIATTR_MAX_THREADS
	.align		4
.L_4649:
        /*0054*/ 	.byte	0x04, 0x05
        /*0056*/ 	.short	(.L_4651 - .L_4650)
.L_4650:
        /*0058*/ 	.word	0x00000080
        /*005c*/ 	.word	0x00000001
        /*0060*/ 	.word	0x00000001


	//----- nvinfo : EIATTR_CRS_STACK_SIZE
	.align		4
.L_4651:
        /*0064*/ 	.byte	0x04, 0x1e
        /*0066*/ 	.short	(.L_4653 - .L_4652)
.L_4652:
        /*0068*/ 	.word	0x00000000


	//----- nvinfo : EIATTR_CBANK_PARAM_SIZE
	.align		4
.L_4653:
        /*006c*/ 	.byte	0x03, 0x19
        /*006e*/ 	.short	0x0020


	//----- nvinfo : EIATTR_PARAM_CBANK
	.align		4
        /*0070*/ 	.byte	0x04, 0x0a
        /*0072*/ 	.short	(.L_4655 - .L_4654)
	.align		4
.L_4654:
        /*0074*/ 	.word	index@(.nv.constant0._ZN2at6native29vectorized_elementwise_kernelILi4EZNS0_50_GLOBAL__N__2680c7bb_12_PowKernel_cu_140f0503_289629pow_tensor_scalar_kernel_implIffEEvRNS_18TensorIteratorBaseET0_EUlfE_St5arrayIPcLm2EEEEviS6_T1_)
        /*0078*/ 	.short	0x0210
        /*007a*/ 	.short	0x0020


	//----- nvinfo : EIATTR_SW_WAR
	.align		4
.L_4655:
        /*007c*/ 	.byte	0x04, 0x36
        /*007e*/ 	.short	(.L_4657 - .L_4656)
.L_4656:
        /*0080*/ 	.word	0x00000008
.L_4657:


//--------------------- .nv.info._ZN2at6native29vectorized_elementwise_kernelILi8EZNS0_50_GLOBAL__N__2680c7bb_12_PowKernel_cu_140f0503_289629pow_tensor_scalar_kernel_implIffEEvRNS_18TensorIteratorBaseET0_EUlfE_St5arrayIPcLm2EEEEviS6_T1_ --------------------------
	.section	.nv.info._ZN2at6native29vectorized_elementwise_kernelILi8EZNS0_50_GLOBAL__N__2680c7bb_12_PowKernel_cu_140f0503_289629pow_tensor_scalar_kernel_implIffEEvRNS_18TensorIteratorBaseET0_EUlfE_St5arrayIPcLm2EEEEviS6_T1_,"",@"SHT_CUDA_INFO"
	.sectionflags	@""
	.align	4


	//----- nvinfo : EIATTR_CUDA_API_VERSION
	.align		4
        /*0000*/ 	.byte	0x04, 0x37
        /*0002*/ 	.short	(.L_4659 - .L_4658)
.L_4658:
        /*0004*/ 	.word	0x00000082


	//----- nvinfo : EIATTR_KPARAM_INFO
	.align		4
.L_4659:
        /*0008*/ 	.byte	0x04, 0x17
        /*000a*/ 	.short	(.L_4661 - .L_4660)
.L_4660:
        /*000c*/ 	.word	0x00000000
        /*0010*/ 	.short	0x0002
        /*0012*/ 	.short	0x0010
        /*0014*/ 	.byte	0x00, 0xf0, 0x41, 0x00


	//----- nvinfo : EIATTR_KPARAM_INFO
	.align		4
.L_4661:
        /*0018*/ 	.byte	0x04, 0x17
        /*001a*/ 	.short	(.L_4663 - .L_4662)
.L_4662:
        /*001c*/ 	.word	0x00000000
        /*0020*/ 	.short	0x0001
        /*0022*/ 	.short	0x0008
        /*0024*/ 	.byte	0x00, 0xf0, 0x21, 0x00


	//----- nvinfo : EIATTR_KPARAM_INFO
	.align		4
.L_4663:
        /*0028*/ 	.byte	0x04, 0x17
        /*002a*/ 	.short	(.L_4665 - .L_4664)
.L_4664:
        /*002c*/ 	.word	0x00000000
        /*0030*/ 	.short	0x0000
        /*0032*/ 	.short	0x0000
        /*0034*/ 	.byte	0x00, 0xf0, 0x11, 0x00


	//----- nvinfo : EIATTR_SPARSE_MMA_MASK
	.align		4
.L_4665:
        /*0038*/ 	.byte	0x03, 0x50
        /*003a*/ 	.short	0x0000


	//----- nvinfo : EIATTR_MAXREG_COUNT
	.align		4
        /*003c*/ 	.byte	0x03, 0x1b
        /*003e*/ 	.short	0x00ff


	//----- nvinfo : EIATTR_MERCURY_ISA_VERSION
	.align		4
        /*0040*/ 	.byte	0x03, 0x5f
        /*0042*/ 	.short	0x0101


	//----- nvinfo : EIATTR_EXIT_INSTR_OFFSETS
	.align		4
        /*0044*/ 	.byte	0x04, 0x1c
        /*0046*/ 	.short	(.L_4667 - .L_4666)


	//   ....[0]....
.L_4666:
        /*0048*/ 	.word	0x000001b0


	//   ....[1]....
        /*004c*/ 	.word	0x000008f0


	//   ....[2]....
        /*0050*/ 	.word	0x00000950


	//----- nvinfo : EIATTR_MAX_THREADS
	.align		4
.L_4667:
        /*0054*/ 	.byte	0x04, 0x05
        /*0056*/ 	.short	(.L_4669 - .L_4668)
.L_4668:
        /*0058*/ 	.word	0x00000080
        /*005c*/ 	.word	0x00000001
        /*0060*/ 	.word	0x00000001


	//----- nvinfo : EIATTR_CRS_STACK_SIZE
	.align		4
.L_4669:
        /*0064*/ 	.byte	0x04, 0x1e
        /*0066*/ 	.short	(.L_4671 - .L_4670)
.L_4670:
        /*0068*/ 	.word	0x00000000


	//----- nvinfo : EIATTR_CBANK_PARAM_SIZE
	.align		4
.L_4671:
        /*006c*/ 	.byte	0x03, 0x19
        /*006e*/ 	.short	0x0020


	//----- nvinfo : EIATTR_PARAM_CBANK
	.align		4
        /*0070*/ 	.byte	0x04, 0x0a
        /*0072*/ 	.short	(.L_4673 - .L_4672)
	.align		4
.L_4672:
        /*0074*/ 	.word	index@(.nv.constant0._ZN2at6native29vectorized_elementwise_kernelILi8EZNS0_50_GLOBAL__N__2680c7bb_12_PowKernel_cu_140f0503_289629pow_tensor_scalar_kernel_implIffEEvRNS_18TensorIteratorBaseET0_EUlfE_St5arrayIPcLm2EEEEviS6_T1_)
        /*0078*/ 	.short	0x0210
        /*007a*/ 	.short	0x0020


	//----- nvinfo : EIATTR_SW_WAR
	.align		4
.L_4673:
        /*007c*/ 	.byte	0x04, 0x36
        /*007e*/ 	.short	(.L_4675 - .L_4674)
.L_4674:
        /*0080*/ 	.word	0x00000008
.L_4675:


//--------------------- .nv.info._ZN2at6native18elementwise_kernelILi128ELi4EZNS0_15gpu_kernel_implIZNS0_50_GLOBAL__N__2680c7bb_12_PowKernel_cu_140f0503_289629pow_tensor_scalar_kernel_implIddEEvRNS_18TensorIteratorBaseET0_EUldE2_EEvS6_RKT_EUliE_EEviT1_ --------------------------
	.section	.nv.info._ZN2at6native18elementwise_kernelILi128ELi4EZNS0_15gpu_kernel_implIZNS0_50_GLOBAL__N__2680c7bb_12_PowKernel_cu_140f0503_289629pow_tensor_scalar_kernel_implIddEEvRNS_18TensorIteratorBaseET0_EUldE2_EEvS6_RKT_EUliE_EEviT1_,"",@"SHT_CUDA_INFO"
	.sectionflags	@""
	.align	4


	//----- nvinfo : EIATTR_CUDA_API_VERSION
	.align		4
        /*0000*/ 	.byte	0x04, 0x37
        /*0002*/ 	.short	(.L_4677 - .L_4676)
.L_4676:
        /*0004*/ 	.word	0x00000082


	//----- nvinfo : EIATTR_KPARAM_INFO
	.align		4
.L_4677:
        /*0008*/ 	.byte	0x04, 0x17
        /*000a*/ 	.short	(.L_4679 - .L_4678)
.L_4678:
        /*000c*/ 	.word	0x00000000
        /*0010*/ 	.short	0x0001
        /*0012*/ 	.short	0x0008
        /*0014*/ 	.byte	0x00, 0xf0, 0xa1, 0x08


	//----- nvinfo : EIATTR_KPARAM_INFO
	.align		4
.L_4679:
        /*0018*/ 	.byte	0x04, 0x17
        /*001a*/ 	.short	(.L_4681 - .L_4680)
.L_4680:
        /*001c*/ 	.word	0x00000000
        /*0020*/ 	.short	0x0000
        /*0022*/ 	.short	0x0000
        /*0024*/ 	.byte	0x00, 0xf0, 0x11, 0x00


	//----- nvinfo : EIATTR_SPARSE_MMA_MASK
	.align		4
.L_4681:
        /*0028*/ 	.byte	0x03, 0x50
        /*002a*/ 	.short	0x0000


	//----- nvinfo : EIATTR_MAXREG_COUNT
	.align		4
        /*002c*/ 	.byte	0x03, 0x1b
        /*002e*/ 	.short	0x0080


	//----- nvinfo : EIATTR_EXTERNS
	.align		4
        /*0030*/ 	.byte	0x04, 0x0f
        /*0032*/ 	.short	(.L_4683 - .L_4682)


	//   ....[0]....
	.align		4
.L_4682:
        /*0034*/ 	.word	index@(__assertfail)


	//----- nvinfo : EIATTR_MERCURY_ISA_VERSION
	.align		4
.L_4683:
        /*0038*/ 	.byte	0x03, 0x5f
        /*003a*/ 	.short	0x0101


	//----- nvinfo : EIATTR_SYSCALL_OFFSETS
	.align		4
        /*003c*/ 	.byte	0x04, 0x46
        /*003e*/ 	.short	(.L_4685 - .L_4684)


	//   ....[0]....
.L_4684:
        /*0040*/ 	.word	0x00002250


	//   ....[1]....
        /*0044*/ 	.word	0x00003890


	//   ....[2]....
        /*0048*/ 	.word	0x00005b20


	//   ....[3]....
        /*004c*/ 	.word	0x00007110


	//   ....[4]....
        /*0050*/ 	.word	0x00009390


	//   ....[5]....
        /*0054*/ 	.word	0x0000a980


	//   ....[6]....
        /*0058*/ 	.word	0x0000cbf0


	//   ....[7]....
        /*005c*/ 	.word	0x0000e1e0


	//----- nvinfo : EIATTR_EXIT_INSTR_OFFSETS
	.align		4
.L_4685:
        /*0060*/ 	.byte	0x04, 0x1c
        /*0062*/ 	.short	(.L_4687 - .L_4686)


	//   ....[0]....
.L_4686:
        /*0064*/ 	.word	0x0000aa30


	//   ....[1]....
        /*0068*/ 	.word	0x0000d220


	//   ....[2]....
        /*006c*/ 	.word	0x0000d260


	//   ....[3]....
        /*0070*/ 	.word	0x0000d2f0


	//   ....[4]....
        /*0074*/ 	.word	0x0000d320


	//   ....[5]....
        /*0078*/ 	.word	0x0000d350


	//   ....[6]....
        /*007c*/ 	.word	0x0000d420


	//   ....[7]....
        /*0080*/ 	.word	0x0000d4a0


	//   ....[8]....
        /*0084*/ 	.word	0x0000d580


	//   ....[9]....
        /*0088*/ 	.word	0x0000d610


	//   ....[10]....
        /*008c*/ 	.word	0x0000d630


	//   ....[11]....
        /*0090*/ 	.word	0x0000d6f0


	//   ....[12]....
        /*0094*/ 	.word	0x0000d720


	//   ....[13]....
        /*0098*/ 	.word	0x0000d8f0


	//   ....[14]....
        /*009c*/ 	.word	0x0000da90


	//   ....[15]....
        /*00a0*/ 	.word	0x0000db10


	//   ....[16]....
        /*00a4*/ 	.word	0x0000dbc0


	//   ....[17]....
        /*00a8*/ 	.word	0x0000dd80


	//   ....[18]....
        /*00ac*/ 	.word	0x0000df40


	//   ....[19]....
        /*00b0*/ 	.word	0x0000e0e0


	//   ....[20]....
        /*00b4*/ 	.word	0x0000e1f0


	//   ....[21]....
        /*00b8*/ 	.word	0x0000e220


	//   ....[22]....
        /*00bc*/ 	.word	0x0000e250


	//----- nvinfo : EIATTR_MAX_THREADS
	.align		4
.L_4687:
        /*00c0*/ 	.byte	0x04, 0x05
        /*00c2*/ 	.short	(.L_4689 - .L_4688)
.L_4688:
        /*00c4*/ 	.word	0x00000080
        /*00c8*/ 	.word	0x00000001
        /*00cc*/ 	.word	0x00000001


	//----- nvinfo : EIATTR_CRS_STACK_SIZE
	.align		4
.L_4689:
        /*00d0*/ 	.byte	0x04, 0x1e
        /*00d2*/ 	.short	(.L_4691 - .L_4690)
.L_4690:
        /*00d4*/ 	.word	0x00000000


	//----- nvinfo : EIATTR_CBANK_PARAM_SIZE
	.align		4
.L_4691:
        /*00d8*/ 	.byte	0x03, 0x19
        /*00da*/ 	.short	0x0230


	//----- nvinfo : EIATTR_PARAM_CBANK
	.align		4
        /*00dc*/ 	.byte	0x04, 0x0a
        /*00de*/ 	.short	(.L_4693 - .L_4692)
	.align		4
.L_4692:
        /*00e0*/ 	.word	index@(.nv.constant0._ZN2at6native18elementwise_kernelILi128ELi4EZNS0_15gpu_kernel_implIZNS0_50_GLOBAL__N__2680c7bb_12_PowKernel_cu_140f0503_289629pow_tensor_scalar_kernel_implIddEEvRNS_18TensorIteratorBaseET0_EUldE2_EEvS6_RKT_EUliE_EEviT1_)
        /*00e4*/ 	.short	0x0210
        /*00e6*/ 	.short	0x0230


	//----- nvinfo : EIATTR_SW_WAR
	.align		4
.L_4693:
        /*00e8*/ 	.byte	0x04, 0x36
        /*00ea*/ 	.short	(.L_4695 - .L_4694)
.L_4694:
        /*00ec*/ 	.word	0x00000008
.L_4695:


//--------------------- .nv.info._ZN2at6native27unrolled_elementwise_kernelIZNS0_50_GLOBAL__N__2680c7bb_12_PowKernel_cu_140f0503_289629pow_tensor_scalar_kernel_implIddEEvRNS_18TensorIteratorBaseET0_EUldE2_St5arrayIPcLm2EELi4E23TrivialOffsetCalculatorILi1EjESC_NS0_6memory12LoadWithCastILi1EEENSD_13StoreWithCastILi1EEEEEviT_S6_T2_T3_T4_T5_ --------------------------
	.section	.nv.info._ZN2at6native27unrolled_elementwise_kernelIZNS0_50_GLOBAL__N__2680c7bb_12_PowKernel_cu_140f0503_289629pow_tensor_scalar_kernel_implIddEEvRNS_18TensorIteratorBaseET0_EUldE2_St5arrayIPcLm2EELi4E23TrivialOffsetCalculatorILi1EjESC_NS0_6memory12LoadWithCastILi1EEENSD_13StoreWithCastILi1EEEEEviT_S6_T2_T3_T4_T5_,"",@"SHT_CUDA_INFO"
	.sectionflags	@""
	.align	4


	//----- nvinfo : EIATTR_CUDA_API_VERSION
	.align		4
        /*0000*/ 	.byte	0x04, 0x37
        /*0002*/ 	.short	(.L_4697 - .L_4696)
.L_4696:
        /*0004*/ 	.word	0x00000082


	//----- nvinfo : EIATTR_KPARAM_INFO
	.align		4
.L_4697:
        /*0008*/ 	.byte	0x04, 0x17
        /*000a*/ 	.short	(.L_4699 - .L_4698)
.L_4698:
        /*000c*/ 	.word	0x00000000
        /*0010*/ 	.short	0x0006
        /*0012*/ 	.short	0x0034
        /*0014*/ 	.byte	0x00, 0xf0, 0x21, 0x00


	//----- nvinfo : EIATTR_KPARAM_INFO
	.align		4
.L_4699:
        /*0018*/ 	.byte	0x04, 0x17
        /*001a*/ 	.short	(.L_4701 - .L_4700)
.L_4700:
        /*001c*/ 	.word	0x00000000
        /*0020*/ 	.short	0x0005
        /*0022*/ 	.short	0x002c
        /*0024*/ 	.byte	0x00, 0xf0, 0x21, 0x00


	//----- nvinfo : EIATTR_KPARAM_INFO
	.align		4
.L_4701:
        /*0028*/ 	.byte	0x04, 0x17
        /*002a*/ 	.short	(.L_4703 - .L_4702)
.L_4702:
        /*002c*/ 	.word	0x00000000
        /*0030*/ 	.short	0x0004
        /*0032*/ 	.short	0x0029
        /*0034*/ 	.byte	0x00, 0xf0, 0x05, 0x00


	//----- nvinfo : EIATTR_KPARAM_INFO
	.align		4
.L_4703:
        /*0038*/ 	.byte	0x04, 0x17
        /*003a*/ 	.short	(.L_4705 - .L_4704)
.L_4704:
        /*003c*/ 	.word	0x00000000
        /*0040*/ 	.short	0x0003
        /*0042*/ 	.short	0x0028
        /*0044*/ 	.byte	0x00, 0xf0, 0x05, 0x00


	//----- nvinfo : EIATTR_KPARAM_INFO
	.align		4
.L_4705:
        /*0048*/ 	.byte	0x04, 0x17
        /*004a*/ 	.short	(.L_4707 - .L_4706)
.L_4706:
        /*004c*/ 	.word	0x00000000
        /*0050*/ 	.short	0x0002
        /*0052*/ 	.short	0x0018
        /*0054*/ 	.byte	0x00, 0xf0, 0x41, 0x00


	//----- nvinfo : EIATTR_KPARAM_INFO
	.align		4
.L_4707:
        /*0058*/ 	.byte	0x04, 0x17
        /*005a*/ 	.short	(.L_4709 - .L_4708)
.L_4708:
        /*005c*/ 	.word	0x00000000
        /*0060*/ 	.short	0x0001
        /*0062*/ 	.short	0x0008
        /*0064*/ 	.byte	0x00, 0xf0, 0x41, 0x00


	//----- nvinfo : EIATTR_KPARAM_INFO
	.align		4
.L_4709:
        /*0068*/ 	.byte	0x04, 0x17
        /*006a*/ 	.short	(.L_4711 - .L_4710)
.L_4710:
        /*006c*/ 	.word	0x00000000
        /*0070*/ 	.short	0x0000
        /*0072*/ 	.short	0x0000
        /*0074*/ 	.byte	0x00, 0xf0, 0x11, 0x00


	//----- nvinfo : EIATTR_SPARSE_MMA_MASK
	.align		4
.L_4711:
        /*0078*/ 	.byte	0x03, 0x50
        /*007a*/ 	.short	0x0000


	//----- nvinfo : EIATTR_MAXREG_COUNT
	.align		4
        /*007c*/ 	.byte	0x03, 0x1b
        /*007e*/ 	.short	0x00ff


	//----- nvinfo : EIATTR_EXTERNS
	.align		4
        /*0080*/ 	.byte	0x04, 0x0f
        /*0082*/ 	.short	(.L_4713 - .L_4712)


	//   ....[0]....
	.align		4
.L_4712:
        /*0084*/ 	.word	index@(__assertfail)


	//----- nvinfo : EIATTR_MERCURY_ISA_VERSION
	.align		4
.L_4713:
        /*0088*/ 	.byte	0x03, 0x5f
        /*008a*/ 	.short	0x0101


	//----- nvinfo : EIATTR_SYSCALL_OFFSETS
	.align		4
        /*008c*/ 	.byte	0x04, 0x46
        /*008e*/ 	.short	(.L_4715 - .L_4714)


	//   ....[0]....
.L_4714:
        /*0090*/ 	.word	0x00000f80


	//   ....[1]....
        /*0094*/ 	.word	0x00001f20


	//   ....[2]....
        /*0098*/ 	.word	0x00002ed0


	//   ....[3]....
        /*009c*/ 	.word	0x00003e50


	//   ....[4]....
        /*00a0*/ 	.word	0x00006570


	//   ....[5]....
        /*00a4*/ 	.word	0x00007740


	//   ....[6]....
        /*00a8*/ 	.word	0x000088e0


	//   ....[7]....
        /*00ac*/ 	.word	0x00009a90


	//----- nvinfo : EIATTR_EXIT_INSTR_OFFSETS
	.align		4
.L_4715:
        /*00b0*/ 	.byte	0x04, 0x1c
        /*00b2*/ 	.short	(.L_4717 - .L_4716)


	//   ....[0]....
.L_4716:
        /*00b4*/ 	.word	0x00008980


	//   ....[1]....
        /*00b8*/ 	.word	0x00008ad0


	//   ....[2]....
        /*00bc*/ 	.word	0x00008b10


	//   ....[3]....
        /*00c0*/ 	.word	0x00008ba0


	//   ....[4]....
        /*00c4*/ 	.word	0x00008bd0


	//   ....[5]....
        /*00c8*/ 	.word	0x00008c00


	//   ....[6]....
        /*00cc*/ 	.word	0x00008cd0


	//   ....[7]....
        /*00d0*/ 	.word	0x00008d50


	//   ....[8]....
        /*00d4*/ 	.word	0x00008e30


	//   ....[9]....
        /*00d8*/ 	.word	0x00008ec0


	//   ....[10]....
        /*00dc*/ 	.word	0x00008ee0


	//   ....[11]....
        /*00e0*/ 	.word	0x00008fa0


	//   ....[12]....
        /*00e4*/ 	.word	0x00008fd0


	//   ....[13]....
        /*00e8*/ 	.word	0x000091a0


	//   ....[14]....
        /*00ec*/ 	.word	0x00009340


	//   ....[15]....
        /*00f0*/ 	.word	0x000093c0


	//   ....[16]....
        /*00f4*/ 	.word	0x00009470


	//   ....[17]....
        /*00f8*/ 	.word	0x00009630


	//   ....[18]....
        /*00fc*/ 	.word	0x000097f0


	//   ....[19]....
        /*0100*/ 	.word	0x00009990


	//   ....[20]....
        /*0104*/ 	.word	0x00009aa0


	//   ....[21]....
        /*0108*/ 	.word	0x00009ad0


	//   ....[22]....
        /*010c*/ 	.word	0x00009b00


	//----- nvinfo : EIATTR_MAX_THREADS
	.align		4
.L_4717:
        /*0110*/ 	.byte	0x04, 0x05
        /*0112*/ 	.short	(.L_4719 - .L_4718)
.L_4718:
        /*0114*/ 	.word	0x00000080
        /*0118*/ 	.word	0x00000001
        /*011c*/ 	.word	0x00000001


	//----- nvinfo : EIATTR_CRS_STACK_SIZE
	.align		4
.L_4719:
        /*0120*/ 	.byte	0x04, 0x1e
        /*0122*/ 	.short	(.L_4721 - .L_4720)
.L_4720:
        /*0124*/ 	.word	0x00000000


	//----- nvinfo : EIATTR_CBANK_PARAM_SIZE
	.align		4
.L_4721:
        /*0128*/ 	.byte	0x03, 0x19
        /*012a*/ 	.short	0x003c


	//----- nvinfo : EIATTR_PARAM_CBANK
	.align		4
        /*012c*/ 	.byte	0x04, 0x0a
        /*012e*/ 	.short	(.L_4723 - .L_4722)
	.align		4
.L_4722:
        /*0130*/ 	.word	index@(.nv.constant0._ZN2at6native27unrolled_elementwise_kernelIZNS0_50_GLOBAL__N__2680c7bb_12_PowKernel_cu_140f0503_289629pow_tensor_scalar_kernel_implIddEEvRNS_18TensorIteratorBaseET0_EUldE2_St5arrayIPcLm2EELi4E23TrivialOffsetCalculatorILi1EjESC_NS0_6memory12LoadWithCastILi1EEENSD_13StoreWithCastILi1EEEEEviT_S6_T2_T3_T4_T5_)
        /*0134*/ 	.short	0x0210
        /*0136*/ 	.short	0x003c


	//----- nvinfo : EIATTR_SW_WAR
	.align		4
.L_4723:
        /*0138*/ 	.byte	0x04, 0x36
        /*013a*/ 	.short	(.L_4725 - .L_4724)
.L_4724:
        /*013c*/ 	.word	0x00000008
.L_4725:


//--------------------- .nv.info._ZN2at6native18elementwise_kernelILi128ELi2EZNS0_22gpu_kernel_impl_nocastIZNS0_50_GLOBAL__N__2680c7bb_12_PowKernel_cu_140f0503_289629pow_tensor_scalar_kernel_implIddEEvRNS_18TensorIteratorBaseET0_EUldE2_EEvS6_RKT_EUliE_EEviT1_ --------------------------
	.section	.nv.info._ZN2at6native18elementwise_kernelILi128ELi2EZNS0_22gpu_kernel_impl_nocastIZNS0_50_GLOBAL__N__2680c7bb_12_PowKernel_cu_140f0503_289629pow_tensor_scalar_kernel_implIddEEvRNS_18TensorIteratorBaseET0_EUldE2_EEvS6_RKT_EUliE_EEviT1_,"",@"SHT_CUDA_INFO"
	.sectionflags	@""
	.align	4


	//----- nvinfo : EIATTR_CUDA_API_VERSION
	.align		4
        /*0000*/ 	.byte	0x04, 0x37
        /*0002*/ 	.short	(.L_4727 - .L_4726)
.L_4726:
        /*0004*/ 	.word	0x00000082


	//----- nvinfo : EIATTR_KPARAM_INFO
	.align		4
.L_4727:
        /*0008*/ 	.byte	0x04, 0x17
        /*000a*/ 	.short	(.L_4729 - .L_4728)
.L_4728:
        /*000c*/ 	.word	0x00000000
        /*0010*/ 	.short	0x0001
        /*0012*/ 	.short	0x0008
        /*0014*/ 	.byte	0x00, 0xf0, 0x81, 0x08


	//----- nvinfo : EIATTR_KPARAM_INFO
	.align		4
.L_4729:
        /*0018*/ 	.byte	0x04, 0x17
        /*001a*/ 	.short	(.L_4731 - .L_4730)
.L_4730:
        /*001c*/ 	.word	0x00000000
        /*0020*/ 	.short	0x0000
        /*0022*/ 	.short	0x0000
        /*0024*/ 	.byte	0x00, 0xf0, 0x11, 0x00


	//----- nvinfo : EIATTR_SPARSE_MMA_MASK
	.align		4
.L_4731:
        /*0028*/ 	.byte	0x03, 0x50
        /*002a*/ 	.short	0x0000


	//----- nvinfo : EIATTR_MAXREG_COUNT
	.align		4
        /*002c*/ 	.byte	0x03, 0x1b
        /*002e*/ 	.short	0x0080


	//----- nvinfo : EIATTR_MERCURY_ISA_VERSION
	.align		4
        /*0030*/ 	.byte	0x03, 0x5f
        /*0032*/ 	.short	0x0101


	//----- nvinfo : EIATTR_EXIT_INSTR_OFFSETS
	.align		4
        /*0034*/ 	.byte	0x04, 0x1c
        /*0036*/ 	.short	(.L_4733 - .L_4732)


	//   ....[0]....
.L_4732:
        /*0038*/ 	.word	0x00001970


	//   ....[1]....
        /*003c*/ 	.word	0x000031e0


	//----- nvinfo : EIATTR_MAX_THREADS
	.align		4
.L_4733:
        /*0040*/ 	.byte	0x04, 0x05
        /*0042*/ 	.short	(.L_4735 - .L_4734)
.L_4734:
        /*0044*/ 	.word	0x00000080
        /*0048*/ 	.word	0x00000001
        /*004c*/ 	.word	0x00000001


	//----- nvinfo : EIATTR_CRS_STACK_SIZE
	.align		4
.L_4735:
        /*0050*/ 	.byte	0x04, 0x1e
        /*0052*/ 	.short	(.L_4737 - .L_4736)
.L_4736:
        /*0054*/ 	.word	0x00000000


	//----- nvinfo : EIATTR_CBANK_PARAM_SIZE
	.align		4
.L_4737:
        /*0058*/ 	.byte	0x03, 0x19
        /*005a*/ 	.short	0x0228


	//----- nvinfo : EIATTR_PARAM_CBANK
	.align		4
        /*005c*/ 	.byte	0x04, 0x0a
        /*005e*/ 	.short	(.L_4739 - .L_4738)
	.align		4
.L_4738:
        /*0060*/ 	.word	index@(.nv.constant0._ZN2at6native18elementwise_kernelILi128ELi2EZNS0_22gpu_kernel_impl_nocastIZNS0_50_GLOBAL__N__2680c7bb_12_PowKernel_cu_140f0503_289629pow_tensor_scalar_kernel_implIddEEvRNS_18TensorIteratorBaseET0_EUldE2_EEvS6_RKT_EUliE_EEviT1_)
        /*0064*/ 	.short	0x0210
        /*0066*/ 	.short	0x0228


	//----- nvinfo : EIATTR_SW_WAR
	.align		4
.L_4739:
        /*0068*/ 	.byte	0x04, 0x36
        /*006a*/ 	.short	(.L_4741 - .L_4740)
.L_4740:
        /*006c*/ 	.word	0x00000008
.L_4741:


//--------------------- .nv.info._ZN2at6native27unrolled_elementwise_kernelIZNS0_50_GLOBAL__N__2680c7bb_12_PowKernel_cu_140f0503_289629pow_tensor_scalar_kernel_implIddEEvRNS_18TensorIteratorBaseET0_EUldE2_St5arrayIPcLm2EELi4E23TrivialOffsetCalculatorILi1EjESC_NS0_6memory15LoadWithoutCastENSD_16StoreWithoutCastEEEviT_S6_T2_T3_T4_T5_ --------------------------
	.section	.nv.info._ZN2at6native27unrolled_elementwise_kernelIZNS0_50_GLOBAL__N__2680c7bb_12_PowKernel_cu_140f0503_289629pow_tensor_scalar_kernel_implIddEEvRNS_18TensorIteratorBaseET0_EUldE2_St5arrayIPcLm2EELi4E23TrivialOffsetCalculatorILi1EjESC_NS0_6memory15LoadWithoutCastENSD_16StoreWithoutCastEEEviT_S6_T2_T3_T4_T5_,"",@"SHT_CUDA_INFO"
	.sectionflags	@""
	.align	4


	//----- nvinfo : EIATTR_CUDA_API_VERSION
	.align		4
        /*0000*/ 	.byte	0x04, 0x37
        /*0002*/ 	.short	(.L_4743 - .L_4742)
.L_4742:
        /*0004*/ 	.word	0x00000082


	//----- nvinfo : EIATTR_KPARAM_INFO
	.align		4
.L_4743:
        /*0008*/ 	.byte	0x04, 0x17
        /*000a*/ 	.short	(.L_4745 - .L_4744)
.L_4744:
        /*000c*/ 	.word	0x00000000
        /*0010*/ 	.short	0x0006
        /*0012*/ 	.short	0x002b
        /*0014*/ 	.byte	0x00, 0xf0, 0x05, 0x00


	//----- nvinfo : EIATTR_KPARAM_INFO
	.align		4
.L_4745:
        /*0018*/ 	.byte	0x04, 0x17
        /*001a*/ 	.short	(.L_4747 - .L_4746)
.L_4746:
        /*001c*/ 	.word	0x00000000
        /*0020*/ 	.short	0x0005
        /*0022*/ 	.short	0x002a
        /*0024*/ 	.byte	0x00, 0xf0, 0x05, 0x00


	//----- nvinfo : EIATTR_KPARAM_INFO
	.align		4
.L_4747:
        /*0028*/ 	.byte	0x04, 0x17
        /*002a*/ 	.short	(.L_4749 - .L_4748)
.L_4748:
        /*002c*/ 	.word	0x00000000
        /*0030*/ 	.short	0x0004
        /*0032*/ 	.short	0x0029
        /*0034*/ 	.byte	0x00, 0xf0, 0x05, 0x00


	//----- nvinfo : EIATTR_KPARAM_INFO
	.align		4
.L_4749:
        /*0038*/ 	.byte	0x04, 0x17
        /*003a*/ 	.short	(.L_4751 - .L_4750)
.L_4750:
        /*003c*/ 	.word	0x00000000
        /*0040*/ 	.short	0x0003
        /*0042*/ 	.short	0x0028
        /*0044*/ 	.byte	0x00, 0xf0, 0x05, 0x00


	//----- nvinfo : EIATTR_KPARAM_INFO
	.align		4
.L_4751:
        /*0048*/ 	.byte	0x04, 0x17
        /*004a*/ 	.short	(.L_4753 - .L_4752)
.L_4752:
        /*004c*/ 	.word	0x00000000
        /*0050*/ 	.short	0x0002
        /*0052*/ 	.short	0x0018
        /*0054*/ 	.byte	0x00, 0xf0, 0x41, 0x00


	//----- nvinfo : EIATTR_KPARAM_INFO
	.align		4
.L_4753:
        /*0058*/ 	.byte	0x04, 0x17
        /*005a*/ 	.short	(.L_4755 - .L_4754)
.L_4754:
        /*005c*/ 	.word	0x00000000
        /*0060*/ 	.short	0x0001
        /*0062*/ 	.short	0x0008
        /*0064*/ 	.byte	0x00, 0xf0, 0x41, 0x00


	//----- nvinfo : EIATTR_KPARAM_INFO
	.align		4
.L_4755:
        /*0068*/ 	.byte	0x04, 0x17
        /*006a*/ 	.short	(.L_4757 - .L_4756)
.L_4756:
        /*006c*/ 	.word	0x00000000
        /*0070*/ 	.short	0x0000
        /*0072*/ 	.short	0x0000
        /*0074*/ 	.byte	0x00, 0xf0, 0x11, 0x00


	//----- nvinfo : EIATTR_SPARSE_MMA_MASK
	.align		4
.L_4757:
        /*0078*/ 	.byte	0x03, 0x50
        /*007a*/ 	.short	0x0000


	//----- nvinfo : EIATTR_MAXREG_COUNT
	.align		4
        /*007c*/ 	.byte	0x03, 0x1b
        /*007e*/ 	.short	0x00ff


	//----- nvinfo : EIATTR_MERCURY_ISA_VERSION
	.align		4
        /*0080*/ 	.byte	0x03, 0x5f
        /*0082*/ 	.short	0x0101


	//----- nvinfo : EIATTR_EXIT_INSTR_OFFSETS
	.align		4
        /*0084*/ 	.byte	0x04, 0x1c
        /*0086*/ 	.short	(.L_4759 - .L_4758)


	//   ....[0]....
.L_4758:
        /*0088*/ 	.word	0x00001880


	//   ....[1]....
        /*008c*/ 	.word	0x000018d0


	//----- nvinfo : EIATTR_MAX_THREADS
	.align		4
.L_4759:
        /*0090*/ 	.byte	0x04, 0x05
        /*0092*/ 	.short	(.L_4761 - .L_4760)
.L_4760:
        /*0094*/ 	.word	0x00000080
        /*0098*/ 	.word	0x00000001
        /*009c*/ 	.word	0x00000001


	//----- nvinfo : EIATTR_CRS_STACK_SIZE
	.align		4
.L_4761:
        /*00a0*/ 	.byte	0x04, 0x1e
        /*00a2*/ 	.short	(.L_4763 - .L_4762)
.L_4762:
        /*00a4*/ 	.word	0x00000000


	//----- nvinfo : EIATTR_CBANK_PARAM_SIZE
	.align		4
.L_4763:
        /*00a8*/ 	.byte	0x03, 0x19
        /*00aa*/ 	.short	0x002c


	//----- nvinfo : EIATTR_PARAM_CBANK
	.align		4
        /*00ac*/ 	.byte	0x04, 0x0a
        /*00ae*/ 	.short	(.L_4765 - .L_4764)
	.align		4
.L_4764:
        /*00b0*/ 	.word	index@(.nv.constant0._ZN2at6native27unrolled_elementwise_kernelIZNS0_50_GLOBAL__N__2680c7bb_12_PowKernel_cu_140f0503_289629pow_tensor_scalar_kernel_implIddEEvRNS_18TensorIteratorBaseET0_EUldE2_St5arrayIPcLm2EELi4E23TrivialOffsetCalculatorILi1EjESC_NS0_6memory15LoadWithoutCastENSD_16StoreWithoutCastEEEviT_S6_T2_T3_T4_T5_)
        /*00b4*/ 	.short	0x0210
        /*00b6*/ 	.short	0x002c


	//----- nvinfo : EIATTR_SW_WAR
	.align		4
.L_4765:
        /*00b8*/ 	.byte	0x04, 0x36
        /*00ba*/ 	.short	(.L_4767 - .L_4766)
.L_4766:
        /*00bc*/ 	.word	0x00000008
.L_4767:


//--------------------- .nv.info._ZN2at6native29vectorized_elementwise_kernelILi2EZNS0_50_GLOBAL__N__2680c7bb_12_PowKernel_cu_140f0503_289629pow_tensor_scalar_kernel_implIddEEvRNS_18TensorIteratorBaseET0_EUldE2_St5arrayIPcLm2EEEEviS6_T1_ --------------------------
	.section	.nv.info._ZN2at6native29vectorized_elementwise_kernelILi2EZNS0_50_GLOBAL__N__2680c7bb_12_PowKernel_cu_140f0503_289629pow_tensor_scalar_kernel_implIddEEvRNS_18TensorIteratorBaseET0_EUldE2_St5arrayIPcLm2EEEEviS6_T1_,"",@"SHT_CUDA_INFO"
	.sectionflags	@""
	.align	4


	//----- nvinfo : EIATTR_CUDA_API_VERSION
	.align		4
        /*0000*/ 	.byte	0x04, 0x37
        /*0002*/ 	.short	(.L_4769 - .L_4768)
.L_4768:
        /*0004*/ 	.word	0x00000082


	//----- nvinfo : EIATTR_KPARAM_INFO
	.align		4
.L_4769:
        /*0008*/ 	.byte	0x04, 0x17
        /*000a*/ 	.short	(.L_4771 - .L_4770)
.L_4770:
        /*000c*/ 	.word	0x00000000
        /*0010*/ 	.short	0x0002
        /*0012*/ 	.short	0x0018
        /*0014*/ 	.byte	0x00, 0xf0, 0x41, 0x00


	//----- nvinfo : EIATTR_KPARAM_INFO
	.align		4
.L_4771:
        /*0018*/ 	.byte	0x04, 0x17
        /*001a*/ 	.short	(.L_4773 - .L_4772)
.L_4772:
        /*001c*/ 	.word	0x00000000
        /*0020*/ 	.short	0x0001
        /*0022*/ 	.short	0x0008
        /*0024*/ 	.byte	0x00, 0xf0, 0x41, 0x00


	//----- nvinfo : EIATTR_KPARAM_INFO
	.align		4
.L_4773:
        /*0028*/ 	.byte	0x04, 0x17
        /*002a*/ 	.short	(.L_4775 - .L_4774)
.L_4774:
        /*002c*/ 	.word	0x00000000
        /*0030*/ 	.short	0x0000
        /*0032*/ 	.short	0x0000
        /*0034*/ 	.byte	0x00, 0xf0, 0x11, 0x00


	//----- nvinfo : EIATTR_SPARSE_MMA_MASK
	.align		4
.L_4775:
        /*0038*/ 	.byte	0x03, 0x50
        /*003a*/ 	.short	0x0000


	//----- nvinfo : EIATTR_MAXREG_COUNT
	.align		4
        /*003c*/ 	.byte	0x03, 0x1b
        /*003e*/ 	.short	0x00ff


	//----- nvinfo : EIATTR_MERCURY_ISA_VERSION
	.align		4
        /*0040*/ 	.byte	0x03, 0x5f
        /*0042*/ 	.short	0x0101


	//----- nvinfo : EIATTR_EXIT_INSTR_OFFSETS
	.align		4
        /*0044*/ 	.byte	0x04, 0x1c
        /*0046*/ 	.short	(.L_4777 - .L_4776)


	//   ....[0]....
.L_4776:
        /*0048*/ 	.word	0x000024e0


	//   ....[1]....
        /*004c*/ 	.word	0x00005550


	//   ....[2]....
        /*0050*/ 	.word	0x000055a0


	//----- nvinfo : EIATTR_MAX_THREADS
	.align		4
.L_4777:
        /*0054*/ 	.byte	0x04, 0x05
        /*0056*/ 	.short	(.L_4779 - .L_4778)
.L_4778:
        /*0058*/ 	.word	0x00000080
        /*005c*/ 	.word	0x00000001
        /*0060*/ 	.word	0x00000001


	//----- nvinfo : EIATTR_CRS_STACK_SIZE
	.align		4
.L_4779:
        /*0064*/ 	.byte	0x04, 0x1e
        /*0066*/ 	.short	(.L_4781 - .L_4780)
.L_4780:
        /*0068*/ 	.word	0x00000000


	//----- nvinfo : EIATTR_CBANK_PARAM_SIZE
	.align		4
.L_4781:
        /*006c*/ 	.byte	0x03, 0x19
        /*006e*/ 	.short	0x0028


	//----- nvinfo : EIATTR_PARAM_CBANK
	.align		4
        /*0070*/ 	.byte	0x04, 0x0a
        /*0072*/ 	.short	(.L_4783 - .L_4782)
	.align		4
.L_4782:
        /*0074*/ 	.word	index@(.nv.constant0._ZN2at6native29vectorized_elementwise_kernelILi2EZNS0_50_GLOBAL__N__2680c7bb_12_PowKernel_cu_140f0503_289629pow_tensor_scalar_kernel_implIddEEvRNS_18TensorIteratorBaseET0_EUldE2_St5arrayIPcLm2EEEEviS6_T1_)
        /*0078*/ 	.short	0x0210
        /*007a*/ 	.short	0x0028


	//----- nvinfo : EIATTR_SW_WAR
	.align		4
.L_4783:
        /*007c*/ 	.byte	0x04, 0x36
        /*007e*/ 	.short	(.L_4785 - .L_4784)
.L_4784:
        /*0080*/ 	.word	0x00000008
.L_4785:


//--------------------- .nv.info._ZN2at6native29vectorized_elementwise_kernelILi4EZNS0_50_GLOBAL__N__2680c7bb_12_PowKernel_cu_140f0503_289629pow_tensor_scalar_kernel_implIddEEvRNS_18TensorIteratorBaseET0_EUldE2_St5arrayIPcLm2EEEEviS6_T1_ --------------------------
	.section	.nv.info._ZN2at6native29vectorized_elementwise_kernelILi4EZNS0_50_GLOBAL__N__2680c7bb_12_PowKernel_cu_140f0503_289629pow_tensor_scalar_kernel_implIddEEvRNS_18TensorIteratorBaseET0_EUldE2_St5arrayIPcLm2EEEEviS6_T1_,"",@"SHT_CUDA_INFO"
	.sectionflags	@""
	.align	4


	//----- nvinfo : EIATTR_CUDA_API_VERSION
	.align		4
        /*0000*/ 	.byte	0x04, 0x37
        /*0002*/ 	.short	(.L_4787 - .L_4786)
.L_4786:
        /*0004*/ 	.word	0x00000082


	//----- nvinfo : EIATTR_KPARAM_INFO
	.align		4
.L_4787:
        /*0008*/ 	.byte	0x04, 0x17
        /*000a*/ 	.short	(.L_4789 - .L_4788)
.L_4788:
        /*000c*/ 	.word	0x00000000
        /*0010*/ 	.short	0x0002
        /*0012*/ 	.short	0x0018
        /*0014*/ 	.byte	0x00, 0xf0, 0x41, 0x00


	//----- nvinfo : EIATTR_KPARAM_INFO
	.align		4
.L_4789:
        /*0018*/ 	.byte	0x04, 0x17
        /*001a*/ 	.short	(.L_4791 - .L_4790)
.L_4790:
        /*001c*/ 	.word	0x00000000
        /*0020*/ 	.short	0x0001
        /*0022*/ 	.short	0x0008
        /*0024*/ 	.byte	0x00, 0xf0, 0x41, 0x00


	//----- nvinfo : EIATTR_KPARAM_INFO
	.align		4
.L_4791:
        /*0028*/ 	.byte	0x04, 0x17
        /*002a*/ 	.short	(.L_4793 - .L_4792)
.L_4792:
        /*002c*/ 	.word	0x00000000
        /*0030*/ 	.short	0x0000
        /*0032*/ 	.short	0x0000
        /*0034*/ 	.byte	0x00, 0xf0, 0x11, 0x00


	//----- nvinfo : EIATTR_SPARSE_MMA_MASK
	.align		4
.L_4793:
        /*0038*/ 	.byte	0x03, 0x50
        /*003a*/ 	.short	0x0000


	//----- nvinfo : EIATTR_MAXREG_COUNT
	.align		4
        /*003c*/ 	.byte	0x03, 0x1b
        /*003e*/ 	.short	0x00ff


	//----- nvinfo : EIATTR_MERCURY_ISA_VERSION
	.align		4
        /*0040*/ 	.byte	0x03, 0x5f
        /*0042*/ 	.short	0x0101


	//----- nvinfo : EIATTR_EXIT_INSTR_OFFSETS
	.align		4
        /*0044*/ 	.byte	0x04, 0x1c
        /*0046*/ 	.short	(.L_4795 - .L_4794)


	//   ....[0]....
.L_4794:
        /*0048*/ 	.word	0x000024e0


	//   ....[1]....
        /*004c*/ 	.word	0x00005550


	//   ....[2]....
        /*0050*/ 	.word	0x000055a0


	//----- nvinfo : EIATTR_MAX_THREADS
	.align		4
.L_4795:
        /*0054*/ 	.byte	0x04, 0x05
        /*0056*/ 	.short	(.L_4797 - .L_4796)
.L_4796:
        /*0058*/ 	.word	0x00000080
        /*005c*/ 	.word	0x00000001
        /*0060*/ 	.word	0x00000001


	//----- nvinfo : EIATTR_CRS_STACK_SIZE
	.align		4
.L_4797:
        /*0064*/ 	.byte	0x04, 0x1e
        /*0066*/ 	.short	(.L_4799 - .L_4798)
.L_4798:
        /*0068*/ 	.word	0x00000000


	//----- nvinfo : EIATTR_CBANK_PARAM_SIZE
	.align		4
.L_4799:
        /*006c*/ 	.byte	0x03, 0x19
        /*006e*/ 	.short	0x0028


	//----- nvinfo : EIATTR_PARAM_CBANK
	.align		4
        /*0070*/ 	.byte	0x04, 0x0a
        /*0072*/ 	.short	(.L_4801 - .L_4800)
	.align		4
.L_4800:
        /*0074*/ 	.word	index@(.nv.constant0._ZN2at6native29vectorized_elementwise_kernelILi4EZNS0_50_GLOBAL__N__2680c7bb_12_PowKernel_cu_140f0503_289629pow_tensor_scalar_kernel_implIddEEvRNS_18TensorIteratorBaseET0_EUldE2_St5arrayIPcLm2EEEEviS6_T1_)
        /*0078*/ 	.short	0x0210
        /*007a*/ 	.short	0x0028


	//----- nvinfo : EIATTR_SW_WAR
	.align		4
.L_4801:
        /*007c*/ 	.byte	0x04, 0x36
        /*007e*/ 	.short	(.L_4803 - .L_4802)
.L_4802:
        /*0080*/ 	.word	0x00000008
.L_4803:


//--------------------- .nv.info._ZN2at6native29vectorized_elementwise_kernelILi8EZNS0_50_GLOBAL__N__2680c7bb_12_PowKernel_cu_140f0503_289629pow_tensor_scalar_kernel_implIddEEvRNS_18TensorIteratorBaseET0_EUldE2_St5arrayIPcLm2EEEEviS6_T1_ --------------------------
	.section	.nv.info._ZN2at6native29vectorized_elementwise_kernelILi8EZNS0_50_GLOBAL__N__2680c7bb_12_PowKernel_cu_140f0503_289629pow_tensor_scalar_kernel_implIddEEvRNS_18TensorIteratorBaseET0_EUldE2_St5arrayIPcLm2EEEEviS6_T1_,"",@"SHT_CUDA_INFO"
	.sectionflags	@""
	.align	4


	//----- nvinfo : EIATTR_CUDA_API_VERSION
	.align		4
        /*0000*/ 	.byte	0x04, 0x37
        /*0002*/ 	.short	(.L_4805 - .L_4804)
.L_4804:
        /*0004*/ 	.word	0x00000082


	//----- nvinfo : EIATTR_KPARAM_INFO
	.align		4
.L_4805:
        /*0008*/ 	.byte	0x04, 0x17
        /*000a*/ 	.short	(.L_4807 - .L_4806)
.L_4806:
        /*000c*/ 	.word	0x00000000
        /*0010*/ 	.short	0x0002
        /*0012*/ 	.short	0x0018
        /*0014*/ 	.byte	0x00, 0xf0, 0x41, 0x00


	//----- nvinfo : EIATTR_KPARAM_INFO
	.align		4
.L_4807:
        /*0018*/ 	.byte	0x04, 0x17
        /*001a*/ 	.short	(.L_4809 - .L_4808)
.L_4808:
        /*001c*/ 	.word	0x00000000
        /*0020*/ 	.short	0x0001
        /*0022*/ 	.short	0x0008
        /*0024*/ 	.byte	0x00, 0xf0, 0x41, 0x00


	//----- nvinfo : EIATTR_KPARAM_INFO
	.align		4
.L_4809:
        /*0028*/ 	.byte	0x04, 0x17
        /*002a*/ 	.short	(.L_4811 - .L_4810)
.L_4810:
        /*002c*/ 	.word	0x00000000
        /*0030*/ 	.short	0x0000
        /*0032*/ 	.short	0x0000
        /*0034*/ 	.byte	0x00, 0xf0, 0x11, 0x00


	//----- nvinfo : EIATTR_SPARSE_MMA_MASK
	.align		4
.L_4811:
        /*0038*/ 	.byte	0x03, 0x50
        /*003a*/ 	.short	0x0000


	//----- nvinfo : EIATTR_MAXREG_COUNT
	.align		4
        /*003c*/ 	.byte	0x03, 0x1b
        /*003e*/ 	.short	0x00ff


	//----- nvinfo : EIATTR_MERCURY_ISA_VERSION
	.align		4
        /*0040*/ 	.byte	0x03, 0x5f
        /*0042*/ 	.short	0x0101


	//----- nvinfo : EIATTR_EXIT_INSTR_OFFSETS
	.align		4
        /*0044*/ 	.byte	0x04, 0x1c
        /*0046*/ 	.short	(.L_4813 - .L_4812)


	//   ....[0]....
.L_4812:
        /*0048*/ 	.word	0x000024e0


	//   ....[1]....
        /*004c*/ 	.word	0x00005550


	//   ....[2]....
        /*0050*/ 	.word	0x000055a0


	//----- nvinfo : EIATTR_MAX_THREADS
	.align		4
.L_4813:
        /*0054*/ 	.byte	0x04, 0x05
        /*0056*/ 	.short	(.L_4815 - .L_4814)
.L_4814:
        /*0058*/ 	.word	0x00000080
        /*005c*/ 	.word	0x00000001
        /*0060*/ 	.word	0x00000001


	//----- nvinfo : EIATTR_CRS_STACK_SIZE
	.align		4
.L_4815:
        /*0064*/ 	.byte	0x04, 0x1e
        /*0066*/ 	.short	(.L_4817 - .L_4816)
.L_4816:
        /*0068*/ 	.word	0x00000000


	//----- nvinfo : EIATTR_CBANK_PARAM_SIZE
	.align		4
.L_4817:
        /*006c*/ 	.byte	0x03, 0x19
        /*006e*/ 	.short	0x0028


	//----- nvinfo : EIATTR_PARAM_CBANK
	.align		4
        /*0070*/ 	.byte	0x04, 0x0a
        /*0072*/ 	.short	(.L_4819 - .L_4818)
	.align		4
.L_4818:
        /*0074*/ 	.word	index@(.nv.constant0._ZN2at6native29vectorized_elementwise_kernelILi8EZNS0_50_GLOBAL__N__2680c7bb_12_PowKernel_cu_140f0503_289629pow_tensor_scalar_kernel_implIddEEvRNS_18TensorIteratorBaseET0_EUldE2_St5arrayIPcLm2EEEEviS6_T1_)
        /*0078*/ 	.short	0x0210
        /*007a*/ 	.short	0x0028


	//----- nvinfo : EIATTR_SW_WAR
	.align		4
.L_4819:
        /*007c*/ 	.byte	0x04, 0x36
        /*007e*/ 	.short	(.L_4821 - .L_4820)
.L_4820:
        /*0080*/ 	.word	0x00000008
.L_4821:


//--------------------- .nv.info._ZN2at6native18elementwise_kernelILi128ELi4EZNS0_15gpu_kernel_implIZNS0_50_GLOBAL__N__2680c7bb_12_PowKernel_cu_140f0503_289629pow_tensor_scalar_kernel_implIddEEvRNS_18TensorIteratorBaseET0_EUldE1_EEvS6_RKT_EUliE_EEviT1_ --------------------------
	.section	.nv.info._ZN2at6native18elementwise_kernelILi128ELi4EZNS0_15gpu_kernel_implIZNS0_50_GLOBAL__N__2680c7bb_12_PowKernel_cu_140f0503_289629pow_tensor_scalar_kernel_implIddEEvRNS_18TensorIteratorBaseET0_EUldE1_EEvS6_RKT_EUliE_EEviT1_,"",@"SHT_CUDA_INFO"
	.sectionflags	@""
	.align	4


	//----- nvinfo : EIATTR_CUDA_API_VERSION
	.align		4
        /*0000*/ 	.byte	0x04, 0x37
        /*0002*/ 	.short	(.L_4823 - .L_4822)
.L_4822:
        /*0004*/ 	.word	0x00000082


	//----- nvinfo : EIATTR_KPARAM_INFO
	.align		4
.L_4823:
        /*0008*/ 	.byte	0x04, 0x17
        /*000a*/ 	.short	(.L_4825 - .L_4824)
.L_4824:
        /*000c*/ 	.word	0x00000000
        /*0010*/ 	.short	0x0001
        /*0012*/ 	.short	0x0008
        /*0014*/ 	.byte	0x00, 0xf0, 0x81, 0x08


	//----- nvinfo : EIATTR_KPARAM_INFO
	.align		4
.L_4825:
        /*0018*/ 	.byte	0x04, 0x17
        /*001a*/ 	.short	(.L_4827 - .L_4826)
.L_4826:
        /*001c*/ 	.word	0x00000000
        /*0020*/ 	.short	0x0000
        /*0022*/ 	.short	0x0000
        /*0024*/ 	.byte	0x00, 0xf0, 0x11, 0x00


	//----- nvinfo : EIATTR_SPARSE_MMA_MASK
	.align		4
.L_4827:
        /*0028*/ 	.byte	0x03, 0x50
        /*002a*/ 	.short	0x0000


	//----- nvinfo : EIATTR_MAXREG_COUNT
	.align		4
        /*002c*/ 	.byte	0x03, 0x1b
        /*002e*/ 	.short	0x0080


	//----- nvinfo : EIATTR_EXTERNS
	.align		4
        /*0030*/ 	.byte	0x04, 0x0f
        /*0032*/ 	.short	(.L_4829 - .L_4828)


	//   ....[0]....
	.align		4
.L_4828:
        /*0034*/ 	.word	index@(__assertfail)


	//----- nvinfo : EIATTR_MERCURY_ISA_VERSION
	.align		4
.L_4829:
        /*0038*/ 	.byte	0x03, 0x5f
        /*003a*/ 	.short	0x0101


	//----- nvinfo : EIATTR_SYSCALL_OFFSETS
	.align		4
        /*003c*/ 	.byte	0x04, 0x46
        /*003e*/ 	.short	(.L_4831 - .L_4830)


	//   ....[0]....
.L_4830:
        /*0040*/ 	.word	0x00002250


	//   ....[1]....
        /*0044*/ 	.word	0x00003470


	//   ....[2]....
        /*0048*/ 	.word	0x00005700


	//   ....[3]....
        /*004c*/ 	.word	0x00006920


	//   ....[4]....
        /*0050*/ 	.word	0x00008ba0


	//   ....[5]....
        /*0054*/ 	.word	0x00009dc0


	//   ....[6]....
        /*0058*/ 	.word	0x0000c030


	//   ....[7]....
        /*005c*/ 	.word	0x0000d250


	//----- nvinfo : EIATTR_EXIT_INSTR_OFFSETS
	.align		4
.L_4831:
        /*0060*/ 	.byte	0x04, 0x1c
        /*0062*/ 	.short	(.L_4833 - .L_4832)


	//   ....[0]....
.L_4832:
        /*0064*/ 	.word	0x00009e70


	//   ....[1]....
        /*0068*/ 	.word	0x0000c290


	//   ....[2]....
        /*006c*/ 	.word	0x0000c2d0


	//   ....[3]....
        /*0070*/ 	.word	0x0000c360


	//   ....[4]....
        /*0074*/ 	.word	0x0000c390


	//   ....[5]....
        /*0078*/ 	.word	0x0000c3c0


	//   ....[6]....
        /*007c*/ 	.word	0x0000c490


	//   ....[7]....
        /*0080*/ 	.word	0x0000c510


	//   ....[8]....
        /*0084*/ 	.word	0x0000c5f0


	//   ....[9]....
        /*0088*/ 	.word	0x0000c680


	//   ....[10]....
        /*008c*/ 	.word	0x0000c6a0


	//   ....[11]....
        /*0090*/ 	.word	0x0000c760


	//   ....[12]....
        /*0094*/ 	.word	0x0000c790


	//   ....[13]....
        /*0098*/ 	.word	0x0000c960


	//   ....[14]....
        /*009c*/ 	.word	0x0000cb00


	//   ....[15]....
        /*00a0*/ 	.word	0x0000cb80


	//   ....[16]....
        /*00a4*/ 	.word	0x0000cc30


	//   ....[17]....
        /*00a8*/ 	.word	0x0000cdf0


	//   ....[18]....
        /*00ac*/ 	.word	0x0000cfb0


	//   ....[19]....
        /*00b0*/ 	.word	0x0000d150


	//   ....[20]....
        /*00b4*/ 	.word	0x0000d260


	//   ....[21]....
        /*00b8*/ 	.word	0x0000d290


	//   ....[22]....
        /*00bc*/ 	.word	0x0000d2c0


	//----- nvinfo : EIATTR_MAX_THREADS
	.align		4
.L_4833:
        /*00c0*/ 	.byte	0x04, 0x05
        /*00c2*/ 	.short	(.L_4835 - .L_4834)
.L_4834:
        /*00c4*/ 	.word	0x00000080
        /*00c8*/ 	.word	0x00000001
        /*00cc*/ 	.word	0x00000001


	//----- nvinfo : EIATTR_CRS_STACK_SIZE
	.align		4
.L_4835:
        /*00d0*/ 	.byte	0x04, 0x1e
        /*00d2*/ 	.short	(.L_4837 - .L_4836)
.L_4836:
        /*00d4*/ 	.word	0x00000000


	//----- nvinfo : EIATTR_CBANK_PARAM_SIZE
	.align		4
.L_4837:
        /*00d8*/ 	.byte	0x03, 0x19
        /*00da*/ 	.short	0x0228


	//----- nvinfo : EIATTR_PARAM_CBANK
	.align		4
        /*00dc*/ 	.byte	0x04, 0x0a
        /*00de*/ 	.short	(.L_4839 - .L_4838)
	.align		4
.L_4838:
        /*00e0*/ 	.word	index@(.nv.constant0._ZN2at6native18elementwise_kernelILi128ELi4EZNS0_15gpu_kernel_implIZNS0_50_GLOBAL__N__2680c7bb_12_PowKernel_cu_140f0503_289629pow_tensor_scalar_kernel_implIddEEvRNS_18TensorIteratorBaseET0_EUldE1_EEvS6_RKT_EUliE_EEviT1_)
        /*00e4*/ 	.short	0x0210
        /*00e6*/ 	.short	0x0228


	//----- nvinfo : EIATTR_SW_WAR
	.align		4
.L_4839:
        /*00e8*/ 	.byte	0x04, 0x36
        /*00ea*/ 	.short	(.L_4841 - .L_4840)
.L_4840:
        /*00ec*/ 	.word	0x00000008
.L_4841:


//--------------------- .nv.info._ZN2at6native27unrolled_elementwise_kernelIZNS0_50_GLOBAL__N__2680c7bb_12_PowKernel_cu_140f0503_289629pow_tensor_scalar_kernel_implIddEEvRNS_18TensorIteratorBaseET0_EUldE1_St5arrayIPcLm2EELi4E23TrivialOffsetCalculatorILi1EjESC_NS0_6memory12LoadWithCastILi1EEENSD_13StoreWithCastILi1EEEEEviT_S6_T2_T3_T4_T5_ --------------------------
	.section	.nv.info._ZN2at6native27unrolled_elementwise_kernelIZNS0_50_GLOBAL__N__2680c7bb_12_PowKernel_cu_140f0503_289629pow_tensor_scalar_kernel_implIddEEvRNS_18TensorIteratorBaseET0_EUldE1_St5arrayIPcLm2EELi4E23TrivialOffsetCalculatorILi1EjESC_NS0_6memory12LoadWithCastILi1EEENSD_13StoreWithCastILi1EEEEEviT_S6_T2_T3_T4_T5_,"",@"SHT_CUDA_INFO"
	.sectionflags	@""
	.align	4


	//----- nvinfo : EIATTR_CUDA_API_VERSION
	.align		4
        /*0000*/ 	.byte	0x04, 0x37
        /*0002*/ 	.short	(.L_4843 - .L_4842)
.L_4842:
        /*0004*/ 	.word	0x00000082


	//----- nvinfo : EIATTR_KPARAM_INFO
	.align		4
.L_4843:
        /*0008*/ 	.byte	0x04, 0x17
        /*000a*/ 	.short	(.L_4845 - .L_4844)
.L_4844:
        /*000c*/ 	.word	0x00000000
        /*0010*/ 	.short	0x0006
        /*0012*/ 	.short	0x002c
        /*0014*/ 	.byte	0x00, 0xf0, 0x21, 0x00


	//----- nvinfo : EIATTR_KPARAM_INFO
	.align		4
.L_4845:
        /*0018*/ 	.byte	0x04, 0x17
        /*001a*/ 	.short	(.L_4847 - .L_4846)
.L_4846:
        /*001c*/ 	.word	0x00000000
        /*0020*/ 	.short	0x0005
        /*0022*/ 	.short	0x0024
        /*0024*/ 	.byte	0x00, 0xf0, 0x21, 0x00


	//----- nvinfo : EIATTR_KPARAM_INFO
	.align		4
.L_4847:
        /*0028*/ 	.byte	0x04, 0x17
        /*002a*/ 	.short	(.L_4849 - .L_4848)
.L_4848:
        /*002c*/ 	.word	0x00000000
        /*0030*/ 	.short	0x0004
        /*0032*/ 	.short	0x0021
        /*0034*/ 	.byte	0x00, 0xf0, 0x05, 0x00


	//----- nvinfo : EIATTR_KPARAM_INFO
	.align		4
.L_4849:
        /*0038*/ 	.byte	0x04, 0x17
        /*003a*/ 	.short	(.L_4851 - .L_4850)
.L_4850:
        /*003c*/ 	.word	0x00000000
        /*0040*/ 	.short	0x0003
        /*0042*/ 	.short	0x0020
        /*0044*/ 	.byte	0x00, 0xf0, 0x05, 0x00


	//----- nvinfo : EIATTR_KPARAM_INFO
	.align		4
.L_4851:
        /*0048*/ 	.byte	0x04, 0x17
        /*004a*/ 	.short	(.L_4853 - .L_4852)
.L_4852:
        /*004c*/ 	.word	0x00000000
        /*0050*/ 	.short	0x0002
        /*0052*/ 	.short	0x0010
        /*0054*/ 	.byte	0x00, 0xf0, 0x41, 0x00


	//----- nvinfo : EIATTR_KPARAM_INFO
	.align		4
.L_4853:
        /*0058*/ 	.byte	0x04, 0x17
        /*005a*/ 	.short	(.L_4855 - .L_4854)
.L_4854:
        /*005c*/ 	.word	0x00000000
        /*0060*/ 	.short	0x0001
        /*0062*/ 	.short	0x0008
        /*0064*/ 	.byte	0x00, 0xf0, 0x21, 0x00


	//----- nvinfo : EIATTR_KPARAM_INFO
	.align		4
.L_4855:
        /*0068*/ 	.byte	0x04, 0x17
        /*006a*/ 	.short	(.L_4857 - .L_4856)
.L_4856:
        /*006c*/ 	.word	0x00000000
        /*0070*/ 	.short	0x0000
        /*0072*/ 	.short	0x0000
        /*0074*/ 	.byte	0x00, 0xf0, 0x11, 0x00


	//----- nvinfo : EIATTR_SPARSE_MMA_MASK
	.align		4
.L_4857:
        /*0078*/ 	.byte	0x03, 0x50
        /*007a*/ 	.short	0x0000


	//----- nvinfo : EIATTR_MAXREG_COUNT
	.align		4
        /*007c*/ 	.byte	0x03, 0x1b
        /*007e*/ 	.short	0x00ff


	//----- nvinfo : EIATTR_EXTERNS
	.align		4
        /*0080*/ 	.byte	0x04, 0x0f
        /*0082*/ 	.short	(.L_4859 - .L_4858)


	//   ....[0]....
	.align		4
.L_4858:
        /*0084*/ 	.word	index@(__assertfail)


	//----- nvinfo : EIATTR_MERCURY_ISA_VERSION
	.align		4
.L_4859:
        /*0088*/ 	.byte	0x03, 0x5f
        /*008a*/ 	.short	0x0101


	//----- nvinfo : EIATTR_SYSCALL_OFFSETS
	.align		4
        /*008c*/ 	.byte	0x04, 0x46
        /*008e*/ 	.short	(.L_4861 - .L_4860)


	//   ....[0]....
.L_4860:
        /*0090*/ 	.word	0x00000f80


	//   ....[1]....
        /*0094*/ 	.word	0x00001f20


	//   ....[2]....
        /*0098*/ 	.word	0x00002ed0


	//   ....[3]....
        /*009c*/ 	.word	0x00003e50


	//   ....[4]....
        /*00a0*/ 	.word	0x00005680


	//   ....[5]....
        /*00a4*/ 	.word	0x00006840


	//   ....[6]....
        /*00a8*/ 	.word	0x000079c0


	//   ....[7]....
        /*00ac*/ 	.word	0x00008b60


	//----- nvinfo : EIATTR_EXIT_INSTR_OFFSETS
	.align		4
.L_4861:
        /*00b0*/ 	.byte	0x04, 0x1c
        /*00b2*/ 	.short	(.L_4863 - .L_4862)


	//   ....[0]....
.L_4862:
        /*00b4*/ 	.word	0x00007a60


	//   ....[1]....
        /*00b8*/ 	.word	0x00007ba0


	//   ....[2]....
        /*00bc*/ 	.word	0x00007be0


	//   ....[3]....
        /*00c0*/ 	.word	0x00007c70


	//   ....[4]....
        /*00c4*/ 	.word	0x00007ca0


	//   ....[5]....
        /*00c8*/ 	.word	0x00007cd0


	//   ....[6]....
        /*00cc*/ 	.word	0x00007da0


	//   ....[7]....
        /*00d0*/ 	.word	0x00007e20


	//   ....[8]....
        /*00d4*/ 	.word	0x00007f00


	//   ....[9]....
        /*00d8*/ 	.word	0x00007f90


	//   ....[10]....
        /*00dc*/ 	.word	0x00007fb0


	//   ....[11]....
        /*00e0*/ 	.word	0x00008070


	//   ....[12]....
        /*00e4*/ 	.word	0x000080a0


	//   ....[13]....
        /*00e8*/ 	.word	0x00008270


	//   ....[14]....
        /*00ec*/ 	.word	0x00008410


	//   ....[15]....
        /*00f0*/ 	.word	0x00008490


	//   ....[16]....
        /*00f4*/ 	.word	0x00008540


	//   ....[17]....
        /*00f8*/ 	.word	0x00008700


	//   ....[18]....
        /*00fc*/ 	.word	0x000088c0


	//   ....[19]....
        /*0100*/ 	.word	0x00008a60


	//   ....[20]....
        /*0104*/ 	.word	0x00008b70


	//   ....[21]....
        /*0108*/ 	.word	0x00008ba0


	//   ....[22]....
        /*010c*/ 	.word	0x00008bd0


	//----- nvinfo : EIATTR_MAX_THREADS
	.align		4
.L_4863:
        /*0110*/ 	.byte	0x04, 0x05
        /*0112*/ 	.short	(.L_4865 - .L_4864)
.L_4864:
        /*0114*/ 	.word	0x00000080
        /*0118*/ 	.word	0x00000001
        /*011c*/ 	.word	0x00000001


	//----- nvinfo : EIATTR_CRS_STACK_SIZE
	.align		4
.L_4865:
        /*0120*/ 	.byte	0x04, 0x1e
        /*0122*/ 	.short	(.L_4867 - .L_4866)
.L_4866:
        /*0124*/ 	.word	0x00000000


	//----- nvinfo : EIATTR_CBANK_PARAM_SIZE
	.align		4
.L_4867:
        /*0128*/ 	.byte	0x03, 0x19
        /*012a*/ 	.short	0x0034


	//----- nvinfo : EIATTR_PARAM_CBANK
	.align		4
        /*012c*/ 	.byte	0x04, 0x0a
        /*012e*/ 	.short	(.L_4869 - .L_4868)
	.align		4
.L_4868:
        /*0130*/ 	.word	index@(.nv.constant0._ZN2at6native27unrolled_elementwise_kernelIZNS0_50_GLOBAL__N__2680c7bb_12_PowKernel_cu_140f0503_289629pow_tensor_scalar_kernel_implIddEEvRNS_18TensorIteratorBaseET0_EUldE1_St5arrayIPcLm2EELi4E23TrivialOffsetCalculatorILi1EjESC_NS0_6memory12LoadWithCastILi1EEENSD_13StoreWithCastILi1EEEEEviT_S6_T2_T3_T4_T5_)
        /*0134*/ 	.short	0x0210
        /*0136*/ 	.short	0x0034


	//----- nvinfo : EIATTR_SW_WAR
	.align		4
.L_4869:
        /*0138*/ 	.byte	0x04, 0x36
        /*013a*/ 	.short	(.L_4871 - .L_4870)
.L_4870:
        /*013c*/ 	.word	0x00000008
.L_4871:


//--------------------- .nv.info._ZN2at6native18elementwise_kernelILi128ELi2EZNS0_22gpu_kernel_impl_nocastIZNS0_50_GLOBAL__N__2680c7bb_12_PowKernel_cu_140f0503_289629pow_tensor_scalar_kernel_implIddEEvRNS_18TensorIteratorBaseET0_EUldE1_EEvS6_RKT_EUliE_EEviT1_ --------------------------
	.section	.nv.info._ZN2at6native18elementwise_kernelILi128ELi2EZNS0_22gpu_kernel_impl_nocastIZNS0_50_GLOBAL__N__2680c7bb_12_PowKernel_cu_140f0503_289629pow_tensor_scalar_kernel_implIddEEvRNS_18TensorIteratorBaseET0_EUldE1_EEvS6_RKT_EUliE_EEviT1_,"",@"SHT_CUDA_INFO"
	.sectionflags	@""
	.align	4


	//----- nvinfo : EIATTR_CUDA_API_VERSION
	.align		4
        /*0000*/ 	.byte	0x04, 0x37
        /*0002*/ 	.short	(.L_4873 - .L_4872)
.L_4872:
        /*0004*/ 	.word	0x00000082


	//----- nvinfo : EIATTR_KPARAM_INFO
	.align		4
.L_4873:
        /*0008*/ 	.byte	0x04, 0x17
        /*000a*/ 	.short	(.L_4875 - .L_4874)
.L_4874:
        /*000c*/ 	.word	0x00000000
        /*0010*/ 	.short	0x0001
        /*0012*/ 	.short	0x0008
        /*0014*/ 	.byte	0x00, 0xf0, 0x61, 0x08


	//----- nvinfo : EIATTR_KPARAM_INFO
	.align		4
.L_4875:
        /*0018*/ 	.byte	0x04, 0x17
        /*001a*/ 	.short	(.L_4877 - .L_4876)
.L_4876:
        /*001c*/ 	.word	0x00000000
        /*0020*/ 	.short	0x0000
        /*0022*/ 	.short	0x0000
        /*0024*/ 	.byte	0x00, 0xf0, 0x11, 0x00


	//----- nvinfo : EIATTR_SPARSE_MMA_MASK
	.align		4
.L_4877:
        /*0028*/ 	.byte	0x03, 0x50
        /*002a*/ 	.short	0x0000


	//----- nvinfo : EIATTR_MAXREG_COUNT
	.align		4
        /*002c*/ 	.byte	0x03, 0x1b
        /*002e*/ 	.short	0x0080


	//----- nvinfo : EIATTR_MERCURY_ISA_VERSION
	.align		4
        /*0030*/ 	.byte	0x03, 0x5f
        /*0032*/ 	.short	0x0101


	//----- nvinfo : EIATTR_EXIT_INSTR_OFFSETS
	.align		4
        /*0034*/ 	.byte	0x04, 0x1c
        /*0036*/ 	.short	(.L_4879 - .L_4878)


	//   ....[0]....
.L_4878:
        /*0038*/ 	.word	0x00001590


	//   ....[1]....
        /*003c*/ 	.word	0x00002a30


	//----- nvinfo : EIATTR_MAX_THREADS
	.align		4
.L_4879:
        /*0040*/ 	.byte	0x04, 0x05
        /*0042*/ 	.short	(.L_4881 - .L_4880)
.L_4880:
        /*0044*/ 	.word	0x00000080
        /*0048*/ 	.word	0x00000001
        /*004c*/ 	.word	0x00000001


	//----- nvinfo : EIATTR_CRS_STACK_SIZE
	.align		4
.L_4881:
        /*0050*/ 	.byte	0x04, 0x1e
        /*0052*/ 	.short	(.L_4883 - .L_4882)
.L_4882:
        /*0054*/ 	.word	0x00000000


	//----- nvinfo : EIATTR_CBANK_PARAM_SIZE
	.align		4
.L_4883:
        /*0058*/ 	.byte	0x03, 0x19
        /*005a*/ 	.short	0x0220


	//----- nvinfo : EIATTR_PARAM_CBANK
	.align		4
        /*005c*/ 	.byte	0x04, 0x0a
        /*005e*/ 	.short	(.L_4885 - .L_4884)
	.align		4
.L_4884:
        /*0060*/ 	.word	index@(.nv.constant0._ZN2at6native18elementwise_kernelILi128ELi2EZNS0_22gpu_kernel_impl_nocastIZNS0_50_GLOBAL__N__2680c7bb_12_PowKernel_cu_140f0503_289629pow_tensor_scalar_kernel_implIddEEvRNS_18TensorIteratorBaseET0_EUldE1_EEvS6_RKT_EUliE_EEviT1_)
        /*0064*/ 	.short	0x0210
        /*0066*/ 	.short	0x0220


	//----- nvinfo : EIATTR_SW_WAR
	.align		4
.L_4885:
        /*0068*/ 	.byte	0x04, 0x36
        /*006a*/ 	.short	(.L_4887 - .L_4886)
.L_4886:
        /*006c*/ 	.word	0x00000008
.L_4887:


//--------------------- .nv.info._ZN2at6native27unrolled_elementwise_kernelIZNS0_50_GLOBAL__N__2680c7bb_12_PowKernel_cu_140f0503_289629pow_tensor_scalar_kernel_implIddEEvRNS_18TensorIteratorBaseET0_EUldE1_St5arrayIPcLm2EELi4E23TrivialOffsetCalculatorILi1EjESC_NS0_6memory15LoadWithoutCastENSD_16StoreWithoutCastEEEviT_S6_T2_T3_T4_T5_ --------------------------
	.section	.nv.info._ZN2at6native27unrolled_elementwise_kernelIZNS0_50_GLOBAL__N__2680c7bb_12_PowKernel_cu_140f0503_289629pow_tensor_scalar_kernel_implIddEEvRNS_18TensorIteratorBaseET0_EUldE1_St5arrayIPcLm2EELi4E23TrivialOffsetCalculatorILi1EjESC_NS0_6memory15LoadWithoutCastENSD_16StoreWithoutCastEEEviT_S6_T2_T3_T4_T5_,"",@"SHT_CUDA_INFO"
	.sectionflags	@""
	.align	4


	//----- nvinfo : EIATTR_CUDA_API_VERSION
	.align		4
        /*0000*/ 	.byte	0x04, 0x37
        /*0002*/ 	.short	(.L_4889 - .L_4888)
.L_4888:
        /*0004*/ 	.word	0x00000082


	//----- nvinfo : EIATTR_KPARAM_INFO
	.align		4
.L_4889:
        /*0008*/ 	.byte	0x04, 0x17
        /*000a*/ 	.short	(.L_4891 - .L_4890)
.L_4890:
        /*000c*/ 	.word	0x00000000
        /*0010*/ 	.short	0x0006
        /*0012*/ 	.short	0x0023
        /*0014*/ 	.byte	0x00, 0xf0, 0x05, 0x00


	//----- nvinfo : EIATTR_KPARAM_INFO
	.align		4
.L_4891:
        /*0018*/ 	.byte	0x04, 0x17
        /*001a*/ 	.short	(.L_4893 - .L_4892)
.L_4892:
        /*001c*/ 	.word	0x00000000
        /*0020*/ 	.short	0x0005
        /*0022*/ 	.short	0x0022
        /*0024*/ 	.byte	0x00, 0xf0, 0x05, 0x00


	//----- nvinfo : EIATTR_KPARAM_INFO
	.align		4
.L_4893:
        /*0028*/ 	.byte	0x04, 0x17
        /*002a*/ 	.short	(.L_4895 - .L_4894)
.L_4894:
        /*002c*/ 	.word	0x00000000
        /*0030*/ 	.short	0x0004
        /*0032*/ 	.short	0x0021
        /*0034*/ 	.byte	0x00, 0xf0, 0x05, 0x00


	//----- nvinfo : EIATTR_KPARAM_INFO
	.align		4
.L_4895:
        /*0038*/ 	.byte	0x04, 0x17
        /*003a*/ 	.short	(.L_4897 - .L_4896)
.L_4896:
        /*003c*/ 	.word	0x00000000
        /*0040*/ 	.short	0x0003
        /*0042*/ 	.short	0x0020
        /*0044*/ 	.byte	0x00, 0xf0, 0x05, 0x00


	//----- nvinfo : EIATTR_KPARAM_INFO
	.align		4
.L_4897:
        /*0048*/ 	.byte	0x04, 0x17
        /*004a*/ 	.short	(.L_4899 - .L_4898)
.L_4898:
        /*004c*/ 	.word	0x00000000
        /*0050*/ 	.short	0x0002
        /*0052*/ 	.short	0x0010
        /*0054*/ 	.byte	0x00, 0xf0, 0x41, 0x00


	//----- nvinfo : EIATTR_KPARAM_INFO
	.align		4
.L_4899:
        /*0058*/ 	.byte	0x04, 0x17
        /*005a*/ 	.short	(.L_4901 - .L_4900)
.L_4900:
        /*005c*/ 	.word	0x00000000
        /*0060*/ 	.short	0x0001
        /*0062*/ 	.short	0x0008
        /*0064*/ 	.byte	0x00, 0xf0, 0x21, 0x00


	//----- nvinfo : EIATTR_KPARAM_INFO
	.align		4
.L_4901:
        /*0068*/ 	.byte	0x04, 0x17
        /*006a*/ 	.short	(.L_4903 - .L_4902)
.L_4902:
        /*006c*/ 	.word	0x00000000
        /*0070*/ 	.short	0x0000
        /*0072*/ 	.short	0x0000
        /*0074*/ 	.byte	0x00, 0xf0, 0x11, 0x00


	//----- nvinfo : EIATTR_SPARSE_MMA_MASK
	.align		4
.L_4903:
        /*0078*/ 	.byte	0x03, 0x50
        /*007a*/ 	.short	0x0000


	//----- nvinfo : EIATTR_MAXREG_COUNT
	.align		4
        /*007c*/ 	.byte	0x03, 0x1b
        /*007e*/ 	.short	0x00ff


	//----- nvinfo : EIATTR_MERCURY_ISA_VERSION
	.align		4
        /*0080*/ 	.byte	0x03, 0x5f
        /*0082*/ 	.short	0x0101


	//----- nvinfo : EIATTR_EXIT_INSTR_OFFSETS
	.align		4
        /*0084*/ 	.byte	0x04, 0x1c
        /*0086*/ 	.short	(.L_4905 - .L_4904)


	//   ....[0]....
.L_4904:
        /*0088*/ 	.word	0x000008b0


	//   ....[1]....
        /*008c*/ 	.word	0x00000900


	//----- nvinfo : EIATTR_MAX_THREADS
	.align		4
.L_4905:
        /*0090*/ 	.byte	0x04, 0x05
        /*0092*/ 	.short	(.L_4907 - .L_4906)
.L_4906:
        /*0094*/ 	.word	0x00000080
        /*0098*/ 	.word	0x00000001
        /*009c*/ 	.word	0x00000001


	//----- nvinfo : EIATTR_CRS_STACK_SIZE
	.align		4
.L_4907:
        /*00a0*/ 	.byte	0x04, 0x1e
        /*00a2*/ 	.short	(.L_4909 - .L_4908)
.L_4908:
        /*00a4*/ 	.word	0x00000000


	//----- nvinfo : EIATTR_CBANK_PARAM_SIZE
	.align		4
.L_4909:
        /*00a8*/ 	.byte	0x03, 0x19
        /*00aa*/ 	.short	0x0024


	//----- nvinfo : EIATTR_PARAM_CBANK
	.align		4
        /*00ac*/ 	.byte	0x04, 0x0a
        /*00ae*/ 	.short	(.L_4911 - .L_4910)
	.align		4
.L_4910:
        /*00b0*/ 	.word	index@(.nv.constant0._ZN2at6native27unrolled_elementwise_kernelIZNS0_50_GLOBAL__N__2680c7bb_12_PowKernel_cu_140f0503_289629pow_tensor_scalar_kernel_implIddEEvRNS_18TensorIteratorBaseET0_EUldE1_St5arrayIPcLm2EELi4E23TrivialOffsetCalculatorILi1EjESC_NS0_6memory15LoadWithoutCastENSD_16StoreWithoutCastEEEviT_S6_T2_T3_T4_T5_)
        /*00b4*/ 	.short	0x0210
        /*00b6*/ 	.short	0x0024


	//----- nvinfo : EIATTR_SW_WAR
	.align		4
.L_4911:
        /*00b8*/ 	.byte	0x04, 0x36
        /*00ba*/ 	.short	(.L_4913 - .L_4912)
.L_4912:
        /*00bc*/ 	.word	0x00000008
.L_4913:


//--------------------- .nv.info._ZN2at6native29vectorized_elementwise_kernelILi2EZNS0_50_GLOBAL__N__2680c7bb_12_PowKernel_cu_140f0503_289629pow_tensor_scalar_kernel_implIddEEvRNS_18TensorIteratorBaseET0_EUldE1_St5arrayIPcLm2EEEEviS6_T1_ --------------------------
	.section	.nv.info._ZN2at6native29vectorized_elementwise_kernelILi2EZNS0_50_GLOBAL__N__2680c7bb_12_PowKernel_cu_140f0503_289629pow_tensor_scalar_kernel_implIddEEvRNS_18TensorIteratorBaseET0_EUldE1_St5arrayIPcLm2EEEEviS6_T1_,"",@"SHT_CUDA_INFO"
	.sectionflags	@""
	.align	4


	//----- nvinfo : EIATTR_CUDA_API_VERSION
	.align		4
        /*0000*/ 	.byte	0x04, 0x37
        /*0002*/ 	.short	(.L_4915 - .L_4914)
.L_4914:
        /*0004*/ 	.word	0x00000082


	//----- nvinfo : EIATTR_KPARAM_INFO
	.align		4
.L_4915:
        /*0008*/ 	.byte	0x04, 0x17
        /*000a*/ 	.short	(.L_4917 - .L_4916)
.L_4916:
        /*000c*/ 	.word	0x00000000
        /*0010*/ 	.short	0x0002
        /*0012*/ 	.short	0x0010
        /*0014*/ 	.byte	0x00, 0xf0, 0x41, 0x00


	//----- nvinfo : EIATTR_KPARAM_INFO
	.align		4
.L_4917:
        /*0018*/ 	.byte	0x04, 0x17
        /*001a*/ 	.short	(.L_4919 - .L_4918)
.L_4918:
        /*001c*/ 	.word	0x00000000
        /*0020*/ 	.short	0x0001
        /*0022*/ 	.short	0x0008
        /*0024*/ 	.byte	0x00, 0xf0, 0x21, 0x00


	//----- nvinfo : EIATTR_KPARAM_INFO
	.align		4
.L_4919:
        /*0028*/ 	.byte	0x04, 0x17
        /*002a*/ 	.short	(.L_4921 - .L_4920)
.L_4920:
        /*002c*/ 	.word	0x00000000
        /*0030*/ 	.short	0x0000
        /*0032*/ 	.short	0x0000
        /*0034*/ 	.byte	0x00, 0xf0, 0x11, 0x00


	//----- nvinfo : EIATTR_SPARSE_MMA_MASK
	.align		4
.L_4921:
        /*0038*/ 	.byte	0x03, 0x50
        /*003a*/ 	.short	0x0000


	//----- nvinfo : EIATTR_MAXREG_COUNT
	.align		4
        /*003c*/ 	.byte	0x03, 0x1b
        /*003e*/ 	.short	0x00ff


	//----- nvinfo : EIATTR_MERCURY_ISA_VERSION
	.align		4
        /*0040*/ 	.byte	0x03, 0x5f
        /*0042*/ 	.short	0x0101


	//----- nvinfo : EIATTR_EXIT_INSTR_OFFSETS
	.align		4
        /*0044*/ 	.byte	0x04, 0x1c
        /*0046*/ 	.short	(.L_4923 - .L_4922)


	//   ....[0]....
.L_4922:
        /*0048*/ 	.word	0x00000b60


	//   ....[1]....
        /*004c*/ 	.word	0x00001d40


	//   ....[2]....
        /*0050*/ 	.word	0x00001d90


	//----- nvinfo : EIATTR_MAX_THREADS
	.align		4
.L_4923:
        /*0054*/ 	.byte	0x04, 0x05
        /*0056*/ 	.short	(.L_4925 - .L_4924)
.L_4924:
        /*0058*/ 	.word	0x00000080
        /*005c*/ 	.word	0x00000001
        /*0060*/ 	.word	0x00000001


	//----- nvinfo : EIATTR_CRS_STACK_SIZE
	.align		4
.L_4925:
        /*0064*/ 	.byte	0x04, 0x1e
        /*0066*/ 	.short	(.L_4927 - .L_4926)
.L_4926:
        /*0068*/ 	.word	0x00000000


	//----- nvinfo : EIATTR_CBANK_PARAM_SIZE
	.align		4
.L_4927:
        /*006c*/ 	.byte	0x03, 0x19
        /*006e*/ 	.short	0x0020


	//----- nvinfo : EIATTR_PARAM_CBANK
	.align		4
        /*0070*/ 	.byte	0x04, 0x0a
        /*0072*/ 	.short	(.L_4929 - .L_4928)
	.align		4
.L_4928:
        /*0074*/ 	.word	index@(.nv.constant0._ZN2at6native29vectorized_elementwise_kernelILi2EZNS0_50_GLOBAL__N__2680c7bb_12_PowKernel_cu_140f0503_289629pow_tensor_scalar_kernel_implIddEEvRNS_18TensorIteratorBaseET0_EUldE1_St5arrayIPcLm2EEEEviS6_T1_)
        /*0078*/ 	.short	0x0210
        /*007a*/ 	.short	0x0020


	//----- nvinfo : EIATTR_SW_WAR
	.align		4
.L_4929:
        /*007c*/ 	.byte	0x04, 0x36
        /*007e*/ 	.short	(.L_4931 - .L_4930)
.L_4930:
        /*0080*/ 	.word	0x00000008
.L_4931:


//--------------------- .nv.info._ZN2at6native29vectorized_elementwise_kernelILi4EZNS0_50_GLOBAL__N__2680c7bb_12_PowKernel_cu_140f0503_289629pow_tensor_scalar_kernel_implIddEEvRNS_18TensorIteratorBaseET0_EUldE1_St5arrayIPcLm2EEEEviS6_T1_ --------------------------
	.section	.nv.info._ZN2at6native29vectorized_elementwise_kernelILi4EZNS0_50_GLOBAL__N__2680c7bb_12_PowKernel_cu_140f0503_289629pow_tensor_scalar_kernel_implIddEEvRNS_18TensorIteratorBaseET0_EUldE1_St5arrayIPcLm2EEEEviS6_T1_,"",@"SHT_CUDA_INFO"
	.sectionflags	@""
	.align	4


	//----- nvinfo : EIATTR_CUDA_API_VERSION
	.align		4
        /*0000*/ 	.byte	0x04, 0x37
        /*0002*/ 	.short	(.L_4933 - .L_4932)
.L_4932:
        /*0004*/ 	.word	0x00000082


	//----- nvinfo : EIATTR_KPARAM_INFO
	.align		4
.L_4933:
        /*0008*/ 	.byte	0x04, 0x17
        /*000a*/ 	.short	(.L_4935 - .L_4934)
.L_4934:
        /*000c*/ 	.word	0x00000000
        /*0010*/ 	.short	0x0002
        /*0012*/ 	.short	0x0010
        /*0014*/ 	.byte	0x00, 0xf0, 0x41, 0x00


	//----- nvinfo : EIATTR_KPARAM_INFO
	.align		4
.L_4935:
        /*0018*/ 	.byte	0x04, 0x17
        /*001a*/ 	.short	(.L_4937 - .L_4936)
.L_4936:
        /*001c*/ 	.word	0x00000000
        /*0020*/ 	.short	0x0001
        /*0022*/ 	.short	0x0008
        /*0024*/ 	.byte	0x00, 0xf0, 0x21, 0x00


	//----- nvinfo : EIATTR_KPARAM_INFO
	.align		4
.L_4937:
        /*0028*/ 	.byte	0x04, 0x17
        /*002a*/ 	.short	(.L_4939 - .L_4938)
.L_4938:
        /*002c*/ 	.word	0x00000000
        /*0030*/ 	.short	0x0000
        /*0032*/ 	.short	0x0000
        /*0034*/ 	.byte	0x00, 0xf0, 0x11, 0x00


	//----- nvinfo : EIATTR_SPARSE_MMA_MASK
	.align		4
.L_4939:
        /*0038*/ 	.byte	0x03, 0x50
        /*003a*/ 	.short	0x0000


	//----- nvinfo : EIATTR_MAXREG_COUNT
	.align		4
        /*003c*/ 	.byte	0x03, 0x1b
        /*003e*/ 	.short	0x00ff


	//----- nvinfo : EIATTR_MERCURY_ISA_VERSION
	.align		4
        /*0040*/ 	.byte	0x03, 0x5f
        /*0042*/ 	.short	0x0101


	//----- nvinfo : EIATTR_EXIT_INSTR_OFFSETS
	.align		4
        /*0044*/ 	.byte	0x04, 0x1c
        /*0046*/ 	.short	(.L_4941 - .L_4940)


	//   ....[0]....
.L_4940:
        /*0048*/ 	.word	0x00000b60


	//   ....[1]....
        /*004c*/ 	.word	0x00001d40


	//   ....[2]....
        /*0050*/ 	.word	0x00001d90


	//----- nvinfo : EIATTR_MAX_THREADS
	.align		4
.L_4941:
        /*0054*/ 	.byte	0x04, 0x05
        /*0056*/ 	.short	(.L_4943 - .L_4942)
.L_4942:
        /*0058*/ 	.word	0x00000080
        /*005c*/ 	.word	0x00000001
        /*0060*/ 	.word	0x00000001


	//----- nvinfo : EIATTR_CRS_STACK_SIZE
	.align		4
.L_4943:
        /*0064*/ 	.byte	0x04, 0x1e
        /*0066*/ 	.short	(.L_4945 - .L_4944)
.L_4944:
        /*0068*/ 	.word	0x00000000


	//----- nvinfo : EIATTR_CBANK_PARAM_SIZE
	.align		4
.L_4945:
        /*006c*/ 	.byte	0x03, 0x19
        /*006e*/ 	.short	0x0020


	//----- nvinfo : EIATTR_PARAM_CBANK
	.align		4
        /*0070*/ 	.byte	0x04, 0x0a
        /*0072*/ 	.short	(.L_4947 - .L_4946)
	.align		4
.L_4946:
        /*0074*/ 	.word	index@(.nv.constant0._ZN2at6native29vectorized_elementwise_kernelILi4EZNS0_50_GLOBAL__N__2680c7bb_12_PowKernel_cu_140f0503_289629pow_tensor_scalar_kernel_implIddEEvRNS_18TensorIteratorBaseET0_EUldE1_St5arrayIPcLm2EEEEviS6_T1_)
        /*0078*/ 	.short	0x0210
        /*007a*/ 	.short	0x0020


	//----- nvinfo : EIATTR_SW_WAR
	.align		4
.L_4947:
        /*007c*/ 	.byte	0x04, 0x36
        /*007e*/ 	.short	(.L_4949 - .L_4948)
.L_4948:
        /*0080*/ 	.word	0x00000008
.L_4949:


//--------------------- .nv.info._ZN2at6native29vectorized_elementwise_kernelILi8EZNS0_50_GLOBAL__N__2680c7bb_12_PowKernel_cu_140f0503_289629pow_tensor_scalar_kernel_implIddEEvRNS_18TensorIteratorBaseET0_EUldE1_St5arrayIPcLm2EEEEviS6_T1_ --------------------------
	.section	.nv.info._ZN2at6native29vectorized_elementwise_kernelILi8EZNS0_50_GLOBAL__N__2680c7bb_12_PowKernel_cu_140f0503_289629pow_tensor_scalar_kernel_implIddEEvRNS_18TensorIteratorBaseET0_EUldE1_St5arrayIPcLm2EEEEviS6_T1_,"",@"SHT_CUDA_INFO"
	.sectionflags	@""
	.align	4


	//----- nvinfo : EIATTR_CUDA_API_VERSION
	.align		4
        /*0000*/ 	.byte	0x04, 0x37
        /*0002*/ 	.short	(.L_4951 - .L_4950)
.L_4950:
        /*0004*/ 	.word	0x00000082


	//----- nvinfo : EIATTR_KPARAM_INFO
	.align		4
.L_4951:
        /*0008*/ 	.byte	0x04, 0x17
        /*000a*/ 	.short	(.L_4953 - .L_4952)
.L_4952:
        /*000c*/ 	.word	0x00000000
        /*0010*/ 	.short	0x0002
        /*0012*/ 	.short	0x0010
        /*0014*/ 	.byte	0x00, 0xf0, 0x41, 0x00


	//----- nvinfo : EIATTR_KPARAM_INFO
	.align		4
.L_4953:
        /*0018*/ 	.byte	0x04, 0x17
        /*001a*/ 	.short	(.L_4955 - .L_4954)
.L_4954:
        /*001c*/ 	.word	0x00000000
        /*0020*/ 	.short	0x0001
        /*0022*/ 	.short	0x0008
        /*0024*/ 	.byte	0x00, 0xf0, 0x21, 0x00


	//----- nvinfo : EIATTR_KPARAM_INFO
	.align		4
.L_4955:
        /*0028*/ 	.byte	0x04, 0x17
        /*002a*/ 	.short	(.L_4957 - .L_4956)
.L_4956:
        /*002c*/ 	.word	0x00000000
        /*0030*/ 	.short	0x0000
        /*0032*/ 	.short	0x0000
        /*0034*/ 	.byte	0x00, 0xf0, 0x11, 0x00


	//----- nvinfo : EIATTR_SPARSE_MMA_MASK
	.align		4
.L_4957:
        /*0038*/ 	.byte	0x03, 0x50
        /*003a*/ 	.short	0x0000


	//----- nvinfo : EIATTR_MAXREG_COUNT
	.align		4
        /*003c*/ 	.byte	0x03, 0x1b
        /*003e*/ 	.short	0x00ff


	//----- nvinfo : EIATTR_MERCURY_ISA_VERSION
	.align		4
        /*0040*/ 	.byte	0x03, 0x5f
        /*0042*/ 	.short	0x0101


	//----- nvinfo : EIATTR_EXIT_INSTR_OFFSETS
	.align		4
        /*0044*/ 	.byte	0x04, 0x1c
        /*0046*/ 	.short	(.L_4959 - .L_4958)


	//   ....[0]....
.L_4958:
        /*0048*/ 	.word	0x00000b60


	//   ....[1]....
        /*004c*/ 	.word	0x00001d40


	//   ....[2]....
        /*0050*/ 	.word	0x00001d90


	//----- nvinfo : EIATTR_MAX_THREADS
	.align		4
.L_4959:
        /*0054*/ 	.byte	0x04, 0x05
        /*0056*/ 	.short	(.L_4961 - .L_4960)
.L_4960:
        /*0058*/ 	.word	0x00000080
        /*005c*/ 	.word	0x00000001
        /*0060*/ 	.word	0x00000001


	//----- nvinfo : EIATTR_CRS_STACK_SIZE
	.align		4
.L_4961:
        /*0064*/ 	.byte	0x04, 0x1e
        /*0066*/ 	.short	(.L_4963 - .L_4962)
.L_4962:
        /*0068*/ 	.word	0x00000000


	//----- nvinfo : EIATTR_CBANK_PARAM_SIZE
	.align		4
.L_4963:
        /*006c*/ 	.byte	0x03, 0x19
        /*006e*/ 	.short	0x0020


	//----- nvinfo : EIATTR_PARAM_CBANK
	.align		4
        /*0070*/ 	.byte	0x04, 0x0a
        /*0072*/ 	.short	(.L_4965 - .L_4964)
	.align		4
.L_4964:
        /*0074*/ 	.word	index@(.nv.constant0._ZN2at6native29vectorized_elementwise_kernelILi8EZNS0_50_GLOBAL__N__2680c7bb_12_PowKernel_cu_140f0503_289629pow_tensor_scalar_kernel_implIddEEvRNS_18TensorIteratorBaseET0_EUldE1_St5arrayIPcLm2EEEEviS6_T1_)
        /*0078*/ 	.short	0x0210
        /*007a*/ 	.short	0x0020


	//----- nvinfo : EIATTR_SW_WAR
	.align		4
.L_4965:
        /*007c*/ 	.byte	0x04, 0x36
        /*007e*/ 	.short	(.L_4967 - .L_4966)
.L_4966:
        /*0080*/ 	.word	0x00000008
.L_4967:


//--------------------- .nv.info._ZN2at6native18elementwise_kernelILi128ELi4EZNS0_15gpu_kernel_implIZNS0_50_GLOBAL__N__2680c7bb_12_PowKernel_cu_140f0503_289629pow_tensor_scalar_kernel_implIddEEvRNS_18TensorIteratorBaseET0_EUldE0_EEvS6_RKT_EUliE_EEviT1_ --------------------------
	.section	.nv.info._ZN2at6native18elementwise_kernelILi128ELi4EZNS0_15gpu_kernel_implIZNS0_50_GLOBAL__N__2680c7bb_12_PowKernel_cu_140f0503_289629pow_tensor_scalar_kernel_implIddEEvRNS_18TensorIteratorBaseET0_EUldE0_EEvS6_RKT_EUliE_EEviT1_,"",@"SHT_CUDA_INFO"
	.sectionflags	@""
	.align	4


	//----- nvinfo : EIATTR_CUDA_API_VERSION
	.align		4
        /*0000*/ 	.byte	0x04, 0x37
        /*0002*/ 	.short	(.L_4969 - .L_4968)
.L_4968:
        /*0004*/ 	.word	0x00000082


	//----- nvinfo : EIATTR_KPARAM_INFO
	.align		4
.L_4969:
        /*0008*/ 	.byte	0x04, 0x17
        /*000a*/ 	.short	(.L_4971 - .L_4970)
.L_4970:
        /*000c*/ 	.word	0x00000000
        /*0010*/ 	.short	0x0001
        /*0012*/ 	.short	0x0008
        /*0014*/ 	.byte	0x00, 0xf0, 0x81, 0x08


	//----- nvinfo : EIATTR_KPARAM_INFO
	.align		4
.L_4971:
        /*0018*/ 	.byte	0x04, 0x17
        /*001a*/ 	.short	(.L_4973 - .L_4972)
.L_4972:
        /*001c*/ 	.word	0x00000000
        /*0020*/ 	.short	0x0000
        /*0022*/ 	.short	0x0000
        /*0024*/ 	.byte	0x00, 0xf0, 0x11, 0x00


	//----- nvinfo : EIATTR_SPARSE_MMA_MASK
	.align		4
.L_4973:
        /*0028*/ 	.byte	0x03, 0x50
        /*002a*/ 	.short	0x0000


	//----- nvinfo : EIATTR_MAXREG_COUNT
	.align		4
        /*002c*/ 	.byte	0x03, 0x1b
        /*002e*/ 	.short	0x0080


	//----- nvinfo : EIATTR_EXTERNS
	.align		4
        /*0030*/ 	.byte	0x04, 0x0f
        /*0032*/ 	.short	(.L_4975 - .L_4974)


	//   ....[0]....
	.align		4
.L_4974:
        /*0034*/ 	.word	index@(__assertfail)


	//----- nvinfo : EIATTR_MERCURY_ISA_VERSION
	.align		4
.L_4975:
        /*0038*/ 	.byte	0x03, 0x5f
        /*003a*/ 	.short	0x0101


	//----- nvinfo : EIATTR_SYSCALL_OFFSETS
	.align		4
        /*003c*/ 	.byte	0x04, 0x46
        /*003e*/ 	.short	(.L_4977 - .L_4976)


	//   ....[0]....
.L_4976:
        /*0040*/ 	.word	0x00002250


	//   ....[1]....
        /*0044*/ 	.word	0x00003390


	//   ....[2]....
        /*0048*/ 	.word	0x00005620


	//   ....[3]....
        /*004c*/ 	.word	0x00006760


	//   ....[4]....
        /*0050*/ 	.word	0x000089e0


	//   ....[5]....
        /*0054*/ 	.word	0x00009b20


	//   ....[6]....
        /*0058*/ 	.word	0x0000bd90


	//   ....[7]....
        /*005c*/ 	.word	0x0000ced0


	//----- nvinfo : EIATTR_EXIT_INSTR_OFFSETS
	.align		4
.L_4977:
        /*0060*/ 	.byte	0x04, 0x1c
        /*0062*/ 	.short	(.L_4979 - .L_4978)


	//   ....[0]....
.L_4978:
        /*0064*/ 	.word	0x00009bd0


	//   ....[1]....
        /*0068*/ 	.word	0x0000bf10


	//   ....[2]....
        /*006c*/ 	.word	0x0000bf50


	//   ....[3]....
        /*0070*/ 	.word	0x0000bfe0


	//   ....[4]....
        /*0074*/ 	.word	0x0000c010


	//   ....[5]....
        /*0078*/ 	.word	0x0000c040


	//   ....[6]....
        /*007c*/ 	.word	0x0000c110


	//   ....[7]....
        /*0080*/ 	.word	0x0000c190


	//   ....[8]....
        /*0084*/ 	.word	0x0000c270


	//   ....[9]....
        /*0088*/ 	.word	0x0000c300


	//   ....[10]....
        /*008c*/ 	.word	0x0000c320


	//   ....[11]....
        /*0090*/ 	.word	0x0000c3e0


	//   ....[12]....
        /*0094*/ 	.word	0x0000c410


	//   ....[13]....
        /*0098*/ 	.word	0x0000c5e0


	//   ....[14]....
        /*009c*/ 	.word	0x0000c780


	//   ....[15]....
        /*00a0*/ 	.word	0x0000c800


	//   ....[16]....
        /*00a4*/ 	.word	0x0000c8b0


	//   ....[17]....
        /*00a8*/ 	.word	0x0000ca70


	//   ....[18]....
        /*00ac*/ 	.word	0x0000cc30


	//   ....[19]....
        /*00b0*/ 	.word	0x0000cdd0


	//   ....[20]....
        /*00b4*/ 	.word	0x0000cee0


	//   ....[21]....
        /*00b8*/ 	.word	0x0000cf10


	//   ....[22]....
        /*00bc*/ 	.word	0x0000cf40


	//----- nvinfo : EIATTR_MAX_THREADS
	.align		4
.L_4979:
        /*00c0*/ 	.byte	0x04, 0x05
        /*00c2*/ 	.short	(.L_4981 - .L_4980)
.L_4980:
        /*00c4*/ 	.word	0x00000080
        /*00c8*/ 	.word	0x00000001
        /*00cc*/ 	.word	0x00000001


	//----- nvinfo : EIATTR_CRS_STACK_SIZE
	.align		4
.L_4981:
        /*00d0*/ 	.byte	0x04, 0x1e
        /*00d2*/ 	.short	(.L_4983 - .L_4982)
.L_4982:
        /*00d4*/ 	.word	0x00000000


	//----- nvinfo : EIATTR_CBANK_PARAM_SIZE
	.align		4
.L_4983:
        /*00d8*/ 	.byte	0x03, 0x19
        /*00da*/ 	.short	0x0228


	//----- nvinfo : EIATTR_PARAM_CBANK
	.align		4
        /*00dc*/ 	.byte	0x04, 0x0a
        /*00de*/ 	.short	(.L_4985 - .L_4984)
	.align		4
.L_4984:
        /*00e0*/ 	.word	index@(.nv.constant0._ZN2at6native18elementwise_kernelILi128ELi4EZNS0_15gpu_kernel_implIZNS0_50_GLOBAL__N__2680c7bb_12_PowKernel_cu_140f0503_289629pow_tensor_scalar_kernel_implIddEEvRNS_18TensorIteratorBaseET0_EUldE0_EEvS6_RKT_EUliE_EEviT1_)
        /*00e4*/ 	.short	0x0210
        /*00e6*/ 	.short	0x0228


	//----- nvinfo : EIATTR_SW_WAR
	.align		4
.L_4985:
        /*00e8*/ 	.byte	0x04, 0x36
        /*00ea*/ 	.short	(.L_4987 - .L_4986)
.L_4986:
        /*00ec*/ 	.word	0x00000008
.L_4987:


//--------------------- .nv.info._ZN2at6native27unrolled_elementwise_kernelIZNS0_50_GLOBAL__N__2680c7bb_12_PowKernel_cu_140f0503_289629pow_tensor_scalar_kernel_implIddEEvRNS_18TensorIteratorBaseET0_EUldE0_St5arrayIPcLm2EELi4E23TrivialOffsetCalculatorILi1EjESC_NS0_6memory12LoadWithCastILi1EEENSD_13StoreWithCastILi1EEEEEviT_S6_T2_T3_T4_T5_ --------------------------
	.section	.nv.info._ZN2at6native27unrolled_elementwise_kernelIZNS0_50_GLOBAL__N__2680c7bb_12_PowKernel_cu_140f0503_289629pow_tensor_scalar_kernel_implIddEEvRNS_18TensorIteratorBaseET0_EUldE0_St5arrayIPcLm2EELi4E23TrivialOffsetCalculatorILi1EjESC_NS0_6memory12LoadWithCastILi1EEENSD_13StoreWithCastILi1EEEEEviT_S6_T2_T3_T4_T5_,"",@"SHT_CUDA_INFO"
	.sectionflags	@""
	.align	4


	//----- nvinfo : EIATTR_CUDA_API_VERSION
	.align		4
        /*0000*/ 	.byte	0x04, 0x37
        /*0002*/ 	.short	(.L_4989 - .L_4988)
.L_4988:
        /*0004*/ 	.word	0x00000082


	//----- nvinfo : EIATTR_KPARAM_INFO
	.align		4
.L_4989:
        /*0008*/ 	.byte	0x04, 0x17
        /*000a*/ 	.short	(.L_4991 - .L_4990)
.L_4990:
        /*000c*/ 	.word	0x00000000
        /*0010*/ 	.short	0x0006
        /*0012*/ 	.short	0x002c
        /*0014*/ 	.byte	0x00, 0xf0, 0x21, 0x00


	//----- nvinfo : EIATTR_KPARAM_INFO
	.align		4
.L_4991:
        /*0018*/ 	.byte	0x04, 0x17
        /*001a*/ 	.short	(.L_4993 - .L_4992)
.L_4992:
        /*001c*/ 	.word	0x00000000
        /*0020*/ 	.short	0x0005
        /*0022*/ 	.short	0x0024
        /*0024*/ 	.byte	0x00, 0xf0, 0x21, 0x00


	//----- nvinfo : EIATTR_KPARAM_INFO
	.align		4
.L_4993:
        /*0028*/ 	.byte	0x04, 0x17
        /*002a*/ 	.short	(.L_4995 - .L_4994)
.L_4994:
        /*002c*/ 	.word	0x00000000
        /*0030*/ 	.short	0x0004
        /*0032*/ 	.short	0x0021
        /*0034*/ 	.byte	0x00, 0xf0, 0x05, 0x00


	//----- nvinfo : EIATTR_KPARAM_INFO
	.align		4
.L_4995:
        /*0038*/ 	.byte	0x04, 0x17
        /*003a*/ 	.short	(.L_4997 - .L_4996)
.L_4996:
        /*003c*/ 	.word	0x00000000
        /*0040*/ 	.short	0x0003
        /*0042*/ 	.short	0x0020
        /*0044*/ 	.byte	0x00, 0xf0, 0x05, 0x00


	//----- nvinfo : EIATTR_KPARAM_INFO
	.align		4
.L_4997:
        /*0048*/ 	.byte	0x04, 0x17
        /*004a*/ 	.short	(.L_4999 - .L_4998)
.L_4998:
        /*004c*/ 	.word	0x00000000
        /*0050*/ 	.short	0x0002
        /*0052*/ 	.short	0x0010
        /*0054*/ 	.byte	0x00, 0xf0, 0x41, 0x00


	//----- nvinfo : EIATTR_KPARAM_INFO
	.align		4
.L_4999:
        /*0058*/ 	.byte	0x04, 0x17
        /*005a*/ 	.short	(.L_5001 - .L_5000)
.L_5000:
        /*005c*/ 	.word	0x00000000
        /*0060*/ 	.short	0x0001
        /*0062*/ 	.short	0x0008
        /*0064*/ 	.byte	0x00, 0xf0, 0x21, 0x00


	//----- nvinfo : EIATTR_KPARAM_INFO
	.align		4
.L_5001:
        /*0068*/ 	.byte	0x04, 0x17
        /*006a*/ 	.short	(.L_5003 - .L_5002)
.L_5002:
        /*006c*/ 	.word	0x00000000
        /*0070*/ 	.short	0x0000
        /*0072*/ 	.short	0x0000
        /*0074*/ 	.byte	0x00, 0xf0, 0x11, 0x00


	//----- nvinfo : EIATTR_SPARSE_MMA_MASK
	.align		4
.L_5003:
        /*0078*/ 	.byte	0x03, 0x50
        /*007a*/ 	.short	0x0000


	//----- nvinfo : EIATTR_MAXREG_COUNT
	.align		4
        /*007c*/ 	.byte	0x03, 0x1b
        /*007e*/ 	.short	0x00ff


	//----- nvinfo : EIATTR_EXTERNS
	.align		4
        /*0080*/ 	.byte	0x04, 0x0f
        /*0082*/ 	.short	(.L_5005 - .L_5004)


	//   ....[0]....
	.align		4
.L_5004:
        /*0084*/ 	.word	index@(__assertfail)


	//----- nvinfo : EIATTR_MERCURY_ISA_VERSION
	.align		4
.L_5005:
        /*0088*/ 	.byte	0x03, 0x5f
        /*008a*/ 	.short	0x0101


	//----- nvinfo : EIATTR_SYSCALL_OFFSETS
	.align		4
        /*008c*/ 	.byte	0x04, 0x46
        /*008e*/ 	.short	(.L_5007 - .L_5006)


	//   ....[0]....
.L_5006:
        /*0090*/ 	.word	0x00000f80


	//   ....[1]....
        /*0094*/ 	.word	0x00001f20


	//   ....[2]....
        /*0098*/ 	.word	0x00002ed0


	//   ....[3]....
        /*009c*/ 	.word	0x00003e50


	//   ....[4]....
        /*00a0*/ 	.word	0x00005090


	//   ....[5]....
        /*00a4*/ 	.word	0x00006220


	//   ....[6]....
        /*00a8*/ 	.word	0x000073a0


	//   ....[7]....
        /*00ac*/ 	.word	0x00008540


	//----- nvinfo : EIATTR_EXIT_INSTR_OFFSETS
	.align		4
.L_5007:
        /*00b0*/ 	.byte	0x04, 0x1c
        /*00b2*/ 	.short	(.L_5009 - .L_5008)


	//   ....[0]....
.L_5008:
        /*00b4*/ 	.word	0x00007440


	//   ....[1]....
        /*00b8*/ 	.word	0x00007580


	//   ....[2]....
        /*00bc*/ 	.word	0x000075c0


	//   ....[3]....
        /*00c0*/ 	.word	0x00007650


	//   ....[4]....
        /*00c4*/ 	.word	0x00007680


	//   ....[5]....
        /*00c8*/ 	.word	0x000076b0


	//   ....[6]....
        /*00cc*/ 	.word	0x00007780


	//   ....[7]....
        /*00d0*/ 	.word	0x00007800


	//   ....[8]....
        /*00d4*/ 	.word	0x000078e0


	//   ....[9]....
        /*00d8*/ 	.word	0x00007970


	//   ....[10]....
        /*00dc*/ 	.word	0x00007990


	//   ....[11]....
        /*00e0*/ 	.word	0x00007a50


	//   ....[12]....
        /*00e4*/ 	.word	0x00007a80


	//   ....[13]....
        /*00e8*/ 	.word	0x00007c50


	//   ....[14]....
        /*00ec*/ 	.word	0x00007df0


	//   ....[15]....
        /*00f0*/ 	.word	0x00007e70


	//   ....[16]....
        /*00f4*/ 	.word	0x00007f20


	//   ....[17]....
        /*00f8*/ 	.word	0x000080e0


	//   ....[18]....
        /*00fc*/ 	.word	0x000082a0


	//   ....[19]....
        /*0100*/ 	.word	0x00008440


	//   ....[20]....
        /*0104*/ 	.word	0x00008550


	//   ....[21]....
        /*0108*/ 	.word	0x00008580


	//   ....[22]....
        /*010c*/ 	.word	0x000085b0


	//----- nvinfo : EIATTR_MAX_THREADS
	.align		4
.L_5009:
        /*0110*/ 	.byte	0x04, 0x05
        /*0112*/ 	.short	(.L_5011 - .L_5010)
.L_5010:
        /*0114*/ 	.word	0x00000080
        /*0118*/ 	.word	0x00000001
        /*011c*/ 	.word	0x00000001


	//----- nvinfo : EIATTR_CRS_STACK_SIZE
	.align		4
.L_5011:
        /*0120*/ 	.byte	0x04, 0x1e
        /*0122*/ 	.short	(.L_5013 - .L_5012)
.L_5012:
        /*0124*/ 	.word	0x00000000


	//----- nvinfo : EIATTR_CBANK_PARAM_SIZE
	.align		4
.L_5013:
        /*0128*/ 	.byte	0x03, 0x19
        /*012a*/ 	.short	0x0034


	//----- nvinfo : EIATTR_PARAM_CBANK
	.align		4
        /*012c*/ 	.byte	0x04, 0x0a
        /*012e*/ 	.short	(.L_5015 - .L_5014)
	.align		4
.L_5014:
        /*0130*/ 	.word	index@(.nv.constant0._ZN2at6native27unrolled_elementwise_kernelIZNS0_50_GLOBAL__N__2680c7bb_12_PowKernel_cu_140f0503_289629pow_tensor_scalar_kernel_implIddEEvRNS_18TensorIteratorBaseET0_EUldE0_St5arrayIPcLm2EELi4E23TrivialOffsetCalculatorILi1EjESC_NS0_6memory12LoadWithCastILi1EEENSD_13StoreWithCastILi1EEEEEviT_S6_T2_T3_T4_T5_)
        /*0134*/ 	.short	0x0210
        /*0136*/ 	.short	0x0034


	//----- nvinfo : EIATTR_SW_WAR
	.align		4
.L_5015:
        /*0138*/ 	.byte	0x04, 0x36
        /*013a*/ 	.short	(.L_5017 - .L_5016)
.L_5016:
        /*013c*/ 	.word	0x00000008
.L_5017:


//--------------------- .nv.info._ZN2at6native18elementwise_kernelILi128ELi2EZNS0_22gpu_kernel_impl_nocastIZNS0_50_GLOBAL__N__2680c7bb_12_PowKernel_cu_140f0503_289629pow_tensor_scalar_kernel_implIddEEvRNS_18TensorIteratorBaseET0_EUldE0_EEvS6_RKT_EUliE_EEviT1_ --------------------------
	.section	.nv.info._ZN2at6native18elementwise_kernelILi128ELi2EZNS0_22gpu_kernel_impl_nocastIZNS0_50_GLOBAL__N__2680c7bb_12_PowKernel_cu_140f0503_289629pow_tensor_scalar_kernel_implIddEEvRNS_18TensorIteratorBaseET0_EUldE0_EEvS6_RKT_EUliE_EEviT1_,"",@"SHT_CUDA_INFO"
	.sectionflags	@""
	.align	4


	//----- nvinfo : EIATTR_CUDA_API_VERSION
	.align		4
        /*0000*/ 	.byte	0x04, 0x37
        /*0002*/ 	.short	(.L_5019 - .L_5018)
.L_5018:
        /*0004*/ 	.word	0x00000082


	//----- nvinfo : EIATTR_KPARAM_INFO
	.align		4
.L_5019:
        /*0008*/ 	.byte	0x04, 0x17
        /*000a*/ 	.short	(.L_5021 - .L_5020)
.L_5020:
        /*000c*/ 	.word	0x00000000
        /*0010*/ 	.short	0x0001
        /*0012*/ 	.short	0x0008
        /*0014*/ 	.byte	0x00, 0xf0, 0x61, 0x08


	//----- nvinfo : EIATTR_KPARAM_INFO
	.align		4
.L_5021:
        /*0018*/ 	.byte	0x04, 0x17
        /*001a*/ 	.short	(.L_5023 - .L_5022)
.L_5022:
        /*001c*/ 	.word	0x00000000
        /*0020*/ 	.short	0x0000
        /*0022*/ 	.short	0x0000
        /*0024*/ 	.byte	0x00, 0xf0, 0x11, 0x00


	//----- nvinfo : EIATTR_SPARSE_MMA_MASK
	.align		4
.L_5023:
        /*0028*/ 	.byte	0x03, 0x50
        /*002a*/ 	.short	0x0000


	//----- nvinfo : EIATTR_MAXREG_COUNT
	.align		4
        /*002c*/ 	.byte	0x03, 0x1b
        /*002e*/ 	.short	0x0080


	//----- nvinfo : EIATTR_MERCURY_ISA_VERSION
	.align		4
        /*0030*/ 	.byte	0x03, 0x5f
        /*0032*/ 	.short	0x0101


	//----- nvinfo : EIATTR_EXIT_INSTR_OFFSETS
	.align		4
        /*0034*/ 	.byte	0x04, 0x1c
        /*0036*/ 	.short	(.L_5025 - .L_5024)


	//   ....[0]....
.L_5024:
        /*0038*/ 	.word	0x00001450


	//   ....[1]....
        /*003c*/ 	.word	0x000027f0


	//----- nvinfo : EIATTR_MAX_THREADS
	.align		4
.L_5025:
        /*0040*/ 	.byte	0x04, 0x05
        /*0042*/ 	.short	(.L_5027 - .L_5026)
.L_5026:
        /*0044*/ 	.word	0x00000080
        /*0048*/ 	.word	0x00000001
        /*004c*/ 	.word	0x00000001


	//----- nvinfo : EIATTR_CRS_STACK_SIZE
	.align		4
.L_5027:
        /*0050*/ 	.byte	0x04, 0x1e
        /*0052*/ 	.short	(.L_5029 - .L_5028)
.L_5028:
        /*0054*/ 	.word	0x00000000


	//----- nvinfo : EIATTR_CBANK_PARAM_SIZE
	.align		4
.L_5029:
        /*0058*/ 	.byte	0x03, 0x19
        /*005a*/ 	.short	0x0220


	//----- nvinfo : EIATTR_PARAM_CBANK
	.align		4
        /*005c*/ 	.byte	0x04, 0x0a
        /*005e*/ 	.short	(.L_5031 - .L_5030)
	.align		4
.L_5030:
        /*0060*/ 	.word	index@(.nv.constant0._ZN2at6native18elementwise_kernelILi128ELi2EZNS0_22gpu_kernel_impl_nocastIZNS0_50_GLOBAL__N__2680c7bb_12_PowKernel_cu_140f0503_289629pow_tensor_scalar_kernel_implIddEEvRNS_18TensorIteratorBaseET0_EUldE0_EEvS6_RKT_EUliE_EEviT1_)
        /*0064*/ 	.short	0x0210
        /*0066*/ 	.short	0x0220


	//----- nvinfo : EIATTR_SW_WAR
	.align		4
.L_5031:
        /*0068*/ 	.byte	0x04, 0x36
        /*006a*/ 	.short	(.L_5033 - .L_5032)
.L_5032:
        /*006c*/ 	.word	0x00000008
.L_5033:


//--------------------- .nv.info._ZN2at6native27unrolled_elementwise_kernelIZNS0_50_GLOBAL__N__2680c7bb_12_PowKernel_cu_140f0503_289629pow_tensor_scalar_kernel_implIddEEvRNS_18TensorIteratorBaseET0_EUldE0_St5arrayIPcLm2EELi4E23TrivialOffsetCalculatorILi1EjESC_NS0_6memory15LoadWithoutCastENSD_16StoreWithoutCastEEEviT_S6_T2_T3_T4_T5_ --------------------------
	.section	.nv.info._ZN2at6native27unrolled_elementwise_kernelIZNS0_50_GLOBAL__N__2680c7bb_12_PowKernel_cu_140f0503_289629pow_tensor_scalar_kernel_implIddEEvRNS_18TensorIteratorBaseET0_EUldE0_St5arrayIPcLm2EELi4E23TrivialOffsetCalculatorILi1EjESC_NS0_6memory15LoadWithoutCastENSD_16StoreWithoutCastEEEviT_S6_T2_T3_T4_T5_,"",@"SHT_CUDA_INFO"
	.sectionflags	@""
	.align	4


	//----- nvinfo : EIATTR_CUDA_API_VERSION
	.align		4
        /*0000*/ 	.byte	0x04, 0x37
        /*0002*/ 	.short	(.L_5035 - .L_5034)
.L_5034:
        /*0004*/ 	.word	0x00000082


	//----- nvinfo : EIATTR_KPARAM_INFO
	.align		4
.L_5035:
        /*0008*/ 	.byte	0x04, 0x17
        /*000a*/ 	.short	(.L_5037 - .L_5036)
.L_5036:
        /*000c*/ 	.word	0x00000000
        /*0010*/ 	.short	0x0006
        /*0012*/ 	.short	0x0023
        /*0014*/ 	.byte	0x00, 0xf0, 0x05, 0x00


	//----- nvinfo : EIATTR_KPARAM_INFO
	.align		4
.L_5037:
        /*0018*/ 	.byte	0x04, 0x17
        /*001a*/ 	.short	(.L_5039 - .L_5038)
.L_5038:
        /*001c*/ 	.word	0x00000000
        /*0020*/ 	.short	0x0005
        /*0022*/ 	.short	0x0022
        /*0024*/ 	.byte	0x00, 0xf0, 0x05, 0x00


	//----- nvinfo : EIATTR_KPARAM_INFO
	.align		4
.L_5039:
        /*0028*/ 	.byte	0x04, 0x17
        /*002a*/ 	.short	(.L_5041 - .L_5040)
.L_5040:
        /*002c*/ 	.word	0x00000000
        /*0030*/ 	.short	0x0004
        /*0032*/ 	.short	0x0021
        /*0034*/ 	.byte	0x00, 0xf0, 0x05, 0x00


	//----- nvinfo : EIATTR_KPARAM_INFO
	.align		4
.L_5041:
        /*0038*/ 	.byte	0x04, 0x17
        /*003a*/ 	.short	(.L_5043 - .L_5042)
.L_5042:
        /*003c*/ 	.word	0x00000000
        /*0040*/ 	.short	0x0003
        /*0042*/ 	.short	0x0020
        /*0044*/ 	.byte	0x00, 0xf0, 0x05, 0x00


	//----- nvinfo : EIATTR_KPARAM_INFO
	.align		4
.L_5043:
        /*0048*/ 	.byte	0x04, 0x17
        /*004a*/ 	.short	(.L_5045 - .L_5044)
.L_5044:
        /*004c*/ 	.word	0x00000000
        /*0050*/ 	.short	0x0002
        /*0052*/ 	.short	0x0010
        /*0054*/ 	.byte	0x00, 0xf0, 0x41, 0x00


	//----- nvinfo : EIATTR_KPARAM_INFO
	.align		4
.L_5045:
        /*0058*/ 	.byte	0x04, 0x17
        /*005a*/ 	.short	(.L_5047 - .L_5046)
.L_5046:
        /*005c*/ 	.word	0x00000000
        /*0060*/ 	.short	0x0001
        /*0062*/ 	.short	0x0008
        /*0064*/ 	.byte	0x00, 0xf0, 0x21, 0x00


	//----- nvinfo : EIATTR_KPARAM_INFO
	.align		4
.L_5047:
        /*0068*/ 	.byte	0x04, 0x17
        /*006a*/ 	.short	(.L_5049 - .L_5048)
.L_5048:
        /*006c*/ 	.word	0x00000000
        /*0070*/ 	.short	0x0000
        /*0072*/ 	.short	0x0000
        /*0074*/ 	.byte	0x00, 0xf0, 0x11, 0x00


	//----- nvinfo : EIATTR_SPARSE_MMA_MASK
	.align		4
.L_5049:
        /*0078*/ 	.byte	0x03, 0x50
        /*007a*/ 	.short	0x0000


	//----- nvinfo : EIATTR_MAXREG_COUNT
	.align		4
        /*007c*/ 	.byte	0x03, 0x1b
        /*007e*/ 	.short	0x00ff


	//----- nvinfo : EIATTR_MERCURY_ISA_VERSION
	.align		4
        /*0080*/ 	.byte	0x03, 0x5f
        /*0082*/ 	.short	0x0101


	//----- nvinfo : EIATTR_EXIT_INSTR_OFFSETS
	.align		4
        /*0084*/ 	.byte	0x04, 0x1c
        /*0086*/ 	.short	(.L_5051 - .L_5050)


	//   ....[0]....
.L_5050:
        /*0088*/ 	.word	0x000003c0


	//   ....[1]....
        /*008c*/ 	.word	0x00000430


	//----- nvinfo : EIATTR_MAX_THREADS
	.align		4
.L_5051:
        /*0090*/ 	.byte	0x04, 0x05
        /*0092*/ 	.short	(.L_5053 - .L_5052)
.L_5052:
        /*0094*/ 	.word	0x00000080
        /*0098*/ 	.word	0x00000001
        /*009c*/ 	.word	0x00000001


	//----- nvinfo : EIATTR_CRS_STACK_SIZE
	.align		4
.L_5053:
        /*00a0*/ 	.byte	0x04, 0x1e
        /*00a2*/ 	.short	(.L_5055 - .L_5054)
.L_5054:
        /*00a4*/ 	.word	0x00000000


	//----- nvinfo : EIATTR_CBANK_PARAM_SIZE
	.align		4
.L_5055:
        /*00a8*/ 	.byte	0x03, 0x19
        /*00aa*/ 	.short	0x0024


	//----- nvinfo : EIATTR_PARAM_CBANK
	.align		4
        /*00ac*/ 	.byte	0x04, 0x0a
        /*00ae*/ 	.short	(.L_5057 - .L_5056)
	.align		4
.L_5056:
        /*00b0*/ 	.word	index@(.nv.constant0._ZN2at6native27unrolled_elementwise_kernelIZNS0_50_GLOBAL__N__2680c7bb_12_PowKernel_cu_140f0503_289629pow_tensor_scalar_kernel_implIddEEvRNS_18TensorIteratorBaseET0_EUldE0_St5arrayIPcLm2EELi4E23TrivialOffsetCalculatorILi1EjESC_NS0_6memory15LoadWithoutCastENSD_16StoreWithoutCastEEEviT_S6_T2_T3_T4_T5_)
        /*00b4*/ 	.short	0x0210
        /*00b6*/ 	.short	0x0024


	//----- nvinfo : EIATTR_SW_WAR
	.align		4
.L_5057:
        /*00b8*/ 	.byte	0x04, 0x36
        /*00ba*/ 	.short	(.L_5059 - .L_5058)
.L_5058:
        /*00bc*/ 	.word	0x00000008
.L_5059:


//--------------------- .nv.info._ZN2at6native29vectorized_elementwise_kernelILi2EZNS0_50_GLOBAL__N__2680c7bb_12_PowKernel_cu_140f0503_289629pow_tensor_scalar_kernel_implIddEEvRNS_18TensorIteratorBaseET0_EUldE0_St5arrayIPcLm2EEEEviS6_T1_ --------------------------
	.section	.nv.info._ZN2at6native29vectorized_elementwise_kernelILi2EZNS0_50_GLOBAL__N__2680c7bb_12_PowKernel_cu_140f0503_289629pow_tensor_scalar_kernel_implIddEEvRNS_18TensorIteratorBaseET0_EUldE0_St5arrayIPcLm2EEEEviS6_T1_,"",@"SHT_CUDA_INFO"
	.sectionflags	@""
	.align	4


	//----- nvinfo : EIATTR_CUDA_API_VERSION
	.align		4
        /*0000*/ 	.byte	0x04, 0x37
        /*0002*/ 	.short	(.L_5061 - .L_5060)
.L_5060:
        /*0004*/ 	.word	0x00000082


	//----- nvinfo : EIATTR_KPARAM_INFO
	.align		4
.L_5061:
        /*0008*/ 	.byte	0x04, 0x17
        /*000a*/ 	.short	(.L_5063 - .L_5062)
.L_5062:
        /*000c*/ 	.word	0x00000000
        /*0010*/ 	.short	0x0002
        /*0012*/ 	.short	0x0010
        /*0014*/ 	.byte	0x00, 0xf0, 0x41, 0x00


	//----- nvinfo : EIATTR_KPARAM_INFO
	.align		4
.L_5063:
        /*0018*/ 	.byte	0x04, 0x17
        /*001a*/ 	.short	(.L_5065 - .L_5064)
.L_5064:
        /*001c*/ 	.word	0x00000000
        /*0020*/ 	.short	0x0001
        /*0022*/ 	.short	0x0008
        /*0024*/ 	.byte	0x00, 0xf0, 0x21, 0x00


	//----- nvinfo : EIATTR_KPARAM_INFO
	.align		4
.L_5065:
        /*0028*/ 	.byte	0x04, 0x17
        /*002a*/ 	.short	(.L_5067 - .L_5066)
.L_5066:
        /*002c*/ 	.word	0x00000000
        /*0030*/ 	.short	0x0000
        /*0032*/ 	.short	0x0000
        /*0034*/ 	.byte	0x00, 0xf0, 0x11, 0x00


	//----- nvinfo : EIATTR_SPARSE_MMA_MASK
	.align		4
.L_5067:
        /*0038*/ 	.byte	0x03, 0x50
        /*003a*/ 	.short	0x0000


	//----- nvinfo : EIATTR_MAXREG_COUNT
	.align		4
        /*003c*/ 	.byte	0x03, 0x1b
        /*003e*/ 	.short	0x00ff


	//----- nvinfo : EIATTR_MERCURY_ISA_VERSION
	.align		4
        /*0040*/ 	.byte	0x03, 0x5f
        /*0042*/ 	.short	0x0101


	//----- nvinfo : EIATTR_EXIT_INSTR_OFFSETS
	.align		4
        /*0044*/ 	.byte	0x04, 0x1c
        /*0046*/ 	.short	(.L_5069 - .L_5068)


	//   ....[0]....
.L_5068:
        /*0048*/ 	.word	0x00000270


	//   ....[1]....
        /*004c*/ 	.word	0x00000a40


	//   ....[2]....
        /*0050*/ 	.word	0x00000ab0


	//----- nvinfo : EIATTR_MAX_THREADS
	.align		4
.L_5069:
        /*0054*/ 	.byte	0x04, 0x05
        /*0056*/ 	.short	(.L_5071 - .L_5070)
.L_5070:
        /*0058*/ 	.word	0x00000080
        /*005c*/ 	.word	0x00000001
        /*0060*/ 	.word	0x00000001


	//----- nvinfo : EIATTR_CRS_STACK_SIZE
	.align		4
.L_5071:
        /*0064*/ 	.byte	0x04, 0x1e
        /*0066*/ 	.short	(.L_5073 - .L_5072)
.L_5072:
        /*0068*/ 	.word	0x00000000


	//----- nvinfo : EIATTR_CBANK_PARAM_SIZE
	.align		4
.L_5073:
        /*006c*/ 	.byte	0x03, 0x19
        /*006e*/ 	.short	0x0020


	//----- nvinfo : EIATTR_PARAM_CBANK
	.align		4
        /*0070*/ 	.byte	0x04, 0x0a
        /*0072*/ 	.short	(.L_5075 - .L_5074)
	.align		4
.L_5074:
        /*0074*/ 	.word	index@(.nv.constant0._ZN2at6native29vectorized_elementwise_kernelILi2EZNS0_50_GLOBAL__N__2680c7bb_12_PowKernel_cu_140f0503_289629pow_tensor_scalar_kernel_implIddEEvRNS_18TensorIteratorBaseET0_EUldE0_St5arrayIPcLm2EEEEviS6_T1_)
        /*0078*/ 	.short	0x0210
        /*007a*/ 	.short	0x0020


	//----- nvinfo : EIATTR_SW_WAR
	.align		4
.L_5075:
        /*007c*/ 	.byte	0x04, 0x36
        /*007e*/ 	.short	(.L_5077 - .L_5076)
.L_5076:
        /*0080*/ 	.word	0x00000008
.L_5077:


//--------------------- .nv.info._ZN2at6native29vectorized_elementwise_kernelILi4EZNS0_50_GLOBAL__N__2680c7bb_12_PowKernel_cu_140f0503_289629pow_tensor_scalar_kernel_implIddEEvRNS_18TensorIteratorBaseET0_EUldE0_St5arrayIPcLm2EEEEviS6_T1_ --------------------------
	.section	.nv.info._ZN2at6native29vectorized_elementwise_kernelILi4EZNS0_50_GLOBAL__N__2680c7bb_12_PowKernel_cu_140f0503_289629pow_tensor_scalar_kernel_implIddEEvRNS_18TensorIteratorBaseET0_EUldE0_St5arrayIPcLm2EEEEviS6_T1_,"",@"SHT_CUDA_INFO"
	.sectionflags	@""
	.align	4


	//----- nvinfo : EIATTR_CUDA_API_VERSION
	.align		4
        /*0000*/ 	.byte	0x04, 0x37
        /*0002*/ 	.short	(.L_5079 - .L_5078)
.L_5078:
        /*0004*/ 	.word	0x00000082


	//----- nvinfo : EIATTR_KPARAM_INFO
	.align		4
.L_5079:
        /*0008*/ 	.byte	0x04, 0x17
        /*000a*/ 	.short	(.L_5081 - .L_5080)
.L_5080:
        /*000c*/ 	.word	0x00000000
        /*0010*/ 	.short	0x0002
        /*0012*/ 	.short	0x0010
        /*0014*/ 	.byte	0x00, 0xf0, 0x41, 0x00


	//----- nvinfo : EIATTR_KPARAM_INFO
	.align		4
.L_5081:
        /*0018*/ 	.byte	0x04, 0x17
        /*001a*/ 	.short	(.L_5083 - .L_5082)
.L_5082:
        /*001c*/ 	.word	0x00000000
        /*0020*/ 	.short	0x0001
        /*0022*/ 	.short	0x0008
        /*0024*/ 	.byte	0x00, 0xf0, 0x21, 0x00


	//----- nvinfo : EIATTR_KPARAM_INFO
	.align		4
.L_5083:
        /*0028*/ 	.byte	0x04, 0x17
        /*002a*/ 	.short	(.L_5085 - .L_5084)
.L_5084:
        /*002c*/ 	.word	0x00000000
        /*0030*/ 	.short	0x0000
        /*0032*/ 	.short	0x0000
        /*0034*/ 	.byte	0x00, 0xf0, 0x11, 0x00


	//----- nvinfo : EIATTR_SPARSE_MMA_MASK
	.align		4
.L_5085:
        /*0038*/ 	.byte	0x03, 0x50
        /*003a*/ 	.short	0x0000


	//----- nvinfo : EIATTR_MAXREG_COUNT
	.align		4
        /*003c*/ 	.byte	0x03, 0x1b
        /*003e*/ 	.short	0x00ff


	//----- nvinfo : EIATTR_MERCURY_ISA_VERSION
	.align		4
        /*0040*/ 	.byte	0x03, 0x5f
        /*0042*/ 	.short	0x0101


	//----- nvinfo : EIATTR_EXIT_INSTR_OFFSETS
	.align		4
        /*0044*/ 	.byte	0x04, 0x1c
        /*0046*/ 	.short	(.L_5087 - .L_5086)


	//   ....[0]....
.L_5086:
        /*0048*/ 	.word	0x00000270


	//   ....[1]....
        /*004c*/ 	.word	0x00000a40


	//   ....[2]....
        /*0050*/ 	.word	0x00000ab0


	//----- nvinfo : EIATTR_MAX_THREADS
	.align		4
.L_5087:
        /*0054*/ 	.byte	0x04, 0x05
        /*0056*/ 	.short	(.L_5089 - .L_5088)
.L_5088:
        /*0058*/ 	.word	0x00000080
        /*005c*/ 	.word	0x00000001
        /*0060*/ 	.word	0x00000001


	//----- nvinfo : EIATTR_CRS_STACK_SIZE
	.align		4
.L_5089:
        /*0064*/ 	.byte	0x04, 0x1e
        /*0066*/ 	.short	(.L_5091 - .L_5090)
.L_5090:
        /*0068*/ 	.word	0x00000000


	//----- nvinfo : EIATTR_CBANK_PARAM_SIZE
	.align		4
.L_5091:
        /*006c*/ 	.byte	0x03, 0x19
        /*006e*/ 	.short	0x0020


	//----- nvinfo : EIATTR_PARAM_CBANK
	.align		4
        /*0070*/ 	.byte	0x04, 0x0a
        /*0072*/ 	.short	(.L_5093 - .L_5092)
	.align		4
.L_5092:
        /*0074*/ 	.word	index@(.nv.constant0._ZN2at6native29vectorized_elementwise_kernelILi4EZNS0_50_GLOBAL__N__2680c7bb_12_PowKernel_cu_140f0503_289629pow_tensor_scalar_kernel_implIddEEvRNS_18TensorIteratorBaseET0_EUldE0_St5arrayIPcLm2EEEEviS6_T1_)
        /*0078*/ 	.short	0x0210
        /*007a*/ 	.short	0x0020


	//----- nvinfo : EIATTR_SW_WAR
	.align		4
.L_5093:
        /*007c*/ 	.byte	0x04, 0x36
        /*007e*/ 	.short	(.L_5095 - .L_5094)
.L_5094:
        /*0080*/ 	.word	0x00000008
.L_5095:


//--------------------- .nv.info._ZN2at6native29vectorized_elementwise_kernelILi8EZNS0_50_GLOBAL__N__2680c7bb_12_PowKernel_cu_140f0503_289629pow_tensor_scalar_kernel_implIddEEvRNS_18TensorIteratorBaseET0_EUldE0_St5arrayIPcLm2EEEEviS6_T1_ --------------------------
	.section	.nv.info._ZN2at6native29vectorized_elementwise_kernelILi8EZNS0_50_GLOBAL__N__2680c7bb_12_PowKernel_cu_140f0503_289629pow_tensor_scalar_kernel_implIddEEvRNS_18TensorIteratorBaseET0_EUldE0_St5arrayIPcLm2EEEEviS6_T1_,"",@"SHT_CUDA_INFO"
	.sectionflags	@""
	.align	4


	//----- nvinfo : EIATTR_CUDA_API_VERSION
	.align		4
        /*0000*/ 	.byte	0x04, 0x37
        /*0002*/ 	.short	(.L_5097 - .L_5096)
.L_5096:
        /*0004*/ 	.word	0x00000082


	//----- nvinfo : EIATTR_KPARAM_INFO
	.align		4
.L_5097:
        /*0008*/ 	.byte	0x04, 0x17
        /*000a*/ 	.short	(.L_5099 - .L_5098)
.L_5098:
        /*000c*/ 	.word	0x00000000
        /*0010*/ 	.short	0x0002
        /*0012*/ 	.short	0x0010
        /*0014*/ 	.byte	0x00, 0xf0, 0x41, 0x00


	//----- nvinfo : EIATTR_KPARAM_INFO
	.align		4
.L_5099:
        /*0018*/ 	.byte	0x04, 0x17
        /*001a*/ 	.short	(.L_5101 - .L_5100)
.L_5100:
        /*001c*/ 	.word	0x00000000
        /*0020*/ 	.short	0x0001
        /*0022*/ 	.short	0x0008
        /*0024*/ 	.byte	0x00, 0xf0, 0x21, 0x00


	//----- nvinfo : EIATTR_KPARAM_INFO
	.align		4
.L_5101:
        /*0028*/ 	.byte	0x04, 0x17
        /*002a*/ 	.short	(.L_5103 - .L_5102)
.L_5102:
        /*002c*/ 	.word	0x00000000
        /*0030*/ 	.short	0x0000
        /*0032*/ 	.short	0x0000
        /*0034*/ 	.byte	0x00, 0xf0, 0x11, 0x00


	//----- nvinfo : EIATTR_SPARSE_MMA_MASK
	.align		4
.L_5103:
        /*0038*/ 	.byte	0x03, 0x50
        /*003a*/ 	.short	0x0000


	//----- nvinfo : EIATTR_MAXREG_COUNT
	.align		4
        /*003c*/ 	.byte	0x03, 0x1b
        /*003e*/ 	.short	0x00ff


	//----- nvinfo : EIATTR_MERCURY_ISA_VERSION
	.align		4
        /*0040*/ 	.byte	0x03, 0x5f
        /*0042*/ 	.short	0x0101


	//----- nvinfo : EIATTR_EXIT_INSTR_OFFSETS
	.align		4
        /*0044*/ 	.byte	0x04, 0x1c
        /*0046*/ 	.short	(.L_5105 - .L_5104)


	//   ....[0]....
.L_5104:
        /*0048*/ 	.word	0x00000270


	//   ....[1]....
        /*004c*/ 	.word	0x00000a40


	//   ....[2]....
        /*0050*/ 	.word	0x00000ab0


	//----- nvinfo : EIATTR_MAX_THREADS
	.align		4
.L_5105:
        /*0054*/ 	.byte	0x04, 0x05
        /*0056*/ 	.short	(.L_5107 - .L_5106)
.L_5106:
        /*0058*/ 	.word	0x00000080
        /*005c*/ 	.word	0x00000001
        /*0060*/ 	.word	0x00000001


	//----- nvinfo : EIATTR_CRS_STACK_SIZE
	.align		4
.L_5107:
        /*0064*/ 	.byte	0x04, 0x1e
        /*0066*/ 	.short	(.L_5109 - .L_5108)
.L_5108:
        /*0068*/ 	.word	0x00000000


	//----- nvinfo : EIATTR_CBANK_PARAM_SIZE
	.align		4
.L_5109:
        /*006c*/ 	.byte	0x03, 0x19
        /*006e*/ 	.short	0x0020


	//----- nvinfo : EIATTR_PARAM_CBANK
	.align		4
        /*0070*/ 	.byte	0x04, 0x0a
        /*0072*/ 	.short	(.L_5111 - .L_5110)
	.align		4
.L_5110:
        /*0074*/ 	.word	index@(.nv.constant0._ZN2at6native29vectorized_elementwise_kernelILi8EZNS0_50_GLOBAL__N__2680c7bb_12_PowKernel_cu_140f0503_289629pow_tensor_scalar_kernel_implIddEEvRNS_18TensorIteratorBaseET0_EUldE0_St5arrayIPcLm2EEEEviS6_T1_)
        /*0078*/ 	.short	0x0210
        /*007a*/ 	.short	0x0020


	//----- nvinfo : EIATTR_SW_WAR
	.align		4
.L_5111:
        /*007c*/ 	.byte	0x04, 0x36
        /*007e*/ 	.short	(.L_5113 - .L_5112)
.L_5112:
        /*0080*/ 	.word	0x00000008
.L_5113:


//--------------------- .nv.info._ZN2at6native18elementwise_kernelILi128ELi4EZNS0_15gpu_kernel_implIZNS0_50_GLOBAL__N__2680c7bb_12_PowKernel_cu_140f0503_289629pow_tensor_scalar_kernel_implIddEEvRNS_18TensorIteratorBaseET0_EUldE_EEvS6_RKT_EUliE_EEviT1_ --------------------------
	.section	.nv.info._ZN2at6native18elementwise_kernelILi128ELi4EZNS0_15gpu_kernel_implIZNS0_50_GLOBAL__N__2680c7bb_12_PowKernel_cu_140f0503_289629pow_tensor_scalar_kernel_implIddEEvRNS_18TensorIteratorBaseET0_EUldE_EEvS6_RKT_EUliE_EEviT1_,"",@"SHT_CUDA_INFO"
	.sectionflags	@""
	.align	4


	//----- nvinfo : EIATTR_CUDA_API_VERSION
	.align		4
        /*0000*/ 	.byte	0x04, 0x37
        /*0002*/ 	.short	(.L_5115 - .L_5114)
.L_5114:
        /*0004*/ 	.word	0x00000082


	//----- nvinfo : EIATTR_KPARAM_INFO
	.align		4
.L_5115:
        /*0008*/ 	.byte	0x04, 0x17
        /*000a*/ 	.short	(.L_5117 - .L_5116)
.L_5116:
        /*000c*/ 	.word	0x00000000
        /*0010*/ 	.short	0x0001
        /*0012*/ 	.short	0x0008
        /*0014*/ 	.byte	0x00, 0xf0, 0x81, 0x08


	//----- nvinfo : EIATTR_KPARAM_INFO
	.align		4
.L_5117:
        /*0018*/ 	.byte	0x04, 0x17
        /*001a*/ 	.short	(.L_5119 - .L_5118)
.L_5118:
        /*001c*/ 	.word	0x00000000
        /*0020*/ 	.short	0x0000
        /*0022*/ 	.short	0x0000
        /*0024*/ 	.byte	0x00, 0xf0, 0x11, 0x00


	//----- nvinfo : EIATTR_SPARSE_MMA_MASK
	.align		4
.L_5119:
        /*0028*/ 	.byte	0x03, 0x50
        /*002a*/ 	.short	0x0000


	//----- nvinfo : EIATTR_MAXREG_COUNT
	.align		4
        /*002c*/ 	.byte	0x03, 0x1b
        /*002e*/ 	.short	0x0080


	//----- nvinfo : EIATTR_EXTERNS
	.align		4
        /*0030*/ 	.byte	0x04, 0x0f
        /*0032*/ 	.short	(.L_5121 - .L_5120)


	//   ....[0]....
	.align		4
.L_5120:
        /*0034*/ 	.word	index@(__assertfail)


	//----- nvinfo : EIATTR_MERCURY_ISA_VERSION
	.align		4
.L_5121:
        /*0038*/ 	.byte	0x03, 0x5f
        /*003a*/ 	.short	0x0101


	//----- nvinfo : EIATTR_SYSCALL_OFFSETS
	.align		4
        /*003c*/ 	.byte	0x04, 0x46
        /*003e*/ 	.short	(.L_5123 - .L_5122)


	//   ....[0]....
.L_5122:
        /*0040*/ 	.word	0x00002250


	//   ....[1]....
        /*0044*/ 	.word	0x00003380


	//   ....[2]....
        /*0048*/ 	.word	0x00005610


	//   ....[3]....
        /*004c*/ 	.word	0x00006740


	//   ....[4]....
        /*0050*/ 	.word	0x000089c0


	//   ....[5]....
        /*0054*/ 	.word	0x00009af0


	//   ....[6]....
        /*0058*/ 	.word	0x0000bd60


	//   ....[7]....
        /*005c*/ 	.word	0x0000ce90


	//----- nvinfo : EIATTR_EXIT_INSTR_OFFSETS
	.align		4
.L_5123:
        /*0060*/ 	.byte	0x04, 0x1c
        /*0062*/ 	.short	(.L_5125 - .L_5124)


	//   ....[0]....
.L_5124:
        /*0064*/ 	.word	0x00009ba0


	//   ....[1]....
        /*0068*/ 	.word	0x0000bed0


	//   ....[2]....
        /*006c*/ 	.word	0x0000bf10


	//   ....[3]....
        /*0070*/ 	.word	0x0000bfa0


	//   ....[4]....
        /*0074*/ 	.word	0x0000bfd0


	//   ....[5]....
        /*0078*/ 	.word	0x0000c000


	//   ....[6]....
        /*007c*/ 	.word	0x0000c0d0


	//   ....[7]....
        /*0080*/ 	.word	0x0000c150


	//   ....[8]....
        /*0084*/ 	.word	0x0000c230


	//   ....[9]....
        /*0088*/ 	.word	0x0000c2c0


	//   ....[10]....
        /*008c*/ 	.word	0x0000c2e0


	//   ....[11]....
        /*0090*/ 	.word	0x0000c3a0


	//   ....[12]....
        /*0094*/ 	.word	0x0000c3d0


	//   ....[13]....
        /*0098*/ 	.word	0x0000c5a0


	//   ....[14]....
        /*009c*/ 	.word	0x0000c740


	//   ....[15]....
        /*00a0*/ 	.word	0x0000c7c0


	//   ....[16]....
        /*00a4*/ 	.word	0x0000c870


	//   ....[17]....
        /*00a8*/ 	.word	0x0000ca30


	//   ....[18]....
        /*00ac*/ 	.word	0x0000cbf0


	//   ....[19]....
        /*00b0*/ 	.word	0x0000cd90


	//   ....[20]....
        /*00b4*/ 	.word	0x0000cea0


	//   ....[21]....
        /*00b8*/ 	.word	0x0000ced0


	//   ....[22]....
        /*00bc*/ 	.word	0x0000cf00


	//----- nvinfo : EIATTR_MAX_THREADS
	.align		4
.L_5125:
        /*00c0*/ 	.byte	0x04, 0x05
        /*00c2*/ 	.short	(.L_5127 - .L_5126)
.L_5126:
        /*00c4*/ 	.word	0x00000080
        /*00c8*/ 	.word	0x00000001
        /*00cc*/ 	.word	0x00000001


	//----- nvinfo : EIATTR_CRS_STACK_SIZE
	.align		4
.L_5127:
        /*00d0*/ 	.byte	0x04, 0x1e
        /*00d2*/ 	.short	(.L_5129 - .L_5128)
.L_5128:
        /*00d4*/ 	.word	0x00000000


	//----- nvinfo : EIATTR_CBANK_PARAM_SIZE
	.align		4
.L_5129:
        /*00d8*/ 	.byte	0x03, 0x19
        /*00da*/ 	.short	0x0228


	//----- nvinfo : EIATTR_PARAM_CBANK
	.align		4
        /*00dc*/ 	.byte	0x04, 0x0a
        /*00de*/ 	.short	(.L_5131 - .L_5130)
	.align		4
.L_5130:
        /*00e0*/ 	.word	index@(.nv.constant0._ZN2at6native18elementwise_kernelILi128ELi4EZNS0_15gpu_kernel_implIZNS0_50_GLOBAL__N__2680c7bb_12_PowKernel_cu_140f0503_289629pow_tensor_scalar_kernel_implIddEEvRNS_18TensorIteratorBaseET0_EUldE_EEvS6_RKT_EUliE_EEviT1_)
        /*00e4*/ 	.short	0x0210
        /*00e6*/ 	.short	0x0228


	//----- nvinfo : EIATTR_SW_WAR
	.align		4
.L_5131:
        /*00e8*/ 	.byte	0x04, 0x36
        /*00ea*/ 	.short	(.L_5133 - .L_5132)
.L_5132:
        /*00ec*/ 	.word	0x00000008
.L_5133:


//--------------------- .nv.info._ZN2at6native27unrolled_elementwise_kernelIZNS0_50_GLOBAL__N__2680c7bb_12_PowKernel_cu_140f0503_289629pow_tensor_scalar_kernel_implIddEEvRNS_18TensorIteratorBaseET0_EUldE_St5arrayIPcLm2EELi4E23TrivialOffsetCalculatorILi1EjESC_NS0_6memory12LoadWithCastILi1EEENSD_13StoreWithCastILi1EEEEEviT_S6_T2_T3_T4_T5_ --------------------------
	.section	.nv.info._ZN2at6native27unrolled_elementwise_kernelIZNS0_50_GLOBAL__N__2680c7bb_12_PowKernel_cu_140f0503_289629pow_tensor_scalar_kernel_implIddEEvRNS_18TensorIteratorBaseET0_EUldE_St5arrayIPcLm2EELi4E23TrivialOffsetCalculatorILi1EjESC_NS0_6memory12LoadWithCastILi1EEENSD_13StoreWithCastILi1EEEEEviT_S6_T2_T3_T4_T5_,"",@"SHT_CUDA_INFO"
	.sectionflags	@""
	.align	4


	//----- nvinfo : EIATTR_CUDA_API_VERSION
	.align		4
        /*0000*/ 	.byte	0x04, 0x37
        /*0002*/ 	.short	(.L_5135 - .L_5134)
.L_5134:
        /*0004*/ 	.word	0x00000082


	//----- nvinfo : EIATTR_KPARAM_INFO
	.align		4
.L_5135:
        /*0008*/ 	.byte	0x04, 0x17
        /*000a*/ 	.short	(.L_5137 - .L_5136)
.L_5136:
        /*000c*/ 	.word	0x00000000
        /*0010*/ 	.short	0x0006
        /*0012*/ 	.short	0x002c
        /*0014*/ 	.byte	0x00, 0xf0, 0x21, 0x00


	//----- nvinfo : EIATTR_KPARAM_INFO
	.align		4
.L_5137:
        /*0018*/ 	.byte	0x04, 0x17
        /*001a*/ 	.short	(.L_5139 - .L_5138)
.L_5138:
        /*001c*/ 	.word	0x00000000
        /*0020*/ 	.short	0x0005
        /*0022*/ 	.short	0x0024
        /*0024*/ 	.byte	0x00, 0xf0, 0x21, 0x00


	//----- nvinfo : EIATTR_KPARAM_INFO
	.align		4
.L_5139:
        /*0028*/ 	.byte	0x04, 0x17
        /*002a*/ 	.short	(.L_5141 - .L_5140)
.L_5140:
        /*002c*/ 	.word	0x00000000
        /*0030*/ 	.short	0x0004
        /*0032*/ 	.short	0x0021
        /*0034*/ 	.byte	0x00, 0xf0, 0x05, 0x00


	//----- nvinfo : EIATTR_KPARAM_INFO
	.align		4
.L_5141:
        /*0038*/ 	.byte	0x04, 0x17
        /*003a*/ 	.short	(.L_5143 - .L_5142)
.L_5142:
        /*003c*/ 	.word	0x00000000
        /*0040*/ 	.short	0x0003
        /*0042*/ 	.short	0x0020
        /*0044*/ 	.byte	0x00, 0xf0, 0x05, 0x00


	//----- nvinfo : EIATTR_KPARAM_INFO
	.align		4
.L_5143:
        /*0048*/ 	.byte	0x04, 0x17
        /*004a*/ 	.short	(.L_5145 - .L_5144)
.L_5144:
        /*004c*/ 	.word	0x00000000
        /*0050*/ 	.short	0x0002
        /*0052*/ 	.short	0x0010
        /*0054*/ 	.byte	0x00, 0xf0, 0x41, 0x00


	//----- nvinfo : EIATTR_KPARAM_INFO
	.align		4
.L_5145:
        /*0058*/ 	.byte	0x04, 0x17
        /*005a*/ 	.short	(.L_5147 - .L_5146)
.L_5146:
        /*005c*/ 	.word	0x00000000
        /*0060*/ 	.short	0x0001
        /*0062*/ 	.short	0x0008
        /*0064*/ 	.byte	0x00, 0xf0, 0x21, 0x00


	//----- nvinfo : EIATTR_KPARAM_INFO
	.align		4
.L_5147:
        /*0068*/ 	.byte	0x04, 0x17
        /*006a*/ 	.short	(.L_5149 - .L_5148)
.L_5148:
        /*006c*/ 	.word	0x00000000
        /*0070*/ 	.short	0x0000
        /*0072*/ 	.short	0x0000
        /*0074*/ 	.byte	0x00, 0xf0, 0x11, 0x00


	//----- nvinfo : EIATTR_SPARSE_MMA_MASK
	.align		4
.L_5149:
        /*0078*/ 	.byte	0x03, 0x50
        /*007a*/ 	.short	0x0000


	//----- nvinfo : EIATTR_MAXREG_COUNT
	.align		4
        /*007c*/ 	.byte	0x03, 0x1b
        /*007e*/ 	.short	0x00ff


	//----- nvinfo : EIATTR_EXTERNS
	.align		4
        /*0080*/ 	.byte	0x04, 0x0f
        /*0082*/ 	.short	(.L_5151 - .L_5150)


	//   ....[0]....
	.align		4
.L_5150:
        /*0084*/ 	.word	index@(__assertfail)


	//----- nvinfo : EIATTR_MERCURY_ISA_VERSION
	.align		4
.L_5151:
        /*0088*/ 	.byte	0x03, 0x5f
        /*008a*/ 	.short	0x0101


	//----- nvinfo : EIATTR_SYSCALL_OFFSETS
	.align		4
        /*008c*/ 	.byte	0x04, 0x46
        /*008e*/ 	.short	(.L_5153 - .L_5152)


	//   ....[0]....
.L_5152:
        /*0090*/ 	.word	0x00000f80


	//   ....[1]....
        /*0094*/ 	.word	0x00001f20


	//   ....[2]....
        /*0098*/ 	.word	0x00002ed0


	//   ....[3]....
        /*009c*/ 	.word	0x00003e50


	//   ....[4]....
        /*00a0*/ 	.word	0x00005050


	//   ....[5]....
        /*00a4*/ 	.word	0x000061e0


	//   ....[6]....
        /*00a8*/ 	.word	0x00007360


	//   ....[7]....
        /*00ac*/ 	.word	0x00008500


	//----- nvinfo : EIATTR_EXIT_INSTR_OFFSETS
	.align		4
.L_5153:
        /*00b0*/ 	.byte	0x04, 0x1c
        /*00b2*/ 	.short	(.L_5155 - .L_5154)


	//   ....[0]....
.L_5154:
        /*00b4*/ 	.word	0x00007400


	//   ....[1]....
        /*00b8*/ 	.word	0x00007540


	//   ....[2]....
        /*00bc*/ 	.word	0x00007580


	//   ....[3]....
        /*00c0*/ 	.word	0x00007610


	//   ....[4]....
        /*00c4*/ 	.word	0x00007640


	//   ....[5]....
        /*00c8*/ 	.word	0x00007670


	//   ....[6]....
        /*00cc*/ 	.word	0x00007740


	//   ....[7]....
        /*00d0*/ 	.word	0x000077c0


	//   ....[8]....
        /*00d4*/ 	.word	0x000078a0


	//   ....[9]....
        /*00d8*/ 	.word	0x00007930


	//   ....[10]....
        /*00dc*/ 	.word	0x00007950


	//   ....[11]....
        /*00e0*/ 	.word	0x00007a10


	//   ....[12]....
        /*00e4*/ 	.word	0x00007a40


	//   ....[13]....
        /*00e8*/ 	.word	0x00007c10


	//   ....[14]....
        /*00ec*/ 	.word	0x00007db0


	//   ....[15]....
        /*00f0*/ 	.word	0x00007e30


	//   ....[16]....
        /*00f4*/ 	.word	0x00007ee0


	//   ....[17]....
        /*00f8*/ 	.word	0x000080a0


	//   ....[18]....
        /*00fc*/ 	.word	0x00008260


	//   ....[19]....
        /*0100*/ 	.word	0x00008400


	//   ....[20]....
        /*0104*/ 	.word	0x00008510


	//   ....[21]....
        /*0108*/ 	.word	0x00008540


	//   ....[22]....
        /*010c*/ 	.word	0x00008570


	//----- nvinfo : EIATTR_MAX_THREADS
	.align		4
.L_5155:
        /*0110*/ 	.byte	0x04, 0x05
        /*0112*/ 	.short	(.L_5157 - .L_5156)
.L_5156:
        /*0114*/ 	.word	0x00000080
        /*0118*/ 	.word	0x00000001
        /*011c*/ 	.word	0x00000001


	//----- nvinfo : EIATTR_CRS_STACK_SIZE
	.align		4
.L_5157:
        /*0120*/ 	.byte	0x04, 0x1e
        /*0122*/ 	.short	(.L_5159 - .L_5158)
.L_5158:
        /*0124*/ 	.word	0x00000000


	//----- nvinfo : EIATTR_CBANK_PARAM_SIZE
	.align		4
.L_5159:
        /*0128*/ 	.byte	0x03, 0x19
        /*012a*/ 	.short	0x0034


	//----- nvinfo : EIATTR_PARAM_CBANK
	.align		4
        /*012c*/ 	.byte	0x04, 0x0a
        /*012e*/ 	.short	(.L_5161 - .L_5160)
	.align		4
.L_5160:
        /*0130*/ 	.word	index@(.nv.constant0._ZN2at6native27unrolled_elementwise_kernelIZNS0_50_GLOBAL__N__2680c7bb_12_PowKernel_cu_140f0503_289629pow_tensor_scalar_kernel_implIddEEvRNS_18TensorIteratorBaseET0_EUldE_St5arrayIPcLm2EELi4E23TrivialOffsetCalculatorILi1EjESC_NS0_6memory12LoadWithCastILi1EEENSD_13StoreWithCastILi1EEEEEviT_S6_T2_T3_T4_T5_)
        /*0134*/ 	.short	0x0210
        /*0136*/ 	.short	0x0034


	//----- nvinfo : EIATTR_SW_WAR
	.align		4
.L_5161:
        /*0138*/ 	.byte	0x04, 0x36
        /*013a*/ 	.short	(.L_5163 - .L_5162)
.L_5162:
        /*013c*/ 	.word	0x00000008
.L_5163:


//--------------------- .nv.info._ZN2at6native18elementwise_kernelILi128ELi2EZNS0_22gpu_kernel_impl_nocastIZNS0_50_GLOBAL__N__2680c7bb_12_PowKernel_cu_140f0503_289629pow_tensor_scalar_kernel_implIddEEvRNS_18TensorIteratorBaseET0_EUldE_EEvS6_RKT_EUliE_EEviT1_ --------------------------
	.section	.nv.info._ZN2at6native18elementwise_kernelILi128ELi2EZNS0_22gpu_kernel_impl_nocastIZNS0_50_GLOBAL__N__2680c7bb_12_PowKernel_cu_140f0503_289629pow_tensor_scalar_kernel_implIddEEvRNS_18TensorIteratorBaseET0_EUldE_EEvS6_RKT_EUliE_EEviT1_,"",@"SHT_CUDA_INFO"
	.sectionflags	@""
	.align	4


	//----- nvinfo : EIATTR_CUDA_API_VERSION
	.align		4
        /*0000*/ 	.byte	0x04, 0x37
        /*0002*/ 	.short	(.L_5165 - .L_5164)
.L_5164:
        /*0004*/ 	.word	0x00000082


	//----- nvinfo : EIATTR_KPARAM_INFO
	.align		4
.L_5165:
        /*0008*/ 	.byte	0x04, 0x17
        /*000a*/ 	.short	(.L_5167 - .L_5166)
.L_5166:
        /*000c*/ 	.word	0x00000000
        /*0010*/ 	.short	0x0001
        /*0012*/ 	.short	0x0008
        /*0014*/ 	.byte	0x00, 0xf0, 0x61, 0x08


	//----- nvinfo : EIATTR_KPARAM_INFO
	.align		4
.L_5167:
        /*0018*/ 	.byte	0x04, 0x17
        /*001a*/ 	.short	(.L_5169 - .L_5168)
.L_5168:
        /*001c*/ 	.word	0x00000000
        /*0020*/ 	.short	0x0000
        /*0022*/ 	.short	0x0000
        /*0024*/ 	.byte	0x00, 0xf0, 0x11, 0x00


	//----- nvinfo : EIATTR_SPARSE_MMA_MASK
	.align		4
.L_5169:
        /*0028*/ 	.byte	0x03, 0x50
        /*002a*/ 	.short	0x0000


	//----- nvinfo : EIATTR_MAXREG_COUNT
	.align		4
        /*002c*/ 	.byte	0x03, 0x1b
        /*002e*/ 	.short	0x0080


	//----- nvinfo : EIATTR_MERCURY_ISA_VERSION
	.align		4
        /*0030*/ 	.byte	0x03, 0x5f
        /*0032*/ 	.short	0x0101


	//----- nvinfo : EIATTR_EXIT_INSTR_OFFSETS
	.align		4
        /*0034*/ 	.byte	0x04, 0x1c
        /*0036*/ 	.short	(.L_5171 - .L_5170)


	//   ....[0]....
.L_5170:
        /*0038*/ 	.word	0x00001440


	//   ....[1]....
        /*003c*/ 	.word	0x000027d0


	//----- nvinfo : EIATTR_MAX_THREADS
	.align		4
.L_5171:
        /*0040*/ 	.byte	0x04, 0x05
        /*0042*/ 	.short	(.L_5173 - .L_5172)
.L_5172:
        /*0044*/ 	.word	0x00000080
        /*0048*/ 	.word	0x00000001
        /*004c*/ 	.word	0x00000001


	//----- nvinfo : EIATTR_CRS_STACK_SIZE
	.align		4
.L_5173:
        /*0050*/ 	.byte	0x04, 0x1e
        /*0052*/ 	.short	(.L_5175 - .L_5174)
.L_5174:
        /*0054*/ 	.word	0x00000000


	//----- nvinfo : EIATTR_CBANK_PARAM_SIZE
	.align		4
.L_5175:
        /*0058*/ 	.byte	0x03, 0x19
        /*005a*/ 	.short	0x0220


	//----- nvinfo : EIATTR_PARAM_CBANK
	.align		4
        /*005c*/ 	.byte	0x04, 0x0a
        /*005e*/ 	.short	(.L_5177 - .L_5176)
	.align		4
.L_5176:
        /*0060*/ 	.word	index@(.nv.constant0._ZN2at6native18elementwise_kernelILi128ELi2EZNS0_22gpu_kernel_impl_nocastIZNS0_50_GLOBAL__N__2680c7bb_12_PowKernel_cu_140f0503_289629pow_tensor_scalar_kernel_implIddEEvRNS_18TensorIteratorBaseET0_EUldE_EEvS6_RKT_EUliE_EEviT1_)
        /*0064*/ 	.short	0x0210
        /*0066*/ 	.short	0x0220


	//----- nvinfo : EIATTR_SW_WAR
	.align		4
.L_5177:
        /*0068*/ 	.byte	0x04, 0x36
        /*006a*/ 	.short	(.L_5179 - .L_5178)
.L_5178:
        /*006c*/ 	.word	0x00000008
.L_5179:


//--------------------- .nv.info._ZN2at6native27unrolled_elementwise_kernelIZNS0_50_GLOBAL__N__2680c7bb_12_PowKernel_cu_140f0503_289629pow_tensor_scalar_kernel_implIddEEvRNS_18TensorIteratorBaseET0_EUldE_St5arrayIPcLm2EELi4E23TrivialOffsetCalculatorILi1EjESC_NS0_6memory15LoadWithoutCastENSD_16StoreWithoutCastEEEviT_S6_T2_T3_T4_T5_ --------------------------
	.section	.nv.info._ZN2at6native27unrolled_elementwise_kernelIZNS0_50_GLOBAL__N__2680c7bb_12_PowKernel_cu_140f0503_289629pow_tensor_scalar_kernel_implIddEEvRNS_18TensorIteratorBaseET0_EUldE_St5arrayIPcLm2EELi4E23TrivialOffsetCalculatorILi1EjESC_NS0_6memory15LoadWithoutCastENSD_16StoreWithoutCastEEEviT_S6_T2_T3_T4_T5_,"",@"SHT_CUDA_INFO"
	.sectionflags	@""
	.align	4


	//----- nvinfo : EIATTR_CUDA_API_VERSION
	.align		4
        /*0000*/ 	.byte	0x04, 0x37
        /*0002*/ 	.short	(.L_5181 - .L_5180)
.L_5180:
        /*0004*/ 	.word	0x00000082


	//----- nvinfo : EIATTR_KPARAM_INFO
	.align		4
.L_5181:
        /*0008*/ 	.byte	0x04, 0x17
        /*000a*/ 	.short	(.L_5183 - .L_5182)
.L_5182:
        /*000c*/ 	.word	0x00000000
        /*0010*/ 	.short	0x0006
        /*0012*/ 	.short	0x0023
        /*0014*/ 	.byte	0x00, 0xf0, 0x05, 0x00


	//----- nvinfo : EIATTR_KPARAM_INFO
	.align		4
.L_5183:
        /*0018*/ 	.byte	0x04, 0x17
        /*001a*/ 	.short	(.L_5185 - .L_5184)
.L_5184:
        /*001c*/ 	.word	0x00000000
        /*0020*/ 	.short	0x0005
        /*0022*/ 	.short	0x0022
        /*0024*/ 	.byte	0x00, 0xf0, 0x05, 0x00


	//----- nvinfo : EIATTR_KPARAM_INFO
	.align		4
.L_5185:
        /*0028*/ 	.byte	0x04, 0x17
        /*002a*/ 	.short	(.L_5187 - .L_5186)
.L_5186:
        /*002c*/ 	.word	0x00000000
        /*0030*/ 	.short	0x0004
        /*0032*/ 	.short	0x0021
        /*0034*/ 	.byte	0x00, 0xf0, 0x05, 0x00


	//----- nvinfo : EIATTR_KPARAM_INFO
	.align		4
.L_5187:
        /*0038*/ 	.byte	0x04, 0x17
        /*003a*/ 	.short	(.L_5189 - .L_5188)
.L_5188:
        /*003c*/ 	.word	0x00000000
        /*0040*/ 	.short	0x0003
        /*0042*/ 	.short	0x0020
        /*0044*/ 	.byte	0x00, 0xf0, 0x05, 0x00


	//----- nvinfo : EIATTR_KPARAM_INFO
	.align		4
.L_5189:
        /*0048*/ 	.byte	0x04, 0x17
        /*004a*/ 	.short	(.L_5191 - .L_5190)
.L_5190:
        /*004c*/ 	.word	0x00000000
        /*0050*/ 	.short	0x0002
        /*0052*/ 	.short	0x0010
        /*0054*/ 	.byte	0x00, 0xf0, 0x41, 0x00


	//----- nvinfo : EIATTR_KPARAM_INFO
	.align		4
.L_5191:
        /*0058*/ 	.byte	0x04, 0x17
        /*005a*/ 	.short	(.L_5193 - .L_5192)
.L_5192:
        /*005c*/ 	.word	0x00000000
        /*0060*/ 	.short	0x0001
        /*0062*/ 	.short	0x0008
        /*0064*/ 	.byte	0x00, 0xf0, 0x21, 0x00


	//----- nvinfo : EIATTR_KPARAM_INFO
	.align		4
.L_5193:
        /*0068*/ 	.byte	0x04, 0x17
        /*006a*/ 	.short	(.L_5195 - .L_5194)
.L_5194:
        /*006c*/ 	.word	0x00000000
        /*0070*/ 	.short	0x0000
        /*0072*/ 	.short	0x0000
        /*0074*/ 	.byte	0x00, 0xf0, 0x11, 0x00


	//----- nvinfo : EIATTR_SPARSE_MMA_MASK
	.align		4
.L_5195:
        /*0078*/ 	.byte	0x03, 0x50
        /*007a*/ 	.short	0x0000


	//----- nvinfo : EIATTR_MAXREG_COUNT
	.align		4
        /*007c*/ 	.byte	0x03, 0x1b
        /*007e*/ 	.short	0x00ff


	//----- nvinfo : EIATTR_MERCURY_ISA_VERSION
	.align		4
        /*0080*/ 	.byte	0x03, 0x5f
        /*0082*/ 	.short	0x0101


	//----- nvinfo : EIATTR_EXIT_INSTR_OFFSETS
	.align		4
        /*0084*/ 	.byte	0x04, 0x1c
        /*0086*/ 	.short	(.L_5197 - .L_5196)


	//   ....[0]....
.L_5196:
        /*0088*/ 	.word	0x00000390


	//   ....[1]....
        /*008c*/ 	.word	0x000003f0


	//----- nvinfo : EIATTR_MAX_THREADS
	.align		4
.L_5197:
        /*0090*/ 	.byte	0x04, 0x05
        /*0092*/ 	.short	(.L_5199 - .L_5198)
.L_5198:
        /*0094*/ 	.word	0x00000080
        /*0098*/ 	.word	0x00000001
        /*009c*/ 	.word	0x00000001


	//----- nvinfo : EIATTR_CRS_STACK_SIZE
	.align		4
.L_5199:
        /*00a0*/ 	.byte	0x04, 0x1e
        /*00a2*/ 	.short	(.L_5201 - .L_5200)
.L_5200:
        /*00a4*/ 	.word	0x00000000


	//----- nvinfo : EIATTR_CBANK_PARAM_SIZE
	.align		4
.L_5201:
        /*00a8*/ 	.byte	0x03, 0x19
        /*00aa*/ 	.short	0x0024


	//----- nvinfo : EIATTR_PARAM_CBANK
	.align		4
        /*00ac*/ 	.byte	0x04, 0x0a
        /*00ae*/ 	.short	(.L_5203 - .L_5202)
	.align		4
.L_5202:
        /*00b0*/ 	.word	index@(.nv.constant0._ZN2at6native27unrolled_elementwise_kernelIZNS0_50_GLOBAL__N__2680c7bb_12_PowKernel_cu_140f0503_289629pow_tensor_scalar_kernel_implIddEEvRNS_18TensorIteratorBaseET0_EUldE_St5arrayIPcLm2EELi4E23TrivialOffsetCalculatorILi1EjESC_NS0_6memory15LoadWithoutCastENSD_16StoreWithoutCastEEEviT_S6_T2_T3_T4_T5_)
        /*00b4*/ 	.short	0x0210
        /*00b6*/ 	.short	0x0024


	//----- nvinfo : EIATTR_SW_WAR
	.align		4
.L_5203:
        /*00b8*/ 	.byte	0x04, 0x36
        /*00ba*/ 	.short	(.L_5205 - .L_5204)
.L_5204:
        /*00bc*/ 	.word	0x00000008
.L_5205:


//--------------------- .nv.info._ZN2at6native29vectorized_elementwise_kernelILi2EZNS0_50_GLOBAL__N__2680c7bb_12_PowKernel_cu_140f0503_289629pow_tensor_scalar_kernel_implIddEEvRNS_18TensorIteratorBaseET0_EUldE_St5arrayIPcLm2EEEEviS6_T1_ --------------------------
	.section	.nv.info._ZN2at6native29vectorized_elementwise_kernelILi2EZNS0_50_GLOBAL__N__2680c7bb_12_PowKernel_cu_140f0503_289629pow_tensor_scalar_kernel_implIddEEvRNS_18TensorIteratorBaseET0_EUldE_St5arrayIPcLm2EEEEviS6_T1_,"",@"SHT_CUDA_INFO"
	.sectionflags	@""
	.align	4


	//----- nvinfo : EIATTR_CUDA_API_VERSION
	.align		4
        /*0000*/ 	.byte	0x04, 0x37
        /*0002*/ 	.short	(.L_5207 - .L_5206)
.L_5206:
        /*0004*/ 	.word	0x00000082


	//----- nvinfo : EIATTR_KPARAM_INFO
	.align		4
.L_5207:
        /*0008*/ 	.byte	0x04, 0x17
        /*000a*/ 	.short	(.L_5209 - .L_5208)
.L_5208:
        /*000c*/ 	.word	0x00000000
        /*0010*/ 	.short	0x0002
        /*0012*/ 	.short	0x0010
        /*0014*/ 	.byte	0x00, 0xf0, 0x41, 0x00


	//----- nvinfo : EIATTR_KPARAM_INFO
	.align		4
.L_5209:
        /*0018*/ 	.byte	0x04, 0x17
        /*001a*/ 	.short	(.L_5211 - .L_5210)
.L_5210:
        /*001c*/ 	.word	0x00000000
        /*0020*/ 	.short	0x0001
        /*0022*/ 	.short	0x0008
        /*0024*/ 	.byte	0x00, 0xf0, 0x21, 0x00


	//----- nvinfo : EIATTR_KPARAM_INFO
	.align		4
.L_5211:
        /*0028*/ 	.byte	0x04, 0x17
        /*002a*/ 	.short	(.L_5213 - .L_5212)
.L_5212:
        /*002c*/ 	.word	0x00000000
        /*0030*/ 	.short	0x0000
        /*0032*/ 	.short	0x0000
        /*0034*/ 	.byte	0x00, 0xf0, 0x11, 0x00


	//----- nvinfo : EIATTR_SPARSE_MMA_MASK
	.align		4
.L_5213:
        /*0038*/ 	.byte	0x03, 0x50
        /*003a*/ 	.short	0x0000


	//----- nvinfo : EIATTR_MAXREG_COUNT
	.align		4
        /*003c*/ 	.byte	0x03, 0x1b
        /*003e*/ 	.short	0x00ff


	//----- nvinfo : EIATTR_MERCURY_ISA_VERSION
	.align		4
        /*0040*/ 	.byte	0x03, 0x5f
        /*0042*/ 	.short	0x0101


	//----- nvinfo : EIATTR_EXIT_INSTR_OFFSETS
	.align		4
        /*0044*/ 	.byte	0x04, 0x1c
        /*0046*/ 	.short	(.L_5215 - .L_5214)


	//   ....[0]....
.L_5214:
        /*0048*/ 	.word	0x000001f0


	//   ....[1]....
        /*004c*/ 	.word	0x00000950


	//   ....[2]....
        /*0050*/ 	.word	0x000009b0


	//----- nvinfo : EIATTR_MAX_THREADS
	.align		4
.L_5215:
        /*0054*/ 	.byte	0x04, 0x05
        /*0056*/ 	.short	(.L_5217 - .L_5216)
.L_5216:
        /*0058*/ 	.word	0x00000080
        /*005c*/ 	.word	0x00000001
        /*0060*/ 	.word	0x00000001


	//----- nvinfo : EIATTR_CRS_STACK_SIZE
	.align		4
.L_5217:
        /*0064*/ 	.byte	0x04, 0x1e
        /*0066*/ 	.short	(.L_5219 - .L_5218)
.L_5218:
        /*0068*/ 	.word	0x00000000


	//----- nvinfo : EIATTR_CBANK_PARAM_SIZE
	.align		4
.L_5219:
        /*006c*/ 	.byte	0x03, 0x19
        /*006e*/ 	.short	0x0020


	//----- nvinfo : EIATTR_PARAM_CBANK
	.align		4
        /*0070*/ 	.byte	0x04, 0x0a
        /*0072*/ 	.short	(.L_5221 - .L_5220)
	.align		4
.L_5220:
        /*0074*/ 	.word	index@(.nv.constant0._ZN2at6native29vectorized_elementwise_kernelILi2EZNS0_50_GLOBAL__N__2680c7bb_12_PowKernel_cu_140f0503_289629pow_tensor_scalar_kernel_implIddEEvRNS_18TensorIteratorBaseET0_EUldE_St5arrayIPcLm2EEEEviS6_T1_)
        /*0078*/ 	.short	0x0210
        /*007a*/ 	.short	0x0020


	//----- nvinfo : EIATTR_SW_WAR
	.align		4
.L_5221:
        /*007c*/ 	.byte	0x04, 0x36
        /*007e*/ 	.short	(.L_5223 - .L_5222)
.L_5222:
        /*0080*/ 	.word	0x00000008
.L_5223:


//--------------------- .nv.info._ZN2at6native29vectorized_elementwise_kernelILi4EZNS0_50_GLOBAL__N__2680c7bb_12_PowKernel_cu_140f0503_289629pow_tensor_scalar_kernel_implIddEEvRNS_18TensorIteratorBaseET0_EUldE_St5arrayIPcLm2EEEEviS6_T1_ --------------------------
	.section	.nv.info._ZN2at6native29vectorized_elementwise_kernelILi4EZNS0_50_GLOBAL__N__2680c7bb_12_PowKernel_cu_140f0503_289629pow_tensor_scalar_kernel_implIddEEvRNS_18TensorIteratorBaseET0_EUldE_St5arrayIPcLm2EEEEviS6_T1_,"",@"SHT_CUDA_INFO"
	.sectionflags	@""
	.align	4


	//----- nvinfo : EIATTR_CUDA_API_VERSION
	.align		4
        /*0000*/ 	.byte	0x04, 0x37
        /*0002*/ 	.short	(.L_5225 - .L_5224)
.L_5224:
        /*0004*/ 	.word	0x00000082


	//----- nvinfo : EIATTR_KPARAM_INFO
	.align		4
.L_5225:
        /*0008*/ 	.byte	0x04, 0x17
        /*000a*/ 	.short	(.L_5227 - .L_5226)
.L_5226:
        /*000c*/ 	.word	0x00000000
        /*0010*/ 	.short	0x0002
        /*0012*/ 	.short	0x0010
        /*0014*/ 	.byte	0x00, 0xf0, 0x41, 0x00


	//----- nvinfo : EIATTR_KPARAM_INFO
	.align		4
.L_5227:
        /*0018*/ 	.byte	0x04, 0x17
        /*001a*/ 	.short	(.L_5229 - .L_5228)
.L_5228:
        /*001c*/ 	.word	0x00000000
        /*0020*/ 	.short	0x0001
        /*0022*/ 	.short	0x0008
        /*0024*/ 	.byte	0x00, 0xf0, 0x21, 0x00


	//----- nvinfo : EIATTR_KPARAM_INFO
	.align		4
.L_5229:
        /*0028*/ 	.byte	0x04, 0x17
        /*002a*/ 	.short	(.L_5231 - .L_5230)
.L_5230:
        /*002c*/ 	.word	0x00000000
        /*0030*/ 	.short	0x0000
        /*0032*/ 	.short	0x0000
        /*0034*/ 	.byte	0x00, 0xf0, 0x11, 0x00


	//----- nvinfo : EIATTR_SPARSE_MMA_MASK
	.align		4
.L_5231:
        /*0038*/ 	.byte	0x03, 0x50
        /*003a*/ 	.short	0x0000


	//----- nvinfo : EIATTR_MAXREG_COUNT
	.align		4
        /*003c*/ 	.byte	0x03, 0x1b
        /*003e*/ 	.short	0x00ff


	//----- nvinfo : EIATTR_MERCURY_ISA_VERSION
	.align		4
        /*0040*/ 	.byte	0x03, 0x5f
        /*0042*/ 	.short	0x0101


	//----- nvinfo : EIATTR_EXIT_INSTR_OFFSETS
	.align		4
        /*0044*/ 	.byte	0x04, 0x1c
        /*0046*/ 	.short	(.L_5233 - .L_5232)


	//   ....[0]....
.L_5232:
        /*0048*/ 	.word	0x000001f0


	//   ....[1]....
        /*004c*/ 	.word	0x00000950


	//   ....[2]....
        /*0050*/ 	.word	0x000009b0


	//----- nvinfo : EIATTR_MAX_THREADS
	.align		4
.L_5233:
        /*0054*/ 	.byte	0x04, 0x05
        /*0056*/ 	.short	(.L_5235 - .L_5234)
.L_5234:
        /*0058*/ 	.word	0x00000080
        /*005c*/ 	.word	0x00000001
        /*0060*/ 	.word	0x00000001


	//----- nvinfo : EIATTR_CRS_STACK_SIZE
	.align		4
.L_5235:
        /*0064*/ 	.byte	0x04, 0x1e
        /*0066*/ 	.short	(.L_5237 - .L_5236)
.L_5236:
        /*0068*/ 	.word	0x00000000


	//----- nvinfo : EIATTR_CBANK_PARAM_SIZE
	.align		4
.L_5237:
        /*006c*/ 	.byte	0x03, 0x19
        /*006e*/ 	.short	0x0020


	//----- nvinfo : EIATTR_PARAM_CBANK
	.align		4
        /*0070*/ 	.byte	0x04, 0x0a
        /*0072*/ 	.short	(.L_5239 - .L_5238)
	.align		4
.L_5238:
        /*0074*/ 	.word	index@(.nv.constant0._ZN2at6native29vectorized_elementwise_kernelILi4EZNS0_50_GLOBAL__N__2680c7bb_12_PowKernel_cu_140f0503_289629pow_tensor_scalar_kernel_implIddEEvRNS_18TensorIteratorBaseET0_EUldE_St5arrayIPcLm2EEEEviS6_T1_)
        /*0078*/ 	.short	0x0210
        /*007a*/ 	.short	0x0020


	//----- nvinfo : EIATTR_SW_WAR
	.align		4
.L_5239:
        /*007c*/ 	.byte	0x04, 0x36
        /*007e*/ 	.short	(.L_5241 - .L_5240)
.L_5240:
        /*0080*/ 	.word	0x00000008
.L_5241:


//--------------------- .nv.info._ZN2at6native29vectorized_elementwise_kernelILi8EZNS0_50_GLOBAL__N__2680c7bb_12_PowKernel_cu_140f0503_289629pow_tensor_scalar_kernel_implIddEEvRNS_18TensorIteratorBaseET0_EUldE_St5arrayIPcLm2EEEEviS6_T1_ --------------------------
	.section	.nv.info._ZN2at6native29vectorized_elementwise_kernelILi8EZNS0_50_GLOBAL__N__2680c7bb_12_PowKernel_cu_140f0503_289629pow_tensor_scalar_kernel_implIddEEvRNS_18TensorIteratorBaseET0_EUldE_St5arrayIPcLm2EEEEviS6_T1_,"",@"SHT_CUDA_INFO"
	.sectionflags	@""
	.align	4


	//----- nvinfo : EIATTR_CUDA_API_VERSION
	.align		4
        /*0000*/ 	.byte	0x04, 0x37
        /*0002*/ 	.short	(.L_5243 - .L_5242)
.L_5242:
        /*0004*/ 	.word	0x00000082


	//----- nvinfo : EIATTR_KPARAM_INFO
	.align		4
.L_5243:
        /*0008*/ 	.byte	0x04, 0x17
        /*000a*/ 	.short	(.L_5245 - .L_5244)
.L_5244:
        /*000c*/ 	.word	0x00000000
        /*0010*/ 	.short	0x0002
        /*0012*/ 	.short	0x0010
        /*0014*/ 	.byte	0x00, 0xf0, 0x41, 0x00


	//----- nvinfo : EIATTR_KPARAM_INFO
	.align		4
.L_5245:
        /*0018*/ 	.byte	0x04, 0x17
        /*001a*/ 	.short	(.L_5247 - .L_5246)
.L_5246:
        /*001c*/ 	.word	0x00000000
        /*0020*/ 	.short	0x0001
        /*0022*/ 	.short	0x0008
        /*0024*/ 	.byte	0x00, 0xf0, 0x21, 0x00


	//----- nvinfo : EIATTR_KPARAM_INFO
	.align		4
.L_5247:
        /*0028*/ 	.byte	0x04, 0x17
        /*002a*/ 	.short	(.L_5249 - .L_5248)
.L_5248:
        /*002c*/ 	.word	0x00000000
        /*0030*/ 	.short	0x0000
        /*0032*/ 	.short	0x0000
        /*0034*/ 	.byte	0x00, 0xf0, 0x11, 0x00


	//----- nvinfo : EIATTR_SPARSE_MMA_MASK
	.align		4
.L_5249:
        /*0038*/ 	.byte	0x03, 0x50
        /*003a*/ 	.short	0x0000


	//----- nvinfo : EIATTR_MAXREG_COUNT
	.align		4
        /*003c*/ 	.byte	0x03, 0x1b
        /*003e*/ 	.short	0x00ff


	//----- nvinfo : EIATTR_MERCURY_ISA_VERSION
	.align		4
        /*0040*/ 	.byte	0x03, 0x5f
        /*0042*/ 	.short	0x0101


	//----- nvinfo : EIATTR_EXIT_INSTR_OFFSETS
	.align		4
        /*0044*/ 	.byte	0x04, 0x1c
        /*0046*/ 	.short	(.L_5251 - .L_5250)


	//   ....[0]....
.L_5250:
        /*0048*/ 	.word	0x000001f0


	//   ....[1]....
        /*004c*/ 	.word	0x00000950


	//   ....[2]....
        /*0050*/ 	.word	0x000009b0


	//----- nvinfo : EIATTR_MAX_THREADS
	.align		4
.L_5251:
        /*0054*/ 	.byte	0x04, 0x05
        /*0056*/ 	.short	(.L_5253 - .L_5252)
.L_5252:
        /*0058*/ 	.word	0x00000080
        /*005c*/ 	.word	0x00000001
        /*0060*/ 	.word	0x00000001


	//----- nvinfo : EIATTR_CRS_STACK_SIZE
	.align		4
.L_5253:
        /*0064*/ 	.byte	0x04, 0x1e
        /*0066*/ 	.short	(.L_5255 - .L_5254)
.L_5254:
        /*0068*/ 	.word	0x00000000


	//----- nvinfo : EIATTR_CBANK_PARAM_SIZE
	.align		4
.L_5255:
        /*006c*/ 	.byte	0x03, 0x19
        /*006e*/ 	.short	0x0020


	//----- nvinfo : EIATTR_PARAM_CBANK
	.align		4
        /*0070*/ 	.byte	0x04, 0x0a
        /*0072*/ 	.short	(.L_5257 - .L_5256)
	.align		4
.L_5256:
        /*0074*/ 	.word	index@(.nv.constant0._ZN2at6native29vectorized_elementwise_kernelILi8EZNS0_50_GLOBAL__N__2680c7bb_12_PowKernel_cu_140f0503_289629pow_tensor_scalar_kernel_implIddEEvRNS_18TensorIteratorBaseET0_EUldE_St5arrayIPcLm2EEEEviS6_T1_)
        /*0078*/ 	.short	0x0210
        /*007a*/ 	.short	0x0020


	//----- nvinfo : EIATTR_SW_WAR
	.align		4
.L_5257:
        /*007c*/ 	.byte	0x04, 0x36
        /*007e*/ 	.short	(.L_5259 - .L_5258)
.L_5258:
        /*0080*/ 	.word	0x00000008
.L_5259:


//--------------------- .nv.info._ZN2at6native18elementwise_kernelILi128ELi4EZNS0_15gpu_kernel_implIZNS0_50_GLOBAL__N__2680c7bb_12_PowKernel_cu_140f0503_289629pow_tensor_scalar_kernel_implIssEEvRNS_18TensorIteratorBaseET0_EUlsE2_EEvS6_RKT_EUliE_EEviT1_ --------------------------
	.section	.nv.info._ZN2at6native18elementwise_kernelILi128ELi4EZNS0_15gpu_kernel_implIZNS0_50_GLOBAL__N__2680c7bb_12_PowKernel_cu_140f0503_289629pow_tensor_scalar_kernel_implIssEEvRNS_18TensorIteratorBaseET0_EUlsE2_EEvS6_RKT_EUliE_EEviT1_,"",@"SHT_CUDA_INFO"
	.sectionflags	@""
	.align	4


	//----- nvinfo : EIATTR_CUDA_API_VERSION
	.align		4
        /*0000*/ 	.byte	0x04, 0x37
        /*0002*/ 	.short	(.L_5261 - .L_5260)
.L_5260:
        /*0004*/ 	.word	0x00000082


	//----- nvinfo : EIATTR_KPARAM_INFO
	.align		4
.L_5261:
        /*0008*/ 	.byte	0x04, 0x17
        /*000a*/ 	.short	(.L_5263 - .L_5262)
.L_5262:
        /*000c*/ 	.word	0x00000000
        /*0010*/ 	.short	0x0001
        /*0012*/ 	.short	0x0008
        /*0014*/ 	.byte	0x00, 0xf0, 0xa1, 0x08


	//----- nvinfo : EIATTR_KPARAM_INFO
	.align		4
.L_5263:
        /*0018*/ 	.byte	0x04, 0x17
        /*001a*/ 	.short	(.L_5265 - .L_5264)
.L_5264:
        /*001c*/ 	.word	0x00000000
        /*0020*/ 	.short	0x0000
        /*0022*/ 	.short	0x0000
        /*0024*/ 	.byte	0x00, 0xf0, 0x11, 0x00


	//----- nvinfo : EIATTR_SPARSE_MMA_MASK
	.align		4
.L_5265:
        /*0028*/ 	.byte	0x03, 0x50
        /*002a*/ 	.short	0x0000


	//----- nvinfo : EIATTR_MAXREG_COUNT
	.align		4
        /*002c*/ 	.byte	0x03, 0x1b
        /*002e*/ 	.short	0x0080


	//----- nvinfo : EIATTR_EXTERNS
	.align		4
        /*0030*/ 	.byte	0x04, 0x0f
        /*0032*/ 	.short	(.L_5267 - .L_5266)


	//   ....[0]....
	.align		4
.L_5266:
        /*0034*/ 	.word	index@(__assertfail)


	//----- nvinfo : EIATTR_MERCURY_ISA_VERSION
	.align		4
.L_5267:
        /*0038*/ 	.byte	0x03, 0x5f
        /*003a*/ 	.short	0x0101


	//----- nvinfo : EIATTR_SYSCALL_OFFSETS
	.align		4
        /*003c*/ 	.byte	0x04, 0x46
        /*003e*/ 	.short	(.L_5269 - .L_5268)


	//   ....[0]....
.L_5268:
        /*0040*/ 	.word	0x000021e0


	//   ....[1]....
        /*0044*/ 	.word	0x00003440


	//   ....[2]....
        /*0048*/ 	.word	0x00005680


	//   ....[3]....
        /*004c*/ 	.word	0x00006900


	//   ....[4]....
        /*0050*/ 	.word	0x00008b30


	//   ....[5]....
        /*0054*/ 	.word	0x00009db0


	//   ....[6]....
        /*0058*/ 	.word	0x0000bfd0


	//   ....[7]....
        /*005c*/ 	.word	0x0000d250


	//----- nvinfo : EIATTR_EXIT_INSTR_OFFSETS
	.align		4
.L_5269:
        /*0060*/ 	.byte	0x04, 0x1c
        /*0062*/ 	.short	(.L_5271 - .L_5270)


	//   ....[0]....
.L_5270:
        /*0064*/ 	.word	0x00009e80


	//   ....[1]....
        /*0068*/ 	.word	0x0000c4f0


	//   ....[2]....
        /*006c*/ 	.word	0x0000c510


	//   ....[3]....
        /*0070*/ 	.word	0x0000c5c0


	//   ....[4]....
        /*0074*/ 	.word	0x0000c5f0


	//   ....[5]....
        /*0078*/ 	.word	0x0000c610


	//   ....[6]....
        /*007c*/ 	.word	0x0000c6a0


	//   ....[7]....
        /*0080*/ 	.word	0x0000c6e0


	//   ....[8]....
        /*0084*/ 	.word	0x0000c780


	//   ....[9]....
        /*0088*/ 	.word	0x0000c7d0


	//   ....[10]....
        /*008c*/ 	.word	0x0000c800


	//   ....[11]....
        /*0090*/ 	.word	0x0000c8d0


	//   ....[12]....
        /*0094*/ 	.word	0x0000c910


	//   ....[13]....
        /*0098*/ 	.word	0x0000caa0


	//   ....[14]....
        /*009c*/ 	.word	0x0000cc00


	//   ....[15]....
        /*00a0*/ 	.word	0x0000cc40


	//   ....[16]....
        /*00a4*/ 	.word	0x0000cce0


	//   ....[17]....
        /*00a8*/ 	.word	0x0000ce60


	//   ....[18]....
        /*00ac*/ 	.word	0x0000cfe0


	//   ....[19]....
        /*00b0*/ 	.word	0x0000d150


	//   ....[20]....
        /*00b4*/ 	.word	0x0000d260


	//   ....[21]....
        /*00b8*/ 	.word	0x0000d2b0


	//   ....[22]....
        /*00bc*/ 	.word	0x0000d2e0


	//----- nvinfo : EIATTR_MAX_THREADS
	.align		4
.L_5271:
        /*00c0*/ 	.byte	0x04, 0x05
        /*00c2*/ 	.short	(.L_5273 - .L_5272)
.L_5272:
        /*00c4*/ 	.word	0x00000080
        /*00c8*/ 	.word	0x00000001
        /*00cc*/ 	.word	0x00000001


	//----- nvinfo : EIATTR_CRS_STACK_SIZE
	.align		4
.L_5273:
        /*00d0*/ 	.byte	0x04, 0x1e
        /*00d2*/ 	.short	(.L_5275 - .L_5274)
.L_5274:
        /*00d4*/ 	.word	0x00000000


	//----- nvinfo : EIATTR_CBANK_PARAM_SIZE
	.align		4
.L_5275:
        /*00d8*/ 	.byte	0x03, 0x19
        /*00da*/ 	.short	0x0230


	//----- nvinfo : EIATTR_PARAM_CBANK
	.align		4
        /*00dc*/ 	.byte	0x04, 0x0a
        /*00de*/ 	.short	(.L_5277 - .L_5276)
	.align		4
.L_5276:
        /*00e0*/ 	.word	index@(.nv.constant0._ZN2at6native18elementwise_kernelILi128ELi4EZNS0_15gpu_kernel_implIZNS0_50_GLOBAL__N__2680c7bb_12_PowKernel_cu_140f0503_289629pow_tensor_scalar_kernel_implIssEEvRNS_18TensorIteratorBaseET0_EUlsE2_EEvS6_RKT_EUliE_EEviT1_)
        /*00e4*/ 	.short	0x0210
        /*00e6*/ 	.short	0x0230


	//----- nvinfo : EIATTR_SW_WAR
	.align		4
.L_5277:
        /*00e8*/ 	.byte	0x04, 0x36
        /*00ea*/ 	.short	(.L_5279 - .L_5278)
.L_5278:
        /*00ec*/ 	.word	0x00000008
.L_5279:


//--------------------- .nv.info._ZN2at6native27unrolled_elementwise_kernelIZNS0_50_GLOBAL__N__2680c7bb_12_PowKernel_cu_140f0503_289629pow_tensor_scalar_kernel_implIssEEvRNS_18TensorIteratorBaseET0_EUlsE2_St5arrayIPcLm2EELi4E23TrivialOffsetCalculatorILi1EjESC_NS0_6memory12LoadWithCastILi1EEENSD_13StoreWithCastILi1EEEEEviT_S6_T2_T3_T4_T5_ --------------------------
	.section	.nv.info._ZN2at6native27unrolled_elementwise_kernelIZNS0_50_GLOBAL__N__2680c7bb_12_PowKernel_cu_140f0503_289629pow_tensor_scalar_kernel_implIssEEvRNS_18TensorIteratorBaseET0_EUlsE2_St5arrayIPcLm2EELi4E23TrivialOffsetCalculatorILi1EjESC_NS0_6memory12LoadWithCastILi1EEENSD_13StoreWithCastILi1EEEEEviT_S6_T2_T3_T4_T5_,"",@"SHT_CUDA_INFO"
	.sectionflags	@""
	.align	4


	//----- nvinfo : EIATTR_CUDA_API_VERSION
	.align		4
        /*0000*/ 	.byte	0x04, 0x37
        /*0002*/ 	.short	(.L_5281 - .L_5280)
.L_5280:
        /*0004*/ 	.word	0x00000082


	//----- nvinfo : EIATTR_KPARAM_INFO
	.align		4
.L_5281:
        /*0008*/ 	.byte	0x04, 0x17
        /*000a*/ 	.short	(.L_5283 - .L_5282)
.L_5282:
        /*000c*/ 	.word	0x00000000
        /*0010*/ 	.short	0x0006
        /*0012*/ 	.short	0x0034
        /*0014*/ 	.byte	0x00, 0xf0, 0x21, 0x00


	//----- nvinfo : EIATTR_KPARAM_INFO
	.align		4
.L_5283:
        /*0018*/ 	.byte	0x04, 0x17
        /*001a*/ 	.short	(.L_5285 - .L_5284)
.L_5284:
        /*001c*/ 	.word	0x00000000
        /*0020*/ 	.short	0x0005
        /*0022*/ 	.short	0x002c
        /*0024*/ 	.byte	0x00, 0xf0, 0x21, 0x00


	//----- nvinfo : EIATTR_KPARAM_INFO
	.align		4
.L_5285:
        /*0028*/ 	.byte	0x04, 0x17
        /*002a*/ 	.short	(.L_5287 - .L_5286)
.L_5286:
        /*002c*/ 	.word	0x00000000
        /*0030*/ 	.short	0x0004
        /*0032*/ 	.short	0x0029
        /*0034*/ 	.byte	0x00, 0xf0, 0x05, 0x00


	//----- nvinfo : EIATTR_KPARAM_INFO
	.align		4
.L_5287:
        /*0038*/ 	.byte	0x04, 0x17
        /*003a*/ 	.short	(.L_5289 - .L_5288)
.L_5288:
        /*003c*/ 	.word	0x00000000
        /*0040*/ 	.short	0x0003
        /*0042*/ 	.short	0x0028
        /*0044*/ 	.byte	0x00, 0xf0, 0x05, 0x00


	//----- nvinfo : EIATTR_KPARAM_INFO
	.align		4
.L_5289:
        /*0048*/ 	.byte	0x04, 0x17
        /*004a*/ 	.short	(.L_5291 - .L_5290)
.L_5290:
        /*004c*/ 	.word	0x00000000
        /*0050*/ 	.short	0x0002
        /*0052*/ 	.short	0x0018
        /*0054*/ 	.byte	0x00, 0xf0, 0x41, 0x00


	//----- nvinfo : EIATTR_KPARAM_INFO
	.align		4
.L_5291:
        /*0058*/ 	.byte	0x04, 0x17
        /*005a*/ 	.short	(.L_5293 - .L_5292)
.L_5292:
        /*005c*/ 	.word	0x00000000
        /*0060*/ 	.short	0x0001
        /*0062*/ 	.short	0x0008
        /*0064*/ 	.byte	0x00, 0xf0, 0x41, 0x00


	//----- nvinfo : EIATTR_KPARAM_INFO
	.align		4
.L_5293:
        /*0068*/ 	.byte	0x04, 0x17
        /*006a*/ 	.short	(.L_5295 - .L_5294)
.L_5294:
        /*006c*/ 	.word	0x00000000
        /*0070*/ 	.short	0x0000
        /*0072*/ 	.short	0x0000
        /*0074*/ 	.byte	0x00, 0xf0, 0x11, 0x00


	//----- nvinfo : EIATTR_SPARSE_MMA_MASK
	.align		4
.L_5295:
        /*0078*/ 	.byte	0x03, 0x50
        /*007a*/ 	.short	0x0000


	//----- nvinfo : EIATTR_MAXREG_COUNT
	.align		4
        /*007c*/ 	.byte	0x03, 0x1b
        /*007e*/ 	.short	0x00ff


	//----- nvinfo : EIATTR_EXTERNS
	.align		4
        /*0080*/ 	.byte	0x04, 0x0f
        /*0082*/ 	.short	(.L_5297 - .L_5296)


	//   ....[0]....
	.align		4
.L_5296:
        /*0084*/ 	.word	index@(__assertfail)


	//----- nvinfo : EIATTR_MERCURY_ISA_VERSION
	.align		4
.L_5297:
        /*0088*/ 	.byte	0x03, 0x5f
        /*008a*/ 	.short	0x0101


	//----- nvinfo : EIATTR_SYSCALL_OFFSETS
	.align		4
        /*008c*/ 	.byte	0x04, 0x46
        /*008e*/ 	.short	(.L_5299 - .L_5298)


	//   ....[0]....
.L_5298:
        /*0090*/ 	.word	0x00000f10


	//   ....[1]....
        /*0094*/ 	.word	0x00001e20


	//   ....[2]....
        /*0098*/ 	.word	0x00002d40


	//   ....[3]....
        /*009c*/ 	.word	0x00003c40


	//   ....[4]....
        /*00a0*/ 	.word	0x000056e0


	//   ....[5]....
        /*00a4*/ 	.word	0x00006620


	//   ....[6]....
        /*00a8*/ 	.word	0x00007540


	//   ....[7]....
        /*00ac*/ 	.word	0x00008460


	//----- nvinfo : EIATTR_EXIT_INSTR_OFFSETS
	.align		4
.L_5299:
        /*00b0*/ 	.byte	0x04, 0x1c
        /*00b2*/ 	.short	(.L_5301 - .L_5300)


	//   ....[0]....
.L_5300:
        /*00b4*/ 	.word	0x000075f0


	//   ....[1]....
        /*00b8*/ 	.word	0x00007720


	//   ....[2]....
        /*00bc*/ 	.word	0x00007740


	//   ....[3]....
        /*00c0*/ 	.word	0x000077e0


	//   ....[4]....
        /*00c4*/ 	.word	0x00007810


	//   ....[5]....
        /*00c8*/ 	.word	0x00007830


	//   ....[6]....
        /*00cc*/ 	.word	0x000078c0


	//   ....[7]....
        /*00d0*/ 	.word	0x00007900


	//   ....[8]....
        /*00d4*/ 	.word	0x000079a0


	//   ....[9]....
        /*00d8*/ 	.word	0x000079f0


	//   ....[10]....
        /*00dc*/ 	.word	0x00007a20


	//   ....[11]....
        /*00e0*/ 	.word	0x00007af0


	//   ....[12]....
        /*00e4*/ 	.word	0x00007b30


	//   ....[13]....
        /*00e8*/ 	.word	0x00007cc0


	//   ....[14]....
        /*00ec*/ 	.word	0x00007e20


	//   ....[15]....
        /*00f0*/ 	.word	0x00007e60


	//   ....[16]....
        /*00f4*/ 	.word	0x00007f00


	//   ....[17]....
        /*00f8*/ 	.word	0x00008080


	//   ....[18]....
        /*00fc*/ 	.word	0x00008200


	//   ....[19]....
        /*0100*/ 	.word	0x00008360


	//   ....[20]....
        /*0104*/ 	.word	0x00008470


	//   ....[21]....
        /*0108*/ 	.word	0x000084b0


	//   ....[22]....
        /*010c*/ 	.word	0x000084e0


	//----- nvinfo : EIATTR_MAX_THREADS
	.align		4
.L_5301:
        /*0110*/ 	.byte	0x04, 0x05
        /*0112*/ 	.short	(.L_5303 - .L_5302)
.L_5302:
        /*0114*/ 	.word	0x00000080
        /*0118*/ 	.word	0x00000001
        /*011c*/ 	.word	0x00000001


	//----- nvinfo : EIATTR_CRS_STACK_SIZE
	.align		4
.L_5303:
        /*0120*/ 	.byte	0x04, 0x1e
        /*0122*/ 	.short	(.L_5305 - .L_5304)
.L_5304:
        /*0124*/ 	.word	0x00000000


	//----- nvinfo : EIATTR_CBANK_PARAM_SIZE
	.align		4
.L_5305:
        /*0128*/ 	.byte	0x03, 0x19
        /*012a*/ 	.short	0x003c


	//----- nvinfo : EIATTR_PARAM_CBANK
	.align		4
        /*012c*/ 	.byte	0x04, 0x0a
        /*012e*/ 	.short	(.L_5307 - .L_5306)
	.align		4
.L_5306:
        /*0130*/ 	.word	index@(.nv.constant0._ZN2at6native27unrolled_elementwise_kernelIZNS0_50_GLOBAL__N__2680c7bb_12_PowKernel_cu_140f0503_289629pow_tensor_scalar_kernel_implIssEEvRNS_18TensorIteratorBaseET0_EUlsE2_St5arrayIPcLm2EELi4E23TrivialOffsetCalculatorILi1EjESC_NS0_6memory12LoadWithCastILi1EEENSD_13StoreWithCastILi1EEEEEviT_S6_T2_T3_T4_T5_)
        /*0134*/ 	.short	0x0210
        /*0136*/ 	.short	0x003c


	//----- nvinfo : EIATTR_SW_WAR
	.align		4
.L_5307:
        /*0138*/ 	.byte	0x04, 0x36
        /*013a*/ 	.short	(.L_5309 - .L_5308)
.L_5308:
        /*013c*/ 	.word	0x00000008
.L_5309:


//--------------------- .nv.info._ZN2at6native18elementwise_kernelILi128ELi4EZNS0_22gpu_kernel_impl_nocastIZNS0_50_GLOBAL__N__2680c7bb_12_PowKernel_cu_140f0503_289629pow_tensor_scalar_kernel_implIssEEvRNS_18TensorIteratorBaseET0_EUlsE2_EEvS6_RKT_EUliE_EEviT1_ --------------------------
	.section	.nv.info._ZN2at6native18elementwise_kernelILi128ELi4EZNS0_22gpu_kernel_impl_nocastIZNS0_50_GLOBAL__N__2680c7bb_12_PowKernel_cu_140f0503_289629pow_tensor_scalar_kernel_implIssEEvRNS_18TensorIteratorBaseET0_EUlsE2_EEvS6_RKT_EUliE_EEviT1_,"",@"SHT_CUDA_INFO"
	.sectionflags	@""
	.align	4


	//----- nvinfo : EIATTR_CUDA_API_VERSION
	.align		4
        /*0000*/ 	.byte	0x04, 0x37
        /*0002*/ 	.short	(.L_5311 - .L_5310)
.L_5310:
        /*0004*/ 	.word	0x00000082


	//----- nvinfo : EIATTR_KPARAM_INFO
	.align		4
.L_5311:
        /*0008*/ 	.byte	0x04, 0x17
        /*000a*/ 	.short	(.L_5313 - .L_5312)
.L_5312:
        /*000c*/ 	.word	0x00000000
        /*0010*/ 	.short	0x0001
        /*0012*/ 	.short	0x0008
        /*0014*/ 	.byte	0x00, 0xf0, 0x81, 0x08


	//----- nvinfo : EIATTR_KPARAM_INFO
	.align		4
.L_5313:
        /*0018*/ 	.byte	0x04, 0x17
        /*001a*/ 	.short	(.L_5315 - .L_5314)
.L_5314:
        /*001c*/ 	.word	0x00000000
        /*0020*/ 	.short	0x0000
        /*0022*/ 	.short	0x0000
        /*0024*/ 	.byte	0x00, 0xf0, 0x11, 0x00


	//----- nvinfo : EIATTR_SPARSE_MMA_MASK
	.align		4
.L_5315:
        /*0028*/ 	.byte	0x03, 0x50
        /*002a*/ 	.short	0x0000


	//----- nvinfo : EIATTR_MAXREG_COUNT
	.align		4
        /*002c*/ 	.byte	0x03, 0x1b
        /*002e*/ 	.short	0x0080


	//----- nvinfo : EIATTR_MERCURY_ISA_VERSION
	.align		4
        /*0030*/ 	.byte	0x03, 0x5f
        /*0032*/ 	.short	0x0101


	//----- nvinfo : EIATTR_EXIT_INSTR_OFFSETS
	.align		4
        /*0034*/ 	.byte	0x04, 0x1c
        /*0036*/ 	.short	(.L_5317 - .L_5316)


	//   ....[0]....
.L_5316:
        /*0038*/ 	.word	0x000046d0


	//   ....[1]....
        /*003c*/ 	.word	0x00005e10


	//----- nvinfo : EIATTR_MAX_THREADS
	.align		4
.L_5317:
        /*0040*/ 	.byte	0x04, 0x05
        /*0042*/ 	.short	(.L_5319 - .L_5318)
.L_5318:
        /*0044*/ 	.word	0x00000080
        /*0048*/ 	.word	0x00000001
        /*004c*/ 	.word	0x00000001


	//----- nvinfo : EIATTR_CRS_STACK_SIZE
	.align		4
.L_5319:
        /*0050*/ 	.byte	0x04, 0x1e
        /*0052*/ 	.short	(.L_5321 - .L_5320)
.L_5320:
        /*0054*/ 	.word	0x00000000


	//----- nvinfo : EIATTR_CBANK_PARAM_SIZE
	.align		4
.L_5321:
        /*0058*/ 	.byte	0x03, 0x19
        /*005a*/ 	.short	0x0228


	//----- nvinfo : EIATTR_PARAM_CBANK
	.align		4
        /*005c*/ 	.byte	0x04, 0x0a
        /*005e*/ 	.short	(.L_5323 - .L_5322)
	.align		4
.L_5322:
        /*0060*/ 	.word	index@(.nv.constant0._ZN2at6native18elementwise_kernelILi128ELi4EZNS0_22gpu_kernel_impl_nocastIZNS0_50_GLOBAL__N__2680c7bb_12_PowKernel_cu_140f0503_289629pow_tensor_scalar_kernel_implIssEEvRNS_18TensorIteratorBaseET0_EUlsE2_EEvS6_RKT_EUliE_EEviT1_)
        /*0064*/ 	.short	0x0210
        /*0066*/ 	.short	0x0228


	//----- nvinfo : EIATTR_SW_WAR
	.align		4
.L_5323:
        /*0068*/ 	.byte	0x04, 0x36
        /*006a*/ 	.short	(.L_5325 - .L_5324)
.L_5324:
        /*006c*/ 	.word	0x00000008
.L_5325:


//--------------------- .nv.info._ZN2at6native27unrolled_elementwise_kernelIZNS0_50_GLOBAL__N__2680c7bb_12_PowKernel_cu_140f0503_289629pow_tensor_scalar_kernel_implIssEEvRNS_18TensorIteratorBaseET0_EUlsE2_St5arrayIPcLm2EELi4E23TrivialOffsetCalculatorILi1EjESC_NS0_6memory15LoadWithoutCastENSD_16StoreWithoutCastEEEviT_S6_T2_T3_T4_T5_ --------------------------
	.section	.nv.info._ZN2at6native27unrolled_elementwise_kernelIZNS0_50_GLOBAL__N__2680c7bb_12_PowKernel_cu_140f0503_289629pow_tensor_scalar_kernel_implIssEEvRNS_18TensorIteratorBaseET0_EUlsE2_St5arrayIPcLm2EELi4E23TrivialOffsetCalculatorILi1EjESC_NS0_6memory15LoadWithoutCastENSD_16StoreWithoutCastEEEviT_S6_T2_T3_T4_T5_,"",@"SHT_CUDA_INFO"
	.sectionflags	@""
	.align	4


	//----- nvinfo : EIATTR_CUDA_API_VERSION
	.align		4
        /*0000*/ 	.byte	0x04, 0x37
        /*0002*/ 	.short	(.L_5327 - .L_5326)
.L_5326:
        /*0004*/ 	.word	0x00000082


	//----- nvinfo : EIATTR_KPARAM_INFO
	.align		4
.L_5327:
        /*0008*/ 	.byte	0x04, 0x17
        /*000a*/ 	.short	(.L_5329 - .L_5328)
.L_5328:
        /*000c*/ 	.word	0x00000000
        /*0010*/ 	.short	0x0006
        /*0012*/ 	.short	0x002b
        /*0014*/ 	.byte	0x00, 0xf0, 0x05, 0x00


	//----- nvinfo : EIATTR_KPARAM_INFO
	.align		4
.L_5329:
        /*0018*/ 	.byte	0x04, 0x17
        /*001a*/ 	.short	(.L_5331 - .L_5330)
.L_5330:
        /*001c*/ 	.word	0x00000000
        /*0020*/ 	.short	0x0005
        /*0022*/ 	.short	0x002a
        /*0024*/ 	.byte	0x00, 0xf0, 0x05, 0x00


	//----- nvinfo : EIATTR_KPARAM_INFO
	.align		4
.L_5331:
        /*0028*/ 	.byte	0x04, 0x17
        /*002a*/ 	.short	(.L_5333 - .L_5332)
.L_5332:
        /*002c*/ 	.word	0x00000000
        /*0030*/ 	.short	0x0004
        /*0032*/ 	.short	0x0029
        /*0034*/ 	.byte	0x00, 0xf0, 0x05, 0x00


	//----- nvinfo : EIATTR_KPARAM_INFO
	.align		4
.L_5333:
        /*0038*/ 	.byte	0x04, 0x17
        /*003a*/ 	.short	(.L_5335 - .L_5334)
.L_5334:
        /*003c*/ 	.word	0x00000000
        /*0040*/ 	.short	0x0003
        /*0042*/ 	.short	0x0028
        /*0044*/ 	.byte	0x00, 0xf0, 0x05, 0x00


	//----- nvinfo : EIATTR_KPARAM_INFO
	.align		4
.L_5335:
        /*0048*/ 	.byte	0x04, 0x17
        /*004a*/ 	.short	(.L_5337 - .L_5336)
.L_5336:
        /*004c*/ 	.word	0x00000000
        /*0050*/ 	.short	0x0002
        /*0052*/ 	.short	0x0018
        /*0054*/ 	.byte	0x00, 0xf0, 0x41, 0x00


	//----- nvinfo : EIATTR_KPARAM_INFO
	.align		4
.L_5337:
        /*0058*/ 	.byte	0x04, 0x17
        /*005a*/ 	.short	(.L_5339 - .L_5338)
.L_5338:
        /*005c*/ 	.word	0x00000000
        /*0060*/ 	.short	0x0001
        /*0062*/ 	.short	0x0008
        /*0064*/ 	.byte	0x00, 0xf0, 0x41, 0x00


	//----- nvinfo : EIATTR_KPARAM_INFO
	.align		4
.L_5339:
        /*0068*/ 	.byte	0x04, 0x17
        /*006a*/ 	.short	(.L_5341 - .L_5340)
.L_5340:
        /*006c*/ 	.word	0x00000000
        /*0070*/ 	.short	0x0000
        /*0072*/ 	.short	0x0000
        /*0074*/ 	.byte	0x00, 0xf0, 0x11, 0x00


	//----- nvinfo : EIATTR_SPARSE_MMA_MASK
	.align		4
.L_5341:
        /*0078*/ 	.byte	0x03, 0x50
        /*007a*/ 	.short	0x0000


	//----- nvinfo : EIATTR_MAXREG_COUNT
	.align		4
        /*007c*/ 	.byte	0x03, 0x1b
        /*007e*/ 	.short	0x00ff


	//----- nvinfo : EIATTR_MERCURY_ISA_VERSION
	.align		4
        /*0080*/ 	.byte	0x03, 0x5f
        /*0082*/ 	.short	0x0101


	//----- nvinfo : EIATTR_EXIT_INSTR_OFFSETS
	.align		4
        /*0084*/ 	.byte	0x04, 0x1c
        /*0086*/ 	.short	(.L_5343 - .L_5342)


	//   ....[0]....
.L_5342:
        /*0088*/ 	.word	0x00000ee0


	//   ....[1]....
        /*008c*/ 	.word	0x00000f30


	//----- nvinfo : EIATTR_MAX_THREADS
	.align		4
.L_5343:
        /*0090*/ 	.byte	0x04, 0x05
        /*0092*/ 	.short	(.L_5345 - .L_5344)
.L_5344:
        /*0094*/ 	.word	0x00000080
        /*0098*/ 	.word	0x00000001
        /*009c*/ 	.word	0x00000001


	//----- nvinfo : EIATTR_CRS_STACK_SIZE
	.align		4
.L_5345:
        /*00a0*/ 	.byte	0x04, 0x1e
        /*00a2*/ 	.short	(.L_5347 - .L_5346)
.L_5346:
        /*00a4*/ 	.word	0x00000000


	//----- nvinfo : EIATTR_CBANK_PARAM_SIZE
	.align		4
.L_5347:
        /*00a8*/ 	.byte	0x03, 0x19
        /*00aa*/ 	.short	0x002c


	//----- nvinfo : EIATTR_PARAM_CBANK
	.align		4
        /*00ac*/ 	.byte	0x04, 0x0a
        /*00ae*/ 	.short	(.L_5349 - .L_5348)
	.align		4
.L_5348:
        /*00b0*/ 	.word	index@(.nv.constant0._ZN2at6native27unrolled_elementwise_kernelIZNS0_50_GLOBAL__N__2680c7bb_12_PowKernel_cu_140f0503_289629pow_tensor_scalar_kernel_implIssEEvRNS_18TensorIteratorBaseET0_EUlsE2_St5arrayIPcLm2EELi4E23TrivialOffsetCalculatorILi1EjESC_NS0_6memory15LoadWithoutCastENSD_16StoreWithoutCastEEEviT_S6_T2_T3_T4_T5_)
        /*00b4*/ 	.short	0x0210
        /*00b6*/ 	.short	0x002c


	//----- nvinfo : EIATTR_SW_WAR
	.align		4
.L_5349:
        /*00b8*/ 	.byte	0x04, 0x36
        /*00ba*/ 	.short	(.L_5351 - .L_5350)
.L_5350:
        /*00bc*/ 	.word	0x00000008
.L_5351:


//--------------------- .nv.info._ZN2at6native29vectorized_elementwise_kernelILi2EZNS0_50_GLOBAL__N__2680c7bb_12_PowKernel_cu_140f0503_289629pow_tensor_scalar_kernel_implIssEEvRNS_18TensorIteratorBaseET0_EUlsE2_St5arrayIPcLm2EEEEviS6_T1_ --------------------------
	.section	.nv.info._ZN2at6native29vectorized_elementwise_kernelILi2EZNS0_50_GLOBAL__N__2680c7bb_12_PowKernel_cu_140f0503_289629pow_tensor_scalar_kernel_implIssEEvRNS_18TensorIteratorBaseET0_EUlsE2_St5arrayIPcLm2EEEEviS6_T1_,"",@"SHT_CUDA_INFO"
	.sectionflags	@""
	.align	4


	//----- nvinfo : EIATTR_CUDA_API_VERSION
	.align		4
        /*0000*/ 	.byte	0x04, 0x37
        /*0002*/ 	.short	(.L_5353 - .L_5352)
.L_5352:
        /*0004*/ 	.word	0x00000082


	//----- nvinfo : EIATTR_KPARAM_INFO
	.align		4
.L_5353:
        /*0008*/ 	.byte	0x04, 0x17
        /*000a*/ 	.short	(.L_5355 - .L_5354)
.L_5354:
        /*000c*/ 	.word	0x00000000
        /*0010*/ 	.short	0x0002
        /*0012*/ 	.short	0x0018
        /*0014*/ 	.byte	0x00, 0xf0, 0x41, 0x00


	//----- nvinfo : EIATTR_KPARAM_INFO
	.align		4
.L_5355:
        /*0018*/ 	.byte	0x04, 0x17
        /*001a*/ 	.short	(.L_5357 - .L_5356)
.L_5356:
        /*001c*/ 	.word	0x00000000
        /*0020*/ 	.short	0x0001
        /*0022*/ 	.short	0x0008
        /*0024*/ 	.byte	0x00, 0xf0, 0x41, 0x00


	//----- nvinfo : EIATTR_KPARAM_INFO
	.align		4
.L_5357:
        /*0028*/ 	.byte	0x04, 0x17
        /*002a*/ 	.short	(.L_5359 - .L_5358)
.L_5358:
        /*002c*/ 	.word	0x00000000
        /*0030*/ 	.short	0x0000
        /*0032*/ 	.short	0x0000
        /*0034*/ 	.byte	0x00, 0xf0, 0x11, 0x00


	//----- nvinfo : EIATTR_SPARSE_MMA_MASK
	.align		4
.L_5359:
        /*0038*/ 	.byte	0x03, 0x50
        /*003a*/ 	.short	0x0000


	//----- nvinfo : EIATTR_MAXREG_COUNT
	.align		4
        /*003c*/ 	.byte	0x03, 0x1b
        /*003e*/ 	.short	0x00ff


	//----- nvinfo : EIATTR_MERCURY_ISA_VERSION
	.align		4
        /*0040*/ 	.byte	0x03, 0x5f
        /*0042*/ 	.short	0x0101


	//----- nvinfo : EIATTR_EXIT_INSTR_OFFSETS
	.align		4
        /*0044*/ 	.byte	0x04, 0x1c
        /*0046*/ 	.short	(.L_5361 - .L_5360)


	//   ....[0]....
.L_5360:
        /*0048*/ 	.word	0x000013c0


	//   ....[1]....
        /*004c*/ 	.word	0x00003030


	//   ....[2]....
        /*0050*/ 	.word	0x00003080


	//----- nvinfo : EIATTR_MAX_THREADS
	.align		4
.L_5361:
        /*0054*/ 	.byte	0x04, 0x05
        /*0056*/ 	.short	(.L_5363 - .L_5362)
.L_5362:
        /*0058*/ 	.word	0x00000080
        /*005c*/ 	.word	0x00000001
        /*0060*/ 	.word	0x00000001


	//----- nvinfo : EIATTR_CRS_STACK_SIZE
	.align		4
.L_5363:
        /*0064*/ 	.byte	0x04, 0x1e
        /*0066*/ 	.short	(.L_5365 - .L_5364)
.L_5364:
        /*0068*/ 	.word	0x00000000


	//----- nvinfo : EIATTR_CBANK_PARAM_SIZE
	.align		4
.L_5365:
        /*006c*/ 	.byte	0x03, 0x19
        /*006e*/ 	.short	0x0028


	//----- nvinfo : EIATTR_PARAM_CBANK
	.align		4
        /*0070*/ 	.byte	0x04, 0x0a
        /*0072*/ 	.short	(.L_5367 - .L_5366)
	.align		4
.L_5366:
        /*0074*/ 	.word	index@(.nv.constant0._ZN2at6native29vectorized_elementwise_kernelILi2EZNS0_50_GLOBAL__N__2680c7bb_12_PowKernel_cu_140f0503_289629pow_tensor_scalar_kernel_implIssEEvRNS_18TensorIteratorBaseET0_EUlsE2_St5arrayIPcLm2EEEEviS6_T1_)
        /*0078*/ 	.short	0x0210
        /*007a*/ 	.short	0x0028


	//----- nvinfo : EIATTR_SW_WAR
	.align		4
.L_5367:
        /*007c*/ 	.byte	0x04, 0x36
        /*007e*/ 	.short	(.L_5369 - .L_5368)
.L_5368:
        /*0080*/ 	.word	0x00000008
.L_5369:


//--------------------- .nv.info._ZN2at6native29vectorized_elementwise_kernelILi4EZNS0_50_GLOBAL__N__2680c7bb_12_PowKernel_cu_140f0503_289629pow_tensor_scalar_kernel_implIssEEvRNS_18TensorIteratorBaseET0_EUlsE2_St5arrayIPcLm2EEEEviS6_T1_ --------------------------
	.section	.nv.info._ZN2at6native29vectorized_elementwise_kernelILi4EZNS0_50_GLOBAL__N__2680c7bb_12_PowKernel_cu_140f0503_289629pow_tensor_scalar_kernel_implIssEEvRNS_18TensorIteratorBaseET0_EUlsE2_St5arrayIPcLm2EEEEviS6_T1_,"",@"SHT_CUDA_INFO"
	.sectionflags	@""
	.align	4


	//----- nvinfo : EIATTR_CUDA_API_VERSION
	.align		4
        /*0000*/ 	.byte	0x04, 0x37
        /*0002*/ 	.short	(.L_5371 - .L_5370)
.L_5370:
        /*0004*/ 	.word	0x00000082


	//----- nvinfo : EIATTR_KPARAM_INFO
	.align		4
.L_5371:
        /*0008*/ 	.byte	0x04, 0x17
        /*000a*/ 	.short	(.L_5373 - .L_5372)
.L_5372:
        /*000c*/ 	.word	0x00000000
        /*0010*/ 	.short	0x0002
        /*0012*/ 	.short	0x0018
        /*0014*/ 	.byte	0x00, 0xf0, 0x41, 0x00


	//----- nvinfo : EIATTR_KPARAM_INFO
	.align		4
.L_5373:
        /*0018*/ 	.byte	0x04, 0x17
        /*001a*/ 	.short	(.L_5375 - .L_5374)
.L_5374:
        /*001c*/ 	.word	0x00000000
        /*0020*/ 	.short	0x0001
        /*0022*/ 	.short	0x0008
        /*0024*/ 	.byte	0x00, 0xf0, 0x41, 0x00


	//----- nvinfo : EIATTR_KPARAM_INFO
	.align		4
.L_5375:
        /*0028*/ 	.byte	0x04, 0x17
        /*002a*/ 	.short	(.L_5377 - .L_5376)
.L_5376:
        /*002c*/ 	.word	0x00000000
        /*0030*/ 	.short	0x0000
        /*0032*/ 	.short	0x0000
        /*0034*/ 	.byte	0x00, 0xf0, 0x11, 0x00


	//----- nvinfo : EIATTR_SPARSE_MMA_MASK
	.align		4
.L_5377:
        /*0038*/ 	.byte	0x03, 0x50
        /*003a*/ 	.short	0x0000


	//----- nvinfo : EIATTR_MAXREG_COUNT
	.align		4
        /*003c*/ 	.byte	0x03, 0x1b
        /*003e*/ 	.short	0x00ff


	//----- nvinfo : EIATTR_MERCURY_ISA_VERSION
	.align		4
        /*0040*/ 	.byte	0x03, 0x5f
        /*0042*/ 	.short	0x0101


	//----- nvinfo : EIATTR_EXIT_INSTR_OFFSETS
	.align		4
        /*0044*/ 	.byte	0x04, 0x1c
        /*0046*/ 	.short	(.L_5379 - .L_5378)


	//   ....[0]....
.L_5378:
        /*0048*/ 	.word	0x00001360


	//   ....[1]....
        /*004c*/ 	.word	0x00002fb0


	//   ....[2]....
        /*0050*/ 	.word	0x00003000


	//----- nvinfo : EIATTR_MAX_THREADS
	.align		4
.L_5379:
        /*0054*/ 	.byte	0x04, 0x05
        /*0056*/ 	.short	(.L_5381 - .L_5380)
.L_5380:
        /*0058*/ 	.word	0x00000080
        /*005c*/ 	.word	0x00000001
        /*0060*/ 	.word	0x00000001


	//----- nvinfo : EIATTR_CRS_STACK_SIZE
	.align		4
.L_5381:
        /*0064*/ 	.byte	0x04, 0x1e
        /*0066*/ 	.short	(.L_5383 - .L_5382)
.L_5382:
        /*0068*/ 	.word	0x00000000


	//----- nvinfo : EIATTR_CBANK_PARAM_SIZE
	.align		4
.L_5383:
        /*006c*/ 	.byte	0x03, 0x19
        /*006e*/ 	.short	0x0028


	//----- nvinfo : EIATTR_PARAM_CBANK
	.align		4
        /*0070*/ 	.byte	0x04, 0x0a
        /*0072*/ 	.short	(.L_5385 - .L_5384)
	.align		4
.L_5384:
        /*0074*/ 	.word	index@(.nv.constant0._ZN2at6native29vectorized_elementwise_kernelILi4EZNS0_50_GLOBAL__N__2680c7bb_12_PowKernel_cu_140f0503_289629pow_tensor_scalar_kernel_implIssEEvRNS_18TensorIteratorBaseET0_EUlsE2_St5arrayIPcLm2EEEEviS6_T1_)
        /*0078*/ 	.short	0x0210
        /*007a*/ 	.short	0x0028


	//----- nvinfo : EIATTR_SW_WAR
	.align		4
.L_5385:
        /*007c*/ 	.byte	0x04, 0x36
        /*007e*/ 	.short	(.L_5387 - .L_5386)
.L_5386:
        /*0080*/ 	.word	0x00000008
.L_5387:


//--------------------- .nv.info._ZN2at6native29vectorized_elementwise_kernelILi8EZNS0_50_GLOBAL__N__2680c7bb_12_PowKernel_cu_140f0503_289629pow_tensor_scalar_kernel_implIssEEvRNS_18TensorIteratorBaseET0_EUlsE2_St5arrayIPcLm2EEEEviS6_T1_ --------------------------
	.section	.nv.info._ZN2at6native29vectorized_elementwise_kernelILi8EZNS0_50_GLOBAL__N__2680c7bb_12_PowKernel_cu_140f0503_289629pow_tensor_scalar_kernel_implIssEEvRNS_18TensorIteratorBaseET0_EUlsE2_St5arrayIPcLm2EEEEviS6_T1_,"",@"SHT_CUDA_INFO"
	.sectionflags	@""
	.align	4


	//----- nvinfo : EIATTR_CUDA_API_VERSION
	.align		4
        /*0000*/ 	.byte	0x04, 0x37
        /*0002*/ 	.short	(.L_5389 - .L_5388)
.L_5388:
        /*0004*/ 	.word	0x00000082


	//----- nvinfo : EIATTR_KPARAM_INFO
	.align		4
.L_5389:
        /*0008*/ 	.byte	0x04, 0x17
        /*000a*/ 	.short	(.L_5391 - .L_5390)
.L_5390:
        /*000c*/ 	.word	0x00000000
        /*0010*/ 	.short	0x0002
        /*0012*/ 	.short	0x0018
        /*0014*/ 	.byte	0x00, 0xf0, 0x41, 0x00


	//----- nvinfo : EIATTR_KPARAM_INFO
	.align		4
.L_5391:
        /*0018*/ 	.byte	0x04, 0x17
        /*001a*/ 	.short	(.L_5393 - .L_5392)
.L_5392:
        /*001c*/ 	.word	0x00000000
        /*0020*/ 	.short	0x0001
        /*0022*/ 	.short	0x0008
        /*0024*/ 	.byte	0x00, 0xf0, 0x41, 0x00


	//----- nvinfo : EIATTR_KPARAM_INFO
	.align		4
.L_5393:
        /*0028*/ 	.byte	0x04, 0x17
        /*002a*/ 	.short	(.L_5395 - .L_5394)
.L_5394:
        /*002c*/ 	.word	0x00000000
        /*0030*/ 	.short	0x0000
        /*0032*/ 	.short	0x0000
        /*0034*/ 	.byte	0x00, 0xf0, 0x11, 0x00


	//----- nvinfo : EIATTR_SPARSE_MMA_MASK
	.align		4
.L_5395:
        /*0038*/ 	.byte	0x03, 0x50
        /*003a*/ 	.short	0x0000


	//----- nvinfo : EIATTR_MAXREG_COUNT
	.align		4
        /*003c*/ 	.byte	0x03, 0x1b
        /*003e*/ 	.short	0x00ff


	//----- nvinfo : EIATTR_MERCURY_ISA_VERSION
	.align		4
        /*0040*/ 	.byte	0x03, 0x5f
        /*0042*/ 	.short	0x0101


	//----- nvinfo : EIATTR_EXIT_INSTR_OFFSETS
	.align		4
        /*0044*/ 	.byte	0x04, 0x1c
        /*0046*/ 	.short	(.L_5397 - .L_5396)


	//   ....[0]....
.L_5396:
        /*0048*/ 	.word	0x00001370


	//   ....[1]....
        /*004c*/ 	.word	0x00002fc0


	//   ....[2]....
        /*0050*/ 	.word	0x00003010


	//----- nvinfo : EIATTR_MAX_THREADS
	.align		4
.L_5397:
        /*0054*/ 	.byte	0x04, 0x05
        /*0056*/ 	.short	(.L_5399 - .L_5398)
.L_5398:
        /*0058*/ 	.word	0x00000080
        /*005c*/ 	.word	0x00000001
        /*0060*/ 	.word	0x00000001


	//----- nvinfo : EIATTR_CRS_STACK_SIZE
	.align		4
.L_5399:
        /*0064*/ 	.byte	0x04, 0x1e
        /*0066*/ 	.short	(.L_5401 - .L_5400)
.L_5400:
        /*0068*/ 	.word	0x00000000


	//----- nvinfo : EIATTR_CBANK_PARAM_SIZE
	.align		4
.L_5401:
        /*006c*/ 	.byte	0x03, 0x19
        /*006e*/ 	.short	0x0028


	//----- nvinfo : EIATTR_PARAM_CBANK
	.align		4
        /*0070*/ 	.byte	0x04, 0x0a
        /*0072*/ 	.short	(.L_5403 - .L_5402)
	.align		4
.L_5402:
        /*0074*/ 	.word	index@(.nv.constant0._ZN2at6native29vectorized_elementwise_kernelILi8EZNS0_50_GLOBAL__N__2680c7bb_12_PowKernel_cu_140f0503_289629pow_tensor_scalar_kernel_implIssEEvRNS_18TensorIteratorBaseET0_EUlsE2_St5arrayIPcLm2EEEEviS6_T1_)
        /*0078*/ 	.short	0x0210
        /*007a*/ 	.short	0x0028


	//----- nvinfo : EIATTR_SW_WAR
	.align		4
.L_5403:
        /*007c*/ 	.byte	0x04, 0x36
        /*007e*/ 	.short	(.L_5405 - .L_5404)
.L_5404:
        /*0080*/ 	.word	0x00000008
.L_5405:


//--------------------- .nv.info._ZN2at6native18elementwise_kernelILi128ELi4EZNS0_15gpu_kernel_implIZNS0_50_GLOBAL__N__2680c7bb_12_PowKernel_cu_140f0503_289629pow_tensor_scalar_kernel_implIssEEvRNS_18TensorIteratorBaseET0_EUlsE1_EEvS6_RKT_EUliE_EEviT1_ --------------------------
	.section	.nv.info._ZN2at6native18elementwise_kernelILi128ELi4EZNS0_15gpu_kernel_implIZNS0_50_GLOBAL__N__2680c7bb_12_PowKernel_cu_140f0503_289629pow_tensor_scalar_kernel_implIssEEvRNS_18TensorIteratorBaseET0_EUlsE1_EEvS6_RKT_EUliE_EEviT1_,"",@"SHT_CUDA_INFO"
	.sectionflags	@""
	.align	4


	//----- nvinfo : EIATTR_CUDA_API_VERSION
	.align		4
        /*0000*/ 	.byte	0x04, 0x37
        /*0002*/ 	.short	(.L_5407 - .L_5406)
.L_5406:
        /*0004*/ 	.word	0x00000082


	//----- nvinfo : EIATTR_KPARAM_INFO
	.align		4
.L_5407:
        /*0008*/ 	.byte	0x04, 0x17
        /*000a*/ 	.short	(.L_5409 - .L_5408)
.L_5408:
        /*000c*/ 	.word	0x00000000
        /*0010*/ 	.short	0x0001
        /*0012*/ 	.short	0x0008
        /*0014*/ 	.byte	0x00, 0xf0, 0x81, 0x08


	//----- nvinfo : EIATTR_KPARAM_INFO
	.align		4
.L_5409:
        /*0018*/ 	.byte	0x04, 0x17
        /*001a*/ 	.short	(.L_5411 - .L_5410)
.L_5410:
        /*001c*/ 	.word	0x00000000
        /*0020*/ 	.short	0x0000
        /*0022*/ 	.short	0x0000
        /*0024*/ 	.byte	0x00, 0xf0, 0x11, 0x00


	//----- nvinfo : EIATTR_SPARSE_MMA_MASK
	.align		4
.L_5411:
        /*0028*/ 	.byte	0x03, 0x50
        /*002a*/ 	.short	0x0000


	//----- nvinfo : EIATTR_MAXREG_COUNT
	.align		4
        /*002c*/ 	.byte	0x03, 0x1b
        /*002e*/ 	.short	0x0080


	//----- nvinfo : EIATTR_EXTERNS
	.align		4
        /*0030*/ 	.byte	0x04, 0x0f
        /*0032*/ 	.short	(.L_5413 - .L_5412)


	//   ....[0]....
	.align		4
.L_5412:
        /*0034*/ 	.word	index@(__assertfail)


	//----- nvinfo : EIATTR_MERCURY_ISA_VERSION
	.align		4
.L_5413:
        /*0038*/ 	.byte	0x03, 0x5f
        /*003a*/ 	.short	0x0101


	//----- nvinfo : EIATTR_SYSCALL_OFFSETS
	.align		4
        /*003c*/ 	.byte	0x04, 0x46
        /*003e*/ 	.short	(.L_5415 - .L_5414)


	//   ....[0]....
.L_5414:
        /*0040*/ 	.word	0x000021e0


	//   ....[1]....
        /*0044*/ 	.word	0x00003180


	//   ....[2]....
        /*0048*/ 	.word	0x000053b0


	//   ....[3]....
        /*004c*/ 	.word	0x00006350


	//   ....[4]....
        /*0050*/ 	.word	0x00008570


	//   ....[5]....
        /*0054*/ 	.word	0x00009510


	//   ....[6]....
        /*0058*/ 	.word	0x0000b720


	//   ....[7]....
        /*005c*/ 	.word	0x0000c6c0


	//----- nvinfo : EIATTR_EXIT_INSTR_OFFSETS
	.align		4
.L_5415:
        /*0060*/ 	.byte	0x04, 0x1c
        /*0062*/ 	.short	(.L_5417 - .L_5416)


	//   ....[0]....
.L_5416:
        /*0064*/ 	.word	0x000095d0


	//   ....[1]....
        /*0068*/ 	.word	0x0000b980


	//   ....[2]....
        /*006c*/ 	.word	0x0000b9a0


	//   ....[3]....
        /*0070*/ 	.word	0x0000ba40


	//   ....[4]....
        /*0074*/ 	.word	0x0000ba70


	//   ....[5]....
        /*0078*/ 	.word	0x0000ba90


	//   ....[6]....
        /*007c*/ 	.word	0x0000bb20


	//   ....[7]....
        /*0080*/ 	.word	0x0000bb60


	//   ....[8]....
        /*0084*/ 	.word	0x0000bc00


	//   ....[9]....
        /*0088*/ 	.word	0x0000bc50


	//   ....[10]....
        /*008c*/ 	.word	0x0000bc80


	//   ....[11]....
        /*0090*/ 	.word	0x0000bd50


	//   ....[12]....
        /*0094*/ 	.word	0x0000bd90


	//   ....[13]....
        /*0098*/ 	.word	0x0000bf20


	//   ....[14]....
        /*009c*/ 	.word	0x0000c080


	//   ....[15]....
        /*00a0*/ 	.word	0x0000c0c0


	//   ....[16]....
        /*00a4*/ 	.word	0x0000c160


	//   ....[17]....
        /*00a8*/ 	.word	0x0000c2e0


	//   ....[18]....
        /*00ac*/ 	.word	0x0000c460


	//   ....[19]....
        /*00b0*/ 	.word	0x0000c5c0


	//   ....[20]....
        /*00b4*/ 	.word	0x0000c6d0


	//   ....[21]....
        /*00b8*/ 	.word	0x0000c710


	//   ....[22]....
        /*00bc*/ 	.word	0x0000c740


	//----- nvinfo : EIATTR_MAX_THREADS
	.align		4
.L_5417:
        /*00c0*/ 	.byte	0x04, 0x05
        /*00c2*/ 	.short	(.L_5419 - .L_5418)
.L_5418:
        /*00c4*/ 	.word	0x00000080
        /*00c8*/ 	.word	0x00000001
        /*00cc*/ 	.word	0x00000001


	//----- nvinfo : EIATTR_CRS_STACK_SIZE
	.align		4
.L_5419:
        /*00d0*/ 	.byte	0x04, 0x1e
        /*00d2*/ 	.short	(.L_5421 - .L_5420)
.L_5420:
        /*00d4*/ 	.word	0x00000000


	//----- nvinfo : EIATTR_CBANK_PARAM_SIZE
	.align		4
.L_5421:
        /*00d8*/ 	.byte	0x03, 0x19
        /*00da*/ 	.short	0x0228


	//----- nvinfo : EIATTR_PARAM_CBANK
	.align		4
        /*00dc*/ 	.byte	0x04, 0x0a
        /*00de*/ 	.short	(.L_5423 - .L_5422)
	.align		4
.L_5422:
        /*00e0*/ 	.word	index@(.nv.constant0._ZN2at6native18elementwise_kernelILi128ELi4EZNS0_15gpu_kernel_implIZNS0_50_GLOBAL__N__2680c7bb_12_PowKernel_cu_140f0503_289629pow_tensor_scalar_kernel_implIssEEvRNS_18TensorIteratorBaseET0_EUlsE1_EEvS6_RKT_EUliE_EEviT1_)
        /*00e4*/ 	.short	0x0210
        /*00e6*/ 	.short	0x0228


	//----- nvinfo : EIATTR_SW_WAR
	.align		4
.L_5423:
        /*00e8*/ 	.byte	0x04, 0x36
        /*00ea*/ 	.short	(.L_5425 - .L_5424)
.L_5424:
        /*00ec*/ 	.word	0x00000008
.L_5425:


//--------------------- .nv.info._ZN2at6native27unrolled_elementwise_kernelIZNS0_50_GLOBAL__N__2680c7bb_12_PowKernel_cu_140f0503_289629pow_tensor_scalar_kernel_implIssEEvRNS_18TensorIteratorBaseET0_EUlsE1_St5arrayIPcLm2EELi4E23TrivialOffsetCalculatorILi1EjESC_NS0_6memory12LoadWithCastILi1EEENSD_13StoreWithCastILi1EEEEEviT_S6_T2_T3_T4_T5_ --------------------------
	.section	.nv.info._ZN2at6native27unrolled_elementwise_kernelIZNS0_50_GLOBAL__N__2680c7bb_12_PowKernel_cu_140f0503_289629pow_tensor_scalar_kernel_implIssEEvRNS_18TensorIteratorBaseET0_EUlsE1_St5arrayIPcLm2EELi4E23TrivialOffsetCalculatorILi1EjESC_NS0_6memory12LoadWithCastILi1EEENSD_13StoreWithCastILi1EEEEEviT_S6_T2_T3_T4_T5_,"",@"SHT_CUDA_INFO"
	.sectionflags	@""
	.align	4


	//----- nvinfo : EIATTR_CUDA_API_VERSION
	.align		4
        /*0000*/ 	.byte	0x04, 0x37
        /*0002*/ 	.short	(.L_5427 - .L_5426)
.L_5426:
        /*0004*/ 	.word	0x00000082


	//----- nvinfo : EIATTR_KPARAM_INFO
	.align		4
.L_5427:
        /*0008*/ 	.byte	0x04, 0x17
        /*000a*/ 	.short	(.L_5429 - .L_5428)
.L_5428:
        /*000c*/ 	.word	0x00000000
        /*0010*/ 	.short	0x0006
        /*0012*/ 	.short	0x002c
        /*0014*/ 	.byte	0x00, 0xf0, 0x21, 0x00


	//----- nvinfo : EIATTR_KPARAM_INFO
	.align		4
.L_5429:
        /*0018*/ 	.byte	0x04, 0x17
        /*001a*/ 	.short	(.L_5431 - .L_5430)
.L_5430:
        /*001c*/ 	.word	0x00000000
        /*0020*/ 	.short	0x0005
        /*0022*/ 	.short	0x0024
        /*0024*/ 	.byte	0x00, 0xf0, 0x21, 0x00


	//----- nvinfo : EIATTR_KPARAM_INFO
	.align		4
.L_5431:
        /*0028*/ 	.byte	0x04, 0x17
        /*002a*/ 	.short	(.L_5433 - .L_5432)
.L_5432:
        /*002c*/ 	.word	0x00000000
        /*0030*/ 	.short	0x0004
        /*0032*/ 	.short	0x0021
        /*0034*/ 	.byte	0x00, 0xf0, 0x05, 0x00


	//----- nvinfo : EIATTR_KPARAM_INFO
	.align		4
.L_5433:
        /*0038*/ 	.byte	0x04, 0x17
        /*003a*/ 	.short	(.L_5435 - .L_5434)
.L_5434:
        /*003c*/ 	.word	0x00000000
        /*0040*/ 	.short	0x0003
        /*0042*/ 	.short	0x0020
        /*0044*/ 	.byte	0x00, 0xf0, 0x05, 0x00


	//----- nvinfo : EIATTR_KPARAM_INFO
	.align		4
.L_5435:
        /*0048*/ 	.byte	0x04, 0x17
        /*004a*/ 	.short	(.L_5437 - .L_5436)
.L_5436:
        /*004c*/ 	.word	0x00000000
        /*0050*/ 	.short	0x0002
        /*0052*/ 	.short	0x0010
        /*0054*/ 	.byte	0x00, 0xf0, 0x41, 0x00


	//----- nvinfo : EIATTR_KPARAM_INFO
	.align		4
.L_5437:
        /*0058*/ 	.byte	0x04, 0x17
        /*005a*/ 	.short	(.L_5439 - .L_5438)
.L_5438:
        /*005c*/ 	.word	0x00000000
        /*0060*/ 	.short	0x0001
        /*0062*/ 	.short	0x0008
        /*0064*/ 	.byte	0x00, 0xf0, 0x21, 0x00


	//----- nvinfo : EIATTR_KPARAM_INFO
	.align		4
.L_5439:
        /*0068*/ 	.byte	0x04, 0x17
        /*006a*/ 	.short	(.L_5441 - .L_5440)
.L_5440:
        /*006c*/ 	.word	0x00000000
        /*0070*/ 	.short	0x0000
        /*0072*/ 	.short	0x0000
        /*0074*/ 	.byte	0x00, 0xf0, 0x11, 0x00


	//----- nvinfo : EIATTR_SPARSE_MMA_MASK
	.align		4
.L_5441:
        /*0078*/ 	.byte	0x03, 0x50
        /*007a*/ 	.short	0x0000


	//----- nvinfo : EIATTR_MAXREG_COUNT
	.align		4
        /*007c*/ 	.byte	0x03, 0x1b
        /*007e*/ 	.short	0x00ff


	//----- nvinfo : EIATTR_EXTERNS
	.align		4
        /*0080*/ 	.byte	0x04, 0x0f
        /*0082*/ 	.short	(.L_5443 - .L_5442)


	//   ....[0]....
	.align		4
.L_5442:
        /*0084*/ 	.word	index@(__assertfail)


	//----- nvinfo : EIATTR_MERCURY_ISA_VERSION
	.align		4
.L_5443:
        /*0088*/ 	.byte	0x03, 0x5f
        /*008a*/ 	.short	0x0101


	//----- nvinfo : EIATTR_SYSCALL_OFFSETS
	.align		4
        /*008c*/ 	.byte	0x04, 0x46
        /*008e*/ 	.short	(.L_5445 - .L_5444)


	//   ....[0]....
.L_5444:
        /*0090*/ 	.word	0x00000f10


	//   ....[1]....
        /*0094*/ 	.word	0x00001e20


	//   ....[2]....
        /*0098*/ 	.word	0x00002d40


	//   ....[3]....
        /*009c*/ 	.word	0x00003c30


	//   ....[4]....
        /*00a0*/ 	.word	0x000052a0


	//   ....[5]....
        /*00a4*/ 	.word	0x00006210


	//   ....[6]....
        /*00a8*/ 	.word	0x00007130


	//   ....[7]....
        /*00ac*/ 	.word	0x00008050


	//----- nvinfo : EIATTR_EXIT_INSTR_OFFSETS
	.align		4
.L_5445:
        /*00b0*/ 	.byte	0x04, 0x1c
        /*00b2*/ 	.short	(.L_5447 - .L_5446)


	//   ....[0]....
.L_5446:
        /*00b4*/ 	.word	0x000071e0


	//   ....[1]....
        /*00b8*/ 	.word	0x00007310


	//   ....[2]....
        /*00bc*/ 	.word	0x00007330


	//   ....[3]....
        /*00c0*/ 	.word	0x000073d0


	//   ....[4]....
        /*00c4*/ 	.word	0x00007400


	//   ....[5]....
        /*00c8*/ 	.word	0x00007420


	//   ....[6]....
        /*00cc*/ 	.word	0x000074b0


	//   ....[7]....
        /*00d0*/ 	.word	0x000074f0


	//   ....[8]....
        /*00d4*/ 	.word	0x00007590


	//   ....[9]....
        /*00d8*/ 	.word	0x000075e0


	//   ....[10]....
        /*00dc*/ 	.word	0x00007610


	//   ....[11]....
        /*00e0*/ 	.word	0x000076e0


	//   ....[12]....
        /*00e4*/ 	.word	0x00007720


	//   ....[13]....
        /*00e8*/ 	.word	0x000078b0


	//   ....[14]....
        /*00ec*/ 	.word	0x00007a10


	//   ....[15]....
        /*00f0*/ 	.word	0x00007a50


	//   ....[16]....
        /*00f4*/ 	.word	0x00007af0


	//   ....[17]....
        /*00f8*/ 	.word	0x00007c70


	//   ....[18]....
        /*00fc*/ 	.word	0x00007df0


	//   ....[19]....
        /*0100*/ 	.word	0x00007f50


	//   ....[20]....
        /*0104*/ 	.word	0x00008060


	//   ....[21]....
        /*0108*/ 	.word	0x000080a0


	//   ....[22]....
        /*010c*/ 	.word	0x000080d0


	//----- nvinfo : EIATTR_MAX_THREADS
	.align		4
.L_5447:
        /*0110*/ 	.byte	0x04, 0x05
        /*0112*/ 	.short	(.L_5449 - .L_5448)
.L_5448:
        /*0114*/ 	.word	0x00000080
        /*0118*/ 	.word	0x00000001
        /*011c*/ 	.word	0x00000001


	//----- nvinfo : EIATTR_CRS_STACK_SIZE
	.align		4
.L_5449:
        /*0120*/ 	.byte	0x04, 0x1e
        /*0122*/ 	.short	(.L_5451 - .L_5450)
.L_5450:
        /*0124*/ 	.word	0x00000000


	//----- nvinfo : EIATTR_CBANK_PARAM_SIZE
	.align		4
.L_5451:
        /*0128*/ 	.byte	0x03, 0x19
        /*012a*/ 	.short	0x0034


	//----- nvinfo : EIATTR_PARAM_CBANK
	.align		4
        /*012c*/ 	.byte	0x04, 0x0a
        /*012e*/ 	.short	(.L_5453 - .L_5452)
	.align		4
.L_5452:
        /*0130*/ 	.word	index@(.nv.constant0._ZN2at6native27unrolled_elementwise_kernelIZNS0_50_GLOBAL__N__2680c7bb_12_PowKernel_cu_140f0503_289629pow_tensor_scalar_kernel_implIssEEvRNS_18TensorIteratorBaseET0_EUlsE1_St5arrayIPcLm2EELi4E23TrivialOffsetCalculatorILi1EjESC_NS0_6memory12LoadWithCastILi1EEENSD_13StoreWithCastILi1EEEEEviT_S6_T2_T3_T4_T5_)
        /*0134*/ 	.short	0x0210
        /*0136*/ 	.short	0x0034


	//----- nvinfo : EIATTR_SW_WAR
	.align		4
.L_5453:
        /*0138*/ 	.byte	0x04, 0x36
        /*013a*/ 	.short	(.L_5455 - .L_5454)
.L_5454:
        /*013c*/ 	.word	0x00000008
.L_5455:


//--------------------- .nv.info._ZN2at6native18elementwise_kernelILi128ELi4EZNS0_22gpu_kernel_impl_nocastIZNS0_50_GLOBAL__N__2680c7bb_12_PowKernel_cu_140f0503_289629pow_tensor_scalar_kernel_implIssEEvRNS_18TensorIteratorBaseET0_EUlsE1_EEvS6_RKT_EUliE_EEviT1_ --------------------------
	.section	.nv.info._ZN2at6native18elementwise_kernelILi128ELi4EZNS0_22gpu_kernel_impl_nocastIZNS0_50_GLOBAL__N__2680c7bb_12_PowKernel_cu_140f0503_289629pow_tensor_scalar_kernel_implIssEEvRNS_18TensorIteratorBaseET0_EUlsE1_EEvS6_RKT_EUliE_EEviT1_,"",@"SHT_CUDA_INFO"
	.sectionflags	@""
	.align	4


	//----- nvinfo : EIATTR_CUDA_API_VERSION
	.align		4
        /*0000*/ 	.byte	0x04, 0x37
        /*0002*/ 	.short	(.L_5457 - .L_5456)
.L_5456:
        /*0004*/ 	.word	0x00000082


	//----- nvinfo : EIATTR_KPARAM_INFO
	.align		4
.L_5457:
        /*0008*/ 	.byte	0x04, 0x17
        /*000a*/ 	.short	(.L_5459 - .L_5458)
.L_5458:
        /*000c*/ 	.word	0x00000000
        /*0010*/ 	.short	0x0001
        /*0012*/ 	.short	0x0008
        /*0014*/ 	.byte	0x00, 0xf0, 0x61, 0x08


	//----- nvinfo : EIATTR_KPARAM_INFO
	.align		4
.L_5459:
        /*0018*/ 	.byte	0x04, 0x17
        /*001a*/ 	.short	(.L_5461 - .L_5460)
.L_5460:
        /*001c*/ 	.word	0x00000000
        /*0020*/ 	.short	0x0000
        /*0022*/ 	.short	0x0000
        /*0024*/ 	.byte	0x00, 0xf0, 0x11, 0x00


	//----- nvinfo : EIATTR_SPARSE_MMA_MASK
	.align		4
.L_5461:
        /*0028*/ 	.byte	0x03, 0x50
        /*002a*/ 	.short	0x0000


	//----- nvinfo : EIATTR_MAXREG_COUNT
	.align		4
        /*002c*/ 	.byte	0x03, 0x1b
        /*002e*/ 	.short	0x0080


	//----- nvinfo : EIATTR_MERCURY_ISA_VERSION
	.align		4
        /*0030*/ 	.byte	0x03, 0x5f
        /*0032*/ 	.short	0x0101


	//----- nvinfo : EIATTR_EXIT_INSTR_OFFSETS
	.align		4
        /*0034*/ 	.byte	0x04, 0x1c
        /*0036*/ 	.short	(.L_5463 - .L_5462)


	//   ....[0]....
.L_5462:
        /*0038*/ 	.word	0x00003fb0


	//   ....[1]....
        /*003c*/ 	.word	0x00005490


	//----- nvinfo : EIATTR_MAX_THREADS
	.align		4
.L_5463:
        /*0040*/ 	.byte	0x04, 0x05
        /*0042*/ 	.short	(.L_5465 - .L_5464)
.L_5464:
        /*0044*/ 	.word	0x00000080
        /*0048*/ 	.word	0x00000001
        /*004c*/ 	.word	0x00000001


	//----- nvinfo : EIATTR_CRS_STACK_SIZE
	.align		4
.L_5465:
        /*0050*/ 	.byte	0x04, 0x1e
        /*0052*/ 	.short	(.L_5467 - .L_5466)
.L_5466:
        /*0054*/ 	.word	0x00000000


	//----- nvinfo : EIATTR_CBANK_PARAM_SIZE
	.align		4
.L_5467:
        /*0058*/ 	.byte	0x03, 0x19
        /*005a*/ 	.short	0x0220


	//----- nvinfo : EIATTR_PARAM_CBANK
	.align		4
        /*005c*/ 	.byte	0x04, 0x0a
        /*005e*/ 	.short	(.L_5469 - .L_5468)
	.align		4
.L_5468:
        /*0060*/ 	.word	index@(.nv.constant0._ZN2at6native18elementwise_kernelILi128ELi4EZNS0_22gpu_kernel_impl_nocastIZNS0_50_GLOBAL__N__2680c7bb_12_PowKernel_cu_140f0503_289629pow_tensor_scalar_kernel_implIssEEvRNS_18TensorIteratorBaseET0_EUlsE1_EEvS6_RKT_EUliE_EEviT1_)
        /*0064*/ 	.short	0x0210
        /*0066*/ 	.short	0x0220


	//----- nvinfo : EIATTR_SW_WAR
	.align		4
.L_5469:
        /*0068*/ 	.byte	0x04, 0x36
        /*006a*/ 	.short	(.L_5471 - .L_5470)
.L_5470:
        /*006c*/ 	.word	0x00000008
.L_5471:


//--------------------- .nv.info._ZN2at6native27unrolled_elementwise_kernelIZNS0_50_GLOBAL__N__2680c7bb_12_PowKernel_cu_140f0503_289629pow_tensor_scalar_kernel_implIssEEvRNS_18TensorIteratorBaseET0_EUlsE1_St5arrayIPcLm2EELi4E23TrivialOffsetCalculatorILi1EjESC_NS0_6memory15LoadWithoutCastENSD_16StoreWithoutCastEEEviT_S6_T2_T3_T4_T5_ --------------------------
	.section	.nv.info._ZN2at6native27unrolled_elementwise_kernelIZNS0_50_GLOBAL__N__2680c7bb_12_PowKernel_cu_140f0503_289629pow_tensor_scalar_kernel_implIssEEvRNS_18TensorIteratorBaseET0_EUlsE1_St5arrayIPcLm2EELi4E23TrivialOffsetCalculatorILi1EjESC_NS0_6memory15LoadWithoutCastENSD_16StoreWithoutCastEEEviT_S6_T2_T3_T4_T5_,"",@"SHT_CUDA_INFO"
	.sectionflags	@""
	.align	4


	//----- nvinfo : EIATTR_CUDA_API_VERSION
	.align		4
        /*0000*/ 	.byte	0x04, 0x37
        /*0002*/ 	.short	(.L_5473 - .L_5472)
.L_5472:
        /*0004*/ 	.word	0x00000082


	//----- nvinfo : EIATTR_KPARAM_INFO
	.align		4
.L_5473:
        /*0008*/ 	.byte	0x04, 0x17
        /*000a*/ 	.short	(.L_5475 - .L_5474)
.L_5474:
        /*000c*/ 	.word	0x00000000
        /*0010*/ 	.short	0x0006
        /*0012*/ 	.short	0x0023
        /*0014*/ 	.byte	0x00, 0xf0, 0x05, 0x00


	//----- nvinfo : EIATTR_KPARAM_INFO
	.align		4
.L_5475:
        /*0018*/ 	.byte	0x04, 0x17
        /*001a*/ 	.short	(.L_5477 - .L_5476)
.L_5476:
        /*001c*/ 	.word	0x00000000
        /*0020*/ 	.short	0x0005
        /*0022*/ 	.short	0x0022
        /*0024*/ 	.byte	0x00, 0xf0, 0x05, 0x00


	//----- nvinfo : EIATTR_KPARAM_INFO
	.align		4
.L_5477:
        /*0028*/ 	.byte	0x04, 0x17
        /*002a*/ 	.short	(.L_5479 - .L_5478)
.L_5478:
        /*002c*/ 	.word	0x00000000
        /*0030*/ 	.short	0x0004
        /*0032*/ 	.short	0x0021
        /*0034*/ 	.byte	0x00, 0xf0, 0x05, 0x00


	//----- nvinfo : EIATTR_KPARAM_INFO
	.align		4
.L_5479:
        /*0038*/ 	.byte	0x04, 0x17
        /*003a*/ 	.short	(.L_5481 - .L_5480)
.L_5480:
        /*003c*/ 	.word	0x00000000
        /*0040*/ 	.short	0x0003
        /*0042*/ 	.short	0x0020
        /*0044*/ 	.byte	0x00, 0xf0, 0x05, 0x00


	//----- nvinfo : EIATTR_KPARAM_INFO
	.align		4
.L_5481:
        /*0048*/ 	.byte	0x04, 0x17
        /*004a*/ 	.short	(.L_5483 - .L_5482)
.L_5482:
        /*004c*/ 	.word	0x00000000
        /*0050*/ 	.short	0x0002
        /*0052*/ 	.short	0x0010
        /*0054*/ 	.byte	0x00, 0xf0, 0x41, 0x00


	//----- nvinfo : EIATTR_KPARAM_INFO
	.align		4
.L_5483:
        /*0058*/ 	.byte	0x04, 0x17
        /*005a*/ 	.short	(.L_5485 - .L_5484)
.L_5484:
        /*005c*/ 	.word	0x00000000
        /*0060*/ 	.short	0x0001
        /*0062*/ 	.short	0x0008
        /*0064*/ 	.byte	0x00, 0xf0, 0x21, 0x00


	//----- nvinfo : EIATTR_KPARAM_INFO
	.align		4
.L_5485:
        /*0068*/ 	.byte	0x04, 0x17
        /*006a*/ 	.short	(.L_5487 - .L_5486)
.L_5486:
        /*006c*/ 	.word	0x00000000
        /*0070*/ 	.short	0x0000
        /*0072*/ 	.short	0x0000
        /*0074*/ 	.byte	0x00, 0xf0, 0x11, 0x00


	//----- nvinfo : EIATTR_SPARSE_MMA_MASK
	.align		4
.L_5487:
        /*0078*/ 	.byte	0x03, 0x50
        /*007a*/ 	.short	0x0000


	//----- nvinfo : EIATTR_MAXREG_COUNT
	.align		4
        /*007c*/ 	.byte	0x03, 0x1b
        /*007e*/ 	.short	0x00ff


	//----- nvinfo : EIATTR_MERCURY_ISA_VERSION
	.align		4
        /*0080*/ 	.byte	0x03, 0x5f
        /*0082*/ 	.short	0x0101


	//----- nvinfo : EIATTR_EXIT_INSTR_OFFSETS
	.align		4
        /*0084*/ 	.byte	0x04, 0x1c
        /*0086*/ 	.short	(.L_5489 - .L_5488)


	//   ....[0]....
.L_5488:
        /*0088*/ 	.word	0x00000900


	//   ....[1]....
        /*008c*/ 	.word	0x00000950


	//----- nvinfo : EIATTR_MAX_THREADS
	.align		4
.L_5489:
        /*0090*/ 	.byte	0x04, 0x05
        /*0092*/ 	.short	(.L_5491 - .L_5490)
.L_5490:
        /*0094*/ 	.word	0x00000080
        /*0098*/ 	.word	0x00000001
        /*009c*/ 	.word	0x00000001


	//----- nvinfo : EIATTR_CRS_STACK_SIZE
	.align		4
.L_5491:
        /*00a0*/ 	.byte	0x04, 0x1e
        /*00a2*/ 	.short	(.L_5493 - .L_5492)
.L_5492:
        /*00a4*/ 	.word	0x00000000


	//----- nvinfo : EIATTR_CBANK_PARAM_SIZE
	.align		4
.L_5493:
        /*00a8*/ 	.byte	0x03, 0x19
        /*00aa*/ 	.short	0x0024


	//----- nvinfo : EIATTR_PARAM_CBANK
	.align		4
        /*00ac*/ 	.byte	0x04, 0x0a
        /*00ae*/ 	.short	(.L_5495 - .L_5494)
	.align		4
.L_5494:
        /*00b0*/ 	.word	index@(.nv.constant0._ZN2at6native27unrolled_elementwise_kernelIZNS0_50_GLOBAL__N__2680c7bb_12_PowKernel_cu_140f0503_289629pow_tensor_scalar_kernel_implIssEEvRNS_18TensorIteratorBaseET0_EUlsE1_St5arrayIPcLm2EELi4E23TrivialOffsetCalculatorILi1EjESC_NS0_6memory15LoadWithoutCastENSD_16StoreWithoutCastEEEviT_S6_T2_T3_T4_T5_)
        /*00b4*/ 	.short	0x0210
        /*00b6*/ 	.short	0x0024


	//----- nvinfo : EIATTR_SW_WAR
	.align		4
.L_5495:
        /*00b8*/ 	.byte	0x04, 0x36
        /*00ba*/ 	.short	(.L_5497 - .L_5496)
.L_5496:
        /*00bc*/ 	.word	0x00000008
.L_5497:


//--------------------- .nv.info._ZN2at6native29vectorized_elementwise_kernelILi2EZNS0_50_GLOBAL__N__2680c7bb_12_PowKernel_cu_140f0503_289629pow_tensor_scalar_kernel_implIssEEvRNS_18TensorIteratorBaseET0_EUlsE1_St5arrayIPcLm2EEEEviS6_T1_ --------------------------
	.section	.nv.info._ZN2at6native29vectorized_elementwise_kernelILi2EZNS0_50_GLOBAL__N__2680c7bb_12_PowKernel_cu_140f0503_289629pow_tensor_scalar_kernel_implIssEEvRNS_18TensorIteratorBaseET0_EUlsE1_St5arrayIPcLm2EEEEviS6_T1_,"",@"SHT_CUDA_INFO"
	.sectionflags	@""
	.align	4


	//----- nvinfo : EIATTR_CUDA_API_VERSION
	.align		4
        /*0000*/ 	.byte	0x04, 0x37
        /*0002*/ 	.short	(.L_5499 - .L_5498)
.L_5498:
        /*0004*/ 	.word	0x00000082


	//----- nvinfo : EIATTR_KPARAM_INFO
	.align		4
.L_5499:
        /*0008*/ 	.byte	0x04, 0x17
        /*000a*/ 	.short	(.L_5501 - .L_5500)
.L_5500:
        /*000c*/ 	.word	0x00000000
        /*0010*/ 	.short	0x0002
        /*0012*/ 	.short	0x0010
        /*0014*/ 	.byte	0x00, 0xf0, 0x41, 0x00


	//----- nvinfo : EIATTR_KPARAM_INFO
	.align		4
.L_5501:
        /*0018*/ 	.byte	0x04, 0x17
        /*001a*/ 	.short	(.L_5503 - .L_5502)
.L_5502:
        /*001c*/ 	.word	0x00000000
        /*0020*/ 	.short	0x0001
        /*0022*/ 	.short	0x0008
        /*0024*/ 	.byte	0x00, 0xf0, 0x21, 0x00


	//----- nvinfo : EIATTR_KPARAM_INFO
	.align		4
.L_5503:
        /*0028*/ 	.byte	0x04, 0x17
        /*002a*/ 	.short	(.L_5505 - .L_5504)
.L_5504:
        /*002c*/ 	.word	0x00000000
        /*0030*/ 	.short	0x0000
        /*0032*/ 	.short	0x0000
        /*0034*/ 	.byte	0x00, 0xf0, 0x11, 0x00


	//----- nvinfo : EIATTR_SPARSE_MMA_MASK
	.align		4
.L_5505:
        /*0038*/ 	.byte	0x03, 0x50
        /*003a*/ 	.short	0x0000


	//----- nvinfo : EIATTR_MAXREG_COUNT
	.align		4
        /*003c*/ 	.byte	0x03, 0x1b
        /*003e*/ 	.short	0x00ff


	//----- nvinfo : EIATTR_MERCURY_ISA_VERSION
	.align		4
        /*0040*/ 	.byte	0x03, 0x5f
        /*0042*/ 	.short	0x0101


	//----- nvinfo : EIATTR_EXIT_INSTR_OFFSETS
	.align		4
        /*0044*/ 	.byte	0x04, 0x1c
        /*0046*/ 	.short	(.L_5507 - .L_5506)


	//   ....[0]....
.L_5506:
        /*0048*/ 	.word	0x00000b50


	//   ....[1]....
        /*004c*/ 	.word	0x00001da0


	//   ....[2]....
        /*0050*/ 	.word	0x00001df0


	//----- nvinfo : EIATTR_MAX_THREADS
	.align		4
.L_5507:
        /*0054*/ 	.byte	0x04, 0x05
        /*0056*/ 	.short	(.L_5509 - .L_5508)
.L_5508:
        /*0058*/ 	.word	0x00000080
        /*005c*/ 	.word	0x00000001
        /*0060*/ 	.word	0x00000001


	//----- nvinfo : EIATTR_CRS_STACK_SIZE
	.align		4
.L_5509:
        /*0064*/ 	.byte	0x04, 0x1e
        /*0066*/ 	.short	(.L_5511 - .L_5510)
.L_5510:
        /*0068*/ 	.word	0x00000000


	//----- nvinfo : EIATTR_CBANK_PARAM_SIZE
	.align		4
.L_5511:
        /*006c*/ 	.byte	0x03, 0x19
        /*006e*/ 	.short	0x0020


	//----- nvinfo : EIATTR_PARAM_CBANK
	.align		4
        /*0070*/ 	.byte	0x04, 0x0a
        /*0072*/ 	.short	(.L_5513 - .L_5512)
	.align		4
.L_5512:
        /*0074*/ 	.word	index@(.nv.constant0._ZN2at6native29vectorized_elementwise_kernelILi2EZNS0_50_GLOBAL__N__2680c7bb_12_PowKernel_cu_140f0503_289629pow_tensor_scalar_kernel_implIssEEvRNS_18TensorIteratorBaseET0_EUlsE1_St5arrayIPcLm2EEEEviS6_T1_)
        /*0078*/ 	.short	0x0210
        /*007a*/ 	.short	0x0020


	//----- nvinfo : EIATTR_SW_WAR
	.align		4
.L_5513:
        /*007c*/ 	.byte	0x04, 0x36
        /*007e*/ 	.short	(.L_5515 - .L_5514)
.L_5514:
        /*0080*/ 	.word	0x00000008
.L_5515:


//--------------------- .nv.info._ZN2at6native29vectorized_elementwise_kernelILi4EZNS0_50_GLOBAL__N__2680c7bb_12_PowKernel_cu_140f0503_289629pow_tensor_scalar_kernel_implIssEEvRNS_18TensorIteratorBaseET0_EUlsE1_St5arrayIPcLm2EEEEviS6_T1_ --------------------------
	.section	.nv.info._ZN2at6native29vectorized_elementwise_kernelILi4EZNS0_50_GLOBAL__N__2680c7bb_12_PowKernel_cu_140f0503_289629pow_tensor_scalar_kernel_implIssEEvRNS_18TensorIteratorBaseET0_EUlsE1_St5arrayIPcLm2EEEEviS6_T1_,"",@"SHT_CUDA_INFO"
	.sectionflags	@""
	.align	4


	//----- nvinfo : EIATTR_CUDA_API_VERSION
	.align		4
        /*0000*/ 	.byte	0x04, 0x37
        /*0002*/ 	.short	(.L_5517 - .L_5516)
.L_5516:
        /*0004*/ 	.word	0x00000082


	//----- nvinfo : EIATTR_KPARAM_INFO
	.align		4
.L_5517:
        /*0008*/ 	.byte	0x04, 0x17
        /*000a*/ 	.short	(.L_5519 - .L_5518)
.L_5518:
        /*000c*/ 	.word	0x00000000
        /*0010*/ 	.short	0x0002
        /*0012*/ 	.short	0x0010
        /*0014*/ 	.byte	0x00, 0xf0, 0x41, 0x00


	//----- nvinfo : EIATTR_KPARAM_INFO
	.align		4
.L_5519:
        /*0018*/ 	.byte	0x04, 0x17
        /*001a*/ 	.short	(.L_5521 - .L_5520)
.L_5520:
        /*001c*/ 	.word	0x00000000
        /*0020*/ 	.short	0x0001
        /*0022*/ 	.short	0x0008
        /*0024*/ 	.byte	0x00, 0xf0, 0x21, 0x00


	//----- nvinfo : EIATTR_KPARAM_INFO
	.align		4
.L_5521:
        /*0028*/ 	.byte	0x04, 0x17
        /*002a*/ 	.short	(.L_5523 - .L_5522)
.L_5522:
        /*002c*/ 	.word	0x00000000
        /*0030*/ 	.short	0x0000
        /*0032*/ 	.short	0x0000
        /*0034*/ 	.byte	0x00, 0xf0, 0x11, 0x00


	//----- nvinfo : EIATTR_SPARSE_MMA_MASK
	.align		4
.L_5523:
        /*0038*/ 	.byte	0x03, 0x50
        /*003a*/ 	.short	0x0000


	//----- nvinfo : EIATTR_MAXREG_COUNT
	.align		4
        /*003c*/ 	.byte	0x03, 0x1b
        /*003e*/ 	.short	0x00ff


	//----- nvinfo : EIATTR_MERCURY_ISA_VERSION
	.align		4
        /*0040*/ 	.byte	0x03, 0x5f
        /*0042*/ 	.short	0x0101


	//----- nvinfo : EIATTR_EXIT_INSTR_OFFSETS
	.align		4
        /*0044*/ 	.byte	0x04, 0x1c
        /*0046*/ 	.short	(.L_5525 - .L_5524)


	//   ....[0]....
.L_5524:
        /*0048*/ 	.word	0x00000b10


	//   ....[1]....
        /*004c*/ 	.word	0x00001d60


	//   ....[2]....
        /*0050*/ 	.word	0x00001db0


	//----- nvinfo : EIATTR_MAX_THREADS
	.align		4
.L_5525:
        /*0054*/ 	.byte	0x04, 0x05
        /*0056*/ 	.short	(.L_5527 - .L_5526)
.L_5526:
        /*0058*/ 	.word	0x00000080
        /*005c*/ 	.word	0x00000001
        /*0060*/ 	.word	0x00000001


	//----- nvinfo : EIATTR_CRS_STACK_SIZE
	.align		4
.L_5527:
        /*0064*/ 	.byte	0x04, 0x1e
        /*0066*/ 	.short	(.L_5529 - .L_5528)
.L_5528:
        /*0068*/ 	.word	0x00000000


	//----- nvinfo : EIATTR_CBANK_PARAM_SIZE
	.align		4
.L_5529:
        /*006c*/ 	.byte	0x03, 0x19
        /*006e*/ 	.short	0x0020


	//----- nvinfo : EIATTR_PARAM_CBANK
	.align		4
        /*0070*/ 	.byte	0x04, 0x0a
        /*0072*/ 	.short	(.L_5531 - .L_5530)
	.align		4
.L_5530:
        /*0074*/ 	.word	index@(.nv.constant0._ZN2at6native29vectorized_elementwise_kernelILi4EZNS0_50_GLOBAL__N__2680c7bb_12_PowKernel_cu_140f0503_289629pow_tensor_scalar_kernel_implIssEEvRNS_18TensorIteratorBaseET0_EUlsE1_St5arrayIPcLm2EEEEviS6_T1_)
        /*0078*/ 	.short	0x0210
        /*007a*/ 	.short	0x0020


	//----- nvinfo : EIATTR_SW_WAR
	.align		4
.L_5531:
        /*007c*/ 	.byte	0x04, 0x36
        /*007e*/ 	.short	(.L_5533 - .L_5532)
.L_5532:
        /*0080*/ 	.word	0x00000008
.L_5533:


//--------------------- .nv.info._ZN2at6native29vectorized_elementwise_kernelILi8EZNS0_50_GLOBAL__N__2680c7bb_12_PowKernel_cu_140f0503_289629pow_tensor_scalar_kernel_implIssEEvRNS_18TensorIteratorBaseET0_EUlsE1_St5arrayIPcLm2EEEEviS6_T1_ --------------------------
	.section	.nv.info._ZN2at6native29vectorized_elementwise_kernelILi8EZNS0_50_GLOBAL__N__2680c7bb_12_PowKernel_cu_140f0503_289629pow_tensor_scalar_kernel_implIssEEvRNS_18TensorIteratorBaseET0_EUlsE1_St5arrayIPcLm2EEEEviS6_T1_,"",@"SHT_CUDA_INFO"
	.sectionflags	@""
	.align	4


	//----- nvinfo : EIATTR_CUDA_API_VERSION
	.align		4
        /*0000*/ 	.byte	0x04, 0x37
        /*0002*/ 	.short	(.L_5535 - .L_5534)
.L_5534:
        /*0004*/ 	.word	0x00000082


	//----- nvinfo : EIATTR_KPARAM_INFO
	.align		4
.L_5535:
        /*0008*/ 	.byte	0x04, 0x17
        /*000a*/ 	.short	(.L_5537 - .L_5536)
.L_5536:
        /*000c*/ 	.word	0x00000000
        /*0010*/ 	.short	0x0002
        /*0012*/ 	.short	0x0010
        /*0014*/ 	.byte	0x00, 0xf0, 0x41, 0x00


	//----- nvinfo : EIATTR_KPARAM_INFO
	.align		4
.L_5537:
        /*0018*/ 	.byte	0x04, 0x17
        /*001a*/ 	.short	(.L_5539 - .L_5538)
.L_5538:
        /*001c*/ 	.word	0x00000000
        /*0020*/ 	.short	0x0001
        /*0022*/ 	.short	0x0008
        /*0024*/ 	.byte	0x00, 0xf0, 0x21, 0x00


	//----- nvinfo : EIATTR_KPARAM_INFO
	.align		4
.L_5539:
        /*0028*/ 	.byte	0x04, 0x17
        /*002a*/ 	.short	(.L_5541 - .L_5540)
.L_5540:
        /*002c*/ 	.word	0x00000000
        /*0030*/ 	.short	0x0000
        /*0032*/ 	.short	0x0000
        /*0034*/ 	.byte	0x00, 0xf0, 0x11, 0x00


	//----- nvinfo : EIATTR_SPARSE_MMA_MASK
	.align		4
.L_5541:
        /*0038*/ 	.byte	0x03, 0x50
        /*003a*/ 	.short	0x0000


	//----- nvinfo : EIATTR_MAXREG_COUNT
	.align		4
        /*003c*/ 	.byte	0x03, 0x1b
        /*003e*/ 	.short	0x00ff


	//----- nvinfo : EIATTR_MERCURY_ISA_VERSION
	.align		4
        /*0040*/ 	.byte	0x03, 0x5f
        /*0042*/ 	.short	0x0101


	//----- nvinfo : EIATTR_EXIT_INSTR_OFFSETS
	.align		4
        /*0044*/ 	.byte	0x04, 0x1c
        /*0046*/ 	.short	(.L_5543 - .L_5542)


	//   ....[0]....
.L_5542:
        /*0048*/ 	.word	0x00000b30


	//   ....[1]....
        /*004c*/ 	.word	0x00001d80


	//   ....[2]....
        /*0050*/ 	.word	0x00001dd0


	//----- nvinfo : EIATTR_MAX_THREADS
	.align		4
.L_5543:
        /*0054*/ 	.byte	0x04, 0x05
        /*0056*/ 	.short	(.L_5545 - .L_5544)
.L_5544:
        /*0058*/ 	.word	0x00000080
        /*005c*/ 	.word	0x00000001
        /*0060*/ 	.word	0x00000001


	//----- nvinfo : EIATTR_CRS_STACK_SIZE
	.align		4
.L_5545:
        /*0064*/ 	.byte	0x04, 0x1e
        /*0066*/ 	.short	(.L_5547 - .L_5546)
.L_5546:
        /*0068*/ 	.word	0x00000000


	//----- nvinfo : EIATTR_CBANK_PARAM_SIZE
	.align		4
.L_5547:
        /*006c*/ 	.byte	0x03, 0x19
        /*006e*/ 	.short	0x0020


	//----- nvinfo : EIATTR_PARAM_CBANK
	.align		4
        /*0070*/ 	.byte	0x04, 0x0a
        /*0072*/ 	.short	(.L_5549 - .L_5548)
	.align		4
.L_5548:
        /*0074*/ 	.word	index@(.nv.constant0._ZN2at6native29vectorized_elementwise_kernelILi8EZNS0_50_GLOBAL__N__2680c7bb_12_PowKernel_cu_140f0503_289629pow_tensor_scalar_kernel_implIssEEvRNS_18TensorIteratorBaseET0_EUlsE1_St5arrayIPcLm2EEEEviS6_T1_)
        /*0078*/ 	.short	0x0210
        /*007a*/ 	.short	0x0020


	//----- nvinfo : EIATTR_SW_WAR
	.align		4
.L_5549:
        /*007c*/ 	.byte	0x04, 0x36
        /*007e*/ 	.short	(.L_5551 - .L_5550)
.L_5550:
        /*0080*/ 	.word	0x00000008
.L_5551:


//--------------------- .nv.info._ZN2at6native18elementwise_kernelILi128ELi4EZNS0_15gpu_kernel_implIZNS0_50_GLOBAL__N__2680c7bb_12_PowKernel_cu_140f0503_289629pow_tensor_scalar_kernel_implIssEEvRNS_18TensorIteratorBaseET0_EUlsE0_EEvS6_RKT_EUliE_EEviT1_ --------------------------
	.section	.nv.info._ZN2at6native18elementwise_kernelILi128ELi4EZNS0_15gpu_kernel_implIZNS0_50_GLOBAL__N__2680c7bb_12_PowKernel_cu_140f0503_289629pow_tensor_scalar_kernel_implIssEEvRNS_18TensorIteratorBaseET0_EUlsE0_EEvS6_RKT_EUliE_EEviT1_,"",@"SHT_CUDA_INFO"
	.sectionflags	@""
	.align	4


	//----- nvinfo : EIATTR_CUDA_API_VERSION
	.align		4
        /*0000*/ 	.byte	0x04, 0x37
        /*0002*/ 	.short	(.L_5553 - .L_5552)
.L_5552:
        /*0004*/ 	.word	0x00000082


	//----- nvinfo : EIATTR_KPARAM_INFO
	.align		4
.L_5553:
        /*0008*/ 	.byte	0x04, 0x17
        /*000a*/ 	.short	(.L_5555 - .L_5554)
.L_5554:
        /*000c*/ 	.word	0x00000000
        /*0010*/ 	.short	0x0001
        /*0012*/ 	.short	0x0008
        /*0014*/ 	.byte	0x00, 0xf0, 0x81, 0x08


	//----- nvinfo : EIATTR_KPARAM_INFO
	.align		4
.L_5555:
        /*0018*/ 	.byte	0x04, 0x17
        /*001a*/ 	.short	(.L_5557 - .L_5556)
.L_5556:
        /*001c*/ 	.word	0x00000000
        /*0020*/ 	.short	0x0000
        /*0022*/ 	.short	0x0000
        /*0024*/ 	.byte	0x00, 0xf0, 0x11, 0x00


	//----- nvinfo : EIATTR_SPARSE_MMA_MASK
	.align		4
.L_5557:
        /*0028*/ 	.byte	0x03, 0x50
        /*002a*/ 	.short	0x0000


	//----- nvinfo : EIATTR_MAXREG_COUNT
	.align		4
        /*002c*/ 	.byte	0x03, 0x1b
        /*002e*/ 	.short	0x0080


	//----- nvinfo : EIATTR_EXTERNS
	.align		4
        /*0030*/ 	.byte	0x04, 0x0f
        /*0032*/ 	.short	(.L_5559 - .L_5558)


	//   ....[0]....
	.align		4
.L_5558:
        /*0034*/ 	.word	index@(__assertfail)


	//----- nvinfo : EIATTR_MERCURY_ISA_VERSION
	.align		4
.L_5559:
        /*0038*/ 	.byte	0x03, 0x5f
        /*003a*/ 	.short	0x0101


	//----- nvinfo : EIATTR_SYSCALL_OFFSETS
	.align		4
        /*003c*/ 	.byte	0x04, 0x46
        /*003e*/ 	.short	(.L_5561 - .L_5560)


	//   ....[0]....
.L_5560:
        /*0040*/ 	.word	0x000021e0


	//   ....[1]....
        /*0044*/ 	.word	0x00003090


	//   ....[2]....
        /*0048*/ 	.word	0x000052c0


	//   ....[3]....
        /*004c*/ 	.word	0x00006170


	//   ....[4]....
        /*0050*/ 	.word	0x00008390


	//   ....[5]....
        /*0054*/ 	.word	0x00009240


	//   ....[6]....
        /*0058*/ 	.word	0x0000b450


	//   ....[7]....
        /*005c*/ 	.word	0x0000c300


	//----- nvinfo : EIATTR_EXIT_INSTR_OFFSETS
	.align		4
.L_5561:
        /*0060*/ 	.byte	0x04, 0x1c
        /*0062*/ 	.short	(.L_5563 - .L_5562)


	//   ....[0]....
.L_5562:
        /*0064*/ 	.word	0x00009300


	//   ....[1]....
        /*0068*/ 	.word	0x0000b5c0


	//   ....[2]....
        /*006c*/ 	.word	0x0000b5e0


	//   ....[3]....
        /*0070*/ 	.word	0x0000b680


	//   ....[4]....
        /*0074*/ 	.word	0x0000b6b0


	//   ....[5]....
        /*0078*/ 	.word	0x0000b6d0


	//   ....[6]....
        /*007c*/ 	.word	0x0000b760


	//   ....[7]....
        /*0080*/ 	.word	0x0000b7a0


	//   ....[8]....
        /*0084*/ 	.word	0x0000b840


	//   ....[9]....
        /*0088*/ 	.word	0x0000b890


	//   ....[10]....
        /*008c*/ 	.word	0x0000b8c0


	//   ....[11]....
        /*0090*/ 	.word	0x0000b990


	//   ....[12]....
        /*0094*/ 	.word	0x0000b9d0


	//   ....[13]....
        /*0098*/ 	.word	0x0000bb60


	//   ....[14]....
        /*009c*/ 	.word	0x0000bcc0


	//   ....[15]....
        /*00a0*/ 	.word	0x0000bd00


	//   ....[16]....
        /*00a4*/ 	.word	0x0000bda0


	//   ....[17]....
        /*00a8*/ 	.word	0x0000bf20


	//   ....[18]....
        /*00ac*/ 	.word	0x0000c0a0


	//   ....[19]....
        /*00b0*/ 	.word	0x0000c200


	//   ....[20]....
        /*00b4*/ 	.word	0x0000c310


	//   ....[21]....
        /*00b8*/ 	.word	0x0000c350


	//   ....[22]....
        /*00bc*/ 	.word	0x0000c380


	//----- nvinfo : EIATTR_MAX_THREADS
	.align		4
.L_5563:
        /*00c0*/ 	.byte	0x04, 0x05
        /*00c2*/ 	.short	(.L_5565 - .L_5564)
.L_5564:
        /*00c4*/ 	.word	0x00000080
        /*00c8*/ 	.word	0x00000001
        /*00cc*/ 	.word	0x00000001


	//----- nvinfo : EIATTR_CRS_STACK_SIZE
	.align		4
.L_5565:
        /*00d0*/ 	.byte	0x04, 0x1e
        /*00d2*/ 	.short	(.L_5567 - .L_5566)
.L_5566:
        /*00d4*/ 	.word	0x00000000


	//----- nvinfo : EIATTR_CBANK_PARAM_SIZE
	.align		4
.L_5567:
        /*00d8*/ 	.byte	0x03, 0x19
        /*00da*/ 	.short	0x0228


	//----- nvinfo : EIATTR_PARAM_CBANK
	.align		4
        /*00dc*/ 	.byte	0x04, 0x0a
        /*00de*/ 	.short	(.L_5569 - .L_5568)
	.align		4
.L_5568:
        /*00e0*/ 	.word	index@(.nv.constant0._ZN2at6native18elementwise_kernelILi128ELi4EZNS0_15gpu_kernel_implIZNS0_50_GLOBAL__N__2680c7bb_12_PowKernel_cu_140f0503_289629pow_tensor_scalar_kernel_implIssEEvRNS_18TensorIteratorBaseET0_EUlsE0_EEvS6_RKT_EUliE_EEviT1_)
        /*00e4*/ 	.short	0x0210
        /*00e6*/ 	.short	0x0228


	//----- nvinfo : EIATTR_SW_WAR
	.align		4
.L_5569:
        /*00e8*/ 	.byte	0x04, 0x36
        /*00ea*/ 	.short	(.L_5571 - .L_5570)
.L_5570:
        /*00ec*/ 	.word	0x00000008
.L_5571:


//--------------------- .nv.info._ZN2at6native27unrolled_elementwise_kernelIZNS0_50_GLOBAL__N__2680c7bb_12_PowKernel_cu_140f0503_289629pow_tensor_scalar_kernel_implIssEEvRNS_18TensorIteratorBaseET0_EUlsE0_St5arrayIPcLm2EELi4E23TrivialOffsetCalculatorILi1EjESC_NS0_6memory12LoadWithCastILi1EEENSD_13StoreWithCastILi1EEEEEviT_S6_T2_T3_T4_T5_ --------------------------
	.section	.nv.info._ZN2at6native27unrolled_elementwise_kernelIZNS0_50_GLOBAL__N__2680c7bb_12_PowKernel_cu_140f0503_289629pow_tensor_scalar_kernel_implIssEEvRNS_18TensorIteratorBaseET0_EUlsE0_St5arrayIPcLm2EELi4E23TrivialOffsetCalculatorILi1EjESC_NS0_6memory12LoadWithCastILi1EEENSD_13StoreWithCastILi1EEEEEviT_S6_T2_T3_T4_T5_,"",@"SHT_CUDA_INFO"
	.sectionflags	@""
	.align	4


	//----- nvinfo : EIATTR_CUDA_API_VERSION
	.align		4
        /*0000*/ 	.byte	0x04, 0x37
        /*0002*/ 	.short	(.L_5573 - .L_5572)
.L_5572:
        /*0004*/ 	.word	0x00000082


	//----- nvinfo : EIATTR_KPARAM_INFO
	.align		4
.L_5573:
        /*0008*/ 	.byte	0x04, 0x17
        /*000a*/ 	.short	(.L_5575 - .L_5574)
.L_5574:
        /*000c*/ 	.word	0x00000000
        /*0010*/ 	.short	0x0006
        /*0012*/ 	.short	0x002c
        /*0014*/ 	.byte	0x00, 0xf0, 0x21, 0x00


	//----- nvinfo : EIATTR_KPARAM_INFO
	.align		4
.L_5575:
        /*0018*/ 	.byte	0x04, 0x17
        /*001a*/ 	.short	(.L_5577 - .L_5576)
.L_5576:
        /*001c*/ 	.word	0x00000000
        /*0020*/ 	.short	0x0005
        /*0022*/ 	.short	0x0024
        /*0024*/ 	.byte	0x00, 0xf0, 0x21, 0x00


	//----- nvinfo : EIATTR_KPARAM_INFO
	.align		4
.L_5577:
        /*0028*/ 	.byte	0x04, 0x17
        /*002a*/ 	.short	(.L_5579 - .L_5578)
.L_5578:
        /*002c*/ 	.word	0x00000000
        /*0030*/ 	.short	0x0004
        /*0032*/ 	.short	0x0021
        /*0034*/ 	.byte	0x00, 0xf0, 0x05, 0x00


	//----- nvinfo : EIATTR_KPARAM_INFO
	.align		4
.L_5579:
        /*0038*/ 	.byte	0x04, 0x17
        /*003a*/ 	.short	(.L_5581 - .L_5580)
.L_5580:
        /*003c*/ 	.word	0x00000000
        /*0040*/ 	.short	0x0003
        /*0042*/ 	.short	0x0020
        /*0044*/ 	.byte	0x00, 0xf0, 0x05, 0x00


	//----- nvinfo : EIATTR_KPARAM_INFO
	.align		4
.L_5581:
        /*0048*/ 	.byte	0x04, 0x17
        /*004a*/ 	.short	(.L_5583 - .L_5582)
.L_5582:
        /*004c*/ 	.word	0x00000000
        /*0050*/ 	.short	0x0002
        /*0052*/ 	.short	0x0010
        /*0054*/ 	.byte	0x00, 0xf0, 0x41, 0x00


	//----- nvinfo : EIATTR_KPARAM_INFO
	.align		4
.L_5583:
        /*0058*/ 	.byte	0x04, 0x17
        /*005a*/ 	.short	(.L_5585 - .L_5584)
.L_5584:
        /*005c*/ 	.word	0x00000000
        /*0060*/ 	.short	0x0001
        /*0062*/ 	.short	0x0008
        /*0064*/ 	.byte	0x00, 0xf0, 0x21, 0x00


	//----- nvinfo : EIATTR_KPARAM_INFO
	.align		4
.L_5585:
        /*0068*/ 	.byte	0x04, 0x17
        /*006a*/ 	.short	(.L_5587 - .L_5586)
.L_5586:
        /*006c*/ 	.word	0x00000000
        /*0070*/ 	.short	0x0000
        /*0072*/ 	.short	0x0000
        /*0074*/ 	.byte	0x00, 0xf0, 0x11, 0x00


	//----- nvinfo : EIATTR_SPARSE_MMA_MASK
	.align		4
.L_5587:
        /*0078*/ 	.byte	0x03, 0x50
        /*007a*/ 	.short	0x0000


	//----- nvinfo : EIATTR_MAXREG_COUNT
	.align		4
        /*007c*/ 	.byte	0x03, 0x1b
        /*007e*/ 	.short	0x00ff


	//----- nvinfo : EIATTR_EXTERNS
	.align		4
        /*0080*/ 	.byte	0x04, 0x0f
        /*0082*/ 	.short	(.L_5589 - .L_5588)


	//   ....[0]....
	.align		4
.L_5588:
        /*0084*/ 	.word	index@(__assertfail)


	//----- nvinfo : EIATTR_MERCURY_ISA_VERSION
	.align		4
.L_5589:
        /*0088*/ 	.byte	0x03, 0x5f
        /*008a*/ 	.short	0x0101


	//----- nvinfo : EIATTR_SYSCALL_OFFSETS
	.align		4
        /*008c*/ 	.byte	0x04, 0x46
        /*008e*/ 	.short	(.L_5591 - .L_5590)


	//   ....[0]....
.L_5590:
        /*0090*/ 	.word	0x00000f10


	//   ....[1]....
        /*0094*/ 	.word	0x00001e20


	//   ....[2]....
        /*0098*/ 	.word	0x00002d40


	//   ....[3]....
        /*009c*/ 	.word	0x00003c30


	//   ....[4]....
        /*00a0*/ 	.word	0x00004ce0


	//   ....[5]....
        /*00a4*/ 	.word	0x00005c20


	//   ....[6]....
        /*00a8*/ 	.word	0x00006b40


	//   ....[7]....
        /*00ac*/ 	.word	0x00007a60


	//----- nvinfo : EIATTR_EXIT_INSTR_OFFSETS
	.align		4
.L_5591:
        /*00b0*/ 	.byte	0x04, 0x1c
        /*00b2*/ 	.short	(.L_5593 - .L_5592)


	//   ....[0]....
.L_5592:
        /*00b4*/ 	.word	0x00006bf0


	//   ....[1]....
        /*00b8*/ 	.word	0x00006d20


	//   ....[2]....
        /*00bc*/ 	.word	0x00006d40


	//   ....[3]....
        /*00c0*/ 	.word	0x00006de0


	//   ....[4]....
        /*00c4*/ 	.word	0x00006e10


	//   ....[5]....
        /*00c8*/ 	.word	0x00006e30


	//   ....[6]....
        /*00cc*/ 	.word	0x00006ec0


	//   ....[7]....
        /*00d0*/ 	.word	0x00006f00


	//   ....[8]....
        /*00d4*/ 	.word	0x00006fa0


	//   ....[9]....
        /*00d8*/ 	.word	0x00006ff0


	//   ....[10]....
        /*00dc*/ 	.word	0x00007020


	//   ....[11]....
        /*00e0*/ 	.word	0x000070f0


	//   ....[12]....
        /*00e4*/ 	.word	0x00007130


	//   ....[13]....
        /*00e8*/ 	.word	0x000072c0


	//   ....[14]....
        /*00ec*/ 	.word	0x00007420


	//   ....[15]....
        /*00f0*/ 	.word	0x00007460


	//   ....[16]....
        /*00f4*/ 	.word	0x00007500


	//   ....[17]....
        /*00f8*/ 	.word	0x00007680


	//   ....[18]....
        /*00fc*/ 	.word	0x00007800


	//   ....[19]....
        /*0100*/ 	.word	0x00007960


	//   ....[20]....
        /*0104*/ 	.word	0x00007a70


	//   ....[21]....
        /*0108*/ 	.word	0x00007ab0


	//   ....[22]....
        /*010c*/ 	.word	0x00007ae0


	//----- nvinfo : EIATTR_MAX_THREADS
	.align		4
.L_5593:
        /*0110*/ 	.byte	0x04, 0x05
        /*0112*/ 	.short	(.L_5595 - .L_5594)
.L_5594:
        /*0114*/ 	.word	0x00000080
        /*0118*/ 	.word	0x00000001
        /*011c*/ 	.word	0x00000001


	//----- nvinfo : EIATTR_CRS_STACK_SIZE
	.align		4
.L_5595:
        /*0120*/ 	.byte	0x04, 0x1e
        /*0122*/ 	.short	(.L_5597 - .L_5596)
.L_5596:
        /*0124*/ 	.word	0x00000000


	//----- nvinfo : EIATTR_CBANK_PARAM_SIZE
	.align		4
.L_5597:
        /*0128*/ 	.byte	0x03, 0x19
        /*012a*/ 	.short	0x0034


	//----- nvinfo : EIATTR_PARAM_CBANK
	.align		4
        /*012c*/ 	.byte	0x04, 0x0a
        /*012e*/ 	.short	(.L_5599 - .L_5598)
	.align		4
.L_5598:
        /*0130*/ 	.word	index@(.nv.constant0._ZN2at6native27unrolled_elementwise_kernelIZNS0_50_GLOBAL__N__2680c7bb_12_PowKernel_cu_140f0503_289629pow_tensor_scalar_kernel_implIssEEvRNS_18TensorIteratorBaseET0_EUlsE0_St5arrayIPcLm2EELi4E23TrivialOffsetCalculatorILi1EjESC_NS0_6memory12LoadWithCastILi1EEENSD_13StoreWithCastILi1EEEEEviT_S6_T2_T3_T4_T5_)
        /*0134*/ 	.short	0x0210
        /*0136*/ 	.short	0x0034


	//----- nvinfo : EIATTR_SW_WAR
	.align		4
.L_5599:
        /*0138*/ 	.byte	0x04, 0x36
        /*013a*/ 	.short	(.L_5601 - .L_5600)
.L_5600:
        /*013c*/ 	.word	0x00000008
.L_5601:


//--------------------- .nv.info._ZN2at6native18elementwise_kernelILi128ELi4EZNS0_22gpu_kernel_impl_nocastIZNS0_50_GLOBAL__N__2680c7bb_12_PowKernel_cu_140f0503_289629pow_tensor_scalar_kernel_implIssEEvRNS_18TensorIteratorBaseET0_EUlsE0_EEvS6_RKT_EUliE_EEviT1_ --------------------------
	.section	.nv.info._ZN2at6native18elementwise_kernelILi128ELi4EZNS0_22gpu_kernel_impl_nocastIZNS0_50_GLOBAL__N__2680c7bb_12_PowKernel_cu_140f0503_289629pow_tensor_scalar_kernel_implIssEEvRNS_18TensorIteratorBaseET0_EUlsE0_EEvS6_RKT_EUliE_EEviT1_,"",@"SHT_CUDA_INFO"
	.sectionflags	@""
	.align	4


	//----- nvinfo : EIATTR_CUDA_API_VERSION
	.align		4
        /*0000*/ 	.byte	0x04, 0x37
        /*0002*/ 	.short	(.L_5603 - .L_5602)
.L_5602:
        /*0004*/ 	.word	0x00000082


	//----- nvinfo : EIATTR_KPARAM_INFO
	.align		4
.L_5603:
        /*0008*/ 	.byte	0x04, 0x17
        /*000a*/ 	.short	(.L_5605 - .L_5604)
.L_5604:
        /*000c*/ 	.word	0x00000000
        /*0010*/ 	.short	0x0001
        /*0012*/ 	.short	0x0008
        /*0014*/ 	.byte	0x00, 0xf0, 0x61, 0x08


	//----- nvinfo : EIATTR_KPARAM_INFO
	.align		4
.L_5605:
        /*0018*/ 	.byte	0x04, 0x17
        /*001a*/ 	.short	(.L_5607 - .L_5606)
.L_5606:
        /*001c*/ 	.word	0x00000000
        /*0020*/ 	.short	0x0000
        /*0022*/ 	.short	0x0000
        /*0024*/ 	.byte	0x00, 0xf0, 0x11, 0x00


	//----- nvinfo : EIATTR_SPARSE_MMA_MASK
	.align		4
.L_5607:
        /*0028*/ 	.byte	0x03, 0x50
        /*002a*/ 	.short	0x0000


	//----- nvinfo : EIATTR_MAXREG_COUNT
	.align		4
        /*002c*/ 	.byte	0x03, 0x1b
        /*002e*/ 	.short	0x0080


	//----- nvinfo : EIATTR_MERCURY_ISA_VERSION
	.align		4
        /*0030*/ 	.byte	0x03, 0x5f
        /*0032*/ 	.short	0x0101


	//----- nvinfo : EIATTR_EXIT_INSTR_OFFSETS
	.align		4
        /*0034*/ 	.byte	0x04, 0x1c
        /*0036*/ 	.short	(.L_5609 - .L_5608)


	//   ....[0]....
.L_5608:
        /*0038*/ 	.word	0x00003c20


	//   ....[1]....
        /*003c*/ 	.word	0x00004fd0


	//----- nvinfo : EIATTR_MAX_THREADS
	.align		4
.L_5609:
        /*0040*/ 	.byte	0x04, 0x05
        /*0042*/ 	.short	(.L_5611 - .L_5610)
.L_5610:
        /*0044*/ 	.word	0x00000080
        /*0048*/ 	.word	0x00000001
        /*004c*/ 	.word	0x00000001


	//----- nvinfo : EIATTR_CRS_STACK_SIZE
	.align		4
.L_5611:
        /*0050*/ 	.byte	0x04, 0x1e
        /*0052*/ 	.short	(.L_5613 - .L_5612)
.L_5612:
        /*0054*/ 	.word	0x00000000


	//----- nvinfo : EIATTR_CBANK_PARAM_SIZE
	.align		4
.L_5613:
        /*0058*/ 	.byte	0x03, 0x19
        /*005a*/ 	.short	0x0220


	//----- nvinfo : EIATTR_PARAM_CBANK
	.align		4
        /*005c*/ 	.byte	0x04, 0x0a
        /*005e*/ 	.short	(.L_5615 - .L_5614)
	.align		4
.L_5614:
        /*0060*/ 	.word	index@(.nv.constant0._ZN2at6native18elementwise_kernelILi128ELi4EZNS0_22gpu_kernel_impl_nocastIZNS0_50_GLOBAL__N__2680c7bb_12_PowKernel_cu_140f0503_289629pow_tensor_scalar_kernel_implIssEEvRNS_18TensorIteratorBaseET0_EUlsE0_EEvS6_RKT_EUliE_EEviT1_)
        /*0064*/ 	.short	0x0210
        /*0066*/ 	.short	0x0220


	//----- nvinfo : EIATTR_SW_WAR
	.align		4
.L_5615:
        /*0068*/ 	.byte	0x04, 0x36
        /*006a*/ 	.short	(.L_5617 - .L_5616)
.L_5616:
        /*006c*/ 	.word	0x00000008
.L_5617:


//--------------------- .nv.info._ZN2at6native27unrolled_elementwise_kernelIZNS0_50_GLOBAL__N__2680c7bb_12_PowKernel_cu_140f0503_289629pow_tensor_scalar_kernel_implIssEEvRNS_18TensorIteratorBaseET0_EUlsE0_St5arrayIPcLm2EELi4E23TrivialOffsetCalculatorILi1EjESC_NS0_6memory15LoadWithoutCastENSD_16StoreWithoutCastEEEviT_S6_T2_T3_T4_T5_ --------------------------
	.section	.nv.info._ZN2at6native27unrolled_elementwise_kernelIZNS0_50_GLOBAL__N__2680c7bb_12_PowKernel_cu_140f0503_289629pow_tensor_scalar_kernel_implIssEEvRNS_18TensorIteratorBaseET0_EUlsE0_St5arrayIPcLm2EELi4E23TrivialOffsetCalculatorILi1EjESC_NS0_6memory15LoadWithoutCastENSD_16StoreWithoutCastEEEviT_S6_T2_T3_T4_T5_,"",@"SHT_CUDA_INFO"
	.sectionflags	@""
	.align	4


	//----- nvinfo : EIATTR_CUDA_API_VERSION
	.align		4
        /*0000*/ 	.byte	0x04, 0x37
        /*0002*/ 	.short	(.L_5619 - .L_5618)
.L_5618:
        /*0004*/ 	.word	0x00000082


	//----- nvinfo : EIATTR_KPARAM_INFO
	.align		4
.L_5619:
        /*0008*/ 	.byte	0x04, 0x17
        /*000a*/ 	.short	(.L_5621 - .L_5620)
.L_5620:
        /*000c*/ 	.word	0x00000000
        /*0010*/ 	.short	0x0006
        /*0012*/ 	.short	0x0023
        /*0014*/ 	.byte	0x00, 0xf0, 0x05, 0x00


	//----- nvinfo : EIATTR_KPARAM_INFO
	.align		4
.L_5621:
        /*0018*/ 	.byte	0x04, 0x17
        /*001a*/ 	.short	(.L_5623 - .L_5622)
.L_5622:
        /*001c*/ 	.word	0x00000000
        /*0020*/ 	.short	0x0005
        /*0022*/ 	.short	0x0022
        /*0024*/ 	.byte	0x00, 0xf0, 0x05, 0x00


	//----- nvinfo : EIATTR_KPARAM_INFO
	.align		4
.L_5623:
        /*0028*/ 	.byte	0x04, 0x17
        /*002a*/ 	.short	(.L_5625 - .L_5624)
.L_5624:
        /*002c*/ 	.word	0x00000000
        /*0030*/ 	.short	0x0004
        /*0032*/ 	.short	0x0021
        /*0034*/ 	.byte	0x00, 0xf0, 0x05, 0x00


	//----- nvinfo : EIATTR_KPARAM_INFO
	.align		4
.L_5625:
        /*0038*/ 	.byte	0x04, 0x17
        /*003a*/ 	.short	(.L_5627 - .L_5626)
.L_5626:
        /*003c*/ 	.word	0x00000000
        /*0040*/ 	.short	0x0003
        /*0042*/ 	.short	0x0020
        /*0044*/ 	.byte	0x00, 0xf0, 0x05, 0x00


	//----- nvinfo : EIATTR_KPARAM_INFO
	.align		4
.L_5627:
        /*0048*/ 	.byte	0x04, 0x17
        /*004a*/ 	.short	(.L_5629 - .L_5628)
.L_5628:
        /*004c*/ 	.word	0x00000000
        /*0050*/ 	.short	0x0002
        /*0052*/ 	.short	0x0010
        /*0054*/ 	.byte	0x00, 0xf0, 0x41, 0x00


	//----- nvinfo : EIATTR_KPARAM_INFO
	.align		4
.L_5629:
        /*0058*/ 	.byte	0x04, 0x17
        /*005a*/ 	.short	(.L_5631 - .L_5630)
.L_5630:
        /*005c*/ 	.word	0x00000000
        /*0060*/ 	.short	0x0001
        /*0062*/ 	.short	0x0008
        /*0064*/ 	.byte	0x00, 0xf0, 0x21, 0x00


	//----- nvinfo : EIATTR_KPARAM_INFO
	.align		4
.L_5631:
        /*0068*/ 	.byte	0x04, 0x17
        /*006a*/ 	.short	(.L_5633 - .L_5632)
.L_5632:
        /*006c*/ 	.word	0x00000000
        /*0070*/ 	.short	0x0000
        /*0072*/ 	.short	0x0000
        /*0074*/ 	.byte	0x00, 0xf0, 0x11, 0x00


	//----- nvinfo : EIATTR_SPARSE_MMA_MASK
	.align		4
.L_5633:
        /*0078*/ 	.byte	0x03, 0x50
        /*007a*/ 	.short	0x0000


	//----- nvinfo : EIATTR_MAXREG_COUNT
	.align		4
        /*007c*/ 	.byte	0x03, 0x1b
        /*007e*/ 	.short	0x00ff


	//----- nvinfo : EIATTR_MERCURY_ISA_VERSION
	.align		4
        /*0080*/ 	.byte	0x03, 0x5f
        /*0082*/ 	.short	0x0101


	//----- nvinfo : EIATTR_EXIT_INSTR_OFFSETS
	.align		4
        /*0084*/ 	.byte	0x04, 0x1c
        /*0086*/ 	.short	(.L_5635 - .L_5634)


	//   ....[0]....
.L_5634:
        /*0088*/ 	.word	0x00000470


	//   ....[1]....
        /*008c*/ 	.word	0x00000510


	//----- nvinfo : EIATTR_MAX_THREADS
	.align		4
.L_5635:
        /*0090*/ 	.byte	0x04, 0x05
        /*0092*/ 	.short	(.L_5637 - .L_5636)
.L_5636:
        /*0094*/ 	.word	0x00000080
        /*0098*/ 	.word	0x00000001
        /*009c*/ 	.word	0x00000001


	//----- nvinfo : EIATTR_CRS_STACK_SIZE
	.align		4
.L_5637:
        /*00a0*/ 	.byte	0x04, 0x1e
        /*00a2*/ 	.short	(.L_5639 - .L_5638)
.L_5638:
        /*00a4*/ 	.word	0x00000000


	//----- nvinfo : EIATTR_CBANK_PARAM_SIZE
	.align		4
.L_5639:
        /*00a8*/ 	.byte	0x03, 0x19
        /*00aa*/ 	.short	0x0024


	//----- nvinfo : EIATTR_PARAM_CBANK
	.align		4
        /*00ac*/ 	.byte	0x04, 0x0a
        /*00ae*/ 	.short	(.L_5641 - .L_5640)
	.align		4
.L_5640:
        /*00b0*/ 	.word	index@(.nv.constant0._ZN2at6native27unrolled_elementwise_kernelIZNS0_50_GLOBAL__N__2680c7bb_12_PowKernel_cu_140f0503_289629pow_tensor_scalar_kernel_implIssEEvRNS_18TensorIteratorBaseET0_EUlsE0_St5arrayIPcLm2EELi4E23TrivialOffsetCalculatorILi1EjESC_NS0_6memory15LoadWithoutCastENSD_16StoreWithoutCastEEEviT_S6_T2_T3_T4_T5_)
        /*00b4*/ 	.short	0x0210
        /*00b6*/ 	.short	0x0024


	//----- nvinfo : EIATTR_SW_WAR
	.align		4
.L_5641:
        /*00b8*/ 	.byte	0x04, 0x36
        /*00ba*/ 	.short	(.L_5643 - .L_5642)
.L_5642:
        /*00bc*/ 	.word	0x00000008
.L_5643:


//--------------------- .nv.info._ZN2at6native29vectorized_elementwise_kernelILi2EZNS0_50_GLOBAL__N__2680c7bb_12_PowKernel_cu_140f0503_289629pow_tensor_scalar_kernel_implIssEEvRNS_18TensorIteratorBaseET0_EUlsE0_St5arrayIPcLm2EEEEviS6_T1_ --------------------------
	.section	.nv.info._ZN2at6native29vectorized_elementwise_kernelILi2EZNS0_50_GLOBAL__N__2680c7bb_12_PowKernel_cu_140f0503_289629pow_tensor_scalar_kernel_implIssEEvRNS_18TensorIteratorBaseET0_EUlsE0_St5arrayIPcLm2EEEEviS6_T1_,"",@"SHT_CUDA_INFO"
	.sectionflags	@""
	.align	4


	//----- nvinfo : EIATTR_CUDA_API_VERSION
	.align		4
        /*0000*/ 	.byte	0x04, 0x37
        /*0002*/ 	.short	(.L_5645 - .L_5644)
.L_5644:
        /*0004*/ 	.word	0x00000082


	//----- nvinfo : EIATTR_KPARAM_INFO
	.align		4
.L_5645:
        /*0008*/ 	.byte	0x04, 0x17
        /*000a*/ 	.short	(.L_5647 - .L_5646)
.L_5646:
        /*000c*/ 	.word	0x00000000
        /*0010*/ 	.short	0x0002
        /*0012*/ 	.short	0x0010
        /*0014*/ 	.byte	0x00, 0xf0, 0x41, 0x00


	//----- nvinfo : EIATTR_KPARAM_INFO
	.align		4
.L_5647:
        /*0018*/ 	.byte	0x04, 0x17
        /*001a*/ 	.short	(.L_5649 - .L_5648)
.L_5648:
        /*001c*/ 	.word	0x00000000
        /*0020*/ 	.short	0x0001
        /*0022*/ 	.short	0x0008
        /*0024*/ 	.byte	0x00, 0xf0, 0x21, 0x00


	//----- nvinfo : EIATTR_KPARAM_INFO
	.align		4
.L_5649:
        /*0028*/ 	.byte	0x04, 0x17
        /*002a*/ 	.short	(.L_5651 - .L_5650)
.L_5650:
        /*002c*/ 	.word	0x00000000
        /*0030*/ 	.short	0x0000
        /*0032*/ 	.short	0x0000
        /*0034*/ 	.byte	0x00, 0xf0, 0x11, 0x00


	//----- nvinfo : EIATTR_SPARSE_MMA_MASK
	.align		4
.L_5651:
        /*0038*/ 	.byte	0x03, 0x50
        /*003a*/ 	.short	0x0000


	//----- nvinfo : EIATTR_MAXREG_COUNT
	.align		4
        /*003c*/ 	.byte	0x03, 0x1b
        /*003e*/ 	.short	0x00ff


	//----- nvinfo : EIATTR_MERCURY_ISA_VERSION
	.align		4
        /*0040*/ 	.byte	0x03, 0x5f
        /*0042*/ 	.short	0x0101


	//----- nvinfo : EIATTR_EXIT_INSTR_OFFSETS
	.align		4
        /*0044*/ 	.byte	0x04, 0x1c
        /*0046*/ 	.short	(.L_5653 - .L_5652)


	//   ....[0]....
.L_5652:
        /*0048*/ 	.word	0x000003f0


	//   ....[1]....
        /*004c*/ 	.word	0x00000cf0


	//   ....[2]....
        /*0050*/ 	.word	0x00000d90


	//----- nvinfo : EIATTR_MAX_THREADS
	.align		4
.L_5653:
        /*0054*/ 	.byte	0x04, 0x05
        /*0056*/ 	.short	(.L_5655 - .L_5654)
.L_5654:
        /*0058*/ 	.word	0x00000080
        /*005c*/ 	.word	0x00000001
        /*0060*/ 	.word	0x00000001


	//----- nvinfo : EIATTR_CRS_STACK_SIZE
	.align		4
.L_5655:
        /*0064*/ 	.byte	0x04, 0x1e
        /*0066*/ 	.short	(.L_5657 - .L_5656)
.L_5656:
        /*0068*/ 	.word	0x00000000


	//----- nvinfo : EIATTR_CBANK_PARAM_SIZE
	.align		4
.L_5657:
        /*006c*/ 	.byte	0x03, 0x19
        /*006e*/ 	.short	0x0020


	//----- nvinfo : EIATTR_PARAM_CBANK
	.align		4
        /*0070*/ 	.byte	0x04, 0x0a
        /*0072*/ 	.short	(.L_5659 - .L_5658)
	.align		4
.L_5658:
        /*0074*/ 	.word	index@(.nv.constant0._ZN2at6native29vectorized_elementwise_kernelILi2EZNS0_50_GLOBAL__N__2680c7bb_12_PowKernel_cu_140f0503_289629pow_tensor_scalar_kernel_implIssEEvRNS_18TensorIteratorBaseET0_EUlsE0_St5arrayIPcLm2EEEEviS6_T1_)
        /*0078*/ 	.short	0x0210
        /*007a*/ 	.short	0x0020


	//----- nvinfo : EIATTR_SW_WAR
	.align		4
.L_5659:
        /*007c*/ 	.byte	0x04, 0x36
        /*007e*/ 	.short	(.L_5661 - .L_5660)
.L_5660:
        /*0080*/ 	.word	0x00000008
.L_5661:


//--------------------- .nv.info._ZN2at6native29vectorized_elementwise_kernelILi4EZNS0_50_GLOBAL__N__2680c7bb_12_PowKernel_cu_140f0503_289629pow_tensor_scalar_kernel_implIssEEvRNS_18TensorIteratorBaseET0_EUlsE0_St5arrayIPcLm2EEEEviS6_T1_ --------------------------
	.section	.nv.info._ZN2at6native29vectorized_elementwise_kernelILi4EZNS0_50_GLOBAL__N__2680c7bb_12_PowKernel_cu_140f0503_289629pow_tensor_scalar_kernel_implIssEEvRNS_18TensorIteratorBaseET0_EUlsE0_St5arrayIPcLm2EEEEviS6_T1_,"",@"SHT_CUDA_INFO"
	.sectionflags	@""
	.align	4


	//----- nvinfo : EIATTR_CUDA_API_VERSION
	.align		4
        /*0000*/ 	.byte	0x04, 0x37
        /*0002*/ 	.short	(.L_5663 - .L_5662)
.L_5662:
        /*0004*/ 	.word	0x00000082


	//----- nvinfo : EIATTR_KPARAM_INFO
	.align		4
.L_5663:
        /*0008*/ 	.byte	0x04, 0x17
        /*000a*/ 	.short	(.L_5665 - .L_5664)
.L_5664:
        /*000c*/ 	.word	0x00000000
        /*0010*/ 	.short	0x0002
        /*0012*/ 	.short	0x0010
        /*0014*/ 	.byte	0x00, 0xf0, 0x41, 0x00


	//----- nvinfo : EIATTR_KPARAM_INFO
	.align		4
.L_5665:
        /*0018*/ 	.byte	0x04, 0x17
        /*001a*/ 	.short	(.L_5667 - .L_5666)
.L_5666:
        /*001c*/ 	.word	0x00000000
        /*0020*/ 	.short	0x0001
        /*0022*/ 	.short	0x0008
        /*0024*/ 	.byte	0x00, 0xf0, 0x21, 0x00


	//----- nvinfo : EIATTR_KPARAM_INFO
	.align		4
.L_5667:
        /*0028*/ 	.byte	0x04, 0x17
        /*002a*/ 	.short	(.L_5669 - .L_5668)
.L_5668:
        /*002c*/ 	.word	0x00000000
        /*0030*/ 	.short	0x0000
        /*0032*/ 	.short	0x0000
        /*0034*/ 	.byte	0x00, 0xf0, 0x11, 0x00


	//----- nvinfo : EIATTR_SPARSE_MMA_MASK
	.align		4
.L_5669:
        /*0038*/ 	.byte	0x03, 0x50
        /*003a*/ 	.short	0x0000


	//----- nvinfo : EIATTR_MAXREG_COUNT
	.align		4
        /*003c*/ 	.byte	0x03, 0x1b
        /*003e*/ 	.short	0x00ff


	//----- nvinfo : EIATTR_MERCURY_ISA_VERSION
	.align		4
        /*0040*/ 	.byte	0x03, 0x5f
        /*0042*/ 	.short	0x0101


	//----- nvinfo : EIATTR_EXIT_INSTR_OFFSETS
	.align		4
        /*0044*/ 	.byte	0x04, 0x1c
        /*0046*/ 	.short	(.L_5671 - .L_5670)


	//   ....[0]....
.L_5670:
        /*0048*/ 	.word	0x000003a0


	//   ....[1]....
        /*004c*/ 	.word	0x00000ca0


	//   ....[2]....
        /*0050*/ 	.word	0x00000d40


	//----- nvinfo : EIATTR_MAX_THREADS
	.align		4
.L_5671:
        /*0054*/ 	.byte	0x04, 0x05
        /*0056*/ 	.short	(.L_5673 - .L_5672)
.L_5672:
        /*0058*/ 	.word	0x00000080
        /*005c*/ 	.word	0x00000001
        /*0060*/ 	.word	0x00000001


	//----- nvinfo : EIATTR_CRS_STACK_SIZE
	.align		4
.L_5673:
        /*0064*/ 	.byte	0x04, 0x1e
        /*0066*/ 	.short	(.L_5675 - .L_5674)
.L_5674:
        /*0068*/ 	.word	0x00000000


	//----- nvinfo : EIATTR_CBANK_PARAM_SIZE
	.align		4
.L_5675:
        /*006c*/ 	.byte	0x03, 0x19
        /*006e*/ 	.short	0x0020


	//----- nvinfo : EIATTR_PARAM_CBANK
	.align		4
        /*0070*/ 	.byte	0x04, 0x0a
        /*0072*/ 	.short	(.L_5677 - .L_5676)
	.align		4
.L_5676:
        /*0074*/ 	.word	index@(.nv.constant0._ZN2at6native29vectorized_elementwise_kernelILi4EZNS0_50_GLOBAL__N__2680c7bb_12_PowKernel_cu_140f0503_289629pow_tensor_scalar_kernel_implIssEEvRNS_18TensorIteratorBaseET0_EUlsE0_St5arrayIPcLm2EEEEviS6_T1_)
        /*0078*/ 	.short	0x0210
        /*007a*/ 	.short	0x0020


	//----- nvinfo : EIATTR_SW_WAR
	.align		4
.L_5677:
        /*007c*/ 	.byte	0x04, 0x36
        /*007e*/ 	.short	(.L_5679 - .L_5678)
.L_5678:
        /*0080*/ 	.word	0x00000008
.L_5679:


//--------------------- .nv.info._ZN2at6native29vectorized_elementwise_kernelILi8EZNS0_50_GLOBAL__N__2680c7bb_12_PowKernel_cu_140f0503_289629pow_tensor_scalar_kernel_implIssEEvRNS_18TensorIteratorBaseET0_EUlsE0_St5arrayIPcLm2EEEEviS6_T1_ --------------------------
	.section	.nv.info._ZN2at6native29vectorized_elementwise_kernelILi8EZNS0_50_GLOBAL__N__2680c7bb_12_PowKernel_cu_140f0503_289629pow_tensor_scalar_kernel_implIssEEvRNS_18TensorIteratorBaseET0_EUlsE0_St5arrayIPcLm2EEEEviS6_T1_,"",@"SHT_CUDA_INFO"
	.sectionflags	@""
	.align	4


	//----- nvinfo : EIATTR_CUDA_API_VERSION
	.align		4
        /*0000*/ 	.byte	0x04, 0x37
        /*0002*/ 	.short	(.L_5681 - .L_5680)
.L_5680:
        /*0004*/ 	.word	0x00000082


	//----- nvinfo : EIATTR_KPARAM_INFO
	.align		4
.L_5681:
        /*0008*/ 	.byte	0x04, 0x17
        /*000a*/ 	.short	(.L_5683 - .L_5682)
.L_5682:
        /*000c*/ 	.word	0x00000000
        /*0010*/ 	.short	0x0002
        /*0012*/ 	.short	0x0010
        /*0014*/ 	.byte	0x00, 0xf0, 0x41, 0x00


	//----- nvinfo : EIATTR_KPARAM_INFO
	.align		4
.L_5683:
        /*0018*/ 	.byte	0x04, 0x17
        /*001a*/ 	.short	(.L_5685 - .L_5684)
.L_5684:
        /*001c*/ 	.word	0x00000000
        /*0020*/ 	.short	0x0001
        /*0022*/ 	.short	0x0008
        /*0024*/ 	.byte	0x00, 0xf0, 0x21, 0x00


	//----- nvinfo : EIATTR_KPARAM_INFO
	.align		4
.L_5685:
        /*0028*/ 	.byte	0x04, 0x17
        /*002a*/ 	.short	(.L_5687 - .L_5686)
.L_5686:
        /*002c*/ 	.word	0x00000000
        /*0030*/ 	.short	0x0000
        /*0032*/ 	.short	0x0000
        /*0034*/ 	.byte	0x00, 0xf0, 0x11, 0x00


	//----- nvinfo : EIATTR_SPARSE_MMA_MASK
	.align		4
.L_5687:
        /*0038*/ 	.byte	0x03, 0x50
        /*003a*/ 	.short	0x0000


	//----- nvinfo : EIATTR_MAXREG_COUNT
	.align		4
        /*003c*/ 	.byte	0x03, 0x1b
        /*003e*/ 	.short	0x00ff


	//----- nvinfo : EIATTR_MERCURY_ISA_VERSION
	.align		4
        /*0040*/ 	.byte	0x03, 0x5f
        /*0042*/ 	.short	0x0101


	//----- nvinfo : EIATTR_EXIT_INSTR_OFFSETS
	.align		4
        /*0044*/ 	.byte	0x04, 0x1c
        /*0046*/ 	.short	(.L_5689 - .L_5688)


	//   ....[0]....
.L_5688:
        /*0048*/ 	.word	0x000003d0


	//   ....[1]....
        /*004c*/ 	.word	0x00000cd0


	//   ....[2]....
        /*0050*/ 	.word	0x00000d70


	//----- nvinfo : EIATTR_MAX_THREADS
	.align		4
.L_5689:
        /*0054*/ 	.byte	0x04, 0x05
        /*0056*/ 	.short	(.L_5691 - .L_5690)
.L_5690:
        /*0058*/ 	.word	0x00000080
        /*005c*/ 	.word	0x00000001
        /*0060*/ 	.word	0x00000001


	//----- nvinfo : EIATTR_CRS_STACK_SIZE
	.align		4
.L_5691:
        /*0064*/ 	.byte	0x04, 0x1e
        /*0066*/ 	.short	(.L_5693 - .L_5692)
.L_5692:
        /*0068*/ 	.word	0x00000000


	//----- nvinfo : EIATTR_CBANK_PARAM_SIZE
	.align		4
.L_5693:
        /*006c*/ 	.byte	0x03, 0x19
        /*006e*/ 	.short	0x0020


	//----- nvinfo : EIATTR_PARAM_CBANK
	.align		4
        /*0070*/ 	.byte	0x04, 0x0a
        /*0072*/ 	.short	(.L_5695 - .L_5694)
	.align		4
.L_5694:
        /*0074*/ 	.word	index@(.nv.constant0._ZN2at6native29vectorized_elementwise_kernelILi8EZNS0_50_GLOBAL__N__2680c7bb_12_PowKernel_cu_140f0503_289629pow_tensor_scalar_kernel_implIssEEvRNS_18TensorIteratorBaseET0_EUlsE0_St5arrayIPcLm2EEEEviS6_T1_)
        /*0078*/ 	.short	0x0210
        /*007a*/ 	.short	0x0020


	//----- nvinfo : EIATTR_SW_WAR
	.align		4
.L_5695:
        /*007c*/ 	.byte	0x04, 0x36
        /*007e*/ 	.short	(.L_5697 - .L_5696)
.L_5696:
        /*0080*/ 	.word	0x00000008
.L_5697:


//--------------------- .nv.info._ZN2at6native18elementwise_kernelILi128ELi4EZNS0_15gpu_kernel_implIZNS0_50_GLOBAL__N__2680c7bb_12_PowKernel_cu_140f0503_289629pow_tensor_scalar_kernel_implIssEEvRNS_18TensorIteratorBaseET0_EUlsE_EEvS6_RKT_EUliE_EEviT1_ --------------------------
	.section	.nv.info._ZN2at6native18elementwise_kernelILi128ELi4EZNS0_15gpu_kernel_implIZNS0_50_GLOBAL__N__2680c7bb_12_PowKernel_cu_140f0503_289629pow_tensor_scalar_kernel_implIssEEvRNS_18TensorIteratorBaseET0_EUlsE_EEvS6_RKT_EUliE_EEviT1_,"",@"SHT_CUDA_INFO"
	.sectionflags	@""
	.align	4


	//----- nvinfo : EIATTR_CUDA_API_VERSION
	.align		4
        /*0000*/ 	.byte	0x04, 0x37
        /*0002*/ 	.short	(.L_5699 - .L_5698)
.L_5698:
        /*0004*/ 	.word	0x00000082


	//----- nvinfo : EIATTR_KPARAM_INFO
	.align		4
.L_5699:
        /*0008*/ 	.byte	0x04, 0x17
        /*000a*/ 	.short	(.L_5701 - .L_5700)
.L_5700:
        /*000c*/ 	.word	0x00000000
        /*0010*/ 	.short	0x0001
        /*0012*/ 	.short	0x0008
        /*0014*/ 	.byte	0x00, 0xf0, 0x81, 0x08


	//----- nvinfo : EIATTR_KPARAM_INFO
	.align		4
.L_5701:
        /*0018*/ 	.byte	0x04, 0x17
        /*001a*/ 	.short	(.L_5703 - .L_5702)
.L_5702:
        /*001c*/ 	.word	0x00000000
        /*0020*/ 	.short	0x0000
        /*0022*/ 	.short	0x0000
        /*0024*/ 	.byte	0x00, 0xf0, 0x11, 0x00


	//----- nvinfo : EIATTR_SPARSE_MMA_MASK
	.align		4
.L_5703:
        /*0028*/ 	.byte	0x03, 0x50
        /*002a*/ 	.short	0x0000


	//----- nvinfo : EIATTR_MAXREG_COUNT
	.align		4
        /*002c*/ 	.byte	0x03, 0x1b
        /*002e*/ 	.short	0x0080


	//----- nvinfo : EIATTR_EXTERNS
	.align		4
        /*0030*/ 	.byte	0x04, 0x0f
        /*0032*/ 	.short	(.L_5705 - .L_5704)


	//   ....[0]....
	.align		4
.L_5704:
        /*0034*/ 	.word	index@(__assertfail)


	//----- nvinfo : EIATTR_MERCURY_ISA_VERSION
	.align		4
.L_5705:
        /*0038*/ 	.byte	0x03, 0x5f
        /*003a*/ 	.short	0x0101


	//----- nvinfo : EIATTR_SYSCALL_OFFSETS
	.align		4
        /*003c*/ 	.byte	0x04, 0x46
        /*003e*/ 	.short	(.L_5707 - .L_5706)


	//   ....[0]....
.L_5706:
        /*0040*/ 	.word	0x000021e0


	//   ....[1]....
        /*0044*/ 	.word	0x00003070


	//   ....[2]....
        /*0048*/ 	.word	0x000052a0


	//   ....[3]....
        /*004c*/ 	.word	0x00006130


	//   ....[4]....
        /*0050*/ 	.word	0x00008350


	//   ....[5]....
        /*0054*/ 	.word	0x000091e0


	//   ....[6]....
        /*0058*/ 	.word	0x0000b3f0


	//   ....[7]....
        /*005c*/ 	.word	0x0000c280


	//----- nvinfo : EIATTR_EXIT_INSTR_OFFSETS
	.align		4
.L_5707:
        /*0060*/ 	.byte	0x04, 0x1c
        /*0062*/ 	.short	(.L_5709 - .L_5708)


	//   ....[0]....
.L_5708:
        /*0064*/ 	.word	0x000092a0


	//   ....[1]....
        /*0068*/ 	.word	0x0000b540


	//   ....[2]....
        /*006c*/ 	.word	0x0000b560


	//   ....[3]....
        /*0070*/ 	.word	0x0000b600


	//   ....[4]....
        /*0074*/ 	.word	0x0000b630


	//   ....[5]....
        /*0078*/ 	.word	0x0000b650


	//   ....[6]....
        /*007c*/ 	.word	0x0000b6e0


	//   ....[7]....
        /*0080*/ 	.word	0x0000b720


	//   ....[8]....
        /*0084*/ 	.word	0x0000b7c0


	//   ....[9]....
        /*0088*/ 	.word	0x0000b810


	//   ....[10]....
        /*008c*/ 	.word	0x0000b840


	//   ....[11]....
        /*0090*/ 	.word	0x0000b910


	//   ....[12]....
        /*0094*/ 	.word	0x0000b950


	//   ....[13]....
        /*0098*/ 	.word	0x0000bae0


	//   ....[14]....
        /*009c*/ 	.word	0x0000bc40


	//   ....[15]....
        /*00a0*/ 	.word	0x0000bc80


	//   ....[16]....
        /*00a4*/ 	.word	0x0000bd20


	//   ....[17]....
        /*00a8*/ 	.word	0x0000bea0


	//   ....[18]....
        /*00ac*/ 	.word	0x0000c020


	//   ....[19]....
        /*00b0*/ 	.word	0x0000c180


	//   ....[20]....
        /*00b4*/ 	.word	0x0000c290


	//   ....[21]....
        /*00b8*/ 	.word	0x0000c2d0


	//   ....[22]....
        /*00bc*/ 	.word	0x0000c300


	//----- nvinfo : EIATTR_MAX_THREADS
	.align		4
.L_5709:
        /*00c0*/ 	.byte	0x04, 0x05
        /*00c2*/ 	.short	(.L_5711 - .L_5710)
.L_5710:
        /*00c4*/ 	.word	0x00000080
        /*00c8*/ 	.word	0x00000001
        /*00cc*/ 	.word	0x00000001


	//----- nvinfo : EIATTR_CRS_STACK_SIZE
	.align		4
.L_5711:
        /*00d0*/ 	.byte	0x04, 0x1e
        /*00d2*/ 	.short	(.L_5713 - .L_5712)
.L_5712:
        /*00d4*/ 	.word	0x00000000


	//----- nvinfo : EIATTR_CBANK_PARAM_SIZE
	.align		4
.L_5713:
        /*00d8*/ 	.byte	0x03, 0x19
        /*00da*/ 	.short	0x0228


	//----- nvinfo : EIATTR_PARAM_CBANK
	.align		4
        /*00dc*/ 	.byte	0x04, 0x0a
        /*00de*/ 	.short	(.L_5715 - .L_5714)
	.align		4
.L_5714:
        /*00e0*/ 	.word	index@(.nv.constant0._ZN2at6native18elementwise_kernelILi128ELi4EZNS0_15gpu_kernel_implIZNS0_50_GLOBAL__N__2680c7bb_12_PowKernel_cu_140f0503_289629pow_tensor_scalar_kernel_implIssEEvRNS_18TensorIteratorBaseET0_EUlsE_EEvS6_RKT_EUliE_EEviT1_)
        /*00e4*/ 	.short	0x0210
        /*00e6*/ 	.short	0x0228


	//----- nvinfo : EIATTR_SW_WAR
	.align		4
.L_5715:
        /*00e8*/ 	.byte	0x04, 0x36
        /*00ea*/ 	.short	(.L_5717 - .L_5716)
.L_5716:
        /*00ec*/ 	.word	0x00000008
.L_5717:


//--------------------- .nv.info._ZN2at6native27unrolled_elementwise_kernelIZNS0_50_GLOBAL__N__2680c7bb_12_PowKernel_cu_140f0503_289629pow_tensor_scalar_kernel_implIssEEvRNS_18TensorIteratorBaseET0_EUlsE_St5arrayIPcLm2EELi4E23TrivialOffsetCalculatorILi1EjESC_NS0_6memory12LoadWithCastILi1EEENSD_13StoreWithCastILi1EEEEEviT_S6_T2_T3_T4_T5_ --------------------------
	.section	.nv.info._ZN2at6native27unrolled_elementwise_kernelIZNS0_50_GLOBAL__N__2680c7bb_12_PowKernel_cu_140f0503_289629pow_tensor_scalar_kernel_implIssEEvRNS_18TensorIteratorBaseET0_EUlsE_St5arrayIPcLm2EELi4E23TrivialOffsetCalculatorILi1EjESC_NS0_6memory12LoadWithCastILi1EEENSD_13StoreWithCastILi1EEEEEviT_S6_T2_T3_T4_T5_,"",@"SHT_CUDA_INFO"
	.sectionflags	@""
	.align	4


	//----- nvinfo : EIATTR_CUDA_API_VERSION
	.align		4
        /*0000*/ 	.byte	0x04, 0x37
        /*0002*/ 	.short	(.L_5719 - .L_5718)
.L_5718:
        /*0004*/ 	.word	0x00000082


	//----- nvinfo : EIATTR_KPARAM_INFO
	.align		4
.L_5719:
        /*0008*/ 	.byte	0x04, 0x17
        /*000a*/ 	.short	(.L_5721 - .L_5720)
.L_5720:
        /*000c*/ 	.word	0x00000000
        /*0010*/ 	.short	0x0006
        /*0012*/ 	.short	0x002c
        /*0014*/ 	.byte	0x00, 0xf0, 0x21, 0x00


	//----- nvinfo : EIATTR_KPARAM_INFO
	.align		4
.L_5721:
        /*0018*/ 	.byte	0x04, 0x17
        /*001a*/ 	.short	(.L_5723 - .L_5722)
.L_5722:
        /*001c*/ 	.word	0x00000000
        /*0020*/ 	.short	0x0005
        /*0022*/ 	.short	0x0024
        /*0024*/ 	.byte	0x00, 0xf0, 0x21, 0x00


	//----- nvinfo : EIATTR_KPARAM_INFO
	.align		4
.L_5723:
        /*0028*/ 	.byte	0x04, 0x17
        /*002a*/ 	.short	(.L_5725 - .L_5724)
.L_5724:
        /*002c*/ 	.word	0x00000000
        /*0030*/ 	.short	0x0004
        /*0032*/ 	.short	0x0021
        /*0034*/ 	.byte	0x00, 0xf0, 0x05, 0x00


	//----- nvinfo : EIATTR_KPARAM_INFO
	.align		4
.L_5725:
        /*0038*/ 	.byte	0x04, 0x17
        /*003a*/ 	.short	(.L_5727 - .L_5726)
.L_5726:
        /*003c*/ 	.word	0x00000000
        /*0040*/ 	.short	0x0003
        /*0042*/ 	.short	0x0020
        /*0044*/ 	.byte	0x00, 0xf0, 0x05, 0x00


	//----- nvinfo : EIATTR_KPARAM_INFO
	.align		4
.L_5727:
        /*0048*/ 	.byte	0x04, 0x17
        /*004a*/ 	.short	(.L_5729 - .L_5728)
.L_5728:
        /*004c*/ 	.word	0x00000000
        /*0050*/ 	.short	0x0002
        /*0052*/ 	.short	0x0010
        /*0054*/ 	.byte	0x00, 0xf0, 0x41, 0x00


	//----- nvinfo : EIATTR_KPARAM_INFO
	.align		4
.L_5729:
        /*0058*/ 	.byte	0x04, 0x17
        /*005a*/ 	.short	(.L_5731 - .L_5730)
.L_5730:
        /*005c*/ 	.word	0x00000000
        /*0060*/ 	.short	0x0001
        /*0062*/ 	.short	0x0008
        /*0064*/ 	.byte	0x00, 0xf0, 0x21, 0x00


	//----- nvinfo : EIATTR_KPARAM_INFO
	.align		4
.L_5731:
        /*0068*/ 	.byte	0x04, 0x17
        /*006a*/ 	.short	(.L_5733 - .L_5732)
.L_5732:
        /*006c*/ 	.word	0x00000000
        /*0070*/ 	.short	0x0000
        /*0072*/ 	.short	0x0000
        /*0074*/ 	.byte	0x00, 0xf0, 0x11, 0x00


	//----- nvinfo : EIATTR_SPARSE_MMA_MASK
	.align		4
.L_5733:
        /*0078*/ 	.byte	0x03, 0x50
        /*007a*/ 	.short	0x0000


	//----- nvinfo : EIATTR_MAXREG_COUNT
	.align		4
        /*007c*/ 	.byte	0x03, 0x1b
        /*007e*/ 	.short	0x00ff


	//----- nvinfo : EIATTR_EXTERNS
	.align		4
        /*0080*/ 	.byte	0x04, 0x0f
        /*0082*/ 	.short	(.L_5735 - .L_5734)


	//   ....[0]....
	.align		4
.L_5734:
        /*0084*/ 	.word	index@(__assertfail)


	//----- nvinfo : EIATTR_MERCURY_ISA_VERSION
	.align		4
.L_5735:
        /*0088*/ 	.byte	0x03, 0x5f
        /*008a*/ 	.short	0x0101


	//----- nvinfo : EIATTR_SYSCALL_OFFSETS
	.align		4
        /*008c*/ 	.byte	0x04, 0x46
        /*008e*/ 	.short	(.L_5737 - .L_5736)


	//   ....[0]....
.L_5736:
        /*0090*/ 	.word	0x00000f10


	//   ....[1]....
        /*0094*/ 	.word	0x00001e20


	//   ....[2]....
        /*0098*/ 	.word	0x00002d40


	//   ....[3]....
        /*009c*/ 	.word	0x00003c30


	//   ....[4]....
        /*00a0*/ 	.word	0x00004c00


	//   ....[5]....
        /*00a4*/ 	.word	0x00005b40


	//   ....[6]....
        /*00a8*/ 	.word	0x00006a60


	//   ....[7]....
        /*00ac*/ 	.word	0x00007980


	//----- nvinfo : EIATTR_EXIT_INSTR_OFFSETS
	.align		4
.L_5737:
        /*00b0*/ 	.byte	0x04, 0x1c
        /*00b2*/ 	.short	(.L_5739 - .L_5738)


	//   ....[0]....
.L_5738:
        /*00b4*/ 	.word	0x00006b10


	//   ....[1]....
        /*00b8*/ 	.word	0x00006c40


	//   ....[2]....
        /*00bc*/ 	.word	0x00006c60


	//   ....[3]....
        /*00c0*/ 	.word	0x00006d00


	//   ....[4]....
        /*00c4*/ 	.word	0x00006d30


	//   ....[5]....
        /*00c8*/ 	.word	0x00006d50


	//   ....[6]....
        /*00cc*/ 	.word	0x00006de0


	//   ....[7]....
        /*00d0*/ 	.word	0x00006e20


	//   ....[8]....
        /*00d4*/ 	.word	0x00006ec0


	//   ....[9]....
        /*00d8*/ 	.word	0x00006f10


	//   ....[10]....
        /*00dc*/ 	.word	0x00006f40


	//   ....[11]....
        /*00e0*/ 	.word	0x00007010


	//   ....[12]....
        /*00e4*/ 	.word	0x00007050


	//   ....[13]....
        /*00e8*/ 	.word	0x000071e0


	//   ....[14]....
        /*00ec*/ 	.word	0x00007340


	//   ....[15]....
        /*00f0*/ 	.word	0x00007380


	//   ....[16]....
        /*00f4*/ 	.word	0x00007420


	//   ....[17]....
        /*00f8*/ 	.word	0x000075a0


	//   ....[18]....
        /*00fc*/ 	.word	0x00007720


	//   ....[19]....
        /*0100*/ 	.word	0x00007880


	//   ....[20]....
        /*0104*/ 	.word	0x00007990


	//   ....[21]....
        /*0108*/ 	.word	0x000079d0


	//   ....[22]....
        /*010c*/ 	.word	0x00007a00


	//----- nvinfo : EIATTR_MAX_THREADS
	.align		4
.L_5739:
        /*0110*/ 	.byte	0x04, 0x05
        /*0112*/ 	.short	(.L_5741 - .L_5740)
.L_5740:
        /*0114*/ 	.word	0x00000080
        /*0118*/ 	.word	0x00000001
        /*011c*/ 	.word	0x00000001


	//----- nvinfo : EIATTR_CRS_STACK_SIZE
	.align		4
.L_5741:
        /*0120*/ 	.byte	0x04, 0x1e
        /*0122*/ 	.short	(.L_5743 - .L_5742)
.L_5742:
        /*0124*/ 	.word	0x00000000


	//----- nvinfo : EIATTR_CBANK_PARAM_SIZE
	.align		4
.L_5743:
        /*0128*/ 	.byte	0x03, 0x19
        /*012a*/ 	.short	0x0034


	//----- nvinfo : EIATTR_PARAM_CBANK
	.align		4
        /*012c*/ 	.byte	0x04, 0x0a
        /*012e*/ 	.short	(.L_5745 - .L_5744)
	.align		4
.L_5744:
        /*0130*/ 	.word	index@(.nv.constant0._ZN2at6native27unrolled_elementwise_kernelIZNS0_50_GLOBAL__N__2680c7bb_12_PowKernel_cu_140f0503_289629pow_tensor_scalar_kernel_implIssEEvRNS_18TensorIteratorBaseET0_EUlsE_St5arrayIPcLm2EELi4E23TrivialOffsetCalculatorILi1EjESC_NS0_6memory12LoadWithCastILi1EEENSD_13StoreWithCastILi1EEEEEviT_S6_T2_T3_T4_T5_)
        /*0134*/ 	.short	0x0210
        /*0136*/ 	.short	0x0034


	//----- nvinfo : EIATTR_SW_WAR
	.align		4
.L_5745:
        /*0138*/ 	.byte	0x04, 0x36
        /*013a*/ 	.short	(.L_5747 - .L_5746)
.L_5746:
        /*013c*/ 	.word	0x00000008
.L_5747:


//--------------------- .nv.info._ZN2at6native18elementwise_kernelILi128ELi4EZNS0_22gpu_kernel_impl_nocastIZNS0_50_GLOBAL__N__2680c7bb_12_PowKernel_cu_140f0503_289629pow_tensor_scalar_kernel_implIssEEvRNS_18TensorIteratorBaseET0_EUlsE_EEvS6_RKT_EUliE_EEviT1_ --------------------------
	.section	.nv.info._ZN2at6native18elementwise_kernelILi128ELi4EZNS0_22gpu_kernel_impl_nocastIZNS0_50_GLOBAL__N__2680c7bb_12_PowKernel_cu_140f0503_289629pow_tensor_scalar_kernel_implIssEEvRNS_18TensorIteratorBaseET0_EUlsE_EEvS6_RKT_EUliE_EEviT1_,"",@"SHT_CUDA_INFO"
	.sectionflags	@""
	.align	4


	//----- nvinfo : EIATTR_CUDA_API_VERSION
	.align		4
        /*0000*/ 	.byte	0x04, 0x37
        /*0002*/ 	.short	(.L_5749 - .L_5748)
.L_5748:
        /*0004*/ 	.word	0x00000082


	//----- nvinfo : EIATTR_KPARAM_INFO
	.align		4
.L_5749:
        /*0008*/ 	.byte	0x04, 0x17
        /*000a*/ 	.short	(.L_5751 - .L_5750)
.L_5750:
        /*000c*/ 	.word	0x00000000
        /*0010*/ 	.short	0x0001
        /*0012*/ 	.short	0x0008
        /*0014*/ 	.byte	0x00, 0xf0, 0x61, 0x08


	//----- nvinfo : EIATTR_KPARAM_INFO
	.align		4
.L_5751:
        /*0018*/ 	.byte	0x04, 0x17
        /*001a*/ 	.short	(.L_5753 - .L_5752)
.L_5752:
        /*001c*/ 	.word	0x00000000
        /*0020*/ 	.short	0x0000
        /*0022*/ 	.short	0x0000
        /*0024*/ 	.byte	0x00, 0xf0, 0x11, 0x00


	//----- nvinfo : EIATTR_SPARSE_MMA_MASK
	.align		4
.L_5753:
        /*0028*/ 	.byte	0x03, 0x50
        /*002a*/ 	.short	0x0000


	//----- nvinfo : EIATTR_MAXREG_COUNT
	.align		4
        /*002c*/ 	.byte	0x03, 0x1b
        /*002e*/ 	.short	0x0080


	//----- nvinfo : EIATTR_MERCURY_ISA_VERSION
	.align		4
        /*0030*/ 	.byte	0x03, 0x5f
        /*0032*/ 	.short	0x0101


	//----- nvinfo : EIATTR_EXIT_INSTR_OFFSETS
	.align		4
        /*0034*/ 	.byte	0x04, 0x1c
        /*0036*/ 	.short	(.L_5755 - .L_5754)


	//   ....[0]....
.L_5754:
        /*0038*/ 	.word	0x00003bc0


	//   ....[1]....
        /*003c*/ 	.word	0x00004f50


	//----- nvinfo : EIATTR_MAX_THREADS
	.align		4
.L_5755:
        /*0040*/ 	.byte	0x04, 0x05
        /*0042*/ 	.short	(.L_5757 - .L_5756)
.L_5756:
        /*0044*/ 	.word	0x00000080
        /*0048*/ 	.word	0x00000001
        /*004c*/ 	.word	0x00000001


	//----- nvinfo : EIATTR_CRS_STACK_SIZE
	.align		4
.L_5757:
        /*0050*/ 	.byte	0x04, 0x1e
        /*0052*/ 	.short	(.L_5759 - .L_5758)
.L_5758:
        /*0054*/ 	.word	0x00000000


	//----- nvinfo : EIATTR_CBANK_PARAM_SIZE
	.align		4
.L_5759:
        /*0058*/ 	.byte	0x03, 0x19
        /*005a*/ 	.short	0x0220


	//----- nvinfo : EIATTR_PARAM_CBANK
	.align		4
        /*005c*/ 	.byte	0x04, 0x0a
        /*005e*/ 	.short	(.L_5761 - .L_5760)
	.align		4
.L_5760:
        /*0060*/ 	.word	index@(.nv.constant0._ZN2at6native18elementwise_kernelILi128ELi4EZNS0_22gpu_kernel_impl_nocastIZNS0_50_GLOBAL__N__2680c7bb_12_PowKernel_cu_140f0503_289629pow_tensor_scalar_kernel_implIssEEvRNS_18TensorIteratorBaseET0_EUlsE_EEvS6_RKT_EUliE_EEviT1_)
        /*0064*/ 	.short	0x0210
        /*0066*/ 	.short	0x0220


	//----- nvinfo : EIATTR_SW_WAR
	.align		4
.L_5761:
        /*0068*/ 	.byte	0x04, 0x36
        /*006a*/ 	.short	(.L_5763 - .L_5762)
.L_5762:
        /*006c*/ 	.word	0x00000008
.L_5763:


//--------------------- .nv.info._ZN2at6native27unrolled_elementwise_kernelIZNS0_50_GLOBAL__N__2680c7bb_12_PowKernel_cu_140f0503_289629pow_tensor_scalar_kernel_implIssEEvRNS_18TensorIteratorBaseET0_EUlsE_St5arrayIPcLm2EELi4E23TrivialOffsetCalculatorILi1EjESC_NS0_6memory15LoadWithoutCastENSD_16StoreWithoutCastEEEviT_S6_T2_T3_T4_T5_ --------------------------
	.section	.nv.info._ZN2at6native27unrolled_elementwise_kernelIZNS0_50_GLOBAL__N__2680c7bb_12_PowKernel_cu_140f0503_289629pow_tensor_scalar_kernel_implIssEEvRNS_18TensorIteratorBaseET0_EUlsE_St5arrayIPcLm2EELi4E23TrivialOffsetCalculatorILi1EjESC_NS0_6memory15LoadWithoutCastENSD_16StoreWithoutCastEEEviT_S6_T2_T3_T4_T5_,"",@"SHT_CUDA_INFO"
	.sectionflags	@""
	.align	4


	//----- nvinfo : EIATTR_CUDA_API_VERSION
	.align		4
        /*0000*/ 	.byte	0x04, 0x37
        /*0002*/ 	.short	(.L_5765 - .L_5764)
.L_5764:
        /*0004*/ 	.word	0x00000082


	//----- nvinfo : EIATTR_KPARAM_INFO
	.align		4
.L_5765:
        /*0008*/ 	.byte	0x04, 0x17
        /*000a*/ 	.short	(.L_5767 - .L_5766)
.L_5766:
        /*000c*/ 	.word	0x00000000
        /*0010*/ 	.short	0x0006
        /*0012*/ 	.short	0x0023
        /*0014*/ 	.byte	0x00, 0xf0, 0x05, 0x00


	//----- nvinfo : EIATTR_KPARAM_INFO
	.align		4
.L_5767:
        /*0018*/ 	.byte	0x04, 0x17
        /*001a*/ 	.short	(.L_5769 - .L_5768)
.L_5768:
        /*001c*/ 	.word	0x00000000
        /*0020*/ 	.short	0x0005
        /*0022*/ 	.short	0x0022
        /*0024*/ 	.byte	0x00, 0xf0, 0x05, 0x00


	//----- nvinfo : EIATTR_KPARAM_INFO
	.align		4
.L_5769:
        /*0028*/ 	.byte	0x04, 0x17
        /*002a*/ 	.short	(.L_5771 - .L_5770)
.L_5770:
        /*002c*/ 	.word	0x00000000
        /*0030*/ 	.short	0x0004
        /*0032*/ 	.short	0x0021
        /*0034*/ 	.byte	0x00, 0xf0, 0x05, 0x00


	//----- nvinfo : EIATTR_KPARAM_INFO
	.align		4
.L_5771:
        /*0038*/ 	.byte	0x04, 0x17
        /*003a*/ 	.short	(.L_5773 - .L_5772)
.L_5772:
        /*003c*/ 	.word	0x00000000
        /*0040*/ 	.short	0x0003
        /*0042*/ 	.short	0x0020
        /*0044*/ 	.byte	0x00, 0xf0, 0x05, 0x00


	//----- nvinfo : EIATTR_KPARAM_INFO
	.align		4
.L_5773:
        /*0048*/ 	.byte	0x04, 0x17
        /*004a*/ 	.short	(.L_5775 - .L_5774)
.L_5774:
        /*004c*/ 	.word	0x00000000
        /*0050*/ 	.short	0x0002
        /*0052*/ 	.short	0x0010
        /*0054*/ 	.byte	0x00, 0xf0, 0x41, 0x00


	//----- nvinfo : EIATTR_KPARAM_INFO
	.align		4
.L_5775:
        /*0058*/ 	.byte	0x04, 0x17
        /*005a*/ 	.short	(.L_5777 - .L_5776)
.L_5776:
        /*005c*/ 	.word	0x00000000
        /*0060*/ 	.short	0x0001
        /*0062*/ 	.short	0x0008
        /*0064*/ 	.byte	0x00, 0xf0, 0x21, 0x00


	//----- nvinfo : EIATTR_KPARAM_INFO
	.align		4
.L_5777:
        /*0068*/ 	.byte	0x04, 0x17
        /*006a*/ 	.short	(.L_5779 - .L_5778)
.L_5778:
        /*006c*/ 	.word	0x00000000
        /*0070*/ 	.short	0x0000
        /*0072*/ 	.short	0x0000
        /*0074*/ 	.byte	0x00, 0xf0, 0x11, 0x00


	//----- nvinfo : EIATTR_SPARSE_MMA_MASK
	.align		4
.L_5779:
        /*0078*/ 	.byte	0x03, 0x50
        /*007a*/ 	.short	0x0000


	//----- nvinfo : EIATTR_MAXREG_COUNT
	.align		4
        /*007c*/ 	.byte	0x03, 0x1b
        /*007e*/ 	.short	0x00ff


	//----- nvinfo : EIATTR_MERCURY_ISA_VERSION
	.align		4
        /*0080*/ 	.byte	0x03, 0x5f
        /*0082*/ 	.short	0x0101


	//----- nvinfo : EIATTR_EXIT_INSTR_OFFSETS
	.align		4
        /*0084*/ 	.byte	0x04, 0x1c
        /*0086*/ 	.short	(.L_5781 - .L_5780)


	//   ....[0]....
.L_5780:
        /*0088*/ 	.word	0x000003c0


	//   ....[1]....
        /*008c*/ 	.word	0x00000430


	//----- nvinfo : EIATTR_MAX_THREADS
	.align		4
.L_5781:
        /*0090*/ 	.byte	0x04, 0x05
        /*0092*/ 	.short	(.L_5783 - .L_5782)
.L_5782:
        /*0094*/ 	.word	0x00000080
        /*0098*/ 	.word	0x00000001
        /*009c*/ 	.word	0x00000001


	//----- nvinfo : EIATTR_CRS_STACK_SIZE
	.align		4
.L_5783:
        /*00a0*/ 	.byte	0x04, 0x1e
        /*00a2*/ 	.short	(.L_5785 - .L_5784)
.L_5784:
        /*00a4*/ 	.word	0x00000000


	//----- nvinfo : EIATTR_CBANK_PARAM_SIZE
	.align		4
.L_5785:
        /*00a8*/ 	.byte	0x03, 0x19
        /*00aa*/ 	.short	0x0024


	//----- nvinfo : EIATTR_PARAM_CBANK
	.align		4
        /*00ac*/ 	.byte	0x04, 0x0a
        /*00ae*/ 	.short	(.L_5787 - .L_5786)
	.align		4
.L_5786:
        /*00b0*/ 	.word	index@(.nv.constant0._ZN2at6native27unrolled_elementwise_kernelIZNS0_50_GLOBAL__N__2680c7bb_12_PowKernel_cu_140f0503_289629pow_tensor_scalar_kernel_implIssEEvRNS_18TensorIteratorBaseET0_EUlsE_St5arrayIPcLm2EELi4E23TrivialOffsetCalculatorILi1EjESC_NS0_6memory15LoadWithoutCastENSD_16StoreWithoutCastEEEviT_S6_T2_T3_T4_T5_)
        /*00b4*/ 	.short	0x0210
        /*00b6*/ 	.short	0x0024


	//----- nvinfo : EIATTR_SW_WAR
	.align		4
.L_5787:
        /*00b8*/ 	.byte	0x04, 0x36
        /*00ba*/ 	.short	(.L_5789 - .L_5788)
.L_5788:
        /*00bc*/ 	.word	0x00000008
.L_5789:


//--------------------- .nv.info._ZN2at6native29vectorized_elementwise_kernelILi2EZNS0_50_GLOBAL__N__2680c7bb_12_PowKernel_cu_140f0503_289629pow_tensor_scalar_kernel_implIssEEvRNS_18TensorIteratorBaseET0_EUlsE_St5arrayIPcLm2EEEEviS6_T1_ --------------------------
	.section	.nv.info._ZN2at6native29vectorized_elementwise_kernelILi2EZNS0_50_GLOBAL__N__2680c7bb_12_PowKernel_cu_140f0503_289629pow_tensor_scalar_kernel_implIssEEvRNS_18TensorIteratorBaseET0_EUlsE_St5arrayIPcLm2EEEEviS6_T1_,"",@"SHT_CUDA_INFO"
	.sectionflags	@""
	.align	4


	//----- nvinfo : EIATTR_CUDA_API_VERSION
	.align		4
        /*0000*/ 	.byte	0x04, 0x37
        /*0002*/ 	.short	(.L_5791 - .L_5790)
.L_5790:
        /*0004*/ 	.word	0x00000082


	//----- nvinfo : EIATTR_KPARAM_INFO
	.align		4
.L_5791:
        /*0008*/ 	.byte	0x04, 0x17
        /*000a*/ 	.short	(.L_5793 - .L_5792)
.L_5792:
        /*000c*/ 	.word	0x00000000
        /*0010*/ 	.short	0x0002
        /*0012*/ 	.short	0x0010
        /*0014*/ 	.byte	0x00, 0xf0, 0x41, 0x00


	//----- nvinfo : EIATTR_KPARAM_INFO
	.align		4
.L_5793:
        /*0018*/ 	.byte	0x04, 0x17
        /*001a*/ 	.short	(.L_5795 - .L_5794)
.L_5794:
        /*001c*/ 	.word	0x00000000
        /*0020*/ 	.short	0x0001
        /*0022*/ 	.short	0x0008
        /*0024*/ 	.byte	0x00, 0xf0, 0x21, 0x00


	//----- nvinfo : EIATTR_KPARAM_INFO
	.align		4
.L_5795:
        /*0028*/ 	.byte	0x04, 0x17
        /*002a*/ 	.short	(.L_5797 - .L_5796)
.L_5796:
        /*002c*/ 	.word	0x00000000
        /*0030*/ 	.short	0x0000
        /*0032*/ 	.short	0x0000
        /*0034*/ 	.byte	0x00, 0xf0, 0x11, 0x00


	//----- nvinfo : EIATTR_SPARSE_MMA_MASK
	.align		4
.L_5797:
        /*0038*/ 	.byte	0x03, 0x50
        /*003a*/ 	.short	0x0000


	//----- nvinfo : EIATTR_MAXREG_COUNT
	.align		4
        /*003c*/ 	.byte	0x03, 0x1b
        /*003e*/ 	.short	0x00ff


	//----- nvinfo : EIATTR_MERCURY_ISA_VERSION
	.align		4
        /*0040*/ 	.byte	0x03, 0x5f
        /*0042*/ 	.short	0x0101


	//----- nvinfo : EIATTR_EXIT_INSTR_OFFSETS
	.align		4
        /*0044*/ 	.byte	0x04, 0x1c
        /*0046*/ 	.short	(.L_5799 - .L_5798)


	//   ....[0]....
.L_5798:
        /*0048*/ 	.word	0x00000320


	//   ....[1]....
        /*004c*/ 	.word	0x00000af0


	//   ....[2]....
        /*0050*/ 	.word	0x00000b60


	//----- nvinfo : EIATTR_MAX_THREADS
	.align		4
.L_5799:
        /*0054*/ 	.byte	0x04, 0x05
        /*0056*/ 	.short	(.L_5801 - .L_5800)
.L_5800:
        /*0058*/ 	.word	0x00000080
        /*005c*/ 	.word	0x00000001
        /*0060*/ 	.word	0x00000001


	//----- nvinfo : EIATTR_CRS_STACK_SIZE
	.align		4
.L_5801:
        /*0064*/ 	.byte	0x04, 0x1e
        /*0066*/ 	.short	(.L_5803 - .L_5802)
.L_5802:
        /*0068*/ 	.word	0x00000000


	//----- nvinfo : EIATTR_CBANK_PARAM_SIZE
	.align		4
.L_5803:
        /*006c*/ 	.byte	0x03, 0x19
        /*006e*/ 	.short	0x0020


	//----- nvinfo : EIATTR_PARAM_CBANK
	.align		4
        /*0070*/ 	.byte	0x04, 0x0a
        /*0072*/ 	.short	(.L_5805 - .L_5804)
	.align		4
.L_5804:
        /*0074*/ 	.word	index@(.nv.constant0._ZN2at6native29vectorized_elementwise_kernelILi2EZNS0_50_GLOBAL__N__2680c7bb_12_PowKernel_cu_140f0503_289629pow_tensor_scalar_kernel_implIssEEvRNS_18TensorIteratorBaseET0_EUlsE_St5arrayIPcLm2EEEEviS6_T1_)
        /*0078*/ 	.short	0x0210
        /*007a*/ 	.short	0x0020


	//----- nvinfo : EIATTR_SW_WAR
	.align		4
.L_5805:
        /*007c*/ 	.byte	0x04, 0x36
        /*007e*/ 	.short	(.L_5807 - .L_5806)
.L_5806:
        /*0080*/ 	.word	0x00000008
.L_5807:


//--------------------- .nv.info._ZN2at6native29vectorized_elementwise_kernelILi4EZNS0_50_GLOBAL__N__2680c7bb_12_PowKernel_cu_140f0503_289629pow_tensor_scalar_kernel_implIssEEvRNS_18TensorIteratorBaseET0_EUlsE_St5arrayIPcLm2EEEEviS6_T1_ --------------------------
	.section	.nv.info._ZN2at6native29vectorized_elementwise_kernelILi4EZNS0_50_GLOBAL__N__2680c7bb_12_PowKernel_cu_140f0503_289629pow_tensor_scalar_kernel_implIssEEvRNS_18TensorIteratorBaseET0_EUlsE_St5arrayIPcLm2EEEEviS6_T1_,"",@"SHT_CUDA_INFO"
	.sectionflags	@""
	.align	4


	//----- nvinfo : EIATTR_CUDA_API_VERSION
	.align		4
        /*0000*/ 	.byte	0x04, 0x37
        /*0002*/ 	.short	(.L_5809 - .L_5808)
.L_5808:
        /*0004*/ 	.word	0x00000082


	//----- nvinfo : EIATTR_KPARAM_INFO
	.align		4
.L_5809:
        /*0008*/ 	.byte	0x04, 0x17
        /*000a*/ 	.short	(.L_5811 - .L_5810)
.L_5810:
        /*000c*/ 	.word	0x00000000
        /*0010*/ 	.short	0x0002
        /*0012*/ 	.short	0x0010
        /*0014*/ 	.byte	0x00, 0xf0, 0x41, 0x00


	//----- nvinfo : EIATTR_KPARAM_INFO
	.align		4
.L_5811:
        /*0018*/ 	.byte	0x04, 0x17
        /*001a*/ 	.short	(.L_5813 - .L_5812)
.L_5812:
        /*001c*/ 	.word	0x00000000
        /*0020*/ 	.short	0x0001
        /*0022*/ 	.short	0x0008
        /*0024*/ 	.byte	0x00, 0xf0, 0x21, 0x00


	//----- nvinfo : EIATTR_KPARAM_INFO
	.align		4
.L_5813:
        /*0028*/ 	.byte	0x04, 0x17
        /*002a*/ 	.short	(.L_5815 - .L_5814)
.L_5814:
        /*002c*/ 	.word	0x00000000
        /*0030*/ 	.short	0x0000
        /*0032*/ 	.short	0x0000
        /*0034*/ 	.byte	0x00, 0xf0, 0x11, 0x00


	//----- nvinfo : EIATTR_SPARSE_MMA_MASK
	.align		4
.L_5815:
        /*0038*/ 	.byte	0x03, 0x50
        /*003a*/ 	.short	0x0000


	//----- nvinfo : EIATTR_MAXREG_COUNT
	.align		4
        /*003c*/ 	.byte	0x03, 0x1b
        /*003e*/ 	.short	0x00ff


	//----- nvinfo : EIATTR_MERCURY_ISA_VERSION
	.align		4
        /*0040*/ 	.byte	0x03, 0x5f
        /*0042*/ 	.short	0x0101


	//----- nvinfo : EIATTR_EXIT_INSTR_OFFSETS
	.align		4
        /*0044*/ 	.byte	0x04, 0x1c
        /*0046*/ 	.short	(.L_5817 - .L_5816)


	//   ....[0]....
.L_5816:
        /*0048*/ 	.word	0x000002c0


	//   ....[1]....
        /*004c*/ 	.word	0x00000a90


	//   ....[2]....
        /*0050*/ 	.word	0x00000b00


	//----- nvinfo : EIATTR_MAX_THREADS
	.align		4
.L_5817:
        /*0054*/ 	.byte	0x04, 0x05
        /*0056*/ 	.short	(.L_5819 - .L_5818)
.L_5818:
        /*0058*/ 	.word	0x00000080
        /*005c*/ 	.word	0x00000001
        /*0060*/ 	.word	0x00000001


	//----- nvinfo : EIATTR_CRS_STACK_SIZE
	.align		4
.L_5819:
        /*0064*/ 	.byte	0x04, 0x1e
        /*0066*/ 	.short	(.L_5821 - .L_5820)
.L_5820:
        /*0068*/ 	.word	0x00000000


	//----- nvinfo : EIATTR_CBANK_PARAM_SIZE
	.align		4
.L_5821:
        /*006c*/ 	.byte	0x03, 0x19
        /*006e*/ 	.short	0x0020


	//----- nvinfo : EIATTR_PARAM_CBANK
	.align		4
        /*0070*/ 	.byte	0x04, 0x0a
        /*0072*/ 	.short	(.L_5823 - .L_5822)
	.align		4
.L_5822:
        /*0074*/ 	.word	index@(.nv.constant0._ZN2at6native29vectorized_elementwise_kernelILi4EZNS0_50_GLOBAL__N__2680c7bb_12_PowKernel_cu_140f0503_289629pow_tensor_scalar_kernel_implIssEEvRNS_18TensorIteratorBaseET0_EUlsE_St5arrayIPcLm2EEEEviS6_T1_)
        /*0078*/ 	.short	0x0210
        /*007a*/ 	.short	0x0020


	//----- nvinfo : EIATTR_SW_WAR
	.align		4
.L_5823:
        /*007c*/ 	.byte	0x04, 0x36
        /*007e*/ 	.short	(.L_5825 - .L_5824)
.L_5824:
        /*0080*/ 	.word	0x00000008
.L_5825:


//--------------------- .nv.info._ZN2at6native29vectorized_elementwise_kernelILi8EZNS0_50_GLOBAL__N__2680c7bb_12_PowKernel_cu_140f0503_289629pow_tensor_scalar_kernel_implIssEEvRNS_18TensorIteratorBaseET0_EUlsE_St5arrayIPcLm2EEEEviS6_T1_ --------------------------
	.section	.nv.info._ZN2at6native29vectorized_elementwise_kernelILi8EZNS0_50_GLOBAL__N__2680c7bb_12_PowKernel_cu_140f0503_289629pow_tensor_scalar_kernel_implIssEEvRNS_18TensorIteratorBaseET0_EUlsE_St5arrayIPcLm2EEEEviS6_T1_,"",@"SHT_CUDA_INFO"
	.sectionflags	@""
	.align	4


	//----- nvinfo : EIATTR_CUDA_API_VERSION
	.align		4
        /*0000*/ 	.byte	0x04, 0x37
        /*0002*/ 	.short	(.L_5827 - .L_5826)
.L_5826:
        /*0004*/ 	.word	0x00000082


	//----- nvinfo : EIATTR_KPARAM_INFO
	.align		4
.L_5827:
        /*0008*/ 	.byte	0x04, 0x17
        /*000a*/ 	.short	(.L_5829 - .L_5828)
.L_5828:
        /*000c*/ 	.word	0x00000000
        /*0010*/ 	.short	0x0002
        /*0012*/ 	.short	0x0010
        /*0014*/ 	.byte	0x00, 0xf0, 0x41, 0x00


	//----- nvinfo : EIATTR_KPARAM_INFO
	.align		4
.L_5829:
        /*0018*/ 	.byte	0x04, 0x17
        /*001a*/ 	.short	(.L_5831 - .L_5830)
.L_5830:
        /*001c*/ 	.word	0x00000000
        /*0020*/ 	.short	0x0001
        /*0022*/ 	.short	0x0008
        /*0024*/ 	.byte	0x00, 0xf0, 0x21, 0x00


	//----- nvinfo : EIATTR_KPARAM_INFO
	.align		4
.L_5831:
        /*0028*/ 	.byte	0x04, 0x17
        /*002a*/ 	.short	(.L_5833 - .L_5832)
.L_5832:
        /*002c*/ 	.word	0x00000000
        /*0030*/ 	.short	0x0000
        /*0032*/ 	.short	0x0000
        /*0034*/ 	.byte	0x00, 0xf0, 0x11, 0x00


	//----- nvinfo : EIATTR_SPARSE_MMA_MASK
	.align		4
.L_5833:
        /*0038*/ 	.byte	0x03, 0x50
        /*003a*/ 	.short	0x0000


	//----- nvinfo : EIATTR_MAXREG_COUNT
	.align		4
        /*003c*/ 	.byte	0x03, 0x1b
        /*003e*/ 	.short	0x00ff


	//----- nvinfo : EIATTR_MERCURY_ISA_VERSION
	.align		4
        /*0040*/ 	.byte	0x03, 0x5f
        /*0042*/ 	.short	0x0101


	//----- nvinfo : EIATTR_EXIT_INSTR_OFFSETS
	.align		4
        /*0044*/ 	.byte	0x04, 0x1c
        /*0046*/ 	.short	(.L_5835 - .L_5834)


	//   ....[0]....
.L_5834:
        /*0048*/ 	.word	0x00000260


	//   ....[1]....
        /*004c*/ 	.word	0x00000a30


	//   ....[2]....
        /*0050*/ 	.word	0x00000aa0


	//----- nvinfo : EIATTR_MAX_THREADS
	.align		4
.L_5835:
        /*0054*/ 	.byte	0x04, 0x05
        /*0056*/ 	.short	(.L_5837 - .L_5836)
.L_5836:
        /*0058*/ 	.word	0x00000080
        /*005c*/ 	.word	0x00000001
        /*0060*/ 	.word	0x00000001


	//----- nvinfo : EIATTR_CRS_STACK_SIZE
	.align		4
.L_5837:
        /*0064*/ 	.byte	0x04, 0x1e
        /*0066*/ 	.short	(.L_5839 - .L_5838)
.L_5838:
        /*0068*/ 	.word	0x00000000


	//----- nvinfo : EIATTR_CBANK_PARAM_SIZE
	.align		4
.L_5839:
        /*006c*/ 	.byte	0x03, 0x19
        /*006e*/ 	.short	0x0020


	//----- nvinfo : EIATTR_PARAM_CBANK
	.align		4
        /*0070*/ 	.byte	0x04, 0x0a
        /*0072*/ 	.short	(.L_5841 - .L_5840)
	.align		4
.L_5840:
        /*0074*/ 	.word	index@(.nv.constant0._ZN2at6native29vectorized_elementwise_kernelILi8EZNS0_50_GLOBAL__N__2680c7bb_12_PowKernel_cu_140f0503_289629pow_tensor_scalar_kernel_implIssEEvRNS_18TensorIteratorBaseET0_EUlsE_St5arrayIPcLm2EEEEviS6_T1_)
        /*0078*/ 	.short	0x0210
        /*007a*/ 	.short	0x0020


	//----- nvinfo : EIATTR_SW_WAR
	.align		4
.L_5841:
        /*007c*/ 	.byte	0x04, 0x36
        /*007e*/ 	.short	(.L_5843 - .L_5842)
.L_5842:
        /*0080*/ 	.word	0x00000008
.L_5843:


//--------------------- .nv.info._ZN2at6native18elementwise_kernelILi128ELi4EZNS0_15gpu_kernel_implIZNS0_50_GLOBAL__N__2680c7bb_12_PowKernel_cu_140f0503_289629pow_tensor_scalar_kernel_implIllEEvRNS_18TensorIteratorBaseET0_EUllE2_EEvS6_RKT_EUliE_EEviT1_ --------------------------
	.section	.nv.info._ZN2at6native18elementwise_kernelILi128ELi4EZNS0_15gpu_kernel_implIZNS0_50_GLOBAL__N__2680c7bb_12_PowKernel_cu_140f0503_289629pow_tensor_scalar_kernel_implIllEEvRNS_18TensorIteratorBaseET0_EUllE2_EEvS6_RKT_EUliE_EEviT1_,"",@"SHT_CUDA_INFO"
	.sectionflags	@""
	.align	4


	//----- nvinfo : EIATTR_CUDA_API_VERSION
	.align		4
        /*0000*/ 	.byte	0x04, 0x37
        /*0002*/ 	.short	(.L_5845 - .L_5844)
.L_5844:
        /*0004*/ 	.word	0x00000082


	//----- nvinfo : EIATTR_KPARAM_INFO
	.align		4
.L_5845:
        /*0008*/ 	.byte	0x04, 0x17
        /*000a*/ 	.short	(.L_5847 - .L_5846)
.L_5846:
        /*000c*/ 	.word	0x00000000
        /*0010*/ 	.short	0x0001
        /*0012*/ 	.short	0x0008
        /*0014*/ 	.byte	0x00, 0xf0, 0xa1, 0x08


	//----- nvinfo : EIATTR_KPARAM_INFO
	.align		4
.L_5847:
        /*0018*/ 	.byte	0x04, 0x17
        /*001a*/ 	.short	(.L_5849 - .L_5848)
.L_5848:
        /*001c*/ 	.word	0x00000000
        /*0020*/ 	.short	0x0000
        /*0022*/ 	.short	0x0000
        /*0024*/ 	.byte	0x00, 0xf0, 0x11, 0x00


	//----- nvinfo : EIATTR_SPARSE_MMA_MASK
	.align		4
.L_5849:
        /*0028*/ 	.byte	0x03, 0x50
        /*002a*/ 	.short	0x0000


	//----- nvinfo : EIATTR_MAXREG_COUNT
	.align		4
        /*002c*/ 	.byte	0x03, 0x1b
        /*002e*/ 	.short	0x0080


	//----- nvinfo : EIATTR_EXTERNS
	.align		4
        /*0030*/ 	.byte	0x04, 0x0f
        /*0032*/ 	.short	(.L_5851 - .L_5850)


	//   ....[0]....
	.align		4
.L_5850:
        /*0034*/ 	.word	index@(__assertfail)


	//----- nvinfo : EIATTR_MERCURY_ISA_VERSION
	.align		4
.L_5851:
        /*0038*/ 	.byte	0x03, 0x5f
        /*003a*/ 	.short	0x0101


	//----- nvinfo : EIATTR_SYSCALL_OFFSETS
	.align		4
        /*003c*/ 	.byte	0x04, 0x46
        /*003e*/ 	.short	(.L_5853 - .L_5852)


	//   ....[0]....
.L_5852:
        /*0040*/ 	.word	0x000021c0


	//   ....[1]....
        /*0044*/ 	.word	0x000034e0


	//   ....[2]....
        /*0048*/ 	.word	0x000056c0


	//   ....[3]....
        /*004c*/ 	.word	0x000069e0


	//   ....[4]....
        /*0050*/ 	.word	0x00008bb0


	//   ....[5]....
        /*0054*/ 	.word	0x00009ed0


	//   ....[6]....
        /*0058*/ 	.word	0x0000c090


	//   ....[7]....
        /*005c*/ 	.word	0x0000d3c0


	//----- nvinfo : EIATTR_EXIT_INSTR_OFFSETS
	.align		4
.L_5853:
        /*0060*/ 	.byte	0x04, 0x1c
        /*0062*/ 	.short	(.L_5855 - .L_5854)


	//   ....[0]....
.L_5854:
        /*0064*/ 	.word	0x00009f60


	//   ....[1]....
        /*0068*/ 	.word	0x0000c6b0


	//   ....[2]....
        /*006c*/ 	.word	0x0000c6d0


	//   ....[3]....
        /*0070*/ 	.word	0x0000c750


	//   ....[4]....
        /*0074*/ 	.word	0x0000c770


	//   ....[5]....
        /*0078*/ 	.word	0x0000c790


	//   ....[6]....
        /*007c*/ 	.word	0x0000c820


	//   ....[7]....
        /*0080*/ 	.word	0x0000c860


	//   ....[8]....
        /*0084*/ 	.word	0x0000c900


	//   ....[9]....
        /*0088*/ 	.word	0x0000c950


	//   ....[10]....
        /*008c*/ 	.word	0x0000c980


	//   ....[11]....
        /*0090*/ 	.word	0x0000ca50


	//   ....[12]....
        /*0094*/ 	.word	0x0000ca90


	//   ....[13]....
        /*0098*/ 	.word	0x0000cc20


	//   ....[14]....
        /*009c*/ 	.word	0x0000cd80


	//   ....[15]....
        /*00a0*/ 	.word	0x0000cdc0


	//   ....[16]....
        /*00a4*/ 	.word	0x0000ce60


	//   ....[17]....
        /*00a8*/ 	.word	0x0000cfe0


	//   ....[18]....
        /*00ac*/ 	.word	0x0000d160


	//   ....[19]....
        /*00b0*/ 	.word	0x0000d2c0


	//   ....[20]....
        /*00b4*/ 	.word	0x0000d3d0


	//   ....[21]....
        /*00b8*/ 	.word	0x0000d3f0


	//   ....[22]....
        /*00bc*/ 	.word	0x0000d410


	//----- nvinfo : EIATTR_MAX_THREADS
	.align		4
.L_5855:
        /*00c0*/ 	.byte	0x04, 0x05
        /*00c2*/ 	.short	(.L_5857 - .L_5856)
.L_5856:
        /*00c4*/ 	.word	0x00000080
        /*00c8*/ 	.word	0x00000001
        /*00cc*/ 	.word	0x00000001


	//----- nvinfo : EIATTR_CRS_STACK_SIZE
	.align		4
.L_5857:
        /*00d0*/ 	.byte	0x04, 0x1e
        /*00d2*/ 	.short	(.L_5859 - .L_5858)
.L_5858:
        /*00d4*/ 	.word	0x00000000


	//----- nvinfo : EIATTR_CBANK_PARAM_SIZE
	.align		4
.L_5859:
        /*00d8*/ 	.byte	0x03, 0x19
        /*00da*/ 	.short	0x0230


	//----- nvinfo : EIATTR_PARAM_CBANK
	.align		4
        /*00dc*/ 	.byte	0x04, 0x0a
        /*00de*/ 	.short	(.L_5861 - .L_5860)
	.align		4
.L_5860:
        /*00e0*/ 	.word	index@(.nv.constant0._ZN2at6native18elementwise_kernelILi128ELi4EZNS0_15gpu_kernel_implIZNS0_50_GLOBAL__N__2680c7bb_12_PowKernel_cu_140f0503_289629pow_tensor_scalar_kernel_implIllEEvRNS_18TensorIteratorBaseET0_EUllE2_EEvS6_RKT_EUliE_EEviT1_)
        /*00e4*/ 	.short	0x0210
        /*00e6*/ 	.short	0x0230


	//----- nvinfo : EIATTR_SW_WAR
	.align		4
.L_5861:
        /*00e8*/ 	.byte	0x04, 0x36
        /*00ea*/ 	.short	(.L_5863 - .L_5862)
.L_5862:
        /*00ec*/ 	.word	0x00000008
.L_5863:


//--------------------- .nv.info._ZN2at6native27unrolled_elementwise_kernelIZNS0_50_GLOBAL__N__2680c7bb_12_PowKernel_cu_140f0503_289629pow_tensor_scalar_kernel_implIllEEvRNS_18TensorIteratorBaseET0_EUllE2_St5arrayIPcLm2EELi4E23TrivialOffsetCalculatorILi1EjESC_NS0_6memory12LoadWithCastILi1EEENSD_13StoreWithCastILi1EEEEEviT_S6_T2_T3_T4_T5_ --------------------------
	.section	.nv.info._ZN2at6native27unrolled_elementwise_kernelIZNS0_50_GLOBAL__N__2680c7bb_12_PowKernel_cu_140f0503_289629pow_tensor_scalar_kernel_implIllEEvRNS_18TensorIteratorBaseET0_EUllE2_St5arrayIPcLm2EELi4E23TrivialOffsetCalculatorILi1EjESC_NS0_6memory12LoadWithCastILi1EEENSD_13StoreWithCastILi1EEEEEviT_S6_T2_T3_T4_T5_,"",@"SHT_CUDA_INFO"
	.sectionflags	@""
	.align	4


	//----- nvinfo : EIATTR_CUDA_API_VERSION
	.align		4
        /*0000*/ 	.byte	0x04, 0x37
        /*0002*/ 	.short	(.L_5865 - .L_5864)
.L_5864:
        /*0004*/ 	.word	0x00000082


	//----- nvinfo : EIATTR_KPARAM_INFO
	.align		4
.L_5865:
        /*0008*/ 	.byte	0x04, 0x17
        /*000a*/ 	.short	(.L_5867 - .L_5866)
.L_5866:
        /*000c*/ 	.word	0x00000000
        /*0010*/ 	.short	0x0006
        /*0012*/ 	.short	0x0034
        /*0014*/ 	.byte	0x00, 0xf0, 0x21, 0x00


	//----- nvinfo : EIATTR_KPARAM_INFO
	.align		4
.L_5867:
        /*0018*/ 	.byte	0x04, 0x17
        /*001a*/ 	.short	(.L_5869 - .L_5868)
.L_5868:
        /*001c*/ 	.word	0x00000000
        /*0020*/ 	.short	0x0005
        /*0022*/ 	.short	0x002c
        /*0024*/ 	.byte	0x00, 0xf0, 0x21, 0x00


	//----- nvinfo : EIATTR_KPARAM_INFO
	.align		4
.L_5869:
        /*0028*/ 	.byte	0x04, 0x17
        /*002a*/ 	.short	(.L_5871 - .L_5870)
.L_5870:
        /*002c*/ 	.word	0x00000000
        /*0030*/ 	.short	0x0004
        /*0032*/ 	.short	0x0029
        /*0034*/ 	.byte	0x00, 0xf0, 0x05, 0x00


	//----- nvinfo : EIATTR_KPARAM_INFO
	.align		4
.L_5871:
        /*0038*/ 	.byte	0x04, 0x17
        /*003a*/ 	.short	(.L_5873 - .L_5872)
.L_5872:
        /*003c*/ 	.word	0x00000000
        /*0040*/ 	.short	0x0003
        /*0042*/ 	.short	0x0028
        /*0044*/ 	.byte	0x00, 0xf0, 0x05, 0x00


	//----- nvinfo : EIATTR_KPARAM_INFO
	.align		4
.L_5873:
        /*0048*/ 	.byte	0x04, 0x17
        /*004a*/ 	.short	(.L_5875 - .L_5874)
.L_5874:
        /*004c*/ 	.word	0x00000000
        /*0050*/ 	.short	0x0002
        /*0052*/ 	.short	0x0018
        /*0054*/ 	.byte	0x00, 0xf0, 0x41, 0x00


	//----- nvinfo : EIATTR_KPARAM_INFO
	.align		4
.L_5875:
        /*0058*/ 	.byte	0x04, 0x17
        /*005a*/ 	.short	(.L_5877 - .L_5876)
.L_5876:
        /*005c*/ 	.word	0x00000000
        /*0060*/ 	.short	0x0001
        /*0062*/ 	.short	0x0008
        /*0064*/ 	.byte	0x00, 0xf0, 0x41, 0x00


	//----- nvinfo : EIATTR_KPARAM_INFO
	.align		4
.L_5877:
        /*0068*/ 	.byte	0x04, 0x17
        /*006a*/ 	.short	(.L_5879 - .L_5878)
.L_5878:
        /*006c*/ 	.word	0x00000000
        /*0070*/ 	.short	0x0000
        /*0072*/ 	.short	0x0000
        /*0074*/ 	.byte	0x00, 0xf0, 0x11, 0x00


	//----- nvinfo : EIATTR_SPARSE_MMA_MASK
	.align		4
.L_5879:
        /*0078*/ 	.byte	0x03, 0x50
        /*007a*/ 	.short	0x0000


	//----- nvinfo : EIATTR_MAXREG_COUNT
	.align		4
        /*007c*/ 	.byte	0x03, 0x1b
        /*007e*/ 	.short	0x00ff


	//----- nvinfo : EIATTR_EXTERNS
	.align		4
        /*0080*/ 	.byte	0x04, 0x0f
        /*0082*/ 	.short	(.L_5881 - .L_5880)


	//   ....[0]....
	.align		4
.L_5880:
        /*0084*/ 	.word	index@(__assertfail)


	//----- nvinfo : EIATTR_MERCURY_ISA_VERSION
	.align		4
.L_5881:
        /*0088*/ 	.byte	0x03, 0x5f
        /*008a*/ 	.short	0x0101


	//----- nvinfo : EIATTR_SYSCALL_OFFSETS
	.align		4
        /*008c*/ 	.byte	0x04, 0x46
        /*008e*/ 	.short	(.L_5883 - .L_5882)


	//   ....[0]....
.L_5882:
        /*0090*/ 	.word	0x00000ef0


	//   ....[1]....
        /*0094*/ 	.word	0x00001df0


	//   ....[2]....
        /*0098*/ 	.word	0x00002d00


	//   ....[3]....
        /*009c*/ 	.word	0x00003be0


	//   ....[4]....
        /*00a0*/ 	.word	0x000059c0


	//   ....[5]....
        /*00a4*/ 	.word	0x000068a0


	//   ....[6]....
        /*00a8*/ 	.word	0x00007760


	//   ....[7]....
        /*00ac*/ 	.word	0x00008620


	//----- nvinfo : EIATTR_EXIT_INSTR_OFFSETS
	.align		4
.L_5883:
        /*00b0*/ 	.byte	0x04, 0x1c
        /*00b2*/ 	.short	(.L_5885 - .L_5884)


	//   ....[0]....
.L_5884:
        /*00b4*/ 	.word	0x000077e0


	//   ....[1]....
        /*00b8*/ 	.word	0x00007910


	//   ....[2]....
        /*00bc*/ 	.word	0x00007930


	//   ....[3]....
        /*00c0*/ 	.word	0x000079b0


	//   ....[4]....
        /*00c4*/ 	.word	0x000079d0


	//   ....[5]....
        /*00c8*/ 	.word	0x000079f0


	//   ....[6]....
        /*00cc*/ 	.word	0x00007a80


	//   ....[7]....
        /*00d0*/ 	.word	0x00007ac0


	//   ....[8]....
        /*00d4*/ 	.word	0x00007b60


	//   ....[9]....
        /*00d8*/ 	.word	0x00007bb0


	//   ....[10]....
        /*00dc*/ 	.word	0x00007be0


	//   ....[11]....
        /*00e0*/ 	.word	0x00007cb0


	//   ....[12]....
        /*00e4*/ 	.word	0x00007cf0


	//   ....[13]....
        /*00e8*/ 	.word	0x00007e80


	//   ....[14]....
        /*00ec*/ 	.word	0x00007fe0


	//   ....[15]....
        /*00f0*/ 	.word	0x00008020


	//   ....[16]....
        /*00f4*/ 	.word	0x000080c0


	//   ....[17]....
        /*00f8*/ 	.word	0x00008240


	//   ....[18]....
        /*00fc*/ 	.word	0x000083c0


	//   ....[19]....
        /*0100*/ 	.word	0x00008520


	//   ....[20]....
        /*0104*/ 	.word	0x00008630


	//   ....[21]....
        /*0108*/ 	.word	0x00008650


	//   ....[22]....
        /*010c*/ 	.word	0x00008670


	//----- nvinfo : EIATTR_MAX_THREADS
	.align		4
.L_5885:
        /*0110*/ 	.byte	0x04, 0x05
        /*0112*/ 	.short	(.L_5887 - .L_5886)
.L_5886:
        /*0114*/ 	.word	0x00000080
        /*0118*/ 	.word	0x00000001
        /*011c*/ 	.word	0x00000001


	//----- nvinfo : EIATTR_CRS_STACK_SIZE
	.align		4
.L_5887:
        /*0120*/ 	.byte	0x04, 0x1e
        /*0122*/ 	.short	(.L_5889 - .L_5888)
.L_5888:
        /*0124*/ 	.word	0x00000000


	//----- nvinfo : EIATTR_CBANK_PARAM_SIZE
	.align		4
.L_5889:
        /*0128*/ 	.byte	0x03, 0x19
        /*012a*/ 	.short	0x003c


	//----- nvinfo : EIATTR_PARAM_CBANK
	.align		4
        /*012c*/ 	.byte	0x04, 0x0a
        /*012e*/ 	.short	(.L_5891 - .L_5890)
	.align		4
.L_5890:
        /*0130*/ 	.word	index@(.nv.constant0._ZN2at6native27unrolled_elementwise_kernelIZNS0_50_GLOBAL__N__2680c7bb_12_PowKernel_cu_140f0503_289629pow_tensor_scalar_kernel_implIllEEvRNS_18TensorIteratorBaseET0_EUllE2_St5arrayIPcLm2EELi4E23TrivialOffsetCalculatorILi1EjESC_NS0_6memory12LoadWithCastILi1EEENSD_13StoreWithCastILi1EEEEEviT_S6_T2_T3_T4_T5_)
        /*0134*/ 	.short	0x0210
        /*0136*/ 	.short	0x003c


	//----- nvinfo : EIATTR_SW_WAR
	.align		4
.L_5891:
        /*0138*/ 	.byte	0x04, 0x36
        /*013a*/ 	.short	(.L_5893 - .L_5892)
.L_5892:
        /*013c*/ 	.word	0x00000008
.L_5893:


//--------------------- .nv.info._ZN2at6native18elementwise_kernelILi128ELi2EZNS0_22gpu_kernel_impl_nocastIZNS0_50_GLOBAL__N__2680c7bb_12_PowKernel_cu_140f0503_289629pow_tensor_scalar_kernel_implIllEEvRNS_18TensorIteratorBaseET0_EUllE2_EEvS6_RKT_EUliE_EEviT1_ --------------------------
	.section	.nv.info._ZN2at6native18elementwise_kernelILi128ELi2EZNS0_22gpu_kernel_impl_nocastIZNS0_50_GLOBAL__N__2680c7bb_12_PowKernel_cu_140f0503_289629pow_tensor_scalar_kernel_implIllEEvRNS_18TensorIteratorBaseET0_EUllE2_EEvS6_RKT_EUliE_EEviT1_,"",@"SHT_CUDA_INFO"
	.sectionflags	@""
	.align	4


	//----- nvinfo : EIATTR_CUDA_API_VERSION
	.align		4
        /*0000*/ 	.byte	0x04, 0x37
        /*0002*/ 	.short	(.L_5895 - .L_5894)
.L_5894:
        /*0004*/ 	.word	0x00000082


	//----- nvinfo : EIATTR_KPARAM_INFO
	.align		4
.L_5895:
        /*0008*/ 	.byte	0x04, 0x17
        /*000a*/ 	.short	(.L_5897 - .L_5896)
.L_5896:
        /*000c*/ 	.word	0x00000000
        /*0010*/ 	.short	0x0001
        /*0012*/ 	.short	0x0008
        /*0014*/ 	.byte	0x00, 0xf0, 0x81, 0x08


	//----- nvinfo : EIATTR_KPARAM_INFO
	.align		4
.L_5897:
        /*0018*/ 	.byte	0x04, 0x17
        /*001a*/ 	.short	(.L_5899 - .L_5898)
.L_5898:
        /*001c*/ 	.word	0x00000000
        /*0020*/ 	.short	0x0000
        /*0022*/ 	.short	0x0000
        /*0024*/ 	.byte	0x00, 0xf0, 0x11, 0x00


	//----- nvinfo : EIATTR_SPARSE_MMA_MASK
	.align		4
.L_5899:
        /*0028*/ 	.byte	0x03, 0x50
        /*002a*/ 	.short	0x0000


	//----- nvinfo : EIATTR_MAXREG_COUNT
	.align		4
        /*002c*/ 	.byte	0x03, 0x1b
        /*002e*/ 	.short	0x0080


	//----- nvinfo : EIATTR_MERCURY_ISA_VERSION
	.align		4
        /*0030*/ 	.byte	0x03, 0x5f
        /*0032*/ 	.short	0x0101


	//----- nvinfo : EIATTR_EXIT_INSTR_OFFSETS
	.align		4
        /*0034*/ 	.byte	0x04, 0x1c
        /*0036*/ 	.short	(.L_5901 - .L_5900)


	//   ....[0]....
.L_5900:
        /*0038*/ 	.word	0x00001890


	//   ....[1]....
        /*003c*/ 	.word	0x000030b0


	//----- nvinfo : EIATTR_MAX_THREADS
	.align		4
.L_5901:
        /*0040*/ 	.byte	0x04, 0x05
        /*0042*/ 	.short	(.L_5903 - .L_5902)
.L_5902:
        /*0044*/ 	.word	0x00000080
        /*0048*/ 	.word	0x00000001
        /*004c*/ 	.word	0x00000001


	//----- nvinfo : EIATTR_CRS_STACK_SIZE
	.align		4
.L_5903:
        /*0050*/ 	.byte	0x04, 0x1e
        /*0052*/ 	.short	(.L_5905 - .L_5904)
.L_5904:
        /*0054*/ 	.word	0x00000000


	//----- nvinfo : EIATTR_CBANK_PARAM_SIZE
	.align		4
.L_5905:
        /*0058*/ 	.byte	0x03, 0x19
        /*005a*/ 	.short	0x0228


	//----- nvinfo : EIATTR_PARAM_CBANK
	.align		4
        /*005c*/ 	.byte	0x04, 0x0a
        /*005e*/ 	.short	(.L_5907 - .L_5906)
	.align		4
.L_5906:
        /*0060*/ 	.word	index@(.nv.constant0._ZN2at6native18elementwise_kernelILi128ELi2EZNS0_22gpu_kernel_impl_nocastIZNS0_50_GLOBAL__N__2680c7bb_12_PowKernel_cu_140f0503_289629pow_tensor_scalar_kernel_implIllEEvRNS_18TensorIteratorBaseET0_EUllE2_EEvS6_RKT_EUliE_EEviT1_)
        /*0064*/ 	.short	0x0210
        /*0066*/ 	.short	0x0228


	//----- nvinfo : EIATTR_SW_WAR
	.align		4
.L_5907:
        /*0068*/ 	.byte	0x04, 0x36
        /*006a*/ 	.short	(.L_5909 - .L_5908)
.L_5908:
        /*006c*/ 	.word	0x00000008
.L_5909:


//--------------------- .nv.info._ZN2at6native27unrolled_elementwise_kernelIZNS0_50_GLOBAL__N__2680c7bb_12_PowKernel_cu_140f0503_289629pow_tensor_scalar_kernel_implIllEEvRNS_18TensorIteratorBaseET0_EUllE2_St5arrayIPcLm2EELi4E23TrivialOffsetCalculatorILi1EjESC_NS0_6memory15LoadWithoutCastENSD_16StoreWithoutCastEEEviT_S6_T2_T3_T4_T5_ --------------------------
	.section	.nv.info._ZN2at6native27unrolled_elementwise_kernelIZNS0_50_GLOBAL__N__2680c7bb_12_PowKernel_cu_140f0503_289629pow_tensor_scalar_kernel_implIllEEvRNS_18TensorIteratorBaseET0_EUllE2_St5arrayIPcLm2EELi4E23TrivialOffsetCalculatorILi1EjESC_NS0_6memory15LoadWithoutCastENSD_16StoreWithoutCastEEEviT_S6_T2_T3_T4_T5_,"",@"SHT_CUDA_INFO"
	.sectionflags	@""
	.align	4


	//----- nvinfo : EIATTR_CUDA_API_VERSION
	.align		4
        /*0000*/ 	.byte	0x04, 0x37
        /*0002*/ 	.short	(.L_5911 - .L_5910)
.L_5910:
        /*0004*/ 	.word	0x00000082


	//----- nvinfo : EIATTR_KPARAM_INFO
	.align		4
.L_5911:
        /*0008*/ 	.byte	0x04, 0x17
        /*000a*/ 	.short	(.L_5913 - .L_5912)
.L_5912:
        /*000c*/ 	.word	0x00000000
        /*0010*/ 	.short	0x0006
        /*0012*/ 	.short	0x002b
        /*0014*/ 	.byte	0x00, 0xf0, 0x05, 0x00


	//----- nvinfo : EIATTR_KPARAM_INFO
	.align		4
.L_5913:
        /*0018*/ 	.byte	0x04, 0x17
        /*001a*/ 	.short	(.L_5915 - .L_5914)
.L_5914:
        /*001c*/ 	.word	0x00000000
        /*0020*/ 	.short	0x0005
        /*0022*/ 	.short	0x002a
        /*0024*/ 	.byte	0x00, 0xf0, 0x05, 0x00


	//----- nvinfo : EIATTR_KPARAM_INFO
	.align		4
.L_5915:
        /*0028*/ 	.byte	0x04, 0x17
        /*002a*/ 	.short	(.L_5917 - .L_5916)
.L_5916:
        /*002c*/ 	.word	0x00000000
        /*0030*/ 	.short	0x0004
        /*0032*/ 	.short	0x0029
        /*0034*/ 	.byte	0x00, 0xf0, 0x05, 0x00


	//----- nvinfo : EIATTR_KPARAM_INFO
	.align		4
.L_5917:
        /*0038*/ 	.byte	0x04, 0x17
        /*003a*/ 	.short	(.L_5919 - .L_5918)
.L_5918:
        /*003c*/ 	.word	0x00000000
        /*0040*/ 	.short	0x0003
        /*0042*/ 	.short	0x0028
        /*0044*/ 	.byte	0x00, 0xf0, 0x05, 0x00


	//----- nvinfo : EIATTR_KPARAM_INFO
	.align		4
.L_5919:
        /*0048*/ 	.byte	0x04, 0x17
        /*004a*/ 	.short	(.L_5921 - .L_5920)
.L_5920:
        /*004c*/ 	.word	0x00000000
        /*0050*/ 	.short	0x0002
        /*0052*/ 	.short	0x0018
        /*0054*/ 	.byte	0x00, 0xf0, 0x41, 0x00


	//----- nvinfo : EIATTR_KPARAM_INFO
	.align		4
.L_5921:
        /*0058*/ 	.byte	0x04, 0x17
        /*005a*/ 	.short	(.L_5923 - .L_5922)
.L_5922:
        /*005c*/ 	.word	0x00000000
        /*0060*/ 	.short	0x0001
        /*0062*/ 	.short	0x0008
        /*0064*/ 	.byte	0x00, 0xf0, 0x41, 0x00


	//----- nvinfo : EIATTR_KPARAM_INFO
	.align		4
.L_5923:
        /*0068*/ 	.byte	0x04, 0x17
        /*006a*/ 	.short	(.L_5925 - .L_5924)
.L_5924:
        /*006c*/ 	.word	0x00000000
        /*0070*/ 	.short	0x0000
        /*0072*/ 	.short	0x0000
        /*0074*/ 	.byte	0x00, 0xf0, 0x11, 0x00


	//----- nvinfo : EIATTR_SPARSE_MMA_MASK
	.align		4
.L_5925:
        /*0078*/ 	.byte	0x03, 0x50
        /*007a*/ 	.short	0x0000


	//----- nvinfo : EIATTR_MAXREG_COUNT
	.align		4
        /*007c*/ 	.byte	0x03, 0x1b
        /*007e*/ 	.short	0x00ff


	//----- nvinfo : EIATTR_MERCURY_ISA_VERSION
	.align		4
        /*0080*/ 	.byte	0x03, 0x5f
        /*0082*/ 	.short	0x0101


	//----- nvinfo : EIATTR_EXIT_INSTR_OFFSETS
	.align		4
        /*0084*/ 	.byte	0x04, 0x1c
        /*0086*/ 	.short	(.L_5927 - .L_5926)


	//   ....[0]....
.L_5926:
        /*0088*/ 	.word	0x00001270


	//   ....[1]....
        /*008c*/ 	.word	0x000012d0


	//----- nvinfo : EIATTR_MAX_THREADS
	.align		4
.L_5927:
        /*0090*/ 	.byte	0x04, 0x05
        /*0092*/ 	.short	(.L_5929 - .L_5928)
.L_5928:
        /*0094*/ 	.word	0x00000080
        /*0098*/ 	.word	0x00000001
        /*009c*/ 	.word	0x00000001


	//----- nvinfo : EIATTR_CRS_STACK_SIZE
	.align		4
.L_5929:
        /*00a0*/ 	.byte	0x04, 0x1e
        /*00a2*/ 	.short	(.L_5931 - .L_5930)
.L_5930:
        /*00a4*/ 	.word	0x00000000


	//----- nvinfo : EIATTR_CBANK_PARAM_SIZE
	.align		4
.L_5931:
        /*00a8*/ 	.byte	0x03, 0x19
        /*00aa*/ 	.short	0x002c


	//----- nvinfo : EIATTR_PARAM_CBANK
	.align		4
        /*00ac*/ 	.byte	0x04, 0x0a
        /*00ae*/ 	.short	(.L_5933 - .L_5932)
	.align		4
.L_5932:
        /*00b0*/ 	.word	index@(.nv.constant0._ZN2at6native27unrolled_elementwise_kernelIZNS0_50_GLOBAL__N__2680c7bb_12_PowKernel_cu_140f0503_289629pow_tensor_scalar_kernel_implIllEEvRNS_18TensorIteratorBaseET0_EUllE2_St5arrayIPcLm2EELi4E23TrivialOffsetCalculatorILi1EjESC_NS0_6memory15LoadWithoutCastENSD_16StoreWithoutCastEEEviT_S6_T2_T3_T4_T5_)
        /*00b4*/ 	.short	0x0210
        /*00b6*/ 	.short	0x002c


	//----- nvinfo : EIATTR_SW_WAR
	.align		4
.L_5933:
        /*00b8*/ 	.byte	0x04, 0x36
        /*00ba*/ 	.short	(.L_5935 - .L_5934)
.L_5934:
        /*00bc*/ 	.word	0x00000008
.L_5935:


//--------------------- .nv.info._ZN2at6native29vectorized_elementwise_kernelILi2EZNS0_50_GLOBAL__N__2680c7bb_12_PowKernel_cu_140f0503_289629pow_tensor_scalar_kernel_implIllEEvRNS_18TensorIteratorBaseET0_EUllE2_St5arrayIPcLm2EEEEviS6_T1_ --------------------------
	.section	.nv.info._ZN2at6native29vectorized_elementwise_kernelILi2EZNS0_50_GLOBAL__N__2680c7bb_12_PowKernel_cu_140f0503_289629pow_tensor_scalar_kernel_implIllEEvRNS_18TensorIteratorBaseET0_EUllE2_St5arrayIPcLm2EEEEviS6_T1_,"",@"SHT_CUDA_INFO"
	.sectionflags	@""
	.align	4


	//----- nvinfo : EIATTR_CUDA_API_VERSION
	.align		4
        /*0000*/ 	.byte	0x04, 0x37
        /*0002*/ 	.short	(.L_5937 - .L_5936)
.L_5936:
        /*0004*/ 	.word	0x00000082


	//----- nvinfo : EIATTR_KPARAM_INFO
	.align		4
.L_5937:
        /*0008*/ 	.byte	0x04, 0x17
        /*000a*/ 	.short	(.L_5939 - .L_5938)
.L_5938:
        /*000c*/ 	.word	0x00000000
        /*0010*/ 	.short	0x0002
        /*0012*/ 	.short	0x0018
        /*0014*/ 	.byte	0x00, 0xf0, 0x41, 0x00


	//----- nvinfo : EIATTR_KPARAM_INFO
	.align		4
.L_5939:
        /*0018*/ 	.byte	0x04, 0x17
        /*001a*/ 	.short	(.L_5941 - .L_5940)
.L_5940:
        /*001c*/ 	.word	0x00000000
        /*0020*/ 	.short	0x0001
        /*0022*/ 	.short	0x0008
        /*0024*/ 	.byte	0x00, 0xf0, 0x41, 0x00


	//----- nvinfo : EIATTR_KPARAM_INFO
	.align		4
.L_5941:
        /*0028*/ 	.byte	0x04, 0x17
        /*002a*/ 	.short	(.L_5943 - .L_5942)
.L_5942:
        /*002c*/ 	.word	0x00000000
        /*0030*/ 	.short	0x0000
        /*0032*/ 	.short	0x0000
        /*0034*/ 	.byte	0x00, 0xf0, 0x11, 0x00


	//----- nvinfo : EIATTR_SPARSE_MMA_MASK
	.align		4
.L_5943:
        /*0038*/ 	.byte	0x03, 0x50
        /*003a*/ 	.short	0x0000


	//----- nvinfo : EIATTR_MAXREG_COUNT
	.align		4
        /*003c*/ 	.byte	0x03, 0x1b
        /*003e*/ 	.short	0x00ff


	//----- nvinfo : EIATTR_MERCURY_ISA_VERSION
	.align		4
        /*0040*/ 	.byte	0x03, 0x5f
        /*0042*/ 	.short	0x0101


	//----- nvinfo : EIATTR_EXIT_INSTR_OFFSETS
	.align		4
        /*0044*/ 	.byte	0x04, 0x1c
        /*0046*/ 	.short	(.L_5945 - .L_5944)


	//   ....[0]....
.L_5944:
        /*0048*/ 	.word	0x00001a60


	//   ....[1]....
        /*004c*/ 	.word	0x00003c20


	//   ....[2]....
        /*0050*/ 	.word	0x00003c70


	//----- nvinfo : EIATTR_MAX_THREADS
	.align		4
.L_5945:
        /*0054*/ 	.byte	0x04, 0x05
        /*0056*/ 	.short	(.L_5947 - .L_5946)
.L_5946:
        /*0058*/ 	.word	0x00000080
        /*005c*/ 	.word	0x00000001
        /*0060*/ 	.word	0x00000001


	//----- nvinfo : EIATTR_CRS_STACK_SIZE
	.align		4
.L_5947:
        /*0064*/ 	.byte	0x04, 0x1e
        /*0066*/ 	.short	(.L_5949 - .L_5948)
.L_5948:
        /*0068*/ 	.word	0x00000000


	//----- nvinfo : EIATTR_CBANK_PARAM_SIZE
	.align		4
.L_5949:
        /*006c*/ 	.byte	0x03, 0x19
        /*006e*/ 	.short	0x0028


	//----- nvinfo : EIATTR_PARAM_CBANK
	.align		4
        /*0070*/ 	.byte	0x04, 0x0a
        /*0072*/ 	.short	(.L_5951 - .L_5950)
	.align		4
.L_5950:
        /*0074*/ 	.word	index@(.nv.constant0._ZN2at6native29vectorized_elementwise_kernelILi2EZNS0_50_GLOBAL__N__2680c7bb_12_PowKernel_cu_140f0503_289629pow_tensor_scalar_kernel_implIllEEvRNS_18TensorIteratorBaseET0_EUllE2_St5arrayIPcLm2EEEEviS6_T1_)
        /*0078*/ 	.short	0x0210
        /*007a*/ 	.short	0x0028


	//----- nvinfo : EIATTR_SW_WAR
	.align		4
.L_5951:
        /*007c*/ 	.byte	0x04, 0x36
        /*007e*/ 	.short	(.L_5953 - .L_5952)
.L_5952:
        /*0080*/ 	.word	0x00000008
.L_5953:


//--------------------- .nv.info._ZN2at6native29vectorized_elementwise_kernelILi4EZNS0_50_GLOBAL__N__2680c7bb_12_PowKernel_cu_140f0503_289629pow_tensor_scalar_kernel_implIllEEvRNS_18TensorIteratorBaseET0_EUllE2_St5arrayIPcLm2EEEEviS6_T1_ --------------------------
	.section	.nv.info._ZN2at6native29vectorized_elementwise_kernelILi4EZNS0_50_GLOBAL__N__2680c7bb_12_PowKernel_cu_140f0503_289629pow_tensor_scalar_kernel_implIllEEvRNS_18TensorIteratorBaseET0_EUllE2_St5arrayIPcLm2EEEEviS6_T1_,"",@"SHT_CUDA_INFO"
	.sectionflags	@""
	.align	4


	//----- nvinfo : EIATTR_CUDA_API_VERSION
	.align		4
        /*0000*/ 	.byte	0x04, 0x37
        /*0002*/ 	.short	(.L_5955 - .L_5954)
.L_5954:
        /*0004*/ 	.word	0x00000082


	//----- nvinfo : EIATTR_KPARAM_INFO
	.align		4
.L_5955:
        /*0008*/ 	.byte	0x04, 0x17
        /*000a*/ 	.short	(.L_5957 - .L_5956)
.L_5956:
        /*000c*/ 	.word	0x00000000
        /*0010*/ 	.short	0x0002
        /*0012*/ 	.short	0x0018
        /*0014*/ 	.byte	0x00, 0xf0, 0x41, 0x00


	//----- nvinfo : EIATTR_KPARAM_INFO
	.align		4
.L_5957:
        /*0018*/ 	.byte	0x04, 0x17
        /*001a*/ 	.short	(.L_5959 - .L_5958)
.L_5958:
        /*001c*/ 	.word	0x00000000
        /*0020*/ 	.short	0x0001
        /*0022*/ 	.short	0x0008
        /*0024*/ 	.byte	0x00, 0xf0, 0x41, 0x00


	//----- nvinfo : EIATTR_KPARAM_INFO
	.align		4
.L_5959:
        /*0028*/ 	.byte	0x04, 0x17
        /*002a*/ 	.short	(.L_5961 - .L_5960)
.L_5960:
        /*002c*/ 	.word	0x00000000
        /*0030*/ 	.short	0x0000
        /*0032*/ 	.short	0x0000
        /*0034*/ 	.byte	0x00, 0xf0, 0x11, 0x00


	//----- nvinfo : EIATTR_SPARSE_MMA_MASK
	.align		4
.L_5961:
        /*0038*/ 	.byte	0x03, 0x50
        /*003a*/ 	.short	0x0000


	//----- nvinfo : EIATTR_MAXREG_COUNT
	.align		4
        /*003c*/ 	.byte	0x03, 0x1b
        /*003e*/ 	.short	0x00ff


	//----- nvinfo : EIATTR_MERCURY_ISA_VERSION
	.align		4
        /*0040*/ 	.byte	0x03, 0x5f
        /*0042*/ 	.short	0x0101


	//----- nvinfo : EIATTR_EXIT_INSTR_OFFSETS
	.align		4
        /*0044*/ 	.byte	0x04, 0x1c
        /*0046*/ 	.short	(.L_5963 - .L_5962)


	//   ....[0]....
.L_5962:
        /*0048*/ 	.word	0x00001a60


	//   ....[1]....
        /*004c*/ 	.word	0x00003c20


	//   ....[2]....
        /*0050*/ 	.word	0x00003c70


	//----- nvinfo : EIATTR_MAX_THREADS
	.align		4
.L_5963:
        /*0054*/ 	.byte	0x04, 0x05
        /*0056*/ 	.short	(.L_5965 - .L_5964)
.L_5964:
        /*0058*/ 	.word	0x00000080
        /*005c*/ 	.word	0x00000001
        /*0060*/ 	.word	0x00000001


	//----- nvinfo : EIATTR_CRS_STACK_SIZE
	.align		4
.L_5965:
        /*0064*/ 	.byte	0x04, 0x1e
        /*0066*/ 	.short	(.L_5967 - .L_5966)
.L_5966:
        /*0068*/ 	.word	0x00000000


	//----- nvinfo : EIATTR_CBANK_PARAM_SIZE
	.align		4
.L_5967:
        /*006c*/ 	.byte	0x03, 0x19
        /*006e*/ 	.short	0x0028


	//----- nvinfo : EIATTR_PARAM_CBANK
	.align		4
        /*0070*/ 	.byte	0x04, 0x0a
        /*0072*/ 	.short	(.L_5969 - .L_5968)
	.align		4
.L_5968:
        /*0074*/ 	.word	index@(.nv.constant0._ZN2at6native29vectorized_elementwise_kernelILi4EZNS0_50_GLOBAL__N__2680c7bb_12_PowKernel_cu_140f0503_289629pow_tensor_scalar_kernel_implIllEEvRNS_18TensorIteratorBaseET0_EUllE2_St5arrayIPcLm2EEEEviS6_T1_)
        /*0078*/ 	.short	0x0210
        /*007a*/ 	.short	0x0028


	//----- nvinfo : EIATTR_SW_WAR
	.align		4
.L_5969:
        /*007c*/ 	.byte	0x04, 0x36
        /*007e*/ 	.short	(.L_5971 - .L_5970)
.L_5970:
        /*0080*/ 	.word	0x00000008
.L_5971:


//--------------------- .nv.info._ZN2at6native29vectorized_elementwise_kernelILi8EZNS0_50_GLOBAL__N__2680c7bb_12_PowKernel_cu_140f0503_289629pow_tensor_scalar_kernel_implIllEEvRNS_18TensorIteratorBaseET0_EUllE2_St5arrayIPcLm2EEEEviS6_T1_ --------------------------
	.section	.nv.info._ZN2at6native29vectorized_elementwise_kernelILi8EZNS0_50_GLOBAL__N__2680c7bb_12_PowKernel_cu_140f0503_289629pow_tensor_scalar_kernel_implIllEEvRNS_18TensorIteratorBaseET0_EUllE2_St5arrayIPcLm2EEEEviS6_T1_,"",@"SHT_CUDA_INFO"
	.sectionflags	@""
	.align	4


	//----- nvinfo : EIATTR_CUDA_API_VERSION
	.align		4
        /*0000*/ 	.byte	0x04, 0x37
        /*0002*/ 	.short	(.L_5973 - .L_5972)
.L_5972:
        /*0004*/ 	.word	0x00000082


	//----- nvinfo : EIATTR_KPARAM_INFO
	.align		4
.L_5973:
        /*0008*/ 	.byte	0x04, 0x17
        /*000a*/ 	.short	(.L_5975 - .L_5974)
.L_5974:
        /*000c*/ 	.word	0x00000000
        /*0010*/ 	.short	0x0002
        /*0012*/ 	.short	0x0018
        /*0014*/ 	.byte	0x00, 0xf0, 0x41, 0x00


	//----- nvinfo : EIATTR_KPARAM_INFO
	.align		4
.L_5975:
        /*0018*/ 	.byte	0x04, 0x17
        /*001a*/ 	.short	(.L_5977 - .L_5976)
.L_5976:
        /*001c*/ 	.word	0x00000000
        /*0020*/ 	.short	0x0001
        /*0022*/ 	.short	0x0008
        /*0024*/ 	.byte	0x00, 0xf0, 0x41, 0x00


	//----- nvinfo : EIATTR_KPARAM_INFO
	.align		4
.L_5977:
        /*0028*/ 	.byte	0x04, 0x17
        /*002a*/ 	.short	(.L_5979 - .L_5978)
.L_5978:
        /*002c*/ 	.word	0x00000000
        /*0030*/ 	.short	0x0000
        /*0032*/ 	.short	0x0000
        /*0034*/ 	.byte	0x00, 0xf0, 0x11, 0x00


	//----- nvinfo : EIATTR_SPARSE_MMA_MASK
	.align		4
.L_5979:
        /*0038*/ 	.byte	0x03, 0x50
        /*003a*/ 	.short	0x0000


	//----- nvinfo : EIATTR_MAXREG_COUNT
	.align		4
        /*003c*/ 	.byte	0x03, 0x1b
        /*003e*/ 	.short	0x00ff


	//----- nvinfo : EIATTR_MERCURY_ISA_VERSION
	.align		4
        /*0040*/ 	.byte	0x03, 0x5f
        /*0042*/ 	.short	0x0101


	//----- nvinfo : EIATTR_EXIT_INSTR_OFFSETS
	.align		4
        /*0044*/ 	.byte	0x04, 0x1c
        /*0046*/ 	.short	(.L_5981 - .L_5980)


	//   ....[0]....
.L_5980:
        /*0048*/ 	.word	0x00001a60


	//   ....[1]....
        /*004c*/ 	.word	0x00003c20


	//   ....[2]....
        /*0050*/ 	.word	0x00003c70


	//----- nvinfo : EIATTR_MAX_THREADS
	.align		4
.L_5981:
        /*0054*/ 	.byte	0x04, 0x05
        /*0056*/ 	.short	(.L_5983 - .L_5982)
.L_5982:
        /*0058*/ 	.word	0x00000080
        /*005c*/ 	.word	0x00000001
        /*0060*/ 	.word	0x00000001


	//----- nvinfo : EIATTR_CRS_STACK_SIZE
	.align		4
.L_5983:
        /*0064*/ 	.byte	0x04, 0x1e
        /*0066*/ 	.short	(.L_5985 - .L_5984)
.L_5984:
        /*0068*/ 	.word	0x00000000


	//----- nvinfo : EIATTR_CBANK_PARAM_SIZE
	.align		4
.L_5985:
        /*006c*/ 	.byte	0x03, 0x19
        /*006e*/ 	.short	0x0028


	//----- nvinfo : EIATTR_PARAM_CBANK
	.align		4
        /*0070*/ 	.byte	0x04, 0x0a
        /*0072*/ 	.short	(.L_5987 - .L_5986)
	.align		4
.L_5986:
        /*0074*/ 	.word	index@(.nv.constant0._ZN2at6native29vectorized_elementwise_kernelILi8EZNS0_50_GLOBAL__N__2680c7bb_12_PowKernel_cu_140f0503_289629pow_tensor_scalar_kernel_implIllEEvRNS_18TensorIteratorBaseET0_EUllE2_St5arrayIPcLm2EEEEviS6_T1_)
        /*0078*/ 	.short	0x0210
        /*007a*/ 	.short	0x0028


	//----- nvinfo : EIATTR_SW_WAR
	.align		4
.L_5987:
        /*007c*/ 	.byte	0x04, 0x36
        /*007e*/ 	.short	(.L_5989 - .L_5988)
.L_5988:
        /*0080*/ 	.word	0x00000008
.L_5989:


//--------------------- .nv.info._ZN2at6native18elementwise_kernelILi128ELi4EZNS0_15gpu_kernel_implIZNS0_50_GLOBAL__N__2680c7bb_12_PowKernel_cu_140f0503_289629pow_tensor_scalar_kernel_implIllEEvRNS_18TensorIteratorBaseET0_EUllE1_EEvS6_RKT_EUliE_EEviT1_ --------------------------
	.section	.nv.info._ZN2at6native18elementwise_kernelILi128ELi4EZNS0_15gpu_kernel_implIZNS0_50_GLOBAL__N__2680c7bb_12_PowKernel_cu_140f0503_289629pow_tensor_scalar_kernel_implIllEEvRNS_18TensorIteratorBaseET0_EUllE1_EEvS6_RKT_EUliE_EEviT1_,"",@"SHT_CUDA_INFO"
	.sectionflags	@""
	.align	4


	//----- nvinfo : EIATTR_CUDA_API_VERSION
	.align		4
        /*0000*/ 	.byte	0x04, 0x37
        /*0002*/ 	.short	(.L_5991 - .L_5990)
.L_5990:
        /*0004*/ 	.word	0x00000082


	//----- nvinfo : EIATTR_KPARAM_INFO
	.align		4
.L_5991:
        /*0008*/ 	.byte	0x04, 0x17
        /*000a*/ 	.short	(.L_5993 - .L_5992)
.L_5992:
        /*000c*/ 	.word	0x00000000
        /*0010*/ 	.short	0x0001
        /*0012*/ 	.short	0x0008
        /*0014*/ 	.byte	0x00, 0xf0, 0x81, 0x08


	//----- nvinfo : EIATTR_KPARAM_INFO
	.align		4
.L_5993:
        /*0018*/ 	.byte	0x04, 0x17
        /*001a*/ 	.short	(.L_5995 - .L_5994)
.L_5994:
        /*001c*/ 	.word	0x00000000
        /*0020*/ 	.short	0x0000
        /*0022*/ 	.short	0x0000
        /*0024*/ 	.byte	0x00, 0xf0, 0x11, 0x00


	//----- nvinfo : EIATTR_SPARSE_MMA_MASK
	.align		4
.L_5995:
        /*0028*/ 	.byte	0x03, 0x50
        /*002a*/ 	.short	0x0000


	//----- nvinfo : EIATTR_MAXREG_COUNT
	.align		4
        /*002c*/ 	.byte	0x03, 0x1b
        /*002e*/ 	.short	0x0080


	//----- nvinfo : EIATTR_EXTERNS
	.align		4
        /*0030*/ 	.byte	0x04, 0x0f
        /*0032*/ 	.short	(.L_5997 - .L_5996)


	//   ....[0]....
	.align		4
.L_5996:
        /*0034*/ 	.word	index@(__assertfail)


	//----- nvinfo : EIATTR_MERCURY_ISA_VERSION
	.align		4
.L_5997:
        /*0038*/ 	.byte	0x03, 0x5f
        /*003a*/ 	.short	0x0101


	//----- nvinfo : EIATTR_SYSCALL_OFFSETS
	.align		4
        /*003c*/ 	.byte	0x04, 0x46
        /*003e*/ 	.short	(.L_5999 - .L_5998)


	//   ....[0]....
.L_5998:
        /*0040*/ 	.word	0x000021c0


	//   ....[1]....
        /*0044*/ 	.word	0x00003170


	//   ....[2]....
        /*0048*/ 	.word	0x00005350


	//   ....[3]....
        /*004c*/ 	.word	0x00006300


	//   ....[4]....
        /*0050*/ 	.word	0x000084d0


	//   ....[5]....
        /*0054*/ 	.word	0x00009480


	//   ....[6]....
        /*0058*/ 	.word	0x0000b640


	//   ....[7]....
        /*005c*/ 	.word	0x0000c5f0


	//----- nvinfo : EIATTR_EXIT_INSTR_OFFSETS
	.align		4
.L_5999:
        /*0060*/ 	.byte	0x04, 0x1c
        /*0062*/ 	.short	(.L_6001 - .L_6000)


	//   ....[0]....
.L_6000:
        /*0064*/ 	.word	0x00009510


	//   ....[1]....
        /*0068*/ 	.word	0x0000b8e0


	//   ....[2]....
        /*006c*/ 	.word	0x0000b900


	//   ....[3]....
        /*0070*/ 	.word	0x0000b980


	//   ....[4]....
        /*0074*/ 	.word	0x0000b9a0


	//   ....[5]....
        /*0078*/ 	.word	0x0000b9c0


	//   ....[6]....
        /*007c*/ 	.word	0x0000ba50


	//   ....[7]....
        /*0080*/ 	.word	0x0000ba90


	//   ....[8]....
        /*0084*/ 	.word	0x0000bb30


	//   ....[9]....
        /*0088*/ 	.word	0x0000bb80


	//   ....[10]....
        /*008c*/ 	.word	0x0000bbb0


	//   ....[11]....
        /*0090*/ 	.word	0x0000bc80


	//   ....[12]....
        /*0094*/ 	.word	0x0000bcc0


	//   ....[13]....
        /*0098*/ 	.word	0x0000be50


	//   ....[14]....
        /*009c*/ 	.word	0x0000bfb0


	//   ....[15]....
        /*00a0*/ 	.word	0x0000bff0


	//   ....[16]....
        /*00a4*/ 	.word	0x0000c090


	//   ....[17]....
        /*00a8*/ 	.word	0x0000c210


	//   ....[18]....
        /*00ac*/ 	.word	0x0000c390


	//   ....[19]....
        /*00b0*/ 	.word	0x0000c4f0


	//   ....[20]....
        /*00b4*/ 	.word	0x0000c600


	//   ....[21]....
        /*00b8*/ 	.word	0x0000c620


	//   ....[22]....
        /*00bc*/ 	.word	0x0000c640


	//----- nvinfo : EIATTR_MAX_THREADS
	.align		4
.L_6001:
        /*00c0*/ 	.byte	0x04, 0x05
        /*00c2*/ 	.short	(.L_6003 - .L_6002)
.L_6002:
        /*00c4*/ 	.word	0x00000080
        /*00c8*/ 	.word	0x00000001
        /*00cc*/ 	.word	0x00000001


	//----- nvinfo : EIATTR_CRS_STACK_SIZE
	.align		4
.L_6003:
        /*00d0*/ 	.byte	0x04, 0x1e
        /*00d2*/ 	.short	(.L_6005 - .L_6004)
.L_6004:
        /*00d4*/ 	.word	0x00000000


	//----- nvinfo : EIATTR_CBANK_PARAM_SIZE
	.align		4
.L_6005:
        /*00d8*/ 	.byte	0x03, 0x19
        /*00da*/ 	.short	0x0228


	//----- nvinfo : EIATTR_PARAM_CBANK
	.align		4
        /*00dc*/ 	.byte	0x04, 0x0a
        /*00de*/ 	.short	(.L_6007 - .L_6006)
	.align		4
.L_6006:
        /*00e0*/ 	.word	index@(.nv.constant0._ZN2at6native18elementwise_kernelILi128ELi4EZNS0_15gpu_kernel_implIZNS0_50_GLOBAL__N__2680c7bb_12_PowKernel_cu_140f0503_289629pow_tensor_scalar_kernel_implIllEEvRNS_18TensorIteratorBaseET0_EUllE1_EEvS6_RKT_EUliE_EEviT1_)
        /*00e4*/ 	.short	0x0210
        /*00e6*/ 	.short	0x0228


	//----- nvinfo : EIATTR_SW_WAR
	.align		4
.L_6007:
        /*00e8*/ 	.byte	0x04, 0x36
        /*00ea*/ 	.short	(.L_6009 - .L_6008)
.L_6008:
        /*00ec*/ 	.word	0x00000008
.L_6009:


//--------------------- .nv.info._ZN2at6native27unrolled_elementwise_kernelIZNS0_50_GLOBAL__N__2680c7bb_12_PowKernel_cu_140f0503_289629pow_tensor_scalar_kernel_implIllEEvRNS_18TensorIteratorBaseET0_EUllE1_St5arrayIPcLm2EELi4E23TrivialOffsetCalculatorILi1EjESC_NS0_6memory12LoadWithCastILi1EEENSD_13StoreWithCastILi1EEEEEviT_S6_T2_T3_T4_T5_ --------------------------
	.section	.nv.info._ZN2at6native27unrolled_elementwise_kernelIZNS0_50_GLOBAL__N__2680c7bb_12_PowKernel_cu_140f0503_289629pow_tensor_scalar_kernel_implIllEEvRNS_18TensorIteratorBaseET0_EUllE1_St5arrayIPcLm2EELi4E23TrivialOffsetCalculatorILi1EjESC_NS0_6memory12LoadWithCastILi1EEENSD_13StoreWithCastILi1EEEEEviT_S6_T2_T3_T4_T5_,"",@"SHT_CUDA_INFO"
	.sectionflags	@""
	.align	4


	//----- nvinfo : EIATTR_CUDA_API_VERSION
	.align		4
        /*0000*/ 	.byte	0x04, 0x37
        /*0002*/ 	.short	(.L_6011 - .L_6010)
.L_6010:
        /*0004*/ 	.word	0x00000082


	//----- nvinfo : EIATTR_KPARAM_INFO
	.align		4
.L_6011:
        /*0008*/ 	.byte	0x04, 0x17
        /*000a*/ 	.short	(.L_6013 - .L_6012)
.L_6012:
        /*000c*/ 	.word	0x00000000
        /*0010*/ 	.short	0x0006
        /*0012*/ 	.short	0x002c
        /*0014*/ 	.byte	0x00, 0xf0, 0x21, 0x00


	//----- nvinfo : EIATTR_KPARAM_INFO
	.align		4
.L_6013:
        /*0018*/ 	.byte	0x04, 0x17
        /*001a*/ 	.short	(.L_6015 - .L_6014)
.L_6014:
        /*001c*/ 	.word	0x00000000
        /*0020*/ 	.short	0x0005
        /*0022*/ 	.short	0x0024
        /*0024*/ 	.byte	0x00, 0xf0, 0x21, 0x00


	//----- nvinfo : EIATTR_KPARAM_INFO
	.align		4
.L_6015:
        /*0028*/ 	.byte	0x04, 0x17
        /*002a*/ 	.short	(.L_6017 - .L_6016)
.L_6016:
        /*002c*/ 	.word	0x00000000
        /*0030*/ 	.short	0x0004
        /*0032*/ 	.short	0x0021
        /*0034*/ 	.byte	0x00, 0xf0, 0x05, 0x00


	//----- nvinfo : EIATTR_KPARAM_INFO
	.align		4
.L_6017:
        /*0038*/ 	.byte	0x04, 0x17
        /*003a*/ 	.short	(.L_6019 - .L_6018)
.L_6018:
        /*003c*/ 	.word	0x00000000
        /*0040*/ 	.short	0x0003
        /*0042*/ 	.short	0x0020
        /*0044*/ 	.byte	0x00, 0xf0, 0x05, 0x00


	//----- nvinfo : EIATTR_KPARAM_INFO
	.align		4
.L_6019:
        /*0048*/ 	.byte	0x04, 0x17
        /*004a*/ 	.short	(.L_6021 - .L_6020)
.L_6020:
        /*004c*/ 	.word	0x00000000
        /*0050*/ 	.short	0x0002
        /*0052*/ 	.short	0x0010
        /*0054*/ 	.byte	0x00, 0xf0, 0x41, 0x00


	//----- nvinfo : EIATTR_KPARAM_INFO
	.align		4
.L_6021:
        /*0058*/ 	.byte	0x04, 0x17
        /*005a*/ 	.short	(.L_6023 - .L_6022)
.L_6022:
        /*005c*/ 	.word	0x00000000
        /*0060*/ 	.short	0x0001
        /*0062*/ 	.short	0x0008
        /*0064*/ 	.byte	0x00, 0xf0, 0x21, 0x00


	//----- nvinfo : EIATTR_KPARAM_INFO
	.align		4
.L_6023:
        /*0068*/ 	.byte	0x04, 0x17
        /*006a*/ 	.short	(.L_6025 - .L_6024)
.L_6024:
        /*006c*/ 	.word	0x00000000
        /*0070*/ 	.short	0x0000
        /*0072*/ 	.short	0x0000
        /*0074*/ 	.byte	0x00, 0xf0, 0x11, 0x00


	//----- nvinfo : EIATTR_SPARSE_MMA_MASK
	.align		4
.L_6025:
        /*0078*/ 	.byte	0x03, 0x50
        /*007a*/ 	.short	0x0000


	//----- nvinfo : EIATTR_MAXREG_COUNT
	.align		4
        /*007c*/ 	.byte	0x03, 0x1b
        /*007e*/ 	.short	0x00ff


	//----- nvinfo : EIATTR_EXTERNS
	.align		4
        /*0080*/ 	.byte	0x04, 0x0f
        /*0082*/ 	.short	(.L_6027 - .L_6026)


	//   ....[0]....
	.align		4
.L_6026:
        /*0084*/ 	.word	index@(__assertfail)


	//----- nvinfo : EIATTR_MERCURY_ISA_VERSION
	.align		4
.L_6027:
        /*0088*/ 	.byte	0x03, 0x5f
        /*008a*/ 	.short	0x0101


	//----- nvinfo : EIATTR_SYSCALL_OFFSETS
	.align		4
        /*008c*/ 	.byte	0x04, 0x46
        /*008e*/ 	.short	(.L_6029 - .L_6028)


	//   ....[0]....
.L_6028:
        /*0090*/ 	.word	0x00000ef0


	//   ....[1]....
        /*0094*/ 	.word	0x00001df0


	//   ....[2]....
        /*0098*/ 	.word	0x00002d00


	//   ....[3]....
        /*009c*/ 	.word	0x00003be0


	//   ....[4]....
        /*00a0*/ 	.word	0x000052e0


	//   ....[5]....
        /*00a4*/ 	.word	0x000061e0


	//   ....[6]....
        /*00a8*/ 	.word	0x00007080


	//   ....[7]....
        /*00ac*/ 	.word	0x00007f40


	//----- nvinfo : EIATTR_EXIT_INSTR_OFFSETS
	.align		4
.L_6029:
        /*00b0*/ 	.byte	0x04, 0x1c
        /*00b2*/ 	.short	(.L_6031 - .L_6030)


	//   ....[0]....
.L_6030:
        /*00b4*/ 	.word	0x00007100


	//   ....[1]....
        /*00b8*/ 	.word	0x00007230


	//   ....[2]....
        /*00bc*/ 	.word	0x00007250


	//   ....[3]....
        /*00c0*/ 	.word	0x000072d0


	//   ....[4]....
        /*00c4*/ 	.word	0x000072f0


	//   ....[5]....
        /*00c8*/ 	.word	0x00007310


	//   ....[6]....
        /*00cc*/ 	.word	0x000073a0


	//   ....[7]....
        /*00d0*/ 	.word	0x000073e0


	//   ....[8]....
        /*00d4*/ 	.word	0x00007480


	//   ....[9]....
        /*00d8*/ 	.word	0x000074d0


	//   ....[10]....
        /*00dc*/ 	.word	0x00007500


	//   ....[11]....
        /*00e0*/ 	.word	0x000075d0


	//   ....[12]....
        /*00e4*/ 	.word	0x00007610


	//   ....[13]....
        /*00e8*/ 	.word	0x000077a0


	//   ....[14]....
        /*00ec*/ 	.word	0x00007900


	//   ....[15]....
        /*00f0*/ 	.word	0x00007940


	//   ....[16]....
        /*00f4*/ 	.word	0x000079e0


	//   ....[17]....
        /*00f8*/ 	.word	0x00007b60


	//   ....[18]....
        /*00fc*/ 	.word	0x00007ce0


	//   ....[19]....
        /*0100*/ 	.word	0x00007e40


	//   ....[20]....
        /*0104*/ 	.word	0x00007f50


	//   ....[21]....
        /*0108*/ 	.word	0x00007f70


	//   ....[22]....
        /*010c*/ 	.word	0x00007f90


	//----- nvinfo : EIATTR_MAX_THREADS
	.align		4
.L_6031:
        /*0110*/ 	.byte	0x04, 0x05
        /*0112*/ 	.short	(.L_6033 - .L_6032)
.L_6032:
        /*0114*/ 	.word	0x00000080
        /*0118*/ 	.word	0x00000001
        /*011c*/ 	.word	0x00000001


	//----- nvinfo : EIATTR_CRS_STACK_SIZE
	.align		4
.L_6033:
        /*0120*/ 	.byte	0x04, 0x1e
        /*0122*/ 	.short	(.L_6035 - .L_6034)
.L_6034:
        /*0124*/ 	.word	0x00000000


	//----- nvinfo : EIATTR_CBANK_PARAM_SIZE
	.align		4
.L_6035:
        /*0128*/ 	.byte	0x03, 0x19
        /*012a*/ 	.short	0x0034


	//----- nvinfo : EIATTR_PARAM_CBANK
	.align		4
        /*012c*/ 	.byte	0x04, 0x0a
        /*012e*/ 	.short	(.L_6037 - .L_6036)
	.align		4
.L_6036:
        /*0130*/ 	.word	index@(.nv.constant0._ZN2at6native27unrolled_elementwise_kernelIZNS0_50_GLOBAL__N__2680c7bb_12_PowKernel_cu_140f0503_289629pow_tensor_scalar_kernel_implIllEEvRNS_18TensorIteratorBaseET0_EUllE1_St5arrayIPcLm2EELi4E23TrivialOffsetCalculatorILi1EjESC_NS0_6memory12LoadWithCastILi1EEENSD_13StoreWithCastILi1EEEEEviT_S6_T2_T3_T4_T5_)
        /*0134*/ 	.short	0x0210
        /*0136*/ 	.short	0x0034


	//----- nvinfo : EIATTR_SW_WAR
	.align		4
.L_6037:
        /*0138*/ 	.byte	0x04, 0x36
        /*013a*/ 	.short	(.L_6039 - .L_6038)
.L_6038:
        /*013c*/ 	.word	0x00000008
.L_6039:


//--------------------- .nv.info._ZN2at6native18elementwise_kernelILi128ELi2EZNS0_22gpu_kernel_impl_nocastIZNS0_50_GLOBAL__N__2680c7bb_12_PowKernel_cu_140f0503_289629pow_tensor_scalar_kernel_implIllEEvRNS_18TensorIteratorBaseET0_EUllE1_EEvS6_RKT_EUliE_EEviT1_ --------------------------
	.section	.nv.info._ZN2at6native18elementwise_kernelILi128ELi2EZNS0_22gpu_kernel_impl_nocastIZNS0_50_GLOBAL__N__2680c7bb_12_PowKernel_cu_140f0503_289629pow_tensor_scalar_kernel_implIllEEvRNS_18TensorIteratorBaseET0_EUllE1_EEvS6_RKT_EUliE_EEviT1_,"",@"SHT_CUDA_INFO"
	.sectionflags	@""
	.align	4


	//----- nvinfo : EIATTR_CUDA_API_VERSION
	.align		4
        /*0000*/ 	.byte	0x04, 0x37
        /*0002*/ 	.short	(.L_6041 - .L_6040)
.L_6040:
        /*0004*/ 	.word	0x00000082


	//----- nvinfo : EIATTR_KPARAM_INFO
	.align		4
.L_6041:
        /*0008*/ 	.byte	0x04, 0x17
        /*000a*/ 	.short	(.L_6043 - .L_6042)
.L_6042:
        /*000c*/ 	.word	0x00000000
        /*0010*/ 	.short	0x0001
        /*0012*/ 	.short	0x0008
        /*0014*/ 	.byte	0x00, 0xf0, 0x61, 0x08


	//----- nvinfo : EIATTR_KPARAM_INFO
	.align		4
.L_6043:
        /*0018*/ 	.byte	0x04, 0x17
        /*001a*/ 	.short	(.L_6045 - .L_6044)
.L_6044:
        /*001c*/ 	.word	0x00000000
        /*0020*/ 	.short	0x0000
        /*0022*/ 	.short	0x0000
        /*0024*/ 	.byte	0x00, 0xf0, 0x11, 0x00


	//----- nvinfo : EIATTR_SPARSE_MMA_MASK
	.align		4
.L_6045:
        /*0028*/ 	.byte	0x03, 0x50
        /*002a*/ 	.short	0x0000


	//----- nvinfo : EIATTR_MAXREG_COUNT
	.align		4
        /*002c*/ 	.byte	0x03, 0x1b
        /*002e*/ 	.short	0x0080


	//----- nvinfo : EIATTR_MERCURY_ISA_VERSION
	.align		4
        /*0030*/ 	.byte	0x03, 0x5f
        /*0032*/ 	.short	0x0101


	//----- nvinfo : EIATTR_EXIT_INSTR_OFFSETS
	.align		4
        /*0034*/ 	.byte	0x04, 0x1c
        /*0036*/ 	.short	(.L_6047 - .L_6046)


	//   ....[0]....
.L_6046:
        /*0038*/ 	.word	0x000015f0


	//   ....[1]....
        /*003c*/ 	.word	0x00002af0


	//----- nvinfo : EIATTR_MAX_THREADS
	.align		4
.L_6047:
        /*0040*/ 	.byte	0x04, 0x05
        /*0042*/ 	.short	(.L_6049 - .L_6048)
.L_6048:
        /*0044*/ 	.word	0x00000080
        /*0048*/ 	.word	0x00000001
        /*004c*/ 	.word	0x00000001


	//----- nvinfo : EIATTR_CRS_STACK_SIZE
	.align		4
.L_6049:
        /*0050*/ 	.byte	0x04, 0x1e
        /*0052*/ 	.short	(.L_6051 - .L_6050)
.L_6050:
        /*0054*/ 	.word	0x00000000


	//----- nvinfo : EIATTR_CBANK_PARAM_SIZE
	.align		4
.L_6051:
        /*0058*/ 	.byte	0x03, 0x19
        /*005a*/ 	.short	0x0220


	//----- nvinfo : EIATTR_PARAM_CBANK
	.align		4
        /*005c*/ 	.byte	0x04, 0x0a
        /*005e*/ 	.short	(.L_6053 - .L_6052)
	.align		4
.L_6052:
        /*0060*/ 	.word	index@(.nv.constant0._ZN2at6native18elementwise_kernelILi128ELi2EZNS0_22gpu_kernel_impl_nocastIZNS0_50_GLOBAL__N__2680c7bb_12_PowKernel_cu_140f0503_289629pow_tensor_scalar_kernel_implIllEEvRNS_18TensorIteratorBaseET0_EUllE1_EEvS6_RKT_EUliE_EEviT1_)
        /*0064*/ 	.short	0x0210
        /*0066*/ 	.short	0x0220


	//----- nvinfo : EIATTR_SW_WAR
	.align		4
.L_6053:
        /*0068*/ 	.byte	0x04, 0x36
        /*006a*/ 	.short	(.L_6055 - .L_6054)
.L_6054:
        /*006c*/ 	.word	0x00000008
.L_6055:


//--------------------- .nv.info._ZN2at6native27unrolled_elementwise_kernelIZNS0_50_GLOBAL__N__2680c7bb_12_PowKernel_cu_140f0503_289629pow_tensor_scalar_kernel_implIllEEvRNS_18TensorIteratorBaseET0_EUllE1_St5arrayIPcLm2EELi4E23TrivialOffsetCalculatorILi1EjESC_NS0_6memory15LoadWithoutCastENSD_16StoreWithoutCastEEEviT_S6_T2_T3_T4_T5_ --------------------------
	.section	.nv.info._ZN2at6native27unrolled_elementwise_kernelIZNS0_50_GLOBAL__N__2680c7bb_12_PowKernel_cu_140f0503_289629pow_tensor_scalar_kernel_implIllEEvRNS_18TensorIteratorBaseET0_EUllE1_St5arrayIPcLm2EELi4E23TrivialOffsetCalculatorILi1EjESC_NS0_6memory15LoadWithoutCastENSD_16StoreWithoutCastEEEviT_S6_T2_T3_T4_T5_,"",@"SHT_CUDA_INFO"
	.sectionflags	@""
	.align	4


	//----- nvinfo : EIATTR_CUDA_API_VERSION
	.align		4
        /*0000*/ 	.byte	0x04, 0x37
        /*0002*/ 	.short	(.L_6057 - .L_6056)
.L_6056:
        /*0004*/ 	.word	0x00000082


	//----- nvinfo : EIATTR_KPARAM_INFO
	.align		4
.L_6057:
        /*0008*/ 	.byte	0x04, 0x17
        /*000a*/ 	.short	(.L_6059 - .L_6058)
.L_6058:
        /*000c*/ 	.word	0x00000000
        /*0010*/ 	.short	0x0006
        /*0012*/ 	.short	0x0023
        /*0014*/ 	.byte	0x00, 0xf0, 0x05, 0x00


	//----- nvinfo : EIATTR_KPARAM_INFO
	.align		4
.L_6059:
        /*0018*/ 	.byte	0x04, 0x17
        /*001a*/ 	.short	(.L_6061 - .L_6060)
.L_6060:
        /*001c*/ 	.word	0x00000000
        /*0020*/ 	.short	0x0005
        /*0022*/ 	.short	0x0022
        /*0024*/ 	.byte	0x00, 0xf0, 0x05, 0x00


	//----- nvinfo : EIATTR_KPARAM_INFO
	.align		4
.L_6061:
        /*0028*/ 	.byte	0x04, 0x17
        /*002a*/ 	.short	(.L_6063 - .L_6062)
.L_6062:
        /*002c*/ 	.word	0x00000000
        /*0030*/ 	.short	0x0004
        /*0032*/ 	.short	0x0021
        /*0034*/ 	.byte	0x00, 0xf0, 0x05, 0x00


	//----- nvinfo : EIATTR_KPARAM_INFO
	.align		4
.L_6063:
        /*0038*/ 	.byte	0x04, 0x17
        /*003a*/ 	.short	(.L_6065 - .L_6064)
.L_6064:
        /*003c*/ 	.word	0x00000000
        /*0040*/ 	.short	0x0003
        /*0042*/ 	.short	0x0020
        /*0044*/ 	.byte	0x00, 0xf0, 0x05, 0x00


	//----- nvinfo : EIATTR_KPARAM_INFO
	.align		4
.L_6065:
        /*0048*/ 	.byte	0x04, 0x17
        /*004a*/ 	.short	(.L_6067 - .L_6066)
.L_6066:
        /*004c*/ 	.word	0x00000000
        /*0050*/ 	.short	0x0002
        /*0052*/ 	.short	0x0010
        /*0054*/ 	.byte	0x00, 0xf0, 0x41, 0x00


	//----- nvinfo : EIATTR_KPARAM_INFO
	.align		4
.L_6067:
        /*0058*/ 	.byte	0x04, 0x17
        /*005a*/ 	.short	(.L_6069 - .L_6068)
.L_6068:
        /*005c*/ 	.word	0x00000000
        /*0060*/ 	.short	0x0001
        /*0062*/ 	.short	0x0008
        /*0064*/ 	.byte	0x00, 0xf0, 0x21, 0x00


	//----- nvinfo : EIATTR_KPARAM_INFO
	.align		4
.L_6069:
        /*0068*/ 	.byte	0x04, 0x17
        /*006a*/ 	.short	(.L_6071 - .L_6070)
.L_6070:
        /*006c*/ 	.word	0x00000000
        /*0070*/ 	.short	0x0000
        /*0072*/ 	.short	0x0000
        /*0074*/ 	.byte	0x00, 0xf0, 0x11, 0x00


	//----- nvinfo : EIATTR_SPARSE_MMA_MASK
	.align		4
.L_6071:
        /*0078*/ 	.byte	0x03, 0x50
        /*007a*/ 	.short	0x0000


	//----- nvinfo : EIATTR_MAXREG_COUNT
	.align		4
        /*007c*/ 	.byte	0x03, 0x1b
        /*007e*/ 	.short	0x00ff


	//----- nvinfo : EIATTR_MERCURY_ISA_VERSION
	.align		4
        /*0080*/ 	.byte	0x03, 0x5f
        /*0082*/ 	.short	0x0101


	//----- nvinfo : EIATTR_EXIT_INSTR_OFFSETS
	.align		4
        /*0084*/ 	.byte	0x04, 0x1c
        /*0086*/ 	.short	(.L_6073 - .L_6072)


	//   ....[0]....
.L_6072:
        /*0088*/ 	.word	0x00000a60


	//   ....[1]....
        /*008c*/ 	.word	0x00000ab0


	//----- nvinfo : EIATTR_MAX_THREADS
	.align		4
.L_6073:
        /*0090*/ 	.byte	0x04, 0x05
        /*0092*/ 	.short	(.L_6075 - .L_6074)
.L_6074:
        /*0094*/ 	.word	0x00000080
        /*0098*/ 	.word	0x00000001
        /*009c*/ 	.word	0x00000001


	//----- nvinfo : EIATTR_CRS_STACK_SIZE
	.align		4
.L_6075:
        /*00a0*/ 	.byte	0x04, 0x1e
        /*00a2*/ 	.short	(.L_6077 - .L_6076)
.L_6076:
        /*00a4*/ 	.word	0x00000000


	//----- nvinfo : EIATTR_CBANK_PARAM_SIZE
	.align		4
.L_6077:
        /*00a8*/ 	.byte	0x03, 0x19
        /*00aa*/ 	.short	0x0024


	//----- nvinfo : EIATTR_PARAM_CBANK
	.align		4
        /*00ac*/ 	.byte	0x04, 0x0a
        /*00ae*/ 	.short	(.L_6079 - .L_6078)
	.align		4
.L_6078:
        /*00b0*/ 	.word	index@(.nv.constant0._ZN2at6native27unrolled_elementwise_kernelIZNS0_50_GLOBAL__N__2680c7bb_12_PowKernel_cu_140f0503_289629pow_tensor_scalar_kernel_implIllEEvRNS_18TensorIteratorBaseET0_EUllE1_St5arrayIPcLm2EELi4E23TrivialOffsetCalculatorILi1EjESC_NS0_6memory15LoadWithoutCastENSD_16StoreWithoutCastEEEviT_S6_T2_T3_T4_T5_)
        /*00b4*/ 	.short	0x0210
        /*00b6*/ 	.short	0x0024


	//----- nvinfo : EIATTR_SW_WAR
	.align		4
.L_6079:
        /*00b8*/ 	.byte	0x04, 0x36
        /*00ba*/ 	.short	(.L_6081 - .L_6080)
.L_6080:
        /*00bc*/ 	.word	0x00000008
.L_6081:


//--------------------- .nv.info._ZN2at6native29vectorized_elementwise_kernelILi2EZNS0_50_GLOBAL__N__2680c7bb_12_PowKernel_cu_140f0503_289629pow_tensor_scalar_kernel_implIllEEvRNS_18TensorIteratorBaseET0_EUllE1_St5arrayIPcLm2EEEEviS6_T1_ --------------------------
	.section	.nv.info._ZN2at6native29vectorized_elementwise_kernelILi2EZNS0_50_GLOBAL__N__2680c7bb_12_PowKernel_cu_140f0503_289629pow_tensor_scalar_kernel_implIllEEvRNS_18TensorIteratorBaseET0_EUllE1_St5arrayIPcLm2EEEEviS6_T1_,"",@"SHT_CUDA_INFO"
	.sectionflags	@""
	.align	4


	//----- nvinfo : EIATTR_CUDA_API_VERSION
	.align		4
        /*0000*/ 	.byte	0x04, 0x37
        /*0002*/ 	.short	(.L_6083 - .L_6082)
.L_6082:
        /*0004*/ 	.word	0x00000082


	//----- nvinfo : EIATTR_KPARAM_INFO
	.align		4
.L_6083:
        /*0008*/ 	.byte	0x04, 0x17
        /*000a*/ 	.short	(.L_6085 - .L_6084)
.L_6084:
        /*000c*/ 	.word	0x00000000
        /*0010*/ 	.short	0x0002
        /*0012*/ 	.short	0x0010
        /*0014*/ 	.byte	0x00, 0xf0, 0x41, 0x00


	//----- nvinfo : EIATTR_KPARAM_INFO
	.align		4
.L_6085:
        /*0018*/ 	.byte	0x04, 0x17
        /*001a*/ 	.short	(.L_6087 - .L_6086)
.L_6086:
        /*001c*/ 	.word	0x00000000
        /*0020*/ 	.short	0x0001
        /*0022*/ 	.short	0x0008
        /*0024*/ 	.byte	0x00, 0xf0, 0x21, 0x00


	//----- nvinfo : EIATTR_KPARAM_INFO
	.align		4
.L_6087:
        /*0028*/ 	.byte	0x04, 0x17
        /*002a*/ 	.short	(.L_6089 - .L_6088)
.L_6088:
        /*002c*/ 	.word	0x00000000
        /*0030*/ 	.short	0x0000
        /*0032*/ 	.short	0x0000
        /*0034*/ 	.byte	0x00, 0xf0, 0x11, 0x00


	//----- nvinfo : EIATTR_SPARSE_MMA_MASK
	.align		4
.L_6089:
        /*0038*/ 	.byte	0x03, 0x50
        /*003a*/ 	.short	0x0000


	//----- nvinfo : EIATTR_MAXREG_COUNT
	.align		4
        /*003c*/ 	.byte	0x03, 0x1b
        /*003e*/ 	.short	0x00ff


	//----- nvinfo : EIATTR_MERCURY_ISA_VERSION
	.align		4
        /*0040*/ 	.byte	0x03, 0x5f
        /*0042*/ 	.short	0x0101


	//----- nvinfo : EIATTR_EXIT_INSTR_OFFSETS
	.align		4
        /*0044*/ 	.byte	0x04, 0x1c
        /*0046*/ 	.short	(.L_6091 - .L_6090)


	//   ....[0]....
.L_6090:
        /*0048*/ 	.word	0x00000d70


	//   ....[1]....
        /*004c*/ 	.word	0x000022d0


	//   ....[2]....
        /*0050*/ 	.word	0x00002320


	//----- nvinfo : EIATTR_MAX_THREADS
	.align		4
.L_6091:
        /*0054*/ 	.byte	0x04, 0x05
        /*0056*/ 	.short	(.L_6093 - .L_6092)
.L_6092:
        /*0058*/ 	.word	0x00000080
        /*005c*/ 	.word	0x00000001
        /*0060*/ 	.word	0x00000001


	//----- nvinfo : EIATTR_CRS_STACK_SIZE
	.align		4
.L_6093:
        /*0064*/ 	.byte	0x04, 0x1e
        /*0066*/ 	.short	(.L_6095 - .L_6094)
.L_6094:
        /*0068*/ 	.word	0x00000000


	//----- nvinfo : EIATTR_CBANK_PARAM_SIZE
	.align		4
.L_6095:
        /*006c*/ 	.byte	0x03, 0x19
        /*006e*/ 	.short	0x0020


	//----- nvinfo : EIATTR_PARAM_CBANK
	.align		4
        /*0070*/ 	.byte	0x04, 0x0a
        /*0072*/ 	.short	(.L_6097 - .L_6096)
	.align		4
.L_6096:
        /*0074*/ 	.word	index@(.nv.constant0._ZN2at6native29vectorized_elementwise_kernelILi2EZNS0_50_GLOBAL__N__2680c7bb_12_PowKernel_cu_140f0503_289629pow_tensor_scalar_kernel_implIllEEvRNS_18TensorIteratorBaseET0_EUllE1_St5arrayIPcLm2EEEEviS6_T1_)
        /*0078*/ 	.short	0x0210
        /*007a*/ 	.short	0x0020


	//----- nvinfo : EIATTR_SW_WAR
	.align		4
.L_6097:
        /*007c*/ 	.byte	0x04, 0x36
        /*007e*/ 	.short	(.L_6099 - .L_6098)
.L_6098:
        /*0080*/ 	.word	0x00000008
.L_6099:


//--------------------- .nv.info._ZN2at6native29vectorized_elementwise_kernelILi4EZNS0_50_GLOBAL__N__2680c7bb_12_PowKernel_cu_140f0503_289629pow_tensor_scalar_kernel_implIllEEvRNS_18TensorIteratorBaseET0_EUllE1_St5arrayIPcLm2EEEEviS6_T1_ --------------------------
	.section	.nv.info._ZN2at6native29vectorized_elementwise_kernelILi4EZNS0_50_GLOBAL__N__2680c7bb_12_PowKernel_cu_140f0503_289629pow_tensor_scalar_kernel_implIllEEvRNS_18TensorIteratorBaseET0_EUllE1_St5arrayIPcLm2EEEEviS6_T1_,"",@"SHT_CUDA_INFO"
	.sectionflags	@""
	.align	4


	//----- nvinfo : EIATTR_CUDA_API_VERSION
	.align		4
        /*0000*/ 	.byte	0x04, 0x37
        /*0002*/ 	.short	(.L_6101 - .L_6100)
.L_6100:
        /*0004*/ 	.word	0x00000082


	//----- nvinfo : EIATTR_KPARAM_INFO
	.align		4
.L_6101:
        /*0008*/ 	.byte	0x04, 0x17
        /*000a*/ 	.short	(.L_6103 - .L_6102)
.L_6102:
        /*000c*/ 	.word	0x00000000
        /*0010*/ 	.short	0x0002
        /*0012*/ 	.short	0x0010
        /*0014*/ 	.byte	0x00, 0xf0, 0x41, 0x00


	//----- nvinfo : EIATTR_KPARAM_INFO
	.align		4
.L_6103:
        /*0018*/ 	.byte	0x04, 0x17
        /*001a*/ 	.short	(.L_6105 - .L_6104)
.L_6104:
        /*001c*/ 	.word	0x00000000
        /*0020*/ 	.short	0x0001
        /*0022*/ 	.short	0x0008
        /*0024*/ 	.byte	0x00, 0xf0, 0x21, 0x00


	//----- nvinfo : EIATTR_KPARAM_INFO
	.align		4
.L_6105:
        /*0028*/ 	.byte	0x04, 0x17
        /*002a*/ 	.short	(.L_6107 - .L_6106)
.L_6106:
        /*002c*/ 	.word	0x00000000
        /*0030*/ 	.short	0x0000
        /*0032*/ 	.short	0x0000
        /*0034*/ 	.byte	0x00, 0xf0, 0x11, 0x00


	//----- nvinfo : EIATTR_SPARSE_MMA_MASK
	.align		4
.L_6107:
        /*0038*/ 	.byte	0x03, 0x50
        /*003a*/ 	.short	0x0000


	//----- nvinfo : EIATTR_MAXREG_COUNT
	.align		4
        /*003c*/ 	.byte	0x03, 0x1b
        /*003e*/ 	.short	0x00ff


	//----- nvinfo : EIATTR_MERCURY_ISA_VERSION
	.align		4
        /*0040*/ 	.byte	0x03, 0x5f
        /*0042*/ 	.short	0x0101


	//----- nvinfo : EIATTR_EXIT_INSTR_OFFSETS
	.align		4
        /*0044*/ 	.byte	0x04, 0x1c
        /*0046*/ 	.short	(.L_6109 - .L_6108)


	//   ....[0]....
.L_6108:
        /*0048*/ 	.word	0x00000d70


	//   ....[1]....
        /*004c*/ 	.word	0x000022d0


	//   ....[2]....
        /*0050*/ 	.word	0x00002320


	//----- nvinfo : EIATTR_MAX_THREADS
	.align		4
.L_6109:
        /*0054*/ 	.byte	0x04, 0x05
        /*0056*/ 	.short	(.L_6111 - .L_6110)
.L_6110:
        /*0058*/ 	.word	0x00000080
        /*005c*/ 	.word	0x00000001
        /*0060*/ 	.word	0x00000001


	//----- nvinfo : EIATTR_CRS_STACK_SIZE
	.align		4
.L_6111:
        /*0064*/ 	.byte	0x04, 0x1e
        /*0066*/ 	.short	(.L_6113 - .L_6112)
.L_6112:
        /*0068*/ 	.word	0x00000000


	//----- nvinfo : EIATTR_CBANK_PARAM_SIZE
	.align		4
.L_6113:
        /*006c*/ 	.byte	0x03, 0x19
        /*006e*/ 	.short	0x0020


	//----- nvinfo : EIATTR_PARAM_CBANK
	.align		4
        /*0070*/ 	.byte	0x04, 0x0a
        /*0072*/ 	.short	(.L_6115 - .L_6114)
	.align		4
.L_6114:
        /*0074*/ 	.word	index@(.nv.constant0._ZN2at6native29vectorized_elementwise_kernelILi4EZNS0_50_GLOBAL__N__2680c7bb_12_PowKernel_cu_140f0503_289629pow_tensor_scalar_kernel_implIllEEvRNS_18TensorIteratorBaseET0_EUllE1_St5arrayIPcLm2EEEEviS6_T1_)
        /*0078*/ 	.short	0x0210
        /*007a*/ 	.short	0x0020


	//----- nvinfo : EIATTR_SW_WAR
	.align		4
.L_6115:
        /*007c*/ 	.byte	0x04, 0x36
        /*007e*/ 	.short	(.L_6117 - .L_6116)
.L_6116:
        /*0080*/ 	.word	0x00000008
.L_6117:


//--------------------- .nv.info._ZN2at6native29vectorized_elementwise_kernelILi8EZNS0_50_GLOBAL__N__2680c7bb_12_PowKernel_cu_140f0503_289629pow_tensor_scalar_kernel_implIllEEvRNS_18TensorIteratorBaseET0_EUllE1_St5arrayIPcLm2EEEEviS6_T1_ --------------------------
	.section	.nv.info._ZN2at6native29vectorized_elementwise_kernelILi8EZNS0_50_GLOBAL__N__2680c7bb_12_PowKernel_cu_140f0503_289629pow_tensor_scalar_kernel_implIllEEvRNS_18TensorIteratorBaseET0_EUllE1_St5arrayIPcLm2EEEEviS6_T1_,"",@"SHT_CUDA_INFO"
	.sectionflags	@""
	.align	4


	//----- nvinfo : EIATTR_CUDA_API_VERSION
	.align		4
        /*0000*/ 	.byte	0x04, 0x37
        /*0002*/ 	.short	(.L_6119 - .L_6118)
.L_6118:
        /*0004*/ 	.word	0x00000082


	//----- nvinfo : EIATTR_KPARAM_INFO
	.align		4
.L_6119:
        /*0008*/ 	.byte	0x04, 0x17
        /*000a*/ 	.short	(.L_6121 - .L_6120)
.L_6120:
        /*000c*/ 	.word	0x00000000
        /*0010*/ 	.short	0x0002
        /*0012*/ 	.short	0x0010
        /*0014*/ 	.byte	0x00, 0xf0, 0x41, 0x00


	//----- nvinfo : EIATTR_KPARAM_INFO
	.align		4
.L_6121:
        /*0018*/ 	.byte	0x04, 0x17
        /*001a*/ 	.short	(.L_6123 - .L_6122)
.L_6122:
        /*001c*/ 	.word	0x00000000
        /*0020*/ 	.short	0x0001
        /*0022*/ 	.short	0x0008
        /*0024*/ 	.byte	0x00, 0xf0, 0x21, 0x00


	//----- nvinfo : EIATTR_KPARAM_INFO
	.align		4
.L_6123:
        /*0028*/ 	.byte	0x04, 0x17
        /*002a*/ 	.short	(.L_6125 - .L_6124)
.L_6124:
        /*002c*/ 	.word	0x00000000
        /*0030*/ 	.short	0x0000
        /*0032*/ 	.short	0x0000
        /*0034*/ 	.byte	0x00, 0xf0, 0x11, 0x00


	//----- nvinfo : EIATTR_SPARSE_MMA_MASK
	.align		4
.L_6125:
        /*0038*/ 	.byte	0x03, 0x50
        /*003a*/ 	.short	0x0000


	//----- nvinfo : EIATTR_MAXREG_COUNT
	.align		4
        /*003c*/ 	.byte	0x03, 0x1b
        /*003e*/ 	.short	0x00ff


	//----- nvinfo : EIATTR_MERCURY_ISA_VERSION
	.align		4
        /*0040*/ 	.byte	0x03, 0x5f
        /*0042*/ 	.short	0x0101


	//----- nvinfo : EIATTR_EXIT_INSTR_OFFSETS
	.align		4
        /*0044*/ 	.byte	0x04, 0x1c
        /*0046*/ 	.short	(.L_6127 - .L_6126)


	//   ....[0]....
.L_6126:
        /*0048*/ 	.word	0x00000d70


	//   ....[1]....
        /*004c*/ 	.word	0x000022d0


	//   ....[2]....
        /*0050*/ 	.word	0x00002320


	//----- nvinfo : EIATTR_MAX_THREADS
	.align		4
.L_6127:
        /*0054*/ 	.byte	0x04, 0x05
        /*0056*/ 	.short	(.L_6129 - .L_6128)
.L_6128:
        /*0058*/ 	.word	0x00000080
        /*005c*/ 	.word	0x00000001
        /*0060*/ 	.word	0x00000001


	//----- nvinfo : EIATTR_CRS_STACK_SIZE
	.align		4
.L_6129:
        /*0064*/ 	.byte	0x04, 0x1e
        /*0066*/ 	.short	(.L_6131 - .L_6130)
.L_6130:
        /*0068*/ 	.word	0x00000000


	//----- nvinfo : EIATTR_CBANK_PARAM_SIZE
	.align		4
.L_6131:
        /*006c*/ 	.byte	0x03, 0x19
        /*006e*/ 	.short	0x0020


	//----- nvinfo : EIATTR_PARAM_CBANK
	.align		4
        /*0070*/ 	.byte	0x04, 0x0a
        /*0072*/ 	.short	(.L_6133 - .L_6132)
	.align		4
.L_6132:
        /*0074*/ 	.word	index@(.nv.constant0._ZN2at6native29vectorized_elementwise_kernelILi8EZNS0_50_GLOBAL__N__2680c7bb_12_PowKernel_cu_140f0503_289629pow_tensor_scalar_kernel_implIllEEvRNS_18TensorIteratorBaseET0_EUllE1_St5arrayIPcLm2EEEEviS6_T1_)
        /*0078*/ 	.short	0x0210
        /*007a*/ 	.short	0x0020


	//----- nvinfo : EIATTR_SW_WAR
	.align		4
.L_6133:
        /*007c*/ 	.byte	0x04, 0x36
        /*007e*/ 	.short	(.L_6135 - .L_6134)
.L_6134:
        /*0080*/ 	.word	0x00000008
.L_6135:


//--------------------- .nv.info._ZN2at6native18elementwise_kernelILi128ELi4EZNS0_15gpu_kernel_implIZNS0_50_GLOBAL__N__2680c7bb_12_PowKernel_cu_140f0503_289629pow_tensor_scalar_kernel_implIllEEvRNS_18TensorIteratorBaseET0_EUllE0_EEvS6_RKT_EUliE_EEviT1_ --------------------------
	.section	.nv.info._ZN2at6native18elementwise_kernelILi128ELi4EZNS0_15gpu_kernel_implIZNS0_50_GLOBAL__N__2680c7bb_12_PowKernel_cu_140f0503_289629pow_tensor_scalar_kernel_implIllEEvRNS_18TensorIteratorBaseET0_EUllE0_EEvS6_RKT_EUliE_EEviT1_,"",@"SHT_CUDA_INFO"
	.sectionflags	@""
	.align	4


	//----- nvinfo : EIATTR_CUDA_API_VERSION
	.align		4
        /*0000*/ 	.byte	0x04, 0x37
        /*0002*/ 	.short	(.L_6137 - .L_6136)
.L_6136:
        /*0004*/ 	.word	0x00000082


	//----- nvinfo : EIATTR_KPARAM_INFO
	.align		4
.L_6137:
        /*0008*/ 	.byte	0x04, 0x17
        /*000a*/ 	.short	(.L_6139 - .L_6138)
.L_6138:
        /*000c*/ 	.word	0x00000000
        /*0010*/ 	.short	0x0001
        /*0012*/ 	.short	0x0008
        /*0014*/ 	.byte	0x00, 0xf0, 0x81, 0x08


	//----- nvinfo : EIATTR_KPARAM_INFO
	.align		4
.L_6139:
        /*0018*/ 	.byte	0x04, 0x17
        /*001a*/ 	.short	(.L_6141 - .L_6140)
.L_6140:
        /*001c*/ 	.word	0x00000000
        /*0020*/ 	.short	0x0000
        /*0022*/ 	.short	0x0000
        /*0024*/ 	.byte	0x00, 0xf0, 0x11, 0x00


	//----- nvinfo : EIATTR_SPARSE_MMA_MASK
	.align		4
.L_6141:
        /*0028*/ 	.byte	0x03, 0x50
        /*002a*/ 	.short	0x0000


	//----- nvinfo : EIATTR_MAXREG_COUNT
	.align		4
        /*002c*/ 	.byte	0x03, 0x1b
        /*002e*/ 	.short	0x0080


	//----- nvinfo : EIATTR_EXTERNS
	.align		4
        /*0030*/ 	.byte	0x04, 0x0f
        /*0032*/ 	.short	(.L_6143 - .L_6142)


	//   ....[0]....
	.align		4
.L_6142:
        /*0034*/ 	.word	index@(__assertfail)


	//----- nvinfo : EIATTR_MERCURY_ISA_VERSION
	.align		4
.L_6143:
        /*0038*/ 	.byte	0x03, 0x5f
        /*003a*/ 	.short	0x0101


	//----- nvinfo : EIATTR_SYSCALL_OFFSETS
	.align		4
        /*003c*/ 	.byte	0x04, 0x46
        /*003e*/ 	.short	(.L_6145 - .L_6144)


	//   ....[0]....
.L_6144:
        /*0040*/ 	.word	0x000021c0


	//   ....[1]....
        /*0044*/ 	.word	0x000030b0


	//   ....[2]....
        /*0048*/ 	.word	0x00005290


	//   ....[3]....
        /*004c*/ 	.word	0x00006180


	//   ....[4]....
        /*0050*/ 	.word	0x00008350


	//   ....[5]....
        /*0054*/ 	.word	0x00009240


	//   ....[6]....
        /*0058*/ 	.word	0x0000b400


	//   ....[7]....
        /*005c*/ 	.word	0x0000c2f0


	//----- nvinfo : EIATTR_EXIT_INSTR_OFFSETS
	.align		4
.L_6145:
        /*0060*/ 	.byte	0x04, 0x1c
        /*0062*/ 	.short	(.L_6147 - .L_6146)


	//   ....[0]....
.L_6146:
        /*0064*/ 	.word	0x000092d0


	//   ....[1]....
        /*0068*/ 	.word	0x0000b5d0


	//   ....[2]....
        /*006c*/ 	.word	0x0000b5f0


	//   ....[3]....
        /*0070*/ 	.word	0x0000b670


	//   ....[4]....
        /*0074*/ 	.word	0x0000b690


	//   ....[5]....
        /*0078*/ 	.word	0x0000b6b0


	//   ....[6]....
        /*007c*/ 	.word	0x0000b740


	//   ....[7]....
        /*0080*/ 	.word	0x0000b780


	//   ....[8]....
        /*0084*/ 	.word	0x0000b820


	//   ....[9]....
        /*0088*/ 	.word	0x0000b870


	//   ....[10]....
        /*008c*/ 	.word	0x0000b8a0


	//   ....[11]....
        /*0090*/ 	.word	0x0000b970


	//   ....[12]....
        /*0094*/ 	.word	0x0000b9b0


	//   ....[13]....
        /*0098*/ 	.word	0x0000bb40


	//   ....[14]....
        /*009c*/ 	.word	0x0000bca0


	//   ....[15]....
        /*00a0*/ 	.word	0x0000bce0


	//   ....[16]....
        /*00a4*/ 	.word	0x0000bd80


	//   ....[17]....
        /*00a8*/ 	.word	0x0000bf00


	//   ....[18]....
        /*00ac*/ 	.word	0x0000c080


	//   ....[19]....
        /*00b0*/ 	.word	0x0000c1f0


	//   ....[20]....
        /*00b4*/ 	.word	0x0000c300


	//   ....[21]....
        /*00b8*/ 	.word	0x0000c320


	//   ....[22]....
        /*00bc*/ 	.word	0x0000c340


	//----- nvinfo : EIATTR_MAX_THREADS
	.align		4
.L_6147:
        /*00c0*/ 	.byte	0x04, 0x05
        /*00c2*/ 	.short	(.L_6149 - .L_6148)
.L_6148:
        /*00c4*/ 	.word	0x00000080
        /*00c8*/ 	.word	0x00000001
        /*00cc*/ 	.word	0x00000001


	//----- nvinfo : EIATTR_CRS_STACK_SIZE
	.align		4
.L_6149:
        /*00d0*/ 	.byte	0x04, 0x1e
        /*00d2*/ 	.short	(.L_6151 - .L_6150)
.L_6150:
        /*00d4*/ 	.word	0x00000000


	//----- nvinfo : EIATTR_CBANK_PARAM_SIZE
	.align		4
.L_6151:
        /*00d8*/ 	.byte	0x03, 0x19
        /*00da*/ 	.short	0x0228


	//----- nvinfo : EIATTR_PARAM_CBANK
	.align		4
        /*00dc*/ 	.byte	0x04, 0x0a
        /*00de*/ 	.short	(.L_6153 - .L_6152)
	.align		4
.L_6152:
        /*00e0*/ 	.word	index@(.nv.constant0._ZN2at6native18elementwise_kernelILi128ELi4EZNS0_15gpu_kernel_implIZNS0_50_GLOBAL__N__2680c7bb_12_PowKernel_cu_140f0503_289629pow_tensor_scalar_kernel_implIllEEvRNS_18TensorIteratorBaseET0_EUllE0_EEvS6_RKT_EUliE_EEviT1_)
        /*00e4*/ 	.short	0x0210
        /*00e6*/ 	.short	0x0228


	//----- nvinfo : EIATTR_SW_WAR
	.align		4
.L_6153:
        /*00e8*/ 	.byte	0x04, 0x36
        /*00ea*/ 	.short	(.L_6155 - .L_6154)
.L_6154:
        /*00ec*/ 	.word	0x00000008
.L_6155:


//--------------------- .nv.info._ZN2at6native27unrolled_elementwise_kernelIZNS0_50_GLOBAL__N__2680c7bb_12_PowKernel_cu_140f0503_289629pow_tensor_scalar_kernel_implIllEEvRNS_18TensorIteratorBaseET0_EUllE0_St5arrayIPcLm2EELi4E23TrivialOffsetCalculatorILi1EjESC_NS0_6memory12LoadWithCastILi1EEENSD_13StoreWithCastILi1EEEEEviT_S6_T2_T3_T4_T5_ --------------------------
	.section	.nv.info._ZN2at6native27unrolled_elementwise_kernelIZNS0_50_GLOBAL__N__2680c7bb_12_PowKernel_cu_140f0503_289629pow_tensor_scalar_kernel_implIllEEvRNS_18TensorIteratorBaseET0_EUllE0_St5arrayIPcLm2EELi4E23TrivialOffsetCalculatorILi1EjESC_NS0_6memory12LoadWithCastILi1EEENSD_13StoreWithCastILi1EEEEEviT_S6_T2_T3_T4_T5_,"",@"SHT_CUDA_INFO"
	.sectionflags	@""
	.align	4


	//----- nvinfo : EIATTR_CUDA_API_VERSION
	.align		4
        /*0000*/ 	.byte	0x04, 0x37
        /*0002*/ 	.short	(.L_6157 - .L_6156)
.L_6156:
        /*0004*/ 	.word	0x00000082


	//----- nvinfo : EIATTR_KPARAM_INFO
	.align		4
.L_6157:
        /*0008*/ 	.byte	0x04, 0x17
        /*000a*/ 	.short	(.L_6159 - .L_6158)
.L_6158:
        /*000c*/ 	.word	0x00000000
        /*0010*/ 	.short	0x0006
        /*0012*/ 	.short	0x002c
        /*0014*/ 	.byte	0x00, 0xf0, 0x21, 0x00


	//----- nvinfo : EIATTR_KPARAM_INFO
	.align		4
.L_6159:
        /*0018*/ 	.byte	0x04, 0x17
        /*001a*/ 	.short	(.L_6161 - .L_6160)
.L_6160:
        /*001c*/ 	.word	0x00000000
        /*0020*/ 	.short	0x0005
        /*0022*/ 	.short	0x0024
        /*0024*/ 	.byte	0x00, 0xf0, 0x21, 0x00


	//----- nvinfo : EIATTR_KPARAM_INFO
	.align		4
.L_6161:
        /*0028*/ 	.byte	0x04, 0x17
        /*002a*/ 	.short	(.L_6163 - .L_6162)
.L_6162:
        /*002c*/ 	.word	0x00000000
        /*0030*/ 	.short	0x0004
        /*0032*/ 	.short	0x0021
        /*0034*/ 	.byte	0x00, 0xf0, 0x05, 0x00


	//----- nvinfo : EIATTR_KPARAM_INFO
	.align		4
.L_6163:
        /*0038*/ 	.byte	0x04, 0x17
        /*003a*/ 	.short	(.L_6165 - .L_6164)
.L_6164:
        /*003c*/ 	.word	0x00000000
        /*0040*/ 	.short	0x0003
        /*0042*/ 	.short	0x0020
        /*0044*/ 	.byte	0x00, 0xf0, 0x05, 0x00


	//----- nvinfo : EIATTR_KPARAM_INFO
	.align		4
.L_6165:
        /*0048*/ 	.byte	0x04, 0x17
        /*004a*/ 	.short	(.L_6167 - .L_6166)
.L_6166:
        /*004c*/ 	.word	0x00000000
        /*0050*/ 	.short	0x0002
        /*0052*/ 	.short	0x0010
        /*0054*/ 	.byte	0x00, 0xf0, 0x41, 0x00


	//----- nvinfo : EIATTR_KPARAM_INFO
	.align		4
.L_6167:
        /*0058*/ 	.byte	0x04, 0x17
        /*005a*/ 	.short	(.L_6169 - .L_6168)
.L_6168:
        /*005c*/ 	.word	0x00000000
        /*0060*/ 	.short	0x0001
        /*0062*/ 	.short	0x0008
        /*0064*/ 	.byte	0x00, 0xf0, 0x21, 0x00


	//----- nvinfo : EIATTR_KPARAM_INFO
	.align		4
.L_6169:
        /*0068*/ 	.byte	0x04, 0x17
        /*006a*/ 	.short	(.L_6171 - .L_6170)
.L_6170:
        /*006c*/ 	.word	0x00000000
        /*0070*/ 	.short	0x0000
        /*0072*/ 	.short	0x0000
        /*0074*/ 	.byte	0x00, 0xf0, 0x11, 0x00


	//----- nvinfo : EIATTR_SPARSE_MMA_MASK
	.align		4
.L_6171:
        /*0078*/ 	.byte	0x03, 0x50
        /*007a*/ 	.short	0x0000


	//----- nvinfo : EIATTR_MAXREG_COUNT
	.align		4
        /*007c*/ 	.byte	0x03, 0x1b
        /*007e*/ 	.short	0x00ff


	//----- nvinfo : EIATTR_EXTERNS
	.align		4
        /*0080*/ 	.byte	0x04, 0x0f
        /*0082*/ 	.short	(.L_6173 - .L_6172)


	//   ....[0]....
	.align		4
.L_6172:
        /*0084*/ 	.word	index@(__assertfail)


	//----- nvinfo : EIATTR_MERCURY_ISA_VERSION
	.align		4
.L_6173:
        /*0088*/ 	.byte	0x03, 0x5f
        /*008a*/ 	.short	0x0101


	//----- nvinfo : EIATTR_SYSCALL_OFFSETS
	.align		4
        /*008c*/ 	.byte	0x04, 0x46
        /*008e*/ 	.short	(.L_6175 - .L_6174)


	//   ....[0]....
.L_6174:
        /*0090*/ 	.word	0x00000ef0


	//   ....[1]....
        /*0094*/ 	.word	0x00001df0


	//   ....[2]....
        /*0098*/ 	.word	0x00002d00


	//   ....[3]....
        /*009c*/ 	.word	0x00003be0


	//   ....[4]....
        /*00a0*/ 	.word	0x00004d30


	//   ....[5]....
        /*00a4*/ 	.word	0x00005c00


	//   ....[6]....
        /*00a8*/ 	.word	0x00006aa0


	//   ....[7]....
        /*00ac*/ 	.word	0x00007960


	//----- nvinfo : EIATTR_EXIT_INSTR_OFFSETS
	.align		4
.L_6175:
        /*00b0*/ 	.byte	0x04, 0x1c
        /*00b2*/ 	.short	(.L_6177 - .L_6176)


	//   ....[0]....
.L_6176:
        /*00b4*/ 	.word	0x00006b20


	//   ....[1]....
        /*00b8*/ 	.word	0x00006c50


	//   ....[2]....
        /*00bc*/ 	.word	0x00006c70


	//   ....[3]....
        /*00c0*/ 	.word	0x00006cf0


	//   ....[4]....
        /*00c4*/ 	.word	0x00006d10


	//   ....[5]....
        /*00c8*/ 	.word	0x00006d30


	//   ....[6]....
        /*00cc*/ 	.word	0x00006dc0


	//   ....[7]....
        /*00d0*/ 	.word	0x00006e00


	//   ....[8]....
        /*00d4*/ 	.word	0x00006ea0


	//   ....[9]....
        /*00d8*/ 	.word	0x00006ef0


	//   ....[10]....
        /*00dc*/ 	.word	0x00006f20


	//   ....[11]....
        /*00e0*/ 	.word	0x00006ff0


	//   ....[12]....
        /*00e4*/ 	.word	0x00007030


	//   ....[13]....
        /*00e8*/ 	.word	0x000071c0


	//   ....[14]....
        /*00ec*/ 	.word	0x00007320


	//   ....[15]....
        /*00f0*/ 	.word	0x00007360


	//   ....[16]....
        /*00f4*/ 	.word	0x00007400


	//   ....[17]....
        /*00f8*/ 	.word	0x00007580


	//   ....[18]....
        /*00fc*/ 	.word	0x00007700


	//   ....[19]....
        /*0100*/ 	.word	0x00007860


	//   ....[20]....
        /*0104*/ 	.word	0x00007970


	//   ....[21]....
        /*0108*/ 	.word	0x00007990


	//   ....[22]....
        /*010c*/ 	.word	0x000079b0


	//----- nvinfo : EIATTR_MAX_THREADS
	.align		4
.L_6177:
        /*0110*/ 	.byte	0x04, 0x05
        /*0112*/ 	.short	(.L_6179 - .L_6178)
.L_6178:
        /*0114*/ 	.word	0x00000080
        /*0118*/ 	.word	0x00000001
        /*011c*/ 	.word	0x00000001


	//----- nvinfo : EIATTR_CRS_STACK_SIZE
	.align		4
.L_6179:
        /*0120*/ 	.byte	0x04, 0x1e
        /*0122*/ 	.short	(.L_6181 - .L_6180)
.L_6180:
        /*0124*/ 	.word	0x00000000


	//----- nvinfo : EIATTR_CBANK_PARAM_SIZE
	.align		4
.L_6181:
        /*0128*/ 	.byte	0x03, 0x19
        /*012a*/ 	.short	0x0034


	//----- nvinfo : EIATTR_PARAM_CBANK
	.align		4
        /*012c*/ 	.byte	0x04, 0x0a
        /*012e*/ 	.short	(.L_6183 - .L_6182)
	.align		4
.L_6182:
        /*0130*/ 	.word	index@(.nv.constant0._ZN2at6native27unrolled_elementwise_kernelIZNS0_50_GLOBAL__N__2680c7bb_12_PowKernel_cu_140f0503_289629pow_tensor_scalar_kernel_implIllEEvRNS_18TensorIteratorBaseET0_EUllE0_St5arrayIPcLm2EELi4E23TrivialOffsetCalculatorILi1EjESC_NS0_6memory12LoadWithCastILi1EEENSD_13StoreWithCastILi1EEEEEviT_S6_T2_T3_T4_T5_)
        /*0134*/ 	.short	0x0210
        /*0136*/ 	.short	0x0034


	//----- nvinfo : EIATTR_SW_WAR
	.align		4
.L_6183:
        /*0138*/ 	.byte	0x04, 0x36
        /*013a*/ 	.short	(.L_6185 - .L_6184)
.L_6184:
        /*013c*/ 	.word	0x00000008
.L_6185:


//--------------------- .nv.info._ZN2at6native18elementwise_kernelILi128ELi2EZNS0_22gpu_kernel_impl_nocastIZNS0_50_GLOBAL__N__2680c7bb_12_PowKernel_cu_140f0503_289629pow_tensor_scalar_kernel_implIllEEvRNS_18TensorIteratorBaseET0_EUllE0_EEvS6_RKT_EUliE_EEviT1_ --------------------------
	.section	.nv.info._ZN2at6native18elementwise_kernelILi128ELi2EZNS0_22gpu_kernel_impl_nocastIZNS0_50_GLOBAL__N__2680c7bb_12_PowKernel_cu_140f0503_289629pow_tensor_scalar_kernel_implIllEEvRNS_18TensorIteratorBaseET0_EUllE0_EEvS6_RKT_EUliE_EEviT1_,"",@"SHT_CUDA_INFO"
	.sectionflags	@""
	.align	4


	//----- nvinfo : EIATTR_CUDA_API_VERSION
	.align		4
        /*0000*/ 	.byte	0x04, 0x37
        /*0002*/ 	.short	(.L_6187 - .L_6186)
.L_6186:
        /*0004*/ 	.word	0x00000082


	//----- nvinfo : EIATTR_KPARAM_INFO
	.align		4
.L_6187:
        /*0008*/ 	.byte	0x04, 0x17
        /*000a*/ 	.short	(.L_6189 - .L_6188)
.L_6188:
        /*000c*/ 	.word	0x00000000
        /*0010*/ 	.short	0x0001
        /*0012*/ 	.short	0x0008
        /*0014*/ 	.byte	0x00, 0xf0, 0x61, 0x08


	//----- nvinfo : EIATTR_KPARAM_INFO
	.align		4
.L_6189:
        /*0018*/ 	.byte	0x04, 0x17
        /*001a*/ 	.short	(.L_6191 - .L_6190)
.L_6190:
        /*001c*/ 	.word	0x00000000
        /*0020*/ 	.short	0x0000
        /*0022*/ 	.short	0x0000
        /*0024*/ 	.byte	0x00, 0xf0, 0x11, 0x00


	//----- nvinfo : EIATTR_SPARSE_MMA_MASK
	.align		4
.L_6191:
        /*0028*/ 	.byte	0x03, 0x50
        /*002a*/ 	.short	0x0000


	//----- nvinfo : EIATTR_MAXREG_COUNT
	.align		4
        /*002c*/ 	.byte	0x03, 0x1b
        /*002e*/ 	.short	0x0080


	//----- nvinfo : EIATTR_MERCURY_ISA_VERSION
	.align		4
        /*0030*/ 	.byte	0x03, 0x5f
        /*0032*/ 	.short	0x0101


	//----- nvinfo : EIATTR_EXIT_INSTR_OFFSETS
	.align		4
        /*0034*/ 	.byte	0x04, 0x1c
        /*0036*/ 	.short	(.L_6193 - .L_6192)


	//   ....[0]....
.L_6192:
        /*0038*/ 	.word	0x000014b0


	//   ....[1]....
        /*003c*/ 	.word	0x000028b0


	//----- nvinfo : EIATTR_MAX_THREADS
	.align		4
.L_6193:
        /*0040*/ 	.byte	0x04, 0x05
        /*0042*/ 	.short	(.L_6195 - .L_6194)
.L_6194:
        /*0044*/ 	.word	0x00000080
        /*0048*/ 	.word	0x00000001
        /*004c*/ 	.word	0x00000001


	//----- nvinfo : EIATTR_CRS_STACK_SIZE
	.align		4
.L_6195:
        /*0050*/ 	.byte	0x04, 0x1e
        /*0052*/ 	.short	(.L_6197 - .L_6196)
.L_6196:
        /*0054*/ 	.word	0x00000000


	//----- nvinfo : EIATTR_CBANK_PARAM_SIZE
	.align		4
.L_6197:
        /*0058*/ 	.byte	0x03, 0x19
        /*005a*/ 	.short	0x0220


	//----- nvinfo : EIATTR_PARAM_CBANK
	.align		4
        /*005c*/ 	.byte	0x04, 0x0a
        /*005e*/ 	.short	(.L_6199 - .L_6198)
	.align		4
.L_6198:
        /*0060*/ 	.word	index@(.nv.constant0._ZN2at6native18elementwise_kernelILi128ELi2EZNS0_22gpu_kernel_impl_nocastIZNS0_50_GLOBAL__N__2680c7bb_12_PowKernel_cu_140f0503_289629pow_tensor_scalar_kernel_implIllEEvRNS_18TensorIteratorBaseET0_EUllE0_EEvS6_RKT_EUliE_EEviT1_)
        /*0064*/ 	.short	0x0210
        /*0066*/ 	.short	0x0220


	//----- nvinfo : EIATTR_SW_WAR
	.align		4
.L_6199:
        /*0068*/ 	.byte	0x04, 0x36
        /*006a*/ 	.short	(.L_6201 - .L_6200)
.L_6200:
        /*006c*/ 	.word	0x00000008
.L_6201:


//--------------------- .nv.info._ZN2at6native27unrolled_elementwise_kernelIZNS0_50_GLOBAL__N__2680c7bb_12_PowKernel_cu_140f0503_289629pow_tensor_scalar_kernel_implIllEEvRNS_18TensorIteratorBaseET0_EUllE0_St5arrayIPcLm2EELi4E23TrivialOffsetCalculatorILi1EjESC_NS0_6memory15LoadWithoutCastENSD_16StoreWithoutCastEEEviT_S6_T2_T3_T4_T5_ --------------------------
	.section	.nv.info._ZN2at6native27unrolled_elementwise_kernelIZNS0_50_GLOBAL__N__2680c7bb_12_PowKernel_cu_140f0503_289629pow_tensor_scalar_kernel_implIllEEvRNS_18TensorIteratorBaseET0_EUllE0_St5arrayIPcLm2EELi4E23TrivialOffsetCalculatorILi1EjESC_NS0_6memory15LoadWithoutCastENSD_16StoreWithoutCastEEEviT_S6_T2_T3_T4_T5_,"",@"SHT_CUDA_INFO"
	.sectionflags	@""
	.align	4


	//----- nvinfo : EIATTR_CUDA_API_VERSION
	.align		4
        /*0000*/ 	.byte	0x04, 0x37
        /*0002*/ 	.short	(.L_6203 - .L_6202)
.L_6202:
        /*0004*/ 	.word	0x00000082


	//----- nvinfo : EIATTR_KPARAM_INFO
	.align		4
.L_6203:
        /*0008*/ 	.byte	0x04, 0x17
        /*000a*/ 	.short	(.L_6205 - .L_6204)
.L_6204:
        /*000c*/ 	.word	0x00000000
        /*0010*/ 	.short	0x0006
        /*0012*/ 	.short	0x0023
        /*0014*/ 	.byte	0x00, 0xf0, 0x05, 0x00


	//----- nvinfo : EIATTR_KPARAM_INFO
	.align		4
.L_6205:
        /*0018*/ 	.byte	0x04, 0x17
        /*001a*/ 	.short	(.L_6207 - .L_6206)
.L_6206:
        /*001c*/ 	.word	0x00000000
        /*0020*/ 	.short	0x0005
        /*0022*/ 	.short	0x0022
        /*0024*/ 	.byte	0x00, 0xf0, 0x05, 0x00


	//----- nvinfo : EIATTR_KPARAM_INFO
	.align		4
.L_6207:
        /*0028*/ 	.byte	0x04, 0x17
        /*002a*/ 	.short	(.L_6209 - .L_6208)
.L_6208:
        /*002c*/ 	.word	0x00000000
        /*0030*/ 	.short	0x0004
        /*0032*/ 	.short	0x0021
        /*0034*/ 	.byte	0x00, 0xf0, 0x05, 0x00


	//----- nvinfo : EIATTR_KPARAM_INFO
	.align		4
.L_6209:
        /*0038*/ 	.byte	0x04, 0x17
        /*003a*/ 	.short	(.L_6211 - .L_6210)
.L_6210:
        /*003c*/ 	.word	0x00000000
        /*0040*/ 	.short	0x0003
        /*0042*/ 	.short	0x0020
        /*0044*/ 	.byte	0x00, 0xf0, 0x05, 0x00


	//----- nvinfo : EIATTR_KPARAM_INFO
	.align		4
.L_6211:
        /*0048*/ 	.byte	0x04, 0x17
        /*004a*/ 	.short	(.L_6213 - .L_6212)
.L_6212:
        /*004c*/ 	.word	0x00000000
        /*0050*/ 	.short	0x0002
        /*0052*/ 	.short	0x0010
        /*0054*/ 	.byte	0x00, 0xf0, 0x41, 0x00


	//----- nvinfo : EIATTR_KPARAM_INFO
	.align		4
.L_6213:
        /*0058*/ 	.byte	0x04, 0x17
        /*005a*/ 	.short	(.L_6215 - .L_6214)
.L_6214:
        /*005c*/ 	.word	0x00000000
        /*0060*/ 	.short	0x0001
        /*0062*/ 	.short	0x0008
        /*0064*/ 	.byte	0x00, 0xf0, 0x21, 0x00


	//----- nvinfo : EIATTR_KPARAM_INFO
	.align		4
.L_6215:
        /*0068*/ 	.byte	0x04, 0x17
        /*006a*/ 	.short	(.L_6217 - .L_6216)
.L_6216:
        /*006c*/ 	.word	0x00000000
        /*0070*/ 	.short	0x0000
        /*0072*/ 	.short	0x0000
        /*0074*/ 	.byte	0x00, 0xf0, 0x11, 0x00


	//----- nvinfo : EIATTR_SPARSE_MMA_MASK
	.align		4
.L_6217:
        /*0078*/ 	.byte	0x03, 0x50
        /*007a*/ 	.short	0x0000


	//----- nvinfo : EIATTR_MAXREG_COUNT
	.align		4
        /*007c*/ 	.byte	0x03, 0x1b
        /*007e*/ 	.short	0x00ff


	//----- nvinfo : EIATTR_MERCURY_ISA_VERSION
	.align		4
        /*0080*/ 	.byte	0x03, 0x5f
        /*0082*/ 	.short	0x0101


	//----- nvinfo : EIATTR_EXIT_INSTR_OFFSETS
	.align		4
        /*0084*/ 	.byte	0x04, 0x1c
        /*0086*/ 	.short	(.L_6219 - .L_6218)


	//   ....[0]....
.L_6218:
        /*0088*/ 	.word	0x00000530


	//   ....[1]....
        /*008c*/ 	.word	0x00000600


	//----- nvinfo : EIATTR_MAX_THREADS
	.align		4
.L_6219:
        /*0090*/ 	.byte	0x04, 0x05
        /*0092*/ 	.short	(.L_6221 - .L_6220)
.L_6220:
        /*0094*/ 	.word	0x00000080
        /*0098*/ 	.word	0x00000001
        /*009c*/ 	.word	0x00000001


	//----- nvinfo : EIATTR_CRS_STACK_SIZE
	.align		4
.L_6221:
        /*00a0*/ 	.byte	0x04, 0x1e
        /*00a2*/ 	.short	(.L_6223 - .L_6222)
.L_6222:
        /*00a4*/ 	.word	0x00000000


	//----- nvinfo : EIATTR_CBANK_PARAM_SIZE
	.align		4
.L_6223:
        /*00a8*/ 	.byte	0x03, 0x19
        /*00aa*/ 	.short	0x0024


	//----- nvinfo : EIATTR_PARAM_CBANK
	.align		4
        /*00ac*/ 	.byte	0x04, 0x0a
        /*00ae*/ 	.short	(.L_6225 - .L_6224)
	.align		4
.L_6224:
        /*00b0*/ 	.word	index@(.nv.constant0._ZN2at6native27unrolled_elementwise_kernelIZNS0_50_GLOBAL__N__2680c7bb_12_PowKernel_cu_140f0503_289629pow_tensor_scalar_kernel_implIllEEvRNS_18TensorIteratorBaseET0_EUllE0_St5arrayIPcLm2EELi4E23TrivialOffsetCalculatorILi1EjESC_NS0_6memory15LoadWithoutCastENSD_16StoreWithoutCastEEEviT_S6_T2_T3_T4_T5_)
        /*00b4*/ 	.short	0x0210
        /*00b6*/ 	.short	0x0024


	//----- nvinfo : EIATTR_SW_WAR
	.align		4
.L_6225:
        /*00b8*/ 	.byte	0x04, 0x36
        /*00ba*/ 	.short	(.L_6227 - .L_6226)
.L_6226:
        /*00bc*/ 	.word	0x00000008
.L_6227:


//--------------------- .nv.info._ZN2at6native29vectorized_elementwise_kernelILi2EZNS0_50_GLOBAL__N__2680c7bb_12_PowKernel_cu_140f0503_289629pow_tensor_scalar_kernel_implIllEEvRNS_18TensorIteratorBaseET0_EUllE0_St5arrayIPcLm2EEEEviS6_T1_ --------------------------
	.section	.nv.info._ZN2at6native29vectorized_elementwise_kernelILi2EZNS0_50_GLOBAL__N__2680c7bb_12_PowKernel_cu_140f0503_289629pow_tensor_scalar_kernel_implIllEEvRNS_18TensorIteratorBaseET0_EUllE0_St5arrayIPcLm2EEEEviS6_T1_,"",@"SHT_CUDA_INFO"
	.sectionflags	@""
	.align	4


	//----- nvinfo : EIATTR_CUDA_API_VERSION
	.align		4
        /*0000*/ 	.byte	0x04, 0x37
        /*0002*/ 	.short	(.L_6229 - .L_6228)
.L_6228:
        /*0004*/ 	.word	0x00000082


	//----- nvinfo : EIATTR_KPARAM_INFO
	.align		4
.L_6229:
        /*0008*/ 	.byte	0x04, 0x17
        /*000a*/ 	.short	(.L_6231 - .L_6230)
.L_6230:
        /*000c*/ 	.word	0x00000000
        /*0010*/ 	.short	0x0002
        /*0012*/ 	.short	0x0010
        /*0014*/ 	.byte	0x00, 0xf0, 0x41, 0x00


	//----- nvinfo : EIATTR_KPARAM_INFO
	.align		4
.L_6231:
        /*0018*/ 	.byte	0x04, 0x17
        /*001a*/ 	.short	(.L_6233 - .L_6232)
.L_6232:
        /*001c*/ 	.word	0x00000000
        /*0020*/ 	.short	0x0001
        /*0022*/ 	.short	0x0008
        /*0024*/ 	.byte	0x00, 0xf0, 0x21, 0x00


	//----- nvinfo : EIATTR_KPARAM_INFO
	.align		4
.L_6233:
        /*0028*/ 	.byte	0x04, 0x17
        /*002a*/ 	.short	(.L_6235 - .L_6234)
.L_6234:
        /*002c*/ 	.word	0x00000000
        /*0030*/ 	.short	0x0000
        /*0032*/ 	.short	0x0000
        /*0034*/ 	.byte	0x00, 0xf0, 0x11, 0x00


	//----- nvinfo : EIATTR_SPARSE_MMA_MASK
	.align		4
.L_6235:
        /*0038*/ 	.byte	0x03, 0x50
        /*003a*/ 	.short	0x0000


	//----- nvinfo : EIATTR_MAXREG_COUNT
	.align		4
        /*003c*/ 	.byte	0x03, 0x1b
        /*003e*/ 	.short	0x00ff


	//----- nvinfo : EIATTR_MERCURY_ISA_VERSION
	.align		4
        /*0040*/ 	.byte	0x03, 0x5f
        /*0042*/ 	.short	0x0101


	//----- nvinfo : EIATTR_EXIT_INSTR_OFFSETS
	.align		4
        /*0044*/ 	.byte	0x04, 0x1c
        /*0046*/ 	.short	(.L_6237 - .L_6236)


	//   ....[0]....
.L_6236:
        /*0048*/ 	.word	0x000005d0


	//   ....[1]....
        /*004c*/ 	.word	0x00001090


	//   ....[2]....
        /*0050*/ 	.word	0x00001160


	//----- nvinfo : EIATTR_MAX_THREADS
	.align		4
.L_6237:
        /*0054*/ 	.byte	0x04, 0x05
        /*0056*/ 	.short	(.L_6239 - .L_6238)
.L_6238:
        /*0058*/ 	.word	0x00000080
        /*005c*/ 	.word	0x00000001
        /*0060*/ 	.word	0x00000001


	//----- nvinfo : EIATTR_CRS_STACK_SIZE
	.align		4
.L_6239:
        /*0064*/ 	.byte	0x04, 0x1e
        /*0066*/ 	.short	(.L_6241 - .L_6240)
.L_6240:
        /*0068*/ 	.word	0x00000000


	//----- nvinfo : EIATTR_CBANK_PARAM_SIZE
	.align		4
.L_6241:
        /*006c*/ 	.byte	0x03, 0x19
        /*006e*/ 	.short	0x0020


	//----- nvinfo : EIATTR_PARAM_CBANK
	.align		4
        /*0070*/ 	.byte	0x04, 0x0a
        /*0072*/ 	.short	(.L_6243 - .L_6242)
	.align		4
.L_6242:
        /*0074*/ 	.word	index@(.nv.constant0._ZN2at6native29vectorized_elementwise_kernelILi2EZNS0_50_GLOBAL__N__2680c7bb_12_PowKernel_cu_140f0503_289629pow_tensor_scalar_kernel_implIllEEvRNS_18TensorIteratorBaseET0_EUllE0_St5arrayIPcLm2EEEEviS6_T1_)
        /*0078*/ 	.short	0x0210
        /*007a*/ 	.short	0x0020


	//----- nvinfo : EIATTR_SW_WAR
	.align		4
.L_6243:
        /*007c*/ 	.byte	0x04, 0x36
        /*007e*/ 	.short	(.L_6245 - .L_6244)
.L_6244:
        /*0080*/ 	.word	0x00000008
.L_6245:


//--------------------- .nv.info._ZN2at6native29vectorized_elementwise_kernelILi4EZNS0_50_GLOBAL__N__2680c7bb_12_PowKernel_cu_140f0503_289629pow_tensor_scalar_kernel_implIllEEvRNS_18TensorIteratorBaseET0_EUllE0_St5arrayIPcLm2EEEEviS6_T1_ --------------------------
	.section	.nv.info._ZN2at6native29vectorized_elementwise_kernelILi4EZNS0_50_GLOBAL__N__2680c7bb_12_PowKernel_cu_140f0503_289629pow_tensor_scalar_kernel_implIllEEvRNS_18TensorIteratorBaseET0_EUllE0_St5arrayIPcLm2EEEEviS6_T1_,"",@"SHT_CUDA_INFO"
	.sectionflags	@""
	.align	4


	//----- nvinfo : EIATTR_CUDA_API_VERSION
	.align		4
        /*0000*/ 	.byte	0x04, 0x37
        /*0002*/ 	.short	(.L_6247 - .L_6246)
.L_6246:
        /*0004*/ 	.word	0x00000082


	//----- nvinfo : EIATTR_KPARAM_INFO
	.align		4
.L_6247:
        /*0008*/ 	.byte	0x04, 0x17
        /*000a*/ 	.short	(.L_6249 - .L_6248)
.L_6248:
        /*000c*/ 	.word	0x00000000
        /*0010*/ 	.short	0x0002
        /*0012*/ 	.short	0x0010
        /*0014*/ 	.byte	0x00, 0xf0, 0x41, 0x00


	//----- nvinfo : EIATTR_KPARAM_INFO
	.align		4
.L_6249:
        /*0018*/ 	.byte	0x04, 0x17
        /*001a*/ 	.short	(.L_6251 - .L_6250)
.L_6250:
        /*001c*/ 	.word	0x00000000
        /*0020*/ 	.short	0x0001
        /*0022*/ 	.short	0x0008
        /*0024*/ 	.byte	0x00, 0xf0, 0x21, 0x00


	//----- nvinfo : EIATTR_KPARAM_INFO
	.align		4
.L_6251:
        /*0028*/ 	.byte	0x04, 0x17
        /*002a*/ 	.short	(.L_6253 - .L_6252)
.L_6252:
        /*002c*/ 	.word	0x00000000
        /*0030*/ 	.short	0x0000
        /*0032*/ 	.short	0x0000
        /*0034*/ 	.byte	0x00, 0xf0, 0x11, 0x00


	//----- nvinfo : EIATTR_SPARSE_MMA_MASK
	.align		4
.L_6253:
        /*0038*/ 	.byte	0x03, 0x50
        /*003a*/ 	.short	0x0000


	//----- nvinfo : EIATTR_MAXREG_COUNT
	.align		4
        /*003c*/ 	.byte	0x03, 0x1b
        /*003e*/ 	.short	0x00ff


	//----- nvinfo : EIATTR_MERCURY_ISA_VERSION
	.align		4
        /*0040*/ 	.byte	0x03, 0x5f
        /*0042*/ 	.short	0x0101


	//----- nvinfo : EIATTR_EXIT_INSTR_OFFSETS
	.align		4
        /*0044*/ 	.byte	0x04, 0x1c
        /*0046*/ 	.short	(.L_6255 - .L_6254)


	//   ....[0]....
.L_6254:
        /*0048*/ 	.word	0x000005d0


	//   ....[1]....
        /*004c*/ 	.word	0x00001090


	//   ....[2]....
        /*0050*/ 	.word	0x00001160


	//----- nvinfo : EIATTR_MAX_THREADS
	.align		4
.L_6255:
        /*0054*/ 	.byte	0x04, 0x05
        /*0056*/ 	.short	(.L_6257 - .L_6256)
.L_6256:
        /*0058*/ 	.word	0x00000080
        /*005c*/ 	.word	0x00000001
        /*0060*/ 	.word	0x00000001


	//----- nvinfo : EIATTR_CRS_STACK_SIZE
	.align		4
.L_6257:
        /*0064*/ 	.byte	0x04, 0x1e
        /*0066*/ 	.short	(.L_6259 - .L_6258)
.L_6258:
        /*0068*/ 	.word	0x00000000


	//----- nvinfo : EIATTR_CBANK_PARAM_SIZE
	.align		4
.L_6259:
        /*006c*/ 	.byte	0x03, 0x19
        /*006e*/ 	.short	0x0020


	//----- nvinfo : EIATTR_PARAM_CBANK
	.align		4
        /*0070*/ 	.byte	0x04, 0x0a
        /*0072*/ 	.short	(.L_6261 - .L_6260)
	.align		4
.L_6260:
        /*0074*/ 	.word	index@(.nv.constant0._ZN2at6native29vectorized_elementwise_kernelILi4EZNS0_50_GLOBAL__N__2680c7bb_12_PowKernel_cu_140f0503_289629pow_tensor_scalar_kernel_implIllEEvRNS_18TensorIteratorBaseET0_EUllE0_St5arrayIPcLm2EEEEviS6_T1_)
        /*0078*/ 	.short	0x0210
        /*007a*/ 	.short	0x0020


	//----- nvinfo : EIATTR_SW_WAR
	.align		4
.L_6261:
        /*007c*/ 	.byte	0x04, 0x36
        /*007e*/ 	.short	(.L_6263 - .L_6262)
.L_6262:
        /*0080*/ 	.word	0x00000008
.L_6263:


//--------------------- .nv.info._ZN2at6native29vectorized_elementwise_kernelILi8EZNS0_50_GLOBAL__N__2680c7bb_12_PowKernel_cu_140f0503_289629pow_tensor_scalar_kernel_implIllEEvRNS_18TensorIteratorBaseET0_EUllE0_St5arrayIPcLm2EEEEviS6_T1_ --------------------------
	.section	.nv.info._ZN2at6native29vectorized_elementwise_kernelILi8EZNS0_50_GLOBAL__N__2680c7bb_12_PowKernel_cu_140f0503_289629pow_tensor_scalar_kernel_implIllEEvRNS_18TensorIteratorBaseET0_EUllE0_St5arrayIPcLm2EEEEviS6_T1_,"",@"SHT_CUDA_INFO"
	.sectionflags	@""
	.align	4


	//----- nvinfo : EIATTR_CUDA_API_VERSION
	.align		4
        /*0000*/ 	.byte	0x04, 0x37
        /*0002*/ 	.short	(.L_6265 - .L_6264)
.L_6264:
        /*0004*/ 	.word	0x00000082


	//----- nvinfo : EIATTR_KPARAM_INFO
	.align		4
.L_6265:
        /*0008*/ 	.byte	0x04, 0x17
        /*000a*/ 	.short	(.L_6267 - .L_6266)
.L_6266:
        /*000c*/ 	.word	0x00000000
        /*0010*/ 	.short	0x0002
        /*0012*/ 	.short	0x0010
        /*0014*/ 	.byte	0x00, 0xf0, 0x41, 0x00


	//----- nvinfo : EIATTR_KPARAM_INFO
	.align		4
.L_6267:
        /*0018*/ 	.byte	0x04, 0x17
        /*001a*/ 	.short	(.L_6269 - .L_6268)
.L_6268:
        /*001c*/ 	.word	0x00000000
        /*0020*/ 	.short	0x0001
        /*0022*/ 	.short	0x0008
        /*0024*/ 	.byte	0x00, 0xf0, 0x21, 0x00


	//----- nvinfo : EIATTR_KPARAM_INFO
	.align		4
.L_6269:
        /*0028*/ 	.byte	0x04, 0x17
        /*002a*/ 	.short	(.L_6271 - .L_6270)
.L_6270:
        /*002c*/ 	.word	0x00000000
        /*0030*/ 	.short	0x0000
        /*0032*/ 	.short	0x0000
        /*0034*/ 	.byte	0x00, 0xf0, 0x11, 0x00


	//----- nvinfo : EIATTR_SPARSE_MMA_MASK
	.align		4
.L_6271:
        /*0038*/ 	.byte	0x03, 0x50
        /*003a*/ 	.short	0x0000


	//----- nvinfo : EIATTR_MAXREG_COUNT
	.align		4
        /*003c*/ 	.byte	0x03, 0x1b
        /*003e*/ 	.short	0x00ff


	//----- nvinfo : EIATTR_MERCURY_ISA_VERSION
	.align		4
        /*0040*/ 	.byte	0x03, 0x5f
        /*0042*/ 	.short	0x0101


	//----- nvinfo : EIATTR_EXIT_INSTR_OFFSETS
	.align		4
        /*0044*/ 	.byte	0x04, 0x1c
        /*0046*/ 	.short	(.L_6273 - .L_6272)


	//   ....[0]....
.L_6272:
        /*0048*/ 	.word	0x000005d0


	//   ....[1]....
        /*004c*/ 	.word	0x00001090


	//   ....[2]....
        /*0050*/ 	.word	0x00001160


	//----- nvinfo : EIATTR_MAX_THREADS
	.align		4
.L_6273:
        /*0054*/ 	.byte	0x04, 0x05
        /*0056*/ 	.short	(.L_6275 - .L_6274)
.L_6274:
        /*0058*/ 	.word	0x00000080
        /*005c*/ 	.word	0x00000001
        /*0060*/ 	.word	0x00000001


	//----- nvinfo : EIATTR_CRS_STACK_SIZE
	.align		4
.L_6275:
        /*0064*/ 	.byte	0x04, 0x1e
        /*0066*/ 	.short	(.L_6277 - .L_6276)
.L_6276:
        /*0068*/ 	.word	0x00000000


	//----- nvinfo : EIATTR_CBANK_PARAM_SIZE
	.align		4
.L_6277:
        /*006c*/ 	.byte	0x03, 0x19
        /*006e*/ 	.short	0x0020


	//----- nvinfo : EIATTR_PARAM_CBANK
	.align		4
        /*0070*/ 	.byte	0x04, 0x0a
        /*0072*/ 	.short	(.L_6279 - .L_6278)
	.align		4
.L_6278:
        /*0074*/ 	.word	index@(.nv.constant0._ZN2at6native29vectorized_elementwise_kernelILi8EZNS0_50_GLOBAL__N__2680c7bb_12_PowKernel_cu_140f0503_289629pow_tensor_scalar_kernel_implIllEEvRNS_18TensorIteratorBaseET0_EUllE0_St5arrayIPcLm2EEEEviS6_T1_)
        /*0078*/ 	.short	0x0210
        /*007a*/ 	.short	0x0020


	//----- nvinfo : EIATTR_SW_WAR
	.align		4
.L_6279:
        /*007c*/ 	.byte	0x04, 0x36
        /*007e*/ 	.short	(.L_6281 - .L_6280)
.L_6280:
        /*0080*/ 	.word	0x00000008
.L_6281:


//--------------------- .nv.info._ZN2at6native18elementwise_kernelILi128ELi4EZNS0_15gpu_kernel_implIZNS0_50_GLOBAL__N__2680c7bb_12_PowKernel_cu_140f0503_289629pow_tensor_scalar_kernel_implIllEEvRNS_18TensorIteratorBaseET0_EUllE_EEvS6_RKT_EUliE_EEviT1_ --------------------------
	.section	.nv.info._ZN2at6native18elementwise_kernelILi128ELi4EZNS0_15gpu_kernel_implIZNS0_50_GLOBAL__N__2680c7bb_12_PowKernel_cu_140f0503_289629pow_tensor_scalar_kernel_implIllEEvRNS_18TensorIteratorBaseET0_EUllE_EEvS6_RKT_EUliE_EEviT1_,"",@"SHT_CUDA_INFO"
	.sectionflags	@""
	.align	4


	//----- nvinfo : EIATTR_CUDA_API_VERSION
	.align		4
        /*0000*/ 	.byte	0x04, 0x37
        /*0002*/ 	.short	(.L_6283 - .L_6282)
.L_6282:
        /*0004*/ 	.word	0x00000082


	//----- nvinfo : EIATTR_KPARAM_INFO
	.align		4
.L_6283:
        /*0008*/ 	.byte	0x04, 0x17
        /*000a*/ 	.short	(.L_6285 - .L_6284)
.L_6284:
        /*000c*/ 	.word	0x00000000
        /*0010*/ 	.short	0x0001
        /*0012*/ 	.short	0x0008
        /*0014*/ 	.byte	0x00, 0xf0, 0x81, 0x08


	//----- nvinfo : EIATTR_KPARAM_INFO
	.align		4
.L_6285:
        /*0018*/ 	.byte	0x04, 0x17
        /*001a*/ 	.short	(.L_6287 - .L_6286)
.L_6286:
        /*001c*/ 	.word	0x00000000
        /*0020*/ 	.short	0x0000
        /*0022*/ 	.short	0x0000
        /*0024*/ 	.byte	0x00, 0xf0, 0x11, 0x00


	//----- nvinfo : EIATTR_SPARSE_MMA_MASK
	.align		4
.L_6287:
        /*0028*/ 	.byte	0x03, 0x50
        /*002a*/ 	.short	0x0000


	//----- nvinfo : EIATTR_MAXREG_COUNT
	.align		4
        /*002c*/ 	.byte	0x03, 0x1b
        /*002e*/ 	.short	0x0080


	//----- nvinfo : EIATTR_EXTERNS
	.align		4
        /*0030*/ 	.byte	0x04, 0x0f
        /*0032*/ 	.short	(.L_6289 - .L_6288)


	//   ....[0]....
	.align		4
.L_6288:
        /*0034*/ 	.word	index@(__assertfail)


	//----- nvinfo : EIATTR_MERCURY_ISA_VERSION
	.align		4
.L_6289:
        /*0038*/ 	.byte	0x03, 0x5f
        /*003a*/ 	.short	0x0101


	//----- nvinfo : EIATTR_SYSCALL_OFFSETS
	.align		4
        /*003c*/ 	.byte	0x04, 0x46
        /*003e*/ 	.short	(.L_6291 - .L_6290)


	//   ....[0]....
.L_6290:
        /*0040*/ 	.word	0x000021c0


	//   ....[1]....
        /*0044*/ 	.word	0x00003070


	//   ....[2]....
        /*0048*/ 	.word	0x00005250


	//   ....[3]....
        /*004c*/ 	.word	0x00006100


	//   ....[4]....
        /*0050*/ 	.word	0x000082d0


	//   ....[5]....
        /*0054*/ 	.word	0x00009180


	//   ....[6]....
        /*0058*/ 	.word	0x0000b340


	//   ....[7]....
        /*005c*/ 	.word	0x0000c1f0


	//----- nvinfo : EIATTR_EXIT_INSTR_OFFSETS
	.align		4
.L_6291:
        /*0060*/ 	.byte	0x04, 0x1c
        /*0062*/ 	.short	(.L_6293 - .L_6292)


	//   ....[0]....
.L_6292:
        /*0064*/ 	.word	0x00009210


	//   ....[1]....
        /*0068*/ 	.word	0x0000b4d0


	//   ....[2]....
        /*006c*/ 	.word	0x0000b4f0


	//   ....[3]....
        /*0070*/ 	.word	0x0000b570


	//   ....[4]....
        /*0074*/ 	.word	0x0000b590


	//   ....[5]....
        /*0078*/ 	.word	0x0000b5b0


	//   ....[6]....
        /*007c*/ 	.word	0x0000b640


	//   ....[7]....
        /*0080*/ 	.word	0x0000b680


	//   ....[8]....
        /*0084*/ 	.word	0x0000b720


	//   ....[9]....
        /*0088*/ 	.word	0x0000b770


	//   ....[10]....
        /*008c*/ 	.word	0x0000b7a0


	//   ....[11]....
        /*0090*/ 	.word	0x0000b870


	//   ....[12]....
        /*0094*/ 	.word	0x0000b8b0


	//   ....[13]....
        /*0098*/ 	.word	0x0000ba40


	//   ....[14]....
        /*009c*/ 	.word	0x0000bba0


	//   ....[15]....
        /*00a0*/ 	.word	0x0000bbe0


	//   ....[16]....
        /*00a4*/ 	.word	0x0000bc80


	//   ....[17]....
        /*00a8*/ 	.word	0x0000be00


	//   ....[18]....
        /*00ac*/ 	.word	0x0000bf80


	//   ....[19]....
        /*00b0*/ 	.word	0x0000c0f0


	//   ....[20]....
        /*00b4*/ 	.word	0x0000c200


	//   ....[21]....
        /*00b8*/ 	.word	0x0000c220


	//   ....[22]....
        /*00bc*/ 	.word	0x0000c240


	//----- nvinfo : EIATTR_MAX_THREADS
	.align		4
.L_6293:
        /*00c0*/ 	.byte	0x04, 0x05
        /*00c2*/ 	.short	(.L_6295 - .L_6294)
.L_6294:
        /*00c4*/ 	.word	0x00000080
        /*00c8*/ 	.word	0x00000001
        /*00cc*/ 	.word	0x00000001


	//----- nvinfo : EIATTR_CRS_STACK_SIZE
	.align		4
.L_6295:
        /*00d0*/ 	.byte	0x04, 0x1e
        /*00d2*/ 	.short	(.L_6297 - .L_6296)
.L_6296:
        /*00d4*/ 	.word	0x00000000


	//----- nvinfo : EIATTR_CBANK_PARAM_SIZE
	.align		4
.L_6297:
        /*00d8*/ 	.byte	0x03, 0x19
        /*00da*/ 	.short	0x0228


	//----- nvinfo : EIATTR_PARAM_CBANK
	.align		4
        /*00dc*/ 	.byte	0x04, 0x0a
        /*00de*/ 	.short	(.L_6299 - .L_6298)
	.align		4
.L_6298:
        /*00e0*/ 	.word	index@(.nv.constant0._ZN2at6native18elementwise_kernelILi128ELi4EZNS0_15gpu_kernel_implIZNS0_50_GLOBAL__N__2680c7bb_12_PowKernel_cu_140f0503_289629pow_tensor_scalar_kernel_implIllEEvRNS_18TensorIteratorBaseET0_EUllE_EEvS6_RKT_EUliE_EEviT1_)
        /*00e4*/ 	.short	0x0210
        /*00e6*/ 	.short	0x0228


	//----- nvinfo : EIATTR_SW_WAR
	.align		4
.L_6299:
        /*00e8*/ 	.byte	0x04, 0x36
        /*00ea*/ 	.short	(.L_6301 - .L_6300)
.L_6300:
        /*00ec*/ 	.word	0x00000008
.L_6301:


//--------------------- .nv.info._ZN2at6native27unrolled_elementwise_kernelIZNS0_50_GLOBAL__N__2680c7bb_12_PowKernel_cu_140f0503_289629pow_tensor_scalar_kernel_implIllEEvRNS_18TensorIteratorBaseET0_EUllE_St5arrayIPcLm2EELi4E23TrivialOffsetCalculatorILi1EjESC_NS0_6memory12LoadWithCastILi1EEENSD_13StoreWithCastILi1EEEEEviT_S6_T2_T3_T4_T5_ --------------------------
	.section	.nv.info._ZN2at6native27unrolled_elementwise_kernelIZNS0_50_GLOBAL__N__2680c7bb_12_PowKernel_cu_140f0503_289629pow_tensor_scalar_kernel_implIllEEvRNS_18TensorIteratorBaseET0_EUllE_St5arrayIPcLm2EELi4E23TrivialOffsetCalculatorILi1EjESC_NS0_6memory12LoadWithCastILi1EEENSD_13StoreWithCastILi1EEEEEviT_S6_T2_T3_T4_T5_,"",@"SHT_CUDA_INFO"
	.sectionflags	@""
	.align	4


	//----- nvinfo : EIATTR_CUDA_API_VERSION
	.align		4
        /*0000*/ 	.byte	0x04, 0x37
        /*0002*/ 	.short	(.L_6303 - .L_6302)
.L_6302:
        /*0004*/ 	.word	0x00000082


	//----- nvinfo : EIATTR_KPARAM_INFO
	.align		4
.L_6303:
        /*0008*/ 	.byte	0x04, 0x17
        /*000a*/ 	.short	(.L_6305 - .L_6304)
.L_6304:
        /*000c*/ 	.word	0x00000000
        /*0010*/ 	.short	0x0006
        /*0012*/ 	.short	0x002c
        /*0014*/ 	.byte	0x00, 0xf0, 0x21, 0x00


	//----- nvinfo : EIATTR_KPARAM_INFO
	.align		4
.L_6305:
        /*0018*/ 	.byte	0x04, 0x17
        /*001a*/ 	.short	(.L_6307 - .L_6306)
.L_6306:
        /*001c*/ 	.word	0x00000000
        /*0020*/ 	.short	0x0005
        /*0022*/ 	.short	0x0024
        /*0024*/ 	.byte	0x00, 0xf0, 0x21, 0x00


	//----- nvinfo : EIATTR_KPARAM_INFO
	.align		4
.L_6307:
        /*0028*/ 	.byte	0x04, 0x17
        /*002a*/ 	.short	(.L_6309 - .L_6308)
.L_6308:
        /*002c*/ 	.word	0x00000000
        /*0030*/ 	.short	0x0004
        /*0032*/ 	.short	0x0021
        /*0034*/ 	.byte	0x00, 0xf0, 0x05, 0x00


	//----- nvinfo : EIATTR_KPARAM_INFO
	.align		4
.L_6309:
        /*0038*/ 	.byte	0x04, 0x17
        /*003a*/ 	.short	(.L_6311 - .L_6310)
.L_6310:
        /*003c*/ 	.word	0x00000000
        /*0040*/ 	.short	0x0003
        /*0042*/ 	.short	0x0020
        /*0044*/ 	.byte	0x00, 0xf0, 0x05, 0x00


	//----- nvinfo : EIATTR_KPARAM_INFO
	.align		4
.L_6311:
        /*0048*/ 	.byte	0x04, 0x17
        /*004a*/ 	.short	(.L_6313 - .L_6312)
.L_6312:
        /*004c*/ 	.word	0x00000000
        /*0050*/ 	.short	0x0002
        /*0052*/ 	.short	0x0010
        /*0054*/ 	.byte	0x00, 0xf0, 0x41, 0x00


	//----- nvinfo : EIATTR_KPARAM_INFO
	.align		4
.L_6313:
        /*0058*/ 	.byte	0x04, 0x17
        /*005a*/ 	.short	(.L_6315 - .L_6314)
.L_6314:
        /*005c*/ 	.word	0x00000000
        /*0060*/ 	.short	0x0001
        /*0062*/ 	.short	0x0008
        /*0064*/ 	.byte	0x00, 0xf0, 0x21, 0x00


	//----- nvinfo : EIATTR_KPARAM_INFO
	.align		4
.L_6315:
        /*0068*/ 	.byte	0x04, 0x17
        /*006a*/ 	.short	(.L_6317 - .L_6316)
.L_6316:
        /*006c*/ 	.word	0x00000000
        /*0070*/ 	.short	0x0000
        /*0072*/ 	.short	0x0000
        /*0074*/ 	.byte	0x00, 0xf0, 0x11, 0x00


	//----- nvinfo : EIATTR_SPARSE_MMA_MASK
	.align		4
.L_6317:
        /*0078*/ 	.byte	0x03, 0x50
        /*007a*/ 	.short	0x0000


	//----- nvinfo : EIATTR_MAXREG_COUNT
	.align		4
        /*007c*/ 	.byte	0x03, 0x1b
        /*007e*/ 	.short	0x00ff


	//----- nvinfo : EIATTR_EXTERNS
	.align		4
        /*0080*/ 	.byte	0x04, 0x0f
        /*0082*/ 	.short	(.L_6319 - .L_6318)


	//   ....[0]....
	.align		4
.L_6318:
        /*0084*/ 	.word	index@(__assertfail)


	//----- nvinfo : EIATTR_MERCURY_ISA_VERSION
	.align		4
.L_6319:
        /*0088*/ 	.byte	0x03, 0x5f
        /*008a*/ 	.short	0x0101


	//----- nvinfo : EIATTR_SYSCALL_OFFSETS
	.align		4
        /*008c*/ 	.byte	0x04, 0x46
        /*008e*/ 	.short	(.L_6321 - .L_6320)


	//   ....[0]....
.L_6320:
        /*0090*/ 	.word	0x00000ef0


	//   ....[1]....
        /*0094*/ 	.word	0x00001df0


	//   ....[2]....
        /*0098*/ 	.word	0x00002d00


	//   ....[3]....
        /*009c*/ 	.word	0x00003be0


	//   ....[4]....
        /*00a0*/ 	.word	0x00004c10


	//   ....[5]....
        /*00a4*/ 	.word	0x00005ae0


	//   ....[6]....
        /*00a8*/ 	.word	0x00006980


	//   ....[7]....
        /*00ac*/ 	.word	0x00007840


	//----- nvinfo : EIATTR_EXIT_INSTR_OFFSETS
	.align		4
.L_6321:
        /*00b0*/ 	.byte	0x04, 0x1c
        /*00b2*/ 	.short	(.L_6323 - .L_6322)


	//   ....[0]....
.L_6322:
        /*00b4*/ 	.word	0x00006a00


	//   ....[1]....
        /*00b8*/ 	.word	0x00006b30


	//   ....[2]....
        /*00bc*/ 	.word	0x00006b50


	//   ....[3]....
        /*00c0*/ 	.word	0x00006bd0


	//   ....[4]....
        /*00c4*/ 	.word	0x00006bf0


	//   ....[5]....
        /*00c8*/ 	.word	0x00006c10


	//   ....[6]....
        /*00cc*/ 	.word	0x00006ca0


	//   ....[7]....
        /*00d0*/ 	.word	0x00006ce0


	//   ....[8]....
        /*00d4*/ 	.word	0x00006d80


	//   ....[9]....
        /*00d8*/ 	.word	0x00006dd0


	//   ....[10]....
        /*00dc*/ 	.word	0x00006e00


	//   ....[11]....
        /*00e0*/ 	.word	0x00006ed0


	//   ....[12]....
        /*00e4*/ 	.word	0x00006f10


	//   ....[13]....
        /*00e8*/ 	.word	0x000070a0


	//   ....[14]....
        /*00ec*/ 	.word	0x00007200


	//   ....[15]....
        /*00f0*/ 	.word	0x00007240


	//   ....[16]....
        /*00f4*/ 	.word	0x000072e0


	//   ....[17]....
        /*00f8*/ 	.word	0x00007460


	//   ....[18]....
        /*00fc*/ 	.word	0x000075e0


	//   ....[19]....
        /*0100*/ 	.word	0x00007740


	//   ....[20]....
        /*0104*/ 	.word	0x00007850


	//   ....[21]....
        /*0108*/ 	.word	0x00007870


	//   ....[22]....
        /*010c*/ 	.word	0x00007890


	//----- nvinfo : EIATTR_MAX_THREADS
	.align		4
.L_6323:
        /*0110*/ 	.byte	0x04, 0x05
        /*0112*/ 	.short	(.L_6325 - .L_6324)
.L_6324:
        /*0114*/ 	.word	0x00000080
        /*0118*/ 	.word	0x00000001
        /*011c*/ 	.word	0x00000001


	//----- nvinfo : EIATTR_CRS_STACK_SIZE
	.align		4
.L_6325:
        /*0120*/ 	.byte	0x04, 0x1e
        /*0122*/ 	.short	(.L_6327 - .L_6326)
.L_6326:
        /*0124*/ 	.word	0x00000000


	//----- nvinfo : EIATTR_CBANK_PARAM_SIZE
	.align		4
.L_6327:
        /*0128*/ 	.byte	0x03, 0x19
        /*012a*/ 	.short	0x0034


	//----- nvinfo : EIATTR_PARAM_CBANK
	.align		4
        /*012c*/ 	.byte	0x04, 0x0a
        /*012e*/ 	.short	(.L_6329 - .L_6328)
	.align		4
.L_6328:
        /*0130*/ 	.word	index@(.nv.constant0._ZN2at6native27unrolled_elementwise_kernelIZNS0_50_GLOBAL__N__2680c7bb_12_PowKernel_cu_140f0503_289629pow_tensor_scalar_kernel_implIllEEvRNS_18TensorIteratorBaseET0_EUllE_St5arrayIPcLm2EELi4E23TrivialOffsetCalculatorILi1EjESC_NS0_6memory12LoadWithCastILi1EEENSD_13StoreWithCastILi1EEEEEviT_S6_T2_T3_T4_T5_)
        /*0134*/ 	.short	0x0210
        /*0136*/ 	.short	0x0034


	//----- nvinfo : EIATTR_SW_WAR
	.align		4
.L_6329:
        /*0138*/ 	.byte	0x04, 0x36
        /*013a*/ 	.short	(.L_6331 - .L_6330)
.L_6330:
        /*013c*/ 	.word	0x00000008
.L_6331:


//--------------------- .nv.info._ZN2at6native18elementwise_kernelILi128ELi2EZNS0_22gpu_kernel_impl_nocastIZNS0_50_GLOBAL__N__2680c7bb_12_PowKernel_cu_140f0503_289629pow_tensor_scalar_kernel_implIllEEvRNS_18TensorIteratorBaseET0_EUllE_EEvS6_RKT_EUliE_EEviT1_ --------------------------
	.section	.nv.info._ZN2at6native18elementwise_kernelILi128ELi2EZNS0_22gpu_kernel_impl_nocastIZNS0_50_GLOBAL__N__2680c7bb_12_PowKernel_cu_140f0503_289629pow_tensor_scalar_kernel_implIllEEvRNS_18TensorIteratorBaseET0_EUllE_EEvS6_RKT_EUliE_EEviT1_,"",@"SHT_CUDA_INFO"
	.sectionflags	@""
	.align	4


	//----- nvinfo : EIATTR_CUDA_API_VERSION
	.align		4
        /*0000*/ 	.byte	0x04, 0x37
        /*0002*/ 	.short	(.L_6333 - .L_6332)
.L_6332:
        /*0004*/ 	.word	0x00000082


	//----- nvinfo : EIATTR_KPARAM_INFO
	.align		4
.L_6333:
        /*0008*/ 	.byte	0x04, 0x17
        /*000a*/ 	.short	(.L_6335 - .L_6334)
.L_6334:
        /*000c*/ 	.word	0x00000000
        /*0010*/ 	.short	0x0001
        /*0012*/ 	.short	0x0008
        /*0014*/ 	.byte	0x00, 0xf0, 0x61, 0x08


	//----- nvinfo : EIATTR_KPARAM_INFO
	.align		4
.L_6335:
        /*0018*/ 	.byte	0x04, 0x17
        /*001a*/ 	.short	(.L_6337 - .L_6336)
.L_6336:
        /*001c*/ 	.word	0x00000000
        /*0020*/ 	.short	0x0000
        /*0022*/ 	.short	0x0000
        /*0024*/ 	.byte	0x00, 0xf0, 0x11, 0x00


	//----- nvinfo : EIATTR_SPARSE_MMA_MASK
	.align		4
.L_6337:
        /*0028*/ 	.byte	0x03, 0x50
        /*002a*/ 	.short	0x0000


	//----- nvinfo : EIATTR_MAXREG_COUNT
	.align		4
        /*002c*/ 	.byte	0x03, 0x1b
        /*002e*/ 	.short	0x0080


	//----- nvinfo : EIATTR_MERCURY_ISA_VERSION
	.align		4
        /*0030*/ 	.byte	0x03, 0x5f
        /*0032*/ 	.short	0x0101


	//----- nvinfo : EIATTR_EXIT_INSTR_OFFSETS
	.align		4
        /*0034*/ 	.byte	0x04, 0x1c
        /*0036*/ 	.short	(.L_6339 - .L_6338)


	//   ....[0]....
.L_6338:
        /*0038*/ 	.word	0x00001470


	//   ....[1]....
        /*003c*/ 	.word	0x00002830


	//----- nvinfo : EIATTR_MAX_THREADS
	.align		4
.L_6339:
        /*0040*/ 	.byte	0x04, 0x05
        /*0042*/ 	.short	(.L_6341 - .L_6340)
.L_6340:
        /*0044*/ 	.word	0x00000080
        /*0048*/ 	.word	0x00000001
        /*004c*/ 	.word	0x00000001


	//----- nvinfo : EIATTR_CRS_STACK_SIZE
	.align		4
.L_6341:
        /*0050*/ 	.byte	0x04, 0x1e
        /*0052*/ 	.short	(.L_6343 - .L_6342)
.L_6342:
        /*0054*/ 	.word	0x00000000


	//----- nvinfo : EIATTR_CBANK_PARAM_SIZE
	.align		4
.L_6343:
        /*0058*/ 	.byte	0x03, 0x19
        /*005a*/ 	.short	0x0220


	//----- nvinfo : EIATTR_PARAM_CBANK
	.align		4
        /*005c*/ 	.byte	0x04, 0x0a
        /*005e*/ 	.short	(.L_6345 - .L_6344)
	.align		4
.L_6344:
        /*0060*/ 	.word	index@(.nv.constant0._ZN2at6native18elementwise_kernelILi128ELi2EZNS0_22gpu_kernel_impl_nocastIZNS0_50_GLOBAL__N__2680c7bb_12_PowKernel_cu_140f0503_289629pow_tensor_scalar_kernel_implIllEEvRNS_18TensorIteratorBaseET0_EUllE_EEvS6_RKT_EUliE_EEviT1_)
        /*0064*/ 	.short	0x0210
        /*0066*/ 	.short	0x0220


	//----- nvinfo : EIATTR_SW_WAR
	.align		4
.L_6345:
        /*0068*/ 	.byte	0x04, 0x36
        /*006a*/ 	.short	(.L_6347 - .L_6346)
.L_6346:
        /*006c*/ 	.word	0x00000008
.L_6347:


//--------------------- .nv.info._ZN2at6native27unrolled_elementwise_kernelIZNS0_50_GLOBAL__N__2680c7bb_12_PowKernel_cu_140f0503_289629pow_tensor_scalar_kernel_implIllEEvRNS_18TensorIteratorBaseET0_EUllE_St5arrayIPcLm2EELi4E23TrivialOffsetCalculatorILi1EjESC_NS0_6memory15LoadWithoutCastENSD_16StoreWithoutCastEEEviT_S6_T2_T3_T4_T5_ --------------------------
	.section	.nv.info._ZN2at6native27unrolled_elementwise_kernelIZNS0_50_GLOBAL__N__2680c7bb_12_PowKernel_cu_140f0503_289629pow_tensor_scalar_kernel_implIllEEvRNS_18TensorIteratorBaseET0_EUllE_St5arrayIPcLm2EELi4E23TrivialOffsetCalculatorILi1EjESC_NS0_6memory15LoadWithoutCastENSD_16StoreWithoutCastEEEviT_S6_T2_T3_T4_T5_,"",@"SHT_CUDA_INFO"
	.sectionflags	@""
	.align	4


	//----- nvinfo : EIATTR_CUDA_API_VERSION
	.align		4
        /*0000*/ 	.byte	0x04, 0x37
        /*0002*/ 	.short	(.L_6349 - .L_6348)
.L_6348:
        /*0004*/ 	.word	0x00000082


	//----- nvinfo : EIATTR_KPARAM_INFO
	.align		4
.L_6349:
        /*0008*/ 	.byte	0x04, 0x17
        /*000a*/ 	.short	(.L_6351 - .L_6350)
.L_6350:
        /*000c*/ 	.word	0x00000000
        /*0010*/ 	.short	0x0006
        /*0012*/ 	.short	0x0023
        /*0014*/ 	.byte	0x00, 0xf0, 0x05, 0x00


	//----- nvinfo : EIATTR_KPARAM_INFO
	.align		4
.L_6351:
        /*0018*/ 	.byte	0x04, 0x17
        /*001a*/ 	.short	(.L_6353 - .L_6352)
.L_6352:
        /*001c*/ 	.word	0x00000000
        /*0020*/ 	.short	0x0005
        /*0022*/ 	.short	0x0022
        /*0024*/ 	.byte	0x00, 0xf0, 0x05, 0x00


	//----- nvinfo : EIATTR_KPARAM_INFO
	.align		4
.L_6353:
        /*0028*/ 	.byte	0x04, 0x17
        /*002a*/ 	.short	(.L_6355 - .L_6354)
.L_6354:
        /*002c*/ 	.word	0x00000000
        /*0030*/ 	.short	0x0004
        /*0032*/ 	.short	0x0021
        /*0034*/ 	.byte	0x00, 0xf0, 0x05, 0x00


	//----- nvinfo : EIATTR_KPARAM_INFO
	.align		4
.L_6355:
        /*0038*/ 	.byte	0x04, 0x17
        /*003a*/ 	.short	(.L_6357 - .L_6356)
.L_6356:
        /*003c*/ 	.word	0x00000000
        /*0040*/ 	.short	0x0003
        /*0042*/ 	.short	0x0020
        /*0044*/ 	.byte	0x00, 0xf0, 0x05, 0x00


	//----- nvinfo : EIATTR_KPARAM_INFO
	.align		4
.L_6357:
        /*0048*/ 	.byte	0x04, 0x17
        /*004a*/ 	.short	(.L_6359 - .L_6358)
.L_6358:
        /*004c*/ 	.word	0x00000000
        /*0050*/ 	.short	0x0002
        /*0052*/ 	.short	0x0010
        /*0054*/ 	.byte	0x00, 0xf0, 0x41, 0x00


	//----- nvinfo : EIATTR_KPARAM_INFO
	.align		4
.L_6359:
        /*0058*/ 	.byte	0x04, 0x17
        /*005a*/ 	.short	(.L_6361 - .L_6360)
.L_6360:
        /*005c*/ 	.word	0x00000000
        /*0060*/ 	.short	0x0001
        /*0062*/ 	.short	0x0008
        /*0064*/ 	.byte	0x00, 0xf0, 0x21, 0x00


	//----- nvinfo : EIATTR_KPARAM_INFO
	.align		4
.L_6361:
        /*0068*/ 	.byte	0x04, 0x17
        /*006a*/ 	.short	(.L_6363 - .L_6362)
.L_6362:
        /*006c*/ 	.word	0x00000000
        /*0070*/ 	.short	0x0000
        /*0072*/ 	.short	0x0000
        /*0074*/ 	.byte	0x00, 0xf0, 0x11, 0x00


	//----- nvinfo : EIATTR_SPARSE_MMA_MASK
	.align		4
.L_6363:
        /*0078*/ 	.byte	0x03, 0x50
        /*007a*/ 	.short	0x0000


	//----- nvinfo : EIATTR_MAXREG_COUNT
	.align		4
        /*007c*/ 	.byte	0x03, 0x1b
        /*007e*/ 	.short	0x00ff


	//----- nvinfo : EIATTR_MERCURY_ISA_VERSION
	.align		4
        /*0080*/ 	.byte	0x03, 0x5f
        /*0082*/ 	.short	0x0101


	//----- nvinfo : EIATTR_EXIT_INSTR_OFFSETS
	.align		4
        /*0084*/ 	.byte	0x04, 0x1c
        /*0086*/ 	.short	(.L_6365 - .L_6364)


	//   ....[0]....
.L_6364:
        /*0088*/ 	.word	0x00000470


	//   ....[1]....
        /*008c*/ 	.word	0x00000500


	//----- nvinfo : EIATTR_MAX_THREADS
	.align		4
.L_6365:
        /*0090*/ 	.byte	0x04, 0x05
        /*0092*/ 	.short	(.L_6367 - .L_6366)
.L_6366:
        /*0094*/ 	.word	0x00000080
        /*0098*/ 	.word	0x00000001
        /*009c*/ 	.word	0x00000001


	//----- nvinfo : EIATTR_CRS_STACK_SIZE
	.align		4
.L_6367:
        /*00a0*/ 	.byte	0x04, 0x1e
        /*00a2*/ 	.short	(.L_6369 - .L_6368)
.L_6368:
        /*00a4*/ 	.word	0x00000000


	//----- nvinfo : EIATTR_CBANK_PARAM_SIZE
	.align		4
.L_6369:
        /*00a8*/ 	.byte	0x03, 0x19
        /*00aa*/ 	.short	0x0024


	//----- nvinfo : EIATTR_PARAM_CBANK
	.align		4
        /*00ac*/ 	.byte	0x04, 0x0a
        /*00ae*/ 	.short	(.L_6371 - .L_6370)
	.align		4
.L_6370:
        /*00b0*/ 	.word	index@(.nv.constant0._ZN2at6native27unrolled_elementwise_kernelIZNS0_50_GLOBAL__N__2680c7bb_12_PowKernel_cu_140f0503_289629pow_tensor_scalar_kernel_implIllEEvRNS_18TensorIteratorBaseET0_EUllE_St5arrayIPcLm2EELi4E23TrivialOffsetCalculatorILi1EjESC_NS0_6memory15LoadWithoutCastENSD_16StoreWithoutCastEEEviT_S6_T2_T3_T4_T5_)
        /*00b4*/ 	.short	0x0210
        /*00b6*/ 	.short	0x0024


	//----- nvinfo : EIATTR_SW_WAR
	.align		4
.L_6371:
        /*00b8*/ 	.byte	0x04, 0x36
        /*00ba*/ 	.short	(.L_6373 - .L_6372)
.L_6372:
        /*00bc*/ 	.word	0x00000008
.L_6373:


//--------------------- .nv.info._ZN2at6native29vectorized_elementwise_kernelILi2EZNS0_50_GLOBAL__N__2680c7bb_12_PowKernel_cu_140f0503_289629pow_tensor_scalar_kernel_implIllEEvRNS_18TensorIteratorBaseET0_EUllE_St5arrayIPcLm2EEEEviS6_T1_ --------------------------
	.section	.nv.info._ZN2at6native29vectorized_elementwise_kernelILi2EZNS0_50_GLOBAL__N__2680c7bb_12_PowKernel_cu_140f0503_289629pow_tensor_scalar_kernel_implIllEEvRNS_18TensorIteratorBaseET0_EUllE_St5arrayIPcLm2EEEEviS6_T1_,"",@"SHT_CUDA_INFO"
	.sectionflags	@""
	.align	4


	//----- nvinfo : EIATTR_CUDA_API_VERSION
	.align		4
        /*0000*/ 	.byte	0x04, 0x37
        /*0002*/ 	.short	(.L_6375 - .L_6374)
.L_6374:
        /*0004*/ 	.word	0x00000082


	//----- nvinfo : EIATTR_KPARAM_INFO
	.align		4
.L_6375:
        /*0008*/ 	.byte	0x04, 0x17
        /*000a*/ 	.short	(.L_6377 - .L_6376)
.L_6376:
        /*000c*/ 	.word	0x00000000
        /*0010*/ 	.short	0x0002
        /*0012*/ 	.short	0x0010
        /*0014*/ 	.byte	0x00, 0xf0, 0x41, 0x00


	//----- nvinfo : EIATTR_KPARAM_INFO
	.align		4
.L_6377:
        /*0018*/ 	.byte	0x04, 0x17
        /*001a*/ 	.short	(.L_6379 - .L_6378)
.L_6378:
        /*001c*/ 	.word	0x00000000
        /*0020*/ 	.short	0x0001
        /*0022*/ 	.short	0x0008
        /*0024*/ 	.byte	0x00, 0xf0, 0x21, 0x00


	//----- nvinfo : EIATTR_KPARAM_INFO
	.align		4
.L_6379:
        /*0028*/ 	.byte	0x04, 0x17
        /*002a*/ 	.short	(.L_6381 - .L_6380)
.L_6380:
        /*002c*/ 	.word	0x00000000
        /*0030*/ 	.short	0x0000
        /*0032*/ 	.short	0x0000
        /*0034*/ 	.byte	0x00, 0xf0, 0x11, 0x00


	//----- nvinfo : EIATTR_SPARSE_MMA_MASK
	.align		4
.L_6381:
        /*0038*/ 	.byte	0x03, 0x50
        /*003a*/ 	.short	0x0000


	//----- nvinfo : EIATTR_MAXREG_COUNT
	.align		4
        /*003c*/ 	.byte	0x03, 0x1b
        /*003e*/ 	.short	0x00ff


	//----- nvinfo : EIATTR_MERCURY_ISA_VERSION
	.align		4
        /*0040*/ 	.byte	0x03, 0x5f
        /*0042*/ 	.short	0x0101


	//----- nvinfo : EIATTR_EXIT_INSTR_OFFSETS
	.align		4
        /*0044*/ 	.byte	0x04, 0x1c
        /*0046*/ 	.short	(.L_6383 - .L_6382)


	//   ....[0]....
.L_6382:
        /*0048*/ 	.word	0x000003f0


	//   ....[1]....
        /*004c*/ 	.word	0x00000cf0


	//   ....[2]....
        /*0050*/ 	.word	0x00000d80


	//----- nvinfo : EIATTR_MAX_THREADS
	.align		4
.L_6383:
        /*0054*/ 	.byte	0x04, 0x05
        /*0056*/ 	.short	(.L_6385 - .L_6384)
.L_6384:
        /*0058*/ 	.word	0x00000080
        /*005c*/ 	.word	0x00000001
        /*0060*/ 	.word	0x00000001


	//----- nvinfo : EIATTR_CRS_STACK_SIZE
	.align		4
.L_6385:
        /*0064*/ 	.byte	0x04, 0x1e
        /*0066*/ 	.short	(.L_6387 - .L_6386)
.L_6386:
        /*0068*/ 	.word	0x00000000


	//----- nvinfo : EIATTR_CBANK_PARAM_SIZE
	.align		4
.L_6387:
        /*006c*/ 	.byte	0x03, 0x19
        /*006e*/ 	.short	0x0020


	//----- nvinfo : EIATTR_PARAM_CBANK
	.align		4
        /*0070*/ 	.byte	0x04, 0x0a
        /*0072*/ 	.short	(.L_6389 - .L_6388)
	.align		4
.L_6388:
        /*0074*/ 	.word	index@(.nv.constant0._ZN2at6native29vectorized_elementwise_kernelILi2EZNS0_50_GLOBAL__N__2680c7bb_12_PowKernel_cu_140f0503_289629pow_tensor_scalar_kernel_implIllEEvRNS_18TensorIteratorBaseET0_EUllE_St5arrayIPcLm2EEEEviS6_T1_)
        /*0078*/ 	.short	0x0210
        /*007a*/ 	.short	0x0020


	//----- nvinfo : EIATTR_SW_WAR
	.align		4
.L_6389:
        /*007c*/ 	.byte	0x04, 0x36
        /*007e*/ 	.short	(.L_6391 - .L_6390)
.L_6390:
        /*0080*/ 	.word	0x00000008
.L_6391:


//--------------------- .nv.info._ZN2at6native29vectorized_elementwise_kernelILi4EZNS0_50_GLOBAL__N__2680c7bb_12_PowKernel_cu_140f0503_289629pow_tensor_scalar_kernel_implIllEEvRNS_18TensorIteratorBaseET0_EUllE_St5arrayIPcLm2EEEEviS6_T1_ --------------------------
	.section	.nv.info._ZN2at6native29vectorized_elementwise_kernelILi4EZNS0_50_GLOBAL__N__2680c7bb_12_PowKernel_cu_140f0503_289629pow_tensor_scalar_kernel_implIllEEvRNS_18TensorIteratorBaseET0_EUllE_St5arrayIPcLm2EEEEviS6_T1_,"",@"SHT_CUDA_INFO"
	.sectionflags	@""
	.align	4


	//----- nvinfo : EIATTR_CUDA_API_VERSION
	.align		4
        /*0000*/ 	.byte	0x04, 0x37
        /*0002*/ 	.short	(.L_6393 - .L_6392)
.L_6392:
        /*0004*/ 	.word	0x00000082


	//----- nvinfo : EIATTR_KPARAM_INFO
	.align		4
.L_6393:
        /*0008*/ 	.byte	0x04, 0x17
        /*000a*/ 	.short	(.L_6395 - .L_6394)
.L_6394:
        /*000c*/ 	.word	0x00000000
        /*0010*/ 	.short	0x0002
        /*0012*/ 	.short	0x0010
        /*0014*/ 	.byte	0x00, 0xf0, 0x41, 0x00


	//----- nvinfo : EIATTR_KPARAM_INFO
	.align		4
.L_6395:
        /*0018*/ 	.byte	0x04, 0x17
        /*001a*/ 	.short	(.L_6397 - .L_6396)
.L_6396:
        /*001c*/ 	.word	0x00000000
        /*0020*/ 	.short	0x0001
        /*0022*/ 	.short	0x0008
        /*0024*/ 	.byte	0x00, 0xf0, 0x21, 0x00


	//----- nvinfo : EIATTR_KPARAM_INFO
	.align		4
.L_6397:
        /*0028*/ 	.byte	0x04, 0x17
        /*002a*/ 	.short	(.L_6399 - .L_6398)
.L_6398:
        /*002c*/ 	.word	0x00000000
        /*0030*/ 	.short	0x0000
        /*0032*/ 	.short	0x0000
        /*0034*/ 	.byte	0x00, 0xf0, 0x11, 0x00


	//----- nvinfo : EIATTR_SPARSE_MMA_MASK
	.align		4
.L_6399:
        /*0038*/ 	.byte	0x03, 0x50
        /*003a*/ 	.short	0x0000


	//----- nvinfo : EIATTR_MAXREG_COUNT
	.align		4
        /*003c*/ 	.byte	0x03, 0x1b
        /*003e*/ 	.short	0x00ff


	//----- nvinfo : EIATTR_MERCURY_ISA_VERSION
	.align		4
        /*0040*/ 	.byte	0x03, 0x5f
        /*0042*/ 	.short	0x0101


	//----- nvinfo : EIATTR_EXIT_INSTR_OFFSETS
	.align		4
        /*0044*/ 	.byte	0x04, 0x1c
        /*0046*/ 	.short	(.L_6401 - .L_6400)


	//   ....[0]....
.L_6400:
        /*0048*/ 	.word	0x000003f0


	//   ....[1]....
        /*004c*/ 	.word	0x00000cf0


	//   ....[2]....
        /*0050*/ 	.word	0x00000d80


	//----- nvinfo : EIATTR_MAX_THREADS
	.align		4
.L_6401:
        /*0054*/ 	.byte	0x04, 0x05
        /*0056*/ 	.short	(.L_6403 - .L_6402)
.L_6402:
        /*0058*/ 	.word	0x00000080
        /*005c*/ 	.word	0x00000001
        /*0060*/ 	.word	0x00000001


	//----- nvinfo : EIATTR_CRS_STACK_SIZE
	.align		4
.L_6403:
        /*0064*/ 	.byte	0x04, 0x1e
        /*0066*/ 	.short	(.L_6405 - .L_6404)
.L_6404:
        /*0068*/ 	.word	0x00000000


	//----- nvinfo : EIATTR_CBANK_PARAM_SIZE
	.align		4
.L_6405:
        /*006c*/ 	.byte	0x03, 0x19
        /*006e*/ 	.short	0x0020


	//----- nvinfo : EIATTR_PARAM_CBANK
	.align		4
        /*0070*/ 	.byte	0x04, 0x0a
        /*0072*/ 	.short	(.L_6407 - .L_6406)
	.align		4
.L_6406:
        /*0074*/ 	.word	index@(.nv.constant0._ZN2at6native29vectorized_elementwise_kernelILi4EZNS0_50_GLOBAL__N__2680c7bb_12_PowKernel_cu_140f0503_289629pow_tensor_scalar_kernel_implIllEEvRNS_18TensorIteratorBaseET0_EUllE_St5arrayIPcLm2EEEEviS6_T1_)
        /*0078*/ 	.short	0x0210
        /*007a*/ 	.short	0x0020


	//----- nvinfo : EIATTR_SW_WAR
	.align		4
.L_6407:
        /*007c*/ 	.byte	0x04, 0x36
        /*007e*/ 	.short	(.L_6409 - .L_6408)
.L_6408:
        /*0080*/ 	.word	0x00000008
.L_6409:


//--------------------- .nv.info._ZN2at6native29vectorized_elementwise_kernelILi8EZNS0_50_GLOBAL__N__2680c7bb_12_PowKernel_cu_140f0503_289629pow_tensor_scalar_kernel_implIllEEvRNS_18TensorIteratorBaseET0_EUllE_St5arrayIPcLm2EEEEviS6_T1_ --------------------------
	.section	.nv.info._ZN2at6native29vectorized_elementwise_kernelILi8EZNS0_50_GLOBAL__N__2680c7bb_12_PowKernel_cu_140f0503_289629pow_tensor_scalar_kernel_implIllEEvRNS_18TensorIteratorBaseET0_EUllE_St5arrayIPcLm2EEEEviS6_T1_,"",@"SHT_CUDA_INFO"
	.sectionflags	@""
	.align	4


	//----- nvinfo : EIATTR_CUDA_API_VERSION
	.align		4
        /*0000*/ 	.byte	0x04, 0x37
        /*0002*/ 	.short	(.L_6411 - .L_6410)
.L_6410:
        /*0004*/ 	.word	0x00000082


	//----- nvinfo : EIATTR_KPARAM_INFO
	.align		4
.L_6411:
        /*0008*/ 	.byte	0x04, 0x17
        /*000a*/ 	.short	(.L_6413 - .L_6412)
.L_6412:
        /*000c*/ 	.word	0x00000000
        /*0010*/ 	.short	0x0002
        /*0012*/ 	.short	0x0010
        /*0014*/ 	.byte	0x00, 0xf0, 0x41, 0x00


	//----- nvinfo : EIATTR_KPARAM_INFO
	.align		4
.L_6413:
        /*0018*/ 	.byte	0x04, 0x17
        /*001a*/ 	.short	(.L_6415 - .L_6414)
.L_6414:
        /*001c*/ 	.word	0x00000000
        /*0020*/ 	.short	0x0001
        /*0022*/ 	.short	0x0008
        /*0024*/ 	.byte	0x00, 0xf0, 0x21, 0x00


	//----- nvinfo : EIATTR_KPARAM_INFO
	.align		4
.L_6415:
        /*0028*/ 	.byte	0x04, 0x17
        /*002a*/ 	.short	(.L_6417 - .L_6416)
.L_6416:
        /*002c*/ 	.word	0x00000000
        /*0030*/ 	.short	0x0000
        /*0032*/ 	.short	0x0000
        /*0034*/ 	.byte	0x00, 0xf0, 0x11, 0x00


	//----- nvinfo : EIATTR_SPARSE_MMA_MASK
	.align		4
.L_6417:
        /*0038*/ 	.byte	0x03, 0x50
        /*003a*/ 	.short	0x0000


	//----- nvinfo : EIATTR_MAXREG_COUNT
	.align		4
        /*003c*/ 	.byte	0x03, 0x1b
        /*003e*/ 	.short	0x00ff


	//----- nvinfo : EIATTR_MERCURY_ISA_VERSION
	.align		4
        /*0040*/ 	.byte	0x03, 0x5f
        /*0042*/ 	.short	0x0101


	//----- nvinfo : EIATTR_EXIT_INSTR_OFFSETS
	.align		4
        /*0044*/ 	.byte	0x04, 0x1c
        /*0046*/ 	.short	(.L_6419 - .L_6418)


	//   ....[0]....
.L_6418:
        /*0048*/ 	.word	0x000003f0


	//   ....[1]....
        /*004c*/ 	.word	0x00000cf0


	//   ....[2]....
        /*0050*/ 	.word	0x00000d80


	//----- nvinfo : EIATTR_MAX_THREADS
	.align		4
.L_6419:
        /*0054*/ 	.byte	0x04, 0x05
        /*0056*/ 	.short	(.L_6421 - .L_6420)
.L_6420:
        /*0058*/ 	.word	0x00000080
        /*005c*/ 	.word	0x00000001
        /*0060*/ 	.word	0x00000001


	//----- nvinfo : EIATTR_CRS_STACK_SIZE
	.align		4
.L_6421:
        /*0064*/ 	.byte	0x04, 0x1e
        /*0066*/ 	.short	(.L_6423 - .L_6422)
.L_6422:
        /*0068*/ 	.word	0x00000000


	//----- nvinfo : EIATTR_CBANK_PARAM_SIZE
	.align		4
.L_6423:
        /*006c*/ 	.byte	0x03, 0x19
        /*006e*/ 	.short	0x0020


	//----- nvinfo : EIATTR_PARAM_CBANK
	.align		4
        /*0070*/ 	.byte	0x04, 0x0a
        /*0072*/ 	.short	(.L_6425 - .L_6424)
	.align		4
.L_6424:
        /*0074*/ 	.word	index@(.nv.constant0._ZN2at6native29vectorized_elementwise_kernelILi8EZNS0_50_GLOBAL__N__2680c7bb_12_PowKernel_cu_140f0503_289629pow_tensor_scalar_kernel_implIllEEvRNS_18TensorIteratorBaseET0_EUllE_St5arrayIPcLm2EEEEviS6_T1_)
        /*0078*/ 	.short	0x0210
        /*007a*/ 	.short	0x0020


	//----- nvinfo : EIATTR_SW_WAR
	.align		4
.L_6425:
        /*007c*/ 	.byte	0x04, 0x36
        /*007e*/ 	.short	(.L_6427 - .L_6426)
.L_6426:
        /*0080*/ 	.word	0x00000008
.L_6427:


//--------------------- .nv.info._ZN2at6native18elementwise_kernelILi128ELi4EZNS0_15gpu_kernel_implIZNS0_50_GLOBAL__N__2680c7bb_12_PowKernel_cu_140f0503_289629pow_tensor_scalar_kernel_implIiiEEvRNS_18TensorIteratorBaseET0_EUliE2_EEvS6_RKT_EUliE_EEviT1_ --------------------------
	.section	.nv.info._ZN2at6native18elementwise_kernelILi128ELi4EZNS0_15gpu_kernel_implIZNS0_50_GLOBAL__N__2680c7bb_12_PowKernel_cu_140f0503_289629pow_tensor_scalar_kernel_implIiiEEvRNS_18TensorIteratorBaseET0_EUliE2_EEvS6_RKT_EUliE_EEviT1_,"",@"SHT_CUDA_INFO"
	.sectionflags	@""
	.align	4


	//----- nvinfo : EIATTR_CUDA_API_VERSION
	.align		4
        /*0000*/ 	.byte	0x04, 0x37
        /*0002*/ 	.short	(.L_6429 - .L_6428)
.L_6428:
        /*0004*/ 	.word	0x00000082


	//----- nvinfo : EIATTR_KPARAM_INFO
	.align		4
.L_6429:
        /*0008*/ 	.byte	0x04, 0x17
        /*000a*/ 	.short	(.L_6431 - .L_6430)
.L_6430:
        /*000c*/ 	.word	0x00000000
        /*0010*/ 	.short	0x0001
        /*0012*/ 	.short	0x0008
        /*0014*/ 	.byte	0x00, 0xf0, 0xa1, 0x08


	//----- nvinfo : EIATTR_KPARAM_INFO
	.align		4
.L_6431:
        /*0018*/ 	.byte	0x04, 0x17
        /*001a*/ 	.short	(.L_6433 - .L_6432)
.L_6432:
        /*001c*/ 	.word	0x00000000
        /*0020*/ 	.short	0x0000
        /*0022*/ 	.short	0x0000
        /*0024*/ 	.byte	0x00, 0xf0, 0x11, 0x00


	//----- nvinfo : EIATTR_SPARSE_MMA_MASK
	.align		4
.L_6433:
        /*0028*/ 	.byte	0x03, 0x50
        /*002a*/ 	.short	0x0000


	//----- nvinfo : EIATTR_MAXREG_COUNT
	.align		4
        /*002c*/ 	.byte	0x03, 0x1b
        /*002e*/ 	.short	0x0080


	//----- nvinfo : EIATTR_EXTERNS
	.align		4
        /*0030*/ 	.byte	0x04, 0x0f
        /*0032*/ 	.short	(.L_6435 - .L_6434)


	//   ....[0]....
	.align		4
.L_6434:
        /*0034*/ 	.word	index@(__assertfail)


	//----- nvinfo : EIATTR_MERCURY_ISA_VERSION
	.align		4
.L_6435:
        /*0038*/ 	.byte	0x03, 0x5f
        /*003a*/ 	.short	0x0101


	//----- nvinfo : EIATTR_SYSCALL_OFFSETS
	.align		4
        /*003c*/ 	.byte	0x04, 0x46
        /*003e*/ 	.short	(.L_6437 - .L_6436)


	//   ....[0]....
.L_6436:
        /*0040*/ 	.word	0x00002170


	//   ....[1]....
        /*0044*/ 	.word	0x00003220


	//   ....[2]....
        /*0048*/ 	.word	0x000053c0


	//   ....[3]....
        /*004c*/ 	.word	0x00006480


	//   ....[4]....
        /*0050*/ 	.word	0x00008610


	//   ....[5]....
        /*0054*/ 	.word	0x000096d0


	//   ....[6]....
        /*0058*/ 	.word	0x0000b850


	//   ....[7]....
        /*005c*/ 	.word	0x0000c910


	//----- nvinfo : EIATTR_EXIT_INSTR_OFFSETS
	.align		4
.L_6437:
        /*0060*/ 	.byte	0x04, 0x1c
        /*0062*/ 	.short	(.L_6439 - .L_6438)


	//   ....[0]....
.L_6438:
        /*0064*/ 	.word	0x00009770


	//   ....[1]....
        /*0068*/ 	.word	0x0000bc00


	//   ....[2]....
        /*006c*/ 	.word	0x0000bc20


	//   ....[3]....
        /*0070*/ 	.word	0x0000bcb0


	//   ....[4]....
        /*0074*/ 	.word	0x0000bcd0


	//   ....[5]....
        /*0078*/ 	.word	0x0000bcf0


	//   ....[6]....
        /*007c*/ 	.word	0x0000bd80


	//   ....[7]....
        /*0080*/ 	.word	0x0000bdc0


	//   ....[8]....
        /*0084*/ 	.word	0x0000be60


	//   ....[9]....
        /*0088*/ 	.word	0x0000beb0


	//   ....[10]....
        /*008c*/ 	.word	0x0000bee0


	//   ....[11]....
        /*0090*/ 	.word	0x0000bfa0


	//   ....[12]....
        /*0094*/ 	.word	0x0000bfe0


	//   ....[13]....
        /*0098*/ 	.word	0x0000c170


	//   ....[14]....
        /*009c*/ 	.word	0x0000c2d0


	//   ....[15]....
        /*00a0*/ 	.word	0x0000c310


	//   ....[16]....
        /*00a4*/ 	.word	0x0000c3b0


	//   ....[17]....
        /*00a8*/ 	.word	0x0000c530


	//   ....[18]....
        /*00ac*/ 	.word	0x0000c6b0


	//   ....[19]....
        /*00b0*/ 	.word	0x0000c810


	//   ....[20]....
        /*00b4*/ 	.word	0x0000c920


	//   ....[21]....
        /*00b8*/ 	.word	0x0000c950


	//   ....[22]....
        /*00bc*/ 	.word	0x0000c970


	//----- nvinfo : EIATTR_MAX_THREADS
	.align		4
.L_6439:
        /*00c0*/ 	.byte	0x04, 0x05
        /*00c2*/ 	.short	(.L_6441 - .L_6440)
.L_6440:
        /*00c4*/ 	.word	0x00000080
        /*00c8*/ 	.word	0x00000001
        /*00cc*/ 	.word	0x00000001


	//----- nvinfo : EIATTR_CRS_STACK_SIZE
	.align		4
.L_6441:
        /*00d0*/ 	.byte	0x04, 0x1e
        /*00d2*/ 	.short	(.L_6443 - .L_6442)
.L_6442:
        /*00d4*/ 	.word	0x00000000


	//----- nvinfo : EIATTR_CBANK_PARAM_SIZE
	.align		4
.L_6443:
        /*00d8*/ 	.byte	0x03, 0x19
        /*00da*/ 	.short	0x0230


	//----- nvinfo : EIATTR_PARAM_CBANK
	.align		4
        /*00dc*/ 	.byte	0x04, 0x0a
        /*00de*/ 	.short	(.L_6445 - .L_6444)
	.align		4
.L_6444:
        /*00e0*/ 	.word	index@(.nv.constant0._ZN2at6native18elementwise_kernelILi128ELi4EZNS0_15gpu_kernel_implIZNS0_50_GLOBAL__N__2680c7bb_12_PowKernel_cu_140f0503_289629pow_tensor_scalar_kernel_implIiiEEvRNS_18TensorIteratorBaseET0_EUliE2_EEvS6_RKT_EUliE_EEviT1_)
        /*00e4*/ 	.short	0x0210
        /*00e6*/ 	.short	0x0230


	//----- nvinfo : EIATTR_SW_WAR
	.align		4
.L_6445:
        /*00e8*/ 	.byte	0x04, 0x36
        /*00ea*/ 	.short	(.L_6447 - .L_6446)
.L_6446:
        /*00ec*/ 	.word	0x00000008
.L_6447:


//--------------------- .nv.info._ZN2at6native27unrolled_elementwise_kernelIZNS0_50_GLOBAL__N__2680c7bb_12_PowKernel_cu_140f0503_289629pow_tensor_scalar_kernel_implIiiEEvRNS_18TensorIteratorBaseET0_EUliE2_St5arrayIPcLm2EELi4E23TrivialOffsetCalculatorILi1EjESC_NS0_6memory12LoadWithCastILi1EEENSD_13StoreWithCastILi1EEEEEviT_S6_T2_T3_T4_T5_ --------------------------
	.section	.nv.info._ZN2at6native27unrolled_elementwise_kernelIZNS0_50_GLOBAL__N__2680c7bb_12_PowKernel_cu_140f0503_289629pow_tensor_scalar_kernel_implIiiEEvRNS_18TensorIteratorBaseET0_EUliE2_St5arrayIPcLm2EELi4E23TrivialOffsetCalculatorILi1EjESC_NS0_6memory12LoadWithCastILi1EEENSD_13StoreWithCastILi1EEEEEviT_S6_T2_T3_T4_T5_,"",@"SHT_CUDA_INFO"
	.sectionflags	@""
	.align	4


	//----- nvinfo : EIATTR_CUDA_API_VERSION
	.align		4
        /*0000*/ 	.byte	0x04, 0x37
        /*0002*/ 	.short	(.L_6449 - .L_6448)
.L_6448:
        /*0004*/ 	.word	0x00000082


	//----- nvinfo : EIATTR_KPARAM_INFO
	.align		4
.L_6449:
        /*0008*/ 	.byte	0x04, 0x17
        /*000a*/ 	.short	(.L_6451 - .L_6450)
.L_6450:
        /*000c*/ 	.word	0x00000000
        /*0010*/ 	.short	0x0006
        /*0012*/ 	.short	0x0034
        /*0014*/ 	.byte	0x00, 0xf0, 0x21, 0x00


	//----- nvinfo : EIATTR_KPARAM_INFO
	.align		4
.L_6451:
        /*0018*/ 	.byte	0x04, 0x17
        /*001a*/ 	.short	(.L_6453 - .L_6452)
.L_6452:
        /*001c*/ 	.word	0x00000000
        /*0020*/ 	.short	0x0005
        /*0022*/ 	.short	0x002c
        /*0024*/ 	.byte	0x00, 0xf0, 0x21, 0x00


	//----- nvinfo : EIATTR_KPARAM_INFO
	.align		4
.L_6453:
        /*0028*/ 	.byte	0x04, 0x17
        /*002a*/ 	.short	(.L_6455 - .L_6454)
.L_6454:
        /*002c*/ 	.word	0x00000000
        /*0030*/ 	.short	0x0004
        /*0032*/ 	.short	0x0029
        /*0034*/ 	.byte	0x00, 0xf0, 0x05, 0x00


	//----- nvinfo : EIATTR_KPARAM_INFO
	.align		4
.L_6455:
        /*0038*/ 	.byte	0x04, 0x17
        /*003a*/ 	.short	(.L_6457 - .L_6456)
.L_6456:
        /*003c*/ 	.word	0x00000000
        /*0040*/ 	.short	0x0003
        /*0042*/ 	.short	0x0028
        /*0044*/ 	.byte	0x00, 0xf0, 0x05, 0x00


	//----- nvinfo : EIATTR_KPARAM_INFO
	.align		4
.L_6457:
        /*0048*/ 	.byte	0x04, 0x17
        /*004a*/ 	.short	(.L_6459 - .L_6458)
.L_6458:
        /*004c*/ 	.word	0x00000000
        /*0050*/ 	.short	0x0002
        /*0052*/ 	.short	0x0018
        /*0054*/ 	.byte	0x00, 0xf0, 0x41, 0x00


	//----- nvinfo : EIATTR_KPARAM_INFO
	.align		4
.L_6459:
        /*0058*/ 	.byte	0x04, 0x17
        /*005a*/ 	.short	(.L_6461 - .L_6460)
.L_6460:
        /*005c*/ 	.word	0x00000000
        /*0060*/ 	.short	0x0001
        /*0062*/ 	.short	0x0008
        /*0064*/ 	.byte	0x00, 0xf0, 0x41, 0x00


	//----- nvinfo : EIATTR_KPARAM_INFO
	.align		4
.L_6461:
        /*0068*/ 	.byte	0x04, 0x17
        /*006a*/ 	.short	(.L_6463 - .L_6462)
.L_6462:
        /*006c*/ 	.word	0x00000000
        /*0070*/ 	.short	0x0000
        /*0072*/ 	.short	0x0000
        /*0074*/ 	.byte	0x00, 0xf0, 0x11, 0x00


	//----- nvinfo : EIATTR_SPARSE_MMA_MASK
	.align		4
.L_6463:
        /*0078*/ 	.byte	0x03, 0x50
        /*007a*/ 	.short	0x0000


	//----- nvinfo : EIATTR_MAXREG_COUNT
	.align		4
        /*007c*/ 	.byte	0x03, 0x1b
        /*007e*/ 	.short	0x00ff


	//----- nvinfo : EIATTR_EXTERNS
	.align		4
        /*0080*/ 	.byte	0x04, 0x0f
        /*0082*/ 	.short	(.L_6465 - .L_6464)


	//   ....[0]....
	.align		4
.L_6464:
        /*0084*/ 	.word	index@(__assertfail)


	//----- nvinfo : EIATTR_MERCURY_ISA_VERSION
	.align		4
.L_6465:
        /*0088*/ 	.byte	0x03, 0x5f
        /*008a*/ 	.short	0x0101


	//----- nvinfo : EIATTR_SYSCALL_OFFSETS
	.align		4
        /*008c*/ 	.byte	0x04, 0x46
        /*008e*/ 	.short	(.L_6467 - .L_6466)


	//   ....[0]....
.L_6466:
        /*0090*/ 	.word	0x00000ea0


	//   ....[1]....
        /*0094*/ 	.word	0x00001d30


	//   ....[2]....
        /*0098*/ 	.word	0x00002bd0


	//   ....[3]....
        /*009c*/ 	.word	0x00003a30


	//   ....[4]....
        /*00a0*/ 	.word	0x000051a0


	//   ....[5]....
        /*00a4*/ 	.word	0x000060a0


	//   ....[6]....
        /*00a8*/ 	.word	0x00006f80


	//   ....[7]....
        /*00ac*/ 	.word	0x00007e50


	//----- nvinfo : EIATTR_EXIT_INSTR_OFFSETS
	.align		4
.L_6467:
        /*00b0*/ 	.byte	0x04, 0x1c
        /*00b2*/ 	.short	(.L_6469 - .L_6468)


	//   ....[0]....
.L_6468:
        /*00b4*/ 	.word	0x00007010


	//   ....[1]....
        /*00b8*/ 	.word	0x00007140


	//   ....[2]....
        /*00bc*/ 	.word	0x00007160


	//   ....[3]....
        /*00c0*/ 	.word	0x000071f0


	//   ....[4]....
        /*00c4*/ 	.word	0x00007210


	//   ....[5]....
        /*00c8*/ 	.word	0x00007230


	//   ....[6]....
        /*00cc*/ 	.word	0x000072c0


	//   ....[7]....
        /*00d0*/ 	.word	0x00007300


	//   ....[8]....
        /*00d4*/ 	.word	0x000073a0


	//   ....[9]....
        /*00d8*/ 	.word	0x000073f0


	//   ....[10]....
        /*00dc*/ 	.word	0x00007420


	//   ....[11]....
        /*00e0*/ 	.word	0x000074e0


	//   ....[12]....
        /*00e4*/ 	.word	0x00007520


	//   ....[13]....
        /*00e8*/ 	.word	0x000076b0


	//   ....[14]....
        /*00ec*/ 	.word	0x00007810


	//   ....[15]....
        /*00f0*/ 	.word	0x00007850


	//   ....[16]....
        /*00f4*/ 	.word	0x000078f0


	//   ....[17]....
        /*00f8*/ 	.word	0x00007a70


	//   ....[18]....
        /*00fc*/ 	.word	0x00007bf0


	//   ....[19]....
        /*0100*/ 	.word	0x00007d50


	//   ....[20]....
        /*0104*/ 	.word	0x00007e60


	//   ....[21]....
        /*0108*/ 	.word	0x00007e90


	//   ....[22]....
        /*010c*/ 	.word	0x00007eb0


	//----- nvinfo : EIATTR_MAX_THREADS
	.align		4
.L_6469:
        /*0110*/ 	.byte	0x04, 0x05
        /*0112*/ 	.short	(.L_6471 - .L_6470)
.L_6470:
        /*0114*/ 	.word	0x00000080
        /*0118*/ 	.word	0x00000001
        /*011c*/ 	.word	0x00000001


	//----- nvinfo : EIATTR_CRS_STACK_SIZE
	.align		4
.L_6471:
        /*0120*/ 	.byte	0x04, 0x1e
        /*0122*/ 	.short	(.L_6473 - .L_6472)
.L_6472:
        /*0124*/ 	.word	0x00000000


	//----- nvinfo : EIATTR_CBANK_PARAM_SIZE
	.align		4
.L_6473:
        /*0128*/ 	.byte	0x03, 0x19
        /*012a*/ 	.short	0x003c


	//----- nvinfo : EIATTR_PARAM_CBANK
	.align		4
        /*012c*/ 	.byte	0x04, 0x0a
        /*012e*/ 	.short	(.L_6475 - .L_6474)
	.align		4
.L_6474:
        /*0130*/ 	.word	index@(.nv.constant0._ZN2at6native27unrolled_elementwise_kernelIZNS0_50_GLOBAL__N__2680c7bb_12_PowKernel_cu_140f0503_289629pow_tensor_scalar_kernel_implIiiEEvRNS_18TensorIteratorBaseET0_EUliE2_St5arrayIPcLm2EELi4E23TrivialOffsetCalculatorILi1EjESC_NS0_6memory12LoadWithCastILi1EEENSD_13StoreWithCastILi1EEEEEviT_S6_T2_T3_T4_T5_)
        /*0134*/ 	.short	0x0210
        /*0136*/ 	.short	0x003c


	//----- nvinfo : EIATTR_SW_WAR
	.align		4
.L_6475:
        /*0138*/ 	.byte	0x04, 0x36
        /*013a*/ 	.short	(.L_6477 - .L_6476)
.L_6476:
        /*013c*/ 	.word	0x00000008
.L_6477:


//--------------------- .nv.info._ZN2at6native18elementwise_kernelILi128ELi2EZNS0_22gpu_kernel_impl_nocastIZNS0_50_GLOBAL__N__2680c7bb_12_PowKernel_cu_140f0503_289629pow_tensor_scalar_kernel_implIiiEEvRNS_18TensorIteratorBaseET0_EUliE2_EEvS6_RKT_EUliE_EEviT1_ --------------------------
	.section	.nv.info._ZN2at6native18elementwise_kernelILi128ELi2EZNS0_22gpu_kernel_impl_nocastIZNS0_50_GLOBAL__N__2680c7bb_12_PowKernel_cu_140f0503_289629pow_tensor_scalar_kernel_implIiiEEvRNS_18TensorIteratorBaseET0_EUliE2_EEvS6_RKT_EUliE_EEviT1_,"",@"SHT_CUDA_INFO"
	.sectionflags	@""
	.align	4


	//----- nvinfo : EIATTR_CUDA_API_VERSION
	.align		4
        /*0000*/ 	.byte	0x04, 0x37
        /*0002*/ 	.short	(.L_6479 - .L_6478)
.L_6478:
        /*0004*/ 	.word	0x00000082


	//----- nvinfo : EIATTR_KPARAM_INFO
	.align		4
.L_6479:
        /*0008*/ 	.byte	0x04, 0x17
        /*000a*/ 	.short	(.L_6481 - .L_6480)
.L_6480:
        /*000c*/ 	.word	0x00000000
        /*0010*/ 	.short	0x0001
        /*0012*/ 	.short	0x0008
        /*0014*/ 	.byte	0x00, 0xf0, 0x81, 0x08


	//----- nvinfo : EIATTR_KPARAM_INFO
	.align		4
.L_6481:
        /*0018*/ 	.byte	0x04, 0x17
        /*001a*/ 	.short	(.L_6483 - .L_6482)
.L_6482:
        /*001c*/ 	.word	0x00000000
        /*0020*/ 	.short	0x0000
        /*0022*/ 	.short	0x0000
        /*0024*/ 	.byte	0x00, 0xf0, 0x11, 0x00


	//----- nvinfo : EIATTR_SPARSE_MMA_MASK
	.align		4
.L_6483:
        /*0028*/ 	.byte	0x03, 0x50
        /*002a*/ 	.short	0x0000


	//----- nvinfo : EIATTR_MAXREG_COUNT
	.align		4
        /*002c*/ 	.byte	0x03, 0x1b
        /*002e*/ 	.short	0x0080


	//----- nvinfo : EIATTR_MERCURY_ISA_VERSION
	.align		4
        /*0030*/ 	.byte	0x03, 0x5f
        /*0032*/ 	.short	0x0101


	//----- nvinfo : EIATTR_EXIT_INSTR_OFFSETS
	.align		4
        /*0034*/ 	.byte	0x04, 0x1c
        /*0036*/ 	.short	(.L_6485 - .L_6484)


	//   ....[0]....
.L_6484:
        /*0038*/ 	.word	0x00001690


	//   ....[1]....
        /*003c*/ 	.word	0x00002c70


	//----- nvinfo : EIATTR_MAX_THREADS
	.align		4
.L_6485:
        /*0040*/ 	.byte	0x04, 0x05
        /*0042*/ 	.short	(.L_6487 - .L_6486)
.L_6486:
        /*0044*/ 	.word	0x00000080
        /*0048*/ 	.word	0x00000001
        /*004c*/ 	.word	0x00000001


	//----- nvinfo : EIATTR_CRS_STACK_SIZE
	.align		4
.L_6487:
        /*0050*/ 	.byte	0x04, 0x1e
        /*0052*/ 	.short	(.L_6489 - .L_6488)
.L_6488:
        /*0054*/ 	.word	0x00000000


	//----- nvinfo : EIATTR_CBANK_PARAM_SIZE
	.align		4
.L_6489:
        /*0058*/ 	.byte	0x03, 0x19
        /*005a*/ 	.short	0x0228


	//----- nvinfo : EIATTR_PARAM_CBANK
	.align		4
        /*005c*/ 	.byte	0x04, 0x0a
        /*005e*/ 	.short	(.L_6491 - .L_6490)
	.align		4
.L_6490:
        /*0060*/ 	.word	index@(.nv.constant0._ZN2at6native18elementwise_kernelILi128ELi2EZNS0_22gpu_kernel_impl_nocastIZNS0_50_GLOBAL__N__2680c7bb_12_PowKernel_cu_140f0503_289629pow_tensor_scalar_kernel_implIiiEEvRNS_18TensorIteratorBaseET0_EUliE2_EEvS6_RKT_EUliE_EEviT1_)
        /*0064*/ 	.short	0x0210
        /*0066*/ 	.short	0x0228


	//----- nvinfo : EIATTR_SW_WAR
	.align		4
.L_6491:
        /*0068*/ 	.byte	0x04, 0x36
        /*006a*/ 	.short	(.L_6493 - .L_6492)
.L_6492:
        /*006c*/ 	.word	0x00000008
.L_6493:


//--------------------- .nv.info._ZN2at6native27unrolled_elementwise_kernelIZNS0_50_GLOBAL__N__2680c7bb_12_PowKernel_cu_140f0503_289629pow_tensor_scalar_kernel_implIiiEEvRNS_18TensorIteratorBaseET0_EUliE2_St5arrayIPcLm2EELi4E23TrivialOffsetCalculatorILi1EjESC_NS0_6memory15LoadWithoutCastENSD_16StoreWithoutCastEEEviT_S6_T2_T3_T4_T5_ --------------------------
	.section	.nv.info._ZN2at6native27unrolled_elementwise_kernelIZNS0_50_GLOBAL__N__2680c7bb_12_PowKernel_cu_140f0503_289629pow_tensor_scalar_kernel_implIiiEEvRNS_18TensorIteratorBaseET0_EUliE2_St5arrayIPcLm2EELi4E23TrivialOffsetCalculatorILi1EjESC_NS0_6memory15LoadWithoutCastENSD_16StoreWithoutCastEEEviT_S6_T2_T3_T4_T5_,"",@"SHT_CUDA_INFO"
	.sectionflags	@""
	.align	4


	//----- nvinfo : EIATTR_CUDA_API_VERSION
	.align		4
        /*0000*/ 	.byte	0x04, 0x37
        /*0002*/ 	.short	(.L_6495 - .L_6494)
.L_6494:
        /*0004*/ 	.word	0x00000082


	//----- nvinfo : EIATTR_KPARAM_INFO
	.align		4
.L_6495:
        /*0008*/ 	.byte	0x04, 0x17
        /*000a*/ 	.short	(.L_6497 - .L_6496)
.L_6496:
        /*000c*/ 	.word	0x00000000
        /*0010*/ 	.short	0x0006
        /*0012*/ 	.short	0x002b
        /*0014*/ 	.byte	0x00, 0xf0, 0x05, 0x00


	//----- nvinfo : EIATTR_KPARAM_INFO
	.align		4
.L_6497:
        /*0018*/ 	.byte	0x04, 0x17
        /*001a*/ 	.short	(.L_6499 - .L_6498)
.L_6498:
        /*001c*/ 	.word	0x00000000
        /*0020*/ 	.short	0x0005
        /*0022*/ 	.short	0x002a
        /*0024*/ 	.byte	0x00, 0xf0, 0x05, 0x00


	//----- nvinfo : EIATTR_KPARAM_INFO
	.align		4
.L_6499:
        /*0028*/ 	.byte	0x04, 0x17
        /*002a*/ 	.short	(.L_6501 - .L_6500)
.L_6500:
        /*002c*/ 	.word	0x00000000
        /*0030*/ 	.short	0x0004
        /*0032*/ 	.short	0x0029
        /*0034*/ 	.byte	0x00, 0xf0, 0x05, 0x00


	//----- nvinfo : EIATTR_KPARAM_INFO
	.align		4
.L_6501:
        /*0038*/ 	.byte	0x04, 0x17
        /*003a*/ 	.short	(.L_6503 - .L_6502)
.L_6502:
        /*003c*/ 	.word	0x00000000
        /*0040*/ 	.short	0x0003
        /*0042*/ 	.short	0x0028
        /*0044*/ 	.byte	0x00, 0xf0, 0x05, 0x00


	//----- nvinfo : EIATTR_KPARAM_INFO
	.align		4
.L_6503:
        /*0048*/ 	.byte	0x04, 0x17
        /*004a*/ 	.short	(.L_6505 - .L_6504)
.L_6504:
        /*004c*/ 	.word	0x00000000
        /*0050*/ 	.short	0x0002
        /*0052*/ 	.short	0x0018
        /*0054*/ 	.byte	0x00, 0xf0, 0x41, 0x00


	//----- nvinfo : EIATTR_KPARAM_INFO
	.align		4
.L_6505:
        /*0058*/ 	.byte	0x04, 0x17
        /*005a*/ 	.short	(.L_6507 - .L_6506)
.L_6506:
        /*005c*/ 	.word	0x00000000
        /*0060*/ 	.short	0x0001
        /*0062*/ 	.short	0x0008
        /*0064*/ 	.byte	0x00, 0xf0, 0x41, 0x00


	//----- nvinfo : EIATTR_KPARAM_INFO
	.align		4
.L_6507:
        /*0068*/ 	.byte	0x04, 0x17
        /*006a*/ 	.short	(.L_6509 - .L_6508)
.L_6508:
        /*006c*/ 	.word	0x00000000
        /*0070*/ 	.short	0x0000
        /*0072*/ 	.short	0x0000
        /*0074*/ 	.byte	0x00, 0xf0, 0x11, 0x00


	//----- nvinfo : EIATTR_SPARSE_MMA_MASK
	.align		4
.L_6509:
        /*0078*/ 	.byte	0x03, 0x50
        /*007a*/ 	.short	0x0000


	//----- nvinfo : EIATTR_MAXREG_COUNT
	.align		4
        /*007c*/ 	.byte	0x03, 0x1b
        /*007e*/ 	.short	0x00ff


	//----- nvinfo : EIATTR_MERCURY_ISA_VERSION
	.align		4
        /*0080*/ 	.byte	0x03, 0x5f
        /*0082*/ 	.short	0x0101


	//----- nvinfo : EIATTR_EXIT_INSTR_OFFSETS
	.align		4
        /*0084*/ 	.byte	0x04, 0x1c
        /*0086*/ 	.short	(.L_6511 - .L_6510)


	//   ....[0]....
.L_6510:
        /*0088*/ 	.word	0x00000bd0


	//   ....[1]....
        /*008c*/ 	.word	0x00000c20


	//----- nvinfo : EIATTR_MAX_THREADS
	.align		4
.L_6511:
        /*0090*/ 	.byte	0x04, 0x05
        /*0092*/ 	.short	(.L_6513 - .L_6512)
.L_6512:
        /*0094*/ 	.word	0x00000080
        /*0098*/ 	.word	0x00000001
        /*009c*/ 	.word	0x00000001


	//----- nvinfo : EIATTR_CRS_STACK_SIZE
	.align		4
.L_6513:
        /*00a0*/ 	.byte	0x04, 0x1e
        /*00a2*/ 	.short	(.L_6515 - .L_6514)
.L_6514:
        /*00a4*/ 	.word	0x00000000


	//----- nvinfo : EIATTR_CBANK_PARAM_SIZE
	.align		4
.L_6515:
        /*00a8*/ 	.byte	0x03, 0x19
        /*00aa*/ 	.short	0x002c


	//----- nvinfo : EIATTR_PARAM_CBANK
	.align		4
        /*00ac*/ 	.byte	0x04, 0x0a
        /*00ae*/ 	.short	(.L_6517 - .L_6516)
	.align		4
.L_6516:
        /*00b0*/ 	.word	index@(.nv.constant0._ZN2at6native27unrolled_elementwise_kernelIZNS0_50_GLOBAL__N__2680c7bb_12_PowKernel_cu_140f0503_289629pow_tensor_scalar_kernel_implIiiEEvRNS_18TensorIteratorBaseET0_EUliE2_St5arrayIPcLm2EELi4E23TrivialOffsetCalculatorILi1EjESC_NS0_6memory15LoadWithoutCastENSD_16StoreWithoutCastEEEviT_S6_T2_T3_T4_T5_)
        /*00b4*/ 	.short	0x0210
        /*00b6*/ 	.short	0x002c


	//----- nvinfo : EIATTR_SW_WAR
	.align		4
.L_6517:
        /*00b8*/ 	.byte	0x04, 0x36
        /*00ba*/ 	.short	(.L_6519 - .L_6518)
.L_6518:
        /*00bc*/ 	.word	0x00000008
.L_6519:


//--------------------- .nv.info._ZN2at6native29vectorized_elementwise_kernelILi2EZNS0_50_GLOBAL__N__2680c7bb_12_PowKernel_cu_140f0503_289629pow_tensor_scalar_kernel_implIiiEEvRNS_18TensorIteratorBaseET0_EUliE2_St5arrayIPcLm2EEEEviS6_T1_ --------------------------
	.section	.nv.info._ZN2at6native29vectorized_elementwise_kernelILi2EZNS0_50_GLOBAL__N__2680c7bb_12_PowKernel_cu_140f0503_289629pow_tensor_scalar_kernel_implIiiEEvRNS_18TensorIteratorBaseET0_EUliE2_St5arrayIPcLm2EEEEviS6_T1_,"",@"SHT_CUDA_INFO"
	.sectionflags	@""
	.align	4


	//----- nvinfo : EIATTR_CUDA_API_VERSION
	.align		4
        /*0000*/ 	.byte	0x04, 0x37
        /*0002*/ 	.short	(.L_6521 - .L_6520)
.L_6520:
        /*0004*/ 	.word	0x00000082


	//----- nvinfo : EIATTR_KPARAM_INFO
	.align		4
.L_6521:
        /*0008*/ 	.byte	0x04, 0x17
        /*000a*/ 	.short	(.L_6523 - .L_6522)
.L_6522:
        /*000c*/ 	.word	0x00000000
        /*0010*/ 	.short	0x0002
        /*0012*/ 	.short	0x0018
        /*0014*/ 	.byte	0x00, 0xf0, 0x41, 0x00


	//----- nvinfo : EIATTR_KPARAM_INFO
	.align		4
.L_6523:
        /*0018*/ 	.byte	0x04, 0x17
        /*001a*/ 	.short	(.L_6525 - .L_6524)
.L_6524:
        /*001c*/ 	.word	0x00000000
        /*0020*/ 	.short	0x0001
        /*0022*/ 	.short	0x0008
        /*0024*/ 	.byte	0x00, 0xf0, 0x41, 0x00


	//----- nvinfo : EIATTR_KPARAM_INFO
	.align		4
.L_6525:
        /*0028*/ 	.byte	0x04, 0x17
        /*002a*/ 	.short	(.L_6527 - .L_6526)
.L_6526:
        /*002c*/ 	.word	0x00000000
        /*0030*/ 	.short	0x0000
        /*0032*/ 	.short	0x0000
        /*0034*/ 	.byte	0x00, 0xf0, 0x11, 0x00


	//----- nvinfo : EIATTR_SPARSE_MMA_MASK
	.align		4
.L_6527:
        /*0038*/ 	.byte	0x03, 0x50
        /*003a*/ 	.short	0x0000


	//----- nvinfo : EIATTR_MAXREG_COUNT
	.align		4
        /*003c*/ 	.byte	0x03, 0x1b
        /*003e*/ 	.short	0x00ff


	//----- nvinfo : EIATTR_MERCURY_ISA_VERSION
	.align		4
        /*0040*/ 	.byte	0x03, 0x5f
        /*0042*/ 	.short	0x0101


	//----- nvinfo : EIATTR_EXIT_INSTR_OFFSETS
	.align		4
        /*0044*/ 	.byte	0x04, 0x1c
        /*0046*/ 	.short	(.L_6529 - .L_6528)


	//   ....[0]....
.L_6528:
        /*0048*/ 	.word	0x00000d20


	//   ....[1]....
        /*004c*/ 	.word	0x00002410


	//   ....[2]....
        /*0050*/ 	.word	0x00002460


	//----- nvinfo : EIATTR_MAX_THREADS
	.align		4
.L_6529:
        /*0054*/ 	.byte	0x04, 0x05
        /*0056*/ 	.short	(.L_6531 - .L_6530)
.L_6530:
        /*0058*/ 	.word	0x00000080
        /*005c*/ 	.word	0x00000001
        /*0060*/ 	.word	0x00000001


	//----- nvinfo : EIATTR_CRS_STACK_SIZE
	.align		4
.L_6531:
        /*0064*/ 	.byte	0x04, 0x1e
        /*0066*/ 	.short	(.L_6533 - .L_6532)
.L_6532:
        /*0068*/ 	.word	0x00000000


	//----- nvinfo : EIATTR_CBANK_PARAM_SIZE
	.align		4
.L_6533:
        /*006c*/ 	.byte	0x03, 0x19
        /*006e*/ 	.short	0x0028


	//----- nvinfo : EIATTR_PARAM_CBANK
	.align		4
        /*0070*/ 	.byte	0x04, 0x0a
        /*0072*/ 	.short	(.L_6535 - .L_6534)
	.align		4
.L_6534:
        /*0074*/ 	.word	index@(.nv.constant0._ZN2at6native29vectorized_elementwise_kernelILi2EZNS0_50_GLOBAL__N__2680c7bb_12_PowKernel_cu_140f0503_289629pow_tensor_scalar_kernel_implIiiEEvRNS_18TensorIteratorBaseET0_EUliE2_St5arrayIPcLm2EEEEviS6_T1_)
        /*0078*/ 	.short	0x0210
        /*007a*/ 	.short	0x0028


	//----- nvinfo : EIATTR_SW_WAR
	.align		4
.L_6535:
        /*007c*/ 	.byte	0x04, 0x36
        /*007e*/ 	.short	(.L_6537 - .L_6536)
.L_6536:
        /*0080*/ 	.word	0x00000008
.L_6537:


//--------------------- .nv.info._ZN2at6native29vectorized_elementwise_kernelILi4EZNS0_50_GLOBAL__N__2680c7bb_12_PowKernel_cu_140f0503_289629pow_tensor_scalar_kernel_implIiiEEvRNS_18TensorIteratorBaseET0_EUliE2_St5arrayIPcLm2EEEEviS6_T1_ --------------------------
	.section	.nv.info._ZN2at6native29vectorized_elementwise_kernelILi4EZNS0_50_GLOBAL__N__2680c7bb_12_PowKernel_cu_140f0503_289629pow_tensor_scalar_kernel_implIiiEEvRNS_18TensorIteratorBaseET0_EUliE2_St5arrayIPcLm2EEEEviS6_T1_,"",@"SHT_CUDA_INFO"
	.sectionflags	@""
	.align	4


	//----- nvinfo : EIATTR_CUDA_API_VERSION
	.align		4
        /*0000*/ 	.byte	0x04, 0x37
        /*0002*/ 	.short	(.L_6539 - .L_6538)
.L_6538:
        /*0004*/ 	.word	0x00000082


	//----- nvinfo : EIATTR_KPARAM_INFO
	.align		4
.L_6539:
        /*0008*/ 	.byte	0x04, 0x17
        /*000a*/ 	.short	(.L_6541 - .L_6540)
.L_6540:
        /*000c*/ 	.word	0x00000000
        /*0010*/ 	.short	0x0002
        /*0012*/ 	.short	0x0018
        /*0014*/ 	.byte	0x00, 0xf0, 0x41, 0x00


	//----- nvinfo : EIATTR_KPARAM_INFO
	.align		4
.L_6541:
        /*0018*/ 	.byte	0x04, 0x17
        /*001a*/ 	.short	(.L_6543 - .L_6542)
.L_6542:
        /*001c*/ 	.word	0x00000000
        /*0020*/ 	.short	0x0001
        /*0022*/ 	.short	0x0008
        /*0024*/ 	.byte	0x00, 0xf0, 0x41, 0x00


	//----- nvinfo : EIATTR_KPARAM_INFO
	.align		4
.L_6543:
        /*0028*/ 	.byte	0x04, 0x17
        /*002a*/ 	.short	(.L_6545 - .L_6544)
.L_6544:
        /*002c*/ 	.word	0x00000000
        /*0030*/ 	.short	0x0000
        /*0032*/ 	.short	0x0000
        /*0034*/ 	.byte	0x00, 0xf0, 0x11, 0x00


	//----- nvinfo : EIATTR_SPARSE_MMA_MASK
	.align		4
.L_6545:
        /*0038*/ 	.byte	0x03, 0x50
        /*003a*/ 	.short	0x0000


	//----- nvinfo : EIATTR_MAXREG_COUNT
	.align		4
        /*003c*/ 	.byte	0x03, 0x1b
        /*003e*/ 	.short	0x00ff


	//----- nvinfo : EIATTR_MERCURY_ISA_VERSION
	.align		4
        /*0040*/ 	.byte	0x03, 0x5f
        /*0042*/ 	.short	0x0101


	//----- nvinfo : EIATTR_EXIT_INSTR_OFFSETS
	.align		4
        /*0044*/ 	.byte	0x04, 0x1c
        /*0046*/ 	.short	(.L_6547 - .L_6546)


	//   ....[0]....
.L_6546:
        /*0048*/ 	.word	0x00000ce0


	//   ....[1]....
        /*004c*/ 	.word	0x000023d0


	//   ....[2]....
        /*0050*/ 	.word	0x00002420


	//----- nvinfo : EIATTR_MAX_THREADS
	.align		4
.L_6547:
        /*0054*/ 	.byte	0x04, 0x05
        /*0056*/ 	.short	(.L_6549 - .L_6548)
.L_6548:
        /*0058*/ 	.word	0x00000080
        /*005c*/ 	.word	0x00000001
        /*0060*/ 	.word	0x00000001


	//----- nvinfo : EIATTR_CRS_STACK_SIZE
	.align		4
.L_6549:
        /*0064*/ 	.byte	0x04, 0x1e
        /*0066*/ 	.short	(.L_6551 - .L_6550)
.L_6550:
        /*0068*/ 	.word	0x00000000


	//----- nvinfo : EIATTR_CBANK_PARAM_SIZE
	.align		4
.L_6551:
        /*006c*/ 	.byte	0x03, 0x19
        /*006e*/ 	.short	0x0028


	//----- nvinfo : EIATTR_PARAM_CBANK
	.align		4
        /*0070*/ 	.byte	0x04, 0x0a
        /*0072*/ 	.short	(.L_6553 - .L_6552)
	.align		4
.L_6552:
        /*0074*/ 	.word	index@(.nv.constant0._ZN2at6native29vectorized_elementwise_kernelILi4EZNS0_50_GLOBAL__N__2680c7bb_12_PowKernel_cu_140f0503_289629pow_tensor_scalar_kernel_implIiiEEvRNS_18TensorIteratorBaseET0_EUliE2_St5arrayIPcLm2EEEEviS6_T1_)
        /*0078*/ 	.short	0x0210
        /*007a*/ 	.short	0x0028


	//----- nvinfo : EIATTR_SW_WAR
	.align		4
.L_6553:
        /*007c*/ 	.byte	0x04, 0x36
        /*007e*/ 	.short	(.L_6555 - .L_6554)
.L_6554:
        /*0080*/ 	.word	0x00000008
.L_6555:


//--------------------- .nv.info._ZN2at6native29vectorized_elementwise_kernelILi8EZNS0_50_GLOBAL__N__2680c7bb_12_PowKernel_cu_140f0503_289629pow_tensor_scalar_kernel_implIiiEEvRNS_18TensorIteratorBaseET0_EUliE2_St5arrayIPcLm2EEEEviS6_T1_ --------------------------
	.section	.nv.info._ZN2at6native29vectorized_elementwise_kernelILi8EZNS0_50_GLOBAL__N__2680c7bb_12_PowKernel_cu_140f0503_289629pow_tensor_scalar_kernel_implIiiEEvRNS_18TensorIteratorBaseET0_EUliE2_St5arrayIPcLm2EEEEviS6_T1_,"",@"SHT_CUDA_INFO"
	.sectionflags	@""
	.align	4


	//----- nvinfo : EIATTR_CUDA_API_VERSION
	.align		4
        /*0000*/ 	.byte	0x04, 0x37
        /*0002*/ 	.short	(.L_6557 - .L_6556)
.L_6556:
        /*0004*/ 	.word	0x00000082


	//----- nvinfo : EIATTR_KPARAM_INFO
	.align		4
.L_6557:
        /*0008*/ 	.byte	0x04, 0x17
        /*000a*/ 	.short	(.L_6559 - .L_6558)
.L_6558:
        /*000c*/ 	.word	0x00000000
        /*0010*/ 	.short	0x0002
        /*0012*/ 	.short	0x0018
        /*0014*/ 	.byte	0x00, 0xf0, 0x41, 0x00


	//----- nvinfo : EIATTR_KPARAM_INFO
	.align		4
.L_6559:
        /*0018*/ 	.byte	0x04, 0x17
        /*001a*/ 	.short	(.L_6561 - .L_6560)
.L_6560:
        /*001c*/ 	.word	0x00000000
        /*0020*/ 	.short	0x0001
        /*0022*/ 	.short	0x0008
        /*0024*/ 	.byte	0x00, 0xf0, 0x41, 0x00


	//----- nvinfo : EIATTR_KPARAM_INFO
	.align		4
.L_6561:
        /*0028*/ 	.byte	0x04, 0x17
        /*002a*/ 	.short	(.L_6563 - .L_6562)
.L_6562:
        /*002c*/ 	.word	0x00000000
        /*0030*/ 	.short	0x0000
        /*0032*/ 	.short	0x0000
        /*0034*/ 	.byte	0x00, 0xf0, 0x11, 0x00


	//----- nvinfo : EIATTR_SPARSE_MMA_MASK
	.align		4
.L_6563:
        /*0038*/ 	.byte	0x03, 0x50
        /*003a*/ 	.short	0x0000


	//----- nvinfo : EIATTR_MAXREG_COUNT
	.align		4
        /*003c*/ 	.byte	0x03, 0x1b
        /*003e*/ 	.short	0x00ff


	//----- nvinfo : EIATTR_MERCURY_ISA_VERSION
	.align		4
        /*0040*/ 	.byte	0x03, 0x5f
        /*0042*/ 	.short	0x0101


	//----- nvinfo : EIATTR_EXIT_INSTR_OFFSETS
	.align		4
        /*0044*/ 	.byte	0x04, 0x1c
        /*0046*/ 	.short	(.L_6565 - .L_6564)


	//   ....[0]....
.L_6564:
        /*0048*/ 	.word	0x00000ce0


	//   ....[1]....
        /*004c*/ 	.word	0x000023d0


	//   ....[2]....
        /*0050*/ 	.word	0x00002420


	//----- nvinfo : EIATTR_MAX_THREADS
	.align		4
.L_6565:
        /*0054*/ 	.byte	0x04, 0x05
        /*0056*/ 	.short	(.L_6567 - .L_6566)
.L_6566:
        /*0058*/ 	.word	0x00000080
        /*005c*/ 	.word	0x00000001
        /*0060*/ 	.word	0x00000001


	//----- nvinfo : EIATTR_CRS_STACK_SIZE
	.align		4
.L_6567:
        /*0064*/ 	.byte	0x04, 0x1e
        /*0066*/ 	.short	(.L_6569 - .L_6568)
.L_6568:
        /*0068*/ 	.word	0x00000000


	//----- nvinfo : EIATTR_CBANK_PARAM_SIZE
	.align		4
.L_6569:
        /*006c*/ 	.byte	0x03, 0x19
        /*006e*/ 	.short	0x0028


	//----- nvinfo : EIATTR_PARAM_CBANK
	.align		4
        /*0070*/ 	.byte	0x04, 0x0a
        /*0072*/ 	.short	(.L_6571 - .L_6570)
	.align		4
.L_6570:
        /*0074*/ 	.word	index@(.nv.constant0._ZN2at6native29vectorized_elementwise_kernelILi8EZNS0_50_GLOBAL__N__2680c7bb_12_PowKernel_cu_140f0503_289629pow_tensor_scalar_kernel_implIiiEEvRNS_18TensorIteratorBaseET0_EUliE2_St5arrayIPcLm2EEEEviS6_T1_)
        /*0078*/ 	.short	0x0210
        /*007a*/ 	.short	0x0028


	//----- nvinfo : EIATTR_SW_WAR
	.align		4
.L_6571:
        /*007c*/ 	.byte	0x04, 0x36
        /*007e*/ 	.short	(.L_6573 - .L_6572)
.L_6572:
        /*0080*/ 	.word	0x00000008
.L_6573:


//--------------------- .nv.info._ZN2at6native18elementwise_kernelILi128ELi4EZNS0_15gpu_kernel_implIZNS0_50_GLOBAL__N__2680c7bb_12_PowKernel_cu_140f0503_289629pow_tensor_scalar_kernel_implIiiEEvRNS_18TensorIteratorBaseET0_EUliE1_EEvS6_RKT_EUliE_EEviT1_ --------------------------
	.section	.nv.info._ZN2at6native18elementwise_kernelILi128ELi4EZNS0_15gpu_kernel_implIZNS0_50_GLOBAL__N__2680c7bb_12_PowKernel_cu_140f0503_289629pow_tensor_scalar_kernel_implIiiEEvRNS_18TensorIteratorBaseET0_EUliE1_EEvS6_RKT_EUliE_EEviT1_,"",@"SHT_CUDA_INFO"
	.sectionflags	@""
	.align	4


	//----- nvinfo : EIATTR_CUDA_API_VERSION
	.align		4
        /*0000*/ 	.byte	0x04, 0x37
        /*0002*/ 	.short	(.L_6575 - .L_6574)
.L_6574:
        /*0004*/ 	.word	0x00000082


	//----- nvinfo : EIATTR_KPARAM_INFO
	.align		4
.L_6575:
        /*0008*/ 	.byte	0x04, 0x17
        /*000a*/ 	.short	(.L_6577 - .L_6576)
.L_6576:
        /*000c*/ 	.word	0x00000000
        /*0010*/ 	.short	0x0001
        /*0012*/ 	.short	0x0008
        /*0014*/ 	.byte	0x00, 0xf0, 0x81, 0x08


	//----- nvinfo : EIATTR_KPARAM_INFO
	.align		4
.L_6577:
        /*0018*/ 	.byte	0x04, 0x17
        /*001a*/ 	.short	(.L_6579 - .L_6578)
.L_6578:
        /*001c*/ 	.word	0x00000000
        /*0020*/ 	.short	0x0000
        /*0022*/ 	.short	0x0000
        /*0024*/ 	.byte	0x00, 0xf0, 0x11, 0x00


	//----- nvinfo : EIATTR_SPARSE_MMA_MASK
	.align		4
.L_6579:
        /*0028*/ 	.byte	0x03, 0x50
        /*002a*/ 	.short	0x0000


	//----- nvinfo : EIATTR_MAXREG_COUNT
	.align		4
        /*002c*/ 	.byte	0x03, 0x1b
        /*002e*/ 	.short	0x0080


	//----- nvinfo : EIATTR_EXTERNS
	.align		4
        /*0030*/ 	.byte	0x04, 0x0f
        /*0032*/ 	.short	(.L_6581 - .L_6580)


	//   ....[0]....
	.align		4
.L_6580:
        /*0034*/ 	.word	index@(__assertfail)


	//----- nvinfo : EIATTR_MERCURY_ISA_VERSION
	.align		4
.L_6581:
        /*0038*/ 	.byte	0x03, 0x5f
        /*003a*/ 	.short	0x0101


	//----- nvinfo : EIATTR_SYSCALL_OFFSETS
	.align		4
        /*003c*/ 	.byte	0x04, 0x46
        /*003e*/ 	.short	(.L_6583 - .L_6582)


	//   ....[0]....
.L_6582:
        /*0040*/ 	.word	0x00002170


	//   ....[1]....
        /*0044*/ 	.word	0x000030c0


	//   ....[2]....
        /*0048*/ 	.word	0x00005260


	//   ....[3]....
        /*004c*/ 	.word	0x000061b0


	//   ....[4]....
        /*0050*/ 	.word	0x00008340


	//   ....[5]....
        /*0054*/ 	.word	0x00009290


	//   ....[6]....
        /*0058*/ 	.word	0x0000b410


	//   ....[7]....
        /*005c*/ 	.word	0x0000c360


	//----- nvinfo : EIATTR_EXIT_INSTR_OFFSETS
	.align		4
.L_6583:
        /*0060*/ 	.byte	0x04, 0x1c
        /*0062*/ 	.short	(.L_6585 - .L_6584)


	//   ....[0]....
.L_6584:
        /*0064*/ 	.word	0x00009330


	//   ....[1]....
        /*0068*/ 	.word	0x0000b650


	//   ....[2]....
        /*006c*/ 	.word	0x0000b670


	//   ....[3]....
        /*0070*/ 	.word	0x0000b700


	//   ....[4]....
        /*0074*/ 	.word	0x0000b720


	//   ....[5]....
        /*0078*/ 	.word	0x0000b740


	//   ....[6]....
        /*007c*/ 	.word	0x0000b7d0


	//   ....[7]....
        /*0080*/ 	.word	0x0000b810


	//   ....[8]....
        /*0084*/ 	.word	0x0000b8b0


	//   ....[9]....
        /*0088*/ 	.word	0x0000b900


	//   ....[10]....
        /*008c*/ 	.word	0x0000b930


	//   ....[11]....
        /*0090*/ 	.word	0x0000b9f0


	//   ....[12]....
        /*0094*/ 	.word	0x0000ba30


	//   ....[13]....
        /*0098*/ 	.word	0x0000bbc0


	//   ....[14]....
        /*009c*/ 	.word	0x0000bd20


	//   ....[15]....
        /*00a0*/ 	.word	0x0000bd60


	//   ....[16]....
        /*00a4*/ 	.word	0x0000be00


	//   ....[17]....
        /*00a8*/ 	.word	0x0000bf80


	//   ....[18]....
        /*00ac*/ 	.word	0x0000c100


	//   ....[19]....
        /*00b0*/ 	.word	0x0000c260


	//   ....[20]....
        /*00b4*/ 	.word	0x0000c370


	//   ....[21]....
        /*00b8*/ 	.word	0x0000c3a0


	//   ....[22]....
        /*00bc*/ 	.word	0x0000c3c0


	//----- nvinfo : EIATTR_MAX_THREADS
	.align		4
.L_6585:
        /*00c0*/ 	.byte	0x04, 0x05
        /*00c2*/ 	.short	(.L_6587 - .L_6586)
.L_6586:
        /*00c4*/ 	.word	0x00000080
        /*00c8*/ 	.word	0x00000001
        /*00cc*/ 	.word	0x00000001


	//----- nvinfo : EIATTR_CRS_STACK_SIZE
	.align		4
.L_6587:
        /*00d0*/ 	.byte	0x04, 0x1e
        /*00d2*/ 	.short	(.L_6589 - .L_6588)
.L_6588:
        /*00d4*/ 	.word	0x00000000


	//----- nvinfo : EIATTR_CBANK_PARAM_SIZE
	.align		4
.L_6589:
        /*00d8*/ 	.byte	0x03, 0x19
        /*00da*/ 	.short	0x0228


	//----- nvinfo : EIATTR_PARAM_CBANK
	.align		4
        /*00dc*/ 	.byte	0x04, 0x0a
        /*00de*/ 	.short	(.L_6591 - .L_6590)
	.align		4
.L_6590:
        /*00e0*/ 	.word	index@(.nv.constant0._ZN2at6native18elementwise_kernelILi128ELi4EZNS0_15gpu_kernel_implIZNS0_50_GLOBAL__N__2680c7bb_12_PowKernel_cu_140f0503_289629pow_tensor_scalar_kernel_implIiiEEvRNS_18TensorIteratorBaseET0_EUliE1_EEvS6_RKT_EUliE_EEviT1_)
        /*00e4*/ 	.short	0x0210
        /*00e6*/ 	.short	0x0228


	//----- nvinfo : EIATTR_SW_WAR
	.align		4
.L_6591:
        /*00e8*/ 	.byte	0x04, 0x36
        /*00ea*/ 	.short	(.L_6593 - .L_6592)
.L_6592:
        /*00ec*/ 	.word	0x00000008
.L_6593:


//--------------------- .nv.info._ZN2at6native27unrolled_elementwise_kernelIZNS0_50_GLOBAL__N__2680c7bb_12_PowKernel_cu_140f0503_289629pow_tensor_scalar_kernel_implIiiEEvRNS_18TensorIteratorBaseET0_EUliE1_St5arrayIPcLm2EELi4E23TrivialOffsetCalculatorILi1EjESC_NS0_6memory12LoadWithCastILi1EEENSD_13StoreWithCastILi1EEEEEviT_S6_T2_T3_T4_T5_ --------------------------
	.section	.nv.info._ZN2at6native27unrolled_elementwise_kernelIZNS0_50_GLOBAL__N__2680c7bb_12_PowKernel_cu_140f0503_289629pow_tensor_scalar_kernel_implIiiEEvRNS_18TensorIteratorBaseET0_EUliE1_St5arrayIPcLm2EELi4E23TrivialOffsetCalculatorILi1EjESC_NS0_6memory12LoadWithCastILi1EEENSD_13StoreWithCastILi1EEEEEviT_S6_T2_T3_T4_T5_,"",@"SHT_CUDA_INFO"
	.sectionflags	@""
	.align	4


	//----- nvinfo : EIATTR_CUDA_API_VERSION
	.align		4
        /*0000*/ 	.byte	0x04, 0x37
        /*0002*/ 	.short	(.L_6595 - .L_6594)
.L_6594:
        /*0004*/ 	.word	0x00000082


	//----- nvinfo : EIATTR_KPARAM_INFO
	.align		4
.L_6595:
        /*0008*/ 	.byte	0x04, 0x17
        /*000a*/ 	.short	(.L_6597 - .L_6596)
.L_6596:
        /*000c*/ 	.word	0x00000000
        /*0010*/ 	.short	0x0006
        /*0012*/ 	.short	0x002c
        /*0014*/ 	.byte	0x00, 0xf0, 0x21, 0x00


	//----- nvinfo : EIATTR_KPARAM_INFO
	.align		4
.L_6597:
        /*0018*/ 	.byte	0x04, 0x17
        /*001a*/ 	.short	(.L_6599 - .L_6598)
.L_6598:
        /*001c*/ 	.word	0x00000000
        /*0020*/ 	.short	0x0005
        /*0022*/ 	.short	0x0024
        /*0024*/ 	.byte	0x00, 0xf0, 0x21, 0x00


	//----- nvinfo : EIATTR_KPARAM_INFO
	.align		4
.L_6599:
        /*0028*/ 	.byte	0x04, 0x17
        /*002a*/ 	.short	(.L_6601 - .L_6600)
.L_6600:
        /*002c*/ 	.word	0x00000000
        /*0030*/ 	.short	0x0004
        /*0032*/ 	.short	0x0021
        /*0034*/ 	.byte	0x00, 0xf0, 0x05, 0x00


	//----- nvinfo : EIATTR_KPARAM_INFO
	.align		4
.L_6601:
        /*0038*/ 	.byte	0x04, 0x17
        /*003a*/ 	.short	(.L_6603 - .L_6602)
.L_6602:
        /*003c*/ 	.word	0x00000000
        /*0040*/ 	.short	0x0003
        /*0042*/ 	.short	0x0020
        /*0044*/ 	.byte	0x00, 0xf0, 0x05, 0x00


	//----- nvinfo : EIATTR_KPARAM_INFO
	.align		4
.L_6603:
        /*0048*/ 	.byte	0x04, 0x17
        /*004a*/ 	.short	(.L_6605 - .L_6604)
.L_6604:
        /*004c*/ 	.word	0x00000000
        /*0050*/ 	.short	0x0002
        /*0052*/ 	.short	0x0010
        /*0054*/ 	.byte	0x00, 0xf0, 0x41, 0x00


	//----- nvinfo : EIATTR_KPARAM_INFO
	.align		4
.L_6605:
        /*0058*/ 	.byte	0x04, 0x17
        /*005a*/ 	.short	(.L_6607 - .L_6606)
.L_6606:
        /*005c*/ 	.word	0x00000000
        /*0060*/ 	.short	0x0001
        /*0062*/ 	.short	0x0008
        /*0064*/ 	.byte	0x00, 0xf0, 0x21, 0x00


	//----- nvinfo : EIATTR_KPARAM_INFO
	.align		4
.L_6607:
        /*0068*/ 	.byte	0x04, 0x17
        /*006a*/ 	.short	(.L_6609 - .L_6608)
.L_6608:
        /*006c*/ 	.word	0x00000000
        /*0070*/ 	.short	0x0000
        /*0072*/ 	.short	0x0000
        /*0074*/ 	.byte	0x00, 0xf0, 0x11, 0x00


	//----- nvinfo : EIATTR_SPARSE_MMA_MASK
	.align		4
.L_6609:
        /*0078*/ 	.byte	0x03, 0x50
        /*007a*/ 	.short	0x0000


	//----- nvinfo : EIATTR_MAXREG_COUNT
	.align		4
        /*007c*/ 	.byte	0x03, 0x1b
        /*007e*/ 	.short	0x00ff


	//----- nvinfo : EIATTR_EXTERNS
	.align		4
        /*0080*/ 	.byte	0x04, 0x0f
        /*0082*/ 	.short	(.L_6611 - .L_6610)


	//   ....[0]....
	.align		4
.L_6610:
        /*0084*/ 	.word	index@(__assertfail)


	//----- nvinfo : EIATTR_MERCURY_ISA_VERSION
	.align		4
.L_6611:
        /*0088*/ 	.byte	0x03, 0x5f
        /*008a*/ 	.short	0x0101


	//----- nvinfo : EIATTR_SYSCALL_OFFSETS
	.align		4
        /*008c*/ 	.byte	0x04, 0x46
        /*008e*/ 	.short	(.L_6613 - .L_6612)


	//   ....[0]....
.L_6612:
        /*0090*/ 	.word	0x00000ea0


	//   ....[1]....
        /*0094*/ 	.word	0x00001d30


	//   ....[2]....
        /*0098*/ 	.word	0x00002bd0


	//   ....[3]....
        /*009c*/ 	.word	0x00003a30


	//   ....[4]....
        /*00a0*/ 	.word	0x00005030


	//   ....[5]....
        /*00a4*/ 	.word	0x00005f30


	//   ....[6]....
        /*00a8*/ 	.word	0x00006e00


	//   ....[7]....
        /*00ac*/ 	.word	0x00007cd0


	//----- nvinfo : EIATTR_EXIT_INSTR_OFFSETS
	.align		4
.L_6613:
        /*00b0*/ 	.byte	0x04, 0x1c
        /*00b2*/ 	.short	(.L_6615 - .L_6614)


	//   ....[0]....
.L_6614:
        /*00b4*/ 	.word	0x00006e90


	//   ....[1]....
        /*00b8*/ 	.word	0x00006fc0


	//   ....[2]....
        /*00bc*/ 	.word	0x00006fe0


	//   ....[3]....
        /*00c0*/ 	.word	0x00007070


	//   ....[4]....
        /*00c4*/ 	.word	0x00007090


	//   ....[5]....
        /*00c8*/ 	.word	0x000070b0


	//   ....[6]....
        /*00cc*/ 	.word	0x00007140


	//   ....[7]....
        /*00d0*/ 	.word	0x00007180


	//   ....[8]....
        /*00d4*/ 	.word	0x00007220


	//   ....[9]....
        /*00d8*/ 	.word	0x00007270


	//   ....[10]....
        /*00dc*/ 	.word	0x000072a0


	//   ....[11]....
        /*00e0*/ 	.word	0x00007360


	//   ....[12]....
        /*00e4*/ 	.word	0x000073a0


	//   ....[13]....
        /*00e8*/ 	.word	0x00007530


	//   ....[14]....
        /*00ec*/ 	.word	0x00007690


	//   ....[15]....
        /*00f0*/ 	.word	0x000076d0


	//   ....[16]....
        /*00f4*/ 	.word	0x00007770


	//   ....[17]....
        /*00f8*/ 	.word	0x000078f0


	//   ....[18]....
        /*00fc*/ 	.word	0x00007a70


	//   ....[19]....
        /*0100*/ 	.word	0x00007bd0


	//   ....[20]....
        /*0104*/ 	.word	0x00007ce0


	//   ....[21]....
        /*0108*/ 	.word	0x00007d10


	//   ....[22]....
        /*010c*/ 	.word	0x00007d30


	//----- nvinfo : EIATTR_MAX_THREADS
	.align		4
.L_6615:
        /*0110*/ 	.byte	0x04, 0x05
        /*0112*/ 	.short	(.L_6617 - .L_6616)
.L_6616:
        /*0114*/ 	.word	0x00000080
        /*0118*/ 	.word	0x00000001
        /*011c*/ 	.word	0x00000001


	//----- nvinfo : EIATTR_CRS_STACK_SIZE
	.align		4
.L_6617:
        /*0120*/ 	.byte	0x04, 0x1e
        /*0122*/ 	.short	(.L_6619 - .L_6618)
.L_6618:
        /*0124*/ 	.word	0x00000000


	//----- nvinfo : EIATTR_CBANK_PARAM_SIZE
	.align		4
.L_6619:
        /*0128*/ 	.byte	0x03, 0x19
        /*012a*/ 	.short	0x0034


	//----- nvinfo : EIATTR_PARAM_CBANK
	.align		4
        /*012c*/ 	.byte	0x04, 0x0a
        /*012e*/ 	.short	(.L_6621 - .L_6620)
	.align		4
.L_6620:
        /*0130*/ 	.word	index@(.nv.constant0._ZN2at6native27unrolled_elementwise_kernelIZNS0_50_GLOBAL__N__2680c7bb_12_PowKernel_cu_140f0503_289629pow_tensor_scalar_kernel_implIiiEEvRNS_18TensorIteratorBaseET0_EUliE1_St5arrayIPcLm2EELi4E23TrivialOffsetCalculatorILi1EjESC_NS0_6memory12LoadWithCastILi1EEENSD_13StoreWithCastILi1EEEEEviT_S6_T2_T3_T4_T5_)
        /*0134*/ 	.short	0x0210
        /*0136*/ 	.short	0x0034


	//----- nvinfo : EIATTR_SW_WAR
	.align		4
.L_6621:
        /*0138*/ 	.byte	0x04, 0x36
        /*013a*/ 	.short	(.L_6623 - .L_6622)
.L_6622:
        /*013c*/ 	.word	0x00000008
.L_6623:


//--------------------- .nv.info._ZN2at6native18elementwise_kernelILi128ELi2EZNS0_22gpu_kernel_impl_nocastIZNS0_50_GLOBAL__N__2680c7bb_12_PowKernel_cu_140f0503_289629pow_tensor_scalar_kernel_implIiiEEvRNS_18TensorIteratorBaseET0_EUliE1_EEvS6_RKT_EUliE_EEviT1_ --------------------------
	.section	.nv.info._ZN2at6native18elementwise_kernelILi128ELi2EZNS0_22gpu_kernel_impl_nocastIZNS0_50_GLOBAL__N__2680c7bb_12_PowKernel_cu_140f0503_289629pow_tensor_scalar_kernel_implIiiEEvRNS_18TensorIteratorBaseET0_EUliE1_EEvS6_RKT_EUliE_EEviT1_,"",@"SHT_CUDA_INFO"
	.sectionflags	@""
	.align	4


	//----- nvinfo : EIATTR_CUDA_API_VERSION
	.align		4
        /*0000*/ 	.byte	0x04, 0x37
        /*0002*/ 	.short	(.L_6625 - .L_6624)
.L_6624:
        /*0004*/ 	.word	0x00000082


	//----- nvinfo : EIATTR_KPARAM_INFO
	.align		4
.L_6625:
        /*0008*/ 	.byte	0x04, 0x17
        /*000a*/ 	.short	(.L_6627 - .L_6626)
.L_6626:
        /*000c*/ 	.word	0x00000000
        /*0010*/ 	.short	0x0001
        /*0012*/ 	.short	0x0008
        /*0014*/ 	.byte	0x00, 0xf0, 0x61, 0x08


	//----- nvinfo : EIATTR_KPARAM_INFO
	.align		4
.L_6627:
        /*0018*/ 	.byte	0x04, 0x17
        /*001a*/ 	.short	(.L_6629 - .L_6628)
.L_6628:
        /*001c*/ 	.word	0x00000000
        /*0020*/ 	.short	0x0000
        /*0022*/ 	.short	0x0000
        /*0024*/ 	.byte	0x00, 0xf0, 0x11, 0x00


	//----- nvinfo : EIATTR_SPARSE_MMA_MASK
	.align		4
.L_6629:
        /*0028*/ 	.byte	0x03, 0x50
        /*002a*/ 	.short	0x0000


	//----- nvinfo : EIATTR_MAXREG_COUNT
	.align		4
        /*002c*/ 	.byte	0x03, 0x1b
        /*002e*/ 	.short	0x0080


	//----- nvinfo : EIATTR_MERCURY_ISA_VERSION
	.align		4
        /*0030*/ 	.byte	0x03, 0x5f
        /*0032*/ 	.short	0x0101


	//----- nvinfo : EIATTR_EXIT_INSTR_OFFSETS
	.align		4
        /*0034*/ 	.byte	0x04, 0x1c
        /*0036*/ 	.short	(.L_6631 - .L_6630)


	//   ....[0]....
.L_6630:
        /*0038*/ 	.word	0x000015b0


	//   ....[1]....
        /*003c*/ 	.word	0x00002a70


	//----- nvinfo : EIATTR_MAX_THREADS
	.align		4
.L_6631:
        /*0040*/ 	.byte	0x04, 0x05
        /*0042*/ 	.short	(.L_6633 - .L_6632)
.L_6632:
        /*0044*/ 	.word	0x00000080
        /*0048*/ 	.word	0x00000001
        /*004c*/ 	.word	0x00000001


	//----- nvinfo : EIATTR_CRS_STACK_SIZE
	.align		4
.L_6633:
        /*0050*/ 	.byte	0x04, 0x1e
        /*0052*/ 	.short	(.L_6635 - .L_6634)
.L_6634:
        /*0054*/ 	.word	0x00000000


	//----- nvinfo : EIATTR_CBANK_PARAM_SIZE
	.align		4
.L_6635:
        /*0058*/ 	.byte	0x03, 0x19
        /*005a*/ 	.short	0x0220


	//----- nvinfo : EIATTR_PARAM_CBANK
	.align		4
        /*005c*/ 	.byte	0x04, 0x0a
        /*005e*/ 	.short	(.L_6637 - .L_6636)
	.align		4
.L_6636:
        /*0060*/ 	.word	index@(.nv.constant0._ZN2at6native18elementwise_kernelILi128ELi2EZNS0_22gpu_kernel_impl_nocastIZNS0_50_GLOBAL__N__2680c7bb_12_PowKernel_cu_140f0503_289629pow_tensor_scalar_kernel_implIiiEEvRNS_18TensorIteratorBaseET0_EUliE1_EEvS6_RKT_EUliE_EEviT1_)
        /*0064*/ 	.short	0x0210
        /*0066*/ 	.short	0x0220


	//----- nvinfo : EIATTR_SW_WAR
	.align		4
.L_6637:
        /*0068*/ 	.byte	0x04, 0x36
        /*006a*/ 	.short	(.L_6639 - .L_6638)
.L_6638:
        /*006c*/ 	.word	0x00000008
.L_6639:


//--------------------- .nv.info._ZN2at6native27unrolled_elementwise_kernelIZNS0_50_GLOBAL__N__2680c7bb_12_PowKernel_cu_140f0503_289629pow_tensor_scalar_kernel_implIiiEEvRNS_18TensorIteratorBaseET0_EUliE1_St5arrayIPcLm2EELi4E23TrivialOffsetCalculatorILi1EjESC_NS0_6memory15LoadWithoutCastENSD_16StoreWithoutCastEEEviT_S6_T2_T3_T4_T5_ --------------------------
	.section	.nv.info._ZN2at6native27unrolled_elementwise_kernelIZNS0_50_GLOBAL__N__2680c7bb_12_PowKernel_cu_140f0503_289629pow_tensor_scalar_kernel_implIiiEEvRNS_18TensorIteratorBaseET0_EUliE1_St5arrayIPcLm2EELi4E23TrivialOffsetCalculatorILi1EjESC_NS0_6memory15LoadWithoutCastENSD_16StoreWithoutCastEEEviT_S6_T2_T3_T4_T5_,"",@"SHT_CUDA_INFO"
	.sectionflags	@""
	.align	4


	//----- nvinfo : EIATTR_CUDA_API_VERSION
	.align		4
        /*0000*/ 	.byte	0x04, 0x37
        /*0002*/ 	.short	(.L_6641 - .L_6640)
.L_6640:
        /*0004*/ 	.word	0x00000082


	//----- nvinfo : EIATTR_KPARAM_INFO
	.align		4
.L_6641:
        /*0008*/ 	.byte	0x04, 0x17
        /*000a*/ 	.short	(.L_6643 - .L_6642)
.L_6642:
        /*000c*/ 	.word	0x00000000
        /*0010*/ 	.short	0x0006
        /*0012*/ 	.short	0x0023
        /*0014*/ 	.byte	0x00, 0xf0, 0x05, 0x00


	//----- nvinfo : EIATTR_KPARAM_INFO
	.align		4
.L_6643:
        /*0018*/ 	.byte	0x04, 0x17
        /*001a*/ 	.short	(.L_6645 - .L_6644)
.L_6644:
        /*001c*/ 	.word	0x00000000
        /*0020*/ 	.short	0x0005
        /*0022*/ 	.short	0x0022
        /*0024*/ 	.byte	0x00, 0xf0, 0x05, 0x00


	//----- nvinfo : EIATTR_KPARAM_INFO
	.align		4
.L_6645:
        /*0028*/ 	.byte	0x04, 0x17
        /*002a*/ 	.short	(.L_6647 - .L_6646)
.L_6646:
        /*002c*/ 	.word	0x00000000
        /*0030*/ 	.short	0x0004
        /*0032*/ 	.short	0x0021
        /*0034*/ 	.byte	0x00, 0xf0, 0x05, 0x00


	//----- nvinfo : EIATTR_KPARAM_INFO
	.align		4
.L_6647:
        /*0038*/ 	.byte	0x04, 0x17
        /*003a*/ 	.short	(.L_6649 - .L_6648)
.L_6648:
        /*003c*/ 	.word	0x00000000
        /*0040*/ 	.short	0x0003
        /*0042*/ 	.short	0x0020
        /*0044*/ 	.byte	0x00, 0xf0, 0x05, 0x00


	//----- nvinfo : EIATTR_KPARAM_INFO
	.align		4
.L_6649:
        /*0048*/ 	.byte	0x04, 0x17
        /*004a*/ 	.short	(.L_6651 - .L_6650)
.L_6650:
        /*004c*/ 	.word	0x00000000
        /*0050*/ 	.short	0x0002
        /*0052*/ 	.short	0x0010
        /*0054*/ 	.byte	0x00, 0xf0, 0x41, 0x00


	//----- nvinfo : EIATTR_KPARAM_INFO
	.align		4
.L_6651:
        /*0058*/ 	.byte	0x04, 0x17
        /*005a*/ 	.short	(.L_6653 - .L_6652)
.L_6652:
        /*005c*/ 	.word	0x00000000
        /*0060*/ 	.short	0x0001
        /*0062*/ 	.short	0x0008
        /*0064*/ 	.byte	0x00, 0xf0, 0x21, 0x00


	//----- nvinfo : EIATTR_KPARAM_INFO
	.align		4
.L_6653:
        /*0068*/ 	.byte	0x04, 0x17
        /*006a*/ 	.short	(.L_6655 - .L_6654)
.L_6654:
        /*006c*/ 	.word	0x00000000
        /*0070*/ 	.short	0x0000
        /*0072*/ 	.short	0x0000
        /*0074*/ 	.byte	0x00, 0xf0, 0x11, 0x00


	//----- nvinfo : EIATTR_SPARSE_MMA_MASK
	.align		4
.L_6655:
        /*0078*/ 	.byte	0x03, 0x50
        /*007a*/ 	.short	0x0000


	//----- nvinfo : EIATTR_MAXREG_COUNT
	.align		4
        /*007c*/ 	.byte	0x03, 0x1b
        /*007e*/ 	.short	0x00ff


	//----- nvinfo : EIATTR_MERCURY_ISA_VERSION
	.align		4
        /*0080*/ 	.byte	0x03, 0x5f
        /*0082*/ 	.short	0x0101


	//----- nvinfo : EIATTR_EXIT_INSTR_OFFSETS
	.align		4
        /*0084*/ 	.byte	0x04, 0x1c
        /*0086*/ 	.short	(.L_6657 - .L_6656)


	//   ....[0]....
.L_6656:
        /*0088*/ 	.word	0x00000900


	//   ....[1]....
        /*008c*/ 	.word	0x00000950


	//----- nvinfo : EIATTR_MAX_THREADS
	.align		4
.L_6657:
        /*0090*/ 	.byte	0x04, 0x05
        /*0092*/ 	.short	(.L_6659 - .L_6658)
.L_6658:
        /*0094*/ 	.word	0x00000080
        /*0098*/ 	.word	0x00000001
        /*009c*/ 	.word	0x00000001


	//----- nvinfo : EIATTR_CRS_STACK_SIZE
	.align		4
.L_6659:
        /*00a0*/ 	.byte	0x04, 0x1e
        /*00a2*/ 	.short	(.L_6661 - .L_6660)
.L_6660:
        /*00a4*/ 	.word	0x00000000


	//----- nvinfo : EIATTR_CBANK_PARAM_SIZE
	.align		4
.L_6661:
        /*00a8*/ 	.byte	0x03, 0x19
        /*00aa*/ 	.short	0x0024


	//----- nvinfo : EIATTR_PARAM_CBANK
	.align		4
        /*00ac*/ 	.byte	0x04, 0x0a
        /*00ae*/ 	.short	(.L_6663 - .L_6662)
	.align		4
.L_6662:
        /*00b0*/ 	.word	index@(.nv.constant0._ZN2at6native27unrolled_elementwise_kernelIZNS0_50_GLOBAL__N__2680c7bb_12_PowKernel_cu_140f0503_289629pow_tensor_scalar_kernel_implIiiEEvRNS_18TensorIteratorBaseET0_EUliE1_St5arrayIPcLm2EELi4E23TrivialOffsetCalculatorILi1EjESC_NS0_6memory15LoadWithoutCastENSD_16StoreWithoutCastEEEviT_S6_T2_T3_T4_T5_)
        /*00b4*/ 	.short	0x0210
        /*00b6*/ 	.short	0x0024


	//----- nvinfo : EIATTR_SW_WAR
	.align		4
.L_6663:
        /*00b8*/ 	.byte	0x04, 0x36
        /*00ba*/ 	.short	(.L_6665 - .L_6664)
.L_6664:
        /*00bc*/ 	.word	0x00000008
.L_6665:


//--------------------- .nv.info._ZN2at6native29vectorized_elementwise_kernelILi2EZNS0_50_GLOBAL__N__2680c7bb_12_PowKernel_cu_140f0503_289629pow_tensor_scalar_kernel_implIiiEEvRNS_18TensorIteratorBaseET0_EUliE1_St5arrayIPcLm2EEEEviS6_T1_ --------------------------
	.section	.nv.info._ZN2at6native29vectorized_elementwise_kernelILi2EZNS0_50_GLOBAL__N__2680c7bb_12_PowKernel_cu_140f0503_289629pow_tensor_scalar_kernel_implIiiEEvRNS_18TensorIteratorBaseET0_EUliE1_St5arrayIPcLm2EEEEviS6_T1_,"",@"SHT_CUDA_INFO"
	.sectionflags	@""
	.align	4


	//----- nvinfo : EIATTR_CUDA_API_VERSION
	.align		4
        /*0000*/ 	.byte	0x04, 0x37
        /*0002*/ 	.short	(.L_6667 - .L_6666)
.L_6666:
        /*0004*/ 	.word	0x00000082


	//----- nvinfo : EIATTR_KPARAM_INFO
	.align		4
.L_6667:
        /*0008*/ 	.byte	0x04, 0x17
        /*000a*/ 	.short	(.L_6669 - .L_6668)
.L_6668:
        /*000c*/ 	.word	0x00000000
        /*0010*/ 	.short	0x0002
        /*0012*/ 	.short	0x0010
        /*0014*/ 	.byte	0x00, 0xf0, 0x41, 0x00


	//----- nvinfo : EIATTR_KPARAM_INFO
	.align		4
.L_6669:
        /*0018*/ 	.byte	0x04, 0x17
        /*001a*/ 	.short	(.L_6671 - .L_6670)
.L_6670:
        /*001c*/ 	.word	0x00000000
        /*0020*/ 	.short	0x0001
        /*0022*/ 	.short	0x0008
        /*0024*/ 	.byte	0x00, 0xf0, 0x21, 0x00


	//----- nvinfo : EIATTR_KPARAM_INFO
	.align		4
.L_6671:
        /*0028*/ 	.byte	0x04, 0x17
        /*002a*/ 	.short	(.L_6673 - .L_6672)
.L_6672:
        /*002c*/ 	.word	0x00000000
        /*0030*/ 	.short	0x0000
        /*0032*/ 	.short	0x0000
        /*0034*/ 	.byte	0x00, 0xf0, 0x11, 0x00


	//----- nvinfo : EIATTR_SPARSE_MMA_MASK
	.align		4
.L_6673:
        /*0038*/ 	.byte	0x03, 0x50
        /*003a*/ 	.short	0x0000


	//----- nvinfo : EIATTR_MAXREG_COUNT
	.align		4
        /*003c*/ 	.byte	0x03, 0x1b
        /*003e*/ 	.short	0x00ff


	//----- nvinfo : EIATTR_MERCURY_ISA_VERSION
	.align		4
        /*0040*/ 	.byte	0x03, 0x5f
        /*0042*/ 	.short	0x0101


	//----- nvinfo : EIATTR_EXIT_INSTR_OFFSETS
	.align		4
        /*0044*/ 	.byte	0x04, 0x1c
        /*0046*/ 	.short	(.L_6675 - .L_6674)


	//   ....[0]....
.L_6674:
        /*0048*/ 	.word	0x00000b50


	//   ....[1]....
        /*004c*/ 	.word	0x00001d90


	//   ....[2]....
        /*0050*/ 	.word	0x00001de0


	//----- nvinfo : EIATTR_MAX_THREADS
	.align		4
.L_6675:
        /*0054*/ 	.byte	0x04, 0x05
        /*0056*/ 	.short	(.L_6677 - .L_6676)
.L_6676:
        /*0058*/ 	.word	0x00000080
        /*005c*/ 	.word	0x00000001
        /*0060*/ 	.word	0x00000001


	//----- nvinfo : EIATTR_CRS_STACK_SIZE
	.align		4
.L_6677:
        /*0064*/ 	.byte	0x04, 0x1e
        /*0066*/ 	.short	(.L_6679 - .L_6678)
.L_6678:
        /*0068*/ 	.word	0x00000000


	//----- nvinfo : EIATTR_CBANK_PARAM_SIZE
	.align		4
.L_6679:
        /*006c*/ 	.byte	0x03, 0x19
        /*006e*/ 	.short	0x0020


	//----- nvinfo : EIATTR_PARAM_CBANK
	.align		4
        /*0070*/ 	.byte	0x04, 0x0a
        /*0072*/ 	.short	(.L_6681 - .L_6680)
	.align		4
.L_6680:
        /*0074*/ 	.word	index@(.nv.constant0._ZN2at6native29vectorized_elementwise_kernelILi2EZNS0_50_GLOBAL__N__2680c7bb_12_PowKernel_cu_140f0503_289629pow_tensor_scalar_kernel_implIiiEEvRNS_18TensorIteratorBaseET0_EUliE1_St5arrayIPcLm2EEEEviS6_T1_)
        /*0078*/ 	.short	0x0210
        /*007a*/ 	.short	0x0020


	//----- nvinfo : EIATTR_SW_WAR
	.align		4
.L_6681:
        /*007c*/ 	.byte	0x04, 0x36
        /*007e*/ 	.short	(.L_6683 - .L_6682)
.L_6682:
        /*0080*/ 	.word	0x00000008
.L_6683:


//--------------------- .nv.info._ZN2at6native29vectorized_elementwise_kernelILi4EZNS0_50_GLOBAL__N__2680c7bb_12_PowKernel_cu_140f0503_289629pow_tensor_scalar_kernel_implIiiEEvRNS_18TensorIteratorBaseET0_EUliE1_St5arrayIPcLm2EEEEviS6_T1_ --------------------------
	.section	.nv.info._ZN2at6native29vectorized_elementwise_kernelILi4EZNS0_50_GLOBAL__N__2680c7bb_12_PowKernel_cu_140f0503_289629pow_tensor_scalar_kernel_implIiiEEvRNS_18TensorIteratorBaseET0_EUliE1_St5arrayIPcLm2EEEEviS6_T1_,"",@"SHT_CUDA_INFO"
	.sectionflags	@""
	.align	4


	//----- nvinfo : EIATTR_CUDA_API_VERSION
	.align		4
        /*0000*/ 	.byte	0x04, 0x37
        /*0002*/ 	.short	(.L_6685 - .L_6684)
.L_6684:
        /*0004*/ 	.word	0x00000082


	//----- nvinfo : EIATTR_KPARAM_INFO
	.align		4
.L_6685:
        /*0008*/ 	.byte	0x04, 0x17
        /*000a*/ 	.short	(.L_6687 - .L_6686)
.L_6686:
        /*000c*/ 	.word	0x00000000
        /*0010*/ 	.short	0x0002
        /*0012*/ 	.short	0x0010
        /*0014*/ 	.byte	0x00, 0xf0, 0x41, 0x00


	//----- nvinfo : EIATTR_KPARAM_INFO
	.align		4
.L_6687:
        /*0018*/ 	.byte	0x04, 0x17
        /*001a*/ 	.short	(.L_6689 - .L_6688)
.L_6688:
        /*001c*/ 	.word	0x00000000
        /*0020*/ 	.short	0x0001
        /*0022*/ 	.short	0x0008
        /*0024*/ 	.byte	0x00, 0xf0, 0x21, 0x00


	//----- nvinfo : EIATTR_KPARAM_INFO
	.align		4
.L_6689:
        /*0028*/ 	.byte	0x04, 0x17
        /*002a*/ 	.short	(.L_6691 - .L_6690)
.L_6690:
        /*002c*/ 	.word	0x00000000
        /*0030*/ 	.short	0x0000
        /*0032*/ 	.short	0x0000
        /*0034*/ 	.byte	0x00, 0xf0, 0x11, 0x00


	//----- nvinfo : EIATTR_SPARSE_MMA_MASK
	.align		4
.L_6691:
        /*0038*/ 	.byte	0x03, 0x50
        /*003a*/ 	.short	0x0000


	//----- nvinfo : EIATTR_MAXREG_COUNT
	.align		4
        /*003c*/ 	.byte	0x03, 0x1b
        /*003e*/ 	.short	0x00ff


	//----- nvinfo : EIATTR_MERCURY_ISA_VERSION
	.align		4
        /*0040*/ 	.byte	0x03, 0x5f
        /*0042*/ 	.short	0x0101


	//----- nvinfo : EIATTR_EXIT_INSTR_OFFSETS
	.align		4
        /*0044*/ 	.byte	0x04, 0x1c
        /*0046*/ 	.short	(.L_6693 - .L_6692)


	//   ....[0]....
.L_6692:
        /*0048*/ 	.word	0x00000b30


	//   ....[1]....
        /*004c*/ 	.word	0x00001d70


	//   ....[2]....
        /*0050*/ 	.word	0x00001dc0


	//----- nvinfo : EIATTR_MAX_THREADS
	.align		4
.L_6693:
        /*0054*/ 	.byte	0x04, 0x05
        /*0056*/ 	.short	(.L_6695 - .L_6694)
.L_6694:
        /*0058*/ 	.word	0x00000080
        /*005c*/ 	.word	0x00000001
        /*0060*/ 	.word	0x00000001


	//----- nvinfo : EIATTR_CRS_STACK_SIZE
	.align		4
.L_6695:
        /*0064*/ 	.byte	0x04, 0x1e
        /*0066*/ 	.short	(.L_6697 - .L_6696)
.L_6696:
        /*0068*/ 	.word	0x00000000


	//----- nvinfo : EIATTR_CBANK_PARAM_SIZE
	.align		4
.L_6697:
        /*006c*/ 	.byte	0x03, 0x19
        /*006e*/ 	.short	0x0020


	//----- nvinfo : EIATTR_PARAM_CBANK
	.align		4
        /*0070*/ 	.byte	0x04, 0x0a
        /*0072*/ 	.short	(.L_6699 - .L_6698)
	.align		4
.L_6698:
        /*0074*/ 	.word	index@(.nv.constant0._ZN2at6native29vectorized_elementwise_kernelILi4EZNS0_50_GLOBAL__N__2680c7bb_12_PowKernel_cu_140f0503_289629pow_tensor_scalar_kernel_implIiiEEvRNS_18TensorIteratorBaseET0_EUliE1_St5arrayIPcLm2EEEEviS6_T1_)
        /*0078*/ 	.short	0x0210
        /*007a*/ 	.short	0x0020


	//----- nvinfo : EIATTR_SW_WAR
	.align		4
.L_6699:
        /*007c*/ 	.byte	0x04, 0x36
        /*007e*/ 	.short	(.L_6701 - .L_6700)
.L_6700:
        /*0080*/ 	.word	0x00000008
.L_6701:


//--------------------- .nv.info._ZN2at6native29vectorized_elementwise_kernelILi8EZNS0_50_GLOBAL__N__2680c7bb_12_PowKernel_cu_140f0503_289629pow_tensor_scalar_kernel_implIiiEEvRNS_18TensorIteratorBaseET0_EUliE1_St5arrayIPcLm2EEEEviS6_T1_ --------------------------
	.section	.nv.info._ZN2at6native29vectorized_elementwise_kernelILi8EZNS0_50_GLOBAL__N__2680c7bb_12_PowKernel_cu_140f0503_289629pow_tensor_scalar_kernel_implIiiEEvRNS_18TensorIteratorBaseET0_EUliE1_St5arrayIPcLm2EEEEviS6_T1_,"",@"SHT_CUDA_INFO"
	.sectionflags	@""
	.align	4


	//----- nvinfo : EIATTR_CUDA_API_VERSION
	.align		4
        /*0000*/ 	.byte	0x04, 0x37
        /*0002*/ 	.short	(.L_6703 - .L_6702)
.L_6702:
        /*0004*/ 	.word	0x00000082


	//----- nvinfo : EIATTR_KPARAM_INFO
	.align		4
.L_6703:
        /*0008*/ 	.byte	0x04, 0x17
        /*000a*/ 	.short	(.L_6705 - .L_6704)
.L_6704:
        /*000c*/ 	.word	0x00000000
        /*0010*/ 	.short	0x0002
        /*0012*/ 	.short	0x0010
        /*0014*/ 	.byte	0x00, 0xf0, 0x41, 0x00


	//----- nvinfo : EIATTR_KPARAM_INFO
	.align		4
.L_6705:
        /*0018*/ 	.byte	0x04, 0x17
        /*001a*/ 	.short	(.L_6707 - .L_6706)
.L_6706:
        /*001c*/ 	.word	0x00000000
        /*0020*/ 	.short	0x0001
        /*0022*/ 	.short	0x0008
        /*0024*/ 	.byte	0x00, 0xf0, 0x21, 0x00


	//----- nvinfo : EIATTR_KPARAM_INFO
	.align		4
.L_6707:
        /*0028*/ 	.byte	0x04, 0x17
        /*002a*/ 	.short	(.L_6709 - .L_6708)
.L_6708:
        /*002c*/ 	.word	0x00000000
        /*0030*/ 	.short	0x0000
        /*0032*/ 	.short	0x0000
        /*0034*/ 	.byte	0x00, 0xf0, 0x11, 0x00


	//----- nvinfo : EIATTR_SPARSE_MMA_MASK
	.align		4
.L_6709:
        /*0038*/ 	.byte	0x03, 0x50
        /*003a*/ 	.short	0x0000


	//----- nvinfo : EIATTR_MAXREG_COUNT
	.align		4
        /*003c*/ 	.byte	0x03, 0x1b
        /*003e*/ 	.short	0x00ff


	//----- nvinfo : EIATTR_MERCURY_ISA_VERSION
	.align		4
        /*0040*/ 	.byte	0x03, 0x5f
        /*0042*/ 	.short	0x0101


	//----- nvinfo : EIATTR_EXIT_INSTR_OFFSETS
	.align		4
        /*0044*/ 	.byte	0x04, 0x1c
        /*0046*/ 	.short	(.L_6711 - .L_6710)


	//   ....[0]....
.L_6710:
        /*0048*/ 	.word	0x00000b30


	//   ....[1]....
        /*004c*/ 	.word	0x00001d70


	//   ....[2]....
        /*0050*/ 	.word	0x00001dc0


	//----- nvinfo : EIATTR_MAX_THREADS
	.align		4
.L_6711:
        /*0054*/ 	.byte	0x04, 0x05
        /*0056*/ 	.short	(.L_6713 - .L_6712)
.L_6712:
        /*0058*/ 	.word	0x00000080
        /*005c*/ 	.word	0x00000001
        /*0060*/ 	.word	0x00000001


	//----- nvinfo : EIATTR_CRS_STACK_SIZE
	.align		4
.L_6713:
        /*0064*/ 	.byte	0x04, 0x1e
        /*0066*/ 	.short	(.L_6715 - .L_6714)
.L_6714:
        /*0068*/ 	.word	0x00000000


	//----- nvinfo : EIATTR_CBANK_PARAM_SIZE
	.align		4
.L_6715:
        /*006c*/ 	.byte	0x03, 0x19
        /*006e*/ 	.short	0x0020


	//----- nvinfo : EIATTR_PARAM_CBANK
	.align		4
        /*0070*/ 	.byte	0x04, 0x0a
        /*0072*/ 	.short	(.L_6717 - .L_6716)
	.align		4
.L_6716:
        /*0074*/ 	.word	index@(.nv.constant0._ZN2at6native29vectorized_elementwise_kernelILi8EZNS0_50_GLOBAL__N__2680c7bb_12_PowKernel_cu_140f0503_289629pow_tensor_scalar_kernel_implIiiEEvRNS_18TensorIteratorBaseET0_EUliE1_St5arrayIPcLm2EEEEviS6_T1_)
        /*0078*/ 	.short	0x0210
        /*007a*/ 	.short	0x0020


	//----- nvinfo : EIATTR_SW_WAR
	.align		4
.L_6717:
        /*007c*/ 	.byte	0x04, 0x36
        /*007e*/ 	.short	(.L_6719 - .L_6718)
.L_6718:
        /*0080*/ 	.word	0x00000008
.L_6719:


//--------------------- .nv.info._ZN2at6native18elementwise_kernelILi128ELi4EZNS0_15gpu_kernel_implIZNS0_50_GLOBAL__N__2680c7bb_12_PowKernel_cu_140f0503_289629pow_tensor_scalar_kernel_implIiiEEvRNS_18TensorIteratorBaseET0_EUliE0_EEvS6_RKT_EUliE_EEviT1_ --------------------------
	.section	.nv.info._ZN2at6native18elementwise_kernelILi128ELi4EZNS0_15gpu_kernel_implIZNS0_50_GLOBAL__N__2680c7bb_12_PowKernel_cu_140f0503_289629pow_tensor_scalar_kernel_implIiiEEvRNS_18TensorIteratorBaseET0_EUliE0_EEvS6_RKT_EUliE_EEviT1_,"",@"SHT_CUDA_INFO"
	.sectionflags	@""
	.align	4


	//----- nvinfo : EIATTR_CUDA_API_VERSION
	.align		4
        /*0000*/ 	.byte	0x04, 0x37
        /*0002*/ 	.short	(.L_6721 - .L_6720)
.L_6720:
        /*0004*/ 	.word	0x00000082


	//----- nvinfo : EIATTR_KPARAM_INFO
	.align		4
.L_6721:
        /*0008*/ 	.byte	0x04, 0x17
        /*000a*/ 	.short	(.L_6723 - .L_6722)
.L_6722:
        /*000c*/ 	.word	0x00000000
        /*0010*/ 	.short	0x0001
        /*0012*/ 	.short	0x0008
        /*0014*/ 	.byte	0x00, 0xf0, 0x81, 0x08


	//----- nvinfo : EIATTR_KPARAM_INFO
	.align		4
.L_6723:
        /*0018*/ 	.byte	0x04, 0x17
        /*001a*/ 	.short	(.L_6725 - .L_6724)
.L_6724:
        /*001c*/ 	.word	0x00000000
        /*0020*/ 	.short	0x0000
        /*0022*/ 	.short	0x0000
        /*0024*/ 	.byte	0x00, 0xf0, 0x11, 0x00


	//----- nvinfo : EIATTR_SPARSE_MMA_MASK
	.align		4
.L_6725:
        /*0028*/ 	.byte	0x03, 0x50
        /*002a*/ 	.short	0x0000


	//----- nvinfo : EIATTR_MAXREG_COUNT
	.align		4
        /*002c*/ 	.byte	0x03, 0x1b
        /*002e*/ 	.short	0x0080


	//----- nvinfo : EIATTR_EXTERNS
	.align		4
        /*0030*/ 	.byte	0x04, 0x0f
        /*0032*/ 	.short	(.L_6727 - .L_6726)


	//   ....[0]....
	.align		4
.L_6726:
        /*0034*/ 	.word	index@(__assertfail)


	//----- nvinfo : EIATTR_MERCURY_ISA_VERSION
	.align		4
.L_6727:
        /*0038*/ 	.byte	0x03, 0x5f
        /*003a*/ 	.short	0x0101


	//----- nvinfo : EIATTR_SYSCALL_OFFSETS
	.align		4
        /*003c*/ 	.byte	0x04, 0x46
        /*003e*/ 	.short	(.L_6729 - .L_6728)


	//   ....[0]....
.L_6728:
        /*0040*/ 	.word	0x00002170


	//   ....[1]....
        /*0044*/ 	.word	0x00002fd0


	//   ....[2]....
        /*0048*/ 	.word	0x00005180


	//   ....[3]....
        /*004c*/ 	.word	0x00005fd0


	//   ....[4]....
        /*0050*/ 	.word	0x00008160


	//   ....[5]....
        /*0054*/ 	.word	0x00008fb0


	//   ....[6]....
        /*0058*/ 	.word	0x0000b130


	//   ....[7]....
        /*005c*/ 	.word	0x0000bf80


	//----- nvinfo : EIATTR_EXIT_INSTR_OFFSETS
	.align		4
.L_6729:
        /*0060*/ 	.byte	0x04, 0x1c
        /*0062*/ 	.short	(.L_6731 - .L_6730)


	//   ....[0]....
.L_6730:
        /*0064*/ 	.word	0x00009050


	//   ....[1]....
        /*0068*/ 	.word	0x0000b270


	//   ....[2]....
        /*006c*/ 	.word	0x0000b290


	//   ....[3]....
        /*0070*/ 	.word	0x0000b320


	//   ....[4]....
        /*0074*/ 	.word	0x0000b340


	//   ....[5]....
        /*0078*/ 	.word	0x0000b360


	//   ....[6]....
        /*007c*/ 	.word	0x0000b3f0


	//   ....[7]....
        /*0080*/ 	.word	0x0000b430


	//   ....[8]....
        /*0084*/ 	.word	0x0000b4d0


	//   ....[9]....
        /*0088*/ 	.word	0x0000b520


	//   ....[10]....
        /*008c*/ 	.word	0x0000b550


	//   ....[11]....
        /*0090*/ 	.word	0x0000b610


	//   ....[12]....
        /*0094*/ 	.word	0x0000b650


	//   ....[13]....
        /*0098*/ 	.word	0x0000b7e0


	//   ....[14]....
        /*009c*/ 	.word	0x0000b940


	//   ....[15]....
        /*00a0*/ 	.word	0x0000b980


	//   ....[16]....
        /*00a4*/ 	.word	0x0000ba20


	//   ....[17]....
        /*00a8*/ 	.word	0x0000bba0


	//   ....[18]....
        /*00ac*/ 	.word	0x0000bd20


	//   ....[19]....
        /*00b0*/ 	.word	0x0000be80


	//   ....[20]....
        /*00b4*/ 	.word	0x0000bf90


	//   ....[21]....
        /*00b8*/ 	.word	0x0000bfc0


	//   ....[22]....
        /*00bc*/ 	.word	0x0000bfe0


	//----- nvinfo : EIATTR_MAX_THREADS
	.align		4
.L_6731:
        /*00c0*/ 	.byte	0x04, 0x05
        /*00c2*/ 	.short	(.L_6733 - .L_6732)
.L_6732:
        /*00c4*/ 	.word	0x00000080
        /*00c8*/ 	.word	0x00000001
        /*00cc*/ 	.word	0x00000001


	//----- nvinfo : EIATTR_CRS_STACK_SIZE
	.align		4
.L_6733:
        /*00d0*/ 	.byte	0x04, 0x1e
        /*00d2*/ 	.short	(.L_6735 - .L_6734)
.L_6734:
        /*00d4*/ 	.word	0x00000000


	//----- nvinfo : EIATTR_CBANK_PARAM_SIZE
	.align		4
.L_6735:
        /*00d8*/ 	.byte	0x03, 0x19
        /*00da*/ 	.short	0x0228


	//----- nvinfo : EIATTR_PARAM_CBANK
	.align		4
        /*00dc*/ 	.byte	0x04, 0x0a
        /*00de*/ 	.short	(.L_6737 - .L_6736)
	.align		4
.L_6736:
        /*00e0*/ 	.word	index@(.nv.constant0._ZN2at6native18elementwise_kernelILi128ELi4EZNS0_15gpu_kernel_implIZNS0_50_GLOBAL__N__2680c7bb_12_PowKernel_cu_140f0503_289629pow_tensor_scalar_kernel_implIiiEEvRNS_18TensorIteratorBaseET0_EUliE0_EEvS6_RKT_EUliE_EEviT1_)
        /*00e4*/ 	.short	0x0210
        /*00e6*/ 	.short	0x0228


	//----- nvinfo : EIATTR_SW_WAR
	.align		4
.L_6737:
        /*00e8*/ 	.byte	0x04, 0x36
        /*00ea*/ 	.short	(.L_6739 - .L_6738)
.L_6738:
        /*00ec*/ 	.word	0x00000008
.L_6739:


//--------------------- .nv.info._ZN2at6native27unrolled_elementwise_kernelIZNS0_50_GLOBAL__N__2680c7bb_12_PowKernel_cu_140f0503_289629pow_tensor_scalar_kernel_implIiiEEvRNS_18TensorIteratorBaseET0_EUliE0_St5arrayIPcLm2EELi4E23TrivialOffsetCalculatorILi1EjESC_NS0_6memory12LoadWithCastILi1EEENSD_13StoreWithCastILi1EEEEEviT_S6_T2_T3_T4_T5_ --------------------------
	.section	.nv.info._ZN2at6native27unrolled_elementwise_kernelIZNS0_50_GLOBAL__N__2680c7bb_12_PowKernel_cu_140f0503_289629pow_tensor_scalar_kernel_implIiiEEvRNS_18TensorIteratorBaseET0_EUliE0_St5arrayIPcLm2EELi4E23TrivialOffsetCalculatorILi1EjESC_NS0_6memory12LoadWithCastILi1EEENSD_13StoreWithCastILi1EEEEEviT_S6_T2_T3_T4_T5_,"",@"SHT_CUDA_INFO"
	.sectionflags	@""
	.align	4


	//----- nvinfo : EIATTR_CUDA_API_VERSION
	.align		4
        /*0000*/ 	.byte	0x04, 0x37
        /*0002*/ 	.short	(.L_6741 - .L_6740)
.L_6740:
        /*0004*/ 	.word	0x00000082


	//----- nvinfo : EIATTR_KPARAM_INFO
	.align		4
.L_6741:
        /*0008*/ 	.byte	0x04, 0x17
        /*000a*/ 	.short	(.L_6743 - .L_6742)
.L_6742:
        /*000c*/ 	.word	0x00000000
        /*0010*/ 	.short	0x0006
        /*0012*/ 	.short	0x002c
        /*0014*/ 	.byte	0x00, 0xf0, 0x21, 0x00


	//----- nvinfo : EIATTR_KPARAM_INFO
	.align		4
.L_6743:
        /*0018*/ 	.byte	0x04, 0x17
        /*001a*/ 	.short	(.L_6745 - .L_6744)
.L_6744:
        /*001c*/ 	.word	0x00000000
        /*0020*/ 	.short	0x0005
        /*0022*/ 	.short	0x0024
        /*0024*/ 	.byte	0x00, 0xf0, 0x21, 0x00


	//----- nvinfo : EIATTR_KPARAM_INFO
	.align		4
.L_6745:
        /*0028*/ 	.byte	0x04, 0x17
        /*002a*/ 	.short	(.L_6747 - .L_6746)
.L_6746:
        /*002c*/ 	.word	0x00000000
        /*0030*/ 	.short	0x0004
        /*0032*/ 	.short	0x0021
        /*0034*/ 	.byte	0x00, 0xf0, 0x05, 0x00


	//----- nvinfo : EIATTR_KPARAM_INFO
	.align		4
.L_6747:
        /*0038*/ 	.byte	0x04, 0x17
        /*003a*/ 	.short	(.L_6749 - .L_6748)
.L_6748:
        /*003c*/ 	.word	0x00000000
        /*0040*/ 	.short	0x0003
        /*0042*/ 	.short	0x0020
        /*0044*/ 	.byte	0x00, 0xf0, 0x05, 0x00


	//----- nvinfo : EIATTR_KPARAM_INFO
	.align		4
.L_6749:
        /*0048*/ 	.byte	0x04, 0x17
        /*004a*/ 	.short	(.L_6751 - .L_6750)
.L_6750:
        /*004c*/ 	.word	0x00000000
        /*0050*/ 	.short	0x0002
        /*0052*/ 	.short	0x0010
        /*0054*/ 	.byte	0x00, 0xf0, 0x41, 0x00


	//----- nvinfo : EIATTR_KPARAM_INFO
	.align		4
.L_6751:
        /*0058*/ 	.byte	0x04, 0x17
        /*005a*/ 	.short	(.L_6753 - .L_6752)
.L_6752:
        /*005c*/ 	.word	0x00000000
        /*0060*/ 	.short	0x0001
        /*0062*/ 	.short	0x0008
        /*0064*/ 	.byte	0x00, 0xf0, 0x21, 0x00


	//----- nvinfo : EIATTR_KPARAM_INFO
	.align		4
.L_6753:
        /*0068*/ 	.byte	0x04, 0x17
        /*006a*/ 	.short	(.L_6755 - .L_6754)
.L_6754:
        /*006c*/ 	.word	0x00000000
        /*0070*/ 	.short	0x0000
        /*0072*/ 	.short	0x0000
        /*0074*/ 	.byte	0x00, 0xf0, 0x11, 0x00


	//----- nvinfo : EIATTR_SPARSE_MMA_MASK
	.align		4
.L_6755:
        /*0078*/ 	.byte	0x03, 0x50
        /*007a*/ 	.short	0x0000


	//----- nvinfo : EIATTR_MAXREG_COUNT
	.align		4
        /*007c*/ 	.byte	0x03, 0x1b
        /*007e*/ 	.short	0x00ff


	//----- nvinfo : EIATTR_EXTERNS
	.align		4
        /*0080*/ 	.byte	0x04, 0x0f
        /*0082*/ 	.short	(.L_6757 - .L_6756)


	//   ....[0]....
	.align		4
.L_6756:
        /*0084*/ 	.word	index@(__assertfail)


	//----- nvinfo : EIATTR_MERCURY_ISA_VERSION
	.align		4
.L_6757:
        /*0088*/ 	.byte	0x03, 0x5f
        /*008a*/ 	.short	0x0101


	//----- nvinfo : EIATTR_SYSCALL_OFFSETS
	.align		4
        /*008c*/ 	.byte	0x04, 0x46
        /*008e*/ 	.short	(.L_6759 - .L_6758)


	//   ....[0]....
.L_6758:
        /*0090*/ 	.word	0x00000ea0


	//   ....[1]....
        /*0094*/ 	.word	0x00001d30


	//   ....[2]....
        /*0098*/ 	.word	0x00002bd0


	//   ....[3]....
        /*009c*/ 	.word	0x00003a30


	//   ....[4]....
        /*00a0*/ 	.word	0x000049b0


	//   ....[5]....
        /*00a4*/ 	.word	0x000058a0


	//   ....[6]....
        /*00a8*/ 	.word	0x00006790


	//   ....[7]....
        /*00ac*/ 	.word	0x00007670


	//----- nvinfo : EIATTR_EXIT_INSTR_OFFSETS
	.align		4
.L_6759:
        /*00b0*/ 	.byte	0x04, 0x1c
        /*00b2*/ 	.short	(.L_6761 - .L_6760)


	//   ....[0]....
.L_6760:
        /*00b4*/ 	.word	0x00006830


	//   ....[1]....
        /*00b8*/ 	.word	0x00006960


	//   ....[2]....
        /*00bc*/ 	.word	0x00006980


	//   ....[3]....
        /*00c0*/ 	.word	0x00006a10


	//   ....[4]....
        /*00c4*/ 	.word	0x00006a30


	//   ....[5]....
        /*00c8*/ 	.word	0x00006a50


	//   ....[6]....
        /*00cc*/ 	.word	0x00006ae0


	//   ....[7]....
        /*00d0*/ 	.word	0x00006b20


	//   ....[8]....
        /*00d4*/ 	.word	0x00006bc0


	//   ....[9]....
        /*00d8*/ 	.word	0x00006c10


	//   ....[10]....
        /*00dc*/ 	.word	0x00006c40


	//   ....[11]....
        /*00e0*/ 	.word	0x00006d00


	//   ....[12]....
        /*00e4*/ 	.word	0x00006d40


	//   ....[13]....
        /*00e8*/ 	.word	0x00006ed0


	//   ....[14]....
        /*00ec*/ 	.word	0x00007030


	//   ....[15]....
        /*00f0*/ 	.word	0x00007070


	//   ....[16]....
        /*00f4*/ 	.word	0x00007110


	//   ....[17]....
        /*00f8*/ 	.word	0x00007290


	//   ....[18]....
        /*00fc*/ 	.word	0x00007410


	//   ....[19]....
        /*0100*/ 	.word	0x00007570


	//   ....[20]....
        /*0104*/ 	.word	0x00007680


	//   ....[21]....
        /*0108*/ 	.word	0x000076b0


	//   ....[22]....
        /*010c*/ 	.word	0x000076d0


	//----- nvinfo : EIATTR_MAX_THREADS
	.align		4
.L_6761:
        /*0110*/ 	.byte	0x04, 0x05
        /*0112*/ 	.short	(.L_6763 - .L_6762)
.L_6762:
        /*0114*/ 	.word	0x00000080
        /*0118*/ 	.word	0x00000001
        /*011c*/ 	.word	0x00000001


	//----- nvinfo : EIATTR_CRS_STACK_SIZE
	.align		4
.L_6763:
        /*0120*/ 	.byte	0x04, 0x1e
        /*0122*/ 	.short	(.L_6765 - .L_6764)
.L_6764:
        /*0124*/ 	.word	0x00000000


	//----- nvinfo : EIATTR_CBANK_PARAM_SIZE
	.align		4
.L_6765:
        /*0128*/ 	.byte	0x03, 0x19
        /*012a*/ 	.short	0x0034


	//----- nvinfo : EIATTR_PARAM_CBANK
	.align		4
        /*012c*/ 	.byte	0x04, 0x0a
        /*012e*/ 	.short	(.L_6767 - .L_6766)
	.align		4
.L_6766:
        /*0130*/ 	.word	index@(.nv.constant0._ZN2at6native27unrolled_elementwise_kernelIZNS0_50_GLOBAL__N__2680c7bb_12_PowKernel_cu_140f0503_289629pow_tensor_scalar_kernel_implIiiEEvRNS_18TensorIteratorBaseET0_EUliE0_St5arrayIPcLm2EELi4E23TrivialOffsetCalculatorILi1EjESC_NS0_6memory12LoadWithCastILi1EEENSD_13StoreWithCastILi1EEEEEviT_S6_T2_T3_T4_T5_)
        /*0134*/ 	.short	0x0210
        /*0136*/ 	.short	0x0034


	//----- nvinfo : EIATTR_SW_WAR
	.align		4
.L_6767:
        /*0138*/ 	.byte	0x04, 0x36
        /*013a*/ 	.short	(.L_6769 - .L_6768)
.L_6768:
        /*013c*/ 	.word	0x00000008
.L_6769:


//--------------------- .nv.info._ZN2at6native18elementwise_kernelILi128ELi2EZNS0_22gpu_kernel_impl_nocastIZNS0_50_GLOBAL__N__2680c7bb_12_PowKernel_cu_140f0503_289629pow_tensor_scalar_kernel_implIiiEEvRNS_18TensorIteratorBaseET0_EUliE0_EEvS6_RKT_EUliE_EEviT1_ --------------------------
	.section	.nv.info._ZN2at6native18elementwise_kernelILi128ELi2EZNS0_22gpu_kernel_impl_nocastIZNS0_50_GLOBAL__N__2680c7bb_12_PowKernel_cu_140f0503_289629pow_tensor_scalar_kernel_implIiiEEvRNS_18TensorIteratorBaseET0_EUliE0_EEvS6_RKT_EUliE_EEviT1_,"",@"SHT_CUDA_INFO"
	.sectionflags	@""
	.align	4


	//----- nvinfo : EIATTR_CUDA_API_VERSION
	.align		4
        /*0000*/ 	.byte	0x04, 0x37
        /*0002*/ 	.short	(.L_6771 - .L_6770)
.L_6770:
        /*0004*/ 	.word	0x00000082


	//----- nvinfo : EIATTR_KPARAM_INFO
	.align		4
.L_6771:
        /*0008*/ 	.byte	0x04, 0x17
        /*000a*/ 	.short	(.L_6773 - .L_6772)
.L_6772:
        /*000c*/ 	.word	0x00000000
        /*0010*/ 	.short	0x0001
        /*0012*/ 	.short	0x0008
        /*0014*/ 	.byte	0x00, 0xf0, 0x61, 0x08


	//----- nvinfo : EIATTR_KPARAM_INFO
	.align		4
.L_6773:
        /*0018*/ 	.byte	0x04, 0x17
        /*001a*/ 	.short	(.L_6775 - .L_6774)
.L_6774:
        /*001c*/ 	.word	0x00000000
        /*0020*/ 	.short	0x0000
        /*0022*/ 	.short	0x0000
        /*0024*/ 	.byte	0x00, 0xf0, 0x11, 0x00


	//----- nvinfo : EIATTR_SPARSE_MMA_MASK
	.align		4
.L_6775:
        /*0028*/ 	.byte	0x03, 0x50
        /*002a*/ 	.short	0x0000


	//----- nvinfo : EIATTR_MAXREG_COUNT
	.align		4
        /*002c*/ 	.byte	0x03, 0x1b
        /*002e*/ 	.short	0x0080


	//----- nvinfo : EIATTR_MERCURY_ISA_VERSION
	.align		4
        /*0030*/ 	.byte	0x03, 0x5f
        /*0032*/ 	.short	0x0101


	//----- nvinfo : EIATTR_EXIT_INSTR_OFFSETS
	.align		4
        /*0034*/ 	.byte	0x04, 0x1c
        /*0036*/ 	.short	(.L_6777 - .L_6776)


	//   ....[0]....
.L_6776:
        /*0038*/ 	.word	0x00001450


	//   ....[1]....
        /*003c*/ 	.word	0x000027f0


	//----- nvinfo : EIATTR_MAX_THREADS
	.align		4
.L_6777:
        /*0040*/ 	.byte	0x04, 0x05
        /*0042*/ 	.short	(.L_6779 - .L_6778)
.L_6778:
        /*0044*/ 	.word	0x00000080
        /*0048*/ 	.word	0x00000001
        /*004c*/ 	.word	0x00000001


	//----- nvinfo : EIATTR_CRS_STACK_SIZE
	.align		4
.L_6779:
        /*0050*/ 	.byte	0x04, 0x1e
        /*0052*/ 	.short	(.L_6781 - .L_6780)
.L_6780:
        /*0054*/ 	.word	0x00000000


	//----- nvinfo : EIATTR_CBANK_PARAM_SIZE
	.align		4
.L_6781:
        /*0058*/ 	.byte	0x03, 0x19
        /*005a*/ 	.short	0x0220


	//----- nvinfo : EIATTR_PARAM_CBANK
	.align		4
        /*005c*/ 	.byte	0x04, 0x0a
        /*005e*/ 	.short	(.L_6783 - .L_6782)
	.align		4
.L_6782:
        /*0060*/ 	.word	index@(.nv.constant0._ZN2at6native18elementwise_kernelILi128ELi2EZNS0_22gpu_kernel_impl_nocastIZNS0_50_GLOBAL__N__2680c7bb_12_PowKernel_cu_140f0503_289629pow_tensor_scalar_kernel_implIiiEEvRNS_18TensorIteratorBaseET0_EUliE0_EEvS6_RKT_EUliE_EEviT1_)
        /*0064*/ 	.short	0x0210
        /*0066*/ 	.short	0x0220


	//----- nvinfo : EIATTR_SW_WAR
	.align		4
.L_6783:
        /*0068*/ 	.byte	0x04, 0x36
        /*006a*/ 	.short	(.L_6785 - .L_6784)
.L_6784:
        /*006c*/ 	.word	0x00000008
.L_6785:


//--------------------- .nv.info._ZN2at6native27unrolled_elementwise_kernelIZNS0_50_GLOBAL__N__2680c7bb_12_PowKernel_cu_140f0503_289629pow_tensor_scalar_kernel_implIiiEEvRNS_18TensorIteratorBaseET0_EUliE0_St5arrayIPcLm2EELi4E23TrivialOffsetCalculatorILi1EjESC_NS0_6memory15LoadWithoutCastENSD_16StoreWithoutCastEEEviT_S6_T2_T3_T4_T5_ --------------------------
	.section	.nv.info._ZN2at6native27unrolled_elementwise_kernelIZNS0_50_GLOBAL__N__2680c7bb_12_PowKernel_cu_140f0503_289629pow_tensor_scalar_kernel_implIiiEEvRNS_18TensorIteratorBaseET0_EUliE0_St5arrayIPcLm2EELi4E23TrivialOffsetCalculatorILi1EjESC_NS0_6memory15LoadWithoutCastENSD_16StoreWithoutCastEEEviT_S6_T2_T3_T4_T5_,"",@"SHT_CUDA_INFO"
	.sectionflags	@""
	.align	4


	//----- nvinfo : EIATTR_CUDA_API_VERSION
	.align		4
        /*0000*/ 	.byte	0x04, 0x37
        /*0002*/ 	.short	(.L_6787 - .L_6786)
.L_6786:
        /*0004*/ 	.word	0x00000082


	//----- nvinfo : EIATTR_KPARAM_INFO
	.align		4
.L_6787:
        /*0008*/ 	.byte	0x04, 0x17
        /*000a*/ 	.short	(.L_6789 - .L_6788)
.L_6788:
        /*000c*/ 	.word	0x00000000
        /*0010*/ 	.short	0x0006
        /*0012*/ 	.short	0x0023
        /*0014*/ 	.byte	0x00, 0xf0, 0x05, 0x00


	//----- nvinfo : EIATTR_KPARAM_INFO
	.align		4
.L_6789:
        /*0018*/ 	.byte	0x04, 0x17
        /*001a*/ 	.short	(.L_6791 - .L_6790)
.L_6790:
        /*001c*/ 	.word	0x00000000
        /*0020*/ 	.short	0x0005
        /*0022*/ 	.short	0x0022
        /*0024*/ 	.byte	0x00, 0xf0, 0x05, 0x00


	//----- nvinfo : EIATTR_KPARAM_INFO
	.align		4
.L_6791:
        /*0028*/ 	.byte	0x04, 0x17
        /*002a*/ 	.short	(.L_6793 - .L_6792)
.L_6792:
        /*002c*/ 	.word	0x00000000
        /*0030*/ 	.short	0x0004
        /*0032*/ 	.short	0x0021
        /*0034*/ 	.byte	0x00, 0xf0, 0x05, 0x00


	//----- nvinfo : EIATTR_KPARAM_INFO
	.align		4
.L_6793:
        /*0038*/ 	.byte	0x04, 0x17
        /*003a*/ 	.short	(.L_6795 - .L_6794)
.L_6794:
        /*003c*/ 	.word	0x00000000
        /*0040*/ 	.short	0x0003
        /*0042*/ 	.short	0x0020
        /*0044*/ 	.byte	0x00, 0xf0, 0x05, 0x00


	//----- nvinfo : EIATTR_KPARAM_INFO
	.align		4
.L_6795:
        /*0048*/ 	.byte	0x04, 0x17
        /*004a*/ 	.short	(.L_6797 - .L_6796)
.L_6796:
        /*004c*/ 	.word	0x00000000
        /*0050*/ 	.short	0x0002
        /*0052*/ 	.short	0x0010
        /*0054*/ 	.byte	0x00, 0xf0, 0x41, 0x00


	//----- nvinfo : EIATTR_KPARAM_INFO
	.align		4
.L_6797:
        /*0058*/ 	.byte	0x04, 0x17
        /*005a*/ 	.short	(.L_6799 - .L_6798)
.L_6798:
        /*005c*/ 	.word	0x00000000
        /*0060*/ 	.short	0x0001
        /*0062*/ 	.short	0x0008
        /*0064*/ 	.byte	0x00, 0xf0, 0x21, 0x00


	//----- nvinfo : EIATTR_KPARAM_INFO
	.align		4
.L_6799:
        /*0068*/ 	.byte	0x04, 0x17
        /*006a*/ 	.short	(.L_6801 - .L_6800)
.L_6800:
        /*006c*/ 	.word	0x00000000
        /*0070*/ 	.short	0x0000
        /*0072*/ 	.short	0x0000
        /*0074*/ 	.byte	0x00, 0xf0, 0x11, 0x00


	//----- nvinfo : EIATTR_SPARSE_MMA_MASK
	.align		4
.L_6801:
        /*0078*/ 	.byte	0x03, 0x50
        /*007a*/ 	.short	0x0000


	//----- nvinfo : EIATTR_MAXREG_COUNT
	.align		4
        /*007c*/ 	.byte	0x03, 0x1b
        /*007e*/ 	.short	0x00ff


	//----- nvinfo : EIATTR_MERCURY_ISA_VERSION
	.align		4
        /*0080*/ 	.byte	0x03, 0x5f
        /*0082*/ 	.short	0x0101


	//----- nvinfo : EIATTR_EXIT_INSTR_OFFSETS
	.align		4
        /*0084*/ 	.byte	0x04, 0x1c
        /*0086*/ 	.short	(.L_6803 - .L_6802)


	//   ....[0]....
.L_6802:
        /*0088*/ 	.word	0x000003a0


	//   ....[1]....
        /*008c*/ 	.word	0x00000410


	//----- nvinfo : EIATTR_MAX_THREADS
	.align		4
.L_6803:
        /*0090*/ 	.byte	0x04, 0x05
        /*0092*/ 	.short	(.L_6805 - .L_6804)
.L_6804:
        /*0094*/ 	.word	0x00000080
        /*0098*/ 	.word	0x00000001
        /*009c*/ 	.word	0x00000001


	//----- nvinfo : EIATTR_CRS_STACK_SIZE
	.align		4
.L_6805:
        /*00a0*/ 	.byte	0x04, 0x1e
        /*00a2*/ 	.short	(.L_6807 - .L_6806)
.L_6806:
        /*00a4*/ 	.word	0x00000000


	//----- nvinfo : EIATTR_CBANK_PARAM_SIZE
	.align		4
.L_6807:
        /*00a8*/ 	.byte	0x03, 0x19
        /*00aa*/ 	.short	0x0024


	//----- nvinfo : EIATTR_PARAM_CBANK
	.align		4
        /*00ac*/ 	.byte	0x04, 0x0a
        /*00ae*/ 	.short	(.L_6809 - .L_6808)
	.align		4
.L_6808:
        /*00b0*/ 	.word	index@(.nv.constant0._ZN2at6native27unrolled_elementwise_kernelIZNS0_50_GLOBAL__N__2680c7bb_12_PowKernel_cu_140f0503_289629pow_tensor_scalar_kernel_implIiiEEvRNS_18TensorIteratorBaseET0_EUliE0_St5arrayIPcLm2EELi4E23TrivialOffsetCalculatorILi1EjESC_NS0_6memory15LoadWithoutCastENSD_16StoreWithoutCastEEEviT_S6_T2_T3_T4_T5_)
        /*00b4*/ 	.short	0x0210
        /*00b6*/ 	.short	0x0024


	//----- nvinfo : EIATTR_SW_WAR
	.align		4
.L_6809:
        /*00b8*/ 	.byte	0x04, 0x36
        /*00ba*/ 	.short	(.L_6811 - .L_6810)
.L_6810:
        /*00bc*/ 	.word	0x00000008
.L_6811:


//--------------------- .nv.info._ZN2at6native29vectorized_elementwise_kernelILi2EZNS0_50_GLOBAL__N__2680c7bb_12_PowKernel_cu_140f0503_289629pow_tensor_scalar_kernel_implIiiEEvRNS_18TensorIteratorBaseET0_EUliE0_St5arrayIPcLm2EEEEviS6_T1_ --------------------------
	.section	.nv.info._ZN2at6native29vectorized_elementwise_kernelILi2EZNS0_50_GLOBAL__N__2680c7bb_12_PowKernel_cu_140f0503_289629pow_tensor_scalar_kernel_implIiiEEvRNS_18TensorIteratorBaseET0_EUliE0_St5arrayIPcLm2EEEEviS6_T1_,"",@"SHT_CUDA_INFO"
	.sectionflags	@""
	.align	4


	//----- nvinfo : EIATTR_CUDA_API_VERSION
	.align		4
        /*0000*/ 	.byte	0x04, 0x37
        /*0002*/ 	.short	(.L_6813 - .L_6812)
.L_6812:
        /*0004*/ 	.word	0x00000082


	//----- nvinfo : EIATTR_KPARAM_INFO
	.align		4
.L_6813:
        /*0008*/ 	.byte	0x04, 0x17
        /*000a*/ 	.short	(.L_6815 - .L_6814)
.L_6814:
        /*000c*/ 	.word	0x00000000
        /*0010*/ 	.short	0x0002
        /*0012*/ 	.short	0x0010
        /*0014*/ 	.byte	0x00, 0xf0, 0x41, 0x00


	//----- nvinfo : EIATTR_KPARAM_INFO
	.align		4
.L_6815:
        /*0018*/ 	.byte	0x04, 0x17
        /*001a*/ 	.short	(.L_6817 - .L_6816)
.L_6816:
        /*001c*/ 	.word	0x00000000
        /*0020*/ 	.short	0x0001
        /*0022*/ 	.short	0x0008
        /*0024*/ 	.byte	0x00, 0xf0, 0x21, 0x00


	//----- nvinfo : EIATTR_KPARAM_INFO
	.align		4
.L_6817:
        /*0028*/ 	.byte	0x04, 0x17
        /*002a*/ 	.short	(.L_6819 - .L_6818)
.L_6818:
        /*002c*/ 	.word	0x00000000
        /*0030*/ 	.short	0x0000
        /*0032*/ 	.short	0x0000
        /*0034*/ 	.byte	0x00, 0xf0, 0x11, 0x00


	//----- nvinfo : EIATTR_SPARSE_MMA_MASK
	.align		4
.L_6819:
        /*0038*/ 	.byte	0x03, 0x50
        /*003a*/ 	.short	0x0000


	//----- nvinfo : EIATTR_MAXREG_COUNT
	.align		4
        /*003c*/ 	.byte	0x03, 0x1b
        /*003e*/ 	.short	0x00ff


	//----- nvinfo : EIATTR_MERCURY_ISA_VERSION
	.align		4
        /*0040*/ 	.byte	0x03, 0x5f
        /*0042*/ 	.short	0x0101


	//----- nvinfo : EIATTR_EXIT_INSTR_OFFSETS
	.align		4
        /*0044*/ 	.byte	0x04, 0x1c
        /*0046*/ 	.short	(.L_6821 - .L_6820)


	//   ....[0]....
.L_6820:
        /*0048*/ 	.word	0x00000270


	//   ....[1]....
        /*004c*/ 	.word	0x00000a10


	//   ....[2]....
        /*0050*/ 	.word	0x00000a80


	//----- nvinfo : EIATTR_MAX_THREADS
	.align		4
.L_6821:
        /*0054*/ 	.byte	0x04, 0x05
        /*0056*/ 	.short	(.L_6823 - .L_6822)
.L_6822:
        /*0058*/ 	.word	0x00000080
        /*005c*/ 	.word	0x00000001
        /*0060*/ 	.word	0x00000001


	//----- nvinfo : EIATTR_CRS_STACK_SIZE
	.align		4
.L_6823:
        /*0064*/ 	.byte	0x04, 0x1e
        /*0066*/ 	.short	(.L_6825 - .L_6824)
.L_6824:
        /*0068*/ 	.word	0x00000000


	//----- nvinfo : EIATTR_CBANK_PARAM_SIZE
	.align		4
.L_6825:
        /*006c*/ 	.byte	0x03, 0x19
        /*006e*/ 	.short	0x0020


	//----- nvinfo : EIATTR_PARAM_CBANK
	.align		4
        /*0070*/ 	.byte	0x04, 0x0a
        /*0072*/ 	.short	(.L_6827 - .L_6826)
	.align		4
.L_6826:
        /*0074*/ 	.word	index@(.nv.constant0._ZN2at6native29vectorized_elementwise_kernelILi2EZNS0_50_GLOBAL__N__2680c7bb_12_PowKernel_cu_140f0503_289629pow_tensor_scalar_kernel_implIiiEEvRNS_18TensorIteratorBaseET0_EUliE0_St5arrayIPcLm2EEEEviS6_T1_)
        /*0078*/ 	.short	0x0210
        /*007a*/ 	.short	0x0020


	//----- nvinfo : EIATTR_SW_WAR
	.align		4
.L_6827:
        /*007c*/ 	.byte	0x04, 0x36
        /*007e*/ 	.short	(.L_6829 - .L_6828)
.L_6828:
        /*0080*/ 	.word	0x00000008
.L_6829:


//--------------------- .nv.info._ZN2at6native29vectorized_elementwise_kernelILi4EZNS0_50_GLOBAL__N__2680c7bb_12_PowKernel_cu_140f0503_289629pow_tensor_scalar_kernel_implIiiEEvRNS_18TensorIteratorBaseET0_EUliE0_St5arrayIPcLm2EEEEviS6_T1_ --------------------------
	.section	.nv.info._ZN2at6native29vectorized_elementwise_kernelILi4EZNS0_50_GLOBAL__N__2680c7bb_12_PowKernel_cu_140f0503_289629pow_tensor_scalar_kernel_implIiiEEvRNS_18TensorIteratorBaseET0_EUliE0_St5arrayIPcLm2EEEEviS6_T1_,"",@"SHT_CUDA_INFO"
	.sectionflags	@""
	.align	4


	//----- nvinfo : EIATTR_CUDA_API_VERSION
	.align		4
        /*0000*/ 	.byte	0x04, 0x37
        /*0002*/ 	.short	(.L_6831 - .L_6830)
.L_6830:
        /*0004*/ 	.word	0x00000082


	//----- nvinfo : EIATTR_KPARAM_INFO
	.align		4
.L_6831:
        /*0008*/ 	.byte	0x04, 0x17
        /*000a*/ 	.short	(.L_6833 - .L_6832)
.L_6832:
        /*000c*/ 	.word	0x00000000
        /*0010*/ 	.short	0x0002
        /*0012*/ 	.short	0x0010
        /*0014*/ 	.byte	0x00, 0xf0, 0x41, 0x00


	//----- nvinfo : EIATTR_KPARAM_INFO
	.align		4
.L_6833:
        /*0018*/ 	.byte	0x04, 0x17
        /*001a*/ 	.short	(.L_6835 - .L_6834)
.L_6834:
        /*001c*/ 	.word	0x00000000
        /*0020*/ 	.short	0x0001
        /*0022*/ 	.short	0x0008
        /*0024*/ 	.byte	0x00, 0xf0, 0x21, 0x00


	//----- nvinfo : EIATTR_KPARAM_INFO
	.align		4
.L_6835:
        /*0028*/ 	.byte	0x04, 0x17
        /*002a*/ 	.short	(.L_6837 - .L_6836)
.L_6836:
        /*002c*/ 	.word	0x00000000
        /*0030*/ 	.short	0x0000
        /*0032*/ 	.short	0x0000
        /*0034*/ 	.byte	0x00, 0xf0, 0x11, 0x00


	//----- nvinfo : EIATTR_SPARSE_MMA_MASK
	.align		4
.L_6837:
        /*0038*/ 	.byte	0x03, 0x50
        /*003a*/ 	.short	0x0000


	//----- nvinfo : EIATTR_MAXREG_COUNT
	.align		4
        /*003c*/ 	.byte	0x03, 0x1b
        /*003e*/ 	.short	0x00ff


	//----- nvinfo : EIATTR_MERCURY_ISA_VERSION
	.align		4
        /*0040*/ 	.byte	0x03, 0x5f
        /*0042*/ 	.short	0x0101


	//----- nvinfo : EIATTR_EXIT_INSTR_OFFSETS
	.align		4
        /*0044*/ 	.byte	0x04, 0x1c
        /*0046*/ 	.short	(.L_6839 - .L_6838)


	//   ....[0]....
.L_6838:
        /*0048*/ 	.word	0x00000230


	//   ....[1]....
        /*004c*/ 	.word	0x000009d0


	//   ....[2]....
        /*0050*/ 	.word	0x00000a40


	//----- nvinfo : EIATTR_MAX_THREADS
	.align		4
.L_6839:
        /*0054*/ 	.byte	0x04, 0x05
        /*0056*/ 	.short	(.L_6841 - .L_6840)
.L_6840:
        /*0058*/ 	.word	0x00000080
        /*005c*/ 	.word	0x00000001
        /*0060*/ 	.word	0x00000001


	//----- nvinfo : EIATTR_CRS_STACK_SIZE
	.align		4
.L_6841:
        /*0064*/ 	.byte	0x04, 0x1e
        /*0066*/ 	.short	(.L_6843 - .L_6842)
.L_6842:
        /*0068*/ 	.word	0x00000000


	//----- nvinfo : EIATTR_CBANK_PARAM_SIZE
	.align		4
.L_6843:
        /*006c*/ 	.byte	0x03, 0x19
        /*006e*/ 	.short	0x0020


	//----- nvinfo : EIATTR_PARAM_CBANK
	.align		4
        /*0070*/ 	.byte	0x04, 0x0a
        /*0072*/ 	.short	(.L_6845 - .L_6844)
	.align		4
.L_6844:
        /*0074*/ 	.word	index@(.nv.constant0._ZN2at6native29vectorized_elementwise_kernelILi4EZNS0_50_GLOBAL__N__2680c7bb_12_PowKernel_cu_140f0503_289629pow_tensor_scalar_kernel_implIiiEEvRNS_18TensorIteratorBaseET0_EUliE0_St5arrayIPcLm2EEEEviS6_T1_)
        /*0078*/ 	.short	0x0210
        /*007a*/ 	.short	0x0020


	//----- nvinfo : EIATTR_SW_WAR
	.align		4
.L_6845:
        /*007c*/ 	.byte	0x04, 0x36
        /*007e*/ 	.short	(.L_6847 - .L_6846)
.L_6846:
        /*0080*/ 	.word	0x00000008
.L_6847:


//--------------------- .nv.info._ZN2at6native29vectorized_elementwise_kernelILi8EZNS0_50_GLOBAL__N__2680c7bb_12_PowKernel_cu_140f0503_289629pow_tensor_scalar_kernel_implIiiEEvRNS_18TensorIteratorBaseET0_EUliE0_St5arrayIPcLm2EEEEviS6_T1_ --------------------------
	.section	.nv.info._ZN2at6native29vectorized_elementwise_kernelILi8EZNS0_50_GLOBAL__N__2680c7bb_12_PowKernel_cu_140f0503_289629pow_tensor_scalar_kernel_implIiiEEvRNS_18TensorIteratorBaseET0_EUliE0_St5arrayIPcLm2EEEEviS6_T1_,"",@"SHT_CUDA_INFO"
	.sectionflags	@""
	.align	4


	//----- nvinfo : EIATTR_CUDA_API_VERSION
	.align		4
        /*0000*/ 	.byte	0x04, 0x37
        /*0002*/ 	.short	(.L_6849 - .L_6848)
.L_6848:
        /*0004*/ 	.word	0x00000082


	//----- nvinfo : EIATTR_KPARAM_INFO
	.align		4
.L_6849:
        /*0008*/ 	.byte	0x04, 0x17
        /*000a*/ 	.short	(.L_6851 - .L_6850)
.L_6850:
        /*000c*/ 	.word	0x00000000
        /*0010*/ 	.short	0x0002
        /*0012*/ 	.short	0x0010
        /*0014*/ 	.byte	0x00, 0xf0, 0x41, 0x00


	//----- nvinfo : EIATTR_KPARAM_INFO
	.align		4
.L_6851:
        /*0018*/ 	.byte	0x04, 0x17
        /*001a*/ 	.short	(.L_6853 - .L_6852)
.L_6852:
        /*001c*/ 	.word	0x00000000
        /*0020*/ 	.short	0x0001
        /*0022*/ 	.short	0x0008
        /*0024*/ 	.byte	0x00, 0xf0, 0x21, 0x00


	//----- nvinfo : EIATTR_KPARAM_INFO
	.align		4
.L_6853:
        /*0028*/ 	.byte	0x04, 0x17
        /*002a*/ 	.short	(.L_6855 - .L_6854)
.L_6854:
        /*002c*/ 	.word	0x00000000
        /*0030*/ 	.short	0x0000
        /*0032*/ 	.short	0x0000
        /*0034*/ 	.byte	0x00, 0xf0, 0x11, 0x00


	//----- nvinfo : EIATTR_SPARSE_MMA_MASK
	.align		4
.L_6855:
        /*0038*/ 	.byte	0x03, 0x50
        /*003a*/ 	.short	0x0000


	//----- nvinfo : EIATTR_MAXREG_COUNT
	.align		4
        /*003c*/ 	.byte	0x03, 0x1b
        /*003e*/ 	.short	0x00ff


	//----- nvinfo : EIATTR_MERCURY_ISA_VERSION
	.align		4
        /*0040*/ 	.byte	0x03, 0x5f
        /*0042*/ 	.short	0x0101


	//----- nvinfo : EIATTR_EXIT_INSTR_OFFSETS
	.align		4
        /*0044*/ 	.byte	0x04, 0x1c
        /*0046*/ 	.short	(.L_6857 - .L_6856)


	//   ....[0]....
.L_6856:
        /*0048*/ 	.word	0x00000230


	//   ....[1]....
        /*004c*/ 	.word	0x000009d0


	//   ....[2]....
        /*0050*/ 	.word	0x00000a40


	//----- nvinfo : EIATTR_MAX_THREADS
	.align		4
.L_6857:
        /*0054*/ 	.byte	0x04, 0x05
        /*0056*/ 	.short	(.L_6859 - .L_6858)
.L_6858:
        /*0058*/ 	.word	0x00000080
        /*005c*/ 	.word	0x00000001
        /*0060*/ 	.word	0x00000001


	//----- nvinfo : EIATTR_CRS_STACK_SIZE
	.align		4
.L_6859:
        /*0064*/ 	.byte	0x04, 0x1e
        /*0066*/ 	.short	(.L_6861 - .L_6860)
.L_6860:
        /*0068*/ 	.word	0x00000000


	//----- nvinfo : EIATTR_CBANK_PARAM_SIZE
	.align		4
.L_6861:
        /*006c*/ 	.byte	0x03, 0x19
        /*006e*/ 	.short	0x0020


	//----- nvinfo : EIATTR_PARAM_CBANK
	.align		4
        /*0070*/ 	.byte	0x04, 0x0a
        /*0072*/ 	.short	(.L_6863 - .L_6862)
	.align		4
.L_6862:
        /*0074*/ 	.word	index@(.nv.constant0._ZN2at6native29vectorized_elementwise_kernelILi8EZNS0_50_GLOBAL__N__2680c7bb_12_PowKernel_cu_140f0503_289629pow_tensor_scalar_kernel_implIiiEEvRNS_18TensorIteratorBaseET0_EUliE0_St5arrayIPcLm2EEEEviS6_T1_)
        /*0078*/ 	.short	0x0210
        /*007a*/ 	.short	0x0020


	//----- nvinfo : EIATTR_SW_WAR
	.align		4
.L_6863:
        /*007c*/ 	.byte	0x04, 0x36
        /*007e*/ 	.short	(.L_6865 - .L_6864)
.L_6864:
        /*0080*/ 	.word	0x00000008
.L_6865:


//--------------------- .nv.info._ZN2at6native18elementwise_kernelILi128ELi4EZNS0_15gpu_kernel_implIZNS0_50_GLOBAL__N__2680c7bb_12_PowKernel_cu_140f0503_289629pow_tensor_scalar_kernel_implIiiEEvRNS_18TensorIteratorBaseET0_EUliE_EEvS6_RKT_EUliE_EEviT1_ --------------------------
	.section	.nv.info._ZN2at6native18elementwise_kernelILi128ELi4EZNS0_15gpu_kernel_implIZNS0_50_GLOBAL__N__2680c7bb_12_PowKernel_cu_140f0503_289629pow_tensor_scalar_kernel_implIiiEEvRNS_18TensorIteratorBaseET0_EUliE_EEvS6_RKT_EUliE_EEviT1_,"",@"SHT_CUDA_INFO"
	.sectionflags	@""
	.align	4


	//----- nvinfo : EIATTR_CUDA_API_VERSION
	.align		4
        /*0000*/ 	.byte	0x04, 0x37
        /*0002*/ 	.short	(.L_6867 - .L_6866)
.L_6866:
        /*0004*/ 	.word	0x00000082


	//----- nvinfo : EIATTR_KPARAM_INFO
	.align		4
.L_6867:
        /*0008*/ 	.byte	0x04, 0x17
        /*000a*/ 	.short	(.L_6869 - .L_6868)
.L_6868:
        /*000c*/ 	.word	0x00000000
        /*0010*/ 	.short	0x0001
        /*0012*/ 	.short	0x0008
        /*0014*/ 	.byte	0x00, 0xf0, 0x81, 0x08


	//----- nvinfo : EIATTR_KPARAM_INFO
	.align		4
.L_6869:
        /*0018*/ 	.byte	0x04, 0x17
        /*001a*/ 	.short	(.L_6871 - .L_6870)
.L_6870:
        /*001c*/ 	.word	0x00000000
        /*0020*/ 	.short	0x0000
        /*0022*/ 	.short	0x0000
        /*0024*/ 	.byte	0x00, 0xf0, 0x11, 0x00


	//----- nvinfo : EIATTR_SPARSE_MMA_MASK
	.align		4
.L_6871:
        /*0028*/ 	.byte	0x03, 0x50
        /*002a*/ 	.short	0x0000


	//----- nvinfo : EIATTR_MAXREG_COUNT
	.align		4
        /*002c*/ 	.byte	0x03, 0x1b
        /*002e*/ 	.short	0x0080


	//----- nvinfo : EIATTR_EXTERNS
	.align		4
        /*0030*/ 	.byte	0x04, 0x0f
        /*0032*/ 	.short	(.L_6873 - .L_6872)


	//   ....[0]....
	.align		4
.L_6872:
        /*0034*/ 	.word	index@(__assertfail)


	//----- nvinfo : EIATTR_MERCURY_ISA_VERSION
	.align		4
.L_6873:
        /*0038*/ 	.byte	0x03, 0x5f
        /*003a*/ 	.short	0x0101


	//----- nvinfo : EIATTR_SYSCALL_OFFSETS
	.align		4
        /*003c*/ 	.byte	0x04, 0x46
        /*003e*/ 	.short	(.L_6875 - .L_6874)


	//   ....[0]....
.L_6874:
        /*0040*/ 	.word	0x00002170


	//   ....[1]....
        /*0044*/ 	.word	0x00002fb0


	//   ....[2]....
        /*0048*/ 	.word	0x00005150


	//   ....[3]....
        /*004c*/ 	.word	0x00005f90


	//   ....[4]....
        /*0050*/ 	.word	0x00008120


	//   ....[5]....
        /*0054*/ 	.word	0x00008f60


	//   ....[6]....
        /*0058*/ 	.word	0x0000b0e0


	//   ....[7]....
        /*005c*/ 	.word	0x0000bf20


	//----- nvinfo : EIATTR_EXIT_INSTR_OFFSETS
	.align		4
.L_6875:
        /*0060*/ 	.byte	0x04, 0x1c
        /*0062*/ 	.short	(.L_6877 - .L_6876)


	//   ....[0]....
.L_6876:
        /*0064*/ 	.word	0x00009000


	//   ....[1]....
        /*0068*/ 	.word	0x0000b210


	//   ....[2]....
        /*006c*/ 	.word	0x0000b230


	//   ....[3]....
        /*0070*/ 	.word	0x0000b2c0


	//   ....[4]....
        /*0074*/ 	.word	0x0000b2e0


	//   ....[5]....
        /*0078*/ 	.word	0x0000b300


	//   ....[6]....
        /*007c*/ 	.word	0x0000b390


	//   ....[7]....
        /*0080*/ 	.word	0x0000b3d0


	//   ....[8]....
        /*0084*/ 	.word	0x0000b470


	//   ....[9]....
        /*0088*/ 	.word	0x0000b4c0


	//   ....[10]....
        /*008c*/ 	.word	0x0000b4f0


	//   ....[11]....
        /*0090*/ 	.word	0x0000b5b0


	//   ....[12]....
        /*0094*/ 	.word	0x0000b5f0


	//   ....[13]....
        /*0098*/ 	.word	0x0000b780


	//   ....[14]....
        /*009c*/ 	.word	0x0000b8e0


	//   ....[15]....
        /*00a0*/ 	.word	0x0000b920


	//   ....[16]....
        /*00a4*/ 	.word	0x0000b9c0


	//   ....[17]....
        /*00a8*/ 	.word	0x0000bb40


	//   ....[18]....
        /*00ac*/ 	.word	0x0000bcc0


	//   ....[19]....
        /*00b0*/ 	.word	0x0000be20


	//   ....[20]....
        /*00b4*/ 	.word	0x0000bf30


	//   ....[21]....
        /*00b8*/ 	.word	0x0000bf60


	//   ....[22]....
        /*00bc*/ 	.word	0x0000bf80


	//----- nvinfo : EIATTR_MAX_THREADS
	.align		4
.L_6877:
        /*00c0*/ 	.byte	0x04, 0x05
        /*00c2*/ 	.short	(.L_6879 - .L_6878)
.L_6878:
        /*00c4*/ 	.word	0x00000080
        /*00c8*/ 	.word	0x00000001
        /*00cc*/ 	.word	0x00000001


	//----- nvinfo : EIATTR_CRS_STACK_SIZE
	.align		4
.L_6879:
        /*00d0*/ 	.byte	0x04, 0x1e
        /*00d2*/ 	.short	(.L_6881 - .L_6880)
.L_6880:
        /*00d4*/ 	.word	0x00000000


	//----- nvinfo : EIATTR_CBANK_PARAM_SIZE
	.align		4
.L_6881:
        /*00d8*/ 	.byte	0x03, 0x19
        /*00da*/ 	.short	0x0228


	//----- nvinfo : EIATTR_PARAM_CBANK
	.align		4
        /*00dc*/ 	.byte	0x04, 0x0a
        /*00de*/ 	.short	(.L_6883 - .L_6882)
	.align		4
.L_6882:
        /*00e0*/ 	.word	index@(.nv.constant0._ZN2at6native18elementwise_kernelILi128ELi4EZNS0_15gpu_kernel_implIZNS0_50_GLOBAL__N__2680c7bb_12_PowKernel_cu_140f0503_289629pow_tensor_scalar_kernel_implIiiEEvRNS_18TensorIteratorBaseET0_EUliE_EEvS6_RKT_EUliE_EEviT1_)
        /*00e4*/ 	.short	0x0210
        /*00e6*/ 	.short	0x0228


	//----- nvinfo : EIATTR_SW_WAR
	.align		4
.L_6883:
        /*00e8*/ 	.byte	0x04, 0x36
        /*00ea*/ 	.short	(.L_6885 - .L_6884)
.L_6884:
        /*00ec*/ 	.word	0x00000008
.L_6885:


//--------------------- .nv.info._ZN2at6native27unrolled_elementwise_kernelIZNS0_50_GLOBAL__N__2680c7bb_12_PowKernel_cu_140f0503_289629pow_tensor_scalar_kernel_implIiiEEvRNS_18TensorIteratorBaseET0_EUliE_St5arrayIPcLm2EELi4E23TrivialOffsetCalculatorILi1EjESC_NS0_6memory12LoadWithCastILi1EEENSD_13StoreWithCastILi1EEEEEviT_S6_T2_T3_T4_T5_ --------------------------
	.section	.nv.info._ZN2at6native27unrolled_elementwise_kernelIZNS0_50_GLOBAL__N__2680c7bb_12_PowKernel_cu_140f0503_289629pow_tensor_scalar_kernel_implIiiEEvRNS_18TensorIteratorBaseET0_EUliE_St5arrayIPcLm2EELi4E23TrivialOffsetCalculatorILi1EjESC_NS0_6memory12LoadWithCastILi1EEENSD_13StoreWithCastILi1EEEEEviT_S6_T2_T3_T4_T5_,"",@"SHT_CUDA_INFO"
	.sectionflags	@""
	.align	4


	//----- nvinfo : EIATTR_CUDA_API_VERSION
	.align		4
        /*0000*/ 	.byte	0x04, 0x37
        /*0002*/ 	.short	(.L_6887 - .L_6886)
.L_6886:
        /*0004*/ 	.word	0x00000082


	//----- nvinfo : EIATTR_KPARAM_INFO
	.align		4
.L_6887:
        /*0008*/ 	.byte	0x04, 0x17
        /*000a*/ 	.short	(.L_6889 - .L_6888)
.L_6888:
        /*000c*/ 	.word	0x00000000
        /*0010*/ 	.short	0x0006
        /*0012*/ 	.short	0x002c
        /*0014*/ 	.byte	0x00, 0xf0, 0x21, 0x00


	//----- nvinfo : EIATTR_KPARAM_INFO
	.align		4
.L_6889:
        /*0018*/ 	.byte	0x04, 0x17
        /*001a*/ 	.short	(.L_6891 - .L_6890)
.L_6890:
        /*001c*/ 	.word	0x00000000
        /*0020*/ 	.short	0x0005
        /*0022*/ 	.short	0x0024
        /*0024*/ 	.byte	0x00, 0xf0, 0x21, 0x00


	//----- nvinfo : EIATTR_KPARAM_INFO
	.align		4
.L_6891:
        /*0028*/ 	.byte	0x04, 0x17
        /*002a*/ 	.short	(.L_6893 - .L_6892)
.L_6892:
        /*002c*/ 	.word	0x00000000
        /*0030*/ 	.short	0x0004
        /*0032*/ 	.short	0x0021
        /*0034*/ 	.byte	0x00, 0xf0, 0x05, 0x00


	//----- nvinfo : EIATTR_KPARAM_INFO
	.align		4
.L_6893:
        /*0038*/ 	.byte	0x04, 0x17
        /*003a*/ 	.short	(.L_6895 - .L_6894)
.L_6894:
        /*003c*/ 	.word	0x00000000
        /*0040*/ 	.short	0x0003
        /*0042*/ 	.short	0x0020
        /*0044*/ 	.byte	0x00, 0xf0, 0x05, 0x00


	//----- nvinfo : EIATTR_KPARAM_INFO
	.align		4
.L_6895:
        /*0048*/ 	.byte	0x04, 0x17
        /*004a*/ 	.short	(.L_6897 - .L_6896)
.L_6896:
        /*004c*/ 	.word	0x00000000
        /*0050*/ 	.short	0x0002
        /*0052*/ 	.short	0x0010
        /*0054*/ 	.byte	0x00, 0xf0, 0x41, 0x00


	//----- nvinfo : EIATTR_KPARAM_INFO
	.align		4
.L_6897:
        /*0058*/ 	.byte	0x04, 0x17
        /*005a*/ 	.short	(.L_6899 - .L_6898)
.L_6898:
        /*005c*/ 	.word	0x00000000
        /*0060*/ 	.short	0x0001
        /*0062*/ 	.short	0x0008
        /*0064*/ 	.byte	0x00, 0xf0, 0x21, 0x00


	//----- nvinfo : EIATTR_KPARAM_INFO
	.align		4
.L_6899:
        /*0068*/ 	.byte	0x04, 0x17
        /*006a*/ 	.short	(.L_6901 - .L_6900)
.L_6900:
        /*006c*/ 	.word	0x00000000
        /*0070*/ 	.short	0x0000
        /*0072*/ 	.short	0x0000
        /*0074*/ 	.byte	0x00, 0xf0, 0x11, 0x00


	//----- nvinfo : EIATTR_SPARSE_MMA_MASK
	.align		4
.L_6901:
        /*0078*/ 	.byte	0x03, 0x50
        /*007a*/ 	.short	0x0000


	//----- nvinfo : EIATTR_MAXREG_COUNT
	.align		4
        /*007c*/ 	.byte	0x03, 0x1b
        /*007e*/ 	.short	0x00ff


	//----- nvinfo : EIATTR_EXTERNS
	.align		4
        /*0080*/ 	.byte	0x04, 0x0f
        /*0082*/ 	.short	(.L_6903 - .L_6902)


	//   ....[0]....
	.align		4
.L_6902:
        /*0084*/ 	.word	index@(__assertfail)


	//----- nvinfo : EIATTR_MERCURY_ISA_VERSION
	.align		4
.L_6903:
        /*0088*/ 	.byte	0x03, 0x5f
        /*008a*/ 	.short	0x0101


	//----- nvinfo : EIATTR_SYSCALL_OFFSETS
	.align		4
        /*008c*/ 	.byte	0x04, 0x46
        /*008e*/ 	.short	(.L_6905 - .L_6904)


	//   ....[0]....
.L_6904:
        /*0090*/ 	.word	0x00000ea0


	//   ....[1]....
        /*0094*/ 	.word	0x00001d30


	//   ....[2]....
        /*0098*/ 	.word	0x00002bd0


	//   ....[3]....
        /*009c*/ 	.word	0x00003a30


	//   ....[4]....
        /*00a0*/ 	.word	0x00004970


	//   ....[5]....
        /*00a4*/ 	.word	0x00005860


	//   ....[6]....
        /*00a8*/ 	.word	0x00006750


	//   ....[7]....
        /*00ac*/ 	.word	0x00007630


	//----- nvinfo : EIATTR_EXIT_INSTR_OFFSETS
	.align		4
.L_6905:
        /*00b0*/ 	.byte	0x04, 0x1c
        /*00b2*/ 	.short	(.L_6907 - .L_6906)


	//   ....[0]....
.L_6906:
        /*00b4*/ 	.word	0x000067f0


	//   ....[1]....
        /*00b8*/ 	.word	0x00006920


	//   ....[2]....
        /*00bc*/ 	.word	0x00006940


	//   ....[3]....
        /*00c0*/ 	.word	0x000069d0


	//   ....[4]....
        /*00c4*/ 	.word	0x000069f0


	//   ....[5]....
        /*00c8*/ 	.word	0x00006a10


	//   ....[6]....
        /*00cc*/ 	.word	0x00006aa0


	//   ....[7]....
        /*00d0*/ 	.word	0x00006ae0


	//   ....[8]....
        /*00d4*/ 	.word	0x00006b80


	//   ....[9]....
        /*00d8*/ 	.word	0x00006bd0


	//   ....[10]....
        /*00dc*/ 	.word	0x00006c00


	//   ....[11]....
        /*00e0*/ 	.word	0x00006cc0


	//   ....[12]....
        /*00e4*/ 	.word	0x00006d00


	//   ....[13]....
        /*00e8*/ 	.word	0x00006e90


	//   ....[14]....
        /*00ec*/ 	.word	0x00006ff0


	//   ....[15]....
        /*00f0*/ 	.word	0x00007030


	//   ....[16]....
        /*00f4*/ 	.word	0x000070d0


	//   ....[17]....
        /*00f8*/ 	.word	0x00007250


	//   ....[18]....
        /*00fc*/ 	.word	0x000073d0


	//   ....[19]....
        /*0100*/ 	.word	0x00007530


	//   ....[20]....
        /*0104*/ 	.word	0x00007640


	//   ....[21]....
        /*0108*/ 	.word	0x00007670


	//   ....[22]....
        /*010c*/ 	.word	0x00007690


	//----- nvinfo : EIATTR_MAX_THREADS
	.align		4
.L_6907:
        /*0110*/ 	.byte	0x04, 0x05
        /*0112*/ 	.short	(.L_6909 - .L_6908)
.L_6908:
        /*0114*/ 	.word	0x00000080
        /*0118*/ 	.word	0x00000001
        /*011c*/ 	.word	0x00000001


	//----- nvinfo : EIATTR_CRS_STACK_SIZE
	.align		4
.L_6909:
        /*0120*/ 	.byte	0x04, 0x1e
        /*0122*/ 	.short	(.L_6911 - .L_6910)
.L_6910:
        /*0124*/ 	.word	0x00000000


	//----- nvinfo : EIATTR_CBANK_PARAM_SIZE
	.align		4
.L_6911:
        /*0128*/ 	.byte	0x03, 0x19
        /*012a*/ 	.short	0x0034


	//----- nvinfo : EIATTR_PARAM_CBANK
	.align		4
        /*012c*/ 	.byte	0x04, 0x0a
        /*012e*/ 	.short	(.L_6913 - .L_6912)
	.align		4
.L_6912:
        /*0130*/ 	.word	index@(.nv.constant0._ZN2at6native27unrolled_elementwise_kernelIZNS0_50_GLOBAL__N__2680c7bb_12_PowKernel_cu_140f0503_289629pow_tensor_scalar_kernel_implIiiEEvRNS_18TensorIteratorBaseET0_EUliE_St5arrayIPcLm2EELi4E23TrivialOffsetCalculatorILi1EjESC_NS0_6memory12LoadWithCastILi1EEENSD_13StoreWithCastILi1EEEEEviT_S6_T2_T3_T4_T5_)
        /*0134*/ 	.short	0x0210
        /*0136*/ 	.short	0x0034


	//----- nvinfo : EIATTR_SW_WAR
	.align		4
.L_6913:
        /*0138*/ 	.byte	0x04, 0x36
        /*013a*/ 	.short	(.L_6915 - .L_6914)
.L_6914:
        /*013c*/ 	.word	0x00000008
.L_6915:


//--------------------- .nv.info._ZN2at6native18elementwise_kernelILi128ELi2EZNS0_22gpu_kernel_impl_nocastIZNS0_50_GLOBAL__N__2680c7bb_12_PowKernel_cu_140f0503_289629pow_tensor_scalar_kernel_implIiiEEvRNS_18TensorIteratorBaseET0_EUliE_EEvS6_RKT_EUliE_EEviT1_ --------------------------
	.section	.nv.info._ZN2at6native18elementwise_kernelILi128ELi2EZNS0_22gpu_kernel_impl_nocastIZNS0_50_GLOBAL__N__2680c7bb_12_PowKernel_cu_140f0503_289629pow_tensor_scalar_kernel_implIiiEEvRNS_18TensorIteratorBaseET0_EUliE_EEvS6_RKT_EUliE_EEviT1_,"",@"SHT_CUDA_INFO"
	.sectionflags	@""
	.align	4


	//----- nvinfo : EIATTR_CUDA_API_VERSION
	.align		4
        /*0000*/ 	.byte	0x04, 0x37
        /*0002*/ 	.short	(.L_6917 - .L_6916)
.L_6916:
        /*0004*/ 	.word	0x00000082


	//----- nvinfo : EIATTR_KPARAM_INFO
	.align		4
.L_6917:
        /*0008*/ 	.byte	0x04, 0x17
        /*000a*/ 	.short	(.L_6919 - .L_6918)
.L_6918:
        /*000c*/ 	.word	0x00000000
        /*0010*/ 	.short	0x0001
        /*0012*/ 	.short	0x0008
        /*0014*/ 	.byte	0x00, 0xf0, 0x61, 0x08


	//----- nvinfo : EIATTR_KPARAM_INFO
	.align		4
.L_6919:
        /*0018*/ 	.byte	0x04, 0x17
        /*001a*/ 	.short	(.L_6921 - .L_6920)
.L_6920:
        /*001c*/ 	.word	0x00000000
        /*0020*/ 	.short	0x0000
        /*0022*/ 	.short	0x0000
        /*0024*/ 	.byte	0x00, 0xf0, 0x11, 0x00


	//----- nvinfo : EIATTR_SPARSE_MMA_MASK
	.align		4
.L_6921:
        /*0028*/ 	.byte	0x03, 0x50
        /*002a*/ 	.short	0x0000


	//----- nvinfo : EIATTR_MAXREG_COUNT
	.align		4
        /*002c*/ 	.byte	0x03, 0x1b
        /*002e*/ 	.short	0x0080


	//----- nvinfo : EIATTR_MERCURY_ISA_VERSION
	.align		4
        /*0030*/ 	.byte	0x03, 0x5f
        /*0032*/ 	.short	0x0101


	//----- nvinfo : EIATTR_EXIT_INSTR_OFFSETS
	.align		4
        /*0034*/ 	.byte	0x04, 0x1c
        /*0036*/ 	.short	(.L_6923 - .L_6922)


	//   ....[0]....
.L_6922:
        /*0038*/ 	.word	0x00001440


	//   ....[1]....
        /*003c*/ 	.word	0x000027d0


	//----- nvinfo : EIATTR_MAX_THREADS
	.align		4
.L_6923:
        /*0040*/ 	.byte	0x04, 0x05
        /*0042*/ 	.short	(.L_6925 - .L_6924)
.L_6924:
        /*0044*/ 	.word	0x00000080
        /*0048*/ 	.word	0x00000001
        /*004c*/ 	.word	0x00000001


	//----- nvinfo : EIATTR_CRS_STACK_SIZE
	.align		4
.L_6925:
        /*0050*/ 	.byte	0x04, 0x1e
        /*0052*/ 	.short	(.L_6927 - .L_6926)
.L_6926:
        /*0054*/ 	.word	0x00000000


	//----- nvinfo : EIATTR_CBANK_PARAM_SIZE
	.align		4
.L_6927:
        /*0058*/ 	.byte	0x03, 0x19
        /*005a*/ 	.short	0x0220


	//----- nvinfo : EIATTR_PARAM_CBANK
	.align		4
        /*005c*/ 	.byte	0x04, 0x0a
        /*005e*/ 	.short	(.L_6929 - .L_6928)
	.align		4
.L_6928:
        /*0060*/ 	.word	index@(.nv.constant0._ZN2at6native18elementwise_kernelILi128ELi2EZNS0_22gpu_kernel_impl_nocastIZNS0_50_GLOBAL__N__2680c7bb_12_PowKernel_cu_140f0503_289629pow_tensor_scalar_kernel_implIiiEEvRNS_18TensorIteratorBaseET0_EUliE_EEvS6_RKT_EUliE_EEviT1_)
        /*0064*/ 	.short	0x0210
        /*0066*/ 	.short	0x0220


	//----- nvinfo : EIATTR_SW_WAR
	.align		4
.L_6929:
        /*0068*/ 	.byte	0x04, 0x36
        /*006a*/ 	.short	(.L_6931 - .L_6930)
.L_6930:
        /*006c*/ 	.word	0x00000008
.L_6931:


//--------------------- .nv.info._ZN2at6native27unrolled_elementwise_kernelIZNS0_50_GLOBAL__N__2680c7bb_12_PowKernel_cu_140f0503_289629pow_tensor_scalar_kernel_implIiiEEvRNS_18TensorIteratorBaseET0_EUliE_St5arrayIPcLm2EELi4E23TrivialOffsetCalculatorILi1EjESC_NS0_6memory15LoadWithoutCastENSD_16StoreWithoutCastEEEviT_S6_T2_T3_T4_T5_ --------------------------
	.section	.nv.info._ZN2at6native27unrolled_elementwise_kernelIZNS0_50_GLOBAL__N__2680c7bb_12_PowKernel_cu_140f0503_289629pow_tensor_scalar_kernel_implIiiEEvRNS_18TensorIteratorBaseET0_EUliE_St5arrayIPcLm2EELi4E23TrivialOffsetCalculatorILi1EjESC_NS0_6memory15LoadWithoutCastENSD_16StoreWithoutCastEEEviT_S6_T2_T3_T4_T5_,"",@"SHT_CUDA_INFO"
	.sectionflags	@""
	.align	4


	//----- nvinfo : EIATTR_CUDA_API_VERSION
	.align		4
        /*0000*/ 	.byte	0x04, 0x37
        /*0002*/ 	.short	(.L_6933 - .L_6932)
.L_6932:
        /*0004*/ 	.word	0x00000082


	//----- nvinfo : EIATTR_KPARAM_INFO
	.align		4
.L_6933:
        /*0008*/ 	.byte	0x04, 0x17
        /*000a*/ 	.short	(.L_6935 - .L_6934)
.L_6934:
        /*000c*/ 	.word	0x00000000
        /*0010*/ 	.short	0x0006
        /*0012*/ 	.short	0x0023
        /*0014*/ 	.byte	0x00, 0xf0, 0x05, 0x00


	//----- nvinfo : EIATTR_KPARAM_INFO
	.align		4
.L_6935:
        /*0018*/ 	.byte	0x04, 0x17
        /*001a*/ 	.short	(.L_6937 - .L_6936)
.L_6936:
        /*001c*/ 	.word	0x00000000
        /*0020*/ 	.short	0x0005
        /*0022*/ 	.short	0x0022
        /*0024*/ 	.byte	0x00, 0xf0, 0x05, 0x00


	//----- nvinfo : EIATTR_KPARAM_INFO
	.align		4
.L_6937:
        /*0028*/ 	.byte	0x04, 0x17
        /*002a*/ 	.short	(.L_6939 - .L_6938)
.L_6938:
        /*002c*/ 	.word	0x00000000
        /*0030*/ 	.short	0x0004
        /*0032*/ 	.short	0x0021
        /*0034*/ 	.byte	0x00, 0xf0, 0x05, 0x00


	//----- nvinfo : EIATTR_KPARAM_INFO
	.align		4
.L_6939:
        /*0038*/ 	.byte	0x04, 0x17
        /*003a*/ 	.short	(.L_6941 - .L_6940)
.L_6940:
        /*003c*/ 	.word	0x00000000
        /*0040*/ 	.short	0x0003
        /*0042*/ 	.short	0x0020
        /*0044*/ 	.byte	0x00, 0xf0, 0x05, 0x00


	//----- nvinfo : EIATTR_KPARAM_INFO
	.align		4
.L_6941:
        /*0048*/ 	.byte	0x04, 0x17
        /*004a*/ 	.short	(.L_6943 - .L_6942)
.L_6942:
        /*004c*/ 	.word	0x00000000
        /*0050*/ 	.short	0x0002
        /*0052*/ 	.short	0x0010
        /*0054*/ 	.byte	0x00, 0xf0, 0x41, 0x00


	//----- nvinfo : EIATTR_KPARAM_INFO
	.align		4
.L_6943:
        /*0058*/ 	.byte	0x04, 0x17
        /*005a*/ 	.short	(.L_6945 - .L_6944)
.L_6944:
        /*005c*/ 	.word	0x00000000
        /*0060*/ 	.short	0x0001
        /*0062*/ 	.short	0x0008
        /*0064*/ 	.byte	0x00, 0xf0, 0x21, 0x00


	//----- nvinfo : EIATTR_KPARAM_INFO
	.align		4
.L_6945:
        /*0068*/ 	.byte	0x04, 0x17
        /*006a*/ 	.short	(.L_6947 - .L_6946)
.L_6946:
        /*006c*/ 	.word	0x00000000
        /*0070*/ 	.short	0x0000
        /*0072*/ 	.short	0x0000
        /*0074*/ 	.byte	0x00, 0xf0, 0x11, 0x00


	//----- nvinfo : EIATTR_SPARSE_MMA_MASK
	.align		4
.L_6947:
        /*0078*/ 	.byte	0x03, 0x50
        /*007a*/ 	.short	0x0000


	//----- nvinfo : EIATTR_MAXREG_COUNT
	.align		4
        /*007c*/ 	.byte	0x03, 0x1b
        /*007e*/ 	.short	0x00ff


	//----- nvinfo : EIATTR_MERCURY_ISA_VERSION
	.align		4
        /*0080*/ 	.byte	0x03, 0x5f
        /*0082*/ 	.short	0x0101


	//----- nvinfo : EIATTR_EXIT_INSTR_OFFSETS
	.align		4
        /*0084*/ 	.byte	0x04, 0x1c
        /*0086*/ 	.short	(.L_6949 - .L_6948)


	//   ....[0]....
.L_6948:
        /*0088*/ 	.word	0x00000370


	//   ....[1]....
        /*008c*/ 	.word	0x000003d0


	//----- nvinfo : EIATTR_MAX_THREADS
	.align		4
.L_6949:
        /*0090*/ 	.byte	0x04, 0x05
        /*0092*/ 	.short	(.L_6951 - .L_6950)
.L_6950:
        /*0094*/ 	.word	0x00000080
        /*0098*/ 	.word	0x00000001
        /*009c*/ 	.word	0x00000001


	//----- nvinfo : EIATTR_CRS_STACK_SIZE
	.align		4
.L_6951:
        /*00a0*/ 	.byte	0x04, 0x1e
        /*00a2*/ 	.short	(.L_6953 - .L_6952)
.L_6952:
        /*00a4*/ 	.word	0x00000000


	//----- nvinfo : EIATTR_CBANK_PARAM_SIZE
	.align		4
.L_6953:
        /*00a8*/ 	.byte	0x03, 0x19
        /*00aa*/ 	.short	0x0024


	//----- nvinfo : EIATTR_PARAM_CBANK
	.align		4
        /*00ac*/ 	.byte	0x04, 0x0a
        /*00ae*/ 	.short	(.L_6955 - .L_6954)
	.align		4
.L_6954:
        /*00b0*/ 	.word	index@(.nv.constant0._ZN2at6native27unrolled_elementwise_kernelIZNS0_50_GLOBAL__N__2680c7bb_12_PowKernel_cu_140f0503_289629pow_tensor_scalar_kernel_implIiiEEvRNS_18TensorIteratorBaseET0_EUliE_St5arrayIPcLm2EELi4E23TrivialOffsetCalculatorILi1EjESC_NS0_6memory15LoadWithoutCastENSD_16StoreWithoutCastEEEviT_S6_T2_T3_T4_T5_)
        /*00b4*/ 	.short	0x0210
        /*00b6*/ 	.short	0x0024


	//----- nvinfo : EIATTR_SW_WAR
	.align		4
.L_6955:
        /*00b8*/ 	.byte	0x04, 0x36
        /*00ba*/ 	.short	(.L_6957 - .L_6956)
.L_6956:
        /*00bc*/ 	.word	0x00000008
.L_6957:


//--------------------- .nv.info._ZN2at6native29vectorized_elementwise_kernelILi2EZNS0_50_GLOBAL__N__2680c7bb_12_PowKernel_cu_140f0503_289629pow_tensor_scalar_kernel_implIiiEEvRNS_18TensorIteratorBaseET0_EUliE_St5arrayIPcLm2EEEEviS6_T1_ --------------------------
	.section	.nv.info._ZN2at6native29vectorized_elementwise_kernelILi2EZNS0_50_GLOBAL__N__2680c7bb_12_PowKernel_cu_140f0503_289629pow_tensor_scalar_kernel_implIiiEEvRNS_18TensorIteratorBaseET0_EUliE_St5arrayIPcLm2EEEEviS6_T1_,"",@"SHT_CUDA_INFO"
	.sectionflags	@""
	.align	4


	//----- nvinfo : EIATTR_CUDA_API_VERSION
	.align		4
        /*0000*/ 	.byte	0x04, 0x37
        /*0002*/ 	.short	(.L_6959 - .L_6958)
.L_6958:
        /*0004*/ 	.word	0x00000082


	//----- nvinfo : EIATTR_KPARAM_INFO
	.align		4
.L_6959:
        /*0008*/ 	.byte	0x04, 0x17
        /*000a*/ 	.short	(.L_6961 - .L_6960)
.L_6960:
        /*000c*/ 	.word	0x00000000
        /*0010*/ 	.short	0x0002
        /*0012*/ 	.short	0x0010
        /*0014*/ 	.byte	0x00, 0xf0, 0x41, 0x00


	//----- nvinfo : EIATTR_KPARAM_INFO
	.align		4
.L_6961:
        /*0018*/ 	.byte	0x04, 0x17
        /*001a*/ 	.short	(.L_6963 - .L_6962)
.L_6962:
        /*001c*/ 	.word	0x00000000
        /*0020*/ 	.short	0x0001
        /*0022*/ 	.short	0x0008
        /*0024*/ 	.byte	0x00, 0xf0, 0x21, 0x00


	//----- nvinfo : EIATTR_KPARAM_INFO
	.align		4
.L_6963:
        /*0028*/ 	.byte	0x04, 0x17
        /*002a*/ 	.short	(.L_6965 - .L_6964)
.L_6964:
        /*002c*/ 	.word	0x00000000
        /*0030*/ 	.short	0x0000
        /*0032*/ 	.short	0x0000
        /*0034*/ 	.byte	0x00, 0xf0, 0x11, 0x00


	//----- nvinfo : EIATTR_SPARSE_MMA_MASK
	.align		4
.L_6965:
        /*0038*/ 	.byte	0x03, 0x50
        /*003a*/ 	.short	0x0000


	//----- nvinfo : EIATTR_MAXREG_COUNT
	.align		4
        /*003c*/ 	.byte	0x03, 0x1b
        /*003e*/ 	.short	0x00ff


	//----- nvinfo : EIATTR_MERCURY_ISA_VERSION
	.align		4
        /*0040*/ 	.byte	0x03, 0x5f
        /*0042*/ 	.short	0x0101


	//----- nvinfo : EIATTR_EXIT_INSTR_OFFSETS
	.align		4
        /*0044*/ 	.byte	0x04, 0x1c
        /*0046*/ 	.short	(.L_6967 - .L_6966)


	//   ....[0]....
.L_6966:
        /*0048*/ 	.word	0x000001f0


	//   ....[1]....
        /*004c*/ 	.word	0x00000930


	//   ....[2]....
        /*0050*/ 	.word	0x00000990


	//----- nvinfo : EIATTR_MAX_THREADS
	.align		4
.L_6967:
        /*0054*/ 	.byte	0x04, 0x05
        /*0056*/ 	.short	(.L_6969 - .L_6968)
.L_6968:
        /*0058*/ 	.word	0x00000080
        /*005c*/ 	.word	0x00000001
        /*0060*/ 	.word	0x00000001


	//----- nvinfo : EIATTR_CRS_STACK_SIZE
	.align		4
.L_6969:
        /*0064*/ 	.byte	0x04, 0x1e
        /*0066*/ 	.short	(.L_6971 - .L_6970)
.L_6970:
        /*0068*/ 	.word	0x00000000


	//----- nvinfo : EIATTR_CBANK_PARAM_SIZE
	.align		4
.L_6971:
        /*006c*/ 	.byte	0x03, 0x19
        /*006e*/ 	.short	0x0020


	//----- nvinfo : EIATTR_PARAM_CBANK
	.align		4
        /*0070*/ 	.byte	0x04, 0x0a
        /*0072*/ 	.short	(.L_6973 - .L_6972)
	.align		4
.L_6972:
        /*0074*/ 	.word	index@(.nv.constant0._ZN2at6native29vectorized_elementwise_kernelILi2EZNS0_50_GLOBAL__N__2680c7bb_12_PowKernel_cu_140f0503_289629pow_tensor_scalar_kernel_implIiiEEvRNS_18TensorIteratorBaseET0_EUliE_St5arrayIPcLm2EEEEviS6_T1_)
        /*0078*/ 	.short	0x0210
        /*007a*/ 	.short	0x0020


	//----- nvinfo : EIATTR_SW_WAR
	.align		4
.L_6973:
        /*007c*/ 	.byte	0x04, 0x36
        /*007e*/ 	.short	(.L_6975 - .L_6974)
.L_6974:
        /*0080*/ 	.word	0x00000008
.L_6975:


//--------------------- .nv.info._ZN2at6native29vectorized_elementwise_kernelILi4EZNS0_50_GLOBAL__N__2680c7bb_12_PowKernel_cu_140f0503_289629pow_tensor_scalar_kernel_implIiiEEvRNS_18TensorIteratorBaseET0_EUliE_St5arrayIPcLm2EEEEviS6_T1_ --------------------------
	.section	.nv.info._ZN2at6native29vectorized_elementwise_kernelILi4EZNS0_50_GLOBAL__N__2680c7bb_12_PowKernel_cu_140f0503_289629pow_tensor_scalar_kernel_implIiiEEvRNS_18TensorIteratorBaseET0_EUliE_St5arrayIPcLm2EEEEviS6_T1_,"",@"SHT_CUDA_INFO"
	.sectionflags	@""
	.align	4


	//----- nvinfo : EIATTR_CUDA_API_VERSION
	.align		4
        /*0000*/ 	.byte	0x04, 0x37
        /*0002*/ 	.short	(.L_6977 - .L_6976)
.L_6976:
        /*0004*/ 	.word	0x00000082


	//----- nvinfo : EIATTR_KPARAM_INFO
	.align		4
.L_6977:
        /*0008*/ 	.byte	0x04, 0x17
        /*000a*/ 	.short	(.L_6979 - .L_6978)
.L_6978:
        /*000c*/ 	.word	0x00000000
        /*0010*/ 	.short	0x0002
        /*0012*/ 	.short	0x0010
        /*0014*/ 	.byte	0x00, 0xf0, 0x41, 0x00


	//----- nvinfo : EIATTR_KPARAM_INFO
	.align		4
.L_6979:
        /*0018*/ 	.byte	0x04, 0x17
        /*001a*/ 	.short	(.L_6981 - .L_6980)
.L_6980:
        /*001c*/ 	.word	0x00000000
        /*0020*/ 	.short	0x0001
        /*0022*/ 	.short	0x0008
        /*0024*/ 	.byte	0x00, 0xf0, 0x21, 0x00


	//----- nvinfo : EIATTR_KPARAM_INFO
	.align		4
.L_6981:
        /*0028*/ 	.byte	0x04, 0x17
        /*002a*/ 	.short	(.L_6983 - .L_6982)
.L_6982:
        /*002c*/ 	.word	0x00000000
        /*0030*/ 	.short	0x0000
        /*0032*/ 	.short	0x0000
        /*0034*/ 	.byte	0x00, 0xf0, 0x11, 0x00


	//----- nvinfo : EIATTR_SPARSE_MMA_MASK
	.align		4
.L_6983:
        /*0038*/ 	.byte	0x03, 0x50
        /*003a*/ 	.short	0x0000


	//----- nvinfo : EIATTR_MAXREG_COUNT
	.align		4
        /*003c*/ 	.byte	0x03, 0x1b
        /*003e*/ 	.short	0x00ff


	//----- nvinfo : EIATTR_MERCURY_ISA_VERSION
	.align		4
        /*0040*/ 	.byte	0x03, 0x5f
        /*0042*/ 	.short	0x0101


	//----- nvinfo : EIATTR_EXIT_INSTR_OFFSETS
	.align		4
        /*0044*/ 	.byte	0x04, 0x1c
        /*0046*/ 	.short	(.L_6985 - .L_6984)


	//   ....[0]....
.L_6984:
        /*0048*/ 	.word	0x000001b0


	//   ....[1]....
        /*004c*/ 	.word	0x000008f0


	//   ....[2]....
        /*0050*/ 	.word	0x00000950


	//----- nvinfo : EIATTR_MAX_THREADS
	.align		4
.L_6985:
        /*0054*/ 	.byte	0x04, 0x05
        /*0056*/ 	.short	(.L_6987 - .L_6986)
.L_6986:
        /*0058*/ 	.word	0x00000080
        /*005c*/ 	.word	0x00000001
        /*0060*/ 	.word	0x00000001


	//----- nvinfo : EIATTR_CRS_STACK_SIZE
	.align		4
.L_6987:
        /*0064*/ 	.byte	0x04, 0x1e
        /*0066*/ 	.short	(.L_6989 - .L_6988)
.L_6988:
        /*0068*/ 	.word	0x00000000


	//----- nvinfo : EIATTR_CBANK_PARAM_SIZE
	.align		4
.L_6989:
        /*006c*/ 	.byte	0x03, 0x19
        /*006e*/ 	.short	0x0020


	//----- nvinfo : EIATTR_PARAM_CBANK
	.align		4
        /*0070*/ 	.byte	0x04, 0x0a
        /*0072*/ 	.short	(.L_6991 - .L_6990)
	.align		4
.L_6990:
        /*0074*/ 	.word	index@(.nv.constant0._ZN2at6native29vectorized_elementwise_kernelILi4EZNS0_50_GLOBAL__N__2680c7bb_12_PowKernel_cu_140f0503_289629pow_tensor_scalar_kernel_implIiiEEvRNS_18TensorIteratorBaseET0_EUliE_St5arrayIPcLm2EEEEviS6_T1_)
        /*0078*/ 	.short	0x0210
        /*007a*/ 	.short	0x0020


	//----- nvinfo : EIATTR_SW_WAR
	.align		4
.L_6991:
        /*007c*/ 	.byte	0x04, 0x36
        /*007e*/ 	.short	(.L_6993 - .L_6992)
.L_6992:
        /*0080*/ 	.word	0x00000008
.L_6993:


//--------------------- .nv.info._ZN2at6native29vectorized_elementwise_kernelILi8EZNS0_50_GLOBAL__N__2680c7bb_12_PowKernel_cu_140f0503_289629pow_tensor_scalar_kernel_implIiiEEvRNS_18TensorIteratorBaseET0_EUliE_St5arrayIPcLm2EEEEviS6_T1_ --------------------------
	.section	.nv.info._ZN2at6native29vectorized_elementwise_kernelILi8EZNS0_50_GLOBAL__N__2680c7bb_12_PowKernel_cu_140f0503_289629pow_tensor_scalar_kernel_implIiiEEvRNS_18TensorIteratorBaseET0_EUliE_St5arrayIPcLm2EEEEviS6_T1_,"",@"SHT_CUDA_INFO"
	.sectionflags	@""
	.align	4


	//----- nvinfo : EIATTR_CUDA_API_VERSION
	.align		4
        /*0000*/ 	.byte	0x04, 0x37
        /*0002*/ 	.short	(.L_6995 - .L_6994)
.L_6994:
        /*0004*/ 	.word	0x00000082


	//----- nvinfo : EIATTR_KPARAM_INFO
	.align		4
.L_6995:
        /*0008*/ 	.byte	0x04, 0x17
        /*000a*/ 	.short	(.L_6997 - .L_6996)
.L_6996:
        /*000c*/ 	.word	0x00000000
        /*0010*/ 	.short	0x0002
        /*0012*/ 	.short	0x0010
        /*0014*/ 	.byte	0x00, 0xf0, 0x41, 0x00


	//----- nvinfo : EIATTR_KPARAM_INFO
	.align		4
.L_6997:
        /*0018*/ 	.byte	0x04, 0x17
        /*001a*/ 	.short	(.L_6999 - .L_6998)
.L_6998:
        /*001c*/ 	.word	0x00000000
        /*0020*/ 	.short	0x0001
        /*0022*/ 	.short	0x0008
        /*0024*/ 	.byte	0x00, 0xf0, 0x21, 0x00


	//----- nvinfo : EIATTR_KPARAM_INFO
	.align		4
.L_6999:
        /*0028*/ 	.byte	0x04, 0x17
        /*002a*/ 	.short	(.L_7001 - .L_7000)
.L_7000:
        /*002c*/ 	.word	0x00000000
        /*0030*/ 	.short	0x0000
        /*0032*/ 	.short	0x0000
        /*0034*/ 	.byte	0x00, 0xf0, 0x11, 0x00


	//----- nvinfo : EIATTR_SPARSE_MMA_MASK
	.align		4
.L_7001:
        /*0038*/ 	.byte	0x03, 0x50
        /*003a*/ 	.short	0x0000


	//----- nvinfo : EIATTR_MAXREG_COUNT
	.align		4
        /*003c*/ 	.byte	0x03, 0x1b
        /*003e*/ 	.short	0x00ff


	//----- nvinfo : EIATTR_MERCURY_ISA_VERSION
	.align		4
        /*0040*/ 	.byte	0x03, 0x5f
        /*0042*/ 	.short	0x0101


	//----- nvinfo : EIATTR_EXIT_INSTR_OFFSETS
	.align		4
        /*0044*/ 	.byte	0x04, 0x1c
        /*0046*/ 	.short	(.L_7003 - .L_7002)


	//   ....[0]....
.L_7002:
        /*0048*/ 	.word	0x000001b0


	//   ....[1]....
        /*004c*/ 	.word	0x000008f0


	//   ....[2]....
        /*0050*/ 	.word	0x00000950


	//----- nvinfo : EIATTR_MAX_THREADS
	.align		4
.L_7003:
        /*0054*/ 	.byte	0x04, 0x05
        /*0056*/ 	.short	(.L_7005 - .L_7004)
.L_7004:
        /*0058*/ 	.word	0x00000080
        /*005c*/ 	.word	0x00000001
        /*0060*/ 	.word	0x00000001


	//----- nvinfo : EIATTR_CRS_STACK_SIZE
	.align		4
.L_7005:
        /*0064*/ 	.byte	0x04, 0x1e
        /*0066*/ 	.short	(.L_7007 - .L_7006)
.L_7006:
        /*0068*/ 	.word	0x00000000


	//----- nvinfo : EIATTR_CBANK_PARAM_SIZE
	.align		4
.L_7007:
        /*006c*/ 	.byte	0x03, 0x19
        /*006e*/ 	.short	0x0020


	//----- nvinfo : EIATTR_PARAM_CBANK
	.align		4
        /*0070*/ 	.byte	0x04, 0x0a
        /*0072*/ 	.short	(.L_7009 - .L_7008)
	.align		4
.L_7008:
        /*0074*/ 	.word	index@(.nv.constant0._ZN2at6native29vectorized_elementwise_kernelILi8EZNS0_50_GLOBAL__N__2680c7bb_12_PowKernel_cu_140f0503_289629pow_tensor_scalar_kernel_implIiiEEvRNS_18TensorIteratorBaseET0_EUliE_St5arrayIPcLm2EEEEviS6_T1_)
        /*0078*/ 	.short	0x0210
        /*007a*/ 	.short	0x0020


	//----- nvinfo : EIATTR_SW_WAR
	.align		4
.L_7009:
        /*007c*/ 	.byte	0x04, 0x36
        /*007e*/ 	.short	(.L_7011 - .L_7010)
.L_7010:
        /*0080*/ 	.word	0x00000008
.L_7011:


//--------------------- .nv.info._ZN2at6native18elementwise_kernelILi128ELi4EZNS0_15gpu_kernel_implIZNS0_50_GLOBAL__N__2680c7bb_12_PowKernel_cu_140f0503_289629pow_tensor_scalar_kernel_implIaaEEvRNS_18TensorIteratorBaseET0_EUlaE2_EEvS6_RKT_EUliE_EEviT1_ --------------------------
	.section	.nv.info._ZN2at6native18elementwise_kernelILi128ELi4EZNS0_15gpu_kernel_implIZNS0_50_GLOBAL__N__2680c7bb_12_PowKernel_cu_140f0503_289629pow_tensor_scalar_kernel_implIaaEEvRNS_18TensorIteratorBaseET0_EUlaE2_EEvS6_RKT_EUliE_EEviT1_,"",@"SHT_CUDA_INFO"
	.sectionflags	@""
	.align	4


	//----- nvinfo : EIATTR_CUDA_API_VERSION
	.align		4
        /*0000*/ 	.byte	0x04, 0x37
        /*0002*/ 	.short	(.L_7013 - .L_7012)
.L_7012:
        /*0004*/ 	.word	0x00000082


	//----- nvinfo : EIATTR_KPARAM_INFO
	.align		4
.L_7013:
        /*0008*/ 	.byte	0x04, 0x17
        /*000a*/ 	.short	(.L_7015 - .L_7014)
.L_7014:
        /*000c*/ 	.word	0x00000000
        /*0010*/ 	.short	0x0001
        /*0012*/ 	.short	0x0008
        /*0014*/ 	.byte	0x00, 0xf0, 0xa1, 0x08


	//----- nvinfo : EIATTR_KPARAM_INFO
	.align		4
.L_7015:
        /*0018*/ 	.byte	0x04, 0x17
        /*001a*/ 	.short	(.L_7017 - .L_7016)
.L_7016:
        /*001c*/ 	.word	0x00000000
        /*0020*/ 	.short	0x0000
        /*0022*/ 	.short	0x0000
        /*0024*/ 	.byte	0x00, 0xf0, 0x11, 0x00


	//----- nvinfo : EIATTR_SPARSE_MMA_MASK
	.align		4
.L_7017:
        /*0028*/ 	.byte	0x03, 0x50
        /*002a*/ 	.short	0x0000


	//----- nvinfo : EIATTR_MAXREG_COUNT
	.align		4
        /*002c*/ 	.byte	0x03, 0x1b
        /*002e*/ 	.short	0x0080


	//----- nvinfo : EIATTR_EXTERNS
	.align		4
        /*0030*/ 	.byte	0x04, 0x0f
        /*0032*/ 	.short	(.L_7019 - .L_7018)


	//   ....[0]....
	.align		4
.L_7018:
        /*0034*/ 	.word	index@(__assertfail)


	//----- nvinfo : EIATTR_MERCURY_ISA_VERSION
	.align		4
.L_7019:
        /*0038*/ 	.byte	0x03, 0x5f
        /*003a*/ 	.short	0x0101


	//----- nvinfo : EIATTR_SYSCALL_OFFSETS
	.align		4
        /*003c*/ 	.byte	0x04, 0x46
        /*003e*/ 	.short	(.L_7021 - .L_7020)


	//   ....[0]....
.L_7020:
        /*0040*/ 	.word	0x000021e0


	//   ....[1]....
        /*0044*/ 	.word	0x000034e0


	//   ....[2]....
        /*0048*/ 	.word	0x00005740


	//   ....[3]....
        /*004c*/ 	.word	0x00006a40


	//   ....[4]....
        /*0050*/ 	.word	0x00008c90


	//   ....[5]....
        /*0054*/ 	.word	0x00009f90


	//   ....[6]....
        /*0058*/ 	.word	0x0000c1d0


	//   ....[7]....
        /*005c*/ 	.word	0x0000d4d0


	//----- nvinfo : EIATTR_EXIT_INSTR_OFFSETS
	.align		4
.L_7021:
        /*0060*/ 	.byte	0x04, 0x1c
        /*0062*/ 	.short	(.L_7023 - .L_7022)


	//   ....[0]....
.L_7022:
        /*0064*/ 	.word	0x0000a080


	//   ....[1]....
        /*0068*/ 	.word	0x0000c6e0


	//   ....[2]....
        /*006c*/ 	.word	0x0000c700


	//   ....[3]....
        /*0070*/ 	.word	0x0000c7c0


	//   ....[4]....
        /*0074*/ 	.word	0x0000c800


	//   ....[5]....
        /*0078*/ 	.word	0x0000c840


	//   ....[6]....
        /*007c*/ 	.word	0x0000c8d0


	//   ....[7]....
        /*0080*/ 	.word	0x0000c910


	//   ....[8]....
        /*0084*/ 	.word	0x0000c9b0


	//   ....[9]....
        /*0088*/ 	.word	0x0000ca00


	//   ....[10]....
        /*008c*/ 	.word	0x0000ca50


	//   ....[11]....
        /*0090*/ 	.word	0x0000cb10


	//   ....[12]....
        /*0094*/ 	.word	0x0000cb70


	//   ....[13]....
        /*0098*/ 	.word	0x0000cd00


	//   ....[14]....
        /*009c*/ 	.word	0x0000ce60


	//   ....[15]....
        /*00a0*/ 	.word	0x0000cea0


	//   ....[16]....
        /*00a4*/ 	.word	0x0000cf60


	//   ....[17]....
        /*00a8*/ 	.word	0x0000d0e0


	//   ....[18]....
        /*00ac*/ 	.word	0x0000d260


	//   ....[19]....
        /*00b0*/ 	.word	0x0000d3d0


	//   ....[20]....
        /*00b4*/ 	.word	0x0000d4e0


	//   ....[21]....
        /*00b8*/ 	.word	0x0000d540


	//   ....[22]....
        /*00bc*/ 	.word	0x0000d580


	//----- nvinfo : EIATTR_MAX_THREADS
	.align		4
.L_7023:
        /*00c0*/ 	.byte	0x04, 0x05
        /*00c2*/ 	.short	(.L_7025 - .L_7024)
.L_7024:
        /*00c4*/ 	.word	0x00000080
        /*00c8*/ 	.word	0x00000001
        /*00cc*/ 	.word	0x00000001


	//----- nvinfo : EIATTR_CRS_STACK_SIZE
	.align		4
.L_7025:
        /*00d0*/ 	.byte	0x04, 0x1e
        /*00d2*/ 	.short	(.L_7027 - .L_7026)
.L_7026:
        /*00d4*/ 	.word	0x00000000


	//----- nvinfo : EIATTR_CBANK_PARAM_SIZE
	.align		4
.L_7027:
        /*00d8*/ 	.byte	0x03, 0x19
        /*00da*/ 	.short	0x0230


	//----- nvinfo : EIATTR_PARAM_CBANK
	.align		4
        /*00dc*/ 	.byte	0x04, 0x0a
        /*00de*/ 	.short	(.L_7029 - .L_7028)
	.align		4
.L_7028:
        /*00e0*/ 	.word	index@(.nv.constant0._ZN2at6native18elementwise_kernelILi128ELi4EZNS0_15gpu_kernel_implIZNS0_50_GLOBAL__N__2680c7bb_12_PowKernel_cu_140f0503_289629pow_tensor_scalar_kernel_implIaaEEvRNS_18TensorIteratorBaseET0_EUlaE2_EEvS6_RKT_EUliE_EEviT1_)
        /*00e4*/ 	.short	0x0210
        /*00e6*/ 	.short	0x0230


	//----- nvinfo : EIATTR_SW_WAR
	.align		4
.L_7029:
        /*00e8*/ 	.byte	0x04, 0x36
        /*00ea*/ 	.short	(.L_7031 - .L_7030)
.L_7030:
        /*00ec*/ 	.word	0x00000008
.L_7031:


//--------------------- .nv.info._ZN2at6native27unrolled_elementwise_kernelIZNS0_50_GLOBAL__N__2680c7bb_12_PowKernel_cu_140f0503_289629pow_tensor_scalar_kernel_implIaaEEvRNS_18TensorIteratorBaseET0_EUlaE2_St5arrayIPcLm2EELi4E23TrivialOffsetCalculatorILi1EjESC_NS0_6memory12LoadWithCastILi1EEENSD_13StoreWithCastILi1EEEEEviT_S6_T2_T3_T4_T5_ --------------------------
	.section	.nv.info._ZN2at6native27unrolled_elementwise_kernelIZNS0_50_GLOBAL__N__2680c7bb_12_PowKernel_cu_140f0503_289629pow_tensor_scalar_kernel_implIaaEEvRNS_18TensorIteratorBaseET0_EUlaE2_St5arrayIPcLm2EELi4E23TrivialOffsetCalculatorILi1EjESC_NS0_6memory12LoadWithCastILi1EEENSD_13StoreWithCastILi1EEEEEviT_S6_T2_T3_T4_T5_,"",@"SHT_CUDA_INFO"
	.sectionflags	@""
	.align	4


	//----- nvinfo : EIATTR_CUDA_API_VERSION
	.align		4
        /*0000*/ 	.byte	0x04, 0x37
        /*0002*/ 	.short	(.L_7033 - .L_7032)
.L_7032:
        /*0004*/ 	.word	0x00000082


	//----- nvinfo : EIATTR_KPARAM_INFO
	.align		4
.L_7033:
        /*0008*/ 	.byte	0x04, 0x17
        /*000a*/ 	.short	(.L_7035 - .L_7034)
.L_7034:
        /*000c*/ 	.word	0x00000000
        /*0010*/ 	.short	0x0006
        /*0012*/ 	.short	0x0034
        /*0014*/ 	.byte	0x00, 0xf0, 0x21, 0x00


	//----- nvinfo : EIATTR_KPARAM_INFO
	.align		4
.L_7035:
        /*0018*/ 	.byte	0x04, 0x17
        /*001a*/ 	.short	(.L_7037 - .L_7036)
.L_7036:
        /*001c*/ 	.word	0x00000000
        /*0020*/ 	.short	0x0005
        /*0022*/ 	.short	0x002c
        /*0024*/ 	.byte	0x00, 0xf0, 0x21, 0x00


	//----- nvinfo : EIATTR_KPARAM_INFO
	.align		4
.L_7037:
        /*0028*/ 	.byte	0x04, 0x17
        /*002a*/ 	.short	(.L_7039 - .L_7038)
.L_7038:
        /*002c*/ 	.word	0x00000000
        /*0030*/ 	.short	0x0004
        /*0032*/ 	.short	0x0029
        /*0034*/ 	.byte	0x00, 0xf0, 0x05, 0x00


	//----- nvinfo : EIATTR_KPARAM_INFO
	.align		4
.L_7039:
        /*0038*/ 	.byte	0x04, 0x17
        /*003a*/ 	.short	(.L_7041 - .L_7040)
.L_7040:
        /*003c*/ 	.word	0x00000000
        /*0040*/ 	.short	0x0003
        /*0042*/ 	.short	0x0028
        /*0044*/ 	.byte	0x00, 0xf0, 0x05, 0x00


	//----- nvinfo : EIATTR_KPARAM_INFO
	.align		4
.L_7041:
        /*0048*/ 	.byte	0x04, 0x17
        /*004a*/ 	.short	(.L_7043 - .L_7042)
.L_7042:
        /*004c*/ 	.word	0x00000000
        /*0050*/ 	.short	0x0002
        /*0052*/ 	.short	0x0018
        /*0054*/ 	.byte	0x00, 0xf0, 0x41, 0x00


	//----- nvinfo : EIATTR_KPARAM_INFO
	.align		4
.L_7043:
        /*0058*/ 	.byte	0x04, 0x17
        /*005a*/ 	.short	(.L_7045 - .L_7044)
.L_7044:
        /*005c*/ 	.word	0x00000000
        /*0060*/ 	.short	0x0001
        /*0062*/ 	.short	0x0008
        /*0064*/ 	.byte	0x00, 0xf0, 0x41, 0x00


	//----- nvinfo : EIATTR_KPARAM_INFO
	.align		4
.L_7045:
        /*0068*/ 	.byte	0x04, 0x17
        /*006a*/ 	.short	(.L_7047 - .L_7046)
.L_7046:
        /*006c*/ 	.word	0x00000000
        /*0070*/ 	.short	0x0000
        /*0072*/ 	.short	0x0000
        /*0074*/ 	.byte	0x00, 0xf0, 0x11, 0x00


	//----- nvinfo : EIATTR_SPARSE_MMA_MASK
	.align		4
.L_7047:
        /*0078*/ 	.byte	0x03, 0x50
        /*007a*/ 	.short	0x0000


	//----- nvinfo : EIATTR_MAXREG_COUNT
	.align		4
        /*007c*/ 	.byte	0x03, 0x1b
        /*007e*/ 	.short	0x00ff


	//----- nvinfo : EIATTR_EXTERNS
	.align		4
        /*0080*/ 	.byte	0x04, 0x0f
        /*0082*/ 	.short	(.L_7049 - .L_7048)


	//   ....[0]....
	.align		4
.L_7048:
        /*0084*/ 	.word	index@(__assertfail)


	//----- nvinfo : EIATTR_MERCURY_ISA_VERSION
	.align		4
.L_7049:
        /*0088*/ 	.byte	0x03, 0x5f
        /*008a*/ 	.short	0x0101


	//----- nvinfo : EIATTR_SYSCALL_OFFSETS
	.align		4
        /*008c*/ 	.byte	0x04, 0x46
        /*008e*/ 	.short	(.L_7051 - .L_7050)


	//   ....[0]....
.L_7050:
        /*0090*/ 	.word	0x00000f10


	//   ....[1]....
        /*0094*/ 	.word	0x00001e20


	//   ....[2]....
        /*0098*/ 	.word	0x00002d40


	//   ....[3]....
        /*009c*/ 	.word	0x00003c40


	//   ....[4]....
        /*00a0*/ 	.word	0x00005750


	//   ....[5]....
        /*00a4*/ 	.word	0x00006760


	//   ....[6]....
        /*00a8*/ 	.word	0x00007750


	//   ....[7]....
        /*00ac*/ 	.word	0x00008740


	//----- nvinfo : EIATTR_EXIT_INSTR_OFFSETS
	.align		4
.L_7051:
        /*00b0*/ 	.byte	0x04, 0x1c
        /*00b2*/ 	.short	(.L_7053 - .L_7052)


	//   ....[0]....
.L_7052:
        /*00b4*/ 	.word	0x00007830


	//   ....[1]....
        /*00b8*/ 	.word	0x00007960


	//   ....[2]....
        /*00bc*/ 	.word	0x00007980


	//   ....[3]....
        /*00c0*/ 	.word	0x00007a40


	//   ....[4]....
        /*00c4*/ 	.word	0x00007a80


	//   ....[5]....
        /*00c8*/ 	.word	0x00007ac0


	//   ....[6]....
        /*00cc*/ 	.word	0x00007b50


	//   ....[7]....
        /*00d0*/ 	.word	0x00007b90


	//   ....[8]....
        /*00d4*/ 	.word	0x00007c30


	//   ....[9]....
        /*00d8*/ 	.word	0x00007c80


	//   ....[10]....
        /*00dc*/ 	.word	0x00007cd0


	//   ....[11]....
        /*00e0*/ 	.word	0x00007d90


	//   ....[12]....
        /*00e4*/ 	.word	0x00007df0


	//   ....[13]....
        /*00e8*/ 	.word	0x00007f80


	//   ....[14]....
        /*00ec*/ 	.word	0x000080e0


	//   ....[15]....
        /*00f0*/ 	.word	0x00008120


	//   ....[16]....
        /*00f4*/ 	.word	0x000081e0


	//   ....[17]....
        /*00f8*/ 	.word	0x00008360


	//   ....[18]....
        /*00fc*/ 	.word	0x000084e0


	//   ....[19]....
        /*0100*/ 	.word	0x00008640


	//   ....[20]....
        /*0104*/ 	.word	0x00008750


	//   ....[21]....
        /*0108*/ 	.word	0x000087b0


	//   ....[22]....
        /*010c*/ 	.word	0x000087f0


	//----- nvinfo : EIATTR_MAX_THREADS
	.align		4
.L_7053:
        /*0110*/ 	.byte	0x04, 0x05
        /*0112*/ 	.short	(.L_7055 - .L_7054)
.L_7054:
        /*0114*/ 	.word	0x00000080
        /*0118*/ 	.word	0x00000001
        /*011c*/ 	.word	0x00000001


	//----- nvinfo : EIATTR_CRS_STACK_SIZE
	.align		4
.L_7055:
        /*0120*/ 	.byte	0x04, 0x1e
        /*0122*/ 	.short	(.L_7057 - .L_7056)
.L_7056:
        /*0124*/ 	.word	0x00000000


	//----- nvinfo : EIATTR_CBANK_PARAM_SIZE
	.align		4
.L_7057:
        /*0128*/ 	.byte	0x03, 0x19
        /*012a*/ 	.short	0x003c


	//----- nvinfo : EIATTR_PARAM_CBANK
	.align		4
        /*012c*/ 	.byte	0x04, 0x0a
        /*012e*/ 	.short	(.L_7059 - .L_7058)
	.align		4
.L_7058:
        /*0130*/ 	.word	index@(.nv.constant0._ZN2at6native27unrolled_elementwise_kernelIZNS0_50_GLOBAL__N__2680c7bb_12_PowKernel_cu_140f0503_289629pow_tensor_scalar_kernel_implIaaEEvRNS_18TensorIteratorBaseET0_EUlaE2_St5arrayIPcLm2EELi4E23TrivialOffsetCalculatorILi1EjESC_NS0_6memory12LoadWithCastILi1EEENSD_13StoreWithCastILi1EEEEEviT_S6_T2_T3_T4_T5_)
        /*0134*/ 	.short	0x0210
        /*0136*/ 	.short	0x003c


	//----- nvinfo : EIATTR_SW_WAR
	.align		4
.L_7059:
        /*0138*/ 	.byte	0x04, 0x36
        /*013a*/ 	.short	(.L_7061 - .L_7060)
.L_7060:
        /*013c*/ 	.word	0x00000008
.L_7061:


//--------------------- .nv.info._ZN2at6native18elementwise_kernelILi128ELi4EZNS0_22gpu_kernel_impl_nocastIZNS0_50_GLOBAL__N__2680c7bb_12_PowKernel_cu_140f0503_289629pow_tensor_scalar_kernel_implIaaEEvRNS_18TensorIteratorBaseET0_EUlaE2_EEvS6_RKT_EUliE_EEviT1_ --------------------------
	.section	.nv.info._ZN2at6native18elementwise_kernelILi128ELi4EZNS0_22gpu_kernel_impl_nocastIZNS0_50_GLOBAL__N__2680c7bb_12_PowKernel_cu_140f0503_289629pow_tensor_scalar_kernel_implIaaEEvRNS_18TensorIteratorBaseET0_EUlaE2_EEvS6_RKT_EUliE_EEviT1_,"",@"SHT_CUDA_INFO"
	.sectionflags	@""
	.align	4


	//----- nvinfo : EIATTR_CUDA_API_VERSION
	.align		4
        /*0000*/ 	.byte	0x04, 0x37
        /*0002*/ 	.short	(.L_7063 - .L_7062)
.L_7062:
        /*0004*/ 	.word	0x00000082


	//----- nvinfo : EIATTR_KPARAM_INFO
	.align		4
.L_7063:
        /*0008*/ 	.byte	0x04, 0x17
        /*000a*/ 	.short	(.L_7065 - .L_7064)
.L_7064:
        /*000c*/ 	.word	0x00000000
        /*0010*/ 	.short	0x0001
        /*0012*/ 	.short	0x0008
        /*0014*/ 	.byte	0x00, 0xf0, 0x81, 0x08


	//----- nvinfo : EIATTR_KPARAM_INFO
	.align		4
.L_7065:
        /*0018*/ 	.byte	0x04, 0x17
        /*001a*/ 	.short	(.L_7067 - .L_7066)
.L_7066:
        /*001c*/ 	.word	0x00000000
        /*0020*/ 	.short	0x0000
        /*0022*/ 	.short	0x0000
        /*0024*/ 	.byte	0x00, 0xf0, 0x11, 0x00


	//----- nvinfo : EIATTR_SPARSE_MMA_MASK
	.align		4
.L_7067:
        /*0028*/ 	.byte	0x03, 0x50
        /*002a*/ 	.short	0x0000


	//----- nvinfo : EIATTR_MAXREG_COUNT
	.align		4
        /*002c*/ 	.byte	0x03, 0x1b
        /*002e*/ 	.short	0x0080


	//----- nvinfo : EIATTR_MERCURY_ISA_VERSION
	.align		4
        /*0030*/ 	.byte	0x03, 0x5f
        /*0032*/ 	.short	0x0101


	//----- nvinfo : EIATTR_EXIT_INSTR_OFFSETS
	.align		4
        /*0034*/ 	.byte	0x04, 0x1c
        /*0036*/ 	.short	(.L_7069 - .L_7068)


	//   ....[0]....
.L_7068:
        /*0038*/ 	.word	0x000045c0


	//   ....[1]....
        /*003c*/ 	.word	0x00005cb0


	//----- nvinfo : EIATTR_MAX_THREADS
	.align		4
.L_7069:
        /*0040*/ 	.byte	0x04, 0x05
        /*0042*/ 	.short	(.L_7071 - .L_7070)
.L_7070:
        /*0044*/ 	.word	0x00000080
        /*0048*/ 	.word	0x00000001
        /*004c*/ 	.word	0x00000001


	//----- nvinfo : EIATTR_CRS_STACK_SIZE
	.align		4
.L_7071:
        /*0050*/ 	.byte	0x04, 0x1e
        /*0052*/ 	.short	(.L_7073 - .L_7072)
.L_7072:
        /*0054*/ 	.word	0x00000000


	//----- nvinfo : EIATTR_CBANK_PARAM_SIZE
	.align		4
.L_7073:
        /*0058*/ 	.byte	0x03, 0x19
        /*005a*/ 	.short	0x0228


	//----- nvinfo : EIATTR_PARAM_CBANK
	.align		4
        /*005c*/ 	.byte	0x04, 0x0a
        /*005e*/ 	.short	(.L_7075 - .L_7074)
	.align		4
.L_7074:
        /*0060*/ 	.word	index@(.nv.constant0._ZN2at6native18elementwise_kernelILi128ELi4EZNS0_22gpu_kernel_impl_nocastIZNS0_50_GLOBAL__N__2680c7bb_12_PowKernel_cu_140f0503_289629pow_tensor_scalar_kernel_implIaaEEvRNS_18TensorIteratorBaseET0_EUlaE2_EEvS6_RKT_EUliE_EEviT1_)
        /*0064*/ 	.short	0x0210
        /*0066*/ 	.short	0x0228


	//----- nvinfo : EIATTR_SW_WAR
	.align		4
.L_7075:
        /*0068*/ 	.byte	0x04, 0x36
        /*006a*/ 	.short	(.L_7077 - .L_7076)
.L_7076:
        /*006c*/ 	.word	0x00000008
.L_7077:


//--------------------- .nv.info._ZN2at6native27unrolled_elementwise_kernelIZNS0_50_GLOBAL__N__2680c7bb_12_PowKernel_cu_140f0503_289629pow_tensor_scalar_kernel_implIaaEEvRNS_18TensorIteratorBaseET0_EUlaE2_St5arrayIPcLm2EELi4E23TrivialOffsetCalculatorILi1EjESC_NS0_6memory15LoadWithoutCastENSD_16StoreWithoutCastEEEviT_S6_T2_T3_T4_T5_ --------------------------
	.section	.nv.info._ZN2at6native27unrolled_elementwise_kernelIZNS0_50_GLOBAL__N__2680c7bb_12_PowKernel_cu_140f0503_289629pow_tensor_scalar_kernel_implIaaEEvRNS_18TensorIteratorBaseET0_EUlaE2_St5arrayIPcLm2EELi4E23TrivialOffsetCalculatorILi1EjESC_NS0_6memory15LoadWithoutCastENSD_16StoreWithoutCastEEEviT_S6_T2_T3_T4_T5_,"",@"SHT_CUDA_INFO"
	.sectionflags	@""
	.align	4


	//----- nvinfo : EIATTR_CUDA_API_VERSION
	.align		4
        /*0000*/ 	.byte	0x04, 0x37
        /*0002*/ 	.short	(.L_7079 - .L_7078)
.L_7078:
        /*0004*/ 	.word	0x00000082


	//----- nvinfo : EIATTR_KPARAM_INFO
	.align		4
.L_7079:
        /*0008*/ 	.byte	0x04, 0x17
        /*000a*/ 	.short	(.L_7081 - .L_7080)
.L_7080:
        /*000c*/ 	.word	0x00000000
        /*0010*/ 	.short	0x0006
        /*0012*/ 	.short	0x002b
        /*0014*/ 	.byte	0x00, 0xf0, 0x05, 0x00


	//----- nvinfo : EIATTR_KPARAM_INFO
	.align		4
.L_7081:
        /*0018*/ 	.byte	0x04, 0x17
        /*001a*/ 	.short	(.L_7083 - .L_7082)
.L_7082:
        /*001c*/ 	.word	0x00000000
        /*0020*/ 	.short	0x0005
        /*0022*/ 	.short	0x002a
        /*0024*/ 	.byte	0x00, 0xf0, 0x05, 0x00


	//----- nvinfo : EIATTR_KPARAM_INFO
	.align		4
.L_7083:
        /*0028*/ 	.byte	0x04, 0x17
        /*002a*/ 	.short	(.L_7085 - .L_7084)
.L_7084:
        /*002c*/ 	.word	0x00000000
        /*0030*/ 	.short	0x0004
        /*0032*/ 	.short	0x0029
        /*0034*/ 	.byte	0x00, 0xf0, 0x05, 0x00


	//----- nvinfo : EIATTR_KPARAM_INFO
	.align		4
.L_7085:
        /*0038*/ 	.byte	0x04, 0x17
        /*003a*/ 	.short	(.L_7087 - .L_7086)
.L_7086:
        /*003c*/ 	.word	0x00000000
        /*0040*/ 	.short	0x0003
        /*0042*/ 	.short	0x0028
        /*0044*/ 	.byte	0x00, 0xf0, 0x05, 0x00


	//----- nvinfo : EIATTR_KPARAM_INFO
	.align		4
.L_7087:
        /*0048*/ 	.byte	0x04, 0x17
        /*004a*/ 	.short	(.L_7089 - .L_7088)
.L_7088:
        /*004c*/ 	.word	0x00000000
        /*0050*/ 	.short	0x0002
        /*0052*/ 	.short	0x0018
        /*0054*/ 	.byte	0x00, 0xf0, 0x41, 0x00


	//----- nvinfo : EIATTR_KPARAM_INFO
	.align		4
.L_7089:
        /*0058*/ 	.byte	0x04, 0x17
        /*005a*/ 	.short	(.L_7091 - .L_7090)
.L_7090:
        /*005c*/ 	.word	0x00000000
        /*0060*/ 	.short	0x0001
        /*0062*/ 	.short	0x0008
        /*0064*/ 	.byte	0x00, 0xf0, 0x41, 0x00


	//----- nvinfo : EIATTR_KPARAM_INFO
	.align		4
.L_7091:
        /*0068*/ 	.byte	0x04, 0x17
        /*006a*/ 	.short	(.L_7093 - .L_7092)
.L_7092:
        /*006c*/ 	.word	0x00000000
        /*0070*/ 	.short	0x0000
        /*0072*/ 	.short	0x0000
        /*0074*/ 	.byte	0x00, 0xf0, 0x11, 0x00


	//----- nvinfo : EIATTR_SPARSE_MMA_MASK
	.align		4
.L_7093:
        /*0078*/ 	.byte	0x03, 0x50
        /*007a*/ 	.short	0x0000


	//----- nvinfo : EIATTR_MAXREG_COUNT
	.align		4
        /*007c*/ 	.byte	0x03, 0x1b
        /*007e*/ 	.short	0x00ff


	//----- nvinfo : EIATTR_MERCURY_ISA_VERSION
	.align		4
        /*0080*/ 	.byte	0x03, 0x5f
        /*0082*/ 	.short	0x0101


	//----- nvinfo : EIATTR_EXIT_INSTR_OFFSETS
	.align		4
        /*0084*/ 	.byte	0x04, 0x1c
        /*0086*/ 	.short	(.L_7095 - .L_7094)


	//   ....[0]....
.L_7094:
        /*0088*/ 	.word	0x00000ee0


	//   ....[1]....
        /*008c*/ 	.word	0x00000f40


	//----- nvinfo : EIATTR_MAX_THREADS
	.align		4
.L_7095:
        /*0090*/ 	.byte	0x04, 0x05
        /*0092*/ 	.short	(.L_7097 - .L_7096)
.L_7096:
        /*0094*/ 	.word	0x00000080
        /*0098*/ 	.word	0x00000001
        /*009c*/ 	.word	0x00000001


	//----- nvinfo : EIATTR_CRS_STACK_SIZE
	.align		4
.L_7097:
        /*00a0*/ 	.byte	0x04, 0x1e
        /*00a2*/ 	.short	(.L_7099 - .L_7098)
.L_7098:
        /*00a4*/ 	.word	0x00000000


	//----- nvinfo : EIATTR_CBANK_PARAM_SIZE
	.align		4
.L_7099:
        /*00a8*/ 	.byte	0x03, 0x19
        /*00aa*/ 	.short	0x002c


	//----- nvinfo : EIATTR_PARAM_CBANK
	.align		4
        /*00ac*/ 	.byte	0x04, 0x0a
        /*00ae*/ 	.short	(.L_7101 - .L_7100)
	.align		4
.L_7100:
        /*00b0*/ 	.word	index@(.nv.constant0._ZN2at6native27unrolled_elementwise_kernelIZNS0_50_GLOBAL__N__2680c7bb_12_PowKernel_cu_140f0503_289629pow_tensor_scalar_kernel_implIaaEEvRNS_18TensorIteratorBaseET0_EUlaE2_St5arrayIPcLm2EELi4E23TrivialOffsetCalculatorILi1EjESC_NS0_6memory15LoadWithoutCastENSD_16StoreWithoutCastEEEviT_S6_T2_T3_T4_T5_)
        /*00b4*/ 	.short	0x0210
        /*00b6*/ 	.short	0x002c


	//----- nvinfo : EIATTR_SW_WAR
	.align		4
.L_7101:
        /*00b8*/ 	.byte	0x04, 0x36
        /*00ba*/ 	.short	(.L_7103 - .L_7102)
.L_7102:
        /*00bc*/ 	.word	0x00000008
.L_7103:


//--------------------- .nv.info._ZN2at6native29vectorized_elementwise_kernelILi2EZNS0_50_GLOBAL__N__2680c7bb_12_PowKernel_cu_140f0503_289629pow_tensor_scalar_kernel_implIaaEEvRNS_18TensorIteratorBaseET0_EUlaE2_St5arrayIPcLm2EEEEviS6_T1_ --------------------------
	.section	.nv.info._ZN2at6native29vectorized_elementwise_kernelILi2EZNS0_50_GLOBAL__N__2680c7bb_12_PowKernel_cu_140f0503_289629pow_tensor_scalar_kernel_implIaaEEvRNS_18TensorIteratorBaseET0_EUlaE2_St5arrayIPcLm2EEEEviS6_T1_,"",@"SHT_CUDA_INFO"
	.sectionflags	@""
	.align	4


	//----- nvinfo : EIATTR_CUDA_API_VERSION
	.align		4
        /*0000*/ 	.byte	0x04, 0x37
        /*0002*/ 	.short	(.L_7105 - .L_7104)
.L_7104:
        /*0004*/ 	.word	0x00000082


	//----- nvinfo : EIATTR_KPARAM_INFO
	.align		4
.L_7105:
        /*0008*/ 	.byte	0x04, 0x17
        /*000a*/ 	.short	(.L_7107 - .L_7106)
.L_7106:
        /*000c*/ 	.word	0x00000000
        /*0010*/ 	.short	0x0002
        /*0012*/ 	.short	0x0018
        /*0014*/ 	.byte	0x00, 0xf0, 0x41, 0x00


	//----- nvinfo : EIATTR_KPARAM_INFO
	.align		4
.L_7107:
        /*0018*/ 	.byte	0x04, 0x17
        /*001a*/ 	.short	(.L_7109 - .L_7108)
.L_7108:
        /*001c*/ 	.word	0x00000000
        /*0020*/ 	.short	0x0001
        /*0022*/ 	.short	0x0008
        /*0024*/ 	.byte	0x00, 0xf0, 0x41, 0x00


	//----- nvinfo : EIATTR_KPARAM_INFO
	.align		4
.L_7109:
        /*0028*/ 	.byte	0x04, 0x17
        /*002a*/ 	.short	(.L_7111 - .L_7110)
.L_7110:
        /*002c*/ 	.word	0x00000000
        /*0030*/ 	.short	0x0000
        /*0032*/ 	.short	0x0000
        /*0034*/ 	.byte	0x00, 0xf0, 0x11, 0x00


	//----- nvinfo : EIATTR_SPARSE_MMA_MASK
	.align		4
.L_7111:
        /*0038*/ 	.byte	0x03, 0x50
        /*003a*/ 	.short	0x0000


	//----- nvinfo : EIATTR_MAXREG_COUNT
	.align		4
        /*003c*/ 	.byte	0x03, 0x1b
        /*003e*/ 	.short	0x00ff


	//----- nvinfo : EIATTR_MERCURY_ISA_VERSION
	.align		4
        /*0040*/ 	.byte	0x03, 0x5f
        /*0042*/ 	.short	0x0101


	//----- nvinfo : EIATTR_EXIT_INSTR_OFFSETS
	.align		4
        /*0044*/ 	.byte	0x04, 0x1c
        /*0046*/ 	.short	(.L_7113 - .L_7112)


	//   ....[0]....
.L_7112:
        /*0048*/ 	.word	0x00001440


	//   ....[1]....
        /*004c*/ 	.word	0x00003120


	//   ....[2]....
        /*0050*/ 	.word	0x00003180


	//----- nvinfo : EIATTR_MAX_THREADS
	.align		4
.L_7113:
        /*0054*/ 	.byte	0x04, 0x05
        /*0056*/ 	.short	(.L_7115 - .L_7114)
.L_7114:
        /*0058*/ 	.word	0x00000080
        /*005c*/ 	.word	0x00000001
        /*0060*/ 	.word	0x00000001


	//----- nvinfo : EIATTR_CRS_STACK_SIZE
	.align		4
.L_7115:
        /*0064*/ 	.byte	0x04, 0x1e
        /*0066*/ 	.short	(.L_7117 - .L_7116)
.L_7116:
        /*0068*/ 	.word	0x00000000


	//----- nvinfo : EIATTR_CBANK_PARAM_SIZE
	.align		4
.L_7117:
        /*006c*/ 	.byte	0x03, 0x19
        /*006e*/ 	.short	0x0028


	//----- nvinfo : EIATTR_PARAM_CBANK
	.align		4
        /*0070*/ 	.byte	0x04, 0x0a
        /*0072*/ 	.short	(.L_7119 - .L_7118)
	.align		4
.L_7118:
        /*0074*/ 	.word	index@(.nv.constant0._ZN2at6native29vectorized_elementwise_kernelILi2EZNS0_50_GLOBAL__N__2680c7bb_12_PowKernel_cu_140f0503_289629pow_tensor_scalar_kernel_implIaaEEvRNS_18TensorIteratorBaseET0_EUlaE2_St5arrayIPcLm2EEEEviS6_T1_)
        /*0078*/ 	.short	0x0210
        /*007a*/ 	.short	0x0028


	//----- nvinfo : EIATTR_SW_WAR
	.align		4
.L_7119:
        /*007c*/ 	.byte	0x04, 0x36
        /*007e*/ 	.short	(.L_7121 - .L_7120)
.L_7120:
        /*0080*/ 	.word	0x00000008
.L_7121:


//--------------------- .nv.info._ZN2at6native29vectorized_elementwise_kernelILi4EZNS0_50_GLOBAL__N__2680c7bb_12_PowKernel_cu_140f0503_289629pow_tensor_scalar_kernel_implIaaEEvRNS_18TensorIteratorBaseET0_EUlaE2_St5arrayIPcLm2EEEEviS6_T1_ --------------------------
	.section	.nv.info._ZN2at6native29vectorized_elementwise_kernelILi4EZNS0_50_GLOBAL__N__2680c7bb_12_PowKernel_cu_140f0503_289629pow_tensor_scalar_kernel_implIaaEEvRNS_18TensorIteratorBaseET0_EUlaE2_St5arrayIPcLm2EEEEviS6_T1_,"",@"SHT_CUDA_INFO"
	.sectionflags	@""
	.align	4


	//----- nvinfo : EIATTR_CUDA_API_VERSION
	.align		4
        /*0000*/ 	.byte	0x04, 0x37
        /*0002*/ 	.short	(.L_7123 - .L_7122)
.L_7122:
        /*0004*/ 	.word	0x00000082


	//----- nvinfo : EIATTR_KPARAM_INFO
	.align		4
.L_7123:
        /*0008*/ 	.byte	0x04, 0x17
        /*000a*/ 	.short	(.L_7125 - .L_7124)
.L_7124:
        /*000c*/ 	.word	0x00000000
        /*0010*/ 	.short	0x0002
        /*0012*/ 	.short	0x0018
        /*0014*/ 	.byte	0x00, 0xf0, 0x41, 0x00


	//----- nvinfo : EIATTR_KPARAM_INFO
	.align		4
.L_7125:
        /*0018*/ 	.byte	0x04, 0x17
        /*001a*/ 	.short	(.L_7127 - .L_7126)
.L_7126:
        /*001c*/ 	.word	0x00000000
        /*0020*/ 	.short	0x0001
        /*0022*/ 	.short	0x0008
        /*0024*/ 	.byte	0x00, 0xf0, 0x41, 0x00


	//----- nvinfo : EIATTR_KPARAM_INFO
	.align		4
.L_7127:
        /*0028*/ 	.byte	0x04, 0x17
        /*002a*/ 	.short	(.L_7129 - .L_7128)
.L_7128:
        /*002c*/ 	.word	0x00000000
        /*0030*/ 	.short	0x0000
        /*0032*/ 	.short	0x0000
        /*0034*/ 	.byte	0x00, 0xf0, 0x11, 0x00


	//----- nvinfo : EIATTR_SPARSE_MMA_MASK
	.align		4
.L_7129:
        /*0038*/ 	.byte	0x03, 0x50
        /*003a*/ 	.short	0x0000


	//----- nvinfo : EIATTR_MAXREG_COUNT
	.align		4
        /*003c*/ 	.byte	0x03, 0x1b
        /*003e*/ 	.short	0x00ff


	//----- nvinfo : EIATTR_MERCURY_ISA_VERSION
	.align		4
        /*0040*/ 	.byte	0x03, 0x5f
        /*0042*/ 	.short	0x0101


	//----- nvinfo : EIATTR_EXIT_INSTR_OFFSETS
	.align		4
        /*0044*/ 	.byte	0x04, 0x1c
        /*0046*/ 	.short	(.L_7131 - .L_7130)


	//   ....[0]....
.L_7130:
        /*0048*/ 	.word	0x00001420


	//   ....[1]....
        /*004c*/ 	.word	0x00003100


	//   ....[2]....
        /*0050*/ 	.word	0x00003160


	//----- nvinfo : EIATTR_MAX_THREADS
	.align		4
.L_7131:
        /*0054*/ 	.byte	0x04, 0x05
        /*0056*/ 	.short	(.L_7133 - .L_7132)
.L_7132:
        /*0058*/ 	.word	0x00000080
        /*005c*/ 	.word	0x00000001
        /*0060*/ 	.word	0x00000001


	//----- nvinfo : EIATTR_CRS_STACK_SIZE
	.align		4
.L_7133:
        /*0064*/ 	.byte	0x04, 0x1e
        /*0066*/ 	.short	(.L_7135 - .L_7134)
.L_7134:
        /*0068*/ 	.word	0x00000000


	//----- nvinfo : EIATTR_CBANK_PARAM_SIZE
	.align		4
.L_7135:
        /*006c*/ 	.byte	0x03, 0x19
        /*006e*/ 	.short	0x0028


	//----- nvinfo : EIATTR_PARAM_CBANK
	.align		4
        /*0070*/ 	.byte	0x04, 0x0a
        /*0072*/ 	.short	(.L_7137 - .L_7136)
	.align		4
.L_7136:
        /*0074*/ 	.word	index@(.nv.constant0._ZN2at6native29vectorized_elementwise_kernelILi4EZNS0_50_GLOBAL__N__2680c7bb_12_PowKernel_cu_140f0503_289629pow_tensor_scalar_kernel_implIaaEEvRNS_18TensorIteratorBaseET0_EUlaE2_St5arrayIPcLm2EEEEviS6_T1_)
        /*0078*/ 	.short	0x0210
        /*007a*/ 	.short	0x0028


	//----- nvinfo : EIATTR_SW_WAR
	.align		4
.L_7137:
        /*007c*/ 	.byte	0x04, 0x36
        /*007e*/ 	.short	(.L_7139 - .L_7138)
.L_7138:
        /*0080*/ 	.word	0x00000008
.L_7139:


//--------------------- .nv.info._ZN2at6native29vectorized_elementwise_kernelILi8EZNS0_50_GLOBAL__N__2680c7bb_12_PowKernel_cu_140f0503_289629pow_tensor_scalar_kernel_implIaaEEvRNS_18TensorIteratorBaseET0_EUlaE2_St5arrayIPcLm2EEEEviS6_T1_ --------------------------
	.section	.nv.info._ZN2at6native29vectorized_elementwise_kernelILi8EZNS0_50_GLOBAL__N__2680c7bb_12_PowKernel_cu_140f0503_289629pow_tensor_scalar_kernel_implIaaEEvRNS_18TensorIteratorBaseET0_EUlaE2_St5arrayIPcLm2EEEEviS6_T1_,"",@"SHT_CUDA_INFO"
	.sectionflags	@""
	.align	4


	//----- nvinfo : EIATTR_CUDA_API_VERSION
	.align		4
        /*0000*/ 	.byte	0x04, 0x37
        /*0002*/ 	.short	(.L_7141 - .L_7140)
.L_7140:
        /*0004*/ 	.word	0x00000082


	//----- nvinfo : EIATTR_KPARAM_INFO
	.align		4
.L_7141:
        /*0008*/ 	.byte	0x04, 0x17
        /*000a*/ 	.short	(.L_7143 - .L_7142)
.L_7142:
        /*000c*/ 	.word	0x00000000
        /*0010*/ 	.short	0x0002
        /*0012*/ 	.short	0x0018
        /*0014*/ 	.byte	0x00, 0xf0, 0x41, 0x00


	//----- nvinfo : EIATTR_KPARAM_INFO
	.align		4
.L_7143:
        /*0018*/ 	.byte	0x04, 0x17
        /*001a*/ 	.short	(.L_7145 - .L_7144)
.L_7144:
        /*001c*/ 	.word	0x00000000
        /*0020*/ 	.short	0x0001
        /*0022*/ 	.short	0x0008
        /*0024*/ 	.byte	0x00, 0xf0, 0x41, 0x00


	//----- nvinfo : EIATTR_KPARAM_INFO
	.align		4
.L_7145:
        /*0028*/ 	.byte	0x04, 0x17
        /*002a*/ 	.short	(.L_7147 - .L_7146)
.L_7146:
        /*002c*/ 	.word	0x00000000
        /*0030*/ 	.short	0x0000
        /*0032*/ 	.short	0x0000
        /*0034*/ 	.byte	0x00, 0xf0, 0x11, 0x00


	//----- nvinfo : EIATTR_SPARSE_MMA_MASK
	.align		4
.L_7147:
        /*0038*/ 	.byte	0x03, 0x50
        /*003a*/ 	.short	0x0000


	//----- nvinfo : EIATTR_MAXREG_COUNT
	.align		4
        /*003c*/ 	.byte	0x03, 0x1b
        /*003e*/ 	.short	0x00ff


	//----- nvinfo : EIATTR_MERCURY_ISA_VERSION
	.align		4
        /*0040*/ 	.byte	0x03, 0x5f
        /*0042*/ 	.short	0x0101


	//----- nvinfo : EIATTR_EXIT_INSTR_OFFSETS
	.align		4
        /*0044*/ 	.byte	0x04, 0x1c
        /*0046*/ 	.short	(.L_7149 - .L_7148)


	//   ....[0]....
.L_7148:
        /*0048*/ 	.word	0x000013e0


	//   ....[1]....
        /*004c*/ 	.word	0x000030c0


	//   ....[2]....
        /*0050*/ 	.word	0x00003120


	//----- nvinfo : EIATTR_MAX_THREADS
	.align		4
.L_7149:
        /*0054*/ 	.byte	0x04, 0x05
        /*0056*/ 	.short	(.L_7151 - .L_7150)
.L_7150:
        /*0058*/ 	.word	0x00000080
        /*005c*/ 	.word	0x00000001
        /*0060*/ 	.word	0x00000001


	//----- nvinfo : EIATTR_CRS_STACK_SIZE
	.align		4
.L_7151:
        /*0064*/ 	.byte	0x04, 0x1e
        /*0066*/ 	.short	(.L_7153 - .L_7152)
.L_7152:
        /*0068*/ 	.word	0x00000000


	//----- nvinfo : EIATTR_CBANK_PARAM_SIZE
	.align		4
.L_7153:
        /*006c*/ 	.byte	0x03, 0x19
        /*006e*/ 	.short	0x0028


	//----- nvinfo : EIATTR_PARAM_CBANK
	.align		4
        /*0070*/ 	.byte	0x04, 0x0a
        /*0072*/ 	.short	(.L_7155 - .L_7154)
	.align		4
.L_7154:
        /*0074*/ 	.word	index@(.nv.constant0._ZN2at6native29vectorized_elementwise_kernelILi8EZNS0_50_GLOBAL__N__2680c7bb_12_PowKernel_cu_140f0503_289629pow_tensor_scalar_kernel_implIaaEEvRNS_18TensorIteratorBaseET0_EUlaE2_St5arrayIPcLm2EEEEviS6_T1_)
        /*0078*/ 	.short	0x0210
        /*007a*/ 	.short	0x0028


	//----- nvinfo : EIATTR_SW_WAR
	.align		4
.L_7155:
        /*007c*/ 	.byte	0x04, 0x36
        /*007e*/ 	.short	(.L_7157 - .L_7156)
.L_7156:
        /*0080*/ 	.word	0x00000008
.L_7157:


//--------------------- .nv.info._ZN2at6native18elementwise_kernelILi128ELi4EZNS0_15gpu_kernel_implIZNS0_50_GLOBAL__N__2680c7bb_12_PowKernel_cu_140f0503_289629pow_tensor_scalar_kernel_implIaaEEvRNS_18TensorIteratorBaseET0_EUlaE1_EEvS6_RKT_EUliE_EEviT1_ --------------------------
	.section	.nv.info._ZN2at6native18elementwise_kernelILi128ELi4EZNS0_15gpu_kernel_implIZNS0_50_GLOBAL__N__2680c7bb_12_PowKernel_cu_140f0503_289629pow_tensor_scalar_kernel_implIaaEEvRNS_18TensorIteratorBaseET0_EUlaE1_EEvS6_RKT_EUliE_EEviT1_,"",@"SHT_CUDA_INFO"
	.sectionflags	@""
	.align	4


	//----- nvinfo : EIATTR_CUDA_API_VERSION
	.align		4
        /*0000*/ 	.byte	0x04, 0x37
        /*0002*/ 	.short	(.L_7159 - .L_7158)
.L_7158:
        /*0004*/ 	.word	0x00000082


	//----- nvinfo : EIATTR_KPARAM_INFO
	.align		4
.L_7159:
        /*0008*/ 	.byte	0x04, 0x17
        /*000a*/ 	.short	(.L_7161 - .L_7160)
.L_7160:
        /*000c*/ 	.word	0x00000000
        /*0010*/ 	.short	0x0001
        /*0012*/ 	.short	0x0008
        /*0014*/ 	.byte	0x00, 0xf0, 0x81, 0x08


	//----- nvinfo : EIATTR_KPARAM_INFO
	.align		4
.L_7161:
        /*0018*/ 	.byte	0x04, 0x17
        /*001a*/ 	.short	(.L_7163 - .L_7162)
.L_7162:
        /*001c*/ 	.word	0x00000000
        /*0020*/ 	.short	0x0000
        /*0022*/ 	.short	0x0000
        /*0024*/ 	.byte	0x00, 0xf0, 0x11, 0x00


	//----- nvinfo : EIATTR_SPARSE_MMA_MASK
	.align		4
.L_7163:
        /*0028*/ 	.byte	0x03, 0x50
        /*002a*/ 	.short	0x0000


	//----- nvinfo : EIATTR_MAXREG_COUNT
	.align		4
        /*002c*/ 	.byte	0x03, 0x1b
        /*002e*/ 	.short	0x0080


	//----- nvinfo : EIATTR_EXTERNS
	.align		4
        /*0030*/ 	.byte	0x04, 0x0f
        /*0032*/ 	.short	(.L_7165 - .L_7164)


	//   ....[0]....
	.align		4
.L_7164:
        /*0034*/ 	.word	index@(__assertfail)


	//----- nvinfo : EIATTR_MERCURY_ISA_VERSION
	.align		4
.L_7165:
        /*0038*/ 	.byte	0x03, 0x5f
        /*003a*/ 	.short	0x0101


	//----- nvinfo : EIATTR_SYSCALL_OFFSETS
	.align		4
        /*003c*/ 	.byte	0x04, 0x46
        /*003e*/ 	.short	(.L_7167 - .L_7166)


	//   ....[0]....
.L_7166:
        /*0040*/ 	.word	0x000021e0


	//   ....[1]....
        /*0044*/ 	.word	0x00003210


	//   ....[2]....
        /*0048*/ 	.word	0x00005460


	//   ....[3]....
        /*004c*/ 	.word	0x00006490


	//   ....[4]....
        /*0050*/ 	.word	0x000086d0


	//   ....[5]....
        /*0054*/ 	.word	0x00009700


	//   ....[6]....
        /*0058*/ 	.word	0x0000b930


	//   ....[7]....
        /*005c*/ 	.word	0x0000c960


	//----- nvinfo : EIATTR_EXIT_INSTR_OFFSETS
	.align		4
.L_7167:
        /*0060*/ 	.byte	0x04, 0x1c
        /*0062*/ 	.short	(.L_7169 - .L_7168)


	//   ....[0]....
.L_7168:
        /*0064*/ 	.word	0x000097e0


	//   ....[1]....
        /*0068*/ 	.word	0x0000bb90


	//   ....[2]....
        /*006c*/ 	.word	0x0000bbb0


	//   ....[3]....
        /*0070*/ 	.word	0x0000bc70


	//   ....[4]....
        /*0074*/ 	.word	0x0000bca0


	//   ....[5]....
        /*0078*/ 	.word	0x0000bce0


	//   ....[6]....
        /*007c*/ 	.word	0x0000bd70


	//   ....[7]....
        /*0080*/ 	.word	0x0000bdb0


	//   ....[8]....
        /*0084*/ 	.word	0x0000be50


	//   ....[9]....
        /*0088*/ 	.word	0x0000bea0


	//   ....[10]....
        /*008c*/ 	.word	0x0000bef0


	//   ....[11]....
        /*0090*/ 	.word	0x0000bfb0


	//   ....[12]....
        /*0094*/ 	.word	0x0000c010


	//   ....[13]....
        /*0098*/ 	.word	0x0000c1a0


	//   ....[14]....
        /*009c*/ 	.word	0x0000c300


	//   ....[15]....
        /*00a0*/ 	.word	0x0000c340


	//   ....[16]....
        /*00a4*/ 	.word	0x0000c400


	//   ....[17]....
        /*00a8*/ 	.word	0x0000c580


	//   ....[18]....
        /*00ac*/ 	.word	0x0000c700


	//   ....[19]....
        /*00b0*/ 	.word	0x0000c860


	//   ....[20]....
        /*00b4*/ 	.word	0x0000c970


	//   ....[21]....
        /*00b8*/ 	.word	0x0000c9d0


	//   ....[22]....
        /*00bc*/ 	.word	0x0000ca00


	//----- nvinfo : EIATTR_MAX_THREADS
	.align		4
.L_7169:
        /*00c0*/ 	.byte	0x04, 0x05
        /*00c2*/ 	.short	(.L_7171 - .L_7170)
.L_7170:
        /*00c4*/ 	.word	0x00000080
        /*00c8*/ 	.word	0x00000001
        /*00cc*/ 	.word	0x00000001


	//----- nvinfo : EIATTR_CRS_STACK_SIZE
	.align		4
.L_7171:
        /*00d0*/ 	.byte	0x04, 0x1e
        /*00d2*/ 	.short	(.L_7173 - .L_7172)
.L_7172:
        /*00d4*/ 	.word	0x00000000


	//----- nvinfo : EIATTR_CBANK_PARAM_SIZE
	.align		4
.L_7173:
        /*00d8*/ 	.byte	0x03, 0x19
        /*00da*/ 	.short	0x0228


	//----- nvinfo : EIATTR_PARAM_CBANK
	.align		4
        /*00dc*/ 	.byte	0x04, 0x0a
        /*00de*/ 	.short	(.L_7175 - .L_7174)
	.align		4
.L_7174:
        /*00e0*/ 	.word	index@(.nv.constant0._ZN2at6native18elementwise_kernelILi128ELi4EZNS0_15gpu_kernel_implIZNS0_50_GLOBAL__N__2680c7bb_12_PowKernel_cu_140f0503_289629pow_tensor_scalar_kernel_implIaaEEvRNS_18TensorIteratorBaseET0_EUlaE1_EEvS6_RKT_EUliE_EEviT1_)
        /*00e4*/ 	.short	0x0210
        /*00e6*/ 	.short	0x0228


	//----- nvinfo : EIATTR_SW_WAR
	.align		4
.L_7175:
        /*00e8*/ 	.byte	0x04, 0x36
        /*00ea*/ 	.short	(.L_7177 - .L_7176)
.L_7176:
        /*00ec*/ 	.word	0x00000008
.L_7177:


//--------------------- .nv.info._ZN2at6native27unrolled_elementwise_kernelIZNS0_50_GLOBAL__N__2680c7bb_12_PowKernel_cu_140f0503_289629pow_tensor_scalar_kernel_implIaaEEvRNS_18TensorIteratorBaseET0_EUlaE1_St5arrayIPcLm2EELi4E23TrivialOffsetCalculatorILi1EjESC_NS0_6memory12LoadWithCastILi1EEENSD_13StoreWithCastILi1EEEEEviT_S6_T2_T3_T4_T5_ --------------------------
	.section	.nv.info._ZN2at6native27unrolled_elementwise_kernelIZNS0_50_GLOBAL__N__2680c7bb_12_PowKernel_cu_140f0503_289629pow_tensor_scalar_kernel_implIaaEEvRNS_18TensorIteratorBaseET0_EUlaE1_St5arrayIPcLm2EELi4E23TrivialOffsetCalculatorILi1EjESC_NS0_6memory12LoadWithCastILi1EEENSD_13StoreWithCastILi1EEEEEviT_S6_T2_T3_T4_T5_,"",@"SHT_CUDA_INFO"
	.sectionflags	@""
	.align	4


	//----- nvinfo : EIATTR_CUDA_API_VERSION
	.align		4
        /*0000*/ 	.byte	0x04, 0x37
        /*0002*/ 	.short	(.L_7179 - .L_7178)
.L_7178:
        /*0004*/ 	.word	0x00000082


	//----- nvinfo : EIATTR_KPARAM_INFO
	.align		4
.L_7179:
        /*0008*/ 	.byte	0x04, 0x17
        /*000a*/ 	.short	(.L_7181 - .L_7180)
.L_7180:
        /*000c*/ 	.word	0x00000000
        /*0010*/ 	.short	0x0006
        /*0012*/ 	.short	0x002c
        /*0014*/ 	.byte	0x00, 0xf0, 0x21, 0x00


	//----- nvinfo : EIATTR_KPARAM_INFO
	.align		4
.L_7181:
        /*0018*/ 	.byte	0x04, 0x17
        /*001a*/ 	.short	(.L_7183 - .L_7182)
.L_7182:
        /*001c*/ 	.word	0x00000000
        /*0020*/ 	.short	0x0005
        /*0022*/ 	.short	0x0024
        /*0024*/ 	.byte	0x00, 0xf0, 0x21, 0x00


	//----- nvinfo : EIATTR_KPARAM_INFO
	.align		4
.L_7183:
        /*0028*/ 	.byte	0x04, 0x17
        /*002a*/ 	.short	(.L_7185 - .L_7184)
.L_7184:
        /*002c*/ 	.word	0x00000000
        /*0030*/ 	.short	0x0004
        /*0032*/ 	.short	0x0021
        /*0034*/ 	.byte	0x00, 0xf0, 0x05, 0x00


	//----- nvinfo : EIATTR_KPARAM_INFO
	.align		4
.L_7185:
        /*0038*/ 	.byte	0x04, 0x17
        /*003a*/ 	.short	(.L_7187 - .L_7186)
.L_7186:
        /*003c*/ 	.word	0x00000000
        /*0040*/ 	.short	0x0003
        /*0042*/ 	.short	0x0020
        /*0044*/ 	.byte	0x00, 0xf0, 0x05, 0x00


	//----- nvinfo : EIATTR_KPARAM_INFO
	.align		4
.L_7187:
        /*0048*/ 	.byte	0x04, 0x17
        /*004a*/ 	.short	(.L_7189 - .L_7188)
.L_7188:
        /*004c*/ 	.word	0x00000000
        /*0050*/ 	.short	0x0002
        /*0052*/ 	.short	0x0010
        /*0054*/ 	.byte	0x00, 0xf0, 0x41, 0x00


	//----- nvinfo : EIATTR_KPARAM_INFO
	.align		4
.L_7189:
        /*0058*/ 	.byte	0x04, 0x17
        /*005a*/ 	.short	(.L_7191 - .L_7190)
.L_7190:
        /*005c*/ 	.word	0x00000000
        /*0060*/ 	.short	0x0001
        /*0062*/ 	.short	0x0008
        /*0064*/ 	.byte	0x00, 0xf0, 0x21, 0x00


	//----- nvinfo : EIATTR_KPARAM_INFO
	.align		4
.L_7191:
        /*0068*/ 	.byte	0x04, 0x17
        /*006a*/ 	.short	(.L_7193 - .L_7192)
.L_7192:
        /*006c*/ 	.word	0x00000000
        /*0070*/ 	.short	0x0000
        /*0072*/ 	.short	0x0000
        /*0074*/ 	.byte	0x00, 0xf0, 0x11, 0x00


	//----- nvinfo : EIATTR_SPARSE_MMA_MASK
	.align		4
.L_7193:
        /*0078*/ 	.byte	0x03, 0x50
        /*007a*/ 	.short	0x0000


	//----- nvinfo : EIATTR_MAXREG_COUNT
	.align		4
        /*007c*/ 	.byte	0x03, 0x1b
        /*007e*/ 	.short	0x00ff


	//----- nvinfo : EIATTR_EXTERNS
	.align		4
        /*0080*/ 	.byte	0x04, 0x0f
        /*0082*/ 	.short	(.L_7195 - .L_7194)


	//   ....[0]....
	.align		4
.L_7194:
        /*0084*/ 	.word	index@(__assertfail)


	//----- nvinfo : EIATTR_MERCURY_ISA_VERSION
	.align		4
.L_7195:
        /*0088*/ 	.byte	0x03, 0x5f
        /*008a*/ 	.short	0x0101


	//----- nvinfo : EIATTR_SYSCALL_OFFSETS
	.align		4
        /*008c*/ 	.byte	0x04, 0x46
        /*008e*/ 	.short	(.L_7197 - .L_7196)


	//   ....[0]....
.L_7196:
        /*0090*/ 	.word	0x00000f10


	//   ....[1]....
        /*0094*/ 	.word	0x00001e20


	//   ....[2]....
        /*0098*/ 	.word	0x00002d40


	//   ....[3]....
        /*009c*/ 	.word	0x00003c30


	//   ....[4]....
        /*00a0*/ 	.word	0x00005330


	//   ....[5]....
        /*00a4*/ 	.word	0x00006360


	//   ....[6]....
        /*00a8*/ 	.word	0x00007350


	//   ....[7]....
        /*00ac*/ 	.word	0x00008340


	//----- nvinfo : EIATTR_EXIT_INSTR_OFFSETS
	.align		4
.L_7197:
        /*00b0*/ 	.byte	0x04, 0x1c
        /*00b2*/ 	.short	(.L_7199 - .L_7198)


	//   ....[0]....
.L_7198:
        /*00b4*/ 	.word	0x00007430


	//   ....[1]....
        /*00b8*/ 	.word	0x00007560


	//   ....[2]....
        /*00bc*/ 	.word	0x00007580


	//   ....[3]....
        /*00c0*/ 	.word	0x00007640


	//   ....[4]....
        /*00c4*/ 	.word	0x00007680


	//   ....[5]....
        /*00c8*/ 	.word	0x000076c0


	//   ....[6]....
        /*00cc*/ 	.word	0x00007750


	//   ....[7]....
        /*00d0*/ 	.word	0x00007790


	//   ....[8]....
        /*00d4*/ 	.word	0x00007830


	//   ....[9]....
        /*00d8*/ 	.word	0x00007880


	//   ....[10]....
        /*00dc*/ 	.word	0x000078d0


	//   ....[11]....
        /*00e0*/ 	.word	0x00007990


	//   ....[12]....
        /*00e4*/ 	.word	0x000079f0


	//   ....[13]....
        /*00e8*/ 	.word	0x00007b80


	//   ....[14]....
        /*00ec*/ 	.word	0x00007ce0


	//   ....[15]....
        /*00f0*/ 	.word	0x00007d20


	//   ....[16]....
        /*00f4*/ 	.word	0x00007de0


	//   ....[17]....
        /*00f8*/ 	.word	0x00007f60


	//   ....[18]....
        /*00fc*/ 	.word	0x000080e0


	//   ....[19]....
        /*0100*/ 	.word	0x00008240


	//   ....[20]....
        /*0104*/ 	.word	0x00008350


	//   ....[21]....
        /*0108*/ 	.word	0x000083b0


	//   ....[22]....
        /*010c*/ 	.word	0x000083f0


	//----- nvinfo : EIATTR_MAX_THREADS
	.align		4
.L_7199:
        /*0110*/ 	.byte	0x04, 0x05
        /*0112*/ 	.short	(.L_7201 - .L_7200)
.L_7200:
        /*0114*/ 	.word	0x00000080
        /*0118*/ 	.word	0x00000001
        /*011c*/ 	.word	0x00000001


	//----- nvinfo : EIATTR_CRS_STACK_SIZE
	.align		4
.L_7201:
        /*0120*/ 	.byte	0x04, 0x1e
        /*0122*/ 	.short	(.L_7203 - .L_7202)
.L_7202:
        /*0124*/ 	.word	0x00000000


	//----- nvinfo : EIATTR_CBANK_PARAM_SIZE
	.align		4
.L_7203:
        /*0128*/ 	.byte	0x03, 0x19
        /*012a*/ 	.short	0x0034


	//----- nvinfo : EIATTR_PARAM_CBANK
	.align		4
        /*012c*/ 	.byte	0x04, 0x0a
        /*012e*/ 	.short	(.L_7205 - .L_7204)
	.align		4
.L_7204:
        /*0130*/ 	.word	index@(.nv.constant0._ZN2at6native27unrolled_elementwise_kernelIZNS0_50_GLOBAL__N__2680c7bb_12_PowKernel_cu_140f0503_289629pow_tensor_scalar_kernel_implIaaEEvRNS_18TensorIteratorBaseET0_EUlaE1_St5arrayIPcLm2EELi4E23TrivialOffsetCalculatorILi1EjESC_NS0_6memory12LoadWithCastILi1EEENSD_13StoreWithCastILi1EEEEEviT_S6_T2_T3_T4_T5_)
        /*0134*/ 	.short	0x0210
        /*0136*/ 	.short	0x0034


	//----- nvinfo : EIATTR_SW_WAR
	.align		4
.L_7205:
        /*0138*/ 	.byte	0x04, 0x36
        /*013a*/ 	.short	(.L_7207 - .L_7206)
.L_7206:
        /*013c*/ 	.word	0x00000008
.L_7207:


//--------------------- .nv.info._ZN2at6native18elementwise_kernelILi128ELi4EZNS0_22gpu_kernel_impl_nocastIZNS0_50_GLOBAL__N__2680c7bb_12_PowKernel_cu_140f0503_289629pow_tensor_scalar_kernel_implIaaEEvRNS_18TensorIteratorBaseET0_EUlaE1_EEvS6_RKT_EUliE_EEviT1_ --------------------------
	.section	.nv.info._ZN2at6native18elementwise_kernelILi128ELi4EZNS0_22gpu_kernel_impl_nocastIZNS0_50_GLOBAL__N__2680c7bb_12_PowKernel_cu_140f0503_289629pow_tensor_scalar_kernel_implIaaEEvRNS_18TensorIteratorBaseET0_EUlaE1_EEvS6_RKT_EUliE_EEviT1_,"",@"SHT_CUDA_INFO"
	.sectionflags	@""
	.align	4


	//----- nvinfo : EIATTR_CUDA_API_VERSION
	.align		4
        /*0000*/ 	.byte	0x04, 0x37
        /*0002*/ 	.short	(.L_7209 - .L_7208)
.L_7208:
        /*0004*/ 	.word	0x00000082


	//----- nvinfo : EIATTR_KPARAM_INFO
	.align		4
.L_7209:
        /*0008*/ 	.byte	0x04, 0x17
        /*000a*/ 	.short	(.L_7211 - .L_7210)
.L_7210:
        /*000c*/ 	.word	0x00000000
        /*0010*/ 	.short	0x0001
        /*0012*/ 	.short	0x0008
        /*0014*/ 	.byte	0x00, 0xf0, 0x61, 0x08


	//----- nvinfo : EIATTR_KPARAM_INFO
	.align		4
.L_7211:
        /*0018*/ 	.byte	0x04, 0x17
        /*001a*/ 	.short	(.L_7213 - .L_7212)
.L_7212:
        /*001c*/ 	.word	0x00000000
        /*0020*/ 	.short	0x0000
        /*0022*/ 	.short	0x0000
        /*0024*/ 	.byte	0x00, 0xf0, 0x11, 0x00


	//----- nvinfo : EIATTR_SPARSE_MMA_MASK
	.align		4
.L_7213:
        /*0028*/ 	.byte	0x03, 0x50
        /*002a*/ 	.short	0x0000


	//----- nvinfo : EIATTR_MAXREG_COUNT
	.align		4
        /*002c*/ 	.byte	0x03, 0x1b
        /*002e*/ 	.short	0x0080


	//----- nvinfo : EIATTR_MERCURY_ISA_VERSION
	.align		4
        /*0030*/ 	.byte	0x03, 0x5f
        /*0032*/ 	.short	0x0101


	//----- nvinfo : EIATTR_EXIT_INSTR_OFFSETS
	.align		4
        /*0034*/ 	.byte	0x04, 0x1c
        /*0036*/ 	.short	(.L_7215 - .L_7214)


	//   ....[0]....
.L_7214:
        /*0038*/ 	.word	0x00003f80


	//   ....[1]....
        /*003c*/ 	.word	0x00005450


	//----- nvinfo : EIATTR_MAX_THREADS
	.align		4
.L_7215:
        /*0040*/ 	.byte	0x04, 0x05
        /*0042*/ 	.short	(.L_7217 - .L_7216)
.L_7216:
        /*0044*/ 	.word	0x00000080
        /*0048*/ 	.word	0x00000001
        /*004c*/ 	.word	0x00000001


	//----- nvinfo : EIATTR_CRS_STACK_SIZE
	.align		4
.L_7217:
        /*0050*/ 	.byte	0x04, 0x1e
        /*0052*/ 	.short	(.L_7219 - .L_7218)
.L_7218:
        /*0054*/ 	.word	0x00000000


	//----- nvinfo : EIATTR_CBANK_PARAM_SIZE
	.align		4
.L_7219:
        /*0058*/ 	.byte	0x03, 0x19
        /*005a*/ 	.short	0x0220


	//----- nvinfo : EIATTR_PARAM_CBANK
	.align		4
        /*005c*/ 	.byte	0x04, 0x0a
        /*005e*/ 	.short	(.L_7221 - .L_7220)
	.align		4
.L_7220:
        /*0060*/ 	.word	index@(.nv.constant0._ZN2at6native18elementwise_kernelILi128ELi4EZNS0_22gpu_kernel_impl_nocastIZNS0_50_GLOBAL__N__2680c7bb_12_PowKernel_cu_140f0503_289629pow_tensor_scalar_kernel_implIaaEEvRNS_18TensorIteratorBaseET0_EUlaE1_EEvS6_RKT_EUliE_EEviT1_)
        /*0064*/ 	.short	0x0210
        /*0066*/ 	.short	0x0220


	//----- nvinfo : EIATTR_SW_WAR
	.align		4
.L_7221:
        /*0068*/ 	.byte	0x04, 0x36
        /*006a*/ 	.short	(.L_7223 - .L_7222)
.L_7222:
        /*006c*/ 	.word	0x00000008
.L_7223:


//--------------------- .nv.info._ZN2at6native27unrolled_elementwise_kernelIZNS0_50_GLOBAL__N__2680c7bb_12_PowKernel_cu_140f0503_289629pow_tensor_scalar_kernel_implIaaEEvRNS_18TensorIteratorBaseET0_EUlaE1_St5arrayIPcLm2EELi4E23TrivialOffsetCalculatorILi1EjESC_NS0_6memory15LoadWithoutCastENSD_16StoreWithoutCastEEEviT_S6_T2_T3_T4_T5_ --------------------------
	.section	.nv.info._ZN2at6native27unrolled_elementwise_kernelIZNS0_50_GLOBAL__N__2680c7bb_12_PowKernel_cu_140f0503_289629pow_tensor_scalar_kernel_implIaaEEvRNS_18TensorIteratorBaseET0_EUlaE1_St5arrayIPcLm2EELi4E23TrivialOffsetCalculatorILi1EjESC_NS0_6memory15LoadWithoutCastENSD_16StoreWithoutCastEEEviT_S6_T2_T3_T4_T5_,"",@"SHT_CUDA_INFO"
	.sectionflags	@""
	.align	4


	//----- nvinfo : EIATTR_CUDA_API_VERSION
	.align		4
        /*0000*/ 	.byte	0x04, 0x37
        /*0002*/ 	.short	(.L_7225 - .L_7224)
.L_7224:
        /*0004*/ 	.word	0x00000082


	//----- nvinfo : EIATTR_KPARAM_INFO
	.align		4
.L_7225:
        /*0008*/ 	.byte	0x04, 0x17
        /*000a*/ 	.short	(.L_7227 - .L_7226)
.L_7226:
        /*000c*/ 	.word	0x00000000
        /*0010*/ 	.short	0x0006
        /*0012*/ 	.short	0x0023
        /*0014*/ 	.byte	0x00, 0xf0, 0x05, 0x00


	//----- nvinfo : EIATTR_KPARAM_INFO
	.align		4
.L_7227:
        /*0018*/ 	.byte	0x04, 0x17
        /*001a*/ 	.short	(.L_7229 - .L_7228)
.L_7228:
        /*001c*/ 	.word	0x00000000
        /*0020*/ 	.short	0x0005
        /*0022*/ 	.short	0x0022
        /*0024*/ 	.byte	0x00, 0xf0, 0x05, 0x00


	//----- nvinfo : EIATTR_KPARAM_INFO
	.align		4
.L_7229:
        /*0028*/ 	.byte	0x04, 0x17
        /*002a*/ 	.short	(.L_7231 - .L_7230)
.L_7230:
        /*002c*/ 	.word	0x00000000
        /*0030*/ 	.short	0x0004
        /*0032*/ 	.short	0x0021
        /*0034*/ 	.byte	0x00, 0xf0, 0x05, 0x00


	//----- nvinfo : EIATTR_KPARAM_INFO
	.align		4
.L_7231:
        /*0038*/ 	.byte	0x04, 0x17
        /*003a*/ 	.short	(.L_7233 - .L_7232)
.L_7232:
        /*003c*/ 	.word	0x00000000
        /*0040*/ 	.short	0x0003
        /*0042*/ 	.short	0x0020
        /*0044*/ 	.byte	0x00, 0xf0, 0x05, 0x00


	//----- nvinfo : EIATTR_KPARAM_INFO
	.align		4
.L_7233:
        /*0048*/ 	.byte	0x04, 0x17
        /*004a*/ 	.short	(.L_7235 - .L_7234)
.L_7234:
        /*004c*/ 	.word	0x00000000
        /*0050*/ 	.short	0x0002
        /*0052*/ 	.short	0x0010
        /*0054*/ 	.byte	0x00, 0xf0, 0x41, 0x00


	//----- nvinfo : EIATTR_KPARAM_INFO
	.align		4
.L_7235:
        /*0058*/ 	.byte	0x04, 0x17
        /*005a*/ 	.short	(.L_7237 - .L_7236)
.L_7236:
        /*005c*/ 	.word	0x00000000
        /*0060*/ 	.short	0x0001
        /*0062*/ 	.short	0x0008
        /*0064*/ 	.byte	0x00, 0xf0, 0x21, 0x00


	//----- nvinfo : EIATTR_KPARAM_INFO
	.align		4
.L_7237:
        /*0068*/ 	.byte	0x04, 0x17
        /*006a*/ 	.short	(.L_7239 - .L_7238)
.L_7238:
        /*006c*/ 	.word	0x00000000
        /*0070*/ 	.short	0x0000
        /*0072*/ 	.short	0x0000
        /*0074*/ 	.byte	0x00, 0xf0, 0x11, 0x00


	//----- nvinfo : EIATTR_SPARSE_MMA_MASK
	.align		4
.L_7239:
        /*0078*/ 	.byte	0x03, 0x50
        /*007a*/ 	.short	0x0000


	//----- nvinfo : EIATTR_MAXREG_COUNT
	.align		4
        /*007c*/ 	.byte	0x03, 0x1b
        /*007e*/ 	.short	0x00ff


	//----- nvinfo : EIATTR_MERCURY_ISA_VERSION
	.align		4
        /*0080*/ 	.byte	0x03, 0x5f
        /*0082*/ 	.short	0x0101


	//----- nvinfo : EIATTR_EXIT_INSTR_OFFSETS
	.align		4
        /*0084*/ 	.byte	0x04, 0x1c
        /*0086*/ 	.short	(.L_7241 - .L_7240)


	//   ....[0]....
.L_7240:
        /*0088*/ 	.word	0x00000970


	//   ....[1]....
        /*008c*/ 	.word	0x000009d0


	//----- nvinfo : EIATTR_MAX_THREADS
	.align		4
.L_7241:
        /*0090*/ 	.byte	0x04, 0x05
        /*0092*/ 	.short	(.L_7243 - .L_7242)
.L_7242:
        /*0094*/ 	.word	0x00000080
        /*0098*/ 	.word	0x00000001
        /*009c*/ 	.word	0x00000001


	//----- nvinfo : EIATTR_CRS_STACK_SIZE
	.align		4
.L_7243:
        /*00a0*/ 	.byte	0x04, 0x1e
        /*00a2*/ 	.short	(.L_7245 - .L_7244)
.L_7244:
        /*00a4*/ 	.word	0x00000000


	//----- nvinfo : EIATTR_CBANK_PARAM_SIZE
	.align		4
.L_7245:
        /*00a8*/ 	.byte	0x03, 0x19
        /*00aa*/ 	.short	0x0024


	//----- nvinfo : EIATTR_PARAM_CBANK
	.align		4
        /*00ac*/ 	.byte	0x04, 0x0a
        /*00ae*/ 	.short	(.L_7247 - .L_7246)
	.align		4
.L_7246:
        /*00b0*/ 	.word	index@(.nv.constant0._ZN2at6native27unrolled_elementwise_kernelIZNS0_50_GLOBAL__N__2680c7bb_12_PowKernel_cu_140f0503_289629pow_tensor_scalar_kernel_implIaaEEvRNS_18TensorIteratorBaseET0_EUlaE1_St5arrayIPcLm2EELi4E23TrivialOffsetCalculatorILi1EjESC_NS0_6memory15LoadWithoutCastENSD_16StoreWithoutCastEEEviT_S6_T2_T3_T4_T5_)
        /*00b4*/ 	.short	0x0210
        /*00b6*/ 	.short	0x0024


	//----- nvinfo : EIATTR_SW_WAR
	.align		4
.L_7247:
        /*00b8*/ 	.byte	0x04, 0x36
        /*00ba*/ 	.short	(.L_7249 - .L_7248)
.L_7248:
        /*00bc*/ 	.word	0x00000008
.L_7249:


//--------------------- .nv.info._ZN2at6native29vectorized_elementwise_kernelILi2EZNS0_50_GLOBAL__N__2680c7bb_12_PowKernel_cu_140f0503_289629pow_tensor_scalar_kernel_implIaaEEvRNS_18TensorIteratorBaseET0_EUlaE1_St5arrayIPcLm2EEEEviS6_T1_ --------------------------
	.section	.nv.info._ZN2at6native29vectorized_elementwise_kernelILi2EZNS0_50_GLOBAL__N__2680c7bb_12_PowKernel_cu_140f0503_289629pow_tensor_scalar_kernel_implIaaEEvRNS_18TensorIteratorBaseET0_EUlaE1_St5arrayIPcLm2EEEEviS6_T1_,"",@"SHT_CUDA_INFO"
	.sectionflags	@""
	.align	4


	//----- nvinfo : EIATTR_CUDA_API_VERSION
	.align		4
        /*0000*/ 	.byte	0x04, 0x37
        /*0002*/ 	.short	(.L_7251 - .L_7250)
.L_7250:
        /*0004*/ 	.word	0x00000082


	//----- nvinfo : EIATTR_KPARAM_INFO
	.align		4
.L_7251:
        /*0008*/ 	.byte	0x04, 0x17
        /*000a*/ 	.short	(.L_7253 - .L_7252)
.L_7252:
        /*000c*/ 	.word	0x00000000
        /*0010*/ 	.short	0x0002
        /*0012*/ 	.short	0x0010
        /*0014*/ 	.byte	0x00, 0xf0, 0x41, 0x00


	//----- nvinfo : EIATTR_KPARAM_INFO
	.align		4
.L_7253:
        /*0018*/ 	.byte	0x04, 0x17
        /*001a*/ 	.short	(.L_7255 - .L_7254)
.L_7254:
        /*001c*/ 	.word	0x00000000
        /*0020*/ 	.short	0x0001
        /*0022*/ 	.short	0x0008
        /*0024*/ 	.byte	0x00, 0xf0, 0x21, 0x00


	//----- nvinfo : EIATTR_KPARAM_INFO
	.align		4
.L_7255:
        /*0028*/ 	.byte	0x04, 0x17
        /*002a*/ 	.short	(.L_7257 - .L_7256)
.L_7256:
        /*002c*/ 	.word	0x00000000
        /*0030*/ 	.short	0x0000
        /*0032*/ 	.short	0x0000
        /*0034*/ 	.byte	0x00, 0xf0, 0x11, 0x00


	//----- nvinfo : EIATTR_SPARSE_MMA_MASK
	.align		4
.L_7257:
        /*0038*/ 	.byte	0x03, 0x50
        /*003a*/ 	.short	0x0000


	//----- nvinfo : EIATTR_MAXREG_COUNT
	.align		4
        /*003c*/ 	.byte	0x03, 0x1b
        /*003e*/ 	.short	0x00ff


	//----- nvinfo : EIATTR_MERCURY_ISA_VERSION
	.align		4
        /*0040*/ 	.byte	0x03, 0x5f
        /*0042*/ 	.short	0x0101


	//----- nvinfo : EIATTR_EXIT_INSTR_OFFSETS
	.align		4
        /*0044*/ 	.byte	0x04, 0x1c
        /*0046*/ 	.short	(.L_7259 - .L_7258)


	//   ....[0]....
.L_7258:
        /*0048*/ 	.word	0x00000b90


	//   ....[1]....
        /*004c*/ 	.word	0x00001ee0


	//   ....[2]....
        /*0050*/ 	.word	0x00001f40


	//----- nvinfo : EIATTR_MAX_THREADS
	.align		4
.L_7259:
        /*0054*/ 	.byte	0x04, 0x05
        /*0056*/ 	.short	(.L_7261 - .L_7260)
.L_7260:
        /*0058*/ 	.word	0x00000080
        /*005c*/ 	.word	0x00000001
        /*0060*/ 	.word	0x00000001


	//----- nvinfo : EIATTR_CRS_STACK_SIZE
	.align		4
.L_7261:
        /*0064*/ 	.byte	0x04, 0x1e
        /*0066*/ 	.short	(.L_7263 - .L_7262)
.L_7262:
        /*0068*/ 	.word	0x00000000


	//----- nvinfo : EIATTR_CBANK_PARAM_SIZE
	.align		4
.L_7263:
        /*006c*/ 	.byte	0x03, 0x19
        /*006e*/ 	.short	0x0020


	//----- nvinfo : EIATTR_PARAM_CBANK
	.align		4
        /*0070*/ 	.byte	0x04, 0x0a
        /*0072*/ 	.short	(.L_7265 - .L_7264)
	.align		4
.L_7264:
        /*0074*/ 	.word	index@(.nv.constant0._ZN2at6native29vectorized_elementwise_kernelILi2EZNS0_50_GLOBAL__N__2680c7bb_12_PowKernel_cu_140f0503_289629pow_tensor_scalar_kernel_implIaaEEvRNS_18TensorIteratorBaseET0_EUlaE1_St5arrayIPcLm2EEEEviS6_T1_)
        /*0078*/ 	.short	0x0210
        /*007a*/ 	.short	0x0020


	//----- nvinfo : EIATTR_SW_WAR
	.align		4
.L_7265:
        /*007c*/ 	.byte	0x04, 0x36
        /*007e*/ 	.short	(.L_7267 - .L_7266)
.L_7266:
        /*0080*/ 	.word	0x00000008
.L_7267:


//--------------------- .nv.info._ZN2at6native29vectorized_elementwise_kernelILi4EZNS0_50_GLOBAL__N__2680c7bb_12_PowKernel_cu_140f0503_289629pow_tensor_scalar_kernel_implIaaEEvRNS_18TensorIteratorBaseET0_EUlaE1_St5arrayIPcLm2EEEEviS6_T1_ --------------------------
	.section	.nv.info._ZN2at6native29vectorized_elementwise_kernelILi4EZNS0_50_GLOBAL__N__2680c7bb_12_PowKernel_cu_140f0503_289629pow_tensor_scalar_kernel_implIaaEEvRNS_18TensorIteratorBaseET0_EUlaE1_St5arrayIPcLm2EEEEviS6_T1_,"",@"SHT_CUDA_INFO"
	.sectionflags	@""
	.align	4


	//----- nvinfo : EIATTR_CUDA_API_VERSION
	.align		4
        /*0000*/ 	.byte	0x04, 0x37
        /*0002*/ 	.short	(.L_7269 - .L_7268)
.L_7268:
        /*0004*/ 	.word	0x00000082


	//----- nvinfo : EIATTR_KPARAM_INFO
	.align		4
.L_7269:
        /*0008*/ 	.byte	0x04, 0x17
        /*000a*/ 	.short	(.L_7271 - .L_7270)
.L_7270:
        /*000c*/ 	.word	0x00000000
        /*0010*/ 	.short	0x0002
        /*0012*/ 	.short	0x0010
        /*0014*/ 	.byte	0x00, 0xf0, 0x41, 0x00


	//----- nvinfo : EIATTR_KPARAM_INFO
	.align		4
.L_7271:
        /*0018*/ 	.byte	0x04, 0x17
        /*001a*/ 	.short	(.L_7273 - .L_7272)
.L_7272:
        /*001c*/ 	.word	0x00000000
        /*0020*/ 	.short	0x0001
        /*0022*/ 	.short	0x0008
        /*0024*/ 	.byte	0x00, 0xf0, 0x21, 0x00


	//----- nvinfo : EIATTR_KPARAM_INFO
	.align		4
.L_7273:
        /*0028*/ 	.byte	0x04, 0x17
        /*002a*/ 	.short	(.L_7275 - .L_7274)
.L_7274:
        /*002c*/ 	.word	0x00000000
        /*0030*/ 	.short	0x0000
        /*0032*/ 	.short	0x0000
        /*0034*/ 	.byte	0x00, 0xf0, 0x11, 0x00


	//----- nvinfo : EIATTR_SPARSE_MMA_MASK
	.align		4
.L_7275:
        /*0038*/ 	.byte	0x03, 0x50
        /*003a*/ 	.short	0x0000


	//----- nvinfo : EIATTR_MAXREG_COUNT
	.align		4
        /*003c*/ 	.byte	0x03, 0x1b
        /*003e*/ 	.short	0x00ff


	//----- nvinfo : EIATTR_MERCURY_ISA_VERSION
	.align		4
        /*0040*/ 	.byte	0x03, 0x5f
        /*0042*/ 	.short	0x0101


	//----- nvinfo : EIATTR_EXIT_INSTR_OFFSETS
	.align		4
        /*0044*/ 	.byte	0x04, 0x1c
        /*0046*/ 	.short	(.L_7277 - .L_7276)


	//   ....[0]....
.L_7276:
        /*0048*/ 	.word	0x00000b70


	//   ....[1]....
        /*004c*/ 	.word	0x00001ec0


	//   ....[2]....
        /*0050*/ 	.word	0x00001f20


	//----- nvinfo : EIATTR_MAX_THREADS
	.align		4
.L_7277:
        /*0054*/ 	.byte	0x04, 0x05
        /*0056*/ 	.short	(.L_7279 - .L_7278)
.L_7278:
        /*0058*/ 	.word	0x00000080
        /*005c*/ 	.word	0x00000001
        /*0060*/ 	.word	0x00000001


	//----- nvinfo : EIATTR_CRS_STACK_SIZE
	.align		4
.L_7279:
        /*0064*/ 	.byte	0x04, 0x1e
        /*0066*/ 	.short	(.L_7281 - .L_7280)
.L_7280:
        /*0068*/ 	.word	0x00000000


	//----- nvinfo : EIATTR_CBANK_PARAM_SIZE
	.align		4
.L_7281:
        /*006c*/ 	.byte	0x03, 0x19
        /*006e*/ 	.short	0x0020


	//----- nvinfo : EIATTR_PARAM_CBANK
	.align		4
        /*0070*/ 	.byte	0x04, 0x0a
        /*0072*/ 	.short	(.L_7283 - .L_7282)
	.align		4
.L_7282:
        /*0074*/ 	.word	index@(.nv.constant0._ZN2at6native29vectorized_elementwise_kernelILi4EZNS0_50_GLOBAL__N__2680c7bb_12_PowKernel_cu_140f0503_289629pow_tensor_scalar_kernel_implIaaEEvRNS_18TensorIteratorBaseET0_EUlaE1_St5arrayIPcLm2EEEEviS6_T1_)
        /*0078*/ 	.short	0x0210
        /*007a*/ 	.short	0x0020


	//----- nvinfo : EIATTR_SW_WAR
	.align		4
.L_7283:
        /*007c*/ 	.byte	0x04, 0x36
        /*007e*/ 	.short	(.L_7285 - .L_7284)
.L_7284:
        /*0080*/ 	.word	0x00000008
.L_7285:


//--------------------- .nv.info._ZN2at6native29vectorized_elementwise_kernelILi8EZNS0_50_GLOBAL__N__2680c7bb_12_PowKernel_cu_140f0503_289629pow_tensor_scalar_kernel_implIaaEEvRNS_18TensorIteratorBaseET0_EUlaE1_St5arrayIPcLm2EEEEviS6_T1_ --------------------------
	.section	.nv.info._ZN2at6native29vectorized_elementwise_kernelILi8EZNS0_50_GLOBAL__N__2680c7bb_12_PowKernel_cu_140f0503_289629pow_tensor_scalar_kernel_implIaaEEvRNS_18TensorIteratorBaseET0_EUlaE1_St5arrayIPcLm2EEEEviS6_T1_,"",@"SHT_CUDA_INFO"
	.sectionflags	@""
	.align	4


	//----- nvinfo : EIATTR_CUDA_API_VERSION
	.align		4
        /*0000*/ 	.byte	0x04, 0x37
        /*0002*/ 	.short	(.L_7287 - .L_7286)
.L_7286:
        /*0004*/ 	.word	0x00000082


	//----- nvinfo : EIATTR_KPARAM_INFO
	.align		4
.L_7287:
        /*0008*/ 	.byte	0x04, 0x17
        /*000a*/ 	.short	(.L_7289 - .L_7288)
.L_7288:
        /*000c*/ 	.word	0x00000000
        /*0010*/ 	.short	0x0002
        /*0012*/ 	.short	0x0010
        /*0014*/ 	.byte	0x00, 0xf0, 0x41, 0x00


	//----- nvinfo : EIATTR_KPARAM_INFO
	.align		4
.L_7289:
        /*0018*/ 	.byte	0x04, 0x17
        /*001a*/ 	.short	(.L_7291 - .L_7290)
.L_7290:
        /*001c*/ 	.word	0x00000000
        /*0020*/ 	.short	0x0001
        /*0022*/ 	.short	0x0008
        /*0024*/ 	.byte	0x00, 0xf0, 0x21, 0x00


	//----- nvinfo : EIATTR_KPARAM_INFO
	.align		4
.L_7291:
        /*0028*/ 	.byte	0x04, 0x17
        /*002a*/ 	.short	(.L_7293 - .L_7292)
.L_7292:
        /*002c*/ 	.word	0x00000000
        /*0030*/ 	.short	0x0000
        /*0032*/ 	.short	0x0000
        /*0034*/ 	.byte	0x00, 0xf0, 0x11, 0x00


	//----- nvinfo : EIATTR_SPARSE_MMA_MASK
	.align		4
.L_7293:
        /*0038*/ 	.byte	0x03, 0x50
        /*003a*/ 	.short	0x0000


	//----- nvinfo : EIATTR_MAXREG_COUNT
	.align		4
        /*003c*/ 	.byte	0x03, 0x1b
        /*003e*/ 	.short	0x00ff


	//----- nvinfo : EIATTR_MERCURY_ISA_VERSION
	.align		4
        /*0040*/ 	.byte	0x03, 0x5f
        /*0042*/ 	.short	0x0101


	//----- nvinfo : EIATTR_EXIT_INSTR_OFFSETS
	.align		4
        /*0044*/ 	.byte	0x04, 0x1c
        /*0046*/ 	.short	(.L_7295 - .L_7294)


	//   ....[0]....
.L_7294:
        /*0048*/ 	.word	0x00000c30


	//   ....[1]....
        /*004c*/ 	.word	0x00001f70


	//   ....[2]....
        /*0050*/ 	.word	0x00001fd0


	//----- nvinfo : EIATTR_MAX_THREADS
	.align		4
.L_7295:
        /*0054*/ 	.byte	0x04, 0x05
        /*0056*/ 	.short	(.L_7297 - .L_7296)
.L_7296:
        /*0058*/ 	.word	0x00000080
        /*005c*/ 	.word	0x00000001
        /*0060*/ 	.word	0x00000001


	//----- nvinfo : EIATTR_CRS_STACK_SIZE
	.align		4
.L_7297:
        /*0064*/ 	.byte	0x04, 0x1e
        /*0066*/ 	.short	(.L_7299 - .L_7298)
.L_7298:
        /*0068*/ 	.word	0x00000000


	//----- nvinfo : EIATTR_CBANK_PARAM_SIZE
	.align		4
.L_7299:
        /*006c*/ 	.byte	0x03, 0x19
        /*006e*/ 	.short	0x0020


	//----- nvinfo : EIATTR_PARAM_CBANK
	.align		4
        /*0070*/ 	.byte	0x04, 0x0a
        /*0072*/ 	.short	(.L_7301 - .L_7300)
	.align		4
.L_7300:
        /*0074*/ 	.word	index@(.nv.constant0._ZN2at6native29vectorized_elementwise_kernelILi8EZNS0_50_GLOBAL__N__2680c7bb_12_PowKernel_cu_140f0503_289629pow_tensor_scalar_kernel_implIaaEEvRNS_18TensorIteratorBaseET0_EUlaE1_St5arrayIPcLm2EEEEviS6_T1_)
        /*0078*/ 	.short	0x0210
        /*007a*/ 	.short	0x0020


	//----- nvinfo : EIATTR_SW_WAR
	.align		4
.L_7301:
        /*007c*/ 	.byte	0x04, 0x36
        /*007e*/ 	.short	(.L_7303 - .L_7302)
.L_7302:
        /*0080*/ 	.word	0x00000008
.L_7303:


//--------------------- .nv.info._ZN2at6native18elementwise_kernelILi128ELi4EZNS0_15gpu_kernel_implIZNS0_50_GLOBAL__N__2680c7bb_12_PowKernel_cu_140f0503_289629pow_tensor_scalar_kernel_implIaaEEvRNS_18TensorIteratorBaseET0_EUlaE0_EEvS6_RKT_EUliE_EEviT1_ --------------------------
	.section	.nv.info._ZN2at6native18elementwise_kernelILi128ELi4EZNS0_15gpu_kernel_implIZNS0_50_GLOBAL__N__2680c7bb_12_PowKernel_cu_140f0503_289629pow_tensor_scalar_kernel_implIaaEEvRNS_18TensorIteratorBaseET0_EUlaE0_EEvS6_RKT_EUliE_EEviT1_,"",@"SHT_CUDA_INFO"
	.sectionflags	@""
	.align	4


	//----- nvinfo : EIATTR_CUDA_API_VERSION
	.align		4
        /*0000*/ 	.byte	0x04, 0x37
        /*0002*/ 	.short	(.L_7305 - .L_7304)
.L_7304:
        /*0004*/ 	.word	0x00000082


	//----- nvinfo : EIATTR_KPARAM_INFO
	.align		4
.L_7305:
        /*0008*/ 	.byte	0x04, 0x17
        /*000a*/ 	.short	(.L_7307 - .L_7306)
.L_7306:
        /*000c*/ 	.word	0x00000000
        /*0010*/ 	.short	0x0001
        /*0012*/ 	.short	0x0008
        /*0014*/ 	.byte	0x00, 0xf0, 0x81, 0x08


	//----- nvinfo : EIATTR_KPARAM_INFO
	.align		4
.L_7307:
        /*0018*/ 	.byte	0x04, 0x17
        /*001a*/ 	.short	(.L_7309 - .L_7308)
.L_7308:
        /*001c*/ 	.word	0x00000000
        /*0020*/ 	.short	0x0000
        /*0022*/ 	.short	0x0000
        /*0024*/ 	.byte	0x00, 0xf0, 0x11, 0x00


	//----- nvinfo : EIATTR_SPARSE_MMA_MASK
	.align		4
.L_7309:
        /*0028*/ 	.byte	0x03, 0x50
        /*002a*/ 	.short	0x0000


	//----- nvinfo : EIATTR_MAXREG_COUNT
	.align		4
        /*002c*/ 	.byte	0x03, 0x1b
        /*002e*/ 	.short	0x0080


	//----- nvinfo : EIATTR_EXTERNS
	.align		4
        /*0030*/ 	.byte	0x04, 0x0f
        /*0032*/ 	.short	(.L_7311 - .L_7310)


	//   ....[0]....
	.align		4
.L_7310:
        /*0034*/ 	.word	index@(__assertfail)


	//----- nvinfo : EIATTR_MERCURY_ISA_VERSION
	.align		4
.L_7311:
        /*0038*/ 	.byte	0x03, 0x5f
        /*003a*/ 	.short	0x0101


	//----- nvinfo : EIATTR_SYSCALL_OFFSETS
	.align		4
        /*003c*/ 	.byte	0x04, 0x46
        /*003e*/ 	.short	(.L_7313 - .L_7312)


	//   ....[0]....
.L_7312:
        /*0040*/ 	.word	0x000021e0


	//   ....[1]....
        /*0044*/ 	.word	0x00003130


	//   ....[2]....
        /*0048*/ 	.word	0x00005390


	//   ....[3]....
        /*004c*/ 	.word	0x000062e0


	//   ....[4]....
        /*0050*/ 	.word	0x00008530


	//   ....[5]....
        /*0054*/ 	.word	0x00009480


	//   ....[6]....
        /*0058*/ 	.word	0x0000b6c0


	//   ....[7]....
        /*005c*/ 	.word	0x0000c610


	//----- nvinfo : EIATTR_EXIT_INSTR_OFFSETS
	.align		4
.L_7313:
        /*0060*/ 	.byte	0x04, 0x1c
        /*0062*/ 	.short	(.L_7315 - .L_7314)


	//   ....[0]....
.L_7314:
        /*0064*/ 	.word	0x00009570


	//   ....[1]....
        /*0068*/ 	.word	0x0000b830


	//   ....[2]....
        /*006c*/ 	.word	0x0000b850


	//   ....[3]....
        /*0070*/ 	.word	0x0000b910


	//   ....[4]....
        /*0074*/ 	.word	0x0000b950


	//   ....[5]....
        /*0078*/ 	.word	0x0000b990


	//   ....[6]....
        /*007c*/ 	.word	0x0000ba20


	//   ....[7]....
        /*0080*/ 	.word	0x0000ba60


	//   ....[8]....
        /*0084*/ 	.word	0x0000bb00


	//   ....[9]....
        /*0088*/ 	.word	0x0000bb50


	//   ....[10]....
        /*008c*/ 	.word	0x0000bba0


	//   ....[11]....
        /*0090*/ 	.word	0x0000bc60


	//   ....[12]....
        /*0094*/ 	.word	0x0000bcc0


	//   ....[13]....
        /*0098*/ 	.word	0x0000be50


	//   ....[14]....
        /*009c*/ 	.word	0x0000bfb0


	//   ....[15]....
        /*00a0*/ 	.word	0x0000bff0


	//   ....[16]....
        /*00a4*/ 	.word	0x0000c0b0


	//   ....[17]....
        /*00a8*/ 	.word	0x0000c230


	//   ....[18]....
        /*00ac*/ 	.word	0x0000c3b0


	//   ....[19]....
        /*00b0*/ 	.word	0x0000c510


	//   ....[20]....
        /*00b4*/ 	.word	0x0000c620


	//   ....[21]....
        /*00b8*/ 	.word	0x0000c680


	//   ....[22]....
        /*00bc*/ 	.word	0x0000c6c0


	//----- nvinfo : EIATTR_MAX_THREADS
	.align		4
.L_7315:
        /*00c0*/ 	.byte	0x04, 0x05
        /*00c2*/ 	.short	(.L_7317 - .L_7316)
.L_7316:
        /*00c4*/ 	.word	0x00000080
        /*00c8*/ 	.word	0x00000001
        /*00cc*/ 	.word	0x00000001


	//----- nvinfo : EIATTR_CRS_STACK_SIZE
	.align		4
.L_7317:
        /*00d0*/ 	.byte	0x04, 0x1e
        /*00d2*/ 	.short	(.L_7319 - .L_7318)
.L_7318:
        /*00d4*/ 	.word	0x00000000


	//----- nvinfo : EIATTR_CBANK_PARAM_SIZE
	.align		4
.L_7319:
        /*00d8*/ 	.byte	0x03, 0x19
        /*00da*/ 	.short	0x0228


	//----- nvinfo : EIATTR_PARAM_CBANK
	.align		4
        /*00dc*/ 	.byte	0x04, 0x0a
        /*00de*/ 	.short	(.L_7321 - .L_7320)
	.align		4
.L_7320:
        /*00e0*/ 	.word	index@(.nv.constant0._ZN2at6native18elementwise_kernelILi128ELi4EZNS0_15gpu_kernel_implIZNS0_50_GLOBAL__N__2680c7bb_12_PowKernel_cu_140f0503_289629pow_tensor_scalar_kernel_implIaaEEvRNS_18TensorIteratorBaseET0_EUlaE0_EEvS6_RKT_EUliE_EEviT1_)
        /*00e4*/ 	.short	0x0210
        /*00e6*/ 	.short	0x0228


	//----- nvinfo : EIATTR_SW_WAR
	.align		4
.L_7321:
        /*00e8*/ 	.byte	0x04, 0x36
        /*00ea*/ 	.short	(.L_7323 - .L_7322)
.L_7322:
        /*00ec*/ 	.word	0x00000008
.L_7323:


//--------------------- .nv.info._ZN2at6native27unrolled_elementwise_kernelIZNS0_50_GLOBAL__N__2680c7bb_12_PowKernel_cu_140f0503_289629pow_tensor_scalar_kernel_implIaaEEvRNS_18TensorIteratorBaseET0_EUlaE0_St5arrayIPcLm2EELi4E23TrivialOffsetCalculatorILi1EjESC_NS0_6memory12LoadWithCastILi1EEENSD_13StoreWithCastILi1EEEEEviT_S6_T2_T3_T4_T5_ --------------------------
	.section	.nv.info._ZN2at6native27unrolled_elementwise_kernelIZNS0_50_GLOBAL__N__2680c7bb_12_PowKernel_cu_140f0503_289629pow_tensor_scalar_kernel_implIaaEEvRNS_18TensorIteratorBaseET0_EUlaE0_St5arrayIPcLm2EELi4E23TrivialOffsetCalculatorILi1EjESC_NS0_6memory12LoadWithCastILi1EEENSD_13StoreWithCastILi1EEEEEviT_S6_T2_T3_T4_T5_,"",@"SHT_CUDA_INFO"
	.sectionflags	@""
	.align	4


	//----- nvinfo : EIATTR_CUDA_API_VERSION
	.align		4
        /*0000*/ 	.byte	0x04, 0x37
        /*0002*/ 	.short	(.L_7325 - .L_7324)
.L_7324:
        /*0004*/ 	.word	0x00000082


	//----- nvinfo : EIATTR_KPARAM_INFO
	.align		4
.L_7325:
        /*0008*/ 	.byte	0x04, 0x17
        /*000a*/ 	.short	(.L_7327 - .L_7326)
.L_7326:
        /*000c*/ 	.word	0x00000000
        /*0010*/ 	.short	0x0006
        /*0012*/ 	.short	0x002c
        /*0014*/ 	.byte	0x00, 0xf0, 0x21, 0x00


	//----- nvinfo : EIATTR_KPARAM_INFO
	.align		4
.L_7327:
        /*0018*/ 	.byte	0x04, 0x17
        /*001a*/ 	.short	(.L_7329 - .L_7328)
.L_7328:
        /*001c*/ 	.word	0x00000000
        /*0020*/ 	.short	0x0005
        /*0022*/ 	.short	0x0024
        /*0024*/ 	.byte	0x00, 0xf0, 0x21, 0x00


	//----- nvinfo : EIATTR_KPARAM_INFO
	.align		4
.L_7329:
        /*0028*/ 	.byte	0x04, 0x17
        /*002a*/ 	.short	(.L_7331 - .L_7330)
.L_7330:
        /*002c*/ 	.word	0x00000000
        /*0030*/ 	.short	0x0004
        /*0032*/ 	.short	0x0021
        /*0034*/ 	.byte	0x00, 0xf0, 0x05, 0x00


	//----- nvinfo : EIATTR_KPARAM_INFO
	.align		4
.L_7331:
        /*0038*/ 	.byte	0x04, 0x17
        /*003a*/ 	.short	(.L_7333 - .L_7332)
.L_7332:
        /*003c*/ 	.word	0x00000000
        /*0040*/ 	.short	0x0003
        /*0042*/ 	.short	0x0020
        /*0044*/ 	.byte	0x00, 0xf0, 0x05, 0x00


	//----- nvinfo : EIATTR_KPARAM_INFO
	.align		4
.L_7333:
        /*0048*/ 	.byte	0x04, 0x17
        /*004a*/ 	.short	(.L_7335 - .L_7334)
.L_7334:
        /*004c*/ 	.word	0x00000000
        /*0050*/ 	.short	0x0002
        /*0052*/ 	.short	0x0010
        /*0054*/ 	.byte	0x00, 0xf0, 0x41, 0x00


	//----- nvinfo : EIATTR_KPARAM_INFO
	.align		4
.L_7335:
        /*0058*/ 	.byte	0x04, 0x17
        /*005a*/ 	.short	(.L_7337 - .L_7336)
.L_7336:
        /*005c*/ 	.word	0x00000000
        /*0060*/ 	.short	0x0001
        /*0062*/ 	.short	0x0008
        /*0064*/ 	.byte	0x00, 0xf0, 0x21, 0x00


	//----- nvinfo : EIATTR_KPARAM_INFO
	.align		4
.L_7337:
        /*0068*/ 	.byte	0x04, 0x17
        /*006a*/ 	.short	(.L_7339 - .L_7338)
.L_7338:
        /*006c*/ 	.word	0x00000000
        /*0070*/ 	.short	0x0000
        /*0072*/ 	.short	0x0000
        /*0074*/ 	.byte	0x00, 0xf0, 0x11, 0x00


	//----- nvinfo : EIATTR_SPARSE_MMA_MASK
	.align		4
.L_7339:
        /*0078*/ 	.byte	0x03, 0x50
        /*007a*/ 	.short	0x0000


	//----- nvinfo : EIATTR_MAXREG_COUNT
	.align		4
        /*007c*/ 	.byte	0x03, 0x1b
        /*007e*/ 	.short	0x00ff


	//----- nvinfo : EIATTR_EXTERNS
	.align		4
        /*0080*/ 	.byte	0x04, 0x0f
        /*0082*/ 	.short	(.L_7341 - .L_7340)


	//   ....[0]....
	.align		4
.L_7340:
        /*0084*/ 	.word	index@(__assertfail)


	//----- nvinfo : EIATTR_MERCURY_ISA_VERSION
	.align		4
.L_7341:
        /*0088*/ 	.byte	0x03, 0x5f
        /*008a*/ 	.short	0x0101


	//----- nvinfo : EIATTR_SYSCALL_OFFSETS
	.align		4
        /*008c*/ 	.byte	0x04, 0x46
        /*008e*/ 	.short	(.L_7343 - .L_7342)


	//   ....[0]....
.L_7342:
        /*0090*/ 	.word	0x00000f10


	//   ....[1]....
        /*0094*/ 	.word	0x00001e20


	//   ....[2]....
        /*0098*/ 	.word	0x00002d40


	//   ....[3]....
        /*009c*/ 	.word	0x00003c30


	//   ....[4]....
        /*00a0*/ 	.word	0x00004d70


	//   ....[5]....
        /*00a4*/ 	.word	0x00005d70


	//   ....[6]....
        /*00a8*/ 	.word	0x00006d60


	//   ....[7]....
        /*00ac*/ 	.word	0x00007d50


	//----- nvinfo : EIATTR_EXIT_INSTR_OFFSETS
	.align		4
.L_7343:
        /*00b0*/ 	.byte	0x04, 0x1c
        /*00b2*/ 	.short	(.L_7345 - .L_7344)


	//   ....[0]....
.L_7344:
        /*00b4*/ 	.word	0x00006e40


	//   ....[1]....
        /*00b8*/ 	.word	0x00006f70


	//   ....[2]....
        /*00bc*/ 	.word	0x00006f90


	//   ....[3]....
        /*00c0*/ 	.word	0x00007050


	//   ....[4]....
        /*00c4*/ 	.word	0x00007090


	//   ....[5]....
        /*00c8*/ 	.word	0x000070d0


	//   ....[6]....
        /*00cc*/ 	.word	0x00007160


	//   ....[7]....
        /*00d0*/ 	.word	0x000071a0


	//   ....[8]....
        /*00d4*/ 	.word	0x00007240


	//   ....[9]....
        /*00d8*/ 	.word	0x00007290


	//   ....[10]....
        /*00dc*/ 	.word	0x000072e0


	//   ....[11]....
        /*00e0*/ 	.word	0x000073a0


	//   ....[12]....
        /*00e4*/ 	.word	0x00007400


	//   ....[13]....
        /*00e8*/ 	.word	0x00007590


	//   ....[14]....
        /*00ec*/ 	.word	0x000076f0


	//   ....[15]....
        /*00f0*/ 	.word	0x00007730


	//   ....[16]....
        /*00f4*/ 	.word	0x000077f0


	//   ....[17]....
        /*00f8*/ 	.word	0x00007970


	//   ....[18]....
        /*00fc*/ 	.word	0x00007af0


	//   ....[19]....
        /*0100*/ 	.word	0x00007c50


	//   ....[20]....
        /*0104*/ 	.word	0x00007d60


	//   ....[21]....
        /*0108*/ 	.word	0x00007dc0


	//   ....[22]....
        /*010c*/ 	.word	0x00007e00


	//----- nvinfo : EIATTR_MAX_THREADS
	.align		4
.L_7345:
        /*0110*/ 	.byte	0x04, 0x05
        /*0112*/ 	.short	(.L_7347 - .L_7346)
.L_7346:
        /*0114*/ 	.word	0x00000080
        /*0118*/ 	.word	0x00000001
        /*011c*/ 	.word	0x00000001


	//----- nvinfo : EIATTR_CRS_STACK_SIZE
	.align		4
.L_7347:
        /*0120*/ 	.byte	0x04, 0x1e
        /*0122*/ 	.short	(.L_7349 - .L_7348)
.L_7348:
        /*0124*/ 	.word	0x00000000


	//----- nvinfo : EIATTR_CBANK_PARAM_SIZE
	.align		4
.L_7349:
        /*0128*/ 	.byte	0x03, 0x19
        /*012a*/ 	.short	0x0034


	//----- nvinfo : EIATTR_PARAM_CBANK
	.align		4
        /*012c*/ 	.byte	0x04, 0x0a
        /*012e*/ 	.short	(.L_7351 - .L_7350)
	.align		4
.L_7350:
        /*0130*/ 	.word	index@(.nv.constant0._ZN2at6native27unrolled_elementwise_kernelIZNS0_50_GLOBAL__N__2680c7bb_12_PowKernel_cu_140f0503_289629pow_tensor_scalar_kernel_implIaaEEvRNS_18TensorIteratorBaseET0_EUlaE0_St5arrayIPcLm2EELi4E23TrivialOffsetCalculatorILi1EjESC_NS0_6memory12LoadWithCastILi1EEENSD_13StoreWithCastILi1EEEEEviT_S6_T2_T3_T4_T5_)
        /*0134*/ 	.short	0x0210
        /*0136*/ 	.short	0x0034


	//----- nvinfo : EIATTR_SW_WAR
	.align		4
.L_7351:
        /*0138*/ 	.byte	0x04, 0x36
        /*013a*/ 	.short	(.L_7353 - .L_7352)
.L_7352:
        /*013c*/ 	.word	0x00000008
.L_7353:


//--------------------- .nv.info._ZN2at6native18elementwise_kernelILi128ELi4EZNS0_22gpu_kernel_impl_nocastIZNS0_50_GLOBAL__N__2680c7bb_12_PowKernel_cu_140f0503_289629pow_tensor_scalar_kernel_implIaaEEvRNS_18TensorIteratorBaseET0_EUlaE0_EEvS6_RKT_EUliE_EEviT1_ --------------------------
	.section	.nv.info._ZN2at6native18elementwise_kernelILi128ELi4EZNS0_22gpu_kernel_impl_nocastIZNS0_50_GLOBAL__N__2680c7bb_12_PowKernel_cu_140f0503_289629pow_tensor_scalar_kernel_implIaaEEvRNS_18TensorIteratorBaseET0_EUlaE0_EEvS6_RKT_EUliE_EEviT1_,"",@"SHT_CUDA_INFO"
	.sectionflags	@""
	.align	4


	//----- nvinfo : EIATTR_CUDA_API_VERSION
	.align		4
        /*0000*/ 	.byte	0x04, 0x37
        /*0002*/ 	.short	(.L_7355 - .L_7354)
.L_7354:
        /*0004*/ 	.word	0x00000082


	//----- nvinfo : EIATTR_KPARAM_INFO
	.align		4
.L_7355:
        /*0008*/ 	.byte	0x04, 0x17
        /*000a*/ 	.short	(.L_7357 - .L_7356)
.L_7356:
        /*000c*/ 	.word	0x00000000
        /*0010*/ 	.short	0x0001
        /*0012*/ 	.short	0x0008
        /*0014*/ 	.byte	0x00, 0xf0, 0x61, 0x08


	//----- nvinfo : EIATTR_KPARAM_INFO
	.align		4
.L_7357:
        /*0018*/ 	.byte	0x04, 0x17
        /*001a*/ 	.short	(.L_7359 - .L_7358)
.L_7358:
        /*001c*/ 	.word	0x00000000
        /*0020*/ 	.short	0x0000
        /*0022*/ 	.short	0x0000
        /*0024*/ 	.byte	0x00, 0xf0, 0x11, 0x00


	//----- nvinfo : EIATTR_SPARSE_MMA_MASK
	.align		4
.L_7359:
        /*0028*/ 	.byte	0x03, 0x50
        /*002a*/ 	.short	0x0000


	//----- nvinfo : EIATTR_MAXREG_COUNT
	.align		4
        /*002c*/ 	.byte	0x03, 0x1b
        /*002e*/ 	.short	0x0080


	//----- nvinfo : EIATTR_MERCURY_ISA_VERSION
	.align		4
        /*0030*/ 	.byte	0x03, 0x5f
        /*0032*/ 	.short	0x0101


	//----- nvinfo : EIATTR_EXIT_INSTR_OFFSETS
	.align		4
        /*0034*/ 	.byte	0x04, 0x1c
        /*0036*/ 	.short	(.L_7361 - .L_7360)


	//   ....[0]....
.L_7360:
        /*0038*/ 	.word	0x00003bf0


	//   ....[1]....
        /*003c*/ 	.word	0x00004f90


	//----- nvinfo : EIATTR_MAX_THREADS
	.align		4
.L_7361:
        /*0040*/ 	.byte	0x04, 0x05
        /*0042*/ 	.short	(.L_7363 - .L_7362)
.L_7362:
        /*0044*/ 	.word	0x00000080
        /*0048*/ 	.word	0x00000001
        /*004c*/ 	.word	0x00000001


	//----- nvinfo : EIATTR_CRS_STACK_SIZE
	.align		4
.L_7363:
        /*0050*/ 	.byte	0x04, 0x1e
        /*0052*/ 	.short	(.L_7365 - .L_7364)
.L_7364:
        /*0054*/ 	.word	0x00000000


	//----- nvinfo : EIATTR_CBANK_PARAM_SIZE
	.align		4
.L_7365:
        /*0058*/ 	.byte	0x03, 0x19
        /*005a*/ 	.short	0x0220


	//----- nvinfo : EIATTR_PARAM_CBANK
	.align		4
        /*005c*/ 	.byte	0x04, 0x0a
        /*005e*/ 	.short	(.L_7367 - .L_7366)
	.align		4
.L_7366:
        /*0060*/ 	.word	index@(.nv.constant0._ZN2at6native18elementwise_kernelILi128ELi4EZNS0_22gpu_kernel_impl_nocastIZNS0_50_GLOBAL__N__2680c7bb_12_PowKernel_cu_140f0503_289629pow_tensor_scalar_kernel_implIaaEEvRNS_18TensorIteratorBaseET0_EUlaE0_EEvS6_RKT_EUliE_EEviT1_)
        /*0064*/ 	.short	0x0210
        /*0066*/ 	.short	0x0220


	//----- nvinfo : EIATTR_SW_WAR
	.align		4
.L_7367:
        /*0068*/ 	.byte	0x04, 0x36
        /*006a*/ 	.short	(.L_7369 - .L_7368)
.L_7368:
        /*006c*/ 	.word	0x00000008
.L_7369:


//--------------------- .nv.info._ZN2at6native27unrolled_elementwise_kernelIZNS0_50_GLOBAL__N__2680c7bb_12_PowKernel_cu_140f0503_289629pow_tensor_scalar_kernel_implIaaEEvRNS_18TensorIteratorBaseET0_EUlaE0_St5arrayIPcLm2EELi4E23TrivialOffsetCalculatorILi1EjESC_NS0_6memory15LoadWithoutCastENSD_16StoreWithoutCastEEEviT_S6_T2_T3_T4_T5_ --------------------------
	.section	.nv.info._ZN2at6native27unrolled_elementwise_kernelIZNS0_50_GLOBAL__N__2680c7bb_12_PowKernel_cu_140f0503_289629pow_tensor_scalar_kernel_implIaaEEvRNS_18TensorIteratorBaseET0_EUlaE0_St5arrayIPcLm2EELi4E23TrivialOffsetCalculatorILi1EjESC_NS0_6memory15LoadWithoutCastENSD_16StoreWithoutCastEEEviT_S6_T2_T3_T4_T5_,"",@"SHT_CUDA_INFO"
	.sectionflags	@""
	.align	4


	//----- nvinfo : EIATTR_CUDA_API_VERSION
	.align		4
        /*0000*/ 	.byte	0x04, 0x37
        /*0002*/ 	.short	(.L_7371 - .L_7370)
.L_7370:
        /*0004*/ 	.word	0x00000082


	//----- nvinfo : EIATTR_KPARAM_INFO
	.align		4
.L_7371:
        /*0008*/ 	.byte	0x04, 0x17
        /*000a*/ 	.short	(.L_7373 - .L_7372)
.L_7372:
        /*000c*/ 	.word	0x00000000
        /*0010*/ 	.short	0x0006
        /*0012*/ 	.short	0x0023
        /*0014*/ 	.byte	0x00, 0xf0, 0x05, 0x00


	//----- nvinfo : EIATTR_KPARAM_INFO
	.align		4
.L_7373:
        /*0018*/ 	.byte	0x04, 0x17
        /*001a*/ 	.short	(.L_7375 - .L_7374)
.L_7374:
        /*001c*/ 	.word	0x00000000
        /*0020*/ 	.short	0x0005
        /*0022*/ 	.short	0x0022
        /*0024*/ 	.byte	0x00, 0xf0, 0x05, 0x00


	//----- nvinfo : EIATTR_KPARAM_INFO
	.align		4
.L_7375:
        /*0028*/ 	.byte	0x04, 0x17
        /*002a*/ 	.short	(.L_7377 - .L_7376)
.L_7376:
        /*002c*/ 	.word	0x00000000
        /*0030*/ 	.short	0x0004
        /*0032*/ 	.short	0x0021
        /*0034*/ 	.byte	0x00, 0xf0, 0x05, 0x00


	//----- nvinfo : EIATTR_KPARAM_INFO
	.align		4
.L_7377:
        /*0038*/ 	.byte	0x04, 0x17
        /*003a*/ 	.short	(.L_7379 - .L_7378)
.L_7378:
        /*003c*/ 	.word	0x00000000
        /*0040*/ 	.short	0x0003
        /*0042*/ 	.short	0x0020
        /*0044*/ 	.byte	0x00, 0xf0, 0x05, 0x00


	//----- nvinfo : EIATTR_KPARAM_INFO
	.align		4
.L_7379:
        /*0048*/ 	.byte	0x04, 0x17
        /*004a*/ 	.short	(.L_7381 - .L_7380)
.L_7380:
        /*004c*/ 	.word	0x00000000
        /*0050*/ 	.short	0x0002
        /*0052*/ 	.short	0x0010
        /*0054*/ 	.byte	0x00, 0xf0, 0x41, 0x00


	//----- nvinfo : EIATTR_KPARAM_INFO
	.align		4
.L_7381:
        /*0058*/ 	.byte	0x04, 0x17
        /*005a*/ 	.short	(.L_7383 - .L_7382)
.L_7382:
        /*005c*/ 	.word	0x00000000
        /*0060*/ 	.short	0x0001
        /*0062*/ 	.short	0x0008
        /*0064*/ 	.byte	0x00, 0xf0, 0x21, 0x00


	//----- nvinfo : EIATTR_KPARAM_INFO
	.align		4
.L_7383:
        /*0068*/ 	.byte	0x04, 0x17
        /*006a*/ 	.short	(.L_7385 - .L_7384)
.L_7384:
        /*006c*/ 	.word	0x00000000
        /*0070*/ 	.short	0x0000
        /*0072*/ 	.short	0x0000
        /*0074*/ 	.byte	0x00, 0xf0, 0x11, 0x00


	//----- nvinfo : EIATTR_SPARSE_MMA_MASK
	.align		4
.L_7385:
        /*0078*/ 	.byte	0x03, 0x50
        /*007a*/ 	.short	0x0000


	//----- nvinfo : EIATTR_MAXREG_COUNT
	.align		4
        /*007c*/ 	.byte	0x03, 0x1b
        /*007e*/ 	.short	0x00ff


	//----- nvinfo : EIATTR_MERCURY_ISA_VERSION
	.align		4
        /*0080*/ 	.byte	0x03, 0x5f
        /*0082*/ 	.short	0x0101


	//----- nvinfo : EIATTR_EXIT_INSTR_OFFSETS
	.align		4
        /*0084*/ 	.byte	0x04, 0x1c
        /*0086*/ 	.short	(.L_7387 - .L_7386)


	//   ....[0]....
.L_7386:
        /*0088*/ 	.word	0x000004e0


	//   ....[1]....
        /*008c*/ 	.word	0x00000580


	//----- nvinfo : EIATTR_MAX_THREADS
	.align		4
.L_7387:
        /*0090*/ 	.byte	0x04, 0x05
        /*0092*/ 	.short	(.L_7389 - .L_7388)
.L_7388:
        /*0094*/ 	.word	0x00000080
        /*0098*/ 	.word	0x00000001
        /*009c*/ 	.word	0x00000001


	//----- nvinfo : EIATTR_CRS_STACK_SIZE
	.align		4
.L_7389:
        /*00a0*/ 	.byte	0x04, 0x1e
        /*00a2*/ 	.short	(.L_7391 - .L_7390)
.L_7390:
        /*00a4*/ 	.word	0x00000000


	//----- nvinfo : EIATTR_CBANK_PARAM_SIZE
	.align		4
.L_7391:
        /*00a8*/ 	.byte	0x03, 0x19
        /*00aa*/ 	.short	0x0024


	//----- nvinfo : EIATTR_PARAM_CBANK
	.align		4
        /*00ac*/ 	.byte	0x04, 0x0a
        /*00ae*/ 	.short	(.L_7393 - .L_7392)
	.align		4
.L_7392:
        /*00b0*/ 	.word	index@(.nv.constant0._ZN2at6native27unrolled_elementwise_kernelIZNS0_50_GLOBAL__N__2680c7bb_12_PowKernel_cu_140f0503_289629pow_tensor_scalar_kernel_implIaaEEvRNS_18TensorIteratorBaseET0_EUlaE0_St5arrayIPcLm2EELi4E23TrivialOffsetCalculatorILi1EjESC_NS0_6memory15LoadWithoutCastENSD_16StoreWithoutCastEEEviT_S6_T2_T3_T4_T5_)
        /*00b4*/ 	.short	0x0210
        /*00b6*/ 	.short	0x0024


	//----- nvinfo : EIATTR_SW_WAR
	.align		4
.L_7393:
        /*00b8*/ 	.byte	0x04, 0x36
        /*00ba*/ 	.short	(.L_7395 - .L_7394)
.L_7394:
        /*00bc*/ 	.word	0x00000008
.L_7395:


//--------------------- .nv.info._ZN2at6native29vectorized_elementwise_kernelILi2EZNS0_50_GLOBAL__N__2680c7bb_12_PowKernel_cu_140f0503_289629pow_tensor_scalar_kernel_implIaaEEvRNS_18TensorIteratorBaseET0_EUlaE0_St5arrayIPcLm2EEEEviS6_T1_ --------------------------
	.section	.nv.info._ZN2at6native29vectorized_elementwise_kernelILi2EZNS0_50_GLOBAL__N__2680c7bb_12_PowKernel_cu_140f0503_289629pow_tensor_scalar_kernel_implIaaEEvRNS_18TensorIteratorBaseET0_EUlaE0_St5arrayIPcLm2EEEEviS6_T1_,"",@"SHT_CUDA_INFO"
	.sectionflags	@""
	.align	4


	//----- nvinfo : EIATTR_CUDA_API_VERSION
	.align		4
        /*0000*/ 	.byte	0x04, 0x37
        /*0002*/ 	.short	(.L_7397 - .L_7396)
.L_7396:
        /*0004*/ 	.word	0x00000082


	//----- nvinfo : EIATTR_KPARAM_INFO
	.align		4
.L_7397:
        /*0008*/ 	.byte	0x04, 0x17
        /*000a*/ 	.short	(.L_7399 - .L_7398)
.L_7398:
        /*000c*/ 	.word	0x00000000
        /*0010*/ 	.short	0x0002
        /*0012*/ 	.short	0x0010
        /*0014*/ 	.byte	0x00, 0xf0, 0x41, 0x00


	//----- nvinfo : EIATTR_KPARAM_INFO
	.align		4
.L_7399:
        /*0018*/ 	.byte	0x04, 0x17
        /*001a*/ 	.short	(.L_7401 - .L_7400)
.L_7400:
        /*001c*/ 	.word	0x00000000
        /*0020*/ 	.short	0x0001
        /*0022*/ 	.short	0x0008
        /*0024*/ 	.byte	0x00, 0xf0, 0x21, 0x00


	//----- nvinfo : EIATTR_KPARAM_INFO
	.align		4
.L_7401:
        /*0028*/ 	.byte	0x04, 0x17
        /*002a*/ 	.short	(.L_7403 - .L_7402)
.L_7402:
        /*002c*/ 	.word	0x00000000
        /*0030*/ 	.short	0x0000
        /*0032*/ 	.short	0x0000
        /*0034*/ 	.byte	0x00, 0xf0, 0x11, 0x00


	//----- nvinfo : EIATTR_SPARSE_MMA_MASK
	.align		4
.L_7403:
        /*0038*/ 	.byte	0x03, 0x50
        /*003a*/ 	.short	0x0000


	//----- nvinfo : EIATTR_MAXREG_COUNT
	.align		4
        /*003c*/ 	.byte	0x03, 0x1b
        /*003e*/ 	.short	0x00ff


	//----- nvinfo : EIATTR_MERCURY_ISA_VERSION
	.align		4
        /*0040*/ 	.byte	0x03, 0x5f
        /*0042*/ 	.short	0x0101


	//----- nvinfo : EIATTR_EXIT_INSTR_OFFSETS
	.align		4
        /*0044*/ 	.byte	0x04, 0x1c
        /*0046*/ 	.short	(.L_7405 - .L_7404)


	//   ....[0]....
.L_7404:
        /*0048*/ 	.word	0x00000430


	//   ....[1]....
        /*004c*/ 	.word	0x00000e20


	//   ....[2]....
        /*0050*/ 	.word	0x00000ec0


	//----- nvinfo : EIATTR_MAX_THREADS
	.align		4
.L_7405:
        /*0054*/ 	.byte	0x04, 0x05
        /*0056*/ 	.short	(.L_7407 - .L_7406)
.L_7406:
        /*0058*/ 	.word	0x00000080
        /*005c*/ 	.word	0x00000001
        /*0060*/ 	.word	0x00000001


	//----- nvinfo : EIATTR_CRS_STACK_SIZE
	.align		4
.L_7407:
        /*0064*/ 	.byte	0x04, 0x1e
        /*0066*/ 	.short	(.L_7409 - .L_7408)
.L_7408:
        /*0068*/ 	.word	0x00000000


	//----- nvinfo : EIATTR_CBANK_PARAM_SIZE
	.align		4
.L_7409:
        /*006c*/ 	.byte	0x03, 0x19
        /*006e*/ 	.short	0x0020


	//----- nvinfo : EIATTR_PARAM_CBANK
	.align		4
        /*0070*/ 	.byte	0x04, 0x0a
        /*0072*/ 	.short	(.L_7411 - .L_7410)
	.align		4
.L_7410:
        /*0074*/ 	.word	index@(.nv.constant0._ZN2at6native29vectorized_elementwise_kernelILi2EZNS0_50_GLOBAL__N__2680c7bb_12_PowKernel_cu_140f0503_289629pow_tensor_scalar_kernel_implIaaEEvRNS_18TensorIteratorBaseET0_EUlaE0_St5arrayIPcLm2EEEEviS6_T1_)
        /*0078*/ 	.short	0x0210
        /*007a*/ 	.short	0x0020


	//----- nvinfo : EIATTR_SW_WAR
	.align		4
.L_7411:
        /*007c*/ 	.byte	0x04, 0x36
        /*007e*/ 	.short	(.L_7413 - .L_7412)
.L_7412:
        /*0080*/ 	.word	0x00000008
.L_7413:


//--------------------- .nv.info._ZN2at6native29vectorized_elementwise_kernelILi4EZNS0_50_GLOBAL__N__2680c7bb_12_PowKernel_cu_140f0503_289629pow_tensor_scalar_kernel_implIaaEEvRNS_18TensorIteratorBaseET0_EUlaE0_St5arrayIPcLm2EEEEviS6_T1_ --------------------------
	.section	.nv.info._ZN2at6native29vectorized_elementwise_kernelILi4EZNS0_50_GLOBAL__N__2680c7bb_12_PowKernel_cu_140f0503_289629pow_tensor_scalar_kernel_implIaaEEvRNS_18TensorIteratorBaseET0_EUlaE0_St5arrayIPcLm2EEEEviS6_T1_,"",@"SHT_CUDA_INFO"
	.sectionflags	@""
	.align	4


	//----- nvinfo : EIATTR_CUDA_API_VERSION
	.align		4
        /*0000*/ 	.byte	0x04, 0x37
        /*0002*/ 	.short	(.L_7415 - .L_7414)
.L_7414:
        /*0004*/ 	.word	0x00000082


	//----- nvinfo : EIATTR_KPARAM_INFO
	.align		4
.L_7415:
        /*0008*/ 	.byte	0x04, 0x17
        /*000a*/ 	.short	(.L_7417 - .L_7416)
.L_7416:
        /*000c*/ 	.word	0x00000000
        /*0010*/ 	.short	0x0002
        /*0012*/ 	.short	0x0010
        /*0014*/ 	.byte	0x00, 0xf0, 0x41, 0x00


	//----- nvinfo : EIATTR_KPARAM_INFO
	.align		4
.L_7417:
        /*0018*/ 	.byte	0x04, 0x17
        /*001a*/ 	.short	(.L_7419 - .L_7418)
.L_7418:
        /*001c*/ 	.word	0x00000000
        /*0020*/ 	.short	0x0001
        /*0022*/ 	.short	0x0008
        /*0024*/ 	.byte	0x00, 0xf0, 0x21, 0x00


	//----- nvinfo : EIATTR_KPARAM_INFO
	.align		4
.L_7419:
        /*0028*/ 	.byte	0x04, 0x17
        /*002a*/ 	.short	(.L_7421 - .L_7420)
.L_7420:
        /*002c*/ 	.word	0x00000000
        /*0030*/ 	.short	0x0000
        /*0032*/ 	.short	0x0000
        /*0034*/ 	.byte	0x00, 0xf0, 0x11, 0x00


	//----- nvinfo : EIATTR_SPARSE_MMA_MASK
	.align		4
.L_7421:
        /*0038*/ 	.byte	0x03, 0x50
        /*003a*/ 	.short	0x0000


	//----- nvinfo : EIATTR_MAXREG_COUNT
	.align		4
        /*003c*/ 	.byte	0x03, 0x1b
        /*003e*/ 	.short	0x00ff


	//----- nvinfo : EIATTR_MERCURY_ISA_VERSION
	.align		4
        /*0040*/ 	.byte	0x03, 0x5f
        /*0042*/ 	.short	0x0101


	//----- nvinfo : EIATTR_EXIT_INSTR_OFFSETS
	.align		4
        /*0044*/ 	.byte	0x04, 0x1c
        /*0046*/ 	.short	(.L_7423 - .L_7422)


	//   ....[0]....
.L_7422:
        /*0048*/ 	.word	0x00000410


	//   ....[1]....
        /*004c*/ 	.word	0x00000e00


	//   ....[2]....
        /*0050*/ 	.word	0x00000ea0


	//----- nvinfo : EIATTR_MAX_THREADS
	.align		4
.L_7423:
        /*0054*/ 	.byte	0x04, 0x05
        /*0056*/ 	.short	(.L_7425 - .L_7424)
.L_7424:
        /*0058*/ 	.word	0x00000080
        /*005c*/ 	.word	0x00000001
        /*0060*/ 	.word	0x00000001


	//----- nvinfo : EIATTR_CRS_STACK_SIZE
	.align		4
.L_7425:
        /*0064*/ 	.byte	0x04, 0x1e
        /*0066*/ 	.short	(.L_7427 - .L_7426)
.L_7426:
        /*0068*/ 	.word	0x00000000


	//----- nvinfo : EIATTR_CBANK_PARAM_SIZE
	.align		4
.L_7427:
        /*006c*/ 	.byte	0x03, 0x19
        /*006e*/ 	.short	0x0020


	//----- nvinfo : EIATTR_PARAM_CBANK
	.align		4
        /*0070*/ 	.byte	0x04, 0x0a
        /*0072*/ 	.short	(.L_7429 - .L_7428)
	.align		4
.L_7428:
        /*0074*/ 	.word	index@(.nv.constant0._ZN2at6native29vectorized_elementwise_kernelILi4EZNS0_50_GLOBAL__N__2680c7bb_12_PowKernel_cu_140f0503_289629pow_tensor_scalar_kernel_implIaaEEvRNS_18TensorIteratorBaseET0_EUlaE0_St5arrayIPcLm2EEEEviS6_T1_)
        /*0078*/ 	.short	0x0210
        /*007a*/ 	.short	0x0020


	//----- nvinfo : EIATTR_SW_WAR
	.align		4
.L_7429:
        /*007c*/ 	.byte	0x04, 0x36
        /*007e*/ 	.short	(.L_7431 - .L_7430)
.L_7430:
        /*0080*/ 	.word	0x00000008
.L_7431:


//--------------------- .nv.info._ZN2at6native29vectorized_elementwise_kernelILi8EZNS0_50_GLOBAL__N__2680c7bb_12_PowKernel_cu_140f0503_289629pow_tensor_scalar_kernel_implIaaEEvRNS_18TensorIteratorBaseET0_EUlaE0_St5arrayIPcLm2EEEEviS6_T1_ --------------------------
	.section	.nv.info._ZN2at6native29vectorized_elementwise_kernelILi8EZNS0_50_GLOBAL__N__2680c7bb_12_PowKernel_cu_140f0503_289629pow_tensor_scalar_kernel_implIaaEEvRNS_18TensorIteratorBaseET0_EUlaE0_St5arrayIPcLm2EEEEviS6_T1_,"",@"SHT_CUDA_INFO"
	.sectionflags	@""
	.align	4


	//----- nvinfo : EIATTR_CUDA_API_VERSION
	.align		4
        /*0000*/ 	.byte	0x04, 0x37
        /*0002*/ 	.short	(.L_7433 - .L_7432)
.L_7432:
        /*0004*/ 	.word	0x00000082


	//----- nvinfo : EIATTR_KPARAM_INFO
	.align		4
.L_7433:
        /*0008*/ 	.byte	0x04, 0x17
        /*000a*/ 	.short	(.L_7435 - .L_7434)
.L_7434:
        /*000c*/ 	.word	0x00000000
        /*0010*/ 	.short	0x0002
        /*0012*/ 	.short	0x0010
        /*0014*/ 	.byte	0x00, 0xf0, 0x41, 0x00


	//----- nvinfo : EIATTR_KPARAM_INFO
	.align		4
.L_7435:
        /*0018*/ 	.byte	0x04, 0x17
        /*001a*/ 	.short	(.L_7437 - .L_7436)
.L_7436:
        /*001c*/ 	.word	0x00000000
        /*0020*/ 	.short	0x0001
        /*0022*/ 	.short	0x0008
        /*0024*/ 	.byte	0x00, 0xf0, 0x21, 0x00


	//----- nvinfo : EIATTR_KPARAM_INFO
	.align		4
.L_7437:
        /*0028*/ 	.byte	0x04, 0x17
        /*002a*/ 	.short	(.L_7439 - .L_7438)
.L_7438:
        /*002c*/ 	.word	0x00000000
        /*0030*/ 	.short	0x0000
        /*0032*/ 	.short	0x0000
        /*0034*/ 	.byte	0x00, 0xf0, 0x11, 0x00


	//----- nvinfo : EIATTR_SPARSE_MMA_MASK
	.align		4
.L_7439:
        /*0038*/ 	.byte	0x03, 0x50
        /*003a*/ 	.short	0x0000


	//----- nvinfo : EIATTR_MAXREG_COUNT
	.align		4
        /*003c*/ 	.byte	0x03, 0x1b
        /*003e*/ 	.short	0x00ff


	//----- nvinfo : EIATTR_MERCURY_ISA_VERSION
	.align		4
        /*0040*/ 	.byte	0x03, 0x5f
        /*0042*/ 	.short	0x0101


	//----- nvinfo : EIATTR_EXIT_INSTR_OFFSETS
	.align		4
        /*0044*/ 	.byte	0x04, 0x1c
        /*0046*/ 	.short	(.L_7441 - .L_7440)


	//   ....[0]....
.L_7440:
        /*0048*/ 	.word	0x00000560


	//   ....[1]....
        /*004c*/ 	.word	0x00000f50


	//   ....[2]....
        /*0050*/ 	.word	0x00000ff0


	//----- nvinfo : EIATTR_MAX_THREADS
	.align		4
.L_7441:
        /*0054*/ 	.byte	0x04, 0x05
        /*0056*/ 	.short	(.L_7443 - .L_7442)
.L_7442:
        /*0058*/ 	.word	0x00000080
        /*005c*/ 	.word	0x00000001
        /*0060*/ 	.word	0x00000001


	//----- nvinfo : EIATTR_CRS_STACK_SIZE
	.align		4
.L_7443:
        /*0064*/ 	.byte	0x04, 0x1e
        /*0066*/ 	.short	(.L_7445 - .L_7444)
.L_7444:
        /*0068*/ 	.word	0x00000000


	//----- nvinfo : EIATTR_CBANK_PARAM_SIZE
	.align		4
.L_7445:
        /*006c*/ 	.byte	0x03, 0x19
        /*006e*/ 	.short	0x0020


	//----- nvinfo : EIATTR_PARAM_CBANK
	.align		4
        /*0070*/ 	.byte	0x04, 0x0a
        /*0072*/ 	.short	(.L_7447 - .L_7446)
	.align		4
.L_7446:
        /*0074*/ 	.word	index@(.nv.constant0._ZN2at6native29vectorized_elementwise_kernelILi8EZNS0_50_GLOBAL__N__2680c7bb_12_PowKernel_cu_140f0503_289629pow_tensor_scalar_kernel_implIaaEEvRNS_18TensorIteratorBaseET0_EUlaE0_St5arrayIPcLm2EEEEviS6_T1_)
        /*0078*/ 	.short	0x0210
        /*007a*/ 	.short	0x0020


	//----- nvinfo : EIATTR_SW_WAR
	.align		4
.L_7447:
        /*007c*/ 	.byte	0x04, 0x36
        /*007e*/ 	.short	(.L_7449 - .L_7448)
.L_7448:
        /*0080*/ 	.word	0x00000008
.L_7449:


//--------------------- .nv.info._ZN2at6native18elementwise_kernelILi128ELi4EZNS0_15gpu_kernel_implIZNS0_50_GLOBAL__N__2680c7bb_12_PowKernel_cu_140f0503_289629pow_tensor_scalar_kernel_implIaaEEvRNS_18TensorIteratorBaseET0_EUlaE_EEvS6_RKT_EUliE_EEviT1_ --------------------------
	.section	.nv.info._ZN2at6native18elementwise_kernelILi128ELi4EZNS0_15gpu_kernel_implIZNS0_50_GLOBAL__N__2680c7bb_12_PowKernel_cu_140f0503_289629pow_tensor_scalar_kernel_implIaaEEvRNS_18TensorIteratorBaseET0_EUlaE_EEvS6_RKT_EUliE_EEviT1_,"",@"SHT_CUDA_INFO"
	.sectionflags	@""
	.align	4


	//----- nvinfo : EIATTR_CUDA_API_VERSION
	.align		4
        /*0000*/ 	.byte	0x04, 0x37
        /*0002*/ 	.short	(.L_7451 - .L_7450)
.L_7450:
        /*0004*/ 	.word	0x00000082


	//----- nvinfo : EIATTR_KPARAM_INFO
	.align		4
.L_7451:
        /*0008*/ 	.byte	0x04, 0x17
        /*000a*/ 	.short	(.L_7453 - .L_7452)
.L_7452:
        /*000c*/ 	.word	0x00000000
        /*0010*/ 	.short	0x0001
        /*0012*/ 	.short	0x0008
        /*0014*/ 	.byte	0x00, 0xf0, 0x81, 0x08


	//----- nvinfo : EIATTR_KPARAM_INFO
	.align		4
.L_7453:
        /*0018*/ 	.byte	0x04, 0x17
        /*001a*/ 	.short	(.L_7455 - .L_7454)
.L_7454:
        /*001c*/ 	.word	0x00000000
        /*0020*/ 	.short	0x0000
        /*0022*/ 	.short	0x0000
        /*0024*/ 	.byte	0x00, 0xf0, 0x11, 0x00


	//----- nvinfo : EIATTR_SPARSE_MMA_MASK
	.align		4
.L_7455:
        /*0028*/ 	.byte	0x03, 0x50
        /*002a*/ 	.short	0x0000


	//----- nvinfo : EIATTR_MAXREG_COUNT
	.align		4
        /*002c*/ 	.byte	0x03, 0x1b
        /*002e*/ 	.short	0x0080


	//----- nvinfo : EIATTR_EXTERNS
	.align		4
        /*0030*/ 	.byte	0x04, 0x0f
        /*0032*/ 	.short	(.L_7457 - .L_7456)


	//   ....[0]....
	.align		4
.L_7456:
        /*0034*/ 	.word	index@(__assertfail)


	//----- nvinfo : EIATTR_MERCURY_ISA_VERSION
	.align		4
.L_7457:
        /*0038*/ 	.byte	0x03, 0x5f
        /*003a*/ 	.short	0x0101


	//----- nvinfo : EIATTR_SYSCALL_OFFSETS
	.align		4
        /*003c*/ 	.byte	0x04, 0x46
        /*003e*/ 	.short	(.L_7459 - .L_7458)


	//   ....[0]....
.L_7458:
        /*0040*/ 	.word	0x000021e0


	//   ....[1]....
        /*0044*/ 	.word	0x00003110


	//   ....[2]....
        /*0048*/ 	.word	0x00005370


	//   ....[3]....
        /*004c*/ 	.word	0x000062a0


	//   ....[4]....
        /*0050*/ 	.word	0x000084f0


	//   ....[5]....
        /*0054*/ 	.word	0x00009420


	//   ....[6]....
        /*0058*/ 	.word	0x0000b660


	//   ....[7]....
        /*005c*/ 	.word	0x0000c590


	//----- nvinfo : EIATTR_EXIT_INSTR_OFFSETS
	.align		4
.L_7459:
        /*0060*/ 	.byte	0x04, 0x1c
        /*0062*/ 	.short	(.L_7461 - .L_7460)


	//   ....[0]....
.L_7460:
        /*0064*/ 	.word	0x00009510


	//   ....[1]....
        /*0068*/ 	.word	0x0000b7b0


	//   ....[2]....
        /*006c*/ 	.word	0x0000b7d0


	//   ....[3]....
        /*0070*/ 	.word	0x0000b890


	//   ....[4]....
        /*0074*/ 	.word	0x0000b8d0


	//   ....[5]....
        /*0078*/ 	.word	0x0000b910


	//   ....[6]....
        /*007c*/ 	.word	0x0000b9a0


	//   ....[7]....
        /*0080*/ 	.word	0x0000b9e0


	//   ....[8]....
        /*0084*/ 	.word	0x0000ba80


	//   ....[9]....
        /*0088*/ 	.word	0x0000bad0


	//   ....[10]....
        /*008c*/ 	.word	0x0000bb20


	//   ....[11]....
        /*0090*/ 	.word	0x0000bbe0


	//   ....[12]....
        /*0094*/ 	.word	0x0000bc40


	//   ....[13]....
        /*0098*/ 	.word	0x0000bdd0


	//   ....[14]....
        /*009c*/ 	.word	0x0000bf30


	//   ....[15]....
        /*00a0*/ 	.word	0x0000bf70


	//   ....[16]....
        /*00a4*/ 	.word	0x0000c030


	//   ....[17]....
        /*00a8*/ 	.word	0x0000c1b0


	//   ....[18]....
        /*00ac*/ 	.word	0x0000c330


	//   ....[19]....
        /*00b0*/ 	.word	0x0000c490


	//   ....[20]....
        /*00b4*/ 	.word	0x0000c5a0


	//   ....[21]....
        /*00b8*/ 	.word	0x0000c600


	//   ....[22]....
        /*00bc*/ 	.word	0x0000c640


	//----- nvinfo : EIATTR_MAX_THREADS
	.align		4
.L_7461:
        /*00c0*/ 	.byte	0x04, 0x05
        /*00c2*/ 	.short	(.L_7463 - .L_7462)
.L_7462:
        /*00c4*/ 	.word	0x00000080
        /*00c8*/ 	.word	0x00000001
        /*00cc*/ 	.word	0x00000001


	//----- nvinfo : EIATTR_CRS_STACK_SIZE
	.align		4
.L_7463:
        /*00d0*/ 	.byte	0x04, 0x1e
        /*00d2*/ 	.short	(.L_7465 - .L_7464)
.L_7464:
        /*00d4*/ 	.word	0x00000000


	//----- nvinfo : EIATTR_CBANK_PARAM_SIZE
	.align		4
.L_7465:
        /*00d8*/ 	.byte	0x03, 0x19
        /*00da*/ 	.short	0x0228


	//----- nvinfo : EIATTR_PARAM_CBANK
	.align		4
        /*00dc*/ 	.byte	0x04, 0x0a
        /*00de*/ 	.short	(.L_7467 - .L_7466)
	.align		4
.L_7466:
        /*00e0*/ 	.word	index@(.nv.constant0._ZN2at6native18elementwise_kernelILi128ELi4EZNS0_15gpu_kernel_implIZNS0_50_GLOBAL__N__2680c7bb_12_PowKernel_cu_140f0503_289629pow_tensor_scalar_kernel_implIaaEEvRNS_18TensorIteratorBaseET0_EUlaE_EEvS6_RKT_EUliE_EEviT1_)
        /*00e4*/ 	.short	0x0210
        /*00e6*/ 	.short	0x0228


	//----- nvinfo : EIATTR_SW_WAR
	.align		4
.L_7467:
        /*00e8*/ 	.byte	0x04, 0x36
        /*00ea*/ 	.short	(.L_7469 - .L_7468)
.L_7468:
        /*00ec*/ 	.word	0x00000008
.L_7469:


//--------------------- .nv.info._ZN2at6native27unrolled_elementwise_kernelIZNS0_50_GLOBAL__N__2680c7bb_12_PowKernel_cu_140f0503_289629pow_tensor_scalar_kernel_implIaaEEvRNS_18TensorIteratorBaseET0_EUlaE_St5arrayIPcLm2EELi4E23TrivialOffsetCalculatorILi1EjESC_NS0_6memory12LoadWithCastILi1EEENSD_13StoreWithCastILi1EEEEEviT_S6_T2_T3_T4_T5_ --------------------------
	.section	.nv.info._ZN2at6native27unrolled_elementwise_kernelIZNS0_50_GLOBAL__N__2680c7bb_12_PowKernel_cu_140f0503_289629pow_tensor_scalar_kernel_implIaaEEvRNS_18TensorIteratorBaseET0_EUlaE_St5arrayIPcLm2EELi4E23TrivialOffsetCalculatorILi1EjESC_NS0_6memory12LoadWithCastILi1EEENSD_13StoreWithCastILi1EEEEEviT_S6_T2_T3_T4_T5_,"",@"SHT_CUDA_INFO"
	.sectionflags	@""
	.align	4


	//----- nvinfo : EIATTR_CUDA_API_VERSION
	.align		4
        /*0000*/ 	.byte	0x04, 0x37
        /*0002*/ 	.short	(.L_7471 - .L_7470)
.L_7470:
        /*0004*/ 	.word	0x00000082


	//----- nvinfo : EIATTR_KPARAM_INFO
	.align		4
.L_7471:
        /*0008*/ 	.byte	0x04, 0x17
        /*000a*/ 	.short	(.L_7473 - .L_7472)
.L_7472:
        /*000c*/ 	.word	0x00000000
        /*0010*/ 	.short	0x0006
        /*0012*/ 	.short	0x002c
        /*0014*/ 	.byte	0x00, 0xf0, 0x21, 0x00


	//----- nvinfo : EIATTR_KPARAM_INFO
	.align		4
.L_7473:
        /*0018*/ 	.byte	0x04, 0x17
        /*001a*/ 	.short	(.L_7475 - .L_7474)
.L_7474:
        /*001c*/ 	.word	0x00000000
        /*0020*/ 	.short	0x0005
        /*0022*/ 	.short	0x0024
        /*0024*/ 	.byte	0x00, 0xf0, 0x21, 0x00


	//----- nvinfo : EIATTR_KPARAM_INFO
	.align		4
.L_7475:
        /*0028*/ 	.byte	0x04, 0x17
        /*002a*/ 	.short	(.L_7477 - .L_7476)
.L_7476:
        /*002c*/ 	.word	0x00000000
        /*0030*/ 	.short	0x0004
        /*0032*/ 	.short	0x0021
        /*0034*/ 	.byte	0x00, 0xf0, 0x05, 0x00


	//----- nvinfo : EIATTR_KPARAM_INFO
	.align		4
.L_7477:
        /*0038*/ 	.byte	0x04, 0x17
        /*003a*/ 	.short	(.L_7479 - .L_7478)
.L_7478:
        /*003c*/ 	.word	0x00000000
        /*0040*/ 	.short	0x0003
        /*0042*/ 	.short	0x0020
        /*0044*/ 	.byte	0x00, 0xf0, 0x05, 0x00


	//----- nvinfo : EIATTR_KPARAM_INFO
	.align		4
.L_7479:
        /*0048*/ 	.byte	0x04, 0x17
        /*004a*/ 	.short	(.L_7481 - .L_7480)
.L_7480:
        /*004c*/ 	.word	0x00000000
        /*0050*/ 	.short	0x0002
        /*0052*/ 	.short	0x0010
        /*0054*/ 	.byte	0x00, 0xf0, 0x41, 0x00


	//----- nvinfo : EIATTR_KPARAM_INFO
	.align		4
.L_7481:
        /*0058*/ 	.byte	0x04, 0x17
        /*005a*/ 	.short	(.L_7483 - .L_7482)
.L_7482:
        /*005c*/ 	.word	0x00000000
        /*0060*/ 	.short	0x0001
        /*0062*/ 	.short	0x0008
        /*0064*/ 	.byte	0x00, 0xf0, 0x21, 0x00


	//----- nvinfo : EIATTR_KPARAM_INFO
	.align		4
.L_7483:
        /*0068*/ 	.byte	0x04, 0x17
        /*006a*/ 	.short	(.L_7485 - .L_7484)
.L_7484:
        /*006c*/ 	.word	0x00000000
        /*0070*/ 	.short	0x0000
        /*0072*/ 	.short	0x0000
        /*0074*/ 	.byte	0x00, 0xf0, 0x11, 0x00


	//----- nvinfo : EIATTR_SPARSE_MMA_MASK
	.align		4
.L_7485:
        /*0078*/ 	.byte	0x03, 0x50
        /*007a*/ 	.short	0x0000


	//----- nvinfo : EIATTR_MAXREG_COUNT
	.align		4
        /*007c*/ 	.byte	0x03, 0x1b
        /*007e*/ 	.short	0x00ff


	//----- nvinfo : EIATTR_EXTERNS
	.align		4
        /*0080*/ 	.byte	0x04, 0x0f
        /*0082*/ 	.short	(.L_7487 - .L_7486)


	//   ....[0]....
	.align		4
.L_7486:
        /*0084*/ 	.word	index@(__assertfail)


	//----- nvinfo : EIATTR_MERCURY_ISA_VERSION
	.align		4
.L_7487:
        /*0088*/ 	.byte	0x03, 0x5f
        /*008a*/ 	.short	0x0101


	//----- nvinfo : EIATTR_SYSCALL_OFFSETS
	.align		4
        /*008c*/ 	.byte	0x04, 0x46
        /*008e*/ 	.short	(.L_7489 - .L_7488)


	//   ....[0]....
.L_7488:
        /*0090*/ 	.word	0x00000f10


	//   ....[1]....
        /*0094*/ 	.word	0x00001e20


	//   ....[2]....
        /*0098*/ 	.word	0x00002d40


	//   ....[3]....
        /*009c*/ 	.word	0x00003c30


	//   ....[4]....
        /*00a0*/ 	.word	0x00004c90


	//   ....[5]....
        /*00a4*/ 	.word	0x00005c90


	//   ....[6]....
        /*00a8*/ 	.word	0x00006c80


	//   ....[7]....
        /*00ac*/ 	.word	0x00007c70


	//----- nvinfo : EIATTR_EXIT_INSTR_OFFSETS
	.align		4
.L_7489:
        /*00b0*/ 	.byte	0x04, 0x1c
        /*00b2*/ 	.short	(.L_7491 - .L_7490)


	//   ....[0]....
.L_7490:
        /*00b4*/ 	.word	0x00006d60


	//   ....[1]....
        /*00b8*/ 	.word	0x00006e90


	//   ....[2]....
        /*00bc*/ 	.word	0x00006eb0


	//   ....[3]....
        /*00c0*/ 	.word	0x00006f70


	//   ....[4]....
        /*00c4*/ 	.word	0x00006fb0


	//   ....[5]....
        /*00c8*/ 	.word	0x00006ff0


	//   ....[6]....
        /*00cc*/ 	.word	0x00007080


	//   ....[7]....
        /*00d0*/ 	.word	0x000070c0


	//   ....[8]....
        /*00d4*/ 	.word	0x00007160


	//   ....[9]....
        /*00d8*/ 	.word	0x000071b0


	//   ....[10]....
        /*00dc*/ 	.word	0x00007200


	//   ....[11]....
        /*00e0*/ 	.word	0x000072c0


	//   ....[12]....
        /*00e4*/ 	.word	0x00007320


	//   ....[13]....
        /*00e8*/ 	.word	0x000074b0


	//   ....[14]....
        /*00ec*/ 	.word	0x00007610


	//   ....[15]....
        /*00f0*/ 	.word	0x00007650


	//   ....[16]....
        /*00f4*/ 	.word	0x00007710


	//   ....[17]....
        /*00f8*/ 	.word	0x00007890


	//   ....[18]....
        /*00fc*/ 	.word	0x00007a10


	//   ....[19]....
        /*0100*/ 	.word	0x00007b70


	//   ....[20]....
        /*0104*/ 	.word	0x00007c80


	//   ....[21]....
        /*0108*/ 	.word	0x00007ce0


	//   ....[22]....
        /*010c*/ 	.word	0x00007d20


	//----- nvinfo : EIATTR_MAX_THREADS
	.align		4
.L_7491:
        /*0110*/ 	.byte	0x04, 0x05
        /*0112*/ 	.short	(.L_7493 - .L_7492)
.L_7492:
        /*0114*/ 	.word	0x00000080
        /*0118*/ 	.word	0x00000001
        /*011c*/ 	.word	0x00000001


	//----- nvinfo : EIATTR_CRS_STACK_SIZE
	.align		4
.L_7493:
        /*0120*/ 	.byte	0x04, 0x1e
        /*0122*/ 	.short	(.L_7495 - .L_7494)
.L_7494:
        /*0124*/ 	.word	0x00000000


	//----- nvinfo : EIATTR_CBANK_PARAM_SIZE
	.align		4
.L_7495:
        /*0128*/ 	.byte	0x03, 0x19
        /*012a*/ 	.short	0x0034


	//----- nvinfo : EIATTR_PARAM_CBANK
	.align		4
        /*012c*/ 	.byte	0x04, 0x0a
        /*012e*/ 	.short	(.L_7497 - .L_7496)
	.align		4
.L_7496:
        /*0130*/ 	.word	index@(.nv.constant0._ZN2at6native27unrolled_elementwise_kernelIZNS0_50_GLOBAL__N__2680c7bb_12_PowKernel_cu_140f0503_289629pow_tensor_scalar_kernel_implIaaEEvRNS_18TensorIteratorBaseET0_EUlaE_St5arrayIPcLm2EELi4E23TrivialOffsetCalculatorILi1EjESC_NS0_6memory12LoadWithCastILi1EEENSD_13StoreWithCastILi1EEEEEviT_S6_T2_T3_T4_T5_)
        /*0134*/ 	.short	0x0210
        /*0136*/ 	.short	0x0034


	//----- nvinfo : EIATTR_SW_WAR
	.align		4
.L_7497:
        /*0138*/ 	.byte	0x04, 0x36
        /*013a*/ 	.short	(.L_7499 - .L_7498)
.L_7498:
        /*013c*/ 	.word	0x00000008
.L_7499:


//--------------------- .nv.info._ZN2at6native18elementwise_kernelILi128ELi4EZNS0_22gpu_kernel_impl_nocastIZNS0_50_GLOBAL__N__2680c7bb_12_PowKernel_cu_140f0503_289629pow_tensor_scalar_kernel_implIaaEEvRNS_18TensorIteratorBaseET0_EUlaE_EEvS6_RKT_EUliE_EEviT1_ --------------------------
	.section	.nv.info._ZN2at6native18elementwise_kernelILi128ELi4EZNS0_22gpu_kernel_impl_nocastIZNS0_50_GLOBAL__N__2680c7bb_12_PowKernel_cu_140f0503_289629pow_tensor_scalar_kernel_implIaaEEvRNS_18TensorIteratorBaseET0_EUlaE_EEvS6_RKT_EUliE_EEviT1_,"",@"SHT_CUDA_INFO"
	.sectionflags	@""
	.align	4


	//----- nvinfo : EIATTR_CUDA_API_VERSION
	.align		4
        /*0000*/ 	.byte	0x04, 0x37
        /*0002*/ 	.short	(.L_7501 - .L_7500)
.L_7500:
        /*0004*/ 	.word	0x00000082


	//----- nvinfo : EIATTR_KPARAM_INFO
	.align		4
.L_7501:
        /*0008*/ 	.byte	0x04, 0x17
        /*000a*/ 	.short	(.L_7503 - .L_7502)
.L_7502:
        /*000c*/ 	.word	0x00000000
        /*0010*/ 	.short	0x0001
        /*0012*/ 	.short	0x0008
        /*0014*/ 	.byte	0x00, 0xf0, 0x61, 0x08


	//----- nvinfo : EIATTR_KPARAM_INFO
	.align		4
.L_7503:
        /*0018*/ 	.byte	0x04, 0x17
        /*001a*/ 	.short	(.L_7505 - .L_7504)
.L_7504:
        /*001c*/ 	.word	0x00000000
        /*0020*/ 	.short	0x0000
        /*0022*/ 	.short	0x0000
        /*0024*/ 	.byte	0x00, 0xf0, 0x11, 0x00


	//----- nvinfo : EIATTR_SPARSE_MMA_MASK
	.align		4
.L_7505:
        /*0028*/ 	.byte	0x03, 0x50
        /*002a*/ 	.short	0x0000


	//----- nvinfo : EIATTR_MAXREG_COUNT
	.align		4
        /*002c*/ 	.byte	0x03, 0x1b
        /*002e*/ 	.short	0x0080


	//----- nvinfo : EIATTR_MERCURY_ISA_VERSION
	.align		4
        /*0030*/ 	.byte	0x03, 0x5f
        /*0032*/ 	.short	0x0101


	//----- nvinfo : EIATTR_EXIT_INSTR_OFFSETS
	.align		4
        /*0034*/ 	.byte	0x04, 0x1c
        /*0036*/ 	.short	(.L_7507 - .L_7506)


	//   ....[0]....
.L_7506:
        /*0038*/ 	.word	0x00003b90


	//   ....[1]....
        /*003c*/ 	.word	0x00004f10


	//----- nvinfo : EIATTR_MAX_THREADS
	.align		4
.L_7507:
        /*0040*/ 	.byte	0x04, 0x05
        /*0042*/ 	.short	(.L_7509 - .L_7508)
.L_7508:
        /*0044*/ 	.word	0x00000080
        /*0048*/ 	.word	0x00000001
        /*004c*/ 	.word	0x00000001


	//----- nvinfo : EIATTR_CRS_STACK_SIZE
	.align		4
.L_7509:
        /*0050*/ 	.byte	0x04, 0x1e
        /*0052*/ 	.short	(.L_7511 - .L_7510)
.L_7510:
        /*0054*/ 	.word	0x00000000


	//----- nvinfo : EIATTR_CBANK_PARAM_SIZE
	.align		4
.L_7511:
        /*0058*/ 	.byte	0x03, 0x19
        /*005a*/ 	.short	0x0220


	//----- nvinfo : EIATTR_PARAM_CBANK
	.align		4
        /*005c*/ 	.byte	0x04, 0x0a
        /*005e*/ 	.short	(.L_7513 - .L_7512)
	.align		4
.L_7512:
        /*0060*/ 	.word	index@(.nv.constant0._ZN2at6native18elementwise_kernelILi128ELi4EZNS0_22gpu_kernel_impl_nocastIZNS0_50_GLOBAL__N__2680c7bb_12_PowKernel_cu_140f0503_289629pow_tensor_scalar_kernel_implIaaEEvRNS_18TensorIteratorBaseET0_EUlaE_EEvS6_RKT_EUliE_EEviT1_)
        /*0064*/ 	.short	0x0210
        /*0066*/ 	.short	0x0220


	//----- nvinfo : EIATTR_SW_WAR
	.align		4
.L_7513:
        /*0068*/ 	.byte	0x04, 0x36
        /*006a*/ 	.short	(.L_7515 - .L_7514)
.L_7514:
        /*006c*/ 	.word	0x00000008
.L_7515:


//--------------------- .nv.info._ZN2at6native27unrolled_elementwise_kernelIZNS0_50_GLOBAL__N__2680c7bb_12_PowKernel_cu_140f0503_289629pow_tensor_scalar_kernel_implIaaEEvRNS_18TensorIteratorBaseET0_EUlaE_St5arrayIPcLm2EELi4E23TrivialOffsetCalculatorILi1EjESC_NS0_6memory15LoadWithoutCastENSD_16StoreWithoutCastEEEviT_S6_T2_T3_T4_T5_ --------------------------
	.section	.nv.info._ZN2at6native27unrolled_elementwise_kernelIZNS0_50_GLOBAL__N__2680c7bb_12_PowKernel_cu_140f0503_289629pow_tensor_scalar_kernel_implIaaEEvRNS_18TensorIteratorBaseET0_EUlaE_St5arrayIPcLm2EELi4E23TrivialOffsetCalculatorILi1EjESC_NS0_6memory15LoadWithoutCastENSD_16StoreWithoutCastEEEviT_S6_T2_T3_T4_T5_,"",@"SHT_CUDA_INFO"
	.sectionflags	@""
	.align	4


	//----- nvinfo : EIATTR_CUDA_API_VERSION
	.align		4
        /*0000*/ 	.byte	0x04, 0x37
        /*0002*/ 	.short	(.L_7517 - .L_7516)
.L_7516:
        /*0004*/ 	.word	0x00000082


	//----- nvinfo : EIATTR_KPARAM_INFO
	.align		4
.L_7517:
        /*0008*/ 	.byte	0x04, 0x17
        /*000a*/ 	.short	(.L_7519 - .L_7518)
.L_7518:
        /*000c*/ 	.word	0x00000000
        /*0010*/ 	.short	0x0006
        /*0012*/ 	.short	0x0023
        /*0014*/ 	.byte	0x00, 0xf0, 0x05, 0x00


	//----- nvinfo : EIATTR_KPARAM_INFO
	.align		4
.L_7519:
        /*0018*/ 	.byte	0x04, 0x17
        /*001a*/ 	.short	(.L_7521 - .L_7520)
.L_7520:
        /*001c*/ 	.word	0x00000000
        /*0020*/ 	.short	0x0005
        /*0022*/ 	.short	0x0022
        /*0024*/ 	.byte	0x00, 0xf0, 0x05, 0x00


	//----- nvinfo : EIATTR_KPARAM_INFO
	.align		4
.L_7521:
        /*0028*/ 	.byte	0x04, 0x17
        /*002a*/ 	.short	(.L_7523 - .L_7522)
.L_7522:
        /*002c*/ 	.word	0x00000000
        /*0030*/ 	.short	0x0004
        /*0032*/ 	.short	0x0021
        /*0034*/ 	.byte	0x00, 0xf0, 0x05, 0x00


	//----- nvinfo : EIATTR_KPARAM_INFO
	.align		4
.L_7523:
        /*0038*/ 	.byte	0x04, 0x17
        /*003a*/ 	.short	(.L_7525 - .L_7524)
.L_7524:
        /*003c*/ 	.word	0x00000000
        /*0040*/ 	.short	0x0003
        /*0042*/ 	.short	0x0020
        /*0044*/ 	.byte	0x00, 0xf0, 0x05, 0x00


	//----- nvinfo : EIATTR_KPARAM_INFO
	.align		4
.L_7525:
        /*0048*/ 	.byte	0x04, 0x17
        /*004a*/ 	.short	(.L_7527 - .L_7526)
.L_7526:
        /*004c*/ 	.word	0x00000000
        /*0050*/ 	.short	0x0002
        /*0052*/ 	.short	0x0010
        /*0054*/ 	.byte	0x00, 0xf0, 0x41, 0x00


	//----- nvinfo : EIATTR_KPARAM_INFO
	.align		4
.L_7527:
        /*0058*/ 	.byte	0x04, 0x17
        /*005a*/ 	.short	(.L_7529 - .L_7528)
.L_7528:
        /*005c*/ 	.word	0x00000000
        /*0060*/ 	.short	0x0001
        /*0062*/ 	.short	0x0008
        /*0064*/ 	.byte	0x00, 0xf0, 0x21, 0x00


	//----- nvinfo : EIATTR_KPARAM_INFO
	.align		4
.L_7529:
        /*0068*/ 	.byte	0x04, 0x17
        /*006a*/ 	.short	(.L_7531 - .L_7530)
.L_7530:
        /*006c*/ 	.word	0x00000000
        /*0070*/ 	.short	0x0000
        /*0072*/ 	.short	0x0000
        /*0074*/ 	.byte	0x00, 0xf0, 0x11, 0x00


	//----- nvinfo : EIATTR_SPARSE_MMA_MASK
	.align		4
.L_7531:
        /*0078*/ 	.byte	0x03, 0x50
        /*007a*/ 	.short	0x0000


	//----- nvinfo : EIATTR_MAXREG_COUNT
	.align		4
        /*007c*/ 	.byte	0x03, 0x1b
        /*007e*/ 	.short	0x00ff


	//----- nvinfo : EIATTR_MERCURY_ISA_VERSION
	.align		4
        /*0080*/ 	.byte	0x03, 0x5f
        /*0082*/ 	.short	0x0101


	//----- nvinfo : EIATTR_EXIT_INSTR_OFFSETS
	.align		4
        /*0084*/ 	.byte	0x04, 0x1c
        /*0086*/ 	.short	(.L_7533 - .L_7532)


	//   ....[0]....
.L_7532:
        /*0088*/ 	.word	0x00000480


	//   ....[1]....
        /*008c*/ 	.word	0x00000500


	//----- nvinfo : EIATTR_MAX_THREADS
	.align		4
.L_7533:
        /*0090*/ 	.byte	0x04, 0x05
        /*0092*/ 	.short	(.L_7535 - .L_7534)
.L_7534:
        /*0094*/ 	.word	0x00000080
        /*0098*/ 	.word	0x00000001
        /*009c*/ 	.word	0x00000001


	//----- nvinfo : EIATTR_CRS_STACK_SIZE
	.align		4
.L_7535:
        /*00a0*/ 	.byte	0x04, 0x1e
        /*00a2*/ 	.short	(.L_7537 - .L_7536)
.L_7536:
        /*00a4*/ 	.word	0x00000000


	//----- nvinfo : EIATTR_CBANK_PARAM_SIZE
	.align		4
.L_7537:
        /*00a8*/ 	.byte	0x03, 0x19
        /*00aa*/ 	.short	0x0024


	//----- nvinfo : EIATTR_PARAM_CBANK
	.align		4
        /*00ac*/ 	.byte	0x04, 0x0a
        /*00ae*/ 	.short	(.L_7539 - .L_7538)
	.align		4
.L_7538:
        /*00b0*/ 	.word	index@(.nv.constant0._ZN2at6native27unrolled_elementwise_kernelIZNS0_50_GLOBAL__N__2680c7bb_12_PowKernel_cu_140f0503_289629pow_tensor_scalar_kernel_implIaaEEvRNS_18TensorIteratorBaseET0_EUlaE_St5arrayIPcLm2EELi4E23TrivialOffsetCalculatorILi1EjESC_NS0_6memory15LoadWithoutCastENSD_16StoreWithoutCastEEEviT_S6_T2_T3_T4_T5_)
        /*00b4*/ 	.short	0x0210
        /*00b6*/ 	.short	0x0024


	//----- nvinfo : EIATTR_SW_WAR
	.align		4
.L_7539:
        /*00b8*/ 	.byte	0x04, 0x36
        /*00ba*/ 	.short	(.L_7541 - .L_7540)
.L_7540:
        /*00bc*/ 	.word	0x00000008
.L_7541:


//--------------------- .nv.info._ZN2at6native29vectorized_elementwise_kernelILi2EZNS0_50_GLOBAL__N__2680c7bb_12_PowKernel_cu_140f0503_289629pow_tensor_scalar_kernel_implIaaEEvRNS_18TensorIteratorBaseET0_EUlaE_St5arrayIPcLm2EEEEviS6_T1_ --------------------------
	.section	.nv.info._ZN2at6native29vectorized_elementwise_kernelILi2EZNS0_50_GLOBAL__N__2680c7bb_12_PowKernel_cu_140f0503_289629pow_tensor_scalar_kernel_implIaaEEvRNS_18TensorIteratorBaseET0_EUlaE_St5arrayIPcLm2EEEEviS6_T1_,"",@"SHT_CUDA_INFO"
	.sectionflags	@""
	.align	4


	//----- nvinfo : EIATTR_CUDA_API_VERSION
	.align		4
        /*0000*/ 	.byte	0x04, 0x37
        /*0002*/ 	.short	(.L_7543 - .L_7542)
.L_7542:
        /*0004*/ 	.word	0x00000082


	//----- nvinfo : EIATTR_KPARAM_INFO
	.align		4
.L_7543:
        /*0008*/ 	.byte	0x04, 0x17
        /*000a*/ 	.short	(.L_7545 - .L_7544)
.L_7544:
        /*000c*/ 	.word	0x00000000
        /*0010*/ 	.short	0x0002
        /*0012*/ 	.short	0x0010
        /*0014*/ 	.byte	0x00, 0xf0, 0x41, 0x00


	//----- nvinfo : EIATTR_KPARAM_INFO
	.align		4
.L_7545:
        /*0018*/ 	.byte	0x04, 0x17
        /*001a*/ 	.short	(.L_7547 - .L_7546)
.L_7546:
        /*001c*/ 	.word	0x00000000
        /*0020*/ 	.short	0x0001
        /*0022*/ 	.short	0x0008
        /*0024*/ 	.byte	0x00, 0xf0, 0x21, 0x00


	//----- nvinfo : EIATTR_KPARAM_INFO
	.align		4
.L_7547:
        /*0028*/ 	.byte	0x04, 0x17
        /*002a*/ 	.short	(.L_7549 - .L_7548)
.L_7548:
        /*002c*/ 	.word	0x00000000
        /*0030*/ 	.short	0x0000
        /*0032*/ 	.short	0x0000
        /*0034*/ 	.byte	0x00, 0xf0, 0x11, 0x00


	//----- nvinfo : EIATTR_SPARSE_MMA_MASK
	.align		4
.L_7549:
        /*0038*/ 	.byte	0x03, 0x50
        /*003a*/ 	.short	0x0000


	//----- nvinfo : EIATTR_MAXREG_COUNT
	.align		4
        /*003c*/ 	.byte	0x03, 0x1b
        /*003e*/ 	.short	0x00ff


	//----- nvinfo : EIATTR_MERCURY_ISA_VERSION
	.align		4
        /*0040*/ 	.byte	0x03, 0x5f
        /*0042*/ 	.short	0x0101


	//----- nvinfo : EIATTR_EXIT_INSTR_OFFSETS
	.align		4
        /*0044*/ 	.byte	0x04, 0x1c
        /*0046*/ 	.short	(.L_7551 - .L_7550)


	//   ....[0]....
.L_7550:
        /*0048*/ 	.word	0x00000340


	//   ....[1]....
        /*004c*/ 	.word	0x00000c50


	//   ....[2]....
        /*0050*/ 	.word	0x00000cd0


	//----- nvinfo : EIATTR_MAX_THREADS
	.align		4
.L_7551:
        /*0054*/ 	.byte	0x04, 0x05
        /*0056*/ 	.short	(.L_7553 - .L_7552)
.L_7552:
        /*0058*/ 	.word	0x00000080
        /*005c*/ 	.word	0x00000001
        /*0060*/ 	.word	0x00000001


	//----- nvinfo : EIATTR_CRS_STACK_SIZE
	.align		4
.L_7553:
        /*0064*/ 	.byte	0x04, 0x1e
        /*0066*/ 	.short	(.L_7555 - .L_7554)
.L_7554:
        /*0068*/ 	.word	0x00000000


	//----- nvinfo : EIATTR_CBANK_PARAM_SIZE
	.align		4
.L_7555:
        /*006c*/ 	.byte	0x03, 0x19
        /*006e*/ 	.short	0x0020


	//----- nvinfo : EIATTR_PARAM_CBANK
	.align		4
        /*0070*/ 	.byte	0x04, 0x0a
        /*0072*/ 	.short	(.L_7557 - .L_7556)
	.align		4
.L_7556:
        /*0074*/ 	.word	index@(.nv.constant0._ZN2at6native29vectorized_elementwise_kernelILi2EZNS0_50_GLOBAL__N__2680c7bb_12_PowKernel_cu_140f0503_289629pow_tensor_scalar_kernel_implIaaEEvRNS_18TensorIteratorBaseET0_EUlaE_St5arrayIPcLm2EEEEviS6_T1_)
        /*0078*/ 	.short	0x0210
        /*007a*/ 	.short	0x0020


	//----- nvinfo : EIATTR_SW_WAR
	.align		4
.L_7557:
        /*007c*/ 	.byte	0x04, 0x36
        /*007e*/ 	.short	(.L_7559 - .L_7558)
.L_7558:
        /*0080*/ 	.word	0x00000008
.L_7559:


//--------------------- .nv.info._ZN2at6native29vectorized_elementwise_kernelILi4EZNS0_50_GLOBAL__N__2680c7bb_12_PowKernel_cu_140f0503_289629pow_tensor_scalar_kernel_implIaaEEvRNS_18TensorIteratorBaseET0_EUlaE_St5arrayIPcLm2EEEEviS6_T1_ --------------------------
	.section	.nv.info._ZN2at6native29vectorized_elementwise_kernelILi4EZNS0_50_GLOBAL__N__2680c7bb_12_PowKernel_cu_140f0503_289629pow_tensor_scalar_kernel_implIaaEEvRNS_18TensorIteratorBaseET0_EUlaE_St5arrayIPcLm2EEEEviS6_T1_,"",@"SHT_CUDA_INFO"
	.sectionflags	@""
	.align	4


	//----- nvinfo : EIATTR_CUDA_API_VERSION
	.align		4
        /*0000*/ 	.byte	0x04, 0x37
        /*0002*/ 	.short	(.L_7561 - .L_7560)
.L_7560:
        /*0004*/ 	.word	0x00000082


	//----- nvinfo : EIATTR_KPARAM_INFO
	.align		4
.L_7561:
        /*0008*/ 	.byte	0x04, 0x17
        /*000a*/ 	.short	(.L_7563 - .L_7562)
.L_7562:
        /*000c*/ 	.word	0x00000000
        /*0010*/ 	.short	0x0002
        /*0012*/ 	.short	0x0010
        /*0014*/ 	.byte	0x00, 0xf0, 0x41, 0x00


	//----- nvinfo : EIATTR_KPARAM_INFO
	.align		4
.L_7563:
        /*0018*/ 	.byte	0x04, 0x17
        /*001a*/ 	.short	(.L_7565 - .L_7564)
.L_7564:
        /*001c*/ 	.word	0x00000000
        /*0020*/ 	.short	0x0001
        /*0022*/ 	.short	0x0008
        /*0024*/ 	.byte	0x00, 0xf0, 0x21, 0x00


	//----- nvinfo : EIATTR_KPARAM_INFO
	.align		4
.L_7565:
        /*0028*/ 	.byte	0x04, 0x17
        /*002a*/ 	.short	(.L_7567 - .L_7566)
.L_7566:
        /*002c*/ 	.word	0x00000000
        /*0030*/ 	.short	0x0000
        /*0032*/ 	.short	0x0000
        /*0034*/ 	.byte	0x00, 0xf0, 0x11, 0x00


	//----- nvinfo : EIATTR_SPARSE_MMA_MASK
	.align		4
.L_7567:
        /*0038*/ 	.byte	0x03, 0x50
        /*003a*/ 	.short	0x0000


	//----- nvinfo : EIATTR_MAXREG_COUNT
	.align		4
        /*003c*/ 	.byte	0x03, 0x1b
        /*003e*/ 	.short	0x00ff


	//----- nvinfo : EIATTR_MERCURY_ISA_VERSION
	.align		4
        /*0040*/ 	.byte	0x03, 0x5f
        /*0042*/ 	.short	0x0101


	//----- nvinfo : EIATTR_EXIT_INSTR_OFFSETS
	.align		4
        /*0044*/ 	.byte	0x04, 0x1c
        /*0046*/ 	.short	(.L_7569 - .L_7568)


	//   ....[0]....
.L_7568:
        /*0048*/ 	.word	0x00000300


	//   ....[1]....
        /*004c*/ 	.word	0x00000c10


	//   ....[2]....
        /*0050*/ 	.word	0x00000c90


	//----- nvinfo : EIATTR_MAX_THREADS
	.align		4
.L_7569:
        /*0054*/ 	.byte	0x04, 0x05
        /*0056*/ 	.short	(.L_7571 - .L_7570)
.L_7570:
        /*0058*/ 	.word	0x00000080
        /*005c*/ 	.word	0x00000001
        /*0060*/ 	.word	0x00000001


	//----- nvinfo : EIATTR_CRS_STACK_SIZE
	.align		4
.L_7571:
        /*0064*/ 	.byte	0x04, 0x1e
        /*0066*/ 	.short	(.L_7573 - .L_7572)
.L_7572:
        /*0068*/ 	.word	0x00000000


	//----- nvinfo : EIATTR_CBANK_PARAM_SIZE
	.align		4
.L_7573:
        /*006c*/ 	.byte	0x03, 0x19
        /*006e*/ 	.short	0x0020


	//----- nvinfo : EIATTR_PARAM_CBANK
	.align		4
        /*0070*/ 	.byte	0x04, 0x0a
        /*0072*/ 	.short	(.L_7575 - .L_7574)
	.align		4
.L_7574:
        /*0074*/ 	.word	index@(.nv.constant0._ZN2at6native29vectorized_elementwise_kernelILi4EZNS0_50_GLOBAL__N__2680c7bb_12_PowKernel_cu_140f0503_289629pow_tensor_scalar_kernel_implIaaEEvRNS_18TensorIteratorBaseET0_EUlaE_St5arrayIPcLm2EEEEviS6_T1_)
        /*0078*/ 	.short	0x0210
        /*007a*/ 	.short	0x0020


	//----- nvinfo : EIATTR_SW_WAR
	.align		4
.L_7575:
        /*007c*/ 	.byte	0x04, 0x36
        /*007e*/ 	.short	(.L_7577 - .L_7576)
.L_7576:
        /*0080*/ 	.word	0x00000008
.L_7577:


//--------------------- .nv.info._ZN2at6native29vectorized_elementwise_kernelILi8EZNS0_50_GLOBAL__N__2680c7bb_12_PowKernel_cu_140f0503_289629pow_tensor_scalar_kernel_implIaaEEvRNS_18TensorIteratorBaseET0_EUlaE_St5arrayIPcLm2EEEEviS6_T1_ --------------------------
	.section	.nv.info._ZN2at6native29vectorized_elementwise_kernelILi8EZNS0_50_GLOBAL__N__2680c7bb_12_PowKernel_cu_140f0503_289629pow_tensor_scalar_kernel_implIaaEEvRNS_18TensorIteratorBaseET0_EUlaE_St5arrayIPcLm2EEEEviS6_T1_,"",@"SHT_CUDA_INFO"
	.sectionflags	@""
	.align	4


	//----- nvinfo : EIATTR_CUDA_API_VERSION
	.align		4
        /*0000*/ 	.byte	0x04, 0x37
        /*0002*/ 	.short	(.L_7579 - .L_7578)
.L_7578:
        /*0004*/ 	.word	0x00000082


	//----- nvinfo : EIATTR_KPARAM_INFO
	.align		4
.L_7579:
        /*0008*/ 	.byte	0x04, 0x17
        /*000a*/ 	.short	(.L_7581 - .L_7580)
.L_7580:
        /*000c*/ 	.word	0x00000000
        /*0010*/ 	.short	0x0002
        /*0012*/ 	.short	0x0010
        /*0014*/ 	.byte	0x00, 0xf0, 0x41, 0x00


	//----- nvinfo : EIATTR_KPARAM_INFO
	.align		4
.L_7581:
        /*0018*/ 	.byte	0x04, 0x17
        /*001a*/ 	.short	(.L_7583 - .L_7582)
.L_7582:
        /*001c*/ 	.word	0x00000000
        /*0020*/ 	.short	0x0001
        /*0022*/ 	.short	0x0008
        /*0024*/ 	.byte	0x00, 0xf0, 0x21, 0x00


	//----- nvinfo : EIATTR_KPARAM_INFO
	.align		4
.L_7583:
        /*0028*/ 	.byte	0x04, 0x17
        /*002a*/ 	.short	(.L_7585 - .L_7584)
.L_7584:
        /*002c*/ 	.word	0x00000000
        /*0030*/ 	.short	0x0000
        /*0032*/ 	.short	0x0000
        /*0034*/ 	.byte	0x00, 0xf0, 0x11, 0x00


	//----- nvinfo : EIATTR_SPARSE_MMA_MASK
	.align		4
.L_7585:
        /*0038*/ 	.byte	0x03, 0x50
        /*003a*/ 	.short	0x0000


	//----- nvinfo : EIATTR_MAXREG_COUNT
	.align		4
        /*003c*/ 	.byte	0x03, 0x1b
        /*003e*/ 	.short	0x00ff


	//----- nvinfo : EIATTR_MERCURY_ISA_VERSION
	.align		4
        /*0040*/ 	.byte	0x03, 0x5f
        /*0042*/ 	.short	0x0101


	//----- nvinfo : EIATTR_EXIT_INSTR_OFFSETS
	.align		4
        /*0044*/ 	.byte	0x04, 0x1c
        /*0046*/ 	.short	(.L_7587 - .L_7586)


	//   ....[0]....
.L_7586:
        /*0048*/ 	.word	0x00000410


	//   ....[1]....
        /*004c*/ 	.word	0x00000d20


	//   ....[2]....
        /*0050*/ 	.word	0x00000da0


	//----- nvinfo : EIATTR_MAX_THREADS
	.align		4
.L_7587:
        /*0054*/ 	.byte	0x04, 0x05
        /*0056*/ 	.short	(.L_7589 - .L_7588)
.L_7588:
        /*0058*/ 	.word	0x00000080
        /*005c*/ 	.word	0x00000001
        /*0060*/ 	.word	0x00000001


	//----- nvinfo : EIATTR_CRS_STACK_SIZE
	.align		4
.L_7589:
        /*0064*/ 	.byte	0x04, 0x1e
        /*0066*/ 	.short	(.L_7591 - .L_7590)
.L_7590:
        /*0068*/ 	.word	0x00000000


	//----- nvinfo : EIATTR_CBANK_PARAM_SIZE
	.align		4
.L_7591:
        /*006c*/ 	.byte	0x03, 0x19
        /*006e*/ 	.short	0x0020


	//----- nvinfo : EIATTR_PARAM_CBANK
	.align		4
        /*0070*/ 	.byte	0x04, 0x0a
        /*0072*/ 	.short	(.L_7593 - .L_7592)
	.align		4
.L_7592:
        /*0074*/ 	.word	index@(.nv.constant0._ZN2at6native29vectorized_elementwise_kernelILi8EZNS0_50_GLOBAL__N__2680c7bb_12_PowKernel_cu_140f0503_289629pow_tensor_scalar_kernel_implIaaEEvRNS_18TensorIteratorBaseET0_EUlaE_St5arrayIPcLm2EEEEviS6_T1_)
        /*0078*/ 	.short	0x0210
        /*007a*/ 	.short	0x0020


	//----- nvinfo : EIATTR_SW_WAR
	.align		4
.L_7593:
        /*007c*/ 	.byte	0x04, 0x36
        /*007e*/ 	.short	(.L_7595 - .L_7594)
.L_7594:
        /*0080*/ 	.word	0x00000008
.L_7595:


//--------------------- .nv.info._ZN2at6native18elementwise_kernelILi128ELi4EZNS0_15gpu_kernel_implIZNS0_50_GLOBAL__N__2680c7bb_12_PowKernel_cu_140f0503_289629pow_tensor_scalar_kernel_implIhhEEvRNS_18TensorIteratorBaseET0_EUlhE2_EEvS6_RKT_EUliE_EEviT1_ --------------------------
	.section	.nv.info._ZN2at6native18elementwise_kernelILi128ELi4EZNS0_15gpu_kernel_implIZNS0_50_GLOBAL__N__2680c7bb_12_PowKernel_cu_140f0503_289629pow_tensor_scalar_kernel_implIhhEEvRNS_18TensorIteratorBaseET0_EUlhE2_EEvS6_RKT_EUliE_EEviT1_,"",@"SHT_CUDA_INFO"
	.sectionflags	@""
	.align	4


	//----- nvinfo : EIATTR_CUDA_API_VERSION
	.align		4
        /*0000*/ 	.byte	0x04, 0x37
        /*0002*/ 	.short	(.L_7597 - .L_7596)
.L_7596:
        /*0004*/ 	.word	0x00000082


	//----- nvinfo : EIATTR_KPARAM_INFO
	.align		4
.L_7597:
        /*0008*/ 	.byte	0x04, 0x17
        /*000a*/ 	.short	(.L_7599 - .L_7598)
.L_7598:
        /*000c*/ 	.word	0x00000000
        /*0010*/ 	.short	0x0001
        /*0012*/ 	.short	0x0008
        /*0014*/ 	.byte	0x00, 0xf0, 0xa1, 0x08


	//----- nvinfo : EIATTR_KPARAM_INFO
	.align		4
.L_7599:
        /*0018*/ 	.byte	0x04, 0x17
        /*001a*/ 	.short	(.L_7601 - .L_7600)
.L_7600:
        /*001c*/ 	.word	0x00000000
        /*0020*/ 	.short	0x0000
        /*0022*/ 	.short	0x0000
        /*0024*/ 	.byte	0x00, 0xf0, 0x11, 0x00


	//----- nvinfo : EIATTR_SPARSE_MMA_MASK
	.align		4
.L_7601:
        /*0028*/ 	.byte	0x03, 0x50
        /*002a*/ 	.short	0x0000


	//----- nvinfo : EIATTR_MAXREG_COUNT
	.align		4
        /*002c*/ 	.byte	0x03, 0x1b
        /*002e*/ 	.short	0x0080


	//----- nvinfo : EIATTR_EXTERNS
	.align		4
        /*0030*/ 	.byte	0x04, 0x0f
        /*0032*/ 	.short	(.L_7603 - .L_7602)


	//   ....[0]....
	.align		4
.L_7602:
        /*0034*/ 	.word	index@(__assertfail)


	//----- nvinfo : EIATTR_MERCURY_ISA_VERSION
	.align		4
.L_7603:
        /*0038*/ 	.byte	0x03, 0x5f
        /*003a*/ 	.short	0x0101


	//----- nvinfo : EIATTR_SYSCALL_OFFSETS
	.align		4
        /*003c*/ 	.byte	0x04, 0x46
        /*003e*/ 	.short	(.L_7605 - .L_7604)


	//   ....[0]....
.L_7604:
        /*0040*/ 	.word	0x00002220


	//   ....[1]....
        /*0044*/ 	.word	0x000032d0


	//   ....[2]....
        /*0048*/ 	.word	0x00005540


	//   ....[3]....
        /*004c*/ 	.word	0x000065f0


	//   ....[4]....
        /*0050*/ 	.word	0x00008850


	//   ....[5]....
        /*0054*/ 	.word	0x00009900


	//   ....[6]....
        /*0058*/ 	.word	0x0000bb50


	//   ....[7]....
        /*005c*/ 	.word	0x0000cc00


	//----- nvinfo : EIATTR_EXIT_INSTR_OFFSETS
	.align		4
.L_7605:
        /*0060*/ 	.byte	0x04, 0x1c
        /*0062*/ 	.short	(.L_7607 - .L_7606)


	//   ....[0]....
.L_7606:
        /*0064*/ 	.word	0x000099c0


	//   ....[1]....
        /*0068*/ 	.word	0x0000bdf0


	//   ....[2]....
        /*006c*/ 	.word	0x0000be10


	//   ....[3]....
        /*0070*/ 	.word	0x0000beb0


	//   ....[4]....
        /*0074*/ 	.word	0x0000bee0


	//   ....[5]....
        /*0078*/ 	.word	0x0000bf10


	//   ....[6]....
        /*007c*/ 	.word	0x0000bfb0


	//   ....[7]....
        /*0080*/ 	.word	0x0000c000


	//   ....[8]....
        /*0084*/ 	.word	0x0000c0b0


	//   ....[9]....
        /*0088*/ 	.word	0x0000c110


	//   ....[10]....
        /*008c*/ 	.word	0x0000c150


	//   ....[11]....
        /*0090*/ 	.word	0x0000c210


	//   ....[12]....
        /*0094*/ 	.word	0x0000c260


	//   ....[13]....
        /*0098*/ 	.word	0x0000c400


	//   ....[14]....
        /*009c*/ 	.word	0x0000c570


	//   ....[15]....
        /*00a0*/ 	.word	0x0000c5c0


	//   ....[16]....
        /*00a4*/ 	.word	0x0000c670


	//   ....[17]....
        /*00a8*/ 	.word	0x0000c800


	//   ....[18]....
        /*00ac*/ 	.word	0x0000c990


	//   ....[19]....
        /*00b0*/ 	.word	0x0000cb00


	//   ....[20]....
        /*00b4*/ 	.word	0x0000cc10


	//   ....[21]....
        /*00b8*/ 	.word	0x0000cc50


	//   ....[22]....
        /*00bc*/ 	.word	0x0000cc80


	//----- nvinfo : EIATTR_MAX_THREADS
	.align		4
.L_7607:
        /*00c0*/ 	.byte	0x04, 0x05
        /*00c2*/ 	.short	(.L_7609 - .L_7608)
.L_7608:
        /*00c4*/ 	.word	0x00000080
        /*00c8*/ 	.word	0x00000001
        /*00cc*/ 	.word	0x00000001


	//----- nvinfo : EIATTR_CRS_STACK_SIZE
	.align		4
.L_7609:
        /*00d0*/ 	.byte	0x04, 0x1e
        /*00d2*/ 	.short	(.L_7611 - .L_7610)
.L_7610:
        /*00d4*/ 	.word	0x00000000


	//----- nvinfo : EIATTR_CBANK_PARAM_SIZE
	.align		4
.L_7611:
        /*00d8*/ 	.byte	0x03, 0x19
        /*00da*/ 	.short	0x0230


	//----- nvinfo : EIATTR_PARAM_CBANK
	.align		4
        /*00dc*/ 	.byte	0x04, 0x0a
        /*00de*/ 	.short	(.L_7613 - .L_7612)
	.align		4
.L_7612:
        /*00e0*/ 	.word	index@(.nv.constant0._ZN2at6native18elementwise_kernelILi128ELi4EZNS0_15gpu_kernel_implIZNS0_50_GLOBAL__N__2680c7bb_12_PowKernel_cu_140f0503_289629pow_tensor_scalar_kernel_implIhhEEvRNS_18TensorIteratorBaseET0_EUlhE2_EEvS6_RKT_EUliE_EEviT1_)
        /*00e4*/ 	.short	0x0210
        /*00e6*/ 	.short	0x0230


	//----- nvinfo : EIATTR_SW_WAR
	.align		4
.L_7613:
        /*00e8*/ 	.byte	0x04, 0x36
        /*00ea*/ 	.short	(.L_7615 - .L_7614)
.L_7614:
        /*00ec*/ 	.word	0x00000008
.L_7615:


//--------------------- .nv.info._ZN2at6native27unrolled_elementwise_kernelIZNS0_50_GLOBAL__N__2680c7bb_12_PowKernel_cu_140f0503_289629pow_tensor_scalar_kernel_implIhhEEvRNS_18TensorIteratorBaseET0_EUlhE2_St5arrayIPcLm2EELi4E23TrivialOffsetCalculatorILi1EjESC_NS0_6memory12LoadWithCastILi1EEENSD_13StoreWithCastILi1EEEEEviT_S6_T2_T3_T4_T5_ --------------------------
	.section	.nv.info._ZN2at6native27unrolled_elementwise_kernelIZNS0_50_GLOBAL__N__2680c7bb_12_PowKernel_cu_140f0503_289629pow_tensor_scalar_kernel_implIhhEEvRNS_18TensorIteratorBaseET0_EUlhE2_St5arrayIPcLm2EELi4E23TrivialOffsetCalculatorILi1EjESC_NS0_6memory12LoadWithCastILi1EEENSD_13StoreWithCastILi1EEEEEviT_S6_T2_T3_T4_T5_,"",@"SHT_CUDA_INFO"
	.sectionflags	@""
	.align	4


	//----- nvinfo : EIATTR_CUDA_API_VERSION
	.align		4
        /*0000*/ 	.byte	0x04, 0x37
        /*0002*/ 	.short	(.L_7617 - .L_7616)
.L_7616:
        /*0004*/ 	.word	0x00000082


	//----- nvinfo : EIATTR_KPARAM_INFO
	.align		4
.L_7617:
        /*0008*/ 	.byte	0x04, 0x17
        /*000a*/ 	.short	(.L_7619 - .L_7618)
.L_7618:
        /*000c*/ 	.word	0x00000000
        /*0010*/ 	.short	0x0006
        /*0012*/ 	.short	0x0034
        /*0014*/ 	.byte	0x00, 0xf0, 0x21, 0x00


	//----- nvinfo : EIATTR_KPARAM_INFO
	.align		4
.L_7619:
        /*0018*/ 	.byte	0x04, 0x17
        /*001a*/ 	.short	(.L_7621 - .L_7620)
.L_7620:
        /*001c*/ 	.word	0x00000000
        /*0020*/ 	.short	0x0005
        /*0022*/ 	.short	0x002c
        /*0024*/ 	.byte	0x00, 0xf0, 0x21, 0x00


	//----- nvinfo : EIATTR_KPARAM_INFO
	.align		4
.L_7621:
        /*0028*/ 	.byte	0x04, 0x17
        /*002a*/ 	.short	(.L_7623 - .L_7622)
.L_7622:
        /*002c*/ 	.word	0x00000000
        /*0030*/ 	.short	0x0004
        /*0032*/ 	.short	0x0029
        /*0034*/ 	.byte	0x00, 0xf0, 0x05, 0x00


	//----- nvinfo : EIATTR_KPARAM_INFO
	.align		4
.L_7623:
        /*0038*/ 	.byte	0x04, 0x17
        /*003a*/ 	.short	(.L_7625 - .L_7624)
.L_7624:
        /*003c*/ 	.word	0x00000000
        /*0040*/ 	.short	0x0003
        /*0042*/ 	.short	0x0028
        /*0044*/ 	.byte	0x00, 0xf0, 0x05, 0x00


	//----- nvinfo : EIATTR_KPARAM_INFO
	.align		4
.L_7625:
        /*0048*/ 	.byte	0x04, 0x17
        /*004a*/ 	.short	(.L_7627 - .L_7626)
.L_7626:
        /*004c*/ 	.word	0x00000000
        /*0050*/ 	.short	0x0002
        /*0052*/ 	.short	0x0018
        /*0054*/ 	.byte	0x00, 0xf0, 0x41, 0x00


	//----- nvinfo : EIATTR_KPARAM_INFO
	.align		4
.L_7627:
        /*0058*/ 	.byte	0x04, 0x17
        /*005a*/ 	.short	(.L_7629 - .L_7628)
.L_7628:
        /*005c*/ 	.word	0x00000000
        /*0060*/ 	.short	0x0001
        /*0062*/ 	.short	0x0008
        /*0064*/ 	.byte	0x00, 0xf0, 0x41, 0x00


	//----- nvinfo : EIATTR_KPARAM_INFO
	.align		4
.L_7629:
        /*0068*/ 	.byte	0x04, 0x17
        /*006a*/ 	.short	(.L_7631 - .L_7630)
.L_7630:
        /*006c*/ 	.word	0x00000000
        /*0070*/ 	.short	0x0000
        /*0072*/ 	.short	0x0000
        /*0074*/ 	.byte	0x00, 0xf0, 0x11, 0x00


	//----- nvinfo : EIATTR_SPARSE_MMA_MASK
	.align		4
.L_7631:
        /*0078*/ 	.byte	0x03, 0x50
        /*007a*/ 	.short	0x0000


	//----- nvinfo : EIATTR_MAXREG_COUNT
	.align		4
        /*007c*/ 	.byte	0x03, 0x1b
        /*007e*/ 	.short	0x00ff


	//----- nvinfo : EIATTR_EXTERNS
	.align		4
        /*0080*/ 	.byte	0x04, 0x0f
        /*0082*/ 	.short	(.L_7633 - .L_7632)


	//   ....[0]....
	.align		4
.L_7632:
        /*0084*/ 	.word	index@(__assertfail)


	//----- nvinfo : EIATTR_MERCURY_ISA_VERSION
	.align		4
.L_7633:
        /*0088*/ 	.byte	0x03, 0x5f
        /*008a*/ 	.short	0x0101


	//----- nvinfo : EIATTR_SYSCALL_OFFSETS
	.align		4
        /*008c*/ 	.byte	0x04, 0x46
        /*008e*/ 	.short	(.L_7635 - .L_7634)


	//   ....[0]....
.L_7634:
        /*0090*/ 	.word	0x00000f70


	//   ....[1]....
        /*0094*/ 	.word	0x00001ec0


	//   ....[2]....
        /*0098*/ 	.word	0x00002d70


	//   ....[3]....
        /*009c*/ 	.word	0x00003ca0


	//   ....[4]....
        /*00a0*/ 	.word	0x00005210


	//   ....[5]....
        /*00a4*/ 	.word	0x00006220


	//   ....[6]....
        /*00a8*/ 	.word	0x00007210


	//   ....[7]....
        /*00ac*/ 	.word	0x00008200


	//----- nvinfo : EIATTR_EXIT_INSTR_OFFSETS
	.align		4
.L_7635:
        /*00b0*/ 	.byte	0x04, 0x1c
        /*00b2*/ 	.short	(.L_7637 - .L_7636)


	//   ....[0]....
.L_7636:
        /*00b4*/ 	.word	0x000072c0


	//   ....[1]....
        /*00b8*/ 	.word	0x000073f0


	//   ....[2]....
        /*00bc*/ 	.word	0x00007410


	//   ....[3]....
        /*00c0*/ 	.word	0x000074b0


	//   ....[4]....
        /*00c4*/ 	.word	0x000074e0


	//   ....[5]....
        /*00c8*/ 	.word	0x00007510


	//   ....[6]....
        /*00cc*/ 	.word	0x000075b0


	//   ....[7]....
        /*00d0*/ 	.word	0x00007600


	//   ....[8]....
        /*00d4*/ 	.word	0x000076b0


	//   ....[9]....
        /*00d8*/ 	.word	0x00007710


	//   ....[10]....
        /*00dc*/ 	.word	0x00007750


	//   ....[11]....
        /*00e0*/ 	.word	0x00007810


	//   ....[12]....
        /*00e4*/ 	.word	0x00007860


	//   ....[13]....
        /*00e8*/ 	.word	0x00007a00


	//   ....[14]....
        /*00ec*/ 	.word	0x00007b70


	//   ....[15]....
        /*00f0*/ 	.word	0x00007bc0


	//   ....[16]....
        /*00f4*/ 	.word	0x00007c70


	//   ....[17]....
        /*00f8*/ 	.word	0x00007e00


	//   ....[18]....
        /*00fc*/ 	.word	0x00007f90


	//   ....[19]....
        /*0100*/ 	.word	0x00008100


	//   ....[20]....
        /*0104*/ 	.word	0x00008210


	//   ....[21]....
        /*0108*/ 	.word	0x00008250


	//   ....[22]....
        /*010c*/ 	.word	0x00008280


	//----- nvinfo : EIATTR_MAX_THREADS
	.align		4
.L_7637:
        /*0110*/ 	.byte	0x04, 0x05
        /*0112*/ 	.short	(.L_7639 - .L_7638)
.L_7638:
        /*0114*/ 	.word	0x00000080
        /*0118*/ 	.word	0x00000001
        /*011c*/ 	.word	0x00000001


	//----- nvinfo : EIATTR_CRS_STACK_SIZE
	.align		4
.L_7639:
        /*0120*/ 	.byte	0x04, 0x1e
        /*0122*/ 	.short	(.L_7641 - .L_7640)
.L_7640:
        /*0124*/ 	.word	0x00000000


	//----- nvinfo : EIATTR_CBANK_PARAM_SIZE
	.align		4
.L_7641:
        /*0128*/ 	.byte	0x03, 0x19
        /*012a*/ 	.short	0x003c


	//----- nvinfo : EIATTR_PARAM_CBANK
	.align		4
        /*012c*/ 	.byte	0x04, 0x0a
        /*012e*/ 	.short	(.L_7643 - .L_7642)
	.align		4
.L_7642:
        /*0130*/ 	.word	index@(.nv.constant0._ZN2at6native27unrolled_elementwise_kernelIZNS0_50_GLOBAL__N__2680c7bb_12_PowKernel_cu_140f0503_289629pow_tensor_scalar_kernel_implIhhEEvRNS_18TensorIteratorBaseET0_EUlhE2_St5arrayIPcLm2EELi4E23TrivialOffsetCalculatorILi1EjESC_NS0_6memory12LoadWithCastILi1EEENSD_13StoreWithCastILi1EEEEEviT_S6_T2_T3_T4_T5_)
        /*0134*/ 	.short	0x0210
        /*0136*/ 	.short	0x003c


	//----- nvinfo : EIATTR_SW_WAR
	.align		4
.L_7643:
        /*0138*/ 	.byte	0x04, 0x36
        /*013a*/ 	.short	(.L_7645 - .L_7644)
.L_7644:
        /*013c*/ 	.word	0x00000008
.L_7645:


//--------------------- .nv.info._ZN2at6native18elementwise_kernelILi128ELi4EZNS0_22gpu_kernel_impl_nocastIZNS0_50_GLOBAL__N__2680c7bb_12_PowKernel_cu_140f0503_289629pow_tensor_scalar_kernel_implIhhEEvRNS_18TensorIteratorBaseET0_EUlhE2_EEvS6_RKT_EUliE_EEviT1_ --------------------------
	.section	.nv.info._ZN2at6native18elementwise_kernelILi128ELi4EZNS0_22gpu_kernel_impl_nocastIZNS0_50_GLOBAL__N__2680c7bb_12_PowKernel_cu_140f0503_289629pow_tensor_scalar_kernel_implIhhEEvRNS_18TensorIteratorBaseET0_EUlhE2_EEvS6_RKT_EUliE_EEviT1_,"",@"SHT_CUDA_INFO"
	.sectionflags	@""
	.align	4


	//----- nvinfo : EIATTR_CUDA_API_VERSION
	.align		4
        /*0000*/ 	.byte	0x04, 0x37
        /*0002*/ 	.short	(.L_7647 - .L_7646)
.L_7646:
        /*0004*/ 	.word	0x00000082


	//----- nvinfo : EIATTR_KPARAM_INFO
	.align		4
.L_7647:
        /*0008*/ 	.byte	0x04, 0x17
        /*000a*/ 	.short	(.L_7649 - .L_7648)
.L_7648:
        /*000c*/ 	.word	0x00000000
        /*0010*/ 	.short	0x0001
        /*0012*/ 	.short	0x0008
        /*0014*/ 	.byte	0x00, 0xf0, 0x81, 0x08


	//----- nvinfo : EIATTR_KPARAM_INFO
	.align		4
.L_7649:
        /*0018*/ 	.byte	0x04, 0x17
        /*001a*/ 	.short	(.L_7651 - .L_7650)
.L_7650:
        /*001c*/ 	.word	0x00000000
        /*0020*/ 	.short	0x0000
        /*0022*/ 	.short	0x0000
        /*0024*/ 	.byte	0x00, 0xf0, 0x11, 0x00


	//----- nvinfo : EIATTR_SPARSE_MMA_MASK
	.align		4
.L_7651:
        /*0028*/ 	.byte	0x03, 0x50
        /*002a*/ 	.short	0x0000


	//----- nvinfo : EIATTR_MAXREG_COUNT
	.align		4
        /*002c*/ 	.byte	0x03, 0x1b
        /*002e*/ 	.short	0x0080


	//----- nvinfo : EIATTR_MERCURY_ISA_VERSION
	.align		4
        /*0030*/ 	.byte	0x03, 0x5f
        /*0032*/ 	.short	0x0101


	//----- nvinfo : EIATTR_EXIT_INSTR_OFFSETS
	.align		4
        /*0034*/ 	.byte	0x04, 0x1c
        /*0036*/ 	.short	(.L_7653 - .L_7652)


	//   ....[0]....
.L_7652:
        /*0038*/ 	.word	0x00003f70


	//   ....[1]....
        /*003c*/ 	.word	0x00005410


	//----- nvinfo : EIATTR_MAX_THREADS
	.align		4
.L_7653:
        /*0040*/ 	.byte	0x04, 0x05
        /*0042*/ 	.short	(.L_7655 - .L_7654)
.L_7654:
        /*0044*/ 	.word	0x00000080
        /*0048*/ 	.word	0x00000001
        /*004c*/ 	.word	0x00000001


	//----- nvinfo : EIATTR_CRS_STACK_SIZE
	.align		4
.L_7655:
        /*0050*/ 	.byte	0x04, 0x1e
        /*0052*/ 	.short	(.L_7657 - .L_7656)
.L_7656:
        /*0054*/ 	.word	0x00000000


	//----- nvinfo : EIATTR_CBANK_PARAM_SIZE
	.align		4
.L_7657:
        /*0058*/ 	.byte	0x03, 0x19
        /*005a*/ 	.short	0x0228


	//----- nvinfo : EIATTR_PARAM_CBANK
	.align		4
        /*005c*/ 	.byte	0x04, 0x0a
        /*005e*/ 	.short	(.L_7659 - .L_7658)
	.align		4
.L_7658:
        /*0060*/ 	.word	index@(.nv.constant0._ZN2at6native18elementwise_kernelILi128ELi4EZNS0_22gpu_kernel_impl_nocastIZNS0_50_GLOBAL__N__2680c7bb_12_PowKernel_cu_140f0503_289629pow_tensor_scalar_kernel_implIhhEEvRNS_18TensorIteratorBaseET0_EUlhE2_EEvS6_RKT_EUliE_EEviT1_)
        /*0064*/ 	.short	0x0210
        /*0066*/ 	.short	0x0228


	//----- nvinfo : EIATTR_SW_WAR
	.align		4
.L_7659:
        /*0068*/ 	.byte	0x04, 0x36
        /*006a*/ 	.short	(.L_7661 - .L_7660)
.L_7660:
        /*006c*/ 	.word	0x00000008
.L_7661:


//--------------------- .nv.info._ZN2at6native27unrolled_elementwise_kernelIZNS0_50_GLOBAL__N__2680c7bb_12_PowKernel_cu_140f0503_289629pow_tensor_scalar_kernel_implIhhEEvRNS_18TensorIteratorBaseET0_EUlhE2_St5arrayIPcLm2EELi4E23TrivialOffsetCalculatorILi1EjESC_NS0_6memory15LoadWithoutCastENSD_16StoreWithoutCastEEEviT_S6_T2_T3_T4_T5_ --------------------------
	.section	.nv.info._ZN2at6native27unrolled_elementwise_kernelIZNS0_50_GLOBAL__N__2680c7bb_12_PowKernel_cu_140f0503_289629pow_tensor_scalar_kernel_implIhhEEvRNS_18TensorIteratorBaseET0_EUlhE2_St5arrayIPcLm2EELi4E23TrivialOffsetCalculatorILi1EjESC_NS0_6memory15LoadWithoutCastENSD_16StoreWithoutCastEEEviT_S6_T2_T3_T4_T5_,"",@"SHT_CUDA_INFO"
	.sectionflags	@""
	.align	4


	//----- nvinfo : EIATTR_CUDA_API_VERSION
	.align		4
        /*0000*/ 	.byte	0x04, 0x37
        /*0002*/ 	.short	(.L_7663 - .L_7662)
.L_7662:
        /*0004*/ 	.word	0x00000082


	//----- nvinfo : EIATTR_KPARAM_INFO
	.align		4
.L_7663:
        /*0008*/ 	.byte	0x04, 0x17
        /*000a*/ 	.short	(.L_7665 - .L_7664)
.L_7664:
        /*000c*/ 	.word	0x00000000
        /*0010*/ 	.short	0x0006
        /*0012*/ 	.short	0x002b
        /*0014*/ 	.byte	0x00, 0xf0, 0x05, 0x00


	//----- nvinfo : EIATTR_KPARAM_INFO
	.align		4
.L_7665:
        /*0018*/ 	.byte	0x04, 0x17
        /*001a*/ 	.short	(.L_7667 - .L_7666)
.L_7666:
        /*001c*/ 	.word	0x00000000
        /*0020*/ 	.short	0x0005
        /*0022*/ 	.short	0x002a
        /*0024*/ 	.byte	0x00, 0xf0, 0x05, 0x00


	//----- nvinfo : EIATTR_KPARAM_INFO
	.align		4
.L_7667:
        /*0028*/ 	.byte	0x04, 0x17
        /*002a*/ 	.short	(.L_7669 - .L_7668)
.L_7668:
        /*002c*/ 	.word	0x00000000
        /*0030*/ 	.short	0x0004
        /*0032*/ 	.short	0x0029
        /*0034*/ 	.byte	0x00, 0xf0, 0x05, 0x00


	//----- nvinfo : EIATTR_KPARAM_INFO
	.align		4
.L_7669:
        /*0038*/ 	.byte	0x04, 0x17
        /*003a*/ 	.short	(.L_7671 - .L_7670)
.L_7670:
        /*003c*/ 	.word	0x00000000
        /*0040*/ 	.short	0x0003
        /*0042*/ 	.short	0x0028
        /*0044*/ 	.byte	0x00, 0xf0, 0x05, 0x00


	//----- nvinfo : EIATTR_KPARAM_INFO
	.align		4
.L_7671:
        /*0048*/ 	.byte	0x04, 0x17
        /*004a*/ 	.short	(.L_7673 - .L_7672)
.L_7672:
        /*004c*/ 	.word	0x00000000
        /*0050*/ 	.short	0x0002
        /*0052*/ 	.short	0x0018
        /*0054*/ 	.byte	0x00, 0xf0, 0x41, 0x00


	//----- nvinfo : EIATTR_KPARAM_INFO
	.align		4
.L_7673:
        /*0058*/ 	.byte	0x04, 0x17
        /*005a*/ 	.short	(.L_7675 - .L_7674)
.L_7674:
        /*005c*/ 	.word	0x00000000
        /*0060*/ 	.short	0x0001
        /*0062*/ 	.short	0x0008
        /*0064*/ 	.byte	0x00, 0xf0, 0x41, 0x00


	//----- nvinfo : EIATTR_KPARAM_INFO
	.align		4
.L_7675:
        /*0068*/ 	.byte	0x04, 0x17
        /*006a*/ 	.short	(.L_7677 - .L_7676)
.L_7676:
        /*006c*/ 	.word	0x00000000
        /*0070*/ 	.short	0x0000
        /*0072*/ 	.short	0x0000
        /*0074*/ 	.byte	0x00, 0xf0, 0x11, 0x00


	//----- nvinfo : EIATTR_SPARSE_MMA_MASK
	.align		4
.L_7677:
        /*0078*/ 	.byte	0x03, 0x50
        /*007a*/ 	.short	0x0000


	//----- nvinfo : EIATTR_MAXREG_COUNT
	.align		4
        /*007c*/ 	.byte	0x03, 0x1b
        /*007e*/ 	.short	0x00ff


	//----- nvinfo : EIATTR_MERCURY_ISA_VERSION
	.align		4
        /*0080*/ 	.byte	0x03, 0x5f
        /*0082*/ 	.short	0x0101


	//----- nvinfo : EIATTR_EXIT_INSTR_OFFSETS
	.align		4
        /*0084*/ 	.byte	0x04, 0x1c
        /*0086*/ 	.short	(.L_7679 - .L_7678)


	//   ....[0]....
.L_7678:
        /*0088*/ 	.word	0x00000980


	//   ....[1]....
        /*008c*/ 	.word	0x000009e0


	//----- nvinfo : EIATTR_MAX_THREADS
	.align		4
.L_7679:
        /*0090*/ 	.byte	0x04, 0x05
        /*0092*/ 	.short	(.L_7681 - .L_7680)
.L_7680:
        /*0094*/ 	.word	0x00000080
        /*0098*/ 	.word	0x00000001
        /*009c*/ 	.word	0x00000001


	//----- nvinfo : EIATTR_CRS_STACK_SIZE
	.align		4
.L_7681:
        /*00a0*/ 	.byte	0x04, 0x1e
        /*00a2*/ 	.short	(.L_7683 - .L_7682)
.L_7682:
        /*00a4*/ 	.word	0x00000000


	//----- nvinfo : EIATTR_CBANK_PARAM_SIZE
	.align		4
.L_7683:
        /*00a8*/ 	.byte	0x03, 0x19
        /*00aa*/ 	.short	0x002c


	//----- nvinfo : EIATTR_PARAM_CBANK
	.align		4
        /*00ac*/ 	.byte	0x04, 0x0a
        /*00ae*/ 	.short	(.L_7685 - .L_7684)
	.align		4
.L_7684:
        /*00b0*/ 	.word	index@(.nv.constant0._ZN2at6native27unrolled_elementwise_kernelIZNS0_50_GLOBAL__N__2680c7bb_12_PowKernel_cu_140f0503_289629pow_tensor_scalar_kernel_implIhhEEvRNS_18TensorIteratorBaseET0_EUlhE2_St5arrayIPcLm2EELi4E23TrivialOffsetCalculatorILi1EjESC_NS0_6memory15LoadWithoutCastENSD_16StoreWithoutCastEEEviT_S6_T2_T3_T4_T5_)
        /*00b4*/ 	.short	0x0210
        /*00b6*/ 	.short	0x002c


	//----- nvinfo : EIATTR_SW_WAR
	.align		4
.L_7685:
        /*00b8*/ 	.byte	0x04, 0x36
        /*00ba*/ 	.short	(.L_7687 - .L_7686)
.L_7686:
        /*00bc*/ 	.word	0x00000008
.L_7687:


//--------------------- .nv.info._ZN2at6native29vectorized_elementwise_kernelILi2EZNS0_50_GLOBAL__N__2680c7bb_12_PowKernel_cu_140f0503_289629pow_tensor_scalar_kernel_implIhhEEvRNS_18TensorIteratorBaseET0_EUlhE2_St5arrayIPcLm2EEEEviS6_T1_ --------------------------
	.section	.nv.info._ZN2at6native29vectorized_elementwise_kernelILi2EZNS0_50_GLOBAL__N__2680c7bb_12_PowKernel_cu_140f0503_289629pow_tensor_scalar_kernel_implIhhEEvRNS_18TensorIteratorBaseET0_EUlhE2_St5arrayIPcLm2EEEEviS6_T1_,"",@"SHT_CUDA_INFO"
	.sectionflags	@""
	.align	4


	//----- nvinfo : EIATTR_CUDA_API_VERSION
	.align		4
        /*0000*/ 	.byte	0x04, 0x37
        /*0002*/ 	.short	(.L_7689 - .L_7688)
.L_7688:
        /*0004*/ 	.word	0x00000082


	//----- nvinfo : EIATTR_KPARAM_INFO
	.align		4
.L_7689:
        /*0008*/ 	.byte	0x04, 0x17
        /*000a*/ 	.short	(.L_7691 - .L_7690)
.L_7690:
        /*000c*/ 	.word	0x00000000
        /*0010*/ 	.short	0x0002
        /*0012*/ 	.short	0x0018
        /*0014*/ 	.byte	0x00, 0xf0, 0x41, 0x00


	//----- nvinfo : EIATTR_KPARAM_INFO
	.align		4
.L_7691:
        /*0018*/ 	.byte	0x04, 0x17
        /*001a*/ 	.short	(.L_7693 - .L_7692)
.L_7692:
        /*001c*/ 	.word	0x00000000
        /*0020*/ 	.short	0x0001
        /*0022*/ 	.short	0x0008
        /*0024*/ 	.byte	0x00, 0xf0, 0x41, 0x00


	//----- nvinfo : EIATTR_KPARAM_INFO
	.align		4
.L_7693:
        /*0028*/ 	.byte	0x04, 0x17
        /*002a*/ 	.short	(.L_7695 - .L_7694)
.L_7694:
        /*002c*/ 	.word	0x00000000
        /*0030*/ 	.short	0x0000
        /*0032*/ 	.short	0x0000
        /*0034*/ 	.byte	0x00, 0xf0, 0x11, 0x00


	//----- nvinfo : EIATTR_SPARSE_MMA_MASK
	.align		4
.L_7695:
        /*0038*/ 	.byte	0x03, 0x50
        /*003a*/ 	.short	0x0000


	//----- nvinfo : EIATTR_MAXREG_COUNT
	.align		4
        /*003c*/ 	.byte	0x03, 0x1b
        /*003e*/ 	.short	0x00ff


	//----- nvinfo : EIATTR_MERCURY_ISA_VERSION
	.align		4
        /*0040*/ 	.byte	0x03, 0x5f
        /*0042*/ 	.short	0x0101


	//----- nvinfo : EIATTR_EXIT_INSTR_OFFSETS
	.align		4
        /*0044*/ 	.byte	0x04, 0x1c
        /*0046*/ 	.short	(.L_7697 - .L_7696)


	//   ....[0]....
.L_7696:
        /*0048*/ 	.word	0x00000bb0


	//   ....[1]....
        /*004c*/ 	.word	0x00001f20


	//   ....[2]....
        /*0050*/ 	.word	0x00001f80


	//----- nvinfo : EIATTR_MAX_THREADS
	.align		4
.L_7697:
        /*0054*/ 	.byte	0x04, 0x05
        /*0056*/ 	.short	(.L_7699 - .L_7698)
.L_7698:
        /*0058*/ 	.word	0x00000080
        /*005c*/ 	.word	0x00000001
        /*0060*/ 	.word	0x00000001


	//----- nvinfo : EIATTR_CRS_STACK_SIZE
	.align		4
.L_7699:
        /*0064*/ 	.byte	0x04, 0x1e
        /*0066*/ 	.short	(.L_7701 - .L_7700)
.L_7700:
        /*0068*/ 	.word	0x00000000


	//----- nvinfo : EIATTR_CBANK_PARAM_SIZE
	.align		4
.L_7701:
        /*006c*/ 	.byte	0x03, 0x19
        /*006e*/ 	.short	0x0028


	//----- nvinfo : EIATTR_PARAM_CBANK
	.align		4
        /*0070*/ 	.byte	0x04, 0x0a
        /*0072*/ 	.short	(.L_7703 - .L_7702)
	.align		4
.L_7702:
        /*0074*/ 	.word	index@(.nv.constant0._ZN2at6native29vectorized_elementwise_kernelILi2EZNS0_50_GLOBAL__N__2680c7bb_12_PowKernel_cu_140f0503_289629pow_tensor_scalar_kernel_implIhhEEvRNS_18TensorIteratorBaseET0_EUlhE2_St5arrayIPcLm2EEEEviS6_T1_)
        /*0078*/ 	.short	0x0210
        /*007a*/ 	.short	0x0028


	//----- nvinfo : EIATTR_SW_WAR
	.align		4
.L_7703:
        /*007c*/ 	.byte	0x04, 0x36
        /*007e*/ 	.short	(.L_7705 - .L_7704)
.L_7704:
        /*0080*/ 	.word	0x00000008
.L_7705:


//--------------------- .nv.info._ZN2at6native29vectorized_elementwise_kernelILi4EZNS0_50_GLOBAL__N__2680c7bb_12_PowKernel_cu_140f0503_289629pow_tensor_scalar_kernel_implIhhEEvRNS_18TensorIteratorBaseET0_EUlhE2_St5arrayIPcLm2EEEEviS6_T1_ --------------------------
	.section	.nv.info._ZN2at6native29vectorized_elementwise_kernelILi4EZNS0_50_GLOBAL__N__2680c7bb_12_PowKernel_cu_140f0503_289629pow_tensor_scalar_kernel_implIhhEEvRNS_18TensorIteratorBaseET0_EUlhE2_St5arrayIPcLm2EEEEviS6_T1_,"",@"SHT_CUDA_INFO"
	.sectionflags	@""
	.align	4


	//----- nvinfo : EIATTR_CUDA_API_VERSION
	.align		4
        /*0000*/ 	.byte	0x04, 0x37
        /*0002*/ 	.short	(.L_7707 - .L_7706)
.L_7706:
        /*0004*/ 	.word	0x00000082


	//----- nvinfo : EIATTR_KPARAM_INFO
	.align		4
.L_7707:
        /*0008*/ 	.byte	0x04, 0x17
        /*000a*/ 	.short	(.L_7709 - .L_7708)
.L_7708:
        /*000c*/ 	.word	0x00000000
        /*0010*/ 	.short	0x0002
        /*0012*/ 	.short	0x0018
        /*0014*/ 	.byte	0x00, 0xf0, 0x41, 0x00


	//----- nvinfo : EIATTR_KPARAM_INFO
	.align		4
.L_7709:
        /*0018*/ 	.byte	0x04, 0x17
        /*001a*/ 	.short	(.L_7711 - .L_7710)
.L_7710:
        /*001c*/ 	.word	0x00000000
        /*0020*/ 	.short	0x0001
        /*0022*/ 	.short	0x0008
        /*0024*/ 	.byte	0x00, 0xf0, 0x41, 0x00


	//----- nvinfo : EIATTR_KPARAM_INFO
	.align		4
.L_7711:
        /*0028*/ 	.byte	0x04, 0x17
        /*002a*/ 	.short	(.L_7713 - .L_7712)
.L_7712:
        /*002c*/ 	.word	0x00000000
        /*0030*/ 	.short	0x0000
        /*0032*/ 	.short	0x0000
        /*0034*/ 	.byte	0x00, 0xf0, 0x11, 0x00


	//----- nvinfo : EIATTR_SPARSE_MMA_MASK
	.align		4
.L_7713:
        /*0038*/ 	.byte	0x03, 0x50
        /*003a*/ 	.short	0x0000


	//----- nvinfo : EIATTR_MAXREG_COUNT
	.align		4
        /*003c*/ 	.byte	0x03, 0x1b
        /*003e*/ 	.short	0x00ff


	//----- nvinfo : EIATTR_MERCURY_ISA_VERSION
	.align		4
        /*0040*/ 	.byte	0x03, 0x5f
        /*0042*/ 	.short	0x0101


	//----- nvinfo : EIATTR_EXIT_INSTR_OFFSETS
	.align		4
        /*0044*/ 	.byte	0x04, 0x1c
        /*0046*/ 	.short	(.L_7715 - .L_7714)


	//   ....[0]....
.L_7714:
        /*0048*/ 	.word	0x00000b80


	//   ....[1]....
        /*004c*/ 	.word	0x00001ef0


	//   ....[2]....
        /*0050*/ 	.word	0x00001f50


	//----- nvinfo : EIATTR_MAX_THREADS
	.align		4
.L_7715:
        /*0054*/ 	.byte	0x04, 0x05
        /*0056*/ 	.short	(.L_7717 - .L_7716)
.L_7716:
        /*0058*/ 	.word	0x00000080
        /*005c*/ 	.word	0x00000001
        /*0060*/ 	.word	0x00000001


	//----- nvinfo : EIATTR_CRS_STACK_SIZE
	.align		4
.L_7717:
        /*0064*/ 	.byte	0x04, 0x1e
        /*0066*/ 	.short	(.L_7719 - .L_7718)
.L_7718:
        /*0068*/ 	.word	0x00000000


	//----- nvinfo : EIATTR_CBANK_PARAM_SIZE
	.align		4
.L_7719:
        /*006c*/ 	.byte	0x03, 0x19
        /*006e*/ 	.short	0x0028


	//----- nvinfo : EIATTR_PARAM_CBANK
	.align		4
        /*0070*/ 	.byte	0x04, 0x0a
        /*0072*/ 	.short	(.L_7721 - .L_7720)
	.align		4
.L_7720:
        /*0074*/ 	.word	index@(.nv.constant0._ZN2at6native29vectorized_elementwise_kernelILi4EZNS0_50_GLOBAL__N__2680c7bb_12_PowKernel_cu_140f0503_289629pow_tensor_scalar_kernel_implIhhEEvRNS_18TensorIteratorBaseET0_EUlhE2_St5arrayIPcLm2EEEEviS6_T1_)
        /*0078*/ 	.short	0x0210
        /*007a*/ 	.short	0x0028


	//----- nvinfo : EIATTR_SW_WAR
	.align		4
.L_7721:
        /*007c*/ 	.byte	0x04, 0x36
        /*007e*/ 	.short	(.L_7723 - .L_7722)
.L_7722:
        /*0080*/ 	.word	0x00000008
.L_7723:


//--------------------- .nv.info._ZN2at6native29vectorized_elementwise_kernelILi8EZNS0_50_GLOBAL__N__2680c7bb_12_PowKernel_cu_140f0503_289629pow_tensor_scalar_kernel_implIhhEEvRNS_18TensorIteratorBaseET0_EUlhE2_St5arrayIPcLm2EEEEviS6_T1_ --------------------------
	.section	.nv.info._ZN2at6native29vectorized_elementwise_kernelILi8EZNS0_50_GLOBAL__N__2680c7bb_12_PowKernel_cu_140f0503_289629pow_tensor_scalar_kernel_implIhhEEvRNS_18TensorIteratorBaseET0_EUlhE2_St5arrayIPcLm2EEEEviS6_T1_,"",@"SHT_CUDA_INFO"
	.sectionflags	@""
	.align	4


	//----- nvinfo : EIATTR_CUDA_API_VERSION
	.align		4
        /*0000*/ 	.byte	0x04, 0x37
        /*0002*/ 	.short	(.L_7725 - .L_7724)
.L_7724:
        /*0004*/ 	.word	0x00000082


	//----- nvinfo : EIATTR_KPARAM_INFO
	.align		4
.L_7725:
        /*0008*/ 	.byte	0x04, 0x17
        /*000a*/ 	.short	(.L_7727 - .L_7726)
.L_7726:
        /*000c*/ 	.word	0x00000000
        /*0010*/ 	.short	0x0002
        /*0012*/ 	.short	0x0018
        /*0014*/ 	.byte	0x00, 0xf0, 0x41, 0x00


	//----- nvinfo : EIATTR_KPARAM_INFO
	.align		4
.L_7727:
        /*0018*/ 	.byte	0x04, 0x17
        /*001a*/ 	.short	(.L_7729 - .L_7728)
.L_7728:
        /*001c*/ 	.word	0x00000000
        /*0020*/ 	.short	0x0001
        /*0022*/ 	.short	0x0008
        /*0024*/ 	.byte	0x00, 0xf0, 0x41, 0x00


	//----- nvinfo : EIATTR_KPARAM_INFO
	.align		4
.L_7729:
        /*0028*/ 	.byte	0x04, 0x17
        /*002a*/ 	.short	(.L_7731 - .L_7730)
.L_7730:
        /*002c*/ 	.word	0x00000000
        /*0030*/ 	.short	0x0000
        /*0032*/ 	.short	0x0000
        /*0034*/ 	.byte	0x00, 0xf0, 0x11, 0x00


	//----- nvinfo : EIATTR_SPARSE_MMA_MASK
	.align		4
.L_7731:
        /*0038*/ 	.byte	0x03, 0x50
        /*003a*/ 	.short	0x0000


	//----- nvinfo : EIATTR_MAXREG_COUNT
	.align		4
        /*003c*/ 	.byte	0x03, 0x1b
        /*003e*/ 	.short	0x00ff


	//----- nvinfo : EIATTR_MERCURY_ISA_VERSION
	.align		4
        /*0040*/ 	.byte	0x03, 0x5f
        /*0042*/ 	.short	0x0101


	//----- nvinfo : EIATTR_EXIT_INSTR_OFFSETS
	.align		4
        /*0044*/ 	.byte	0x04, 0x1c
        /*0046*/ 	.short	(.L_7733 - .L_7732)


	//   ....[0]....
.L_7732:
        /*0048*/ 	.word	0x00000c10


	//   ....[1]....
        /*004c*/ 	.word	0x00001f80


	//   ....[2]....
        /*0050*/ 	.word	0x00001fe0


	//----- nvinfo : EIATTR_MAX_THREADS
	.align		4
.L_7733:
        /*0054*/ 	.byte	0x04, 0x05
        /*0056*/ 	.short	(.L_7735 - .L_7734)
.L_7734:
        /*0058*/ 	.word	0x00000080
        /*005c*/ 	.word	0x00000001
        /*0060*/ 	.word	0x00000001


	//----- nvinfo : EIATTR_CRS_STACK_SIZE
	.align		4
.L_7735:
        /*0064*/ 	.byte	0x04, 0x1e
        /*0066*/ 	.short	(.L_7737 - .L_7736)
.L_7736:
        /*0068*/ 	.word	0x00000000


	//----- nvinfo : EIATTR_CBANK_PARAM_SIZE
	.align		4
.L_7737:
        /*006c*/ 	.byte	0x03, 0x19
        /*006e*/ 	.short	0x0028


	//----- nvinfo : EIATTR_PARAM_CBANK
	.align		4
        /*0070*/ 	.byte	0x04, 0x0a
        /*0072*/ 	.short	(.L_7739 - .L_7738)
	.align		4
.L_7738:
        /*0074*/ 	.word	index@(.nv.constant0._ZN2at6native29vectorized_elementwise_kernelILi8EZNS0_50_GLOBAL__N__2680c7bb_12_PowKernel_cu_140f0503_289629pow_tensor_scalar_kernel_implIhhEEvRNS_18TensorIteratorBaseET0_EUlhE2_St5arrayIPcLm2EEEEviS6_T1_)
        /*0078*/ 	.short	0x0210
        /*007a*/ 	.short	0x0028


	//----- nvinfo : EIATTR_SW_WAR
	.align		4
.L_7739:
        /*007c*/ 	.byte	0x04, 0x36
        /*007e*/ 	.short	(.L_7741 - .L_7740)
.L_7740:
        /*0080*/ 	.word	0x00000008
.L_7741:


//--------------------- .nv.info._ZN2at6native18elementwise_kernelILi128ELi4EZNS0_15gpu_kernel_implIZNS0_50_GLOBAL__N__2680c7bb_12_PowKernel_cu_140f0503_289629pow_tensor_scalar_kernel_implIhhEEvRNS_18TensorIteratorBaseET0_EUlhE1_EEvS6_RKT_EUliE_EEviT1_ --------------------------
	.section	.nv.info._ZN2at6native18elementwise_kernelILi128ELi4EZNS0_15gpu_kernel_implIZNS0_50_GLOBAL__N__2680c7bb_12_PowKernel_cu_140f0503_289629pow_tensor_scalar_kernel_implIhhEEvRNS_18TensorIteratorBaseET0_EUlhE1_EEvS6_RKT_EUliE_EEviT1_,"",@"SHT_CUDA_INFO"
	.sectionflags	@""
	.align	4


	//----- nvinfo : EIATTR_CUDA_API_VERSION
	.align		4
        /*0000*/ 	.byte	0x04, 0x37
        /*0002*/ 	.short	(.L_7743 - .L_7742)
.L_7742:
        /*0004*/ 	.word	0x00000082


	//----- nvinfo : EIATTR_KPARAM_INFO
	.align		4
.L_7743:
        /*0008*/ 	.byte	0x04, 0x17
        /*000a*/ 	.short	(.L_7745 - .L_7744)
.L_7744:
        /*000c*/ 	.word	0x00000000
        /*0010*/ 	.short	0x0001
        /*0012*/ 	.short	0x0008
        /*0014*/ 	.byte	0x00, 0xf0, 0x81, 0x08


	//----- nvinfo : EIATTR_KPARAM_INFO
	.align		4
.L_7745:
        /*0018*/ 	.byte	0x04, 0x17
        /*001a*/ 	.short	(.L_7747 - .L_7746)
.L_7746:
        /*001c*/ 	.word	0x00000000
        /*0020*/ 	.short	0x0000
        /*0022*/ 	.short	0x0000
        /*0024*/ 	.byte	0x00, 0xf0, 0x11, 0x00


	//----- nvinfo : EIATTR_SPARSE_MMA_MASK
	.align		4
.L_7747:
        /*0028*/ 	.byte	0x03, 0x50
        /*002a*/ 	.short	0x0000


	//----- nvinfo : EIATTR_MAXREG_COUNT
	.align		4
        /*002c*/ 	.byte	0x03, 0x1b
        /*002e*/ 	.short	0x0080


	//----- nvinfo : EIATTR_EXTERNS
	.align		4
        /*0030*/ 	.byte	0x04, 0x0f
        /*0032*/ 	.short	(.L_7749 - .L_7748)


	//   ....[0]....
	.align		4
.L_7748:
        /*0034*/ 	.word	index@(__assertfail)


	//----- nvinfo : EIATTR_MERCURY_ISA_VERSION
	.align		4
.L_7749:
        /*0038*/ 	.byte	0x03, 0x5f
        /*003a*/ 	.short	0x0101


	//----- nvinfo : EIATTR_SYSCALL_OFFSETS
	.align		4
        /*003c*/ 	.byte	0x04, 0x46
        /*003e*/ 	.short	(.L_7751 - .L_7750)


	//   ....[0]....
.L_7750:
        /*0040*/ 	.word	0x00002220


	//   ....[1]....
        /*0044*/ 	.word	0x00003290


	//   ....[2]....
        /*0048*/ 	.word	0x00005500


	//   ....[3]....
        /*004c*/ 	.word	0x00006570


	//   ....[4]....
        /*0050*/ 	.word	0x000087d0


	//   ....[5]....
        /*0054*/ 	.word	0x00009840


	//   ....[6]....
        /*0058*/ 	.word	0x0000ba90


	//   ....[7]....
        /*005c*/ 	.word	0x0000cb00


	//----- nvinfo : EIATTR_EXIT_INSTR_OFFSETS
	.align		4
.L_7751:
        /*0060*/ 	.byte	0x04, 0x1c
        /*0062*/ 	.short	(.L_7753 - .L_7752)


	//   ....[0]....
.L_7752:
        /*0064*/ 	.word	0x00009900


	//   ....[1]....
        /*0068*/ 	.word	0x0000bcf0


	//   ....[2]....
        /*006c*/ 	.word	0x0000bd10


	//   ....[3]....
        /*0070*/ 	.word	0x0000bdb0


	//   ....[4]....
        /*0074*/ 	.word	0x0000bde0


	//   ....[5]....
        /*0078*/ 	.word	0x0000be10


	//   ....[6]....
        /*007c*/ 	.word	0x0000beb0


	//   ....[7]....
        /*0080*/ 	.word	0x0000bf00


	//   ....[8]....
        /*0084*/ 	.word	0x0000bfb0


	//   ....[9]....
        /*0088*/ 	.word	0x0000c010


	//   ....[10]....
        /*008c*/ 	.word	0x0000c050


	//   ....[11]....
        /*0090*/ 	.word	0x0000c110


	//   ....[12]....
        /*0094*/ 	.word	0x0000c160


	//   ....[13]....
        /*0098*/ 	.word	0x0000c300


	//   ....[14]....
        /*009c*/ 	.word	0x0000c470


	//   ....[15]....
        /*00a0*/ 	.word	0x0000c4c0


	//   ....[16]....
        /*00a4*/ 	.word	0x0000c570


	//   ....[17]....
        /*00a8*/ 	.word	0x0000c700


	//   ....[18]....
        /*00ac*/ 	.word	0x0000c890


	//   ....[19]....
        /*00b0*/ 	.word	0x0000ca00


	//   ....[20]....
        /*00b4*/ 	.word	0x0000cb10


	//   ....[21]....
        /*00b8*/ 	.word	0x0000cb50


	//   ....[22]....
        /*00bc*/ 	.word	0x0000cb80


	//----- nvinfo : EIATTR_MAX_THREADS
	.align		4
.L_7753:
        /*00c0*/ 	.byte	0x04, 0x05
        /*00c2*/ 	.short	(.L_7755 - .L_7754)
.L_7754:
        /*00c4*/ 	.word	0x00000080
        /*00c8*/ 	.word	0x00000001
        /*00cc*/ 	.word	0x00000001


	//----- nvinfo : EIATTR_CRS_STACK_SIZE
	.align		4
.L_7755:
        /*00d0*/ 	.byte	0x04, 0x1e
        /*00d2*/ 	.short	(.L_7757 - .L_7756)
.L_7756:
        /*00d4*/ 	.word	0x00000000


	//----- nvinfo : EIATTR_CBANK_PARAM_SIZE
	.align		4
.L_7757:
        /*00d8*/ 	.byte	0x03, 0x19
        /*00da*/ 	.short	0x0228


	//----- nvinfo : EIATTR_PARAM_CBANK
	.align		4
        /*00dc*/ 	.byte	0x04, 0x0a
        /*00de*/ 	.short	(.L_7759 - .L_7758)
	.align		4
.L_7758:
        /*00e0*/ 	.word	index@(.nv.constant0._ZN2at6native18elementwise_kernelILi128ELi4EZNS0_15gpu_kernel_implIZNS0_50_GLOBAL__N__2680c7bb_12_PowKernel_cu_140f0503_289629pow_tensor_scalar_kernel_implIhhEEvRNS_18TensorIteratorBaseET0_EUlhE1_EEvS6_RKT_EUliE_EEviT1_)
        /*00e4*/ 	.short	0x0210
        /*00e6*/ 	.short	0x0228


	//----- nvinfo : EIATTR_SW_WAR
	.align		4
.L_7759:
        /*00e8*/ 	.byte	0x04, 0x36
        /*00ea*/ 	.short	(.L_7761 - .L_7760)
.L_7760:
        /*00ec*/ 	.word	0x00000008
.L_7761:


//--------------------- .nv.info._ZN2at6native27unrolled_elementwise_kernelIZNS0_50_GLOBAL__N__2680c7bb_12_PowKernel_cu_140f0503_289629pow_tensor_scalar_kernel_implIhhEEvRNS_18TensorIteratorBaseET0_EUlhE1_St5arrayIPcLm2EELi4E23TrivialOffsetCalculatorILi1EjESC_NS0_6memory12LoadWithCastILi1EEENSD_13StoreWithCastILi1EEEEEviT_S6_T2_T3_T4_T5_ --------------------------
	.section	.nv.info._ZN2at6native27unrolled_elementwise_kernelIZNS0_50_GLOBAL__N__2680c7bb_12_PowKernel_cu_140f0503_289629pow_tensor_scalar_kernel_implIhhEEvRNS_18TensorIteratorBaseET0_EUlhE1_St5arrayIPcLm2EELi4E23TrivialOffsetCalculatorILi1EjESC_NS0_6memory12LoadWithCastILi1EEENSD_13StoreWithCastILi1EEEEEviT_S6_T2_T3_T4_T5_,"",@"SHT_CUDA_INFO"
	.sectionflags	@""
	.align	4


	//----- nvinfo : EIATTR_CUDA_API_VERSION
	.align		4
        /*0000*/ 	.byte	0x04, 0x37
        /*0002*/ 	.short	(.L_7763 - .L_7762)
.L_7762:
        /*0004*/ 	.word	0x00000082


	//----- nvinfo : EIATTR_KPARAM_INFO
	.align		4
.L_7763:
        /*0008*/ 	.byte	0x04, 0x17
        /*000a*/ 	.short	(.L_7765 - .L_7764)
.L_7764:
        /*000c*/ 	.word	0x00000000
        /*0010*/ 	.short	0x0006
        /*0012*/ 	.short	0x002c
        /*0014*/ 	.byte	0x00, 0xf0, 0x21, 0x00


	//----- nvinfo : EIATTR_KPARAM_INFO
	.align		4
.L_7765:
        /*0018*/ 	.byte	0x04, 0x17
        /*001a*/ 	.short	(.L_7767 - .L_7766)
.L_7766:
        /*001c*/ 	.word	0x00000000
        /*0020*/ 	.short	0x0005
        /*0022*/ 	.short	0x0024
        /*0024*/ 	.byte	0x00, 0xf0, 0x21, 0x00


	//----- nvinfo : EIATTR_KPARAM_INFO
	.align		4
.L_7767:
        /*0028*/ 	.byte	0x04, 0x17
        /*002a*/ 	.short	(.L_7769 - .L_7768)
.L_7768:
        /*002c*/ 	.word	0x00000000
        /*0030*/ 	.short	0x0004
        /*0032*/ 	.short	0x0021
        /*0034*/ 	.byte	0x00, 0xf0, 0x05, 0x00


	//----- nvinfo : EIATTR_KPARAM_INFO
	.align		4
.L_7769:
        /*0038*/ 	.byte	0x04, 0x17
        /*003a*/ 	.short	(.L_7771 - .L_7770)
.L_7770:
        /*003c*/ 	.word	0x00000000
        /*0040*/ 	.short	0x0003
        /*0042*/ 	.short	0x0020
        /*0044*/ 	.byte	0x00, 0xf0, 0x05, 0x00


	//----- nvinfo : EIATTR_KPARAM_INFO
	.align		4
.L_7771:
        /*0048*/ 	.byte	0x04, 0x17
        /*004a*/ 	.short	(.L_7773 - .L_7772)
.L_7772:
        /*004c*/ 	.word	0x00000000
        /*0050*/ 	.short	0x0002
        /*0052*/ 	.short	0x0010
        /*0054*/ 	.byte	0x00, 0xf0, 0x41, 0x00


	//----- nvinfo : EIATTR_KPARAM_INFO
	.align		4
.L_7773:
        /*0058*/ 	.byte	0x04, 0x17
        /*005a*/ 	.short	(.L_7775 - .L_7774)
.L_7774:
        /*005c*/ 	.word	0x00000000
        /*0060*/ 	.short	0x0001
        /*0062*/ 	.short	0x0008
        /*0064*/ 	.byte	0x00, 0xf0, 0x21, 0x00


	//----- nvinfo : EIATTR_KPARAM_INFO
	.align		4
.L_7775:
        /*0068*/ 	.byte	0x04, 0x17
        /*006a*/ 	.short	(.L_7777 - .L_7776)
.L_7776:
        /*006c*/ 	.word	0x00000000
        /*0070*/ 	.short	0x0000
        /*0072*/ 	.short	0x0000
        /*0074*/ 	.byte	0x00, 0xf0, 0x11, 0x00


	//----- nvinfo : EIATTR_SPARSE_MMA_MASK
	.align		4
.L_7777:
        /*0078*/ 	.byte	0x03, 0x50
        /*007a*/ 	.short	0x0000


	//----- nvinfo : EIATTR_MAXREG_COUNT
	.align		4
        /*007c*/ 	.byte	0x03, 0x1b
        /*007e*/ 	.short	0x00ff


	//----- nvinfo : EIATTR_EXTERNS
	.align		4
        /*0080*/ 	.byte	0x04, 0x0f
        /*0082*/ 	.short	(.L_7779 - .L_7778)


	//   ....[0]....
	.align		4
.L_7778:
        /*0084*/ 	.word	index@(__assertfail)


	//----- nvinfo : EIATTR_MERCURY_ISA_VERSION
	.align		4
.L_7779:
        /*0088*/ 	.byte	0x03, 0x5f
        /*008a*/ 	.short	0x0101


	//----- nvinfo : EIATTR_SYSCALL_OFFSETS
	.align		4
        /*008c*/ 	.byte	0x04, 0x46
        /*008e*/ 	.short	(.L_7781 - .L_7780)


	//   ....[0]....
.L_7780:
        /*0090*/ 	.word	0x00000f50


	//   ....[1]....
        /*0094*/ 	.word	0x00001ea0


	//   ....[2]....
        /*0098*/ 	.word	0x00002e00


	//   ....[3]....
        /*009c*/ 	.word	0x00003d30


	//   ....[4]....
        /*00a0*/ 	.word	0x00005460


	//   ....[5]....
        /*00a4*/ 	.word	0x00006490


	//   ....[6]....
        /*00a8*/ 	.word	0x00007480


	//   ....[7]....
        /*00ac*/ 	.word	0x00008470


	//----- nvinfo : EIATTR_EXIT_INSTR_OFFSETS
	.align		4
.L_7781:
        /*00b0*/ 	.byte	0x04, 0x1c
        /*00b2*/ 	.short	(.L_7783 - .L_7782)


	//   ....[0]....
.L_7782:
        /*00b4*/ 	.word	0x00007530


	//   ....[1]....
        /*00b8*/ 	.word	0x00007660


	//   ....[2]....
        /*00bc*/ 	.word	0x00007680


	//   ....[3]....
        /*00c0*/ 	.word	0x00007720


	//   ....[4]....
        /*00c4*/ 	.word	0x00007750


	//   ....[5]....
        /*00c8*/ 	.word	0x00007780


	//   ....[6]....
        /*00cc*/ 	.word	0x00007820


	//   ....[7]....
        /*00d0*/ 	.word	0x00007870


	//   ....[8]....
        /*00d4*/ 	.word	0x00007920


	//   ....[9]....
        /*00d8*/ 	.word	0x00007980


	//   ....[10]....
        /*00dc*/ 	.word	0x000079c0


	//   ....[11]....
        /*00e0*/ 	.word	0x00007a80


	//   ....[12]....
        /*00e4*/ 	.word	0x00007ad0


	//   ....[13]....
        /*00e8*/ 	.word	0x00007c70


	//   ....[14]....
        /*00ec*/ 	.word	0x00007de0


	//   ....[15]....
        /*00f0*/ 	.word	0x00007e30


	//   ....[16]....
        /*00f4*/ 	.word	0x00007ee0


	//   ....[17]....
        /*00f8*/ 	.word	0x00008070


	//   ....[18]....
        /*00fc*/ 	.word	0x00008200


	//   ....[19]....
        /*0100*/ 	.word	0x00008370


	//   ....[20]....
        /*0104*/ 	.word	0x00008480


	//   ....[21]....
        /*0108*/ 	.word	0x000084c0


	//   ....[22]....
        /*010c*/ 	.word	0x000084f0


	//----- nvinfo : EIATTR_MAX_THREADS
	.align		4
.L_7783:
        /*0110*/ 	.byte	0x04, 0x05
        /*0112*/ 	.short	(.L_7785 - .L_7784)
.L_7784:
        /*0114*/ 	.word	0x00000080
        /*0118*/ 	.word	0x00000001
        /*011c*/ 	.word	0x00000001


	//----- nvinfo : EIATTR_CRS_STACK_SIZE
	.align		4
.L_7785:
        /*0120*/ 	.byte	0x04, 0x1e
        /*0122*/ 	.short	(.L_7787 - .L_7786)
.L_7786:
        /*0124*/ 	.word	0x00000000


	//----- nvinfo : EIATTR_CBANK_PARAM_SIZE
	.align		4
.L_7787:
        /*0128*/ 	.byte	0x03, 0x19
        /*012a*/ 	.short	0x0034


	//----- nvinfo : EIATTR_PARAM_CBANK
	.align		4
        /*012c*/ 	.byte	0x04, 0x0a
        /*012e*/ 	.short	(.L_7789 - .L_7788)
	.align		4
.L_7788:
        /*0130*/ 	.word	index@(.nv.constant0._ZN2at6native27unrolled_elementwise_kernelIZNS0_50_GLOBAL__N__2680c7bb_12_PowKernel_cu_140f0503_289629pow_tensor_scalar_kernel_implIhhEEvRNS_18TensorIteratorBaseET0_EUlhE1_St5arrayIPcLm2EELi4E23TrivialOffsetCalculatorILi1EjESC_NS0_6memory12LoadWithCastILi1EEENSD_13StoreWithCastILi1EEEEEviT_S6_T2_T3_T4_T5_)
        /*0134*/ 	.short	0x0210
        /*0136*/ 	.short	0x0034


	//----- nvinfo : EIATTR_SW_WAR
	.align		4
.L_7789:
        /*0138*/ 	.byte	0x04, 0x36
        /*013a*/ 	.short	(.L_7791 - .L_7790)
.L_7790:
        /*013c*/ 	.word	0x00000008
.L_7791:


//--------------------- .nv.info._ZN2at6native18elementwise_kernelILi128ELi4EZNS0_22gpu_kernel_impl_nocastIZNS0_50_GLOBAL__N__2680c7bb_12_PowKernel_cu_140f0503_289629pow_tensor_scalar_kernel_implIhhEEvRNS_18TensorIteratorBaseET0_EUlhE1_EEvS6_RKT_EUliE_EEviT1_ --------------------------
	.section	.nv.info._ZN2at6native18elementwise_kernelILi128ELi4EZNS0_22gpu_kernel_impl_nocastIZNS0_50_GLOBAL__N__2680c7bb_12_PowKernel_cu_140f0503_289629pow_tensor_scalar_kernel_implIhhEEvRNS_18TensorIteratorBaseET0_EUlhE1_EEvS6_RKT_EUliE_EEviT1_,"",@"SHT_CUDA_INFO"
	.sectionflags	@""
	.align	4


	//----- nvinfo : EIATTR_CUDA_API_VERSION
	.align		4
        /*0000*/ 	.byte	0x04, 0x37
        /*0002*/ 	.short	(.L_7793 - .L_7792)
.L_7792:
        /*0004*/ 	.word	0x00000082


	//----- nvinfo : EIATTR_KPARAM_INFO
	.align		4
.L_7793:
        /*0008*/ 	.byte	0x04, 0x17
        /*000a*/ 	.short	(.L_7795 - .L_7794)
.L_7794:
        /*000c*/ 	.word	0x00000000
        /*0010*/ 	.short	0x0001
        /*0012*/ 	.short	0x0008
        /*0014*/ 	.byte	0x00, 0xf0, 0x61, 0x08


	//----- nvinfo : EIATTR_KPARAM_INFO
	.align		4
.L_7795:
        /*0018*/ 	.byte	0x04, 0x17
        /*001a*/ 	.short	(.L_7797 - .L_7796)
.L_7796:
        /*001c*/ 	.word	0x00000000
        /*0020*/ 	.short	0x0000
        /*0022*/ 	.short	0x0000
        /*0024*/ 	.byte	0x00, 0xf0, 0x11, 0x00


	//----- nvinfo : EIATTR_SPARSE_MMA_MASK
	.align		4
.L_7797:
        /*0028*/ 	.byte	0x03, 0x50
        /*002a*/ 	.short	0x0000


	//----- nvinfo : EIATTR_MAXREG_COUNT
	.align		4
        /*002c*/ 	.byte	0x03, 0x1b
        /*002e*/ 	.short	0x0080


	//----- nvinfo : EIATTR_MERCURY_ISA_VERSION
	.align		4
        /*0030*/ 	.byte	0x03, 0x5f
        /*0032*/ 	.short	0x0101


	//----- nvinfo : EIATTR_EXIT_INSTR_OFFSETS
	.align		4
        /*0034*/ 	.byte	0x04, 0x1c
        /*0036*/ 	.short	(.L_7799 - .L_7798)


	//   ....[0]....
.L_7798:
        /*0038*/ 	.word	0x00003f80


	//   ....[1]....
        /*003c*/ 	.word	0x00005450


	//----- nvinfo : EIATTR_MAX_THREADS
	.align		4
.L_7799:
        /*0040*/ 	.byte	0x04, 0x05
        /*0042*/ 	.short	(.L_7801 - .L_7800)
.L_7800:
        /*0044*/ 	.word	0x00000080
        /*0048*/ 	.word	0x00000001
        /*004c*/ 	.word	0x00000001


	//----- nvinfo : EIATTR_CRS_STACK_SIZE
	.align		4
.L_7801:
        /*0050*/ 	.byte	0x04, 0x1e
        /*0052*/ 	.short	(.L_7803 - .L_7802)
.L_7802:
        /*0054*/ 	.word	0x00000000


	//----- nvinfo : EIATTR_CBANK_PARAM_SIZE
	.align		4
.L_7803:
        /*0058*/ 	.byte	0x03, 0x19
        /*005a*/ 	.short	0x0220


	//----- nvinfo : EIATTR_PARAM_CBANK
	.align		4
        /*005c*/ 	.byte	0x04, 0x0a
        /*005e*/ 	.short	(.L_7805 - .L_7804)
	.align		4
.L_7804:
        /*0060*/ 	.word	index@(.nv.constant0._ZN2at6native18elementwise_kernelILi128ELi4EZNS0_22gpu_kernel_impl_nocastIZNS0_50_GLOBAL__N__2680c7bb_12_PowKernel_cu_140f0503_289629pow_tensor_scalar_kernel_implIhhEEvRNS_18TensorIteratorBaseET0_EUlhE1_EEvS6_RKT_EUliE_EEviT1_)
        /*0064*/ 	.short	0x0210
        /*0066*/ 	.short	0x0220


	//----- nvinfo : EIATTR_SW_WAR
	.align		4
.L_7805:
        /*0068*/ 	.byte	0x04, 0x36
        /*006a*/ 	.short	(.L_7807 - .L_7806)
.L_7806:
        /*006c*/ 	.word	0x00000008
.L_7807:


//--------------------- .nv.info._ZN2at6native27unrolled_elementwise_kernelIZNS0_50_GLOBAL__N__2680c7bb_12_PowKernel_cu_140f0503_289629pow_tensor_scalar_kernel_implIhhEEvRNS_18TensorIteratorBaseET0_EUlhE1_St5arrayIPcLm2EELi4E23TrivialOffsetCalculatorILi1EjESC_NS0_6memory15LoadWithoutCastENSD_16StoreWithoutCastEEEviT_S6_T2_T3_T4_T5_ --------------------------
	.section	.nv.info._ZN2at6native27unrolled_elementwise_kernelIZNS0_50_GLOBAL__N__2680c7bb_12_PowKernel_cu_140f0503_289629pow_tensor_scalar_kernel_implIhhEEvRNS_18TensorIteratorBaseET0_EUlhE1_St5arrayIPcLm2EELi4E23TrivialOffsetCalculatorILi1EjESC_NS0_6memory15LoadWithoutCastENSD_16StoreWithoutCastEEEviT_S6_T2_T3_T4_T5_,"",@"SHT_CUDA_INFO"
	.sectionflags	@""
	.align	4


	//----- nvinfo : EIATTR_CUDA_API_VERSION
	.align		4
        /*0000*/ 	.byte	0x04, 0x37
        /*0002*/ 	.short	(.L_7809 - .L_7808)
.L_7808:
        /*0004*/ 	.word	0x00000082


	//----- nvinfo : EIATTR_KPARAM_INFO
	.align		4
.L_7809:
        /*0008*/ 	.byte	0x04, 0x17
        /*000a*/ 	.short	(.L_7811 - .L_7810)
.L_7810:
        /*000c*/ 	.word	0x00000000
        /*0010*/ 	.short	0x0006
        /*0012*/ 	.short	0x0023
        /*0014*/ 	.byte	0x00, 0xf0, 0x05, 0x00


	//----- nvinfo : EIATTR_KPARAM_INFO
	.align		4
.L_7811:
        /*0018*/ 	.byte	0x04, 0x17
        /*001a*/ 	.short	(.L_7813 - .L_7812)
.L_7812:
        /*001c*/ 	.word	0x00000000
        /*0020*/ 	.short	0x0005
        /*0022*/ 	.short	0x0022
        /*0024*/ 	.byte	0x00, 0xf0, 0x05, 0x00


	//----- nvinfo : EIATTR_KPARAM_INFO
	.align		4
.L_7813:
        /*0028*/ 	.byte	0x04, 0x17
        /*002a*/ 	.short	(.L_7815 - .L_7814)
.L_7814:
        /*002c*/ 	.word	0x00000000
        /*0030*/ 	.short	0x0004
        /*0032*/ 	.short	0x0021
        /*0034*/ 	.byte	0x00, 0xf0, 0x05, 0x00


	//----- nvinfo : EIATTR_KPARAM_INFO
	.align		4
.L_7815:
        /*0038*/ 	.byte	0x04, 0x17
        /*003a*/ 	.short	(.L_7817 - .L_7816)
.L_7816:
        /*003c*/ 	.word	0x00000000
        /*0040*/ 	.short	0x0003
        /*0042*/ 	.short	0x0020
        /*0044*/ 	.byte	0x00, 0xf0, 0x05, 0x00


	//----- nvinfo : EIATTR_KPARAM_INFO
	.align		4
.L_7817:
        /*0048*/ 	.byte	0x04, 0x17
        /*004a*/ 	.short	(.L_7819 - .L_7818)
.L_7818:
        /*004c*/ 	.word	0x00000000
        /*0050*/ 	.short	0x0002
        /*0052*/ 	.short	0x0010
        /*0054*/ 	.byte	0x00, 0xf0, 0x41, 0x00


	//----- nvinfo : EIATTR_KPARAM_INFO
	.align		4
.L_7819:
        /*0058*/ 	.byte	0x04, 0x17
        /*005a*/ 	.short	(.L_7821 - .L_7820)
.L_7820:
        /*005c*/ 	.word	0x00000000
        /*0060*/ 	.short	0x0001
        /*0062*/ 	.short	0x0008
        /*0064*/ 	.byte	0x00, 0xf0, 0x21, 0x00


	//----- nvinfo : EIATTR_KPARAM_INFO
	.align		4
.L_7821:
        /*0068*/ 	.byte	0x04, 0x17
        /*006a*/ 	.short	(.L_7823 - .L_7822)
.L_7822:
        /*006c*/ 	.word	0x00000000
        /*0070*/ 	.short	0x0000
        /*0072*/ 	.short	0x0000
        /*0074*/ 	.byte	0x00, 0xf0, 0x11, 0x00


	//----- nvinfo : EIATTR_SPARSE_MMA_MASK
	.align		4
.L_7823:
        /*0078*/ 	.byte	0x03, 0x50
        /*007a*/ 	.short	0x0000


	//----- nvinfo : EIATTR_MAXREG_COUNT
	.align		4
        /*007c*/ 	.byte	0x03, 0x1b
        /*007e*/ 	.short	0x00ff


	//----- nvinfo : EIATTR_MERCURY_ISA_VERSION
	.align		4
        /*0080*/ 	.byte	0x03, 0x5f
        /*0082*/ 	.short	0x0101


	//----- nvinfo : EIATTR_EXIT_INSTR_OFFSETS
	.align		4
        /*0084*/ 	.byte	0x04, 0x1c
        /*0086*/ 	.short	(.L_7825 - .L_7824)


	//   ....[0]....
.L_7824:
        /*0088*/ 	.word	0x00000970


	//   ....[1]....
        /*008c*/ 	.word	0x000009d0


	//----- nvinfo : EIATTR_MAX_THREADS
	.align		4
.L_7825:
        /*0090*/ 	.byte	0x04, 0x05
        /*0092*/ 	.short	(.L_7827 - .L_7826)
.L_7826:
        /*0094*/ 	.word	0x00000080
        /*0098*/ 	.word	0x00000001
        /*009c*/ 	.word	0x00000001


	//----- nvinfo : EIATTR_CRS_STACK_SIZE
	.align		4
.L_7827:
        /*00a0*/ 	.byte	0x04, 0x1e
        /*00a2*/ 	.short	(.L_7829 - .L_7828)
.L_7828:
        /*00a4*/ 	.word	0x00000000


	//----- nvinfo : EIATTR_CBANK_PARAM_SIZE
	.align		4
.L_7829:
        /*00a8*/ 	.byte	0x03, 0x19
        /*00aa*/ 	.short	0x0024


	//----- nvinfo : EIATTR_PARAM_CBANK
	.align		4
        /*00ac*/ 	.byte	0x04, 0x0a
        /*00ae*/ 	.short	(.L_7831 - .L_7830)
	.align		4
.L_7830:
        /*00b0*/ 	.word	index@(.nv.constant0._ZN2at6native27unrolled_elementwise_kernelIZNS0_50_GLOBAL__N__2680c7bb_12_PowKernel_cu_140f0503_289629pow_tensor_scalar_kernel_implIhhEEvRNS_18TensorIteratorBaseET0_EUlhE1_St5arrayIPcLm2EELi4E23TrivialOffsetCalculatorILi1EjESC_NS0_6memory15LoadWithoutCastENSD_16StoreWithoutCastEEEviT_S6_T2_T3_T4_T5_)
        /*00b4*/ 	.short	0x0210
        /*00b6*/ 	.short	0x0024


	//----- nvinfo : EIATTR_SW_WAR
	.align		4
.L_7831:
        /*00b8*/ 	.byte	0x04, 0x36
        /*00ba*/ 	.short	(.L_7833 - .L_7832)
.L_7832:
        /*00bc*/ 	.word	0x00000008
.L_7833:


//--------------------- .nv.info._ZN2at6native29vectorized_elementwise_kernelILi2EZNS0_50_GLOBAL__N__2680c7bb_12_PowKernel_cu_140f0503_289629pow_tensor_scalar_kernel_implIhhEEvRNS_18TensorIteratorBaseET0_EUlhE1_St5arrayIPcLm2EEEEviS6_T1_ --------------------------
	.section	.nv.info._ZN2at6native29vectorized_elementwise_kernelILi2EZNS0_50_GLOBAL__N__2680c7bb_12_PowKernel_cu_140f0503_289629pow_tensor_scalar_kernel_implIhhEEvRNS_18TensorIteratorBaseET0_EUlhE1_St5arrayIPcLm2EEEEviS6_T1_,"",@"SHT_CUDA_INFO"
	.sectionflags	@""
	.align	4


	//----- nvinfo : EIATTR_CUDA_API_VERSION
	.align		4
        /*0000*/ 	.byte	0x04, 0x37
        /*0002*/ 	.short	(.L_7835 - .L_7834)
.L_7834:
        /*0004*/ 	.word	0x00000082


	//----- nvinfo : EIATTR_KPARAM_INFO
	.align		4
.L_7835:
        /*0008*/ 	.byte	0x04, 0x17
        /*000a*/ 	.short	(.L_7837 - .L_7836)
.L_7836:
        /*000c*/ 	.word	0x00000000
        /*0010*/ 	.short	0x0002
        /*0012*/ 	.short	0x0010
        /*0014*/ 	.byte	0x00, 0xf0, 0x41, 0x00


	//----- nvinfo : EIATTR_KPARAM_INFO
	.align		4
.L_7837:
        /*0018*/ 	.byte	0x04, 0x17
        /*001a*/ 	.short	(.L_7839 - .L_7838)
.L_7838:
        /*001c*/ 	.word	0x00000000
        /*0020*/ 	.short	0x0001
        /*0022*/ 	.short	0x0008
        /*0024*/ 	.byte	0x00, 0xf0, 0x21, 0x00


	//----- nvinfo : EIATTR_KPARAM_INFO
	.align		4
.L_7839:
        /*0028*/ 	.byte	0x04, 0x17
        /*002a*/ 	.short	(.L_7841 - .L_7840)
.L_7840:
        /*002c*/ 	.word	0x00000000
        /*0030*/ 	.short	0x0000
        /*0032*/ 	.short	0x0000
        /*0034*/ 	.byte	0x00, 0xf0, 0x11, 0x00


	//----- nvinfo : EIATTR_SPARSE_MMA_MASK
	.align		4
.L_7841:
        /*0038*/ 	.byte	0x03, 0x50
        /*003a*/ 	.short	0x0000


	//----- nvinfo : EIATTR_MAXREG_COUNT
	.align		4
        /*003c*/ 	.byte	0x03, 0x1b
        /*003e*/ 	.short	0x00ff


	//----- nvinfo : EIATTR_MERCURY_ISA_VERSION
	.align		4
        /*0040*/ 	.byte	0x03, 0x5f
        /*0042*/ 	.short	0x0101


	//----- nvinfo : EIATTR_EXIT_INSTR_OFFSETS
	.align		4
        /*0044*/ 	.byte	0x04, 0x1c
        /*0046*/ 	.short	(.L_7843 - .L_7842)


	//   ....[0]....
.L_7842:
        /*0048*/ 	.word	0x00000bb0


	//   ....[1]....
        /*004c*/ 	.word	0x00001f00


	//   ....[2]....
        /*0050*/ 	.word	0x00001f60


	//----- nvinfo : EIATTR_MAX_THREADS
	.align		4
.L_7843:
        /*0054*/ 	.byte	0x04, 0x05
        /*0056*/ 	.short	(.L_7845 - .L_7844)
.L_7844:
        /*0058*/ 	.word	0x00000080
        /*005c*/ 	.word	0x00000001
        /*0060*/ 	.word	0x00000001


	//----- nvinfo : EIATTR_CRS_STACK_SIZE
	.align		4
.L_7845:
        /*0064*/ 	.byte	0x04, 0x1e
        /*0066*/ 	.short	(.L_7847 - .L_7846)
.L_7846:
        /*0068*/ 	.word	0x00000000


	//----- nvinfo : EIATTR_CBANK_PARAM_SIZE
	.align		4
.L_7847:
        /*006c*/ 	.byte	0x03, 0x19
        /*006e*/ 	.short	0x0020


	//----- nvinfo : EIATTR_PARAM_CBANK
	.align		4
        /*0070*/ 	.byte	0x04, 0x0a
        /*0072*/ 	.short	(.L_7849 - .L_7848)
	.align		4
.L_7848:
        /*0074*/ 	.word	index@(.nv.constant0._ZN2at6native29vectorized_elementwise_kernelILi2EZNS0_50_GLOBAL__N__2680c7bb_12_PowKernel_cu_140f0503_289629pow_tensor_scalar_kernel_implIhhEEvRNS_18TensorIteratorBaseET0_EUlhE1_St5arrayIPcLm2EEEEviS6_T1_)
        /*0078*/ 	.short	0x0210
        /*007a*/ 	.short	0x0020


	//----- nvinfo : EIATTR_SW_WAR
	.align		4
.L_7849:
        /*007c*/ 	.byte	0x04, 0x36
        /*007e*/ 	.short	(.L_7851 - .L_7850)
.L_7850:
        /*0080*/ 	.word	0x00000008
.L_7851:


//--------------------- .nv.info._ZN2at6native29vectorized_elementwise_kernelILi4EZNS0_50_GLOBAL__N__2680c7bb_12_PowKernel_cu_140f0503_289629pow_tensor_scalar_kernel_implIhhEEvRNS_18TensorIteratorBaseET0_EUlhE1_St5arrayIPcLm2EEEEviS6_T1_ --------------------------
	.section	.nv.info._ZN2at6native29vectorized_elementwise_kernelILi4EZNS0_50_GLOBAL__N__2680c7bb_12_PowKernel_cu_140f0503_289629pow_tensor_scalar_kernel_implIhhEEvRNS_18TensorIteratorBaseET0_EUlhE1_St5arrayIPcLm2EEEEviS6_T1_,"",@"SHT_CUDA_INFO"
	.sectionflags	@""
	.align	4


	//----- nvinfo : EIATTR_CUDA_API_VERSION
	.align		4
        /*0000*/ 	.byte	0x04, 0x37
        /*0002*/ 	.short	(.L_7853 - .L_7852)
.L_7852:
        /*0004*/ 	.word	0x00000082


	//----- nvinfo : EIATTR_KPARAM_INFO
	.align		4
.L_7853:
        /*0008*/ 	.byte	0x04, 0x17
        /*000a*/ 	.short	(.L_7855 - .L_7854)
.L_7854:
        /*000c*/ 	.word	0x00000000
        /*0010*/ 	.short	0x0002
        /*0012*/ 	.short	0x0010
        /*0014*/ 	.byte	0x00, 0xf0, 0x41, 0x00


	//----- nvinfo : EIATTR_KPARAM_INFO
	.align		4
.L_7855:
        /*0018*/ 	.byte	0x04, 0x17
        /*001a*/ 	.short	(.L_7857 - .L_7856)
.L_7856:
        /*001c*/ 	.word	0x00000000
        /*0020*/ 	.short	0x0001
        /*0022*/ 	.short	0x0008
        /*0024*/ 	.byte	0x00, 0xf0, 0x21, 0x00


	//----- nvinfo : EIATTR_KPARAM_INFO
	.align		4
.L_7857:
        /*0028*/ 	.byte	0x04, 0x17
        /*002a*/ 	.short	(.L_7859 - .L_7858)
.L_7858:
        /*002c*/ 	.word	0x00000000
        /*0030*/ 	.short	0x0000
        /*0032*/ 	.short	0x0000
        /*0034*/ 	.byte	0x00, 0xf0, 0x11, 0x00


	//----- nvinfo : EIATTR_SPARSE_MMA_MASK
	.align		4
.L_7859:
        /*0038*/ 	.byte	0x03, 0x50
        /*003a*/ 	.short	0x0000


	//----- nvinfo : EIATTR_MAXREG_COUNT
	.align		4
        /*003c*/ 	.byte	0x03, 0x1b
        /*003e*/ 	.short	0x00ff


	//----- nvinfo : EIATTR_MERCURY_ISA_VERSION
	.align		4
        /*0040*/ 	.byte	0x03, 0x5f
        /*0042*/ 	.short	0x0101


	//----- nvinfo : EIATTR_EXIT_INSTR_OFFSETS
	.align		4
        /*0044*/ 	.byte	0x04, 0x1c
        /*0046*/ 	.short	(.L_7861 - .L_7860)


	//   ....[0]....
.L_7860:
        /*0048*/ 	.word	0x00000b90


	//   ....[1]....
        /*004c*/ 	.word	0x00001ee0


	//   ....[2]....
        /*0050*/ 	.word	0x00001f40


	//----- nvinfo : EIATTR_MAX_THREADS
	.align		4
.L_7861:
        /*0054*/ 	.byte	0x04, 0x05
        /*0056*/ 	.short	(.L_7863 - .L_7862)
.L_7862:
        /*0058*/ 	.word	0x00000080
        /*005c*/ 	.word	0x00000001
        /*0060*/ 	.word	0x00000001


	//----- nvinfo : EIATTR_CRS_STACK_SIZE
	.align		4
.L_7863:
        /*0064*/ 	.byte	0x04, 0x1e
        /*0066*/ 	.short	(.L_7865 - .L_7864)
.L_7864:
        /*0068*/ 	.word	0x00000000


	//----- nvinfo : EIATTR_CBANK_PARAM_SIZE
	.align		4
.L_7865:
        /*006c*/ 	.byte	0x03, 0x19
        /*006e*/ 	.short	0x0020


	//----- nvinfo : EIATTR_PARAM_CBANK
	.align		4
        /*0070*/ 	.byte	0x04, 0x0a
        /*0072*/ 	.short	(.L_7867 - .L_7866)
	.align		4
.L_7866:
        /*0074*/ 	.word	index@(.nv.constant0._ZN2at6native29vectorized_elementwise_kernelILi4EZNS0_50_GLOBAL__N__2680c7bb_12_PowKernel_cu_140f0503_289629pow_tensor_scalar_kernel_implIhhEEvRNS_18TensorIteratorBaseET0_EUlhE1_St5arrayIPcLm2EEEEviS6_T1_)
        /*0078*/ 	.short	0x0210
        /*007a*/ 	.short	0x0020


	//----- nvinfo : EIATTR_SW_WAR
	.align		4
.L_7867:
        /*007c*/ 	.byte	0x04, 0x36
        /*007e*/ 	.short	(.L_7869 - .L_7868)
.L_7868:
        /*0080*/ 	.word	0x00000008
.L_7869:


//--------------------- .nv.info._ZN2at6native29vectorized_elementwise_kernelILi8EZNS0_50_GLOBAL__N__2680c7bb_12_PowKernel_cu_140f0503_289629pow_tensor_scalar_kernel_implIhhEEvRNS_18TensorIteratorBaseET0_EUlhE1_St5arrayIPcLm2EEEEviS6_T1_ --------------------------
	.section	.nv.info._ZN2at6native29vectorized_elementwise_kernelILi8EZNS0_50_GLOBAL__N__2680c7bb_12_PowKernel_cu_140f0503_289629pow_tensor_scalar_kernel_implIhhEEvRNS_18TensorIteratorBaseET0_EUlhE1_St5arrayIPcLm2EEEEviS6_T1_,"",@"SHT_CUDA_INFO"
	.sectionflags	@""
	.align	4


	//----- nvinfo : EIATTR_CUDA_API_VERSION
	.align		4
        /*0000*/ 	.byte	0x04, 0x37
        /*0002*/ 	.short	(.L_7871 - .L_7870)
.L_7870:
        /*0004*/ 	.word	0x00000082


	//----- nvinfo : EIATTR_KPARAM_INFO
	.align		4
.L_7871:
        /*0008*/ 	.byte	0x04, 0x17
        /*000a*/ 	.short	(.L_7873 - .L_7872)
.L_7872:
        /*000c*/ 	.word	0x00000000
        /*0010*/ 	.short	0x0002
        /*0012*/ 	.short	0x0010
        /*0014*/ 	.byte	0x00, 0xf0, 0x41, 0x00


	//----- nvinfo : EIATTR_KPARAM_INFO
	.align		4
.L_7873:
        /*0018*/ 	.byte	0x04, 0x17
        /*001a*/ 	.short	(.L_7875 - .L_7874)
.L_7874:
        /*001c*/ 	.word	0x00000000
        /*0020*/ 	.short	0x0001
        /*0022*/ 	.short	0x0008
        /*0024*/ 	.byte	0x00, 0xf0, 0x21, 0x00


	//----- nvinfo : EIATTR_KPARAM_INFO
	.align		4
.L_7875:
        /*0028*/ 	.byte	0x04, 0x17
        /*002a*/ 	.short	(.L_7877 - .L_7876)
.L_7876:
        /*002c*/ 	.word	0x00000000
        /*0030*/ 	.short	0x0000
        /*0032*/ 	.short	0x0000
        /*0034*/ 	.byte	0x00, 0xf0, 0x11, 0x00


	//----- nvinfo : EIATTR_SPARSE_MMA_MASK
	.align		4
.L_7877:
        /*0038*/ 	.byte	0x03, 0x50
        /*003a*/ 	.short	0x0000


	//----- nvinfo : EIATTR_MAXREG_COUNT
	.align		4
        /*003c*/ 	.byte	0x03, 0x1b
        /*003e*/ 	.short	0x00ff


	//----- nvinfo : EIATTR_MERCURY_ISA_VERSION
	.align		4
        /*0040*/ 	.byte	0x03, 0x5f
        /*0042*/ 	.short	0x0101


	//----- nvinfo : EIATTR_EXIT_INSTR_OFFSETS
	.align		4
        /*0044*/ 	.byte	0x04, 0x1c
        /*0046*/ 	.short	(.L_7879 - .L_7878)


	//   ....[0]....
.L_7878:
        /*0048*/ 	.word	0x00000c50


	//   ....[1]....
        /*004c*/ 	.word	0x00001f90


	//   ....[2]....
        /*0050*/ 	.word	0x00001ff0


	//----- nvinfo : EIATTR_MAX_THREADS
	.align		4
.L_7879:
        /*0054*/ 	.byte	0x04, 0x05
        /*0056*/ 	.short	(.L_7881 - .L_7880)
.L_7880:
        /*0058*/ 	.word	0x00000080
        /*005c*/ 	.word	0x00000001
        /*0060*/ 	.word	0x00000001


	//----- nvinfo : EIATTR_CRS_STACK_SIZE
	.align		4
.L_7881:
        /*0064*/ 	.byte	0x04, 0x1e
        /*0066*/ 	.short	(.L_7883 - .L_7882)
.L_7882:
        /*0068*/ 	.word	0x00000000


	//----- nvinfo : EIATTR_CBANK_PARAM_SIZE
	.align		4
.L_7883:
        /*006c*/ 	.byte	0x03, 0x19
        /*006e*/ 	.short	0x0020


	//----- nvinfo : EIATTR_PARAM_CBANK
	.align		4
        /*0070*/ 	.byte	0x04, 0x0a
        /*0072*/ 	.short	(.L_7885 - .L_7884)
	.align		4
.L_7884:
        /*0074*/ 	.word	index@(.nv.constant0._ZN2at6native29vectorized_elementwise_kernelILi8EZNS0_50_GLOBAL__N__2680c7bb_12_PowKernel_cu_140f0503_289629pow_tensor_scalar_kernel_implIhhEEvRNS_18TensorIteratorBaseET0_EUlhE1_St5arrayIPcLm2EEEEviS6_T1_)
        /*0078*/ 	.short	0x0210
        /*007a*/ 	.short	0x0020


	//----- nvinfo : EIATTR_SW_WAR
	.align		4
.L_7885:
        /*007c*/ 	.byte	0x04, 0x36
        /*007e*/ 	.short	(.L_7887 - .L_7886)
.L_7886:
        /*0080*/ 	.word	0x00000008
.L_7887:


//--------------------- .nv.info._ZN2at6native18elementwise_kernelILi128ELi4EZNS0_15gpu_kernel_implIZNS0_50_GLOBAL__N__2680c7bb_12_PowKernel_cu_140f0503_289629pow_tensor_scalar_kernel_implIhhEEvRNS_18TensorIteratorBaseET0_EUlhE0_EEvS6_RKT_EUliE_EEviT1_ --------------------------
	.section	.nv.info._ZN2at6native18elementwise_kernelILi128ELi4EZNS0_15gpu_kernel_implIZNS0_50_GLOBAL__N__2680c7bb_12_PowKernel_cu_140f0503_289629pow_tensor_scalar_kernel_implIhhEEvRNS_18TensorIteratorBaseET0_EUlhE0_EEvS6_RKT_EUliE_EEviT1_,"",@"SHT_CUDA_INFO"
	.sectionflags	@""
	.align	4


	//----- nvinfo : EIATTR_CUDA_API_VERSION
	.align		4
        /*0000*/ 	.byte	0x04, 0x37
        /*0002*/ 	.short	(.L_7889 - .L_7888)
.L_7888:
        /*0004*/ 	.word	0x00000082


	//----- nvinfo : EIATTR_KPARAM_INFO
	.align		4
.L_7889:
        /*0008*/ 	.byte	0x04, 0x17
        /*000a*/ 	.short	(.L_7891 - .L_7890)
.L_7890:
        /*000c*/ 	.word	0x00000000
        /*0010*/ 	.short	0x0001
        /*0012*/ 	.short	0x0008
        /*0014*/ 	.byte	0x00, 0xf0, 0x81, 0x08


	//----- nvinfo : EIATTR_KPARAM_INFO
	.align		4
.L_7891:
        /*0018*/ 	.byte	0x04, 0x17
        /*001a*/ 	.short	(.L_7893 - .L_7892)
.L_7892:
        /*001c*/ 	.word	0x00000000
        /*0020*/ 	.short	0x0000
        /*0022*/ 	.short	0x0000
        /*0024*/ 	.byte	0x00, 0xf0, 0x11, 0x00


	//----- nvinfo : EIATTR_SPARSE_MMA_MASK
	.align		4
.L_7893:
        /*0028*/ 	.byte	0x03, 0x50
        /*002a*/ 	.short	0x0000


	//----- nvinfo : EIATTR_MAXREG_COUNT
	.align		4
        /*002c*/ 	.byte	0x03, 0x1b
        /*002e*/ 	.short	0x0080


	//----- nvinfo : EIATTR_EXTERNS
	.align		4
        /*0030*/ 	.byte	0x04, 0x0f
        /*0032*/ 	.short	(.L_7895 - .L_7894)


	//   ....[0]....
	.align		4
.L_7894:
        /*0034*/ 	.word	index@(__assertfail)


	//----- nvinfo : EIATTR_MERCURY_ISA_VERSION
	.align		4
.L_7895:
        /*0038*/ 	.byte	0x03, 0x5f
        /*003a*/ 	.short	0x0101


	//----- nvinfo : EIATTR_SYSCALL_OFFSETS
	.align		4
        /*003c*/ 	.byte	0x04, 0x46
        /*003e*/ 	.short	(.L_7897 - .L_7896)


	//   ....[0]....
.L_7896:
        /*0040*/ 	.word	0x00002220


	//   ....[1]....
        /*0044*/ 	.word	0x000031a0


	//   ....[2]....
        /*0048*/ 	.word	0x00005410


	//   ....[3]....
        /*004c*/ 	.word	0x00006390


	//   ....[4]....
        /*0050*/ 	.word	0x000085f0


	//   ....[5]....
        /*0054*/ 	.word	0x00009570


	//   ....[6]....
        /*0058*/ 	.word	0x0000b7c0


	//   ....[7]....
        /*005c*/ 	.word	0x0000c740


	//----- nvinfo : EIATTR_EXIT_INSTR_OFFSETS
	.align		4
.L_7897:
        /*0060*/ 	.byte	0x04, 0x1c
        /*0062*/ 	.short	(.L_7899 - .L_7898)


	//   ....[0]....
.L_7898:
        /*0064*/ 	.word	0x00009630


	//   ....[1]....
        /*0068*/ 	.word	0x0000b930


	//   ....[2]....
        /*006c*/ 	.word	0x0000b950


	//   ....[3]....
        /*0070*/ 	.word	0x0000b9f0


	//   ....[4]....
        /*0074*/ 	.word	0x0000ba20


	//   ....[5]....
        /*0078*/ 	.word	0x0000ba50


	//   ....[6]....
        /*007c*/ 	.word	0x0000baf0


	//   ....[7]....
        /*0080*/ 	.word	0x0000bb40


	//   ....[8]....
        /*0084*/ 	.word	0x0000bbf0


	//   ....[9]....
        /*0088*/ 	.word	0x0000bc50


	//   ....[10]....
        /*008c*/ 	.word	0x0000bc90


	//   ....[11]....
        /*0090*/ 	.word	0x0000bd50


	//   ....[12]....
        /*0094*/ 	.word	0x0000bda0


	//   ....[13]....
        /*0098*/ 	.word	0x0000bf40


	//   ....[14]....
        /*009c*/ 	.word	0x0000c0b0


	//   ....[15]....
        /*00a0*/ 	.word	0x0000c100


	//   ....[16]....
        /*00a4*/ 	.word	0x0000c1b0


	//   ....[17]....
        /*00a8*/ 	.word	0x0000c340


	//   ....[18]....
        /*00ac*/ 	.word	0x0000c4d0


	//   ....[19]....
        /*00b0*/ 	.word	0x0000c640


	//   ....[20]....
        /*00b4*/ 	.word	0x0000c750


	//   ....[21]....
        /*00b8*/ 	.word	0x0000c790


	//   ....[22]....
        /*00bc*/ 	.word	0x0000c7c0


	//----- nvinfo : EIATTR_MAX_THREADS
	.align		4
.L_7899:
        /*00c0*/ 	.byte	0x04, 0x05
        /*00c2*/ 	.short	(.L_7901 - .L_7900)
.L_7900:
        /*00c4*/ 	.word	0x00000080
        /*00c8*/ 	.word	0x00000001
        /*00cc*/ 	.word	0x00000001


	//----- nvinfo : EIATTR_CRS_STACK_SIZE
	.align		4
.L_7901:
        /*00d0*/ 	.byte	0x04, 0x1e
        /*00d2*/ 	.short	(.L_7903 - .L_7902)
.L_7902:
        /*00d4*/ 	.word	0x00000000


	//----- nvinfo : EIATTR_CBANK_PARAM_SIZE
	.align		4
.L_7903:
        /*00d8*/ 	.byte	0x03, 0x19
        /*00da*/ 	.short	0x0228


	//----- nvinfo : EIATTR_PARAM_CBANK
	.align		4
        /*00dc*/ 	.byte	0x04, 0x0a
        /*00de*/ 	.short	(.L_7905 - .L_7904)
	.align		4
.L_7904:
        /*00e0*/ 	.word	index@(.nv.constant0._ZN2at6native18elementwise_kernelILi128ELi4EZNS0_15gpu_kernel_implIZNS0_50_GLOBAL__N__2680c7bb_12_PowKernel_cu_140f0503_289629pow_tensor_scalar_kernel_implIhhEEvRNS_18TensorIteratorBaseET0_EUlhE0_EEvS6_RKT_EUliE_EEviT1_)
        /*00e4*/ 	.short	0x0210
        /*00e6*/ 	.short	0x0228


	//----- nvinfo : EIATTR_SW_WAR
	.align		4
.L_7905:
        /*00e8*/ 	.byte	0x04, 0x36
        /*00ea*/ 	.short	(.L_7907 - .L_7906)
.L_7906:
        /*00ec*/ 	.word	0x00000008
.L_7907:


//--------------------- .nv.info._ZN2at6native27unrolled_elementwise_kernelIZNS0_50_GLOBAL__N__2680c7bb_12_PowKernel_cu_140f0503_289629pow_tensor_scalar_kernel_implIhhEEvRNS_18TensorIteratorBaseET0_EUlhE0_St5arrayIPcLm2EELi4E23TrivialOffsetCalculatorILi1EjESC_NS0_6memory12LoadWithCastILi1EEENSD_13StoreWithCastILi1EEEEEviT_S6_T2_T3_T4_T5_ --------------------------
	.section	.nv.info._ZN2at6native27unrolled_elementwise_kernelIZNS0_50_GLOBAL__N__2680c7bb_12_PowKernel_cu_140f0503_289629pow_tensor_scalar_kernel_implIhhEEvRNS_18TensorIteratorBaseET0_EUlhE0_St5arrayIPcLm2EELi4E23TrivialOffsetCalculatorILi1EjESC_NS0_6memory12LoadWithCastILi1EEENSD_13StoreWithCastILi1EEEEEviT_S6_T2_T3_T4_T5_,"",@"SHT_CUDA_INFO"
	.sectionflags	@""
	.align	4


	//----- nvinfo : EIATTR_CUDA_API_VERSION
	.align		4
        /*0000*/ 	.byte	0x04, 0x37
        /*0002*/ 	.short	(.L_7909 - .L_7908)
.L_7908:
        /*0004*/ 	.word	0x00000082


	//----- nvinfo : EIATTR_KPARAM_INFO
	.align		4
.L_7909:
        /*0008*/ 	.byte	0x04, 0x17
        /*000a*/ 	.short	(.L_7911 - .L_7910)
.L_7910:
        /*000c*/ 	.word	0x00000000
        /*0010*/ 	.short	0x0006
        /*0012*/ 	.short	0x002c
        /*0014*/ 	.byte	0x00, 0xf0, 0x21, 0x00


	//----- nvinfo : EIATTR_KPARAM_INFO
	.align		4
.L_7911:
        /*0018*/ 	.byte	0x04, 0x17
        /*001a*/ 	.short	(.L_7913 - .L_7912)
.L_7912:
        /*001c*/ 	.word	0x00000000
        /*0020*/ 	.short	0x0005
        /*0022*/ 	.short	0x0024
        /*0024*/ 	.byte	0x00, 0xf0, 0x21, 0x00


	//----- nvinfo : EIATTR_KPARAM_INFO
	.align		4
.L_7913:
        /*0028*/ 	.byte	0x04, 0x17
        /*002a*/ 	.short	(.L_7915 - .L_7914)
.L_7914:
        /*002c*/ 	.word	0x00000000
        /*0030*/ 	.short	0x0004
        /*0032*/ 	.short	0x0021
        /*0034*/ 	.byte	0x00, 0xf0, 0x05, 0x00


	//----- nvinfo : EIATTR_KPARAM_INFO
	.align		4
.L_7915:
        /*0038*/ 	.byte	0x04, 0x17
        /*003a*/ 	.short	(.L_7917 - .L_7916)
.L_7916:
        /*003c*/ 	.word	0x00000000
        /*0040*/ 	.short	0x0003
        /*0042*/ 	.short	0x0020
        /*0044*/ 	.byte	0x00, 0xf0, 0x05, 0x00


	//----- nvinfo : EIATTR_KPARAM_INFO
	.align		4
.L_7917:
        /*0048*/ 	.byte	0x04, 0x17
        /*004a*/ 	.short	(.L_7919 - .L_7918)
.L_7918:
        /*004c*/ 	.word	0x00000000
        /*0050*/ 	.short	0x0002
        /*0052*/ 	.short	0x0010
        /*0054*/ 	.byte	0x00, 0xf0, 0x41, 0x00


	//----- nvinfo : EIATTR_KPARAM_INFO
	.align		4
.L_7919:
        /*0058*/ 	.byte	0x04, 0x17
        /*005a*/ 	.short	(.L_7921 - .L_7920)
.L_7920:
        /*005c*/ 	.word	0x00000000
        /*0060*/ 	.short	0x0001
        /*0062*/ 	.short	0x0008
        /*0064*/ 	.byte	0x00, 0xf0, 0x21, 0x00


	//----- nvinfo : EIATTR_KPARAM_INFO
	.align		4
.L_7921:
        /*0068*/ 	.byte	0x04, 0x17
        /*006a*/ 	.short	(.L_7923 - .L_7922)
.L_7922:
        /*006c*/ 	.word	0x00000000
        /*0070*/ 	.short	0x0000
        /*0072*/ 	.short	0x0000
        /*0074*/ 	.byte	0x00, 0xf0, 0x11, 0x00


	//----- nvinfo : EIATTR_SPARSE_MMA_MASK
	.align		4
.L_7923:
        /*0078*/ 	.byte	0x03, 0x50
        /*007a*/ 	.short	0x0000


	//----- nvinfo : EIATTR_MAXREG_COUNT
	.align		4
        /*007c*/ 	.byte	0x03, 0x1b
        /*007e*/ 	.short	0x00ff


	//----- nvinfo : EIATTR_EXTERNS
	.align		4
        /*0080*/ 	.byte	0x04, 0x0f
        /*0082*/ 	.short	(.L_7925 - .L_7924)


	//   ....[0]....
	.align		4
.L_7924:
        /*0084*/ 	.word	index@(__assertfail)


	//----- nvinfo : EIATTR_MERCURY_ISA_VERSION
	.align		4
.L_7925:
        /*0088*/ 	.byte	0x03, 0x5f
        /*008a*/ 	.short	0x0101


	//----- nvinfo : EIATTR_SYSCALL_OFFSETS
	.align		4
        /*008c*/ 	.byte	0x04, 0x46
        /*008e*/ 	.short	(.L_7927 - .L_7926)


	//   ....[0]....
.L_7926:
        /*0090*/ 	.word	0x00000f50


	//   ....[1]....
        /*0094*/ 	.word	0x00001ea0


	//   ....[2]....
        /*0098*/ 	.word	0x00002e00


	//   ....[3]....
        /*009c*/ 	.word	0x00003d30


	//   ....[4]....
        /*00a0*/ 	.word	0x00004e90


	//   ....[5]....
        /*00a4*/ 	.word	0x00005e90


	//   ....[6]....
        /*00a8*/ 	.word	0x00006e80


	//   ....[7]....
        /*00ac*/ 	.word	0x00007e70


	//----- nvinfo : EIATTR_EXIT_INSTR_OFFSETS
	.align		4
.L_7927:
        /*00b0*/ 	.byte	0x04, 0x1c
        /*00b2*/ 	.short	(.L_7929 - .L_7928)


	//   ....[0]....
.L_7928:
        /*00b4*/ 	.word	0x00006f30


	//   ....[1]....
        /*00b8*/ 	.word	0x00007060


	//   ....[2]....
        /*00bc*/ 	.word	0x00007080


	//   ....[3]....
        /*00c0*/ 	.word	0x00007120


	//   ....[4]....
        /*00c4*/ 	.word	0x00007150


	//   ....[5]....
        /*00c8*/ 	.word	0x00007180


	//   ....[6]....
        /*00cc*/ 	.word	0x00007220


	//   ....[7]....
        /*00d0*/ 	.word	0x00007270


	//   ....[8]....
        /*00d4*/ 	.word	0x00007320


	//   ....[9]....
        /*00d8*/ 	.word	0x00007380


	//   ....[10]....
        /*00dc*/ 	.word	0x000073c0


	//   ....[11]....
        /*00e0*/ 	.word	0x00007480


	//   ....[12]....
        /*00e4*/ 	.word	0x000074d0


	//   ....[13]....
        /*00e8*/ 	.word	0x00007670


	//   ....[14]....
        /*00ec*/ 	.word	0x000077e0


	//   ....[15]....
        /*00f0*/ 	.word	0x00007830


	//   ....[16]....
        /*00f4*/ 	.word	0x000078e0


	//   ....[17]....
        /*00f8*/ 	.word	0x00007a70


	//   ....[18]....
        /*00fc*/ 	.word	0x00007c00


	//   ....[19]....
        /*0100*/ 	.word	0x00007d70


	//   ....[20]....
        /*0104*/ 	.word	0x00007e80


	//   ....[21]....
        /*0108*/ 	.word	0x00007ec0


	//   ....[22]....
        /*010c*/ 	.word	0x00007ef0


	//----- nvinfo : EIATTR_MAX_THREADS
	.align		4
.L_7929:
        /*0110*/ 	.byte	0x04, 0x05
        /*0112*/ 	.short	(.L_7931 - .L_7930)
.L_7930:
        /*0114*/ 	.word	0x00000080
        /*0118*/ 	.word	0x00000001
        /*011c*/ 	.word	0x00000001


	//----- nvinfo : EIATTR_CRS_STACK_SIZE
	.align		4
.L_7931:
        /*0120*/ 	.byte	0x04, 0x1e
        /*0122*/ 	.short	(.L_7933 - .L_7932)
.L_7932:
        /*0124*/ 	.word	0x00000000


	//----- nvinfo : EIATTR_CBANK_PARAM_SIZE
	.align		4
.L_7933:
        /*0128*/ 	.byte	0x03, 0x19
        /*012a*/ 	.short	0x0034


	//----- nvinfo : EIATTR_PARAM_CBANK
	.align		4
        /*012c*/ 	.byte	0x04, 0x0a
        /*012e*/ 	.short	(.L_7935 - .L_7934)
	.align		4
.L_7934:
        /*0130*/ 	.word	index@(.nv.constant0._ZN2at6native27unrolled_elementwise_kernelIZNS0_50_GLOBAL__N__2680c7bb_12_PowKernel_cu_140f0503_289629pow_tensor_scalar_kernel_implIhhEEvRNS_18TensorIteratorBaseET0_EUlhE0_St5arrayIPcLm2EELi4E23TrivialOffsetCalculatorILi1EjESC_NS0_6memory12LoadWithCastILi1EEENSD_13StoreWithCastILi1EEEEEviT_S6_T2_T3_T4_T5_)
        /*0134*/ 	.short	0x0210
        /*0136*/ 	.short	0x0034


	//----- nvinfo : EIATTR_SW_WAR
	.align		4
.L_7935:
        /*0138*/ 	.byte	0x04, 0x36
        /*013a*/ 	.short	(.L_7937 - .L_7936)
.L_7936:
        /*013c*/ 	.word	0x00000008
.L_7937:


//--------------------- .nv.info._ZN2at6native18elementwise_kernelILi128ELi4EZNS0_22gpu_kernel_impl_nocastIZNS0_50_GLOBAL__N__2680c7bb_12_PowKernel_cu_140f0503_289629pow_tensor_scalar_kernel_implIhhEEvRNS_18TensorIteratorBaseET0_EUlhE0_EEvS6_RKT_EUliE_EEviT1_ --------------------------
	.section	.nv.info._ZN2at6native18elementwise_kernelILi128ELi4EZNS0_22gpu_kernel_impl_nocastIZNS0_50_GLOBAL__N__2680c7bb_12_PowKernel_cu_140f0503_289629pow_tensor_scalar_kernel_implIhhEEvRNS_18TensorIteratorBaseET0_EUlhE0_EEvS6_RKT_EUliE_EEviT1_,"",@"SHT_CUDA_INFO"
	.sectionflags	@""
	.align	4


	//----- nvinfo : EIATTR_CUDA_API_VERSION
	.align		4
        /*0000*/ 	.byte	0x04, 0x37
        /*0002*/ 	.short	(.L_7939 - .L_7938)
.L_7938:
        /*0004*/ 	.word	0x00000082


	//----- nvinfo : EIATTR_KPARAM_INFO
	.align		4
.L_7939:
        /*0008*/ 	.byte	0x04, 0x17
        /*000a*/ 	.short	(.L_7941 - .L_7940)
.L_7940:
        /*000c*/ 	.word	0x00000000
        /*0010*/ 	.short	0x0001
        /*0012*/ 	.short	0x0008
        /*0014*/ 	.byte	0x00, 0xf0, 0x61, 0x08


	//----- nvinfo : EIATTR_KPARAM_INFO
	.align		4
.L_7941:
        /*0018*/ 	.byte	0x04, 0x17
        /*001a*/ 	.short	(.L_7943 - .L_7942)
.L_7942:
        /*001c*/ 	.word	0x00000000
        /*0020*/ 	.short	0x0000
        /*0022*/ 	.short	0x0000
        /*0024*/ 	.byte	0x00, 0xf0, 0x11, 0x00


	//----- nvinfo : EIATTR_SPARSE_MMA_MASK
	.align		4
.L_7943:
        /*0028*/ 	.byte	0x03, 0x50
        /*002a*/ 	.short	0x0000


	//----- nvinfo : EIATTR_MAXREG_COUNT
	.align		4
        /*002c*/ 	.byte	0x03, 0x1b
        /*002e*/ 	.short	0x0080


	//----- nvinfo : EIATTR_MERCURY_ISA_VERSION
	.align		4
        /*0030*/ 	.byte	0x03, 0x5f
        /*0032*/ 	.short	0x0101


	//----- nvinfo : EIATTR_EXIT_INSTR_OFFSETS
	.align		4
        /*0034*/ 	.byte	0x04, 0x1c
        /*0036*/ 	.short	(.L_7945 - .L_7944)


	//   ....[0]....
.L_7944:
        /*0038*/ 	.word	0x00003bf0


	//   ....[1]....
        /*003c*/ 	.word	0x00004f90


	//----- nvinfo : EIATTR_MAX_THREADS
	.align		4
.L_7945:
        /*0040*/ 	.byte	0x04, 0x05
        /*0042*/ 	.short	(.L_7947 - .L_7946)
.L_7946:
        /*0044*/ 	.word	0x00000080
        /*0048*/ 	.word	0x00000001
        /*004c*/ 	.word	0x00000001


	//----- nvinfo : EIATTR_CRS_STACK_SIZE
	.align		4
.L_7947:
        /*0050*/ 	.byte	0x04, 0x1e
        /*0052*/ 	.short	(.L_7949 - .L_7948)
.L_7948:
        /*0054*/ 	.word	0x00000000


	//----- nvinfo : EIATTR_CBANK_PARAM_SIZE
	.align		4
.L_7949:
        /*0058*/ 	.byte	0x03, 0x19
        /*005a*/ 	.short	0x0220


	//----- nvinfo : EIATTR_PARAM_CBANK
	.align		4
        /*005c*/ 	.byte	0x04, 0x0a
        /*005e*/ 	.short	(.L_7951 - .L_7950)
	.align		4
.L_7950:
        /*0060*/ 	.word	index@(.nv.constant0._ZN2at6native18elementwise_kernelILi128ELi4EZNS0_22gpu_kernel_impl_nocastIZNS0_50_GLOBAL__N__2680c7bb_12_PowKernel_cu_140f0503_289629pow_tensor_scalar_kernel_implIhhEEvRNS_18TensorIteratorBaseET0_EUlhE0_EEvS6_RKT_EUliE_EEviT1_)
        /*0064*/ 	.short	0x0210
        /*0066*/ 	.short	0x0220


	//----- nvinfo : EIATTR_SW_WAR
	.align		4
.L_7951:
        /*0068*/ 	.byte	0x04, 0x36
        /*006a*/ 	.short	(.L_7953 - .L_7952)
.L_7952:
        /*006c*/ 	.word	0x00000008
.L_7953:


//--------------------- .nv.info._ZN2at6native27unrolled_elementwise_kernelIZNS0_50_GLOBAL__N__2680c7bb_12_PowKernel_cu_140f0503_289629pow_tensor_scalar_kernel_implIhhEEvRNS_18TensorIteratorBaseET0_EUlhE0_St5arrayIPcLm2EELi4E23TrivialOffsetCalculatorILi1EjESC_NS0_6memory15LoadWithoutCastENSD_16StoreWithoutCastEEEviT_S6_T2_T3_T4_T5_ --------------------------
	.section	.nv.info._ZN2at6native27unrolled_elementwise_kernelIZNS0_50_GLOBAL__N__2680c7bb_12_PowKernel_cu_140f0503_289629pow_tensor_scalar_kernel_implIhhEEvRNS_18TensorIteratorBaseET0_EUlhE0_St5arrayIPcLm2EELi4E23TrivialOffsetCalculatorILi1EjESC_NS0_6memory15LoadWithoutCastENSD_16StoreWithoutCastEEEviT_S6_T2_T3_T4_T5_,"",@"SHT_CUDA_INFO"
	.sectionflags	@""
	.align	4


	//----- nvinfo : EIATTR_CUDA_API_VERSION
	.align		4
        /*0000*/ 	.byte	0x04, 0x37
        /*0002*/ 	.short	(.L_7955 - .L_7954)
.L_7954:
        /*0004*/ 	.word	0x00000082


	//----- nvinfo : EIATTR_KPARAM_INFO
	.align		4
.L_7955:
        /*0008*/ 	.byte	0x04, 0x17
        /*000a*/ 	.short	(.L_7957 - .L_7956)
.L_7956:
        /*000c*/ 	.word	0x00000000
        /*0010*/ 	.short	0x0006
        /*0012*/ 	.short	0x0023
        /*0014*/ 	.byte	0x00, 0xf0, 0x05, 0x00


	//----- nvinfo : EIATTR_KPARAM_INFO
	.align		4
.L_7957:
        /*0018*/ 	.byte	0x04, 0x17
        /*001a*/ 	.short	(.L_7959 - .L_7958)
.L_7958:
        /*001c*/ 	.word	0x00000000
        /*0020*/ 	.short	0x0005
        /*0022*/ 	.short	0x0022
        /*0024*/ 	.byte	0x00, 0xf0, 0x05, 0x00


	//----- nvinfo : EIATTR_KPARAM_INFO
	.align		4
.L_7959:
        /*0028*/ 	.byte	0x04, 0x17
        /*002a*/ 	.short	(.L_7961 - .L_7960)
.L_7960:
        /*002c*/ 	.word	0x00000000
        /*0030*/ 	.short	0x0004
        /*0032*/ 	.short	0x0021
        /*0034*/ 	.byte	0x00, 0xf0, 0x05, 0x00


	//----- nvinfo : EIATTR_KPARAM_INFO
	.align		4
.L_7961:
        /*0038*/ 	.byte	0x04, 0x17
        /*003a*/ 	.short	(.L_7963 - .L_7962)
.L_7962:
        /*003c*/ 	.word	0x00000000
        /*0040*/ 	.short	0x0003
        /*0042*/ 	.short	0x0020
        /*0044*/ 	.byte	0x00, 0xf0, 0x05, 0x00


	//----- nvinfo : EIATTR_KPARAM_INFO
	.align		4
.L_7963:
        /*0048*/ 	.byte	0x04, 0x17
        /*004a*/ 	.short	(.L_7965 - .L_7964)
.L_7964:
        /*004c*/ 	.word	0x00000000
        /*0050*/ 	.short	0x0002
        /*0052*/ 	.short	0x0010
        /*0054*/ 	.byte	0x00, 0xf0, 0x41, 0x00


	//----- nvinfo : EIATTR_KPARAM_INFO
	.align		4
.L_7965:
        /*0058*/ 	.byte	0x04, 0x17
        /*005a*/ 	.short	(.L_7967 - .L_7966)
.L_7966:
        /*005c*/ 	.word	0x00000000
        /*0060*/ 	.short	0x0001
        /*0062*/ 	.short	0x0008
        /*0064*/ 	.byte	0x00, 0xf0, 0x21, 0x00


	//----- nvinfo : EIATTR_KPARAM_INFO
	.align		4
.L_7967:
        /*0068*/ 	.byte	0x04, 0x17
        /*006a*/ 	.short	(.L_7969 - .L_7968)
.L_7968:
        /*006c*/ 	.word	0x00000000
        /*0070*/ 	.short	0x0000
        /*0072*/ 	.short	0x0000
        /*0074*/ 	.byte	0x00, 0xf0, 0x11, 0x00


	//----- nvinfo : EIATTR_SPARSE_MMA_MASK
	.align		4
.L_7969:
        /*0078*/ 	.byte	0x03, 0x50
        /*007a*/ 	.short	0x0000


	//----- nvinfo : EIATTR_MAXREG_COUNT
	.align		4
        /*007c*/ 	.byte	0x03, 0x1b
        /*007e*/ 	.short	0x00ff


	//----- nvinfo : EIATTR_MERCURY_ISA_VERSION
	.align		4
        /*0080*/ 	.byte	0x03, 0x5f
        /*0082*/ 	.short	0x0101


	//----- nvinfo : EIATTR_EXIT_INSTR_OFFSETS
	.align		4
        /*0084*/ 	.byte	0x04, 0x1c
        /*0086*/ 	.short	(.L_7971 - .L_7970)


	//   ....[0]....
.L_7970:
        /*0088*/ 	.word	0x000004e0


	//   ....[1]....
        /*008c*/ 	.word	0x00000580


	//----- nvinfo : EIATTR_MAX_THREADS
	.align		4
.L_7971:
        /*0090*/ 	.byte	0x04, 0x05
        /*0092*/ 	.short	(.L_7973 - .L_7972)
.L_7972:
        /*0094*/ 	.word	0x00000080
        /*0098*/ 	.word	0x00000001
        /*009c*/ 	.word	0x00000001


	//----- nvinfo : EIATTR_CRS_STACK_SIZE
	.align		4
.L_7973:
        /*00a0*/ 	.byte	0x04, 0x1e
        /*00a2*/ 	.short	(.L_7975 - .L_7974)
.L_7974:
        /*00a4*/ 	.word	0x00000000


	//----- nvinfo : EIATTR_CBANK_PARAM_SIZE
	.align		4
.L_7975:
        /*00a8*/ 	.byte	0x03, 0x19
        /*00aa*/ 	.short	0x0024


	//----- nvinfo : EIATTR_PARAM_CBANK
	.align		4
        /*00ac*/ 	.byte	0x04, 0x0a
        /*00ae*/ 	.short	(.L_7977 - .L_7976)
	.align		4
.L_7976:
        /*00b0*/ 	.word	index@(.nv.constant0._ZN2at6native27unrolled_elementwise_kernelIZNS0_50_GLOBAL__N__2680c7bb_12_PowKernel_cu_140f0503_289629pow_tensor_scalar_kernel_implIhhEEvRNS_18TensorIteratorBaseET0_EUlhE0_St5arrayIPcLm2EELi4E23TrivialOffsetCalculatorILi1EjESC_NS0_6memory15LoadWithoutCastENSD_16StoreWithoutCastEEEviT_S6_T2_T3_T4_T5_)
        /*00b4*/ 	.short	0x0210
        /*00b6*/ 	.short	0x0024


	//----- nvinfo : EIATTR_SW_WAR
	.align		4
.L_7977:
        /*00b8*/ 	.byte	0x04, 0x36
        /*00ba*/ 	.short	(.L_7979 - .L_7978)
.L_7978:
        /*00bc*/ 	.word	0x00000008
.L_7979:


//--------------------- .nv.info._ZN2at6native29vectorized_elementwise_kernelILi2EZNS0_50_GLOBAL__N__2680c7bb_12_PowKernel_cu_140f0503_289629pow_tensor_scalar_kernel_implIhhEEvRNS_18TensorIteratorBaseET0_EUlhE0_St5arrayIPcLm2EEEEviS6_T1_ --------------------------
	.section	.nv.info._ZN2at6native29vectorized_elementwise_kernelILi2EZNS0_50_GLOBAL__N__2680c7bb_12_PowKernel_cu_140f0503_289629pow_tensor_scalar_kernel_implIhhEEvRNS_18TensorIteratorBaseET0_EUlhE0_St5arrayIPcLm2EEEEviS6_T1_,"",@"SHT_CUDA_INFO"
	.sectionflags	@""
	.align	4


	//----- nvinfo : EIATTR_CUDA_API_VERSION
	.align		4
        /*0000*/ 	.byte	0x04, 0x37
        /*0002*/ 	.short	(.L_7981 - .L_7980)
.L_7980:
        /*0004*/ 	.word	0x00000082


	//----- nvinfo : EIATTR_KPARAM_INFO
	.align		4
.L_7981:
        /*0008*/ 	.byte	0x04, 0x17
        /*000a*/ 	.short	(.L_7983 - .L_7982)
.L_7982:
        /*000c*/ 	.word	0x00000000
        /*0010*/ 	.short	0x0002
        /*0012*/ 	.short	0x0010
        /*0014*/ 	.byte	0x00, 0xf0, 0x41, 0x00


	//----- nvinfo : EIATTR_KPARAM_INFO
	.align		4
.L_7983:
        /*0018*/ 	.byte	0x04, 0x17
        /*001a*/ 	.short	(.L_7985 - .L_7984)
.L_7984:
        /*001c*/ 	.word	0x00000000
        /*0020*/ 	.short	0x0001
        /*0022*/ 	.short	0x0008
        /*0024*/ 	.byte	0x00, 0xf0, 0x21, 0x00


	//----- nvinfo : EIATTR_KPARAM_INFO
	.align		4
.L_7985:
        /*0028*/ 	.byte	0x04, 0x17
        /*002a*/ 	.short	(.L_7987 - .L_7986)
.L_7986:
        /*002c*/ 	.word	0x00000000
        /*0030*/ 	.short	0x0000
        /*0032*/ 	.short	0x0000
        /*0034*/ 	.byte	0x00, 0xf0, 0x11, 0x00


	//----- nvinfo : EIATTR_SPARSE_MMA_MASK
	.align		4
.L_7987:
        /*0038*/ 	.byte	0x03, 0x50
        /*003a*/ 	.short	0x0000


	//----- nvinfo : EIATTR_MAXREG_COUNT
	.align		4
        /*003c*/ 	.byte	0x03, 0x1b
        /*003e*/ 	.short	0x00ff


	//----- nvinfo : EIATTR_MERCURY_ISA_VERSION
	.align		4
        /*0040*/ 	.byte	0x03, 0x5f
        /*0042*/ 	.short	0x0101


	//----- nvinfo : EIATTR_EXIT_INSTR_OFFSETS
	.align		4
        /*0044*/ 	.byte	0x04, 0x1c
        /*0046*/ 	.short	(.L_7989 - .L_7988)


	//   ....[0]....
.L_7988:
        /*0048*/ 	.word	0x00000430


	//   ....[1]....
        /*004c*/ 	.word	0x00000e20


	//   ....[2]....
        /*0050*/ 	.word	0x00000ec0


	//----- nvinfo : EIATTR_MAX_THREADS
	.align		4
.L_7989:
        /*0054*/ 	.byte	0x04, 0x05
        /*0056*/ 	.short	(.L_7991 - .L_7990)
.L_7990:
        /*0058*/ 	.word	0x00000080
        /*005c*/ 	.word	0x00000001
        /*0060*/ 	.word	0x00000001


	//----- nvinfo : EIATTR_CRS_STACK_SIZE
	.align		4
.L_7991:
        /*0064*/ 	.byte	0x04, 0x1e
        /*0066*/ 	.short	(.L_7993 - .L_7992)
.L_7992:
        /*0068*/ 	.word	0x00000000


	//----- nvinfo : EIATTR_CBANK_PARAM_SIZE
	.align		4
.L_7993:
        /*006c*/ 	.byte	0x03, 0x19
        /*006e*/ 	.short	0x0020


	//----- nvinfo : EIATTR_PARAM_CBANK
	.align		4
        /*0070*/ 	.byte	0x04, 0x0a
        /*0072*/ 	.short	(.L_7995 - .L_7994)
	.align		4
.L_7994:
        /*0074*/ 	.word	index@(.nv.constant0._ZN2at6native29vectorized_elementwise_kernelILi2EZNS0_50_GLOBAL__N__2680c7bb_12_PowKernel_cu_140f0503_289629pow_tensor_scalar_kernel_implIhhEEvRNS_18TensorIteratorBaseET0_EUlhE0_St5arrayIPcLm2EEEEviS6_T1_)
        /*0078*/ 	.short	0x0210
        /*007a*/ 	.short	0x0020


	//----- nvinfo : EIATTR_SW_WAR
	.align		4
.L_7995:
        /*007c*/ 	.byte	0x04, 0x36
        /*007e*/ 	.short	(.L_7997 - .L_7996)
.L_7996:
        /*0080*/ 	.word	0x00000008
.L_7997:


//--------------------- .nv.info._ZN2at6native29vectorized_elementwise_kernelILi4EZNS0_50_GLOBAL__N__2680c7bb_12_PowKernel_cu_140f0503_289629pow_tensor_scalar_kernel_implIhhEEvRNS_18TensorIteratorBaseET0_EUlhE0_St5arrayIPcLm2EEEEviS6_T1_ --------------------------
	.section	.nv.info._ZN2at6native29vectorized_elementwise_kernelILi4EZNS0_50_GLOBAL__N__2680c7bb_12_PowKernel_cu_140f0503_289629pow_tensor_scalar_kernel_implIhhEEvRNS_18TensorIteratorBaseET0_EUlhE0_St5arrayIPcLm2EEEEviS6_T1_,"",@"SHT_CUDA_INFO"
	.sectionflags	@""
	.align	4


	//----- nvinfo : EIATTR_CUDA_API_VERSION
	.align		4
        /*0000*/ 	.byte	0x04, 0x37
        /*0002*/ 	.short	(.L_7999 - .L_7998)
.L_7998:
        /*0004*/ 	.word	0x00000082


	//----- nvinfo : EIATTR_KPARAM_INFO
	.align		4
.L_7999:
        /*0008*/ 	.byte	0x04, 0x17
        /*000a*/ 	.short	(.L_8001 - .L_8000)
.L_8000:
        /*000c*/ 	.word	0x00000000
        /*0010*/ 	.short	0x0002
        /*0012*/ 	.short	0x0010
        /*0014*/ 	.byte	0x00, 0xf0, 0x41, 0x00


	//----- nvinfo : EIATTR_KPARAM_INFO
	.align		4
.L_8001:
        /*0018*/ 	.byte	0x04, 0x17
        /*001a*/ 	.short	(.L_8003 - .L_8002)
.L_8002:
        /*001c*/ 	.word	0x00000000
        /*0020*/ 	.short	0x0001
        /*0022*/ 	.short	0x0008
        /*0024*/ 	.byte	0x00, 0xf0, 0x21, 0x00


	//----- nvinfo : EIATTR_KPARAM_INFO
	.align		4
.L_8003:
        /*0028*/ 	.byte	0x04, 0x17
        /*002a*/ 	.short	(.L_8005 - .L_8004)
.L_8004:
        /*002c*/ 	.word	0x00000000
        /*0030*/ 	.short	0x0000
        /*0032*/ 	.short	0x0000
        /*0034*/ 	.byte	0x00, 0xf0, 0x11, 0x00


	//----- nvinfo : EIATTR_SPARSE_MMA_MASK
	.align		4
.L_8005:
        /*0038*/ 	.byte	0x03, 0x50
        /*003a*/ 	.short	0x0000


	//----- nvinfo : EIATTR_MAXREG_COUNT
	.align		4
        /*003c*/ 	.byte	0x03, 0x1b
        /*003e*/ 	.short	0x00ff


	//----- nvinfo : EIATTR_MERCURY_ISA_VERSION
	.align		4
        /*0040*/ 	.byte	0x03, 0x5f
        /*0042*/ 	.short	0x0101


	//----- nvinfo : EIATTR_EXIT_INSTR_OFFSETS
	.align		4
        /*0044*/ 	.byte	0x04, 0x1c
        /*0046*/ 	.short	(.L_8007 - .L_8006)


	//   ....[0]....
.L_8006:
        /*0048*/ 	.word	0x00000410


	//   ....[1]....
        /*004c*/ 	.word	0x00000e00


	//   ....[2]....
        /*0050*/ 	.word	0x00000ea0


	//----- nvinfo : EIATTR_MAX_THREADS
	.align		4
.L_8007:
        /*0054*/ 	.byte	0x04, 0x05
        /*0056*/ 	.short	(.L_8009 - .L_8008)
.L_8008:
        /*0058*/ 	.word	0x00000080
        /*005c*/ 	.word	0x00000001
        /*0060*/ 	.word	0x00000001


	//----- nvinfo : EIATTR_CRS_STACK_SIZE
	.align		4
.L_8009:
        /*0064*/ 	.byte	0x04, 0x1e
        /*0066*/ 	.short	(.L_8011 - .L_8010)
.L_8010:
        /*0068*/ 	.word	0x00000000


	//----- nvinfo : EIATTR_CBANK_PARAM_SIZE
	.align		4
.L_8011:
        /*006c*/ 	.byte	0x03, 0x19
        /*006e*/ 	.short	0x0020


	//----- nvinfo : EIATTR_PARAM_CBANK
	.align		4
        /*0070*/ 	.byte	0x04, 0x0a
        /*0072*/ 	.short	(.L_8013 - .L_8012)
	.align		4
.L_8012:
        /*0074*/ 	.word	index@(.nv.constant0._ZN2at6native29vectorized_elementwise_kernelILi4EZNS0_50_GLOBAL__N__2680c7bb_12_PowKernel_cu_140f0503_289629pow_tensor_scalar_kernel_implIhhEEvRNS_18TensorIteratorBaseET0_EUlhE0_St5arrayIPcLm2EEEEviS6_T1_)
        /*0078*/ 	.short	0x0210
        /*007a*/ 	.short	0x0020


	//----- nvinfo : EIATTR_SW_WAR
	.align		4
.L_8013:
        /*007c*/ 	.byte	0x04, 0x36
        /*007e*/ 	.short	(.L_8015 - .L_8014)
.L_8014:
        /*0080*/ 	.word	0x00000008
.L_8015:


//--------------------- .nv.info._ZN2at6native29vectorized_elementwise_kernelILi8EZNS0_50_GLOBAL__N__2680c7bb_12_PowKernel_cu_140f0503_289629pow_tensor_scalar_kernel_implIhhEEvRNS_18TensorIteratorBaseET0_EUlhE0_St5arrayIPcLm2EEEEviS6_T1_ --------------------------
	.section	.nv.info._ZN2at6native29vectorized_elementwise_kernelILi8EZNS0_50_GLOBAL__N__2680c7bb_12_PowKernel_cu_140f0503_289629pow_tensor_scalar_kernel_implIhhEEvRNS_18TensorIteratorBaseET0_EUlhE0_St5arrayIPcLm2EEEEviS6_T1_,"",@"SHT_CUDA_INFO"
	.sectionflags	@""
	.align	4


	//----- nvinfo : EIATTR_CUDA_API_VERSION
	.align		4
        /*0000*/ 	.byte	0x04, 0x37
        /*0002*/ 	.short	(.L_8017 - .L_8016)
.L_8016:
        /*0004*/ 	.word	0x00000082


	//----- nvinfo : EIATTR_KPARAM_INFO
	.align		4
.L_8017:
        /*0008*/ 	.byte	0x04, 0x17
        /*000a*/ 	.short	(.L_8019 - .L_8018)
.L_8018:
        /*000c*/ 	.word	0x00000000
        /*0010*/ 	.short	0x0002
        /*0012*/ 	.short	0x0010
        /*0014*/ 	.byte	0x00, 0xf0, 0x41, 0x00


	//----- nvinfo : EIATTR_KPARAM_INFO
	.align		4
.L_8019:
        /*0018*/ 	.byte	0x04, 0x17
        /*001a*/ 	.short	(.L_8021 - .L_8020)
.L_8020:
        /*001c*/ 	.word	0x00000000
        /*0020*/ 	.short	0x0001
        /*0022*/ 	.short	0x0008
        /*0024*/ 	.byte	0x00, 0xf0, 0x21, 0x00


	//----- nvinfo : EIATTR_KPARAM_INFO
	.align		4
.L_8021:
        /*0028*/ 	.byte	0x04, 0x17
        /*002a*/ 	.short	(.L_8023 - .L_8022)
.L_8022:
        /*002c*/ 	.word	0x00000000
        /*0030*/ 	.short	0x0000
        /*0032*/ 	.short	0x0000
        /*0034*/ 	.byte	0x00, 0xf0, 0x11, 0x00


	//----- nvinfo : EIATTR_SPARSE_MMA_MASK
	.align		4
.L_8023:
        /*0038*/ 	.byte	0x03, 0x50
        /*003a*/ 	.short	0x0000


	//----- nvinfo : EIATTR_MAXREG_COUNT
	.align		4
        /*003c*/ 	.byte	0x03, 0x1b
        /*003e*/ 	.short	0x00ff


	//----- nvinfo : EIATTR_MERCURY_ISA_VERSION
	.align		4
        /*0040*/ 	.byte	0x03, 0x5f
        /*0042*/ 	.short	0x0101


	//----- nvinfo : EIATTR_EXIT_INSTR_OFFSETS
	.align		4
        /*0044*/ 	.byte	0x04, 0x1c
        /*0046*/ 	.short	(.L_8025 - .L_8024)


	//   ....[0]....
.L_8024:
        /*0048*/ 	.word	0x00000560


	//   ....[1]....
        /*004c*/ 	.word	0x00000f50


	//   ....[2]....
        /*0050*/ 	.word	0x00000ff0


	//----- nvinfo : EIATTR_MAX_THREADS
	.align		4
.L_8025:
        /*0054*/ 	.byte	0x04, 0x05
        /*0056*/ 	.short	(.L_8027 - .L_8026)
.L_8026:
        /*0058*/ 	.word	0x00000080
        /*005c*/ 	.word	0x00000001
        /*0060*/ 	.word	0x00000001


	//----- nvinfo : EIATTR_CRS_STACK_SIZE
	.align		4
.L_8027:
        /*0064*/ 	.byte	0x04, 0x1e
        /*0066*/ 	.short	(.L_8029 - .L_8028)
.L_8028:
        /*0068*/ 	.word	0x00000000


	//----- nvinfo : EIATTR_CBANK_PARAM_SIZE
	.align		4
.L_8029:
        /*006c*/ 	.byte	0x03, 0x19
        /*006e*/ 	.short	0x0020


	//----- nvinfo : EIATTR_PARAM_CBANK
	.align		4
        /*0070*/ 	.byte	0x04, 0x0a
        /*0072*/ 	.short	(.L_8031 - .L_8030)
	.align		4
.L_8030:
        /*0074*/ 	.word	index@(.nv.constant0._ZN2at6native29vectorized_elementwise_kernelILi8EZNS0_50_GLOBAL__N__2680c7bb_12_PowKernel_cu_140f0503_289629pow_tensor_scalar_kernel_implIhhEEvRNS_18TensorIteratorBaseET0_EUlhE0_St5arrayIPcLm2EEEEviS6_T1_)
        /*0078*/ 	.short	0x0210
        /*007a*/ 	.short	0x0020


	//----- nvinfo : EIATTR_SW_WAR
	.align		4
.L_8031:
        /*007c*/ 	.byte	0x04, 0x36
        /*007e*/ 	.short	(.L_8033 - .L_8032)
.L_8032:
        /*0080*/ 	.word	0x00000008
.L_8033:


//--------------------- .nv.info._ZN2at6native18elementwise_kernelILi128ELi4EZNS0_15gpu_kernel_implIZNS0_50_GLOBAL__N__2680c7bb_12_PowKernel_cu_140f0503_289629pow_tensor_scalar_kernel_implIhhEEvRNS_18TensorIteratorBaseET0_EUlhE_EEvS6_RKT_EUliE_EEviT1_ --------------------------
	.section	.nv.info._ZN2at6native18elementwise_kernelILi128ELi4EZNS0_15gpu_kernel_implIZNS0_50_GLOBAL__N__2680c7bb_12_PowKernel_cu_140f0503_289629pow_tensor_scalar_kernel_implIhhEEvRNS_18TensorIteratorBaseET0_EUlhE_EEvS6_RKT_EUliE_EEviT1_,"",@"SHT_CUDA_INFO"
	.sectionflags	@""
	.align	4


	//----- nvinfo : EIATTR_CUDA_API_VERSION
	.align		4
        /*0000*/ 	.byte	0x04, 0x37
        /*0002*/ 	.short	(.L_8035 - .L_8034)
.L_8034:
        /*0004*/ 	.word	0x00000082


	//----- nvinfo : EIATTR_KPARAM_INFO
	.align		4
.L_8035:
        /*0008*/ 	.byte	0x04, 0x17
        /*000a*/ 	.short	(.L_8037 - .L_8036)
.L_8036:
        /*000c*/ 	.word	0x00000000
        /*0010*/ 	.short	0x0001
        /*0012*/ 	.short	0x0008
        /*0014*/ 	.byte	0x00, 0xf0, 0x81, 0x08


	//----- nvinfo : EIATTR_KPARAM_INFO
	.align		4
.L_8037:
        /*0018*/ 	.byte	0x04, 0x17
        /*001a*/ 	.short	(.L_8039 - .L_8038)
.L_8038:
        /*001c*/ 	.word	0x00000000
        /*0020*/ 	.short	0x0000
        /*0022*/ 	.short	0x0000
        /*0024*/ 	.byte	0x00, 0xf0, 0x11, 0x00


	//----- nvinfo : EIATTR_SPARSE_MMA_MASK
	.align		4
.L_8039:
        /*0028*/ 	.byte	0x03, 0x50
        /*002a*/ 	.short	0x0000


	//----- nvinfo : EIATTR_MAXREG_COUNT
	.align		4
        /*002c*/ 	.byte	0x03, 0x1b
        /*002e*/ 	.short	0x0080


	//----- nvinfo : EIATTR_EXTERNS
	.align		4
        /*0030*/ 	.byte	0x04, 0x0f
        /*0032*/ 	.short	(.L_8041 - .L_8040)


	//   ....[0]....
	.align		4
.L_8040:
        /*0034*/ 	.word	index@(__assertfail)


	//----- nvinfo : EIATTR_MERCURY_ISA_VERSION
	.align		4
.L_8041:
        /*0038*/ 	.byte	0x03, 0x5f
        /*003a*/ 	.short	0x0101


	//----- nvinfo : EIATTR_SYSCALL_OFFSETS
	.align		4
        /*003c*/ 	.byte	0x04, 0x46
        /*003e*/ 	.short	(.L_8043 - .L_8042)


	//   ....[0]....
.L_8042:
        /*0040*/ 	.word	0x00002220


	//   ....[1]....
        /*0044*/ 	.word	0x00003180


	//   ....[2]....
        /*0048*/ 	.word	0x000053f0


	//   ....[3]....
        /*004c*/ 	.word	0x00006350


	//   ....[4]....
        /*0050*/ 	.word	0x000085b0


	//   ....[5]....
        /*0054*/ 	.word	0x00009510


	//   ....[6]....
        /*0058*/ 	.word	0x0000b760


	//   ....[7]....
        /*005c*/ 	.word	0x0000c6c0


	//----- nvinfo : EIATTR_EXIT_INSTR_OFFSETS
	.align		4
.L_8043:
        /*0060*/ 	.byte	0x04, 0x1c
        /*0062*/ 	.short	(.L_8045 - .L_8044)


	//   ....[0]....
.L_8044:
        /*0064*/ 	.word	0x000095d0


	//   ....[1]....
        /*0068*/ 	.word	0x0000b8b0


	//   ....[2]....
        /*006c*/ 	.word	0x0000b8d0


	//   ....[3]....
        /*0070*/ 	.word	0x0000b970


	//   ....[4]....
        /*0074*/ 	.word	0x0000b9a0


	//   ....[5]....
        /*0078*/ 	.word	0x0000b9d0


	//   ....[6]....
        /*007c*/ 	.word	0x0000ba70


	//   ....[7]....
        /*0080*/ 	.word	0x0000bac0


	//   ....[8]....
        /*0084*/ 	.word	0x0000bb70


	//   ....[9]....
        /*0088*/ 	.word	0x0000bbd0


	//   ....[10]....
        /*008c*/ 	.word	0x0000bc10


	//   ....[11]....
        /*0090*/ 	.word	0x0000bcd0


	//   ....[12]....
        /*0094*/ 	.word	0x0000bd20


	//   ....[13]....
        /*0098*/ 	.word	0x0000bec0


	//   ....[14]....
        /*009c*/ 	.word	0x0000c030


	//   ....[15]....
        /*00a0*/ 	.word	0x0000c080


	//   ....[16]....
        /*00a4*/ 	.word	0x0000c130


	//   ....[17]....
        /*00a8*/ 	.word	0x0000c2c0


	//   ....[18]....
        /*00ac*/ 	.word	0x0000c450


	//   ....[19]....
        /*00b0*/ 	.word	0x0000c5c0


	//   ....[20]....
        /*00b4*/ 	.word	0x0000c6d0


	//   ....[21]....
        /*00b8*/ 	.word	0x0000c710


	//   ....[22]....
        /*00bc*/ 	.word	0x0000c740


	//----- nvinfo : EIATTR_MAX_THREADS
	.align		4
.L_8045:
        /*00c0*/ 	.byte	0x04, 0x05
        /*00c2*/ 	.short	(.L_8047 - .L_8046)
.L_8046:
        /*00c4*/ 	.word	0x00000080
        /*00c8*/ 	.word	0x00000001
        /*00cc*/ 	.word	0x00000001


	//----- nvinfo : EIATTR_CRS_STACK_SIZE
	.align		4
.L_8047:
        /*00d0*/ 	.byte	0x04, 0x1e
        /*00d2*/ 	.short	(.L_8049 - .L_8048)
.L_8048:
        /*00d4*/ 	.word	0x00000000


	//----- nvinfo : EIATTR_CBANK_PARAM_SIZE
	.align		4
.L_8049:
        /*00d8*/ 	.byte	0x03, 0x19
        /*00da*/ 	.short	0x0228


	//----- nvinfo : EIATTR_PARAM_CBANK
	.align		4
        /*00dc*/ 	.byte	0x04, 0x0a
        /*00de*/ 	.short	(.L_8051 - .L_8050)
	.align		4
.L_8050:
        /*00e0*/ 	.word	index@(.nv.constant0._ZN2at6native18elementwise_kernelILi128ELi4EZNS0_15gpu_kernel_implIZNS0_50_GLOBAL__N__2680c7bb_12_PowKernel_cu_140f0503_289629pow_tensor_scalar_kernel_implIhhEEvRNS_18TensorIteratorBaseET0_EUlhE_EEvS6_RKT_EUliE_EEviT1_)
        /*00e4*/ 	.short	0x0210
        /*00e6*/ 	.short	0x0228


	//----- nvinfo : EIATTR_SW_WAR
	.align		4
.L_8051:
        /*00e8*/ 	.byte	0x04, 0x36
        /*00ea*/ 	.short	(.L_8053 - .L_8052)
.L_8052:
        /*00ec*/ 	.word	0x00000008
.L_8053:


//--------------------- .nv.info._ZN2at6native27unrolled_elementwise_kernelIZNS0_50_GLOBAL__N__2680c7bb_12_PowKernel_cu_140f0503_289629pow_tensor_scalar_kernel_implIhhEEvRNS_18TensorIteratorBaseET0_EUlhE_St5arrayIPcLm2EELi4E23TrivialOffsetCalculatorILi1EjESC_NS0_6memory12LoadWithCastILi1EEENSD_13StoreWithCastILi1EEEEEviT_S6_T2_T3_T4_T5_ --------------------------
	.section	.nv.info._ZN2at6native27unrolled_elementwise_kernelIZNS0_50_GLOBAL__N__2680c7bb_12_PowKernel_cu_140f0503_289629pow_tensor_scalar_kernel_implIhhEEvRNS_18TensorIteratorBaseET0_EUlhE_St5arrayIPcLm2EELi4E23TrivialOffsetCalculatorILi1EjESC_NS0_6memory12LoadWithCastILi1EEENSD_13StoreWithCastILi1EEEEEviT_S6_T2_T3_T4_T5_,"",@"SHT_CUDA_INFO"
	.sectionflags	@""
	.align	4


	//----- nvinfo : EIATTR_CUDA_API_VERSION
	.align		4
        /*0000*/ 	.byte	0x04, 0x37
        /*0002*/ 	.short	(.L_8055 - .L_8054)
.L_8054:
        /*0004*/ 	.word	0x00000082


	//----- nvinfo : EIATTR_KPARAM_INFO
	.align		4
.L_8055:
        /*0008*/ 	.byte	0x04, 0x17
        /*000a*/ 	.short	(.L_8057 - .L_8056)
.L_8056:
        /*000c*/ 	.word	0x00000000
        /*0010*/ 	.short	0x0006
        /*0012*/ 	.short	0x002c
        /*0014*/ 	.byte	0x00, 0xf0, 0x21, 0x00


	//----- nvinfo : EIATTR_KPARAM_INFO
	.align		4
.L_8057:
        /*0018*/ 	.byte	0x04, 0x17
        /*001a*/ 	.short	(.L_8059 - .L_8058)
.L_8058:
        /*001c*/ 	.word	0x00000000
        /*0020*/ 	.short	0x0005
        /*0022*/ 	.short	0x0024
        /*0024*/ 	.byte	0x00, 0xf0, 0x21, 0x00


	//----- nvinfo : EIATTR_KPARAM_INFO
	.align		4
.L_8059:
        /*0028*/ 	.byte	0x04, 0x17
        /*002a*/ 	.short	(.L_8061 - .L_8060)
.L_8060:
        /*002c*/ 	.word	0x00000000
        /*0030*/ 	.short	0x0004
        /*0032*/ 	.short	0x0021
        /*0034*/ 	.byte	0x00, 0xf0, 0x05, 0x00


	//----- nvinfo : EIATTR_KPARAM_INFO
	.align		4
.L_8061:
        /*0038*/ 	.byte	0x04, 0x17
        /*003a*/ 	.short	(.L_8063 - .L_8062)
.L_8062:
        /*003c*/ 	.word	0x00000000
        /*0040*/ 	.short	0x0003
        /*0042*/ 	.short	0x0020
        /*0044*/ 	.byte	0x00, 0xf0, 0x05, 0x00


	//----- nvinfo : EIATTR_KPARAM_INFO
	.align		4
.L_8063:
        /*0048*/ 	.byte	0x04, 0x17
        /*004a*/ 	.short	(.L_8065 - .L_8064)
.L_8064:
        /*004c*/ 	.word	0x00000000
        /*0050*/ 	.short	0x0002
        /*0052*/ 	.short	0x0010
        /*0054*/ 	.byte	0x00, 0xf0, 0x41, 0x00


	//----- nvinfo : EIATTR_KPARAM_INFO
	.align		4
.L_8065:
        /*0058*/ 	.byte	0x04, 0x17
        /*005a*/ 	.short	(.L_8067 - .L_8066)
.L_8066:
        /*005c*/ 	.word	0x00000000
        /*0060*/ 	.short	0x0001
        /*0062*/ 	.short	0x0008
        /*0064*/ 	.byte	0x00, 0xf0, 0x21, 0x00


	//----- nvinfo : EIATTR_KPARAM_INFO
	.align		4
.L_8067:
        /*0068*/ 	.byte	0x04, 0x17
        /*006a*/ 	.short	(.L_8069 - .L_8068)
.L_8068:
        /*006c*/ 	.word	0x00000000
        /*0070*/ 	.short	0x0000
        /*0072*/ 	.short	0x0000
        /*0074*/ 	.byte	0x00, 0xf0, 0x11, 0x00


	//----- nvinfo : EIATTR_SPARSE_MMA_MASK
	.align		4
.L_8069:
        /*0078*/ 	.byte	0x03, 0x50
        /*007a*/ 	.short	0x0000


	//----- nvinfo : EIATTR_MAXREG_COUNT
	.align		4
        /*007c*/ 	.byte	0x03, 0x1b
        /*007e*/ 	.short	0x00ff


	//----- nvinfo : EIATTR_EXTERNS
	.align		4
        /*0080*/ 	.byte	0x04, 0x0f
        /*0082*/ 	.short	(.L_8071 - .L_8070)


	//   ....[0]....
	.align		4
.L_8070:
        /*0084*/ 	.word	index@(__assertfail)


	//----- nvinfo : EIATTR_MERCURY_ISA_VERSION
	.align		4
.L_8071:
        /*0088*/ 	.byte	0x03, 0x5f
        /*008a*/ 	.short	0x0101


	//----- nvinfo : EIATTR_SYSCALL_OFFSETS
	.align		4
        /*008c*/ 	.byte	0x04, 0x46
        /*008e*/ 	.short	(.L_8073 - .L_8072)


	//   ....[0]....
.L_8072:
        /*0090*/ 	.word	0x00000f50


	//   ....[1]....
        /*0094*/ 	.word	0x00001ea0


	//   ....[2]....
        /*0098*/ 	.word	0x00002e00


	//   ....[3]....
        /*009c*/ 	.word	0x00003d30


	//   ....[4]....
        /*00a0*/ 	.word	0x00004db0


	//   ....[5]....
        /*00a4*/ 	.word	0x00005db0


	//   ....[6]....
        /*00a8*/ 	.word	0x00006da0


	//   ....[7]....
        /*00ac*/ 	.word	0x00007d90


	//----- nvinfo : EIATTR_EXIT_INSTR_OFFSETS
	.align		4
.L_8073:
        /*00b0*/ 	.byte	0x04, 0x1c
        /*00b2*/ 	.short	(.L_8075 - .L_8074)


	//   ....[0]....
.L_8074:
        /*00b4*/ 	.word	0x00006e50


	//   ....[1]....
        /*00b8*/ 	.word	0x00006f80


	//   ....[2]....
        /*00bc*/ 	.word	0x00006fa0


	//   ....[3]....
        /*00c0*/ 	.word	0x00007040


	//   ....[4]....
        /*00c4*/ 	.word	0x00007070


	//   ....[5]....
        /*00c8*/ 	.word	0x000070a0


	//   ....[6]....
        /*00cc*/ 	.word	0x00007140


	//   ....[7]....
        /*00d0*/ 	.word	0x00007190


	//   ....[8]....
        /*00d4*/ 	.word	0x00007240


	//   ....[9]....
        /*00d8*/ 	.word	0x000072a0


	//   ....[10]....
        /*00dc*/ 	.word	0x000072e0


	//   ....[11]....
        /*00e0*/ 	.word	0x000073a0


	//   ....[12]....
        /*00e4*/ 	.word	0x000073f0


	//   ....[13]....
        /*00e8*/ 	.word	0x00007590


	//   ....[14]....
        /*00ec*/ 	.word	0x00007700


	//   ....[15]....
        /*00f0*/ 	.word	0x00007750


	//   ....[16]....
        /*00f4*/ 	.word	0x00007800


	//   ....[17]....
        /*00f8*/ 	.word	0x00007990


	//   ....[18]....
        /*00fc*/ 	.word	0x00007b20


	//   ....[19]....
        /*0100*/ 	.word	0x00007c90


	//   ....[20]....
        /*0104*/ 	.word	0x00007da0


	//   ....[21]....
        /*0108*/ 	.word	0x00007de0


	//   ....[22]....
        /*010c*/ 	.word	0x00007e10


	//----- nvinfo : EIATTR_MAX_THREADS
	.align		4
.L_8075:
        /*0110*/ 	.byte	0x04, 0x05
        /*0112*/ 	.short	(.L_8077 - .L_8076)
.L_8076:
        /*0114*/ 	.word	0x00000080
        /*0118*/ 	.word	0x00000001
        /*011c*/ 	.word	0x00000001


	//----- nvinfo : EIATTR_CRS_STACK_SIZE
	.align		4
.L_8077:
        /*0120*/ 	.byte	0x04, 0x1e
        /*0122*/ 	.short	(.L_8079 - .L_8078)
.L_8078:
        /*0124*/ 	.word	0x00000000


	//----- nvinfo : EIATTR_CBANK_PARAM_SIZE
	.align		4
.L_8079:
        /*0128*/ 	.byte	0x03, 0x19
        /*012a*/ 	.short	0x0034


	//----- nvinfo : EIATTR_PARAM_CBANK
	.align		4
        /*012c*/ 	.byte	0x04, 0x0a
        /*012e*/ 	.short	(.L_8081 - .L_8080)
	.align		4
.L_8080:
        /*0130*/ 	.word	index@(.nv.constant0._ZN2at6native27unrolled_elementwise_kernelIZNS0_50_GLOBAL__N__2680c7bb_12_PowKernel_cu_140f0503_289629pow_tensor_scalar_kernel_implIhhEEvRNS_18TensorIteratorBaseET0_EUlhE_St5arrayIPcLm2EELi4E23TrivialOffsetCalculatorILi1EjESC_NS0_6memory12LoadWithCastILi1EEENSD_13StoreWithCastILi1EEEEEviT_S6_T2_T3_T4_T5_)
        /*0134*/ 	.short	0x0210
        /*0136*/ 	.short	0x0034


	//----- nvinfo : EIATTR_SW_WAR
	.align		4
.L_8081:
        /*0138*/ 	.byte	0x04, 0x36
        /*013a*/ 	.short	(.L_8083 - .L_8082)
.L_8082:
        /*013c*/ 	.word	0x00000008
.L_8083:


//--------------------- .nv.info._ZN2at6native18elementwise_kernelILi128ELi4EZNS0_22gpu_kernel_impl_nocastIZNS0_50_GLOBAL__N__2680c7bb_12_PowKernel_cu_140f0503_289629pow_tensor_scalar_kernel_implIhhEEvRNS_18TensorIteratorBaseET0_EUlhE_EEvS6_RKT_EUliE_EEviT1_ --------------------------
	.section	.nv.info._ZN2at6native18elementwise_kernelILi128ELi4EZNS0_22gpu_kernel_impl_nocastIZNS0_50_GLOBAL__N__2680c7bb_12_PowKernel_cu_140f0503_289629pow_tensor_scalar_kernel_implIhhEEvRNS_18TensorIteratorBaseET0_EUlhE_EEvS6_RKT_EUliE_EEviT1_,"",@"SHT_CUDA_INFO"
	.sectionflags	@""
	.align	4


	//----- nvinfo : EIATTR_CUDA_API_VERSION
	.align		4
        /*0000*/ 	.byte	0x04, 0x37
        /*0002*/ 	.short	(.L_8085 - .L_8084)
.L_8084:
        /*0004*/ 	.word	0x00000082


	//----- nvinfo : EIATTR_KPARAM_INFO
	.align		4
.L_8085:
        /*0008*/ 	.byte	0x04, 0x17
        /*000a*/ 	.short	(.L_8087 - .L_8086)
.L_8086:
        /*000c*/ 	.word	0x00000000
        /*0010*/ 	.short	0x0001
        /*0012*/ 	.short	0x0008
        /*0014*/ 	.byte	0x00, 0xf0, 0x61, 0x08


	//----- nvinfo : EIATTR_KPARAM_INFO
	.align		4
.L_8087:
        /*0018*/ 	.byte	0x04, 0x17
        /*001a*/ 	.short	(.L_8089 - .L_8088)
.L_8088:
        /*001c*/ 	.word	0x00000000
        /*0020*/ 	.short	0x0000
        /*0022*/ 	.short	0x0000
        /*0024*/ 	.byte	0x00, 0xf0, 0x11, 0x00


	//----- nvinfo : EIATTR_SPARSE_MMA_MASK
	.align		4
.L_8089:
        /*0028*/ 	.byte	0x03, 0x50
        /*002a*/ 	.short	0x0000


	//----- nvinfo : EIATTR_MAXREG_COUNT
	.align		4
        /*002c*/ 	.byte	0x03, 0x1b
        /*002e*/ 	.short	0x0080


	//----- nvinfo : EIATTR_MERCURY_ISA_VERSION
	.align		4
        /*0030*/ 	.byte	0x03, 0x5f
        /*0032*/ 	.short	0x0101


	//----- nvinfo : EIATTR_EXIT_INSTR_OFFSETS
	.align		4
        /*0034*/ 	.byte	0x04, 0x1c
        /*0036*/ 	.short	(.L_8091 - .L_8090)


	//   ....[0]....
.L_8090:
        /*0038*/ 	.word	0x00003b90


	//   ....[1]....
        /*003c*/ 	.word	0x00004f10


	//----- nvinfo : EIATTR_MAX_THREADS
	.align		4
.L_8091:
        /*0040*/ 	.byte	0x04, 0x05
        /*0042*/ 	.short	(.L_8093 - .L_8092)
.L_8092:
        /*0044*/ 	.word	0x00000080
        /*0048*/ 	.word	0x00000001
        /*004c*/ 	.word	0x00000001


	//----- nvinfo : EIATTR_CRS_STACK_SIZE
	.align		4
.L_8093:
        /*0050*/ 	.byte	0x04, 0x1e
        /*0052*/ 	.short	(.L_8095 - .L_8094)
.L_8094:
        /*0054*/ 	.word	0x00000000


	//----- nvinfo : EIATTR_CBANK_PARAM_SIZE
	.align		4
.L_8095:
        /*0058*/ 	.byte	0x03, 0x19
        /*005a*/ 	.short	0x0220


	//----- nvinfo : EIATTR_PARAM_CBANK
	.align		4
        /*005c*/ 	.byte	0x04, 0x0a
        /*005e*/ 	.short	(.L_8097 - .L_8096)
	.align		4
.L_8096:
        /*0060*/ 	.word	index@(.nv.constant0._ZN2at6native18elementwise_kernelILi128ELi4EZNS0_22gpu_kernel_impl_nocastIZNS0_50_GLOBAL__N__2680c7bb_12_PowKernel_cu_140f0503_289629pow_tensor_scalar_kernel_implIhhEEvRNS_18TensorIteratorBaseET0_EUlhE_EEvS6_RKT_EUliE_EEviT1_)
        /*0064*/ 	.short	0x0210
        /*0066*/ 	.short	0x0220


	//----- nvinfo : EIATTR_SW_WAR
	.align		4
.L_8097:
        /*0068*/ 	.byte	0x04, 0x36
        /*006a*/ 	.short	(.L_8099 - .L_8098)
.L_8098:
        /*006c*/ 	.word	0x00000008
.L_8099:


//--------------------- .nv.info._ZN2at6native27unrolled_elementwise_kernelIZNS0_50_GLOBAL__N__2680c7bb_12_PowKernel_cu_140f0503_289629pow_tensor_scalar_kernel_implIhhEEvRNS_18TensorIteratorBaseET0_EUlhE_St5arrayIPcLm2EELi4E23TrivialOffsetCalculatorILi1EjESC_NS0_6memory15LoadWithoutCastENSD_16StoreWithoutCastEEEviT_S6_T2_T3_T4_T5_ --------------------------
	.section	.nv.info._ZN2at6native27unrolled_elementwise_kernelIZNS0_50_GLOBAL__N__2680c7bb_12_PowKernel_cu_140f0503_289629pow_tensor_scalar_kernel_implIhhEEvRNS_18TensorIteratorBaseET0_EUlhE_St5arrayIPcLm2EELi4E23TrivialOffsetCalculatorILi1EjESC_NS0_6memory15LoadWithoutCastENSD_16StoreWithoutCastEEEviT_S6_T2_T3_T4_T5_,"",@"SHT_CUDA_INFO"
	.sectionflags	@""
	.align	4


	//----- nvinfo : EIATTR_CUDA_API_VERSION
	.align		4
        /*0000*/ 	.byte	0x04, 0x37
        /*0002*/ 	.short	(.L_8101 - .L_8100)
.L_8100:
        /*0004*/ 	.word	0x00000082


	//----- nvinfo : EIATTR_KPARAM_INFO
	.align		4
.L_8101:
        /*0008*/ 	.byte	0x04, 0x17
        /*000a*/ 	.short	(.L_8103 - .L_8102)
.L_8102:
        /*000c*/ 	.word	0x00000000
        /*0010*/ 	.short	0x0006
        /*0012*/ 	.short	0x0023
        /*0014*/ 	.byte	0x00, 0xf0, 0x05, 0x00


	//----- nvinfo : EIATTR_KPARAM_INFO
	.align		4
.L_8103:
        /*0018*/ 	.byte	0x04, 0x17
        /*001a*/ 	.short	(.L_8105 - .L_8104)
.L_8104:
        /*001c*/ 	.word	0x00000000
        /*0020*/ 	.short	0x0005
        /*0022*/ 	.short	0x0022
        /*0024*/ 	.byte	0x00, 0xf0, 0x05, 0x00


	//----- nvinfo : EIATTR_KPARAM_INFO
	.align		4
.L_8105:
        /*0028*/ 	.byte	0x04, 0x17
        /*002a*/ 	.short	(.L_8107 - .L_8106)
.L_8106:
        /*002c*/ 	.word	0x00000000
        /*0030*/ 	.short	0x0004
        /*0032*/ 	.short	0x0021
        /*0034*/ 	.byte	0x00, 0xf0, 0x05, 0x00


	//----- nvinfo : EIATTR_KPARAM_INFO
	.align		4
.L_8107:
        /*0038*/ 	.byte	0x04, 0x17
        /*003a*/ 	.short	(.L_8109 - .L_8108)
.L_8108:
        /*003c*/ 	.word	0x00000000
        /*0040*/ 	.short	0x0003
        /*0042*/ 	.short	0x0020
        /*0044*/ 	.byte	0x00, 0xf0, 0x05, 0x00


	//----- nvinfo : EIATTR_KPARAM_INFO
	.align		4
.L_8109:
        /*0048*/ 	.byte	0x04, 0x17
        /*004a*/ 	.short	(.L_8111 - .L_8110)
.L_8110:
        /*004c*/ 	.word	0x00000000
        /*0050*/ 	.short	0x0002
        /*0052*/ 	.short	0x0010
        /*0054*/ 	.byte	0x00, 0xf0, 0x41, 0x00


	//----- nvinfo : EIATTR_KPARAM_INFO
	.align		4
.L_8111:
        /*0058*/ 	.byte	0x04, 0x17
        /*005a*/ 	.short	(.L_8113 - .L_8112)
.L_8112:
        /*005c*/ 	.word	0x00000000
        /*0060*/ 	.short	0x0001
        /*0062*/ 	.short	0x0008
        /*0064*/ 	.byte	0x00, 0xf0, 0x21, 0x00


	//----- nvinfo : EIATTR_KPARAM_INFO
	.align		4
.L_8113:
        /*0068*/ 	.byte	0x04, 0x17
        /*006a*/ 	.short	(.L_8115 - .L_8114)
.L_8114:
        /*006c*/ 	.word	0x00000000
        /*0070*/ 	.short	0x0000
        /*0072*/ 	.short	0x0000
        /*0074*/ 	.byte	0x00, 0xf0, 0x11, 0x00


	//----- nvinfo : EIATTR_SPARSE_MMA_MASK
	.align		4
.L_8115:
        /*0078*/ 	.byte	0x03, 0x50
        /*007a*/ 	.short	0x0000


	//----- nvinfo : EIATTR_MAXREG_COUNT
	.align		4
        /*007c*/ 	.byte	0x03, 0x1b
        /*007e*/ 	.short	0x00ff


	//----- nvinfo : EIATTR_MERCURY_ISA_VERSION
	.align		4
        /*0080*/ 	.byte	0x03, 0x5f
        /*0082*/ 	.short	0x0101


	//----- nvinfo : EIATTR_EXIT_INSTR_OFFSETS
	.align		4
        /*0084*/ 	.byte	0x04, 0x1c
        /*0086*/ 	.short	(.L_8117 - .L_8116)


	//   ....[0]....
.L_8116:
        /*0088*/ 	.word	0x00000480


	//   ....[1]....
        /*008c*/ 	.word	0x00000500


	//----- nvinfo : EIATTR_MAX_THREADS
	.align		4
.L_8117:
        /*0090*/ 	.byte	0x04, 0x05
        /*0092*/ 	.short	(.L_8119 - .L_8118)
.L_8118:
        /*0094*/ 	.word	0x00000080
        /*0098*/ 	.word	0x00000001
        /*009c*/ 	.word	0x00000001


	//----- nvinfo : EIATTR_CRS_STACK_SIZE
	.align		4
.L_8119:
        /*00a0*/ 	.byte	0x04, 0x1e
        /*00a2*/ 	.short	(.L_8121 - .L_8120)
.L_8120:
        /*00a4*/ 	.word	0x00000000


	//----- nvinfo : EIATTR_CBANK_PARAM_SIZE
	.align		4
.L_8121:
        /*00a8*/ 	.byte	0x03, 0x19
        /*00aa*/ 	.short	0x0024


	//----- nvinfo : EIATTR_PARAM_CBANK
	.align		4
        /*00ac*/ 	.byte	0x04, 0x0a
        /*00ae*/ 	.short	(.L_8123 - .L_8122)
	.align		4
.L_8122:
        /*00b0*/ 	.word	index@(.nv.constant0._ZN2at6native27unrolled_elementwise_kernelIZNS0_50_GLOBAL__N__2680c7bb_12_PowKernel_cu_140f0503_289629pow_tensor_scalar_kernel_implIhhEEvRNS_18TensorIteratorBaseET0_EUlhE_St5arrayIPcLm2EELi4E23TrivialOffsetCalculatorILi1EjESC_NS0_6memory15LoadWithoutCastENSD_16StoreWithoutCastEEEviT_S6_T2_T3_T4_T5_)
        /*00b4*/ 	.short	0x0210
        /*00b6*/ 	.short	0x0024


	//----- nvinfo : EIATTR_SW_WAR
	.align		4
.L_8123:
        /*00b8*/ 	.byte	0x04, 0x36
        /*00ba*/ 	.short	(.L_8125 - .L_8124)
.L_8124:
        /*00bc*/ 	.word	0x00000008
.L_8125:


//--------------------- .nv.info._ZN2at6native29vectorized_elementwise_kernelILi2EZNS0_50_GLOBAL__N__2680c7bb_12_PowKernel_cu_140f0503_289629pow_tensor_scalar_kernel_implIhhEEvRNS_18TensorIteratorBaseET0_EUlhE_St5arrayIPcLm2EEEEviS6_T1_ --------------------------
	.section	.nv.info._ZN2at6native29vectorized_elementwise_kernelILi2EZNS0_50_GLOBAL__N__2680c7bb_12_PowKernel_cu_140f0503_289629pow_tensor_scalar_kernel_implIhhEEvRNS_18TensorIteratorBaseET0_EUlhE_St5arrayIPcLm2EEEEviS6_T1_,"",@"SHT_CUDA_INFO"
	.sectionflags	@""
	.align	4


	//----- nvinfo : EIATTR_CUDA_API_VERSION
	.align		4
        /*0000*/ 	.byte	0x04, 0x37
        /*0002*/ 	.short	(.L_8127 - .L_8126)
.L_8126:
        /*0004*/ 	.word	0x00000082


	//----- nvinfo : EIATTR_KPARAM_INFO
	.align		4
.L_8127:
        /*0008*/ 	.byte	0x04, 0x17
        /*000a*/ 	.short	(.L_8129 - .L_8128)
.L_8128:
        /*000c*/ 	.word	0x00000000
        /*0010*/ 	.short	0x0002
        /*0012*/ 	.short	0x0010
        /*0014*/ 	.byte	0x00, 0xf0, 0x41, 0x00


	//----- nvinfo : EIATTR_KPARAM_INFO
	.align		4
.L_8129:
        /*0018*/ 	.byte	0x04, 0x17
        /*001a*/ 	.short	(.L_8131 - .L_8130)
.L_8130:
        /*001c*/ 	.word	0x00000000
        /*0020*/ 	.short	0x0001
        /*0022*/ 	.short	0x0008
        /*0024*/ 	.byte	0x00, 0xf0, 0x21, 0x00


	//----- nvinfo : EIATTR_KPARAM_INFO
	.align		4
.L_8131:
        /*0028*/ 	.byte	0x04, 0x17
        /*002a*/ 	.short	(.L_8133 - .L_8132)
.L_8132:
        /*002c*/ 	.word	0x00000000
        /*0030*/ 	.short	0x0000
        /*0032*/ 	.short	0x0000
        /*0034*/ 	.byte	0x00, 0xf0, 0x11, 0x00


	//----- nvinfo : EIATTR_SPARSE_MMA_MASK
	.align		4
.L_8133:
        /*0038*/ 	.byte	0x03, 0x50
        /*003a*/ 	.short	0x0000


	//----- nvinfo : EIATTR_MAXREG_COUNT
	.align		4
        /*003c*/ 	.byte	0x03, 0x1b
        /*003e*/ 	.short	0x00ff


	//----- nvinfo : EIATTR_MERCURY_ISA_VERSION
	.align		4
        /*0040*/ 	.byte	0x03, 0x5f
        /*0042*/ 	.short	0x0101


	//----- nvinfo : EIATTR_EXIT_INSTR_OFFSETS
	.align		4
        /*0044*/ 	.byte	0x04, 0x1c
        /*0046*/ 	.short	(.L_8135 - .L_8134)


	//   ....[0]....
.L_8134:
        /*0048*/ 	.word	0x00000340


	//   ....[1]....
        /*004c*/ 	.word	0x00000c50


	//   ....[2]....
        /*0050*/ 	.word	0x00000cd0


	//----- nvinfo : EIATTR_MAX_THREADS
	.align		4
.L_8135:
        /*0054*/ 	.byte	0x04, 0x05
        /*0056*/ 	.short	(.L_8137 - .L_8136)
.L_8136:
        /*0058*/ 	.word	0x00000080
        /*005c*/ 	.word	0x00000001
        /*0060*/ 	.word	0x00000001


	//----- nvinfo : EIATTR_CRS_STACK_SIZE
	.align		4
.L_8137:
        /*0064*/ 	.byte	0x04, 0x1e
        /*0066*/ 	.short	(.L_8139 - .L_8138)
.L_8138:
        /*0068*/ 	.word	0x00000000


	//----- nvinfo : EIATTR_CBANK_PARAM_SIZE
	.align		4
.L_8139:
        /*006c*/ 	.byte	0x03, 0x19
        /*006e*/ 	.short	0x0020


	//----- nvinfo : EIATTR_PARAM_CBANK
	.align		4
        /*0070*/ 	.byte	0x04, 0x0a
        /*0072*/ 	.short	(.L_8141 - .L_8140)
	.align		4
.L_8140:
        /*0074*/ 	.word	index@(.nv.constant0._ZN2at6native29vectorized_elementwise_kernelILi2EZNS0_50_GLOBAL__N__2680c7bb_12_PowKernel_cu_140f0503_289629pow_tensor_scalar_kernel_implIhhEEvRNS_18TensorIteratorBaseET0_EUlhE_St5arrayIPcLm2EEEEviS6_T1_)
        /*0078*/ 	.short	0x0210
        /*007a*/ 	.short	0x0020


	//----- nvinfo : EIATTR_SW_WAR
	.align		4
.L_8141:
        /*007c*/ 	.byte	0x04, 0x36
        /*007e*/ 	.short	(.L_8143 - .L_8142)
.L_8142:
        /*0080*/ 	.word	0x00000008
.L_8143:


//--------------------- .nv.info._ZN2at6native29vectorized_elementwise_kernelILi4EZNS0_50_GLOBAL__N__2680c7bb_12_PowKernel_cu_140f0503_289629pow_tensor_scalar_kernel_implIhhEEvRNS_18TensorIteratorBaseET0_EUlhE_St5arrayIPcLm2EEEEviS6_T1_ --------------------------
	.section	.nv.info._ZN2at6native29vectorized_elementwise_kernelILi4EZNS0_50_GLOBAL__N__2680c7bb_12_PowKernel_cu_140f0503_289629pow_tensor_scalar_kernel_implIhhEEvRNS_18TensorIteratorBaseET0_EUlhE_St5arrayIPcLm2EEEEviS6_T1_,"",@"SHT_CUDA_INFO"
	.sectionflags	@""
	.align	4


	//----- nvinfo : EIATTR_CUDA_API_VERSION
	.align		4
        /*0000*/ 	.byte	0x04, 0x37
        /*0002*/ 	.short	(.L_8145 - .L_8144)
.L_8144:
        /*0004*/ 	.word	0x00000082


	//----- nvinfo : EIATTR_KPARAM_INFO
	.align		4
.L_8145:
        /*0008*/ 	.byte	0x04, 0x17
        /*000a*/ 	.short	(.L_8147 - .L_8146)
.L_8146:
        /*000c*/ 	.word	0x00000000
        /*0010*/ 	.short	0x0002
        /*0012*/ 	.short	0x0010
        /*0014*/ 	.byte	0x00, 0xf0, 0x41, 0x00


	//----- nvinfo : EIATTR_KPARAM_INFO
	.align		4
.L_8147:
        /*0018*/ 	.byte	0x04, 0x17
        /*001a*/ 	.short	(.L_8149 - .L_8148)
.L_8148:
        /*001c*/ 	.word	0x00000000
        /*0020*/ 	.short	0x0001
        /*0022*/ 	.short	0x0008
        /*0024*/ 	.byte	0x00, 0xf0, 0x21, 0x00


	//----- nvinfo : EIATTR_KPARAM_INFO
	.align		4
.L_8149:
        /*0028*/ 	.byte	0x04, 0x17
        /*002a*/ 	.short	(.L_8151 - .L_8150)
.L_8150:
        /*002c*/ 	.word	0x00000000
        /*0030*/ 	.short	0x0000
        /*0032*/ 	.short	0x0000
        /*0034*/ 	.byte	0x00, 0xf0, 0x11, 0x00


	//----- nvinfo : EIATTR_SPARSE_MMA_MASK
	.align		4
.L_8151:
        /*0038*/ 	.byte	0x03, 0x50
        /*003a*/ 	.short	0x0000


	//----- nvinfo : EIATTR_MAXREG_COUNT
	.align		4
        /*003c*/ 	.byte	0x03, 0x1b
        /*003e*/ 	.short	0x00ff


	//----- nvinfo : EIATTR_MERCURY_ISA_VERSION
	.align		4
        /*0040*/ 	.byte	0x03, 0x5f
        /*0042*/ 	.short	0x0101


	//----- nvinfo : EIATTR_EXIT_INSTR_OFFSETS
	.align		4
        /*0044*/ 	.byte	0x04, 0x1c
        /*0046*/ 	.short	(.L_8153 - .L_8152)


	//   ....[0]....
.L_8152:
        /*0048*/ 	.word	0x00000300


	//   ....[1]....
        /*004c*/ 	.word	0x00000c10


	//   ....[2]....
        /*0050*/ 	.word	0x00000c90


	//----- nvinfo : EIATTR_MAX_THREADS
	.align		4
.L_8153:
        /*0054*/ 	.byte	0x04, 0x05
        /*0056*/ 	.short	(.L_8155 - .L_8154)
.L_8154:
        /*0058*/ 	.word	0x00000080
        /*005c*/ 	.word	0x00000001
        /*0060*/ 	.word	0x00000001


	//----- nvinfo : EIATTR_CRS_STACK_SIZE
	.align		4
.L_8155:
        /*0064*/ 	.byte	0x04, 0x1e
        /*0066*/ 	.short	(.L_8157 - .L_8156)
.L_8156:
        /*0068*/ 	.word	0x00000000


	//----- nvinfo : EIATTR_CBANK_PARAM_SIZE
	.align		4
.L_8157:
        /*006c*/ 	.byte	0x03, 0x19
        /*006e*/ 	.short	0x0020


	//----- nvinfo : EIATTR_PARAM_CBANK
	.align		4
        /*0070*/ 	.byte	0x04, 0x0a
        /*0072*/ 	.short	(.L_8159 - .L_8158)
	.align		4
.L_8158:
        /*0074*/ 	.word	index@(.nv.constant0._ZN2at6native29vectorized_elementwise_kernelILi4EZNS0_50_GLOBAL__N__2680c7bb_12_PowKernel_cu_140f0503_289629pow_tensor_scalar_kernel_implIhhEEvRNS_18TensorIteratorBaseET0_EUlhE_St5arrayIPcLm2EEEEviS6_T1_)
        /*0078*/ 	.short	0x0210
        /*007a*/ 	.short	0x0020


	//----- nvinfo : EIATTR_SW_WAR
	.align		4
.L_8159:
        /*007c*/ 	.byte	0x04, 0x36
        /*007e*/ 	.short	(.L_8161 - .L_8160)
.L_8160:
        /*0080*/ 	.word	0x00000008
.L_8161:


//--------------------- .nv.info._ZN2at6native29vectorized_elementwise_kernelILi8EZNS0_50_GLOBAL__N__2680c7bb_12_PowKernel_cu_140f0503_289629pow_tensor_scalar_kernel_implIhhEEvRNS_18TensorIteratorBaseET0_EUlhE_St5arrayIPcLm2EEEEviS6_T1_ --------------------------
	.section	.nv.info._ZN2at6native29vectorized_elementwise_kernelILi8EZNS0_50_GLOBAL__N__2680c7bb_12_PowKernel_cu_140f0503_289629pow_tensor_scalar_kernel_implIhhEEvRNS_18TensorIteratorBaseET0_EUlhE_St5arrayIPcLm2EEEEviS6_T1_,"",@"SHT_CUDA_INFO"
	.sectionflags	@""
	.align	4


	//----- nvinfo : EIATTR_CUDA_API_VERSION
	.align		4
        /*0000*/ 	.byte	0x04, 0x37
        /*0002*/ 	.short	(.L_8163 - .L_8162)
.L_8162:
        /*0004*/ 	.word	0x00000082


	//----- nvinfo : EIATTR_KPARAM_INFO
	.align		4
.L_8163:
        /*0008*/ 	.byte	0x04, 0x17
        /*000a*/ 	.short	(.L_8165 - .L_8164)
.L_8164:
        /*000c*/ 	.word	0x00000000
        /*0010*/ 	.short	0x0002
        /*0012*/ 	.short	0x0010
        /*0014*/ 	.byte	0x00, 0xf0, 0x41, 0x00


	//----- nvinfo : EIATTR_KPARAM_INFO
	.align		4
.L_8165:
        /*0018*/ 	.byte	0x04, 0x17
        /*001a*/ 	.short	(.L_8167 - .L_8166)
.L_8166:
        /*001c*/ 	.word	0x00000000
        /*0020*/ 	.short	0x0001
        /*0022*/ 	.short	0x0008
        /*0024*/ 	.byte	0x00, 0xf0, 0x21, 0x00


	//----- nvinfo : EIATTR_KPARAM_INFO
	.align		4
.L_8167:
        /*0028*/ 	.byte	0x04, 0x17
        /*002a*/ 	.short	(.L_8169 - .L_8168)
.L_8168:
        /*002c*/ 	.word	0x00000000
        /*0030*/ 	.short	0x0000
        /*0032*/ 	.short	0x0000
        /*0034*/ 	.byte	0x00, 0xf0, 0x11, 0x00


	//----- nvinfo : EIATTR_SPARSE_MMA_MASK
	.align		4
.L_8169:
        /*0038*/ 	.byte	0x03, 0x50
        /*003a*/ 	.short	0x0000


	//----- nvinfo : EIATTR_MAXREG_COUNT
	.align		4
        /*003c*/ 	.byte	0x03, 0x1b
        /*003e*/ 	.short	0x00ff


	//----- nvinfo : EIATTR_MERCURY_ISA_VERSION
	.align		4
        /*0040*/ 	.byte	0x03, 0x5f
        /*0042*/ 	.short	0x0101


	//----- nvinfo : EIATTR_EXIT_INSTR_OFFSETS
	.align		4
        /*0044*/ 	.byte	0x04, 0x1c
        /*0046*/ 	.short	(.L_8171 - .L_8170)


	//   ....[0]....
.L_8170:
        /*0048*/ 	.word	0x00000410


	//   ....[1]....
        /*004c*/ 	.word	0x00000d20


	//   ....[2]....
        /*0050*/ 	.word	0x00000da0


	//----- nvinfo : EIATTR_MAX_THREADS
	.align		4
.L_8171:
        /*0054*/ 	.byte	0x04, 0x05
        /*0056*/ 	.short	(.L_8173 - .L_8172)
.L_8172:
        /*0058*/ 	.word	0x00000080
        /*005c*/ 	.word	0x00000001
        /*0060*/ 	.word	0x00000001


	//----- nvinfo : EIATTR_CRS_STACK_SIZE
	.align		4
.L_8173:
        /*0064*/ 	.byte	0x04, 0x1e
        /*0066*/ 	.short	(.L_8175 - .L_8174)
.L_8174:
        /*0068*/ 	.word	0x00000000


	//----- nvinfo : EIATTR_CBANK_PARAM_SIZE
	.align		4
.L_8175:
        /*006c*/ 	.byte	0x03, 0x19
        /*006e*/ 	.short	0x0020


	//----- nvinfo : EIATTR_PARAM_CBANK
	.align		4
        /*0070*/ 	.byte	0x04, 0x0a
        /*0072*/ 	.short	(.L_8177 - .L_8176)
	.align		4
.L_8176:
        /*0074*/ 	.word	index@(.nv.constant0._ZN2at6native29vectorized_elementwise_kernelILi8EZNS0_50_GLOBAL__N__2680c7bb_12_PowKernel_cu_140f0503_289629pow_tensor_scalar_kernel_implIhhEEvRNS_18TensorIteratorBaseET0_EUlhE_St5arrayIPcLm2EEEEviS6_T1_)
        /*0078*/ 	.short	0x0210
        /*007a*/ 	.short	0x0020


	//----- nvinfo : EIATTR_SW_WAR
	.align		4
.L_8177:
        /*007c*/ 	.byte	0x04, 0x36
        /*007e*/ 	.short	(.L_8179 - .L_8178)
.L_8178:
        /*0080*/ 	.word	0x00000008
.L_8179:


//--------------------- .nv.info._ZN2at6native18elementwise_kernelILi128ELi4EZNS0_15gpu_kernel_implIZZZNS0_50_GLOBAL__N__2680c7bb_12_PowKernel_cu_140f0503_289624pow_tensor_scalar_kernelERNS_18TensorIteratorBaseERKN3c106ScalarEENKUlvE_clEvENKUlvE0_clEvEUlNS6_7complexIfEEE0_EEvS5_RKT_EUliE_EEviT1_ --------------------------
	.section	.nv.info._ZN2at6native18elementwise_kernelILi128ELi4EZNS0_15gpu_kernel_implIZZZNS0_50_GLOBAL__N__2680c7bb_12_PowKernel_cu_140f0503_289624pow_tensor_scalar_kernelERNS_18TensorIteratorBaseERKN3c106ScalarEENKUlvE_clEvENKUlvE0_clEvEUlNS6_7complexIfEEE0_EEvS5_RKT_EUliE_EEviT1_,"",@"SHT_CUDA_INFO"
	.sectionflags	@""
	.align	4


	//----- nvinfo : EIATTR_CUDA_API_VERSION
	.align		4
        /*0000*/ 	.byte	0x04, 0x37
        /*0002*/ 	.short	(.L_8181 - .L_8180)
.L_8180:
        /*0004*/ 	.word	0x00000082


	//----- nvinfo : EIATTR_KPARAM_INFO
	.align		4
.L_8181:
        /*0008*/ 	.byte	0x04, 0x17
        /*000a*/ 	.short	(.L_8183 - .L_8182)
.L_8182:
        /*000c*/ 	.word	0x00000000
        /*0010*/ 	.short	0x0001
        /*0012*/ 	.short	0x0008
        /*0014*/ 	.byte	0x00, 0xf0, 0xa1, 0x08


	//----- nvinfo : EIATTR_KPARAM_INFO
	.align		4
.L_8183:
        /*0018*/ 	.byte	0x04, 0x17
        /*001a*/ 	.short	(.L_8185 - .L_8184)
.L_8184:
        /*001c*/ 	.word	0x00000000
        /*0020*/ 	.short	0x0000
        /*0022*/ 	.short	0x0000
        /*0024*/ 	.byte	0x00, 0xf0, 0x11, 0x00


	//----- nvinfo : EIATTR_SPARSE_MMA_MASK
	.align		4
.L_8185:
        /*0028*/ 	.byte	0x03, 0x50
        /*002a*/ 	.short	0x0000


	//----- nvinfo : EIATTR_MAXREG_COUNT
	.align		4
        /*002c*/ 	.byte	0x03, 0x1b
        /*002e*/ 	.short	0x0080


	//----- nvinfo : EIATTR_EXTERNS
	.align		4
        /*0030*/ 	.byte	0x04, 0x0f
        /*0032*/ 	.short	(.L_8187 - .L_8186)


	//   ....[0]....
	.align		4
.L_8186:
        /*0034*/ 	.word	index@(__assertfail)


	//----- nvinfo : EIATTR_MERCURY_ISA_VERSION
	.align		4
.L_8187:
        /*0038*/ 	.byte	0x03, 0x5f
        /*003a*/ 	.short	0x0101


	//----- nvinfo : EIATTR_SYSCALL_OFFSETS
	.align		4
        /*003c*/ 	.byte	0x04, 0x46
        /*003e*/ 	.short	(.L_8189 - .L_8188)


	//   ....[0]....
.L_8188:
        /*0040*/ 	.word	0x00002280


	//   ....[1]....
        /*0044*/ 	.word	0x00005c90


	//   ....[2]....
        /*0048*/ 	.word	0x00007f80


	//   ....[3]....
        /*004c*/ 	.word	0x0000b990


	//   ....[4]....
        /*0050*/ 	.word	0x0000dc50


	//   ....[5]....
        /*0054*/ 	.word	0x00011660


	//   ....[6]....
        /*0058*/ 	.word	0x00013910


	//   ....[7]....
        /*005c*/ 	.word	0x00017320


	//----- nvinfo : EIATTR_EXIT_INSTR_OFFSETS
	.align		4
.L_8189:
        /*0060*/ 	.byte	0x04, 0x1c
        /*0062*/ 	.short	(.L_8191 - .L_8190)


	//   ....[0]....
.L_8190:
        /*0064*/ 	.word	0x00011710


	//   ....[1]....
        /*0068*/ 	.word	0x00016630


	//   ....[2]....
        /*006c*/ 	.word	0x00016670


	//   ....[3]....
        /*0070*/ 	.word	0x00016700


	//   ....[4]....
        /*0074*/ 	.word	0x00016730


	//   ....[5]....
        /*0078*/ 	.word	0x00016760


	//   ....[6]....
        /*007c*/ 	.word	0x000167e0


	//   ....[7]....
        /*0080*/ 	.word	0x00016810


	//   ....[8]....
        /*0084*/ 	.word	0x00016890


	//   ....[9]....
        /*0088*/ 	.word	0x000168c0


	//   ....[10]....
        /*008c*/ 	.word	0x00016900


	//   ....[11]....
        /*0090*/ 	.word	0x000169e0


	//   ....[12]....
        /*0094*/ 	.word	0x00016a40


	//   ....[13]....
        /*0098*/ 	.word	0x00016bc0


	//   ....[14]....
        /*009c*/ 	.word	0x00016d10


	//   ....[15]....
        /*00a0*/ 	.word	0x00016d40


	//   ....[16]....
        /*00a4*/ 	.word	0x00016df0


	//   ....[17]....
        /*00a8*/ 	.word	0x00016f60


	//   ....[18]....
        /*00ac*/ 	.word	0x000170d0


	//   ....[19]....
        /*00b0*/ 	.word	0x00017220


	//   ....[20]....
        /*00b4*/ 	.word	0x00017330


	//   ....[21]....
        /*00b8*/ 	.word	0x00017360


	//   ....[22]....
        /*00bc*/ 	.word	0x00017390


	//----- nvinfo : EIATTR_MAX_THREADS
	.align		4
.L_8191:
        /*00c0*/ 	.byte	0x04, 0x05
        /*00c2*/ 	.short	(.L_8193 - .L_8192)
.L_8192:
        /*00c4*/ 	.word	0x00000080
        /*00c8*/ 	.word	0x00000001
        /*00cc*/ 	.word	0x00000001


	//----- nvinfo : EIATTR_CRS_STACK_SIZE
	.align		4
.L_8193:
        /*00d0*/ 	.byte	0x04, 0x1e
        /*00d2*/ 	.short	(.L_8195 - .L_8194)
.L_8194:
        /*00d4*/ 	.word	0x00000000


	//----- nvinfo : EIATTR_CBANK_PARAM_SIZE
	.align		4
.L_8195:
        /*00d8*/ 	.byte	0x03, 0x19
        /*00da*/ 	.short	0x0230


	//----- nvinfo : EIATTR_PARAM_CBANK
	.align		4
        /*00dc*/ 	.byte	0x04, 0x0a
        /*00de*/ 	.short	(.L_8197 - .L_8196)
	.align		4
.L_8196:
        /*00e0*/ 	.word	index@(.nv.constant0._ZN2at6native18elementwise_kernelILi128ELi4EZNS0_15gpu_kernel_implIZZZNS0_50_GLOBAL__N__2680c7bb_12_PowKernel_cu_140f0503_289624pow_tensor_scalar_kernelERNS_18TensorIteratorBaseERKN3c106ScalarEENKUlvE_clEvENKUlvE0_clEvEUlNS6_7complexIfEEE0_EEvS5_RKT_EUliE_EEviT1_)
        /*00e4*/ 	.short	0x0210
        /*00e6*/ 	.short	0x0230


	//----- nvinfo : EIATTR_SW_WAR
	.align		4
.L_8197:
        /*00e8*/ 	.byte	0x04, 0x36
        /*00ea*/ 	.short	(.L_8199 - .L_8198)
.L_8198:
        /*00ec*/ 	.word	0x00000008
.L_8199:


//--------------------- .nv.info._ZN2at6native27unrolled_elementwise_kernelIZZZNS0_50_GLOBAL__N__2680c7bb_12_PowKernel_cu_140f0503_289624pow_tensor_scalar_kernelERNS_18TensorIteratorBaseERKN3c106ScalarEENKUlvE_clEvENKUlvE0_clEvEUlNS5_7complexIfEEE0_St5arrayIPcLm2EELi4E23TrivialOffsetCalculatorILi1EjESI_NS0_6memory12LoadWithCastILi1EEENSJ_13StoreWithCastILi1EEEEEviT_T0_T2_T3_T4_T5_ --------------------------
	.section	.nv.info._ZN2at6native27unrolled_elementwise_kernelIZZZNS0_50_GLOBAL__N__2680c7bb_12_PowKernel_cu_140f0503_289624pow_tensor_scalar_kernelERNS_18TensorIteratorBaseERKN3c106ScalarEENKUlvE_clEvENKUlvE0_clEvEUlNS5_7complexIfEEE0_St5arrayIPcLm2EELi4E23TrivialOffsetCalculatorILi1EjESI_NS0_6memory12LoadWithCastILi1EEENSJ_13StoreWithCastILi1EEEEEviT_T0_T2_T3_T4_T5_,"",@"SHT_CUDA_INFO"
	.sectionflags	@""
	.align	4


	//----- nvinfo : EIATTR_CUDA_API_VERSION
	.align		4
        /*0000*/ 	.byte	0x04, 0x37
        /*0002*/ 	.short	(.L_8201 - .L_8200)
.L_8200:
        /*0004*/ 	.word	0x00000082


	//----- nvinfo : EIATTR_KPARAM_INFO
	.align		4
.L_8201:
        /*0008*/ 	.byte	0x04, 0x17
        /*000a*/ 	.short	(.L_8203 - .L_8202)
.L_8202:
        /*000c*/ 	.word	0x00000000
        /*0010*/ 	.short	0x0006
        /*0012*/ 	.short	0x0034
        /*0014*/ 	.byte	0x00, 0xf0, 0x21, 0x00


	//----- nvinfo : EIATTR_KPARAM_INFO
	.align		4
.L_8203:
        /*0018*/ 	.byte	0x04, 0x17
        /*001a*/ 	.short	(.L_8205 - .L_8204)
.L_8204:
        /*001c*/ 	.word	0x00000000
        /*0020*/ 	.short	0x0005
        /*0022*/ 	.short	0x002c
        /*0024*/ 	.byte	0x00, 0xf0, 0x21, 0x00


	//----- nvinfo : EIATTR_KPARAM_INFO
	.align		4
.L_8205:
        /*0028*/ 	.byte	0x04, 0x17
        /*002a*/ 	.short	(.L_8207 - .L_8206)
.L_8206:
        /*002c*/ 	.word	0x00000000
        /*0030*/ 	.short	0x0004
        /*0032*/ 	.short	0x0029
        /*0034*/ 	.byte	0x00, 0xf0, 0x05, 0x00


	//----- nvinfo : EIATTR_KPARAM_INFO
	.align		4
.L_8207:
        /*0038*/ 	.byte	0x04, 0x17
        /*003a*/ 	.short	(.L_8209 - .L_8208)
.L_8208:
        /*003c*/ 	.word	0x00000000
        /*0040*/ 	.short	0x0003
        /*0042*/ 	.short	0x0028
        /*0044*/ 	.byte	0x00, 0xf0, 0x05, 0x00


	//----- nvinfo : EIATTR_KPARAM_INFO
	.align		4
.L_8209:
        /*0048*/ 	.byte	0x04, 0x17
        /*004a*/ 	.short	(.L_8211 - .L_8210)
.L_8210:
        /*004c*/ 	.word	0x00000000
        /*0050*/ 	.short	0x0002
        /*0052*/ 	.short	0x0018
        /*0054*/ 	.byte	0x00, 0xf0, 0x41, 0x00


	//----- nvinfo : EIATTR_KPARAM_INFO
	.align		4
.L_8211:
        /*0058*/ 	.byte	0x04, 0x17
        /*005a*/ 	.short	(.L_8213 - .L_8212)
.L_8212:
        /*005c*/ 	.word	0x00000000
        /*0060*/ 	.short	0x0001
        /*0062*/ 	.short	0x0008
        /*0064*/ 	.byte	0x00, 0xf0, 0x41, 0x00


	//----- nvinfo : EIATTR_KPARAM_INFO
	.align		4
.L_8213:
        /*0068*/ 	.byte	0x04, 0x17
        /*006a*/ 	.short	(.L_8215 - .L_8214)
.L_8214:
        /*006c*/ 	.word	0x00000000
        /*0070*/ 	.short	0x0000
        /*0072*/ 	.short	0x0000
        /*0074*/ 	.byte	0x00, 0xf0, 0x11, 0x00


	//----- nvinfo : EIATTR_SPARSE_MMA_MASK
	.align		4
.L_8215:
        /*0078*/ 	.byte	0x03, 0x50
        /*007a*/ 	.short	0x0000


	//----- nvinfo : EIATTR_MAXREG_COUNT
	.align		4
        /*007c*/ 	.byte	0x03, 0x1b
        /*007e*/ 	.short	0x00ff


	//----- nvinfo : EIATTR_EXTERNS
	.align		4
        /*0080*/ 	.byte	0x04, 0x0f
        /*0082*/ 	.short	(.L_8217 - .L_8216)


	//   ....[0]....
	.align		4
.L_8216:
        /*0084*/ 	.word	index@(__assertfail)


	//----- nvinfo : EIATTR_MERCURY_ISA_VERSION
	.align		4
.L_8217:
        /*0088*/ 	.byte	0x03, 0x5f
        /*008a*/ 	.short	0x0101


	//----- nvinfo : EIATTR_SYSCALL_OFFSETS
	.align		4
        /*008c*/ 	.byte	0x04, 0x46
        /*008e*/ 	.short	(.L_8219 - .L_8218)


	//   ....[0]....
.L_8218:
        /*0090*/ 	.word	0x00000fd0


	//   ....[1]....
        /*0094*/ 	.word	0x00001fe0


	//   ....[2]....
        /*0098*/ 	.word	0x00003000


	//   ....[3]....
        /*009c*/ 	.word	0x00004000


	//   ....[4]....
        /*00a0*/ 	.word	0x00010010


	//   ....[5]....
        /*00a4*/ 	.word	0x00010f30


	//   ....[6]....
        /*00a8*/ 	.word	0x00011e00


	//   ....[7]....
        /*00ac*/ 	.word	0x00012ce0


	//----- nvinfo : EIATTR_EXIT_INSTR_OFFSETS
	.align		4
.L_8219:
        /*00b0*/ 	.byte	0x04, 0x1c
        /*00b2*/ 	.short	(.L_8221 - .L_8220)


	//   ....[0]....
.L_8220:
        /*00b4*/ 	.word	0x00011ea0


	//   ....[1]....
        /*00b8*/ 	.word	0x00011ff0


	//   ....[2]....
        /*00bc*/ 	.word	0x00012030


	//   ....[3]....
        /*00c0*/ 	.word	0x000120c0


	//   ....[4]....
        /*00c4*/ 	.word	0x000120f0


	//   ....[5]....
        /*00c8*/ 	.word	0x00012120


	//   ....[6]....
        /*00cc*/ 	.word	0x000121a0


	//   ....[7]....
        /*00d0*/ 	.word	0x000121d0


	//   ....[8]....
        /*00d4*/ 	.word	0x00012250


	//   ....[9]....
        /*00d8*/ 	.word	0x00012280


	//   ....[10]....
        /*00dc*/ 	.word	0x000122c0


	//   ....[11]....
        /*00e0*/ 	.word	0x000123a0


	//   ....[12]....
        /*00e4*/ 	.word	0x00012400


	//   ....[13]....
        /*00e8*/ 	.word	0x00012580


	//   ....[14]....
        /*00ec*/ 	.word	0x000126d0


	//   ....[15]....
        /*00f0*/ 	.word	0x00012700


	//   ....[16]....
        /*00f4*/ 	.word	0x000127b0


	//   ....[17]....
        /*00f8*/ 	.word	0x00012920


	//   ....[18]....
        /*00fc*/ 	.word	0x00012a90


	//   ....[19]....
        /*0100*/ 	.word	0x00012be0


	//   ....[20]....
        /*0104*/ 	.word	0x00012cf0


	//   ....[21]....
        /*0108*/ 	.word	0x00012d20


	//   ....[22]....
        /*010c*/ 	.word	0x00012d50


	//----- nvinfo : EIATTR_MAX_THREADS
	.align		4
.L_8221:
        /*0110*/ 	.byte	0x04, 0x05
        /*0112*/ 	.short	(.L_8223 - .L_8222)
.L_8222:
        /*0114*/ 	.word	0x00000080
        /*0118*/ 	.word	0x00000001
        /*011c*/ 	.word	0x00000001


	//----- nvinfo : EIATTR_CRS_STACK_SIZE
	.align		4
.L_8223:
        /*0120*/ 	.byte	0x04, 0x1e
        /*0122*/ 	.short	(.L_8225 - .L_8224)
.L_8224:
        /*0124*/ 	.word	0x00000000


	//----- nvinfo : EIATTR_CBANK_PARAM_SIZE
	.align		4
.L_8225:
        /*0128*/ 	.byte	0x03, 0x19
        /*012a*/ 	.short	0x003c


	//----- nvinfo : EIATTR_PARAM_CBANK
	.align		4
        /*012c*/ 	.byte	0x04, 0x0a
        /*012e*/ 	.short	(.L_8227 - .L_8226)
	.align		4
.L_8226:
        /*0130*/ 	.word	index@(.nv.constant0._ZN2at6native27unrolled_elementwise_kernelIZZZNS0_50_GLOBAL__N__2680c7bb_12_PowKernel_cu_140f0503_289624pow_tensor_scalar_kernelERNS_18TensorIteratorBaseERKN3c106ScalarEENKUlvE_clEvENKUlvE0_clEvEUlNS5_7complexIfEEE0_St5arrayIPcLm2EELi4E23TrivialOffsetCalculatorILi1EjESI_NS0_6memory12LoadWithCastILi1EEENSJ_13StoreWithCastILi1EEEEEviT_T0_T2_T3_T4_T5_)
        /*0134*/ 	.short	0x0210
        /*0136*/ 	.short	0x003c


	//----- nvinfo : EIATTR_SW_WAR
	.align		4
.L_8227:
        /*0138*/ 	.byte	0x04, 0x36
        /*013a*/ 	.short	(.L_8229 - .L_8228)
.L_8228:
        /*013c*/ 	.word	0x00000008
.L_8229:


//--------------------- .nv.info._ZN2at6native18elementwise_kernelILi128ELi2EZNS0_22gpu_kernel_impl_nocastIZZZNS0_50_GLOBAL__N__2680c7bb_12_PowKernel_cu_140f0503_289624pow_tensor_scalar_kernelERNS_18TensorIteratorBaseERKN3c106ScalarEENKUlvE_clEvENKUlvE0_clEvEUlNS6_7complexIfEEE0_EEvS5_RKT_EUliE_EEviT1_ --------------------------
	.section	.nv.info._ZN2at6native18elementwise_kernelILi128ELi2EZNS0_22gpu_kernel_impl_nocastIZZZNS0_50_GLOBAL__N__2680c7bb_12_PowKernel_cu_140f0503_289624pow_tensor_scalar_kernelERNS_18TensorIteratorBaseERKN3c106ScalarEENKUlvE_clEvENKUlvE0_clEvEUlNS6_7complexIfEEE0_EEvS5_RKT_EUliE_EEviT1_,"",@"SHT_CUDA_INFO"
	.sectionflags	@""
	.align	4


	//----- nvinfo : EIATTR_CUDA_API_VERSION
	.align		4
        /*0000*/ 	.byte	0x04, 0x37
        /*0002*/ 	.short	(.L_8231 - .L_8230)
.L_8230:
        /*0004*/ 	.word	0x00000082


	//----- nvinfo : EIATTR_KPARAM_INFO
	.align		4
.L_8231:
        /*0008*/ 	.byte	0x04, 0x17
        /*000a*/ 	.short	(.L_8233 - .L_8232)
.L_8232:
        /*000c*/ 	.word	0x00000000
        /*0010*/ 	.short	0x0001
        /*0012*/ 	.short	0x0008
        /*0014*/ 	.byte	0x00, 0xf0, 0x81, 0x08


	//----- nvinfo : EIATTR_KPARAM_INFO
	.align		4
.L_8233:
        /*0018*/ 	.byte	0x04, 0x17
        /*001a*/ 	.short	(.L_8235 - .L_8234)
.L_8234:
        /*001c*/ 	.word	0x00000000
        /*0020*/ 	.short	0x0000
        /*0022*/ 	.short	0x0000
        /*0024*/ 	.byte	0x00, 0xf0, 0x11, 0x00


	//----- nvinfo : EIATTR_SPARSE_MMA_MASK
	.align		4
.L_8235:
        /*0028*/ 	.byte	0x03, 0x50
        /*002a*/ 	.short	0x0000


	//----- nvinfo : EIATTR_MAXREG_COUNT
	.align		4
        /*002c*/ 	.byte	0x03, 0x1b
        /*002e*/ 	.short	0x0080


	//----- nvinfo : EIATTR_MERCURY_ISA_VERSION
	.align		4
        /*0030*/ 	.byte	0x03, 0x5f
        /*0032*/ 	.short	0x0101


	//----- nvinfo : EIATTR_EXIT_INSTR_OFFSETS
	.align		4
        /*0034*/ 	.byte	0x04, 0x1c
        /*0036*/ 	.short	(.L_8237 - .L_8236)


	//   ....[0]....
.L_8236:
        /*0038*/ 	.word	0x00004020


	//   ....[1]....
        /*003c*/ 	.word	0x00007f50


	//----- nvinfo : EIATTR_MAX_THREADS
	.align		4
.L_8237:
        /*0040*/ 	.byte	0x04, 0x05
        /*0042*/ 	.short	(.L_8239 - .L_8238)
.L_8238:
        /*0044*/ 	.word	0x00000080
        /*0048*/ 	.word	0x00000001
        /*004c*/ 	.word	0x00000001


	//----- nvinfo : EIATTR_CRS_STACK_SIZE
	.align		4
.L_8239:
        /*0050*/ 	.byte	0x04, 0x1e
        /*0052*/ 	.short	(.L_8241 - .L_8240)
.L_8240:
        /*0054*/ 	.word	0x00000000


	//----- nvinfo : EIATTR_CBANK_PARAM_SIZE
	.align		4
.L_8241:
        /*0058*/ 	.byte	0x03, 0x19
        /*005a*/ 	.short	0x0228


	//----- nvinfo : EIATTR_PARAM_CBANK
	.align		4
        /*005c*/ 	.byte	0x04, 0x0a
        /*005e*/ 	.short	(.L_8243 - .L_8242)
	.align		4
.L_8242:
        /*0060*/ 	.word	index@(.nv.constant0._ZN2at6native18elementwise_kernelILi128ELi2EZNS0_22gpu_kernel_impl_nocastIZZZNS0_50_GLOBAL__N__2680c7bb_12_PowKernel_cu_140f0503_289624pow_tensor_scalar_kernelERNS_18TensorIteratorBaseERKN3c106ScalarEENKUlvE_clEvENKUlvE0_clEvEUlNS6_7complexIfEEE0_EEvS5_RKT_EUliE_EEviT1_)
        /*0064*/ 	.short	0x0210
        /*0066*/ 	.short	0x0228


	//----- nvinfo : EIATTR_SW_WAR
	.align		4
.L_8243:
        /*0068*/ 	.byte	0x04, 0x36
        /*006a*/ 	.short	(.L_8245 - .L_8244)
.L_8244:
        /*006c*/ 	.word	0x00000008
.L_8245:


//--------------------- .nv.info._ZN2at6native27unrolled_elementwise_kernelIZZZNS0_50_GLOBAL__N__2680c7bb_12_PowKernel_cu_140f0503_289624pow_tensor_scalar_kernelERNS_18TensorIteratorBaseERKN3c106ScalarEENKUlvE_clEvENKUlvE0_clEvEUlNS5_7complexIfEEE0_St5arrayIPcLm2EELi4E23TrivialOffsetCalculatorILi1EjESI_NS0_6memory15LoadWithoutCastENSJ_16StoreWithoutCastEEEviT_T0_T2_T3_T4_T5_ --------------------------
	.section	.nv.info._ZN2at6native27unrolled_elementwise_kernelIZZZNS0_50_GLOBAL__N__2680c7bb_12_PowKernel_cu_140f0503_289624pow_tensor_scalar_kernelERNS_18TensorIteratorBaseERKN3c106ScalarEENKUlvE_clEvENKUlvE0_clEvEUlNS5_7complexIfEEE0_St5arrayIPcLm2EELi4E23TrivialOffsetCalculatorILi1EjESI_NS0_6memory15LoadWithoutCastENSJ_16StoreWithoutCastEEEviT_T0_T2_T3_T4_T5_,"",@"SHT_CUDA_INFO"
	.sectionflags	@""
	.align	4


	//----- nvinfo : EIATTR_CUDA_API_VERSION
	.align		4
        /*0000*/ 	.byte	0x04, 0x37
        /*0002*/ 	.short	(.L_8247 - .L_8246)
.L_8246:
        /*0004*/ 	.word	0x00000082


	//----- nvinfo : EIATTR_KPARAM_INFO
	.align		4
.L_8247:
        /*0008*/ 	.byte	0x04, 0x17
        /*000a*/ 	.short	(.L_8249 - .L_8248)
.L_8248:
        /*000c*/ 	.word	0x00000000
        /*0010*/ 	.short	0x0006
        /*0012*/ 	.short	0x002b
        /*0014*/ 	.byte	0x00, 0xf0, 0x05, 0x00


	//----- nvinfo : EIATTR_KPARAM_INFO
	.align		4
.L_8249:
        /*0018*/ 	.byte	0x04, 0x17
        /*001a*/ 	.short	(.L_8251 - .L_8250)
.L_8250:
        /*001c*/ 	.word	0x00000000
        /*0020*/ 	.short	0x0005
        /*0022*/ 	.short	0x002a
        /*0024*/ 	.byte	0x00, 0xf0, 0x05, 0x00


	//----- nvinfo : EIATTR_KPARAM_INFO
	.align		4
.L_8251:
        /*0028*/ 	.byte	0x04, 0x17
        /*002a*/ 	.short	(.L_8253 - .L_8252)
.L_8252:
        /*002c*/ 	.word	0x00000000
        /*0030*/ 	.short	0x0004
        /*0032*/ 	.short	0x0029
        /*0034*/ 	.byte	0x00, 0xf0, 0x05, 0x00


	//----- nvinfo : EIATTR_KPARAM_INFO
	.align		4
.L_8253:
        /*0038*/ 	.byte	0x04, 0x17
        /*003a*/ 	.short	(.L_8255 - .L_8254)
.L_8254:
        /*003c*/ 	.word	0x00000000
        /*0040*/ 	.short	0x0003
        /*0042*/ 	.short	0x0028
        /*0044*/ 	.byte	0x00, 0xf0, 0x05, 0x00


	//----- nvinfo : EIATTR_KPARAM_INFO
	.align		4
.L_8255:
        /*0048*/ 	.byte	0x04, 0x17
        /*004a*/ 	.short	(.L_8257 - .L_8256)
.L_8256:
        /*004c*/ 	.word	0x00000000
        /*0050*/ 	.short	0x0002
        /*0052*/ 	.short	0x0018
        /*0054*/ 	.byte	0x00, 0xf0, 0x41, 0x00


	//----- nvinfo : EIATTR_KPARAM_INFO
	.align		4
.L_8257:
        /*0058*/ 	.byte	0x04, 0x17
        /*005a*/ 	.short	(.L_8259 - .L_8258)
.L_8258:
        /*005c*/ 	.word	0x00000000
        /*0060*/ 	.short	0x0001
        /*0062*/ 	.short	0x0008
        /*0064*/ 	.byte	0x00, 0xf0, 0x41, 0x00


	//----- nvinfo : EIATTR_KPARAM_INFO
	.align		4
.L_8259:
        /*0068*/ 	.byte	0x04, 0x17
        /*006a*/ 	.short	(.L_8261 - .L_8260)
.L_8260:
        /*006c*/ 	.word	0x00000000
        /*0070*/ 	.short	0x0000
        /*0072*/ 	.short	0x0000
        /*0074*/ 	.byte	0x00, 0xf0, 0x11, 0x00


	//----- nvinfo : EIATTR_SPARSE_MMA_MASK
	.align		4
.L_8261:
        /*0078*/ 	.byte	0x03, 0x50
        /*007a*/ 	.short	0x0000


	//----- nvinfo : EIATTR_MAXREG_COUNT
	.align		4
        /*007c*/ 	.byte	0x03, 0x1b
        /*007e*/ 	.short	0x00ff


	//----- nvinfo : EIATTR_MERCURY_ISA_VERSION
	.align		4
        /*0080*/ 	.byte	0x03, 0x5f
        /*0082*/ 	.short	0x0101


	//----- nvinfo : EIATTR_EXIT_INSTR_OFFSETS
	.align		4
        /*0084*/ 	.byte	0x04, 0x1c
        /*0086*/ 	.short	(.L_8263 - .L_8262)


	//   ....[0]....
.L_8262:
        /*0088*/ 	.word	0x0000b1b0


	//   ....[1]....
        /*008c*/ 	.word	0x0000b210


	//----- nvinfo : EIATTR_MAX_THREADS
	.align		4
.L_8263:
        /*0090*/ 	.byte	0x04, 0x05
        /*0092*/ 	.short	(.L_8265 - .L_8264)
.L_8264:
        /*0094*/ 	.word	0x00000080
        /*0098*/ 	.word	0x00000001
        /*009c*/ 	.word	0x00000001


	//----- nvinfo : EIATTR_CRS_STACK_SIZE
	.align		4
.L_8265:
        /*00a0*/ 	.byte	0x04, 0x1e
        /*00a2*/ 	.short	(.L_8267 - .L_8266)
.L_8266:
        /*00a4*/ 	.word	0x00000000


	//----- nvinfo : EIATTR_CBANK_PARAM_SIZE
	.align		4
.L_8267:
        /*00a8*/ 	.byte	0x03, 0x19
        /*00aa*/ 	.short	0x002c


	//----- nvinfo : EIATTR_PARAM_CBANK
	.align		4
        /*00ac*/ 	.byte	0x04, 0x0a
        /*00ae*/ 	.short	(.L_8269 - .L_8268)
	.align		4
.L_8268:
        /*00b0*/ 	.word	index@(.nv.constant0._ZN2at6native27unrolled_elementwise_kernelIZZZNS0_50_GLOBAL__N__2680c7bb_12_PowKernel_cu_140f0503_289624pow_tensor_scalar_kernelERNS_18TensorIteratorBaseERKN3c106ScalarEENKUlvE_clEvENKUlvE0_clEvEUlNS5_7complexIfEEE0_St5arrayIPcLm2EELi4E23TrivialOffsetCalculatorILi1EjESI_NS0_6memory15LoadWithoutCastENSJ_16StoreWithoutCastEEEviT_T0_T2_T3_T4_T5_)
        /*00b4*/ 	.short	0x0210
        /*00b6*/ 	.short	0x002c


	//----- nvinfo : EIATTR_SW_WAR
	.align		4
.L_8269:
        /*00b8*/ 	.byte	0x04, 0x36
        /*00ba*/ 	.short	(.L_8271 - .L_8270)
.L_8270:
        /*00bc*/ 	.word	0x00000008
.L_8271:


//--------------------- .nv.info._ZN2at6native29vectorized_elementwise_kernelILi2EZZZNS0_50_GLOBAL__N__2680c7bb_12_PowKernel_cu_140f0503_289624pow_tensor_scalar_kernelERNS_18TensorIteratorBaseERKN3c106ScalarEENKUlvE_clEvENKUlvE0_clEvEUlNS5_7complexIfEEE0_St5arrayIPcLm2EEEEviT0_T1_ --------------------------
	.section	.nv.info._ZN2at6native29vectorized_elementwise_kernelILi2EZZZNS0_50_GLOBAL__N__2680c7bb_12_PowKernel_cu_140f0503_289624pow_tensor_scalar_kernelERNS_18TensorIteratorBaseERKN3c106ScalarEENKUlvE_clEvENKUlvE0_clEvEUlNS5_7complexIfEEE0_St5arrayIPcLm2EEEEviT0_T1_,"",@"SHT_CUDA_INFO"
	.sectionflags	@""
	.align	4


	//----- nvinfo : EIATTR_CUDA_API_VERSION
	.align		4
        /*0000*/ 	.byte	0x04, 0x37
        /*0002*/ 	.short	(.L_8273 - .L_8272)
.L_8272:
        /*0004*/ 	.word	0x00000082


	//----- nvinfo : EIATTR_KPARAM_INFO
	.align		4
.L_8273:
        /*0008*/ 	.byte	0x04, 0x17
        /*000a*/ 	.short	(.L_8275 - .L_8274)
.L_8274:
        /*000c*/ 	.word	0x00000000
        /*0010*/ 	.short	0x0002
        /*0012*/ 	.short	0x0018
        /*0014*/ 	.byte	0x00, 0xf0, 0x41, 0x00


	//----- nvinfo : EIATTR_KPARAM_INFO
	.align		4
.L_8275:
        /*0018*/ 	.byte	0x04, 0x17
        /*001a*/ 	.short	(.L_8277 - .L_8276)
.L_8276:
        /*001c*/ 	.word	0x00000000
        /*0020*/ 	.short	0x0001
        /*0022*/ 	.short	0x0008
        /*0024*/ 	.byte	0x00, 0xf0, 0x41, 0x00


	//----- nvinfo : EIATTR_KPARAM_INFO
	.align		4
.L_8277:
        /*0028*/ 	.byte	0x04, 0x17
        /*002a*/ 	.short	(.L_8279 - .L_8278)
.L_8278:
        /*002c*/ 	.word	0x00000000
        /*0030*/ 	.short	0x0000
        /*0032*/ 	.short	0x0000
        /*0034*/ 	.byte	0x00, 0xf0, 0x11, 0x00


	//----- nvinfo : EIATTR_SPARSE_MMA_MASK
	.align		4
.L_8279:
        /*0038*/ 	.byte	0x03, 0x50
        /*003a*/ 	.short	0x0000


	//----- nvinfo : EIATTR_MAXREG_COUNT
	.align		4
        /*003c*/ 	.byte	0x03, 0x1b
        /*003e*/ 	.short	0x00ff


	//----- nvinfo : EIATTR_MERCURY_ISA_VERSION
	.align		4
        /*0040*/ 	.byte	0x03, 0x5f
        /*0042*/ 	.short	0x0101


	//----- nvinfo : EIATTR_EXIT_INSTR_OFFSETS
	.align		4
        /*0044*/ 	.byte	0x04, 0x1c
        /*0046*/ 	.short	(.L_8281 - .L_8280)


	//   ....[0]....
.L_8280:
        /*0048*/ 	.word	0x000160c0


	//   ....[1]....
        /*004c*/ 	.word	0x0002ca10


	//   ....[2]....
        /*0050*/ 	.word	0x0002ca60


	//----- nvinfo : EIATTR_MAX_THREADS
	.align		4
.L_8281:
        /*0054*/ 	.byte	0x04, 0x05
        /*0056*/ 	.short	(.L_8283 - .L_8282)
.L_8282:
        /*0058*/ 	.word	0x00000080
        /*005c*/ 	.word	0x00000001
        /*0060*/ 	.word	0x00000001


	//----- nvinfo : EIATTR_CRS_STACK_SIZE
	.align		4
.L_8283:
        /*0064*/ 	.byte	0x04, 0x1e
        /*0066*/ 	.short	(.L_8285 - .L_8284)
.L_8284:
        /*0068*/ 	.word	0x00000000


	//----- nvinfo : EIATTR_CBANK_PARAM_SIZE
	.align		4
.L_8285:
        /*006c*/ 	.byte	0x03, 0x19
        /*006e*/ 	.short	0x0028


	//----- nvinfo : EIATTR_PARAM_CBANK
	.align		4
        /*0070*/ 	.byte	0x04, 0x0a
        /*0072*/ 	.short	(.L_8287 - .L_8286)
	.align		4
.L_8286:
        /*0074*/ 	.word	index@(.nv.constant0._ZN2at6native29vectorized_elementwise_kernelILi2EZZZNS0_50_GLOBAL__N__2680c7bb_12_PowKernel_cu_140f0503_289624pow_tensor_scalar_kernelERNS_18TensorIteratorBaseERKN3c106ScalarEENKUlvE_clEvENKUlvE0_clEvEUlNS5_7complexIfEEE0_St5arrayIPcLm2EEEEviT0_T1_)
        /*0078*/ 	.short	0x0210
        /*007a*/ 	.short	0x0028


	//----- nvinfo : EIATTR_SW_WAR
	.align		4
.L_8287:
        /*007c*/ 	.byte	0x04, 0x36
        /*007e*/ 	.short	(.L_8289 - .L_8288)
.L_8288:
        /*0080*/ 	.word	0x00000008
.L_8289:


//--------------------- .nv.info._ZN2at6native29vectorized_elementwise_kernelILi4EZZZNS0_50_GLOBAL__N__2680c7bb_12_PowKernel_cu_140f0503_289624pow_tensor_scalar_kernelERNS_18TensorIteratorBaseERKN3c106ScalarEENKUlvE_clEvENKUlvE0_clEvEUlNS5_7complexIfEEE0_St5arrayIPcLm2EEEEviT0_T1_ --------------------------
	.section	.nv.info._ZN2at6native29vectorized_elementwise_kernelILi4EZZZNS0_50_GLOBAL__N__2680c7bb_12_PowKernel_cu_140f0503_289624pow_tensor_scalar_kernelERNS_18TensorIteratorBaseERKN3c106ScalarEENKUlvE_clEvENKUlvE0_clEvEUlNS5_7complexIfEEE0_St5arrayIPcLm2EEEEviT0_T1_,"",@"SHT_CUDA_INFO"
	.sectionflags	@""
	.align	4


	//----- nvinfo : EIATTR_CUDA_API_VERSION
	.align		4
        /*0000*/ 	.byte	0x04, 0x37
        /*0002*/ 	.short	(.L_8291 - .L_8290)
.L_8290:
        /*0004*/ 	.word	0x00000082


	//----- nvinfo : EIATTR_KPARAM_INFO
	.align		4
.L_8291:
        /*0008*/ 	.byte	0x04, 0x17
        /*000a*/ 	.short	(.L_8293 - .L_8292)
.L_8292:
        /*000c*/ 	.word	0x00000000
        /*0010*/ 	.short	0x0002
        /*0012*/ 	.short	0x0018
        /*0014*/ 	.byte	0x00, 0xf0, 0x41, 0x00


	//----- nvinfo : EIATTR_KPARAM_INFO
	.align		4
.L_8293:
        /*0018*/ 	.byte	0x04, 0x17
        /*001a*/ 	.short	(.L_8295 - .L_8294)
.L_8294:
        /*001c*/ 	.word	0x00000000
        /*0020*/ 	.short	0x0001
        /*0022*/ 	.short	0x0008
        /*0024*/ 	.byte	0x00, 0xf0, 0x41, 0x00


	//----- nvinfo : EIATTR_KPARAM_INFO
	.align		4
.L_8295:
        /*0028*/ 	.byte	0x04, 0x17
        /*002a*/ 	.short	(.L_8297 - .L_8296)
.L_8296:
        /*002c*/ 	.word	0x00000000
        /*0030*/ 	.short	0x0000
        /*0032*/ 	.short	0x0000
        /*0034*/ 	.byte	0x00, 0xf0, 0x11, 0x00


	//----- nvinfo : EIATTR_SPARSE_MMA_MASK
	.align		4
.L_8297:
        /*0038*/ 	.byte	0x03, 0x50
        /*003a*/ 	.short	0x0000


	//----- nvinfo : EIATTR_MAXREG_COUNT
	.align		4
        /*003c*/ 	.byte	0x03, 0x1b
        /*003e*/ 	.short	0x00ff


	//----- nvinfo : EIATTR_MERCURY_ISA_VERSION
	.align		4
        /*0040*/ 	.byte	0x03, 0x5f
        /*0042*/ 	.short	0x0101


	//----- nvinfo : EIATTR_EXIT_INSTR_OFFSETS
	.align		4
        /*0044*/ 	.byte	0x04, 0x1c
        /*0046*/ 	.short	(.L_8299 - .L_8298)


	//   ....[0]....
.L_8298:
        /*0048*/ 	.word	0x000160c0


	//   ....[1]....
        /*004c*/ 	.word	0x0002ca10


	//   ....[2]....
        /*0050*/ 	.word	0x0002ca60


	//----- nvinfo : EIATTR_MAX_THREADS
	.align		4
.L_8299:
        /*0054*/ 	.byte	0x04, 0x05
        /*0056*/ 	.short	(.L_8301 - .L_8300)
.L_8300:
        /*0058*/ 	.word	0x00000080
        /*005c*/ 	.word	0x00000001
        /*0060*/ 	.word	0x00000001


	//----- nvinfo : EIATTR_CRS_STACK_SIZE
	.align		4
.L_8301:
        /*0064*/ 	.byte	0x04, 0x1e
        /*0066*/ 	.short	(.L_8303 - .L_8302)
.L_8302:
        /*0068*/ 	.word	0x00000000


	//----- nvinfo : EIATTR_CBANK_PARAM_SIZE
	.align		4
.L_8303:
        /*006c*/ 	.byte	0x03, 0x19
        /*006e*/ 	.short	0x0028


	//----- nvinfo : EIATTR_PARAM_CBANK
	.align		4
        /*0070*/ 	.byte	0x04, 0x0a
        /*0072*/ 	.short	(.L_8305 - .L_8304)
	.align		4
.L_8304:
        /*0074*/ 	.word	index@(.nv.constant0._ZN2at6native29vectorized_elementwise_kernelILi4EZZZNS0_50_GLOBAL__N__2680c7bb_12_PowKernel_cu_140f0503_289624pow_tensor_scalar_kernelERNS_18TensorIteratorBaseERKN3c106ScalarEENKUlvE_clEvENKUlvE0_clEvEUlNS5_7complexIfEEE0_St5arrayIPcLm2EEEEviT0_T1_)
        /*0078*/ 	.short	0x0210
        /*007a*/ 	.short	0x0028


	//----- nvinfo : EIATTR_SW_WAR
	.align		4
.L_8305:
        /*007c*/ 	.byte	0x04, 0x36
        /*007e*/ 	.short	(.L_8307 - .L_8306)
.L_8306:
        /*0080*/ 	.word	0x00000008
.L_8307:


//--------------------- .nv.info._ZN2at6native29vectorized_elementwise_kernelILi8EZZZNS0_50_GLOBAL__N__2680c7bb_12_PowKernel_cu_140f0503_289624pow_tensor_scalar_kernelERNS_18TensorIteratorBaseERKN3c106ScalarEENKUlvE_clEvENKUlvE0_clEvEUlNS5_7complexIfEEE0_St5arrayIPcLm2EEEEviT0_T1_ --------------------------
	.section	.nv.info._ZN2at6native29vectorized_elementwise_kernelILi8EZZZNS0_50_GLOBAL__N__2680c7bb_12_PowKernel_cu_140f0503_289624pow_tensor_scalar_kernelERNS_18TensorIteratorBaseERKN3c106ScalarEENKUlvE_clEvENKUlvE0_clEvEUlNS5_7complexIfEEE0_St5arrayIPcLm2EEEEviT0_T1_,"",@"SHT_CUDA_INFO"
	.sectionflags	@""
	.align	4


	//----- nvinfo : EIATTR_CUDA_API_VERSION
	.align		4
        /*0000*/ 	.byte	0x04, 0x37
        /*0002*/ 	.short	(.L_8309 - .L_8308)
.L_8308:
        /*0004*/ 	.word	0x00000082


	//----- nvinfo : EIATTR_KPARAM_INFO
	.align		4
.L_8309:
        /*0008*/ 	.byte	0x04, 0x17
        /*000a*/ 	.short	(.L_8311 - .L_8310)
.L_8310:
        /*000c*/ 	.word	0x00000000
        /*0010*/ 	.short	0x0002
        /*0012*/ 	.short	0x0018
        /*0014*/ 	.byte	0x00, 0xf0, 0x41, 0x00


	//----- nvinfo : EIATTR_KPARAM_INFO
	.align		4
.L_8311:
        /*0018*/ 	.byte	0x04, 0x17
        /*001a*/ 	.short	(.L_8313 - .L_8312)
.L_8312:
        /*001c*/ 	.word	0x00000000
        /*0020*/ 	.short	0x0001
        /*0022*/ 	.short	0x0008
        /*0024*/ 	.byte	0x00, 0xf0, 0x41, 0x00


	//----- nvinfo : EIATTR_KPARAM_INFO
	.align		4
.L_8313:
        /*0028*/ 	.byte	0x04, 0x17
        /*002a*/ 	.short	(.L_8315 - .L_8314)
.L_8314:
        /*002c*/ 	.word	0x00000000
        /*0030*/ 	.short	0x0000
        /*0032*/ 	.short	0x0000
        /*0034*/ 	.byte	0x00, 0xf0, 0x11, 0x00


	//----- nvinfo : EIATTR_SPARSE_MMA_MASK
	.align		4
.L_8315:
        /*0038*/ 	.byte	0x03, 0x50
        /*003a*/ 	.short	0x0000


	//----- nvinfo : EIATTR_MAXREG_COUNT
	.align		4
        /*003c*/ 	.byte	0x03, 0x1b
        /*003e*/ 	.short	0x00ff


	//----- nvinfo : EIATTR_MERCURY_ISA_VERSION
	.align		4
        /*0040*/ 	.byte	0x03, 0x5f
        /*0042*/ 	.short	0x0101


	//----- nvinfo : EIATTR_EXIT_INSTR_OFFSETS
	.align		4
        /*0044*/ 	.byte	0x04, 0x1c
        /*0046*/ 	.short	(.L_8317 - .L_8316)


	//   ....[0]....
.L_8316:
        /*0048*/ 	.word	0x000160c0


	//   ....[1]....
        /*004c*/ 	.word	0x0002ca10


	//   ....[2]....
        /*0050*/ 	.word	0x0002ca60


	//----- nvinfo : EIATTR_MAX_THREADS
	.align		4
.L_8317:
        /*0054*/ 	.byte	0x04, 0x05
        /*0056*/ 	.short	(.L_8319 - .L_8318)
.L_8318:
        /*0058*/ 	.word	0x00000080
        /*005c*/ 	.word	0x00000001
        /*0060*/ 	.word	0x00000001


	//----- nvinfo : EIATTR_CRS_STACK_SIZE
	.align		4
.L_8319:
        /*0064*/ 	.byte	0x04, 0x1e
        /*0066*/ 	.short	(.L_8321 - .L_8320)
.L_8320:
        /*0068*/ 	.word	0x00000000


	//----- nvinfo : EIATTR_CBANK_PARAM_SIZE
	.align		4
.L_8321:
        /*006c*/ 	.byte	0x03, 0x19
        /*006e*/ 	.short	0x0028


	//----- nvinfo : EIATTR_PARAM_CBANK
	.align		4
        /*0070*/ 	.byte	0x04, 0x0a
        /*0072*/ 	.short	(.L_8323 - .L_8322)
	.align		4
.L_8322:
        /*0074*/ 	.word	index@(.nv.constant0._ZN2at6native29vectorized_elementwise_kernelILi8EZZZNS0_50_GLOBAL__N__2680c7bb_12_PowKernel_cu_140f0503_289624pow_tensor_scalar_kernelERNS_18TensorIteratorBaseERKN3c106ScalarEENKUlvE_clEvENKUlvE0_clEvEUlNS5_7complexIfEEE0_St5arrayIPcLm2EEEEviT0_T1_)
        /*0078*/ 	.short	0x0210
        /*007a*/ 	.short	0x0028


	//----- nvinfo : EIATTR_SW_WAR
	.align		4
.L_8323:
        /*007c*/ 	.byte	0x04, 0x36
        /*007e*/ 	.short	(.L_8325 - .L_8324)
.L_8324:
        /*0080*/ 	.word	0x00000008
.L_8325:


//--------------------- .nv.info._ZN2at6native18elementwise_kernelILi128ELi4EZNS0_15gpu_kernel_implIZZZNS0_50_GLOBAL__N__2680c7bb_12_PowKernel_cu_140f0503_289624pow_tensor_scalar_kernelERNS_18TensorIteratorBaseERKN3c106ScalarEENKUlvE_clEvENKUlvE0_clEvEUlNS6_7complexIfEEE_EEvS5_RKT_EUliE_EEviT1_ --------------------------
	.section	.nv.info._ZN2at6native18elementwise_kernelILi128ELi4EZNS0_15gpu_kernel_implIZZZNS0_50_GLOBAL__N__2680c7bb_12_PowKernel_cu_140f0503_289624pow_tensor_scalar_kernelERNS_18TensorIteratorBaseERKN3c106ScalarEENKUlvE_clEvENKUlvE0_clEvEUlNS6_7complexIfEEE_EEvS5_RKT_EUliE_EEviT1_,"",@"SHT_CUDA_INFO"
	.sectionflags	@""
	.align	4


	//----- nvinfo : EIATTR_CUDA_API_VERSION
	.align		4
        /*0000*/ 	.byte	0x04, 0x37
        /*0002*/ 	.short	(.L_8327 - .L_8326)
.L_8326:
        /*0004*/ 	.word	0x00000082


	//----- nvinfo : EIATTR_KPARAM_INFO
	.align		4
.L_8327:
        /*0008*/ 	.byte	0x04, 0x17
        /*000a*/ 	.short	(.L_8329 - .L_8328)
.L_8328:
        /*000c*/ 	.word	0x00000000
        /*0010*/ 	.short	0x0001
        /*0012*/ 	.short	0x0008
        /*0014*/ 	.byte	0x00, 0xf0, 0x81, 0x08


	//----- nvinfo : EIATTR_KPARAM_INFO
	.align		4
.L_8329:
        /*0018*/ 	.byte	0x04, 0x17
        /*001a*/ 	.short	(.L_8331 - .L_8330)
.L_8330:
        /*001c*/ 	.word	0x00000000
        /*0020*/ 	.short	0x0000
        /*0022*/ 	.short	0x0000
        /*0024*/ 	.byte	0x00, 0xf0, 0x11, 0x00


	//----- nvinfo : EIATTR_SPARSE_MMA_MASK
	.align		4
.L_8331:
        /*0028*/ 	.byte	0x03, 0x50
        /*002a*/ 	.short	0x0000


	//----- nvinfo : EIATTR_MAXREG_COUNT
	.align		4
        /*002c*/ 	.byte	0x03, 0x1b
        /*002e*/ 	.short	0x0080


	//----- nvinfo : EIATTR_EXTERNS
	.align		4
        /*0030*/ 	.byte	0x04, 0x0f
        /*0032*/ 	.short	(.L_8333 - .L_8332)


	//   ....[0]....
	.align		4
.L_8332:
        /*0034*/ 	.word	index@(__assertfail)


	//----- nvinfo : EIATTR_MERCURY_ISA_VERSION
	.align		4
.L_8333:
        /*0038*/ 	.byte	0x03, 0x5f
        /*003a*/ 	.short	0x0101


	//----- nvinfo : EIATTR_SYSCALL_OFFSETS
	.align		4
        /*003c*/ 	.byte	0x04, 0x46
        /*003e*/ 	.short	(.L_8335 - .L_8334)


	//   ....[0]....
.L_8334:
        /*0040*/ 	.word	0x00002290


	//   ....[1]....
        /*0044*/ 	.word	0x00003150


	//   ....[2]....
        /*0048*/ 	.word	0x00005420


	//   ....[3]....
        /*004c*/ 	.word	0x000062e0


	//   ....[4]....
        /*0050*/ 	.word	0x000085a0


	//   ....[5]....
        /*0054*/ 	.word	0x00009460


	//   ....[6]....
        /*0058*/ 	.word	0x0000b710


	//   ....[7]....
        /*005c*/ 	.word	0x0000c5d0


	//----- nvinfo : EIATTR_EXIT_INSTR_OFFSETS
	.align		4
.L_8335:
        /*0060*/ 	.byte	0x04, 0x1c
        /*0062*/ 	.short	(.L_8337 - .L_8336)


	//   ....[0]....
.L_8336:
        /*0064*/ 	.word	0x00009510


	//   ....[1]....
        /*0068*/ 	.word	0x0000b8e0


	//   ....[2]....
        /*006c*/ 	.word	0x0000b920


	//   ....[3]....
        /*0070*/ 	.word	0x0000b9b0


	//   ....[4]....
        /*0074*/ 	.word	0x0000b9e0


	//   ....[5]....
        /*0078*/ 	.word	0x0000ba10


	//   ....[6]....
        /*007c*/ 	.word	0x0000ba90


	//   ....[7]....
        /*0080*/ 	.word	0x0000bac0


	//   ....[8]....
        /*0084*/ 	.word	0x0000bb40


	//   ....[9]....
        /*0088*/ 	.word	0x0000bb70


	//   ....[10]....
        /*008c*/ 	.word	0x0000bbb0


	//   ....[11]....
        /*0090*/ 	.word	0x0000bc90


	//   ....[12]....
        /*0094*/ 	.word	0x0000bcf0


	//   ....[13]....
        /*0098*/ 	.word	0x0000be70


	//   ....[14]....
        /*009c*/ 	.word	0x0000bfc0


	//   ....[15]....
        /*00a0*/ 	.word	0x0000bff0


	//   ....[16]....
        /*00a4*/ 	.word	0x0000c0a0


	//   ....[17]....
        /*00a8*/ 	.word	0x0000c210


	//   ....[18]....
        /*00ac*/ 	.word	0x0000c380


	//   ....[19]....
        /*00b0*/ 	.word	0x0000c4d0


	//   ....[20]....
        /*00b4*/ 	.word	0x0000c5e0


	//   ....[21]....
        /*00b8*/ 	.word	0x0000c610


	//   ....[22]....
        /*00bc*/ 	.word	0x0000c640


	//----- nvinfo : EIATTR_MAX_THREADS
	.align		4
.L_8337:
        /*00c0*/ 	.byte	0x04, 0x05
        /*00c2*/ 	.short	(.L_8339 - .L_8338)
.L_8338:
        /*00c4*/ 	.word	0x00000080
        /*00c8*/ 	.word	0x00000001
        /*00cc*/ 	.word	0x00000001


	//----- nvinfo : EIATTR_CRS_STACK_SIZE
	.align		4
.L_8339:
        /*00d0*/ 	.byte	0x04, 0x1e
        /*00d2*/ 	.short	(.L_8341 - .L_8340)
.L_8340:
        /*00d4*/ 	.word	0x00000000


	//----- nvinfo : EIATTR_CBANK_PARAM_SIZE
	.align		4
.L_8341:
        /*00d8*/ 	.byte	0x03, 0x19
        /*00da*/ 	.short	0x0228


	//----- nvinfo : EIATTR_PARAM_CBANK
	.align		4
        /*00dc*/ 	.byte	0x04, 0x0a
        /*00de*/ 	.short	(.L_8343 - .L_8342)
	.align		4
.L_8342:
        /*00e0*/ 	.word	index@(.nv.constant0._ZN2at6native18elementwise_kernelILi128ELi4EZNS0_15gpu_kernel_implIZZZNS0_50_GLOBAL__N__2680c7bb_12_PowKernel_cu_140f0503_289624pow_tensor_scalar_kernelERNS_18TensorIteratorBaseERKN3c106ScalarEENKUlvE_clEvENKUlvE0_clEvEUlNS6_7complexIfEEE_EEvS5_RKT_EUliE_EEviT1_)
        /*00e4*/ 	.short	0x0210
        /*00e6*/ 	.short	0x0228


	//----- nvinfo : EIATTR_SW_WAR
	.align		4
.L_8343:
        /*00e8*/ 	.byte	0x04, 0x36
        /*00ea*/ 	.short	(.L_8345 - .L_8344)
.L_8344:
        /*00ec*/ 	.word	0x00000008
.L_8345:


//--------------------- .nv.info._ZN2at6native27unrolled_elementwise_kernelIZZZNS0_50_GLOBAL__N__2680c7bb_12_PowKernel_cu_140f0503_289624pow_tensor_scalar_kernelERNS_18TensorIteratorBaseERKN3c106ScalarEENKUlvE_clEvENKUlvE0_clEvEUlNS5_7complexIfEEE_St5arrayIPcLm2EELi4E23TrivialOffsetCalculatorILi1EjESI_NS0_6memory12LoadWithCastILi1EEENSJ_13StoreWithCastILi1EEEEEviT_T0_T2_T3_T4_T5_ --------------------------
	.section	.nv.info._ZN2at6native27unrolled_elementwise_kernelIZZZNS0_50_GLOBAL__N__2680c7bb_12_PowKernel_cu_140f0503_289624pow_tensor_scalar_kernelERNS_18TensorIteratorBaseERKN3c106ScalarEENKUlvE_clEvENKUlvE0_clEvEUlNS5_7complexIfEEE_St5arrayIPcLm2EELi4E23TrivialOffsetCalculatorILi1EjESI_NS0_6memory12LoadWithCastILi1EEENSJ_13StoreWithCastILi1EEEEEviT_T0_T2_T3_T4_T5_,"",@"SHT_CUDA_INFO"
	.sectionflags	@""
	.align	4


	//----- nvinfo : EIATTR_CUDA_API_VERSION
	.align		4
        /*0000*/ 	.byte	0x04, 0x37
        /*0002*/ 	.short	(.L_8347 - .L_8346)
.L_8346:
        /*0004*/ 	.word	0x00000082


	//----- nvinfo : EIATTR_KPARAM_INFO
	.align		4
.L_8347:
        /*0008*/ 	.byte	0x04, 0x17
        /*000a*/ 	.short	(.L_8349 - .L_8348)
.L_8348:
        /*000c*/ 	.word	0x00000000
        /*0010*/ 	.short	0x0006
        /*0012*/ 	.short	0x002c
        /*0014*/ 	.byte	0x00, 0xf0, 0x21, 0x00


	//----- nvinfo : EIATTR_KPARAM_INFO
	.align		4
.L_8349:
        /*0018*/ 	.byte	0x04, 0x17
        /*001a*/ 	.short	(.L_8351 - .L_8350)
.L_8350:
        /*001c*/ 	.word	0x00000000
        /*0020*/ 	.short	0x0005
        /*0022*/ 	.short	0x0024
        /*0024*/ 	.byte	0x00, 0xf0, 0x21, 0x00


	//----- nvinfo : EIATTR_KPARAM_INFO
	.align		4
.L_8351:
        /*0028*/ 	.byte	0x04, 0x17
        /*002a*/ 	.short	(.L_8353 - .L_8352)
.L_8352:
        /*002c*/ 	.word	0x00000000
        /*0030*/ 	.short	0x0004
        /*0032*/ 	.short	0x0021
        /*0034*/ 	.byte	0x00, 0xf0, 0x05, 0x00


	//----- nvinfo : EIATTR_KPARAM_INFO
	.align		4
.L_8353:
        /*0038*/ 	.byte	0x04, 0x17
        /*003a*/ 	.short	(.L_8355 - .L_8354)
.L_8354:
        /*003c*/ 	.word	0x00000000
        /*0040*/ 	.short	0x0003
        /*0042*/ 	.short	0x0020
        /*0044*/ 	.byte	0x00, 0xf0, 0x05, 0x00


	//----- nvinfo : EIATTR_KPARAM_INFO
	.align		4
.L_8355:
        /*0048*/ 	.byte	0x04, 0x17
        /*004a*/ 	.short	(.L_8357 - .L_8356)
.L_8356:
        /*004c*/ 	.word	0x00000000
        /*0050*/ 	.short	0x0002
        /*0052*/ 	.short	0x0010
        /*0054*/ 	.byte	0x00, 0xf0, 0x41, 0x00


	//----- nvinfo : EIATTR_KPARAM_INFO
	.align		4
.L_8357:
        /*0058*/ 	.byte	0x04, 0x17
        /*005a*/ 	.short	(.L_8359 - .L_8358)
.L_8358:
        /*005c*/ 	.word	0x00000000
        /*0060*/ 	.short	0x0001
        /*0062*/ 	.short	0x0008
        /*0064*/ 	.byte	0x00, 0xf0, 0x21, 0x00


	//----- nvinfo : EIATTR_KPARAM_INFO
	.align		4
.L_8359:
        /*0068*/ 	.byte	0x04, 0x17
        /*006a*/ 	.short	(.L_8361 - .L_8360)
.L_8360:
        /*006c*/ 	.word	0x00000000
        /*0070*/ 	.short	0x0000
        /*0072*/ 	.short	0x0000
        /*0074*/ 	.byte	0x00, 0xf0, 0x11, 0x00


	//----- nvinfo : EIATTR_SPARSE_MMA_MASK
	.align		4
.L_8361:
        /*0078*/ 	.byte	0x03, 0x50
        /*007a*/ 	.short	0x0000


	//----- nvinfo : EIATTR_MAXREG_COUNT
	.align		4
        /*007c*/ 	.byte	0x03, 0x1b
        /*007e*/ 	.short	0x00ff


	//----- nvinfo : EIATTR_EXTERNS
	.align		4
        /*0080*/ 	.byte	0x04, 0x0f
        /*0082*/ 	.short	(.L_8363 - .L_8362)


	//   ....[0]....
	.align		4
.L_8362:
        /*0084*/ 	.word	index@(__assertfail)


	//----- nvinfo : EIATTR_MERCURY_ISA_VERSION
	.align		4
.L_8363:
        /*0088*/ 	.byte	0x03, 0x5f
        /*008a*/ 	.short	0x0101


	//----- nvinfo : EIATTR_SYSCALL_OFFSETS
	.align		4
        /*008c*/ 	.byte	0x04, 0x46
        /*008e*/ 	.short	(.L_8365 - .L_8364)


	//   ....[0]....
.L_8364:
        /*0090*/ 	.word	0x00000fc0


	//   ....[1]....
        /*0094*/ 	.word	0x00001fe0


	//   ....[2]....
        /*0098*/ 	.word	0x00003000


	//   ....[3]....
        /*009c*/ 	.word	0x00003ff0


	//   ....[4]....
        /*00a0*/ 	.word	0x00005240


	//   ....[5]....
        /*00a4*/ 	.word	0x00006150


	//   ....[6]....
        /*00a8*/ 	.word	0x00007020


	//   ....[7]....
        /*00ac*/ 	.word	0x00007ef0


	//----- nvinfo : EIATTR_EXIT_INSTR_OFFSETS
	.align		4
.L_8365:
        /*00b0*/ 	.byte	0x04, 0x1c
        /*00b2*/ 	.short	(.L_8367 - .L_8366)


	//   ....[0]....
.L_8366:
        /*00b4*/ 	.word	0x000070c0


	//   ....[1]....
        /*00b8*/ 	.word	0x00007200


	//   ....[2]....
        /*00bc*/ 	.word	0x00007240


	//   ....[3]....
        /*00c0*/ 	.word	0x000072d0


	//   ....[4]....
        /*00c4*/ 	.word	0x00007300


	//   ....[5]....
        /*00c8*/ 	.word	0x00007330


	//   ....[6]....
        /*00cc*/ 	.word	0x000073b0


	//   ....[7]....
        /*00d0*/ 	.word	0x000073e0


	//   ....[8]....
        /*00d4*/ 	.word	0x00007460


	//   ....[9]....
        /*00d8*/ 	.word	0x00007490


	//   ....[10]....
        /*00dc*/ 	.word	0x000074d0


	//   ....[11]....
        /*00e0*/ 	.word	0x000075b0


	//   ....[12]....
        /*00e4*/ 	.word	0x00007610


	//   ....[13]....
        /*00e8*/ 	.word	0x00007790


	//   ....[14]....
        /*00ec*/ 	.word	0x000078e0


	//   ....[15]....
        /*00f0*/ 	.word	0x00007910


	//   ....[16]....
        /*00f4*/ 	.word	0x000079c0


	//   ....[17]....
        /*00f8*/ 	.word	0x00007b30


	//   ....[18]....
        /*00fc*/ 	.word	0x00007ca0


	//   ....[19]....
        /*0100*/ 	.word	0x00007df0


	//   ....[20]....
        /*0104*/ 	.word	0x00007f00


	//   ....[21]....
        /*0108*/ 	.word	0x00007f30


	//   ....[22]....
        /*010c*/ 	.word	0x00007f60


	//----- nvinfo : EIATTR_MAX_THREADS
	.align		4
.L_8367:
        /*0110*/ 	.byte	0x04, 0x05
        /*0112*/ 	.short	(.L_8369 - .L_8368)
.L_8368:
        /*0114*/ 	.word	0x00000080
        /*0118*/ 	.word	0x00000001
        /*011c*/ 	.word	0x00000001


	//----- nvinfo : EIATTR_CRS_STACK_SIZE
	.align		4
.L_8369:
        /*0120*/ 	.byte	0x04, 0x1e
        /*0122*/ 	.short	(.L_8371 - .L_8370)
.L_8370:
        /*0124*/ 	.word	0x00000000


	//----- nvinfo : EIATTR_CBANK_PARAM_SIZE
	.align		4
.L_8371:
        /*0128*/ 	.byte	0x03, 0x19
        /*012a*/ 	.short	0x0034


	//----- nvinfo : EIATTR_PARAM_CBANK
	.align		4
        /*012c*/ 	.byte	0x04, 0x0a
        /*012e*/ 	.short	(.L_8373 - .L_8372)
	.align		4
.L_8372:
        /*0130*/ 	.word	index@(.nv.constant0._ZN2at6native27unrolled_elementwise_kernelIZZZNS0_50_GLOBAL__N__2680c7bb_12_PowKernel_cu_140f0503_289624pow_tensor_scalar_kernelERNS_18TensorIteratorBaseERKN3c106ScalarEENKUlvE_clEvENKUlvE0_clEvEUlNS5_7complexIfEEE_St5arrayIPcLm2EELi4E23TrivialOffsetCalculatorILi1EjESI_NS0_6memory12LoadWithCastILi1EEENSJ_13StoreWithCastILi1EEEEEviT_T0_T2_T3_T4_T5_)
        /*0134*/ 	.short	0x0210
        /*0136*/ 	.short	0x0034


	//----- nvinfo : EIATTR_SW_WAR
	.align		4
.L_8373:
        /*0138*/ 	.byte	0x04, 0x36
        /*013a*/ 	.short	(.L_8375 - .L_8374)
.L_8374:
        /*013c*/ 	.word	0x00000008
.L_8375:


//--------------------- .nv.info._ZN2at6native18elementwise_kernelILi128ELi2EZNS0_22gpu_kernel_impl_nocastIZZZNS0_50_GLOBAL__N__2680c7bb_12_PowKernel_cu_140f0503_289624pow_tensor_scalar_kernelERNS_18TensorIteratorBaseERKN3c106ScalarEENKUlvE_clEvENKUlvE0_clEvEUlNS6_7complexIfEEE_EEvS5_RKT_EUliE_EEviT1_ --------------------------
	.section	.nv.info._ZN2at6native18elementwise_kernelILi128ELi2EZNS0_22gpu_kernel_impl_nocastIZZZNS0_50_GLOBAL__N__2680c7bb_12_PowKernel_cu_140f0503_289624pow_tensor_scalar_kernelERNS_18TensorIteratorBaseERKN3c106ScalarEENKUlvE_clEvENKUlvE0_clEvEUlNS6_7complexIfEEE_EEvS5_RKT_EUliE_EEviT1_,"",@"SHT_CUDA_INFO"
	.sectionflags	@""
	.align	4


	//----- nvinfo : EIATTR_CUDA_API_VERSION
	.align		4
        /*0000*/ 	.byte	0x04, 0x37
        /*0002*/ 	.short	(.L_8377 - .L_8376)
.L_8376:
        /*0004*/ 	.word	0x00000082


	//----- nvinfo : EIATTR_KPARAM_INFO
	.align		4
.L_8377:
        /*0008*/ 	.byte	0x04, 0x17
        /*000a*/ 	.short	(.L_8379 - .L_8378)
.L_8378:
        /*000c*/ 	.word	0x00000000
        /*0010*/ 	.short	0x0001
        /*0012*/ 	.short	0x0008
        /*0014*/ 	.byte	0x00, 0xf0, 0x61, 0x08


	//----- nvinfo : EIATTR_KPARAM_INFO
	.align		4
.L_8379:
        /*0018*/ 	.byte	0x04, 0x17
        /*001a*/ 	.short	(.L_8381 - .L_8380)
.L_8380:
        /*001c*/ 	.word	0x00000000
        /*0020*/ 	.short	0x0000
        /*0022*/ 	.short	0x0000
        /*0024*/ 	.byte	0x00, 0xf0, 0x11, 0x00


	//----- nvinfo : EIATTR_SPARSE_MMA_MASK
	.align		4
.L_8381:
        /*0028*/ 	.byte	0x03, 0x50
        /*002a*/ 	.short	0x0000


	//----- nvinfo : EIATTR_MAXREG_COUNT
	.align		4
        /*002c*/ 	.byte	0x03, 0x1b
        /*002e*/ 	.short	0x0080


	//----- nvinfo : EIATTR_MERCURY_ISA_VERSION
	.align		4
        /*0030*/ 	.byte	0x03, 0x5f
        /*0032*/ 	.short	0x0101


	//----- nvinfo : EIATTR_EXIT_INSTR_OFFSETS
	.align		4
        /*0034*/ 	.byte	0x04, 0x1c
        /*0036*/ 	.short	(.L_8383 - .L_8382)


	//   ....[0]....
.L_8382:
        /*0038*/ 	.word	0x00001470


	//   ....[1]....
        /*003c*/ 	.word	0x00002830


	//----- nvinfo : EIATTR_MAX_THREADS
	.align		4
.L_8383:
        /*0040*/ 	.byte	0x04, 0x05
        /*0042*/ 	.short	(.L_8385 - .L_8384)
.L_8384:
        /*0044*/ 	.word	0x00000080
        /*0048*/ 	.word	0x00000001
        /*004c*/ 	.word	0x00000001


	//----- nvinfo : EIATTR_CRS_STACK_SIZE
	.align		4
.L_8385:
        /*0050*/ 	.byte	0x04, 0x1e
        /*0052*/ 	.short	(.L_8387 - .L_8386)
.L_8386:
        /*0054*/ 	.word	0x00000000


	//----- nvinfo : EIATTR_CBANK_PARAM_SIZE
	.align		4
.L_8387:
        /*0058*/ 	.byte	0x03, 0x19
        /*005a*/ 	.short	0x0220


	//----- nvinfo : EIATTR_PARAM_CBANK
	.align		4
        /*005c*/ 	.byte	0x04, 0x0a
        /*005e*/ 	.short	(.L_8389 - .L_8388)
	.align		4
.L_8388:
        /*0060*/ 	.word	index@(.nv.constant0._ZN2at6native18elementwise_kernelILi128ELi2EZNS0_22gpu_kernel_impl_nocastIZZZNS0_50_GLOBAL__N__2680c7bb_12_PowKernel_cu_140f0503_289624pow_tensor_scalar_kernelERNS_18TensorIteratorBaseERKN3c106ScalarEENKUlvE_clEvENKUlvE0_clEvEUlNS6_7complexIfEEE_EEvS5_RKT_EUliE_EEviT1_)
        /*0064*/ 	.short	0x0210
        /*0066*/ 	.short	0x0220


	//----- nvinfo : EIATTR_SW_WAR
	.align		4
.L_8389:
        /*0068*/ 	.byte	0x04, 0x36
        /*006a*/ 	.short	(.L_8391 - .L_8390)
.L_8390:
        /*006c*/ 	.word	0x00000008
.L_8391:


//--------------------- .nv.info._ZN2at6native27unrolled_elementwise_kernelIZZZNS0_50_GLOBAL__N__2680c7bb_12_PowKernel_cu_140f0503_289624pow_tensor_scalar_kernelERNS_18TensorIteratorBaseERKN3c106ScalarEENKUlvE_clEvENKUlvE0_clEvEUlNS5_7complexIfEEE_St5arrayIPcLm2EELi4E23TrivialOffsetCalculatorILi1EjESI_NS0_6memory15LoadWithoutCastENSJ_16StoreWithoutCastEEEviT_T0_T2_T3_T4_T5_ --------------------------
	.section	.nv.info._ZN2at6native27unrolled_elementwise_kernelIZZZNS0_50_GLOBAL__N__2680c7bb_12_PowKernel_cu_140f0503_289624pow_tensor_scalar_kernelERNS_18TensorIteratorBaseERKN3c106ScalarEENKUlvE_clEvENKUlvE0_clEvEUlNS5_7complexIfEEE_St5arrayIPcLm2EELi4E23TrivialOffsetCalculatorILi1EjESI_NS0_6memory15LoadWithoutCastENSJ_16StoreWithoutCastEEEviT_T0_T2_T3_T4_T5_,"",@"SHT_CUDA_INFO"
	.sectionflags	@""
	.align	4


	//----- nvinfo : EIATTR_CUDA_API_VERSION
	.align		4
        /*0000*/ 	.byte	0x04, 0x37
        /*0002*/ 	.short	(.L_8393 - .L_8392)
.L_8392:
        /*0004*/ 	.word	0x00000082


	//----- nvinfo : EIATTR_KPARAM_INFO
	.align		4
.L_8393:
        /*0008*/ 	.byte	0x04, 0x17
        /*000a*/ 	.short	(.L_8395 - .L_8394)
.L_8394:
        /*000c*/ 	.word	0x00000000
        /*0010*/ 	.short	0x0006
        /*0012*/ 	.short	0x0023
        /*0014*/ 	.byte	0x00, 0xf0, 0x05, 0x00


	//----- nvinfo : EIATTR_KPARAM_INFO
	.align		4
.L_8395:
        /*0018*/ 	.byte	0x04, 0x17
        /*001a*/ 	.short	(.L_8397 - .L_8396)
.L_8396:
        /*001c*/ 	.word	0x00000000
        /*0020*/ 	.short	0x0005
        /*0022*/ 	.short	0x0022
        /*0024*/ 	.byte	0x00, 0xf0, 0x05, 0x00


	//----- nvinfo : EIATTR_KPARAM_INFO
	.align		4
.L_8397:
        /*0028*/ 	.byte	0x04, 0x17
        /*002a*/ 	.short	(.L_8399 - .L_8398)
.L_8398:
        /*002c*/ 	.word	0x00000000
        /*0030*/ 	.short	0x0004
        /*0032*/ 	.short	0x0021
        /*0034*/ 	.byte	0x00, 0xf0, 0x05, 0x00


	//----- nvinfo : EIATTR_KPARAM_INFO
	.align		4
.L_8399:
        /*0038*/ 	.byte	0x04, 0x17
        /*003a*/ 	.short	(.L_8401 - .L_8400)
.L_8400:
        /*003c*/ 	.word	0x00000000
        /*0040*/ 	.short	0x0003
        /*0042*/ 	.short	0x0020
        /*0044*/ 	.byte	0x00, 0xf0, 0x05, 0x00


	//----- nvinfo : EIATTR_KPARAM_INFO
	.align		4
.L_8401:
        /*0048*/ 	.byte	0x04, 0x17
        /*004a*/ 	.short	(.L_8403 - .L_8402)
.L_8402:
        /*004c*/ 	.word	0x00000000
        /*0050*/ 	.short	0x0002
        /*0052*/ 	.short	0x0010
        /*0054*/ 	.byte	0x00, 0xf0, 0x41, 0x00


	//----- nvinfo : EIATTR_KPARAM_INFO
	.align		4
.L_8403:
        /*0058*/ 	.byte	0x04, 0x17
        /*005a*/ 	.short	(.L_8405 - .L_8404)
.L_8404:
        /*005c*/ 	.word	0x00000000
        /*0060*/ 	.short	0x0001
        /*0062*/ 	.short	0x0008
        /*0064*/ 	.byte	0x00, 0xf0, 0x21, 0x00


	//----- nvinfo : EIATTR_KPARAM_INFO
	.align		4
.L_8405:
        /*0068*/ 	.byte	0x04, 0x17
        /*006a*/ 	.short	(.L_8407 - .L_8406)
.L_8406:
        /*006c*/ 	.word	0x00000000
        /*0070*/ 	.short	0x0000
        /*0072*/ 	.short	0x0000
        /*0074*/ 	.byte	0x00, 0xf0, 0x11, 0x00


	//----- nvinfo : EIATTR_SPARSE_MMA_MASK
	.align		4
.L_8407:
        /*0078*/ 	.byte	0x03, 0x50
        /*007a*/ 	.short	0x0000


	//----- nvinfo : EIATTR_MAXREG_COUNT
	.align		4
        /*007c*/ 	.byte	0x03, 0x1b
        /*007e*/ 	.short	0x00ff


	//----- nvinfo : EIATTR_MERCURY_ISA_VERSION
	.align		4
        /*0080*/ 	.byte	0x03, 0x5f
        /*0082*/ 	.short	0x0101


	//----- nvinfo : EIATTR_EXIT_INSTR_OFFSETS
	.align		4
        /*0084*/ 	.byte	0x04, 0x1c
        /*0086*/ 	.short	(.L_8409 - .L_8408)


	//   ....[0]....
.L_8408:
        /*0088*/ 	.word	0x000004e0


	//   ....[1]....
        /*008c*/ 	.word	0x000005b0


	//----- nvinfo : EIATTR_MAX_THREADS
	.align		4
.L_8409:
        /*0090*/ 	.byte	0x04, 0x05
        /*0092*/ 	.short	(.L_8411 - .L_8410)
.L_8410:
        /*0094*/ 	.word	0x00000080
        /*0098*/ 	.word	0x00000001
        /*009c*/ 	.word	0x00000001


	//----- nvinfo : EIATTR_CRS_STACK_SIZE
	.align		4
.L_8411:
        /*00a0*/ 	.byte	0x04, 0x1e
        /*00a2*/ 	.short	(.L_8413 - .L_8412)
.L_8412:
        /*00a4*/ 	.word	0x00000000


	//----- nvinfo : EIATTR_CBANK_PARAM_SIZE
	.align		4
.L_8413:
        /*00a8*/ 	.byte	0x03, 0x19
        /*00aa*/ 	.short	0x0024


	//----- nvinfo : EIATTR_PARAM_CBANK
	.align		4
        /*00ac*/ 	.byte	0x04, 0x0a
        /*00ae*/ 	.short	(.L_8415 - .L_8414)
	.align		4
.L_8414:
        /*00b0*/ 	.word	index@(.nv.constant0._ZN2at6native27unrolled_elementwise_kernelIZZZNS0_50_GLOBAL__N__2680c7bb_12_PowKernel_cu_140f0503_289624pow_tensor_scalar_kernelERNS_18TensorIteratorBaseERKN3c106ScalarEENKUlvE_clEvENKUlvE0_clEvEUlNS5_7complexIfEEE_St5arrayIPcLm2EELi4E23TrivialOffsetCalculatorILi1EjESI_NS0_6memory15LoadWithoutCastENSJ_16StoreWithoutCastEEEviT_T0_T2_T3_T4_T5_)
        /*00b4*/ 	.short	0x0210
        /*00b6*/ 	.short	0x0024


	//----- nvinfo : EIATTR_SW_WAR
	.align		4
.L_8415:
        /*00b8*/ 	.byte	0x04, 0x36
        /*00ba*/ 	.short	(.L_8417 - .L_8416)
.L_8416:
        /*00bc*/ 	.word	0x00000008
.L_8417:


//--------------------- .nv.info._ZN2at6native29vectorized_elementwise_kernelILi2EZZZNS0_50_GLOBAL__N__2680c7bb_12_PowKernel_cu_140f0503_289624pow_tensor_scalar_kernelERNS_18TensorIteratorBaseERKN3c106ScalarEENKUlvE_clEvENKUlvE0_clEvEUlNS5_7complexIfEEE_St5arrayIPcLm2EEEEviT0_T1_ --------------------------
	.section	.nv.info._ZN2at6native29vectorized_elementwise_kernelILi2EZZZNS0_50_GLOBAL__N__2680c7bb_12_PowKernel_cu_140f0503_289624pow_tensor_scalar_kernelERNS_18TensorIteratorBaseERKN3c106ScalarEENKUlvE_clEvENKUlvE0_clEvEUlNS5_7complexIfEEE_St5arrayIPcLm2EEEEviT0_T1_,"",@"SHT_CUDA_INFO"
	.sectionflags	@""
	.align	4


	//----- nvinfo : EIATTR_CUDA_API_VERSION
	.align		4
        /*0000*/ 	.byte	0x04, 0x37
        /*0002*/ 	.short	(.L_8419 - .L_8418)
.L_8418:
        /*0004*/ 	.word	0x00000082


	//----- nvinfo : EIATTR_KPARAM_INFO
	.align		4
.L_8419:
        /*0008*/ 	.byte	0x04, 0x17
        /*000a*/ 	.short	(.L_8421 - .L_8420)
.L_8420:
        /*000c*/ 	.word	0x00000000
        /*0010*/ 	.short	0x0002
        /*0012*/ 	.short	0x0010
        /*0014*/ 	.byte	0x00, 0xf0, 0x41, 0x00


	//----- nvinfo : EIATTR_KPARAM_INFO
	.align		4
.L_8421:
        /*0018*/ 	.byte	0x04, 0x17
        /*001a*/ 	.short	(.L_8423 - .L_8422)
.L_8422:
        /*001c*/ 	.word	0x00000000
        /*0020*/ 	.short	0x0001
        /*0022*/ 	.short	0x0008
        /*0024*/ 	.byte	0x00, 0xf0, 0x21, 0x00


	//----- nvinfo : EIATTR_KPARAM_INFO
	.align		4
.L_8423:
        /*0028*/ 	.byte	0x04, 0x17
        /*002a*/ 	.short	(.L_8425 - .L_8424)
.L_8424:
        /*002c*/ 	.word	0x00000000
        /*0030*/ 	.short	0x0000
        /*0032*/ 	.short	0x0000
        /*0034*/ 	.byte	0x00, 0xf0, 0x11, 0x00


	//----- nvinfo : EIATTR_SPARSE_MMA_MASK
	.align		4
.L_8425:
        /*0038*/ 	.byte	0x03, 0x50
        /*003a*/ 	.short	0x0000


	//----- nvinfo : EIATTR_MAXREG_COUNT
	.align		4
        /*003c*/ 	.byte	0x03, 0x1b
        /*003e*/ 	.short	0x00ff


	//----- nvinfo : EIATTR_MERCURY_ISA_VERSION
	.align		4
        /*0040*/ 	.byte	0x03, 0x5f
        /*0042*/ 	.short	0x0101


	//----- nvinfo : EIATTR_EXIT_INSTR_OFFSETS
	.align		4
        /*0044*/ 	.byte	0x04, 0x1c
        /*0046*/ 	.short	(.L_8427 - .L_8426)


	//   ....[0]....
.L_8426:
        /*0048*/ 	.word	0x00000370


	//   ....[1]....
        /*004c*/ 	.word	0x00000e50


	//   ....[2]....
        /*0050*/ 	.word	0x00000ea0


	//----- nvinfo : EIATTR_MAX_THREADS
	.align		4
.L_8427:
        /*0054*/ 	.byte	0x04, 0x05
        /*0056*/ 	.short	(.L_8429 - .L_8428)
.L_8428:
        /*0058*/ 	.word	0x00000080
        /*005c*/ 	.word	0x00000001
        /*0060*/ 	.word	0x00000001


	//----- nvinfo : EIATTR_CRS_STACK_SIZE
	.align		4
.L_8429:
        /*0064*/ 	.byte	0x04, 0x1e
        /*0066*/ 	.short	(.L_8431 - .L_8430)
.L_8430:
        /*0068*/ 	.word	0x00000000


	//----- nvinfo : EIATTR_CBANK_PARAM_SIZE
	.align		4
.L_8431:
        /*006c*/ 	.byte	0x03, 0x19
        /*006e*/ 	.short	0x0020


	//----- nvinfo : EIATTR_PARAM_CBANK
	.align		4
        /*0070*/ 	.byte	0x04, 0x0a
        /*0072*/ 	.short	(.L_8433 - .L_8432)
	.align		4
.L_8432:
        /*0074*/ 	.word	index@(.nv.constant0._ZN2at6native29vectorized_elementwise_kernelILi2EZZZNS0_50_GLOBAL__N__2680c7bb_12_PowKernel_cu_140f0503_289624pow_tensor_scalar_kernelERNS_18TensorIteratorBaseERKN3c106ScalarEENKUlvE_clEvENKUlvE0_clEvEUlNS5_7complexIfEEE_St5arrayIPcLm2EEEEviT0_T1_)
        /*0078*/ 	.short	0x0210
        /*007a*/ 	.short	0x0020


	//----- nvinfo : EIATTR_SW_WAR
	.align		4
.L_8433:
        /*007c*/ 	.byte	0x04, 0x36
        /*007e*/ 	.short	(.L_8435 - .L_8434)
.L_8434:
        /*0080*/ 	.word	0x00000008
.L_8435:


//--------------------- .nv.info._ZN2at6native29vectorized_elementwise_kernelILi4EZZZNS0_50_GLOBAL__N__2680c7bb_12_PowKernel_cu_140f0503_289624pow_tensor_scalar_kernelERNS_18TensorIteratorBaseERKN3c106ScalarEENKUlvE_clEvENKUlvE0_clEvEUlNS5_7complexIfEEE_St5arrayIPcLm2EEEEviT0_T1_ --------------------------
	.section	.nv.info._ZN2at6native29vectorized_elementwise_kernelILi4EZZZNS0_50_GLOBAL__N__2680c7bb_12_PowKernel_cu_140f0503_289624pow_tensor_scalar_kernelERNS_18TensorIteratorBaseERKN3c106ScalarEENKUlvE_clEvENKUlvE0_clEvEUlNS5_7complexIfEEE_St5arrayIPcLm2EEEEviT0_T1_,"",@"SHT_CUDA_INFO"
	.sectionflags	@""
	.align	4


	//----- nvinfo : EIATTR_CUDA_API_VERSION
	.align		4
        /*0000*/ 	.byte	0x04, 0x37
        /*0002*/ 	.short	(.L_8437 - .L_8436)
.L_8436:
        /*0004*/ 	.word	0x00000082


	//----- nvinfo : EIATTR_KPARAM_INFO
	.align		4
.L_8437:
        /*0008*/ 	.byte	0x04, 0x17
        /*000a*/ 	.short	(.L_8439 - .L_8438)
.L_8438:
        /*000c*/ 	.word	0x00000000
        /*0010*/ 	.short	0x0002
        /*0012*/ 	.short	0x0010
        /*0014*/ 	.byte	0x00, 0xf0, 0x41, 0x00


	//----- nvinfo : EIATTR_KPARAM_INFO
	.align		4
.L_8439:
        /*0018*/ 	.byte	0x04, 0x17
        /*001a*/ 	.short	(.L_8441 - .L_8440)
.L_8440:
        /*001c*/ 	.word	0x00000000
        /*0020*/ 	.short	0x0001
        /*0022*/ 	.short	0x0008
        /*0024*/ 	.byte	0x00, 0xf0, 0x21, 0x00


	//----- nvinfo : EIATTR_KPARAM_INFO
	.align		4
.L_8441:
        /*0028*/ 	.byte	0x04, 0x17
        /*002a*/ 	.short	(.L_8443 - .L_8442)
.L_8442:
        /*002c*/ 	.word	0x00000000
        /*0030*/ 	.short	0x0000
        /*0032*/ 	.short	0x0000
        /*0034*/ 	.byte	0x00, 0xf0, 0x11, 0x00


	//----- nvinfo : EIATTR_SPARSE_MMA_MASK
	.align		4
.L_8443:
        /*0038*/ 	.byte	0x03, 0x50
        /*003a*/ 	.short	0x0000


	//----- nvinfo : EIATTR_MAXREG_COUNT
	.align		4
        /*003c*/ 	.byte	0x03, 0x1b
        /*003e*/ 	.short	0x00ff


	//----- nvinfo : EIATTR_MERCURY_ISA_VERSION
	.align		4
        /*0040*/ 	.byte	0x03, 0x5f
        /*0042*/ 	.short	0x0101


	//----- nvinfo : EIATTR_EXIT_INSTR_OFFSETS
	.align		4
        /*0044*/ 	.byte	0x04, 0x1c
        /*0046*/ 	.short	(.L_8445 - .L_8444)


	//   ....[0]....
.L_8444:
        /*0048*/ 	.word	0x00000370


	//   ....[1]....
        /*004c*/ 	.word	0x00000e50


	//   ....[2]....
        /*0050*/ 	.word	0x00000ea0


	//----- nvinfo : EIATTR_MAX_THREADS
	.align		4
.L_8445:
        /*0054*/ 	.byte	0x04, 0x05
        /*0056*/ 	.short	(.L_8447 - .L_8446)
.L_8446:
        /*0058*/ 	.word	0x00000080
        /*005c*/ 	.word	0x00000001
        /*0060*/ 	.word	0x00000001


	//----- nvinfo : EIATTR_CRS_STACK_SIZE
	.align		4
.L_8447:
        /*0064*/ 	.byte	0x04, 0x1e
        /*0066*/ 	.short	(.L_8449 - .L_8448)
.L_8448:
        /*0068*/ 	.word	0x00000000


	//----- nvinfo : EIATTR_CBANK_PARAM_SIZE
	.align		4
.L_8449:
        /*006c*/ 	.byte	0x03, 0x19
        /*006e*/ 	.short	0x0020


	//----- nvinfo : EIATTR_PARAM_CBANK
	.align		4
        /*0070*/ 	.byte	0x04, 0x0a
        /*0072*/ 	.short	(.L_8451 - .L_8450)
	.align		4
.L_8450:
        /*0074*/ 	.word	index@(.nv.constant0._ZN2at6native29vectorized_elementwise_kernelILi4EZZZNS0_50_GLOBAL__N__2680c7bb_12_PowKernel_cu_140f0503_289624pow_tensor_scalar_kernelERNS_18TensorIteratorBaseERKN3c106ScalarEENKUlvE_clEvENKUlvE0_clEvEUlNS5_7complexIfEEE_St5arrayIPcLm2EEEEviT0_T1_)
        /*0078*/ 	.short	0x0210
        /*007a*/ 	.short	0x0020


	//----- nvinfo : EIATTR_SW_WAR
	.align		4
.L_8451:
        /*007c*/ 	.byte	0x04, 0x36
        /*007e*/ 	.short	(.L_8453 - .L_8452)
.L_8452:
        /*0080*/ 	.word	0x00000008
.L_8453:


//--------------------- .nv.info._ZN2at6native29vectorized_elementwise_kernelILi8EZZZNS0_50_GLOBAL__N__2680c7bb_12_PowKernel_cu_140f0503_289624pow_tensor_scalar_kernelERNS_18TensorIteratorBaseERKN3c106ScalarEENKUlvE_clEvENKUlvE0_clEvEUlNS5_7complexIfEEE_St5arrayIPcLm2EEEEviT0_T1_ --------------------------
	.section	.nv.info._ZN2at6native29vectorized_elementwise_kernelILi8EZZZNS0_50_GLOBAL__N__2680c7bb_12_PowKernel_cu_140f0503_289624pow_tensor_scalar_kernelERNS_18TensorIteratorBaseERKN3c106ScalarEENKUlvE_clEvENKUlvE0_clEvEUlNS5_7complexIfEEE_St5arrayIPcLm2EEEEviT0_T1_,"",@"SHT_CUDA_INFO"
	.sectionflags	@""
	.align	4


	//----- nvinfo : EIATTR_CUDA_API_VERSION
	.align		4
        /*0000*/ 	.byte	0x04, 0x37
        /*0002*/ 	.short	(.L_8455 - .L_8454)
.L_8454:
        /*0004*/ 	.word	0x00000082


	//----- nvinfo : EIATTR_KPARAM_INFO
	.align		4
.L_8455:
        /*0008*/ 	.byte	0x04, 0x17
        /*000a*/ 	.short	(.L_8457 - .L_8456)
.L_8456:
        /*000c*/ 	.word	0x00000000
        /*0010*/ 	.short	0x0002
        /*0012*/ 	.short	0x0010
        /*0014*/ 	.byte	0x00, 0xf0, 0x41, 0x00


	//----- nvinfo : EIATTR_KPARAM_INFO
	.align		4
.L_8457:
        /*0018*/ 	.byte	0x04, 0x17
        /*001a*/ 	.short	(.L_8459 - .L_8458)
.L_8458:
        /*001c*/ 	.word	0x00000000
        /*0020*/ 	.short	0x0001
        /*0022*/ 	.short	0x0008
        /*0024*/ 	.byte	0x00, 0xf0, 0x21, 0x00


	//----- nvinfo : EIATTR_KPARAM_INFO
	.align		4
.L_8459:
        /*0028*/ 	.byte	0x04, 0x17
        /*002a*/ 	.short	(.L_8461 - .L_8460)
.L_8460:
        /*002c*/ 	.word	0x00000000
        /*0030*/ 	.short	0x0000
        /*0032*/ 	.short	0x0000
        /*0034*/ 	.byte	0x00, 0xf0, 0x11, 0x00


	//----- nvinfo : EIATTR_SPARSE_MMA_MASK
	.align		4
.L_8461:
        /*0038*/ 	.byte	0x03, 0x50
        /*003a*/ 	.short	0x0000


	//----- nvinfo : EIATTR_MAXREG_COUNT
	.align		4
        /*003c*/ 	.byte	0x03, 0x1b
        /*003e*/ 	.short	0x00ff


	//----- nvinfo : EIATTR_MERCURY_ISA_VERSION
	.align		4
        /*0040*/ 	.byte	0x03, 0x5f
        /*0042*/ 	.short	0x0101


	//----- nvinfo : EIATTR_EXIT_INSTR_OFFSETS
	.align		4
        /*0044*/ 	.byte	0x04, 0x1c
        /*0046*/ 	.short	(.L_8463 - .L_8462)


	//   ....[0]....
.L_8462:
        /*0048*/ 	.word	0x00000370


	//   ....[1]....
        /*004c*/ 	.word	0x00000e50


	//   ....[2]....
        /*0050*/ 	.word	0x00000ea0


	//----- nvinfo : EIATTR_MAX_THREADS
	.align		4
.L_8463:
        /*0054*/ 	.byte	0x04, 0x05
        /*0056*/ 	.short	(.L_8465 - .L_8464)
.L_8464:
        /*0058*/ 	.word	0x00000080
        /*005c*/ 	.word	0x00000001
        /*0060*/ 	.word	0x00000001


	//----- nvinfo : EIATTR_CRS_STACK_SIZE
	.align		4
.L_8465:
        /*0064*/ 	.byte	0x04, 0x1e
        /*0066*/ 	.short	(.L_8467 - .L_8466)
.L_8466:
        /*0068*/ 	.word	0x00000000


	//----- nvinfo : EIATTR_CBANK_PARAM_SIZE
	.align		4
.L_8467:
        /*006c*/ 	.byte	0x03, 0x19
        /*006e*/ 	.short	0x0020


	//----- nvinfo : EIATTR_PARAM_CBANK
	.align		4
        /*0070*/ 	.byte	0x04, 0x0a
        /*0072*/ 	.short	(.L_8469 - .L_8468)
	.align		4
.L_8468:
        /*0074*/ 	.word	index@(.nv.constant0._ZN2at6native29vectorized_elementwise_kernelILi8EZZZNS0_50_GLOBAL__N__2680c7bb_12_PowKernel_cu_140f0503_289624pow_tensor_scalar_kernelERNS_18TensorIteratorBaseERKN3c106ScalarEENKUlvE_clEvENKUlvE0_clEvEUlNS5_7complexIfEEE_St5arrayIPcLm2EEEEviT0_T1_)
        /*0078*/ 	.short	0x0210
        /*007a*/ 	.short	0x0020


	//----- nvinfo : EIATTR_SW_WAR
	.align		4
.L_8469:
        /*007c*/ 	.byte	0x04, 0x36
        /*007e*/ 	.short	(.L_8471 - .L_8470)
.L_8470:
        /*0080*/ 	.word	0x00000008
.L_8471:


//--------------------- .nv.info._ZN2at6native18elementwise_kernelILi128ELi4EZNS0_15gpu_kernel_implIZZZNS0_50_GLOBAL__N__2680c7bb_12_PowKernel_cu_140f0503_289624pow_tensor_scalar_kernelERNS_18TensorIteratorBaseERKN3c106ScalarEENKUlvE_clEvENKUlvE_clEvEUlNS6_7complexIdEEE0_EEvS5_RKT_EUliE_EEviT1_ --------------------------
	.section	.nv.info._ZN2at6native18elementwise_kernelILi128ELi4EZNS0_15gpu_kernel_implIZZZNS0_50_GLOBAL__N__2680c7bb_12_PowKernel_cu_140f0503_289624pow_tensor_scalar_kernelERNS_18TensorIteratorBaseERKN3c106ScalarEENKUlvE_clEvENKUlvE_clEvEUlNS6_7complexIdEEE0_EEvS5_RKT_EUliE_EEviT1_,"",@"SHT_CUDA_INFO"
	.sectionflags	@""
	.align	4


	//----- nvinfo : EIATTR_CUDA_API_VERSION
	.align		4
        /*0000*/ 	.byte	0x04, 0x37
        /*0002*/ 	.short	(.L_8473 - .L_8472)
.L_8472:
        /*0004*/ 	.word	0x00000082


	//----- nvinfo : EIATTR_KPARAM_INFO
	.align		4
.L_8473:
        /*0008*/ 	.byte	0x04, 0x17
        /*000a*/ 	.short	(.L_8475 - .L_8474)
.L_8474:
        /*000c*/ 	.word	0x00000000
        /*0010*/ 	.short	0x0001
        /*0012*/ 	.short	0x0010
        /*0014*/ 	.byte	0x00, 0xf0, 0x01, 0x09


	//----- nvinfo : EIATTR_KPARAM_INFO
	.align		4
.L_8475:
        /*0018*/ 	.byte	0x04, 0x17
        /*001a*/ 	.short	(.L_8477 - .L_8476)
.L_8476:
        /*001c*/ 	.word	0x00000000
        /*0020*/ 	.short	0x0000
        /*0022*/ 	.short	0x0000
        /*0024*/ 	.byte	0x00, 0xf0, 0x11, 0x00


	//----- nvinfo : EIATTR_SPARSE_MMA_MASK
	.align		4
.L_8477:
        /*0028*/ 	.byte	0x03, 0x50
        /*002a*/ 	.short	0x0000


	//----- nvinfo : EIATTR_MAXREG_COUNT
	.align		4
        /*002c*/ 	.byte	0x03, 0x1b
        /*002e*/ 	.short	0x0080


	//----- nvinfo : EIATTR_EXTERNS
	.align		4
        /*0030*/ 	.byte	0x04, 0x0f
        /*0032*/ 	.short	(.L_8479 - .L_8478)


	//   ....[0]....
	.align		4
.L_8478:
        /*0034*/ 	.word	index@(__assertfail)


	//----- nvinfo : EIATTR_MERCURY_ISA_VERSION
	.align		4
.L_8479:
        /*0038*/ 	.byte	0x03, 0x5f
        /*003a*/ 	.short	0x0101


	//----- nvinfo : EIATTR_SYSCALL_OFFSETS
	.align		4
        /*003c*/ 	.byte	0x04, 0x46
        /*003e*/ 	.short	(.L_8481 - .L_8480)


	//   ....[0]....
.L_8480:
        /*0040*/ 	.word	0x000023c0


	//   ....[1]....
        /*0044*/ 	.word	0x0000cf70


	//   ....[2]....
        /*0048*/ 	.word	0x0000f390


	//   ....[3]....
        /*004c*/ 	.word	0x00019f20


	//   ....[4]....
        /*0050*/ 	.word	0x0001c310


	//   ....[5]....
        /*0054*/ 	.word	0x00026e40


	//   ....[6]....
        /*0058*/ 	.word	0x00029220


	//   ....[7]....
        /*005c*/ 	.word	0x00033d50


	//----- nvinfo : EIATTR_EXIT_INSTR_OFFSETS
	.align		4
.L_8481:
        /*0060*/ 	.byte	0x04, 0x1c
        /*0062*/ 	.short	(.L_8483 - .L_8482)


	//   ....[0]....
.L_8482:
        /*0064*/ 	.word	0x00026ef0


	//   ....[1]....
        /*0068*/ 	.word	0x00032d80


	//   ....[2]....
        /*006c*/ 	.word	0x00032db0


	//   ....[3]....
        /*0070*/ 	.word	0x00032e40


	//   ....[4]....
        /*0074*/ 	.word	0x00032e70


	//   ....[5]....
        /*0078*/ 	.word	0x00032ea0


	//   ....[6]....
        /*007c*/ 	.word	0x00032f70


	//   ....[7]....
        /*0080*/ 	.word	0x00032ff0


	//   ....[8]....
        /*0084*/ 	.word	0x000330f0


	//   ....[9]....
        /*0088*/ 	.word	0x000331a0


	//   ....[10]....
        /*008c*/ 	.word	0x000331c0


	//   ....[11]....
        /*0090*/ 	.word	0x00033290


	//   ....[12]....
        /*0094*/ 	.word	0x000332b0


	//   ....[13]....
        /*0098*/ 	.word	0x00033480


	//   ....[14]....
        /*009c*/ 	.word	0x00033620


	//   ....[15]....
        /*00a0*/ 	.word	0x000336a0


	//   ....[16]....
        /*00a4*/ 	.word	0x00033750


	//   ....[17]....
        /*00a8*/ 	.word	0x00033900


	//   ....[18]....
        /*00ac*/ 	.word	0x00033ab0


	//   ....[19]....
        /*00b0*/ 	.word	0x00033c50


	//   ....[20]....
        /*00b4*/ 	.word	0x00033d60


	//   ....[21]....
        /*00b8*/ 	.word	0x00033d90


	//   ....[22]....
        /*00bc*/ 	.word	0x00033dc0


	//----- nvinfo : EIATTR_MAX_THREADS
	.align		4
.L_8483:
        /*00c0*/ 	.byte	0x04, 0x05
        /*00c2*/ 	.short	(.L_8485 - .L_8484)
.L_8484:
        /*00c4*/ 	.word	0x00000080
        /*00c8*/ 	.word	0x00000001
        /*00cc*/ 	.word	0x00000001


	//----- nvinfo : EIATTR_CRS_STACK_SIZE
	.align		4
.L_8485:
        /*00d0*/ 	.byte	0x04, 0x1e
        /*00d2*/ 	.short	(.L_8487 - .L_8486)
.L_8486:
        /*00d4*/ 	.word	0x00000000


	//----- nvinfo : EIATTR_CBANK_PARAM_SIZE
	.align		4
.L_8487:
        /*00d8*/ 	.byte	0x03, 0x19
        /*00da*/ 	.short	0x0250


	//----- nvinfo : EIATTR_PARAM_CBANK
	.align		4
        /*00dc*/ 	.byte	0x04, 0x0a
        /*00de*/ 	.short	(.L_8489 - .L_8488)
	.align		4
.L_8488:
        /*00e0*/ 	.word	index@(.nv.constant0._ZN2at6native18elementwise_kernelILi128ELi4EZNS0_15gpu_kernel_implIZZZNS0_50_GLOBAL__N__2680c7bb_12_PowKernel_cu_140f0503_289624pow_tensor_scalar_kernelERNS_18TensorIteratorBaseERKN3c106ScalarEENKUlvE_clEvENKUlvE_clEvEUlNS6_7complexIdEEE0_EEvS5_RKT_EUliE_EEviT1_)
        /*00e4*/ 	.short	0x0210
        /*00e6*/ 	.short	0x0250


	//----- nvinfo : EIATTR_SW_WAR
	.align		4
.L_8489:
        /*00e8*/ 	.byte	0x04, 0x36
        /*00ea*/ 	.short	(.L_8491 - .L_8490)
.L_8490:
        /*00ec*/ 	.word	0x00000008
.L_8491:


//--------------------- .nv.info._ZN2at6native27unrolled_elementwise_kernelIZZZNS0_50_GLOBAL__N__2680c7bb_12_PowKernel_cu_140f0503_289624pow_tensor_scalar_kernelERNS_18TensorIteratorBaseERKN3c106ScalarEENKUlvE_clEvENKUlvE_clEvEUlNS5_7complexIdEEE0_St5arrayIPcLm2EELi4E23TrivialOffsetCalculatorILi1EjESI_NS0_6memory12LoadWithCastILi1EEENSJ_13StoreWithCastILi1EEEEEviT_T0_T2_T3_T4_T5_ --------------------------
	.section	.nv.info._ZN2at6native27unrolled_elementwise_kernelIZZZNS0_50_GLOBAL__N__2680c7bb_12_PowKernel_cu_140f0503_289624pow_tensor_scalar_kernelERNS_18TensorIteratorBaseERKN3c106ScalarEENKUlvE_clEvENKUlvE_clEvEUlNS5_7complexIdEEE0_St5arrayIPcLm2EELi4E23TrivialOffsetCalculatorILi1EjESI_NS0_6memory12LoadWithCastILi1EEENSJ_13StoreWithCastILi1EEEEEviT_T0_T2_T3_T4_T5_,"",@"SHT_CUDA_INFO"
	.sectionflags	@""
	.align	4


	//----- nvinfo : EIATTR_CUDA_API_VERSION
	.align		4
        /*0000*/ 	.byte	0x04, 0x37
        /*0002*/ 	.short	(.L_8493 - .L_8492)
.L_8492:
        /*0004*/ 	.word	0x00000082


	//----- nvinfo : EIATTR_KPARAM_INFO
	.align		4
.L_8493:
        /*0008*/ 	.byte	0x04, 0x17
        /*000a*/ 	.short	(.L_8495 - .L_8494)
.L_8494:
        /*000c*/ 	.word	0x00000000
        /*0010*/ 	.short	0x0006
        /*0012*/ 	.short	0x004c
        /*0014*/ 	.byte	0x00, 0xf0, 0x21, 0x00


	//----- nvinfo : EIATTR_KPARAM_INFO
	.align		4
.L_8495:
        /*0018*/ 	.byte	0x04, 0x17
        /*001a*/ 	.short	(.L_8497 - .L_8496)
.L_8496:
        /*001c*/ 	.word	0x00000000
        /*0020*/ 	.short	0x0005
        /*0022*/ 	.short	0x0044
        /*0024*/ 	.byte	0x00, 0xf0, 0x21, 0x00


	//----- nvinfo : EIATTR_KPARAM_INFO
	.align		4
.L_8497:
        /*0028*/ 	.byte	0x04, 0x17
        /*002a*/ 	.short	(.L_8499 - .L_8498)
.L_8498:
        /*002c*/ 	.word	0x00000000
        /*0030*/ 	.short	0x0004
        /*0032*/ 	.short	0x0041
        /*0034*/ 	.byte	0x00, 0xf0, 0x05, 0x00


	//----- nvinfo : EIATTR_KPARAM_INFO
	.align		4
.L_8499:
        /*0038*/ 	.byte	0x04, 0x17
        /*003a*/ 	.short	(.L_8501 - .L_8500)
.L_8500:
        /*003c*/ 	.word	0x00000000
        /*0040*/ 	.short	0x0003
        /*0042*/ 	.short	0x0040
        /*0044*/ 	.byte	0x00, 0xf0, 0x05, 0x00


	//----- nvinfo : EIATTR_KPARAM_INFO
	.align		4
.L_8501:
        /*0048*/ 	.byte	0x04, 0x17
        /*004a*/ 	.short	(.L_8503 - .L_8502)
.L_8502:
        /*004c*/ 	.word	0x00000000
        /*0050*/ 	.short	0x0002
        /*0052*/ 	.short	0x0030
        /*0054*/ 	.byte	0x00, 0xf0, 0x41, 0x00


	//----- nvinfo : EIATTR_KPARAM_INFO
	.align		4
.L_8503:
        /*0058*/ 	.byte	0x04, 0x17
        /*005a*/ 	.short	(.L_8505 - .L_8504)
.L_8504:
        /*005c*/ 	.word	0x00000000
        /*0060*/ 	.short	0x0001
        /*0062*/ 	.short	0x0010
        /*0064*/ 	.byte	0x00, 0xf0, 0x81, 0x00


	//----- nvinfo : EIATTR_KPARAM_INFO
	.align		4
.L_8505:
        /*0068*/ 	.byte	0x04, 0x17
        /*006a*/ 	.short	(.L_8507 - .L_8506)
.L_8506:
        /*006c*/ 	.word	0x00000000
        /*0070*/ 	.short	0x0000
        /*0072*/ 	.short	0x0000
        /*0074*/ 	.byte	0x00, 0xf0, 0x11, 0x00


	//----- nvinfo : EIATTR_SPARSE_MMA_MASK
	.align		4
.L_8507:
        /*0078*/ 	.byte	0x03, 0x50
        /*007a*/ 	.short	0x0000


	//----- nvinfo : EIATTR_MAXREG_COUNT
	.align		4
        /*007c*/ 	.byte	0x03, 0x1b
        /*007e*/ 	.short	0x00ff


	//----- nvinfo : EIATTR_EXTERNS
	.align		4
        /*0080*/ 	.byte	0x04, 0x0f
        /*0082*/ 	.short	(.L_8509 - .L_8508)


	//   ....[0]....
	.align		4
.L_8508:
        /*0084*/ 	.word	index@(__assertfail)


	//----- nvinfo : EIATTR_MERCURY_ISA_VERSION
	.align		4
.L_8509:
        /*0088*/ 	.byte	0x03, 0x5f
        /*008a*/ 	.short	0x0101


	//----- nvinfo : EIATTR_SYSCALL_OFFSETS
	.align		4
        /*008c*/ 	.byte	0x04, 0x46
        /*008e*/ 	.short	(.L_8511 - .L_8510)


	//   ....[0]....
.L_8510:
        /*0090*/ 	.word	0x00001100


	//   ....[1]....
        /*0094*/ 	.word	0x00002220


	//   ....[2]....
        /*0098*/ 	.word	0x00003360


	//   ....[3]....
        /*009c*/ 	.word	0x00004470


	//   ....[4]....
        /*00a0*/ 	.word	0x0002c050


	//   ....[5]....
        /*00a4*/ 	.word	0x0002d280


	//   ....[6]....
        /*00a8*/ 	.word	0x0002e460


	//   ....[7]....
        /*00ac*/ 	.word	0x0002f650


	//----- nvinfo : EIATTR_EXIT_INSTR_OFFSETS
	.align		4
.L_8511:
        /*00b0*/ 	.byte	0x04, 0x1c
        /*00b2*/ 	.short	(.L_8513 - .L_8512)


	//   ....[0]....
.L_8512:
        /*00b4*/ 	.word	0x0002e500


	//   ....[1]....
        /*00b8*/ 	.word	0x0002e650


	//   ....[2]....
        /*00bc*/ 	.word	0x0002e690


	//   ....[3]....
        /*00c0*/ 	.word	0x0002e720


	//   ....[4]....
        /*00c4*/ 	.word	0x0002e750


	//   ....[5]....
        /*00c8*/ 	.word	0x0002e780


	//   ....[6]....
        /*00cc*/ 	.word	0x0002e850


	//   ....[7]....
        /*00d0*/ 	.word	0x0002e8d0


	//   ....[8]....
        /*00d4*/ 	.word	0x0002e9d0


	//   ....[9]....
        /*00d8*/ 	.word	0x0002ea80


	//   ....[10]....
        /*00dc*/ 	.word	0x0002eaa0


	//   ....[11]....
        /*00e0*/ 	.word	0x0002eb70


	//   ....[12]....
        /*00e4*/ 	.word	0x0002eb90


	//   ....[13]....
        /*00e8*/ 	.word	0x0002ed60


	//   ....[14]....
        /*00ec*/ 	.word	0x0002ef00


	//   ....[15]....
        /*00f0*/ 	.word	0x0002ef80


	//   ....[16]....
        /*00f4*/ 	.word	0x0002f030


	//   ....[17]....
        /*00f8*/ 	.word	0x0002f1f0


	//   ....[18]....
        /*00fc*/ 	.word	0x0002f3b0


	//   ....[19]....
        /*0100*/ 	.word	0x0002f550


	//   ....[20]....
        /*0104*/ 	.word	0x0002f660


	//   ....[21]....
        /*0108*/ 	.word	0x0002f690


	//   ....[22]....
        /*010c*/ 	.word	0x0002f6c0


	//----- nvinfo : EIATTR_MAX_THREADS
	.align		4
.L_8513:
        /*0110*/ 	.byte	0x04, 0x05
        /*0112*/ 	.short	(.L_8515 - .L_8514)
.L_8514:
        /*0114*/ 	.word	0x00000080
        /*0118*/ 	.word	0x00000001
        /*011c*/ 	.word	0x00000001


	//----- nvinfo : EIATTR_CRS_STACK_SIZE
	.align		4
.L_8515:
        /*0120*/ 	.byte	0x04, 0x1e
        /*0122*/ 	.short	(.L_8517 - .L_8516)
.L_8516:
        /*0124*/ 	.word	0x00000000


	//----- nvinfo : EIATTR_CBANK_PARAM_SIZE
	.align		4
.L_8517:
        /*0128*/ 	.byte	0x03, 0x19
        /*012a*/ 	.short	0x0054


	//----- nvinfo : EIATTR_PARAM_CBANK
	.align		4
        /*012c*/ 	.byte	0x04, 0x0a
        /*012e*/ 	.short	(.L_8519 - .L_8518)
	.align		4
.L_8518:
        /*0130*/ 	.word	index@(.nv.constant0._ZN2at6native27unrolled_elementwise_kernelIZZZNS0_50_GLOBAL__N__2680c7bb_12_PowKernel_cu_140f0503_289624pow_tensor_scalar_kernelERNS_18TensorIteratorBaseERKN3c106ScalarEENKUlvE_clEvENKUlvE_clEvEUlNS5_7complexIdEEE0_St5arrayIPcLm2EELi4E23TrivialOffsetCalculatorILi1EjESI_NS0_6memory12LoadWithCastILi1EEENSJ_13StoreWithCastILi1EEEEEviT_T0_T2_T3_T4_T5_)
        /*0134*/ 	.short	0x0210
        /*0136*/ 	.short	0x0054


	//----- nvinfo : EIATTR_SW_WAR
	.align		4
.L_8519:
        /*0138*/ 	.byte	0x04, 0x36
        /*013a*/ 	.short	(.L_8521 - .L_8520)
.L_8520:
        /*013c*/ 	.word	0x00000008
.L_8521:


//--------------------- .nv.info._ZN2at6native18elementwise_kernelILi128ELi2EZNS0_22gpu_kernel_impl_nocastIZZZNS0_50_GLOBAL__N__2680c7bb_12_PowKernel_cu_140f0503_289624pow_tensor_scalar_kernelERNS_18TensorIteratorBaseERKN3c106ScalarEENKUlvE_clEvENKUlvE_clEvEUlNS6_7complexIdEEE0_EEvS5_RKT_EUliE_EEviT1_ --------------------------
	.section	.nv.info._ZN2at6native18elementwise_kernelILi128ELi2EZNS0_22gpu_kernel_impl_nocastIZZZNS0_50_GLOBAL__N__2680c7bb_12_PowKernel_cu_140f0503_289624pow_tensor_scalar_kernelERNS_18TensorIteratorBaseERKN3c106ScalarEENKUlvE_clEvENKUlvE_clEvEUlNS6_7complexIdEEE0_EEvS5_RKT_EUliE_EEviT1_,"",@"SHT_CUDA_INFO"
	.sectionflags	@""
	.align	4


	//----- nvinfo : EIATTR_CUDA_API_VERSION
	.align		4
        /*0000*/ 	.byte	0x04, 0x37
        /*0002*/ 	.short	(.L_8523 - .L_8522)
.L_8522:
        /*0004*/ 	.word	0x00000082


	//----- nvinfo : EIATTR_KPARAM_INFO
	.align		4
.L_8523:
        /*0008*/ 	.byte	0x04, 0x17
        /*000a*/ 	.short	(.L_8525 - .L_8524)
.L_8524:
        /*000c*/ 	.word	0x00000000
        /*0010*/ 	.short	0x0001
        /*0012*/ 	.short	0x0010
        /*0014*/ 	.byte	0x00, 0xf0, 0x01, 0x09


	//----- nvinfo : EIATTR_KPARAM_INFO
	.align		4
.L_8525:
        /*0018*/ 	.byte	0x04, 0x17
        /*001a*/ 	.short	(.L_8527 - .L_8526)
.L_8526:
        /*001c*/ 	.word	0x00000000
        /*0020*/ 	.short	0x0000
        /*0022*/ 	.short	0x0000
        /*0024*/ 	.byte	0x00, 0xf0, 0x11, 0x00


	//----- nvinfo : EIATTR_SPARSE_MMA_MASK
	.align		4
.L_8527:
        /*0028*/ 	.byte	0x03, 0x50
        /*002a*/ 	.short	0x0000


	//----- nvinfo : EIATTR_MAXREG_COUNT
	.align		4
        /*002c*/ 	.byte	0x03, 0x1b
        /*002e*/ 	.short	0x0080


	//----- nvinfo : EIATTR_MERCURY_ISA_VERSION
	.align		4
        /*0030*/ 	.byte	0x03, 0x5f
        /*0032*/ 	.short	0x0101


	//----- nvinfo : EIATTR_EXIT_INSTR_OFFSETS
	.align		4
        /*0034*/ 	.byte	0x04, 0x1c
        /*0036*/ 	.short	(.L_8529 - .L_8528)


	//   ....[0]....
.L_8528:
        /*0038*/ 	.word	0x0000add0


	//   ....[1]....
        /*003c*/ 	.word	0x00015af0


	//----- nvinfo : EIATTR_MAX_THREADS
	.align		4
.L_8529:
        /*0040*/ 	.byte	0x04, 0x05
        /*0042*/ 	.short	(.L_8531 - .L_8530)
.L_8530:
        /*0044*/ 	.word	0x00000080
        /*0048*/ 	.word	0x00000001
        /*004c*/ 	.word	0x00000001


	//----- nvinfo : EIATTR_CRS_STACK_SIZE
	.align		4
.L_8531:
        /*0050*/ 	.byte	0x04, 0x1e
        /*0052*/ 	.short	(.L_8533 - .L_8532)
.L_8532:
        /*0054*/ 	.word	0x00000000


	//----- nvinfo : EIATTR_CBANK_PARAM_SIZE
	.align		4
.L_8533:
        /*0058*/ 	.byte	0x03, 0x19
        /*005a*/ 	.short	0x0250


	//----- nvinfo : EIATTR_PARAM_CBANK
	.align		4
        /*005c*/ 	.byte	0x04, 0x0a
        /*005e*/ 	.short	(.L_8535 - .L_8534)
	.align		4
.L_8534:
        /*0060*/ 	.word	index@(.nv.constant0._ZN2at6native18elementwise_kernelILi128ELi2EZNS0_22gpu_kernel_impl_nocastIZZZNS0_50_GLOBAL__N__2680c7bb_12_PowKernel_cu_140f0503_289624pow_tensor_scalar_kernelERNS_18TensorIteratorBaseERKN3c106ScalarEENKUlvE_clEvENKUlvE_clEvEUlNS6_7complexIdEEE0_EEvS5_RKT_EUliE_EEviT1_)
        /*0064*/ 	.short	0x0210
        /*0066*/ 	.short	0x0250


	//----- nvinfo : EIATTR_SW_WAR
	.align		4
.L_8535:
        /*0068*/ 	.byte	0x04, 0x36
        /*006a*/ 	.short	(.L_8537 - .L_8536)
.L_8536:
        /*006c*/ 	.word	0x00000008
.L_8537:


//--------------------- .nv.info._ZN2at6native27unrolled_elementwise_kernelIZZZNS0_50_GLOBAL__N__2680c7bb_12_PowKernel_cu_140f0503_289624pow_tensor_scalar_kernelERNS_18TensorIteratorBaseERKN3c106ScalarEENKUlvE_clEvENKUlvE_clEvEUlNS5_7complexIdEEE0_St5arrayIPcLm2EELi4E23TrivialOffsetCalculatorILi1EjESI_NS0_6memory15LoadWithoutCastENSJ_16StoreWithoutCastEEEviT_T0_T2_T3_T4_T5_ --------------------------
	.section	.nv.info._ZN2at6native27unrolled_elementwise_kernelIZZZNS0_50_GLOBAL__N__2680c7bb_12_PowKernel_cu_140f0503_289624pow_tensor_scalar_kernelERNS_18TensorIteratorBaseERKN3c106ScalarEENKUlvE_clEvENKUlvE_clEvEUlNS5_7complexIdEEE0_St5arrayIPcLm2EELi4E23TrivialOffsetCalculatorILi1EjESI_NS0_6memory15LoadWithoutCastENSJ_16StoreWithoutCastEEEviT_T0_T2_T3_T4_T5_,"",@"SHT_CUDA_INFO"
	.sectionflags	@""
	.align	4


	//----- nvinfo : EIATTR_CUDA_API_VERSION
	.align		4
        /*0000*/ 	.byte	0x04, 0x37
        /*0002*/ 	.short	(.L_8539 - .L_8538)
.L_8538:
        /*0004*/ 	.word	0x00000082


	//----- nvinfo : EIATTR_KPARAM_INFO
	.align		4
.L_8539:
        /*0008*/ 	.byte	0x04, 0x17
        /*000a*/ 	.short	(.L_8541 - .L_8540)
.L_8540:
        /*000c*/ 	.word	0x00000000
        /*0010*/ 	.short	0x0006
        /*0012*/ 	.short	0x0043
        /*0014*/ 	.byte	0x00, 0xf0, 0x05, 0x00


	//----- nvinfo : EIATTR_KPARAM_INFO
	.align		4
.L_8541:
        /*0018*/ 	.byte	0x04, 0x17
        /*001a*/ 	.short	(.L_8543 - .L_8542)
.L_8542:
        /*001c*/ 	.word	0x00000000
        /*0020*/ 	.short	0x0005
        /*0022*/ 	.short	0x0042
        /*0024*/ 	.byte	0x00, 0xf0, 0x05, 0x00


	//----- nvinfo : EIATTR_KPARAM_INFO
	.align		4
.L_8543:
        /*0028*/ 	.byte	0x04, 0x17
        /*002a*/ 	.short	(.L_8545 - .L_8544)
.L_8544:
        /*002c*/ 	.word	0x00000000
        /*0030*/ 	.short	0x0004
        /*0032*/ 	.short	0x0041
        /*0034*/ 	.byte	0x00, 0xf0, 0x05, 0x00


	//----- nvinfo : EIATTR_KPARAM_INFO
	.align		4
.L_8545:
        /*0038*/ 	.byte	0x04, 0x17
        /*003a*/ 	.short	(.L_8547 - .L_8546)
.L_8546:
        /*003c*/ 	.word	0x00000000
        /*0040*/ 	.short	0x0003
        /*0042*/ 	.short	0x0040
        /*0044*/ 	.byte	0x00, 0xf0, 0x05, 0x00


	//----- nvinfo : EIATTR_KPARAM_INFO
	.align		4
.L_8547:
        /*0048*/ 	.byte	0x04, 0x17
        /*004a*/ 	.short	(.L_8549 - .L_8548)
.L_8548:
        /*004c*/ 	.word	0x00000000
        /*0050*/ 	.short	0x0002
        /*0052*/ 	.short	0x0030
        /*0054*/ 	.byte	0x00, 0xf0, 0x41, 0x00


	//----- nvinfo : EIATTR_KPARAM_INFO
	.align		4
.L_8549:
        /*0058*/ 	.byte	0x04, 0x17
        /*005a*/ 	.short	(.L_8551 - .L_8550)
.L_8550:
        /*005c*/ 	.word	0x00000000
        /*0060*/ 	.short	0x0001
        /*0062*/ 	.short	0x0010
        /*0064*/ 	.byte	0x00, 0xf0, 0x81, 0x00


	//----- nvinfo : EIATTR_KPARAM_INFO
	.align		4
.L_8551:
        /*0068*/ 	.byte	0x04, 0x17
        /*006a*/ 	.short	(.L_8553 - .L_8552)
.L_8552:
        /*006c*/ 	.word	0x00000000
        /*0070*/ 	.short	0x0000
        /*0072*/ 	.short	0x0000
        /*0074*/ 	.byte	0x00, 0xf0, 0x11, 0x00


	//----- nvinfo : EIATTR_SPARSE_MMA_MASK
	.align		4
.L_8553:
        /*0078*/ 	.byte	0x03, 0x50
        /*007a*/ 	.short	0x0000


	//----- nvinfo : EIATTR_MAXREG_COUNT
	.align		4
        /*007c*/ 	.byte	0x03, 0x1b
        /*007e*/ 	.short	0x00ff


	//----- nvinfo : EIATTR_MERCURY_ISA_VERSION
	.align		4
        /*0080*/ 	.byte	0x03, 0x5f
        /*0082*/ 	.short	0x0101


	//----- nvinfo : EIATTR_EXIT_INSTR_OFFSETS
	.align		4
        /*0084*/ 	.byte	0x04, 0x1c
        /*0086*/ 	.short	(.L_8555 - .L_8554)


	//   ....[0]....
.L_8554:
        /*0088*/ 	.word	0x00026a20


	//   ....[1]....
        /*008c*/ 	.word	0x00026a80


	//----- nvinfo : EIATTR_MAX_THREADS
	.align		4
.L_8555:
        /*0090*/ 	.byte	0x04, 0x05
        /*0092*/ 	.short	(.L_8557 - .L_8556)
.L_8556:
        /*0094*/ 	.word	0x00000080
        /*0098*/ 	.word	0x00000001
        /*009c*/ 	.word	0x00000001


	//----- nvinfo : EIATTR_CRS_STACK_SIZE
	.align		4
.L_8557:
        /*00a0*/ 	.byte	0x04, 0x1e
        /*00a2*/ 	.short	(.L_8559 - .L_8558)
.L_8558:
        /*00a4*/ 	.word	0x00000000


	//----- nvinfo : EIATTR_CBANK_PARAM_SIZE
	.align		4
.L_8559:
        /*00a8*/ 	.byte	0x03, 0x19
        /*00aa*/ 	.short	0x0044


	//----- nvinfo : EIATTR_PARAM_CBANK
	.align		4
        /*00ac*/ 	.byte	0x04, 0x0a
        /*00ae*/ 	.short	(.L_8561 - .L_8560)
	.align		4
.L_8560:
        /*00b0*/ 	.word	index@(.nv.constant0._ZN2at6native27unrolled_elementwise_kernelIZZZNS0_50_GLOBAL__N__2680c7bb_12_PowKernel_cu_140f0503_289624pow_tensor_scalar_kernelERNS_18TensorIteratorBaseERKN3c106ScalarEENKUlvE_clEvENKUlvE_clEvEUlNS5_7complexIdEEE0_St5arrayIPcLm2EELi4E23TrivialOffsetCalculatorILi1EjESI_NS0_6memory15LoadWithoutCastENSJ_16StoreWithoutCastEEEviT_T0_T2_T3_T4_T5_)
        /*00b4*/ 	.short	0x0210
        /*00b6*/ 	.short	0x0044


	//----- nvinfo : EIATTR_SW_WAR
	.align		4
.L_8561:
        /*00b8*/ 	.byte	0x04, 0x36
        /*00ba*/ 	.short	(.L_8563 - .L_8562)
.L_8562:
        /*00bc*/ 	.word	0x00000008
.L_8563:


//--------------------- .nv.info._ZN2at6native29vectorized_elementwise_kernelILi2EZZZNS0_50_GLOBAL__N__2680c7bb_12_PowKernel_cu_140f0503_289624pow_tensor_scalar_kernelERNS_18TensorIteratorBaseERKN3c106ScalarEENKUlvE_clEvENKUlvE_clEvEUlNS5_7complexIdEEE0_St5arrayIPcLm2EEEEviT0_T1_ --------------------------
	.section	.nv.info._ZN2at6native29vectorized_elementwise_kernelILi2EZZZNS0_50_GLOBAL__N__2680c7bb_12_PowKernel_cu_140f0503_289624pow_tensor_scalar_kernelERNS_18TensorIteratorBaseERKN3c106ScalarEENKUlvE_clEvENKUlvE_clEvEUlNS5_7complexIdEEE0_St5arrayIPcLm2EEEEviT0_T1_,"",@"SHT_CUDA_INFO"
	.sectionflags	@""
	.align	4


	//----- nvinfo : EIATTR_CUDA_API_VERSION
	.align		4
        /*0000*/ 	.byte	0x04, 0x37
        /*0002*/ 	.short	(.L_8565 - .L_8564)
.L_8564:
        /*0004*/ 	.word	0x00000082


	//----- nvinfo : EIATTR_KPARAM_INFO
	.align		4
.L_8565:
        /*0008*/ 	.byte	0x04, 0x17
        /*000a*/ 	.short	(.L_8567 - .L_8566)
.L_8566:
        /*000c*/ 	.word	0x00000000
        /*0010*/ 	.short	0x0002
        /*0012*/ 	.short	0x0030
        /*0014*/ 	.byte	0x00, 0xf0, 0x41, 0x00


	//----- nvinfo : EIATTR_KPARAM_INFO
	.align		4
.L_8567:
        /*0018*/ 	.byte	0x04, 0x17
        /*001a*/ 	.short	(.L_8569 - .L_8568)
.L_8568:
        /*001c*/ 	.word	0x00000000
        /*0020*/ 	.short	0x0001
        /*0022*/ 	.short	0x0010
        /*0024*/ 	.byte	0x00, 0xf0, 0x81, 0x00


	//----- nvinfo : EIATTR_KPARAM_INFO
	.align		4
.L_8569:
        /*0028*/ 	.byte	0x04, 0x17
        /*002a*/ 	.short	(.L_8571 - .L_8570)
.L_8570:
        /*002c*/ 	.word	0x00000000
        /*0030*/ 	.short	0x0000
        /*0032*/ 	.short	0x0000
        /*0034*/ 	.byte	0x00, 0xf0, 0x11, 0x00


	//----- nvinfo : EIATTR_SPARSE_MMA_MASK
	.align		4
.L_8571:
        /*0038*/ 	.byte	0x03, 0x50
        /*003a*/ 	.short	0x0000


	//----- nvinfo : EIATTR_MAXREG_COUNT
	.align		4
        /*003c*/ 	.byte	0x03, 0x1b
        /*003e*/ 	.short	0x00ff


	//----- nvinfo : EIATTR_MERCURY_ISA_VERSION
	.align		4
        /*0040*/ 	.byte	0x03, 0x5f
        /*0042*/ 	.short	0x0101


	//----- nvinfo : EIATTR_EXIT_INSTR_OFFSETS
	.align		4
        /*0044*/ 	.byte	0x04, 0x1c
        /*0046*/ 	.short	(.L_8573 - .L_8572)


	//   ....[0]....
.L_8572:
        /*0048*/ 	.word	0x0004cdd0


	//   ....[1]....
        /*004c*/ 	.word	0x0009a1b0


	//   ....[2]....
        /*0050*/ 	.word	0x0009a200


	//----- nvinfo : EIATTR_MAX_THREADS
	.align		4
.L_8573:
        /*0054*/ 	.byte	0x04, 0x05
        /*0056*/ 	.short	(.L_8575 - .L_8574)
.L_8574:
        /*0058*/ 	.word	0x00000080
        /*005c*/ 	.word	0x00000001
        /*0060*/ 	.word	0x00000001


	//----- nvinfo : EIATTR_CRS_STACK_SIZE
	.align		4
.L_8575:
        /*0064*/ 	.byte	0x04, 0x1e
        /*0066*/ 	.short	(.L_8577 - .L_8576)
.L_8576:
        /*0068*/ 	.word	0x00000000


	//----- nvinfo : EIATTR_CBANK_PARAM_SIZE
	.align		4
.L_8577:
        /*006c*/ 	.byte	0x03, 0x19
        /*006e*/ 	.short	0x0040


	//----- nvinfo : EIATTR_PARAM_CBANK
	.align		4
        /*0070*/ 	.byte	0x04, 0x0a
        /*0072*/ 	.short	(.L_8579 - .L_8578)
	.align		4
.L_8578:
        /*0074*/ 	.word	index@(.nv.constant0._ZN2at6native29vectorized_elementwise_kernelILi2EZZZNS0_50_GLOBAL__N__2680c7bb_12_PowKernel_cu_140f0503_289624pow_tensor_scalar_kernelERNS_18TensorIteratorBaseERKN3c106ScalarEENKUlvE_clEvENKUlvE_clEvEUlNS5_7complexIdEEE0_St5arrayIPcLm2EEEEviT0_T1_)
        /*0078*/ 	.short	0x0210
        /*007a*/ 	.short	0x0040


	//----- nvinfo : EIATTR_SW_WAR
	.align		4
.L_8579:
        /*007c*/ 	.byte	0x04, 0x36
        /*007e*/ 	.short	(.L_8581 - .L_8580)
.L_8580:
        /*0080*/ 	.word	0x00000008
.L_8581:


//--------------------- .nv.info._ZN2at6native29vectorized_elementwise_kernelILi4EZZZNS0_50_GLOBAL__N__2680c7bb_12_PowKernel_cu_140f0503_289624pow_tensor_scalar_kernelERNS_18TensorIteratorBaseERKN3c106ScalarEENKUlvE_clEvENKUlvE_clEvEUlNS5_7complexIdEEE0_St5arrayIPcLm2EEEEviT0_T1_ --------------------------
	.section	.nv.info._ZN2at6native29vectorized_elementwise_kernelILi4EZZZNS0_50_GLOBAL__N__2680c7bb_12_PowKernel_cu_140f0503_289624pow_tensor_scalar_kernelERNS_18TensorIteratorBaseERKN3c106ScalarEENKUlvE_clEvENKUlvE_clEvEUlNS5_7complexIdEEE0_St5arrayIPcLm2EEEEviT0_T1_,"",@"SHT_CUDA_INFO"
	.sectionflags	@""
	.align	4


	//----- nvinfo : EIATTR_CUDA_API_VERSION
	.align		4
        /*0000*/ 	.byte	0x04, 0x37
        /*0002*/ 	.short	(.L_8583 - .L_8582)
.L_8582:
        /*0004*/ 	.word	0x00000082


	//----- nvinfo : EIATTR_KPARAM_INFO
	.align		4
.L_8583:
        /*0008*/ 	.byte	0x04, 0x17
        /*000a*/ 	.short	(.L_8585 - .L_8584)
.L_8584:
        /*000c*/ 	.word	0x00000000
        /*0010*/ 	.short	0x0002
        /*0012*/ 	.short	0x0030
        /*0014*/ 	.byte	0x00, 0xf0, 0x41, 0x00


	//----- nvinfo : EIATTR_KPARAM_INFO
	.align		4
.L_8585:
        /*0018*/ 	.byte	0x04, 0x17
        /*001a*/ 	.short	(.L_8587 - .L_8586)
.L_8586:
        /*001c*/ 	.word	0x00000000
        /*0020*/ 	.short	0x0001
        /*0022*/ 	.short	0x0010
        /*0024*/ 	.byte	0x00, 0xf0, 0x81, 0x00


	//----- nvinfo : EIATTR_KPARAM_INFO
	.align		4
.L_8587:
        /*0028*/ 	.byte	0x04, 0x17
        /*002a*/ 	.short	(.L_8589 - .L_8588)
.L_8588:
        /*002c*/ 	.word	0x00000000
        /*0030*/ 	.short	0x0000
        /*0032*/ 	.short	0x0000
        /*0034*/ 	.byte	0x00, 0xf0, 0x11, 0x00


	//----- nvinfo : EIATTR_SPARSE_MMA_MASK
	.align		4
.L_8589:
        /*0038*/ 	.byte	0x03, 0x50
        /*003a*/ 	.short	0x0000


	//----- nvinfo : EIATTR_MAXREG_COUNT
	.align		4
        /*003c*/ 	.byte	0x03, 0x1b
        /*003e*/ 	.short	0x00ff


	//----- nvinfo : EIATTR_MERCURY_ISA_VERSION
	.align		4
        /*0040*/ 	.byte	0x03, 0x5f
        /*0042*/ 	.short	0x0101


	//----- nvinfo : EIATTR_EXIT_INSTR_OFFSETS
	.align		4
        /*0044*/ 	.byte	0x04, 0x1c
        /*0046*/ 	.short	(.L_8591 - .L_8590)


	//   ....[0]....
.L_8590:
        /*0048*/ 	.word	0x0004cb50


	//   ....[1]....
        /*004c*/ 	.word	0x00099f30


	//   ....[2]....
        /*0050*/ 	.word	0x00099f80


	//----- nvinfo : EIATTR_MAX_THREADS
	.align		4
.L_8591:
        /*0054*/ 	.byte	0x04, 0x05
        /*0056*/ 	.short	(.L_8593 - .L_8592)
.L_8592:
        /*0058*/ 	.word	0x00000080
        /*005c*/ 	.word	0x00000001
        /*0060*/ 	.word	0x00000001


	//----- nvinfo : EIATTR_CRS_STACK_SIZE
	.align		4
.L_8593:
        /*0064*/ 	.byte	0x04, 0x1e
        /*0066*/ 	.short	(.L_8595 - .L_8594)
.L_8594:
        /*0068*/ 	.word	0x00000000


	//----- nvinfo : EIATTR_CBANK_PARAM_SIZE
	.align		4
.L_8595:
        /*006c*/ 	.byte	0x03, 0x19
        /*006e*/ 	.short	0x0040


	//----- nvinfo : EIATTR_PARAM_CBANK
	.align		4
        /*0070*/ 	.byte	0x04, 0x0a
        /*0072*/ 	.short	(.L_8597 - .L_8596)
	.align		4
.L_8596:
        /*0074*/ 	.word	index@(.nv.constant0._ZN2at6native29vectorized_elementwise_kernelILi4EZZZNS0_50_GLOBAL__N__2680c7bb_12_PowKernel_cu_140f0503_289624pow_tensor_scalar_kernelERNS_18TensorIteratorBaseERKN3c106ScalarEENKUlvE_clEvENKUlvE_clEvEUlNS5_7complexIdEEE0_St5arrayIPcLm2EEEEviT0_T1_)
        /*0078*/ 	.short	0x0210
        /*007a*/ 	.short	0x0040


	//----- nvinfo : EIATTR_SW_WAR
	.align		4
.L_8597:
        /*007c*/ 	.byte	0x04, 0x36
        /*007e*/ 	.short	(.L_8599 - .L_8598)
.L_8598:
        /*0080*/ 	.word	0x00000008
.L_8599:


//--------------------- .nv.info._ZN2at6native29vectorized_elementwise_kernelILi8EZZZNS0_50_GLOBAL__N__2680c7bb_12_PowKernel_cu_140f0503_289624pow_tensor_scalar_kernelERNS_18TensorIteratorBaseERKN3c106ScalarEENKUlvE_clEvENKUlvE_clEvEUlNS5_7complexIdEEE0_St5arrayIPcLm2EEEEviT0_T1_ --------------------------
	.section	.nv.info._ZN2at6native29vectorized_elementwise_kernelILi8EZZZNS0_50_GLOBAL__N__2680c7bb_12_PowKernel_cu_140f0503_289624pow_tensor_scalar_kernelERNS_18TensorIteratorBaseERKN3c106ScalarEENKUlvE_clEvENKUlvE_clEvEUlNS5_7complexIdEEE0_St5arrayIPcLm2EEEEviT0_T1_,"",@"SHT_CUDA_INFO"
	.sectionflags	@""
	.align	4


	//----- nvinfo : EIATTR_CUDA_API_VERSION
	.align		4
        /*0000*/ 	.byte	0x04, 0x37
        /*0002*/ 	.short	(.L_8601 - .L_8600)
.L_8600:
        /*0004*/ 	.word	0x00000082


	//----- nvinfo : EIATTR_KPARAM_INFO
	.align		4
.L_8601:
        /*0008*/ 	.byte	0x04, 0x17
        /*000a*/ 	.short	(.L_8603 - .L_8602)
.L_8602:
        /*000c*/ 	.word	0x00000000
        /*0010*/ 	.short	0x0002
        /*0012*/ 	.short	0x0030
        /*0014*/ 	.byte	0x00, 0xf0, 0x41, 0x00


	//----- nvinfo : EIATTR_KPARAM_INFO
	.align		4
.L_8603:
        /*0018*/ 	.byte	0x04, 0x17
        /*001a*/ 	.short	(.L_8605 - .L_8604)
.L_8604:
        /*001c*/ 	.word	0x00000000
        /*0020*/ 	.short	0x0001
        /*0022*/ 	.short	0x0010
        /*0024*/ 	.byte	0x00, 0xf0, 0x81, 0x00


	//----- nvinfo : EIATTR_KPARAM_INFO
	.align		4
.L_8605:
        /*0028*/ 	.byte	0x04, 0x17
        /*002a*/ 	.short	(.L_8607 - .L_8606)
.L_8606:
        /*002c*/ 	.word	0x00000000
        /*0030*/ 	.short	0x0000
        /*0032*/ 	.short	0x0000
        /*0034*/ 	.byte	0x00, 0xf0, 0x11, 0x00


	//----- nvinfo : EIATTR_SPARSE_MMA_MASK
	.align		4
.L_8607:
        /*0038*/ 	.byte	0x03, 0x50
        /*003a*/ 	.short	0x0000


	//----- nvinfo : EIATTR_MAXREG_COUNT
	.align		4
        /*003c*/ 	.byte	0x03, 0x1b
        /*003e*/ 	.short	0x00ff


	//----- nvinfo : EIATTR_MERCURY_ISA_VERSION
	.align		4
        /*0040*/ 	.byte	0x03, 0x5f
        /*0042*/ 	.short	0x0101


	//----- nvinfo : EIATTR_EXIT_INSTR_OFFSETS
	.align		4
        /*0044*/ 	.byte	0x04, 0x1c
        /*0046*/ 	.short	(.L_8609 - .L_8608)


	//   ....[0]....
.L_8608:
        /*0048*/ 	.word	0x0004cd50


	//   ....[1]....
        /*004c*/ 	.word	0x0009a1d0


	//   ....[2]....
        /*0050*/ 	.word	0x0009a220


	//----- nvinfo : EIATTR_MAX_THREADS
	.align		4
.L_8609:
        /*0054*/ 	.byte	0x04, 0x05
        /*0056*/ 	.short	(.L_8611 - .L_8610)
.L_8610:
        /*0058*/ 	.word	0x00000080
        /*005c*/ 	.word	0x00000001
        /*0060*/ 	.word	0x00000001


	//----- nvinfo : EIATTR_CRS_STACK_SIZE
	.align		4
.L_8611:
        /*0064*/ 	.byte	0x04, 0x1e
        /*0066*/ 	.short	(.L_8613 - .L_8612)
.L_8612:
        /*0068*/ 	.word	0x00000000


	//----- nvinfo : EIATTR_CBANK_PARAM_SIZE
	.align		4
.L_8613:
        /*006c*/ 	.byte	0x03, 0x19
        /*006e*/ 	.short	0x0040


	//----- nvinfo : EIATTR_PARAM_CBANK
	.align		4
        /*0070*/ 	.byte	0x04, 0x0a
        /*0072*/ 	.short	(.L_8615 - .L_8614)
	.align		4
.L_8614:
        /*0074*/ 	.word	index@(.nv.constant0._ZN2at6native29vectorized_elementwise_kernelILi8EZZZNS0_50_GLOBAL__N__2680c7bb_12_PowKernel_cu_140f0503_289624pow_tensor_scalar_kernelERNS_18TensorIteratorBaseERKN3c106ScalarEENKUlvE_clEvENKUlvE_clEvEUlNS5_7complexIdEEE0_St5arrayIPcLm2EEEEviT0_T1_)
        /*0078*/ 	.short	0x0210
        /*007a*/ 	.short	0x0040


	//----- nvinfo : EIATTR_SW_WAR
	.align		4
.L_8615:
        /*007c*/ 	.byte	0x04, 0x36
        /*007e*/ 	.short	(.L_8617 - .L_8616)
.L_8616:
        /*0080*/ 	.word	0x00000008
.L_8617:


//--------------------- .nv.info._ZN2at6native18elementwise_kernelILi128ELi4EZNS0_15gpu_kernel_implIZZZNS0_50_GLOBAL__N__2680c7bb_12_PowKernel_cu_140f0503_289624pow_tensor_scalar_kernelERNS_18TensorIteratorBaseERKN3c106ScalarEENKUlvE_clEvENKUlvE_clEvEUlNS6_7complexIdEEE_EEvS5_RKT_EUliE_EEviT1_ --------------------------
	.section	.nv.info._ZN2at6native18elementwise_kernelILi128ELi4EZNS0_15gpu_kernel_implIZZZNS0_50_GLOBAL__N__2680c7bb_12_PowKernel_cu_140f0503_289624pow_tensor_scalar_kernelERNS_18TensorIteratorBaseERKN3c106ScalarEENKUlvE_clEvENKUlvE_clEvEUlNS6_7complexIdEEE_EEvS5_RKT_EUliE_EEviT1_,"",@"SHT_CUDA_INFO"
	.sectionflags	@""
	.align	4


	//----- nvinfo : EIATTR_CUDA_API_VERSION
	.align		4
        /*0000*/ 	.byte	0x04, 0x37
        /*0002*/ 	.short	(.L_8619 - .L_8618)
.L_8618:
        /*0004*/ 	.word	0x00000082


	//----- nvinfo : EIATTR_KPARAM_INFO
	.align		4
.L_8619:
        /*0008*/ 	.byte	0x04, 0x17
        /*000a*/ 	.short	(.L_8621 - .L_8620)
.L_8620:
        /*000c*/ 	.word	0x00000000
        /*0010*/ 	.short	0x0001
        /*0012*/ 	.short	0x0008
        /*0014*/ 	.byte	0x00, 0xf0, 0x81, 0x08


	//----- nvinfo : EIATTR_KPARAM_INFO
	.align		4
.L_8621:
        /*0018*/ 	.byte	0x04, 0x17
        /*001a*/ 	.short	(.L_8623 - .L_8622)
.L_8622:
        /*001c*/ 	.word	0x00000000
        /*0020*/ 	.short	0x0000
        /*0022*/ 	.short	0x0000
        /*0024*/ 	.byte	0x00, 0xf0, 0x11, 0x00


	//----- nvinfo : EIATTR_SPARSE_MMA_MASK
	.align		4
.L_8623:
        /*0028*/ 	.byte	0x03, 0x50
        /*002a*/ 	.short	0x0000


	//----- nvinfo : EIATTR_MAXREG_COUNT
	.align		4
        /*002c*/ 	.byte	0x03, 0x1b
        /*002e*/ 	.short	0x0080


	//----- nvinfo : EIATTR_EXTERNS
	.align		4
        /*0030*/ 	.byte	0x04, 0x0f
        /*0032*/ 	.short	(.L_8625 - .L_8624)


	//   ....[0]....
	.align		4
.L_8624:
        /*0034*/ 	.word	index@(__assertfail)


	//----- nvinfo : EIATTR_MERCURY_ISA_VERSION
	.align		4
.L_8625:
        /*0038*/ 	.byte	0x03, 0x5f
        /*003a*/ 	.short	0x0101


	//----- nvinfo : EIATTR_SYSCALL_OFFSETS
	.align		4
        /*003c*/ 	.byte	0x04, 0x46
        /*003e*/ 	.short	(.L_8627 - .L_8626)


	//   ....[0]....
.L_8626:
        /*0040*/ 	.word	0x000023a0


	//   ....[1]....
        /*0044*/ 	.word	0x00003570


	//   ....[2]....
        /*0048*/ 	.word	0x00005950


	//   ....[3]....
        /*004c*/ 	.word	0x00006b20


	//   ....[4]....
        /*0050*/ 	.word	0x00008ef0


	//   ....[5]....
        /*0054*/ 	.word	0x0000a0c0


	//   ....[6]....
        /*0058*/ 	.word	0x0000c480


	//   ....[7]....
        /*005c*/ 	.word	0x0000d650


	//----- nvinfo : EIATTR_EXIT_INSTR_OFFSETS
	.align		4
.L_8627:
        /*0060*/ 	.byte	0x04, 0x1c
        /*0062*/ 	.short	(.L_8629 - .L_8628)


	//   ....[0]....
.L_8628:
        /*0064*/ 	.word	0x0000a170


	//   ....[1]....
        /*0068*/ 	.word	0x0000c650


	//   ....[2]....
        /*006c*/ 	.word	0x0000c690


	//   ....[3]....
        /*0070*/ 	.word	0x0000c720


	//   ....[4]....
        /*0074*/ 	.word	0x0000c750


	//   ....[5]....
        /*0078*/ 	.word	0x0000c780


	//   ....[6]....
        /*007c*/ 	.word	0x0000c850


	//   ....[7]....
        /*0080*/ 	.word	0x0000c8d0


	//   ....[8]....
        /*0084*/ 	.word	0x0000c9d0


	//   ....[9]....
        /*0088*/ 	.word	0x0000ca80


	//   ....[10]....
        /*008c*/ 	.word	0x0000caa0


	//   ....[11]....
        /*0090*/ 	.word	0x0000cb70


	//   ....[12]....
        /*0094*/ 	.word	0x0000cb90


	//   ....[13]....
        /*0098*/ 	.word	0x0000cd60


	//   ....[14]....
        /*009c*/ 	.word	0x0000cf00


	//   ....[15]....
        /*00a0*/ 	.word	0x0000cf80


	//   ....[16]....
        /*00a4*/ 	.word	0x0000d030


	//   ....[17]....
        /*00a8*/ 	.word	0x0000d1f0


	//   ....[18]....
        /*00ac*/ 	.word	0x0000d3b0


	//   ....[19]....
        /*00b0*/ 	.word	0x0000d550


	//   ....[20]....
        /*00b4*/ 	.word	0x0000d660


	//   ....[21]....
        /*00b8*/ 	.word	0x0000d690


	//   ....[22]....
        /*00bc*/ 	.word	0x0000d6c0


	//----- nvinfo : EIATTR_MAX_THREADS
	.align		4
.L_8629:
        /*00c0*/ 	.byte	0x04, 0x05
        /*00c2*/ 	.short	(.L_8631 - .L_8630)
.L_8630:
        /*00c4*/ 	.word	0x00000080
        /*00c8*/ 	.word	0x00000001
        /*00cc*/ 	.word	0x00000001


	//----- nvinfo : EIATTR_CRS_STACK_SIZE
	.align		4
.L_8631:
        /*00d0*/ 	.byte	0x04, 0x1e
        /*00d2*/ 	.short	(.L_8633 - .L_8632)
.L_8632:
        /*00d4*/ 	.word	0x00000000


	//----- nvinfo : EIATTR_CBANK_PARAM_SIZE
	.align		4
.L_8633:
        /*00d8*/ 	.byte	0x03, 0x19
        /*00da*/ 	.short	0x0228


	//----- nvinfo : EIATTR_PARAM_CBANK
	.align		4
        /*00dc*/ 	.byte	0x04, 0x0a
        /*00de*/ 	.short	(.L_8635 - .L_8634)
	.align		4
.L_8634:
        /*00e0*/ 	.word	index@(.nv.constant0._ZN2at6native18elementwise_kernelILi128ELi4EZNS0_15gpu_kernel_implIZZZNS0_50_GLOBAL__N__2680c7bb_12_PowKernel_cu_140f0503_289624pow_tensor_scalar_kernelERNS_18TensorIteratorBaseERKN3c106ScalarEENKUlvE_clEvENKUlvE_clEvEUlNS6_7complexIdEEE_EEvS5_RKT_EUliE_EEviT1_)
        /*00e4*/ 	.short	0x0210
        /*00e6*/ 	.short	0x0228


	//----- nvinfo : EIATTR_SW_WAR
	.align		4
.L_8635:
        /*00e8*/ 	.byte	0x04, 0x36
        /*00ea*/ 	.short	(.L_8637 - .L_8636)
.L_8636:
        /*00ec*/ 	.word	0x00000008
.L_8637:


//--------------------- .nv.info._ZN2at6native27unrolled_elementwise_kernelIZZZNS0_50_GLOBAL__N__2680c7bb_12_PowKernel_cu_140f0503_289624pow_tensor_scalar_kernelERNS_18TensorIteratorBaseERKN3c106ScalarEENKUlvE_clEvENKUlvE_clEvEUlNS5_7complexIdEEE_St5arrayIPcLm2EELi4E23TrivialOffsetCalculatorILi1EjESI_NS0_6memory12LoadWithCastILi1EEENSJ_13StoreWithCastILi1EEEEEviT_T0_T2_T3_T4_T5_ --------------------------
	.section	.nv.info._ZN2at6native27unrolled_elementwise_kernelIZZZNS0_50_GLOBAL__N__2680c7bb_12_PowKernel_cu_140f0503_289624pow_tensor_scalar_kernelERNS_18TensorIteratorBaseERKN3c106ScalarEENKUlvE_clEvENKUlvE_clEvEUlNS5_7complexIdEEE_St5arrayIPcLm2EELi4E23TrivialOffsetCalculatorILi1EjESI_NS0_6memory12LoadWithCastILi1EEENSJ_13StoreWithCastILi1EEEEEviT_T0_T2_T3_T4_T5_,"",@"SHT_CUDA_INFO"
	.sectionflags	@""
	.align	4


	//----- nvinfo : EIATTR_CUDA_API_VERSION
	.align		4
        /*0000*/ 	.byte	0x04, 0x37
        /*0002*/ 	.short	(.L_8639 - .L_8638)
.L_8638:
        /*0004*/ 	.word	0x00000082


	//----- nvinfo : EIATTR_KPARAM_INFO
	.align		4
.L_8639:
        /*0008*/ 	.byte	0x04, 0x17
        /*000a*/ 	.short	(.L_8641 - .L_8640)
.L_8640:
        /*000c*/ 	.word	0x00000000
        /*0010*/ 	.short	0x0006
        /*0012*/ 	.short	0x002c
        /*0014*/ 	.byte	0x00, 0xf0, 0x21, 0x00


	//----- nvinfo : EIATTR_KPARAM_INFO
	.align		4
.L_8641:
        /*0018*/ 	.byte	0x04, 0x17
        /*001a*/ 	.short	(.L_8643 - .L_8642)
.L_8642:
        /*001c*/ 	.word	0x00000000
        /*0020*/ 	.short	0x0005
        /*0022*/ 	.short	0x0024
        /*0024*/ 	.byte	0x00, 0xf0, 0x21, 0x00


	//----- nvinfo : EIATTR_KPARAM_INFO
	.align		4
.L_8643:
        /*0028*/ 	.byte	0x04, 0x17
        /*002a*/ 	.short	(.L_8645 - .L_8644)
.L_8644:
        /*002c*/ 	.word	0x00000000
        /*0030*/ 	.short	0x0004
        /*0032*/ 	.short	0x0021
        /*0034*/ 	.byte	0x00, 0xf0, 0x05, 0x00


	//----- nvinfo : EIATTR_KPARAM_INFO
	.align		4
.L_8645:
        /*0038*/ 	.byte	0x04, 0x17
        /*003a*/ 	.short	(.L_8647 - .L_8646)
.L_8646:
        /*003c*/ 	.word	0x00000000
        /*0040*/ 	.short	0x0003
        /*0042*/ 	.short	0x0020
        /*0044*/ 	.byte	0x00, 0xf0, 0x05, 0x00


	//----- nvinfo : EIATTR_KPARAM_INFO
	.align		4
.L_8647:
        /*0048*/ 	.byte	0x04, 0x17
        /*004a*/ 	.short	(.L_8649 - .L_8648)
.L_8648:
        /*004c*/ 	.word	0x00000000
        /*0050*/ 	.short	0x0002
        /*0052*/ 	.short	0x0010
        /*0054*/ 	.byte	0x00, 0xf0, 0x41, 0x00


	//----- nvinfo : EIATTR_KPARAM_INFO
	.align		4
.L_8649:
        /*0058*/ 	.byte	0x04, 0x17
        /*005a*/ 	.short	(.L_8651 - .L_8650)
.L_8650:
        /*005c*/ 	.word	0x00000000
        /*0060*/ 	.short	0x0001
        /*0062*/ 	.short	0x0008
        /*0064*/ 	.byte	0x00, 0xf0, 0x21, 0x00


	//----- nvinfo : EIATTR_KPARAM_INFO
	.align		4
.L_8651:
        /*0068*/ 	.byte	0x04, 0x17
        /*006a*/ 	.short	(.L_8653 - .L_8652)
.L_8652:
        /*006c*/ 	.word	0x00000000
        /*0070*/ 	.short	0x0000
        /*0072*/ 	.short	0x0000
        /*0074*/ 	.byte	0x00, 0xf0, 0x11, 0x00


	//----- nvinfo : EIATTR_SPARSE_MMA_MASK
	.align		4
.L_8653:
        /*0078*/ 	.byte	0x03, 0x50
        /*007a*/ 	.short	0x0000


	//----- nvinfo : EIATTR_MAXREG_COUNT
	.align		4
        /*007c*/ 	.byte	0x03, 0x1b
        /*007e*/ 	.short	0x00ff


	//----- nvinfo : EIATTR_EXTERNS
	.align		4
        /*0080*/ 	.byte	0x04, 0x0f
        /*0082*/ 	.short	(.L_8655 - .L_8654)


	//   ....[0]....
	.align		4
.L_8654:
        /*0084*/ 	.word	index@(__assertfail)


	//----- nvinfo : EIATTR_MERCURY_ISA_VERSION
	.align		4
.L_8655:
        /*0088*/ 	.byte	0x03, 0x5f
        /*008a*/ 	.short	0x0101


	//----- nvinfo : EIATTR_SYSCALL_OFFSETS
	.align		4
        /*008c*/ 	.byte	0x04, 0x46
        /*008e*/ 	.short	(.L_8657 - .L_8656)


	//   ....[0]....
.L_8656:
        /*0090*/ 	.word	0x000010e0


	//   ....[1]....
        /*0094*/ 	.word	0x00002210


	//   ....[2]....
        /*0098*/ 	.word	0x00003350


	//   ....[3]....
        /*009c*/ 	.word	0x00004460


	//   ....[4]....
        /*00a0*/ 	.word	0x00005a20


	//   ....[5]....
        /*00a4*/ 	.word	0x00006c20


	//   ....[6]....
        /*00a8*/ 	.word	0x00007de0


	//   ....[7]....
        /*00ac*/ 	.word	0x00008fc0


	//----- nvinfo : EIATTR_EXIT_INSTR_OFFSETS
	.align		4
.L_8657:
        /*00b0*/ 	.byte	0x04, 0x1c
        /*00b2*/ 	.short	(.L_8659 - .L_8658)


	//   ....[0]....
.L_8658:
        /*00b4*/ 	.word	0x00007e80


	//   ....[1]....
        /*00b8*/ 	.word	0x00007fc0


	//   ....[2]....
        /*00bc*/ 	.word	0x00008000


	//   ....[3]....
        /*00c0*/ 	.word	0x00008090


	//   ....[4]....
        /*00c4*/ 	.word	0x000080c0


	//   ....[5]....
        /*00c8*/ 	.word	0x000080f0


	//   ....[6]....
        /*00cc*/ 	.word	0x000081c0


	//   ....[7]....
        /*00d0*/ 	.word	0x00008240


	//   ....[8]....
        /*00d4*/ 	.word	0x00008340


	//   ....[9]....
        /*00d8*/ 	.word	0x000083f0


	//   ....[10]....
        /*00dc*/ 	.word	0x00008410


	//   ....[11]....
        /*00e0*/ 	.word	0x000084e0


	//   ....[12]....
        /*00e4*/ 	.word	0x00008500


	//   ....[13]....
        /*00e8*/ 	.word	0x000086d0


	//   ....[14]....
        /*00ec*/ 	.word	0x00008870


	//   ....[15]....
        /*00f0*/ 	.word	0x000088f0


	//   ....[16]....
        /*00f4*/ 	.word	0x000089a0


	//   ....[17]....
        /*00f8*/ 	.word	0x00008b60


	//   ....[18]....
        /*00fc*/ 	.word	0x00008d20


	//   ....[19]....
        /*0100*/ 	.word	0x00008ec0


	//   ....[20]....
        /*0104*/ 	.word	0x00008fd0


	//   ....[21]....
        /*0108*/ 	.word	0x00009000


	//   ....[22]....
        /*010c*/ 	.word	0x00009030


	//----- nvinfo : EIATTR_MAX_THREADS
	.align		4
.L_8659:
        /*0110*/ 	.byte	0x04, 0x05
        /*0112*/ 	.short	(.L_8661 - .L_8660)
.L_8660:
        /*0114*/ 	.word	0x00000080
        /*0118*/ 	.word	0x00000001
        /*011c*/ 	.word	0x00000001


	//----- nvinfo : EIATTR_CRS_STACK_SIZE
	.align		4
.L_8661:
        /*0120*/ 	.byte	0x04, 0x1e
        /*0122*/ 	.short	(.L_8663 - .L_8662)
.L_8662:
        /*0124*/ 	.word	0x00000000


	//----- nvinfo : EIATTR_CBANK_PARAM_SIZE
	.align		4
.L_8663:
        /*0128*/ 	.byte	0x03, 0x19
        /*012a*/ 	.short	0x0034


	//----- nvinfo : EIATTR_PARAM_CBANK
	.align		4
        /*012c*/ 	.byte	0x04, 0x0a
        /*012e*/ 	.short	(.L_8665 - .L_8664)
	.align		4
.L_8664:
        /*0130*/ 	.word	index@(.nv.constant0._ZN2at6native27unrolled_elementwise_kernelIZZZNS0_50_GLOBAL__N__2680c7bb_12_PowKernel_cu_140f0503_289624pow_tensor_scalar_kernelERNS_18TensorIteratorBaseERKN3c106ScalarEENKUlvE_clEvENKUlvE_clEvEUlNS5_7complexIdEEE_St5arrayIPcLm2EELi4E23TrivialOffsetCalculatorILi1EjESI_NS0_6memory12LoadWithCastILi1EEENSJ_13StoreWithCastILi1EEEEEviT_T0_T2_T3_T4_T5_)
        /*0134*/ 	.short	0x0210
        /*0136*/ 	.short	0x0034


	//----- nvinfo : EIATTR_SW_WAR
	.align		4
.L_8665:
        /*0138*/ 	.byte	0x04, 0x36
        /*013a*/ 	.short	(.L_8667 - .L_8666)
.L_8666:
        /*013c*/ 	.word	0x00000008
.L_8667:


//--------------------- .nv.info._ZN2at6native18elementwise_kernelILi128ELi2EZNS0_22gpu_kernel_impl_nocastIZZZNS0_50_GLOBAL__N__2680c7bb_12_PowKernel_cu_140f0503_289624pow_tensor_scalar_kernelERNS_18TensorIteratorBaseERKN3c106ScalarEENKUlvE_clEvENKUlvE_clEvEUlNS6_7complexIdEEE_EEvS5_RKT_EUliE_EEviT1_ --------------------------
	.section	.nv.info._ZN2at6native18elementwise_kernelILi128ELi2EZNS0_22gpu_kernel_impl_nocastIZZZNS0_50_GLOBAL__N__2680c7bb_12_PowKernel_cu_140f0503_289624pow_tensor_scalar_kernelERNS_18TensorIteratorBaseERKN3c106ScalarEENKUlvE_clEvENKUlvE_clEvEUlNS6_7complexIdEEE_EEvS5_RKT_EUliE_EEviT1_,"",@"SHT_CUDA_INFO"
	.sectionflags	@""
	.align	4


	//----- nvinfo : EIATTR_CUDA_API_VERSION
	.align		4
        /*0000*/ 	.byte	0x04, 0x37
        /*0002*/ 	.short	(.L_8669 - .L_8668)
.L_8668:
        /*0004*/ 	.word	0x00000082


	//----- nvinfo : EIATTR_KPARAM_INFO
	.align		4
.L_8669:
        /*0008*/ 	.byte	0x04, 0x17
        /*000a*/ 	.short	(.L_8671 - .L_8670)
.L_8670:
        /*000c*/ 	.word	0x00000000
        /*0010*/ 	.short	0x0001
        /*0012*/ 	.short	0x0008
        /*0014*/ 	.byte	0x00, 0xf0, 0x61, 0x08


	//----- nvinfo : EIATTR_KPARAM_INFO
	.align		4
.L_8671:
        /*0018*/ 	.byte	0x04, 0x17
        /*001a*/ 	.short	(.L_8673 - .L_8672)
.L_8672:
        /*001c*/ 	.word	0x00000000
        /*0020*/ 	.short	0x0000
        /*0022*/ 	.short	0x0000
        /*0024*/ 	.byte	0x00, 0xf0, 0x11, 0x00


	//----- nvinfo : EIATTR_SPARSE_MMA_MASK
	.align		4
.L_8673:
        /*0028*/ 	.byte	0x03, 0x50
        /*002a*/ 	.short	0x0000


	//----- nvinfo : EIATTR_MAXREG_COUNT
	.align		4
        /*002c*/ 	.byte	0x03, 0x1b
        /*002e*/ 	.short	0x0080


	//----- nvinfo : EIATTR_MERCURY_ISA_VERSION
	.align		4
        /*0030*/ 	.byte	0x03, 0x5f
        /*0032*/ 	.short	0x0101


	//----- nvinfo : EIATTR_EXIT_INSTR_OFFSETS
	.align		4
        /*0034*/ 	.byte	0x04, 0x1c
        /*0036*/ 	.short	(.L_8675 - .L_8674)


	//   ....[0]....
.L_8674:
        /*0038*/ 	.word	0x00001470


	//   ....[1]....
        /*003c*/ 	.word	0x00002830


	//----- nvinfo : EIATTR_MAX_THREADS
	.align		4
.L_8675:
        /*0040*/ 	.byte	0x04, 0x05
        /*0042*/ 	.short	(.L_8677 - .L_8676)
.L_8676:
        /*0044*/ 	.word	0x00000080
        /*0048*/ 	.word	0x00000001
        /*004c*/ 	.word	0x00000001


	//----- nvinfo : EIATTR_CRS_STACK_SIZE
	.align		4
.L_8677:
        /*0050*/ 	.byte	0x04, 0x1e
        /*0052*/ 	.short	(.L_8679 - .L_8678)
.L_8678:
        /*0054*/ 	.word	0x00000000


	//----- nvinfo : EIATTR_CBANK_PARAM_SIZE
	.align		4
.L_8679:
        /*0058*/ 	.byte	0x03, 0x19
        /*005a*/ 	.short	0x0220


	//----- nvinfo : EIATTR_PARAM_CBANK
	.align		4
        /*005c*/ 	.byte	0x04, 0x0a
        /*005e*/ 	.short	(.L_8681 - .L_8680)
	.align		4
.L_8680:
        /*0060*/ 	.word	index@(.nv.constant0._ZN2at6native18elementwise_kernelILi128ELi2EZNS0_22gpu_kernel_impl_nocastIZZZNS0_50_GLOBAL__N__2680c7bb_12_PowKernel_cu_140f0503_289624pow_tensor_scalar_kernelERNS_18TensorIteratorBaseERKN3c106ScalarEENKUlvE_clEvENKUlvE_clEvEUlNS6_7complexIdEEE_EEvS5_RKT_EUliE_EEviT1_)
        /*0064*/ 	.short	0x0210
        /*0066*/ 	.short	0x0220


	//----- nvinfo : EIATTR_SW_WAR
	.align		4
.L_8681:
        /*0068*/ 	.byte	0x04, 0x36
        /*006a*/ 	.short	(.L_8683 - .L_8682)
.L_8682:
        /*006c*/ 	.word	0x00000008
.L_8683:


//--------------------- .nv.info._ZN2at6native27unrolled_elementwise_kernelIZZZNS0_50_GLOBAL__N__2680c7bb_12_PowKernel_cu_140f0503_289624pow_tensor_scalar_kernelERNS_18TensorIteratorBaseERKN3c106ScalarEENKUlvE_clEvENKUlvE_clEvEUlNS5_7complexIdEEE_St5arrayIPcLm2EELi4E23TrivialOffsetCalculatorILi1EjESI_NS0_6memory15LoadWithoutCastENSJ_16StoreWithoutCastEEEviT_T0_T2_T3_T4_T5_ --------------------------
	.section	.nv.info._ZN2at6native27unrolled_elementwise_kernelIZZZNS0_50_GLOBAL__N__2680c7bb_12_PowKernel_cu_140f0503_289624pow_tensor_scalar_kernelERNS_18TensorIteratorBaseERKN3c106ScalarEENKUlvE_clEvENKUlvE_clEvEUlNS5_7complexIdEEE_St5arrayIPcLm2EELi4E23TrivialOffsetCalculatorILi1EjESI_NS0_6memory15LoadWithoutCastENSJ_16StoreWithoutCastEEEviT_T0_T2_T3_T4_T5_,"",@"SHT_CUDA_INFO"
	.sectionflags	@""
	.align	4


	//----- nvinfo : EIATTR_CUDA_API_VERSION
	.align		4
        /*0000*/ 	.byte	0x04, 0x37
        /*0002*/ 	.short	(.L_8685 - .L_8684)
.L_8684:
        /*0004*/ 	.word	0x00000082


	//----- nvinfo : EIATTR_KPARAM_INFO
	.align		4
.L_8685:
        /*0008*/ 	.byte	0x04, 0x17
        /*000a*/ 	.short	(.L_8687 - .L_8686)
.L_8686:
        /*000c*/ 	.word	0x00000000
        /*0010*/ 	.short	0x0006
        /*0012*/ 	.short	0x0023
        /*0014*/ 	.byte	0x00, 0xf0, 0x05, 0x00


	//----- nvinfo : EIATTR_KPARAM_INFO
	.align		4
.L_8687:
        /*0018*/ 	.byte	0x04, 0x17
        /*001a*/ 	.short	(.L_8689 - .L_8688)
.L_8688:
        /*001c*/ 	.word	0x00000000
        /*0020*/ 	.short	0x0005
        /*0022*/ 	.short	0x0022
        /*0024*/ 	.byte	0x00, 0xf0, 0x05, 0x00


	//----- nvinfo : EIATTR_KPARAM_INFO
	.align		4
.L_8689:
        /*0028*/ 	.byte	0x04, 0x17
        /*002a*/ 	.short	(.L_8691 - .L_8690)
.L_8690:
        /*002c*/ 	.word	0x00000000
        /*0030*/ 	.short	0x0004
        /*0032*/ 	.short	0x0021
        /*0034*/ 	.byte	0x00, 0xf0, 0x05, 0x00


	//----- nvinfo : EIATTR_KPARAM_INFO
	.align		4
.L_8691:
        /*0038*/ 	.byte	0x04, 0x17
        /*003a*/ 	.short	(.L_8693 - .L_8692)
.L_8692:
        /*003c*/ 	.word	0x00000000
        /*0040*/ 	.short	0x0003
        /*0042*/ 	.short	0x0020
        /*0044*/ 	.byte	0x00, 0xf0, 0x05, 0x00


	//----- nvinfo : EIATTR_KPARAM_INFO
	.align		4
.L_8693:
        /*0048*/ 	.byte	0x04, 0x17
        /*004a*/ 	.short	(.L_8695 - .L_8694)
.L_8694:
        /*004c*/ 	.word	0x00000000
        /*0050*/ 	.short	0x0002
        /*0052*/ 	.short	0x0010
        /*0054*/ 	.byte	0x00, 0xf0, 0x41, 0x00


	//----- nvinfo : EIATTR_KPARAM_INFO
	.align		4
.L_8695:
        /*0058*/ 	.byte	0x04, 0x17
        /*005a*/ 	.short	(.L_8697 - .L_8696)
.L_8696:
        /*005c*/ 	.word	0x00000000
        /*0060*/ 	.short	0x0001
        /*0062*/ 	.short	0x0008
        /*0064*/ 	.byte	0x00, 0xf0, 0x21, 0x00


	//----- nvinfo : EIATTR_KPARAM_INFO
	.align		4
.L_8697:
        /*0068*/ 	.byte	0x04, 0x17
        /*006a*/ 	.short	(.L_8699 - .L_8698)
.L_8698:
        /*006c*/ 	.word	0x00000000
        /*0070*/ 	.short	0x0000
        /*0072*/ 	.short	0x0000
        /*0074*/ 	.byte	0x00, 0xf0, 0x11, 0x00


	//----- nvinfo : EIATTR_SPARSE_MMA_MASK
	.align		4
.L_8699:
        /*0078*/ 	.byte	0x03, 0x50
        /*007a*/ 	.short	0x0000


	//----- nvinfo : EIATTR_MAXREG_COUNT
	.align		4
        /*007c*/ 	.byte	0x03, 0x1b
        /*007e*/ 	.short	0x00ff


	//----- nvinfo : EIATTR_MERCURY_ISA_VERSION
	.align		4
        /*0080*/ 	.byte	0x03, 0x5f
        /*0082*/ 	.short	0x0101


	//----- nvinfo : EIATTR_EXIT_INSTR_OFFSETS
	.align		4
        /*0084*/ 	.byte	0x04, 0x1c
        /*0086*/ 	.short	(.L_8701 - .L_8700)


	//   ....[0]....
.L_8700:
        /*0088*/ 	.word	0x000005c0


	//   ....[1]....
        /*008c*/ 	.word	0x000006b0


	//----- nvinfo : EIATTR_MAX_THREADS
	.align		4
.L_8701:
        /*0090*/ 	.byte	0x04, 0x05
        /*0092*/ 	.short	(.L_8703 - .L_8702)
.L_8702:
        /*0094*/ 	.word	0x00000080
        /*0098*/ 	.word	0x00000001
        /*009c*/ 	.word	0x00000001


	//----- nvinfo : EIATTR_CRS_STACK_SIZE
	.align		4
.L_8703:
        /*00a0*/ 	.byte	0x04, 0x1e
        /*00a2*/ 	.short	(.L_8705 - .L_8704)
.L_8704:
        /*00a4*/ 	.word	0x00000000


	//----- nvinfo : EIATTR_CBANK_PARAM_SIZE
	.align		4
.L_8705:
        /*00a8*/ 	.byte	0x03, 0x19
        /*00aa*/ 	.short	0x0024


	//----- nvinfo : EIATTR_PARAM_CBANK
	.align		4
        /*00ac*/ 	.byte	0x04, 0x0a
        /*00ae*/ 	.short	(.L_8707 - .L_8706)
	.align		4
.L_8706:
        /*00b0*/ 	.word	index@(.nv.constant0._ZN2at6native27unrolled_elementwise_kernelIZZZNS0_50_GLOBAL__N__2680c7bb_12_PowKernel_cu_140f0503_289624pow_tensor_scalar_kernelERNS_18TensorIteratorBaseERKN3c106ScalarEENKUlvE_clEvENKUlvE_clEvEUlNS5_7complexIdEEE_St5arrayIPcLm2EELi4E23TrivialOffsetCalculatorILi1EjESI_NS0_6memory15LoadWithoutCastENSJ_16StoreWithoutCastEEEviT_T0_T2_T3_T4_T5_)
        /*00b4*/ 	.short	0x0210
        /*00b6*/ 	.short	0x0024


	//----- nvinfo : EIATTR_SW_WAR
	.align		4
.L_8707:
        /*00b8*/ 	.byte	0x04, 0x36
        /*00ba*/ 	.short	(.L_8709 - .L_8708)
.L_8708:
        /*00bc*/ 	.word	0x00000008
.L_8709:


//--------------------- .nv.info._ZN2at6native29vectorized_elementwise_kernelILi2EZZZNS0_50_GLOBAL__N__2680c7bb_12_PowKernel_cu_140f0503_289624pow_tensor_scalar_kernelERNS_18TensorIteratorBaseERKN3c106ScalarEENKUlvE_clEvENKUlvE_clEvEUlNS5_7complexIdEEE_St5arrayIPcLm2EEEEviT0_T1_ --------------------------
	.section	.nv.info._ZN2at6native29vectorized_elementwise_kernelILi2EZZZNS0_50_GLOBAL__N__2680c7bb_12_PowKernel_cu_140f0503_289624pow_tensor_scalar_kernelERNS_18TensorIteratorBaseERKN3c106ScalarEENKUlvE_clEvENKUlvE_clEvEUlNS5_7complexIdEEE_St5arrayIPcLm2EEEEviT0_T1_,"",@"SHT_CUDA_INFO"
	.sectionflags	@""
	.align	4


	//----- nvinfo : EIATTR_CUDA_API_VERSION
	.align		4
        /*0000*/ 	.byte	0x04, 0x37
        /*0002*/ 	.short	(.L_8711 - .L_8710)
.L_8710:
        /*0004*/ 	.word	0x00000082


	//----- nvinfo : EIATTR_KPARAM_INFO
	.align		4
.L_8711:
        /*0008*/ 	.byte	0x04, 0x17
        /*000a*/ 	.short	(.L_8713 - .L_8712)
.L_8712:
        /*000c*/ 	.word	0x00000000
        /*0010*/ 	.short	0x0002
        /*0012*/ 	.short	0x0010
        /*0014*/ 	.byte	0x00, 0xf0, 0x41, 0x00


	//----- nvinfo : EIATTR_KPARAM_INFO
	.align		4
.L_8713:
        /*0018*/ 	.byte	0x04, 0x17
        /*001a*/ 	.short	(.L_8715 - .L_8714)
.L_8714:
        /*001c*/ 	.word	0x00000000
        /*0020*/ 	.short	0x0001
        /*0022*/ 	.short	0x0008
        /*0024*/ 	.byte	0x00, 0xf0, 0x21, 0x00


	//----- nvinfo : EIATTR_KPARAM_INFO
	.align		4
.L_8715:
        /*0028*/ 	.byte	0x04, 0x17
        /*002a*/ 	.short	(.L_8717 - .L_8716)
.L_8716:
        /*002c*/ 	.word	0x00000000
        /*0030*/ 	.short	0x0000
        /*0032*/ 	.short	0x0000
        /*0034*/ 	.byte	0x00, 0xf0, 0x11, 0x00


	//----- nvinfo : EIATTR_SPARSE_MMA_MASK
	.align		4
.L_8717:
        /*0038*/ 	.byte	0x03, 0x50
        /*003a*/ 	.short	0x0000


	//----- nvinfo : EIATTR_MAXREG_COUNT
	.align		4
        /*003c*/ 	.byte	0x03, 0x1b
        /*003e*/ 	.short	0x00ff


	//----- nvinfo : EIATTR_MERCURY_ISA_VERSION
	.align		4
        /*0040*/ 	.byte	0x03, 0x5f
        /*0042*/ 	.short	0x0101


	//----- nvinfo : EIATTR_EXIT_INSTR_OFFSETS
	.align		4
        /*0044*/ 	.byte	0x04, 0x1c
        /*0046*/ 	.short	(.L_8719 - .L_8718)


	//   ....[0]....
.L_8718:
        /*0048*/ 	.word	0x000003f0


	//   ....[1]....
        /*004c*/ 	.word	0x00001220


	//   ....[2]....
        /*0050*/ 	.word	0x000012a0


	//----- nvinfo : EIATTR_MAX_THREADS
	.align		4
.L_8719:
        /*0054*/ 	.byte	0x04, 0x05
        /*0056*/ 	.short	(.L_8721 - .L_8720)
.L_8720:
        /*0058*/ 	.word	0x00000080
        /*005c*/ 	.word	0x00000001
        /*0060*/ 	.word	0x00000001


	//----- nvinfo : EIATTR_CRS_STACK_SIZE
	.align		4
.L_8721:
        /*0064*/ 	.byte	0x04, 0x1e
        /*0066*/ 	.short	(.L_8723 - .L_8722)
.L_8722:
        /*0068*/ 	.word	0x00000000


	//----- nvinfo : EIATTR_CBANK_PARAM_SIZE
	.align		4
.L_8723:
        /*006c*/ 	.byte	0x03, 0x19
        /*006e*/ 	.short	0x0020


	//----- nvinfo : EIATTR_PARAM_CBANK
	.align		4
        /*0070*/ 	.byte	0x04, 0x0a
        /*0072*/ 	.short	(.L_8725 - .L_8724)
	.align		4
.L_8724:
        /*0074*/ 	.word	index@(.nv.constant0._ZN2at6native29vectorized_elementwise_kernelILi2EZZZNS0_50_GLOBAL__N__2680c7bb_12_PowKernel_cu_140f0503_289624pow_tensor_scalar_kernelERNS_18TensorIteratorBaseERKN3c106ScalarEENKUlvE_clEvENKUlvE_clEvEUlNS5_7complexIdEEE_St5arrayIPcLm2EEEEviT0_T1_)
        /*0078*/ 	.short	0x0210
        /*007a*/ 	.short	0x0020


	//----- nvinfo : EIATTR_SW_WAR
	.align		4
.L_8725:
        /*007c*/ 	.byte	0x04, 0x36
        /*007e*/ 	.short	(.L_8727 - .L_8726)
.L_8726:
        /*0080*/ 	.word	0x00000008
.L_8727:


//--------------------- .nv.info._ZN2at6native29vectorized_elementwise_kernelILi4EZZZNS0_50_GLOBAL__N__2680c7bb_12_PowKernel_cu_140f0503_289624pow_tensor_scalar_kernelERNS_18TensorIteratorBaseERKN3c106ScalarEENKUlvE_clEvENKUlvE_clEvEUlNS5_7complexIdEEE_St5arrayIPcLm2EEEEviT0_T1_ --------------------------
	.section	.nv.info._ZN2at6native29vectorized_elementwise_kernelILi4EZZZNS0_50_GLOBAL__N__2680c7bb_12_PowKernel_cu_140f0503_289624pow_tensor_scalar_kernelERNS_18TensorIteratorBaseERKN3c106ScalarEENKUlvE_clEvENKUlvE_clEvEUlNS5_7complexIdEEE_St5arrayIPcLm2EEEEviT0_T1_,"",@"SHT_CUDA_INFO"
	.sectionflags	@""
	.align	4


	//----- nvinfo : EIATTR_CUDA_API_VERSION
	.align		4
        /*0000*/ 	.byte	0x04, 0x37
        /*0002*/ 	.short	(.L_8729 - .L_8728)
.L_8728:
        /*0004*/ 	.word	0x00000082


	//----- nvinfo : EIATTR_KPARAM_INFO
	.align		4
.L_8729:
        /*0008*/ 	.byte	0x04, 0x17
        /*000a*/ 	.short	(.L_8731 - .L_8730)
.L_8730:
        /*000c*/ 	.word	0x00000000
        /*0010*/ 	.short	0x0002
        /*0012*/ 	.short	0x0010
        /*0014*/ 	.byte	0x00, 0xf0, 0x41, 0x00


	//----- nvinfo : EIATTR_KPARAM_INFO
	.align		4
.L_8731:
        /*0018*/ 	.byte	0x04, 0x17
        /*001a*/ 	.short	(.L_8733 - .L_8732)
.L_8732:
        /*001c*/ 	.word	0x00000000
        /*0020*/ 	.short	0x0001
        /*0022*/ 	.short	0x0008
        /*0024*/ 	.byte	0x00, 0xf0, 0x21, 0x00


	//----- nvinfo : EIATTR_KPARAM_INFO
	.align		4
.L_8733:
        /*0028*/ 	.byte	0x04, 0x17
        /*002a*/ 	.short	(.L_8735 - .L_8734)
.L_8734:
        /*002c*/ 	.word	0x00000000
        /*0030*/ 	.short	0x0000
        /*0032*/ 	.short	0x0000
        /*0034*/ 	.byte	0x00, 0xf0, 0x11, 0x00


	//----- nvinfo : EIATTR_SPARSE_MMA_MASK
	.align		4
.L_8735:
        /*0038*/ 	.byte	0x03, 0x50
        /*003a*/ 	.short	0x0000


	//----- nvinfo : EIATTR_MAXREG_COUNT
	.align		4
        /*003c*/ 	.byte	0x03, 0x1b
        /*003e*/ 	.short	0x00ff


	//----- nvinfo : EIATTR_MERCURY_ISA_VERSION
	.align		4
        /*0040*/ 	.byte	0x03, 0x5f
        /*0042*/ 	.short	0x0101


	//----- nvinfo : EIATTR_EXIT_INSTR_OFFSETS
	.align		4
        /*0044*/ 	.byte	0x04, 0x1c
        /*0046*/ 	.short	(.L_8737 - .L_8736)


	//   ....[0]....
.L_8736:
        /*0048*/ 	.word	0x000003f0


	//   ....[1]....
        /*004c*/ 	.word	0x00001220


	//   ....[2]....
        /*0050*/ 	.word	0x000012a0


	//----- nvinfo : EIATTR_MAX_THREADS
	.align		4
.L_8737:
        /*0054*/ 	.byte	0x04, 0x05
        /*0056*/ 	.short	(.L_8739 - .L_8738)
.L_8738:
        /*0058*/ 	.word	0x00000080
        /*005c*/ 	.word	0x00000001
        /*0060*/ 	.word	0x00000001


	//----- nvinfo : EIATTR_CRS_STACK_SIZE
	.align		4
.L_8739:
        /*0064*/ 	.byte	0x04, 0x1e
        /*0066*/ 	.short	(.L_8741 - .L_8740)
.L_8740:
        /*0068*/ 	.word	0x00000000


	//----- nvinfo : EIATTR_CBANK_PARAM_SIZE
	.align		4
.L_8741:
        /*006c*/ 	.byte	0x03, 0x19
        /*006e*/ 	.short	0x0020


	//----- nvinfo : EIATTR_PARAM_CBANK
	.align		4
        /*0070*/ 	.byte	0x04, 0x0a
        /*0072*/ 	.short	(.L_8743 - .L_8742)
	.align		4
.L_8742:
        /*0074*/ 	.word	index@(.nv.constant0._ZN2at6native29vectorized_elementwise_kernelILi4EZZZNS0_50_GLOBAL__N__2680c7bb_12_PowKernel_cu_140f0503_289624pow_tensor_scalar_kernelERNS_18TensorIteratorBaseERKN3c106ScalarEENKUlvE_clEvENKUlvE_clEvEUlNS5_7complexIdEEE_St5arrayIPcLm2EEEEviT0_T1_)
        /*0078*/ 	.short	0x0210
        /*007a*/ 	.short	0x0020


	//----- nvinfo : EIATTR_SW_WAR
	.align		4
.L_8743:
        /*007c*/ 	.byte	0x04, 0x36
        /*007e*/ 	.short	(.L_8745 - .L_8744)
.L_8744:
        /*0080*/ 	.word	0x00000008
.L_8745:


//--------------------- .nv.info._ZN2at6native29vectorized_elementwise_kernelILi8EZZZNS0_50_GLOBAL__N__2680c7bb_12_PowKernel_cu_140f0503_289624pow_tensor_scalar_kernelERNS_18TensorIteratorBaseERKN3c106ScalarEENKUlvE_clEvENKUlvE_clEvEUlNS5_7complexIdEEE_St5arrayIPcLm2EEEEviT0_T1_ --------------------------
	.section	.nv.info._ZN2at6native29vectorized_elementwise_kernelILi8EZZZNS0_50_GLOBAL__N__2680c7bb_12_PowKernel_cu_140f0503_289624pow_tensor_scalar_kernelERNS_18TensorIteratorBaseERKN3c106ScalarEENKUlvE_clEvENKUlvE_clEvEUlNS5_7complexIdEEE_St5arrayIPcLm2EEEEviT0_T1_,"",@"SHT_CUDA_INFO"
	.sectionflags	@""
	.align	4


	//----- nvinfo : EIATTR_CUDA_API_VERSION
	.align		4
        /*0000*/ 	.byte	0x04, 0x37
        /*0002*/ 	.short	(.L_8747 - .L_8746)
.L_8746:
        /*0004*/ 	.word	0x00000082


	//----- nvinfo : EIATTR_KPARAM_INFO
	.align		4
.L_8747:
        /*0008*/ 	.byte	0x04, 0x17
        /*000a*/ 	.short	(.L_8749 - .L_8748)
.L_8748:
        /*000c*/ 	.word	0x00000000
        /*0010*/ 	.short	0x0002
        /*0012*/ 	.short	0x0010
        /*0014*/ 	.byte	0x00, 0xf0, 0x41, 0x00


	//----- nvinfo : EIATTR_KPARAM_INFO
	.align		4
.L_8749:
        /*0018*/ 	.byte	0x04, 0x17
        /*001a*/ 	.short	(.L_8751 - .L_8750)
.L_8750:
        /*001c*/ 	.word	0x00000000
        /*0020*/ 	.short	0x0001
        /*0022*/ 	.short	0x0008
        /*0024*/ 	.byte	0x00, 0xf0, 0x21, 0x00


	//----- nvinfo : EIATTR_KPARAM_INFO
	.align		4
.L_8751:
        /*0028*/ 	.byte	0x04, 0x17
        /*002a*/ 	.short	(.L_8753 - .L_8752)
.L_8752:
        /*002c*/ 	.word	0x00000000
        /*0030*/ 	.short	0x0000
        /*0032*/ 	.short	0x0000
        /*0034*/ 	.byte	0x00, 0xf0, 0x11, 0x00


	//----- nvinfo : EIATTR_SPARSE_MMA_MASK
	.align		4
.L_8753:
        /*0038*/ 	.byte	0x03, 0x50
        /*003a*/ 	.short	0x0000


	//----- nvinfo : EIATTR_MAXREG_COUNT
	.align		4
        /*003c*/ 	.byte	0x03, 0x1b
        /*003e*/ 	.short	0x00ff


	//----- nvinfo : EIATTR_MERCURY_ISA_VERSION
	.align		4
        /*0040*/ 	.byte	0x03, 0x5f
        /*0042*/ 	.short	0x0101


	//----- nvinfo : EIATTR_EXIT_INSTR_OFFSETS
	.align		4
        /*0044*/ 	.byte	0x04, 0x1c
        /*0046*/ 	.short	(.L_8755 - .L_8754)


	//   ....[0]....
.L_8754:
        /*0048*/ 	.word	0x000003f0


	//   ....[1]....
        /*004c*/ 	.word	0x00001220


	//   ....[2]....
        /*0050*/ 	.word	0x000012a0


	//----- nvinfo : EIATTR_MAX_THREADS
	.align		4
.L_8755:
        /*0054*/ 	.byte	0x04, 0x05
        /*0056*/ 	.short	(.L_8757 - .L_8756)
.L_8756:
        /*0058*/ 	.word	0x00000080
        /*005c*/ 	.word	0x00000001
        /*0060*/ 	.word	0x00000001


	//----- nvinfo : EIATTR_CRS_STACK_SIZE
	.align		4
.L_8757:
        /*0064*/ 	.byte	0x04, 0x1e
        /*0066*/ 	.short	(.L_8759 - .L_8758)
.L_8758:
        /*0068*/ 	.word	0x00000000


	//----- nvinfo : EIATTR_CBANK_PARAM_SIZE
	.align		4
.L_8759:
        /*006c*/ 	.byte	0x03, 0x19
        /*006e*/ 	.short	0x0020


	//----- nvinfo : EIATTR_PARAM_CBANK
	.align		4
        /*0070*/ 	.byte	0x04, 0x0a
        /*0072*/ 	.short	(.L_8761 - .L_8760)
	.align		4
.L_8760:
        /*0074*/ 	.word	index@(.nv.constant0._ZN2at6native29vectorized_elementwise_kernelILi8EZZZNS0_50_GLOBAL__N__2680c7bb_12_PowKernel_cu_140f0503_289624pow_tensor_scalar_kernelERNS_18TensorIteratorBaseERKN3c106ScalarEENKUlvE_clEvENKUlvE_clEvEUlNS5_7complexIdEEE_St5arrayIPcLm2EEEEviT0_T1_)
        /*0078*/ 	.short	0x0210
        /*007a*/ 	.short	0x0020


	//----- nvinfo : EIATTR_SW_WAR
	.align		4
.L_8761:
        /*007c*/ 	.byte	0x04, 0x36
        /*007e*/ 	.short	(.L_8763 - .L_8762)
.L_8762:
        /*0080*/ 	.word	0x00000008
.L_8763:


//--------------------- .nv.info._ZN2at6native18elementwise_kernelILi128ELi4EZNS0_15gpu_kernel_implIZZZNS0_50_GLOBAL__N__2680c7bb_12_PowKernel_cu_140f0503_289624pow_tensor_tensor_kernelERNS_18TensorIteratorBaseEENKUlvE_clEvENKUlvE9_clEvEUlN3c108BFloat16ES9_E_EEvS5_RKT_EUliE_EEviT1_ --------------------------
	.section	.nv.info._ZN2at6native18elementwise_kernelILi128ELi4EZNS0_15gpu_kernel_implIZZZNS0_50_GLOBAL__N__2680c7bb_12_PowKernel_cu_140f0503_289624pow_tensor_tensor_kernelERNS_18TensorIteratorBaseEENKUlvE_clEvENKUlvE9_clEvEUlN3c108BFloat16ES9_E_EEvS5_RKT_EUliE_EEviT1_,"",@"SHT_CUDA_INFO"
	.sectionflags	@""
	.align	4


	//----- nvinfo : EIATTR_CUDA_API_VERSION
	.align		4
        /*0000*/ 	.byte	0x04, 0x37
        /*0002*/ 	.short	(.L_8765 - .L_8764)
.L_8764:
        /*0004*/ 	.word	0x00000082


	//----- nvinfo : EIATTR_KPARAM_INFO
	.align		4
.L_8765:
        /*0008*/ 	.byte	0x04, 0x17
        /*000a*/ 	.short	(.L_8767 - .L_8766)
.L_8766:
        /*000c*/ 	.word	0x00000000
        /*0010*/ 	.short	0x0001
        /*0012*/ 	.short	0x0008
        /*0014*/ 	.byte	0x00, 0xf0, 0x41, 0x0a


	//----- nvinfo : EIATTR_KPARAM_INFO
	.align		4
.L_8767:
        /*0018*/ 	.byte	0x04, 0x17
        /*001a*/ 	.short	(.L_8769 - .L_8768)
.L_8768:
        /*001c*/ 	.word	0x00000000
        /*0020*/ 	.short	0x0000
        /*0022*/ 	.short	0x0000
        /*0024*/ 	.byte	0x00, 0xf0, 0x11, 0x00


	//----- nvinfo : EIATTR_SPARSE_MMA_MASK
	.align		4
.L_8769:
        /*0028*/ 	.byte	0x03, 0x50
        /*002a*/ 	.short	0x0000


	//----- nvinfo : EIATTR_MAXREG_COUNT
	.align		4
        /*002c*/ 	.byte	0x03, 0x1b
        /*002e*/ 	.short	0x0080


	//----- nvinfo : EIATTR_EXTERNS
	.align		4
        /*0030*/ 	.byte	0x04, 0x0f
        /*0032*/ 	.short	(.L_8771 - .L_8770)


	//   ....[0]....
	.align		4
.L_8770:
        /*0034*/ 	.word	index@(__assertfail)


	//----- nvinfo : EIATTR_MERCURY_ISA_VERSION
	.align		4
.L_8771:
        /*0038*/ 	.byte	0x03, 0x5f
        /*003a*/ 	.short	0x0101


	//----- nvinfo : EIATTR_SYSCALL_OFFSETS
	.align		4
        /*003c*/ 	.byte	0x04, 0x46
        /*003e*/ 	.short	(.L_8773 - .L_8772)


	//   ....[0]....
.L_8772:
        /*0040*/ 	.word	0x000026f0


	//   ....[1]....
        /*0044*/ 	.word	0x000036c0


	//   ....[2]....
        /*0048*/ 	.word	0x00004680


	//   ....[3]....
        /*004c*/ 	.word	0x00006dc0


	//   ....[4]....
        /*0050*/ 	.word	0x00007d90


	//   ....[5]....
        /*0054*/ 	.word	0x00008d50


	//   ....[6]....
        /*0058*/ 	.word	0x0000b480


	//   ....[7]....
        /*005c*/ 	.word	0x0000c450


	//   ....[8]....
        /*0060*/ 	.word	0x0000d410


	//   ....[9]....
        /*0064*/ 	.word	0x0000fb30


	//   ....[10]....
        /*0068*/ 	.word	0x00010b00


	//   ....[11]....
        /*006c*/ 	.word	0x00011ac0


	//----- nvinfo : EIATTR_EXIT_INSTR_OFFSETS
	.align		4
.L_8773:
        /*0070*/ 	.byte	0x04, 0x1c
        /*0072*/ 	.short	(.L_8775 - .L_8774)


	//   ....[0]....
.L_8774:
        /*0074*/ 	.word	0x0000d4e0


	//   ....[1]....
        /*0078*/ 	.word	0x00010cf0


	//   ....[2]....
        /*007c*/ 	.word	0x00010d30


	//   ....[3]....
        /*0080*/ 	.word	0x00010dd0


	//   ....[4]....
        /*0084*/ 	.word	0x00010e10


	//   ....[5]....
        /*0088*/ 	.word	0x00010e50


	//   ....[6]....
        /*008c*/ 	.word	0x00010ee0


	//   ....[7]....
        /*0090*/ 	.word	0x00010f20


	//   ....[8]....
        /*0094*/ 	.word	0x00010fc0


	//   ....[9]....
        /*0098*/ 	.word	0x00011010


	//   ....[10]....
        /*009c*/ 	.word	0x00011060


	//   ....[11]....
        /*00a0*/ 	.word	0x00011130


	//   ....[12]....
        /*00a4*/ 	.word	0x00011190


	//   ....[13]....
        /*00a8*/ 	.word	0x00011320


	//   ....[14]....
        /*00ac*/ 	.word	0x00011480


	//   ....[15]....
        /*00b0*/ 	.word	0x000114a0


	//   ....[16]....
        /*00b4*/ 	.word	0x00011560


	//   ....[17]....
        /*00b8*/ 	.word	0x000116e0


	//   ....[18]....
        /*00bc*/ 	.word	0x00011860


	//   ....[19]....
        /*00c0*/ 	.word	0x000119c0


	//   ....[20]....
        /*00c4*/ 	.word	0x00011ad0


	//   ....[21]....
        /*00c8*/ 	.word	0x00011b10


	//   ....[22]....
        /*00cc*/ 	.word	0x00011b50


	//----- nvinfo : EIATTR_MAX_THREADS
	.align		4
.L_8775:
        /*00d0*/ 	.byte	0x04, 0x05
        /*00d2*/ 	.short	(.L_8777 - .L_8776)
.L_8776:
        /*00d4*/ 	.word	0x00000080
        /*00d8*/ 	.word	0x00000001
        /*00dc*/ 	.word	0x00000001


	//----- nvinfo : EIATTR_CRS_STACK_SIZE
	.align		4
.L_8777:
        /*00e0*/ 	.byte	0x04, 0x1e
        /*00e2*/ 	.short	(.L_8779 - .L_8778)
.L_8778:
        /*00e4*/ 	.word	0x00000000


	//----- nvinfo : EIATTR_CBANK_PARAM_SIZE
	.align		4
.L_8779:
        /*00e8*/ 	.byte	0x03, 0x19
        /*00ea*/ 	.short	0x0298


	//----- nvinfo : EIATTR_PARAM_CBANK
	.align		4
        /*00ec*/ 	.byte	0x04, 0x0a
        /*00ee*/ 	.short	(.L_8781 - .L_8780)
	.align		4
.L_8780:
        /*00f0*/ 	.word	index@(.nv.constant0._ZN2at6native18elementwise_kernelILi128ELi4EZNS0_15gpu_kernel_implIZZZNS0_50_GLOBAL__N__2680c7bb_12_PowKernel_cu_140f0503_289624pow_tensor_tensor_kernelERNS_18TensorIteratorBaseEENKUlvE_clEvENKUlvE9_clEvEUlN3c108BFloat16ES9_E_EEvS5_RKT_EUliE_EEviT1_)
        /*00f4*/ 	.short	0x0210
        /*00f6*/ 	.short	0x0298


	//----- nvinfo : EIATTR_SW_WAR
	.align		4
.L_8781:
        /*00f8*/ 	.byte	0x04, 0x36
        /*00fa*/ 	.short	(.L_8783 - .L_8782)
.L_8782:
        /*00fc*/ 	.word	0x00000008
.L_8783:


//--------------------- .nv.info._ZN2at6native27unrolled_elementwise_kernelIZZZNS0_50_GLOBAL__N__2680c7bb_12_PowKernel_cu_140f0503_289624pow_tensor_tensor_kernelERNS_18TensorIteratorBaseEENKUlvE_clEvENKUlvE9_clEvEUlN3c108BFloat16ES8_E_St5arrayIPcLm3EELi4E23TrivialOffsetCalculatorILi2EjESD_ILi1EjENS0_6memory12LoadWithCastILi2EEENSG_13StoreWithCastILi1EEEEEviT_T0_T2_T3_T4_T5_ --------------------------
	.section	.nv.info._ZN2at6native27unrolled_elementwise_kernelIZZZNS0_50_GLOBAL__N__2680c7bb_12_PowKernel_cu_140f0503_289624pow_tensor_tensor_kernelERNS_18TensorIteratorBaseEENKUlvE_clEvENKUlvE9_clEvEUlN3c108BFloat16ES8_E_St5arrayIPcLm3EELi4E23TrivialOffsetCalculatorILi2EjESD_ILi1EjENS0_6memory12LoadWithCastILi2EEENSG_13StoreWithCastILi1EEEEEviT_T0_T2_T3_T4_T5_,"",@"SHT_CUDA_INFO"
	.sectionflags	@""
	.align	4


	//----- nvinfo : EIATTR_CUDA_API_VERSION
	.align		4
        /*0000*/ 	.byte	0x04, 0x37
        /*0002*/ 	.short	(.L_8785 - .L_8784)
.L_8784:
        /*0004*/ 	.word	0x00000082


	//----- nvinfo : EIATTR_KPARAM_INFO
	.align		4
.L_8785:
        /*0008*/ 	.byte	0x04, 0x17
        /*000a*/ 	.short	(.L_8787 - .L_8786)
.L_8786:
        /*000c*/ 	.word	0x00000000
        /*0010*/ 	.short	0x0006
        /*0012*/ 	.short	0x0038
        /*0014*/ 	.byte	0x00, 0xf0, 0x21, 0x00


	//----- nvinfo : EIATTR_KPARAM_INFO
	.align		4
.L_8787:
        /*0018*/ 	.byte	0x04, 0x17
        /*001a*/ 	.short	(.L_8789 - .L_8788)
.L_8788:
        /*001c*/ 	.word	0x00000000
        /*0020*/ 	.short	0x0005
        /*0022*/ 	.short	0x002c
        /*0024*/ 	.byte	0x00, 0xf0, 0x31, 0x00


	//----- nvinfo : EIATTR_KPARAM_INFO
	.align		4
.L_8789:
        /*0028*/ 	.byte	0x04, 0x17
        /*002a*/ 	.short	(.L_8791 - .L_8790)
.L_8790:
        /*002c*/ 	.word	0x00000000
        /*0030*/ 	.short	0x0004
        /*0032*/ 	.short	0x0029
        /*0034*/ 	.byte	0x00, 0xf0, 0x05, 0x00


	//----- nvinfo : EIATTR_KPARAM_INFO
	.align		4
.L_8791:
        /*0038*/ 	.byte	0x04, 0x17
        /*003a*/ 	.short	(.L_8793 - .L_8792)
.L_8792:
        /*003c*/ 	.word	0x00000000
        /*0040*/ 	.short	0x0003
        /*0042*/ 	.short	0x0028
        /*0044*/ 	.byte	0x00, 0xf0, 0x05, 0x00


	//----- nvinfo : EIATTR_KPARAM_INFO
	.align		4
.L_8793:
        /*0048*/ 	.byte	0x04, 0x17
        /*004a*/ 	.short	(.L_8795 - .L_8794)
.L_8794:
        /*004c*/ 	.word	0x00000000
        /*0050*/ 	.short	0x0002
        /*0052*/ 	.short	0x0010
        /*0054*/ 	.byte	0x00, 0xf0, 0x61, 0x00


	//----- nvinfo : EIATTR_KPARAM_INFO
	.align		4
.L_8795:
        /*0058*/ 	.byte	0x04, 0x17
        /*005a*/ 	.short	(.L_8797 - .L_8796)
.L_8796:
        /*005c*/ 	.word	0x00000000
        /*0060*/ 	.short	0x0001
        /*0062*/ 	.short	0x0008
        /*0064*/ 	.byte	0x00, 0xf0, 0x21, 0x00


	//----- nvinfo : EIATTR_KPARAM_INFO
	.align		4
.L_8797:
        /*0068*/ 	.byte	0x04, 0x17
        /*006a*/ 	.short	(.L_8799 - .L_8798)
.L_8798:
        /*006c*/ 	.word	0x00000000
        /*0070*/ 	.short	0x0000
        /*0072*/ 	.short	0x0000
        /*0074*/ 	.byte	0x00, 0xf0, 0x11, 0x00


	//----- nvinfo : EIATTR_SPARSE_MMA_MASK
	.align		4
.L_8799:
        /*0078*/ 	.byte	0x03, 0x50
        /*007a*/ 	.short	0x0000


	//----- nvinfo : EIATTR_MAXREG_COUNT
	.align		4
        /*007c*/ 	.byte	0x03, 0x1b
        /*007e*/ 	.short	0x00ff


	//----- nvinfo : EIATTR_EXTERNS
	.align		4
        /*0080*/ 	.byte	0x04, 0x0f
        /*0082*/ 	.short	(.L_8801 - .L_8800)


	//   ....[0]....
	.align		4
.L_8800:
        /*0084*/ 	.word	index@(__assertfail)


	//----- nvinfo : EIATTR_MERCURY_ISA_VERSION
	.align		4
.L_8801:
        /*0088*/ 	.byte	0x03, 0x5f
        /*008a*/ 	.short	0x0101


	//----- nvinfo : EIATTR_SYSCALL_OFFSETS
	.align		4
        /*008c*/ 	.byte	0x04, 0x46
        /*008e*/ 	.short	(.L_8803 - .L_8802)


	//   ....[0]....
.L_8802:
        /*0090*/ 	.word	0x000010f0


	//   ....[1]....
        /*0094*/ 	.word	0x000021b0


	//   ....[2]....
        /*0098*/ 	.word	0x000032f0


	//   ....[3]....
        /*009c*/ 	.word	0x000043b0


	//   ....[4]....
        /*00a0*/ 	.word	0x00005500


	//   ....[5]....
        /*00a4*/ 	.word	0x000065d0


	//   ....[6]....
        /*00a8*/ 	.word	0x00007700


	//   ....[7]....
        /*00ac*/ 	.word	0x000086e0


	//   ....[8]....
        /*00b0*/ 	.word	0x00009a10


	//   ....[9]....
        /*00b4*/ 	.word	0x0000aa30


	//   ....[10]....
        /*00b8*/ 	.word	0x0000ba10


	//   ....[11]....
        /*00bc*/ 	.word	0x0000c9f0


	//----- nvinfo : EIATTR_EXIT_INSTR_OFFSETS
	.align		4
.L_8803:
        /*00c0*/ 	.byte	0x04, 0x1c
        /*00c2*/ 	.short	(.L_8805 - .L_8804)


	//   ....[0]....
.L_8804:
        /*00c4*/ 	.word	0x0000bad0


	//   ....[1]....
        /*00c8*/ 	.word	0x0000bc20


	//   ....[2]....
        /*00cc*/ 	.word	0x0000bc60


	//   ....[3]....
        /*00d0*/ 	.word	0x0000bd00


	//   ....[4]....
        /*00d4*/ 	.word	0x0000bd40


	//   ....[5]....
        /*00d8*/ 	.word	0x0000bd80


	//   ....[6]....
        /*00dc*/ 	.word	0x0000be10


	//   ....[7]....
        /*00e0*/ 	.word	0x0000be50


	//   ....[8]....
        /*00e4*/ 	.word	0x0000bef0


	//   ....[9]....
        /*00e8*/ 	.word	0x0000bf40


	//   ....[10]....
        /*00ec*/ 	.word	0x0000bf90


	//   ....[11]....
        /*00f0*/ 	.word	0x0000c060


	//   ....[12]....
        /*00f4*/ 	.word	0x0000c0c0


	//   ....[13]....
        /*00f8*/ 	.word	0x0000c250


	//   ....[14]....
        /*00fc*/ 	.word	0x0000c3b0


	//   ....[15]....
        /*0100*/ 	.word	0x0000c3d0


	//   ....[16]....
        /*0104*/ 	.word	0x0000c490


	//   ....[17]....
        /*0108*/ 	.word	0x0000c610


	//   ....[18]....
        /*010c*/ 	.word	0x0000c790


	//   ....[19]....
        /*0110*/ 	.word	0x0000c8f0


	//   ....[20]....
        /*0114*/ 	.word	0x0000ca00


	//   ....[21]....
        /*0118*/ 	.word	0x0000ca40


	//   ....[22]....
        /*011c*/ 	.word	0x0000ca80


	//----- nvinfo : EIATTR_MAX_THREADS
	.align		4
.L_8805:
        /*0120*/ 	.byte	0x04, 0x05
        /*0122*/ 	.short	(.L_8807 - .L_8806)
.L_8806:
        /*0124*/ 	.word	0x00000080
        /*0128*/ 	.word	0x00000001
        /*012c*/ 	.word	0x00000001


	//----- nvinfo : EIATTR_CRS_STACK_SIZE
	.align		4
.L_8807:
        /*0130*/ 	.byte	0x04, 0x1e
        /*0132*/ 	.short	(.L_8809 - .L_8808)
.L_8808:
        /*0134*/ 	.word	0x00000000


	//----- nvinfo : EIATTR_CBANK_PARAM_SIZE
	.align		4
.L_8809:
        /*0138*/ 	.byte	0x03, 0x19
        /*013a*/ 	.short	0x0040


	//----- nvinfo : EIATTR_PARAM_CBANK
	.align		4
        /*013c*/ 	.byte	0x04, 0x0a
        /*013e*/ 	.short	(.L_8811 - .L_8810)
	.align		4
.L_8810:
        /*0140*/ 	.word	index@(.nv.constant0._ZN2at6native27unrolled_elementwise_kernelIZZZNS0_50_GLOBAL__N__2680c7bb_12_PowKernel_cu_140f0503_289624pow_tensor_tensor_kernelERNS_18TensorIteratorBaseEENKUlvE_clEvENKUlvE9_clEvEUlN3c108BFloat16ES8_E_St5arrayIPcLm3EELi4E23TrivialOffsetCalculatorILi2EjESD_ILi1EjENS0_6memory12LoadWithCastILi2EEENSG_13StoreWithCastILi1EEEEEviT_T0_T2_T3_T4_T5_)
        /*0144*/ 	.short	0x0210
        /*0146*/ 	.short	0x0040


	//----- nvinfo : EIATTR_SW_WAR
	.align		4
.L_8811:
        /*0148*/ 	.byte	0x04, 0x36
        /*014a*/ 	.short	(.L_8813 - .L_8812)
.L_8812:
        /*014c*/ 	.word	0x00000008
.L_8813:


//--------------------- .nv.info._ZN2at6native18elementwise_kernelILi128ELi4EZNS0_22gpu_kernel_impl_nocastIZZZNS0_50_GLOBAL__N__2680c7bb_12_PowKernel_cu_140f0503_289624pow_tensor_tensor_kernelERNS_18TensorIteratorBaseEENKUlvE_clEvENKUlvE9_clEvEUlN3c108BFloat16ES9_E_EEvS5_RKT_EUliE_EEviT1_ --------------------------
	.section	.nv.info._ZN2at6native18elementwise_kernelILi128ELi4EZNS0_22gpu_kernel_impl_nocastIZZZNS0_50_GLOBAL__N__2680c7bb_12_PowKernel_cu_140f0503_289624pow_tensor_tensor_kernelERNS_18TensorIteratorBaseEENKUlvE_clEvENKUlvE9_clEvEUlN3c108BFloat16ES9_E_EEvS5_RKT_EUliE_EEviT1_,"",@"SHT_CUDA_INFO"
	.sectionflags	@""
	.align	4


	//----- nvinfo : EIATTR_CUDA_API_VERSION
	.align		4
        /*0000*/ 	.byte	0x04, 0x37
        /*0002*/ 	.short	(.L_8815 - .L_8814)
.L_8814:
        /*0004*/ 	.word	0x00000082


	//----- nvinfo : EIATTR_KPARAM_INFO
	.align		4
.L_8815:
        /*0008*/ 	.byte	0x04, 0x17
        /*000a*/ 	.short	(.L_8817 - .L_8816)
.L_8816:
        /*000c*/ 	.word	0x00000000
        /*0010*/ 	.short	0x0001
        /*0012*/ 	.short	0x0008
        /*0014*/ 	.byte	0x00, 0xf0, 0x21, 0x0a


	//----- nvinfo : EIATTR_KPARAM_INFO
	.align		4
.L_8817:
        /*0018*/ 	.byte	0x04, 0x17
        /*001a*/ 	.short	(.L_8819 - .L_8818)
.L_8818:
        /*001c*/ 	.word	0x00000000
        /*0020*/ 	.short	0x0000
        /*0022*/ 	.short	0x0000
        /*0024*/ 	.byte	0x00, 0xf0, 0x11, 0x00


	//----- nvinfo : EIATTR_SPARSE_MMA_MASK
	.align		4
.L_8819:
        /*0028*/ 	.byte	0x03, 0x50
        /*002a*/ 	.short	0x0000


	//----- nvinfo : EIATTR_MAXREG_COUNT
	.align		4
        /*002c*/ 	.byte	0x03, 0x1b
        /*002e*/ 	.short	0x0080


	//----- nvinfo : EIATTR_MERCURY_ISA_VERSION
	.align		4
        /*0030*/ 	.byte	0x03, 0x5f
        /*0032*/ 	.short	0x0101


	//----- nvinfo : EIATTR_EXIT_INSTR_OFFSETS
	.align		4
        /*0034*/ 	.byte	0x04, 0x1c
        /*0036*/ 	.short	(.L_8821 - .L_8820)


	//   ....[0]....
.L_8820:
        /*0038*/ 	.word	0x000046e0


	//   ....[1]....
        /*003c*/ 	.word	0x00005e20


	//----- nvinfo : EIATTR_MAX_THREADS
	.align		4
.L_8821:
        /*0040*/ 	.byte	0x04, 0x05
        /*0042*/ 	.short	(.L_8823 - .L_8822)
.L_8822:
        /*0044*/ 	.word	0x00000080
        /*0048*/ 	.word	0x00000001
        /*004c*/ 	.word	0x00000001


	//----- nvinfo : EIATTR_CRS_STACK_SIZE
	.align		4
.L_8823:
        /*0050*/ 	.byte	0x04, 0x1e
        /*0052*/ 	.short	(.L_8825 - .L_8824)
.L_8824:
        /*0054*/ 	.word	0x00000000


	//----- nvinfo : EIATTR_CBANK_PARAM_SIZE
	.align		4
.L_8825:
        /*0058*/ 	.byte	0x03, 0x19
        /*005a*/ 	.short	0x0290


	//----- nvinfo : EIATTR_PARAM_CBANK
	.align		4
        /*005c*/ 	.byte	0x04, 0x0a
        /*005e*/ 	.short	(.L_8827 - .L_8826)
	.align		4
.L_8826:
        /*0060*/ 	.word	index@(.nv.constant0._ZN2at6native18elementwise_kernelILi128ELi4EZNS0_22gpu_kernel_impl_nocastIZZZNS0_50_GLOBAL__N__2680c7bb_12_PowKernel_cu_140f0503_289624pow_tensor_tensor_kernelERNS_18TensorIteratorBaseEENKUlvE_clEvENKUlvE9_clEvEUlN3c108BFloat16ES9_E_EEvS5_RKT_EUliE_EEviT1_)
        /*0064*/ 	.short	0x0210
        /*0066*/ 	.short	0x0290


	//----- nvinfo : EIATTR_SW_WAR
	.align		4
.L_8827:
        /*0068*/ 	.byte	0x04, 0x36
        /*006a*/ 	.short	(.L_8829 - .L_8828)
.L_8828:
        /*006c*/ 	.word	0x00000008
.L_8829:


//--------------------- .nv.info._ZN2at6native27unrolled_elementwise_kernelIZZZNS0_50_GLOBAL__N__2680c7bb_12_PowKernel_cu_140f0503_289624pow_tensor_tensor_kernelERNS_18TensorIteratorBaseEENKUlvE_clEvENKUlvE9_clEvEUlN3c108BFloat16ES8_E_St5arrayIPcLm3EELi4E23TrivialOffsetCalculatorILi2EjESD_ILi1EjENS0_6memory15LoadWithoutCastENSG_16StoreWithoutCastEEEviT_T0_T2_T3_T4_T5_ --------------------------
	.section	.nv.info._ZN2at6native27unrolled_elementwise_kernelIZZZNS0_50_GLOBAL__N__2680c7bb_12_PowKernel_cu_140f0503_289624pow_tensor_tensor_kernelERNS_18TensorIteratorBaseEENKUlvE_clEvENKUlvE9_clEvEUlN3c108BFloat16ES8_E_St5arrayIPcLm3EELi4E23TrivialOffsetCalculatorILi2EjESD_ILi1EjENS0_6memory15LoadWithoutCastENSG_16StoreWithoutCastEEEviT_T0_T2_T3_T4_T5_,"",@"SHT_CUDA_INFO"
	.sectionflags	@""
	.align	4


	//----- nvinfo : EIATTR_CUDA_API_VERSION
	.align		4
        /*0000*/ 	.byte	0x04, 0x37
        /*0002*/ 	.short	(.L_8831 - .L_8830)
.L_8830:
        /*0004*/ 	.word	0x00000082


	//----- nvinfo : EIATTR_KPARAM_INFO
	.align		4
.L_8831:
        /*0008*/ 	.byte	0x04, 0x17
        /*000a*/ 	.short	(.L_8833 - .L_8832)
.L_8832:
        /*000c*/ 	.word	0x00000000
        /*0010*/ 	.short	0x0006
        /*0012*/ 	.short	0x002b
        /*0014*/ 	.byte	0x00, 0xf0, 0x05, 0x00


	//----- nvinfo : EIATTR_KPARAM_INFO
	.align		4
.L_8833:
        /*0018*/ 	.byte	0x04, 0x17
        /*001a*/ 	.short	(.L_8835 - .L_8834)
.L_8834:
        /*001c*/ 	.word	0x00000000
        /*0020*/ 	.short	0x0005
        /*0022*/ 	.short	0x002a
        /*0024*/ 	.byte	0x00, 0xf0, 0x05, 0x00


	//----- nvinfo : EIATTR_KPARAM_INFO
	.align		4
.L_8835:
        /*0028*/ 	.byte	0x04, 0x17
        /*002a*/ 	.short	(.L_8837 - .L_8836)
.L_8836:
        /*002c*/ 	.word	0x00000000
        /*0030*/ 	.short	0x0004
        /*0032*/ 	.short	0x0029
        /*0034*/ 	.byte	0x00, 0xf0, 0x05, 0x00


	//----- nvinfo : EIATTR_KPARAM_INFO
	.align		4
.L_8837:
        /*0038*/ 	.byte	0x04, 0x17
        /*003a*/ 	.short	(.L_8839 - .L_8838)
.L_8838:
        /*003c*/ 	.word	0x00000000
        /*0040*/ 	.short	0x0003
        /*0042*/ 	.short	0x0028
        /*0044*/ 	.byte	0x00, 0xf0, 0x05, 0x00


	//----- nvinfo : EIATTR_KPARAM_INFO
	.align		4
.L_8839:
        /*0048*/ 	.byte	0x04, 0x17
        /*004a*/ 	.short	(.L_8841 - .L_8840)
.L_8840:
        /*004c*/ 	.word	0x00000000
        /*0050*/ 	.short	0x0002
        /*0052*/ 	.short	0x0010
        /*0054*/ 	.byte	0x00, 0xf0, 0x61, 0x00


	//----- nvinfo : EIATTR_KPARAM_INFO
	.align		4
.L_8841:
        /*0058*/ 	.byte	0x04, 0x17
        /*005a*/ 	.short	(.L_8843 - .L_8842)
.L_8842:
        /*005c*/ 	.word	0x00000000
        /*0060*/ 	.short	0x0001
        /*0062*/ 	.short	0x0008
        /*0064*/ 	.byte	0x00, 0xf0, 0x21, 0x00


	//----- nvinfo : EIATTR_KPARAM_INFO
	.align		4
.L_8843:
        /*0068*/ 	.byte	0x04, 0x17
        /*006a*/ 	.short	(.L_8845 - .L_8844)
.L_8844:
        /*006c*/ 	.word	0x00000000
        /*0070*/ 	.short	0x0000
        /*0072*/ 	.short	0x0000
        /*0074*/ 	.byte	0x00, 0xf0, 0x11, 0x00


	//----- nvinfo : EIATTR_SPARSE_MMA_MASK
	.align		4
.L_8845:
        /*0078*/ 	.byte	0x03, 0x50
        /*007a*/ 	.short	0x0000


	//----- nvinfo : EIATTR_MAXREG_COUNT
	.align		4
        /*007c*/ 	.byte	0x03, 0x1b
        /*007e*/ 	.short	0x00ff


	//----- nvinfo : EIATTR_MERCURY_ISA_VERSION
	.align		4
        /*0080*/ 	.byte	0x03, 0x5f
        /*0082*/ 	.short	0x0101


	//----- nvinfo : EIATTR_EXIT_INSTR_OFFSETS
	.align		4
        /*0084*/ 	.byte	0x04, 0x1c
        /*0086*/ 	.short	(.L_8847 - .L_8846)


	//   ....[0]....
.L_8846:
        /*0088*/ 	.word	0x00000620


	//   ....[1]....
        /*008c*/ 	.word	0x000006a0


	//----- nvinfo : EIATTR_MAX_THREADS
	.align		4
.L_8847:
        /*0090*/ 	.byte	0x04, 0x05
        /*0092*/ 	.short	(.L_8849 - .L_8848)
.L_8848:
        /*0094*/ 	.word	0x00000080
        /*0098*/ 	.word	0x00000001
        /*009c*/ 	.word	0x00000001


	//----- nvinfo : EIATTR_CRS_STACK_SIZE
	.align		4
.L_8849:
        /*00a0*/ 	.byte	0x04, 0x1e
        /*00a2*/ 	.short	(.L_8851 - .L_8850)
.L_8850:
        /*00a4*/ 	.word	0x00000000


	//----- nvinfo : EIATTR_CBANK_PARAM_SIZE
	.align		4
.L_8851:
        /*00a8*/ 	.byte	0x03, 0x19
        /*00aa*/ 	.short	0x002c


	//----- nvinfo : EIATTR_PARAM_CBANK
	.align		4
        /*00ac*/ 	.byte	0x04, 0x0a
        /*00ae*/ 	.short	(.L_8853 - .L_8852)
	.align		4
.L_8852:
        /*00b0*/ 	.word	index@(.nv.constant0._ZN2at6native27unrolled_elementwise_kernelIZZZNS0_50_GLOBAL__N__2680c7bb_12_PowKernel_cu_140f0503_289624pow_tensor_tensor_kernelERNS_18TensorIteratorBaseEENKUlvE_clEvENKUlvE9_clEvEUlN3c108BFloat16ES8_E_St5arrayIPcLm3EELi4E23TrivialOffsetCalculatorILi2EjESD_ILi1EjENS0_6memory15LoadWithoutCastENSG_16StoreWithoutCastEEEviT_T0_T2_T3_T4_T5_)
        /*00b4*/ 	.short	0x0210
        /*00b6*/ 	.short	0x002c


	//----- nvinfo : EIATTR_SW_WAR
	.align		4
.L_8853:
        /*00b8*/ 	.byte	0x04, 0x36
        /*00ba*/ 	.short	(.L_8855 - .L_8854)
.L_8854:
        /*00bc*/ 	.word	0x00000008
.L_8855:


//--------------------- .nv.info._ZN2at6native29vectorized_elementwise_kernelILi2EZZZNS0_50_GLOBAL__N__2680c7bb_12_PowKernel_cu_140f0503_289624pow_tensor_tensor_kernelERNS_18TensorIteratorBaseEENKUlvE_clEvENKUlvE9_clEvEUlN3c108BFloat16ES8_E_St5arrayIPcLm3EEEEviT0_T1_ --------------------------
	.section	.nv.info._ZN2at6native29vectorized_elementwise_kernelILi2EZZZNS0_50_GLOBAL__N__2680c7bb_12_PowKernel_cu_140f0503_289624pow_tensor_tensor_kernelERNS_18TensorIteratorBaseEENKUlvE_clEvENKUlvE9_clEvEUlN3c108BFloat16ES8_E_St5arrayIPcLm3EEEEviT0_T1_,"",@"SHT_CUDA_INFO"
	.sectionflags	@""
	.align	4


	//----- nvinfo : EIATTR_CUDA_API_VERSION
	.align		4
        /*0000*/ 	.byte	0x04, 0x37
        /*0002*/ 	.short	(.L_8857 - .L_8856)
.L_8856:
        /*0004*/ 	.word	0x00000082


	//----- nvinfo : EIATTR_KPARAM_INFO
	.align		4
.L_8857:
        /*0008*/ 	.byte	0x04, 0x17
        /*000a*/ 	.short	(.L_8859 - .L_8858)
.L_8858:
        /*000c*/ 	.word	0x00000000
        /*0010*/ 	.short	0x0002
        /*0012*/ 	.short	0x0010
        /*0014*/ 	.byte	0x00, 0xf0, 0x61, 0x00


	//----- nvinfo : EIATTR_KPARAM_INFO
	.align		4
.L_8859:
        /*0018*/ 	.byte	0x04, 0x17
        /*001a*/ 	.short	(.L_8861 - .L_8860)
.L_8860:
        /*001c*/ 	.word	0x00000000
        /*0020*/ 	.short	0x0001
        /*0022*/ 	.short	0x0008
        /*0024*/ 	.byte	0x00, 0xf0, 0x21, 0x00


	//----- nvinfo : EIATTR_KPARAM_INFO
	.align		4
.L_8861:
        /*0028*/ 	.byte	0x04, 0x17
        /*002a*/ 	.short	(.L_8863 - .L_8862)
.L_8862:
        /*002c*/ 	.word	0x00000000
        /*0030*/ 	.short	0x0000
        /*0032*/ 	.short	0x0000
        /*0034*/ 	.byte	0x00, 0xf0, 0x11, 0x00


	//----- nvinfo : EIATTR_SPARSE_MMA_MASK
	.align		4
.L_8863:
        /*0038*/ 	.byte	0x03, 0x50
        /*003a*/ 	.short	0x0000


	//----- nvinfo : EIATTR_MAXREG_COUNT
	.align		4
        /*003c*/ 	.byte	0x03, 0x1b
        /*003e*/ 	.short	0x00ff


	//----- nvinfo : EIATTR_MERCURY_ISA_VERSION
	.align		4
        /*0040*/ 	.byte	0x03, 0x5f
        /*0042*/ 	.short	0x0101


	//----- nvinfo : EIATTR_EXIT_INSTR_OFFSETS
	.align		4
        /*0044*/ 	.byte	0x04, 0x1c
        /*0046*/ 	.short	(.L_8865 - .L_8864)


	//   ....[0]....
.L_8864:
        /*0048*/ 	.word	0x00000520


	//   ....[1]....
        /*004c*/ 	.word	0x000011f0


	//   ....[2]....
        /*0050*/ 	.word	0x00001240


	//----- nvinfo : EIATTR_MAX_THREADS
	.align		4
.L_8865:
        /*0054*/ 	.byte	0x04, 0x05
        /*0056*/ 	.short	(.L_8867 - .L_8866)
.L_8866:
        /*0058*/ 	.word	0x00000080
        /*005c*/ 	.word	0x00000001
        /*0060*/ 	.word	0x00000001


	//----- nvinfo : EIATTR_CRS_STACK_SIZE
	.align		4
.L_8867:
        /*0064*/ 	.byte	0x04, 0x1e
        /*0066*/ 	.short	(.L_8869 - .L_8868)
.L_8868:
        /*0068*/ 	.word	0x00000000


	//----- nvinfo : EIATTR_CBANK_PARAM_SIZE
	.align		4
.L_8869:
        /*006c*/ 	.byte	0x03, 0x19
        /*006e*/ 	.short	0x0028


	//----- nvinfo : EIATTR_PARAM_CBANK
	.align		4
        /*0070*/ 	.byte	0x04, 0x0a
        /*0072*/ 	.short	(.L_8871 - .L_8870)
	.align		4
.L_8870:
        /*0074*/ 	.word	index@(.nv.constant0._ZN2at6native29vectorized_elementwise_kernelILi2EZZZNS0_50_GLOBAL__N__2680c7bb_12_PowKernel_cu_140f0503_289624pow_tensor_tensor_kernelERNS_18TensorIteratorBaseEENKUlvE_clEvENKUlvE9_clEvEUlN3c108BFloat16ES8_E_St5arrayIPcLm3EEEEviT0_T1_)
        /*0078*/ 	.short	0x0210
        /*007a*/ 	.short	0x0028


	//----- nvinfo : EIATTR_SW_WAR
	.align		4
.L_8871:
        /*007c*/ 	.byte	0x04, 0x36
        /*007e*/ 	.short	(.L_8873 - .L_8872)
.L_8872:
        /*0080*/ 	.word	0x00000008
.L_8873:


//--------------------- .nv.info._ZN2at6native29vectorized_elementwise_kernelILi4EZZZNS0_50_GLOBAL__N__2680c7bb_12_PowKernel_cu_140f0503_289624pow_tensor_tensor_kernelERNS_18TensorIteratorBaseEENKUlvE_clEvENKUlvE9_clEvEUlN3c108BFloat16ES8_E_St5arrayIPcLm3EEEEviT0_T1_ --------------------------
	.section	.nv.info._ZN2at6native29vectorized_elementwise_kernelILi4EZZZNS0_50_GLOBAL__N__2680c7bb_12_PowKernel_cu_140f0503_289624pow_tensor_tensor_kernelERNS_18TensorIteratorBaseEENKUlvE_clEvENKUlvE9_clEvEUlN3c108BFloat16ES8_E_St5arrayIPcLm3EEEEviT0_T1_,"",@"SHT_CUDA_INFO"
	.sectionflags	@""
	.align	4


	//----- nvinfo : EIATTR_CUDA_API_VERSION
	.align		4
        /*0000*/ 	.byte	0x04, 0x37
        /*0002*/ 	.short	(.L_8875 - .L_8874)
.L_8874:
        /*0004*/ 	.word	0x00000082


	//----- nvinfo : EIATTR_KPARAM_INFO
	.align		4
.L_8875:
        /*0008*/ 	.byte	0x04, 0x17
        /*000a*/ 	.short	(.L_8877 - .L_8876)
.L_8876:
        /*000c*/ 	.word	0x00000000
        /*0010*/ 	.short	0x0002
        /*0012*/ 	.short	0x0010
        /*0014*/ 	.byte	0x00, 0xf0, 0x61, 0x00


	//----- nvinfo : EIATTR_KPARAM_INFO
	.align		4
.L_8877:
        /*0018*/ 	.byte	0x04, 0x17
        /*001a*/ 	.short	(.L_8879 - .L_8878)
.L_8878:
        /*001c*/ 	.word	0x00000000
        /*0020*/ 	.short	0x0001
        /*0022*/ 	.short	0x0008
        /*0024*/ 	.byte	0x00, 0xf0, 0x21, 0x00


	//----- nvinfo : EIATTR_KPARAM_INFO
	.align		4
.L_8879:
        /*0028*/ 	.byte	0x04, 0x17
        /*002a*/ 	.short	(.L_8881 - .L_8880)
.L_8880:
        /*002c*/ 	.word	0x00000000
        /*0030*/ 	.short	0x0000
        /*0032*/ 	.short	0x0000
        /*0034*/ 	.byte	0x00, 0xf0, 0x11, 0x00


	//----- nvinfo : EIATTR_SPARSE_MMA_MASK
	.align		4
.L_8881:
        /*0038*/ 	.byte	0x03, 0x50
        /*003a*/ 	.short	0x0000


	//----- nvinfo : EIATTR_MAXREG_COUNT
	.align		4
        /*003c*/ 	.byte	0x03, 0x1b
        /*003e*/ 	.short	0x00ff


	//----- nvinfo : EIATTR_MERCURY_ISA_VERSION
	.align		4
        /*0040*/ 	.byte	0x03, 0x5f
        /*0042*/ 	.short	0x0101


	//----- nvinfo : EIATTR_EXIT_INSTR_OFFSETS
	.align		4
        /*0044*/ 	.byte	0x04, 0x1c
        /*0046*/ 	.short	(.L_8883 - .L_8882)


	//   ....[0]....
.L_8882:
        /*0048*/ 	.word	0x000004c0


	//   ....[1]....
        /*004c*/ 	.word	0x00001190


	//   ....[2]....
        /*0050*/ 	.word	0x000011e0


	//----- nvinfo : EIATTR_MAX_THREADS
	.align		4
.L_8883:
        /*0054*/ 	.byte	0x04, 0x05
        /*0056*/ 	.short	(.L_8885 - .L_8884)
.L_8884:
        /*0058*/ 	.word	0x00000080
        /*005c*/ 	.word	0x00000001
        /*0060*/ 	.word	0x00000001


	//----- nvinfo : EIATTR_CRS_STACK_SIZE
	.align		4
.L_8885:
        /*0064*/ 	.byte	0x04, 0x1e
        /*0066*/ 	.short	(.L_8887 - .L_8886)
.L_8886:
        /*0068*/ 	.word	0x00000000


	//----- nvinfo : EIATTR_CBANK_PARAM_SIZE
	.align		4
.L_8887:
        /*006c*/ 	.byte	0x03, 0x19
        /*006e*/ 	.short	0x0028


	//----- nvinfo : EIATTR_PARAM_CBANK
	.align		4
        /*0070*/ 	.byte	0x04, 0x0a
        /*0072*/ 	.short	(.L_8889 - .L_8888)
	.align		4
.L_8888:
        /*0074*/ 	.word	index@(.nv.constant0._ZN2at6native29vectorized_elementwise_kernelILi4EZZZNS0_50_GLOBAL__N__2680c7bb_12_PowKernel_cu_140f0503_289624pow_tensor_tensor_kernelERNS_18TensorIteratorBaseEENKUlvE_clEvENKUlvE9_clEvEUlN3c108BFloat16ES8_E_St5arrayIPcLm3EEEEviT0_T1_)
        /*0078*/ 	.short	0x0210
        /*007a*/ 	.short	0x0028


	//----- nvinfo : EIATTR_SW_WAR
	.align		4
.L_8889:
        /*007c*/ 	.byte	0x04, 0x36
        /*007e*/ 	.short	(.L_8891 - .L_8890)
.L_8890:
        /*0080*/ 	.word	0x00000008
.L_8891:


//--------------------- .nv.info._ZN2at6native29vectorized_elementwise_kernelILi8EZZZNS0_50_GLOBAL__N__2680c7bb_12_PowKernel_cu_140f0503_289624pow_tensor_tensor_kernelERNS_18TensorIteratorBaseEENKUlvE_clEvENKUlvE9_clEvEUlN3c108BFloat16ES8_E_St5arrayIPcLm3EEEEviT0_T1_ --------------------------
	.section	.nv.info._ZN2at6native29vectorized_elementwise_kernelILi8EZZZNS0_50_GLOBAL__N__2680c7bb_12_PowKernel_cu_140f0503_289624pow_tensor_tensor_kernelERNS_18TensorIteratorBaseEENKUlvE_clEvENKUlvE9_clEvEUlN3c108BFloat16ES8_E_St5arrayIPcLm3EEEEviT0_T1_,"",@"SHT_CUDA_INFO"
	.sectionflags	@""
	.align	4


	//----- nvinfo : EIATTR_CUDA_API_VERSION
	.align		4
        /*0000*/ 	.byte	0x04, 0x37
        /*0002*/ 	.short	(.L_8893 - .L_8892)
.L_8892:
        /*0004*/ 	.word	0x00000082


	//----- nvinfo : EIATTR_KPARAM_INFO
	.align		4
.L_8893:
        /*0008*/ 	.byte	0x04, 0x17
        /*000a*/ 	.short	(.L_8895 - .L_8894)
.L_8894:
        /*000c*/ 	.word	0x00000000
        /*0010*/ 	.short	0x0002
        /*0012*/ 	.short	0x0010
        /*0014*/ 	.byte	0x00, 0xf0, 0x61, 0x00


	//----- nvinfo : EIATTR_KPARAM_INFO
	.align		4
.L_8895:
        /*0018*/ 	.byte	0x04, 0x17
        /*001a*/ 	.short	(.L_8897 - .L_8896)
.L_8896:
        /*001c*/ 	.word	0x00000000
        /*0020*/ 	.short	0x0001
        /*0022*/ 	.short	0x0008
        /*0024*/ 	.byte	0x00, 0xf0, 0x21, 0x00


	//----- nvinfo : EIATTR_KPARAM_INFO
	.align		4
.L_8897:
        /*0028*/ 	.byte	0x04, 0x17
        /*002a*/ 	.short	(.L_8899 - .L_8898)
.L_8898:
        /*002c*/ 	.word	0x00000000
        /*0030*/ 	.short	0x0000
        /*0032*/ 	.short	0x0000
        /*0034*/ 	.byte	0x00, 0xf0, 0x11, 0x00


	//----- nvinfo : EIATTR_SPARSE_MMA_MASK
	.align		4
.L_8899:
        /*0038*/ 	.byte	0x03, 0x50
        /*003a*/ 	.short	0x0000


	//----- nvinfo : EIATTR_MAXREG_COUNT
	.align		4
        /*003c*/ 	.byte	0x03, 0x1b
        /*003e*/ 	.short	0x00ff


	//----- nvinfo : EIATTR_MERCURY_ISA_VERSION
	.align		4
        /*0040*/ 	.byte	0x03, 0x5f
        /*0042*/ 	.short	0x0101


	//----- nvinfo : EIATTR_EXIT_INSTR_OFFSETS
	.align		4
        /*0044*/ 	.byte	0x04, 0x1c
        /*0046*/ 	.short	(.L_8901 - .L_8900)


	//   ....[0]....
.L_8900:
        /*0048*/ 	.word	0x00000490


	//   ....[1]....
        /*004c*/ 	.word	0x00001160


	//   ....[2]....
        /*0050*/ 	.word	0x000011b0


	//----- nvinfo : EIATTR_MAX_THREADS
	.align		4
.L_8901:
        /*0054*/ 	.byte	0x04, 0x05
        /*0056*/ 	.short	(.L_8903 - .L_8902)
.L_8902:
        /*0058*/ 	.word	0x00000080
        /*005c*/ 	.word	0x00000001
        /*0060*/ 	.word	0x00000001


	//----- nvinfo : EIATTR_CRS_STACK_SIZE
	.align		4
.L_8903:
        /*0064*/ 	.byte	0x04, 0x1e
        /*0066*/ 	.short	(.L_8905 - .L_8904)
.L_8904:
        /*0068*/ 	.word	0x00000000


	//----- nvinfo : EIATTR_CBANK_PARAM_SIZE
	.align		4
.L_8905:
        /*006c*/ 	.byte	0x03, 0x19
        /*006e*/ 	.short	0x0028


	//----- nvinfo : EIATTR_PARAM_CBANK
	.align		4
        /*0070*/ 	.byte	0x04, 0x0a
        /*0072*/ 	.short	(.L_8907 - .L_8906)
	.align		4
.L_8906:
        /*0074*/ 	.word	index@(.nv.constant0._ZN2at6native29vectorized_elementwise_kernelILi8EZZZNS0_50_GLOBAL__N__2680c7bb_12_PowKernel_cu_140f0503_289624pow_tensor_tensor_kernelERNS_18TensorIteratorBaseEENKUlvE_clEvENKUlvE9_clEvEUlN3c108BFloat16ES8_E_St5arrayIPcLm3EEEEviT0_T1_)
        /*0078*/ 	.short	0x0210
        /*007a*/ 	.short	0x0028


	//----- nvinfo : EIATTR_SW_WAR
	.align		4
.L_8907:
        /*007c*/ 	.byte	0x04, 0x36
        /*007e*/ 	.short	(.L_8909 - .L_8908)
.L_8908:
        /*0080*/ 	.word	0x00000008
.L_8909:


//--------------------- .nv.info._ZN2at6native18elementwise_kernelILi128ELi4EZNS0_15gpu_kernel_implIZNS0_50_GLOBAL__N__2680c7bb_12_PowKernel_cu_140f0503_289622pow_scalar_tensor_implIN3c108BFloat16EEEvRNS_18TensorIteratorBaseET_EUlS6_E_EEvS8_RKS9_EUliE_EEviT1_ --------------------------
	.section	.nv.info._ZN2at6native18elementwise_kernelILi128ELi4EZNS0_15gpu_kernel_implIZNS0_50_GLOBAL__N__2680c7bb_12_PowKernel_cu_140f0503_289622pow_scalar_tensor_implIN3c108BFloat16EEEvRNS_18TensorIteratorBaseET_EUlS6_E_EEvS8_RKS9_EUliE_EEviT1_,"",@"SHT_CUDA_INFO"
	.sectionflags	@""
	.align	4


	//----- nvinfo : EIATTR_CUDA_API_VERSION
	.align		4
        /*0000*/ 	.byte	0x04, 0x37
        /*0002*/ 	.short	(.L_8911 - .L_8910)
.L_8910:
        /*0004*/ 	.word	0x00000082


	//----- nvinfo : EIATTR_KPARAM_INFO
	.align		4
.L_8911:
        /*0008*/ 	.byte	0x04, 0x17
        /*000a*/ 	.short	(.L_8913 - .L_8912)
.L_8912:
        /*000c*/ 	.word	0x00000000
        /*0010*/ 	.short	0x0001
        /*0012*/ 	.short	0x0008
        /*0014*/ 	.byte	0x00, 0xf0, 0xa1, 0x08


	//----- nvinfo : EIATTR_KPARAM_INFO
	.align		4
.L_8913:
        /*0018*/ 	.byte	0x04, 0x17
        /*001a*/ 	.short	(.L_8915 - .L_8914)
.L_8914:
        /*001c*/ 	.word	0x00000000
        /*0020*/ 	.short	0x0000
        /*0022*/ 	.short	0x0000
        /*0024*/ 	.byte	0x00, 0xf0, 0x11, 0x00


	//----- nvinfo : EIATTR_SPARSE_MMA_MASK
	.align		4
.L_8915:
        /*0028*/ 	.byte	0x03, 0x50
        /*002a*/ 	.short	0x0000


	//----- nvinfo : EIATTR_MAXREG_COUNT
	.align		4
        /*002c*/ 	.byte	0x03, 0x1b
        /*002e*/ 	.short	0x0080


	//----- nvinfo : EIATTR_EXTERNS
	.align		4
        /*0030*/ 	.byte	0x04, 0x0f
        /*0032*/ 	.short	(.L_8917 - .L_8916)


	//   ....[0]....
	.align		4
.L_8916:
        /*0034*/ 	.word	index@(__assertfail)


	//----- nvinfo : EIATTR_MERCURY_ISA_VERSION
	.align		4
.L_8917:
        /*0038*/ 	.byte	0x03, 0x5f
        /*003a*/ 	.short	0x0101


	//----- nvinfo : EIATTR_SYSCALL_OFFSETS
	.align		4
        /*003c*/ 	.byte	0x04, 0x46
        /*003e*/ 	.short	(.L_8919 - .L_8918)


	//   ....[0]....
.L_8918:
        /*0040*/ 	.word	0x000022e0


	//   ....[1]....
        /*0044*/ 	.word	0x000032b0


	//   ....[2]....
        /*0048*/ 	.word	0x000055e0


	//   ....[3]....
        /*004c*/ 	.word	0x000065b0


	//   ....[4]....
        /*0050*/ 	.word	0x000088d0


	//   ....[5]....
        /*0054*/ 	.word	0x000098a0


	//   ....[6]....
        /*0058*/ 	.word	0x0000bbb0


	//   ....[7]....
        /*005c*/ 	.word	0x0000cb80


	//----- nvinfo : EIATTR_EXIT_INSTR_OFFSETS
	.align		4
.L_8919:
        /*0060*/ 	.byte	0x04, 0x1c
        /*0062*/ 	.short	(.L_8921 - .L_8920)


	//   ....[0]....
.L_8920:
        /*0064*/ 	.word	0x00009970


	//   ....[1]....
        /*0068*/ 	.word	0x0000bdb0


	//   ....[2]....
        /*006c*/ 	.word	0x0000bdf0


	//   ....[3]....
        /*0070*/ 	.word	0x0000be90


	//   ....[4]....
        /*0074*/ 	.word	0x0000bed0


	//   ....[5]....
        /*0078*/ 	.word	0x0000bf10


	//   ....[6]....
        /*007c*/ 	.word	0x0000bfa0


	//   ....[7]....
        /*0080*/ 	.word	0x0000bfe0


	//   ....[8]....
        /*0084*/ 	.word	0x0000c080


	//   ....[9]....
        /*0088*/ 	.word	0x0000c0d0


	//   ....[10]....
        /*008c*/ 	.word	0x0000c120


	//   ....[11]....
        /*0090*/ 	.word	0x0000c1f0


	//   ....[12]....
        /*0094*/ 	.word	0x0000c250


	//   ....[13]....
        /*0098*/ 	.word	0x0000c3e0


	//   ....[14]....
        /*009c*/ 	.word	0x0000c540


	//   ....[15]....
        /*00a0*/ 	.word	0x0000c560


	//   ....[16]....
        /*00a4*/ 	.word	0x0000c620


	//   ....[17]....
        /*00a8*/ 	.word	0x0000c7a0


	//   ....[18]....
        /*00ac*/ 	.word	0x0000c920


	//   ....[19]....
        /*00b0*/ 	.word	0x0000ca80


	//   ....[20]....
        /*00b4*/ 	.word	0x0000cb90


	//   ....[21]....
        /*00b8*/ 	.word	0x0000cbd0


	//   ....[22]....
        /*00bc*/ 	.word	0x0000cc10


	//----- nvinfo : EIATTR_MAX_THREADS
	.align		4
.L_8921:
        /*00c0*/ 	.byte	0x04, 0x05
        /*00c2*/ 	.short	(.L_8923 - .L_8922)
.L_8922:
        /*00c4*/ 	.word	0x00000080
        /*00c8*/ 	.word	0x00000001
        /*00cc*/ 	.word	0x00000001


	//----- nvinfo : EIATTR_CRS_STACK_SIZE
	.align		4
.L_8923:
        /*00d0*/ 	.byte	0x04, 0x1e
        /*00d2*/ 	.short	(.L_8925 - .L_8924)
.L_8924:
        /*00d4*/ 	.word	0x00000000


	//----- nvinfo : EIATTR_CBANK_PARAM_SIZE
	.align		4
.L_8925:
        /*00d8*/ 	.byte	0x03, 0x19
        /*00da*/ 	.short	0x0230


	//----- nvinfo : EIATTR_PARAM_CBANK
	.align		4
        /*00dc*/ 	.byte	0x04, 0x0a
        /*00de*/ 	.short	(.L_8927 - .L_8926)
	.align		4
.L_8926:
        /*00e0*/ 	.word	index@(.nv.constant0._ZN2at6native18elementwise_kernelILi128ELi4EZNS0_15gpu_kernel_implIZNS0_50_GLOBAL__N__2680c7bb_12_PowKernel_cu_140f0503_289622pow_scalar_tensor_implIN3c108BFloat16EEEvRNS_18TensorIteratorBaseET_EUlS6_E_EEvS8_RKS9_EUliE_EEviT1_)
        /*00e4*/ 	.short	0x0210
        /*00e6*/ 	.short	0x0230


	//----- nvinfo : EIATTR_SW_WAR
	.align		4
.L_8927:
        /*00e8*/ 	.byte	0x04, 0x36
        /*00ea*/ 	.short	(.L_8929 - .L_8928)
.L_8928:
        /*00ec*/ 	.word	0x00000008
.L_8929:


//--------------------- .nv.info._ZN2at6native27unrolled_elementwise_kernelIZNS0_50_GLOBAL__N__2680c7bb_12_PowKernel_cu_140f0503_289622pow_scalar_tensor_implIN3c108BFloat16EEEvRNS_18TensorIteratorBaseET_EUlS5_E_St5arrayIPcLm2EELi4E23TrivialOffsetCalculatorILi1EjESE_NS0_6memory12LoadWithCastILi1EEENSF_13StoreWithCastILi1EEEEEviS8_T0_T2_T3_T4_T5_ --------------------------
	.section	.nv.info._ZN2at6native27unrolled_elementwise_kernelIZNS0_50_GLOBAL__N__2680c7bb_12_PowKernel_cu_140f0503_289622pow_scalar_tensor_implIN3c108BFloat16EEEvRNS_18TensorIteratorBaseET_EUlS5_E_St5arrayIPcLm2EELi4E23TrivialOffsetCalculatorILi1EjESE_NS0_6memory12LoadWithCastILi1EEENSF_13StoreWithCastILi1EEEEEviS8_T0_T2_T3_T4_T5_,"",@"SHT_CUDA_INFO"
	.sectionflags	@""
	.align	4


	//----- nvinfo : EIATTR_CUDA_API_VERSION
	.align		4
        /*0000*/ 	.byte	0x04, 0x37
        /*0002*/ 	.short	(.L_8931 - .L_8930)
.L_8930:
        /*0004*/ 	.word	0x00000082


	//----- nvinfo : EIATTR_KPARAM_INFO
	.align		4
.L_8931:
        /*0008*/ 	.byte	0x04, 0x17
        /*000a*/ 	.short	(.L_8933 - .L_8932)
.L_8932:
        /*000c*/ 	.word	0x00000000
        /*0010*/ 	.short	0x0006
        /*0012*/ 	.short	0x0034
        /*0014*/ 	.byte	0x00, 0xf0, 0x21, 0x00


	//----- nvinfo : EIATTR_KPARAM_INFO
	.align		4
.L_8933:
        /*0018*/ 	.byte	0x04, 0x17
        /*001a*/ 	.short	(.L_8935 - .L_8934)
.L_8934:
        /*001c*/ 	.word	0x00000000
        /*0020*/ 	.short	0x0005
        /*0022*/ 	.short	0x002c
        /*0024*/ 	.byte	0x00, 0xf0, 0x21, 0x00


	//----- nvinfo : EIATTR_KPARAM_INFO
	.align		4
.L_8935:
        /*0028*/ 	.byte	0x04, 0x17
        /*002a*/ 	.short	(.L_8937 - .L_8936)
.L_8936:
        /*002c*/ 	.word	0x00000000
        /*0030*/ 	.short	0x0004
        /*0032*/ 	.short	0x0029
        /*0034*/ 	.byte	0x00, 0xf0, 0x05, 0x00


	//----- nvinfo : EIATTR_KPARAM_INFO
	.align		4
.L_8937:
        /*0038*/ 	.byte	0x04, 0x17
        /*003a*/ 	.short	(.L_8939 - .L_8938)
.L_8938:
        /*003c*/ 	.word	0x00000000
        /*0040*/ 	.short	0x0003
        /*0042*/ 	.short	0x0028
        /*0044*/ 	.byte	0x00, 0xf0, 0x05, 0x00


	//----- nvinfo : EIATTR_KPARAM_INFO
	.align		4
.L_8939:
        /*0048*/ 	.byte	0x04, 0x17
        /*004a*/ 	.short	(.L_8941 - .L_8940)
.L_8940:
        /*004c*/ 	.word	0x00000000
        /*0050*/ 	.short	0x0002
        /*0052*/ 	.short	0x0018
        /*0054*/ 	.byte	0x00, 0xf0, 0x41, 0x00


	//----- nvinfo : EIATTR_KPARAM_INFO
	.align		4
.L_8941:
        /*0058*/ 	.byte	0x04, 0x17
        /*005a*/ 	.short	(.L_8943 - .L_8942)
.L_8942:
        /*005c*/ 	.word	0x00000000
        /*0060*/ 	.short	0x0001
        /*0062*/ 	.short	0x0008
        /*0064*/ 	.byte	0x00, 0xf0, 0x41, 0x00


	//----- nvinfo : EIATTR_KPARAM_INFO
	.align		4
.L_8943:
        /*0068*/ 	.byte	0x04, 0x17
        /*006a*/ 	.short	(.L_8945 - .L_8944)
.L_8944:
        /*006c*/ 	.word	0x00000000
        /*0070*/ 	.short	0x0000
        /*0072*/ 	.short	0x0000
        /*0074*/ 	.byte	0x00, 0xf0, 0x11, 0x00


	//----- nvinfo : EIATTR_SPARSE_MMA_MASK
	.align		4
.L_8945:
        /*0078*/ 	.byte	0x03, 0x50
        /*007a*/ 	.short	0x0000


	//----- nvinfo : EIATTR_MAXREG_COUNT
	.align		4
        /*007c*/ 	.byte	0x03, 0x1b
        /*007e*/ 	.short	0x00ff


	//----- nvinfo : EIATTR_EXTERNS
	.align		4
        /*0080*/ 	.byte	0x04, 0x0f
        /*0082*/ 	.short	(.L_8947 - .L_8946)


	//   ....[0]....
	.align		4
.L_8946:
        /*0084*/ 	.word	index@(__assertfail)


	//----- nvinfo : EIATTR_MERCURY_ISA_VERSION
	.align		4
.L_8947:
        /*0088*/ 	.byte	0x03, 0x5f
        /*008a*/ 	.short	0x0101


	//----- nvinfo : EIATTR_SYSCALL_OFFSETS
	.align		4
        /*008c*/ 	.byte	0x04, 0x46
        /*008e*/ 	.short	(.L_8949 - .L_8948)


	//   ....[0]....
.L_8948:
        /*0090*/ 	.word	0x000010e0


	//   ....[1]....
        /*0094*/ 	.word	0x00002220


	//   ....[2]....
        /*0098*/ 	.word	0x00003370


	//   ....[3]....
        /*009c*/ 	.word	0x00004490


	//   ....[4]....
        /*00a0*/ 	.word	0x000057e0


	//   ....[5]....
        /*00a4*/ 	.word	0x00006800


	//   ....[6]....
        /*00a8*/ 	.word	0x000077e0


	//   ....[7]....
        /*00ac*/ 	.word	0x000087c0


	//----- nvinfo : EIATTR_EXIT_INSTR_OFFSETS
	.align		4
.L_8949:
        /*00b0*/ 	.byte	0x04, 0x1c
        /*00b2*/ 	.short	(.L_8951 - .L_8950)


	//   ....[0]....
.L_8950:
        /*00b4*/ 	.word	0x000078a0


	//   ....[1]....
        /*00b8*/ 	.word	0x000079f0


	//   ....[2]....
        /*00bc*/ 	.word	0x00007a30


	//   ....[3]....
        /*00c0*/ 	.word	0x00007ad0


	//   ....[4]....
        /*00c4*/ 	.word	0x00007b10


	//   ....[5]....
        /*00c8*/ 	.word	0x00007b50


	//   ....[6]....
        /*00cc*/ 	.word	0x00007be0


	//   ....[7]....
        /*00d0*/ 	.word	0x00007c20


	//   ....[8]....
        /*00d4*/ 	.word	0x00007cc0


	//   ....[9]....
        /*00d8*/ 	.word	0x00007d10


	//   ....[10]....
        /*00dc*/ 	.word	0x00007d60


	//   ....[11]....
        /*00e0*/ 	.word	0x00007e30


	//   ....[12]....
        /*00e4*/ 	.word	0x00007e90


	//   ....[13]....
        /*00e8*/ 	.word	0x00008020


	//   ....[14]....
        /*00ec*/ 	.word	0x00008180


	//   ....[15]....
        /*00f0*/ 	.word	0x000081a0


	//   ....[16]....
        /*00f4*/ 	.word	0x00008260


	//   ....[17]....
        /*00f8*/ 	.word	0x000083e0


	//   ....[18]....
        /*00fc*/ 	.word	0x00008560


	//   ....[19]....
        /*0100*/ 	.word	0x000086c0


	//   ....[20]....
        /*0104*/ 	.word	0x000087d0


	//   ....[21]....
        /*0108*/ 	.word	0x00008810


	//   ....[22]....
        /*010c*/ 	.word	0x00008850


	//----- nvinfo : EIATTR_MAX_THREADS
	.align		4
.L_8951:
        /*0110*/ 	.byte	0x04, 0x05
        /*0112*/ 	.short	(.L_8953 - .L_8952)
.L_8952:
        /*0114*/ 	.word	0x00000080
        /*0118*/ 	.word	0x00000001
        /*011c*/ 	.word	0x00000001


	//----- nvinfo : EIATTR_CRS_STACK_SIZE
	.align		4
.L_8953:
        /*0120*/ 	.byte	0x04, 0x1e
        /*0122*/ 	.short	(.L_8955 - .L_8954)
.L_8954:
        /*0124*/ 	.word	0x00000000


	//----- nvinfo : EIATTR_CBANK_PARAM_SIZE
	.align		4
.L_8955:
        /*0128*/ 	.byte	0x03, 0x19
        /*012a*/ 	.short	0x003c


	//----- nvinfo : EIATTR_PARAM_CBANK
	.align		4
        /*012c*/ 	.byte	0x04, 0x0a
        /*012e*/ 	.short	(.L_8957 - .L_8956)
	.align		4
.L_8956:
        /*0130*/ 	.word	index@(.nv.constant0._ZN2at6native27unrolled_elementwise_kernelIZNS0_50_GLOBAL__N__2680c7bb_12_PowKernel_cu_140f0503_289622pow_scalar_tensor_implIN3c108BFloat16EEEvRNS_18TensorIteratorBaseET_EUlS5_E_St5arrayIPcLm2EELi4E23TrivialOffsetCalculatorILi1EjESE_NS0_6memory12LoadWithCastILi1EEENSF_13StoreWithCastILi1EEEEEviS8_T0_T2_T3_T4_T5_)
        /*0134*/ 	.short	0x0210
        /*0136*/ 	.short	0x003c


	//----- nvinfo : EIATTR_SW_WAR
	.align		4
.L_8957:
        /*0138*/ 	.byte	0x04, 0x36
        /*013a*/ 	.short	(.L_8959 - .L_8958)
.L_8958:
        /*013c*/ 	.word	0x00000008
.L_8959:


//--------------------- .nv.info._ZN2at6native18elementwise_kernelILi128ELi4EZNS0_22gpu_kernel_impl_nocastIZNS0_50_GLOBAL__N__2680c7bb_12_PowKernel_cu_140f0503_289622pow_scalar_tensor_implIN3c108BFloat16EEEvRNS_18TensorIteratorBaseET_EUlS6_E_EEvS8_RKS9_EUliE_EEviT1_ --------------------------
	.section	.nv.info._ZN2at6native18elementwise_kernelILi128ELi4EZNS0_22gpu_kernel_impl_nocastIZNS0_50_GLOBAL__N__2680c7bb_12_PowKernel_cu_140f0503_289622pow_scalar_tensor_implIN3c108BFloat16EEEvRNS_18TensorIteratorBaseET_EUlS6_E_EEvS8_RKS9_EUliE_EEviT1_,"",@"SHT_CUDA_INFO"
	.sectionflags	@""
	.align	4


	//----- nvinfo : EIATTR_CUDA_API_VERSION
	.align		4
        /*0000*/ 	.byte	0x04, 0x37
        /*0002*/ 	.short	(.L_8961 - .L_8960)
.L_8960:
        /*0004*/ 	.word	0x00000082


	//----- nvinfo : EIATTR_KPARAM_INFO
	.align		4
.L_8961:
        /*0008*/ 	.byte	0x04, 0x17
        /*000a*/ 	.short	(.L_8963 - .L_8962)
.L_8962:
        /*000c*/ 	.word	0x00000000
        /*0010*/ 	.short	0x0001
        /*0012*/ 	.short	0x0008
        /*0014*/ 	.byte	0x00, 0xf0, 0x81, 0x08


	//----- nvinfo : EIATTR_KPARAM_INFO
	.align		4
.L_8963:
        /*0018*/ 	.byte	0x04, 0x17
        /*001a*/ 	.short	(.L_8965 - .L_8964)
.L_8964:
        /*001c*/ 	.word	0x00000000
        /*0020*/ 	.short	0x0000
        /*0022*/ 	.short	0x0000
        /*0024*/ 	.byte	0x00, 0xf0, 0x11, 0x00


	//----- nvinfo : EIATTR_SPARSE_MMA_MASK
	.align		4
.L_8965:
        /*0028*/ 	.byte	0x03, 0x50
        /*002a*/ 	.short	0x0000


	//----- nvinfo : EIATTR_MAXREG_COUNT
	.align		4
        /*002c*/ 	.byte	0x03, 0x1b
        /*002e*/ 	.short	0x0080


	//----- nvinfo : EIATTR_MERCURY_ISA_VERSION
	.align		4
        /*0030*/ 	.byte	0x03, 0x5f
        /*0032*/ 	.short	0x0101


	//----- nvinfo : EIATTR_EXIT_INSTR_OFFSETS
	.align		4
        /*0034*/ 	.byte	0x04, 0x1c
        /*0036*/ 	.short	(.L_8967 - .L_8966)


	//   ....[0]....
.L_8966:
        /*0038*/ 	.word	0x00003c90


	//   ....[1]....
        /*003c*/ 	.word	0x00005060


	//----- nvinfo : EIATTR_MAX_THREADS
	.align		4
.L_8967:
        /*0040*/ 	.byte	0x04, 0x05
        /*0042*/ 	.short	(.L_8969 - .L_8968)
.L_8968:
        /*0044*/ 	.word	0x00000080
        /*0048*/ 	.word	0x00000001
        /*004c*/ 	.word	0x00000001


	//----- nvinfo : EIATTR_CRS_STACK_SIZE
	.align		4
.L_8969:
        /*0050*/ 	.byte	0x04, 0x1e
        /*0052*/ 	.short	(.L_8971 - .L_8970)
.L_8970:
        /*0054*/ 	.word	0x00000000


	//----- nvinfo : EIATTR_CBANK_PARAM_SIZE
	.align		4
.L_8971:
        /*0058*/ 	.byte	0x03, 0x19
        /*005a*/ 	.short	0x0228


	//----- nvinfo : EIATTR_PARAM_CBANK
	.align		4
        /*005c*/ 	.byte	0x04, 0x0a
        /*005e*/ 	.short	(.L_8973 - .L_8972)
	.align		4
.L_8972:
        /*0060*/ 	.word	index@(.nv.constant0._ZN2at6native18elementwise_kernelILi128ELi4EZNS0_22gpu_kernel_impl_nocastIZNS0_50_GLOBAL__N__2680c7bb_12_PowKernel_cu_140f0503_289622pow_scalar_tensor_implIN3c108BFloat16EEEvRNS_18TensorIteratorBaseET_EUlS6_E_EEvS8_RKS9_EUliE_EEviT1_)
        /*0064*/ 	.short	0x0210
        /*0066*/ 	.short	0x0228


	//----- nvinfo : EIATTR_SW_WAR
	.align		4
.L_8973:
        /*0068*/ 	.byte	0x04, 0x36
        /*006a*/ 	.short	(.L_8975 - .L_8974)
.L_8974:
        /*006c*/ 	.word	0x00000008
.L_8975:


//--------------------- .nv.info._ZN2at6native27unrolled_elementwise_kernelIZNS0_50_GLOBAL__N__2680c7bb_12_PowKernel_cu_140f0503_289622pow_scalar_tensor_implIN3c108BFloat16EEEvRNS_18TensorIteratorBaseET_EUlS5_E_St5arrayIPcLm2EELi4E23TrivialOffsetCalculatorILi1EjESE_NS0_6memory15LoadWithoutCastENSF_16StoreWithoutCastEEEviS8_T0_T2_T3_T4_T5_ --------------------------
	.section	.nv.info._ZN2at6native27unrolled_elementwise_kernelIZNS0_50_GLOBAL__N__2680c7bb_12_PowKernel_cu_140f0503_289622pow_scalar_tensor_implIN3c108BFloat16EEEvRNS_18TensorIteratorBaseET_EUlS5_E_St5arrayIPcLm2EELi4E23TrivialOffsetCalculatorILi1EjESE_NS0_6memory15LoadWithoutCastENSF_16StoreWithoutCastEEEviS8_T0_T2_T3_T4_T5_,"",@"SHT_CUDA_INFO"
	.sectionflags	@""
	.align	4


	//----- nvinfo : EIATTR_CUDA_API_VERSION
	.align		4
        /*0000*/ 	.byte	0x04, 0x37
        /*0002*/ 	.short	(.L_8977 - .L_8976)
.L_8976:
        /*0004*/ 	.word	0x00000082


	//----- nvinfo : EIATTR_KPARAM_INFO
	.align		4
.L_8977:
        /*0008*/ 	.byte	0x04, 0x17
        /*000a*/ 	.short	(.L_8979 - .L_8978)
.L_8978:
        /*000c*/ 	.word	0x00000000
        /*0010*/ 	.short	0x0006
        /*0012*/ 	.short	0x002b
        /*0014*/ 	.byte	0x00, 0xf0, 0x05, 0x00


	//----- nvinfo : EIATTR_KPARAM_INFO
	.align		4
.L_8979:
        /*0018*/ 	.byte	0x04, 0x17
        /*001a*/ 	.short	(.L_8981 - .L_8980)
.L_8980:
        /*001c*/ 	.word	0x00000000
        /*0020*/ 	.short	0x0005
        /*0022*/ 	.short	0x002a
        /*0024*/ 	.byte	0x00, 0xf0, 0x05, 0x00


	//----- nvinfo : EIATTR_KPARAM_INFO
	.align		4
.L_8981:
        /*0028*/ 	.byte	0x04, 0x17
        /*002a*/ 	.short	(.L_8983 - .L_8982)
.L_8982:
        /*002c*/ 	.word	0x00000000
        /*0030*/ 	.short	0x0004
        /*0032*/ 	.short	0x0029
        /*0034*/ 	.byte	0x00, 0xf0, 0x05, 0x00


	//----- nvinfo : EIATTR_KPARAM_INFO
	.align		4
.L_8983:
        /*0038*/ 	.byte	0x04, 0x17
        /*003a*/ 	.short	(.L_8985 - .L_8984)
.L_8984:
        /*003c*/ 	.word	0x00000000
        /*0040*/ 	.short	0x0003
        /*0042*/ 	.short	0x0028
        /*0044*/ 	.byte	0x00, 0xf0, 0x05, 0x00


	//----- nvinfo : EIATTR_KPARAM_INFO
	.align		4
.L_8985:
        /*0048*/ 	.byte	0x04, 0x17
        /*004a*/ 	.short	(.L_8987 - .L_8986)
.L_8986:
        /*004c*/ 	.word	0x00000000
        /*0050*/ 	.short	0x0002
        /*0052*/ 	.short	0x0018
        /*0054*/ 	.byte	0x00, 0xf0, 0x41, 0x00


	//----- nvinfo : EIATTR_KPARAM_INFO
	.align		4
.L_8987:
        /*0058*/ 	.byte	0x04, 0x17
        /*005a*/ 	.short	(.L_8989 - .L_8988)
.L_8988:
        /*005c*/ 	.word	0x00000000
        /*0060*/ 	.short	0x0001
        /*0062*/ 	.short	0x0008
        /*0064*/ 	.byte	0x00, 0xf0, 0x41, 0x00


	//----- nvinfo : EIATTR_KPARAM_INFO
	.align		4
.L_8989:
        /*0068*/ 	.byte	0x04, 0x17
        /*006a*/ 	.short	(.L_8991 - .L_8990)
.L_8990:
        /*006c*/ 	.word	0x00000000
        /*0070*/ 	.short	0x0000
        /*0072*/ 	.short	0x0000
        /*0074*/ 	.byte	0x00, 0xf0, 0x11, 0x00


	//----- nvinfo : EIATTR_SPARSE_MMA_MASK
	.align		4
.L_8991:
        /*0078*/ 	.byte	0x03, 0x50
        /*007a*/ 	.short	0x0000


	//----- nvinfo : EIATTR_MAXREG_COUNT
	.align		4
        /*007c*/ 	.byte	0x03, 0x1b
        /*007e*/ 	.short	0x00ff


	//----- nvinfo : EIATTR_MERCURY_ISA_VERSION
	.align		4
        /*0080*/ 	.byte	0x03, 0x5f
        /*0082*/ 	.short	0x0101


	//----- nvinfo : EIATTR_EXIT_INSTR_OFFSETS
	.align		4
        /*0084*/ 	.byte	0x04, 0x1c
        /*0086*/ 	.short	(.L_8993 - .L_8992)


	//   ....[0]....
.L_8992:
        /*0088*/ 	.word	0x00000540


	//   ....[1]....
        /*008c*/ 	.word	0x000005b0


	//----- nvinfo : EIATTR_MAX_THREADS
	.align		4
.L_8993:
        /*0090*/ 	.byte	0x04, 0x05
        /*0092*/ 	.short	(.L_8995 - .L_8994)
.L_8994:
        /*0094*/ 	.word	0x00000080
        /*0098*/ 	.word	0x00000001
        /*009c*/ 	.word	0x00000001


	//----- nvinfo : EIATTR_CRS_STACK_SIZE
	.align		4
.L_8995:
        /*00a0*/ 	.byte	0x04, 0x1e
        /*00a2*/ 	.short	(.L_8997 - .L_8996)
.L_8996:
        /*00a4*/ 	.word	0x00000000


	//----- nvinfo : EIATTR_CBANK_PARAM_SIZE
	.align		4
.L_8997:
        /*00a8*/ 	.byte	0x03, 0x19
        /*00aa*/ 	.short	0x002c


	//----- nvinfo : EIATTR_PARAM_CBANK
	.align		4
        /*00ac*/ 	.byte	0x04, 0x0a
        /*00ae*/ 	.short	(.L_8999 - .L_8998)
	.align		4
.L_8998:
        /*00b0*/ 	.word	index@(.nv.constant0._ZN2at6native27unrolled_elementwise_kernelIZNS0_50_GLOBAL__N__2680c7bb_12_PowKernel_cu_140f0503_289622pow_scalar_tensor_implIN3c108BFloat16EEEvRNS_18TensorIteratorBaseET_EUlS5_E_St5arrayIPcLm2EELi4E23TrivialOffsetCalculatorILi1EjESE_NS0_6memory15LoadWithoutCastENSF_16StoreWithoutCastEEEviS8_T0_T2_T3_T4_T5_)
        /*00b4*/ 	.short	0x0210
        /*00b6*/ 	.short	0x002c


	//----- nvinfo : EIATTR_SW_WAR
	.align		4
.L_8999:
        /*00b8*/ 	.byte	0x04, 0x36
        /*00ba*/ 	.short	(.L_9001 - .L_9000)
.L_9000:
        /*00bc*/ 	.word	0x00000008
.L_9001:


//--------------------- .nv.info._ZN2at6native29vectorized_elementwise_kernelILi2EZNS0_50_GLOBAL__N__2680c7bb_12_PowKernel_cu_140f0503_289622pow_scalar_tensor_implIN3c108BFloat16EEEvRNS_18TensorIteratorBaseET_EUlS5_E_St5arrayIPcLm2EEEEviT0_T1_ --------------------------
	.section	.nv.info._ZN2at6native29vectorized_elementwise_kernelILi2EZNS0_50_GLOBAL__N__2680c7bb_12_PowKernel_cu_140f0503_289622pow_scalar_tensor_implIN3c108BFloat16EEEvRNS_18TensorIteratorBaseET_EUlS5_E_St5arrayIPcLm2EEEEviT0_T1_,"",@"SHT_CUDA_INFO"
	.sectionflags	@""
	.align	4


	//----- nvinfo : EIATTR_CUDA_API_VERSION
	.align		4
        /*0000*/ 	.byte	0x04, 0x37
        /*0002*/ 	.short	(.L_9003 - .L_9002)
.L_9002:
        /*0004*/ 	.word	0x00000082


	//----- nvinfo : EIATTR_KPARAM_INFO
	.align		4
.L_9003:
        /*0008*/ 	.byte	0x04, 0x17
        /*000a*/ 	.short	(.L_9005 - .L_9004)
.L_9004:
        /*000c*/ 	.word	0x00000000
        /*0010*/ 	.short	0x0002
        /*0012*/ 	.short	0x0018
        /*0014*/ 	.byte	0x00, 0xf0, 0x41, 0x00


	//----- nvinfo : EIATTR_KPARAM_INFO
	.align		4
.L_9005:
        /*0018*/ 	.byte	0x04, 0x17
        /*001a*/ 	.short	(.L_9007 - .L_9006)
.L_9006:
        /*001c*/ 	.word	0x00000000
        /*0020*/ 	.short	0x0001
        /*0022*/ 	.short	0x0008
        /*0024*/ 	.byte	0x00, 0xf0, 0x41, 0x00


	//----- nvinfo : EIATTR_KPARAM_INFO
	.align		4
.L_9007:
        /*0028*/ 	.byte	0x04, 0x17
        /*002a*/ 	.short	(.L_9009 - .L_9008)
.L_9008:
        /*002c*/ 	.word	0x00000000
        /*0030*/ 	.short	0x0000
        /*0032*/ 	.short	0x0000
        /*0034*/ 	.byte	0x00, 0xf0, 0x11, 0x00


	//----- nvinfo : EIATTR_SPARSE_MMA_MASK
	.align		4
.L_9009:
        /*0038*/ 	.byte	0x03, 0x50
        /*003a*/ 	.short	0x0000


	//----- nvinfo : EIATTR_MAXREG_COUNT
	.align		4
        /*003c*/ 	.byte	0x03, 0x1b
        /*003e*/ 	.short	0x00ff


	//----- nvinfo : EIATTR_MERCURY_ISA_VERSION
	.align		4
        /*0040*/ 	.byte	0x03, 0x5f
        /*0042*/ 	.short	0x0101


	//----- nvinfo : EIATTR_EXIT_INSTR_OFFSETS
	.align		4
        /*0044*/ 	.byte	0x04, 0x1c
        /*0046*/ 	.short	(.L_9011 - .L_9010)


	//   ....[0]....
.L_9010:
        /*0048*/ 	.word	0x000003a0


	//   ....[1]....
        /*004c*/ 	.word	0x00000e70


	//   ....[2]....
        /*0050*/ 	.word	0x00000ec0


	//----- nvinfo : EIATTR_MAX_THREADS
	.align		4
.L_9011:
        /*0054*/ 	.byte	0x04, 0x05
        /*0056*/ 	.short	(.L_9013 - .L_9012)
.L_9012:
        /*0058*/ 	.word	0x00000080
        /*005c*/ 	.word	0x00000001
        /*0060*/ 	.word	0x00000001


	//----- nvinfo : EIATTR_CRS_STACK_SIZE
	.align		4
.L_9013:
        /*0064*/ 	.byte	0x04, 0x1e
        /*0066*/ 	.short	(.L_9015 - .L_9014)
.L_9014:
        /*0068*/ 	.word	0x00000000


	//----- nvinfo : EIATTR_CBANK_PARAM_SIZE
	.align		4
.L_9015:
        /*006c*/ 	.byte	0x03, 0x19
        /*006e*/ 	.short	0x0028


	//----- nvinfo : EIATTR_PARAM_CBANK
	.align		4
        /*0070*/ 	.byte	0x04, 0x0a
        /*0072*/ 	.short	(.L_9017 - .L_9016)
	.align		4
.L_9016:
        /*0074*/ 	.word	index@(.nv.constant0._ZN2at6native29vectorized_elementwise_kernelILi2EZNS0_50_GLOBAL__N__2680c7bb_12_PowKernel_cu_140f0503_289622pow_scalar_tensor_implIN3c108BFloat16EEEvRNS_18TensorIteratorBaseET_EUlS5_E_St5arrayIPcLm2EEEEviT0_T1_)
        /*0078*/ 	.short	0x0210
        /*007a*/ 	.short	0x0028


	//----- nvinfo : EIATTR_SW_WAR
	.align		4
.L_9017:
        /*007c*/ 	.byte	0x04, 0x36
        /*007e*/ 	.short	(.L_9019 - .L_9018)
.L_9018:
        /*0080*/ 	.word	0x00000008
.L_9019:


//--------------------- .nv.info._ZN2at6native29vectorized_elementwise_kernelILi4EZNS0_50_GLOBAL__N__2680c7bb_12_PowKernel_cu_140f0503_289622pow_scalar_tensor_implIN3c108BFloat16EEEvRNS_18TensorIteratorBaseET_EUlS5_E_St5arrayIPcLm2EEEEviT0_T1_ --------------------------
	.section	.nv.info._ZN2at6native29vectorized_elementwise_kernelILi4EZNS0_50_GLOBAL__N__2680c7bb_12_PowKernel_cu_140f0503_289622pow_scalar_tensor_implIN3c108BFloat16EEEvRNS_18TensorIteratorBaseET_EUlS5_E_St5arrayIPcLm2EEEEviT0_T1_,"",@"SHT_CUDA_INFO"
	.sectionflags	@""
	.align	4


	//----- nvinfo : EIATTR_CUDA_API_VERSION
	.align		4
        /*0000*/ 	.byte	0x04, 0x37
        /*0002*/ 	.short	(.L_9021 - .L_9020)
.L_9020:
        /*0004*/ 	.word	0x00000082


	//----- nvinfo : EIATTR_KPARAM_INFO
	.align		4
.L_9021:
        /*0008*/ 	.byte	0x04, 0x17
        /*000a*/ 	.short	(.L_9023 - .L_9022)
.L_9022:
        /*000c*/ 	.word	0x00000000
        /*0010*/ 	.short	0x0002
        /*0012*/ 	.short	0x0018
        /*0014*/ 	.byte	0x00, 0xf0, 0x41, 0x00


	//----- nvinfo : EIATTR_KPARAM_INFO
	.align		4
.L_9023:
        /*0018*/ 	.byte	0x04, 0x17
        /*001a*/ 	.short	(.L_9025 - .L_9024)
.L_9024:
        /*001c*/ 	.word	0x00000000
        /*0020*/ 	.short	0x0001
        /*0022*/ 	.short	0x0008
        /*0024*/ 	.byte	0x00, 0xf0, 0x41, 0x00


	//----- nvinfo : EIATTR_KPARAM_INFO
	.align		4
.L_9025:
        /*0028*/ 	.byte	0x04, 0x17
        /*002a*/ 	.short	(.L_9027 - .L_9026)
.L_9026:
        /*002c*/ 	.word	0x00000000
        /*0030*/ 	.short	0x0000
        /*0032*/ 	.short	0x0000
        /*0034*/ 	.byte	0x00, 0xf0, 0x11, 0x00


	//----- nvinfo : EIATTR_SPARSE_MMA_MASK
	.align		4
.L_9027:
        /*0038*/ 	.byte	0x03, 0x50
        /*003a*/ 	.short	0x0000


	//----- nvinfo : EIATTR_MAXREG_COUNT
	.align		4
        /*003c*/ 	.byte	0x03, 0x1b
        /*003e*/ 	.short	0x00ff


	//----- nvinfo : EIATTR_MERCURY_ISA_VERSION
	.align		4
        /*0040*/ 	.byte	0x03, 0x5f
        /*0042*/ 	.short	0x0101


	//----- nvinfo : EIATTR_EXIT_INSTR_OFFSETS
	.align		4
        /*0044*/ 	.byte	0x04, 0x1c
        /*0046*/ 	.short	(.L_9029 - .L_9028)


	//   ....[0]....
.L_9028:
        /*0048*/ 	.word	0x00000360


	//   ....[1]....
        /*004c*/ 	.word	0x00000e30


	//   ....[2]....
        /*0050*/ 	.word	0x00000e80


	//----- nvinfo : EIATTR_MAX_THREADS
	.align		4
.L_9029:
        /*0054*/ 	.byte	0x04, 0x05
        /*0056*/ 	.short	(.L_9031 - .L_9030)
.L_9030:
        /*0058*/ 	.word	0x00000080
        /*005c*/ 	.word	0x00000001
        /*0060*/ 	.word	0x00000001


	//----- nvinfo : EIATTR_CRS_STACK_SIZE
	.align		4
.L_9031:
        /*0064*/ 	.byte	0x04, 0x1e
        /*0066*/ 	.short	(.L_9033 - .L_9032)
.L_9032:
        /*0068*/ 	.word	0x00000000


	//----- nvinfo : EIATTR_CBANK_PARAM_SIZE
	.align		4
.L_9033:
        /*006c*/ 	.byte	0x03, 0x19
        /*006e*/ 	.short	0x0028


	//----- nvinfo : EIATTR_PARAM_CBANK
	.align		4
        /*0070*/ 	.byte	0x04, 0x0a
        /*0072*/ 	.short	(.L_9035 - .L_9034)
	.align		4
.L_9034:
        /*0074*/ 	.word	index@(.nv.constant0._ZN2at6native29vectorized_elementwise_kernelILi4EZNS0_50_GLOBAL__N__2680c7bb_12_PowKernel_cu_140f0503_289622pow_scalar_tensor_implIN3c108BFloat16EEEvRNS_18TensorIteratorBaseET_EUlS5_E_St5arrayIPcLm2EEEEviT0_T1_)
        /*0078*/ 	.short	0x0210
        /*007a*/ 	.short	0x0028


	//----- nvinfo : EIATTR_SW_WAR
	.align		4
.L_9035:
        /*007c*/ 	.byte	0x04, 0x36
        /*007e*/ 	.short	(.L_9037 - .L_9036)
.L_9036:
        /*0080*/ 	.word	0x00000008
.L_9037:


//--------------------- .nv.info._ZN2at6native29vectorized_elementwise_kernelILi8EZNS0_50_GLOBAL__N__2680c7bb_12_PowKernel_cu_140f0503_289622pow_scalar_tensor_implIN3c108BFloat16EEEvRNS_18TensorIteratorBaseET_EUlS5_E_St5arrayIPcLm2EEEEviT0_T1_ --------------------------
	.section	.nv.info._ZN2at6native29vectorized_elementwise_kernelILi8EZNS0_50_GLOBAL__N__2680c7bb_12_PowKernel_cu_140f0503_289622pow_scalar_tensor_implIN3c108BFloat16EEEvRNS_18TensorIteratorBaseET_EUlS5_E_St5arrayIPcLm2EEEEviT0_T1_,"",@"SHT_CUDA_INFO"
	.sectionflags	@""
	.align	4


	//----- nvinfo : EIATTR_CUDA_API_VERSION
	.align		4
        /*0000*/ 	.byte	0x04, 0x37
        /*0002*/ 	.short	(.L_9039 - .L_9038)
.L_9038:
        /*0004*/ 	.word	0x00000082


	//----- nvinfo : EIATTR_KPARAM_INFO
	.align		4
.L_9039:
        /*0008*/ 	.byte	0x04, 0x17
        /*000a*/ 	.short	(.L_9041 - .L_9040)
.L_9040:
        /*000c*/ 	.word	0x00000000
        /*0010*/ 	.short	0x0002
        /*0012*/ 	.short	0x0018
        /*0014*/ 	.byte	0x00, 0xf0, 0x41, 0x00


	//----- nvinfo : EIATTR_KPARAM_INFO
	.align		4
.L_9041:
        /*0018*/ 	.byte	0x04, 0x17
        /*001a*/ 	.short	(.L_9043 - .L_9042)
.L_9042:
        /*001c*/ 	.word	0x00000000
        /*0020*/ 	.short	0x0001
        /*0022*/ 	.short	0x0008
        /*0024*/ 	.byte	0x00, 0xf0, 0x41, 0x00


	//----- nvinfo : EIATTR_KPARAM_INFO
	.align		4
.L_9043:
        /*0028*/ 	.byte	0x04, 0x17
        /*002a*/ 	.short	(.L_9045 - .L_9044)
.L_9044:
        /*002c*/ 	.word	0x00000000
        /*0030*/ 	.short	0x0000
        /*0032*/ 	.short	0x0000
        /*0034*/ 	.byte	0x00, 0xf0, 0x11, 0x00


	//----- nvinfo : EIATTR_SPARSE_MMA_MASK
	.align		4
.L_9045:
        /*0038*/ 	.byte	0x03, 0x50
        /*003a*/ 	.short	0x0000


	//----- nvinfo : EIATTR_MAXREG_COUNT
	.align		4
        /*003c*/ 	.byte	0x03, 0x1b
        /*003e*/ 	.short	0x00ff


	//----- nvinfo : EIATTR_MERCURY_ISA_VERSION
	.align		4
        /*0040*/ 	.byte	0x03, 0x5f
        /*0042*/ 	.short	0x0101


	//----- nvinfo : EIATTR_EXIT_INSTR_OFFSETS
	.align		4
        /*0044*/ 	.byte	0x04, 0x1c
        /*0046*/ 	.short	(.L_9047 - .L_9046)


	//   ....[0]....
.L_9046:
        /*0048*/ 	.word	0x00000340


	//   ....[1]....
        /*004c*/ 	.word	0x00000e10


	//   ....[2]....
        /*0050*/ 	.word	0x00000e60


	//----- nvinfo : EIATTR_MAX_THREADS
	.align		4
.L_9047:
        /*0054*/ 	.byte	0x04, 0x05
        /*0056*/ 	.short	(.L_9049 - .L_9048)
.L_9048:
        /*0058*/ 	.word	0x00000080
        /*005c*/ 	.word	0x00000001
        /*0060*/ 	.word	0x00000001


	//----- nvinfo : EIATTR_CRS_STACK_SIZE
	.align		4
.L_9049:
        /*0064*/ 	.byte	0x04, 0x1e
        /*0066*/ 	.short	(.L_9051 - .L_9050)
.L_9050:
        /*0068*/ 	.word	0x00000000


	//----- nvinfo : EIATTR_CBANK_PARAM_SIZE
	.align		4
.L_9051:
        /*006c*/ 	.byte	0x03, 0x19
        /*006e*/ 	.short	0x0028


	//----- nvinfo : EIATTR_PARAM_CBANK
	.align		4
        /*0070*/ 	.byte	0x04, 0x0a
        /*0072*/ 	.short	(.L_9053 - .L_9052)
	.align		4
.L_9052:
        /*0074*/ 	.word	index@(.nv.constant0._ZN2at6native29vectorized_elementwise_kernelILi8EZNS0_50_GLOBAL__N__2680c7bb_12_PowKernel_cu_140f0503_289622pow_scalar_tensor_implIN3c108BFloat16EEEvRNS_18TensorIteratorBaseET_EUlS5_E_St5arrayIPcLm2EEEEviT0_T1_)
        /*0078*/ 	.short	0x0210
        /*007a*/ 	.short	0x0028


	//----- nvinfo : EIATTR_SW_WAR
	.align		4
.L_9053:
        /*007c*/ 	.byte	0x04, 0x36
        /*007e*/ 	.short	(.L_9055 - .L_9054)
.L_9054:
        /*0080*/ 	.word	0x00000008
.L_9055:


//--------------------- .nv.info._ZN2at6native18elementwise_kernelILi128ELi4EZNS0_15gpu_kernel_implIZZZNS0_50_GLOBAL__N__2680c7bb_12_PowKernel_cu_140f0503_289624pow_tensor_tensor_kernelERNS_18TensorIteratorBaseEENKUlvE_clEvENKUlvE8_clEvEUlN3c104HalfES9_E_EEvS5_RKT_EUliE_EEviT1_ --------------------------
	.section	.nv.info._ZN2at6native18elementwise_kernelILi128ELi4EZNS0_15gpu_kernel_implIZZZNS0_50_GLOBAL__N__2680c7bb_12_PowKernel_cu_140f0503_289624pow_tensor_tensor_kernelERNS_18TensorIteratorBaseEENKUlvE_clEvENKUlvE8_clEvEUlN3c104HalfES9_E_EEvS5_RKT_EUliE_EEviT1_,"",@"SHT_CUDA_INFO"
	.sectionflags	@""
	.align	4


	//----- nvinfo : EIATTR_CUDA_API_VERSION
	.align		4
        /*0000*/ 	.byte	0x04, 0x37
        /*0002*/ 	.short	(.L_9057 - .L_9056)
.L_9056:
        /*0004*/ 	.word	0x00000082


	//----- nvinfo : EIATTR_KPARAM_INFO
	.align		4
.L_9057:
        /*0008*/ 	.byte	0x04, 0x17
        /*000a*/ 	.short	(.L_9059 - .L_9058)
.L_9058:
        /*000c*/ 	.word	0x00000000
        /*0010*/ 	.short	0x0001
        /*0012*/ 	.short	0x0008
        /*0014*/ 	.byte	0x00, 0xf0, 0x41, 0x0a


	//----- nvinfo : EIATTR_KPARAM_INFO
	.align		4
.L_9059:
        /*0018*/ 	.byte	0x04, 0x17
        /*001a*/ 	.short	(.L_9061 - .L_9060)
.L_9060:
        /*001c*/ 	.word	0x00000000
        /*0020*/ 	.short	0x0000
        /*0022*/ 	.short	0x0000
        /*0024*/ 	.byte	0x00, 0xf0, 0x11, 0x00


	//----- nvinfo : EIATTR_SPARSE_MMA_MASK
	.align		4
.L_9061:
        /*0028*/ 	.byte	0x03, 0x50
        /*002a*/ 	.short	0x0000


	//----- nvinfo : EIATTR_MAXREG_COUNT
	.align		4
        /*002c*/ 	.byte	0x03, 0x1b
        /*002e*/ 	.short	0x0080


	//----- nvinfo : EIATTR_EXTERNS
	.align		4
        /*0030*/ 	.byte	0x04, 0x0f
        /*0032*/ 	.short	(.L_9063 - .L_9062)


	//   ....[0]....
	.align		4
.L_9062:
        /*0034*/ 	.word	index@(__assertfail)


	//----- nvinfo : EIATTR_MERCURY_ISA_VERSION
	.align		4
.L_9063:
        /*0038*/ 	.byte	0x03, 0x5f
        /*003a*/ 	.short	0x0101


	//----- nvinfo : EIATTR_SYSCALL_OFFSETS
	.align		4
        /*003c*/ 	.byte	0x04, 0x46
        /*003e*/ 	.short	(.L_9065 - .L_9064)


	//   ....[0]....
.L_9064:
        /*0040*/ 	.word	0x000026c0


	//   ....[1]....
        /*0044*/ 	.word	0x00003670


	//   ....[2]....
        /*0048*/ 	.word	0x00004630


	//   ....[3]....
        /*004c*/ 	.word	0x00006d40


	//   ....[4]....
        /*0050*/ 	.word	0x00007cf0


	//   ....[5]....
        /*0054*/ 	.word	0x00008cb0


	//   ....[6]....
        /*0058*/ 	.word	0x0000b3b0


	//   ....[7]....
        /*005c*/ 	.word	0x0000c360


	//   ....[8]....
        /*0060*/ 	.word	0x0000d320


	//   ....[9]....
        /*0064*/ 	.word	0x0000fa10


	//   ....[10]....
        /*0068*/ 	.word	0x000109c0


	//   ....[11]....
        /*006c*/ 	.word	0x00011980


	//----- nvinfo : EIATTR_EXIT_INSTR_OFFSETS
	.align		4
.L_9065:
        /*0070*/ 	.byte	0x04, 0x1c
        /*0072*/ 	.short	(.L_9067 - .L_9066)


	//   ....[0]....
.L_9066:
        /*0074*/ 	.word	0x0000d3f0


	//   ....[1]....
        /*0078*/ 	.word	0x00010bb0


	//   ....[2]....
        /*007c*/ 	.word	0x00010bf0


	//   ....[3]....
        /*0080*/ 	.word	0x00010c90


	//   ....[4]....
        /*0084*/ 	.word	0x00010cd0


	//   ....[5]....
        /*0088*/ 	.word	0x00010d10


	//   ....[6]....
        /*008c*/ 	.word	0x00010da0


	//   ....[7]....
        /*0090*/ 	.word	0x00010dc0


	//   ....[8]....
        /*0094*/ 	.word	0x00010e60


	//   ....[9]....
        /*0098*/ 	.word	0x00010eb0


	//   ....[10]....
        /*009c*/ 	.word	0x00010f00


	//   ....[11]....
        /*00a0*/ 	.word	0x00010fd0


	//   ....[12]....
        /*00a4*/ 	.word	0x00011030


	//   ....[13]....
        /*00a8*/ 	.word	0x000111c0


	//   ....[14]....
        /*00ac*/ 	.word	0x00011320


	//   ....[15]....
        /*00b0*/ 	.word	0x00011360


	//   ....[16]....
        /*00b4*/ 	.word	0x00011420


	//   ....[17]....
        /*00b8*/ 	.word	0x000115a0


	//   ....[18]....
        /*00bc*/ 	.word	0x00011720


	//   ....[19]....
        /*00c0*/ 	.word	0x00011880


	//   ....[20]....
        /*00c4*/ 	.word	0x00011990


	//   ....[21]....
        /*00c8*/ 	.word	0x000119d0


	//   ....[22]....
        /*00cc*/ 	.word	0x00011a10


	//----- nvinfo : EIATTR_MAX_THREADS
	.align		4
.L_9067:
        /*00d0*/ 	.byte	0x04, 0x05
        /*00d2*/ 	.short	(.L_9069 - .L_9068)
.L_9068:
        /*00d4*/ 	.word	0x00000080
        /*00d8*/ 	.word	0x00000001
        /*00dc*/ 	.word	0x00000001


	//----- nvinfo : EIATTR_CRS_STACK_SIZE
	.align		4
.L_9069:
        /*00e0*/ 	.byte	0x04, 0x1e
        /*00e2*/ 	.short	(.L_9071 - .L_9070)
.L_9070:
        /*00e4*/ 	.word	0x00000000


	//----- nvinfo : EIATTR_CBANK_PARAM_SIZE
	.align		4
.L_9071:
        /*00e8*/ 	.byte	0x03, 0x19
        /*00ea*/ 	.short	0x0298


	//----- nvinfo : EIATTR_PARAM_CBANK
	.align		4
        /*00ec*/ 	.byte	0x04, 0x0a
        /*00ee*/ 	.short	(.L_9073 - .L_9072)
	.align		4
.L_9072:
        /*00f0*/ 	.word	index@(.nv.constant0._ZN2at6native18elementwise_kernelILi128ELi4EZNS0_15gpu_kernel_implIZZZNS0_50_GLOBAL__N__2680c7bb_12_PowKernel_cu_140f0503_289624pow_tensor_tensor_kernelERNS_18TensorIteratorBaseEENKUlvE_clEvENKUlvE8_clEvEUlN3c104HalfES9_E_EEvS5_RKT_EUliE_EEviT1_)
        /*00f4*/ 	.short	0x0210
        /*00f6*/ 	.short	0x0298


	//----- nvinfo : EIATTR_SW_WAR
	.align		4
.L_9073:
        /*00f8*/ 	.byte	0x04, 0x36
        /*00fa*/ 	.short	(.L_9075 - .L_9074)
.L_9074:
        /*00fc*/ 	.word	0x00000008
.L_9075:


//--------------------- .nv.info._ZN2at6native27unrolled_elementwise_kernelIZZZNS0_50_GLOBAL__N__2680c7bb_12_PowKernel_cu_140f0503_289624pow_tensor_tensor_kernelERNS_18TensorIteratorBaseEENKUlvE_clEvENKUlvE8_clEvEUlN3c104HalfES8_E_St5arrayIPcLm3EELi4E23TrivialOffsetCalculatorILi2EjESD_ILi1EjENS0_6memory12LoadWithCastILi2EEENSG_13StoreWithCastILi1EEEEEviT_T0_T2_T3_T4_T5_ --------------------------
	.section	.nv.info._ZN2at6native27unrolled_elementwise_kernelIZZZNS0_50_GLOBAL__N__2680c7bb_12_PowKernel_cu_140f0503_289624pow_tensor_tensor_kernelERNS_18TensorIteratorBaseEENKUlvE_clEvENKUlvE8_clEvEUlN3c104HalfES8_E_St5arrayIPcLm3EELi4E23TrivialOffsetCalculatorILi2EjESD_ILi1EjENS0_6memory12LoadWithCastILi2EEENSG_13StoreWithCastILi1EEEEEviT_T0_T2_T3_T4_T5_,"",@"SHT_CUDA_INFO"
	.sectionflags	@""
	.align	4


	//----- nvinfo : EIATTR_CUDA_API_VERSION
	.align		4
        /*0000*/ 	.byte	0x04, 0x37
        /*0002*/ 	.short	(.L_9077 - .L_9076)
.L_9076:
        /*0004*/ 	.word	0x00000082


	//----- nvinfo : EIATTR_KPARAM_INFO
	.align		4
.L_9077:
        /*0008*/ 	.byte	0x04, 0x17
        /*000a*/ 	.short	(.L_9079 - .L_9078)
.L_9078:
        /*000c*/ 	.word	0x00000000
        /*0010*/ 	.short	0x0006
        /*0012*/ 	.short	0x0038
        /*0014*/ 	.byte	0x00, 0xf0, 0x21, 0x00


	//----- nvinfo : EIATTR_KPARAM_INFO
	.align		4
.L_9079:
        /*0018*/ 	.byte	0x04, 0x17
        /*001a*/ 	.short	(.L_9081 - .L_9080)
.L_9080:
        /*001c*/ 	.word	0x00000000
        /*0020*/ 	.short	0x0005
        /*0022*/ 	.short	0x002c
        /*0024*/ 	.byte	0x00, 0xf0, 0x31, 0x00


	//----- nvinfo : EIATTR_KPARAM_INFO
	.align		4
.L_9081:
        /*0028*/ 	.byte	0x04, 0x17
        /*002a*/ 	.short	(.L_9083 - .L_9082)
.L_9082:
        /*002c*/ 	.word	0x00000000
        /*0030*/ 	.short	0x0004
        /*0032*/ 	.short	0x0029
        /*0034*/ 	.byte	0x00, 0xf0, 0x05, 0x00


	//----- nvinfo : EIATTR_KPARAM_INFO
	.align		4
.L_9083:
        /*0038*/ 	.byte	0x04, 0x17
        /*003a*/ 	.short	(.L_9085 - .L_9084)
.L_9084:
        /*003c*/ 	.word	0x00000000
        /*0040*/ 	.short	0x0003
        /*0042*/ 	.short	0x0028
        /*0044*/ 	.byte	0x00, 0xf0, 0x05, 0x00


	//----- nvinfo : EIATTR_KPARAM_INFO
	.align		4
.L_9085:
        /*0048*/ 	.byte	0x04, 0x17
        /*004a*/ 	.short	(.L_9087 - .L_9086)
.L_9086:
        /*004c*/ 	.word	0x00000000
        /*0050*/ 	.short	0x0002
        /*0052*/ 	.short	0x0010
        /*0054*/ 	.byte	0x00, 0xf0, 0x61, 0x00


	//----- nvinfo : EIATTR_KPARAM_INFO
	.align		4
.L_9087:
        /*0058*/ 	.byte	0x04, 0x17
        /*005a*/ 	.short	(.L_9089 - .L_9088)
.L_9088:
        /*005c*/ 	.word	0x00000000
        /*0060*/ 	.short	0x0001
        /*0062*/ 	.short	0x0008
        /*0064*/ 	.byte	0x00, 0xf0, 0x21, 0x00


	//----- nvinfo : EIATTR_KPARAM_INFO
	.align		4
.L_9089:
        /*0068*/ 	.byte	0x04, 0x17
        /*006a*/ 	.short	(.L_9091 - .L_9090)
.L_9090:
        /*006c*/ 	.word	0x00000000
        /*0070*/ 	.short	0x0000
        /*0072*/ 	.short	0x0000
        /*0074*/ 	.byte	0x00, 0xf0, 0x11, 0x00


	//----- nvinfo : EIATTR_SPARSE_MMA_MASK
	.align		4
.L_9091:
        /*0078*/ 	.byte	0x03, 0x50
        /*007a*/ 	.short	0x0000


	//----- nvinfo : EIATTR_MAXREG_COUNT
	.align		4
        /*007c*/ 	.byte	0x03, 0x1b
        /*007e*/ 	.short	0x00ff


	//----- nvinfo : EIATTR_EXTERNS
	.align		4
        /*0080*/ 	.byte	0x04, 0x0f
        /*0082*/ 	.short	(.L_9093 - .L_9092)


	//   ....[0]....
	.align		4
.L_9092:
        /*0084*/ 	.word	index@(__assertfail)


	//----- nvinfo : EIATTR_MERCURY_ISA_VERSION
	.align		4
.L_9093:
        /*0088*/ 	.byte	0x03, 0x5f
        /*008a*/ 	.short	0x0101


	//----- nvinfo : EIATTR_SYSCALL_OFFSETS
	.align		4
        /*008c*/ 	.byte	0x04, 0x46
        /*008e*/ 	.short	(.L_9095 - .L_9094)


	//   ....[0]....
.L_9094:
        /*0090*/ 	.word	0x000010c0


	//   ....[1]....
        /*0094*/ 	.word	0x00002150


	//   ....[2]....
        /*0098*/ 	.word	0x00003260


	//   ....[3]....
        /*009c*/ 	.word	0x000042f0


	//   ....[4]....
        /*00a0*/ 	.word	0x00005400


	//   ....[5]....
        /*00a4*/ 	.word	0x000064a0


	//   ....[6]....
        /*00a8*/ 	.word	0x000075a0


	//   ....[7]....
        /*00ac*/ 	.word	0x00008560


	//   ....[8]....
        /*00b0*/ 	.word	0x00009880


	//   ....[9]....
        /*00b4*/ 	.word	0x0000a8a0


	//   ....[10]....
        /*00b8*/ 	.word	0x0000b880


	//   ....[11]....
        /*00bc*/ 	.word	0x0000c860


	//----- nvinfo : EIATTR_EXIT_INSTR_OFFSETS
	.align		4
.L_9095:
        /*00c0*/ 	.byte	0x04, 0x1c
        /*00c2*/ 	.short	(.L_9097 - .L_9096)


	//   ....[0]....
.L_9096:
        /*00c4*/ 	.word	0x0000b940


	//   ....[1]....
        /*00c8*/ 	.word	0x0000ba90


	//   ....[2]....
        /*00cc*/ 	.word	0x0000bad0


	//   ....[3]....
        /*00d0*/ 	.word	0x0000bb70


	//   ....[4]....
        /*00d4*/ 	.word	0x0000bbb0


	//   ....[5]....
        /*00d8*/ 	.word	0x0000bbf0


	//   ....[6]....
        /*00dc*/ 	.word	0x0000bc80


	//   ....[7]....
        /*00e0*/ 	.word	0x0000bca0


	//   ....[8]....
        /*00e4*/ 	.word	0x0000bd40


	//   ....[9]....
        /*00e8*/ 	.word	0x0000bd90


	//   ....[10]....
        /*00ec*/ 	.word	0x0000bde0


	//   ....[11]....
        /*00f0*/ 	.word	0x0000beb0


	//   ....[12]....
        /*00f4*/ 	.word	0x0000bf10


	//   ....[13]....
        /*00f8*/ 	.word	0x0000c0a0


	//   ....[14]....
        /*00fc*/ 	.word	0x0000c200


	//   ....[15]....
        /*0100*/ 	.word	0x0000c240


	//   ....[16]....
        /*0104*/ 	.word	0x0000c300


	//   ....[17]....
        /*0108*/ 	.word	0x0000c480


	//   ....[18]....
        /*010c*/ 	.word	0x0000c600


	//   ....[19]....
        /*0110*/ 	.word	0x0000c760


	//   ....[20]....
        /*0114*/ 	.word	0x0000c870


	//   ....[21]....
        /*0118*/ 	.word	0x0000c8b0


	//   ....[22]....
        /*011c*/ 	.word	0x0000c8f0


	//----- nvinfo : EIATTR_MAX_THREADS
	.align		4
.L_9097:
        /*0120*/ 	.byte	0x04, 0x05
        /*0122*/ 	.short	(.L_9099 - .L_9098)
.L_9098:
        /*0124*/ 	.word	0x00000080
        /*0128*/ 	.word	0x00000001
        /*012c*/ 	.word	0x00000001


	//----- nvinfo : EIATTR_CRS_STACK_SIZE
	.align		4
.L_9099:
        /*0130*/ 	.byte	0x04, 0x1e
        /*0132*/ 	.short	(.L_9101 - .L_9100)
.L_9100:
        /*0134*/ 	.word	0x00000000


	//----- nvinfo : EIATTR_CBANK_PARAM_SIZE
	.align		4
.L_9101:
        /*0138*/ 	.byte	0x03, 0x19
        /*013a*/ 	.short	0x0040


	//----- nvinfo : EIATTR_PARAM_CBANK
	.align		4
        /*013c*/ 	.byte	0x04, 0x0a
        /*013e*/ 	.short	(.L_9103 - .L_9102)
	.align		4
.L_9102:
        /*0140*/ 	.word	index@(.nv.constant0._ZN2at6native27unrolled_elementwise_kernelIZZZNS0_50_GLOBAL__N__2680c7bb_12_PowKernel_cu_140f0503_289624pow_tensor_tensor_kernelERNS_18TensorIteratorBaseEENKUlvE_clEvENKUlvE8_clEvEUlN3c104HalfES8_E_St5arrayIPcLm3EELi4E23TrivialOffsetCalculatorILi2EjESD_ILi1EjENS0_6memory12LoadWithCastILi2EEENSG_13StoreWithCastILi1EEEEEviT_T0_T2_T3_T4_T5_)
        /*0144*/ 	.short	0x0210
        /*0146*/ 	.short	0x0040


	//----- nvinfo : EIATTR_SW_WAR
	.align		4
.L_9103:
        /*0148*/ 	.byte	0x04, 0x36
        /*014a*/ 	.short	(.L_9105 - .L_9104)
.L_9104:
        /*014c*/ 	.word	0x00000008
.L_9105:


//--------------------- .nv.info._ZN2at6native18elementwise_kernelILi128ELi4EZNS0_22gpu_kernel_impl_nocastIZZZNS0_50_GLOBAL__N__2680c7bb_12_PowKernel_cu_140f0503_289624pow_tensor_tensor_kernelERNS_18TensorIteratorBaseEENKUlvE_clEvENKUlvE8_clEvEUlN3c104HalfES9_E_EEvS5_RKT_EUliE_EEviT1_ --------------------------
	.section	.nv.info._ZN2at6native18elementwise_kernelILi128ELi4EZNS0_22gpu_kernel_impl_nocastIZZZNS0_50_GLOBAL__N__2680c7bb_12_PowKernel_cu_140f0503_289624pow_tensor_tensor_kernelERNS_18TensorIteratorBaseEENKUlvE_clEvENKUlvE8_clEvEUlN3c104HalfES9_E_EEvS5_RKT_EUliE_EEviT1_,"",@"SHT_CUDA_INFO"
	.sectionflags	@""
	.align	4


	//----- nvinfo : EIATTR_CUDA_API_VERSION
	.align		4
        /*0000*/ 	.byte	0x04, 0x37
        /*0002*/ 	.short	(.L_9107 - .L_9106)
.L_9106:
        /*0004*/ 	.word	0x00000082


	//----- nvinfo : EIATTR_KPARAM_INFO
	.align		4
.L_9107:
        /*0008*/ 	.byte	0x04, 0x17
        /*000a*/ 	.short	(.L_9109 - .L_9108)
.L_9108:
        /*000c*/ 	.word	0x00000000
        /*0010*/ 	.short	0x0001
        /*0012*/ 	.short	0x0008
        /*0014*/ 	.byte	0x00, 0xf0, 0x21, 0x0a


	//----- nvinfo : EIATTR_KPARAM_INFO
	.align		4
.L_9109:
        /*0018*/ 	.byte	0x04, 0x17
        /*001a*/ 	.short	(.L_9111 - .L_9110)
.L_9110:
        /*001c*/ 	.word	0x00000000
        /*0020*/ 	.short	0x0000
        /*0022*/ 	.short	0x0000
        /*0024*/ 	.byte	0x00, 0xf0, 0x11, 0x00


	//----- nvinfo : EIATTR_SPARSE_MMA_MASK
	.align		4
.L_9111:
        /*0028*/ 	.byte	0x03, 0x50
        /*002a*/ 	.short	0x0000


	//----- nvinfo : EIATTR_MAXREG_COUNT
	.align		4
        /*002c*/ 	.byte	0x03, 0x1b
        /*002e*/ 	.short	0x0080


	//----- nvinfo : EIATTR_MERCURY_ISA_VERSION
	.align		4
        /*0030*/ 	.byte	0x03, 0x5f
        /*0032*/ 	.short	0x0101


	//----- nvinfo : EIATTR_EXIT_INSTR_OFFSETS
	.align		4
        /*0034*/ 	.byte	0x04, 0x1c
        /*0036*/ 	.short	(.L_9113 - .L_9112)


	//   ....[0]....
.L_9112:
        /*0038*/ 	.word	0x000046e0


	//   ....[1]....
        /*003c*/ 	.word	0x00005e20


	//----- nvinfo : EIATTR_MAX_THREADS
	.align		4
.L_9113:
        /*0040*/ 	.byte	0x04, 0x05
        /*0042*/ 	.short	(.L_9115 - .L_9114)
.L_9114:
        /*0044*/ 	.word	0x00000080
        /*0048*/ 	.word	0x00000001
        /*004c*/ 	.word	0x00000001


	//----- nvinfo : EIATTR_CRS_STACK_SIZE
	.align		4
.L_9115:
        /*0050*/ 	.byte	0x04, 0x1e
        /*0052*/ 	.short	(.L_9117 - .L_9116)
.L_9116:
        /*0054*/ 	.word	0x00000000


	//----- nvinfo : EIATTR_CBANK_PARAM_SIZE
	.align		4
.L_9117:
        /*0058*/ 	.byte	0x03, 0x19
        /*005a*/ 	.short	0x0290


	//----- nvinfo : EIATTR_PARAM_CBANK
	.align		4
        /*005c*/ 	.byte	0x04, 0x0a
        /*005e*/ 	.short	(.L_9119 - .L_9118)
	.align		4
.L_9118:
        /*0060*/ 	.word	index@(.nv.constant0._ZN2at6native18elementwise_kernelILi128ELi4EZNS0_22gpu_kernel_impl_nocastIZZZNS0_50_GLOBAL__N__2680c7bb_12_PowKernel_cu_140f0503_289624pow_tensor_tensor_kernelERNS_18TensorIteratorBaseEENKUlvE_clEvENKUlvE8_clEvEUlN3c104HalfES9_E_EEvS5_RKT_EUliE_EEviT1_)
        /*0064*/ 	.short	0x0210
        /*0066*/ 	.short	0x0290


	//----- nvinfo : EIATTR_SW_WAR
	.align		4
.L_9119:
        /*0068*/ 	.byte	0x04, 0x36
        /*006a*/ 	.short	(.L_9121 - .L_9120)
.L_9120:
        /*006c*/ 	.word	0x00000008
.L_9121:


//--------------------- .nv.info._ZN2at6native27unrolled_elementwise_kernelIZZZNS0_50_GLOBAL__N__2680c7bb_12_PowKernel_cu_140f0503_289624pow_tensor_tensor_kernelERNS_18TensorIteratorBaseEENKUlvE_clEvENKUlvE8_clEvEUlN3c104HalfES8_E_St5arrayIPcLm3EELi4E23TrivialOffsetCalculatorILi2EjESD_ILi1EjENS0_6memory15LoadWithoutCastENSG_16StoreWithoutCastEEEviT_T0_T2_T3_T4_T5_ --------------------------
	.section	.nv.info._ZN2at6native27unrolled_elementwise_kernelIZZZNS0_50_GLOBAL__N__2680c7bb_12_PowKernel_cu_140f0503_289624pow_tensor_tensor_kernelERNS_18TensorIteratorBaseEENKUlvE_clEvENKUlvE8_clEvEUlN3c104HalfES8_E_St5arrayIPcLm3EELi4E23TrivialOffsetCalculatorILi2EjESD_ILi1EjENS0_6memory15LoadWithoutCastENSG_16StoreWithoutCastEEEviT_T0_T2_T3_T4_T5_,"",@"SHT_CUDA_INFO"
	.sectionflags	@""
	.align	4


	//----- nvinfo : EIATTR_CUDA_API_VERSION
	.align		4
        /*0000*/ 	.byte	0x04, 0x37
        /*0002*/ 	.short	(.L_9123 - .L_9122)
.L_9122:
        /*0004*/ 	.word	0x00000082


	//----- nvinfo : EIATTR_KPARAM_INFO
	.align		4
.L_9123:
        /*0008*/ 	.byte	0x04, 0x17
        /*000a*/ 	.short	(.L_9125 - .L_9124)
.L_9124:
        /*000c*/ 	.word	0x00000000
        /*0010*/ 	.short	0x0006
        /*0012*/ 	.short	0x002b
        /*0014*/ 	.byte	0x00, 0xf0, 0x05, 0x00


	//----- nvinfo : EIATTR_KPARAM_INFO
	.align		4
.L_9125:
        /*0018*/ 	.byte	0x04, 0x17
        /*001a*/ 	.short	(.L_9127 - .L_9126)
.L_9126:
        /*001c*/ 	.word	0x00000000
        /*0020*/ 	.short	0x0005
        /*0022*/ 	.short	0x002a
        /*0024*/ 	.byte	0x00, 0xf0, 0x05, 0x00


	//----- nvinfo : EIATTR_KPARAM_INFO
	.align		4
.L_9127:
        /*0028*/ 	.byte	0x04, 0x17
        /*002a*/ 	.short	(.L_9129 - .L_9128)
.L_9128:
        /*002c*/ 	.word	0x00000000
        /*0030*/ 	.short	0x0004
        /*0032*/ 	.short	0x0029
        /*0034*/ 	.byte	0x00, 0xf0, 0x05, 0x00


	//----- nvinfo : EIATTR_KPARAM_INFO
	.align		4
.L_9129:
        /*0038*/ 	.byte	0x04, 0x17
        /*003a*/ 	.short	(.L_9131 - .L_9130)
.L_9130:
        /*003c*/ 	.word	0x00000000
        /*0040*/ 	.short	0x0003
        /*0042*/ 	.short	0x0028
        /*0044*/ 	.byte	0x00, 0xf0, 0x05, 0x00


	//----- nvinfo : EIATTR_KPARAM_INFO
	.align		4
.L_9131:
        /*0048*/ 	.byte	0x04, 0x17
        /*004a*/ 	.short	(.L_9133 - .L_9132)
.L_9132:
        /*004c*/ 	.word	0x00000000
        /*0050*/ 	.short	0x0002
        /*0052*/ 	.short	0x0010
        /*0054*/ 	.byte	0x00, 0xf0, 0x61, 0x00


	//----- nvinfo : EIATTR_KPARAM_INFO
	.align		4
.L_9133:
        /*0058*/ 	.byte	0x04, 0x17
        /*005a*/ 	.short	(.L_9135 - .L_9134)
.L_9134:
        /*005c*/ 	.word	0x00000000
        /*0060*/ 	.short	0x0001
        /*0062*/ 	.short	0x0008
        /*0064*/ 	.byte	0x00, 0xf0, 0x21, 0x00


	//----- nvinfo : EIATTR_KPARAM_INFO
	.align		4
.L_9135:
        /*0068*/ 	.byte	0x04, 0x17
        /*006a*/ 	.short	(.L_9137 - .L_9136)
.L_9136:
        /*006c*/ 	.word	0x00000000
        /*0070*/ 	.short	0x0000
        /*0072*/ 	.short	0x0000
        /*0074*/ 	.byte	0x00, 0xf0, 0x11, 0x00


	//----- nvinfo : EIATTR_SPARSE_MMA_MASK
	.align		4
.L_9137:
        /*0078*/ 	.byte	0x03, 0x50
        /*007a*/ 	.short	0x0000


	//----- nvinfo : EIATTR_MAXREG_COUNT
	.align		4
        /*007c*/ 	.byte	0x03, 0x1b
        /*007e*/ 	.short	0x00ff


	//----- nvinfo : EIATTR_MERCURY_ISA_VERSION
	.align		4
        /*0080*/ 	.byte	0x03, 0x5f
        /*0082*/ 	.short	0x0101


	//----- nvinfo : EIATTR_EXIT_INSTR_OFFSETS
	.align		4
        /*0084*/ 	.byte	0x04, 0x1c
        /*0086*/ 	.short	(.L_9139 - .L_9138)


	//   ....[0]....
.L_9138:
        /*0088*/ 	.word	0x00000620


	//   ....[1]....
        /*008c*/ 	.word	0x000006a0


	//----- nvinfo : EIATTR_MAX_THREADS
	.align		4
.L_9139:
        /*0090*/ 	.byte	0x04, 0x05
        /*0092*/ 	.short	(.L_9141 - .L_9140)
.L_9140:
        /*0094*/ 	.word	0x00000080
        /*0098*/ 	.word	0x00000001
        /*009c*/ 	.word	0x00000001


	//----- nvinfo : EIATTR_CRS_STACK_SIZE
	.align		4
.L_9141:
        /*00a0*/ 	.byte	0x04, 0x1e
        /*00a2*/ 	.short	(.L_9143 - .L_9142)
.L_9142:
        /*00a4*/ 	.word	0x00000000


	//----- nvinfo : EIATTR_CBANK_PARAM_SIZE
	.align		4
.L_9143:
        /*00a8*/ 	.byte	0x03, 0x19
        /*00aa*/ 	.short	0x002c


	//----- nvinfo : EIATTR_PARAM_CBANK
	.align		4
        /*00ac*/ 	.byte	0x04, 0x0a
        /*00ae*/ 	.short	(.L_9145 - .L_9144)
	.align		4
.L_9144:
        /*00b0*/ 	.word	index@(.nv.constant0._ZN2at6native27unrolled_elementwise_kernelIZZZNS0_50_GLOBAL__N__2680c7bb_12_PowKernel_cu_140f0503_289624pow_tensor_tensor_kernelERNS_18TensorIteratorBaseEENKUlvE_clEvENKUlvE8_clEvEUlN3c104HalfES8_E_St5arrayIPcLm3EELi4E23TrivialOffsetCalculatorILi2EjESD_ILi1EjENS0_6memory15LoadWithoutCastENSG_16StoreWithoutCastEEEviT_T0_T2_T3_T4_T5_)
        /*00b4*/ 	.short	0x0210
        /*00b6*/ 	.short	0x002c


	//----- nvinfo : EIATTR_SW_WAR
	.align		4
.L_9145:
        /*00b8*/ 	.byte	0x04, 0x36
        /*00ba*/ 	.short	(.L_9147 - .L_9146)
.L_9146:
        /*00bc*/ 	.word	0x00000008
.L_9147:


//--------------------- .nv.info._ZN2at6native29vectorized_elementwise_kernelILi2EZZZNS0_50_GLOBAL__N__2680c7bb_12_PowKernel_cu_140f0503_289624pow_tensor_tensor_kernelERNS_18TensorIteratorBaseEENKUlvE_clEvENKUlvE8_clEvEUlN3c104HalfES8_E_St5arrayIPcLm3EEEEviT0_T1_ --------------------------
	.section	.nv.info._ZN2at6native29vectorized_elementwise_kernelILi2EZZZNS0_50_GLOBAL__N__2680c7bb_12_PowKernel_cu_140f0503_289624pow_tensor_tensor_kernelERNS_18TensorIteratorBaseEENKUlvE_clEvENKUlvE8_clEvEUlN3c104HalfES8_E_St5arrayIPcLm3EEEEviT0_T1_,"",@"SHT_CUDA_INFO"
	.sectionflags	@""
	.align	4


	//----- nvinfo : EIATTR_CUDA_API_VERSION
	.align		4
        /*0000*/ 	.byte	0x04, 0x37
        /*0002*/ 	.short	(.L_9149 - .L_9148)
.L_9148:
        /*0004*/ 	.word	0x00000082


	//----- nvinfo : EIATTR_KPARAM_INFO
	.align		4
.L_9149:
        /*0008*/ 	.byte	0x04, 0x17
        /*000a*/ 	.short	(.L_9151 - .L_9150)
.L_9150:
        /*000c*/ 	.word	0x00000000
        /*0010*/ 	.short	0x0002
        /*0012*/ 	.short	0x0010
        /*0014*/ 	.byte	0x00, 0xf0, 0x61, 0x00


	//----- nvinfo : EIATTR_KPARAM_INFO
	.align		4
.L_9151:
        /*0018*/ 	.byte	0x04, 0x17
        /*001a*/ 	.short	(.L_9153 - .L_9152)
.L_9152:
        /*001c*/ 	.word	0x00000000
        /*0020*/ 	.short	0x0001
        /*0022*/ 	.short	0x0008
        /*0024*/ 	.byte	0x00, 0xf0, 0x21, 0x00


	//----- nvinfo : EIATTR_KPARAM_INFO
	.align		4
.L_9153:
        /*0028*/ 	.byte	0x04, 0x17
        /*002a*/ 	.short	(.L_9155 - .L_9154)
.L_9154:
        /*002c*/ 	.word	0x00000000
        /*0030*/ 	.short	0x0000
        /*0032*/ 	.short	0x0000
        /*0034*/ 	.byte	0x00, 0xf0, 0x11, 0x00


	//----- nvinfo : EIATTR_SPARSE_MMA_MASK
	.align		4
.L_9155:
        /*0038*/ 	.byte	0x03, 0x50
        /*003a*/ 	.short	0x0000


	//----- nvinfo : EIATTR_MAXREG_COUNT
	.align		4
        /*003c*/ 	.byte	0x03, 0x1b
        /*003e*/ 	.short	0x00ff


	//----- nvinfo : EIATTR_MERCURY_ISA_VERSION
	.align		4
        /*0040*/ 	.byte	0x03, 0x5f
        /*0042*/ 	.short	0x0101


	//----- nvinfo : EIATTR_EXIT_INSTR_OFFSETS
	.align		4
        /*0044*/ 	.byte	0x04, 0x1c
        /*0046*/ 	.short	(.L_9157 - .L_9156)


	//   ....[0]....
.L_9156:
        /*0048*/ 	.word	0x000004a0


	//   ....[1]....
        /*004c*/ 	.word	0x00001170


	//   ....[2]....
        /*0050*/ 	.word	0x000011c0


	//----- nvinfo : EIATTR_MAX_THREADS
	.align		4
.L_9157:
        /*0054*/ 	.byte	0x04, 0x05
        /*0056*/ 	.short	(.L_9159 - .L_9158)
.L_9158:
        /*0058*/ 	.word	0x00000080
        /*005c*/ 	.word	0x00000001
        /*0060*/ 	.word	0x00000001


	//----- nvinfo : EIATTR_CRS_STACK_SIZE
	.align		4
.L_9159:
        /*0064*/ 	.byte	0x04, 0x1e
        /*0066*/ 	.short	(.L_9161 - .L_9160)
.L_9160:
        /*0068*/ 	.word	0x00000000


	//----- nvinfo : EIATTR_CBANK_PARAM_SIZE
	.align		4
.L_9161:
        /*006c*/ 	.byte	0x03, 0x19
        /*006e*/ 	.short	0x0028


	//----- nvinfo : EIATTR_PARAM_CBANK
	.align		4
        /*0070*/ 	.byte	0x04, 0x0a
        /*0072*/ 	.short	(.L_9163 - .L_9162)
	.align		4
.L_9162:
        /*0074*/ 	.word	index@(.nv.constant0._ZN2at6native29vectorized_elementwise_kernelILi2EZZZNS0_50_GLOBAL__N__2680c7bb_12_PowKernel_cu_140f0503_289624pow_tensor_tensor_kernelERNS_18TensorIteratorBaseEENKUlvE_clEvENKUlvE8_clEvEUlN3c104HalfES8_E_St5arrayIPcLm3EEEEviT0_T1_)
        /*0078*/ 	.short	0x0210
        /*007a*/ 	.short	0x0028


	//----- nvinfo : EIATTR_SW_WAR
	.align		4
.L_9163:
        /*007c*/ 	.byte	0x04, 0x36
        /*007e*/ 	.short	(.L_9165 - .L_9164)
.L_9164:
        /*0080*/ 	.word	0x00000008
.L_9165:


//--------------------- .nv.info._ZN2at6native29vectorized_elementwise_kernelILi4EZZZNS0_50_GLOBAL__N__2680c7bb_12_PowKernel_cu_140f0503_289624pow_tensor_tensor_kernelERNS_18TensorIteratorBaseEENKUlvE_clEvENKUlvE8_clEvEUlN3c104HalfES8_E_St5arrayIPcLm3EEEEviT0_T1_ --------------------------
	.section	.nv.info._ZN2at6native29vectorized_elementwise_kernelILi4EZZZNS0_50_GLOBAL__N__2680c7bb_12_PowKernel_cu_140f0503_289624pow_tensor_tensor_kernelERNS_18TensorIteratorBaseEENKUlvE_clEvENKUlvE8_clEvEUlN3c104HalfES8_E_St5arrayIPcLm3EEEEviT0_T1_,"",@"SHT_CUDA_INFO"
	.sectionflags	@""
	.align	4


	//----- nvinfo : EIATTR_CUDA_API_VERSION
	.align		4
        /*0000*/ 	.byte	0x04, 0x37
        /*0002*/ 	.short	(.L_9167 - .L_9166)
.L_9166:
        /*0004*/ 	.word	0x00000082


	//----- nvinfo : EIATTR_KPARAM_INFO
	.align		4
.L_9167:
        /*0008*/ 	.byte	0x04, 0x17
        /*000a*/ 	.short	(.L_9169 - .L_9168)
.L_9168:
        /*000c*/ 	.word	0x00000000
        /*0010*/ 	.short	0x0002
        /*0012*/ 	.short	0x0010
        /*0014*/ 	.byte	0x00, 0xf0, 0x61, 0x00


	//----- nvinfo : EIATTR_KPARAM_INFO
	.align		4
.L_9169:
        /*0018*/ 	.byte	0x04, 0x17
        /*001a*/ 	.short	(.L_9171 - .L_9170)
.L_9170:
        /*001c*/ 	.word	0x00000000
        /*0020*/ 	.short	0x0001
        /*0022*/ 	.short	0x0008
        /*0024*/ 	.byte	0x00, 0xf0, 0x21, 0x00


	//----- nvinfo : EIATTR_KPARAM_INFO
	.align		4
.L_9171:
        /*0028*/ 	.byte	0x04, 0x17
        /*002a*/ 	.short	(.L_9173 - .L_9172)
.L_9172:
        /*002c*/ 	.word	0x00000000
        /*0030*/ 	.short	0x0000
        /*0032*/ 	.short	0x0000
        /*0034*/ 	.byte	0x00, 0xf0, 0x11, 0x00


	//----- nvinfo : EIATTR_SPARSE_MMA_MASK
	.align		4
.L_9173:
        /*0038*/ 	.byte	0x03, 0x50
        /*003a*/ 	.short	0x0000


	//----- nvinfo : EIATTR_MAXREG_COUNT
	.align		4
        /*003c*/ 	.byte	0x03, 0x1b
        /*003e*/ 	.short	0x00ff


	//----- nvinfo : EIATTR_MERCURY_ISA_VERSION
	.align		4
        /*0040*/ 	.byte	0x03, 0x5f
        /*0042*/ 	.short	0x0101


	//----- nvinfo : EIATTR_EXIT_INSTR_OFFSETS
	.align		4
        /*0044*/ 	.byte	0x04, 0x1c
        /*0046*/ 	.short	(.L_9175 - .L_9174)


	//   ....[0]....
.L_9174:
        /*0048*/ 	.word	0x00000440


	//   ....[1]....
        /*004c*/ 	.word	0x00001110


	//   ....[2]....
        /*0050*/ 	.word	0x00001160


	//----- nvinfo : EIATTR_MAX_THREADS
	.align		4
.L_9175:
        /*0054*/ 	.byte	0x04, 0x05
        /*0056*/ 	.short	(.L_9177 - .L_9176)
.L_9176:
        /*0058*/ 	.word	0x00000080
        /*005c*/ 	.word	0x00000001
        /*0060*/ 	.word	0x00000001


	//----- nvinfo : EIATTR_CRS_STACK_SIZE
	.align		4
.L_9177:
        /*0064*/ 	.byte	0x04, 0x1e
        /*0066*/ 	.short	(.L_9179 - .L_9178)
.L_9178:
        /*0068*/ 	.word	0x00000000


	//----- nvinfo : EIATTR_CBANK_PARAM_SIZE
	.align		4
.L_9179:
        /*006c*/ 	.byte	0x03, 0x19
        /*006e*/ 	.short	0x0028


	//----- nvinfo : EIATTR_PARAM_CBANK
	.align		4
        /*0070*/ 	.byte	0x04, 0x0a
        /*0072*/ 	.short	(.L_9181 - .L_9180)
	.align		4
.L_9180:
        /*0074*/ 	.word	index@(.nv.constant0._ZN2at6native29vectorized_elementwise_kernelILi4EZZZNS0_50_GLOBAL__N__2680c7bb_12_PowKernel_cu_140f0503_289624pow_tensor_tensor_kernelERNS_18TensorIteratorBaseEENKUlvE_clEvENKUlvE8_clEvEUlN3c104HalfES8_E_St5arrayIPcLm3EEEEviT0_T1_)
        /*0078*/ 	.short	0x0210
        /*007a*/ 	.short	0x0028


	//----- nvinfo : EIATTR_SW_WAR
	.align		4
.L_9181:
        /*007c*/ 	.byte	0x04, 0x36
        /*007e*/ 	.short	(.L_9183 - .L_9182)
.L_9182:
        /*0080*/ 	.word	0x00000008
.L_9183:


//--------------------- .nv.info._ZN2at6native29vectorized_elementwise_kernelILi8EZZZNS0_50_GLOBAL__N__2680c7bb_12_PowKernel_cu_140f0503_289624pow_tensor_tensor_kernelERNS_18TensorIteratorBaseEENKUlvE_clEvENKUlvE8_clEvEUlN3c104HalfES8_E_St5arrayIPcLm3EEEEviT0_T1_ --------------------------
	.section	.nv.info._ZN2at6native29vectorized_elementwise_kernelILi8EZZZNS0_50_GLOBAL__N__2680c7bb_12_PowKernel_cu_140f0503_289624pow_tensor_tensor_kernelERNS_18TensorIteratorBaseEENKUlvE_clEvENKUlvE8_clEvEUlN3c104HalfES8_E_St5arrayIPcLm3EEEEviT0_T1_,"",@"SHT_CUDA_INFO"
	.sectionflags	@""
	.align	4


	//----- nvinfo : EIATTR_CUDA_API_VERSION
	.align		4
        /*0000*/ 	.byte	0x04, 0x37
        /*0002*/ 	.short	(.L_9185 - .L_9184)
.L_9184:
        /*0004*/ 	.word	0x00000082


	//----- nvinfo : EIATTR_KPARAM_INFO
	.align		4
.L_9185:
        /*0008*/ 	.byte	0x04, 0x17
        /*000a*/ 	.short	(.L_9187 - .L_9186)
.L_9186:
        /*000c*/ 	.word	0x00000000
        /*0010*/ 	.short	0x0002
        /*0012*/ 	.short	0x0010
        /*0014*/ 	.byte	0x00, 0xf0, 0x61, 0x00


	//----- nvinfo : EIATTR_KPARAM_INFO
	.align		4
.L_9187:
        /*0018*/ 	.byte	0x04, 0x17
        /*001a*/ 	.short	(.L_9189 - .L_9188)
.L_9188:
        /*001c*/ 	.word	0x00000000
        /*0020*/ 	.short	0x0001
        /*0022*/ 	.short	0x0008
        /*0024*/ 	.byte	0x00, 0xf0, 0x21, 0x00


	//----- nvinfo : EIATTR_KPARAM_INFO
	.align		4
.L_9189:
        /*0028*/ 	.byte	0x04, 0x17
        /*002a*/ 	.short	(.L_9191 - .L_9190)
.L_9190:
        /*002c*/ 	.word	0x00000000
        /*0030*/ 	.short	0x0000
        /*0032*/ 	.short	0x0000
        /*0034*/ 	.byte	0x00, 0xf0, 0x11, 0x00


	//----- nvinfo : EIATTR_SPARSE_MMA_MASK
	.align		4
.L_9191:
        /*0038*/ 	.byte	0x03, 0x50
        /*003a*/ 	.short	0x0000


	//----- nvinfo : EIATTR_MAXREG_COUNT
	.align		4
        /*003c*/ 	.byte	0x03, 0x1b
        /*003e*/ 	.short	0x00ff


	//----- nvinfo : EIATTR_MERCURY_ISA_VERSION
	.align		4
        /*0040*/ 	.byte	0x03, 0x5f
        /*0042*/ 	.short	0x0101


	//----- nvinfo : EIATTR_EXIT_INSTR_OFFSETS
	.align		4
        /*0044*/ 	.byte	0x04, 0x1c
        /*0046*/ 	.short	(.L_9193 - .L_9192)


	//   ....[0]....
.L_9192:
        /*0048*/ 	.word	0x00000410


	//   ....[1]....
        /*004c*/ 	.word	0x000010e0


	//   ....[2]....
        /*0050*/ 	.word	0x00001130


	//----- nvinfo : EIATTR_MAX_THREADS
	.align		4
.L_9193:
        /*0054*/ 	.byte	0x04, 0x05
        /*0056*/ 	.short	(.L_9195 - .L_9194)
.L_9194:
        /*0058*/ 	.word	0x00000080
        /*005c*/ 	.word	0x00000001
        /*0060*/ 	.word	0x00000001


	//----- nvinfo : EIATTR_CRS_STACK_SIZE
	.align		4
.L_9195:
        /*0064*/ 	.byte	0x04, 0x1e
        /*0066*/ 	.short	(.L_9197 - .L_9196)
.L_9196:
        /*0068*/ 	.word	0x00000000


	//----- nvinfo : EIATTR_CBANK_PARAM_SIZE
	.align		4
.L_9197:
        /*006c*/ 	.byte	0x03, 0x19
        /*006e*/ 	.short	0x0028


	//----- nvinfo : EIATTR_PARAM_CBANK
	.align		4
        /*0070*/ 	.byte	0x04, 0x0a
        /*0072*/ 	.short	(.L_9199 - .L_9198)
	.align		4
.L_9198:
        /*0074*/ 	.word	index@(.nv.constant0._ZN2at6native29vectorized_elementwise_kernelILi8EZZZNS0_50_GLOBAL__N__2680c7bb_12_PowKernel_cu_140f0503_289624pow_tensor_tensor_kernelERNS_18TensorIteratorBaseEENKUlvE_clEvENKUlvE8_clEvEUlN3c104HalfES8_E_St5arrayIPcLm3EEEEviT0_T1_)
        /*0078*/ 	.short	0x0210
        /*007a*/ 	.short	0x0028


	//----- nvinfo : EIATTR_SW_WAR
	.align		4
.L_9199:
        /*007c*/ 	.byte	0x04, 0x36
        /*007e*/ 	.short	(.L_9201 - .L_9200)
.L_9200:
        /*0080*/ 	.word	0x00000008
.L_9201:


//--------------------- .nv.info._ZN2at6native18elementwise_kernelILi128ELi4EZNS0_15gpu_kernel_implIZNS0_50_GLOBAL__N__2680c7bb_12_PowKernel_cu_140f0503_289622pow_scalar_tensor_implIN3c104HalfEEEvRNS_18TensorIteratorBaseET_EUlS6_E_EEvS8_RKS9_EUliE_EEviT1_ --------------------------
	.section	.nv.info._ZN2at6native18elementwise_kernelILi128ELi4EZNS0_15gpu_kernel_implIZNS0_50_GLOBAL__N__2680c7bb_12_PowKernel_cu_140f0503_289622pow_scalar_tensor_implIN3c104HalfEEEvRNS_18TensorIteratorBaseET_EUlS6_E_EEvS8_RKS9_EUliE_EEviT1_,"",@"SHT_CUDA_INFO"
	.sectionflags	@""
	.align	4


	//----- nvinfo : EIATTR_CUDA_API_VERSION
	.align		4
        /*0000*/ 	.byte	0x04, 0x37
        /*0002*/ 	.short	(.L_9203 - .L_9202)
.L_9202:
        /*0004*/ 	.word	0x00000082


	//----- nvinfo : EIATTR_KPARAM_INFO
	.align		4
.L_9203:
        /*0008*/ 	.byte	0x04, 0x17
        /*000a*/ 	.short	(.L_9205 - .L_9204)
.L_9204:
        /*000c*/ 	.word	0x00000000
        /*0010*/ 	.short	0x0001
        /*0012*/ 	.short	0x0008
        /*0014*/ 	.byte	0x00, 0xf0, 0xa1, 0x08


	//----- nvinfo : EIATTR_KPARAM_INFO
	.align		4
.L_9205:
        /*0018*/ 	.byte	0x04, 0x17
        /*001a*/ 	.short	(.L_9207 - .L_9206)
.L_9206:
        /*001c*/ 	.word	0x00000000
        /*0020*/ 	.short	0x0000
        /*0022*/ 	.short	0x0000
        /*0024*/ 	.byte	0x00, 0xf0, 0x11, 0x00


	//----- nvinfo : EIATTR_SPARSE_MMA_MASK
	.align		4
.L_9207:
        /*0028*/ 	.byte	0x03, 0x50
        /*002a*/ 	.short	0x0000


	//----- nvinfo : EIATTR_MAXREG_COUNT
	.align		4
        /*002c*/ 	.byte	0x03, 0x1b
        /*002e*/ 	.short	0x0080


	//----- nvinfo : EIATTR_EXTERNS
	.align		4
        /*0030*/ 	.byte	0x04, 0x0f
        /*0032*/ 	.short	(.L_9209 - .L_9208)


	//   ....[0]....
	.align		4
.L_9208:
        /*0034*/ 	.word	index@(__assertfail)


	//----- nvinfo : EIATTR_MERCURY_ISA_VERSION
	.align		4
.L_9209:
        /*0038*/ 	.byte	0x03, 0x5f
        /*003a*/ 	.short	0x0101


	//----- nvinfo : EIATTR_SYSCALL_OFFSETS
	.align		4
        /*003c*/ 	.byte	0x04, 0x46
        /*003e*/ 	.short	(.L_9211 - .L_9210)


	//   ....[0]....
.L_9210:
        /*0040*/ 	.word	0x000022c0


	//   ....[1]....
        /*0044*/ 	.word	0x00003290


	//   ....[2]....
        /*0048*/ 	.word	0x000055a0


	//   ....[3]....
        /*004c*/ 	.word	0x00006570


	//   ....[4]....
        /*0050*/ 	.word	0x00008870


	//   ....[5]....
        /*0054*/ 	.word	0x00009840


	//   ....[6]....
        /*0058*/ 	.word	0x0000bb30


	//   ....[7]....
        /*005c*/ 	.word	0x0000cb00


	//----- nvinfo : EIATTR_EXIT_INSTR_OFFSETS
	.align		4
.L_9211:
        /*0060*/ 	.byte	0x04, 0x1c
        /*0062*/ 	.short	(.L_9213 - .L_9212)


	//   ....[0]....
.L_9212:
        /*0064*/ 	.word	0x00009910


	//   ....[1]....
        /*0068*/ 	.word	0x0000bd30


	//   ....[2]....
        /*006c*/ 	.word	0x0000bd70


	//   ....[3]....
        /*0070*/ 	.word	0x0000be10


	//   ....[4]....
        /*0074*/ 	.word	0x0000be50


	//   ....[5]....
        /*0078*/ 	.word	0x0000be90


	//   ....[6]....
        /*007c*/ 	.word	0x0000bf20


	//   ....[7]....
        /*0080*/ 	.word	0x0000bf40


	//   ....[8]....
        /*0084*/ 	.word	0x0000bfe0


	//   ....[9]....
        /*0088*/ 	.word	0x0000c030


	//   ....[10]....
        /*008c*/ 	.word	0x0000c080


	//   ....[11]....
        /*0090*/ 	.word	0x0000c150


	//   ....[12]....
        /*0094*/ 	.word	0x0000c1b0


	//   ....[13]....
        /*0098*/ 	.word	0x0000c340


	//   ....[14]....
        /*009c*/ 	.word	0x0000c4a0


	//   ....[15]....
        /*00a0*/ 	.word	0x0000c4e0


	//   ....[16]....
        /*00a4*/ 	.word	0x0000c5a0


	//   ....[17]....
        /*00a8*/ 	.word	0x0000c720


	//   ....[18]....
        /*00ac*/ 	.word	0x0000c8a0


	//   ....[19]....
        /*00b0*/ 	.word	0x0000ca00


	//   ....[20]....
        /*00b4*/ 	.word	0x0000cb10


	//   ....[21]....
        /*00b8*/ 	.word	0x0000cb50


	//   ....[22]....
        /*00bc*/ 	.word	0x0000cb90


	//----- nvinfo : EIATTR_MAX_THREADS
	.align		4
.L_9213:
        /*00c0*/ 	.byte	0x04, 0x05
        /*00c2*/ 	.short	(.L_9215 - .L_9214)
.L_9214:
        /*00c4*/ 	.word	0x00000080
        /*00c8*/ 	.word	0x00000001
        /*00cc*/ 	.word	0x00000001


	//----- nvinfo : EIATTR_CRS_STACK_SIZE
	.align		4
.L_9215:
        /*00d0*/ 	.byte	0x04, 0x1e
        /*00d2*/ 	.short	(.L_9217 - .L_9216)
.L_9216:
        /*00d4*/ 	.word	0x00000000


	//----- nvinfo : EIATTR_CBANK_PARAM_SIZE
	.align		4
.L_9217:
        /*00d8*/ 	.byte	0x03, 0x19
        /*00da*/ 	.short	0x0230


	//----- nvinfo : EIATTR_PARAM_CBANK
	.align		4
        /*00dc*/ 	.byte	0x04, 0x0a
        /*00de*/ 	.short	(.L_9219 - .L_9218)
	.align		4
.L_9218:
        /*00e0*/ 	.word	index@(.nv.constant0._ZN2at6native18elementwise_kernelILi128ELi4EZNS0_15gpu_kernel_implIZNS0_50_GLOBAL__N__2680c7bb_12_PowKernel_cu_140f0503_289622pow_scalar_tensor_implIN3c104HalfEEEvRNS_18TensorIteratorBaseET_EUlS6_E_EEvS8_RKS9_EUliE_EEviT1_)
        /*00e4*/ 	.short	0x0210
        /*00e6*/ 	.short	0x0230


	//----- nvinfo : EIATTR_SW_WAR
	.align		4
.L_9219:
        /*00e8*/ 	.byte	0x04, 0x36
        /*00ea*/ 	.short	(.L_9221 - .L_9220)
.L_9220:
        /*00ec*/ 	.word	0x00000008
.L_9221:


//--------------------- .nv.info._ZN2at6native27unrolled_elementwise_kernelIZNS0_50_GLOBAL__N__2680c7bb_12_PowKernel_cu_140f0503_289622pow_scalar_tensor_implIN3c104HalfEEEvRNS_18TensorIteratorBaseET_EUlS5_E_St5arrayIPcLm2EELi4E23TrivialOffsetCalculatorILi1EjESE_NS0_6memory12LoadWithCastILi1EEENSF_13StoreWithCastILi1EEEEEviS8_T0_T2_T3_T4_T5_ --------------------------
	.section	.nv.info._ZN2at6native27unrolled_elementwise_kernelIZNS0_50_GLOBAL__N__2680c7bb_12_PowKernel_cu_140f0503_289622pow_scalar_tensor_implIN3c104HalfEEEvRNS_18TensorIteratorBaseET_EUlS5_E_St5arrayIPcLm2EELi4E23TrivialOffsetCalculatorILi1EjESE_NS0_6memory12LoadWithCastILi1EEENSF_13StoreWithCastILi1EEEEEviS8_T0_T2_T3_T4_T5_,"",@"SHT_CUDA_INFO"
	.sectionflags	@""
	.align	4


	//----- nvinfo : EIATTR_CUDA_API_VERSION
	.align		4
        /*0000*/ 	.byte	0x04, 0x37
        /*0002*/ 	.short	(.L_9223 - .L_9222)
.L_9222:
        /*0004*/ 	.word	0x00000082


	//----- nvinfo : EIATTR_KPARAM_INFO
	.align		4
.L_9223:
        /*0008*/ 	.byte	0x04, 0x17
        /*000a*/ 	.short	(.L_9225 - .L_9224)
.L_9224:
        /*000c*/ 	.word	0x00000000
        /*0010*/ 	.short	0x0006
        /*0012*/ 	.short	0x0034
        /*0014*/ 	.byte	0x00, 0xf0, 0x21, 0x00


	//----- nvinfo : EIATTR_KPARAM_INFO
	.align		4
.L_9225:
        /*0018*/ 	.byte	0x04, 0x17
        /*001a*/ 	.short	(.L_9227 - .L_9226)
.L_9226:
        /*001c*/ 	.word	0x00000000
        /*0020*/ 	.short	0x0005
        /*0022*/ 	.short	0x002c
        /*0024*/ 	.byte	0x00, 0xf0, 0x21, 0x00


	//----- nvinfo : EIATTR_KPARAM_INFO
	.align		4
.L_9227:
        /*0028*/ 	.byte	0x04, 0x17
        /*002a*/ 	.short	(.L_9229 - .L_9228)
.L_9228:
        /*002c*/ 	.word	0x00000000
        /*0030*/ 	.short	0x0004
        /*0032*/ 	.short	0x0029
        /*0034*/ 	.byte	0x00, 0xf0, 0x05, 0x00


	//----- nvinfo : EIATTR_KPARAM_INFO
	.align		4
.L_9229:
        /*0038*/ 	.byte	0x04, 0x17
        /*003a*/ 	.short	(.L_9231 - .L_9230)
.L_9230:
        /*003c*/ 	.word	0x00000000
        /*0040*/ 	.short	0x0003
        /*0042*/ 	.short	0x0028
        /*0044*/ 	.byte	0x00, 0xf0, 0x05, 0x00


	//----- nvinfo : EIATTR_KPARAM_INFO
	.align		4
.L_9231:
        /*0048*/ 	.byte	0x04, 0x17
        /*004a*/ 	.short	(.L_9233 - .L_9232)
.L_9232:
        /*004c*/ 	.word	0x00000000
        /*0050*/ 	.short	0x0002
        /*0052*/ 	.short	0x0018
        /*0054*/ 	.byte	0x00, 0xf0, 0x41, 0x00


	//----- nvinfo : EIATTR_KPARAM_INFO
	.align		4
.L_9233:
        /*0058*/ 	.byte	0x04, 0x17
        /*005a*/ 	.short	(.L_9235 - .L_9234)
.L_9234:
        /*005c*/ 	.word	0x00000000
        /*0060*/ 	.short	0x0001
        /*0062*/ 	.short	0x0008
        /*0064*/ 	.byte	0x00, 0xf0, 0x41, 0x00


	//----- nvinfo : EIATTR_KPARAM_INFO
	.align		4
.L_9235:
        /*0068*/ 	.byte	0x04, 0x17
        /*006a*/ 	.short	(.L_9237 - .L_9236)
.L_9236:
        /*006c*/ 	.word	0x00000000
        /*0070*/ 	.short	0x0000
        /*0072*/ 	.short	0x0000
        /*0074*/ 	.byte	0x00, 0xf0, 0x11, 0x00


	//----- nvinfo : EIATTR_SPARSE_MMA_MASK
	.align		4
.L_9237:
        /*0078*/ 	.byte	0x03, 0x50
        /*007a*/ 	.short	0x0000


	//----- nvinfo : EIATTR_MAXREG_COUNT
	.align		4
        /*007c*/ 	.byte	0x03, 0x1b
        /*007e*/ 	.short	0x00ff


	//----- nvinfo : EIATTR_EXTERNS
	.align		4
        /*0080*/ 	.byte	0x04, 0x0f
        /*0082*/ 	.short	(.L_9239 - .L_9238)


	//   ....[0]....
	.align		4
.L_9238:
        /*0084*/ 	.word	index@(__assertfail)


	//----- nvinfo : EIATTR_MERCURY_ISA_VERSION
	.align		4
.L_9239:
        /*0088*/ 	.byte	0x03, 0x5f
        /*008a*/ 	.short	0x0101


	//----- nvinfo : EIATTR_SYSCALL_OFFSETS
	.align		4
        /*008c*/ 	.byte	0x04, 0x46
        /*008e*/ 	.short	(.L_9241 - .L_9240)


	//   ....[0]....
.L_9240:
        /*0090*/ 	.word	0x000010b0


	//   ....[1]....
        /*0094*/ 	.word	0x000021c0


	//   ....[2]....
        /*0098*/ 	.word	0x000032e0


	//   ....[3]....
        /*009c*/ 	.word	0x000043d0


	//   ....[4]....
        /*00a0*/ 	.word	0x00005750


	//   ....[5]....
        /*00a4*/ 	.word	0x00006770


	//   ....[6]....
        /*00a8*/ 	.word	0x00007750


	//   ....[7]....
        /*00ac*/ 	.word	0x00008730


	//----- nvinfo : EIATTR_EXIT_INSTR_OFFSETS
	.align		4
.L_9241:
        /*00b0*/ 	.byte	0x04, 0x1c
        /*00b2*/ 	.short	(.L_9243 - .L_9242)


	//   ....[0]....
.L_9242:
        /*00b4*/ 	.word	0x00007810


	//   ....[1]....
        /*00b8*/ 	.word	0x00007960


	//   ....[2]....
        /*00bc*/ 	.word	0x000079a0


	//   ....[3]....
        /*00c0*/ 	.word	0x00007a40


	//   ....[4]....
        /*00c4*/ 	.word	0x00007a80


	//   ....[5]....
        /*00c8*/ 	.word	0x00007ac0


	//   ....[6]....
        /*00cc*/ 	.word	0x00007b50


	//   ....[7]....
        /*00d0*/ 	.word	0x00007b70


	//   ....[8]....
        /*00d4*/ 	.word	0x00007c10


	//   ....[9]....
        /*00d8*/ 	.word	0x00007c60


	//   ....[10]....
        /*00dc*/ 	.word	0x00007cb0


	//   ....[11]....
        /*00e0*/ 	.word	0x00007d80


	//   ....[12]....
        /*00e4*/ 	.word	0x00007de0


	//   ....[13]....
        /*00e8*/ 	.word	0x00007f70


	//   ....[14]....
        /*00ec*/ 	.word	0x000080d0


	//   ....[15]....
        /*00f0*/ 	.word	0x00008110


	//   ....[16]....
        /*00f4*/ 	.word	0x000081d0


	//   ....[17]....
        /*00f8*/ 	.word	0x00008350


	//   ....[18]....
        /*00fc*/ 	.word	0x000084d0


	//   ....[19]....
        /*0100*/ 	.word	0x00008630


	//   ....[20]....
        /*0104*/ 	.word	0x00008740


	//   ....[21]....
        /*0108*/ 	.word	0x00008780


	//   ....[22]....
        /*010c*/ 	.word	0x000087c0


	//----- nvinfo : EIATTR_MAX_THREADS
	.align		4
.L_9243:
        /*0110*/ 	.byte	0x04, 0x05
        /*0112*/ 	.short	(.L_9245 - .L_9244)
.L_9244:
        /*0114*/ 	.word	0x00000080
        /*0118*/ 	.word	0x00000001
        /*011c*/ 	.word	0x00000001


	//----- nvinfo : EIATTR_CRS_STACK_SIZE
	.align		4
.L_9245:
        /*0120*/ 	.byte	0x04, 0x1e
        /*0122*/ 	.short	(.L_9247 - .L_9246)
.L_9246:
        /*0124*/ 	.word	0x00000000


	//----- nvinfo : EIATTR_CBANK_PARAM_SIZE
	.align		4
.L_9247:
        /*0128*/ 	.byte	0x03, 0x19
        /*012a*/ 	.short	0x003c


	//----- nvinfo : EIATTR_PARAM_CBANK
	.align		4
        /*012c*/ 	.byte	0x04, 0x0a
        /*012e*/ 	.short	(.L_9249 - .L_9248)
	.align		4
.L_9248:
        /*0130*/ 	.word	index@(.nv.constant0._ZN2at6native27unrolled_elementwise_kernelIZNS0_50_GLOBAL__N__2680c7bb_12_PowKernel_cu_140f0503_289622pow_scalar_tensor_implIN3c104HalfEEEvRNS_18TensorIteratorBaseET_EUlS5_E_St5arrayIPcLm2EELi4E23TrivialOffsetCalculatorILi1EjESE_NS0_6memory12LoadWithCastILi1EEENSF_13StoreWithCastILi1EEEEEviS8_T0_T2_T3_T4_T5_)
        /*0134*/ 	.short	0x0210
        /*0136*/ 	.short	0x003c


	//----- nvinfo : EIATTR_SW_WAR
	.align		4
.L_9249:
        /*0138*/ 	.byte	0x04, 0x36
        /*013a*/ 	.short	(.L_9251 - .L_9250)
.L_9250:
        /*013c*/ 	.word	0x00000008
.L_9251:


//--------------------- .nv.info._ZN2at6native18elementwise_kernelILi128ELi4EZNS0_22gpu_kernel_impl_nocastIZNS0_50_GLOBAL__N__2680c7bb_12_PowKernel_cu_140f0503_289622pow_scalar_tensor_implIN3c104HalfEEEvRNS_18TensorIteratorBaseET_EUlS6_E_EEvS8_RKS9_EUliE_EEviT1_ --------------------------
	.section	.nv.info._ZN2at6native18elementwise_kernelILi128ELi4EZNS0_22gpu_kernel_impl_nocastIZNS0_50_GLOBAL__N__2680c7bb_12_PowKernel_cu_140f0503_289622pow_scalar_tensor_implIN3c104HalfEEEvRNS_18TensorIteratorBaseET_EUlS6_E_EEvS8_RKS9_EUliE_EEviT1_,"",@"SHT_CUDA_INFO"
	.sectionflags	@""
	.align	4


	//----- nvinfo : EIATTR_CUDA_API_VERSION
	.align		4
        /*0000*/ 	.byte	0x04, 0x37
        /*0002*/ 	.short	(.L_9253 - .L_9252)
.L_9252:
        /*0004*/ 	.word	0x00000082


	//----- nvinfo : EIATTR_KPARAM_INFO
	.align		4
.L_9253:
        /*0008*/ 	.byte	0x04, 0x17
        /*000a*/ 	.short	(.L_9255 - .L_9254)
.L_9254:
        /*000c*/ 	.word	0x00000000
        /*0010*/ 	.short	0x0001
        /*0012*/ 	.short	0x0008
        /*0014*/ 	.byte	0x00, 0xf0, 0x81, 0x08


	//----- nvinfo : EIATTR_KPARAM_INFO
	.align		4
.L_9255:
        /*0018*/ 	.byte	0x04, 0x17
        /*001a*/ 	.short	(.L_9257 - .L_9256)
.L_9256:
        /*001c*/ 	.word	0x00000000
        /*0020*/ 	.short	0x0000
        /*0022*/ 	.short	0x0000
        /*0024*/ 	.byte	0x00, 0xf0, 0x11, 0x00


	//----- nvinfo : EIATTR_SPARSE_MMA_MASK
	.align		4
.L_9257:
        /*0028*/ 	.byte	0x03, 0x50
        /*002a*/ 	.short	0x0000


	//----- nvinfo : EIATTR_MAXREG_COUNT
	.align		4
        /*002c*/ 	.byte	0x03, 0x1b
        /*002e*/ 	.short	0x0080


	//----- nvinfo : EIATTR_MERCURY_ISA_VERSION
	.align		4
        /*0030*/ 	.byte	0x03, 0x5f
        /*0032*/ 	.short	0x0101


	//----- nvinfo : EIATTR_EXIT_INSTR_OFFSETS
	.align		4
        /*0034*/ 	.byte	0x04, 0x1c
        /*0036*/ 	.short	(.L_9259 - .L_9258)


	//   ....[0]....
.L_9258:
        /*0038*/ 	.word	0x00003cb0


	//   ....[1]....
        /*003c*/ 	.word	0x00005090


	//----- nvinfo : EIATTR_MAX_THREADS
	.align		4
.L_9259:
        /*0040*/ 	.byte	0x04, 0x05
        /*0042*/ 	.short	(.L_9261 - .L_9260)
.L_9260:
        /*0044*/ 	.word	0x00000080
        /*0048*/ 	.word	0x00000001
        /*004c*/ 	.word	0x00000001


	//----- nvinfo : EIATTR_CRS_STACK_SIZE
	.align		4
.L_9261:
        /*0050*/ 	.byte	0x04, 0x1e
        /*0052*/ 	.short	(.L_9263 - .L_9262)
.L_9262:
        /*0054*/ 	.word	0x00000000


	//----- nvinfo : EIATTR_CBANK_PARAM_SIZE
	.align		4
.L_9263:
        /*0058*/ 	.byte	0x03, 0x19
        /*005a*/ 	.short	0x0228


	//----- nvinfo : EIATTR_PARAM_CBANK
	.align		4
        /*005c*/ 	.byte	0x04, 0x0a
        /*005e*/ 	.short	(.L_9265 - .L_9264)
	.align		4
.L_9264:
        /*0060*/ 	.word	index@(.nv.constant0._ZN2at6native18elementwise_kernelILi128ELi4EZNS0_22gpu_kernel_impl_nocastIZNS0_50_GLOBAL__N__2680c7bb_12_PowKernel_cu_140f0503_289622pow_scalar_tensor_implIN3c104HalfEEEvRNS_18TensorIteratorBaseET_EUlS6_E_EEvS8_RKS9_EUliE_EEviT1_)
        /*0064*/ 	.short	0x0210
        /*0066*/ 	.short	0x0228


	//----- nvinfo : EIATTR_SW_WAR
	.align		4
.L_9265:
        /*0068*/ 	.byte	0x04, 0x36
        /*006a*/ 	.short	(.L_9267 - .L_9266)
.L_9266:
        /*006c*/ 	.word	0x00000008
.L_9267:


//--------------------- .nv.info._ZN2at6native27unrolled_elementwise_kernelIZNS0_50_GLOBAL__N__2680c7bb_12_PowKernel_cu_140f0503_289622pow_scalar_tensor_implIN3c104HalfEEEvRNS_18TensorIteratorBaseET_EUlS5_E_St5arrayIPcLm2EELi4E23TrivialOffsetCalculatorILi1EjESE_NS0_6memory15LoadWithoutCastENSF_16StoreWithoutCastEEEviS8_T0_T2_T3_T4_T5_ --------------------------
	.section	.nv.info._ZN2at6native27unrolled_elementwise_kernelIZNS0_50_GLOBAL__N__2680c7bb_12_PowKernel_cu_140f0503_289622pow_scalar_tensor_implIN3c104HalfEEEvRNS_18TensorIteratorBaseET_EUlS5_E_St5arrayIPcLm2EELi4E23TrivialOffsetCalculatorILi1EjESE_NS0_6memory15LoadWithoutCastENSF_16StoreWithoutCastEEEviS8_T0_T2_T3_T4_T5_,"",@"SHT_CUDA_INFO"
	.sectionflags	@""
	.align	4


	//----- nvinfo : EIATTR_CUDA_API_VERSION
	.align		4
        /*0000*/ 	.byte	0x04, 0x37
        /*0002*/ 	.short	(.L_9269 - .L_9268)
.L_9268:
        /*0004*/ 	.word	0x00000082


	//----- nvinfo : EIATTR_KPARAM_INFO
	.align		4
.L_9269:
        /*0008*/ 	.byte	0x04, 0x17
        /*000a*/ 	.short	(.L_9271 - .L_9270)
.L_9270:
        /*000c*/ 	.word	0x00000000
        /*0010*/ 	.short	0x0006
        /*0012*/ 	.short	0x002b
        /*0014*/ 	.byte	0x00, 0xf0, 0x05, 0x00


	//----- nvinfo : EIATTR_KPARAM_INFO
	.align		4
.L_9271:
        /*0018*/ 	.byte	0x04, 0x17
        /*001a*/ 	.short	(.L_9273 - .L_9272)
.L_9272:
        /*001c*/ 	.word	0x00000000
        /*0020*/ 	.short	0x0005
        /*0022*/ 	.short	0x002a
        /*0024*/ 	.byte	0x00, 0xf0, 0x05, 0x00


	//----- nvinfo : EIATTR_KPARAM_INFO
	.align		4
.L_9273:
        /*0028*/ 	.byte	0x04, 0x17
        /*002a*/ 	.short	(.L_9275 - .L_9274)
.L_9274:
        /*002c*/ 	.word	0x00000000
        /*0030*/ 	.short	0x0004
        /*0032*/ 	.short	0x0029
        /*0034*/ 	.byte	0x00, 0xf0, 0x05, 0x00


	//----- nvinfo : EIATTR_KPARAM_INFO
	.align		4
.L_9275:
        /*0038*/ 	.byte	0x04, 0x17
        /*003a*/ 	.short	(.L_9277 - .L_9276)
.L_9276:
        /*003c*/ 	.word	0x00000000
        /*0040*/ 	.short	0x0003
        /*0042*/ 	.short	0x0028
        /*0044*/ 	.byte	0x00, 0xf0, 0x05, 0x00


	//----- nvinfo : EIATTR_KPARAM_INFO
	.align		4
.L_9277:
        /*0048*/ 	.byte	0x04, 0x17
        /*004a*/ 	.short	(.L_9279 - .L_9278)
.L_9278:
        /*004c*/ 	.word	0x00000000
        /*0050*/ 	.short	0x0002
        /*0052*/ 	.short	0x0018
        /*0054*/ 	.byte	0x00, 0xf0, 0x41, 0x00


	//----- nvinfo : EIATTR_KPARAM_INFO
	.align		4
.L_9279:
        /*0058*/ 	.byte	0x04, 0x17
        /*005a*/ 	.short	(.L_9281 - .L_9280)
.L_9280:
        /*005c*/ 	.word	0x00000000
        /*0060*/ 	.short	0x0001
        /*0062*/ 	.short	0x0008
        /*0064*/ 	.byte	0x00, 0xf0, 0x41, 0x00


	//----- nvinfo : EIATTR_KPARAM_INFO
	.align		4
.L_9281:
        /*0068*/ 	.byte	0x04, 0x17
        /*006a*/ 	.short	(.L_9283 - .L_9282)
.L_9282:
        /*006c*/ 	.word	0x00000000
        /*0070*/ 	.short	0x0000
        /*0072*/ 	.short	0x0000
        /*0074*/ 	.byte	0x00, 0xf0, 0x11, 0x00


	//----- nvinfo : EIATTR_SPARSE_MMA_MASK
	.align		4
.L_9283:
        /*0078*/ 	.byte	0x03, 0x50
        /*007a*/ 	.short	0x0000


	//----- nvinfo : EIATTR_MAXREG_COUNT
	.align		4
        /*007c*/ 	.byte	0x03, 0x1b
        /*007e*/ 	.short	0x00ff


	//----- nvinfo : EIATTR_MERCURY_ISA_VERSION
	.align		4
        /*0080*/ 	.byte	0x03, 0x5f
        /*0082*/ 	.short	0x0101


	//----- nvinfo : EIATTR_EXIT_INSTR_OFFSETS
	.align		4
        /*0084*/ 	.byte	0x04, 0x1c
        /*0086*/ 	.short	(.L_9285 - .L_9284)


	//   ....[0]....
.L_9284:
        /*0088*/ 	.word	0x00000570


	//   ....[1]....
        /*008c*/ 	.word	0x000005e0


	//----- nvinfo : EIATTR_MAX_THREADS
	.align		4
.L_9285:
        /*0090*/ 	.byte	0x04, 0x05
        /*0092*/ 	.short	(.L_9287 - .L_9286)
.L_9286:
        /*0094*/ 	.word	0x00000080
        /*0098*/ 	.word	0x00000001
        /*009c*/ 	.word	0x00000001


	//----- nvinfo : EIATTR_CRS_STACK_SIZE
	.align		4
.L_9287:
        /*00a0*/ 	.byte	0x04, 0x1e
        /*00a2*/ 	.short	(.L_9289 - .L_9288)
.L_9288:
        /*00a4*/ 	.word	0x00000000


	//----- nvinfo : EIATTR_CBANK_PARAM_SIZE
	.align		4
.L_9289:
        /*00a8*/ 	.byte	0x03, 0x19
        /*00aa*/ 	.short	0x002c


	//----- nvinfo : EIATTR_PARAM_CBANK
	.align		4
        /*00ac*/ 	.byte	0x04, 0x0a
        /*00ae*/ 	.short	(.L_9291 - .L_9290)
	.align		4
.L_9290:
        /*00b0*/ 	.word	index@(.nv.constant0._ZN2at6native27unrolled_elementwise_kernelIZNS0_50_GLOBAL__N__2680c7bb_12_PowKernel_cu_140f0503_289622pow_scalar_tensor_implIN3c104HalfEEEvRNS_18TensorIteratorBaseET_EUlS5_E_St5arrayIPcLm2EELi4E23TrivialOffsetCalculatorILi1EjESE_NS0_6memory15LoadWithoutCastENSF_16StoreWithoutCastEEEviS8_T0_T2_T3_T4_T5_)
        /*00b4*/ 	.short	0x0210
        /*00b6*/ 	.short	0x002c


	//----- nvinfo : EIATTR_SW_WAR
	.align		4
.L_9291:
        /*00b8*/ 	.byte	0x04, 0x36
        /*00ba*/ 	.short	(.L_9293 - .L_9292)
.L_9292:
        /*00bc*/ 	.word	0x00000008
.L_9293:


//--------------------- .nv.info._ZN2at6native29vectorized_elementwise_kernelILi2EZNS0_50_GLOBAL__N__2680c7bb_12_PowKernel_cu_140f0503_289622pow_scalar_tensor_implIN3c104HalfEEEvRNS_18TensorIteratorBaseET_EUlS5_E_St5arrayIPcLm2EEEEviT0_T1_ --------------------------
	.section	.nv.info._ZN2at6native29vectorized_elementwise_kernelILi2EZNS0_50_GLOBAL__N__2680c7bb_12_PowKernel_cu_140f0503_289622pow_scalar_tensor_implIN3c104HalfEEEvRNS_18TensorIteratorBaseET_EUlS5_E_St5arrayIPcLm2EEEEviT0_T1_,"",@"SHT_CUDA_INFO"
	.sectionflags	@""
	.align	4


	//----- nvinfo : EIATTR_CUDA_API_VERSION
	.align		4
        /*0000*/ 	.byte	0x04, 0x37
        /*0002*/ 	.short	(.L_9295 - .L_9294)
.L_9294:
        /*0004*/ 	.word	0x00000082


	//----- nvinfo : EIATTR_KPARAM_INFO
	.align		4
.L_9295:
        /*0008*/ 	.byte	0x04, 0x17
        /*000a*/ 	.short	(.L_9297 - .L_9296)
.L_9296:
        /*000c*/ 	.word	0x00000000
        /*0010*/ 	.short	0x0002
        /*0012*/ 	.short	0x0018
        /*0014*/ 	.byte	0x00, 0xf0, 0x41, 0x00


	//----- nvinfo : EIATTR_KPARAM_INFO
	.align		4
.L_9297:
        /*0018*/ 	.byte	0x04, 0x17
        /*001a*/ 	.short	(.L_9299 - .L_9298)
.L_9298:
        /*001c*/ 	.word	0x00000000
        /*0020*/ 	.short	0x0001
        /*0022*/ 	.short	0x0008
        /*0024*/ 	.byte	0x00, 0xf0, 0x41, 0x00


	//----- nvinfo : EIATTR_KPARAM_INFO
	.align		4
.L_9299:
        /*0028*/ 	.byte	0x04, 0x17
        /*002a*/ 	.short	(.L_9301 - .L_9300)
.L_9300:
        /*002c*/ 	.word	0x00000000
        /*0030*/ 	.short	0x0000
        /*0032*/ 	.short	0x0000
        /*0034*/ 	.byte	0x00, 0xf0, 0x11, 0x00


	//----- nvinfo : EIATTR_SPARSE_MMA_MASK
	.align		4
.L_9301:
        /*0038*/ 	.byte	0x03, 0x50
        /*003a*/ 	.short	0x0000


	//----- nvinfo : EIATTR_MAXREG_COUNT
	.align		4
        /*003c*/ 	.byte	0x03, 0x1b
        /*003e*/ 	.short	0x00ff


	//----- nvinfo : EIATTR_MERCURY_ISA_VERSION
	.align		4
        /*0040*/ 	.byte	0x03, 0x5f
        /*0042*/ 	.short	0x0101


	//----- nvinfo : EIATTR_EXIT_INSTR_OFFSETS
	.align		4
        /*0044*/ 	.byte	0x04, 0x1c
        /*0046*/ 	.short	(.L_9303 - .L_9302)


	//   ....[0]....
.L_9302:
        /*0048*/ 	.word	0x00000360


	//   ....[1]....
        /*004c*/ 	.word	0x00000eb0


	//   ....[2]....
        /*0050*/ 	.word	0x00000f00


	//----- nvinfo : EIATTR_MAX_THREADS
	.align		4
.L_9303:
        /*0054*/ 	.byte	0x04, 0x05
        /*0056*/ 	.short	(.L_9305 - .L_9304)
.L_9304:
        /*0058*/ 	.word	0x00000080
        /*005c*/ 	.word	0x00000001
        /*0060*/ 	.word	0x00000001


	//----- nvinfo : EIATTR_CRS_STACK_SIZE
	.align		4
.L_9305:
        /*0064*/ 	.byte	0x04, 0x1e
        /*0066*/ 	.short	(.L_9307 - .L_9306)
.L_9306:
        /*0068*/ 	.word	0x00000000


	//----- nvinfo : EIATTR_CBANK_PARAM_SIZE
	.align		4
.L_9307:
        /*006c*/ 	.byte	0x03, 0x19
        /*006e*/ 	.short	0x0028


	//----- nvinfo : EIATTR_PARAM_CBANK
	.align		4
        /*0070*/ 	.byte	0x04, 0x0a
        /*0072*/ 	.short	(.L_9309 - .L_9308)
	.align		4
.L_9308:
        /*0074*/ 	.word	index@(.nv.constant0._ZN2at6native29vectorized_elementwise_kernelILi2EZNS0_50_GLOBAL__N__2680c7bb_12_PowKernel_cu_140f0503_289622pow_scalar_tensor_implIN3c104HalfEEEvRNS_18TensorIteratorBaseET_EUlS5_E_St5arrayIPcLm2EEEEviT0_T1_)
        /*0078*/ 	.short	0x0210
        /*007a*/ 	.short	0x0028


	//----- nvinfo : EIATTR_SW_WAR
	.align		4
.L_9309:
        /*007c*/ 	.byte	0x04, 0x36
        /*007e*/ 	.short	(.L_9311 - .L_9310)
.L_9310:
        /*0080*/ 	.word	0x00000008
.L_9311:


//--------------------- .nv.info._ZN2at6native29vectorized_elementwise_kernelILi4EZNS0_50_GLOBAL__N__2680c7bb_12_PowKernel_cu_140f0503_289622pow_scalar_tensor_implIN3c104HalfEEEvRNS_18TensorIteratorBaseET_EUlS5_E_St5arrayIPcLm2EEEEviT0_T1_ --------------------------
	.section	.nv.info._ZN2at6native29vectorized_elementwise_kernelILi4EZNS0_50_GLOBAL__N__2680c7bb_12_PowKernel_cu_140f0503_289622pow_scalar_tensor_implIN3c104HalfEEEvRNS_18TensorIteratorBaseET_EUlS5_E_St5arrayIPcLm2EEEEviT0_T1_,"",@"SHT_CUDA_INFO"
	.sectionflags	@""
	.align	4


	//----- nvinfo : EIATTR_CUDA_API_VERSION
	.align		4
        /*0000*/ 	.byte	0x04, 0x37
        /*0002*/ 	.short	(.L_9313 - .L_9312)
.L_9312:
        /*0004*/ 	.word	0x00000082


	//----- nvinfo : EIATTR_KPARAM_INFO
	.align		4
.L_9313:
        /*0008*/ 	.byte	0x04, 0x17
        /*000a*/ 	.short	(.L_9315 - .L_9314)
.L_9314:
        /*000c*/ 	.word	0x00000000
        /*0010*/ 	.short	0x0002
        /*0012*/ 	.short	0x0018
        /*0014*/ 	.byte	0x00, 0xf0, 0x41, 0x00


	//----- nvinfo : EIATTR_KPARAM_INFO
	.align		4
.L_9315:
        /*0018*/ 	.byte	0x04, 0x17
        /*001a*/ 	.short	(.L_9317 - .L_9316)
.L_9316:
        /*001c*/ 	.word	0x00000000
        /*0020*/ 	.short	0x0001
        /*0022*/ 	.short	0x0008
        /*0024*/ 	.byte	0x00, 0xf0, 0x41, 0x00


	//----- nvinfo : EIATTR_KPARAM_INFO
	.align		4
.L_9317:
        /*0028*/ 	.byte	0x04, 0x17
        /*002a*/ 	.short	(.L_9319 - .L_9318)
.L_9318:
        /*002c*/ 	.word	0x00000000
        /*0030*/ 	.short	0x0000
        /*0032*/ 	.short	0x0000
        /*0034*/ 	.byte	0x00, 0xf0, 0x11, 0x00


	//----- nvinfo : EIATTR_SPARSE_MMA_MASK
	.align		4
.L_9319:
        /*0038*/ 	.byte	0x03, 0x50
        /*003a*/ 	.short	0x0000


	//----- nvinfo : EIATTR_MAXREG_COUNT
	.align		4
        /*003c*/ 	.byte	0x03, 0x1b
        /*003e*/ 	.short	0x00ff


	//----- nvinfo : EIATTR_MERCURY_ISA_VERSION
	.align		4
        /*0040*/ 	.byte	0x03, 0x5f
        /*0042*/ 	.short	0x0101


	//----- nvinfo : EIATTR_EXIT_INSTR_OFFSETS
	.align		4
        /*0044*/ 	.byte	0x04, 0x1c
        /*0046*/ 	.short	(.L_9321 - .L_9320)


	//   ....[0]....
.L_9320:
        /*0048*/ 	.word	0x00000320


	//   ....[1]....
        /*004c*/ 	.word	0x00000e70


	//   ....[2]....
        /*0050*/ 	.word	0x00000ec0


	//----- nvinfo : EIATTR_MAX_THREADS
	.align		4
.L_9321:
        /*0054*/ 	.byte	0x04, 0x05
        /*0056*/ 	.short	(.L_9323 - .L_9322)
.L_9322:
        /*0058*/ 	.word	0x00000080
        /*005c*/ 	.word	0x00000001
        /*0060*/ 	.word	0x00000001


	//----- nvinfo : EIATTR_CRS_STACK_SIZE
	.align		4
.L_9323:
        /*0064*/ 	.byte	0x04, 0x1e
        /*0066*/ 	.short	(.L_9325 - .L_9324)
.L_9324:
        /*0068*/ 	.word	0x00000000


	//----- nvinfo : EIATTR_CBANK_PARAM_SIZE
	.align		4
.L_9325:
        /*006c*/ 	.byte	0x03, 0x19
        /*006e*/ 	.short	0x0028


	//----- nvinfo : EIATTR_PARAM_CBANK
	.align		4
        /*0070*/ 	.byte	0x04, 0x0a
        /*0072*/ 	.short	(.L_9327 - .L_9326)
	.align		4
.L_9326:
        /*0074*/ 	.word	index@(.nv.constant0._ZN2at6native29vectorized_elementwise_kernelILi4EZNS0_50_GLOBAL__N__2680c7bb_12_PowKernel_cu_140f0503_289622pow_scalar_tensor_implIN3c104HalfEEEvRNS_18TensorIteratorBaseET_EUlS5_E_St5arrayIPcLm2EEEEviT0_T1_)
        /*0078*/ 	.short	0x0210
        /*007a*/ 	.short	0x0028


	//----- nvinfo : EIATTR_SW_WAR
	.align		4
.L_9327:
        /*007c*/ 	.byte	0x04, 0x36
        /*007e*/ 	.short	(.L_9329 - .L_9328)
.L_9328:
        /*0080*/ 	.word	0x00000008
.L_9329:


//--------------------- .nv.info._ZN2at6native29vectorized_elementwise_kernelILi8EZNS0_50_GLOBAL__N__2680c7bb_12_PowKernel_cu_140f0503_289622pow_scalar_tensor_implIN3c104HalfEEEvRNS_18TensorIteratorBaseET_EUlS5_E_St5arrayIPcLm2EEEEviT0_T1_ --------------------------
	.section	.nv.info._ZN2at6native29vectorized_elementwise_kernelILi8EZNS0_50_GLOBAL__N__2680c7bb_12_PowKernel_cu_140f0503_289622pow_scalar_tensor_implIN3c104HalfEEEvRNS_18TensorIteratorBaseET_EUlS5_E_St5arrayIPcLm2EEEEviT0_T1_,"",@"SHT_CUDA_INFO"
	.sectionflags	@""
	.align	4


	//----- nvinfo : EIATTR_CUDA_API_VERSION
	.align		4
        /*0000*/ 	.byte	0x04, 0x37
        /*0002*/ 	.short	(.L_9331 - .L_9330)
.L_9330:
        /*0004*/ 	.word	0x00000082


	//----- nvinfo : EIATTR_KPARAM_INFO
	.align		4
.L_9331:
        /*0008*/ 	.byte	0x04, 0x17
        /*000a*/ 	.short	(.L_9333 - .L_9332)
.L_9332:
        /*000c*/ 	.word	0x00000000
        /*0010*/ 	.short	0x0002
        /*0012*/ 	.short	0x0018
        /*0014*/ 	.byte	0x00, 0xf0, 0x41, 0x00


	//----- nvinfo : EIATTR_KPARAM_INFO
	.align		4
.L_9333:
        /*0018*/ 	.byte	0x04, 0x17
        /*001a*/ 	.short	(.L_9335 - .L_9334)
.L_9334:
        /*001c*/ 	.word	0x00000000
        /*0020*/ 	.short	0x0001
        /*0022*/ 	.short	0x0008
        /*0024*/ 	.byte	0x00, 0xf0, 0x41, 0x00


	//----- nvinfo : EIATTR_KPARAM_INFO
	.align		4
.L_9335:
        /*0028*/ 	.byte	0x04, 0x17
        /*002a*/ 	.short	(.L_9337 - .L_9336)
.L_9336:
        /*002c*/ 	.word	0x00000000
        /*0030*/ 	.short	0x0000
        /*0032*/ 	.short	0x0000
        /*0034*/ 	.byte	0x00, 0xf0, 0x11, 0x00


	//----- nvinfo : EIATTR_SPARSE_MMA_MASK
	.align		4
.L_9337:
        /*0038*/ 	.byte	0x03, 0x50
        /*003a*/ 	.short	0x0000


	//----- nvinfo : EIATTR_MAXREG_COUNT
	.align		4
        /*003c*/ 	.byte	0x03, 0x1b
        /*003e*/ 	.short	0x00ff


	//----- nvinfo : EIATTR_MERCURY_ISA_VERSION
	.align		4
        /*0040*/ 	.byte	0x03, 0x5f
        /*0042*/ 	.short	0x0101


	//----- nvinfo : EIATTR_EXIT_INSTR_OFFSETS
	.align		4
        /*0044*/ 	.byte	0x04, 0x1c
        /*0046*/ 	.short	(.L_9339 - .L_9338)


	//   ....[0]....
.L_9338:
        /*0048*/ 	.word	0x00000300


	//   ....[1]....
        /*004c*/ 	.word	0x00000e50


	//   ....[2]....
        /*0050*/ 	.word	0x00000ea0


	//----- nvinfo : EIATTR_MAX_THREADS
	.align		4
.L_9339:
        /*0054*/ 	.byte	0x04, 0x05
        /*0056*/ 	.short	(.L_9341 - .L_9340)
.L_9340:
        /*0058*/ 	.word	0x00000080
        /*005c*/ 	.word	0x00000001
        /*0060*/ 	.word	0x00000001


	//----- nvinfo : EIATTR_CRS_STACK_SIZE
	.align		4
.L_9341:
        /*0064*/ 	.byte	0x04, 0x1e
        /*0066*/ 	.short	(.L_9343 - .L_9342)
.L_9342:
        /*0068*/ 	.word	0x00000000


	//----- nvinfo : EIATTR_CBANK_PARAM_SIZE
	.align		4
.L_9343:
        /*006c*/ 	.byte	0x03, 0x19
        /*006e*/ 	.short	0x0028


	//----- nvinfo : EIATTR_PARAM_CBANK
	.align		4
        /*0070*/ 	.byte	0x04, 0x0a
        /*0072*/ 	.short	(.L_9345 - .L_9344)
	.align		4
.L_9344:
        /*0074*/ 	.word	index@(.nv.constant0._ZN2at6native29vectorized_elementwise_kernelILi8EZNS0_50_GLOBAL__N__2680c7bb_12_PowKernel_cu_140f0503_289622pow_scalar_tensor_implIN3c104HalfEEEvRNS_18TensorIteratorBaseET_EUlS5_E_St5arrayIPcLm2EEEEviT0_T1_)
        /*0078*/ 	.short	0x0210
        /*007a*/ 	.short	0x0028


	//----- nvinfo : EIATTR_SW_WAR
	.align		4
.L_9345:
        /*007c*/ 	.byte	0x04, 0x36
        /*007e*/ 	.short	(.L_9347 - .L_9346)
.L_9346:
        /*0080*/ 	.word	0x00000008
.L_9347:


//--------------------- .nv.info._ZN2at6native18elementwise_kernelILi128ELi4EZNS0_15gpu_kernel_implIZZZNS0_50_GLOBAL__N__2680c7bb_12_PowKernel_cu_140f0503_289624pow_tensor_tensor_kernelERNS_18TensorIteratorBaseEENKUlvE_clEvENKUlvE7_clEvEUlN3c107complexIfEESA_E_EEvS5_RKT_EUliE_EEviT1_ --------------------------
	.section	.nv.info._ZN2at6native18elementwise_kernelILi128ELi4EZNS0_15gpu_kernel_implIZZZNS0_50_GLOBAL__N__2680c7bb_12_PowKernel_cu_140f0503_289624pow_tensor_tensor_kernelERNS_18TensorIteratorBaseEENKUlvE_clEvENKUlvE7_clEvEUlN3c107complexIfEESA_E_EEvS5_RKT_EUliE_EEviT1_,"",@"SHT_CUDA_INFO"
	.sectionflags	@""
	.align	4


	//----- nvinfo : EIATTR_CUDA_API_VERSION
	.align		4
        /*0000*/ 	.byte	0x04, 0x37
        /*0002*/ 	.short	(.L_9349 - .L_9348)
.L_9348:
        /*0004*/ 	.word	0x00000082


	//----- nvinfo : EIATTR_KPARAM_INFO
	.align		4
.L_9349:
        /*0008*/ 	.byte	0x04, 0x17
        /*000a*/ 	.short	(.L_9351 - .L_9350)
.L_9350:
        /*000c*/ 	.word	0x00000000
        /*0010*/ 	.short	0x0001
        /*0012*/ 	.short	0x0008
        /*0014*/ 	.byte	0x00, 0xf0, 0x41, 0x0a


	//----- nvinfo : EIATTR_KPARAM_INFO
	.align		4
.L_9351:
        /*0018*/ 	.byte	0x04, 0x17
        /*001a*/ 	.short	(.L_9353 - .L_9352)
.L_9352:
        /*001c*/ 	.word	0x00000000
        /*0020*/ 	.short	0x0000
        /*0022*/ 	.short	0x0000
        /*0024*/ 	.byte	0x00, 0xf0, 0x11, 0x00


	//----- nvinfo : EIATTR_SPARSE_MMA_MASK
	.align		4
.L_9353:
        /*0028*/ 	.byte	0x03, 0x50
        /*002a*/ 	.short	0x0000


	//----- nvinfo : EIATTR_MAXREG_COUNT
	.align		4
        /*002c*/ 	.byte	0x03, 0x1b
        /*002e*/ 	.short	0x0080


	//----- nvinfo : EIATTR_EXTERNS
	.align		4
        /*0030*/ 	.byte	0x04, 0x0f
        /*0032*/ 	.short	(.L_9355 - .L_9354)


	//   ....[0]....
	.align		4
.L_9354:
        /*0034*/ 	.word	index@(__assertfail)


	//----- nvinfo : EIATTR_MERCURY_ISA_VERSION
	.align		4
.L_9355:
        /*0038*/ 	.byte	0x03, 0x5f
        /*003a*/ 	.short	0x0101


	//----- nvinfo : EIATTR_SYSCALL_OFFSETS
	.align		4
        /*003c*/ 	.byte	0x04, 0x46
        /*003e*/ 	.short	(.L_9357 - .L_9356)


	//   ....[0]....
.L_9356:
        /*0040*/ 	.word	0x000025b0


	//   ....[1]....
        /*0044*/ 	.word	0x00003530


	//   ....[2]....
        /*0048*/ 	.word	0x00006f90


	//   ....[3]....
        /*004c*/ 	.word	0x000095b0


	//   ....[4]....
        /*0050*/ 	.word	0x0000a530


	//   ....[5]....
        /*0054*/ 	.word	0x0000df90


	//   ....[6]....
        /*0058*/ 	.word	0x00010580


	//   ....[7]....
        /*005c*/ 	.word	0x00011500


	//   ....[8]....
        /*0060*/ 	.word	0x00014f60


	//   ....[9]....
        /*0064*/ 	.word	0x00017540


	//   ....[10]....
        /*0068*/ 	.word	0x000184c0


	//   ....[11]....
        /*006c*/ 	.word	0x0001bed0


	//----- nvinfo : EIATTR_EXIT_INSTR_OFFSETS
	.align		4
.L_9357:
        /*0070*/ 	.byte	0x04, 0x1c
        /*0072*/ 	.short	(.L_9359 - .L_9358)


	//   ....[0]....
.L_9358:
        /*0074*/ 	.word	0x00015010


	//   ....[1]....
        /*0078*/ 	.word	0x0001b1e0


	//   ....[2]....
        /*007c*/ 	.word	0x0001b220


	//   ....[3]....
        /*0080*/ 	.word	0x0001b2b0


	//   ....[4]....
        /*0084*/ 	.word	0x0001b2e0


	//   ....[5]....
        /*0088*/ 	.word	0x0001b310


	//   ....[6]....
        /*008c*/ 	.word	0x0001b390


	//   ....[7]....
        /*0090*/ 	.word	0x0001b3c0


	//   ....[8]....
        /*0094*/ 	.word	0x0001b440


	//   ....[9]....
        /*0098*/ 	.word	0x0001b470


	//   ....[10]....
        /*009c*/ 	.word	0x0001b4b0


	//   ....[11]....
        /*00a0*/ 	.word	0x0001b590


	//   ....[12]....
        /*00a4*/ 	.word	0x0001b5f0


	//   ....[13]....
        /*00a8*/ 	.word	0x0001b770


	//   ....[14]....
        /*00ac*/ 	.word	0x0001b8c0


	//   ....[15]....
        /*00b0*/ 	.word	0x0001b8f0


	//   ....[16]....
        /*00b4*/ 	.word	0x0001b9a0


	//   ....[17]....
        /*00b8*/ 	.word	0x0001bb10


	//   ....[18]....
        /*00bc*/ 	.word	0x0001bc80


	//   ....[19]....
        /*00c0*/ 	.word	0x0001bdd0


	//   ....[20]....
        /*00c4*/ 	.word	0x0001bee0


	//   ....[21]....
        /*00c8*/ 	.word	0x0001bf10


	//   ....[22]....
        /*00cc*/ 	.word	0x0001bf40


	//----- nvinfo : EIATTR_MAX_THREADS
	.align		4
.L_9359:
        /*00d0*/ 	.byte	0x04, 0x05
        /*00d2*/ 	.short	(.L_9361 - .L_9360)
.L_9360:
        /*00d4*/ 	.word	0x00000080
        /*00d8*/ 	.word	0x00000001
        /*00dc*/ 	.word	0x00000001


	//----- nvinfo : EIATTR_CRS_STACK_SIZE
	.align		4
.L_9361:
        /*00e0*/ 	.byte	0x04, 0x1e
        /*00e2*/ 	.short	(.L_9363 - .L_9362)
.L_9362:
        /*00e4*/ 	.word	0x00000000


	//----- nvinfo : EIATTR_CBANK_PARAM_SIZE
	.align		4
.L_9363:
        /*00e8*/ 	.byte	0x03, 0x19
        /*00ea*/ 	.short	0x0298


	//----- nvinfo : EIATTR_PARAM_CBANK
	.align		4
        /*00ec*/ 	.byte	0x04, 0x0a
        /*00ee*/ 	.short	(.L_9365 - .L_9364)
	.align		4
.L_9364:
        /*00f0*/ 	.word	index@(.nv.constant0._ZN2at6native18elementwise_kernelILi128ELi4EZNS0_15gpu_kernel_implIZZZNS0_50_GLOBAL__N__2680c7bb_12_PowKernel_cu_140f0503_289624pow_tensor_tensor_kernelERNS_18TensorIteratorBaseEENKUlvE_clEvENKUlvE7_clEvEUlN3c107complexIfEESA_E_EEvS5_RKT_EUliE_EEviT1_)
        /*00f4*/ 	.short	0x0210
        /*00f6*/ 	.short	0x0298


	//----- nvinfo : EIATTR_SW_WAR
	.align		4
.L_9365:
        /*00f8*/ 	.byte	0x04, 0x36
        /*00fa*/ 	.short	(.L_9367 - .L_9366)
.L_9366:
        /*00fc*/ 	.word	0x00000008
.L_9367:


//--------------------- .nv.info._ZN2at6native27unrolled_elementwise_kernelIZZZNS0_50_GLOBAL__N__2680c7bb_12_PowKernel_cu_140f0503_289624pow_tensor_tensor_kernelERNS_18TensorIteratorBaseEENKUlvE_clEvENKUlvE7_clEvEUlN3c107complexIfEES9_E_St5arrayIPcLm3EELi4E23TrivialOffsetCalculatorILi2EjESE_ILi1EjENS0_6memory12LoadWithCastILi2EEENSH_13StoreWithCastILi1EEEEEviT_T0_T2_T3_T4_T5_ --------------------------
	.section	.nv.info._ZN2at6native27unrolled_elementwise_kernelIZZZNS0_50_GLOBAL__N__2680c7bb_12_PowKernel_cu_140f0503_289624pow_tensor_tensor_kernelERNS_18TensorIteratorBaseEENKUlvE_clEvENKUlvE7_clEvEUlN3c107complexIfEES9_E_St5arrayIPcLm3EELi4E23TrivialOffsetCalculatorILi2EjESE_ILi1EjENS0_6memory12LoadWithCastILi2EEENSH_13StoreWithCastILi1EEEEEviT_T0_T2_T3_T4_T5_,"",@"SHT_CUDA_INFO"
	.sectionflags	@""
	.align	4


	//----- nvinfo : EIATTR_CUDA_API_VERSION
	.align		4
        /*0000*/ 	.byte	0x04, 0x37
        /*0002*/ 	.short	(.L_9369 - .L_9368)
.L_9368:
        /*0004*/ 	.word	0x00000082


	//----- nvinfo : EIATTR_KPARAM_INFO
	.align		4
.L_9369:
        /*0008*/ 	.byte	0x04, 0x17
        /*000a*/ 	.short	(.L_9371 - .L_9370)
.L_9370:
        /*000c*/ 	.word	0x00000000
        /*0010*/ 	.short	0x0006
        /*0012*/ 	.short	0x0038
        /*0014*/ 	.byte	0x00, 0xf0, 0x21, 0x00


	//----- nvinfo : EIATTR_KPARAM_INFO
	.align		4
.L_9371:
        /*0018*/ 	.byte	0x04, 0x17
        /*001a*/ 	.short	(.L_9373 - .L_9372)
.L_9372:
        /*001c*/ 	.word	0x00000000
        /*0020*/ 	.short	0x0005
        /*0022*/ 	.short	0x002c
        /*0024*/ 	.byte	0x00, 0xf0, 0x31, 0x00


	//----- nvinfo : EIATTR_KPARAM_INFO
	.align		4
.L_9373:
        /*0028*/ 	.byte	0x04, 0x17
        /*002a*/ 	.short	(.L_9375 - .L_9374)
.L_9374:
        /*002c*/ 	.word	0x00000000
        /*0030*/ 	.short	0x0004
        /*0032*/ 	.short	0x0029
        /*0034*/ 	.byte	0x00, 0xf0, 0x05, 0x00


	//----- nvinfo : EIATTR_KPARAM_INFO
	.align		4
.L_9375:
        /*0038*/ 	.byte	0x04, 0x17
        /*003a*/ 	.short	(.L_9377 - .L_9376)
.L_9376:
        /*003c*/ 	.word	0x00000000
        /*0040*/ 	.short	0x0003
        /*0042*/ 	.short	0x0028
        /*0044*/ 	.byte	0x00, 0xf0, 0x05, 0x00


	//----- nvinfo : EIATTR_KPARAM_INFO
	.align		4
.L_9377:
        /*0048*/ 	.byte	0x04, 0x17
        /*004a*/ 	.short	(.L_9379 - .L_9378)
.L_9378:
        /*004c*/ 	.word	0x00000000
        /*0050*/ 	.short	0x0002
        /*0052*/ 	.short	0x0010
        /*0054*/ 	.byte	0x00, 0xf0, 0x61, 0x00


	//----- nvinfo : EIATTR_KPARAM_INFO
	.align		4
.L_9379:
        /*0058*/ 	.byte	0x04, 0x17
        /*005a*/ 	.short	(.L_9381 - .L_9380)
.L_9380:
        /*005c*/ 	.word	0x00000000
        /*0060*/ 	.short	0x0001
        /*0062*/ 	.short	0x0008
        /*0064*/ 	.byte	0x00, 0xf0, 0x21, 0x00


	//----- nvinfo : EIATTR_KPARAM_INFO
	.align		4
.L_9381:
        /*0068*/ 	.byte	0x04, 0x17
        /*006a*/ 	.short	(.L_9383 - .L_9382)
.L_9382:
        /*006c*/ 	.word	0x00000000
        /*0070*/ 	.short	0x0000
        /*0072*/ 	.short	0x0000
        /*0074*/ 	.byte	0x00, 0xf0, 0x11, 0x00


	//----- nvinfo : EIATTR_SPARSE_MMA_MASK
	.align		4
.L_9383:
        /*0078*/ 	.byte	0x03, 0x50
        /*007a*/ 	.short	0x0000


	//----- nvinfo : EIATTR_MAXREG_COUNT
	.align		4
        /*007c*/ 	.byte	0x03, 0x1b
        /*007e*/ 	.short	0x00ff


	//----- nvinfo : EIATTR_EXTERNS
	.align		4
        /*0080*/ 	.byte	0x04, 0x0f
        /*0082*/ 	.short	(.L_9385 - .L_9384)


	//   ....[0]....
	.align		4
.L_9384:
        /*0084*/ 	.word	index@(__assertfail)


	//----- nvinfo : EIATTR_MERCURY_ISA_VERSION
	.align		4
.L_9385:
        /*0088*/ 	.byte	0x03, 0x5f
        /*008a*/ 	.short	0x0101


	//----- nvinfo : EIATTR_SYSCALL_OFFSETS
	.align		4
        /*008c*/ 	.byte	0x04, 0x46
        /*008e*/ 	.short	(.L_9387 - .L_9386)


	//   ....[0]....
.L_9386:
        /*0090*/ 	.word	0x00000fe0


	//   ....[1]....
        /*0094*/ 	.word	0x00001f70


	//   ....[2]....
        /*0098*/ 	.word	0x00002f80


	//   ....[3]....
        /*009c*/ 	.word	0x00003f10


	//   ....[4]....
        /*00a0*/ 	.word	0x00004f30


	//   ....[5]....
        /*00a4*/ 	.word	0x00005ec0


	//   ....[6]....
        /*00a8*/ 	.word	0x00006ed0


	//   ....[7]....
        /*00ac*/ 	.word	0x00007e50


	//   ....[8]....
        /*00b0*/ 	.word	0x00013e20


	//   ....[9]....
        /*00b4*/ 	.word	0x00014d40


	//   ....[10]....
        /*00b8*/ 	.word	0x00015c20


	//   ....[11]....
        /*00bc*/ 	.word	0x00016b00


	//----- nvinfo : EIATTR_EXIT_INSTR_OFFSETS
	.align		4
.L_9387:
        /*00c0*/ 	.byte	0x04, 0x1c
        /*00c2*/ 	.short	(.L_9389 - .L_9388)


	//   ....[0]....
.L_9388:
        /*00c4*/ 	.word	0x00015cc0


	//   ....[1]....
        /*00c8*/ 	.word	0x00015e10


	//   ....[2]....
        /*00cc*/ 	.word	0x00015e50


	//   ....[3]....
        /*00d0*/ 	.word	0x00015ee0


	//   ....[4]....
        /*00d4*/ 	.word	0x00015f10


	//   ....[5]....
        /*00d8*/ 	.word	0x00015f40


	//   ....[6]....
        /*00dc*/ 	.word	0x00015fc0


	//   ....[7]....
        /*00e0*/ 	.word	0x00015ff0


	//   ....[8]....
        /*00e4*/ 	.word	0x00016070


	//   ....[9]....
        /*00e8*/ 	.word	0x000160a0


	//   ....[10]....
        /*00ec*/ 	.word	0x000160e0


	//   ....[11]....
        /*00f0*/ 	.word	0x000161c0


	//   ....[12]....
        /*00f4*/ 	.word	0x00016220


	//   ....[13]....
        /*00f8*/ 	.word	0x000163a0


	//   ....[14]....
        /*00fc*/ 	.word	0x000164f0


	//   ....[15]....
        /*0100*/ 	.word	0x00016520


	//   ....[16]....
        /*0104*/ 	.word	0x000165d0


	//   ....[17]....
        /*0108*/ 	.word	0x00016740


	//   ....[18]....
        /*010c*/ 	.word	0x000168b0


	//   ....[19]....
        /*0110*/ 	.word	0x00016a00


	//   ....[20]....
        /*0114*/ 	.word	0x00016b10


	//   ....[21]....
        /*0118*/ 	.word	0x00016b40


	//   ....[22]....
        /*011c*/ 	.word	0x00016b70


	//----- nvinfo : EIATTR_MAX_THREADS
	.align		4
.L_9389:
        /*0120*/ 	.byte	0x04, 0x05
        /*0122*/ 	.short	(.L_9391 - .L_9390)
.L_9390:
        /*0124*/ 	.word	0x00000080
        /*0128*/ 	.word	0x00000001
        /*012c*/ 	.word	0x00000001


	//----- nvinfo : EIATTR_CRS_STACK_SIZE
	.align		4
.L_9391:
        /*0130*/ 	.byte	0x04, 0x1e
        /*0132*/ 	.short	(.L_9393 - .L_9392)
.L_9392:
        /*0134*/ 	.word	0x00000000


	//----- nvinfo : EIATTR_CBANK_PARAM_SIZE
	.align		4
.L_9393:
        /*0138*/ 	.byte	0x03, 0x19
        /*013a*/ 	.short	0x0040


	//----- nvinfo : EIATTR_PARAM_CBANK
	.align		4
        /*013c*/ 	.byte	0x04, 0x0a
        /*013e*/ 	.short	(.L_9395 - .L_9394)
	.align		4
.L_9394:
        /*0140*/ 	.word	index@(.nv.constant0._ZN2at6native27unrolled_elementwise_kernelIZZZNS0_50_GLOBAL__N__2680c7bb_12_PowKernel_cu_140f0503_289624pow_tensor_tensor_kernelERNS_18TensorIteratorBaseEENKUlvE_clEvENKUlvE7_clEvEUlN3c107complexIfEES9_E_St5arrayIPcLm3EELi4E23TrivialOffsetCalculatorILi2EjESE_ILi1EjENS0_6memory12LoadWithCastILi2EEENSH_13StoreWithCastILi1EEEEEviT_T0_T2_T3_T4_T5_)
        /*0144*/ 	.short	0x0210
        /*0146*/ 	.short	0x0040


	//----- nvinfo : EIATTR_SW_WAR
	.align		4
.L_9395:
        /*0148*/ 	.byte	0x04, 0x36
        /*014a*/ 	.short	(.L_9397 - .L_9396)
.L_9396:
        /*014c*/ 	.word	0x00000008
.L_9397:


//--------------------- .nv.info._ZN2at6native18elementwise_kernelILi128ELi2EZNS0_22gpu_kernel_impl_nocastIZZZNS0_50_GLOBAL__N__2680c7bb_12_PowKernel_cu_140f0503_289624pow_tensor_tensor_kernelERNS_18TensorIteratorBaseEENKUlvE_clEvENKUlvE7_clEvEUlN3c107complexIfEESA_E_EEvS5_RKT_EUliE_EEviT1_ --------------------------
	.section	.nv.info._ZN2at6native18elementwise_kernelILi128ELi2EZNS0_22gpu_kernel_impl_nocastIZZZNS0_50_GLOBAL__N__2680c7bb_12_PowKernel_cu_140f0503_289624pow_tensor_tensor_kernelERNS_18TensorIteratorBaseEENKUlvE_clEvENKUlvE7_clEvEUlN3c107complexIfEESA_E_EEvS5_RKT_EUliE_EEviT1_,"",@"SHT_CUDA_INFO"
	.sectionflags	@""
	.align	4


	//----- nvinfo : EIATTR_CUDA_API_VERSION
	.align		4
        /*0000*/ 	.byte	0x04, 0x37
        /*0002*/ 	.short	(.L_9399 - .L_9398)
.L_9398:
        /*0004*/ 	.word	0x00000082


	//----- nvinfo : EIATTR_KPARAM_INFO
	.align		4
.L_9399:
        /*0008*/ 	.byte	0x04, 0x17
        /*000a*/ 	.short	(.L_9401 - .L_9400)
.L_9400:
        /*000c*/ 	.word	0x00000000
        /*0010*/ 	.short	0x0001
        /*0012*/ 	.short	0x0008
        /*0014*/ 	.byte	0x00, 0xf0, 0x21, 0x0a


	//----- nvinfo : EIATTR_KPARAM_INFO
	.align		4
.L_9401:
        /*0018*/ 	.byte	0x04, 0x17
        /*001a*/ 	.short	(.L_9403 - .L_9402)
.L_9402:
        /*001c*/ 	.word	0x00000000
        /*0020*/ 	.short	0x0000
        /*0022*/ 	.short	0x0000
        /*0024*/ 	.byte	0x00, 0xf0, 0x11, 0x00


	//----- nvinfo : EIATTR_SPARSE_MMA_MASK
	.align		4
.L_9403:
        /*0028*/ 	.byte	0x03, 0x50
        /*002a*/ 	.short	0x0000


	//----- nvinfo : EIATTR_MAXREG_COUNT
	.align		4
        /*002c*/ 	.byte	0x03, 0x1b
        /*002e*/ 	.short	0x0080


	//----- nvinfo : EIATTR_MERCURY_ISA_VERSION
	.align		4
        /*0030*/ 	.byte	0x03, 0x5f
        /*0032*/ 	.short	0x0101


	//----- nvinfo : EIATTR_EXIT_INSTR_OFFSETS
	.align		4
        /*0034*/ 	.byte	0x04, 0x1c
        /*0036*/ 	.short	(.L_9405 - .L_9404)


	//   ....[0]....
.L_9404:
        /*0038*/ 	.word	0x00004370


	//   ....[1]....
        /*003c*/ 	.word	0x000085f0


	//----- nvinfo : EIATTR_MAX_THREADS
	.align		4
.L_9405:
        /*0040*/ 	.byte	0x04, 0x05
        /*0042*/ 	.short	(.L_9407 - .L_9406)
.L_9406:
        /*0044*/ 	.word	0x00000080
        /*0048*/ 	.word	0x00000001
        /*004c*/ 	.word	0x00000001


	//----- nvinfo : EIATTR_CRS_STACK_SIZE
	.align		4
.L_9407:
        /*0050*/ 	.byte	0x04, 0x1e
        /*0052*/ 	.short	(.L_9409 - .L_9408)
.L_9408:
        /*0054*/ 	.word	0x00000000


	//----- nvinfo : EIATTR_CBANK_PARAM_SIZE
	.align		4
.L_9409:
        /*0058*/ 	.byte	0x03, 0x19
        /*005a*/ 	.short	0x0290


	//----- nvinfo : EIATTR_PARAM_CBANK
	.align		4
        /*005c*/ 	.byte	0x04, 0x0a
        /*005e*/ 	.short	(.L_9411 - .L_9410)
	.align		4
.L_9410:
        /*0060*/ 	.word	index@(.nv.constant0._ZN2at6native18elementwise_kernelILi128ELi2EZNS0_22gpu_kernel_impl_nocastIZZZNS0_50_GLOBAL__N__2680c7bb_12_PowKernel_cu_140f0503_289624pow_tensor_tensor_kernelERNS_18TensorIteratorBaseEENKUlvE_clEvENKUlvE7_clEvEUlN3c107complexIfEESA_E_EEvS5_RKT_EUliE_EEviT1_)
        /*0064*/ 	.short	0x0210
        /*0066*/ 	.short	0x0290


	//----- nvinfo : EIATTR_SW_WAR
	.align		4
.L_9411:
        /*0068*/ 	.byte	0x04, 0x36
        /*006a*/ 	.short	(.L_9413 - .L_9412)
.L_9412:
        /*006c*/ 	.word	0x00000008
.L_9413:


//--------------------- .nv.info._ZN2at6native27unrolled_elementwise_kernelIZZZNS0_50_GLOBAL__N__2680c7bb_12_PowKernel_cu_140f0503_289624pow_tensor_tensor_kernelERNS_18TensorIteratorBaseEENKUlvE_clEvENKUlvE7_clEvEUlN3c107complexIfEES9_E_St5arrayIPcLm3EELi4E23TrivialOffsetCalculatorILi2EjESE_ILi1EjENS0_6memory15LoadWithoutCastENSH_16StoreWithoutCastEEEviT_T0_T2_T3_T4_T5_ --------------------------
	.section	.nv.info._ZN2at6native27unrolled_elementwise_kernelIZZZNS0_50_GLOBAL__N__2680c7bb_12_PowKernel_cu_140f0503_289624pow_tensor_tensor_kernelERNS_18TensorIteratorBaseEENKUlvE_clEvENKUlvE7_clEvEUlN3c107complexIfEES9_E_St5arrayIPcLm3EELi4E23TrivialOffsetCalculatorILi2EjESE_ILi1EjENS0_6memory15LoadWithoutCastENSH_16StoreWithoutCastEEEviT_T0_T2_T3_T4_T5_,"",@"SHT_CUDA_INFO"
	.sectionflags	@""
	.align	4


	//----- nvinfo : EIATTR_CUDA_API_VERSION
	.align		4
        /*0000*/ 	.byte	0x04, 0x37
        /*0002*/ 	.short	(.L_9415 - .L_9414)
.L_9414:
        /*0004*/ 	.word	0x00000082


	//----- nvinfo : EIATTR_KPARAM_INFO
	.align		4
.L_9415:
        /*0008*/ 	.byte	0x04, 0x17
        /*000a*/ 	.short	(.L_9417 - .L_9416)
.L_9416:
        /*000c*/ 	.word	0x00000000
        /*0010*/ 	.short	0x0006
        /*0012*/ 	.short	0x002b
        /*0014*/ 	.byte	0x00, 0xf0, 0x05, 0x00


	//----- nvinfo : EIATTR_KPARAM_INFO
	.align		4
.L_9417:
        /*0018*/ 	.byte	0x04, 0x17
        /*001a*/ 	.short	(.L_9419 - .L_9418)
.L_9418:
        /*001c*/ 	.word	0x00000000
        /*0020*/ 	.short	0x0005
        /*0022*/ 	.short	0x002a
        /*0024*/ 	.byte	0x00, 0xf0, 0x05, 0x00


	//----- nvinfo : EIATTR_KPARAM_INFO
	.align		4
.L_9419:
        /*0028*/ 	.byte	0x04, 0x17
        /*002a*/ 	.short	(.L_9421 - .L_9420)
.L_9420:
        /*002c*/ 	.word	0x00000000
        /*0030*/ 	.short	0x0004
        /*0032*/ 	.short	0x0029
        /*0034*/ 	.byte	0x00, 0xf0, 0x05, 0x00


	//----- nvinfo : EIATTR_KPARAM_INFO
	.align		4
.L_9421:
        /*0038*/ 	.byte	0x04, 0x17
        /*003a*/ 	.short	(.L_9423 - .L_9422)
.L_9422:
        /*003c*/ 	.word	0x00000000
        /*0040*/ 	.short	0x0003
        /*0042*/ 	.short	0x0028
        /*0044*/ 	.byte	0x00, 0xf0, 0x05, 0x00


	//----- nvinfo : EIATTR_KPARAM_INFO
	.align		4
.L_9423:
        /*0048*/ 	.byte	0x04, 0x17
        /*004a*/ 	.short	(.L_9425 - .L_9424)
.L_9424:
        /*004c*/ 	.word	0x00000000
        /*0050*/ 	.short	0x0002
        /*0052*/ 	.short	0x0010
        /*0054*/ 	.byte	0x00, 0xf0, 0x61, 0x00


	//----- nvinfo : EIATTR_KPARAM_INFO
	.align		4
.L_9425:
        /*0058*/ 	.byte	0x04, 0x17
        /*005a*/ 	.short	(.L_9427 - .L_9426)
.L_9426:
        /*005c*/ 	.word	0x00000000
        /*0060*/ 	.short	0x0001
        /*0062*/ 	.short	0x0008
        /*0064*/ 	.byte	0x00, 0xf0, 0x21, 0x00


	//----- nvinfo : EIATTR_KPARAM_INFO
	.align		4
.L_9427:
        /*0068*/ 	.byte	0x04, 0x17
        /*006a*/ 	.short	(.L_9429 - .L_9428)
.L_9428:
        /*006c*/ 	.word	0x00000000
        /*0070*/ 	.short	0x0000
        /*0072*/ 	.short	0x0000
        /*0074*/ 	.byte	0x00, 0xf0, 0x11, 0x00


	//----- nvinfo : EIATTR_SPARSE_MMA_MASK
	.align		4
.L_9429:
        /*0078*/ 	.byte	0x03, 0x50
        /*007a*/ 	.short	0x0000


	//----- nvinfo : EIATTR_MAXREG_COUNT
	.align		4
        /*007c*/ 	.byte	0x03, 0x1b
        /*007e*/ 	.short	0x00ff


	//----- nvinfo : EIATTR_MERCURY_ISA_VERSION
	.align		4
        /*0080*/ 	.byte	0x03, 0x5f
        /*0082*/ 	.short	0x0101


	//----- nvinfo : EIATTR_EXIT_INSTR_OFFSETS
	.align		4
        /*0084*/ 	.byte	0x04, 0x1c
        /*0086*/ 	.short	(.L_9431 - .L_9430)


	//   ....[0]....
.L_9430:
        /*0088*/ 	.word	0x0000b270


	//   ....[1]....
        /*008c*/ 	.word	0x0000b2d0


	//----- nvinfo : EIATTR_MAX_THREADS
	.align		4
.L_9431:
        /*0090*/ 	.byte	0x04, 0x05
        /*0092*/ 	.short	(.L_9433 - .L_9432)
.L_9432:
        /*0094*/ 	.word	0x00000080
        /*0098*/ 	.word	0x00000001
        /*009c*/ 	.word	0x00000001


	//----- nvinfo : EIATTR_CRS_STACK_SIZE
	.align		4
.L_9433:
        /*00a0*/ 	.byte	0x04, 0x1e
        /*00a2*/ 	.short	(.L_9435 - .L_9434)
.L_9434:
        /*00a4*/ 	.word	0x00000000


	//----- nvinfo : EIATTR_CBANK_PARAM_SIZE
	.align		4
.L_9435:
        /*00a8*/ 	.byte	0x03, 0x19
        /*00aa*/ 	.short	0x002c


	//----- nvinfo : EIATTR_PARAM_CBANK
	.align		4
        /*00ac*/ 	.byte	0x04, 0x0a
        /*00ae*/ 	.short	(.L_9437 - .L_9436)
	.align		4
.L_9436:
        /*00b0*/ 	.word	index@(.nv.constant0._ZN2at6native27unrolled_elementwise_kernelIZZZNS0_50_GLOBAL__N__2680c7bb_12_PowKernel_cu_140f0503_289624pow_tensor_tensor_kernelERNS_18TensorIteratorBaseEENKUlvE_clEvENKUlvE7_clEvEUlN3c107complexIfEES9_E_St5arrayIPcLm3EELi4E23TrivialOffsetCalculatorILi2EjESE_ILi1EjENS0_6memory15LoadWithoutCastENSH_16StoreWithoutCastEEEviT_T0_T2_T3_T4_T5_)
        /*00b4*/ 	.short	0x0210
        /*00b6*/ 	.short	0x002c


	//----- nvinfo : EIATTR_SW_WAR
	.align		4
.L_9437:
        /*00b8*/ 	.byte	0x04, 0x36
        /*00ba*/ 	.short	(.L_9439 - .L_9438)
.L_9438:
        /*00bc*/ 	.word	0x00000008
.L_9439:


//--------------------- .nv.info._ZN2at6native29vectorized_elementwise_kernelILi2EZZZNS0_50_GLOBAL__N__2680c7bb_12_PowKernel_cu_140f0503_289624pow_tensor_tensor_kernelERNS_18TensorIteratorBaseEENKUlvE_clEvENKUlvE7_clEvEUlN3c107complexIfEES9_E_St5arrayIPcLm3EEEEviT0_T1_ --------------------------
	.section	.nv.info._ZN2at6native29vectorized_elementwise_kernelILi2EZZZNS0_50_GLOBAL__N__2680c7bb_12_PowKernel_cu_140f0503_289624pow_tensor_tensor_kernelERNS_18TensorIteratorBaseEENKUlvE_clEvENKUlvE7_clEvEUlN3c107complexIfEES9_E_St5arrayIPcLm3EEEEviT0_T1_,"",@"SHT_CUDA_INFO"
	.sectionflags	@""
	.align	4


	//----- nvinfo : EIATTR_CUDA_API_VERSION
	.align		4
        /*0000*/ 	.byte	0x04, 0x37
        /*0002*/ 	.short	(.L_9441 - .L_9440)
.L_9440:
        /*0004*/ 	.word	0x00000082


	//----- nvinfo : EIATTR_KPARAM_INFO
	.align		4
.L_9441:
        /*0008*/ 	.byte	0x04, 0x17
        /*000a*/ 	.short	(.L_9443 - .L_9442)
.L_9442:
        /*000c*/ 	.word	0x00000000
        /*0010*/ 	.short	0x0002
        /*0012*/ 	.short	0x0010
        /*0014*/ 	.byte	0x00, 0xf0, 0x61, 0x00


	//----- nvinfo : EIATTR_KPARAM_INFO
	.align		4
.L_9443:
        /*0018*/ 	.byte	0x04, 0x17
        /*001a*/ 	.short	(.L_9445 - .L_9444)
.L_9444:
        /*001c*/ 	.word	0x00000000
        /*0020*/ 	.short	0x0001
        /*0022*/ 	.short	0x0008
        /*0024*/ 	.byte	0x00, 0xf0, 0x21, 0x00


	//----- nvinfo : EIATTR_KPARAM_INFO
	.align		4
.L_9445:
        /*0028*/ 	.byte	0x04, 0x17
        /*002a*/ 	.short	(.L_9447 - .L_9446)
.L_9446:
        /*002c*/ 	.word	0x00000000
        /*0030*/ 	.short	0x0000
        /*0032*/ 	.short	0x0000
        /*0034*/ 	.byte	0x00, 0xf0, 0x11, 0x00


	//----- nvinfo : EIATTR_SPARSE_MMA_MASK
	.align		4
.L_9447:
        /*0038*/ 	.byte	0x03, 0x50
        /*003a*/ 	.short	0x0000


	//----- nvinfo : EIATTR_MAXREG_COUNT
	.align		4
        /*003c*/ 	.byte	0x03, 0x1b
        /*003e*/ 	.short	0x00ff


	//----- nvinfo : EIATTR_MERCURY_ISA_VERSION
	.align		4
        /*0040*/ 	.byte	0x03, 0x5f
        /*0042*/ 	.short	0x0101


	//----- nvinfo : EIATTR_EXIT_INSTR_OFFSETS
	.align		4
        /*0044*/ 	.byte	0x04, 0x1c
        /*0046*/ 	.short	(.L_9449 - .L_9448)


	//   ....[0]....
.L_9448:
        /*0048*/ 	.word	0x000160d0


	//   ....[1]....
        /*004c*/ 	.word	0x0002cb50


	//   ....[2]....
        /*0050*/ 	.word	0x0002cba0


	//----- nvinfo : EIATTR_MAX_THREADS
	.align		4
.L_9449:
        /*0054*/ 	.byte	0x04, 0x05
        /*0056*/ 	.short	(.L_9451 - .L_9450)
.L_9450:
        /*0058*/ 	.word	0x00000080
        /*005c*/ 	.word	0x00000001
        /*0060*/ 	.word	0x00000001


	//----- nvinfo : EIATTR_CRS_STACK_SIZE
	.align		4
.L_9451:
        /*0064*/ 	.byte	0x04, 0x1e
        /*0066*/ 	.short	(.L_9453 - .L_9452)
.L_9452:
        /*0068*/ 	.word	0x00000000


	//----- nvinfo : EIATTR_CBANK_PARAM_SIZE
	.align		4
.L_9453:
        /*006c*/ 	.byte	0x03, 0x19
        /*006e*/ 	.short	0x0028


	//----- nvinfo : EIATTR_PARAM_CBANK
	.align		4
        /*0070*/ 	.byte	0x04, 0x0a
        /*0072*/ 	.short	(.L_9455 - .L_9454)
	.align		4
.L_9454:
        /*0074*/ 	.word	index@(.nv.constant0._ZN2at6native29vectorized_elementwise_kernelILi2EZZZNS0_50_GLOBAL__N__2680c7bb_12_PowKernel_cu_140f0503_289624pow_tensor_tensor_kernelERNS_18TensorIteratorBaseEENKUlvE_clEvENKUlvE7_clEvEUlN3c107complexIfEES9_E_St5arrayIPcLm3EEEEviT0_T1_)
        /*0078*/ 	.short	0x0210
        /*007a*/ 	.short	0x0028


	//----- nvinfo : EIATTR_SW_WAR
	.align		4
.L_9455:
        /*007c*/ 	.byte	0x04, 0x36
        /*007e*/ 	.short	(.L_9457 - .L_9456)
.L_9456:
        /*0080*/ 	.word	0x00000008
.L_9457:


//--------------------- .nv.info._ZN2at6native29vectorized_elementwise_kernelILi4EZZZNS0_50_GLOBAL__N__2680c7bb_12_PowKernel_cu_140f0503_289624pow_tensor_tensor_kernelERNS_18TensorIteratorBaseEENKUlvE_clEvENKUlvE7_clEvEUlN3c107complexIfEES9_E_St5arrayIPcLm3EEEEviT0_T1_ --------------------------
	.section	.nv.info._ZN2at6native29vectorized_elementwise_kernelILi4EZZZNS0_50_GLOBAL__N__2680c7bb_12_PowKernel_cu_140f0503_289624pow_tensor_tensor_kernelERNS_18TensorIteratorBaseEENKUlvE_clEvENKUlvE7_clEvEUlN3c107complexIfEES9_E_St5arrayIPcLm3EEEEviT0_T1_,"",@"SHT_CUDA_INFO"
	.sectionflags	@""
	.align	4


	//----- nvinfo : EIATTR_CUDA_API_VERSION
	.align		4
        /*0000*/ 	.byte	0x04, 0x37
        /*0002*/ 	.short	(.L_9459 - .L_9458)
.L_9458:
        /*0004*/ 	.word	0x00000082


	//----- nvinfo : EIATTR_KPARAM_INFO
	.align		4
.L_9459:
        /*0008*/ 	.byte	0x04, 0x17
        /*000a*/ 	.short	(.L_9461 - .L_9460)
.L_9460:
        /*000c*/ 	.word	0x00000000
        /*0010*/ 	.short	0x0002
        /*0012*/ 	.short	0x0010
        /*0014*/ 	.byte	0x00, 0xf0, 0x61, 0x00


	//----- nvinfo : EIATTR_KPARAM_INFO
	.align		4
.L_9461:
        /*0018*/ 	.byte	0x04, 0x17
        /*001a*/ 	.short	(.L_9463 - .L_9462)
.L_9462:
        /*001c*/ 	.word	0x00000000
        /*0020*/ 	.short	0x0001
        /*0022*/ 	.short	0x0008
        /*0024*/ 	.byte	0x00, 0xf0, 0x21, 0x00


	//----- nvinfo : EIATTR_KPARAM_INFO
	.align		4
.L_9463:
        /*0028*/ 	.byte	0x04, 0x17
        /*002a*/ 	.short	(.L_9465 - .L_9464)
.L_9464:
        /*002c*/ 	.word	0x00000000
        /*0030*/ 	.short	0x0000
        /*0032*/ 	.short	0x0000
        /*0034*/ 	.byte	0x00, 0xf0, 0x11, 0x00


	//----- nvinfo : EIATTR_SPARSE_MMA_MASK
	.align		4
.L_9465:
        /*0038*/ 	.byte	0x03, 0x50
        /*003a*/ 	.short	0x0000


	//----- nvinfo : EIATTR_MAXREG_COUNT
	.align		4
        /*003c*/ 	.byte	0x03, 0x1b
        /*003e*/ 	.short	0x00ff


	//----- nvinfo : EIATTR_MERCURY_ISA_VERSION
	.align		4
        /*0040*/ 	.byte	0x03, 0x5f
        /*0042*/ 	.short	0x0101


	//----- nvinfo : EIATTR_EXIT_INSTR_OFFSETS
	.align		4
        /*0044*/ 	.byte	0x04, 0x1c
        /*0046*/ 	.short	(.L_9467 - .L_9466)


	//   ....[0]....
.L_9466:
        /*0048*/ 	.word	0x000160e0


	//   ....[1]....
        /*004c*/ 	.word	0x0002cb70


	//   ....[2]....
        /*0050*/ 	.word	0x0002cbc0


	//----- nvinfo : EIATTR_MAX_THREADS
	.align		4
.L_9467:
        /*0054*/ 	.byte	0x04, 0x05
        /*0056*/ 	.short	(.L_9469 - .L_9468)
.L_9468:
        /*0058*/ 	.word	0x00000080
        /*005c*/ 	.word	0x00000001
        /*0060*/ 	.word	0x00000001


	//----- nvinfo : EIATTR_CRS_STACK_SIZE
	.align		4
.L_9469:
        /*0064*/ 	.byte	0x04, 0x1e
        /*0066*/ 	.short	(.L_9471 - .L_9470)
.L_9470:
        /*0068*/ 	.word	0x00000000


	//----- nvinfo : EIATTR_CBANK_PARAM_SIZE
	.align		4
.L_9471:
        /*006c*/ 	.byte	0x03, 0x19
        /*006e*/ 	.short	0x0028


	//----- nvinfo : EIATTR_PARAM_CBANK
	.align		4
        /*0070*/ 	.byte	0x04, 0x0a
        /*0072*/ 	.short	(.L_9473 - .L_9472)
	.align		4
.L_9472:
        /*0074*/ 	.word	index@(.nv.constant0._ZN2at6native29vectorized_elementwise_kernelILi4EZZZNS0_50_GLOBAL__N__2680c7bb_12_PowKernel_cu_140f0503_289624pow_tensor_tensor_kernelERNS_18TensorIteratorBaseEENKUlvE_clEvENKUlvE7_clEvEUlN3c107complexIfEES9_E_St5arrayIPcLm3EEEEviT0_T1_)
        /*0078*/ 	.short	0x0210
        /*007a*/ 	.short	0x0028


	//----- nvinfo : EIATTR_SW_WAR
	.align		4
.L_9473:
        /*007c*/ 	.byte	0x04, 0x36
        /*007e*/ 	.short	(.L_9475 - .L_9474)
.L_9474:
        /*0080*/ 	.word	0x00000008
.L_9475:


//--------------------- .nv.info._ZN2at6native29vectorized_elementwise_kernelILi8EZZZNS0_50_GLOBAL__N__2680c7bb_12_PowKernel_cu_140f0503_289624pow_tensor_tensor_kernelERNS_18TensorIteratorBaseEENKUlvE_clEvENKUlvE7_clEvEUlN3c107complexIfEES9_E_St5arrayIPcLm3EEEEviT0_T1_ --------------------------
	.section	.nv.info._ZN2at6native29vectorized_elementwise_kernelILi8EZZZNS0_50_GLOBAL__N__2680c7bb_12_PowKernel_cu_140f0503_289624pow_tensor_tensor_kernelERNS_18TensorIteratorBaseEENKUlvE_clEvENKUlvE7_clEvEUlN3c107complexIfEES9_E_St5arrayIPcLm3EEEEviT0_T1_,"",@"SHT_CUDA_INFO"
	.sectionflags	@""
	.align	4


	//----- nvinfo : EIATTR_CUDA_API_VERSION
	.align		4
        /*0000*/ 	.byte	0x04, 0x37
        /*0002*/ 	.short	(.L_9477 - .L_9476)
.L_9476:
        /*0004*/ 	.word	0x00000082


	//----- nvinfo : EIATTR_KPARAM_INFO
	.align		4
.L_9477:
        /*0008*/ 	.byte	0x04, 0x17
        /*000a*/ 	.short	(.L_9479 - .L_9478)
.L_9478:
        /*000c*/ 	.word	0x00000000
        /*0010*/ 	.short	0x0002
        /*0012*/ 	.short	0x0010
        /*0014*/ 	.byte	0x00, 0xf0, 0x61, 0x00


	//----- nvinfo : EIATTR_KPARAM_INFO
	.align		4
.L_9479:
        /*0018*/ 	.byte	0x04, 0x17
        /*001a*/ 	.short	(.L_9481 - .L_9480)
.L_9480:
        /*001c*/ 	.word	0x00000000
        /*0020*/ 	.short	0x0001
        /*0022*/ 	.short	0x0008
        /*0024*/ 	.byte	0x00, 0xf0, 0x21, 0x00


	//----- nvinfo : EIATTR_KPARAM_INFO
	.align		4
.L_9481:
        /*0028*/ 	.byte	0x04, 0x17
        /*002a*/ 	.short	(.L_9483 - .L_9482)
.L_9482:
        /*002c*/ 	.word	0x00000000
        /*0030*/ 	.short	0x0000
        /*0032*/ 	.short	0x0000
        /*0034*/ 	.byte	0x00, 0xf0, 0x11, 0x00


	//----- nvinfo : EIATTR_SPARSE_MMA_MASK
	.align		4
.L_9483:
        /*0038*/ 	.byte	0x03, 0x50
        /*003a*/ 	.short	0x0000


	//----- nvinfo : EIATTR_MAXREG_COUNT
	.align		4
        /*003c*/ 	.byte	0x03, 0x1b
        /*003e*/ 	.short	0x00ff


	//----- nvinfo : EIATTR_MERCURY_ISA_VERSION
	.align		4
        /*0040*/ 	.byte	0x03, 0x5f
        /*0042*/ 	.short	0x0101


	//----- nvinfo : EIATTR_EXIT_INSTR_OFFSETS
	.align		4
        /*0044*/ 	.byte	0x04, 0x1c
        /*0046*/ 	.short	(.L_9485 - .L_9484)


	//   ....[0]....
.L_9484:
        /*0048*/ 	.word	0x000160e0


	//   ....[1]....
        /*004c*/ 	.word	0x0002cb70


	//   ....[2]....
        /*0050*/ 	.word	0x0002cbc0


	//----- nvinfo : EIATTR_MAX_THREADS
	.align		4
.L_9485:
        /*0054*/ 	.byte	0x04, 0x05
        /*0056*/ 	.short	(.L_9487 - .L_9486)
.L_9486:
        /*0058*/ 	.word	0x00000080
        /*005c*/ 	.word	0x00000001
        /*0060*/ 	.word	0x00000001


	//----- nvinfo : EIATTR_CRS_STACK_SIZE
	.align		4
.L_9487:
        /*0064*/ 	.byte	0x04, 0x1e
        /*0066*/ 	.short	(.L_9489 - .L_9488)
.L_9488:
        /*0068*/ 	.word	0x00000000


	//----- nvinfo : EIATTR_CBANK_PARAM_SIZE
	.align		4
.L_9489:
        /*006c*/ 	.byte	0x03, 0x19
        /*006e*/ 	.short	0x0028


	//----- nvinfo : EIATTR_PARAM_CBANK
	.align		4
        /*0070*/ 	.byte	0x04, 0x0a
        /*0072*/ 	.short	(.L_9491 - .L_9490)
	.align		4
.L_9490:
        /*0074*/ 	.word	index@(.nv.constant0._ZN2at6native29vectorized_elementwise_kernelILi8EZZZNS0_50_GLOBAL__N__2680c7bb_12_PowKernel_cu_140f0503_289624pow_tensor_tensor_kernelERNS_18TensorIteratorBaseEENKUlvE_clEvENKUlvE7_clEvEUlN3c107complexIfEES9_E_St5arrayIPcLm3EEEEviT0_T1_)
        /*0078*/ 	.short	0x0210
        /*007a*/ 	.short	0x0028


	//----- nvinfo : EIATTR_SW_WAR
	.align		4
.L_9491:
        /*007c*/ 	.byte	0x04, 0x36
        /*007e*/ 	.short	(.L_9493 - .L_9492)
.L_9492:
        /*0080*/ 	.word	0x00000008
.L_9493:


//--------------------- .nv.info._ZN2at6native18elementwise_kernelILi128ELi4EZNS0_15gpu_kernel_implIZNS0_50_GLOBAL__N__2680c7bb_12_PowKernel_cu_140f0503_289622pow_scalar_tensor_implIfEEvRNS_18TensorIteratorBaseEN3c107complexIT_EEEUlNS8_IfEEE_EEvS6_RKS9_EUliE_EEviT1_ --------------------------
	.section	.nv.info._ZN2at6native18elementwise_kernelILi128ELi4EZNS0_15gpu_kernel_implIZNS0_50_GLOBAL__N__2680c7bb_12_PowKernel_cu_140f0503_289622pow_scalar_tensor_implIfEEvRNS_18TensorIteratorBaseEN3c107complexIT_EEEUlNS8_IfEEE_EEvS6_RKS9_EUliE_EEviT1_,"",@"SHT_CUDA_INFO"
	.sectionflags	@""
	.align	4


	//----- nvinfo : EIATTR_CUDA_API_VERSION
	.align		4
        /*0000*/ 	.byte	0x04, 0x37
        /*0002*/ 	.short	(.L_9495 - .L_9494)
.L_9494:
        /*0004*/ 	.word	0x00000082


	//----- nvinfo : EIATTR_KPARAM_INFO
	.align		4
.L_9495:
        /*0008*/ 	.byte	0x04, 0x17
        /*000a*/ 	.short	(.L_9497 - .L_9496)
.L_9496:
        /*000c*/ 	.word	0x00000000
        /*0010*/ 	.short	0x0001
        /*0012*/ 	.short	0x0008
        /*0014*/ 	.byte	0x00, 0xf0, 0xa1, 0x08


	//----- nvinfo : EIATTR_KPARAM_INFO
	.align		4
.L_9497:
        /*0018*/ 	.byte	0x04, 0x17
        /*001a*/ 	.short	(.L_9499 - .L_9498)
.L_9498:
        /*001c*/ 	.word	0x00000000
        /*0020*/ 	.short	0x0000
        /*0022*/ 	.short	0x0000
        /*0024*/ 	.byte	0x00, 0xf0, 0x11, 0x00


	//----- nvinfo : EIATTR_SPARSE_MMA_MASK
	.align		4
.L_9499:
        /*0028*/ 	.byte	0x03, 0x50
        /*002a*/ 	.short	0x0000


	//----- nvinfo : EIATTR_MAXREG_COUNT
	.align		4
        /*002c*/ 	.byte	0x03, 0x1b
        /*002e*/ 	.short	0x0080


	//----- nvinfo : EIATTR_EXTERNS
	.align		4
        /*0030*/ 	.byte	0x04, 0x0f
        /*0032*/ 	.short	(.L_9501 - .L_9500)


	//   ....[0]....
	.align		4
.L_9500:
        /*0034*/ 	.word	index@(__assertfail)


	//----- nvinfo : EIATTR_MERCURY_ISA_VERSION
	.align		4
.L_9501:
        /*0038*/ 	.byte	0x03, 0x5f
        /*003a*/ 	.short	0x0101


	//----- nvinfo : EIATTR_SYSCALL_OFFSETS
	.align		4
        /*003c*/ 	.byte	0x04, 0x46
        /*003e*/ 	.short	(.L_9503 - .L_9502)


	//   ....[0]....
.L_9502:
        /*0040*/ 	.word	0x00002290


	//   ....[1]....
        /*0044*/ 	.word	0x000034e0


	//   ....[2]....
        /*0048*/ 	.word	0x000057b0


	//   ....[3]....
        /*004c*/ 	.word	0x00006a00


	//   ....[4]....
        /*0050*/ 	.word	0x00008cc0


	//   ....[5]....
        /*0054*/ 	.word	0x00009f10


	//   ....[6]....
        /*0058*/ 	.word	0x0000c1c0


	//   ....[7]....
        /*005c*/ 	.word	0x0000d410


	//----- nvinfo : EIATTR_EXIT_INSTR_OFFSETS
	.align		4
.L_9503:
        /*0060*/ 	.byte	0x04, 0x1c
        /*0062*/ 	.short	(.L_9505 - .L_9504)


	//   ....[0]....
.L_9504:
        /*0064*/ 	.word	0x00009fc0


	//   ....[1]....
        /*0068*/ 	.word	0x0000c720


	//   ....[2]....
        /*006c*/ 	.word	0x0000c760


	//   ....[3]....
        /*0070*/ 	.word	0x0000c7f0


	//   ....[4]....
        /*0074*/ 	.word	0x0000c820


	//   ....[5]....
        /*0078*/ 	.word	0x0000c850


	//   ....[6]....
        /*007c*/ 	.word	0x0000c8d0


	//   ....[7]....
        /*0080*/ 	.word	0x0000c900


	//   ....[8]....
        /*0084*/ 	.word	0x0000c980


	//   ....[9]....
        /*0088*/ 	.word	0x0000c9b0


	//   ....[10]....
        /*008c*/ 	.word	0x0000c9f0


	//   ....[11]....
        /*0090*/ 	.word	0x0000cad0


	//   ....[12]....
        /*0094*/ 	.word	0x0000cb30


	//   ....[13]....
        /*0098*/ 	.word	0x0000ccb0


	//   ....[14]....
        /*009c*/ 	.word	0x0000ce00


	//   ....[15]....
        /*00a0*/ 	.word	0x0000ce30


	//   ....[16]....
        /*00a4*/ 	.word	0x0000cee0


	//   ....[17]....
        /*00a8*/ 	.word	0x0000d050


	//   ....[18]....
        /*00ac*/ 	.word	0x0000d1c0


	//   ....[19]....
        /*00b0*/ 	.word	0x0000d310


	//   ....[20]....
        /*00b4*/ 	.word	0x0000d420


	//   ....[21]....
        /*00b8*/ 	.word	0x0000d450


	//   ....[22]....
        /*00bc*/ 	.word	0x0000d480


	//----- nvinfo : EIATTR_MAX_THREADS
	.align		4
.L_9505:
        /*00c0*/ 	.byte	0x04, 0x05
        /*00c2*/ 	.short	(.L_9507 - .L_9506)
.L_9506:
        /*00c4*/ 	.word	0x00000080
        /*00c8*/ 	.word	0x00000001
        /*00cc*/ 	.word	0x00000001


	//----- nvinfo : EIATTR_CRS_STACK_SIZE
	.align		4
.L_9507:
        /*00d0*/ 	.byte	0x04, 0x1e
        /*00d2*/ 	.short	(.L_9509 - .L_9508)
.L_9508:
        /*00d4*/ 	.word	0x00000000


	//----- nvinfo : EIATTR_CBANK_PARAM_SIZE
	.align		4
.L_9509:
        /*00d8*/ 	.byte	0x03, 0x19
        /*00da*/ 	.short	0x0230


	//----- nvinfo : EIATTR_PARAM_CBANK
	.align		4
        /*00dc*/ 	.byte	0x04, 0x0a
        /*00de*/ 	.short	(.L_9511 - .L_9510)
	.align		4
.L_9510:
        /*00e0*/ 	.word	index@(.nv.constant0._ZN2at6native18elementwise_kernelILi128ELi4EZNS0_15gpu_kernel_implIZNS0_50_GLOBAL__N__2680c7bb_12_PowKernel_cu_140f0503_289622pow_scalar_tensor_implIfEEvRNS_18TensorIteratorBaseEN3c107complexIT_EEEUlNS8_IfEEE_EEvS6_RKS9_EUliE_EEviT1_)
        /*00e4*/ 	.short	0x0210
        /*00e6*/ 	.short	0x0230


	//----- nvinfo : EIATTR_SW_WAR
	.align		4
.L_9511:
        /*00e8*/ 	.byte	0x04, 0x36
        /*00ea*/ 	.short	(.L_9513 - .L_9512)
.L_9512:
        /*00ec*/ 	.word	0x00000008
.L_9513:


//--------------------- .nv.info._ZN2at6native27unrolled_elementwise_kernelIZNS0_50_GLOBAL__N__2680c7bb_12_PowKernel_cu_140f0503_289622pow_scalar_tensor_implIfEEvRNS_18TensorIteratorBaseEN3c107complexIT_EEEUlNS7_IfEEE_St5arrayIPcLm2EELi4E23TrivialOffsetCalculatorILi1EjESG_NS0_6memory12LoadWithCastILi1EEENSH_13StoreWithCastILi1EEEEEviS8_T0_T2_T3_T4_T5_ --------------------------
	.section	.nv.info._ZN2at6native27unrolled_elementwise_kernelIZNS0_50_GLOBAL__N__2680c7bb_12_PowKernel_cu_140f0503_289622pow_scalar_tensor_implIfEEvRNS_18TensorIteratorBaseEN3c107complexIT_EEEUlNS7_IfEEE_St5arrayIPcLm2EELi4E23TrivialOffsetCalculatorILi1EjESG_NS0_6memory12LoadWithCastILi1EEENSH_13StoreWithCastILi1EEEEEviS8_T0_T2_T3_T4_T5_,"",@"SHT_CUDA_INFO"
	.sectionflags	@""
	.align	4


	//----- nvinfo : EIATTR_CUDA_API_VERSION
	.align		4
        /*0000*/ 	.byte	0x04, 0x37
        /*0002*/ 	.short	(.L_9515 - .L_9514)
.L_9514:
        /*0004*/ 	.word	0x00000082


	//----- nvinfo : EIATTR_KPARAM_INFO
	.align		4
.L_9515:
        /*0008*/ 	.byte	0x04, 0x17
        /*000a*/ 	.short	(.L_9517 - .L_9516)
.L_9516:
        /*000c*/ 	.word	0x00000000
        /*0010*/ 	.short	0x0006
        /*0012*/ 	.short	0x0034
        /*0014*/ 	.byte	0x00, 0xf0, 0x21, 0x00


	//----- nvinfo : EIATTR_KPARAM_INFO
	.align		4
.L_9517:
        /*0018*/ 	.byte	0x04, 0x17
        /*001a*/ 	.short	(.L_9519 - .L_9518)
.L_9518:
        /*001c*/ 	.word	0x00000000
        /*0020*/ 	.short	0x0005
        /*0022*/ 	.short	0x002c
        /*0024*/ 	.byte	0x00, 0xf0, 0x21, 0x00


	//----- nvinfo : EIATTR_KPARAM_INFO
	.align		4
.L_9519:
        /*0028*/ 	.byte	0x04, 0x17
        /*002a*/ 	.short	(.L_9521 - .L_9520)
.L_9520:
        /*002c*/ 	.word	0x00000000
        /*0030*/ 	.short	0x0004
        /*0032*/ 	.short	0x0029
        /*0034*/ 	.byte	0x00, 0xf0, 0x05, 0x00


	//----- nvinfo : EIATTR_KPARAM_INFO
	.align		4
.L_9521:
        /*0038*/ 	.byte	0x04, 0x17
        /*003a*/ 	.short	(.L_9523 - .L_9522)
.L_9522:
        /*003c*/ 	.word	0x00000000
        /*0040*/ 	.short	0x0003
        /*0042*/ 	.short	0x0028
        /*0044*/ 	.byte	0x00, 0xf0, 0x05, 0x00


	//----- nvinfo : EIATTR_KPARAM_INFO
	.align		4
.L_9523:
        /*0048*/ 	.byte	0x04, 0x17
        /*004a*/ 	.short	(.L_9525 - .L_9524)
.L_9524:
        /*004c*/ 	.word	0x00000000
        /*0050*/ 	.short	0x0002
        /*0052*/ 	.short	0x0018
        /*0054*/ 	.byte	0x00, 0xf0, 0x41, 0x00


	//----- nvinfo : EIATTR_KPARAM_INFO
	.align		4
.L_9525:
        /*0058*/ 	.byte	0x04, 0x17
        /*005a*/ 	.short	(.L_9527 - .L_9526)
.L_9526:
        /*005c*/ 	.word	0x00000000
        /*0060*/ 	.short	0x0001
        /*0062*/ 	.short	0x0008
        /*0064*/ 	.byte	0x00, 0xf0, 0x41, 0x00


	//----- nvinfo : EIATTR_KPARAM_INFO
	.align		4
.L_9527:
        /*0068*/ 	.byte	0x04, 0x17
        /*006a*/ 	.short	(.L_9529 - .L_9528)
.L_9528:
        /*006c*/ 	.word	0x00000000
        /*0070*/ 	.short	0x0000
        /*0072*/ 	.short	0x0000
        /*0074*/ 	.byte	0x00, 0xf0, 0x11, 0x00


	//----- nvinfo : EIATTR_SPARSE_MMA_MASK
	.align		4
.L_9529:
        /*0078*/ 	.byte	0x03, 0x50
        /*007a*/ 	.short	0x0000


	//----- nvinfo : EIATTR_MAXREG_COUNT
	.align		4
        /*007c*/ 	.byte	0x03, 0x1b
        /*007e*/ 	.short	0x00ff


	//----- nvinfo : EIATTR_EXTERNS
	.align		4
        /*0080*/ 	.byte	0x04, 0x0f
        /*0082*/ 	.short	(.L_9531 - .L_9530)


	//   ....[0]....
	.align		4
.L_9530:
        /*0084*/ 	.word	index@(__assertfail)


	//----- nvinfo : EIATTR_MERCURY_ISA_VERSION
	.align		4
.L_9531:
        /*0088*/ 	.byte	0x03, 0x5f
        /*008a*/ 	.short	0x0101


	//----- nvinfo : EIATTR_SYSCALL_OFFSETS
	.align		4
        /*008c*/ 	.byte	0x04, 0x46
        /*008e*/ 	.short	(.L_9533 - .L_9532)


	//   ....[0]....
.L_9532:
        /*0090*/ 	.word	0x00000fc0


	//   ....[1]....
        /*0094*/ 	.word	0x00001fe0


	//   ....[2]....
        /*0098*/ 	.word	0x00003000


	//   ....[3]....
        /*009c*/ 	.word	0x00003ff0


	//   ....[4]....
        /*00a0*/ 	.word	0x00006090


	//   ....[5]....
        /*00a4*/ 	.word	0x00006fa0


	//   ....[6]....
        /*00a8*/ 	.word	0x00007e70


	//   ....[7]....
        /*00ac*/ 	.word	0x00008d40


	//----- nvinfo : EIATTR_EXIT_INSTR_OFFSETS
	.align		4
.L_9533:
        /*00b0*/ 	.byte	0x04, 0x1c
        /*00b2*/ 	.short	(.L_9535 - .L_9534)


	//   ....[0]....
.L_9534:
        /*00b4*/ 	.word	0x00007f10


	//   ....[1]....
        /*00b8*/ 	.word	0x00008050


	//   ....[2]....
        /*00bc*/ 	.word	0x00008090


	//   ....[3]....
        /*00c0*/ 	.word	0x00008120


	//   ....[4]....
        /*00c4*/ 	.word	0x00008150


	//   ....[5]....
        /*00c8*/ 	.word	0x00008180


	//   ....[6]....
        /*00cc*/ 	.word	0x00008200


	//   ....[7]....
        /*00d0*/ 	.word	0x00008230


	//   ....[8]....
        /*00d4*/ 	.word	0x000082b0


	//   ....[9]....
        /*00d8*/ 	.word	0x000082e0


	//   ....[10]....
        /*00dc*/ 	.word	0x00008320


	//   ....[11]....
        /*00e0*/ 	.word	0x00008400


	//   ....[12]....
        /*00e4*/ 	.word	0x00008460


	//   ....[13]....
        /*00e8*/ 	.word	0x000085e0


	//   ....[14]....
        /*00ec*/ 	.word	0x00008730


	//   ....[15]....
        /*00f0*/ 	.word	0x00008760


	//   ....[16]....
        /*00f4*/ 	.word	0x00008810


	//   ....[17]....
        /*00f8*/ 	.word	0x00008980


	//   ....[18]....
        /*00fc*/ 	.word	0x00008af0


	//   ....[19]....
        /*0100*/ 	.word	0x00008c40


	//   ....[20]....
        /*0104*/ 	.word	0x00008d50


	//   ....[21]....
        /*0108*/ 	.word	0x00008d80


	//   ....[22]....
        /*010c*/ 	.word	0x00008db0


	//----- nvinfo : EIATTR_MAX_THREADS
	.align		4
.L_9535:
        /*0110*/ 	.byte	0x04, 0x05
        /*0112*/ 	.short	(.L_9537 - .L_9536)
.L_9536:
        /*0114*/ 	.word	0x00000080
        /*0118*/ 	.word	0x00000001
        /*011c*/ 	.word	0x00000001


	//----- nvinfo : EIATTR_CRS_STACK_SIZE
	.align		4
.L_9537:
        /*0120*/ 	.byte	0x04, 0x1e
        /*0122*/ 	.short	(.L_9539 - .L_9538)
.L_9538:
        /*0124*/ 	.word	0x00000000


	//----- nvinfo : EIATTR_CBANK_PARAM_SIZE
	.align		4
.L_9539:
        /*0128*/ 	.byte	0x03, 0x19
        /*012a*/ 	.short	0x003c


	//----- nvinfo : EIATTR_PARAM_CBANK
	.align		4
        /*012c*/ 	.byte	0x04, 0x0a
        /*012e*/ 	.short	(.L_9541 - .L_9540)
	.align		4
.L_9540:
        /*0130*/ 	.word	index@(.nv.constant0._ZN2at6native27unrolled_elementwise_kernelIZNS0_50_GLOBAL__N__2680c7bb_12_PowKernel_cu_140f0503_289622pow_scalar_tensor_implIfEEvRNS_18TensorIteratorBaseEN3c107complexIT_EEEUlNS7_IfEEE_St5arrayIPcLm2EELi4E23TrivialOffsetCalculatorILi1EjESG_NS0_6memory12LoadWithCastILi1EEENSH_13StoreWithCastILi1EEEEEviS8_T0_T2_T3_T4_T5_)
        /*0134*/ 	.short	0x0210
        /*0136*/ 	.short	0x003c


	//----- nvinfo : EIATTR_SW_WAR
	.align		4
.L_9541:
        /*0138*/ 	.byte	0x04, 0x36
        /*013a*/ 	.short	(.L_9543 - .L_9542)
.L_9542:
        /*013c*/ 	.word	0x00000008
.L_9543:


//--------------------- .nv.info._ZN2at6native18elementwise_kernelILi128ELi2EZNS0_22gpu_kernel_impl_nocastIZNS0_50_GLOBAL__N__2680c7bb_12_PowKernel_cu_140f0503_289622pow_scalar_tensor_implIfEEvRNS_18TensorIteratorBaseEN3c107complexIT_EEEUlNS8_IfEEE_EEvS6_RKS9_EUliE_EEviT1_ --------------------------
	.section	.nv.info._ZN2at6native18elementwise_kernelILi128ELi2EZNS0_22gpu_kernel_impl_nocastIZNS0_50_GLOBAL__N__2680c7bb_12_PowKernel_cu_140f0503_289622pow_scalar_tensor_implIfEEvRNS_18TensorIteratorBaseEN3c107complexIT_EEEUlNS8_IfEEE_EEvS6_RKS9_EUliE_EEviT1_,"",@"SHT_CUDA_INFO"
	.sectionflags	@""
	.align	4


	//----- nvinfo : EIATTR_CUDA_API_VERSION
	.align		4
        /*0000*/ 	.byte	0x04, 0x37
        /*0002*/ 	.short	(.L_9545 - .L_9544)
.L_9544:
        /*0004*/ 	.word	0x00000082


	//----- nvinfo : EIATTR_KPARAM_INFO
	.align		4
.L_9545:
        /*0008*/ 	.byte	0x04, 0x17
        /*000a*/ 	.short	(.L_9547 - .L_9546)
.L_9546:
        /*000c*/ 	.word	0x00000000
        /*0010*/ 	.short	0x0001
        /*0012*/ 	.short	0x0008
        /*0014*/ 	.byte	0x00, 0xf0, 0x81, 0x08


	//----- nvinfo : EIATTR_KPARAM_INFO
	.align		4
.L_9547:
        /*0018*/ 	.byte	0x04, 0x17
        /*001a*/ 	.short	(.L_9549 - .L_9548)
.L_9548:
        /*001c*/ 	.word	0x00000000
        /*0020*/ 	.short	0x0000
        /*0022*/ 	.short	0x0000
        /*0024*/ 	.byte	0x00, 0xf0, 0x11, 0x00


	//----- nvinfo : EIATTR_SPARSE_MMA_MASK
	.align		4
.L_9549:
        /*0028*/ 	.byte	0x03, 0x50
        /*002a*/ 	.short	0x0000


	//----- nvinfo : EIATTR_MAXREG_COUNT
	.align		4
        /*002c*/ 	.byte	0x03, 0x1b
        /*002e*/ 	.short	0x0080


	//----- nvinfo : EIATTR_MERCURY_ISA_VERSION
	.align		4
        /*0030*/ 	.byte	0x03, 0x5f
        /*0032*/ 	.short	0x0101


	//----- nvinfo : EIATTR_EXIT_INSTR_OFFSETS
	.align		4
        /*0034*/ 	.byte	0x04, 0x1c
        /*0036*/ 	.short	(.L_9551 - .L_9550)


	//   ....[0]....
.L_9550:
        /*0038*/ 	.word	0x00001800


	//   ....[1]....
        /*003c*/ 	.word	0x00002f50


	//----- nvinfo : EIATTR_MAX_THREADS
	.align		4
.L_9551:
        /*0040*/ 	.byte	0x04, 0x05
        /*0042*/ 	.short	(.L_9553 - .L_9552)
.L_9552:
        /*0044*/ 	.word	0x00000080
        /*0048*/ 	.word	0x00000001
        /*004c*/ 	.word	0x00000001


	//----- nvinfo : EIATTR_CRS_STACK_SIZE
	.align		4
.L_9553:
        /*0050*/ 	.byte	0x04, 0x1e
        /*0052*/ 	.short	(.L_9555 - .L_9554)
.L_9554:
        /*0054*/ 	.word	0x00000000


	//----- nvinfo : EIATTR_CBANK_PARAM_SIZE
	.align		4
.L_9555:
        /*0058*/ 	.byte	0x03, 0x19
        /*005a*/ 	.short	0x0228


	//----- nvinfo : EIATTR_PARAM_CBANK
	.align		4
        /*005c*/ 	.byte	0x04, 0x0a
        /*005e*/ 	.short	(.L_9557 - .L_9556)
	.align		4
.L_9556:
        /*0060*/ 	.word	index@(.nv.constant0._ZN2at6native18elementwise_kernelILi128ELi2EZNS0_22gpu_kernel_impl_nocastIZNS0_50_GLOBAL__N__2680c7bb_12_PowKernel_cu_140f0503_289622pow_scalar_tensor_implIfEEvRNS_18TensorIteratorBaseEN3c107complexIT_EEEUlNS8_IfEEE_EEvS6_RKS9_EUliE_EEviT1_)
        /*0064*/ 	.short	0x0210
        /*0066*/ 	.short	0x0228


	//----- nvinfo : EIATTR_SW_WAR
	.align		4
.L_9557:
        /*0068*/ 	.byte	0x04, 0x36
        /*006a*/ 	.short	(.L_9559 - .L_9558)
.L_9558:
        /*006c*/ 	.word	0x00000008
.L_9559:


//--------------------- .nv.info._ZN2at6native27unrolled_elementwise_kernelIZNS0_50_GLOBAL__N__2680c7bb_12_PowKernel_cu_140f0503_289622pow_scalar_tensor_implIfEEvRNS_18TensorIteratorBaseEN3c107complexIT_EEEUlNS7_IfEEE_St5arrayIPcLm2EELi4E23TrivialOffsetCalculatorILi1EjESG_NS0_6memory15LoadWithoutCastENSH_16StoreWithoutCastEEEviS8_T0_T2_T3_T4_T5_ --------------------------
	.section	.nv.info._ZN2at6native27unrolled_elementwise_kernelIZNS0_50_GLOBAL__N__2680c7bb_12_PowKernel_cu_140f0503_289622pow_scalar_tensor_implIfEEvRNS_18TensorIteratorBaseEN3c107complexIT_EEEUlNS7_IfEEE_St5arrayIPcLm2EELi4E23TrivialOffsetCalculatorILi1EjESG_NS0_6memory15LoadWithoutCastENSH_16StoreWithoutCastEEEviS8_T0_T2_T3_T4_T5_,"",@"SHT_CUDA_INFO"
	.sectionflags	@""
	.align	4


	//----- nvinfo : EIATTR_CUDA_API_VERSION
	.align		4
        /*0000*/ 	.byte	0x04, 0x37
        /*0002*/ 	.short	(.L_9561 - .L_9560)
.L_9560:
        /*0004*/ 	.word	0x00000082


	//----- nvinfo : EIATTR_KPARAM_INFO
	.align		4
.L_9561:
        /*0008*/ 	.byte	0x04, 0x17
        /*000a*/ 	.short	(.L_9563 - .L_9562)
.L_9562:
        /*000c*/ 	.word	0x00000000
        /*0010*/ 	.short	0x0006
        /*0012*/ 	.short	0x002b
        /*0014*/ 	.byte	0x00, 0xf0, 0x05, 0x00


	//----- nvinfo : EIATTR_KPARAM_INFO
	.align		4
.L_9563:
        /*0018*/ 	.byte	0x04, 0x17
        /*001a*/ 	.short	(.L_9565 - .L_9564)
.L_9564:
        /*001c*/ 	.word	0x00000000
        /*0020*/ 	.short	0x0005
        /*0022*/ 	.short	0x002a
        /*0024*/ 	.byte	0x00, 0xf0, 0x05, 0x00


	//----- nvinfo : EIATTR_KPARAM_INFO
	.align		4
.L_9565:
        /*0028*/ 	.byte	0x04, 0x17
        /*002a*/ 	.short	(.L_9567 - .L_9566)
.L_9566:
        /*002c*/ 	.word	0x00000000
        /*0030*/ 	.short	0x0004
        /*0032*/ 	.short	0x0029
        /*0034*/ 	.byte	0x00, 0xf0, 0x05, 0x00


	//----- nvinfo : EIATTR_KPARAM_INFO
	.align		4
.L_9567:
        /*0038*/ 	.byte	0x04, 0x17
        /*003a*/ 	.short	(.L_9569 - .L_9568)
.L_9568:
        /*003c*/ 	.word	0x00000000
        /*0040*/ 	.short	0x0003
        /*0042*/ 	.short	0x0028
        /*0044*/ 	.byte	0x00, 0xf0, 0x05, 0x00


	//----- nvinfo : EIATTR_KPARAM_INFO
	.align		4
.L_9569:
        /*0048*/ 	.byte	0x04, 0x17
        /*004a*/ 	.short	(.L_9571 - .L_9570)
.L_9570:
        /*004c*/ 	.word	0x00000000
        /*0050*/ 	.short	0x0002
        /*0052*/ 	.short	0x0018
        /*0054*/ 	.byte	0x00, 0xf0, 0x41, 0x00


	//----- nvinfo : EIATTR_KPARAM_INFO
	.align		4
.L_9571:
        /*0058*/ 	.byte	0x04, 0x17
        /*005a*/ 	.short	(.L_9573 - .L_9572)
.L_9572:
        /*005c*/ 	.word	0x00000000
        /*0060*/ 	.short	0x0001
        /*0062*/ 	.short	0x0008
        /*0064*/ 	.byte	0x00, 0xf0, 0x41, 0x00


	//----- nvinfo : EIATTR_KPARAM_INFO
	.align		4
.L_9573:
        /*0068*/ 	.byte	0x04, 0x17
        /*006a*/ 	.short	(.L_9575 - .L_9574)
.L_9574:
        /*006c*/ 	.word	0x00000000
        /*0070*/ 	.short	0x0000
        /*0072*/ 	.short	0x0000
        /*0074*/ 	.byte	0x00, 0xf0, 0x11, 0x00


	//----- nvinfo : EIATTR_SPARSE_MMA_MASK
	.align		4
.L_9575:
        /*0078*/ 	.byte	0x03, 0x50
        /*007a*/ 	.short	0x0000


	//----- nvinfo : EIATTR_MAXREG_COUNT
	.align		4
        /*007c*/ 	.byte	0x03, 0x1b
        /*007e*/ 	.short	0x00ff


	//----- nvinfo : EIATTR_MERCURY_ISA_VERSION
	.align		4
        /*0080*/ 	.byte	0x03, 0x5f
        /*0082*/ 	.short	0x0101


	//----- nvinfo : EIATTR_EXIT_INSTR_OFFSETS
	.align		4
        /*0084*/ 	.byte	0x04, 0x1c
        /*0086*/ 	.short	(.L_9577 - .L_9576)


	//   ....[0]....
.L_9576:
        /*0088*/ 	.word	0x00001410


	//   ....[1]....
        /*008c*/ 	.word	0x00001460


	//----- nvinfo : EIATTR_MAX_THREADS
	.align		4
.L_9577:
        /*0090*/ 	.byte	0x04, 0x05
        /*0092*/ 	.short	(.L_9579 - .L_9578)
.L_9578:
        /*0094*/ 	.word	0x00000080
        /*0098*/ 	.word	0x00000001
        /*009c*/ 	.word	0x00000001


	//----- nvinfo : EIATTR_CRS_STACK_SIZE
	.align		4
.L_9579:
        /*00a0*/ 	.byte	0x04, 0x1e
        /*00a2*/ 	.short	(.L_9581 - .L_9580)
.L_9580:
        /*00a4*/ 	.word	0x00000000


	//----- nvinfo : EIATTR_CBANK_PARAM_SIZE
	.align		4
.L_9581:
        /*00a8*/ 	.byte	0x03, 0x19
        /*00aa*/ 	.short	0x002c


	//----- nvinfo : EIATTR_PARAM_CBANK
	.align		4
        /*00ac*/ 	.byte	0x04, 0x0a
        /*00ae*/ 	.short	(.L_9583 - .L_9582)
	.align		4
.L_9582:
        /*00b0*/ 	.word	index@(.nv.constant0._ZN2at6native27unrolled_elementwise_kernelIZNS0_50_GLOBAL__N__2680c7bb_12_PowKernel_cu_140f0503_289622pow_scalar_tensor_implIfEEvRNS_18TensorIteratorBaseEN3c107complexIT_EEEUlNS7_IfEEE_St5arrayIPcLm2EELi4E23TrivialOffsetCalculatorILi1EjESG_NS0_6memory15LoadWithoutCastENSH_16StoreWithoutCastEEEviS8_T0_T2_T3_T4_T5_)
        /*00b4*/ 	.short	0x0210
        /*00b6*/ 	.short	0x002c


	//----- nvinfo : EIATTR_SW_WAR
	.align		4
.L_9583:
        /*00b8*/ 	.byte	0x04, 0x36
        /*00ba*/ 	.short	(.L_9585 - .L_9584)
.L_9584:
        /*00bc*/ 	.word	0x00000008
.L_9585:


//--------------------- .nv.info._ZN2at6native29vectorized_elementwise_kernelILi2EZNS0_50_GLOBAL__N__2680c7bb_12_PowKernel_cu_140f0503_289622pow_scalar_tensor_implIfEEvRNS_18TensorIteratorBaseEN3c107complexIT_EEEUlNS7_IfEEE_St5arrayIPcLm2EEEEviT0_T1_ --------------------------
	.section	.nv.info._ZN2at6native29vectorized_elementwise_kernelILi2EZNS0_50_GLOBAL__N__2680c7bb_12_PowKernel_cu_140f0503_289622pow_scalar_tensor_implIfEEvRNS_18TensorIteratorBaseEN3c107complexIT_EEEUlNS7_IfEEE_St5arrayIPcLm2EEEEviT0_T1_,"",@"SHT_CUDA_INFO"
	.sectionflags	@""
	.align	4


	//----- nvinfo : EIATTR_CUDA_API_VERSION
	.align		4
        /*0000*/ 	.byte	0x04, 0x37
        /*0002*/ 	.short	(.L_9587 - .L_9586)
.L_9586:
        /*0004*/ 	.word	0x00000082


	//----- nvinfo : EIATTR_KPARAM_INFO
	.align		4
.L_9587:
        /*0008*/ 	.byte	0x04, 0x17
        /*000a*/ 	.short	(.L_9589 - .L_9588)
.L_9588:
        /*000c*/ 	.word	0x00000000
        /*0010*/ 	.short	0x0002
        /*0012*/ 	.short	0x0018
        /*0014*/ 	.byte	0x00, 0xf0, 0x41, 0x00


	//----- nvinfo : EIATTR_KPARAM_INFO
	.align		4
.L_9589:
        /*0018*/ 	.byte	0x04, 0x17
        /*001a*/ 	.short	(.L_9591 - .L_9590)
.L_9590:
        /*001c*/ 	.word	0x00000000
        /*0020*/ 	.short	0x0001
        /*0022*/ 	.short	0x0008
        /*0024*/ 	.byte	0x00, 0xf0, 0x41, 0x00


	//----- nvinfo : EIATTR_KPARAM_INFO
	.align		4
.L_9591:
        /*0028*/ 	.byte	0x04, 0x17
        /*002a*/ 	.short	(.L_9593 - .L_9592)
.L_9592:
        /*002c*/ 	.word	0x00000000
        /*0030*/ 	.short	0x0000
        /*0032*/ 	.short	0x0000
        /*0034*/ 	.byte	0x00, 0xf0, 0x11, 0x00


	//----- nvinfo : EIATTR_SPARSE_MMA_MASK
	.align		4
.L_9593:
        /*0038*/ 	.byte	0x03, 0x50
        /*003a*/ 	.short	0x0000


	//----- nvinfo : EIATTR_MAXREG_COUNT
	.align		4
        /*003c*/ 	.byte	0x03, 0x1b
        /*003e*/ 	.short	0x00ff


	//----- nvinfo : EIATTR_MERCURY_ISA_VERSION
	.align		4
        /*0040*/ 	.byte	0x03, 0x5f
        /*0042*/ 	.short	0x0101


	//----- nvinfo : EIATTR_EXIT_INSTR_OFFSETS
	.align		4
        /*0044*/ 	.byte	0x04, 0x1c
        /*0046*/ 	.short	(.L_9595 - .L_9594)


	//   ....[0]....
.L_9594:
        /*0048*/ 	.word	0x00001f80


	//   ....[1]....
        /*004c*/ 	.word	0x00004730


	//   ....[2]....
        /*0050*/ 	.word	0x00004780


	//----- nvinfo : EIATTR_MAX_THREADS
	.align		4
.L_9595:
        /*0054*/ 	.byte	0x04, 0x05
        /*0056*/ 	.short	(.L_9597 - .L_9596)
.L_9596:
        /*0058*/ 	.word	0x00000080
        /*005c*/ 	.word	0x00000001
        /*0060*/ 	.word	0x00000001


	//----- nvinfo : EIATTR_CRS_STACK_SIZE
	.align		4
.L_9597:
        /*0064*/ 	.byte	0x04, 0x1e
        /*0066*/ 	.short	(.L_9599 - .L_9598)
.L_9598:
        /*0068*/ 	.word	0x00000000


	//----- nvinfo : EIATTR_CBANK_PARAM_SIZE
	.align		4
.L_9599:
        /*006c*/ 	.byte	0x03, 0x19
        /*006e*/ 	.short	0x0028


	//----- nvinfo : EIATTR_PARAM_CBANK
	.align		4
        /*0070*/ 	.byte	0x04, 0x0a
        /*0072*/ 	.short	(.L_9601 - .L_9600)
	.align		4
.L_9600:
        /*0074*/ 	.word	index@(.nv.constant0._ZN2at6native29vectorized_elementwise_kernelILi2EZNS0_50_GLOBAL__N__2680c7bb_12_PowKernel_cu_140f0503_289622pow_scalar_tensor_implIfEEvRNS_18TensorIteratorBaseEN3c107complexIT_EEEUlNS7_IfEEE_St5arrayIPcLm2EEEEviT0_T1_)
        /*0078*/ 	.short	0x0210
        /*007a*/ 	.short	0x0028


	//----- nvinfo : EIATTR_SW_WAR
	.align		4
.L_9601:
        /*007c*/ 	.byte	0x04, 0x36
        /*007e*/ 	.short	(.L_9603 - .L_9602)
.L_9602:
        /*0080*/ 	.word	0x00000008
.L_9603:


//--------------------- .nv.info._ZN2at6native29vectorized_elementwise_kernelILi4EZNS0_50_GLOBAL__N__2680c7bb_12_PowKernel_cu_140f0503_289622pow_scalar_tensor_implIfEEvRNS_18TensorIteratorBaseEN3c107complexIT_EEEUlNS7_IfEEE_St5arrayIPcLm2EEEEviT0_T1_ --------------------------
	.section	.nv.info._ZN2at6native29vectorized_elementwise_kernelILi4EZNS0_50_GLOBAL__N__2680c7bb_12_PowKernel_cu_140f0503_289622pow_scalar_tensor_implIfEEvRNS_18TensorIteratorBaseEN3c107complexIT_EEEUlNS7_IfEEE_St5arrayIPcLm2EEEEviT0_T1_,"",@"SHT_CUDA_INFO"
	.sectionflags	@""
	.align	4


	//----- nvinfo : EIATTR_CUDA_API_VERSION
	.align		4
        /*0000*/ 	.byte	0x04, 0x37
        /*0002*/ 	.short	(.L_9605 - .L_9604)
.L_9604:
        /*0004*/ 	.word	0x00000082


	//----- nvinfo : EIATTR_KPARAM_INFO
	.align		4
.L_9605:
        /*0008*/ 	.byte	0x04, 0x17
        /*000a*/ 	.short	(.L_9607 - .L_9606)
.L_9606:
        /*000c*/ 	.word	0x00000000
        /*0010*/ 	.short	0x0002
        /*0012*/ 	.short	0x0018
        /*0014*/ 	.byte	0x00, 0xf0, 0x41, 0x00


	//----- nvinfo : EIATTR_KPARAM_INFO
	.align		4
.L_9607:
        /*0018*/ 	.byte	0x04, 0x17
        /*001a*/ 	.short	(.L_9609 - .L_9608)
.L_9608:
        /*001c*/ 	.word	0x00000000
        /*0020*/ 	.short	0x0001
        /*0022*/ 	.short	0x0008
        /*0024*/ 	.byte	0x00, 0xf0, 0x41, 0x00


	//----- nvinfo : EIATTR_KPARAM_INFO
	.align		4
.L_9609:
        /*0028*/ 	.byte	0x04, 0x17
        /*002a*/ 	.short	(.L_9611 - .L_9610)
.L_9610:
        /*002c*/ 	.word	0x00000000
        /*0030*/ 	.short	0x0000
        /*0032*/ 	.short	0x0000
        /*0034*/ 	.byte	0x00, 0xf0, 0x11, 0x00


	//----- nvinfo : EIATTR_SPARSE_MMA_MASK
	.align		4
.L_9611:
        /*0038*/ 	.byte	0x03, 0x50
        /*003a*/ 	.short	0x0000


	//----- nvinfo : EIATTR_MAXREG_COUNT
	.align		4
        /*003c*/ 	.byte	0x03, 0x1b
        /*003e*/ 	.short	0x00ff


	//----- nvinfo : EIATTR_MERCURY_ISA_VERSION
	.align		4
        /*0040*/ 	.byte	0x03, 0x5f
        /*0042*/ 	.short	0x0101


	//----- nvinfo : EIATTR_EXIT_INSTR_OFFSETS
	.align		4
        /*0044*/ 	.byte	0x04, 0x1c
        /*0046*/ 	.short	(.L_9613 - .L_9612)


	//   ....[0]....
.L_9612:
        /*0048*/ 	.word	0x00001f80


	//   ....[1]....
        /*004c*/ 	.word	0x00004730


	//   ....[2]....
        /*0050*/ 	.word	0x00004780


	//----- nvinfo : EIATTR_MAX_THREADS
	.align		4
.L_9613:
        /*0054*/ 	.byte	0x04, 0x05
        /*0056*/ 	.short	(.L_9615 - .L_9614)
.L_9614:
        /*0058*/ 	.word	0x00000080
        /*005c*/ 	.word	0x00000001
        /*0060*/ 	.word	0x00000001


	//----- nvinfo : EIATTR_CRS_STACK_SIZE
	.align		4
.L_9615:
        /*0064*/ 	.byte	0x04, 0x1e
        /*0066*/ 	.short	(.L_9617 - .L_9616)
.L_9616:
        /*0068*/ 	.word	0x00000000


	//----- nvinfo : EIATTR_CBANK_PARAM_SIZE
	.align		4
.L_9617:
        /*006c*/ 	.byte	0x03, 0x19
        /*006e*/ 	.short	0x0028


	//----- nvinfo : EIATTR_PARAM_CBANK
	.align		4
        /*0070*/ 	.byte	0x04, 0x0a
        /*0072*/ 	.short	(.L_9619 - .L_9618)
	.align		4
.L_9618:
        /*0074*/ 	.word	index@(.nv.constant0._ZN2at6native29vectorized_elementwise_kernelILi4EZNS0_50_GLOBAL__N__2680c7bb_12_PowKernel_cu_140f0503_289622pow_scalar_tensor_implIfEEvRNS_18TensorIteratorBaseEN3c107complexIT_EEEUlNS7_IfEEE_St5arrayIPcLm2EEEEviT0_T1_)
        /*0078*/ 	.short	0x0210
        /*007a*/ 	.short	0x0028


	//----- nvinfo : EIATTR_SW_WAR
	.align		4
.L_9619:
        /*007c*/ 	.byte	0x04, 0x36
        /*007e*/ 	.short	(.L_9621 - .L_9620)
.L_9620:
        /*0080*/ 	.word	0x00000008
.L_9621:


//--------------------- .nv.info._ZN2at6native29vectorized_elementwise_kernelILi8EZNS0_50_GLOBAL__N__2680c7bb_12_PowKernel_cu_140f0503_289622pow_scalar_tensor_implIfEEvRNS_18TensorIteratorBaseEN3c107complexIT_EEEUlNS7_IfEEE_St5arrayIPcLm2EEEEviT0_T1_ --------------------------
	.section	.nv.info._ZN2at6native29vectorized_elementwise_kernelILi8EZNS0_50_GLOBAL__N__2680c7bb_12_PowKernel_cu_140f0503_289622pow_scalar_tensor_implIfEEvRNS_18TensorIteratorBaseEN3c107complexIT_EEEUlNS7_IfEEE_St5arrayIPcLm2EEEEviT0_T1_,"",@"SHT_CUDA_INFO"
	.sectionflags	@""
	.align	4


	//----- nvinfo : EIATTR_CUDA_API_VERSION
	.align		4
        /*0000*/ 	.byte	0x04, 0x37
        /*0002*/ 	.short	(.L_9623 - .L_9622)
.L_9622:
        /*0004*/ 	.word	0x00000082


	//----- nvinfo : EIATTR_KPARAM_INFO
	.align		4
.L_9623:
        /*0008*/ 	.byte	0x04, 0x17
        /*000a*/ 	.short	(.L_9625 - .L_9624)
.L_9624:
        /*000c*/ 	.word	0x00000000
        /*0010*/ 	.short	0x0002
        /*0012*/ 	.short	0x0018
        /*0014*/ 	.byte	0x00, 0xf0, 0x41, 0x00


	//----- nvinfo : EIATTR_KPARAM_INFO
	.align		4
.L_9625:
        /*0018*/ 	.byte	0x04, 0x17
        /*001a*/ 	.short	(.L_9627 - .L_9626)
.L_9626:
        /*001c*/ 	.word	0x00000000
        /*0020*/ 	.short	0x0001
        /*0022*/ 	.short	0x0008
        /*0024*/ 	.byte	0x00, 0xf0, 0x41, 0x00


	//----- nvinfo : EIATTR_KPARAM_INFO
	.align		4
.L_9627:
        /*0028*/ 	.byte	0x04, 0x17
        /*002a*/ 	.short	(.L_9629 - .L_9628)
.L_9628:
        /*002c*/ 	.word	0x00000000
        /*0030*/ 	.short	0x0000
        /*0032*/ 	.short	0x0000
        /*0034*/ 	.byte	0x00, 0xf0, 0x11, 0x00


	//----- nvinfo : EIATTR_SPARSE_MMA_MASK
	.align		4
.L_9629:
        /*0038*/ 	.byte	0x03, 0x50
        /*003a*/ 	.short	0x0000


	//----- nvinfo : EIATTR_MAXREG_COUNT
	.align		4
        /*003c*/ 	.byte	0x03, 0x1b
        /*003e*/ 	.short	0x00ff


	//----- nvinfo : EIATTR_MERCURY_ISA_VERSION
	.align		4
        /*0040*/ 	.byte	0x03, 0x5f
        /*0042*/ 	.short	0x0101


	//----- nvinfo : EIATTR_EXIT_INSTR_OFFSETS
	.align		4
        /*0044*/ 	.byte	0x04, 0x1c
        /*0046*/ 	.short	(.L_9631 - .L_9630)


	//   ....[0]....
.L_9630:
        /*0048*/ 	.word	0x00001f80


	//   ....[1]....
        /*004c*/ 	.word	0x00004730


	//   ....[2]....
        /*0050*/ 	.word	0x00004780


	//----- nvinfo : EIATTR_MAX_THREADS
	.align		4
.L_9631:
        /*0054*/ 	.byte	0x04, 0x05
        /*0056*/ 	.short	(.L_9633 - .L_9632)
.L_9632:
        /*0058*/ 	.word	0x00000080
        /*005c*/ 	.word	0x00000001
        /*0060*/ 	.word	0x00000001


	//----- nvinfo : EIATTR_CRS_STACK_SIZE
	.align		4
.L_9633:
        /*0064*/ 	.byte	0x04, 0x1e
        /*0066*/ 	.short	(.L_9635 - .L_9634)
.L_9634:
        /*0068*/ 	.word	0x00000000


	//----- nvinfo : EIATTR_CBANK_PARAM_SIZE
	.align		4
.L_9635:
        /*006c*/ 	.byte	0x03, 0x19
        /*006e*/ 	.short	0x0028


	//----- nvinfo : EIATTR_PARAM_CBANK
	.align		4
        /*0070*/ 	.byte	0x04, 0x0a
        /*0072*/ 	.short	(.L_9637 - .L_9636)
	.align		4
.L_9636:
        /*0074*/ 	.word	index@(.nv.constant0._ZN2at6native29vectorized_elementwise_kernelILi8EZNS0_50_GLOBAL__N__2680c7bb_12_PowKernel_cu_140f0503_289622pow_scalar_tensor_implIfEEvRNS_18TensorIteratorBaseEN3c107complexIT_EEEUlNS7_IfEEE_St5arrayIPcLm2EEEEviT0_T1_)
        /*0078*/ 	.short	0x0210
        /*007a*/ 	.short	0x0028


	//----- nvinfo : EIATTR_SW_WAR
	.align		4
.L_9637:
        /*007c*/ 	.byte	0x04, 0x36
        /*007e*/ 	.short	(.L_9639 - .L_9638)
.L_9638:
        /*0080*/ 	.word	0x00000008
.L_9639:


//--------------------- .nv.info._ZN2at6native18elementwise_kernelILi128ELi4EZNS0_15gpu_kernel_implIZZZNS0_50_GLOBAL__N__2680c7bb_12_PowKernel_cu_140f0503_289624pow_tensor_tensor_kernelERNS_18TensorIteratorBaseEENKUlvE_clEvENKUlvE6_clEvEUlN3c107complexIdEESA_E_EEvS5_RKT_EUliE_EEviT1_ --------------------------
	.section	.nv.info._ZN2at6native18elementwise_kernelILi128ELi4EZNS0_15gpu_kernel_implIZZZNS0_50_GLOBAL__N__2680c7bb_12_PowKernel_cu_140f0503_289624pow_tensor_tensor_kernelERNS_18TensorIteratorBaseEENKUlvE_clEvENKUlvE6_clEvEUlN3c107complexIdEESA_E_EEvS5_RKT_EUliE_EEviT1_,"",@"SHT_CUDA_INFO"
	.sectionflags	@""
	.align	4


	//----- nvinfo : EIATTR_CUDA_API_VERSION
	.align		4
        /*0000*/ 	.byte	0x04, 0x37
        /*0002*/ 	.short	(.L_9641 - .L_9640)
.L_9640:
        /*0004*/ 	.word	0x00000082


	//----- nvinfo : EIATTR_KPARAM_INFO
	.align		4
.L_9641:
        /*0008*/ 	.byte	0x04, 0x17
        /*000a*/ 	.short	(.L_9643 - .L_9642)
.L_9642:
        /*000c*/ 	.word	0x00000000
        /*0010*/ 	.short	0x0001
        /*0012*/ 	.short	0x0008
        /*0014*/ 	.byte	0x00, 0xf0, 0x41, 0x0a


	//----- nvinfo : EIATTR_KPARAM_INFO
	.align		4
.L_9643:
        /*0018*/ 	.byte	0x04, 0x17
        /*001a*/ 	.short	(.L_9645 - .L_9644)
.L_9644:
        /*001c*/ 	.word	0x00000000
        /*0020*/ 	.short	0x0000
        /*0022*/ 	.short	0x0000
        /*0024*/ 	.byte	0x00, 0xf0, 0x11, 0x00


	//----- nvinfo : EIATTR_SPARSE_MMA_MASK
	.align		4
.L_9645:
        /*0028*/ 	.byte	0x03, 0x50
        /*002a*/ 	.short	0x0000


	//----- nvinfo : EIATTR_MAXREG_COUNT
	.align		4
        /*002c*/ 	.byte	0x03, 0x1b
        /*002e*/ 	.short	0x0080


	//----- nvinfo : EIATTR_EXTERNS
	.align		4
        /*0030*/ 	.byte	0x04, 0x0f
        /*0032*/ 	.short	(.L_9647 - .L_9646)


	//   ....[0]....
	.align		4
.L_9646:
        /*0034*/ 	.word	index@(__assertfail)


	//----- nvinfo : EIATTR_MERCURY_ISA_VERSION
	.align		4
.L_9647:
        /*0038*/ 	.byte	0x03, 0x5f
        /*003a*/ 	.short	0x0101


	//----- nvinfo : EIATTR_SYSCALL_OFFSETS
	.align		4
        /*003c*/ 	.byte	0x04, 0x46
        /*003e*/ 	.short	(.L_9649 - .L_9648)


	//   ....[0]....
.L_9648:
        /*0040*/ 	.word	0x000026e0


	//   ....[1]....
        /*0044*/ 	.word	0x00003770


	//   ....[2]....
        /*0048*/ 	.word	0x0000e3f0


	//   ....[3]....
        /*004c*/ 	.word	0x00010b30


	//   ....[4]....
        /*0050*/ 	.word	0x00011bc0


	//   ....[5]....
        /*0054*/ 	.word	0x0001c800


	//   ....[6]....
        /*0058*/ 	.word	0x0001ef10


	//   ....[7]....
        /*005c*/ 	.word	0x0001ffa0


	//   ....[8]....
        /*0060*/ 	.word	0x0002ab80


	//   ....[9]....
        /*0064*/ 	.word	0x0002d280


	//   ....[10]....
        /*0068*/ 	.word	0x0002e310


	//   ....[11]....
        /*006c*/ 	.word	0x00038f20


	//----- nvinfo : EIATTR_EXIT_INSTR_OFFSETS
	.align		4
.L_9649:
        /*0070*/ 	.byte	0x04, 0x1c
        /*0072*/ 	.short	(.L_9651 - .L_9650)


	//   ....[0]....
.L_9650:
        /*0074*/ 	.word	0x0002ac30


	//   ....[1]....
        /*0078*/ 	.word	0x00037f20


	//   ....[2]....
        /*007c*/ 	.word	0x00037f60


	//   ....[3]....
        /*0080*/ 	.word	0x00037ff0


	//   ....[4]....
        /*0084*/ 	.word	0x00038020


	//   ....[5]....
        /*0088*/ 	.word	0x00038050


	//   ....[6]....
        /*008c*/ 	.word	0x00038120


	//   ....[7]....
        /*0090*/ 	.word	0x000381a0


	//   ....[8]....
        /*0094*/ 	.word	0x000382a0


	//   ....[9]....
        /*0098*/ 	.word	0x00038350


	//   ....[10]....
        /*009c*/ 	.word	0x00038370


	//   ....[11]....
        /*00a0*/ 	.word	0x00038440


	//   ....[12]....
        /*00a4*/ 	.word	0x00038460


	//   ....[13]....
        /*00a8*/ 	.word	0x00038630


	//   ....[14]....
        /*00ac*/ 	.word	0x000387d0


	//   ....[15]....
        /*00b0*/ 	.word	0x00038850


	//   ....[16]....
        /*00b4*/ 	.word	0x00038900


	//   ....[17]....
        /*00b8*/ 	.word	0x00038ac0


	//   ....[18]....
        /*00bc*/ 	.word	0x00038c80


	//   ....[19]....
        /*00c0*/ 	.word	0x00038e20


	//   ....[20]....
        /*00c4*/ 	.word	0x00038f30


	//   ....[21]....
        /*00c8*/ 	.word	0x00038f60


	//   ....[22]....
        /*00cc*/ 	.word	0x00038f90


	//----- nvinfo : EIATTR_MAX_THREADS
	.align		4
.L_9651:
        /*00d0*/ 	.byte	0x04, 0x05
        /*00d2*/ 	.short	(.L_9653 - .L_9652)
.L_9652:
        /*00d4*/ 	.word	0x00000080
        /*00d8*/ 	.word	0x00000001
        /*00dc*/ 	.word	0x00000001


	//----- nvinfo : EIATTR_CRS_STACK_SIZE
	.align		4
.L_9653:
        /*00e0*/ 	.byte	0x04, 0x1e
        /*00e2*/ 	.short	(.L_9655 - .L_9654)
.L_9654:
        /*00e4*/ 	.word	0x00000000


	//----- nvinfo : EIATTR_CBANK_PARAM_SIZE
	.align		4
.L_9655:
        /*00e8*/ 	.byte	0x03, 0x19
        /*00ea*/ 	.short	0x0298


	//----- nvinfo : EIATTR_PARAM_CBANK
	.align		4
        /*00ec*/ 	.byte	0x04, 0x0a
        /*00ee*/ 	.short	(.L_9657 - .L_9656)
	.align		4
.L_9656:
        /*00f0*/ 	.word	index@(.nv.constant0._ZN2at6native18elementwise_kernelILi128ELi4EZNS0_15gpu_kernel_implIZZZNS0_50_GLOBAL__N__2680c7bb_12_PowKernel_cu_140f0503_289624pow_tensor_tensor_kernelERNS_18TensorIteratorBaseEENKUlvE_clEvENKUlvE6_clEvEUlN3c107complexIdEESA_E_EEvS5_RKT_EUliE_EEviT1_)
        /*00f4*/ 	.short	0x0210
        /*00f6*/ 	.short	0x0298


	//----- nvinfo : EIATTR_SW_WAR
	.align		4
.L_9657:
        /*00f8*/ 	.byte	0x04, 0x36
        /*00fa*/ 	.short	(.L_9659 - .L_9658)
.L_9658:
        /*00fc*/ 	.word	0x00000008
.L_9659:


//--------------------- .nv.info._ZN2at6native27unrolled_elementwise_kernelIZZZNS0_50_GLOBAL__N__2680c7bb_12_PowKernel_cu_140f0503_289624pow_tensor_tensor_kernelERNS_18TensorIteratorBaseEENKUlvE_clEvENKUlvE6_clEvEUlN3c107complexIdEES9_E_St5arrayIPcLm3EELi4E23TrivialOffsetCalculatorILi2EjESE_ILi1EjENS0_6memory12LoadWithCastILi2EEENSH_13StoreWithCastILi1EEEEEviT_T0_T2_T3_T4_T5_ --------------------------
	.section	.nv.info._ZN2at6native27unrolled_elementwise_kernelIZZZNS0_50_GLOBAL__N__2680c7bb_12_PowKernel_cu_140f0503_289624pow_tensor_tensor_kernelERNS_18TensorIteratorBaseEENKUlvE_clEvENKUlvE6_clEvEUlN3c107complexIdEES9_E_St5arrayIPcLm3EELi4E23TrivialOffsetCalculatorILi2EjESE_ILi1EjENS0_6memory12LoadWithCastILi2EEENSH_13StoreWithCastILi1EEEEEviT_T0_T2_T3_T4_T5_,"",@"SHT_CUDA_INFO"
	.sectionflags	@""
	.align	4


	//----- nvinfo : EIATTR_CUDA_API_VERSION
	.align		4
        /*0000*/ 	.byte	0x04, 0x37
        /*0002*/ 	.short	(.L_9661 - .L_9660)
.L_9660:
        /*0004*/ 	.word	0x00000082


	//----- nvinfo : EIATTR_KPARAM_INFO
	.align		4
.L_9661:
        /*0008*/ 	.byte	0x04, 0x17
        /*000a*/ 	.short	(.L_9663 - .L_9662)
.L_9662:
        /*000c*/ 	.word	0x00000000
        /*0010*/ 	.short	0x0006
        /*0012*/ 	.short	0x0038
        /*0014*/ 	.byte	0x00, 0xf0, 0x21, 0x00


	//----- nvinfo : EIATTR_KPARAM_INFO
	.align		4
.L_9663:
        /*0018*/ 	.byte	0x04, 0x17
        /*001a*/ 	.short	(.L_9665 - .L_9664)
.L_9664:
        /*001c*/ 	.word	0x00000000
        /*0020*/ 	.short	0x0005
        /*0022*/ 	.short	0x002c
        /*0024*/ 	.byte	0x00, 0xf0, 0x31, 0x00


	//----- nvinfo : EIATTR_KPARAM_INFO
	.align		4
.L_9665:
        /*0028*/ 	.byte	0x04, 0x17
        /*002a*/ 	.short	(.L_9667 - .L_9666)
.L_9666:
        /*002c*/ 	.word	0x00000000
        /*0030*/ 	.short	0x0004
        /*0032*/ 	.short	0x0029
        /*0034*/ 	.byte	0x00, 0xf0, 0x05, 0x00


	//----- nvinfo : EIATTR_KPARAM_INFO
	.align		4
.L_9667:
        /*0038*/ 	.byte	0x04, 0x17
        /*003a*/ 	.short	(.L_9669 - .L_9668)
.L_9668:
        /*003c*/ 	.word	0x00000000
        /*0040*/ 	.short	0x0003
        /*0042*/ 	.short	0x0028
        /*0044*/ 	.byte	0x00, 0xf0, 0x05, 0x00


	//----- nvinfo : EIATTR_KPARAM_INFO
	.align		4
.L_9669:
        /*0048*/ 	.byte	0x04, 0x17
        /*004a*/ 	.short	(.L_9671 - .L_9670)
.L_9670:
        /*004c*/ 	.word	0x00000000
        /*0050*/ 	.short	0x0002
        /*0052*/ 	.short	0x0010
        /*0054*/ 	.byte	0x00, 0xf0, 0x61, 0x00


	//----- nvinfo : EIATTR_KPARAM_INFO
	.align		4
.L_9671:
        /*0058*/ 	.byte	0x04, 0x17
        /*005a*/ 	.short	(.L_9673 - .L_9672)
.L_9672:
        /*005c*/ 	.word	0x00000000
        /*0060*/ 	.short	0x0001
        /*0062*/ 	.short	0x0008
        /*0064*/ 	.byte	0x00, 0xf0, 0x21, 0x00


	//----- nvinfo : EIATTR_KPARAM_INFO
	.align		4
.L_9673:
        /*0068*/ 	.byte	0x04, 0x17
        /*006a*/ 	.short	(.L_9675 - .L_9674)
.L_9674:
        /*006c*/ 	.word	0x00000000
        /*0070*/ 	.short	0x0000
        /*0072*/ 	.short	0x0000
        /*0074*/ 	.byte	0x00, 0xf0, 0x11, 0x00


	//----- nvinfo : EIATTR_SPARSE_MMA_MASK
	.align		4
.L_9675:
        /*0078*/ 	.byte	0x03, 0x50
        /*007a*/ 	.short	0x0000


	//----- nvinfo : EIATTR_MAXREG_COUNT
	.align		4
        /*007c*/ 	.byte	0x03, 0x1b
        /*007e*/ 	.short	0x00ff


	//----- nvinfo : EIATTR_EXTERNS
	.align		4
        /*0080*/ 	.byte	0x04, 0x0f
        /*0082*/ 	.short	(.L_9677 - .L_9676)


	//   ....[0]....
	.align		4
.L_9676:
        /*0084*/ 	.word	index@(__assertfail)


	//----- nvinfo : EIATTR_MERCURY_ISA_VERSION
	.align		4
.L_9677:
        /*0088*/ 	.byte	0x03, 0x5f
        /*008a*/ 	.short	0x0101


	//----- nvinfo : EIATTR_SYSCALL_OFFSETS
	.align		4
        /*008c*/ 	.byte	0x04, 0x46
        /*008e*/ 	.short	(.L_9679 - .L_9678)


	//   ....[0]....
.L_9678:
        /*0090*/ 	.word	0x00001120


	//   ....[1]....
        /*0094*/ 	.word	0x000021c0


	//   ....[2]....
        /*0098*/ 	.word	0x000032f0


	//   ....[3]....
        /*009c*/ 	.word	0x00004390


	//   ....[4]....
        /*00a0*/ 	.word	0x000054e0


	//   ....[5]....
        /*00a4*/ 	.word	0x00006580


	//   ....[6]....
        /*00a8*/ 	.word	0x000076b0


	//   ....[7]....
        /*00ac*/ 	.word	0x00008750


	//   ....[8]....
        /*00b0*/ 	.word	0x00030710


	//   ....[9]....
        /*00b4*/ 	.word	0x00031930


	//   ....[10]....
        /*00b8*/ 	.word	0x00032b30


	//   ....[11]....
        /*00bc*/ 	.word	0x00033d20


	//----- nvinfo : EIATTR_EXIT_INSTR_OFFSETS
	.align		4
.L_9679:
        /*00c0*/ 	.byte	0x04, 0x1c
        /*00c2*/ 	.short	(.L_9681 - .L_9680)


	//   ....[0]....
.L_9680:
        /*00c4*/ 	.word	0x00032bd0


	//   ....[1]....
        /*00c8*/ 	.word	0x00032d20


	//   ....[2]....
        /*00cc*/ 	.word	0x00032d60


	//   ....[3]....
        /*00d0*/ 	.word	0x00032df0


	//   ....[4]....
        /*00d4*/ 	.word	0x00032e20


	//   ....[5]....
        /*00d8*/ 	.word	0x00032e50


	//   ....[6]....
        /*00dc*/ 	.word	0x00032f20


	//   ....[7]....
        /*00e0*/ 	.word	0x00032fa0


	//   ....[8]....
        /*00e4*/ 	.word	0x000330a0


	//   ....[9]....
        /*00e8*/ 	.word	0x00033150


	//   ....[10]....
        /*00ec*/ 	.word	0x00033170


	//   ....[11]....
        /*00f0*/ 	.word	0x00033240


	//   ....[12]....
        /*00f4*/ 	.word	0x00033260


	//   ....[13]....
        /*00f8*/ 	.word	0x00033430


	//   ....[14]....
        /*00fc*/ 	.word	0x000335d0


	//   ....[15]....
        /*0100*/ 	.word	0x00033650


	//   ....[16]....
        /*0104*/ 	.word	0x00033700


	//   ....[17]....
        /*0108*/ 	.word	0x000338c0


	//   ....[18]....
        /*010c*/ 	.word	0x00033a80


	//   ....[19]....
        /*0110*/ 	.word	0x00033c20


	//   ....[20]....
        /*0114*/ 	.word	0x00033d30


	//   ....[21]....
        /*0118*/ 	.word	0x00033d60


	//   ....[22]....
        /*011c*/ 	.word	0x00033d90


	//----- nvinfo : EIATTR_MAX_THREADS
	.align		4
.L_9681:
        /*0120*/ 	.byte	0x04, 0x05
        /*0122*/ 	.short	(.L_9683 - .L_9682)
.L_9682:
        /*0124*/ 	.word	0x00000080
        /*0128*/ 	.word	0x00000001
        /*012c*/ 	.word	0x00000001


	//----- nvinfo : EIATTR_CRS_STACK_SIZE
	.align		4
.L_9683:
        /*0130*/ 	.byte	0x04, 0x1e
        /*0132*/ 	.short	(.L_9685 - .L_9684)
.L_9684:
        /*0134*/ 	.word	0x00000000


	//----- nvinfo : EIATTR_CBANK_PARAM_SIZE
	.align		4
.L_9685:
        /*0138*/ 	.byte	0x03, 0x19
        /*013a*/ 	.short	0x0040


	//----- nvinfo : EIATTR_PARAM_CBANK
	.align		4
        /*013c*/ 	.byte	0x04, 0x0a
        /*013e*/ 	.short	(.L_9687 - .L_9686)
	.align		4
.L_9686:
        /*0140*/ 	.word	index@(.nv.constant0._ZN2at6native27unrolled_elementwise_kernelIZZZNS0_50_GLOBAL__N__2680c7bb_12_PowKernel_cu_140f0503_289624pow_tensor_tensor_kernelERNS_18TensorIteratorBaseEENKUlvE_clEvENKUlvE6_clEvEUlN3c107complexIdEES9_E_St5arrayIPcLm3EELi4E23TrivialOffsetCalculatorILi2EjESE_ILi1EjENS0_6memory12LoadWithCastILi2EEENSH_13StoreWithCastILi1EEEEEviT_T0_T2_T3_T4_T5_)
        /*0144*/ 	.short	0x0210
        /*0146*/ 	.short	0x0040


	//----- nvinfo : EIATTR_SW_WAR
	.align		4
.L_9687:
        /*0148*/ 	.byte	0x04, 0x36
        /*014a*/ 	.short	(.L_9689 - .L_9688)
.L_9688:
        /*014c*/ 	.word	0x00000008
.L_9689:


//--------------------- .nv.info._ZN2at6native18elementwise_kernelILi128ELi2EZNS0_22gpu_kernel_impl_nocastIZZZNS0_50_GLOBAL__N__2680c7bb_12_PowKernel_cu_140f0503_289624pow_tensor_tensor_kernelERNS_18TensorIteratorBaseEENKUlvE_clEvENKUlvE6_clEvEUlN3c107complexIdEESA_E_EEvS5_RKT_EUliE_EEviT1_ --------------------------
	.section	.nv.info._ZN2at6native18elementwise_kernelILi128ELi2EZNS0_22gpu_kernel_impl_nocastIZZZNS0_50_GLOBAL__N__2680c7bb_12_PowKernel_cu_140f0503_289624pow_tensor_tensor_kernelERNS_18TensorIteratorBaseEENKUlvE_clEvENKUlvE6_clEvEUlN3c107complexIdEESA_E_EEvS5_RKT_EUliE_EEviT1_,"",@"SHT_CUDA_INFO"
	.sectionflags	@""
	.align	4


	//----- nvinfo : EIATTR_CUDA_API_VERSION
	.align		4
        /*0000*/ 	.byte	0x04, 0x37
        /*0002*/ 	.short	(.L_9691 - .L_9690)
.L_9690:
        /*0004*/ 	.word	0x00000082


	//----- nvinfo : EIATTR_KPARAM_INFO
	.align		4
.L_9691:
        /*0008*/ 	.byte	0x04, 0x17
        /*000a*/ 	.short	(.L_9693 - .L_9692)
.L_9692:
        /*000c*/ 	.word	0x00000000
        /*0010*/ 	.short	0x0001
        /*0012*/ 	.short	0x0008
        /*0014*/ 	.byte	0x00, 0xf0, 0x21, 0x0a


	//----- nvinfo : EIATTR_KPARAM_INFO
	.align		4
.L_9693:
        /*0018*/ 	.byte	0x04, 0x17
        /*001a*/ 	.short	(.L_9695 - .L_9694)
.L_9694:
        /*001c*/ 	.word	0x00000000
        /*0020*/ 	.short	0x0000
        /*0022*/ 	.short	0x0000
        /*0024*/ 	.byte	0x00, 0xf0, 0x11, 0x00


	//----- nvinfo : EIATTR_SPARSE_MMA_MASK
	.align		4
.L_9695:
        /*0028*/ 	.byte	0x03, 0x50
        /*002a*/ 	.short	0x0000


	//----- nvinfo : EIATTR_MAXREG_COUNT
	.align		4
        /*002c*/ 	.byte	0x03, 0x1b
        /*002e*/ 	.short	0x0080


	//----- nvinfo : EIATTR_MERCURY_ISA_VERSION
	.align		4
        /*0030*/ 	.byte	0x03, 0x5f
        /*0032*/ 	.short	0x0101


	//----- nvinfo : EIATTR_EXIT_INSTR_OFFSETS
	.align		4
        /*0034*/ 	.byte	0x04, 0x1c
        /*0036*/ 	.short	(.L_9697 - .L_9696)


	//   ....[0]....
.L_9696:
        /*0038*/ 	.word	0x0000b160


	//   ....[1]....
        /*003c*/ 	.word	0x00016170


	//----- nvinfo : EIATTR_MAX_THREADS
	.align		4
.L_9697:
        /*0040*/ 	.byte	0x04, 0x05
        /*0042*/ 	.short	(.L_9699 - .L_9698)
.L_9698:
        /*0044*/ 	.word	0x00000080
        /*0048*/ 	.word	0x00000001
        /*004c*/ 	.word	0x00000001


	//----- nvinfo : EIATTR_CRS_STACK_SIZE
	.align		4
.L_9699:
        /*0050*/ 	.byte	0x04, 0x1e
        /*0052*/ 	.short	(.L_9701 - .L_9700)
.L_9700:
        /*0054*/ 	.word	0x00000000


	//----- nvinfo : EIATTR_CBANK_PARAM_SIZE
	.align		4
.L_9701:
        /*0058*/ 	.byte	0x03, 0x19
        /*005a*/ 	.short	0x0290


	//----- nvinfo : EIATTR_PARAM_CBANK
	.align		4
        /*005c*/ 	.byte	0x04, 0x0a
        /*005e*/ 	.short	(.L_9703 - .L_9702)
	.align		4
.L_9702:
        /*0060*/ 	.word	index@(.nv.constant0._ZN2at6native18elementwise_kernelILi128ELi2EZNS0_22gpu_kernel_impl_nocastIZZZNS0_50_GLOBAL__N__2680c7bb_12_PowKernel_cu_140f0503_289624pow_tensor_tensor_kernelERNS_18TensorIteratorBaseEENKUlvE_clEvENKUlvE6_clEvEUlN3c107complexIdEESA_E_EEvS5_RKT_EUliE_EEviT1_)
        /*0064*/ 	.short	0x0210
        /*0066*/ 	.short	0x0290


	//----- nvinfo : EIATTR_SW_WAR
	.align		4
.L_9703:
        /*0068*/ 	.byte	0x04, 0x36
        /*006a*/ 	.short	(.L_9705 - .L_9704)
.L_9704:
        /*006c*/ 	.word	0x00000008
.L_9705:


//--------------------- .nv.info._ZN2at6native27unrolled_elementwise_kernelIZZZNS0_50_GLOBAL__N__2680c7bb_12_PowKernel_cu_140f0503_289624pow_tensor_tensor_kernelERNS_18TensorIteratorBaseEENKUlvE_clEvENKUlvE6_clEvEUlN3c107complexIdEES9_E_St5arrayIPcLm3EELi4E23TrivialOffsetCalculatorILi2EjESE_ILi1EjENS0_6memory15LoadWithoutCastENSH_16StoreWithoutCastEEEviT_T0_T2_T3_T4_T5_ --------------------------
	.section	.nv.info._ZN2at6native27unrolled_elementwise_kernelIZZZNS0_50_GLOBAL__N__2680c7bb_12_PowKernel_cu_140f0503_289624pow_tensor_tensor_kernelERNS_18TensorIteratorBaseEENKUlvE_clEvENKUlvE6_clEvEUlN3c107complexIdEES9_E_St5arrayIPcLm3EELi4E23TrivialOffsetCalculatorILi2EjESE_ILi1EjENS0_6memory15LoadWithoutCastENSH_16StoreWithoutCastEEEviT_T0_T2_T3_T4_T5_,"",@"SHT_CUDA_INFO"
	.sectionflags	@""
	.align	4


	//----- nvinfo : EIATTR_CUDA_API_VERSION
	.align		4
        /*0000*/ 	.byte	0x04, 0x37
        /*0002*/ 	.short	(.L_9707 - .L_9706)
.L_9706:
        /*0004*/ 	.word	0x00000082


	//----- nvinfo : EIATTR_KPARAM_INFO
	.align		4
.L_9707:
        /*0008*/ 	.byte	0x04, 0x17
        /*000a*/ 	.short	(.L_9709 - .L_9708)
.L_9708:
        /*000c*/ 	.word	0x00000000
        /*0010*/ 	.short	0x0006
        /*0012*/ 	.short	0x002b
        /*0014*/ 	.byte	0x00, 0xf0, 0x05, 0x00


	//----- nvinfo : EIATTR_KPARAM_INFO
	.align		4
.L_9709:
        /*0018*/ 	.byte	0x04, 0x17
        /*001a*/ 	.short	(.L_9711 - .L_9710)
.L_9710:
        /*001c*/ 	.word	0x00000000
        /*0020*/ 	.short	0x0005
        /*0022*/ 	.short	0x002a
        /*0024*/ 	.byte	0x00, 0xf0, 0x05, 0x00


	//----- nvinfo : EIATTR_KPARAM_INFO
	.align		4
.L_9711:
        /*0028*/ 	.byte	0x04, 0x17
        /*002a*/ 	.short	(.L_9713 - .L_9712)
.L_9712:
        /*002c*/ 	.word	0x00000000
        /*0030*/ 	.short	0x0004
        /*0032*/ 	.short	0x0029
        /*0034*/ 	.byte	0x00, 0xf0, 0x05, 0x00


	//----- nvinfo : EIATTR_KPARAM_INFO
	.align		4
.L_9713:
        /*0038*/ 	.byte	0x04, 0x17
        /*003a*/ 	.short	(.L_9715 - .L_9714)
.L_9714:
        /*003c*/ 	.word	0x00000000
        /*0040*/ 	.short	0x0003
        /*0042*/ 	.short	0x0028
        /*0044*/ 	.byte	0x00, 0xf0, 0x05, 0x00


	//----- nvinfo : EIATTR_KPARAM_INFO
	.align		4
.L_9715:
        /*0048*/ 	.byte	0x04, 0x17
        /*004a*/ 	.short	(.L_9717 - .L_9716)
.L_9716:
        /*004c*/ 	.word	0x00000000
        /*0050*/ 	.short	0x0002
        /*0052*/ 	.short	0x0010
        /*0054*/ 	.byte	0x00, 0xf0, 0x61, 0x00


	//----- nvinfo : EIATTR_KPARAM_INFO
	.align		4
.L_9717:
        /*0058*/ 	.byte	0x04, 0x17
        /*005a*/ 	.short	(.L_9719 - .L_9718)
.L_9718:
        /*005c*/ 	.word	0x00000000
        /*0060*/ 	.short	0x0001
        /*0062*/ 	.short	0x0008
        /*0064*/ 	.byte	0x00, 0xf0, 0x21, 0x00


	//----- nvinfo : EIATTR_KPARAM_INFO
	.align		4
.L_9719:
        /*0068*/ 	.byte	0x04, 0x17
        /*006a*/ 	.short	(.L_9721 - .L_9720)
.L_9720:
        /*006c*/ 	.word	0x00000000
        /*0070*/ 	.short	0x0000
        /*0072*/ 	.short	0x0000
        /*0074*/ 	.byte	0x00, 0xf0, 0x11, 0x00


	//----- nvinfo : EIATTR_SPARSE_MMA_MASK
	.align		4
.L_9721:
        /*0078*/ 	.byte	0x03, 0x50
        /*007a*/ 	.short	0x0000


	//----- nvinfo : EIATTR_MAXREG_COUNT
	.align		4
        /*007c*/ 	.byte	0x03, 0x1b
        /*007e*/ 	.short	0x00ff


	//----- nvinfo : EIATTR_MERCURY_ISA_VERSION
	.align		4
        /*0080*/ 	.byte	0x03, 0x5f
        /*0082*/ 	.short	0x0101


	//----- nvinfo : EIATTR_EXIT_INSTR_OFFSETS
	.align		4
        /*0084*/ 	.byte	0x04, 0x1c
        /*0086*/ 	.short	(.L_9723 - .L_9722)


	//   ....[0]....
.L_9722:
        /*0088*/ 	.word	0x000269d0


	//   ....[1]....
        /*008c*/ 	.word	0x00026a30


	//----- nvinfo : EIATTR_MAX_THREADS
	.align		4
.L_9723:
        /*0090*/ 	.byte	0x04, 0x05
        /*0092*/ 	.short	(.L_9725 - .L_9724)
.L_9724:
        /*0094*/ 	.word	0x00000080
        /*0098*/ 	.word	0x00000001
        /*009c*/ 	.word	0x00000001


	//----- nvinfo : EIATTR_CRS_STACK_SIZE
	.align		4
.L_9725:
        /*00a0*/ 	.byte	0x04, 0x1e
        /*00a2*/ 	.short	(.L_9727 - .L_9726)
.L_9726:
        /*00a4*/ 	.word	0x00000000


	//----- nvinfo : EIATTR_CBANK_PARAM_SIZE
	.align		4
.L_9727:
        /*00a8*/ 	.byte	0x03, 0x19
        /*00aa*/ 	.short	0x002c


	//----- nvinfo : EIATTR_PARAM_CBANK
	.align		4
        /*00ac*/ 	.byte	0x04, 0x0a
        /*00ae*/ 	.short	(.L_9729 - .L_9728)
	.align		4
.L_9728:
        /*00b0*/ 	.word	index@(.nv.constant0._ZN2at6native27unrolled_elementwise_kernelIZZZNS0_50_GLOBAL__N__2680c7bb_12_PowKernel_cu_140f0503_289624pow_tensor_tensor_kernelERNS_18TensorIteratorBaseEENKUlvE_clEvENKUlvE6_clEvEUlN3c107complexIdEES9_E_St5arrayIPcLm3EELi4E23TrivialOffsetCalculatorILi2EjESE_ILi1EjENS0_6memory15LoadWithoutCastENSH_16StoreWithoutCastEEEviT_T0_T2_T3_T4_T5_)
        /*00b4*/ 	.short	0x0210
        /*00b6*/ 	.short	0x002c


	//----- nvinfo : EIATTR_SW_WAR
	.align		4
.L_9729:
        /*00b8*/ 	.byte	0x04, 0x36
        /*00ba*/ 	.short	(.L_9731 - .L_9730)
.L_9730:
        /*00bc*/ 	.word	0x00000008
.L_9731:


//--------------------- .nv.info._ZN2at6native29vectorized_elementwise_kernelILi2EZZZNS0_50_GLOBAL__N__2680c7bb_12_PowKernel_cu_140f0503_289624pow_tensor_tensor_kernelERNS_18TensorIteratorBaseEENKUlvE_clEvENKUlvE6_clEvEUlN3c107complexIdEES9_E_St5arrayIPcLm3EEEEviT0_T1_ --------------------------
	.section	.nv.info._ZN2at6native29vectorized_elementwise_kernelILi2EZZZNS0_50_GLOBAL__N__2680c7bb_12_PowKernel_cu_140f0503_289624pow_tensor_tensor_kernelERNS_18TensorIteratorBaseEENKUlvE_clEvENKUlvE6_clEvEUlN3c107complexIdEES9_E_St5arrayIPcLm3EEEEviT0_T1_,"",@"SHT_CUDA_INFO"
	.sectionflags	@""
	.align	4


	//----- nvinfo : EIATTR_CUDA_API_VERSION
	.align		4
        /*0000*/ 	.byte	0x04, 0x37
        /*0002*/ 	.short	(.L_9733 - .L_9732)
.L_9732:
        /*0004*/ 	.word	0x00000082


	//----- nvinfo : EIATTR_KPARAM_INFO
	.align		4
.L_9733:
        /*0008*/ 	.byte	0x04, 0x17
        /*000a*/ 	.short	(.L_9735 - .L_9734)
.L_9734:
        /*000c*/ 	.word	0x00000000
        /*0010*/ 	.short	0x0002
        /*0012*/ 	.short	0x0010
        /*0014*/ 	.byte	0x00, 0xf0, 0x61, 0x00


	//----- nvinfo : EIATTR_KPARAM_INFO
	.align		4
.L_9735:
        /*0018*/ 	.byte	0x04, 0x17
        /*001a*/ 	.short	(.L_9737 - .L_9736)
.L_9736:
        /*001c*/ 	.word	0x00000000
        /*0020*/ 	.short	0x0001
        /*0022*/ 	.short	0x0008
        /*0024*/ 	.byte	0x00, 0xf0, 0x21, 0x00


	//----- nvinfo : EIATTR_KPARAM_INFO
	.align		4
.L_9737:
        /*0028*/ 	.byte	0x04, 0x17
        /*002a*/ 	.short	(.L_9739 - .L_9738)
.L_9738:
        /*002c*/ 	.word	0x00000000
        /*0030*/ 	.short	0x0000
        /*0032*/ 	.short	0x0000
        /*0034*/ 	.byte	0x00, 0xf0, 0x11, 0x00


	//----- nvinfo : EIATTR_SPARSE_MMA_MASK
	.align		4
.L_9739:
        /*0038*/ 	.byte	0x03, 0x50
        /*003a*/ 	.short	0x0000


	//----- nvinfo : EIATTR_MAXREG_COUNT
	.align		4
        /*003c*/ 	.byte	0x03, 0x1b
        /*003e*/ 	.short	0x00ff


	//----- nvinfo : EIATTR_MERCURY_ISA_VERSION
	.align		4
        /*0040*/ 	.byte	0x03, 0x5f
        /*0042*/ 	.short	0x0101


	//----- nvinfo : EIATTR_EXIT_INSTR_OFFSETS
	.align		4
        /*0044*/ 	.byte	0x04, 0x1c
        /*0046*/ 	.short	(.L_9741 - .L_9740)


	//   ....[0]....
.L_9740:
        /*0048*/ 	.word	0x0004ccc0


	//   ....[1]....
        /*004c*/ 	.word	0x0009a2c0


	//   ....[2]....
        /*0050*/ 	.word	0x0009a310


	//----- nvinfo : EIATTR_MAX_THREADS
	.align		4
.L_9741:
        /*0054*/ 	.byte	0x04, 0x05
        /*0056*/ 	.short	(.L_9743 - .L_9742)
.L_9742:
        /*0058*/ 	.word	0x00000080
        /*005c*/ 	.word	0x00000001
        /*0060*/ 	.word	0x00000001


	//----- nvinfo : EIATTR_CRS_STACK_SIZE
	.align		4
.L_9743:
        /*0064*/ 	.byte	0x04, 0x1e
        /*0066*/ 	.short	(.L_9745 - .L_9744)
.L_9744:
        /*0068*/ 	.word	0x00000000


	//----- nvinfo : EIATTR_CBANK_PARAM_SIZE
	.align		4
.L_9745:
        /*006c*/ 	.byte	0x03, 0x19
        /*006e*/ 	.short	0x0028


	//----- nvinfo : EIATTR_PARAM_CBANK
	.align		4
        /*0070*/ 	.byte	0x04, 0x0a
        /*0072*/ 	.short	(.L_9747 - .L_9746)
	.align		4
.L_9746:
        /*0074*/ 	.word	index@(.nv.constant0._ZN2at6native29vectorized_elementwise_kernelILi2EZZZNS0_50_GLOBAL__N__2680c7bb_12_PowKernel_cu_140f0503_289624pow_tensor_tensor_kernelERNS_18TensorIteratorBaseEENKUlvE_clEvENKUlvE6_clEvEUlN3c107complexIdEES9_E_St5arrayIPcLm3EEEEviT0_T1_)
        /*0078*/ 	.short	0x0210
        /*007a*/ 	.short	0x0028


	//----- nvinfo : EIATTR_SW_WAR
	.align		4
.L_9747:
        /*007c*/ 	.byte	0x04, 0x36
        /*007e*/ 	.short	(.L_9749 - .L_9748)
.L_9748:
        /*0080*/ 	.word	0x00000008
.L_9749:


//--------------------- .nv.info._ZN2at6native29vectorized_elementwise_kernelILi4EZZZNS0_50_GLOBAL__N__2680c7bb_12_PowKernel_cu_140f0503_289624pow_tensor_tensor_kernelERNS_18TensorIteratorBaseEENKUlvE_clEvENKUlvE6_clEvEUlN3c107complexIdEES9_E_St5arrayIPcLm3EEEEviT0_T1_ --------------------------
	.section	.nv.info._ZN2at6native29vectorized_elementwise_kernelILi4EZZZNS0_50_GLOBAL__N__2680c7bb_12_PowKernel_cu_140f0503_289624pow_tensor_tensor_kernelERNS_18TensorIteratorBaseEENKUlvE_clEvENKUlvE6_clEvEUlN3c107complexIdEES9_E_St5arrayIPcLm3EEEEviT0_T1_,"",@"SHT_CUDA_INFO"
	.sectionflags	@""
	.align	4


	//----- nvinfo : EIATTR_CUDA_API_VERSION
	.align		4
        /*0000*/ 	.byte	0x04, 0x37
        /*0002*/ 	.short	(.L_9751 - .L_9750)
.L_9750:
        /*0004*/ 	.word	0x00000082


	//----- nvinfo : EIATTR_KPARAM_INFO
	.align		4
.L_9751:
        /*0008*/ 	.byte	0x04, 0x17
        /*000a*/ 	.short	(.L_9753 - .L_9752)
.L_9752:
        /*000c*/ 	.word	0x00000000
        /*0010*/ 	.short	0x0002
        /*0012*/ 	.short	0x0010
        /*0014*/ 	.byte	0x00, 0xf0, 0x61, 0x00


	//----- nvinfo : EIATTR_KPARAM_INFO
	.align		4
.L_9753:
        /*0018*/ 	.byte	0x04, 0x17
        /*001a*/ 	.short	(.L_9755 - .L_9754)
.L_9754:
        /*001c*/ 	.word	0x00000000
        /*0020*/ 	.short	0x0001
        /*0022*/ 	.short	0x0008
        /*0024*/ 	.byte	0x00, 0xf0, 0x21, 0x00


	//----- nvinfo : EIATTR_KPARAM_INFO
	.align		4
.L_9755:
        /*0028*/ 	.byte	0x04, 0x17
        /*002a*/ 	.short	(.L_9757 - .L_9756)
.L_9756:
        /*002c*/ 	.word	0x00000000
        /*0030*/ 	.short	0x0000
        /*0032*/ 	.short	0x0000
        /*0034*/ 	.byte	0x00, 0xf0, 0x11, 0x00


	//----- nvinfo : EIATTR_SPARSE_MMA_MASK
	.align		4
.L_9757:
        /*0038*/ 	.byte	0x03, 0x50
        /*003a*/ 	.short	0x0000


	//----- nvinfo : EIATTR_MAXREG_COUNT
	.align		4
        /*003c*/ 	.byte	0x03, 0x1b
        /*003e*/ 	.short	0x00ff


	//----- nvinfo : EIATTR_MERCURY_ISA_VERSION
	.align		4
        /*0040*/ 	.byte	0x03, 0x5f
        /*0042*/ 	.short	0x0101


	//----- nvinfo : EIATTR_EXIT_INSTR_OFFSETS
	.align		4
        /*0044*/ 	.byte	0x04, 0x1c
        /*0046*/ 	.short	(.L_9759 - .L_9758)


	//   ....[0]....
.L_9758:
        /*0048*/ 	.word	0x0004cc80


	//   ....[1]....
        /*004c*/ 	.word	0x0009a210


	//   ....[2]....
        /*0050*/ 	.word	0x0009a260


	//----- nvinfo : EIATTR_MAX_THREADS
	.align		4
.L_9759:
        /*0054*/ 	.byte	0x04, 0x05
        /*0056*/ 	.short	(.L_9761 - .L_9760)
.L_9760:
        /*0058*/ 	.word	0x00000080
        /*005c*/ 	.word	0x00000001
        /*0060*/ 	.word	0x00000001


	//----- nvinfo : EIATTR_CRS_STACK_SIZE
	.align		4
.L_9761:
        /*0064*/ 	.byte	0x04, 0x1e
        /*0066*/ 	.short	(.L_9763 - .L_9762)
.L_9762:
        /*0068*/ 	.word	0x00000000


	//----- nvinfo : EIATTR_CBANK_PARAM_SIZE
	.align		4
.L_9763:
        /*006c*/ 	.byte	0x03, 0x19
        /*006e*/ 	.short	0x0028


	//----- nvinfo : EIATTR_PARAM_CBANK
	.align		4
        /*0070*/ 	.byte	0x04, 0x0a
        /*0072*/ 	.short	(.L_9765 - .L_9764)
	.align		4
.L_9764:
        /*0074*/ 	.word	index@(.nv.constant0._ZN2at6native29vectorized_elementwise_kernelILi4EZZZNS0_50_GLOBAL__N__2680c7bb_12_PowKernel_cu_140f0503_289624pow_tensor_tensor_kernelERNS_18TensorIteratorBaseEENKUlvE_clEvENKUlvE6_clEvEUlN3c107complexIdEES9_E_St5arrayIPcLm3EEEEviT0_T1_)
        /*0078*/ 	.short	0x0210
        /*007a*/ 	.short	0x0028


	//----- nvinfo : EIATTR_SW_WAR
	.align		4
.L_9765:
        /*007c*/ 	.byte	0x04, 0x36
        /*007e*/ 	.short	(.L_9767 - .L_9766)
.L_9766:
        /*0080*/ 	.word	0x00000008
.L_9767:


//--------------------- .nv.info._ZN2at6native29vectorized_elementwise_kernelILi8EZZZNS0_50_GLOBAL__N__2680c7bb_12_PowKernel_cu_140f0503_289624pow_tensor_tensor_kernelERNS_18TensorIteratorBaseEENKUlvE_clEvENKUlvE6_clEvEUlN3c107complexIdEES9_E_St5arrayIPcLm3EEEEviT0_T1_ --------------------------
	.section	.nv.info._ZN2at6native29vectorized_elementwise_kernelILi8EZZZNS0_50_GLOBAL__N__2680c7bb_12_PowKernel_cu_140f0503_289624pow_tensor_tensor_kernelERNS_18TensorIteratorBaseEENKUlvE_clEvENKUlvE6_clEvEUlN3c107complexIdEES9_E_St5arrayIPcLm3EEEEviT0_T1_,"",@"SHT_CUDA_INFO"
	.sectionflags	@""
	.align	4


	//----- nvinfo : EIATTR_CUDA_API_VERSION
	.align		4
        /*0000*/ 	.byte	0x04, 0x37
        /*0002*/ 	.short	(.L_9769 - .L_9768)
.L_9768:
        /*0004*/ 	.word	0x00000082


	//----- nvinfo : EIATTR_KPARAM_INFO
	.align		4
.L_9769:
        /*0008*/ 	.byte	0x04, 0x17
        /*000a*/ 	.short	(.L_9771 - .L_9770)
.L_9770:
        /*000c*/ 	.word	0x00000000
        /*0010*/ 	.short	0x0002
        /*0012*/ 	.short	0x0010
        /*0014*/ 	.byte	0x00, 0xf0, 0x61, 0x00


	//----- nvinfo : EIATTR_KPARAM_INFO
	.align		4
.L_9771:
        /*0018*/ 	.byte	0x04, 0x17
        /*001a*/ 	.short	(.L_9773 - .L_9772)
.L_9772:
        /*001c*/ 	.word	0x00000000
        /*0020*/ 	.short	0x0001
        /*0022*/ 	.short	0x0008
        /*0024*/ 	.byte	0x00, 0xf0, 0x21, 0x00


	//----- nvinfo : EIATTR_KPARAM_INFO
	.align		4
.L_9773:
        /*0028*/ 	.byte	0x04, 0x17
        /*002a*/ 	.short	(.L_9775 - .L_9774)
.L_9774:
        /*002c*/ 	.word	0x00000000
        /*0030*/ 	.short	0x0000
        /*0032*/ 	.short	0x0000
        /*0034*/ 	.byte	0x00, 0xf0, 0x11, 0x00


	//----- nvinfo : EIATTR_SPARSE_MMA_MASK
	.align		4
.L_9775:
        /*0038*/ 	.byte	0x03, 0x50
        /*003a*/ 	.short	0x0000


	//----- nvinfo : EIATTR_MAXREG_COUNT
	.align		4
        /*003c*/ 	.byte	0x03, 0x1b
        /*003e*/ 	.short	0x00ff


	//----- nvinfo : EIATTR_MERCURY_ISA_VERSION
	.align		4
        /*0040*/ 	.byte	0x03, 0x5f
        /*0042*/ 	.short	0x0101


	//----- nvinfo : EIATTR_EXIT_INSTR_OFFSETS
	.align		4
        /*0044*/ 	.byte	0x04, 0x1c
        /*0046*/ 	.short	(.L_9777 - .L_9776)


	//   ....[0]....
.L_9776:
        /*0048*/ 	.word	0x0004cc80


	//   ....[1]....
        /*004c*/ 	.word	0x0009a210


	//   ....[2]....
        /*0050*/ 	.word	0x0009a260


	//----- nvinfo : EIATTR_MAX_THREADS
	.align		4
.L_9777:
        /*0054*/ 	.byte	0x04, 0x05
        /*0056*/ 	.short	(.L_9779 - .L_9778)
.L_9778:
        /*0058*/ 	.word	0x00000080
        /*005c*/ 	.word	0x00000001
        /*0060*/ 	.word	0x00000001


	//----- nvinfo : EIATTR_CRS_STACK_SIZE
	.align		4
.L_9779:
        /*0064*/ 	.byte	0x04, 0x1e
        /*0066*/ 	.short	(.L_9781 - .L_9780)
.L_9780:
        /*0068*/ 	.word	0x00000000


	//----- nvinfo : EIATTR_CBANK_PARAM_SIZE
	.align		4
.L_9781:
        /*006c*/ 	.byte	0x03, 0x19
        /*006e*/ 	.short	0x0028


	//----- nvinfo : EIATTR_PARAM_CBANK
	.align		4
        /*0070*/ 	.byte	0x04, 0x0a
        /*0072*/ 	.short	(.L_9783 - .L_9782)
	.align		4
.L_9782:
        /*0074*/ 	.word	index@(.nv.constant0._ZN2at6native29vectorized_elementwise_kernelILi8EZZZNS0_50_GLOBAL__N__2680c7bb_12_PowKernel_cu_140f0503_289624pow_tensor_tensor_kernelERNS_18TensorIteratorBaseEENKUlvE_clEvENKUlvE6_clEvEUlN3c107complexIdEES9_E_St5arrayIPcLm3EEEEviT0_T1_)
        /*0078*/ 	.short	0x0210
        /*007a*/ 	.short	0x0028


	//----- nvinfo : EIATTR_SW_WAR
	.align		4
.L_9783:
        /*007c*/ 	.byte	0x04, 0x36
        /*007e*/ 	.short	(.L_9785 - .L_9784)
.L_9784:
        /*0080*/ 	.word	0x00000008
.L_9785:


//--------------------- .nv.info._ZN2at6native18elementwise_kernelILi128ELi4EZNS0_15gpu_kernel_implIZNS0_50_GLOBAL__N__2680c7bb_12_PowKernel_cu_140f0503_289622pow_scalar_tensor_implIdEEvRNS_18TensorIteratorBaseEN3c107complexIT_EEEUlNS8_IdEEE_EEvS6_RKS9_EUliE_EEviT1_ --------------------------
	.section	.nv.info._ZN2at6native18elementwise_kernelILi128ELi4EZNS0_15gpu_kernel_implIZNS0_50_GLOBAL__N__2680c7bb_12_PowKernel_cu_140f0503_289622pow_scalar_tensor_implIdEEvRNS_18TensorIteratorBaseEN3c107complexIT_EEEUlNS8_IdEEE_EEvS6_RKS9_EUliE_EEviT1_,"",@"SHT_CUDA_INFO"
	.sectionflags	@""
	.align	4


	//----- nvinfo : EIATTR_CUDA_API_VERSION
	.align		4
        /*0000*/ 	.byte	0x04, 0x37
        /*0002*/ 	.short	(.L_9787 - .L_9786)
.L_9786:
        /*0004*/ 	.word	0x00000082


	//----- nvinfo : EIATTR_KPARAM_INFO
	.align		4
.L_9787:
        /*0008*/ 	.byte	0x04, 0x17
        /*000a*/ 	.short	(.L_9789 - .L_9788)
.L_9788:
        /*000c*/ 	.word	0x00000000
        /*0010*/ 	.short	0x0001
        /*0012*/ 	.short	0x0010
        /*0014*/ 	.byte	0x00, 0xf0, 0x01, 0x09


	//----- nvinfo : EIATTR_KPARAM_INFO
	.align		4
.L_9789:
        /*0018*/ 	.byte	0x04, 0x17
        /*001a*/ 	.short	(.L_9791 - .L_9790)
.L_9790:
        /*001c*/ 	.word	0x00000000
        /*0020*/ 	.short	0x0000
        /*0022*/ 	.short	0x0000
        /*0024*/ 	.byte	0x00, 0xf0, 0x11, 0x00


	//----- nvinfo : EIATTR_SPARSE_MMA_MASK
	.align		4
.L_9791:
        /*0028*/ 	.byte	0x03, 0x50
        /*002a*/ 	.short	0x0000


	//----- nvinfo : EIATTR_MAXREG_COUNT
	.align		4
        /*002c*/ 	.byte	0x03, 0x1b
        /*002e*/ 	.short	0x0080


	//----- nvinfo : EIATTR_EXTERNS
	.align		4
        /*0030*/ 	.byte	0x04, 0x0f
        /*0032*/ 	.short	(.L_9793 - .L_9792)


	//   ....[0]....
	.align		4
.L_9792:
        /*0034*/ 	.word	index@(__assertfail)


	//----- nvinfo : EIATTR_MERCURY_ISA_VERSION
	.align		4
.L_9793:
        /*0038*/ 	.byte	0x03, 0x5f
        /*003a*/ 	.short	0x0101


	//----- nvinfo : EIATTR_SYSCALL_OFFSETS
	.align		4
        /*003c*/ 	.byte	0x04, 0x46
        /*003e*/ 	.short	(.L_9795 - .L_9794)


	//   ....[0]....
.L_9794:
        /*0040*/ 	.word	0x000023c0


	//   ....[1]....
        /*0044*/ 	.word	0x00005720


	//   ....[2]....
        /*0048*/ 	.word	0x00007b20


	//   ....[3]....
        /*004c*/ 	.word	0x0000ae70


	//   ....[4]....
        /*0050*/ 	.word	0x0000d240


	//   ....[5]....
        /*0054*/ 	.word	0x00010590


	//   ....[6]....
        /*0058*/ 	.word	0x00012950


	//   ....[7]....
        /*005c*/ 	.word	0x00015ca0


	//----- nvinfo : EIATTR_EXIT_INSTR_OFFSETS
	.align		4
.L_9795:
        /*0060*/ 	.byte	0x04, 0x1c
        /*0062*/ 	.short	(.L_9797 - .L_9796)


	//   ....[0]....
.L_9796:
        /*0064*/ 	.word	0x00010640


	//   ....[1]....
        /*0068*/ 	.word	0x00014ca0


	//   ....[2]....
        /*006c*/ 	.word	0x00014ce0


	//   ....[3]....
        /*0070*/ 	.word	0x00014d70


	//   ....[4]....
        /*0074*/ 	.word	0x00014da0


	//   ....[5]....
        /*0078*/ 	.word	0x00014dd0


	//   ....[6]....
        /*007c*/ 	.word	0x00014ea0


	//   ....[7]....
        /*0080*/ 	.word	0x00014f20


	//   ....[8]....
        /*0084*/ 	.word	0x00015020


	//   ....[9]....
        /*0088*/ 	.word	0x000150d0


	//   ....[10]....
        /*008c*/ 	.word	0x000150f0


	//   ....[11]....
        /*0090*/ 	.word	0x000151c0


	//   ....[12]....
        /*0094*/ 	.word	0x000151e0


	//   ....[13]....
        /*0098*/ 	.word	0x000153b0


	//   ....[14]....
        /*009c*/ 	.word	0x00015550


	//   ....[15]....
        /*00a0*/ 	.word	0x000155d0


	//   ....[16]....
        /*00a4*/ 	.word	0x00015680


	//   ....[17]....
        /*00a8*/ 	.word	0x00015840


	//   ....[18]....
        /*00ac*/ 	.word	0x00015a00


	//   ....[19]....
        /*00b0*/ 	.word	0x00015ba0


	//   ....[20]....
        /*00b4*/ 	.word	0x00015cb0


	//   ....[21]....
        /*00b8*/ 	.word	0x00015ce0


	//   ....[22]....
        /*00bc*/ 	.word	0x00015d10


	//----- nvinfo : EIATTR_MAX_THREADS
	.align		4
.L_9797:
        /*00c0*/ 	.byte	0x04, 0x05
        /*00c2*/ 	.short	(.L_9799 - .L_9798)
.L_9798:
        /*00c4*/ 	.word	0x00000080
        /*00c8*/ 	.word	0x00000001
        /*00cc*/ 	.word	0x00000001


	//----- nvinfo : EIATTR_CRS_STACK_SIZE
	.align		4
.L_9799:
        /*00d0*/ 	.byte	0x04, 0x1e
        /*00d2*/ 	.short	(.L_9801 - .L_9800)
.L_9800:
        /*00d4*/ 	.word	0x00000000


	//----- nvinfo : EIATTR_CBANK_PARAM_SIZE
	.align		4
.L_9801:
        /*00d8*/ 	.byte	0x03, 0x19
        /*00da*/ 	.short	0x0250


	//----- nvinfo : EIATTR_PARAM_CBANK
	.align		4
        /*00dc*/ 	.byte	0x04, 0x0a
        /*00de*/ 	.short	(.L_9803 - .L_9802)
	.align		4
.L_9802:
        /*00e0*/ 	.word	index@(.nv.constant0._ZN2at6native18elementwise_kernelILi128ELi4EZNS0_15gpu_kernel_implIZNS0_50_GLOBAL__N__2680c7bb_12_PowKernel_cu_140f0503_289622pow_scalar_tensor_implIdEEvRNS_18TensorIteratorBaseEN3c107complexIT_EEEUlNS8_IdEEE_EEvS6_RKS9_EUliE_EEviT1_)
        /*00e4*/ 	.short	0x0210
        /*00e6*/ 	.short	0x0250


	//----- nvinfo : EIATTR_SW_WAR
	.align		4
.L_9803:
        /*00e8*/ 	.byte	0x04, 0x36
        /*00ea*/ 	.short	(.L_9805 - .L_9804)
.L_9804:
        /*00ec*/ 	.word	0x00000008
.L_9805:


//--------------------- .nv.info._ZN2at6native27unrolled_elementwise_kernelIZNS0_50_GLOBAL__N__2680c7bb_12_PowKernel_cu_140f0503_289622pow_scalar_tensor_implIdEEvRNS_18TensorIteratorBaseEN3c107complexIT_EEEUlNS7_IdEEE_St5arrayIPcLm2EELi4E23TrivialOffsetCalculatorILi1EjESG_NS0_6memory12LoadWithCastILi1EEENSH_13StoreWithCastILi1EEEEEviS8_T0_T2_T3_T4_T5_ --------------------------
	.section	.nv.info._ZN2at6native27unrolled_elementwise_kernelIZNS0_50_GLOBAL__N__2680c7bb_12_PowKernel_cu_140f0503_289622pow_scalar_tensor_implIdEEvRNS_18TensorIteratorBaseEN3c107complexIT_EEEUlNS7_IdEEE_St5arrayIPcLm2EELi4E23TrivialOffsetCalculatorILi1EjESG_NS0_6memory12LoadWithCastILi1EEENSH_13StoreWithCastILi1EEEEEviS8_T0_T2_T3_T4_T5_,"",@"SHT_CUDA_INFO"
	.sectionflags	@""
	.align	4


	//----- nvinfo : EIATTR_CUDA_API_VERSION
	.align		4
        /*0000*/ 	.byte	0x04, 0x37
        /*0002*/ 	.short	(.L_9807 - .L_9806)
.L_9806:
        /*0004*/ 	.word	0x00000082


	//----- nvinfo : EIATTR_KPARAM_INFO
	.align		4
.L_9807:
        /*0008*/ 	.byte	0x04, 0x17
        /*000a*/ 	.short	(.L_9809 - .L_9808)
.L_9808:
        /*000c*/ 	.word	0x00000000
        /*0010*/ 	.short	0x0006
        /*0012*/ 	.short	0x004c
        /*0014*/ 	.byte	0x00, 0xf0, 0x21, 0x00


	//----- nvinfo : EIATTR_KPARAM_INFO
	.align		4
.L_9809:
        /*0018*/ 	.byte	0x04, 0x17
        /*001a*/ 	.short	(.L_9811 - .L_9810)
.L_9810:
        /*001c*/ 	.word	0x00000000
        /*0020*/ 	.short	0x0005
        /*0022*/ 	.short	0x0044
        /*0024*/ 	.byte	0x00, 0xf0, 0x21, 0x00


	//----- nvinfo : EIATTR_KPARAM_INFO
	.align		4
.L_9811:
        /*0028*/ 	.byte	0x04, 0x17
        /*002a*/ 	.short	(.L_9813 - .L_9812)
.L_9812:
        /*002c*/ 	.word	0x00000000
        /*0030*/ 	.short	0x0004
        /*0032*/ 	.short	0x0041
        /*0034*/ 	.byte	0x00, 0xf0, 0x05, 0x00


	//----- nvinfo : EIATTR_KPARAM_INFO
	.align		4
.L_9813:
        /*0038*/ 	.byte	0x04, 0x17
        /*003a*/ 	.short	(.L_9815 - .L_9814)
.L_9814:
        /*003c*/ 	.word	0x00000000
        /*0040*/ 	.short	0x0003
        /*0042*/ 	.short	0x0040
        /*0044*/ 	.byte	0x00, 0xf0, 0x05, 0x00


	//----- nvinfo : EIATTR_KPARAM_INFO
	.align		4
.L_9815:
        /*0048*/ 	.byte	0x04, 0x17
        /*004a*/ 	.short	(.L_9817 - .L_9816)
.L_9816:
        /*004c*/ 	.word	0x00000000
        /*0050*/ 	.short	0x0002
        /*0052*/ 	.short	0x0030
        /*0054*/ 	.byte	0x00, 0xf0, 0x41, 0x00


	//----- nvinfo : EIATTR_KPARAM_INFO
	.align		4
.L_9817:
        /*0058*/ 	.byte	0x04, 0x17
        /*005a*/ 	.short	(.L_9819 - .L_9818)
.L_9818:
        /*005c*/ 	.word	0x00000000
        /*0060*/ 	.short	0x0001
        /*0062*/ 	.short	0x0010
        /*0064*/ 	.byte	0x00, 0xf0, 0x81, 0x00


	//----- nvinfo : EIATTR_KPARAM_INFO
	.align		4
.L_9819:
        /*0068*/ 	.byte	0x04, 0x17
        /*006a*/ 	.short	(.L_9821 - .L_9820)
.L_9820:
        /*006c*/ 	.word	0x00000000
        /*0070*/ 	.short	0x0000
        /*0072*/ 	.short	0x0000
        /*0074*/ 	.byte	0x00, 0xf0, 0x11, 0x00


	//----- nvinfo : EIATTR_SPARSE_MMA_MASK
	.align		4
.L_9821:
        /*0078*/ 	.byte	0x03, 0x50
        /*007a*/ 	.short	0x0000


	//----- nvinfo : EIATTR_MAXREG_COUNT
	.align		4
        /*007c*/ 	.byte	0x03, 0x1b
        /*007e*/ 	.short	0x00ff


	//----- nvinfo : EIATTR_EXTERNS
	.align		4
        /*0080*/ 	.byte	0x04, 0x0f
        /*0082*/ 	.short	(.L_9823 - .L_9822)


	//   ....[0]....
	.align		4
.L_9822:
        /*0084*/ 	.word	index@(__assertfail)


	//----- nvinfo : EIATTR_MERCURY_ISA_VERSION
	.align		4
.L_9823:
        /*0088*/ 	.byte	0x03, 0x5f
        /*008a*/ 	.short	0x0101


	//----- nvinfo : EIATTR_SYSCALL_OFFSETS
	.align		4
        /*008c*/ 	.byte	0x04, 0x46
        /*008e*/ 	.short	(.L_9825 - .L_9824)


	//   ....[0]....
.L_9824:
        /*0090*/ 	.word	0x000010d0


	//   ....[1]....
        /*0094*/ 	.word	0x00002230


	//   ....[2]....
        /*0098*/ 	.word	0x00003370


	//   ....[3]....
        /*009c*/ 	.word	0x000044a0


	//   ....[4]....
        /*00a0*/ 	.word	0x0000dfb0


	//   ....[5]....
        /*00a4*/ 	.word	0x0000f1e0


	//   ....[6]....
        /*00a8*/ 	.word	0x000103d0


	//   ....[7]....
        /*00ac*/ 	.word	0x000115c0


	//----- nvinfo : EIATTR_EXIT_INSTR_OFFSETS
	.align		4
.L_9825:
        /*00b0*/ 	.byte	0x04, 0x1c
        /*00b2*/ 	.short	(.L_9827 - .L_9826)


	//   ....[0]....
.L_9826:
        /*00b4*/ 	.word	0x00010470


	//   ....[1]....
        /*00b8*/ 	.word	0x000105c0


	//   ....[2]....
        /*00bc*/ 	.word	0x00010600


	//   ....[3]....
        /*00c0*/ 	.word	0x00010690


	//   ....[4]....
        /*00c4*/ 	.word	0x000106c0


	//   ....[5]....
        /*00c8*/ 	.word	0x000106f0


	//   ....[6]....
        /*00cc*/ 	.word	0x000107c0


	//   ....[7]....
        /*00d0*/ 	.word	0x00010840


	//   ....[8]....
        /*00d4*/ 	.word	0x00010940


	//   ....[9]....
        /*00d8*/ 	.word	0x000109f0


	//   ....[10]....
        /*00dc*/ 	.word	0x00010a10


	//   ....[11]....
        /*00e0*/ 	.word	0x00010ae0


	//   ....[12]....
        /*00e4*/ 	.word	0x00010b00


	//   ....[13]....
        /*00e8*/ 	.word	0x00010cd0


	//   ....[14]....
        /*00ec*/ 	.word	0x00010e70


	//   ....[15]....
        /*00f0*/ 	.word	0x00010ef0


	//   ....[16]....
        /*00f4*/ 	.word	0x00010fa0


	//   ....[17]....
        /*00f8*/ 	.word	0x00011160


	//   ....[18]....
        /*00fc*/ 	.word	0x00011320


	//   ....[19]....
        /*0100*/ 	.word	0x000114c0


	//   ....[20]....
        /*0104*/ 	.word	0x000115d0


	//   ....[21]....
        /*0108*/ 	.word	0x00011600


	//   ....[22]....
        /*010c*/ 	.word	0x00011630


	//----- nvinfo : EIATTR_MAX_THREADS
	.align		4
.L_9827:
        /*0110*/ 	.byte	0x04, 0x05
        /*0112*/ 	.short	(.L_9829 - .L_9828)
.L_9828:
        /*0114*/ 	.word	0x00000080
        /*0118*/ 	.word	0x00000001
        /*011c*/ 	.word	0x00000001


	//----- nvinfo : EIATTR_CRS_STACK_SIZE
	.align		4
.L_9829:
        /*0120*/ 	.byte	0x04, 0x1e
        /*0122*/ 	.short	(.L_9831 - .L_9830)
.L_9830:
        /*0124*/ 	.word	0x00000000


	//----- nvinfo : EIATTR_CBANK_PARAM_SIZE
	.align		4
.L_9831:
        /*0128*/ 	.byte	0x03, 0x19
        /*012a*/ 	.short	0x0054


	//----- nvinfo : EIATTR_PARAM_CBANK
	.align		4
        /*012c*/ 	.byte	0x04, 0x0a
        /*012e*/ 	.short	(.L_9833 - .L_9832)
	.align		4
.L_9832:
        /*0130*/ 	.word	index@(.nv.constant0._ZN2at6native27unrolled_elementwise_kernelIZNS0_50_GLOBAL__N__2680c7bb_12_PowKernel_cu_140f0503_289622pow_scalar_tensor_implIdEEvRNS_18TensorIteratorBaseEN3c107complexIT_EEEUlNS7_IdEEE_St5arrayIPcLm2EELi4E23TrivialOffsetCalculatorILi1EjESG_NS0_6memory12LoadWithCastILi1EEENSH_13StoreWithCastILi1EEEEEviS8_T0_T2_T3_T4_T5_)
        /*0134*/ 	.short	0x0210
        /*0136*/ 	.short	0x0054


	//----- nvinfo : EIATTR_SW_WAR
	.align		4
.L_9833:
        /*0138*/ 	.byte	0x04, 0x36
        /*013a*/ 	.short	(.L_9835 - .L_9834)
.L_9834:
        /*013c*/ 	.word	0x00000008
.L_9835:


//--------------------- .nv.info._ZN2at6native18elementwise_kernelILi128ELi2EZNS0_22gpu_kernel_impl_nocastIZNS0_50_GLOBAL__N__2680c7bb_12_PowKernel_cu_140f0503_289622pow_scalar_tensor_implIdEEvRNS_18TensorIteratorBaseEN3c107complexIT_EEEUlNS8_IdEEE_EEvS6_RKS9_EUliE_EEviT1_ --------------------------
	.section	.nv.info._ZN2at6native18elementwise_kernelILi128ELi2EZNS0_22gpu_kernel_impl_nocastIZNS0_50_GLOBAL__N__2680c7bb_12_PowKernel_cu_140f0503_289622pow_scalar_tensor_implIdEEvRNS_18TensorIteratorBaseEN3c107complexIT_EEEUlNS8_IdEEE_EEvS6_RKS9_EUliE_EEviT1_,"",@"SHT_CUDA_INFO"
	.sectionflags	@""
	.align	4


	//----- nvinfo : EIATTR_CUDA_API_VERSION
	.align		4
        /*0000*/ 	.byte	0x04, 0x37
        /*0002*/ 	.short	(.L_9837 - .L_9836)
.L_9836:
        /*0004*/ 	.word	0x00000082


	//----- nvinfo : EIATTR_KPARAM_INFO
	.align		4
.L_9837:
        /*0008*/ 	.byte	0x04, 0x17
        /*000a*/ 	.short	(.L_9839 - .L_9838)
.L_9838:
        /*000c*/ 	.word	0x00000000
        /*0010*/ 	.short	0x0001
        /*0012*/ 	.short	0x0010
        /*0014*/ 	.byte	0x00, 0xf0, 0x01, 0x09


	//----- nvinfo : EIATTR_KPARAM_INFO
	.align		4
.L_9839:
        /*0018*/ 	.byte	0x04, 0x17
        /*001a*/ 	.short	(.L_9841 - .L_9840)
.L_9840:
        /*001c*/ 	.word	0x00000000
        /*0020*/ 	.short	0x0000
        /*0022*/ 	.short	0x0000
        /*0024*/ 	.byte	0x00, 0xf0, 0x11, 0x00


	//----- nvinfo : EIATTR_SPARSE_MMA_MASK
	.align		4
.L_9841:
        /*0028*/ 	.byte	0x03, 0x50
        /*002a*/ 	.short	0x0000


	//----- nvinfo : EIATTR_MAXREG_COUNT
	.align		4
        /*002c*/ 	.byte	0x03, 0x1b
        /*002e*/ 	.short	0x0080


	//----- nvinfo : EIATTR_MERCURY_ISA_VERSION
	.align		4
        /*0030*/ 	.byte	0x03, 0x5f
        /*0032*/ 	.short	0x0101


	//----- nvinfo : EIATTR_EXIT_INSTR_OFFSETS
	.align		4
        /*0034*/ 	.byte	0x04, 0x1c
        /*0036*/ 	.short	(.L_9843 - .L_9842)


	//   ....[0]....
.L_9842:
        /*0038*/ 	.word	0x00003720


	//   ....[1]....
        /*003c*/ 	.word	0x00006d20


	//----- nvinfo : EIATTR_MAX_THREADS
	.align		4
.L_9843:
        /*0040*/ 	.byte	0x04, 0x05
        /*0042*/ 	.short	(.L_9845 - .L_9844)
.L_9844:
        /*0044*/ 	.word	0x00000080
        /*0048*/ 	.word	0x00000001
        /*004c*/ 	.word	0x00000001


	//----- nvinfo : EIATTR_CRS_STACK_SIZE
	.align		4
.L_9845:
        /*0050*/ 	.byte	0x04, 0x1e
        /*0052*/ 	.short	(.L_9847 - .L_9846)
.L_9846:
        /*0054*/ 	.word	0x00000000


	//----- nvinfo : EIATTR_CBANK_PARAM_SIZE
	.align		4
.L_9847:
        /*0058*/ 	.byte	0x03, 0x19
        /*005a*/ 	.short	0x0250


	//----- nvinfo : EIATTR_PARAM_CBANK
	.align		4
        /*005c*/ 	.byte	0x04, 0x0a
        /*005e*/ 	.short	(.L_9849 - .L_9848)
	.align		4
.L_9848:
        /*0060*/ 	.word	index@(.nv.constant0._ZN2at6native18elementwise_kernelILi128ELi2EZNS0_22gpu_kernel_impl_nocastIZNS0_50_GLOBAL__N__2680c7bb_12_PowKernel_cu_140f0503_289622pow_scalar_tensor_implIdEEvRNS_18TensorIteratorBaseEN3c107complexIT_EEEUlNS8_IdEEE_EEvS6_RKS9_EUliE_EEviT1_)
        /*0064*/ 	.short	0x0210
        /*0066*/ 	.short	0x0250


	//----- nvinfo : EIATTR_SW_WAR
	.align		4
.L_9849:
        /*0068*/ 	.byte	0x04, 0x36
        /*006a*/ 	.short	(.L_9851 - .L_9850)
.L_9850:
        /*006c*/ 	.word	0x00000008
.L_9851:


//--------------------- .nv.info._ZN2at6native27unrolled_elementwise_kernelIZNS0_50_GLOBAL__N__2680c7bb_12_PowKernel_cu_140f0503_289622pow_scalar_tensor_implIdEEvRNS_18TensorIteratorBaseEN3c107complexIT_EEEUlNS7_IdEEE_St5arrayIPcLm2EELi4E23TrivialOffsetCalculatorILi1EjESG_NS0_6memory15LoadWithoutCastENSH_16StoreWithoutCastEEEviS8_T0_T2_T3_T4_T5_ --------------------------
	.section	.nv.info._ZN2at6native27unrolled_elementwise_kernelIZNS0_50_GLOBAL__N__2680c7bb_12_PowKernel_cu_140f0503_289622pow_scalar_tensor_implIdEEvRNS_18TensorIteratorBaseEN3c107complexIT_EEEUlNS7_IdEEE_St5arrayIPcLm2EELi4E23TrivialOffsetCalculatorILi1EjESG_NS0_6memory15LoadWithoutCastENSH_16StoreWithoutCastEEEviS8_T0_T2_T3_T4_T5_,"",@"SHT_CUDA_INFO"
	.sectionflags	@""
	.align	4


	//----- nvinfo : EIATTR_CUDA_API_VERSION
	.align		4
        /*0000*/ 	.byte	0x04, 0x37
        /*0002*/ 	.short	(.L_9853 - .L_9852)
.L_9852:
        /*0004*/ 	.word	0x00000082


	//----- nvinfo : EIATTR_KPARAM_INFO
	.align		4
.L_9853:
        /*0008*/ 	.byte	0x04, 0x17
        /*000a*/ 	.short	(.L_9855 - .L_9854)
.L_9854:
        /*000c*/ 	.word	0x00000000
        /*0010*/ 	.short	0x0006
        /*0012*/ 	.short	0x0043
        /*0014*/ 	.byte	0x00, 0xf0, 0x05, 0x00


	//----- nvinfo : EIATTR_KPARAM_INFO
	.align		4
.L_9855:
        /*0018*/ 	.byte	0x04, 0x17
        /*001a*/ 	.short	(.L_9857 - .L_9856)
.L_9856:
        /*001c*/ 	.word	0x00000000
        /*0020*/ 	.short	0x0005
        /*0022*/ 	.short	0x0042
        /*0024*/ 	.byte	0x00, 0xf0, 0x05, 0x00


	//----- nvinfo : EIATTR_KPARAM_INFO
	.align		4
.L_9857:
        /*0028*/ 	.byte	0x04, 0x17
        /*002a*/ 	.short	(.L_9859 - .L_9858)
.L_9858:
        /*002c*/ 	.word	0x00000000
        /*0030*/ 	.short	0x0004
        /*0032*/ 	.short	0x0041
        /*0034*/ 	.byte	0x00, 0xf0, 0x05, 0x00


	//----- nvinfo : EIATTR_KPARAM_INFO
	.align		4
.L_9859:
        /*0038*/ 	.byte	0x04, 0x17
        /*003a*/ 	.short	(.L_9861 - .L_9860)
.L_9860:
        /*003c*/ 	.word	0x00000000
        /*0040*/ 	.short	0x0003
        /*0042*/ 	.short	0x0040
        /*0044*/ 	.byte	0x00, 0xf0, 0x05, 0x00


	//----- nvinfo : EIATTR_KPARAM_INFO
	.align		4
.L_9861:
        /*0048*/ 	.byte	0x04, 0x17
        /*004a*/ 	.short	(.L_9863 - .L_9862)
.L_9862:
        /*004c*/ 	.word	0x00000000
        /*0050*/ 	.short	0x0002
        /*0052*/ 	.short	0x0030
        /*0054*/ 	.byte	0x00, 0xf0, 0x41, 0x00


	//----- nvinfo : EIATTR_KPARAM_INFO
	.align		4
.L_9863:
        /*0058*/ 	.byte	0x04, 0x17
        /*005a*/ 	.short	(.L_9865 - .L_9864)
.L_9864:
        /*005c*/ 	.word	0x00000000
        /*0060*/ 	.short	0x0001
        /*0062*/ 	.short	0x0010
        /*0064*/ 	.byte	0x00, 0xf0, 0x81, 0x00


	//----- nvinfo : EIATTR_KPARAM_INFO
	.align		4
.L_9865:
        /*0068*/ 	.byte	0x04, 0x17
        /*006a*/ 	.short	(.L_9867 - .L_9866)
.L_9866:
        /*006c*/ 	.word	0x00000000
        /*0070*/ 	.short	0x0000
        /*0072*/ 	.short	0x0000
        /*0074*/ 	.byte	0x00, 0xf0, 0x11, 0x00


	//----- nvinfo : EIATTR_SPARSE_MMA_MASK
	.align		4
.L_9867:
        /*0078*/ 	.byte	0x03, 0x50
        /*007a*/ 	.short	0x0000


	//----- nvinfo : EIATTR_MAXREG_COUNT
	.align		4
        /*007c*/ 	.byte	0x03, 0x1b
        /*007e*/ 	.short	0x00ff


	//----- nvinfo : EIATTR_MERCURY_ISA_VERSION
	.align		4
        /*0080*/ 	.byte	0x03, 0x5f
        /*0082*/ 	.short	0x0101


	//----- nvinfo : EIATTR_EXIT_INSTR_OFFSETS
	.align		4
        /*0084*/ 	.byte	0x04, 0x1c
        /*0086*/ 	.short	(.L_9869 - .L_9868)


	//   ....[0]....
.L_9868:
        /*0088*/ 	.word	0x00008cf0


	//   ....[1]....
        /*008c*/ 	.word	0x00008d50


	//----- nvinfo : EIATTR_MAX_THREADS
	.align		4
.L_9869:
        /*0090*/ 	.byte	0x04, 0x05
        /*0092*/ 	.short	(.L_9871 - .L_9870)
.L_9870:
        /*0094*/ 	.word	0x00000080
        /*0098*/ 	.word	0x00000001
        /*009c*/ 	.word	0x00000001


	//----- nvinfo : EIATTR_CRS_STACK_SIZE
	.align		4
.L_9871:
        /*00a0*/ 	.byte	0x04, 0x1e
        /*00a2*/ 	.short	(.L_9873 - .L_9872)
.L_9872:
        /*00a4*/ 	.word	0x00000000


	//----- nvinfo : EIATTR_CBANK_PARAM_SIZE
	.align		4
.L_9873:
        /*00a8*/ 	.byte	0x03, 0x19
        /*00aa*/ 	.short	0x0044


	//----- nvinfo : EIATTR_PARAM_CBANK
	.align		4
        /*00ac*/ 	.byte	0x04, 0x0a
        /*00ae*/ 	.short	(.L_9875 - .L_9874)
	.align		4
.L_9874:
        /*00b0*/ 	.word	index@(.nv.constant0._ZN2at6native27unrolled_elementwise_kernelIZNS0_50_GLOBAL__N__2680c7bb_12_PowKernel_cu_140f0503_289622pow_scalar_tensor_implIdEEvRNS_18TensorIteratorBaseEN3c107complexIT_EEEUlNS7_IdEEE_St5arrayIPcLm2EELi4E23TrivialOffsetCalculatorILi1EjESG_NS0_6memory15LoadWithoutCastENSH_16StoreWithoutCastEEEviS8_T0_T2_T3_T4_T5_)
        /*00b4*/ 	.short	0x0210
        /*00b6*/ 	.short	0x0044


	//----- nvinfo : EIATTR_SW_WAR
	.align		4
.L_9875:
        /*00b8*/ 	.byte	0x04, 0x36
        /*00ba*/ 	.short	(.L_9877 - .L_9876)
.L_9876:
        /*00bc*/ 	.word	0x00000008
.L_9877:


//--------------------- .nv.info._ZN2at6native29vectorized_elementwise_kernelILi2EZNS0_50_GLOBAL__N__2680c7bb_12_PowKernel_cu_140f0503_289622pow_scalar_tensor_implIdEEvRNS_18TensorIteratorBaseEN3c107complexIT_EEEUlNS7_IdEEE_St5arrayIPcLm2EEEEviT0_T1_ --------------------------
	.section	.nv.info._ZN2at6native29vectorized_elementwise_kernelILi2EZNS0_50_GLOBAL__N__2680c7bb_12_PowKernel_cu_140f0503_289622pow_scalar_tensor_implIdEEvRNS_18TensorIteratorBaseEN3c107complexIT_EEEUlNS7_IdEEE_St5arrayIPcLm2EEEEviT0_T1_,"",@"SHT_CUDA_INFO"
	.sectionflags	@""
	.align	4


	//----- nvinfo : EIATTR_CUDA_API_VERSION
	.align		4
        /*0000*/ 	.byte	0x04, 0x37
        /*0002*/ 	.short	(.L_9879 - .L_9878)
.L_9878:
        /*0004*/ 	.word	0x00000082


	//----- nvinfo : EIATTR_KPARAM_INFO
	.align		4
.L_9879:
        /*0008*/ 	.byte	0x04, 0x17
        /*000a*/ 	.short	(.L_9881 - .L_9880)
.L_9880:
        /*000c*/ 	.word	0x00000000
        /*0010*/ 	.short	0x0002
        /*0012*/ 	.short	0x0030
        /*0014*/ 	.byte	0x00, 0xf0, 0x41, 0x00


	//----- nvinfo : EIATTR_KPARAM_INFO
	.align		4
.L_9881:
        /*0018*/ 	.byte	0x04, 0x17
        /*001a*/ 	.short	(.L_9883 - .L_9882)
.L_9882:
        /*001c*/ 	.word	0x00000000
        /*0020*/ 	.short	0x0001
        /*0022*/ 	.short	0x0010
        /*0024*/ 	.byte	0x00, 0xf0, 0x81, 0x00


	//----- nvinfo : EIATTR_KPARAM_INFO
	.align		4
.L_9883:
        /*0028*/ 	.byte	0x04, 0x17
        /*002a*/ 	.short	(.L_9885 - .L_9884)
.L_9884:
        /*002c*/ 	.word	0x00000000
        /*0030*/ 	.short	0x0000
        /*0032*/ 	.short	0x0000
        /*0034*/ 	.byte	0x00, 0xf0, 0x11, 0x00


	//----- nvinfo : EIATTR_SPARSE_MMA_MASK
	.align		4
.L_9885:
        /*0038*/ 	.byte	0x03, 0x50
        /*003a*/ 	.short	0x0000


	//----- nvinfo : EIATTR_MAXREG_COUNT
	.align		4
        /*003c*/ 	.byte	0x03, 0x1b
        /*003e*/ 	.short	0x00ff


	//----- nvinfo : EIATTR_ANNOTATIONS
	.align		4
        /*0040*/ 	.byte	0x04, 0x55
        /*0042*/ 	.short	(.L_9887 - .L_9886)


	//   ....[0]....
.L_9886:
        /*0044*/ 	.word	0x00000001
        /*0048*/ 	.byte	0xf0, 0x37, 0x01, 0x00, 0x01, 0x00, 0x00, 0x00, 0x20, 0x29, 0x02, 0x00


	//----- nvinfo : EIATTR_MERCURY_ISA_VERSION
	.align		4
.L_9887:
        /*0054*/ 	.byte	0x03, 0x5f
        /*0056*/ 	.short	0x0101


	//----- nvinfo : EIATTR_EXIT_INSTR_OFFSETS
	.align		4
        /*0058*/ 	.byte	0x04, 0x1c
        /*005a*/ 	.short	(.L_9889 - .L_9888)


	//   ....[0]....
.L_9888:
        /*005c*/ 	.word	0x00011170


	//   ....[1]....
        /*0060*/ 	.word	0x00022c80


	//   ....[2]....
        /*0064*/ 	.word	0x00022cd0


	//----- nvinfo : EIATTR_MAX_THREADS
	.align		4
.L_9889:
        /*0068*/ 	.byte	0x04, 0x05
        /*006a*/ 	.short	(.L_9891 - .L_9890)
.L_9890:
        /*006c*/ 	.word	0x00000080
        /*0070*/ 	.word	0x00000001
        /*0074*/ 	.word	0x00000001


	//----- nvinfo : EIATTR_CRS_STACK_SIZE
	.align		4
.L_9891:
        /*0078*/ 	.byte	0x04, 0x1e
        /*007a*/ 	.short	(.L_9893 - .L_9892)
.L_9892:
        /*007c*/ 	.word	0x00000000


	//----- nvinfo : EIATTR_CBANK_PARAM_SIZE
	.align		4
.L_9893:
        /*0080*/ 	.byte	0x03, 0x19
        /*0082*/ 	.short	0x0040


	//----- nvinfo : EIATTR_PARAM_CBANK
	.align		4
        /*0084*/ 	.byte	0x04, 0x0a
        /*0086*/ 	.short	(.L_9895 - .L_9894)
	.align		4
.L_9894:
        /*0088*/ 	.word	index@(.nv.constant0._ZN2at6native29vectorized_elementwise_kernelILi2EZNS0_50_GLOBAL__N__2680c7bb_12_PowKernel_cu_140f0503_289622pow_scalar_tensor_implIdEEvRNS_18TensorIteratorBaseEN3c107complexIT_EEEUlNS7_IdEEE_St5arrayIPcLm2EEEEviT0_T1_)
        /*008c*/ 	.short	0x0210
        /*008e*/ 	.short	0x0040


	//----- nvinfo : EIATTR_SW_WAR
	.align		4
.L_9895:
        /*0090*/ 	.byte	0x04, 0x36
        /*0092*/ 	.short	(.L_9897 - .L_9896)
.L_9896:
        /*0094*/ 	.word	0x00000008
.L_9897:


//--------------------- .nv.info._ZN2at6native29vectorized_elementwise_kernelILi4EZNS0_50_GLOBAL__N__2680c7bb_12_PowKernel_cu_140f0503_289622pow_scalar_tensor_implIdEEvRNS_18TensorIteratorBaseEN3c107complexIT_EEEUlNS7_IdEEE_St5arrayIPcLm2EEEEviT0_T1_ --------------------------
	.section	.nv.info._ZN2at6native29vectorized_elementwise_kernelILi4EZNS0_50_GLOBAL__N__2680c7bb_12_PowKernel_cu_140f0503_289622pow_scalar_tensor_implIdEEvRNS_18TensorIteratorBaseEN3c107complexIT_EEEUlNS7_IdEEE_St5arrayIPcLm2EEEEviT0_T1_,"",@"SHT_CUDA_INFO"
	.sectionflags	@""
	.align	4


	//----- nvinfo : EIATTR_CUDA_API_VERSION
	.align		4
        /*0000*/ 	.byte	0x04, 0x37
        /*0002*/ 	.short	(.L_9899 - .L_9898)
.L_9898:
        /*0004*/ 	.word	0x00000082


	//----- nvinfo : EIATTR_KPARAM_INFO
	.align		4
.L_9899:
        /*0008*/ 	.byte	0x04, 0x17
        /*000a*/ 	.short	(.L_9901 - .L_9900)
.L_9900:
        /*000c*/ 	.word	0x00000000
        /*0010*/ 	.short	0x0002
        /*0012*/ 	.short	0x0030
        /*0014*/ 	.byte	0x00, 0xf0, 0x41, 0x00


	//----- nvinfo : EIATTR_KPARAM_INFO
	.align		4
.L_9901:
        /*0018*/ 	.byte	0x04, 0x17
        /*001a*/ 	.short	(.L_9903 - .L_9902)
.L_9902:
        /*001c*/ 	.word	0x00000000
        /*0020*/ 	.short	0x0001
        /*0022*/ 	.short	0x0010
        /*0024*/ 	.byte	0x00, 0xf0, 0x81, 0x00


	//----- nvinfo : EIATTR_KPARAM_INFO
	.align		4
.L_9903:
        /*0028*/ 	.byte	0x04, 0x17
        /*002a*/ 	.short	(.L_9905 - .L_9904)
.L_9904:
        /*002c*/ 	.word	0x00000000
        /*0030*/ 	.short	0x0000
        /*0032*/ 	.short	0x0000
        /*0034*/ 	.byte	0x00, 0xf0, 0x11, 0x00


	//----- nvinfo : EIATTR_SPARSE_MMA_MASK
	.align		4
.L_9905:
        /*0038*/ 	.byte	0x03, 0x50
        /*003a*/ 	.short	0x0000


	//----- nvinfo : EIATTR_MAXREG_COUNT
	.align		4
        /*003c*/ 	.byte	0x03, 0x1b
        /*003e*/ 	.short	0x00ff


	//----- nvinfo : EIATTR_ANNOTATIONS
	.align		4
        /*0040*/ 	.byte	0x04, 0x55
        /*0042*/ 	.short	(.L_9907 - .L_9906)


	//   ....[0]....
.L_9906:
        /*0044*/ 	.word	0x00000001
        /*0048*/ 	.byte	0xf0, 0x37, 0x01, 0x00, 0x01, 0x00, 0x00, 0x00, 0x20, 0x29, 0x02, 0x00


	//----- nvinfo : EIATTR_MERCURY_ISA_VERSION
	.align		4
.L_9907:
        /*0054*/ 	.byte	0x03, 0x5f
        /*0056*/ 	.short	0x0101


	//----- nvinfo : EIATTR_EXIT_INSTR_OFFSETS
	.align		4
        /*0058*/ 	.byte	0x04, 0x1c
        /*005a*/ 	.short	(.L_9909 - .L_9908)


	//   ....[0]....
.L_9908:
        /*005c*/ 	.word	0x00011170


	//   ....[1]....
        /*0060*/ 	.word	0x00022c80


	//   ....[2]....
        /*0064*/ 	.word	0x00022cd0


	//----- nvinfo : EIATTR_MAX_THREADS
	.align		4
.L_9909:
        /*0068*/ 	.byte	0x04, 0x05
        /*006a*/ 	.short	(.L_9911 - .L_9910)
.L_9910:
        /*006c*/ 	.word	0x00000080
        /*0070*/ 	.word	0x00000001
        /*0074*/ 	.word	0x00000001


	//----- nvinfo : EIATTR_CRS_STACK_SIZE
	.align		4
.L_9911:
        /*0078*/ 	.byte	0x04, 0x1e
        /*007a*/ 	.short	(.L_9913 - .L_9912)
.L_9912:
        /*007c*/ 	.word	0x00000000


	//----- nvinfo : EIATTR_CBANK_PARAM_SIZE
	.align		4
.L_9913:
        /*0080*/ 	.byte	0x03, 0x19
        /*0082*/ 	.short	0x0040


	//----- nvinfo : EIATTR_PARAM_CBANK
	.align		4
        /*0084*/ 	.byte	0x04, 0x0a
        /*0086*/ 	.short	(.L_9915 - .L_9914)
	.align		4
.L_9914:
        /*0088*/ 	.word	index@(.nv.constant0._ZN2at6native29vectorized_elementwise_kernelILi4EZNS0_50_GLOBAL__N__2680c7bb_12_PowKernel_cu_140f0503_289622pow_scalar_tensor_implIdEEvRNS_18TensorIteratorBaseEN3c107complexIT_EEEUlNS7_IdEEE_St5arrayIPcLm2EEEEviT0_T1_)
        /*008c*/ 	.short	0x0210
        /*008e*/ 	.short	0x0040


	//----- nvinfo : EIATTR_SW_WAR
	.align		4
.L_9915:
        /*0090*/ 	.byte	0x04, 0x36
        /*0092*/ 	.short	(.L_9917 - .L_9916)
.L_9916:
        /*0094*/ 	.word	0x00000008
.L_9917:


//--------------------- .nv.info._ZN2at6native29vectorized_elementwise_kernelILi8EZNS0_50_GLOBAL__N__2680c7bb_12_PowKernel_cu_140f0503_289622pow_scalar_tensor_implIdEEvRNS_18TensorIteratorBaseEN3c107complexIT_EEEUlNS7_IdEEE_St5arrayIPcLm2EEEEviT0_T1_ --------------------------
	.section	.nv.info._ZN2at6native29vectorized_elementwise_kernelILi8EZNS0_50_GLOBAL__N__2680c7bb_12_PowKernel_cu_140f0503_289622pow_scalar_tensor_implIdEEvRNS_18TensorIteratorBaseEN3c107complexIT_EEEUlNS7_IdEEE_St5arrayIPcLm2EEEEviT0_T1_,"",@"SHT_CUDA_INFO"
	.sectionflags	@""
	.align	4


	//----- nvinfo : EIATTR_CUDA_API_VERSION
	.align		4
        /*0000*/ 	.byte	0x04, 0x37
        /*0002*/ 	.short	(.L_9919 - .L_9918)
.L_9918:
        /*0004*/ 	.word	0x00000082


	//----- nvinfo : EIATTR_KPARAM_INFO
	.align		4
.L_9919:
        /*0008*/ 	.byte	0x04, 0x17
        /*000a*/ 	.short	(.L_9921 - .L_9920)
.L_9920:
        /*000c*/ 	.word	0x00000000
        /*0010*/ 	.short	0x0002
        /*0012*/ 	.short	0x0030
        /*0014*/ 	.byte	0x00, 0xf0, 0x41, 0x00


	//----- nvinfo : EIATTR_KPARAM_INFO
	.align		4
.L_9921:
        /*0018*/ 	.byte	0x04, 0x17
        /*001a*/ 	.short	(.L_9923 - .L_9922)
.L_9922:
        /*001c*/ 	.word	0x00000000
        /*0020*/ 	.short	0x0001
        /*0022*/ 	.short	0x0010
        /*0024*/ 	.byte	0x00, 0xf0, 0x81, 0x00


	//----- nvinfo : EIATTR_KPARAM_INFO
	.align		4
.L_9923:
        /*0028*/ 	.byte	0x04, 0x17
        /*002a*/ 	.short	(.L_9925 - .L_9924)
.L_9924:
        /*002c*/ 	.word	0x00000000
        /*0030*/ 	.short	0x0000
        /*0032*/ 	.short	0x0000
        /*0034*/ 	.byte	0x00, 0xf0, 0x11, 0x00


	//----- nvinfo : EIATTR_SPARSE_MMA_MASK
	.align		4
.L_9925:
        /*0038*/ 	.byte	0x03, 0x50
        /*003a*/ 	.short	0x0000


	//----- nvinfo : EIATTR_MAXREG_COUNT
	.align		4
        /*003c*/ 	.byte	0x03, 0x1b
        /*003e*/ 	.short	0x00ff


	//----- nvinfo : EIATTR_ANNOTATIONS
	.align		4
        /*0040*/ 	.byte	0x04, 0x55
        /*0042*/ 	.short	(.L_9927 - .L_9926)


	//   ....[0]....
.L_9926:
        /*0044*/ 	.word	0x00000001
        /*0048*/ 	.byte	0xf0, 0x37, 0x01, 0x00, 0x01, 0x00, 0x00, 0x00, 0x20, 0x29, 0x02, 0x00


	//----- nvinfo : EIATTR_MERCURY_ISA_VERSION
	.align		4
.L_9927:
        /*0054*/ 	.byte	0x03, 0x5f
        /*0056*/ 	.short	0x0101


	//----- nvinfo : EIATTR_EXIT_INSTR_OFFSETS
	.align		4
        /*0058*/ 	.byte	0x04, 0x1c
        /*005a*/ 	.short	(.L_9929 - .L_9928)


	//   ....[0]....
.L_9928:
        /*005c*/ 	.word	0x00011170


	//   ....[1]....
        /*0060*/ 	.word	0x00022c80


	//   ....[2]....
        /*0064*/ 	.word	0x00022cd0


	//----- nvinfo : EIATTR_MAX_THREADS
	.align		4
.L_9929:
        /*0068*/ 	.byte	0x04, 0x05
        /*006a*/ 	.short	(.L_9931 - .L_9930)
.L_9930:
        /*006c*/ 	.word	0x00000080
        /*0070*/ 	.word	0x00000001
        /*0074*/ 	.word	0x00000001


	//----- nvinfo : EIATTR_CRS_STACK_SIZE
	.align		4
.L_9931:
        /*0078*/ 	.byte	0x04, 0x1e
        /*007a*/ 	.short	(.L_9933 - .L_9932)
.L_9932:
        /*007c*/ 	.word	0x00000000


	//----- nvinfo : EIATTR_CBANK_PARAM_SIZE
	.align		4
.L_9933:
        /*0080*/ 	.byte	0x03, 0x19
        /*0082*/ 	.short	0x0040


	//----- nvinfo : EIATTR_PARAM_CBANK
	.align		4
        /*0084*/ 	.byte	0x04, 0x0a
        /*0086*/ 	.short	(.L_9935 - .L_9934)
	.align		4
.L_9934:
        /*0088*/ 	.word	index@(.nv.constant0._ZN2at6native29vectorized_elementwise_kernelILi8EZNS0_50_GLOBAL__N__2680c7bb_12_PowKernel_cu_140f0503_289622pow_scalar_tensor_implIdEEvRNS_18TensorIteratorBaseEN3c107complexIT_EEEUlNS7_IdEEE_St5arrayIPcLm2EEEEviT0_T1_)
        /*008c*/ 	.short	0x0210
        /*008e*/ 	.short	0x0040


	//----- nvinfo : EIATTR_SW_WAR
	.align		4
.L_9935:
        /*0090*/ 	.byte	0x04, 0x36
        /*0092*/ 	.short	(.L_9937 - .L_9936)
.L_9936:
        /*0094*/ 	.word	0x00000008
.L_9937:


//--------------------- .nv.info._ZN2at6native18elementwise_kernelILi128ELi4EZNS0_15gpu_kernel_implIZZZNS0_50_GLOBAL__N__2680c7bb_12_PowKernel_cu_140f0503_289624pow_tensor_tensor_kernelERNS_18TensorIteratorBaseEENKUlvE_clEvENKUlvE5_clEvEUlffE_EEvS5_RKT_EUliE_EEviT1_ --------------------------
	.section	.nv.info._ZN2at6native18elementwise_kernelILi128ELi4EZNS0_15gpu_kernel_implIZZZNS0_50_GLOBAL__N__2680c7bb_12_PowKernel_cu_140f0503_289624pow_tensor_tensor_kernelERNS_18TensorIteratorBaseEENKUlvE_clEvENKUlvE5_clEvEUlffE_EEvS5_RKT_EUliE_EEviT1_,"",@"SHT_CUDA_INFO"
	.sectionflags	@""
	.align	4


	//----- nvinfo : EIATTR_CUDA_API_VERSION
	.align		4
        /*0000*/ 	.byte	0x04, 0x37
        /*0002*/ 	.short	(.L_9939 - .L_9938)
.L_9938:
        /*0004*/ 	.word	0x00000082


	//----- nvinfo : EIATTR_KPARAM_INFO
	.align		4
.L_9939:
        /*0008*/ 	.byte	0x04, 0x17
        /*000a*/ 	.short	(.L_9941 - .L_9940)
.L_9940:
        /*000c*/ 	.word	0x00000000
        /*0010*/ 	.short	0x0001
        /*0012*/ 	.short	0x0008
        /*0014*/ 	.byte	0x00, 0xf0, 0x41, 0x0a


	//----- nvinfo : EIATTR_KPARAM_INFO
	.align		4
.L_9941:
        /*0018*/ 	.byte	0x04, 0x17
        /*001a*/ 	.short	(.L_9943 - .L_9942)
.L_9942:
        /*001c*/ 	.word	0x00000000
        /*0020*/ 	.short	0x0000
        /*0022*/ 	.short	0x0000
        /*0024*/ 	.byte	0x00, 0xf0, 0x11, 0x00


	//----- nvinfo : EIATTR_SPARSE_MMA_MASK
	.align		4
.L_9943:
        /*0028*/ 	.byte	0x03, 0x50
        /*002a*/ 	.short	0x0000


	//----- nvinfo : EIATTR_MAXREG_COUNT
	.align		4
        /*002c*/ 	.byte	0x03, 0x1b
        /*002e*/ 	.short	0x0080


	//----- nvinfo : EIATTR_EXTERNS
	.align		4
        /*0030*/ 	.byte	0x04, 0x0f
        /*0032*/ 	.short	(.L_9945 - .L_9944)


	//   ....[0]....
	.align		4
.L_9944:
        /*0034*/ 	.word	index@(__assertfail)


	//----- nvinfo : EIATTR_MERCURY_ISA_VERSION
	.align		4
.L_9945:
        /*0038*/ 	.byte	0x03, 0x5f
        /*003a*/ 	.short	0x0101


	//----- nvinfo : EIATTR_SYSCALL_OFFSETS
	.align		4
        /*003c*/ 	.byte	0x04, 0x46
        /*003e*/ 	.short	(.L_9947 - .L_9946)


	//   ....[0]....
.L_9946:
        /*0040*/ 	.word	0x00002490


	//   ....[1]....
        /*0044*/ 	.word	0x000032b0


	//   ....[2]....
        /*0048*/ 	.word	0x00004140


	//   ....[3]....
        /*004c*/ 	.word	0x00006600


	//   ....[4]....
        /*0050*/ 	.word	0x00007420


	//   ....[5]....
        /*0054*/ 	.word	0x000082b0


	//   ....[6]....
        /*0058*/ 	.word	0x0000a760


	//   ....[7]....
        /*005c*/ 	.word	0x0000b580


	//   ....[8]....
        /*0060*/ 	.word	0x0000c410


	//   ....[9]....
        /*0064*/ 	.word	0x0000e8b0


	//   ....[10]....
        /*0068*/ 	.word	0x0000f6d0


	//   ....[11]....
        /*006c*/ 	.word	0x00010560


	//----- nvinfo : EIATTR_EXIT_INSTR_OFFSETS
	.align		4
.L_9947:
        /*0070*/ 	.byte	0x04, 0x1c
        /*0072*/ 	.short	(.L_9949 - .L_9948)


	//   ....[0]....
.L_9948:
        /*0074*/ 	.word	0x0000c4c0


	//   ....[1]....
        /*0078*/ 	.word	0x0000f880


	//   ....[2]....
        /*007c*/ 	.word	0x0000f8c0


	//   ....[3]....
        /*0080*/ 	.word	0x0000f950


	//   ....[4]....
        /*0084*/ 	.word	0x0000f980


	//   ....[5]....
        /*0088*/ 	.word	0x0000f9b0


	//   ....[6]....
        /*008c*/ 	.word	0x0000fa30


	//   ....[7]....
        /*0090*/ 	.word	0x0000fa60


	//   ....[8]....
        /*0094*/ 	.word	0x0000faf0


	//   ....[9]....
        /*0098*/ 	.word	0x0000fb30


	//   ....[10]....
        /*009c*/ 	.word	0x0000fb70


	//   ....[11]....
        /*00a0*/ 	.word	0x0000fc30


	//   ....[12]....
        /*00a4*/ 	.word	0x0000fc80


	//   ....[13]....
        /*00a8*/ 	.word	0x0000fe00


	//   ....[14]....
        /*00ac*/ 	.word	0x0000ff50


	//   ....[15]....
        /*00b0*/ 	.word	0x0000ff80


	//   ....[16]....
        /*00b4*/ 	.word	0x00010030


	//   ....[17]....
        /*00b8*/ 	.word	0x000101a0


	//   ....[18]....
        /*00bc*/ 	.word	0x00010310


	//   ....[19]....
        /*00c0*/ 	.word	0x00010460


	//   ....[20]....
        /*00c4*/ 	.word	0x00010570


	//   ....[21]....
        /*00c8*/ 	.word	0x000105a0


	//   ....[22]....
        /*00cc*/ 	.word	0x000105d0


	//----- nvinfo : EIATTR_MAX_THREADS
	.align		4
.L_9949:
        /*00d0*/ 	.byte	0x04, 0x05
        /*00d2*/ 	.short	(.L_9951 - .L_9950)
.L_9950:
        /*00d4*/ 	.word	0x00000080
        /*00d8*/ 	.word	0x00000001
        /*00dc*/ 	.word	0x00000001


	//----- nvinfo : EIATTR_CRS_STACK_SIZE
	.align		4
.L_9951:
        /*00e0*/ 	.byte	0x04, 0x1e
        /*00e2*/ 	.short	(.L_9953 - .L_9952)
.L_9952:
        /*00e4*/ 	.word	0x00000000


	//----- nvinfo : EIATTR_CBANK_PARAM_SIZE
	.align		4
.L_9953:
        /*00e8*/ 	.byte	0x03, 0x19
        /*00ea*/ 	.short	0x0298


	//----- nvinfo : EIATTR_PARAM_CBANK
	.align		4
        /*00ec*/ 	.byte	0x04, 0x0a
        /*00ee*/ 	.short	(.L_9955 - .L_9954)
	.align		4
.L_9954:
        /*00f0*/ 	.word	index@(.nv.constant0._ZN2at6native18elementwise_kernelILi128ELi4EZNS0_15gpu_kernel_implIZZZNS0_50_GLOBAL__N__2680c7bb_12_PowKernel_cu_140f0503_289624pow_tensor_tensor_kernelERNS_18TensorIteratorBaseEENKUlvE_clEvENKUlvE5_clEvEUlffE_EEvS5_RKT_EUliE_EEviT1_)
        /*00f4*/ 	.short	0x0210
        /*00f6*/ 	.short	0x0298


	//----- nvinfo : EIATTR_SW_WAR
	.align		4
.L_9955:
        /*00f8*/ 	.byte	0x04, 0x36
        /*00fa*/ 	.short	(.L_9957 - .L_9956)
.L_9956:
        /*00fc*/ 	.word	0x00000008
.L_9957:


//--------------------- .nv.info._ZN2at6native27unrolled_elementwise_kernelIZZZNS0_50_GLOBAL__N__2680c7bb_12_PowKernel_cu_140f0503_289624pow_tensor_tensor_kernelERNS_18TensorIteratorBaseEENKUlvE_clEvENKUlvE5_clEvEUlffE_St5arrayIPcLm3EELi4E23TrivialOffsetCalculatorILi2EjESB_ILi1EjENS0_6memory12LoadWithCastILi2EEENSE_13StoreWithCastILi1EEEEEviT_T0_T2_T3_T4_T5_ --------------------------
	.section	.nv.info._ZN2at6native27unrolled_elementwise_kernelIZZZNS0_50_GLOBAL__N__2680c7bb_12_PowKernel_cu_140f0503_289624pow_tensor_tensor_kernelERNS_18TensorIteratorBaseEENKUlvE_clEvENKUlvE5_clEvEUlffE_St5arrayIPcLm3EELi4E23TrivialOffsetCalculatorILi2EjESB_ILi1EjENS0_6memory12LoadWithCastILi2EEENSE_13StoreWithCastILi1EEEEEviT_T0_T2_T3_T4_T5_,"",@"SHT_CUDA_INFO"
	.sectionflags	@""
	.align	4


	//----- nvinfo : EIATTR_CUDA_API_VERSION
	.align		4
        /*0000*/ 	.byte	0x04, 0x37
        /*0002*/ 	.short	(.L_9959 - .L_9958)
.L_9958:
        /*0004*/ 	.word	0x00000082


	//----- nvinfo : EIATTR_KPARAM_INFO
	.align		4
.L_9959:
        /*0008*/ 	.byte	0x04, 0x17
        /*000a*/ 	.short	(.L_9961 - .L_9960)
.L_9960:
        /*000c*/ 	.word	0x00000000
        /*0010*/ 	.short	0x0006
        /*0012*/ 	.short	0x0038
        /*0014*/ 	.byte	0x00, 0xf0, 0x21, 0x00


	//----- nvinfo : EIATTR_KPARAM_INFO
	.align		4
.L_9961:
        /*0018*/ 	.byte	0x04, 0x17
        /*001a*/ 	.short	(.L_9963 - .L_9962)
.L_9962:
        /*001c*/ 	.word	0x00000000
        /*0020*/ 	.short	0x0005
        /*0022*/ 	.short	0x002c
        /*0024*/ 	.byte	0x00, 0xf0, 0x31, 0x00


	//----- nvinfo : EIATTR_KPARAM_INFO
	.align		4
.L_9963:
        /*0028*/ 	.byte	0x04, 0x17
        /*002a*/ 	.short	(.L_9965 - .L_9964)
.L_9964:
        /*002c*/ 	.word	0x00000000
        /*0030*/ 	.short	0x0004
        /*0032*/ 	.short	0x0029
        /*0034*/ 	.byte	0x00, 0xf0, 0x05, 0x00


	//----- nvinfo : EIATTR_KPARAM_INFO
	.align		4
.L_9965:
        /*0038*/ 	.byte	0x04, 0x17
        /*003a*/ 	.short	(.L_9967 - .L_9966)
.L_9966:
        /*003c*/ 	.word	0x00000000
        /*0040*/ 	.short	0x0003
        /*0042*/ 	.short	0x0028
        /*0044*/ 	.byte	0x00, 0xf0, 0x05, 0x00


	//----- nvinfo : EIATTR_KPARAM_INFO
	.align		4
.L_9967:
        /*0048*/ 	.byte	0x04, 0x17
        /*004a*/ 	.short	(.L_9969 - .L_9968)
.L_9968:
        /*004c*/ 	.word	0x00000000
        /*0050*/ 	.short	0x0002
        /*0052*/ 	.short	0x0010
        /*0054*/ 	.byte	0x00, 0xf0, 0x61, 0x00


	//----- nvinfo : EIATTR_KPARAM_INFO
	.align		4
.L_9969:
        /*0058*/ 	.byte	0x04, 0x17
        /*005a*/ 	.short	(.L_9971 - .L_9970)
.L_9970:
        /*005c*/ 	.word	0x00000000
        /*0060*/ 	.short	0x0001
        /*0062*/ 	.short	0x0008
        /*0064*/ 	.byte	0x00, 0xf0, 0x21, 0x00


	//----- nvinfo : EIATTR_KPARAM_INFO
	.align		4
.L_9971:
        /*0068*/ 	.byte	0x04, 0x17
        /*006a*/ 	.short	(.L_9973 - .L_9972)
.L_9972:
        /*006c*/ 	.word	0x00000000
        /*0070*/ 	.short	0x0000
        /*0072*/ 	.short	0x0000
        /*0074*/ 	.byte	0x00, 0xf0, 0x11, 0x00


	//----- nvinfo : EIATTR_SPARSE_MMA_MASK
	.align		4
.L_9973:
        /*0078*/ 	.byte	0x03, 0x50
        /*007a*/ 	.short	0x0000


	//----- nvinfo : EIATTR_MAXREG_COUNT
	.align		4
        /*007c*/ 	.byte	0x03, 0x1b
        /*007e*/ 	.short	0x00ff


	//----- nvinfo : EIATTR_EXTERNS
	.align		4
        /*0080*/ 	.byte	0x04, 0x0f
        /*0082*/ 	.short	(.L_9975 - .L_9974)


	//   ....[0]....
	.align		4
.L_9974:
        /*0084*/ 	.word	index@(__assertfail)


	//----- nvinfo : EIATTR_MERCURY_ISA_VERSION
	.align		4
.L_9975:
        /*0088*/ 	.byte	0x03, 0x5f
        /*008a*/ 	.short	0x0101


	//----- nvinfo : EIATTR_SYSCALL_OFFSETS
	.align		4
        /*008c*/ 	.byte	0x04, 0x46
        /*008e*/ 	.short	(.L_9977 - .L_9976)


	//   ....[0]....
.L_9976:
        /*0090*/ 	.word	0x00000ea0


	//   ....[1]....
        /*0094*/ 	.word	0x00001cd0


	//   ....[2]....
        /*0098*/ 	.word	0x00002b80


	//   ....[3]....
        /*009c*/ 	.word	0x000039b0


	//   ....[4]....
        /*00a0*/ 	.word	0x00004860


	//   ....[5]....
        /*00a4*/ 	.word	0x000056a0


	//   ....[6]....
        /*00a8*/ 	.word	0x00006540


	//   ....[7]....
        /*00ac*/ 	.word	0x00007350


	//   ....[8]....
        /*00b0*/ 	.word	0x00008490


	//   ....[9]....
        /*00b4*/ 	.word	0x00009390


	//   ....[10]....
        /*00b8*/ 	.word	0x0000a250


	//   ....[11]....
        /*00bc*/ 	.word	0x0000b110


	//----- nvinfo : EIATTR_EXIT_INSTR_OFFSETS
	.align		4
.L_9977:
        /*00c0*/ 	.byte	0x04, 0x1c
        /*00c2*/ 	.short	(.L_9979 - .L_9978)


	//   ....[0]....
.L_9978:
        /*00c4*/ 	.word	0x0000a2f0


	//   ....[1]....
        /*00c8*/ 	.word	0x0000a430


	//   ....[2]....
        /*00cc*/ 	.word	0x0000a470


	//   ....[3]....
        /*00d0*/ 	.word	0x0000a500


	//   ....[4]....
        /*00d4*/ 	.word	0x0000a530


	//   ....[5]....
        /*00d8*/ 	.word	0x0000a560


	//   ....[6]....
        /*00dc*/ 	.word	0x0000a5e0


	//   ....[7]....
        /*00e0*/ 	.word	0x0000a610


	//   ....[8]....
        /*00e4*/ 	.word	0x0000a6a0


	//   ....[9]....
        /*00e8*/ 	.word	0x0000a6e0


	//   ....[10]....
        /*00ec*/ 	.word	0x0000a720


	//   ....[11]....
        /*00f0*/ 	.word	0x0000a7e0


	//   ....[12]....
        /*00f4*/ 	.word	0x0000a830


	//   ....[13]....
        /*00f8*/ 	.word	0x0000a9b0


	//   ....[14]....
        /*00fc*/ 	.word	0x0000ab00


	//   ....[15]....
        /*0100*/ 	.word	0x0000ab30


	//   ....[16]....
        /*0104*/ 	.word	0x0000abe0


	//   ....[17]....
        /*0108*/ 	.word	0x0000ad50


	//   ....[18]....
        /*010c*/ 	.word	0x0000aec0


	//   ....[19]....
        /*0110*/ 	.word	0x0000b010


	//   ....[20]....
        /*0114*/ 	.word	0x0000b120


	//   ....[21]....
        /*0118*/ 	.word	0x0000b150


	//   ....[22]....
        /*011c*/ 	.word	0x0000b180


	//----- nvinfo : EIATTR_MAX_THREADS
	.align		4
.L_9979:
        /*0120*/ 	.byte	0x04, 0x05
        /*0122*/ 	.short	(.L_9981 - .L_9980)
.L_9980:
        /*0124*/ 	.word	0x00000080
        /*0128*/ 	.word	0x00000001
        /*012c*/ 	.word	0x00000001


	//----- nvinfo : EIATTR_CRS_STACK_SIZE
	.align		4
.L_9981:
        /*0130*/ 	.byte	0x04, 0x1e
        /*0132*/ 	.short	(.L_9983 - .L_9982)
.L_9982:
        /*0134*/ 	.word	0x00000000


	//----- nvinfo : EIATTR_CBANK_PARAM_SIZE
	.align		4
.L_9983:
        /*0138*/ 	.byte	0x03, 0x19
        /*013a*/ 	.short	0x0040


	//----- nvinfo : EIATTR_PARAM_CBANK
	.align		4
        /*013c*/ 	.byte	0x04, 0x0a
        /*013e*/ 	.short	(.L_9985 - .L_9984)
	.align		4
.L_9984:
        /*0140*/ 	.word	index@(.nv.constant0._ZN2at6native27unrolled_elementwise_kernelIZZZNS0_50_GLOBAL__N__2680c7bb_12_PowKernel_cu_140f0503_289624pow_tensor_tensor_kernelERNS_18TensorIteratorBaseEENKUlvE_clEvENKUlvE5_clEvEUlffE_St5arrayIPcLm3EELi4E23TrivialOffsetCalculatorILi2EjESB_ILi1EjENS0_6memory12LoadWithCastILi2EEENSE_13StoreWithCastILi1EEEEEviT_T0_T2_T3_T4_T5_)
        /*0144*/ 	.short	0x0210
        /*0146*/ 	.short	0x0040


	//----- nvinfo : EIATTR_SW_WAR
	.align		4
.L_9985:
        /*0148*/ 	.byte	0x04, 0x36
        /*014a*/ 	.short	(.L_9987 - .L_9986)
.L_9986:
        /*014c*/ 	.word	0x00000008
.L_9987:


//--------------------- .nv.info._ZN2at6native18elementwise_kernelILi128ELi2EZNS0_22gpu_kernel_impl_nocastIZZZNS0_50_GLOBAL__N__2680c7bb_12_PowKernel_cu_140f0503_289624pow_tensor_tensor_kernelERNS_18TensorIteratorBaseEENKUlvE_clEvENKUlvE5_clEvEUlffE_EEvS5_RKT_EUliE_EEviT1_ --------------------------
	.section	.nv.info._ZN2at6native18elementwise_kernelILi128ELi2EZNS0_22gpu_kernel_impl_nocastIZZZNS0_50_GLOBAL__N__2680c7bb_12_PowKernel_cu_140f0503_289624pow_tensor_tensor_kernelERNS_18TensorIteratorBaseEENKUlvE_clEvENKUlvE5_clEvEUlffE_EEvS5_RKT_EUliE_EEviT1_,"",@"SHT_CUDA_INFO"
	.sectionflags	@""
	.align	4


	//----- nvinfo : EIATTR_CUDA_API_VERSION
	.align		4
        /*0000*/ 	.byte	0x04, 0x37
        /*0002*/ 	.short	(.L_9989 - .L_9988)
.L_9988:
        /*0004*/ 	.word	0x00000082


	//----- nvinfo : EIATTR_KPARAM_INFO
	.align		4
.L_9989:
        /*0008*/ 	.byte	0x04, 0x17
        /*000a*/ 	.short	(.L_9991 - .L_9990)
.L_9990:
        /*000c*/ 	.word	0x00000000
        /*0010*/ 	.short	0x0001
        /*0012*/ 	.short	0x0008
        /*0014*/ 	.byte	0x00, 0xf0, 0x21, 0x0a


	//----- nvinfo : EIATTR_KPARAM_INFO
	.align		4
.L_9991:
        /*0018*/ 	.byte	0x04, 0x17
        /*001a*/ 	.short	(.L_9993 - .L_9992)
.L_9992:
        /*001c*/ 	.word	0x00000000
        /*0020*/ 	.short	0x0000
        /*0022*/ 	.short	0x0000
        /*0024*/ 	.byte	0x00, 0xf0, 0x11, 0x00


	//----- nvinfo : EIATTR_SPARSE_MMA_MASK
	.align		4
.L_9993:
        /*0028*/ 	.byte	0x03, 0x50
        /*002a*/ 	.short	0x0000


	//----- nvinfo : EIATTR_MAXREG_COUNT
	.align		4
        /*002c*/ 	.byte	0x03, 0x1b
        /*002e*/ 	.short	0x0080


	//----- nvinfo : EIATTR_MERCURY_ISA_VERSION
	.align		4
        /*0030*/ 	.byte	0x03, 0x5f
        /*0032*/ 	.short	0x0101


	//----- nvinfo : EIATTR_EXIT_INSTR_OFFSETS
	.align		4
        /*0034*/ 	.byte	0x04, 0x1c
        /*0036*/ 	.short	(.L_9995 - .L_9994)


	//   ....[0]....
.L_9994:
        /*0038*/ 	.word	0x000017d0


	//   ....[1]....
        /*003c*/ 	.word	0x00002ee0


	//----- nvinfo : EIATTR_MAX_THREADS
	.align		4
.L_9995:
        /*0040*/ 	.byte	0x04, 0x05
        /*0042*/ 	.short	(.L_9997 - .L_9996)
.L_9996:
        /*0044*/ 	.word	0x00000080
        /*0048*/ 	.word	0x00000001
        /*004c*/ 	.word	0x00000001


	//----- nvinfo : EIATTR_CRS_STACK_SIZE
	.align		4
.L_9997:
        /*0050*/ 	.byte	0x04, 0x1e
        /*0052*/ 	.short	(.L_9999 - .L_9998)
.L_9998:
        /*0054*/ 	.word	0x00000000


	//----- nvinfo : EIATTR_CBANK_PARAM_SIZE
	.align		4
.L_9999:
        /*0058*/ 	.byte	0x03, 0x19
        /*005a*/ 	.short	0x0290


	//----- nvinfo : EIATTR_PARAM_CBANK
	.align		4
        /*005c*/ 	.byte	0x04, 0x0a
        /*005e*/ 	.short	(.L_10001 - .L_10000)
	.align		4
.L_10000:
        /*0060*/ 	.word	index@(.nv.constant0._ZN2at6native18elementwise_kernelILi128ELi2EZNS0_22gpu_kernel_impl_nocastIZZZNS0_50_GLOBAL__N__2680c7bb_12_PowKernel_cu_140f0503_289624pow_tensor_tensor_kernelERNS_18TensorIteratorBaseEENKUlvE_clEvENKUlvE5_clEvEUlffE_EEvS5_RKT_EUliE_EEviT1_)
        /*0064*/ 	.short	0x0210
        /*0066*/ 	.short	0x0290


	//----- nvinfo : EIATTR_SW_WAR
	.align		4
.L_10001:
        /*0068*/ 	.byte	0x04, 0x36
        /*006a*/ 	.short	(.L_10003 - .L_10002)
.L_10002:
        /*006c*/ 	.word	0x00000008
.L_10003:


//--------------------- .nv.info._ZN2at6native27unrolled_elementwise_kernelIZZZNS0_50_GLOBAL__N__2680c7bb_12_PowKernel_cu_140f0503_289624pow_tensor_tensor_kernelERNS_18TensorIteratorBaseEENKUlvE_clEvENKUlvE5_clEvEUlffE_St5arrayIPcLm3EELi4E23TrivialOffsetCalculatorILi2EjESB_ILi1EjENS0_6memory15LoadWithoutCastENSE_16StoreWithoutCastEEEviT_T0_T2_T3_T4_T5_ --------------------------
	.section	.nv.info._ZN2at6native27unrolled_elementwise_kernelIZZZNS0_50_GLOBAL__N__2680c7bb_12_PowKernel_cu_140f0503_289624pow_tensor_tensor_kernelERNS_18TensorIteratorBaseEENKUlvE_clEvENKUlvE5_clEvEUlffE_St5arrayIPcLm3EELi4E23TrivialOffsetCalculatorILi2EjESB_ILi1EjENS0_6memory15LoadWithoutCastENSE_16StoreWithoutCastEEEviT_T0_T2_T3_T4_T5_,"",@"SHT_CUDA_INFO"
	.sectionflags	@""
	.align	4


	//----- nvinfo : EIATTR_CUDA_API_VERSION
	.align		4
        /*0000*/ 	.byte	0x04, 0x37
        /*0002*/ 	.short	(.L_10005 - .L_10004)
.L_10004:
        /*0004*/ 	.word	0x00000082


	//----- nvinfo : EIATTR_KPARAM_INFO
	.align		4
.L_10005:
        /*0008*/ 	.byte	0x04, 0x17
        /*000a*/ 	.short	(.L_10007 - .L_10006)
.L_10006:
        /*000c*/ 	.word	0x00000000
        /*0010*/ 	.short	0x0006
        /*0012*/ 	.short	0x002b
        /*0014*/ 	.byte	0x00, 0xf0, 0x05, 0x00


	//----- nvinfo : EIATTR_KPARAM_INFO
	.align		4
.L_10007:
        /*0018*/ 	.byte	0x04, 0x17
        /*001a*/ 	.short	(.L_10009 - .L_10008)
.L_10008:
        /*001c*/ 	.word	0x00000000
        /*0020*/ 	.short	0x0005
        /*0022*/ 	.short	0x002a
        /*0024*/ 	.byte	0x00, 0xf0, 0x05, 0x00


	//----- nvinfo : EIATTR_KPARAM_INFO
	.align		4
.L_10009:
        /*0028*/ 	.byte	0x04, 0x17
        /*002a*/ 	.short	(.L_10011 - .L_10010)
.L_10010:
        /*002c*/ 	.word	0x00000000
        /*0030*/ 	.short	0x0004
        /*0032*/ 	.short	0x0029
        /*0034*/ 	.byte	0x00, 0xf0, 0x05, 0x00


	//----- nvinfo : EIATTR_KPARAM_INFO
	.align		4
.L_10011:
        /*0038*/ 	.byte	0x04, 0x17
        /*003a*/ 	.short	(.L_10013 - .L_10012)
.L_10012:
        /*003c*/ 	.word	0x00000000
        /*0040*/ 	.short	0x0003
        /*0042*/ 	.short	0x0028
        /*0044*/ 	.byte	0x00, 0xf0, 0x05, 0x00


	//----- nvinfo : EIATTR_KPARAM_INFO
	.align		4
.L_10013:
        /*0048*/ 	.byte	0x04, 0x17
        /*004a*/ 	.short	(.L_10015 - .L_10014)
.L_10014:
        /*004c*/ 	.word	0x00000000
        /*0050*/ 	.short	0x0002
        /*0052*/ 	.short	0x0010
        /*0054*/ 	.byte	0x00, 0xf0, 0x61, 0x00


	//----- nvinfo : EIATTR_KPARAM_INFO
	.align		4
.L_10015:
        /*0058*/ 	.byte	0x04, 0x17
        /*005a*/ 	.short	(.L_10017 - .L_10016)
.L_10016:
        /*005c*/ 	.word	0x00000000
        /*0060*/ 	.short	0x0001
        /*0062*/ 	.short	0x0008
        /*0064*/ 	.byte	0x00, 0xf0, 0x21, 0x00


	//----- nvinfo : EIATTR_KPARAM_INFO
	.align		4
.L_10017:
        /*0068*/ 	.byte	0x04, 0x17
        /*006a*/ 	.short	(.L_10019 - .L_10018)
.L_10018:
        /*006c*/ 	.word	0x00000000
        /*0070*/ 	.short	0x0000
        /*0072*/ 	.short	0x0000
        /*0074*/ 	.byte	0x00, 0xf0, 0x11, 0x00


	//----- nvinfo : EIATTR_SPARSE_MMA_MASK
	.align		4
.L_10019:
        /*0078*/ 	.byte	0x03, 0x50
        /*007a*/ 	.short	0x0000


	//----- nvinfo : EIATTR_MAXREG_COUNT
	.align		4
        /*007c*/ 	.byte	0x03, 0x1b
        /*007e*/ 	.short	0x00ff


	//----- nvinfo : EIATTR_MERCURY_ISA_VERSION
	.align		4
        /*0080*/ 	.byte	0x03, 0x5f
        /*0082*/ 	.short	0x0101


	//----- nvinfo : EIATTR_EXIT_INSTR_OFFSETS
	.align		4
        /*0084*/ 	.byte	0x04, 0x1c
        /*0086*/ 	.short	(.L_10021 - .L_10020)


	//   ....[0]....
.L_10020:
        /*0088*/ 	.word	0x00000560


	//   ....[1]....
        /*008c*/ 	.word	0x000005d0


	//----- nvinfo : EIATTR_MAX_THREADS
	.align		4
.L_10021:
        /*0090*/ 	.byte	0x04, 0x05
        /*0092*/ 	.short	(.L_10023 - .L_10022)
.L_10022:
        /*0094*/ 	.word	0x00000080
        /*0098*/ 	.word	0x00000001
        /*009c*/ 	.word	0x00000001


	//----- nvinfo : EIATTR_CRS_STACK_SIZE
	.align		4
.L_10023:
        /*00a0*/ 	.byte	0x04, 0x1e
        /*00a2*/ 	.short	(.L_10025 - .L_10024)
.L_10024:
        /*00a4*/ 	.word	0x00000000


	//----- nvinfo : EIATTR_CBANK_PARAM_SIZE
	.align		4
.L_10025:
        /*00a8*/ 	.byte	0x03, 0x19
        /*00aa*/ 	.short	0x002c


	//----- nvinfo : EIATTR_PARAM_CBANK
	.align		4
        /*00ac*/ 	.byte	0x04, 0x0a
        /*00ae*/ 	.short	(.L_10027 - .L_10026)
	.align		4
.L_10026:
        /*00b0*/ 	.word	index@(.nv.constant0._ZN2at6native27unrolled_elementwise_kernelIZZZNS0_50_GLOBAL__N__2680c7bb_12_PowKernel_cu_140f0503_289624pow_tensor_tensor_kernelERNS_18TensorIteratorBaseEENKUlvE_clEvENKUlvE5_clEvEUlffE_St5arrayIPcLm3EELi4E23TrivialOffsetCalculatorILi2EjESB_ILi1EjENS0_6memory15LoadWithoutCastENSE_16StoreWithoutCastEEEviT_T0_T2_T3_T4_T5_)
        /*00b4*/ 	.short	0x0210
        /*00b6*/ 	.short	0x002c


	//----- nvinfo : EIATTR_SW_WAR
	.align		4
.L_10027:
        /*00b8*/ 	.byte	0x04, 0x36
        /*00ba*/ 	.short	(.L_10029 - .L_10028)
.L_10028:
        /*00bc*/ 	.word	0x00000008
.L_10029:


//--------------------- .nv.info._ZN2at6native29vectorized_elementwise_kernelILi2EZZZNS0_50_GLOBAL__N__2680c7bb_12_PowKernel_cu_140f0503_289624pow_tensor_tensor_kernelERNS_18TensorIteratorBaseEENKUlvE_clEvENKUlvE5_clEvEUlffE_St5arrayIPcLm3EEEEviT0_T1_ --------------------------
	.section	.nv.info._ZN2at6native29vectorized_elementwise_kernelILi2EZZZNS0_50_GLOBAL__N__2680c7bb_12_PowKernel_cu_140f0503_289624pow_tensor_tensor_kernelERNS_18TensorIteratorBaseEENKUlvE_clEvENKUlvE5_clEvEUlffE_St5arrayIPcLm3EEEEviT0_T1_,"",@"SHT_CUDA_INFO"
	.sectionflags	@""
	.align	4


	//----- nvinfo : EIATTR_CUDA_API_VERSION
	.align		4
        /*0000*/ 	.byte	0x04, 0x37
        /*0002*/ 	.short	(.L_10031 - .L_10030)
.L_10030:
        /*0004*/ 	.word	0x00000082


	//----- nvinfo : EIATTR_KPARAM_INFO
	.align		4
.L_10031:
        /*0008*/ 	.byte	0x04, 0x17
        /*000a*/ 	.short	(.L_10033 - .L_10032)
.L_10032:
        /*000c*/ 	.word	0x00000000
        /*0010*/ 	.short	0x0002
        /*0012*/ 	.short	0x0010
        /*0014*/ 	.byte	0x00, 0xf0, 0x61, 0x00


	//----- nvinfo : EIATTR_KPARAM_INFO
	.align		4
.L_10033:
        /*0018*/ 	.byte	0x04, 0x17
        /*001a*/ 	.short	(.L_10035 - .L_10034)
.L_10034:
        /*001c*/ 	.word	0x00000000
        /*0020*/ 	.short	0x0001
        /*0022*/ 	.short	0x0008
        /*0024*/ 	.byte	0x00, 0xf0, 0x21, 0x00


	//----- nvinfo : EIATTR_KPARAM_INFO
	.align		4
.L_10035:
        /*0028*/ 	.byte	0x04, 0x17
        /*002a*/ 	.short	(.L_10037 - .L_10036)
.L_10036:
        /*002c*/ 	.word	0x00000000
        /*0030*/ 	.short	0x0000
        /*0032*/ 	.short	0x0000
        /*0034*/ 	.byte	0x00, 0xf0, 0x11, 0x00


	//----- nvinfo : EIATTR_SPARSE_MMA_MASK
	.align		4
.L_10037:
        /*0038*/ 	.byte	0x03, 0x50
        /*003a*/ 	.short	0x0000


	//----- nvinfo : EIATTR_MAXREG_COUNT
	.align		4
        /*003c*/ 	.byte	0x03, 0x1b
        /*003e*/ 	.short	0x00ff


	//----- nvinfo : EIATTR_MERCURY_ISA_VERSION
	.align		4
        /*0040*/ 	.byte	0x03, 0x5f
        /*0042*/ 	.short	0x0101


	//----- nvinfo : EIATTR_EXIT_INSTR_OFFSETS
	.align		4
        /*0044*/ 	.byte	0x04, 0x1c
        /*0046*/ 	.short	(.L_10039 - .L_10038)


	//   ....[0]....
.L_10038:
        /*0048*/ 	.word	0x00000360


	//   ....[1]....
        /*004c*/ 	.word	0x00000e70


	//   ....[2]....
        /*0050*/ 	.word	0x00000ec0


	//----- nvinfo : EIATTR_MAX_THREADS
	.align		4
.L_10039:
        /*0054*/ 	.byte	0x04, 0x05
        /*0056*/ 	.short	(.L_10041 - .L_10040)
.L_10040:
        /*0058*/ 	.word	0x00000080
        /*005c*/ 	.word	0x00000001
        /*0060*/ 	.word	0x00000001


	//----- nvinfo : EIATTR_CRS_STACK_SIZE
	.align		4
.L_10041:
        /*0064*/ 	.byte	0x04, 0x1e
        /*0066*/ 	.short	(.L_10043 - .L_10042)
.L_10042:
        /*0068*/ 	.word	0x00000000


	//----- nvinfo : EIATTR_CBANK_PARAM_SIZE
	.align		4
.L_10043:
        /*006c*/ 	.byte	0x03, 0x19
        /*006e*/ 	.short	0x0028


	//----- nvinfo : EIATTR_PARAM_CBANK
	.align		4
        /*0070*/ 	.byte	0x04, 0x0a
        /*0072*/ 	.short	(.L_10045 - .L_10044)
	.align		4
.L_10044:
        /*0074*/ 	.word	index@(.nv.constant0._ZN2at6native29vectorized_elementwise_kernelILi2EZZZNS0_50_GLOBAL__N__2680c7bb_12_PowKernel_cu_140f0503_289624pow_tensor_tensor_kernelERNS_18TensorIteratorBaseEENKUlvE_clEvENKUlvE5_clEvEUlffE_St5arrayIPcLm3EEEEviT0_T1_)
        /*0078*/ 	.short	0x0210
        /*007a*/ 	.short	0x0028


	//----- nvinfo : EIATTR_SW_WAR
	.align		4
.L_10045:
        /*007c*/ 	.byte	0x04, 0x36
        /*007e*/ 	.short	(.L_10047 - .L_10046)
.L_10046:
        /*0080*/ 	.word	0x00000008
.L_10047:


//--------------------- .nv.info._ZN2at6native29vectorized_elementwise_kernelILi4EZZZNS0_50_GLOBAL__N__2680c7bb_12_PowKernel_cu_140f0503_289624pow_tensor_tensor_kernelERNS_18TensorIteratorBaseEENKUlvE_clEvENKUlvE5_clEvEUlffE_St5arrayIPcLm3EEEEviT0_T1_ --------------------------
	.section	.nv.info._ZN2at6native29vectorized_elementwise_kernelILi4EZZZNS0_50_GLOBAL__N__2680c7bb_12_PowKernel_cu_140f0503_289624pow_tensor_tensor_kernelERNS_18TensorIteratorBaseEENKUlvE_clEvENKUlvE5_clEvEUlffE_St5arrayIPcLm3EEEEviT0_T1_,"",@"SHT_CUDA_INFO"
	.sectionflags	@""
	.align	4


	//----- nvinfo : EIATTR_CUDA_API_VERSION
	.align		4
        /*0000*/ 	.byte	0x04, 0x37
        /*0002*/ 	.short	(.L_10049 - .L_10048)
.L_10048:
        /*0004*/ 	.word	0x00000082


	//----- nvinfo : EIATTR_KPARAM_INFO
	.align		4
.L_10049:
        /*0008*/ 	.byte	0x04, 0x17
        /*000a*/ 	.short	(.L_10051 - .L_10050)
.L_10050:
        /*000c*/ 	.word	0x00000000
        /*0010*/ 	.short	0x0002
        /*0012*/ 	.short	0x0010
        /*0014*/ 	.byte	0x00, 0xf0, 0x61, 0x00


	//----- nvinfo : EIATTR_KPARAM_INFO
	.align		4
.L_10051:
        /*0018*/ 	.byte	0x04, 0x17
        /*001a*/ 	.short	(.L_10053 - .L_10052)
.L_10052:
        /*001c*/ 	.word	0x00000000
        /*0020*/ 	.short	0x0001
        /*0022*/ 	.short	0x0008
        /*0024*/ 	.byte	0x00, 0xf0, 0x21, 0x00


	//----- nvinfo : EIATTR_KPARAM_INFO
	.align		4
.L_10053:
        /*0028*/ 	.byte	0x04, 0x17
        /*002a*/ 	.short	(.L_10055 - .L_10054)
.L_10054:
        /*002c*/ 	.word	0x00000000
        /*0030*/ 	.short	0x0000
        /*0032*/ 	.short	0x0000
        /*0034*/ 	.byte	0x00, 0xf0, 0x11, 0x00


	//----- nvinfo : EIATTR_SPARSE_MMA_MASK
	.align		4
.L_10055:
        /*0038*/ 	.byte	0x03, 0x50
        /*003a*/ 	.short	0x0000


	//----- nvinfo : EIATTR_MAXREG_COUNT
	.align		4
        /*003c*/ 	.byte	0x03, 0x1b
        /*003e*/ 	.short	0x00ff


	//----- nvinfo : EIATTR_MERCURY_ISA_VERSION
	.align		4
        /*0040*/ 	.byte	0x03, 0x5f
        /*0042*/ 	.short	0x0101


	//----- nvinfo : EIATTR_EXIT_INSTR_OFFSETS
	.align		4
        /*0044*/ 	.byte	0x04, 0x1c
        /*0046*/ 	.short	(.L_10057 - .L_10056)


	//   ....[0]....
.L_10056:
        /*0048*/ 	.word	0x00000300


	//   ....[1]....
        /*004c*/ 	.word	0x00000e10


	//   ....[2]....
        /*0050*/ 	.word	0x00000e60


	//----- nvinfo : EIATTR_MAX_THREADS
	.align		4
.L_10057:
        /*0054*/ 	.byte	0x04, 0x05
        /*0056*/ 	.short	(.L_10059 - .L_10058)
.L_10058:
        /*0058*/ 	.word	0x00000080
        /*005c*/ 	.word	0x00000001
        /*0060*/ 	.word	0x00000001


	//----- nvinfo : EIATTR_CRS_STACK_SIZE
	.align		4
.L_10059:
        /*0064*/ 	.byte	0x04, 0x1e
        /*0066*/ 	.short	(.L_10061 - .L_10060)
.L_10060:
        /*0068*/ 	.word	0x00000000


	//----- nvinfo : EIATTR_CBANK_PARAM_SIZE
	.align		4
.L_10061:
        /*006c*/ 	.byte	0x03, 0x19
        /*006e*/ 	.short	0x0028


	//----- nvinfo : EIATTR_PARAM_CBANK
	.align		4
        /*0070*/ 	.byte	0x04, 0x0a
        /*0072*/ 	.short	(.L_10063 - .L_10062)
	.align		4
.L_10062:
        /*0074*/ 	.word	index@(.nv.constant0._ZN2at6native29vectorized_elementwise_kernelILi4EZZZNS0_50_GLOBAL__N__2680c7bb_12_PowKernel_cu_140f0503_289624pow_tensor_tensor_kernelERNS_18TensorIteratorBaseEENKUlvE_clEvENKUlvE5_clEvEUlffE_St5arrayIPcLm3EEEEviT0_T1_)
        /*0078*/ 	.short	0x0210
        /*007a*/ 	.short	0x0028


	//----- nvinfo : EIATTR_SW_WAR
	.align		4
.L_10063:
        /*007c*/ 	.byte	0x04, 0x36
        /*007e*/ 	.short	(.L_10065 - .L_10064)
.L_10064:
        /*0080*/ 	.word	0x00000008
.L_10065:


//--------------------- .nv.info._ZN2at6native29vectorized_elementwise_kernelILi8EZZZNS0_50_GLOBAL__N__2680c7bb_12_PowKernel_cu_140f0503_289624pow_tensor_tensor_kernelERNS_18TensorIteratorBaseEENKUlvE_clEvENKUlvE5_clEvEUlffE_St5arrayIPcLm3EEEEviT0_T1_ --------------------------
	.section	.nv.info._ZN2at6native29vectorized_elementwise_kernelILi8EZZZNS0_50_GLOBAL__N__2680c7bb_12_PowKernel_cu_140f0503_289624pow_tensor_tensor_kernelERNS_18TensorIteratorBaseEENKUlvE_clEvENKUlvE5_clEvEUlffE_St5arrayIPcLm3EEEEviT0_T1_,"",@"SHT_CUDA_INFO"
	.sectionflags	@""
	.align	4


	//----- nvinfo : EIATTR_CUDA_API_VERSION
	.align		4
        /*0000*/ 	.byte	0x04, 0x37
        /*0002*/ 	.short	(.L_10067 - .L_10066)
.L_10066:
        /*0004*/ 	.word	0x00000082


	//----- nvinfo : EIATTR_KPARAM_INFO
	.align		4
.L_10067:
        /*0008*/ 	.byte	0x04, 0x17
        /*000a*/ 	.short	(.L_10069 - .L_10068)
.L_10068:
        /*000c*/ 	.word	0x00000000
        /*0010*/ 	.short	0x0002
        /*0012*/ 	.short	0x0010
        /*0014*/ 	.byte	0x00, 0xf0, 0x61, 0x00


	//----- nvinfo : EIATTR_KPARAM_INFO
	.align		4
.L_10069:
        /*0018*/ 	.byte	0x04, 0x17
        /*001a*/ 	.short	(.L_10071 - .L_10070)
.L_10070:
        /*001c*/ 	.word	0x00000000
        /*0020*/ 	.short	0x0001
        /*0022*/ 	.short	0x0008
        /*0024*/ 	.byte	0x00, 0xf0, 0x21, 0x00


	//----- nvinfo : EIATTR_KPARAM_INFO
	.align		4
.L_10071:
        /*0028*/ 	.byte	0x04, 0x17
        /*002a*/ 	.short	(.L_10073 - .L_10072)
.L_10072:
        /*002c*/ 	.word	0x00000000
        /*0030*/ 	.short	0x0000
        /*0032*/ 	.short	0x0000
        /*0034*/ 	.byte	0x00, 0xf0, 0x11, 0x00


	//----- nvinfo : EIATTR_SPARSE_MMA_MASK
	.align		4
.L_10073:
        /*0038*/ 	.byte	0x03, 0x50
        /*003a*/ 	.short	0x0000


	//----- nvinfo : EIATTR_MAXREG_COUNT
	.align		4
        /*003c*/ 	.byte	0x03, 0x1b
        /*003e*/ 	.short	0x00ff


	//----- nvinfo : EIATTR_MERCURY_ISA_VERSION
	.align		4
        /*0040*/ 	.byte	0x03, 0x5f
        /*0042*/ 	.short	0x0101


	//----- nvinfo : EIATTR_EXIT_INSTR_OFFSETS
	.align		4
        /*0044*/ 	.byte	0x04, 0x1c
        /*0046*/ 	.short	(.L_10075 - .L_10074)


	//   ....[0]....
.L_10074:
        /*0048*/ 	.word	0x00000300


	//   ....[1]....
        /*004c*/ 	.word	0x00000e10


	//   ....[2]....
        /*0050*/ 	.word	0x00000e60


	//----- nvinfo : EIATTR_MAX_THREADS
	.align		4
.L_10075:
        /*0054*/ 	.byte	0x04, 0x05
        /*0056*/ 	.short	(.L_10077 - .L_10076)
.L_10076:
        /*0058*/ 	.word	0x00000080
        /*005c*/ 	.word	0x00000001
        /*0060*/ 	.word	0x00000001


	//----- nvinfo : EIATTR_CRS_STACK_SIZE
	.align		4
.L_10077:
        /*0064*/ 	.byte	0x04, 0x1e
        /*0066*/ 	.short	(.L_10079 - .L_10078)
.L_10078:
        /*0068*/ 	.word	0x00000000


	//----- nvinfo : EIATTR_CBANK_PARAM_SIZE
	.align		4
.L_10079:
        /*006c*/ 	.byte	0x03, 0x19
        /*006e*/ 	.short	0x0028


	//----- nvinfo : EIATTR_PARAM_CBANK
	.align		4
        /*0070*/ 	.byte	0x04, 0x0a
        /*0072*/ 	.short	(.L_10081 - .L_10080)
	.align		4
.L_10080:
        /*0074*/ 	.word	index@(.nv.constant0._ZN2at6native29vectorized_elementwise_kernelILi8EZZZNS0_50_GLOBAL__N__2680c7bb_12_PowKernel_cu_140f0503_289624pow_tensor_tensor_kernelERNS_18TensorIteratorBaseEENKUlvE_clEvENKUlvE5_clEvEUlffE_St5arrayIPcLm3EEEEviT0_T1_)
        /*0078*/ 	.short	0x0210
        /*007a*/ 	.short	0x0028


	//----- nvinfo : EIATTR_SW_WAR
	.align		4
.L_10081:
        /*007c*/ 	.byte	0x04, 0x36
        /*007e*/ 	.short	(.L_10083 - .L_10082)
.L_10082:
        /*0080*/ 	.word	0x00000008
.L_10083:


//--------------------- .nv.info._ZN2at6native18elementwise_kernelILi128ELi4EZNS0_15gpu_kernel_implIZNS0_50_GLOBAL__N__2680c7bb_12_PowKernel_cu_140f0503_289622pow_scalar_tensor_implIfEEvRNS_18TensorIteratorBaseET_EUlfE_EEvS6_RKS7_EUliE_EEviT1_ --------------------------
	.section	.nv.info._ZN2at6native18elementwise_kernelILi128ELi4EZNS0_15gpu_kernel_implIZNS0_50_GLOBAL__N__2680c7bb_12_PowKernel_cu_140f0503_289622pow_scalar_tensor_implIfEEvRNS_18TensorIteratorBaseET_EUlfE_EEvS6_RKS7_EUliE_EEviT1_,"",@"SHT_CUDA_INFO"
	.sectionflags	@""
	.align	4


	//----- nvinfo : EIATTR_CUDA_API_VERSION
	.align		4
        /*0000*/ 	.byte	0x04, 0x37
        /*0002*/ 	.short	(.L_10085 - .L_10084)
.L_10084:
        /*0004*/ 	.word	0x00000082


	//----- nvinfo : EIATTR_KPARAM_INFO
	.align		4
.L_10085:
        /*0008*/ 	.byte	0x04, 0x17
        /*000a*/ 	.short	(.L_10087 - .L_10086)
.L_10086:
        /*000c*/ 	.word	0x00000000
        /*0010*/ 	.short	0x0001
        /*0012*/ 	.short	0x0008
        /*0014*/ 	.byte	0x00, 0xf0, 0xa1, 0x08


	//----- nvinfo : EIATTR_KPARAM_INFO
	.align		4
.L_10087:
        /*0018*/ 	.byte	0x04, 0x17
        /*001a*/ 	.short	(.L_10089 - .L_10088)
.L_10088:
        /*001c*/ 	.word	0x00000000
        /*0020*/ 	.short	0x0000
        /*0022*/ 	.short	0x0000
        /*0024*/ 	.byte	0x00, 0xf0, 0x11, 0x00


	//----- nvinfo : EIATTR_SPARSE_MMA_MASK
	.align		4
.L_10089:
        /*0028*/ 	.byte	0x03, 0x50
        /*002a*/ 	.short	0x0000


	//----- nvinfo : EIATTR_MAXREG_COUNT
	.align		4
        /*002c*/ 	.byte	0x03, 0x1b
        /*002e*/ 	.short	0x0080


	//----- nvinfo : EIATTR_EXTERNS
	.align		4
        /*0030*/ 	.byte	0x04, 0x0f
        /*0032*/ 	.short	(.L_10091 - .L_10090)


	//   ....[0]....
	.align		4
.L_10090:
        /*0034*/ 	.word	index@(__assertfail)


	//----- nvinfo : EIATTR_MERCURY_ISA_VERSION
	.align		4
.L_10091:
        /*0038*/ 	.byte	0x03, 0x5f
        /*003a*/ 	.short	0x0101


	//----- nvinfo : EIATTR_SYSCALL_OFFSETS
	.align		4
        /*003c*/ 	.byte	0x04, 0x46
        /*003e*/ 	.short	(.L_10093 - .L_10092)


	//   ....[0]....
.L_10092:
        /*0040*/ 	.word	0x00002160


	//   ....[1]....
        /*0044*/ 	.word	0x00003000


	//   ....[2]....
        /*0048*/ 	.word	0x00005190


	//   ....[3]....
        /*004c*/ 	.word	0x00006030


	//   ....[4]....
        /*0050*/ 	.word	0x000081b0


	//   ....[5]....
        /*0054*/ 	.word	0x00009050


	//   ....[6]....
        /*0058*/ 	.word	0x0000b1c0


	//   ....[7]....
        /*005c*/ 	.word	0x0000c060


	//----- nvinfo : EIATTR_EXIT_INSTR_OFFSETS
	.align		4
.L_10093:
        /*0060*/ 	.byte	0x04, 0x1c
        /*0062*/ 	.short	(.L_10095 - .L_10094)


	//   ....[0]....
.L_10094:
        /*0064*/ 	.word	0x00009100


	//   ....[1]....
        /*0068*/ 	.word	0x0000b380


	//   ....[2]....
        /*006c*/ 	.word	0x0000b3c0


	//   ....[3]....
        /*0070*/ 	.word	0x0000b450


	//   ....[4]....
        /*0074*/ 	.word	0x0000b480


	//   ....[5]....
        /*0078*/ 	.word	0x0000b4b0


	//   ....[6]....
        /*007c*/ 	.word	0x0000b530


	//   ....[7]....
        /*0080*/ 	.word	0x0000b560


	//   ....[8]....
        /*0084*/ 	.word	0x0000b5f0


	//   ....[9]....
        /*0088*/ 	.word	0x0000b630


	//   ....[10]....
        /*008c*/ 	.word	0x0000b670


	//   ....[11]....
        /*0090*/ 	.word	0x0000b730


	//   ....[12]....
        /*0094*/ 	.word	0x0000b780


	//   ....[13]....
        /*0098*/ 	.word	0x0000b900


	//   ....[14]....
        /*009c*/ 	.word	0x0000ba50


	//   ....[15]....
        /*00a0*/ 	.word	0x0000ba80


	//   ....[16]....
        /*00a4*/ 	.word	0x0000bb30


	//   ....[17]....
        /*00a8*/ 	.word	0x0000bca0


	//   ....[18]....
        /*00ac*/ 	.word	0x0000be10


	//   ....[19]....
        /*00b0*/ 	.word	0x0000bf60


	//   ....[20]....
        /*00b4*/ 	.word	0x0000c070


	//   ....[21]....
        /*00b8*/ 	.word	0x0000c0a0


	//   ....[22]....
        /*00bc*/ 	.word	0x0000c0d0


	//----- nvinfo : EIATTR_MAX_THREADS
	.align		4
.L_10095:
        /*00c0*/ 	.byte	0x04, 0x05
        /*00c2*/ 	.short	(.L_10097 - .L_10096)
.L_10096:
        /*00c4*/ 	.word	0x00000080
        /*00c8*/ 	.word	0x00000001
        /*00cc*/ 	.word	0x00000001


	//----- nvinfo : EIATTR_CRS_STACK_SIZE
	.align		4
.L_10097:
        /*00d0*/ 	.byte	0x04, 0x1e
        /*00d2*/ 	.short	(.L_10099 - .L_10098)
.L_10098:
        /*00d4*/ 	.word	0x00000000


	//----- nvinfo : EIATTR_CBANK_PARAM_SIZE
	.align		4
.L_10099:
        /*00d8*/ 	.byte	0x03, 0x19
        /*00da*/ 	.short	0x0230


	//----- nvinfo : EIATTR_PARAM_CBANK
	.align		4
        /*00dc*/ 	.byte	0x04, 0x0a
        /*00de*/ 	.short	(.L_10101 - .L_10100)
	.align		4
.L_10100:
        /*00e0*/ 	.word	index@(.nv.constant0._ZN2at6native18elementwise_kernelILi128ELi4EZNS0_15gpu_kernel_implIZNS0_50_GLOBAL__N__2680c7bb_12_PowKernel_cu_140f0503_289622pow_scalar_tensor_implIfEEvRNS_18TensorIteratorBaseET_EUlfE_EEvS6_RKS7_EUliE_EEviT1_)
        /*00e4*/ 	.short	0x0210
        /*00e6*/ 	.short	0x0230


	//----- nvinfo : EIATTR_SW_WAR
	.align		4
.L_10101:
        /*00e8*/ 	.byte	0x04, 0x36
        /*00ea*/ 	.short	(.L_10103 - .L_10102)
.L_10102:
        /*00ec*/ 	.word	0x00000008
.L_10103:


//--------------------- .nv.info._ZN2at6native27unrolled_elementwise_kernelIZNS0_50_GLOBAL__N__2680c7bb_12_PowKernel_cu_140f0503_289622pow_scalar_tensor_implIfEEvRNS_18TensorIteratorBaseET_EUlfE_St5arrayIPcLm2EELi4E23TrivialOffsetCalculatorILi1EjESC_NS0_6memory12LoadWithCastILi1EEENSD_13StoreWithCastILi1EEEEEviS6_T0_T2_T3_T4_T5_ --------------------------
	.section	.nv.info._ZN2at6native27unrolled_elementwise_kernelIZNS0_50_GLOBAL__N__2680c7bb_12_PowKernel_cu_140f0503_289622pow_scalar_tensor_implIfEEvRNS_18TensorIteratorBaseET_EUlfE_St5arrayIPcLm2EELi4E23TrivialOffsetCalculatorILi1EjESC_NS0_6memory12LoadWithCastILi1EEENSD_13StoreWithCastILi1EEEEEviS6_T0_T2_T3_T4_T5_,"",@"SHT_CUDA_INFO"
	.sectionflags	@""
	.align	4


	//----- nvinfo : EIATTR_CUDA_API_VERSION
	.align		4
        /*0000*/ 	.byte	0x04, 0x37
        /*0002*/ 	.short	(.L_10105 - .L_10104)
.L_10104:
        /*0004*/ 	.word	0x00000082


	//----- nvinfo : EIATTR_KPARAM_INFO
	.align		4
.L_10105:
        /*0008*/ 	.byte	0x04, 0x17
        /*000a*/ 	.short	(.L_10107 - .L_10106)
.L_10106:
        /*000c*/ 	.word	0x00000000
        /*0010*/ 	.short	0x0006
        /*0012*/ 	.short	0x0034
        /*0014*/ 	.byte	0x00, 0xf0, 0x21, 0x00


	//----- nvinfo : EIATTR_KPARAM_INFO
	.align		4
.L_10107:
        /*0018*/ 	.byte	0x04, 0x17
        /*001a*/ 	.short	(.L_10109 - .L_10108)
.L_10108:
        /*001c*/ 	.word	0x00000000
        /*0020*/ 	.short	0x0005
        /*0022*/ 	.short	0x002c
        /*0024*/ 	.byte	0x00, 0xf0, 0x21, 0x00


	//----- nvinfo : EIATTR_KPARAM_INFO
	.align		4
.L_10109:
        /*0028*/ 	.byte	0x04, 0x17
        /*002a*/ 	.short	(.L_10111 - .L_10110)
.L_10110:
        /*002c*/ 	.word	0x00000000
        /*0030*/ 	.short	0x0004
        /*0032*/ 	.short	0x0029
        /*0034*/ 	.byte	0x00, 0xf0, 0x05, 0x00


	//----- nvinfo : EIATTR_KPARAM_INFO
	.align		4
.L_10111:
        /*0038*/ 	.byte	0x04, 0x17
        /*003a*/ 	.short	(.L_10113 - .L_10112)
.L_10112:
        /*003c*/ 	.word	0x00000000
        /*0040*/ 	.short	0x0003
        /*0042*/ 	.short	0x0028
        /*0044*/ 	.byte	0x00, 0xf0, 0x05, 0x00


	//----- nvinfo : EIATTR_KPARAM_INFO
	.align		4
.L_10113:
        /*0048*/ 	.byte	0x04, 0x17
        /*004a*/ 	.short	(.L_10115 - .L_10114)
.L_10114:
        /*004c*/ 	.word	0x00000000
        /*0050*/ 	.short	0x0002
        /*0052*/ 	.short	0x0018
        /*0054*/ 	.byte	0x00, 0xf0, 0x41, 0x00


	//----- nvinfo : EIATTR_KPARAM_INFO
	.align		4
.L_10115:
        /*0058*/ 	.byte	0x04, 0x17
        /*005a*/ 	.short	(.L_10117 - .L_10116)
.L_10116:
        /*005c*/ 	.word	0x00000000
        /*0060*/ 	.short	0x0001
        /*0062*/ 	.short	0x0008
        /*0064*/ 	.byte	0x00, 0xf0, 0x41, 0x00


	//----- nvinfo : EIATTR_KPARAM_INFO
	.align		4
.L_10117:
        /*0068*/ 	.byte	0x04, 0x17
        /*006a*/ 	.short	(.L_10119 - .L_10118)
.L_10118:
        /*006c*/ 	.word	0x00000000
        /*0070*/ 	.short	0x0000
        /*0072*/ 	.short	0x0000
        /*0074*/ 	.byte	0x00, 0xf0, 0x11, 0x00


	//----- nvinfo : EIATTR_SPARSE_MMA_MASK
	.align		4
.L_10119:
        /*0078*/ 	.byte	0x03, 0x50
        /*007a*/ 	.short	0x0000


	//----- nvinfo : EIATTR_MAXREG_COUNT
	.align		4
        /*007c*/ 	.byte	0x03, 0x1b
        /*007e*/ 	.short	0x00ff


	//----- nvinfo : EIATTR_EXTERNS
	.align		4
        /*0080*/ 	.byte	0x04, 0x0f
        /*0082*/ 	.short	(.L_10121 - .L_10120)


	//   ....[0]....
	.align		4
.L_10120:
        /*0084*/ 	.word	index@(__assertfail)


	//----- nvinfo : EIATTR_MERCURY_ISA_VERSION
	.align		4
.L_10121:
        /*0088*/ 	.byte	0x03, 0x5f
        /*008a*/ 	.short	0x0101


	//----- nvinfo : EIATTR_SYSCALL_OFFSETS
	.align		4
        /*008c*/ 	.byte	0x04, 0x46
        /*008e*/ 	.short	(.L_10123 - .L_10122)


	//   ....[0]....
.L_10122:
        /*0090*/ 	.word	0x00000e70


	//   ....[1]....
        /*0094*/ 	.word	0x00001d20


	//   ....[2]....
        /*0098*/ 	.word	0x00002be0


	//   ....[3]....
        /*009c*/ 	.word	0x00003a40


	//   ....[4]....
        /*00a0*/ 	.word	0x00004bc0


	//   ....[5]....
        /*00a4*/ 	.word	0x00005ac0


	//   ....[6]....
        /*00a8*/ 	.word	0x00006980


	//   ....[7]....
        /*00ac*/ 	.word	0x00007840


	//----- nvinfo : EIATTR_EXIT_INSTR_OFFSETS
	.align		4
.L_10123:
        /*00b0*/ 	.byte	0x04, 0x1c
        /*00b2*/ 	.short	(.L_10125 - .L_10124)


	//   ....[0]....
.L_10124:
        /*00b4*/ 	.word	0x00006a20


	//   ....[1]....
        /*00b8*/ 	.word	0x00006b60


	//   ....[2]....
        /*00bc*/ 	.word	0x00006ba0


	//   ....[3]....
        /*00c0*/ 	.word	0x00006c30


	//   ....[4]....
        /*00c4*/ 	.word	0x00006c60


	//   ....[5]....
        /*00c8*/ 	.word	0x00006c90


	//   ....[6]....
        /*00cc*/ 	.word	0x00006d10


	//   ....[7]....
        /*00d0*/ 	.word	0x00006d40


	//   ....[8]....
        /*00d4*/ 	.word	0x00006dd0


	//   ....[9]....
        /*00d8*/ 	.word	0x00006e10


	//   ....[10]....
        /*00dc*/ 	.word	0x00006e50


	//   ....[11]....
        /*00e0*/ 	.word	0x00006f10


	//   ....[12]....
        /*00e4*/ 	.word	0x00006f60


	//   ....[13]....
        /*00e8*/ 	.word	0x000070e0


	//   ....[14]....
        /*00ec*/ 	.word	0x00007230


	//   ....[15]....
        /*00f0*/ 	.word	0x00007260


	//   ....[16]....
        /*00f4*/ 	.word	0x00007310


	//   ....[17]....
        /*00f8*/ 	.word	0x00007480


	//   ....[18]....
        /*00fc*/ 	.word	0x000075f0


	//   ....[19]....
        /*0100*/ 	.word	0x00007740


	//   ....[20]....
        /*0104*/ 	.word	0x00007850


	//   ....[21]....
        /*0108*/ 	.word	0x00007880


	//   ....[22]....
        /*010c*/ 	.word	0x000078b0


	//----- nvinfo : EIATTR_MAX_THREADS
	.align		4
.L_10125:
        /*0110*/ 	.byte	0x04, 0x05
        /*0112*/ 	.short	(.L_10127 - .L_10126)
.L_10126:
        /*0114*/ 	.word	0x00000080
        /*0118*/ 	.word	0x00000001
        /*011c*/ 	.word	0x00000001


	//----- nvinfo : EIATTR_CRS_STACK_SIZE
	.align		4
.L_10127:
        /*0120*/ 	.byte	0x04, 0x1e
        /*0122*/ 	.short	(.L_10129 - .L_10128)
.L_10128:
        /*0124*/ 	.word	0x00000000


	//----- nvinfo : EIATTR_CBANK_PARAM_SIZE
	.align		4
.L_10129:
        /*0128*/ 	.byte	0x03, 0x19
        /*012a*/ 	.short	0x003c


	//----- nvinfo : EIATTR_PARAM_CBANK
	.align		4
        /*012c*/ 	.byte	0x04, 0x0a
        /*012e*/ 	.short	(.L_10131 - .L_10130)
	.align		4
.L_10130:
        /*0130*/ 	.word	index@(.nv.constant0._ZN2at6native27unrolled_elementwise_kernelIZNS0_50_GLOBAL__N__2680c7bb_12_PowKernel_cu_140f0503_289622pow_scalar_tensor_implIfEEvRNS_18TensorIteratorBaseET_EUlfE_St5arrayIPcLm2EELi4E23TrivialOffsetCalculatorILi1EjESC_NS0_6memory12LoadWithCastILi1EEENSD_13StoreWithCastILi1EEEEEviS6_T0_T2_T3_T4_T5_)
        /*0134*/ 	.short	0x0210
        /*0136*/ 	.short	0x003c


	//----- nvinfo : EIATTR_SW_WAR
	.align		4
.L_10131:
        /*0138*/ 	.byte	0x04, 0x36
        /*013a*/ 	.short	(.L_10133 - .L_10132)
.L_10132:
        /*013c*/ 	.word	0x00000008
.L_10133:


//--------------------- .nv.info._ZN2at6native18elementwise_kernelILi128ELi2EZNS0_22gpu_kernel_impl_nocastIZNS0_50_GLOBAL__N__2680c7bb_12_PowKernel_cu_140f0503_289622pow_scalar_tensor_implIfEEvRNS_18TensorIteratorBaseET_EUlfE_EEvS6_RKS7_EUliE_EEviT1_ --------------------------
	.section	.nv.info._ZN2at6native18elementwise_kernelILi128ELi2EZNS0_22gpu_kernel_impl_nocastIZNS0_50_GLOBAL__N__2680c7bb_12_PowKernel_cu_140f0503_289622pow_scalar_tensor_implIfEEvRNS_18TensorIteratorBaseET_EUlfE_EEvS6_RKS7_EUliE_EEviT1_,"",@"SHT_CUDA_INFO"
	.sectionflags	@""
	.align	4


	//----- nvinfo : EIATTR_CUDA_API_VERSION
	.align		4
        /*0000*/ 	.byte	0x04, 0x37
        /*0002*/ 	.short	(.L_10135 - .L_10134)
.L_10134:
        /*0004*/ 	.word	0x00000082


	//----- nvinfo : EIATTR_KPARAM_INFO
	.align		4
.L_10135:
        /*0008*/ 	.byte	0x04, 0x17
        /*000a*/ 	.short	(.L_10137 - .L_10136)
.L_10136:
        /*000c*/ 	.word	0x00000000
        /*0010*/ 	.short	0x0001
        /*0012*/ 	.short	0x0008
        /*0014*/ 	.byte	0x00, 0xf0, 0x81, 0x08


	//----- nvinfo : EIATTR_KPARAM_INFO
	.align		4
.L_10137:
        /*0018*/ 	.byte	0x04, 0x17
        /*001a*/ 	.short	(.L_10139 - .L_10138)
.L_10138:
        /*001c*/ 	.word	0x00000000
        /*0020*/ 	.short	0x0000
        /*0022*/ 	.short	0x0000
        /*0024*/ 	.byte	0x00, 0xf0, 0x11, 0x00


	//----- nvinfo : EIATTR_SPARSE_MMA_MASK
	.align		4
.L_10139:
        /*0028*/ 	.byte	0x03, 0x50
        /*002a*/ 	.short	0x0000


	//----- nvinfo : EIATTR_MAXREG_COUNT
	.align		4
        /*002c*/ 	.byte	0x03, 0x1b
        /*002e*/ 	.short	0x0080


	//----- nvinfo : EIATTR_MERCURY_ISA_VERSION
	.align		4
        /*0030*/ 	.byte	0x03, 0x5f
        /*0032*/ 	.short	0x0101


	//----- nvinfo : EIATTR_EXIT_INSTR_OFFSETS
	.align		4
        /*0034*/ 	.byte	0x04, 0x1c
        /*0036*/ 	.short	(.L_10141 - .L_10140)


	//   ....[0]....
.L_10140:
        /*0038*/ 	.word	0x00001470


	//   ....[1]....
        /*003c*/ 	.word	0x00002830


	//----- nvinfo : EIATTR_MAX_THREADS
	.align		4
.L_10141:
        /*0040*/ 	.byte	0x04, 0x05
        /*0042*/ 	.short	(.L_10143 - .L_10142)
.L_10142:
        /*0044*/ 	.word	0x00000080
        /*0048*/ 	.word	0x00000001
        /*004c*/ 	.word	0x00000001


	//----- nvinfo : EIATTR_CRS_STACK_SIZE
	.align		4
.L_10143:
        /*0050*/ 	.byte	0x04, 0x1e
        /*0052*/ 	.short	(.L_10145 - .L_10144)
.L_10144:
        /*0054*/ 	.word	0x00000000


	//----- nvinfo : EIATTR_CBANK_PARAM_SIZE
	.align		4
.L_10145:
        /*0058*/ 	.byte	0x03, 0x19
        /*005a*/ 	.short	0x0228


	//----- nvinfo : EIATTR_PARAM_CBANK
	.align		4
        /*005c*/ 	.byte	0x04, 0x0a
        /*005e*/ 	.short	(.L_10147 - .L_10146)
	.align		4
.L_10146:
        /*0060*/ 	.word	index@(.nv.constant0._ZN2at6native18elementwise_kernelILi128ELi2EZNS0_22gpu_kernel_impl_nocastIZNS0_50_GLOBAL__N__2680c7bb_12_PowKernel_cu_140f0503_289622pow_scalar_tensor_implIfEEvRNS_18TensorIteratorBaseET_EUlfE_EEvS6_RKS7_EUliE_EEviT1_)
        /*0064*/ 	.short	0x0210
        /*0066*/ 	.short	0x0228


	//----- nvinfo : EIATTR_SW_WAR
	.align		4
.L_10147:
        /*0068*/ 	.byte	0x04, 0x36
        /*006a*/ 	.short	(.L_10149 - .L_10148)
.L_10148:
        /*006c*/ 	.word	0x00000008
.L_10149:


//--------------------- .nv.info._ZN2at6native27unrolled_elementwise_kernelIZNS0_50_GLOBAL__N__2680c7bb_12_PowKernel_cu_140f0503_289622pow_scalar_tensor_implIfEEvRNS_18TensorIteratorBaseET_EUlfE_St5arrayIPcLm2EELi4E23TrivialOffsetCalculatorILi1EjESC_NS0_6memory15LoadWithoutCastENSD_16StoreWithoutCastEEEviS6_T0_T2_T3_T4_T5_ --------------------------
	.section	.nv.info._ZN2at6native27unrolled_elementwise_kernelIZNS0_50_GLOBAL__N__2680c7bb_12_PowKernel_cu_140f0503_289622pow_scalar_tensor_implIfEEvRNS_18TensorIteratorBaseET_EUlfE_St5arrayIPcLm2EELi4E23TrivialOffsetCalculatorILi1EjESC_NS0_6memory15LoadWithoutCastENSD_16StoreWithoutCastEEEviS6_T0_T2_T3_T4_T5_,"",@"SHT_CUDA_INFO"
	.sectionflags	@""
	.align	4


	//----- nvinfo : EIATTR_CUDA_API_VERSION
	.align		4
        /*0000*/ 	.byte	0x04, 0x37
        /*0002*/ 	.short	(.L_10151 - .L_10150)
.L_10150:
        /*0004*/ 	.word	0x00000082


	//----- nvinfo : EIATTR_KPARAM_INFO
	.align		4
.L_10151:
        /*0008*/ 	.byte	0x04, 0x17
        /*000a*/ 	.short	(.L_10153 - .L_10152)
.L_10152:
        /*000c*/ 	.word	0x00000000
        /*0010*/ 	.short	0x0006
        /*0012*/ 	.short	0x002b
        /*0014*/ 	.byte	0x00, 0xf0, 0x05, 0x00


	//----- nvinfo : EIATTR_KPARAM_INFO
	.align		4
.L_10153:
        /*0018*/ 	.byte	0x04, 0x17
        /*001a*/ 	.short	(.L_10155 - .L_10154)
.L_10154:
        /*001c*/ 	.word	0x00000000
        /*0020*/ 	.short	0x0005
        /*0022*/ 	.short	0x002a
        /*0024*/ 	.byte	0x00, 0xf0, 0x05, 0x00


	//----- nvinfo : EIATTR_KPARAM_INFO
	.align		4
.L_10155:
        /*0028*/ 	.byte	0x04, 0x17
        /*002a*/ 	.short	(.L_10157 - .L_10156)
.L_10156:
        /*002c*/ 	.word	0x00000000
        /*0030*/ 	.short	0x0004
        /*0032*/ 	.short	0x0029
        /*0034*/ 	.byte	0x00, 0xf0, 0x05, 0x00


	//----- nvinfo : EIATTR_KPARAM_INFO
	.align		4
.L_10157:
        /*0038*/ 	.byte	0x04, 0x17
        /*003a*/ 	.short	(.L_10159 - .L_10158)
.L_10158:
        /*003c*/ 	.word	0x00000000
        /*0040*/ 	.short	0x0003
        /*0042*/ 	.short	0x0028
        /*0044*/ 	.byte	0x00, 0xf0, 0x05, 0x00


	//----- nvinfo : EIATTR_KPARAM_INFO
	.align		4
.L_10159:
        /*0048*/ 	.byte	0x04, 0x17
        /*004a*/ 	.short	(.L_10161 - .L_10160)
.L_10160:
        /*004c*/ 	.word	0x00000000
        /*0050*/ 	.short	0x0002
        /*0052*/ 	.short	0x0018
        /*0054*/ 	.byte	0x00, 0xf0, 0x41, 0x00


	//----- nvinfo : EIATTR_KPARAM_INFO
	.align		4
.L_10161:
        /*0058*/ 	.byte	0x04, 0x17
        /*005a*/ 	.short	(.L_10163 - .L_10162)
.L_10162:
        /*005c*/ 	.word	0x00000000
        /*0060*/ 	.short	0x0001
        /*0062*/ 	.short	0x0008
        /*0064*/ 	.byte	0x00, 0xf0, 0x41, 0x00


	//----- nvinfo : EIATTR_KPARAM_INFO
	.align		4
.L_10163:
        /*0068*/ 	.byte	0x04, 0x17
        /*006a*/ 	.short	(.L_10165 - .L_10164)
.L_10164:
        /*006c*/ 	.word	0x00000000
        /*0070*/ 	.short	0x0000
        /*0072*/ 	.short	0x0000
        /*0074*/ 	.byte	0x00, 0xf0, 0x11, 0x00


	//----- nvinfo : EIATTR_SPARSE_MMA_MASK
	.align		4
.L_10165:
        /*0078*/ 	.byte	0x03, 0x50
        /*007a*/ 	.short	0x0000


	//----- nvinfo : EIATTR_MAXREG_COUNT
	.align		4
        /*007c*/ 	.byte	0x03, 0x1b
        /*007e*/ 	.short	0x00ff


	//----- nvinfo : EIATTR_MERCURY_ISA_VERSION
	.align		4
        /*0080*/ 	.byte	0x03, 0x5f
        /*0082*/ 	.short	0x0101


	//----- nvinfo : EIATTR_EXIT_INSTR_OFFSETS
	.align		4
        /*0084*/ 	.byte	0x04, 0x1c
        /*0086*/ 	.short	(.L_10167 - .L_10166)


	//   ....[0]....
.L_10166:
        /*0088*/ 	.word	0x000004a0


	//   ....[1]....
        /*008c*/ 	.word	0x00000510


	//----- nvinfo : EIATTR_MAX_THREADS
	.align		4
.L_10167:
        /*0090*/ 	.byte	0x04, 0x05
        /*0092*/ 	.short	(.L_10169 - .L_10168)
.L_10168:
        /*0094*/ 	.word	0x00000080
        /*0098*/ 	.word	0x00000001
        /*009c*/ 	.word	0x00000001


	//----- nvinfo : EIATTR_CRS_STACK_SIZE
	.align		4
.L_10169:
        /*00a0*/ 	.byte	0x04, 0x1e
        /*00a2*/ 	.short	(.L_10171 - .L_10170)
.L_10170:
        /*00a4*/ 	.word	0x00000000


	//----- nvinfo : EIATTR_CBANK_PARAM_SIZE
	.align		4
.L_10171:
        /*00a8*/ 	.byte	0x03, 0x19
        /*00aa*/ 	.short	0x002c


	//----- nvinfo : EIATTR_PARAM_CBANK
	.align		4
        /*00ac*/ 	.byte	0x04, 0x0a
        /*00ae*/ 	.short	(.L_10173 - .L_10172)
	.align		4
.L_10172:
        /*00b0*/ 	.word	index@(.nv.constant0._ZN2at6native27unrolled_elementwise_kernelIZNS0_50_GLOBAL__N__2680c7bb_12_PowKernel_cu_140f0503_289622pow_scalar_tensor_implIfEEvRNS_18TensorIteratorBaseET_EUlfE_St5arrayIPcLm2EELi4E23TrivialOffsetCalculatorILi1EjESC_NS0_6memory15LoadWithoutCastENSD_16StoreWithoutCastEEEviS6_T0_T2_T3_T4_T5_)
        /*00b4*/ 	.short	0x0210
        /*00b6*/ 	.short	0x002c


	//----- nvinfo : EIATTR_SW_WAR
	.align		4
.L_10173:
        /*00b8*/ 	.byte	0x04, 0x36
        /*00ba*/ 	.short	(.L_10175 - .L_10174)
.L_10174:
        /*00bc*/ 	.word	0x00000008
.L_10175:


//--------------------- .nv.info._ZN2at6native29vectorized_elementwise_kernelILi2EZNS0_50_GLOBAL__N__2680c7bb_12_PowKernel_cu_140f0503_289622pow_scalar_tensor_implIfEEvRNS_18TensorIteratorBaseET_EUlfE_St5arrayIPcLm2EEEEviT0_T1_ --------------------------
	.section	.nv.info._ZN2at6native29vectorized_elementwise_kernelILi2EZNS0_50_GLOBAL__N__2680c7bb_12_PowKernel_cu_140f0503_289622pow_scalar_tensor_implIfEEvRNS_18TensorIteratorBaseET_EUlfE_St5arrayIPcLm2EEEEviT0_T1_,"",@"SHT_CUDA_INFO"
	.sectionflags	@""
	.align	4


	//----- nvinfo : EIATTR_CUDA_API_VERSION
	.align		4
        /*0000*/ 	.byte	0x04, 0x37
        /*0002*/ 	.short	(.L_10177 - .L_10176)
.L_10176:
        /*0004*/ 	.word	0x00000082


	//----- nvinfo : EIATTR_KPARAM_INFO
	.align		4
.L_10177:
        /*0008*/ 	.byte	0x04, 0x17
        /*000a*/ 	.short	(.L_10179 - .L_10178)
.L_10178:
        /*000c*/ 	.word	0x00000000
        /*0010*/ 	.short	0x0002
        /*0012*/ 	.short	0x0018
        /*0014*/ 	.byte	0x00, 0xf0, 0x41, 0x00


	//----- nvinfo : EIATTR_KPARAM_INFO
	.align		4
.L_10179:
        /*0018*/ 	.byte	0x04, 0x17
        /*001a*/ 	.short	(.L_10181 - .L_10180)
.L_10180:
        /*001c*/ 	.word	0x00000000
        /*0020*/ 	.short	0x0001
        /*0022*/ 	.short	0x0008
        /*0024*/ 	.byte	0x00, 0xf0, 0x41, 0x00


	//----- nvinfo : EIATTR_KPARAM_INFO
	.align		4
.L_10181:
        /*0028*/ 	.byte	0x04, 0x17
        /*002a*/ 	.short	(.L_10183 - .L_10182)
.L_10182:
        /*002c*/ 	.word	0x00000000
        /*0030*/ 	.short	0x0000
        /*0032*/ 	.short	0x0000
        /*0034*/ 	.byte	0x00, 0xf0, 0x11, 0x00


	//----- nvinfo : EIATTR_SPARSE_MMA_MASK
	.align		4
.L_10183:
        /*0038*/ 	.byte	0x03, 0x50
        /*003a*/ 	.short	0x0000


	//----- nvinfo : EIATTR_MAXREG_COUNT
	.align		4
        /*003c*/ 	.byte	0x03, 0x1b
        /*003e*/ 	.short	0x00ff


	//----- nvinfo : EIATTR_MERCURY_ISA_VERSION
	.align		4
        /*0040*/ 	.byte	0x03, 0x5f
        /*0042*/ 	.short	0x0101


	//----- nvinfo : EIATTR_EXIT_INSTR_OFFSETS
	.align		4
        /*0044*/ 	.byte	0x04, 0x1c
        /*0046*/ 	.short	(.L_10185 - .L_10184)


	//   ....[0]....
.L_10184:
        /*0048*/ 	.word	0x00000290


	//   ....[1]....
        /*004c*/ 	.word	0x00000c60


	//   ....[2]....
        /*0050*/ 	.word	0x00000cb0


	//----- nvinfo : EIATTR_MAX_THREADS
	.align		4
.L_10185:
        /*0054*/ 	.byte	0x04, 0x05
        /*0056*/ 	.short	(.L_10187 - .L_10186)
.L_10186:
        /*0058*/ 	.word	0x00000080
        /*005c*/ 	.word	0x00000001
        /*0060*/ 	.word	0x00000001


	//----- nvinfo : EIATTR_CRS_STACK_SIZE
	.align		4
.L_10187:
        /*0064*/ 	.byte	0x04, 0x1e
        /*0066*/ 	.short	(.L_10189 - .L_10188)
.L_10188:
        /*0068*/ 	.word	0x00000000


	//----- nvinfo : EIATTR_CBANK_PARAM_SIZE
	.align		4
.L_10189:
        /*006c*/ 	.byte	0x03, 0x19
        /*006e*/ 	.short	0x0028


	//----- nvinfo : EIATTR_PARAM_CBANK
	.align		4
        /*0070*/ 	.byte	0x04, 0x0a
        /*0072*/ 	.short	(.L_10191 - .L_10190)
	.align		4
.L_10190:
        /*0074*/ 	.word	index@(.nv.constant0._ZN2at6native29vectorized_elementwise_kernelILi2EZNS0_50_GLOBAL__N__2680c7bb_12_PowKernel_cu_140f0503_289622pow_scalar_tensor_implIfEEvRNS_18TensorIteratorBaseET_EUlfE_St5arrayIPcLm2EEEEviT0_T1_)
        /*0078*/ 	.short	0x0210
        /*007a*/ 	.short	0x0028


	//----- nvinfo : EIATTR_SW_WAR
	.align		4
.L_10191:
        /*007c*/ 	.byte	0x04, 0x36
        /*007e*/ 	.short	(.L_10193 - .L_10192)
.L_10192:
        /*0080*/ 	.word	0x00000008
.L_10193:


//--------------------- .nv.info._ZN2at6native29vectorized_elementwise_kernelILi4EZNS0_50_GLOBAL__N__2680c7bb_12_PowKernel_cu_140f0503_289622pow_scalar_tensor_implIfEEvRNS_18TensorIteratorBaseET_EUlfE_St5arrayIPcLm2EEEEviT0_T1_ --------------------------
	.section	.nv.info._ZN2at6native29vectorized_elementwise_kernelILi4EZNS0_50_GLOBAL__N__2680c7bb_12_PowKernel_cu_140f0503_289622pow_scalar_tensor_implIfEEvRNS_18TensorIteratorBaseET_EUlfE_St5arrayIPcLm2EEEEviT0_T1_,"",@"SHT_CUDA_INFO"
	.sectionflags	@""
	.align	4


	//----- nvinfo : EIATTR_CUDA_API_VERSION
	.align		4
        /*0000*/ 	.byte	0x04, 0x37
        /*0002*/ 	.short	(.L_10195 - .L_10194)
.L_10194:
        /*0004*/ 	.word	0x00000082


	//----- nvinfo : EIATTR_KPARAM_INFO
	.align		4
.L_10195:
        /*0008*/ 	.byte	0x04, 0x17
        /*000a*/ 	.short	(.L_10197 - .L_10196)
.L_10196:
        /*000c*/ 	.word	0x00000000
        /*0010*/ 	.short	0x0002
        /*0012*/ 	.short	0x0018
        /*0014*/ 	.byte	0x00, 0xf0, 0x41, 0x00


	//----- nvinfo : EIATTR_KPARAM_INFO
	.align		4
.L_10197:
        /*0018*/ 	.byte	0x04, 0x17
        /*001a*/ 	.short	(.L_10199 - .L_10198)
.L_10198:
        /*001c*/ 	.word	0x00000000
        /*0020*/ 	.short	0x0001
        /*0022*/ 	.short	0x0008
        /*0024*/ 	.byte	0x00, 0xf0, 0x41, 0x00


	//----- nvinfo : EIATTR_KPARAM_INFO
	.align		4
.L_10199:
        /*0028*/ 	.byte	0x04, 0x17
        /*002a*/ 	.short	(.L_10201 - .L_10200)
.L_10200:
        /*002c*/ 	.word	0x00000000
        /*0030*/ 	.short	0x0000
        /*0032*/ 	.short	0x0000
        /*0034*/ 	.byte	0x00, 0xf0, 0x11, 0x00


	//----- nvinfo : EIATTR_SPARSE_MMA_MASK
	.align		4
.L_10201:
        /*0038*/ 	.byte	0x03, 0x50
        /*003a*/ 	.short	0x0000


	//----- nvinfo : EIATTR_MAXREG_COUNT
	.align		4
        /*003c*/ 	.byte	0x03, 0x1b
        /*003e*/ 	.short	0x00ff


	//----- nvinfo : EIATTR_MERCURY_ISA_VERSION
	.align		4
        /*0040*/ 	.byte	0x03, 0x5f
        /*0042*/ 	.short	0x0101


	//----- nvinfo : EIATTR_EXIT_INSTR_OFFSETS
	.align		4
        /*0044*/ 	.byte	0x04, 0x1c
        /*0046*/ 	.short	(.L_10203 - .L_10202)


	//   ....[0]....
.L_10202:
        /*0048*/ 	.word	0x00000250


	//   ....[1]....
        /*004c*/ 	.word	0x00000c20


	//   ....[2]....
        /*0050*/ 	.word	0x00000c70


	//----- nvinfo : EIATTR_MAX_THREADS
	.align		4
.L_10203:
        /*0054*/ 	.byte	0x04, 0x05
        /*0056*/ 	.short	(.L_10205 - .L_10204)
.L_10204:
        /*0058*/ 	.word	0x00000080
        /*005c*/ 	.word	0x00000001
        /*0060*/ 	.word	0x00000001


	//----- nvinfo : EIATTR_CRS_STACK_SIZE
	.align		4
.L_10205:
        /*0064*/ 	.byte	0x04, 0x1e
        /*0066*/ 	.short	(.L_10207 - .L_10206)
.L_10206:
        /*0068*/ 	.word	0x00000000


	//----- nvinfo : EIATTR_CBANK_PARAM_SIZE
	.align		4
.L_10207:
        /*006c*/ 	.byte	0x03, 0x19
        /*006e*/ 	.short	0x0028


	//----- nvinfo : EIATTR_PARAM_CBANK
	.align		4
        /*0070*/ 	.byte	0x04, 0x0a
        /*0072*/ 	.short	(.L_10209 - .L_10208)
	.align		4
.L_10208:
        /*0074*/ 	.word	index@(.nv.constant0._ZN2at6native29vectorized_elementwise_kernelILi4EZNS0_50_GLOBAL__N__2680c7bb_12_PowKernel_cu_140f0503_289622pow_scalar_tensor_implIfEEvRNS_18TensorIteratorBaseET_EUlfE_St5arrayIPcLm2EEEEviT0_T1_)
        /*0078*/ 	.short	0x0210
        /*007a*/ 	.short	0x0028


	//----- nvinfo : EIATTR_SW_WAR
	.align		4
.L_10209:
        /*007c*/ 	.byte	0x04, 0x36
        /*007e*/ 	.short	(.L_10211 - .L_10210)
.L_10210:
        /*0080*/ 	.word	0x00000008
.L_10211:


//--------------------- .nv.info._ZN2at6native29vectorized_elementwise_kernelILi8EZNS0_50_GLOBAL__N__2680c7bb_12_PowKernel_cu_140f0503_289622pow_scalar_tensor_implIfEEvRNS_18TensorIteratorBaseET_EUlfE_St5arrayIPcLm2EEEEviT0_T1_ --------------------------
	.section	.nv.info._ZN2at6native29vectorized_elementwise_kernelILi8EZNS0_50_GLOBAL__N__2680c7bb_12_PowKernel_cu_140f0503_289622pow_scalar_tensor_implIfEEvRNS_18TensorIteratorBaseET_EUlfE_St5arrayIPcLm2EEEEviT0_T1_,"",@"SHT_CUDA_INFO"
	.sectionflags	@""
	.align	4


	//----- nvinfo : EIATTR_CUDA_API_VERSION
	.align		4
        /*0000*/ 	.byte	0x04, 0x37
        /*0002*/ 	.short	(.L_10213 - .L_10212)
.L_10212:
        /*0004*/ 	.word	0x00000082


	//----- nvinfo : EIATTR_KPARAM_INFO
	.align		4
.L_10213:
        /*0008*/ 	.byte	0x04, 0x17
        /*000a*/ 	.short	(.L_10215 - .L_10214)
.L_10214:
        /*000c*/ 	.word	0x00000000
        /*0010*/ 	.short	0x0002
        /*0012*/ 	.short	0x0018
        /*0014*/ 	.byte	0x00, 0xf0, 0x41, 0x00


	//----- nvinfo : EIATTR_KPARAM_INFO
	.align		4
.L_10215:
        /*0018*/ 	.byte	0x04, 0x17
        /*001a*/ 	.short	(.L_10217 - .L_10216)
.L_10216:
        /*001c*/ 	.word	0x00000000
        /*0020*/ 	.short	0x0001
        /*0022*/ 	.short	0x0008
        /*0024*/ 	.byte	0x00, 0xf0, 0x41, 0x00


	//----- nvinfo : EIATTR_KPARAM_INFO
	.align		4
.L_10217:
        /*0028*/ 	.byte	0x04, 0x17
        /*002a*/ 	.short	(.L_10219 - .L_10218)
.L_10218:
        /*002c*/ 	.word	0x00000000
        /*0030*/ 	.short	0x0000
        /*0032*/ 	.short	0x0000
        /*0034*/ 	.byte	0x00, 0xf0, 0x11, 0x00


	//----- nvinfo : EIATTR_SPARSE_MMA_MASK
	.align		4
.L_10219:
        /*0038*/ 	.byte	0x03, 0x50
        /*003a*/ 	.short	0x0000


	//----- nvinfo : EIATTR_MAXREG_COUNT
	.align		4
        /*003c*/ 	.byte	0x03, 0x1b
        /*003e*/ 	.short	0x00ff


	//----- nvinfo : EIATTR_MERCURY_ISA_VERSION
	.align		4
        /*0040*/ 	.byte	0x03, 0x5f
        /*0042*/ 	.short	0x0101


	//----- nvinfo : EIATTR_EXIT_INSTR_OFFSETS
	.align		4
        /*0044*/ 	.byte	0x04, 0x1c
        /*0046*/ 	.short	(.L_10221 - .L_10220)


	//   ....[0]....
.L_10220:
        /*0048*/ 	.word	0x00000250


	//   ....[1]....
        /*004c*/ 	.word	0x00000c20


	//   ....[2]....
        /*0050*/ 	.word	0x00000c70


	//----- nvinfo : EIATTR_MAX_THREADS
	.align		4
.L_10221:
        /*0054*/ 	.byte	0x04, 0x05
        /*0056*/ 	.short	(.L_10223 - .L_10222)
.L_10222:
        /*0058*/ 	.word	0x00000080
        /*005c*/ 	.word	0x00000001
        /*0060*/ 	.word	0x00000001


	//----- nvinfo : EIATTR_CRS_STACK_SIZE
	.align		4
.L_10223:
        /*0064*/ 	.byte	0x04, 0x1e
        /*0066*/ 	.short	(.L_10225 - .L_10224)
.L_10224:
        /*0068*/ 	.word	0x00000000


	//----- nvinfo : EIATTR_CBANK_PARAM_SIZE
	.align		4
.L_10225:
        /*006c*/ 	.byte	0x03, 0x19
        /*006e*/ 	.short	0x0028


	//----- nvinfo : EIATTR_PARAM_CBANK
	.align		4
        /*0070*/ 	.byte	0x04, 0x0a
        /*0072*/ 	.short	(.L_10227 - .L_10226)
	.align		4
.L_10226:
        /*0074*/ 	.word	index@(.nv.constant0._ZN2at6native29vectorized_elementwise_kernelILi8EZNS0_50_GLOBAL__N__2680c7bb_12_PowKernel_cu_140f0503_289622pow_scalar_tensor_implIfEEvRNS_18TensorIteratorBaseET_EUlfE_St5arrayIPcLm2EEEEviT0_T1_)
        /*0078*/ 	.short	0x0210
        /*007a*/ 	.short	0x0028


	//----- nvinfo : EIATTR_SW_WAR
	.align		4
.L_10227:
        /*007c*/ 	.byte	0x04, 0x36
        /*007e*/ 	.short	(.L_10229 - .L_10228)
.L_10228:
        /*0080*/ 	.word	0x00000008
.L_10229:


//--------------------- .nv.info._ZN2at6native18elementwise_kernelILi128ELi4EZNS0_15gpu_kernel_implIZZZNS0_50_GLOBAL__N__2680c7bb_12_PowKernel_cu_140f0503_289624pow_tensor_tensor_kernelERNS_18TensorIteratorBaseEENKUlvE_clEvENKUlvE4_clEvEUlddE_EEvS5_RKT_EUliE_EEviT1_ --------------------------
	.section	.nv.info._ZN2at6native18elementwise_kernelILi128ELi4EZNS0_15gpu_kernel_implIZZZNS0_50_GLOBAL__N__2680c7bb_12_PowKernel_cu_140f0503_289624pow_tensor_tensor_kernelERNS_18TensorIteratorBaseEENKUlvE_clEvENKUlvE4_clEvEUlddE_EEvS5_RKT_EUliE_EEviT1_,"",@"SHT_CUDA_INFO"
	.sectionflags	@""
	.align	4


	//----- nvinfo : EIATTR_CUDA_API_VERSION
	.align		4
        /*0000*/ 	.byte	0x04, 0x37
        /*0002*/ 	.short	(.L_10231 - .L_10230)
.L_10230:
        /*0004*/ 	.word	0x00000082


	//----- nvinfo : EIATTR_KPARAM_INFO
	.align		4
.L_10231:
        /*0008*/ 	.byte	0x04, 0x17
        /*000a*/ 	.short	(.L_10233 - .L_10232)
.L_10232:
        /*000c*/ 	.word	0x00000000
        /*0010*/ 	.short	0x0001
        /*0012*/ 	.short	0x0008
        /*0014*/ 	.byte	0x00, 0xf0, 0x41, 0x0a


	//----- nvinfo : EIATTR_KPARAM_INFO
	.align		4
.L_10233:
        /*0018*/ 	.byte	0x04, 0x17
        /*001a*/ 	.short	(.L_10235 - .L_10234)
.L_10234:
        /*001c*/ 	.word	0x00000000
        /*0020*/ 	.short	0x0000
        /*0022*/ 	.short	0x0000
        /*0024*/ 	.byte	0x00, 0xf0, 0x11, 0x00


	//----- nvinfo : EIATTR_SPARSE_MMA_MASK
	.align		4
.L_10235:
        /*0028*/ 	.byte	0x03, 0x50
        /*002a*/ 	.short	0x0000


	//----- nvinfo : EIATTR_MAXREG_COUNT
	.align		4
        /*002c*/ 	.byte	0x03, 0x1b
        /*002e*/ 	.short	0x0080


	//----- nvinfo : EIATTR_EXTERNS
	.align		4
        /*0030*/ 	.byte	0x04, 0x0f
        /*0032*/ 	.short	(.L_10237 - .L_10236)


	//   ....[0]....
	.align		4
.L_10236:
        /*0034*/ 	.word	index@(__assertfail)


	//----- nvinfo : EIATTR_MERCURY_ISA_VERSION
	.align		4
.L_10237:
        /*0038*/ 	.byte	0x03, 0x5f
        /*003a*/ 	.short	0x0101


	//----- nvinfo : EIATTR_SYSCALL_OFFSETS
	.align		4
        /*003c*/ 	.byte	0x04, 0x46
        /*003e*/ 	.short	(.L_10239 - .L_10238)


	//   ....[0]....
.L_10238:
        /*0040*/ 	.word	0x00002570


	//   ....[1]....
        /*0044*/ 	.word	0x00003480


	//   ....[2]....
        /*0048*/ 	.word	0x00004a70


	//   ....[3]....
        /*004c*/ 	.word	0x00007030


	//   ....[4]....
        /*0050*/ 	.word	0x00007f40


	//   ....[5]....
        /*0054*/ 	.word	0x00009510


	//   ....[6]....
        /*0058*/ 	.word	0x0000bac0


	//   ....[7]....
        /*005c*/ 	.word	0x0000c9d0


	//   ....[8]....
        /*0060*/ 	.word	0x0000dfa0


	//   ....[9]....
        /*0064*/ 	.word	0x00010540


	//   ....[10]....
        /*0068*/ 	.word	0x00011450


	//   ....[11]....
        /*006c*/ 	.word	0x00012a20


	//----- nvinfo : EIATTR_EXIT_INSTR_OFFSETS
	.align		4
.L_10239:
        /*0070*/ 	.byte	0x04, 0x1c
        /*0072*/ 	.short	(.L_10241 - .L_10240)


	//   ....[0]....
.L_10240:
        /*0074*/ 	.word	0x0000e050


	//   ....[1]....
        /*0078*/ 	.word	0x00011a60


	//   ....[2]....
        /*007c*/ 	.word	0x00011aa0


	//   ....[3]....
        /*0080*/ 	.word	0x00011b30


	//   ....[4]....
        /*0084*/ 	.word	0x00011b60


	//   ....[5]....
        /*0088*/ 	.word	0x00011b90


	//   ....[6]....
        /*008c*/ 	.word	0x00011c60


	//   ....[7]....
        /*0090*/ 	.word	0x00011ce0


	//   ....[8]....
        /*0094*/ 	.word	0x00011dc0


	//   ....[9]....
        /*0098*/ 	.word	0x00011e50


	//   ....[10]....
        /*009c*/ 	.word	0x00011e70


	//   ....[11]....
        /*00a0*/ 	.word	0x00011f30


	//   ....[12]....
        /*00a4*/ 	.word	0x00011f60


	//   ....[13]....
        /*00a8*/ 	.word	0x00012130


	//   ....[14]....
        /*00ac*/ 	.word	0x000122d0


	//   ....[15]....
        /*00b0*/ 	.word	0x00012350


	//   ....[16]....
        /*00b4*/ 	.word	0x00012400


	//   ....[17]....
        /*00b8*/ 	.word	0x000125c0


	//   ....[18]....
        /*00bc*/ 	.word	0x00012780


	//   ....[19]....
        /*00c0*/ 	.word	0x00012920


	//   ....[20]....
        /*00c4*/ 	.word	0x00012a30


	//   ....[21]....
        /*00c8*/ 	.word	0x00012a60


	//   ....[22]....
        /*00cc*/ 	.word	0x00012a90


	//----- nvinfo : EIATTR_MAX_THREADS
	.align		4
.L_10241:
        /*00d0*/ 	.byte	0x04, 0x05
        /*00d2*/ 	.short	(.L_10243 - .L_10242)
.L_10242:
        /*00d4*/ 	.word	0x00000080
        /*00d8*/ 	.word	0x00000001
        /*00dc*/ 	.word	0x00000001


	//----- nvinfo : EIATTR_CRS_STACK_SIZE
	.align		4
.L_10243:
        /*00e0*/ 	.byte	0x04, 0x1e
        /*00e2*/ 	.short	(.L_10245 - .L_10244)
.L_10244:
        /*00e4*/ 	.word	0x00000000


	//----- nvinfo : EIATTR_CBANK_PARAM_SIZE
	.align		4
.L_10245:
        /*00e8*/ 	.byte	0x03, 0x19
        /*00ea*/ 	.short	0x0298


	//----- nvinfo : EIATTR_PARAM_CBANK
	.align		4
        /*00ec*/ 	.byte	0x04, 0x0a
        /*00ee*/ 	.short	(.L_10247 - .L_10246)
	.align		4
.L_10246:
        /*00f0*/ 	.word	index@(.nv.constant0._ZN2at6native18elementwise_kernelILi128ELi4EZNS0_15gpu_kernel_implIZZZNS0_50_GLOBAL__N__2680c7bb_12_PowKernel_cu_140f0503_289624pow_tensor_tensor_kernelERNS_18TensorIteratorBaseEENKUlvE_clEvENKUlvE4_clEvEUlddE_EEvS5_RKT_EUliE_EEviT1_)
        /*00f4*/ 	.short	0x0210
        /*00f6*/ 	.short	0x0298


	//----- nvinfo : EIATTR_SW_WAR
	.align		4
.L_10247:
        /*00f8*/ 	.byte	0x04, 0x36
        /*00fa*/ 	.short	(.L_10249 - .L_10248)
.L_10248:
        /*00fc*/ 	.word	0x00000008
.L_10249:


//--------------------- .nv.info._ZN2at6native27unrolled_elementwise_kernelIZZZNS0_50_GLOBAL__N__2680c7bb_12_PowKernel_cu_140f0503_289624pow_tensor_tensor_kernelERNS_18TensorIteratorBaseEENKUlvE_clEvENKUlvE4_clEvEUlddE_St5arrayIPcLm3EELi4E23TrivialOffsetCalculatorILi2EjESB_ILi1EjENS0_6memory12LoadWithCastILi2EEENSE_13StoreWithCastILi1EEEEEviT_T0_T2_T3_T4_T5_ --------------------------
	.section	.nv.info._ZN2at6native27unrolled_elementwise_kernelIZZZNS0_50_GLOBAL__N__2680c7bb_12_PowKernel_cu_140f0503_289624pow_tensor_tensor_kernelERNS_18TensorIteratorBaseEENKUlvE_clEvENKUlvE4_clEvEUlddE_St5arrayIPcLm3EELi4E23TrivialOffsetCalculatorILi2EjESB_ILi1EjENS0_6memory12LoadWithCastILi2EEENSE_13StoreWithCastILi1EEEEEviT_T0_T2_T3_T4_T5_,"",@"SHT_CUDA_INFO"
	.sectionflags	@""
	.align	4


	//----- nvinfo : EIATTR_CUDA_API_VERSION
	.align		4
        /*0000*/ 	.byte	0x04, 0x37
        /*0002*/ 	.short	(.L_10251 - .L_10250)
.L_10250:
        /*0004*/ 	.word	0x00000082


	//----- nvinfo : EIATTR_KPARAM_INFO
	.align		4
.L_10251:
        /*0008*/ 	.byte	0x04, 0x17
        /*000a*/ 	.short	(.L_10253 - .L_10252)
.L_10252:
        /*000c*/ 	.word	0x00000000
        /*0010*/ 	.short	0x0006
        /*0012*/ 	.short	0x0038
        /*0014*/ 	.byte	0x00, 0xf0, 0x21, 0x00


	//----- nvinfo : EIATTR_KPARAM_INFO
	.align		4
.L_10253:
        /*0018*/ 	.byte	0x04, 0x17
        /*001a*/ 	.short	(.L_10255 - .L_10254)
.L_10254:
        /*001c*/ 	.word	0x00000000
        /*0020*/ 	.short	0x0005
        /*0022*/ 	.short	0x002c
        /*0024*/ 	.byte	0x00, 0xf0, 0x31, 0x00


	//----- nvinfo : EIATTR_KPARAM_INFO
	.align		4
.L_10255:
        /*0028*/ 	.byte	0x04, 0x17
        /*002a*/ 	.short	(.L_10257 - .L_10256)
.L_10256:
        /*002c*/ 	.word	0x00000000
        /*0030*/ 	.short	0x0004
        /*0032*/ 	.short	0x0029
        /*0034*/ 	.byte	0x00, 0xf0, 0x05, 0x00


	//----- nvinfo : EIATTR_KPARAM_INFO
	.align		4
.L_10257:
        /*0038*/ 	.byte	0x04, 0x17
        /*003a*/ 	.short	(.L_10259 - .L_10258)
.L_10258:
        /*003c*/ 	.word	0x00000000
        /*0040*/ 	.short	0x0003
        /*0042*/ 	.short	0x0028
        /*0044*/ 	.byte	0x00, 0xf0, 0x05, 0x00


	//----- nvinfo : EIATTR_KPARAM_INFO
	.align		4
.L_10259:
        /*0048*/ 	.byte	0x04, 0x17
        /*004a*/ 	.short	(.L_10261 - .L_10260)
.L_10260:
        /*004c*/ 	.word	0x00000000
        /*0050*/ 	.short	0x0002
        /*0052*/ 	.short	0x0010
        /*0054*/ 	.byte	0x00, 0xf0, 0x61, 0x00


	//----- nvinfo : EIATTR_KPARAM_INFO
	.align		4
.L_10261:
        /*0058*/ 	.byte	0x04, 0x17
        /*005a*/ 	.short	(.L_10263 - .L_10262)
.L_10262:
        /*005c*/ 	.word	0x00000000
        /*0060*/ 	.short	0x0001
        /*0062*/ 	.short	0x0008
        /*0064*/ 	.byte	0x00, 0xf0, 0x21, 0x00


	//----- nvinfo : EIATTR_KPARAM_INFO
	.align		4
.L_10263:
        /*0068*/ 	.byte	0x04, 0x17
        /*006a*/ 	.short	(.L_10265 - .L_10264)
.L_10264:
        /*006c*/ 	.word	0x00000000
        /*0070*/ 	.short	0x0000
        /*0072*/ 	.short	0x0000
        /*0074*/ 	.byte	0x00, 0xf0, 0x11, 0x00


	//----- nvinfo : EIATTR_SPARSE_MMA_MASK
	.align		4
.L_10265:
        /*0078*/ 	.byte	0x03, 0x50
        /*007a*/ 	.short	0x0000


	//----- nvinfo : EIATTR_MAXREG_COUNT
	.align		4
        /*007c*/ 	.byte	0x03, 0x1b
        /*007e*/ 	.short	0x00ff


	//----- nvinfo : EIATTR_EXTERNS
	.align		4
        /*0080*/ 	.byte	0x04, 0x0f
        /*0082*/ 	.short	(.L_10267 - .L_10266)


	//   ....[0]....
	.align		4
.L_10266:
        /*0084*/ 	.word	index@(__assertfail)


	//----- nvinfo : EIATTR_MERCURY_ISA_VERSION
	.align		4
.L_10267:
        /*0088*/ 	.byte	0x03, 0x5f
        /*008a*/ 	.short	0x0101


	//----- nvinfo : EIATTR_SYSCALL_OFFSETS
	.align		4
        /*008c*/ 	.byte	0x04, 0x46
        /*008e*/ 	.short	(.L_10269 - .L_10268)


	//   ....[0]....
.L_10268:
        /*0090*/ 	.word	0x00000fa0


	//   ....[1]....
        /*0094*/ 	.word	0x00001ec0


	//   ....[2]....
        /*0098*/ 	.word	0x00002e60


	//   ....[3]....
        /*009c*/ 	.word	0x00003d80


	//   ....[4]....
        /*00a0*/ 	.word	0x00004d30


	//   ....[5]....
        /*00a4*/ 	.word	0x00005c50


	//   ....[6]....
        /*00a8*/ 	.word	0x00006be0


	//   ....[7]....
        /*00ac*/ 	.word	0x00007b00


	//   ....[8]....
        /*00b0*/ 	.word	0x0000a1d0


	//   ....[9]....
        /*00b4*/ 	.word	0x0000b390


	//   ....[10]....
        /*00b8*/ 	.word	0x0000c510


	//   ....[11]....
        /*00bc*/ 	.word	0x0000d6b0


	//----- nvinfo : EIATTR_EXIT_INSTR_OFFSETS
	.align		4
.L_10269:
        /*00c0*/ 	.byte	0x04, 0x1c
        /*00c2*/ 	.short	(.L_10271 - .L_10270)


	//   ....[0]....
.L_10270:
        /*00c4*/ 	.word	0x0000c5b0


	//   ....[1]....
        /*00c8*/ 	.word	0x0000c6f0


	//   ....[2]....
        /*00cc*/ 	.word	0x0000c730


	//   ....[3]....
        /*00d0*/ 	.word	0x0000c7c0


	//   ....[4]....
        /*00d4*/ 	.word	0x0000c7f0


	//   ....[5]....
        /*00d8*/ 	.word	0x0000c820


	//   ....[6]....
        /*00dc*/ 	.word	0x0000c8f0


	//   ....[7]....
        /*00e0*/ 	.word	0x0000c970


	//   ....[8]....
        /*00e4*/ 	.word	0x0000ca50


	//   ....[9]....
        /*00e8*/ 	.word	0x0000cae0


	//   ....[10]....
        /*00ec*/ 	.word	0x0000cb00


	//   ....[11]....
        /*00f0*/ 	.word	0x0000cbc0


	//   ....[12]....
        /*00f4*/ 	.word	0x0000cbf0


	//   ....[13]....
        /*00f8*/ 	.word	0x0000cdc0


	//   ....[14]....
        /*00fc*/ 	.word	0x0000cf60


	//   ....[15]....
        /*0100*/ 	.word	0x0000cfe0


	//   ....[16]....
        /*0104*/ 	.word	0x0000d090


	//   ....[17]....
        /*0108*/ 	.word	0x0000d250


	//   ....[18]....
        /*010c*/ 	.word	0x0000d410


	//   ....[19]....
        /*0110*/ 	.word	0x0000d5b0


	//   ....[20]....
        /*0114*/ 	.word	0x0000d6c0


	//   ....[21]....
        /*0118*/ 	.word	0x0000d6f0


	//   ....[22]....
        /*011c*/ 	.word	0x0000d720


	//----- nvinfo : EIATTR_MAX_THREADS
	.align		4
.L_10271:
        /*0120*/ 	.byte	0x04, 0x05
        /*0122*/ 	.short	(.L_10273 - .L_10272)
.L_10272:
        /*0124*/ 	.word	0x00000080
        /*0128*/ 	.word	0x00000001
        /*012c*/ 	.word	0x00000001


	//----- nvinfo : EIATTR_CRS_STACK_SIZE
	.align		4
.L_10273:
        /*0130*/ 	.byte	0x04, 0x1e
        /*0132*/ 	.short	(.L_10275 - .L_10274)
.L_10274:
        /*0134*/ 	.word	0x00000000


	//----- nvinfo : EIATTR_CBANK_PARAM_SIZE
	.align		4
.L_10275:
        /*0138*/ 	.byte	0x03, 0x19
        /*013a*/ 	.short	0x0040


	//----- nvinfo : EIATTR_PARAM_CBANK
	.align		4
        /*013c*/ 	.byte	0x04, 0x0a
        /*013e*/ 	.short	(.L_10277 - .L_10276)
	.align		4
.L_10276:
        /*0140*/ 	.word	index@(.nv.constant0._ZN2at6native27unrolled_elementwise_kernelIZZZNS0_50_GLOBAL__N__2680c7bb_12_PowKernel_cu_140f0503_289624pow_tensor_tensor_kernelERNS_18TensorIteratorBaseEENKUlvE_clEvENKUlvE4_clEvEUlddE_St5arrayIPcLm3EELi4E23TrivialOffsetCalculatorILi2EjESB_ILi1EjENS0_6memory12LoadWithCastILi2EEENSE_13StoreWithCastILi1EEEEEviT_T0_T2_T3_T4_T5_)
        /*0144*/ 	.short	0x0210
        /*0146*/ 	.short	0x0040


	//----- nvinfo : EIATTR_SW_WAR
	.align		4
.L_10277:
        /*0148*/ 	.byte	0x04, 0x36
        /*014a*/ 	.short	(.L_10279 - .L_10278)
.L_10278:
        /*014c*/ 	.word	0x00000008
.L_10279:


//--------------------- .nv.info._ZN2at6native18elementwise_kernelILi128ELi2EZNS0_22gpu_kernel_impl_nocastIZZZNS0_50_GLOBAL__N__2680c7bb_12_PowKernel_cu_140f0503_289624pow_tensor_tensor_kernelERNS_18TensorIteratorBaseEENKUlvE_clEvENKUlvE4_clEvEUlddE_EEvS5_RKT_EUliE_EEviT1_ --------------------------
	.section	.nv.info._ZN2at6native18elementwise_kernelILi128ELi2EZNS0_22gpu_kernel_impl_nocastIZZZNS0_50_GLOBAL__N__2680c7bb_12_PowKernel_cu_140f0503_289624pow_tensor_tensor_kernelERNS_18TensorIteratorBaseEENKUlvE_clEvENKUlvE4_clEvEUlddE_EEvS5_RKT_EUliE_EEviT1_,"",@"SHT_CUDA_INFO"
	.sectionflags	@""
	.align	4


	//----- nvinfo : EIATTR_CUDA_API_VERSION
	.align		4
        /*0000*/ 	.byte	0x04, 0x37
        /*0002*/ 	.short	(.L_10281 - .L_10280)
.L_10280:
        /*0004*/ 	.word	0x00000082


	//----- nvinfo : EIATTR_KPARAM_INFO
	.align		4
.L_10281:
        /*0008*/ 	.byte	0x04, 0x17
        /*000a*/ 	.short	(.L_10283 - .L_10282)
.L_10282:
        /*000c*/ 	.word	0x00000000
        /*0010*/ 	.short	0x0001
        /*0012*/ 	.short	0x0008
        /*0014*/ 	.byte	0x00, 0xf0, 0x21, 0x0a


	//----- nvinfo : EIATTR_KPARAM_INFO
	.align		4
.L_10283:
        /*0018*/ 	.byte	0x04, 0x17
        /*001a*/ 	.short	(.L_10285 - .L_10284)
.L_10284:
        /*001c*/ 	.word	0x00000000
        /*0020*/ 	.short	0x0000
        /*0022*/ 	.short	0x0000
        /*0024*/ 	.byte	0x00, 0xf0, 0x11, 0x00


	//----- nvinfo : EIATTR_SPARSE_MMA_MASK
	.align		4
.L_10285:
        /*0028*/ 	.byte	0x03, 0x50
        /*002a*/ 	.short	0x0000


	//----- nvinfo : EIATTR_MAXREG_COUNT
	.align		4
        /*002c*/ 	.byte	0x03, 0x1b
        /*002e*/ 	.short	0x0080


	//----- nvinfo : EIATTR_MERCURY_ISA_VERSION
	.align		4
        /*0030*/ 	.byte	0x03, 0x5f
        /*0032*/ 	.short	0x0101


	//----- nvinfo : EIATTR_EXIT_INSTR_OFFSETS
	.align		4
        /*0034*/ 	.byte	0x04, 0x1c
        /*0036*/ 	.short	(.L_10287 - .L_10286)


	//   ....[0]....
.L_10286:
        /*0038*/ 	.word	0x00001cb0


	//   ....[1]....
        /*003c*/ 	.word	0x00003870


	//----- nvinfo : EIATTR_MAX_THREADS
	.align		4
.L_10287:
        /*0040*/ 	.byte	0x04, 0x05
        /*0042*/ 	.short	(.L_10289 - .L_10288)
.L_10288:
        /*0044*/ 	.word	0x00000080
        /*0048*/ 	.word	0x00000001
        /*004c*/ 	.word	0x00000001


	//----- nvinfo : EIATTR_CRS_STACK_SIZE
	.align		4
.L_10289:
        /*0050*/ 	.byte	0x04, 0x1e
        /*0052*/ 	.short	(.L_10291 - .L_10290)
.L_10290:
        /*0054*/ 	.word	0x00000000


	//----- nvinfo : EIATTR_CBANK_PARAM_SIZE
	.align		4
.L_10291:
        /*0058*/ 	.byte	0x03, 0x19
        /*005a*/ 	.short	0x0290


	//----- nvinfo : EIATTR_PARAM_CBANK
	.align		4
        /*005c*/ 	.byte	0x04, 0x0a
        /*005e*/ 	.short	(.L_10293 - .L_10292)
	.align		4
.L_10292:
        /*0060*/ 	.word	index@(.nv.constant0._ZN2at6native18elementwise_kernelILi128ELi2EZNS0_22gpu_kernel_impl_nocastIZZZNS0_50_GLOBAL__N__2680c7bb_12_PowKernel_cu_140f0503_289624pow_tensor_tensor_kernelERNS_18TensorIteratorBaseEENKUlvE_clEvENKUlvE4_clEvEUlddE_EEvS5_RKT_EUliE_EEviT1_)
        /*0064*/ 	.short	0x0210
        /*0066*/ 	.short	0x0290


	//----- nvinfo : EIATTR_SW_WAR
	.align		4
.L_10293:
        /*0068*/ 	.byte	0x04, 0x36
        /*006a*/ 	.short	(.L_10295 - .L_10294)
.L_10294:
        /*006c*/ 	.word	0x00000008
.L_10295:


//--------------------- .nv.info._ZN2at6native27unrolled_elementwise_kernelIZZZNS0_50_GLOBAL__N__2680c7bb_12_PowKernel_cu_140f0503_289624pow_tensor_tensor_kernelERNS_18TensorIteratorBaseEENKUlvE_clEvENKUlvE4_clEvEUlddE_St5arrayIPcLm3EELi4E23TrivialOffsetCalculatorILi2EjESB_ILi1EjENS0_6memory15LoadWithoutCastENSE_16StoreWithoutCastEEEviT_T0_T2_T3_T4_T5_ --------------------------
	.section	.nv.info._ZN2at6native27unrolled_elementwise_kernelIZZZNS0_50_GLOBAL__N__2680c7bb_12_PowKernel_cu_140f0503_289624pow_tensor_tensor_kernelERNS_18TensorIteratorBaseEENKUlvE_clEvENKUlvE4_clEvEUlddE_St5arrayIPcLm3EELi4E23TrivialOffsetCalculatorILi2EjESB_ILi1EjENS0_6memory15LoadWithoutCastENSE_16StoreWithoutCastEEEviT_T0_T2_T3_T4_T5_,"",@"SHT_CUDA_INFO"
	.sectionflags	@""
	.align	4


	//----- nvinfo : EIATTR_CUDA_API_VERSION
	.align		4
        /*0000*/ 	.byte	0x04, 0x37
        /*0002*/ 	.short	(.L_10297 - .L_10296)
.L_10296:
        /*0004*/ 	.word	0x00000082


	//----- nvinfo : EIATTR_KPARAM_INFO
	.align		4
.L_10297:
        /*0008*/ 	.byte	0x04, 0x17
        /*000a*/ 	.short	(.L_10299 - .L_10298)
.L_10298:
        /*000c*/ 	.word	0x00000000
        /*0010*/ 	.short	0x0006
        /*0012*/ 	.short	0x002b
        /*0014*/ 	.byte	0x00, 0xf0, 0x05, 0x00


	//----- nvinfo : EIATTR_KPARAM_INFO
	.align		4
.L_10299:
        /*0018*/ 	.byte	0x04, 0x17
        /*001a*/ 	.short	(.L_10301 - .L_10300)
.L_10300:
        /*001c*/ 	.word	0x00000000
        /*0020*/ 	.short	0x0005
        /*0022*/ 	.short	0x002a
        /*0024*/ 	.byte	0x00, 0xf0, 0x05, 0x00


	//----- nvinfo : EIATTR_KPARAM_INFO
	.align		4
.L_10301:
        /*0028*/ 	.byte	0x04, 0x17
        /*002a*/ 	.short	(.L_10303 - .L_10302)
.L_10302:
        /*002c*/ 	.word	0x00000000
        /*0030*/ 	.short	0x0004
        /*0032*/ 	.short	0x0029
        /*0034*/ 	.byte	0x00, 0xf0, 0x05, 0x00


	//----- nvinfo : EIATTR_KPARAM_INFO
	.align		4
.L_10303:
        /*0038*/ 	.byte	0x04, 0x17
        /*003a*/ 	.short	(.L_10305 - .L_10304)
.L_10304:
        /*003c*/ 	.word	0x00000000
        /*0040*/ 	.short	0x0003
        /*0042*/ 	.short	0x0028
        /*0044*/ 	.byte	0x00, 0xf0, 0x05, 0x00


	//----- nvinfo : EIATTR_KPARAM_INFO
	.align		4
.L_10305:
        /*0048*/ 	.byte	0x04, 0x17
        /*004a*/ 	.short	(.L_10307 - .L_10306)
.L_10306:
        /*004c*/ 	.word	0x00000000
        /*0050*/ 	.short	0x0002
        /*0052*/ 	.short	0x0010
        /*0054*/ 	.byte	0x00, 0xf0, 0x61, 0x00


	//----- nvinfo : EIATTR_KPARAM_INFO
	.align		4
.L_10307:
        /*0058*/ 	.byte	0x04, 0x17
        /*005a*/ 	.short	(.L_10309 - .L_10308)
.L_10308:
        /*005c*/ 	.word	0x00000000
        /*0060*/ 	.short	0x0001
        /*0062*/ 	.short	0x0008
        /*0064*/ 	.byte	0x00, 0xf0, 0x21, 0x00


	//----- nvinfo : EIATTR_KPARAM_INFO
	.align		4
.L_10309:
        /*0068*/ 	.byte	0x04, 0x17
        /*006a*/ 	.short	(.L_10311 - .L_10310)
.L_10310:
        /*006c*/ 	.word	0x00000000
        /*0070*/ 	.short	0x0000
        /*0072*/ 	.short	0x0000
        /*0074*/ 	.byte	0x00, 0xf0, 0x11, 0x00


	//----- nvinfo : EIATTR_SPARSE_MMA_MASK
	.align		4
.L_10311:
        /*0078*/ 	.byte	0x03, 0x50
        /*007a*/ 	.short	0x0000


	//----- nvinfo : EIATTR_MAXREG_COUNT
	.align		4
        /*007c*/ 	.byte	0x03, 0x1b
        /*007e*/ 	.short	0x00ff


	//----- nvinfo : EIATTR_MERCURY_ISA_VERSION
	.align		4
        /*0080*/ 	.byte	0x03, 0x5f
        /*0082*/ 	.short	0x0101


	//----- nvinfo : EIATTR_EXIT_INSTR_OFFSETS
	.align		4
        /*0084*/ 	.byte	0x04, 0x1c
        /*0086*/ 	.short	(.L_10313 - .L_10312)


	//   ....[0]....
.L_10312:
        /*0088*/ 	.word	0x000018e0


	//   ....[1]....
        /*008c*/ 	.word	0x00001950


	//----- nvinfo : EIATTR_MAX_THREADS
	.align		4
.L_10313:
        /*0090*/ 	.byte	0x04, 0x05
        /*0092*/ 	.short	(.L_10315 - .L_10314)
.L_10314:
        /*0094*/ 	.word	0x00000080
        /*0098*/ 	.word	0x00000001
        /*009c*/ 	.word	0x00000001


	//----- nvinfo : EIATTR_CRS_STACK_SIZE
	.align		4
.L_10315:
        /*00a0*/ 	.byte	0x04, 0x1e
        /*00a2*/ 	.short	(.L_10317 - .L_10316)
.L_10316:
        /*00a4*/ 	.word	0x00000000


	//----- nvinfo : EIATTR_CBANK_PARAM_SIZE
	.align		4
.L_10317:
        /*00a8*/ 	.byte	0x03, 0x19
        /*00aa*/ 	.short	0x002c


	//----- nvinfo : EIATTR_PARAM_CBANK
	.align		4
        /*00ac*/ 	.byte	0x04, 0x0a
        /*00ae*/ 	.short	(.L_10319 - .L_10318)
	.align		4
.L_10318:
        /*00b0*/ 	.word	index@(.nv.constant0._ZN2at6native27unrolled_elementwise_kernelIZZZNS0_50_GLOBAL__N__2680c7bb_12_PowKernel_cu_140f0503_289624pow_tensor_tensor_kernelERNS_18TensorIteratorBaseEENKUlvE_clEvENKUlvE4_clEvEUlddE_St5arrayIPcLm3EELi4E23TrivialOffsetCalculatorILi2EjESB_ILi1EjENS0_6memory15LoadWithoutCastENSE_16StoreWithoutCastEEEviT_T0_T2_T3_T4_T5_)
        /*00b4*/ 	.short	0x0210
        /*00b6*/ 	.short	0x002c


	//----- nvinfo : EIATTR_SW_WAR
	.align		4
.L_10319:
        /*00b8*/ 	.byte	0x04, 0x36
        /*00ba*/ 	.short	(.L_10321 - .L_10320)
.L_10320:
        /*00bc*/ 	.word	0x00000008
.L_10321:


//--------------------- .nv.info._ZN2at6native29vectorized_elementwise_kernelILi2EZZZNS0_50_GLOBAL__N__2680c7bb_12_PowKernel_cu_140f0503_289624pow_tensor_tensor_kernelERNS_18TensorIteratorBaseEENKUlvE_clEvENKUlvE4_clEvEUlddE_St5arrayIPcLm3EEEEviT0_T1_ --------------------------
	.section	.nv.info._ZN2at6native29vectorized_elementwise_kernelILi2EZZZNS0_50_GLOBAL__N__2680c7bb_12_PowKernel_cu_140f0503_289624pow_tensor_tensor_kernelERNS_18TensorIteratorBaseEENKUlvE_clEvENKUlvE4_clEvEUlddE_St5arrayIPcLm3EEEEviT0_T1_,"",@"SHT_CUDA_INFO"
	.sectionflags	@""
	.align	4


	//----- nvinfo : EIATTR_CUDA_API_VERSION
	.align		4
        /*0000*/ 	.byte	0x04, 0x37
        /*0002*/ 	.short	(.L_10323 - .L_10322)
.L_10322:
        /*0004*/ 	.word	0x00000082


	//----- nvinfo : EIATTR_KPARAM_INFO
	.align		4
.L_10323:
        /*0008*/ 	.byte	0x04, 0x17
        /*000a*/ 	.short	(.L_10325 - .L_10324)
.L_10324:
        /*000c*/ 	.word	0x00000000
        /*0010*/ 	.short	0x0002
        /*0012*/ 	.short	0x0010
        /*0014*/ 	.byte	0x00, 0xf0, 0x61, 0x00


	//----- nvinfo : EIATTR_KPARAM_INFO
	.align		4
.L_10325:
        /*0018*/ 	.byte	0x04, 0x17
        /*001a*/ 	.short	(.L_10327 - .L_10326)
.L_10326:
        /*001c*/ 	.word	0x00000000
        /*0020*/ 	.short	0x0001
        /*0022*/ 	.short	0x0008
        /*0024*/ 	.byte	0x00, 0xf0, 0x21, 0x00


	//----- nvinfo : EIATTR_KPARAM_INFO
	.align		4
.L_10327:
        /*0028*/ 	.byte	0x04, 0x17
        /*002a*/ 	.short	(.L_10329 - .L_10328)
.L_10328:
        /*002c*/ 	.word	0x00000000
        /*0030*/ 	.short	0x0000
        /*0032*/ 	.short	0x0000
        /*0034*/ 	.byte	0x00, 0xf0, 0x11, 0x00


	//----- nvinfo : EIATTR_SPARSE_MMA_MASK
	.align		4
.L_10329:
        /*0038*/ 	.byte	0x03, 0x50
        /*003a*/ 	.short	0x0000


	//----- nvinfo : EIATTR_MAXREG_COUNT
	.align		4
        /*003c*/ 	.byte	0x03, 0x1b
        /*003e*/ 	.short	0x00ff


	//----- nvinfo : EIATTR_MERCURY_ISA_VERSION
	.align		4
        /*0040*/ 	.byte	0x03, 0x5f
        /*0042*/ 	.short	0x0101


	//----- nvinfo : EIATTR_EXIT_INSTR_OFFSETS
	.align		4
        /*0044*/ 	.byte	0x04, 0x1c
        /*0046*/ 	.short	(.L_10331 - .L_10330)


	//   ....[0]....
.L_10330:
        /*0048*/ 	.word	0x00002990


	//   ....[1]....
        /*004c*/ 	.word	0x00005ce0


	//   ....[2]....
        /*0050*/ 	.word	0x00005d40


	//----- nvinfo : EIATTR_MAX_THREADS
	.align		4
.L_10331:
        /*0054*/ 	.byte	0x04, 0x05
        /*0056*/ 	.short	(.L_10333 - .L_10332)
.L_10332:
        /*0058*/ 	.word	0x00000080
        /*005c*/ 	.word	0x00000001
        /*0060*/ 	.word	0x00000001


	//----- nvinfo : EIATTR_CRS_STACK_SIZE
	.align		4
.L_10333:
        /*0064*/ 	.byte	0x04, 0x1e
        /*0066*/ 	.short	(.L_10335 - .L_10334)
.L_10334:
        /*0068*/ 	.word	0x00000000


	//----- nvinfo : EIATTR_CBANK_PARAM_SIZE
	.align		4
.L_10335:
        /*006c*/ 	.byte	0x03, 0x19
        /*006e*/ 	.short	0x0028


	//----- nvinfo : EIATTR_PARAM_CBANK
	.align		4
        /*0070*/ 	.byte	0x04, 0x0a
        /*0072*/ 	.short	(.L_10337 - .L_10336)
	.align		4
.L_10336:
        /*0074*/ 	.word	index@(.nv.constant0._ZN2at6native29vectorized_elementwise_kernelILi2EZZZNS0_50_GLOBAL__N__2680c7bb_12_PowKernel_cu_140f0503_289624pow_tensor_tensor_kernelERNS_18TensorIteratorBaseEENKUlvE_clEvENKUlvE4_clEvEUlddE_St5arrayIPcLm3EEEEviT0_T1_)
        /*0078*/ 	.short	0x0210
        /*007a*/ 	.short	0x0028


	//----- nvinfo : EIATTR_SW_WAR
	.align		4
.L_10337:
        /*007c*/ 	.byte	0x04, 0x36
        /*007e*/ 	.short	(.L_10339 - .L_10338)
.L_10338:
        /*0080*/ 	.word	0x00000008
.L_10339:


//--------------------- .nv.info._ZN2at6native29vectorized_elementwise_kernelILi4EZZZNS0_50_GLOBAL__N__2680c7bb_12_PowKernel_cu_140f0503_289624pow_tensor_tensor_kernelERNS_18TensorIteratorBaseEENKUlvE_clEvENKUlvE4_clEvEUlddE_St5arrayIPcLm3EEEEviT0_T1_ --------------------------
	.section	.nv.info._ZN2at6native29vectorized_elementwise_kernelILi4EZZZNS0_50_GLOBAL__N__2680c7bb_12_PowKernel_cu_140f0503_289624pow_tensor_tensor_kernelERNS_18TensorIteratorBaseEENKUlvE_clEvENKUlvE4_clEvEUlddE_St5arrayIPcLm3EEEEviT0_T1_,"",@"SHT_CUDA_INFO"
	.sectionflags	@""
	.align	4


	//----- nvinfo : EIATTR_CUDA_API_VERSION
	.align		4
        /*0000*/ 	.byte	0x04, 0x37
        /*0002*/ 	.short	(.L_10341 - .L_10340)
.L_10340:
        /*0004*/ 	.word	0x00000082


	//----- nvinfo : EIATTR_KPARAM_INFO
	.align		4
.L_10341:
        /*0008*/ 	.byte	0x04, 0x17
        /*000a*/ 	.short	(.L_10343 - .L_10342)
.L_10342:
        /*000c*/ 	.word	0x00000000
        /*0010*/ 	.short	0x0002
        /*0012*/ 	.short	0x0010
        /*0014*/ 	.byte	0x00, 0xf0, 0x61, 0x00


	//----- nvinfo : EIATTR_KPARAM_INFO
	.align		4
.L_10343:
        /*0018*/ 	.byte	0x04, 0x17
        /*001a*/ 	.short	(.L_10345 - .L_10344)
.L_10344:
        /*001c*/ 	.word	0x00000000
        /*0020*/ 	.short	0x0001
        /*0022*/ 	.short	0x0008
        /*0024*/ 	.byte	0x00, 0xf0, 0x21, 0x00


	//----- nvinfo : EIATTR_KPARAM_INFO
	.align		4
.L_10345:
        /*0028*/ 	.byte	0x04, 0x17
        /*002a*/ 	.short	(.L_10347 - .L_10346)
.L_10346:
        /*002c*/ 	.word	0x00000000
        /*0030*/ 	.short	0x0000
        /*0032*/ 	.short	0x0000
        /*0034*/ 	.byte	0x00, 0xf0, 0x11, 0x00


	//----- nvinfo : EIATTR_SPARSE_MMA_MASK
	.align		4
.L_10347:
        /*0038*/ 	.byte	0x03, 0x50
        /*003a*/ 	.short	0x0000


	//----- nvinfo : EIATTR_MAXREG_COUNT
	.align		4
        /*003c*/ 	.byte	0x03, 0x1b
        /*003e*/ 	.short	0x00ff


	//----- nvinfo : EIATTR_MERCURY_ISA_VERSION
	.align		4
        /*0040*/ 	.byte	0x03, 0x5f
        /*0042*/ 	.short	0x0101


	//----- nvinfo : EIATTR_EXIT_INSTR_OFFSETS
	.align		4
        /*0044*/ 	.byte	0x04, 0x1c
        /*0046*/ 	.short	(.L_10349 - .L_10348)


	//   ....[0]....
.L_10348:
        /*0048*/ 	.word	0x00002990


	//   ....[1]....
        /*004c*/ 	.word	0x00005ce0


	//   ....[2]....
        /*0050*/ 	.word	0x00005d40


	//----- nvinfo : EIATTR_MAX_THREADS
	.align		4
.L_10349:
        /*0054*/ 	.byte	0x04, 0x05
        /*0056*/ 	.short	(.L_10351 - .L_10350)
.L_10350:
        /*0058*/ 	.word	0x00000080
        /*005c*/ 	.word	0x00000001
        /*0060*/ 	.word	0x00000001


	//----- nvinfo : EIATTR_CRS_STACK_SIZE
	.align		4
.L_10351:
        /*0064*/ 	.byte	0x04, 0x1e
        /*0066*/ 	.short	(.L_10353 - .L_10352)
.L_10352:
        /*0068*/ 	.word	0x00000000


	//----- nvinfo : EIATTR_CBANK_PARAM_SIZE
	.align		4
.L_10353:
        /*006c*/ 	.byte	0x03, 0x19
        /*006e*/ 	.short	0x0028


	//----- nvinfo : EIATTR_PARAM_CBANK
	.align		4
        /*0070*/ 	.byte	0x04, 0x0a
        /*0072*/ 	.short	(.L_10355 - .L_10354)
	.align		4
.L_10354:
        /*0074*/ 	.word	index@(.nv.constant0._ZN2at6native29vectorized_elementwise_kernelILi4EZZZNS0_50_GLOBAL__N__2680c7bb_12_PowKernel_cu_140f0503_289624pow_tensor_tensor_kernelERNS_18TensorIteratorBaseEENKUlvE_clEvENKUlvE4_clEvEUlddE_St5arrayIPcLm3EEEEviT0_T1_)
        /*0078*/ 	.short	0x0210
        /*007a*/ 	.short	0x0028


	//----- nvinfo : EIATTR_SW_WAR
	.align		4
.L_10355:
        /*007c*/ 	.byte	0x04, 0x36
        /*007e*/ 	.short	(.L_10357 - .L_10356)
.L_10356:
        /*0080*/ 	.word	0x00000008
.L_10357:


//--------------------- .nv.info._ZN2at6native29vectorized_elementwise_kernelILi8EZZZNS0_50_GLOBAL__N__2680c7bb_12_PowKernel_cu_140f0503_289624pow_tensor_tensor_kernelERNS_18TensorIteratorBaseEENKUlvE_clEvENKUlvE4_clEvEUlddE_St5arrayIPcLm3EEEEviT0_T1_ --------------------------
	.section	.nv.info._ZN2at6native29vectorized_elementwise_kernelILi8EZZZNS0_50_GLOBAL__N__2680c7bb_12_PowKernel_cu_140f0503_289624pow_tensor_tensor_kernelERNS_18TensorIteratorBaseEENKUlvE_clEvENKUlvE4_clEvEUlddE_St5arrayIPcLm3EEEEviT0_T1_,"",@"SHT_CUDA_INFO"
	.sectionflags	@""
	.align	4


	//----- nvinfo : EIATTR_CUDA_API_VERSION
	.align		4
        /*0000*/ 	.byte	0x04, 0x37
        /*0002*/ 	.short	(.L_10359 - .L_10358)
.L_10358:
        /*0004*/ 	.word	0x00000082


	//----- nvinfo : EIATTR_KPARAM_INFO
	.align		4
.L_10359:
        /*0008*/ 	.byte	0x04, 0x17
        /*000a*/ 	.short	(.L_10361 - .L_10360)
.L_10360:
        /*000c*/ 	.word	0x00000000
        /*0010*/ 	.short	0x0002
        /*0012*/ 	.short	0x0010
        /*0014*/ 	.byte	0x00, 0xf0, 0x61, 0x00


	//----- nvinfo : EIATTR_KPARAM_INFO
	.align		4
.L_10361:
        /*0018*/ 	.byte	0x04, 0x17
        /*001a*/ 	.short	(.L_10363 - .L_10362)
.L_10362:
        /*001c*/ 	.word	0x00000000
        /*0020*/ 	.short	0x0001
        /*0022*/ 	.short	0x0008
        /*0024*/ 	.byte	0x00, 0xf0, 0x21, 0x00


	//----- nvinfo : EIATTR_KPARAM_INFO
	.align		4
.L_10363:
        /*0028*/ 	.byte	0x04, 0x17
        /*002a*/ 	.short	(.L_10365 - .L_10364)
.L_10364:
        /*002c*/ 	.word	0x00000000
        /*0030*/ 	.short	0x0000
        /*0032*/ 	.short	0x0000
        /*0034*/ 	.byte	0x00, 0xf0, 0x11, 0x00


	//----- nvinfo : EIATTR_SPARSE_MMA_MASK
	.align		4
.L_10365:
        /*0038*/ 	.byte	0x03, 0x50
        /*003a*/ 	.short	0x0000


	//----- nvinfo : EIATTR_MAXREG_COUNT
	.align		4
        /*003c*/ 	.byte	0x03, 0x1b
        /*003e*/ 	.short	0x00ff


	//----- nvinfo : EIATTR_MERCURY_ISA_VERSION
	.align		4
        /*0040*/ 	.byte	0x03, 0x5f
        /*0042*/ 	.short	0x0101


	//----- nvinfo : EIATTR_EXIT_INSTR_OFFSETS
	.align		4
        /*0044*/ 	.byte	0x04, 0x1c
        /*0046*/ 	.short	(.L_10367 - .L_10366)


	//   ....[0]....
.L_10366:
        /*0048*/ 	.word	0x00002990


	//   ....[1]....
        /*004c*/ 	.word	0x00005ce0


	//   ....[2]....
        /*0050*/ 	.word	0x00005d40


	//----- nvinfo : EIATTR_MAX_THREADS
	.align		4
.L_10367:
        /*0054*/ 	.byte	0x04, 0x05
        /*0056*/ 	.short	(.L_10369 - .L_10368)
.L_10368:
        /*0058*/ 	.word	0x00000080
        /*005c*/ 	.word	0x00000001
        /*0060*/ 	.word	0x00000001


	//----- nvinfo : EIATTR_CRS_STACK_SIZE
	.align		4
.L_10369:
        /*0064*/ 	.byte	0x04, 0x1e
        /*0066*/ 	.short	(.L_10371 - .L_10370)
.L_10370:
        /*0068*/ 	.word	0x00000000


	//----- nvinfo : EIATTR_CBANK_PARAM_SIZE
	.align		4
.L_10371:
        /*006c*/ 	.byte	0x03, 0x19
        /*006e*/ 	.short	0x0028


	//----- nvinfo : EIATTR_PARAM_CBANK
	.align		4
        /*0070*/ 	.byte	0x04, 0x0a
        /*0072*/ 	.short	(.L_10373 - .L_10372)
	.align		4
.L_10372:
        /*0074*/ 	.word	index@(.nv.constant0._ZN2at6native29vectorized_elementwise_kernelILi8EZZZNS0_50_GLOBAL__N__2680c7bb_12_PowKernel_cu_140f0503_289624pow_tensor_tensor_kernelERNS_18TensorIteratorBaseEENKUlvE_clEvENKUlvE4_clEvEUlddE_St5arrayIPcLm3EEEEviT0_T1_)
        /*0078*/ 	.short	0x0210
        /*007a*/ 	.short	0x0028


	//----- nvinfo : EIATTR_SW_WAR
	.align		4
.L_10373:
        /*007c*/ 	.byte	0x04, 0x36
        /*007e*/ 	.short	(.L_10375 - .L_10374)
.L_10374:
        /*0080*/ 	.word	0x00000008
.L_10375:


//--------------------- .nv.info._ZN2at6native18elementwise_kernelILi128ELi4EZNS0_15gpu_kernel_implIZNS0_50_GLOBAL__N__2680c7bb_12_PowKernel_cu_140f0503_289622pow_scalar_tensor_implIdEEvRNS_18TensorIteratorBaseET_EUldE_EEvS6_RKS7_EUliE_EEviT1_ --------------------------
	.section	.nv.info._ZN2at6native18elementwise_kernelILi128ELi4EZNS0_15gpu_kernel_implIZNS0_50_GLOBAL__N__2680c7bb_12_PowKernel_cu_140f0503_289622pow_scalar_tensor_implIdEEvRNS_18TensorIteratorBaseET_EUldE_EEvS6_RKS7_EUliE_EEviT1_,"",@"SHT_CUDA_INFO"
	.sectionflags	@""
	.align	4


	//----- nvinfo : EIATTR_CUDA_API_VERSION
	.align		4
        /*0000*/ 	.byte	0x04, 0x37
        /*0002*/ 	.short	(.L_10377 - .L_10376)
.L_10376:
        /*0004*/ 	.word	0x00000082


	//----- nvinfo : EIATTR_KPARAM_INFO
	.align		4
.L_10377:
        /*0008*/ 	.byte	0x04, 0x17
        /*000a*/ 	.short	(.L_10379 - .L_10378)
.L_10378:
        /*000c*/ 	.word	0x00000000
        /*0010*/ 	.short	0x0001
        /*0012*/ 	.short	0x0008
        /*0014*/ 	.byte	0x00, 0xf0, 0xa1, 0x08


	//----- nvinfo : EIATTR_KPARAM_INFO
	.align		4
.L_10379:
        /*0018*/ 	.byte	0x04, 0x17
        /*001a*/ 	.short	(.L_10381 - .L_10380)
.L_10380:
        /*001c*/ 	.word	0x00000000
        /*0020*/ 	.short	0x0000
        /*0022*/ 	.short	0x0000
        /*0024*/ 	.byte	0x00, 0xf0, 0x11, 0x00


	//----- nvinfo : EIATTR_SPARSE_MMA_MASK
	.align		4
.L_10381:
        /*0028*/ 	.byte	0x03, 0x50
        /*002a*/ 	.short	0x0000


	//----- nvinfo : EIATTR_MAXREG_COUNT
	.align		4
        /*002c*/ 	.byte	0x03, 0x1b
        /*002e*/ 	.short	0x0080


	//----- nvinfo : EIATTR_EXTERNS
	.align		4
        /*0030*/ 	.byte	0x04, 0x0f
        /*0032*/ 	.short	(.L_10383 - .L_10382)


	//   ....[0]....
	.align		4
.L_10382:
        /*0034*/ 	.word	index@(__assertfail)


	//----- nvinfo : EIATTR_MERCURY_ISA_VERSION
	.align		4
.L_10383:
        /*0038*/ 	.byte	0x03, 0x5f
        /*003a*/ 	.short	0x0101


	//----- nvinfo : EIATTR_SYSCALL_OFFSETS
	.align		4
        /*003c*/ 	.byte	0x04, 0x46
        /*003e*/ 	.short	(.L_10385 - .L_10384)


	//   ....[0]....
.L_10384:
        /*0040*/ 	.word	0x00002240


	//   ....[1]....
        /*0044*/ 	.word	0x00003890


	//   ....[2]....
        /*0048*/ 	.word	0x00005b20


	//   ....[3]....
        /*004c*/ 	.word	0x00007150


	//   ....[4]....
        /*0050*/ 	.word	0x000093d0


	//   ....[5]....
        /*0054*/ 	.word	0x0000aa00


	//   ....[6]....
        /*0058*/ 	.word	0x0000cc70


	//   ....[7]....
        /*005c*/ 	.word	0x0000e2a0


	//----- nvinfo : EIATTR_EXIT_INSTR_OFFSETS
	.align		4
.L_10385:
        /*0060*/ 	.byte	0x04, 0x1c
        /*0062*/ 	.short	(.L_10387 - .L_10386)


	//   ....[0]....
.L_10386:
        /*0064*/ 	.word	0x0000aab0


	//   ....[1]....
        /*0068*/ 	.word	0x0000d2e0


	//   ....[2]....
        /*006c*/ 	.word	0x0000d320


	//   ....[3]....
        /*0070*/ 	.word	0x0000d3b0


	//   ....[4]....
        /*0074*/ 	.word	0x0000d3e0


	//   ....[5]....
        /*0078*/ 	.word	0x0000d410


	//   ....[6]....
        /*007c*/ 	.word	0x0000d4e0


	//   ....[7]....
        /*0080*/ 	.word	0x0000d560


	//   ....[8]....
        /*0084*/ 	.word	0x0000d640


	//   ....[9]....
        /*0088*/ 	.word	0x0000d6d0


	//   ....[10]....
        /*008c*/ 	.word	0x0000d6f0


	//   ....[11]....
        /*0090*/ 	.word	0x0000d7b0


	//   ....[12]....
        /*0094*/ 	.word	0x0000d7e0


	//   ....[13]....
        /*0098*/ 	.word	0x0000d9b0


	//   ....[14]....
        /*009c*/ 	.word	0x0000db50


	//   ....[15]....
        /*00a0*/ 	.word	0x0000dbd0


	//   ....[16]....
        /*00a4*/ 	.word	0x0000dc80


	//   ....[17]....
        /*00a8*/ 	.word	0x0000de40


	//   ....[18]....
        /*00ac*/ 	.word	0x0000e000


	//   ....[19]....
        /*00b0*/ 	.word	0x0000e1a0


	//   ....[20]....
        /*00b4*/ 	.word	0x0000e2b0


	//   ....[21]....
        /*00b8*/ 	.word	0x0000e2e0


	//   ....[22]....
        /*00bc*/ 	.word	0x0000e310


	//----- nvinfo : EIATTR_MAX_THREADS
	.align		4
.L_10387:
        /*00c0*/ 	.byte	0x04, 0x05
        /*00c2*/ 	.short	(.L_10389 - .L_10388)
.L_10388:
        /*00c4*/ 	.word	0x00000080
        /*00c8*/ 	.word	0x00000001
        /*00cc*/ 	.word	0x00000001


	//----- nvinfo : EIATTR_CRS_STACK_SIZE
	.align		4
.L_10389:
        /*00d0*/ 	.byte	0x04, 0x1e
        /*00d2*/ 	.short	(.L_10391 - .L_10390)
.L_10390:
        /*00d4*/ 	.word	0x00000000


	//----- nvinfo : EIATTR_CBANK_PARAM_SIZE
	.align		4
.L_10391:
        /*00d8*/ 	.byte	0x03, 0x19
        /*00da*/ 	.short	0x0230


	//----- nvinfo : EIATTR_PARAM_CBANK
	.align		4
        /*00dc*/ 	.byte	0x04, 0x0a
        /*00de*/ 	.short	(.L_10393 - .L_10392)
	.align		4
.L_10392:
        /*00e0*/ 	.word	index@(.nv.constant0._ZN2at6native18elementwise_kernelILi128ELi4EZNS0_15gpu_kernel_implIZNS0_50_GLOBAL__N__2680c7bb_12_PowKernel_cu_140f0503_289622pow_scalar_tensor_implIdEEvRNS_18TensorIteratorBaseET_EUldE_EEvS6_RKS7_EUliE_EEviT1_)
        /*00e4*/ 	.short	0x0210
        /*00e6*/ 	.short	0x0230


	//----- nvinfo : EIATTR_SW_WAR
	.align		4
.L_10393:
        /*00e8*/ 	.byte	0x04, 0x36
        /*00ea*/ 	.short	(.L_10395 - .L_10394)
.L_10394:
        /*00ec*/ 	.word	0x00000008
.L_10395:


//--------------------- .nv.info._ZN2at6native27unrolled_elementwise_kernelIZNS0_50_GLOBAL__N__2680c7bb_12_PowKernel_cu_140f0503_289622pow_scalar_tensor_implIdEEvRNS_18TensorIteratorBaseET_EUldE_St5arrayIPcLm2EELi4E23TrivialOffsetCalculatorILi1EjESC_NS0_6memory12LoadWithCastILi1EEENSD_13StoreWithCastILi1EEEEEviS6_T0_T2_T3_T4_T5_ --------------------------
	.section	.nv.info._ZN2at6native27unrolled_elementwise_kernelIZNS0_50_GLOBAL__N__2680c7bb_12_PowKernel_cu_140f0503_289622pow_scalar_tensor_implIdEEvRNS_18TensorIteratorBaseET_EUldE_St5arrayIPcLm2EELi4E23TrivialOffsetCalculatorILi1EjESC_NS0_6memory12LoadWithCastILi1EEENSD_13StoreWithCastILi1EEEEEviS6_T0_T2_T3_T4_T5_,"",@"SHT_CUDA_INFO"
	.sectionflags	@""
	.align	4


	//----- nvinfo : EIATTR_CUDA_API_VERSION
	.align		4
        /*0000*/ 	.byte	0x04, 0x37
        /*0002*/ 	.short	(.L_10397 - .L_10396)
.L_10396:
        /*0004*/ 	.word	0x00000082


	//----- nvinfo : EIATTR_KPARAM_INFO
	.align		4
.L_10397:
        /*0008*/ 	.byte	0x04, 0x17
        /*000a*/ 	.short	(.L_10399 - .L_10398)
.L_10398:
        /*000c*/ 	.word	0x00000000
        /*0010*/ 	.short	0x0006
        /*0012*/ 	.short	0x0034
        /*0014*/ 	.byte	0x00, 0xf0, 0x21, 0x00


	//----- nvinfo : EIATTR_KPARAM_INFO
	.align		4
.L_10399:
        /*0018*/ 	.byte	0x04, 0x17
        /*001a*/ 	.short	(.L_10401 - .L_10400)
.L_10400:
        /*001c*/ 	.word	0x00000000
        /*0020*/ 	.short	0x0005
        /*0022*/ 	.short	0x002c
        /*0024*/ 	.byte	0x00, 0xf0, 0x21, 0x00


	//----- nvinfo : EIATTR_KPARAM_INFO
	.align		4
.L_10401:
        /*0028*/ 	.byte	0x04, 0x17
        /*002a*/ 	.short	(.L_10403 - .L_10402)
.L_10402:
        /*002c*/ 	.word	0x00000000
        /*0030*/ 	.short	0x0004
        /*0032*/ 	.short	0x0029
        /*0034*/ 	.byte	0x00, 0xf0, 0x05, 0x00


	//----- nvinfo : EIATTR_KPARAM_INFO
	.align		4
.L_10403:
        /*0038*/ 	.byte	0x04, 0x17
        /*003a*/ 	.short	(.L_10405 - .L_10404)
.L_10404:
        /*003c*/ 	.word	0x00000000
        /*0040*/ 	.short	0x0003
        /*0042*/ 	.short	0x0028
        /*0044*/ 	.byte	0x00, 0xf0, 0x05, 0x00


	//----- nvinfo : EIATTR_KPARAM_INFO
	.align		4
.L_10405:
        /*0048*/ 	.byte	0x04, 0x17
        /*004a*/ 	.short	(.L_10407 - .L_10406)
.L_10406:
        /*004c*/ 	.word	0x00000000
        /*0050*/ 	.short	0x0002
        /*0052*/ 	.short	0x0018
        /*0054*/ 	.byte	0x00, 0xf0, 0x41, 0x00


	//----- nvinfo : EIATTR_KPARAM_INFO
	.align		4
.L_10407:
        /*0058*/ 	.byte	0x04, 0x17
        /*005a*/ 	.short	(.L_10409 - .L_10408)
.L_10408:
        /*005c*/ 	.word	0x00000000
        /*0060*/ 	.short	0x0001
        /*0062*/ 	.short	0x0008
        /*0064*/ 	.byte	0x00, 0xf0, 0x41, 0x00


	//----- nvinfo : EIATTR_KPARAM_INFO
	.align		4
.L_10409:
        /*0068*/ 	.byte	0x04, 0x17
        /*006a*/ 	.short	(.L_10411 - .L_10410)
.L_10410:
        /*006c*/ 	.word	0x00000000
        /*0070*/ 	.short	0x0000
        /*0072*/ 	.short	0x0000
        /*0074*/ 	.byte	0x00, 0xf0, 0x11, 0x00


	//----- nvinfo : EIATTR_SPARSE_MMA_MASK
	.align		4
.L_10411:
        /*0078*/ 	.byte	0x03, 0x50
        /*007a*/ 	.short	0x0000


	//----- nvinfo : EIATTR_MAXREG_COUNT
	.align		4
        /*007c*/ 	.byte	0x03, 0x1b
        /*007e*/ 	.short	0x00ff


	//----- nvinfo : EIATTR_EXTERNS
	.align		4
        /*0080*/ 	.byte	0x04, 0x0f
        /*0082*/ 	.short	(.L_10413 - .L_10412)


	//   ....[0]....
	.align		4
.L_10412:
        /*0084*/ 	.word	index@(__assertfail)


	//----- nvinfo : EIATTR_MERCURY_ISA_VERSION
	.align		4
.L_10413:
        /*0088*/ 	.byte	0x03, 0x5f
        /*008a*/ 	.short	0x0101


	//----- nvinfo : EIATTR_SYSCALL_OFFSETS
	.align		4
        /*008c*/ 	.byte	0x04, 0x46
        /*008e*/ 	.short	(.L_10415 - .L_10414)


	//   ....[0]....
.L_10414:
        /*0090*/ 	.word	0x00000f80


	//   ....[1]....
        /*0094*/ 	.word	0x00001f20


	//   ....[2]....
        /*0098*/ 	.word	0x00002ed0


	//   ....[3]....
        /*009c*/ 	.word	0x00003e50


	//   ....[4]....
        /*00a0*/ 	.word	0x00006d20


	//   ....[5]....
        /*00a4*/ 	.word	0x00007ec0


	//   ....[6]....
        /*00a8*/ 	.word	0x00009040


	//   ....[7]....
        /*00ac*/ 	.word	0x0000a1e0


	//----- nvinfo : EIATTR_EXIT_INSTR_OFFSETS
	.align		4
.L_10415:
        /*00b0*/ 	.byte	0x04, 0x1c
        /*00b2*/ 	.short	(.L_10417 - .L_10416)


	//   ....[0]....
.L_10416:
        /*00b4*/ 	.word	0x000090e0


	//   ....[1]....
        /*00b8*/ 	.word	0x00009220


	//   ....[2]....
        /*00bc*/ 	.word	0x00009260


	//   ....[3]....
        /*00c0*/ 	.word	0x000092f0


	//   ....[4]....
        /*00c4*/ 	.word	0x00009320


	//   ....[5]....
        /*00c8*/ 	.word	0x00009350


	//   ....[6]....
        /*00cc*/ 	.word	0x00009420


	//   ....[7]....
        /*00d0*/ 	.word	0x000094a0


	//   ....[8]....
        /*00d4*/ 	.word	0x00009580


	//   ....[9]....
        /*00d8*/ 	.word	0x00009610


	//   ....[10]....
        /*00dc*/ 	.word	0x00009630


	//   ....[11]....
        /*00e0*/ 	.word	0x000096f0


	//   ....[12]....
        /*00e4*/ 	.word	0x00009720


	//   ....[13]....
        /*00e8*/ 	.word	0x000098f0


	//   ....[14]....
        /*00ec*/ 	.word	0x00009a90


	//   ....[15]....
        /*00f0*/ 	.word	0x00009b10


	//   ....[16]....
        /*00f4*/ 	.word	0x00009bc0


	//   ....[17]....
        /*00f8*/ 	.word	0x00009d80


	//   ....[18]....
        /*00fc*/ 	.word	0x00009f40


	//   ....[19]....
        /*0100*/ 	.word	0x0000a0e0


	//   ....[20]....
        /*0104*/ 	.word	0x0000a1f0


	//   ....[21]....
        /*0108*/ 	.word	0x0000a220


	//   ....[22]....
        /*010c*/ 	.word	0x0000a250


	//----- nvinfo : EIATTR_MAX_THREADS
	.align		4
.L_10417:
        /*0110*/ 	.byte	0x04, 0x05
        /*0112*/ 	.short	(.L_10419 - .L_10418)
.L_10418:
        /*0114*/ 	.word	0x00000080
        /*0118*/ 	.word	0x00000001
        /*011c*/ 	.word	0x00000001


	//----- nvinfo : EIATTR_CRS_STACK_SIZE
	.align		4
.L_10419:
        /*0120*/ 	.byte	0x04, 0x1e
        /*0122*/ 	.short	(.L_10421 - .L_10420)
.L_10420:
        /*0124*/ 	.word	0x00000000


	//----- nvinfo : EIATTR_CBANK_PARAM_SIZE
	.align		4
.L_10421:
        /*0128*/ 	.byte	0x03, 0x19
        /*012a*/ 	.short	0x003c


	//----- nvinfo : EIATTR_PARAM_CBANK
	.align		4
        /*012c*/ 	.byte	0x04, 0x0a
        /*012e*/ 	.short	(.L_10423 - .L_10422)
	.align		4
.L_10422:
        /*0130*/ 	.word	index@(.nv.constant0._ZN2at6native27unrolled_elementwise_kernelIZNS0_50_GLOBAL__N__2680c7bb_12_PowKernel_cu_140f0503_289622pow_scalar_tensor_implIdEEvRNS_18TensorIteratorBaseET_EUldE_St5arrayIPcLm2EELi4E23TrivialOffsetCalculatorILi1EjESC_NS0_6memory12LoadWithCastILi1EEENSD_13StoreWithCastILi1EEEEEviS6_T0_T2_T3_T4_T5_)
        /*0134*/ 	.short	0x0210
        /*0136*/ 	.short	0x003c


	//----- nvinfo : EIATTR_SW_WAR
	.align		4
.L_10423:
        /*0138*/ 	.byte	0x04, 0x36
        /*013a*/ 	.short	(.L_10425 - .L_10424)
.L_10424:
        /*013c*/ 	.word	0x00000008
.L_10425:


//--------------------- .nv.info._ZN2at6native18elementwise_kernelILi128ELi2EZNS0_22gpu_kernel_impl_nocastIZNS0_50_GLOBAL__N__2680c7bb_12_PowKernel_cu_140f0503_289622pow_scalar_tensor_implIdEEvRNS_18TensorIteratorBaseET_EUldE_EEvS6_RKS7_EUliE_EEviT1_ --------------------------
	.section	.nv.info._ZN2at6native18elementwise_kernelILi128ELi2EZNS0_22gpu_kernel_impl_nocastIZNS0_50_GLOBAL__N__2680c7bb_12_PowKernel_cu_140f0503_289622pow_scalar_tensor_implIdEEvRNS_18TensorIteratorBaseET_EUldE_EEvS6_RKS7_EUliE_EEviT1_,"",@"SHT_CUDA_INFO"
	.sectionflags	@""
	.align	4


	//----- nvinfo : EIATTR_CUDA_API_VERSION
	.align		4
        /*0000*/ 	.byte	0x04, 0x37
        /*0002*/ 	.short	(.L_10427 - .L_10426)
.L_10426:
        /*0004*/ 	.word	0x00000082


	//----- nvinfo : EIATTR_KPARAM_INFO
	.align		4
.L_10427:
        /*0008*/ 	.byte	0x04, 0x17
        /*000a*/ 	.short	(.L_10429 - .L_10428)
.L_10428:
        /*000c*/ 	.word	0x00000000
        /*0010*/ 	.short	0x0001
        /*0012*/ 	.short	0x0008
        /*0014*/ 	.byte	0x00, 0xf0, 0x81, 0x08


	//----- nvinfo : EIATTR_KPARAM_INFO
	.align		4
.L_10429:
        /*0018*/ 	.byte	0x04, 0x17
        /*001a*/ 	.short	(.L_10431 - .L_10430)
.L_10430:
        /*001c*/ 	.word	0x00000000
        /*0020*/ 	.short	0x0000
        /*0022*/ 	.short	0x0000
        /*0024*/ 	.byte	0x00, 0xf0, 0x11, 0x00


	//----- nvinfo : EIATTR_SPARSE_MMA_MASK
	.align		4
.L_10431:
        /*0028*/ 	.byte	0x03, 0x50
        /*002a*/ 	.short	0x0000


	//----- nvinfo : EIATTR_MAXREG_COUNT
	.align		4
        /*002c*/ 	.byte	0x03, 0x1b
        /*002e*/ 	.short	0x0080


	//----- nvinfo : EIATTR_MERCURY_ISA_VERSION
	.align		4
        /*0030*/ 	.byte	0x03, 0x5f
        /*0032*/ 	.short	0x0101


	//----- nvinfo : EIATTR_EXIT_INSTR_OFFSETS
	.align		4
        /*0034*/ 	.byte	0x04, 0x1c
        /*0036*/ 	.short	(.L_10433 - .L_10432)


	//   ....[0]....
.L_10432:
        /*0038*/ 	.word	0x00001990


	//   ....[1]....
        /*003c*/ 	.word	0x00003220


	//----- nvinfo : EIATTR_MAX_THREADS
	.align		4
.L_10433:
        /*0040*/ 	.byte	0x04, 0x05
        /*0042*/ 	.short	(.L_10435 - .L_10434)
.L_10434:
        /*0044*/ 	.word	0x00000080
        /*0048*/ 	.word	0x00000001
        /*004c*/ 	.word	0x00000001


	//----- nvinfo : EIATTR_CRS_STACK_SIZE
	.align		4
.L_10435:
        /*0050*/ 	.byte	0x04, 0x1e
        /*0052*/ 	.short	(.L_10437 - .L_10436)
.L_10436:
        /*0054*/ 	.word	0x00000000


	//----- nvinfo : EIATTR_CBANK_PARAM_SIZE
	.align		4
.L_10437:
        /*0058*/ 	.byte	0x03, 0x19
        /*005a*/ 	.short	0x0228


	//----- nvinfo : EIATTR_PARAM_CBANK
	.align		4
        /*005c*/ 	.byte	0x04, 0x0a
        /*005e*/ 	.short	(.L_10439 - .L_10438)
	.align		4
.L_10438:
        /*0060*/ 	.word	index@(.nv.constant0._ZN2at6native18elementwise_kernelILi128ELi2EZNS0_22gpu_kernel_impl_nocastIZNS0_50_GLOBAL__N__2680c7bb_12_PowKernel_cu_140f0503_289622pow_scalar_tensor_implIdEEvRNS_18TensorIteratorBaseET_EUldE_EEvS6_RKS7_EUliE_EEviT1_)
        /*0064*/ 	.short	0x0210
        /*0066*/ 	.short	0x0228


	//----- nvinfo : EIATTR_SW_WAR
	.align		4
.L_10439:
        /*0068*/ 	.byte	0x04, 0x36
        /*006a*/ 	.short	(.L_10441 - .L_10440)
.L_10440:
        /*006c*/ 	.word	0x00000008
.L_10441:


//--------------------- .nv.info._ZN2at6native27unrolled_elementwise_kernelIZNS0_50_GLOBAL__N__2680c7bb_12_PowKernel_cu_140f0503_289622pow_scalar_tensor_implIdEEvRNS_18TensorIteratorBaseET_EUldE_St5arrayIPcLm2EELi4E23TrivialOffsetCalculatorILi1EjESC_NS0_6memory15LoadWithoutCastENSD_16StoreWithoutCastEEEviS6_T0_T2_T3_T4_T5_ --------------------------
	.section	.nv.info._ZN2at6native27unrolled_elementwise_kernelIZNS0_50_GLOBAL__N__2680c7bb_12_PowKernel_cu_140f0503_289622pow_scalar_tensor_implIdEEvRNS_18TensorIteratorBaseET_EUldE_St5arrayIPcLm2EELi4E23TrivialOffsetCalculatorILi1EjESC_NS0_6memory15LoadWithoutCastENSD_16StoreWithoutCastEEEviS6_T0_T2_T3_T4_T5_,"",@"SHT_CUDA_INFO"
	.sectionflags	@""
	.align	4


	//----- nvinfo : EIATTR_CUDA_API_VERSION
	.align		4
        /*0000*/ 	.byte	0x04, 0x37
        /*0002*/ 	.short	(.L_10443 - .L_10442)
.L_10442:
        /*0004*/ 	.word	0x00000082


	//----- nvinfo : EIATTR_KPARAM_INFO
	.align		4
.L_10443:
        /*0008*/ 	.byte	0x04, 0x17
        /*000a*/ 	.short	(.L_10445 - .L_10444)
.L_10444:
        /*000c*/ 	.word	0x00000000
        /*0010*/ 	.short	0x0006
        /*0012*/ 	.short	0x002b
        /*0014*/ 	.byte	0x00, 0xf0, 0x05, 0x00


	//----- nvinfo : EIATTR_KPARAM_INFO
	.align		4
.L_10445:
        /*0018*/ 	.byte	0x04, 0x17
        /*001a*/ 	.short	(.L_10447 - .L_10446)
.L_10446:
        /*001c*/ 	.word	0x00000000
        /*0020*/ 	.short	0x0005
        /*0022*/ 	.short	0x002a
        /*0024*/ 	.byte	0x00, 0xf0, 0x05, 0x00


	//----- nvinfo : EIATTR_KPARAM_INFO
	.align		4
.L_10447:
        /*0028*/ 	.byte	0x04, 0x17
        /*002a*/ 	.short	(.L_10449 - .L_10448)
.L_10448:
        /*002c*/ 	.word	0x00000000
        /*0030*/ 	.short	0x0004
        /*0032*/ 	.short	0x0029
        /*0034*/ 	.byte	0x00, 0xf0, 0x05, 0x00


	//----- nvinfo : EIATTR_KPARAM_INFO
	.align		4
.L_10449:
        /*0038*/ 	.byte	0x04, 0x17
        /*003a*/ 	.short	(.L_10451 - .L_10450)
.L_10450:
        /*003c*/ 	.word	0x00000000
        /*0040*/ 	.short	0x0003
        /*0042*/ 	.short	0x0028
        /*0044*/ 	.byte	0x00, 0xf0, 0x05, 0x00


	//----- nvinfo : EIATTR_KPARAM_INFO
	.align		4
.L_10451:
        /*0048*/ 	.byte	0x04, 0x17
        /*004a*/ 	.short	(.L_10453 - .L_10452)
.L_10452:
        /*004c*/ 	.word	0x00000000
        /*0050*/ 	.short	0x0002
        /*0052*/ 	.short	0x0018
        /*0054*/ 	.byte	0x00, 0xf0, 0x41, 0x00


	//----- nvinfo : EIATTR_KPARAM_INFO
	.align		4
.L_10453:
        /*0058*/ 	.byte	0x04, 0x17
        /*005a*/ 	.short	(.L_10455 - .L_10454)
.L_10454:
        /*005c*/ 	.word	0x00000000
        /*0060*/ 	.short	0x0001
        /*0062*/ 	.short	0x0008
        /*0064*/ 	.byte	0x00, 0xf0, 0x41, 0x00


	//----- nvinfo : EIATTR_KPARAM_INFO
	.align		4
.L_10455:
        /*0068*/ 	.byte	0x04, 0x17
        /*006a*/ 	.short	(.L_10457 - .L_10456)
.L_10456:
        /*006c*/ 	.word	0x00000000
        /*0070*/ 	.short	0x0000
        /*0072*/ 	.short	0x0000
        /*0074*/ 	.byte	0x00, 0xf0, 0x11, 0x00


	//----- nvinfo : EIATTR_SPARSE_MMA_MASK
	.align		4
.L_10457:
        /*0078*/ 	.byte	0x03, 0x50
        /*007a*/ 	.short	0x0000


	//----- nvinfo : EIATTR_MAXREG_COUNT
	.align		4
        /*007c*/ 	.byte	0x03, 0x1b
        /*007e*/ 	.short	0x00ff


	//----- nvinfo : EIATTR_MERCURY_ISA_VERSION
	.align		4
        /*0080*/ 	.byte	0x03, 0x5f
        /*0082*/ 	.short	0x0101


	//----- nvinfo : EIATTR_EXIT_INSTR_OFFSETS
	.align		4
        /*0084*/ 	.byte	0x04, 0x1c
        /*0086*/ 	.short	(.L_10459 - .L_10458)


	//   ....[0]....
.L_10458:
        /*0088*/ 	.word	0x00002040


	//   ....[1]....
        /*008c*/ 	.word	0x00002090


	//----- nvinfo : EIATTR_MAX_THREADS
	.align		4
.L_10459:
        /*0090*/ 	.byte	0x04, 0x05
        /*0092*/ 	.short	(.L_10461 - .L_10460)
.L_10460:
        /*0094*/ 	.word	0x00000080
        /*0098*/ 	.word	0x00000001
        /*009c*/ 	.word	0x00000001


	//----- nvinfo : EIATTR_CRS_STACK_SIZE
	.align		4
.L_10461:
        /*00a0*/ 	.byte	0x04, 0x1e
        /*00a2*/ 	.short	(.L_10463 - .L_10462)
.L_10462:
        /*00a4*/ 	.word	0x00000000


	//----- nvinfo : EIATTR_CBANK_PARAM_SIZE
	.align		4
.L_10463:
        /*00a8*/ 	.byte	0x03, 0x19
        /*00aa*/ 	.short	0x002c


	//----- nvinfo : EIATTR_PARAM_CBANK
	.align		4
        /*00ac*/ 	.byte	0x04, 0x0a
        /*00ae*/ 	.short	(.L_10465 - .L_10464)
	.align		4
.L_10464:
        /*00b0*/ 	.word	index@(.nv.constant0._ZN2at6native27unrolled_elementwise_kernelIZNS0_50_GLOBAL__N__2680c7bb_12_PowKernel_cu_140f0503_289622pow_scalar_tensor_implIdEEvRNS_18TensorIteratorBaseET_EUldE_St5arrayIPcLm2EELi4E23TrivialOffsetCalculatorILi1EjESC_NS0_6memory15LoadWithoutCastENSD_16StoreWithoutCastEEEviS6_T0_T2_T3_T4_T5_)
        /*00b4*/ 	.short	0x0210
        /*00b6*/ 	.short	0x002c


	//----- nvinfo : EIATTR_SW_WAR
	.align		4
.L_10465:
        /*00b8*/ 	.byte	0x04, 0x36
        /*00ba*/ 	.short	(.L_10467 - .L_10466)
.L_10466:
        /*00bc*/ 	.word	0x00000008
.L_10467:


//--------------------- .nv.info._ZN2at6native29vectorized_elementwise_kernelILi2EZNS0_50_GLOBAL__N__2680c7bb_12_PowKernel_cu_140f0503_289622pow_scalar_tensor_implIdEEvRNS_18TensorIteratorBaseET_EUldE_St5arrayIPcLm2EEEEviT0_T1_ --------------------------
	.section	.nv.info._ZN2at6native29vectorized_elementwise_kernelILi2EZNS0_50_GLOBAL__N__2680c7bb_12_PowKernel_cu_140f0503_289622pow_scalar_tensor_implIdEEvRNS_18TensorIteratorBaseET_EUldE_St5arrayIPcLm2EEEEviT0_T1_,"",@"SHT_CUDA_INFO"
	.sectionflags	@""
	.align	4


	//----- nvinfo : EIATTR_CUDA_API_VERSION
	.align		4
        /*0000*/ 	.byte	0x04, 0x37
        /*0002*/ 	.short	(.L_10469 - .L_10468)
.L_10468:
        /*0004*/ 	.word	0x00000082


	//----- nvinfo : EIATTR_KPARAM_INFO
	.align		4
.L_10469:
        /*0008*/ 	.byte	0x04, 0x17
        /*000a*/ 	.short	(.L_10471 - .L_10470)
.L_10470:
        /*000c*/ 	.word	0x00000000
        /*0010*/ 	.short	0x0002
        /*0012*/ 	.short	0x0018
        /*0014*/ 	.byte	0x00, 0xf0, 0x41, 0x00


	//----- nvinfo : EIATTR_KPARAM_INFO
	.align		4
.L_10471:
        /*0018*/ 	.byte	0x04, 0x17
        /*001a*/ 	.short	(.L_10473 - .L_10472)
.L_10472:
        /*001c*/ 	.word	0x00000000
        /*0020*/ 	.short	0x0001
        /*0022*/ 	.short	0x0008
        /*0024*/ 	.byte	0x00, 0xf0, 0x41, 0x00


	//----- nvinfo : EIATTR_KPARAM_INFO
	.align		4
.L_10473:
        /*0028*/ 	.byte	0x04, 0x17
        /*002a*/ 	.short	(.L_10475 - .L_10474)
.L_10474:
        /*002c*/ 	.word	0x00000000
        /*0030*/ 	.short	0x0000
        /*0032*/ 	.short	0x0000
        /*0034*/ 	.byte	0x00, 0xf0, 0x11, 0x00


	//----- nvinfo : EIATTR_SPARSE_MMA_MASK
	.align		4
.L_10475:
        /*0038*/ 	.byte	0x03, 0x50
        /*003a*/ 	.short	0x0000


	//----- nvinfo : EIATTR_MAXREG_COUNT
	.align		4
        /*003c*/ 	.byte	0x03, 0x1b
        /*003e*/ 	.short	0x00ff


	//----- nvinfo : EIATTR_MERCURY_ISA_VERSION
	.align		4
        /*0040*/ 	.byte	0x03, 0x5f
        /*0042*/ 	.short	0x0101


	//----- nvinfo : EIATTR_EXIT_INSTR_OFFSETS
	.align		4
        /*0044*/ 	.byte	0x04, 0x1c
        /*0046*/ 	.short	(.L_10477 - .L_10476)


	//   ....[0]....
.L_10476:
        /*0048*/ 	.word	0x00003340


	//   ....[1]....
        /*004c*/ 	.word	0x00007430


	//   ....[2]....
        /*0050*/ 	.word	0x00007480


	//----- nvinfo : EIATTR_MAX_THREADS
	.align		4
.L_10477:
        /*0054*/ 	.byte	0x04, 0x05
        /*0056*/ 	.short	(.L_10479 - .L_10478)
.L_10478:
        /*0058*/ 	.word	0x00000080
        /*005c*/ 	.word	0x00000001
        /*0060*/ 	.word	0x00000001


	//----- nvinfo : EIATTR_CRS_STACK_SIZE
	.align		4
.L_10479:
        /*0064*/ 	.byte	0x04, 0x1e
        /*0066*/ 	.short	(.L_10481 - .L_10480)
.L_10480:
        /*0068*/ 	.word	0x00000000


	//----- nvinfo : EIATTR_CBANK_PARAM_SIZE
	.align		4
.L_10481:
        /*006c*/ 	.byte	0x03, 0x19
        /*006e*/ 	.short	0x0028


	//----- nvinfo : EIATTR_PARAM_CBANK
	.align		4
        /*0070*/ 	.byte	0x04, 0x0a
        /*0072*/ 	.short	(.L_10483 - .L_10482)
	.align		4
.L_10482:
        /*0074*/ 	.word	index@(.nv.constant0._ZN2at6native29vectorized_elementwise_kernelILi2EZNS0_50_GLOBAL__N__2680c7bb_12_PowKernel_cu_140f0503_289622pow_scalar_tensor_implIdEEvRNS_18TensorIteratorBaseET_EUldE_St5arrayIPcLm2EEEEviT0_T1_)
        /*0078*/ 	.short	0x0210
        /*007a*/ 	.short	0x0028


	//----- nvinfo : EIATTR_SW_WAR
	.align		4
.L_10483:
        /*007c*/ 	.byte	0x04, 0x36
        /*007e*/ 	.short	(.L_10485 - .L_10484)
.L_10484:
        /*0080*/ 	.word	0x00000008
.L_10485:


//--------------------- .nv.info._ZN2at6native29vectorized_elementwise_kernelILi4EZNS0_50_GLOBAL__N__2680c7bb_12_PowKernel_cu_140f0503_289622pow_scalar_tensor_implIdEEvRNS_18TensorIteratorBaseET_EUldE_St5arrayIPcLm2EEEEviT0_T1_ --------------------------
	.section	.nv.info._ZN2at6native29vectorized_elementwise_kernelILi4EZNS0_50_GLOBAL__N__2680c7bb_12_PowKernel_cu_140f0503_289622pow_scalar_tensor_implIdEEvRNS_18TensorIteratorBaseET_EUldE_St5arrayIPcLm2EEEEviT0_T1_,"",@"SHT_CUDA_INFO"
	.sectionflags	@""
	.align	4


	//----- nvinfo : EIATTR_CUDA_API_VERSION
	.align		4
        /*0000*/ 	.byte	0x04, 0x37
        /*0002*/ 	.short	(.L_10487 - .L_10486)
.L_10486:
        /*0004*/ 	.word	0x00000082


	//----- nvinfo : EIATTR_KPARAM_INFO
	.align		4
.L_10487:
        /*0008*/ 	.byte	0x04, 0x17
        /*000a*/ 	.short	(.L_10489 - .L_10488)
.L_10488:
        /*000c*/ 	.word	0x00000000
        /*0010*/ 	.short	0x0002
        /*0012*/ 	.short	0x0018
        /*0014*/ 	.byte	0x00, 0xf0, 0x41, 0x00


	//----- nvinfo : EIATTR_KPARAM_INFO
	.align		4
.L_10489:
        /*0018*/ 	.byte	0x04, 0x17
        /*001a*/ 	.short	(.L_10491 - .L_10490)
.L_10490:
        /*001c*/ 	.word	0x00000000
        /*0020*/ 	.short	0x0001
        /*0022*/ 	.short	0x0008
        /*0024*/ 	.byte	0x00, 0xf0, 0x41, 0x00


	//----- nvinfo : EIATTR_KPARAM_INFO
	.align		4
.L_10491:
        /*0028*/ 	.byte	0x04, 0x17
        /*002a*/ 	.short	(.L_10493 - .L_10492)
.L_10492:
        /*002c*/ 	.word	0x00000000
        /*0030*/ 	.short	0x0000
        /*0032*/ 	.short	0x0000
        /*0034*/ 	.byte	0x00, 0xf0, 0x11, 0x00


	//----- nvinfo : EIATTR_SPARSE_MMA_MASK
	.align		4
.L_10493:
        /*0038*/ 	.byte	0x03, 0x50
        /*003a*/ 	.short	0x0000


	//----- nvinfo : EIATTR_MAXREG_COUNT
	.align		4
        /*003c*/ 	.byte	0x03, 0x1b
        /*003e*/ 	.short	0x00ff


	//----- nvinfo : EIATTR_MERCURY_ISA_VERSION
	.align		4
        /*0040*/ 	.byte	0x03, 0x5f
        /*0042*/ 	.short	0x0101


	//----- nvinfo : EIATTR_EXIT_INSTR_OFFSETS
	.align		4
        /*0044*/ 	.byte	0x04, 0x1c
        /*0046*/ 	.short	(.L_10495 - .L_10494)


	//   ....[0]....
.L_10494:
        /*0048*/ 	.word	0x00003340


	//   ....[1]....
        /*004c*/ 	.word	0x00007430


	//   ....[2]....
        /*0050*/ 	.word	0x00007480


	//----- nvinfo : EIATTR_MAX_THREADS
	.align		4
.L_10495:
        /*0054*/ 	.byte	0x04, 0x05
        /*0056*/ 	.short	(.L_10497 - .L_10496)
.L_10496:
        /*0058*/ 	.word	0x00000080
        /*005c*/ 	.word	0x00000001
        /*0060*/ 	.word	0x00000001


	//----- nvinfo : EIATTR_CRS_STACK_SIZE
	.align		4
.L_10497:
        /*0064*/ 	.byte	0x04, 0x1e
        /*0066*/ 	.short	(.L_10499 - .L_10498)
.L_10498:
        /*0068*/ 	.word	0x00000000


	//----- nvinfo : EIATTR_CBANK_PARAM_SIZE
	.align		4
.L_10499:
        /*006c*/ 	.byte	0x03, 0x19
        /*006e*/ 	.short	0x0028


	//----- nvinfo : EIATTR_PARAM_CBANK
	.align		4
        /*0070*/ 	.byte	0x04, 0x0a
        /*0072*/ 	.short	(.L_10501 - .L_10500)
	.align		4
.L_10500:
        /*0074*/ 	.word	index@(.nv.constant0._ZN2at6native29vectorized_elementwise_kernelILi4EZNS0_50_GLOBAL__N__2680c7bb_12_PowKernel_cu_140f0503_289622pow_scalar_tensor_implIdEEvRNS_18TensorIteratorBaseET_EUldE_St5arrayIPcLm2EEEEviT0_T1_)
        /*0078*/ 	.short	0x0210
        /*007a*/ 	.short	0x0028


	//----- nvinfo : EIATTR_SW_WAR
	.align		4
.L_10501:
        /*007c*/ 	.byte	0x04, 0x36
        /*007e*/ 	.short	(.L_10503 - .L_10502)
.L_10502:
        /*0080*/ 	.word	0x00000008
.L_10503:


//--------------------- .nv.info._ZN2at6native29vectorized_elementwise_kernelILi8EZNS0_50_GLOBAL__N__2680c7bb_12_PowKernel_cu_140f0503_289622pow_scalar_tensor_implIdEEvRNS_18TensorIteratorBaseET_EUldE_St5arrayIPcLm2EEEEviT0_T1_ --------------------------
	.section	.nv.info._ZN2at6native29vectorized_elementwise_kernelILi8EZNS0_50_GLOBAL__N__2680c7bb_12_PowKernel_cu_140f0503_289622pow_scalar_tensor_implIdEEvRNS_18TensorIteratorBaseET_EUldE_St5arrayIPcLm2EEEEviT0_T1_,"",@"SHT_CUDA_INFO"
	.sectionflags	@""
	.align	4


	//----- nvinfo : EIATTR_CUDA_API_VERSION
	.align		4
        /*0000*/ 	.byte	0x04, 0x37
        /*0002*/ 	.short	(.L_10505 - .L_10504)
.L_10504:
        /*0004*/ 	.word	0x00000082


	//----- nvinfo : EIATTR_KPARAM_INFO
	.align		4
.L_10505:
        /*0008*/ 	.byte	0x04, 0x17
        /*000a*/ 	.short	(.L_10507 - .L_10506)
.L_10506:
        /*000c*/ 	.word	0x00000000
        /*0010*/ 	.short	0x0002
        /*0012*/ 	.short	0x0018
        /*0014*/ 	.byte	0x00, 0xf0, 0x41, 0x00


	//----- nvinfo : EIATTR_KPARAM_INFO
	.align		4
.L_10507:
        /*0018*/ 	.byte	0x04, 0x17
        /*001a*/ 	.short	(.L_10509 - .L_10508)
.L_10508:
        /*001c*/ 	.word	0x00000000
        /*0020*/ 	.short	0x0001
        /*0022*/ 	.short	0x0008
        /*0024*/ 	.byte	0x00, 0xf0, 0x41, 0x00


	//----- nvinfo : EIATTR_KPARAM_INFO
	.align		4
.L_10509:
        /*0028*/ 	.byte	0x04, 0x17
        /*002a*/ 	.short	(.L_10511 - .L_10510)
.L_10510:
        /*002c*/ 	.word	0x00000000
        /*0030*/ 	.short	0x0000
        /*0032*/ 	.short	0x0000
        /*0034*/ 	.byte	0x00, 0xf0, 0x11, 0x00


	//----- nvinfo : EIATTR_SPARSE_MMA_MASK
	.align		4
.L_10511:
        /*0038*/ 	.byte	0x03, 0x50
        /*003a*/ 	.short	0x0000


	//----- nvinfo : EIATTR_MAXREG_COUNT
	.align		4
        /*003c*/ 	.byte	0x03, 0x1b
        /*003e*/ 	.short	0x00ff


	//----- nvinfo : EIATTR_MERCURY_ISA_VERSION
	.align		4
        /*0040*/ 	.byte	0x03, 0x5f
        /*0042*/ 	.short	0x0101


	//----- nvinfo : EIATTR_EXIT_INSTR_OFFSETS
	.align		4
        /*0044*/ 	.byte	0x04, 0x1c
        /*0046*/ 	.short	(.L_10513 - .L_10512)


	//   ....[0]....
.L_10512:
        /*0048*/ 	.word	0x00003340


	//   ....[1]....
        /*004c*/ 	.word	0x00007430


	//   ....[2]....
        /*0050*/ 	.word	0x00007480


	//----- nvinfo : EIATTR_MAX_THREADS
	.align		4
.L_10513:
        /*0054*/ 	.byte	0x04, 0x05
        /*0056*/ 	.short	(.L_10515 - .L_10514)
.L_10514:
        /*0058*/ 	.word	0x00000080
        /*005c*/ 	.word	0x00000001
        /*0060*/ 	.word	0x00000001


	//----- nvinfo : EIATTR_CRS_STACK_SIZE
	.align		4
.L_10515:
        /*0064*/ 	.byte	0x04, 0x1e
        /*0066*/ 	.short	(.L_10517 - .L_10516)
.L_10516:
        /*0068*/ 	.word	0x00000000


	//----- nvinfo : EIATTR_CBANK_PARAM_SIZE
	.align		4
.L_10517:
        /*006c*/ 	.byte	0x03, 0x19
        /*006e*/ 	.short	0x0028


	//----- nvinfo : EIATTR_PARAM_CBANK
	.align		4
        /*0070*/ 	.byte	0x04, 0x0a
        /*0072*/ 	.short	(.L_10519 - .L_10518)
	.align		4
.L_10518:
        /*0074*/ 	.word	index@(.nv.constant0._ZN2at6native29vectorized_elementwise_kernelILi8EZNS0_50_GLOBAL__N__2680c7bb_12_PowKernel_cu_140f0503_289622pow_scalar_tensor_implIdEEvRNS_18TensorIteratorBaseET_EUldE_St5arrayIPcLm2EEEEviT0_T1_)
        /*0078*/ 	.short	0x0210
        /*007a*/ 	.short	0x0028


	//----- nvinfo : EIATTR_SW_WAR
	.align		4
.L_10519:
        /*007c*/ 	.byte	0x04, 0x36
        /*007e*/ 	.short	(.L_10521 - .L_10520)
.L_10520:
        /*0080*/ 	.word	0x00000008
.L_10521:


//--------------------- .nv.info._ZN2at6native18elementwise_kernelILi128ELi4EZNS0_15gpu_kernel_implIZZZNS0_50_GLOBAL__N__2680c7bb_12_PowKernel_cu_140f0503_289624pow_tensor_tensor_kernelERNS_18TensorIteratorBaseEENKUlvE_clEvENKUlvE3_clEvEUlssE_EEvS5_RKT_EUliE_EEviT1_ --------------------------
	.section	.nv.info._ZN2at6native18elementwise_kernelILi128ELi4EZNS0_15gpu_kernel_implIZZZNS0_50_GLOBAL__N__2680c7bb_12_PowKernel_cu_140f0503_289624pow_tensor_tensor_kernelERNS_18TensorIteratorBaseEENKUlvE_clEvENKUlvE3_clEvEUlssE_EEvS5_RKT_EUliE_EEviT1_,"",@"SHT_CUDA_INFO"
	.sectionflags	@""
	.align	4


	//----- nvinfo : EIATTR_CUDA_API_VERSION
	.align		4
        /*0000*/ 	.byte	0x04, 0x37
        /*0002*/ 	.short	(.L_10523 - .L_10522)
.L_10522:
        /*0004*/ 	.word	0x00000082


	//----- nvinfo : EIATTR_KPARAM_INFO
	.align		4
.L_10523:
        /*0008*/ 	.byte	0x04, 0x17
        /*000a*/ 	.short	(.L_10525 - .L_10524)
.L_10524:
        /*000c*/ 	.word	0x00000000
        /*0010*/ 	.short	0x0001
        /*0012*/ 	.short	0x0008
        /*0014*/ 	.byte	0x00, 0xf0, 0x41, 0x0a


	//----- nvinfo : EIATTR_KPARAM_INFO
	.align		4
.L_10525:
        /*0018*/ 	.byte	0x04, 0x17
        /*001a*/ 	.short	(.L_10527 - .L_10526)
.L_10526:
        /*001c*/ 	.word	0x00000000
        /*0020*/ 	.short	0x0000
        /*0022*/ 	.short	0x0000
        /*0024*/ 	.byte	0x00, 0xf0, 0x11, 0x00


	//----- nvinfo : EIATTR_SPARSE_MMA_MASK
	.align		4
.L_10527:
        /*0028*/ 	.byte	0x03, 0x50
        /*002a*/ 	.short	0x0000


	//----- nvinfo : EIATTR_MAXREG_COUNT
	.align		4
        /*002c*/ 	.byte	0x03, 0x1b
        /*002e*/ 	.short	0x0080


	//----- nvinfo : EIATTR_EXTERNS
	.align		4
        /*0030*/ 	.byte	0x04, 0x0f
        /*0032*/ 	.short	(.L_10529 - .L_10528)


	//   ....[0]....
	.align		4
.L_10528:
        /*0034*/ 	.word	index@(__assertfail)


	//----- nvinfo : EIATTR_MERCURY_ISA_VERSION
	.align		4
.L_10529:
        /*0038*/ 	.byte	0x03, 0x5f
        /*003a*/ 	.short	0x0101


	//----- nvinfo : EIATTR_SYSCALL_OFFSETS
	.align		4
        /*003c*/ 	.byte	0x04, 0x46
        /*003e*/ 	.short	(.L_10531 - .L_10530)


	//   ....[0]....
.L_10530:
        /*0040*/ 	.word	0x00002520


	//   ....[1]....
        /*0044*/ 	.word	0x000033a0


	//   ....[2]....
        /*0048*/ 	.word	0x000045e0


	//   ....[3]....
        /*004c*/ 	.word	0x00006b50


	//   ....[4]....
        /*0050*/ 	.word	0x000079d0


	//   ....[5]....
        /*0054*/ 	.word	0x00008c10


	//   ....[6]....
        /*0058*/ 	.word	0x0000b170


	//   ....[7]....
        /*005c*/ 	.word	0x0000bff0


	//   ....[8]....
        /*0060*/ 	.word	0x0000d230


	//   ....[9]....
        /*0064*/ 	.word	0x0000f780


	//   ....[10]....
        /*0068*/ 	.word	0x00010600


	//   ....[11]....
        /*006c*/ 	.word	0x00011840


	//----- nvinfo : EIATTR_EXIT_INSTR_OFFSETS
	.align		4
.L_10531:
        /*0070*/ 	.byte	0x04, 0x1c
        /*0072*/ 	.short	(.L_10533 - .L_10532)


	//   ....[0]....
.L_10532:
        /*0074*/ 	.word	0x0000d300


	//   ....[1]....
        /*0078*/ 	.word	0x00010ae0


	//   ....[2]....
        /*007c*/ 	.word	0x00010b00


	//   ....[3]....
        /*0080*/ 	.word	0x00010bb0


	//   ....[4]....
        /*0084*/ 	.word	0x00010be0


	//   ....[5]....
        /*0088*/ 	.word	0x00010c00


	//   ....[6]....
        /*008c*/ 	.word	0x00010c90


	//   ....[7]....
        /*0090*/ 	.word	0x00010cd0


	//   ....[8]....
        /*0094*/ 	.word	0x00010d70


	//   ....[9]....
        /*0098*/ 	.word	0x00010dc0


	//   ....[10]....
        /*009c*/ 	.word	0x00010df0


	//   ....[11]....
        /*00a0*/ 	.word	0x00010ec0


	//   ....[12]....
        /*00a4*/ 	.word	0x00010f00


	//   ....[13]....
        /*00a8*/ 	.word	0x00011090


	//   ....[14]....
        /*00ac*/ 	.word	0x000111f0


	//   ....[15]....
        /*00b0*/ 	.word	0x00011230


	//   ....[16]....
        /*00b4*/ 	.word	0x000112d0


	//   ....[17]....
        /*00b8*/ 	.word	0x00011450


	//   ....[18]....
        /*00bc*/ 	.word	0x000115d0


	//   ....[19]....
        /*00c0*/ 	.word	0x00011740


	//   ....[20]....
        /*00c4*/ 	.word	0x00011850


	//   ....[21]....
        /*00c8*/ 	.word	0x000118a0


	//   ....[22]....
        /*00cc*/ 	.word	0x000118d0


	//----- nvinfo : EIATTR_MAX_THREADS
	.align		4
.L_10533:
        /*00d0*/ 	.byte	0x04, 0x05
        /*00d2*/ 	.short	(.L_10535 - .L_10534)
.L_10534:
        /*00d4*/ 	.word	0x00000080
        /*00d8*/ 	.word	0x00000001
        /*00dc*/ 	.word	0x00000001


	//----- nvinfo : EIATTR_CRS_STACK_SIZE
	.align		4
.L_10535:
        /*00e0*/ 	.byte	0x04, 0x1e
        /*00e2*/ 	.short	(.L_10537 - .L_10536)
.L_10536:
        /*00e4*/ 	.word	0x00000000


	//----- nvinfo : EIATTR_CBANK_PARAM_SIZE
	.align		4
.L_10537:
        /*00e8*/ 	.byte	0x03, 0x19
        /*00ea*/ 	.short	0x0298


	//----- nvinfo : EIATTR_PARAM_CBANK
	.align		4
        /*00ec*/ 	.byte	0x04, 0x0a
        /*00ee*/ 	.short	(.L_10539 - .L_10538)
	.align		4
.L_10538:
        /*00f0*/ 	.word	index@(.nv.constant0._ZN2at6native18elementwise_kernelILi128ELi4EZNS0_15gpu_kernel_implIZZZNS0_50_GLOBAL__N__2680c7bb_12_PowKernel_cu_140f0503_289624pow_tensor_tensor_kernelERNS_18TensorIteratorBaseEENKUlvE_clEvENKUlvE3_clEvEUlssE_EEvS5_RKT_EUliE_EEviT1_)
        /*00f4*/ 	.short	0x0210
        /*00f6*/ 	.short	0x0298


	//----- nvinfo : EIATTR_SW_WAR
	.align		4
.L_10539:
        /*00f8*/ 	.byte	0x04, 0x36
        /*00fa*/ 	.short	(.L_10541 - .L_10540)
.L_10540:
        /*00fc*/ 	.word	0x00000008
.L_10541:


//--------------------- .nv.info._ZN2at6native27unrolled_elementwise_kernelIZZZNS0_50_GLOBAL__N__2680c7bb_12_PowKernel_cu_140f0503_289624pow_tensor_tensor_kernelERNS_18TensorIteratorBaseEENKUlvE_clEvENKUlvE3_clEvEUlssE_St5arrayIPcLm3EELi4E23TrivialOffsetCalculatorILi2EjESB_ILi1EjENS0_6memory12LoadWithCastILi2EEENSE_13StoreWithCastILi1EEEEEviT_T0_T2_T3_T4_T5_ --------------------------
	.section	.nv.info._ZN2at6native27unrolled_elementwise_kernelIZZZNS0_50_GLOBAL__N__2680c7bb_12_PowKernel_cu_140f0503_289624pow_tensor_tensor_kernelERNS_18TensorIteratorBaseEENKUlvE_clEvENKUlvE3_clEvEUlssE_St5arrayIPcLm3EELi4E23TrivialOffsetCalculatorILi2EjESB_ILi1EjENS0_6memory12LoadWithCastILi2EEENSE_13StoreWithCastILi1EEEEEviT_T0_T2_T3_T4_T5_,"",@"SHT_CUDA_INFO"
	.sectionflags	@""
	.align	4


	//----- nvinfo : EIATTR_CUDA_API_VERSION
	.align		4
        /*0000*/ 	.byte	0x04, 0x37
        /*0002*/ 	.short	(.L_10543 - .L_10542)
.L_10542:
        /*0004*/ 	.word	0x00000082


	//----- nvinfo : EIATTR_KPARAM_INFO
	.align		4
.L_10543:
        /*0008*/ 	.byte	0x04, 0x17
        /*000a*/ 	.short	(.L_10545 - .L_10544)
.L_10544:
        /*000c*/ 	.word	0x00000000
        /*0010*/ 	.short	0x0006
        /*0012*/ 	.short	0x0038
        /*0014*/ 	.byte	0x00, 0xf0, 0x21, 0x00


	//----- nvinfo : EIATTR_KPARAM_INFO
	.align		4
.L_10545:
        /*0018*/ 	.byte	0x04, 0x17
        /*001a*/ 	.short	(.L_10547 - .L_10546)
.L_10546:
        /*001c*/ 	.word	0x00000000
        /*0020*/ 	.short	0x0005
        /*0022*/ 	.short	0x002c
        /*0024*/ 	.byte	0x00, 0xf0, 0x31, 0x00


	//----- nvinfo : EIATTR_KPARAM_INFO
	.align		4
.L_10547:
        /*0028*/ 	.byte	0x04, 0x17
        /*002a*/ 	.short	(.L_10549 - .L_10548)
.L_10548:
        /*002c*/ 	.word	0x00000000
        /*0030*/ 	.short	0x0004
        /*0032*/ 	.short	0x0029
        /*0034*/ 	.byte	0x00, 0xf0, 0x05, 0x00


	//----- nvinfo : EIATTR_KPARAM_INFO
	.align		4
.L_10549:
        /*0038*/ 	.byte	0x04, 0x17
        /*003a*/ 	.short	(.L_10551 - .L_10550)
.L_10550:
        /*003c*/ 	.word	0x00000000
        /*0040*/ 	.short	0x0003
        /*0042*/ 	.short	0x0028
        /*0044*/ 	.byte	0x00, 0xf0, 0x05, 0x00


	//----- nvinfo : EIATTR_KPARAM_INFO
	.align		4
.L_10551:
        /*0048*/ 	.byte	0x04, 0x17
        /*004a*/ 	.short	(.L_10553 - .L_10552)
.L_10552:
        /*004c*/ 	.word	0x00000000
        /*0050*/ 	.short	0x0002
        /*0052*/ 	.short	0x0010
        /*0054*/ 	.byte	0x00, 0xf0, 0x61, 0x00


	//----- nvinfo : EIATTR_KPARAM_INFO
	.align		4
.L_10553:
        /*0058*/ 	.byte	0x04, 0x17
        /*005a*/ 	.short	(.L_10555 - .L_10554)
.L_10554:
        /*005c*/ 	.word	0x00000000
        /*0060*/ 	.short	0x0001
        /*0062*/ 	.short	0x0008
        /*0064*/ 	.byte	0x00, 0xf0, 0x21, 0x00


	//----- nvinfo : EIATTR_KPARAM_INFO
	.align		4
.L_10555:
        /*0068*/ 	.byte	0x04, 0x17
        /*006a*/ 	.short	(.L_10557 - .L_10556)
.L_10556:
        /*006c*/ 	.word	0x00000000
        /*0070*/ 	.short	0x0000
        /*0072*/ 	.short	0x0000
        /*0074*/ 	.byte	0x00, 0xf0, 0x11, 0x00


	//----- nvinfo : EIATTR_SPARSE_MMA_MASK
	.align		4
.L_10557:
        /*0078*/ 	.byte	0x03, 0x50
        /*007a*/ 	.short	0x0000


	//----- nvinfo : EIATTR_MAXREG_COUNT
	.align		4
        /*007c*/ 	.byte	0x03, 0x1b
        /*007e*/ 	.short	0x00ff


	//----- nvinfo : EIATTR_EXTERNS
	.align		4
        /*0080*/ 	.byte	0x04, 0x0f
        /*0082*/ 	.short	(.L_10559 - .L_10558)


	//   ....[0]....
	.align		4
.L_10558:
        /*0084*/ 	.word	index@(__assertfail)


	//----- nvinfo : EIATTR_MERCURY_ISA_VERSION
	.align		4
.L_10559:
        /*0088*/ 	.byte	0x03, 0x5f
        /*008a*/ 	.short	0x0101


	//----- nvinfo : EIATTR_SYSCALL_OFFSETS
	.align		4
        /*008c*/ 	.byte	0x04, 0x46
        /*008e*/ 	.short	(.L_10561 - .L_10560)


	//   ....[0]....
.L_10560:
        /*0090*/ 	.word	0x00000f30


	//   ....[1]....
        /*0094*/ 	.word	0x00001dc0


	//   ....[2]....
        /*0098*/ 	.word	0x00002cd0


	//   ....[3]....
        /*009c*/ 	.word	0x00003b60


	//   ....[4]....
        /*00a0*/ 	.word	0x00004a80


	//   ....[5]....
        /*00a4*/ 	.word	0x00005920


	//   ....[6]....
        /*00a8*/ 	.word	0x00006820


	//   ....[7]....
        /*00ac*/ 	.word	0x000076c0


	//   ....[8]....
        /*00b0*/ 	.word	0x00009640


	//   ....[9]....
        /*00b4*/ 	.word	0x0000a5b0


	//   ....[10]....
        /*00b8*/ 	.word	0x0000b4d0


	//   ....[11]....
        /*00bc*/ 	.word	0x0000c3f0


	//----- nvinfo : EIATTR_EXIT_INSTR_OFFSETS
	.align		4
.L_10561:
        /*00c0*/ 	.byte	0x04, 0x1c
        /*00c2*/ 	.short	(.L_10563 - .L_10562)


	//   ....[0]....
.L_10562:
        /*00c4*/ 	.word	0x0000b580


	//   ....[1]....
        /*00c8*/ 	.word	0x0000b6b0


	//   ....[2]....
        /*00cc*/ 	.word	0x0000b6d0


	//   ....[3]....
        /*00d0*/ 	.word	0x0000b770


	//   ....[4]....
        /*00d4*/ 	.word	0x0000b7a0


	//   ....[5]....
        /*00d8*/ 	.word	0x0000b7c0


	//   ....[6]....
        /*00dc*/ 	.word	0x0000b850


	//   ....[7]....
        /*00e0*/ 	.word	0x0000b890


	//   ....[8]....
        /*00e4*/ 	.word	0x0000b930


	//   ....[9]....
        /*00e8*/ 	.word	0x0000b980


	//   ....[10]....
        /*00ec*/ 	.word	0x0000b9b0


	//   ....[11]....
        /*00f0*/ 	.word	0x0000ba80


	//   ....[12]....
        /*00f4*/ 	.word	0x0000bac0


	//   ....[13]....
        /*00f8*/ 	.word	0x0000bc50


	//   ....[14]....
        /*00fc*/ 	.word	0x0000bdb0


	//   ....[15]....
        /*0100*/ 	.word	0x0000bdf0


	//   ....[16]....
        /*0104*/ 	.word	0x0000be90


	//   ....[17]....
        /*0108*/ 	.word	0x0000c010


	//   ....[18]....
        /*010c*/ 	.word	0x0000c190


	//   ....[19]....
        /*0110*/ 	.word	0x0000c2f0


	//   ....[20]....
        /*0114*/ 	.word	0x0000c400


	//   ....[21]....
        /*0118*/ 	.word	0x0000c440


	//   ....[22]....
        /*011c*/ 	.word	0x0000c470


	//----- nvinfo : EIATTR_MAX_THREADS
	.align		4
.L_10563:
        /*0120*/ 	.byte	0x04, 0x05
        /*0122*/ 	.short	(.L_10565 - .L_10564)
.L_10564:
        /*0124*/ 	.word	0x00000080
        /*0128*/ 	.word	0x00000001
        /*012c*/ 	.word	0x00000001


	//----- nvinfo : EIATTR_CRS_STACK_SIZE
	.align		4
.L_10565:
        /*0130*/ 	.byte	0x04, 0x1e
        /*0132*/ 	.short	(.L_10567 - .L_10566)
.L_10566:
        /*0134*/ 	.word	0x00000000


	//----- nvinfo : EIATTR_CBANK_PARAM_SIZE
	.align		4
.L_10567:
        /*0138*/ 	.byte	0x03, 0x19
        /*013a*/ 	.short	0x0040


	//----- nvinfo : EIATTR_PARAM_CBANK
	.align		4
        /*013c*/ 	.byte	0x04, 0x0a
        /*013e*/ 	.short	(.L_10569 - .L_10568)
	.align		4
.L_10568:
        /*0140*/ 	.word	index@(.nv.constant0._ZN2at6native27unrolled_elementwise_kernelIZZZNS0_50_GLOBAL__N__2680c7bb_12_PowKernel_cu_140f0503_289624pow_tensor_tensor_kernelERNS_18TensorIteratorBaseEENKUlvE_clEvENKUlvE3_clEvEUlssE_St5arrayIPcLm3EELi4E23TrivialOffsetCalculatorILi2EjESB_ILi1EjENS0_6memory12LoadWithCastILi2EEENSE_13StoreWithCastILi1EEEEEviT_T0_T2_T3_T4_T5_)
        /*0144*/ 	.short	0x0210
        /*0146*/ 	.short	0x0040


	//----- nvinfo : EIATTR_SW_WAR
	.align		4
.L_10569:
        /*0148*/ 	.byte	0x04, 0x36
        /*014a*/ 	.short	(.L_10571 - .L_10570)
.L_10570:
        /*014c*/ 	.word	0x00000008
.L_10571:


//--------------------- .nv.info._ZN2at6native18elementwise_kernelILi128ELi4EZNS0_22gpu_kernel_impl_nocastIZZZNS0_50_GLOBAL__N__2680c7bb_12_PowKernel_cu_140f0503_289624pow_tensor_tensor_kernelERNS_18TensorIteratorBaseEENKUlvE_clEvENKUlvE3_clEvEUlssE_EEvS5_RKT_EUliE_EEviT1_ --------------------------
	.section	.nv.info._ZN2at6native18elementwise_kernelILi128ELi4EZNS0_22gpu_kernel_impl_nocastIZZZNS0_50_GLOBAL__N__2680c7bb_12_PowKernel_cu_140f0503_289624pow_tensor_tensor_kernelERNS_18TensorIteratorBaseEENKUlvE_clEvENKUlvE3_clEvEUlssE_EEvS5_RKT_EUliE_EEviT1_,"",@"SHT_CUDA_INFO"
	.sectionflags	@""
	.align	4


	//----- nvinfo : EIATTR_CUDA_API_VERSION
	.align		4
        /*0000*/ 	.byte	0x04, 0x37
        /*0002*/ 	.short	(.L_10573 - .L_10572)
.L_10572:
        /*0004*/ 	.word	0x00000082


	//----- nvinfo : EIATTR_KPARAM_INFO
	.align		4
.L_10573:
        /*0008*/ 	.byte	0x04, 0x17
        /*000a*/ 	.short	(.L_10575 - .L_10574)
.L_10574:
        /*000c*/ 	.word	0x00000000
        /*0010*/ 	.short	0x0001
        /*0012*/ 	.short	0x0008
        /*0014*/ 	.byte	0x00, 0xf0, 0x21, 0x0a


	//----- nvinfo : EIATTR_KPARAM_INFO
	.align		4
.L_10575:
        /*0018*/ 	.byte	0x04, 0x17
        /*001a*/ 	.short	(.L_10577 - .L_10576)
.L_10576:
        /*001c*/ 	.word	0x00000000
        /*0020*/ 	.short	0x0000
        /*0022*/ 	.short	0x0000
        /*0024*/ 	.byte	0x00, 0xf0, 0x11, 0x00


	//----- nvinfo : EIATTR_SPARSE_MMA_MASK
	.align		4
.L_10577:
        /*0028*/ 	.byte	0x03, 0x50
        /*002a*/ 	.short	0x0000


	//----- nvinfo : EIATTR_MAXREG_COUNT
	.align		4
        /*002c*/ 	.byte	0x03, 0x1b
        /*002e*/ 	.short	0x0080


	//----- nvinfo : EIATTR_MERCURY_ISA_VERSION
	.align		4
        /*0030*/ 	.byte	0x03, 0x5f
        /*0032*/ 	.short	0x0101


	//----- nvinfo : EIATTR_EXIT_INSTR_OFFSETS
	.align		4
        /*0034*/ 	.byte	0x04, 0x1c
        /*0036*/ 	.short	(.L_10579 - .L_10578)


	//   ....[0]....
.L_10578:
        /*0038*/ 	.word	0x000050a0


	//   ....[1]....
        /*003c*/ 	.word	0x00006b30


	//----- nvinfo : EIATTR_MAX_THREADS
	.align		4
.L_10579:
        /*0040*/ 	.byte	0x04, 0x05
        /*0042*/ 	.short	(.L_10581 - .L_10580)
.L_10580:
        /*0044*/ 	.word	0x00000080
        /*0048*/ 	.word	0x00000001
        /*004c*/ 	.word	0x00000001


	//----- nvinfo : EIATTR_CRS_STACK_SIZE
	.align		4
.L_10581:
        /*0050*/ 	.byte	0x04, 0x1e
        /*0052*/ 	.short	(.L_10583 - .L_10582)
.L_10582:
        /*0054*/ 	.word	0x00000000


	//----- nvinfo : EIATTR_CBANK_PARAM_SIZE
	.align		4
.L_10583:
        /*0058*/ 	.byte	0x03, 0x19
        /*005a*/ 	.short	0x0290


	//----- nvinfo : EIATTR_PARAM_CBANK
	.align		4
        /*005c*/ 	.byte	0x04, 0x0a
        /*005e*/ 	.short	(.L_10585 - .L_10584)
	.align		4
.L_10584:
        /*0060*/ 	.word	index@(.nv.constant0._ZN2at6native18elementwise_kernelILi128ELi4EZNS0_22gpu_kernel_impl_nocastIZZZNS0_50_GLOBAL__N__2680c7bb_12_PowKernel_cu_140f0503_289624pow_tensor_tensor_kernelERNS_18TensorIteratorBaseEENKUlvE_clEvENKUlvE3_clEvEUlssE_EEvS5_RKT_EUliE_EEviT1_)
        /*0064*/ 	.short	0x0210
        /*0066*/ 	.short	0x0290


	//----- nvinfo : EIATTR_SW_WAR
	.align		4
.L_10585:
        /*0068*/ 	.byte	0x04, 0x36
        /*006a*/ 	.short	(.L_10587 - .L_10586)
.L_10586:
        /*006c*/ 	.word	0x00000008
.L_10587:


//--------------------- .nv.info._ZN2at6native27unrolled_elementwise_kernelIZZZNS0_50_GLOBAL__N__2680c7bb_12_PowKernel_cu_140f0503_289624pow_tensor_tensor_kernelERNS_18TensorIteratorBaseEENKUlvE_clEvENKUlvE3_clEvEUlssE_St5arrayIPcLm3EELi4E23TrivialOffsetCalculatorILi2EjESB_ILi1EjENS0_6memory15LoadWithoutCastENSE_16StoreWithoutCastEEEviT_T0_T2_T3_T4_T5_ --------------------------
	.section	.nv.info._ZN2at6native27unrolled_elementwise_kernelIZZZNS0_50_GLOBAL__N__2680c7bb_12_PowKernel_cu_140f0503_289624pow_tensor_tensor_kernelERNS_18TensorIteratorBaseEENKUlvE_clEvENKUlvE3_clEvEUlssE_St5arrayIPcLm3EELi4E23TrivialOffsetCalculatorILi2EjESB_ILi1EjENS0_6memory15LoadWithoutCastENSE_16StoreWithoutCastEEEviT_T0_T2_T3_T4_T5_,"",@"SHT_CUDA_INFO"
	.sectionflags	@""
	.align	4


	//----- nvinfo : EIATTR_CUDA_API_VERSION
	.align		4
        /*0000*/ 	.byte	0x04, 0x37
        /*0002*/ 	.short	(.L_10589 - .L_10588)
.L_10588:
        /*0004*/ 	.word	0x00000082


	//----- nvinfo : EIATTR_KPARAM_INFO
	.align		4
.L_10589:
        /*0008*/ 	.byte	0x04, 0x17
        /*000a*/ 	.short	(.L_10591 - .L_10590)
.L_10590:
        /*000c*/ 	.word	0x00000000
        /*0010*/ 	.short	0x0006
        /*0012*/ 	.short	0x002b
        /*0014*/ 	.byte	0x00, 0xf0, 0x05, 0x00


	//----- nvinfo : EIATTR_KPARAM_INFO
	.align		4
.L_10591:
        /*0018*/ 	.byte	0x04, 0x17
        /*001a*/ 	.short	(.L_10593 - .L_10592)
.L_10592:
        /*001c*/ 	.word	0x00000000
        /*0020*/ 	.short	0x0005
        /*0022*/ 	.short	0x002a
        /*0024*/ 	.byte	0x00, 0xf0, 0x05, 0x00


	//----- nvinfo : EIATTR_KPARAM_INFO
	.align		4
.L_10593:
        /*0028*/ 	.byte	0x04, 0x17
        /*002a*/ 	.short	(.L_10595 - .L_10594)
.L_10594:
        /*002c*/ 	.word	0x00000000
        /*0030*/ 	.short	0x0004
        /*0032*/ 	.short	0x0029
        /*0034*/ 	.byte	0x00, 0xf0, 0x05, 0x00


	//----- nvinfo : EIATTR_KPARAM_INFO
	.align		4
.L_10595:
        /*0038*/ 	.byte	0x04, 0x17
        /*003a*/ 	.short	(.L_10597 - .L_10596)
.L_10596:
        /*003c*/ 	.word	0x00000000
        /*0040*/ 	.short	0x0003
        /*0042*/ 	.short	0x0028
        /*0044*/ 	.byte	0x00, 0xf0, 0x05, 0x00


	//----- nvinfo : EIATTR_KPARAM_INFO
	.align		4
.L_10597:
        /*0048*/ 	.byte	0x04, 0x17
        /*004a*/ 	.short	(.L_10599 - .L_10598)
.L_10598:
        /*004c*/ 	.word	0x00000000
        /*0050*/ 	.short	0x0002
        /*0052*/ 	.short	0x0010
        /*0054*/ 	.byte	0x00, 0xf0, 0x61, 0x00


	//----- nvinfo : EIATTR_KPARAM_INFO
	.align		4
.L_10599:
        /*0058*/ 	.byte	0x04, 0x17
        /*005a*/ 	.short	(.L_10601 - .L_10600)
.L_10600:
        /*005c*/ 	.word	0x00000000
        /*0060*/ 	.short	0x0001
        /*0062*/ 	.short	0x0008
        /*0064*/ 	.byte	0x00, 0xf0, 0x21, 0x00


	//----- nvinfo : EIATTR_KPARAM_INFO
	.align		4
.L_10601:
        /*0068*/ 	.byte	0x04, 0x17
        /*006a*/ 	.short	(.L_10603 - .L_10602)
.L_10602:
        /*006c*/ 	.word	0x00000000
        /*0070*/ 	.short	0x0000
        /*0072*/ 	.short	0x0000
        /*0074*/ 	.byte	0x00, 0xf0, 0x11, 0x00


	//----- nvinfo : EIATTR_SPARSE_MMA_MASK
	.align		4
.L_10603:
        /*0078*/ 	.byte	0x03, 0x50
        /*007a*/ 	.short	0x0000


	//----- nvinfo : EIATTR_MAXREG_COUNT
	.align		4
        /*007c*/ 	.byte	0x03, 0x1b
        /*007e*/ 	.short	0x00ff


	//----- nvinfo : EIATTR_MERCURY_ISA_VERSION
	.align		4
        /*0080*/ 	.byte	0x03, 0x5f
        /*0082*/ 	.short	0x0101


	//----- nvinfo : EIATTR_EXIT_INSTR_OFFSETS
	.align		4
        /*0084*/ 	.byte	0x04, 0x1c
        /*0086*/ 	.short	(.L_10605 - .L_10604)


	//   ....[0]....
.L_10604:
        /*0088*/ 	.word	0x00001350


	//   ....[1]....
        /*008c*/ 	.word	0x000013a0


	//----- nvinfo : EIATTR_MAX_THREADS
	.align		4
.L_10605:
        /*0090*/ 	.byte	0x04, 0x05
        /*0092*/ 	.short	(.L_10607 - .L_10606)
.L_10606:
        /*0094*/ 	.word	0x00000080
        /*0098*/ 	.word	0x00000001
        /*009c*/ 	.word	0x00000001


	//----- nvinfo : EIATTR_CRS_STACK_SIZE
	.align		4
.L_10607:
        /*00a0*/ 	.byte	0x04, 0x1e
        /*00a2*/ 	.short	(.L_10609 - .L_10608)
.L_10608:
        /*00a4*/ 	.word	0x00000000


	//----- nvinfo : EIATTR_CBANK_PARAM_SIZE
	.align		4
.L_10609:
        /*00a8*/ 	.byte	0x03, 0x19
        /*00aa*/ 	.short	0x002c


	//----- nvinfo : EIATTR_PARAM_CBANK
	.align		4
        /*00ac*/ 	.byte	0x04, 0x0a
        /*00ae*/ 	.short	(.L_10611 - .L_10610)
	.align		4
.L_10610:
        /*00b0*/ 	.word	index@(.nv.constant0._ZN2at6native27unrolled_elementwise_kernelIZZZNS0_50_GLOBAL__N__2680c7bb_12_PowKernel_cu_140f0503_289624pow_tensor_tensor_kernelERNS_18TensorIteratorBaseEENKUlvE_clEvENKUlvE3_clEvEUlssE_St5arrayIPcLm3EELi4E23TrivialOffsetCalculatorILi2EjESB_ILi1EjENS0_6memory15LoadWithoutCastENSE_16StoreWithoutCastEEEviT_T0_T2_T3_T4_T5_)
        /*00b4*/ 	.short	0x0210
        /*00b6*/ 	.short	0x002c


	//----- nvinfo : EIATTR_SW_WAR
	.align		4
.L_10611:
        /*00b8*/ 	.byte	0x04, 0x36
        /*00ba*/ 	.short	(.L_10613 - .L_10612)
.L_10612:
        /*00bc*/ 	.word	0x00000008
.L_10613:


//--------------------- .nv.info._ZN2at6native29vectorized_elementwise_kernelILi2EZZZNS0_50_GLOBAL__N__2680c7bb_12_PowKernel_cu_140f0503_289624pow_tensor_tensor_kernelERNS_18TensorIteratorBaseEENKUlvE_clEvENKUlvE3_clEvEUlssE_St5arrayIPcLm3EEEEviT0_T1_ --------------------------
	.section	.nv.info._ZN2at6native29vectorized_elementwise_kernelILi2EZZZNS0_50_GLOBAL__N__2680c7bb_12_PowKernel_cu_140f0503_289624pow_tensor_tensor_kernelERNS_18TensorIteratorBaseEENKUlvE_clEvENKUlvE3_clEvEUlssE_St5arrayIPcLm3EEEEviT0_T1_,"",@"SHT_CUDA_INFO"
	.sectionflags	@""
	.align	4


	//----- nvinfo : EIATTR_CUDA_API_VERSION
	.align		4
        /*0000*/ 	.byte	0x04, 0x37
        /*0002*/ 	.short	(.L_10615 - .L_10614)
.L_10614:
        /*0004*/ 	.word	0x00000082


	//----- nvinfo : EIATTR_KPARAM_INFO
	.align		4
.L_10615:
        /*0008*/ 	.byte	0x04, 0x17
        /*000a*/ 	.short	(.L_10617 - .L_10616)
.L_10616:
        /*000c*/ 	.word	0x00000000
        /*0010*/ 	.short	0x0002
        /*0012*/ 	.short	0x0010
        /*0014*/ 	.byte	0x00, 0xf0, 0x61, 0x00


	//----- nvinfo : EIATTR_KPARAM_INFO
	.align		4
.L_10617:
        /*0018*/ 	.byte	0x04, 0x17
        /*001a*/ 	.short	(.L_10619 - .L_10618)
.L_10618:
        /*001c*/ 	.word	0x00000000
        /*0020*/ 	.short	0x0001
        /*0022*/ 	.short	0x0008
        /*0024*/ 	.byte	0x00, 0xf0, 0x21, 0x00


	//----- nvinfo : EIATTR_KPARAM_INFO
	.align		4
.L_10619:
        /*0028*/ 	.byte	0x04, 0x17
        /*002a*/ 	.short	(.L_10621 - .L_10620)
.L_10620:
        /*002c*/ 	.word	0x00000000
        /*0030*/ 	.short	0x0000
        /*0032*/ 	.short	0x0000
        /*0034*/ 	.byte	0x00, 0xf0, 0x11, 0x00


	//----- nvinfo : EIATTR_SPARSE_MMA_MASK
	.align		4
.L_10621:
        /*0038*/ 	.byte	0x03, 0x50
        /*003a*/ 	.short	0x0000


	//----- nvinfo : EIATTR_MAXREG_COUNT
	.align		4
        /*003c*/ 	.byte	0x03, 0x1b
        /*003e*/ 	.short	0x00ff


	//----- nvinfo : EIATTR_MERCURY_ISA_VERSION
	.align		4
        /*0040*/ 	.byte	0x03, 0x5f
        /*0042*/ 	.short	0x0101


	//----- nvinfo : EIATTR_EXIT_INSTR_OFFSETS
	.align		4
        /*0044*/ 	.byte	0x04, 0x1c
        /*0046*/ 	.short	(.L_10623 - .L_10622)


	//   ....[0]....
.L_10622:
        /*0048*/ 	.word	0x00001ee0


	//   ....[1]....
        /*004c*/ 	.word	0x000045c0


	//   ....[2]....
        /*0050*/ 	.word	0x00004610


	//----- nvinfo : EIATTR_MAX_THREADS
	.align		4
.L_10623:
        /*0054*/ 	.byte	0x04, 0x05
        /*0056*/ 	.short	(.L_10625 - .L_10624)
.L_10624:
        /*0058*/ 	.word	0x00000080
        /*005c*/ 	.word	0x00000001
        /*0060*/ 	.word	0x00000001


	//----- nvinfo : EIATTR_CRS_STACK_SIZE
	.align		4
.L_10625:
        /*0064*/ 	.byte	0x04, 0x1e
        /*0066*/ 	.short	(.L_10627 - .L_10626)
.L_10626:
        /*0068*/ 	.word	0x00000000


	//----- nvinfo : EIATTR_CBANK_PARAM_SIZE
	.align		4
.L_10627:
        /*006c*/ 	.byte	0x03, 0x19
        /*006e*/ 	.short	0x0028


	//----- nvinfo : EIATTR_PARAM_CBANK
	.align		4
        /*0070*/ 	.byte	0x04, 0x0a
        /*0072*/ 	.short	(.L_10629 - .L_10628)
	.align		4
.L_10628:
        /*0074*/ 	.word	index@(.nv.constant0._ZN2at6native29vectorized_elementwise_kernelILi2EZZZNS0_50_GLOBAL__N__2680c7bb_12_PowKernel_cu_140f0503_289624pow_tensor_tensor_kernelERNS_18TensorIteratorBaseEENKUlvE_clEvENKUlvE3_clEvEUlssE_St5arrayIPcLm3EEEEviT0_T1_)
        /*0078*/ 	.short	0x0210
        /*007a*/ 	.short	0x0028


	//----- nvinfo : EIATTR_SW_WAR
	.align		4
.L_10629:
        /*007c*/ 	.byte	0x04, 0x36
        /*007e*/ 	.short	(.L_10631 - .L_10630)
.L_10630:
        /*0080*/ 	.word	0x00000008
.L_10631:


//--------------------- .nv.info._ZN2at6native29vectorized_elementwise_kernelILi4EZZZNS0_50_GLOBAL__N__2680c7bb_12_PowKernel_cu_140f0503_289624pow_tensor_tensor_kernelERNS_18TensorIteratorBaseEENKUlvE_clEvENKUlvE3_clEvEUlssE_St5arrayIPcLm3EEEEviT0_T1_ --------------------------
	.section	.nv.info._ZN2at6native29vectorized_elementwise_kernelILi4EZZZNS0_50_GLOBAL__N__2680c7bb_12_PowKernel_cu_140f0503_289624pow_tensor_tensor_kernelERNS_18TensorIteratorBaseEENKUlvE_clEvENKUlvE3_clEvEUlssE_St5arrayIPcLm3EEEEviT0_T1_,"",@"SHT_CUDA_INFO"
	.sectionflags	@""
	.align	4


	//----- nvinfo : EIATTR_CUDA_API_VERSION
	.align		4
        /*0000*/ 	.byte	0x04, 0x37
        /*0002*/ 	.short	(.L_10633 - .L_10632)
.L_10632:
        /*0004*/ 	.word	0x00000082


	//----- nvinfo : EIATTR_KPARAM_INFO
	.align		4
.L_10633:
        /*0008*/ 	.byte	0x04, 0x17
        /*000a*/ 	.short	(.L_10635 - .L_10634)
.L_10634:
        /*000c*/ 	.word	0x00000000
        /*0010*/ 	.short	0x0002
        /*0012*/ 	.short	0x0010
        /*0014*/ 	.byte	0x00, 0xf0, 0x61, 0x00


	//----- nvinfo : EIATTR_KPARAM_INFO
	.align		4
.L_10635:
        /*0018*/ 	.byte	0x04, 0x17
        /*001a*/ 	.short	(.L_10637 - .L_10636)
.L_10636:
        /*001c*/ 	.word	0x00000000
        /*0020*/ 	.short	0x0001
        /*0022*/ 	.short	0x0008
        /*0024*/ 	.byte	0x00, 0xf0, 0x21, 0x00


	//----- nvinfo : EIATTR_KPARAM_INFO
	.align		4
.L_10637:
        /*0028*/ 	.byte	0x04, 0x17
        /*002a*/ 	.short	(.L_10639 - .L_10638)
.L_10638:
        /*002c*/ 	.word	0x00000000
        /*0030*/ 	.short	0x0000
        /*0032*/ 	.short	0x0000
        /*0034*/ 	.byte	0x00, 0xf0, 0x11, 0x00


	//----- nvinfo : EIATTR_SPARSE_MMA_MASK
	.align		4
.L_10639:
        /*0038*/ 	.byte	0x03, 0x50
        /*003a*/ 	.short	0x0000


	//----- nvinfo : EIATTR_MAXREG_COUNT
	.align		4
        /*003c*/ 	.byte	0x03, 0x1b
        /*003e*/ 	.short	0x00ff


	//----- nvinfo : EIATTR_MERCURY_ISA_VERSION
	.align		4
        /*0040*/ 	.byte	0x03, 0x5f
        /*0042*/ 	.short	0x0101


	//----- nvinfo : EIATTR_EXIT_INSTR_OFFSETS
	.align		4
        /*0044*/ 	.byte	0x04, 0x1c
        /*0046*/ 	.short	(.L_10641 - .L_10640)


	//   ....[0]....
.L_10640:
        /*0048*/ 	.word	0x00001f50


	//   ....[1]....
        /*004c*/ 	.word	0x00004630


	//   ....[2]....
        /*0050*/ 	.word	0x00004680


	//----- nvinfo : EIATTR_MAX_THREADS
	.align		4
.L_10641:
        /*0054*/ 	.byte	0x04, 0x05
        /*0056*/ 	.short	(.L_10643 - .L_10642)
.L_10642:
        /*0058*/ 	.word	0x00000080
        /*005c*/ 	.word	0x00000001
        /*0060*/ 	.word	0x00000001


	//----- nvinfo : EIATTR_CRS_STACK_SIZE
	.align		4
.L_10643:
        /*0064*/ 	.byte	0x04, 0x1e
        /*0066*/ 	.short	(.L_10645 - .L_10644)
.L_10644:
        /*0068*/ 	.word	0x00000000


	//----- nvinfo : EIATTR_CBANK_PARAM_SIZE
	.align		4
.L_10645:
        /*006c*/ 	.byte	0x03, 0x19
        /*006e*/ 	.short	0x0028


	//----- nvinfo : EIATTR_PARAM_CBANK
	.align		4
        /*0070*/ 	.byte	0x04, 0x0a
        /*0072*/ 	.short	(.L_10647 - .L_10646)
	.align		4
.L_10646:
        /*0074*/ 	.word	index@(.nv.constant0._ZN2at6native29vectorized_elementwise_kernelILi4EZZZNS0_50_GLOBAL__N__2680c7bb_12_PowKernel_cu_140f0503_289624pow_tensor_tensor_kernelERNS_18TensorIteratorBaseEENKUlvE_clEvENKUlvE3_clEvEUlssE_St5arrayIPcLm3EEEEviT0_T1_)
        /*0078*/ 	.short	0x0210
        /*007a*/ 	.short	0x0028


	//----- nvinfo : EIATTR_SW_WAR
	.align		4
.L_10647:
        /*007c*/ 	.byte	0x04, 0x36
        /*007e*/ 	.short	(.L_10649 - .L_10648)
.L_10648:
        /*0080*/ 	.word	0x00000008
.L_10649:


//--------------------- .nv.info._ZN2at6native29vectorized_elementwise_kernelILi8EZZZNS0_50_GLOBAL__N__2680c7bb_12_PowKernel_cu_140f0503_289624pow_tensor_tensor_kernelERNS_18TensorIteratorBaseEENKUlvE_clEvENKUlvE3_clEvEUlssE_St5arrayIPcLm3EEEEviT0_T1_ --------------------------
	.section	.nv.info._ZN2at6native29vectorized_elementwise_kernelILi8EZZZNS0_50_GLOBAL__N__2680c7bb_12_PowKernel_cu_140f0503_289624pow_tensor_tensor_kernelERNS_18TensorIteratorBaseEENKUlvE_clEvENKUlvE3_clEvEUlssE_St5arrayIPcLm3EEEEviT0_T1_,"",@"SHT_CUDA_INFO"
	.sectionflags	@""
	.align	4


	//----- nvinfo : EIATTR_CUDA_API_VERSION
	.align		4
        /*0000*/ 	.byte	0x04, 0x37
        /*0002*/ 	.short	(.L_10651 - .L_10650)
.L_10650:
        /*0004*/ 	.word	0x00000082


	//----- nvinfo : EIATTR_KPARAM_INFO
	.align		4
.L_10651:
        /*0008*/ 	.byte	0x04, 0x17
        /*000a*/ 	.short	(.L_10653 - .L_10652)
.L_10652:
        /*000c*/ 	.word	0x00000000
        /*0010*/ 	.short	0x0002
        /*0012*/ 	.short	0x0010
        /*0014*/ 	.byte	0x00, 0xf0, 0x61, 0x00


	//----- nvinfo : EIATTR_KPARAM_INFO
	.align		4
.L_10653:
        /*0018*/ 	.byte	0x04, 0x17
        /*001a*/ 	.short	(.L_10655 - .L_10654)
.L_10654:
        /*001c*/ 	.word	0x00000000
        /*0020*/ 	.short	0x0001
        /*0022*/ 	.short	0x0008
        /*0024*/ 	.byte	0x00, 0xf0, 0x21, 0x00


	//----- nvinfo : EIATTR_KPARAM_INFO
	.align		4
.L_10655:
        /*0028*/ 	.byte	0x04, 0x17
        /*002a*/ 	.short	(.L_10657 - .L_10656)
.L_10656:
        /*002c*/ 	.word	0x00000000
        /*0030*/ 	.short	0x0000
        /*0032*/ 	.short	0x0000
        /*0034*/ 	.byte	0x00, 0xf0, 0x11, 0x00


	//----- nvinfo : EIATTR_SPARSE_MMA_MASK
	.align		4
.L_10657:
        /*0038*/ 	.byte	0x03, 0x50
        /*003a*/ 	.short	0x0000


	//----- nvinfo : EIATTR_MAXREG_COUNT
	.align		4
        /*003c*/ 	.byte	0x03, 0x1b
        /*003e*/ 	.short	0x00ff


	//----- nvinfo : EIATTR_MERCURY_ISA_VERSION
	.align		4
        /*0040*/ 	.byte	0x03, 0x5f
        /*0042*/ 	.short	0x0101


	//----- nvinfo : EIATTR_EXIT_INSTR_OFFSETS
	.align		4
        /*0044*/ 	.byte	0x04, 0x1c
        /*0046*/ 	.short	(.L_10659 - .L_10658)


	//   ....[0]....
.L_10658:
        /*0048*/ 	.word	0x00001e80


	//   ....[1]....
        /*004c*/ 	.word	0x00004560


	//   ....[2]....
        /*0050*/ 	.word	0x000045b0


	//----- nvinfo : EIATTR_MAX_THREADS
	.align		4
.L_10659:
        /*0054*/ 	.byte	0x04, 0x05
        /*0056*/ 	.short	(.L_10661 - .L_10660)
.L_10660:
        /*0058*/ 	.word	0x00000080
        /*005c*/ 	.word	0x00000001
        /*0060*/ 	.word	0x00000001


	//----- nvinfo : EIATTR_CRS_STACK_SIZE
	.align		4
.L_10661:
        /*0064*/ 	.byte	0x04, 0x1e
        /*0066*/ 	.short	(.L_10663 - .L_10662)
.L_10662:
        /*0068*/ 	.word	0x00000000


	//----- nvinfo : EIATTR_CBANK_PARAM_SIZE
	.align		4
.L_10663:
        /*006c*/ 	.byte	0x03, 0x19
        /*006e*/ 	.short	0x0028


	//----- nvinfo : EIATTR_PARAM_CBANK
	.align		4
        /*0070*/ 	.byte	0x04, 0x0a
        /*0072*/ 	.short	(.L_10665 - .L_10664)
	.align		4
.L_10664:
        /*0074*/ 	.word	index@(.nv.constant0._ZN2at6native29vectorized_elementwise_kernelILi8EZZZNS0_50_GLOBAL__N__2680c7bb_12_PowKernel_cu_140f0503_289624pow_tensor_tensor_kernelERNS_18TensorIteratorBaseEENKUlvE_clEvENKUlvE3_clEvEUlssE_St5arrayIPcLm3EEEEviT0_T1_)
        /*0078*/ 	.short	0x0210
        /*007a*/ 	.short	0x0028


	//----- nvinfo : EIATTR_SW_WAR
	.align		4
.L_10665:
        /*007c*/ 	.byte	0x04, 0x36
        /*007e*/ 	.short	(.L_10667 - .L_10666)
.L_10666:
        /*0080*/ 	.word	0x00000008
.L_10667:


//--------------------- .nv.info._ZN2at6native18elementwise_kernelILi128ELi4EZNS0_15gpu_kernel_implIZNS0_50_GLOBAL__N__2680c7bb_12_PowKernel_cu_140f0503_289622pow_scalar_tensor_implIsEEvRNS_18TensorIteratorBaseET_EUlsE_EEvS6_RKS7_EUliE_EEviT1_ --------------------------
	.section	.nv.info._ZN2at6native18elementwise_kernelILi128ELi4EZNS0_15gpu_kernel_implIZNS0_50_GLOBAL__N__2680c7bb_12_PowKernel_cu_140f0503_289622pow_scalar_tensor_implIsEEvRNS_18TensorIteratorBaseET_EUlsE_EEvS6_RKS7_EUliE_EEviT1_,"",@"SHT_CUDA_INFO"
	.sectionflags	@""
	.align	4


	//----- nvinfo : EIATTR_CUDA_API_VERSION
	.align		4
        /*0000*/ 	.byte	0x04, 0x37
        /*0002*/ 	.short	(.L_10669 - .L_10668)
.L_10668:
        /*0004*/ 	.word	0x00000082


	//----- nvinfo : EIATTR_KPARAM_INFO
	.align		4
.L_10669:
        /*0008*/ 	.byte	0x04, 0x17
        /*000a*/ 	.short	(.L_10671 - .L_10670)
.L_10670:
        /*000c*/ 	.word	0x00000000
        /*0010*/ 	.short	0x0001
        /*0012*/ 	.short	0x0008
        /*0014*/ 	.byte	0x00, 0xf0, 0xa1, 0x08


	//----- nvinfo : EIATTR_KPARAM_INFO
	.align		4
.L_10671:
        /*0018*/ 	.byte	0x04, 0x17
        /*001a*/ 	.short	(.L_10673 - .L_10672)
.L_10672:
        /*001c*/ 	.word	0x00000000
        /*0020*/ 	.short	0x0000
        /*0022*/ 	.short	0x0000
        /*0024*/ 	.byte	0x00, 0xf0, 0x11, 0x00


	//----- nvinfo : EIATTR_SPARSE_MMA_MASK
	.align		4
.L_10673:
        /*0028*/ 	.byte	0x03, 0x50
        /*002a*/ 	.short	0x0000


	//----- nvinfo : EIATTR_MAXREG_COUNT
	.align		4
        /*002c*/ 	.byte	0x03, 0x1b
        /*002e*/ 	.short	0x0080


	//----- nvinfo : EIATTR_EXTERNS
	.align		4
        /*0030*/ 	.byte	0x04, 0x0f
        /*0032*/ 	.short	(.L_10675 - .L_10674)


	//   ....[0]....
	.align		4
.L_10674:
        /*0034*/ 	.word	index@(__assertfail)


	//----- nvinfo : EIATTR_MERCURY_ISA_VERSION
	.align		4
.L_10675:
        /*0038*/ 	.byte	0x03, 0x5f
        /*003a*/ 	.short	0x0101


	//----- nvinfo : EIATTR_SYSCALL_OFFSETS
	.align		4
        /*003c*/ 	.byte	0x04, 0x46
        /*003e*/ 	.short	(.L_10677 - .L_10676)


	//   ....[0]....
.L_10676:
        /*0040*/ 	.word	0x000021e0


	//   ....[1]....
        /*0044*/ 	.word	0x00003450


	//   ....[2]....
        /*0048*/ 	.word	0x00005690


	//   ....[3]....
        /*004c*/ 	.word	0x00006900


	//   ....[4]....
        /*0050*/ 	.word	0x00008b30


	//   ....[5]....
        /*0054*/ 	.word	0x00009da0


	//   ....[6]....
        /*0058*/ 	.word	0x0000bfc0


	//   ....[7]....
        /*005c*/ 	.word	0x0000d230


	//----- nvinfo : EIATTR_EXIT_INSTR_OFFSETS
	.align		4
.L_10677:
        /*0060*/ 	.byte	0x04, 0x1c
        /*0062*/ 	.short	(.L_10679 - .L_10678)


	//   ....[0]....
.L_10678:
        /*0064*/ 	.word	0x00009e70


	//   ....[1]....
        /*0068*/ 	.word	0x0000c4d0


	//   ....[2]....
        /*006c*/ 	.word	0x0000c4f0


	//   ....[3]....
        /*0070*/ 	.word	0x0000c5a0


	//   ....[4]....
        /*0074*/ 	.word	0x0000c5d0


	//   ....[5]....
        /*0078*/ 	.word	0x0000c5f0


	//   ....[6]....
        /*007c*/ 	.word	0x0000c680


	//   ....[7]....
        /*0080*/ 	.word	0x0000c6c0


	//   ....[8]....
        /*0084*/ 	.word	0x0000c760


	//   ....[9]....
        /*0088*/ 	.word	0x0000c7b0


	//   ....[10]....
        /*008c*/ 	.word	0x0000c7e0


	//   ....[11]....
        /*0090*/ 	.word	0x0000c8b0


	//   ....[12]....
        /*0094*/ 	.word	0x0000c8f0


	//   ....[13]....
        /*0098*/ 	.word	0x0000ca80


	//   ....[14]....
        /*009c*/ 	.word	0x0000cbe0


	//   ....[15]....
        /*00a0*/ 	.word	0x0000cc20


	//   ....[16]....
        /*00a4*/ 	.word	0x0000ccc0


	//   ....[17]....
        /*00a8*/ 	.word	0x0000ce40


	//   ....[18]....
        /*00ac*/ 	.word	0x0000cfc0


	//   ....[19]....
        /*00b0*/ 	.word	0x0000d130


	//   ....[20]....
        /*00b4*/ 	.word	0x0000d240


	//   ....[21]....
        /*00b8*/ 	.word	0x0000d290


	//   ....[22]....
        /*00bc*/ 	.word	0x0000d2c0


	//----- nvinfo : EIATTR_MAX_THREADS
	.align		4
.L_10679:
        /*00c0*/ 	.byte	0x04, 0x05
        /*00c2*/ 	.short	(.L_10681 - .L_10680)
.L_10680:
        /*00c4*/ 	.word	0x00000080
        /*00c8*/ 	.word	0x00000001
        /*00cc*/ 	.word	0x00000001


	//----- nvinfo : EIATTR_CRS_STACK_SIZE
	.align		4
.L_10681:
        /*00d0*/ 	.byte	0x04, 0x1e
        /*00d2*/ 	.short	(.L_10683 - .L_10682)
.L_10682:
        /*00d4*/ 	.word	0x00000000


	//----- nvinfo : EIATTR_CBANK_PARAM_SIZE
	.align		4
.L_10683:
        /*00d8*/ 	.byte	0x03, 0x19
        /*00da*/ 	.short	0x0230


	//----- nvinfo : EIATTR_PARAM_CBANK
	.align		4
        /*00dc*/ 	.byte	0x04, 0x0a
        /*00de*/ 	.short	(.L_10685 - .L_10684)
	.align		4
.L_10684:
        /*00e0*/ 	.word	index@(.nv.constant0._ZN2at6native18elementwise_kernelILi128ELi4EZNS0_15gpu_kernel_implIZNS0_50_GLOBAL__N__2680c7bb_12_PowKernel_cu_140f0503_289622pow_scalar_tensor_implIsEEvRNS_18TensorIteratorBaseET_EUlsE_EEvS6_RKS7_EUliE_EEviT1_)
        /*00e4*/ 	.short	0x0210
        /*00e6*/ 	.short	0x0230


	//----- nvinfo : EIATTR_SW_WAR
	.align		4
.L_10685:
        /*00e8*/ 	.byte	0x04, 0x36
        /*00ea*/ 	.short	(.L_10687 - .L_10686)
.L_10686:
        /*00ec*/ 	.word	0x00000008
.L_10687:


//--------------------- .nv.info._ZN2at6native27unrolled_elementwise_kernelIZNS0_50_GLOBAL__N__2680c7bb_12_PowKernel_cu_140f0503_289622pow_scalar_tensor_implIsEEvRNS_18TensorIteratorBaseET_EUlsE_St5arrayIPcLm2EELi4E23TrivialOffsetCalculatorILi1EjESC_NS0_6memory12LoadWithCastILi1EEENSD_13StoreWithCastILi1EEEEEviS6_T0_T2_T3_T4_T5_ --------------------------
	.section	.nv.info._ZN2at6native27unrolled_elementwise_kernelIZNS0_50_GLOBAL__N__2680c7bb_12_PowKernel_cu_140f0503_289622pow_scalar_tensor_implIsEEvRNS_18TensorIteratorBaseET_EUlsE_St5arrayIPcLm2EELi4E23TrivialOffsetCalculatorILi1EjESC_NS0_6memory12LoadWithCastILi1EEENSD_13StoreWithCastILi1EEEEEviS6_T0_T2_T3_T4_T5_,"",@"SHT_CUDA_INFO"
	.sectionflags	@""
	.align	4


	//----- nvinfo : EIATTR_CUDA_API_VERSION
	.align		4
        /*0000*/ 	.byte	0x04, 0x37
        /*0002*/ 	.short	(.L_10689 - .L_10688)
.L_10688:
        /*0004*/ 	.word	0x00000082


	//----- nvinfo : EIATTR_KPARAM_INFO
	.align		4
.L_10689:
        /*0008*/ 	.byte	0x04, 0x17
        /*000a*/ 	.short	(.L_10691 - .L_10690)
.L_10690:
        /*000c*/ 	.word	0x00000000
        /*0010*/ 	.short	0x0006
        /*0012*/ 	.short	0x0034
        /*0014*/ 	.byte	0x00, 0xf0, 0x21, 0x00


	//----- nvinfo : EIATTR_KPARAM_INFO
	.align		4
.L_10691:
        /*0018*/ 	.byte	0x04, 0x17
        /*001a*/ 	.short	(.L_10693 - .L_10692)
.L_10692:
        /*001c*/ 	.word	0x00000000
        /*0020*/ 	.short	0x0005
        /*0022*/ 	.short	0x002c
        /*0024*/ 	.byte	0x00, 0xf0, 0x21, 0x00


	//----- nvinfo : EIATTR_KPARAM_INFO
	.align		4
.L_10693:
        /*0028*/ 	.byte	0x04, 0x17
        /*002a*/ 	.short	(.L_10695 - .L_10694)
.L_10694:
        /*002c*/ 	.word	0x00000000
        /*0030*/ 	.short	0x0004
        /*0032*/ 	.short	0x0029
        /*0034*/ 	.byte	0x00, 0xf0, 0x05, 0x00


	//----- nvinfo : EIATTR_KPARAM_INFO
	.align		4
.L_10695:
        /*0038*/ 	.byte	0x04, 0x17
        /*003a*/ 	.short	(.L_10697 - .L_10696)
.L_10696:
        /*003c*/ 	.word	0x00000000
        /*0040*/ 	.short	0x0003
        /*0042*/ 	.short	0x0028
        /*0044*/ 	.byte	0x00, 0xf0, 0x05, 0x00


	//----- nvinfo : EIATTR_KPARAM_INFO
	.align		4
.L_10697:
        /*0048*/ 	.byte	0x04, 0x17
        /*004a*/ 	.short	(.L_10699 - .L_10698)
.L_10698:
        /*004c*/ 	.word	0x00000000
        /*0050*/ 	.short	0x0002
        /*0052*/ 	.short	0x0018
        /*0054*/ 	.byte	0x00, 0xf0, 0x41, 0x00


	//----- nvinfo : EIATTR_KPARAM_INFO
	.align		4
.L_10699:
        /*0058*/ 	.byte	0x04, 0x17
        /*005a*/ 	.short	(.L_10701 - .L_10700)
.L_10700:
        /*005c*/ 	.word	0x00000000
        /*0060*/ 	.short	0x0001
        /*0062*/ 	.short	0x0008
        /*0064*/ 	.byte	0x00, 0xf0, 0x41, 0x00


	//----- nvinfo : EIATTR_KPARAM_INFO
	.align		4
.L_10701:
        /*0068*/ 	.byte	0x04, 0x17
        /*006a*/ 	.short	(.L_10703 - .L_10702)
.L_10702:
        /*006c*/ 	.word	0x00000000
        /*0070*/ 	.short	0x0000
        /*0072*/ 	.short	0x0000
        /*0074*/ 	.byte	0x00, 0xf0, 0x11, 0x00


	//----- nvinfo : EIATTR_SPARSE_MMA_MASK
	.align		4
.L_10703:
        /*0078*/ 	.byte	0x03, 0x50
        /*007a*/ 	.short	0x0000


	//----- nvinfo : EIATTR_MAXREG_COUNT
	.align		4
        /*007c*/ 	.byte	0x03, 0x1b
        /*007e*/ 	.short	0x00ff


	//----- nvinfo : EIATTR_EXTERNS
	.align		4
        /*0080*/ 	.byte	0x04, 0x0f
        /*0082*/ 	.short	(.L_10705 - .L_10704)


	//   ....[0]....
	.align		4
.L_10704:
        /*0084*/ 	.word	index@(__assertfail)


	//----- nvinfo : EIATTR_MERCURY_ISA_VERSION
	.align		4
.L_10705:
        /*0088*/ 	.byte	0x03, 0x5f
        /*008a*/ 	.short	0x0101


	//----- nvinfo : EIATTR_SYSCALL_OFFSETS
	.align		4
        /*008c*/ 	.byte	0x04, 0x46
        /*008e*/ 	.short	(.L_10707 - .L_10706)


	//   ....[0]....
.L_10706:
        /*0090*/ 	.word	0x00000f30


	//   ....[1]....
        /*0094*/ 	.word	0x00001e40


	//   ....[2]....
        /*0098*/ 	.word	0x00002d60


	//   ....[3]....
        /*009c*/ 	.word	0x00003c50


	//   ....[4]....
        /*00a0*/ 	.word	0x00006340


	//   ....[5]....
        /*00a4*/ 	.word	0x00007280


	//   ....[6]....
        /*00a8*/ 	.word	0x000081a0


	//   ....[7]....
        /*00ac*/ 	.word	0x000090c0


	//----- nvinfo : EIATTR_EXIT_INSTR_OFFSETS
	.align		4
.L_10707:
        /*00b0*/ 	.byte	0x04, 0x1c
        /*00b2*/ 	.short	(.L_10709 - .L_10708)


	//   ....[0]....
.L_10708:
        /*00b4*/ 	.word	0x00008250


	//   ....[1]....
        /*00b8*/ 	.word	0x00008380


	//   ....[2]....
        /*00bc*/ 	.word	0x000083a0


	//   ....[3]....
        /*00c0*/ 	.word	0x00008440


	//   ....[4]....
        /*00c4*/ 	.word	0x00008470


	//   ....[5]....
        /*00c8*/ 	.word	0x00008490


	//   ....[6]....
        /*00cc*/ 	.word	0x00008520


	//   ....[7]....
        /*00d0*/ 	.word	0x00008560


	//   ....[8]....
        /*00d4*/ 	.word	0x00008600


	//   ....[9]....
        /*00d8*/ 	.word	0x00008650


	//   ....[10]....
        /*00dc*/ 	.word	0x00008680


	//   ....[11]....
        /*00e0*/ 	.word	0x00008750


	//   ....[12]....
        /*00e4*/ 	.word	0x00008790


	//   ....[13]....
        /*00e8*/ 	.word	0x00008920


	//   ....[14]....
        /*00ec*/ 	.word	0x00008a80


	//   ....[15]....
        /*00f0*/ 	.word	0x00008ac0


	//   ....[16]....
        /*00f4*/ 	.word	0x00008b60


	//   ....[17]....
        /*00f8*/ 	.word	0x00008ce0


	//   ....[18]....
        /*00fc*/ 	.word	0x00008e60


	//   ....[19]....
        /*0100*/ 	.word	0x00008fc0


	//   ....[20]....
        /*0104*/ 	.word	0x000090d0


	//   ....[21]....
        /*0108*/ 	.word	0x00009110


	//   ....[22]....
        /*010c*/ 	.word	0x00009140


	//----- nvinfo : EIATTR_MAX_THREADS
	.align		4
.L_10709:
        /*0110*/ 	.byte	0x04, 0x05
        /*0112*/ 	.short	(.L_10711 - .L_10710)
.L_10710:
        /*0114*/ 	.word	0x00000080
        /*0118*/ 	.word	0x00000001
        /*011c*/ 	.word	0x00000001


	//----- nvinfo : EIATTR_CRS_STACK_SIZE
	.align		4
.L_10711:
        /*0120*/ 	.byte	0x04, 0x1e
        /*0122*/ 	.short	(.L_10713 - .L_10712)
.L_10712:
        /*0124*/ 	.word	0x00000000


	//----- nvinfo : EIATTR_CBANK_PARAM_SIZE
	.align		4
.L_10713:
        /*0128*/ 	.byte	0x03, 0x19
        /*012a*/ 	.short	0x003c


	//----- nvinfo : EIATTR_PARAM_CBANK
	.align		4
        /*012c*/ 	.byte	0x04, 0x0a
        /*012e*/ 	.short	(.L_10715 - .L_10714)
	.align		4
.L_10714:
        /*0130*/ 	.word	index@(.nv.constant0._ZN2at6native27unrolled_elementwise_kernelIZNS0_50_GLOBAL__N__2680c7bb_12_PowKernel_cu_140f0503_289622pow_scalar_tensor_implIsEEvRNS_18TensorIteratorBaseET_EUlsE_St5arrayIPcLm2EELi4E23TrivialOffsetCalculatorILi1EjESC_NS0_6memory12LoadWithCastILi1EEENSD_13StoreWithCastILi1EEEEEviS6_T0_T2_T3_T4_T5_)
        /*0134*/ 	.short	0x0210
        /*0136*/ 	.short	0x003c


	//----- nvinfo : EIATTR_SW_WAR
	.align		4
.L_10715:
        /*0138*/ 	.byte	0x04, 0x36
        /*013a*/ 	.short	(.L_10717 - .L_10716)
.L_10716:
        /*013c*/ 	.word	0x00000008
.L_10717:


//--------------------- .nv.info._ZN2at6native18elementwise_kernelILi128ELi4EZNS0_22gpu_kernel_impl_nocastIZNS0_50_GLOBAL__N__2680c7bb_12_PowKernel_cu_140f0503_289622pow_scalar_tensor_implIsEEvRNS_18TensorIteratorBaseET_EUlsE_EEvS6_RKS7_EUliE_EEviT1_ --------------------------
	.section	.nv.info._ZN2at6native18elementwise_kernelILi128ELi4EZNS0_22gpu_kernel_impl_nocastIZNS0_50_GLOBAL__N__2680c7bb_12_PowKernel_cu_140f0503_289622pow_scalar_tensor_implIsEEvRNS_18TensorIteratorBaseET_EUlsE_EEvS6_RKS7_EUliE_EEviT1_,"",@"SHT_CUDA_INFO"
	.sectionflags	@""
	.align	4


	//----- nvinfo : EIATTR_CUDA_API_VERSION
	.align		4
        /*0000*/ 	.byte	0x04, 0x37
        /*0002*/ 	.short	(.L_10719 - .L_10718)
.L_10718:
        /*0004*/ 	.word	0x00000082


	//----- nvinfo : EIATTR_KPARAM_INFO
	.align		4
.L_10719:
        /*0008*/ 	.byte	0x04, 0x17
        /*000a*/ 	.short	(.L_10721 - .L_10720)
.L_10720:
        /*000c*/ 	.word	0x00000000
        /*0010*/ 	.short	0x0001
        /*0012*/ 	.short	0x0008
        /*0014*/ 	.byte	0x00, 0xf0, 0x81, 0x08


	//----- nvinfo : EIATTR_KPARAM_INFO
	.align		4
.L_10721:
        /*0018*/ 	.byte	0x04, 0x17
        /*001a*/ 	.short	(.L_10723 - .L_10722)
.L_10722:
        /*001c*/ 	.word	0x00000000
        /*0020*/ 	.short	0x0000
        /*0022*/ 	.short	0x0000
        /*0024*/ 	.byte	0x00, 0xf0, 0x11, 0x00


	//----- nvinfo : EIATTR_SPARSE_MMA_MASK
	.align		4
.L_10723:
        /*0028*/ 	.byte	0x03, 0x50
        /*002a*/ 	.short	0x0000


	//----- nvinfo : EIATTR_MAXREG_COUNT
	.align		4
        /*002c*/ 	.byte	0x03, 0x1b
        /*002e*/ 	.short	0x0080


	//----- nvinfo : EIATTR_MERCURY_ISA_VERSION
	.align		4
        /*0030*/ 	.byte	0x03, 0x5f
        /*0032*/ 	.short	0x0101


	//----- nvinfo : EIATTR_EXIT_INSTR_OFFSETS
	.align		4
        /*0034*/ 	.byte	0x04, 0x1c
        /*0036*/ 	.short	(.L_10725 - .L_10724)


	//   ....[0]....
.L_10724:
        /*0038*/ 	.word	0x00004670


	//   ....[1]....
        /*003c*/ 	.word	0x00005db0


	//----- nvinfo : EIATTR_MAX_THREADS
	.align		4
.L_10725:
        /*0040*/ 	.byte	0x04, 0x05
        /*0042*/ 	.short	(.L_10727 - .L_10726)
.L_10726:
        /*0044*/ 	.word	0x00000080
        /*0048*/ 	.word	0x00000001
        /*004c*/ 	.word	0x00000001


	//----- nvinfo : EIATTR_CRS_STACK_SIZE
	.align		4
.L_10727:
        /*0050*/ 	.byte	0x04, 0x1e
        /*0052*/ 	.short	(.L_10729 - .L_10728)
.L_10728:
        /*0054*/ 	.word	0x00000000


	//----- nvinfo : EIATTR_CBANK_PARAM_SIZE
	.align		4
.L_10729:
        /*0058*/ 	.byte	0x03, 0x19
        /*005a*/ 	.short	0x0228


	//----- nvinfo : EIATTR_PARAM_CBANK
	.align		4
        /*005c*/ 	.byte	0x04, 0x0a
        /*005e*/ 	.short	(.L_10731 - .L_10730)
	.align		4
.L_10730:
        /*0060*/ 	.word	index@(.nv.constant0._ZN2at6native18elementwise_kernelILi128ELi4EZNS0_22gpu_kernel_impl_nocastIZNS0_50_GLOBAL__N__2680c7bb_12_PowKernel_cu_140f0503_289622pow_scalar_tensor_implIsEEvRNS_18TensorIteratorBaseET_EUlsE_EEvS6_RKS7_EUliE_EEviT1_)
        /*0064*/ 	.short	0x0210
        /*0066*/ 	.short	0x0228


	//----- nvinfo : EIATTR_SW_WAR
	.align		4
.L_10731:
        /*0068*/ 	.byte	0x04, 0x36
        /*006a*/ 	.short	(.L_10733 - .L_10732)
.L_10732:
        /*006c*/ 	.word	0x00000008
.L_10733:


//--------------------- .nv.info._ZN2at6native27unrolled_elementwise_kernelIZNS0_50_GLOBAL__N__2680c7bb_12_PowKernel_cu_140f0503_289622pow_scalar_tensor_implIsEEvRNS_18TensorIteratorBaseET_EUlsE_St5arrayIPcLm2EELi4E23TrivialOffsetCalculatorILi1EjESC_NS0_6memory15LoadWithoutCastENSD_16StoreWithoutCastEEEviS6_T0_T2_T3_T4_T5_ --------------------------
	.section	.nv.info._ZN2at6native27unrolled_elementwise_kernelIZNS0_50_GLOBAL__N__2680c7bb_12_PowKernel_cu_140f0503_289622pow_scalar_tensor_implIsEEvRNS_18TensorIteratorBaseET_EUlsE_St5arrayIPcLm2EELi4E23TrivialOffsetCalculatorILi1EjESC_NS0_6memory15LoadWithoutCastENSD_16StoreWithoutCastEEEviS6_T0_T2_T3_T4_T5_,"",@"SHT_CUDA_INFO"
	.sectionflags	@""
	.align	4


	//----- nvinfo : EIATTR_CUDA_API_VERSION
	.align		4
        /*0000*/ 	.byte	0x04, 0x37
        /*0002*/ 	.short	(.L_10735 - .L_10734)
.L_10734:
        /*0004*/ 	.word	0x00000082


	//----- nvinfo : EIATTR_KPARAM_INFO
	.align		4
.L_10735:
        /*0008*/ 	.byte	0x04, 0x17
        /*000a*/ 	.short	(.L_10737 - .L_10736)
.L_10736:
        /*000c*/ 	.word	0x00000000
        /*0010*/ 	.short	0x0006
        /*0012*/ 	.short	0x002b
        /*0014*/ 	.byte	0x00, 0xf0, 0x05, 0x00


	//----- nvinfo : EIATTR_KPARAM_INFO
	.align		4
.L_10737:
        /*0018*/ 	.byte	0x04, 0x17
        /*001a*/ 	.short	(.L_10739 - .L_10738)
.L_10738:
        /*001c*/ 	.word	0x00000000
        /*0020*/ 	.short	0x0005
        /*0022*/ 	.short	0x002a
        /*0024*/ 	.byte	0x00, 0xf0, 0x05, 0x00


	//----- nvinfo : EIATTR_KPARAM_INFO
	.align		4
.L_10739:
        /*0028*/ 	.byte	0x04, 0x17
        /*002a*/ 	.short	(.L_10741 - .L_10740)
.L_10740:
        /*002c*/ 	.word	0x00000000
        /*0030*/ 	.short	0x0004
        /*0032*/ 	.short	0x0029
        /*0034*/ 	.byte	0x00, 0xf0, 0x05, 0x00


	//----- nvinfo : EIATTR_KPARAM_INFO
	.align		4
.L_10741:
        /*0038*/ 	.byte	0x04, 0x17
        /*003a*/ 	.short	(.L_10743 - .L_10742)
.L_10742:
        /*003c*/ 	.word	0x00000000
        /*0040*/ 	.short	0x0003
        /*0042*/ 	.short	0x0028
        /*0044*/ 	.byte	0x00, 0xf0, 0x05, 0x00


	//----- nvinfo : EIATTR_KPARAM_INFO
	.align		4
.L_10743:
        /*0048*/ 	.byte	0x04, 0x17
        /*004a*/ 	.short	(.L_10745 - .L_10744)
.L_10744:
        /*004c*/ 	.word	0x00000000
        /*0050*/ 	.short	0x0002
        /*0052*/ 	.short	0x0018
        /*0054*/ 	.byte	0x00, 0xf0, 0x41, 0x00


	//----- nvinfo : EIATTR_KPARAM_INFO
	.align		4
.L_10745:
        /*0058*/ 	.byte	0x04, 0x17
        /*005a*/ 	.short	(.L_10747 - .L_10746)
.L_10746:
        /*005c*/ 	.word	0x00000000
        /*0060*/ 	.short	0x0001
        /*0062*/ 	.short	0x0008
        /*0064*/ 	.byte	0x00, 0xf0, 0x41, 0x00


	//----- nvinfo : EIATTR_KPARAM_INFO
	.align		4
.L_10747:
        /*0068*/ 	.byte	0x04, 0x17
        /*006a*/ 	.short	(.L_10749 - .L_10748)
.L_10748:
        /*006c*/ 	.word	0x00000000
        /*0070*/ 	.short	0x0000
        /*0072*/ 	.short	0x0000
        /*0074*/ 	.byte	0x00, 0xf0, 0x11, 0x00


	//----- nvinfo : EIATTR_SPARSE_MMA_MASK
	.align		4
.L_10749:
        /*0078*/ 	.byte	0x03, 0x50
        /*007a*/ 	.short	0x0000


	//----- nvinfo : EIATTR_MAXREG_COUNT
	.align		4
        /*007c*/ 	.byte	0x03, 0x1b
        /*007e*/ 	.short	0x00ff


	//----- nvinfo : EIATTR_MERCURY_ISA_VERSION
	.align		4
        /*0080*/ 	.byte	0x03, 0x5f
        /*0082*/ 	.short	0x0101


	//----- nvinfo : EIATTR_EXIT_INSTR_OFFSETS
	.align		4
        /*0084*/ 	.byte	0x04, 0x1c
        /*0086*/ 	.short	(.L_10751 - .L_10750)


	//   ....[0]....
.L_10750:
        /*0088*/ 	.word	0x00001a90


	//   ....[1]....
        /*008c*/ 	.word	0x00001ae0


	//----- nvinfo : EIATTR_MAX_THREADS
	.align		4
.L_10751:
        /*0090*/ 	.byte	0x04, 0x05
        /*0092*/ 	.short	(.L_10753 - .L_10752)
.L_10752:
        /*0094*/ 	.word	0x00000080
        /*0098*/ 	.word	0x00000001
        /*009c*/ 	.word	0x00000001


	//----- nvinfo : EIATTR_CRS_STACK_SIZE
	.align		4
.L_10753:
        /*00a0*/ 	.byte	0x04, 0x1e
        /*00a2*/ 	.short	(.L_10755 - .L_10754)
.L_10754:
        /*00a4*/ 	.word	0x00000000


	//----- nvinfo : EIATTR_CBANK_PARAM_SIZE
	.align		4
.L_10755:
        /*00a8*/ 	.byte	0x03, 0x19
        /*00aa*/ 	.short	0x002c


	//----- nvinfo : EIATTR_PARAM_CBANK
	.align		4
        /*00ac*/ 	.byte	0x04, 0x0a
        /*00ae*/ 	.short	(.L_10757 - .L_10756)
	.align		4
.L_10756:
        /*00b0*/ 	.word	index@(.nv.constant0._ZN2at6native27unrolled_elementwise_kernelIZNS0_50_GLOBAL__N__2680c7bb_12_PowKernel_cu_140f0503_289622pow_scalar_tensor_implIsEEvRNS_18TensorIteratorBaseET_EUlsE_St5arrayIPcLm2EELi4E23TrivialOffsetCalculatorILi1EjESC_NS0_6memory15LoadWithoutCastENSD_16StoreWithoutCastEEEviS6_T0_T2_T3_T4_T5_)
        /*00b4*/ 	.short	0x0210
        /*00b6*/ 	.short	0x002c


	//----- nvinfo : EIATTR_SW_WAR
	.align		4
.L_10757:
        /*00b8*/ 	.byte	0x04, 0x36
        /*00ba*/ 	.short	(.L_10759 - .L_10758)
.L_10758:
        /*00bc*/ 	.word	0x00000008
.L_10759:


//--------------------- .nv.info._ZN2at6native29vectorized_elementwise_kernelILi2EZNS0_50_GLOBAL__N__2680c7bb_12_PowKernel_cu_140f0503_289622pow_scalar_tensor_implIsEEvRNS_18TensorIteratorBaseET_EUlsE_St5arrayIPcLm2EEEEviT0_T1_ --------------------------
	.section	.nv.info._ZN2at6native29vectorized_elementwise_kernelILi2EZNS0_50_GLOBAL__N__2680c7bb_12_PowKernel_cu_140f0503_289622pow_scalar_tensor_implIsEEvRNS_18TensorIteratorBaseET_EUlsE_St5arrayIPcLm2EEEEviT0_T1_,"",@"SHT_CUDA_INFO"
	.sectionflags	@""
	.align	4


	//----- nvinfo : EIATTR_CUDA_API_VERSION
	.align		4
        /*0000*/ 	.byte	0x04, 0x37
        /*0002*/ 	.short	(.L_10761 - .L_10760)
.L_10760:
        /*0004*/ 	.word	0x00000082


	//----- nvinfo : EIATTR_KPARAM_INFO
	.align		4
.L_10761:
        /*0008*/ 	.byte	0x04, 0x17
        /*000a*/ 	.short	(.L_10763 - .L_10762)
.L_10762:
        /*000c*/ 	.word	0x00000000
        /*0010*/ 	.short	0x0002
        /*0012*/ 	.short	0x0018
        /*0014*/ 	.byte	0x00, 0xf0, 0x41, 0x00


	//----- nvinfo : EIATTR_KPARAM_INFO
	.align		4
.L_10763:
        /*0018*/ 	.byte	0x04, 0x17
        /*001a*/ 	.short	(.L_10765 - .L_10764)
.L_10764:
        /*001c*/ 	.word	0x00000000
        /*0020*/ 	.short	0x0001
        /*0022*/ 	.short	0x0008
        /*0024*/ 	.byte	0x00, 0xf0, 0x41, 0x00


	//----- nvinfo : EIATTR_KPARAM_INFO
	.align		4
.L_10765:
        /*0028*/ 	.byte	0x04, 0x17
        /*002a*/ 	.short	(.L_10767 - .L_10766)
.L_10766:
        /*002c*/ 	.word	0x00000000
        /*0030*/ 	.short	0x0000
        /*0032*/ 	.short	0x0000
        /*0034*/ 	.byte	0x00, 0xf0, 0x11, 0x00


	//----- nvinfo : EIATTR_SPARSE_MMA_MASK
	.align		4
.L_10767:
        /*0038*/ 	.byte	0x03, 0x50
        /*003a*/ 	.short	0x0000


	//----- nvinfo : EIATTR_MAXREG_COUNT
	.align		4
        /*003c*/ 	.byte	0x03, 0x1b
        /*003e*/ 	.short	0x00ff


	//----- nvinfo : EIATTR_MERCURY_ISA_VERSION
	.align		4
        /*0040*/ 	.byte	0x03, 0x5f
        /*0042*/ 	.short	0x0101


	//----- nvinfo : EIATTR_EXIT_INSTR_OFFSETS
	.align		4
        /*0044*/ 	.byte	0x04, 0x1c
        /*0046*/ 	.short	(.L_10769 - .L_10768)


	//   ....[0]....
.L_10768:
        /*0048*/ 	.word	0x000033b0


	//   ....[1]....
        /*004c*/ 	.word	0x000067e0


	//   ....[2]....
        /*0050*/ 	.word	0x00006830


	//----- nvinfo : EIATTR_MAX_THREADS
	.align		4
.L_10769:
        /*0054*/ 	.byte	0x04, 0x05
        /*0056*/ 	.short	(.L_10771 - .L_10770)
.L_10770:
        /*0058*/ 	.word	0x00000080
        /*005c*/ 	.word	0x00000001
        /*0060*/ 	.word	0x00000001


	//----- nvinfo : EIATTR_CRS_STACK_SIZE
	.align		4
.L_10771:
        /*0064*/ 	.byte	0x04, 0x1e
        /*0066*/ 	.short	(.L_10773 - .L_10772)
.L_10772:
        /*0068*/ 	.word	0x00000000


	//----- nvinfo : EIATTR_CBANK_PARAM_SIZE
	.align		4
.L_10773:
        /*006c*/ 	.byte	0x03, 0x19
        /*006e*/ 	.short	0x0028


	//----- nvinfo : EIATTR_PARAM_CBANK
	.align		4
        /*0070*/ 	.byte	0x04, 0x0a
        /*0072*/ 	.short	(.L_10775 - .L_10774)
	.align		4
.L_10774:
        /*0074*/ 	.word	index@(.nv.constant0._ZN2at6native29vectorized_elementwise_kernelILi2EZNS0_50_GLOBAL__N__2680c7bb_12_PowKernel_cu_140f0503_289622pow_scalar_tensor_implIsEEvRNS_18TensorIteratorBaseET_EUlsE_St5arrayIPcLm2EEEEviT0_T1_)
        /*0078*/ 	.short	0x0210
        /*007a*/ 	.short	0x0028


	//----- nvinfo : EIATTR_SW_WAR
	.align		4
.L_10775:
        /*007c*/ 	.byte	0x04, 0x36
        /*007e*/ 	.short	(.L_10777 - .L_10776)
.L_10776:
        /*0080*/ 	.word	0x00000008
.L_10777:


//--------------------- .nv.info._ZN2at6native29vectorized_elementwise_kernelILi4EZNS0_50_GLOBAL__N__2680c7bb_12_PowKernel_cu_140f0503_289622pow_scalar_tensor_implIsEEvRNS_18TensorIteratorBaseET_EUlsE_St5arrayIPcLm2EEEEviT0_T1_ --------------------------
	.section	.nv.info._ZN2at6native29vectorized_elementwise_kernelILi4EZNS0_50_GLOBAL__N__2680c7bb_12_PowKernel_cu_140f0503_289622pow_scalar_tensor_implIsEEvRNS_18TensorIteratorBaseET_EUlsE_St5arrayIPcLm2EEEEviT0_T1_,"",@"SHT_CUDA_INFO"
	.sectionflags	@""
	.align	4


	//----- nvinfo : EIATTR_CUDA_API_VERSION
	.align		4
        /*0000*/ 	.byte	0x04, 0x37
        /*0002*/ 	.short	(.L_10779 - .L_10778)
.L_10778:
        /*0004*/ 	.word	0x00000082


	//----- nvinfo : EIATTR_KPARAM_INFO
	.align		4
.L_10779:
        /*0008*/ 	.byte	0x04, 0x17
        /*000a*/ 	.short	(.L_10781 - .L_10780)
.L_10780:
        /*000c*/ 	.word	0x00000000
        /*0010*/ 	.short	0x0002
        /*0012*/ 	.short	0x0018
        /*0014*/ 	.byte	0x00, 0xf0, 0x41, 0x00


	//----- nvinfo : EIATTR_KPARAM_INFO
	.align		4
.L_10781:
        /*0018*/ 	.byte	0x04, 0x17
        /*001a*/ 	.short	(.L_10783 - .L_10782)
.L_10782:
        /*001c*/ 	.word	0x00000000
        /*0020*/ 	.short	0x0001
        /*0022*/ 	.short	0x0008
        /*0024*/ 	.byte	0x00, 0xf0, 0x41, 0x00


	//----- nvinfo : EIATTR_KPARAM_INFO
	.align		4
.L_10783:
        /*0028*/ 	.byte	0x04, 0x17
        /*002a*/ 	.short	(.L_10785 - .L_10784)
.L_10784:
        /*002c*/ 	.word	0x00000000
        /*0030*/ 	.short	0x0000
        /*0032*/ 	.short	0x0000
        /*0034*/ 	.byte	0x00, 0xf0, 0x11, 0x00


	//----- nvinfo : EIATTR_SPARSE_MMA_MASK
	.align		4
.L_10785:
        /*0038*/ 	.byte	0x03, 0x50
        /*003a*/ 	.short	0x0000


	//----- nvinfo : EIATTR_MAXREG_COUNT
	.align		4
        /*003c*/ 	.byte	0x03, 0x1b
        /*003e*/ 	.short	0x00ff


	//----- nvinfo : EIATTR_MERCURY_ISA_VERSION
	.align		4
        /*0040*/ 	.byte	0x03, 0x5f
        /*0042*/ 	.short	0x0101


	//----- nvinfo : EIATTR_EXIT_INSTR_OFFSETS
	.align		4
        /*0044*/ 	.byte	0x04, 0x1c
        /*0046*/ 	.short	(.L_10787 - .L_10786)


	//   ....[0]....
.L_10786:
        /*0048*/ 	.word	0x000033b0


	//   ....[1]....
        /*004c*/ 	.word	0x000067e0


	//   ....[2]....
        /*0050*/ 	.word	0x00006830


	//----- nvinfo : EIATTR_MAX_THREADS
	.align		4
.L_10787:
        /*0054*/ 	.byte	0x04, 0x05
        /*0056*/ 	.short	(.L_10789 - .L_10788)
.L_10788:
        /*0058*/ 	.word	0x00000080
        /*005c*/ 	.word	0x00000001
        /*0060*/ 	.word	0x00000001


	//----- nvinfo : EIATTR_CRS_STACK_SIZE
	.align		4
.L_10789:
        /*0064*/ 	.byte	0x04, 0x1e
        /*0066*/ 	.short	(.L_10791 - .L_10790)
.L_10790:
        /*0068*/ 	.word	0x00000000


	//----- nvinfo : EIATTR_CBANK_PARAM_SIZE
	.align		4
.L_10791:
        /*006c*/ 	.byte	0x03, 0x19
        /*006e*/ 	.short	0x0028


	//----- nvinfo : EIATTR_PARAM_CBANK
	.align		4
        /*0070*/ 	.byte	0x04, 0x0a
        /*0072*/ 	.short	(.L_10793 - .L_10792)
	.align		4
.L_10792:
        /*0074*/ 	.word	index@(.nv.constant0._ZN2at6native29vectorized_elementwise_kernelILi4EZNS0_50_GLOBAL__N__2680c7bb_12_PowKernel_cu_140f0503_289622pow_scalar_tensor_implIsEEvRNS_18TensorIteratorBaseET_EUlsE_St5arrayIPcLm2EEEEviT0_T1_)
        /*0078*/ 	.short	0x0210
        /*007a*/ 	.short	0x0028


	//----- nvinfo : EIATTR_SW_WAR
	.align		4
.L_10793:
        /*007c*/ 	.byte	0x04, 0x36
        /*007e*/ 	.short	(.L_10795 - .L_10794)
.L_10794:
        /*0080*/ 	.word	0x00000008
.L_10795:


//--------------------- .nv.info._ZN2at6native29vectorized_elementwise_kernelILi8EZNS0_50_GLOBAL__N__2680c7bb_12_PowKernel_cu_140f0503_289622pow_scalar_tensor_implIsEEvRNS_18TensorIteratorBaseET_EUlsE_St5arrayIPcLm2EEEEviT0_T1_ --------------------------
	.section	.nv.info._ZN2at6native29vectorized_elementwise_kernelILi8EZNS0_50_GLOBAL__N__2680c7bb_12_PowKernel_cu_140f0503_289622pow_scalar_tensor_implIsEEvRNS_18TensorIteratorBaseET_EUlsE_St5arrayIPcLm2EEEEviT0_T1_,"",@"SHT_CUDA_INFO"
	.sectionflags	@""
	.align	4


	//----- nvinfo : EIATTR_CUDA_API_VERSION
	.align		4
        /*0000*/ 	.byte	0x04, 0x37
        /*0002*/ 	.short	(.L_10797 - .L_10796)
.L_10796:
        /*0004*/ 	.word	0x00000082


	//----- nvinfo : EIATTR_KPARAM_INFO
	.align		4
.L_10797:
        /*0008*/ 	.byte	0x04, 0x17
        /*000a*/ 	.short	(.L_10799 - .L_10798)
.L_10798:
        /*000c*/ 	.word	0x00000000
        /*0010*/ 	.short	0x0002
        /*0012*/ 	.short	0x0018
        /*0014*/ 	.byte	0x00, 0xf0, 0x41, 0x00


	//----- nvinfo : EIATTR_KPARAM_INFO
	.align		4
.L_10799:
        /*0018*/ 	.byte	0x04, 0x17
        /*001a*/ 	.short	(.L_10801 - .L_10800)
.L_10800:
        /*001c*/ 	.word	0x00000000
        /*0020*/ 	.short	0x0001
        /*0022*/ 	.short	0x0008
        /*0024*/ 	.byte	0x00, 0xf0, 0x41, 0x00


	//----- nvinfo : EIATTR_KPARAM_INFO
	.align		4
.L_10801:
        /*0028*/ 	.byte	0x04, 0x17
        /*002a*/ 	.short	(.L_10803 - .L_10802)
.L_10802:
        /*002c*/ 	.word	0x00000000
        /*0030*/ 	.short	0x0000
        /*0032*/ 	.short	0x0000
        /*0034*/ 	.byte	0x00, 0xf0, 0x11, 0x00


	//----- nvinfo : EIATTR_SPARSE_MMA_MASK
	.align		4
.L_10803:
        /*0038*/ 	.byte	0x03, 0x50
        /*003a*/ 	.short	0x0000


	//----- nvinfo : EIATTR_MAXREG_COUNT
	.align		4
        /*003c*/ 	.byte	0x03, 0x1b
        /*003e*/ 	.short	0x00ff


	//----- nvinfo : EIATTR_MERCURY_ISA_VERSION
	.align		4
        /*0040*/ 	.byte	0x03, 0x5f
        /*0042*/ 	.short	0x0101


	//----- nvinfo : EIATTR_EXIT_INSTR_OFFSETS
	.align		4
        /*0044*/ 	.byte	0x04, 0x1c
        /*0046*/ 	.short	(.L_10805 - .L_10804)


	//   ....[0]....
.L_10804:
        /*0048*/ 	.word	0x00003350


	//   ....[1]....
        /*004c*/ 	.word	0x000068b0


	//   ....[2]....
        /*0050*/ 	.word	0x00006900


	//----- nvinfo : EIATTR_MAX_THREADS
	.align		4
.L_10805:
        /*0054*/ 	.byte	0x04, 0x05
        /*0056*/ 	.short	(.L_10807 - .L_10806)
.L_10806:
        /*0058*/ 	.word	0x00000080
        /*005c*/ 	.word	0x00000001
        /*0060*/ 	.word	0x00000001


	//----- nvinfo : EIATTR_CRS_STACK_SIZE
	.align		4
.L_10807:
        /*0064*/ 	.byte	0x04, 0x1e
        /*0066*/ 	.short	(.L_10809 - .L_10808)
.L_10808:
        /*0068*/ 	.word	0x00000000


	//----- nvinfo : EIATTR_CBANK_PARAM_SIZE
	.align		4
.L_10809:
        /*006c*/ 	.byte	0x03, 0x19
        /*006e*/ 	.short	0x0028


	//----- nvinfo : EIATTR_PARAM_CBANK
	.align		4
        /*0070*/ 	.byte	0x04, 0x0a
        /*0072*/ 	.short	(.L_10811 - .L_10810)
	.align		4
.L_10810:
        /*0074*/ 	.word	index@(.nv.constant0._ZN2at6native29vectorized_elementwise_kernelILi8EZNS0_50_GLOBAL__N__2680c7bb_12_PowKernel_cu_140f0503_289622pow_scalar_tensor_implIsEEvRNS_18TensorIteratorBaseET_EUlsE_St5arrayIPcLm2EEEEviT0_T1_)
        /*0078*/ 	.short	0x0210
        /*007a*/ 	.short	0x0028


	//----- nvinfo : EIATTR_SW_WAR
	.align		4
.L_10811:
        /*007c*/ 	.byte	0x04, 0x36
        /*007e*/ 	.short	(.L_10813 - .L_10812)
.L_10812:
        /*0080*/ 	.word	0x00000008
.L_10813:


//--------------------- .nv.info._ZN2at6native18elementwise_kernelILi128ELi4EZNS0_15gpu_kernel_implIZZZNS0_50_GLOBAL__N__2680c7bb_12_PowKernel_cu_140f0503_289624pow_tensor_tensor_kernelERNS_18TensorIteratorBaseEENKUlvE_clEvENKUlvE2_clEvEUlllE_EEvS5_RKT_EUliE_EEviT1_ --------------------------
	.section	.nv.info._ZN2at6native18elementwise_kernelILi128ELi4EZNS0_15gpu_kernel_implIZZZNS0_50_GLOBAL__N__2680c7bb_12_PowKernel_cu_140f0503_289624pow_tensor_tensor_kernelERNS_18TensorIteratorBaseEENKUlvE_clEvENKUlvE2_clEvEUlllE_EEvS5_RKT_EUliE_EEviT1_,"",@"SHT_CUDA_INFO"
	.sectionflags	@""
	.align	4


	//----- nvinfo : EIATTR_CUDA_API_VERSION
	.align		4
        /*0000*/ 	.byte	0x04, 0x37
        /*0002*/ 	.short	(.L_10815 - .L_10814)
.L_10814:
        /*0004*/ 	.word	0x00000082


	//----- nvinfo : EIATTR_KPARAM_INFO
	.align		4
.L_10815:
        /*0008*/ 	.byte	0x04, 0x17
        /*000a*/ 	.short	(.L_10817 - .L_10816)
.L_10816:
        /*000c*/ 	.word	0x00000000
        /*0010*/ 	.short	0x0001
        /*0012*/ 	.short	0x0008
        /*0014*/ 	.byte	0x00, 0xf0, 0x41, 0x0a


	//----- nvinfo : EIATTR_KPARAM_INFO
	.align		4
.L_10817:
        /*0018*/ 	.byte	0x04, 0x17
        /*001a*/ 	.short	(.L_10819 - .L_10818)
.L_10818:
        /*001c*/ 	.word	0x00000000
        /*0020*/ 	.short	0x0000
        /*0022*/ 	.short	0x0000
        /*0024*/ 	.byte	0x00, 0xf0, 0x11, 0x00


	//----- nvinfo : EIATTR_SPARSE_MMA_MASK
	.align		4
.L_10819:
        /*0028*/ 	.byte	0x03, 0x50
        /*002a*/ 	.short	0x0000


	//----- nvinfo : EIATTR_MAXREG_COUNT
	.align		4
        /*002c*/ 	.byte	0x03, 0x1b
        /*002e*/ 	.short	0x0080


	//----- nvinfo : EIATTR_EXTERNS
	.align		4
        /*0030*/ 	.byte	0x04, 0x0f
        /*0032*/ 	.short	(.L_10821 - .L_10820)


	//   ....[0]....
	.align		4
.L_10820:
        /*0034*/ 	.word	index@(__assertfail)


	//----- nvinfo : EIATTR_MERCURY_ISA_VERSION
	.align		4
.L_10821:
        /*0038*/ 	.byte	0x03, 0x5f
        /*003a*/ 	.short	0x0101


	//----- nvinfo : EIATTR_SYSCALL_OFFSETS
	.align		4
        /*003c*/ 	.byte	0x04, 0x46
        /*003e*/ 	.short	(.L_10823 - .L_10822)


	//   ....[0]....
.L_10822:
        /*0040*/ 	.word	0x00002500


	//   ....[1]....
        /*0044*/ 	.word	0x00003370


	//   ....[2]....
        /*0048*/ 	.word	0x00004650


	//   ....[3]....
        /*004c*/ 	.word	0x00006b60


	//   ....[4]....
        /*0050*/ 	.word	0x000079d0


	//   ....[5]....
        /*0054*/ 	.word	0x00008cd0


	//   ....[6]....
        /*0058*/ 	.word	0x0000b1d0


	//   ....[7]....
        /*005c*/ 	.word	0x0000c040


	//   ....[8]....
        /*0060*/ 	.word	0x0000d340


	//   ....[9]....
        /*0064*/ 	.word	0x0000f830


	//   ....[10]....
        /*0068*/ 	.word	0x000106a0


	//   ....[11]....
        /*006c*/ 	.word	0x000119a0


	//----- nvinfo : EIATTR_EXIT_INSTR_OFFSETS
	.align		4
.L_10823:
        /*0070*/ 	.byte	0x04, 0x1c
        /*0072*/ 	.short	(.L_10825 - .L_10824)


	//   ....[0]....
.L_10824:
        /*0074*/ 	.word	0x0000d3d0


	//   ....[1]....
        /*0078*/ 	.word	0x00010c80


	//   ....[2]....
        /*007c*/ 	.word	0x00010ca0


	//   ....[3]....
        /*0080*/ 	.word	0x00010d20


	//   ....[4]....
        /*0084*/ 	.word	0x00010d40


	//   ....[5]....
        /*0088*/ 	.word	0x00010d60


	//   ....[6]....
        /*008c*/ 	.word	0x00010df0


	//   ....[7]....
        /*0090*/ 	.word	0x00010e30


	//   ....[8]....
        /*0094*/ 	.word	0x00010ed0


	//   ....[9]....
        /*0098*/ 	.word	0x00010f20


	//   ....[10]....
        /*009c*/ 	.word	0x00010f50


	//   ....[11]....
        /*00a0*/ 	.word	0x00011020


	//   ....[12]....
        /*00a4*/ 	.word	0x00011060


	//   ....[13]....
        /*00a8*/ 	.word	0x000111f0


	//   ....[14]....
        /*00ac*/ 	.word	0x00011350


	//   ....[15]....
        /*00b0*/ 	.word	0x00011390


	//   ....[16]....
        /*00b4*/ 	.word	0x00011430


	//   ....[17]....
        /*00b8*/ 	.word	0x000115b0


	//   ....[18]....
        /*00bc*/ 	.word	0x00011730


	//   ....[19]....
        /*00c0*/ 	.word	0x000118a0


	//   ....[20]....
        /*00c4*/ 	.word	0x000119b0


	//   ....[21]....
        /*00c8*/ 	.word	0x000119d0


	//   ....[22]....
        /*00cc*/ 	.word	0x000119f0


	//----- nvinfo : EIATTR_MAX_THREADS
	.align		4
.L_10825:
        /*00d0*/ 	.byte	0x04, 0x05
        /*00d2*/ 	.short	(.L_10827 - .L_10826)
.L_10826:
        /*00d4*/ 	.word	0x00000080
        /*00d8*/ 	.word	0x00000001
        /*00dc*/ 	.word	0x00000001


	//----- nvinfo : EIATTR_CRS_STACK_SIZE
	.align		4
.L_10827:
        /*00e0*/ 	.byte	0x04, 0x1e
        /*00e2*/ 	.short	(.L_10829 - .L_10828)
.L_10828:
        /*00e4*/ 	.word	0x00000000


	//----- nvinfo : EIATTR_CBANK_PARAM_SIZE
	.align		4
.L_10829:
        /*00e8*/ 	.byte	0x03, 0x19
        /*00ea*/ 	.short	0x0298


	//----- nvinfo : EIATTR_PARAM_CBANK
	.align		4
        /*00ec*/ 	.byte	0x04, 0x0a
        /*00ee*/ 	.short	(.L_10831 - .L_10830)
	.align		4
.L_10830:
        /*00f0*/ 	.word	index@(.nv.constant0._ZN2at6native18elementwise_kernelILi128ELi4EZNS0_15gpu_kernel_implIZZZNS0_50_GLOBAL__N__2680c7bb_12_PowKernel_cu_140f0503_289624pow_tensor_tensor_kernelERNS_18TensorIteratorBaseEENKUlvE_clEvENKUlvE2_clEvEUlllE_EEvS5_RKT_EUliE_EEviT1_)
        /*00f4*/ 	.short	0x0210
        /*00f6*/ 	.short	0x0298


	//----- nvinfo : EIATTR_SW_WAR
	.align		4
.L_10831:
        /*00f8*/ 	.byte	0x04, 0x36
        /*00fa*/ 	.short	(.L_10833 - .L_10832)
.L_10832:
        /*00fc*/ 	.word	0x00000008
.L_10833:


//--------------------- .nv.info._ZN2at6native27unrolled_elementwise_kernelIZZZNS0_50_GLOBAL__N__2680c7bb_12_PowKernel_cu_140f0503_289624pow_tensor_tensor_kernelERNS_18TensorIteratorBaseEENKUlvE_clEvENKUlvE2_clEvEUlllE_St5arrayIPcLm3EELi4E23TrivialOffsetCalculatorILi2EjESB_ILi1EjENS0_6memory12LoadWithCastILi2EEENSE_13StoreWithCastILi1EEEEEviT_T0_T2_T3_T4_T5_ --------------------------
	.section	.nv.info._ZN2at6native27unrolled_elementwise_kernelIZZZNS0_50_GLOBAL__N__2680c7bb_12_PowKernel_cu_140f0503_289624pow_tensor_tensor_kernelERNS_18TensorIteratorBaseEENKUlvE_clEvENKUlvE2_clEvEUlllE_St5arrayIPcLm3EELi4E23TrivialOffsetCalculatorILi2EjESB_ILi1EjENS0_6memory12LoadWithCastILi2EEENSE_13StoreWithCastILi1EEEEEviT_T0_T2_T3_T4_T5_,"",@"SHT_CUDA_INFO"
	.sectionflags	@""
	.align	4


	//----- nvinfo : EIATTR_CUDA_API_VERSION
	.align		4
        /*0000*/ 	.byte	0x04, 0x37
        /*0002*/ 	.short	(.L_10835 - .L_10834)
.L_10834:
        /*0004*/ 	.word	0x00000082


	//----- nvinfo : EIATTR_KPARAM_INFO
	.align		4
.L_10835:
        /*0008*/ 	.byte	0x04, 0x17
        /*000a*/ 	.short	(.L_10837 - .L_10836)
.L_10836:
        /*000c*/ 	.word	0x00000000
        /*0010*/ 	.short	0x0006
        /*0012*/ 	.short	0x0038
        /*0014*/ 	.byte	0x00, 0xf0, 0x21, 0x00


	//----- nvinfo : EIATTR_KPARAM_INFO
	.align		4
.L_10837:
        /*0018*/ 	.byte	0x04, 0x17
        /*001a*/ 	.short	(.L_10839 - .L_10838)
.L_10838:
        /*001c*/ 	.word	0x00000000
        /*0020*/ 	.short	0x0005
        /*0022*/ 	.short	0x002c
        /*0024*/ 	.byte	0x00, 0xf0, 0x31, 0x00


	//----- nvinfo : EIATTR_KPARAM_INFO
	.align		4
.L_10839:
        /*0028*/ 	.byte	0x04, 0x17
        /*002a*/ 	.short	(.L_10841 - .L_10840)
.L_10840:
        /*002c*/ 	.word	0x00000000
        /*0030*/ 	.short	0x0004
        /*0032*/ 	.short	0x0029
        /*0034*/ 	.byte	0x00, 0xf0, 0x05, 0x00


	//----- nvinfo : EIATTR_KPARAM_INFO
	.align		4
.L_10841:
        /*0038*/ 	.byte	0x04, 0x17
        /*003a*/ 	.short	(.L_10843 - .L_10842)
.L_10842:
        /*003c*/ 	.word	0x00000000
        /*0040*/ 	.short	0x0003
        /*0042*/ 	.short	0x0028
        /*0044*/ 	.byte	0x00, 0xf0, 0x05, 0x00


	//----- nvinfo : EIATTR_KPARAM_INFO
	.align		4
.L_10843:
        /*0048*/ 	.byte	0x04, 0x17
        /*004a*/ 	.short	(.L_10845 - .L_10844)
.L_10844:
        /*004c*/ 	.word	0x00000000
        /*0050*/ 	.short	0x0002
        /*0052*/ 	.short	0x0010
        /*0054*/ 	.byte	0x00, 0xf0, 0x61, 0x00


	//----- nvinfo : EIATTR_KPARAM_INFO
	.align		4
.L_10845:
        /*0058*/ 	.byte	0x04, 0x17
        /*005a*/ 	.short	(.L_10847 - .L_10846)
.L_10846:
        /*005c*/ 	.word	0x00000000
        /*0060*/ 	.short	0x0001
        /*0062*/ 	.short	0x0008
        /*0064*/ 	.byte	0x00, 0xf0, 0x21, 0x00


	//----- nvinfo : EIATTR_KPARAM_INFO
	.align		4
.L_10847:
        /*0068*/ 	.byte	0x04, 0x17
        /*006a*/ 	.short	(.L_10849 - .L_10848)
.L_10848:
        /*006c*/ 	.word	0x00000000
        /*0070*/ 	.short	0x0000
        /*0072*/ 	.short	0x0000
        /*0074*/ 	.byte	0x00, 0xf0, 0x11, 0x00


	//----- nvinfo : EIATTR_SPARSE_MMA_MASK
	.align		4
.L_10849:
        /*0078*/ 	.byte	0x03, 0x50
        /*007a*/ 	.short	0x0000


	//----- nvinfo : EIATTR_MAXREG_COUNT
	.align		4
        /*007c*/ 	.byte	0x03, 0x1b
        /*007e*/ 	.short	0x00ff


	//----- nvinfo : EIATTR_EXTERNS
	.align		4
        /*0080*/ 	.byte	0x04, 0x0f
        /*0082*/ 	.short	(.L_10851 - .L_10850)


	//   ....[0]....
	.align		4
.L_10850:
        /*0084*/ 	.word	index@(__assertfail)


	//----- nvinfo : EIATTR_MERCURY_ISA_VERSION
	.align		4
.L_10851:
        /*0088*/ 	.byte	0x03, 0x5f
        /*008a*/ 	.short	0x0101


	//----- nvinfo : EIATTR_SYSCALL_OFFSETS
	.align		4
        /*008c*/ 	.byte	0x04, 0x46
        /*008e*/ 	.short	(.L_10853 - .L_10852)


	//   ....[0]....
.L_10852:
        /*0090*/ 	.word	0x00000f10


	//   ....[1]....
        /*0094*/ 	.word	0x00001d90


	//   ....[2]....
        /*0098*/ 	.word	0x00002c90


	//   ....[3]....
        /*009c*/ 	.word	0x00003b10


	//   ....[4]....
        /*00a0*/ 	.word	0x00004a20


	//   ....[5]....
        /*00a4*/ 	.word	0x000058a0


	//   ....[6]....
        /*00a8*/ 	.word	0x00006790


	//   ....[7]....
        /*00ac*/ 	.word	0x00007610


	//   ....[8]....
        /*00b0*/ 	.word	0x000098b0


	//   ....[9]....
        /*00b4*/ 	.word	0x0000a790


	//   ....[10]....
        /*00b8*/ 	.word	0x0000b630


	//   ....[11]....
        /*00bc*/ 	.word	0x0000c4f0


	//----- nvinfo : EIATTR_EXIT_INSTR_OFFSETS
	.align		4
.L_10853:
        /*00c0*/ 	.byte	0x04, 0x1c
        /*00c2*/ 	.short	(.L_10855 - .L_10854)


	//   ....[0]....
.L_10854:
        /*00c4*/ 	.word	0x0000b6b0


	//   ....[1]....
        /*00c8*/ 	.word	0x0000b7e0


	//   ....[2]....
        /*00cc*/ 	.word	0x0000b800


	//   ....[3]....
        /*00d0*/ 	.word	0x0000b880


	//   ....[4]....
        /*00d4*/ 	.word	0x0000b8a0


	//   ....[5]....
        /*00d8*/ 	.word	0x0000b8c0


	//   ....[6]....
        /*00dc*/ 	.word	0x0000b950


	//   ....[7]....
        /*00e0*/ 	.word	0x0000b990


	//   ....[8]....
        /*00e4*/ 	.word	0x0000ba30


	//   ....[9]....
        /*00e8*/ 	.word	0x0000ba80


	//   ....[10]....
        /*00ec*/ 	.word	0x0000bab0


	//   ....[11]....
        /*00f0*/ 	.word	0x0000bb80


	//   ....[12]....
        /*00f4*/ 	.word	0x0000bbc0


	//   ....[13]....
        /*00f8*/ 	.word	0x0000bd50


	//   ....[14]....
        /*00fc*/ 	.word	0x0000beb0


	//   ....[15]....
        /*0100*/ 	.word	0x0000bef0


	//   ....[16]....
        /*0104*/ 	.word	0x0000bf90


	//   ....[17]....
        /*0108*/ 	.word	0x0000c110


	//   ....[18]....
        /*010c*/ 	.word	0x0000c290


	//   ....[19]....
        /*0110*/ 	.word	0x0000c3f0


	//   ....[20]....
        /*0114*/ 	.word	0x0000c500


	//   ....[21]....
        /*0118*/ 	.word	0x0000c520


	//   ....[22]....
        /*011c*/ 	.word	0x0000c540


	//----- nvinfo : EIATTR_MAX_THREADS
	.align		4
.L_10855:
        /*0120*/ 	.byte	0x04, 0x05
        /*0122*/ 	.short	(.L_10857 - .L_10856)
.L_10856:
        /*0124*/ 	.word	0x00000080
        /*0128*/ 	.word	0x00000001
        /*012c*/ 	.word	0x00000001


	//----- nvinfo : EIATTR_CRS_STACK_SIZE
	.align		4
.L_10857:
        /*0130*/ 	.byte	0x04, 0x1e
        /*0132*/ 	.short	(.L_10859 - .L_10858)
.L_10858:
        /*0134*/ 	.word	0x00000000


	//----- nvinfo : EIATTR_CBANK_PARAM_SIZE
	.align		4
.L_10859:
        /*0138*/ 	.byte	0x03, 0x19
        /*013a*/ 	.short	0x0040


	//----- nvinfo : EIATTR_PARAM_CBANK
	.align		4
        /*013c*/ 	.byte	0x04, 0x0a
        /*013e*/ 	.short	(.L_10861 - .L_10860)
	.align		4
.L_10860:
        /*0140*/ 	.word	index@(.nv.constant0._ZN2at6native27unrolled_elementwise_kernelIZZZNS0_50_GLOBAL__N__2680c7bb_12_PowKernel_cu_140f0503_289624pow_tensor_tensor_kernelERNS_18TensorIteratorBaseEENKUlvE_clEvENKUlvE2_clEvEUlllE_St5arrayIPcLm3EELi4E23TrivialOffsetCalculatorILi2EjESB_ILi1EjENS0_6memory12LoadWithCastILi2EEENSE_13StoreWithCastILi1EEEEEviT_T0_T2_T3_T4_T5_)
        /*0144*/ 	.short	0x0210
        /*0146*/ 	.short	0x0040


	//----- nvinfo : EIATTR_SW_WAR
	.align		4
.L_10861:
        /*0148*/ 	.byte	0x04, 0x36
        /*014a*/ 	.short	(.L_10863 - .L_10862)
.L_10862:
        /*014c*/ 	.word	0x00000008
.L_10863:


//--------------------- .nv.info._ZN2at6native18elementwise_kernelILi128ELi2EZNS0_22gpu_kernel_impl_nocastIZZZNS0_50_GLOBAL__N__2680c7bb_12_PowKernel_cu_140f0503_289624pow_tensor_tensor_kernelERNS_18TensorIteratorBaseEENKUlvE_clEvENKUlvE2_clEvEUlllE_EEvS5_RKT_EUliE_EEviT1_ --------------------------
	.section	.nv.info._ZN2at6native18elementwise_kernelILi128ELi2EZNS0_22gpu_kernel_impl_nocastIZZZNS0_50_GLOBAL__N__2680c7bb_12_PowKernel_cu_140f0503_289624pow_tensor_tensor_kernelERNS_18TensorIteratorBaseEENKUlvE_clEvENKUlvE2_clEvEUlllE_EEvS5_RKT_EUliE_EEviT1_,"",@"SHT_CUDA_INFO"
	.sectionflags	@""
	.align	4


	//----- nvinfo : EIATTR_CUDA_API_VERSION
	.align		4
        /*0000*/ 	.byte	0x04, 0x37
        /*0002*/ 	.short	(.L_10865 - .L_10864)
.L_10864:
        /*0004*/ 	.word	0x00000082


	//----- nvinfo : EIATTR_KPARAM_INFO
	.align		4
.L_10865:
        /*0008*/ 	.byte	0x04, 0x17
        /*000a*/ 	.short	(.L_10867 - .L_10866)
.L_10866:
        /*000c*/ 	.word	0x00000000
        /*0010*/ 	.short	0x0001
        /*0012*/ 	.short	0x0008
        /*0014*/ 	.byte	0x00, 0xf0, 0x21, 0x0a


	//----- nvinfo : EIATTR_KPARAM_INFO
	.align		4
.L_10867:
        /*0018*/ 	.byte	0x04, 0x17
        /*001a*/ 	.short	(.L_10869 - .L_10868)
.L_10868:
        /*001c*/ 	.word	0x00000000
        /*0020*/ 	.short	0x0000
        /*0022*/ 	.short	0x0000
        /*0024*/ 	.byte	0x00, 0xf0, 0x11, 0x00


	//----- nvinfo : EIATTR_SPARSE_MMA_MASK
	.align		4
.L_10869:
        /*0028*/ 	.byte	0x03, 0x50
        /*002a*/ 	.short	0x0000


	//----- nvinfo : EIATTR_MAXREG_COUNT
	.align		4
        /*002c*/ 	.byte	0x03, 0x1b
        /*002e*/ 	.short	0x0080


	//----- nvinfo : EIATTR_MERCURY_ISA_VERSION
	.align		4
        /*0030*/ 	.byte	0x03, 0x5f
        /*0032*/ 	.short	0x0101


	//----- nvinfo : EIATTR_EXIT_INSTR_OFFSETS
	.align		4
        /*0034*/ 	.byte	0x04, 0x1c
        /*0036*/ 	.short	(.L_10871 - .L_10870)


	//   ....[0]....
.L_10870:
        /*0038*/ 	.word	0x00001bf0


	//   ....[1]....
        /*003c*/ 	.word	0x00003770


	//----- nvinfo : EIATTR_MAX_THREADS
	.align		4
.L_10871:
        /*0040*/ 	.byte	0x04, 0x05
        /*0042*/ 	.short	(.L_10873 - .L_10872)
.L_10872:
        /*0044*/ 	.word	0x00000080
        /*0048*/ 	.word	0x00000001
        /*004c*/ 	.word	0x00000001


	//----- nvinfo : EIATTR_CRS_STACK_SIZE
	.align		4
.L_10873:
        /*0050*/ 	.byte	0x04, 0x1e
        /*0052*/ 	.short	(.L_10875 - .L_10874)
.L_10874:
        /*0054*/ 	.word	0x00000000


	//----- nvinfo : EIATTR_CBANK_PARAM_SIZE
	.align		4
.L_10875:
        /*0058*/ 	.byte	0x03, 0x19
        /*005a*/ 	.short	0x0290


	//----- nvinfo : EIATTR_PARAM_CBANK
	.align		4
        /*005c*/ 	.byte	0x04, 0x0a
        /*005e*/ 	.short	(.L_10877 - .L_10876)
	.align		4
.L_10876:
        /*0060*/ 	.word	index@(.nv.constant0._ZN2at6native18elementwise_kernelILi128ELi2EZNS0_22gpu_kernel_impl_nocastIZZZNS0_50_GLOBAL__N__2680c7bb_12_PowKernel_cu_140f0503_289624pow_tensor_tensor_kernelERNS_18TensorIteratorBaseEENKUlvE_clEvENKUlvE2_clEvEUlllE_EEvS5_RKT_EUliE_EEviT1_)
        /*0064*/ 	.short	0x0210
        /*0066*/ 	.short	0x0290


	//----- nvinfo : EIATTR_SW_WAR
	.align		4
.L_10877:
        /*0068*/ 	.byte	0x04, 0x36
        /*006a*/ 	.short	(.L_10879 - .L_10878)
.L_10878:
        /*006c*/ 	.word	0x00000008
.L_10879:


//--------------------- .nv.info._ZN2at6native27unrolled_elementwise_kernelIZZZNS0_50_GLOBAL__N__2680c7bb_12_PowKernel_cu_140f0503_289624pow_tensor_tensor_kernelERNS_18TensorIteratorBaseEENKUlvE_clEvENKUlvE2_clEvEUlllE_St5arrayIPcLm3EELi4E23TrivialOffsetCalculatorILi2EjESB_ILi1EjENS0_6memory15LoadWithoutCastENSE_16StoreWithoutCastEEEviT_T0_T2_T3_T4_T5_ --------------------------
	.section	.nv.info._ZN2at6native27unrolled_elementwise_kernelIZZZNS0_50_GLOBAL__N__2680c7bb_12_PowKernel_cu_140f0503_289624pow_tensor_tensor_kernelERNS_18TensorIteratorBaseEENKUlvE_clEvENKUlvE2_clEvEUlllE_St5arrayIPcLm3EELi4E23TrivialOffsetCalculatorILi2EjESB_ILi1EjENS0_6memory15LoadWithoutCastENSE_16StoreWithoutCastEEEviT_T0_T2_T3_T4_T5_,"",@"SHT_CUDA_INFO"
	.sectionflags	@""
	.align	4


	//----- nvinfo : EIATTR_CUDA_API_VERSION
	.align		4
        /*0000*/ 	.byte	0x04, 0x37
        /*0002*/ 	.short	(.L_10881 - .L_10880)
.L_10880:
        /*0004*/ 	.word	0x00000082


	//----- nvinfo : EIATTR_KPARAM_INFO
	.align		4
.L_10881:
        /*0008*/ 	.byte	0x04, 0x17
        /*000a*/ 	.short	(.L_10883 - .L_10882)
.L_10882:
        /*000c*/ 	.word	0x00000000
        /*0010*/ 	.short	0x0006
        /*0012*/ 	.short	0x002b
        /*0014*/ 	.byte	0x00, 0xf0, 0x05, 0x00


	//----- nvinfo : EIATTR_KPARAM_INFO
	.align		4
.L_10883:
        /*0018*/ 	.byte	0x04, 0x17
        /*001a*/ 	.short	(.L_10885 - .L_10884)
.L_10884:
        /*001c*/ 	.word	0x00000000
        /*0020*/ 	.short	0x0005
        /*0022*/ 	.short	0x002a
        /*0024*/ 	.byte	0x00, 0xf0, 0x05, 0x00


	//----- nvinfo : EIATTR_KPARAM_INFO
	.align		4
.L_10885:
        /*0028*/ 	.byte	0x04, 0x17
        /*002a*/ 	.short	(.L_10887 - .L_10886)
.L_10886:
        /*002c*/ 	.word	0x00000000
        /*0030*/ 	.short	0x0004
        /*0032*/ 	.short	0x0029
        /*0034*/ 	.byte	0x00, 0xf0, 0x05, 0x00


	//----- nvinfo : EIATTR_KPARAM_INFO
	.align		4
.L_10887:
        /*0038*/ 	.byte	0x04, 0x17
        /*003a*/ 	.short	(.L_10889 - .L_10888)
.L_10888:
        /*003c*/ 	.word	0x00000000
        /*0040*/ 	.short	0x0003
        /*0042*/ 	.short	0x0028
        /*0044*/ 	.byte	0x00, 0xf0, 0x05, 0x00


	//----- nvinfo : EIATTR_KPARAM_INFO
	.align		4
.L_10889:
        /*0048*/ 	.byte	0x04, 0x17
        /*004a*/ 	.short	(.L_10891 - .L_10890)
.L_10890:
        /*004c*/ 	.word	0x00000000
        /*0050*/ 	.short	0x0002
        /*0052*/ 	.short	0x0010
        /*0054*/ 	.byte	0x00, 0xf0, 0x61, 0x00


	//----- nvinfo : EIATTR_KPARAM_INFO
	.align		4
.L_10891:
        /*0058*/ 	.byte	0x04, 0x17
        /*005a*/ 	.short	(.L_10893 - .L_10892)
.L_10892:
        /*005c*/ 	.word	0x00000000
        /*0060*/ 	.short	0x0001
        /*0062*/ 	.short	0x0008
        /*0064*/ 	.byte	0x00, 0xf0, 0x21, 0x00


	//----- nvinfo : EIATTR_KPARAM_INFO
	.align		4
.L_10893:
        /*0068*/ 	.byte	0x04, 0x17
        /*006a*/ 	.short	(.L_10895 - .L_10894)
.L_10894:
        /*006c*/ 	.word	0x00000000
        /*0070*/ 	.short	0x0000
        /*0072*/ 	.short	0x0000
        /*0074*/ 	.byte	0x00, 0xf0, 0x11, 0x00


	//----- nvinfo : EIATTR_SPARSE_MMA_MASK
	.align		4
.L_10895:
        /*0078*/ 	.byte	0x03, 0x50
        /*007a*/ 	.short	0x0000


	//----- nvinfo : EIATTR_MAXREG_COUNT
	.align		4
        /*007c*/ 	.byte	0x03, 0x1b
        /*007e*/ 	.short	0x00ff


	//----- nvinfo : EIATTR_MERCURY_ISA_VERSION
	.align		4
        /*0080*/ 	.byte	0x03, 0x5f
        /*0082*/ 	.short	0x0101


	//----- nvinfo : EIATTR_EXIT_INSTR_OFFSETS
	.align		4
        /*0084*/ 	.byte	0x04, 0x1c
        /*0086*/ 	.short	(.L_10897 - .L_10896)


	//   ....[0]....
.L_10896:
        /*0088*/ 	.word	0x00001720


	//   ....[1]....
        /*008c*/ 	.word	0x00001770


	//----- nvinfo : EIATTR_MAX_THREADS
	.align		4
.L_10897:
        /*0090*/ 	.byte	0x04, 0x05
        /*0092*/ 	.short	(.L_10899 - .L_10898)
.L_10898:
        /*0094*/ 	.word	0x00000080
        /*0098*/ 	.word	0x00000001
        /*009c*/ 	.word	0x00000001


	//----- nvinfo : EIATTR_CRS_STACK_SIZE
	.align		4
.L_10899:
        /*00a0*/ 	.byte	0x04, 0x1e
        /*00a2*/ 	.short	(.L_10901 - .L_10900)
.L_10900:
        /*00a4*/ 	.word	0x00000000


	//----- nvinfo : EIATTR_CBANK_PARAM_SIZE
	.align		4
.L_10901:
        /*00a8*/ 	.byte	0x03, 0x19
        /*00aa*/ 	.short	0x002c


	//----- nvinfo : EIATTR_PARAM_CBANK
	.align		4
        /*00ac*/ 	.byte	0x04, 0x0a
        /*00ae*/ 	.short	(.L_10903 - .L_10902)
	.align		4
.L_10902:
        /*00b0*/ 	.word	index@(.nv.constant0._ZN2at6native27unrolled_elementwise_kernelIZZZNS0_50_GLOBAL__N__2680c7bb_12_PowKernel_cu_140f0503_289624pow_tensor_tensor_kernelERNS_18TensorIteratorBaseEENKUlvE_clEvENKUlvE2_clEvEUlllE_St5arrayIPcLm3EELi4E23TrivialOffsetCalculatorILi2EjESB_ILi1EjENS0_6memory15LoadWithoutCastENSE_16StoreWithoutCastEEEviT_T0_T2_T3_T4_T5_)
        /*00b4*/ 	.short	0x0210
        /*00b6*/ 	.short	0x002c


	//----- nvinfo : EIATTR_SW_WAR
	.align		4
.L_10903:
        /*00b8*/ 	.byte	0x04, 0x36
        /*00ba*/ 	.short	(.L_10905 - .L_10904)
.L_10904:
        /*00bc*/ 	.word	0x00000008
.L_10905:


//--------------------- .nv.info._ZN2at6native29vectorized_elementwise_kernelILi2EZZZNS0_50_GLOBAL__N__2680c7bb_12_PowKernel_cu_140f0503_289624pow_tensor_tensor_kernelERNS_18TensorIteratorBaseEENKUlvE_clEvENKUlvE2_clEvEUlllE_St5arrayIPcLm3EEEEviT0_T1_ --------------------------
	.section	.nv.info._ZN2at6native29vectorized_elementwise_kernelILi2EZZZNS0_50_GLOBAL__N__2680c7bb_12_PowKernel_cu_140f0503_289624pow_tensor_tensor_kernelERNS_18TensorIteratorBaseEENKUlvE_clEvENKUlvE2_clEvEUlllE_St5arrayIPcLm3EEEEviT0_T1_,"",@"SHT_CUDA_INFO"
	.sectionflags	@""
	.align	4


	//----- nvinfo : EIATTR_CUDA_API_VERSION
	.align		4
        /*0000*/ 	.byte	0x04, 0x37
        /*0002*/ 	.short	(.L_10907 - .L_10906)
.L_10906:
        /*0004*/ 	.word	0x00000082


	//----- nvinfo : EIATTR_KPARAM_INFO
	.align		4
.L_10907:
        /*0008*/ 	.byte	0x04, 0x17
        /*000a*/ 	.short	(.L_10909 - .L_10908)
.L_10908:
        /*000c*/ 	.word	0x00000000
        /*0010*/ 	.short	0x0002
        /*0012*/ 	.short	0x0010
        /*0014*/ 	.byte	0x00, 0xf0, 0x61, 0x00


	//----- nvinfo : EIATTR_KPARAM_INFO
	.align		4
.L_10909:
        /*0018*/ 	.byte	0x04, 0x17
        /*001a*/ 	.short	(.L_10911 - .L_10910)
.L_10910:
        /*001c*/ 	.word	0x00000000
        /*0020*/ 	.short	0x0001
        /*0022*/ 	.short	0x0008
        /*0024*/ 	.byte	0x00, 0xf0, 0x21, 0x00


	//----- nvinfo : EIATTR_KPARAM_INFO
	.align		4
.L_10911:
        /*0028*/ 	.byte	0x04, 0x17
        /*002a*/ 	.short	(.L_10913 - .L_10912)
.L_10912:
        /*002c*/ 	.word	0x00000000
        /*0030*/ 	.short	0x0000
        /*0032*/ 	.short	0x0000
        /*0034*/ 	.byte	0x00, 0xf0, 0x11, 0x00


	//----- nvinfo : EIATTR_SPARSE_MMA_MASK
	.align		4
.L_10913:
        /*0038*/ 	.byte	0x03, 0x50
        /*003a*/ 	.short	0x0000


	//----- nvinfo : EIATTR_MAXREG_COUNT
	.align		4
        /*003c*/ 	.byte	0x03, 0x1b
        /*003e*/ 	.short	0x00ff


	//----- nvinfo : EIATTR_MERCURY_ISA_VERSION
	.align		4
        /*0040*/ 	.byte	0x03, 0x5f
        /*0042*/ 	.short	0x0101


	//----- nvinfo : EIATTR_EXIT_INSTR_OFFSETS
	.align		4
        /*0044*/ 	.byte	0x04, 0x1c
        /*0046*/ 	.short	(.L_10915 - .L_10914)


	//   ....[0]....
.L_10914:
        /*0048*/ 	.word	0x00002560


	//   ....[1]....
        /*004c*/ 	.word	0x00005320


	//   ....[2]....
        /*0050*/ 	.word	0x00005370


	//----- nvinfo : EIATTR_MAX_THREADS
	.align		4
.L_10915:
        /*0054*/ 	.byte	0x04, 0x05
        /*0056*/ 	.short	(.L_10917 - .L_10916)
.L_10916:
        /*0058*/ 	.word	0x00000080
        /*005c*/ 	.word	0x00000001
        /*0060*/ 	.word	0x00000001


	//----- nvinfo : EIATTR_CRS_STACK_SIZE
	.align		4
.L_10917:
        /*0064*/ 	.byte	0x04, 0x1e
        /*0066*/ 	.short	(.L_10919 - .L_10918)
.L_10918:
        /*0068*/ 	.word	0x00000000


	//----- nvinfo : EIATTR_CBANK_PARAM_SIZE
	.align		4
.L_10919:
        /*006c*/ 	.byte	0x03, 0x19
        /*006e*/ 	.short	0x0028


	//----- nvinfo : EIATTR_PARAM_CBANK
	.align		4
        /*0070*/ 	.byte	0x04, 0x0a
        /*0072*/ 	.short	(.L_10921 - .L_10920)
	.align		4
.L_10920:
        /*0074*/ 	.word	index@(.nv.constant0._ZN2at6native29vectorized_elementwise_kernelILi2EZZZNS0_50_GLOBAL__N__2680c7bb_12_PowKernel_cu_140f0503_289624pow_tensor_tensor_kernelERNS_18TensorIteratorBaseEENKUlvE_clEvENKUlvE2_clEvEUlllE_St5arrayIPcLm3EEEEviT0_T1_)
        /*0078*/ 	.short	0x0210
        /*007a*/ 	.short	0x0028


	//----- nvinfo : EIATTR_SW_WAR
	.align		4
.L_10921:
        /*007c*/ 	.byte	0x04, 0x36
        /*007e*/ 	.short	(.L_10923 - .L_10922)
.L_10922:
        /*0080*/ 	.word	0x00000008
.L_10923:


//--------------------- .nv.info._ZN2at6native29vectorized_elementwise_kernelILi4EZZZNS0_50_GLOBAL__N__2680c7bb_12_PowKernel_cu_140f0503_289624pow_tensor_tensor_kernelERNS_18TensorIteratorBaseEENKUlvE_clEvENKUlvE2_clEvEUlllE_St5arrayIPcLm3EEEEviT0_T1_ --------------------------
	.section	.nv.info._ZN2at6native29vectorized_elementwise_kernelILi4EZZZNS0_50_GLOBAL__N__2680c7bb_12_PowKernel_cu_140f0503_289624pow_tensor_tensor_kernelERNS_18TensorIteratorBaseEENKUlvE_clEvENKUlvE2_clEvEUlllE_St5arrayIPcLm3EEEEviT0_T1_,"",@"SHT_CUDA_INFO"
	.sectionflags	@""
	.align	4


	//----- nvinfo : EIATTR_CUDA_API_VERSION
	.align		4
        /*0000*/ 	.byte	0x04, 0x37
        /*0002*/ 	.short	(.L_10925 - .L_10924)
.L_10924:
        /*0004*/ 	.word	0x00000082


	//----- nvinfo : EIATTR_KPARAM_INFO
	.align		4
.L_10925:
        /*0008*/ 	.byte	0x04, 0x17
        /*000a*/ 	.short	(.L_10927 - .L_10926)
.L_10926:
        /*000c*/ 	.word	0x00000000
        /*0010*/ 	.short	0x0002
        /*0012*/ 	.short	0x0010
        /*0014*/ 	.byte	0x00, 0xf0, 0x61, 0x00


	//----- nvinfo : EIATTR_KPARAM_INFO
	.align		4
.L_10927:
        /*0018*/ 	.byte	0x04, 0x17
        /*001a*/ 	.short	(.L_10929 - .L_10928)
.L_10928:
        /*001c*/ 	.word	0x00000000
        /*0020*/ 	.short	0x0001
        /*0022*/ 	.short	0x0008
        /*0024*/ 	.byte	0x00, 0xf0, 0x21, 0x00


	//----- nvinfo : EIATTR_KPARAM_INFO
	.align		4
.L_10929:
        /*0028*/ 	.byte	0x04, 0x17
        /*002a*/ 	.short	(.L_10931 - .L_10930)
.L_10930:
        /*002c*/ 	.word	0x00000000
        /*0030*/ 	.short	0x0000
        /*0032*/ 	.short	0x0000
        /*0034*/ 	.byte	0x00, 0xf0, 0x11, 0x00


	//----- nvinfo : EIATTR_SPARSE_MMA_MASK
	.align		4
.L_10931:
        /*0038*/ 	.byte	0x03, 0x50
        /*003a*/ 	.short	0x0000


	//----- nvinfo : EIATTR_MAXREG_COUNT
	.align		4
        /*003c*/ 	.byte	0x03, 0x1b
        /*003e*/ 	.short	0x00ff


	//----- nvinfo : EIATTR_MERCURY_ISA_VERSION
	.align		4
        /*0040*/ 	.byte	0x03, 0x5f
        /*0042*/ 	.short	0x0101


	//----- nvinfo : EIATTR_EXIT_INSTR_OFFSETS
	.align		4
        /*0044*/ 	.byte	0x04, 0x1c
        /*0046*/ 	.short	(.L_10933 - .L_10932)


	//   ....[0]....
.L_10932:
        /*0048*/ 	.word	0x00002560


	//   ....[1]....
        /*004c*/ 	.word	0x00005320


	//   ....[2]....
        /*0050*/ 	.word	0x00005370


	//----- nvinfo : EIATTR_MAX_THREADS
	.align		4
.L_10933:
        /*0054*/ 	.byte	0x04, 0x05
        /*0056*/ 	.short	(.L_10935 - .L_10934)
.L_10934:
        /*0058*/ 	.word	0x00000080
        /*005c*/ 	.word	0x00000001
        /*0060*/ 	.word	0x00000001


	//----- nvinfo : EIATTR_CRS_STACK_SIZE
	.align		4
.L_10935:
        /*0064*/ 	.byte	0x04, 0x1e
        /*0066*/ 	.short	(.L_10937 - .L_10936)
.L_10936:
        /*0068*/ 	.word	0x00000000


	//----- nvinfo : EIATTR_CBANK_PARAM_SIZE
	.align		4
.L_10937:
        /*006c*/ 	.byte	0x03, 0x19
        /*006e*/ 	.short	0x0028


	//----- nvinfo : EIATTR_PARAM_CBANK
	.align		4
        /*0070*/ 	.byte	0x04, 0x0a
        /*0072*/ 	.short	(.L_10939 - .L_10938)
	.align		4
.L_10938:
        /*0074*/ 	.word	index@(.nv.constant0._ZN2at6native29vectorized_elementwise_kernelILi4EZZZNS0_50_GLOBAL__N__2680c7bb_12_PowKernel_cu_140f0503_289624pow_tensor_tensor_kernelERNS_18TensorIteratorBaseEENKUlvE_clEvENKUlvE2_clEvEUlllE_St5arrayIPcLm3EEEEviT0_T1_)
        /*0078*/ 	.short	0x0210
        /*007a*/ 	.short	0x0028


	//----- nvinfo : EIATTR_SW_WAR
	.align		4
.L_10939:
        /*007c*/ 	.byte	0x04, 0x36
        /*007e*/ 	.short	(.L_10941 - .L_10940)
.L_10940:
        /*0080*/ 	.word	0x00000008
.L_10941:


//--------------------- .nv.info._ZN2at6native29vectorized_elementwise_kernelILi8EZZZNS0_50_GLOBAL__N__2680c7bb_12_PowKernel_cu_140f0503_289624pow_tensor_tensor_kernelERNS_18TensorIteratorBaseEENKUlvE_clEvENKUlvE2_clEvEUlllE_St5arrayIPcLm3EEEEviT0_T1_ --------------------------
	.section	.nv.info._ZN2at6native29vectorized_elementwise_kernelILi8EZZZNS0_50_GLOBAL__N__2680c7bb_12_PowKernel_cu_140f0503_289624pow_tensor_tensor_kernelERNS_18TensorIteratorBaseEENKUlvE_clEvENKUlvE2_clEvEUlllE_St5arrayIPcLm3EEEEviT0_T1_,"",@"SHT_CUDA_INFO"
	.sectionflags	@""
	.align	4


	//----- nvinfo : EIATTR_CUDA_API_VERSION
	.align		4
        /*0000*/ 	.byte	0x04, 0x37
        /*0002*/ 	.short	(.L_10943 - .L_10942)
.L_10942:
        /*0004*/ 	.word	0x00000082


	//----- nvinfo : EIATTR_KPARAM_INFO
	.align		4
.L_10943:
        /*0008*/ 	.byte	0x04, 0x17
        /*000a*/ 	.short	(.L_10945 - .L_10944)
.L_10944:
        /*000c*/ 	.word	0x00000000
        /*0010*/ 	.short	0x0002
        /*0012*/ 	.short	0x0010
        /*0014*/ 	.byte	0x00, 0xf0, 0x61, 0x00


	//----- nvinfo : EIATTR_KPARAM_INFO
	.align		4
.L_10945:
        /*0018*/ 	.byte	0x04, 0x17
        /*001a*/ 	.short	(.L_10947 - .L_10946)
.L_10946:
        /*001c*/ 	.word	0x00000000
        /*0020*/ 	.short	0x0001
        /*0022*/ 	.short	0x0008
        /*0024*/ 	.byte	0x00, 0xf0, 0x21, 0x00


	//----- nvinfo : EIATTR_KPARAM_INFO
	.align		4
.L_10947:
        /*0028*/ 	.byte	0x04, 0x17
        /*002a*/ 	.short	(.L_10949 - .L_10948)
.L_10948:
        /*002c*/ 	.word	0x00000000
        /*0030*/ 	.short	0x0000
        /*0032*/ 	.short	0x0000
        /*0034*/ 	.byte	0x00, 0xf0, 0x11, 0x00


	//----- nvinfo : EIATTR_SPARSE_MMA_MASK
	.align		4
.L_10949:
        /*0038*/ 	.byte	0x03, 0x50
        /*003a*/ 	.short	0x0000


	//----- nvinfo : EIATTR_MAXREG_COUNT
	.align		4
        /*003c*/ 	.byte	0x03, 0x1b
        /*003e*/ 	.short	0x00ff


	//----- nvinfo : EIATTR_MERCURY_ISA_VERSION
	.align		4
        /*0040*/ 	.byte	0x03, 0x5f
        /*0042*/ 	.short	0x0101


	//----- nvinfo : EIATTR_EXIT_INSTR_OFFSETS
	.align		4
        /*0044*/ 	.byte	0x04, 0x1c
        /*0046*/ 	.short	(.L_10951 - .L_10950)


	//   ....[0]....
.L_10950:
        /*0048*/ 	.word	0x00002560


	//   ....[1]....
        /*004c*/ 	.word	0x00005320


	//   ....[2]....
        /*0050*/ 	.word	0x00005370


	//----- nvinfo : EIATTR_MAX_THREADS
	.align		4
.L_10951:
        /*0054*/ 	.byte	0x04, 0x05
        /*0056*/ 	.short	(.L_10953 - .L_10952)
.L_10952:
        /*0058*/ 	.word	0x00000080
        /*005c*/ 	.word	0x00000001
        /*0060*/ 	.word	0x00000001


	//----- nvinfo : EIATTR_CRS_STACK_SIZE
	.align		4
.L_10953:
        /*0064*/ 	.byte	0x04, 0x1e
        /*0066*/ 	.short	(.L_10955 - .L_10954)
.L_10954:
        /*0068*/ 	.word	0x00000000


	//----- nvinfo : EIATTR_CBANK_PARAM_SIZE
	.align		4
.L_10955:
        /*006c*/ 	.byte	0x03, 0x19
        /*006e*/ 	.short	0x0028


	//----- nvinfo : EIATTR_PARAM_CBANK
	.align		4
        /*0070*/ 	.byte	0x04, 0x0a
        /*0072*/ 	.short	(.L_10957 - .L_10956)
	.align		4
.L_10956:
        /*0074*/ 	.word	index@(.nv.constant0._ZN2at6native29vectorized_elementwise_kernelILi8EZZZNS0_50_GLOBAL__N__2680c7bb_12_PowKernel_cu_140f0503_289624pow_tensor_tensor_kernelERNS_18TensorIteratorBaseEENKUlvE_clEvENKUlvE2_clEvEUlllE_St5arrayIPcLm3EEEEviT0_T1_)
        /*0078*/ 	.short	0x0210
        /*007a*/ 	.short	0x0028


	//----- nvinfo : EIATTR_SW_WAR
	.align		4
.L_10957:
        /*007c*/ 	.byte	0x04, 0x36
        /*007e*/ 	.short	(.L_10959 - .L_10958)
.L_10958:
        /*0080*/ 	.word	0x00000008
.L_10959:


//--------------------- .nv.info._ZN2at6native18elementwise_kernelILi128ELi4EZNS0_15gpu_kernel_implIZNS0_50_GLOBAL__N__2680c7bb_12_PowKernel_cu_140f0503_289622pow_scalar_tensor_implIlEEvRNS_18TensorIteratorBaseET_EUllE_EEvS6_RKS7_EUliE_EEviT1_ --------------------------
	.section	.nv.info._ZN2at6native18elementwise_kernelILi128ELi4EZNS0_15gpu_kernel_implIZNS0_50_GLOBAL__N__2680c7bb_12_PowKernel_cu_140f0503_289622pow_scalar_tensor_implIlEEvRNS_18TensorIteratorBaseET_EUllE_EEvS6_RKS7_EUliE_EEviT1_,"",@"SHT_CUDA_INFO"
	.sectionflags	@""
	.align	4


	//----- nvinfo : EIATTR_CUDA_API_VERSION
	.align		4
        /*0000*/ 	.byte	0x04, 0x37
        /*0002*/ 	.short	(.L_10961 - .L_10960)
.L_10960:
        /*0004*/ 	.word	0x00000082


	//----- nvinfo : EIATTR_KPARAM_INFO
	.align		4
.L_10961:
        /*0008*/ 	.byte	0x04, 0x17
        /*000a*/ 	.short	(.L_10963 - .L_10962)
.L_10962:
        /*000c*/ 	.word	0x00000000
        /*0010*/ 	.short	0x0001
        /*0012*/ 	.short	0x0008
        /*0014*/ 	.byte	0x00, 0xf0, 0xa1, 0x08


	//----- nvinfo : EIATTR_KPARAM_INFO
	.align		4
.L_10963:
        /*0018*/ 	.byte	0x04, 0x17
        /*001a*/ 	.short	(.L_10965 - .L_10964)
.L_10964:
        /*001c*/ 	.word	0x00000000
        /*0020*/ 	.short	0x0000
        /*0022*/ 	.short	0x0000
        /*0024*/ 	.byte	0x00, 0xf0, 0x11, 0x00


	//----- nvinfo : EIATTR_SPARSE_MMA_MASK
	.align		4
.L_10965:
        /*0028*/ 	.byte	0x03, 0x50
        /*002a*/ 	.short	0x0000


	//----- nvinfo : EIATTR_MAXREG_COUNT
	.align		4
        /*002c*/ 	.byte	0x03, 0x1b
        /*002e*/ 	.short	0x0080


	//----- nvinfo : EIATTR_EXTERNS
	.align		4
        /*0030*/ 	.byte	0x04, 0x0f
        /*0032*/ 	.short	(.L_10967 - .L_10966)


	//   ....[0]....
	.align		4
.L_10966:
        /*0034*/ 	.word	index@(__assertfail)


	//----- nvinfo : EIATTR_MERCURY_ISA_VERSION
	.align		4
.L_10967:
        /*0038*/ 	.byte	0x03, 0x5f
        /*003a*/ 	.short	0x0101


	//----- nvinfo : EIATTR_SYSCALL_OFFSETS
	.align		4
        /*003c*/ 	.byte	0x04, 0x46
        /*003e*/ 	.short	(.L_10969 - .L_10968)


	//   ....[0]....
.L_10968:
        /*0040*/ 	.word	0x000021c0


	//   ....[1]....
        /*0044*/ 	.word	0x000034f0


	//   ....[2]....
        /*0048*/ 	.word	0x000056d0


	//   ....[3]....
        /*004c*/ 	.word	0x00006a00


	//   ....[4]....
        /*0050*/ 	.word	0x00008bd0


	//   ....[5]....
        /*0054*/ 	.word	0x00009f00


	//   ....[6]....
        /*0058*/ 	.word	0x0000c0c0


	//   ....[7]....
        /*005c*/ 	.word	0x0000d3f0


	//----- nvinfo : EIATTR_EXIT_INSTR_OFFSETS
	.align		4
.L_10969:
        /*0060*/ 	.byte	0x04, 0x1c
        /*0062*/ 	.short	(.L_10971 - .L_10970)


	//   ....[0]....
.L_10970:
        /*0064*/ 	.word	0x00009f90


	//   ....[1]....
        /*0068*/ 	.word	0x0000c6d0


	//   ....[2]....
        /*006c*/ 	.word	0x0000c6f0


	//   ....[3]....
        /*0070*/ 	.word	0x0000c770


	//   ....[4]....
        /*0074*/ 	.word	0x0000c790


	//   ....[5]....
        /*0078*/ 	.word	0x0000c7b0


	//   ....[6]....
        /*007c*/ 	.word	0x0000c840


	//   ....[7]....
        /*0080*/ 	.word	0x0000c880


	//   ....[8]....
        /*0084*/ 	.word	0x0000c920


	//   ....[9]....
        /*0088*/ 	.word	0x0000c970


	//   ....[10]....
        /*008c*/ 	.word	0x0000c9a0


	//   ....[11]....
        /*0090*/ 	.word	0x0000ca70


	//   ....[12]....
        /*0094*/ 	.word	0x0000cab0


	//   ....[13]....
        /*0098*/ 	.word	0x0000cc40


	//   ....[14]....
        /*009c*/ 	.word	0x0000cda0


	//   ....[15]....
        /*00a0*/ 	.word	0x0000cde0


	//   ....[16]....
        /*00a4*/ 	.word	0x0000ce80


	//   ....[17]....
        /*00a8*/ 	.word	0x0000d000


	//   ....[18]....
        /*00ac*/ 	.word	0x0000d180


	//   ....[19]....
        /*00b0*/ 	.word	0x0000d2f0


	//   ....[20]....
        /*00b4*/ 	.word	0x0000d400


	//   ....[21]....
        /*00b8*/ 	.word	0x0000d420


	//   ....[22]....
        /*00bc*/ 	.word	0x0000d440


	//----- nvinfo : EIATTR_MAX_THREADS
	.align		4
.L_10971:
        /*00c0*/ 	.byte	0x04, 0x05
        /*00c2*/ 	.short	(.L_10973 - .L_10972)
.L_10972:
        /*00c4*/ 	.word	0x00000080
        /*00c8*/ 	.word	0x00000001
        /*00cc*/ 	.word	0x00000001


	//----- nvinfo : EIATTR_CRS_STACK_SIZE
	.align		4
.L_10973:
        /*00d0*/ 	.byte	0x04, 0x1e
        /*00d2*/ 	.short	(.L_10975 - .L_10974)
.L_10974:
        /*00d4*/ 	.word	0x00000000


	//----- nvinfo : EIATTR_CBANK_PARAM_SIZE
	.align		4
.L_10975:
        /*00d8*/ 	.byte	0x03, 0x19
        /*00da*/ 	.short	0x0230


	//----- nvinfo : EIATTR_PARAM_CBANK
	.align		4
        /*00dc*/ 	.byte	0x04, 0x0a
        /*00de*/ 	.short	(.L_10977 - .L_10976)
	.align		4
.L_10976:
        /*00e0*/ 	.word	index@(.nv.constant0._ZN2at6native18elementwise_kernelILi128ELi4EZNS0_15gpu_kernel_implIZNS0_50_GLOBAL__N__2680c7bb_12_PowKernel_cu_140f0503_289622pow_scalar_tensor_implIlEEvRNS_18TensorIteratorBaseET_EUllE_EEvS6_RKS7_EUliE_EEviT1_)
        /*00e4*/ 	.short	0x0210
        /*00e6*/ 	.short	0x0230


	//----- nvinfo : EIATTR_SW_WAR
	.align		4
.L_10977:
        /*00e8*/ 	.byte	0x04, 0x36
        /*00ea*/ 	.short	(.L_10979 - .L_10978)
.L_10978:
        /*00ec*/ 	.word	0x00000008
.L_10979:


//--------------------- .nv.info._ZN2at6native27unrolled_elementwise_kernelIZNS0_50_GLOBAL__N__2680c7bb_12_PowKernel_cu_140f0503_289622pow_scalar_tensor_implIlEEvRNS_18TensorIteratorBaseET_EUllE_St5arrayIPcLm2EELi4E23TrivialOffsetCalculatorILi1EjESC_NS0_6memory12LoadWithCastILi1EEENSD_13StoreWithCastILi1EEEEEviS6_T0_T2_T3_T4_T5_ --------------------------
	.section	.nv.info._ZN2at6native27unrolled_elementwise_kernelIZNS0_50_GLOBAL__N__2680c7bb_12_PowKernel_cu_140f0503_289622pow_scalar_tensor_implIlEEvRNS_18TensorIteratorBaseET_EUllE_St5arrayIPcLm2EELi4E23TrivialOffsetCalculatorILi1EjESC_NS0_6memory12LoadWithCastILi1EEENSD_13StoreWithCastILi1EEEEEviS6_T0_T2_T3_T4_T5_,"",@"SHT_CUDA_INFO"
	.sectionflags	@""
	.align	4


	//----- nvinfo : EIATTR_CUDA_API_VERSION
	.align		4
        /*0000*/ 	.byte	0x04, 0x37
        /*0002*/ 	.short	(.L_10981 - .L_10980)
.L_10980:
        /*0004*/ 	.word	0x00000082


	//----- nvinfo : EIATTR_KPARAM_INFO
	.align		4
.L_10981:
        /*0008*/ 	.byte	0x04, 0x17
        /*000a*/ 	.short	(.L_10983 - .L_10982)
.L_10982:
        /*000c*/ 	.word	0x00000000
        /*0010*/ 	.short	0x0006
        /*0012*/ 	.short	0x0034
        /*0014*/ 	.byte	0x00, 0xf0, 0x21, 0x00


	//----- nvinfo : EIATTR_KPARAM_INFO
	.align		4
.L_10983:
        /*0018*/ 	.byte	0x04, 0x17
        /*001a*/ 	.short	(.L_10985 - .L_10984)
.L_10984:
        /*001c*/ 	.word	0x00000000
        /*0020*/ 	.short	0x0005
        /*0022*/ 	.short	0x002c
        /*0024*/ 	.byte	0x00, 0xf0, 0x21, 0x00


	//----- nvinfo : EIATTR_KPARAM_INFO
	.align		4
.L_10985:
        /*0028*/ 	.byte	0x04, 0x17
        /*002a*/ 	.short	(.L_10987 - .L_10986)
.L_10986:
        /*002c*/ 	.word	0x00000000
        /*0030*/ 	.short	0x0004
        /*0032*/ 	.short	0x0029
        /*0034*/ 	.byte	0x00, 0xf0, 0x05, 0x00


	//----- nvinfo : EIATTR_KPARAM_INFO
	.align		4
.L_10987:
        /*0038*/ 	.byte	0x04, 0x17
        /*003a*/ 	.short	(.L_10989 - .L_10988)
.L_10988:
        /*003c*/ 	.word	0x00000000
        /*0040*/ 	.short	0x0003
        /*0042*/ 	.short	0x0028
        /*0044*/ 	.byte	0x00, 0xf0, 0x05, 0x00


	//----- nvinfo : EIATTR_KPARAM_INFO
	.align		4
.L_10989:
        /*0048*/ 	.byte	0x04, 0x17
        /*004a*/ 	.short	(.L_10991 - .L_10990)
.L_10990:
        /*004c*/ 	.word	0x00000000
        /*0050*/ 	.short	0x0002
        /*0052*/ 	.short	0x0018
        /*0054*/ 	.byte	0x00, 0xf0, 0x41, 0x00


	//----- nvinfo : EIATTR_KPARAM_INFO
	.align		4
.L_10991:
        /*0058*/ 	.byte	0x04, 0x17
        /*005a*/ 	.short	(.L_10993 - .L_10992)
.L_10992:
        /*005c*/ 	.word	0x00000000
        /*0060*/ 	.short	0x0001
        /*0062*/ 	.short	0x0008
        /*0064*/ 	.byte	0x00, 0xf0, 0x41, 0x00


	//----- nvinfo : EIATTR_KPARAM_INFO
	.align		4
.L_10993:
        /*0068*/ 	.byte	0x04, 0x17
        /*006a*/ 	.short	(.L_10995 - .L_10994)
.L_10994:
        /*006c*/ 	.word	0x00000000
        /*0070*/ 	.short	0x0000
        /*0072*/ 	.short	0x0000
        /*0074*/ 	.byte	0x00, 0xf0, 0x11, 0x00


	//----- nvinfo : EIATTR_SPARSE_MMA_MASK
	.align		4
.L_10995:
        /*0078*/ 	.byte	0x03, 0x50
        /*007a*/ 	.short	0x0000


	//----- nvinfo : EIATTR_MAXREG_COUNT
	.align		4
        /*007c*/ 	.byte	0x03, 0x1b
        /*007e*/ 	.short	0x00ff


	//----- nvinfo : EIATTR_EXTERNS
	.align		4
        /*0080*/ 	.byte	0x04, 0x0f
        /*0082*/ 	.short	(.L_10997 - .L_10996)


	//   ....[0]....
	.align		4
.L_10996:
        /*0084*/ 	.word	index@(__assertfail)


	//----- nvinfo : EIATTR_MERCURY_ISA_VERSION
	.align		4
.L_10997:
        /*0088*/ 	.byte	0x03, 0x5f
        /*008a*/ 	.short	0x0101


	//----- nvinfo : EIATTR_SYSCALL_OFFSETS
	.align		4
        /*008c*/ 	.byte	0x04, 0x46
        /*008e*/ 	.short	(.L_10999 - .L_10998)


	//   ....[0]....
.L_10998:
        /*0090*/ 	.word	0x00000f20


	//   ....[1]....
        /*0094*/ 	.word	0x00001e20


	//   ....[2]....
        /*0098*/ 	.word	0x00002d50


	//   ....[3]....
        /*009c*/ 	.word	0x00003c50


	//   ....[4]....
        /*00a0*/ 	.word	0x000067e0


	//   ....[5]....
        /*00a4*/ 	.word	0x000076d0


	//   ....[6]....
        /*00a8*/ 	.word	0x00008590


	//   ....[7]....
        /*00ac*/ 	.word	0x00009460


	//----- nvinfo : EIATTR_EXIT_INSTR_OFFSETS
	.align		4
.L_10999:
        /*00b0*/ 	.byte	0x04, 0x1c
        /*00b2*/ 	.short	(.L_11001 - .L_11000)


	//   ....[0]....
.L_11000:
        /*00b4*/ 	.word	0x00008610


	//   ....[1]....
        /*00b8*/ 	.word	0x00008750


	//   ....[2]....
        /*00bc*/ 	.word	0x00008770


	//   ....[3]....
        /*00c0*/ 	.word	0x000087f0


	//   ....[4]....
        /*00c4*/ 	.word	0x00008810


	//   ....[5]....
        /*00c8*/ 	.word	0x00008830


	//   ....[6]....
        /*00cc*/ 	.word	0x000088c0


	//   ....[7]....
        /*00d0*/ 	.word	0x00008900


	//   ....[8]....
        /*00d4*/ 	.word	0x000089a0


	//   ....[9]....
        /*00d8*/ 	.word	0x000089f0


	//   ....[10]....
        /*00dc*/ 	.word	0x00008a20


	//   ....[11]....
        /*00e0*/ 	.word	0x00008af0


	//   ....[12]....
        /*00e4*/ 	.word	0x00008b30


	//   ....[13]....
        /*00e8*/ 	.word	0x00008cc0


	//   ....[14]....
        /*00ec*/ 	.word	0x00008e20


	//   ....[15]....
        /*00f0*/ 	.word	0x00008e60


	//   ....[16]....
        /*00f4*/ 	.word	0x00008f00


	//   ....[17]....
        /*00f8*/ 	.word	0x00009080


	//   ....[18]....
        /*00fc*/ 	.word	0x00009200


	//   ....[19]....
        /*0100*/ 	.word	0x00009360


	//   ....[20]....
        /*0104*/ 	.word	0x00009470


	//   ....[21]....
        /*0108*/ 	.word	0x00009490


	//   ....[22]....
        /*010c*/ 	.word	0x000094b0


	//----- nvinfo : EIATTR_MAX_THREADS
	.align		4
.L_11001:
        /*0110*/ 	.byte	0x04, 0x05
        /*0112*/ 	.short	(.L_11003 - .L_11002)
.L_11002:
        /*0114*/ 	.word	0x00000080
        /*0118*/ 	.word	0x00000001
        /*011c*/ 	.word	0x00000001


	//----- nvinfo : EIATTR_CRS_STACK_SIZE
	.align		4
.L_11003:
        /*0120*/ 	.byte	0x04, 0x1e
        /*0122*/ 	.short	(.L_11005 - .L_11004)
.L_11004:
        /*0124*/ 	.word	0x00000000


	//----- nvinfo : EIATTR_CBANK_PARAM_SIZE
	.align		4
.L_11005:
        /*0128*/ 	.byte	0x03, 0x19
        /*012a*/ 	.short	0x003c


	//----- nvinfo : EIATTR_PARAM_CBANK
	.align		4
        /*012c*/ 	.byte	0x04, 0x0a
        /*012e*/ 	.short	(.L_11007 - .L_11006)
	.align		4
.L_11006:
        /*0130*/ 	.word	index@(.nv.constant0._ZN2at6native27unrolled_elementwise_kernelIZNS0_50_GLOBAL__N__2680c7bb_12_PowKernel_cu_140f0503_289622pow_scalar_tensor_implIlEEvRNS_18TensorIteratorBaseET_EUllE_St5arrayIPcLm2EELi4E23TrivialOffsetCalculatorILi1EjESC_NS0_6memory12LoadWithCastILi1EEENSD_13StoreWithCastILi1EEEEEviS6_T0_T2_T3_T4_T5_)
        /*0134*/ 	.short	0x0210
        /*0136*/ 	.short	0x003c


	//----- nvinfo : EIATTR_SW_WAR
	.align		4
.L_11007:
        /*0138*/ 	.byte	0x04, 0x36
        /*013a*/ 	.short	(.L_11009 - .L_11008)
.L_11008:
        /*013c*/ 	.word	0x00000008
.L_11009:


//--------------------- .nv.info._ZN2at6native18elementwise_kernelILi128ELi2EZNS0_22gpu_kernel_impl_nocastIZNS0_50_GLOBAL__N__2680c7bb_12_PowKernel_cu_140f0503_289622pow_scalar_tensor_implIlEEvRNS_18TensorIteratorBaseET_EUllE_EEvS6_RKS7_EUliE_EEviT1_ --------------------------
	.section	.nv.info._ZN2at6native18elementwise_kernelILi128ELi2EZNS0_22gpu_kernel_impl_nocastIZNS0_50_GLOBAL__N__2680c7bb_12_PowKernel_cu_140f0503_289622pow_scalar_tensor_implIlEEvRNS_18TensorIteratorBaseET_EUllE_EEvS6_RKS7_EUliE_EEviT1_,"",@"SHT_CUDA_INFO"
	.sectionflags	@""
	.align	4


	//----- nvinfo : EIATTR_CUDA_API_VERSION
	.align		4
        /*0000*/ 	.byte	0x04, 0x37
        /*0002*/ 	.short	(.L_11011 - .L_11010)
.L_11010:
        /*0004*/ 	.word	0x00000082


	//----- nvinfo : EIATTR_KPARAM_INFO
	.align		4
.L_11011:
        /*0008*/ 	.byte	0x04, 0x17
        /*000a*/ 	.short	(.L_11013 - .L_11012)
.L_11012:
        /*000c*/ 	.word	0x00000000
        /*0010*/ 	.short	0x0001
        /*0012*/ 	.short	0x0008
        /*0014*/ 	.byte	0x00, 0xf0, 0x81, 0x08


	//----- nvinfo : EIATTR_KPARAM_INFO
	.align		4
.L_11013:
        /*0018*/ 	.byte	0x04, 0x17
        /*001a*/ 	.short	(.L_11015 - .L_11014)
.L_11014:
        /*001c*/ 	.word	0x00000000
        /*0020*/ 	.short	0x0000
        /*0022*/ 	.short	0x0000
        /*0024*/ 	.byte	0x00, 0xf0, 0x11, 0x00


	//----- nvinfo : EIATTR_SPARSE_MMA_MASK
	.align		4
.L_11015:
        /*0028*/ 	.byte	0x03, 0x50
        /*002a*/ 	.short	0x0000


	//----- nvinfo : EIATTR_MAXREG_COUNT
	.align		4
        /*002c*/ 	.byte	0x03, 0x1b
        /*002e*/ 	.short	0x0080


	//----- nvinfo : EIATTR_MERCURY_ISA_VERSION
	.align		4
        /*0030*/ 	.byte	0x03, 0x5f
        /*0032*/ 	.short	0x0101


	//----- nvinfo : EIATTR_EXIT_INSTR_OFFSETS
	.align		4
        /*0034*/ 	.byte	0x04, 0x1c
        /*0036*/ 	.short	(.L_11017 - .L_11016)


	//   ....[0]....
.L_11016:
        /*0038*/ 	.word	0x000018d0


	//   ....[1]....
        /*003c*/ 	.word	0x00003120


	//----- nvinfo : EIATTR_MAX_THREADS
	.align		4
.L_11017:
        /*0040*/ 	.byte	0x04, 0x05
        /*0042*/ 	.short	(.L_11019 - .L_11018)
.L_11018:
        /*0044*/ 	.word	0x00000080
        /*0048*/ 	.word	0x00000001
        /*004c*/ 	.word	0x00000001


	//----- nvinfo : EIATTR_CRS_STACK_SIZE
	.align		4
.L_11019:
        /*0050*/ 	.byte	0x04, 0x1e
        /*0052*/ 	.short	(.L_11021 - .L_11020)
.L_11020:
        /*0054*/ 	.word	0x00000000


	//----- nvinfo : EIATTR_CBANK_PARAM_SIZE
	.align		4
.L_11021:
        /*0058*/ 	.byte	0x03, 0x19
        /*005a*/ 	.short	0x0228


	//----- nvinfo : EIATTR_PARAM_CBANK
	.align		4
        /*005c*/ 	.byte	0x04, 0x0a
        /*005e*/ 	.short	(.L_11023 - .L_11022)
	.align		4
.L_11022:
        /*0060*/ 	.word	index@(.nv.constant0._ZN2at6native18elementwise_kernelILi128ELi2EZNS0_22gpu_kernel_impl_nocastIZNS0_50_GLOBAL__N__2680c7bb_12_PowKernel_cu_140f0503_289622pow_scalar_tensor_implIlEEvRNS_18TensorIteratorBaseET_EUllE_EEvS6_RKS7_EUliE_EEviT1_)
        /*0064*/ 	.short	0x0210
        /*0066*/ 	.short	0x0228


	//----- nvinfo : EIATTR_SW_WAR
	.align		4
.L_11023:
        /*0068*/ 	.byte	0x04, 0x36
        /*006a*/ 	.short	(.L_11025 - .L_11024)
.L_11024:
        /*006c*/ 	.word	0x00000008
.L_11025:


//--------------------- .nv.info._ZN2at6native27unrolled_elementwise_kernelIZNS0_50_GLOBAL__N__2680c7bb_12_PowKernel_cu_140f0503_289622pow_scalar_tensor_implIlEEvRNS_18TensorIteratorBaseET_EUllE_St5arrayIPcLm2EELi4E23TrivialOffsetCalculatorILi1EjESC_NS0_6memory15LoadWithoutCastENSD_16StoreWithoutCastEEEviS6_T0_T2_T3_T4_T5_ --------------------------
	.section	.nv.info._ZN2at6native27unrolled_elementwise_kernelIZNS0_50_GLOBAL__N__2680c7bb_12_PowKernel_cu_140f0503_289622pow_scalar_tensor_implIlEEvRNS_18TensorIteratorBaseET_EUllE_St5arrayIPcLm2EELi4E23TrivialOffsetCalculatorILi1EjESC_NS0_6memory15LoadWithoutCastENSD_16StoreWithoutCastEEEviS6_T0_T2_T3_T4_T5_,"",@"SHT_CUDA_INFO"
	.sectionflags	@""
	.align	4


	//----- nvinfo : EIATTR_CUDA_API_VERSION
	.align		4
        /*0000*/ 	.byte	0x04, 0x37
        /*0002*/ 	.short	(.L_11027 - .L_11026)
.L_11026:
        /*0004*/ 	.word	0x00000082


	//----- nvinfo : EIATTR_KPARAM_INFO
	.align		4
.L_11027:
        /*0008*/ 	.byte	0x04, 0x17
        /*000a*/ 	.short	(.L_11029 - .L_11028)
.L_11028:
        /*000c*/ 	.word	0x00000000
        /*0010*/ 	.short	0x0006
        /*0012*/ 	.short	0x002b
        /*0014*/ 	.byte	0x00, 0xf0, 0x05, 0x00


	//----- nvinfo : EIATTR_KPARAM_INFO
	.align		4
.L_11029:
        /*0018*/ 	.byte	0x04, 0x17
        /*001a*/ 	.short	(.L_11031 - .L_11030)
.L_11030:
        /*001c*/ 	.word	0x00000000
        /*0020*/ 	.short	0x0005
        /*0022*/ 	.short	0x002a
        /*0024*/ 	.byte	0x00, 0xf0, 0x05, 0x00


	//----- nvinfo : EIATTR_KPARAM_INFO
	.align		4
.L_11031:
        /*0028*/ 	.byte	0x04, 0x17
        /*002a*/ 	.short	(.L_11033 - .L_11032)
.L_11032:
        /*002c*/ 	.word	0x00000000
        /*0030*/ 	.short	0x0004
        /*0032*/ 	.short	0x0029
        /*0034*/ 	.byte	0x00, 0xf0, 0x05, 0x00


	//----- nvinfo : EIATTR_KPARAM_INFO
	.align		4
.L_11033:
        /*0038*/ 	.byte	0x04, 0x17
        /*003a*/ 	.short	(.L_11035 - .L_11034)
.L_11034:
        /*003c*/ 	.word	0x00000000
        /*0040*/ 	.short	0x0003
        /*0042*/ 	.short	0x0028
        /*0044*/ 	.byte	0x00, 0xf0, 0x05, 0x00


	//----- nvinfo : EIATTR_KPARAM_INFO
	.align		4
.L_11035:
        /*0048*/ 	.byte	0x04, 0x17
        /*004a*/ 	.short	(.L_11037 - .L_11036)
.L_11036:
        /*004c*/ 	.word	0x00000000
        /*0050*/ 	.short	0x0002
        /*0052*/ 	.short	0x0018
        /*0054*/ 	.byte	0x00, 0xf0, 0x41, 0x00


	//----- nvinfo : EIATTR_KPARAM_INFO
	.align		4
.L_11037:
        /*0058*/ 	.byte	0x04, 0x17
        /*005a*/ 	.short	(.L_11039 - .L_11038)
.L_11038:
        /*005c*/ 	.word	0x00000000
        /*0060*/ 	.short	0x0001
        /*0062*/ 	.short	0x0008
        /*0064*/ 	.byte	0x00, 0xf0, 0x41, 0x00


	//----- nvinfo : EIATTR_KPARAM_INFO
	.align		4
.L_11039:
        /*0068*/ 	.byte	0x04, 0x17
        /*006a*/ 	.short	(.L_11041 - .L_11040)
.L_11040:
        /*006c*/ 	.word	0x00000000
        /*0070*/ 	.short	0x0000
        /*0072*/ 	.short	0x0000
        /*0074*/ 	.byte	0x00, 0xf0, 0x11, 0x00


	//----- nvinfo : EIATTR_SPARSE_MMA_MASK
	.align		4
.L_11041:
        /*0078*/ 	.byte	0x03, 0x50
        /*007a*/ 	.short	0x0000


	//----- nvinfo : EIATTR_MAXREG_COUNT
	.align		4
        /*007c*/ 	.byte	0x03, 0x1b
        /*007e*/ 	.short	0x00ff


	//----- nvinfo : EIATTR_MERCURY_ISA_VERSION
	.align		4
        /*0080*/ 	.byte	0x03, 0x5f
        /*0082*/ 	.short	0x0101


	//----- nvinfo : EIATTR_EXIT_INSTR_OFFSETS
	.align		4
        /*0084*/ 	.byte	0x04, 0x1c
        /*0086*/ 	.short	(.L_11043 - .L_11042)


	//   ....[0]....
.L_11042:
        /*0088*/ 	.word	0x00001f10


	//   ....[1]....
        /*008c*/ 	.word	0x00001f60


	//----- nvinfo : EIATTR_MAX_THREADS
	.align		4
.L_11043:
        /*0090*/ 	.byte	0x04, 0x05
        /*0092*/ 	.short	(.L_11045 - .L_11044)
.L_11044:
        /*0094*/ 	.word	0x00000080
        /*0098*/ 	.word	0x00000001
        /*009c*/ 	.word	0x00000001


	//----- nvinfo : EIATTR_CRS_STACK_SIZE
	.align		4
.L_11045:
        /*00a0*/ 	.byte	0x04, 0x1e
        /*00a2*/ 	.short	(.L_11047 - .L_11046)
.L_11046:
        /*00a4*/ 	.word	0x00000000


	//----- nvinfo : EIATTR_CBANK_PARAM_SIZE
	.align		4
.L_11047:
        /*00a8*/ 	.byte	0x03, 0x19
        /*00aa*/ 	.short	0x002c


	//----- nvinfo : EIATTR_PARAM_CBANK
	.align		4
        /*00ac*/ 	.byte	0x04, 0x0a
        /*00ae*/ 	.short	(.L_11049 - .L_11048)
	.align		4
.L_11048:
        /*00b0*/ 	.word	index@(.nv.constant0._ZN2at6native27unrolled_elementwise_kernelIZNS0_50_GLOBAL__N__2680c7bb_12_PowKernel_cu_140f0503_289622pow_scalar_tensor_implIlEEvRNS_18TensorIteratorBaseET_EUllE_St5arrayIPcLm2EELi4E23TrivialOffsetCalculatorILi1EjESC_NS0_6memory15LoadWithoutCastENSD_16StoreWithoutCastEEEviS6_T0_T2_T3_T4_T5_)
        /*00b4*/ 	.short	0x0210
        /*00b6*/ 	.short	0x002c


	//----- nvinfo : EIATTR_SW_WAR
	.align		4
.L_11049:
        /*00b8*/ 	.byte	0x04, 0x36
        /*00ba*/ 	.short	(.L_11051 - .L_11050)
.L_11050:
        /*00bc*/ 	.word	0x00000008
.L_11051:


//--------------------- .nv.info._ZN2at6native29vectorized_elementwise_kernelILi2EZNS0_50_GLOBAL__N__2680c7bb_12_PowKernel_cu_140f0503_289622pow_scalar_tensor_implIlEEvRNS_18TensorIteratorBaseET_EUllE_St5arrayIPcLm2EEEEviT0_T1_ --------------------------
	.section	.nv.info._ZN2at6native29vectorized_elementwise_kernelILi2EZNS0_50_GLOBAL__N__2680c7bb_12_PowKernel_cu_140f0503_289622pow_scalar_tensor_implIlEEvRNS_18TensorIteratorBaseET_EUllE_St5arrayIPcLm2EEEEviT0_T1_,"",@"SHT_CUDA_INFO"
	.sectionflags	@""
	.align	4


	//----- nvinfo : EIATTR_CUDA_API_VERSION
	.align		4
        /*0000*/ 	.byte	0x04, 0x37
        /*0002*/ 	.short	(.L_11053 - .L_11052)
.L_11052:
        /*0004*/ 	.word	0x00000082


	//----- nvinfo : EIATTR_KPARAM_INFO
	.align		4
.L_11053:
        /*0008*/ 	.byte	0x04, 0x17
        /*000a*/ 	.short	(.L_11055 - .L_11054)
.L_11054:
        /*000c*/ 	.word	0x00000000
        /*0010*/ 	.short	0x0002
        /*0012*/ 	.short	0x0018
        /*0014*/ 	.byte	0x00, 0xf0, 0x41, 0x00


	//----- nvinfo : EIATTR_KPARAM_INFO
	.align		4
.L_11055:
        /*0018*/ 	.byte	0x04, 0x17
        /*001a*/ 	.short	(.L_11057 - .L_11056)
.L_11056:
        /*001c*/ 	.word	0x00000000
        /*0020*/ 	.short	0x0001
        /*0022*/ 	.short	0x0008
        /*0024*/ 	.byte	0x00, 0xf0, 0x41, 0x00


	//----- nvinfo : EIATTR_KPARAM_INFO
	.align		4
.L_11057:
        /*0028*/ 	.byte	0x04, 0x17
        /*002a*/ 	.short	(.L_11059 - .L_11058)
.L_11058:
        /*002c*/ 	.word	0x00000000
        /*0030*/ 	.short	0x0000
        /*0032*/ 	.short	0x0000
        /*0034*/ 	.byte	0x00, 0xf0, 0x11, 0x00


	//----- nvinfo : EIATTR_SPARSE_MMA_MASK
	.align		4
.L_11059:
        /*0038*/ 	.byte	0x03, 0x50
        /*003a*/ 	.short	0x0000


	//----- nvinfo : EIATTR_MAXREG_COUNT
	.align		4
        /*003c*/ 	.byte	0x03, 0x1b
        /*003e*/ 	.short	0x00ff


	//----- nvinfo : EIATTR_MERCURY_ISA_VERSION
	.align		4
        /*0040*/ 	.byte	0x03, 0x5f
        /*0042*/ 	.short	0x0101


	//----- nvinfo : EIATTR_EXIT_INSTR_OFFSETS
	.align		4
        /*0044*/ 	.byte	0x04, 0x1c
        /*0046*/ 	.short	(.L_11061 - .L_11060)


	//   ....[0]....
.L_11060:
        /*0048*/ 	.word	0x000040a0


	//   ....[1]....
        /*004c*/ 	.word	0x00007ec0


	//   ....[2]....
        /*0050*/ 	.word	0x00007f10


	//----- nvinfo : EIATTR_MAX_THREADS
	.align		4
.L_11061:
        /*0054*/ 	.byte	0x04, 0x05
        /*0056*/ 	.short	(.L_11063 - .L_11062)
.L_11062:
        /*0058*/ 	.word	0x00000080
        /*005c*/ 	.word	0x00000001
        /*0060*/ 	.word	0x00000001


	//----- nvinfo : EIATTR_CRS_STACK_SIZE
	.align		4
.L_11063:
        /*0064*/ 	.byte	0x04, 0x1e
        /*0066*/ 	.short	(.L_11065 - .L_11064)
.L_11064:
        /*0068*/ 	.word	0x00000000


	//----- nvinfo : EIATTR_CBANK_PARAM_SIZE
	.align		4
.L_11065:
        /*006c*/ 	.byte	0x03, 0x19
        /*006e*/ 	.short	0x0028


	//----- nvinfo : EIATTR_PARAM_CBANK
	.align		4
        /*0070*/ 	.byte	0x04, 0x0a
        /*0072*/ 	.short	(.L_11067 - .L_11066)
	.align		4
.L_11066:
        /*0074*/ 	.word	index@(.nv.constant0._ZN2at6native29vectorized_elementwise_kernelILi2EZNS0_50_GLOBAL__N__2680c7bb_12_PowKernel_cu_140f0503_289622pow_scalar_tensor_implIlEEvRNS_18TensorIteratorBaseET_EUllE_St5arrayIPcLm2EEEEviT0_T1_)
        /*0078*/ 	.short	0x0210
        /*007a*/ 	.short	0x0028


	//----- nvinfo : EIATTR_SW_WAR
	.align		4
.L_11067:
        /*007c*/ 	.byte	0x04, 0x36
        /*007e*/ 	.short	(.L_11069 - .L_11068)
.L_11068:
        /*0080*/ 	.word	0x00000008
.L_11069:


//--------------------- .nv.info._ZN2at6native29vectorized_elementwise_kernelILi4EZNS0_50_GLOBAL__N__2680c7bb_12_PowKernel_cu_140f0503_289622pow_scalar_tensor_implIlEEvRNS_18TensorIteratorBaseET_EUllE_St5arrayIPcLm2EEEEviT0_T1_ --------------------------
	.section	.nv.info._ZN2at6native29vectorized_elementwise_kernelILi4EZNS0_50_GLOBAL__N__2680c7bb_12_PowKernel_cu_140f0503_289622pow_scalar_tensor_implIlEEvRNS_18TensorIteratorBaseET_EUllE_St5arrayIPcLm2EEEEviT0_T1_,"",@"SHT_CUDA_INFO"
	.sectionflags	@""
	.align	4


	//----- nvinfo : EIATTR_CUDA_API_VERSION
	.align		4
        /*0000*/ 	.byte	0x04, 0x37
        /*0002*/ 	.short	(.L_11071 - .L_11070)
.L_11070:
        /*0004*/ 	.word	0x00000082


	//----- nvinfo : EIATTR_KPARAM_INFO
	.align		4
.L_11071:
        /*0008*/ 	.byte	0x04, 0x17
        /*000a*/ 	.short	(.L_11073 - .L_11072)
.L_11072:
        /*000c*/ 	.word	0x00000000
        /*0010*/ 	.short	0x0002
        /*0012*/ 	.short	0x0018
        /*0014*/ 	.byte	0x00, 0xf0, 0x41, 0x00


	//----- nvinfo : EIATTR_KPARAM_INFO
	.align		4
.L_11073:
        /*0018*/ 	.byte	0x04, 0x17
        /*001a*/ 	.short	(.L_11075 - .L_11074)
.L_11074:
        /*001c*/ 	.word	0x00000000
        /*0020*/ 	.short	0x0001
        /*0022*/ 	.short	0x0008
        /*0024*/ 	.byte	0x00, 0xf0, 0x41, 0x00


	//----- nvinfo : EIATTR_KPARAM_INFO
	.align		4
.L_11075:
        /*0028*/ 	.byte	0x04, 0x17
        /*002a*/ 	.short	(.L_11077 - .L_11076)
.L_11076:
        /*002c*/ 	.word	0x00000000
        /*0030*/ 	.short	0x0000
        /*0032*/ 	.short	0x0000
        /*0034*/ 	.byte	0x00, 0xf0, 0x11, 0x00


	//----- nvinfo : EIATTR_SPARSE_MMA_MASK
	.align		4
.L_11077:
        /*0038*/ 	.byte	0x03, 0x50
        /*003a*/ 	.short	0x0000


	//----- nvinfo : EIATTR_MAXREG_COUNT
	.align		4
        /*003c*/ 	.byte	0x03, 0x1b
        /*003e*/ 	.short	0x00ff


	//----- nvinfo : EIATTR_MERCURY_ISA_VERSION
	.align		4
        /*0040*/ 	.byte	0x03, 0x5f
        /*0042*/ 	.short	0x0101


	//----- nvinfo : EIATTR_EXIT_INSTR_OFFSETS
	.align		4
        /*0044*/ 	.byte	0x04, 0x1c
        /*0046*/ 	.short	(.L_11079 - .L_11078)


	//   ....[0]....
.L_11078:
        /*0048*/ 	.word	0x000040a0


	//   ....[1]....
        /*004c*/ 	.word	0x00007ec0


	//   ....[2]....
        /*0050*/ 	.word	0x00007f10


	//----- nvinfo : EIATTR_MAX_THREADS
	.align		4
.L_11079:
        /*0054*/ 	.byte	0x04, 0x05
        /*0056*/ 	.short	(.L_11081 - .L_11080)
.L_11080:
        /*0058*/ 	.word	0x00000080
        /*005c*/ 	.word	0x00000001
        /*0060*/ 	.word	0x00000001


	//----- nvinfo : EIATTR_CRS_STACK_SIZE
	.align		4
.L_11081:
        /*0064*/ 	.byte	0x04, 0x1e
        /*0066*/ 	.short	(.L_11083 - .L_11082)
.L_11082:
        /*0068*/ 	.word	0x00000000


	//----- nvinfo : EIATTR_CBANK_PARAM_SIZE
	.align		4
.L_11083:
        /*006c*/ 	.byte	0x03, 0x19
        /*006e*/ 	.short	0x0028


	//----- nvinfo : EIATTR_PARAM_CBANK
	.align		4
        /*0070*/ 	.byte	0x04, 0x0a
        /*0072*/ 	.short	(.L_11085 - .L_11084)
	.align		4
.L_11084:
        /*0074*/ 	.word	index@(.nv.constant0._ZN2at6native29vectorized_elementwise_kernelILi4EZNS0_50_GLOBAL__N__2680c7bb_12_PowKernel_cu_140f0503_289622pow_scalar_tensor_implIlEEvRNS_18TensorIteratorBaseET_EUllE_St5arrayIPcLm2EEEEviT0_T1_)
        /*0078*/ 	.short	0x0210
        /*007a*/ 	.short	0x0028


	//----- nvinfo : EIATTR_SW_WAR
	.align		4
.L_11085:
        /*007c*/ 	.byte	0x04, 0x36
        /*007e*/ 	.short	(.L_11087 - .L_11086)
.L_11086:
        /*0080*/ 	.word	0x00000008
.L_11087:


//--------------------- .nv.info._ZN2at6native29vectorized_elementwise_kernelILi8EZNS0_50_GLOBAL__N__2680c7bb_12_PowKernel_cu_140f0503_289622pow_scalar_tensor_implIlEEvRNS_18TensorIteratorBaseET_EUllE_St5arrayIPcLm2EEEEviT0_T1_ --------------------------
	.section	.nv.info._ZN2at6native29vectorized_elementwise_kernelILi8EZNS0_50_GLOBAL__N__2680c7bb_12_PowKernel_cu_140f0503_289622pow_scalar_tensor_implIlEEvRNS_18TensorIteratorBaseET_EUllE_St5arrayIPcLm2EEEEviT0_T1_,"",@"SHT_CUDA_INFO"
	.sectionflags	@""
	.align	4


	//----- nvinfo : EIATTR_CUDA_API_VERSION
	.align		4
        /*0000*/ 	.byte	0x04, 0x37
        /*0002*/ 	.short	(.L_11089 - .L_11088)
.L_11088:
        /*0004*/ 	.word	0x00000082


	//----- nvinfo : EIATTR_KPARAM_INFO
	.align		4
.L_11089:
        /*0008*/ 	.byte	0x04, 0x17
        /*000a*/ 	.short	(.L_11091 - .L_11090)
.L_11090:
        /*000c*/ 	.word	0x00000000
        /*0010*/ 	.short	0x0002
        /*0012*/ 	.short	0x0018
        /*0014*/ 	.byte	0x00, 0xf0, 0x41, 0x00


	//----- nvinfo : EIATTR_KPARAM_INFO
	.align		4
.L_11091:
        /*0018*/ 	.byte	0x04, 0x17
        /*001a*/ 	.short	(.L_11093 - .L_11092)
.L_11092:
        /*001c*/ 	.word	0x00000000
        /*0020*/ 	.short	0x0001
        /*0022*/ 	.short	0x0008
        /*0024*/ 	.byte	0x00, 0xf0, 0x41, 0x00


	//----- nvinfo : EIATTR_KPARAM_INFO
	.align		4
.L_11093:
        /*0028*/ 	.byte	0x04, 0x17
        /*002a*/ 	.short	(.L_11095 - .L_11094)
.L_11094:
        /*002c*/ 	.word	0x00000000
        /*0030*/ 	.short	0x0000
        /*0032*/ 	.short	0x0000
        /*0034*/ 	.byte	0x00, 0xf0, 0x11, 0x00


	//----- nvinfo : EIATTR_SPARSE_MMA_MASK
	.align		4
.L_11095:
        /*0038*/ 	.byte	0x03, 0x50
        /*003a*/ 	.short	0x0000


	//----- nvinfo : EIATTR_MAXREG_COUNT
	.align		4
        /*003c*/ 	.byte	0x03, 0x1b
        /*003e*/ 	.short	0x00ff


	//----- nvinfo : EIATTR_MERCURY_ISA_VERSION
	.align		4
        /*0040*/ 	.byte	0x03, 0x5f
        /*0042*/ 	.short	0x0101


	//----- nvinfo : EIATTR_EXIT_INSTR_OFFSETS
	.align		4
        /*0044*/ 	.byte	0x04, 0x1c
        /*0046*/ 	.short	(.L_11097 - .L_11096)


	//   ....[0]....
.L_11096:
        /*0048*/ 	.word	0x000040a0


	//   ....[1]....
        /*004c*/ 	.word	0x00007ec0


	//   ....[2]....
        /*0050*/ 	.word	0x00007f10


	//----- nvinfo : EIATTR_MAX_THREADS
	.align		4
.L_11097:
        /*0054*/ 	.byte	0x04, 0x05
        /*0056*/ 	.short	(.L_11099 - .L_11098)
.L_11098:
        /*0058*/ 	.word	0x00000080
        /*005c*/ 	.word	0x00000001
        /*0060*/ 	.word	0x00000001


	//----- nvinfo : EIATTR_CRS_STACK_SIZE
	.align		4
.L_11099:
        /*0064*/ 	.byte	0x04, 0x1e
        /*0066*/ 	.short	(.L_11101 - .L_11100)
.L_11100:
        /*0068*/ 	.word	0x00000000


	//----- nvinfo : EIATTR_CBANK_PARAM_SIZE
	.align		4
.L_11101:
        /*006c*/ 	.byte	0x03, 0x19
        /*006e*/ 	.short	0x0028


	//----- nvinfo : EIATTR_PARAM_CBANK
	.align		4
        /*0070*/ 	.byte	0x04, 0x0a
        /*0072*/ 	.short	(.L_11103 - .L_11102)
	.align		4
.L_11102:
        /*0074*/ 	.word	index@(.nv.constant0._ZN2at6native29vectorized_elementwise_kernelILi8EZNS0_50_GLOBAL__N__2680c7bb_12_PowKernel_cu_140f0503_289622pow_scalar_tensor_implIlEEvRNS_18TensorIteratorBaseET_EUllE_St5arrayIPcLm2EEEEviT0_T1_)
        /*0078*/ 	.short	0x0210
        /*007a*/ 	.short	0x0028


	//----- nvinfo : EIATTR_SW_WAR
	.align		4
.L_11103:
        /*007c*/ 	.byte	0x04, 0x36
        /*007e*/ 	.short	(.L_11105 - .L_11104)
.L_11104:
        /*0080*/ 	.word	0x00000008
.L_11105:


//--------------------- .nv.info._ZN2at6native18elementwise_kernelILi128ELi4EZNS0_15gpu_kernel_implIZZZNS0_50_GLOBAL__N__2680c7bb_12_PowKernel_cu_140f0503_289624pow_tensor_tensor_kernelERNS_18TensorIteratorBaseEENKUlvE_clEvENKUlvE1_clEvEUliiE_EEvS5_RKT_EUliE_EEviT1_ --------------------------
	.section	.nv.info._ZN2at6native18elementwise_kernelILi128ELi4EZNS0_15gpu_kernel_implIZZZNS0_50_GLOBAL__N__2680c7bb_12_PowKernel_cu_140f0503_289624pow_tensor_tensor_kernelERNS_18TensorIteratorBaseEENKUlvE_clEvENKUlvE1_clEvEUliiE_EEvS5_RKT_EUliE_EEviT1_,"",@"SHT_CUDA_INFO"
	.sectionflags	@""
	.align	4


	//----- nvinfo : EIATTR_CUDA_API_VERSION
	.align		4
        /*0000*/ 	.byte	0x04, 0x37
        /*0002*/ 	.short	(.L_11107 - .L_11106)
.L_11106:
        /*0004*/ 	.word	0x00000082


	//----- nvinfo : EIATTR_KPARAM_INFO
	.align		4
.L_11107:
        /*0008*/ 	.byte	0x04, 0x17
        /*000a*/ 	.short	(.L_11109 - .L_11108)
.L_11108:
        /*000c*/ 	.word	0x00000000
        /*0010*/ 	.short	0x0001
        /*0012*/ 	.short	0x0008
        /*0014*/ 	.byte	0x00, 0xf0, 0x41, 0x0a


	//----- nvinfo : EIATTR_KPARAM_INFO
	.align		4
.L_11109:
        /*0018*/ 	.byte	0x04, 0x17
        /*001a*/ 	.short	(.L_11111 - .L_11110)
.L_11110:
        /*001c*/ 	.word	0x00000000
        /*0020*/ 	.short	0x0000
        /*0022*/ 	.short	0x0000
        /*0024*/ 	.byte	0x00, 0xf0, 0x11, 0x00


	//----- nvinfo : EIATTR_SPARSE_MMA_MASK
	.align		4
.L_11111:
        /*0028*/ 	.byte	0x03, 0x50
        /*002a*/ 	.short	0x0000


	//----- nvinfo : EIATTR_MAXREG_COUNT
	.align		4
        /*002c*/ 	.byte	0x03, 0x1b
        /*002e*/ 	.short	0x0080


	//----- nvinfo : EIATTR_EXTERNS
	.align		4
        /*0030*/ 	.byte	0x04, 0x0f
        /*0032*/ 	.short	(.L_11113 - .L_11112)


	//   ....[0]....
	.align		4
.L_11112:
        /*0034*/ 	.word	index@(__assertfail)


	//----- nvinfo : EIATTR_MERCURY_ISA_VERSION
	.align		4
.L_11113:
        /*0038*/ 	.byte	0x03, 0x5f
        /*003a*/ 	.short	0x0101


	//----- nvinfo : EIATTR_SYSCALL_OFFSETS
	.align		4
        /*003c*/ 	.byte	0x04, 0x46
        /*003e*/ 	.short	(.L_11115 - .L_11114)


	//   ....[0]....
.L_11114:
        /*0040*/ 	.word	0x000024b0


	//   ....[1]....
        /*0044*/ 	.word	0x000032b0


	//   ....[2]....
        /*0048*/ 	.word	0x00004360


	//   ....[3]....
        /*004c*/ 	.word	0x00006830


	//   ....[4]....
        /*0050*/ 	.word	0x00007630


	//   ....[5]....
        /*0054*/ 	.word	0x000086e0


	//   ....[6]....
        /*0058*/ 	.word	0x0000aba0


	//   ....[7]....
        /*005c*/ 	.word	0x0000b9a0


	//   ....[8]....
        /*0060*/ 	.word	0x0000ca50


	//   ....[9]....
        /*0064*/ 	.word	0x0000ef00


	//   ....[10]....
        /*0068*/ 	.word	0x0000fd00


	//   ....[11]....
        /*006c*/ 	.word	0x00010db0


	//----- nvinfo : EIATTR_EXIT_INSTR_OFFSETS
	.align		4
.L_11115:
        /*0070*/ 	.byte	0x04, 0x1c
        /*0072*/ 	.short	(.L_11117 - .L_11116)


	//   ....[0]....
.L_11116:
        /*0074*/ 	.word	0x0000caf0


	//   ....[1]....
        /*0078*/ 	.word	0x000100a0


	//   ....[2]....
        /*007c*/ 	.word	0x000100c0


	//   ....[3]....
        /*0080*/ 	.word	0x00010150


	//   ....[4]....
        /*0084*/ 	.word	0x00010170


	//   ....[5]....
        /*0088*/ 	.word	0x00010190


	//   ....[6]....
        /*008c*/ 	.word	0x00010220


	//   ....[7]....
        /*0090*/ 	.word	0x00010260


	//   ....[8]....
        /*0094*/ 	.word	0x00010300


	//   ....[9]....
        /*0098*/ 	.word	0x00010350


	//   ....[10]....
        /*009c*/ 	.word	0x00010380


	//   ....[11]....
        /*00a0*/ 	.word	0x00010440


	//   ....[12]....
        /*00a4*/ 	.word	0x00010480


	//   ....[13]....
        /*00a8*/ 	.word	0x00010610


	//   ....[14]....
        /*00ac*/ 	.word	0x00010770


	//   ....[15]....
        /*00b0*/ 	.word	0x000107b0


	//   ....[16]....
        /*00b4*/ 	.word	0x00010850


	//   ....[17]....
        /*00b8*/ 	.word	0x000109d0


	//   ....[18]....
        /*00bc*/ 	.word	0x00010b50


	//   ....[19]....
        /*00c0*/ 	.word	0x00010cb0


	//   ....[20]....
        /*00c4*/ 	.word	0x00010dc0


	//   ....[21]....
        /*00c8*/ 	.word	0x00010df0


	//   ....[22]....
        /*00cc*/ 	.word	0x00010e10


	//----- nvinfo : EIATTR_MAX_THREADS
	.align		4
.L_11117:
        /*00d0*/ 	.byte	0x04, 0x05
        /*00d2*/ 	.short	(.L_11119 - .L_11118)
.L_11118:
        /*00d4*/ 	.word	0x00000080
        /*00d8*/ 	.word	0x00000001
        /*00dc*/ 	.word	0x00000001


	//----- nvinfo : EIATTR_CRS_STACK_SIZE
	.align		4
.L_11119:
        /*00e0*/ 	.byte	0x04, 0x1e
        /*00e2*/ 	.short	(.L_11121 - .L_11120)
.L_11120:
        /*00e4*/ 	.word	0x00000000


	//----- nvinfo : EIATTR_CBANK_PARAM_SIZE
	.align		4
.L_11121:
        /*00e8*/ 	.byte	0x03, 0x19
        /*00ea*/ 	.short	0x0298


	//----- nvinfo : EIATTR_PARAM_CBANK
	.align		4
        /*00ec*/ 	.byte	0x04, 0x0a
        /*00ee*/ 	.short	(.L_11123 - .L_11122)
	.align		4
.L_11122:
        /*00f0*/ 	.word	index@(.nv.constant0._ZN2at6native18elementwise_kernelILi128ELi4EZNS0_15gpu_kernel_implIZZZNS0_50_GLOBAL__N__2680c7bb_12_PowKernel_cu_140f0503_289624pow_tensor_tensor_kernelERNS_18TensorIteratorBaseEENKUlvE_clEvENKUlvE1_clEvEUliiE_EEvS5_RKT_EUliE_EEviT1_)
        /*00f4*/ 	.short	0x0210
        /*00f6*/ 	.short	0x0298


	//----- nvinfo : EIATTR_SW_WAR
	.align		4
.L_11123:
        /*00f8*/ 	.byte	0x04, 0x36
        /*00fa*/ 	.short	(.L_11125 - .L_11124)
.L_11124:
        /*00fc*/ 	.word	0x00000008
.L_11125:


//--------------------- .nv.info._ZN2at6native27unrolled_elementwise_kernelIZZZNS0_50_GLOBAL__N__2680c7bb_12_PowKernel_cu_140f0503_289624pow_tensor_tensor_kernelERNS_18TensorIteratorBaseEENKUlvE_clEvENKUlvE1_clEvEUliiE_St5arrayIPcLm3EELi4E23TrivialOffsetCalculatorILi2EjESB_ILi1EjENS0_6memory12LoadWithCastILi2EEENSE_13StoreWithCastILi1EEEEEviT_T0_T2_T3_T4_T5_ --------------------------
	.section	.nv.info._ZN2at6native27unrolled_elementwise_kernelIZZZNS0_50_GLOBAL__N__2680c7bb_12_PowKernel_cu_140f0503_289624pow_tensor_tensor_kernelERNS_18TensorIteratorBaseEENKUlvE_clEvENKUlvE1_clEvEUliiE_St5arrayIPcLm3EELi4E23TrivialOffsetCalculatorILi2EjESB_ILi1EjENS0_6memory12LoadWithCastILi2EEENSE_13StoreWithCastILi1EEEEEviT_T0_T2_T3_T4_T5_,"",@"SHT_CUDA_INFO"
	.sectionflags	@""
	.align	4


	//----- nvinfo : EIATTR_CUDA_API_VERSION
	.align		4
        /*0000*/ 	.byte	0x04, 0x37
        /*0002*/ 	.short	(.L_11127 - .L_11126)
.L_11126:
        /*0004*/ 	.word	0x00000082


	//----- nvinfo : EIATTR_KPARAM_INFO
	.align		4
.L_11127:
        /*0008*/ 	.byte	0x04, 0x17
        /*000a*/ 	.short	(.L_11129 - .L_11128)
.L_11128:
        /*000c*/ 	.word	0x00000000
        /*0010*/ 	.short	0x0006
        /*0012*/ 	.short	0x0038
        /*0014*/ 	.byte	0x00, 0xf0, 0x21, 0x00


	//----- nvinfo : EIATTR_KPARAM_INFO
	.align		4
.L_11129:
        /*0018*/ 	.byte	0x04, 0x17
        /*001a*/ 	.short	(.L_11131 - .L_11130)
.L_11130:
        /*001c*/ 	.word	0x00000000
        /*0020*/ 	.short	0x0005
        /*0022*/ 	.short	0x002c
        /*0024*/ 	.byte	0x00, 0xf0, 0x31, 0x00


	//----- nvinfo : EIATTR_KPARAM_INFO
	.align		4
.L_11131:
        /*0028*/ 	.byte	0x04, 0x17
        /*002a*/ 	.short	(.L_11133 - .L_11132)
.L_11132:
        /*002c*/ 	.word	0x00000000
        /*0030*/ 	.short	0x0004
        /*0032*/ 	.short	0x0029
        /*0034*/ 	.byte	0x00, 0xf0, 0x05, 0x00


	//----- nvinfo : EIATTR_KPARAM_INFO
	.align		4
.L_11133:
        /*0038*/ 	.byte	0x04, 0x17
        /*003a*/ 	.short	(.L_11135 - .L_11134)
.L_11134:
        /*003c*/ 	.word	0x00000000
        /*0040*/ 	.short	0x0003
        /*0042*/ 	.short	0x0028
        /*0044*/ 	.byte	0x00, 0xf0, 0x05, 0x00


	//----- nvinfo : EIATTR_KPARAM_INFO
	.align		4
.L_11135:
        /*0048*/ 	.byte	0x04, 0x17
        /*004a*/ 	.short	(.L_11137 - .L_11136)
.L_11136:
        /*004c*/ 	.word	0x00000000
        /*0050*/ 	.short	0x0002
        /*0052*/ 	.short	0x0010
        /*0054*/ 	.byte	0x00, 0xf0, 0x61, 0x00


	//----- nvinfo : EIATTR_KPARAM_INFO
	.align		4
.L_11137:
        /*0058*/ 	.byte	0x04, 0x17
        /*005a*/ 	.short	(.L_11139 - .L_11138)
.L_11138:
        /*005c*/ 	.word	0x00000000
        /*0060*/ 	.short	0x0001
        /*0062*/ 	.short	0x0008
        /*0064*/ 	.byte	0x00, 0xf0, 0x21, 0x00


	//----- nvinfo : EIATTR_KPARAM_INFO
	.align		4
.L_11139:
        /*0068*/ 	.byte	0x04, 0x17
        /*006a*/ 	.short	(.L_11141 - .L_11140)
.L_11140:
        /*006c*/ 	.word	0x00000000
        /*0070*/ 	.short	0x0000
        /*0072*/ 	.short	0x0000
        /*0074*/ 	.byte	0x00, 0xf0, 0x11, 0x00


	//----- nvinfo : EIATTR_SPARSE_MMA_MASK
	.align		4
.L_11141:
        /*0078*/ 	.byte	0x03, 0x50
        /*007a*/ 	.short	0x0000


	//----- nvinfo : EIATTR_MAXREG_COUNT
	.align		4
        /*007c*/ 	.byte	0x03, 0x1b
        /*007e*/ 	.short	0x00ff


	//----- nvinfo : EIATTR_EXTERNS
	.align		4
        /*0080*/ 	.byte	0x04, 0x0f
        /*0082*/ 	.short	(.L_11143 - .L_11142)


	//   ....[0]....
	.align		4
.L_11142:
        /*0084*/ 	.word	index@(__assertfail)


	//----- nvinfo : EIATTR_MERCURY_ISA_VERSION
	.align		4
.L_11143:
        /*0088*/ 	.byte	0x03, 0x5f
        /*008a*/ 	.short	0x0101


	//----- nvinfo : EIATTR_SYSCALL_OFFSETS
	.align		4
        /*008c*/ 	.byte	0x04, 0x46
        /*008e*/ 	.short	(.L_11145 - .L_11144)


	//   ....[0]....
.L_11144:
        /*0090*/ 	.word	0x00000eb0


	//   ....[1]....
        /*0094*/ 	.word	0x00001cc0


	//   ....[2]....
        /*0098*/ 	.word	0x00002b50


	//   ....[3]....
        /*009c*/ 	.word	0x00003960


	//   ....[4]....
        /*00a0*/ 	.word	0x00004800


	//   ....[5]....
        /*00a4*/ 	.word	0x00005620


	//   ....[6]....
        /*00a8*/ 	.word	0x000064a0


	//   ....[7]....
        /*00ac*/ 	.word	0x000072b0


	//   ....[8]....
        /*00b0*/ 	.word	0x00008d60


	//   ....[9]....
        /*00b4*/ 	.word	0x00009c60


	//   ....[10]....
        /*00b8*/ 	.word	0x0000ab30


	//   ....[11]....
        /*00bc*/ 	.word	0x0000ba00


	//----- nvinfo : EIATTR_EXIT_INSTR_OFFSETS
	.align		4
.L_11145:
        /*00c0*/ 	.byte	0x04, 0x1c
        /*00c2*/ 	.short	(.L_11147 - .L_11146)


	//   ....[0]....
.L_11146:
        /*00c4*/ 	.word	0x0000abc0


	//   ....[1]....
        /*00c8*/ 	.word	0x0000acf0


	//   ....[2]....
        /*00cc*/ 	.word	0x0000ad10


	//   ....[3]....
        /*00d0*/ 	.word	0x0000ada0


	//   ....[4]....
        /*00d4*/ 	.word	0x0000adc0


	//   ....[5]....
        /*00d8*/ 	.word	0x0000ade0


	//   ....[6]....
        /*00dc*/ 	.word	0x0000ae70


	//   ....[7]....
        /*00e0*/ 	.word	0x0000aeb0


	//   ....[8]....
        /*00e4*/ 	.word	0x0000af50


	//   ....[9]....
        /*00e8*/ 	.word	0x0000afa0


	//   ....[10]....
        /*00ec*/ 	.word	0x0000afd0


	//   ....[11]....
        /*00f0*/ 	.word	0x0000b090


	//   ....[12]....
        /*00f4*/ 	.word	0x0000b0d0


	//   ....[13]....
        /*00f8*/ 	.word	0x0000b260


	//   ....[14]....
        /*00fc*/ 	.word	0x0000b3c0


	//   ....[15]....
        /*0100*/ 	.word	0x0000b400


	//   ....[16]....
        /*0104*/ 	.word	0x0000b4a0


	//   ....[17]....
        /*0108*/ 	.word	0x0000b620


	//   ....[18]....
        /*010c*/ 	.word	0x0000b7a0


	//   ....[19]....
        /*0110*/ 	.word	0x0000b900


	//   ....[20]....
        /*0114*/ 	.word	0x0000ba10


	//   ....[21]....
        /*0118*/ 	.word	0x0000ba40


	//   ....[22]....
        /*011c*/ 	.word	0x0000ba60


	//----- nvinfo : EIATTR_MAX_THREADS
	.align		4
.L_11147:
        /*0120*/ 	.byte	0x04, 0x05
        /*0122*/ 	.short	(.L_11149 - .L_11148)
.L_11148:
        /*0124*/ 	.word	0x00000080
        /*0128*/ 	.word	0x00000001
        /*012c*/ 	.word	0x00000001


	//----- nvinfo : EIATTR_CRS_STACK_SIZE
	.align		4
.L_11149:
        /*0130*/ 	.byte	0x04, 0x1e
        /*0132*/ 	.short	(.L_11151 - .L_11150)
.L_11150:
        /*0134*/ 	.word	0x00000000


	//----- nvinfo : EIATTR_CBANK_PARAM_SIZE
	.align		4
.L_11151:
        /*0138*/ 	.byte	0x03, 0x19
        /*013a*/ 	.short	0x0040


	//----- nvinfo : EIATTR_PARAM_CBANK
	.align		4
        /*013c*/ 	.byte	0x04, 0x0a
        /*013e*/ 	.short	(.L_11153 - .L_11152)
	.align		4
.L_11152:
        /*0140*/ 	.word	index@(.nv.constant0._ZN2at6native27unrolled_elementwise_kernelIZZZNS0_50_GLOBAL__N__2680c7bb_12_PowKernel_cu_140f0503_289624pow_tensor_tensor_kernelERNS_18TensorIteratorBaseEENKUlvE_clEvENKUlvE1_clEvEUliiE_St5arrayIPcLm3EELi4E23TrivialOffsetCalculatorILi2EjESB_ILi1EjENS0_6memory12LoadWithCastILi2EEENSE_13StoreWithCastILi1EEEEEviT_T0_T2_T3_T4_T5_)
        /*0144*/ 	.short	0x0210
        /*0146*/ 	.short	0x0040


	//----- nvinfo : EIATTR_SW_WAR
	.align		4
.L_11153:
        /*0148*/ 	.byte	0x04, 0x36
        /*014a*/ 	.short	(.L_11155 - .L_11154)
.L_11154:
        /*014c*/ 	.word	0x00000008
.L_11155:


//--------------------- .nv.info._ZN2at6native18elementwise_kernelILi128ELi2EZNS0_22gpu_kernel_impl_nocastIZZZNS0_50_GLOBAL__N__2680c7bb_12_PowKernel_cu_140f0503_289624pow_tensor_tensor_kernelERNS_18TensorIteratorBaseEENKUlvE_clEvENKUlvE1_clEvEUliiE_EEvS5_RKT_EUliE_EEviT1_ --------------------------
	.section	.nv.info._ZN2at6native18elementwise_kernelILi128ELi2EZNS0_22gpu_kernel_impl_nocastIZZZNS0_50_GLOBAL__N__2680c7bb_12_PowKernel_cu_140f0503_289624pow_tensor_tensor_kernelERNS_18TensorIteratorBaseEENKUlvE_clEvENKUlvE1_clEvEUliiE_EEvS5_RKT_EUliE_EEviT1_,"",@"SHT_CUDA_INFO"
	.sectionflags	@""
	.align	4


	//----- nvinfo : EIATTR_CUDA_API_VERSION
	.align		4
        /*0000*/ 	.byte	0x04, 0x37
        /*0002*/ 	.short	(.L_11157 - .L_11156)
.L_11156:
        /*0004*/ 	.word	0x00000082


	//----- nvinfo : EIATTR_KPARAM_INFO
	.align		4
.L_11157:
        /*0008*/ 	.byte	0x04, 0x17
        /*000a*/ 	.short	(.L_11159 - .L_11158)
.L_11158:
        /*000c*/ 	.word	0x00000000
        /*0010*/ 	.short	0x0001
        /*0012*/ 	.short	0x0008
        /*0014*/ 	.byte	0x00, 0xf0, 0x21, 0x0a


	//----- nvinfo : EIATTR_KPARAM_INFO
	.align		4
.L_11159:
        /*0018*/ 	.byte	0x04, 0x17
        /*001a*/ 	.short	(.L_11161 - .L_11160)
.L_11160:
        /*001c*/ 	.word	0x00000000
        /*0020*/ 	.short	0x0000
        /*0022*/ 	.short	0x0000
        /*0024*/ 	.byte	0x00, 0xf0, 0x11, 0x00


	//----- nvinfo : EIATTR_SPARSE_MMA_MASK
	.align		4
.L_11161:
        /*0028*/ 	.byte	0x03, 0x50
        /*002a*/ 	.short	0x0000


	//----- nvinfo : EIATTR_MAXREG_COUNT
	.align		4
        /*002c*/ 	.byte	0x03, 0x1b
        /*002e*/ 	.short	0x0080


	//----- nvinfo : EIATTR_MERCURY_ISA_VERSION
	.align		4
        /*0030*/ 	.byte	0x03, 0x5f
        /*0032*/ 	.short	0x0101


	//----- nvinfo : EIATTR_EXIT_INSTR_OFFSETS
	.align		4
        /*0034*/ 	.byte	0x04, 0x1c
        /*0036*/ 	.short	(.L_11163 - .L_11162)


	//   ....[0]....
.L_11162:
        /*0038*/ 	.word	0x00001a20


	//   ....[1]....
        /*003c*/ 	.word	0x00003380


	//----- nvinfo : EIATTR_MAX_THREADS
	.align		4
.L_11163:
        /*0040*/ 	.byte	0x04, 0x05
        /*0042*/ 	.short	(.L_11165 - .L_11164)
.L_11164:
        /*0044*/ 	.word	0x00000080
        /*0048*/ 	.word	0x00000001
        /*004c*/ 	.word	0x00000001


	//----- nvinfo : EIATTR_CRS_STACK_SIZE
	.align		4
.L_11165:
        /*0050*/ 	.byte	0x04, 0x1e
        /*0052*/ 	.short	(.L_11167 - .L_11166)
.L_11166:
        /*0054*/ 	.word	0x00000000


	//----- nvinfo : EIATTR_CBANK_PARAM_SIZE
	.align		4
.L_11167:
        /*0058*/ 	.byte	0x03, 0x19
        /*005a*/ 	.short	0x0290


	//----- nvinfo : EIATTR_PARAM_CBANK
	.align		4
        /*005c*/ 	.byte	0x04, 0x0a
        /*005e*/ 	.short	(.L_11169 - .L_11168)
	.align		4
.L_11168:
        /*0060*/ 	.word	index@(.nv.constant0._ZN2at6native18elementwise_kernelILi128ELi2EZNS0_22gpu_kernel_impl_nocastIZZZNS0_50_GLOBAL__N__2680c7bb_12_PowKernel_cu_140f0503_289624pow_tensor_tensor_kernelERNS_18TensorIteratorBaseEENKUlvE_clEvENKUlvE1_clEvEUliiE_EEvS5_RKT_EUliE_EEviT1_)
        /*0064*/ 	.short	0x0210
        /*0066*/ 	.short	0x0290


	//----- nvinfo : EIATTR_SW_WAR
	.align		4
.L_11169:
        /*0068*/ 	.byte	0x04, 0x36
        /*006a*/ 	.short	(.L_11171 - .L_11170)
.L_11170:
        /*006c*/ 	.word	0x00000008
.L_11171:


//--------------------- .nv.info._ZN2at6native27unrolled_elementwise_kernelIZZZNS0_50_GLOBAL__N__2680c7bb_12_PowKernel_cu_140f0503_289624pow_tensor_tensor_kernelERNS_18TensorIteratorBaseEENKUlvE_clEvENKUlvE1_clEvEUliiE_St5arrayIPcLm3EELi4E23TrivialOffsetCalculatorILi2EjESB_ILi1EjENS0_6memory15LoadWithoutCastENSE_16StoreWithoutCastEEEviT_T0_T2_T3_T4_T5_ --------------------------
	.section	.nv.info._ZN2at6native27unrolled_elementwise_kernelIZZZNS0_50_GLOBAL__N__2680c7bb_12_PowKernel_cu_140f0503_289624pow_tensor_tensor_kernelERNS_18TensorIteratorBaseEENKUlvE_clEvENKUlvE1_clEvEUliiE_St5arrayIPcLm3EELi4E23TrivialOffsetCalculatorILi2EjESB_ILi1EjENS0_6memory15LoadWithoutCastENSE_16StoreWithoutCastEEEviT_T0_T2_T3_T4_T5_,"",@"SHT_CUDA_INFO"
	.sectionflags	@""
	.align	4


	//----- nvinfo : EIATTR_CUDA_API_VERSION
	.align		4
        /*0000*/ 	.byte	0x04, 0x37
        /*0002*/ 	.short	(.L_11173 - .L_11172)
.L_11172:
        /*0004*/ 	.word	0x00000082


	//----- nvinfo : EIATTR_KPARAM_INFO
	.align		4
.L_11173:
        /*0008*/ 	.byte	0x04, 0x17
        /*000a*/ 	.short	(.L_11175 - .L_11174)
.L_11174:
        /*000c*/ 	.word	0x00000000
        /*0010*/ 	.short	0x0006
        /*0012*/ 	.short	0x002b
        /*0014*/ 	.byte	0x00, 0xf0, 0x05, 0x00


	//----- nvinfo : EIATTR_KPARAM_INFO
	.align		4
.L_11175:
        /*0018*/ 	.byte	0x04, 0x17
        /*001a*/ 	.short	(.L_11177 - .L_11176)
.L_11176:
        /*001c*/ 	.word	0x00000000
        /*0020*/ 	.short	0x0005
        /*0022*/ 	.short	0x002a
        /*0024*/ 	.byte	0x00, 0xf0, 0x05, 0x00


	//----- nvinfo : EIATTR_KPARAM_INFO
	.align		4
.L_11177:
        /*0028*/ 	.byte	0x04, 0x17
        /*002a*/ 	.short	(.L_11179 - .L_11178)
.L_11178:
        /*002c*/ 	.word	0x00000000
        /*0030*/ 	.short	0x0004
        /*0032*/ 	.short	0x0029
        /*0034*/ 	.byte	0x00, 0xf0, 0x05, 0x00


	//----- nvinfo : EIATTR_KPARAM_INFO
	.align		4
.L_11179:
        /*0038*/ 	.byte	0x04, 0x17
        /*003a*/ 	.short	(.L_11181 - .L_11180)
.L_11180:
        /*003c*/ 	.word	0x00000000
        /*0040*/ 	.short	0x0003
        /*0042*/ 	.short	0x0028
        /*0044*/ 	.byte	0x00, 0xf0, 0x05, 0x00


	//----- nvinfo : EIATTR_KPARAM_INFO
	.align		4
.L_11181:
        /*0048*/ 	.byte	0x04, 0x17
        /*004a*/ 	.short	(.L_11183 - .L_11182)
.L_11182:
        /*004c*/ 	.word	0x00000000
        /*0050*/ 	.short	0x0002
        /*0052*/ 	.short	0x0010
        /*0054*/ 	.byte	0x00, 0xf0, 0x61, 0x00


	//----- nvinfo : EIATTR_KPARAM_INFO
	.align		4
.L_11183:
        /*0058*/ 	.byte	0x04, 0x17
        /*005a*/ 	.short	(.L_11185 - .L_11184)
.L_11184:
        /*005c*/ 	.word	0x00000000
        /*0060*/ 	.short	0x0001
        /*0062*/ 	.short	0x0008
        /*0064*/ 	.byte	0x00, 0xf0, 0x21, 0x00


	//----- nvinfo : EIATTR_KPARAM_INFO
	.align		4
.L_11185:
        /*0068*/ 	.byte	0x04, 0x17
        /*006a*/ 	.short	(.L_11187 - .L_11186)
.L_11186:
        /*006c*/ 	.word	0x00000000
        /*0070*/ 	.short	0x0000
        /*0072*/ 	.short	0x0000
        /*0074*/ 	.byte	0x00, 0xf0, 0x11, 0x00


	//----- nvinfo : EIATTR_SPARSE_MMA_MASK
	.align		4
.L_11187:
        /*0078*/ 	.byte	0x03, 0x50
        /*007a*/ 	.short	0x0000


	//----- nvinfo : EIATTR_MAXREG_COUNT
	.align		4
        /*007c*/ 	.byte	0x03, 0x1b
        /*007e*/ 	.short	0x00ff


	//----- nvinfo : EIATTR_MERCURY_ISA_VERSION
	.align		4
        /*0080*/ 	.byte	0x03, 0x5f
        /*0082*/ 	.short	0x0101


	//----- nvinfo : EIATTR_EXIT_INSTR_OFFSETS
	.align		4
        /*0084*/ 	.byte	0x04, 0x1c
        /*0086*/ 	.short	(.L_11189 - .L_11188)


	//   ....[0]....
.L_11188:
        /*0088*/ 	.word	0x00000ec0


	//   ....[1]....
        /*008c*/ 	.word	0x00000f10


	//----- nvinfo : EIATTR_MAX_THREADS
	.align		4
.L_11189:
        /*0090*/ 	.byte	0x04, 0x05
        /*0092*/ 	.short	(.L_11191 - .L_11190)
.L_11190:
        /*0094*/ 	.word	0x00000080
        /*0098*/ 	.word	0x00000001
        /*009c*/ 	.word	0x00000001


	//----- nvinfo : EIATTR_CRS_STACK_SIZE
	.align		4
.L_11191:
        /*00a0*/ 	.byte	0x04, 0x1e
        /*00a2*/ 	.short	(.L_11193 - .L_11192)
.L_11192:
        /*00a4*/ 	.word	0x00000000


	//----- nvinfo : EIATTR_CBANK_PARAM_SIZE
	.align		4
.L_11193:
        /*00a8*/ 	.byte	0x03, 0x19
        /*00aa*/ 	.short	0x002c


	//----- nvinfo : EIATTR_PARAM_CBANK
	.align		4
        /*00ac*/ 	.byte	0x04, 0x0a
        /*00ae*/ 	.short	(.L_11195 - .L_11194)
	.align		4
.L_11194:
        /*00b0*/ 	.word	index@(.nv.constant0._ZN2at6native27unrolled_elementwise_kernelIZZZNS0_50_GLOBAL__N__2680c7bb_12_PowKernel_cu_140f0503_289624pow_tensor_tensor_kernelERNS_18TensorIteratorBaseEENKUlvE_clEvENKUlvE1_clEvEUliiE_St5arrayIPcLm3EELi4E23TrivialOffsetCalculatorILi2EjESB_ILi1EjENS0_6memory15LoadWithoutCastENSE_16StoreWithoutCastEEEviT_T0_T2_T3_T4_T5_)
        /*00b4*/ 	.short	0x0210
        /*00b6*/ 	.short	0x002c


	//----- nvinfo : EIATTR_SW_WAR
	.align		4
.L_11195:
        /*00b8*/ 	.byte	0x04, 0x36
        /*00ba*/ 	.short	(.L_11197 - .L_11196)
.L_11196:
        /*00bc*/ 	.word	0x00000008
.L_11197:


//--------------------- .nv.info._ZN2at6native29vectorized_elementwise_kernelILi2EZZZNS0_50_GLOBAL__N__2680c7bb_12_PowKernel_cu_140f0503_289624pow_tensor_tensor_kernelERNS_18TensorIteratorBaseEENKUlvE_clEvENKUlvE1_clEvEUliiE_St5arrayIPcLm3EEEEviT0_T1_ --------------------------
	.section	.nv.info._ZN2at6native29vectorized_elementwise_kernelILi2EZZZNS0_50_GLOBAL__N__2680c7bb_12_PowKernel_cu_140f0503_289624pow_tensor_tensor_kernelERNS_18TensorIteratorBaseEENKUlvE_clEvENKUlvE1_clEvEUliiE_St5arrayIPcLm3EEEEviT0_T1_,"",@"SHT_CUDA_INFO"
	.sectionflags	@""
	.align	4


	//----- nvinfo : EIATTR_CUDA_API_VERSION
	.align		4
        /*0000*/ 	.byte	0x04, 0x37
        /*0002*/ 	.short	(.L_11199 - .L_11198)
.L_11198:
        /*0004*/ 	.word	0x00000082


	//----- nvinfo : EIATTR_KPARAM_INFO
	.align		4
.L_11199:
        /*0008*/ 	.byte	0x04, 0x17
        /*000a*/ 	.short	(.L_11201 - .L_11200)
.L_11200:
        /*000c*/ 	.word	0x00000000
        /*0010*/ 	.short	0x0002
        /*0012*/ 	.short	0x0010
        /*0014*/ 	.byte	0x00, 0xf0, 0x61, 0x00


	//----- nvinfo : EIATTR_KPARAM_INFO
	.align		4
.L_11201:
        /*0018*/ 	.byte	0x04, 0x17
        /*001a*/ 	.short	(.L_11203 - .L_11202)
.L_11202:
        /*001c*/ 	.word	0x00000000
        /*0020*/ 	.short	0x0001
        /*0022*/ 	.short	0x0008
        /*0024*/ 	.byte	0x00, 0xf0, 0x21, 0x00


	//----- nvinfo : EIATTR_KPARAM_INFO
	.align		4
.L_11203:
        /*0028*/ 	.byte	0x04, 0x17
        /*002a*/ 	.short	(.L_11205 - .L_11204)
.L_11204:
        /*002c*/ 	.word	0x00000000
        /*0030*/ 	.short	0x0000
        /*0032*/ 	.short	0x0000
        /*0034*/ 	.byte	0x00, 0xf0, 0x11, 0x00


	//----- nvinfo : EIATTR_SPARSE_MMA_MASK
	.align		4
.L_11205:
        /*0038*/ 	.byte	0x03, 0x50
        /*003a*/ 	.short	0x0000


	//----- nvinfo : EIATTR_MAXREG_COUNT
	.align		4
        /*003c*/ 	.byte	0x03, 0x1b
        /*003e*/ 	.short	0x00ff


	//----- nvinfo : EIATTR_MERCURY_ISA_VERSION
	.align		4
        /*0040*/ 	.byte	0x03, 0x5f
        /*0042*/ 	.short	0x0101


	//----- nvinfo : EIATTR_EXIT_INSTR_OFFSETS
	.align		4
        /*0044*/ 	.byte	0x04, 0x1c
        /*0046*/ 	.short	(.L_11207 - .L_11206)


	//   ....[0]....
.L_11206:
        /*0048*/ 	.word	0x00001590


	//   ....[1]....
        /*004c*/ 	.word	0x000032e0


	//   ....[2]....
        /*0050*/ 	.word	0x00003330


	//----- nvinfo : EIATTR_MAX_THREADS
	.align		4
.L_11207:
        /*0054*/ 	.byte	0x04, 0x05
        /*0056*/ 	.short	(.L_11209 - .L_11208)
.L_11208:
        /*0058*/ 	.word	0x00000080
        /*005c*/ 	.word	0x00000001
        /*0060*/ 	.word	0x00000001


	//----- nvinfo : EIATTR_CRS_STACK_SIZE
	.align		4
.L_11209:
        /*0064*/ 	.byte	0x04, 0x1e
        /*0066*/ 	.short	(.L_11211 - .L_11210)
.L_11210:
        /*0068*/ 	.word	0x00000000


	//----- nvinfo : EIATTR_CBANK_PARAM_SIZE
	.align		4
.L_11211:
        /*006c*/ 	.byte	0x03, 0x19
        /*006e*/ 	.short	0x0028


	//----- nvinfo : EIATTR_PARAM_CBANK
	.align		4
        /*0070*/ 	.byte	0x04, 0x0a
        /*0072*/ 	.short	(.L_11213 - .L_11212)
	.align		4
.L_11212:
        /*0074*/ 	.word	index@(.nv.constant0._ZN2at6native29vectorized_elementwise_kernelILi2EZZZNS0_50_GLOBAL__N__2680c7bb_12_PowKernel_cu_140f0503_289624pow_tensor_tensor_kernelERNS_18TensorIteratorBaseEENKUlvE_clEvENKUlvE1_clEvEUliiE_St5arrayIPcLm3EEEEviT0_T1_)
        /*0078*/ 	.short	0x0210
        /*007a*/ 	.short	0x0028


	//----- nvinfo : EIATTR_SW_WAR
	.align		4
.L_11213:
        /*007c*/ 	.byte	0x04, 0x36
        /*007e*/ 	.short	(.L_11215 - .L_11214)
.L_11214:
        /*0080*/ 	.word	0x00000008
.L_11215:


//--------------------- .nv.info._ZN2at6native29vectorized_elementwise_kernelILi4EZZZNS0_50_GLOBAL__N__2680c7bb_12_PowKernel_cu_140f0503_289624pow_tensor_tensor_kernelERNS_18TensorIteratorBaseEENKUlvE_clEvENKUlvE1_clEvEUliiE_St5arrayIPcLm3EEEEviT0_T1_ --------------------------
	.section	.nv.info._ZN2at6native29vectorized_elementwise_kernelILi4EZZZNS0_50_GLOBAL__N__2680c7bb_12_PowKernel_cu_140f0503_289624pow_tensor_tensor_kernelERNS_18TensorIteratorBaseEENKUlvE_clEvENKUlvE1_clEvEUliiE_St5arrayIPcLm3EEEEviT0_T1_,"",@"SHT_CUDA_INFO"
	.sectionflags	@""
	.align	4


	//----- nvinfo : EIATTR_CUDA_API_VERSION
	.align		4
        /*0000*/ 	.byte	0x04, 0x37
        /*0002*/ 	.short	(.L_11217 - .L_11216)
.L_11216:
        /*0004*/ 	.word	0x00000082


	//----- nvinfo : EIATTR_KPARAM_INFO
	.align		4
.L_11217:
        /*0008*/ 	.byte	0x04, 0x17
        /*000a*/ 	.short	(.L_11219 - .L_11218)
.L_11218:
        /*000c*/ 	.word	0x00000000
        /*0010*/ 	.short	0x0002
        /*0012*/ 	.short	0x0010
        /*0014*/ 	.byte	0x00, 0xf0, 0x61, 0x00


	//----- nvinfo : EIATTR_KPARAM_INFO
	.align		4
.L_11219:
        /*0018*/ 	.byte	0x04, 0x17
        /*001a*/ 	.short	(.L_11221 - .L_11220)
.L_11220:
        /*001c*/ 	.word	0x00000000
        /*0020*/ 	.short	0x0001
        /*0022*/ 	.short	0x0008
        /*0024*/ 	.byte	0x00, 0xf0, 0x21, 0x00


	//----- nvinfo : EIATTR_KPARAM_INFO
	.align		4
.L_11221:
        /*0028*/ 	.byte	0x04, 0x17
        /*002a*/ 	.short	(.L_11223 - .L_11222)
.L_11222:
        /*002c*/ 	.word	0x00000000
        /*0030*/ 	.short	0x0000
        /*0032*/ 	.short	0x0000
        /*0034*/ 	.byte	0x00, 0xf0, 0x11, 0x00


	//----- nvinfo : EIATTR_SPARSE_MMA_MASK
	.align		4
.L_11223:
        /*0038*/ 	.byte	0x03, 0x50
        /*003a*/ 	.short	0x0000


	//----- nvinfo : EIATTR_MAXREG_COUNT
	.align		4
        /*003c*/ 	.byte	0x03, 0x1b
        /*003e*/ 	.short	0x00ff


	//----- nvinfo : EIATTR_MERCURY_ISA_VERSION
	.align		4
        /*0040*/ 	.byte	0x03, 0x5f
        /*0042*/ 	.short	0x0101


	//----- nvinfo : EIATTR_EXIT_INSTR_OFFSETS
	.align		4
        /*0044*/ 	.byte	0x04, 0x1c
        /*0046*/ 	.short	(.L_11225 - .L_11224)


	//   ....[0]....
.L_11224:
        /*0048*/ 	.word	0x00001540


	//   ....[1]....
        /*004c*/ 	.word	0x00003290


	//   ....[2]....
        /*0050*/ 	.word	0x000032e0


	//----- nvinfo : EIATTR_MAX_THREADS
	.align		4
.L_11225:
        /*0054*/ 	.byte	0x04, 0x05
        /*0056*/ 	.short	(.L_11227 - .L_11226)
.L_11226:
        /*0058*/ 	.word	0x00000080
        /*005c*/ 	.word	0x00000001
        /*0060*/ 	.word	0x00000001


	//----- nvinfo : EIATTR_CRS_STACK_SIZE
	.align		4
.L_11227:
        /*0064*/ 	.byte	0x04, 0x1e
        /*0066*/ 	.short	(.L_11229 - .L_11228)
.L_11228:
        /*0068*/ 	.word	0x00000000


	//----- nvinfo : EIATTR_CBANK_PARAM_SIZE
	.align		4
.L_11229:
        /*006c*/ 	.byte	0x03, 0x19
        /*006e*/ 	.short	0x0028


	//----- nvinfo : EIATTR_PARAM_CBANK
	.align		4
        /*0070*/ 	.byte	0x04, 0x0a
        /*0072*/ 	.short	(.L_11231 - .L_11230)
	.align		4
.L_11230:
        /*0074*/ 	.word	index@(.nv.constant0._ZN2at6native29vectorized_elementwise_kernelILi4EZZZNS0_50_GLOBAL__N__2680c7bb_12_PowKernel_cu_140f0503_289624pow_tensor_tensor_kernelERNS_18TensorIteratorBaseEENKUlvE_clEvENKUlvE1_clEvEUliiE_St5arrayIPcLm3EEEEviT0_T1_)
        /*0078*/ 	.short	0x0210
        /*007a*/ 	.short	0x0028


	//----- nvinfo : EIATTR_SW_WAR
	.align		4
.L_11231:
        /*007c*/ 	.byte	0x04, 0x36
        /*007e*/ 	.short	(.L_11233 - .L_11232)
.L_11232:
        /*0080*/ 	.word	0x00000008
.L_11233:


//--------------------- .nv.info._ZN2at6native29vectorized_elementwise_kernelILi8EZZZNS0_50_GLOBAL__N__2680c7bb_12_PowKernel_cu_140f0503_289624pow_tensor_tensor_kernelERNS_18TensorIteratorBaseEENKUlvE_clEvENKUlvE1_clEvEUliiE_St5arrayIPcLm3EEEEviT0_T1_ --------------------------
	.section	.nv.info._ZN2at6native29vectorized_elementwise_kernelILi8EZZZNS0_50_GLOBAL__N__2680c7bb_12_PowKernel_cu_140f0503_289624pow_tensor_tensor_kernelERNS_18TensorIteratorBaseEENKUlvE_clEvENKUlvE1_clEvEUliiE_St5arrayIPcLm3EEEEviT0_T1_,"",@"SHT_CUDA_INFO"
	.sectionflags	@""
	.align	4


	//----- nvinfo : EIATTR_CUDA_API_VERSION
	.align		4
        /*0000*/ 	.byte	0x04, 0x37
        /*0002*/ 	.short	(.L_11235 - .L_11234)
.L_11234:
        /*0004*/ 	.word	0x00000082


	//----- nvinfo : EIATTR_KPARAM_INFO
	.align		4
.L_11235:
        /*0008*/ 	.byte	0x04, 0x17
        /*000a*/ 	.short	(.L_11237 - .L_11236)
.L_11236:
        /*000c*/ 	.word	0x00000000
        /*0010*/ 	.short	0x0002
        /*0012*/ 	.short	0x0010
        /*0014*/ 	.byte	0x00, 0xf0, 0x61, 0x00


	//----- nvinfo : EIATTR_KPARAM_INFO
	.align		4
.L_11237:
        /*0018*/ 	.byte	0x04, 0x17
        /*001a*/ 	.short	(.L_11239 - .L_11238)
.L_11238:
        /*001c*/ 	.word	0x00000000
        /*0020*/ 	.short	0x0001
        /*0022*/ 	.short	0x0008
        /*0024*/ 	.byte	0x00, 0xf0, 0x21, 0x00


	//----- nvinfo : EIATTR_KPARAM_INFO
	.align		4
.L_11239:
        /*0028*/ 	.byte	0x04, 0x17
        /*002a*/ 	.short	(.L_11241 - .L_11240)
.L_11240:
        /*002c*/ 	.word	0x00000000
        /*0030*/ 	.short	0x0000
        /*0032*/ 	.short	0x0000
        /*0034*/ 	.byte	0x00, 0xf0, 0x11, 0x00


	//----- nvinfo : EIATTR_SPARSE_MMA_MASK
	.align		4
.L_11241:
        /*0038*/ 	.byte	0x03, 0x50
        /*003a*/ 	.short	0x0000


	//----- nvinfo : EIATTR_MAXREG_COUNT
	.align		4
        /*003c*/ 	.byte	0x03, 0x1b
        /*003e*/ 	.short	0x00ff


	//----- nvinfo : EIATTR_MERCURY_ISA_VERSION
	.align		4
        /*0040*/ 	.byte	0x03, 0x5f
        /*0042*/ 	.short	0x0101


	//----- nvinfo : EIATTR_EXIT_INSTR_OFFSETS
	.align		4
        /*0044*/ 	.byte	0x04, 0x1c
        /*0046*/ 	.short	(.L_11243 - .L_11242)


	//   ....[0]....
.L_11242:
        /*0048*/ 	.word	0x00001540


	//   ....[1]....
        /*004c*/ 	.word	0x00003290


	//   ....[2]....
        /*0050*/ 	.word	0x000032e0


	//----- nvinfo : EIATTR_MAX_THREADS
	.align		4
.L_11243:
        /*0054*/ 	.byte	0x04, 0x05
        /*0056*/ 	.short	(.L_11245 - .L_11244)
.L_11244:
        /*0058*/ 	.word	0x00000080
        /*005c*/ 	.word	0x00000001
        /*0060*/ 	.word	0x00000001


	//----- nvinfo : EIATTR_CRS_STACK_SIZE
	.align		4
.L_11245:
        /*0064*/ 	.byte	0x04, 0x1e
        /*0066*/ 	.short	(.L_11247 - .L_11246)
.L_11246:
        /*0068*/ 	.word	0x00000000


	//----- nvinfo : EIATTR_CBANK_PARAM_SIZE
	.align		4
.L_11247:
        /*006c*/ 	.byte	0x03, 0x19
        /*006e*/ 	.short	0x0028


	//----- nvinfo : EIATTR_PARAM_CBANK
	.align		4
        /*0070*/ 	.byte	0x04, 0x0a
        /*0072*/ 	.short	(.L_11249 - .L_11248)
	.align		4
.L_11248:
        /*0074*/ 	.word	index@(.nv.constant0._ZN2at6native29vectorized_elementwise_kernelILi8EZZZNS0_50_GLOBAL__N__2680c7bb_12_PowKernel_cu_140f0503_289624pow_tensor_tensor_kernelERNS_18TensorIteratorBaseEENKUlvE_clEvENKUlvE1_clEvEUliiE_St5arrayIPcLm3EEEEviT0_T1_)
        /*0078*/ 	.short	0x0210
        /*007a*/ 	.short	0x0028


	//----- nvinfo : EIATTR_SW_WAR
	.align		4
.L_11249:
        /*007c*/ 	.byte	0x04, 0x36
        /*007e*/ 	.short	(.L_11251 - .L_11250)
.L_11250:
        /*0080*/ 	.word	0x00000008
.L_11251:


//--------------------- .nv.info._ZN2at6native18elementwise_kernelILi128ELi4EZNS0_15gpu_kernel_implIZNS0_50_GLOBAL__N__2680c7bb_12_PowKernel_cu_140f0503_289622pow_scalar_tensor_implIiEEvRNS_18TensorIteratorBaseET_EUliE_EEvS6_RKS7_EUliE_EEviT1_ --------------------------
	.section	.nv.info._ZN2at6native18elementwise_kernelILi128ELi4EZNS0_15gpu_kernel_implIZNS0_50_GLOBAL__N__2680c7bb_12_PowKernel_cu_140f0503_289622pow_scalar_tensor_implIiEEvRNS_18TensorIteratorBaseET_EUliE_EEvS6_RKS7_EUliE_EEviT1_,"",@"SHT_CUDA_INFO"
	.sectionflags	@""
	.align	4


	//----- nvinfo : EIATTR_CUDA_API_VERSION
	.align		4
        /*0000*/ 	.byte	0x04, 0x37
        /*0002*/ 	.short	(.L_11253 - .L_11252)
.L_11252:
        /*0004*/ 	.word	0x00000082


	//----- nvinfo : EIATTR_KPARAM_INFO
	.align		4
.L_11253:
        /*0008*/ 	.byte	0x04, 0x17
        /*000a*/ 	.short	(.L_11255 - .L_11254)
.L_11254:
        /*000c*/ 	.word	0x00000000
        /*0010*/ 	.short	0x0001
        /*0012*/ 	.short	0x0008
        /*0014*/ 	.byte	0x00, 0xf0, 0xa1, 0x08


	//----- nvinfo : EIATTR_KPARAM_INFO
	.align		4
.L_11255:
        /*0018*/ 	.byte	0x04, 0x17
        /*001a*/ 	.short	(.L_11257 - .L_11256)
.L_11256:
        /*001c*/ 	.word	0x00000000
        /*0020*/ 	.short	0x0000
        /*0022*/ 	.short	0x0000
        /*0024*/ 	.byte	0x00, 0xf0, 0x11, 0x00


	//----- nvinfo : EIATTR_SPARSE_MMA_MASK
	.align		4
.L_11257:
        /*0028*/ 	.byte	0x03, 0x50
        /*002a*/ 	.short	0x0000


	//----- nvinfo : EIATTR_MAXREG_COUNT
	.align		4
        /*002c*/ 	.byte	0x03, 0x1b
        /*002e*/ 	.short	0x0080


	//----- nvinfo : EIATTR_EXTERNS
	.align		4
        /*0030*/ 	.byte	0x04, 0x0f
        /*0032*/ 	.short	(.L_11259 - .L_11258)


	//   ....[0]....
	.align		4
.L_11258:
        /*0034*/ 	.word	index@(__assertfail)


	//----- nvinfo : EIATTR_MERCURY_ISA_VERSION
	.align		4
.L_11259:
        /*0038*/ 	.byte	0x03, 0x5f
        /*003a*/ 	.short	0x0101


	//----- nvinfo : EIATTR_SYSCALL_OFFSETS
	.align		4
        /*003c*/ 	.byte	0x04, 0x46
        /*003e*/ 	.short	(.L_11261 - .L_11260)


	//   ....[0]....
.L_11260:
        /*0040*/ 	.word	0x00002170


	//   ....[1]....
        /*0044*/ 	.word	0x00003240


	//   ....[2]....
        /*0048*/ 	.word	0x000053e0


	//   ....[3]....
        /*004c*/ 	.word	0x00006490


	//   ....[4]....
        /*0050*/ 	.word	0x00008620


	//   ....[5]....
        /*0054*/ 	.word	0x000096d0


	//   ....[6]....
        /*0058*/ 	.word	0x0000b850


	//   ....[7]....
        /*005c*/ 	.word	0x0000c900


	//----- nvinfo : EIATTR_EXIT_INSTR_OFFSETS
	.align		4
.L_11261:
        /*0060*/ 	.byte	0x04, 0x1c
        /*0062*/ 	.short	(.L_11263 - .L_11262)


	//   ....[0]....
.L_11262:
        /*0064*/ 	.word	0x00009770


	//   ....[1]....
        /*0068*/ 	.word	0x0000bbf0


	//   ....[2]....
        /*006c*/ 	.word	0x0000bc10


	//   ....[3]....
        /*0070*/ 	.word	0x0000bca0


	//   ....[4]....
        /*0074*/ 	.word	0x0000bcc0


	//   ....[5]....
        /*0078*/ 	.word	0x0000bce0


	//   ....[6]....
        /*007c*/ 	.word	0x0000bd70


	//   ....[7]....
        /*0080*/ 	.word	0x0000bdb0


	//   ....[8]....
        /*0084*/ 	.word	0x0000be50


	//   ....[9]....
        /*0088*/ 	.word	0x0000bea0


	//   ....[10]....
        /*008c*/ 	.word	0x0000bed0


	//   ....[11]....
        /*0090*/ 	.word	0x0000bf90


	//   ....[12]....
        /*0094*/ 	.word	0x0000bfd0


	//   ....[13]....
        /*0098*/ 	.word	0x0000c160


	//   ....[14]....
        /*009c*/ 	.word	0x0000c2c0


	//   ....[15]....
        /*00a0*/ 	.word	0x0000c300


	//   ....[16]....
        /*00a4*/ 	.word	0x0000c3a0


	//   ....[17]....
        /*00a8*/ 	.word	0x0000c520


	//   ....[18]....
        /*00ac*/ 	.word	0x0000c6a0


	//   ....[19]....
        /*00b0*/ 	.word	0x0000c800


	//   ....[20]....
        /*00b4*/ 	.word	0x0000c910


	//   ....[21]....
        /*00b8*/ 	.word	0x0000c940


	//   ....[22]....
        /*00bc*/ 	.word	0x0000c960


	//----- nvinfo : EIATTR_MAX_THREADS
	.align		4
.L_11263:
        /*00c0*/ 	.byte	0x04, 0x05
        /*00c2*/ 	.short	(.L_11265 - .L_11264)
.L_11264:
        /*00c4*/ 	.word	0x00000080
        /*00c8*/ 	.word	0x00000001
        /*00cc*/ 	.word	0x00000001


	//----- nvinfo : EIATTR_CRS_STACK_SIZE
	.align		4
.L_11265:
        /*00d0*/ 	.byte	0x04, 0x1e
        /*00d2*/ 	.short	(.L_11267 - .L_11266)
.L_11266:
        /*00d4*/ 	.word	0x00000000


	//----- nvinfo : EIATTR_CBANK_PARAM_SIZE
	.align		4
.L_11267:
        /*00d8*/ 	.byte	0x03, 0x19
        /*00da*/ 	.short	0x0230


	//----- nvinfo : EIATTR_PARAM_CBANK
	.align		4
        /*00dc*/ 	.byte	0x04, 0x0a
        /*00de*/ 	.short	(.L_11269 - .L_11268)
	.align		4
.L_11268:
        /*00e0*/ 	.word	index@(.nv.constant0._ZN2at6native18elementwise_kernelILi128ELi4EZNS0_15gpu_kernel_implIZNS0_50_GLOBAL__N__2680c7bb_12_PowKernel_cu_140f0503_289622pow_scalar_tensor_implIiEEvRNS_18TensorIteratorBaseET_EUliE_EEvS6_RKS7_EUliE_EEviT1_)
        /*00e4*/ 	.short	0x0210
        /*00e6*/ 	.short	0x0230


	//----- nvinfo : EIATTR_SW_WAR
	.align		4
.L_11269:
        /*00e8*/ 	.byte	0x04, 0x36
        /*00ea*/ 	.short	(.L_11271 - .L_11270)
.L_11270:
        /*00ec*/ 	.word	0x00000008
.L_11271:


//--------------------- .nv.info._ZN2at6native27unrolled_elementwise_kernelIZNS0_50_GLOBAL__N__2680c7bb_12_PowKernel_cu_140f0503_289622pow_scalar_tensor_implIiEEvRNS_18TensorIteratorBaseET_EUliE_St5arrayIPcLm2EELi4E23TrivialOffsetCalculatorILi1EjESC_NS0_6memory12LoadWithCastILi1EEENSD_13StoreWithCastILi1EEEEEviS6_T0_T2_T3_T4_T5_ --------------------------
	.section	.nv.info._ZN2at6native27unrolled_elementwise_kernelIZNS0_50_GLOBAL__N__2680c7bb_12_PowKernel_cu_140f0503_289622pow_scalar_tensor_implIiEEvRNS_18TensorIteratorBaseET_EUliE_St5arrayIPcLm2EELi4E23TrivialOffsetCalculatorILi1EjESC_NS0_6memory12LoadWithCastILi1EEENSD_13StoreWithCastILi1EEEEEviS6_T0_T2_T3_T4_T5_,"",@"SHT_CUDA_INFO"
	.sectionflags	@""
	.align	4


	//----- nvinfo : EIATTR_CUDA_API_VERSION
	.align		4
        /*0000*/ 	.byte	0x04, 0x37
        /*0002*/ 	.short	(.L_11273 - .L_11272)
.L_11272:
        /*0004*/ 	.word	0x00000082


	//----- nvinfo : EIATTR_KPARAM_INFO
	.align		4
.L_11273:
        /*0008*/ 	.byte	0x04, 0x17
        /*000a*/ 	.short	(.L_11275 - .L_11274)
.L_11274:
        /*000c*/ 	.word	0x00000000
        /*0010*/ 	.short	0x0006
        /*0012*/ 	.short	0x0034
        /*0014*/ 	.byte	0x00, 0xf0, 0x21, 0x00


	//----- nvinfo : EIATTR_KPARAM_INFO
	.align		4
.L_11275:
        /*0018*/ 	.byte	0x04, 0x17
        /*001a*/ 	.short	(.L_11277 - .L_11276)
.L_11276:
        /*001c*/ 	.word	0x00000000
        /*0020*/ 	.short	0x0005
        /*0022*/ 	.short	0x002c
        /*0024*/ 	.byte	0x00, 0xf0, 0x21, 0x00


	//----- nvinfo : EIATTR_KPARAM_INFO
	.align		4
.L_11277:
        /*0028*/ 	.byte	0x04, 0x17
        /*002a*/ 	.short	(.L_11279 - .L_11278)
.L_11278:
        /*002c*/ 	.word	0x00000000
        /*0030*/ 	.short	0x0004
        /*0032*/ 	.short	0x0029
        /*0034*/ 	.byte	0x00, 0xf0, 0x05, 0x00


	//----- nvinfo : EIATTR_KPARAM_INFO
	.align		4
.L_11279:
        /*0038*/ 	.byte	0x04, 0x17
        /*003a*/ 	.short	(.L_11281 - .L_11280)
.L_11280:
        /*003c*/ 	.word	0x00000000
        /*0040*/ 	.short	0x0003
        /*0042*/ 	.short	0x0028
        /*0044*/ 	.byte	0x00, 0xf0, 0x05, 0x00


	//----- nvinfo : EIATTR_KPARAM_INFO
	.align		4
.L_11281:
        /*0048*/ 	.byte	0x04, 0x17
        /*004a*/ 	.short	(.L_11283 - .L_11282)
.L_11282:
        /*004c*/ 	.word	0x00000000
        /*0050*/ 	.short	0x0002
        /*0052*/ 	.short	0x0018
        /*0054*/ 	.byte	0x00, 0xf0, 0x41, 0x00


	//----- nvinfo : EIATTR_KPARAM_INFO
	.align		4
.L_11283:
        /*0058*/ 	.byte	0x04, 0x17
        /*005a*/ 	.short	(.L_11285 - .L_11284)
.L_11284:
        /*005c*/ 	.word	0x00000000
        /*0060*/ 	.short	0x0001
        /*0062*/ 	.short	0x0008
        /*0064*/ 	.byte	0x00, 0xf0, 0x41, 0x00


	//----- nvinfo : EIATTR_KPARAM_INFO
	.align		4
.L_11285:
        /*0068*/ 	.byte	0x04, 0x17
        /*006a*/ 	.short	(.L_11287 - .L_11286)
.L_11286:
        /*006c*/ 	.word	0x00000000
        /*0070*/ 	.short	0x0000
        /*0072*/ 	.short	0x0000
        /*0074*/ 	.byte	0x00, 0xf0, 0x11, 0x00


	//----- nvinfo : EIATTR_SPARSE_MMA_MASK
	.align		4
.L_11287:
        /*0078*/ 	.byte	0x03, 0x50
        /*007a*/ 	.short	0x0000


	//----- nvinfo : EIATTR_MAXREG_COUNT
	.align		4
        /*007c*/ 	.byte	0x03, 0x1b
        /*007e*/ 	.short	0x00ff


	//----- nvinfo : EIATTR_EXTERNS
	.align		4
        /*0080*/ 	.byte	0x04, 0x0f
        /*0082*/ 	.short	(.L_11289 - .L_11288)


	//   ....[0]....
	.align		4
.L_11288:
        /*0084*/ 	.word	index@(__assertfail)


	//----- nvinfo : EIATTR_MERCURY_ISA_VERSION
	.align		4
.L_11289:
        /*0088*/ 	.byte	0x03, 0x5f
        /*008a*/ 	.short	0x0101


	//----- nvinfo : EIATTR_SYSCALL_OFFSETS
	.align		4
        /*008c*/ 	.byte	0x04, 0x46
        /*008e*/ 	.short	(.L_11291 - .L_11290)


	//   ....[0]....
.L_11290:
        /*0090*/ 	.word	0x00000ec0


	//   ....[1]....
        /*0094*/ 	.word	0x00001d50


	//   ....[2]....
        /*0098*/ 	.word	0x00002bf0


	//   ....[3]....
        /*009c*/ 	.word	0x00003a50


	//   ....[4]....
        /*00a0*/ 	.word	0x000059c0


	//   ....[5]....
        /*00a4*/ 	.word	0x000068b0


	//   ....[6]....
        /*00a8*/ 	.word	0x00007790


	//   ....[7]....
        /*00ac*/ 	.word	0x00008670


	//----- nvinfo : EIATTR_EXIT_INSTR_OFFSETS
	.align		4
.L_11291:
        /*00b0*/ 	.byte	0x04, 0x1c
        /*00b2*/ 	.short	(.L_11293 - .L_11292)


	//   ....[0]....
.L_11292:
        /*00b4*/ 	.word	0x00007830


	//   ....[1]....
        /*00b8*/ 	.word	0x00007960


	//   ....[2]....
        /*00bc*/ 	.word	0x00007980


	//   ....[3]....
        /*00c0*/ 	.word	0x00007a10


	//   ....[4]....
        /*00c4*/ 	.word	0x00007a30


	//   ....[5]....
        /*00c8*/ 	.word	0x00007a50


	//   ....[6]....
        /*00cc*/ 	.word	0x00007ae0


	//   ....[7]....
        /*00d0*/ 	.word	0x00007b20


	//   ....[8]....
        /*00d4*/ 	.word	0x00007bc0


	//   ....[9]....
        /*00d8*/ 	.word	0x00007c10


	//   ....[10]....
        /*00dc*/ 	.word	0x00007c40


	//   ....[11]....
        /*00e0*/ 	.word	0x00007d00


	//   ....[12]....
        /*00e4*/ 	.word	0x00007d40


	//   ....[13]....
        /*00e8*/ 	.word	0x00007ed0


	//   ....[14]....
        /*00ec*/ 	.word	0x00008030


	//   ....[15]....
        /*00f0*/ 	.word	0x00008070


	//   ....[16]....
        /*00f4*/ 	.word	0x00008110


	//   ....[17]....
        /*00f8*/ 	.word	0x00008290


	//   ....[18]....
        /*00fc*/ 	.word	0x00008410


	//   ....[19]....
        /*0100*/ 	.word	0x00008570


	//   ....[20]....
        /*0104*/ 	.word	0x00008680


	//   ....[21]....
        /*0108*/ 	.word	0x000086b0


	//   ....[22]....
        /*010c*/ 	.word	0x000086d0


	//----- nvinfo : EIATTR_MAX_THREADS
	.align		4
.L_11293:
        /*0110*/ 	.byte	0x04, 0x05
        /*0112*/ 	.short	(.L_11295 - .L_11294)
.L_11294:
        /*0114*/ 	.word	0x00000080
        /*0118*/ 	.word	0x00000001
        /*011c*/ 	.word	0x00000001


	//----- nvinfo : EIATTR_CRS_STACK_SIZE
	.align		4
.L_11295:
        /*0120*/ 	.byte	0x04, 0x1e
        /*0122*/ 	.short	(.L_11297 - .L_11296)
.L_11296:
        /*0124*/ 	.word	0x00000000


	//----- nvinfo : EIATTR_CBANK_PARAM_SIZE
	.align		4
.L_11297:
        /*0128*/ 	.byte	0x03, 0x19
        /*012a*/ 	.short	0x003c


	//----- nvinfo : EIATTR_PARAM_CBANK
	.align		4
        /*012c*/ 	.byte	0x04, 0x0a
        /*012e*/ 	.short	(.L_11299 - .L_11298)
	.align		4
.L_11298:
        /*0130*/ 	.word	index@(.nv.constant0._ZN2at6native27unrolled_elementwise_kernelIZNS0_50_GLOBAL__N__2680c7bb_12_PowKernel_cu_140f0503_289622pow_scalar_tensor_implIiEEvRNS_18TensorIteratorBaseET_EUliE_St5arrayIPcLm2EELi4E23TrivialOffsetCalculatorILi1EjESC_NS0_6memory12LoadWithCastILi1EEENSD_13StoreWithCastILi1EEEEEviS6_T0_T2_T3_T4_T5_)
        /*0134*/ 	.short	0x0210
        /*0136*/ 	.short	0x003c


	//----- nvinfo : EIATTR_SW_WAR
	.align		4
.L_11299:
        /*0138*/ 	.byte	0x04, 0x36
        /*013a*/ 	.short	(.L_11301 - .L_11300)
.L_11300:
        /*013c*/ 	.word	0x00000008
.L_11301:


//--------------------- .nv.info._ZN2at6native18elementwise_kernelILi128ELi2EZNS0_22gpu_kernel_impl_nocastIZNS0_50_GLOBAL__N__2680c7bb_12_PowKernel_cu_140f0503_289622pow_scalar_tensor_implIiEEvRNS_18TensorIteratorBaseET_EUliE_EEvS6_RKS7_EUliE_EEviT1_ --------------------------
	.section	.nv.info._ZN2at6native18elementwise_kernelILi128ELi2EZNS0_22gpu_kernel_impl_nocastIZNS0_50_GLOBAL__N__2680c7bb_12_PowKernel_cu_140f0503_289622pow_scalar_tensor_implIiEEvRNS_18TensorIteratorBaseET_EUliE_EEvS6_RKS7_EUliE_EEviT1_,"",@"SHT_CUDA_INFO"
	.sectionflags	@""
	.align	4


	//----- nvinfo : EIATTR_CUDA_API_VERSION
	.align		4
        /*0000*/ 	.byte	0x04, 0x37
        /*0002*/ 	.short	(.L_11303 - .L_11302)
.L_11302:
        /*0004*/ 	.word	0x00000082


	//----- nvinfo : EIATTR_KPARAM_INFO
	.align		4
.L_11303:
        /*0008*/ 	.byte	0x04, 0x17
        /*000a*/ 	.short	(.L_11305 - .L_11304)
.L_11304:
        /*000c*/ 	.word	0x00000000
        /*0010*/ 	.short	0x0001
        /*0012*/ 	.short	0x0008
        /*0014*/ 	.byte	0x00, 0xf0, 0x81, 0x08


	//----- nvinfo : EIATTR_KPARAM_INFO
	.align		4
.L_11305:
        /*0018*/ 	.byte	0x04, 0x17
        /*001a*/ 	.short	(.L_11307 - .L_11306)
.L_11306:
        /*001c*/ 	.word	0x00000000
        /*0020*/ 	.short	0x0000
        /*0022*/ 	.short	0x0000
        /*0024*/ 	.byte	0x00, 0xf0, 0x11, 0x00


	//----- nvinfo : EIATTR_SPARSE_MMA_MASK
	.align		4
.L_11307:
        /*0028*/ 	.byte	0x03, 0x50
        /*002a*/ 	.short	0x0000


	//----- nvinfo : EIATTR_MAXREG_COUNT
	.align		4
        /*002c*/ 	.byte	0x03, 0x1b
        /*002e*/ 	.short	0x0080


	//----- nvinfo : EIATTR_MERCURY_ISA_VERSION
	.align		4
        /*0030*/ 	.byte	0x03, 0x5f
        /*0032*/ 	.short	0x0101


	//----- nvinfo : EIATTR_EXIT_INSTR_OFFSETS
	.align		4
        /*0034*/ 	.byte	0x04, 0x1c
        /*0036*/ 	.short	(.L_11309 - .L_11308)


	//   ....[0]....
.L_11308:
        /*0038*/ 	.word	0x000016c0


	//   ....[1]....
        /*003c*/ 	.word	0x00002cc0


	//----- nvinfo : EIATTR_MAX_THREADS
	.align		4
.L_11309:
        /*0040*/ 	.byte	0x04, 0x05
        /*0042*/ 	.short	(.L_11311 - .L_11310)
.L_11310:
        /*0044*/ 	.word	0x00000080
        /*0048*/ 	.word	0x00000001
        /*004c*/ 	.word	0x00000001


	//----- nvinfo : EIATTR_CRS_STACK_SIZE
	.align		4
.L_11311:
        /*0050*/ 	.byte	0x04, 0x1e
        /*0052*/ 	.short	(.L_11313 - .L_11312)
.L_11312:
        /*0054*/ 	.word	0x00000000


	//----- nvinfo : EIATTR_CBANK_PARAM_SIZE
	.align		4
.L_11313:
        /*0058*/ 	.byte	0x03, 0x19
        /*005a*/ 	.short	0x0228


	//----- nvinfo : EIATTR_PARAM_CBANK
	.align		4
        /*005c*/ 	.byte	0x04, 0x0a
        /*005e*/ 	.short	(.L_11315 - .L_11314)
	.align		4
.L_11314:
        /*0060*/ 	.word	index@(.nv.constant0._ZN2at6native18elementwise_kernelILi128ELi2EZNS0_22gpu_kernel_impl_nocastIZNS0_50_GLOBAL__N__2680c7bb_12_PowKernel_cu_140f0503_289622pow_scalar_tensor_implIiEEvRNS_18TensorIteratorBaseET_EUliE_EEvS6_RKS7_EUliE_EEviT1_)
        /*0064*/ 	.short	0x0210
        /*0066*/ 	.short	0x0228


	//----- nvinfo : EIATTR_SW_WAR
	.align		4
.L_11315:
        /*0068*/ 	.byte	0x04, 0x36
        /*006a*/ 	.short	(.L_11317 - .L_11316)
.L_11316:
        /*006c*/ 	.word	0x00000008
.L_11317:


//--------------------- .nv.info._ZN2at6native27unrolled_elementwise_kernelIZNS0_50_GLOBAL__N__2680c7bb_12_PowKernel_cu_140f0503_289622pow_scalar_tensor_implIiEEvRNS_18TensorIteratorBaseET_EUliE_St5arrayIPcLm2EELi4E23TrivialOffsetCalculatorILi1EjESC_NS0_6memory15LoadWithoutCastENSD_16StoreWithoutCastEEEviS6_T0_T2_T3_T4_T5_ --------------------------
	.section	.nv.info._ZN2at6native27unrolled_elementwise_kernelIZNS0_50_GLOBAL__N__2680c7bb_12_PowKernel_cu_140f0503_289622pow_scalar_tensor_implIiEEvRNS_18TensorIteratorBaseET_EUliE_St5arrayIPcLm2EELi4E23TrivialOffsetCalculatorILi1EjESC_NS0_6memory15LoadWithoutCastENSD_16StoreWithoutCastEEEviS6_T0_T2_T3_T4_T5_,"",@"SHT_CUDA_INFO"
	.sectionflags	@""
	.align	4


	//----- nvinfo : EIATTR_CUDA_API_VERSION
	.align		4
        /*0000*/ 	.byte	0x04, 0x37
        /*0002*/ 	.short	(.L_11319 - .L_11318)
.L_11318:
        /*0004*/ 	.word	0x00000082


	//----- nvinfo : EIATTR_KPARAM_INFO
	.align		4
.L_11319:
        /*0008*/ 	.byte	0x04, 0x17
        /*000a*/ 	.short	(.L_11321 - .L_11320)
.L_11320:
        /*000c*/ 	.word	0x00000000
        /*0010*/ 	.short	0x0006
        /*0012*/ 	.short	0x002b
        /*0014*/ 	.byte	0x00, 0xf0, 0x05, 0x00


	//----- nvinfo : EIATTR_KPARAM_INFO
	.align		4
.L_11321:
        /*0018*/ 	.byte	0x04, 0x17
        /*001a*/ 	.short	(.L_11323 - .L_11322)
.L_11322:
        /*001c*/ 	.word	0x00000000
        /*0020*/ 	.short	0x0005
        /*0022*/ 	.short	0x002a
        /*0024*/ 	.byte	0x00, 0xf0, 0x05, 0x00


	//----- nvinfo : EIATTR_KPARAM_INFO
	.align		4
.L_11323:
        /*0028*/ 	.byte	0x04, 0x17
        /*002a*/ 	.short	(.L_11325 - .L_11324)
.L_11324:
        /*002c*/ 	.word	0x00000000
        /*0030*/ 	.short	0x0004
        /*0032*/ 	.short	0x0029
        /*0034*/ 	.byte	0x00, 0xf0, 0x05, 0x00


	//----- nvinfo : EIATTR_KPARAM_INFO
	.align		4
.L_11325:
        /*0038*/ 	.byte	0x04, 0x17
        /*003a*/ 	.short	(.L_11327 - .L_11326)
.L_11326:
        /*003c*/ 	.word	0x00000000
        /*0040*/ 	.short	0x0003
        /*0042*/ 	.short	0x0028
        /*0044*/ 	.byte	0x00, 0xf0, 0x05, 0x00


	//----- nvinfo : EIATTR_KPARAM_INFO
	.align		4
.L_11327:
        /*0048*/ 	.byte	0x04, 0x17
        /*004a*/ 	.short	(.L_11329 - .L_11328)
.L_11328:
        /*004c*/ 	.word	0x00000000
        /*0050*/ 	.short	0x0002
        /*0052*/ 	.short	0x0018
        /*0054*/ 	.byte	0x00, 0xf0, 0x41, 0x00


	//----- nvinfo : EIATTR_KPARAM_INFO
	.align		4
.L_11329:
        /*0058*/ 	.byte	0x04, 0x17
        /*005a*/ 	.short	(.L_11331 - .L_11330)
.L_11330:
        /*005c*/ 	.word	0x00000000
        /*0060*/ 	.short	0x0001
        /*0062*/ 	.short	0x0008
        /*0064*/ 	.byte	0x00, 0xf0, 0x41, 0x00


	//----- nvinfo : EIATTR_KPARAM_INFO
	.align		4
.L_11331:
        /*0068*/ 	.byte	0x04, 0x17
        /*006a*/ 	.short	(.L_11333 - .L_11332)
.L_11332:
        /*006c*/ 	.word	0x00000000
        /*0070*/ 	.short	0x0000
        /*0072*/ 	.short	0x0000
        /*0074*/ 	.byte	0x00, 0xf0, 0x11, 0x00


	//----- nvinfo : EIATTR_SPARSE_MMA_MASK
	.align		4
.L_11333:
        /*0078*/ 	.byte	0x03, 0x50
        /*007a*/ 	.short	0x0000


	//----- nvinfo : EIATTR_MAXREG_COUNT
	.align		4
        /*007c*/ 	.byte	0x03, 0x1b
        /*007e*/ 	.short	0x00ff


	//----- nvinfo : EIATTR_MERCURY_ISA_VERSION
	.align		4
        /*0080*/ 	.byte	0x03, 0x5f
        /*0082*/ 	.short	0x0101


	//----- nvinfo : EIATTR_EXIT_INSTR_OFFSETS
	.align		4
        /*0084*/ 	.byte	0x04, 0x1c
        /*0086*/ 	.short	(.L_11335 - .L_11334)


	//   ....[0]....
.L_11334:
        /*0088*/ 	.word	0x00001380


	//   ....[1]....
        /*008c*/ 	.word	0x000013d0


	//----- nvinfo : EIATTR_MAX_THREADS
	.align		4
.L_11335:
        /*0090*/ 	.byte	0x04, 0x05
        /*0092*/ 	.short	(.L_11337 - .L_11336)
.L_11336:
        /*0094*/ 	.word	0x00000080
        /*0098*/ 	.word	0x00000001
        /*009c*/ 	.word	0x00000001


	//----- nvinfo : EIATTR_CRS_STACK_SIZE
	.align		4
.L_11337:
        /*00a0*/ 	.byte	0x04, 0x1e
        /*00a2*/ 	.short	(.L_11339 - .L_11338)
.L_11338:
        /*00a4*/ 	.word	0x00000000


	//----- nvinfo : EIATTR_CBANK_PARAM_SIZE
	.align		4
.L_11339:
        /*00a8*/ 	.byte	0x03, 0x19
        /*00aa*/ 	.short	0x002c


	//----- nvinfo : EIATTR_PARAM_CBANK
	.align		4
        /*00ac*/ 	.byte	0x04, 0x0a
        /*00ae*/ 	.short	(.L_11341 - .L_11340)
	.align		4
.L_11340:
        /*00b0*/ 	.word	index@(.nv.constant0._ZN2at6native27unrolled_elementwise_kernelIZNS0_50_GLOBAL__N__2680c7bb_12_PowKernel_cu_140f0503_289622pow_scalar_tensor_implIiEEvRNS_18TensorIteratorBaseET_EUliE_St5arrayIPcLm2EELi4E23TrivialOffsetCalculatorILi1EjESC_NS0_6memory15LoadWithoutCastENSD_16StoreWithoutCastEEEviS6_T0_T2_T3_T4_T5_)
        /*00b4*/ 	.short	0x0210
        /*00b6*/ 	.short	0x002c


	//----- nvinfo : EIATTR_SW_WAR
	.align		4
.L_11341:
        /*00b8*/ 	.byte	0x04, 0x36
        /*00ba*/ 	.short	(.L_11343 - .L_11342)
.L_11342:
        /*00bc*/ 	.word	0x00000008
.L_11343:


//--------------------- .nv.info._ZN2at6native29vectorized_elementwise_kernelILi2EZNS0_50_GLOBAL__N__2680c7bb_12_PowKernel_cu_140f0503_289622pow_scalar_tensor_implIiEEvRNS_18TensorIteratorBaseET_EUliE_St5arrayIPcLm2EEEEviT0_T1_ --------------------------
	.section	.nv.info._ZN2at6native29vectorized_elementwise_kernelILi2EZNS0_50_GLOBAL__N__2680c7bb_12_PowKernel_cu_140f0503_289622pow_scalar_tensor_implIiEEvRNS_18TensorIteratorBaseET_EUliE_St5arrayIPcLm2EEEEviT0_T1_,"",@"SHT_CUDA_INFO"
	.sectionflags	@""
	.align	4


	//----- nvinfo : EIATTR_CUDA_API_VERSION
	.align		4
        /*0000*/ 	.byte	0x04, 0x37
        /*0002*/ 	.short	(.L_11345 - .L_11344)
.L_11344:
        /*0004*/ 	.word	0x00000082


	//----- nvinfo : EIATTR_KPARAM_INFO
	.align		4
.L_11345:
        /*0008*/ 	.byte	0x04, 0x17
        /*000a*/ 	.short	(.L_11347 - .L_11346)
.L_11346:
        /*000c*/ 	.word	0x00000000
        /*0010*/ 	.short	0x0002
        /*0012*/ 	.short	0x0018
        /*0014*/ 	.byte	0x00, 0xf0, 0x41, 0x00


	//----- nvinfo : EIATTR_KPARAM_INFO
	.align		4
.L_11347:
        /*0018*/ 	.byte	0x04, 0x17
        /*001a*/ 	.short	(.L_11349 - .L_11348)
.L_11348:
        /*001c*/ 	.word	0x00000000
        /*0020*/ 	.short	0x0001
        /*0022*/ 	.short	0x0008
        /*0024*/ 	.byte	0x00, 0xf0, 0x41, 0x00


	//----- nvinfo : EIATTR_KPARAM_INFO
	.align		4
.L_11349:
        /*0028*/ 	.byte	0x04, 0x17
        /*002a*/ 	.short	(.L_11351 - .L_11350)
.L_11350:
        /*002c*/ 	.word	0x00000000
        /*0030*/ 	.short	0x0000
        /*0032*/ 	.short	0x0000
        /*0034*/ 	.byte	0x00, 0xf0, 0x11, 0x00


	//----- nvinfo : EIATTR_SPARSE_MMA_MASK
	.align		4
.L_11351:
        /*0038*/ 	.byte	0x03, 0x50
        /*003a*/ 	.short	0x0000


	//----- nvinfo : EIATTR_MAXREG_COUNT
	.align		4
        /*003c*/ 	.byte	0x03, 0x1b
        /*003e*/ 	.short	0x00ff


	//----- nvinfo : EIATTR_MERCURY_ISA_VERSION
	.align		4
        /*0040*/ 	.byte	0x03, 0x5f
        /*0042*/ 	.short	0x0101


	//----- nvinfo : EIATTR_EXIT_INSTR_OFFSETS
	.align		4
        /*0044*/ 	.byte	0x04, 0x1c
        /*0046*/ 	.short	(.L_11353 - .L_11352)


	//   ....[0]....
.L_11352:
        /*0048*/ 	.word	0x000023a0


	//   ....[1]....
        /*004c*/ 	.word	0x00004a80


	//   ....[2]....
        /*0050*/ 	.word	0x00004ad0


	//----- nvinfo : EIATTR_MAX_THREADS
	.align		4
.L_11353:
        /*0054*/ 	.byte	0x04, 0x05
        /*0056*/ 	.short	(.L_11355 - .L_11354)
.L_11354:
        /*0058*/ 	.word	0x00000080
        /*005c*/ 	.word	0x00000001
        /*0060*/ 	.word	0x00000001


	//----- nvinfo : EIATTR_CRS_STACK_SIZE
	.align		4
.L_11355:
        /*0064*/ 	.byte	0x04, 0x1e
        /*0066*/ 	.short	(.L_11357 - .L_11356)
.L_11356:
        /*0068*/ 	.word	0x00000000


	//----- nvinfo : EIATTR_CBANK_PARAM_SIZE
	.align		4
.L_11357:
        /*006c*/ 	.byte	0x03, 0x19
        /*006e*/ 	.short	0x0028


	//----- nvinfo : EIATTR_PARAM_CBANK
	.align		4
        /*0070*/ 	.byte	0x04, 0x0a
        /*0072*/ 	.short	(.L_11359 - .L_11358)
	.align		4
.L_11358:
        /*0074*/ 	.word	index@(.nv.constant0._ZN2at6native29vectorized_elementwise_kernelILi2EZNS0_50_GLOBAL__N__2680c7bb_12_PowKernel_cu_140f0503_289622pow_scalar_tensor_implIiEEvRNS_18TensorIteratorBaseET_EUliE_St5arrayIPcLm2EEEEviT0_T1_)
        /*0078*/ 	.short	0x0210
        /*007a*/ 	.short	0x0028


	//----- nvinfo : EIATTR_SW_WAR
	.align		4
.L_11359:
        /*007c*/ 	.byte	0x04, 0x36
        /*007e*/ 	.short	(.L_11361 - .L_11360)
.L_11360:
        /*0080*/ 	.word	0x00000008
.L_11361:


//--------------------- .nv.info._ZN2at6native29vectorized_elementwise_kernelILi4EZNS0_50_GLOBAL__N__2680c7bb_12_PowKernel_cu_140f0503_289622pow_scalar_tensor_implIiEEvRNS_18TensorIteratorBaseET_EUliE_St5arrayIPcLm2EEEEviT0_T1_ --------------------------
	.section	.nv.info._ZN2at6native29vectorized_elementwise_kernelILi4EZNS0_50_GLOBAL__N__2680c7bb_12_PowKernel_cu_140f0503_289622pow_scalar_tensor_implIiEEvRNS_18TensorIteratorBaseET_EUliE_St5arrayIPcLm2EEEEviT0_T1_,"",@"SHT_CUDA_INFO"
	.sectionflags	@""
	.align	4


	//----- nvinfo : EIATTR_CUDA_API_VERSION
	.align		4
        /*0000*/ 	.byte	0x04, 0x37
        /*0002*/ 	.short	(.L_11363 - .L_11362)
.L_11362:
        /*0004*/ 	.word	0x00000082


	//----- nvinfo : EIATTR_KPARAM_INFO
	.align		4
.L_11363:
        /*0008*/ 	.byte	0x04, 0x17
        /*000a*/ 	.short	(.L_11365 - .L_11364)
.L_11364:
        /*000c*/ 	.word	0x00000000
        /*0010*/ 	.short	0x0002
        /*0012*/ 	.short	0x0018
        /*0014*/ 	.byte	0x00, 0xf0, 0x41, 0x00


	//----- nvinfo : EIATTR_KPARAM_INFO
	.align		4
.L_11365:
        /*0018*/ 	.byte	0x04, 0x17
        /*001a*/ 	.short	(.L_11367 - .L_11366)
.L_11366:
        /*001c*/ 	.word	0x00000000
        /*0020*/ 	.short	0x0001
        /*0022*/ 	.short	0x0008
        /*0024*/ 	.byte	0x00, 0xf0, 0x41, 0x00


	//----- nvinfo : EIATTR_KPARAM_INFO
	.align		4
.L_11367:
        /*0028*/ 	.byte	0x04, 0x17
        /*002a*/ 	.short	(.L_11369 - .L_11368)
.L_11368:
        /*002c*/ 	.word	0x00000000
        /*0030*/ 	.short	0x0000
        /*0032*/ 	.short	0x0000
        /*0034*/ 	.byte	0x00, 0xf0, 0x11, 0x00


	//----- nvinfo : EIATTR_SPARSE_MMA_MASK
	.align		4
.L_11369:
        /*0038*/ 	.byte	0x03, 0x50
        /*003a*/ 	.short	0x0000


	//----- nvinfo : EIATTR_MAXREG_COUNT
	.align		4
        /*003c*/ 	.byte	0x03, 0x1b
        /*003e*/ 	.short	0x00ff


	//----- nvinfo : EIATTR_MERCURY_ISA_VERSION
	.align		4
        /*0040*/ 	.byte	0x03, 0x5f
        /*0042*/ 	.short	0x0101


	//----- nvinfo : EIATTR_EXIT_INSTR_OFFSETS
	.align		4
        /*0044*/ 	.byte	0x04, 0x1c
        /*0046*/ 	.short	(.L_11371 - .L_11370)


	//   ....[0]....
.L_11370:
        /*0048*/ 	.word	0x00002350


	//   ....[1]....
        /*004c*/ 	.word	0x00004a20


	//   ....[2]....
        /*0050*/ 	.word	0x00004a70


	//----- nvinfo : EIATTR_MAX_THREADS
	.align		4
.L_11371:
        /*0054*/ 	.byte	0x04, 0x05
        /*0056*/ 	.short	(.L_11373 - .L_11372)
.L_11372:
        /*0058*/ 	.word	0x00000080
        /*005c*/ 	.word	0x00000001
        /*0060*/ 	.word	0x00000001


	//----- nvinfo : EIATTR_CRS_STACK_SIZE
	.align		4
.L_11373:
        /*0064*/ 	.byte	0x04, 0x1e
        /*0066*/ 	.short	(.L_11375 - .L_11374)
.L_11374:
        /*0068*/ 	.word	0x00000000


	//----- nvinfo : EIATTR_CBANK_PARAM_SIZE
	.align		4
.L_11375:
        /*006c*/ 	.byte	0x03, 0x19
        /*006e*/ 	.short	0x0028


	//----- nvinfo : EIATTR_PARAM_CBANK
	.align		4
        /*0070*/ 	.byte	0x04, 0x0a
        /*0072*/ 	.short	(.L_11377 - .L_11376)
	.align		4
.L_11376:
        /*0074*/ 	.word	index@(.nv.constant0._ZN2at6native29vectorized_elementwise_kernelILi4EZNS0_50_GLOBAL__N__2680c7bb_12_PowKernel_cu_140f0503_289622pow_scalar_tensor_implIiEEvRNS_18TensorIteratorBaseET_EUliE_St5arrayIPcLm2EEEEviT0_T1_)
        /*0078*/ 	.short	0x0210
        /*007a*/ 	.short	0x0028


	//----- nvinfo : EIATTR_SW_WAR
	.align		4
.L_11377:
        /*007c*/ 	.byte	0x04, 0x36
        /*007e*/ 	.short	(.L_11379 - .L_11378)
.L_11378:
        /*0080*/ 	.word	0x00000008
.L_11379:


//--------------------- .nv.info._ZN2at6native29vectorized_elementwise_kernelILi8EZNS0_50_GLOBAL__N__2680c7bb_12_PowKernel_cu_140f0503_289622pow_scalar_tensor_implIiEEvRNS_18TensorIteratorBaseET_EUliE_St5arrayIPcLm2EEEEviT0_T1_ --------------------------
	.section	.nv.info._ZN2at6native29vectorized_elementwise_kernelILi8EZNS0_50_GLOBAL__N__2680c7bb_12_PowKernel_cu_140f0503_289622pow_scalar_tensor_implIiEEvRNS_18TensorIteratorBaseET_EUliE_St5arrayIPcLm2EEEEviT0_T1_,"",@"SHT_CUDA_INFO"
	.sectionflags	@""
	.align	4


	//----- nvinfo : EIATTR_CUDA_API_VERSION
	.align		4
        /*0000*/ 	.byte	0x04, 0x37
        /*0002*/ 	.short	(.L_11381 - .L_11380)
.L_11380:
        /*0004*/ 	.word	0x00000082


	//----- nvinfo : EIATTR_KPARAM_INFO
	.align		4
.L_11381:
        /*0008*/ 	.byte	0x04, 0x17
        /*000a*/ 	.short	(.L_11383 - .L_11382)
.L_11382:
        /*000c*/ 	.word	0x00000000
        /*0010*/ 	.short	0x0002
        /*0012*/ 	.short	0x0018
        /*0014*/ 	.byte	0x00, 0xf0, 0x41, 0x00


	//----- nvinfo : EIATTR_KPARAM_INFO
	.align		4
.L_11383:
        /*0018*/ 	.byte	0x04, 0x17
        /*001a*/ 	.short	(.L_11385 - .L_11384)
.L_11384:
        /*001c*/ 	.word	0x00000000
        /*0020*/ 	.short	0x0001
        /*0022*/ 	.short	0x0008
        /*0024*/ 	.byte	0x00, 0xf0, 0x41, 0x00


	//----- nvinfo : EIATTR_KPARAM_INFO
	.align		4
.L_11385:
        /*0028*/ 	.byte	0x04, 0x17
        /*002a*/ 	.short	(.L_11387 - .L_11386)
.L_11386:
        /*002c*/ 	.word	0x00000000
        /*0030*/ 	.short	0x0000
        /*0032*/ 	.short	0x0000
        /*0034*/ 	.byte	0x00, 0xf0, 0x11, 0x00


	//----- nvinfo : EIATTR_SPARSE_MMA_MASK
	.align		4
.L_11387:
        /*0038*/ 	.byte	0x03, 0x50
        /*003a*/ 	.short	0x0000


	//----- nvinfo : EIATTR_MAXREG_COUNT
	.align		4
        /*003c*/ 	.byte	0x03, 0x1b
        /*003e*/ 	.short	0x00ff


	//----- nvinfo : EIATTR_MERCURY_ISA_VERSION
	.align		4
        /*0040*/ 	.byte	0x03, 0x5f
        /*0042*/ 	.short	0x0101


	//----- nvinfo : EIATTR_EXIT_INSTR_OFFSETS
	.align		4
        /*0044*/ 	.byte	0x04, 0x1c
        /*0046*/ 	.short	(.L_11389 - .L_11388)


	//   ....[0]....
.L_11388:
        /*0048*/ 	.word	0x00002350


	//   ....[1]....
        /*004c*/ 	.word	0x00004a20


	//   ....[2]....
        /*0050*/ 	.word	0x00004a70


	//----- nvinfo : EIATTR_MAX_THREADS
	.align		4
.L_11389:
        /*0054*/ 	.byte	0x04, 0x05
        /*0056*/ 	.short	(.L_11391 - .L_11390)
.L_11390:
        /*0058*/ 	.word	0x00000080
        /*005c*/ 	.word	0x00000001
        /*0060*/ 	.word	0x00000001


	//----- nvinfo : EIATTR_CRS_STACK_SIZE
	.align		4
.L_11391:
        /*0064*/ 	.byte	0x04, 0x1e
        /*0066*/ 	.short	(.L_11393 - .L_11392)
.L_11392:
        /*0068*/ 	.word	0x00000000


	//----- nvinfo : EIATTR_CBANK_PARAM_SIZE
	.align		4
.L_11393:
        /*006c*/ 	.byte	0x03, 0x19
        /*006e*/ 	.short	0x0028


	//----- nvinfo : EIATTR_PARAM_CBANK
	.align		4
        /*0070*/ 	.byte	0x04, 0x0a
        /*0072*/ 	.short	(.L_11395 - .L_11394)
	.align		4
.L_11394:
        /*0074*/ 	.word	index@(.nv.constant0._ZN2at6native29vectorized_elementwise_kernelILi8EZNS0_50_GLOBAL__N__2680c7bb_12_PowKernel_cu_140f0503_289622pow_scalar_tensor_implIiEEvRNS_18TensorIteratorBaseET_EUliE_St5arrayIPcLm2EEEEviT0_T1_)
        /*0078*/ 	.short	0x0210
        /*007a*/ 	.short	0x0028


	//----- nvinfo : EIATTR_SW_WAR
	.align		4
.L_11395:
        /*007c*/ 	.byte	0x04, 0x36
        /*007e*/ 	.short	(.L_11397 - .L_11396)
.L_11396:
        /*0080*/ 	.word	0x00000008
.L_11397:


//--------------------- .nv.info._ZN2at6native18elementwise_kernelILi128ELi4EZNS0_15gpu_kernel_implIZZZNS0_50_GLOBAL__N__2680c7bb_12_PowKernel_cu_140f0503_289624pow_tensor_tensor_kernelERNS_18TensorIteratorBaseEENKUlvE_clEvENKUlvE0_clEvEUlaaE_EEvS5_RKT_EUliE_EEviT1_ --------------------------
	.section	.nv.info._ZN2at6native18elementwise_kernelILi128ELi4EZNS0_15gpu_kernel_implIZZZNS0_50_GLOBAL__N__2680c7bb_12_PowKernel_cu_140f0503_289624pow_tensor_tensor_kernelERNS_18TensorIteratorBaseEENKUlvE_clEvENKUlvE0_clEvEUlaaE_EEvS5_RKT_EUliE_EEviT1_,"",@"SHT_CUDA_INFO"
	.sectionflags	@""
	.align	4


	//----- nvinfo : EIATTR_CUDA_API_VERSION
	.align		4
        /*0000*/ 	.byte	0x04, 0x37
        /*0002*/ 	.short	(.L_11399 - .L_11398)
.L_11398:
        /*0004*/ 	.word	0x00000082


	//----- nvinfo : EIATTR_KPARAM_INFO
	.align		4
.L_11399:
        /*0008*/ 	.byte	0x04, 0x17
        /*000a*/ 	.short	(.L_11401 - .L_11400)
.L_11400:
        /*000c*/ 	.word	0x00000000
        /*0010*/ 	.short	0x0001
        /*0012*/ 	.short	0x0008
        /*0014*/ 	.byte	0x00, 0xf0, 0x41, 0x0a


	//----- nvinfo : EIATTR_KPARAM_INFO
	.align		4
.L_11401:
        /*0018*/ 	.byte	0x04, 0x17
        /*001a*/ 	.short	(.L_11403 - .L_11402)
.L_11402:
        /*001c*/ 	.word	0x00000000
        /*0020*/ 	.short	0x0000
        /*0022*/ 	.short	0x0000
        /*0024*/ 	.byte	0x00, 0xf0, 0x11, 0x00


	//----- nvinfo : EIATTR_SPARSE_MMA_MASK
	.align		4
.L_11403:
        /*0028*/ 	.byte	0x03, 0x50
        /*002a*/ 	.short	0x0000


	//----- nvinfo : EIATTR_MAXREG_COUNT
	.align		4
        /*002c*/ 	.byte	0x03, 0x1b
        /*002e*/ 	.short	0x0080


	//----- nvinfo : EIATTR_EXTERNS
	.align		4
        /*0030*/ 	.byte	0x04, 0x0f
        /*0032*/ 	.short	(.L_11405 - .L_11404)


	//   ....[0]....
	.align		4
.L_11404:
        /*0034*/ 	.word	index@(__assertfail)


	//----- nvinfo : EIATTR_MERCURY_ISA_VERSION
	.align		4
.L_11405:
        /*0038*/ 	.byte	0x03, 0x5f
        /*003a*/ 	.short	0x0101


	//----- nvinfo : EIATTR_SYSCALL_OFFSETS
	.align		4
        /*003c*/ 	.byte	0x04, 0x46
        /*003e*/ 	.short	(.L_11407 - .L_11406)


	//   ....[0]....
.L_11406:
        /*0040*/ 	.word	0x00002520


	//   ....[1]....
        /*0044*/ 	.word	0x000033a0


	//   ....[2]....
        /*0048*/ 	.word	0x00004680


	//   ....[3]....
        /*004c*/ 	.word	0x00006c10


	//   ....[4]....
        /*0050*/ 	.word	0x00007a90


	//   ....[5]....
        /*0054*/ 	.word	0x00008d70


	//   ....[6]....
        /*0058*/ 	.word	0x0000b2f0


	//   ....[7]....
        /*005c*/ 	.word	0x0000c170


	//   ....[8]....
        /*0060*/ 	.word	0x0000d450


	//   ....[9]....
        /*0064*/ 	.word	0x0000f9c0


	//   ....[10]....
        /*0068*/ 	.word	0x00010840


	//   ....[11]....
        /*006c*/ 	.word	0x00011b20


	//----- nvinfo : EIATTR_EXIT_INSTR_OFFSETS
	.align		4
.L_11407:
        /*0070*/ 	.byte	0x04, 0x1c
        /*0072*/ 	.short	(.L_11409 - .L_11408)


	//   ....[0]....
.L_11408:
        /*0074*/ 	.word	0x0000d540


	//   ....[1]....
        /*0078*/ 	.word	0x00010d30


	//   ....[2]....
        /*007c*/ 	.word	0x00010d50


	//   ....[3]....
        /*0080*/ 	.word	0x00010e10


	//   ....[4]....
        /*0084*/ 	.word	0x00010e50


	//   ....[5]....
        /*0088*/ 	.word	0x00010e90


	//   ....[6]....
        /*008c*/ 	.word	0x00010f20


	//   ....[7]....
        /*0090*/ 	.word	0x00010f60


	//   ....[8]....
        /*0094*/ 	.word	0x00011000


	//   ....[9]....
        /*0098*/ 	.word	0x00011050


	//   ....[10]....
        /*009c*/ 	.word	0x000110a0


	//   ....[11]....
        /*00a0*/ 	.word	0x00011160


	//   ....[12]....
        /*00a4*/ 	.word	0x000111c0


	//   ....[13]....
        /*00a8*/ 	.word	0x00011350


	//   ....[14]....
        /*00ac*/ 	.word	0x000114b0


	//   ....[15]....
        /*00b0*/ 	.word	0x000114f0


	//   ....[16]....
        /*00b4*/ 	.word	0x000115b0


	//   ....[17]....
        /*00b8*/ 	.word	0x00011730


	//   ....[18]....
        /*00bc*/ 	.word	0x000118b0


	//   ....[19]....
        /*00c0*/ 	.word	0x00011a20


	//   ....[20]....
        /*00c4*/ 	.word	0x00011b30


	//   ....[21]....
        /*00c8*/ 	.word	0x00011b90


	//   ....[22]....
        /*00cc*/ 	.word	0x00011bd0


	//----- nvinfo : EIATTR_MAX_THREADS
	.align		4
.L_11409:
        /*00d0*/ 	.byte	0x04, 0x05
        /*00d2*/ 	.short	(.L_11411 - .L_11410)
.L_11410:
        /*00d4*/ 	.word	0x00000080
        /*00d8*/ 	.word	0x00000001
        /*00dc*/ 	.word	0x00000001


	//----- nvinfo : EIATTR_CRS_STACK_SIZE
	.align		4
.L_11411:
        /*00e0*/ 	.byte	0x04, 0x1e
        /*00e2*/ 	.short	(.L_11413 - .L_11412)
.L_11412:
        /*00e4*/ 	.word	0x00000000


	//----- nvinfo : EIATTR_CBANK_PARAM_SIZE
	.align		4
.L_11413:
        /*00e8*/ 	.byte	0x03, 0x19
        /*00ea*/ 	.short	0x0298


	//----- nvinfo : EIATTR_PARAM_CBANK
	.align		4
        /*00ec*/ 	.byte	0x04, 0x0a
        /*00ee*/ 	.short	(.L_11415 - .L_11414)
	.align		4
.L_11414:
        /*00f0*/ 	.word	index@(.nv.constant0._ZN2at6native18elementwise_kernelILi128ELi4EZNS0_15gpu_kernel_implIZZZNS0_50_GLOBAL__N__2680c7bb_12_PowKernel_cu_140f0503_289624pow_tensor_tensor_kernelERNS_18TensorIteratorBaseEENKUlvE_clEvENKUlvE0_clEvEUlaaE_EEvS5_RKT_EUliE_EEviT1_)
        /*00f4*/ 	.short	0x0210
        /*00f6*/ 	.short	0x0298


	//----- nvinfo : EIATTR_SW_WAR
	.align		4
.L_11415:
        /*00f8*/ 	.byte	0x04, 0x36
        /*00fa*/ 	.short	(.L_11417 - .L_11416)
.L_11416:
        /*00fc*/ 	.word	0x00000008
.L_11417:


//--------------------- .nv.info._ZN2at6native27unrolled_elementwise_kernelIZZZNS0_50_GLOBAL__N__2680c7bb_12_PowKernel_cu_140f0503_289624pow_tensor_tensor_kernelERNS_18TensorIteratorBaseEENKUlvE_clEvENKUlvE0_clEvEUlaaE_St5arrayIPcLm3EELi4E23TrivialOffsetCalculatorILi2EjESB_ILi1EjENS0_6memory12LoadWithCastILi2EEENSE_13StoreWithCastILi1EEEEEviT_T0_T2_T3_T4_T5_ --------------------------
	.section	.nv.info._ZN2at6native27unrolled_elementwise_kernelIZZZNS0_50_GLOBAL__N__2680c7bb_12_PowKernel_cu_140f0503_289624pow_tensor_tensor_kernelERNS_18TensorIteratorBaseEENKUlvE_clEvENKUlvE0_clEvEUlaaE_St5arrayIPcLm3EELi4E23TrivialOffsetCalculatorILi2EjESB_ILi1EjENS0_6memory12LoadWithCastILi2EEENSE_13StoreWithCastILi1EEEEEviT_T0_T2_T3_T4_T5_,"",@"SHT_CUDA_INFO"
	.sectionflags	@""
	.align	4


	//----- nvinfo : EIATTR_CUDA_API_VERSION
	.align		4
        /*0000*/ 	.byte	0x04, 0x37
        /*0002*/ 	.short	(.L_11419 - .L_11418)
.L_11418:
        /*0004*/ 	.word	0x00000082


	//----- nvinfo : EIATTR_KPARAM_INFO
	.align		4
.L_11419:
        /*0008*/ 	.byte	0x04, 0x17
        /*000a*/ 	.short	(.L_11421 - .L_11420)
.L_11420:
        /*000c*/ 	.word	0x00000000
        /*0010*/ 	.short	0x0006
        /*0012*/ 	.short	0x0038
        /*0014*/ 	.byte	0x00, 0xf0, 0x21, 0x00


	//----- nvinfo : EIATTR_KPARAM_INFO
	.align		4
.L_11421:
        /*0018*/ 	.byte	0x04, 0x17
        /*001a*/ 	.short	(.L_11423 - .L_11422)
.L_11422:
        /*001c*/ 	.word	0x00000000
        /*0020*/ 	.short	0x0005
        /*0022*/ 	.short	0x002c
        /*0024*/ 	.byte	0x00, 0xf0, 0x31, 0x00


	//----- nvinfo : EIATTR_KPARAM_INFO
	.align		4
.L_11423:
        /*0028*/ 	.byte	0x04, 0x17
        /*002a*/ 	.short	(.L_11425 - .L_11424)
.L_11424:
        /*002c*/ 	.word	0x00000000
        /*0030*/ 	.short	0x0004
        /*0032*/ 	.short	0x0029
        /*0034*/ 	.byte	0x00, 0xf0, 0x05, 0x00


	//----- nvinfo : EIATTR_KPARAM_INFO
	.align		4
.L_11425:
        /*0038*/ 	.byte	0x04, 0x17
        /*003a*/ 	.short	(.L_11427 - .L_11426)
.L_11426:
        /*003c*/ 	.word	0x00000000
        /*0040*/ 	.short	0x0003
        /*0042*/ 	.short	0x0028
        /*0044*/ 	.byte	0x00, 0xf0, 0x05, 0x00


	//----- nvinfo : EIATTR_KPARAM_INFO
	.align		4
.L_11427:
        /*0048*/ 	.byte	0x04, 0x17
        /*004a*/ 	.short	(.L_11429 - .L_11428)
.L_11428:
        /*004c*/ 	.word	0x00000000
        /*0050*/ 	.short	0x0002
        /*0052*/ 	.short	0x0010
        /*0054*/ 	.byte	0x00, 0xf0, 0x61, 0x00


	//----- nvinfo : EIATTR_KPARAM_INFO
	.align		4
.L_11429:
        /*0058*/ 	.byte	0x04, 0x17
        /*005a*/ 	.short	(.L_11431 - .L_11430)
.L_11430:
        /*005c*/ 	.word	0x00000000
        /*0060*/ 	.short	0x0001
        /*0062*/ 	.short	0x0008
        /*0064*/ 	.byte	0x00, 0xf0, 0x21, 0x00


	//----- nvinfo : EIATTR_KPARAM_INFO
	.align		4
.L_11431:
        /*0068*/ 	.byte	0x04, 0x17
        /*006a*/ 	.short	(.L_11433 - .L_11432)
.L_11432:
        /*006c*/ 	.word	0x00000000
        /*0070*/ 	.short	0x0000
        /*0072*/ 	.short	0x0000
        /*0074*/ 	.byte	0x00, 0xf0, 0x11, 0x00


	//----- nvinfo : EIATTR_SPARSE_MMA_MASK
	.align		4
.L_11433:
        /*0078*/ 	.byte	0x03, 0x50
        /*007a*/ 	.short	0x0000


	//----- nvinfo : EIATTR_MAXREG_COUNT
	.align		4
        /*007c*/ 	.byte	0x03, 0x1b
        /*007e*/ 	.short	0x00ff


	//----- nvinfo : EIATTR_EXTERNS
	.align		4
        /*0080*/ 	.byte	0x04, 0x0f
        /*0082*/ 	.short	(.L_11435 - .L_11434)


	//   ....[0]....
	.align		4
.L_11434:
        /*0084*/ 	.word	index@(__assertfail)


	//----- nvinfo : EIATTR_MERCURY_ISA_VERSION
	.align		4
.L_11435:
        /*0088*/ 	.byte	0x03, 0x5f
        /*008a*/ 	.short	0x0101


	//----- nvinfo : EIATTR_SYSCALL_OFFSETS
	.align		4
        /*008c*/ 	.byte	0x04, 0x46
        /*008e*/ 	.short	(.L_11437 - .L_11436)


	//   ....[0]....
.L_11436:
        /*0090*/ 	.word	0x00000f30


	//   ....[1]....
        /*0094*/ 	.word	0x00001dc0


	//   ....[2]....
        /*0098*/ 	.word	0x00002cd0


	//   ....[3]....
        /*009c*/ 	.word	0x00003b60


	//   ....[4]....
        /*00a0*/ 	.word	0x00004a80


	//   ....[5]....
        /*00a4*/ 	.word	0x00005920


	//   ....[6]....
        /*00a8*/ 	.word	0x00006820


	//   ....[7]....
        /*00ac*/ 	.word	0x000076c0


	//   ....[8]....
        /*00b0*/ 	.word	0x00009710


	//   ....[9]....
        /*00b4*/ 	.word	0x0000a740


	//   ....[10]....
        /*00b8*/ 	.word	0x0000b730


	//   ....[11]....
        /*00bc*/ 	.word	0x0000c720


	//----- nvinfo : EIATTR_EXIT_INSTR_OFFSETS
	.align		4
.L_11437:
        /*00c0*/ 	.byte	0x04, 0x1c
        /*00c2*/ 	.short	(.L_11439 - .L_11438)


	//   ....[0]....
.L_11438:
        /*00c4*/ 	.word	0x0000b810


	//   ....[1]....
        /*00c8*/ 	.word	0x0000b940


	//   ....[2]....
        /*00cc*/ 	.word	0x0000b960


	//   ....[3]....
        /*00d0*/ 	.word	0x0000ba20


	//   ....[4]....
        /*00d4*/ 	.word	0x0000ba60


	//   ....[5]....
        /*00d8*/ 	.word	0x0000baa0


	//   ....[6]....
        /*00dc*/ 	.word	0x0000bb30


	//   ....[7]....
        /*00e0*/ 	.word	0x0000bb70


	//   ....[8]....
        /*00e4*/ 	.word	0x0000bc10


	//   ....[9]....
        /*00e8*/ 	.word	0x0000bc60


	//   ....[10]....
        /*00ec*/ 	.word	0x0000bcb0


	//   ....[11]....
        /*00f0*/ 	.word	0x0000bd70


	//   ....[12]....
        /*00f4*/ 	.word	0x0000bdd0


	//   ....[13]....
        /*00f8*/ 	.word	0x0000bf60


	//   ....[14]....
        /*00fc*/ 	.word	0x0000c0c0


	//   ....[15]....
        /*0100*/ 	.word	0x0000c100


	//   ....[16]....
        /*0104*/ 	.word	0x0000c1c0


	//   ....[17]....
        /*0108*/ 	.word	0x0000c340


	//   ....[18]....
        /*010c*/ 	.word	0x0000c4c0


	//   ....[19]....
        /*0110*/ 	.word	0x0000c620


	//   ....[20]....
        /*0114*/ 	.word	0x0000c730


	//   ....[21]....
        /*0118*/ 	.word	0x0000c790


	//   ....[22]....
        /*011c*/ 	.word	0x0000c7d0


	//----- nvinfo : EIATTR_MAX_THREADS
	.align		4
.L_11439:
        /*0120*/ 	.byte	0x04, 0x05
        /*0122*/ 	.short	(.L_11441 - .L_11440)
.L_11440:
        /*0124*/ 	.word	0x00000080
        /*0128*/ 	.word	0x00000001
        /*012c*/ 	.word	0x00000001


	//----- nvinfo : EIATTR_CRS_STACK_SIZE
	.align		4
.L_11441:
        /*0130*/ 	.byte	0x04, 0x1e
        /*0132*/ 	.short	(.L_11443 - .L_11442)
.L_11442:
        /*0134*/ 	.word	0x00000000


	//----- nvinfo : EIATTR_CBANK_PARAM_SIZE
	.align		4
.L_11443:
        /*0138*/ 	.byte	0x03, 0x19
        /*013a*/ 	.short	0x0040


	//----- nvinfo : EIATTR_PARAM_CBANK
	.align		4
        /*013c*/ 	.byte	0x04, 0x0a
        /*013e*/ 	.short	(.L_11445 - .L_11444)
	.align		4
.L_11444:
        /*0140*/ 	.word	index@(.nv.constant0._ZN2at6native27unrolled_elementwise_kernelIZZZNS0_50_GLOBAL__N__2680c7bb_12_PowKernel_cu_140f0503_289624pow_tensor_tensor_kernelERNS_18TensorIteratorBaseEENKUlvE_clEvENKUlvE0_clEvEUlaaE_St5arrayIPcLm3EELi4E23TrivialOffsetCalculatorILi2EjESB_ILi1EjENS0_6memory12LoadWithCastILi2EEENSE_13StoreWithCastILi1EEEEEviT_T0_T2_T3_T4_T5_)
        /*0144*/ 	.short	0x0210
        /*0146*/ 	.short	0x0040


	//----- nvinfo : EIATTR_SW_WAR
	.align		4
.L_11445:
        /*0148*/ 	.byte	0x04, 0x36
        /*014a*/ 	.short	(.L_11447 - .L_11446)
.L_11446:
        /*014c*/ 	.word	0x00000008
.L_11447:


//--------------------- .nv.info._ZN2at6native18elementwise_kernelILi128ELi4EZNS0_22gpu_kernel_impl_nocastIZZZNS0_50_GLOBAL__N__2680c7bb_12_PowKernel_cu_140f0503_289624pow_tensor_tensor_kernelERNS_18TensorIteratorBaseEENKUlvE_clEvENKUlvE0_clEvEUlaaE_EEvS5_RKT_EUliE_EEviT1_ --------------------------
	.section	.nv.info._ZN2at6native18elementwise_kernelILi128ELi4EZNS0_22gpu_kernel_impl_nocastIZZZNS0_50_GLOBAL__N__2680c7bb_12_PowKernel_cu_140f0503_289624pow_tensor_tensor_kernelERNS_18TensorIteratorBaseEENKUlvE_clEvENKUlvE0_clEvEUlaaE_EEvS5_RKT_EUliE_EEviT1_,"",@"SHT_CUDA_INFO"
	.sectionflags	@""
	.align	4


	//----- nvinfo : EIATTR_CUDA_API_VERSION
	.align		4
        /*0000*/ 	.byte	0x04, 0x37
        /*0002*/ 	.short	(.L_11449 - .L_11448)
.L_11448:
        /*0004*/ 	.word	0x00000082


	//----- nvinfo : EIATTR_KPARAM_INFO
	.align		4
.L_11449:
        /*0008*/ 	.byte	0x04, 0x17
        /*000a*/ 	.short	(.L_11451 - .L_11450)
.L_11450:
        /*000c*/ 	.word	0x00000000
        /*0010*/ 	.short	0x0001
        /*0012*/ 	.short	0x0008
        /*0014*/ 	.byte	0x00, 0xf0, 0x21, 0x0a


	//----- nvinfo : EIATTR_KPARAM_INFO
	.align		4
.L_11451:
        /*0018*/ 	.byte	0x04, 0x17
        /*001a*/ 	.short	(.L_11453 - .L_11452)
.L_11452:
        /*001c*/ 	.word	0x00000000
        /*0020*/ 	.short	0x0000
        /*0022*/ 	.short	0x0000
        /*0024*/ 	.byte	0x00, 0xf0, 0x11, 0x00


	//----- nvinfo : EIATTR_SPARSE_MMA_MASK
	.align		4
.L_11453:
        /*0028*/ 	.byte	0x03, 0x50
        /*002a*/ 	.short	0x0000


	//----- nvinfo : EIATTR_MAXREG_COUNT
	.align		4
        /*002c*/ 	.byte	0x03, 0x1b
        /*002e*/ 	.short	0x0080


	//----- nvinfo : EIATTR_MERCURY_ISA_VERSION
	.align		4
        /*0030*/ 	.byte	0x03, 0x5f
        /*0032*/ 	.short	0x0101


	//----- nvinfo : EIATTR_EXIT_INSTR_OFFSETS
	.align		4
        /*0034*/ 	.byte	0x04, 0x1c
        /*0036*/ 	.short	(.L_11455 - .L_11454)


	//   ....[0]....
.L_11454:
        /*0038*/ 	.word	0x00005010


	//   ....[1]....
        /*003c*/ 	.word	0x00006a60


	//----- nvinfo : EIATTR_MAX_THREADS
	.align		4
.L_11455:
        /*0040*/ 	.byte	0x04, 0x05
        /*0042*/ 	.short	(.L_11457 - .L_11456)
.L_11456:
        /*0044*/ 	.word	0x00000080
        /*0048*/ 	.word	0x00000001
        /*004c*/ 	.word	0x00000001


	//----- nvinfo : EIATTR_CRS_STACK_SIZE
	.align		4
.L_11457:
        /*0050*/ 	.byte	0x04, 0x1e
        /*0052*/ 	.short	(.L_11459 - .L_11458)
.L_11458:
        /*0054*/ 	.word	0x00000000


	//----- nvinfo : EIATTR_CBANK_PARAM_SIZE
	.align		4
.L_11459:
        /*0058*/ 	.byte	0x03, 0x19
        /*005a*/ 	.short	0x0290


	//----- nvinfo : EIATTR_PARAM_CBANK
	.align		4
        /*005c*/ 	.byte	0x04, 0x0a
        /*005e*/ 	.short	(.L_11461 - .L_11460)
	.align		4
.L_11460:
        /*0060*/ 	.word	index@(.nv.constant0._ZN2at6native18elementwise_kernelILi128ELi4EZNS0_22gpu_kernel_impl_nocastIZZZNS0_50_GLOBAL__N__2680c7bb_12_PowKernel_cu_140f0503_289624pow_tensor_tensor_kernelERNS_18TensorIteratorBaseEENKUlvE_clEvENKUlvE0_clEvEUlaaE_EEvS5_RKT_EUliE_EEviT1_)
        /*0064*/ 	.short	0x0210
        /*0066*/ 	.short	0x0290


	//----- nvinfo : EIATTR_SW_WAR
	.align		4
.L_11461:
        /*0068*/ 	.byte	0x04, 0x36
        /*006a*/ 	.short	(.L_11463 - .L_11462)
.L_11462:
        /*006c*/ 	.word	0x00000008
.L_11463:


//--------------------- .nv.info._ZN2at6native27unrolled_elementwise_kernelIZZZNS0_50_GLOBAL__N__2680c7bb_12_PowKernel_cu_140f0503_289624pow_tensor_tensor_kernelERNS_18TensorIteratorBaseEENKUlvE_clEvENKUlvE0_clEvEUlaaE_St5arrayIPcLm3EELi4E23TrivialOffsetCalculatorILi2EjESB_ILi1EjENS0_6memory15LoadWithoutCastENSE_16StoreWithoutCastEEEviT_T0_T2_T3_T4_T5_ --------------------------
	.section	.nv.info._ZN2at6native27unrolled_elementwise_kernelIZZZNS0_50_GLOBAL__N__2680c7bb_12_PowKernel_cu_140f0503_289624pow_tensor_tensor_kernelERNS_18TensorIteratorBaseEENKUlvE_clEvENKUlvE0_clEvEUlaaE_St5arrayIPcLm3EELi4E23TrivialOffsetCalculatorILi2EjESB_ILi1EjENS0_6memory15LoadWithoutCastENSE_16StoreWithoutCastEEEviT_T0_T2_T3_T4_T5_,"",@"SHT_CUDA_INFO"
	.sectionflags	@""
	.align	4


	//----- nvinfo : EIATTR_CUDA_API_VERSION
	.align		4
        /*0000*/ 	.byte	0x04, 0x37
        /*0002*/ 	.short	(.L_11465 - .L_11464)
.L_11464:
        /*0004*/ 	.word	0x00000082


	//----- nvinfo : EIATTR_KPARAM_INFO
	.align		4
.L_11465:
        /*0008*/ 	.byte	0x04, 0x17
        /*000a*/ 	.short	(.L_11467 - .L_11466)
.L_11466:
        /*000c*/ 	.word	0x00000000
        /*0010*/ 	.short	0x0006
        /*0012*/ 	.short	0x002b
        /*0014*/ 	.byte	0x00, 0xf0, 0x05, 0x00


	//----- nvinfo : EIATTR_KPARAM_INFO
	.align		4
.L_11467:
        /*0018*/ 	.byte	0x04, 0x17
        /*001a*/ 	.short	(.L_11469 - .L_11468)
.L_11468:
        /*001c*/ 	.word	0x00000000
        /*0020*/ 	.short	0x0005
        /*0022*/ 	.short	0x002a
        /*0024*/ 	.byte	0x00, 0xf0, 0x05, 0x00


	//----- nvinfo : EIATTR_KPARAM_INFO
	.align		4
.L_11469:
        /*0028*/ 	.byte	0x04, 0x17
        /*002a*/ 	.short	(.L_11471 - .L_11470)
.L_11470:
        /*002c*/ 	.word	0x00000000
        /*0030*/ 	.short	0x0004
        /*0032*/ 	.short	0x0029
        /*0034*/ 	.byte	0x00, 0xf0, 0x05, 0x00


	//----- nvinfo : EIATTR_KPARAM_INFO
	.align		4
.L_11471:
        /*0038*/ 	.byte	0x04, 0x17
        /*003a*/ 	.short	(.L_11473 - .L_11472)
.L_11472:
        /*003c*/ 	.word	0x00000000
        /*0040*/ 	.short	0x0003
        /*0042*/ 	.short	0x0028
        /*0044*/ 	.byte	0x00, 0xf0, 0x05, 0x00


	//----- nvinfo : EIATTR_KPARAM_INFO
	.align		4
.L_11473:
        /*0048*/ 	.byte	0x04, 0x17
        /*004a*/ 	.short	(.L_11475 - .L_11474)
.L_11474:
        /*004c*/ 	.word	0x00000000
        /*0050*/ 	.short	0x0002
        /*0052*/ 	.short	0x0010
        /*0054*/ 	.byte	0x00, 0xf0, 0x61, 0x00


	//----- nvinfo : EIATTR_KPARAM_INFO
	.align		4
.L_11475:
        /*0058*/ 	.byte	0x04, 0x17
        /*005a*/ 	.short	(.L_11477 - .L_11476)
.L_11476:
        /*005c*/ 	.word	0x00000000
        /*0060*/ 	.short	0x0001
        /*0062*/ 	.short	0x0008
        /*0064*/ 	.byte	0x00, 0xf0, 0x21, 0x00


	//----- nvinfo : EIATTR_KPARAM_INFO
	.align		4
.L_11477:
        /*0068*/ 	.byte	0x04, 0x17
        /*006a*/ 	.short	(.L_11479 - .L_11478)
.L_11478:
        /*006c*/ 	.word	0x00000000
        /*0070*/ 	.short	0x0000
        /*0072*/ 	.short	0x0000
        /*0074*/ 	.byte	0x00, 0xf0, 0x11, 0x00


	//----- nvinfo : EIATTR_SPARSE_MMA_MASK
	.align		4
.L_11479:
        /*0078*/ 	.byte	0x03, 0x50
        /*007a*/ 	.short	0x0000


	//----- nvinfo : EIATTR_MAXREG_COUNT
	.align		4
        /*007c*/ 	.byte	0x03, 0x1b
        /*007e*/ 	.short	0x00ff


	//----- nvinfo : EIATTR_MERCURY_ISA_VERSION
	.align		4
        /*0080*/ 	.byte	0x03, 0x5f
        /*0082*/ 	.short	0x0101


	//----- nvinfo : EIATTR_EXIT_INSTR_OFFSETS
	.align		4
        /*0084*/ 	.byte	0x04, 0x1c
        /*0086*/ 	.short	(.L_11481 - .L_11480)


	//   ....[0]....
.L_11480:
        /*0088*/ 	.word	0x000013d0


	//   ....[1]....
        /*008c*/ 	.word	0x00001430


	//----- nvinfo : EIATTR_MAX_THREADS
	.align		4
.L_11481:
        /*0090*/ 	.byte	0x04, 0x05
        /*0092*/ 	.short	(.L_11483 - .L_11482)
.L_11482:
        /*0094*/ 	.word	0x00000080
        /*0098*/ 	.word	0x00000001
        /*009c*/ 	.word	0x00000001


	//----- nvinfo : EIATTR_CRS_STACK_SIZE
	.align		4
.L_11483:
        /*00a0*/ 	.byte	0x04, 0x1e
        /*00a2*/ 	.short	(.L_11485 - .L_11484)
.L_11484:
        /*00a4*/ 	.word	0x00000000


	//----- nvinfo : EIATTR_CBANK_PARAM_SIZE
	.align		4
.L_11485:
        /*00a8*/ 	.byte	0x03, 0x19
        /*00aa*/ 	.short	0x002c


	//----- nvinfo : EIATTR_PARAM_CBANK
	.align		4
        /*00ac*/ 	.byte	0x04, 0x0a
        /*00ae*/ 	.short	(.L_11487 - .L_11486)
	.align		4
.L_11486:
        /*00b0*/ 	.word	index@(.nv.constant0._ZN2at6native27unrolled_elementwise_kernelIZZZNS0_50_GLOBAL__N__2680c7bb_12_PowKernel_cu_140f0503_289624pow_tensor_tensor_kernelERNS_18TensorIteratorBaseEENKUlvE_clEvENKUlvE0_clEvEUlaaE_St5arrayIPcLm3EELi4E23TrivialOffsetCalculatorILi2EjESB_ILi1EjENS0_6memory15LoadWithoutCastENSE_16StoreWithoutCastEEEviT_T0_T2_T3_T4_T5_)
        /*00b4*/ 	.short	0x0210
        /*00b6*/ 	.short	0x002c


	//----- nvinfo : EIATTR_SW_WAR
	.align		4
.L_11487:
        /*00b8*/ 	.byte	0x04, 0x36
        /*00ba*/ 	.short	(.L_11489 - .L_11488)
.L_11488:
        /*00bc*/ 	.word	0x00000008
.L_11489:


//--------------------- .nv.info._ZN2at6native29vectorized_elementwise_kernelILi2EZZZNS0_50_GLOBAL__N__2680c7bb_12_PowKernel_cu_140f0503_289624pow_tensor_tensor_kernelERNS_18TensorIteratorBaseEENKUlvE_clEvENKUlvE0_clEvEUlaaE_St5arrayIPcLm3EEEEviT0_T1_ --------------------------
	.section	.nv.info._ZN2at6native29vectorized_elementwise_kernelILi2EZZZNS0_50_GLOBAL__N__2680c7bb_12_PowKernel_cu_140f0503_289624pow_tensor_tensor_kernelERNS_18TensorIteratorBaseEENKUlvE_clEvENKUlvE0_clEvEUlaaE_St5arrayIPcLm3EEEEviT0_T1_,"",@"SHT_CUDA_INFO"
	.sectionflags	@""
	.align	4


	//----- nvinfo : EIATTR_CUDA_API_VERSION
	.align		4
        /*0000*/ 	.byte	0x04, 0x37
        /*0002*/ 	.short	(.L_11491 - .L_11490)
.L_11490:
        /*0004*/ 	.word	0x00000082


	//----- nvinfo : EIATTR_KPARAM_INFO
	.align		4
.L_11491:
        /*0008*/ 	.byte	0x04, 0x17
        /*000a*/ 	.short	(.L_11493 - .L_11492)
.L_11492:
        /*000c*/ 	.word	0x00000000
        /*0010*/ 	.short	0x0002
        /*0012*/ 	.short	0x0010
        /*0014*/ 	.byte	0x00, 0xf0, 0x61, 0x00


	//----- nvinfo : EIATTR_KPARAM_INFO
	.align		4
.L_11493:
        /*0018*/ 	.byte	0x04, 0x17
        /*001a*/ 	.short	(.L_11495 - .L_11494)
.L_11494:
        /*001c*/ 	.word	0x00000000
        /*0020*/ 	.short	0x0001
        /*0022*/ 	.short	0x0008
        /*0024*/ 	.byte	0x00, 0xf0, 0x21, 0x00


	//----- nvinfo : EIATTR_KPARAM_INFO
	.align		4
.L_11495:
        /*0028*/ 	.byte	0x04, 0x17
        /*002a*/ 	.short	(.L_11497 - .L_11496)
.L_11496:
        /*002c*/ 	.word	0x00000000
        /*0030*/ 	.short	0x0000
        /*0032*/ 	.short	0x0000
        /*0034*/ 	.byte	0x00, 0xf0, 0x11, 0x00


	//----- nvinfo : EIATTR_SPARSE_MMA_MASK
	.align		4
.L_11497:
        /*0038*/ 	.byte	0x03, 0x50
        /*003a*/ 	.short	0x0000


	//----- nvinfo : EIATTR_MAXREG_COUNT
	.align		4
        /*003c*/ 	.byte	0x03, 0x1b
        /*003e*/ 	.short	0x00ff


	//----- nvinfo : EIATTR_MERCURY_ISA_VERSION
	.align		4
        /*0040*/ 	.byte	0x03, 0x5f
        /*0042*/ 	.short	0x0101


	//----- nvinfo : EIATTR_EXIT_INSTR_OFFSETS
	.align		4
        /*0044*/ 	.byte	0x04, 0x1c
        /*0046*/ 	.short	(.L_11499 - .L_11498)


	//   ....[0]....
.L_11498:
        /*0048*/ 	.word	0x00002060


	//   ....[1]....
        /*004c*/ 	.word	0x00004960


	//   ....[2]....
        /*0050*/ 	.word	0x000049c0


	//----- nvinfo : EIATTR_MAX_THREADS
	.align		4
.L_11499:
        /*0054*/ 	.byte	0x04, 0x05
        /*0056*/ 	.short	(.L_11501 - .L_11500)
.L_11500:
        /*0058*/ 	.word	0x00000080
        /*005c*/ 	.word	0x00000001
        /*0060*/ 	.word	0x00000001


	//----- nvinfo : EIATTR_CRS_STACK_SIZE
	.align		4
.L_11501:
        /*0064*/ 	.byte	0x04, 0x1e
        /*0066*/ 	.short	(.L_11503 - .L_11502)
.L_11502:
        /*0068*/ 	.word	0x00000000


	//----- nvinfo : EIATTR_CBANK_PARAM_SIZE
	.align		4
.L_11503:
        /*006c*/ 	.byte	0x03, 0x19
        /*006e*/ 	.short	0x0028


	//----- nvinfo : EIATTR_PARAM_CBANK
	.align		4
        /*0070*/ 	.byte	0x04, 0x0a
        /*0072*/ 	.short	(.L_11505 - .L_11504)
	.align		4
.L_11504:
        /*0074*/ 	.word	index@(.nv.constant0._ZN2at6native29vectorized_elementwise_kernelILi2EZZZNS0_50_GLOBAL__N__2680c7bb_12_PowKernel_cu_140f0503_289624pow_tensor_tensor_kernelERNS_18TensorIteratorBaseEENKUlvE_clEvENKUlvE0_clEvEUlaaE_St5arrayIPcLm3EEEEviT0_T1_)
        /*0078*/ 	.short	0x0210
        /*007a*/ 	.short	0x0028


	//----- nvinfo : EIATTR_SW_WAR
	.align		4
.L_11505:
        /*007c*/ 	.byte	0x04, 0x36
        /*007e*/ 	.short	(.L_11507 - .L_11506)
.L_11506:
        /*0080*/ 	.word	0x00000008
.L_11507:


//--------------------- .nv.info._ZN2at6native29vectorized_elementwise_kernelILi4EZZZNS0_50_GLOBAL__N__2680c7bb_12_PowKernel_cu_140f0503_289624pow_tensor_tensor_kernelERNS_18TensorIteratorBaseEENKUlvE_clEvENKUlvE0_clEvEUlaaE_St5arrayIPcLm3EEEEviT0_T1_ --------------------------
	.section	.nv.info._ZN2at6native29vectorized_elementwise_kernelILi4EZZZNS0_50_GLOBAL__N__2680c7bb_12_PowKernel_cu_140f0503_289624pow_tensor_tensor_kernelERNS_18TensorIteratorBaseEENKUlvE_clEvENKUlvE0_clEvEUlaaE_St5arrayIPcLm3EEEEviT0_T1_,"",@"SHT_CUDA_INFO"
	.sectionflags	@""
	.align	4


	//----- nvinfo : EIATTR_CUDA_API_VERSION
	.align		4
        /*0000*/ 	.byte	0x04, 0x37
        /*0002*/ 	.short	(.L_11509 - .L_11508)
.L_11508:
        /*0004*/ 	.word	0x00000082


	//----- nvinfo : EIATTR_KPARAM_INFO
	.align		4
.L_11509:
        /*0008*/ 	.byte	0x04, 0x17
        /*000a*/ 	.short	(.L_11511 - .L_11510)
.L_11510:
        /*000c*/ 	.word	0x00000000
        /*0010*/ 	.short	0x0002
        /*0012*/ 	.short	0x0010
        /*0014*/ 	.byte	0x00, 0xf0, 0x61, 0x00


	//----- nvinfo : EIATTR_KPARAM_INFO
	.align		4
.L_11511:
        /*0018*/ 	.byte	0x04, 0x17
        /*001a*/ 	.short	(.L_11513 - .L_11512)
.L_11512:
        /*001c*/ 	.word	0x00000000
        /*0020*/ 	.short	0x0001
        /*0022*/ 	.short	0x0008
        /*0024*/ 	.byte	0x00, 0xf0, 0x21, 0x00


	//----- nvinfo : EIATTR_KPARAM_INFO
	.align		4
.L_11513:
        /*0028*/ 	.byte	0x04, 0x17
        /*002a*/ 	.short	(.L_11515 - .L_11514)
.L_11514:
        /*002c*/ 	.word	0x00000000
        /*0030*/ 	.short	0x0000
        /*0032*/ 	.short	0x0000
        /*0034*/ 	.byte	0x00, 0xf0, 0x11, 0x00


	//----- nvinfo : EIATTR_SPARSE_MMA_MASK
	.align		4
.L_11515:
        /*0038*/ 	.byte	0x03, 0x50
        /*003a*/ 	.short	0x0000


	//----- nvinfo : EIATTR_MAXREG_COUNT
	.align		4
        /*003c*/ 	.byte	0x03, 0x1b
        /*003e*/ 	.short	0x00ff


	//----- nvinfo : EIATTR_MERCURY_ISA_VERSION
	.align		4
        /*0040*/ 	.byte	0x03, 0x5f
        /*0042*/ 	.short	0x0101


	//----- nvinfo : EIATTR_EXIT_INSTR_OFFSETS
	.align		4
        /*0044*/ 	.byte	0x04, 0x1c
        /*0046*/ 	.short	(.L_11517 - .L_11516)


	//   ....[0]....
.L_11516:
        /*0048*/ 	.word	0x00001fd0


	//   ....[1]....
        /*004c*/ 	.word	0x000048d0


	//   ....[2]....
        /*0050*/ 	.word	0x00004930


	//----- nvinfo : EIATTR_MAX_THREADS
	.align		4
.L_11517:
        /*0054*/ 	.byte	0x04, 0x05
        /*0056*/ 	.short	(.L_11519 - .L_11518)
.L_11518:
        /*0058*/ 	.word	0x00000080
        /*005c*/ 	.word	0x00000001
        /*0060*/ 	.word	0x00000001


	//----- nvinfo : EIATTR_CRS_STACK_SIZE
	.align		4
.L_11519:
        /*0064*/ 	.byte	0x04, 0x1e
        /*0066*/ 	.short	(.L_11521 - .L_11520)
.L_11520:
        /*0068*/ 	.word	0x00000000


	//----- nvinfo : EIATTR_CBANK_PARAM_SIZE
	.align		4
.L_11521:
        /*006c*/ 	.byte	0x03, 0x19
        /*006e*/ 	.short	0x0028


	//----- nvinfo : EIATTR_PARAM_CBANK
	.align		4
        /*0070*/ 	.byte	0x04, 0x0a
        /*0072*/ 	.short	(.L_11523 - .L_11522)
	.align		4
.L_11522:
        /*0074*/ 	.word	index@(.nv.constant0._ZN2at6native29vectorized_elementwise_kernelILi4EZZZNS0_50_GLOBAL__N__2680c7bb_12_PowKernel_cu_140f0503_289624pow_tensor_tensor_kernelERNS_18TensorIteratorBaseEENKUlvE_clEvENKUlvE0_clEvEUlaaE_St5arrayIPcLm3EEEEviT0_T1_)
        /*0078*/ 	.short	0x0210
        /*007a*/ 	.short	0x0028


	//----- nvinfo : EIATTR_SW_WAR
	.align		4
.L_11523:
        /*007c*/ 	.byte	0x04, 0x36
        /*007e*/ 	.short	(.L_11525 - .L_11524)
.L_11524:
        /*0080*/ 	.word	0x00000008
.L_11525:


//--------------------- .nv.info._ZN2at6native29vectorized_elementwise_kernelILi8EZZZNS0_50_GLOBAL__N__2680c7bb_12_PowKernel_cu_140f0503_289624pow_tensor_tensor_kernelERNS_18TensorIteratorBaseEENKUlvE_clEvENKUlvE0_clEvEUlaaE_St5arrayIPcLm3EEEEviT0_T1_ --------------------------
	.section	.nv.info._ZN2at6native29vectorized_elementwise_kernelILi8EZZZNS0_50_GLOBAL__N__2680c7bb_12_PowKernel_cu_140f0503_289624pow_tensor_tensor_kernelERNS_18TensorIteratorBaseEENKUlvE_clEvENKUlvE0_clEvEUlaaE_St5arrayIPcLm3EEEEviT0_T1_,"",@"SHT_CUDA_INFO"
	.sectionflags	@""
	.align	4


	//----- nvinfo : EIATTR_CUDA_API_VERSION
	.align		4
        /*0000*/ 	.byte	0x04, 0x37
        /*0002*/ 	.short	(.L_11527 - .L_11526)
.L_11526:
        /*0004*/ 	.word	0x00000082


	//----- nvinfo : EIATTR_KPARAM_INFO
	.align		4
.L_11527:
        /*0008*/ 	.byte	0x04, 0x17
        /*000a*/ 	.short	(.L_11529 - .L_11528)
.L_11528:
        /*000c*/ 	.word	0x00000000
        /*0010*/ 	.short	0x0002
        /*0012*/ 	.short	0x0010
        /*0014*/ 	.byte	0x00, 0xf0, 0x61, 0x00


	//----- nvinfo : EIATTR_KPARAM_INFO
	.align		4
.L_11529:
        /*0018*/ 	.byte	0x04, 0x17
        /*001a*/ 	.short	(.L_11531 - .L_11530)
.L_11530:
        /*001c*/ 	.word	0x00000000
        /*0020*/ 	.short	0x0001
        /*0022*/ 	.short	0x0008
        /*0024*/ 	.byte	0x00, 0xf0, 0x21, 0x00


	//----- nvinfo : EIATTR_KPARAM_INFO
	.align		4
.L_11531:
        /*0028*/ 	.byte	0x04, 0x17
        /*002a*/ 	.short	(.L_11533 - .L_11532)
.L_11532:
        /*002c*/ 	.word	0x00000000
        /*0030*/ 	.short	0x0000
        /*0032*/ 	.short	0x0000
        /*0034*/ 	.byte	0x00, 0xf0, 0x11, 0x00


	//----- nvinfo : EIATTR_SPARSE_MMA_MASK
	.align		4
.L_11533:
        /*0038*/ 	.byte	0x03, 0x50
        /*003a*/ 	.short	0x0000


	//----- nvinfo : EIATTR_MAXREG_COUNT
	.align		4
        /*003c*/ 	.byte	0x03, 0x1b
        /*003e*/ 	.short	0x00ff


	//----- nvinfo : EIATTR_MERCURY_ISA_VERSION
	.align		4
        /*0040*/ 	.byte	0x03, 0x5f
        /*0042*/ 	.short	0x0101


	//----- nvinfo : EIATTR_EXIT_INSTR_OFFSETS
	.align		4
        /*0044*/ 	.byte	0x04, 0x1c
        /*0046*/ 	.short	(.L_11535 - .L_11534)


	//   ....[0]....
.L_11534:
        /*0048*/ 	.word	0x000020f0


	//   ....[1]....
        /*004c*/ 	.word	0x000049f0


	//   ....[2]....
        /*0050*/ 	.word	0x00004a50


	//----- nvinfo : EIATTR_MAX_THREADS
	.align		4
.L_11535:
        /*0054*/ 	.byte	0x04, 0x05
        /*0056*/ 	.short	(.L_11537 - .L_11536)
.L_11536:
        /*0058*/ 	.word	0x00000080
        /*005c*/ 	.word	0x00000001
        /*0060*/ 	.word	0x00000001


	//----- nvinfo : EIATTR_CRS_STACK_SIZE
	.align		4
.L_11537:
        /*0064*/ 	.byte	0x04, 0x1e
        /*0066*/ 	.short	(.L_11539 - .L_11538)
.L_11538:
        /*0068*/ 	.word	0x00000000


	//----- nvinfo : EIATTR_CBANK_PARAM_SIZE
	.align		4
.L_11539:
        /*006c*/ 	.byte	0x03, 0x19
        /*006e*/ 	.short	0x0028


	//----- nvinfo : EIATTR_PARAM_CBANK
	.align		4
        /*0070*/ 	.byte	0x04, 0x0a
        /*0072*/ 	.short	(.L_11541 - .L_11540)
	.align		4
.L_11540:
        /*0074*/ 	.word	index@(.nv.constant0._ZN2at6native29vectorized_elementwise_kernelILi8EZZZNS0_50_GLOBAL__N__2680c7bb_12_PowKernel_cu_140f0503_289624pow_tensor_tensor_kernelERNS_18TensorIteratorBaseEENKUlvE_clEvENKUlvE0_clEvEUlaaE_St5arrayIPcLm3EEEEviT0_T1_)
        /*0078*/ 	.short	0x0210
        /*007a*/ 	.short	0x0028


	//----- nvinfo : EIATTR_SW_WAR
	.align		4
.L_11541:
        /*007c*/ 	.byte	0x04, 0x36
        /*007e*/ 	.short	(.L_11543 - .L_11542)
.L_11542:
        /*0080*/ 	.word	0x00000008
.L_11543:


//--------------------- .nv.info._ZN2at6native18elementwise_kernelILi128ELi4EZNS0_15gpu_kernel_implIZNS0_50_GLOBAL__N__2680c7bb_12_PowKernel_cu_140f0503_289622pow_scalar_tensor_implIaEEvRNS_18TensorIteratorBaseET_EUlaE_EEvS6_RKS7_EUliE_EEviT1_ --------------------------
	.section	.nv.info._ZN2at6native18elementwise_kernelILi128ELi4EZNS0_15gpu_kernel_implIZNS0_50_GLOBAL__N__2680c7bb_12_PowKernel_cu_140f0503_289622pow_scalar_tensor_implIaEEvRNS_18TensorIteratorBaseET_EUlaE_EEvS6_RKS7_EUliE_EEviT1_,"",@"SHT_CUDA_INFO"
	.sectionflags	@""
	.align	4


	//----- nvinfo : EIATTR_CUDA_API_VERSION
	.align		4
        /*0000*/ 	.byte	0x04, 0x37
        /*0002*/ 	.short	(.L_11545 - .L_11544)
.L_11544:
        /*0004*/ 	.word	0x00000082


	//----- nvinfo : EIATTR_KPARAM_INFO
	.align		4
.L_11545:
        /*0008*/ 	.byte	0x04, 0x17
        /*000a*/ 	.short	(.L_11547 - .L_11546)
.L_11546:
        /*000c*/ 	.word	0x00000000
        /*0010*/ 	.short	0x0001
        /*0012*/ 	.short	0x0008
        /*0014*/ 	.byte	0x00, 0xf0, 0xa1, 0x08


	//----- nvinfo : EIATTR_KPARAM_INFO
	.align		4
.L_11547:
        /*0018*/ 	.byte	0x04, 0x17
        /*001a*/ 	.short	(.L_11549 - .L_11548)
.L_11548:
        /*001c*/ 	.word	0x00000000
        /*0020*/ 	.short	0x0000
        /*0022*/ 	.short	0x0000
        /*0024*/ 	.byte	0x00, 0xf0, 0x11, 0x00


	//----- nvinfo : EIATTR_SPARSE_MMA_MASK
	.align		4
.L_11549:
        /*0028*/ 	.byte	0x03, 0x50
        /*002a*/ 	.short	0x0000


	//----- nvinfo : EIATTR_MAXREG_COUNT
	.align		4
        /*002c*/ 	.byte	0x03, 0x1b
        /*002e*/ 	.short	0x0080


	//----- nvinfo : EIATTR_EXTERNS
	.align		4
        /*0030*/ 	.byte	0x04, 0x0f
        /*0032*/ 	.short	(.L_11551 - .L_11550)


	//   ....[0]....
	.align		4
.L_11550:
        /*0034*/ 	.word	index@(__assertfail)


	//----- nvinfo : EIATTR_MERCURY_ISA_VERSION
	.align		4
.L_11551:
        /*0038*/ 	.byte	0x03, 0x5f
        /*003a*/ 	.short	0x0101


	//----- nvinfo : EIATTR_SYSCALL_OFFSETS
	.align		4
        /*003c*/ 	.byte	0x04, 0x46
        /*003e*/ 	.short	(.L_11553 - .L_11552)


	//   ....[0]....
.L_11552:
        /*0040*/ 	.word	0x000021e0


	//   ....[1]....
        /*0044*/ 	.word	0x000034d0


	//   ....[2]....
        /*0048*/ 	.word	0x00005730


	//   ....[3]....
        /*004c*/ 	.word	0x00006a00


	//   ....[4]....
        /*0050*/ 	.word	0x00008c50


	//   ....[5]....
        /*0054*/ 	.word	0x00009f20


	//   ....[6]....
        /*0058*/ 	.word	0x0000c160


	//   ....[7]....
        /*005c*/ 	.word	0x0000d430


	//----- nvinfo : EIATTR_EXIT_INSTR_OFFSETS
	.align		4
.L_11553:
        /*0060*/ 	.byte	0x04, 0x1c
        /*0062*/ 	.short	(.L_11555 - .L_11554)


	//   ....[0]....
.L_11554:
        /*0064*/ 	.word	0x0000a010


	//   ....[1]....
        /*0068*/ 	.word	0x0000c640


	//   ....[2]....
        /*006c*/ 	.word	0x0000c660


	//   ....[3]....
        /*0070*/ 	.word	0x0000c720


	//   ....[4]....
        /*0074*/ 	.word	0x0000c760


	//   ....[5]....
        /*0078*/ 	.word	0x0000c7a0


	//   ....[6]....
        /*007c*/ 	.word	0x0000c830


	//   ....[7]....
        /*0080*/ 	.word	0x0000c870


	//   ....[8]....
        /*0084*/ 	.word	0x0000c910


	//   ....[9]....
        /*0088*/ 	.word	0x0000c960


	//   ....[10]....
        /*008c*/ 	.word	0x0000c9b0


	//   ....[11]....
        /*0090*/ 	.word	0x0000ca70


	//   ....[12]....
        /*0094*/ 	.word	0x0000cad0


	//   ....[13]....
        /*0098*/ 	.word	0x0000cc60


	//   ....[14]....
        /*009c*/ 	.word	0x0000cdc0


	//   ....[15]....
        /*00a0*/ 	.word	0x0000ce00


	//   ....[16]....
        /*00a4*/ 	.word	0x0000cec0


	//   ....[17]....
        /*00a8*/ 	.word	0x0000d040


	//   ....[18]....
        /*00ac*/ 	.word	0x0000d1c0


	//   ....[19]....
        /*00b0*/ 	.word	0x0000d330


	//   ....[20]....
        /*00b4*/ 	.word	0x0000d440


	//   ....[21]....
        /*00b8*/ 	.word	0x0000d4a0


	//   ....[22]....
        /*00bc*/ 	.word	0x0000d4e0


	//----- nvinfo : EIATTR_MAX_THREADS
	.align		4
.L_11555:
        /*00c0*/ 	.byte	0x04, 0x05
        /*00c2*/ 	.short	(.L_11557 - .L_11556)
.L_11556:
        /*00c4*/ 	.word	0x00000080
        /*00c8*/ 	.word	0x00000001
        /*00cc*/ 	.word	0x00000001


	//----- nvinfo : EIATTR_CRS_STACK_SIZE
	.align		4
.L_11557:
        /*00d0*/ 	.byte	0x04, 0x1e
        /*00d2*/ 	.short	(.L_11559 - .L_11558)
.L_11558:
        /*00d4*/ 	.word	0x00000000


	//----- nvinfo : EIATTR_CBANK_PARAM_SIZE
	.align		4
.L_11559:
        /*00d8*/ 	.byte	0x03, 0x19
        /*00da*/ 	.short	0x0230


	//----- nvinfo : EIATTR_PARAM_CBANK
	.align		4
        /*00dc*/ 	.byte	0x04, 0x0a
        /*00de*/ 	.short	(.L_11561 - .L_11560)
	.align		4
.L_11560:
        /*00e0*/ 	.word	index@(.nv.constant0._ZN2at6native18elementwise_kernelILi128ELi4EZNS0_15gpu_kernel_implIZNS0_50_GLOBAL__N__2680c7bb_12_PowKernel_cu_140f0503_289622pow_scalar_tensor_implIaEEvRNS_18TensorIteratorBaseET_EUlaE_EEvS6_RKS7_EUliE_EEviT1_)
        /*00e4*/ 	.short	0x0210
        /*00e6*/ 	.short	0x0230


	//----- nvinfo : EIATTR_SW_WAR
	.align		4
.L_11561:
        /*00e8*/ 	.byte	0x04, 0x36
        /*00ea*/ 	.short	(.L_11563 - .L_11562)
.L_11562:
        /*00ec*/ 	.word	0x00000008
.L_11563:


//--------------------- .nv.info._ZN2at6native27unrolled_elementwise_kernelIZNS0_50_GLOBAL__N__2680c7bb_12_PowKernel_cu_140f0503_289622pow_scalar_tensor_implIaEEvRNS_18TensorIteratorBaseET_EUlaE_St5arrayIPcLm2EELi4E23TrivialOffsetCalculatorILi1EjESC_NS0_6memory12LoadWithCastILi1EEENSD_13StoreWithCastILi1EEEEEviS6_T0_T2_T3_T4_T5_ --------------------------
	.section	.nv.info._ZN2at6native27unrolled_elementwise_kernelIZNS0_50_GLOBAL__N__2680c7bb_12_PowKernel_cu_140f0503_289622pow_scalar_tensor_implIaEEvRNS_18TensorIteratorBaseET_EUlaE_St5arrayIPcLm2EELi4E23TrivialOffsetCalculatorILi1EjESC_NS0_6memory12LoadWithCastILi1EEENSD_13StoreWithCastILi1EEEEEviS6_T0_T2_T3_T4_T5_,"",@"SHT_CUDA_INFO"
	.sectionflags	@""
	.align	4


	//----- nvinfo : EIATTR_CUDA_API_VERSION
	.align		4
        /*0000*/ 	.byte	0x04, 0x37
        /*0002*/ 	.short	(.L_11565 - .L_11564)
.L_11564:
        /*0004*/ 	.word	0x00000082


	//----- nvinfo : EIATTR_KPARAM_INFO
	.align		4
.L_11565:
        /*0008*/ 	.byte	0x04, 0x17
        /*000a*/ 	.short	(.L_11567 - .L_11566)
.L_11566:
        /*000c*/ 	.word	0x00000000
        /*0010*/ 	.short	0x0006
        /*0012*/ 	.short	0x0034
        /*0014*/ 	.byte	0x00, 0xf0, 0x21, 0x00


	//----- nvinfo : EIATTR_KPARAM_INFO
	.align		4
.L_11567:
        /*0018*/ 	.byte	0x04, 0x17
        /*001a*/ 	.short	(.L_11569 - .L_11568)
.L_11568:
        /*001c*/ 	.word	0x00000000
        /*0020*/ 	.short	0x0005
        /*0022*/ 	.short	0x002c
        /*0024*/ 	.byte	0x00, 0xf0, 0x21, 0x00


	//----- nvinfo : EIATTR_KPARAM_INFO
	.align		4
.L_11569:
        /*0028*/ 	.byte	0x04, 0x17
        /*002a*/ 	.short	(.L_11571 - .L_11570)
.L_11570:
        /*002c*/ 	.word	0x00000000
        /*0030*/ 	.short	0x0004
        /*0032*/ 	.short	0x0029
        /*0034*/ 	.byte	0x00, 0xf0, 0x05, 0x00


	//----- nvinfo : EIATTR_KPARAM_INFO
	.align		4
.L_11571:
        /*0038*/ 	.byte	0x04, 0x17
        /*003a*/ 	.short	(.L_11573 - .L_11572)
.L_11572:
        /*003c*/ 	.word	0x00000000
        /*0040*/ 	.short	0x0003
        /*0042*/ 	.short	0x0028
        /*0044*/ 	.byte	0x00, 0xf0, 0x05, 0x00


	//----- nvinfo : EIATTR_KPARAM_INFO
	.align		4
.L_11573:
        /*0048*/ 	.byte	0x04, 0x17
        /*004a*/ 	.short	(.L_11575 - .L_11574)
.L_11574:
        /*004c*/ 	.word	0x00000000
        /*0050*/ 	.short	0x0002
        /*0052*/ 	.short	0x0018
        /*0054*/ 	.byte	0x00, 0xf0, 0x41, 0x00


	//----- nvinfo : EIATTR_KPARAM_INFO
	.align		4
.L_11575:
        /*0058*/ 	.byte	0x04, 0x17
        /*005a*/ 	.short	(.L_11577 - .L_11576)
.L_11576:
        /*005c*/ 	.word	0x00000000
        /*0060*/ 	.short	0x0001
        /*0062*/ 	.short	0x0008
        /*0064*/ 	.byte	0x00, 0xf0, 0x41, 0x00


	//----- nvinfo : EIATTR_KPARAM_INFO
	.align		4
.L_11577:
        /*0068*/ 	.byte	0x04, 0x17
        /*006a*/ 	.short	(.L_11579 - .L_11578)
.L_11578:
        /*006c*/ 	.word	0x00000000
        /*0070*/ 	.short	0x0000
        /*0072*/ 	.short	0x0000
        /*0074*/ 	.byte	0x00, 0xf0, 0x11, 0x00


	//----- nvinfo : EIATTR_SPARSE_MMA_MASK
	.align		4
.L_11579:
        /*0078*/ 	.byte	0x03, 0x50
        /*007a*/ 	.short	0x0000


	//----- nvinfo : EIATTR_MAXREG_COUNT
	.align		4
        /*007c*/ 	.byte	0x03, 0x1b
        /*007e*/ 	.short	0x00ff


	//----- nvinfo : EIATTR_EXTERNS
	.align		4
        /*0080*/ 	.byte	0x04, 0x0f
        /*0082*/ 	.short	(.L_11581 - .L_11580)


	//   ....[0]....
	.align		4
.L_11580:
        /*0084*/ 	.word	index@(__assertfail)


	//----- nvinfo : EIATTR_MERCURY_ISA_VERSION
	.align		4
.L_11581:
        /*0088*/ 	.byte	0x03, 0x5f
        /*008a*/ 	.short	0x0101


	//----- nvinfo : EIATTR_SYSCALL_OFFSETS
	.align		4
        /*008c*/ 	.byte	0x04, 0x46
        /*008e*/ 	.short	(.L_11583 - .L_11582)


	//   ....[0]....
.L_11582:
        /*0090*/ 	.word	0x00000f30


	//   ....[1]....
        /*0094*/ 	.word	0x00001e40


	//   ....[2]....
        /*0098*/ 	.word	0x00002d60


	//   ....[3]....
        /*009c*/ 	.word	0x00003c50


	//   ....[4]....
        /*00a0*/ 	.word	0x00006240


	//   ....[5]....
        /*00a4*/ 	.word	0x00007250


	//   ....[6]....
        /*00a8*/ 	.word	0x00008240


	//   ....[7]....
        /*00ac*/ 	.word	0x00009230


	//----- nvinfo : EIATTR_EXIT_INSTR_OFFSETS
	.align		4
.L_11583:
        /*00b0*/ 	.byte	0x04, 0x1c
        /*00b2*/ 	.short	(.L_11585 - .L_11584)


	//   ....[0]....
.L_11584:
        /*00b4*/ 	.word	0x00008320


	//   ....[1]....
        /*00b8*/ 	.word	0x00008450


	//   ....[2]....
        /*00bc*/ 	.word	0x00008470


	//   ....[3]....
        /*00c0*/ 	.word	0x00008530


	//   ....[4]....
        /*00c4*/ 	.word	0x00008570


	//   ....[5]....
        /*00c8*/ 	.word	0x000085b0


	//   ....[6]....
        /*00cc*/ 	.word	0x00008640


	//   ....[7]....
        /*00d0*/ 	.word	0x00008680


	//   ....[8]....
        /*00d4*/ 	.word	0x00008720


	//   ....[9]....
        /*00d8*/ 	.word	0x00008770


	//   ....[10]....
        /*00dc*/ 	.word	0x000087c0


	//   ....[11]....
        /*00e0*/ 	.word	0x00008880


	//   ....[12]....
        /*00e4*/ 	.word	0x000088e0


	//   ....[13]....
        /*00e8*/ 	.word	0x00008a70


	//   ....[14]....
        /*00ec*/ 	.word	0x00008bd0


	//   ....[15]....
        /*00f0*/ 	.word	0x00008c10


	//   ....[16]....
        /*00f4*/ 	.word	0x00008cd0


	//   ....[17]....
        /*00f8*/ 	.word	0x00008e50


	//   ....[18]....
        /*00fc*/ 	.word	0x00008fd0


	//   ....[19]....
        /*0100*/ 	.word	0x00009130


	//   ....[20]....
        /*0104*/ 	.word	0x00009240


	//   ....[21]....
        /*0108*/ 	.word	0x000092a0


	//   ....[22]....
        /*010c*/ 	.word	0x000092e0


	//----- nvinfo : EIATTR_MAX_THREADS
	.align		4
.L_11585:
        /*0110*/ 	.byte	0x04, 0x05
        /*0112*/ 	.short	(.L_11587 - .L_11586)
.L_11586:
        /*0114*/ 	.word	0x00000080
        /*0118*/ 	.word	0x00000001
        /*011c*/ 	.word	0x00000001


	//----- nvinfo : EIATTR_CRS_STACK_SIZE
	.align		4
.L_11587:
        /*0120*/ 	.byte	0x04, 0x1e
        /*0122*/ 	.short	(.L_11589 - .L_11588)
.L_11588:
        /*0124*/ 	.word	0x00000000


	//----- nvinfo : EIATTR_CBANK_PARAM_SIZE
	.align		4
.L_11589:
        /*0128*/ 	.byte	0x03, 0x19
        /*012a*/ 	.short	0x003c


	//----- nvinfo : EIATTR_PARAM_CBANK
	.align		4
        /*012c*/ 	.byte	0x04, 0x0a
        /*012e*/ 	.short	(.L_11591 - .L_11590)
	.align		4
.L_11590:
        /*0130*/ 	.word	index@(.nv.constant0._ZN2at6native27unrolled_elementwise_kernelIZNS0_50_GLOBAL__N__2680c7bb_12_PowKernel_cu_140f0503_289622pow_scalar_tensor_implIaEEvRNS_18TensorIteratorBaseET_EUlaE_St5arrayIPcLm2EELi4E23TrivialOffsetCalculatorILi1EjESC_NS0_6memory12LoadWithCastILi1EEENSD_13StoreWithCastILi1EEEEEviS6_T0_T2_T3_T4_T5_)
        /*0134*/ 	.short	0x0210
        /*0136*/ 	.short	0x003c


	//----- nvinfo : EIATTR_SW_WAR
	.align		4
.L_11591:
        /*0138*/ 	.byte	0x04, 0x36
        /*013a*/ 	.short	(.L_11593 - .L_11592)
.L_11592:
        /*013c*/ 	.word	0x00000008
.L_11593:


//--------------------- .nv.info._ZN2at6native18elementwise_kernelILi128ELi4EZNS0_22gpu_kernel_impl_nocastIZNS0_50_GLOBAL__N__2680c7bb_12_PowKernel_cu_140f0503_289622pow_scalar_tensor_implIaEEvRNS_18TensorIteratorBaseET_EUlaE_EEvS6_RKS7_EUliE_EEviT1_ --------------------------
	.section	.nv.info._ZN2at6native18elementwise_kernelILi128ELi4EZNS0_22gpu_kernel_impl_nocastIZNS0_50_GLOBAL__N__2680c7bb_12_PowKernel_cu_140f0503_289622pow_scalar_tensor_implIaEEvRNS_18TensorIteratorBaseET_EUlaE_EEvS6_RKS7_EUliE_EEviT1_,"",@"SHT_CUDA_INFO"
	.sectionflags	@""
	.align	4


	//----- nvinfo : EIATTR_CUDA_API_VERSION
	.align		4
        /*0000*/ 	.byte	0x04, 0x37
        /*0002*/ 	.short	(.L_11595 - .L_11594)
.L_11594:
        /*0004*/ 	.word	0x00000082


	//----- nvinfo : EIATTR_KPARAM_INFO
	.align		4
.L_11595:
        /*0008*/ 	.byte	0x04, 0x17
        /*000a*/ 	.short	(.L_11597 - .L_11596)
.L_11596:
        /*000c*/ 	.word	0x00000000
        /*0010*/ 	.short	0x0001
        /*0012*/ 	.short	0x0008
        /*0014*/ 	.byte	0x00, 0xf0, 0x81, 0x08


	//----- nvinfo : EIATTR_KPARAM_INFO
	.align		4
.L_11597:
        /*0018*/ 	.byte	0x04, 0x17
        /*001a*/ 	.short	(.L_11599 - .L_11598)
.L_11598:
        /*001c*/ 	.word	0x00000000
        /*0020*/ 	.short	0x0000
        /*0022*/ 	.short	0x0000
        /*0024*/ 	.byte	0x00, 0xf0, 0x11, 0x00


	//----- nvinfo : EIATTR_SPARSE_MMA_MASK
	.align		4
.L_11599:
        /*0028*/ 	.byte	0x03, 0x50
        /*002a*/ 	.short	0x0000


	//----- nvinfo : EIATTR_MAXREG_COUNT
	.align		4
        /*002c*/ 	.byte	0x03, 0x1b
        /*002e*/ 	.short	0x0080


	//----- nvinfo : EIATTR_MERCURY_ISA_VERSION
	.align		4
        /*0030*/ 	.byte	0x03, 0x5f
        /*0032*/ 	.short	0x0101


	//----- nvinfo : EIATTR_EXIT_INSTR_OFFSETS
	.align		4
        /*0034*/ 	.byte	0x04, 0x1c
        /*0036*/ 	.short	(.L_11601 - .L_11600)


	//   ....[0]....
.L_11600:
        /*0038*/ 	.word	0x00004670


	//   ....[1]....
        /*003c*/ 	.word	0x00005d80


	//----- nvinfo : EIATTR_MAX_THREADS
	.align		4
.L_11601:
        /*0040*/ 	.byte	0x04, 0x05
        /*0042*/ 	.short	(.L_11603 - .L_11602)
.L_11602:
        /*0044*/ 	.word	0x00000080
        /*0048*/ 	.word	0x00000001
        /*004c*/ 	.word	0x00000001


	//----- nvinfo : EIATTR_CRS_STACK_SIZE
	.align		4
.L_11603:
        /*0050*/ 	.byte	0x04, 0x1e
        /*0052*/ 	.short	(.L_11605 - .L_11604)
.L_11604:
        /*0054*/ 	.word	0x00000000


	//----- nvinfo : EIATTR_CBANK_PARAM_SIZE
	.align		4
.L_11605:
        /*0058*/ 	.byte	0x03, 0x19
        /*005a*/ 	.short	0x0228


	//----- nvinfo : EIATTR_PARAM_CBANK
	.align		4
        /*005c*/ 	.byte	0x04, 0x0a
        /*005e*/ 	.short	(.L_11607 - .L_11606)
	.align		4
.L_11606:
        /*0060*/ 	.word	index@(.nv.constant0._ZN2at6native18elementwise_kernelILi128ELi4EZNS0_22gpu_kernel_impl_nocastIZNS0_50_GLOBAL__N__2680c7bb_12_PowKernel_cu_140f0503_289622pow_scalar_tensor_implIaEEvRNS_18TensorIteratorBaseET_EUlaE_EEvS6_RKS7_EUliE_EEviT1_)
        /*0064*/ 	.short	0x0210
        /*0066*/ 	.short	0x0228


	//----- nvinfo : EIATTR_SW_WAR
	.align		4
.L_11607:
        /*0068*/ 	.byte	0x04, 0x36
        /*006a*/ 	.short	(.L_11609 - .L_11608)
.L_11608:
        /*006c*/ 	.word	0x00000008
.L_11609:


//--------------------- .nv.info._ZN2at6native27unrolled_elementwise_kernelIZNS0_50_GLOBAL__N__2680c7bb_12_PowKernel_cu_140f0503_289622pow_scalar_tensor_implIaEEvRNS_18TensorIteratorBaseET_EUlaE_St5arrayIPcLm2EELi4E23TrivialOffsetCalculatorILi1EjESC_NS0_6memory15LoadWithoutCastENSD_16StoreWithoutCastEEEviS6_T0_T2_T3_T4_T5_ --------------------------
	.section	.nv.info._ZN2at6native27unrolled_elementwise_kernelIZNS0_50_GLOBAL__N__2680c7bb_12_PowKernel_cu_140f0503_289622pow_scalar_tensor_implIaEEvRNS_18TensorIteratorBaseET_EUlaE_St5arrayIPcLm2EELi4E23TrivialOffsetCalculatorILi1EjESC_NS0_6memory15LoadWithoutCastENSD_16StoreWithoutCastEEEviS6_T0_T2_T3_T4_T5_,"",@"SHT_CUDA_INFO"
	.sectionflags	@""
	.align	4


	//----- nvinfo : EIATTR_CUDA_API_VERSION
	.align		4
        /*0000*/ 	.byte	0x04, 0x37
        /*0002*/ 	.short	(.L_11611 - .L_11610)
.L_11610:
        /*0004*/ 	.word	0x00000082


	//----- nvinfo : EIATTR_KPARAM_INFO
	.align		4
.L_11611:
        /*0008*/ 	.byte	0x04, 0x17
        /*000a*/ 	.short	(.L_11613 - .L_11612)
.L_11612:
        /*000c*/ 	.word	0x00000000
        /*0010*/ 	.short	0x0006
        /*0012*/ 	.short	0x002b
        /*0014*/ 	.byte	0x00, 0xf0, 0x05, 0x00


	//----- nvinfo : EIATTR_KPARAM_INFO
	.align		4
.L_11613:
        /*0018*/ 	.byte	0x04, 0x17
        /*001a*/ 	.short	(.L_11615 - .L_11614)
.L_11614:
        /*001c*/ 	.word	0x00000000
        /*0020*/ 	.short	0x0005
        /*0022*/ 	.short	0x002a
        /*0024*/ 	.byte	0x00, 0xf0, 0x05, 0x00


	//----- nvinfo : EIATTR_KPARAM_INFO
	.align		4
.L_11615:
        /*0028*/ 	.byte	0x04, 0x17
        /*002a*/ 	.short	(.L_11617 - .L_11616)
.L_11616:
        /*002c*/ 	.word	0x00000000
        /*0030*/ 	.short	0x0004
        /*0032*/ 	.short	0x0029
        /*0034*/ 	.byte	0x00, 0xf0, 0x05, 0x00


	//----- nvinfo : EIATTR_KPARAM_INFO
	.align		4
.L_11617:
        /*0038*/ 	.byte	0x04, 0x17
        /*003a*/ 	.short	(.L_11619 - .L_11618)
.L_11618:
        /*003c*/ 	.word	0x00000000
        /*0040*/ 	.short	0x0003
        /*0042*/ 	.short	0x0028
        /*0044*/ 	.byte	0x00, 0xf0, 0x05, 0x00


	//----- nvinfo : EIATTR_KPARAM_INFO
	.align		4
.L_11619:
        /*0048*/ 	.byte	0x04, 0x17
        /*004a*/ 	.short	(.L_11621 - .L_11620)
.L_11620:
        /*004c*/ 	.word	0x00000000
        /*0050*/ 	.short	0x0002
        /*0052*/ 	.short	0x0018
        /*0054*/ 	.byte	0x00, 0xf0, 0x41, 0x00


	//----- nvinfo : EIATTR_KPARAM_INFO
	.align		4
.L_11621:
        /*0058*/ 	.byte	0x04, 0x17
        /*005a*/ 	.short	(.L_11623 - .L_11622)
.L_11622:
        /*005c*/ 	.word	0x00000000
        /*0060*/ 	.short	0x0001
        /*0062*/ 	.short	0x0008
        /*0064*/ 	.byte	0x00, 0xf0, 0x41, 0x00


	//----- nvinfo : EIATTR_KPARAM_INFO
	.align		4
.L_11623:
        /*0068*/ 	.byte	0x04, 0x17
        /*006a*/ 	.short	(.L_11625 - .L_11624)
.L_11624:
        /*006c*/ 	.word	0x00000000
        /*0070*/ 	.short	0x0000
        /*0072*/ 	.short	0x0000
        /*0074*/ 	.byte	0x00, 0xf0, 0x11, 0x00


	//----- nvinfo : EIATTR_SPARSE_MMA_MASK
	.align		4
.L_11625:
        /*0078*/ 	.byte	0x03, 0x50
        /*007a*/ 	.short	0x0000


	//----- nvinfo : EIATTR_MAXREG_COUNT
	.align		4
        /*007c*/ 	.byte	0x03, 0x1b
        /*007e*/ 	.short	0x00ff


	//----- nvinfo : EIATTR_MERCURY_ISA_VERSION
	.align		4
        /*0080*/ 	.byte	0x03, 0x5f
        /*0082*/ 	.short	0x0101


	//----- nvinfo : EIATTR_EXIT_INSTR_OFFSETS
	.align		4
        /*0084*/ 	.byte	0x04, 0x1c
        /*0086*/ 	.short	(.L_11627 - .L_11626)


	//   ....[0]....
.L_11626:
        /*0088*/ 	.word	0x00001990


	//   ....[1]....
        /*008c*/ 	.word	0x000019f0


	//----- nvinfo : EIATTR_MAX_THREADS
	.align		4
.L_11627:
        /*0090*/ 	.byte	0x04, 0x05
        /*0092*/ 	.short	(.L_11629 - .L_11628)
.L_11628:
        /*0094*/ 	.word	0x00000080
        /*0098*/ 	.word	0x00000001
        /*009c*/ 	.word	0x00000001


	//----- nvinfo : EIATTR_CRS_STACK_SIZE
	.align		4
.L_11629:
        /*00a0*/ 	.byte	0x04, 0x1e
        /*00a2*/ 	.short	(.L_11631 - .L_11630)
.L_11630:
        /*00a4*/ 	.word	0x00000000


	//----- nvinfo : EIATTR_CBANK_PARAM_SIZE
	.align		4
.L_11631:
        /*00a8*/ 	.byte	0x03, 0x19
        /*00aa*/ 	.short	0x002c


	//----- nvinfo : EIATTR_PARAM_CBANK
	.align		4
        /*00ac*/ 	.byte	0x04, 0x0a
        /*00ae*/ 	.short	(.L_11633 - .L_11632)
	.align		4
.L_11632:
        /*00b0*/ 	.word	index@(.nv.constant0._ZN2at6native27unrolled_elementwise_kernelIZNS0_50_GLOBAL__N__2680c7bb_12_PowKernel_cu_140f0503_289622pow_scalar_tensor_implIaEEvRNS_18TensorIteratorBaseET_EUlaE_St5arrayIPcLm2EELi4E23TrivialOffsetCalculatorILi1EjESC_NS0_6memory15LoadWithoutCastENSD_16StoreWithoutCastEEEviS6_T0_T2_T3_T4_T5_)
        /*00b4*/ 	.short	0x0210
        /*00b6*/ 	.short	0x002c


	//----- nvinfo : EIATTR_SW_WAR
	.align		4
.L_11633:
        /*00b8*/ 	.byte	0x04, 0x36
        /*00ba*/ 	.short	(.L_11635 - .L_11634)
.L_11634:
        /*00bc*/ 	.word	0x00000008
.L_11635:


//--------------------- .nv.info._ZN2at6native29vectorized_elementwise_kernelILi2EZNS0_50_GLOBAL__N__2680c7bb_12_PowKernel_cu_140f0503_289622pow_scalar_tensor_implIaEEvRNS_18TensorIteratorBaseET_EUlaE_St5arrayIPcLm2EEEEviT0_T1_ --------------------------
	.section	.nv.info._ZN2at6native29vectorized_elementwise_kernelILi2EZNS0_50_GLOBAL__N__2680c7bb_12_PowKernel_cu_140f0503_289622pow_scalar_tensor_implIaEEvRNS_18TensorIteratorBaseET_EUlaE_St5arrayIPcLm2EEEEviT0_T1_,"",@"SHT_CUDA_INFO"
	.sectionflags	@""
	.align	4


	//----- nvinfo : EIATTR_CUDA_API_VERSION
	.align		4
        /*0000*/ 	.byte	0x04, 0x37
        /*0002*/ 	.short	(.L_11637 - .L_11636)
.L_11636:
        /*0004*/ 	.word	0x00000082


	//----- nvinfo : EIATTR_KPARAM_INFO
	.align		4
.L_11637:
        /*0008*/ 	.byte	0x04, 0x17
        /*000a*/ 	.short	(.L_11639 - .L_11638)
.L_11638:
        /*000c*/ 	.word	0x00000000
        /*0010*/ 	.short	0x0002
        /*0012*/ 	.short	0x0018
        /*0014*/ 	.byte	0x00, 0xf0, 0x41, 0x00


	//----- nvinfo : EIATTR_KPARAM_INFO
	.align		4
.L_11639:
        /*0018*/ 	.byte	0x04, 0x17
        /*001a*/ 	.short	(.L_11641 - .L_11640)
.L_11640:
        /*001c*/ 	.word	0x00000000
        /*0020*/ 	.short	0x0001
        /*0022*/ 	.short	0x0008
        /*0024*/ 	.byte	0x00, 0xf0, 0x41, 0x00


	//----- nvinfo : EIATTR_KPARAM_INFO
	.align		4
.L_11641:
        /*0028*/ 	.byte	0x04, 0x17
        /*002a*/ 	.short	(.L_11643 - .L_11642)
.L_11642:
        /*002c*/ 	.word	0x00000000
        /*0030*/ 	.short	0x0000
        /*0032*/ 	.short	0x0000
        /*0034*/ 	.byte	0x00, 0xf0, 0x11, 0x00


	//----- nvinfo : EIATTR_SPARSE_MMA_MASK
	.align		4
.L_11643:
        /*0038*/ 	.byte	0x03, 0x50
        /*003a*/ 	.short	0x0000


	//----- nvinfo : EIATTR_MAXREG_COUNT
	.align		4
        /*003c*/ 	.byte	0x03, 0x1b
        /*003e*/ 	.short	0x00ff


	//----- nvinfo : EIATTR_MERCURY_ISA_VERSION
	.align		4
        /*0040*/ 	.byte	0x03, 0x5f
        /*0042*/ 	.short	0x0101


	//----- nvinfo : EIATTR_EXIT_INSTR_OFFSETS
	.align		4
        /*0044*/ 	.byte	0x04, 0x1c
        /*0046*/ 	.short	(.L_11645 - .L_11644)


	//   ....[0]....
.L_11644:
        /*0048*/ 	.word	0x00003410


	//   ....[1]....
        /*004c*/ 	.word	0x00006790


	//   ....[2]....
        /*0050*/ 	.word	0x000067f0


	//----- nvinfo : EIATTR_MAX_THREADS
	.align		4
.L_11645:
        /*0054*/ 	.byte	0x04, 0x05
        /*0056*/ 	.short	(.L_11647 - .L_11646)
.L_11646:
        /*0058*/ 	.word	0x00000080
        /*005c*/ 	.word	0x00000001
        /*0060*/ 	.word	0x00000001


	//----- nvinfo : EIATTR_CRS_STACK_SIZE
	.align		4
.L_11647:
        /*0064*/ 	.byte	0x04, 0x1e
        /*0066*/ 	.short	(.L_11649 - .L_11648)
.L_11648:
        /*0068*/ 	.word	0x00000000


	//----- nvinfo : EIATTR_CBANK_PARAM_SIZE
	.align		4
.L_11649:
        /*006c*/ 	.byte	0x03, 0x19
        /*006e*/ 	.short	0x0028


	//----- nvinfo : EIATTR_PARAM_CBANK
	.align		4
        /*0070*/ 	.byte	0x04, 0x0a
        /*0072*/ 	.short	(.L_11651 - .L_11650)
	.align		4
.L_11650:
        /*0074*/ 	.word	index@(.nv.constant0._ZN2at6native29vectorized_elementwise_kernelILi2EZNS0_50_GLOBAL__N__2680c7bb_12_PowKernel_cu_140f0503_289622pow_scalar_tensor_implIaEEvRNS_18TensorIteratorBaseET_EUlaE_St5arrayIPcLm2EEEEviT0_T1_)
        /*0078*/ 	.short	0x0210
        /*007a*/ 	.short	0x0028


	//----- nvinfo : EIATTR_SW_WAR
	.align		4
.L_11651:
        /*007c*/ 	.byte	0x04, 0x36
        /*007e*/ 	.short	(.L_11653 - .L_11652)
.L_11652:
        /*0080*/ 	.word	0x00000008
.L_11653:


//--------------------- .nv.info._ZN2at6native29vectorized_elementwise_kernelILi4EZNS0_50_GLOBAL__N__2680c7bb_12_PowKernel_cu_140f0503_289622pow_scalar_tensor_implIaEEvRNS_18TensorIteratorBaseET_EUlaE_St5arrayIPcLm2EEEEviT0_T1_ --------------------------
	.section	.nv.info._ZN2at6native29vectorized_elementwise_kernelILi4EZNS0_50_GLOBAL__N__2680c7bb_12_PowKernel_cu_140f0503_289622pow_scalar_tensor_implIaEEvRNS_18TensorIteratorBaseET_EUlaE_St5arrayIPcLm2EEEEviT0_T1_,"",@"SHT_CUDA_INFO"
	.sectionflags	@""
	.align	4


	//----- nvinfo : EIATTR_CUDA_API_VERSION
	.align		4
        /*0000*/ 	.byte	0x04, 0x37
        /*0002*/ 	.short	(.L_11655 - .L_11654)
.L_11654:
        /*0004*/ 	.word	0x00000082


	//----- nvinfo : EIATTR_KPARAM_INFO
	.align		4
.L_11655:
        /*0008*/ 	.byte	0x04, 0x17
        /*000a*/ 	.short	(.L_11657 - .L_11656)
.L_11656:
        /*000c*/ 	.word	0x00000000
        /*0010*/ 	.short	0x0002
        /*0012*/ 	.short	0x0018
        /*0014*/ 	.byte	0x00, 0xf0, 0x41, 0x00


	//----- nvinfo : EIATTR_KPARAM_INFO
	.align		4
.L_11657:
        /*0018*/ 	.byte	0x04, 0x17
        /*001a*/ 	.short	(.L_11659 - .L_11658)
.L_11658:
        /*001c*/ 	.word	0x00000000
        /*0020*/ 	.short	0x0001
        /*0022*/ 	.short	0x0008
        /*0024*/ 	.byte	0x00, 0xf0, 0x41, 0x00


	//----- nvinfo : EIATTR_KPARAM_INFO
	.align		4
.L_11659:
        /*0028*/ 	.byte	0x04, 0x17
        /*002a*/ 	.short	(.L_11661 - .L_11660)
.L_11660:
        /*002c*/ 	.word	0x00000000
        /*0030*/ 	.short	0x0000
        /*0032*/ 	.short	0x0000
        /*0034*/ 	.byte	0x00, 0xf0, 0x11, 0x00


	//----- nvinfo : EIATTR_SPARSE_MMA_MASK
	.align		4
.L_11661:
        /*0038*/ 	.byte	0x03, 0x50
        /*003a*/ 	.short	0x0000


	//----- nvinfo : EIATTR_MAXREG_COUNT
	.align		4
        /*003c*/ 	.byte	0x03, 0x1b
        /*003e*/ 	.short	0x00ff


	//----- nvinfo : EIATTR_MERCURY_ISA_VERSION
	.align		4
        /*0040*/ 	.byte	0x03, 0x5f
        /*0042*/ 	.short	0x0101


	//----- nvinfo : EIATTR_EXIT_INSTR_OFFSETS
	.align		4
        /*0044*/ 	.byte	0x04, 0x1c
        /*0046*/ 	.short	(.L_11663 - .L_11662)


	//   ....[0]....
.L_11662:
        /*0048*/ 	.word	0x000033b0


	//   ....[1]....
        /*004c*/ 	.word	0x00006730


	//   ....[2]....
        /*0050*/ 	.word	0x00006790


	//----- nvinfo : EIATTR_MAX_THREADS
	.align		4
.L_11663:
        /*0054*/ 	.byte	0x04, 0x05
        /*0056*/ 	.short	(.L_11665 - .L_11664)
.L_11664:
        /*0058*/ 	.word	0x00000080
        /*005c*/ 	.word	0x00000001
        /*0060*/ 	.word	0x00000001


	//----- nvinfo : EIATTR_CRS_STACK_SIZE
	.align		4
.L_11665:
        /*0064*/ 	.byte	0x04, 0x1e
        /*0066*/ 	.short	(.L_11667 - .L_11666)
.L_11666:
        /*0068*/ 	.word	0x00000000


	//----- nvinfo : EIATTR_CBANK_PARAM_SIZE
	.align		4
.L_11667:
        /*006c*/ 	.byte	0x03, 0x19
        /*006e*/ 	.short	0x0028


	//----- nvinfo : EIATTR_PARAM_CBANK
	.align		4
        /*0070*/ 	.byte	0x04, 0x0a
        /*0072*/ 	.short	(.L_11669 - .L_11668)
	.align		4
.L_11668:
        /*0074*/ 	.word	index@(.nv.constant0._ZN2at6native29vectorized_elementwise_kernelILi4EZNS0_50_GLOBAL__N__2680c7bb_12_PowKernel_cu_140f0503_289622pow_scalar_tensor_implIaEEvRNS_18TensorIteratorBaseET_EUlaE_St5arrayIPcLm2EEEEviT0_T1_)
        /*0078*/ 	.short	0x0210
        /*007a*/ 	.short	0x0028


	//----- nvinfo : EIATTR_SW_WAR
	.align		4
.L_11669:
        /*007c*/ 	.byte	0x04, 0x36
        /*007e*/ 	.short	(.L_11671 - .L_11670)
.L_11670:
        /*0080*/ 	.word	0x00000008
.L_11671:


//--------------------- .nv.info._ZN2at6native29vectorized_elementwise_kernelILi8EZNS0_50_GLOBAL__N__2680c7bb_12_PowKernel_cu_140f0503_289622pow_scalar_tensor_implIaEEvRNS_18TensorIteratorBaseET_EUlaE_St5arrayIPcLm2EEEEviT0_T1_ --------------------------
	.section	.nv.info._ZN2at6native29vectorized_elementwise_kernelILi8EZNS0_50_GLOBAL__N__2680c7bb_12_PowKernel_cu_140f0503_289622pow_scalar_tensor_implIaEEvRNS_18TensorIteratorBaseET_EUlaE_St5arrayIPcLm2EEEEviT0_T1_,"",@"SHT_CUDA_INFO"
	.sectionflags	@""
	.align	4


	//----- nvinfo : EIATTR_CUDA_API_VERSION
	.align		4
        /*0000*/ 	.byte	0x04, 0x37
        /*0002*/ 	.short	(.L_11673 - .L_11672)
.L_11672:
        /*0004*/ 	.word	0x00000082


	//----- nvinfo : EIATTR_KPARAM_INFO
	.align		4
.L_11673:
        /*0008*/ 	.byte	0x04, 0x17
        /*000a*/ 	.short	(.L_11675 - .L_11674)
.L_11674:
        /*000c*/ 	.word	0x00000000
        /*0010*/ 	.short	0x0002
        /*0012*/ 	.short	0x0018
        /*0014*/ 	.byte	0x00, 0xf0, 0x41, 0x00


	//----- nvinfo : EIATTR_KPARAM_INFO
	.align		4
.L_11675:
        /*0018*/ 	.byte	0x04, 0x17
        /*001a*/ 	.short	(.L_11677 - .L_11676)
.L_11676:
        /*001c*/ 	.word	0x00000000
        /*0020*/ 	.short	0x0001
        /*0022*/ 	.short	0x0008
        /*0024*/ 	.byte	0x00, 0xf0, 0x41, 0x00


	//----- nvinfo : EIATTR_KPARAM_INFO
	.align		4
.L_11677:
        /*0028*/ 	.byte	0x04, 0x17
        /*002a*/ 	.short	(.L_11679 - .L_11678)
.L_11678:
        /*002c*/ 	.word	0x00000000
        /*0030*/ 	.short	0x0000
        /*0032*/ 	.short	0x0000
        /*0034*/ 	.byte	0x00, 0xf0, 0x11, 0x00


	//----- nvinfo : EIATTR_SPARSE_MMA_MASK
	.align		4
.L_11679:
        /*0038*/ 	.byte	0x03, 0x50
        /*003a*/ 	.short	0x0000


	//----- nvinfo : EIATTR_MAXREG_COUNT
	.align		4
        /*003c*/ 	.byte	0x03, 0x1b
        /*003e*/ 	.short	0x00ff


	//----- nvinfo : EIATTR_MERCURY_ISA_VERSION
	.align		4
        /*0040*/ 	.byte	0x03, 0x5f
        /*0042*/ 	.short	0x0101


	//----- nvinfo : EIATTR_EXIT_INSTR_OFFSETS
	.align		4
        /*0044*/ 	.byte	0x04, 0x1c
        /*0046*/ 	.short	(.L_11681 - .L_11680)


	//   ....[0]....
.L_11680:
        /*0048*/ 	.word	0x000033d0


	//   ....[1]....
        /*004c*/ 	.word	0x00006750


	//   ....[2]....
        /*0050*/ 	.word	0x000067b0


	//----- nvinfo : EIATTR_MAX_THREADS
	.align		4
.L_11681:
        /*0054*/ 	.byte	0x04, 0x05
        /*0056*/ 	.short	(.L_11683 - .L_11682)
.L_11682:
        /*0058*/ 	.word	0x00000080
        /*005c*/ 	.word	0x00000001
        /*0060*/ 	.word	0x00000001


	//----- nvinfo : EIATTR_CRS_STACK_SIZE
	.align		4
.L_11683:
        /*0064*/ 	.byte	0x04, 0x1e
        /*0066*/ 	.short	(.L_11685 - .L_11684)
.L_11684:
        /*0068*/ 	.word	0x00000000


	//----- nvinfo : EIATTR_CBANK_PARAM_SIZE
	.align		4
.L_11685:
        /*006c*/ 	.byte	0x03, 0x19
        /*006e*/ 	.short	0x0028


	//----- nvinfo : EIATTR_PARAM_CBANK
	.align		4
        /*0070*/ 	.byte	0x04, 0x0a
        /*0072*/ 	.short	(.L_11687 - .L_11686)
	.align		4
.L_11686:
        /*0074*/ 	.word	index@(.nv.constant0._ZN2at6native29vectorized_elementwise_kernelILi8EZNS0_50_GLOBAL__N__2680c7bb_12_PowKernel_cu_140f0503_289622pow_scalar_tensor_implIaEEvRNS_18TensorIteratorBaseET_EUlaE_St5arrayIPcLm2EEEEviT0_T1_)
        /*0078*/ 	.short	0x0210
        /*007a*/ 	.short	0x0028


	//----- nvinfo : EIATTR_SW_WAR
	.align		4
.L_11687:
        /*007c*/ 	.byte	0x04, 0x36
        /*007e*/ 	.short	(.L_11689 - .L_11688)
.L_11688:
        /*0080*/ 	.word	0x00000008
.L_11689:


//--------------------- .nv.info._ZN2at6native18elementwise_kernelILi128ELi4EZNS0_15gpu_kernel_implIZZZNS0_50_GLOBAL__N__2680c7bb_12_PowKernel_cu_140f0503_289624pow_tensor_tensor_kernelERNS_18TensorIteratorBaseEENKUlvE_clEvENKUlvE_clEvEUlhhE_EEvS5_RKT_EUliE_EEviT1_ --------------------------
	.section	.nv.info._ZN2at6native18elementwise_kernelILi128ELi4EZNS0_15gpu_kernel_implIZZZNS0_50_GLOBAL__N__2680c7bb_12_PowKernel_cu_140f0503_289624pow_tensor_tensor_kernelERNS_18TensorIteratorBaseEENKUlvE_clEvENKUlvE_clEvEUlhhE_EEvS5_RKT_EUliE_EEviT1_,"",@"SHT_CUDA_INFO"
	.sectionflags	@""
	.align	4


	//----- nvinfo : EIATTR_CUDA_API_VERSION
	.align		4
        /*0000*/ 	.byte	0x04, 0x37
        /*0002*/ 	.short	(.L_11691 - .L_11690)
.L_11690:
        /*0004*/ 	.word	0x00000082


	//----- nvinfo : EIATTR_KPARAM_INFO
	.align		4
.L_11691:
        /*0008*/ 	.byte	0x04, 0x17
        /*000a*/ 	.short	(.L_11693 - .L_11692)
.L_11692:
        /*000c*/ 	.word	0x00000000
        /*0010*/ 	.short	0x0001
        /*0012*/ 	.short	0x0008
        /*0014*/ 	.byte	0x00, 0xf0, 0x41, 0x0a


	//----- nvinfo : EIATTR_KPARAM_INFO
	.align		4
.L_11693:
        /*0018*/ 	.byte	0x04, 0x17
        /*001a*/ 	.short	(.L_11695 - .L_11694)
.L_11694:
        /*001c*/ 	.word	0x00000000
        /*0020*/ 	.short	0x0000
        /*0022*/ 	.short	0x0000
        /*0024*/ 	.byte	0x00, 0xf0, 0x11, 0x00


	//----- nvinfo : EIATTR_SPARSE_MMA_MASK
	.align		4
.L_11695:
        /*0028*/ 	.byte	0x03, 0x50
        /*002a*/ 	.short	0x0000


	//----- nvinfo : EIATTR_MAXREG_COUNT
	.align		4
        /*002c*/ 	.byte	0x03, 0x1b
        /*002e*/ 	.short	0x0080


	//----- nvinfo : EIATTR_EXTERNS
	.align		4
        /*0030*/ 	.byte	0x04, 0x0f
        /*0032*/ 	.short	(.L_11697 - .L_11696)


	//   ....[0]....
	.align		4
.L_11696:
        /*0034*/ 	.word	index@(__assertfail)


	//----- nvinfo : EIATTR_MERCURY_ISA_VERSION
	.align		4
.L_11697:
        /*0038*/ 	.byte	0x03, 0x5f
        /*003a*/ 	.short	0x0101


	//----- nvinfo : EIATTR_SYSCALL_OFFSETS
	.align		4
        /*003c*/ 	.byte	0x04, 0x46
        /*003e*/ 	.short	(.L_11699 - .L_11698)


	//   ....[0]....
.L_11698:
        /*0040*/ 	.word	0x00002560


	//   ....[1]....
        /*0044*/ 	.word	0x00003420


	//   ....[2]....
        /*0048*/ 	.word	0x00004480


	//   ....[3]....
        /*004c*/ 	.word	0x00006a20


	//   ....[4]....
        /*0050*/ 	.word	0x000078e0


	//   ....[5]....
        /*0054*/ 	.word	0x00008940


	//   ....[6]....
        /*0058*/ 	.word	0x0000aed0


	//   ....[7]....
        /*005c*/ 	.word	0x0000bd90


	//   ....[8]....
        /*0060*/ 	.word	0x0000cdf0


	//   ....[9]....
        /*0064*/ 	.word	0x0000f370


	//   ....[10]....
        /*0068*/ 	.word	0x00010230


	//   ....[11]....
        /*006c*/ 	.word	0x00011290


	//----- nvinfo : EIATTR_EXIT_INSTR_OFFSETS
	.align		4
.L_11699:
        /*0070*/ 	.byte	0x04, 0x1c
        /*0072*/ 	.short	(.L_11701 - .L_11700)


	//   ....[0]....
.L_11700:
        /*0074*/ 	.word	0x0000ceb0


	//   ....[1]....
        /*0078*/ 	.word	0x00010480


	//   ....[2]....
        /*007c*/ 	.word	0x000104a0


	//   ....[3]....
        /*0080*/ 	.word	0x00010540


	//   ....[4]....
        /*0084*/ 	.word	0x00010570


	//   ....[5]....
        /*0088*/ 	.word	0x000105a0


	//   ....[6]....
        /*008c*/ 	.word	0x00010640


	//   ....[7]....
        /*0090*/ 	.word	0x00010690


	//   ....[8]....
        /*0094*/ 	.word	0x00010740


	//   ....[9]....
        /*0098*/ 	.word	0x000107a0


	//   ....[10]....
        /*009c*/ 	.word	0x000107e0


	//   ....[11]....
        /*00a0*/ 	.word	0x000108a0


	//   ....[12]....
        /*00a4*/ 	.word	0x000108f0


	//   ....[13]....
        /*00a8*/ 	.word	0x00010a90


	//   ....[14]....
        /*00ac*/ 	.word	0x00010c00


	//   ....[15]....
        /*00b0*/ 	.word	0x00010c50


	//   ....[16]....
        /*00b4*/ 	.word	0x00010d00


	//   ....[17]....
        /*00b8*/ 	.word	0x00010e90


	//   ....[18]....
        /*00bc*/ 	.word	0x00011020


	//   ....[19]....
        /*00c0*/ 	.word	0x00011190


	//   ....[20]....
        /*00c4*/ 	.word	0x000112a0


	//   ....[21]....
        /*00c8*/ 	.word	0x000112e0


	//   ....[22]....
        /*00cc*/ 	.word	0x00011310


	//----- nvinfo : EIATTR_MAX_THREADS
	.align		4
.L_11701:
        /*00d0*/ 	.byte	0x04, 0x05
        /*00d2*/ 	.short	(.L_11703 - .L_11702)
.L_11702:
        /*00d4*/ 	.word	0x00000080
        /*00d8*/ 	.word	0x00000001
        /*00dc*/ 	.word	0x00000001


	//----- nvinfo : EIATTR_CRS_STACK_SIZE
	.align		4
.L_11703:
        /*00e0*/ 	.byte	0x04, 0x1e
        /*00e2*/ 	.short	(.L_11705 - .L_11704)
.L_11704:
        /*00e4*/ 	.word	0x00000000


	//----- nvinfo : EIATTR_CBANK_PARAM_SIZE
	.align		4
.L_11705:
        /*00e8*/ 	.byte	0x03, 0x19
        /*00ea*/ 	.short	0x0298


	//----- nvinfo : EIATTR_PARAM_CBANK
	.align		4
        /*00ec*/ 	.byte	0x04, 0x0a
        /*00ee*/ 	.short	(.L_11707 - .L_11706)
	.align		4
.L_11706:
        /*00f0*/ 	.word	index@(.nv.constant0._ZN2at6native18elementwise_kernelILi128ELi4EZNS0_15gpu_kernel_implIZZZNS0_50_GLOBAL__N__2680c7bb_12_PowKernel_cu_140f0503_289624pow_tensor_tensor_kernelERNS_18TensorIteratorBaseEENKUlvE_clEvENKUlvE_clEvEUlhhE_EEvS5_RKT_EUliE_EEviT1_)
        /*00f4*/ 	.short	0x0210
        /*00f6*/ 	.short	0x0298


	//----- nvinfo : EIATTR_SW_WAR
	.align		4
.L_11707:
        /*00f8*/ 	.byte	0x04, 0x36
        /*00fa*/ 	.short	(.L_11709 - .L_11708)
.L_11708:
        /*00fc*/ 	.word	0x00000008
.L_11709:


//--------------------- .nv.info._ZN2at6native27unrolled_elementwise_kernelIZZZNS0_50_GLOBAL__N__2680c7bb_12_PowKernel_cu_140f0503_289624pow_tensor_tensor_kernelERNS_18TensorIteratorBaseEENKUlvE_clEvENKUlvE_clEvEUlhhE_St5arrayIPcLm3EELi4E23TrivialOffsetCalculatorILi2EjESB_ILi1EjENS0_6memory12LoadWithCastILi2EEENSE_13StoreWithCastILi1EEEEEviT_T0_T2_T3_T4_T5_ --------------------------
	.section	.nv.info._ZN2at6native27unrolled_elementwise_kernelIZZZNS0_50_GLOBAL__N__2680c7bb_12_PowKernel_cu_140f0503_289624pow_tensor_tensor_kernelERNS_18TensorIteratorBaseEENKUlvE_clEvENKUlvE_clEvEUlhhE_St5arrayIPcLm3EELi4E23TrivialOffsetCalculatorILi2EjESB_ILi1EjENS0_6memory12LoadWithCastILi2EEENSE_13StoreWithCastILi1EEEEEviT_T0_T2_T3_T4_T5_,"",@"SHT_CUDA_INFO"
	.sectionflags	@""
	.align	4


	//----- nvinfo : EIATTR_CUDA_API_VERSION
	.align		4
        /*0000*/ 	.byte	0x04, 0x37
        /*0002*/ 	.short	(.L_11711 - .L_11710)
.L_11710:
        /*0004*/ 	.word	0x00000082


	//----- nvinfo : EIATTR_KPARAM_INFO
	.align		4
.L_11711:
        /*0008*/ 	.byte	0x04, 0x17
        /*000a*/ 	.short	(.L_11713 - .L_11712)
.L_11712:
        /*000c*/ 	.word	0x00000000
        /*0010*/ 	.short	0x0006
        /*0012*/ 	.short	0x0038
        /*0014*/ 	.byte	0x00, 0xf0, 0x21, 0x00


	//----- nvinfo : EIATTR_KPARAM_INFO
	.align		4
.L_11713:
        /*0018*/ 	.byte	0x04, 0x17
        /*001a*/ 	.short	(.L_11715 - .L_11714)
.L_11714:
        /*001c*/ 	.word	0x00000000
        /*0020*/ 	.short	0x0005
        /*0022*/ 	.short	0x002c
        /*0024*/ 	.byte	0x00, 0xf0, 0x31, 0x00


	//----- nvinfo : EIATTR_KPARAM_INFO
	.align		4
.L_11715:
        /*0028*/ 	.byte	0x04, 0x17
        /*002a*/ 	.short	(.L_11717 - .L_11716)
.L_11716:
        /*002c*/ 	.word	0x00000000
        /*0030*/ 	.short	0x0004
        /*0032*/ 	.short	0x0029
        /*0034*/ 	.byte	0x00, 0xf0, 0x05, 0x00


	//----- nvinfo : EIATTR_KPARAM_INFO
	.align		4
.L_11717:
        /*0038*/ 	.byte	0x04, 0x17
        /*003a*/ 	.short	(.L_11719 - .L_11718)
.L_11718:
        /*003c*/ 	.word	0x00000000
        /*0040*/ 	.short	0x0003
        /*0042*/ 	.short	0x0028
        /*0044*/ 	.byte	0x00, 0xf0, 0x05, 0x00


	//----- nvinfo : EIATTR_KPARAM_INFO
	.align		4
.L_11719:
        /*0048*/ 	.byte	0x04, 0x17
        /*004a*/ 	.short	(.L_11721 - .L_11720)
.L_11720:
        /*004c*/ 	.word	0x00000000
        /*0050*/ 	.short	0x0002
        /*0052*/ 	.short	0x0010
        /*0054*/ 	.byte	0x00, 0xf0, 0x61, 0x00


	//----- nvinfo : EIATTR_KPARAM_INFO
	.align		4
.L_11721:
        /*0058*/ 	.byte	0x04, 0x17
        /*005a*/ 	.short	(.L_11723 - .L_11722)
.L_11722:
        /*005c*/ 	.word	0x00000000
        /*0060*/ 	.short	0x0001
        /*0062*/ 	.short	0x0008
        /*0064*/ 	.byte	0x00, 0xf0, 0x21, 0x00


	//----- nvinfo : EIATTR_KPARAM_INFO
	.align		4
.L_11723:
        /*0068*/ 	.byte	0x04, 0x17
        /*006a*/ 	.short	(.L_11725 - .L_11724)
.L_11724:
        /*006c*/ 	.word	0x00000000
        /*0070*/ 	.short	0x0000
        /*0072*/ 	.short	0x0000
        /*0074*/ 	.byte	0x00, 0xf0, 0x11, 0x00


	//----- nvinfo : EIATTR_SPARSE_MMA_MASK
	.align		4
.L_11725:
        /*0078*/ 	.byte	0x03, 0x50
        /*007a*/ 	.short	0x0000


	//----- nvinfo : EIATTR_MAXREG_COUNT
	.align		4
        /*007c*/ 	.byte	0x03, 0x1b
        /*007e*/ 	.short	0x00ff


	//----- nvinfo : EIATTR_EXTERNS
	.align		4
        /*0080*/ 	.byte	0x04, 0x0f
        /*0082*/ 	.short	(.L_11727 - .L_11726)


	//   ....[0]....
	.align		4
.L_11726:
        /*0084*/ 	.word	index@(__assertfail)


	//----- nvinfo : EIATTR_MERCURY_ISA_VERSION
	.align		4
.L_11727:
        /*0088*/ 	.byte	0x03, 0x5f
        /*008a*/ 	.short	0x0101


	//----- nvinfo : EIATTR_SYSCALL_OFFSETS
	.align		4
        /*008c*/ 	.byte	0x04, 0x46
        /*008e*/ 	.short	(.L_11729 - .L_11728)


	//   ....[0]....
.L_11728:
        /*0090*/ 	.word	0x00000f70


	//   ....[1]....
        /*0094*/ 	.word	0x00001e40


	//   ....[2]....
        /*0098*/ 	.word	0x00002d90


	//   ....[3]....
        /*009c*/ 	.word	0x00003c60


	//   ....[4]....
        /*00a0*/ 	.word	0x00004bc0


	//   ....[5]....
        /*00a4*/ 	.word	0x00005aa0


	//   ....[6]....
        /*00a8*/ 	.word	0x000069e0


	//   ....[7]....
        /*00ac*/ 	.word	0x000078c0


	//   ....[8]....
        /*00b0*/ 	.word	0x00008f30


	//   ....[9]....
        /*00b4*/ 	.word	0x00009f60


	//   ....[10]....
        /*00b8*/ 	.word	0x0000af50


	//   ....[11]....
        /*00bc*/ 	.word	0x0000bf40


	//----- nvinfo : EIATTR_EXIT_INSTR_OFFSETS
	.align		4
.L_11729:
        /*00c0*/ 	.byte	0x04, 0x1c
        /*00c2*/ 	.short	(.L_11731 - .L_11730)


	//   ....[0]....
.L_11730:
        /*00c4*/ 	.word	0x0000b000


	//   ....[1]....
        /*00c8*/ 	.word	0x0000b130


	//   ....[2]....
        /*00cc*/ 	.word	0x0000b150


	//   ....[3]....
        /*00d0*/ 	.word	0x0000b1f0


	//   ....[4]....
        /*00d4*/ 	.word	0x0000b220


	//   ....[5]....
        /*00d8*/ 	.word	0x0000b250


	//   ....[6]....
        /*00dc*/ 	.word	0x0000b2f0


	//   ....[7]....
        /*00e0*/ 	.word	0x0000b340


	//   ....[8]....
        /*00e4*/ 	.word	0x0000b3f0


	//   ....[9]....
        /*00e8*/ 	.word	0x0000b450


	//   ....[10]....
        /*00ec*/ 	.word	0x0000b490


	//   ....[11]....
        /*00f0*/ 	.word	0x0000b550


	//   ....[12]....
        /*00f4*/ 	.word	0x0000b5a0


	//   ....[13]....
        /*00f8*/ 	.word	0x0000b740


	//   ....[14]....
        /*00fc*/ 	.word	0x0000b8b0


	//   ....[15]....
        /*0100*/ 	.word	0x0000b900


	//   ....[16]....
        /*0104*/ 	.word	0x0000b9b0


	//   ....[17]....
        /*0108*/ 	.word	0x0000bb40


	//   ....[18]....
        /*010c*/ 	.word	0x0000bcd0


	//   ....[19]....
        /*0110*/ 	.word	0x0000be40


	//   ....[20]....
        /*0114*/ 	.word	0x0000bf50


	//   ....[21]....
        /*0118*/ 	.word	0x0000bf90


	//   ....[22]....
        /*011c*/ 	.word	0x0000bfc0


	//----- nvinfo : EIATTR_MAX_THREADS
	.align		4
.L_11731:
        /*0120*/ 	.byte	0x04, 0x05
        /*0122*/ 	.short	(.L_11733 - .L_11732)
.L_11732:
        /*0124*/ 	.word	0x00000080
        /*0128*/ 	.word	0x00000001
        /*012c*/ 	.word	0x00000001


	//----- nvinfo : EIATTR_CRS_STACK_SIZE
	.align		4
.L_11733:
        /*0130*/ 	.byte	0x04, 0x1e
        /*0132*/ 	.short	(.L_11735 - .L_11734)
.L_11734:
        /*0134*/ 	.word	0x00000000


	//----- nvinfo : EIATTR_CBANK_PARAM_SIZE
	.align		4
.L_11735:
        /*0138*/ 	.byte	0x03, 0x19
        /*013a*/ 	.short	0x0040


	//----- nvinfo : EIATTR_PARAM_CBANK
	.align		4
        /*013c*/ 	.byte	0x04, 0x0a
        /*013e*/ 	.short	(.L_11737 - .L_11736)
	.align		4
.L_11736:
        /*0140*/ 	.word	index@(.nv.constant0._ZN2at6native27unrolled_elementwise_kernelIZZZNS0_50_GLOBAL__N__2680c7bb_12_PowKernel_cu_140f0503_289624pow_tensor_tensor_kernelERNS_18TensorIteratorBaseEENKUlvE_clEvENKUlvE_clEvEUlhhE_St5arrayIPcLm3EELi4E23TrivialOffsetCalculatorILi2EjESB_ILi1EjENS0_6memory12LoadWithCastILi2EEENSE_13StoreWithCastILi1EEEEEviT_T0_T2_T3_T4_T5_)
        /*0144*/ 	.short	0x0210
        /*0146*/ 	.short	0x0040


	//----- nvinfo : EIATTR_SW_WAR
	.align		4
.L_11737:
        /*0148*/ 	.byte	0x04, 0x36
        /*014a*/ 	.short	(.L_11739 - .L_11738)
.L_11738:
        /*014c*/ 	.word	0x00000008
.L_11739:


//--------------------- .nv.info._ZN2at6native18elementwise_kernelILi128ELi4EZNS0_22gpu_kernel_impl_nocastIZZZNS0_50_GLOBAL__N__2680c7bb_12_PowKernel_cu_140f0503_289624pow_tensor_tensor_kernelERNS_18TensorIteratorBaseEENKUlvE_clEvENKUlvE_clEvEUlhhE_EEvS5_RKT_EUliE_EEviT1_ --------------------------
	.section	.nv.info._ZN2at6native18elementwise_kernelILi128ELi4EZNS0_22gpu_kernel_impl_nocastIZZZNS0_50_GLOBAL__N__2680c7bb_12_PowKernel_cu_140f0503_289624pow_tensor_tensor_kernelERNS_18TensorIteratorBaseEENKUlvE_clEvENKUlvE_clEvEUlhhE_EEvS5_RKT_EUliE_EEviT1_,"",@"SHT_CUDA_INFO"
	.sectionflags	@""
	.align	4


	//----- nvinfo : EIATTR_CUDA_API_VERSION
	.align		4
        /*0000*/ 	.byte	0x04, 0x37
        /*0002*/ 	.short	(.L_11741 - .L_11740)
.L_11740:
        /*0004*/ 	.word	0x00000082


	//----- nvinfo : EIATTR_KPARAM_INFO
	.align		4
.L_11741:
        /*0008*/ 	.byte	0x04, 0x17
        /*000a*/ 	.short	(.L_11743 - .L_11742)
.L_11742:
        /*000c*/ 	.word	0x00000000
        /*0010*/ 	.short	0x0001
        /*0012*/ 	.short	0x0008
        /*0014*/ 	.byte	0x00, 0xf0, 0x21, 0x0a


	//----- nvinfo : EIATTR_KPARAM_INFO
	.align		4
.L_11743:
        /*0018*/ 	.byte	0x04, 0x17
        /*001a*/ 	.short	(.L_11745 - .L_11744)
.L_11744:
        /*001c*/ 	.word	0x00000000
        /*0020*/ 	.short	0x0000
        /*0022*/ 	.short	0x0000
        /*0024*/ 	.byte	0x00, 0xf0, 0x11, 0x00


	//----- nvinfo : EIATTR_SPARSE_MMA_MASK
	.align		4
.L_11745:
        /*0028*/ 	.byte	0x03, 0x50
        /*002a*/ 	.short	0x0000


	//----- nvinfo : EIATTR_MAXREG_COUNT
	.align		4
        /*002c*/ 	.byte	0x03, 0x1b
        /*002e*/ 	.short	0x0080


	//----- nvinfo : EIATTR_MERCURY_ISA_VERSION
	.align		4
        /*0030*/ 	.byte	0x03, 0x5f
        /*0032*/ 	.short	0x0101


	//----- nvinfo : EIATTR_EXIT_INSTR_OFFSETS
	.align		4
        /*0034*/ 	.byte	0x04, 0x1c
        /*0036*/ 	.short	(.L_11747 - .L_11746)


	//   ....[0]....
.L_11746:
        /*0038*/ 	.word	0x00004950


	//   ....[1]....
        /*003c*/ 	.word	0x00006170


	//----- nvinfo : EIATTR_MAX_THREADS
	.align		4
.L_11747:
        /*0040*/ 	.byte	0x04, 0x05
        /*0042*/ 	.short	(.L_11749 - .L_11748)
.L_11748:
        /*0044*/ 	.word	0x00000080
        /*0048*/ 	.word	0x00000001
        /*004c*/ 	.word	0x00000001


	//----- nvinfo : EIATTR_CRS_STACK_SIZE
	.align		4
.L_11749:
        /*0050*/ 	.byte	0x04, 0x1e
        /*0052*/ 	.short	(.L_11751 - .L_11750)
.L_11750:
        /*0054*/ 	.word	0x00000000


	//----- nvinfo : EIATTR_CBANK_PARAM_SIZE
	.align		4
.L_11751:
        /*0058*/ 	.byte	0x03, 0x19
        /*005a*/ 	.short	0x0290


	//----- nvinfo : EIATTR_PARAM_CBANK
	.align		4
        /*005c*/ 	.byte	0x04, 0x0a
        /*005e*/ 	.short	(.L_11753 - .L_11752)
	.align		4
.L_11752:
        /*0060*/ 	.word	index@(.nv.constant0._ZN2at6native18elementwise_kernelILi128ELi4EZNS0_22gpu_kernel_impl_nocastIZZZNS0_50_GLOBAL__N__2680c7bb_12_PowKernel_cu_140f0503_289624pow_tensor_tensor_kernelERNS_18TensorIteratorBaseEENKUlvE_clEvENKUlvE_clEvEUlhhE_EEvS5_RKT_EUliE_EEviT1_)
        /*0064*/ 	.short	0x0210
        /*0066*/ 	.short	0x0290


	//----- nvinfo : EIATTR_SW_WAR
	.align		4
.L_11753:
        /*0068*/ 	.byte	0x04, 0x36
        /*006a*/ 	.short	(.L_11755 - .L_11754)
.L_11754:
        /*006c*/ 	.word	0x00000008
.L_11755:


//--------------------- .nv.info._ZN2at6native27unrolled_elementwise_kernelIZZZNS0_50_GLOBAL__N__2680c7bb_12_PowKernel_cu_140f0503_289624pow_tensor_tensor_kernelERNS_18TensorIteratorBaseEENKUlvE_clEvENKUlvE_clEvEUlhhE_St5arrayIPcLm3EELi4E23TrivialOffsetCalculatorILi2EjESB_ILi1EjENS0_6memory15LoadWithoutCastENSE_16StoreWithoutCastEEEviT_T0_T2_T3_T4_T5_ --------------------------
	.section	.nv.info._ZN2at6native27unrolled_elementwise_kernelIZZZNS0_50_GLOBAL__N__2680c7bb_12_PowKernel_cu_140f0503_289624pow_tensor_tensor_kernelERNS_18TensorIteratorBaseEENKUlvE_clEvENKUlvE_clEvEUlhhE_St5arrayIPcLm3EELi4E23TrivialOffsetCalculatorILi2EjESB_ILi1EjENS0_6memory15LoadWithoutCastENSE_16StoreWithoutCastEEEviT_T0_T2_T3_T4_T5_,"",@"SHT_CUDA_INFO"
	.sectionflags	@""
	.align	4


	//----- nvinfo : EIATTR_CUDA_API_VERSION
	.align		4
        /*0000*/ 	.byte	0x04, 0x37
        /*0002*/ 	.short	(.L_11757 - .L_11756)
.L_11756:
        /*0004*/ 	.word	0x00000082


	//----- nvinfo : EIATTR_KPARAM_INFO
	.align		4
.L_11757:
        /*0008*/ 	.byte	0x04, 0x17
        /*000a*/ 	.short	(.L_11759 - .L_11758)
.L_11758:
        /*000c*/ 	.word	0x00000000
        /*0010*/ 	.short	0x0006
        /*0012*/ 	.short	0x002b
        /*0014*/ 	.byte	0x00, 0xf0, 0x05, 0x00


	//----- nvinfo : EIATTR_KPARAM_INFO
	.align		4
.L_11759:
        /*0018*/ 	.byte	0x04, 0x17
        /*001a*/ 	.short	(.L_11761 - .L_11760)
.L_11760:
        /*001c*/ 	.word	0x00000000
        /*0020*/ 	.short	0x0005
        /*0022*/ 	.short	0x002a
        /*0024*/ 	.byte	0x00, 0xf0, 0x05, 0x00


	//----- nvinfo : EIATTR_KPARAM_INFO
	.align		4
.L_11761:
        /*0028*/ 	.byte	0x04, 0x17
        /*002a*/ 	.short	(.L_11763 - .L_11762)
.L_11762:
        /*002c*/ 	.word	0x00000000
        /*0030*/ 	.short	0x0004
        /*0032*/ 	.short	0x0029
        /*0034*/ 	.byte	0x00, 0xf0, 0x05, 0x00


	//----- nvinfo : EIATTR_KPARAM_INFO
	.align		4
.L_11763:
        /*0038*/ 	.byte	0x04, 0x17
        /*003a*/ 	.short	(.L_11765 - .L_11764)
.L_11764:
        /*003c*/ 	.word	0x00000000
        /*0040*/ 	.short	0x0003
        /*0042*/ 	.short	0x0028
        /*0044*/ 	.byte	0x00, 0xf0, 0x05, 0x00


	//----- nvinfo : EIATTR_KPARAM_INFO
	.align		4
.L_11765:
        /*0048*/ 	.byte	0x04, 0x17
        /*004a*/ 	.short	(.L_11767 - .L_11766)
.L_11766:
        /*004c*/ 	.word	0x00000000
        /*0050*/ 	.short	0x0002
        /*0052*/ 	.short	0x0010
        /*0054*/ 	.byte	0x00, 0xf0, 0x61, 0x00


	//----- nvinfo : EIATTR_KPARAM_INFO
	.align		4
.L_11767:
        /*0058*/ 	.byte	0x04, 0x17
        /*005a*/ 	.short	(.L_11769 - .L_11768)
.L_11768:
        /*005c*/ 	.word	0x00000000
        /*0060*/ 	.short	0x0001
        /*0062*/ 	.short	0x0008
        /*0064*/ 	.byte	0x00, 0xf0, 0x21, 0x00


	//----- nvinfo : EIATTR_KPARAM_INFO
	.align		4
.L_11769:
        /*0068*/ 	.byte	0x04, 0x17
        /*006a*/ 	.short	(.L_11771 - .L_11770)
.L_11770:
        /*006c*/ 	.word	0x00000000
        /*0070*/ 	.short	0x0000
        /*0072*/ 	.short	0x0000
        /*0074*/ 	.byte	0x00, 0xf0, 0x11, 0x00


	//----- nvinfo : EIATTR_SPARSE_MMA_MASK
	.align		4
.L_11771:
        /*0078*/ 	.byte	0x03, 0x50
        /*007a*/ 	.short	0x0000


	//----- nvinfo : EIATTR_MAXREG_COUNT
	.align		4
        /*007c*/ 	.byte	0x03, 0x1b
        /*007e*/ 	.short	0x00ff


	//----- nvinfo : EIATTR_MERCURY_ISA_VERSION
	.align		4
        /*0080*/ 	.byte	0x03, 0x5f
        /*0082*/ 	.short	0x0101


	//----- nvinfo : EIATTR_EXIT_INSTR_OFFSETS
	.align		4
        /*0084*/ 	.byte	0x04, 0x1c
        /*0086*/ 	.short	(.L_11773 - .L_11772)


	//   ....[0]....
.L_11772:
        /*0088*/ 	.word	0x00000a90


	//   ....[1]....
        /*008c*/ 	.word	0x00000af0


	//----- nvinfo : EIATTR_MAX_THREADS
	.align		4
.L_11773:
        /*0090*/ 	.byte	0x04, 0x05
        /*0092*/ 	.short	(.L_11775 - .L_11774)
.L_11774:
        /*0094*/ 	.word	0x00000080
        /*0098*/ 	.word	0x00000001
        /*009c*/ 	.word	0x00000001


	//----- nvinfo : EIATTR_CRS_STACK_SIZE
	.align		4
.L_11775:
        /*00a0*/ 	.byte	0x04, 0x1e
        /*00a2*/ 	.short	(.L_11777 - .L_11776)
.L_11776:
        /*00a4*/ 	.word	0x00000000


	//----- nvinfo : EIATTR_CBANK_PARAM_SIZE
	.align		4
.L_11777:
        /*00a8*/ 	.byte	0x03, 0x19
        /*00aa*/ 	.short	0x002c


	//----- nvinfo : EIATTR_PARAM_CBANK
	.align		4
        /*00ac*/ 	.byte	0x04, 0x0a
        /*00ae*/ 	.short	(.L_11779 - .L_11778)
	.align		4
.L_11778:
        /*00b0*/ 	.word	index@(.nv.constant0._ZN2at6native27unrolled_elementwise_kernelIZZZNS0_50_GLOBAL__N__2680c7bb_12_PowKernel_cu_140f0503_289624pow_tensor_tensor_kernelERNS_18TensorIteratorBaseEENKUlvE_clEvENKUlvE_clEvEUlhhE_St5arrayIPcLm3EELi4E23TrivialOffsetCalculatorILi2EjESB_ILi1EjENS0_6memory15LoadWithoutCastENSE_16StoreWithoutCastEEEviT_T0_T2_T3_T4_T5_)
        /*00b4*/ 	.short	0x0210
        /*00b6*/ 	.short	0x002c


	//----- nvinfo : EIATTR_SW_WAR
	.align		4
.L_11779:
        /*00b8*/ 	.byte	0x04, 0x36
        /*00ba*/ 	.short	(.L_11781 - .L_11780)
.L_11780:
        /*00bc*/ 	.word	0x00000008
.L_11781:


//--------------------- .nv.info._ZN2at6native29vectorized_elementwise_kernelILi2EZZZNS0_50_GLOBAL__N__2680c7bb_12_PowKernel_cu_140f0503_289624pow_tensor_tensor_kernelERNS_18TensorIteratorBaseEENKUlvE_clEvENKUlvE_clEvEUlhhE_St5arrayIPcLm3EEEEviT0_T1_ --------------------------
	.section	.nv.info._ZN2at6native29vectorized_elementwise_kernelILi2EZZZNS0_50_GLOBAL__N__2680c7bb_12_PowKernel_cu_140f0503_289624pow_tensor_tensor_kernelERNS_18TensorIteratorBaseEENKUlvE_clEvENKUlvE_clEvEUlhhE_St5arrayIPcLm3EEEEviT0_T1_,"",@"SHT_CUDA_INFO"
	.sectionflags	@""
	.align	4


	//----- nvinfo : EIATTR_CUDA_API_VERSION
	.align		4
        /*0000*/ 	.byte	0x04, 0x37
        /*0002*/ 	.short	(.L_11783 - .L_11782)
.L_11782:
        /*0004*/ 	.word	0x00000082


	//----- nvinfo : EIATTR_KPARAM_INFO
	.align		4
.L_11783:
        /*0008*/ 	.byte	0x04, 0x17
        /*000a*/ 	.short	(.L_11785 - .L_11784)
.L_11784:
        /*000c*/ 	.word	0x00000000
        /*0010*/ 	.short	0x0002
        /*0012*/ 	.short	0x0010
        /*0014*/ 	.byte	0x00, 0xf0, 0x61, 0x00


	//----- nvinfo : EIATTR_KPARAM_INFO
	.align		4
.L_11785:
        /*0018*/ 	.byte	0x04, 0x17
        /*001a*/ 	.short	(.L_11787 - .L_11786)
.L_11786:
        /*001c*/ 	.word	0x00000000
        /*0020*/ 	.short	0x0001
        /*0022*/ 	.short	0x0008
        /*0024*/ 	.byte	0x00, 0xf0, 0x21, 0x00


	//----- nvinfo : EIATTR_KPARAM_INFO
	.align		4
.L_11787:
        /*0028*/ 	.byte	0x04, 0x17
        /*002a*/ 	.short	(.L_11789 - .L_11788)
.L_11788:
        /*002c*/ 	.word	0x00000000
        /*0030*/ 	.short	0x0000
        /*0032*/ 	.short	0x0000
        /*0034*/ 	.byte	0x00, 0xf0, 0x11, 0x00


	//----- nvinfo : EIATTR_SPARSE_MMA_MASK
	.align		4
.L_11789:
        /*0038*/ 	.byte	0x03, 0x50
        /*003a*/ 	.short	0x0000


	//----- nvinfo : EIATTR_MAXREG_COUNT
	.align		4
        /*003c*/ 	.byte	0x03, 0x1b
        /*003e*/ 	.short	0x00ff


	//----- nvinfo : EIATTR_MERCURY_ISA_VERSION
	.align		4
        /*0040*/ 	.byte	0x03, 0x5f
        /*0042*/ 	.short	0x0101


	//----- nvinfo : EIATTR_EXIT_INSTR_OFFSETS
	.align		4
        /*0044*/ 	.byte	0x04, 0x1c
        /*0046*/ 	.short	(.L_11791 - .L_11790)


	//   ....[0]....
.L_11790:
        /*0048*/ 	.word	0x00000df0


	//   ....[1]....
        /*004c*/ 	.word	0x00002360


	//   ....[2]....
        /*0050*/ 	.word	0x000023c0


	//----- nvinfo : EIATTR_MAX_THREADS
	.align		4
.L_11791:
        /*0054*/ 	.byte	0x04, 0x05
        /*0056*/ 	.short	(.L_11793 - .L_11792)
.L_11792:
        /*0058*/ 	.word	0x00000080
        /*005c*/ 	.word	0x00000001
        /*0060*/ 	.word	0x00000001


	//----- nvinfo : EIATTR_CRS_STACK_SIZE
	.align		4
.L_11793:
        /*0064*/ 	.byte	0x04, 0x1e
        /*0066*/ 	.short	(.L_11795 - .L_11794)
.L_11794:
        /*0068*/ 	.word	0x00000000


	//----- nvinfo : EIATTR_CBANK_PARAM_SIZE
	.align		4
.L_11795:
        /*006c*/ 	.byte	0x03, 0x19
        /*006e*/ 	.short	0x0028


	//----- nvinfo : EIATTR_PARAM_CBANK
	.align		4
        /*0070*/ 	.byte	0x04, 0x0a
        /*0072*/ 	.short	(.L_11797 - .L_11796)
	.align		4
.L_11796:
        /*0074*/ 	.word	index@(.nv.constant0._ZN2at6native29vectorized_elementwise_kernelILi2EZZZNS0_50_GLOBAL__N__2680c7bb_12_PowKernel_cu_140f0503_289624pow_tensor_tensor_kernelERNS_18TensorIteratorBaseEENKUlvE_clEvENKUlvE_clEvEUlhhE_St5arrayIPcLm3EEEEviT0_T1_)
        /*0078*/ 	.short	0x0210
        /*007a*/ 	.short	0x0028


	//----- nvinfo : EIATTR_SW_WAR
	.align		4
.L_11797:
        /*007c*/ 	.byte	0x04, 0x36
        /*007e*/ 	.short	(.L_11799 - .L_11798)
.L_11798:
        /*0080*/ 	.word	0x00000008
.L_11799:


//--------------------- .nv.info._ZN2at6native29vectorized_elementwise_kernelILi4EZZZNS0_50_GLOBAL__N__2680c7bb_12_PowKernel_cu_140f0503_289624pow_tensor_tensor_kernelERNS_18TensorIteratorBaseEENKUlvE_clEvENKUlvE_clEvEUlhhE_St5arrayIPcLm3EEEEviT0_T1_ --------------------------
	.section	.nv.info._ZN2at6native29vectorized_elementwise_kernelILi4EZZZNS0_50_GLOBAL__N__2680c7bb_12_PowKernel_cu_140f0503_289624pow_tensor_tensor_kernelERNS_18TensorIteratorBaseEENKUlvE_clEvENKUlvE_clEvEUlhhE_St5arrayIPcLm3EEEEviT0_T1_,"",@"SHT_CUDA_INFO"
	.sectionflags	@""
	.align	4


	//----- nvinfo : EIATTR_CUDA_API_VERSION
	.align		4
        /*0000*/ 	.byte	0x04, 0x37
        /*0002*/ 	.short	(.L_11801 - .L_11800)
.L_11800:
        /*0004*/ 	.word	0x00000082


	//----- nvinfo : EIATTR_KPARAM_INFO
	.align		4
.L_11801:
        /*0008*/ 	.byte	0x04, 0x17
        /*000a*/ 	.short	(.L_11803 - .L_11802)
.L_11802:
        /*000c*/ 	.word	0x00000000
        /*0010*/ 	.short	0x0002
        /*0012*/ 	.short	0x0010
        /*0014*/ 	.byte	0x00, 0xf0, 0x61, 0x00


	//----- nvinfo : EIATTR_KPARAM_INFO
	.align		4
.L_11803:
        /*0018*/ 	.byte	0x04, 0x17
        /*001a*/ 	.short	(.L_11805 - .L_11804)
.L_11804:
        /*001c*/ 	.word	0x00000000
        /*0020*/ 	.short	0x0001
        /*0022*/ 	.short	0x0008
        /*0024*/ 	.byte	0x00, 0xf0, 0x21, 0x00


	//----- nvinfo : EIATTR_KPARAM_INFO
	.align		4
.L_11805:
        /*0028*/ 	.byte	0x04, 0x17
        /*002a*/ 	.short	(.L_11807 - .L_11806)
.L_11806:
        /*002c*/ 	.word	0x00000000
        /*0030*/ 	.short	0x0000
        /*0032*/ 	.short	0x0000
        /*0034*/ 	.byte	0x00, 0xf0, 0x11, 0x00


	//----- nvinfo : EIATTR_SPARSE_MMA_MASK
	.align		4
.L_11807:
        /*0038*/ 	.byte	0x03, 0x50
        /*003a*/ 	.short	0x0000


	//----- nvinfo : EIATTR_MAXREG_COUNT
	.align		4
        /*003c*/ 	.byte	0x03, 0x1b
        /*003e*/ 	.short	0x00ff


	//----- nvinfo : EIATTR_MERCURY_ISA_VERSION
	.align		4
        /*0040*/ 	.byte	0x03, 0x5f
        /*0042*/ 	.short	0x0101


	//----- nvinfo : EIATTR_EXIT_INSTR_OFFSETS
	.align		4
        /*0044*/ 	.byte	0x04, 0x1c
        /*0046*/ 	.short	(.L_11809 - .L_11808)


	//   ....[0]....
.L_11808:
        /*0048*/ 	.word	0x00000e60


	//   ....[1]....
        /*004c*/ 	.word	0x000023d0


	//   ....[2]....
        /*0050*/ 	.word	0x00002430


	//----- nvinfo : EIATTR_MAX_THREADS
	.align		4
.L_11809:
        /*0054*/ 	.byte	0x04, 0x05
        /*0056*/ 	.short	(.L_11811 - .L_11810)
.L_11810:
        /*0058*/ 	.word	0x00000080
        /*005c*/ 	.word	0x00000001
        /*0060*/ 	.word	0x00000001


	//----- nvinfo : EIATTR_CRS_STACK_SIZE
	.align		4
.L_11811:
        /*0064*/ 	.byte	0x04, 0x1e
        /*0066*/ 	.short	(.L_11813 - .L_11812)
.L_11812:
        /*0068*/ 	.word	0x00000000


	//----- nvinfo : EIATTR_CBANK_PARAM_SIZE
	.align		4
.L_11813:
        /*006c*/ 	.byte	0x03, 0x19
        /*006e*/ 	.short	0x0028


	//----- nvinfo : EIATTR_PARAM_CBANK
	.align		4
        /*0070*/ 	.byte	0x04, 0x0a
        /*0072*/ 	.short	(.L_11815 - .L_11814)
	.align		4
.L_11814:
        /*0074*/ 	.word	index@(.nv.constant0._ZN2at6native29vectorized_elementwise_kernelILi4EZZZNS0_50_GLOBAL__N__2680c7bb_12_PowKernel_cu_140f0503_289624pow_tensor_tensor_kernelERNS_18TensorIteratorBaseEENKUlvE_clEvENKUlvE_clEvEUlhhE_St5arrayIPcLm3EEEEviT0_T1_)
        /*0078*/ 	.short	0x0210
        /*007a*/ 	.short	0x0028


	//----- nvinfo : EIATTR_SW_WAR
	.align		4
.L_11815:
        /*007c*/ 	.byte	0x04, 0x36
        /*007e*/ 	.short	(.L_11817 - .L_11816)
.L_11816:
        /*0080*/ 	.word	0x00000008
.L_11817:


//--------------------- .nv.info._ZN2at6native29vectorized_elementwise_kernelILi8EZZZNS0_50_GLOBAL__N__2680c7bb_12_PowKernel_cu_140f0503_289624pow_tensor_tensor_kernelERNS_18TensorIteratorBaseEENKUlvE_clEvENKUlvE_clEvEUlhhE_St5arrayIPcLm3EEEEviT0_T1_ --------------------------
	.section	.nv.info._ZN2at6native29vectorized_elementwise_kernelILi8EZZZNS0_50_GLOBAL__N__2680c7bb_12_PowKernel_cu_140f0503_289624pow_tensor_tensor_kernelERNS_18TensorIteratorBaseEENKUlvE_clEvENKUlvE_clEvEUlhhE_St5arrayIPcLm3EEEEviT0_T1_,"",@"SHT_CUDA_INFO"
	.sectionflags	@""
	.align	4


	//----- nvinfo : EIATTR_CUDA_API_VERSION
	.align		4
        /*0000*/ 	.byte	0x04, 0x37
        /*0002*/ 	.short	(.L_11819 - .L_11818)
.L_11818:
        /*0004*/ 	.word	0x00000082


	//----- nvinfo : EIATTR_KPARAM_INFO
	.align		4
.L_11819:
        /*0008*/ 	.byte	0x04, 0x17
        /*000a*/ 	.short	(.L_11821 - .L_11820)
.L_11820:
        /*000c*/ 	.word	0x00000000
        /*0010*/ 	.short	0x0002
        /*0012*/ 	.short	0x0010
        /*0014*/ 	.byte	0x00, 0xf0, 0x61, 0x00


	//----- nvinfo : EIATTR_KPARAM_INFO
	.align		4
.L_11821:
        /*0018*/ 	.byte	0x04, 0x17
        /*001a*/ 	.short	(.L_11823 - .L_11822)
.L_11822:
        /*001c*/ 	.word	0x00000000
        /*0020*/ 	.short	0x0001
        /*0022*/ 	.short	0x0008
        /*0024*/ 	.byte	0x00, 0xf0, 0x21, 0x00


	//----- nvinfo : EIATTR_KPARAM_INFO
	.align		4
.L_11823:
        /*0028*/ 	.byte	0x04, 0x17
        /*002a*/ 	.short	(.L_11825 - .L_11824)
.L_11824:
        /*002c*/ 	.word	0x00000000
        /*0030*/ 	.short	0x0000
        /*0032*/ 	.short	0x0000
        /*0034*/ 	.byte	0x00, 0xf0, 0x11, 0x00


	//----- nvinfo : EIATTR_SPARSE_MMA_MASK
	.align		4
.L_11825:
        /*0038*/ 	.byte	0x03, 0x50
        /*003a*/ 	.short	0x0000


	//----- nvinfo : EIATTR_MAXREG_COUNT
	.align		4
        /*003c*/ 	.byte	0x03, 0x1b
        /*003e*/ 	.short	0x00ff


	//----- nvinfo : EIATTR_MERCURY_ISA_VERSION
	.align		4
        /*0040*/ 	.byte	0x03, 0x5f
        /*0042*/ 	.short	0x0101


	//----- nvinfo : EIATTR_EXIT_INSTR_OFFSETS
	.align		4
        /*0044*/ 	.byte	0x04, 0x1c
        /*0046*/ 	.short	(.L_11827 - .L_11826)


	//   ....[0]....
.L_11826:
        /*0048*/ 	.word	0x00000e30


	//   ....[1]....
        /*004c*/ 	.word	0x000023a0


	//   ....[2]....
        /*0050*/ 	.word	0x00002400


	//----- nvinfo : EIATTR_MAX_THREADS
	.align		4
.L_11827:
        /*0054*/ 	.byte	0x04, 0x05
        /*0056*/ 	.short	(.L_11829 - .L_11828)
.L_11828:
        /*0058*/ 	.word	0x00000080
        /*005c*/ 	.word	0x00000001
        /*0060*/ 	.word	0x00000001


	//----- nvinfo : EIATTR_CRS_STACK_SIZE
	.align		4
.L_11829:
        /*0064*/ 	.byte	0x04, 0x1e
        /*0066*/ 	.short	(.L_11831 - .L_11830)
.L_11830:
        /*0068*/ 	.word	0x00000000


	//----- nvinfo : EIATTR_CBANK_PARAM_SIZE
	.align		4
.L_11831:
        /*006c*/ 	.byte	0x03, 0x19
        /*006e*/ 	.short	0x0028


	//----- nvinfo : EIATTR_PARAM_CBANK
	.align		4
        /*0070*/ 	.byte	0x04, 0x0a
        /*0072*/ 	.short	(.L_11833 - .L_11832)
	.align		4
.L_11832:
        /*0074*/ 	.word	index@(.nv.constant0._ZN2at6native29vectorized_elementwise_kernelILi8EZZZNS0_50_GLOBAL__N__2680c7bb_12_PowKernel_cu_140f0503_289624pow_tensor_tensor_kernelERNS_18TensorIteratorBaseEENKUlvE_clEvENKUlvE_clEvEUlhhE_St5arrayIPcLm3EEEEviT0_T1_)
        /*0078*/ 	.short	0x0210
        /*007a*/ 	.short	0x0028


	//----- nvinfo : EIATTR_SW_WAR
	.align		4
.L_11833:
        /*007c*/ 	.byte	0x04, 0x36
        /*007e*/ 	.short	(.L_11835 - .L_11834)
.L_11834:
        /*0080*/ 	.word	0x00000008
.L_11835:


//--------------------- .nv.info._ZN2at6native18elementwise_kernelILi128ELi4EZNS0_15gpu_kernel_implIZNS0_50_GLOBAL__N__2680c7bb_12_PowKernel_cu_140f0503_289622pow_scalar_tensor_implIhEEvRNS_18TensorIteratorBaseET_EUlhE_EEvS6_RKS7_EUliE_EEviT1_ --------------------------
	.section	.nv.info._ZN2at6native18elementwise_kernelILi128ELi4EZNS0_15gpu_kernel_implIZNS0_50_GLOBAL__N__2680c7bb_12_PowKernel_cu_140f0503_289622pow_scalar_tensor_implIhEEvRNS_18TensorIteratorBaseET_EUlhE_EEvS6_RKS7_EUliE_EEviT1_,"",@"SHT_CUDA_INFO"
	.sectionflags	@""
	.align	4


	//----- nvinfo : EIATTR_CUDA_API_VERSION
	.align		4
        /*0000*/ 	.byte	0x04, 0x37
        /*0002*/ 	.short	(.L_11837 - .L_11836)
.L_11836:
        /*0004*/ 	.word	0x00000082


	//----- nvinfo : EIATTR_KPARAM_INFO
	.align		4
.L_11837:
        /*0008*/ 	.byte	0x04, 0x17
        /*000a*/ 	.short	(.L_11839 - .L_11838)
.L_11838:
        /*000c*/ 	.word	0x00000000
        /*0010*/ 	.short	0x0001
        /*0012*/ 	.short	0x0008
        /*0014*/ 	.byte	0x00, 0xf0, 0xa1, 0x08


	//----- nvinfo : EIATTR_KPARAM_INFO
	.align		4
.L_11839:
        /*0018*/ 	.byte	0x04, 0x17
        /*001a*/ 	.short	(.L_11841 - .L_11840)
.L_11840:
        /*001c*/ 	.word	0x00000000
        /*0020*/ 	.short	0x0000
        /*0022*/ 	.short	0x0000
        /*0024*/ 	.byte	0x00, 0xf0, 0x11, 0x00


	//----- nvinfo : EIATTR_SPARSE_MMA_MASK
	.align		4
.L_11841:
        /*0028*/ 	.byte	0x03, 0x50
        /*002a*/ 	.short	0x0000


	//----- nvinfo : EIATTR_MAXREG_COUNT
	.align		4
        /*002c*/ 	.byte	0x03, 0x1b
        /*002e*/ 	.short	0x0080


	//----- nvinfo : EIATTR_EXTERNS
	.align		4
        /*0030*/ 	.byte	0x04, 0x0f
        /*0032*/ 	.short	(.L_11843 - .L_11842)


	//   ....[0]....
	.align		4
.L_11842:
        /*0034*/ 	.word	index@(__assertfail)


	//----- nvinfo : EIATTR_MERCURY_ISA_VERSION
	.align		4
.L_11843:
        /*0038*/ 	.byte	0x03, 0x5f
        /*003a*/ 	.short	0x0101


	//----- nvinfo : EIATTR_SYSCALL_OFFSETS
	.align		4
        /*003c*/ 	.byte	0x04, 0x46
        /*003e*/ 	.short	(.L_11845 - .L_11844)


	//   ....[0]....
.L_11844:
        /*0040*/ 	.word	0x00002220


	//   ....[1]....
        /*0044*/ 	.word	0x000032a0


	//   ....[2]....
        /*0048*/ 	.word	0x00005510


	//   ....[3]....
        /*004c*/ 	.word	0x00006590


	//   ....[4]....
        /*0050*/ 	.word	0x000087f0


	//   ....[5]....
        /*0054*/ 	.word	0x00009870


	//   ....[6]....
        /*0058*/ 	.word	0x0000bac0


	//   ....[7]....
        /*005c*/ 	.word	0x0000cb40


	//----- nvinfo : EIATTR_EXIT_INSTR_OFFSETS
	.align		4
.L_11845:
        /*0060*/ 	.byte	0x04, 0x1c
        /*0062*/ 	.short	(.L_11847 - .L_11846)


	//   ....[0]....
.L_11846:
        /*0064*/ 	.word	0x00009930


	//   ....[1]....
        /*0068*/ 	.word	0x0000bd30


	//   ....[2]....
        /*006c*/ 	.word	0x0000bd50


	//   ....[3]....
        /*0070*/ 	.word	0x0000bdf0


	//   ....[4]....
        /*0074*/ 	.word	0x0000be20


	//   ....[5]....
        /*0078*/ 	.word	0x0000be50


	//   ....[6]....
        /*007c*/ 	.word	0x0000bef0


	//   ....[7]....
        /*0080*/ 	.word	0x0000bf40


	//   ....[8]....
        /*0084*/ 	.word	0x0000bff0


	//   ....[9]....
        /*0088*/ 	.word	0x0000c050


	//   ....[10]....
        /*008c*/ 	.word	0x0000c090


	//   ....[11]....
        /*0090*/ 	.word	0x0000c150


	//   ....[12]....
        /*0094*/ 	.word	0x0000c1a0


	//   ....[13]....
        /*0098*/ 	.word	0x0000c340


	//   ....[14]....
        /*009c*/ 	.word	0x0000c4b0


	//   ....[15]....
        /*00a0*/ 	.word	0x0000c500


	//   ....[16]....
        /*00a4*/ 	.word	0x0000c5b0


	//   ....[17]....
        /*00a8*/ 	.word	0x0000c740


	//   ....[18]....
        /*00ac*/ 	.word	0x0000c8d0


	//   ....[19]....
        /*00b0*/ 	.word	0x0000ca40


	//   ....[20]....
        /*00b4*/ 	.word	0x0000cb50


	//   ....[21]....
        /*00b8*/ 	.word	0x0000cb90


	//   ....[22]....
        /*00bc*/ 	.word	0x0000cbc0


	//----- nvinfo : EIATTR_MAX_THREADS
	.align		4
.L_11847:
        /*00c0*/ 	.byte	0x04, 0x05
        /*00c2*/ 	.short	(.L_11849 - .L_11848)
.L_11848:
        /*00c4*/ 	.word	0x00000080
        /*00c8*/ 	.word	0x00000001
        /*00cc*/ 	.word	0x00000001


	//----- nvinfo : EIATTR_CRS_STACK_SIZE
	.align		4
.L_11849:
        /*00d0*/ 	.byte	0x04, 0x1e
        /*00d2*/ 	.short	(.L_11851 - .L_11850)
.L_11850:
        /*00d4*/ 	.word	0x00000000


	//----- nvinfo : EIATTR_CBANK_PARAM_SIZE
	.align		4
.L_11851:
        /*00d8*/ 	.byte	0x03, 0x19
        /*00da*/ 	.short	0x0230


	//----- nvinfo : EIATTR_PARAM_CBANK
	.align		4
        /*00dc*/ 	.byte	0x04, 0x0a
        /*00de*/ 	.short	(.L_11853 - .L_11852)
	.align		4
.L_11852:
        /*00e0*/ 	.word	index@(.nv.constant0._ZN2at6native18elementwise_kernelILi128ELi4EZNS0_15gpu_kernel_implIZNS0_50_GLOBAL__N__2680c7bb_12_PowKernel_cu_140f0503_289622pow_scalar_tensor_implIhEEvRNS_18TensorIteratorBaseET_EUlhE_EEvS6_RKS7_EUliE_EEviT1_)
        /*00e4*/ 	.short	0x0210
        /*00e6*/ 	.short	0x0230


	//----- nvinfo : EIATTR_SW_WAR
	.align		4
.L_11853:
        /*00e8*/ 	.byte	0x04, 0x36
        /*00ea*/ 	.short	(.L_11855 - .L_11854)
.L_11854:
        /*00ec*/ 	.word	0x00000008
.L_11855:


//--------------------- .nv.info._ZN2at6native27unrolled_elementwise_kernelIZNS0_50_GLOBAL__N__2680c7bb_12_PowKernel_cu_140f0503_289622pow_scalar_tensor_implIhEEvRNS_18TensorIteratorBaseET_EUlhE_St5arrayIPcLm2EELi4E23TrivialOffsetCalculatorILi1EjESC_NS0_6memory12LoadWithCastILi1EEENSD_13StoreWithCastILi1EEEEEviS6_T0_T2_T3_T4_T5_ --------------------------
	.section	.nv.info._ZN2at6native27unrolled_elementwise_kernelIZNS0_50_GLOBAL__N__2680c7bb_12_PowKernel_cu_140f0503_289622pow_scalar_tensor_implIhEEvRNS_18TensorIteratorBaseET_EUlhE_St5arrayIPcLm2EELi4E23TrivialOffsetCalculatorILi1EjESC_NS0_6memory12LoadWithCastILi1EEENSD_13StoreWithCastILi1EEEEEviS6_T0_T2_T3_T4_T5_,"",@"SHT_CUDA_INFO"
	.sectionflags	@""
	.align	4


	//----- nvinfo : EIATTR_CUDA_API_VERSION
	.align		4
        /*0000*/ 	.byte	0x04, 0x37
        /*0002*/ 	.short	(.L_11857 - .L_11856)
.L_11856:
        /*0004*/ 	.word	0x00000082


	//----- nvinfo : EIATTR_KPARAM_INFO
	.align		4
.L_11857:
        /*0008*/ 	.byte	0x04, 0x17
        /*000a*/ 	.short	(.L_11859 - .L_11858)
.L_11858:
        /*000c*/ 	.word	0x00000000
        /*0010*/ 	.short	0x0006
        /*0012*/ 	.short	0x0034
        /*0014*/ 	.byte	0x00, 0xf0, 0x21, 0x00


	//----- nvinfo : EIATTR_KPARAM_INFO
	.align		4
.L_11859:
        /*0018*/ 	.byte	0x04, 0x17
        /*001a*/ 	.short	(.L_11861 - .L_11860)
.L_11860:
        /*001c*/ 	.word	0x00000000
        /*0020*/ 	.short	0x0005
        /*0022*/ 	.short	0x002c
        /*0024*/ 	.byte	0x00, 0xf0, 0x21, 0x00


	//----- nvinfo : EIATTR_KPARAM_INFO
	.align		4
.L_11861:
        /*0028*/ 	.byte	0x04, 0x17
        /*002a*/ 	.short	(.L_11863 - .L_11862)
.L_11862:
        /*002c*/ 	.word	0x00000000
        /*0030*/ 	.short	0x0004
        /*0032*/ 	.short	0x0029
        /*0034*/ 	.byte	0x00, 0xf0, 0x05, 0x00


	//----- nvinfo : EIATTR_KPARAM_INFO
	.align		4
.L_11863:
        /*0038*/ 	.byte	0x04, 0x17
        /*003a*/ 	.short	(.L_11865 - .L_11864)
.L_11864:
        /*003c*/ 	.word	0x00000000
        /*0040*/ 	.short	0x0003
        /*0042*/ 	.short	0x0028
        /*0044*/ 	.byte	0x00, 0xf0, 0x05, 0x00


	//----- nvinfo : EIATTR_KPARAM_INFO
	.align		4
.L_11865:
        /*0048*/ 	.byte	0x04, 0x17
        /*004a*/ 	.short	(.L_11867 - .L_11866)
.L_11866:
        /*004c*/ 	.word	0x00000000
        /*0050*/ 	.short	0x0002
        /*0052*/ 	.short	0x0018
        /*0054*/ 	.byte	0x00, 0xf0, 0x41, 0x00


	//----- nvinfo : EIATTR_KPARAM_INFO
	.align		4
.L_11867:
        /*0058*/ 	.byte	0x04, 0x17
        /*005a*/ 	.short	(.L_11869 - .L_11868)
.L_11868:
        /*005c*/ 	.word	0x00000000
        /*0060*/ 	.short	0x0001
        /*0062*/ 	.short	0x0008
        /*0064*/ 	.byte	0x00, 0xf0, 0x41, 0x00


	//----- nvinfo : EIATTR_KPARAM_INFO
	.align		4
.L_11869:
        /*0068*/ 	.byte	0x04, 0x17
        /*006a*/ 	.short	(.L_11871 - .L_11870)
.L_11870:
        /*006c*/ 	.word	0x00000000
        /*0070*/ 	.short	0x0000
        /*0072*/ 	.short	0x0000
        /*0074*/ 	.byte	0x00, 0xf0, 0x11, 0x00


	//----- nvinfo : EIATTR_SPARSE_MMA_MASK
	.align		4
.L_11871:
        /*0078*/ 	.byte	0x03, 0x50
        /*007a*/ 	.short	0x0000


	//----- nvinfo : EIATTR_MAXREG_COUNT
	.align		4
        /*007c*/ 	.byte	0x03, 0x1b
        /*007e*/ 	.short	0x00ff


	//----- nvinfo : EIATTR_EXTERNS
	.align		4
        /*0080*/ 	.byte	0x04, 0x0f
        /*0082*/ 	.short	(.L_11873 - .L_11872)


	//   ....[0]....
	.align		4
.L_11872:
        /*0084*/ 	.word	index@(__assertfail)


	//----- nvinfo : EIATTR_MERCURY_ISA_VERSION
	.align		4
.L_11873:
        /*0088*/ 	.byte	0x03, 0x5f
        /*008a*/ 	.short	0x0101


	//----- nvinfo : EIATTR_SYSCALL_OFFSETS
	.align		4
        /*008c*/ 	.byte	0x04, 0x46
        /*008e*/ 	.short	(.L_11875 - .L_11874)


	//   ....[0]....
.L_11874:
        /*0090*/ 	.word	0x00000f70


	//   ....[1]....
        /*0094*/ 	.word	0x00001ec0


	//   ....[2]....
        /*0098*/ 	.word	0x00002e20


	//   ....[3]....
        /*009c*/ 	.word	0x00003d50


	//   ....[4]....
        /*00a0*/ 	.word	0x00005420


	//   ....[5]....
        /*00a4*/ 	.word	0x00006450


	//   ....[6]....
        /*00a8*/ 	.word	0x00007440


	//   ....[7]....
        /*00ac*/ 	.word	0x00008430


	//----- nvinfo : EIATTR_EXIT_INSTR_OFFSETS
	.align		4
.L_11875:
        /*00b0*/ 	.byte	0x04, 0x1c
        /*00b2*/ 	.short	(.L_11877 - .L_11876)


	//   ....[0]....
.L_11876:
        /*00b4*/ 	.word	0x000074f0


	//   ....[1]....
        /*00b8*/ 	.word	0x00007620


	//   ....[2]....
        /*00bc*/ 	.word	0x00007640


	//   ....[3]....
        /*00c0*/ 	.word	0x000076e0


	//   ....[4]....
        /*00c4*/ 	.word	0x00007710


	//   ....[5]....
        /*00c8*/ 	.word	0x00007740


	//   ....[6]....
        /*00cc*/ 	.word	0x000077e0


	//   ....[7]....
        /*00d0*/ 	.word	0x00007830


	//   ....[8]....
        /*00d4*/ 	.word	0x000078e0


	//   ....[9]....
        /*00d8*/ 	.word	0x00007940


	//   ....[10]....
        /*00dc*/ 	.word	0x00007980


	//   ....[11]....
        /*00e0*/ 	.word	0x00007a40


	//   ....[12]....
        /*00e4*/ 	.word	0x00007a90


	//   ....[13]....
        /*00e8*/ 	.word	0x00007c30


	//   ....[14]....
        /*00ec*/ 	.word	0x00007da0


	//   ....[15]....
        /*00f0*/ 	.word	0x00007df0


	//   ....[16]....
        /*00f4*/ 	.word	0x00007ea0


	//   ....[17]....
        /*00f8*/ 	.word	0x00008030


	//   ....[18]....
        /*00fc*/ 	.word	0x000081c0


	//   ....[19]....
        /*0100*/ 	.word	0x00008330


	//   ....[20]....
        /*0104*/ 	.word	0x00008440


	//   ....[21]....
        /*0108*/ 	.word	0x00008480


	//   ....[22]....
        /*010c*/ 	.word	0x000084b0


	//----- nvinfo : EIATTR_MAX_THREADS
	.align		4
.L_11877:
        /*0110*/ 	.byte	0x04, 0x05
        /*0112*/ 	.short	(.L_11879 - .L_11878)
.L_11878:
        /*0114*/ 	.word	0x00000080
        /*0118*/ 	.word	0x00000001
        /*011c*/ 	.word	0x00000001


	//----- nvinfo : EIATTR_CRS_STACK_SIZE
	.align		4
.L_11879:
        /*0120*/ 	.byte	0x04, 0x1e
        /*0122*/ 	.short	(.L_11881 - .L_11880)
.L_11880:
        /*0124*/ 	.word	0x00000000


	//----- nvinfo : EIATTR_CBANK_PARAM_SIZE
	.align		4
.L_11881:
        /*0128*/ 	.byte	0x03, 0x19
        /*012a*/ 	.short	0x003c


	//----- nvinfo : EIATTR_PARAM_CBANK
	.align		4
        /*012c*/ 	.byte	0x04, 0x0a
        /*012e*/ 	.short	(.L_11883 - .L_11882)
	.align		4
.L_11882:
        /*0130*/ 	.word	index@(.nv.constant0._ZN2at6native27unrolled_elementwise_kernelIZNS0_50_GLOBAL__N__2680c7bb_12_PowKernel_cu_140f0503_289622pow_scalar_tensor_implIhEEvRNS_18TensorIteratorBaseET_EUlhE_St5arrayIPcLm2EELi4E23TrivialOffsetCalculatorILi1EjESC_NS0_6memory12LoadWithCastILi1EEENSD_13StoreWithCastILi1EEEEEviS6_T0_T2_T3_T4_T5_)
        /*0134*/ 	.short	0x0210
        /*0136*/ 	.short	0x003c


	//----- nvinfo : EIATTR_SW_WAR
	.align		4
.L_11883:
        /*0138*/ 	.byte	0x04, 0x36
        /*013a*/ 	.short	(.L_11885 - .L_11884)
.L_11884:
        /*013c*/ 	.word	0x00000008
.L_11885:


//--------------------- .nv.info._ZN2at6native18elementwise_kernelILi128ELi4EZNS0_22gpu_kernel_impl_nocastIZNS0_50_GLOBAL__N__2680c7bb_12_PowKernel_cu_140f0503_289622pow_scalar_tensor_implIhEEvRNS_18TensorIteratorBaseET_EUlhE_EEvS6_RKS7_EUliE_EEviT1_ --------------------------
	.section	.nv.info._ZN2at6native18elementwise_kernelILi128ELi4EZNS0_22gpu_kernel_impl_nocastIZNS0_50_GLOBAL__N__2680c7bb_12_PowKernel_cu_140f0503_289622pow_scalar_tensor_implIhEEvRNS_18TensorIteratorBaseET_EUlhE_EEvS6_RKS7_EUliE_EEviT1_,"",@"SHT_CUDA_INFO"
	.sectionflags	@""
	.align	4


	//----- nvinfo : EIATTR_CUDA_API_VERSION
	.align		4
        /*0000*/ 	.byte	0x04, 0x37
        /*0002*/ 	.short	(.L_11887 - .L_11886)
.L_11886:
        /*0004*/ 	.word	0x00000082


	//----- nvinfo : EIATTR_KPARAM_INFO
	.align		4
.L_11887:
        /*0008*/ 	.byte	0x04, 0x17
        /*000a*/ 	.short	(.L_11889 - .L_11888)
.L_11888:
        /*000c*/ 	.word	0x00000000
        /*0010*/ 	.short	0x0001
        /*0012*/ 	.short	0x0008
        /*0014*/ 	.byte	0x00, 0xf0, 0x81, 0x08


	//----- nvinfo : EIATTR_KPARAM_INFO
	.align		4
.L_11889:
        /*0018*/ 	.byte	0x04, 0x17
        /*001a*/ 	.short	(.L_11891 - .L_11890)
.L_11890:
        /*001c*/ 	.word	0x00000000
        /*0020*/ 	.short	0x0000
        /*0022*/ 	.short	0x0000
        /*0024*/ 	.byte	0x00, 0xf0, 0x11, 0x00


	//----- nvinfo : EIATTR_SPARSE_MMA_MASK
	.align		4
.L_11891:
        /*0028*/ 	.byte	0x03, 0x50
        /*002a*/ 	.short	0x0000


	//----- nvinfo : EIATTR_MAXREG_COUNT
	.align		4
        /*002c*/ 	.byte	0x03, 0x1b
        /*002e*/ 	.short	0x0080


	//----- nvinfo : EIATTR_MERCURY_ISA_VERSION
	.align		4
        /*0030*/ 	.byte	0x03, 0x5f
        /*0032*/ 	.short	0x0101


	//----- nvinfo : EIATTR_EXIT_INSTR_OFFSETS
	.align		4
        /*0034*/ 	.byte	0x04, 0x1c
        /*0036*/ 	.short	(.L_11893 - .L_11892)


	//   ....[0]....
.L_11892:
        /*0038*/ 	.word	0x00003fb0


	//   ....[1]....
        /*003c*/ 	.word	0x00005460


	//----- nvinfo : EIATTR_MAX_THREADS
	.align		4
.L_11893:
        /*0040*/ 	.byte	0x04, 0x05
        /*0042*/ 	.short	(.L_11895 - .L_11894)
.L_11894:
        /*0044*/ 	.word	0x00000080
        /*0048*/ 	.word	0x00000001
        /*004c*/ 	.word	0x00000001


	//----- nvinfo : EIATTR_CRS_STACK_SIZE
	.align		4
.L_11895:
        /*0050*/ 	.byte	0x04, 0x1e
        /*0052*/ 	.short	(.L_11897 - .L_11896)
.L_11896:
        /*0054*/ 	.word	0x00000000


	//----- nvinfo : EIATTR_CBANK_PARAM_SIZE
	.align		4
.L_11897:
        /*0058*/ 	.byte	0x03, 0x19
        /*005a*/ 	.short	0x0228


	//----- nvinfo : EIATTR_PARAM_CBANK
	.align		4
        /*005c*/ 	.byte	0x04, 0x0a
        /*005e*/ 	.short	(.L_11899 - .L_11898)
	.align		4
.L_11898:
        /*0060*/ 	.word	index@(.nv.constant0._ZN2at6native18elementwise_kernelILi128ELi4EZNS0_22gpu_kernel_impl_nocastIZNS0_50_GLOBAL__N__2680c7bb_12_PowKernel_cu_140f0503_289622pow_scalar_tensor_implIhEEvRNS_18TensorIteratorBaseET_EUlhE_EEvS6_RKS7_EUliE_EEviT1_)
        /*0064*/ 	.short	0x0210
        /*0066*/ 	.short	0x0228


	//----- nvinfo : EIATTR_SW_WAR
	.align		4
.L_11899:
        /*0068*/ 	.byte	0x04, 0x36
        /*006a*/ 	.short	(.L_11901 - .L_11900)
.L_11900:
        /*006c*/ 	.word	0x00000008
.L_11901:


//--------------------- .nv.info._ZN2at6native27unrolled_elementwise_kernelIZNS0_50_GLOBAL__N__2680c7bb_12_PowKernel_cu_140f0503_289622pow_scalar_tensor_implIhEEvRNS_18TensorIteratorBaseET_EUlhE_St5arrayIPcLm2EELi4E23TrivialOffsetCalculatorILi1EjESC_NS0_6memory15LoadWithoutCastENSD_16StoreWithoutCastEEEviS6_T0_T2_T3_T4_T5_ --------------------------
	.section	.nv.info._ZN2at6native27unrolled_elementwise_kernelIZNS0_50_GLOBAL__N__2680c7bb_12_PowKernel_cu_140f0503_289622pow_scalar_tensor_implIhEEvRNS_18TensorIteratorBaseET_EUlhE_St5arrayIPcLm2EELi4E23TrivialOffsetCalculatorILi1EjESC_NS0_6memory15LoadWithoutCastENSD_16StoreWithoutCastEEEviS6_T0_T2_T3_T4_T5_,"",@"SHT_CUDA_INFO"
	.sectionflags	@""
	.align	4


	//----- nvinfo : EIATTR_CUDA_API_VERSION
	.align		4
        /*0000*/ 	.byte	0x04, 0x37
        /*0002*/ 	.short	(.L_11903 - .L_11902)
.L_11902:
        /*0004*/ 	.word	0x00000082


	//----- nvinfo : EIATTR_KPARAM_INFO
	.align		4
.L_11903:
        /*0008*/ 	.byte	0x04, 0x17
        /*000a*/ 	.short	(.L_11905 - .L_11904)
.L_11904:
        /*000c*/ 	.word	0x00000000
        /*0010*/ 	.short	0x0006
        /*0012*/ 	.short	0x002b
        /*0014*/ 	.byte	0x00, 0xf0, 0x05, 0x00


	//----- nvinfo : EIATTR_KPARAM_INFO
	.align		4
.L_11905:
        /*0018*/ 	.byte	0x04, 0x17
        /*001a*/ 	.short	(.L_11907 - .L_11906)
.L_11906:
        /*001c*/ 	.word	0x00000000
        /*0020*/ 	.short	0x0005
        /*0022*/ 	.short	0x002a
        /*0024*/ 	.byte	0x00, 0xf0, 0x05, 0x00


	//----- nvinfo : EIATTR_KPARAM_INFO
	.align		4
.L_11907:
        /*0028*/ 	.byte	0x04, 0x17
        /*002a*/ 	.short	(.L_11909 - .L_11908)
.L_11908:
        /*002c*/ 	.word	0x00000000
        /*0030*/ 	.short	0x0004
        /*0032*/ 	.short	0x0029
        /*0034*/ 	.byte	0x00, 0xf0, 0x05, 0x00


	//----- nvinfo : EIATTR_KPARAM_INFO
	.align		4
.L_11909:
        /*0038*/ 	.byte	0x04, 0x17
        /*003a*/ 	.short	(.L_11911 - .L_11910)
.L_11910:
        /*003c*/ 	.word	0x00000000
        /*0040*/ 	.short	0x0003
        /*0042*/ 	.short	0x0028
        /*0044*/ 	.byte	0x00, 0xf0, 0x05, 0x00


	//----- nvinfo : EIATTR_KPARAM_INFO
	.align		4
.L_11911:
        /*0048*/ 	.byte	0x04, 0x17
        /*004a*/ 	.short	(.L_11913 - .L_11912)
.L_11912:
        /*004c*/ 	.word	0x00000000
        /*0050*/ 	.short	0x0002
        /*0052*/ 	.short	0x0018
        /*0054*/ 	.byte	0x00, 0xf0, 0x41, 0x00


	//----- nvinfo : EIATTR_KPARAM_INFO
	.align		4
.L_11913:
        /*0058*/ 	.byte	0x04, 0x17
        /*005a*/ 	.short	(.L_11915 - .L_11914)
.L_11914:
        /*005c*/ 	.word	0x00000000
        /*0060*/ 	.short	0x0001
        /*0062*/ 	.short	0x0008
        /*0064*/ 	.byte	0x00, 0xf0, 0x41, 0x00


	//----- nvinfo : EIATTR_KPARAM_INFO
	.align		4
.L_11915:
        /*0068*/ 	.byte	0x04, 0x17
        /*006a*/ 	.short	(.L_11917 - .L_11916)
.L_11916:
        /*006c*/ 	.word	0x00000000
        /*0070*/ 	.short	0x0000
        /*0072*/ 	.short	0x0000
        /*0074*/ 	.byte	0x00, 0xf0, 0x11, 0x00


	//----- nvinfo : EIATTR_SPARSE_MMA_MASK
	.align		4
.L_11917:
        /*0078*/ 	.byte	0x03, 0x50
        /*007a*/ 	.short	0x0000


	//----- nvinfo : EIATTR_MAXREG_COUNT
	.align		4
        /*007c*/ 	.byte	0x03, 0x1b
        /*007e*/ 	.short	0x00ff


	//----- nvinfo : EIATTR_MERCURY_ISA_VERSION
	.align		4
        /*0080*/ 	.byte	0x03, 0x5f
        /*0082*/ 	.short	0x0101


	//----- nvinfo : EIATTR_EXIT_INSTR_OFFSETS
	.align		4
        /*0084*/ 	.byte	0x04, 0x1c
        /*0086*/ 	.short	(.L_11919 - .L_11918)


	//   ....[0]....
.L_11918:
        /*0088*/ 	.word	0x000009c0


	//   ....[1]....
        /*008c*/ 	.word	0x00000a20


	//----- nvinfo : EIATTR_MAX_THREADS
	.align		4
.L_11919:
        /*0090*/ 	.byte	0x04, 0x05
        /*0092*/ 	.short	(.L_11921 - .L_11920)
.L_11920:
        /*0094*/ 	.word	0x00000080
        /*0098*/ 	.word	0x00000001
        /*009c*/ 	.word	0x00000001


	//----- nvinfo : EIATTR_CRS_STACK_SIZE
	.align		4
.L_11921:
        /*00a0*/ 	.byte	0x04, 0x1e
        /*00a2*/ 	.short	(.L_11923 - .L_11922)
.L_11922:
        /*00a4*/ 	.word	0x00000000


	//----- nvinfo : EIATTR_CBANK_PARAM_SIZE
	.align		4
.L_11923:
        /*00a8*/ 	.byte	0x03, 0x19
        /*00aa*/ 	.short	0x002c


	//----- nvinfo : EIATTR_PARAM_CBANK
	.align		4
        /*00ac*/ 	.byte	0x04, 0x0a
        /*00ae*/ 	.short	(.L_11925 - .L_11924)
	.align		4
.L_11924:
        /*00b0*/ 	.word	index@(.nv.constant0._ZN2at6native27unrolled_elementwise_kernelIZNS0_50_GLOBAL__N__2680c7bb_12_PowKernel_cu_140f0503_289622pow_scalar_tensor_implIhEEvRNS_18TensorIteratorBaseET_EUlhE_St5arrayIPcLm2EELi4E23TrivialOffsetCalculatorILi1EjESC_NS0_6memory15LoadWithoutCastENSD_16StoreWithoutCastEEEviS6_T0_T2_T3_T4_T5_)
        /*00b4*/ 	.short	0x0210
        /*00b6*/ 	.short	0x002c


	//----- nvinfo : EIATTR_SW_WAR
	.align		4
.L_11925:
        /*00b8*/ 	.byte	0x04, 0x36
        /*00ba*/ 	.short	(.L_11927 - .L_11926)
.L_11926:
        /*00bc*/ 	.word	0x00000008
.L_11927:


//--------------------- .nv.info._ZN2at6native29vectorized_elementwise_kernelILi2EZNS0_50_GLOBAL__N__2680c7bb_12_PowKernel_cu_140f0503_289622pow_scalar_tensor_implIhEEvRNS_18TensorIteratorBaseET_EUlhE_St5arrayIPcLm2EEEEviT0_T1_ --------------------------
	.section	.nv.info._ZN2at6native29vectorized_elementwise_kernelILi2EZNS0_50_GLOBAL__N__2680c7bb_12_PowKernel_cu_140f0503_289622pow_scalar_tensor_implIhEEvRNS_18TensorIteratorBaseET_EUlhE_St5arrayIPcLm2EEEEviT0_T1_,"",@"SHT_CUDA_INFO"
	.sectionflags	@""
	.align	4


	//----- nvinfo : EIATTR_CUDA_API_VERSION
	.align		4
        /*0000*/ 	.byte	0x04, 0x37
        /*0002*/ 	.short	(.L_11929 - .L_11928)
.L_11928:
        /*0004*/ 	.word	0x00000082


	//----- nvinfo : EIATTR_KPARAM_INFO
	.align		4
.L_11929:
        /*0008*/ 	.byte	0x04, 0x17
        /*000a*/ 	.short	(.L_11931 - .L_11930)
.L_11930:
        /*000c*/ 	.word	0x00000000
        /*0010*/ 	.short	0x0002
        /*0012*/ 	.short	0x0018
        /*0014*/ 	.byte	0x00, 0xf0, 0x41, 0x00


	//----- nvinfo : EIATTR_KPARAM_INFO
	.align		4
.L_11931:
        /*0018*/ 	.byte	0x04, 0x17
        /*001a*/ 	.short	(.L_11933 - .L_11932)
.L_11932:
        /*001c*/ 	.word	0x00000000
        /*0020*/ 	.short	0x0001
        /*0022*/ 	.short	0x0008
        /*0024*/ 	.byte	0x00, 0xf0, 0x41, 0x00


	//----- nvinfo : EIATTR_KPARAM_INFO
	.align		4
.L_11933:
        /*0028*/ 	.byte	0x04, 0x17
        /*002a*/ 	.short	(.L_11935 - .L_11934)
.L_11934:
        /*002c*/ 	.word	0x00000000
        /*0030*/ 	.short	0x0000
        /*0032*/ 	.short	0x0000
        /*0034*/ 	.byte	0x00, 0xf0, 0x11, 0x00


	//----- nvinfo : EIATTR_SPARSE_MMA_MASK
	.align		4
.L_11935:
        /*0038*/ 	.byte	0x03, 0x50
        /*003a*/ 	.short	0x0000


	//----- nvinfo : EIATTR_MAXREG_COUNT
	.align		4
        /*003c*/ 	.byte	0x03, 0x1b
        /*003e*/ 	.short	0x00ff


	//----- nvinfo : EIATTR_MERCURY_ISA_VERSION
	.align		4
        /*0040*/ 	.byte	0x03, 0x5f
        /*0042*/ 	.short	0x0101


	//----- nvinfo : EIATTR_EXIT_INSTR_OFFSETS
	.align		4
        /*0044*/ 	.byte	0x04, 0x1c
        /*0046*/ 	.short	(.L_11937 - .L_11936)


	//   ....[0]....
.L_11936:
        /*0048*/ 	.word	0x00000da0


	//   ....[1]....
        /*004c*/ 	.word	0x00002170


	//   ....[2]....
        /*0050*/ 	.word	0x000021d0


	//----- nvinfo : EIATTR_MAX_THREADS
	.align		4
.L_11937:
        /*0054*/ 	.byte	0x04, 0x05
        /*0056*/ 	.short	(.L_11939 - .L_11938)
.L_11938:
        /*0058*/ 	.word	0x00000080
        /*005c*/ 	.word	0x00000001
        /*0060*/ 	.word	0x00000001


	//----- nvinfo : EIATTR_CRS_STACK_SIZE
	.align		4
.L_11939:
        /*0064*/ 	.byte	0x04, 0x1e
        /*0066*/ 	.short	(.L_11941 - .L_11940)
.L_11940:
        /*0068*/ 	.word	0x00000000


	//----- nvinfo : EIATTR_CBANK_PARAM_SIZE
	.align		4
.L_11941:
        /*006c*/ 	.byte	0x03, 0x19
        /*006e*/ 	.short	0x0028


	//----- nvinfo : EIATTR_PARAM_CBANK
	.align		4
        /*0070*/ 	.byte	0x04, 0x0a
        /*0072*/ 	.short	(.L_11943 - .L_11942)
	.align		4
.L_11942:
        /*0074*/ 	.word	index@(.nv.constant0._ZN2at6native29vectorized_elementwise_kernelILi2EZNS0_50_GLOBAL__N__2680c7bb_12_PowKernel_cu_140f0503_289622pow_scalar_tensor_implIhEEvRNS_18TensorIteratorBaseET_EUlhE_St5arrayIPcLm2EEEEviT0_T1_)
        /*0078*/ 	.short	0x0210
        /*007a*/ 	.short	0x0028


	//----- nvinfo : EIATTR_SW_WAR
	.align		4
.L_11943:
        /*007c*/ 	.byte	0x04, 0x36
        /*007e*/ 	.short	(.L_11945 - .L_11944)
.L_11944:
        /*0080*/ 	.word	0x00000008
.L_11945:


//--------------------- .nv.info._ZN2at6native29vectorized_elementwise_kernelILi4EZNS0_50_GLOBAL__N__2680c7bb_12_PowKernel_cu_140f0503_289622pow_scalar_tensor_implIhEEvRNS_18TensorIteratorBaseET_EUlhE_St5arrayIPcLm2EEEEviT0_T1_ --------------------------
	.section	.nv.info._ZN2at6native29vectorized_elementwise_kernelILi4EZNS0_50_GLOBAL__N__2680c7bb_12_PowKernel_cu_140f0503_289622pow_scalar_tensor_implIhEEvRNS_18TensorIteratorBaseET_EUlhE_St5arrayIPcLm2EEEEviT0_T1_,"",@"SHT_CUDA_INFO"
	.sectionflags	@""
	.align	4


	//----- nvinfo : EIATTR_CUDA_API_VERSION
	.align		4
        /*0000*/ 	.byte	0x04, 0x37
        /*0002*/ 	.short	(.L_11947 - .L_11946)
.L_11946:
        /*0004*/ 	.word	0x00000082


	//----- nvinfo : EIATTR_KPARAM_INFO
	.align		4
.L_11947:
        /*0008*/ 	.byte	0x04, 0x17
        /*000a*/ 	.short	(.L_11949 - .L_11948)
.L_11948:
        /*000c*/ 	.word	0x00000000
        /*0010*/ 	.short	0x0002
        /*0012*/ 	.short	0x0018
        /*0014*/ 	.byte	0x00, 0xf0, 0x41, 0x00


	//----- nvinfo : EIATTR_KPARAM_INFO
	.align		4
.L_11949:
        /*0018*/ 	.byte	0x04, 0x17
        /*001a*/ 	.short	(.L_11951 - .L_11950)
.L_11950:
        /*001c*/ 	.word	0x00000000
        /*0020*/ 	.short	0x0001
        /*0022*/ 	.short	0x0008
        /*0024*/ 	.byte	0x00, 0xf0, 0x41, 0x00


	//----- nvinfo : EIATTR_KPARAM_INFO
	.align		4
.L_11951:
        /*0028*/ 	.byte	0x04, 0x17
        /*002a*/ 	.short	(.L_11953 - .L_11952)
.L_11952:
        /*002c*/ 	.word	0x00000000
        /*0030*/ 	.short	0x0000
        /*0032*/ 	.short	0x0000
        /*0034*/ 	.byte	0x00, 0xf0, 0x11, 0x00


	//----- nvinfo : EIATTR_SPARSE_MMA_MASK
	.align		4
.L_11953:
        /*0038*/ 	.byte	0x03, 0x50
        /*003a*/ 	.short	0x0000


	//----- nvinfo : EIATTR_MAXREG_COUNT
	.align		4
        /*003c*/ 	.byte	0x03, 0x1b
        /*003e*/ 	.short	0x00ff


	//----- nvinfo : EIATTR_MERCURY_ISA_VERSION
	.align		4
        /*0040*/ 	.byte	0x03, 0x5f
        /*0042*/ 	.short	0x0101


	//----- nvinfo : EIATTR_EXIT_INSTR_OFFSETS
	.align		4
        /*0044*/ 	.byte	0x04, 0x1c
        /*0046*/ 	.short	(.L_11955 - .L_11954)


	//   ....[0]....
.L_11954:
        /*0048*/ 	.word	0x00000da0


	//   ....[1]....
        /*004c*/ 	.word	0x00002170


	//   ....[2]....
        /*0050*/ 	.word	0x000021d0


	//----- nvinfo : EIATTR_MAX_THREADS
	.align		4
.L_11955:
        /*0054*/ 	.byte	0x04, 0x05
        /*0056*/ 	.short	(.L_11957 - .L_11956)
.L_11956:
        /*0058*/ 	.word	0x00000080
        /*005c*/ 	.word	0x00000001
        /*0060*/ 	.word	0x00000001


	//----- nvinfo : EIATTR_CRS_STACK_SIZE
	.align		4
.L_11957:
        /*0064*/ 	.byte	0x04, 0x1e
        /*0066*/ 	.short	(.L_11959 - .L_11958)
.L_11958:
        /*0068*/ 	.word	0x00000000


	//----- nvinfo : EIATTR_CBANK_PARAM_SIZE
	.align		4
.L_11959:
        /*006c*/ 	.byte	0x03, 0x19
        /*006e*/ 	.short	0x0028


	//----- nvinfo : EIATTR_PARAM_CBANK
	.align		4
        /*0070*/ 	.byte	0x04, 0x0a
        /*0072*/ 	.short	(.L_11961 - .L_11960)
	.align		4
.L_11960:
        /*0074*/ 	.word	index@(.nv.constant0._ZN2at6native29vectorized_elementwise_kernelILi4EZNS0_50_GLOBAL__N__2680c7bb_12_PowKernel_cu_140f0503_289622pow_scalar_tensor_implIhEEvRNS_18TensorIteratorBaseET_EUlhE_St5arrayIPcLm2EEEEviT0_T1_)
        /*0078*/ 	.short	0x0210
        /*007a*/ 	.short	0x0028


	//----- nvinfo : EIATTR_SW_WAR
	.align		4
.L_11961:
        /*007c*/ 	.byte	0x04, 0x36
        /*007e*/ 	.short	(.L_11963 - .L_11962)
.L_11962:
        /*0080*/ 	.word	0x00000008
.L_11963:


//--------------------- .nv.info._ZN2at6native29vectorized_elementwise_kernelILi8EZNS0_50_GLOBAL__N__2680c7bb_12_PowKernel_cu_140f0503_289622pow_scalar_tensor_implIhEEvRNS_18TensorIteratorBaseET_EUlhE_St5arrayIPcLm2EEEEviT0_T1_ --------------------------
	.section	.nv.info._ZN2at6native29vectorized_elementwise_kernelILi8EZNS0_50_GLOBAL__N__2680c7bb_12_PowKernel_cu_140f0503_289622pow_scalar_tensor_implIhEEvRNS_18TensorIteratorBaseET_EUlhE_St5arrayIPcLm2EEEEviT0_T1_,"",@"SHT_CUDA_INFO"
	.sectionflags	@""
	.align	4


	//----- nvinfo : EIATTR_CUDA_API_VERSION
	.align		4
        /*0000*/ 	.byte	0x04, 0x37
        /*0002*/ 	.short	(.L_11965 - .L_11964)
.L_11964:
        /*0004*/ 	.word	0x00000082


	//----- nvinfo : EIATTR_KPARAM_INFO
	.align		4
.L_11965:
        /*0008*/ 	.byte	0x04, 0x17
        /*000a*/ 	.short	(.L_11967 - .L_11966)
.L_11966:
        /*000c*/ 	.word	0x00000000
        /*0010*/ 	.short	0x0002
        /*0012*/ 	.short	0x0018
        /*0014*/ 	.byte	0x00, 0xf0, 0x41, 0x00


	//----- nvinfo : EIATTR_KPARAM_INFO
	.align		4
.L_11967:
        /*0018*/ 	.byte	0x04, 0x17
        /*001a*/ 	.short	(.L_11969 - .L_11968)
.L_11968:
        /*001c*/ 	.word	0x00000000
        /*0020*/ 	.short	0x0001
        /*0022*/ 	.short	0x0008
        /*0024*/ 	.byte	0x00, 0xf0, 0x41, 0x00


	//----- nvinfo : EIATTR_KPARAM_INFO
	.align		4
.L_11969:
        /*0028*/ 	.byte	0x04, 0x17
        /*002a*/ 	.short	(.L_11971 - .L_11970)
.L_11970:
        /*002c*/ 	.word	0x00000000
        /*0030*/ 	.short	0x0000
        /*0032*/ 	.short	0x0000
        /*0034*/ 	.byte	0x00, 0xf0, 0x11, 0x00


	//----- nvinfo : EIATTR_SPARSE_MMA_MASK
	.align		4
.L_11971:
        /*0038*/ 	.byte	0x03, 0x50
        /*003a*/ 	.short	0x0000


	//----- nvinfo : EIATTR_MAXREG_COUNT
	.align		4
        /*003c*/ 	.byte	0x03, 0x1b
        /*003e*/ 	.short	0x00ff


	//----- nvinfo : EIATTR_MERCURY_ISA_VERSION
	.align		4
        /*0040*/ 	.byte	0x03, 0x5f
        /*0042*/ 	.short	0x0101


	//----- nvinfo : EIATTR_EXIT_INSTR_OFFSETS
	.align		4
        /*0044*/ 	.byte	0x04, 0x1c
        /*0046*/ 	.short	(.L_11973 - .L_11972)


	//   ....[0]....
.L_11972:
        /*0048*/ 	.word	0x00000d80


	//   ....[1]....
        /*004c*/ 	.word	0x00002150


	//   ....[2]....
        /*0050*/ 	.word	0x000021b0


	//----- nvinfo : EIATTR_MAX_THREADS
	.align		4
.L_11973:
        /*0054*/ 	.byte	0x04, 0x05
        /*0056*/ 	.short	(.L_11975 - .L_11974)
.L_11974:
        /*0058*/ 	.word	0x00000080
        /*005c*/ 	.word	0x00000001
        /*0060*/ 	.word	0x00000001


	//----- nvinfo : EIATTR_CRS_STACK_SIZE
	.align		4
.L_11975:
        /*0064*/ 	.byte	0x04, 0x1e
        /*0066*/ 	.short	(.L_11977 - .L_11976)
.L_11976:
        /*0068*/ 	.word	0x00000000


	//----- nvinfo : EIATTR_CBANK_PARAM_SIZE
	.align		4
.L_11977:
        /*006c*/ 	.byte	0x03, 0x19
        /*006e*/ 	.short	0x0028


	//----- nvinfo : EIATTR_PARAM_CBANK
	.align		4
        /*0070*/ 	.byte	0x04, 0x0a
        /*0072*/ 	.short	(.L_11979 - .L_11978)
	.align		4
.L_11978:
        /*0074*/ 	.word	index@(.nv.constant0._ZN2at6native29vectorized_elementwise_kernelILi8EZNS0_50_GLOBAL__N__2680c7bb_12_PowKernel_cu_140f0503_289622pow_scalar_tensor_implIhEEvRNS_18TensorIteratorBaseET_EUlhE_St5arrayIPcLm2EEEEviT0_T1_)
        /*0078*/ 	.short	0x0210
        /*007a*/ 	.short	0x0028


	//----- nvinfo : EIATTR_SW_WAR
	.align		4
.L_11979:
        /*007c*/ 	.byte	0x04, 0x36
        /*007e*/ 	.short	(.L_11981 - .L_11980)
.L_11980:
        /*0080*/ 	.word	0x00000008
.L_11981:


//--------------------- .nv.callgraph             --------------------------
	.section	.nv.callgraph,"",@"SHT_CUDA_CALLGRAPH"
	.align	4
	.sectionentsize	8
	.align		4
        /*0000*/ 	.word	0x00000000
	.align		4
        /*0004*/ 	.word	0xffffffff
	.align		4
        /*0008*/ 	.word	index@(_ZN2at6native18elementwise_kernelILi128ELi4EZNS0_15gpu_kernel_implIZNS0_50_GLOBAL__N__2680c7bb_12_PowKernel_cu_140f0503_289629pow_tensor_scalar_kernel_implIN3c108BFloat16ES6_EEvRNS_18TensorIteratorBaseET0_EUlS6_E2_EEvS8_RKT_EUliE_EEviT1_)
	.align		4
        /*000c*/ 	.word	index@(__assertfail)
	.align		4
        /*0010*/ 	.word	index@(_ZN2at6native27unrolled_elementwise_kernelIZNS0_50_GLOBAL__N__2680c7bb_12_PowKernel_cu_140f0503_289629pow_tensor_scalar_kernel_implIN3c108BFloat16ES5_EEvRNS_18TensorIteratorBaseET0_EUlS5_E2_St5arrayIPcLm2EELi4E23TrivialOffsetCalculatorILi1EjESE_NS0_6memory12LoadWithCastILi1EEENSF_13StoreWithCastILi1EEEEEviT_S8_T2_T3_T4_T5_)
	.align		4
        /*0014*/ 	.word	index@(__assertfail)
	.align		4
        /*0018*/ 	.word	index@(_ZN2at6native18elementwise_kernelILi128ELi4EZNS0_15gpu_kernel_implIZNS0_50_GLOBAL__N__2680c7bb_12_PowKernel_cu_140f0503_289629pow_tensor_scalar_kernel_implIN3c108BFloat16ES6_EEvRNS_18TensorIteratorBaseET0_EUlS6_E1_EEvS8_RKT_EUliE_EEviT1_)
	.align		4
        /*001c*/ 	.word	index@(__assertfail)
	.align		4
        /*0020*/ 	.word	index@(_ZN2at6native27unrolled_elementwise_kernelIZNS0_50_GLOBAL__N__2680c7bb_12_PowKernel_cu_140f0503_289629pow_tensor_scalar_kernel_implIN3c108BFloat16ES5_EEvRNS_18TensorIteratorBaseET0_EUlS5_E1_St5arrayIPcLm2EELi4E23TrivialOffsetCalculatorILi1EjESE_NS0_6memory12LoadWithCastILi1EEENSF_13StoreWithCastILi1EEEEEviT_S8_T2_T3_T4_T5_)
	.align		4
        /*0024*/ 	.word	index@(__assertfail)
	.align		4
        /*0028*/ 	.word	index@(_ZN2at6native18elementwise_kernelILi128ELi4EZNS0_15gpu_kernel_implIZNS0_50_GLOBAL__N__2680c7bb_12_PowKernel_cu_140f0503_289629pow_tensor_scalar_kernel_implIN3c108BFloat16ES6_EEvRNS_18TensorIteratorBaseET0_EUlS6_E0_EEvS8_RKT_EUliE_EEviT1_)
	.align		4
        /*002c*/ 	.word	index@(__assertfail)
	.align		4
        /*0030*/ 	.word	index@(_ZN2at6native27unrolled_elementwise_kernelIZNS0_50_GLOBAL__N__2680c7bb_12_PowKernel_cu_140f0503_289629pow_tensor_scalar_kernel_implIN3c108BFloat16ES5_EEvRNS_18TensorIteratorBaseET0_EUlS5_E0_St5arrayIPcLm2EELi4E23TrivialOffsetCalculatorILi1EjESE_NS0_6memory12LoadWithCastILi1EEENSF_13StoreWithCastILi1EEEEEviT_S8_T2_T3_T4_T5_)
	.align		4
        /*0034*/ 	.word	index@(__assertfail)
	.align		4
        /*0038*/ 	.word	index@(_ZN2at6native18elementwise_kernelILi128ELi4EZNS0_15gpu_kernel_implIZNS0_50_GLOBAL__N__2680c7bb_12_PowKernel_cu_140f0503_289629pow_tensor_scalar_kernel_implIN3c108BFloat16ES6_EEvRNS_18TensorIteratorBaseET0_EUlS6_E_EEvS8_RKT_EUliE_EEviT1_)
	.align		4
        /*003c*/ 	.word	index@(__assertfail)
	.align		4
        /*0040*/ 	.word	index@(_ZN2at6native27unrolled_elementwise_kernelIZNS0_50_GLOBAL__N__2680c7bb_12_PowKernel_cu_140f0503_289629pow_tensor_scalar_kernel_implIN3c108BFloat16ES5_EEvRNS_18TensorIteratorBaseET0_EUlS5_E_St5arrayIPcLm2EELi4E23TrivialOffsetCalculatorILi1EjESE_NS0_6memory12LoadWithCastILi1EEENSF_13StoreWithCastILi1EEEEEviT_S8_T2_T3_T4_T5_)
	.align		4
        /*0044*/ 	.word	index@(__assertfail)
	.align		4
        /*0048*/ 	.word	index@(_ZN2at6native18elementwise_kernelILi128ELi4EZNS0_15gpu_kernel_implIZNS0_50_GLOBAL__N__2680c7bb_12_PowKernel_cu_140f0503_289629pow_tensor_scalar_kernel_implIN3c104HalfES6_EEvRNS_18TensorIteratorBaseET0_EUlS6_E2_EEvS8_RKT_EUliE_EEviT1_)
	.align		4
        /*004c*/ 	.word	index@(__assertfail)
	.align		4
        /*0050*/ 	.word	index@(_ZN2at6native27unrolled_elementwise_kernelIZNS0_50_GLOBAL__N__2680c7bb_12_PowKernel_cu_140f0503_289629pow_tensor_scalar_kernel_implIN3c104HalfES5_EEvRNS_18TensorIteratorBaseET0_EUlS5_E2_St5arrayIPcLm2EELi4E23TrivialOffsetCalculatorILi1EjESE_NS0_6memory12LoadWithCastILi1EEENSF_13StoreWithCastILi1EEEEEviT_S8_T2_T3_T4_T5_)
	.align		4
        /*0054*/ 	.word	index@(__assertfail)
	.align		4
        /*0058*/ 	.word	index@(_ZN2at6native18elementwise_kernelILi128ELi4EZNS0_15gpu_kernel_implIZNS0_50_GLOBAL__N__2680c7bb_12_PowKernel_cu_140f0503_289629pow_tensor_scalar_kernel_implIN3c104HalfES6_EEvRNS_18TensorIteratorBaseET0_EUlS6_E1_EEvS8_RKT_EUliE_EEviT1_)
	.align		4
        /*005c*/ 	.word	index@(__assertfail)
	.align		4
        /*0060*/ 	.word	index@(_ZN2at6native27unrolled_elementwise_kernelIZNS0_50_GLOBAL__N__2680c7bb_12_PowKernel_cu_140f0503_289629pow_tensor_scalar_kernel_implIN3c104HalfES5_EEvRNS_18TensorIteratorBaseET0_EUlS5_E1_St5arrayIPcLm2EELi4E23TrivialOffsetCalculatorILi1EjESE_NS0_6memory12LoadWithCastILi1EEENSF_13StoreWithCastILi1EEEEEviT_S8_T2_T3_T4_T5_)
	.align		4
        /*0064*/ 	.word	index@(__assertfail)
	.align		4
        /*0068*/ 	.word	index@(_ZN2at6native18elementwise_kernelILi128ELi4EZNS0_15gpu_kernel_implIZNS0_50_GLOBAL__N__2680c7bb_12_PowKernel_cu_140f0503_289629pow_tensor_scalar_kernel_implIN3c104HalfES6_EEvRNS_18TensorIteratorBaseET0_EUlS6_E0_EEvS8_RKT_EUliE_EEviT1_)
	.align		4
        /*006c*/ 	.word	index@(__assertfail)
	.align		4
        /*0070*/ 	.word	index@(_ZN2at6native27unrolled_elementwise_kernelIZNS0_50_GLOBAL__N__2680c7bb_12_PowKernel_cu_140f0503_289629pow_tensor_scalar_kernel_implIN3c104HalfES5_EEvRNS_18TensorIteratorBaseET0_EUlS5_E0_St5arrayIPcLm2EELi4E23TrivialOffsetCalculatorILi1EjESE_NS0_6memory12LoadWithCastILi1EEENSF_13StoreWithCastILi1EEEEEviT_S8_T2_T3_T4_T5_)
	.align		4
        /*0074*/ 	.word	index@(__assertfail)
	.align		4
        /*0078*/ 	.word	index@(_ZN2at6native18elementwise_kernelILi128ELi4EZNS0_15gpu_kernel_implIZNS0_50_GLOBAL__N__2680c7bb_12_PowKernel_cu_140f0503_289629pow_tensor_scalar_kernel_implIN3c104HalfES6_EEvRNS_18TensorIteratorBaseET0_EUlS6_E_EEvS8_RKT_EUliE_EEviT1_)
	.align		4
        /*007c*/ 	.word	index@(__assertfail)
	.align		4
        /*0080*/ 	.word	index@(_ZN2at6native27unrolled_elementwise_kernelIZNS0_50_GLOBAL__N__2680c7bb_12_PowKernel_cu_140f0503_289629pow_tensor_scalar_kernel_implIN3c104HalfES5_EEvRNS_18TensorIteratorBaseET0_EUlS5_E_St5arrayIPcLm2EELi4E23TrivialOffsetCalculatorILi1EjESE_NS0_6memory12LoadWithCastILi1EEENSF_13StoreWithCastILi1EEEEEviT_S8_T2_T3_T4_T5_)
	.align		4
        /*0084*/ 	.word	index@(__assertfail)
	.align		4
        /*0088*/ 	.word	index@(_ZN2at6native18elementwise_kernelILi128ELi4EZNS0_15gpu_kernel_implIZNS0_50_GLOBAL__N__2680c7bb_12_PowKernel_cu_140f0503_289629pow_tensor_scalar_kernel_implIffEEvRNS_18TensorIteratorBaseET0_EUlfE2_EEvS6_RKT_EUliE_EEviT1_)
	.align		4
        /*008c*/ 	.word	index@(__assertfail)
	.align		4
        /*0090*/ 	.word	index@(_ZN2at6native27unrolled_elementwise_kernelIZNS0_50_GLOBAL__N__2680c7bb_12_PowKernel_cu_140f0503_289629pow_tensor_scalar_kernel_implIffEEvRNS_18TensorIteratorBaseET0_EUlfE2_St5arrayIPcLm2EELi4E23TrivialOffsetCalculatorILi1EjESC_NS0_6memory12LoadWithCastILi1EEENSD_13StoreWithCastILi1EEEEEviT_S6_T2_T3_T4_T5_)
	.align		4
        /*0094*/ 	.word	index@(__assertfail)
	.align		4
        /*0098*/ 	.word	index@(_ZN2at6native18elementwise_kernelILi128ELi4EZNS0_15gpu_kernel_implIZNS0_50_GLOBAL__N__2680c7bb_12_PowKernel_cu_140f0503_289629pow_tensor_scalar_kernel_implIffEEvRNS_18TensorIteratorBaseET0_EUlfE1_EEvS6_RKT_EUliE_EEviT1_)
	.align		4
        /*009c*/ 	.word	index@(__assertfail)
	.align		4
        /*00a0*/ 	.word	index@(_ZN2at6native27unrolled_elementwise_kernelIZNS0_50_GLOBAL__N__2680c7bb_12_PowKernel_cu_140f0503_289629pow_tensor_scalar_kernel_implIffEEvRNS_18TensorIteratorBaseET0_EUlfE1_St5arrayIPcLm2EELi4E23TrivialOffsetCalculatorILi1EjESC_NS0_6memory12LoadWithCastILi1EEENSD_13StoreWithCastILi1EEEEEviT_S6_T2_T3_T4_T5_)
	.align		4
        /*00a4*/ 	.word	index@(__assertfail)
	.align		4
        /*00a8*/ 	.word	index@(_ZN2at6native18elementwise_kernelILi128ELi4EZNS0_15gpu_kernel_implIZNS0_50_GLOBAL__N__2680c7bb_12_PowKernel_cu_140f0503_289629pow_tensor_scalar_kernel_implIffEEvRNS_18TensorIteratorBaseET0_EUlfE0_EEvS6_RKT_EUliE_EEviT1_)
	.align		4
        /*00ac*/ 	.word	index@(__assertfail)
	.align		4
        /*00b0*/ 	.word	index@(_ZN2at6native27unrolled_elementwise_kernelIZNS0_50_GLOBAL__N__2680c7bb_12_PowKernel_cu_140f0503_289629pow_tensor_scalar_kernel_implIffEEvRNS_18TensorIteratorBaseET0_EUlfE0_St5arrayIPcLm2EELi4E23TrivialOffsetCalculatorILi1EjESC_NS0_6memory12LoadWithCastILi1EEENSD_13StoreWithCastILi1EEEEEviT_S6_T2_T3_T4_T5_)
	.align		4
        /*00b4*/ 	.word	index@(__assertfail)
	.align		4
        /*00b8*/ 	.word	index@(_ZN2at6native18elementwise_kernelILi128ELi4EZNS0_15gpu_kernel_implIZNS0_50_GLOBAL__N__2680c7bb_12_PowKernel_cu_140f0503_289629pow_tensor_scalar_kernel_implIffEEvRNS_18TensorIteratorBaseET0_EUlfE_EEvS6_RKT_EUliE_EEviT1_)
	.align		4
        /*00bc*/ 	.word	index@(__assertfail)
	.align		4
        /*00c0*/ 	.word	index@(_ZN2at6native27unrolled_elementwise_kernelIZNS0_50_GLOBAL__N__2680c7bb_12_PowKernel_cu_140f0503_289629pow_tensor_scalar_kernel_implIffEEvRNS_18TensorIteratorBaseET0_EUlfE_St5arrayIPcLm2EELi4E23TrivialOffsetCalculatorILi1EjESC_NS0_6memory12LoadWithCastILi1EEENSD_13StoreWithCastILi1EEEEEviT_S6_T2_T3_T4_T5_)
	.align		4
        /*00c4*/ 	.word	index@(__assertfail)
	.align		4
        /*00c8*/ 	.word	index@(_ZN2at6native18elementwise_kernelILi128ELi4EZNS0_15gpu_kernel_implIZNS0_50_GLOBAL__N__2680c7bb_12_PowKernel_cu_140f0503_289629pow_tensor_scalar_kernel_implIddEEvRNS_18TensorIteratorBaseET0_EUldE2_EEvS6_RKT_EUliE_EEviT1_)
	.align		4
        /*00cc*/ 	.word	index@(__assertfail)
	.align		4
        /*00d0*/ 	.word	index@(_ZN2at6native27unrolled_elementwise_kernelIZNS0_50_GLOBAL__N__2680c7bb_12_PowKernel_cu_140f0503_289629pow_tensor_scalar_kernel_implIddEEvRNS_18TensorIteratorBaseET0_EUldE2_St5arrayIPcLm2EELi4E23TrivialOffsetCalculatorILi1EjESC_NS0_6memory12LoadWithCastILi1EEENSD_13StoreWithCastILi1EEEEEviT_S6_T2_T3_T4_T5_)
	.align		4
        /*00d4*/ 	.word	index@(__assertfail)
	.align		4
        /*00d8*/ 	.word	index@(_ZN2at6native18elementwise_kernelILi128ELi4EZNS0_15gpu_kernel_implIZNS0_50_GLOBAL__N__2680c7bb_12_PowKernel_cu_140f0503_289629pow_tensor_scalar_kernel_implIddEEvRNS_18TensorIteratorBaseET0_EUldE1_EEvS6_RKT_EUliE_EEviT1_)
	.align		4
        /*00dc*/ 	.word	index@(__assertfail)
	.align		4
        /*00e0*/ 	.word	index@(_ZN2at6native27unrolled_elementwise_kernelIZNS0_50_GLOBAL__N__2680c7bb_12_PowKernel_cu_140f0503_289629pow_tensor_scalar_kernel_implIddEEvRNS_18TensorIteratorBaseET0_EUldE1_St5arrayIPcLm2EELi4E23TrivialOffsetCalculatorILi1EjESC_NS0_6memory12LoadWithCastILi1EEENSD_13StoreWithCastILi1EEEEEviT_S6_T2_T3_T4_T5_)
	.align		4
        /*00e4*/ 	.word	index@(__assertfail)
	.align		4
        /*00e8*/ 	.word	index@(_ZN2at6native18elementwise_kernelILi128ELi4EZNS0_15gpu_kernel_implIZNS0_50_GLOBAL__N__2680c7bb_12_PowKernel_cu_140f0503_289629pow_tensor_scalar_kernel_implIddEEvRNS_18TensorIteratorBaseET0_EUldE0_EEvS6_RKT_EUliE_EEviT1_)
	.align		4
        /*00ec*/ 	.word	index@(__assertfail)
	.align		4
        /*00f0*/ 	.word	index@(_ZN2at6native27unrolled_elementwise_kernelIZNS0_50_GLOBAL__N__2680c7bb_12_PowKernel_cu_140f0503_289629pow_tensor_scalar_kernel_implIddEEvRNS_18TensorIteratorBaseET0_EUldE0_St5arrayIPcLm2EELi4E23TrivialOffsetCalculatorILi1EjESC_NS0_6memory12LoadWithCastILi1EEENSD_13StoreWithCastILi1EEEEEviT_S6_T2_T3_T4_T5_)
	.align		4
        /*00f4*/ 	.word	index@(__assertfail)
	.align		4
        /*00f8*/ 	.word	index@(_ZN2at6native18elementwise_kernelILi128ELi4EZNS0_15gpu_kernel_implIZNS0_50_GLOBAL__N__2680c7bb_12_PowKernel_cu_140f0503_289629pow_tensor_scalar_kernel_implIddEEvRNS_18TensorIteratorBaseET0_EUldE_EEvS6_RKT_EUliE_EEviT1_)
	.align		4
        /*00fc*/ 	.word	index@(__assertfail)
	.align		4
        /*0100*/ 	.word	index@(_ZN2at6native27unrolled_elementwise_kernelIZNS0_50_GLOBAL__N__2680c7bb_12_PowKernel_cu_140f0503_289629pow_tensor_scalar_kernel_implIddEEvRNS_18TensorIteratorBaseET0_EUldE_St5arrayIPcLm2EELi4E23TrivialOffsetCalculatorILi1EjESC_NS0_6memory12LoadWithCastILi1EEENSD_13StoreWithCastILi1EEEEEviT_S6_T2_T3_T4_T5_)
	.align		4
        /*0104*/ 	.word	index@(__assertfail)
	.align		4
        /*0108*/ 	.word	index@(_ZN2at6native18elementwise_kernelILi128ELi4EZNS0_15gpu_kernel_implIZNS0_50_GLOBAL__N__2680c7bb_12_PowKernel_cu_140f0503_289629pow_tensor_scalar_kernel_implIssEEvRNS_18TensorIteratorBaseET0_EUlsE2_EEvS6_RKT_EUliE_EEviT1_)
	.align		4
        /*010c*/ 	.word	index@(__assertfail)
	.align		4
        /*0110*/ 	.word	index@(_ZN2at6native27unrolled_elementwise_kernelIZNS0_50_GLOBAL__N__2680c7bb_12_PowKernel_cu_140f0503_289629pow_tensor_scalar_kernel_implIssEEvRNS_18TensorIteratorBaseET0_EUlsE2_St5arrayIPcLm2EELi4E23TrivialOffsetCalculatorILi1EjESC_NS0_6memory12LoadWithCastILi1EEENSD_13StoreWithCastILi1EEEEEviT_S6_T2_T3_T4_T5_)
	.align		4
        /*0114*/ 	.word	index@(__assertfail)
	.align		4
        /*0118*/ 	.word	index@(_ZN2at6native18elementwise_kernelILi128ELi4EZNS0_15gpu_kernel_implIZNS0_50_GLOBAL__N__2680c7bb_12_PowKernel_cu_140f0503_289629pow_tensor_scalar_kernel_implIssEEvRNS_18TensorIteratorBaseET0_EUlsE1_EEvS6_RKT_EUliE_EEviT1_)
	.align		4
        /*011c*/ 	.word	index@(__assertfail)
	.align		4
        /*0120*/ 	.word	index@(_ZN2at6native27unrolled_elementwise_kernelIZNS0_50_GLOBAL__N__2680c7bb_12_PowKernel_cu_140f0503_289629pow_tensor_scalar_kernel_implIssEEvRNS_18TensorIteratorBaseET0_EUlsE1_St5arrayIPcLm2EELi4E23TrivialOffsetCalculatorILi1EjESC_NS0_6memory12LoadWithCastILi1EEENSD_13StoreWithCastILi1EEEEEviT_S6_T2_T3_T4_T5_)
	.align		4
        /*0124*/ 	.word	index@(__assertfail)
	.align		4
        /*0128*/ 	.word	index@(_ZN2at6native18elementwise_kernelILi128ELi4EZNS0_15gpu_kernel_implIZNS0_50_GLOBAL__N__2680c7bb_12_PowKernel_cu_140f0503_289629pow_tensor_scalar_kernel_implIssEEvRNS_18TensorIteratorBaseET0_EUlsE0_EEvS6_RKT_EUliE_EEviT1_)
	.align		4
        /*012c*/ 	.word	index@(__assertfail)
	.align		4
        /*0130*/ 	.word	index@(_ZN2at6native27unrolled_elementwise_kernelIZNS0_50_GLOBAL__N__2680c7bb_12_PowKernel_cu_140f0503_289629pow_tensor_scalar_kernel_implIssEEvRNS_18TensorIteratorBaseET0_EUlsE0_St5arrayIPcLm2EELi4E23TrivialOffsetCalculatorILi1EjESC_NS0_6memory12LoadWithCastILi1EEENSD_13StoreWithCastILi1EEEEEviT_S6_T2_T3_T4_T5_)
	.align		4
        /*0134*/ 	.word	index@(__assertfail)
	.align		4
        /*0138*/ 	.word	index@(_ZN2at6native18elementwise_kernelILi128ELi4EZNS0_15gpu_kernel_implIZNS0_50_GLOBAL__N__2680c7bb_12_PowKernel_cu_140f0503_289629pow_tensor_scalar_kernel_implIssEEvRNS_18TensorIteratorBaseET0_EUlsE_EEvS6_RKT_EUliE_EEviT1_)
	.align		4
        /*013c*/ 	.word	index@(__assertfail)
	.align		4
        /*0140*/ 	.word	index@(_ZN2at6native27unrolled_elementwise_kernelIZNS0_50_GLOBAL__N__2680c7bb_12_PowKernel_cu_140f0503_289629pow_tensor_scalar_kernel_implIssEEvRNS_18TensorIteratorBaseET0_EUlsE_St5arrayIPcLm2EELi4E23TrivialOffsetCalculatorILi1EjESC_NS0_6memory12LoadWithCastILi1EEENSD_13StoreWithCastILi1EEEEEviT_S6_T2_T3_T4_T5_)
	.align		4
        /*0144*/ 	.word	index@(__assertfail)
	.align		4
        /*0148*/ 	.word	index@(_ZN2at6native18elementwise_kernelILi128ELi4EZNS0_15gpu_kernel_implIZNS0_50_GLOBAL__N__2680c7bb_12_PowKernel_cu_140f0503_289629pow_tensor_scalar_kernel_implIllEEvRNS_18TensorIteratorBaseET0_EUllE2_EEvS6_RKT_EUliE_EEviT1_)
	.align		4
        /*014c*/ 	.word	index@(__assertfail)
	.align		4
        /*0150*/ 	.word	index@(_ZN2at6native27unrolled_elementwise_kernelIZNS0_50_GLOBAL__N__2680c7bb_12_PowKernel_cu_140f0503_289629pow_tensor_scalar_kernel_implIllEEvRNS_18TensorIteratorBaseET0_EUllE2_St5arrayIPcLm2EELi4E23TrivialOffsetCalculatorILi1EjESC_NS0_6memory12LoadWithCastILi1EEENSD_13StoreWithCastILi1EEEEEviT_S6_T2_T3_T4_T5_)
	.align		4
        /*0154*/ 	.word	index@(__assertfail)
	.align		4
        /*0158*/ 	.word	index@(_ZN2at6native18elementwise_kernelILi128ELi4EZNS0_15gpu_kernel_implIZNS0_50_GLOBAL__N__2680c7bb_12_PowKernel_cu_140f0503_289629pow_tensor_scalar_kernel_implIllEEvRNS_18TensorIteratorBaseET0_EUllE1_EEvS6_RKT_EUliE_EEviT1_)
	.align		4
        /*015c*/ 	.word	index@(__assertfail)
	.align		4
        /*0160*/ 	.word	index@(_ZN2at6native27unrolled_elementwise_kernelIZNS0_50_GLOBAL__N__2680c7bb_12_PowKernel_cu_140f0503_289629pow_tensor_scalar_kernel_implIllEEvRNS_18TensorIteratorBaseET0_EUllE1_St5arrayIPcLm2EELi4E23TrivialOffsetCalculatorILi1EjESC_NS0_6memory12LoadWithCastILi1EEENSD_13StoreWithCastILi1EEEEEviT_S6_T2_T3_T4_T5_)
	.align		4
        /*0164*/ 	.word	index@(__assertfail)
	.align		4
        /*0168*/ 	.word	index@(_ZN2at6native18elementwise_kernelILi128ELi4EZNS0_15gpu_kernel_implIZNS0_50_GLOBAL__N__2680c7bb_12_PowKernel_cu_140f0503_289629pow_tensor_scalar_kernel_implIllEEvRNS_18TensorIteratorBaseET0_EUllE0_EEvS6_RKT_EUliE_EEviT1_)
	.align		4
        /*016c*/ 	.word	index@(__assertfail)
	.align		4
        /*0170*/ 	.word	index@(_ZN2at6native27unrolled_elementwise_kernelIZNS0_50_GLOBAL__N__2680c7bb_12_PowKernel_cu_140f0503_289629pow_tensor_scalar_kernel_implIllEEvRNS_18TensorIteratorBaseET0_EUllE0_St5arrayIPcLm2EELi4E23TrivialOffsetCalculatorILi1EjESC_NS0_6memory12LoadWithCastILi1EEENSD_13StoreWithCastILi1EEEEEviT_S6_T2_T3_T4_T5_)
	.align		4
        /*0174*/ 	.word	index@(__assertfail)
	.align		4
        /*0178*/ 	.word	index@(_ZN2at6native18elementwise_kernelILi128ELi4EZNS0_15gpu_kernel_implIZNS0_50_GLOBAL__N__2680c7bb_12_PowKernel_cu_140f0503_289629pow_tensor_scalar_kernel_implIllEEvRNS_18TensorIteratorBaseET0_EUllE_EEvS6_RKT_EUliE_EEviT1_)
	.align		4
        /*017c*/ 	.word	index@(__assertfail)
	.align		4
        /*0180*/ 	.word	index@(_ZN2at6native27unrolled_elementwise_kernelIZNS0_50_GLOBAL__N__2680c7bb_12_PowKernel_cu_140f0503_289629pow_tensor_scalar_kernel_implIllEEvRNS_18TensorIteratorBaseET0_EUllE_St5arrayIPcLm2EELi4E23TrivialOffsetCalculatorILi1EjESC_NS0_6memory12LoadWithCastILi1EEENSD_13StoreWithCastILi1EEEEEviT_S6_T2_T3_T4_T5_)
	.align		4
        /*0184*/ 	.word	index@(__assertfail)
	.align		4
        /*0188*/ 	.word	index@(_ZN2at6native18elementwise_kernelILi128ELi4EZNS0_15gpu_kernel_implIZNS0_50_GLOBAL__N__2680c7bb_12_PowKernel_cu_140f0503_289629pow_tensor_scalar_kernel_implIiiEEvRNS_18TensorIteratorBaseET0_EUliE2_EEvS6_RKT_EUliE_EEviT1_)
	.align		4
        /*018c*/ 	.word	index@(__assertfail)
	.align		4
        /*0190*/ 	.word	index@(_ZN2at6native27unrolled_elementwise_kernelIZNS0_50_GLOBAL__N__2680c7bb_12_PowKernel_cu_140f0503_289629pow_tensor_scalar_kernel_implIiiEEvRNS_18TensorIteratorBaseET0_EUliE2_St5arrayIPcLm2EELi4E23TrivialOffsetCalculatorILi1EjESC_NS0_6memory12LoadWithCastILi1EEENSD_13StoreWithCastILi1EEEEEviT_S6_T2_T3_T4_T5_)
	.align		4
        /*0194*/ 	.word	index@(__assertfail)
	.align		4
        /*0198*/ 	.word	index@(_ZN2at6native18elementwise_kernelILi128ELi4EZNS0_15gpu_kernel_implIZNS0_50_GLOBAL__N__2680c7bb_12_PowKernel_cu_140f0503_289629pow_tensor_scalar_kernel_implIiiEEvRNS_18TensorIteratorBaseET0_EUliE1_EEvS6_RKT_EUliE_EEviT1_)
	.align		4
        /*019c*/ 	.word	index@(__assertfail)
	.align		4
        /*01a0*/ 	.word	index@(_ZN2at6native27unrolled_elementwise_kernelIZNS0_50_GLOBAL__N__2680c7bb_12_PowKernel_cu_140f0503_289629pow_tensor_scalar_kernel_implIiiEEvRNS_18TensorIteratorBaseET0_EUliE1_St5arrayIPcLm2EELi4E23TrivialOffsetCalculatorILi1EjESC_NS0_6memory12LoadWithCastILi1EEENSD_13StoreWithCastILi1EEEEEviT_S6_T2_T3_T4_T5_)
	.align		4
        /*01a4*/ 	.word	index@(__assertfail)
	.align		4
        /*01a8*/ 	.word	index@(_ZN2at6native18elementwise_kernelILi128ELi4EZNS0_15gpu_kernel_implIZNS0_50_GLOBAL__N__2680c7bb_12_PowKernel_cu_140f0503_289629pow_tensor_scalar_kernel_implIiiEEvRNS_18TensorIteratorBaseET0_EUliE0_EEvS6_RKT_EUliE_EEviT1_)
	.align		4
        /*01ac*/ 	.word	index@(__assertfail)
	.align		4
        /*01b0*/ 	.word	index@(_ZN2at6native27unrolled_elementwise_kernelIZNS0_50_GLOBAL__N__2680c7bb_12_PowKernel_cu_140f0503_289629pow_tensor_scalar_kernel_implIiiEEvRNS_18TensorIteratorBaseET0_EUliE0_St5arrayIPcLm2EELi4E23TrivialOffsetCalculatorILi1EjESC_NS0_6memory12LoadWithCastILi1EEENSD_13StoreWithCastILi1EEEEEviT_S6_T2_T3_T4_T5_)
	.align		4
        /*01b4*/ 	.word	index@(__assertfail)
	.align		4
        /*01b8*/ 	.word	index@(_ZN2at6native18elementwise_kernelILi128ELi4EZNS0_15gpu_kernel_implIZNS0_50_GLOBAL__N__2680c7bb_12_PowKernel_cu_140f0503_289629pow_tensor_scalar_kernel_implIiiEEvRNS_18TensorIteratorBaseET0_EUliE_EEvS6_RKT_EUliE_EEviT1_)
	.align		4
        /*01bc*/ 	.word	index@(__assertfail)
	.align		4
        /*01c0*/ 	.word	index@(_ZN2at6native27unrolled_elementwise_kernelIZNS0_50_GLOBAL__N__2680c7bb_12_PowKernel_cu_140f0503_289629pow_tensor_scalar_kernel_implIiiEEvRNS_18TensorIteratorBaseET0_EUliE_St5arrayIPcLm2EELi4E23TrivialOffsetCalculatorILi1EjESC_NS0_6memory12LoadWithCastILi1EEENSD_13StoreWithCastILi1EEEEEviT_S6_T2_T3_T4_T5_)
	.align		4
        /*01c4*/ 	.word	index@(__assertfail)
	.align		4
        /*01c8*/ 	.word	index@(_ZN2at6native18elementwise_kernelILi128ELi4EZNS0_15gpu_kernel_implIZNS0_50_GLOBAL__N__2680c7bb_12_PowKernel_cu_140f0503_289629pow_tensor_scalar_kernel_implIaaEEvRNS_18TensorIteratorBaseET0_EUlaE2_EEvS6_RKT_EUliE_EEviT1_)
	.align		4
        /*01cc*/ 	.word	index@(__assertfail)
	.align		4
        /*01d0*/ 	.word	index@(_ZN2at6native27unrolled_elementwise_kernelIZNS0_50_GLOBAL__N__2680c7bb_12_PowKernel_cu_140f0503_289629pow_tensor_scalar_kernel_implIaaEEvRNS_18TensorIteratorBaseET0_EUlaE2_St5arrayIPcLm2EELi4E23TrivialOffsetCalculatorILi1EjESC_NS0_6memory12LoadWithCastILi1EEENSD_13StoreWithCastILi1EEEEEviT_S6_T2_T3_T4_T5_)
	.align		4
        /*01d4*/ 	.word	index@(__assertfail)
	.align		4
        /*01d8*/ 	.word	index@(_ZN2at6native18elementwise_kernelILi128ELi4EZNS0_15gpu_kernel_implIZNS0_50_GLOBAL__N__2680c7bb_12_PowKernel_cu_140f0503_289629pow_tensor_scalar_kernel_implIaaEEvRNS_18TensorIteratorBaseET0_EUlaE1_EEvS6_RKT_EUliE_EEviT1_)
	.align		4
        /*01dc*/ 	.word	index@(__assertfail)
	.align		4
        /*01e0*/ 	.word	index@(_ZN2at6native27unrolled_elementwise_kernelIZNS0_50_GLOBAL__N__2680c7bb_12_PowKernel_cu_140f0503_289629pow_tensor_scalar_kernel_implIaaEEvRNS_18TensorIteratorBaseET0_EUlaE1_St5arrayIPcLm2EELi4E23TrivialOffsetCalculatorILi1EjESC_NS0_6memory12LoadWithCastILi1EEENSD_13StoreWithCastILi1EEEEEviT_S6_T2_T3_T4_T5_)
	.align		4
        /*01e4*/ 	.word	index@(__assertfail)
	.align		4
        /*01e8*/ 	.word	index@(_ZN2at6native18elementwise_kernelILi128ELi4EZNS0_15gpu_kernel_implIZNS0_50_GLOBAL__N__2680c7bb_12_PowKernel_cu_140f0503_289629pow_tensor_scalar_kernel_implIaaEEvRNS_18TensorIteratorBaseET0_EUlaE0_EEvS6_RKT_EUliE_EEviT1_)
	.align		4
        /*01ec*/ 	.word	index@(__assertfail)
	.align		4
        /*01f0*/ 	.word	index@(_ZN2at6native27unrolled_elementwise_kernelIZNS0_50_GLOBAL__N__2680c7bb_12_PowKernel_cu_140f0503_289629pow_tensor_scalar_kernel_implIaaEEvRNS_18TensorIteratorBaseET0_EUlaE0_St5arrayIPcLm2EELi4E23TrivialOffsetCalculatorILi1EjESC_NS0_6memory12LoadWithCastILi1EEENSD_13StoreWithCastILi1EEEEEviT_S6_T2_T3_T4_T5_)
	.align		4
        /*01f4*/ 	.word	index@(__assertfail)
	.align		4
        /*01f8*/ 	.word	index@(_ZN2at6native18elementwise_kernelILi128ELi4EZNS0_15gpu_kernel_implIZNS0_50_GLOBAL__N__2680c7bb_12_PowKernel_cu_140f0503_289629pow_tensor_scalar_kernel_implIaaEEvRNS_18TensorIteratorBaseET0_EUlaE_EEvS6_RKT_EUliE_EEviT1_)
	.align		4
        /*01fc*/ 	.word	index@(__assertfail)
	.align		4
        /*0200*/ 	.word	index@(_ZN2at6native27unrolled_elementwise_kernelIZNS0_50_GLOBAL__N__2680c7bb_12_PowKernel_cu_140f0503_289629pow_tensor_scalar_kernel_implIaaEEvRNS_18TensorIteratorBaseET0_EUlaE_St5arrayIPcLm2EELi4E23TrivialOffsetCalculatorILi1EjESC_NS0_6memory12LoadWithCastILi1EEENSD_13StoreWithCastILi1EEEEEviT_S6_T2_T3_T4_T5_)
	.align		4
        /*0204*/ 	.word	index@(__assertfail)
	.align		4
        /*0208*/ 	.word	index@(_ZN2at6native18elementwise_kernelILi128ELi4EZNS0_15gpu_kernel_implIZNS0_50_GLOBAL__N__2680c7bb_12_PowKernel_cu_140f0503_289629pow_tensor_scalar_kernel_implIhhEEvRNS_18TensorIteratorBaseET0_EUlhE2_EEvS6_RKT_EUliE_EEviT1_)
	.align		4
        /*020c*/ 	.word	index@(__assertfail)
	.align		4
        /*0210*/ 	.word	index@(_ZN2at6native27unrolled_elementwise_kernelIZNS0_50_GLOBAL__N__2680c7bb_12_PowKernel_cu_140f0503_289629pow_tensor_scalar_kernel_implIhhEEvRNS_18TensorIteratorBaseET0_EUlhE2_St5arrayIPcLm2EELi4E23TrivialOffsetCalculatorILi1EjESC_NS0_6memory12LoadWithCastILi1EEENSD_13StoreWithCastILi1EEEEEviT_S6_T2_T3_T4_T5_)
	.align		4
        /*0214*/ 	.word	index@(__assertfail)
	.align		4
        /*0218*/ 	.word	index@(_ZN2at6native18elementwise_kernelILi128ELi4EZNS0_15gpu_kernel_implIZNS0_50_GLOBAL__N__2680c7bb_12_PowKernel_cu_140f0503_289629pow_tensor_scalar_kernel_implIhhEEvRNS_18TensorIteratorBaseET0_EUlhE1_EEvS6_RKT_EUliE_EEviT1_)
	.align		4
        /*021c*/ 	.word	index@(__assertfail)
	.align		4
        /*0220*/ 	.word	index@(_ZN2at6native27unrolled_elementwise_kernelIZNS0_50_GLOBAL__N__2680c7bb_12_PowKernel_cu_140f0503_289629pow_tensor_scalar_kernel_implIhhEEvRNS_18TensorIteratorBaseET0_EUlhE1_St5arrayIPcLm2EELi4E23TrivialOffsetCalculatorILi1EjESC_NS0_6memory12LoadWithCastILi1EEENSD_13StoreWithCastILi1EEEEEviT_S6_T2_T3_T4_T5_)
	.align		4
        /*0224*/ 	.word	index@(__assertfail)
	.align		4
        /*0228*/ 	.word	index@(_ZN2at6native18elementwise_kernelILi128ELi4EZNS0_15gpu_kernel_implIZNS0_50_GLOBAL__N__2680c7bb_12_PowKernel_cu_140f0503_289629pow_tensor_scalar_kernel_implIhhEEvRNS_18TensorIteratorBaseET0_EUlhE0_EEvS6_RKT_EUliE_EEviT1_)
	.align		4
        /*022c*/ 	.word	index@(__assertfail)
	.align		4
        /*0230*/ 	.word	index@(_ZN2at6native27unrolled_elementwise_kernelIZNS0_50_GLOBAL__N__2680c7bb_12_PowKernel_cu_140f0503_289629pow_tensor_scalar_kernel_implIhhEEvRNS_18TensorIteratorBaseET0_EUlhE0_St5arrayIPcLm2EELi4E23TrivialOffsetCalculatorILi1EjESC_NS0_6memory12LoadWithCastILi1EEENSD_13StoreWithCastILi1EEEEEviT_S6_T2_T3_T4_T5_)
	.align		4
        /*0234*/ 	.word	index@(__assertfail)
	.align		4
        /*0238*/ 	.word	index@(_ZN2at6native18elementwise_kernelILi128ELi4EZNS0_15gpu_kernel_implIZNS0_50_GLOBAL__N__2680c7bb_12_PowKernel_cu_140f0503_289629pow_tensor_scalar_kernel_implIhhEEvRNS_18TensorIteratorBaseET0_EUlhE_EEvS6_RKT_EUliE_EEviT1_)
	.align		4
        /*023c*/ 	.word	index@(__assertfail)
	.align		4
        /*0240*/ 	.word	index@(_ZN2at6native27unrolled_elementwise_kernelIZNS0_50_GLOBAL__N__2680c7bb_12_PowKernel_cu_140f0503_289629pow_tensor_scalar_kernel_implIhhEEvRNS_18TensorIteratorBaseET0_EUlhE_St5arrayIPcLm2EELi4E23TrivialOffsetCalculatorILi1EjESC_NS0_6memory12LoadWithCastILi1EEENSD_13StoreWithCastILi1EEEEEviT_S6_T2_T3_T4_T5_)
	.align		4
        /*0244*/ 	.word	index@(__assertfail)
	.align		4
        /*0248*/ 	.word	index@(_ZN2at6native18elementwise_kernelILi128ELi4EZNS0_15gpu_kernel_implIZZZNS0_50_GLOBAL__N__2680c7bb_12_PowKernel_cu_140f0503_289624pow_tensor_scalar_kernelERNS_18TensorIteratorBaseERKN3c106ScalarEENKUlvE_clEvENKUlvE0_clEvEUlNS6_7complexIfEEE0_EEvS5_RKT_EUliE_EEviT1_)
	.align		4
        /*024c*/ 	.word	index@(__assertfail)
	.align		4
        /*0250*/ 	.word	index@(_ZN2at6native27unrolled_elementwise_kernelIZZZNS0_50_GLOBAL__N__2680c7bb_12_PowKernel_cu_140f0503_289624pow_tensor_scalar_kernelERNS_18TensorIteratorBaseERKN3c106ScalarEENKUlvE_clEvENKUlvE0_clEvEUlNS5_7complexIfEEE0_St5arrayIPcLm2EELi4E23TrivialOffsetCalculatorILi1EjESI_NS0_6memory12LoadWithCastILi1EEENSJ_13StoreWithCastILi1EEEEEviT_T0_T2_T3_T4_T5_)
	.align		4
        /*0254*/ 	.word	index@(__assertfail)
	.align		4
        /*0258*/ 	.word	index@(_ZN2at6native18elementwise_kernelILi128ELi4EZNS0_15gpu_kernel_implIZZZNS0_50_GLOBAL__N__2680c7bb_12_PowKernel_cu_140f0503_289624pow_tensor_scalar_kernelERNS_18TensorIteratorBaseERKN3c106ScalarEENKUlvE_clEvENKUlvE0_clEvEUlNS6_7complexIfEEE_EEvS5_RKT_EUliE_EEviT1_)
	.align		4
        /*025c*/ 	.word	index@(__assertfail)
	.align		4
        /*0260*/ 	.word	index@(_ZN2at6native27unrolled_elementwise_kernelIZZZNS0_50_GLOBAL__N__2680c7bb_12_PowKernel_cu_140f0503_289624pow_tensor_scalar_kernelERNS_18TensorIteratorBaseERKN3c106ScalarEENKUlvE_clEvENKUlvE0_clEvEUlNS5_7complexIfEEE_St5arrayIPcLm2EELi4E23TrivialOffsetCalculatorILi1EjESI_NS0_6memory12LoadWithCastILi1EEENSJ_13StoreWithCastILi1EEEEEviT_T0_T2_T3_T4_T5_)
	.align		4
        /*0264*/ 	.word	index@(__assertfail)
	.align		4
        /*0268*/ 	.word	index@(_ZN2at6native18elementwise_kernelILi128ELi4EZNS0_15gpu_kernel_implIZZZNS0_50_GLOBAL__N__2680c7bb_12_PowKernel_cu_140f0503_289624pow_tensor_scalar_kernelERNS_18TensorIteratorBaseERKN3c106ScalarEENKUlvE_clEvENKUlvE_clEvEUlNS6_7complexIdEEE0_EEvS5_RKT_EUliE_EEviT1_)
	.align		4
        /*026c*/ 	.word	index@(__assertfail)
	.align		4
        /*0270*/ 	.word	index@(_ZN2at6native27unrolled_elementwise_kernelIZZZNS0_50_GLOBAL__N__2680c7bb_12_PowKernel_cu_140f0503_289624pow_tensor_scalar_kernelERNS_18TensorIteratorBaseERKN3c106ScalarEENKUlvE_clEvENKUlvE_clEvEUlNS5_7complexIdEEE0_St5arrayIPcLm2EELi4E23TrivialOffsetCalculatorILi1EjESI_NS0_6memory12LoadWithCastILi1EEENSJ_13StoreWithCastILi1EEEEEviT_T0_T2_T3_T4_T5_)
	.align		4
        /*0274*/ 	.word	index@(__assertfail)
	.align		4
        /*0278*/ 	.word	index@(_ZN2at6native18elementwise_kernelILi128ELi4EZNS0_15gpu_kernel_implIZZZNS0_50_GLOBAL__N__2680c7bb_12_PowKernel_cu_140f0503_289624pow_tensor_scalar_kernelERNS_18TensorIteratorBaseERKN3c106ScalarEENKUlvE_clEvENKUlvE_clEvEUlNS6_7complexIdEEE_EEvS5_RKT_EUliE_EEviT1_)
	.align		4
        /*027c*/ 	.word	index@(__assertfail)
	.align		4
        /*0280*/ 	.word	index@(_ZN2at6native27unrolled_elementwise_kernelIZZZNS0_50_GLOBAL__N__2680c7bb_12_PowKernel_cu_140f0503_289624pow_tensor_scalar_kernelERNS_18TensorIteratorBaseERKN3c106ScalarEENKUlvE_clEvENKUlvE_clEvEUlNS5_7complexIdEEE_St5arrayIPcLm2EELi4E23TrivialOffsetCalculatorILi1EjESI_NS0_6memory12LoadWithCastILi1EEENSJ_13StoreWithCastILi1EEEEEviT_T0_T2_T3_T4_T5_)
	.align		4
        /*0284*/ 	.word	index@(__assertfail)
	.align		4
        /*0288*/ 	.word	index@(_ZN2at6native18elementwise_kernelILi128ELi4EZNS0_15gpu_kernel_implIZZZNS0_50_GLOBAL__N__2680c7bb_12_PowKernel_cu_140f0503_289624pow_tensor_tensor_kernelERNS_18TensorIteratorBaseEENKUlvE_clEvENKUlvE9_clEvEUlN3c108BFloat16ES9_E_EEvS5_RKT_EUliE_EEviT1_)
	.align		4
        /*028c*/ 	.word	index@(__assertfail)
	.align		4
        /*0290*/ 	.word	index@(_ZN2at6native27unrolled_elementwise_kernelIZZZNS0_50_GLOBAL__N__2680c7bb_12_PowKernel_cu_140f0503_289624pow_tensor_tensor_kernelERNS_18TensorIteratorBaseEENKUlvE_clEvENKUlvE9_clEvEUlN3c108BFloat16ES8_E_St5arrayIPcLm3EELi4E23TrivialOffsetCalculatorILi2EjESD_ILi1EjENS0_6memory12LoadWithCastILi2EEENSG_13StoreWithCastILi1EEEEEviT_T0_T2_T3_T4_T5_)
	.align		4
        /*0294*/ 	.word	index@(__assertfail)
	.align		4
        /*0298*/ 	.word	index@(_ZN2at6native18elementwise_kernelILi128ELi4EZNS0_15gpu_kernel_implIZNS0_50_GLOBAL__N__2680c7bb_12_PowKernel_cu_140f0503_289622pow_scalar_tensor_implIN3c108BFloat16EEEvRNS_18TensorIteratorBaseET_EUlS6_E_EEvS8_RKS9_EUliE_EEviT1_)
	.align		4
        /*029c*/ 	.word	index@(__assertfail)
	.align		4
        /*02a0*/ 	.word	index@(_ZN2at6native27unrolled_elementwise_kernelIZNS0_50_GLOBAL__N__2680c7bb_12_PowKernel_cu_140f0503_289622pow_scalar_tensor_implIN3c108BFloat16EEEvRNS_18TensorIteratorBaseET_EUlS5_E_St5arrayIPcLm2EELi4E23TrivialOffsetCalculatorILi1EjESE_NS0_6memory12LoadWithCastILi1EEENSF_13StoreWithCastILi1EEEEEviS8_T0_T2_T3_T4_T5_)
	.align		4
        /*02a4*/ 	.word	index@(__assertfail)
	.align		4
        /*02a8*/ 	.word	index@(_ZN2at6native18elementwise_kernelILi128ELi4EZNS0_15gpu_kernel_implIZZZNS0_50_GLOBAL__N__2680c7bb_12_PowKernel_cu_140f0503_289624pow_tensor_tensor_kernelERNS_18TensorIteratorBaseEENKUlvE_clEvENKUlvE8_clEvEUlN3c104HalfES9_E_EEvS5_RKT_EUliE_EEviT1_)
	.align		4
        /*02ac*/ 	.word	index@(__assertfail)
	.align		4
        /*02b0*/ 	.word	index@(_ZN2at6native27unrolled_elementwise_kernelIZZZNS0_50_GLOBAL__N__2680c7bb_12_PowKernel_cu_140f0503_289624pow_tensor_tensor_kernelERNS_18TensorIteratorBaseEENKUlvE_clEvENKUlvE8_clEvEUlN3c104HalfES8_E_St5arrayIPcLm3EELi4E23TrivialOffsetCalculatorILi2EjESD_ILi1EjENS0_6memory12LoadWithCastILi2EEENSG_13StoreWithCastILi1EEEEEviT_T0_T2_T3_T4_T5_)
	.align		4
        /*02b4*/ 	.word	index@(__assertfail)
	.align		4
        /*02b8*/ 	.word	index@(_ZN2at6native18elementwise_kernelILi128ELi4EZNS0_15gpu_kernel_implIZNS0_50_GLOBAL__N__2680c7bb_12_PowKernel_cu_140f0503_289622pow_scalar_tensor_implIN3c104HalfEEEvRNS_18TensorIteratorBaseET_EUlS6_E_EEvS8_RKS9_EUliE_EEviT1_)
	.align		4
        /*02bc*/ 	.word	index@(__assertfail)
	.align		4
        /*02c0*/ 	.word	index@(_ZN2at6native27unrolled_elementwise_kernelIZNS0_50_GLOBAL__N__2680c7bb_12_PowKernel_cu_140f0503_289622pow_scalar_tensor_implIN3c104HalfEEEvRNS_18TensorIteratorBaseET_EUlS5_E_St5arrayIPcLm2EELi4E23TrivialOffsetCalculatorILi1EjESE_NS0_6memory12LoadWithCastILi1EEENSF_13StoreWithCastILi1EEEEEviS8_T0_T2_T3_T4_T5_)
	.align		4
        /*02c4*/ 	.word	index@(__assertfail)
	.align		4
        /*02c8*/ 	.word	index@(_ZN2at6native18elementwise_kernelILi128ELi4EZNS0_15gpu_kernel_implIZZZNS0_50_GLOBAL__N__2680c7bb_12_PowKernel_cu_140f0503_289624pow_tensor_tensor_kernelERNS_18TensorIteratorBaseEENKUlvE_clEvENKUlvE7_clEvEUlN3c107complexIfEESA_E_EEvS5_RKT_EUliE_EEviT1_)
	.align		4
        /*02cc*/ 	.word	index@(__assertfail)
	.align		4
        /*02d0*/ 	.word	index@(_ZN2at6native27unrolled_elementwise_kernelIZZZNS0_50_GLOBAL__N__2680c7bb_12_PowKernel_cu_140f0503_289624pow_tensor_tensor_kernelERNS_18TensorIteratorBaseEENKUlvE_clEvENKUlvE7_clEvEUlN3c107complexIfEES9_E_St5arrayIPcLm3EELi4E23TrivialOffsetCalculatorILi2EjESE_ILi1EjENS0_6memory12LoadWithCastILi2EEENSH_13StoreWithCastILi1EEEEEviT_T0_T2_T3_T4_T5_)
	.align		4
        /*02d4*/ 	.word	index@(__assertfail)
	.align		4
        /*02d8*/ 	.word	index@(_ZN2at6native18elementwise_kernelILi128ELi4EZNS0_15gpu_kernel_implIZNS0_50_GLOBAL__N__2680c7bb_12_PowKernel_cu_140f0503_289622pow_scalar_tensor_implIfEEvRNS_18TensorIteratorBaseEN3c107complexIT_EEEUlNS8_IfEEE_EEvS6_RKS9_EUliE_EEviT1_)
	.align		4
        /*02dc*/ 	.word	index@(__assertfail)
	.align		4
        /*02e0*/ 	.word	index@(_ZN2at6native27unrolled_elementwise_kernelIZNS0_50_GLOBAL__N__2680c7bb_12_PowKernel_cu_140f0503_289622pow_scalar_tensor_implIfEEvRNS_18TensorIteratorBaseEN3c107complexIT_EEEUlNS7_IfEEE_St5arrayIPcLm2EELi4E23TrivialOffsetCalculatorILi1EjESG_NS0_6memory12LoadWithCastILi1EEENSH_13StoreWithCastILi1EEEEEviS8_T0_T2_T3_T4_T5_)
	.align		4
        /*02e4*/ 	.word	index@(__assertfail)
	.align		4
        /*02e8*/ 	.word	index@(_ZN2at6native18elementwise_kernelILi128ELi4EZNS0_15gpu_kernel_implIZZZNS0_50_GLOBAL__N__2680c7bb_12_PowKernel_cu_140f0503_289624pow_tensor_tensor_kernelERNS_18TensorIteratorBaseEENKUlvE_clEvENKUlvE6_clEvEUlN3c107complexIdEESA_E_EEvS5_RKT_EUliE_EEviT1_)
	.align		4
        /*02ec*/ 	.word	index@(__assertfail)
	.align		4
        /*02f0*/ 	.word	index@(_ZN2at6native27unrolled_elementwise_kernelIZZZNS0_50_GLOBAL__N__2680c7bb_12_PowKernel_cu_140f0503_289624pow_tensor_tensor_kernelERNS_18TensorIteratorBaseEENKUlvE_clEvENKUlvE6_clEvEUlN3c107complexIdEES9_E_St5arrayIPcLm3EELi4E23TrivialOffsetCalculatorILi2EjESE_ILi1EjENS0_6memory12LoadWithCastILi2EEENSH_13StoreWithCastILi1EEEEEviT_T0_T2_T3_T4_T5_)
	.align		4
        /*02f4*/ 	.word	index@(__assertfail)
	.align		4
        /*02f8*/ 	.word	index@(_ZN2at6native18elementwise_kernelILi128ELi4EZNS0_15gpu_kernel_implIZNS0_50_GLOBAL__N__2680c7bb_12_PowKernel_cu_140f0503_289622pow_scalar_tensor_implIdEEvRNS_18TensorIteratorBaseEN3c107complexIT_EEEUlNS8_IdEEE_EEvS6_RKS9_EUliE_EEviT1_)
	.align		4
        /*02fc*/ 	.word	index@(__assertfail)
	.align		4
        /*0300*/ 	.word	index@(_ZN2at6native27unrolled_elementwise_kernelIZNS0_50_GLOBAL__N__2680c7bb_12_PowKernel_cu_140f0503_289622pow_scalar_tensor_implIdEEvRNS_18TensorIteratorBaseEN3c107complexIT_EEEUlNS7_IdEEE_St5arrayIPcLm2EELi4E23TrivialOffsetCalculatorILi1EjESG_NS0_6memory12LoadWithCastILi1EEENSH_13StoreWithCastILi1EEEEEviS8_T0_T2_T3_T4_T5_)
	.align		4
        /*0304*/ 	.word	index@(__assertfail)
	.align		4
        /*0308*/ 	.word	index@(_ZN2at6native18elementwise_kernelILi128ELi4EZNS0_15gpu_kernel_implIZZZNS0_50_GLOBAL__N__2680c7bb_12_PowKernel_cu_140f0503_289624pow_tensor_tensor_kernelERNS_18TensorIteratorBaseEENKUlvE_clEvENKUlvE5_clEvEUlffE_EEvS5_RKT_EUliE_EEviT1_)
	.align		4
        /*030c*/ 	.word	index@(__assertfail)
	.align		4
        /*0310*/ 	.word	index@(_ZN2at6native27unrolled_elementwise_kernelIZZZNS0_50_GLOBAL__N__2680c7bb_12_PowKernel_cu_140f0503_289624pow_tensor_tensor_kernelERNS_18TensorIteratorBaseEENKUlvE_clEvENKUlvE5_clEvEUlffE_St5arrayIPcLm3EELi4E23TrivialOffsetCalculatorILi2EjESB_ILi1EjENS0_6memory12LoadWithCastILi2EEENSE_13StoreWithCastILi1EEEEEviT_T0_T2_T3_T4_T5_)
	.align		4
        /*0314*/ 	.word	index@(__assertfail)
	.align		4
        /*0318*/ 	.word	index@(_ZN2at6native18elementwise_kernelILi128ELi4EZNS0_15gpu_kernel_implIZNS0_50_GLOBAL__N__2680c7bb_12_PowKernel_cu_140f0503_289622pow_scalar_tensor_implIfEEvRNS_18TensorIteratorBaseET_EUlfE_EEvS6_RKS7_EUliE_EEviT1_)
	.align		4
        /*031c*/ 	.word	index@(__assertfail)
	.align		4
        /*0320*/ 	.word	index@(_ZN2at6native27unrolled_elementwise_kernelIZNS0_50_GLOBAL__N__2680c7bb_12_PowKernel_cu_140f0503_289622pow_scalar_tensor_implIfEEvRNS_18TensorIteratorBaseET_EUlfE_St5arrayIPcLm2EELi4E23TrivialOffsetCalculatorILi1EjESC_NS0_6memory12LoadWithCastILi1EEENSD_13StoreWithCastILi1EEEEEviS6_T0_T2_T3_T4_T5_)
	.align		4
        /*0324*/ 	.word	index@(__assertfail)
	.align		4
        /*0328*/ 	.word	index@(_ZN2at6native18elementwise_kernelILi128ELi4EZNS0_15gpu_kernel_implIZZZNS0_50_GLOBAL__N__2680c7bb_12_PowKernel_cu_140f0503_289624pow_tensor_tensor_kernelERNS_18TensorIteratorBaseEENKUlvE_clEvENKUlvE4_clEvEUlddE_EEvS5_RKT_EUliE_EEviT1_)
	.align		4
        /*032c*/ 	.word	index@(__assertfail)
	.align		4
        /*0330*/ 	.word	index@(_ZN2at6native27unrolled_elementwise_kernelIZZZNS0_50_GLOBAL__N__2680c7bb_12_PowKernel_cu_140f0503_289624pow_tensor_tensor_kernelERNS_18TensorIteratorBaseEENKUlvE_clEvENKUlvE4_clEvEUlddE_St5arrayIPcLm3EELi4E23TrivialOffsetCalculatorILi2EjESB_ILi1EjENS0_6memory12LoadWithCastILi2EEENSE_13StoreWithCastILi1EEEEEviT_T0_T2_T3_T4_T5_)
	.align		4
        /*0334*/ 	.word	index@(__assertfail)
	.align		4
        /*0338*/ 	.word	index@(_ZN2at6native18elementwise_kernelILi128ELi4EZNS0_15gpu_kernel_implIZNS0_50_GLOBAL__N__2680c7bb_12_PowKernel_cu_140f0503_289622pow_scalar_tensor_implIdEEvRNS_18TensorIteratorBaseET_EUldE_EEvS6_RKS7_EUliE_EEviT1_)
	.align		4
        /*033c*/ 	.word	index@(__assertfail)
	.align		4
        /*0340*/ 	.word	index@(_ZN2at6native27unrolled_elementwise_kernelIZNS0_50_GLOBAL__N__2680c7bb_12_PowKernel_cu_140f0503_289622pow_scalar_tensor_implIdEEvRNS_18TensorIteratorBaseET_EUldE_St5arrayIPcLm2EELi4E23TrivialOffsetCalculatorILi1EjESC_NS0_6memory12LoadWithCastILi1EEENSD_13StoreWithCastILi1EEEEEviS6_T0_T2_T3_T4_T5_)
	.align		4
        /*0344*/ 	.word	index@(__assertfail)
	.align		4
        /*0348*/ 	.word	index@(_ZN2at6native18elementwise_kernelILi128ELi4EZNS0_15gpu_kernel_implIZZZNS0_50_GLOBAL__N__2680c7bb_12_PowKernel_cu_140f0503_289624pow_tensor_tensor_kernelERNS_18TensorIteratorBaseEENKUlvE_clEvENKUlvE3_clEvEUlssE_EEvS5_RKT_EUliE_EEviT1_)
	.align		4
        /*034c*/ 	.word	index@(__assertfail)
	.align		4
        /*0350*/ 	.word	index@(_ZN2at6native27unrolled_elementwise_kernelIZZZNS0_50_GLOBAL__N__2680c7bb_12_PowKernel_cu_140f0503_289624pow_tensor_tensor_kernelERNS_18TensorIteratorBaseEENKUlvE_clEvENKUlvE3_clEvEUlssE_St5arrayIPcLm3EELi4E23TrivialOffsetCalculatorILi2EjESB_ILi1EjENS0_6memory12LoadWithCastILi2EEENSE_13StoreWithCastILi1EEEEEviT_T0_T2_T3_T4_T5_)
	.align		4
        /*0354*/ 	.word	index@(__assertfail)
	.align		4
        /*0358*/ 	.word	index@(_ZN2at6native18elementwise_kernelILi128ELi4EZNS0_15gpu_kernel_implIZNS0_50_GLOBAL__N__2680c7bb_12_PowKernel_cu_140f0503_289622pow_scalar_tensor_implIsEEvRNS_18TensorIteratorBaseET_EUlsE_EEvS6_RKS7_EUliE_EEviT1_)
	.align		4
        /*035c*/ 	.word	index@(__assertfail)
	.align		4
        /*0360*/ 	.word	index@(_ZN2at6native27unrolled_elementwise_kernelIZNS0_50_GLOBAL__N__2680c7bb_12_PowKernel_cu_140f0503_289622pow_scalar_tensor_implIsEEvRNS_18TensorIteratorBaseET_EUlsE_St5arrayIPcLm2EELi4E23TrivialOffsetCalculatorILi1EjESC_NS0_6memory12LoadWithCastILi1EEENSD_13StoreWithCastILi1EEEEEviS6_T0_T2_T3_T4_T5_)
	.align		4
        /*0364*/ 	.word	index@(__assertfail)
	.align		4
        /*0368*/ 	.word	index@(_ZN2at6native18elementwise_kernelILi128ELi4EZNS0_15gpu_kernel_implIZZZNS0_50_GLOBAL__N__2680c7bb_12_PowKernel_cu_140f0503_289624pow_tensor_tensor_kernelERNS_18TensorIteratorBaseEENKUlvE_clEvENKUlvE2_clEvEUlllE_EEvS5_RKT_EUliE_EEviT1_)
	.align		4
        /*036c*/ 	.word	index@(__assertfail)
	.align		4
        /*0370*/ 	.word	index@(_ZN2at6native27unrolled_elementwise_kernelIZZZNS0_50_GLOBAL__N__2680c7bb_12_PowKernel_cu_140f0503_289624pow_tensor_tensor_kernelERNS_18TensorIteratorBaseEENKUlvE_clEvENKUlvE2_clEvEUlllE_St5arrayIPcLm3EELi4E23TrivialOffsetCalculatorILi2EjESB_ILi1EjENS0_6memory12LoadWithCastILi2EEENSE_13StoreWithCastILi1EEEEEviT_T0_T2_T3_T4_T5_)
	.align		4
        /*0374*/ 	.word	index@(__assertfail)
	.align		4
        /*0378*/ 	.word	index@(_ZN2at6native18elementwise_kernelILi128ELi4EZNS0_15gpu_kernel_implIZNS0_50_GLOBAL__N__2680c7bb_12_PowKernel_cu_140f0503_289622pow_scalar_tensor_implIlEEvRNS_18TensorIteratorBaseET_EUllE_EEvS6_RKS7_EUliE_EEviT1_)
	.align		4
        /*037c*/ 	.word	index@(__assertfail)
	.align		4
        /*0380*/ 	.word	index@(_ZN2at6native27unrolled_elementwise_kernelIZNS0_50_GLOBAL__N__2680c7bb_12_PowKernel_cu_140f0503_289622pow_scalar_tensor_implIlEEvRNS_18TensorIteratorBaseET_EUllE_St5arrayIPcLm2EELi4E23TrivialOffsetCalculatorILi1EjESC_NS0_6memory12LoadWithCastILi1EEENSD_13StoreWithCastILi1EEEEEviS6_T0_T2_T3_T4_T5_)
	.align		4
        /*0384*/ 	.word	index@(__assertfail)
	.align		4
        /*0388*/ 	.word	index@(_ZN2at6native18elementwise_kernelILi128ELi4EZNS0_15gpu_kernel_implIZZZNS0_50_GLOBAL__N__2680c7bb_12_PowKernel_cu_140f0503_289624pow_tensor_tensor_kernelERNS_18TensorIteratorBaseEENKUlvE_clEvENKUlvE1_clEvEUliiE_EEvS5_RKT_EUliE_EEviT1_)
	.align		4
        /*038c*/ 	.word	index@(__assertfail)
	.align		4
        /*0390*/ 	.word	index@(_ZN2at6native27unrolled_elementwise_kernelIZZZNS0_50_GLOBAL__N__2680c7bb_12_PowKernel_cu_140f0503_289624pow_tensor_tensor_kernelERNS_18TensorIteratorBaseEENKUlvE_clEvENKUlvE1_clEvEUliiE_St5arrayIPcLm3EELi4E23TrivialOffsetCalculatorILi2EjESB_ILi1EjENS0_6memory12LoadWithCastILi2EEENSE_13StoreWithCastILi1EEEEEviT_T0_T2_T3_T4_T5_)
	.align		4
        /*0394*/ 	.word	index@(__assertfail)
	.align		4
        /*0398*/ 	.word	index@(_ZN2at6native18elementwise_kernelILi128ELi4EZNS0_15gpu_kernel_implIZNS0_50_GLOBAL__N__2680c7bb_12_PowKernel_cu_140f0503_289622pow_scalar_tensor_implIiEEvRNS_18TensorIteratorBaseET_EUliE_EEvS6_RKS7_EUliE_EEviT1_)
	.align		4
        /*039c*/ 	.word	index@(__assertfail)
	.align		4
        /*03a0*/ 	.word	index@(_ZN2at6native27unrolled_elementwise_kernelIZNS0_50_GLOBAL__N__2680c7bb_12_PowKernel_cu_140f0503_289622pow_scalar_tensor_implIiEEvRNS_18TensorIteratorBaseET_EUliE_St5arrayIPcLm2EELi4E23TrivialOffsetCalculatorILi1EjESC_NS0_6memory12LoadWithCastILi1EEENSD_13StoreWithCastILi1EEEEEviS6_T0_T2_T3_T4_T5_)
	.align		4
        /*03a4*/ 	.word	index@(__assertfail)
	.align		4
        /*03a8*/ 	.word	index@(_ZN2at6native18elementwise_kernelILi128ELi4EZNS0_15gpu_kernel_implIZZZNS0_50_GLOBAL__N__2680c7bb_12_PowKernel_cu_140f0503_289624pow_tensor_tensor_kernelERNS_18TensorIteratorBaseEENKUlvE_clEvENKUlvE0_clEvEUlaaE_EEvS5_RKT_EUliE_EEviT1_)
	.align		4
        /*03ac*/ 	.word	index@(__assertfail)
	.align		4
        /*03b0*/ 	.word	index@(_ZN2at6native27unrolled_elementwise_kernelIZZZNS0_50_GLOBAL__N__2680c7bb_12_PowKernel_cu_140f0503_289624pow_tensor_tensor_kernelERNS_18TensorIteratorBaseEENKUlvE_clEvENKUlvE0_clEvEUlaaE_St5arrayIPcLm3EELi4E23TrivialOffsetCalculatorILi2EjESB_ILi1EjENS0_6memory12LoadWithCastILi2EEENSE_13StoreWithCastILi1EEEEEviT_T0_T2_T3_T4_T5_)
	.align		4
        /*03b4*/ 	.word	index@(__assertfail)
	.align		4
        /*03b8*/ 	.word	index@(_ZN2at6native18elementwise_kernelILi128ELi4EZNS0_15gpu_kernel_implIZNS0_50_GLOBAL__N__2680c7bb_12_PowKernel_cu_140f0503_289622pow_scalar_tensor_implIaEEvRNS_18TensorIteratorBaseET_EUlaE_EEvS6_RKS7_EUliE_EEviT1_)
	.align		4
        /*03bc*/ 	.word	index@(__assertfail)
	.align		4
        /*03c0*/ 	.word	index@(_ZN2at6native27unrolled_elementwise_kernelIZNS0_50_GLOBAL__N__2680c7bb_12_PowKernel_cu_140f0503_289622pow_scalar_tensor_implIaEEvRNS_18TensorIteratorBaseET_EUlaE_St5arrayIPcLm2EELi4E23TrivialOffsetCalculatorILi1EjESC_NS0_6memory12LoadWithCastILi1EEENSD_13StoreWithCastILi1EEEEEviS6_T0_T2_T3_T4_T5_)
	.align		4
        /*03c4*/ 	.word	index@(__assertfail)
	.align		4
        /*03c8*/ 	.word	index@(_ZN2at6native18elementwise_kernelILi128ELi4EZNS0_15gpu_kernel_implIZZZNS0_50_GLOBAL__N__2680c7bb_12_PowKernel_cu_140f0503_289624pow_tensor_tensor_kernelERNS_18TensorIteratorBaseEENKUlvE_clEvENKUlvE_clEvEUlhhE_EEvS5_RKT_EUliE_EEviT1_)
	.align		4
        /*03cc*/ 	.word	index@(__assertfail)
	.align		4
        /*03d0*/ 	.word	index@(_ZN2at6native27unrolled_elementwise_kernelIZZZNS0_50_GLOBAL__N__2680c7bb_12_PowKernel_cu_140f0503_289624pow_tensor_tensor_kernelERNS_18TensorIteratorBaseEENKUlvE_clEvENKUlvE_clEvEUlhhE_St5arrayIPcLm3EELi4E23TrivialOffsetCalculatorILi2EjESB_ILi1EjENS0_6memory12LoadWithCastILi2EEENSE_13StoreWithCastILi1EEEEEviT_T0_T2_T3_T4_T5_)
	.align		4
        /*03d4*/ 	.word	index@(__assertfail)
	.align		4
        /*03d8*/ 	.word	index@(_ZN2at6native18elementwise_kernelILi128ELi4EZNS0_15gpu_kernel_implIZNS0_50_GLOBAL__N__2680c7bb_12_PowKernel_cu_140f0503_289622pow_scalar_tensor_implIhEEvRNS_18TensorIteratorBaseET_EUlhE_EEvS6_RKS7_EUliE_EEviT1_)
	.align		4
        /*03dc*/ 	.word	index@(__assertfail)
	.align		4
        /*03e0*/ 	.word	index@(_ZN2at6native27unrolled_elementwise_kernelIZNS0_50_GLOBAL__N__2680c7bb_12_PowKernel_cu_140f0503_289622pow_scalar_tensor_implIhEEvRNS_18TensorIteratorBaseET_EUlhE_St5arrayIPcLm2EELi4E23TrivialOffsetCalculatorILi1EjESC_NS0_6memory12LoadWithCastILi1EEENSD_13StoreWithCastILi1EEEEEviS6_T0_T2_T3_T4_T5_)
	.align		4
        /*03e4*/ 	.word	index@(__assertfail)
	.align		4
        /*03e8*/ 	.word	0x00000000
	.align		4
        /*03ec*/ 	.word	0xfffffffe
	.align		4
        /*03f0*/ 	.word	0x00000000
	.align		4
        /*03f4*/ 	.word	0xfffffffd
	.align		4
        /*03f8*/ 	.word	0x00000000
	.align		4
        /*03fc*/ 	.word	0xfffffffc


//--------------------- .nv.constant4             --------------------------
	.section	.nv.constant4,"a",@progbits
	.align	8
	.align		8
.nv.constant4:
        /*0000*/ 	.dword	__assertfail
	.align		8
        /*0008*/ 	.dword	__unnamed_1
	.align		8
        /*0010*/ 	.dword	__unnamed_2
	.align		8
        /*0018*/ 	.dword	__unnamed_3
	.align		8
        /*0020*/ 	.dword	__unnamed_4
	.align		8
        /*0028*/ 	.dword	__unnamed_5
	.align		8
        /*0030*/ 	.dword	__unnamed_6
	.align		8
        /*0038*/ 	.dword	__unnamed_7
	.align		8
        /*0040*/ 	.dword	__unnamed_8
	.align		8
        /*0048*/ 	.dword	__unnamed_9
	.align		8
        /*0050*/ 	.dword	__unnamed_10
	.align		8
        /*0058*/ 	.dword	__unnamed_11
	.align		8
        /*0060*/ 	.dword	__unnamed_12
	.align		8
        /*0068*/ 	.dword	__unnamed_13
	.align		8
        /*0070*/ 	.dword	__unnamed_14
	.align		8
        /*0078*/ 	.dword	__unnamed_15
	.align		8
        /*0080*/ 	.dword	__unnamed_16
	.align		8
        /*0088*/ 	.dword	__unnamed_17
	.align		8
        /*0090*/ 	.dword	__unnamed_18
	.align		8
        /*0098*/ 	.dword	__unnamed_19
	.align		8
        /*00a0*/ 	.dword	__unnamed_20
	.align		8
        /*00a8*/ 	.dword	__unnamed_21
	.align		8
        /*00b0*/ 	.dword	__unnamed_22
	.align		8
        /*00b8*/ 	.dword	_ZN48_INTERNAL_2680c7bb_12_PowKernel_cu_140f0503_28964cuda3std3__45__cpo5beginE
	.align		8
        /*00c0*/ 	.dword	_ZN48_INTERNAL_2680c7bb_12_PowKernel_cu_140f0503_28964cuda3std3__45__cpo3endE
	.align		8
        /*00c8*/ 	.dword	_ZN48_INTERNAL_2680c7bb_12_PowKernel_cu_140f0503_28964cuda3std3__45__cpo6cbeginE
	.align		8
        /*00d0*/ 	.dword	_ZN48_INTERNAL_2680c7bb_12_PowKernel_cu_140f0503_28964cuda3std3__45__cpo4cendE
	.align		8
        /*00d8*/ 	.dword	_ZN48_INTERNAL_2680c7bb_12_PowKernel_cu_140f0503_28964cuda3std3__45__cpo6rbeginE
	.align		8
        /*00e0*/ 	.dword	_ZN48_INTERNAL_2680c7bb_12_PowKernel_cu_140f0503_28964cuda3std3__45__cpo4rendE
	.align		8
        /*00e8*/ 	.dword	_ZN48_INTERNAL_2680c7bb_12_PowKernel_cu_140f0503_28964cuda3std3__45__cpo7crbeginE
	.align		8
        /*00f0*/ 	.dword	_ZN48_INTERNAL_2680c7bb_12_PowKernel_cu_140f0503_28964cuda3std3__45__cpo5crendE
	.align		8
        /*00f8*/ 	.dword	_ZN48_INTERNAL_2680c7bb_12_PowKernel_cu_140f0503_28964cuda3std3__450_GLOBAL__N__2680c7bb_12_PowKernel_cu_140f0503_28966ignoreE
	.align		8
        /*0100*/ 	.dword	_ZN48_INTERNAL_2680c7bb_12_PowKernel_cu_140f0503_28964cuda3std3__419piecewise_constructE
	.align		8
        /*0108*/ 	.dword	_ZN48_INTERNAL_2680c7bb_12_PowKernel_cu_140f0503_28964cuda3std3__48in_placeE
	.align		8
        /*0110*/ 	.dword	_ZN48_INTERNAL_2680c7bb_12_PowKernel_cu_140f0503_28964cuda3std3__420unreachable_sentinelE
	.align		8
        /*0118*/ 	.dword	_ZN48_INTERNAL_2680c7bb_12_PowKernel_cu_140f0503_28964cuda3std6ranges3__45__cpo4swapE
	.align		8
        /*0120*/ 	.dword	_ZN48_INTERNAL_2680c7bb_12_PowKernel_cu_140f0503_28964cuda3std6ranges3__45__cpo9iter_moveE
	.align		8
        /*0128*/ 	.dword	_ZN48_INTERNAL_2680c7bb_12_PowKernel_cu_140f0503_28964cuda3std6ranges3__45__cpo5beginE
	.align		8
        /*0130*/ 	.dword	_ZN48_INTERNAL_2680c7bb_12_PowKernel_cu_140f0503_28964cuda3std6ranges3__45__cpo3endE
	.align		8
        /*0138*/ 	.dword	_ZN48_INTERNAL_2680c7bb_12_PowKernel_cu_140f0503_28964cuda3std6ranges3__45__cpo6cbeginE
	.align		8
        /*0140*/ 	.dword	_ZN48_INTERNAL_2680c7bb_12_PowKernel_cu_140f0503_28964cuda3std6ranges3__45__cpo4cendE
	.align		8
        /*0148*/ 	.dword	_ZN48_INTERNAL_2680c7bb_12_PowKernel_cu_140f0503_28964cuda3std6ranges3__45__cpo7advanceE
	.align		8
        /*0150*/ 	.dword	_ZN48_INTERNAL_2680c7bb_12_PowKernel_cu_140f0503_28964cuda3std6ranges3__45__cpo9iter_swapE
	.align		8
        /*0158*/ 	.dword	_ZN48_INTERNAL_2680c7bb_12_PowKernel_cu_140f0503_28964cuda3std6ranges3__45__cpo4nextE
	.align		8
        /*0160*/ 	.dword	_ZN48_INTERNAL_2680c7bb_12_PowKernel_cu_140f0503_28964cuda3std6ranges3__45__cpo4prevE
	.align		8
        /*0168*/ 	.dword	_ZN48_INTERNAL_2680c7bb_12_PowKernel_cu_140f0503_28964cuda3std6ranges3__45__cpo4dataE
	.align		8
        /*0170*/ 	.dword	_ZN48_INTERNAL_2680c7bb_12_PowKernel_cu_140f0503_28964cuda3std6ranges3__45__cpo5cdataE
	.align		8
        /*0178*/ 	.dword	_ZN48_INTERNAL_2680c7bb_12_PowKernel_cu_140f0503_28964cuda3std6ranges3__45__cpo4sizeE
	.align		8
        /*0180*/ 	.dword	_ZN48_INTERNAL_2680c7bb_12_PowKernel_cu_140f0503_28964cuda3std6ranges3__45__cpo5ssizeE
	.align		8
        /*0188*/ 	.dword	_ZN48_INTERNAL_2680c7bb_12_PowKernel_cu_140f0503_28964cuda3std6ranges3__45__cpo8distanceE
	.align		8
        /*0190*/ 	.dword	_ZN48_INTERNAL_2680c7bb_12_PowKernel_cu_140f0503_28966thrust23THRUST_300001_SM_900_NS6system6detail10sequential3seqE
	.align		8
        /*0198*/ 	.dword	$str$5
	.align		8
        /*01a0*/ 	.dword	$str$6
	.align		8
        /*01a8*/ 	.dword	__cudart_sin_cos_coeffs
	.align		8
        /*01b0*/ 	.dword	__cudart_i2opi_d


//--------------------- .text._ZN2at6native18elementwise_kernelILi128ELi4EZNS0_15gpu_kernel_implIZNS0_50_GLOBAL__N__2680c7bb_12_PowKernel_cu_140f0503_289629pow_tensor_scalar_kernel_implIN3c108BFloat16ES6_EEvRNS_18TensorIteratorBaseET0_EUlS6_E2_EEvS8_RKT_EUliE_EEviT1_ --------------------------
	.section	.text._ZN2at6native18elementwise_kernelILi128ELi4EZNS0_15gpu_kernel_implIZNS0_50_GLOBAL__N__2680c7bb_12_PowKernel_cu_140f0503_289629pow_tensor_scalar_kernel_implIN3c108BFloat16ES6_EEvRNS_18TensorIteratorBaseET0_EUlS6_E2_EEvS8_RKT_EUliE_EEviT1_,"ax",@progbits
	.align	128
        .global         _ZN2at6native18elementwise_kernelILi128ELi4EZNS0_15gpu_kernel_implIZNS0_50_GLOBAL__N__2680c7bb_12_PowKernel_cu_140f0503_289629pow_tensor_scalar_kernel_implIN3c108BFloat16ES6_EEvRNS_18TensorIteratorBaseET0_EUlS6_E2_EEvS8_RKT_EUliE_EEviT1_
        .type           _ZN2at6native18elementwise_kernelILi128ELi4EZNS0_15gpu_kernel_implIZNS0_50_GLOBAL__N__2680c7bb_12_PowKernel_cu_140f0503_289629pow_tensor_scalar_kernel_implIN3c108BFloat16ES6_EEvRNS_18TensorIteratorBaseET0_EUlS6_E2_EEvS8_RKT_EUliE_EEviT1_,@function
        .size           _ZN2at6native18elementwise_kernelILi128ELi4EZNS0_15gpu_kernel_implIZNS0_50_GLOBAL__N__2680c7bb_12_PowKernel_cu_140f0503_289629pow_tensor_scalar_kernel_implIN3c108BFloat16ES6_EEvRNS_18TensorIteratorBaseET0_EUlS6_E2_EEvS8_RKT_EUliE_EEviT1_,(.L_x_71568 - _ZN2at6native18elementwise_kernelILi128ELi4EZNS0_15gpu_kernel_implIZNS0_50_GLOBAL__N__2680c7bb_12_PowKernel_cu_140f0503_289629pow_tensor_scalar_kernel_implIN3c108BFloat16ES6_EEvRNS_18TensorIteratorBaseET0_EUlS6_E2_EEvS8_RKT_EUliE_EEviT1_)
        .other          _ZN2at6native18elementwise_kernelILi128ELi4EZNS0_15gpu_kernel_implIZNS0_50_GLOBAL__N__2680c7bb_12_PowKernel_cu_140f0503_289629pow_tensor_scalar_kernel_implIN3c108BFloat16ES6_EEvRNS_18TensorIteratorBaseET0_EUlS6_E2_EEvS8_RKT_EUliE_EEviT1_,@"STO_CUDA_ENTRY STV_DEFAULT"
_ZN2at6native18elementwise_kernelILi128ELi4EZNS0_15gpu_kernel_implIZNS0_50_GLOBAL__N__2680c7bb_12_PowKernel_cu_140f0503_289629pow_tensor_scalar_kernel_implIN3c108BFloat16ES6_EEvRNS_18TensorIteratorBaseET0_EUlS6_E2_EEvS8_RKT_EUliE_EEviT1_:
.text._ZN2at6native18elementwise_kernelILi128ELi4EZNS0_15gpu_kernel_implIZNS0_50_GLOBAL__N__2680c7bb_12_PowKernel_cu_140f0503_289629pow_tensor_scalar_kernel_implIN3c108BFloat16ES6_EEvRNS_18TensorIteratorBaseET0_EUlS6_E2_EEvS8_RKT_EUliE_EEviT1_:
[----:B------:R-:W0:Y:S01]  /*0000*/  LDC R1, c[0x0][0x28] ;  /* 0x00000a00ff017b82 */ /* 0x000e220000000800 */
[----:B------:R-:W1:Y:S01]  /*0010*/  S2R R23, SR_CTAID.X ;  /* 0x0000000000177919 */ /* 0x000e620000002500 */
[----:B------:R-:W-:Y:S01]  /*0020*/  ULDC UR4, c[0x0][0x210] ;  /* 0x0000840000047ab9 */ /* 0x000fe20000000800 */
[----:B------:R-:W-:Y:S01]  /*0030*/  ULDC.64 UR36, c[0x0][0x208] ;  /* 0x0000820000247ab9 */ /* 0x000fe20000000a00 */
[----:B------:R-:W-:Y:S01]  /*0040*/  BSSY B6, `(.L_x_0) ;  /* 0x0000332000067945 */ /* 0x000fe20003800000 */
[----:B------:R-:W1:Y:S02]  /*0050*/  S2R R18, SR_TID.X ;  /* 0x0000000000127919 */ /* 0x000e640000002100 */
[----:B-1----:R-:W-:-:S05]  /*0060*/  IMAD R19, R23, 0x200, R18 ;  /* 0x0000020017137824 */ /* 0x002fca00078e0212 */
[----:B------:R-:W-:-:S13]  /*0070*/  ISETP.GE.AND P0, PT, R19, UR4, PT ;  /* 0x0000000413007c0c */ /* 0x000fda000bf06270 */
[----:B0-----:R-:W-:Y:S05]  /*0080*/  @P0 BRA `(.L_x_1) ;  /* 0x0000003000b40947 */ /* 0x001fea0003800000 */
[----:B------:R-:W0:Y:S01]  /*0090*/  LDC R6, c[0x0][0x218] ;  /* 0x00008600ff067b82 */ /* 0x000e220000000800 */
[----:B------:R-:W-:Y:S02]  /*00a0*/  IMAD.MOV.U32 R0, RZ, RZ, RZ ;  /* 0x000000ffff007224 */ /* 0x000fe400078e00ff */
[----:B------:R-:W-:Y:S01]  /*00b0*/  IMAD.MOV.U32 R16, RZ, RZ, RZ ;  /* 0x000000ffff107224 */ /* 0x000fe200078e00ff */
[----:B0-----:R-:W-:-:S13]  /*00c0*/  ISETP.NE.AND P0, PT, R6, RZ, PT ;  /* 0x000000ff0600720c */ /* 0x001fda0003f05270 */
[----:B------:R-:W-:Y:S05]  /*00d0*/  @!P0 BRA `(.L_x_2) ;  /* 0x0000001000b08947 */ /* 0x000fea0003800000 */
[----:B------:R-:W-:Y:S01]  /*00e0*/  IMAD.MOV.U32 R2, RZ, RZ, RZ ;  /* 0x000000ffff027224 */ /* 0x000fe200078e00ff */
[----:B------:R-:W-:Y:S01]  /*00f0*/  ULDC.64 UR4, c[0x0][0x220] ;  /* 0x0000880000047ab9 */ /* 0x000fe20000000a00 */
[----:B------:R-:W-:Y:S01]  /*0100*/  IMAD.MOV.U32 R3, RZ, RZ, R19 ;  /* 0x000000ffff037224 */ /* 0x000fe200078e0013 */
[----:B------:R-:W-:Y:S01]  /*0110*/  ISETP.NE.AND P0, PT, R6, 0x1, PT ;  /* 0x000000010600780c */ /* 0x000fe20003f05270 */
[----:B------:R-:W-:Y:S01]  /*0120*/  IMAD.HI.U32 R2, R19, UR4, R2 ;  /* 0x0000000413027c27 */ /* 0x000fe2000f8e0002 */
[----:B------:R-:W-:-:S04]  /*0130*/  ULDC UR4, c[0x0][0x21c] ;  /* 0x0000870000047ab9 */ /* 0x000fc80000000800 */
[----:B------:R-:W-:-:S05]  /*0140*/  SHF.R.U32.HI R3, RZ, UR5, R2 ;  /* 0x00000005ff037c19 */ /* 0x000fca0008011602 */
[----:B------:R-:W-:-:S04]  /*0150*/  IMAD.MOV R0, RZ, RZ, -R3 ;  /* 0x000000ffff007224 */ /* 0x000fc800078e0a03 */
[----:B------:R-:W-:Y:S01]  /*0160*/  IMAD R19, R0, UR4, R19 ;  /* 0x0000000400137c24 */ /* 0x000fe2000f8e0213 */
[----:B------:R-:W-:-:S03]  /*0170*/  ULDC.64 UR4, c[0x0][0x348] ;  /* 0x0000d20000047ab9 */ /* 0x000fc60000000a00 */
[C---:B------:R-:W-:Y:S02]  /*0180*/  IMAD R16, R19.reuse, UR4, RZ ;  /* 0x0000000413107c24 */ /* 0x040fe4000f8e02ff */
[----:B------:R-:W-:Y:S01]  /*0190*/  IMAD R0, R19, UR5, RZ ;  /* 0x0000000513007c24 */ /* 0x000fe2000f8e02ff */
[----:B------:R-:W-:Y:S06]  /*01a0*/  @!P0 BRA `(.L_x_2) ;  /* 0x00000010007c8947 */ /* 0x000fec0003800000 */
[----:B------:R-:W-:Y:S01]  /*01b0*/  IMAD.MOV.U32 R2, RZ, RZ, RZ ;  /* 0x000000ffff027224 */ /* 0x000fe200078e00ff */
[----:B------:R-:W-:Y:S01]  /*01c0*/  ULDC.64 UR6, c[0x0][0x228] ;  /* 0x00008a0000067ab9 */ /* 0x000fe20000000a00 */
[----:B------:R-:W-:Y:S01]  /*01d0*/  ULDC UR5, c[0x0][0x230] ;  /* 0x00008c0000057ab9 */ /* 0x000fe20000000800 */
[----:B------:R-:W-:Y:S01]  /*01e0*/  ISETP.NE.AND P0, PT, R6, 0x2, PT ;  /* 0x000000020600780c */ /* 0x000fe20003f05270 */
[----:B------:R-:W-:-:S05]  /*01f0*/  IMAD.HI.U32 R4, R3, UR7, R2 ;  /* 0x0000000703047c27 */ /* 0x000fca000f8e0002 */
[----:B------:R-:W-:-:S05]  /*0200*/  SHF.R.U32.HI R5, RZ, UR5, R4 ;  /* 0x00000005ff057c19 */ /* 0x000fca0008011604 */
[----:B------:R-:W-:-:S04]  /*0210*/  IMAD.MOV R2, RZ, RZ, -R5 ;  /* 0x000000ffff027224 */ /* 0x000fc800078e0a05 */
[----:B------:R-:W-:Y:S01]  /*0220*/  IMAD R3, R2, UR6, R3 ;  /* 0x0000000602037c24 */ /* 0x000fe2000f8e0203 */
[----:B------:R-:W-:-:S03]  /*0230*/  ULDC.64 UR6, c[0x0][0x350] ;  /* 0x0000d40000067ab9 */ /* 0x000fc60000000a00 */
[C---:B------:R-:W-:Y:S02]  /*0240*/  IMAD R16, R3.reuse, UR6, RZ ;  /* 0x0000000603107c24 */ /* 0x040fe4000f8e02ff */
[----:B------:R-:W-:Y:S02]  /*0250*/  IMAD R0, R3, UR7, R0 ;  /* 0x0000000703007c24 */ /* 0x000fe4000f8e0200 */
[----:B------:R-:W-:Y:S01]  /*0260*/  IMAD R16, R19, UR4, R16 ;  /* 0x0000000413107c24 */ /* 0x000fe2000f8e0210 */
[----:B------:R-:W-:Y:S06]  /*0270*/  @!P0 BRA `(.L_x_2) ;  /* 0x0000001000488947 */ /* 0x000fec0003800000 */
[----:B------:R-:W-:Y:S01]  /*0280*/  IMAD.MOV.U32 R4, RZ, RZ, RZ ;  /* 0x000000ffff047224 */ /* 0x000fe200078e00ff */
[----:B------:R-:W-:Y:S01]  /*0290*/  ULDC.64 UR4, c[0x0][0x238] ;  /* 0x00008e0000047ab9 */ /* 0x000fe20000000a00 */
[----:B------:R-:W-:Y:S02]  /*02a0*/  ISETP.NE.AND P0, PT, R6, 0x3, PT ;  /* 0x000000030600780c */ /* 0x000fe40003f05270 */
[----:B------:R-:W-:Y:S01]  /*02b0*/  IMAD.HI.U32 R2, R5, UR4, R4 ;  /* 0x0000000405027c27 */ /* 0x000fe2000f8e0004 */
[----:B------:R-:W-:-:S04]  /*02c0*/  ULDC UR4, c[0x0][0x234] ;  /* 0x00008d0000047ab9 */ /* 0x000fc80000000800 */
[----:B------:R-:W-:-:S05]  /*02d0*/  SHF.R.U32.HI R3, RZ, UR5, R2 ;  /* 0x00000005ff037c19 */ /* 0x000fca0008011602 */
[----:B------:R-:W-:-:S04]  /*02e0*/  IMAD.MOV R4, RZ, RZ, -R3 ;  /* 0x000000ffff047224 */ /* 0x000fc800078e0a03 */
[----:B------:R-:W-:Y:S01]  /*02f0*/  IMAD R5, R4, UR4, R5 ;  /* 0x0000000404057c24 */ /* 0x000fe2000f8e0205 */
[----:B------:R-:W-:-:S03]  /*0300*/  ULDC.64 UR4, c[0x0][0x358] ;  /* 0x0000d60000047ab9 */ /* 0x000fc60000000a00 */
[C---:B------:R-:W-:Y:S02]  /*0310*/  IMAD R16, R5.reuse, UR4, R16 ;  /* 0x0000000405107c24 */ /* 0x040fe4000f8e0210 */
[----:B------:R-:W-:Y:S01]  /*0320*/  IMAD R0, R5, UR5, R0 ;  /* 0x0000000505007c24 */ /* 0x000fe2000f8e0200 */
[----:B------:R-:W-:Y:S06]  /*0330*/  @!P0 BRA `(.L_x_2) ;  /* 0x0000001000188947 */ /* 0x000fec0003800000 */
[----:B------:R-:W-:Y:S01]  /*0340*/  IMAD.MOV.U32 R2, RZ, RZ, RZ ;  /* 0x000000ffff027224 */ /* 0x000fe200078e00ff */
[----:B------:R-:W-:Y:S01]  /*0350*/  ULDC.64 UR6, c[0x0][0x240] ;  /* 0x0000900000067ab9 */ /* 0x000fe20000000a00 */
[----:B------:R-:W-:Y:S01]  /*0360*/  ULDC UR4, c[0x0][0x248] ;  /* 0x0000920000047ab9 */ /* 0x000fe20000000800 */
[----:B------:R-:W-:Y:S01]  /*0370*/  ISETP.NE.AND P0, PT, R6, 0x4, PT ;  /* 0x000000040600780c */ /* 0x000fe20003f05270 */
[----:B------:R-:W-:-:S05]  /*0380*/  IMAD.HI.U32 R4, R3, UR7, R2 ;  /* 0x0000000703047c27 */ /* 0x000fca000f8e0002 */
[----:B------:R-:W-:Y:S01]  /*0390*/  SHF.R.U32.HI R5, RZ, UR4, R4 ;  /* 0x00000004ff057c19 */ /* 0x000fe20008011604 */
[----:B------:R-:W-:-:S04]  /*03a0*/  ULDC.64 UR4, c[0x0][0x360] ;  /* 0x0000d80000047ab9 */ /* 0x000fc80000000a00 */
[----:B------:R-:W-:-:S04]  /*03b0*/  IMAD.MOV R2, RZ, RZ, -R5 ;  /* 0x000000ffff027224 */ /* 0x000fc800078e0a05 */
[----:B------:R-:W-:-:S04]  /*03c0*/  IMAD R3, R2, UR6, R3 ;  /* 0x0000000602037c24 */ /* 0x000fc8000f8e0203 */
[C---:B------:R-:W-:Y:S02]  /*03d0*/  IMAD R16, R3.reuse, UR4, R16 ;  /* 0x0000000403107c24 */ /* 0x040fe4000f8e0210 */
        /* <DEDUP_REMOVED lines=243> */
[----:B------:R-:W-:-:S03]  /*1310*/  ULDC.64 UR4, c[0x0][0x340] ;  /* 0x0000d00000047ab9 */ /* 0x000fc60000000a00 */
[----:B------:R-:W-:Y:S01]  /*1320*/  IMAD.HI.U32 R2, R5, UR4, R4 ;  /* 0x0000000405027c27 */ /* 0x000fe2000f8e0004 */
[----:B------:R-:W-:-:S04]  /*1330*/  ULDC UR4, c[0x0][0x33c] ;  /* 0x0000cf0000047ab9 */ /* 0x000fc80000000800 */
[----:B------:R-:W-:-:S05]  /*1340*/  SHF.R.U32.HI R2, RZ, UR5, R2 ;  /* 0x00000005ff027c19 */ /* 0x000fca0008011602 */
[----:B------:R-:W-:-:S04]  /*1350*/  IMAD.MOV R3, RZ, RZ, -R2 ;  /* 0x000000ffff037224 */ /* 0x000fc800078e0a02 */
[----:B------:R-:W-:Y:S01]  /*1360*/  IMAD R5, R3, UR4, R5 ;  /* 0x0000000403057c24 */ /* 0x000fe2000f8e0205 */
[----:B------:R-:W-:-:S03]  /*1370*/  ULDC.64 UR4, c[0x0][0x408] ;  /* 0x0001020000047ab9 */ /* 0x000fc60000000a00 */
[C---:B------:R-:W-:Y:S02]  /*1380*/  IMAD R16, R5.reuse, UR4, R16 ;  /* 0x0000000405107c24 */ /* 0x040fe4000f8e0210 */
[----:B------:R-:W-:-:S07]  /*1390*/  IMAD R0, R5, UR5, R0 ;  /* 0x0000000505007c24 */ /* 0x000fce000f8e0200 */
.L_x_2:
[----:B------:R-:W0:Y:S01]  /*13a0*/  LDC.U8 R5, c[0x0][0x431] ;  /* 0x00010c40ff057b82 */ /* 0x000e220000000000 */
[----:B------:R-:W-:Y:S01]  /*13b0*/  ULDC.64 UR4, c[0x0][0x410] ;  /* 0x0001040000047ab9 */ /* 0x000fe20000000a00 */
[----:B------:R-:W-:Y:S01]  /*13c0*/  ULDC.64 UR6, c[0x0][0x418] ;  /* 0x0001060000067ab9 */ /* 0x000fe20000000a00 */
[----:B------:R-:W-:Y:S02]  /*13d0*/  IADD3 R16, P1, R16, UR4, RZ ;  /* 0x0000000410107c10 */ /* 0x000fe4000ff3e0ff */
[----:B------:R-:W-:-:S03]  /*13e0*/  IADD3 R2, P2, R0, UR6, RZ ;  /* 0x0000000600027c10 */ /* 0x000fc6000ff5e0ff */
[----:B------:R-:W-:Y:S02]  /*13f0*/  IMAD.X R17, RZ, RZ, UR5, P1 ;  /* 0x00000005ff117e24 */ /* 0x000fe400088e06ff */
[----:B------:R-:W-:Y:S01]  /*1400*/  IMAD.X R3, RZ, RZ, UR7, P2 ;  /* 0x00000007ff037e24 */ /* 0x000fe200090e06ff */
[----:B0-----:R-:W-:-:S04]  /*1410*/  PRMT R4, R5, 0x9910, RZ ;  /* 0x0000991005047816 */ /* 0x001fc800000000ff */
[----:B------:R-:W-:-:S13]  /*1420*/  ISETP.GT.AND P0, PT, R4, 0x9, PT ;  /* 0x000000090400780c */ /* 0x000fda0003f04270 */
[----:B------:R-:W-:Y:S05]  /*1430*/  @P0 BRA `(.L_x_3) ;  /* 0x0000000400100947 */ /* 0x000fea0003800000 */
[----:B------:R-:W-:-:S13]  /*1440*/  ISETP.GT.AND P0, PT, R4, 0x4, PT ;  /* 0x000000040400780c */ /* 0x000fda0003f04270 */
[----:B------:R-:W-:Y:S05]  /*1450*/  @P0 BRA `(.L_x_4) ;  /* 0x0000000000800947 */ /* 0x000fea0003800000 */
[----:B------:R-:W-:-:S13]  /*1460*/  ISETP.GT.AND P0, PT, R4, 0x1, PT ;  /* 0x000000010400780c */ /* 0x000fda0003f04270 */
[----:B------:R-:W-:Y:S05]  /*1470*/  @P0 BRA `(.L_x_5) ;  /* 0x0000000000300947 */ /* 0x000fea0003800000 */
[----:B------:R-:W-:-:S13]  /*1480*/  ISETP.NE.AND P0, PT, R5, RZ, PT ;  /* 0x000000ff0500720c */ /* 0x000fda0003f05270 */
[----:B------:R-:W-:Y:S05]  /*1490*/  @!P0 BRA `(.L_x_6) ;  /* 0x0000000000188947 */ /* 0x000fea0003800000 */
[----:B------:R-:W-:-:S13]  /*14a0*/  ISETP.NE.AND P0, PT, R4, 0x1, PT ;  /* 0x000000010400780c */ /* 0x000fda0003f05270 */
[----:B------:R-:W-:Y:S05]  /*14b0*/  @P0 BRA `(.L_x_7) ;  /* 0x0000000c004c0947 */ /* 0x000fea0003800000 */
[----:B------:R-:W2:Y:S02]  /*14c0*/  LDG.E.S8 R2, desc[UR36][R2.64] ;  /* 0x0000002402027981 */ /* 0x000ea4000c1e1300 */
[----:B--2---:R-:W0:Y:S02]  /*14d0*/  I2F.S16 R0, R2 ;  /* 0x0000000200007306 */ /* 0x004e240000101400 */
[----:B0-----:R-:W-:Y:S01]  /*14e0*/  F2FP.BF16.F32.PACK_AB R0, RZ, R0 ;  /* 0x00000000ff00723e */ /* 0x001fe200000010ff */
[----:B------:R-:W-:Y:S06]  /*14f0*/  BRA `(.L_x_8) ;  /* 0x0000000c00a07947 */ /* 0x000fec0003800000 */
.L_x_6:
[----:B------:R-:W2:Y:S02]  /*1500*/  LDG.E.U8 R2, desc[UR36][R2.64] ;  /* 0x0000002402027981 */ /* 0x000ea4000c1e1100 */
[----:B--2---:R-:W-:-:S04]  /*1510*/  I2FP.F32.U32 R0, R2 ;  /* 0x0000000200007245 */ /* 0x004fc80000201000 */
[----:B------:R-:W-:Y:S01]  /*1520*/  F2FP.BF16.F32.PACK_AB R0, RZ, R0 ;  /* 0x00000000ff00723e */ /* 0x000fe200000010ff */
[----:B------:R-:W-:Y:S06]  /*1530*/  BRA `(.L_x_8) ;  /* 0x0000000c00907947 */ /* 0x000fec0003800000 */
.L_x_5:
[----:B------:R-:W-:-:S13]  /*1540*/  ISETP.NE.AND P0, PT, R4, 0x2, PT ;  /* 0x000000020400780c */ /* 0x000fda0003f05270 */
[----:B------:R-:W-:Y:S05]  /*1550*/  @!P0 BRA `(.L_x_9) ;  /* 0x0000000000308947 */ /* 0x000fea0003800000 */
[----:B------:R-:W-:-:S13]  /*1560*/  ISETP.NE.AND P0, PT, R4, 0x3, PT ;  /* 0x000000030400780c */ /* 0x000fda0003f05270 */
[----:B------:R-:W-:Y:S05]  /*1570*/  @!P0 BRA `(.L_x_10) ;  /* 0x0000000000188947 */ /* 0x000fea0003800000 */
[----:B------:R-:W-:-:S13]  /*1580*/  ISETP.NE.AND P0, PT, R4, 0x4, PT ;  /* 0x000000040400780c */ /* 0x000fda0003f05270 */
[----:B------:R-:W-:Y:S05]  /*1590*/  @P0 BRA `(.L_x_7) ;  /* 0x0000000c00140947 */ /* 0x000fea0003800000 */
[----:B------:R-:W2:Y:S02]  /*15a0*/  LDG.E.64 R2, desc[UR36][R2.64] ;  /* 0x0000002402027981 */ /* 0x000ea4000c1e1b00 */
[----:B--2---:R-:W0:Y:S02]  /*15b0*/  I2F.S64 R0, R2 ;  /* 0x0000000200007312 */ /* 0x004e240000301400 */
[----:B0-----:R-:W-:Y:S01]  /*15c0*/  F2FP.BF16.F32.PACK_AB R0, RZ, R0 ;  /* 0x00000000ff00723e */ /* 0x001fe200000010ff */
[----:B------:R-:W-:Y:S06]  /*15d0*/  BRA `(.L_x_8) ;  /* 0x0000000c00687947 */ /* 0x000fec0003800000 */
.L_x_10:
[----:B------:R-:W2:Y:S02]  /*15e0*/  LDG.E R2, desc[UR36][R2.64] ;  /* 0x0000002402027981 */ /* 0x000ea4000c1e1900 */
[----:B--2---:R-:W-:-:S04]  /*15f0*/  I2FP.F32.S32 R0, R2 ;  /* 0x0000000200007245 */ /* 0x004fc80000201400 */
[----:B------:R-:W-:Y:S01]  /*1600*/  F2FP.BF16.F32.PACK_AB R0, RZ, R0 ;  /* 0x00000000ff00723e */ /* 0x000fe200000010ff */
[----:B------:R-:W-:Y:S06]  /*1610*/  BRA `(.L_x_8) ;  /* 0x0000000c00587947 */ /* 0x000fec0003800000 */
.L_x_9:
[----:B------:R-:W2:Y:S02]  /*1620*/  LDG.E.U16 R2, desc[UR36][R2.64] ;  /* 0x0000002402027981 */ /* 0x000ea4000c1e1500 */
[----:B--2---:R-:W0:Y:S02]  /*1630*/  I2F.S16 R0, R2 ;  /* 0x0000000200007306 */ /* 0x004e240000101400 */
[----:B0-----:R-:W-:Y:S01]  /*1640*/  F2FP.BF16.F32.PACK_AB R0, RZ, R0 ;  /* 0x00000000ff00723e */ /* 0x001fe200000010ff */
[----:B------:R-:W-:Y:S06]  /*1650*/  BRA `(.L_x_8) ;  /* 0x0000000c00487947 */ /* 0x000fec0003800000 */
.L_x_4:
[----:B------:R-:W-:-:S13]  /*1660*/  ISETP.GT.AND P0, PT, R4, 0x6, PT ;  /* 0x000000060400780c */ /* 0x000fda0003f04270 */
[----:B------:R-:W-:Y:S05]  /*1670*/  @P0 BRA `(.L_x_11) ;  /* 0x00000000002c0947 */ /* 0x000fea0003800000 */
[----:B------:R-:W-:-:S13]  /*1680*/  ISETP.NE.AND P0, PT, R4, 0x5, PT ;  /* 0x000000050400780c */ /* 0x000fda0003f05270 */
[----:B------:R-:W-:Y:S05]  /*1690*/  @!P0 BRA `(.L_x_12) ;  /* 0x0000000000148947 */ /* 0x000fea0003800000 */
[----:B------:R-:W-:-:S13]  /*16a0*/  ISETP.NE.AND P0, PT, R4, 0x6, PT ;  /* 0x000000060400780c */ /* 0x000fda0003f05270 */
[----:B------:R-:W-:Y:S05]  /*16b0*/  @P0 BRA `(.L_x_7) ;  /* 0x0000000800cc0947 */ /* 0x000fea0003800000 */
[----:B------:R-:W2:Y:S02]  /*16c0*/  LDG.E R2, desc[UR36][R2.64] ;  /* 0x0000002402027981 */ /* 0x000ea4000c1e1900 */
[----:B--2---:R-:W-:Y:S01]  /*16d0*/  F2FP.BF16.F32.PACK_AB R0, RZ, R2 ;  /* 0x00000002ff00723e */ /* 0x004fe200000010ff */
[----:B------:R-:W-:Y:S06]  /*16e0*/  BRA `(.L_x_8) ;  /* 0x0000000c00247947 */ /* 0x000fec0003800000 */
.L_x_12:
[----:B------:R-:W2:Y:S02]  /*16f0*/  LDG.E.U16 R0, desc[UR36][R2.64] ;  /* 0x0000002402007981 */ /* 0x000ea4000c1e1500 */
[----:B--2---:R-:W-:-:S05]  /*1700*/  HADD2.F32 R0, -RZ, R0.H0_H0 ;  /* 0x20000000ff007230 */ /* 0x004fca0000004100 */
[----:B------:R-:W-:Y:S01]  /*1710*/  F2FP.BF16.F32.PACK_AB R0, RZ, R0 ;  /* 0x00000000ff00723e */ /* 0x000fe200000010ff */
[----:B------:R-:W-:Y:S06]  /*1720*/  BRA `(.L_x_8) ;  /* 0x0000000c00147947 */ /* 0x000fec0003800000 */
.L_x_11:
[----:B------:R-:W-:-:S13]  /*1730*/  ISETP.NE.AND P0, PT, R4, 0x7, PT ;  /* 0x000000070400780c */ /* 0x000fda0003f05270 */
[----:B------:R-:W-:Y:S05]  /*1740*/  @!P0 BRA `(.L_x_13) ;  /* 0x00000000002c8947 */ /* 0x000fea0003800000 */
[----:B------:R-:W-:-:S13]  /*1750*/  ISETP.NE.AND P0, PT, R4, 0x8, PT ;  /* 0x000000080400780c */ /* 0x000fda0003f05270 */
[----:B------:R-:W-:Y:S05]  /*1760*/  @!P0 BRA `(.L_x_14) ;  /* 0x0000000000148947 */ /* 0x000fea0003800000 */
[----:B------:R-:W-:-:S13]  /*1770*/  ISETP.NE.AND P0, PT, R4, 0x9, PT ;  /* 0x000000090400780c */ /* 0x000fda0003f05270 */
[----:B------:R-:W-:Y:S05]  /*1780*/  @P0 BRA `(.L_x_7) ;  /* 0x0000000800980947 */ /* 0x000fea0003800000 */
[----:B------:R-:W2:Y:S02]  /*1790*/  LDG.E R2, desc[UR36][R2.64] ;  /* 0x0000002402027981 */ /* 0x000ea4000c1e1900 */
[----:B--2---:R-:W-:Y:S01]  /*17a0*/  F2FP.BF16.F32.PACK_AB R0, RZ, R2 ;  /* 0x00000002ff00723e */ /* 0x004fe200000010ff */
[----:B------:R-:W-:Y:S06]  /*17b0*/  BRA `(.L_x_8) ;  /* 0x0000000800f07947 */ /* 0x000fec0003800000 */
.L_x_14:
[----:B------:R-:W2:Y:S02]  /*17c0*/  LDG.E.U16 R2, desc[UR36][R2.64] ;  /* 0x0000002402027981 */ /* 0x000ea4000c1e1500 */
[----:B--2---:R-:W-:-:S05]  /*17d0*/  HADD2.F32 R0, -RZ, R2.H0_H0 ;  /* 0x20000002ff007230 */ /* 0x004fca0000004100 */
[----:B------:R-:W-:Y:S01]  /*17e0*/  F2FP.BF16.F32.PACK_AB R0, RZ, R0 ;  /* 0x00000000ff00723e */ /* 0x000fe200000010ff */
[----:B------:R-:W-:Y:S06]  /*17f0*/  BRA `(.L_x_8) ;  /* 0x0000000800e07947 */ /* 0x000fec0003800000 */
.L_x_13:
[----:B------:R-:W2:Y:S01]  /*1800*/  LDG.E.64 R2, desc[UR36][R2.64] ;  /* 0x0000002402027981 */ /* 0x000ea2000c1e1b00 */
[----:B------:R-:W-:Y:S01]  /*1810*/  UMOV UR4, 0xf0000000 ;  /* 0xf000000000047882 */ /* 0x000fe20000000000 */
[----:B------:R-:W-:Y:S01]  /*1820*/  UMOV UR5, 0x380fffff ;  /* 0x380fffff00057882 */ /* 0x000fe20000000000 */
[----:B--2---:R-:W0:Y:S01]  /*1830*/  F2F.F32.F64 R0, R2 ;  /* 0x0000000200007310 */ /* 0x004e220000301000 */
[----:B------:R-:W-:-:S14]  /*1840*/  DSETP.GEU.AND P0, PT, |R2|, UR4, PT ;  /* 0x0000000402007e2a */ /* 0x000fdc000bf0e200 */
[----:B0-----:R-:W-:-:S05]  /*1850*/  @!P0 FMUL R0, R0, 1.175494350822287508e-38 ;  /* 0x0080000000008820 */ /* 0x001fca0000400000 */
[----:B------:R-:W-:Y:S01]  /*1860*/  F2FP.BF16.F32.PACK_AB R0, RZ, R0 ;  /* 0x00000000ff00723e */ /* 0x000fe200000010ff */
[----:B------:R-:W-:Y:S06]  /*1870*/  BRA `(.L_x_8) ;  /* 0x0000000800c07947 */ /* 0x000fec0003800000 */
.L_x_3:
[----:B------:R-:W-:-:S13]  /*1880*/  ISETP.GT.AND P0, PT, R4, 0x18, PT ;  /* 0x000000180400780c */ /* 0x000fda0003f04270 */
[----:B------:R-:W-:Y:S05]  /*1890*/  @P0 BRA `(.L_x_15) ;  /* 0x0000000400000947 */ /* 0x000fea0003800000 */
[----:B------:R-:W-:-:S13]  /*18a0*/  ISETP.GT.AND P0, PT, R4, 0xe, PT ;  /* 0x0000000e0400780c */ /* 0x000fda0003f04270 */
[----:B------:R-:W-:Y:S05]  /*18b0*/  @P0 BRA `(.L_x_16) ;  /* 0x0000000000440947 */ /* 0x000fea0003800000 */
[----:B------:R-:W-:-:S13]  /*18c0*/  ISETP.NE.AND P0, PT, R4, 0xa, PT ;  /* 0x0000000a0400780c */ /* 0x000fda0003f05270 */
[----:B------:R-:W-:Y:S05]  /*18d0*/  @!P0 BRA `(.L_x_17) ;  /* 0x00000000001c8947 */ /* 0x000fea0003800000 */
[----:B------:R-:W-:-:S13]  /*18e0*/  ISETP.NE.AND P0, PT, R4, 0xb, PT ;  /* 0x0000000b0400780c */ /* 0x000fda0003f05270 */
[----:B------:R-:W-:Y:S05]  /*18f0*/  @P0 BRA `(.L_x_7) ;  /* 0x00000008003c0947 */ /* 0x000fea0003800000 */
[----:B------:R-:W2:Y:S02]  /*1900*/  LDG.E.U8 R2, desc[UR36][R2.64] ;  /* 0x0000002402027981 */ /* 0x000ea4000c1e1100 */
[----:B--2---:R-:W-:-:S04]  /*1910*/  ISETP.NE.AND P0, PT, R2, RZ, PT ;  /* 0x000000ff0200720c */ /* 0x004fc80003f05270 */
[----:B------:R-:W-:-:S04]  /*1920*/  FSEL R0, RZ, 1, !P0 ;  /* 0x3f800000ff007808 */ /* 0x000fc80004000000 */
[----:B------:R-:W-:Y:S01]  /*1930*/  F2FP.BF16.F32.PACK_AB R0, RZ, R0 ;  /* 0x00000000ff00723e */ /* 0x000fe200000010ff */
[----:B------:R-:W-:Y:S06]  /*1940*/  BRA `(.L_x_8) ;  /* 0x00000008008c7947 */ /* 0x000fec0003800000 */
.L_x_17:
        /* <DEDUP_REMOVED lines=8> */
.L_x_16:
[----:B------:R-:W-:-:S13]  /*19d0*/  ISETP.NE.AND P0, PT, R4, 0xf, PT ;  /* 0x0000000f0400780c */ /* 0x000fda0003f05270 */
[----:B------:R-:W-:Y:S05]  /*19e0*/  @!P0 BRA `(.L_x_18) ;  /* 0x0000000000a48947 */ /* 0x000fea0003800000 */
[----:B------:R-:W-:-:S13]  /*19f0*/  ISETP.NE.AND P0, PT, R4, 0x17, PT ;  /* 0x000000170400780c */ /* 0x000fda0003f05270 */
[----:B------:R-:W-:Y:S05]  /*1a00*/  @!P0 BRA `(.L_x_19) ;  /* 0x0000000000608947 */ /* 0x000fea0003800000 */
[----:B------:R-:W-:-:S13]  /*1a10*/  ISETP.NE.AND P0, PT, R4, 0x18, PT ;  /* 0x000000180400780c */ /* 0x000fda0003f05270 */
[----:B------:R-:W-:Y:S05]  /*1a20*/  @P0 BRA `(.L_x_7) ;  /* 0x0000000400f00947 */ /* 0x000fea0003800000 */
[----:B------:R-:W2:Y:S01]  /*1a30*/  LDG.E.U8 R0, desc[UR36][R2.64] ;  /* 0x0000002402007981 */ /* 0x000ea2000c1e1100 */
[----:B------:R-:W-:Y:S02]  /*1a40*/  IMAD.MOV.U32 R8, RZ, RZ, -0x800000 ;  /* 0xff800000ff087424 */ /* 0x000fe400078e00ff */
[----:B--2---:R-:W-:-:S05]  /*1a50*/  IMAD.SHL.U32 R0, R0, 0x1000000, RZ ;  /* 0x0100000000007824 */ /* 0x004fca00078e00ff */
[----:B------:R-:W-:-:S04]  /*1a60*/  LOP3.LUT R4, R0, 0x7f000000, RZ, 0xc0, !PT ;  /* 0x7f00000000047812 */ /* 0x000fc800078ec0ff */
[----:B------:R-:W0:Y:S01]  /*1a70*/  FLO.U32 R5, R4 ;  /* 0x0000000400057300 */ /* 0x000e2200000e0000 */
[C---:B------:R-:W-:Y:S02]  /*1a80*/  VIADD R6, R4.reuse, 0x1000000 ;  /* 0x0100000004067836 */ /* 0x040fe40000000000 */
[----:B------:R-:W-:-:S03]  /*1a90*/  VIADD R2, R4, 0xffffffff ;  /* 0xffffffff04027836 */ /* 0x000fc60000000000 */
[----:B------:R-:W-:Y:S02]  /*1aa0*/  SHF.R.S32.HI R6, RZ, 0x8, R6 ;  /* 0x00000008ff067819 */ /* 0x000fe40000011406 */
[----:B------:R-:W-:Y:S02]  /*1ab0*/  SHF.R.S32.HI R2, RZ, 0x1f, R2 ;  /* 0x0000001fff027819 */ /* 0x000fe40000011402 */
[----:B0-----:R-:W-:-:S04]  /*1ac0*/  IADD3 R5, -R5, 0x1f, RZ ;  /* 0x0000001f05057810 */ /* 0x001fc80007ffe1ff */
[C---:B------:R-:W-:Y:S01]  /*1ad0*/  ISETP.GT.U32.AND P0, PT, R5.reuse, 0x4, PT ;  /* 0x000000040500780c */ /* 0x040fe20003f04070 */
[----:B------:R-:W-:-:S05]  /*1ae0*/  VIADD R5, R5, 0xfffffffc ;  /* 0xfffffffc05057836 */ /* 0x000fca0000000000 */
[----:B------:R-:W-:-:S05]  /*1af0*/  SEL R5, R5, RZ, P0 ;  /* 0x000000ff05057207 */ /* 0x000fca0000000000 */
[----:B------:R-:W-:Y:S01]  /*1b00*/  IMAD R8, R5, R8, 0x3c000000 ;  /* 0x3c00000005087424 */ /* 0x000fe200078e0208 */
[----:B------:R-:W-:-:S04]  /*1b10*/  SHF.L.U32 R5, R4, R5, RZ ;  /* 0x0000000504057219 */ /* 0x000fc800000006ff */
[----:B------:R-:W-:-:S04]  /*1b20*/  LEA.HI R5, R5, R8, RZ, 0x1c ;  /* 0x0000000805057211 */ /* 0x000fc800078fe0ff */
[----:B------:R-:W-:-:S04]  /*1b30*/  LOP3.LUT R5, R5, 0x7f800000, R6, 0xf8, !PT ;  /* 0x7f80000005057812 */ /* 0x000fc800078ef806 */
[----:B------:R-:W-:-:S04]  /*1b40*/  LOP3.LUT R5, R5, R2, RZ, 0x30, !PT ;  /* 0x0000000205057212 */ /* 0x000fc800078e30ff */
[----:B------:R-:W-:-:S04]  /*1b50*/  LOP3.LUT R5, R5, 0x80000000, R0, 0xf8, !PT ;  /* 0x8000000005057812 */ /* 0x000fc800078ef800 */
[----:B------:R-:W-:-:S04]  /*1b60*/  F2FP.BF16.F32.PACK_AB R5, RZ, R5 ;  /* 0x00000005ff05723e */ /* 0x000fc800000010ff */
[----:B------:R-:W-:Y:S01]  /*1b70*/  PRMT R0, R5, 0x7610, R0 ;  /* 0x0000761005007816 */ /* 0x000fe20000000000 */
[----:B------:R-:W-:Y:S06]  /*1b80*/  BRA `(.L_x_8) ;  /* 0x0000000400fc7947 */ /* 0x000fec0003800000 */
.L_x_19:
[----:B------:R-:W2:Y:S02]  /*1b90*/  LDG.E.U8 R2, desc[UR36][R2.64] ;  /* 0x0000002402027981 */ /* 0x000ea4000c1e1100 */
[C---:B--2---:R-:W-:Y:S02]  /*1ba0*/  IMAD.SHL.U32 R0, R2.reuse, 0x2000000, RZ ;  /* 0x0200000002007824 */ /* 0x044fe400078e00ff */
[----:B------:R-:W-:-:S03]  /*1bb0*/  IMAD.SHL.U32 R5, R2, 0x1000000, RZ ;  /* 0x0100000002057824 */ /* 0x000fc600078e00ff */
[----:B------:R-:W-:-:S13]  /*1bc0*/  ISETP.GE.U32.AND P0, PT, R0, 0x8000000, PT ;  /* 0x080000000000780c */ /* 0x000fda0003f06070 */
[C---:B------:R-:W-:Y:S02]  /*1bd0*/  @!P0 IMAD.SHL.U32 R0, R2.reuse, 0x100, RZ ;  /* 0x0000010002008824 */ /* 0x040fe400078e00ff */
[----:B------:R-:W-:-:S03]  /*1be0*/  @P0 IMAD.SHL.U32 R4, R2, 0x200000, RZ ;  /* 0x0020000002040824 */ /* 0x000fc600078e00ff */
[----:B------:R-:W-:Y:S02]  /*1bf0*/  @!P0 LOP3.LUT R0, R0, 0x7f00, RZ, 0xc0, !PT ;  /* 0x00007f0000008812 */ /* 0x000fe400078ec0ff */
[----:B------:R-:W-:Y:S02]  /*1c00*/  @P0 LOP3.LUT R4, R4, 0x70000000, RZ, 0xfc, !PT ;  /* 0x7000000004040812 */ /* 0x000fe400078efcff */
[----:B------:R-:W-:-:S03]  /*1c10*/  @!P0 LOP3.LUT R0, R0, 0x3f000000, RZ, 0xfc, !PT ;  /* 0x3f00000000008812 */ /* 0x000fc600078efcff */
[----:B------:R-:W-:Y:S02]  /*1c20*/  @P0 FMUL.FTZ R4, R4, 1.9259299443872358531e-34 ;  /* 0x0780000004040820 */ /* 0x000fe40000410000 */
[----:B------:R-:W-:-:S05]  /*1c30*/  @!P0 FADD.FTZ R4, R0, -0.5 ;  /* 0xbf00000000048421 */ /* 0x000fca0000010000 */
[----:B------:R-:W-:-:S04]  /*1c40*/  LOP3.LUT R4, R4, 0x80000000, R5, 0xf8, !PT ;  /* 0x8000000004047812 */ /* 0x000fc800078ef805 */
[----:B------:R-:W-:-:S04]  /*1c50*/  F2FP.BF16.F32.PACK_AB R4, RZ, R4 ;  /* 0x00000004ff04723e */ /* 0x000fc800000010ff */
[----:B------:R-:W-:Y:S01]  /*1c60*/  PRMT R0, R4, 0x7610, R0 ;  /* 0x0000761004007816 */ /* 0x000fe20000000000 */
[----:B------:R-:W-:Y:S06]  /*1c70*/  BRA `(.L_x_8) ;  /* 0x0000000400c07947 */ /* 0x000fec0003800000 */
.L_x_18:
[----:B------:R0:W5:Y:S01]  /*1c80*/  LDG.E.U16 R0, desc[UR36][R2.64] ;  /* 0x0000002402007981 */ /* 0x000162000c1e1500 */
[----:B------:R-:W-:Y:S05]  /*1c90*/  BRA `(.L_x_8) ;  /* 0x0000000400b87947 */ /* 0x000fea0003800000 */
.L_x_15:
[----:B------:R-:W-:-:S13]  /*1ca0*/  ISETP.GT.AND P0, PT, R4, 0x1b, PT ;  /* 0x0000001b0400780c */ /* 0x000fda0003f04270 */
[----:B------:R-:W-:Y:S05]  /*1cb0*/  @P0 BRA `(.L_x_20) ;  /* 0x0000000400080947 */ /* 0x000fea0003800000 */
[----:B------:R-:W-:-:S13]  /*1cc0*/  ISETP.NE.AND P0, PT, R4, 0x19, PT ;  /* 0x000000190400780c */ /* 0x000fda0003f05270 */
[----:B------:R-:W-:Y:S05]  /*1cd0*/  @!P0 BRA `(.L_x_21) ;  /* 0x0000000000908947 */ /* 0x000fea0003800000 */
[----:B------:R-:W-:-:S13]  /*1ce0*/  ISETP.NE.AND P0, PT, R4, 0x1a, PT ;  /* 0x0000001a0400780c */ /* 0x000fda0003f05270 */
[----:B------:R-:W-:Y:S05]  /*1cf0*/  @!P0 BRA `(.L_x_22) ;  /* 0x0000000000188947 */ /* 0x000fea0003800000 */
[----:B------:R-:W-:-:S13]  /*1d00*/  ISETP.NE.AND P0, PT, R4, 0x1b, PT ;  /* 0x0000001b0400780c */ /* 0x000fda0003f05270 */
[----:B------:R-:W-:Y:S05]  /*1d10*/  @P0 BRA `(.L_x_7) ;  /* 0x0000000400340947 */ /* 0x000fea0003800000 */
[----:B------:R-:W2:Y:S02]  /*1d20*/  LDG.E.U16 R0, desc[UR36][R2.64] ;  /* 0x0000002402007981 */ /* 0x000ea4000c1e1500 */
[----:B--2---:R-:W-:-:S04]  /*1d30*/  I2FP.F32.U32 R0, R0 ;  /* 0x0000000000007245 */ /* 0x004fc80000201000 */
[----:B------:R-:W-:Y:S01]  /*1d40*/  F2FP.BF16.F32.PACK_AB R0, RZ, R0 ;  /* 0x00000000ff00723e */ /* 0x000fe200000010ff */
[----:B------:R-:W-:Y:S06]  /*1d50*/  BRA `(.L_x_8) ;  /* 0x0000000400887947 */ /* 0x000fec0003800000 */
.L_x_22:
[----:B------:R-:W2:Y:S01]  /*1d60*/  LDG.E.U8 R2, desc[UR36][R2.64] ;  /* 0x0000002402027981 */ /* 0x000ea2000c1e1100 */
[----:B------:R-:W-:Y:S01]  /*1d70*/  BSSY B0, `(.L_x_23) ;  /* 0x0000018000007945 */ /* 0x000fe20003800000 */
[----:B------:R-:W-:Y:S01]  /*1d80*/  IMAD.MOV.U32 R0, RZ, RZ, RZ ;  /* 0x000000ffff007224 */ /* 0x000fe200078e00ff */
[----:B--2---:R-:W-:-:S13]  /*1d90*/  ISETP.NE.AND P0, PT, R2, RZ, PT ;  /* 0x000000ff0200720c */ /* 0x004fda0003f05270 */
[----:B------:R-:W-:Y:S05]  /*1da0*/  @!P0 BRA `(.L_x_24) ;  /* 0x0000000000508947 */ /* 0x000fea0003800000 */
[----:B------:R-:W-:-:S13]  /*1db0*/  ISETP.NE.AND P0, PT, R2, 0x80, PT ;  /* 0x000000800200780c */ /* 0x000fda0003f05270 */
[----:B------:R-:W-:Y:S01]  /*1dc0*/  @!P0 IMAD.MOV.U32 R0, RZ, RZ, 0x7f800001 ;  /* 0x7f800001ff008424 */ /* 0x000fe200078e00ff */
[----:B------:R-:W-:Y:S06]  /*1dd0*/  @!P0 BRA `(.L_x_24) ;  /* 0x0000000000448947 */ /* 0x000fec0003800000 */
[C---:B------:R-:W-:Y:S01]  /*1de0*/  LOP3.LUT P0, R0, R2.reuse, 0x78, RZ, 0xc0, !PT ;  /* 0x0000007802007812 */ /* 0x040fe2000780c0ff */
[----:B------:R-:W-:Y:S01]  /*1df0*/  BSSY B1, `(.L_x_25) ;  /* 0x000000c000017945 */ /* 0x000fe20003800000 */
[----:B------:R-:W-:Y:S02]  /*1e00*/  SHF.R.U32.HI R3, RZ, 0x7, R2 ;  /* 0x00000007ff037819 */ /* 0x000fe40000011602 */
[----:B------:R-:W-:Y:S02]  /*1e10*/  LOP3.LUT R2, R2, 0x7, RZ, 0xc0, !PT ;  /* 0x0000000702027812 */ /* 0x000fe400078ec0ff */
[----:B------:R-:W-:Y:S01]  /*1e20*/  SHF.R.U32.HI R0, RZ, 0x3, R0 ;  /* 0x00000003ff007819 */ /* 0x000fe20000011600 */
[----:B------:R-:W-:-:S06]  /*1e30*/  IMAD.U32 R4, R3, -0x80000000, RZ ;  /* 0x8000000003047824 */ /* 0x000fcc00078e00ff */
[----:B------:R-:W-:Y:S05]  /*1e40*/  @P0 BRA `(.L_x_26) ;  /* 0x0000000000180947 */ /* 0x000fea0003800000 */
[----:B------:R-:W0:Y:S02]  /*1e50*/  FLO.U32 R3, R2 ;  /* 0x0000000200037300 */ /* 0x000e2400000e0000 */
[----:B0-----:R-:W-:-:S04]  /*1e60*/  IADD3 R3, -R3, 0x1f, RZ ;  /* 0x0000001f03037810 */ /* 0x001fc80007ffe1ff */
[----:B------:R-:W-:Y:S01]  /*1e70*/  IADD3 R0, R0, 0x1d, -R3 ;  /* 0x0000001d00007810 */ /* 0x000fe20007ffe803 */
[----:B------:R-:W-:-:S05]  /*1e80*/  VIADD R5, R3, 0xffffffe4 ;  /* 0xffffffe403057836 */ /* 0x000fca0000000000 */
[----:B------:R-:W-:-:S04]  /*1e90*/  SHF.L.U32 R5, R2, R5, RZ ;  /* 0x0000000502057219 */ /* 0x000fc800000006ff */
[----:B------:R-:W-:-:S07]  /*1ea0*/  LOP3.LUT R2, R5, 0x7, RZ, 0xc0, !PT ;  /* 0x0000000705027812 */ /* 0x000fce00078ec0ff */
.L_x_26:
[----:B------:R-:W-:Y:S05]  /*1eb0*/  BSYNC B1 ;  /* 0x0000000000017941 */ /* 0x000fea0003800000 */
.L_x_25:
[----:B------:R-:W-:Y:S01]  /*1ec0*/  LEA R3, R0, 0x3b800000, 0x17 ;  /* 0x3b80000000037811 */ /* 0x000fe200078eb8ff */
[----:B------:R-:W-:-:S05]  /*1ed0*/  IMAD.SHL.U32 R0, R2, 0x100000, RZ ;  /* 0x0010000002007824 */ /* 0x000fca00078e00ff */
[----:B------:R-:W-:-:S07]  /*1ee0*/  LOP3.LUT R0, R3, R0, R4, 0xfe, !PT ;  /* 0x0000000003007212 */ /* 0x000fce00078efe04 */
.L_x_24:
[----:B------:R-:W-:Y:S05]  /*1ef0*/  BSYNC B0 ;  /* 0x0000000000007941 */ /* 0x000fea0003800000 */
.L_x_23:
[----:B------:R-:W-:Y:S01]  /*1f00*/  F2FP.BF16.F32.PACK_AB R0, RZ, R0 ;  /* 0x00000000ff00723e */ /* 0x000fe200000010ff */
[----:B------:R-:W-:Y:S06]  /*1f10*/  BRA `(.L_x_8) ;  /* 0x0000000400187947 */ /* 0x000fec0003800000 */
.L_x_21:
        /* <DEDUP_REMOVED lines=21> */
.L_x_30:
[----:B------:R-:W-:Y:S05]  /*2070*/  BSYNC B1 ;  /* 0x0000000000017941 */ /* 0x000fea0003800000 */
.L_x_29:
[----:B------:R-:W-:Y:S01]  /*2080*/  LEA R3, R0, 0x37800000, 0x17 ;  /* 0x3780000000037811 */ /* 0x000fe200078eb8ff */
[----:B------:R-:W-:-:S05]  /*2090*/  IMAD.SHL.U32 R0, R2, 0x200000, RZ ;  /* 0x0020000002007824 */ /* 0x000fca00078e00ff */
[----:B------:R-:W-:-:S07]  /*20a0*/  LOP3.LUT R0, R3, R0, R4, 0xfe, !PT ;  /* 0x0000000003007212 */ /* 0x000fce00078efe04 */
.L_x_28:
[----:B------:R-:W-:Y:S05]  /*20b0*/  BSYNC B0 ;  /* 0x0000000000007941 */ /* 0x000fea0003800000 */
.L_x_27:
[----:B------:R-:W-:Y:S01]  /*20c0*/  F2FP.BF16.F32.PACK_AB R0, RZ, R0 ;  /* 0x00000000ff00723e */ /* 0x000fe200000010ff */
[----:B------:R-:W-:Y:S06]  /*20d0*/  BRA `(.L_x_8) ;  /* 0x0000000000a87947 */ /* 0x000fec0003800000 */
.L_x_20:
[----:B------:R-:W-:-:S13]  /*20e0*/  ISETP.NE.AND P0, PT, R4, 0x1c, PT ;  /* 0x0000001c0400780c */ /* 0x000fda0003f05270 */
[----:B------:R-:W-:Y:S05]  /*20f0*/  @!P0 BRA `(.L_x_31) ;  /* 0x0000000000948947 */ /* 0x000fea0003800000 */
[----:B------:R-:W-:-:S13]  /*2100*/  ISETP.NE.AND P0, PT, R4, 0x1d, PT ;  /* 0x0000001d0400780c */ /* 0x000fda0003f05270 */
[----:B------:R-:W-:Y:S05]  /*2110*/  @!P0 BRA `(.L_x_32) ;  /* 0x00000000007c8947 */ /* 0x000fea0003800000 */
[----:B------:R-:W-:-:S13]  /*2120*/  ISETP.NE.AND P0, PT, R4, 0x2c, PT ;  /* 0x0000002c0400780c */ /* 0x000fda0003f05270 */
[----:B------:R-:W-:Y:S05]  /*2130*/  @P0 BRA `(.L_x_7) ;  /* 0x00000000002c0947 */ /* 0x000fea0003800000 */
[----:B------:R-:W2:Y:S01]  /*2140*/  LDG.E.U8 R2, desc[UR36][R2.64] ;  /* 0x0000002402027981 */ /* 0x000ea2000c1e1100 */
[----:B------:R-:W-:Y:S01]  /*2150*/  BSSY B0, `(.L_x_33) ;  /* 0x0000007000007945 */ /* 0x000fe20003800000 */
[----:B------:R-:W-:Y:S01]  /*2160*/  IMAD.MOV.U32 R0, RZ, RZ, 0x400000 ;  /* 0x00400000ff007424 */ /* 0x000fe200078e00ff */
[----:B--2---:R-:W-:-:S13]  /*2170*/  ISETP.NE.AND P0, PT, R2, RZ, PT ;  /* 0x000000ff0200720c */ /* 0x004fda0003f05270 */
[----:B------:R-:W-:Y:S05]  /*2180*/  @!P0 BRA `(.L_x_34) ;  /* 0x00000000000c8947 */ /* 0x000fea0003800000 */
[----:B------:R-:W-:-:S13]  /*2190*/  ISETP.NE.AND P0, PT, R2, 0xff, PT ;  /* 0x000000ff0200780c */ /* 0x000fda0003f05270 */
[----:B------:R-:W-:Y:S02]  /*21a0*/  @!P0 IMAD.MOV.U32 R0, RZ, RZ, 0x7f800001 ;  /* 0x7f800001ff008424 */ /* 0x000fe400078e00ff */
[----:B------:R-:W-:-:S07]  /*21b0*/  @P0 IMAD.SHL.U32 R0, R2, 0x800000, RZ ;  /* 0x0080000002000824 */ /* 0x000fce00078e00ff */
.L_x_34:
[----:B------:R-:W-:Y:S05]  /*21c0*/  BSYNC B0 ;  /* 0x0000000000007941 */ /* 0x000fea0003800000 */
.L_x_33:
[----:B------:R-:W-:Y:S01]  /*21d0*/  F2FP.BF16.F32.PACK_AB R0, RZ, R0 ;  /* 0x00000000ff00723e */ /* 0x000fe200000010ff */
[----:B------:R-:W-:Y:S06]  /*21e0*/  BRA `(.L_x_8) ;  /* 0x0000000000647947 */ /* 0x000fec0003800000 */
.L_x_7:
[----:B------:R-:W-:Y:S01]  /*21f0*/  MOV R2, 0x0 ;  /* 0x0000000000027802 */ /* 0x000fe20000000f00 */
[----:B------:R-:W-:Y:S01]  /*2200*/  ULDC.64 UR4, c[0x4][0x198] ;  /* 0x0100660000047ab9 */ /* 0x000fe20000000a00 */
[----:B------:R-:W-:Y:S01]  /*2210*/  ULDC.64 UR6, c[0x4][0xa8] ;  /* 0x01002a0000067ab9 */ /* 0x000fe20000000a00 */
[----:B------:R-:W-:Y:S02]  /*2220*/  IMAD.U32 R4, RZ, RZ, UR4 ;  /* 0x00000004ff047e24 */ /* 0x000fe4000f8e00ff */
[----:B------:R-:W-:Y:S01]  /*2230*/  IMAD.U32 R5, RZ, RZ, UR5 ;  /* 0x00000005ff057e24 */ /* 0x000fe2000f8e00ff */
[----:B------:R-:W0:Y:S01]  /*2240*/  LDC.64 R2, c[0x4][R2] ;  /* 0x0100000002027b82 */ /* 0x000e220000000a00 */
[----:B------:R-:W-:Y:S01]  /*2250*/  ULDC.64 UR4, c[0x4][0x1a0] ;  /* 0x0100680000047ab9 */ /* 0x000fe20000000a00 */
[----:B------:R-:W-:Y:S02]  /*2260*/  IMAD.U32 R10, RZ, RZ, UR6 ;  /* 0x00000006ff0a7e24 */ /* 0x000fe4000f8e00ff */
[----:B------:R-:W-:-:S02]  /*2270*/  IMAD.U32 R6, RZ, RZ, UR4 ;  /* 0x00000004ff067e24 */ /* 0x000fc4000f8e00ff */
[----:B------:R-:W-:Y:S02]  /*2280*/  IMAD.U32 R7, RZ, RZ, UR5 ;  /* 0x00000005ff077e24 */ /* 0x000fe4000f8e00ff */
[----:B------:R-:W-:Y:S02]  /*2290*/  IMAD.U32 R11, RZ, RZ, UR7 ;  /* 0x00000007ff0b7e24 */ /* 0x000fe4000f8e00ff */
[----:B------:R-:W-:Y:S02]  /*22a0*/  IMAD.MOV.U32 R8, RZ, RZ, 0x4e ;  /* 0x0000004eff087424 */ /* 0x000fe400078e00ff */
[----:B------:R-:W-:Y:S02]  /*22b0*/  IMAD.MOV.U32 R12, RZ, RZ, 0x1 ;  /* 0x00000001ff0c7424 */ /* 0x000fe400078e00ff */
[----:B------:R-:W-:-:S07]  /*22c0*/  IMAD.MOV.U32 R13, RZ, RZ, RZ ;  /* 0x000000ffff0d7224 */ /* 0x000fce00078e00ff */
[----:B------:R-:W-:-:S07]  /*22d0*/  LEPC R20, `(.L_x_35) ;  /* 0x000000001014794e */ /* 0x000fce0000000000 */
[----:B0-----:R-:W-:Y:S05]  /*22e0*/  CALL.ABS.NOINC R2 ;  /* 0x0000000002007343 */ /* 0x001fea0003c00000 */
.L_x_35:
[----:B------:R-:W-:Y:S01]  /*22f0*/  PRMT R0, RZ, 0x7610, R0 ;  /* 0x00007610ff007816 */ /* 0x000fe20000000000 */
[----:B------:R-:W-:Y:S06]  /*2300*/  BRA `(.L_x_8) ;  /* 0x00000000001c7947 */ /* 0x000fec0003800000 */
.L_x_32:
[----:B------:R-:W2:Y:S02]  /*2310*/  LDG.E.64 R2, desc[UR36][R2.64] ;  /* 0x0000002402027981 */ /* 0x000ea4000c1e1b00 */
[----:B--2---:R-:W0:Y:S02]  /*2320*/  I2F.U64 R0, R2 ;  /* 0x0000000200007312 */ /* 0x004e240000301000 */
[----:B0-----:R-:W-:Y:S01]  /*2330*/  F2FP.BF16.F32.PACK_AB R0, RZ, R0 ;  /* 0x00000000ff00723e */ /* 0x001fe200000010ff */
[----:B------:R-:W-:Y:S06]  /*2340*/  BRA `(.L_x_8) ;  /* 0x00000000000c7947 */ /* 0x000fec0003800000 */
.L_x_31:
[----:B------:R-:W2:Y:S02]  /*2350*/  LDG.E R2, desc[UR36][R2.64] ;  /* 0x0000002402027981 */ /* 0x000ea4000c1e1900 */
[----:B--2---:R-:W-:-:S04]  /*2360*/  I2FP.F32.U32 R0, R2 ;  /* 0x0000000200007245 */ /* 0x004fc80000201000 */
[----:B------:R-:W-:-:S07]  /*2370*/  F2FP.BF16.F32.PACK_AB R0, RZ, R0 ;  /* 0x00000000ff00723e */ /* 0x000fce00000010ff */
.L_x_8:
[----:B-----5:R-:W-:Y:S01]  /*2380*/  IMAD.U32 R0, R0, 0x10000, RZ ;  /* 0x0001000000007824 */ /* 0x020fe200078e00ff */
[----:B------:R-:W1:Y:S01]  /*2390*/  LDC.U8 R4, c[0x0][0x430] ;  /* 0x00010c00ff047b82 */ /* 0x000e620000000000 */
[----:B------:R-:W-:Y:S02]  /*23a0*/  ULDC.U16 UR4, c[0x0][0x420] ;  /* 0x0001080000047ab9 */ /* 0x000fe40000000400 */
[----:B------:R-:W-:Y:S02]  /*23b0*/  USHF.L.U32 UR4, UR4, 0x10, URZ ;  /* 0x0000001004047899 */ /* 0x000fe4000800063f */
[----:B------:R-:W0:Y:S04]  /*23c0*/  MUFU.LG2 R0, R0 ;  /* 0x0000000000007308 */ /* 0x000e280000000c00 */
[----:B0-----:R-:W-:Y:S01]  /*23d0*/  FMUL.FTZ R2, R0, UR4 ;  /* 0x0000000400027c20 */ /* 0x001fe20008410000 */
[----:B-1----:R-:W-:-:S05]  /*23e0*/  PRMT R3, R4, 0x9910, RZ ;  /* 0x0000991004037816 */ /* 0x002fca00000000ff */
[----:B------:R-:W0:Y:S01]  /*23f0*/  MUFU.EX2 R2, R2 ;  /* 0x0000000200027308 */ /* 0x000e220000000800 */
[----:B------:R-:W-:-:S07]  /*2400*/  ISETP.GT.AND P0, PT, R3, 0x9, PT ;  /* 0x000000090300780c */ /* 0x000fce0003f04270 */
[----:B0-----:R0:W1:Y:S06]  /*2410*/  F2F.BF16.F32 R5, R2 ;  /* 0x0000000200057304 */ /* 0x00106c0000202000 */
        /* <DEDUP_REMOVED lines=9> */
[----:B-1----:R-:W-:-:S04]  /*24b0*/  IMAD.U32 R0, R5, 0x10000, RZ ;  /* 0x0001000005007824 */ /* 0x002fc800078e00ff */
[----:B------:R-:W1:Y:S02]  /*24c0*/  F2I.FTZ.TRUNC.NTZ R3, R0 ;  /* 0x0000000000037305 */ /* 0x000e64000021f100 */
[----:B-1----:R4:W-:Y:S01]  /*24d0*/  STG.E.U8 desc[UR36][R16.64], R3 ;  /* 0x0000000310007986 */ /* 0x0029e2000c101124 */
[----:B------:R-:W-:Y:S05]  /*24e0*/  BRA `(.L_x_41) ;  /* 0x0000000c00947947 */ /* 0x000fea0003800000 */
.L_x_39:
[----:B-1----:R-:W-:-:S06]  /*24f0*/  IMAD.U32 R3, R5, 0x10000, RZ ;  /* 0x0001000005037824 */ /* 0x002fcc00078e00ff */
[----:B0-----:R-:W0:Y:S02]  /*2500*/  F2I.S64.TRUNC R2, R3 ;  /* 0x0000000300027311 */ /* 0x001e24000020d900 */
[----:B0-----:R3:W-:Y:S01]  /*2510*/  STG.E.U8 desc[UR36][R16.64], R2 ;  /* 0x0000000210007986 */ /* 0x0017e2000c101124 */
[----:B------:R-:W-:Y:S05]  /*2520*/  BRA `(.L_x_41) ;  /* 0x0000000c00847947 */ /* 0x000fea0003800000 */
.L_x_38:
[----:B------:R-:W-:-:S13]  /*2530*/  ISETP.NE.AND P0, PT, R3, 0x2, PT ;  /* 0x000000020300780c */ /* 0x000fda0003f05270 */
[----:B------:R-:W-:Y:S05]  /*2540*/  @!P0 BRA `(.L_x_42) ;  /* 0x0000000000308947 */ /* 0x000fea0003800000 */
[----:B------:R-:W-:-:S13]  /*2550*/  ISETP.NE.AND P0, PT, R3, 0x3, PT ;  /* 0x000000030300780c */ /* 0x000fda0003f05270 */
[----:B------:R-:W-:Y:S05]  /*2560*/  @!P0 BRA `(.L_x_43) ;  /* 0x0000000000188947 */ /* 0x000fea0003800000 */
[----:B------:R-:W-:-:S13]  /*2570*/  ISETP.NE.AND P0, PT, R3, 0x4, PT ;  /* 0x000000040300780c */ /* 0x000fda0003f05270 */
[----:B------:R-:W-:Y:S05]  /*2580*/  @P0 BRA `(.L_x_40) ;  /* 0x0000000c000c0947 */ /* 0x000fea0003800000 */
[----:B01----:R-:W-:-:S06]  /*2590*/  IMAD.U32 R2, R5, 0x10000, RZ ;  /* 0x0001000005027824 */ /* 0x003fcc00078e00ff */
[----:B------:R-:W0:Y:S02]  /*25a0*/  F2I.S64.TRUNC R2, R2 ;  /* 0x0000000200027311 */ /* 0x000e24000020d900 */
[----:B0-----:R0:W-:Y:S01]  /*25b0*/  STG.E.64 desc[UR36][R16.64], R2 ;  /* 0x0000000210007986 */ /* 0x0011e2000c101b24 */
[----:B------:R-:W-:Y:S05]  /*25c0*/  BRA `(.L_x_41) ;  /* 0x0000000c005c7947 */ /* 0x000fea0003800000 */
.L_x_43:
[----:B-1----:R-:W-:-:S06]  /*25d0*/  IMAD.U32 R5, R5, 0x10000, RZ ;  /* 0x0001000005057824 */ /* 0x002fcc00078e00ff */
[----:B------:R-:W1:Y:S02]  /*25e0*/  F2I.FTZ.TRUNC.NTZ R5, R5 ;  /* 0x0000000500057305 */ /* 0x000e64000021f100 */
[----:B-1----:R1:W-:Y:S01]  /*25f0*/  STG.E desc[UR36][R16.64], R5 ;  /* 0x0000000510007986 */ /* 0x0023e2000c101924 */
[----:B------:R-:W-:Y:S05]  /*2600*/  BRA `(.L_x_41) ;  /* 0x0000000c004c7947 */ /* 0x000fea0003800000 */
.L_x_42:
[----:B-1----:R-:W-:-:S06]  /*2610*/  IMAD.U32 R5, R5, 0x10000, RZ ;  /* 0x0001000005057824 */ /* 0x002fcc00078e00ff */
[----:B------:R-:W1:Y:S02]  /*2620*/  F2I.FTZ.TRUNC.NTZ R5, R5 ;  /* 0x0000000500057305 */ /* 0x000e64000021f100 */
[----:B-1----:R2:W-:Y:S01]  /*2630*/  STG.E.U16 desc[UR36][R16.64], R5 ;  /* 0x0000000510007986 */ /* 0x0025e2000c101524 */
[----:B------:R-:W-:Y:S05]  /*2640*/  BRA `(.L_x_41) ;  /* 0x0000000c003c7947 */ /* 0x000fea0003800000 */
.L_x_37:
[----:B------:R-:W-:-:S13]  /*2650*/  ISETP.GT.AND P0, PT, R3, 0x6, PT ;  /* 0x000000060300780c */ /* 0x000fda0003f04270 */
[----:B------:R-:W-:Y:S05]  /*2660*/  @P0 BRA `(.L_x_44) ;  /* 0x00000000002c0947 */ /* 0x000fea0003800000 */
[----:B------:R-:W-:-:S13]  /*2670*/  ISETP.NE.AND P0, PT, R3, 0x5, PT ;  /* 0x000000050300780c */ /* 0x000fda0003f05270 */
[----:B------:R-:W-:Y:S05]  /*2680*/  @!P0 BRA `(.L_x_45) ;  /* 0x0000000000148947 */ /* 0x000fea0003800000 */
[----:B------:R-:W-:-:S13]  /*2690*/  ISETP.NE.AND P0, PT, R3, 0x6, PT ;  /* 0x000000060300780c */ /* 0x000fda0003f05270 */
[----:B------:R-:W-:Y:S05]  /*26a0*/  @P0 BRA `(.L_x_40) ;  /* 0x0000000800c40947 */ /* 0x000fea0003800000 */
[----:B-1----:R-:W-:-:S05]  /*26b0*/  IMAD.U32 R5, R5, 0x10000, RZ ;  /* 0x0001000005057824 */ /* 0x002fca00078e00ff */
[----:B------:R1:W-:Y:S01]  /*26c0*/  STG.E desc[UR36][R16.64], R5 ;  /* 0x0000000510007986 */ /* 0x0003e2000c101924 */
[----:B------:R-:W-:Y:S05]  /*26d0*/  BRA `(.L_x_41) ;  /* 0x0000000c00187947 */ /* 0x000fea0003800000 */
.L_x_45:
[----:B-1----:R-:W-:-:S05]  /*26e0*/  IMAD.U32 R0, R5, 0x10000, RZ ;  /* 0x0001000005007824 */ /* 0x002fca00078e00ff */
[----:B------:R-:W-:-:S05]  /*26f0*/  F2FP.F16.F32.PACK_AB R0, RZ, R0 ;  /* 0x00000000ff00723e */ /* 0x000fca00000000ff */
[----:B------:R1:W-:Y:S01]  /*2700*/  STG.E.U16 desc[UR36][R16.64], R0 ;  /* 0x0000000010007986 */ /* 0x0003e2000c101524 */
[----:B------:R-:W-:Y:S05]  /*2710*/  BRA `(.L_x_41) ;  /* 0x0000000c00087947 */ /* 0x000fea0003800000 */
.L_x_44:
[----:B------:R-:W-:-:S13]  /*2720*/  ISETP.NE.AND P0, PT, R3, 0x7, PT ;  /* 0x000000070300780c */ /* 0x000fda0003f05270 */
[----:B------:R-:W-:Y:S05]  /*2730*/  @!P0 BRA `(.L_x_46) ;  /* 0x0000000000348947 */ /* 0x000fea0003800000 */
[----:B------:R-:W-:-:S13]  /*2740*/  ISETP.NE.AND P0, PT, R3, 0x8, PT ;  /* 0x000000080300780c */ /* 0x000fda0003f05270 */
[----:B------:R-:W-:Y:S05]  /*2750*/  @!P0 BRA `(.L_x_47) ;  /* 0x0000000000188947 */ /* 0x000fea0003800000 */
[----:B------:R-:W-:-:S13]  /*2760*/  ISETP.NE.AND P0, PT, R3, 0x9, PT ;  /* 0x000000090300780c */ /* 0x000fda0003f05270 */
[----:B------:R-:W-:Y:S05]  /*2770*/  @P0 BRA `(.L_x_40) ;  /* 0x0000000800900947 */ /* 0x000fea0003800000 */
[----:B01----:R-:W-:Y:S02]  /*2780*/  IMAD.U32 R2, R5, 0x10000, RZ ;  /* 0x0001000005027824 */ /* 0x003fe400078e00ff */
[----:B------:R-:W-:-:S05]  /*2790*/  IMAD.MOV.U32 R3, RZ, RZ, RZ ;  /* 0x000000ffff037224 */ /* 0x000fca00078e00ff */
[----:B------:R0:W-:Y:S01]  /*27a0*/  STG.E.64 desc[UR36][R16.64], R2 ;  /* 0x0000000210007986 */ /* 0x0001e2000c101b24 */
[----:B------:R-:W-:Y:S05]  /*27b0*/  BRA `(.L_x_41) ;  /* 0x0000000800e07947 */ /* 0x000fea0003800000 */
.L_x_47:
[----:B-1----:R-:W-:-:S05]  /*27c0*/  IMAD.U32 R5, R5, 0x10000, RZ ;  /* 0x0001000005057824 */ /* 0x002fca00078e00ff */
[----:B------:R-:W-:-:S04]  /*27d0*/  F2FP.F16.F32.PACK_AB R3, RZ, R5 ;  /* 0x00000005ff03723e */ /* 0x000fc800000000ff */
[----:B------:R-:W-:-:S05]  /*27e0*/  PRMT R3, R3, 0x5410, RZ ;  /* 0x0000541003037816 */ /* 0x000fca00000000ff */
[----:B------:R1:W-:Y:S01]  /*27f0*/  STG.E desc[UR36][R16.64], R3 ;  /* 0x0000000310007986 */ /* 0x0003e2000c101924 */
[----:B------:R-:W-:Y:S05]  /*2800*/  BRA `(.L_x_41) ;  /* 0x0000000800cc7947 */ /* 0x000fea0003800000 */
.L_x_46:
[----:B01----:R-:W-:-:S04]  /*2810*/  IMAD.U32 R2, R5, 0x10000, RZ ;  /* 0x0001000005027824 */ /* 0x003fc800078e00ff */
[----:B------:R-:W-:-:S06]  /*2820*/  FMUL.FTZ R2, R2, 1 ;  /* 0x3f80000002027820 */ /* 0x000fcc0000410000 */
[----:B------:R-:W0:Y:S02]  /*2830*/  F2F.F64.F32 R2, R2 ;  /* 0x0000000200027310 */ /* 0x000e240000201800 */
[----:B0-----:R0:W-:Y:S01]  /*2840*/  STG.E.64 desc[UR36][R16.64], R2 ;  /* 0x0000000210007986 */ /* 0x0011e2000c101b24 */
[----:B------:R-:W-:Y:S05]  /*2850*/  BRA `(.L_x_41) ;  /* 0x0000000800b87947 */ /* 0x000fea0003800000 */
.L_x_36:
        /* <DEDUP_REMOVED lines=8> */
[----:B-1----:R-:W-:-:S05]  /*28e0*/  IMAD.U32 R5, R5, 0x10000, RZ ;  /* 0x0001000005057824 */ /* 0x002fca00078e00ff */
[----:B------:R-:W-:-:S04]  /*28f0*/  FSETP.NEU.FTZ.AND P0, PT, R5, RZ, PT ;  /* 0x000000ff0500720b */ /* 0x000fc80003f1d000 */
[----:B------:R-:W-:-:S05]  /*2900*/  SEL R3, RZ, 0x1, !P0 ;  /* 0x00000001ff037807 */ /* 0x000fca0004000000 */
[----:B------:R1:W-:Y:S01]  /*2910*/  STG.E.U8 desc[UR36][R16.64], R3 ;  /* 0x0000000310007986 */ /* 0x0003e2000c101124 */
[----:B------:R-:W-:Y:S05]  /*2920*/  BRA `(.L_x_41) ;  /* 0x0000000800847947 */ /* 0x000fea0003800000 */
.L_x_50:
[----:B-1----:R-:W-:Y:S01]  /*2930*/  IMAD.U32 R5, R5, 0x10000, RZ ;  /* 0x0001000005057824 */ /* 0x002fe200078e00ff */
[----:B------:R-:W-:-:S03]  /*2940*/  CS2R R6, SRZ ;  /* 0x0000000000067805 */ /* 0x000fc6000001ff00 */
[----:B------:R-:W-:-:S06]  /*2950*/  FMUL.FTZ R5, R5, 1 ;  /* 0x3f80000005057820 */ /* 0x000fcc0000410000 */
[----:B------:R-:W1:Y:S02]  /*2960*/  F2F.F64.F32 R4, R5 ;  /* 0x0000000500047310 */ /* 0x000e640000201800 */
[----:B-1----:R1:W-:Y:S01]  /*2970*/  STG.E.128 desc[UR36][R16.64], R4 ;  /* 0x0000000410007986 */ /* 0x0023e2000c101d24 */
[----:B------:R-:W-:Y:S05]  /*2980*/  BRA `(.L_x_41) ;  /* 0x00000008006c7947 */ /* 0x000fea0003800000 */
.L_x_49:
[----:B------:R-:W-:-:S13]  /*2990*/  ISETP.NE.AND P0, PT, R3, 0xf, PT ;  /* 0x0000000f0300780c */ /* 0x000fda0003f05270 */
[----:B------:R-:W-:Y:S05]  /*29a0*/  @!P0 BRA `(.L_x_51) ;  /* 0x0000000000b48947 */ /* 0x000fea0003800000 */
[----:B------:R-:W-:-:S13]  /*29b0*/  ISETP.NE.AND P0, PT, R3, 0x17, PT ;  /* 0x000000170300780c */ /* 0x000fda0003f05270 */
[----:B------:R-:W-:Y:S05]  /*29c0*/  @!P0 BRA `(.L_x_52) ;  /* 0x0000000000548947 */ /* 0x000fea0003800000 */
[----:B------:R-:W-:-:S13]  /*29d0*/  ISETP.NE.AND P0, PT, R3, 0x18, PT ;  /* 0x000000180300780c */ /* 0x000fda0003f05270 */
[----:B------:R-:W-:Y:S05]  /*29e0*/  @P0 BRA `(.L_x_40) ;  /* 0x0000000400f40947 */ /* 0x000fea0003800000 */
[----:B-1----:R-:W-:Y:S01]  /*29f0*/  IMAD.U32 R5, R5, 0x10000, RZ ;  /* 0x0001000005057824 */ /* 0x002fe200078e00ff */
[----:B------:R-:W-:Y:S04]  /*2a00*/  BSSY B0, `(.L_x_53) ;  /* 0x000000e000007945 */ /* 0x000fe80003800000 */
[C---:B0-----:R-:W-:Y:S02]  /*2a10*/  LOP3.LUT R2, R5.reuse, 0x7fffffff, RZ, 0xc0, !PT ;  /* 0x7fffffff05027812 */ /* 0x041fe400078ec0ff */
[----:B------:R-:W-:Y:S02]  /*2a20*/  LOP3.LUT R0, R5, 0x80000000, RZ, 0xc0, !PT ;  /* 0x8000000005007812 */ /* 0x000fe400078ec0ff */
[----:B------:R-:W-:Y:S02]  /*2a30*/  ISETP.GT.U32.AND P0, PT, R2, 0x43efffff, PT ;  /* 0x43efffff0200780c */ /* 0x000fe40003f04070 */
[----:B------:R-:W-:Y:S01]  /*2a40*/  SHF.R.U32.HI R3, RZ, 0x18, R0 ;  /* 0x00000018ff037819 */ /* 0x000fe20000011600 */
[----:B------:R-:W-:-:S10]  /*2a50*/  IMAD.MOV.U32 R0, RZ, RZ, 0x7f ;  /* 0x0000007fff007424 */ /* 0x000fd400078e00ff */
[----:B------:R-:W-:Y:S05]  /*2a60*/  @P0 BRA `(.L_x_54) ;  /* 0x00000000001c0947 */ /* 0x000fea0003800000 */
[----:B------:R-:W-:-:S13]  /*2a70*/  ISETP.GE.U32.AND P0, PT, R2, 0x3c800000, PT ;  /* 0x3c8000000200780c */ /* 0x000fda0003f06070 */
[----:B------:R-:W-:Y:S01]  /*2a80*/  @P0 SHF.R.U32.HI R0, RZ, 0x14, R5 ;  /* 0x00000014ff000819 */ /* 0x000fe20000011605 */
[----:B------:R-:W-:-:S03]  /*2a90*/  @!P0 FADD.FTZ R2, R2, 16384 ;  /* 0x4680000002028421 */ /* 0x000fc60000010000 */
[----:B------:R-:W-:-:S04]  /*2aa0*/  @P0 LOP3.LUT R0, R0, 0x1, RZ, 0xc0, !PT ;  /* 0x0000000100000812 */ /* 0x000fc800078ec0ff */
[----:B------:R-:W-:-:S04]  /*2ab0*/  @P0 IADD3 R0, R5, 0x407ffff, R0 ;  /* 0x0407ffff05000810 */ /* 0x000fc80007ffe000 */
[----:B------:R-:W-:Y:S01]  /*2ac0*/  @P0 SHF.R.U32.HI R0, RZ, 0x14, R0 ;  /* 0x00000014ff000819 */ /* 0x000fe20000011600 */
[----:B------:R-:W-:-:S07]  /*2ad0*/  @!P0 VIADD R0, R2, 0xb9800000 ;  /* 0xb980000002008836 */ /* 0x000fce0000000000 */
.L_x_54:
[----:B------:R-:W-:Y:S05]  /*2ae0*/  BSYNC B0 ;  /* 0x0000000000007941 */ /* 0x000fea0003800000 */
.L_x_53:
[----:B------:R-:W-:-:S05]  /*2af0*/  LOP3.LUT R3, R0, R3, RZ, 0xfc, !PT ;  /* 0x0000000300037212 */ /* 0x000fca00078efcff */
[----:B------:R0:W-:Y:S01]  /*2b00*/  STG.E.U8 desc[UR36][R16.64], R3 ;  /* 0x0000000310007986 */ /* 0x0001e2000c101124 */
[----:B------:R-:W-:Y:S05]  /*2b10*/  BRA `(.L_x_41) ;  /* 0x0000000800087947 */ /* 0x000fea0003800000 */
.L_x_52:
[----:B-1----:R-:W-:Y:S01]  /*2b20*/  IMAD.U32 R5, R5, 0x10000, RZ ;  /* 0x0001000005057824 */ /* 0x002fe200078e00ff */
[----:B------:R-:W-:Y:S04]  /*2b30*/  BSSY B0, `(.L_x_55) ;  /* 0x000000f000007945 */ /* 0x000fe80003800000 */
[----:B0-----:R-:W-:-:S04]  /*2b40*/  LOP3.LUT R2, R5, 0x7fffffff, RZ, 0xc0, !PT ;  /* 0x7fffffff05027812 */ /* 0x001fc800078ec0ff */
[----:B------:R-:W-:-:S13]  /*2b50*/  ISETP.GT.U32.AND P0, PT, R2, 0x477fffff, PT ;  /* 0x477fffff0200780c */ /* 0x000fda0003f04070 */
[----:B------:R-:W-:Y:S05]  /*2b60*/  @P0 BRA `(.L_x_56) ;  /* 0x0000000000200947 */ /* 0x000fea0003800000 */
[----:B------:R-:W-:-:S13]  /*2b70*/  ISETP.GE.U32.AND P0, PT, R2, 0x38800000, PT ;  /* 0x388000000200780c */ /* 0x000fda0003f06070 */
[----:B------:R-:W-:Y:S01]  /*2b80*/  @P0 SHF.R.U32.HI R0, RZ, 0x15, R5 ;  /* 0x00000015ff000819 */ /* 0x000fe20000011605 */
[----:B------:R-:W-:-:S03]  /*2b90*/  @!P0 FADD.FTZ R2, R2, 128 ;  /* 0x4300000002028421 */ /* 0x000fc60000010000 */
[----:B------:R-:W-:-:S04]  /*2ba0*/  @P0 LOP3.LUT R0, R0, 0x1, RZ, 0xc0, !PT ;  /* 0x0000000100000812 */ /* 0x000fc800078ec0ff */
[----:B------:R-:W-:-:S04]  /*2bb0*/  @P0 IADD3 R0, R5, 0x80fffff, R0 ;  /* 0x080fffff05000810 */ /* 0x000fc80007ffe000 */
[----:B------:R-:W-:Y:S01]  /*2bc0*/  @P0 SHF.R.U32.HI R0, RZ, 0x15, R0 ;  /* 0x00000015ff000819 */ /* 0x000fe20000011600 */
[----:B------:R-:W-:Y:S01]  /*2bd0*/  @!P0 VIADD R0, R2, 0xbd000000 ;  /* 0xbd00000002008836 */ /* 0x000fe20000000000 */
[----:B------:R-:W-:Y:S06]  /*2be0*/  BRA `(.L_x_57) ;  /* 0x00000000000c7947 */ /* 0x000fec0003800000 */
.L_x_56:
[----:B------:R-:W-:Y:S01]  /*2bf0*/  IMAD.MOV.U32 R0, RZ, RZ, 0x7f ;  /* 0x0000007fff007424 */ /* 0x000fe200078e00ff */
[----:B------:R-:W-:-:S04]  /*2c00*/  ISETP.GT.U32.AND P0, PT, R2, 0x7f800000, PT ;  /* 0x7f8000000200780c */ /* 0x000fc80003f04070 */
[----:B------:R-:W-:-:S09]  /*2c10*/  SEL R0, R0, 0x7c, P0 ;  /* 0x0000007c00007807 */ /* 0x000fd20000000000 */
.L_x_57:
[----:B------:R-:W-:Y:S05]  /*2c20*/  BSYNC B0 ;  /* 0x0000000000007941 */ /* 0x000fea0003800000 */
.L_x_55:
[----:B------:R-:W-:-:S04]  /*2c30*/  LOP3.LUT R2, R5, 0x80000000, RZ, 0xc0, !PT ;  /* 0x8000000005027812 */ /* 0x000fc800078ec0ff */
[----:B------:R-:W-:-:S04]  /*2c40*/  SHF.R.U32.HI R3, RZ, 0x18, R2 ;  /* 0x00000018ff037819 */ /* 0x000fc80000011602 */
[----:B------:R-:W-:-:S05]  /*2c50*/  LOP3.LUT R3, R0, R3, RZ, 0xfc, !PT ;  /* 0x0000000300037212 */ /* 0x000fca00078efcff */
[----:B------:R0:W-:Y:S01]  /*2c60*/  STG.E.U8 desc[UR36][R16.64], R3 ;  /* 0x0000000310007986 */ /* 0x0001e2000c101124 */
[----:B------:R-:W-:Y:S05]  /*2c70*/  BRA `(.L_x_41) ;  /* 0x0000000400b07947 */ /* 0x000fea0003800000 */
.L_x_51:
[----:B-1----:R1:W-:Y:S01]  /*2c80*/  STG.E.U16 desc[UR36][R16.64], R5 ;  /* 0x0000000510007986 */ /* 0x0023e2000c101524 */
[----:B------:R-:W-:Y:S05]  /*2c90*/  BRA `(.L_x_41) ;  /* 0x0000000400a87947 */ /* 0x000fea0003800000 */
.L_x_48:
        /* <DEDUP_REMOVED lines=8> */
[----:B-1----:R-:W-:-:S06]  /*2d20*/  IMAD.U32 R3, R5, 0x10000, RZ ;  /* 0x0001000005037824 */ /* 0x002fcc00078e00ff */
[----:B------:R-:W1:Y:S02]  /*2d30*/  F2I.FTZ.U32.TRUNC.NTZ R3, R3 ;  /* 0x0000000300037305 */ /* 0x000e64000021f000 */
[----:B-1----:R1:W-:Y:S01]  /*2d40*/  STG.E.U16 desc[UR36][R16.64], R3 ;  /* 0x0000000310007986 */ /* 0x0023e2000c101524 */
[----:B------:R-:W-:Y:S05]  /*2d50*/  BRA `(.L_x_41) ;  /* 0x0000000400787947 */ /* 0x000fea0003800000 */
.L_x_60:
[----:B-1----:R-:W-:Y:S01]  /*2d60*/  IMAD.U32 R5, R5, 0x10000, RZ ;  /* 0x0001000005057824 */ /* 0x002fe200078e00ff */
[----:B------:R-:W-:Y:S01]  /*2d70*/  BSSY B0, `(.L_x_61) ;  /* 0x0000014000007945 */ /* 0x000fe20003800000 */
[----:B------:R-:W-:-:S03]  /*2d80*/  IMAD.MOV.U32 R8, RZ, RZ, 0x80 ;  /* 0x00000080ff087424 */ /* 0x000fc600078e00ff */
[----:B0-----:R-:W-:-:S04]  /*2d90*/  LOP3.LUT R2, R5, 0x7fffffff, RZ, 0xc0, !PT ;  /* 0x7fffffff05027812 */ /* 0x001fc800078ec0ff */
[----:B------:R-:W-:-:S13]  /*2da0*/  ISETP.GT.U32.AND P0, PT, R2, 0x437fffff, PT ;  /* 0x437fffff0200780c */ /* 0x000fda0003f04070 */
[----:B------:R-:W-:Y:S05]  /*2db0*/  @P0 BRA `(.L_x_62) ;  /* 0x00000000003c0947 */ /* 0x000fea0003800000 */
[----:B------:R-:W-:-:S13]  /*2dc0*/  ISETP.GE.U32.AND P0, PT, R2, 0x3c000000, PT ;  /* 0x3c0000000200780c */ /* 0x000fda0003f06070 */
[----:B------:R-:W-:-:S04]  /*2dd0*/  @P0 SHF.R.U32.HI R0, RZ, 0x14, R5 ;  /* 0x00000014ff000819 */ /* 0x000fc80000011605 */
[----:B------:R-:W-:-:S04]  /*2de0*/  @P0 LOP3.LUT R0, R0, 0x1, RZ, 0xc0, !PT ;  /* 0x0000000100000812 */ /* 0x000fc800078ec0ff */
[----:B------:R-:W-:-:S04]  /*2df0*/  @P0 IADD3 R0, R5, 0x487ffff, R0 ;  /* 0x0487ffff05000810 */ /* 0x000fc80007ffe000 */
[----:B------:R-:W-:-:S04]  /*2e00*/  @P0 SHF.R.U32.HI R0, RZ, 0x14, R0 ;  /* 0x00000014ff000819 */ /* 0x000fc80000011600 */
[----:B------:R-:W-:Y:S01]  /*2e10*/  @P0 LOP3.LUT R0, R0, 0xff, RZ, 0xc0, !PT ;  /* 0x000000ff00000812 */ /* 0x000fe200078ec0ff */
[----:B------:R-:W-:Y:S06]  /*2e20*/  @P0 BRA `(.L_x_63) ;  /* 0x0000000000100947 */ /* 0x000fec0003800000 */
[----:B------:R-:W-:Y:S01]  /*2e30*/  FADD.FTZ R0, R2, 8192 ;  /* 0x4600000002007421 */ /* 0x000fe20000010000 */
[----:B------:R-:W-:-:S04]  /*2e40*/  PRMT R8, RZ, 0x7610, R8 ;  /* 0x00007610ff087816 */ /* 0x000fc80000000008 */
[----:B------:R-:W-:-:S13]  /*2e50*/  LOP3.LUT P0, R0, R0, 0xff, RZ, 0xc0, !PT ;  /* 0x000000ff00007812 */ /* 0x000fda000780c0ff */
[----:B------:R-:W-:Y:S05]  /*2e60*/  @!P0 BRA `(.L_x_62) ;  /* 0x0000000000108947 */ /* 0x000fea0003800000 */
.L_x_63:
[----:B------:R-:W-:-:S04]  /*2e70*/  LOP3.LUT R2, R5, 0x80000000, RZ, 0xc0, !PT ;  /* 0x8000000005027812 */ /* 0x000fc800078ec0ff */
[----:B------:R-:W-:-:S04]  /*2e80*/  SHF.R.U32.HI R3, RZ, 0x18, R2 ;  /* 0x00000018ff037819 */ /* 0x000fc80000011602 */
[----:B------:R-:W-:-:S04]  /*2e90*/  LOP3.LUT R0, R0, R3, RZ, 0xfc, !PT ;  /* 0x0000000300007212 */ /* 0x000fc800078efcff */
[----:B------:R-:W-:-:S07]  /*2ea0*/  PRMT R8, R0, 0x7610, R8 ;  /* 0x0000761000087816 */ /* 0x000fce0000000008 */
.L_x_62:
[----:B------:R-:W-:Y:S05]  /*2eb0*/  BSYNC B0 ;  /* 0x0000000000007941 */ /* 0x000fea0003800000 */
.L_x_61:
[----:B------:R0:W-:Y:S01]  /*2ec0*/  STG.E.U8 desc[UR36][R16.64], R8 ;  /* 0x0000000810007986 */ /* 0x0001e2000c101124 */
[----:B------:R-:W-:Y:S05]  /*2ed0*/  BRA `(.L_x_41) ;  /* 0x0000000400187947 */ /* 0x000fea0003800000 */
.L_x_59:
        /* <DEDUP_REMOVED lines=17> */
.L_x_66:
[----:B------:R-:W-:-:S04]  /*2ff0*/  LOP3.LUT R2, R5, 0x80000000, RZ, 0xc0, !PT ;  /* 0x8000000005027812 */ /* 0x000fc800078ec0ff */
[----:B------:R-:W-:-:S04]  /*3000*/  SHF.R.U32.HI R3, RZ, 0x18, R2 ;  /* 0x00000018ff037819 */ /* 0x000fc80000011602 */
[----:B------:R-:W-:-:S04]  /*3010*/  LOP3.LUT R0, R0, R3, RZ, 0xfc, !PT ;  /* 0x0000000300007212 */ /* 0x000fc800078efcff */
[----:B------:R-:W-:-:S07]  /*3020*/  PRMT R8, R0, 0x7610, R8 ;  /* 0x0000761000087816 */ /* 0x000fce0000000008 */
.L_x_65:
[----:B------:R-:W-:Y:S05]  /*3030*/  BSYNC B0 ;  /* 0x0000000000007941 */ /* 0x000fea0003800000 */
.L_x_64:
[----:B------:R0:W-:Y:S01]  /*3040*/  STG.E.U8 desc[UR36][R16.64], R8 ;  /* 0x0000000810007986 */ /* 0x0001e2000c101124 */
[----:B------:R-:W-:Y:S05]  /*3050*/  BRA `(.L_x_41) ;  /* 0x0000000000b87947 */ /* 0x000fea0003800000 */
.L_x_58:
[----:B------:R-:W-:-:S13]  /*3060*/  ISETP.NE.AND P0, PT, R3, 0x1c, PT ;  /* 0x0000001c0300780c */ /* 0x000fda0003f05270 */
[----:B------:R-:W-:Y:S05]  /*3070*/  @!P0 BRA `(.L_x_67) ;  /* 0x0000000000a48947 */ /* 0x000fea0003800000 */
[----:B------:R-:W-:-:S13]  /*3080*/  ISETP.NE.AND P0, PT, R3, 0x1d, PT ;  /* 0x0000001d0300780c */ /* 0x000fda0003f05270 */
[----:B------:R-:W-:Y:S05]  /*3090*/  @!P0 BRA `(.L_x_68) ;  /* 0x00000000008c8947 */ /* 0x000fea0003800000 */
[----:B------:R-:W-:-:S13]  /*30a0*/  ISETP.NE.AND P0, PT, R3, 0x2c, PT ;  /* 0x0000002c0300780c */ /* 0x000fda0003f05270 */
[----:B------:R-:W-:Y:S05]  /*30b0*/  @P0 BRA `(.L_x_40) ;  /* 0x0000000000400947 */ /* 0x000fea0003800000 */
[----:B-1----:R-:W-:Y:S02]  /*30c0*/  IMAD.U32 R5, R5, 0x10000, RZ ;  /* 0x0001000005057824 */ /* 0x002fe400078e00ff */
[----:B------:R-:W-:-:S03]  /*30d0*/  IMAD.MOV.U32 R3, RZ, RZ, 0xff ;  /* 0x000000ffff037424 */ /* 0x000fc600078e00ff */
[----:B------:R-:W-:-:S04]  /*30e0*/  SHF.R.U32.HI R4, RZ, 0x17, R5 ;  /* 0x00000017ff047819 */ /* 0x000fc80000011605 */
[----:B0-----:R-:W-:-:S04]  /*30f0*/  LOP3.LUT R2, R4, 0xff, RZ, 0xc0, !PT ;  /* 0x000000ff04027812 */ /* 0x001fc800078ec0ff */
[----:B------:R-:W-:-:S13]  /*3100*/  ISETP.NE.AND P1, PT, R2, 0xff, PT ;  /* 0x000000ff0200780c */ /* 0x000fda0003f25270 */
[--C-:B------:R-:W-:Y:S02]  /*3110*/  @P1 SHF.R.U32.HI R0, RZ, 0x16, R5.reuse ;  /* 0x00000016ff001819 */ /* 0x100fe40000011605 */
[----:B------:R-:W-:Y:S02]  /*3120*/  @P1 LOP3.LUT P0, RZ, R2, 0x3fffff, R5, 0xf8, !PT ;  /* 0x003fffff02ff1812 */ /* 0x000fe4000780f805 */
[----:B------:R-:W-:-:S04]  /*3130*/  @P1 LOP3.LUT R0, R0, 0x1, RZ, 0xc0, !PT ;  /* 0x0000000100001812 */ /* 0x000fc800078ec0ff */
[----:B------:R-:W-:Y:S01]  /*3140*/  @P1 ISETP.EQ.U32.AND P2, PT, R0, 0x1, P0 ;  /* 0x000000010000180c */ /* 0x000fe20000742070 */
[----:B------:R-:W-:Y:S01]  /*3150*/  @P1 VIADD R0, R4, 0x1 ;  /* 0x0000000104001836 */ /* 0x000fe20000000000 */
[----:B------:R-:W-:Y:S02]  /*3160*/  PLOP3.LUT P0, PT, PT, PT, PT, 0x80, 0x0 ;  /* 0x000000000000781c */ /* 0x000fe40003f0f070 */
[----:B------:R-:W-:-:S13]  /*3170*/  @P1 PLOP3.LUT P0, PT, P2, PT, PT, 0x80, 0x0 ;  /* 0x000000000000181c */ /* 0x000fda000170f070 */
[----:B------:R-:W-:-:S04]  /*3180*/  @!P0 IMAD.MOV R0, RZ, RZ, R4 ;  /* 0x000000ffff008224 */ /* 0x000fc800078e0204 */
[----:B------:R-:W-:-:S05]  /*3190*/  @P1 IMAD.MOV.U32 R3, RZ, RZ, R0 ;  /* 0x000000ffff031224 */ /* 0x000fca00078e0000 */
[----:B------:R0:W-:Y:S01]  /*31a0*/  STG.E.U8 desc[UR36][R16.64], R3 ;  /* 0x0000000310007986 */ /* 0x0001e2000c101124 */
[----:B------:R-:W-:Y:S05]  /*31b0*/  BRA `(.L_x_41) ;  /* 0x0000000000607947 */ /* 0x000fea0003800000 */
.L_x_40:
[----:B0-----:R-:W-:Y:S01]  /*31c0*/  MOV R2, 0x0 ;  /* 0x0000000000027802 */ /* 0x001fe20000000f00 */
[----:B------:R-:W-:Y:S01]  /*31d0*/  ULDC.64 UR4, c[0x4][0x198] ;  /* 0x0100660000047ab9 */ /* 0x000fe20000000a00 */
[----:B------:R-:W-:Y:S01]  /*31e0*/  ULDC.64 UR6, c[0x4][0x1a0] ;  /* 0x0100680000067ab9 */ /* 0x000fe20000000a00 */
[----:B------:R-:W-:Y:S02]  /*31f0*/  IMAD.U32 R4, RZ, RZ, UR4 ;  /* 0x00000004ff047e24 */ /* 0x000fe4000f8e00ff */
[----:B-1----:R-:W-:Y:S01]  /*3200*/  IMAD.U32 R5, RZ, RZ, UR5 ;  /* 0x00000005ff057e24 */ /* 0x002fe2000f8e00ff */
        /* <DEDUP_REMOVED lines=11> */
.L_x_69:
[----:B------:R-:W-:Y:S05]  /*32c0*/  BRA `(.L_x_41) ;  /* 0x00000000001c7947 */ /* 0x000fea0003800000 */
.L_x_68:
[----:B01----:R-:W-:-:S06]  /*32d0*/  IMAD.U32 R2, R5, 0x10000, RZ ;  /* 0x0001000005027824 */ /* 0x003fcc00078e00ff */
[----:B------:R-:W0:Y:S02]  /*32e0*/  F2I.U64.TRUNC R2, R2 ;  /* 0x0000000200027311 */ /* 0x000e24000020d800 */
[----:B0-----:R0:W-:Y:S01]  /*32f0*/  STG.E.64 desc[UR36][R16.64], R2 ;  /* 0x0000000210007986 */ /* 0x0011e2000c101b24 */
[----:B------:R-:W-:Y:S05]  /*3300*/  BRA `(.L_x_41) ;  /* 0x00000000000c7947 */ /* 0x000fea0003800000 */
.L_x_67:
[----:B-1----:R-:W-:-:S06]  /*3310*/  IMAD.U32 R5, R5, 0x10000, RZ ;  /* 0x0001000005057824 */ /* 0x002fcc00078e00ff */
[----:B------:R-:W1:Y:S02]  /*3320*/  F2I.FTZ.U32.TRUNC.NTZ R5, R5 ;  /* 0x0000000500057305 */ /* 0x000e64000021f000 */
[----:B-1----:R1:W-:Y:S02]  /*3330*/  STG.E desc[UR36][R16.64], R5 ;  /* 0x0000000510007986 */ /* 0x0023e4000c101924 */
.L_x_41:
[----:B------:R-:W-:-:S04]  /*3340*/  IMAD R18, R23, 0x200, R18 ;  /* 0x0000020017127824 */ /* 0x000fc800078e0212 */
[----:B------:R-:W-:-:S07]  /*3350*/  VIADD R19, R18, 0x80 ;  /* 0x0000008012137836 */ /* 0x000fce0000000000 */
.L_x_1:
[----:B------:R-:W-:Y:S05]  /*3360*/  BSYNC B6 ;  /* 0x0000000000067941 */ /* 0x000fea0003800000 */
.L_x_0:
[----:B------:R-:W-:Y:S01]  /*3370*/  ULDC UR4, c[0x0][0x210] ;  /* 0x0000840000047ab9 */ /* 0x000fe20000000800 */
[----:B------:R-:W-:Y:S01]  /*3380*/  BSSY B6, `(.L_x_70) ;  /* 0x000032d000067945 */ /* 0x000fe20003800000 */
[----:B------:R-:W-:-:S13]  /*3390*/  ISETP.GE.AND P0, PT, R19, UR4, PT ;  /* 0x0000000413007c0c */ /* 0x000fda000bf06270 */
[----:B------:R-:W-:Y:S05]  /*33a0*/  @P0 BRA `(.L_x_71) ;  /* 0x0000003000a80947 */ /* 0x000fea0003800000 */
[----:B-1----:R-:W1:Y:S01]  /*33b0*/  LDC R6, c[0x0][0x218] ;  /* 0x00008600ff067b82 */ /* 0x002e620000000800 */
[----:B------:R-:W-:Y:S02]  /*33c0*/  IMAD.MOV.U32 R0, RZ, RZ, RZ ;  /* 0x000000ffff007224 */ /* 0x000fe400078e00ff */
[----:B0-234-:R-:W-:Y:S01]  /*33d0*/  IMAD.MOV.U32 R16, RZ, RZ, RZ ;  /* 0x000000ffff107224 */ /* 0x01dfe200078e00ff */
[----:B-1----:R-:W-:-:S13]  /*33e0*/  ISETP.NE.AND P0, PT, R6, RZ, PT ;  /* 0x000000ff0600720c */ /* 0x002fda0003f05270 */
[----:B------:R-:W-:Y:S05]  /*33f0*/  @!P0 BRA `(.L_x_72) ;  /* 0x0000001000a88947 */ /* 0x000fea0003800000 */
        /* <DEDUP_REMOVED lines=298> */
.L_x_72:
        /* <DEDUP_REMOVED lines=22> */
.L_x_76:
[----:B------:R-:W2:Y:S02]  /*4800*/  LDG.E.U8 R2, desc[UR36][R2.64] ;  /* 0x0000002402027981 */ /* 0x000ea4000c1e1100 */
[----:B--2---:R-:W-:-:S04]  /*4810*/  I2FP.F32.U32 R0, R2 ;  /* 0x0000000200007245 */ /* 0x004fc80000201000 */
[----:B------:R-:W-:Y:S01]  /*4820*/  F2FP.BF16.F32.PACK_AB R0, RZ, R0 ;  /* 0x00000000ff00723e */ /* 0x000fe200000010ff */
[----:B------:R-:W-:Y:S06]  /*4830*/  BRA `(.L_x_78) ;  /* 0x0000000c00907947 */ /* 0x000fec0003800000 */
.L_x_75:
        /* <DEDUP_REMOVED lines=10> */
.L_x_80:
[----:B------:R-:W2:Y:S02]  /*48e0*/  LDG.E R2, desc[UR36][R2.64] ;  /* 0x0000002402027981 */ /* 0x000ea4000c1e1900 */
[----:B--2---:R-:W-:-:S04]  /*48f0*/  I2FP.F32.S32 R0, R2 ;  /* 0x0000000200007245 */ /* 0x004fc80000201400 */
[----:B------:R-:W-:Y:S01]  /*4900*/  F2FP.BF16.F32.PACK_AB R0, RZ, R0 ;  /* 0x00000000ff00723e */ /* 0x000fe200000010ff */
[----:B------:R-:W-:Y:S06]  /*4910*/  BRA `(.L_x_78) ;  /* 0x0000000c00587947 */ /* 0x000fec0003800000 */
.L_x_79:
[----:B------:R-:W2:Y:S02]  /*4920*/  LDG.E.U16 R2, desc[UR36][R2.64] ;  /* 0x0000002402027981 */ /* 0x000ea4000c1e1500 */
[----:B--2---:R-:W0:Y:S02]  /*4930*/  I2F.S16 R0, R2 ;  /* 0x0000000200007306 */ /* 0x004e240000101400 */
[----:B0-----:R-:W-:Y:S01]  /*4940*/  F2FP.BF16.F32.PACK_AB R0, RZ, R0 ;  /* 0x00000000ff00723e */ /* 0x001fe200000010ff */
[----:B------:R-:W-:Y:S06]  /*4950*/  BRA `(.L_x_78) ;  /* 0x0000000c00487947 */ /* 0x000fec0003800000 */
.L_x_74:
        /* <DEDUP_REMOVED lines=9> */
.L_x_82:
[----:B------:R-:W2:Y:S02]  /*49f0*/  LDG.E.U16 R0, desc[UR36][R2.64] ;  /* 0x0000002402007981 */ /* 0x000ea4000c1e1500 */
[----:B--2---:R-:W-:-:S05]  /*4a00*/  HADD2.F32 R0, -RZ, R0.H0_H0 ;  /* 0x20000000ff007230 */ /* 0x004fca0000004100 */
[----:B------:R-:W-:Y:S01]  /*4a10*/  F2FP.BF16.F32.PACK_AB R0, RZ, R0 ;  /* 0x00000000ff00723e */ /* 0x000fe200000010ff */
[----:B------:R-:W-:Y:S06]  /*4a20*/  BRA `(.L_x_78) ;  /* 0x0000000c00147947 */ /* 0x000fec0003800000 */
.L_x_81:
        /* <DEDUP_REMOVED lines=9> */
.L_x_84:
[----:B------:R-:W2:Y:S02]  /*4ac0*/  LDG.E.U16 R2, desc[UR36][R2.64] ;  /* 0x0000002402027981 */ /* 0x000ea4000c1e1500 */
[----:B--2---:R-:W-:-:S05]  /*4ad0*/  HADD2.F32 R0, -RZ, R2.H0_H0 ;  /* 0x20000002ff007230 */ /* 0x004fca0000004100 */
[----:B------:R-:W-:Y:S01]  /*4ae0*/  F2FP.BF16.F32.PACK_AB R0, RZ, R0 ;  /* 0x00000000ff00723e */ /* 0x000fe200000010ff */
[----:B------:R-:W-:Y:S06]  /*4af0*/  BRA `(.L_x_78) ;  /* 0x0000000800e07947 */ /* 0x000fec0003800000 */
.L_x_83:
        /* <DEDUP_REMOVED lines=8> */
.L_x_73:
        /* <DEDUP_REMOVED lines=13> */
.L_x_87:
        /* <DEDUP_REMOVED lines=8> */
.L_x_86:
        /* <DEDUP_REMOVED lines=28> */
.L_x_89:
        /* <DEDUP_REMOVED lines=15> */
.L_x_88:
[----:B------:R0:W5:Y:S01]  /*4f80*/  LDG.E.U16 R0, desc[UR36][R2.64] ;  /* 0x0000002402007981 */ /* 0x000162000c1e1500 */
[----:B------:R-:W-:Y:S05]  /*4f90*/  BRA `(.L_x_78) ;  /* 0x0000000400b87947 */ /* 0x000fea0003800000 */
.L_x_85:
        /* <DEDUP_REMOVED lines=12> */
.L_x_92:
        /* <DEDUP_REMOVED lines=21> */
.L_x_96:
[----:B------:R-:W-:Y:S05]  /*51b0*/  BSYNC B1 ;  /* 0x0000000000017941 */ /* 0x000fea0003800000 */
.L_x_95:
[----:B------:R-:W-:Y:S01]  /*51c0*/  LEA R3, R0, 0x3b800000, 0x17 ;  /* 0x3b80000000037811 */ /* 0x000fe200078eb8ff */
[----:B------:R-:W-:-:S05]  /*51d0*/  IMAD.SHL.U32 R0, R2, 0x100000, RZ ;  /* 0x0010000002007824 */ /* 0x000fca00078e00ff */
[----:B------:R-:W-:-:S07]  /*51e0*/  LOP3.LUT R0, R3, R0, R4, 0xfe, !PT ;  /* 0x0000000003007212 */ /* 0x000fce00078efe04 */
.L_x_94:
[----:B------:R-:W-:Y:S05]  /*51f0*/  BSYNC B0 ;  /* 0x0000000000007941 */ /* 0x000fea0003800000 */
.L_x_93:
[----:B------:R-:W-:Y:S01]  /*5200*/  F2FP.BF16.F32.PACK_AB R0, RZ, R0 ;  /* 0x00000000ff00723e */ /* 0x000fe200000010ff */
[----:B------:R-:W-:Y:S06]  /*5210*/  BRA `(.L_x_78) ;  /* 0x0000000400187947 */ /* 0x000fec0003800000 */
.L_x_91:
        /* <DEDUP_REMOVED lines=21> */
.L_x_100:
[----:B------:R-:W-:Y:S05]  /*5370*/  BSYNC B1 ;  /* 0x0000000000017941 */ /* 0x000fea0003800000 */
.L_x_99:
[----:B------:R-:W-:Y:S01]  /*5380*/  LEA R3, R0, 0x37800000, 0x17 ;  /* 0x3780000000037811 */ /* 0x000fe200078eb8ff */
[----:B------:R-:W-:-:S05]  /*5390*/  IMAD.SHL.U32 R0, R2, 0x200000, RZ ;  /* 0x0020000002007824 */ /* 0x000fca00078e00ff */
[----:B------:R-:W-:-:S07]  /*53a0*/  LOP3.LUT R0, R3, R0, R4, 0xfe, !PT ;  /* 0x0000000003007212 */ /* 0x000fce00078efe04 */
.L_x_98:
[----:B------:R-:W-:Y:S05]  /*53b0*/  BSYNC B0 ;  /* 0x0000000000007941 */ /* 0x000fea0003800000 */
.L_x_97:
[----:B------:R-:W-:Y:S01]  /*53c0*/  F2FP.BF16.F32.PACK_AB R0, RZ, R0 ;  /* 0x00000000ff00723e */ /* 0x000fe200000010ff */
[----:B------:R-:W-:Y:S06]  /*53d0*/  BRA `(.L_x_78) ;  /* 0x0000000000a87947 */ /* 0x000fec0003800000 */
.L_x_90:
        /* <DEDUP_REMOVED lines=14> */
.L_x_104:
[----:B------:R-:W-:Y:S05]  /*54c0*/  BSYNC B0 ;  /* 0x0000000000007941 */ /* 0x000fea0003800000 */
.L_x_103:
[----:B------:R-:W-:Y:S01]  /*54d0*/  F2FP.BF16.F32.PACK_AB R0, RZ, R0 ;  /* 0x00000000ff00723e */ /* 0x000fe200000010ff */
[----:B------:R-:W-:Y:S06]  /*54e0*/  BRA `(.L_x_78) ;  /* 0x0000000000647947 */ /* 0x000fec0003800000 */
.L_x_77:
        /* <DEDUP_REMOVED lines=16> */
.L_x_105:
[----:B------:R-:W-:Y:S01]  /*55f0*/  PRMT R0, RZ, 0x7610, R0 ;  /* 0x00007610ff007816 */ /* 0x000fe20000000000 */
[----:B------:R-:W-:Y:S06]  /*5600*/  BRA `(.L_x_78) ;  /* 0x00000000001c7947 */ /* 0x000fec0003800000 */
.L_x_102:
[----:B------:R-:W2:Y:S02]  /*5610*/  LDG.E.64 R2, desc[UR36][R2.64] ;  /* 0x0000002402027981 */ /* 0x000ea4000c1e1b00 */
[----:B--2---:R-:W0:Y:S02]  /*5620*/  I2F.U64 R0, R2 ;  /* 0x0000000200007312 */ /* 0x004e240000301000 */
[----:B0-----:R-:W-:Y:S01]  /*5630*/  F2FP.BF16.F32.PACK_AB R0, RZ, R0 ;  /* 0x00000000ff00723e */ /* 0x001fe200000010ff */
[----:B------:R-:W-:Y:S06]  /*5640*/  BRA `(.L_x_78) ;  /* 0x00000000000c7947 */ /* 0x000fec0003800000 */
.L_x_101:
[----:B------:R-:W2:Y:S02]  /*5650*/  LDG.E R2, desc[UR36][R2.64] ;  /* 0x0000002402027981 */ /* 0x000ea4000c1e1900 */
[----:B--2---:R-:W-:-:S04]  /*5660*/  I2FP.F32.U32 R0, R2 ;  /* 0x0000000200007245 */ /* 0x004fc80000201000 */
[----:B------:R-:W-:-:S07]  /*5670*/  F2FP.BF16.F32.PACK_AB R0, RZ, R0 ;  /* 0x00000000ff00723e */ /* 0x000fce00000010ff */
.L_x_78:
        /* <DEDUP_REMOVED lines=23> */
.L_x_109:
[----:B-1----:R-:W-:-:S06]  /*57f0*/  IMAD.U32 R3, R3, 0x10000, RZ ;  /* 0x0001000003037824 */ /* 0x002fcc00078e00ff */
[----:B0-----:R-:W0:Y:S02]  /*5800*/  F2I.S64.TRUNC R2, R3 ;  /* 0x0000000300027311 */ /* 0x001e24000020d900 */
[----:B0-----:R0:W-:Y:S01]  /*5810*/  STG.E.U8 desc[UR36][R16.64], R2 ;  /* 0x0000000210007986 */ /* 0x0011e2000c101124 */
[----:B------:R-:W-:Y:S05]  /*5820*/  BRA `(.L_x_111) ;  /* 0x0000000c00847947 */ /* 0x000fea0003800000 */
.L_x_108:
[----:B------:R-:W-:-:S13]  /*5830*/  ISETP.NE.AND P0, PT, R5, 0x2, PT ;  /* 0x000000020500780c */ /* 0x000fda0003f05270 */
[----:B------:R-:W-:Y:S05]  /*5840*/  @!P0 BRA `(.L_x_112) ;  /* 0x0000000000308947 */ /* 0x000fea0003800000 */
[----:B------:R-:W-:-:S13]  /*5850*/  ISETP.NE.AND P0, PT, R5, 0x3, PT ;  /* 0x000000030500780c */ /* 0x000fda0003f05270 */
[----:B------:R-:W-:Y:S05]  /*5860*/  @!P0 BRA `(.L_x_113) ;  /* 0x0000000000188947 */ /* 0x000fea0003800000 */
[----:B------:R-:W-:-:S13]  /*5870*/  ISETP.NE.AND P0, PT, R5, 0x4, PT ;  /* 0x000000040500780c */ /* 0x000fda0003f05270 */
[----:B------:R-:W-:Y:S05]  /*5880*/  @P0 BRA `(.L_x_110) ;  /* 0x0000000c000c0947 */ /* 0x000fea0003800000 */
[----:B-1----:R-:W-:-:S06]  /*5890*/  IMAD.U32 R3, R3, 0x10000, RZ ;  /* 0x0001000003037824 */ /* 0x002fcc00078e00ff */
[----:B0-----:R-:W0:Y:S02]  /*58a0*/  F2I.S64.TRUNC R2, R3 ;  /* 0x0000000300027311 */ /* 0x001e24000020d900 */
[----:B0-----:R0:W-:Y:S01]  /*58b0*/  STG.E.64 desc[UR36][R16.64], R2 ;  /* 0x0000000210007986 */ /* 0x0011e2000c101b24 */
[----:B------:R-:W-:Y:S05]  /*58c0*/  BRA `(.L_x_111) ;  /* 0x0000000c005c7947 */ /* 0x000fea0003800000 */
.L_x_113:
[----:B-1----:R-:W-:-:S06]  /*58d0*/  IMAD.U32 R3, R3, 0x10000, RZ ;  /* 0x0001000003037824 */ /* 0x002fcc00078e00ff */
[----:B------:R-:W1:Y:S02]  /*58e0*/  F2I.FTZ.TRUNC.NTZ R3, R3 ;  /* 0x0000000300037305 */ /* 0x000e64000021f100 */
[----:B-1----:R1:W-:Y:S01]  /*58f0*/  STG.E desc[UR36][R16.64], R3 ;  /* 0x0000000310007986 */ /* 0x0023e2000c101924 */
[----:B------:R-:W-:Y:S05]  /*5900*/  BRA `(.L_x_111) ;  /* 0x0000000c004c7947 */ /* 0x000fea0003800000 */
.L_x_112:
[----:B-1----:R-:W-:-:S06]  /*5910*/  IMAD.U32 R3, R3, 0x10000, RZ ;  /* 0x0001000003037824 */ /* 0x002fcc00078e00ff */
[----:B------:R-:W1:Y:S02]  /*5920*/  F2I.FTZ.TRUNC.NTZ R3, R3 ;  /* 0x0000000300037305 */ /* 0x000e64000021f100 */
[----:B-1----:R1:W-:Y:S01]  /*5930*/  STG.E.U16 desc[UR36][R16.64], R3 ;  /* 0x0000000310007986 */ /* 0x0023e2000c101524 */
[----:B------:R-:W-:Y:S05]  /*5940*/  BRA `(.L_x_111) ;  /* 0x0000000c003c7947 */ /* 0x000fea0003800000 */
.L_x_107:
        /* <DEDUP_REMOVED lines=9> */
.L_x_115:
[----:B-1----:R-:W-:-:S05]  /*59e0*/  IMAD.U32 R0, R3, 0x10000, RZ ;  /* 0x0001000003007824 */ /* 0x002fca00078e00ff */
[----:B------:R-:W-:-:S05]  /*59f0*/  F2FP.F16.F32.PACK_AB R0, RZ, R0 ;  /* 0x00000000ff00723e */ /* 0x000fca00000000ff */
[----:B------:R1:W-:Y:S01]  /*5a00*/  STG.E.U16 desc[UR36][R16.64], R0 ;  /* 0x0000000010007986 */ /* 0x0003e2000c101524 */
[----:B------:R-:W-:Y:S05]  /*5a10*/  BRA `(.L_x_111) ;  /* 0x0000000c00087947 */ /* 0x000fea0003800000 */
.L_x_114:
        /* <DEDUP_REMOVED lines=10> */
.L_x_117:
[----:B-1----:R-:W-:-:S05]  /*5ac0*/  IMAD.U32 R3, R3, 0x10000, RZ ;  /* 0x0001000003037824 */ /* 0x002fca00078e00ff */
[----:B------:R-:W-:-:S04]  /*5ad0*/  F2FP.F16.F32.PACK_AB R3, RZ, R3 ;  /* 0x00000003ff03723e */ /* 0x000fc800000000ff */
[----:B------:R-:W-:-:S05]  /*5ae0*/  PRMT R3, R3, 0x5410, RZ ;  /* 0x0000541003037816 */ /* 0x000fca00000000ff */
[----:B------:R1:W-:Y:S01]  /*5af0*/  STG.E desc[UR36][R16.64], R3 ;  /* 0x0000000310007986 */ /* 0x0003e2000c101924 */
[----:B------:R-:W-:Y:S05]  /*5b00*/  BRA `(.L_x_111) ;  /* 0x0000000800cc7947 */ /* 0x000fea0003800000 */
.L_x_116:
[----:B01----:R-:W-:-:S04]  /*5b10*/  IMAD.U32 R2, R3, 0x10000, RZ ;  /* 0x0001000003027824 */ /* 0x003fc800078e00ff */
[----:B------:R-:W-:-:S06]  /*5b20*/  FMUL.FTZ R2, R2, 1 ;  /* 0x3f80000002027820 */ /* 0x000fcc0000410000 */
[----:B------:R-:W0:Y:S02]  /*5b30*/  F2F.F64.F32 R2, R2 ;  /* 0x0000000200027310 */ /* 0x000e240000201800 */
[----:B0-----:R0:W-:Y:S01]  /*5b40*/  STG.E.64 desc[UR36][R16.64], R2 ;  /* 0x0000000210007986 */ /* 0x0011e2000c101b24 */
[----:B------:R-:W-:Y:S05]  /*5b50*/  BRA `(.L_x_111) ;  /* 0x0000000800b87947 */ /* 0x000fea0003800000 */
.L_x_106:
        /* <DEDUP_REMOVED lines=13> */
.L_x_120:
[----:B-1----:R-:W-:Y:S01]  /*5c30*/  IMAD.U32 R3, R3, 0x10000, RZ ;  /* 0x0001000003037824 */ /* 0x002fe200078e00ff */
[----:B------:R-:W-:-:S03]  /*5c40*/  CS2R R6, SRZ ;  /* 0x0000000000067805 */ /* 0x000fc6000001ff00 */
[----:B------:R-:W-:-:S04]  /*5c50*/  FMUL.FTZ R3, R3, 1 ;  /* 0x3f80000003037820 */ /* 0x000fc80000410000 */
[----:B------:R-:W1:Y:S02]  /*5c60*/  F2F.F64.F32 R4, R3 ;  /* 0x0000000300047310 */ /* 0x000e640000201800 */
[----:B-1----:R1:W-:Y:S01]  /*5c70*/  STG.E.128 desc[UR36][R16.64], R4 ;  /* 0x0000000410007986 */ /* 0x0023e2000c101d24 */
[----:B------:R-:W-:Y:S05]  /*5c80*/  BRA `(.L_x_111) ;  /* 0x00000008006c7947 */ /* 0x000fea0003800000 */
.L_x_119:
        /* <DEDUP_REMOVED lines=21> */
.L_x_124:
[----:B------:R-:W-:Y:S05]  /*5de0*/  BSYNC B0 ;  /* 0x0000000000007941 */ /* 0x000fea0003800000 */
.L_x_123:
[----:B------:R-:W-:-:S05]  /*5df0*/  LOP3.LUT R3, R0, R3, RZ, 0xfc, !PT ;  /* 0x0000000300037212 */ /* 0x000fca00078efcff */
[----:B------:R0:W-:Y:S01]  /*5e00*/  STG.E.U8 desc[UR36][R16.64], R3 ;  /* 0x0000000310007986 */ /* 0x0001e2000c101124 */
[----:B------:R-:W-:Y:S05]  /*5e10*/  BRA `(.L_x_111) ;  /* 0x0000000800087947 */ /* 0x000fea0003800000 */
.L_x_122:
        /* <DEDUP_REMOVED lines=13> */
.L_x_126:
[----:B------:R-:W-:Y:S01]  /*5ef0*/  IMAD.MOV.U32 R0, RZ, RZ, 0x7f ;  /* 0x0000007fff007424 */ /* 0x000fe200078e00ff */
[----:B------:R-:W-:-:S04]  /*5f00*/  ISETP.GT.U32.AND P0, PT, R2, 0x7f800000, PT ;  /* 0x7f8000000200780c */ /* 0x000fc80003f04070 */
[----:B------:R-:W-:-:S09]  /*5f10*/  SEL R0, R0, 0x7c, P0 ;  /* 0x0000007c00007807 */ /* 0x000fd20000000000 */
.L_x_127:
[----:B------:R-:W-:Y:S05]  /*5f20*/  BSYNC B0 ;  /* 0x0000000000007941 */ /* 0x000fea0003800000 */
.L_x_125:
[----:B------:R-:W-:-:S04]  /*5f30*/  LOP3.LUT R2, R3, 0x80000000, RZ, 0xc0, !PT ;  /* 0x8000000003027812 */ /* 0x000fc800078ec0ff */
[----:B------:R-:W-:-:S04]  /*5f40*/  SHF.R.U32.HI R3, RZ, 0x18, R2 ;  /* 0x00000018ff037819 */ /* 0x000fc80000011602 */
[----:B------:R-:W-:-:S05]  /*5f50*/  LOP3.LUT R3, R0, R3, RZ, 0xfc, !PT ;  /* 0x0000000300037212 */ /* 0x000fca00078efcff */
[----:B------:R0:W-:Y:S01]  /*5f60*/  STG.E.U8 desc[UR36][R16.64], R3 ;  /* 0x0000000310007986 */ /* 0x0001e2000c101124 */
[----:B------:R-:W-:Y:S05]  /*5f70*/  BRA `(.L_x_111) ;  /* 0x0000000400b07947 */ /* 0x000fea0003800000 */
.L_x_121:
[----:B-1----:R1:W-:Y:S01]  /*5f80*/  STG.E.U16 desc[UR36][R16.64], R3 ;  /* 0x0000000310007986 */ /* 0x0023e2000c101524 */
[----:B------:R-:W-:Y:S05]  /*5f90*/  BRA `(.L_x_111) ;  /* 0x0000000400a87947 */ /* 0x000fea0003800000 */
.L_x_118:
        /* <DEDUP_REMOVED lines=12> */
.L_x_130:
        /* <DEDUP_REMOVED lines=17> */
.L_x_133:
[----:B------:R-:W-:-:S04]  /*6170*/  LOP3.LUT R2, R3, 0x80000000, RZ, 0xc0, !PT ;  /* 0x8000000003027812 */ /* 0x000fc800078ec0ff */
[----:B------:R-:W-:-:S04]  /*6180*/  SHF.R.U32.HI R3, RZ, 0x18, R2 ;  /* 0x00000018ff037819 */ /* 0x000fc80000011602 */
[----:B------:R-:W-:-:S04]  /*6190*/  LOP3.LUT R0, R0, R3, RZ, 0xfc, !PT ;  /* 0x0000000300007212 */ /* 0x000fc800078efcff */
[----:B------:R-:W-:-:S07]  /*61a0*/  PRMT R8, R0, 0x7610, R8 ;  /* 0x0000761000087816 */ /* 0x000fce0000000008 */
.L_x_132:
[----:B------:R-:W-:Y:S05]  /*61b0*/  BSYNC B0 ;  /* 0x0000000000007941 */ /* 0x000fea0003800000 */
.L_x_131:
[----:B------:R4:W-:Y:S01]  /*61c0*/  STG.E.U8 desc[UR36][R16.64], R8 ;  /* 0x0000000810007986 */ /* 0x0009e2000c101124 */
[----:B------:R-:W-:Y:S05]  /*61d0*/  BRA `(.L_x_111) ;  /* 0x0000000400187947 */ /* 0x000fea0003800000 */
.L_x_129:
        /* <DEDUP_REMOVED lines=17> */
.L_x_136:
[----:B------:R-:W-:-:S04]  /*62f0*/  LOP3.LUT R2, R3, 0x80000000, RZ, 0xc0, !PT ;  /* 0x8000000003027812 */ /* 0x000fc800078ec0ff */
[----:B------:R-:W-:-:S04]  /*6300*/  SHF.R.U32.HI R3, RZ, 0x18, R2 ;  /* 0x00000018ff037819 */ /* 0x000fc80000011602 */
[----:B------:R-:W-:-:S04]  /*6310*/  LOP3.LUT R0, R0, R3, RZ, 0xfc, !PT ;  /* 0x0000000300007212 */ /* 0x000fc800078efcff */
[----:B------:R-:W-:-:S07]  /*6320*/  PRMT R8, R0, 0x7610, R8 ;  /* 0x0000761000087816 */ /* 0x000fce0000000008 */
.L_x_135:
[----:B------:R-:W-:Y:S05]  /*6330*/  BSYNC B0 ;  /* 0x0000000000007941 */ /* 0x000fea0003800000 */
.L_x_134:
[----:B------:R0:W-:Y:S01]  /*6340*/  STG.E.U8 desc[UR36][R16.64], R8 ;  /* 0x0000000810007986 */ /* 0x0001e2000c101124 */
[----:B------:R-:W-:Y:S05]  /*6350*/  BRA `(.L_x_111) ;  /* 0x0000000000b87947 */ /* 0x000fea0003800000 */
.L_x_128:
[----:B------:R-:W-:-:S13]  /*6360*/  ISETP.NE.AND P0, PT, R5, 0x1c, PT ;  /* 0x0000001c0500780c */ /* 0x000fda0003f05270 */
[----:B------:R-:W-:Y:S05]  /*6370*/  @!P0 BRA `(.L_x_137) ;  /* 0x0000000000a48947 */ /* 0x000fea0003800000 */
[----:B------:R-:W-:-:S13]  /*6380*/  ISETP.NE.AND P0, PT, R5, 0x1d, PT ;  /* 0x0000001d0500780c */ /* 0x000fda0003f05270 */
[----:B------:R-:W-:Y:S05]  /*6390*/  @!P0 BRA `(.L_x_138) ;  /* 0x00000000008c8947 */ /* 0x000fea0003800000 */
[----:B------:R-:W-:-:S13]  /*63a0*/  ISETP.NE.AND P0, PT, R5, 0x2c, PT ;  /* 0x0000002c0500780c */ /* 0x000fda0003f05270 */
[----:B------:R-:W-:Y:S05]  /*63b0*/  @P0 BRA `(.L_x_110) ;  /* 0x0000000000400947 */ /* 0x000fea0003800000 */
[----:B-1----:R-:W-:-:S05]  /*63c0*/  IMAD.U32 R3, R3, 0x10000, RZ ;  /* 0x0001000003037824 */ /* 0x002fca00078e00ff */
[----:B------:R-:W-:-:S04]  /*63d0*/  SHF.R.U32.HI R4, RZ, 0x17, R3 ;  /* 0x00000017ff047819 */ /* 0x000fc80000011603 */
[----:B0-----:R-:W-:-:S04]  /*63e0*/  LOP3.LUT R2, R4, 0xff, RZ, 0xc0, !PT ;  /* 0x000000ff04027812 */ /* 0x001fc800078ec0ff */
[----:B------:R-:W-:-:S13]  /*63f0*/  ISETP.NE.AND P1, PT, R2, 0xff, PT ;  /* 0x000000ff0200780c */ /* 0x000fda0003f25270 */
[--C-:B------:R-:W-:Y:S02]  /*6400*/  @P1 SHF.R.U32.HI R0, RZ, 0x16, R3.reuse ;  /* 0x00000016ff001819 */ /* 0x100fe40000011603 */
[----:B------:R-:W-:Y:S01]  /*6410*/  @P1 LOP3.LUT P0, RZ, R2, 0x3fffff, R3, 0xf8, !PT ;  /* 0x003fffff02ff1812 */ /* 0x000fe2000780f803 */
[----:B------:R-:W-:Y:S01]  /*6420*/  IMAD.MOV.U32 R3, RZ, RZ, 0xff ;  /* 0x000000ffff037424 */ /* 0x000fe200078e00ff */
        /* <DEDUP_REMOVED lines=9> */
.L_x_110:
[----:B------:R-:W-:Y:S01]  /*64c0*/  MOV R0, 0x0 ;  /* 0x0000000000007802 */ /* 0x000fe20000000f00 */
[----:B------:R-:W-:Y:S01]  /*64d0*/  ULDC.64 UR4, c[0x4][0x198] ;  /* 0x0100660000047ab9 */ /* 0x000fe20000000a00 */
[----:B------:R-:W-:Y:S01]  /*64e0*/  ULDC.64 UR6, c[0x4][0xb0] ;  /* 0x01002c0000067ab9 */ /* 0x000fe20000000a00 */
[----:B------:R-:W-:Y:S01]  /*64f0*/  IMAD.U32 R4, RZ, RZ, UR4 ;  /* 0x00000004ff047e24 */ /* 0x000fe2000f8e00ff */
[----:B01----:R0:W1:Y:S01]  /*6500*/  LDC.64 R2, c[0x4][R0] ;  /* 0x0100000000027b82 */ /* 0x0030620000000a00 */
[----:B------:R-:W-:Y:S01]  /*6510*/  IMAD.U32 R5, RZ, RZ, UR5 ;  /* 0x00000005ff057e24 */ /* 0x000fe2000f8e00ff */
[----:B------:R-:W-:Y:S01]  /*6520*/  ULDC.64 UR4, c[0x4][0x1a0] ;  /* 0x0100680000047ab9 */ /* 0x000fe20000000a00 */
[----:B------:R-:W-:Y:S02]  /*6530*/  IMAD.U32 R10, RZ, RZ, UR6 ;  /* 0x00000006ff0a7e24 */ /* 0x000fe4000f8e00ff */
[----:B------:R-:W-:Y:S02]  /*6540*/  IMAD.U32 R6, RZ, RZ, UR4 ;  /* 0x00000004ff067e24 */ /* 0x000fe4000f8e00ff */
[----:B------:R-:W-:-:S02]  /*6550*/  IMAD.U32 R7, RZ, RZ, UR5 ;  /* 0x00000005ff077e24 */ /* 0x000fc4000f8e00ff */
[----:B------:R-:W-:Y:S02]  /*6560*/  IMAD.U32 R11, RZ, RZ, UR7 ;  /* 0x00000007ff0b7e24 */ /* 0x000fe4000f8e00ff */
[----:B------:R-:W-:Y:S02]  /*6570*/  IMAD.MOV.U32 R8, RZ, RZ, 0x65 ;  /* 0x00000065ff087424 */ /* 0x000fe400078e00ff */
[----:B------:R-:W-:Y:S02]  /*6580*/  IMAD.MOV.U32 R12, RZ, RZ, 0x1 ;  /* 0x00000001ff0c7424 */ /* 0x000fe400078e00ff */
[----:B0-----:R-:W-:-:S07]  /*6590*/  IMAD.MOV.U32 R13, RZ, RZ, RZ ;  /* 0x000000ffff0d7224 */ /* 0x001fce00078e00ff */
[----:B------:R-:W-:-:S07]  /*65a0*/  LEPC R20, `(.L_x_139) ;  /* 0x000000001014794e */ /* 0x000fce0000000000 */
[----:B-1----:R-:W-:Y:S05]  /*65b0*/  CALL.ABS.NOINC R2 ;  /* 0x0000000002007343 */ /* 0x002fea0003c00000 */
.L_x_139:
[----:B------:R-:W-:Y:S05]  /*65c0*/  BRA `(.L_x_111) ;  /* 0x00000000001c7947 */ /* 0x000fea0003800000 */
.L_x_138:
[----:B-1----:R-:W-:-:S06]  /*65d0*/  IMAD.U32 R3, R3, 0x10000, RZ ;  /* 0x0001000003037824 */ /* 0x002fcc00078e00ff */
[----:B0-----:R-:W0:Y:S02]  /*65e0*/  F2I.U64.TRUNC R2, R3 ;  /* 0x0000000300027311 */ /* 0x001e24000020d800 */
[----:B0-----:R3:W-:Y:S01]  /*65f0*/  STG.E.64 desc[UR36][R16.64], R2 ;  /* 0x0000000210007986 */ /* 0x0017e2000c101b24 */
[----:B------:R-:W-:Y:S05]  /*6600*/  BRA `(.L_x_111) ;  /* 0x00000000000c7947 */ /* 0x000fea0003800000 */
.L_x_137:
[----:B-1----:R-:W-:-:S06]  /*6610*/  IMAD.U32 R3, R3, 0x10000, RZ ;  /* 0x0001000003037824 */ /* 0x002fcc00078e00ff */
[----:B------:R-:W1:Y:S02]  /*6620*/  F2I.FTZ.U32.TRUNC.NTZ R3, R3 ;  /* 0x0000000300037305 */ /* 0x000e64000021f000 */
[----:B-1----:R1:W-:Y:S02]  /*6630*/  STG.E desc[UR36][R16.64], R3 ;  /* 0x0000000310007986 */ /* 0x0023e4000c101924 */
.L_x_111:
[----:B------:R-:W-:-:S07]  /*6640*/  VIADD R19, R19, 0x80 ;  /* 0x0000008013137836 */ /* 0x000fce0000000000 */
.L_x_71:
[----:B------:R-:W-:Y:S05]  /*6650*/  BSYNC B6 ;  /* 0x0000000000067941 */ /* 0x000fea0003800000 */
.L_x_70:
        /* <DEDUP_REMOVED lines=307> */
.L_x_142:
        /* <DEDUP_REMOVED lines=22> */
.L_x_146:
[----:B------:R-:W2:Y:S02]  /*7af0*/  LDG.E.U8 R2, desc[UR36][R2.64] ;  /* 0x0000002402027981 */ /* 0x000ea4000c1e1100 */
[----:B--2---:R-:W-:-:S04]  /*7b00*/  I2FP.F32.U32 R0, R2 ;  /* 0x0000000200007245 */ /* 0x004fc80000201000 */
[----:B------:R-:W-:Y:S01]  /*7b10*/  F2FP.BF16.F32.PACK_AB R0, RZ, R0 ;  /* 0x00000000ff00723e */ /* 0x000fe200000010ff */
[----:B------:R-:W-:Y:S06]  /*7b20*/  BRA `(.L_x_148) ;  /* 0x0000000c00907947 */ /* 0x000fec0003800000 */
.L_x_145:
        /* <DEDUP_REMOVED lines=10> */
.L_x_150:
[----:B------:R-:W2:Y:S02]  /*7bd0*/  LDG.E R2, desc[UR36][R2.64] ;  /* 0x0000002402027981 */ /* 0x000ea4000c1e1900 */
[----:B--2---:R-:W-:-:S04]  /*7be0*/  I2FP.F32.S32 R0, R2 ;  /* 0x0000000200007245 */ /* 0x004fc80000201400 */
[----:B------:R-:W-:Y:S01]  /*7bf0*/  F2FP.BF16.F32.PACK_AB R0, RZ, R0 ;  /* 0x00000000ff00723e */ /* 0x000fe200000010ff */
[----:B------:R-:W-:Y:S06]  /*7c00*/  BRA `(.L_x_148) ;  /* 0x0000000c00587947 */ /* 0x000fec0003800000 */
.L_x_149:
[----:B------:R-:W2:Y:S02]  /*7c10*/  LDG.E.U16 R2, desc[UR36][R2.64] ;  /* 0x0000002402027981 */ /* 0x000ea4000c1e1500 */
[----:B--2---:R-:W0:Y:S02]  /*7c20*/  I2F.S16 R0, R2 ;  /* 0x0000000200007306 */ /* 0x004e240000101400 */
[----:B0-----:R-:W-:Y:S01]  /*7c30*/  F2FP.BF16.F32.PACK_AB R0, RZ, R0 ;  /* 0x00000000ff00723e */ /* 0x001fe200000010ff */
[----:B------:R-:W-:Y:S06]  /*7c40*/  BRA `(.L_x_148) ;  /* 0x0000000c00487947 */ /* 0x000fec0003800000 */
.L_x_144:
        /* <DEDUP_REMOVED lines=9> */
.L_x_152:
[----:B------:R-:W2:Y:S02]  /*7ce0*/  LDG.E.U16 R0, desc[UR36][R2.64] ;  /* 0x0000002402007981 */ /* 0x000ea4000c1e1500 */
[----:B--2---:R-:W-:-:S05]  /*7cf0*/  HADD2.F32 R0, -RZ, R0.H0_H0 ;  /* 0x20000000ff007230 */ /* 0x004fca0000004100 */
[----:B------:R-:W-:Y:S01]  /*7d00*/  F2FP.BF16.F32.PACK_AB R0, RZ, R0 ;  /* 0x00000000ff00723e */ /* 0x000fe200000010ff */
[----:B------:R-:W-:Y:S06]  /*7d10*/  BRA `(.L_x_148) ;  /* 0x0000000c00147947 */ /* 0x000fec0003800000 */
.L_x_151:
        /* <DEDUP_REMOVED lines=9> */
.L_x_154:
[----:B------:R-:W2:Y:S02]  /*7db0*/  LDG.E.U16 R2, desc[UR36][R2.64] ;  /* 0x0000002402027981 */ /* 0x000ea4000c1e1500 */
[----:B--2---:R-:W-:-:S05]  /*7dc0*/  HADD2.F32 R0, -RZ, R2.H0_H0 ;  /* 0x20000002ff007230 */ /* 0x004fca0000004100 */
[----:B------:R-:W-:Y:S01]  /*7dd0*/  F2FP.BF16.F32.PACK_AB R0, RZ, R0 ;  /* 0x00000000ff00723e */ /* 0x000fe200000010ff */
[----:B------:R-:W-:Y:S06]  /*7de0*/  BRA `(.L_x_148) ;  /* 0x0000000800e07947 */ /* 0x000fec0003800000 */
.L_x_153:
        /* <DEDUP_REMOVED lines=8> */
.L_x_143:
        /* <DEDUP_REMOVED lines=13> */
.L_x_157:
        /* <DEDUP_REMOVED lines=8> */
.L_x_156:
        /* <DEDUP_REMOVED lines=28> */
.L_x_159:
        /* <DEDUP_REMOVED lines=15> */
.L_x_158:
[----:B------:R0:W5:Y:S01]  /*8270*/  LDG.E.U16 R0, desc[UR36][R2.64] ;  /* 0x0000002402007981 */ /* 0x000162000c1e1500 */
[----:B------:R-:W-:Y:S05]  /*8280*/  BRA `(.L_x_148) ;  /* 0x0000000400b87947 */ /* 0x000fea0003800000 */
.L_x_155:
        /* <DEDUP_REMOVED lines=12> */
.L_x_162:
        /* <DEDUP_REMOVED lines=21> */
.L_x_166:
[----:B------:R-:W-:Y:S05]  /*84a0*/  BSYNC B1 ;  /* 0x0000000000017941 */ /* 0x000fea0003800000 */
.L_x_165:
[----:B------:R-:W-:Y:S01]  /*84b0*/  LEA R3, R0, 0x3b800000, 0x17 ;  /* 0x3b80000000037811 */ /* 0x000fe200078eb8ff */
[----:B------:R-:W-:-:S05]  /*84c0*/  IMAD.SHL.U32 R0, R2, 0x100000, RZ ;  /* 0x0010000002007824 */ /* 0x000fca00078e00ff */
[----:B------:R-:W-:-:S07]  /*84d0*/  LOP3.LUT R0, R3, R0, R4, 0xfe, !PT ;  /* 0x0000000003007212 */ /* 0x000fce00078efe04 */
.L_x_164:
[----:B------:R-:W-:Y:S05]  /*84e0*/  BSYNC B0 ;  /* 0x0000000000007941 */ /* 0x000fea0003800000 */
.L_x_163:
[----:B------:R-:W-:Y:S01]  /*84f0*/  F2FP.BF16.F32.PACK_AB R0, RZ, R0 ;  /* 0x00000000ff00723e */ /* 0x000fe200000010ff */
[----:B------:R-:W-:Y:S06]  /*8500*/  BRA `(.L_x_148) ;  /* 0x0000000400187947 */ /* 0x000fec0003800000 */
.L_x_161:
        /* <DEDUP_REMOVED lines=21> */
.L_x_170:
[----:B------:R-:W-:Y:S05]  /*8660*/  BSYNC B1 ;  /* 0x0000000000017941 */ /* 0x000fea0003800000 */
.L_x_169:
[----:B------:R-:W-:Y:S01]  /*8670*/  LEA R3, R0, 0x37800000, 0x17 ;  /* 0x3780000000037811 */ /* 0x000fe200078eb8ff */
[----:B------:R-:W-:-:S05]  /*8680*/  IMAD.SHL.U32 R0, R2, 0x200000, RZ ;  /* 0x0020000002007824 */ /* 0x000fca00078e00ff */
[----:B------:R-:W-:-:S07]  /*8690*/  LOP3.LUT R0, R3, R0, R4, 0xfe, !PT ;  /* 0x0000000003007212 */ /* 0x000fce00078efe04 */
.L_x_168:
[----:B------:R-:W-:Y:S05]  /*86a0*/  BSYNC B0 ;  /* 0x0000000000007941 */ /* 0x000fea0003800000 */
.L_x_167:
[----:B------:R-:W-:Y:S01]  /*86b0*/  F2FP.BF16.F32.PACK_AB R0, RZ, R0 ;  /* 0x00000000ff00723e */ /* 0x000fe200000010ff */
[----:B------:R-:W-:Y:S06]  /*86c0*/  BRA `(.L_x_148) ;  /* 0x0000000000a87947 */ /* 0x000fec0003800000 */
.L_x_160:
        /* <DEDUP_REMOVED lines=14> */
.L_x_174:
[----:B------:R-:W-:Y:S05]  /*87b0*/  BSYNC B0 ;  /* 0x0000000000007941 */ /* 0x000fea0003800000 */
.L_x_173:
[----:B------:R-:W-:Y:S01]  /*87c0*/  F2FP.BF16.F32.PACK_AB R0, RZ, R0 ;  /* 0x00000000ff00723e */ /* 0x000fe200000010ff */
[----:B------:R-:W-:Y:S06]  /*87d0*/  BRA `(.L_x_148) ;  /* 0x0000000000647947 */ /* 0x000fec0003800000 */
.L_x_147:
        /* <DEDUP_REMOVED lines=16> */
.L_x_175:
[----:B------:R-:W-:Y:S01]  /*88e0*/  PRMT R0, RZ, 0x7610, R0 ;  /* 0x00007610ff007816 */ /* 0x000fe20000000000 */
[----:B------:R-:W-:Y:S06]  /*88f0*/  BRA `(.L_x_148) ;  /* 0x00000000001c7947 */ /* 0x000fec0003800000 */
.L_x_172:
[----:B------:R-:W2:Y:S02]  /*8900*/  LDG.E.64 R2, desc[UR36][R2.64] ;  /* 0x0000002402027981 */ /* 0x000ea4000c1e1b00 */
[----:B--2---:R-:W0:Y:S02]  /*8910*/  I2F.U64 R0, R2 ;  /* 0x0000000200007312 */ /* 0x004e240000301000 */
[----:B0-----:R-:W-:Y:S01]  /*8920*/  F2FP.BF16.F32.PACK_AB R0, RZ, R0 ;  /* 0x00000000ff00723e */ /* 0x001fe200000010ff */
[----:B------:R-:W-:Y:S06]  /*8930*/  BRA `(.L_x_148) ;  /* 0x00000000000c7947 */ /* 0x000fec0003800000 */
.L_x_171:
[----:B------:R-:W2:Y:S02]  /*8940*/  LDG.E R2, desc[UR36][R2.64] ;  /* 0x0000002402027981 */ /* 0x000ea4000c1e1900 */
[----:B--2---:R-:W-:-:S04]  /*8950*/  I2FP.F32.U32 R0, R2 ;  /* 0x0000000200007245 */ /* 0x004fc80000201000 */
[----:B------:R-:W-:-:S07]  /*8960*/  F2FP.BF16.F32.PACK_AB R0, RZ, R0 ;  /* 0x00000000ff00723e */ /* 0x000fce00000010ff */
.L_x_148:
        /* <DEDUP_REMOVED lines=23> */
.L_x_179:
[----:B-1----:R-:W-:-:S06]  /*8ae0*/  IMAD.U32 R3, R3, 0x10000, RZ ;  /* 0x0001000003037824 */ /* 0x002fcc00078e00ff */
[----:B0-----:R-:W0:Y:S02]  /*8af0*/  F2I.S64.TRUNC R2, R3 ;  /* 0x0000000300027311 */ /* 0x001e24000020d900 */
[----:B0-----:R4:W-:Y:S01]  /*8b00*/  STG.E.U8 desc[UR36][R16.64], R2 ;  /* 0x0000000210007986 */ /* 0x0019e2000c101124 */
[----:B------:R-:W-:Y:S05]  /*8b10*/  BRA `(.L_x_181) ;  /* 0x0000000c00847947 */ /* 0x000fea0003800000 */
.L_x_178:
        /* <DEDUP_REMOVED lines=10> */
.L_x_183:
[----:B-1----:R-:W-:-:S06]  /*8bc0*/  IMAD.U32 R3, R3, 0x10000, RZ ;  /* 0x0001000003037824 */ /* 0x002fcc00078e00ff */
[----:B------:R-:W1:Y:S02]  /*8bd0*/  F2I.FTZ.TRUNC.NTZ R3, R3 ;  /* 0x0000000300037305 */ /* 0x000e64000021f100 */
[----:B-1----:R3:W-:Y:S01]  /*8be0*/  STG.E desc[UR36][R16.64], R3 ;  /* 0x0000000310007986 */ /* 0x0027e2000c101924 */
[----:B------:R-:W-:Y:S05]  /*8bf0*/  BRA `(.L_x_181) ;  /* 0x0000000c004c7947 */ /* 0x000fea0003800000 */
.L_x_182:
[----:B-1----:R-:W-:-:S06]  /*8c00*/  IMAD.U32 R3, R3, 0x10000, RZ ;  /* 0x0001000003037824 */ /* 0x002fcc00078e00ff */
[----:B------:R-:W1:Y:S02]  /*8c10*/  F2I.FTZ.TRUNC.NTZ R3, R3 ;  /* 0x0000000300037305 */ /* 0x000e64000021f100 */
[----:B-1----:R1:W-:Y:S01]  /*8c20*/  STG.E.U16 desc[UR36][R16.64], R3 ;  /* 0x0000000310007986 */ /* 0x0023e2000c101524 */
[----:B------:R-:W-:Y:S05]  /*8c30*/  BRA `(.L_x_181) ;  /* 0x0000000c003c7947 */ /* 0x000fea0003800000 */
.L_x_177:
        /* <DEDUP_REMOVED lines=9> */
.L_x_185:
[----:B-1----:R-:W-:-:S05]  /*8cd0*/  IMAD.U32 R0, R3, 0x10000, RZ ;  /* 0x0001000003007824 */ /* 0x002fca00078e00ff */
[----:B------:R-:W-:-:S05]  /*8ce0*/  F2FP.F16.F32.PACK_AB R0, RZ, R0 ;  /* 0x00000000ff00723e */ /* 0x000fca00000000ff */
[----:B------:R1:W-:Y:S01]  /*8cf0*/  STG.E.U16 desc[UR36][R16.64], R0 ;  /* 0x0000000010007986 */ /* 0x0003e2000c101524 */
[----:B------:R-:W-:Y:S05]  /*8d00*/  BRA `(.L_x_181) ;  /* 0x0000000c00087947 */ /* 0x000fea0003800000 */
.L_x_184:
        /* <DEDUP_REMOVED lines=10> */
.L_x_187:
[----:B-1----:R-:W-:-:S05]  /*8db0*/  IMAD.U32 R3, R3, 0x10000, RZ ;  /* 0x0001000003037824 */ /* 0x002fca00078e00ff */
[----:B------:R-:W-:-:S04]  /*8dc0*/  F2FP.F16.F32.PACK_AB R3, RZ, R3 ;  /* 0x00000003ff03723e */ /* 0x000fc800000000ff */
[----:B------:R-:W-:-:S05]  /*8dd0*/  PRMT R3, R3, 0x5410, RZ ;  /* 0x0000541003037816 */ /* 0x000fca00000000ff */
[----:B------:R1:W-:Y:S01]  /*8de0*/  STG.E desc[UR36][R16.64], R3 ;  /* 0x0000000310007986 */ /* 0x0003e2000c101924 */
[----:B------:R-:W-:Y:S05]  /*8df0*/  BRA `(.L_x_181) ;  /* 0x0000000800cc7947 */ /* 0x000fea0003800000 */
.L_x_186:
[----:B01----:R-:W-:-:S04]  /*8e00*/  IMAD.U32 R2, R3, 0x10000, RZ ;  /* 0x0001000003027824 */ /* 0x003fc800078e00ff */
[----:B------:R-:W-:-:S06]  /*8e10*/  FMUL.FTZ R2, R2, 1 ;  /* 0x3f80000002027820 */ /* 0x000fcc0000410000 */
[----:B------:R-:W0:Y:S02]  /*8e20*/  F2F.F64.F32 R2, R2 ;  /* 0x0000000200027310 */ /* 0x000e240000201800 */
[----:B0-----:R0:W-:Y:S01]  /*8e30*/  STG.E.64 desc[UR36][R16.64], R2 ;  /* 0x0000000210007986 */ /* 0x0011e2000c101b24 */
[----:B------:R-:W-:Y:S05]  /*8e40*/  BRA `(.L_x_181) ;  /* 0x0000000800b87947 */ /* 0x000fea0003800000 */
.L_x_176:
        /* <DEDUP_REMOVED lines=13> */
.L_x_190:
[----:B-1----:R-:W-:Y:S01]  /*8f20*/  IMAD.U32 R3, R3, 0x10000, RZ ;  /* 0x0001000003037824 */ /* 0x002fe200078e00ff */
[----:B------:R-:W-:-:S03]  /*8f30*/  CS2R R6, SRZ ;  /* 0x0000000000067805 */ /* 0x000fc6000001ff00 */
[----:B------:R-:W-:-:S04]  /*8f40*/  FMUL.FTZ R3, R3, 1 ;  /* 0x3f80000003037820 */ /* 0x000fc80000410000 */
[----:B------:R-:W1:Y:S02]  /*8f50*/  F2F.F64.F32 R4, R3 ;  /* 0x0000000300047310 */ /* 0x000e640000201800 */
[----:B-1----:R1:W-:Y:S01]  /*8f60*/  STG.E.128 desc[UR36][R16.64], R4 ;  /* 0x0000000410007986 */ /* 0x0023e2000c101d24 */
[----:B------:R-:W-:Y:S05]  /*8f70*/  BRA `(.L_x_181) ;  /* 0x00000008006c7947 */ /* 0x000fea0003800000 */
.L_x_189:
        /* <DEDUP_REMOVED lines=21> */
.L_x_194:
[----:B------:R-:W-:Y:S05]  /*90d0*/  BSYNC B0 ;  /* 0x0000000000007941 */ /* 0x000fea0003800000 */
.L_x_193:
[----:B------:R-:W-:-:S05]  /*90e0*/  LOP3.LUT R3, R0, R3, RZ, 0xfc, !PT ;  /* 0x0000000300037212 */ /* 0x000fca00078efcff */
[----:B------:R0:W-:Y:S01]  /*90f0*/  STG.E.U8 desc[UR36][R16.64], R3 ;  /* 0x0000000310007986 */ /* 0x0001e2000c101124 */
[----:B------:R-:W-:Y:S05]  /*9100*/  BRA `(.L_x_181) ;  /* 0x0000000800087947 */ /* 0x000fea0003800000 */
.L_x_192:
        /* <DEDUP_REMOVED lines=13> */
.L_x_196:
[----:B------:R-:W-:Y:S01]  /*91e0*/  IMAD.MOV.U32 R0, RZ, RZ, 0x7f ;  /* 0x0000007fff007424 */ /* 0x000fe200078e00ff */
[----:B------:R-:W-:-:S04]  /*91f0*/  ISETP.GT.U32.AND P0, PT, R2, 0x7f800000, PT ;  /* 0x7f8000000200780c */ /* 0x000fc80003f04070 */
[----:B------:R-:W-:-:S09]  /*9200*/  SEL R0, R0, 0x7c, P0 ;  /* 0x0000007c00007807 */ /* 0x000fd20000000000 */
.L_x_197:
[----:B------:R-:W-:Y:S05]  /*9210*/  BSYNC B0 ;  /* 0x0000000000007941 */ /* 0x000fea0003800000 */
.L_x_195:
[----:B------:R-:W-:-:S04]  /*9220*/  LOP3.LUT R2, R3, 0x80000000, RZ, 0xc0, !PT ;  /* 0x8000000003027812 */ /* 0x000fc800078ec0ff */
[----:B------:R-:W-:-:S04]  /*9230*/  SHF.R.U32.HI R3, RZ, 0x18, R2 ;  /* 0x00000018ff037819 */ /* 0x000fc80000011602 */
[----:B------:R-:W-:-:S05]  /*9240*/  LOP3.LUT R3, R0, R3, RZ, 0xfc, !PT ;  /* 0x0000000300037212 */ /* 0x000fca00078efcff */
[----:B------:R0:W-:Y:S01]  /*9250*/  STG.E.U8 desc[UR36][R16.64], R3 ;  /* 0x0000000310007986 */ /* 0x0001e2000c101124 */
[----:B------:R-:W-:Y:S05]  /*9260*/  BRA `(.L_x_181) ;  /* 0x0000000400b07947 */ /* 0x000fea0003800000 */
.L_x_191:
[----:B-1----:R1:W-:Y:S01]  /*9270*/  STG.E.U16 desc[UR36][R16.64], R3 ;  /* 0x0000000310007986 */ /* 0x0023e2000c101524 */
[----:B------:R-:W-:Y:S05]  /*9280*/  BRA `(.L_x_181) ;  /* 0x0000000400a87947 */ /* 0x000fea0003800000 */
.L_x_188:
        /* <DEDUP_REMOVED lines=12> */
.L_x_200:
        /* <DEDUP_REMOVED lines=17> */
.L_x_203:
[----:B------:R-:W-:-:S04]  /*9460*/  LOP3.LUT R2, R3, 0x80000000, RZ, 0xc0, !PT ;  /* 0x8000000003027812 */ /* 0x000fc800078ec0ff */
[----:B------:R-:W-:-:S04]  /*9470*/  SHF.R.U32.HI R3, RZ, 0x18, R2 ;  /* 0x00000018ff037819 */ /* 0x000fc80000011602 */
[----:B------:R-:W-:-:S04]  /*9480*/  LOP3.LUT R0, R0, R3, RZ, 0xfc, !PT ;  /* 0x0000000300007212 */ /* 0x000fc800078efcff */
[----:B------:R-:W-:-:S07]  /*9490*/  PRMT R8, R0, 0x7610, R8 ;  /* 0x0000761000087816 */ /* 0x000fce0000000008 */
.L_x_202:
[----:B------:R-:W-:Y:S05]  /*94a0*/  BSYNC B0 ;  /* 0x0000000000007941 */ /* 0x000fea0003800000 */
.L_x_201:
[----:B------:R0:W-:Y:S01]  /*94b0*/  STG.E.U8 desc[UR36][R16.64], R8 ;  /* 0x0000000810007986 */ /* 0x0001e2000c101124 */
[----:B------:R-:W-:Y:S05]  /*94c0*/  BRA `(.L_x_181) ;  /* 0x0000000400187947 */ /* 0x000fea0003800000 */
.L_x_199:
        /* <DEDUP_REMOVED lines=17> */
.L_x_206:
[----:B------:R-:W-:-:S04]  /*95e0*/  LOP3.LUT R2, R3, 0x80000000, RZ, 0xc0, !PT ;  /* 0x8000000003027812 */ /* 0x000fc800078ec0ff */
[----:B------:R-:W-:-:S04]  /*95f0*/  SHF.R.U32.HI R3, RZ, 0x18, R2 ;  /* 0x00000018ff037819 */ /* 0x000fc80000011602 */
[----:B------:R-:W-:-:S04]  /*9600*/  LOP3.LUT R0, R0, R3, RZ, 0xfc, !PT ;  /* 0x0000000300007212 */ /* 0x000fc800078efcff */
[----:B------:R-:W-:-:S07]  /*9610*/  PRMT R8, R0, 0x7610, R8 ;  /* 0x0000761000087816 */ /* 0x000fce0000000008 */
.L_x_205:
[----:B------:R-:W-:Y:S05]  /*9620*/  BSYNC B0 ;  /* 0x0000000000007941 */ /* 0x000fea0003800000 */
.L_x_204:
[----:B------:R0:W-:Y:S01]  /*9630*/  STG.E.U8 desc[UR36][R16.64], R8 ;  /* 0x0000000810007986 */ /* 0x0001e2000c101124 */
[----:B------:R-:W-:Y:S05]  /*9640*/  BRA `(.L_x_181) ;  /* 0x0000000000b87947 */ /* 0x000fea0003800000 */
.L_x_198:
        /* <DEDUP_REMOVED lines=22> */
.L_x_180:
        /* <DEDUP_REMOVED lines=16> */
.L_x_209:
[----:B------:R-:W-:Y:S05]  /*98b0*/  BRA `(.L_x_181) ;  /* 0x00000000001c7947 */ /* 0x000fea0003800000 */
.L_x_208:
[----:B-1----:R-:W-:-:S06]  /*98c0*/  IMAD.U32 R3, R3, 0x10000, RZ ;  /* 0x0001000003037824 */ /* 0x002fcc00078e00ff */
[----:B0-----:R-:W0:Y:S02]  /*98d0*/  F2I.U64.TRUNC R2, R3 ;  /* 0x0000000300027311 */ /* 0x001e24000020d800 */
[----:B0-----:R0:W-:Y:S01]  /*98e0*/  STG.E.64 desc[UR36][R16.64], R2 ;  /* 0x0000000210007986 */ /* 0x0011e2000c101b24 */
[----:B------:R-:W-:Y:S05]  /*98f0*/  BRA `(.L_x_181) ;  /* 0x00000000000c7947 */ /* 0x000fea0003800000 */
.L_x_207:
[----:B-1----:R-:W-:-:S06]  /*9900*/  IMAD.U32 R3, R3, 0x10000, RZ ;  /* 0x0001000003037824 */ /* 0x002fcc00078e00ff */
[----:B------:R-:W1:Y:S02]  /*9910*/  F2I.FTZ.U32.TRUNC.NTZ R3, R3 ;  /* 0x0000000300037305 */ /* 0x000e64000021f000 */
[----:B-1----:R1:W-:Y:S02]  /*9920*/  STG.E desc[UR36][R16.64], R3 ;  /* 0x0000000310007986 */ /* 0x0023e4000c101924 */
.L_x_181:
[----:B------:R-:W-:-:S07]  /*9930*/  VIADD R19, R19, 0x80 ;  /* 0x0000008013137836 */ /* 0x000fce0000000000 */
.L_x_141:
[----:B------:R-:W-:Y:S05]  /*9940*/  BSYNC B6 ;  /* 0x0000000000067941 */ /* 0x000fea0003800000 */
.L_x_140:
[----:B------:R-:W-:Y:S02]  /*9950*/  ULDC UR4, c[0x0][0x210] ;  /* 0x0000840000047ab9 */ /* 0x000fe40000000800 */
[----:B------:R-:W-:-:S13]  /*9960*/  ISETP.GE.AND P0, PT, R19, UR4, PT ;  /* 0x0000000413007c0c */ /* 0x000fda000bf06270 */
[----:B------:R-:W-:Y:S05]  /*9970*/  @P0 EXIT ;  /* 0x000000000000094d */ /* 0x000fea0003800000 */
        /* <DEDUP_REMOVED lines=303> */
.L_x_210:
        /* <DEDUP_REMOVED lines=22> */
.L_x_214:
[----:B------:R-:W2:Y:S02]  /*add0*/  LDG.E.U8 R2, desc[UR36][R2.64] ;  /* 0x0000002402027981 */ /* 0x000ea4000c1e1100 */
[----:B--2---:R-:W-:-:S04]  /*ade0*/  I2FP.F32.U32 R0, R2 ;  /* 0x0000000200007245 */ /* 0x004fc80000201000 */
[----:B------:R-:W-:Y:S01]  /*adf0*/  F2FP.BF16.F32.PACK_AB R0, RZ, R0 ;  /* 0x00000000ff00723e */ /* 0x000fe200000010ff */
[----:B------:R-:W-:Y:S06]  /*ae00*/  BRA `(.L_x_216) ;  /* 0x0000000c00907947 */ /* 0x000fec0003800000 */
.L_x_213:
        /* <DEDUP_REMOVED lines=10> */
.L_x_218:
[----:B------:R-:W2:Y:S02]  /*aeb0*/  LDG.E R2, desc[UR36][R2.64] ;  /* 0x0000002402027981 */ /* 0x000ea4000c1e1900 */
[----:B--2---:R-:W-:-:S04]  /*aec0*/  I2FP.F32.S32 R0, R2 ;  /* 0x0000000200007245 */ /* 0x004fc80000201400 */
[----:B------:R-:W-:Y:S01]  /*aed0*/  F2FP.BF16.F32.PACK_AB R0, RZ, R0 ;  /* 0x00000000ff00723e */ /* 0x000fe200000010ff */
[----:B------:R-:W-:Y:S06]  /*aee0*/  BRA `(.L_x_216) ;  /* 0x0000000c00587947 */ /* 0x000fec0003800000 */
.L_x_217:
[----:B------:R-:W2:Y:S02]  /*aef0*/  LDG.E.U16 R2, desc[UR36][R2.64] ;  /* 0x0000002402027981 */ /* 0x000ea4000c1e1500 */
[----:B--2---:R-:W0:Y:S02]  /*af00*/  I2F.S16 R0, R2 ;  /* 0x0000000200007306 */ /* 0x004e240000101400 */
[----:B0-----:R-:W-:Y:S01]  /*af10*/  F2FP.BF16.F32.PACK_AB R0, RZ, R0 ;  /* 0x00000000ff00723e */ /* 0x001fe200000010ff */
[----:B------:R-:W-:Y:S06]  /*af20*/  BRA `(.L_x_216) ;  /* 0x0000000c00487947 */ /* 0x000fec0003800000 */
.L_x_212:
        /* <DEDUP_REMOVED lines=9> */
.L_x_220:
[----:B------:R-:W2:Y:S02]  /*afc0*/  LDG.E.U16 R0, desc[UR36][R2.64] ;  /* 0x0000002402007981 */ /* 0x000ea4000c1e1500 */
[----:B--2---:R-:W-:-:S05]  /*afd0*/  HADD2.F32 R0, -RZ, R0.H0_H0 ;  /* 0x20000000ff007230 */ /* 0x004fca0000004100 */
[----:B------:R-:W-:Y:S01]  /*afe0*/  F2FP.BF16.F32.PACK_AB R0, RZ, R0 ;  /* 0x00000000ff00723e */ /* 0x000fe200000010ff */
[----:B------:R-:W-:Y:S06]  /*aff0*/  BRA `(.L_x_216) ;  /* 0x0000000c00147947 */ /* 0x000fec0003800000 */
.L_x_219:
        /* <DEDUP_REMOVED lines=9> */
.L_x_222:
[----:B------:R-:W2:Y:S02]  /*b090*/  LDG.E.U16 R2, desc[UR36][R2.64] ;  /* 0x0000002402027981 */ /* 0x000ea4000c1e1500 */
[----:B--2---:R-:W-:-:S05]  /*b0a0*/  HADD2.F32 R0, -RZ, R2.H0_H0 ;  /* 0x20000002ff007230 */ /* 0x004fca0000004100 */
[----:B------:R-:W-:Y:S01]  /*b0b0*/  F2FP.BF16.F32.PACK_AB R0, RZ, R0 ;  /* 0x00000000ff00723e */ /* 0x000fe200000010ff */
[----:B------:R-:W-:Y:S06]  /*b0c0*/  BRA `(.L_x_216) ;  /* 0x0000000800e07947 */ /* 0x000fec0003800000 */
.L_x_221:
        /* <DEDUP_REMOVED lines=8> */
.L_x_211:
        /* <DEDUP_REMOVED lines=13> */
.L_x_225:
        /* <DEDUP_REMOVED lines=8> */
.L_x_224:
        /* <DEDUP_REMOVED lines=28> */
.L_x_227:
        /* <DEDUP_REMOVED lines=15> */
.L_x_226:
[----:B------:R0:W5:Y:S01]  /*b550*/  LDG.E.U16 R0, desc[UR36][R2.64] ;  /* 0x0000002402007981 */ /* 0x000162000c1e1500 */
[----:B------:R-:W-:Y:S05]  /*b560*/  BRA `(.L_x_216) ;  /* 0x0000000400b87947 */ /* 0x000fea0003800000 */
.L_x_223:
        /* <DEDUP_REMOVED lines=12> */
.L_x_230:
        /* <DEDUP_REMOVED lines=21> */
.L_x_234:
[----:B------:R-:W-:Y:S05]  /*b780*/  BSYNC B1 ;  /* 0x0000000000017941 */ /* 0x000fea0003800000 */
.L_x_233:
[----:B------:R-:W-:Y:S01]  /*b790*/  LEA R3, R0, 0x3b800000, 0x17 ;  /* 0x3b80000000037811 */ /* 0x000fe200078eb8ff */
[----:B------:R-:W-:-:S05]  /*b7a0*/  IMAD.SHL.U32 R0, R2, 0x100000, RZ ;  /* 0x0010000002007824 */ /* 0x000fca00078e00ff */
[----:B------:R-:W-:-:S07]  /*b7b0*/  LOP3.LUT R0, R3, R0, R4, 0xfe, !PT ;  /* 0x0000000003007212 */ /* 0x000fce00078efe04 */
.L_x_232:
[----:B------:R-:W-:Y:S05]  /*b7c0*/  BSYNC B0 ;  /* 0x0000000000007941 */ /* 0x000fea0003800000 */
.L_x_231:
[----:B------:R-:W-:Y:S01]  /*b7d0*/  F2FP.BF16.F32.PACK_AB R0, RZ, R0 ;  /* 0x00000000ff00723e */ /* 0x000fe200000010ff */
[----:B------:R-:W-:Y:S06]  /*b7e0*/  BRA `(.L_x_216) ;  /* 0x0000000400187947 */ /* 0x000fec0003800000 */
.L_x_229:
        /* <DEDUP_REMOVED lines=21> */
.L_x_238:
[----:B------:R-:W-:Y:S05]  /*b940*/  BSYNC B1 ;  /* 0x0000000000017941 */ /* 0x000fea0003800000 */
.L_x_237:
[----:B------:R-:W-:Y:S01]  /*b950*/  LEA R3, R0, 0x37800000, 0x17 ;  /* 0x3780000000037811 */ /* 0x000fe200078eb8ff */
[----:B------:R-:W-:-:S05]  /*b960*/  IMAD.SHL.U32 R0, R2, 0x200000, RZ ;  /* 0x0020000002007824 */ /* 0x000fca00078e00ff */
[----:B------:R-:W-:-:S07]  /*b970*/  LOP3.LUT R0, R3, R0, R4, 0xfe, !PT ;  /* 0x0000000003007212 */ /* 0x000fce00078efe04 */
.L_x_236:
[----:B------:R-:W-:Y:S05]  /*b980*/  BSYNC B0 ;  /* 0x0000000000007941 */ /* 0x000fea0003800000 */
.L_x_235:
[----:B------:R-:W-:Y:S01]  /*b990*/  F2FP.BF16.F32.PACK_AB R0, RZ, R0 ;  /* 0x00000000ff00723e */ /* 0x000fe200000010ff */
[----:B------:R-:W-:Y:S06]  /*b9a0*/  BRA `(.L_x_216) ;  /* 0x0000000000a87947 */ /* 0x000fec0003800000 */
.L_x_228:
        /* <DEDUP_REMOVED lines=14> */
.L_x_242:
[----:B------:R-:W-:Y:S05]  /*ba90*/  BSYNC B0 ;  /* 0x0000000000007941 */ /* 0x000fea0003800000 */
.L_x_241:
[----:B------:R-:W-:Y:S01]  /*baa0*/  F2FP.BF16.F32.PACK_AB R0, RZ, R0 ;  /* 0x00000000ff00723e */ /* 0x000fe200000010ff */
[----:B------:R-:W-:Y:S06]  /*bab0*/  BRA `(.L_x_216) ;  /* 0x0000000000647947 */ /* 0x000fec0003800000 */
.L_x_215:
[----:B------:R-:W-:Y:S01]  /*bac0*/  MOV R0, 0x0 ;  /* 0x0000000000007802 */ /* 0x000fe20000000f00 */
[----:B------:R-:W-:Y:S01]  /*bad0*/  ULDC.64 UR4, c[0x4][0x198] ;  /* 0x0100660000047ab9 */ /* 0x000fe20000000a00 */
[----:B------:R-:W-:Y:S01]  /*bae0*/  ULDC.64 UR6, c[0x4][0xa8] ;  /* 0x01002a0000067ab9 */ /* 0x000fe20000000a00 */
[----:B------:R-:W-:Y:S01]  /*baf0*/  IMAD.U32 R4, RZ, RZ, UR4 ;  /* 0x00000004ff047e24 */ /* 0x000fe2000f8e00ff */
[----:B------:R0:W1:Y:S01]  /*bb00*/  LDC.64 R2, c[0x4][R0] ;  /* 0x0100000000027b82 */ /* 0x0000620000000a00 */
        /* <DEDUP_REMOVED lines=11> */
.L_x_243:
[----:B------:R-:W-:Y:S01]  /*bbc0*/  PRMT R0, RZ, 0x7610, R0 ;  /* 0x00007610ff007816 */ /* 0x000fe20000000000 */
[----:B------:R-:W-:Y:S06]  /*bbd0*/  BRA `(.L_x_216) ;  /* 0x00000000001c7947 */ /* 0x000fec0003800000 */
.L_x_240:
[----:B------:R-:W2:Y:S02]  /*bbe0*/  LDG.E.64 R2, desc[UR36][R2.64] ;  /* 0x0000002402027981 */ /* 0x000ea4000c1e1b00 */
[----:B--2---:R-:W0:Y:S02]  /*bbf0*/  I2F.U64 R0, R2 ;  /* 0x0000000200007312 */ /* 0x004e240000301000 */
[----:B0-----:R-:W-:Y:S01]  /*bc00*/  F2FP.BF16.F32.PACK_AB R0, RZ, R0 ;  /* 0x00000000ff00723e */ /* 0x001fe200000010ff */
[----:B------:R-:W-:Y:S06]  /*bc10*/  BRA `(.L_x_216) ;  /* 0x00000000000c7947 */ /* 0x000fec0003800000 */
.L_x_239:
[----:B------:R-:W2:Y:S02]  /*bc20*/  LDG.E R2, desc[UR36][R2.64] ;  /* 0x0000002402027981 */ /* 0x000ea4000c1e1900 */
[----:B--2---:R-:W-:-:S04]  /*bc30*/  I2FP.F32.U32 R0, R2 ;  /* 0x0000000200007245 */ /* 0x004fc80000201000 */
[----:B------:R-:W-:-:S07]  /*bc40*/  F2FP.BF16.F32.PACK_AB R0, RZ, R0 ;  /* 0x00000000ff00723e */ /* 0x000fce00000010ff */
.L_x_216:
        /* <DEDUP_REMOVED lines=21> */
[----:B-1----:R-:W-:Y:S01]  /*bda0*/  STG.E.U8 desc[UR36][R16.64], R3 ;  /* 0x0000000310007986 */ /* 0x002fe2000c101124 */
[----:B------:R-:W-:Y:S05]  /*bdb0*/  EXIT ;  /* 0x000000000000794d */ /* 0x000fea0003800000 */
.L_x_247:
[----:B-1----:R-:W-:-:S06]  /*bdc0*/  IMAD.U32 R3, R3, 0x10000, RZ ;  /* 0x0001000003037824 */ /* 0x002fcc00078e00ff */
[----:B0-----:R-:W0:Y:S02]  /*bdd0*/  F2I.S64.TRUNC R2, R3 ;  /* 0x0000000300027311 */ /* 0x001e24000020d900 */
[----:B0-----:R-:W-:Y:S01]  /*bde0*/  STG.E.U8 desc[UR36][R16.64], R2 ;  /* 0x0000000210007986 */ /* 0x001fe2000c101124 */
[----:B------:R-:W-:Y:S05]  /*bdf0*/  EXIT ;  /* 0x000000000000794d */ /* 0x000fea0003800000 */
.L_x_246:
        /* <DEDUP_REMOVED lines=8> */
[----:B0-----:R-:W-:Y:S01]  /*be80*/  STG.E.64 desc[UR36][R16.64], R2 ;  /* 0x0000000210007986 */ /* 0x001fe2000c101b24 */
[----:B------:R-:W-:Y:S05]  /*be90*/  EXIT ;  /* 0x000000000000794d */ /* 0x000fea0003800000 */
.L_x_250:
[----:B-1----:R-:W-:-:S06]  /*bea0*/  IMAD.U32 R3, R3, 0x10000, RZ ;  /* 0x0001000003037824 */ /* 0x002fcc00078e00ff */
[----:B------:R-:W1:Y:S02]  /*beb0*/  F2I.FTZ.TRUNC.NTZ R3, R3 ;  /* 0x0000000300037305 */ /* 0x000e64000021f100 */
[----:B-1----:R-:W-:Y:S01]  /*bec0*/  STG.E desc[UR36][R16.64], R3 ;  /* 0x0000000310007986 */ /* 0x002fe2000c101924 */
[----:B------:R-:W-:Y:S05]  /*bed0*/  EXIT ;  /* 0x000000000000794d */ /* 0x000fea0003800000 */
.L_x_249:
[----:B-1----:R-:W-:-:S06]  /*bee0*/  IMAD.U32 R3, R3, 0x10000, RZ ;  /* 0x0001000003037824 */ /* 0x002fcc00078e00ff */
[----:B------:R-:W1:Y:S02]  /*bef0*/  F2I.FTZ.TRUNC.NTZ R3, R3 ;  /* 0x0000000300037305 */ /* 0x000e64000021f100 */
[----:B-1----:R-:W-:Y:S01]  /*bf00*/  STG.E.U16 desc[UR36][R16.64], R3 ;  /* 0x0000000310007986 */ /* 0x002fe2000c101524 */
[----:B------:R-:W-:Y:S05]  /*bf10*/  EXIT ;  /* 0x000000000000794d */ /* 0x000fea0003800000 */
.L_x_245:
[----:B------:R-:W-:-:S13]  /*bf20*/  ISETP.GT.AND P0, PT, R5, 0x6, PT ;  /* 0x000000060500780c */ /* 0x000fda0003f04270 */
[----:B------:R-:W-:Y:S05]  /*bf30*/  @P0 BRA `(.L_x_251) ;  /* 0x00000000002c0947 */ /* 0x000fea0003800000 */
[----:B------:R-:W-:-:S13]  /*bf40*/  ISETP.NE.AND P0, PT, R5, 0x5, PT ;  /* 0x000000050500780c */ /* 0x000fda0003f05270 */
[----:B------:R-:W-:Y:S05]  /*bf50*/  @!P0 BRA `(.L_x_252) ;  /* 0x0000000000148947 */ /* 0x000fea0003800000 */
[----:B------:R-:W-:-:S13]  /*bf60*/  ISETP.NE.AND P0, PT, R5, 0x6, PT ;  /* 0x000000060500780c */ /* 0x000fda0003f05270 */
[----:B------:R-:W-:Y:S05]  /*bf70*/  @P0 BRA `(.L_x_248) ;  /* 0x0000000800c40947 */ /* 0x000fea0003800000 */
[----:B-1----:R-:W-:-:S05]  /*bf80*/  IMAD.U32 R3, R3, 0x10000, RZ ;  /* 0x0001000003037824 */ /* 0x002fca00078e00ff */
[----:B------:R-:W-:Y:S01]  /*bf90*/  STG.E desc[UR36][R16.64], R3 ;  /* 0x0000000310007986 */ /* 0x000fe2000c101924 */
[----:B------:R-:W-:Y:S05]  /*bfa0*/  EXIT ;  /* 0x000000000000794d */ /* 0x000fea0003800000 */
.L_x_252:
[----:B-1----:R-:W-:-:S05]  /*bfb0*/  IMAD.U32 R0, R3, 0x10000, RZ ;  /* 0x0001000003007824 */ /* 0x002fca00078e00ff */
[----:B------:R-:W-:-:S05]  /*bfc0*/  F2FP.F16.F32.PACK_AB R0, RZ, R0 ;  /* 0x00000000ff00723e */ /* 0x000fca00000000ff */
[----:B------:R-:W-:Y:S01]  /*bfd0*/  STG.E.U16 desc[UR36][R16.64], R0 ;  /* 0x0000000010007986 */ /* 0x000fe2000c101524 */
[----:B------:R-:W-:Y:S05]  /*bfe0*/  EXIT ;  /* 0x000000000000794d */ /* 0x000fea0003800000 */
.L_x_251:
        /* <DEDUP_REMOVED lines=8> */
[----:B------:R-:W-:Y:S01]  /*c070*/  STG.E.64 desc[UR36][R16.64], R2 ;  /* 0x0000000210007986 */ /* 0x000fe2000c101b24 */
[----:B------:R-:W-:Y:S05]  /*c080*/  EXIT ;  /* 0x000000000000794d */ /* 0x000fea0003800000 */
.L_x_254:
[----:B-1----:R-:W-:-:S05]  /*c090*/  IMAD.U32 R3, R3, 0x10000, RZ ;  /* 0x0001000003037824 */ /* 0x002fca00078e00ff */
[----:B------:R-:W-:-:S04]  /*c0a0*/  F2FP.F16.F32.PACK_AB R3, RZ, R3 ;  /* 0x00000003ff03723e */ /* 0x000fc800000000ff */
[----:B------:R-:W-:-:S05]  /*c0b0*/  PRMT R3, R3, 0x5410, RZ ;  /* 0x0000541003037816 */ /* 0x000fca00000000ff */
[----:B------:R-:W-:Y:S01]  /*c0c0*/  STG.E desc[UR36][R16.64], R3 ;  /* 0x0000000310007986 */ /* 0x000fe2000c101924 */
[----:B------:R-:W-:Y:S05]  /*c0d0*/  EXIT ;  /* 0x000000000000794d */ /* 0x000fea0003800000 */
.L_x_253:
[----:B01----:R-:W-:-:S04]  /*c0e0*/  IMAD.U32 R2, R3, 0x10000, RZ ;  /* 0x0001000003027824 */ /* 0x003fc800078e00ff */
[----:B------:R-:W-:-:S06]  /*c0f0*/  FMUL.FTZ R2, R2, 1 ;  /* 0x3f80000002027820 */ /* 0x000fcc0000410000 */
[----:B------:R-:W0:Y:S02]  /*c100*/  F2F.F64.F32 R2, R2 ;  /* 0x0000000200027310 */ /* 0x000e240000201800 */
[----:B0-----:R-:W-:Y:S01]  /*c110*/  STG.E.64 desc[UR36][R16.64], R2 ;  /* 0x0000000210007986 */ /* 0x001fe2000c101b24 */
[----:B------:R-:W-:Y:S05]  /*c120*/  EXIT ;  /* 0x000000000000794d */ /* 0x000fea0003800000 */
.L_x_244:
        /* <DEDUP_REMOVED lines=11> */
[----:B------:R-:W-:Y:S01]  /*c1e0*/  STG.E.U8 desc[UR36][R16.64], R3 ;  /* 0x0000000310007986 */ /* 0x000fe2000c101124 */
[----:B------:R-:W-:Y:S05]  /*c1f0*/  EXIT ;  /* 0x000000000000794d */ /* 0x000fea0003800000 */
.L_x_257:
[----:B-1----:R-:W-:Y:S01]  /*c200*/  IMAD.U32 R3, R3, 0x10000, RZ ;  /* 0x0001000003037824 */ /* 0x002fe200078e00ff */
[----:B------:R-:W-:-:S03]  /*c210*/  CS2R R6, SRZ ;  /* 0x0000000000067805 */ /* 0x000fc6000001ff00 */
[----:B------:R-:W-:-:S04]  /*c220*/  FMUL.FTZ R3, R3, 1 ;  /* 0x3f80000003037820 */ /* 0x000fc80000410000 */
[----:B------:R-:W1:Y:S02]  /*c230*/  F2F.F64.F32 R4, R3 ;  /* 0x0000000300047310 */ /* 0x000e640000201800 */
[----:B-1----:R-:W-:Y:S01]  /*c240*/  STG.E.128 desc[UR36][R16.64], R4 ;  /* 0x0000000410007986 */ /* 0x002fe2000c101d24 */
[----:B------:R-:W-:Y:S05]  /*c250*/  EXIT ;  /* 0x000000000000794d */ /* 0x000fea0003800000 */
.L_x_256:
        /* <DEDUP_REMOVED lines=21> */
.L_x_261:
[----:B------:R-:W-:Y:S05]  /*c3b0*/  BSYNC B0 ;  /* 0x0000000000007941 */ /* 0x000fea0003800000 */
.L_x_260:
[----:B------:R-:W-:-:S05]  /*c3c0*/  LOP3.LUT R3, R0, R3, RZ, 0xfc, !PT ;  /* 0x0000000300037212 */ /* 0x000fca00078efcff */
[----:B------:R-:W-:Y:S01]  /*c3d0*/  STG.E.U8 desc[UR36][R16.64], R3 ;  /* 0x0000000310007986 */ /* 0x000fe2000c101124 */
[----:B------:R-:W-:Y:S05]  /*c3e0*/  EXIT ;  /* 0x000000000000794d */ /* 0x000fea0003800000 */
.L_x_259:
        /* <DEDUP_REMOVED lines=13> */
.L_x_263:
[----:B------:R-:W-:Y:S01]  /*c4c0*/  IMAD.MOV.U32 R0, RZ, RZ, 0x7f ;  /* 0x0000007fff007424 */ /* 0x000fe200078e00ff */
[----:B------:R-:W-:-:S04]  /*c4d0*/  ISETP.GT.U32.AND P0, PT, R2, 0x7f800000, PT ;  /* 0x7f8000000200780c */ /* 0x000fc80003f04070 */
[----:B------:R-:W-:-:S09]  /*c4e0*/  SEL R0, R0, 0x7c, P0 ;  /* 0x0000007c00007807 */ /* 0x000fd20000000000 */
.L_x_264:
[----:B------:R-:W-:Y:S05]  /*c4f0*/  BSYNC B0 ;  /* 0x0000000000007941 */ /* 0x000fea0003800000 */
.L_x_262:
[----:B------:R-:W-:-:S04]  /*c500*/  LOP3.LUT R2, R3, 0x80000000, RZ, 0xc0, !PT ;  /* 0x8000000003027812 */ /* 0x000fc800078ec0ff */
[----:B------:R-:W-:-:S04]  /*c510*/  SHF.R.U32.HI R3, RZ, 0x18, R2 ;  /* 0x00000018ff037819 */ /* 0x000fc80000011602 */
[----:B------:R-:W-:-:S05]  /*c520*/  LOP3.LUT R3, R0, R3, RZ, 0xfc, !PT ;  /* 0x0000000300037212 */ /* 0x000fca00078efcff */
[----:B------:R-:W-:Y:S01]  /*c530*/  STG.E.U8 desc[UR36][R16.64], R3 ;  /* 0x0000000310007986 */ /* 0x000fe2000c101124 */
[----:B------:R-:W-:Y:S05]  /*c540*/  EXIT ;  /* 0x000000000000794d */ /* 0x000fea0003800000 */
.L_x_258:
[----:B-1----:R-:W-:Y:S01]  /*c550*/  STG.E.U16 desc[UR36][R16.64], R3 ;  /* 0x0000000310007986 */ /* 0x002fe2000c101524 */
[----:B------:R-:W-:Y:S05]  /*c560*/  EXIT ;  /* 0x000000000000794d */ /* 0x000fea0003800000 */
.L_x_255:
        /* <DEDUP_REMOVED lines=10> */
[----:B-1----:R-:W-:Y:S01]  /*c610*/  STG.E.U16 desc[UR36][R16.64], R3 ;  /* 0x0000000310007986 */ /* 0x002fe2000c101524 */
[----:B------:R-:W-:Y:S05]  /*c620*/  EXIT ;  /* 0x000000000000794d */ /* 0x000fea0003800000 */
.L_x_267:
        /* <DEDUP_REMOVED lines=17> */
.L_x_270:
[----:B------:R-:W-:-:S04]  /*c740*/  LOP3.LUT R2, R3, 0x80000000, RZ, 0xc0, !PT ;  /* 0x8000000003027812 */ /* 0x000fc800078ec0ff */
[----:B------:R-:W-:-:S04]  /*c750*/  SHF.R.U32.HI R3, RZ, 0x18, R2 ;  /* 0x00000018ff037819 */ /* 0x000fc80000011602 */
[----:B------:R-:W-:-:S04]  /*c760*/  LOP3.LUT R0, R0, R3, RZ, 0xfc, !PT ;  /* 0x0000000300007212 */ /* 0x000fc800078efcff */
[----:B------:R-:W-:-:S07]  /*c770*/  PRMT R8, R0, 0x7610, R8 ;  /* 0x0000761000087816 */ /* 0x000fce0000000008 */
.L_x_269:
[----:B------:R-:W-:Y:S05]  /*c780*/  BSYNC B0 ;  /* 0x0000000000007941 */ /* 0x000fea0003800000 */
.L_x_268:
[----:B------:R-:W-:Y:S01]  /*c790*/  STG.E.U8 desc[UR36][R16.64], R8 ;  /* 0x0000000810007986 */ /* 0x000fe2000c101124 */
[----:B------:R-:W-:Y:S05]  /*c7a0*/  EXIT ;  /* 0x000000000000794d */ /* 0x000fea0003800000 */
.L_x_266:
        /* <DEDUP_REMOVED lines=17> */
.L_x_273:
[----:B------:R-:W-:-:S04]  /*c8c0*/  LOP3.LUT R2, R3, 0x80000000, RZ, 0xc0, !PT ;  /* 0x8000000003027812 */ /* 0x000fc800078ec0ff */
[----:B------:R-:W-:-:S04]  /*c8d0*/  SHF.R.U32.HI R3, RZ, 0x18, R2 ;  /* 0x00000018ff037819 */ /* 0x000fc80000011602 */
[----:B------:R-:W-:-:S04]  /*c8e0*/  LOP3.LUT R0, R0, R3, RZ, 0xfc, !PT ;  /* 0x0000000300007212 */ /* 0x000fc800078efcff */
[----:B------:R-:W-:-:S07]  /*c8f0*/  PRMT R8, R0, 0x7610, R8 ;  /* 0x0000761000087816 */ /* 0x000fce0000000008 */
.L_x_272:
[----:B------:R-:W-:Y:S05]  /*c900*/  BSYNC B0 ;  /* 0x0000000000007941 */ /* 0x000fea0003800000 */
.L_x_271:
[----:B------:R-:W-:Y:S01]  /*c910*/  STG.E.U8 desc[UR36][R16.64], R8 ;  /* 0x0000000810007986 */ /* 0x000fe2000c101124 */
[----:B------:R-:W-:Y:S05]  /*c920*/  EXIT ;  /* 0x000000000000794d */ /* 0x000fea0003800000 */
.L_x_265:
        /* <DEDUP_REMOVED lines=20> */
[----:B------:R-:W-:Y:S01]  /*ca70*/  STG.E.U8 desc[UR36][R16.64], R3 ;  /* 0x0000000310007986 */ /* 0x000fe2000c101124 */
[----:B------:R-:W-:Y:S05]  /*ca80*/  EXIT ;  /* 0x000000000000794d */ /* 0x000fea0003800000 */
.L_x_248:
        /* <DEDUP_REMOVED lines=16> */
.L_x_276:
[----:B------:R-:W-:Y:S05]  /*cb90*/  EXIT ;  /* 0x000000000000794d */ /* 0x000fea0003800000 */
.L_x_275:
[----:B-1----:R-:W-:-:S06]  /*cba0*/  IMAD.U32 R3, R3, 0x10000, RZ ;  /* 0x0001000003037824 */ /* 0x002fcc00078e00ff */
[----:B0-----:R-:W0:Y:S02]  /*cbb0*/  F2I.U64.TRUNC R2, R3 ;  /* 0x0000000300027311 */ /* 0x001e24000020d800 */
[----:B0-----:R-:W-:Y:S01]  /*cbc0*/  STG.E.64 desc[UR36][R16.64], R2 ;  /* 0x0000000210007986 */ /* 0x001fe2000c101b24 */
[----:B------:R-:W-:Y:S05]  /*cbd0*/  EXIT ;  /* 0x000000000000794d */ /* 0x000fea0003800000 */
.L_x_274:
[----:B-1----:R-:W-:-:S06]  /*cbe0*/  IMAD.U32 R3, R3, 0x10000, RZ ;  /* 0x0001000003037824 */ /* 0x002fcc00078e00ff */
[----:B------:R-:W1:Y:S02]  /*cbf0*/  F2I.FTZ.U32.TRUNC.NTZ R3, R3 ;  /* 0x0000000300037305 */ /* 0x000e64000021f000 */
[----:B-1----:R-:W-:Y:S01]  /*cc00*/  STG.E desc[UR36][R16.64], R3 ;  /* 0x0000000310007986 */ /* 0x002fe2000c101924 */
[----:B------:R-:W-:Y:S05]  /*cc10*/  EXIT ;  /* 0x000000000000794d */ /* 0x000fea0003800000 */
.L_x_277:
[----:B------:R-:W-:-:S00]  /*cc20*/  BRA `(.L_x_277) ;  /* 0xfffffffc00fc7947 */ /* 0x000fc0000383ffff */
[----:B------:R-:W-:-:S00]  /*cc30*/  NOP ;  /* 0x0000000000007918 */ /* 0x000fc00000000000 */
        /* <DEDUP_REMOVED lines=12> */
.L_x_71568:


//--------------------- .text._ZN2at6native27unrolled_elementwise_kernelIZNS0_50_GLOBAL__N__2680c7bb_12_PowKernel_cu_140f0503_289629pow_tensor_scalar_kernel_implIN3c108BFloat16ES5_EEvRNS_18TensorIteratorBaseET0_EUlS5_E2_St5arrayIPcLm2EELi4E23TrivialOffsetCalculatorILi1EjESE_NS0_6memory12LoadWithCastILi1EEENSF_13StoreWithCastILi1EEEEEviT_S8_T2_T3_T4_T5_ --------------------------
	.section	.text._ZN2at6native27unrolled_elementwise_kernelIZNS0_50_GLOBAL__N__2680c7bb_12_PowKernel_cu_140f0503_289629pow_tensor_scalar_kernel_implIN3c108BFloat16ES5_EEvRNS_18TensorIteratorBaseET0_EUlS5_E2_St5arrayIPcLm2EELi4E23TrivialOffsetCalculatorILi1EjESE_NS0_6memory12LoadWithCastILi1EEENSF_13StoreWithCastILi1EEEEEviT_S8_T2_T3_T4_T5_,"ax",@progbits
	.align	128
        .global         _ZN2at6native27unrolled_elementwise_kernelIZNS0_50_GLOBAL__N__2680c7bb_12_PowKernel_cu_140f0503_289629pow_tensor_scalar_kernel_implIN3c108BFloat16ES5_EEvRNS_18TensorIteratorBaseET0_EUlS5_E2_St5arrayIPcLm2EELi4E23TrivialOffsetCalculatorILi1EjESE_NS0_6memory12LoadWithCastILi1EEENSF_13StoreWithCastILi1EEEEEviT_S8_T2_T3_T4_T5_
        .type           _ZN2at6native27unrolled_elementwise_kernelIZNS0_50_GLOBAL__N__2680c7bb_12_PowKernel_cu_140f0503_289629pow_tensor_scalar_kernel_implIN3c108BFloat16ES5_EEvRNS_18TensorIteratorBaseET0_EUlS5_E2_St5arrayIPcLm2EELi4E23TrivialOffsetCalculatorILi1EjESE_NS0_6memory12LoadWithCastILi1EEENSF_13StoreWithCastILi1EEEEEviT_S8_T2_T3_T4_T5_,@function
        .size           _ZN2at6native27unrolled_elementwise_kernelIZNS0_50_GLOBAL__N__2680c7bb_12_PowKernel_cu_140f0503_289629pow_tensor_scalar_kernel_implIN3c108BFloat16ES5_EEvRNS_18TensorIteratorBaseET0_EUlS5_E2_St5arrayIPcLm2EELi4E23TrivialOffsetCalculatorILi1EjESE_NS0_6memory12LoadWithCastILi1EEENSF_13StoreWithCastILi1EEEEEviT_S8_T2_T3_T4_T5_,(.L_x_71569 - _ZN2at6native27unrolled_elementwise_kernelIZNS0_50_GLOBAL__N__2680c7bb_12_PowKernel_cu_140f0503_289629pow_tensor_scalar_kernel_implIN3c108BFloat16ES5_EEvRNS_18TensorIteratorBaseET0_EUlS5_E2_St5arrayIPcLm2EELi4E23TrivialOffsetCalculatorILi1EjESE_NS0_6memory12LoadWithCastILi1EEENSF_13StoreWithCastILi1EEEEEviT_S8_T2_T3_T4_T5_)
        .other          _ZN2at6native27unrolled_elementwise_kernelIZNS0_50_GLOBAL__N__2680c7bb_12_PowKernel_cu_140f0503_289629pow_tensor_scalar_kernel_implIN3c108BFloat16ES5_EEvRNS_18TensorIteratorBaseET0_EUlS5_E2_St5arrayIPcLm2EELi4E23TrivialOffsetCalculatorILi1EjESE_NS0_6memory12LoadWithCastILi1EEENSF_13StoreWithCastILi1EEEEEviT_S8_T2_T3_T4_T5_,@"STO_CUDA_ENTRY STV_DEFAULT"
_ZN2at6native27unrolled_elementwise_kernelIZNS0_50_GLOBAL__N__2680c7bb_12_PowKernel_cu_140f0503_289629pow_tensor_scalar_kernel_implIN3c108BFloat16ES5_EEvRNS_18TensorIteratorBaseET0_EUlS5_E2_St5arrayIPcLm2EELi4E23TrivialOffsetCalculatorILi1EjESE_NS0_6memory12LoadWithCastILi1EEENSF_13StoreWithCastILi1EEEEEviT_S8_T2_T3_T4_T5_:
.text._ZN2at6native27unrolled_elementwise_kernelIZNS0_50_GLOBAL__N__2680c7bb_12_PowKernel_cu_140f0503_289629pow_tensor_scalar_kernel_implIN3c108BFloat16ES5_EEvRNS_18TensorIteratorBaseET0_EUlS5_E2_St5arrayIPcLm2EELi4E23TrivialOffsetCalculatorILi1EjESE_NS0_6memory12LoadWithCastILi1EEENSF_13StoreWithCastILi1EEEEEviT_S8_T2_T3_T4_T5_:
[----:B------:R-:W0:Y:S01]  /*0000*/  LDC R1, c[0x0][0x28] ;  /* 0x00000a00ff017b82 */ /* 0x000e220000000800 */
[----:B------:R-:W1:Y:S07]  /*0010*/  S2R R2, SR_CTAID.X ;  /* 0x0000000000027919 */ /* 0x000e6e0000002500 */
[----:B------:R-:W1:Y:S01]  /*0020*/  LDC R3, c[0x0][0x210] ;  /* 0x00008400ff037b82 */ /* 0x000e620000000800 */
[----:B------:R-:W-:Y:S01]  /*0030*/  ULDC.64 UR36, c[0x0][0x208] ;  /* 0x0000820000247ab9 */ /* 0x000fe20000000a00 */
[----:B------:R-:W-:Y:S01]  /*0040*/  BSSY B6, `(.L_x_278) ;  /* 0x0000118000067945 */ /* 0x000fe20003800000 */
[----:B------:R-:W2:Y:S01]  /*0050*/  S2R R23, SR_TID.X ;  /* 0x0000000000177919 */ /* 0x000ea20000002100 */
[----:B------:R-:W-:-:S02]  /*0060*/  PRMT R17, RZ, 0x7610, R17 ;  /* 0x00007610ff117816 */ /* 0x000fc40000000011 */
[----:B------:R-:W-:Y:S02]  /*0070*/  PRMT R19, RZ, 0x7610, R19 ;  /* 0x00007610ff137816 */ /* 0x000fe40000000013 */
[----:B------:R-:W3:Y:S01]  /*0080*/  LDC.U8 R22, c[0x0][0x23c] ;  /* 0x00008f00ff167b82 */ /* 0x000ee20000000000 */
[----:B-1----:R-:W-:-:S05]  /*0090*/  IMAD R16, R2, -0x200, R3 ;  /* 0xfffffe0002107824 */ /* 0x002fca00078e0203 */
[----:B--2---:R-:W-:-:S13]  /*00a0*/  ISETP.GE.AND P0, PT, R23, R16, PT ;  /* 0x000000101700720c */ /* 0x004fda0003f06270 */
[----:B0--3--:R-:W-:Y:S05]  /*00b0*/  @P0 BRA `(.L_x_279) ;  /* 0x0000001000400947 */ /* 0x009fea0003800000 */
[----:B------:R-:W0:Y:S01]  /*00c0*/  LDC.64 R4, c[0x0][0x230] ;  /* 0x00008c00ff047b82 */ /* 0x000e220000000a00 */
[----:B------:R-:W-:Y:S01]  /*00d0*/  PRMT R0, R22, 0x9910, RZ ;  /* 0x0000991016007816 */ /* 0x000fe200000000ff */
[----:B------:R-:W-:Y:S01]  /*00e0*/  IMAD R23, R2, 0x200, R23 ;  /* 0x0000020002177824 */ /* 0x000fe200078e0217 */
[----:B------:R-:W-:Y:S02]  /*00f0*/  ULDC UR4, c[0x0][0x240] ;  /* 0x0000900000047ab9 */ /* 0x000fe40000000800 */
[----:B------:R-:W-:Y:S01]  /*0100*/  ISETP.GT.AND P0, PT, R0, 0x9, PT ;  /* 0x000000090000780c */ /* 0x000fe20003f04270 */
[----:B------:R-:W-:-:S05]  /*0110*/  IMAD R23, R23, UR4, RZ ;  /* 0x0000000417177c24 */ /* 0x000fca000f8e02ff */
[----:B0-----:R-:W-:-:S05]  /*0120*/  IADD3 R4, P1, R23, R4, RZ ;  /* 0x0000000417047210 */ /* 0x001fca0007f3e0ff */
[----:B------:R-:W-:Y:S02]  /*0130*/  IMAD.X R5, RZ, RZ, R5, P1 ;  /* 0x000000ffff057224 */ /* 0x000fe400008e0605 */
[----:B------:R-:W-:Y:S06]  /*0140*/  @P0 BRA `(.L_x_280) ;  /* 0x0000000400300947 */ /* 0x000fec0003800000 */
        /* <DEDUP_REMOVED lines=10> */
[----:B0-----:R-:W-:-:S04]  /*01f0*/  F2FP.BF16.F32.PACK_AB R0, RZ, R0 ;  /* 0x00000000ff00723e */ /* 0x001fc800000010ff */
[----:B------:R-:W-:Y:S01]  /*0200*/  PRMT R19, R0, 0x7610, R19 ;  /* 0x0000761000137816 */ /* 0x000fe20000000013 */
[----:B------:R-:W-:Y:S06]  /*0210*/  BRA `(.L_x_285) ;  /* 0x0000000c00e07947 */ /* 0x000fec0003800000 */
.L_x_283:
[----:B------:R-:W2:Y:S02]  /*0220*/  LDG.E.U8 R4, desc[UR36][R4.64] ;  /* 0x0000002404047981 */ /* 0x000ea4000c1e1100 */
[----:B--2---:R-:W-:-:S04]  /*0230*/  I2FP.F32.U32 R0, R4 ;  /* 0x0000000400007245 */ /* 0x004fc80000201000 */
[----:B------:R-:W-:-:S04]  /*0240*/  F2FP.BF16.F32.PACK_AB R0, RZ, R0 ;  /* 0x00000000ff00723e */ /* 0x000fc800000010ff */
[----:B------:R-:W-:Y:S01]  /*0250*/  PRMT R19, R0, 0x7610, R19 ;  /* 0x0000761000137816 */ /* 0x000fe20000000013 */
[----:B------:R-:W-:Y:S06]  /*0260*/  BRA `(.L_x_285) ;  /* 0x0000000c00cc7947 */ /* 0x000fec0003800000 */
.L_x_282:
        /* <DEDUP_REMOVED lines=8> */
[----:B0-----:R-:W-:-:S04]  /*02f0*/  F2FP.BF16.F32.PACK_AB R0, RZ, R0 ;  /* 0x00000000ff00723e */ /* 0x001fc800000010ff */
[----:B------:R-:W-:Y:S01]  /*0300*/  PRMT R19, R0, 0x7610, R19 ;  /* 0x0000761000137816 */ /* 0x000fe20000000013 */
[----:B------:R-:W-:Y:S06]  /*0310*/  BRA `(.L_x_285) ;  /* 0x0000000c00a07947 */ /* 0x000fec0003800000 */
.L_x_287:
[----:B------:R-:W2:Y:S02]  /*0320*/  LDG.E R4, desc[UR36][R4.64] ;  /* 0x0000002404047981 */ /* 0x000ea4000c1e1900 */
[----:B--2---:R-:W-:-:S04]  /*0330*/  I2FP.F32.S32 R0, R4 ;  /* 0x0000000400007245 */ /* 0x004fc80000201400 */
[----:B------:R-:W-:-:S04]  /*0340*/  F2FP.BF16.F32.PACK_AB R0, RZ, R0 ;  /* 0x00000000ff00723e */ /* 0x000fc800000010ff */
[----:B------:R-:W-:Y:S01]  /*0350*/  PRMT R19, R0, 0x7610, R19 ;  /* 0x0000761000137816 */ /* 0x000fe20000000013 */
[----:B------:R-:W-:Y:S06]  /*0360*/  BRA `(.L_x_285) ;  /* 0x0000000c008c7947 */ /* 0x000fec0003800000 */
.L_x_286:
[----:B------:R-:W2:Y:S02]  /*0370*/  LDG.E.U16 R4, desc[UR36][R4.64] ;  /* 0x0000002404047981 */ /* 0x000ea4000c1e1500 */
[----:B--2---:R-:W0:Y:S02]  /*0380*/  I2F.S16 R0, R4 ;  /* 0x0000000400007306 */ /* 0x004e240000101400 */
[----:B0-----:R-:W-:-:S04]  /*0390*/  F2FP.BF16.F32.PACK_AB R0, RZ, R0 ;  /* 0x00000000ff00723e */ /* 0x001fc800000010ff */
[----:B------:R-:W-:Y:S01]  /*03a0*/  PRMT R19, R0, 0x7610, R19 ;  /* 0x0000761000137816 */ /* 0x000fe20000000013 */
[----:B------:R-:W-:Y:S06]  /*03b0*/  BRA `(.L_x_285) ;  /* 0x0000000c00787947 */ /* 0x000fec0003800000 */
.L_x_281:
        /* <DEDUP_REMOVED lines=9> */
.L_x_289:
[----:B------:R-:W2:Y:S02]  /*0450*/  LDG.E.U16 R0, desc[UR36][R4.64] ;  /* 0x0000002404007981 */ /* 0x000ea4000c1e1500 */
[----:B--2---:R-:W-:-:S05]  /*0460*/  HADD2.F32 R0, -RZ, R0.H0_H0 ;  /* 0x20000000ff007230 */ /* 0x004fca0000004100 */
[----:B------:R-:W-:-:S04]  /*0470*/  F2FP.BF16.F32.PACK_AB R0, RZ, R0 ;  /* 0x00000000ff00723e */ /* 0x000fc800000010ff */
[----:B------:R-:W-:Y:S01]  /*0480*/  PRMT R19, R0, 0x7610, R19 ;  /* 0x0000761000137816 */ /* 0x000fe20000000013 */
[----:B------:R-:W-:Y:S06]  /*0490*/  BRA `(.L_x_285) ;  /* 0x0000000c00407947 */ /* 0x000fec0003800000 */
.L_x_288:
        /* <DEDUP_REMOVED lines=9> */
.L_x_291:
[----:B------:R-:W2:Y:S02]  /*0530*/  LDG.E.U16 R4, desc[UR36][R4.64] ;  /* 0x0000002404047981 */ /* 0x000ea4000c1e1500 */
[----:B--2---:R-:W-:-:S05]  /*0540*/  HADD2.F32 R0, -RZ, R4.H0_H0 ;  /* 0x20000004ff007230 */ /* 0x004fca0000004100 */
[----:B------:R-:W-:-:S04]  /*0550*/  F2FP.BF16.F32.PACK_AB R0, RZ, R0 ;  /* 0x00000000ff00723e */ /* 0x000fc800000010ff */
[----:B------:R-:W-:Y:S01]  /*0560*/  PRMT R19, R0, 0x7610, R19 ;  /* 0x0000761000137816 */ /* 0x000fe20000000013 */
[----:B------:R-:W-:Y:S06]  /*0570*/  BRA `(.L_x_285) ;  /* 0x0000000c00087947 */ /* 0x000fec0003800000 */
.L_x_290:
[----:B------:R-:W2:Y:S01]  /*0580*/  LDG.E.64 R4, desc[UR36][R4.64] ;  /* 0x0000002404047981 */ /* 0x000ea2000c1e1b00 */
[----:B------:R-:W-:Y:S01]  /*0590*/  UMOV UR4, 0xf0000000 ;  /* 0xf000000000047882 */ /* 0x000fe20000000000 */
[----:B------:R-:W-:Y:S01]  /*05a0*/  UMOV UR5, 0x380fffff ;  /* 0x380fffff00057882 */ /* 0x000fe20000000000 */
[----:B--2---:R-:W0:Y:S01]  /*05b0*/  F2F.F32.F64 R0, R4 ;  /* 0x0000000400007310 */ /* 0x004e220000301000 */
[----:B------:R-:W-:-:S14]  /*05c0*/  DSETP.GEU.AND P0, PT, |R4|, UR4, PT ;  /* 0x0000000404007e2a */ /* 0x000fdc000bf0e200 */
[----:B0-----:R-:W-:-:S05]  /*05d0*/  @!P0 FMUL R0, R0, 1.175494350822287508e-38 ;  /* 0x0080000000008820 */ /* 0x001fca0000400000 */
[----:B------:R-:W-:-:S04]  /*05e0*/  F2FP.BF16.F32.PACK_AB R0, RZ, R0 ;  /* 0x00000000ff00723e */ /* 0x000fc800000010ff */
[----:B------:R-:W-:Y:S01]  /*05f0*/  PRMT R19, R0, 0x7610, R19 ;  /* 0x0000761000137816 */ /* 0x000fe20000000013 */
[----:B------:R-:W-:Y:S06]  /*0600*/  BRA `(.L_x_285) ;  /* 0x0000000800e47947 */ /* 0x000fec0003800000 */
.L_x_280:
        /* <DEDUP_REMOVED lines=11> */
[----:B------:R-:W-:-:S04]  /*06c0*/  F2FP.BF16.F32.PACK_AB R0, RZ, R0 ;  /* 0x00000000ff00723e */ /* 0x000fc800000010ff */
[----:B------:R-:W-:Y:S01]  /*06d0*/  PRMT R19, R0, 0x7610, R19 ;  /* 0x0000761000137816 */ /* 0x000fe20000000013 */
[----:B------:R-:W-:Y:S06]  /*06e0*/  BRA `(.L_x_285) ;  /* 0x0000000800ac7947 */ /* 0x000fec0003800000 */
.L_x_294:
        /* <DEDUP_REMOVED lines=9> */
.L_x_293:
        /* <DEDUP_REMOVED lines=28> */
.L_x_296:
[----:B------:R-:W2:Y:S02]  /*0940*/  LDG.E.U8 R4, desc[UR36][R4.64] ;  /* 0x0000002404047981 */ /* 0x000ea4000c1e1100 */
[----:B--2---:R-:W-:-:S05]  /*0950*/  IMAD.SHL.U32 R0, R4, 0x2000000, RZ ;  /* 0x0200000004007824 */ /* 0x004fca00078e00ff */
[----:B------:R-:W-:-:S13]  /*0960*/  ISETP.GE.U32.AND P0, PT, R0, 0x8000000, PT ;  /* 0x080000000000780c */ /* 0x000fda0003f06070 */
[C---:B------:R-:W-:Y:S02]  /*0970*/  @P0 IMAD.SHL.U32 R3, R4.reuse, 0x200000, RZ ;  /* 0x0020000004030824 */ /* 0x040fe400078e00ff */
[----:B------:R-:W-:-:S03]  /*0980*/  @!P0 IMAD.SHL.U32 R0, R4, 0x100, RZ ;  /* 0x0000010004008824 */ /* 0x000fc600078e00ff */
[----:B------:R-:W-:Y:S02]  /*0990*/  @P0 LOP3.LUT R3, R3, 0xfe00000, RZ, 0xc0, !PT ;  /* 0x0fe0000003030812 */ /* 0x000fe400078ec0ff */
[----:B------:R-:W-:Y:S02]  /*09a0*/  @!P0 LOP3.LUT R0, R0, 0x7f00, RZ, 0xc0, !PT ;  /* 0x00007f0000008812 */ /* 0x000fe400078ec0ff */
[----:B------:R-:W-:Y:S02]  /*09b0*/  @P0 LOP3.LUT R3, R3, 0x70000000, RZ, 0xfc, !PT ;  /* 0x7000000003030812 */ /* 0x000fe400078efcff */
[----:B------:R-:W-:-:S03]  /*09c0*/  @!P0 LOP3.LUT R0, R0, 0x3f000000, RZ, 0xfc, !PT ;  /* 0x3f00000000008812 */ /* 0x000fc600078efcff */
[----:B------:R-:W-:Y:S02]  /*09d0*/  @P0 FMUL.FTZ R3, R3, 1.9259299443872358531e-34 ;  /* 0x0780000003030820 */ /* 0x000fe40000410000 */
[----:B------:R-:W-:Y:S01]  /*09e0*/  @!P0 FADD.FTZ R3, R0, -0.5 ;  /* 0xbf00000000038421 */ /* 0x000fe20000010000 */
[----:B------:R-:W-:-:S05]  /*09f0*/  IMAD.SHL.U32 R0, R4, 0x1000000, RZ ;  /* 0x0100000004007824 */ /* 0x000fca00078e00ff */
[----:B------:R-:W-:-:S04]  /*0a00*/  LOP3.LUT R0, R3, 0x80000000, R0, 0xf8, !PT ;  /* 0x8000000003007812 */ /* 0x000fc800078ef800 */
[----:B------:R-:W-:-:S04]  /*0a10*/  F2FP.BF16.F32.PACK_AB R0, RZ, R0 ;  /* 0x00000000ff00723e */ /* 0x000fc800000010ff */
[----:B------:R-:W-:Y:S01]  /*0a20*/  PRMT R19, R0, 0x7610, R19 ;  /* 0x0000761000137816 */ /* 0x000fe20000000013 */
[----:B------:R-:W-:Y:S06]  /*0a30*/  BRA `(.L_x_285) ;  /* 0x0000000400d87947 */ /* 0x000fec0003800000 */
.L_x_295:
[----:B------:R0:W5:Y:S01]  /*0a40*/  LDG.E.U16 R19, desc[UR36][R4.64] ;  /* 0x0000002404137981 */ /* 0x000162000c1e1500 */
[----:B------:R-:W-:Y:S05]  /*0a50*/  BRA `(.L_x_285) ;  /* 0x0000000400d07947 */ /* 0x000fea0003800000 */
.L_x_292:
        /* <DEDUP_REMOVED lines=10> */
[----:B------:R-:W-:-:S04]  /*0b00*/  F2FP.BF16.F32.PACK_AB R0, RZ, R0 ;  /* 0x00000000ff00723e */ /* 0x000fc800000010ff */
[----:B------:R-:W-:Y:S01]  /*0b10*/  PRMT R19, R0, 0x7610, R19 ;  /* 0x0000761000137816 */ /* 0x000fe20000000013 */
[----:B------:R-:W-:Y:S06]  /*0b20*/  BRA `(.L_x_285) ;  /* 0x00000004009c7947 */ /* 0x000fec0003800000 */
.L_x_299:
        /* <DEDUP_REMOVED lines=21> */
.L_x_303:
[----:B------:R-:W-:Y:S05]  /*0c80*/  BSYNC B1 ;  /* 0x0000000000017941 */ /* 0x000fea0003800000 */
.L_x_302:
[----:B------:R-:W-:Y:S01]  /*0c90*/  LEA R5, R0, 0x3b800000, 0x17 ;  /* 0x3b80000000057811 */ /* 0x000fe200078eb8ff */
[----:B------:R-:W-:-:S05]  /*0ca0*/  IMAD.SHL.U32 R0, R3, 0x100000, RZ ;  /* 0x0010000003007824 */ /* 0x000fca00078e00ff */
[----:B------:R-:W-:-:S07]  /*0cb0*/  LOP3.LUT R0, R5, R0, R6, 0xfe, !PT ;  /* 0x0000000005007212 */ /* 0x000fce00078efe06 */
.L_x_301:
[----:B------:R-:W-:Y:S05]  /*0cc0*/  BSYNC B0 ;  /* 0x0000000000007941 */ /* 0x000fea0003800000 */
.L_x_300:
[----:B------:R-:W-:-:S04]  /*0cd0*/  F2FP.BF16.F32.PACK_AB R0, RZ, R0 ;  /* 0x00000000ff00723e */ /* 0x000fc800000010ff */
[----:B------:R-:W-:Y:S01]  /*0ce0*/  PRMT R19, R0, 0x7610, R19 ;  /* 0x0000761000137816 */ /* 0x000fe20000000013 */
[----:B------:R-:W-:Y:S06]  /*0cf0*/  BRA `(.L_x_285) ;  /* 0x0000000400287947 */ /* 0x000fec0003800000 */
.L_x_298:
        /* <DEDUP_REMOVED lines=21> */
.L_x_307:
[----:B------:R-:W-:Y:S05]  /*0e50*/  BSYNC B1 ;  /* 0x0000000000017941 */ /* 0x000fea0003800000 */
.L_x_306:
[----:B------:R-:W-:Y:S01]  /*0e60*/  LEA R5, R0, 0x37800000, 0x17 ;  /* 0x3780000000057811 */ /* 0x000fe200078eb8ff */
[----:B------:R-:W-:-:S05]  /*0e70*/  IMAD.SHL.U32 R0, R3, 0x200000, RZ ;  /* 0x0020000003007824 */ /* 0x000fca00078e00ff */
[----:B------:R-:W-:-:S07]  /*0e80*/  LOP3.LUT R0, R5, R0, R6, 0xfe, !PT ;  /* 0x0000000005007212 */ /* 0x000fce00078efe06 */
.L_x_305:
[----:B------:R-:W-:Y:S05]  /*0e90*/  BSYNC B0 ;  /* 0x0000000000007941 */ /* 0x000fea0003800000 */
.L_x_304:
[----:B------:R-:W-:-:S04]  /*0ea0*/  F2FP.BF16.F32.PACK_AB R0, RZ, R0 ;  /* 0x00000000ff00723e */ /* 0x000fc800000010ff */
[----:B------:R-:W-:Y:S01]  /*0eb0*/  PRMT R19, R0, 0x7610, R19 ;  /* 0x0000761000137816 */ /* 0x000fe20000000013 */
[----:B------:R-:W-:Y:S06]  /*0ec0*/  BRA `(.L_x_285) ;  /* 0x0000000000b47947 */ /* 0x000fec0003800000 */
.L_x_297:
        /* <DEDUP_REMOVED lines=14> */
.L_x_311:
[----:B------:R-:W-:Y:S05]  /*0fb0*/  BSYNC B0 ;  /* 0x0000000000007941 */ /* 0x000fea0003800000 */
.L_x_310:
[----:B------:R-:W-:-:S04]  /*0fc0*/  F2FP.BF16.F32.PACK_AB R0, RZ, R0 ;  /* 0x00000000ff00723e */ /* 0x000fc800000010ff */
[----:B------:R-:W-:Y:S01]  /*0fd0*/  PRMT R19, R0, 0x7610, R19 ;  /* 0x0000761000137816 */ /* 0x000fe20000000013 */
[----:B------:R-:W-:Y:S06]  /*0fe0*/  BRA `(.L_x_285) ;  /* 0x00000000006c7947 */ /* 0x000fec0003800000 */
.L_x_284:
        /* <DEDUP_REMOVED lines=16> */
.L_x_312:
[----:B------:R-:W-:Y:S01]  /*10f0*/  PRMT R19, RZ, 0x7610, R19 ;  /* 0x00007610ff137816 */ /* 0x000fe20000000013 */
[----:B------:R-:W-:Y:S06]  /*1100*/  BRA `(.L_x_285) ;  /* 0x0000000000247947 */ /* 0x000fec0003800000 */
.L_x_309:
[----:B------:R-:W2:Y:S02]  /*1110*/  LDG.E.64 R4, desc[UR36][R4.64] ;  /* 0x0000002404047981 */ /* 0x000ea4000c1e1b00 */
[----:B--2---:R-:W0:Y:S02]  /*1120*/  I2F.U64 R0, R4 ;  /* 0x0000000400007312 */ /* 0x004e240000301000 */
[----:B0-----:R-:W-:-:S04]  /*1130*/  F2FP.BF16.F32.PACK_AB R0, RZ, R0 ;  /* 0x00000000ff00723e */ /* 0x001fc800000010ff */
[----:B------:R-:W-:Y:S01]  /*1140*/  PRMT R19, R0, 0x7610, R19 ;  /* 0x0000761000137816 */ /* 0x000fe20000000013 */
[----:B------:R-:W-:Y:S06]  /*1150*/  BRA `(.L_x_285) ;  /* 0x0000000000107947 */ /* 0x000fec0003800000 */
.L_x_308:
[----:B------:R-:W2:Y:S02]  /*1160*/  LDG.E R4, desc[UR36][R4.64] ;  /* 0x0000002404047981 */ /* 0x000ea4000c1e1900 */
[----:B--2---:R-:W-:-:S04]  /*1170*/  I2FP.F32.U32 R0, R4 ;  /* 0x0000000400007245 */ /* 0x004fc80000201000 */
[----:B------:R-:W-:-:S04]  /*1180*/  F2FP.BF16.F32.PACK_AB R0, RZ, R0 ;  /* 0x00000000ff00723e */ /* 0x000fc800000010ff */
[----:B------:R-:W-:-:S07]  /*1190*/  PRMT R19, R0, 0x7610, R19 ;  /* 0x0000761000137816 */ /* 0x000fce0000000013 */
.L_x_285:
[----:B------:R-:W1:Y:S02]  /*11a0*/  S2R R23, SR_TID.X ;  /* 0x0000000000177919 */ /* 0x000e640000002100 */
[----:B-1----:R-:W-:-:S07]  /*11b0*/  VIADD R23, R23, 0x80 ;  /* 0x0000008017177836 */ /* 0x002fce0000000000 */
.L_x_279:
[----:B------:R-:W-:Y:S05]  /*11c0*/  BSYNC B6 ;  /* 0x0000000000067941 */ /* 0x000fea0003800000 */
.L_x_278:
[----:B------:R-:W-:Y:S01]  /*11d0*/  ISETP.GE.AND P0, PT, R23, R16, PT ;  /* 0x000000101700720c */ /* 0x000fe20003f06270 */
[----:B------:R-:W-:-:S12]  /*11e0*/  BSSY B6, `(.L_x_313) ;  /* 0x0000111000067945 */ /* 0x000fd80003800000 */
[----:B------:R-:W-:Y:S05]  /*11f0*/  @P0 BRA `(.L_x_314) ;  /* 0x00000010003c0947 */ /* 0x000fea0003800000 */
[----:B0-----:R-:W0:Y:S01]  /*1200*/  LDC.64 R4, c[0x0][0x230] ;  /* 0x00008c00ff047b82 */ /* 0x001e220000000a00 */
[----:B------:R-:W-:Y:S01]  /*1210*/  IMAD R0, R2, 0x200, R23 ;  /* 0x0000020002007824 */ /* 0x000fe200078e0217 */
[----:B------:R-:W-:Y:S01]  /*1220*/  PRMT R6, R22, 0x9910, RZ ;  /* 0x0000991016067816 */ /* 0x000fe200000000ff */
[----:B------:R-:W-:Y:S02]  /*1230*/  ULDC UR4, c[0x0][0x240] ;  /* 0x0000900000047ab9 */ /* 0x000fe40000000800 */
[----:B------:R-:W-:Y:S02]  /*1240*/  IMAD R3, R0, UR4, RZ ;  /* 0x0000000400037c24 */ /* 0x000fe4000f8e02ff */
[----:B------:R-:W-:-:S05]  /*1250*/  IMAD.MOV.U32 R0, RZ, RZ, R6 ;  /* 0x000000ffff007224 */ /* 0x000fca00078e0006 */
[----:B------:R-:W-:Y:S02]  /*1260*/  ISETP.GT.AND P1, PT, R0, 0x9, PT ;  /* 0x000000090000780c */ /* 0x000fe40003f24270 */
[----:B0-----:R-:W-:-:S05]  /*1270*/  IADD3 R4, P0, R3, R4, RZ ;  /* 0x0000000403047210 */ /* 0x001fca0007f1e0ff */
[----:B------:R-:W-:-:S06]  /*1280*/  IMAD.X R5, RZ, RZ, R5, P0 ;  /* 0x000000ffff057224 */ /* 0x000fcc00000e0605 */
        /* <DEDUP_REMOVED lines=14> */
.L_x_318:
[----:B------:R-:W2:Y:S02]  /*1370*/  LDG.E.U8 R4, desc[UR36][R4.64] ;  /* 0x0000002404047981 */ /* 0x000ea4000c1e1100 */
[----:B--2---:R-:W-:-:S04]  /*1380*/  I2FP.F32.U32 R0, R4 ;  /* 0x0000000400007245 */ /* 0x004fc80000201000 */
[----:B------:R-:W-:-:S04]  /*1390*/  F2FP.BF16.F32.PACK_AB R0, RZ, R0 ;  /* 0x00000000ff00723e */ /* 0x000fc800000010ff */
[----:B------:R-:W-:Y:S01]  /*13a0*/  PRMT R17, R0, 0x7610, R17 ;  /* 0x0000761000117816 */ /* 0x000fe20000000011 */
[----:B------:R-:W-:Y:S06]  /*13b0*/  BRA `(.L_x_320) ;  /* 0x0000000c00c87947 */ /* 0x000fec0003800000 */
.L_x_317:
        /* <DEDUP_REMOVED lines=11> */
.L_x_322:
[----:B------:R-:W2:Y:S02]  /*1470*/  LDG.E R4, desc[UR36][R4.64] ;  /* 0x0000002404047981 */ /* 0x000ea4000c1e1900 */
[----:B--2---:R-:W-:-:S04]  /*1480*/  I2FP.F32.S32 R0, R4 ;  /* 0x0000000400007245 */ /* 0x004fc80000201400 */
[----:B------:R-:W-:-:S04]  /*1490*/  F2FP.BF16.F32.PACK_AB R0, RZ, R0 ;  /* 0x00000000ff00723e */ /* 0x000fc800000010ff */
[----:B------:R-:W-:Y:S01]  /*14a0*/  PRMT R17, R0, 0x7610, R17 ;  /* 0x0000761000117816 */ /* 0x000fe20000000011 */
[----:B------:R-:W-:Y:S06]  /*14b0*/  BRA `(.L_x_320) ;  /* 0x0000000c00887947 */ /* 0x000fec0003800000 */
.L_x_321:
[----:B------:R-:W2:Y:S02]  /*14c0*/  LDG.E.U16 R4, desc[UR36][R4.64] ;  /* 0x0000002404047981 */ /* 0x000ea4000c1e1500 */
[----:B--2---:R-:W0:Y:S02]  /*14d0*/  I2F.S16 R0, R4 ;  /* 0x0000000400007306 */ /* 0x004e240000101400 */
[----:B0-----:R-:W-:-:S04]  /*14e0*/  F2FP.BF16.F32.PACK_AB R0, RZ, R0 ;  /* 0x00000000ff00723e */ /* 0x001fc800000010ff */
[----:B------:R-:W-:Y:S01]  /*14f0*/  PRMT R17, R0, 0x7610, R17 ;  /* 0x0000761000117816 */ /* 0x000fe20000000011 */
[----:B------:R-:W-:Y:S06]  /*1500*/  BRA `(.L_x_320) ;  /* 0x0000000c00747947 */ /* 0x000fec0003800000 */
.L_x_316:
        /* <DEDUP_REMOVED lines=9> */
.L_x_324:
[----:B------:R-:W2:Y:S02]  /*15a0*/  LDG.E.U16 R0, desc[UR36][R4.64] ;  /* 0x0000002404007981 */ /* 0x000ea4000c1e1500 */
[----:B--2---:R-:W-:-:S05]  /*15b0*/  HADD2.F32 R0, -RZ, R0.H0_H0 ;  /* 0x20000000ff007230 */ /* 0x004fca0000004100 */
[----:B------:R-:W-:-:S04]  /*15c0*/  F2FP.BF16.F32.PACK_AB R0, RZ, R0 ;  /* 0x00000000ff00723e */ /* 0x000fc800000010ff */
[----:B------:R-:W-:Y:S01]  /*15d0*/  PRMT R17, R0, 0x7610, R17 ;  /* 0x0000761000117816 */ /* 0x000fe20000000011 */
[----:B------:R-:W-:Y:S06]  /*15e0*/  BRA `(.L_x_320) ;  /* 0x0000000c003c7947 */ /* 0x000fec0003800000 */
.L_x_323:
        /* <DEDUP_REMOVED lines=9> */
.L_x_326:
[----:B------:R-:W2:Y:S02]  /*1680*/  LDG.E.U16 R4, desc[UR36][R4.64] ;  /* 0x0000002404047981 */ /* 0x000ea4000c1e1500 */
[----:B--2---:R-:W-:-:S05]  /*1690*/  HADD2.F32 R0, -RZ, R4.H0_H0 ;  /* 0x20000004ff007230 */ /* 0x004fca0000004100 */
[----:B------:R-:W-:-:S04]  /*16a0*/  F2FP.BF16.F32.PACK_AB R0, RZ, R0 ;  /* 0x00000000ff00723e */ /* 0x000fc800000010ff */
[----:B------:R-:W-:Y:S01]  /*16b0*/  PRMT R17, R0, 0x7610, R17 ;  /* 0x0000761000117816 */ /* 0x000fe20000000011 */
[----:B------:R-:W-:Y:S06]  /*16c0*/  BRA `(.L_x_320) ;  /* 0x0000000c00047947 */ /* 0x000fec0003800000 */
.L_x_325:
        /* <DEDUP_REMOVED lines=9> */
.L_x_315:
        /* <DEDUP_REMOVED lines=14> */
.L_x_329:
        /* <DEDUP_REMOVED lines=9> */
.L_x_328:
        /* <DEDUP_REMOVED lines=28> */
.L_x_331:
[----:B------:R-:W2:Y:S02]  /*1a90*/  LDG.E.U8 R4, desc[UR36][R4.64] ;  /* 0x0000002404047981 */ /* 0x000ea4000c1e1100 */
[----:B--2---:R-:W-:-:S05]  /*1aa0*/  IMAD.SHL.U32 R0, R4, 0x2000000, RZ ;  /* 0x0200000004007824 */ /* 0x004fca00078e00ff */
[----:B------:R-:W-:-:S13]  /*1ab0*/  ISETP.GE.U32.AND P0, PT, R0, 0x8000000, PT ;  /* 0x080000000000780c */ /* 0x000fda0003f06070 */
[C---:B------:R-:W-:Y:S02]  /*1ac0*/  @!P0 IMAD.SHL.U32 R0, R4.reuse, 0x100, RZ ;  /* 0x0000010004008824 */ /* 0x040fe400078e00ff */
[----:B------:R-:W-:-:S03]  /*1ad0*/  @P0 IMAD.SHL.U32 R3, R4, 0x200000, RZ ;  /* 0x0020000004030824 */ /* 0x000fc600078e00ff */
        /* <DEDUP_REMOVED lines=10> */
.L_x_330:
[----:B------:R0:W5:Y:S01]  /*1b80*/  LDG.E.U16 R17, desc[UR36][R4.64] ;  /* 0x0000002404117981 */ /* 0x000162000c1e1500 */
[----:B------:R-:W-:Y:S05]  /*1b90*/  BRA `(.L_x_320) ;  /* 0x0000000400d07947 */ /* 0x000fea0003800000 */
.L_x_327:
        /* <DEDUP_REMOVED lines=13> */
.L_x_334:
        /* <DEDUP_REMOVED lines=21> */
.L_x_338:
[----:B------:R-:W-:Y:S05]  /*1dc0*/  BSYNC B1 ;  /* 0x0000000000017941 */ /* 0x000fea0003800000 */
.L_x_337:
[----:B------:R-:W-:Y:S01]  /*1dd0*/  LEA R5, R0, 0x3b800000, 0x17 ;  /* 0x3b80000000057811 */ /* 0x000fe200078eb8ff */
[----:B------:R-:W-:-:S05]  /*1de0*/  IMAD.SHL.U32 R0, R3, 0x100000, RZ ;  /* 0x0010000003007824 */ /* 0x000fca00078e00ff */
[----:B------:R-:W-:-:S07]  /*1df0*/  LOP3.LUT R0, R5, R0, R6, 0xfe, !PT ;  /* 0x0000000005007212 */ /* 0x000fce00078efe06 */
.L_x_336:
[----:B------:R-:W-:Y:S05]  /*1e00*/  BSYNC B0 ;  /* 0x0000000000007941 */ /* 0x000fea0003800000 */
.L_x_335:
[----:B------:R-:W-:-:S04]  /*1e10*/  F2FP.BF16.F32.PACK_AB R0, RZ, R0 ;  /* 0x00000000ff00723e */ /* 0x000fc800000010ff */
[----:B------:R-:W-:Y:S01]  /*1e20*/  PRMT R17, R0, 0x7610, R17 ;  /* 0x0000761000117816 */ /* 0x000fe20000000011 */
[----:B------:R-:W-:Y:S06]  /*1e30*/  BRA `(.L_x_320) ;  /* 0x0000000400287947 */ /* 0x000fec0003800000 */
.L_x_333:
        /* <DEDUP_REMOVED lines=21> */
.L_x_342:
[----:B------:R-:W-:Y:S05]  /*1f90*/  BSYNC B1 ;  /* 0x0000000000017941 */ /* 0x000fea0003800000 */
.L_x_341:
[----:B------:R-:W-:Y:S01]  /*1fa0*/  LEA R5, R0, 0x37800000, 0x17 ;  /* 0x3780000000057811 */ /* 0x000fe200078eb8ff */
[----:B------:R-:W-:-:S05]  /*1fb0*/  IMAD.SHL.U32 R0, R3, 0x200000, RZ ;  /* 0x0020000003007824 */ /* 0x000fca00078e00ff */
[----:B------:R-:W-:-:S07]  /*1fc0*/  LOP3.LUT R0, R5, R0, R6, 0xfe, !PT ;  /* 0x0000000005007212 */ /* 0x000fce00078efe06 */
.L_x_340:
[----:B------:R-:W-:Y:S05]  /*1fd0*/  BSYNC B0 ;  /* 0x0000000000007941 */ /* 0x000fea0003800000 */
.L_x_339:
[----:B------:R-:W-:-:S04]  /*1fe0*/  F2FP.BF16.F32.PACK_AB R0, RZ, R0 ;  /* 0x00000000ff00723e */ /* 0x000fc800000010ff */
[----:B------:R-:W-:Y:S01]  /*1ff0*/  PRMT R17, R0, 0x7610, R17 ;  /* 0x0000761000117816 */ /* 0x000fe20000000011 */
[----:B------:R-:W-:Y:S06]  /*2000*/  BRA `(.L_x_320) ;  /* 0x0000000000b47947 */ /* 0x000fec0003800000 */
.L_x_332:
        /* <DEDUP_REMOVED lines=14> */
.L_x_346:
[----:B------:R-:W-:Y:S05]  /*20f0*/  BSYNC B0 ;  /* 0x0000000000007941 */ /* 0x000fea0003800000 */
.L_x_345:
[----:B------:R-:W-:-:S04]  /*2100*/  F2FP.BF16.F32.PACK_AB R0, RZ, R0 ;  /* 0x00000000ff00723e */ /* 0x000fc800000010ff */
[----:B------:R-:W-:Y:S01]  /*2110*/  PRMT R17, R0, 0x7610, R17 ;  /* 0x0000761000117816 */ /* 0x000fe20000000011 */
[----:B------:R-:W-:Y:S06]  /*2120*/  BRA `(.L_x_320) ;  /* 0x00000000006c7947 */ /* 0x000fec0003800000 */
.L_x_319:
        /* <DEDUP_REMOVED lines=15> */
[----:B0----5:R-:W-:Y:S05]  /*2220*/  CALL.ABS.NOINC R14 ;  /* 0x000000000e007343 */ /* 0x021fea0003c00000 */
.L_x_347:
[----:B------:R-:W-:Y:S01]  /*2230*/  PRMT R17, RZ, 0x7610, R17 ;  /* 0x00007610ff117816 */ /* 0x000fe20000000011 */
[----:B------:R-:W-:Y:S06]  /*2240*/  BRA `(.L_x_320) ;  /* 0x0000000000247947 */ /* 0x000fec0003800000 */
.L_x_344:
[----:B------:R-:W2:Y:S02]  /*2250*/  LDG.E.64 R4, desc[UR36][R4.64] ;  /* 0x0000002404047981 */ /* 0x000ea4000c1e1b00 */
[----:B--2---:R-:W0:Y:S02]  /*2260*/  I2F.U64 R0, R4 ;  /* 0x0000000400007312 */ /* 0x004e240000301000 */
[----:B0-----:R-:W-:-:S04]  /*2270*/  F2FP.BF16.F32.PACK_AB R0, RZ, R0 ;  /* 0x00000000ff00723e */ /* 0x001fc800000010ff */
[----:B------:R-:W-:Y:S01]  /*2280*/  PRMT R17, R0, 0x7610, R17 ;  /* 0x0000761000117816 */ /* 0x000fe20000000011 */
[----:B------:R-:W-:Y:S06]  /*2290*/  BRA `(.L_x_320) ;  /* 0x0000000000107947 */ /* 0x000fec0003800000 */
.L_x_343:
[----:B------:R-:W2:Y:S02]  /*22a0*/  LDG.E R4, desc[UR36][R4.64] ;  /* 0x0000002404047981 */ /* 0x000ea4000c1e1900 */
[----:B--2---:R-:W-:-:S04]  /*22b0*/  I2FP.F32.U32 R0, R4 ;  /* 0x0000000400007245 */ /* 0x004fc80000201000 */
[----:B------:R-:W-:-:S04]  /*22c0*/  F2FP.BF16.F32.PACK_AB R0, RZ, R0 ;  /* 0x00000000ff00723e */ /* 0x000fc800000010ff */
[----:B------:R-:W-:-:S07]  /*22d0*/  PRMT R17, R0, 0x7610, R17 ;  /* 0x0000761000117816 */ /* 0x000fce0000000011 */
.L_x_320:
[----:B------:R-:W-:-:S07]  /*22e0*/  VIADD R23, R23, 0x80 ;  /* 0x0000008017177836 */ /* 0x000fce0000000000 */
.L_x_314:
[----:B------:R-:W-:Y:S05]  /*22f0*/  BSYNC B6 ;  /* 0x0000000000067941 */ /* 0x000fea0003800000 */
.L_x_313:
[----:B------:R-:W-:Y:S01]  /*2300*/  ISETP.GE.AND P0, PT, R23, R16, PT ;  /* 0x000000101700720c */ /* 0x000fe20003f06270 */
[----:B------:R-:W-:Y:S01]  /*2310*/  BSSY B6, `(.L_x_348) ;  /* 0x0000113000067945 */ /* 0x000fe20003800000 */
[----:B------:R-:W-:Y:S02]  /*2320*/  PRMT R18, RZ, 0x7610, R18 ;  /* 0x00007610ff127816 */ /* 0x000fe40000000012 */
[----:B------:R-:W-:-:S09]  /*2330*/  PRMT R24, RZ, 0x7610, R24 ;  /* 0x00007610ff187816 */ /* 0x000fd20000000018 */
        /* <DEDUP_REMOVED lines=24> */
.L_x_353:
[----:B------:R-:W2:Y:S02]  /*24c0*/  LDG.E.U8 R4, desc[UR36][R4.64] ;  /* 0x0000002404047981 */ /* 0x000ea4000c1e1100 */
[----:B--2---:R-:W-:-:S04]  /*24d0*/  I2FP.F32.U32 R0, R4 ;  /* 0x0000000400007245 */ /* 0x004fc80000201000 */
[----:B------:R-:W-:-:S04]  /*24e0*/  F2FP.BF16.F32.PACK_AB R0, RZ, R0 ;  /* 0x00000000ff00723e */ /* 0x000fc800000010ff */
[----:B------:R-:W-:Y:S01]  /*24f0*/  PRMT R24, R0, 0x7610, R24 ;  /* 0x0000761000187816 */ /* 0x000fe20000000018 */
[----:B------:R-:W-:Y:S06]  /*2500*/  BRA `(.L_x_355) ;  /* 0x0000000c00c87947 */ /* 0x000fec0003800000 */
.L_x_352:
        /* <DEDUP_REMOVED lines=11> */
.L_x_357:
[----:B------:R-:W2:Y:S02]  /*25c0*/  LDG.E R4, desc[UR36][R4.64] ;  /* 0x0000002404047981 */ /* 0x000ea4000c1e1900 */
[----:B--2---:R-:W-:-:S04]  /*25d0*/  I2FP.F32.S32 R0, R4 ;  /* 0x0000000400007245 */ /* 0x004fc80000201400 */
[----:B------:R-:W-:-:S04]  /*25e0*/  F2FP.BF16.F32.PACK_AB R0, RZ, R0 ;  /* 0x00000000ff00723e */ /* 0x000fc800000010ff */
[----:B------:R-:W-:Y:S01]  /*25f0*/  PRMT R24, R0, 0x7610, R24 ;  /* 0x0000761000187816 */ /* 0x000fe20000000018 */
[----:B------:R-:W-:Y:S06]  /*2600*/  BRA `(.L_x_355) ;  /* 0x0000000c00887947 */ /* 0x000fec0003800000 */
.L_x_356:
[----:B------:R-:W2:Y:S02]  /*2610*/  LDG.E.U16 R4, desc[UR36][R4.64] ;  /* 0x0000002404047981 */ /* 0x000ea4000c1e1500 */
[----:B--2---:R-:W0:Y:S02]  /*2620*/  I2F.S16 R0, R4 ;  /* 0x0000000400007306 */ /* 0x004e240000101400 */
[----:B0-----:R-:W-:-:S04]  /*2630*/  F2FP.BF16.F32.PACK_AB R0, RZ, R0 ;  /* 0x00000000ff00723e */ /* 0x001fc800000010ff */
[----:B------:R-:W-:Y:S01]  /*2640*/  PRMT R24, R0, 0x7610, R24 ;  /* 0x0000761000187816 */ /* 0x000fe20000000018 */
[----:B------:R-:W-:Y:S06]  /*2650*/  BRA `(.L_x_355) ;  /* 0x0000000c00747947 */ /* 0x000fec0003800000 */
.L_x_351:
        /* <DEDUP_REMOVED lines=9> */
.L_x_359:
[----:B------:R-:W2:Y:S02]  /*26f0*/  LDG.E.U16 R0, desc[UR36][R4.64] ;  /* 0x0000002404007981 */ /* 0x000ea4000c1e1500 */
[----:B--2---:R-:W-:-:S05]  /*2700*/  HADD2.F32 R0, -RZ, R0.H0_H0 ;  /* 0x20000000ff007230 */ /* 0x004fca0000004100 */
[----:B------:R-:W-:-:S04]  /*2710*/  F2FP.BF16.F32.PACK_AB R0, RZ, R0 ;  /* 0x00000000ff00723e */ /* 0x000fc800000010ff */
[----:B------:R-:W-:Y:S01]  /*2720*/  PRMT R24, R0, 0x7610, R24 ;  /* 0x0000761000187816 */ /* 0x000fe20000000018 */
[----:B------:R-:W-:Y:S06]  /*2730*/  BRA `(.L_x_355) ;  /* 0x0000000c003c7947 */ /* 0x000fec0003800000 */
.L_x_358:
        /* <DEDUP_REMOVED lines=9> */
.L_x_361:
[----:B------:R-:W2:Y:S02]  /*27d0*/  LDG.E.U16 R4, desc[UR36][R4.64] ;  /* 0x0000002404047981 */ /* 0x000ea4000c1e1500 */
[----:B--2---:R-:W-:-:S05]  /*27e0*/  HADD2.F32 R0, -RZ, R4.H0_H0 ;  /* 0x20000004ff007230 */ /* 0x004fca0000004100 */
[----:B------:R-:W-:-:S04]  /*27f0*/  F2FP.BF16.F32.PACK_AB R0, RZ, R0 ;  /* 0x00000000ff00723e */ /* 0x000fc800000010ff */
[----:B------:R-:W-:Y:S01]  /*2800*/  PRMT R24, R0, 0x7610, R24 ;  /* 0x0000761000187816 */ /* 0x000fe20000000018 */
[----:B------:R-:W-:Y:S06]  /*2810*/  BRA `(.L_x_355) ;  /* 0x0000000c00047947 */ /* 0x000fec0003800000 */
.L_x_360:
        /* <DEDUP_REMOVED lines=9> */
.L_x_350:
        /* <DEDUP_REMOVED lines=14> */
.L_x_364:
        /* <DEDUP_REMOVED lines=9> */
.L_x_363:
        /* <DEDUP_REMOVED lines=28> */
.L_x_366:
        /* <DEDUP_REMOVED lines=15> */
.L_x_365:
[----:B------:R0:W5:Y:S01]  /*2cd0*/  LDG.E.U16 R24, desc[UR36][R4.64] ;  /* 0x0000002404187981 */ /* 0x000162000c1e1500 */
[----:B------:R-:W-:Y:S05]  /*2ce0*/  BRA `(.L_x_355) ;  /* 0x0000000400d07947 */ /* 0x000fea0003800000 */
.L_x_362:
        /* <DEDUP_REMOVED lines=13> */
.L_x_369:
        /* <DEDUP_REMOVED lines=21> */
.L_x_373:
[----:B------:R-:W-:Y:S05]  /*2f10*/  BSYNC B1 ;  /* 0x0000000000017941 */ /* 0x000fea0003800000 */
.L_x_372:
[----:B------:R-:W-:Y:S01]  /*2f20*/  LEA R5, R0, 0x3b800000, 0x17 ;  /* 0x3b80000000057811 */ /* 0x000fe200078eb8ff */
[----:B------:R-:W-:-:S05]  /*2f30*/  IMAD.SHL.U32 R0, R3, 0x100000, RZ ;  /* 0x0010000003007824 */ /* 0x000fca00078e00ff */
[----:B------:R-:W-:-:S07]  /*2f40*/  LOP3.LUT R0, R5, R0, R6, 0xfe, !PT ;  /* 0x0000000005007212 */ /* 0x000fce00078efe06 */
.L_x_371:
[----:B------:R-:W-:Y:S05]  /*2f50*/  BSYNC B0 ;  /* 0x0000000000007941 */ /* 0x000fea0003800000 */
.L_x_370:
[----:B------:R-:W-:-:S04]  /*2f60*/  F2FP.BF16.F32.PACK_AB R0, RZ, R0 ;  /* 0x00000000ff00723e */ /* 0x000fc800000010ff */
[----:B------:R-:W-:Y:S01]  /*2f70*/  PRMT R24, R0, 0x7610, R24 ;  /* 0x0000761000187816 */ /* 0x000fe20000000018 */
[----:B------:R-:W-:Y:S06]  /*2f80*/  BRA `(.L_x_355) ;  /* 0x0000000400287947 */ /* 0x000fec0003800000 */
.L_x_368:
        /* <DEDUP_REMOVED lines=21> */
.L_x_377:
[----:B------:R-:W-:Y:S05]  /*30e0*/  BSYNC B1 ;  /* 0x0000000000017941 */ /* 0x000fea0003800000 */
.L_x_376:
[----:B------:R-:W-:Y:S01]  /*30f0*/  LEA R5, R0, 0x37800000, 0x17 ;  /* 0x3780000000057811 */ /* 0x000fe200078eb8ff */
[----:B------:R-:W-:-:S05]  /*3100*/  IMAD.SHL.U32 R0, R3, 0x200000, RZ ;  /* 0x0020000003007824 */ /* 0x000fca00078e00ff */
[----:B------:R-:W-:-:S07]  /*3110*/  LOP3.LUT R0, R5, R0, R6, 0xfe, !PT ;  /* 0x0000000005007212 */ /* 0x000fce00078efe06 */
.L_x_375:
[----:B------:R-:W-:Y:S05]  /*3120*/  BSYNC B0 ;  /* 0x0000000000007941 */ /* 0x000fea0003800000 */
.L_x_374:
[----:B------:R-:W-:-:S04]  /*3130*/  F2FP.BF16.F32.PACK_AB R0, RZ, R0 ;  /* 0x00000000ff00723e */ /* 0x000fc800000010ff */
[----:B------:R-:W-:Y:S01]  /*3140*/  PRMT R24, R0, 0x7610, R24 ;  /* 0x0000761000187816 */ /* 0x000fe20000000018 */
[----:B------:R-:W-:Y:S06]  /*3150*/  BRA `(.L_x_355) ;  /* 0x0000000000b47947 */ /* 0x000fec0003800000 */
.L_x_367:
        /* <DEDUP_REMOVED lines=14> */
.L_x_381:
[----:B------:R-:W-:Y:S05]  /*3240*/  BSYNC B0 ;  /* 0x0000000000007941 */ /* 0x000fea0003800000 */
.L_x_380:
[----:B------:R-:W-:-:S04]  /*3250*/  F2FP.BF16.F32.PACK_AB R0, RZ, R0 ;  /* 0x00000000ff00723e */ /* 0x000fc800000010ff */
[----:B------:R-:W-:Y:S01]  /*3260*/  PRMT R24, R0, 0x7610, R24 ;  /* 0x0000761000187816 */ /* 0x000fe20000000018 */
[----:B------:R-:W-:Y:S06]  /*3270*/  BRA `(.L_x_355) ;  /* 0x00000000006c7947 */ /* 0x000fec0003800000 */
.L_x_354:
        /* <DEDUP_REMOVED lines=16> */
.L_x_382:
[----:B------:R-:W-:Y:S01]  /*3380*/  PRMT R24, RZ, 0x7610, R24 ;  /* 0x00007610ff187816 */ /* 0x000fe20000000018 */
[----:B------:R-:W-:Y:S06]  /*3390*/  BRA `(.L_x_355) ;  /* 0x0000000000247947 */ /* 0x000fec0003800000 */
.L_x_379:
[----:B------:R-:W2:Y:S02]  /*33a0*/  LDG.E.64 R4, desc[UR36][R4.64] ;  /* 0x0000002404047981 */ /* 0x000ea4000c1e1b00 */
[----:B--2---:R-:W0:Y:S02]  /*33b0*/  I2F.U64 R0, R4 ;  /* 0x0000000400007312 */ /* 0x004e240000301000 */
[----:B0-----:R-:W-:-:S04]  /*33c0*/  F2FP.BF16.F32.PACK_AB R0, RZ, R0 ;  /* 0x00000000ff00723e */ /* 0x001fc800000010ff */
[----:B------:R-:W-:Y:S01]  /*33d0*/  PRMT R24, R0, 0x7610, R24 ;  /* 0x0000761000187816 */ /* 0x000fe20000000018 */
[----:B------:R-:W-:Y:S06]  /*33e0*/  BRA `(.L_x_355) ;  /* 0x0000000000107947 */ /* 0x000fec0003800000 */
.L_x_378:
[----:B------:R-:W2:Y:S02]  /*33f0*/  LDG.E R4, desc[UR36][R4.64] ;  /* 0x0000002404047981 */ /* 0x000ea4000c1e1900 */
[----:B--2---:R-:W-:-:S04]  /*3400*/  I2FP.F32.U32 R0, R4 ;  /* 0x0000000400007245 */ /* 0x004fc80000201000 */
[----:B------:R-:W-:-:S04]  /*3410*/  F2FP.BF16.F32.PACK_AB R0, RZ, R0 ;  /* 0x00000000ff00723e */ /* 0x000fc800000010ff */
[----:B------:R-:W-:-:S07]  /*3420*/  PRMT R24, R0, 0x7610, R24 ;  /* 0x0000761000187816 */ /* 0x000fce0000000018 */
.L_x_355:
[----:B------:R-:W-:-:S07]  /*3430*/  VIADD R23, R23, 0x80 ;  /* 0x0000008017177836 */ /* 0x000fce0000000000 */
.L_x_349:
[----:B------:R-:W-:Y:S05]  /*3440*/  BSYNC B6 ;  /* 0x0000000000067941 */ /* 0x000fea0003800000 */
.L_x_348:
[----:B------:R-:W-:Y:S01]  /*3450*/  ISETP.GE.AND P0, PT, R23, R16, PT ;  /* 0x000000101700720c */ /* 0x000fe20003f06270 */
[----:B------:R-:W-:-:S12]  /*3460*/  BSSY B6, `(.L_x_383) ;  /* 0x000010f000067945 */ /* 0x000fd80003800000 */
[----:B------:R-:W-:Y:S05]  /*3470*/  @P0 BRA `(.L_x_384) ;  /* 0x0000001000340947 */ /* 0x000fea0003800000 */
[----:B0-----:R-:W0:Y:S01]  /*3480*/  LDC.64 R4, c[0x0][0x230] ;  /* 0x00008c00ff047b82 */ /* 0x001e220000000a00 */
        /* <DEDUP_REMOVED lines=21> */
.L_x_388:
[----:B------:R-:W2:Y:S02]  /*35e0*/  LDG.E.U8 R4, desc[UR36][R4.64] ;  /* 0x0000002404047981 */ /* 0x000ea4000c1e1100 */
[----:B--2---:R-:W-:-:S04]  /*35f0*/  I2FP.F32.U32 R0, R4 ;  /* 0x0000000400007245 */ /* 0x004fc80000201000 */
[----:B------:R-:W-:-:S04]  /*3600*/  F2FP.BF16.F32.PACK_AB R0, RZ, R0 ;  /* 0x00000000ff00723e */ /* 0x000fc800000010ff */
[----:B------:R-:W-:Y:S01]  /*3610*/  PRMT R18, R0, 0x7610, R18 ;  /* 0x0000761000127816 */ /* 0x000fe20000000012 */
[----:B------:R-:W-:Y:S06]  /*3620*/  BRA `(.L_x_384) ;  /* 0x0000000c00c87947 */ /* 0x000fec0003800000 */
.L_x_387:
        /* <DEDUP_REMOVED lines=11> */
.L_x_391:
[----:B------:R-:W2:Y:S02]  /*36e0*/  LDG.E R4, desc[UR36][R4.64] ;  /* 0x0000002404047981 */ /* 0x000ea4000c1e1900 */
[----:B--2---:R-:W-:-:S04]  /*36f0*/  I2FP.F32.S32 R0, R4 ;  /* 0x0000000400007245 */ /* 0x004fc80000201400 */
[----:B------:R-:W-:-:S04]  /*3700*/  F2FP.BF16.F32.PACK_AB R0, RZ, R0 ;  /* 0x00000000ff00723e */ /* 0x000fc800000010ff */
[----:B------:R-:W-:Y:S01]  /*3710*/  PRMT R18, R0, 0x7610, R18 ;  /* 0x0000761000127816 */ /* 0x000fe20000000012 */
[----:B------:R-:W-:Y:S06]  /*3720*/  BRA `(.L_x_384) ;  /* 0x0000000c00887947 */ /* 0x000fec0003800000 */
.L_x_390:
[----:B------:R-:W2:Y:S02]  /*3730*/  LDG.E.U16 R4, desc[UR36][R4.64] ;  /* 0x0000002404047981 */ /* 0x000ea4000c1e1500 */
[----:B--2---:R-:W0:Y:S02]  /*3740*/  I2F.S16 R0, R4 ;  /* 0x0000000400007306 */ /* 0x004e240000101400 */
[----:B0-----:R-:W-:-:S04]  /*3750*/  F2FP.BF16.F32.PACK_AB R0, RZ, R0 ;  /* 0x00000000ff00723e */ /* 0x001fc800000010ff */
[----:B------:R-:W-:Y:S01]  /*3760*/  PRMT R18, R0, 0x7610, R18 ;  /* 0x0000761000127816 */ /* 0x000fe20000000012 */
[----:B------:R-:W-:Y:S06]  /*3770*/  BRA `(.L_x_384) ;  /* 0x0000000c00747947 */ /* 0x000fec0003800000 */
.L_x_386:
        /* <DEDUP_REMOVED lines=9> */
.L_x_393:
[----:B------:R-:W2:Y:S02]  /*3810*/  LDG.E.U16 R0, desc[UR36][R4.64] ;  /* 0x0000002404007981 */ /* 0x000ea4000c1e1500 */
[----:B--2---:R-:W-:-:S05]  /*3820*/  HADD2.F32 R0, -RZ, R0.H0_H0 ;  /* 0x20000000ff007230 */ /* 0x004fca0000004100 */
[----:B------:R-:W-:-:S04]  /*3830*/  F2FP.BF16.F32.PACK_AB R0, RZ, R0 ;  /* 0x00000000ff00723e */ /* 0x000fc800000010ff */
[----:B------:R-:W-:Y:S01]  /*3840*/  PRMT R18, R0, 0x7610, R18 ;  /* 0x0000761000127816 */ /* 0x000fe20000000012 */
[----:B------:R-:W-:Y:S06]  /*3850*/  BRA `(.L_x_384) ;  /* 0x0000000c003c7947 */ /* 0x000fec0003800000 */
.L_x_392:
        /* <DEDUP_REMOVED lines=9> */
.L_x_395:
[----:B------:R-:W2:Y:S02]  /*38f0*/  LDG.E.U16 R4, desc[UR36][R4.64] ;  /* 0x0000002404047981 */ /* 0x000ea4000c1e1500 */
[----:B--2---:R-:W-:-:S05]  /*3900*/  HADD2.F32 R0, -RZ, R4.H0_H0 ;  /* 0x20000004ff007230 */ /* 0x004fca0000004100 */
[----:B------:R-:W-:-:S04]  /*3910*/  F2FP.BF16.F32.PACK_AB R0, RZ, R0 ;  /* 0x00000000ff00723e */ /* 0x000fc800000010ff */
[----:B------:R-:W-:Y:S01]  /*3920*/  PRMT R18, R0, 0x7610, R18 ;  /* 0x0000761000127816 */ /* 0x000fe20000000012 */
[----:B------:R-:W-:Y:S06]  /*3930*/  BRA `(.L_x_384) ;  /* 0x0000000c00047947 */ /* 0x000fec0003800000 */
.L_x_394:
        /* <DEDUP_REMOVED lines=9> */
.L_x_385:
        /* <DEDUP_REMOVED lines=14> */
.L_x_398:
        /* <DEDUP_REMOVED lines=9> */
.L_x_397:
        /* <DEDUP_REMOVED lines=28> */
.L_x_400:
        /* <DEDUP_REMOVED lines=15> */
.L_x_399:
[----:B------:R1:W5:Y:S01]  /*3df0*/  LDG.E.U16 R18, desc[UR36][R4.64] ;  /* 0x0000002404127981 */ /* 0x000362000c1e1500 */
[----:B------:R-:W-:Y:S05]  /*3e00*/  BRA `(.L_x_384) ;  /* 0x0000000400d07947 */ /* 0x000fea0003800000 */
.L_x_396:
        /* <DEDUP_REMOVED lines=13> */
.L_x_403:
        /* <DEDUP_REMOVED lines=21> */
.L_x_407:
[----:B------:R-:W-:Y:S05]  /*4030*/  BSYNC B1 ;  /* 0x0000000000017941 */ /* 0x000fea0003800000 */
.L_x_406:
[----:B------:R-:W-:Y:S01]  /*4040*/  LEA R5, R0, 0x3b800000, 0x17 ;  /* 0x3b80000000057811 */ /* 0x000fe200078eb8ff */
[----:B------:R-:W-:-:S05]  /*4050*/  IMAD.SHL.U32 R0, R3, 0x100000, RZ ;  /* 0x0010000003007824 */ /* 0x000fca00078e00ff */
[----:B------:R-:W-:-:S07]  /*4060*/  LOP3.LUT R0, R5, R0, R6, 0xfe, !PT ;  /* 0x0000000005007212 */ /* 0x000fce00078efe06 */
.L_x_405:
[----:B------:R-:W-:Y:S05]  /*4070*/  BSYNC B0 ;  /* 0x0000000000007941 */ /* 0x000fea0003800000 */
.L_x_404:
[----:B------:R-:W-:-:S04]  /*4080*/  F2FP.BF16.F32.PACK_AB R0, RZ, R0 ;  /* 0x00000000ff00723e */ /* 0x000fc800000010ff */
[----:B------:R-:W-:Y:S01]  /*4090*/  PRMT R18, R0, 0x7610, R18 ;  /* 0x0000761000127816 */ /* 0x000fe20000000012 */
[----:B------:R-:W-:Y:S06]  /*40a0*/  BRA `(.L_x_384) ;  /* 0x0000000400287947 */ /* 0x000fec0003800000 */
.L_x_402:
        /* <DEDUP_REMOVED lines=21> */
.L_x_411:
[----:B------:R-:W-:Y:S05]  /*4200*/  BSYNC B1 ;  /* 0x0000000000017941 */ /* 0x000fea0003800000 */
.L_x_410:
[----:B------:R-:W-:Y:S01]  /*4210*/  LEA R5, R0, 0x37800000, 0x17 ;  /* 0x3780000000057811 */ /* 0x000fe200078eb8ff */
[----:B------:R-:W-:-:S05]  /*4220*/  IMAD.SHL.U32 R0, R3, 0x200000, RZ ;  /* 0x0020000003007824 */ /* 0x000fca00078e00ff */
[----:B------:R-:W-:-:S07]  /*4230*/  LOP3.LUT R0, R5, R0, R6, 0xfe, !PT ;  /* 0x0000000005007212 */ /* 0x000fce00078efe06 */
.L_x_409:
[----:B------:R-:W-:Y:S05]  /*4240*/  BSYNC B0 ;  /* 0x0000000000007941 */ /* 0x000fea0003800000 */
.L_x_408:
[----:B------:R-:W-:-:S04]  /*4250*/  F2FP.BF16.F32.PACK_AB R0, RZ, R0 ;  /* 0x00000000ff00723e */ /* 0x000fc800000010ff */
[----:B------:R-:W-:Y:S01]  /*4260*/  PRMT R18, R0, 0x7610, R18 ;  /* 0x0000761000127816 */ /* 0x000fe20000000012 */
[----:B------:R-:W-:Y:S06]  /*4270*/  BRA `(.L_x_384) ;  /* 0x0000000000b47947 */ /* 0x000fec0003800000 */
.L_x_401:
        /* <DEDUP_REMOVED lines=14> */
.L_x_415:
[----:B------:R-:W-:Y:S05]  /*4360*/  BSYNC B0 ;  /* 0x0000000000007941 */ /* 0x000fea0003800000 */
.L_x_414:
[----:B------:R-:W-:-:S04]  /*4370*/  F2FP.BF16.F32.PACK_AB R0, RZ, R0 ;  /* 0x00000000ff00723e */ /* 0x000fc800000010ff */
[----:B------:R-:W-:Y:S01]  /*4380*/  PRMT R18, R0, 0x7610, R18 ;  /* 0x0000761000127816 */ /* 0x000fe20000000012 */
[----:B------:R-:W-:Y:S06]  /*4390*/  BRA `(.L_x_384) ;  /* 0x00000000006c7947 */ /* 0x000fec0003800000 */
.L_x_389:
        /* <DEDUP_REMOVED lines=16> */
.L_x_416:
[----:B------:R-:W-:Y:S01]  /*44a0*/  PRMT R18, RZ, 0x7610, R18 ;  /* 0x00007610ff127816 */ /* 0x000fe20000000012 */
[----:B------:R-:W-:Y:S06]  /*44b0*/  BRA `(.L_x_384) ;  /* 0x0000000000247947 */ /* 0x000fec0003800000 */
.L_x_413:
[----:B------:R-:W2:Y:S02]  /*44c0*/  LDG.E.64 R4, desc[UR36][R4.64] ;  /* 0x0000002404047981 */ /* 0x000ea4000c1e1b00 */
[----:B--2---:R-:W0:Y:S02]  /*44d0*/  I2F.U64 R0, R4 ;  /* 0x0000000400007312 */ /* 0x004e240000301000 */
[----:B0-----:R-:W-:-:S04]  /*44e0*/  F2FP.BF16.F32.PACK_AB R0, RZ, R0 ;  /* 0x00000000ff00723e */ /* 0x001fc800000010ff */
[----:B------:R-:W-:Y:S01]  /*44f0*/  PRMT R18, R0, 0x7610, R18 ;  /* 0x0000761000127816 */ /* 0x000fe20000000012 */
[----:B------:R-:W-:Y:S06]  /*4500*/  BRA `(.L_x_384) ;  /* 0x0000000000107947 */ /* 0x000fec0003800000 */
.L_x_412:
[----:B------:R-:W2:Y:S02]  /*4510*/  LDG.E R4, desc[UR36][R4.64] ;  /* 0x0000002404047981 */ /* 0x000ea4000c1e1900 */
[----:B--2---:R-:W-:-:S04]  /*4520*/  I2FP.F32.U32 R0, R4 ;  /* 0x0000000400007245 */ /* 0x004fc80000201000 */
[----:B------:R-:W-:-:S04]  /*4530*/  F2FP.BF16.F32.PACK_AB R0, RZ, R0 ;  /* 0x00000000ff00723e */ /* 0x000fc800000010ff */
[----:B------:R-:W-:-:S07]  /*4540*/  PRMT R18, R0, 0x7610, R18 ;  /* 0x0000761000127816 */ /* 0x000fce0000000012 */
.L_x_384:
[----:B------:R-:W-:Y:S05]  /*4550*/  BSYNC B6 ;  /* 0x0000000000067941 */ /* 0x000fea0003800000 */
.L_x_383:
[----:B------:R-:W2:Y:S01]  /*4560*/  S2R R25, SR_TID.X ;  /* 0x0000000000197919 */ /* 0x000ea20000002100 */
[----:B------:R-:W3:Y:S01]  /*4570*/  LDC.U16 R0, c[0x0][0x218] ;  /* 0x00008600ff007b82 */ /* 0x000ee20000000400 */
[----:B------:R-:W-:Y:S01]  /*4580*/  BSSY B6, `(.L_x_417) ;  /* 0x0000132000067945 */ /* 0x000fe20003800000 */
[C---:B--2---:R-:W-:Y:S01]  /*4590*/  VIADD R23, R25.reuse, 0x80 ;  /* 0x0000008019177836 */ /* 0x044fe20000000000 */
[CC--:B------:R-:W-:Y:S01]  /*45a0*/  ISETP.GE.AND P3, PT, R25.reuse, R16.reuse, PT ;  /* 0x000000101900720c */ /* 0x0c0fe20003f66270 */
[C---:B01----:R-:W-:Y:S02]  /*45b0*/  VIADD R5, R25.reuse, 0x100 ;  /* 0x0000010019057836 */ /* 0x043fe40000000000 */
[----:B------:R-:W-:Y:S01]  /*45c0*/  VIADD R7, R25, 0x180 ;  /* 0x0000018019077836 */ /* 0x000fe20000000000 */
[-C--:B------:R-:W-:Y:S02]  /*45d0*/  ISETP.GE.AND P0, PT, R23, R16.reuse, PT ;  /* 0x000000101700720c */ /* 0x080fe40003f06270 */
[----:B------:R-:W-:-:S02]  /*45e0*/  ISETP.GE.AND P1, PT, R5, R16, PT ;  /* 0x000000100500720c */ /* 0x000fc40003f26270 */
[----:B------:R-:W-:-:S05]  /*45f0*/  ISETP.GE.AND P2, PT, R7, R16, PT ;  /* 0x000000100700720c */ /* 0x000fca0003f46270 */
[----:B-----5:R-:W-:Y:S02]  /*4600*/  @!P3 IMAD.U32 R4, R19, 0x10000, RZ ;  /* 0x000100001304b824 */ /* 0x020fe400078e00ff */
[----:B---3--:R-:W-:Y:S02]  /*4610*/  @!P3 IMAD.U32 R5, R0, 0x10000, RZ ;  /* 0x000100000005b824 */ /* 0x008fe400078e00ff */
[----:B------:R-:W-:Y:S02]  /*4620*/  @!P0 IMAD.U32 R6, R17, 0x10000, RZ ;  /* 0x0001000011068824 */ /* 0x000fe400078e00ff */
[----:B------:R-:W0:Y:S01]  /*4630*/  @!P3 MUFU.LG2 R4, R4 ;  /* 0x000000040004b308 */ /* 0x000e220000000c00 */
[----:B------:R-:W-:Y:S02]  /*4640*/  @!P1 IMAD.U32 R24, R24, 0x10000, RZ ;  /* 0x0001000018189824 */ /* 0x000fe400078e00ff */
[----:B------:R-:W-:Y:S02]  /*4650*/  @!P2 IMAD.U32 R18, R18, 0x10000, RZ ;  /* 0x000100001212a824 */ /* 0x000fe400078e00ff */
[----:B------:R-:W-:-:S02]  /*4660*/  @!P0 IMAD.U32 R9, R0, 0x10000, RZ ;  /* 0x0001000000098824 */ /* 0x000fc400078e00ff */
[----:B------:R-:W-:Y:S01]  /*4670*/  @!P1 IMAD.U32 R7, R0, 0x10000, RZ ;  /* 0x0001000000079824 */ /* 0x000fe200078e00ff */
[----:B------:R-:W1:Y:S08]  /*4680*/  @!P0 MUFU.LG2 R6, R6 ;  /* 0x0000000600068308 */ /* 0x000e700000000c00 */
[----:B------:R-:W2:Y:S01]  /*4690*/  @!P1 MUFU.LG2 R24, R24 ;  /* 0x0000001800189308 */ /* 0x000ea20000000c00 */
[----:B0-----:R-:W-:-:S07]  /*46a0*/  @!P3 FMUL.FTZ R5, R5, R4 ;  /* 0x000000040505b220 */ /* 0x001fce0000410000 */
[----:B------:R-:W0:Y:S01]  /*46b0*/  @!P2 MUFU.LG2 R18, R18 ;  /* 0x000000120012a308 */ /* 0x000e220000000c00 */
[----:B-1----:R-:W-:Y:S01]  /*46c0*/  @!P0 FMUL.FTZ R4, R9, R6 ;  /* 0x0000000609048220 */ /* 0x002fe20000410000 */
[----:B------:R-:W-:-:S06]  /*46d0*/  @!P2 IMAD.U32 R9, R0, 0x10000, RZ ;  /* 0x000100000009a824 */ /* 0x000fcc00078e00ff */
[----:B------:R-:W1:Y:S01]  /*46e0*/  @!P3 MUFU.EX2 R5, R5 ;  /* 0x000000050005b308 */ /* 0x000e620000000800 */
[----:B--2---:R-:W-:-:S07]  /*46f0*/  @!P1 FMUL.FTZ R7, R7, R24 ;  /* 0x0000001807079220 */ /* 0x004fce0000410000 */
[----:B------:R-:W2:Y:S01]  /*4700*/  @!P1 MUFU.EX2 R7, R7 ;  /* 0x0000000700079308 */ /* 0x000ea20000000800 */
[----:B0-----:R-:W-:Y:S02]  /*4710*/  @!P2 FMUL.FTZ R0, R9, R18 ;  /* 0x000000120900a220 */ /* 0x001fe40000410000 */
[----:B------:R-:W0:Y:S05]  /*4720*/  LDC.U8 R18, c[0x0][0x244] ;  /* 0x00009100ff127b82 */ /* 0x000e2a0000000000 */
[----:B------:R-:W3:Y:S08]  /*4730*/  @!P0 MUFU.EX2 R4, R4 ;  /* 0x0000000400048308 */ /* 0x000ef00000000800 */
[----:B------:R-:W4:Y:S08]  /*4740*/  @!P2 MUFU.EX2 R0, R0 ;  /* 0x000000000000a308 */ /* 0x000f300000000800 */
[----:B-1----:R1:W0:Y:S08]  /*4750*/  @!P3 F2F.BF16.F32 R3, R5 ;  /* 0x000000050003b304 */ /* 0x0022300000202000 */
[----:B--2---:R1:W2:Y:S08]  /*4760*/  @!P1 F2F.BF16.F32 R17, R7 ;  /* 0x0000000700119304 */ /* 0x0042b00000202000 */
[----:B---3--:R1:W3:Y:S08]  /*4770*/  @!P0 F2F.BF16.F32 R22, R4 ;  /* 0x0000000400168304 */ /* 0x0082f00000202000 */
[----:B----4-:R1:W4:Y:S01]  /*4780*/  @!P2 F2F.BF16.F32 R19, R0 ;  /* 0x000000000013a304 */ /* 0x0103220000202000 */
[----:B--2---:R-:W-:Y:S05]  /*4790*/  @P3 BRA `(.L_x_418) ;  /* 0x0000001000403947 */ /* 0x004fea0003800000 */
[----:B------:R-:W2:Y:S01]  /*47a0*/  LDC.64 R8, c[0x0][0x228] ;  /* 0x00008a00ff087b82 */ /* 0x000ea20000000a00 */
[----:B01----:R-:W-:Y:S01]  /*47b0*/  PRMT R0, R18, 0x9910, RZ ;  /* 0x0000991012007816 */ /* 0x003fe200000000ff */
[----:B------:R-:W-:Y:S01]  /*47c0*/  IMAD R25, R2, 0x200, R25 ;  /* 0x0000020002197824 */ /* 0x000fe200078e0219 */
[----:B------:R-:W-:Y:S02]  /*47d0*/  ULDC UR4, c[0x0][0x248] ;  /* 0x0000920000047ab9 */ /* 0x000fe40000000800 */
[----:B------:R-:W-:Y:S01]  /*47e0*/  ISETP.GT.AND P0, PT, R0, 0x9, PT ;  /* 0x000000090000780c */ /* 0x000fe20003f04270 */
[----:B------:R-:W-:-:S05]  /*47f0*/  IMAD R25, R25, UR4, RZ ;  /* 0x0000000419197c24 */ /* 0x000fca000f8e02ff */
[----:B--2---:R-:W-:-:S05]  /*4800*/  IADD3 R8, P1, R25, R8, RZ ;  /* 0x0000000819087210 */ /* 0x004fca0007f3e0ff */
        /* <DEDUP_REMOVED lines=10> */
[----:B------:R-:W-:Y:S02]  /*48b0*/  IMAD.U32 R3, R3, 0x10000, RZ ;  /* 0x0001000003037824 */ /* 0x000fe400078e00ff */
[----:B------:R-:W-:-:S04]  /*48c0*/  IMAD.MOV.U32 R25, RZ, RZ, R23 ;  /* 0x000000ffff197224 */ /* 0x000fc800078e0017 */
[----:B------:R-:W0:Y:S02]  /*48d0*/  F2I.FTZ.TRUNC.NTZ R3, R3 ;  /* 0x0000000300037305 */ /* 0x000e24000021f100 */
[----:B0-----:R0:W-:Y:S01]  /*48e0*/  STG.E.U8 desc[UR36][R8.64], R3 ;  /* 0x0000000308007986 */ /* 0x0011e2000c101124 */
[----:B------:R-:W-:Y:S05]  /*48f0*/  BRA `(.L_x_418) ;  /* 0x0000000c00e87947 */ /* 0x000fea0003800000 */
.L_x_422:
[----:B------:R-:W-:Y:S02]  /*4900*/  IMAD.U32 R5, R3, 0x10000, RZ ;  /* 0x0001000003057824 */ /* 0x000fe400078e00ff */
[----:B------:R-:W-:-:S04]  /*4910*/  IMAD.MOV.U32 R25, RZ, RZ, R23 ;  /* 0x000000ffff197224 */ /* 0x000fc800078e0017 */
[----:B------:R-:W0:Y:S02]  /*4920*/  F2I.S64.TRUNC R4, R5 ;  /* 0x0000000500047311 */ /* 0x000e24000020d900 */
[----:B0-----:R0:W-:Y:S01]  /*4930*/  STG.E.U8 desc[UR36][R8.64], R4 ;  /* 0x0000000408007986 */ /* 0x0011e2000c101124 */
[----:B------:R-:W-:Y:S05]  /*4940*/  BRA `(.L_x_418) ;  /* 0x0000000c00d47947 */ /* 0x000fea0003800000 */
.L_x_421:
[----:B------:R-:W-:-:S13]  /*4950*/  ISETP.NE.AND P0, PT, R0, 0x2, PT ;  /* 0x000000020000780c */ /* 0x000fda0003f05270 */
[----:B------:R-:W-:Y:S05]  /*4960*/  @!P0 BRA `(.L_x_424) ;  /* 0x0000000000388947 */ /* 0x000fea0003800000 */
[----:B------:R-:W-:-:S13]  /*4970*/  ISETP.NE.AND P0, PT, R0, 0x3, PT ;  /* 0x000000030000780c */ /* 0x000fda0003f05270 */
[----:B------:R-:W-:Y:S05]  /*4980*/  @!P0 BRA `(.L_x_425) ;  /* 0x00000000001c8947 */ /* 0x000fea0003800000 */
[----:B------:R-:W-:-:S13]  /*4990*/  ISETP.NE.AND P0, PT, R0, 0x4, PT ;  /* 0x000000040000780c */ /* 0x000fda0003f05270 */
[----:B------:R-:W-:Y:S05]  /*49a0*/  @P0 BRA `(.L_x_423) ;  /* 0x0000000c00500947 */ /* 0x000fea0003800000 */
[----:B------:R-:W-:Y:S02]  /*49b0*/  IMAD.U32 R4, R3, 0x10000, RZ ;  /* 0x0001000003047824 */ /* 0x000fe400078e00ff */
[----:B------:R-:W-:-:S04]  /*49c0*/  IMAD.MOV.U32 R25, RZ, RZ, R23 ;  /* 0x000000ffff197224 */ /* 0x000fc800078e0017 */
[----:B------:R-:W0:Y:S02]  /*49d0*/  F2I.S64.TRUNC R4, R4 ;  /* 0x0000000400047311 */ /* 0x000e24000020d900 */
[----:B0-----:R0:W-:Y:S01]  /*49e0*/  STG.E.64 desc[UR36][R8.64], R4 ;  /* 0x0000000408007986 */ /* 0x0011e2000c101b24 */
[----:B------:R-:W-:Y:S05]  /*49f0*/  BRA `(.L_x_418) ;  /* 0x0000000c00a87947 */ /* 0x000fea0003800000 */
.L_x_425:
[----:B------:R-:W-:Y:S02]  /*4a00*/  IMAD.U32 R3, R3, 0x10000, RZ ;  /* 0x0001000003037824 */ /* 0x000fe400078e00ff */
[----:B------:R-:W-:-:S04]  /*4a10*/  IMAD.MOV.U32 R25, RZ, RZ, R23 ;  /* 0x000000ffff197224 */ /* 0x000fc800078e0017 */
[----:B------:R-:W0:Y:S02]  /*4a20*/  F2I.FTZ.TRUNC.NTZ R3, R3 ;  /* 0x0000000300037305 */ /* 0x000e24000021f100 */
[----:B0-----:R0:W-:Y:S01]  /*4a30*/  STG.E desc[UR36][R8.64], R3 ;  /* 0x0000000308007986 */ /* 0x0011e2000c101924 */
[----:B------:R-:W-:Y:S05]  /*4a40*/  BRA `(.L_x_418) ;  /* 0x0000000c00947947 */ /* 0x000fea0003800000 */
.L_x_424:
[----:B------:R-:W-:Y:S02]  /*4a50*/  IMAD.U32 R3, R3, 0x10000, RZ ;  /* 0x0001000003037824 */ /* 0x000fe400078e00ff */
[----:B------:R-:W-:-:S04]  /*4a60*/  IMAD.MOV.U32 R25, RZ, RZ, R23 ;  /* 0x000000ffff197224 */ /* 0x000fc800078e0017 */
[----:B------:R-:W0:Y:S02]  /*4a70*/  F2I.FTZ.TRUNC.NTZ R3, R3 ;  /* 0x0000000300037305 */ /* 0x000e24000021f100 */
[----:B0-----:R0:W-:Y:S01]  /*4a80*/  STG.E.U16 desc[UR36][R8.64], R3 ;  /* 0x0000000308007986 */ /* 0x0011e2000c101524 */
[----:B------:R-:W-:Y:S05]  /*4a90*/  BRA `(.L_x_418) ;  /* 0x0000000c00807947 */ /* 0x000fea0003800000 */
.L_x_420:
[----:B------:R-:W-:-:S13]  /*4aa0*/  ISETP.GT.AND P0, PT, R0, 0x6, PT ;  /* 0x000000060000780c */ /* 0x000fda0003f04270 */
[----:B------:R-:W-:Y:S05]  /*4ab0*/  @P0 BRA `(.L_x_426) ;  /* 0x0000000000340947 */ /* 0x000fea0003800000 */
[----:B------:R-:W-:-:S13]  /*4ac0*/  ISETP.NE.AND P0, PT, R0, 0x5, PT ;  /* 0x000000050000780c */ /* 0x000fda0003f05270 */
[----:B------:R-:W-:Y:S05]  /*4ad0*/  @!P0 BRA `(.L_x_427) ;  /* 0x0000000000188947 */ /* 0x000fea0003800000 */
[----:B------:R-:W-:-:S13]  /*4ae0*/  ISETP.NE.AND P0, PT, R0, 0x6, PT ;  /* 0x000000060000780c */ /* 0x000fda0003f05270 */
[----:B------:R-:W-:Y:S05]  /*4af0*/  @P0 BRA `(.L_x_423) ;  /* 0x0000000800fc0947 */ /* 0x000fea0003800000 */
[----:B------:R-:W-:Y:S02]  /*4b00*/  IMAD.U32 R3, R3, 0x10000, RZ ;  /* 0x0001000003037824 */ /* 0x000fe400078e00ff */
[----:B------:R-:W-:-:S03]  /*4b10*/  IMAD.MOV.U32 R25, RZ, RZ, R23 ;  /* 0x000000ffff197224 */ /* 0x000fc600078e0017 */
[----:B------:R0:W-:Y:S01]  /*4b20*/  STG.E desc[UR36][R8.64], R3 ;  /* 0x0000000308007986 */ /* 0x0001e2000c101924 */
[----:B------:R-:W-:Y:S05]  /*4b30*/  BRA `(.L_x_418) ;  /* 0x0000000c00587947 */ /* 0x000fea0003800000 */
.L_x_427:
[----:B------:R-:W-:Y:S02]  /*4b40*/  IMAD.U32 R0, R3, 0x10000, RZ ;  /* 0x0001000003007824 */ /* 0x000fe400078e00ff */
[----:B------:R-:W-:-:S03]  /*4b50*/  IMAD.MOV.U32 R25, RZ, RZ, R23 ;  /* 0x000000ffff197224 */ /* 0x000fc600078e0017 */
[----:B------:R-:W-:-:S05]  /*4b60*/  F2FP.F16.F32.PACK_AB R0, RZ, R0 ;  /* 0x00000000ff00723e */ /* 0x000fca00000000ff */
[----:B------:R0:W-:Y:S01]  /*4b70*/  STG.E.U16 desc[UR36][R8.64], R0 ;  /* 0x0000000008007986 */ /* 0x0001e2000c101524 */
[----:B------:R-:W-:Y:S05]  /*4b80*/  BRA `(.L_x_418) ;  /* 0x0000000c00447947 */ /* 0x000fea0003800000 */
.L_x_426:
[----:B------:R-:W-:-:S13]  /*4b90*/  ISETP.NE.AND P0, PT, R0, 0x7, PT ;  /* 0x000000070000780c */ /* 0x000fda0003f05270 */
[----:B------:R-:W-:Y:S05]  /*4ba0*/  @!P0 BRA `(.L_x_428) ;  /* 0x00000000003c8947 */ /* 0x000fea0003800000 */
[----:B------:R-:W-:-:S13]  /*4bb0*/  ISETP.NE.AND P0, PT, R0, 0x8, PT ;  /* 0x000000080000780c */ /* 0x000fda0003f05270 */
[----:B------:R-:W-:Y:S05]  /*4bc0*/  @!P0 BRA `(.L_x_429) ;  /* 0x00000000001c8947 */ /* 0x000fea0003800000 */
[----:B------:R-:W-:-:S13]  /*4bd0*/  ISETP.NE.AND P0, PT, R0, 0x9, PT ;  /* 0x000000090000780c */ /* 0x000fda0003f05270 */
[----:B------:R-:W-:Y:S05]  /*4be0*/  @P0 BRA `(.L_x_423) ;  /* 0x0000000800c00947 */ /* 0x000fea0003800000 */
[----:B------:R-:W-:Y:S02]  /*4bf0*/  IMAD.U32 R4, R3, 0x10000, RZ ;  /* 0x0001000003047824 */ /* 0x000fe400078e00ff */
[----:B------:R-:W-:Y:S02]  /*4c00*/  IMAD.MOV.U32 R5, RZ, RZ, RZ ;  /* 0x000000ffff057224 */ /* 0x000fe400078e00ff */
[----:B------:R-:W-:-:S03]  /*4c10*/  IMAD.MOV.U32 R25, RZ, RZ, R23 ;  /* 0x000000ffff197224 */ /* 0x000fc600078e0017 */
[----:B------:R0:W-:Y:S01]  /*4c20*/  STG.E.64 desc[UR36][R8.64], R4 ;  /* 0x0000000408007986 */ /* 0x0001e2000c101b24 */
[----:B------:R-:W-:Y:S05]  /*4c30*/  BRA `(.L_x_418) ;  /* 0x0000000c00187947 */ /* 0x000fea0003800000 */
.L_x_429:
[----:B------:R-:W-:Y:S02]  /*4c40*/  IMAD.U32 R3, R3, 0x10000, RZ ;  /* 0x0001000003037824 */ /* 0x000fe400078e00ff */
[----:B------:R-:W-:-:S03]  /*4c50*/  IMAD.MOV.U32 R25, RZ, RZ, R23 ;  /* 0x000000ffff197224 */ /* 0x000fc600078e0017 */
[----:B------:R-:W-:-:S04]  /*4c60*/  F2FP.F16.F32.PACK_AB R3, RZ, R3 ;  /* 0x00000003ff03723e */ /* 0x000fc800000000ff */
[----:B------:R-:W-:-:S05]  /*4c70*/  PRMT R3, R3, 0x5410, RZ ;  /* 0x0000541003037816 */ /* 0x000fca00000000ff */
[----:B------:R0:W-:Y:S01]  /*4c80*/  STG.E desc[UR36][R8.64], R3 ;  /* 0x0000000308007986 */ /* 0x0001e2000c101924 */
[----:B------:R-:W-:Y:S05]  /*4c90*/  BRA `(.L_x_418) ;  /* 0x0000000c00007947 */ /* 0x000fea0003800000 */
.L_x_428:
[----:B------:R-:W-:Y:S02]  /*4ca0*/  IMAD.U32 R4, R3, 0x10000, RZ ;  /* 0x0001000003047824 */ /* 0x000fe400078e00ff */
[----:B------:R-:W-:Y:S02]  /*4cb0*/  IMAD.MOV.U32 R25, RZ, RZ, R23 ;  /* 0x000000ffff197224 */ /* 0x000fe400078e0017 */
[----:B------:R-:W-:-:S06]  /*4cc0*/  FMUL.FTZ R4, R4, 1 ;  /* 0x3f80000004047820 */ /* 0x000fcc0000410000 */
[----:B------:R-:W0:Y:S02]  /*4cd0*/  F2F.F64.F32 R4, R4 ;  /* 0x0000000400047310 */ /* 0x000e240000201800 */
[----:B0-----:R0:W-:Y:S01]  /*4ce0*/  STG.E.64 desc[UR36][R8.64], R4 ;  /* 0x0000000408007986 */ /* 0x0011e2000c101b24 */
[----:B------:R-:W-:Y:S05]  /*4cf0*/  BRA `(.L_x_418) ;  /* 0x0000000800e87947 */ /* 0x000fea0003800000 */
.L_x_419:
        /* <DEDUP_REMOVED lines=10> */
[----:B------:R-:W-:-:S04]  /*4da0*/  FSETP.NEU.FTZ.AND P0, PT, R3, RZ, PT ;  /* 0x000000ff0300720b */ /* 0x000fc80003f1d000 */
[----:B------:R-:W-:-:S05]  /*4db0*/  SEL R3, RZ, 0x1, !P0 ;  /* 0x00000001ff037807 */ /* 0x000fca0004000000 */
[----:B------:R0:W-:Y:S01]  /*4dc0*/  STG.E.U8 desc[UR36][R8.64], R3 ;  /* 0x0000000308007986 */ /* 0x0001e2000c101124 */
[----:B------:R-:W-:Y:S05]  /*4dd0*/  BRA `(.L_x_418) ;  /* 0x0000000800b07947 */ /* 0x000fea0003800000 */
.L_x_432:
[----:B------:R-:W-:Y:S01]  /*4de0*/  IMAD.U32 R3, R3, 0x10000, RZ ;  /* 0x0001000003037824 */ /* 0x000fe200078e00ff */
[----:B------:R-:W-:Y:S01]  /*4df0*/  CS2R R6, SRZ ;  /* 0x0000000000067805 */ /* 0x000fe2000001ff00 */
[----:B------:R-:W-:Y:S02]  /*4e00*/  IMAD.MOV.U32 R25, RZ, RZ, R23 ;  /* 0x000000ffff197224 */ /* 0x000fe400078e0017 */
[----:B------:R-:W-:-:S04]  /*4e10*/  FMUL.FTZ R3, R3, 1 ;  /* 0x3f80000003037820 */ /* 0x000fc80000410000 */
[----:B------:R-:W0:Y:S02]  /*4e20*/  F2F.F64.F32 R4, R3 ;  /* 0x0000000300047310 */ /* 0x000e240000201800 */
[----:B0-----:R0:W-:Y:S01]  /*4e30*/  STG.E.128 desc[UR36][R8.64], R4 ;  /* 0x0000000408007986 */ /* 0x0011e2000c101d24 */
[----:B------:R-:W-:Y:S05]  /*4e40*/  BRA `(.L_x_418) ;  /* 0x0000000800947947 */ /* 0x000fea0003800000 */
.L_x_431:
[----:B------:R-:W-:-:S13]  /*4e50*/  ISETP.NE.AND P0, PT, R0, 0xf, PT ;  /* 0x0000000f0000780c */ /* 0x000fda0003f05270 */
[----:B------:R-:W-:Y:S05]  /*4e60*/  @!P0 BRA `(.L_x_433) ;  /* 0x0000000000bc8947 */ /* 0x000fea0003800000 */
[----:B------:R-:W-:-:S13]  /*4e70*/  ISETP.NE.AND P0, PT, R0, 0x17, PT ;  /* 0x000000170000780c */ /* 0x000fda0003f05270 */
[----:B------:R-:W-:Y:S05]  /*4e80*/  @!P0 BRA `(.L_x_434) ;  /* 0x0000000000588947 */ /* 0x000fea0003800000 */
[----:B------:R-:W-:-:S13]  /*4e90*/  ISETP.NE.AND P0, PT, R0, 0x18, PT ;  /* 0x000000180000780c */ /* 0x000fda0003f05270 */
[----:B------:R-:W-:Y:S05]  /*4ea0*/  @P0 BRA `(.L_x_423) ;  /* 0x0000000800100947 */ /* 0x000fea0003800000 */
[----:B------:R-:W-:Y:S01]  /*4eb0*/  IMAD.U32 R7, R3, 0x10000, RZ ;  /* 0x0001000003077824 */ /* 0x000fe200078e00ff */
[----:B------:R-:W-:Y:S04]  /*4ec0*/  BSSY B0, `(.L_x_435) ;  /* 0x000000e000007945 */ /* 0x000fe80003800000 */
[C---:B------:R-:W-:Y:S02]  /*4ed0*/  LOP3.LUT R3, R7.reuse, 0x7fffffff, RZ, 0xc0, !PT ;  /* 0x7fffffff07037812 */ /* 0x040fe400078ec0ff */
        /* <DEDUP_REMOVED lines=12> */
.L_x_436:
[----:B------:R-:W-:Y:S05]  /*4fa0*/  BSYNC B0 ;  /* 0x0000000000007941 */ /* 0x000fea0003800000 */
.L_x_435:
[----:B------:R-:W-:Y:S01]  /*4fb0*/  LOP3.LUT R5, R0, R5, RZ, 0xfc, !PT ;  /* 0x0000000500057212 */ /* 0x000fe200078efcff */
[----:B------:R-:W-:-:S04]  /*4fc0*/  IMAD.MOV.U32 R25, RZ, RZ, R23 ;  /* 0x000000ffff197224 */ /* 0x000fc800078e0017 */
[----:B------:R0:W-:Y:S01]  /*4fd0*/  STG.E.U8 desc[UR36][R8.64], R5 ;  /* 0x0000000508007986 */ /* 0x0001e2000c101124 */
[----:B------:R-:W-:Y:S05]  /*4fe0*/  BRA `(.L_x_418) ;  /* 0x00000008002c7947 */ /* 0x000fea0003800000 */
.L_x_434:
[----:B------:R-:W-:Y:S01]  /*4ff0*/  IMAD.U32 R5, R3, 0x10000, RZ ;  /* 0x0001000003057824 */ /* 0x000fe200078e00ff */
[----:B------:R-:W-:Y:S04]  /*5000*/  BSSY B0, `(.L_x_437) ;  /* 0x000000f000007945 */ /* 0x000fe80003800000 */
[----:B------:R-:W-:-:S04]  /*5010*/  LOP3.LUT R3, R5, 0x7fffffff, RZ, 0xc0, !PT ;  /* 0x7fffffff05037812 */ /* 0x000fc800078ec0ff */
        /* <DEDUP_REMOVED lines=10> */
.L_x_438:
[----:B------:R-:W-:Y:S01]  /*50c0*/  IMAD.MOV.U32 R0, RZ, RZ, 0x7f ;  /* 0x0000007fff007424 */ /* 0x000fe200078e00ff */
[----:B------:R-:W-:-:S04]  /*50d0*/  ISETP.GT.U32.AND P0, PT, R3, 0x7f800000, PT ;  /* 0x7f8000000300780c */ /* 0x000fc80003f04070 */
[----:B------:R-:W-:-:S09]  /*50e0*/  SEL R0, R0, 0x7c, P0 ;  /* 0x0000007c00007807 */ /* 0x000fd20000000000 */
.L_x_439:
[----:B------:R-:W-:Y:S05]  /*50f0*/  BSYNC B0 ;  /* 0x0000000000007941 */ /* 0x000fea0003800000 */
.L_x_437:
[----:B------:R-:W-:Y:S01]  /*5100*/  LOP3.LUT R3, R5, 0x80000000, RZ, 0xc0, !PT ;  /* 0x8000000005037812 */ /* 0x000fe200078ec0ff */
[----:B------:R-:W-:-:S03]  /*5110*/  IMAD.MOV.U32 R25, RZ, RZ, R23 ;  /* 0x000000ffff197224 */ /* 0x000fc600078e0017 */
[----:B------:R-:W-:-:S04]  /*5120*/  SHF.R.U32.HI R3, RZ, 0x18, R3 ;  /* 0x00000018ff037819 */ /* 0x000fc80000011603 */
[----:B------:R-:W-:-:S05]  /*5130*/  LOP3.LUT R3, R0, R3, RZ, 0xfc, !PT ;  /* 0x0000000300037212 */ /* 0x000fca00078efcff */
[----:B------:R0:W-:Y:S01]  /*5140*/  STG.E.U8 desc[UR36][R8.64], R3 ;  /* 0x0000000308007986 */ /* 0x0001e2000c101124 */
[----:B------:R-:W-:Y:S05]  /*5150*/  BRA `(.L_x_418) ;  /* 0x0000000400d07947 */ /* 0x000fea0003800000 */
.L_x_433:
[----:B------:R0:W-:Y:S01]  /*5160*/  STG.E.U16 desc[UR36][R8.64], R3 ;  /* 0x0000000308007986 */ /* 0x0001e2000c101524 */
[----:B------:R-:W-:Y:S01]  /*5170*/  IMAD.MOV.U32 R25, RZ, RZ, R23 ;  /* 0x000000ffff197224 */ /* 0x000fe200078e0017 */
[----:B------:R-:W-:Y:S06]  /*5180*/  BRA `(.L_x_418) ;  /* 0x0000000400c47947 */ /* 0x000fec0003800000 */
.L_x_430:
        /* <DEDUP_REMOVED lines=10> */
[----:B------:R-:W0:Y:S02]  /*5230*/  F2I.FTZ.U32.TRUNC.NTZ R3, R3 ;  /* 0x0000000300037305 */ /* 0x000e24000021f000 */
[----:B0-----:R0:W-:Y:S01]  /*5240*/  STG.E.U16 desc[UR36][R8.64], R3 ;  /* 0x0000000308007986 */ /* 0x0011e2000c101524 */
[----:B------:R-:W-:Y:S05]  /*5250*/  BRA `(.L_x_418) ;  /* 0x0000000400907947 */ /* 0x000fea0003800000 */
.L_x_442:
[----:B------:R-:W-:Y:S01]  /*5260*/  IMAD.U32 R5, R3, 0x10000, RZ ;  /* 0x0001000003057824 */ /* 0x000fe200078e00ff */
[----:B------:R-:W-:Y:S01]  /*5270*/  BSSY B0, `(.L_x_443) ;  /* 0x0000014000007945 */ /* 0x000fe20003800000 */
[----:B------:R-:W-:-:S03]  /*5280*/  IMAD.MOV.U32 R4, RZ, RZ, 0x80 ;  /* 0x00000080ff047424 */ /* 0x000fc600078e00ff */
[----:B------:R-:W-:-:S04]  /*5290*/  LOP3.LUT R3, R5, 0x7fffffff, RZ, 0xc0, !PT ;  /* 0x7fffffff05037812 */ /* 0x000fc800078ec0ff */
        /* <DEDUP_REMOVED lines=13> */
.L_x_445:
[----:B------:R-:W-:-:S04]  /*5370*/  LOP3.LUT R3, R5, 0x80000000, RZ, 0xc0, !PT ;  /* 0x8000000005037812 */ /* 0x000fc800078ec0ff */
[----:B------:R-:W-:-:S04]  /*5380*/  SHF.R.U32.HI R3, RZ, 0x18, R3 ;  /* 0x00000018ff037819 */ /* 0x000fc80000011603 */
[----:B------:R-:W-:-:S04]  /*5390*/  LOP3.LUT R0, R0, R3, RZ, 0xfc, !PT ;  /* 0x0000000300007212 */ /* 0x000fc800078efcff */
[----:B------:R-:W-:-:S07]  /*53a0*/  PRMT R4, R0, 0x7610, R4 ;  /* 0x0000761000047816 */ /* 0x000fce0000000004 */
.L_x_444:
[----:B------:R-:W-:Y:S05]  /*53b0*/  BSYNC B0 ;  /* 0x0000000000007941 */ /* 0x000fea0003800000 */
.L_x_443:
[----:B------:R0:W-:Y:S01]  /*53c0*/  STG.E.U8 desc[UR36][R8.64], R4 ;  /* 0x0000000408007986 */ /* 0x0001e2000c101124 */
[----:B------:R-:W-:Y:S01]  /*53d0*/  IMAD.MOV.U32 R25, RZ, RZ, R23 ;  /* 0x000000ffff197224 */ /* 0x000fe200078e0017 */
[----:B------:R-:W-:Y:S06]  /*53e0*/  BRA `(.L_x_418) ;  /* 0x00000004002c7947 */ /* 0x000fec0003800000 */
.L_x_441:
        /* <DEDUP_REMOVED lines=17> */
.L_x_448:
[----:B------:R-:W-:-:S04]  /*5500*/  LOP3.LUT R3, R5, 0x80000000, RZ, 0xc0, !PT ;  /* 0x8000000005037812 */ /* 0x000fc800078ec0ff */
[----:B------:R-:W-:-:S04]  /*5510*/  SHF.R.U32.HI R3, RZ, 0x18, R3 ;  /* 0x00000018ff037819 */ /* 0x000fc80000011603 */
[----:B------:R-:W-:-:S04]  /*5520*/  LOP3.LUT R0, R0, R3, RZ, 0xfc, !PT ;  /* 0x0000000300007212 */ /* 0x000fc800078efcff */
[----:B------:R-:W-:-:S07]  /*5530*/  PRMT R4, R0, 0x7610, R4 ;  /* 0x0000761000047816 */ /* 0x000fce0000000004 */
.L_x_447:
[----:B------:R-:W-:Y:S05]  /*5540*/  BSYNC B0 ;  /* 0x0000000000007941 */ /* 0x000fea0003800000 */
.L_x_446:
[----:B------:R0:W-:Y:S01]  /*5550*/  STG.E.U8 desc[UR36][R8.64], R4 ;  /* 0x0000000408007986 */ /* 0x0001e2000c101124 */
[----:B------:R-:W-:Y:S01]  /*5560*/  IMAD.MOV.U32 R25, RZ, RZ, R23 ;  /* 0x000000ffff197224 */ /* 0x000fe200078e0017 */
[----:B------:R-:W-:Y:S06]  /*5570*/  BRA `(.L_x_418) ;  /* 0x0000000000c87947 */ /* 0x000fec0003800000 */
.L_x_440:
[----:B------:R-:W-:-:S13]  /*5580*/  ISETP.NE.AND P0, PT, R0, 0x1c, PT ;  /* 0x0000001c0000780c */ /* 0x000fda0003f05270 */
[----:B------:R-:W-:Y:S05]  /*5590*/  @!P0 BRA `(.L_x_449) ;  /* 0x0000000000b08947 */ /* 0x000fea0003800000 */
[----:B------:R-:W-:-:S13]  /*55a0*/  ISETP.NE.AND P0, PT, R0, 0x1d, PT ;  /* 0x0000001d0000780c */ /* 0x000fda0003f05270 */
[----:B------:R-:W-:Y:S05]  /*55b0*/  @!P0 BRA `(.L_x_450) ;  /* 0x0000000000948947 */ /* 0x000fea0003800000 */
[----:B------:R-:W-:-:S13]  /*55c0*/  ISETP.NE.AND P0, PT, R0, 0x2c, PT ;  /* 0x0000002c0000780c */ /* 0x000fda0003f05270 */
[----:B------:R-:W-:Y:S05]  /*55d0*/  @P0 BRA `(.L_x_423) ;  /* 0x0000000000440947 */ /* 0x000fea0003800000 */
[----:B------:R-:W-:Y:S02]  /*55e0*/  IMAD.U32 R4, R3, 0x10000, RZ ;  /* 0x0001000003047824 */ /* 0x000fe400078e00ff */
[----:B------:R-:W-:-:S03]  /*55f0*/  IMAD.MOV.U32 R25, RZ, RZ, R23 ;  /* 0x000000ffff197224 */ /* 0x000fc600078e0017 */
[----:B------:R-:W-:-:S04]  /*5600*/  SHF.R.U32.HI R5, RZ, 0x17, R4 ;  /* 0x00000017ff057819 */ /* 0x000fc80000011604 */
[----:B------:R-:W-:-:S04]  /*5610*/  LOP3.LUT R3, R5, 0xff, RZ, 0xc0, !PT ;  /* 0x000000ff05037812 */ /* 0x000fc800078ec0ff */
        /* <DEDUP_REMOVED lines=13> */
.L_x_423:
        /* <DEDUP_REMOVED lines=15> */
[----:B0--34-:R-:W-:Y:S05]  /*57e0*/  CALL.ABS.NOINC R14 ;  /* 0x000000000e007343 */ /* 0x019fea0003c00000 */
.L_x_451:
[----:B------:R-:W-:Y:S01]  /*57f0*/  IMAD.MOV.U32 R25, RZ, RZ, R23 ;  /* 0x000000ffff197224 */ /* 0x000fe200078e0017 */
[----:B------:R-:W-:Y:S06]  /*5800*/  BRA `(.L_x_418) ;  /* 0x0000000000247947 */ /* 0x000fec0003800000 */
.L_x_450:
[----:B------:R-:W-:Y:S02]  /*5810*/  IMAD.U32 R4, R3, 0x10000, RZ ;  /* 0x0001000003047824 */ /* 0x000fe400078e00ff */
[----:B------:R-:W-:-:S04]  /*5820*/  IMAD.MOV.U32 R25, RZ, RZ, R23 ;  /* 0x000000ffff197224 */ /* 0x000fc800078e0017 */
[----:B------:R-:W0:Y:S02]  /*5830*/  F2I.U64.TRUNC R4, R4 ;  /* 0x0000000400047311 */ /* 0x000e24000020d800 */
[----:B0-----:R0:W-:Y:S01]  /*5840*/  STG.E.64 desc[UR36][R8.64], R4 ;  /* 0x0000000408007986 */ /* 0x0011e2000c101b24 */
[----:B------:R-:W-:Y:S05]  /*5850*/  BRA `(.L_x_418) ;  /* 0x0000000000107947 */ /* 0x000fea0003800000 */
.L_x_449:
[----:B------:R-:W-:Y:S02]  /*5860*/  IMAD.U32 R3, R3, 0x10000, RZ ;  /* 0x0001000003037824 */ /* 0x000fe400078e00ff */
[----:B------:R-:W-:-:S04]  /*5870*/  IMAD.MOV.U32 R25, RZ, RZ, R23 ;  /* 0x000000ffff197224 */ /* 0x000fc800078e0017 */
[----:B------:R-:W0:Y:S02]  /*5880*/  F2I.FTZ.U32.TRUNC.NTZ R3, R3 ;  /* 0x0000000300037305 */ /* 0x000e24000021f000 */
[----:B0-----:R2:W-:Y:S02]  /*5890*/  STG.E desc[UR36][R8.64], R3 ;  /* 0x0000000308007986 */ /* 0x0015e4000c101924 */
.L_x_418:
[----:B------:R-:W-:Y:S05]  /*58a0*/  BSYNC B6 ;  /* 0x0000000000067941 */ /* 0x000fea0003800000 */
.L_x_417:
[----:B------:R-:W-:Y:S01]  /*58b0*/  ISETP.GE.AND P0, PT, R25, R16, PT ;  /* 0x000000101900720c */ /* 0x000fe20003f06270 */
[----:B------:R-:W-:-:S12]  /*58c0*/  BSSY B6, `(.L_x_452) ;  /* 0x00001fc000067945 */ /* 0x000fd80003800000 */
[----:B------:R-:W-:Y:S05]  /*58d0*/  @P0 BRA `(.L_x_453) ;  /* 0x0000001c00e80947 */ /* 0x000fea0003800000 */
[----:B0-2---:R-:W0:Y:S01]  /*58e0*/  LDC.64 R8, c[0x0][0x228] ;  /* 0x00008a00ff087b82 */ /* 0x005e220000000a00 */
[----:B-1----:R-:W-:Y:S01]  /*58f0*/  IMAD R0, R2, 0x200, R25 ;  /* 0x0000020002007824 */ /* 0x002fe200078e0219 */
        /* <DEDUP_REMOVED lines=16> */
[----:B---3--:R-:W-:-:S04]  /*5a00*/  IMAD.U32 R22, R22, 0x10000, RZ ;  /* 0x0001000016167824 */ /* 0x008fc800078e00ff */
[----:B------:R-:W0:Y:S02]  /*5a10*/  F2I.FTZ.TRUNC.NTZ R3, R22 ;  /* 0x0000001600037305 */ /* 0x000e24000021f100 */
[----:B0-----:R0:W-:Y:S01]  /*5a20*/  STG.E.U8 desc[UR36][R8.64], R3 ;  /* 0x0000000308007986 */ /* 0x0011e2000c101124 */
[----:B------:R-:W-:Y:S05]  /*5a30*/  BRA `(.L_x_459) ;  /* 0x0000000c00947947 */ /* 0x000fea0003800000 */
.L_x_457:
[----:B---3--:R-:W-:-:S06]  /*5a40*/  IMAD.U32 R5, R22, 0x10000, RZ ;  /* 0x0001000016057824 */ /* 0x008fcc00078e00ff */
[----:B------:R-:W0:Y:S02]  /*5a50*/  F2I.S64.TRUNC R4, R5 ;  /* 0x0000000500047311 */ /* 0x000e24000020d900 */
[----:B0-----:R0:W-:Y:S01]  /*5a60*/  STG.E.U8 desc[UR36][R8.64], R4 ;  /* 0x0000000408007986 */ /* 0x0011e2000c101124 */
[----:B------:R-:W-:Y:S05]  /*5a70*/  BRA `(.L_x_459) ;  /* 0x0000000c00847947 */ /* 0x000fea0003800000 */
.L_x_456:
[----:B------:R-:W-:-:S13]  /*5a80*/  ISETP.NE.AND P0, PT, R0, 0x2, PT ;  /* 0x000000020000780c */ /* 0x000fda0003f05270 */
[----:B------:R-:W-:Y:S05]  /*5a90*/  @!P0 BRA `(.L_x_460) ;  /* 0x0000000000308947 */ /* 0x000fea0003800000 */
[----:B------:R-:W-:-:S13]  /*5aa0*/  ISETP.NE.AND P0, PT, R0, 0x3, PT ;  /* 0x000000030000780c */ /* 0x000fda0003f05270 */
[----:B------:R-:W-:Y:S05]  /*5ab0*/  @!P0 BRA `(.L_x_461) ;  /* 0x0000000000188947 */ /* 0x000fea0003800000 */
[----:B------:R-:W-:-:S13]  /*5ac0*/  ISETP.NE.AND P0, PT, R0, 0x4, PT ;  /* 0x000000040000780c */ /* 0x000fda0003f05270 */
[----:B------:R-:W-:Y:S05]  /*5ad0*/  @P0 BRA `(.L_x_458) ;  /* 0x0000000c000c0947 */ /* 0x000fea0003800000 */
[----:B---3--:R-:W-:-:S06]  /*5ae0*/  IMAD.U32 R4, R22, 0x10000, RZ ;  /* 0x0001000016047824 */ /* 0x008fcc00078e00ff */
[----:B------:R-:W0:Y:S02]  /*5af0*/  F2I.S64.TRUNC R4, R4 ;  /* 0x0000000400047311 */ /* 0x000e24000020d900 */
[----:B0-----:R0:W-:Y:S01]  /*5b00*/  STG.E.64 desc[UR36][R8.64], R4 ;  /* 0x0000000408007986 */ /* 0x0011e2000c101b24 */
[----:B------:R-:W-:Y:S05]  /*5b10*/  BRA `(.L_x_459) ;  /* 0x0000000c005c7947 */ /* 0x000fea0003800000 */
.L_x_461:
[----:B---3--:R-:W-:-:S04]  /*5b20*/  IMAD.U32 R22, R22, 0x10000, RZ ;  /* 0x0001000016167824 */ /* 0x008fc800078e00ff */
[----:B------:R-:W0:Y:S02]  /*5b30*/  F2I.FTZ.TRUNC.NTZ R3, R22 ;  /* 0x0000001600037305 */ /* 0x000e24000021f100 */
[----:B0-----:R0:W-:Y:S01]  /*5b40*/  STG.E desc[UR36][R8.64], R3 ;  /* 0x0000000308007986 */ /* 0x0011e2000c101924 */
[----:B------:R-:W-:Y:S05]  /*5b50*/  BRA `(.L_x_459) ;  /* 0x0000000c004c7947 */ /* 0x000fea0003800000 */
.L_x_460:
[----:B---3--:R-:W-:-:S04]  /*5b60*/  IMAD.U32 R22, R22, 0x10000, RZ ;  /* 0x0001000016167824 */ /* 0x008fc800078e00ff */
[----:B------:R-:W0:Y:S02]  /*5b70*/  F2I.FTZ.TRUNC.NTZ R3, R22 ;  /* 0x0000001600037305 */ /* 0x000e24000021f100 */
[----:B0-----:R0:W-:Y:S01]  /*5b80*/  STG.E.U16 desc[UR36][R8.64], R3 ;  /* 0x0000000308007986 */ /* 0x0011e2000c101524 */
[----:B------:R-:W-:Y:S05]  /*5b90*/  BRA `(.L_x_459) ;  /* 0x0000000c003c7947 */ /* 0x000fea0003800000 */
.L_x_455:
[----:B------:R-:W-:-:S13]  /*5ba0*/  ISETP.GT.AND P0, PT, R0, 0x6, PT ;  /* 0x000000060000780c */ /* 0x000fda0003f04270 */
[----:B------:R-:W-:Y:S05]  /*5bb0*/  @P0 BRA `(.L_x_462) ;  /* 0x00000000002c0947 */ /* 0x000fea0003800000 */
[----:B------:R-:W-:-:S13]  /*5bc0*/  ISETP.NE.AND P0, PT, R0, 0x5, PT ;  /* 0x000000050000780c */ /* 0x000fda0003f05270 */
[----:B------:R-:W-:Y:S05]  /*5bd0*/  @!P0 BRA `(.L_x_463) ;  /* 0x0000000000148947 */ /* 0x000fea0003800000 */
[----:B------:R-:W-:-:S13]  /*5be0*/  ISETP.NE.AND P0, PT, R0, 0x6, PT ;  /* 0x000000060000780c */ /* 0x000fda0003f05270 */
[----:B------:R-:W-:Y:S05]  /*5bf0*/  @P0 BRA `(.L_x_458) ;  /* 0x0000000800c40947 */ /* 0x000fea0003800000 */
[----:B---3--:R-:W-:-:S05]  /*5c00*/  IMAD.U32 R3, R22, 0x10000, RZ ;  /* 0x0001000016037824 */ /* 0x008fca00078e00ff */
[----:B------:R0:W-:Y:S01]  /*5c10*/  STG.E desc[UR36][R8.64], R3 ;  /* 0x0000000308007986 */ /* 0x0001e2000c101924 */
[----:B------:R-:W-:Y:S05]  /*5c20*/  BRA `(.L_x_459) ;  /* 0x0000000c00187947 */ /* 0x000fea0003800000 */
.L_x_463:
[----:B---3--:R-:W-:-:S05]  /*5c30*/  IMAD.U32 R0, R22, 0x10000, RZ ;  /* 0x0001000016007824 */ /* 0x008fca00078e00ff */
[----:B------:R-:W-:-:S05]  /*5c40*/  F2FP.F16.F32.PACK_AB R0, RZ, R0 ;  /* 0x00000000ff00723e */ /* 0x000fca00000000ff */
[----:B------:R0:W-:Y:S01]  /*5c50*/  STG.E.U16 desc[UR36][R8.64], R0 ;  /* 0x0000000008007986 */ /* 0x0001e2000c101524 */
[----:B------:R-:W-:Y:S05]  /*5c60*/  BRA `(.L_x_459) ;  /* 0x0000000c00087947 */ /* 0x000fea0003800000 */
.L_x_462:
[----:B------:R-:W-:-:S13]  /*5c70*/  ISETP.NE.AND P0, PT, R0, 0x7, PT ;  /* 0x000000070000780c */ /* 0x000fda0003f05270 */
[----:B------:R-:W-:Y:S05]  /*5c80*/  @!P0 BRA `(.L_x_464) ;  /* 0x0000000000348947 */ /* 0x000fea0003800000 */
[----:B------:R-:W-:-:S13]  /*5c90*/  ISETP.NE.AND P0, PT, R0, 0x8, PT ;  /* 0x000000080000780c */ /* 0x000fda0003f05270 */
[----:B------:R-:W-:Y:S05]  /*5ca0*/  @!P0 BRA `(.L_x_465) ;  /* 0x0000000000188947 */ /* 0x000fea0003800000 */
[----:B------:R-:W-:-:S13]  /*5cb0*/  ISETP.NE.AND P0, PT, R0, 0x9, PT ;  /* 0x000000090000780c */ /* 0x000fda0003f05270 */
[----:B------:R-:W-:Y:S05]  /*5cc0*/  @P0 BRA `(.L_x_458) ;  /* 0x0000000800900947 */ /* 0x000fea0003800000 */
[----:B---3--:R-:W-:Y:S02]  /*5cd0*/  IMAD.U32 R22, R22, 0x10000, RZ ;  /* 0x0001000016167824 */ /* 0x008fe400078e00ff */
[----:B------:R-:W-:-:S05]  /*5ce0*/  IMAD.MOV.U32 R23, RZ, RZ, RZ ;  /* 0x000000ffff177224 */ /* 0x000fca00078e00ff */
[----:B------:R0:W-:Y:S01]  /*5cf0*/  STG.E.64 desc[UR36][R8.64], R22 ;  /* 0x0000001608007986 */ /* 0x0001e2000c101b24 */
[----:B------:R-:W-:Y:S05]  /*5d00*/  BRA `(.L_x_459) ;  /* 0x0000000800e07947 */ /* 0x000fea0003800000 */
.L_x_465:
[----:B---3--:R-:W-:-:S05]  /*5d10*/  IMAD.U32 R22, R22, 0x10000, RZ ;  /* 0x0001000016167824 */ /* 0x008fca00078e00ff */
[----:B------:R-:W-:-:S04]  /*5d20*/  F2FP.F16.F32.PACK_AB R3, RZ, R22 ;  /* 0x00000016ff03723e */ /* 0x000fc800000000ff */
[----:B------:R-:W-:-:S05]  /*5d30*/  PRMT R3, R3, 0x5410, RZ ;  /* 0x0000541003037816 */ /* 0x000fca00000000ff */
[----:B------:R0:W-:Y:S01]  /*5d40*/  STG.E desc[UR36][R8.64], R3 ;  /* 0x0000000308007986 */ /* 0x0001e2000c101924 */
[----:B------:R-:W-:Y:S05]  /*5d50*/  BRA `(.L_x_459) ;  /* 0x0000000800cc7947 */ /* 0x000fea0003800000 */
.L_x_464:
[----:B---3--:R-:W-:-:S04]  /*5d60*/  IMAD.U32 R4, R22, 0x10000, RZ ;  /* 0x0001000016047824 */ /* 0x008fc800078e00ff */
[----:B------:R-:W-:-:S06]  /*5d70*/  FMUL.FTZ R4, R4, 1 ;  /* 0x3f80000004047820 */ /* 0x000fcc0000410000 */
[----:B------:R-:W0:Y:S02]  /*5d80*/  F2F.F64.F32 R4, R4 ;  /* 0x0000000400047310 */ /* 0x000e240000201800 */
[----:B0-----:R0:W-:Y:S01]  /*5d90*/  STG.E.64 desc[UR36][R8.64], R4 ;  /* 0x0000000408007986 */ /* 0x0011e2000c101b24 */
[----:B------:R-:W-:Y:S05]  /*5da0*/  BRA `(.L_x_459) ;  /* 0x0000000800b87947 */ /* 0x000fea0003800000 */
.L_x_454:
        /* <DEDUP_REMOVED lines=8> */
[----:B---3--:R-:W-:-:S05]  /*5e30*/  IMAD.U32 R22, R22, 0x10000, RZ ;  /* 0x0001000016167824 */ /* 0x008fca00078e00ff */
[----:B------:R-:W-:-:S04]  /*5e40*/  FSETP.NEU.FTZ.AND P0, PT, R22, RZ, PT ;  /* 0x000000ff1600720b */ /* 0x000fc80003f1d000 */
[----:B------:R-:W-:-:S05]  /*5e50*/  SEL R3, RZ, 0x1, !P0 ;  /* 0x00000001ff037807 */ /* 0x000fca0004000000 */
[----:B------:R0:W-:Y:S01]  /*5e60*/  STG.E.U8 desc[UR36][R8.64], R3 ;  /* 0x0000000308007986 */ /* 0x0001e2000c101124 */
[----:B------:R-:W-:Y:S05]  /*5e70*/  BRA `(.L_x_459) ;  /* 0x0000000800847947 */ /* 0x000fea0003800000 */
.L_x_468:
[----:B---3--:R-:W-:Y:S01]  /*5e80*/  IMAD.U32 R22, R22, 0x10000, RZ ;  /* 0x0001000016167824 */ /* 0x008fe200078e00ff */
[----:B------:R-:W-:-:S03]  /*5e90*/  CS2R R6, SRZ ;  /* 0x0000000000067805 */ /* 0x000fc6000001ff00 */
[----:B------:R-:W-:-:S06]  /*5ea0*/  FMUL.FTZ R4, R22, 1 ;  /* 0x3f80000016047820 */ /* 0x000fcc0000410000 */
[----:B------:R-:W0:Y:S02]  /*5eb0*/  F2F.F64.F32 R4, R4 ;  /* 0x0000000400047310 */ /* 0x000e240000201800 */
[----:B0-----:R0:W-:Y:S01]  /*5ec0*/  STG.E.128 desc[UR36][R8.64], R4 ;  /* 0x0000000408007986 */ /* 0x0011e2000c101d24 */
[----:B------:R-:W-:Y:S05]  /*5ed0*/  BRA `(.L_x_459) ;  /* 0x00000008006c7947 */ /* 0x000fea0003800000 */
.L_x_467:
[----:B------:R-:W-:-:S13]  /*5ee0*/  ISETP.NE.AND P0, PT, R0, 0xf, PT ;  /* 0x0000000f0000780c */ /* 0x000fda0003f05270 */
[----:B------:R-:W-:Y:S05]  /*5ef0*/  @!P0 BRA `(.L_x_469) ;  /* 0x0000000000b48947 */ /* 0x000fea0003800000 */
[----:B------:R-:W-:-:S13]  /*5f00*/  ISETP.NE.AND P0, PT, R0, 0x17, PT ;  /* 0x000000170000780c */ /* 0x000fda0003f05270 */
[----:B------:R-:W-:Y:S05]  /*5f10*/  @!P0 BRA `(.L_x_470) ;  /* 0x0000000000548947 */ /* 0x000fea0003800000 */
[----:B------:R-:W-:-:S13]  /*5f20*/  ISETP.NE.AND P0, PT, R0, 0x18, PT ;  /* 0x000000180000780c */ /* 0x000fda0003f05270 */
[----:B------:R-:W-:Y:S05]  /*5f30*/  @P0 BRA `(.L_x_458) ;  /* 0x0000000400f40947 */ /* 0x000fea0003800000 */
[----:B---3--:R-:W-:Y:S01]  /*5f40*/  IMAD.U32 R7, R22, 0x10000, RZ ;  /* 0x0001000016077824 */ /* 0x008fe200078e00ff */
        /* <DEDUP_REMOVED lines=14> */
.L_x_472:
[----:B------:R-:W-:Y:S05]  /*6030*/  BSYNC B0 ;  /* 0x0000000000007941 */ /* 0x000fea0003800000 */
.L_x_471:
[----:B------:R-:W-:-:S05]  /*6040*/  LOP3.LUT R5, R0, R5, RZ, 0xfc, !PT ;  /* 0x0000000500057212 */ /* 0x000fca00078efcff */
[----:B------:R0:W-:Y:S01]  /*6050*/  STG.E.U8 desc[UR36][R8.64], R5 ;  /* 0x0000000508007986 */ /* 0x0001e2000c101124 */
[----:B------:R-:W-:Y:S05]  /*6060*/  BRA `(.L_x_459) ;  /* 0x0000000800087947 */ /* 0x000fea0003800000 */
.L_x_470:
[----:B---3--:R-:W-:Y:S01]  /*6070*/  IMAD.U32 R5, R22, 0x10000, RZ ;  /* 0x0001000016057824 */ /* 0x008fe200078e00ff */
        /* <DEDUP_REMOVED lines=12> */
.L_x_474:
[----:B------:R-:W-:Y:S01]  /*6140*/  IMAD.MOV.U32 R0, RZ, RZ, 0x7f ;  /* 0x0000007fff007424 */ /* 0x000fe200078e00ff */
[----:B------:R-:W-:-:S04]  /*6150*/  ISETP.GT.U32.AND P0, PT, R3, 0x7f800000, PT ;  /* 0x7f8000000300780c */ /* 0x000fc80003f04070 */
[----:B------:R-:W-:-:S09]  /*6160*/  SEL R0, R0, 0x7c, P0 ;  /* 0x0000007c00007807 */ /* 0x000fd20000000000 */
.L_x_475:
[----:B------:R-:W-:Y:S05]  /*6170*/  BSYNC B0 ;  /* 0x0000000000007941 */ /* 0x000fea0003800000 */
.L_x_473:
[----:B------:R-:W-:-:S04]  /*6180*/  LOP3.LUT R3, R5, 0x80000000, RZ, 0xc0, !PT ;  /* 0x8000000005037812 */ /* 0x000fc800078ec0ff */
[----:B------:R-:W-:-:S04]  /*6190*/  SHF.R.U32.HI R3, RZ, 0x18, R3 ;  /* 0x00000018ff037819 */ /* 0x000fc80000011603 */
[----:B------:R-:W-:-:S05]  /*61a0*/  LOP3.LUT R3, R0, R3, RZ, 0xfc, !PT ;  /* 0x0000000300037212 */ /* 0x000fca00078efcff */
[----:B------:R0:W-:Y:S01]  /*61b0*/  STG.E.U8 desc[UR36][R8.64], R3 ;  /* 0x0000000308007986 */ /* 0x0001e2000c101124 */
[----:B------:R-:W-:Y:S05]  /*61c0*/  BRA `(.L_x_459) ;  /* 0x0000000400b07947 */ /* 0x000fea0003800000 */
.L_x_469:
[----:B---3--:R0:W-:Y:S01]  /*61d0*/  STG.E.U16 desc[UR36][R8.64], R22 ;  /* 0x0000001608007986 */ /* 0x0081e2000c101524 */
[----:B------:R-:W-:Y:S05]  /*61e0*/  BRA `(.L_x_459) ;  /* 0x0000000400a87947 */ /* 0x000fea0003800000 */
.L_x_466:
        /* <DEDUP_REMOVED lines=8> */
[----:B---3--:R-:W-:-:S06]  /*6270*/  IMAD.U32 R3, R22, 0x10000, RZ ;  /* 0x0001000016037824 */ /* 0x008fcc00078e00ff */
[----:B------:R-:W0:Y:S02]  /*6280*/  F2I.FTZ.U32.TRUNC.NTZ R3, R3 ;  /* 0x0000000300037305 */ /* 0x000e24000021f000 */
[----:B0-----:R0:W-:Y:S01]  /*6290*/  STG.E.U16 desc[UR36][R8.64], R3 ;  /* 0x0000000308007986 */ /* 0x0011e2000c101524 */
[----:B------:R-:W-:Y:S05]  /*62a0*/  BRA `(.L_x_459) ;  /* 0x0000000400787947 */ /* 0x000fea0003800000 */
.L_x_478:
[----:B---3--:R-:W-:Y:S01]  /*62b0*/  IMAD.U32 R5, R22, 0x10000, RZ ;  /* 0x0001000016057824 */ /* 0x008fe200078e00ff */
        /* <DEDUP_REMOVED lines=16> */
.L_x_481:
[----:B------:R-:W-:-:S04]  /*63c0*/  LOP3.LUT R3, R5, 0x80000000, RZ, 0xc0, !PT ;  /* 0x8000000005037812 */ /* 0x000fc800078ec0ff */
[----:B------:R-:W-:-:S04]  /*63d0*/  SHF.R.U32.HI R3, RZ, 0x18, R3 ;  /* 0x00000018ff037819 */ /* 0x000fc80000011603 */
[----:B------:R-:W-:-:S04]  /*63e0*/  LOP3.LUT R0, R0, R3, RZ, 0xfc, !PT ;  /* 0x0000000300007212 */ /* 0x000fc800078efcff */
[----:B------:R-:W-:-:S07]  /*63f0*/  PRMT R4, R0, 0x7610, R4 ;  /* 0x0000761000047816 */ /* 0x000fce0000000004 */
.L_x_480:
[----:B------:R-:W-:Y:S05]  /*6400*/  BSYNC B0 ;  /* 0x0000000000007941 */ /* 0x000fea0003800000 */
.L_x_479:
[----:B------:R3:W-:Y:S01]  /*6410*/  STG.E.U8 desc[UR36][R8.64], R4 ;  /* 0x0000000408007986 */ /* 0x0007e2000c101124 */
[----:B------:R-:W-:Y:S05]  /*6420*/  BRA `(.L_x_459) ;  /* 0x0000000400187947 */ /* 0x000fea0003800000 */
.L_x_477:
        /* <DEDUP_REMOVED lines=17> */
.L_x_484:
[----:B------:R-:W-:-:S04]  /*6540*/  LOP3.LUT R3, R5, 0x80000000, RZ, 0xc0, !PT ;  /* 0x8000000005037812 */ /* 0x000fc800078ec0ff */
[----:B------:R-:W-:-:S04]  /*6550*/  SHF.R.U32.HI R3, RZ, 0x18, R3 ;  /* 0x00000018ff037819 */ /* 0x000fc80000011603 */
[----:B------:R-:W-:-:S04]  /*6560*/  LOP3.LUT R0, R0, R3, RZ, 0xfc, !PT ;  /* 0x0000000300007212 */ /* 0x000fc800078efcff */
[----:B------:R-:W-:-:S07]  /*6570*/  PRMT R4, R0, 0x7610, R4 ;  /* 0x0000761000047816 */ /* 0x000fce0000000004 */
.L_x_483:
[----:B------:R-:W-:Y:S05]  /*6580*/  BSYNC B0 ;  /* 0x0000000000007941 */ /* 0x000fea0003800000 */
.L_x_482:
[----:B------:R0:W-:Y:S01]  /*6590*/  STG.E.U8 desc[UR36][R8.64], R4 ;  /* 0x0000000408007986 */ /* 0x0001e2000c101124 */
[----:B------:R-:W-:Y:S05]  /*65a0*/  BRA `(.L_x_459) ;  /* 0x0000000000b87947 */ /* 0x000fea0003800000 */
.L_x_476:
[----:B------:R-:W-:-:S13]  /*65b0*/  ISETP.NE.AND P0, PT, R0, 0x1c, PT ;  /* 0x0000001c0000780c */ /* 0x000fda0003f05270 */
[----:B------:R-:W-:Y:S05]  /*65c0*/  @!P0 BRA `(.L_x_485) ;  /* 0x0000000000a48947 */ /* 0x000fea0003800000 */
[----:B------:R-:W-:-:S13]  /*65d0*/  ISETP.NE.AND P0, PT, R0, 0x1d, PT ;  /* 0x0000001d0000780c */ /* 0x000fda0003f05270 */
[----:B------:R-:W-:Y:S05]  /*65e0*/  @!P0 BRA `(.L_x_486) ;  /* 0x00000000008c8947 */ /* 0x000fea0003800000 */
[----:B------:R-:W-:-:S13]  /*65f0*/  ISETP.NE.AND P0, PT, R0, 0x2c, PT ;  /* 0x0000002c0000780c */ /* 0x000fda0003f05270 */
[----:B------:R-:W-:Y:S05]  /*6600*/  @P0 BRA `(.L_x_458) ;  /* 0x0000000000400947 */ /* 0x000fea0003800000 */
[----:B---3--:R-:W-:-:S05]  /*6610*/  IMAD.U32 R22, R22, 0x10000, RZ ;  /* 0x0001000016167824 */ /* 0x008fca00078e00ff */
        /* <DEDUP_REMOVED lines=15> */
.L_x_458:
        /* <DEDUP_REMOVED lines=16> */
.L_x_487:
[----:B------:R-:W-:Y:S05]  /*6810*/  BRA `(.L_x_459) ;  /* 0x00000000001c7947 */ /* 0x000fea0003800000 */
.L_x_486:
[----:B---3--:R-:W-:-:S06]  /*6820*/  IMAD.U32 R4, R22, 0x10000, RZ ;  /* 0x0001000016047824 */ /* 0x008fcc00078e00ff */
[----:B------:R-:W0:Y:S02]  /*6830*/  F2I.U64.TRUNC R4, R4 ;  /* 0x0000000400047311 */ /* 0x000e24000020d800 */
[----:B0-----:R2:W-:Y:S01]  /*6840*/  STG.E.64 desc[UR36][R8.64], R4 ;  /* 0x0000000408007986 */ /* 0x0015e2000c101b24 */
[----:B------:R-:W-:Y:S05]  /*6850*/  BRA `(.L_x_459) ;  /* 0x00000000000c7947 */ /* 0x000fea0003800000 */
.L_x_485:
[----:B---3--:R-:W-:-:S04]  /*6860*/  IMAD.U32 R22, R22, 0x10000, RZ ;  /* 0x0001000016167824 */ /* 0x008fc800078e00ff */
[----:B------:R-:W0:Y:S02]  /*6870*/  F2I.FTZ.U32.TRUNC.NTZ R3, R22 ;  /* 0x0000001600037305 */ /* 0x000e24000021f000 */
[----:B0-----:R0:W-:Y:S02]  /*6880*/  STG.E desc[UR36][R8.64], R3 ;  /* 0x0000000308007986 */ /* 0x0011e4000c101924 */
.L_x_459:
[----:B------:R-:W-:-:S05]  /*6890*/  VIADD R25, R25, 0x80 ;  /* 0x0000008019197836 */ /* 0x000fca0000000000 */
[----:B------:R-:W-:-:S13]  /*68a0*/  ISETP.GE.AND P0, PT, R25, R16, PT ;  /* 0x000000101900720c */ /* 0x000fda0003f06270 */
[----:B------:R-:W-:Y:S05]  /*68b0*/  @P0 BRA `(.L_x_453) ;  /* 0x0000000c00f00947 */ /* 0x000fea0003800000 */
[----:B0123--:R-:W0:Y:S01]  /*68c0*/  LDC.64 R8, c[0x0][0x228] ;  /* 0x00008a00ff087b82 */ /* 0x00fe220000000a00 */
        /* <DEDUP_REMOVED lines=17> */
[----:B------:R-:W-:-:S06]  /*69e0*/  IMAD.U32 R17, R17, 0x10000, RZ ;  /* 0x0001000011117824 */ /* 0x000fcc00078e00ff */
[----:B------:R-:W0:Y:S02]  /*69f0*/  F2I.FTZ.TRUNC.NTZ R17, R17 ;  /* 0x0000001100117305 */ /* 0x000e24000021f100 */
[----:B0-----:R0:W-:Y:S01]  /*6a00*/  STG.E.U8 desc[UR36][R8.64], R17 ;  /* 0x0000001108007986 */ /* 0x0011e2000c101124 */
[----:B------:R-:W-:Y:S05]  /*6a10*/  BRA `(.L_x_493) ;  /* 0x0000000c00947947 */ /* 0x000fea0003800000 */
.L_x_491:
[----:B------:R-:W-:-:S06]  /*6a20*/  IMAD.U32 R5, R17, 0x10000, RZ ;  /* 0x0001000011057824 */ /* 0x000fcc00078e00ff */
[----:B------:R-:W0:Y:S02]  /*6a30*/  F2I.S64.TRUNC R4, R5 ;  /* 0x0000000500047311 */ /* 0x000e24000020d900 */
[----:B0-----:R3:W-:Y:S01]  /*6a40*/  STG.E.U8 desc[UR36][R8.64], R4 ;  /* 0x0000000408007986 */ /* 0x0017e2000c101124 */
[----:B------:R-:W-:Y:S05]  /*6a50*/  BRA `(.L_x_493) ;  /* 0x0000000c00847947 */ /* 0x000fea0003800000 */
.L_x_490:
[----:B------:R-:W-:-:S13]  /*6a60*/  ISETP.NE.AND P0, PT, R0, 0x2, PT ;  /* 0x000000020000780c */ /* 0x000fda0003f05270 */
[----:B------:R-:W-:Y:S05]  /*6a70*/  @!P0 BRA `(.L_x_494) ;  /* 0x0000000000308947 */ /* 0x000fea0003800000 */
[----:B------:R-:W-:-:S13]  /*6a80*/  ISETP.NE.AND P0, PT, R0, 0x3, PT ;  /* 0x000000030000780c */ /* 0x000fda0003f05270 */
[----:B------:R-:W-:Y:S05]  /*6a90*/  @!P0 BRA `(.L_x_495) ;  /* 0x0000000000188947 */ /* 0x000fea0003800000 */
[----:B------:R-:W-:-:S13]  /*6aa0*/  ISETP.NE.AND P0, PT, R0, 0x4, PT ;  /* 0x000000040000780c */ /* 0x000fda0003f05270 */
[----:B------:R-:W-:Y:S05]  /*6ab0*/  @P0 BRA `(.L_x_492) ;  /* 0x0000000c000c0947 */ /* 0x000fea0003800000 */
[----:B------:R-:W-:-:S06]  /*6ac0*/  IMAD.U32 R4, R17, 0x10000, RZ ;  /* 0x0001000011047824 */ /* 0x000fcc00078e00ff */
[----:B------:R-:W0:Y:S02]  /*6ad0*/  F2I.S64.TRUNC R4, R4 ;  /* 0x0000000400047311 */ /* 0x000e24000020d900 */
[----:B0-----:R1:W-:Y:S01]  /*6ae0*/  STG.E.64 desc[UR36][R8.64], R4 ;  /* 0x0000000408007986 */ /* 0x0013e2000c101b24 */
[----:B------:R-:W-:Y:S05]  /*6af0*/  BRA `(.L_x_493) ;  /* 0x0000000c005c7947 */ /* 0x000fea0003800000 */
.L_x_495:
[----:B------:R-:W-:-:S06]  /*6b00*/  IMAD.U32 R17, R17, 0x10000, RZ ;  /* 0x0001000011117824 */ /* 0x000fcc00078e00ff */
[----:B------:R-:W0:Y:S02]  /*6b10*/  F2I.FTZ.TRUNC.NTZ R17, R17 ;  /* 0x0000001100117305 */ /* 0x000e24000021f100 */
[----:B0-----:R2:W-:Y:S01]  /*6b20*/  STG.E desc[UR36][R8.64], R17 ;  /* 0x0000001108007986 */ /* 0x0015e2000c101924 */
[----:B------:R-:W-:Y:S05]  /*6b30*/  BRA `(.L_x_493) ;  /* 0x0000000c004c7947 */ /* 0x000fea0003800000 */
.L_x_494:
[----:B------:R-:W-:-:S06]  /*6b40*/  IMAD.U32 R17, R17, 0x10000, RZ ;  /* 0x0001000011117824 */ /* 0x000fcc00078e00ff */
[----:B------:R-:W0:Y:S02]  /*6b50*/  F2I.FTZ.TRUNC.NTZ R17, R17 ;  /* 0x0000001100117305 */ /* 0x000e24000021f100 */
[----:B0-----:R0:W-:Y:S01]  /*6b60*/  STG.E.U16 desc[UR36][R8.64], R17 ;  /* 0x0000001108007986 */ /* 0x0011e2000c101524 */
[----:B------:R-:W-:Y:S05]  /*6b70*/  BRA `(.L_x_493) ;  /* 0x0000000c003c7947 */ /* 0x000fea0003800000 */
.L_x_489:
[----:B------:R-:W-:-:S13]  /*6b80*/  ISETP.GT.AND P0, PT, R0, 0x6, PT ;  /* 0x000000060000780c */ /* 0x000fda0003f04270 */
[----:B------:R-:W-:Y:S05]  /*6b90*/  @P0 BRA `(.L_x_496) ;  /* 0x00000000002c0947 */ /* 0x000fea0003800000 */
[----:B------:R-:W-:-:S13]  /*6ba0*/  ISETP.NE.AND P0, PT, R0, 0x5, PT ;  /* 0x000000050000780c */ /* 0x000fda0003f05270 */
[----:B------:R-:W-:Y:S05]  /*6bb0*/  @!P0 BRA `(.L_x_497) ;  /* 0x0000000000148947 */ /* 0x000fea0003800000 */
[----:B------:R-:W-:-:S13]  /*6bc0*/  ISETP.NE.AND P0, PT, R0, 0x6, PT ;  /* 0x000000060000780c */ /* 0x000fda0003f05270 */
[----:B------:R-:W-:Y:S05]  /*6bd0*/  @P0 BRA `(.L_x_492) ;  /* 0x0000000800c40947 */ /* 0x000fea0003800000 */
[----:B------:R-:W-:-:S05]  /*6be0*/  IMAD.U32 R17, R17, 0x10000, RZ ;  /* 0x0001000011117824 */ /* 0x000fca00078e00ff */
[----:B------:R0:W-:Y:S01]  /*6bf0*/  STG.E desc[UR36][R8.64], R17 ;  /* 0x0000001108007986 */ /* 0x0001e2000c101924 */
[----:B------:R-:W-:Y:S05]  /*6c00*/  BRA `(.L_x_493) ;  /* 0x0000000c00187947 */ /* 0x000fea0003800000 */
.L_x_497:
[----:B------:R-:W-:-:S05]  /*6c10*/  IMAD.U32 R0, R17, 0x10000, RZ ;  /* 0x0001000011007824 */ /* 0x000fca00078e00ff */
[----:B------:R-:W-:-:S05]  /*6c20*/  F2FP.F16.F32.PACK_AB R0, RZ, R0 ;  /* 0x00000000ff00723e */ /* 0x000fca00000000ff */
[----:B------:R0:W-:Y:S01]  /*6c30*/  STG.E.U16 desc[UR36][R8.64], R0 ;  /* 0x0000000008007986 */ /* 0x0001e2000c101524 */
[----:B------:R-:W-:Y:S05]  /*6c40*/  BRA `(.L_x_493) ;  /* 0x0000000c00087947 */ /* 0x000fea0003800000 */
.L_x_496:
[----:B------:R-:W-:-:S13]  /*6c50*/  ISETP.NE.AND P0, PT, R0, 0x7, PT ;  /* 0x000000070000780c */ /* 0x000fda0003f05270 */
[----:B------:R-:W-:Y:S05]  /*6c60*/  @!P0 BRA `(.L_x_498) ;  /* 0x0000000000348947 */ /* 0x000fea0003800000 */
[----:B------:R-:W-:-:S13]  /*6c70*/  ISETP.NE.AND P0, PT, R0, 0x8, PT ;  /* 0x000000080000780c */ /* 0x000fda0003f05270 */
[----:B------:R-:W-:Y:S05]  /*6c80*/  @!P0 BRA `(.L_x_499) ;  /* 0x0000000000188947 */ /* 0x000fea0003800000 */
[----:B------:R-:W-:-:S13]  /*6c90*/  ISETP.NE.AND P0, PT, R0, 0x9, PT ;  /* 0x000000090000780c */ /* 0x000fda0003f05270 */
[----:B------:R-:W-:Y:S05]  /*6ca0*/  @P0 BRA `(.L_x_492) ;  /* 0x0000000800900947 */ /* 0x000fea0003800000 */
[----:B------:R-:W-:Y:S02]  /*6cb0*/  IMAD.U32 R4, R17, 0x10000, RZ ;  /* 0x0001000011047824 */ /* 0x000fe400078e00ff */
[----:B------:R-:W-:-:S05]  /*6cc0*/  IMAD.MOV.U32 R5, RZ, RZ, RZ ;  /* 0x000000ffff057224 */ /* 0x000fca00078e00ff */
[----:B------:R0:W-:Y:S01]  /*6cd0*/  STG.E.64 desc[UR36][R8.64], R4 ;  /* 0x0000000408007986 */ /* 0x0001e2000c101b24 */
[----:B------:R-:W-:Y:S05]  /*6ce0*/  BRA `(.L_x_493) ;  /* 0x0000000800e07947 */ /* 0x000fea0003800000 */
.L_x_499:
[----:B------:R-:W-:-:S05]  /*6cf0*/  IMAD.U32 R17, R17, 0x10000, RZ ;  /* 0x0001000011117824 */ /* 0x000fca00078e00ff */
[----:B------:R-:W-:-:S04]  /*6d00*/  F2FP.F16.F32.PACK_AB R3, RZ, R17 ;  /* 0x00000011ff03723e */ /* 0x000fc800000000ff */
[----:B------:R-:W-:-:S05]  /*6d10*/  PRMT R3, R3, 0x5410, RZ ;  /* 0x0000541003037816 */ /* 0x000fca00000000ff */
[----:B------:R0:W-:Y:S01]  /*6d20*/  STG.E desc[UR36][R8.64], R3 ;  /* 0x0000000308007986 */ /* 0x0001e2000c101924 */
[----:B------:R-:W-:Y:S05]  /*6d30*/  BRA `(.L_x_493) ;  /* 0x0000000800cc7947 */ /* 0x000fea0003800000 */
.L_x_498:
[----:B------:R-:W-:-:S04]  /*6d40*/  IMAD.U32 R4, R17, 0x10000, RZ ;  /* 0x0001000011047824 */ /* 0x000fc800078e00ff */
[----:B------:R-:W-:-:S06]  /*6d50*/  FMUL.FTZ R4, R4, 1 ;  /* 0x3f80000004047820 */ /* 0x000fcc0000410000 */
[----:B------:R-:W0:Y:S02]  /*6d60*/  F2F.F64.F32 R4, R4 ;  /* 0x0000000400047310 */ /* 0x000e240000201800 */
[----:B0-----:R0:W-:Y:S01]  /*6d70*/  STG.E.64 desc[UR36][R8.64], R4 ;  /* 0x0000000408007986 */ /* 0x0011e2000c101b24 */
[----:B------:R-:W-:Y:S05]  /*6d80*/  BRA `(.L_x_493) ;  /* 0x0000000800b87947 */ /* 0x000fea0003800000 */
.L_x_488:
        /* <DEDUP_REMOVED lines=8> */
[----:B------:R-:W-:-:S05]  /*6e10*/  IMAD.U32 R17, R17, 0x10000, RZ ;  /* 0x0001000011117824 */ /* 0x000fca00078e00ff */
[----:B------:R-:W-:-:S04]  /*6e20*/  FSETP.NEU.FTZ.AND P0, PT, R17, RZ, PT ;  /* 0x000000ff1100720b */ /* 0x000fc80003f1d000 */
[----:B------:R-:W-:-:S05]  /*6e30*/  SEL R3, RZ, 0x1, !P0 ;  /* 0x00000001ff037807 */ /* 0x000fca0004000000 */
[----:B------:R0:W-:Y:S01]  /*6e40*/  STG.E.U8 desc[UR36][R8.64], R3 ;  /* 0x0000000308007986 */ /* 0x0001e2000c101124 */
[----:B------:R-:W-:Y:S05]  /*6e50*/  BRA `(.L_x_493) ;  /* 0x0000000800847947 */ /* 0x000fea0003800000 */
.L_x_502:
[----:B------:R-:W-:Y:S01]  /*6e60*/  IMAD.U32 R17, R17, 0x10000, RZ ;  /* 0x0001000011117824 */ /* 0x000fe200078e00ff */
[----:B------:R-:W-:-:S03]  /*6e70*/  CS2R R6, SRZ ;  /* 0x0000000000067805 */ /* 0x000fc6000001ff00 */
[----:B------:R-:W-:-:S06]  /*6e80*/  FMUL.FTZ R4, R17, 1 ;  /* 0x3f80000011047820 */ /* 0x000fcc0000410000 */
[----:B------:R-:W0:Y:S02]  /*6e90*/  F2F.F64.F32 R4, R4 ;  /* 0x0000000400047310 */ /* 0x000e240000201800 */
[----:B0-----:R0:W-:Y:S01]  /*6ea0*/  STG.E.128 desc[UR36][R8.64], R4 ;  /* 0x0000000408007986 */ /* 0x0011e2000c101d24 */
[----:B------:R-:W-:Y:S05]  /*6eb0*/  BRA `(.L_x_493) ;  /* 0x00000008006c7947 */ /* 0x000fea0003800000 */
.L_x_501:
        /* <DEDUP_REMOVED lines=21> */
.L_x_506:
[----:B------:R-:W-:Y:S05]  /*7010*/  BSYNC B0 ;  /* 0x0000000000007941 */ /* 0x000fea0003800000 */
.L_x_505:
[----:B------:R-:W-:-:S05]  /*7020*/  LOP3.LUT R5, R0, R5, RZ, 0xfc, !PT ;  /* 0x0000000500057212 */ /* 0x000fca00078efcff */
[----:B------:R0:W-:Y:S01]  /*7030*/  STG.E.U8 desc[UR36][R8.64], R5 ;  /* 0x0000000508007986 */ /* 0x0001e2000c101124 */
[----:B------:R-:W-:Y:S05]  /*7040*/  BRA `(.L_x_493) ;  /* 0x0000000800087947 */ /* 0x000fea0003800000 */
.L_x_504:
        /* <DEDUP_REMOVED lines=13> */
.L_x_508:
[----:B------:R-:W-:Y:S01]  /*7120*/  IMAD.MOV.U32 R0, RZ, RZ, 0x7f ;  /* 0x0000007fff007424 */ /* 0x000fe200078e00ff */
[----:B------:R-:W-:-:S04]  /*7130*/  ISETP.GT.U32.AND P0, PT, R3, 0x7f800000, PT ;  /* 0x7f8000000300780c */ /* 0x000fc80003f04070 */
[----:B------:R-:W-:-:S09]  /*7140*/  SEL R0, R0, 0x7c, P0 ;  /* 0x0000007c00007807 */ /* 0x000fd20000000000 */
.L_x_509:
[----:B------:R-:W-:Y:S05]  /*7150*/  BSYNC B0 ;  /* 0x0000000000007941 */ /* 0x000fea0003800000 */
.L_x_507:
[----:B------:R-:W-:-:S04]  /*7160*/  LOP3.LUT R3, R17, 0x80000000, RZ, 0xc0, !PT ;  /* 0x8000000011037812 */ /* 0x000fc800078ec0ff */
[----:B------:R-:W-:-:S04]  /*7170*/  SHF.R.U32.HI R3, RZ, 0x18, R3 ;  /* 0x00000018ff037819 */ /* 0x000fc80000011603 */
[----:B------:R-:W-:-:S05]  /*7180*/  LOP3.LUT R3, R0, R3, RZ, 0xfc, !PT ;  /* 0x0000000300037212 */ /* 0x000fca00078efcff */
[----:B------:R0:W-:Y:S01]  /*7190*/  STG.E.U8 desc[UR36][R8.64], R3 ;  /* 0x0000000308007986 */ /* 0x0001e2000c101124 */
[----:B------:R-:W-:Y:S05]  /*71a0*/  BRA `(.L_x_493) ;  /* 0x0000000400b07947 */ /* 0x000fea0003800000 */
.L_x_503:
[----:B------:R0:W-:Y:S01]  /*71b0*/  STG.E.U16 desc[UR36][R8.64], R17 ;  /* 0x0000001108007986 */ /* 0x0001e2000c101524 */
[----:B------:R-:W-:Y:S05]  /*71c0*/  BRA `(.L_x_493) ;  /* 0x0000000400a87947 */ /* 0x000fea0003800000 */
.L_x_500:
        /* <DEDUP_REMOVED lines=8> */
[----:B------:R-:W-:-:S06]  /*7250*/  IMAD.U32 R3, R17, 0x10000, RZ ;  /* 0x0001000011037824 */ /* 0x000fcc00078e00ff */
[----:B------:R-:W0:Y:S02]  /*7260*/  F2I.FTZ.U32.TRUNC.NTZ R3, R3 ;  /* 0x0000000300037305 */ /* 0x000e24000021f000 */
[----:B0-----:R0:W-:Y:S01]  /*7270*/  STG.E.U16 desc[UR36][R8.64], R3 ;  /* 0x0000000308007986 */ /* 0x0011e2000c101524 */
[----:B------:R-:W-:Y:S05]  /*7280*/  BRA `(.L_x_493) ;  /* 0x0000000400787947 */ /* 0x000fea0003800000 */
.L_x_512:
        /* <DEDUP_REMOVED lines=17> */
.L_x_515:
[----:B------:R-:W-:-:S04]  /*73a0*/  LOP3.LUT R3, R17, 0x80000000, RZ, 0xc0, !PT ;  /* 0x8000000011037812 */ /* 0x000fc800078ec0ff */
[----:B------:R-:W-:-:S04]  /*73b0*/  SHF.R.U32.HI R3, RZ, 0x18, R3 ;  /* 0x00000018ff037819 */ /* 0x000fc80000011603 */
[----:B------:R-:W-:-:S04]  /*73c0*/  LOP3.LUT R0, R0, R3, RZ, 0xfc, !PT ;  /* 0x0000000300007212 */ /* 0x000fc800078efcff */
[----:B------:R-:W-:-:S07]  /*73d0*/  PRMT R4, R0, 0x7610, R4 ;  /* 0x0000761000047816 */ /* 0x000fce0000000004 */
.L_x_514:
[----:B------:R-:W-:Y:S05]  /*73e0*/  BSYNC B0 ;  /* 0x0000000000007941 */ /* 0x000fea0003800000 */
.L_x_513:
[----:B------:R0:W-:Y:S01]  /*73f0*/  STG.E.U8 desc[UR36][R8.64], R4 ;  /* 0x0000000408007986 */ /* 0x0001e2000c101124 */
[----:B------:R-:W-:Y:S05]  /*7400*/  BRA `(.L_x_493) ;  /* 0x0000000400187947 */ /* 0x000fea0003800000 */
.L_x_511:
        /* <DEDUP_REMOVED lines=17> */
.L_x_518:
[----:B------:R-:W-:-:S04]  /*7520*/  LOP3.LUT R3, R17, 0x80000000, RZ, 0xc0, !PT ;  /* 0x8000000011037812 */ /* 0x000fc800078ec0ff */
[----:B------:R-:W-:-:S04]  /*7530*/  SHF.R.U32.HI R3, RZ, 0x18, R3 ;  /* 0x00000018ff037819 */ /* 0x000fc80000011603 */
[----:B------:R-:W-:-:S04]  /*7540*/  LOP3.LUT R0, R0, R3, RZ, 0xfc, !PT ;  /* 0x0000000300007212 */ /* 0x000fc800078efcff */
[----:B------:R-:W-:-:S07]  /*7550*/  PRMT R4, R0, 0x7610, R4 ;  /* 0x0000761000047816 */ /* 0x000fce0000000004 */
.L_x_517:
[----:B------:R-:W-:Y:S05]  /*7560*/  BSYNC B0 ;  /* 0x0000000000007941 */ /* 0x000fea0003800000 */
.L_x_516:
[----:B------:R0:W-:Y:S01]  /*7570*/  STG.E.U8 desc[UR36][R8.64], R4 ;  /* 0x0000000408007986 */ /* 0x0001e2000c101124 */
[----:B------:R-:W-:Y:S05]  /*7580*/  BRA `(.L_x_493) ;  /* 0x0000000000b87947 */ /* 0x000fea0003800000 */
.L_x_510:
[----:B------:R-:W-:-:S13]  /*7590*/  ISETP.NE.AND P0, PT, R0, 0x1c, PT ;  /* 0x0000001c0000780c */ /* 0x000fda0003f05270 */
[----:B------:R-:W-:Y:S05]  /*75a0*/  @!P0 BRA `(.L_x_519) ;  /* 0x0000000000a48947 */ /* 0x000fea0003800000 */
[----:B------:R-:W-:-:S13]  /*75b0*/  ISETP.NE.AND P0, PT, R0, 0x1d, PT ;  /* 0x0000001d0000780c */ /* 0x000fda0003f05270 */
[----:B------:R-:W-:Y:S05]  /*75c0*/  @!P0 BRA `(.L_x_520) ;  /* 0x00000000008c8947 */ /* 0x000fea0003800000 */
[----:B------:R-:W-:-:S13]  /*75d0*/  ISETP.NE.AND P0, PT, R0, 0x2c, PT ;  /* 0x0000002c0000780c */ /* 0x000fda0003f05270 */
[----:B------:R-:W-:Y:S05]  /*75e0*/  @P0 BRA `(.L_x_492) ;  /* 0x0000000000400947 */ /* 0x000fea0003800000 */
[----:B------:R-:W-:-:S05]  /*75f0*/  IMAD.U32 R4, R17, 0x10000, RZ ;  /* 0x0001000011047824 */ /* 0x000fca00078e00ff */
        /* <DEDUP_REMOVED lines=15> */
.L_x_492:
        /* <DEDUP_REMOVED lines=15> */
[----:B0---4-:R-:W-:Y:S05]  /*77e0*/  CALL.ABS.NOINC R14 ;  /* 0x000000000e007343 */ /* 0x011fea0003c00000 */
.L_x_521:
[----:B------:R-:W-:Y:S05]  /*77f0*/  BRA `(.L_x_493) ;  /* 0x00000000001c7947 */ /* 0x000fea0003800000 */
.L_x_520:
[----:B------:R-:W-:-:S06]  /*7800*/  IMAD.U32 R4, R17, 0x10000, RZ ;  /* 0x0001000011047824 */ /* 0x000fcc00078e00ff */
[----:B------:R-:W0:Y:S02]  /*7810*/  F2I.U64.TRUNC R4, R4 ;  /* 0x0000000400047311 */ /* 0x000e24000020d800 */
[----:B0-----:R0:W-:Y:S01]  /*7820*/  STG.E.64 desc[UR36][R8.64], R4 ;  /* 0x0000000408007986 */ /* 0x0011e2000c101b24 */
[----:B------:R-:W-:Y:S05]  /*7830*/  BRA `(.L_x_493) ;  /* 0x00000000000c7947 */ /* 0x000fea0003800000 */
.L_x_519:
[----:B------:R-:W-:-:S06]  /*7840*/  IMAD.U32 R17, R17, 0x10000, RZ ;  /* 0x0001000011117824 */ /* 0x000fcc00078e00ff */
[----:B------:R-:W0:Y:S02]  /*7850*/  F2I.FTZ.U32.TRUNC.NTZ R17, R17 ;  /* 0x0000001100117305 */ /* 0x000e24000021f000 */
[----:B0-----:R0:W-:Y:S02]  /*7860*/  STG.E desc[UR36][R8.64], R17 ;  /* 0x0000001108007986 */ /* 0x0011e4000c101924 */
.L_x_493:
[----:B------:R-:W-:-:S07]  /*7870*/  VIADD R25, R25, 0x80 ;  /* 0x0000008019197836 */ /* 0x000fce0000000000 */
.L_x_453:
[----:B------:R-:W-:Y:S05]  /*7880*/  BSYNC B6 ;  /* 0x0000000000067941 */ /* 0x000fea0003800000 */
.L_x_452:
[----:B------:R-:W-:-:S13]  /*7890*/  ISETP.GE.AND P0, PT, R25, R16, PT ;  /* 0x000000101900720c */ /* 0x000fda0003f06270 */
[----:B------:R-:W-:Y:S05]  /*78a0*/  @P0 EXIT ;  /* 0x000000000000094d */ /* 0x000fea0003800000 */
[----:B0123--:R-:W0:Y:S01]  /*78b0*/  LDC.64 R4, c[0x0][0x228] ;  /* 0x00008a00ff047b82 */ /* 0x00fe220000000a00 */
        /* <DEDUP_REMOVED lines=16> */
[----:B----4-:R-:W-:-:S06]  /*79c0*/  IMAD.U32 R19, R19, 0x10000, RZ ;  /* 0x0001000013137824 */ /* 0x010fcc00078e00ff */
[----:B------:R-:W0:Y:S02]  /*79d0*/  F2I.FTZ.TRUNC.NTZ R19, R19 ;  /* 0x0000001300137305 */ /* 0x000e24000021f100 */
[----:B0-----:R-:W-:Y:S01]  /*79e0*/  STG.E.U8 desc[UR36][R2.64], R19 ;  /* 0x0000001302007986 */ /* 0x001fe2000c101124 */
[----:B------:R-:W-:Y:S05]  /*79f0*/  EXIT ;  /* 0x000000000000794d */ /* 0x000fea0003800000 */
.L_x_525:
[----:B----4-:R-:W-:-:S06]  /*7a00*/  IMAD.U32 R5, R19, 0x10000, RZ ;  /* 0x0001000013057824 */ /* 0x010fcc00078e00ff */
[----:B------:R-:W0:Y:S02]  /*7a10*/  F2I.S64.TRUNC R4, R5 ;  /* 0x0000000500047311 */ /* 0x000e24000020d900 */
[----:B0-----:R-:W-:Y:S01]  /*7a20*/  STG.E.U8 desc[UR36][R2.64], R4 ;  /* 0x0000000402007986 */ /* 0x001fe2000c101124 */
[----:B------:R-:W-:Y:S05]  /*7a30*/  EXIT ;  /* 0x000000000000794d */ /* 0x000fea0003800000 */
.L_x_524:
[----:B------:R-:W-:-:S13]  /*7a40*/  ISETP.NE.AND P0, PT, R0, 0x2, PT ;  /* 0x000000020000780c */ /* 0x000fda0003f05270 */
[----:B------:R-:W-:Y:S05]  /*7a50*/  @!P0 BRA `(.L_x_527) ;  /* 0x0000000000308947 */ /* 0x000fea0003800000 */
[----:B------:R-:W-:-:S13]  /*7a60*/  ISETP.NE.AND P0, PT, R0, 0x3, PT ;  /* 0x000000030000780c */ /* 0x000fda0003f05270 */
[----:B------:R-:W-:Y:S05]  /*7a70*/  @!P0 BRA `(.L_x_528) ;  /* 0x0000000000188947 */ /* 0x000fea0003800000 */
[----:B------:R-:W-:-:S13]  /*7a80*/  ISETP.NE.AND P0, PT, R0, 0x4, PT ;  /* 0x000000040000780c */ /* 0x000fda0003f05270 */
[----:B------:R-:W-:Y:S05]  /*7a90*/  @P0 BRA `(.L_x_526) ;  /* 0x0000000c000c0947 */ /* 0x000fea0003800000 */
[----:B----4-:R-:W-:-:S06]  /*7aa0*/  IMAD.U32 R4, R19, 0x10000, RZ ;  /* 0x0001000013047824 */ /* 0x010fcc00078e00ff */
[----:B------:R-:W0:Y:S02]  /*7ab0*/  F2I.S64.TRUNC R4, R4 ;  /* 0x0000000400047311 */ /* 0x000e24000020d900 */
[----:B0-----:R-:W-:Y:S01]  /*7ac0*/  STG.E.64 desc[UR36][R2.64], R4 ;  /* 0x0000000402007986 */ /* 0x001fe2000c101b24 */
[----:B------:R-:W-:Y:S05]  /*7ad0*/  EXIT ;  /* 0x000000000000794d */ /* 0x000fea0003800000 */
.L_x_528:
[----:B----4-:R-:W-:-:S06]  /*7ae0*/  IMAD.U32 R19, R19, 0x10000, RZ ;  /* 0x0001000013137824 */ /* 0x010fcc00078e00ff */
[----:B------:R-:W0:Y:S02]  /*7af0*/  F2I.FTZ.TRUNC.NTZ R19, R19 ;  /* 0x0000001300137305 */ /* 0x000e24000021f100 */
[----:B0-----:R-:W-:Y:S01]  /*7b00*/  STG.E desc[UR36][R2.64], R19 ;  /* 0x0000001302007986 */ /* 0x001fe2000c101924 */
[----:B------:R-:W-:Y:S05]  /*7b10*/  EXIT ;  /* 0x000000000000794d */ /* 0x000fea0003800000 */
.L_x_527:
[----:B----4-:R-:W-:-:S06]  /*7b20*/  IMAD.U32 R19, R19, 0x10000, RZ ;  /* 0x0001000013137824 */ /* 0x010fcc00078e00ff */
[----:B------:R-:W0:Y:S02]  /*7b30*/  F2I.FTZ.TRUNC.NTZ R19, R19 ;  /* 0x0000001300137305 */ /* 0x000e24000021f100 */
[----:B0-----:R-:W-:Y:S01]  /*7b40*/  STG.E.U16 desc[UR36][R2.64], R19 ;  /* 0x0000001302007986 */ /* 0x001fe2000c101524 */
[----:B------:R-:W-:Y:S05]  /*7b50*/  EXIT ;  /* 0x000000000000794d */ /* 0x000fea0003800000 */
.L_x_523:
[----:B------:R-:W-:-:S13]  /*7b60*/  ISETP.GT.AND P0, PT, R0, 0x6, PT ;  /* 0x000000060000780c */ /* 0x000fda0003f04270 */
[----:B------:R-:W-:Y:S05]  /*7b70*/  @P0 BRA `(.L_x_529) ;  /* 0x00000000002c0947 */ /* 0x000fea0003800000 */
[----:B------:R-:W-:-:S13]  /*7b80*/  ISETP.NE.AND P0, PT, R0, 0x5, PT ;  /* 0x000000050000780c */ /* 0x000fda0003f05270 */
[----:B------:R-:W-:Y:S05]  /*7b90*/  @!P0 BRA `(.L_x_530) ;  /* 0x0000000000148947 */ /* 0x000fea0003800000 */
[----:B------:R-:W-:-:S13]  /*7ba0*/  ISETP.NE.AND P0, PT, R0, 0x6, PT ;  /* 0x000000060000780c */ /* 0x000fda0003f05270 */
[----:B------:R-:W-:Y:S05]  /*7bb0*/  @P0 BRA `(.L_x_526) ;  /* 0x0000000800c40947 */ /* 0x000fea0003800000 */
[----:B----4-:R-:W-:-:S05]  /*7bc0*/  IMAD.U32 R19, R19, 0x10000, RZ ;  /* 0x0001000013137824 */ /* 0x010fca00078e00ff */
[----:B------:R-:W-:Y:S01]  /*7bd0*/  STG.E desc[UR36][R2.64], R19 ;  /* 0x0000001302007986 */ /* 0x000fe2000c101924 */
[----:B------:R-:W-:Y:S05]  /*7be0*/  EXIT ;  /* 0x000000000000794d */ /* 0x000fea0003800000 */
.L_x_530:
[----:B----4-:R-:W-:-:S05]  /*7bf0*/  IMAD.U32 R0, R19, 0x10000, RZ ;  /* 0x0001000013007824 */ /* 0x010fca00078e00ff */
[----:B------:R-:W-:-:S05]  /*7c00*/  F2FP.F16.F32.PACK_AB R0, RZ, R0 ;  /* 0x00000000ff00723e */ /* 0x000fca00000000ff */
[----:B------:R-:W-:Y:S01]  /*7c10*/  STG.E.U16 desc[UR36][R2.64], R0 ;  /* 0x0000000002007986 */ /* 0x000fe2000c101524 */
[----:B------:R-:W-:Y:S05]  /*7c20*/  EXIT ;  /* 0x000000000000794d */ /* 0x000fea0003800000 */
.L_x_529:
[----:B------:R-:W-:-:S13]  /*7c30*/  ISETP.NE.AND P0, PT, R0, 0x7, PT ;  /* 0x000000070000780c */ /* 0x000fda0003f05270 */
[----:B------:R-:W-:Y:S05]  /*7c40*/  @!P0 BRA `(.L_x_531) ;  /* 0x0000000000348947 */ /* 0x000fea0003800000 */
[----:B------:R-:W-:-:S13]  /*7c50*/  ISETP.NE.AND P0, PT, R0, 0x8, PT ;  /* 0x000000080000780c */ /* 0x000fda0003f05270 */
[----:B------:R-:W-:Y:S05]  /*7c60*/  @!P0 BRA `(.L_x_532) ;  /* 0x0000000000188947 */ /* 0x000fea0003800000 */
[----:B------:R-:W-:-:S13]  /*7c70*/  ISETP.NE.AND P0, PT, R0, 0x9, PT ;  /* 0x000000090000780c */ /* 0x000fda0003f05270 */
[----:B------:R-:W-:Y:S05]  /*7c80*/  @P0 BRA `(.L_x_526) ;  /* 0x0000000800900947 */ /* 0x000fea0003800000 */
[----:B----4-:R-:W-:Y:S02]  /*7c90*/  IMAD.U32 R4, R19, 0x10000, RZ ;  /* 0x0001000013047824 */ /* 0x010fe400078e00ff */
[----:B------:R-:W-:-:S05]  /*7ca0*/  IMAD.MOV.U32 R5, RZ, RZ, RZ ;  /* 0x000000ffff057224 */ /* 0x000fca00078e00ff */
[----:B------:R-:W-:Y:S01]  /*7cb0*/  STG.E.64 desc[UR36][R2.64], R4 ;  /* 0x0000000402007986 */ /* 0x000fe2000c101b24 */
[----:B------:R-:W-:Y:S05]  /*7cc0*/  EXIT ;  /* 0x000000000000794d */ /* 0x000fea0003800000 */
.L_x_532:
[----:B----4-:R-:W-:-:S05]  /*7cd0*/  IMAD.U32 R19, R19, 0x10000, RZ ;  /* 0x0001000013137824 */ /* 0x010fca00078e00ff */
[----:B------:R-:W-:-:S04]  /*7ce0*/  F2FP.F16.F32.PACK_AB R5, RZ, R19 ;  /* 0x00000013ff05723e */ /* 0x000fc800000000ff */
[----:B------:R-:W-:-:S05]  /*7cf0*/  PRMT R5, R5, 0x5410, RZ ;  /* 0x0000541005057816 */ /* 0x000fca00000000ff */
[----:B------:R-:W-:Y:S01]  /*7d00*/  STG.E desc[UR36][R2.64], R5 ;  /* 0x0000000502007986 */ /* 0x000fe2000c101924 */
[----:B------:R-:W-:Y:S05]  /*7d10*/  EXIT ;  /* 0x000000000000794d */ /* 0x000fea0003800000 */
.L_x_531:
[----:B----4-:R-:W-:-:S04]  /*7d20*/  IMAD.U32 R4, R19, 0x10000, RZ ;  /* 0x0001000013047824 */ /* 0x010fc800078e00ff */
[----:B------:R-:W-:-:S06]  /*7d30*/  FMUL.FTZ R4, R4, 1 ;  /* 0x3f80000004047820 */ /* 0x000fcc0000410000 */
[----:B------:R-:W0:Y:S02]  /*7d40*/  F2F.F64.F32 R4, R4 ;  /* 0x0000000400047310 */ /* 0x000e240000201800 */
[----:B0-----:R-:W-:Y:S01]  /*7d50*/  STG.E.64 desc[UR36][R2.64], R4 ;  /* 0x0000000402007986 */ /* 0x001fe2000c101b24 */
[----:B------:R-:W-:Y:S05]  /*7d60*/  EXIT ;  /* 0x000000000000794d */ /* 0x000fea0003800000 */
.L_x_522:
        /* <DEDUP_REMOVED lines=8> */
[----:B----4-:R-:W-:-:S05]  /*7df0*/  IMAD.U32 R19, R19, 0x10000, RZ ;  /* 0x0001000013137824 */ /* 0x010fca00078e00ff */
[----:B------:R-:W-:-:S04]  /*7e00*/  FSETP.NEU.FTZ.AND P0, PT, R19, RZ, PT ;  /* 0x000000ff1300720b */ /* 0x000fc80003f1d000 */
[----:B------:R-:W-:-:S05]  /*7e10*/  SEL R5, RZ, 0x1, !P0 ;  /* 0x00000001ff057807 */ /* 0x000fca0004000000 */
[----:B------:R-:W-:Y:S01]  /*7e20*/  STG.E.U8 desc[UR36][R2.64], R5 ;  /* 0x0000000502007986 */ /* 0x000fe2000c101124 */
[----:B------:R-:W-:Y:S05]  /*7e30*/  EXIT ;  /* 0x000000000000794d */ /* 0x000fea0003800000 */
.L_x_535:
[----:B----4-:R-:W-:Y:S01]  /*7e40*/  IMAD.U32 R19, R19, 0x10000, RZ ;  /* 0x0001000013137824 */ /* 0x010fe200078e00ff */
[----:B------:R-:W-:-:S03]  /*7e50*/  CS2R R6, SRZ ;  /* 0x0000000000067805 */ /* 0x000fc6000001ff00 */
[----:B------:R-:W-:-:S06]  /*7e60*/  FMUL.FTZ R4, R19, 1 ;  /* 0x3f80000013047820 */ /* 0x000fcc0000410000 */
[----:B------:R-:W0:Y:S02]  /*7e70*/  F2F.F64.F32 R4, R4 ;  /* 0x0000000400047310 */ /* 0x000e240000201800 */
[----:B0-----:R-:W-:Y:S01]  /*7e80*/  STG.E.128 desc[UR36][R2.64], R4 ;  /* 0x0000000402007986 */ /* 0x001fe2000c101d24 */
[----:B------:R-:W-:Y:S05]  /*7e90*/  EXIT ;  /* 0x000000000000794d */ /* 0x000fea0003800000 */
.L_x_534:
[----:B------:R-:W-:-:S13]  /*7ea0*/  ISETP.NE.AND P0, PT, R0, 0xf, PT ;  /* 0x0000000f0000780c */ /* 0x000fda0003f05270 */
[----:B------:R-:W-:Y:S05]  /*7eb0*/  @!P0 BRA `(.L_x_536) ;  /* 0x0000000000b48947 */ /* 0x000fea0003800000 */
[----:B------:R-:W-:-:S13]  /*7ec0*/  ISETP.NE.AND P0, PT, R0, 0x17, PT ;  /* 0x000000170000780c */ /* 0x000fda0003f05270 */
[----:B------:R-:W-:Y:S05]  /*7ed0*/  @!P0 BRA `(.L_x_537) ;  /* 0x0000000000548947 */ /* 0x000fea0003800000 */
[----:B------:R-:W-:-:S13]  /*7ee0*/  ISETP.NE.AND P0, PT, R0, 0x18, PT ;  /* 0x000000180000780c */ /* 0x000fda0003f05270 */
[----:B------:R-:W-:Y:S05]  /*7ef0*/  @P0 BRA `(.L_x_526) ;  /* 0x0000000400f40947 */ /* 0x000fea0003800000 */
[----:B----4-:R-:W-:Y:S01]  /*7f00*/  IMAD.U32 R19, R19, 0x10000, RZ ;  /* 0x0001000013137824 */ /* 0x010fe200078e00ff */
        /* <DEDUP_REMOVED lines=14> */
.L_x_539:
[----:B------:R-:W-:Y:S05]  /*7ff0*/  BSYNC B0 ;  /* 0x0000000000007941 */ /* 0x000fea0003800000 */
.L_x_538:
[----:B------:R-:W-:-:S05]  /*8000*/  LOP3.LUT R5, R0, R5, RZ, 0xfc, !PT ;  /* 0x0000000500057212 */ /* 0x000fca00078efcff */
[----:B------:R-:W-:Y:S01]  /*8010*/  STG.E.U8 desc[UR36][R2.64], R5 ;  /* 0x0000000502007986 */ /* 0x000fe2000c101124 */
[----:B------:R-:W-:Y:S05]  /*8020*/  EXIT ;  /* 0x000000000000794d */ /* 0x000fea0003800000 */
.L_x_537:
[----:B----4-:R-:W-:Y:S01]  /*8030*/  IMAD.U32 R19, R19, 0x10000, RZ ;  /* 0x0001000013137824 */ /* 0x010fe200078e00ff */
        /* <DEDUP_REMOVED lines=12> */
.L_x_541:
[----:B------:R-:W-:Y:S01]  /*8100*/  IMAD.MOV.U32 R0, RZ, RZ, 0x7f ;  /* 0x0000007fff007424 */ /* 0x000fe200078e00ff */
[----:B------:R-:W-:-:S04]  /*8110*/  ISETP.GT.U32.AND P0, PT, R4, 0x7f800000, PT ;  /* 0x7f8000000400780c */ /* 0x000fc80003f04070 */
[----:B------:R-:W-:-:S09]  /*8120*/  SEL R0, R0, 0x7c, P0 ;  /* 0x0000007c00007807 */ /* 0x000fd20000000000 */
.L_x_542:
[----:B------:R-:W-:Y:S05]  /*8130*/  BSYNC B0 ;  /* 0x0000000000007941 */ /* 0x000fea0003800000 */
.L_x_540:
[----:B------:R-:W-:-:S04]  /*8140*/  LOP3.LUT R4, R19, 0x80000000, RZ, 0xc0, !PT ;  /* 0x8000000013047812 */ /* 0x000fc800078ec0ff */
[----:B------:R-:W-:-:S04]  /*8150*/  SHF.R.U32.HI R5, RZ, 0x18, R4 ;  /* 0x00000018ff057819 */ /* 0x000fc80000011604 */
[----:B------:R-:W-:-:S05]  /*8160*/  LOP3.LUT R5, R0, R5, RZ, 0xfc, !PT ;  /* 0x0000000500057212 */ /* 0x000fca00078efcff */
[----:B------:R-:W-:Y:S01]  /*8170*/  STG.E.U8 desc[UR36][R2.64], R5 ;  /* 0x0000000502007986 */ /* 0x000fe2000c101124 */
[----:B------:R-:W-:Y:S05]  /*8180*/  EXIT ;  /* 0x000000000000794d */ /* 0x000fea0003800000 */
.L_x_536:
[----:B----4-:R-:W-:Y:S01]  /*8190*/  STG.E.U16 desc[UR36][R2.64], R19 ;  /* 0x0000001302007986 */ /* 0x010fe2000c101524 */
[----:B------:R-:W-:Y:S05]  /*81a0*/  EXIT ;  /* 0x000000000000794d */ /* 0x000fea0003800000 */
.L_x_533:
        /* <DEDUP_REMOVED lines=8> */
[----:B----4-:R-:W-:-:S06]  /*8230*/  IMAD.U32 R5, R19, 0x10000, RZ ;  /* 0x0001000013057824 */ /* 0x010fcc00078e00ff */
[----:B------:R-:W0:Y:S02]  /*8240*/  F2I.FTZ.U32.TRUNC.NTZ R5, R5 ;  /* 0x0000000500057305 */ /* 0x000e24000021f000 */
[----:B0-----:R-:W-:Y:S01]  /*8250*/  STG.E.U16 desc[UR36][R2.64], R5 ;  /* 0x0000000502007986 */ /* 0x001fe2000c101524 */
[----:B------:R-:W-:Y:S05]  /*8260*/  EXIT ;  /* 0x000000000000794d */ /* 0x000fea0003800000 */
.L_x_545:
[----:B----4-:R-:W-:Y:S01]  /*8270*/  IMAD.U32 R19, R19, 0x10000, RZ ;  /* 0x0001000013137824 */ /* 0x010fe200078e00ff */
        /* <DEDUP_REMOVED lines=12> */
[----:B------:R-:W-:-:S05]  /*8340*/  FADD.FTZ R0, R5, 8192 ;  /* 0x4600000005007421 */ /* 0x000fca0000010000 */
[----:B------:R-:W-:Y:S02]  /*8350*/  LOP3.LUT P0, R4, R0, 0xff, RZ, 0xc0, !PT ;  /* 0x000000ff00047812 */ /* 0x000fe4000780c0ff */
[----:B------:R-:W-:-:S11]  /*8360*/  PRMT R0, RZ, 0x7610, R0 ;  /* 0x00007610ff007816 */ /* 0x000fd60000000000 */
[----:B------:R-:W-:Y:S05]  /*8370*/  @!P0 BRA `(.L_x_547) ;  /* 0x0000000000108947 */ /* 0x000fea0003800000 */
.L_x_548:
[----:B------:R-:W-:-:S04]  /*8380*/  LOP3.LUT R0, R19, 0x80000000, RZ, 0xc0, !PT ;  /* 0x8000000013007812 */ /* 0x000fc800078ec0ff */
[----:B------:R-:W-:-:S04]  /*8390*/  SHF.R.U32.HI R5, RZ, 0x18, R0 ;  /* 0x00000018ff057819 */ /* 0x000fc80000011600 */
[----:B------:R-:W-:-:S04]  /*83a0*/  LOP3.LUT R4, R4, R5, RZ, 0xfc, !PT ;  /* 0x0000000504047212 */ /* 0x000fc800078efcff */
[----:B------:R-:W-:-:S07]  /*83b0*/  PRMT R0, R4, 0x7610, R0 ;  /* 0x0000761004007816 */ /* 0x000fce0000000000 */
.L_x_547:
[----:B------:R-:W-:Y:S05]  /*83c0*/  BSYNC B0 ;  /* 0x0000000000007941 */ /* 0x000fea0003800000 */
.L_x_546:
[----:B------:R-:W-:Y:S01]  /*83d0*/  STG.E.U8 desc[UR36][R2.64], R0 ;  /* 0x0000000002007986 */ /* 0x000fe2000c101124 */
[----:B------:R-:W-:Y:S05]  /*83e0*/  EXIT ;  /* 0x000000000000794d */ /* 0x000fea0003800000 */
.L_x_544:
        /* <DEDUP_REMOVED lines=17> */
.L_x_551:
[----:B------:R-:W-:-:S04]  /*8500*/  LOP3.LUT R0, R19, 0x80000000, RZ, 0xc0, !PT ;  /* 0x8000000013007812 */ /* 0x000fc800078ec0ff */
[----:B------:R-:W-:-:S04]  /*8510*/  SHF.R.U32.HI R5, RZ, 0x18, R0 ;  /* 0x00000018ff057819 */ /* 0x000fc80000011600 */
[----:B------:R-:W-:-:S04]  /*8520*/  LOP3.LUT R4, R4, R5, RZ, 0xfc, !PT ;  /* 0x0000000504047212 */ /* 0x000fc800078efcff */
[----:B------:R-:W-:-:S07]  /*8530*/  PRMT R0, R4, 0x7610, R0 ;  /* 0x0000761004007816 */ /* 0x000fce0000000000 */
.L_x_550:
[----:B------:R-:W-:Y:S05]  /*8540*/  BSYNC B0 ;  /* 0x0000000000007941 */ /* 0x000fea0003800000 */
.L_x_549:
[----:B------:R-:W-:Y:S01]  /*8550*/  STG.E.U8 desc[UR36][R2.64], R0 ;  /* 0x0000000002007986 */ /* 0x000fe2000c101124 */
[----:B------:R-:W-:Y:S05]  /*8560*/  EXIT ;  /* 0x000000000000794d */ /* 0x000fea0003800000 */
.L_x_543:
[----:B------:R-:W-:-:S13]  /*8570*/  ISETP.NE.AND P0, PT, R0, 0x1c, PT ;  /* 0x0000001c0000780c */ /* 0x000fda0003f05270 */
[----:B------:R-:W-:Y:S05]  /*8580*/  @!P0 BRA `(.L_x_552) ;  /* 0x0000000000a48947 */ /* 0x000fea0003800000 */
[----:B------:R-:W-:-:S13]  /*8590*/  ISETP.NE.AND P0, PT, R0, 0x1d, PT ;  /* 0x0000001d0000780c */ /* 0x000fda0003f05270 */
[----:B------:R-:W-:Y:S05]  /*85a0*/  @!P0 BRA `(.L_x_553) ;  /* 0x00000000008c8947 */ /* 0x000fea0003800000 */
[----:B------:R-:W-:-:S13]  /*85b0*/  ISETP.NE.AND P0, PT, R0, 0x2c, PT ;  /* 0x0000002c0000780c */ /* 0x000fda0003f05270 */
[----:B------:R-:W-:Y:S05]  /*85c0*/  @P0 BRA `(.L_x_526) ;  /* 0x0000000000400947 */ /* 0x000fea0003800000 */
[----:B----4-:R-:W-:Y:S02]  /*85d0*/  IMAD.U32 R19, R19, 0x10000, RZ ;  /* 0x0001000013137824 */ /* 0x010fe400078e00ff */
[----:B------:R-:W-:-:S03]  /*85e0*/  IMAD.MOV.U32 R5, RZ, RZ, 0xff ;  /* 0x000000ffff057424 */ /* 0x000fc600078e00ff */
[----:B------:R-:W-:-:S04]  /*85f0*/  SHF.R.U32.HI R6, RZ, 0x17, R19 ;  /* 0x00000017ff067819 */ /* 0x000fc80000011613 */
[----:B------:R-:W-:-:S04]  /*8600*/  LOP3.LUT R4, R6, 0xff, RZ, 0xc0, !PT ;  /* 0x000000ff06047812 */ /* 0x000fc800078ec0ff */
        /* <DEDUP_REMOVED lines=12> */
.L_x_526:
        /* <DEDUP_REMOVED lines=15> */
[----:B-1--4-:R-:W-:Y:S05]  /*87c0*/  CALL.ABS.NOINC R2 ;  /* 0x0000000002007343 */ /* 0x012fea0003c00000 */
.L_x_554:
[----:B------:R-:W-:Y:S05]  /*87d0*/  EXIT ;  /* 0x000000000000794d */ /* 0x000fea0003800000 */
.L_x_553:
[----:B----4-:R-:W-:-:S06]  /*87e0*/  IMAD.U32 R4, R19, 0x10000, RZ ;  /* 0x0001000013047824 */ /* 0x010fcc00078e00ff */
[----:B------:R-:W0:Y:S02]  /*87f0*/  F2I.U64.TRUNC R4, R4 ;  /* 0x0000000400047311 */ /* 0x000e24000020d800 */
[----:B0-----:R-:W-:Y:S01]  /*8800*/  STG.E.64 desc[UR36][R2.64], R4 ;  /* 0x0000000402007986 */ /* 0x001fe2000c101b24 */
[----:B------:R-:W-:Y:S05]  /*8810*/  EXIT ;  /* 0x000000000000794d */ /* 0x000fea0003800000 */
.L_x_552:
[----:B----4-:R-:W-:-:S06]  /*8820*/  IMAD.U32 R19, R19, 0x10000, RZ ;  /* 0x0001000013137824 */ /* 0x010fcc00078e00ff */
[----:B------:R-:W0:Y:S02]  /*8830*/  F2I.FTZ.U32.TRUNC.NTZ R19, R19 ;  /* 0x0000001300137305 */ /* 0x000e24000021f000 */
[----:B0-----:R-:W-:Y:S01]  /*8840*/  STG.E desc[UR36][R2.64], R19 ;  /* 0x0000001302007986 */ /* 0x001fe2000c101924 */
[----:B------:R-:W-:Y:S05]  /*8850*/  EXIT ;  /* 0x000000000000794d */ /* 0x000fea0003800000 */
.L_x_555:
        /* <DEDUP_REMOVED lines=10> */
.L_x_71569:


//--------------------- .text._ZN2at6native18elementwise_kernelILi128ELi4EZNS0_22gpu_kernel_impl_nocastIZNS0_50_GLOBAL__N__2680c7bb_12_PowKernel_cu_140f0503_289629pow_tensor_scalar_kernel_implIN3c108BFloat16ES6_EEvRNS_18TensorIteratorBaseET0_EUlS6_E2_EEvS8_RKT_EUliE_EEviT1_ --------------------------
	.section	.text._ZN2at6native18elementwise_kernelILi128ELi4EZNS0_22gpu_kernel_impl_nocastIZNS0_50_GLOBAL__N__2680c7bb_12_PowKernel_cu_140f0503_289629pow_tensor_scalar_kernel_implIN3c108BFloat16ES6_EEvRNS_18TensorIteratorBaseET0_EUlS6_E2_EEvS8_RKT_EUliE_EEviT1_,"ax",@progbits
	.align	128
        .global         _ZN2at6native18elementwise_kernelILi128ELi4EZNS0_22gpu_kernel_impl_nocastIZNS0_50_GLOBAL__N__2680c7bb_12_PowKernel_cu_140f0503_289629pow_tensor_scalar_kernel_implIN3c108BFloat16ES6_EEvRNS_18TensorIteratorBaseET0_EUlS6_E2_EEvS8_RKT_EUliE_EEviT1_
        .type           _ZN2at6native18elementwise_kernelILi128ELi4EZNS0_22gpu_kernel_impl_nocastIZNS0_50_GLOBAL__N__2680c7bb_12_PowKernel_cu_140f0503_289629pow_tensor_scalar_kernel_implIN3c108BFloat16ES6_EEvRNS_18TensorIteratorBaseET0_EUlS6_E2_EEvS8_RKT_EUliE_EEviT1_,@function
        .size           _ZN2at6native18elementwise_kernelILi128ELi4EZNS0_22gpu_kernel_impl_nocastIZNS0_50_GLOBAL__N__2680c7bb_12_PowKernel_cu_140f0503_289629pow_tensor_scalar_kernel_implIN3c108BFloat16ES6_EEvRNS_18TensorIteratorBaseET0_EUlS6_E2_EEvS8_RKT_EUliE_EEviT1_,(.L_x_71570 - _ZN2at6native18elementwise_kernelILi128ELi4EZNS0_22gpu_kernel_impl_nocastIZNS0_50_GLOBAL__N__2680c7bb_12_PowKernel_cu_140f0503_289629pow_tensor_scalar_kernel_implIN3c108BFloat16ES6_EEvRNS_18TensorIteratorBaseET0_EUlS6_E2_EEvS8_RKT_EUliE_EEviT1_)
        .other          _ZN2at6native18elementwise_kernelILi128ELi4EZNS0_22gpu_kernel_impl_nocastIZNS0_50_GLOBAL__N__2680c7bb_12_PowKernel_cu_140f0503_289629pow_tensor_scalar_kernel_implIN3c108BFloat16ES6_EEvRNS_18TensorIteratorBaseET0_EUlS6_E2_EEvS8_RKT_EUliE_EEviT1_,@"STO_CUDA_ENTRY STV_DEFAULT"
_ZN2at6native18elementwise_kernelILi128ELi4EZNS0_22gpu_kernel_impl_nocastIZNS0_50_GLOBAL__N__2680c7bb_12_PowKernel_cu_140f0503_289629pow_tensor_scalar_kernel_implIN3c108BFloat16ES6_EEvRNS_18TensorIteratorBaseET0_EUlS6_E2_EEvS8_RKT_EUliE_EEviT1_:
.text._ZN2at6native18elementwise_kernelILi128ELi4EZNS0_22gpu_kernel_impl_nocastIZNS0_50_GLOBAL__N__2680c7bb_12_PowKernel_cu_140f0503_289629pow_tensor_scalar_kernel_implIN3c108BFloat16ES6_EEvRNS_18TensorIteratorBaseET0_EUlS6_E2_EEvS8_RKT_EUliE_EEviT1_:
[----:B------:R-:W-:Y:S01]  /*0000*/  LDC R1, c[0x0][0x28] ;  /* 0x00000a00ff017b82 */ /* 0x000fe20000000800 */
[----:B------:R-:W0:Y:S01]  /*0010*/  S2R R0, SR_CTAID.X ;  /* 0x0000000000007919 */ /* 0x000e220000002500 */
[----:B------:R-:W-:Y:S01]  /*0020*/  ULDC UR6, c[0x0][0x210] ;  /* 0x0000840000067ab9 */ /* 0x000fe20000000800 */
[----:B------:R-:W-:Y:S01]  /*0030*/  ULDC.64 UR4, c[0x0][0x208] ;  /* 0x0000820000047ab9 */ /* 0x000fe20000000a00 */
[----:B------:R-:W-:Y:S01]  /*0040*/  ULDC.U16 UR7, c[0x0][0x420] ;  /* 0x0001080000077ab9 */ /* 0x000fe20000000400 */
[----:B------:R-:W0:Y:S01]  /*0050*/  S2R R3, SR_TID.X ;  /* 0x0000000000037919 */ /* 0x000e220000002100 */
[----:B------:R-:W-:Y:S01]  /*0060*/  BSSY B0, `(.L_x_556) ;  /* 0x0000141000007945 */ /* 0x000fe20003800000 */
[----:B0-----:R-:W-:-:S04]  /*0070*/  LEA R0, R0, R3, 0x9 ;  /* 0x0000000300007211 */ /* 0x001fc800078e48ff */
[----:B------:R-:W-:-:S13]  /*0080*/  ISETP.GE.AND P0, PT, R0, UR6, PT ;  /* 0x0000000600007c0c */ /* 0x000fda000bf06270 */
[----:B------:R-:W-:Y:S05]  /*0090*/  @P0 BRA `(.L_x_557) ;  /* 0x0000001000f40947 */ /* 0x000fea0003800000 */
[----:B------:R-:W0:Y:S01]  /*00a0*/  LDC R8, c[0x0][0x218] ;  /* 0x00008600ff087b82 */ /* 0x000e220000000800 */
[----:B------:R-:W-:Y:S02]  /*00b0*/  CS2R R2, SRZ ;  /* 0x0000000000027805 */ /* 0x000fe4000001ff00 */
[----:B0-----:R-:W-:-:S13]  /*00c0*/  ISETP.NE.AND P0, PT, R8, RZ, PT ;  /* 0x000000ff0800720c */ /* 0x001fda0003f05270 */
[----:B------:R-:W-:Y:S05]  /*00d0*/  @!P0 BRA `(.L_x_558) ;  /* 0x0000001000a88947 */ /* 0x000fea0003800000 */
[----:B------:R-:W-:Y:S01]  /*00e0*/  HFMA2.MMA R2, -RZ, RZ, 0, 0 ;  /* 0x00000000ff027435 */ /* 0x000fe200000001ff */
[----:B------:R-:W-:Y:S01]  /*00f0*/  MOV R3, R0 ;  /* 0x0000000000037202 */ /* 0x000fe20000000f00 */
[----:B------:R-:W-:Y:S01]  /*0100*/  ULDC.64 UR8, c[0x0][0x220] ;  /* 0x0000880000087ab9 */ /* 0x000fe20000000a00 */
[----:B------:R-:W-:-:S07]  /*0110*/  ISETP.NE.AND P0, PT, R8, 0x1, PT ;  /* 0x000000010800780c */ /* 0x000fce0003f05270 */
[----:B------:R-:W-:Y:S01]  /*0120*/  IMAD.HI.U32 R4, R0, UR8, R2 ;  /* 0x0000000800047c27 */ /* 0x000fe2000f8e0002 */
[----:B------:R-:W-:-:S04]  /*0130*/  ULDC UR8, c[0x0][0x21c] ;  /* 0x0000870000087ab9 */ /* 0x000fc80000000800 */
[----:B------:R-:W-:-:S04]  /*0140*/  SHF.R.U32.HI R5, RZ, UR9, R4 ;  /* 0x00000009ff057c19 */ /* 0x000fc80008011604 */
[----:B------:R-:W-:-:S05]  /*0150*/  IADD3 R3, -R5, RZ, RZ ;  /* 0x000000ff05037210 */ /* 0x000fca0007ffe1ff */
[----:B------:R-:W-:Y:S01]  /*0160*/  IMAD R2, R3, UR8, R0 ;  /* 0x0000000803027c24 */ /* 0x000fe2000f8e0200 */
[----:B------:R-:W-:-:S03]  /*0170*/  ULDC.64 UR8, c[0x0][0x348] ;  /* 0x0000d20000087ab9 */ /* 0x000fc60000000a00 */
[C---:B------:R-:W-:Y:S02]  /*0180*/  IMAD R3, R2.reuse, UR8, RZ ;  /* 0x0000000802037c24 */ /* 0x040fe4000f8e02ff */
[----:B------:R-:W-:Y:S01]  /*0190*/  IMAD R2, R2, UR9, RZ ;  /* 0x0000000902027c24 */ /* 0x000fe2000f8e02ff */
[----:B------:R-:W-:Y:S06]  /*01a0*/  @!P0 BRA `(.L_x_558) ;  /* 0x0000001000748947 */ /* 0x000fec0003800000 */
[----:B------:R-:W-:Y:S01]  /*01b0*/  MOV R4, RZ ;  /* 0x000000ff00047202 */ /* 0x000fe20000000f00 */
[----:B------:R-:W-:Y:S01]  /*01c0*/  ULDC.64 UR10, c[0x0][0x228] ;  /* 0x00008a00000a7ab9 */ /* 0x000fe20000000a00 */
[----:B------:R-:W-:Y:S01]  /*01d0*/  ULDC UR8, c[0x0][0x230] ;  /* 0x00008c0000087ab9 */ /* 0x000fe20000000800 */
[----:B------:R-:W-:Y:S02]  /*01e0*/  ISETP.NE.AND P0, PT, R8, 0x2, PT ;  /* 0x000000020800780c */ /* 0x000fe40003f05270 */
[----:B------:R-:W-:-:S05]  /*01f0*/  IMAD.HI.U32 R6, R5, UR11, R4 ;  /* 0x0000000b05067c27 */ /* 0x000fca000f8e0004 */
[----:B------:R-:W-:Y:S01]  /*0200*/  SHF.R.U32.HI R7, RZ, UR8, R6 ;  /* 0x00000008ff077c19 */ /* 0x000fe20008011606 */
[----:B------:R-:W-:-:S03]  /*0210*/  ULDC.64 UR8, c[0x0][0x350] ;  /* 0x0000d40000087ab9 */ /* 0x000fc60000000a00 */
[----:B------:R-:W-:-:S05]  /*0220*/  IADD3 R4, -R7, RZ, RZ ;  /* 0x000000ff07047210 */ /* 0x000fca0007ffe1ff */
[----:B------:R-:W-:-:S04]  /*0230*/  IMAD R4, R4, UR10, R5 ;  /* 0x0000000a04047c24 */ /* 0x000fc8000f8e0205 */
[C---:B------:R-:W-:Y:S02]  /*0240*/  IMAD R3, R4.reuse, UR8, R3 ;  /* 0x0000000804037c24 */ /* 0x040fe4000f8e0203 */
[----:B------:R-:W-:Y:S01]  /*0250*/  IMAD R2, R4, UR9, R2 ;  /* 0x0000000904027c24 */ /* 0x000fe2000f8e0202 */
[----:B------:R-:W-:Y:S06]  /*0260*/  @!P0 BRA `(.L_x_558) ;  /* 0x0000001000448947 */ /* 0x000fec0003800000 */
[----:B------:R-:W-:Y:S01]  /*0270*/  HFMA2.MMA R6, -RZ, RZ, 0, 0 ;  /* 0x00000000ff067435 */ /* 0x000fe200000001ff */
[----:B------:R-:W-:Y:S01]  /*0280*/  ULDC.64 UR8, c[0x0][0x238] ;  /* 0x00008e0000087ab9 */ /* 0x000fe20000000a00 */
[----:B------:R-:W-:-:S08]  /*0290*/  ISETP.NE.AND P0, PT, R8, 0x3, PT ;  /* 0x000000030800780c */ /* 0x000fd00003f05270 */
[----:B------:R-:W-:Y:S01]  /*02a0*/  IMAD.HI.U32 R4, R7, UR8, R6 ;  /* 0x0000000807047c27 */ /* 0x000fe2000f8e0006 */
[----:B------:R-:W-:-:S04]  /*02b0*/  ULDC UR8, c[0x0][0x234] ;  /* 0x00008d0000087ab9 */ /* 0x000fc80000000800 */
[----:B------:R-:W-:-:S04]  /*02c0*/  SHF.R.U32.HI R5, RZ, UR9, R4 ;  /* 0x00000009ff057c19 */ /* 0x000fc80008011604 */
[----:B------:R-:W-:-:S05]  /*02d0*/  IADD3 R6, -R5, RZ, RZ ;  /* 0x000000ff05067210 */ /* 0x000fca0007ffe1ff */
[----:B------:R-:W-:Y:S01]  /*02e0*/  IMAD R6, R6, UR8, R7 ;  /* 0x0000000806067c24 */ /* 0x000fe2000f8e0207 */
[----:B------:R-:W-:-:S03]  /*02f0*/  ULDC.64 UR8, c[0x0][0x358] ;  /* 0x0000d60000087ab9 */ /* 0x000fc60000000a00 */
[C---:B------:R-:W-:Y:S02]  /*0300*/  IMAD R3, R6.reuse, UR8, R3 ;  /* 0x0000000806037c24 */ /* 0x040fe4000f8e0203 */
[----:B------:R-:W-:Y:S01]  /*0310*/  IMAD R2, R6, UR9, R2 ;  /* 0x0000000906027c24 */ /* 0x000fe2000f8e0202 */
        /* <DEDUP_REMOVED lines=13> */
[----:B------:R-:W-:Y:S01]  /*03f0*/  MOV R6, RZ ;  /* 0x000000ff00067202 */ /* 0x000fe20000000f00 */
[----:B------:R-:W-:Y:S01]  /*0400*/  ULDC.64 UR8, c[0x0][0x250] ;  /* 0x0000940000087ab9 */ /* 0x000fe20000000a00 */
[----:B------:R-:W-:-:S03]  /*0410*/  ISETP.NE.AND P0, PT, R8, 0x5, PT ;  /* 0x000000050800780c */ /* 0x000fc60003f05270 */
        /* <DEDUP_REMOVED lines=9> */
[----:B------:R-:W-:Y:S01]  /*04b0*/  HFMA2.MMA R4, -RZ, RZ, 0, 0 ;  /* 0x00000000ff047435 */ /* 0x000fe200000001ff */
[----:B------:R-:W-:Y:S01]  /*04c0*/  ULDC.64 UR10, c[0x0][0x258] ;  /* 0x00009600000a7ab9 */ /* 0x000fe20000000a00 */
[----:B------:R-:W-:Y:S01]  /*04d0*/  ULDC UR8, c[0x0][0x260] ;  /* 0x0000980000087ab9 */ /* 0x000fe20000000800 */
[----:B------:R-:W-:-:S07]  /*04e0*/  ISETP.NE.AND P0, PT, R8, 0x6, PT ;  /* 0x000000060800780c */ /* 0x000fce0003f05270 */
        /* <DEDUP_REMOVED lines=212> */
[----:B------:R-:W-:Y:S01]  /*1230*/  ISETP.NE.AND P0, PT, R8, 0x18, PT ;  /* 0x000000180800780c */ /* 0x000fe20003f05270 */
[----:B------:R-:W-:Y:S01]  /*1240*/  ULDC.64 UR10, c[0x0][0x330] ;  /* 0x0000cc00000a7ab9 */ /* 0x000fe20000000a00 */
[----:B------:R-:W-:Y:S01]  /*1250*/  MOV R4, RZ ;  /* 0x000000ff00047202 */ /* 0x000fe20000000f00 */
[----:B------:R-:W-:-:S04]  /*1260*/  ULDC UR8, c[0x0][0x338] ;  /* 0x0000ce0000087ab9 */ /* 0x000fc80000000800 */
[----:B------:R-:W-:-:S05]  /*1270*/  IMAD.HI.U32 R8, R5, UR11, R4 ;  /* 0x0000000b05087c27 */ /* 0x000fca000f8e0004 */
[----:B------:R-:W-:Y:S01]  /*1280*/  SHF.R.U32.HI R9, RZ, UR8, R8 ;  /* 0x00000008ff097c19 */ /* 0x000fe20008011608 */
[----:B------:R-:W0:Y:S01]  /*1290*/  @P0 LDC.64 R12, c[0x0][0x340] ;  /* 0x0000d000ff0c0b82 */ /* 0x000e220000000a00 */
[----:B------:R-:W-:Y:S01]  /*12a0*/  @P0 MOV R8, RZ ;  /* 0x000000ff00080202 */ /* 0x000fe20000000f00 */
[----:B------:R-:W-:Y:S01]  /*12b0*/  ULDC.64 UR8, c[0x0][0x400] ;  /* 0x0001000000087ab9 */ /* 0x000fe20000000a00 */
[----:B------:R-:W-:-:S05]  /*12c0*/  IADD3 R11, -R9, RZ, RZ ;  /* 0x000000ff090b7210 */ /* 0x000fca0007ffe1ff */
[----:B------:R-:W1:Y:S08]  /*12d0*/  @P0 LDC R15, c[0x0][0x33c] ;  /* 0x0000cf00ff0f0b82 */ /* 0x000e700000000800 */
[----:B------:R-:W2:Y:S01]  /*12e0*/  @P0 LDC.64 R6, c[0x0][0x408] ;  /* 0x00010200ff060b82 */ /* 0x000ea20000000a00 */
[----:B0-----:R-:W-:-:S05]  /*12f0*/  @P0 IMAD.HI.U32 R4, R9, R12, R8 ;  /* 0x0000000c09040227 */ /* 0x001fca00078e0008 */
[----:B------:R-:W-:Y:S01]  /*1300*/  @P0 SHF.R.U32.HI R8, RZ, R13, R4 ;  /* 0x0000000dff080219 */ /* 0x000fe20000011604 */
[----:B------:R-:W-:-:S03]  /*1310*/  IMAD R4, R11, UR10, R5 ;  /* 0x0000000a0b047c24 */ /* 0x000fc6000f8e0205 */
[----:B------:R-:W-:Y:S01]  /*1320*/  @P0 IADD3 R8, -R8, RZ, RZ ;  /* 0x000000ff08080210 */ /* 0x000fe20007ffe1ff */
[C---:B------:R-:W-:Y:S02]  /*1330*/  IMAD R3, R4.reuse, UR8, R3 ;  /* 0x0000000804037c24 */ /* 0x040fe4000f8e0203 */
[----:B------:R-:W-:Y:S02]  /*1340*/  IMAD R2, R4, UR9, R2 ;  /* 0x0000000904027c24 */ /* 0x000fe4000f8e0202 */
[----:B-1----:R-:W-:-:S04]  /*1350*/  @P0 IMAD R8, R8, R15, R9 ;  /* 0x0000000f08080224 */ /* 0x002fc800078e0209 */
[C---:B--2---:R-:W-:Y:S02]  /*1360*/  @P0 IMAD R3, R8.reuse, R6, R3 ;  /* 0x0000000608030224 */ /* 0x044fe400078e0203 */
[----:B------:R-:W-:-:S07]  /*1370*/  @P0 IMAD R2, R8, R7, R2 ;  /* 0x0000000708020224 */ /* 0x000fce00078e0202 */
.L_x_558:
[----:B------:R-:W-:Y:S02]  /*1380*/  ULDC.64 UR8, c[0x0][0x418] ;  /* 0x0001060000087ab9 */ /* 0x000fe40000000a00 */
[----:B------:R-:W-:-:S04]  /*1390*/  IADD3 R4, P0, R2, UR8, RZ ;  /* 0x0000000802047c10 */ /* 0x000fc8000ff1e0ff */
[----:B------:R-:W-:-:S05]  /*13a0*/  IADD3.X R5, RZ, UR9, RZ, P0, !PT ;  /* 0x00000009ff057c10 */ /* 0x000fca00087fe4ff */
[----:B------:R-:W2:Y:S01]  /*13b0*/  LDG.E.U16 R4, desc[UR4][R4.64] ;  /* 0x0000000404047981 */ /* 0x000ea2000c1e1500 */
[----:B------:R-:W-:Y:S01]  /*13c0*/  USHF.L.U32 UR8, UR7, 0x10, URZ ;  /* 0x0000001007087899 */ /* 0x000fe2000800063f */
[----:B------:R-:W-:Y:S01]  /*13d0*/  VIADD R0, R0, 0x80 ;  /* 0x0000008000007836 */ /* 0x000fe20000000000 */
[----:B--2---:R-:W-:-:S06]  /*13e0*/  SHF.L.U32 R6, R4, 0x10, RZ ;  /* 0x0000001004067819 */ /* 0x004fcc00000006ff */
[----:B------:R-:W0:Y:S02]  /*13f0*/  MUFU.LG2 R6, R6 ;  /* 0x0000000600067308 */ /* 0x000e240000000c00 */
[----:B0-----:R-:W-:Y:S01]  /*1400*/  FMUL.FTZ R7, R6, UR8 ;  /* 0x0000000806077c20 */ /* 0x001fe20008410000 */
[----:B------:R-:W-:Y:S02]  /*1410*/  ULDC.64 UR8, c[0x0][0x410] ;  /* 0x0001040000087ab9 */ /* 0x000fe40000000a00 */
[----:B------:R-:W-:-:S03]  /*1420*/  IADD3 R2, P0, R3, UR8, RZ ;  /* 0x0000000803027c10 */ /* 0x000fc6000ff1e0ff */
[----:B------:R-:W0:Y:S01]  /*1430*/  MUFU.EX2 R7, R7 ;  /* 0x0000000700077308 */ /* 0x000e220000000800 */
[----:B------:R-:W-:Y:S02]  /*1440*/  IADD3.X R3, RZ, UR9, RZ, P0, !PT ;  /* 0x00000009ff037c10 */ /* 0x000fe400087fe4ff */
[----:B0-----:R-:W-:-:S05]  /*1450*/  F2FP.BF16.F32.PACK_AB R5, RZ, R7 ;  /* 0x00000007ff05723e */ /* 0x001fca00000010ff */
[----:B------:R0:W-:Y:S02]  /*1460*/  STG.E.U16 desc[UR4][R2.64], R5 ;  /* 0x0000000502007986 */ /* 0x0001e4000c101504 */
.L_x_557:
[----:B------:R-:W-:Y:S05]  /*1470*/  BSYNC B0 ;  /* 0x0000000000007941 */ /* 0x000fea0003800000 */
.L_x_556:
[----:B------:R-:W-:Y:S01]  /*1480*/  ISETP.GE.AND P0, PT, R0, UR6, PT ;  /* 0x0000000600007c0c */ /* 0x000fe2000bf06270 */
[----:B------:R-:W-:-:S12]  /*1490*/  BSSY B0, `(.L_x_559) ;  /* 0x000027e000007945 */ /* 0x000fd80003800000 */
[----:B------:R-:W-:Y:S05]  /*14a0*/  @P0 BRA `(.L_x_560) ;  /* 0x0000002400f00947 */ /* 0x000fea0003800000 */
[----:B------:R-:W1:Y:S01]  /*14b0*/  LDC R8, c[0x0][0x218] ;  /* 0x00008600ff087b82 */ /* 0x000e620000000800 */
[----:B0-----:R-:W-:Y:S02]  /*14c0*/  CS2R R2, SRZ ;  /* 0x0000000000027805 */ /* 0x001fe4000001ff00 */
[----:B-1----:R-:W-:-:S13]  /*14d0*/  ISETP.NE.AND P0, PT, R8, RZ, PT ;  /* 0x000000ff0800720c */ /* 0x002fda0003f05270 */
[----:B------:R-:W-:Y:S05]  /*14e0*/  @!P0 BRA `(.L_x_561) ;  /* 0x0000001000a88947 */ /* 0x000fea0003800000 */
[----:B------:R-:W-:Y:S01]  /*14f0*/  MOV R2, RZ ;  /* 0x000000ff00027202 */ /* 0x000fe20000000f00 */
[----:B------:R-:W-:Y:S01]  /*1500*/  ULDC.64 UR8, c[0x0][0x220] ;  /* 0x0000880000087ab9 */ /* 0x000fe20000000a00 */
[----:B------:R-:W-:Y:S02]  /*1510*/  MOV R3, R0 ;  /* 0x0000000000037202 */ /* 0x000fe40000000f00 */
[----:B------:R-:W-:Y:S01]  /*1520*/  ISETP.NE.AND P0, PT, R8, 0x1, PT ;  /* 0x000000010800780c */ /* 0x000fe20003f05270 */
        /* <DEDUP_REMOVED lines=274> */
[----:B------:R-:W-:Y:S01]  /*2650*/  HFMA2.MMA R4, -RZ, RZ, 0, 0 ;  /* 0x00000000ff047435 */ /* 0x000fe200000001ff */
[----:B------:R-:W-:Y:S01]  /*2660*/  ULDC.64 UR10, c[0x0][0x330] ;  /* 0x0000cc00000a7ab9 */ /* 0x000fe20000000a00 */
[----:B------:R-:W-:-:S08]  /*2670*/  ULDC UR8, c[0x0][0x338] ;  /* 0x0000ce0000087ab9 */ /* 0x000fd00000000800 */
[----:B------:R-:W-:Y:S02]  /*2680*/  IMAD.HI.U32 R8, R5, UR11, R4 ;  /* 0x0000000b05087c27 */ /* 0x000fe4000f8e0004 */
[----:B------:R-:W0:Y:S03]  /*2690*/  @P0 LDC.64 R12, c[0x0][0x340] ;  /* 0x0000d000ff0c0b82 */ /* 0x000e260000000a00 */
[----:B------:R-:W-:Y:S01]  /*26a0*/  SHF.R.U32.HI R9, RZ, UR8, R8 ;  /* 0x00000008ff097c19 */ /* 0x000fe20008011608 */
[----:B------:R-:W-:Y:S01]  /*26b0*/  ULDC.64 UR8, c[0x0][0x400] ;  /* 0x0001000000087ab9 */ /* 0x000fe20000000a00 */
[----:B------:R-:W-:Y:S02]  /*26c0*/  @P0 MOV R8, RZ ;  /* 0x000000ff00080202 */ /* 0x000fe40000000f00 */
[C---:B------:R-:W-:Y:S01]  /*26d0*/  IADD3 R11, -R9.reuse, RZ, RZ ;  /* 0x000000ff090b7210 */ /* 0x040fe20007ffe1ff */
        /* <DEDUP_REMOVED lines=11> */
.L_x_561:
[----:B------:R-:W-:Y:S02]  /*2790*/  ULDC.64 UR8, c[0x0][0x418] ;  /* 0x0001060000087ab9 */ /* 0x000fe40000000a00 */
[----:B------:R-:W-:-:S04]  /*27a0*/  IADD3 R4, P0, R2, UR8, RZ ;  /* 0x0000000802047c10 */ /* 0x000fc8000ff1e0ff */
[----:B------:R-:W-:-:S05]  /*27b0*/  IADD3.X R5, RZ, UR9, RZ, P0, !PT ;  /* 0x00000009ff057c10 */ /* 0x000fca00087fe4ff */
[----:B------:R-:W2:Y:S01]  /*27c0*/  LDG.E.U16 R4, desc[UR4][R4.64] ;  /* 0x0000000404047981 */ /* 0x000ea2000c1e1500 */
[----:B------:R-:W-:Y:S01]  /*27d0*/  USHF.L.U32 UR8, UR7, 0x10, URZ ;  /* 0x0000001007087899 */ /* 0x000fe2000800063f */
[----:B------:R-:W-:Y:S02]  /*27e0*/  IADD3 R0, R0, 0x80, RZ ;  /* 0x0000008000007810 */ /* 0x000fe40007ffe0ff */
[----:B--2---:R-:W-:-:S06]  /*27f0*/  SHF.L.U32 R6, R4, 0x10, RZ ;  /* 0x0000001004067819 */ /* 0x004fcc00000006ff */
[----:B------:R-:W0:Y:S02]  /*2800*/  MUFU.LG2 R6, R6 ;  /* 0x0000000600067308 */ /* 0x000e240000000c00 */
[----:B0-----:R-:W-:Y:S01]  /*2810*/  FMUL.FTZ R7, R6, UR8 ;  /* 0x0000000806077c20 */ /* 0x001fe20008410000 */
[----:B------:R-:W-:Y:S02]  /*2820*/  ULDC.64 UR8, c[0x0][0x410] ;  /* 0x0001040000087ab9 */ /* 0x000fe40000000a00 */
[----:B------:R-:W-:-:S03]  /*2830*/  IADD3 R2, P0, R3, UR8, RZ ;  /* 0x0000000803027c10 */ /* 0x000fc6000ff1e0ff */
[----:B------:R-:W0:Y:S01]  /*2840*/  MUFU.EX2 R7, R7 ;  /* 0x0000000700077308 */ /* 0x000e220000000800 */
[----:B------:R-:W-:Y:S02]  /*2850*/  IADD3.X R3, RZ, UR9, RZ, P0, !PT ;  /* 0x00000009ff037c10 */ /* 0x000fe400087fe4ff */
[----:B------:R-:W-:Y:S02]  /*2860*/  ISETP.GE.AND P0, PT, R0, UR6, PT ;  /* 0x0000000600007c0c */ /* 0x000fe4000bf06270 */
[----:B0-----:R-:W-:-:S05]  /*2870*/  F2FP.BF16.F32.PACK_AB R5, RZ, R7 ;  /* 0x00000007ff05723e */ /* 0x001fca00000010ff */
[----:B------:R1:W-:Y:S06]  /*2880*/  STG.E.U16 desc[UR4][R2.64], R5 ;  /* 0x0000000502007986 */ /* 0x0003ec000c101504 */
[----:B------:R-:W-:Y:S05]  /*2890*/  @P0 BRA `(.L_x_560) ;  /* 0x0000001000f40947 */ /* 0x000fea0003800000 */
[----:B------:R-:W0:Y:S01]  /*28a0*/  LDC R8, c[0x0][0x218] ;  /* 0x00008600ff087b82 */ /* 0x000e220000000800 */
[----:B-1----:R-:W-:Y:S02]  /*28b0*/  CS2R R2, SRZ ;  /* 0x0000000000027805 */ /* 0x002fe4000001ff00 */
[----:B0-----:R-:W-:-:S13]  /*28c0*/  ISETP.NE.AND P0, PT, R8, RZ, PT ;  /* 0x000000ff0800720c */ /* 0x001fda0003f05270 */
[----:B------:R-:W-:Y:S05]  /*28d0*/  @!P0 BRA `(.L_x_562) ;  /* 0x0000001000a88947 */ /* 0x000fea0003800000 */
[----:B------:R-:W-:Y:S01]  /*28e0*/  HFMA2.MMA R2, -RZ, RZ, 0, 0 ;  /* 0x00000000ff027435 */ /* 0x000fe200000001ff */
[----:B------:R-:W-:Y:S01]  /*28f0*/  IMAD.MOV.U32 R3, RZ, RZ, R0 ;  /* 0x000000ffff037224 */ /* 0x000fe200078e0000 */
        /* <DEDUP_REMOVED lines=283> */
[----:B------:R-:W-:-:S03]  /*3ab0*/  @P0 MOV R8, RZ ;  /* 0x000000ff00080202 */ /* 0x000fc60000000f00 */
[----:B------:R-:W1:Y:S01]  /*3ac0*/  @P0 LDC R15, c[0x0][0x33c] ;  /* 0x0000cf00ff0f0b82 */ /* 0x000e620000000800 */
[----:B------:R-:W-:-:S07]  /*3ad0*/  IMAD.MOV R11, RZ, RZ, -R9 ;  /* 0x000000ffff0b7224 */ /* 0x000fce00078e0a09 */
        /* <DEDUP_REMOVED lines=10> */
.L_x_562:
        /* <DEDUP_REMOVED lines=15> */
.L_x_560:
[----:B------:R-:W-:Y:S05]  /*3c70*/  BSYNC B0 ;  /* 0x0000000000007941 */ /* 0x000fea0003800000 */
.L_x_559:
[----:B------:R-:W-:-:S13]  /*3c80*/  ISETP.GE.AND P0, PT, R0, UR6, PT ;  /* 0x0000000600007c0c */ /* 0x000fda000bf06270 */
[----:B------:R-:W-:Y:S05]  /*3c90*/  @P0 EXIT ;  /* 0x000000000000094d */ /* 0x000fea0003800000 */
[----:B------:R-:W3:Y:S01]  /*3ca0*/  LDC R8, c[0x0][0x218] ;  /* 0x00008600ff087b82 */ /* 0x000ee20000000800 */
[----:B012---:R-:W-:Y:S02]  /*3cb0*/  CS2R R2, SRZ ;  /* 0x0000000000027805 */ /* 0x007fe4000001ff00 */
[----:B---3--:R-:W-:-:S13]  /*3cc0*/  ISETP.NE.AND P0, PT, R8, RZ, PT ;  /* 0x000000ff0800720c */ /* 0x008fda0003f05270 */
[----:B------:R-:W-:Y:S05]  /*3cd0*/  @!P0 BRA `(.L_x_563) ;  /* 0x0000001000a88947 */ /* 0x000fea0003800000 */
[----:B------:R-:W-:Y:S01]  /*3ce0*/  HFMA2.MMA R2, -RZ, RZ, 0, 0 ;  /* 0x00000000ff027435 */ /* 0x000fe200000001ff */
[----:B------:R-:W-:Y:S01]  /*3cf0*/  MOV R3, R0 ;  /* 0x0000000000037202 */ /* 0x000fe20000000f00 */
[----:B------:R-:W-:Y:S01]  /*3d00*/  ULDC.64 UR8, c[0x0][0x220] ;  /* 0x0000880000087ab9 */ /* 0x000fe20000000a00 */
[----:B------:R-:W-:Y:S01]  /*3d10*/  ISETP.NE.AND P0, PT, R8, 0x1, PT ;  /* 0x000000010800780c */ /* 0x000fe20003f05270 */
[----:B------:R-:W-:-:S06]  /*3d20*/  ULDC UR6, c[0x0][0x21c] ;  /* 0x0000870000067ab9 */ /* 0x000fcc0000000800 */
[----:B------:R-:W-:-:S05]  /*3d30*/  IMAD.HI.U32 R4, R0, UR8, R2 ;  /* 0x0000000800047c27 */ /* 0x000fca000f8e0002 */
[----:B------:R-:W-:Y:S01]  /*3d40*/  SHF.R.U32.HI R5, RZ, UR9, R4 ;  /* 0x00000009ff057c19 */ /* 0x000fe20008011604 */
[----:B------:R-:W-:-:S03]  /*3d50*/  ULDC.64 UR8, c[0x0][0x348] ;  /* 0x0000d20000087ab9 */ /* 0x000fc60000000a00 */
[----:B------:R-:W-:-:S05]  /*3d60*/  IADD3 R3, -R5, RZ, RZ ;  /* 0x000000ff05037210 */ /* 0x000fca0007ffe1ff */
[----:B------:R-:W-:-:S04]  /*3d70*/  IMAD R0, R3, UR6, R0 ;  /* 0x0000000603007c24 */ /* 0x000fc8000f8e0200 */
        /* <DEDUP_REMOVED lines=17> */
[----:B------:R-:W-:Y:S01]  /*3e90*/  ISETP.NE.AND P0, PT, R8, 0x3, PT ;  /* 0x000000030800780c */ /* 0x000fe20003f05270 */
[----:B------:R-:W-:-:S07]  /*3ea0*/  ULDC UR6, c[0x0][0x234] ;  /* 0x00008d0000067ab9 */ /* 0x000fce0000000800 */
        /* <DEDUP_REMOVED lines=22> */
[----:B------:R-:W-:Y:S01]  /*4010*/  ISETP.NE.AND P0, PT, R8, 0x5, PT ;  /* 0x000000050800780c */ /* 0x000fe20003f05270 */
[----:B------:R-:W-:Y:S02]  /*4020*/  ULDC UR6, c[0x0][0x24c] ;  /* 0x0000930000067ab9 */ /* 0x000fe40000000800 */
        /* <DEDUP_REMOVED lines=230> */
[----:B------:R-:W-:Y:S02]  /*4e90*/  SHF.R.U32.HI R7, RZ, UR6, R6 ;  /* 0x00000006ff077c19 */ /* 0x000fe40008011606 */
[----:B------:R-:W-:Y:S02]  /*4ea0*/  @P0 MOV R6, RZ ;  /* 0x000000ff00060202 */ /* 0x000fe40000000f00 */
[----:B------:R-:W-:Y:S01]  /*4eb0*/  IADD3 R4, -R7, RZ, RZ ;  /* 0x000000ff07047210 */ /* 0x000fe20007ffe1ff */
[----:B------:R-:W1:Y:S04]  /*4ec0*/  @P0 LDC R11, c[0x0][0x33c] ;  /* 0x0000cf00ff0b0b82 */ /* 0x000e680000000800 */
[----:B------:R-:W-:Y:S01]  /*4ed0*/  IMAD R4, R4, UR8, R5 ;  /* 0x0000000804047c24 */ /* 0x000fe2000f8e0205 */
[----:B------:R-:W-:-:S03]  /*4ee0*/  ULDC.64 UR8, c[0x0][0x400] ;  /* 0x0001000000087ab9 */ /* 0x000fc60000000a00 */
[----:B------:R-:W2:Y:S01]  /*4ef0*/  @P0 LDC.64 R12, c[0x0][0x408] ;  /* 0x00010200ff0c0b82 */ /* 0x000ea20000000a00 */
[C---:B------:R-:W-:Y:S02]  /*4f00*/  IMAD R3, R4.reuse, UR8, R3 ;  /* 0x0000000804037c24 */ /* 0x040fe4000f8e0203 */
[----:B------:R-:W-:Y:S02]  /*4f10*/  IMAD R2, R4, UR9, R2 ;  /* 0x0000000904027c24 */ /* 0x000fe4000f8e0202 */
[----:B0-----:R-:W-:-:S05]  /*4f20*/  @P0 IMAD.HI.U32 R0, R7, R8, R6 ;  /* 0x0000000807000227 */ /* 0x001fca00078e0006 */
[----:B------:R-:W-:-:S04]  /*4f30*/  @P0 SHF.R.U32.HI R0, RZ, R9, R0 ;  /* 0x00000009ff000219 */ /* 0x000fc80000011600 */
[----:B------:R-:W-:-:S05]  /*4f40*/  @P0 IADD3 R6, -R0, RZ, RZ ;  /* 0x000000ff00060210 */ /* 0x000fca0007ffe1ff */
[----:B-1----:R-:W-:-:S04]  /*4f50*/  @P0 IMAD R6, R11, R6, R7 ;  /* 0x000000060b060224 */ /* 0x002fc800078e0207 */
[C---:B--2---:R-:W-:Y:S02]  /*4f60*/  @P0 IMAD R3, R6.reuse, R12, R3 ;  /* 0x0000000c06030224 */ /* 0x044fe400078e0203 */
[----:B------:R-:W-:-:S07]  /*4f70*/  @P0 IMAD R2, R6, R13, R2 ;  /* 0x0000000d06020224 */ /* 0x000fce00078e0202 */
.L_x_563:
[----:B------:R-:W-:Y:S02]  /*4f80*/  ULDC.64 UR8, c[0x0][0x418] ;  /* 0x0001060000087ab9 */ /* 0x000fe40000000a00 */
[----:B------:R-:W-:-:S04]  /*4f90*/  IADD3 R4, P0, R2, UR8, RZ ;  /* 0x0000000802047c10 */ /* 0x000fc8000ff1e0ff */
[----:B------:R-:W-:Y:S01]  /*4fa0*/  IADD3.X R5, RZ, UR9, RZ, P0, !PT ;  /* 0x00000009ff057c10 */ /* 0x000fe200087fe4ff */
[----:B------:R-:W-:Y:S01]  /*4fb0*/  USHF.L.U32 UR6, UR7, 0x10, URZ ;  /* 0x0000001007067899 */ /* 0x000fe2000800063f */
[----:B------:R-:W-:-:S03]  /*4fc0*/  ULDC.64 UR8, c[0x0][0x410] ;  /* 0x0001040000087ab9 */ /* 0x000fc60000000a00 */
[----:B------:R-:W2:Y:S01]  /*4fd0*/  LDG.E.U16 R4, desc[UR4][R4.64] ;  /* 0x0000000404047981 */ /* 0x000ea2000c1e1500 */
[----:B------:R-:W-:-:S04]  /*4fe0*/  IADD3 R2, P0, R3, UR8, RZ ;  /* 0x0000000803027c10 */ /* 0x000fc8000ff1e0ff */
[----:B------:R-:W-:Y:S02]  /*4ff0*/  IADD3.X R3, RZ, UR9, RZ, P0, !PT ;  /* 0x00000009ff037c10 */ /* 0x000fe400087fe4ff */
[----:B--2---:R-:W-:-:S06]  /*5000*/  SHF.L.U32 R0, R4, 0x10, RZ ;  /* 0x0000001004007819 */ /* 0x004fcc00000006ff */
[----:B------:R-:W0:Y:S02]  /*5010*/  MUFU.LG2 R0, R0 ;  /* 0x0000000000007308 */ /* 0x000e240000000c00 */
[----:B0-----:R-:W-:-:S06]  /*5020*/  FMUL.FTZ R6, R0, UR6 ;  /* 0x0000000600067c20 */ /* 0x001fcc0008410000 */
[----:B------:R-:W0:Y:S02]  /*5030*/  MUFU.EX2 R6, R6 ;  /* 0x0000000600067308 */ /* 0x000e240000000800 */
[----:B0-----:R-:W-:-:S05]  /*5040*/  F2FP.BF16.F32.PACK_AB R5, RZ, R6 ;  /* 0x00000006ff05723e */ /* 0x001fca00000010ff */
[----:B------:R-:W-:Y:S01]  /*5050*/  STG.E.U16 desc[UR4][R2.64], R5 ;  /* 0x0000000502007986 */ /* 0x000fe2000c101504 */
[----:B------:R-:W-:Y:S05]  /*5060*/  EXIT ;  /* 0x000000000000794d */ /* 0x000fea0003800000 */
.L_x_564:
        /* <DEDUP_REMOVED lines=9> */
.L_x_71570:


//--------------------- .text._ZN2at6native27unrolled_elementwise_kernelIZNS0_50_GLOBAL__N__2680c7bb_12_PowKernel_cu_140f0503_289629pow_tensor_scalar_kernel_implIN3c108BFloat16ES5_EEvRNS_18TensorIteratorBaseET0_EUlS5_E2_St5arrayIPcLm2EELi4E23TrivialOffsetCalculatorILi1EjESE_NS0_6memory15LoadWithoutCastENSF_16StoreWithoutCastEEEviT_S8_T2_T3_T4_T5_ --------------------------
	.section	.text._ZN2at6native27unrolled_elementwise_kernelIZNS0_50_GLOBAL__N__2680c7bb_12_PowKernel_cu_140f0503_289629pow_tensor_scalar_kernel_implIN3c108BFloat16ES5_EEvRNS_18TensorIteratorBaseET0_EUlS5_E2_St5arrayIPcLm2EELi4E23TrivialOffsetCalculatorILi1EjESE_NS0_6memory15LoadWithoutCastENSF_16StoreWithoutCastEEEviT_S8_T2_T3_T4_T5_,"ax",@progbits
	.align	128
        .global         _ZN2at6native27unrolled_elementwise_kernelIZNS0_50_GLOBAL__N__2680c7bb_12_PowKernel_cu_140f0503_289629pow_tensor_scalar_kernel_implIN3c108BFloat16ES5_EEvRNS_18TensorIteratorBaseET0_EUlS5_E2_St5arrayIPcLm2EELi4E23TrivialOffsetCalculatorILi1EjESE_NS0_6memory15LoadWithoutCastENSF_16StoreWithoutCastEEEviT_S8_T2_T3_T4_T5_
        .type           _ZN2at6native27unrolled_elementwise_kernelIZNS0_50_GLOBAL__N__2680c7bb_12_PowKernel_cu_140f0503_289629pow_tensor_scalar_kernel_implIN3c108BFloat16ES5_EEvRNS_18TensorIteratorBaseET0_EUlS5_E2_St5arrayIPcLm2EELi4E23TrivialOffsetCalculatorILi1EjESE_NS0_6memory15LoadWithoutCastENSF_16StoreWithoutCastEEEviT_S8_T2_T3_T4_T5_,@function
        .size           _ZN2at6native27unrolled_elementwise_kernelIZNS0_50_GLOBAL__N__2680c7bb_12_PowKernel_cu_140f0503_289629pow_tensor_scalar_kernel_implIN3c108BFloat16ES5_EEvRNS_18TensorIteratorBaseET0_EUlS5_E2_St5arrayIPcLm2EELi4E23TrivialOffsetCalculatorILi1EjESE_NS0_6memory15LoadWithoutCastENSF_16StoreWithoutCastEEEviT_S8_T2_T3_T4_T5_,(.L_x_71571 - _ZN2at6native27unrolled_elementwise_kernelIZNS0_50_GLOBAL__N__2680c7bb_12_PowKernel_cu_140f0503_289629pow_tensor_scalar_kernel_implIN3c108BFloat16ES5_EEvRNS_18TensorIteratorBaseET0_EUlS5_E2_St5arrayIPcLm2EELi4E23TrivialOffsetCalculatorILi1EjESE_NS0_6memory15LoadWithoutCastENSF_16StoreWithoutCastEEEviT_S8_T2_T3_T4_T5_)
        .other          _ZN2at6native27unrolled_elementwise_kernelIZNS0_50_GLOBAL__N__2680c7bb_12_PowKernel_cu_140f0503_289629pow_tensor_scalar_kernel_implIN3c108BFloat16ES5_EEvRNS_18TensorIteratorBaseET0_EUlS5_E2_St5arrayIPcLm2EELi4E23TrivialOffsetCalculatorILi1EjESE_NS0_6memory15LoadWithoutCastENSF_16StoreWithoutCastEEEviT_S8_T2_T3_T4_T5_,@"STO_CUDA_ENTRY STV_DEFAULT"
_ZN2at6native27unrolled_elementwise_kernelIZNS0_50_GLOBAL__N__2680c7bb_12_PowKernel_cu_140f0503_289629pow_tensor_scalar_kernel_implIN3c108BFloat16ES5_EEvRNS_18TensorIteratorBaseET0_EUlS5_E2_St5arrayIPcLm2EELi4E23TrivialOffsetCalculatorILi1EjESE_NS0_6memory15LoadWithoutCastENSF_16StoreWithoutCastEEEviT_S8_T2_T3_T4_T5_:
.text._ZN2at6native27unrolled_elementwise_kernelIZNS0_50_GLOBAL__N__2680c7bb_12_PowKernel_cu_140f0503_289629pow_tensor_scalar_kernel_implIN3c108BFloat16ES5_EEvRNS_18TensorIteratorBaseET0_EUlS5_E2_St5arrayIPcLm2EELi4E23TrivialOffsetCalculatorILi1EjESE_NS0_6memory15LoadWithoutCastENSF_16StoreWithoutCastEEEviT_S8_T2_T3_T4_T5_:
[----:B------:R-:W-:Y:S01]  /*0000*/  LDC R1, c[0x0][0x28] ;  /* 0x00000a00ff017b82 */ /* 0x000fe20000000800 */
[----:B------:R-:W0:Y:S07]  /*0010*/  S2R R0, SR_CTAID.X ;  /* 0x0000000000007919 */ /* 0x000e2e0000002500 */
[----:B------:R-:W0:Y:S01]  /*0020*/  LDC R9, c[0x0][0x210] ;  /* 0x00008400ff097b82 */ /* 0x000e220000000800 */
[----:B------:R-:W-:Y:S01]  /*0030*/  PRMT R10, RZ, 0x7610, R10 ;  /* 0x00007610ff0a7816 */ /* 0x000fe2000000000a */
[----:B------:R-:W-:Y:S01]  /*0040*/  ULDC.64 UR4, c[0x0][0x208] ;  /* 0x0000820000047ab9 */ /* 0x000fe20000000a00 */
[----:B------:R-:W1:Y:S01]  /*0050*/  S2R R7, SR_TID.X ;  /* 0x0000000000077919 */ /* 0x000e620000002100 */
[----:B0-----:R-:W-:-:S02]  /*0060*/  IMAD R2, R0, -0x200, R9 ;  /* 0xfffffe0000027824 */ /* 0x001fc400078e0209 */
[----:B-1----:R-:W-:-:S03]  /*0070*/  IMAD.MOV.U32 R11, RZ, RZ, R7 ;  /* 0x000000ffff0b7224 */ /* 0x002fc600078e0007 */
[----:B------:R-:W-:-:S13]  /*0080*/  ISETP.GE.AND P0, PT, R7, R2, PT ;  /* 0x000000020700720c */ /* 0x000fda0003f06270 */
[----:B------:R-:W-:Y:S01]  /*0090*/  @!P0 IMAD R17, R0, 0x200, R11 ;  /* 0x0000020000118824 */ /* 0x000fe200078e020b */
[----:B------:R-:W-:Y:S01]  /*00a0*/  @!P0 IADD3 R11, R11, 0x80, RZ ;  /* 0x000000800b0b8810 */ /* 0x000fe20007ffe0ff */
[----:B------:R-:W0:Y:S03]  /*00b0*/  @!P0 LDC.64 R14, c[0x0][0x230] ;  /* 0x00008c00ff0e8b82 */ /* 0x000e260000000a00 */
[----:B------:R-:W-:-:S13]  /*00c0*/  ISETP.GE.AND P1, PT, R11, R2, PT ;  /* 0x000000020b00720c */ /* 0x000fda0003f26270 */
[----:B------:R-:W-:Y:S01]  /*00d0*/  @!P1 IMAD R19, R0, 0x200, R11 ;  /* 0x0000020000139824 */ /* 0x000fe200078e020b */
[----:B------:R-:W1:Y:S01]  /*00e0*/  @!P1 LDC.64 R12, c[0x0][0x230] ;  /* 0x00008c00ff0c9b82 */ /* 0x000e620000000a00 */
[----:B------:R-:W-:-:S05]  /*00f0*/  @!P1 VIADD R11, R11, 0x80 ;  /* 0x000000800b0b9836 */ /* 0x000fca0000000000 */
[----:B------:R-:W-:Y:S01]  /*0100*/  ISETP.GE.AND P3, PT, R11, R2, PT ;  /* 0x000000020b00720c */ /* 0x000fe20003f66270 */
[----:B0-----:R-:W-:-:S05]  /*0110*/  @!P0 IMAD.WIDE.U32 R14, R17, 0x2, R14 ;  /* 0x00000002110e8825 */ /* 0x001fca00078e000e */
[----:B------:R-:W2:Y:S07]  /*0120*/  @!P0 LDG.E.U16 R10, desc[UR4][R14.64] ;  /* 0x000000040e0a8981 */ /* 0x000eae000c1e1500 */
[----:B------:R-:W0:Y:S01]  /*0130*/  @!P3 LDC.64 R8, c[0x0][0x230] ;  /* 0x00008c00ff08bb82 */ /* 0x000e220000000a00 */
[----:B------:R-:W-:Y:S01]  /*0140*/  @!P3 LEA R17, R0, R11, 0x9 ;  /* 0x0000000b0011b211 */ /* 0x000fe200078e48ff */
[----:B------:R-:W-:-:S05]  /*0150*/  @!P3 VIADD R11, R11, 0x80 ;  /* 0x000000800b0bb836 */ /* 0x000fca0000000000 */
[----:B------:R-:W-:Y:S01]  /*0160*/  ISETP.GE.AND P2, PT, R11, R2, PT ;  /* 0x000000020b00720c */ /* 0x000fe20003f46270 */
[----:B-1----:R-:W-:Y:S01]  /*0170*/  @!P1 IMAD.WIDE.U32 R12, R19, 0x2, R12 ;  /* 0x00000002130c9825 */ /* 0x002fe200078e000c */
[----:B------:R-:W-:Y:S02]  /*0180*/  PRMT R18, RZ, 0x7610, R18 ;  /* 0x00007610ff127816 */ /* 0x000fe40000000012 */
[----:B------:R-:W-:-:S04]  /*0190*/  PRMT R19, RZ, 0x7610, R19 ;  /* 0x00007610ff137816 */ /* 0x000fc80000000013 */
[----:B------:R1:W3:Y:S01]  /*01a0*/  @!P1 LDG.E.U16 R18, desc[UR4][R12.64] ;  /* 0x000000040c129981 */ /* 0x0002e2000c1e1500 */
[----:B0-----:R-:W-:-:S04]  /*01b0*/  @!P3 IMAD.WIDE.U32 R16, R17, 0x2, R8 ;  /* 0x000000021110b825 */ /* 0x001fc800078e0008 */
[----:B------:R-:W0:Y:S01]  /*01c0*/  @!P2 LDC.64 R8, c[0x0][0x230] ;  /* 0x00008c00ff08ab82 */ /* 0x000e220000000a00 */
[----:B------:R-:W4:Y:S01]  /*01d0*/  @!P3 LDG.E.U16 R19, desc[UR4][R16.64] ;  /* 0x000000041013b981 */ /* 0x000f22000c1e1500 */
[----:B------:R-:W-:-:S04]  /*01e0*/  @!P2 IMAD R11, R0, 0x200, R11 ;  /* 0x00000200000ba824 */ /* 0x000fc800078e020b */
[----:B0-----:R-:W-:Y:S01]  /*01f0*/  @!P2 IMAD.WIDE.U32 R8, R11, 0x2, R8 ;  /* 0x000000020b08a825 */ /* 0x001fe200078e0008 */
[----:B------:R-:W-:-:S06]  /*0200*/  PRMT R11, RZ, 0x7610, R11 ;  /* 0x00007610ff0b7816 */ /* 0x000fcc000000000b */
[----:B------:R0:W5:Y:S01]  /*0210*/  @!P2 LDG.E.U16 R11, desc[UR4][R8.64] ;  /* 0x00000004080ba981 */ /* 0x000162000c1e1500 */
[----:B------:R-:W0:Y:S01]  /*0220*/  LDC.U16 R6, c[0x0][0x218] ;  /* 0x00008600ff067b82 */ /* 0x000e220000000400 */
[----:B-1----:R-:W-:-:S05]  /*0230*/  VIADD R13, R7, 0x100 ;  /* 0x00000100070d7836 */ /* 0x002fca0000000000 */
[----:B------:R-:W-:Y:S02]  /*0240*/  ISETP.GE.AND P3, PT, R13, R2, PT ;  /* 0x000000020d00720c */ /* 0x000fe40003f66270 */
[----:B------:R-:W-:-:S04]  /*0250*/  IADD3 R15, R7, 0x80, RZ ;  /* 0x00000080070f7810 */ /* 0x000fc80007ffe0ff */
[----:B------:R-:W-:Y:S02]  /*0260*/  ISETP.GE.AND P2, PT, R15, R2, PT ;  /* 0x000000020f00720c */ /* 0x000fe40003f46270 */
[----:B0-----:R-:W-:Y:S01]  /*0270*/  @!P0 SHF.L.U32 R8, R6, 0x10, RZ ;  /* 0x0000001006088819 */ /* 0x001fe200000006ff */
[----:B------:R-:W-:-:S10]  /*0280*/  VIADD R15, R7, 0x180 ;  /* 0x00000180070f7836 */ /* 0x000fd40000000000 */
[----:B------:R-:W-:Y:S02]  /*0290*/  @!P2 SHF.L.U32 R17, R6, 0x10, RZ ;  /* 0x000000100611a819 */ /* 0x000fe400000006ff */
[----:B------:R-:W-:Y:S01]  /*02a0*/  ISETP.GE.AND P1, PT, R15, R2, PT ;  /* 0x000000020f00720c */ /* 0x000fe20003f26270 */
[----:B------:R-:W-:Y:S02]  /*02b0*/  @!P0 IMAD R15, R0, 0x200, R7 ;  /* 0x00000200000f8824 */ /* 0x000fe400078e0207 */
[----:B------:R-:W-:Y:S01]  /*02c0*/  @!P3 IMAD.U32 R12, R6, 0x10000, RZ ;  /* 0x00010000060cb824 */ /* 0x000fe200078e00ff */
[----:B------:R-:W-:-:S04]  /*02d0*/  @!P0 IADD3 R7, R7, 0x80, RZ ;  /* 0x0000008007078810 */ /* 0x000fc80007ffe0ff */
[----:B------:R-:W-:Y:S01]  /*02e0*/  ISETP.GE.AND P4, PT, R7, R2, PT ;  /* 0x000000020700720c */ /* 0x000fe20003f86270 */
[----:B------:R-:W-:Y:S01]  /*02f0*/  BSSY B0, `(.L_x_565) ;  /* 0x0000021000007945 */ /* 0x000fe20003800000 */
[----:B--2---:R-:W-:-:S04]  /*0300*/  @!P0 IMAD.U32 R10, R10, 0x10000, RZ ;  /* 0x000100000a0a8824 */ /* 0x004fc800078e00ff */
[----:B------:R-:W0:Y:S02]  /*0310*/  @!P0 MUFU.LG2 R13, R10 ;  /* 0x0000000a000d8308 */ /* 0x000e240000000c00 */
[----:B0-----:R-:W-:Y:S02]  /*0320*/  @!P0 FMUL.FTZ R13, R8, R13 ;  /* 0x0000000d080d8220 */ /* 0x001fe40000410000 */
[----:B------:R-:W0:Y:S01]  /*0330*/  @!P0 LDC.64 R8, c[0x0][0x228] ;  /* 0x00008a00ff088b82 */ /* 0x000e220000000a00 */
[----:B---3--:R-:W-:-:S03]  /*0340*/  @!P2 SHF.L.U32 R18, R18, 0x10, RZ ;  /* 0x000000101212a819 */ /* 0x008fc600000006ff */
[----:B------:R-:W1:Y:S01]  /*0350*/  @!P0 MUFU.EX2 R13, R13 ;  /* 0x0000000d000d8308 */ /* 0x000e620000000800 */
[----:B----4-:R-:W-:-:S07]  /*0360*/  @!P3 IMAD.U32 R19, R19, 0x10000, RZ ;  /* 0x000100001313b824 */ /* 0x010fce00078e00ff */
[----:B------:R-:W2:Y:S08]  /*0370*/  @!P2 MUFU.LG2 R18, R18 ;  /* 0x000000120012a308 */ /* 0x000eb00000000c00 */
[----:B------:R-:W3:Y:S01]  /*0380*/  @!P3 MUFU.LG2 R19, R19 ;  /* 0x000000130013b308 */ /* 0x000ee20000000c00 */
[----:B-1----:R-:W-:Y:S01]  /*0390*/  @!P0 F2FP.BF16.F32.PACK_AB R5, RZ, R13 ;  /* 0x0000000dff05823e */ /* 0x002fe200000010ff */
[----:B0-----:R-:W-:-:S04]  /*03a0*/  @!P0 IMAD.WIDE.U32 R8, R15, 0x2, R8 ;  /* 0x000000020f088825 */ /* 0x001fc800078e0008 */
[----:B--2---:R-:W-:Y:S01]  /*03b0*/  @!P2 FMUL.FTZ R10, R17, R18 ;  /* 0x00000012110aa220 */ /* 0x004fe20000410000 */
[----:B------:R0:W-:Y:S01]  /*03c0*/  @!P0 STG.E.U16 desc[UR4][R8.64], R5 ;  /* 0x0000000508008986 */ /* 0x0001e2000c101504 */
[----:B---3--:R-:W-:-:S04]  /*03d0*/  @!P3 FMUL.FTZ R12, R12, R19 ;  /* 0x000000130c0cb220 */ /* 0x008fc80000410000 */
[----:B------:R-:W1:Y:S01]  /*03e0*/  @!P2 MUFU.EX2 R10, R10 ;  /* 0x0000000a000aa308 */ /* 0x000e620000000800 */
[----:B-----5:R-:W-:-:S07]  /*03f0*/  @!P1 SHF.L.U32 R11, R11, 0x10, RZ ;  /* 0x000000100b0b9819 */ /* 0x020fce00000006ff */
[----:B------:R-:W2:Y:S08]  /*0400*/  @!P3 MUFU.EX2 R12, R12 ;  /* 0x0000000c000cb308 */ /* 0x000eb00000000800 */
[----:B------:R-:W3:Y:S01]  /*0410*/  @!P1 MUFU.LG2 R11, R11 ;  /* 0x0000000b000b9308 */ /* 0x000ee20000000c00 */
[----:B-1----:R-:W-:Y:S02]  /*0420*/  @!P2 F2FP.BF16.F32.PACK_AB R4, RZ, R10 ;  /* 0x0000000aff04a23e */ /* 0x002fe400000010ff */
[----:B--2---:R-:W-:Y:S01]  /*0430*/  @!P3 F2FP.BF16.F32.PACK_AB R3, RZ, R12 ;  /* 0x0000000cff03b23e */ /* 0x004fe200000010ff */
[----:B0-----:R-:W-:Y:S06]  /*0440*/  @P4 BRA `(.L_x_566) ;  /* 0x00000000002c4947 */ /* 0x001fec0003800000 */
[----:B------:R-:W0:Y:S01]  /*0450*/  LDC.64 R8, c[0x0][0x228] ;  /* 0x00008a00ff087b82 */ /* 0x000e220000000a00 */
[----:B------:R-:W-:Y:S01]  /*0460*/  IMAD R5, R0, 0x200, R7 ;  /* 0x0000020000057824 */ /* 0x000fe200078e0207 */
[----:B------:R-:W-:Y:S02]  /*0470*/  IADD3 R7, R7, 0x80, RZ ;  /* 0x0000008007077810 */ /* 0x000fe40007ffe0ff */
[----:B------:R-:W-:Y:S02]  /*0480*/  PRMT R10, R4, 0x7610, R10 ;  /* 0x00007610040a7816 */ /* 0x000fe4000000000a */
[----:B------:R-:W-:-:S13]  /*0490*/  ISETP.GE.AND P0, PT, R7, R2, PT ;  /* 0x000000020700720c */ /* 0x000fda0003f06270 */
[----:B------:R-:W-:Y:S01]  /*04a0*/  @!P0 IMAD R13, R0, 0x200, R7 ;  /* 0x00000200000d8824 */ /* 0x000fe200078e0207 */
[----:B------:R-:W-:Y:S01]  /*04b0*/  @!P0 IADD3 R7, R7, 0x80, RZ ;  /* 0x0000008007078810 */ /* 0x000fe20007ffe0ff */
[----:B0-----:R-:W-:-:S04]  /*04c0*/  IMAD.WIDE.U32 R4, R5, 0x2, R8 ;  /* 0x0000000205047825 */ /* 0x001fc800078e0008 */
[----:B------:R-:W-:Y:S01]  /*04d0*/  @!P0 IMAD.WIDE.U32 R8, R13, 0x2, R8 ;  /* 0x000000020d088825 */ /* 0x000fe200078e0008 */
[----:B------:R0:W-:Y:S04]  /*04e0*/  STG.E.U16 desc[UR4][R4.64], R10 ;  /* 0x0000000a04007986 */ /* 0x0001e8000c101504 */
[----:B------:R0:W-:Y:S02]  /*04f0*/  @!P0 STG.E.U16 desc[UR4][R8.64], R3 ;  /* 0x0000000308008986 */ /* 0x0001e4000c101504 */
.L_x_566:
[----:B------:R-:W-:Y:S05]  /*0500*/  BSYNC B0 ;  /* 0x0000000000007941 */ /* 0x000fea0003800000 */
.L_x_565:
[----:B------:R-:W-:Y:S01]  /*0510*/  ISETP.GE.AND P0, PT, R7, R2, PT ;  /* 0x000000020700720c */ /* 0x000fe20003f06270 */
[----:B------:R-:W-:-:S04]  /*0520*/  @!P1 IMAD.U32 R6, R6, 0x10000, RZ ;  /* 0x0001000006069824 */ /* 0x000fc800078e00ff */
[----:B---3--:R-:W-:-:S08]  /*0530*/  @!P1 FMUL.FTZ R11, R6, R11 ;  /* 0x0000000b060b9220 */ /* 0x008fd00000410000 */
[----:B------:R-:W-:Y:S05]  /*0540*/  @P0 EXIT ;  /* 0x000000000000094d */ /* 0x000fea0003800000 */
[----:B0-----:R-:W0:Y:S01]  /*0550*/  LDC.64 R2, c[0x0][0x228] ;  /* 0x00008a00ff027b82 */ /* 0x001e220000000a00 */
[----:B------:R-:W1:Y:S01]  /*0560*/  @!P1 MUFU.EX2 R11, R11 ;  /* 0x0000000b000b9308 */ /* 0x000e620000000800 */
[----:B------:R-:W-:Y:S02]  /*0570*/  LEA R7, R0, R7, 0x9 ;  /* 0x0000000700077211 */ /* 0x000fe400078e48ff */
[----:B-1----:R-:W-:-:S03]  /*0580*/  @!P1 F2FP.BF16.F32.PACK_AB R4, RZ, R11 ;  /* 0x0000000bff04923e */ /* 0x002fc600000010ff */
[----:B0-----:R-:W-:-:S05]  /*0590*/  IMAD.WIDE.U32 R2, R7, 0x2, R2 ;  /* 0x0000000207027825 */ /* 0x001fca00078e0002 */
[----:B------:R-:W-:Y:S01]  /*05a0*/  STG.E.U16 desc[UR4][R2.64], R4 ;  /* 0x0000000402007986 */ /* 0x000fe2000c101504 */
[----:B------:R-:W-:Y:S05]  /*05b0*/  EXIT ;  /* 0x000000000000794d */ /* 0x000fea0003800000 */
.L_x_567:
        /* <DEDUP_REMOVED lines=12> */
.L_x_71571:


//--------------------- .text._ZN2at6native29vectorized_elementwise_kernelILi2EZNS0_50_GLOBAL__N__2680c7bb_12_PowKernel_cu_140f0503_289629pow_tensor_scalar_kernel_implIN3c108BFloat16ES5_EEvRNS_18TensorIteratorBaseET0_EUlS5_E2_St5arrayIPcLm2EEEEviS8_T1_ --------------------------
	.section	.text._ZN2at6native29vectorized_elementwise_kernelILi2EZNS0_50_GLOBAL__N__2680c7bb_12_PowKernel_cu_140f0503_289629pow_tensor_scalar_kernel_implIN3c108BFloat16ES5_EEvRNS_18TensorIteratorBaseET0_EUlS5_E2_St5arrayIPcLm2EEEEviS8_T1_,"ax",@progbits
	.align	128
        .global         _ZN2at6native29vectorized_elementwise_kernelILi2EZNS0_50_GLOBAL__N__2680c7bb_12_PowKernel_cu_140f0503_289629pow_tensor_scalar_kernel_implIN3c108BFloat16ES5_EEvRNS_18TensorIteratorBaseET0_EUlS5_E2_St5arrayIPcLm2EEEEviS8_T1_
        .type           _ZN2at6native29vectorized_elementwise_kernelILi2EZNS0_50_GLOBAL__N__2680c7bb_12_PowKernel_cu_140f0503_289629pow_tensor_scalar_kernel_implIN3c108BFloat16ES5_EEvRNS_18TensorIteratorBaseET0_EUlS5_E2_St5arrayIPcLm2EEEEviS8_T1_,@function
        .size           _ZN2at6native29vectorized_elementwise_kernelILi2EZNS0_50_GLOBAL__N__2680c7bb_12_PowKernel_cu_140f0503_289629pow_tensor_scalar_kernel_implIN3c108BFloat16ES5_EEvRNS_18TensorIteratorBaseET0_EUlS5_E2_St5arrayIPcLm2EEEEviS8_T1_,(.L_x_71572 - _ZN2at6native29vectorized_elementwise_kernelILi2EZNS0_50_GLOBAL__N__2680c7bb_12_PowKernel_cu_140f0503_289629pow_tensor_scalar_kernel_implIN3c108BFloat16ES5_EEvRNS_18TensorIteratorBaseET0_EUlS5_E2_St5arrayIPcLm2EEEEviS8_T1_)
        .other          _ZN2at6native29vectorized_elementwise_kernelILi2EZNS0_50_GLOBAL__N__2680c7bb_12_PowKernel_cu_140f0503_289629pow_tensor_scalar_kernel_implIN3c108BFloat16ES5_EEvRNS_18TensorIteratorBaseET0_EUlS5_E2_St5arrayIPcLm2EEEEviS8_T1_,@"STO_CUDA_ENTRY STV_DEFAULT"
_ZN2at6native29vectorized_elementwise_kernelILi2EZNS0_50_GLOBAL__N__2680c7bb_12_PowKernel_cu_140f0503_289629pow_tensor_scalar_kernel_implIN3c108BFloat16ES5_EEvRNS_18TensorIteratorBaseET0_EUlS5_E2_St5arrayIPcLm2EEEEviS8_T1_:
.text._ZN2at6native29vectorized_elementwise_kernelILi2EZNS0_50_GLOBAL__N__2680c7bb_12_PowKernel_cu_140f0503_289629pow_tensor_scalar_kernel_implIN3c108BFloat16ES5_EEvRNS_18TensorIteratorBaseET0_EUlS5_E2_St5arrayIPcLm2EEEEviS8_T1_:
[----:B------:R-:W-:Y:S01]  /*0000*/  LDC R1, c[0x0][0x28] ;  /* 0x00000a00ff017b82 */ /* 0x000fe20000000800 */
[----:B------:R-:W0:Y:S01]  /*0010*/  S2R R0, SR_CTAID.X ;  /* 0x0000000000007919 */ /* 0x000e220000002500 */
[----:B------:R-:W-:-:S06]  /*0020*/  ULDC UR4, c[0x0][0x210] ;  /* 0x0000840000047ab9 */ /* 0x000fcc0000000800 */
[----:B------:R-:W1:Y:S01]  /*0030*/  LDC.U16 R5, c[0x0][0x218] ;  /* 0x00008600ff057b82 */ /* 0x000e620000000400 */
[----:B0-----:R-:W-:-:S05]  /*0040*/  IMAD.SHL.U32 R0, R0, 0x400, RZ ;  /* 0x0000040000007824 */ /* 0x001fca00078e00ff */
[----:B------:R-:W-:Y:S01]  /*0050*/  IADD3 R2, -R0, UR4, RZ ;  /* 0x0000000400027c10 */ /* 0x000fe2000fffe1ff */
[----:B------:R-:W-:-:S03]  /*0060*/  ULDC.64 UR4, c[0x0][0x208] ;  /* 0x0000820000047ab9 */ /* 0x000fc60000000a00 */
[----:B------:R-:W-:-:S13]  /*0070*/  ISETP.GE.U32.AND P0, PT, R2, 0x400, PT ;  /* 0x000004000200780c */ /* 0x000fda0003f06070 */
[----:B------:R-:W-:Y:S05]  /*0080*/  @!P0 BRA `(.L_x_568) ;  /* 0x0000000000e48947 */ /* 0x000fea0003800000 */
[----:B------:R-:W0:Y:S01]  /*0090*/  S2R R2, SR_TID.X ;  /* 0x0000000000027919 */ /* 0x000e220000002100 */
[----:B------:R-:W2:Y:S02]  /*00a0*/  LDC.64 R6, c[0x0][0x230] ;  /* 0x00008c00ff067b82 */ /* 0x000ea40000000a00 */
[----:B--2---:R-:W-:-:S04]  /*00b0*/  IMAD.WIDE R6, R0, 0x2, R6 ;  /* 0x0000000200067825 */ /* 0x004fc800078e0206 */
[----:B0-----:R-:W-:-:S05]  /*00c0*/  IMAD.WIDE.U32 R6, R2, 0x4, R6 ;  /* 0x0000000402067825 */ /* 0x001fca00078e0006 */
[----:B------:R-:W2:Y:S04]  /*00d0*/  LDG.E R3, desc[UR4][R6.64] ;  /* 0x0000000406037981 */ /* 0x000ea8000c1e1900 */
[----:B------:R-:W3:Y:S04]  /*00e0*/  LDG.E R11, desc[UR4][R6.64+0x200] ;  /* 0x00020004060b7981 */ /* 0x000ee8000c1e1900 */
[----:B------:R-:W4:Y:S04]  /*00f0*/  LDG.E R12, desc[UR4][R6.64+0x400] ;  /* 0x00040004060c7981 */ /* 0x000f28000c1e1900 */
[----:B------:R1:W5:Y:S02]  /*0100*/  LDG.E R16, desc[UR4][R6.64+0x600] ;  /* 0x0006000406107981 */ /* 0x000364000c1e1900 */
[----:B-1----:R-:W-:Y:S01]  /*0110*/  SHF.L.U32 R7, R5, 0x10, RZ ;  /* 0x0000001005077819 */ /* 0x002fe200000006ff */
[C---:B--2---:R-:W-:Y:S01]  /*0120*/  IMAD.U32 R4, R3.reuse, 0x10000, RZ ;  /* 0x0001000003047824 */ /* 0x044fe200078e00ff */
[----:B------:R-:W-:-:S02]  /*0130*/  PRMT R3, R3, 0x7632, R3 ;  /* 0x0000763203037816 */ /* 0x000fc40000000003 */
[----:B---3--:R-:W-:Y:S02]  /*0140*/  SHF.L.U32 R9, R11, 0x10, RZ ;  /* 0x000000100b097819 */ /* 0x008fe400000006ff */
[----:B------:R-:W-:Y:S01]  /*0150*/  SHF.L.U32 R8, R3, 0x10, RZ ;  /* 0x0000001003087819 */ /* 0x000fe200000006ff */
[----:B------:R-:W0:Y:S01]  /*0160*/  MUFU.LG2 R4, R4 ;  /* 0x0000000400047308 */ /* 0x000e220000000c00 */
[----:B------:R-:W-:Y:S01]  /*0170*/  PRMT R3, R11, 0x7632, R3 ;  /* 0x000076320b037816 */ /* 0x000fe20000000003 */
[----:B----4-:R-:W-:Y:S02]  /*0180*/  IMAD.U32 R13, R12, 0x10000, RZ ;  /* 0x000100000c0d7824 */ /* 0x010fe400078e00ff */
[----:B-----5:R-:W-:Y:S02]  /*0190*/  IMAD.U32 R15, R16, 0x10000, RZ ;  /* 0x00010000100f7824 */ /* 0x020fe400078e00ff */
[----:B------:R-:W-:Y:S01]  /*01a0*/  IMAD.U32 R11, R3, 0x10000, RZ ;  /* 0x00010000030b7824 */ /* 0x000fe200078e00ff */
[----:B------:R-:W-:Y:S01]  /*01b0*/  PRMT R3, R12, 0x7632, R3 ;  /* 0x000076320c037816 */ /* 0x000fe20000000003 */
[----:B------:R1:W2:Y:S08]  /*01c0*/  MUFU.LG2 R10, R9 ;  /* 0x00000009000a7308 */ /* 0x0002b00000000c00 */
[----:B------:R-:W3:Y:S01]  /*01d0*/  MUFU.LG2 R14, R13 ;  /* 0x0000000d000e7308 */ /* 0x000ee20000000c00 */
[----:B-1----:R-:W-:Y:S01]  /*01e0*/  IMAD.U32 R9, R3, 0x10000, RZ ;  /* 0x0001000003097824 */ /* 0x002fe200078e00ff */
[----:B------:R-:W-:-:S05]  /*01f0*/  PRMT R3, R16, 0x7632, R3 ;  /* 0x0000763210037816 */ /* 0x000fca0000000003 */
[----:B------:R-:W-:Y:S01]  /*0200*/  IMAD.U32 R5, R3, 0x10000, RZ ;  /* 0x0001000003057824 */ /* 0x000fe200078e00ff */
[----:B------:R-:W1:Y:S01]  /*0210*/  MUFU.LG2 R18, R15 ;  /* 0x0000000f00127308 */ /* 0x000e620000000c00 */
[C---:B0-----:R-:W-:Y:S01]  /*0220*/  FMUL.FTZ R3, R7.reuse, R4 ;  /* 0x0000000407037220 */ /* 0x041fe20000410000 */
[----:B--2---:R-:W-:-:S06]  /*0230*/  FMUL.FTZ R6, R7, R10 ;  /* 0x0000000a07067220 */ /* 0x004fcc0000410000 */
[----:B------:R-:W0:Y:S01]  /*0240*/  MUFU.LG2 R8, R8 ;  /* 0x0000000800087308 */ /* 0x000e220000000c00 */
[----:B---3--:R-:W-:-:S07]  /*0250*/  FMUL.FTZ R14, R7, R14 ;  /* 0x0000000e070e7220 */ /* 0x008fce0000410000 */
[----:B------:R-:W2:Y:S01]  /*0260*/  MUFU.LG2 R12, R11 ;  /* 0x0000000b000c7308 */ /* 0x000ea20000000c00 */
[----:B-1----:R-:W-:-:S07]  /*0270*/  FMUL.FTZ R18, R7, R18 ;  /* 0x0000001207127220 */ /* 0x002fce0000410000 */
[----:B------:R-:W1:Y:S01]  /*0280*/  MUFU.LG2 R16, R9 ;  /* 0x0000000900107308 */ /* 0x000e620000000c00 */
[----:B0-----:R-:W-:-:S07]  /*0290*/  FMUL.FTZ R8, R7, R8 ;  /* 0x0000000807087220 */ /* 0x001fce0000410000 */
[----:B------:R0:W3:Y:S01]  /*02a0*/  MUFU.LG2 R20, R5 ;  /* 0x0000000500147308 */ /* 0x0000e20000000c00 */
[----:B--2---:R-:W-:-:S07]  /*02b0*/  FMUL.FTZ R12, R7, R12 ;  /* 0x0000000c070c7220 */ /* 0x004fce0000410000 */
[----:B------:R-:W-:Y:S01]  /*02c0*/  MUFU.EX2 R3, R3 ;  /* 0x0000000300037308 */ /* 0x000fe20000000800 */
[----:B0-----:R-:W0:Y:S01]  /*02d0*/  LDC.64 R4, c[0x0][0x228] ;  /* 0x00008a00ff047b82 */ /* 0x001e220000000a00 */
[----:B-1----:R-:W-:-:S06]  /*02e0*/  FMUL.FTZ R16, R7, R16 ;  /* 0x0000001007107220 */ /* 0x002fcc0000410000 */
[----:B------:R-:W-:Y:S01]  /*02f0*/  MUFU.EX2 R6, R6 ;  /* 0x0000000600067308 */ /* 0x000fe20000000800 */
[----:B---3--:R-:W-:-:S07]  /*0300*/  FMUL.FTZ R20, R7, R20 ;  /* 0x0000001407147220 */ /* 0x008fce0000410000 */
[----:B------:R-:W-:Y:S08]  /*0310*/  MUFU.EX2 R14, R14 ;  /* 0x0000000e000e7308 */ /* 0x000ff00000000800 */
[----:B------:R-:W-:Y:S01]  /*0320*/  MUFU.EX2 R18, R18 ;  /* 0x0000001200127308 */ /* 0x000fe20000000800 */
[----:B0-----:R-:W-:-:S04]  /*0330*/  IMAD.WIDE.U32 R4, R0, 0x2, R4 ;  /* 0x0000000200047825 */ /* 0x001fc800078e0004 */
[----:B------:R-:W-:-:S03]  /*0340*/  IMAD.WIDE R4, R2, 0x4, R4 ;  /* 0x0000000402047825 */ /* 0x000fc600078e0204 */
[----:B------:R-:W0:Y:S08]  /*0350*/  MUFU.EX2 R8, R8 ;  /* 0x0000000800087308 */ /* 0x000e300000000800 */
[----:B------:R-:W1:Y:S08]  /*0360*/  MUFU.EX2 R9, R12 ;  /* 0x0000000c00097308 */ /* 0x000e700000000800 */
[----:B------:R-:W2:Y:S01]  /*0370*/  MUFU.EX2 R11, R16 ;  /* 0x00000010000b7308 */ /* 0x000ea20000000800 */
[----:B0-----:R-:W-:-:S05]  /*0380*/  F2FP.BF16.F32.PACK_AB R3, R8, R3 ;  /* 0x000000030803723e */ /* 0x001fca00000010ff */
[----:B------:R-:W-:Y:S02]  /*0390*/  STG.E desc[UR4][R4.64], R3 ;  /* 0x0000000304007986 */ /* 0x000fe4000c101904 */
[----:B------:R-:W0:Y:S01]  /*03a0*/  MUFU.EX2 R7, R20 ;  /* 0x0000001400077308 */ /* 0x000e220000000800 */
[----:B-1----:R-:W-:-:S05]  /*03b0*/  F2FP.BF16.F32.PACK_AB R9, R9, R6 ;  /* 0x000000060909723e */ /* 0x002fca00000010ff */
[----:B------:R-:W-:Y:S01]  /*03c0*/  STG.E desc[UR4][R4.64+0x200], R9 ;  /* 0x0002000904007986 */ /* 0x000fe2000c101904 */
[----:B--2---:R-:W-:-:S05]  /*03d0*/  F2FP.BF16.F32.PACK_AB R11, R11, R14 ;  /* 0x0000000e0b0b723e */ /* 0x004fca00000010ff */
[----:B------:R-:W-:Y:S01]  /*03e0*/  STG.E desc[UR4][R4.64+0x400], R11 ;  /* 0x0004000b04007986 */ /* 0x000fe2000c101904 */
[----:B0-----:R-:W-:-:S05]  /*03f0*/  F2FP.BF16.F32.PACK_AB R7, R7, R18 ;  /* 0x000000120707723e */ /* 0x001fca00000010ff */
[----:B------:R-:W-:Y:S01]  /*0400*/  STG.E desc[UR4][R4.64+0x600], R7 ;  /* 0x0006000704007986 */ /* 0x000fe2000c101904 */
[----:B------:R-:W-:Y:S05]  /*0410*/  EXIT ;  /* 0x000000000000794d */ /* 0x000fea0003800000 */
.L_x_568:
[----:B------:R-:W0:Y:S01]  /*0420*/  S2R R11, SR_TID.X ;  /* 0x00000000000b7919 */ /* 0x000e220000002100 */
[----:B------:R-:W-:Y:S02]  /*0430*/  PRMT R21, RZ, 0x7610, R21 ;  /* 0x00007610ff157816 */ /* 0x000fe40000000015 */
[----:B0-----:R-:W-:Y:S01]  /*0440*/  ISETP.GE.AND P0, PT, R11, R2, PT ;  /* 0x000000020b00720c */ /* 0x001fe20003f06270 */
[----:B------:R-:W-:-:S12]  /*0450*/  IMAD.MOV.U32 R25, RZ, RZ, R11 ;  /* 0x000000ffff197224 */ /* 0x000fd800078e000b */
[----:B------:R-:W-:Y:S01]  /*0460*/  @!P0 IADD3 R3, R0, R25, RZ ;  /* 0x0000001900038210 */ /* 0x000fe20007ffe0ff */
[----:B------:R-:W-:Y:S01]  /*0470*/  @!P0 VIADD R25, R25, 0x80 ;  /* 0x0000008019198836 */ /* 0x000fe20000000000 */
[----:B------:R-:W0:Y:S04]  /*0480*/  @!P0 LDC.64 R16, c[0x0][0x230] ;  /* 0x00008c00ff108b82 */ /* 0x000e280000000a00 */
[----:B------:R-:W-:-:S13]  /*0490*/  ISETP.GE.AND P3, PT, R25, R2, PT ;  /* 0x000000021900720c */ /* 0x000fda0003f66270 */
[C---:B------:R-:W-:Y:S01]  /*04a0*/  @!P3 IMAD.IADD R18, R0.reuse, 0x1, R25 ;  /* 0x000000010012b824 */ /* 0x040fe200078e0219 */
[----:B------:R-:W-:Y:S01]  /*04b0*/  @!P3 IADD3 R25, R25, 0x80, RZ ;  /* 0x000000801919b810 */ /* 0x000fe20007ffe0ff */
[----:B------:R-:W2:Y:S03]  /*04c0*/  @!P3 LDC.64 R26, c[0x0][0x230] ;  /* 0x00008c00ff1abb82 */ /* 0x000ea60000000a00 */
[----:B------:R-:W-:Y:S01]  /*04d0*/  ISETP.GE.AND P4, PT, R25, R2, PT ;  /* 0x000000021900720c */ /* 0x000fe20003f86270 */
[----:B0-----:R-:W-:Y:S01]  /*04e0*/  @!P0 IMAD.WIDE.U32 R16, R3, 0x2, R16 ;  /* 0x0000000203108825 */ /* 0x001fe200078e0010 */
[----:B------:R-:W-:Y:S02]  /*04f0*/  PRMT R22, RZ, 0x7610, R22 ;  /* 0x00007610ff167816 */ /* 0x000fe40000000016 */
[----:B------:R-:W-:Y:S02]  /*0500*/  PRMT R20, RZ, 0x7610, R20 ;  /* 0x00007610ff147816 */ /* 0x000fe40000000014 */
[----:B------:R0:W3:Y:S07]  /*0510*/  @!P0 LDG.E.U16 R21, desc[UR4][R16.64] ;  /* 0x0000000410158981 */ /* 0x0000ee000c1e1500 */
[----:B------:R-:W-:Y:S01]  /*0520*/  @!P4 IMAD.IADD R29, R0, 0x1, R25 ;  /* 0x00000001001dc824 */ /* 0x000fe200078e0219 */
[----:B------:R-:W4:Y:S01]  /*0530*/  @!P4 LDC.64 R12, c[0x0][0x230] ;  /* 0x00008c00ff0ccb82 */ /* 0x000f220000000a00 */
[----:B------:R-:W-:-:S05]  /*0540*/  @!P4 VIADD R25, R25, 0x80 ;  /* 0x000000801919c836 */ /* 0x000fca0000000000 */
[----:B------:R-:W-:-:S13]  /*0550*/  ISETP.GE.AND P5, PT, R25, R2, PT ;  /* 0x000000021900720c */ /* 0x000fda0003fa6270 */
[----:B------:R-:W-:Y:S01]  /*0560*/  @!P5 IADD3 R3, R0, R25, RZ ;  /* 0x000000190003d210 */ /* 0x000fe20007ffe0ff */
[----:B------:R-:W-:Y:S01]  /*0570*/  @!P5 VIADD R25, R25, 0x80 ;  /* 0x000000801919d836 */ /* 0x000fe20000000000 */
[----:B------:R-:W5:Y:S04]  /*0580*/  @!P5 LDC.64 R14, c[0x0][0x230] ;  /* 0x00008c00ff0edb82 */ /* 0x000f680000000a00 */
[----:B------:R-:W-:-:S13]  /*0590*/  ISETP.GE.AND P1, PT, R25, R2, PT ;  /* 0x000000021900720c */ /* 0x000fda0003f26270 */
[----:B------:R-:W-:Y:S01]  /*05a0*/  @!P1 IMAD.IADD R19, R0, 0x1, R25 ;  /* 0x0000000100139824 */ /* 0x000fe200078e0219 */
[----:B------:R-:W-:Y:S01]  /*05b0*/  @!P1 IADD3 R25, R25, 0x80, RZ ;  /* 0x0000008019199810 */ /* 0x000fe20007ffe0ff */
[----:B----4-:R-:W-:Y:S01]  /*05c0*/  @!P4 IMAD.WIDE.U32 R12, R29, 0x2, R12 ;  /* 0x000000021d0cc825 */ /* 0x010fe200078e000c */
[----:B0-----:R-:W0:Y:S02]  /*05d0*/  @!P1 LDC.64 R16, c[0x0][0x230] ;  /* 0x00008c00ff109b82 */ /* 0x001e240000000a00 */
[C---:B------:R-:W-:Y:S01]  /*05e0*/  ISETP.GE.AND P2, PT, R25.reuse, R2, PT ;  /* 0x000000021900720c */ /* 0x040fe20003f46270 */
[----:B--2---:R-:W-:Y:S01]  /*05f0*/  @!P3 IMAD.WIDE.U32 R26, R18, 0x2, R26 ;  /* 0x00000002121ab825 */ /* 0x004fe200078e001a */
[----:B------:R2:W4:Y:S04]  /*0600*/  @!P4 LDG.E.U16 R22, desc[UR4][R12.64] ;  /* 0x000000040c16c981 */ /* 0x000528000c1e1500 */
[----:B------:R1:W4:Y:S07]  /*0610*/  @!P3 LDG.E.U16 R20, desc[UR4][R26.64] ;  /* 0x000000041a14b981 */ /* 0x00032e000c1e1500 */
[----:B------:R-:W-:Y:S01]  /*0620*/  @!P2 IMAD.IADD R29, R0, 0x1, R25 ;  /* 0x00000001001da824 */ /* 0x000fe200078e0219 */
[----:B--2---:R-:W2:Y:S01]  /*0630*/  @!P2 LDC.64 R12, c[0x0][0x230] ;  /* 0x00008c00ff0cab82 */ /* 0x004ea20000000a00 */
[----:B------:R-:W-:-:S05]  /*0640*/  @!P2 VIADD R25, R25, 0x80 ;  /* 0x000000801919a836 */ /* 0x000fca0000000000 */
[----:B------:R-:W-:Y:S01]  /*0650*/  ISETP.GE.AND P4, PT, R25, R2, PT ;  /* 0x000000021900720c */ /* 0x000fe20003f86270 */
[----:B-----5:R-:W-:Y:S01]  /*0660*/  @!P5 IMAD.WIDE.U32 R14, R3, 0x2, R14 ;  /* 0x00000002030ed825 */ /* 0x020fe200078e000e */
[----:B------:R-:W-:-:S06]  /*0670*/  PRMT R3, RZ, 0x7610, R3 ;  /* 0x00007610ff037816 */ /* 0x000fcc0000000003 */
[----:B------:R5:W4:Y:S05]  /*0680*/  @!P5 LDG.E.U16 R3, desc[UR4][R14.64] ;  /* 0x000000040e03d981 */ /* 0x000b2a000c1e1500 */
[----:B-1----:R-:W-:Y:S01]  /*0690*/  @!P4 IADD3 R27, R0, R25, RZ ;  /* 0x00000019001bc210 */ /* 0x002fe20007ffe0ff */
[----:B------:R-:W-:Y:S02]  /*06a0*/  @!P4 VIADD R25, R25, 0x80 ;  /* 0x000000801919c836 */ /* 0x000fe40000000000 */
[----:B0-----:R-:W-:Y:S01]  /*06b0*/  @!P1 IMAD.WIDE.U32 R16, R19, 0x2, R16 ;  /* 0x0000000213109825 */ /* 0x001fe200078e0010 */
[----:B-----5:R-:W0:Y:S02]  /*06c0*/  @!P4 LDC.64 R14, c[0x0][0x230] ;  /* 0x00008c00ff0ecb82 */ /* 0x020e240000000a00 */
[----:B------:R-:W-:-:S02]  /*06d0*/  ISETP.GE.AND P3, PT, R25, R2, PT ;  /* 0x000000021900720c */ /* 0x000fc40003f66270 */
[----:B------:R-:W-:-:S06]  /*06e0*/  PRMT R24, RZ, 0x7610, R24 ;  /* 0x00007610ff187816 */ /* 0x000fcc0000000018 */
[----:B------:R-:W5:Y:S05]  /*06f0*/  @!P1 LDG.E.U16 R24, desc[UR4][R16.64] ;  /* 0x0000000410189981 */ /* 0x000f6a000c1e1500 */
[----:B------:R-:W1:Y:S01]  /*0700*/  @!P3 LDC.64 R18, c[0x0][0x230] ;  /* 0x00008c00ff12bb82 */ /* 0x000e620000000a00 */
[----:B------:R-:W-:Y:S01]  /*0710*/  @!P3 IMAD.IADD R25, R0, 0x1, R25 ;  /* 0x000000010019b824 */ /* 0x000fe200078e0219 */
[----:B------:R-:W-:Y:S01]  /*0720*/  PRMT R26, RZ, 0x7610, R26 ;  /* 0x00007610ff1a7816 */ /* 0x000fe2000000001a */
[----:B--2---:R-:W-:-:S05]  /*0730*/  @!P2 IMAD.WIDE.U32 R12, R29, 0x2, R12 ;  /* 0x000000021d0ca825 */ /* 0x004fca00078e000c */
[----:B------:R2:W5:Y:S01]  /*0740*/  @!P2 LDG.E.U16 R26, desc[UR4][R12.64] ;  /* 0x000000040c1aa981 */ /* 0x000562000c1e1500 */
[----:B0-----:R-:W-:Y:S01]  /*0750*/  @!P4 IMAD.WIDE.U32 R14, R27, 0x2, R14 ;  /* 0x000000021b0ec825 */ /* 0x001fe200078e000e */
[----:B------:R-:W-:-:S06]  /*0760*/  PRMT R27, RZ, 0x7610, R27 ;  /* 0x00007610ff1b7816 */ /* 0x000fcc000000001b */
[----:B------:R0:W5:Y:S01]  /*0770*/  @!P4 LDG.E.U16 R27, desc[UR4][R14.64] ;  /* 0x000000040e1bc981 */ /* 0x000162000c1e1500 */
[----:B-1----:R-:W-:Y:S01]  /*0780*/  @!P3 IMAD.WIDE.U32 R18, R25, 0x2, R18 ;  /* 0x000000021912b825 */ /* 0x002fe200078e0012 */
[----:B------:R-:W-:-:S06]  /*0790*/  PRMT R25, RZ, 0x7610, R25 ;  /* 0x00007610ff197816 */ /* 0x000fcc0000000019 */
[----:B------:R1:W5:Y:S01]  /*07a0*/  @!P3 LDG.E.U16 R25, desc[UR4][R18.64] ;  /* 0x000000041219b981 */ /* 0x000362000c1e1500 */
[----:B--2---:R-:W-:-:S05]  /*07b0*/  VIADD R13, R11, 0x80 ;  /* 0x000000800b0d7836 */ /* 0x004fca0000000000 */
[----:B------:R-:W-:Y:S02]  /*07c0*/  ISETP.GE.AND P5, PT, R13, R2, PT ;  /* 0x000000020d00720c */ /* 0x000fe40003fa6270 */
[----:B------:R-:W-:-:S04]  /*07d0*/  IADD3 R13, R11, 0x100, RZ ;  /* 0x000001000b0d7810 */ /* 0x000fc80007ffe0ff */
[----:B------:R-:W-:Y:S01]  /*07e0*/  ISETP.GE.AND P1, PT, R13, R2, PT ;  /* 0x000000020d00720c */ /* 0x000fe20003f26270 */
[----:B------:R-:W-:-:S05]  /*07f0*/  VIADD R13, R11, 0x180 ;  /* 0x000001800b0d7836 */ /* 0x000fca0000000000 */
[----:B------:R-:W-:Y:S01]  /*0800*/  ISETP.GE.AND P2, PT, R13, R2, PT ;  /* 0x000000020d00720c */ /* 0x000fe20003f46270 */
[----:B------:R-:W-:Y:S02]  /*0810*/  @!P0 IMAD.U32 R12, R5, 0x10000, RZ ;  /* 0x00010000050c8824 */ /* 0x000fe400078e00ff */
[----:B0-----:R-:W-:-:S05]  /*0820*/  VIADD R15, R11, 0x200 ;  /* 0x000002000b0f7836 */ /* 0x001fca0000000000 */
[----:B------:R-:W-:-:S05]  /*0830*/  ISETP.GE.AND P3, PT, R15, R2, PT ;  /* 0x000000020f00720c */ /* 0x000fca0003f66270 */
[----:B------:R-:W-:Y:S01]  /*0840*/  @!P2 SHF.L.U32 R16, R5, 0x10, RZ ;  /* 0x000000100510a819 */ /* 0x000fe200000006ff */
[----:B------:R-:W-:-:S05]  /*0850*/  VIADD R17, R11, 0x280 ;  /* 0x000002800b117836 */ /* 0x000fca0000000000 */
[----:B------:R-:W-:Y:S02]  /*0860*/  ISETP.GE.AND P4, PT, R17, R2, PT ;  /* 0x000000021100720c */ /* 0x000fe40003f86270 */
[----:B-1----:R-:W-:Y:S01]  /*0870*/  @!P3 IMAD.U32 R19, R5, 0x10000, RZ ;  /* 0x000100000513b824 */ /* 0x002fe200078e00ff */
[----:B------:R-:W-:Y:S04]  /*0880*/  BSSY B0, `(.L_x_569) ;  /* 0x0000063000007945 */ /* 0x000fe80003800000 */
[----:B------:R-:W-:Y:S01]  /*0890*/  BSSY B1, `(.L_x_570) ;  /* 0x000005b000017945 */ /* 0x000fe20003800000 */
[----:B---3--:R-:W-:-:S06]  /*08a0*/  @!P0 SHF.L.U32 R21, R21, 0x10, RZ ;  /* 0x0000001015158819 */ /* 0x008fcc00000006ff */
[----:B------:R-:W0:Y:S02]  /*08b0*/  @!P0 MUFU.LG2 R21, R21 ;  /* 0x0000001500158308 */ /* 0x000e240000000c00 */
[----:B0-----:R-:W-:Y:S01]  /*08c0*/  @!P0 FMUL.FTZ R14, R21, R12 ;  /* 0x0000000c150e8220 */ /* 0x001fe20000410000 */
[----:B----4-:R-:W-:-:S06]  /*08d0*/  @!P5 SHF.L.U32 R20, R20, 0x10, RZ ;  /* 0x000000101414d819 */ /* 0x010fcc00000006ff */
[----:B------:R-:W0:Y:S01]  /*08e0*/  @!P5 MUFU.LG2 R20, R20 ;  /* 0x000000140014d308 */ /* 0x000e220000000c00 */
[----:B------:R-:W-:Y:S01]  /*08f0*/  @!P2 SHF.L.U32 R13, R3, 0x10, RZ ;  /* 0x00000010030da819 */ /* 0x000fe200000006ff */
[----:B------:R-:W-:-:S06]  /*0900*/  @!P5 IMAD.U32 R3, R5, 0x10000, RZ ;  /* 0x000100000503d824 */ /* 0x000fcc00078e00ff */
[----:B------:R-:W1:Y:S01]  /*0910*/  @!P2 MUFU.LG2 R13, R13 ;  /* 0x0000000d000da308 */ /* 0x000e620000000c00 */
[----:B0-----:R-:W-:-:S07]  /*0920*/  @!P5 FMUL.FTZ R12, R20, R3 ;  /* 0x00000003140cd220 */ /* 0x001fce0000410000 */
[----:B------:R-:W0:Y:S01]  /*0930*/  @!P5 MUFU.EX2 R12, R12 ;  /* 0x0000000c000cd308 */ /* 0x000e220000000800 */
[----:B-----5:R-:W-:Y:S02]  /*0940*/  @!P3 IMAD.U32 R24, R24, 0x10000, RZ ;  /* 0x000100001818b824 */ /* 0x020fe400078e00ff */
[----:B-1----:R-:W-:Y:S01]  /*0950*/  @!P2 FMUL.FTZ R15, R13, R16 ;  /* 0x000000100d0fa220 */ /* 0x002fe20000410000 */
[----:B------:R-:W-:-:S04]  /*0960*/  IADD3 R13, R11, 0x300, RZ ;  /* 0x000003000b0d7810 */ /* 0x000fc80007ffe0ff */
[----:B------:R-:W1:Y:S01]  /*0970*/  @!P3 MUFU.LG2 R24, R24 ;  /* 0x000000180018b308 */ /* 0x000e620000000c00 */
[----:B------:R-:W-:Y:S01]  /*0980*/  ISETP.GE.AND P6, PT, R13, R2, PT ;  /* 0x000000020d00720c */ /* 0x000fe20003fc6270 */
[----:B------:R-:W-:Y:S01]  /*0990*/  VIADD R13, R11, 0x380 ;  /* 0x000003800b0d7836 */ /* 0x000fe20000000000 */
[----:B0-----:R-:W-:-:S04]  /*09a0*/  @!P5 F2FP.BF16.F32.PACK_AB R4, RZ, R12 ;  /* 0x0000000cff04d23e */ /* 0x001fc800000010ff */
[----:B------:R-:W-:Y:S02]  /*09b0*/  ISETP.GE.AND P5, PT, R13, R2, PT ;  /* 0x000000020d00720c */ /* 0x000fe40003fa6270 */
[----:B------:R-:W-:Y:S01]  /*09c0*/  @!P4 SHF.L.U32 R17, R26, 0x10, RZ ;  /* 0x000000101a11c819 */ /* 0x000fe200000006ff */
[----:B------:R-:W0:Y:S01]  /*09d0*/  @!P0 MUFU.EX2 R14, R14 ;  /* 0x0000000e000e8308 */ /* 0x000e220000000800 */
[----:B------:R-:W-:Y:S01]  /*09e0*/  @!P1 IMAD.U32 R22, R22, 0x10000, RZ ;  /* 0x0001000016169824 */ /* 0x000fe200078e00ff */
[----:B------:R-:W2:Y:S02]  /*09f0*/  @!P0 LDC.64 R12, c[0x0][0x228] ;  /* 0x00008a00ff0c8b82 */ /* 0x000ea40000000a00 */
[----:B------:R-:W-:Y:S01]  /*0a00*/  @!P6 SHF.L.U32 R18, R27, 0x10, RZ ;  /* 0x000000101b12e819 */ /* 0x000fe200000006ff */
[----:B-1----:R-:W-:-:S03]  /*0a10*/  @!P3 FMUL.FTZ R16, R24, R19 ;  /* 0x000000131810b220 */ /* 0x002fc60000410000 */
[----:B------:R-:W1:Y:S02]  /*0a20*/  @!P4 MUFU.LG2 R17, R17 ;  /* 0x000000110011c308 */ /* 0x000e640000000c00 */
[----:B------:R-:W-:-:S06]  /*0a30*/  @!P5 SHF.L.U32 R19, R25, 0x10, RZ ;  /* 0x000000101913d819 */ /* 0x000fcc00000006ff */
[----:B------:R-:W3:Y:S08]  /*0a40*/  @!P6 MUFU.LG2 R18, R18 ;  /* 0x000000120012e308 */ /* 0x000ef00000000c00 */
[----:B------:R-:W4:Y:S08]  /*0a50*/  @!P1 MUFU.LG2 R22, R22 ;  /* 0x0000001600169308 */ /* 0x000f300000000c00 */
[----:B------:R-:W5:Y:S01]  /*0a60*/  @!P5 MUFU.LG2 R19, R19 ;  /* 0x000000130013d308 */ /* 0x000f620000000c00 */
[C---:B------:R-:W-:Y:S01]  /*0a70*/  @!P4 IMAD.U32 R20, R5.reuse, 0x10000, RZ ;  /* 0x000100000514c824 */ /* 0x040fe200078e00ff */
[----:B------:R-:W-:-:S02]  /*0a80*/  @!P6 SHF.L.U32 R21, R5, 0x10, RZ ;  /* 0x000000100515e819 */ /* 0x000fc400000006ff */
[----:B0-----:R-:W-:Y:S01]  /*0a90*/  @!P0 F2FP.BF16.F32.PACK_AB R23, RZ, R14 ;  /* 0x0000000eff17823e */ /* 0x001fe200000010ff */
[----:B-1----:R-:W-:Y:S01]  /*0aa0*/  @!P4 FMUL.FTZ R17, R17, R20 ;  /* 0x000000141111c220 */ /* 0x002fe20000410000 */
[C---:B------:R-:W-:Y:S02]  /*0ab0*/  @!P1 SHF.L.U32 R3, R5.reuse, 0x10, RZ ;  /* 0x0000001005039819 */ /* 0x040fe400000006ff */
[----:B------:R-:W-:Y:S01]  /*0ac0*/  @!P5 SHF.L.U32 R14, R5, 0x10, RZ ;  /* 0x00000010050ed819 */ /* 0x000fe200000006ff */
[----:B---3--:R-:W-:Y:S01]  /*0ad0*/  @!P6 FMUL.FTZ R20, R18, R21 ;  /* 0x000000151214e220 */ /* 0x008fe20000410000 */
[----:B------:R-:W-:Y:S02]  /*0ae0*/  @!P0 IMAD.IADD R21, R0, 0x1, R11 ;  /* 0x0000000100158824 */ /* 0x000fe400078e020b */
[----:B----4-:R-:W-:Y:S01]  /*0af0*/  @!P1 FMUL.FTZ R3, R22, R3 ;  /* 0x0000000316039220 */ /* 0x010fe20000410000 */
[----:B------:R-:W-:Y:S02]  /*0b00*/  @!P0 VIADD R11, R11, 0x80 ;  /* 0x000000800b0b8836 */ /* 0x000fe40000000000 */
[----:B--2---:R-:W-:-:S04]  /*0b10*/  @!P0 IMAD.WIDE.U32 R12, R21, 0x2, R12 ;  /* 0x00000002150c8825 */ /* 0x004fc800078e000c */
[----:B-----5:R-:W-:Y:S01]  /*0b20*/  @!P5 FMUL.FTZ R19, R19, R14 ;  /* 0x0000000e1313d220 */ /* 0x020fe20000410000 */
[----:B------:R-:W0:Y:S01]  /*0b30*/  @!P1 MUFU.EX2 R3, R3 ;  /* 0x0000000300039308 */ /* 0x000e220000000800 */
[----:B------:R1:W-:Y:S01]  /*0b40*/  @!P0 STG.E.U16 desc[UR4][R12.64], R23 ;  /* 0x000000170c008986 */ /* 0x0003e2000c101504 */
[----:B------:R-:W-:-:S06]  /*0b50*/  ISETP.GE.AND P0, PT, R11, R2, PT ;  /* 0x000000020b00720c */ /* 0x000fcc0003f06270 */
[----:B------:R-:W2:Y:S08]  /*0b60*/  @!P2 MUFU.EX2 R15, R15 ;  /* 0x0000000f000fa308 */ /* 0x000eb00000000800 */
[----:B------:R-:W3:Y:S08]  /*0b70*/  @!P3 MUFU.EX2 R16, R16 ;  /* 0x000000100010b308 */ /* 0x000ef00000000800 */
[----:B------:R-:W4:Y:S08]  /*0b80*/  @!P4 MUFU.EX2 R17, R17 ;  /* 0x000000110011c308 */ /* 0x000f300000000800 */
[----:B------:R-:W5:Y:S08]  /*0b90*/  @!P6 MUFU.EX2 R20, R20 ;  /* 0x000000140014e308 */ /* 0x000f700000000800 */
[----:B------:R-:W1:Y:S01]  /*0ba0*/  @!P5 MUFU.EX2 R19, R19 ;  /* 0x000000130013d308 */ /* 0x000e620000000800 */
[----:B0-----:R-:W-:-:S02]  /*0bb0*/  @!P1 F2FP.BF16.F32.PACK_AB R5, RZ, R3 ;  /* 0x00000003ff05923e */ /* 0x001fc400000010ff */
[----:B--2---:R-:W-:Y:S02]  /*0bc0*/  @!P2 F2FP.BF16.F32.PACK_AB R6, RZ, R15 ;  /* 0x0000000fff06a23e */ /* 0x004fe400000010ff */
[----:B---3--:R-:W-:Y:S02]  /*0bd0*/  @!P3 F2FP.BF16.F32.PACK_AB R7, RZ, R16 ;  /* 0x00000010ff07b23e */ /* 0x008fe400000010ff */
[----:B----4-:R-:W-:Y:S02]  /*0be0*/  @!P4 F2FP.BF16.F32.PACK_AB R8, RZ, R17 ;  /* 0x00000011ff08c23e */ /* 0x010fe400000010ff */
[----:B-----5:R-:W-:Y:S02]  /*0bf0*/  @!P6 F2FP.BF16.F32.PACK_AB R9, RZ, R20 ;  /* 0x00000014ff09e23e */ /* 0x020fe400000010ff */
[----:B-1----:R-:W-:Y:S01]  /*0c00*/  @!P5 F2FP.BF16.F32.PACK_AB R10, RZ, R19 ;  /* 0x00000013ff0ad23e */ /* 0x002fe200000010ff */
[----:B------:R-:W-:Y:S06]  /*0c10*/  @P0 BRA `(.L_x_571) ;  /* 0x0000000000300947 */ /* 0x000fec0003800000 */
[----:B------:R-:W0:Y:S01]  /*0c20*/  LDC.64 R12, c[0x0][0x228] ;  /* 0x00008a00ff0c7b82 */ /* 0x000e220000000a00 */
[----:B------:R-:W-:Y:S01]  /*0c30*/  IADD3 R3, R0, R11, RZ ;  /* 0x0000000b00037210 */ /* 0x000fe20007ffe0ff */
[----:B------:R-:W-:-:S05]  /*0c40*/  VIADD R11, R11, 0x80 ;  /* 0x000000800b0b7836 */ /* 0x000fca0000000000 */
[----:B------:R-:W-:Y:S01]  /*0c50*/  ISETP.GE.AND P0, PT, R11, R2, PT ;  /* 0x000000020b00720c */ /* 0x000fe20003f06270 */
[----:B0-----:R-:W-:-:S05]  /*0c60*/  IMAD.WIDE.U32 R12, R3, 0x2, R12 ;  /* 0x00000002030c7825 */ /* 0x001fca00078e000c */
[----:B------:R0:W-:Y:S07]  /*0c70*/  STG.E.U16 desc[UR4][R12.64], R4 ;  /* 0x000000040c007986 */ /* 0x0001ee000c101504 */
[----:B------:R-:W-:Y:S05]  /*0c80*/  @P0 BRA `(.L_x_572) ;  /* 0x0000000000300947 */ /* 0x000fea0003800000 */
[----:B0-----:R-:W0:Y:S01]  /*0c90*/  LDC.64 R12, c[0x0][0x228] ;  /* 0x00008a00ff0c7b82 */ /* 0x001e220000000a00 */
[----:B------:R-:W-:Y:S01]  /*0ca0*/  IADD3 R3, R0, R11, RZ ;  /* 0x0000000b00037210 */ /* 0x000fe20007ffe0ff */
[----:B------:R-:W-:-:S04]  /*0cb0*/  VIADD R11, R11, 0x80 ;  /* 0x000000800b0b7836 */ /* 0x000fc80000000000 */
[----:B0-----:R-:W-:-:S05]  /*0cc0*/  IMAD.WIDE.U32 R12, R3, 0x2, R12 ;  /* 0x00000002030c7825 */ /* 0x001fca00078e000c */
[----:B------:R0:W-:Y:S02]  /*0cd0*/  STG.E.U16 desc[UR4][R12.64], R5 ;  /* 0x000000050c007986 */ /* 0x0001e4000c101504 */
.L_x_571:
[----:B------:R-:W-:-:S13]  /*0ce0*/  ISETP.GE.AND P0, PT, R11, R2, PT ;  /* 0x000000020b00720c */ /* 0x000fda0003f06270 */
[----:B------:R-:W-:Y:S05]  /*0cf0*/  @P0 BRA `(.L_x_573) ;  /* 0x0000000000300947 */ /* 0x000fea0003800000 */
[----:B0-----:R-:W0:Y:S01]  /*0d00*/  LDC.64 R4, c[0x0][0x228] ;  /* 0x00008a00ff047b82 */ /* 0x001e220000000a00 */
[----:B------:R-:W-:Y:S01]  /*0d10*/  IADD3 R3, R0, R11, RZ ;  /* 0x0000000b00037210 */ /* 0x000fe20007ffe0ff */
[----:B------:R-:W-:-:S04]  /*0d20*/  VIADD R11, R11, 0x80 ;  /* 0x000000800b0b7836 */ /* 0x000fc80000000000 */
[----:B0-----:R-:W-:-:S05]  /*0d30*/  IMAD.WIDE.U32 R4, R3, 0x2, R4 ;  /* 0x0000000203047825 */ /* 0x001fca00078e0004 */
[----:B------:R1:W-:Y:S02]  /*0d40*/  STG.E.U16 desc[UR4][R4.64], R6 ;  /* 0x0000000604007986 */ /* 0x0003e4000c101504 */
.L_x_572:
[----:B------:R-:W-:-:S13]  /*0d50*/  ISETP.GE.AND P0, PT, R11, R2, PT ;  /* 0x000000020b00720c */ /* 0x000fda0003f06270 */
[----:B------:R-:W-:Y:S05]  /*0d60*/  @P0 BRA `(.L_x_574) ;  /* 0x0000000000340947 */ /* 0x000fea0003800000 */
[----:B01----:R-:W0:Y:S01]  /*0d70*/  LDC.64 R4, c[0x0][0x228] ;  /* 0x00008a00ff047b82 */ /* 0x003e220000000a00 */
[----:B------:R-:W-:Y:S01]  /*0d80*/  IADD3 R3, R0, R11, RZ ;  /* 0x0000000b00037210 */ /* 0x000fe20007ffe0ff */
[----:B------:R-:W-:-:S04]  /*0d90*/  VIADD R11, R11, 0x80 ;  /* 0x000000800b0b7836 */ /* 0x000fc80000000000 */
[----:B0-----:R-:W-:-:S05]  /*0da0*/  IMAD.WIDE.U32 R4, R3, 0x2, R4 ;  /* 0x0000000203047825 */ /* 0x001fca00078e0004 */
[----:B------:R1:W-:Y:S02]  /*0db0*/  STG.E.U16 desc[UR4][R4.64], R7 ;  /* 0x0000000704007986 */ /* 0x0003e4000c101504 */
.L_x_573:
[----:B------:R-:W-:-:S13]  /*0dc0*/  ISETP.GE.AND P0, PT, R11, R2, PT ;  /* 0x000000020b00720c */ /* 0x000fda0003f06270 */
[----:B------:R-:W-:Y:S05]  /*0dd0*/  @P0 BREAK B1 ;  /* 0x0000000000010942 */ /* 0x000fea0003800000 */
[----:B------:R-:W-:Y:S05]  /*0de0*/  @P0 BRA `(.L_x_575) ;  /* 0x0000000000300947 */ /* 0x000fea0003800000 */
[----:B01----:R-:W0:Y:S01]  /*0df0*/  LDC.64 R4, c[0x0][0x228] ;  /* 0x00008a00ff047b82 */ /* 0x003e220000000a00 */
[----:B------:R-:W-:Y:S01]  /*0e00*/  IADD3 R3, R0, R11, RZ ;  /* 0x0000000b00037210 */ /* 0x000fe20007ffe0ff */
[----:B------:R-:W-:-:S04]  /*0e10*/  VIADD R11, R11, 0x80 ;  /* 0x000000800b0b7836 */ /* 0x000fc80000000000 */
[----:B0-----:R-:W-:-:S05]  /*0e20*/  IMAD.WIDE.U32 R4, R3, 0x2, R4 ;  /* 0x0000000203047825 */ /* 0x001fca00078e0004 */
[----:B------:R2:W-:Y:S02]  /*0e30*/  STG.E.U16 desc[UR4][R4.64], R8 ;  /* 0x0000000804007986 */ /* 0x0005e4000c101504 */
.L_x_574:
[----:B------:R-:W-:Y:S05]  /*0e40*/  BSYNC B1 ;  /* 0x0000000000017941 */ /* 0x000fea0003800000 */
.L_x_570:
[----:B------:R-:W-:-:S13]  /*0e50*/  ISETP.GE.AND P0, PT, R11, R2, PT ;  /* 0x000000020b00720c */ /* 0x000fda0003f06270 */
[----:B012---:R-:W0:Y:S01]  /*0e60*/  @!P0 LDC.64 R4, c[0x0][0x228] ;  /* 0x00008a00ff048b82 */ /* 0x007e220000000a00 */
[----:B------:R-:W-:Y:S01]  /*0e70*/  @!P0 IADD3 R3, R0, R11, RZ ;  /* 0x0000000b00038210 */ /* 0x000fe20007ffe0ff */
[----:B------:R-:W-:-:S04]  /*0e80*/  @!P0 VIADD R11, R11, 0x80 ;  /* 0x000000800b0b8836 */ /* 0x000fc80000000000 */
[----:B0-----:R-:W-:-:S05]  /*0e90*/  @!P0 IMAD.WIDE.U32 R4, R3, 0x2, R4 ;  /* 0x0000000203048825 */ /* 0x001fca00078e0004 */
[----:B------:R2:W-:Y:S02]  /*0ea0*/  @!P0 STG.E.U16 desc[UR4][R4.64], R9 ;  /* 0x0000000904008986 */ /* 0x0005e4000c101504 */
.L_x_575:
[----:B------:R-:W-:Y:S05]  /*0eb0*/  BSYNC B0 ;  /* 0x0000000000007941 */ /* 0x000fea0003800000 */
.L_x_569:
[----:B------:R-:W-:Y:S05]  /*0ec0*/  WARPSYNC.ALL ;  /* 0x0000000000007948 */ /* 0x000fea0003800000 */
[----:B------:R-:W-:-:S13]  /*0ed0*/  ISETP.GE.AND P0, PT, R11, R2, PT ;  /* 0x000000020b00720c */ /* 0x000fda0003f06270 */
[----:B------:R-:W-:Y:S05]  /*0ee0*/  @P0 EXIT ;  /* 0x000000000000094d */ /* 0x000fea0003800000 */
[----:B------:R-:W3:Y:S01]  /*0ef0*/  LDC.64 R2, c[0x0][0x228] ;  /* 0x00008a00ff027b82 */ /* 0x000ee20000000a00 */
[----:B------:R-:W-:-:S05]  /*0f00*/  IADD3 R11, R0, R11, RZ ;  /* 0x0000000b000b7210 */ /* 0x000fca0007ffe0ff */
[----:B---3--:R-:W-:-:S05]  /*0f10*/  IMAD.WIDE.U32 R2, R11, 0x2, R2 ;  /* 0x000000020b027825 */ /* 0x008fca00078e0002 */
[----:B------:R-:W-:Y:S01]  /*0f20*/  STG.E.U16 desc[UR4][R2.64], R10 ;  /* 0x0000000a02007986 */ /* 0x000fe2000c101504 */
[----:B------:R-:W-:Y:S05]  /*0f30*/  EXIT ;  /* 0x000000000000794d */ /* 0x000fea0003800000 */
.L_x_576:
        /* <DEDUP_REMOVED lines=12> */
.L_x_71572:


//--------------------- .text._ZN2at6native29vectorized_elementwise_kernelILi4EZNS0_50_GLOBAL__N__2680c7bb_12_PowKernel_cu_140f0503_289629pow_tensor_scalar_kernel_implIN3c108BFloat16ES5_EEvRNS_18TensorIteratorBaseET0_EUlS5_E2_St5arrayIPcLm2EEEEviS8_T1_ --------------------------
	.section	.text._ZN2at6native29vectorized_elementwise_kernelILi4EZNS0_50_GLOBAL__N__2680c7bb_12_PowKernel_cu_140f0503_289629pow_tensor_scalar_kernel_implIN3c108BFloat16ES5_EEvRNS_18TensorIteratorBaseET0_EUlS5_E2_St5arrayIPcLm2EEEEviS8_T1_,"ax",@progbits
	.align	128
        .global         _ZN2at6native29vectorized_elementwise_kernelILi4EZNS0_50_GLOBAL__N__2680c7bb_12_PowKernel_cu_140f0503_289629pow_tensor_scalar_kernel_implIN3c108BFloat16ES5_EEvRNS_18TensorIteratorBaseET0_EUlS5_E2_St5arrayIPcLm2EEEEviS8_T1_
        .type           _ZN2at6native29vectorized_elementwise_kernelILi4EZNS0_50_GLOBAL__N__2680c7bb_12_PowKernel_cu_140f0503_289629pow_tensor_scalar_kernel_implIN3c108BFloat16ES5_EEvRNS_18TensorIteratorBaseET0_EUlS5_E2_St5arrayIPcLm2EEEEviS8_T1_,@function
        .size           _ZN2at6native29vectorized_elementwise_kernelILi4EZNS0_50_GLOBAL__N__2680c7bb_12_PowKernel_cu_140f0503_289629pow_tensor_scalar_kernel_implIN3c108BFloat16ES5_EEvRNS_18TensorIteratorBaseET0_EUlS5_E2_St5arrayIPcLm2EEEEviS8_T1_,(.L_x_71573 - _ZN2at6native29vectorized_elementwise_kernelILi4EZNS0_50_GLOBAL__N__2680c7bb_12_PowKernel_cu_140f0503_289629pow_tensor_scalar_kernel_implIN3c108BFloat16ES5_EEvRNS_18TensorIteratorBaseET0_EUlS5_E2_St5arrayIPcLm2EEEEviS8_T1_)
        .other          _ZN2at6native29vectorized_elementwise_kernelILi4EZNS0_50_GLOBAL__N__2680c7bb_12_PowKernel_cu_140f0503_289629pow_tensor_scalar_kernel_implIN3c108BFloat16ES5_EEvRNS_18TensorIteratorBaseET0_EUlS5_E2_St5arrayIPcLm2EEEEviS8_T1_,@"STO_CUDA_ENTRY STV_DEFAULT"
_ZN2at6native29vectorized_elementwise_kernelILi4EZNS0_50_GLOBAL__N__2680c7bb_12_PowKernel_cu_140f0503_289629pow_tensor_scalar_kernel_implIN3c108BFloat16ES5_EEvRNS_18TensorIteratorBaseET0_EUlS5_E2_St5arrayIPcLm2EEEEviS8_T1_:
.text._ZN2at6native29vectorized_elementwise_kernelILi4EZNS0_50_GLOBAL__N__2680c7bb_12_PowKernel_cu_140f0503_289629pow_tensor_scalar_kernel_implIN3c108BFloat16ES5_EEvRNS_18TensorIteratorBaseET0_EUlS5_E2_St5arrayIPcLm2EEEEviS8_T1_:
        /* <DEDUP_REMOVED lines=13> */
[----:B------:R-:W2:Y:S04]  /*00d0*/  LDG.E.64 R8, desc[UR4][R10.64] ;  /* 0x000000040a087981 */ /* 0x000ea8000c1e1b00 */
[----:B------:R-:W3:Y:S01]  /*00e0*/  LDG.E.64 R6, desc[UR4][R10.64+0x400] ;  /* 0x000400040a067981 */ /* 0x000ee2000c1e1b00 */
[C---:B--2---:R-:W-:Y:S01]  /*00f0*/  SHF.L.U32 R12, R9.reuse, 0x10, RZ ;  /* 0x00000010090c7819 */ /* 0x044fe200000006ff */
[----:B------:R-:W-:Y:S01]  /*0100*/  IMAD.U32 R3, R8, 0x10000, RZ ;  /* 0x0001000008037824 */ /* 0x000fe200078e00ff */
[----:B------:R-:W-:Y:S01]  /*0110*/  PRMT R9, R9, 0x7632, R9 ;  /* 0x0000763209097816 */ /* 0x000fe20000000009 */
[C---:B---3--:R-:W-:Y:S01]  /*0120*/  IMAD.U32 R16, R7.reuse, 0x10000, RZ ;  /* 0x0001000007107824 */ /* 0x048fe200078e00ff */
[----:B------:R-:W-:Y:S01]  /*0130*/  PRMT R7, R7, 0x7632, R7 ;  /* 0x0000763207077816 */ /* 0x000fe20000000007 */
[C---:B------:R-:W-:Y:S01]  /*0140*/  IMAD.U32 R14, R6.reuse, 0x10000, RZ ;  /* 0x00010000060e7824 */ /* 0x040fe200078e00ff */
[----:B------:R-:W-:Y:S01]  /*0150*/  PRMT R6, R6, 0x7632, R6 ;  /* 0x0000763206067816 */ /* 0x000fe20000000006 */
[----:B------:R-:W-:Y:S01]  /*0160*/  IMAD.U32 R9, R9, 0x10000, RZ ;  /* 0x0001000009097824 */ /* 0x000fe200078e00ff */
[----:B------:R-:W-:Y:S01]  /*0170*/  PRMT R8, R8, 0x7632, R8 ;  /* 0x0000763208087816 */ /* 0x000fe20000000008 */
[----:B------:R-:W-:Y:S01]  /*0180*/  IMAD.U32 R7, R7, 0x10000, RZ ;  /* 0x0001000007077824 */ /* 0x000fe200078e00ff */
[----:B------:R-:W0:Y:S01]  /*0190*/  MUFU.LG2 R3, R3 ;  /* 0x0000000300037308 */ /* 0x000e220000000c00 */
[----:B------:R-:W-:Y:S01]  /*01a0*/  IMAD.U32 R10, R6, 0x10000, RZ ;  /* 0x00010000060a7824 */ /* 0x000fe200078e00ff */
[----:B------:R-:W-:-:S02]  /*01b0*/  SHF.L.U32 R4, R8, 0x10, RZ ;  /* 0x0000001008047819 */ /* 0x000fc400000006ff */
[----:B-1----:R-:W-:-:S04]  /*01c0*/  SHF.L.U32 R8, R5, 0x10, RZ ;  /* 0x0000001005087819 */ /* 0x002fc800000006ff */
[----:B------:R-:W1:Y:S08]  /*01d0*/  MUFU.LG2 R13, R12 ;  /* 0x0000000c000d7308 */ /* 0x000e700000000c00 */
[----:B------:R-:W2:Y:S01]  /*01e0*/  MUFU.LG2 R15, R14 ;  /* 0x0000000e000f7308 */ /* 0x000ea20000000c00 */
[----:B0-----:R-:W-:-:S07]  /*01f0*/  FMUL.FTZ R3, R8, R3 ;  /* 0x0000000308037220 */ /* 0x001fce0000410000 */
[----:B------:R-:W0:Y:S01]  /*0200*/  MUFU.LG2 R19, R16 ;  /* 0x0000001000137308 */ /* 0x000e220000000c00 */
[----:B-1----:R-:W-:-:S07]  /*0210*/  FMUL.FTZ R6, R8, R13 ;  /* 0x0000000d08067220 */ /* 0x002fce0000410000 */
[----:B------:R-:W1:Y:S01]  /*0220*/  MUFU.LG2 R9, R9 ;  /* 0x0000000900097308 */ /* 0x000e620000000c00 */
[----:B--2---:R-:W-:-:S07]  /*0230*/  FMUL.FTZ R15, R8, R15 ;  /* 0x0000000f080f7220 */ /* 0x004fce0000410000 */
[----:B------:R2:W3:Y:S01]  /*0240*/  MUFU.LG2 R11, R4 ;  /* 0x00000004000b7308 */ /* 0x0004e20000000c00 */
[----:B0-----:R-:W-:-:S07]  /*0250*/  FMUL.FTZ R19, R8, R19 ;  /* 0x0000001308137220 */ /* 0x001fce0000410000 */
[----:B------:R-:W0:Y:S01]  /*0260*/  MUFU.LG2 R17, R10 ;  /* 0x0000000a00117308 */ /* 0x000e220000000c00 */
[----:B--2---:R-:W2:Y:S01]  /*0270*/  LDC.64 R4, c[0x0][0x228] ;  /* 0x00008a00ff047b82 */ /* 0x004ea20000000a00 */
[----:B-1----:R-:W-:-:S06]  /*0280*/  FMUL.FTZ R9, R8, R9 ;  /* 0x0000000908097220 */ /* 0x002fcc0000410000 */
[----:B------:R-:W1:Y:S01]  /*0290*/  MUFU.LG2 R7, R7 ;  /* 0x0000000700077308 */ /* 0x000e620000000c00 */
[----:B---3--:R-:W-:-:S07]  /*02a0*/  FMUL.FTZ R11, R8, R11 ;  /* 0x0000000b080b7220 */ /* 0x008fce0000410000 */
[----:B------:R-:W-:Y:S01]  /*02b0*/  MUFU.EX2 R3, R3 ;  /* 0x0000000300037308 */ /* 0x000fe20000000800 */
[----:B0-----:R-:W-:-:S07]  /*02c0*/  FMUL.FTZ R17, R8, R17 ;  /* 0x0000001108117220 */ /* 0x001fce0000410000 */
[----:B------:R-:W-:Y:S01]  /*02d0*/  MUFU.EX2 R6, R6 ;  /* 0x0000000600067308 */ /* 0x000fe20000000800 */
[----:B-1----:R-:W-:Y:S01]  /*02e0*/  FMUL.FTZ R7, R8, R7 ;  /* 0x0000000708077220 */ /* 0x002fe20000410000 */
[----:B--2---:R-:W-:-:S06]  /*02f0*/  IMAD.WIDE.U32 R4, R0, 0x2, R4 ;  /* 0x0000000200047825 */ /* 0x004fcc00078e0004 */
[----:B------:R-:W-:Y:S01]  /*0300*/  MUFU.EX2 R15, R15 ;  /* 0x0000000f000f7308 */ /* 0x000fe20000000800 */
[----:B------:R-:W-:-:S07]  /*0310*/  IMAD.WIDE R4, R2, 0x8, R4 ;  /* 0x0000000802047825 */ /* 0x000fce00078e0204 */
[----:B------:R-:W-:Y:S08]  /*0320*/  MUFU.EX2 R19, R19 ;  /* 0x0000001300137308 */ /* 0x000ff00000000800 */
[----:B------:R-:W0:Y:S08]  /*0330*/  MUFU.EX2 R10, R11 ;  /* 0x0000000b000a7308 */ /* 0x000e300000000800 */
[----:B------:R-:W1:Y:S08]  /*0340*/  MUFU.EX2 R9, R9 ;  /* 0x0000000900097308 */ /* 0x000e700000000800 */
[----:B------:R-:W2:Y:S01]  /*0350*/  MUFU.EX2 R12, R17 ;  /* 0x00000011000c7308 */ /* 0x000ea20000000800 */
[----:B0-----:R-:W-:-:S07]  /*0360*/  F2FP.BF16.F32.PACK_AB R10, R10, R3 ;  /* 0x000000030a0a723e */ /* 0x001fce00000010ff */
[----:B------:R-:W0:Y:S01]  /*0370*/  MUFU.EX2 R8, R7 ;  /* 0x0000000700087308 */ /* 0x000e220000000800 */
[----:B-1----:R-:W-:-:S05]  /*0380*/  F2FP.BF16.F32.PACK_AB R11, R9, R6 ;  /* 0x00000006090b723e */ /* 0x002fca00000010ff */
[----:B------:R-:W-:Y:S01]  /*0390*/  STG.E.64 desc[UR4][R4.64], R10 ;  /* 0x0000000a04007986 */ /* 0x000fe2000c101b04 */
[----:B--2---:R-:W-:Y:S02]  /*03a0*/  F2FP.BF16.F32.PACK_AB R12, R12, R15 ;  /* 0x0000000f0c0c723e */ /* 0x004fe400000010ff */
[----:B0-----:R-:W-:-:S05]  /*03b0*/  F2FP.BF16.F32.PACK_AB R13, R8, R19 ;  /* 0x00000013080d723e */ /* 0x001fca00000010ff */
[----:B------:R-:W-:Y:S01]  /*03c0*/  STG.E.64 desc[UR4][R4.64+0x400], R12 ;  /* 0x0004000c04007986 */ /* 0x000fe2000c101b04 */
[----:B------:R-:W-:Y:S05]  /*03d0*/  EXIT ;  /* 0x000000000000794d */ /* 0x000fea0003800000 */
.L_x_577:
        /* <DEDUP_REMOVED lines=140> */
.L_x_580:
[----:B------:R-:W-:-:S13]  /*0ca0*/  ISETP.GE.AND P0, PT, R11, R2, PT ;  /* 0x000000020b00720c */ /* 0x000fda0003f06270 */
[----:B------:R-:W-:Y:S05]  /*0cb0*/  @P0 BRA `(.L_x_582) ;  /* 0x0000000000300947 */ /* 0x000fea0003800000 */
[----:B0-----:R-:W0:Y:S01]  /*0cc0*/  LDC.64 R4, c[0x0][0x228] ;  /* 0x00008a00ff047b82 */ /* 0x001e220000000a00 */
[----:B------:R-:W-:Y:S01]  /*0cd0*/  IADD3 R3, R0, R11, RZ ;  /* 0x0000000b00037210 */ /* 0x000fe20007ffe0ff */
[----:B------:R-:W-:-:S04]  /*0ce0*/  VIADD R11, R11, 0x80 ;  /* 0x000000800b0b7836 */ /* 0x000fc80000000000 */
[----:B0-----:R-:W-:-:S05]  /*0cf0*/  IMAD.WIDE.U32 R4, R3, 0x2, R4 ;  /* 0x0000000203047825 */ /* 0x001fca00078e0004 */
[----:B------:R1:W-:Y:S02]  /*0d00*/  STG.E.U16 desc[UR4][R4.64], R6 ;  /* 0x0000000604007986 */ /* 0x0003e4000c101504 */
.L_x_581:
[----:B------:R-:W-:-:S13]  /*0d10*/  ISETP.GE.AND P0, PT, R11, R2, PT ;  /* 0x000000020b00720c */ /* 0x000fda0003f06270 */
[----:B------:R-:W-:Y:S05]  /*0d20*/  @P0 BRA `(.L_x_583) ;  /* 0x0000000000340947 */ /* 0x000fea0003800000 */
[----:B01----:R-:W0:Y:S01]  /*0d30*/  LDC.64 R4, c[0x0][0x228] ;  /* 0x00008a00ff047b82 */ /* 0x003e220000000a00 */
[----:B------:R-:W-:Y:S01]  /*0d40*/  IADD3 R3, R0, R11, RZ ;  /* 0x0000000b00037210 */ /* 0x000fe20007ffe0ff */
[----:B------:R-:W-:-:S04]  /*0d50*/  VIADD R11, R11, 0x80 ;  /* 0x000000800b0b7836 */ /* 0x000fc80000000000 */
[----:B0-----:R-:W-:-:S05]  /*0d60*/  IMAD.WIDE.U32 R4, R3, 0x2, R4 ;  /* 0x0000000203047825 */ /* 0x001fca00078e0004 */
[----:B------:R1:W-:Y:S02]  /*0d70*/  STG.E.U16 desc[UR4][R4.64], R7 ;  /* 0x0000000704007986 */ /* 0x0003e4000c101504 */
.L_x_582:
        /* <DEDUP_REMOVED lines=8> */
.L_x_583:
[----:B------:R-:W-:Y:S05]  /*0e00*/  BSYNC B1 ;  /* 0x0000000000017941 */ /* 0x000fea0003800000 */
.L_x_579:
[----:B------:R-:W-:-:S13]  /*0e10*/  ISETP.GE.AND P0, PT, R11, R2, PT ;  /* 0x000000020b00720c */ /* 0x000fda0003f06270 */
[----:B012---:R-:W0:Y:S01]  /*0e20*/  @!P0 LDC.64 R4, c[0x0][0x228] ;  /* 0x00008a00ff048b82 */ /* 0x007e220000000a00 */
[----:B------:R-:W-:Y:S01]  /*0e30*/  @!P0 IADD3 R3, R0, R11, RZ ;  /* 0x0000000b00038210 */ /* 0x000fe20007ffe0ff */
[----:B------:R-:W-:-:S04]  /*0e40*/  @!P0 VIADD R11, R11, 0x80 ;  /* 0x000000800b0b8836 */ /* 0x000fc80000000000 */
[----:B0-----:R-:W-:-:S05]  /*0e50*/  @!P0 IMAD.WIDE.U32 R4, R3, 0x2, R4 ;  /* 0x0000000203048825 */ /* 0x001fca00078e0004 */
[----:B------:R2:W-:Y:S02]  /*0e60*/  @!P0 STG.E.U16 desc[UR4][R4.64], R9 ;  /* 0x0000000904008986 */ /* 0x0005e4000c101504 */
.L_x_584:
[----:B------:R-:W-:Y:S05]  /*0e70*/  BSYNC B0 ;  /* 0x0000000000007941 */ /* 0x000fea0003800000 */
.L_x_578:
        /* <DEDUP_REMOVED lines=8> */
.L_x_585:
        /* <DEDUP_REMOVED lines=16> */
.L_x_71573:


//--------------------- .text._ZN2at6native29vectorized_elementwise_kernelILi8EZNS0_50_GLOBAL__N__2680c7bb_12_PowKernel_cu_140f0503_289629pow_tensor_scalar_kernel_implIN3c108BFloat16ES5_EEvRNS_18TensorIteratorBaseET0_EUlS5_E2_St5arrayIPcLm2EEEEviS8_T1_ --------------------------
	.section	.text._ZN2at6native29vectorized_elementwise_kernelILi8EZNS0_50_GLOBAL__N__2680c7bb_12_PowKernel_cu_140f0503_289629pow_tensor_scalar_kernel_implIN3c108BFloat16ES5_EEvRNS_18TensorIteratorBaseET0_EUlS5_E2_St5arrayIPcLm2EEEEviS8_T1_,"ax",@progbits
	.align	128
        .global         _ZN2at6native29vectorized_elementwise_kernelILi8EZNS0_50_GLOBAL__N__2680c7bb_12_PowKernel_cu_140f0503_289629pow_tensor_scalar_kernel_implIN3c108BFloat16ES5_EEvRNS_18TensorIteratorBaseET0_EUlS5_E2_St5arrayIPcLm2EEEEviS8_T1_
        .type           _ZN2at6native29vectorized_elementwise_kernelILi8EZNS0_50_GLOBAL__N__2680c7bb_12_PowKernel_cu_140f0503_289629pow_tensor_scalar_kernel_implIN3c108BFloat16ES5_EEvRNS_18TensorIteratorBaseET0_EUlS5_E2_St5arrayIPcLm2EEEEviS8_T1_,@function
        .size           _ZN2at6native29vectorized_elementwise_kernelILi8EZNS0_50_GLOBAL__N__2680c7bb_12_PowKernel_cu_140f0503_289629pow_tensor_scalar_kernel_implIN3c108BFloat16ES5_EEvRNS_18TensorIteratorBaseET0_EUlS5_E2_St5arrayIPcLm2EEEEviS8_T1_,(.L_x_71574 - _ZN2at6native29vectorized_elementwise_kernelILi8EZNS0_50_GLOBAL__N__2680c7bb_12_PowKernel_cu_140f0503_289629pow_tensor_scalar_kernel_implIN3c108BFloat16ES5_EEvRNS_18TensorIteratorBaseET0_EUlS5_E2_St5arrayIPcLm2EEEEviS8_T1_)
        .other          _ZN2at6native29vectorized_elementwise_kernelILi8EZNS0_50_GLOBAL__N__2680c7bb_12_PowKernel_cu_140f0503_289629pow_tensor_scalar_kernel_implIN3c108BFloat16ES5_EEvRNS_18TensorIteratorBaseET0_EUlS5_E2_St5arrayIPcLm2EEEEviS8_T1_,@"STO_CUDA_ENTRY STV_DEFAULT"
_ZN2at6native29vectorized_elementwise_kernelILi8EZNS0_50_GLOBAL__N__2680c7bb_12_PowKernel_cu_140f0503_289629pow_tensor_scalar_kernel_implIN3c108BFloat16ES5_EEvRNS_18TensorIteratorBaseET0_EUlS5_E2_St5arrayIPcLm2EEEEviS8_T1_:
.text._ZN2at6native29vectorized_elementwise_kernelILi8EZNS0_50_GLOBAL__N__2680c7bb_12_PowKernel_cu_140f0503_289629pow_tensor_scalar_kernel_implIN3c108BFloat16ES5_EEvRNS_18TensorIteratorBaseET0_EUlS5_E2_St5arrayIPcLm2EEEEviS8_T1_:
        /* <DEDUP_REMOVED lines=13> */
[----:B------:R1:W2:Y:S02]  /*00d0*/  LDG.E.128 R8, desc[UR4][R6.64] ;  /* 0x0000000406087981 */ /* 0x0002a4000c1e1d00 */
[----:B-1----:R-:W-:Y:S01]  /*00e0*/  SHF.L.U32 R7, R5, 0x10, RZ ;  /* 0x0000001005077819 */ /* 0x002fe200000006ff */
[C---:B--2---:R-:W-:Y:S01]  /*00f0*/  IMAD.U32 R3, R8.reuse, 0x10000, RZ ;  /* 0x0001000008037824 */ /* 0x044fe200078e00ff */
[----:B------:R-:W-:Y:S01]  /*0100*/  PRMT R8, R8, 0x7632, R8 ;  /* 0x0000763208087816 */ /* 0x000fe20000000008 */
[C---:B------:R-:W-:Y:S01]  /*0110*/  IMAD.U32 R13, R10.reuse, 0x10000, RZ ;  /* 0x000100000a0d7824 */ /* 0x040fe200078e00ff */
[----:B------:R-:W-:Y:S01]  /*0120*/  SHF.L.U32 R12, R9, 0x10, RZ ;  /* 0x00000010090c7819 */ /* 0x000fe200000006ff */
[----:B------:R-:W0:Y:S01]  /*0130*/  MUFU.LG2 R4, R3 ;  /* 0x0000000300047308 */ /* 0x000e220000000c00 */
[----:B------:R-:W-:Y:S01]  /*0140*/  IMAD.U32 R15, R11, 0x10000, RZ ;  /* 0x000100000b0f7824 */ /* 0x000fe200078e00ff */
[----:B------:R-:W-:Y:S02]  /*0150*/  PRMT R9, R9, 0x7632, R9 ;  /* 0x0000763209097816 */ /* 0x000fe40000000009 */
[----:B------:R-:W-:-:S02]  /*0160*/  PRMT R10, R10, 0x7632, R10 ;  /* 0x000076320a0a7816 */ /* 0x000fc4000000000a */
[----:B------:R-:W-:Y:S01]  /*0170*/  PRMT R11, R11, 0x7632, R11 ;  /* 0x000076320b0b7816 */ /* 0x000fe2000000000b */
[----:B------:R-:W-:Y:S01]  /*0180*/  IMAD.U32 R9, R9, 0x10000, RZ ;  /* 0x0001000009097824 */ /* 0x000fe200078e00ff */
[----:B------:R-:W-:Y:S01]  /*0190*/  SHF.L.U32 R8, R8, 0x10, RZ ;  /* 0x0000001008087819 */ /* 0x000fe200000006ff */
[----:B------:R-:W-:Y:S01]  /*01a0*/  IMAD.U32 R10, R10, 0x10000, RZ ;  /* 0x000100000a0a7824 */ /* 0x000fe200078e00ff */
[----:B------:R-:W1:Y:S01]  /*01b0*/  MUFU.LG2 R12, R12 ;  /* 0x0000000c000c7308 */ /* 0x000e620000000c00 */
[----:B------:R-:W-:Y:S02]  /*01c0*/  IMAD.U32 R11, R11, 0x10000, RZ ;  /* 0x000100000b0b7824 */ /* 0x000fe400078e00ff */
[----:B0-----:R-:W-:-:S05]  /*01d0*/  FMUL.FTZ R3, R7, R4 ;  /* 0x0000000407037220 */ /* 0x001fca0000410000 */
[----:B------:R-:W0:Y:S01]  /*01e0*/  MUFU.LG2 R16, R13 ;  /* 0x0000000d00107308 */ /* 0x000e220000000c00 */
[----:B------:R-:W2:Y:S07]  /*01f0*/  LDC.64 R4, c[0x0][0x228] ;  /* 0x00008a00ff047b82 */ /* 0x000eae0000000a00 */
[----:B------:R-:W3:Y:S01]  /*0200*/  MUFU.LG2 R20, R15 ;  /* 0x0000000f00147308 */ /* 0x000ee20000000c00 */
[----:B-1----:R-:W-:-:S07]  /*0210*/  FMUL.FTZ R6, R7, R12 ;  /* 0x0000000c07067220 */ /* 0x002fce0000410000 */
[----:B------:R-:W1:Y:S01]  /*0220*/  MUFU.LG2 R8, R8 ;  /* 0x0000000800087308 */ /* 0x000e620000000c00 */
[----:B0-----:R-:W-:-:S07]  /*0230*/  FMUL.FTZ R16, R7, R16 ;  /* 0x0000001007107220 */ /* 0x001fce0000410000 */
[----:B------:R-:W0:Y:S01]  /*0240*/  MUFU.LG2 R14, R9 ;  /* 0x00000009000e7308 */ /* 0x000e220000000c00 */
[----:B---3--:R-:W-:Y:S01]  /*0250*/  FMUL.FTZ R20, R7, R20 ;  /* 0x0000001407147220 */ /* 0x008fe20000410000 */
[----:B--2---:R-:W-:-:S06]  /*0260*/  IMAD.WIDE.U32 R4, R0, 0x2, R4 ;  /* 0x0000000200047825 */ /* 0x004fcc00078e0004 */
[----:B------:R1:W2:Y:S08]  /*0270*/  MUFU.LG2 R18, R10 ;  /* 0x0000000a00127308 */ /* 0x0002b00000000c00 */
[----:B------:R-:W3:Y:S01]  /*0280*/  MUFU.LG2 R22, R11 ;  /* 0x0000000b00167308 */ /* 0x000ee20000000c00 */
[C---:B-1----:R-:W-:Y:S01]  /*0290*/  FMUL.FTZ R10, R7.reuse, R8 ;  /* 0x00000008070a7220 */ /* 0x042fe20000410000 */
[----:B0-----:R-:W-:Y:S01]  /*02a0*/  FMUL.FTZ R14, R7, R14 ;  /* 0x0000000e070e7220 */ /* 0x001fe20000410000 */
[----:B------:R-:W-:-:S05]  /*02b0*/  IMAD.WIDE R8, R2, 0x10, R4 ;  /* 0x0000001002087825 */ /* 0x000fca00078e0204 */
[----:B------:R-:W-:Y:S01]  /*02c0*/  MUFU.EX2 R6, R6 ;  /* 0x0000000600067308 */ /* 0x000fe20000000800 */
[----:B--2---:R-:W-:-:S07]  /*02d0*/  FMUL.FTZ R18, R7, R18 ;  /* 0x0000001207127220 */ /* 0x004fce0000410000 */
[----:B------:R-:W0:Y:S01]  /*02e0*/  MUFU.EX2 R11, R14 ;  /* 0x0000000e000b7308 */ /* 0x000e220000000800 */
[----:B---3--:R-:W-:-:S07]  /*02f0*/  FMUL.FTZ R22, R7, R22 ;  /* 0x0000001607167220 */ /* 0x008fce0000410000 */
[----:B------:R-:W-:Y:S08]  /*0300*/  MUFU.EX2 R3, R3 ;  /* 0x0000000300037308 */ /* 0x000ff00000000800 */
[----:B------:R-:W-:Y:S01]  /*0310*/  MUFU.EX2 R16, R16 ;  /* 0x0000001000107308 */ /* 0x000fe20000000800 */
[----:B0-----:R-:W-:-:S07]  /*0320*/  F2FP.BF16.F32.PACK_AB R5, R11, R6 ;  /* 0x000000060b05723e */ /* 0x001fce00000010ff */
[----:B------:R-:W-:Y:S08]  /*0330*/  MUFU.EX2 R20, R20 ;  /* 0x0000001400147308 */ /* 0x000ff00000000800 */
[----:B------:R-:W0:Y:S08]  /*0340*/  MUFU.EX2 R10, R10 ;  /* 0x0000000a000a7308 */ /* 0x000e300000000800 */
[----:B------:R-:W1:Y:S08]  /*0350*/  MUFU.EX2 R13, R18 ;  /* 0x00000012000d7308 */ /* 0x000e700000000800 */
[----:B------:R-:W2:Y:S01]  /*0360*/  MUFU.EX2 R7, R22 ;  /* 0x0000001600077308 */ /* 0x000ea20000000800 */
[----:B0-----:R-:W-:-:S02]  /*0370*/  F2FP.BF16.F32.PACK_AB R4, R10, R3 ;  /* 0x000000030a04723e */ /* 0x001fc400000010ff */
[----:B-1----:R-:W-:Y:S02]  /*0380*/  F2FP.BF16.F32.PACK_AB R6, R13, R16 ;  /* 0x000000100d06723e */ /* 0x002fe400000010ff */
[----:B--2---:R-:W-:-:S05]  /*0390*/  F2FP.BF16.F32.PACK_AB R7, R7, R20 ;  /* 0x000000140707723e */ /* 0x004fca00000010ff */
[----:B------:R-:W-:Y:S01]  /*03a0*/  STG.E.128 desc[UR4][R8.64], R4 ;  /* 0x0000000408007986 */ /* 0x000fe2000c101d04 */
[----:B------:R-:W-:Y:S05]  /*03b0*/  EXIT ;  /* 0x000000000000794d */ /* 0x000fea0003800000 */
.L_x_586:
        /* <DEDUP_REMOVED lines=140> */
.L_x_589:
[----:B------:R-:W-:-:S13]  /*0c80*/  ISETP.GE.AND P0, PT, R11, R2, PT ;  /* 0x000000020b00720c */ /* 0x000fda0003f06270 */
[----:B------:R-:W-:Y:S05]  /*0c90*/  @P0 BRA `(.L_x_591) ;  /* 0x0000000000300947 */ /* 0x000fea0003800000 */
[----:B0-----:R-:W0:Y:S01]  /*0ca0*/  LDC.64 R4, c[0x0][0x228] ;  /* 0x00008a00ff047b82 */ /* 0x001e220000000a00 */
[----:B------:R-:W-:Y:S01]  /*0cb0*/  IADD3 R3, R0, R11, RZ ;  /* 0x0000000b00037210 */ /* 0x000fe20007ffe0ff */
[----:B------:R-:W-:-:S04]  /*0cc0*/  VIADD R11, R11, 0x80 ;  /* 0x000000800b0b7836 */ /* 0x000fc80000000000 */
[----:B0-----:R-:W-:-:S05]  /*0cd0*/  IMAD.WIDE.U32 R4, R3, 0x2, R4 ;  /* 0x0000000203047825 */ /* 0x001fca00078e0004 */
[----:B------:R1:W-:Y:S02]  /*0ce0*/  STG.E.U16 desc[UR4][R4.64], R6 ;  /* 0x0000000604007986 */ /* 0x0003e4000c101504 */
.L_x_590:
[----:B------:R-:W-:-:S13]  /*0cf0*/  ISETP.GE.AND P0, PT, R11, R2, PT ;  /* 0x000000020b00720c */ /* 0x000fda0003f06270 */
[----:B------:R-:W-:Y:S05]  /*0d00*/  @P0 BRA `(.L_x_592) ;  /* 0x0000000000340947 */ /* 0x000fea0003800000 */
[----:B01----:R-:W0:Y:S01]  /*0d10*/  LDC.64 R4, c[0x0][0x228] ;  /* 0x00008a00ff047b82 */ /* 0x003e220000000a00 */
[----:B------:R-:W-:Y:S01]  /*0d20*/  IADD3 R3, R0, R11, RZ ;  /* 0x0000000b00037210 */ /* 0x000fe20007ffe0ff */
[----:B------:R-:W-:-:S04]  /*0d30*/  VIADD R11, R11, 0x80 ;  /* 0x000000800b0b7836 */ /* 0x000fc80000000000 */
[----:B0-----:R-:W-:-:S05]  /*0d40*/  IMAD.WIDE.U32 R4, R3, 0x2, R4 ;  /* 0x0000000203047825 */ /* 0x001fca00078e0004 */
[----:B------:R1:W-:Y:S02]  /*0d50*/  STG.E.U16 desc[UR4][R4.64], R7 ;  /* 0x0000000704007986 */ /* 0x0003e4000c101504 */
.L_x_591:
        /* <DEDUP_REMOVED lines=8> */
.L_x_592:
[----:B------:R-:W-:Y:S05]  /*0de0*/  BSYNC B1 ;  /* 0x0000000000017941 */ /* 0x000fea0003800000 */
.L_x_588:
[----:B------:R-:W-:-:S13]  /*0df0*/  ISETP.GE.AND P0, PT, R11, R2, PT ;  /* 0x000000020b00720c */ /* 0x000fda0003f06270 */
[----:B012---:R-:W0:Y:S01]  /*0e00*/  @!P0 LDC.64 R4, c[0x0][0x228] ;  /* 0x00008a00ff048b82 */ /* 0x007e220000000a00 */
[----:B------:R-:W-:Y:S01]  /*0e10*/  @!P0 IADD3 R3, R0, R11, RZ ;  /* 0x0000000b00038210 */ /* 0x000fe20007ffe0ff */
[----:B------:R-:W-:-:S04]  /*0e20*/  @!P0 VIADD R11, R11, 0x80 ;  /* 0x000000800b0b8836 */ /* 0x000fc80000000000 */
[----:B0-----:R-:W-:-:S05]  /*0e30*/  @!P0 IMAD.WIDE.U32 R4, R3, 0x2, R4 ;  /* 0x0000000203048825 */ /* 0x001fca00078e0004 */
[----:B------:R2:W-:Y:S02]  /*0e40*/  @!P0 STG.E.U16 desc[UR4][R4.64], R9 ;  /* 0x0000000904008986 */ /* 0x0005e4000c101504 */
.L_x_593:
[----:B------:R-:W-:Y:S05]  /*0e50*/  BSYNC B0 ;  /* 0x0000000000007941 */ /* 0x000fea0003800000 */
.L_x_587:
        /* <DEDUP_REMOVED lines=8> */
.L_x_594:
        /* <DEDUP_REMOVED lines=10> */
.L_x_71574:


//--------------------- .text._ZN2at6native18elementwise_kernelILi128ELi4EZNS0_15gpu_kernel_implIZNS0_50_GLOBAL__N__2680c7bb_12_PowKernel_cu_140f0503_289629pow_tensor_scalar_kernel_implIN3c108BFloat16ES6_EEvRNS_18TensorIteratorBaseET0_EUlS6_E1_EEvS8_RKT_EUliE_EEviT1_ --------------------------
	.section	.text._ZN2at6native18elementwise_kernelILi128ELi4EZNS0_15gpu_kernel_implIZNS0_50_GLOBAL__N__2680c7bb_12_PowKernel_cu_140f0503_289629pow_tensor_scalar_kernel_implIN3c108BFloat16ES6_EEvRNS_18TensorIteratorBaseET0_EUlS6_E1_EEvS8_RKT_EUliE_EEviT1_,"ax",@progbits
	.align	128
        .global         _ZN2at6native18elementwise_kernelILi128ELi4EZNS0_15gpu_kernel_implIZNS0_50_GLOBAL__N__2680c7bb_12_PowKernel_cu_140f0503_289629pow_tensor_scalar_kernel_implIN3c108BFloat16ES6_EEvRNS_18TensorIteratorBaseET0_EUlS6_E1_EEvS8_RKT_EUliE_EEviT1_
        .type           _ZN2at6native18elementwise_kernelILi128ELi4EZNS0_15gpu_kernel_implIZNS0_50_GLOBAL__N__2680c7bb_12_PowKernel_cu_140f0503_289629pow_tensor_scalar_kernel_implIN3c108BFloat16ES6_EEvRNS_18TensorIteratorBaseET0_EUlS6_E1_EEvS8_RKT_EUliE_EEviT1_,@function
        .size           _ZN2at6native18elementwise_kernelILi128ELi4EZNS0_15gpu_kernel_implIZNS0_50_GLOBAL__N__2680c7bb_12_PowKernel_cu_140f0503_289629pow_tensor_scalar_kernel_implIN3c108BFloat16ES6_EEvRNS_18TensorIteratorBaseET0_EUlS6_E1_EEvS8_RKT_EUliE_EEviT1_,(.L_x_71435 - _ZN2at6native18elementwise_kernelILi128ELi4EZNS0_15gpu_kernel_implIZNS0_50_GLOBAL__N__2680c7bb_12_PowKernel_cu_140f0503_289629pow_tensor_scalar_kernel_implIN3c108BFloat16ES6_EEvRNS_18TensorIteratorBaseET0_EUlS6_E1_EEvS8_RKT_EUliE_EEviT1_)
        .other          _ZN2at6native18elementwise_kernelILi128ELi4EZNS0_15gpu_kernel_implIZNS0_50_GLOBAL__N__2680c7bb_12_PowKernel_cu_140f0503_289629pow_tensor_scalar_kernel_implIN3c108BFloat16ES6_EEvRNS_18TensorIteratorBaseET0_EUlS6_E1_EEvS8_RKT_EUliE_EEviT1_,@"STO_CUDA_ENTRY STV_DEFAULT"
_ZN2at6native18elementwise_kernelILi128ELi4EZNS0_15gpu_kernel_implIZNS0_50_GLOBAL__N__2680c7bb_12_PowKernel_cu_140f0503_289629pow_tensor_scalar_kernel_implIN3c108BFloat16ES6_EEvRNS_18TensorIteratorBaseET0_EUlS6_E1_EEvS8_RKT_EUliE_EEviT1_:
.text._ZN2at6native18elementwise_kernelILi128ELi4EZNS0_15gpu_kernel_implIZNS0_50_GLOBAL__N__2680c7bb_12_PowKernel_cu_140f0503_289629pow_tensor_scalar_kernel_implIN3c108BFloat16ES6_EEvRNS_18TensorIteratorBaseET0_EUlS6_E1_EEvS8_RKT_EUliE_EEviT1_:
        /* <DEDUP_REMOVED lines=313> */
.L_x_597:
        /* <DEDUP_REMOVED lines=22> */
.L_x_601:
[----:B------:R-:W2:Y:S02]  /*14f0*/  LDG.E.U8 R2, desc[UR36][R2.64] ;  /* 0x0000002402027981 */ /* 0x000ea4000c1e1100 */
[----:B--2---:R-:W-:-:S04]  /*1500*/  I2FP.F32.U32 R0, R2 ;  /* 0x0000000200007245 */ /* 0x004fc80000201000 */
[----:B------:R-:W-:Y:S01]  /*1510*/  F2FP.BF16.F32.PACK_AB R0, RZ, R0 ;  /* 0x00000000ff00723e */ /* 0x000fe200000010ff */
[----:B------:R-:W-:Y:S06]  /*1520*/  BRA `(.L_x_603) ;  /* 0x0000000c00907947 */ /* 0x000fec0003800000 */
.L_x_600:
        /* <DEDUP_REMOVED lines=10> */
.L_x_605:
[----:B------:R-:W2:Y:S02]  /*15d0*/  LDG.E R2, desc[UR36][R2.64] ;  /* 0x0000002402027981 */ /* 0x000ea4000c1e1900 */
[----:B--2---:R-:W-:-:S04]  /*15e0*/  I2FP.F32.S32 R0, R2 ;  /* 0x0000000200007245 */ /* 0x004fc80000201400 */
[----:B------:R-:W-:Y:S01]  /*15f0*/  F2FP.BF16.F32.PACK_AB R0, RZ, R0 ;  /* 0x00000000ff00723e */ /* 0x000fe200000010ff */
[----:B------:R-:W-:Y:S06]  /*1600*/  BRA `(.L_x_603) ;  /* 0x0000000c00587947 */ /* 0x000fec0003800000 */
.L_x_604:
[----:B------:R-:W2:Y:S02]  /*1610*/  LDG.E.U16 R2, desc[UR36][R2.64] ;  /* 0x0000002402027981 */ /* 0x000ea4000c1e1500 */
[----:B--2---:R-:W0:Y:S02]  /*1620*/  I2F.S16 R0, R2 ;  /* 0x0000000200007306 */ /* 0x004e240000101400 */
[----:B0-----:R-:W-:Y:S01]  /*1630*/  F2FP.BF16.F32.PACK_AB R0, RZ, R0 ;  /* 0x00000000ff00723e */ /* 0x001fe200000010ff */
[----:B------:R-:W-:Y:S06]  /*1640*/  BRA `(.L_x_603) ;  /* 0x0000000c00487947 */ /* 0x000fec0003800000 */
.L_x_599:
        /* <DEDUP_REMOVED lines=9> */
.L_x_607:
[----:B------:R-:W2:Y:S02]  /*16e0*/  LDG.E.U16 R0, desc[UR36][R2.64] ;  /* 0x0000002402007981 */ /* 0x000ea4000c1e1500 */
[----:B--2---:R-:W-:-:S05]  /*16f0*/  HADD2.F32 R0, -RZ, R0.H0_H0 ;  /* 0x20000000ff007230 */ /* 0x004fca0000004100 */
[----:B------:R-:W-:Y:S01]  /*1700*/  F2FP.BF16.F32.PACK_AB R0, RZ, R0 ;  /* 0x00000000ff00723e */ /* 0x000fe200000010ff */
[----:B------:R-:W-:Y:S06]  /*1710*/  BRA `(.L_x_603) ;  /* 0x0000000c00147947 */ /* 0x000fec0003800000 */
.L_x_606:
        /* <DEDUP_REMOVED lines=9> */
.L_x_609:
[----:B------:R-:W2:Y:S02]  /*17b0*/  LDG.E.U16 R2, desc[UR36][R2.64] ;  /* 0x0000002402027981 */ /* 0x000ea4000c1e1500 */
[----:B--2---:R-:W-:-:S05]  /*17c0*/  HADD2.F32 R0, -RZ, R2.H0_H0 ;  /* 0x20000002ff007230 */ /* 0x004fca0000004100 */
[----:B------:R-:W-:Y:S01]  /*17d0*/  F2FP.BF16.F32.PACK_AB R0, RZ, R0 ;  /* 0x00000000ff00723e */ /* 0x000fe200000010ff */
[----:B------:R-:W-:Y:S06]  /*17e0*/  BRA `(.L_x_603) ;  /* 0x0000000800e07947 */ /* 0x000fec0003800000 */
.L_x_608:
        /* <DEDUP_REMOVED lines=8> */
.L_x_598:
        /* <DEDUP_REMOVED lines=13> */
.L_x_612:
        /* <DEDUP_REMOVED lines=8> */
.L_x_611:
        /* <DEDUP_REMOVED lines=28> */
.L_x_614:
        /* <DEDUP_REMOVED lines=15> */
.L_x_613:
[----:B------:R0:W5:Y:S01]  /*1c70*/  LDG.E.U16 R0, desc[UR36][R2.64] ;  /* 0x0000002402007981 */ /* 0x000162000c1e1500 */
[----:B------:R-:W-:Y:S05]  /*1c80*/  BRA `(.L_x_603) ;  /* 0x0000000400b87947 */ /* 0x000fea0003800000 */
.L_x_610:
        /* <DEDUP_REMOVED lines=12> */
.L_x_617:
        /* <DEDUP_REMOVED lines=21> */
.L_x_621:
[----:B------:R-:W-:Y:S05]  /*1ea0*/  BSYNC B1 ;  /* 0x0000000000017941 */ /* 0x000fea0003800000 */
.L_x_620:
[----:B------:R-:W-:Y:S01]  /*1eb0*/  LEA R3, R0, 0x3b800000, 0x17 ;  /* 0x3b80000000037811 */ /* 0x000fe200078eb8ff */
[----:B------:R-:W-:-:S05]  /*1ec0*/  IMAD.SHL.U32 R0, R2, 0x100000, RZ ;  /* 0x0010000002007824 */ /* 0x000fca00078e00ff */
[----:B------:R-:W-:-:S07]  /*1ed0*/  LOP3.LUT R0, R3, R0, R4, 0xfe, !PT ;  /* 0x0000000003007212 */ /* 0x000fce00078efe04 */
.L_x_619:
[----:B------:R-:W-:Y:S05]  /*1ee0*/  BSYNC B0 ;  /* 0x0000000000007941 */ /* 0x000fea0003800000 */
.L_x_618:
[----:B------:R-:W-:Y:S01]  /*1ef0*/  F2FP.BF16.F32.PACK_AB R0, RZ, R0 ;  /* 0x00000000ff00723e */ /* 0x000fe200000010ff */
[----:B------:R-:W-:Y:S06]  /*1f00*/  BRA `(.L_x_603) ;  /* 0x0000000400187947 */ /* 0x000fec0003800000 */
.L_x_616:
        /* <DEDUP_REMOVED lines=21> */
.L_x_625:
[----:B------:R-:W-:Y:S05]  /*2060*/  BSYNC B1 ;  /* 0x0000000000017941 */ /* 0x000fea0003800000 */
.L_x_624:
[----:B------:R-:W-:Y:S01]  /*2070*/  LEA R3, R0, 0x37800000, 0x17 ;  /* 0x3780000000037811 */ /* 0x000fe200078eb8ff */
[----:B------:R-:W-:-:S05]  /*2080*/  IMAD.SHL.U32 R0, R2, 0x200000, RZ ;  /* 0x0020000002007824 */ /* 0x000fca00078e00ff */
[----:B------:R-:W-:-:S07]  /*2090*/  LOP3.LUT R0, R3, R0, R4, 0xfe, !PT ;  /* 0x0000000003007212 */ /* 0x000fce00078efe04 */
.L_x_623:
[----:B------:R-:W-:Y:S05]  /*20a0*/  BSYNC B0 ;  /* 0x0000000000007941 */ /* 0x000fea0003800000 */
.L_x_622:
[----:B------:R-:W-:Y:S01]  /*20b0*/  F2FP.BF16.F32.PACK_AB R0, RZ, R0 ;  /* 0x00000000ff00723e */ /* 0x000fe200000010ff */
[----:B------:R-:W-:Y:S06]  /*20c0*/  BRA `(.L_x_603) ;  /* 0x0000000000a87947 */ /* 0x000fec0003800000 */
.L_x_615:
        /* <DEDUP_REMOVED lines=14> */
.L_x_629:
[----:B------:R-:W-:Y:S05]  /*21b0*/  BSYNC B0 ;  /* 0x0000000000007941 */ /* 0x000fea0003800000 */
.L_x_628:
[----:B------:R-:W-:Y:S01]  /*21c0*/  F2FP.BF16.F32.PACK_AB R0, RZ, R0 ;  /* 0x00000000ff00723e */ /* 0x000fe200000010ff */
[----:B------:R-:W-:Y:S06]  /*21d0*/  BRA `(.L_x_603) ;  /* 0x0000000000647947 */ /* 0x000fec0003800000 */
.L_x_602:
        /* <DEDUP_REMOVED lines=16> */
.L_x_630:
[----:B------:R-:W-:Y:S01]  /*22e0*/  PRMT R0, RZ, 0x7610, R0 ;  /* 0x00007610ff007816 */ /* 0x000fe20000000000 */
[----:B------:R-:W-:Y:S06]  /*22f0*/  BRA `(.L_x_603) ;  /* 0x00000000001c7947 */ /* 0x000fec0003800000 */
.L_x_627:
[----:B------:R-:W2:Y:S02]  /*2300*/  LDG.E.64 R2, desc[UR36][R2.64] ;  /* 0x0000002402027981 */ /* 0x000ea4000c1e1b00 */
[----:B--2---:R-:W0:Y:S02]  /*2310*/  I2F.U64 R0, R2 ;  /* 0x0000000200007312 */ /* 0x004e240000301000 */
[----:B0-----:R-:W-:Y:S01]  /*2320*/  F2FP.BF16.F32.PACK_AB R0, RZ, R0 ;  /* 0x00000000ff00723e */ /* 0x001fe200000010ff */
[----:B------:R-:W-:Y:S06]  /*2330*/  BRA `(.L_x_603) ;  /* 0x00000000000c7947 */ /* 0x000fec0003800000 */
.L_x_626:
[----:B------:R-:W2:Y:S02]  /*2340*/  LDG.E R2, desc[UR36][R2.64] ;  /* 0x0000002402027981 */ /* 0x000ea4000c1e1900 */
[----:B--2---:R-:W-:-:S04]  /*2350*/  I2FP.F32.U32 R0, R2 ;  /* 0x0000000200007245 */ /* 0x004fc80000201000 */
[----:B------:R-:W-:-:S07]  /*2360*/  F2FP.BF16.F32.PACK_AB R0, RZ, R0 ;  /* 0x00000000ff00723e */ /* 0x000fce00000010ff */
.L_x_603:
[----:B-----5:R-:W-:Y:S01]  /*2370*/  IMAD.U32 R0, R0, 0x10000, RZ ;  /* 0x0001000000007824 */ /* 0x020fe200078e00ff */
[----:B------:R-:W-:Y:S03]  /*2380*/  BSSY B0, `(.L_x_631) ;  /* 0x0000013000007945 */ /* 0x000fe60003800000 */
[----:B------:R-:W-:-:S06]  /*2390*/  FMUL.FTZ R0, R0, R0 ;  /* 0x0000000000007220 */ /* 0x000fcc0000410000 */
[----:B------:R-:W0:Y:S02]  /*23a0*/  F2F.BF16.F32 R0, R0 ;  /* 0x0000000000007304 */ /* 0x000e240000202000 */
[----:B0-----:R-:W-:-:S04]  /*23b0*/  IMAD.U32 R2, R0, 0x10000, RZ ;  /* 0x0001000000027824 */ /* 0x001fc800078e00ff */
[----:B------:R-:W-:-:S06]  /*23c0*/  FMUL.FTZ R8, R2, 1 ;  /* 0x3f80000002087820 */ /* 0x000fcc0000410000 */
[----:B------:R-:W0:Y:S08]  /*23d0*/  F2F.F64.F32 R8, R8 ;  /* 0x0000000800087310 */ /* 0x000e300000201800 */
[----:B0-----:R-:W0:Y:S01]  /*23e0*/  MUFU.RCP64H R3, R9 ;  /* 0x0000000900037308 */ /* 0x001e220000001800 */
[----:B------:R-:W-:-:S05]  /*23f0*/  VIADD R2, R9, 0x300402 ;  /* 0x0030040209027836 */ /* 0x000fca0000000000 */
[----:B------:R-:W-:Y:S01]  /*2400*/  FSETP.GEU.AND P0, PT, |R2|, 5.8789094863358348022e-39, PT ;  /* 0x004004020200780b */ /* 0x000fe20003f0e200 */
[----:B0-----:R-:W-:-:S08]  /*2410*/  DFMA R4, -R8, R2, 1 ;  /* 0x3ff000000804742b */ /* 0x001fd00000000102 */
[----:B------:R-:W-:-:S08]  /*2420*/  DFMA R4, R4, R4, R4 ;  /* 0x000000040404722b */ /* 0x000fd00000000004 */
[----:B------:R-:W-:-:S08]  /*2430*/  DFMA R4, R2, R4, R2 ;  /* 0x000000040204722b */ /* 0x000fd00000000002 */
[----:B------:R-:W-:-:S08]  /*2440*/  DFMA R6, -R8, R4, 1 ;  /* 0x3ff000000806742b */ /* 0x000fd00000000104 */
[----:B------:R-:W-:Y:S01]  /*2450*/  DFMA R4, R4, R6, R4 ;  /* 0x000000060404722b */ /* 0x000fe20000000004 */
[----:B------:R-:W-:Y:S10]  /*2460*/  @P0 BRA `(.L_x_632) ;  /* 0x0000000000100947 */ /* 0x000ff40003800000 */
[----:B------:R-:W-:-:S05]  /*2470*/  LOP3.LUT R0, R9, 0x7fffffff, RZ, 0xc0, !PT ;  /* 0x7fffffff09007812 */ /* 0x000fca00078ec0ff */
[----:B------:R-:W-:Y:S01]  /*2480*/  VIADD R6, R0, 0xfff00000 ;  /* 0xfff0000000067836 */ /* 0x000fe20000000000 */
[----:B------:R-:W-:-:S07]  /*2490*/  MOV R0, 0x24b0 ;  /* 0x000024b000007802 */ /* 0x000fce0000000f00 */
[----:B------:R-:W-:Y:S05]  /*24a0*/  CALL.REL.NOINC `($__internal_0_$__cuda_sm20_dblrcp_rn_slowpath_v3) ;  /* 0x000000ac00187944 */ /* 0x000fea0003c00000 */
.L_x_632:
[----:B------:R-:W-:Y:S05]  /*24b0*/  BSYNC B0 ;  /* 0x0000000000007941 */ /* 0x000fea0003800000 */
.L_x_631:
[----:B------:R-:W0:Y:S01]  /*24c0*/  LDC.U8 R6, c[0x0][0x428] ;  /* 0x00010a00ff067b82 */ /* 0x000e220000000000 */
[----:B------:R-:W-:Y:S01]  /*24d0*/  UMOV UR4, 0xf0000000 ;  /* 0xf000000000047882 */ /* 0x000fe20000000000 */
[----:B------:R-:W-:Y:S01]  /*24e0*/  UMOV UR5, 0x380fffff ;  /* 0x380fffff00057882 */ /* 0x000fe20000000000 */
[----:B------:R-:W1:Y:S01]  /*24f0*/  F2F.F32.F64 R0, R4 ;  /* 0x0000000400007310 */ /* 0x000e620000301000 */
[----:B------:R-:W-:-:S14]  /*2500*/  DSETP.GEU.AND P0, PT, |R4|, UR4, PT ;  /* 0x0000000404007e2a */ /* 0x000fdc000bf0e200 */
[----:B-1----:R-:W-:-:S04]  /*2510*/  @!P0 FMUL R0, R0, 1.175494350822287508e-38 ;  /* 0x0080000000008820 */ /* 0x002fc80000400000 */
[----:B------:R1:W2:Y:S01]  /*2520*/  F2F.BF16.F32 R3, R0 ;  /* 0x0000000000037304 */ /* 0x0002a20000202000 */
[----:B0-----:R-:W-:-:S04]  /*2530*/  PRMT R2, R6, 0x9910, RZ ;  /* 0x0000991006027816 */ /* 0x001fc800000000ff */
[----:B------:R-:W-:-:S13]  /*2540*/  ISETP.GT.AND P0, PT, R2, 0x9, PT ;  /* 0x000000090200780c */ /* 0x000fda0003f04270 */
[----:B-12---:R-:W-:Y:S05]  /*2550*/  @P0 BRA `(.L_x_633) ;  /* 0x00000004000c0947 */ /* 0x006fea0003800000 */
        /* <DEDUP_REMOVED lines=8> */
[----:B------:R-:W-:-:S04]  /*25e0*/  IMAD.U32 R0, R3, 0x10000, RZ ;  /* 0x0001000003007824 */ /* 0x000fc800078e00ff */
[----:B------:R-:W0:Y:S02]  /*25f0*/  F2I.FTZ.TRUNC.NTZ R3, R0 ;  /* 0x0000000000037305 */ /* 0x000e24000021f100 */
[----:B0-----:R0:W-:Y:S01]  /*2600*/  STG.E.U8 desc[UR36][R16.64], R3 ;  /* 0x0000000310007986 */ /* 0x0011e2000c101124 */
[----:B------:R-:W-:Y:S05]  /*2610*/  BRA `(.L_x_638) ;  /* 0x0000000c00947947 */ /* 0x000fea0003800000 */
.L_x_636:
[----:B------:R-:W-:-:S06]  /*2620*/  IMAD.U32 R3, R3, 0x10000, RZ ;  /* 0x0001000003037824 */ /* 0x000fcc00078e00ff */
[----:B------:R-:W0:Y:S02]  /*2630*/  F2I.S64.TRUNC R2, R3 ;  /* 0x0000000300027311 */ /* 0x000e24000020d900 */
[----:B0-----:R0:W-:Y:S01]  /*2640*/  STG.E.U8 desc[UR36][R16.64], R2 ;  /* 0x0000000210007986 */ /* 0x0011e2000c101124 */
[----:B------:R-:W-:Y:S05]  /*2650*/  BRA `(.L_x_638) ;  /* 0x0000000c00847947 */ /* 0x000fea0003800000 */
.L_x_635:
        /* <DEDUP_REMOVED lines=10> */
.L_x_640:
[----:B------:R-:W-:-:S06]  /*2700*/  IMAD.U32 R3, R3, 0x10000, RZ ;  /* 0x0001000003037824 */ /* 0x000fcc00078e00ff */
[----:B------:R-:W0:Y:S02]  /*2710*/  F2I.FTZ.TRUNC.NTZ R3, R3 ;  /* 0x0000000300037305 */ /* 0x000e24000021f100 */
[----:B0-----:R0:W-:Y:S01]  /*2720*/  STG.E desc[UR36][R16.64], R3 ;  /* 0x0000000310007986 */ /* 0x0011e2000c101924 */
[----:B------:R-:W-:Y:S05]  /*2730*/  BRA `(.L_x_638) ;  /* 0x0000000c004c7947 */ /* 0x000fea0003800000 */
.L_x_639:
[----:B------:R-:W-:-:S06]  /*2740*/  IMAD.U32 R3, R3, 0x10000, RZ ;  /* 0x0001000003037824 */ /* 0x000fcc00078e00ff */
[----:B------:R-:W0:Y:S02]  /*2750*/  F2I.FTZ.TRUNC.NTZ R3, R3 ;  /* 0x0000000300037305 */ /* 0x000e24000021f100 */
[----:B0-----:R0:W-:Y:S01]  /*2760*/  STG.E.U16 desc[UR36][R16.64], R3 ;  /* 0x0000000310007986 */ /* 0x0011e2000c101524 */
[----:B------:R-:W-:Y:S05]  /*2770*/  BRA `(.L_x_638) ;  /* 0x0000000c003c7947 */ /* 0x000fea0003800000 */
.L_x_634:
        /* <DEDUP_REMOVED lines=9> */
.L_x_642:
[----:B------:R-:W-:-:S05]  /*2810*/  IMAD.U32 R0, R3, 0x10000, RZ ;  /* 0x0001000003007824 */ /* 0x000fca00078e00ff */
[----:B------:R-:W-:-:S05]  /*2820*/  F2FP.F16.F32.PACK_AB R0, RZ, R0 ;  /* 0x00000000ff00723e */ /* 0x000fca00000000ff */
[----:B------:R0:W-:Y:S01]  /*2830*/  STG.E.U16 desc[UR36][R16.64], R0 ;  /* 0x0000000010007986 */ /* 0x0001e2000c101524 */
[----:B------:R-:W-:Y:S05]  /*2840*/  BRA `(.L_x_638) ;  /* 0x0000000c00087947 */ /* 0x000fea0003800000 */
.L_x_641:
        /* <DEDUP_REMOVED lines=10> */
.L_x_644:
[----:B------:R-:W-:-:S05]  /*28f0*/  IMAD.U32 R3, R3, 0x10000, RZ ;  /* 0x0001000003037824 */ /* 0x000fca00078e00ff */
[----:B------:R-:W-:-:S04]  /*2900*/  F2FP.F16.F32.PACK_AB R3, RZ, R3 ;  /* 0x00000003ff03723e */ /* 0x000fc800000000ff */
[----:B------:R-:W-:-:S05]  /*2910*/  PRMT R3, R3, 0x5410, RZ ;  /* 0x0000541003037816 */ /* 0x000fca00000000ff */
[----:B------:R2:W-:Y:S01]  /*2920*/  STG.E desc[UR36][R16.64], R3 ;  /* 0x0000000310007986 */ /* 0x0005e2000c101924 */
[----:B------:R-:W-:Y:S05]  /*2930*/  BRA `(.L_x_638) ;  /* 0x0000000800cc7947 */ /* 0x000fea0003800000 */
.L_x_643:
[----:B------:R-:W-:-:S04]  /*2940*/  IMAD.U32 R2, R3, 0x10000, RZ ;  /* 0x0001000003027824 */ /* 0x000fc800078e00ff */
[----:B------:R-:W-:-:S06]  /*2950*/  FMUL.FTZ R2, R2, 1 ;  /* 0x3f80000002027820 */ /* 0x000fcc0000410000 */
[----:B------:R-:W0:Y:S02]  /*2960*/  F2F.F64.F32 R2, R2 ;  /* 0x0000000200027310 */ /* 0x000e240000201800 */
[----:B0-----:R4:W-:Y:S01]  /*2970*/  STG.E.64 desc[UR36][R16.64], R2 ;  /* 0x0000000210007986 */ /* 0x0019e2000c101b24 */
[----:B------:R-:W-:Y:S05]  /*2980*/  BRA `(.L_x_638) ;  /* 0x0000000800b87947 */ /* 0x000fea0003800000 */
.L_x_633:
        /* <DEDUP_REMOVED lines=13> */
.L_x_647:
[----:B------:R-:W-:Y:S01]  /*2a60*/  IMAD.U32 R3, R3, 0x10000, RZ ;  /* 0x0001000003037824 */ /* 0x000fe200078e00ff */
[----:B------:R-:W-:-:S03]  /*2a70*/  CS2R R6, SRZ ;  /* 0x0000000000067805 */ /* 0x000fc6000001ff00 */
[----:B------:R-:W-:-:S04]  /*2a80*/  FMUL.FTZ R3, R3, 1 ;  /* 0x3f80000003037820 */ /* 0x000fc80000410000 */
[----:B------:R-:W0:Y:S02]  /*2a90*/  F2F.F64.F32 R4, R3 ;  /* 0x0000000300047310 */ /* 0x000e240000201800 */
[----:B0-----:R0:W-:Y:S01]  /*2aa0*/  STG.E.128 desc[UR36][R16.64], R4 ;  /* 0x0000000410007986 */ /* 0x0011e2000c101d24 */
[----:B------:R-:W-:Y:S05]  /*2ab0*/  BRA `(.L_x_638) ;  /* 0x00000008006c7947 */ /* 0x000fea0003800000 */
.L_x_646:
        /* <DEDUP_REMOVED lines=21> */
.L_x_651:
[----:B------:R-:W-:Y:S05]  /*2c10*/  BSYNC B0 ;  /* 0x0000000000007941 */ /* 0x000fea0003800000 */
.L_x_650:
[----:B------:R-:W-:-:S05]  /*2c20*/  LOP3.LUT R3, R0, R3, RZ, 0xfc, !PT ;  /* 0x0000000300037212 */ /* 0x000fca00078efcff */
[----:B------:R0:W-:Y:S01]  /*2c30*/  STG.E.U8 desc[UR36][R16.64], R3 ;  /* 0x0000000310007986 */ /* 0x0001e2000c101124 */
[----:B------:R-:W-:Y:S05]  /*2c40*/  BRA `(.L_x_638) ;  /* 0x0000000800087947 */ /* 0x000fea0003800000 */
.L_x_649:
        /* <DEDUP_REMOVED lines=13> */
.L_x_653:
[----:B------:R-:W-:Y:S01]  /*2d20*/  IMAD.MOV.U32 R0, RZ, RZ, 0x7f ;  /* 0x0000007fff007424 */ /* 0x000fe200078e00ff */
[----:B------:R-:W-:-:S04]  /*2d30*/  ISETP.GT.U32.AND P0, PT, R2, 0x7f800000, PT ;  /* 0x7f8000000200780c */ /* 0x000fc80003f04070 */
[----:B------:R-:W-:-:S09]  /*2d40*/  SEL R0, R0, 0x7c, P0 ;  /* 0x0000007c00007807 */ /* 0x000fd20000000000 */
.L_x_654:
[----:B------:R-:W-:Y:S05]  /*2d50*/  BSYNC B0 ;  /* 0x0000000000007941 */ /* 0x000fea0003800000 */
.L_x_652:
[----:B------:R-:W-:-:S04]  /*2d60*/  LOP3.LUT R2, R3, 0x80000000, RZ, 0xc0, !PT ;  /* 0x8000000003027812 */ /* 0x000fc800078ec0ff */
[----:B------:R-:W-:-:S04]  /*2d70*/  SHF.R.U32.HI R3, RZ, 0x18, R2 ;  /* 0x00000018ff037819 */ /* 0x000fc80000011602 */
[----:B------:R-:W-:-:S05]  /*2d80*/  LOP3.LUT R3, R0, R3, RZ, 0xfc, !PT ;  /* 0x0000000300037212 */ /* 0x000fca00078efcff */
[----:B------:R0:W-:Y:S01]  /*2d90*/  STG.E.U8 desc[UR36][R16.64], R3 ;  /* 0x0000000310007986 */ /* 0x0001e2000c101124 */
[----:B------:R-:W-:Y:S05]  /*2da0*/  BRA `(.L_x_638) ;  /* 0x0000000400b07947 */ /* 0x000fea0003800000 */
.L_x_648:
[----:B------:R0:W-:Y:S01]  /*2db0*/  STG.E.U16 desc[UR36][R16.64], R3 ;  /* 0x0000000310007986 */ /* 0x0001e2000c101524 */
[----:B------:R-:W-:Y:S05]  /*2dc0*/  BRA `(.L_x_638) ;  /* 0x0000000400a87947 */ /* 0x000fea0003800000 */
.L_x_645:
        /* <DEDUP_REMOVED lines=12> */
.L_x_657:
        /* <DEDUP_REMOVED lines=17> */
.L_x_660:
[----:B------:R-:W-:-:S04]  /*2fa0*/  LOP3.LUT R2, R3, 0x80000000, RZ, 0xc0, !PT ;  /* 0x8000000003027812 */ /* 0x000fc800078ec0ff */
[----:B------:R-:W-:-:S04]  /*2fb0*/  SHF.R.U32.HI R3, RZ, 0x18, R2 ;  /* 0x00000018ff037819 */ /* 0x000fc80000011602 */
[----:B------:R-:W-:-:S04]  /*2fc0*/  LOP3.LUT R0, R0, R3, RZ, 0xfc, !PT ;  /* 0x0000000300007212 */ /* 0x000fc800078efcff */
[----:B------:R-:W-:-:S07]  /*2fd0*/  PRMT R8, R0, 0x7610, R8 ;  /* 0x0000761000087816 */ /* 0x000fce0000000008 */
.L_x_659:
[----:B------:R-:W-:Y:S05]  /*2fe0*/  BSYNC B0 ;  /* 0x0000000000007941 */ /* 0x000fea0003800000 */
.L_x_658:
[----:B------:R0:W-:Y:S01]  /*2ff0*/  STG.E.U8 desc[UR36][R16.64], R8 ;  /* 0x0000000810007986 */ /* 0x0001e2000c101124 */
[----:B------:R-:W-:Y:S05]  /*3000*/  BRA `(.L_x_638) ;  /* 0x0000000400187947 */ /* 0x000fea0003800000 */
.L_x_656:
        /* <DEDUP_REMOVED lines=17> */
.L_x_663:
[----:B------:R-:W-:-:S04]  /*3120*/  LOP3.LUT R2, R3, 0x80000000, RZ, 0xc0, !PT ;  /* 0x8000000003027812 */ /* 0x000fc800078ec0ff */
[----:B------:R-:W-:-:S04]  /*3130*/  SHF.R.U32.HI R3, RZ, 0x18, R2 ;  /* 0x00000018ff037819 */ /* 0x000fc80000011602 */
[----:B------:R-:W-:-:S04]  /*3140*/  LOP3.LUT R0, R0, R3, RZ, 0xfc, !PT ;  /* 0x0000000300007212 */ /* 0x000fc800078efcff */
[----:B------:R-:W-:-:S07]  /*3150*/  PRMT R8, R0, 0x7610, R8 ;  /* 0x0000761000087816 */ /* 0x000fce0000000008 */
.L_x_662:
[----:B------:R-:W-:Y:S05]  /*3160*/  BSYNC B0 ;  /* 0x0000000000007941 */ /* 0x000fea0003800000 */
.L_x_661:
[----:B------:R0:W-:Y:S01]  /*3170*/  STG.E.U8 desc[UR36][R16.64], R8 ;  /* 0x0000000810007986 */ /* 0x0001e2000c101124 */
[----:B------:R-:W-:Y:S05]  /*3180*/  BRA `(.L_x_638) ;  /* 0x0000000000b87947 */ /* 0x000fea0003800000 */
.L_x_655:
        /* <DEDUP_REMOVED lines=22> */
.L_x_637:
        /* <DEDUP_REMOVED lines=16> */
.L_x_666:
[----:B------:R-:W-:Y:S05]  /*33f0*/  BRA `(.L_x_638) ;  /* 0x00000000001c7947 */ /* 0x000fea0003800000 */
.L_x_665:
[----:B------:R-:W-:-:S06]  /*3400*/  IMAD.U32 R3, R3, 0x10000, RZ ;  /* 0x0001000003037824 */ /* 0x000fcc00078e00ff */
[----:B------:R-:W0:Y:S02]  /*3410*/  F2I.U64.TRUNC R2, R3 ;  /* 0x0000000300027311 */ /* 0x000e24000020d800 */
[----:B0-----:R0:W-:Y:S01]  /*3420*/  STG.E.64 desc[UR36][R16.64], R2 ;  /* 0x0000000210007986 */ /* 0x0011e2000c101b24 */
[----:B------:R-:W-:Y:S05]  /*3430*/  BRA `(.L_x_638) ;  /* 0x00000000000c7947 */ /* 0x000fea0003800000 */
.L_x_664:
[----:B------:R-:W-:-:S06]  /*3440*/  IMAD.U32 R3, R3, 0x10000, RZ ;  /* 0x0001000003037824 */ /* 0x000fcc00078e00ff */
[----:B------:R-:W0:Y:S02]  /*3450*/  F2I.FTZ.U32.TRUNC.NTZ R3, R3 ;  /* 0x0000000300037305 */ /* 0x000e24000021f000 */
[----:B0-----:R0:W-:Y:S02]  /*3460*/  STG.E desc[UR36][R16.64], R3 ;  /* 0x0000000310007986 */ /* 0x0011e4000c101924 */
.L_x_638:
[----:B------:R-:W-:-:S04]  /*3470*/  IMAD R18, R23, 0x200, R18 ;  /* 0x0000020017127824 */ /* 0x000fc800078e0212 */
[----:B------:R-:W-:-:S07]  /*3480*/  VIADD R19, R18, 0x80 ;  /* 0x0000008012137836 */ /* 0x000fce0000000000 */
.L_x_596:
[----:B------:R-:W-:Y:S05]  /*3490*/  BSYNC B6 ;  /* 0x0000000000067941 */ /* 0x000fea0003800000 */
.L_x_595:
[----:B------:R-:W-:Y:S01]  /*34a0*/  ULDC UR4, c[0x0][0x210] ;  /* 0x0000840000047ab9 */ /* 0x000fe20000000800 */
[----:B------:R-:W-:Y:S01]  /*34b0*/  BSSY B6, `(.L_x_667) ;  /* 0x0000341000067945 */ /* 0x000fe20003800000 */
[----:B------:R-:W-:-:S13]  /*34c0*/  ISETP.GE.AND P0, PT, R19, UR4, PT ;  /* 0x0000000413007c0c */ /* 0x000fda000bf06270 */
[----:B------:R-:W-:Y:S05]  /*34d0*/  @P0 BRA `(.L_x_668) ;  /* 0x0000003000f80947 */ /* 0x000fea0003800000 */
[----:B0-----:R-:W0:Y:S01]  /*34e0*/  LDC R6, c[0x0][0x218] ;  /* 0x00008600ff067b82 */ /* 0x001e220000000800 */
[----:B------:R-:W-:Y:S02]  /*34f0*/  IMAD.MOV.U32 R0, RZ, RZ, RZ ;  /* 0x000000ffff007224 */ /* 0x000fe400078e00ff */
[----:B-1234-:R-:W-:Y:S01]  /*3500*/  IMAD.MOV.U32 R16, RZ, RZ, RZ ;  /* 0x000000ffff107224 */ /* 0x01efe200078e00ff */
[----:B0-----:R-:W-:-:S13]  /*3510*/  ISETP.NE.AND P0, PT, R6, RZ, PT ;  /* 0x000000ff0600720c */ /* 0x001fda0003f05270 */
        /* <DEDUP_REMOVED lines=299> */
.L_x_669:
        /* <DEDUP_REMOVED lines=22> */
.L_x_673:
[----:B------:R-:W2:Y:S02]  /*4930*/  LDG.E.U8 R2, desc[UR36][R2.64] ;  /* 0x0000002402027981 */ /* 0x000ea4000c1e1100 */
[----:B--2---:R-:W-:-:S04]  /*4940*/  I2FP.F32.U32 R0, R2 ;  /* 0x0000000200007245 */ /* 0x004fc80000201000 */
[----:B------:R-:W-:Y:S01]  /*4950*/  F2FP.BF16.F32.PACK_AB R0, RZ, R0 ;  /* 0x00000000ff00723e */ /* 0x000fe200000010ff */
[----:B------:R-:W-:Y:S06]  /*4960*/  BRA `(.L_x_675) ;  /* 0x0000000c00907947 */ /* 0x000fec0003800000 */
.L_x_672:
        /* <DEDUP_REMOVED lines=10> */
.L_x_677:
[----:B------:R-:W2:Y:S02]  /*4a10*/  LDG.E R2, desc[UR36][R2.64] ;  /* 0x0000002402027981 */ /* 0x000ea4000c1e1900 */
[----:B--2---:R-:W-:-:S04]  /*4a20*/  I2FP.F32.S32 R0, R2 ;  /* 0x0000000200007245 */ /* 0x004fc80000201400 */
[----:B------:R-:W-:Y:S01]  /*4a30*/  F2FP.BF16.F32.PACK_AB R0, RZ, R0 ;  /* 0x00000000ff00723e */ /* 0x000fe200000010ff */
[----:B------:R-:W-:Y:S06]  /*4a40*/  BRA `(.L_x_675) ;  /* 0x0000000c00587947 */ /* 0x000fec0003800000 */
.L_x_676:
[----:B------:R-:W2:Y:S02]  /*4a50*/  LDG.E.U16 R2, desc[UR36][R2.64] ;  /* 0x0000002402027981 */ /* 0x000ea4000c1e1500 */
[----:B--2---:R-:W0:Y:S02]  /*4a60*/  I2F.S16 R0, R2 ;  /* 0x0000000200007306 */ /* 0x004e240000101400 */
[----:B0-----:R-:W-:Y:S01]  /*4a70*/  F2FP.BF16.F32.PACK_AB R0, RZ, R0 ;  /* 0x00000000ff00723e */ /* 0x001fe200000010ff */
[----:B------:R-:W-:Y:S06]  /*4a80*/  BRA `(.L_x_675) ;  /* 0x0000000c00487947 */ /* 0x000fec0003800000 */
.L_x_671:
        /* <DEDUP_REMOVED lines=9> */
.L_x_679:
[----:B------:R-:W2:Y:S02]  /*4b20*/  LDG.E.U16 R0, desc[UR36][R2.64] ;  /* 0x0000002402007981 */ /* 0x000ea4000c1e1500 */
[----:B--2---:R-:W-:-:S05]  /*4b30*/  HADD2.F32 R0, -RZ, R0.H0_H0 ;  /* 0x20000000ff007230 */ /* 0x004fca0000004100 */
[----:B------:R-:W-:Y:S01]  /*4b40*/  F2FP.BF16.F32.PACK_AB R0, RZ, R0 ;  /* 0x00000000ff00723e */ /* 0x000fe200000010ff */
[----:B------:R-:W-:Y:S06]  /*4b50*/  BRA `(.L_x_675) ;  /* 0x0000000c00147947 */ /* 0x000fec0003800000 */
.L_x_678:
        /* <DEDUP_REMOVED lines=9> */
.L_x_681:
[----:B------:R-:W2:Y:S02]  /*4bf0*/  LDG.E.U16 R2, desc[UR36][R2.64] ;  /* 0x0000002402027981 */ /* 0x000ea4000c1e1500 */
[----:B--2---:R-:W-:-:S05]  /*4c00*/  HADD2.F32 R0, -RZ, R2.H0_H0 ;  /* 0x20000002ff007230 */ /* 0x004fca0000004100 */
[----:B------:R-:W-:Y:S01]  /*4c10*/  F2FP.BF16.F32.PACK_AB R0, RZ, R0 ;  /* 0x00000000ff00723e */ /* 0x000fe200000010ff */
[----:B------:R-:W-:Y:S06]  /*4c20*/  BRA `(.L_x_675) ;  /* 0x0000000800e07947 */ /* 0x000fec0003800000 */
.L_x_680:
        /* <DEDUP_REMOVED lines=8> */
.L_x_670:
        /* <DEDUP_REMOVED lines=13> */
.L_x_684:
        /* <DEDUP_REMOVED lines=8> */
.L_x_683:
        /* <DEDUP_REMOVED lines=28> */
.L_x_686:
        /* <DEDUP_REMOVED lines=15> */
.L_x_685:
[----:B------:R0:W5:Y:S01]  /*50b0*/  LDG.E.U16 R0, desc[UR36][R2.64] ;  /* 0x0000002402007981 */ /* 0x000162000c1e1500 */
[----:B------:R-:W-:Y:S05]  /*50c0*/  BRA `(.L_x_675) ;  /* 0x0000000400b87947 */ /* 0x000fea0003800000 */
.L_x_682:
        /* <DEDUP_REMOVED lines=12> */
.L_x_689:
        /* <DEDUP_REMOVED lines=21> */
.L_x_693:
[----:B------:R-:W-:Y:S05]  /*52e0*/  BSYNC B1 ;  /* 0x0000000000017941 */ /* 0x000fea0003800000 */
.L_x_692:
[----:B------:R-:W-:Y:S01]  /*52f0*/  LEA R3, R0, 0x3b800000, 0x17 ;  /* 0x3b80000000037811 */ /* 0x000fe200078eb8ff */
[----:B------:R-:W-:-:S05]  /*5300*/  IMAD.SHL.U32 R0, R2, 0x100000, RZ ;  /* 0x0010000002007824 */ /* 0x000fca00078e00ff */
[----:B------:R-:W-:-:S07]  /*5310*/  LOP3.LUT R0, R3, R0, R4, 0xfe, !PT ;  /* 0x0000000003007212 */ /* 0x000fce00078efe04 */
.L_x_691:
[----:B------:R-:W-:Y:S05]  /*5320*/  BSYNC B0 ;  /* 0x0000000000007941 */ /* 0x000fea0003800000 */
.L_x_690:
[----:B------:R-:W-:Y:S01]  /*5330*/  F2FP.BF16.F32.PACK_AB R0, RZ, R0 ;  /* 0x00000000ff00723e */ /* 0x000fe200000010ff */
[----:B------:R-:W-:Y:S06]  /*5340*/  BRA `(.L_x_675) ;  /* 0x0000000400187947 */ /* 0x000fec0003800000 */
.L_x_688:
        /* <DEDUP_REMOVED lines=21> */
.L_x_697:
[----:B------:R-:W-:Y:S05]  /*54a0*/  BSYNC B1 ;  /* 0x0000000000017941 */ /* 0x000fea0003800000 */
.L_x_696:
[----:B------:R-:W-:Y:S01]  /*54b0*/  LEA R3, R0, 0x37800000, 0x17 ;  /* 0x3780000000037811 */ /* 0x000fe200078eb8ff */
[----:B------:R-:W-:-:S05]  /*54c0*/  IMAD.SHL.U32 R0, R2, 0x200000, RZ ;  /* 0x0020000002007824 */ /* 0x000fca00078e00ff */
[----:B------:R-:W-:-:S07]  /*54d0*/  LOP3.LUT R0, R3, R0, R4, 0xfe, !PT ;  /* 0x0000000003007212 */ /* 0x000fce00078efe04 */
.L_x_695:
[----:B------:R-:W-:Y:S05]  /*54e0*/  BSYNC B0 ;  /* 0x0000000000007941 */ /* 0x000fea0003800000 */
.L_x_694:
[----:B------:R-:W-:Y:S01]  /*54f0*/  F2FP.BF16.F32.PACK_AB R0, RZ, R0 ;  /* 0x00000000ff00723e */ /* 0x000fe200000010ff */
[----:B------:R-:W-:Y:S06]  /*5500*/  BRA `(.L_x_675) ;  /* 0x0000000000a87947 */ /* 0x000fec0003800000 */
.L_x_687:
        /* <DEDUP_REMOVED lines=14> */
.L_x_701:
[----:B------:R-:W-:Y:S05]  /*55f0*/  BSYNC B0 ;  /* 0x0000000000007941 */ /* 0x000fea0003800000 */
.L_x_700:
[----:B------:R-:W-:Y:S01]  /*5600*/  F2FP.BF16.F32.PACK_AB R0, RZ, R0 ;  /* 0x00000000ff00723e */ /* 0x000fe200000010ff */
[----:B------:R-:W-:Y:S06]  /*5610*/  BRA `(.L_x_675) ;  /* 0x0000000000647947 */ /* 0x000fec0003800000 */
.L_x_674:
        /* <DEDUP_REMOVED lines=16> */
.L_x_702:
[----:B------:R-:W-:Y:S01]  /*5720*/  PRMT R0, RZ, 0x7610, R0 ;  /* 0x00007610ff007816 */ /* 0x000fe20000000000 */
[----:B------:R-:W-:Y:S06]  /*5730*/  BRA `(.L_x_675) ;  /* 0x00000000001c7947 */ /* 0x000fec0003800000 */
.L_x_699:
[----:B------:R-:W2:Y:S02]  /*5740*/  LDG.E.64 R2, desc[UR36][R2.64] ;  /* 0x0000002402027981 */ /* 0x000ea4000c1e1b00 */
[----:B--2---:R-:W0:Y:S02]  /*5750*/  I2F.U64 R0, R2 ;  /* 0x0000000200007312 */ /* 0x004e240000301000 */
[----:B0-----:R-:W-:Y:S01]  /*5760*/  F2FP.BF16.F32.PACK_AB R0, RZ, R0 ;  /* 0x00000000ff00723e */ /* 0x001fe200000010ff */
[----:B------:R-:W-:Y:S06]  /*5770*/  BRA `(.L_x_675) ;  /* 0x00000000000c7947 */ /* 0x000fec0003800000 */
.L_x_698:
[----:B------:R-:W2:Y:S02]  /*5780*/  LDG.E R2, desc[UR36][R2.64] ;  /* 0x0000002402027981 */ /* 0x000ea4000c1e1900 */
[----:B--2---:R-:W-:-:S04]  /*5790*/  I2FP.F32.U32 R0, R2 ;  /* 0x0000000200007245 */ /* 0x004fc80000201000 */
[----:B------:R-:W-:-:S07]  /*57a0*/  F2FP.BF16.F32.PACK_AB R0, RZ, R0 ;  /* 0x00000000ff00723e */ /* 0x000fce00000010ff */
.L_x_675:
        /* <DEDUP_REMOVED lines=20> */
.L_x_704:
[----:B------:R-:W-:Y:S05]  /*58f0*/  BSYNC B0 ;  /* 0x0000000000007941 */ /* 0x000fea0003800000 */
.L_x_703:
        /* <DEDUP_REMOVED lines=22> */
.L_x_708:
[----:B------:R-:W-:-:S06]  /*5a60*/  IMAD.U32 R3, R3, 0x10000, RZ ;  /* 0x0001000003037824 */ /* 0x000fcc00078e00ff */
[----:B------:R-:W0:Y:S02]  /*5a70*/  F2I.S64.TRUNC R2, R3 ;  /* 0x0000000300027311 */ /* 0x000e24000020d900 */
[----:B0-----:R0:W-:Y:S01]  /*5a80*/  STG.E.U8 desc[UR36][R16.64], R2 ;  /* 0x0000000210007986 */ /* 0x0011e2000c101124 */
[----:B------:R-:W-:Y:S05]  /*5a90*/  BRA `(.L_x_710) ;  /* 0x0000000c00847947 */ /* 0x000fea0003800000 */
.L_x_707:
        /* <DEDUP_REMOVED lines=10> */
.L_x_712:
[----:B------:R-:W-:-:S06]  /*5b40*/  IMAD.U32 R3, R3, 0x10000, RZ ;  /* 0x0001000003037824 */ /* 0x000fcc00078e00ff */
[----:B------:R-:W0:Y:S02]  /*5b50*/  F2I.FTZ.TRUNC.NTZ R3, R3 ;  /* 0x0000000300037305 */ /* 0x000e24000021f100 */
[----:B0-----:R0:W-:Y:S01]  /*5b60*/  STG.E desc[UR36][R16.64], R3 ;  /* 0x0000000310007986 */ /* 0x0011e2000c101924 */
[----:B------:R-:W-:Y:S05]  /*5b70*/  BRA `(.L_x_710) ;  /* 0x0000000c004c7947 */ /* 0x000fea0003800000 */
.L_x_711:
[----:B------:R-:W-:-:S06]  /*5b80*/  IMAD.U32 R3, R3, 0x10000, RZ ;  /* 0x0001000003037824 */ /* 0x000fcc00078e00ff */
[----:B------:R-:W0:Y:S02]  /*5b90*/  F2I.FTZ.TRUNC.NTZ R3, R3 ;  /* 0x0000000300037305 */ /* 0x000e24000021f100 */
[----:B0-----:R0:W-:Y:S01]  /*5ba0*/  STG.E.U16 desc[UR36][R16.64], R3 ;  /* 0x0000000310007986 */ /* 0x0011e2000c101524 */
[----:B------:R-:W-:Y:S05]  /*5bb0*/  BRA `(.L_x_710) ;  /* 0x0000000c003c7947 */ /* 0x000fea0003800000 */
.L_x_706:
        /* <DEDUP_REMOVED lines=9> */
.L_x_714:
[----:B------:R-:W-:-:S05]  /*5c50*/  IMAD.U32 R0, R3, 0x10000, RZ ;  /* 0x0001000003007824 */ /* 0x000fca00078e00ff */
[----:B------:R-:W-:-:S05]  /*5c60*/  F2FP.F16.F32.PACK_AB R0, RZ, R0 ;  /* 0x00000000ff00723e */ /* 0x000fca00000000ff */
[----:B------:R0:W-:Y:S01]  /*5c70*/  STG.E.U16 desc[UR36][R16.64], R0 ;  /* 0x0000000010007986 */ /* 0x0001e2000c101524 */
[----:B------:R-:W-:Y:S05]  /*5c80*/  BRA `(.L_x_710) ;  /* 0x0000000c00087947 */ /* 0x000fea0003800000 */
.L_x_713:
        /* <DEDUP_REMOVED lines=10> */
.L_x_716:
[----:B------:R-:W-:-:S05]  /*5d30*/  IMAD.U32 R3, R3, 0x10000, RZ ;  /* 0x0001000003037824 */ /* 0x000fca00078e00ff */
[----:B------:R-:W-:-:S04]  /*5d40*/  F2FP.F16.F32.PACK_AB R3, RZ, R3 ;  /* 0x00000003ff03723e */ /* 0x000fc800000000ff */
[----:B------:R-:W-:-:S05]  /*5d50*/  PRMT R3, R3, 0x5410, RZ ;  /* 0x0000541003037816 */ /* 0x000fca00000000ff */
[----:B------:R0:W-:Y:S01]  /*5d60*/  STG.E desc[UR36][R16.64], R3 ;  /* 0x0000000310007986 */ /* 0x0001e2000c101924 */
[----:B------:R-:W-:Y:S05]  /*5d70*/  BRA `(.L_x_710) ;  /* 0x0000000800cc7947 */ /* 0x000fea0003800000 */
.L_x_715:
[----:B------:R-:W-:-:S04]  /*5d80*/  IMAD.U32 R2, R3, 0x10000, RZ ;  /* 0x0001000003027824 */ /* 0x000fc800078e00ff */
[----:B------:R-:W-:-:S06]  /*5d90*/  FMUL.FTZ R2, R2, 1 ;  /* 0x3f80000002027820 */ /* 0x000fcc0000410000 */
[----:B------:R-:W0:Y:S02]  /*5da0*/  F2F.F64.F32 R2, R2 ;  /* 0x0000000200027310 */ /* 0x000e240000201800 */
[----:B0-----:R0:W-:Y:S01]  /*5db0*/  STG.E.64 desc[UR36][R16.64], R2 ;  /* 0x0000000210007986 */ /* 0x0011e2000c101b24 */
[----:B------:R-:W-:Y:S05]  /*5dc0*/  BRA `(.L_x_710) ;  /* 0x0000000800b87947 */ /* 0x000fea0003800000 */
.L_x_705:
        /* <DEDUP_REMOVED lines=13> */
.L_x_719:
[----:B------:R-:W-:Y:S01]  /*5ea0*/  IMAD.U32 R3, R3, 0x10000, RZ ;  /* 0x0001000003037824 */ /* 0x000fe200078e00ff */
[----:B------:R-:W-:-:S03]  /*5eb0*/  CS2R R6, SRZ ;  /* 0x0000000000067805 */ /* 0x000fc6000001ff00 */
[----:B------:R-:W-:-:S04]  /*5ec0*/  FMUL.FTZ R3, R3, 1 ;  /* 0x3f80000003037820 */ /* 0x000fc80000410000 */
[----:B------:R-:W0:Y:S02]  /*5ed0*/  F2F.F64.F32 R4, R3 ;  /* 0x0000000300047310 */ /* 0x000e240000201800 */
[----:B0-----:R0:W-:Y:S01]  /*5ee0*/  STG.E.128 desc[UR36][R16.64], R4 ;  /* 0x0000000410007986 */ /* 0x0011e2000c101d24 */
[----:B------:R-:W-:Y:S05]  /*5ef0*/  BRA `(.L_x_710) ;  /* 0x00000008006c7947 */ /* 0x000fea0003800000 */
.L_x_718:
        /* <DEDUP_REMOVED lines=21> */
.L_x_723:
[----:B------:R-:W-:Y:S05]  /*6050*/  BSYNC B0 ;  /* 0x0000000000007941 */ /* 0x000fea0003800000 */
.L_x_722:
[----:B------:R-:W-:-:S05]  /*6060*/  LOP3.LUT R3, R0, R3, RZ, 0xfc, !PT ;  /* 0x0000000300037212 */ /* 0x000fca00078efcff */
[----:B------:R0:W-:Y:S01]  /*6070*/  STG.E.U8 desc[UR36][R16.64], R3 ;  /* 0x0000000310007986 */ /* 0x0001e2000c101124 */
[----:B------:R-:W-:Y:S05]  /*6080*/  BRA `(.L_x_710) ;  /* 0x0000000800087947 */ /* 0x000fea0003800000 */
.L_x_721:
        /* <DEDUP_REMOVED lines=13> */
.L_x_725:
[----:B------:R-:W-:Y:S01]  /*6160*/  IMAD.MOV.U32 R0, RZ, RZ, 0x7f ;  /* 0x0000007fff007424 */ /* 0x000fe200078e00ff */
[----:B------:R-:W-:-:S04]  /*6170*/  ISETP.GT.U32.AND P0, PT, R2, 0x7f800000, PT ;  /* 0x7f8000000200780c */ /* 0x000fc80003f04070 */
[----:B------:R-:W-:-:S09]  /*6180*/  SEL R0, R0, 0x7c, P0 ;  /* 0x0000007c00007807 */ /* 0x000fd20000000000 */
.L_x_726:
[----:B------:R-:W-:Y:S05]  /*6190*/  BSYNC B0 ;  /* 0x0000000000007941 */ /* 0x000fea0003800000 */
.L_x_724:
[----:B------:R-:W-:-:S04]  /*61a0*/  LOP3.LUT R2, R3, 0x80000000, RZ, 0xc0, !PT ;  /* 0x8000000003027812 */ /* 0x000fc800078ec0ff */
[----:B------:R-:W-:-:S04]  /*61b0*/  SHF.R.U32.HI R3, RZ, 0x18, R2 ;  /* 0x00000018ff037819 */ /* 0x000fc80000011602 */
[----:B------:R-:W-:-:S05]  /*61c0*/  LOP3.LUT R3, R0, R3, RZ, 0xfc, !PT ;  /* 0x0000000300037212 */ /* 0x000fca00078efcff */
[----:B------:R0:W-:Y:S01]  /*61d0*/  STG.E.U8 desc[UR36][R16.64], R3 ;  /* 0x0000000310007986 */ /* 0x0001e2000c101124 */
[----:B------:R-:W-:Y:S05]  /*61e0*/  BRA `(.L_x_710) ;  /* 0x0000000400b07947 */ /* 0x000fea0003800000 */
.L_x_720:
[----:B------:R0:W-:Y:S01]  /*61f0*/  STG.E.U16 desc[UR36][R16.64], R3 ;  /* 0x0000000310007986 */ /* 0x0001e2000c101524 */
[----:B------:R-:W-:Y:S05]  /*6200*/  BRA `(.L_x_710) ;  /* 0x0000000400a87947 */ /* 0x000fea0003800000 */
.L_x_717:
        /* <DEDUP_REMOVED lines=12> */
.L_x_729:
        /* <DEDUP_REMOVED lines=17> */
.L_x_732:
[----:B------:R-:W-:-:S04]  /*63e0*/  LOP3.LUT R2, R3, 0x80000000, RZ, 0xc0, !PT ;  /* 0x8000000003027812 */ /* 0x000fc800078ec0ff */
[----:B------:R-:W-:-:S04]  /*63f0*/  SHF.R.U32.HI R3, RZ, 0x18, R2 ;  /* 0x00000018ff037819 */ /* 0x000fc80000011602 */
[----:B------:R-:W-:-:S04]  /*6400*/  LOP3.LUT R0, R0, R3, RZ, 0xfc, !PT ;  /* 0x0000000300007212 */ /* 0x000fc800078efcff */
[----:B------:R-:W-:-:S07]  /*6410*/  PRMT R8, R0, 0x7610, R8 ;  /* 0x0000761000087816 */ /* 0x000fce0000000008 */
.L_x_731:
[----:B------:R-:W-:Y:S05]  /*6420*/  BSYNC B0 ;  /* 0x0000000000007941 */ /* 0x000fea0003800000 */
.L_x_730:
[----:B------:R3:W-:Y:S01]  /*6430*/  STG.E.U8 desc[UR36][R16.64], R8 ;  /* 0x0000000810007986 */ /* 0x0007e2000c101124 */
[----:B------:R-:W-:Y:S05]  /*6440*/  BRA `(.L_x_710) ;  /* 0x0000000400187947 */ /* 0x000fea0003800000 */
.L_x_728:
        /* <DEDUP_REMOVED lines=17> */
.L_x_735:
[----:B------:R-:W-:-:S04]  /*6560*/  LOP3.LUT R2, R3, 0x80000000, RZ, 0xc0, !PT ;  /* 0x8000000003027812 */ /* 0x000fc800078ec0ff */
[----:B------:R-:W-:-:S04]  /*6570*/  SHF.R.U32.HI R3, RZ, 0x18, R2 ;  /* 0x00000018ff037819 */ /* 0x000fc80000011602 */
[----:B------:R-:W-:-:S04]  /*6580*/  LOP3.LUT R0, R0, R3, RZ, 0xfc, !PT ;  /* 0x0000000300007212 */ /* 0x000fc800078efcff */
[----:B------:R-:W-:-:S07]  /*6590*/  PRMT R8, R0, 0x7610, R8 ;  /* 0x0000761000087816 */ /* 0x000fce0000000008 */
.L_x_734:
[----:B------:R-:W-:Y:S05]  /*65a0*/  BSYNC B0 ;  /* 0x0000000000007941 */ /* 0x000fea0003800000 */
.L_x_733:
[----:B------:R0:W-:Y:S01]  /*65b0*/  STG.E.U8 desc[UR36][R16.64], R8 ;  /* 0x0000000810007986 */ /* 0x0001e2000c101124 */
[----:B------:R-:W-:Y:S05]  /*65c0*/  BRA `(.L_x_710) ;  /* 0x0000000000b87947 */ /* 0x000fea0003800000 */
.L_x_727:
        /* <DEDUP_REMOVED lines=22> */
.L_x_709:
        /* <DEDUP_REMOVED lines=16> */
.L_x_738:
[----:B------:R-:W-:Y:S05]  /*6830*/  BRA `(.L_x_710) ;  /* 0x00000000001c7947 */ /* 0x000fea0003800000 */
.L_x_737:
[----:B------:R-:W-:-:S06]  /*6840*/  IMAD.U32 R3, R3, 0x10000, RZ ;  /* 0x0001000003037824 */ /* 0x000fcc00078e00ff */
[----:B------:R-:W0:Y:S02]  /*6850*/  F2I.U64.TRUNC R2, R3 ;  /* 0x0000000300027311 */ /* 0x000e24000020d800 */
[----:B0-----:R2:W-:Y:S01]  /*6860*/  STG.E.64 desc[UR36][R16.64], R2 ;  /* 0x0000000210007986 */ /* 0x0015e2000c101b24 */
[----:B------:R-:W-:Y:S05]  /*6870*/  BRA `(.L_x_710) ;  /* 0x00000000000c7947 */ /* 0x000fea0003800000 */
.L_x_736:
[----:B------:R-:W-:-:S06]  /*6880*/  IMAD.U32 R3, R3, 0x10000, RZ ;  /* 0x0001000003037824 */ /* 0x000fcc00078e00ff */
[----:B------:R-:W0:Y:S02]  /*6890*/  F2I.FTZ.U32.TRUNC.NTZ R3, R3 ;  /* 0x0000000300037305 */ /* 0x000e24000021f000 */
[----:B0-----:R0:W-:Y:S02]  /*68a0*/  STG.E desc[UR36][R16.64], R3 ;  /* 0x0000000310007986 */ /* 0x0011e4000c101924 */
.L_x_710:
[----:B------:R-:W-:-:S07]  /*68b0*/  VIADD R19, R19, 0x80 ;  /* 0x0000008013137836 */ /* 0x000fce0000000000 */
.L_x_668:
[----:B------:R-:W-:Y:S05]  /*68c0*/  BSYNC B6 ;  /* 0x0000000000067941 */ /* 0x000fea0003800000 */
.L_x_667:
        /* <DEDUP_REMOVED lines=307> */
.L_x_741:
        /* <DEDUP_REMOVED lines=22> */
.L_x_745:
[----:B------:R-:W2:Y:S02]  /*7d60*/  LDG.E.U8 R2, desc[UR36][R2.64] ;  /* 0x0000002402027981 */ /* 0x000ea4000c1e1100 */
[----:B--2---:R-:W-:-:S04]  /*7d70*/  I2FP.F32.U32 R0, R2 ;  /* 0x0000000200007245 */ /* 0x004fc80000201000 */
[----:B------:R-:W-:Y:S01]  /*7d80*/  F2FP.BF16.F32.PACK_AB R0, RZ, R0 ;  /* 0x00000000ff00723e */ /* 0x000fe200000010ff */
[----:B------:R-:W-:Y:S06]  /*7d90*/  BRA `(.L_x_747) ;  /* 0x0000000c00907947 */ /* 0x000fec0003800000 */
.L_x_744:
        /* <DEDUP_REMOVED lines=10> */
.L_x_749:
[----:B------:R-:W2:Y:S02]  /*7e40*/  LDG.E R2, desc[UR36][R2.64] ;  /* 0x0000002402027981 */ /* 0x000ea4000c1e1900 */
[----:B--2---:R-:W-:-:S04]  /*7e50*/  I2FP.F32.S32 R0, R2 ;  /* 0x0000000200007245 */ /* 0x004fc80000201400 */
[----:B------:R-:W-:Y:S01]  /*7e60*/  F2FP.BF16.F32.PACK_AB R0, RZ, R0 ;  /* 0x00000000ff00723e */ /* 0x000fe200000010ff */
[----:B------:R-:W-:Y:S06]  /*7e70*/  BRA `(.L_x_747) ;  /* 0x0000000c00587947 */ /* 0x000fec0003800000 */
.L_x_748:
[----:B------:R-:W2:Y:S02]  /*7e80*/  LDG.E.U16 R2, desc[UR36][R2.64] ;  /* 0x0000002402027981 */ /* 0x000ea4000c1e1500 */
[----:B--2---:R-:W0:Y:S02]  /*7e90*/  I2F.S16 R0, R2 ;  /* 0x0000000200007306 */ /* 0x004e240000101400 */
[----:B0-----:R-:W-:Y:S01]  /*7ea0*/  F2FP.BF16.F32.PACK_AB R0, RZ, R0 ;  /* 0x00000000ff00723e */ /* 0x001fe200000010ff */
[----:B------:R-:W-:Y:S06]  /*7eb0*/  BRA `(.L_x_747) ;  /* 0x0000000c00487947 */ /* 0x000fec0003800000 */
.L_x_743:
        /* <DEDUP_REMOVED lines=9> */
.L_x_751:
[----:B------:R-:W2:Y:S02]  /*7f50*/  LDG.E.U16 R0, desc[UR36][R2.64] ;  /* 0x0000002402007981 */ /* 0x000ea4000c1e1500 */
[----:B--2---:R-:W-:-:S05]  /*7f60*/  HADD2.F32 R0, -RZ, R0.H0_H0 ;  /* 0x20000000ff007230 */ /* 0x004fca0000004100 */
[----:B------:R-:W-:Y:S01]  /*7f70*/  F2FP.BF16.F32.PACK_AB R0, RZ, R0 ;  /* 0x00000000ff00723e */ /* 0x000fe200000010ff */
[----:B------:R-:W-:Y:S06]  /*7f80*/  BRA `(.L_x_747) ;  /* 0x0000000c00147947 */ /* 0x000fec0003800000 */
.L_x_750:
        /* <DEDUP_REMOVED lines=9> */
.L_x_753:
[----:B------:R-:W2:Y:S02]  /*8020*/  LDG.E.U16 R2, desc[UR36][R2.64] ;  /* 0x0000002402027981 */ /* 0x000ea4000c1e1500 */
[----:B--2---:R-:W-:-:S05]  /*8030*/  HADD2.F32 R0, -RZ, R2.H0_H0 ;  /* 0x20000002ff007230 */ /* 0x004fca0000004100 */
[----:B------:R-:W-:Y:S01]  /*8040*/  F2FP.BF16.F32.PACK_AB R0, RZ, R0 ;  /* 0x00000000ff00723e */ /* 0x000fe200000010ff */
[----:B------:R-:W-:Y:S06]  /*8050*/  BRA `(.L_x_747) ;  /* 0x0000000800e07947 */ /* 0x000fec0003800000 */
.L_x_752:
        /* <DEDUP_REMOVED lines=8> */
.L_x_742:
        /* <DEDUP_REMOVED lines=13> */
.L_x_756:
        /* <DEDUP_REMOVED lines=8> */
.L_x_755:
        /* <DEDUP_REMOVED lines=28> */
.L_x_758:
        /* <DEDUP_REMOVED lines=15> */
.L_x_757:
[----:B------:R0:W5:Y:S01]  /*84e0*/  LDG.E.U16 R0, desc[UR36][R2.64] ;  /* 0x0000002402007981 */ /* 0x000162000c1e1500 */
[----:B------:R-:W-:Y:S05]  /*84f0*/  BRA `(.L_x_747) ;  /* 0x0000000400b87947 */ /* 0x000fea0003800000 */
.L_x_754:
        /* <DEDUP_REMOVED lines=12> */
.L_x_761:
        /* <DEDUP_REMOVED lines=21> */
.L_x_765:
[----:B------:R-:W-:Y:S05]  /*8710*/  BSYNC B1 ;  /* 0x0000000000017941 */ /* 0x000fea0003800000 */
.L_x_764:
[----:B------:R-:W-:Y:S01]  /*8720*/  LEA R3, R0, 0x3b800000, 0x17 ;  /* 0x3b80000000037811 */ /* 0x000fe200078eb8ff */
[----:B------:R-:W-:-:S05]  /*8730*/  IMAD.SHL.U32 R0, R2, 0x100000, RZ ;  /* 0x0010000002007824 */ /* 0x000fca00078e00ff */
[----:B------:R-:W-:-:S07]  /*8740*/  LOP3.LUT R0, R3, R0, R4, 0xfe, !PT ;  /* 0x0000000003007212 */ /* 0x000fce00078efe04 */
.L_x_763:
[----:B------:R-:W-:Y:S05]  /*8750*/  BSYNC B0 ;  /* 0x0000000000007941 */ /* 0x000fea0003800000 */
.L_x_762:
[----:B------:R-:W-:Y:S01]  /*8760*/  F2FP.BF16.F32.PACK_AB R0, RZ, R0 ;  /* 0x00000000ff00723e */ /* 0x000fe200000010ff */
[----:B------:R-:W-:Y:S06]  /*8770*/  BRA `(.L_x_747) ;  /* 0x0000000400187947 */ /* 0x000fec0003800000 */
.L_x_760:
        /* <DEDUP_REMOVED lines=21> */
.L_x_769:
[----:B------:R-:W-:Y:S05]  /*88d0*/  BSYNC B1 ;  /* 0x0000000000017941 */ /* 0x000fea0003800000 */
.L_x_768:
[----:B------:R-:W-:Y:S01]  /*88e0*/  LEA R3, R0, 0x37800000, 0x17 ;  /* 0x3780000000037811 */ /* 0x000fe200078eb8ff */
[----:B------:R-:W-:-:S05]  /*88f0*/  IMAD.SHL.U32 R0, R2, 0x200000, RZ ;  /* 0x0020000002007824 */ /* 0x000fca00078e00ff */
[----:B------:R-:W-:-:S07]  /*8900*/  LOP3.LUT R0, R3, R0, R4, 0xfe, !PT ;  /* 0x0000000003007212 */ /* 0x000fce00078efe04 */
.L_x_767:
[----:B------:R-:W-:Y:S05]  /*8910*/  BSYNC B0 ;  /* 0x0000000000007941 */ /* 0x000fea0003800000 */
.L_x_766:
[----:B------:R-:W-:Y:S01]  /*8920*/  F2FP.BF16.F32.PACK_AB R0, RZ, R0 ;  /* 0x00000000ff00723e */ /* 0x000fe200000010ff */
[----:B------:R-:W-:Y:S06]  /*8930*/  BRA `(.L_x_747) ;  /* 0x0000000000a87947 */ /* 0x000fec0003800000 */
.L_x_759:
        /* <DEDUP_REMOVED lines=14> */
.L_x_773:
[----:B------:R-:W-:Y:S05]  /*8a20*/  BSYNC B0 ;  /* 0x0000000000007941 */ /* 0x000fea0003800000 */
.L_x_772:
[----:B------:R-:W-:Y:S01]  /*8a30*/  F2FP.BF16.F32.PACK_AB R0, RZ, R0 ;  /* 0x00000000ff00723e */ /* 0x000fe200000010ff */
[----:B------:R-:W-:Y:S06]  /*8a40*/  BRA `(.L_x_747) ;  /* 0x0000000000647947 */ /* 0x000fec0003800000 */
.L_x_746:
        /* <DEDUP_REMOVED lines=16> */
.L_x_774:
[----:B------:R-:W-:Y:S01]  /*8b50*/  PRMT R0, RZ, 0x7610, R0 ;  /* 0x00007610ff007816 */ /* 0x000fe20000000000 */
[----:B------:R-:W-:Y:S06]  /*8b60*/  BRA `(.L_x_747) ;  /* 0x00000000001c7947 */ /* 0x000fec0003800000 */
.L_x_771:
[----:B------:R-:W2:Y:S02]  /*8b70*/  LDG.E.64 R2, desc[UR36][R2.64] ;  /* 0x0000002402027981 */ /* 0x000ea4000c1e1b00 */
[----:B--2---:R-:W0:Y:S02]  /*8b80*/  I2F.U64 R0, R2 ;  /* 0x0000000200007312 */ /* 0x004e240000301000 */
[----:B0-----:R-:W-:Y:S01]  /*8b90*/  F2FP.BF16.F32.PACK_AB R0, RZ, R0 ;  /* 0x00000000ff00723e */ /* 0x001fe200000010ff */
[----:B------:R-:W-:Y:S06]  /*8ba0*/  BRA `(.L_x_747) ;  /* 0x00000000000c7947 */ /* 0x000fec0003800000 */
.L_x_770:
[----:B------:R-:W2:Y:S02]  /*8bb0*/  LDG.E R2, desc[UR36][R2.64] ;  /* 0x0000002402027981 */ /* 0x000ea4000c1e1900 */
[----:B--2---:R-:W-:-:S04]  /*8bc0*/  I2FP.F32.U32 R0, R2 ;  /* 0x0000000200007245 */ /* 0x004fc80000201000 */
[----:B------:R-:W-:-:S07]  /*8bd0*/  F2FP.BF16.F32.PACK_AB R0, RZ, R0 ;  /* 0x00000000ff00723e */ /* 0x000fce00000010ff */
.L_x_747:
        /* <DEDUP_REMOVED lines=20> */
.L_x_776:
[----:B------:R-:W-:Y:S05]  /*8d20*/  BSYNC B0 ;  /* 0x0000000000007941 */ /* 0x000fea0003800000 */
.L_x_775:
        /* <DEDUP_REMOVED lines=22> */
.L_x_780:
[----:B------:R-:W-:-:S06]  /*8e90*/  IMAD.U32 R3, R3, 0x10000, RZ ;  /* 0x0001000003037824 */ /* 0x000fcc00078e00ff */
[----:B------:R-:W0:Y:S02]  /*8ea0*/  F2I.S64.TRUNC R2, R3 ;  /* 0x0000000300027311 */ /* 0x000e24000020d900 */
[----:B0-----:R0:W-:Y:S01]  /*8eb0*/  STG.E.U8 desc[UR36][R16.64], R2 ;  /* 0x0000000210007986 */ /* 0x0011e2000c101124 */
[----:B------:R-:W-:Y:S05]  /*8ec0*/  BRA `(.L_x_782) ;  /* 0x0000000c00847947 */ /* 0x000fea0003800000 */
.L_x_779:
        /* <DEDUP_REMOVED lines=10> */
.L_x_784:
[----:B------:R-:W-:-:S06]  /*8f70*/  IMAD.U32 R3, R3, 0x10000, RZ ;  /* 0x0001000003037824 */ /* 0x000fcc00078e00ff */
[----:B------:R-:W0:Y:S02]  /*8f80*/  F2I.FTZ.TRUNC.NTZ R3, R3 ;  /* 0x0000000300037305 */ /* 0x000e24000021f100 */
[----:B0-----:R0:W-:Y:S01]  /*8f90*/  STG.E desc[UR36][R16.64], R3 ;  /* 0x0000000310007986 */ /* 0x0011e2000c101924 */
[----:B------:R-:W-:Y:S05]  /*8fa0*/  BRA `(.L_x_782) ;  /* 0x0000000c004c7947 */ /* 0x000fea0003800000 */
.L_x_783:
[----:B------:R-:W-:-:S06]  /*8fb0*/  IMAD.U32 R3, R3, 0x10000, RZ ;  /* 0x0001000003037824 */ /* 0x000fcc00078e00ff */
[----:B------:R-:W0:Y:S02]  /*8fc0*/  F2I.FTZ.TRUNC.NTZ R3, R3 ;  /* 0x0000000300037305 */ /* 0x000e24000021f100 */
[----:B0-----:R0:W-:Y:S01]  /*8fd0*/  STG.E.U16 desc[UR36][R16.64], R3 ;  /* 0x0000000310007986 */ /* 0x0011e2000c101524 */
[----:B------:R-:W-:Y:S05]  /*8fe0*/  BRA `(.L_x_782) ;  /* 0x0000000c003c7947 */ /* 0x000fea0003800000 */
.L_x_778:
        /* <DEDUP_REMOVED lines=9> */
.L_x_786:
[----:B------:R-:W-:-:S05]  /*9080*/  IMAD.U32 R0, R3, 0x10000, RZ ;  /* 0x0001000003007824 */ /* 0x000fca00078e00ff */
[----:B------:R-:W-:-:S05]  /*9090*/  F2FP.F16.F32.PACK_AB R0, RZ, R0 ;  /* 0x00000000ff00723e */ /* 0x000fca00000000ff */
[----:B------:R0:W-:Y:S01]  /*90a0*/  STG.E.U16 desc[UR36][R16.64], R0 ;  /* 0x0000000010007986 */ /* 0x0001e2000c101524 */
[----:B------:R-:W-:Y:S05]  /*90b0*/  BRA `(.L_x_782) ;  /* 0x0000000c00087947 */ /* 0x000fea0003800000 */
.L_x_785:
        /* <DEDUP_REMOVED lines=10> */
.L_x_788:
[----:B------:R-:W-:-:S05]  /*9160*/  IMAD.U32 R3, R3, 0x10000, RZ ;  /* 0x0001000003037824 */ /* 0x000fca00078e00ff */
[----:B------:R-:W-:-:S04]  /*9170*/  F2FP.F16.F32.PACK_AB R3, RZ, R3 ;  /* 0x00000003ff03723e */ /* 0x000fc800000000ff */
[----:B------:R-:W-:-:S05]  /*9180*/  PRMT R3, R3, 0x5410, RZ ;  /* 0x0000541003037816 */ /* 0x000fca00000000ff */
[----:B------:R0:W-:Y:S01]  /*9190*/  STG.E desc[UR36][R16.64], R3 ;  /* 0x0000000310007986 */ /* 0x0001e2000c101924 */
[----:B------:R-:W-:Y:S05]  /*91a0*/  BRA `(.L_x_782) ;  /* 0x0000000800cc7947 */ /* 0x000fea0003800000 */
.L_x_787:
[----:B------:R-:W-:-:S04]  /*91b0*/  IMAD.U32 R2, R3, 0x10000, RZ ;  /* 0x0001000003027824 */ /* 0x000fc800078e00ff */
[----:B------:R-:W-:-:S06]  /*91c0*/  FMUL.FTZ R2, R2, 1 ;  /* 0x3f80000002027820 */ /* 0x000fcc0000410000 */
[----:B------:R-:W0:Y:S02]  /*91d0*/  F2F.F64.F32 R2, R2 ;  /* 0x0000000200027310 */ /* 0x000e240000201800 */
[----:B0-----:R0:W-:Y:S01]  /*91e0*/  STG.E.64 desc[UR36][R16.64], R2 ;  /* 0x0000000210007986 */ /* 0x0011e2000c101b24 */
[----:B------:R-:W-:Y:S05]  /*91f0*/  BRA `(.L_x_782) ;  /* 0x0000000800b87947 */ /* 0x000fea0003800000 */
.L_x_777:
        /* <DEDUP_REMOVED lines=13> */
.L_x_791:
[----:B------:R-:W-:Y:S01]  /*92d0*/  IMAD.U32 R3, R3, 0x10000, RZ ;  /* 0x0001000003037824 */ /* 0x000fe200078e00ff */
[----:B------:R-:W-:-:S03]  /*92e0*/  CS2R R6, SRZ ;  /* 0x0000000000067805 */ /* 0x000fc6000001ff00 */
[----:B------:R-:W-:-:S04]  /*92f0*/  FMUL.FTZ R3, R3, 1 ;  /* 0x3f80000003037820 */ /* 0x000fc80000410000 */
[----:B------:R-:W0:Y:S02]  /*9300*/  F2F.F64.F32 R4, R3 ;  /* 0x0000000300047310 */ /* 0x000e240000201800 */
[----:B0-----:R0:W-:Y:S01]  /*9310*/  STG.E.128 desc[UR36][R16.64], R4 ;  /* 0x0000000410007986 */ /* 0x0011e2000c101d24 */
[----:B------:R-:W-:Y:S05]  /*9320*/  BRA `(.L_x_782) ;  /* 0x00000008006c7947 */ /* 0x000fea0003800000 */
.L_x_790:
        /* <DEDUP_REMOVED lines=21> */
.L_x_795:
[----:B------:R-:W-:Y:S05]  /*9480*/  BSYNC B0 ;  /* 0x0000000000007941 */ /* 0x000fea0003800000 */
.L_x_794:
[----:B------:R-:W-:-:S05]  /*9490*/  LOP3.LUT R3, R0, R3, RZ, 0xfc, !PT ;  /* 0x0000000300037212 */ /* 0x000fca00078efcff */
[----:B------:R0:W-:Y:S01]  /*94a0*/  STG.E.U8 desc[UR36][R16.64], R3 ;  /* 0x0000000310007986 */ /* 0x0001e2000c101124 */
[----:B------:R-:W-:Y:S05]  /*94b0*/  BRA `(.L_x_782) ;  /* 0x0000000800087947 */ /* 0x000fea0003800000 */
.L_x_793:
        /* <DEDUP_REMOVED lines=13> */
.L_x_797:
[----:B------:R-:W-:Y:S01]  /*9590*/  IMAD.MOV.U32 R0, RZ, RZ, 0x7f ;  /* 0x0000007fff007424 */ /* 0x000fe200078e00ff */
[----:B------:R-:W-:-:S04]  /*95a0*/  ISETP.GT.U32.AND P0, PT, R2, 0x7f800000, PT ;  /* 0x7f8000000200780c */ /* 0x000fc80003f04070 */
[----:B------:R-:W-:-:S09]  /*95b0*/  SEL R0, R0, 0x7c, P0 ;  /* 0x0000007c00007807 */ /* 0x000fd20000000000 */
.L_x_798:
[----:B------:R-:W-:Y:S05]  /*95c0*/  BSYNC B0 ;  /* 0x0000000000007941 */ /* 0x000fea0003800000 */
.L_x_796:
[----:B------:R-:W-:-:S04]  /*95d0*/  LOP3.LUT R2, R3, 0x80000000, RZ, 0xc0, !PT ;  /* 0x8000000003027812 */ /* 0x000fc800078ec0ff */
[----:B------:R-:W-:-:S04]  /*95e0*/  SHF.R.U32.HI R3, RZ, 0x18, R2 ;  /* 0x00000018ff037819 */ /* 0x000fc80000011602 */
[----:B------:R-:W-:-:S05]  /*95f0*/  LOP3.LUT R3, R0, R3, RZ, 0xfc, !PT ;  /* 0x0000000300037212 */ /* 0x000fca00078efcff */
[----:B------:R0:W-:Y:S01]  /*9600*/  STG.E.U8 desc[UR36][R16.64], R3 ;  /* 0x0000000310007986 */ /* 0x0001e2000c101124 */
[----:B------:R-:W-:Y:S05]  /*9610*/  BRA `(.L_x_782) ;  /* 0x0000000400b07947 */ /* 0x000fea0003800000 */
.L_x_792:
[----:B------:R0:W-:Y:S01]  /*9620*/  STG.E.U16 desc[UR36][R16.64], R3 ;  /* 0x0000000310007986 */ /* 0x0001e2000c101524 */
[----:B------:R-:W-:Y:S05]  /*9630*/  BRA `(.L_x_782) ;  /* 0x0000000400a87947 */ /* 0x000fea0003800000 */
.L_x_789:
        /* <DEDUP_REMOVED lines=12> */
.L_x_801:
        /* <DEDUP_REMOVED lines=17> */
.L_x_804:
[----:B------:R-:W-:-:S04]  /*9810*/  LOP3.LUT R2, R3, 0x80000000, RZ, 0xc0, !PT ;  /* 0x8000000003027812 */ /* 0x000fc800078ec0ff */
[----:B------:R-:W-:-:S04]  /*9820*/  SHF.R.U32.HI R3, RZ, 0x18, R2 ;  /* 0x00000018ff037819 */ /* 0x000fc80000011602 */
[----:B------:R-:W-:-:S04]  /*9830*/  LOP3.LUT R0, R0, R3, RZ, 0xfc, !PT ;  /* 0x0000000300007212 */ /* 0x000fc800078efcff */
[----:B------:R-:W-:-:S07]  /*9840*/  PRMT R8, R0, 0x7610, R8 ;  /* 0x0000761000087816 */ /* 0x000fce0000000008 */
.L_x_803:
[----:B------:R-:W-:Y:S05]  /*9850*/  BSYNC B0 ;  /* 0x0000000000007941 */ /* 0x000fea0003800000 */
.L_x_802:
[----:B------:R3:W-:Y:S01]  /*9860*/  STG.E.U8 desc[UR36][R16.64], R8 ;  /* 0x0000000810007986 */ /* 0x0007e2000c101124 */
[----:B------:R-:W-:Y:S05]  /*9870*/  BRA `(.L_x_782) ;  /* 0x0000000400187947 */ /* 0x000fea0003800000 */
.L_x_800:
        /* <DEDUP_REMOVED lines=17> */
.L_x_807:
[----:B------:R-:W-:-:S04]  /*9990*/  LOP3.LUT R2, R3, 0x80000000, RZ, 0xc0, !PT ;  /* 0x8000000003027812 */ /* 0x000fc800078ec0ff */
[----:B------:R-:W-:-:S04]  /*99a0*/  SHF.R.U32.HI R3, RZ, 0x18, R2 ;  /* 0x00000018ff037819 */ /* 0x000fc80000011602 */
[----:B------:R-:W-:-:S04]  /*99b0*/  LOP3.LUT R0, R0, R3, RZ, 0xfc, !PT ;  /* 0x0000000300007212 */ /* 0x000fc800078efcff */
[----:B------:R-:W-:-:S07]  /*99c0*/  PRMT R8, R0, 0x7610, R8 ;  /* 0x0000761000087816 */ /* 0x000fce0000000008 */
.L_x_806:
[----:B------:R-:W-:Y:S05]  /*99d0*/  BSYNC B0 ;  /* 0x0000000000007941 */ /* 0x000fea0003800000 */
.L_x_805:
[----:B------:R0:W-:Y:S01]  /*99e0*/  STG.E.U8 desc[UR36][R16.64], R8 ;  /* 0x0000000810007986 */ /* 0x0001e2000c101124 */
[----:B------:R-:W-:Y:S05]  /*99f0*/  BRA `(.L_x_782) ;  /* 0x0000000000b87947 */ /* 0x000fea0003800000 */
.L_x_799:
        /* <DEDUP_REMOVED lines=22> */
.L_x_781:
        /* <DEDUP_REMOVED lines=16> */
.L_x_810:
[----:B------:R-:W-:Y:S05]  /*9c60*/  BRA `(.L_x_782) ;  /* 0x00000000001c7947 */ /* 0x000fea0003800000 */
.L_x_809:
[----:B------:R-:W-:-:S06]  /*9c70*/  IMAD.U32 R3, R3, 0x10000, RZ ;  /* 0x0001000003037824 */ /* 0x000fcc00078e00ff */
[----:B------:R-:W0:Y:S02]  /*9c80*/  F2I.U64.TRUNC R2, R3 ;  /* 0x0000000300027311 */ /* 0x000e24000020d800 */
[----:B0-----:R1:W-:Y:S01]  /*9c90*/  STG.E.64 desc[UR36][R16.64], R2 ;  /* 0x0000000210007986 */ /* 0x0013e2000c101b24 */
[----:B------:R-:W-:Y:S05]  /*9ca0*/  BRA `(.L_x_782) ;  /* 0x00000000000c7947 */ /* 0x000fea0003800000 */
.L_x_808:
[----:B------:R-:W-:-:S06]  /*9cb0*/  IMAD.U32 R3, R3, 0x10000, RZ ;  /* 0x0001000003037824 */ /* 0x000fcc00078e00ff */
[----:B------:R-:W0:Y:S02]  /*9cc0*/  F2I.FTZ.U32.TRUNC.NTZ R3, R3 ;  /* 0x0000000300037305 */ /* 0x000e24000021f000 */
[----:B0-----:R2:W-:Y:S02]  /*9cd0*/  STG.E desc[UR36][R16.64], R3 ;  /* 0x0000000310007986 */ /* 0x0015e4000c101924 */
.L_x_782:
[----:B------:R-:W-:-:S07]  /*9ce0*/  VIADD R19, R19, 0x80 ;  /* 0x0000008013137836 */ /* 0x000fce0000000000 */
.L_x_740:
[----:B------:R-:W-:Y:S05]  /*9cf0*/  BSYNC B6 ;  /* 0x0000000000067941 */ /* 0x000fea0003800000 */
.L_x_739:
[----:B------:R-:W-:Y:S02]  /*9d00*/  ULDC UR4, c[0x0][0x210] ;  /* 0x0000840000047ab9 */ /* 0x000fe40000000800 */
[----:B------:R-:W-:-:S13]  /*9d10*/  ISETP.GE.AND P0, PT, R19, UR4, PT ;  /* 0x0000000413007c0c */ /* 0x000fda000bf06270 */
[----:B------:R-:W-:Y:S05]  /*9d20*/  @P0 EXIT ;  /* 0x000000000000094d */ /* 0x000fea0003800000 */
        /* <DEDUP_REMOVED lines=303> */
.L_x_811:
        /* <DEDUP_REMOVED lines=22> */
.L_x_815:
[----:B------:R-:W2:Y:S02]  /*b180*/  LDG.E.U8 R2, desc[UR36][R2.64] ;  /* 0x0000002402027981 */ /* 0x000ea4000c1e1100 */
[----:B--2---:R-:W-:-:S04]  /*b190*/  I2FP.F32.U32 R0, R2 ;  /* 0x0000000200007245 */ /* 0x004fc80000201000 */
[----:B------:R-:W-:Y:S01]  /*b1a0*/  F2FP.BF16.F32.PACK_AB R0, RZ, R0 ;  /* 0x00000000ff00723e */ /* 0x000fe200000010ff */
[----:B------:R-:W-:Y:S06]  /*b1b0*/  BRA `(.L_x_817) ;  /* 0x0000000c00907947 */ /* 0x000fec0003800000 */
.L_x_814:
        /* <DEDUP_REMOVED lines=10> */
.L_x_819:
[----:B------:R-:W2:Y:S02]  /*b260*/  LDG.E R2, desc[UR36][R2.64] ;  /* 0x0000002402027981 */ /* 0x000ea4000c1e1900 */
[----:B--2---:R-:W-:-:S04]  /*b270*/  I2FP.F32.S32 R0, R2 ;  /* 0x0000000200007245 */ /* 0x004fc80000201400 */
[----:B------:R-:W-:Y:S01]  /*b280*/  F2FP.BF16.F32.PACK_AB R0, RZ, R0 ;  /* 0x00000000ff00723e */ /* 0x000fe200000010ff */
[----:B------:R-:W-:Y:S06]  /*b290*/  BRA `(.L_x_817) ;  /* 0x0000000c00587947 */ /* 0x000fec0003800000 */
.L_x_818:
[----:B------:R-:W2:Y:S02]  /*b2a0*/  LDG.E.U16 R2, desc[UR36][R2.64] ;  /* 0x0000002402027981 */ /* 0x000ea4000c1e1500 */
[----:B--2---:R-:W0:Y:S02]  /*b2b0*/  I2F.S16 R0, R2 ;  /* 0x0000000200007306 */ /* 0x004e240000101400 */
[----:B0-----:R-:W-:Y:S01]  /*b2c0*/  F2FP.BF16.F32.PACK_AB R0, RZ, R0 ;  /* 0x00000000ff00723e */ /* 0x001fe200000010ff */
[----:B------:R-:W-:Y:S06]  /*b2d0*/  BRA `(.L_x_817) ;  /* 0x0000000c00487947 */ /* 0x000fec0003800000 */
.L_x_813:
        /* <DEDUP_REMOVED lines=9> */
.L_x_821:
[----:B------:R-:W2:Y:S02]  /*b370*/  LDG.E.U16 R0, desc[UR36][R2.64] ;  /* 0x0000002402007981 */ /* 0x000ea4000c1e1500 */
[----:B--2---:R-:W-:-:S05]  /*b380*/  HADD2.F32 R0, -RZ, R0.H0_H0 ;  /* 0x20000000ff007230 */ /* 0x004fca0000004100 */
[----:B------:R-:W-:Y:S01]  /*b390*/  F2FP.BF16.F32.PACK_AB R0, RZ, R0 ;  /* 0x00000000ff00723e */ /* 0x000fe200000010ff */
[----:B------:R-:W-:Y:S06]  /*b3a0*/  BRA `(.L_x_817) ;  /* 0x0000000c00147947 */ /* 0x000fec0003800000 */
.L_x_820:
        /* <DEDUP_REMOVED lines=9> */
.L_x_823:
[----:B------:R-:W2:Y:S02]  /*b440*/  LDG.E.U16 R2, desc[UR36][R2.64] ;  /* 0x0000002402027981 */ /* 0x000ea4000c1e1500 */
[----:B--2---:R-:W-:-:S05]  /*b450*/  HADD2.F32 R0, -RZ, R2.H0_H0 ;  /* 0x20000002ff007230 */ /* 0x004fca0000004100 */
[----:B------:R-:W-:Y:S01]  /*b460*/  F2FP.BF16.F32.PACK_AB R0, RZ, R0 ;  /* 0x00000000ff00723e */ /* 0x000fe200000010ff */
[----:B------:R-:W-:Y:S06]  /*b470*/  BRA `(.L_x_817) ;  /* 0x0000000800e07947 */ /* 0x000fec0003800000 */
.L_x_822:
        /* <DEDUP_REMOVED lines=8> */
.L_x_812:
        /* <DEDUP_REMOVED lines=13> */
.L_x_826:
        /* <DEDUP_REMOVED lines=8> */
.L_x_825:
        /* <DEDUP_REMOVED lines=28> */
.L_x_828:
        /* <DEDUP_REMOVED lines=15> */
.L_x_827:
[----:B------:R0:W5:Y:S01]  /*b900*/  LDG.E.U16 R0, desc[UR36][R2.64] ;  /* 0x0000002402007981 */ /* 0x000162000c1e1500 */
[----:B------:R-:W-:Y:S05]  /*b910*/  BRA `(.L_x_817) ;  /* 0x0000000400b87947 */ /* 0x000fea0003800000 */
.L_x_824:
        /* <DEDUP_REMOVED lines=12> */
.L_x_831:
        /* <DEDUP_REMOVED lines=21> */
.L_x_835:
[----:B------:R-:W-:Y:S05]  /*bb30*/  BSYNC B1 ;  /* 0x0000000000017941 */ /* 0x000fea0003800000 */
.L_x_834:
[----:B------:R-:W-:Y:S01]  /*bb40*/  LEA R3, R0, 0x3b800000, 0x17 ;  /* 0x3b80000000037811 */ /* 0x000fe200078eb8ff */
[----:B------:R-:W-:-:S05]  /*bb50*/  IMAD.SHL.U32 R0, R2, 0x100000, RZ ;  /* 0x0010000002007824 */ /* 0x000fca00078e00ff */
[----:B------:R-:W-:-:S07]  /*bb60*/  LOP3.LUT R0, R3, R0, R4, 0xfe, !PT ;  /* 0x0000000003007212 */ /* 0x000fce00078efe04 */
.L_x_833:
[----:B------:R-:W-:Y:S05]  /*bb70*/  BSYNC B0 ;  /* 0x0000000000007941 */ /* 0x000fea0003800000 */
.L_x_832:
[----:B------:R-:W-:Y:S01]  /*bb80*/  F2FP.BF16.F32.PACK_AB R0, RZ, R0 ;  /* 0x00000000ff00723e */ /* 0x000fe200000010ff */
[----:B------:R-:W-:Y:S06]  /*bb90*/  BRA `(.L_x_817) ;  /* 0x0000000400187947 */ /* 0x000fec0003800000 */
.L_x_830:
        /* <DEDUP_REMOVED lines=21> */
.L_x_839:
[----:B------:R-:W-:Y:S05]  /*bcf0*/  BSYNC B1 ;  /* 0x0000000000017941 */ /* 0x000fea0003800000 */
.L_x_838:
[----:B------:R-:W-:Y:S01]  /*bd00*/  LEA R3, R0, 0x37800000, 0x17 ;  /* 0x3780000000037811 */ /* 0x000fe200078eb8ff */
[----:B------:R-:W-:-:S05]  /*bd10*/  IMAD.SHL.U32 R0, R2, 0x200000, RZ ;  /* 0x0020000002007824 */ /* 0x000fca00078e00ff */
[----:B------:R-:W-:-:S07]  /*bd20*/  LOP3.LUT R0, R3, R0, R4, 0xfe, !PT ;  /* 0x0000000003007212 */ /* 0x000fce00078efe04 */
.L_x_837:
[----:B------:R-:W-:Y:S05]  /*bd30*/  BSYNC B0 ;  /* 0x0000000000007941 */ /* 0x000fea0003800000 */
.L_x_836:
[----:B------:R-:W-:Y:S01]  /*bd40*/  F2FP.BF16.F32.PACK_AB R0, RZ, R0 ;  /* 0x00000000ff00723e */ /* 0x000fe200000010ff */
[----:B------:R-:W-:Y:S06]  /*bd50*/  BRA `(.L_x_817) ;  /* 0x0000000000a87947 */ /* 0x000fec0003800000 */
.L_x_829:
        /* <DEDUP_REMOVED lines=14> */
.L_x_843:
[----:B------:R-:W-:Y:S05]  /*be40*/  BSYNC B0 ;  /* 0x0000000000007941 */ /* 0x000fea0003800000 */
.L_x_842:
[----:B------:R-:W-:Y:S01]  /*be50*/  F2FP.BF16.F32.PACK_AB R0, RZ, R0 ;  /* 0x00000000ff00723e */ /* 0x000fe200000010ff */
[----:B------:R-:W-:Y:S06]  /*be60*/  BRA `(.L_x_817) ;  /* 0x0000000000647947 */ /* 0x000fec0003800000 */
.L_x_816:
        /* <DEDUP_REMOVED lines=16> */
.L_x_844:
[----:B------:R-:W-:Y:S01]  /*bf70*/  PRMT R0, RZ, 0x7610, R0 ;  /* 0x00007610ff007816 */ /* 0x000fe20000000000 */
[----:B------:R-:W-:Y:S06]  /*bf80*/  BRA `(.L_x_817) ;  /* 0x00000000001c7947 */ /* 0x000fec0003800000 */
.L_x_841:
[----:B------:R-:W2:Y:S02]  /*bf90*/  LDG.E.64 R2, desc[UR36][R2.64] ;  /* 0x0000002402027981 */ /* 0x000ea4000c1e1b00 */
[----:B--2---:R-:W0:Y:S02]  /*bfa0*/  I2F.U64 R0, R2 ;  /* 0x0000000200007312 */ /* 0x004e240000301000 */
[----:B0-----:R-:W-:Y:S01]  /*bfb0*/  F2FP.BF16.F32.PACK_AB R0, RZ, R0 ;  /* 0x00000000ff00723e */ /* 0x001fe200000010ff */
[----:B------:R-:W-:Y:S06]  /*bfc0*/  BRA `(.L_x_817) ;  /* 0x00000000000c7947 */ /* 0x000fec0003800000 */
.L_x_840:
[----:B------:R-:W2:Y:S02]  /*bfd0*/  LDG.E R2, desc[UR36][R2.64] ;  /* 0x0000002402027981 */ /* 0x000ea4000c1e1900 */
[----:B--2---:R-:W-:-:S04]  /*bfe0*/  I2FP.F32.U32 R0, R2 ;  /* 0x0000000200007245 */ /* 0x004fc80000201000 */
[----:B------:R-:W-:-:S07]  /*bff0*/  F2FP.BF16.F32.PACK_AB R0, RZ, R0 ;  /* 0x00000000ff00723e */ /* 0x000fce00000010ff */
.L_x_817:
        /* <DEDUP_REMOVED lines=20> */
.L_x_846:
[----:B------:R-:W-:Y:S05]  /*c140*/  BSYNC B0 ;  /* 0x0000000000007941 */ /* 0x000fea0003800000 */
.L_x_845:
        /* <DEDUP_REMOVED lines=20> */
[----:B0-----:R-:W-:Y:S01]  /*c290*/  STG.E.U8 desc[UR36][R16.64], R3 ;  /* 0x0000000310007986 */ /* 0x001fe2000c101124 */
[----:B------:R-:W-:Y:S05]  /*c2a0*/  EXIT ;  /* 0x000000000000794d */ /* 0x000fea0003800000 */
.L_x_850:
[----:B------:R-:W-:-:S06]  /*c2b0*/  IMAD.U32 R3, R3, 0x10000, RZ ;  /* 0x0001000003037824 */ /* 0x000fcc00078e00ff */
[----:B------:R-:W0:Y:S02]  /*c2c0*/  F2I.S64.TRUNC R2, R3 ;  /* 0x0000000300027311 */ /* 0x000e24000020d900 */
[----:B0-----:R-:W-:Y:S01]  /*c2d0*/  STG.E.U8 desc[UR36][R16.64], R2 ;  /* 0x0000000210007986 */ /* 0x001fe2000c101124 */
[----:B------:R-:W-:Y:S05]  /*c2e0*/  EXIT ;  /* 0x000000000000794d */ /* 0x000fea0003800000 */
.L_x_849:
        /* <DEDUP_REMOVED lines=8> */
[----:B0-----:R-:W-:Y:S01]  /*c370*/  STG.E.64 desc[UR36][R16.64], R2 ;  /* 0x0000000210007986 */ /* 0x001fe2000c101b24 */
[----:B------:R-:W-:Y:S05]  /*c380*/  EXIT ;  /* 0x000000000000794d */ /* 0x000fea0003800000 */
.L_x_853:
[----:B------:R-:W-:-:S06]  /*c390*/  IMAD.U32 R3, R3, 0x10000, RZ ;  /* 0x0001000003037824 */ /* 0x000fcc00078e00ff */
[----:B------:R-:W0:Y:S02]  /*c3a0*/  F2I.FTZ.TRUNC.NTZ R3, R3 ;  /* 0x0000000300037305 */ /* 0x000e24000021f100 */
[----:B0-----:R-:W-:Y:S01]  /*c3b0*/  STG.E desc[UR36][R16.64], R3 ;  /* 0x0000000310007986 */ /* 0x001fe2000c101924 */
[----:B------:R-:W-:Y:S05]  /*c3c0*/  EXIT ;  /* 0x000000000000794d */ /* 0x000fea0003800000 */
.L_x_852:
[----:B------:R-:W-:-:S06]  /*c3d0*/  IMAD.U32 R3, R3, 0x10000, RZ ;  /* 0x0001000003037824 */ /* 0x000fcc00078e00ff */
[----:B------:R-:W0:Y:S02]  /*c3e0*/  F2I.FTZ.TRUNC.NTZ R3, R3 ;  /* 0x0000000300037305 */ /* 0x000e24000021f100 */
[----:B0-----:R-:W-:Y:S01]  /*c3f0*/  STG.E.U16 desc[UR36][R16.64], R3 ;  /* 0x0000000310007986 */ /* 0x001fe2000c101524 */
[----:B------:R-:W-:Y:S05]  /*c400*/  EXIT ;  /* 0x000000000000794d */ /* 0x000fea0003800000 */
.L_x_848:
[----:B------:R-:W-:-:S13]  /*c410*/  ISETP.GT.AND P0, PT, R2, 0x6, PT ;  /* 0x000000060200780c */ /* 0x000fda0003f04270 */
[----:B------:R-:W-:Y:S05]  /*c420*/  @P0 BRA `(.L_x_854) ;  /* 0x00000000002c0947 */ /* 0x000fea0003800000 */
[----:B------:R-:W-:-:S13]  /*c430*/  ISETP.NE.AND P0, PT, R2, 0x5, PT ;  /* 0x000000050200780c */ /* 0x000fda0003f05270 */
[----:B------:R-:W-:Y:S05]  /*c440*/  @!P0 BRA `(.L_x_855) ;  /* 0x0000000000148947 */ /* 0x000fea0003800000 */
[----:B------:R-:W-:-:S13]  /*c450*/  ISETP.NE.AND P0, PT, R2, 0x6, PT ;  /* 0x000000060200780c */ /* 0x000fda0003f05270 */
[----:B------:R-:W-:Y:S05]  /*c460*/  @P0 BRA `(.L_x_851) ;  /* 0x0000000800c40947 */ /* 0x000fea0003800000 */
[----:B------:R-:W-:-:S05]  /*c470*/  IMAD.U32 R3, R3, 0x10000, RZ ;  /* 0x0001000003037824 */ /* 0x000fca00078e00ff */
[----:B------:R-:W-:Y:S01]  /*c480*/  STG.E desc[UR36][R16.64], R3 ;  /* 0x0000000310007986 */ /* 0x000fe2000c101924 */
[----:B------:R-:W-:Y:S05]  /*c490*/  EXIT ;  /* 0x000000000000794d */ /* 0x000fea0003800000 */
.L_x_855:
[----:B------:R-:W-:-:S05]  /*c4a0*/  IMAD.U32 R0, R3, 0x10000, RZ ;  /* 0x0001000003007824 */ /* 0x000fca00078e00ff */
[----:B------:R-:W-:-:S05]  /*c4b0*/  F2FP.F16.F32.PACK_AB R0, RZ, R0 ;  /* 0x00000000ff00723e */ /* 0x000fca00000000ff */
[----:B------:R-:W-:Y:S01]  /*c4c0*/  STG.E.U16 desc[UR36][R16.64], R0 ;  /* 0x0000000010007986 */ /* 0x000fe2000c101524 */
[----:B------:R-:W-:Y:S05]  /*c4d0*/  EXIT ;  /* 0x000000000000794d */ /* 0x000fea0003800000 */
.L_x_854:
        /* <DEDUP_REMOVED lines=8> */
[----:B------:R-:W-:Y:S01]  /*c560*/  STG.E.64 desc[UR36][R16.64], R2 ;  /* 0x0000000210007986 */ /* 0x000fe2000c101b24 */
[----:B------:R-:W-:Y:S05]  /*c570*/  EXIT ;  /* 0x000000000000794d */ /* 0x000fea0003800000 */
.L_x_857:
[----:B------:R-:W-:-:S05]  /*c580*/  IMAD.U32 R3, R3, 0x10000, RZ ;  /* 0x0001000003037824 */ /* 0x000fca00078e00ff */
[----:B------:R-:W-:-:S04]  /*c590*/  F2FP.F16.F32.PACK_AB R3, RZ, R3 ;  /* 0x00000003ff03723e */ /* 0x000fc800000000ff */
[----:B------:R-:W-:-:S05]  /*c5a0*/  PRMT R3, R3, 0x5410, RZ ;  /* 0x0000541003037816 */ /* 0x000fca00000000ff */
[----:B------:R-:W-:Y:S01]  /*c5b0*/  STG.E desc[UR36][R16.64], R3 ;  /* 0x0000000310007986 */ /* 0x000fe2000c101924 */
[----:B------:R-:W-:Y:S05]  /*c5c0*/  EXIT ;  /* 0x000000000000794d */ /* 0x000fea0003800000 */
.L_x_856:
[----:B------:R-:W-:-:S04]  /*c5d0*/  IMAD.U32 R2, R3, 0x10000, RZ ;  /* 0x0001000003027824 */ /* 0x000fc800078e00ff */
[----:B------:R-:W-:-:S06]  /*c5e0*/  FMUL.FTZ R2, R2, 1 ;  /* 0x3f80000002027820 */ /* 0x000fcc0000410000 */
[----:B------:R-:W0:Y:S02]  /*c5f0*/  F2F.F64.F32 R2, R2 ;  /* 0x0000000200027310 */ /* 0x000e240000201800 */
[----:B0-----:R-:W-:Y:S01]  /*c600*/  STG.E.64 desc[UR36][R16.64], R2 ;  /* 0x0000000210007986 */ /* 0x001fe2000c101b24 */
[----:B------:R-:W-:Y:S05]  /*c610*/  EXIT ;  /* 0x000000000000794d */ /* 0x000fea0003800000 */
.L_x_847:
        /* <DEDUP_REMOVED lines=11> */
[----:B------:R-:W-:Y:S01]  /*c6d0*/  STG.E.U8 desc[UR36][R16.64], R3 ;  /* 0x0000000310007986 */ /* 0x000fe2000c101124 */
[----:B------:R-:W-:Y:S05]  /*c6e0*/  EXIT ;  /* 0x000000000000794d */ /* 0x000fea0003800000 */
.L_x_860:
[----:B------:R-:W-:Y:S01]  /*c6f0*/  IMAD.U32 R3, R3, 0x10000, RZ ;  /* 0x0001000003037824 */ /* 0x000fe200078e00ff */
[----:B------:R-:W-:-:S03]  /*c700*/  CS2R R6, SRZ ;  /* 0x0000000000067805 */ /* 0x000fc6000001ff00 */
[----:B------:R-:W-:-:S04]  /*c710*/  FMUL.FTZ R3, R3, 1 ;  /* 0x3f80000003037820 */ /* 0x000fc80000410000 */
[----:B------:R-:W0:Y:S02]  /*c720*/  F2F.F64.F32 R4, R3 ;  /* 0x0000000300047310 */ /* 0x000e240000201800 */
[----:B0-----:R-:W-:Y:S01]  /*c730*/  STG.E.128 desc[UR36][R16.64], R4 ;  /* 0x0000000410007986 */ /* 0x001fe2000c101d24 */
[----:B------:R-:W-:Y:S05]  /*c740*/  EXIT ;  /* 0x000000000000794d */ /* 0x000fea0003800000 */
.L_x_859:
        /* <DEDUP_REMOVED lines=21> */
.L_x_864:
[----:B------:R-:W-:Y:S05]  /*c8a0*/  BSYNC B0 ;  /* 0x0000000000007941 */ /* 0x000fea0003800000 */
.L_x_863:
[----:B------:R-:W-:-:S05]  /*c8b0*/  LOP3.LUT R3, R0, R3, RZ, 0xfc, !PT ;  /* 0x0000000300037212 */ /* 0x000fca00078efcff */
[----:B------:R-:W-:Y:S01]  /*c8c0*/  STG.E.U8 desc[UR36][R16.64], R3 ;  /* 0x0000000310007986 */ /* 0x000fe2000c101124 */
[----:B------:R-:W-:Y:S05]  /*c8d0*/  EXIT ;  /* 0x000000000000794d */ /* 0x000fea0003800000 */
.L_x_862:
        /* <DEDUP_REMOVED lines=13> */
.L_x_866:
[----:B------:R-:W-:Y:S01]  /*c9b0*/  IMAD.MOV.U32 R0, RZ, RZ, 0x7f ;  /* 0x0000007fff007424 */ /* 0x000fe200078e00ff */
[----:B------:R-:W-:-:S04]  /*c9c0*/  ISETP.GT.U32.AND P0, PT, R2, 0x7f800000, PT ;  /* 0x7f8000000200780c */ /* 0x000fc80003f04070 */
[----:B------:R-:W-:-:S09]  /*c9d0*/  SEL R0, R0, 0x7c, P0 ;  /* 0x0000007c00007807 */ /* 0x000fd20000000000 */
.L_x_867:
[----:B------:R-:W-:Y:S05]  /*c9e0*/  BSYNC B0 ;  /* 0x0000000000007941 */ /* 0x000fea0003800000 */
.L_x_865:
[----:B------:R-:W-:-:S04]  /*c9f0*/  LOP3.LUT R2, R3, 0x80000000, RZ, 0xc0, !PT ;  /* 0x8000000003027812 */ /* 0x000fc800078ec0ff */
[----:B------:R-:W-:-:S04]  /*ca00*/  SHF.R.U32.HI R3, RZ, 0x18, R2 ;  /* 0x00000018ff037819 */ /* 0x000fc80000011602 */
[----:B------:R-:W-:-:S05]  /*ca10*/  LOP3.LUT R3, R0, R3, RZ, 0xfc, !PT ;  /* 0x0000000300037212 */ /* 0x000fca00078efcff */
[----:B------:R-:W-:Y:S01]  /*ca20*/  STG.E.U8 desc[UR36][R16.64], R3 ;  /* 0x0000000310007986 */ /* 0x000fe2000c101124 */
[----:B------:R-:W-:Y:S05]  /*ca30*/  EXIT ;  /* 0x000000000000794d */ /* 0x000fea0003800000 */
.L_x_861:
[----:B------:R-:W-:Y:S01]  /*ca40*/  STG.E.U16 desc[UR36][R16.64], R3 ;  /* 0x0000000310007986 */ /* 0x000fe2000c101524 */
[----:B------:R-:W-:Y:S05]  /*ca50*/  EXIT ;  /* 0x000000000000794d */ /* 0x000fea0003800000 */
.L_x_858:
        /* <DEDUP_REMOVED lines=10> */
[----:B0-----:R-:W-:Y:S01]  /*cb00*/  STG.E.U16 desc[UR36][R16.64], R3 ;  /* 0x0000000310007986 */ /* 0x001fe2000c101524 */
[----:B------:R-:W-:Y:S05]  /*cb10*/  EXIT ;  /* 0x000000000000794d */ /* 0x000fea0003800000 */
.L_x_870:
        /* <DEDUP_REMOVED lines=17> */
.L_x_873:
[----:B------:R-:W-:-:S04]  /*cc30*/  LOP3.LUT R2, R3, 0x80000000, RZ, 0xc0, !PT ;  /* 0x8000000003027812 */ /* 0x000fc800078ec0ff */
[----:B------:R-:W-:-:S04]  /*cc40*/  SHF.R.U32.HI R3, RZ, 0x18, R2 ;  /* 0x00000018ff037819 */ /* 0x000fc80000011602 */
[----:B------:R-:W-:-:S04]  /*cc50*/  LOP3.LUT R0, R0, R3, RZ, 0xfc, !PT ;  /* 0x0000000300007212 */ /* 0x000fc800078efcff */
[----:B------:R-:W-:-:S07]  /*cc60*/  PRMT R8, R0, 0x7610, R8 ;  /* 0x0000761000087816 */ /* 0x000fce0000000008 */
.L_x_872:
[----:B------:R-:W-:Y:S05]  /*cc70*/  BSYNC B0 ;  /* 0x0000000000007941 */ /* 0x000fea0003800000 */
.L_x_871:
[----:B------:R-:W-:Y:S01]  /*cc80*/  STG.E.U8 desc[UR36][R16.64], R8 ;  /* 0x0000000810007986 */ /* 0x000fe2000c101124 */
[----:B------:R-:W-:Y:S05]  /*cc90*/  EXIT ;  /* 0x000000000000794d */ /* 0x000fea0003800000 */
.L_x_869:
        /* <DEDUP_REMOVED lines=17> */
.L_x_876:
[----:B------:R-:W-:-:S04]  /*cdb0*/  LOP3.LUT R2, R3, 0x80000000, RZ, 0xc0, !PT ;  /* 0x8000000003027812 */ /* 0x000fc800078ec0ff */
[----:B------:R-:W-:-:S04]  /*cdc0*/  SHF.R.U32.HI R3, RZ, 0x18, R2 ;  /* 0x00000018ff037819 */ /* 0x000fc80000011602 */
[----:B------:R-:W-:-:S04]  /*cdd0*/  LOP3.LUT R0, R0, R3, RZ, 0xfc, !PT ;  /* 0x0000000300007212 */ /* 0x000fc800078efcff */
[----:B------:R-:W-:-:S07]  /*cde0*/  PRMT R8, R0, 0x7610, R8 ;  /* 0x0000761000087816 */ /* 0x000fce0000000008 */
.L_x_875:
[----:B------:R-:W-:Y:S05]  /*cdf0*/  BSYNC B0 ;  /* 0x0000000000007941 */ /* 0x000fea0003800000 */
.L_x_874:
[----:B------:R-:W-:Y:S01]  /*ce00*/  STG.E.U8 desc[UR36][R16.64], R8 ;  /* 0x0000000810007986 */ /* 0x000fe2000c101124 */
[----:B------:R-:W-:Y:S05]  /*ce10*/  EXIT ;  /* 0x000000000000794d */ /* 0x000fea0003800000 */
.L_x_868:
        /* <DEDUP_REMOVED lines=22> */
.L_x_851:
        /* <DEDUP_REMOVED lines=16> */
.L_x_879:
[----:B------:R-:W-:Y:S05]  /*d080*/  EXIT ;  /* 0x000000000000794d */ /* 0x000fea0003800000 */
.L_x_878:
[----:B------:R-:W-:-:S06]  /*d090*/  IMAD.U32 R3, R3, 0x10000, RZ ;  /* 0x0001000003037824 */ /* 0x000fcc00078e00ff */
[----:B------:R-:W0:Y:S02]  /*d0a0*/  F2I.U64.TRUNC R2, R3 ;  /* 0x0000000300027311 */ /* 0x000e24000020d800 */
[----:B0-----:R-:W-:Y:S01]  /*d0b0*/  STG.E.64 desc[UR36][R16.64], R2 ;  /* 0x0000000210007986 */ /* 0x001fe2000c101b24 */
[----:B------:R-:W-:Y:S05]  /*d0c0*/  EXIT ;  /* 0x000000000000794d */ /* 0x000fea0003800000 */
.L_x_877:
[----:B------:R-:W-:-:S06]  /*d0d0*/  IMAD.U32 R3, R3, 0x10000, RZ ;  /* 0x0001000003037824 */ /* 0x000fcc00078e00ff */
[----:B------:R-:W0:Y:S02]  /*d0e0*/  F2I.FTZ.U32.TRUNC.NTZ R3, R3 ;  /* 0x0000000300037305 */ /* 0x000e24000021f000 */
[----:B0-----:R-:W-:Y:S01]  /*d0f0*/  STG.E desc[UR36][R16.64], R3 ;  /* 0x0000000310007986 */ /* 0x001fe2000c101924 */
[----:B------:R-:W-:Y:S05]  /*d100*/  EXIT ;  /* 0x000000000000794d */ /* 0x000fea0003800000 */
        .weak           $__internal_0_$__cuda_sm20_dblrcp_rn_slowpath_v3
        .type           $__internal_0_$__cuda_sm20_dblrcp_rn_slowpath_v3,@function
        .size           $__internal_0_$__cuda_sm20_dblrcp_rn_slowpath_v3,(.L_x_71435 - $__internal_0_$__cuda_sm20_dblrcp_rn_slowpath_v3)
$__internal_0_$__cuda_sm20_dblrcp_rn_slowpath_v3:
[----:B------:R-:W-:Y:S01]  /*d110*/  IMAD.MOV.U32 R2, RZ, RZ, R8 ;  /* 0x000000ffff027224 */ /* 0x000fe200078e0008 */
[----:B------:R-:W-:Y:S01]  /*d120*/  BSSY B1, `(.L_x_880) ;  /* 0x0000025000017945 */ /* 0x000fe20003800000 */
[----:B------:R-:W-:-:S06]  /*d130*/  IMAD.MOV.U32 R3, RZ, RZ, R9 ;  /* 0x000000ffff037224 */ /* 0x000fcc00078e0009 */
[----:B------:R-:W-:-:S14]  /*d140*/  DSETP.GTU.AND P0, PT, |R2|, +INF , PT ;  /* 0x7ff000000200742a */ /* 0x000fdc0003f0c200 */
[----:B------:R-:W-:Y:S05]  /*d150*/  @P0 BRA `(.L_x_881) ;  /* 0x00000000007c0947 */ /* 0x000fea0003800000 */
[----:B------:R-:W-:-:S05]  /*d160*/  LOP3.LUT R7, R9, 0x7fffffff, RZ, 0xc0, !PT ;  /* 0x7fffffff09077812 */ /* 0x000fca00078ec0ff */
[----:B------:R-:W-:-:S05]  /*d170*/  VIADD R4, R7, 0xffffffff ;  /* 0xffffffff07047836 */ /* 0x000fca0000000000 */
[----:B------:R-:W-:-:S13]  /*d180*/  ISETP.GE.U32.AND P0, PT, R4, 0x7fefffff, PT ;  /* 0x7fefffff0400780c */ /* 0x000fda0003f06070 */
[----:B------:R-:W-:Y:S01]  /*d190*/  @P0 LOP3.LUT R5, R3, 0x7ff00000, RZ, 0x3c, !PT ;  /* 0x7ff0000003050812 */ /* 0x000fe200078e3cff */
[----:B------:R-:W-:Y:S01]  /*d1a0*/  @P0 IMAD.MOV.U32 R4, RZ, RZ, RZ ;  /* 0x000000ffff040224 */ /* 0x000fe200078e00ff */
[----:B------:R-:W-:Y:S06]  /*d1b0*/  @P0 BRA `(.L_x_882) ;  /* 0x00000000006c0947 */ /* 0x000fec0003800000 */
[----:B------:R-:W-:-:S13]  /*d1c0*/  ISETP.GE.U32.AND P0, PT, R7, 0x1000001, PT ;  /* 0x010000010700780c */ /* 0x000fda0003f06070 */
[----:B------:R-:W-:Y:S05]  /*d1d0*/  @!P0 BRA `(.L_x_883) ;  /* 0x0000000000348947 */ /* 0x000fea0003800000 */
[----:B------:R-:W-:Y:S02]  /*d1e0*/  VIADD R5, R3, 0xc0200000 ;  /* 0xc020000003057836 */ /* 0x000fe40000000000 */
[----:B------:R-:W-:Y:S02]  /*d1f0*/  IMAD.MOV.U32 R4, RZ, RZ, R2 ;  /* 0x000000ffff047224 */ /* 0x000fe400078e0002 */
[----:B------:R-:W0:Y:S04]  /*d200*/  MUFU.RCP64H R7, R5 ;  /* 0x0000000500077308 */ /* 0x000e280000001800 */
[----:B0-----:R-:W-:-:S08]  /*d210*/  DFMA R8, -R4, R6, 1 ;  /* 0x3ff000000408742b */ /* 0x001fd00000000106 */
[----:B------:R-:W-:-:S08]  /*d220*/  DFMA R8, R8, R8, R8 ;  /* 0x000000080808722b */ /* 0x000fd00000000008 */
[----:B------:R-:W-:-:S08]  /*d230*/  DFMA R8, R6, R8, R6 ;  /* 0x000000080608722b */ /* 0x000fd00000000006 */
[----:B------:R-:W-:-:S08]  /*d240*/  DFMA R6, -R4, R8, 1 ;  /* 0x3ff000000406742b */ /* 0x000fd00000000108 */
[----:B------:R-:W-:-:S08]  /*d250*/  DFMA R6, R8, R6, R8 ;  /* 0x000000060806722b */ /* 0x000fd00000000008 */
[----:B------:R-:W-:-:S08]  /*d260*/  DMUL R6, R6, 2.2250738585072013831e-308 ;  /* 0x0010000006067828 */ /* 0x000fd00000000000 */
[----:B------:R-:W-:-:S08]  /*d270*/  DFMA R2, -R2, R6, 1 ;  /* 0x3ff000000202742b */ /* 0x000fd00000000106 */
[----:B------:R-:W-:-:S08]  /*d280*/  DFMA R2, R2, R2, R2 ;  /* 0x000000020202722b */ /* 0x000fd00000000002 */
[----:B------:R-:W-:Y:S01]  /*d290*/  DFMA R4, R6, R2, R6 ;  /* 0x000000020604722b */ /* 0x000fe20000000006 */
[----:B------:R-:W-:Y:S10]  /*d2a0*/  BRA `(.L_x_882) ;  /* 0x0000000000307947 */ /* 0x000ff40003800000 */
.L_x_883:
[----:B------:R-:W-:Y:S01]  /*d2b0*/  DMUL R2, R2, 8.11296384146066816958e+31 ;  /* 0x4690000002027828 */ /* 0x000fe20000000000 */
[----:B------:R-:W-:-:S05]  /*d2c0*/  IMAD.MOV.U32 R4, RZ, RZ, R6 ;  /* 0x000000ffff047224 */ /* 0x000fca00078e0006 */
[----:B------:R-:W0:Y:S02]  /*d2d0*/  MUFU.RCP64H R5, R3 ;  /* 0x0000000300057308 */ /* 0x000e240000001800 */
[----:B0-----:R-:W-:-:S08]  /*d2e0*/  DFMA R6, -R2, R4, 1 ;  /* 0x3ff000000206742b */ /* 0x001fd00000000104 */
[----:B------:R-:W-:-:S08]  /*d2f0*/  DFMA R6, R6, R6, R6 ;  /* 0x000000060606722b */ /* 0x000fd00000000006 */
[----:B------:R-:W-:-:S08]  /*d300*/  DFMA R6, R4, R6, R4 ;  /* 0x000000060406722b */ /* 0x000fd00000000004 */
[----:B------:R-:W-:-:S08]  /*d310*/  DFMA R4, -R2, R6, 1 ;  /* 0x3ff000000204742b */ /* 0x000fd00000000106 */
[----:B------:R-:W-:-:S08]  /*d320*/  DFMA R4, R6, R4, R6 ;  /* 0x000000040604722b */ /* 0x000fd00000000006 */
[----:B------:R-:W-:Y:S01]  /*d330*/  DMUL R4, R4, 8.11296384146066816958e+31 ;  /* 0x4690000004047828 */ /* 0x000fe20000000000 */
[----:B------:R-:W-:Y:S10]  /*d340*/  BRA `(.L_x_882) ;  /* 0x0000000000087947 */ /* 0x000ff40003800000 */
.L_x_881:
[----:B------:R-:W-:Y:S01]  /*d350*/  LOP3.LUT R5, R3, 0x80000, RZ, 0xfc, !PT ;  /* 0x0008000003057812 */ /* 0x000fe200078efcff */
[----:B------:R-:W-:-:S07]  /*d360*/  IMAD.MOV.U32 R4, RZ, RZ, R2 ;  /* 0x000000ffff047224 */ /* 0x000fce00078e0002 */
.L_x_882:
[----:B------:R-:W-:Y:S05]  /*d370*/  BSYNC B1 ;  /* 0x0000000000017941 */ /* 0x000fea0003800000 */
.L_x_880:
[----:B------:R-:W-:Y:S02]  /*d380*/  IMAD.MOV.U32 R2, RZ, RZ, R0 ;  /* 0x000000ffff027224 */ /* 0x000fe400078e0000 */
[----:B------:R-:W-:-:S04]  /*d390*/  IMAD.MOV.U32 R3, RZ, RZ, 0x0 ;  /* 0x00000000ff037424 */ /* 0x000fc800078e00ff */
[----:B------:R-:W-:Y:S05]  /*d3a0*/  RET.REL.NODEC R2 `(_ZN2at6native18elementwise_kernelILi128ELi4EZNS0_15gpu_kernel_implIZNS0_50_GLOBAL__N__2680c7bb_12_PowKernel_cu_140f0503_289629pow_tensor_scalar_kernel_implIN3c108BFloat16ES6_EEvRNS_18TensorIteratorBaseET0_EUlS6_E1_EEvS8_RKT_EUliE_EEviT1_) ;  /* 0xffffff2c02147950 */ /* 0x000fea0003c3ffff */
.L_x_884:
        /* <DEDUP_REMOVED lines=13> */
.L_x_71435:


//--------------------- .text._ZN2at6native27unrolled_elementwise_kernelIZNS0_50_GLOBAL__N__2680c7bb_12_PowKernel_cu_140f0503_289629pow_tensor_scalar_kernel_implIN3c108BFloat16ES5_EEvRNS_18TensorIteratorBaseET0_EUlS5_E1_St5arrayIPcLm2EELi4E23TrivialOffsetCalculatorILi1EjESE_NS0_6memory12LoadWithCastILi1EEENSF_13StoreWithCastILi1EEEEEviT_S8_T2_T3_T4_T5_ --------------------------
	.section	.text._ZN2at6native27unrolled_elementwise_kernelIZNS0_50_GLOBAL__N__2680c7bb_12_PowKernel_cu_140f0503_289629pow_tensor_scalar_kernel_implIN3c108BFloat16ES5_EEvRNS_18TensorIteratorBaseET0_EUlS5_E1_St5arrayIPcLm2EELi4E23TrivialOffsetCalculatorILi1EjESE_NS0_6memory12LoadWithCastILi1EEENSF_13StoreWithCastILi1EEEEEviT_S8_T2_T3_T4_T5_,"ax",@progbits
	.align	128
        .global         _ZN2at6native27unrolled_elementwise_kernelIZNS0_50_GLOBAL__N__2680c7bb_12_PowKernel_cu_140f0503_289629pow_tensor_scalar_kernel_implIN3c108BFloat16ES5_EEvRNS_18TensorIteratorBaseET0_EUlS5_E1_St5arrayIPcLm2EELi4E23TrivialOffsetCalculatorILi1EjESE_NS0_6memory12LoadWithCastILi1EEENSF_13StoreWithCastILi1EEEEEviT_S8_T2_T3_T4_T5_
        .type           _ZN2at6native27unrolled_elementwise_kernelIZNS0_50_GLOBAL__N__2680c7bb_12_PowKernel_cu_140f0503_289629pow_tensor_scalar_kernel_implIN3c108BFloat16ES5_EEvRNS_18TensorIteratorBaseET0_EUlS5_E1_St5arrayIPcLm2EELi4E23TrivialOffsetCalculatorILi1EjESE_NS0_6memory12LoadWithCastILi1EEENSF_13StoreWithCastILi1EEEEEviT_S8_T2_T3_T4_T5_,@function
        .size           _ZN2at6native27unrolled_elementwise_kernelIZNS0_50_GLOBAL__N__2680c7bb_12_PowKernel_cu_140f0503_289629pow_tensor_scalar_kernel_implIN3c108BFloat16ES5_EEvRNS_18TensorIteratorBaseET0_EUlS5_E1_St5arrayIPcLm2EELi4E23TrivialOffsetCalculatorILi1EjESE_NS0_6memory12LoadWithCastILi1EEENSF_13StoreWithCastILi1EEEEEviT_S8_T2_T3_T4_T5_,(.L_x_71436 - _ZN2at6native27unrolled_elementwise_kernelIZNS0_50_GLOBAL__N__2680c7bb_12_PowKernel_cu_140f0503_289629pow_tensor_scalar_kernel_implIN3c108BFloat16ES5_EEvRNS_18TensorIteratorBaseET0_EUlS5_E1_St5arrayIPcLm2EELi4E23TrivialOffsetCalculatorILi1EjESE_NS0_6memory12LoadWithCastILi1EEENSF_13StoreWithCastILi1EEEEEviT_S8_T2_T3_T4_T5_)
        .other          _ZN2at6native27unrolled_elementwise_kernelIZNS0_50_GLOBAL__N__2680c7bb_12_PowKernel_cu_140f0503_289629pow_tensor_scalar_kernel_implIN3c108BFloat16ES5_EEvRNS_18TensorIteratorBaseET0_EUlS5_E1_St5arrayIPcLm2EELi4E23TrivialOffsetCalculatorILi1EjESE_NS0_6memory12LoadWithCastILi1EEENSF_13StoreWithCastILi1EEEEEviT_S8_T2_T3_T4_T5_,@"STO_CUDA_ENTRY STV_DEFAULT"
_ZN2at6native27unrolled_elementwise_kernelIZNS0_50_GLOBAL__N__2680c7bb_12_PowKernel_cu_140f0503_289629pow_tensor_scalar_kernel_implIN3c108BFloat16ES5_EEvRNS_18TensorIteratorBaseET0_EUlS5_E1_St5arrayIPcLm2EELi4E23TrivialOffsetCalculatorILi1EjESE_NS0_6memory12LoadWithCastILi1EEENSF_13StoreWithCastILi1EEEEEviT_S8_T2_T3_T4_T5_:
.text._ZN2at6native27unrolled_elementwise_kernelIZNS0_50_GLOBAL__N__2680c7bb_12_PowKernel_cu_140f0503_289629pow_tensor_scalar_kernel_implIN3c108BFloat16ES5_EEvRNS_18TensorIteratorBaseET0_EUlS5_E1_St5arrayIPcLm2EELi4E23TrivialOffsetCalculatorILi1EjESE_NS0_6memory12LoadWithCastILi1EEENSF_13StoreWithCastILi1EEEEEviT_S8_T2_T3_T4_T5_:
        /* <DEDUP_REMOVED lines=34> */
.L_x_890:
[----:B------:R-:W2:Y:S02]  /*0220*/  LDG.E.U8 R4, desc[UR36][R4.64] ;  /* 0x0000002404047981 */ /* 0x000ea4000c1e1100 */
[----:B--2---:R-:W-:-:S04]  /*0230*/  I2FP.F32.U32 R0, R4 ;  /* 0x0000000400007245 */ /* 0x004fc80000201000 */
[----:B------:R-:W-:-:S04]  /*0240*/  F2FP.BF16.F32.PACK_AB R0, RZ, R0 ;  /* 0x00000000ff00723e */ /* 0x000fc800000010ff */
[----:B------:R-:W-:Y:S01]  /*0250*/  PRMT R19, R0, 0x7610, R19 ;  /* 0x0000761000137816 */ /* 0x000fe20000000013 */
[----:B------:R-:W-:Y:S06]  /*0260*/  BRA `(.L_x_892) ;  /* 0x0000000c00cc7947 */ /* 0x000fec0003800000 */
.L_x_889:
        /* <DEDUP_REMOVED lines=11> */
.L_x_894:
[----:B------:R-:W2:Y:S02]  /*0320*/  LDG.E R4, desc[UR36][R4.64] ;  /* 0x0000002404047981 */ /* 0x000ea4000c1e1900 */
[----:B--2---:R-:W-:-:S04]  /*0330*/  I2FP.F32.S32 R0, R4 ;  /* 0x0000000400007245 */ /* 0x004fc80000201400 */
[----:B------:R-:W-:-:S04]  /*0340*/  F2FP.BF16.F32.PACK_AB R0, RZ, R0 ;  /* 0x00000000ff00723e */ /* 0x000fc800000010ff */
[----:B------:R-:W-:Y:S01]  /*0350*/  PRMT R19, R0, 0x7610, R19 ;  /* 0x0000761000137816 */ /* 0x000fe20000000013 */
[----:B------:R-:W-:Y:S06]  /*0360*/  BRA `(.L_x_892) ;  /* 0x0000000c008c7947 */ /* 0x000fec0003800000 */
.L_x_893:
[----:B------:R-:W2:Y:S02]  /*0370*/  LDG.E.U16 R4, desc[UR36][R4.64] ;  /* 0x0000002404047981 */ /* 0x000ea4000c1e1500 */
[----:B--2---:R-:W0:Y:S02]  /*0380*/  I2F.S16 R0, R4 ;  /* 0x0000000400007306 */ /* 0x004e240000101400 */
[----:B0-----:R-:W-:-:S04]  /*0390*/  F2FP.BF16.F32.PACK_AB R0, RZ, R0 ;  /* 0x00000000ff00723e */ /* 0x001fc800000010ff */
[----:B------:R-:W-:Y:S01]  /*03a0*/  PRMT R19, R0, 0x7610, R19 ;  /* 0x0000761000137816 */ /* 0x000fe20000000013 */
[----:B------:R-:W-:Y:S06]  /*03b0*/  BRA `(.L_x_892) ;  /* 0x0000000c00787947 */ /* 0x000fec0003800000 */
.L_x_888:
        /* <DEDUP_REMOVED lines=9> */
.L_x_896:
[----:B------:R-:W2:Y:S02]  /*0450*/  LDG.E.U16 R0, desc[UR36][R4.64] ;  /* 0x0000002404007981 */ /* 0x000ea4000c1e1500 */
[----:B--2---:R-:W-:-:S05]  /*0460*/  HADD2.F32 R0, -RZ, R0.H0_H0 ;  /* 0x20000000ff007230 */ /* 0x004fca0000004100 */
[----:B------:R-:W-:-:S04]  /*0470*/  F2FP.BF16.F32.PACK_AB R0, RZ, R0 ;  /* 0x00000000ff00723e */ /* 0x000fc800000010ff */
[----:B------:R-:W-:Y:S01]  /*0480*/  PRMT R19, R0, 0x7610, R19 ;  /* 0x0000761000137816 */ /* 0x000fe20000000013 */
[----:B------:R-:W-:Y:S06]  /*0490*/  BRA `(.L_x_892) ;  /* 0x0000000c00407947 */ /* 0x000fec0003800000 */
.L_x_895:
        /* <DEDUP_REMOVED lines=9> */
.L_x_898:
[----:B------:R-:W2:Y:S02]  /*0530*/  LDG.E.U16 R4, desc[UR36][R4.64] ;  /* 0x0000002404047981 */ /* 0x000ea4000c1e1500 */
[----:B--2---:R-:W-:-:S05]  /*0540*/  HADD2.F32 R0, -RZ, R4.H0_H0 ;  /* 0x20000004ff007230 */ /* 0x004fca0000004100 */
[----:B------:R-:W-:-:S04]  /*0550*/  F2FP.BF16.F32.PACK_AB R0, RZ, R0 ;  /* 0x00000000ff00723e */ /* 0x000fc800000010ff */
[----:B------:R-:W-:Y:S01]  /*0560*/  PRMT R19, R0, 0x7610, R19 ;  /* 0x0000761000137816 */ /* 0x000fe20000000013 */
[----:B------:R-:W-:Y:S06]  /*0570*/  BRA `(.L_x_892) ;  /* 0x0000000c00087947 */ /* 0x000fec0003800000 */
.L_x_897:
        /* <DEDUP_REMOVED lines=9> */
.L_x_887:
        /* <DEDUP_REMOVED lines=14> */
.L_x_901:
        /* <DEDUP_REMOVED lines=9> */
.L_x_900:
        /* <DEDUP_REMOVED lines=28> */
.L_x_903:
        /* <DEDUP_REMOVED lines=16> */
.L_x_902:
[----:B------:R0:W5:Y:S01]  /*0a40*/  LDG.E.U16 R19, desc[UR36][R4.64] ;  /* 0x0000002404137981 */ /* 0x000162000c1e1500 */
[----:B------:R-:W-:Y:S05]  /*0a50*/  BRA `(.L_x_892) ;  /* 0x0000000400d07947 */ /* 0x000fea0003800000 */
.L_x_899:
        /* <DEDUP_REMOVED lines=13> */
.L_x_906:
        /* <DEDUP_REMOVED lines=21> */
.L_x_910:
[----:B------:R-:W-:Y:S05]  /*0c80*/  BSYNC B1 ;  /* 0x0000000000017941 */ /* 0x000fea0003800000 */
.L_x_909:
[----:B------:R-:W-:Y:S01]  /*0c90*/  LEA R5, R0, 0x3b800000, 0x17 ;  /* 0x3b80000000057811 */ /* 0x000fe200078eb8ff */
[----:B------:R-:W-:-:S05]  /*0ca0*/  IMAD.SHL.U32 R0, R3, 0x100000, RZ ;  /* 0x0010000003007824 */ /* 0x000fca00078e00ff */
[----:B------:R-:W-:-:S07]  /*0cb0*/  LOP3.LUT R0, R5, R0, R6, 0xfe, !PT ;  /* 0x0000000005007212 */ /* 0x000fce00078efe06 */
.L_x_908:
[----:B------:R-:W-:Y:S05]  /*0cc0*/  BSYNC B0 ;  /* 0x0000000000007941 */ /* 0x000fea0003800000 */
.L_x_907:
[----:B------:R-:W-:-:S04]  /*0cd0*/  F2FP.BF16.F32.PACK_AB R0, RZ, R0 ;  /* 0x00000000ff00723e */ /* 0x000fc800000010ff */
[----:B------:R-:W-:Y:S01]  /*0ce0*/  PRMT R19, R0, 0x7610, R19 ;  /* 0x0000761000137816 */ /* 0x000fe20000000013 */
[----:B------:R-:W-:Y:S06]  /*0cf0*/  BRA `(.L_x_892) ;  /* 0x0000000400287947 */ /* 0x000fec0003800000 */
.L_x_905:
        /* <DEDUP_REMOVED lines=21> */
.L_x_914:
[----:B------:R-:W-:Y:S05]  /*0e50*/  BSYNC B1 ;  /* 0x0000000000017941 */ /* 0x000fea0003800000 */
.L_x_913:
[----:B------:R-:W-:Y:S01]  /*0e60*/  LEA R5, R0, 0x37800000, 0x17 ;  /* 0x3780000000057811 */ /* 0x000fe200078eb8ff */
[----:B------:R-:W-:-:S05]  /*0e70*/  IMAD.SHL.U32 R0, R3, 0x200000, RZ ;  /* 0x0020000003007824 */ /* 0x000fca00078e00ff */
[----:B------:R-:W-:-:S07]  /*0e80*/  LOP3.LUT R0, R5, R0, R6, 0xfe, !PT ;  /* 0x0000000005007212 */ /* 0x000fce00078efe06 */
.L_x_912:
[----:B------:R-:W-:Y:S05]  /*0e90*/  BSYNC B0 ;  /* 0x0000000000007941 */ /* 0x000fea0003800000 */
.L_x_911:
[----:B------:R-:W-:-:S04]  /*0ea0*/  F2FP.BF16.F32.PACK_AB R0, RZ, R0 ;  /* 0x00000000ff00723e */ /* 0x000fc800000010ff */
[----:B------:R-:W-:Y:S01]  /*0eb0*/  PRMT R19, R0, 0x7610, R19 ;  /* 0x0000761000137816 */ /* 0x000fe20000000013 */
[----:B------:R-:W-:Y:S06]  /*0ec0*/  BRA `(.L_x_892) ;  /* 0x0000000000b47947 */ /* 0x000fec0003800000 */
.L_x_904:
        /* <DEDUP_REMOVED lines=14> */
.L_x_918:
[----:B------:R-:W-:Y:S05]  /*0fb0*/  BSYNC B0 ;  /* 0x0000000000007941 */ /* 0x000fea0003800000 */
.L_x_917:
[----:B------:R-:W-:-:S04]  /*0fc0*/  F2FP.BF16.F32.PACK_AB R0, RZ, R0 ;  /* 0x00000000ff00723e */ /* 0x000fc800000010ff */
[----:B------:R-:W-:Y:S01]  /*0fd0*/  PRMT R19, R0, 0x7610, R19 ;  /* 0x0000761000137816 */ /* 0x000fe20000000013 */
[----:B------:R-:W-:Y:S06]  /*0fe0*/  BRA `(.L_x_892) ;  /* 0x00000000006c7947 */ /* 0x000fec0003800000 */
.L_x_891:
        /* <DEDUP_REMOVED lines=16> */
.L_x_919:
[----:B------:R-:W-:Y:S01]  /*10f0*/  PRMT R19, RZ, 0x7610, R19 ;  /* 0x00007610ff137816 */ /* 0x000fe20000000013 */
[----:B------:R-:W-:Y:S06]  /*1100*/  BRA `(.L_x_892) ;  /* 0x0000000000247947 */ /* 0x000fec0003800000 */
.L_x_916:
[----:B------:R-:W2:Y:S02]  /*1110*/  LDG.E.64 R4, desc[UR36][R4.64] ;  /* 0x0000002404047981 */ /* 0x000ea4000c1e1b00 */
[----:B--2---:R-:W0:Y:S02]  /*1120*/  I2F.U64 R0, R4 ;  /* 0x0000000400007312 */ /* 0x004e240000301000 */
[----:B0-----:R-:W-:-:S04]  /*1130*/  F2FP.BF16.F32.PACK_AB R0, RZ, R0 ;  /* 0x00000000ff00723e */ /* 0x001fc800000010ff */
[----:B------:R-:W-:Y:S01]  /*1140*/  PRMT R19, R0, 0x7610, R19 ;  /* 0x0000761000137816 */ /* 0x000fe20000000013 */
[----:B------:R-:W-:Y:S06]  /*1150*/  BRA `(.L_x_892) ;  /* 0x0000000000107947 */ /* 0x000fec0003800000 */
.L_x_915:
[----:B------:R-:W2:Y:S02]  /*1160*/  LDG.E R4, desc[UR36][R4.64] ;  /* 0x0000002404047981 */ /* 0x000ea4000c1e1900 */
[----:B--2---:R-:W-:-:S04]  /*1170*/  I2FP.F32.U32 R0, R4 ;  /* 0x0000000400007245 */ /* 0x004fc80000201000 */
[----:B------:R-:W-:-:S04]  /*1180*/  F2FP.BF16.F32.PACK_AB R0, RZ, R0 ;  /* 0x00000000ff00723e */ /* 0x000fc800000010ff */
[----:B------:R-:W-:-:S07]  /*1190*/  PRMT R19, R0, 0x7610, R19 ;  /* 0x0000761000137816 */ /* 0x000fce0000000013 */
.L_x_892:
[----:B------:R-:W1:Y:S02]  /*11a0*/  S2R R23, SR_TID.X ;  /* 0x0000000000177919 */ /* 0x000e640000002100 */
[----:B-1----:R-:W-:-:S07]  /*11b0*/  VIADD R23, R23, 0x80 ;  /* 0x0000008017177836 */ /* 0x002fce0000000000 */
.L_x_886:
[----:B------:R-:W-:Y:S05]  /*11c0*/  BSYNC B6 ;  /* 0x0000000000067941 */ /* 0x000fea0003800000 */
.L_x_885:
        /* <DEDUP_REMOVED lines=26> */
.L_x_925:
[----:B------:R-:W2:Y:S02]  /*1370*/  LDG.E.U8 R4, desc[UR36][R4.64] ;  /* 0x0000002404047981 */ /* 0x000ea4000c1e1100 */
[----:B--2---:R-:W-:-:S04]  /*1380*/  I2FP.F32.U32 R0, R4 ;  /* 0x0000000400007245 */ /* 0x004fc80000201000 */
[----:B------:R-:W-:-:S04]  /*1390*/  F2FP.BF16.F32.PACK_AB R0, RZ, R0 ;  /* 0x00000000ff00723e */ /* 0x000fc800000010ff */
[----:B------:R-:W-:Y:S01]  /*13a0*/  PRMT R17, R0, 0x7610, R17 ;  /* 0x0000761000117816 */ /* 0x000fe20000000011 */
[----:B------:R-:W-:Y:S06]  /*13b0*/  BRA `(.L_x_927) ;  /* 0x0000000c00c87947 */ /* 0x000fec0003800000 */
.L_x_924:
        /* <DEDUP_REMOVED lines=11> */
.L_x_929:
[----:B------:R-:W2:Y:S02]  /*1470*/  LDG.E R4, desc[UR36][R4.64] ;  /* 0x0000002404047981 */ /* 0x000ea4000c1e1900 */
[----:B--2---:R-:W-:-:S04]  /*1480*/  I2FP.F32.S32 R0, R4 ;  /* 0x0000000400007245 */ /* 0x004fc80000201400 */
[----:B------:R-:W-:-:S04]  /*1490*/  F2FP.BF16.F32.PACK_AB R0, RZ, R0 ;  /* 0x00000000ff00723e */ /* 0x000fc800000010ff */
[----:B------:R-:W-:Y:S01]  /*14a0*/  PRMT R17, R0, 0x7610, R17 ;  /* 0x0000761000117816 */ /* 0x000fe20000000011 */
[----:B------:R-:W-:Y:S06]  /*14b0*/  BRA `(.L_x_927) ;  /* 0x0000000c00887947 */ /* 0x000fec0003800000 */
.L_x_928:
[----:B------:R-:W2:Y:S02]  /*14c0*/  LDG.E.U16 R4, desc[UR36][R4.64] ;  /* 0x0000002404047981 */ /* 0x000ea4000c1e1500 */
[----:B--2---:R-:W0:Y:S02]  /*14d0*/  I2F.S16 R0, R4 ;  /* 0x0000000400007306 */ /* 0x004e240000101400 */
[----:B0-----:R-:W-:-:S04]  /*14e0*/  F2FP.BF16.F32.PACK_AB R0, RZ, R0 ;  /* 0x00000000ff00723e */ /* 0x001fc800000010ff */
[----:B------:R-:W-:Y:S01]  /*14f0*/  PRMT R17, R0, 0x7610, R17 ;  /* 0x0000761000117816 */ /* 0x000fe20000000011 */
[----:B------:R-:W-:Y:S06]  /*1500*/  BRA `(.L_x_927) ;  /* 0x0000000c00747947 */ /* 0x000fec0003800000 */
.L_x_923:
        /* <DEDUP_REMOVED lines=9> */
.L_x_931:
[----:B------:R-:W2:Y:S02]  /*15a0*/  LDG.E.U16 R0, desc[UR36][R4.64] ;  /* 0x0000002404007981 */ /* 0x000ea4000c1e1500 */
[----:B--2---:R-:W-:-:S05]  /*15b0*/  HADD2.F32 R0, -RZ, R0.H0_H0 ;  /* 0x20000000ff007230 */ /* 0x004fca0000004100 */
[----:B------:R-:W-:-:S04]  /*15c0*/  F2FP.BF16.F32.PACK_AB R0, RZ, R0 ;  /* 0x00000000ff00723e */ /* 0x000fc800000010ff */
[----:B------:R-:W-:Y:S01]  /*15d0*/  PRMT R17, R0, 0x7610, R17 ;  /* 0x0000761000117816 */ /* 0x000fe20000000011 */
[----:B------:R-:W-:Y:S06]  /*15e0*/  BRA `(.L_x_927) ;  /* 0x0000000c003c7947 */ /* 0x000fec0003800000 */
.L_x_930:
        /* <DEDUP_REMOVED lines=9> */
.L_x_933:
[----:B------:R-:W2:Y:S02]  /*1680*/  LDG.E.U16 R4, desc[UR36][R4.64] ;  /* 0x0000002404047981 */ /* 0x000ea4000c1e1500 */
[----:B--2---:R-:W-:-:S05]  /*1690*/  HADD2.F32 R0, -RZ, R4.H0_H0 ;  /* 0x20000004ff007230 */ /* 0x004fca0000004100 */
[----:B------:R-:W-:-:S04]  /*16a0*/  F2FP.BF16.F32.PACK_AB R0, RZ, R0 ;  /* 0x00000000ff00723e */ /* 0x000fc800000010ff */
[----:B------:R-:W-:Y:S01]  /*16b0*/  PRMT R17, R0, 0x7610, R17 ;  /* 0x0000761000117816 */ /* 0x000fe20000000011 */
[----:B------:R-:W-:Y:S06]  /*16c0*/  BRA `(.L_x_927) ;  /* 0x0000000c00047947 */ /* 0x000fec0003800000 */
.L_x_932:
        /* <DEDUP_REMOVED lines=9> */
.L_x_922:
        /* <DEDUP_REMOVED lines=14> */
.L_x_936:
        /* <DEDUP_REMOVED lines=9> */
.L_x_935:
        /* <DEDUP_REMOVED lines=28> */
.L_x_938:
        /* <DEDUP_REMOVED lines=15> */
.L_x_937:
[----:B------:R0:W5:Y:S01]  /*1b80*/  LDG.E.U16 R17, desc[UR36][R4.64] ;  /* 0x0000002404117981 */ /* 0x000162000c1e1500 */
[----:B------:R-:W-:Y:S05]  /*1b90*/  BRA `(.L_x_927) ;  /* 0x0000000400d07947 */ /* 0x000fea0003800000 */
.L_x_934:
        /* <DEDUP_REMOVED lines=13> */
.L_x_941:
        /* <DEDUP_REMOVED lines=21> */
.L_x_945:
[----:B------:R-:W-:Y:S05]  /*1dc0*/  BSYNC B1 ;  /* 0x0000000000017941 */ /* 0x000fea0003800000 */
.L_x_944:
[----:B------:R-:W-:Y:S01]  /*1dd0*/  LEA R5, R0, 0x3b800000, 0x17 ;  /* 0x3b80000000057811 */ /* 0x000fe200078eb8ff */
[----:B------:R-:W-:-:S05]  /*1de0*/  IMAD.SHL.U32 R0, R3, 0x100000, RZ ;  /* 0x0010000003007824 */ /* 0x000fca00078e00ff */
[----:B------:R-:W-:-:S07]  /*1df0*/  LOP3.LUT R0, R5, R0, R6, 0xfe, !PT ;  /* 0x0000000005007212 */ /* 0x000fce00078efe06 */
.L_x_943:
[----:B------:R-:W-:Y:S05]  /*1e00*/  BSYNC B0 ;  /* 0x0000000000007941 */ /* 0x000fea0003800000 */
.L_x_942:
[----:B------:R-:W-:-:S04]  /*1e10*/  F2FP.BF16.F32.PACK_AB R0, RZ, R0 ;  /* 0x00000000ff00723e */ /* 0x000fc800000010ff */
[----:B------:R-:W-:Y:S01]  /*1e20*/  PRMT R17, R0, 0x7610, R17 ;  /* 0x0000761000117816 */ /* 0x000fe20000000011 */
[----:B------:R-:W-:Y:S06]  /*1e30*/  BRA `(.L_x_927) ;  /* 0x0000000400287947 */ /* 0x000fec0003800000 */
.L_x_940:
        /* <DEDUP_REMOVED lines=21> */
.L_x_949:
[----:B------:R-:W-:Y:S05]  /*1f90*/  BSYNC B1 ;  /* 0x0000000000017941 */ /* 0x000fea0003800000 */
.L_x_948:
[----:B------:R-:W-:Y:S01]  /*1fa0*/  LEA R5, R0, 0x37800000, 0x17 ;  /* 0x3780000000057811 */ /* 0x000fe200078eb8ff */
[----:B------:R-:W-:-:S05]  /*1fb0*/  IMAD.SHL.U32 R0, R3, 0x200000, RZ ;  /* 0x0020000003007824 */ /* 0x000fca00078e00ff */
[----:B------:R-:W-:-:S07]  /*1fc0*/  LOP3.LUT R0, R5, R0, R6, 0xfe, !PT ;  /* 0x0000000005007212 */ /* 0x000fce00078efe06 */
.L_x_947:
[----:B------:R-:W-:Y:S05]  /*1fd0*/  BSYNC B0 ;  /* 0x0000000000007941 */ /* 0x000fea0003800000 */
.L_x_946:
[----:B------:R-:W-:-:S04]  /*1fe0*/  F2FP.BF16.F32.PACK_AB R0, RZ, R0 ;  /* 0x00000000ff00723e */ /* 0x000fc800000010ff */
[----:B------:R-:W-:Y:S01]  /*1ff0*/  PRMT R17, R0, 0x7610, R17 ;  /* 0x0000761000117816 */ /* 0x000fe20000000011 */
[----:B------:R-:W-:Y:S06]  /*2000*/  BRA `(.L_x_927) ;  /* 0x0000000000b47947 */ /* 0x000fec0003800000 */
.L_x_939:
        /* <DEDUP_REMOVED lines=14> */
.L_x_953:
[----:B------:R-:W-:Y:S05]  /*20f0*/  BSYNC B0 ;  /* 0x0000000000007941 */ /* 0x000fea0003800000 */
.L_x_952:
[----:B------:R-:W-:-:S04]  /*2100*/  F2FP.BF16.F32.PACK_AB R0, RZ, R0 ;  /* 0x00000000ff00723e */ /* 0x000fc800000010ff */
[----:B------:R-:W-:Y:S01]  /*2110*/  PRMT R17, R0, 0x7610, R17 ;  /* 0x0000761000117816 */ /* 0x000fe20000000011 */
[----:B------:R-:W-:Y:S06]  /*2120*/  BRA `(.L_x_927) ;  /* 0x00000000006c7947 */ /* 0x000fec0003800000 */
.L_x_926:
        /* <DEDUP_REMOVED lines=16> */
.L_x_954:
[----:B------:R-:W-:Y:S01]  /*2230*/  PRMT R17, RZ, 0x7610, R17 ;  /* 0x00007610ff117816 */ /* 0x000fe20000000011 */
[----:B------:R-:W-:Y:S06]  /*2240*/  BRA `(.L_x_927) ;  /* 0x0000000000247947 */ /* 0x000fec0003800000 */
.L_x_951:
[----:B------:R-:W2:Y:S02]  /*2250*/  LDG.E.64 R4, desc[UR36][R4.64] ;  /* 0x0000002404047981 */ /* 0x000ea4000c1e1b00 */
[----:B--2---:R-:W0:Y:S02]  /*2260*/  I2F.U64 R0, R4 ;  /* 0x0000000400007312 */ /* 0x004e240000301000 */
[----:B0-----:R-:W-:-:S04]  /*2270*/  F2FP.BF16.F32.PACK_AB R0, RZ, R0 ;  /* 0x00000000ff00723e */ /* 0x001fc800000010ff */
[----:B------:R-:W-:Y:S01]  /*2280*/  PRMT R17, R0, 0x7610, R17 ;  /* 0x0000761000117816 */ /* 0x000fe20000000011 */
[----:B------:R-:W-:Y:S06]  /*2290*/  BRA `(.L_x_927) ;  /* 0x0000000000107947 */ /* 0x000fec0003800000 */
.L_x_950:
[----:B------:R-:W2:Y:S02]  /*22a0*/  LDG.E R4, desc[UR36][R4.64] ;  /* 0x0000002404047981 */ /* 0x000ea4000c1e1900 */
[----:B--2---:R-:W-:-:S04]  /*22b0*/  I2FP.F32.U32 R0, R4 ;  /* 0x0000000400007245 */ /* 0x004fc80000201000 */
[----:B------:R-:W-:-:S04]  /*22c0*/  F2FP.BF16.F32.PACK_AB R0, RZ, R0 ;  /* 0x00000000ff00723e */ /* 0x000fc800000010ff */
[----:B------:R-:W-:-:S07]  /*22d0*/  PRMT R17, R0, 0x7610, R17 ;  /* 0x0000761000117816 */ /* 0x000fce0000000011 */
.L_x_927:
[----:B------:R-:W-:-:S07]  /*22e0*/  VIADD R23, R23, 0x80 ;  /* 0x0000008017177836 */ /* 0x000fce0000000000 */
.L_x_921:
[----:B------:R-:W-:Y:S05]  /*22f0*/  BSYNC B6 ;  /* 0x0000000000067941 */ /* 0x000fea0003800000 */
.L_x_920:
        /* <DEDUP_REMOVED lines=28> */
.L_x_960:
[----:B------:R-:W2:Y:S02]  /*24c0*/  LDG.E.U8 R4, desc[UR36][R4.64] ;  /* 0x0000002404047981 */ /* 0x000ea4000c1e1100 */
[----:B--2---:R-:W-:-:S04]  /*24d0*/  I2FP.F32.U32 R0, R4 ;  /* 0x0000000400007245 */ /* 0x004fc80000201000 */
[----:B------:R-:W-:-:S04]  /*24e0*/  F2FP.BF16.F32.PACK_AB R0, RZ, R0 ;  /* 0x00000000ff00723e */ /* 0x000fc800000010ff */
[----:B------:R-:W-:Y:S01]  /*24f0*/  PRMT R24, R0, 0x7610, R24 ;  /* 0x0000761000187816 */ /* 0x000fe20000000018 */
[----:B------:R-:W-:Y:S06]  /*2500*/  BRA `(.L_x_962) ;  /* 0x0000000c00c87947 */ /* 0x000fec0003800000 */
.L_x_959:
        /* <DEDUP_REMOVED lines=11> */
.L_x_964:
[----:B------:R-:W2:Y:S02]  /*25c0*/  LDG.E R4, desc[UR36][R4.64] ;  /* 0x0000002404047981 */ /* 0x000ea4000c1e1900 */
[----:B--2---:R-:W-:-:S04]  /*25d0*/  I2FP.F32.S32 R0, R4 ;  /* 0x0000000400007245 */ /* 0x004fc80000201400 */
[----:B------:R-:W-:-:S04]  /*25e0*/  F2FP.BF16.F32.PACK_AB R0, RZ, R0 ;  /* 0x00000000ff00723e */ /* 0x000fc800000010ff */
[----:B------:R-:W-:Y:S01]  /*25f0*/  PRMT R24, R0, 0x7610, R24 ;  /* 0x0000761000187816 */ /* 0x000fe20000000018 */
[----:B------:R-:W-:Y:S06]  /*2600*/  BRA `(.L_x_962) ;  /* 0x0000000c00887947 */ /* 0x000fec0003800000 */
.L_x_963:
[----:B------:R-:W2:Y:S02]  /*2610*/  LDG.E.U16 R4, desc[UR36][R4.64] ;  /* 0x0000002404047981 */ /* 0x000ea4000c1e1500 */
[----:B--2---:R-:W0:Y:S02]  /*2620*/  I2F.S16 R0, R4 ;  /* 0x0000000400007306 */ /* 0x004e240000101400 */
[----:B0-----:R-:W-:-:S04]  /*2630*/  F2FP.BF16.F32.PACK_AB R0, RZ, R0 ;  /* 0x00000000ff00723e */ /* 0x001fc800000010ff */
[----:B------:R-:W-:Y:S01]  /*2640*/  PRMT R24, R0, 0x7610, R24 ;  /* 0x0000761000187816 */ /* 0x000fe20000000018 */
[----:B------:R-:W-:Y:S06]  /*2650*/  BRA `(.L_x_962) ;  /* 0x0000000c00747947 */ /* 0x000fec0003800000 */
.L_x_958:
        /* <DEDUP_REMOVED lines=9> */
.L_x_966:
[----:B------:R-:W2:Y:S02]  /*26f0*/  LDG.E.U16 R0, desc[UR36][R4.64] ;  /* 0x0000002404007981 */ /* 0x000ea4000c1e1500 */
[----:B--2---:R-:W-:-:S05]  /*2700*/  HADD2.F32 R0, -RZ, R0.H0_H0 ;  /* 0x20000000ff007230 */ /* 0x004fca0000004100 */
[----:B------:R-:W-:-:S04]  /*2710*/  F2FP.BF16.F32.PACK_AB R0, RZ, R0 ;  /* 0x00000000ff00723e */ /* 0x000fc800000010ff */
[----:B------:R-:W-:Y:S01]  /*2720*/  PRMT R24, R0, 0x7610, R24 ;  /* 0x0000761000187816 */ /* 0x000fe20000000018 */
[----:B------:R-:W-:Y:S06]  /*2730*/  BRA `(.L_x_962) ;  /* 0x0000000c003c7947 */ /* 0x000fec0003800000 */
.L_x_965:
        /* <DEDUP_REMOVED lines=9> */
.L_x_968:
[----:B------:R-:W2:Y:S02]  /*27d0*/  LDG.E.U16 R4, desc[UR36][R4.64] ;  /* 0x0000002404047981 */ /* 0x000ea4000c1e1500 */
[----:B--2---:R-:W-:-:S05]  /*27e0*/  HADD2.F32 R0, -RZ, R4.H0_H0 ;  /* 0x20000004ff007230 */ /* 0x004fca0000004100 */
[----:B------:R-:W-:-:S04]  /*27f0*/  F2FP.BF16.F32.PACK_AB R0, RZ, R0 ;  /* 0x00000000ff00723e */ /* 0x000fc800000010ff */
[----:B------:R-:W-:Y:S01]  /*2800*/  PRMT R24, R0, 0x7610, R24 ;  /* 0x0000761000187816 */ /* 0x000fe20000000018 */
[----:B------:R-:W-:Y:S06]  /*2810*/  BRA `(.L_x_962) ;  /* 0x0000000c00047947 */ /* 0x000fec0003800000 */
.L_x_967:
        /* <DEDUP_REMOVED lines=9> */
.L_x_957:
        /* <DEDUP_REMOVED lines=14> */
.L_x_971:
        /* <DEDUP_REMOVED lines=9> */
.L_x_970:
        /* <DEDUP_REMOVED lines=28> */
.L_x_973:
        /* <DEDUP_REMOVED lines=15> */
.L_x_972:
[----:B------:R0:W5:Y:S01]  /*2cd0*/  LDG.E.U16 R24, desc[UR36][R4.64] ;  /* 0x0000002404187981 */ /* 0x000162000c1e1500 */
[----:B------:R-:W-:Y:S05]  /*2ce0*/  BRA `(.L_x_962) ;  /* 0x0000000400d07947 */ /* 0x000fea0003800000 */
.L_x_969:
        /* <DEDUP_REMOVED lines=13> */
.L_x_976:
        /* <DEDUP_REMOVED lines=21> */
.L_x_980:
[----:B------:R-:W-:Y:S05]  /*2f10*/  BSYNC B1 ;  /* 0x0000000000017941 */ /* 0x000fea0003800000 */
.L_x_979:
[----:B------:R-:W-:Y:S01]  /*2f20*/  LEA R5, R0, 0x3b800000, 0x17 ;  /* 0x3b80000000057811 */ /* 0x000fe200078eb8ff */
[----:B------:R-:W-:-:S05]  /*2f30*/  IMAD.SHL.U32 R0, R3, 0x100000, RZ ;  /* 0x0010000003007824 */ /* 0x000fca00078e00ff */
[----:B------:R-:W-:-:S07]  /*2f40*/  LOP3.LUT R0, R5, R0, R6, 0xfe, !PT ;  /* 0x0000000005007212 */ /* 0x000fce00078efe06 */
.L_x_978:
[----:B------:R-:W-:Y:S05]  /*2f50*/  BSYNC B0 ;  /* 0x0000000000007941 */ /* 0x000fea0003800000 */
.L_x_977:
[----:B------:R-:W-:-:S04]  /*2f60*/  F2FP.BF16.F32.PACK_AB R0, RZ, R0 ;  /* 0x00000000ff00723e */ /* 0x000fc800000010ff */
[----:B------:R-:W-:Y:S01]  /*2f70*/  PRMT R24, R0, 0x7610, R24 ;  /* 0x0000761000187816 */ /* 0x000fe20000000018 */
[----:B------:R-:W-:Y:S06]  /*2f80*/  BRA `(.L_x_962) ;  /* 0x0000000400287947 */ /* 0x000fec0003800000 */
.L_x_975:
        /* <DEDUP_REMOVED lines=21> */
.L_x_984:
[----:B------:R-:W-:Y:S05]  /*30e0*/  BSYNC B1 ;  /* 0x0000000000017941 */ /* 0x000fea0003800000 */
.L_x_983:
[----:B------:R-:W-:Y:S01]  /*30f0*/  LEA R5, R0, 0x37800000, 0x17 ;  /* 0x3780000000057811 */ /* 0x000fe200078eb8ff */
[----:B------:R-:W-:-:S05]  /*3100*/  IMAD.SHL.U32 R0, R3, 0x200000, RZ ;  /* 0x0020000003007824 */ /* 0x000fca00078e00ff */
[----:B------:R-:W-:-:S07]  /*3110*/  LOP3.LUT R0, R5, R0, R6, 0xfe, !PT ;  /* 0x0000000005007212 */ /* 0x000fce00078efe06 */
.L_x_982:
[----:B------:R-:W-:Y:S05]  /*3120*/  BSYNC B0 ;  /* 0x0000000000007941 */ /* 0x000fea0003800000 */
.L_x_981:
[----:B------:R-:W-:-:S04]  /*3130*/  F2FP.BF16.F32.PACK_AB R0, RZ, R0 ;  /* 0x00000000ff00723e */ /* 0x000fc800000010ff */
[----:B------:R-:W-:Y:S01]  /*3140*/  PRMT R24, R0, 0x7610, R24 ;  /* 0x0000761000187816 */ /* 0x000fe20000000018 */
[----:B------:R-:W-:Y:S06]  /*3150*/  BRA `(.L_x_962) ;  /* 0x0000000000b47947 */ /* 0x000fec0003800000 */
.L_x_974:
        /* <DEDUP_REMOVED lines=14> */
.L_x_988:
[----:B------:R-:W-:Y:S05]  /*3240*/  BSYNC B0 ;  /* 0x0000000000007941 */ /* 0x000fea0003800000 */
.L_x_987:
[----:B------:R-:W-:-:S04]  /*3250*/  F2FP.BF16.F32.PACK_AB R0, RZ, R0 ;  /* 0x00000000ff00723e */ /* 0x000fc800000010ff */
[----:B------:R-:W-:Y:S01]  /*3260*/  PRMT R24, R0, 0x7610, R24 ;  /* 0x0000761000187816 */ /* 0x000fe20000000018 */
[----:B------:R-:W-:Y:S06]  /*3270*/  BRA `(.L_x_962) ;  /* 0x00000000006c7947 */ /* 0x000fec0003800000 */
.L_x_961:
        /* <DEDUP_REMOVED lines=16> */
.L_x_989:
[----:B------:R-:W-:Y:S01]  /*3380*/  PRMT R24, RZ, 0x7610, R24 ;  /* 0x00007610ff187816 */ /* 0x000fe20000000018 */
[----:B------:R-:W-:Y:S06]  /*3390*/  BRA `(.L_x_962) ;  /* 0x0000000000247947 */ /* 0x000fec0003800000 */
.L_x_986:
[----:B------:R-:W2:Y:S02]  /*33a0*/  LDG.E.64 R4, desc[UR36][R4.64] ;  /* 0x0000002404047981 */ /* 0x000ea4000c1e1b00 */
[----:B--2---:R-:W0:Y:S02]  /*33b0*/  I2F.U64 R0, R4 ;  /* 0x0000000400007312 */ /* 0x004e240000301000 */
[----:B0-----:R-:W-:-:S04]  /*33c0*/  F2FP.BF16.F32.PACK_AB R0, RZ, R0 ;  /* 0x00000000ff00723e */ /* 0x001fc800000010ff */
[----:B------:R-:W-:Y:S01]  /*33d0*/  PRMT R24, R0, 0x7610, R24 ;  /* 0x0000761000187816 */ /* 0x000fe20000000018 */
[----:B------:R-:W-:Y:S06]  /*33e0*/  BRA `(.L_x_962) ;  /* 0x0000000000107947 */ /* 0x000fec0003800000 */
.L_x_985:
[----:B------:R-:W2:Y:S02]  /*33f0*/  LDG.E R4, desc[UR36][R4.64] ;  /* 0x0000002404047981 */ /* 0x000ea4000c1e1900 */
[----:B--2---:R-:W-:-:S04]  /*3400*/  I2FP.F32.U32 R0, R4 ;  /* 0x0000000400007245 */ /* 0x004fc80000201000 */
[----:B------:R-:W-:-:S04]  /*3410*/  F2FP.BF16.F32.PACK_AB R0, RZ, R0 ;  /* 0x00000000ff00723e */ /* 0x000fc800000010ff */
[----:B------:R-:W-:-:S07]  /*3420*/  PRMT R24, R0, 0x7610, R24 ;  /* 0x0000761000187816 */ /* 0x000fce0000000018 */
.L_x_962:
[----:B------:R-:W-:-:S07]  /*3430*/  VIADD R23, R23, 0x80 ;  /* 0x0000008017177836 */ /* 0x000fce0000000000 */
.L_x_956:
[----:B------:R-:W-:Y:S05]  /*3440*/  BSYNC B6 ;  /* 0x0000000000067941 */ /* 0x000fea0003800000 */
.L_x_955:
        /* <DEDUP_REMOVED lines=25> */
.L_x_995:
[----:B------:R-:W2:Y:S02]  /*35e0*/  LDG.E.U8 R4, desc[UR36][R4.64] ;  /* 0x0000002404047981 */ /* 0x000ea4000c1e1100 */
[----:B--2---:R-:W-:-:S04]  /*35f0*/  I2FP.F32.U32 R0, R4 ;  /* 0x0000000400007245 */ /* 0x004fc80000201000 */
[----:B------:R-:W-:-:S04]  /*3600*/  F2FP.BF16.F32.PACK_AB R0, RZ, R0 ;  /* 0x00000000ff00723e */ /* 0x000fc800000010ff */
[----:B------:R-:W-:Y:S01]  /*3610*/  PRMT R18, R0, 0x7610, R18 ;  /* 0x0000761000127816 */ /* 0x000fe20000000012 */
[----:B------:R-:W-:Y:S06]  /*3620*/  BRA `(.L_x_991) ;  /* 0x0000000c00c87947 */ /* 0x000fec0003800000 */
.L_x_994:
        /* <DEDUP_REMOVED lines=11> */
.L_x_998:
[----:B------:R-:W2:Y:S02]  /*36e0*/  LDG.E R4, desc[UR36][R4.64] ;  /* 0x0000002404047981 */ /* 0x000ea4000c1e1900 */
[----:B--2---:R-:W-:-:S04]  /*36f0*/  I2FP.F32.S32 R0, R4 ;  /* 0x0000000400007245 */ /* 0x004fc80000201400 */
[----:B------:R-:W-:-:S04]  /*3700*/  F2FP.BF16.F32.PACK_AB R0, RZ, R0 ;  /* 0x00000000ff00723e */ /* 0x000fc800000010ff */
[----:B------:R-:W-:Y:S01]  /*3710*/  PRMT R18, R0, 0x7610, R18 ;  /* 0x0000761000127816 */ /* 0x000fe20000000012 */
[----:B------:R-:W-:Y:S06]  /*3720*/  BRA `(.L_x_991) ;  /* 0x0000000c00887947 */ /* 0x000fec0003800000 */
.L_x_997:
[----:B------:R-:W2:Y:S02]  /*3730*/  LDG.E.U16 R4, desc[UR36][R4.64] ;  /* 0x0000002404047981 */ /* 0x000ea4000c1e1500 */
[----:B--2---:R-:W0:Y:S02]  /*3740*/  I2F.S16 R0, R4 ;  /* 0x0000000400007306 */ /* 0x004e240000101400 */
[----:B0-----:R-:W-:-:S04]  /*3750*/  F2FP.BF16.F32.PACK_AB R0, RZ, R0 ;  /* 0x00000000ff00723e */ /* 0x001fc800000010ff */
[----:B------:R-:W-:Y:S01]  /*3760*/  PRMT R18, R0, 0x7610, R18 ;  /* 0x0000761000127816 */ /* 0x000fe20000000012 */
[----:B------:R-:W-:Y:S06]  /*3770*/  BRA `(.L_x_991) ;  /* 0x0000000c00747947 */ /* 0x000fec0003800000 */
.L_x_993:
        /* <DEDUP_REMOVED lines=9> */
.L_x_1000:
[----:B------:R-:W2:Y:S02]  /*3810*/  LDG.E.U16 R0, desc[UR36][R4.64] ;  /* 0x0000002404007981 */ /* 0x000ea4000c1e1500 */
[----:B--2---:R-:W-:-:S05]  /*3820*/  HADD2.F32 R0, -RZ, R0.H0_H0 ;  /* 0x20000000ff007230 */ /* 0x004fca0000004100 */
[----:B------:R-:W-:-:S04]  /*3830*/  F2FP.BF16.F32.PACK_AB R0, RZ, R0 ;  /* 0x00000000ff00723e */ /* 0x000fc800000010ff */
[----:B------:R-:W-:Y:S01]  /*3840*/  PRMT R18, R0, 0x7610, R18 ;  /* 0x0000761000127816 */ /* 0x000fe20000000012 */
[----:B------:R-:W-:Y:S06]  /*3850*/  BRA `(.L_x_991) ;  /* 0x0000000c003c7947 */ /* 0x000fec0003800000 */
.L_x_999:
        /* <DEDUP_REMOVED lines=9> */
.L_x_1002:
[----:B------:R-:W2:Y:S02]  /*38f0*/  LDG.E.U16 R4, desc[UR36][R4.64] ;  /* 0x0000002404047981 */ /* 0x000ea4000c1e1500 */
[----:B--2---:R-:W-:-:S05]  /*3900*/  HADD2.F32 R0, -RZ, R4.H0_H0 ;  /* 0x20000004ff007230 */ /* 0x004fca0000004100 */
[----:B------:R-:W-:-:S04]  /*3910*/  F2FP.BF16.F32.PACK_AB R0, RZ, R0 ;  /* 0x00000000ff00723e */ /* 0x000fc800000010ff */
[----:B------:R-:W-:Y:S01]  /*3920*/  PRMT R18, R0, 0x7610, R18 ;  /* 0x0000761000127816 */ /* 0x000fe20000000012 */
[----:B------:R-:W-:Y:S06]  /*3930*/  BRA `(.L_x_991) ;  /* 0x0000000c00047947 */ /* 0x000fec0003800000 */
.L_x_1001:
        /* <DEDUP_REMOVED lines=9> */
.L_x_992:
        /* <DEDUP_REMOVED lines=14> */
.L_x_1005:
        /* <DEDUP_REMOVED lines=9> */
.L_x_1004:
        /* <DEDUP_REMOVED lines=28> */
.L_x_1007:
        /* <DEDUP_REMOVED lines=15> */
.L_x_1006:
[----:B------:R1:W5:Y:S01]  /*3df0*/  LDG.E.U16 R18, desc[UR36][R4.64] ;  /* 0x0000002404127981 */ /* 0x000362000c1e1500 */
[----:B------:R-:W-:Y:S05]  /*3e00*/  BRA `(.L_x_991) ;  /* 0x0000000400d07947 */ /* 0x000fea0003800000 */
.L_x_1003:
        /* <DEDUP_REMOVED lines=13> */
.L_x_1010:
        /* <DEDUP_REMOVED lines=21> */
.L_x_1014:
[----:B------:R-:W-:Y:S05]  /*4030*/  BSYNC B1 ;  /* 0x0000000000017941 */ /* 0x000fea0003800000 */
.L_x_1013:
[----:B------:R-:W-:Y:S01]  /*4040*/  LEA R5, R0, 0x3b800000, 0x17 ;  /* 0x3b80000000057811 */ /* 0x000fe200078eb8ff */
[----:B------:R-:W-:-:S05]  /*4050*/  IMAD.SHL.U32 R0, R3, 0x100000, RZ ;  /* 0x0010000003007824 */ /* 0x000fca00078e00ff */
[----:B------:R-:W-:-:S07]  /*4060*/  LOP3.LUT R0, R5, R0, R6, 0xfe, !PT ;  /* 0x0000000005007212 */ /* 0x000fce00078efe06 */
.L_x_1012:
[----:B------:R-:W-:Y:S05]  /*4070*/  BSYNC B0 ;  /* 0x0000000000007941 */ /* 0x000fea0003800000 */
.L_x_1011:
[----:B------:R-:W-:-:S04]  /*4080*/  F2FP.BF16.F32.PACK_AB R0, RZ, R0 ;  /* 0x00000000ff00723e */ /* 0x000fc800000010ff */
[----:B------:R-:W-:Y:S01]  /*4090*/  PRMT R18, R0, 0x7610, R18 ;  /* 0x0000761000127816 */ /* 0x000fe20000000012 */
[----:B------:R-:W-:Y:S06]  /*40a0*/  BRA `(.L_x_991) ;  /* 0x0000000400287947 */ /* 0x000fec0003800000 */
.L_x_1009:
        /* <DEDUP_REMOVED lines=21> */
.L_x_1018:
[----:B------:R-:W-:Y:S05]  /*4200*/  BSYNC B1 ;  /* 0x0000000000017941 */ /* 0x000fea0003800000 */
.L_x_1017:
[----:B------:R-:W-:Y:S01]  /*4210*/  LEA R5, R0, 0x37800000, 0x17 ;  /* 0x3780000000057811 */ /* 0x000fe200078eb8ff */
[----:B------:R-:W-:-:S05]  /*4220*/  IMAD.SHL.U32 R0, R3, 0x200000, RZ ;  /* 0x0020000003007824 */ /* 0x000fca00078e00ff */
[----:B------:R-:W-:-:S07]  /*4230*/  LOP3.LUT R0, R5, R0, R6, 0xfe, !PT ;  /* 0x0000000005007212 */ /* 0x000fce00078efe06 */
.L_x_1016:
[----:B------:R-:W-:Y:S05]  /*4240*/  BSYNC B0 ;  /* 0x0000000000007941 */ /* 0x000fea0003800000 */
.L_x_1015:
[----:B------:R-:W-:-:S04]  /*4250*/  F2FP.BF16.F32.PACK_AB R0, RZ, R0 ;  /* 0x00000000ff00723e */ /* 0x000fc800000010ff */
[----:B------:R-:W-:Y:S01]  /*4260*/  PRMT R18, R0, 0x7610, R18 ;  /* 0x0000761000127816 */ /* 0x000fe20000000012 */
[----:B------:R-:W-:Y:S06]  /*4270*/  BRA `(.L_x_991) ;  /* 0x0000000000b47947 */ /* 0x000fec0003800000 */
.L_x_1008:
        /* <DEDUP_REMOVED lines=14> */
.L_x_1022:
[----:B------:R-:W-:Y:S05]  /*4360*/  BSYNC B0 ;  /* 0x0000000000007941 */ /* 0x000fea0003800000 */
.L_x_1021:
[----:B------:R-:W-:-:S04]  /*4370*/  F2FP.BF16.F32.PACK_AB R0, RZ, R0 ;  /* 0x00000000ff00723e */ /* 0x000fc800000010ff */
[----:B------:R-:W-:Y:S01]  /*4380*/  PRMT R18, R0, 0x7610, R18 ;  /* 0x0000761000127816 */ /* 0x000fe20000000012 */
[----:B------:R-:W-:Y:S06]  /*4390*/  BRA `(.L_x_991) ;  /* 0x00000000006c7947 */ /* 0x000fec0003800000 */
.L_x_996:
        /* <DEDUP_REMOVED lines=16> */
.L_x_1023:
[----:B------:R-:W-:Y:S01]  /*44a0*/  PRMT R18, RZ, 0x7610, R18 ;  /* 0x00007610ff127816 */ /* 0x000fe20000000012 */
[----:B------:R-:W-:Y:S06]  /*44b0*/  BRA `(.L_x_991) ;  /* 0x0000000000247947 */ /* 0x000fec0003800000 */
.L_x_1020:
[----:B------:R-:W2:Y:S02]  /*44c0*/  LDG.E.64 R4, desc[UR36][R4.64] ;  /* 0x0000002404047981 */ /* 0x000ea4000c1e1b00 */
[----:B--2---:R-:W0:Y:S02]  /*44d0*/  I2F.U64 R0, R4 ;  /* 0x0000000400007312 */ /* 0x004e240000301000 */
[----:B0-----:R-:W-:-:S04]  /*44e0*/  F2FP.BF16.F32.PACK_AB R0, RZ, R0 ;  /* 0x00000000ff00723e */ /* 0x001fc800000010ff */
[----:B------:R-:W-:Y:S01]  /*44f0*/  PRMT R18, R0, 0x7610, R18 ;  /* 0x0000761000127816 */ /* 0x000fe20000000012 */
[----:B------:R-:W-:Y:S06]  /*4500*/  BRA `(.L_x_991) ;  /* 0x0000000000107947 */ /* 0x000fec0003800000 */
.L_x_1019:
[----:B------:R-:W2:Y:S02]  /*4510*/  LDG.E R4, desc[UR36][R4.64] ;  /* 0x0000002404047981 */ /* 0x000ea4000c1e1900 */
[----:B--2---:R-:W-:-:S04]  /*4520*/  I2FP.F32.U32 R0, R4 ;  /* 0x0000000400007245 */ /* 0x004fc80000201000 */
[----:B------:R-:W-:-:S04]  /*4530*/  F2FP.BF16.F32.PACK_AB R0, RZ, R0 ;  /* 0x00000000ff00723e */ /* 0x000fc800000010ff */
[----:B------:R-:W-:-:S07]  /*4540*/  PRMT R18, R0, 0x7610, R18 ;  /* 0x0000761000127816 */ /* 0x000fce0000000012 */
.L_x_991:
[----:B------:R-:W-:Y:S05]  /*4550*/  BSYNC B6 ;  /* 0x0000000000067941 */ /* 0x000fea0003800000 */
.L_x_990:
[----:B------:R-:W2:Y:S01]  /*4560*/  S2R R25, SR_TID.X ;  /* 0x0000000000197919 */ /* 0x000ea20000002100 */
[----:B------:R-:W-:Y:S01]  /*4570*/  BSSY B0, `(.L_x_1024) ;  /* 0x000001e000007945 */ /* 0x000fe20003800000 */
[----:B--2---:R-:W-:-:S13]  /*4580*/  ISETP.GE.AND P0, PT, R25, R16, PT ;  /* 0x000000101900720c */ /* 0x004fda0003f06270 */
[----:B------:R-:W-:Y:S05]  /*4590*/  @P0 BRA `(.L_x_1025) ;  /* 0x00000000006c0947 */ /* 0x000fea0003800000 */
[----:B-----5:R-:W-:Y:S01]  /*45a0*/  IMAD.U32 R19, R19, 0x10000, RZ ;  /* 0x0001000013137824 */ /* 0x020fe200078e00ff */
[----:B------:R-:W-:Y:S03]  /*45b0*/  BSSY B1, `(.L_x_1026) ;  /* 0x0000013000017945 */ /* 0x000fe60003800000 */
[----:B------:R-:W-:-:S06]  /*45c0*/  FMUL.FTZ R19, R19, R19 ;  /* 0x0000001313137220 */ /* 0x000fcc0000410000 */
[----:B------:R-:W2:Y:S02]  /*45d0*/  F2F.BF16.F32 R19, R19 ;  /* 0x0000001300137304 */ /* 0x000ea40000202000 */
[----:B--2---:R-:W-:-:S04]  /*45e0*/  IMAD.U32 R0, R19, 0x10000, RZ ;  /* 0x0001000013007824 */ /* 0x004fc800078e00ff */
[----:B------:R-:W-:-:S04]  /*45f0*/  FMUL.FTZ R0, R0, 1 ;  /* 0x3f80000000007820 */ /* 0x000fc80000410000 */
[----:B01----:R-:W0:Y:S08]  /*4600*/  F2F.F64.F32 R4, R0 ;  /* 0x0000000000047310 */ /* 0x003e300000201800 */
        /* <DEDUP_REMOVED lines=9> */
[----:B------:R-:W-:Y:S02]  /*46a0*/  LOP3.LUT R0, R5, 0x7fffffff, RZ, 0xc0, !PT ;  /* 0x7fffffff05007812 */ /* 0x000fe400078ec0ff */
[----:B------:R-:W-:-:S03]  /*46b0*/  MOV R12, 0x46e0 ;  /* 0x000046e0000c7802 */ /* 0x000fc60000000f00 */
[----:B------:R-:W-:-:S07]  /*46c0*/  VIADD R3, R0, 0xfff00000 ;  /* 0xfff0000000037836 */ /* 0x000fce0000000000 */
[----:B------:R-:W-:Y:S05]  /*46d0*/  CALL.REL.NOINC `($__internal_1_$__cuda_sm20_dblrcp_rn_slowpath_v3) ;  /* 0x0000004400e47944 */ /* 0x000fea0003c00000 */
.L_x_1027:
[----:B------:R-:W-:Y:S05]  /*46e0*/  BSYNC B1 ;  /* 0x0000000000017941 */ /* 0x000fea0003800000 */
.L_x_1026:
[----:B------:R-:W-:Y:S01]  /*46f0*/  UMOV UR4, 0xf0000000 ;  /* 0xf000000000047882 */ /* 0x000fe20000000000 */
[----:B------:R-:W-:Y:S01]  /*4700*/  UMOV UR5, 0x380fffff ;  /* 0x380fffff00057882 */ /* 0x000fe20000000000 */
[----:B------:R-:W0:Y:S01]  /*4710*/  F2F.F32.F64 R0, R8 ;  /* 0x0000000800007310 */ /* 0x000e220000301000 */
[----:B------:R-:W-:-:S14]  /*4720*/  DSETP.GEU.AND P1, PT, |R8|, UR4, PT ;  /* 0x0000000408007e2a */ /* 0x000fdc000bf2e200 */
[----:B0-----:R-:W-:-:S06]  /*4730*/  @!P1 FMUL R0, R0, 1.175494350822287508e-38 ;  /* 0x0080000000009820 */ /* 0x001fcc0000400000 */
[----:B------:R-:W2:Y:S02]  /*4740*/  F2F.BF16.F32 R0, R0 ;  /* 0x0000000000007304 */ /* 0x000ea40000202000 */
.L_x_1025:
[----:B------:R-:W-:Y:S05]  /*4750*/  BSYNC B0 ;  /* 0x0000000000007941 */ /* 0x000fea0003800000 */
.L_x_1024:
[----:B------:R-:W-:Y:S01]  /*4760*/  VIADD R23, R25, 0x80 ;  /* 0x0000008019177836 */ /* 0x000fe20000000000 */
[----:B------:R-:W-:Y:S04]  /*4770*/  BSSY B0, `(.L_x_1028) ;  /* 0x000001e000007945 */ /* 0x000fe80003800000 */
[----:B------:R-:W-:-:S13]  /*4780*/  ISETP.GE.AND P1, PT, R23, R16, PT ;  /* 0x000000101700720c */ /* 0x000fda0003f26270 */
[----:B------:R-:W-:Y:S05]  /*4790*/  @P1 BRA `(.L_x_1029) ;  /* 0x00000000006c1947 */ /* 0x000fea0003800000 */
[----:B-----5:R-:W-:Y:S01]  /*47a0*/  IMAD.U32 R17, R17, 0x10000, RZ ;  /* 0x0001000011117824 */ /* 0x020fe200078e00ff */
[----:B------:R-:W-:Y:S03]  /*47b0*/  BSSY B1, `(.L_x_1030) ;  /* 0x0000013000017945 */ /* 0x000fe60003800000 */
[----:B------:R-:W-:-:S06]  /*47c0*/  FMUL.FTZ R17, R17, R17 ;  /* 0x0000001111117220 */ /* 0x000fcc0000410000 */
[----:B------:R-:W3:Y:S02]  /*47d0*/  F2F.BF16.F32 R17, R17 ;  /* 0x0000001100117304 */ /* 0x000ee40000202000 */
[----:B---3--:R-:W-:-:S04]  /*47e0*/  IMAD.U32 R3, R17, 0x10000, RZ ;  /* 0x0001000011037824 */ /* 0x008fc800078e00ff */
        /* <DEDUP_REMOVED lines=14> */
[----:B--2---:R-:W-:Y:S05]  /*48d0*/  CALL.REL.NOINC `($__internal_1_$__cuda_sm20_dblrcp_rn_slowpath_v3) ;  /* 0x0000004400647944 */ /* 0x004fea0003c00000 */
.L_x_1031:
[----:B------:R-:W-:Y:S05]  /*48e0*/  BSYNC B1 ;  /* 0x0000000000017941 */ /* 0x000fea0003800000 */
.L_x_1030:
[----:B------:R-:W-:Y:S01]  /*48f0*/  UMOV UR4, 0xf0000000 ;  /* 0xf000000000047882 */ /* 0x000fe20000000000 */
[----:B------:R-:W-:Y:S01]  /*4900*/  UMOV UR5, 0x380fffff ;  /* 0x380fffff00057882 */ /* 0x000fe20000000000 */
[----:B------:R-:W0:Y:S01]  /*4910*/  F2F.F32.F64 R22, R8 ;  /* 0x0000000800167310 */ /* 0x000e220000301000 */
[----:B------:R-:W-:-:S14]  /*4920*/  DSETP.GEU.AND P1, PT, |R8|, UR4, PT ;  /* 0x0000000408007e2a */ /* 0x000fdc000bf2e200 */
[----:B0-----:R-:W-:-:S06]  /*4930*/  @!P1 FMUL R22, R22, 1.175494350822287508e-38 ;  /* 0x0080000016169820 */ /* 0x001fcc0000400000 */
[----:B------:R-:W3:Y:S02]  /*4940*/  F2F.BF16.F32 R22, R22 ;  /* 0x0000001600167304 */ /* 0x000ee40000202000 */
.L_x_1029:
[----:B------:R-:W-:Y:S05]  /*4950*/  BSYNC B0 ;  /* 0x0000000000007941 */ /* 0x000fea0003800000 */
.L_x_1028:
[----:B------:R-:W-:Y:S01]  /*4960*/  VIADD R3, R25, 0x100 ;  /* 0x0000010019037836 */ /* 0x000fe20000000000 */
[----:B------:R-:W-:Y:S04]  /*4970*/  BSSY B0, `(.L_x_1032) ;  /* 0x000001e000007945 */ /* 0x000fe80003800000 */
[----:B------:R-:W-:-:S13]  /*4980*/  ISETP.GE.AND P1, PT, R3, R16, PT ;  /* 0x000000100300720c */ /* 0x000fda0003f26270 */
[----:B------:R-:W-:Y:S05]  /*4990*/  @P1 BRA `(.L_x_1033) ;  /* 0x00000000006c1947 */ /* 0x000fea0003800000 */
[----:B-----5:R-:W-:Y:S01]  /*49a0*/  IMAD.U32 R24, R24, 0x10000, RZ ;  /* 0x0001000018187824 */ /* 0x020fe200078e00ff */
[----:B------:R-:W-:Y:S03]  /*49b0*/  BSSY B1, `(.L_x_1034) ;  /* 0x0000013000017945 */ /* 0x000fe60003800000 */
[----:B------:R-:W-:-:S06]  /*49c0*/  FMUL.FTZ R24, R24, R24 ;  /* 0x0000001818187220 */ /* 0x000fcc0000410000 */
[----:B------:R-:W4:Y:S02]  /*49d0*/  F2F.BF16.F32 R24, R24 ;  /* 0x0000001800187304 */ /* 0x000f240000202000 */
[----:B----4-:R-:W-:-:S04]  /*49e0*/  IMAD.U32 R3, R24, 0x10000, RZ ;  /* 0x0001000018037824 */ /* 0x010fc800078e00ff */
        /* <DEDUP_REMOVED lines=14> */
[----:B--23--:R-:W-:Y:S05]  /*4ad0*/  CALL.REL.NOINC `($__internal_1_$__cuda_sm20_dblrcp_rn_slowpath_v3) ;  /* 0x0000004000e47944 */ /* 0x00cfea0003c00000 */
.L_x_1035:
[----:B------:R-:W-:Y:S05]  /*4ae0*/  BSYNC B1 ;  /* 0x0000000000017941 */ /* 0x000fea0003800000 */
.L_x_1034:
[----:B------:R-:W-:Y:S01]  /*4af0*/  UMOV UR4, 0xf0000000 ;  /* 0xf000000000047882 */ /* 0x000fe20000000000 */
[----:B------:R-:W-:Y:S01]  /*4b00*/  UMOV UR5, 0x380fffff ;  /* 0x380fffff00057882 */ /* 0x000fe20000000000 */
[----:B------:R-:W0:Y:S01]  /*4b10*/  F2F.F32.F64 R17, R8 ;  /* 0x0000000800117310 */ /* 0x000e220000301000 */
[----:B------:R-:W-:-:S14]  /*4b20*/  DSETP.GEU.AND P1, PT, |R8|, UR4, PT ;  /* 0x0000000408007e2a */ /* 0x000fdc000bf2e200 */
[----:B0-----:R-:W-:-:S06]  /*4b30*/  @!P1 FMUL R17, R17, 1.175494350822287508e-38 ;  /* 0x0080000011119820 */ /* 0x001fcc0000400000 */
[----:B------:R-:W4:Y:S02]  /*4b40*/  F2F.BF16.F32 R17, R17 ;  /* 0x0000001100117304 */ /* 0x000f240000202000 */
.L_x_1033:
[----:B------:R-:W-:Y:S05]  /*4b50*/  BSYNC B0 ;  /* 0x0000000000007941 */ /* 0x000fea0003800000 */
.L_x_1032:
[----:B------:R-:W-:Y:S01]  /*4b60*/  VIADD R3, R25, 0x180 ;  /* 0x0000018019037836 */ /* 0x000fe20000000000 */
[----:B------:R-:W-:Y:S04]  /*4b70*/  BSSY B0, `(.L_x_1036) ;  /* 0x000001e000007945 */ /* 0x000fe80003800000 */
[----:B------:R-:W-:-:S13]  /*4b80*/  ISETP.GE.AND P1, PT, R3, R16, PT ;  /* 0x000000100300720c */ /* 0x000fda0003f26270 */
[----:B------:R-:W-:Y:S05]  /*4b90*/  @P1 BRA `(.L_x_1037) ;  /* 0x00000000006c1947 */ /* 0x000fea0003800000 */
[----:B-----5:R-:W-:Y:S01]  /*4ba0*/  IMAD.U32 R18, R18, 0x10000, RZ ;  /* 0x0001000012127824 */ /* 0x020fe200078e00ff */
[----:B------:R-:W-:Y:S03]  /*4bb0*/  BSSY B1, `(.L_x_1038) ;  /* 0x0000013000017945 */ /* 0x000fe60003800000 */
[----:B------:R-:W-:-:S06]  /*4bc0*/  FMUL.FTZ R18, R18, R18 ;  /* 0x0000001212127220 */ /* 0x000fcc0000410000 */
[----:B------:R-:W0:Y:S02]  /*4bd0*/  F2F.BF16.F32 R18, R18 ;  /* 0x0000001200127304 */ /* 0x000e240000202000 */
[----:B0-----:R-:W-:-:S04]  /*4be0*/  IMAD.U32 R3, R18, 0x10000, RZ ;  /* 0x0001000012037824 */ /* 0x001fc800078e00ff */
[----:B------:R-:W-:-:S04]  /*4bf0*/  FMUL.FTZ R3, R3, 1 ;  /* 0x3f80000003037820 */ /* 0x000fc80000410000 */
[----:B-1----:R-:W0:Y:S08]  /*4c00*/  F2F.F64.F32 R4, R3 ;  /* 0x0000000300047310 */ /* 0x002e300000201800 */
        /* <DEDUP_REMOVED lines=12> */
[----:B--234-:R-:W-:Y:S05]  /*4cd0*/  CALL.REL.NOINC `($__internal_1_$__cuda_sm20_dblrcp_rn_slowpath_v3) ;  /* 0x0000004000647944 */ /* 0x01cfea0003c00000 */
.L_x_1039:
[----:B------:R-:W-:Y:S05]  /*4ce0*/  BSYNC B1 ;  /* 0x0000000000017941 */ /* 0x000fea0003800000 */
.L_x_1038:
[----:B------:R-:W-:Y:S01]  /*4cf0*/  UMOV UR4, 0xf0000000 ;  /* 0xf000000000047882 */ /* 0x000fe20000000000 */
[----:B------:R-:W-:Y:S01]  /*4d00*/  UMOV UR5, 0x380fffff ;  /* 0x380fffff00057882 */ /* 0x000fe20000000000 */
[----:B------:R-:W0:Y:S01]  /*4d10*/  F2F.F32.F64 R18, R8 ;  /* 0x0000000800127310 */ /* 0x000e220000301000 */
[----:B------:R-:W-:-:S14]  /*4d20*/  DSETP.GEU.AND P1, PT, |R8|, UR4, PT ;  /* 0x0000000408007e2a */ /* 0x000fdc000bf2e200 */
[----:B0-----:R-:W-:-:S06]  /*4d30*/  @!P1 FMUL R18, R18, 1.175494350822287508e-38 ;  /* 0x0080000012129820 */ /* 0x001fcc0000400000 */
[----:B------:R-:W0:Y:S02]  /*4d40*/  F2F.BF16.F32 R18, R18 ;  /* 0x0000001200127304 */ /* 0x000e240000202000 */
.L_x_1037:
[----:B------:R-:W-:Y:S05]  /*4d50*/  BSYNC B0 ;  /* 0x0000000000007941 */ /* 0x000fea0003800000 */
.L_x_1036:
[----:B-----5:R-:W0:Y:S01]  /*4d60*/  LDC.U8 R19, c[0x0][0x23c] ;  /* 0x00008f00ff137b82 */ /* 0x020e220000000000 */
[----:B------:R-:W-:Y:S04]  /*4d70*/  BSSY B6, `(.L_x_1040) ;  /* 0x0000114000067945 */ /* 0x000fe80003800000 */
[----:B------:R-:W-:Y:S05]  /*4d80*/  @P0 BRA `(.L_x_1041) ;  /* 0x0000001000480947 */ /* 0x000fea0003800000 */
[----:B------:R-:W5:Y:S01]  /*4d90*/  S2R R3, SR_TID.X ;  /* 0x0000000000037919 */ /* 0x000f620000002100 */
[----:B------:R-:W2:Y:S01]  /*4da0*/  LDC.64 R8, c[0x0][0x220] ;  /* 0x00008800ff087b82 */ /* 0x000ea20000000a00 */
[----:B01----:R-:W-:Y:S01]  /*4db0*/  PRMT R4, R19, 0x9910, RZ ;  /* 0x0000991013047816 */ /* 0x003fe200000000ff */
[----:B------:R-:W-:Y:S01]  /*4dc0*/  ULDC UR4, c[0x0][0x240] ;  /* 0x0000900000047ab9 */ /* 0x000fe20000000800 */
[----:B-----5:R-:W-:-:S04]  /*4dd0*/  IMAD R3, R2, 0x200, R3 ;  /* 0x0000020002037824 */ /* 0x020fc800078e0203 */
[----:B------:R-:W-:Y:S02]  /*4de0*/  IMAD R5, R3, UR4, RZ ;  /* 0x0000000403057c24 */ /* 0x000fe4000f8e02ff */
[----:B------:R-:W-:-:S03]  /*4df0*/  IMAD.MOV.U32 R3, RZ, RZ, R4 ;  /* 0x000000ffff037224 */ /* 0x000fc600078e0004 */
[----:B--2---:R-:W-:Y:S02]  /*4e00*/  IADD3 R8, P1, R5, R8, RZ ;  /* 0x0000000805087210 */ /* 0x004fe40007f3e0ff */
[----:B------:R-:W-:-:S03]  /*4e10*/  ISETP.GT.AND P0, PT, R3, 0x9, PT ;  /* 0x000000090300780c */ /* 0x000fc60003f04270 */
[----:B------:R-:W-:-:S10]  /*4e20*/  IMAD.X R9, RZ, RZ, R9, P1 ;  /* 0x000000ffff097224 */ /* 0x000fd400008e0609 */
        /* <DEDUP_REMOVED lines=10> */
[----:B------:R-:W-:Y:S02]  /*4ed0*/  IMAD.MOV.U32 R25, RZ, RZ, R23 ;  /* 0x000000ffff197224 */ /* 0x000fe400078e0017 */
[----:B------:R-:W0:Y:S02]  /*4ee0*/  F2I.FTZ.TRUNC.NTZ R3, R0 ;  /* 0x0000000000037305 */ /* 0x000e24000021f100 */
[----:B0-----:R0:W-:Y:S01]  /*4ef0*/  STG.E.U8 desc[UR36][R8.64], R3 ;  /* 0x0000000308007986 */ /* 0x0011e2000c101124 */
[----:B------:R-:W-:Y:S05]  /*4f00*/  BRA `(.L_x_1041) ;  /* 0x0000000c00e87947 */ /* 0x000fea0003800000 */
.L_x_1045:
[----:B------:R-:W-:Y:S02]  /*4f10*/  IMAD.U32 R5, R0, 0x10000, RZ ;  /* 0x0001000000057824 */ /* 0x000fe400078e00ff */
[----:B------:R-:W-:-:S04]  /*4f20*/  IMAD.MOV.U32 R25, RZ, RZ, R23 ;  /* 0x000000ffff197224 */ /* 0x000fc800078e0017 */
[----:B------:R-:W0:Y:S02]  /*4f30*/  F2I.S64.TRUNC R4, R5 ;  /* 0x0000000500047311 */ /* 0x000e24000020d900 */
[----:B0-----:R0:W-:Y:S01]  /*4f40*/  STG.E.U8 desc[UR36][R8.64], R4 ;  /* 0x0000000408007986 */ /* 0x0011e2000c101124 */
[----:B------:R-:W-:Y:S05]  /*4f50*/  BRA `(.L_x_1041) ;  /* 0x0000000c00d47947 */ /* 0x000fea0003800000 */
.L_x_1044:
        /* <DEDUP_REMOVED lines=11> */
.L_x_1048:
[----:B------:R-:W-:Y:S02]  /*5010*/  IMAD.U32 R0, R0, 0x10000, RZ ;  /* 0x0001000000007824 */ /* 0x000fe400078e00ff */
[----:B------:R-:W-:Y:S02]  /*5020*/  IMAD.MOV.U32 R25, RZ, RZ, R23 ;  /* 0x000000ffff197224 */ /* 0x000fe400078e0017 */
[----:B------:R-:W0:Y:S02]  /*5030*/  F2I.FTZ.TRUNC.NTZ R3, R0 ;  /* 0x0000000000037305 */ /* 0x000e24000021f100 */
[----:B0-----:R0:W-:Y:S01]  /*5040*/  STG.E desc[UR36][R8.64], R3 ;  /* 0x0000000308007986 */ /* 0x0011e2000c101924 */
[----:B------:R-:W-:Y:S05]  /*5050*/  BRA `(.L_x_1041) ;  /* 0x0000000c00947947 */ /* 0x000fea0003800000 */
.L_x_1047:
[----:B------:R-:W-:Y:S02]  /*5060*/  IMAD.U32 R0, R0, 0x10000, RZ ;  /* 0x0001000000007824 */ /* 0x000fe400078e00ff */
[----:B------:R-:W-:Y:S02]  /*5070*/  IMAD.MOV.U32 R25, RZ, RZ, R23 ;  /* 0x000000ffff197224 */ /* 0x000fe400078e0017 */
[----:B------:R-:W0:Y:S02]  /*5080*/  F2I.FTZ.TRUNC.NTZ R3, R0 ;  /* 0x0000000000037305 */ /* 0x000e24000021f100 */
[----:B0-----:R0:W-:Y:S01]  /*5090*/  STG.E.U16 desc[UR36][R8.64], R3 ;  /* 0x0000000308007986 */ /* 0x0011e2000c101524 */
[----:B------:R-:W-:Y:S05]  /*50a0*/  BRA `(.L_x_1041) ;  /* 0x0000000c00807947 */ /* 0x000fea0003800000 */
.L_x_1043:
        /* <DEDUP_REMOVED lines=10> */
.L_x_1050:
[----:B------:R-:W-:Y:S02]  /*5150*/  IMAD.U32 R0, R0, 0x10000, RZ ;  /* 0x0001000000007824 */ /* 0x000fe400078e00ff */
[----:B------:R-:W-:-:S03]  /*5160*/  IMAD.MOV.U32 R25, RZ, RZ, R23 ;  /* 0x000000ffff197224 */ /* 0x000fc600078e0017 */
[----:B------:R-:W-:-:S05]  /*5170*/  F2FP.F16.F32.PACK_AB R0, RZ, R0 ;  /* 0x00000000ff00723e */ /* 0x000fca00000000ff */
[----:B------:R0:W-:Y:S01]  /*5180*/  STG.E.U16 desc[UR36][R8.64], R0 ;  /* 0x0000000008007986 */ /* 0x0001e2000c101524 */
[----:B------:R-:W-:Y:S05]  /*5190*/  BRA `(.L_x_1041) ;  /* 0x0000000c00447947 */ /* 0x000fea0003800000 */
.L_x_1049:
        /* <DEDUP_REMOVED lines=11> */
.L_x_1052:
[----:B------:R-:W-:Y:S02]  /*5250*/  IMAD.U32 R0, R0, 0x10000, RZ ;  /* 0x0001000000007824 */ /* 0x000fe400078e00ff */
[----:B------:R-:W-:-:S03]  /*5260*/  IMAD.MOV.U32 R25, RZ, RZ, R23 ;  /* 0x000000ffff197224 */ /* 0x000fc600078e0017 */
[----:B------:R-:W-:-:S04]  /*5270*/  F2FP.F16.F32.PACK_AB R3, RZ, R0 ;  /* 0x00000000ff03723e */ /* 0x000fc800000000ff */
[----:B------:R-:W-:-:S05]  /*5280*/  PRMT R3, R3, 0x5410, RZ ;  /* 0x0000541003037816 */ /* 0x000fca00000000ff */
[----:B------:R0:W-:Y:S01]  /*5290*/  STG.E desc[UR36][R8.64], R3 ;  /* 0x0000000308007986 */ /* 0x0001e2000c101924 */
[----:B------:R-:W-:Y:S05]  /*52a0*/  BRA `(.L_x_1041) ;  /* 0x0000000c00007947 */ /* 0x000fea0003800000 */
.L_x_1051:
[----:B------:R-:W-:Y:S02]  /*52b0*/  IMAD.U32 R4, R0, 0x10000, RZ ;  /* 0x0001000000047824 */ /* 0x000fe400078e00ff */
[----:B------:R-:W-:Y:S02]  /*52c0*/  IMAD.MOV.U32 R25, RZ, RZ, R23 ;  /* 0x000000ffff197224 */ /* 0x000fe400078e0017 */
[----:B------:R-:W-:-:S06]  /*52d0*/  FMUL.FTZ R4, R4, 1 ;  /* 0x3f80000004047820 */ /* 0x000fcc0000410000 */
[----:B------:R-:W0:Y:S02]  /*52e0*/  F2F.F64.F32 R4, R4 ;  /* 0x0000000400047310 */ /* 0x000e240000201800 */
[----:B0-----:R0:W-:Y:S01]  /*52f0*/  STG.E.64 desc[UR36][R8.64], R4 ;  /* 0x0000000408007986 */ /* 0x0011e2000c101b24 */
[----:B------:R-:W-:Y:S05]  /*5300*/  BRA `(.L_x_1041) ;  /* 0x0000000800e87947 */ /* 0x000fea0003800000 */
.L_x_1042:
        /* <DEDUP_REMOVED lines=14> */
.L_x_1055:
[----:B------:R-:W-:Y:S01]  /*53f0*/  IMAD.U32 R0, R0, 0x10000, RZ ;  /* 0x0001000000007824 */ /* 0x000fe200078e00ff */
[----:B------:R-:W-:Y:S01]  /*5400*/  CS2R R6, SRZ ;  /* 0x0000000000067805 */ /* 0x000fe2000001ff00 */
[----:B------:R-:W-:Y:S02]  /*5410*/  IMAD.MOV.U32 R25, RZ, RZ, R23 ;  /* 0x000000ffff197224 */ /* 0x000fe400078e0017 */
[----:B------:R-:W-:-:S04]  /*5420*/  FMUL.FTZ R0, R0, 1 ;  /* 0x3f80000000007820 */ /* 0x000fc80000410000 */
[----:B------:R-:W0:Y:S02]  /*5430*/  F2F.F64.F32 R4, R0 ;  /* 0x0000000000047310 */ /* 0x000e240000201800 */
[----:B0-----:R0:W-:Y:S01]  /*5440*/  STG.E.128 desc[UR36][R8.64], R4 ;  /* 0x0000000408007986 */ /* 0x0011e2000c101d24 */
[----:B------:R-:W-:Y:S05]  /*5450*/  BRA `(.L_x_1041) ;  /* 0x0000000800947947 */ /* 0x000fea0003800000 */
.L_x_1054:
        /* <DEDUP_REMOVED lines=21> */
.L_x_1059:
[----:B------:R-:W-:Y:S05]  /*55b0*/  BSYNC B0 ;  /* 0x0000000000007941 */ /* 0x000fea0003800000 */
.L_x_1058:
[----:B------:R-:W-:Y:S01]  /*55c0*/  LOP3.LUT R5, R0, R5, RZ, 0xfc, !PT ;  /* 0x0000000500057212 */ /* 0x000fe200078efcff */
[----:B------:R-:W-:-:S04]  /*55d0*/  IMAD.MOV.U32 R25, RZ, RZ, R23 ;  /* 0x000000ffff197224 */ /* 0x000fc800078e0017 */
[----:B------:R0:W-:Y:S01]  /*55e0*/  STG.E.U8 desc[UR36][R8.64], R5 ;  /* 0x0000000508007986 */ /* 0x0001e2000c101124 */
[----:B------:R-:W-:Y:S05]  /*55f0*/  BRA `(.L_x_1041) ;  /* 0x00000008002c7947 */ /* 0x000fea0003800000 */
.L_x_1057:
        /* <DEDUP_REMOVED lines=13> */
.L_x_1061:
[----:B------:R-:W-:Y:S01]  /*56d0*/  IMAD.MOV.U32 R0, RZ, RZ, 0x7f ;  /* 0x0000007fff007424 */ /* 0x000fe200078e00ff */
[----:B------:R-:W-:-:S04]  /*56e0*/  ISETP.GT.U32.AND P0, PT, R3, 0x7f800000, PT ;  /* 0x7f8000000300780c */ /* 0x000fc80003f04070 */
[----:B------:R-:W-:-:S09]  /*56f0*/  SEL R0, R0, 0x7c, P0 ;  /* 0x0000007c00007807 */ /* 0x000fd20000000000 */
.L_x_1062:
[----:B------:R-:W-:Y:S05]  /*5700*/  BSYNC B0 ;  /* 0x0000000000007941 */ /* 0x000fea0003800000 */
.L_x_1060:
[----:B------:R-:W-:Y:S01]  /*5710*/  LOP3.LUT R3, R5, 0x80000000, RZ, 0xc0, !PT ;  /* 0x8000000005037812 */ /* 0x000fe200078ec0ff */
[----:B------:R-:W-:-:S03]  /*5720*/  IMAD.MOV.U32 R25, RZ, RZ, R23 ;  /* 0x000000ffff197224 */ /* 0x000fc600078e0017 */
[----:B------:R-:W-:-:S04]  /*5730*/  SHF.R.U32.HI R3, RZ, 0x18, R3 ;  /* 0x00000018ff037819 */ /* 0x000fc80000011603 */
[----:B------:R-:W-:-:S05]  /*5740*/  LOP3.LUT R3, R0, R3, RZ, 0xfc, !PT ;  /* 0x0000000300037212 */ /* 0x000fca00078efcff */
[----:B------:R0:W-:Y:S01]  /*5750*/  STG.E.U8 desc[UR36][R8.64], R3 ;  /* 0x0000000308007986 */ /* 0x0001e2000c101124 */
[----:B------:R-:W-:Y:S05]  /*5760*/  BRA `(.L_x_1041) ;  /* 0x0000000400d07947 */ /* 0x000fea0003800000 */
.L_x_1056:
[----:B------:R0:W-:Y:S01]  /*5770*/  STG.E.U16 desc[UR36][R8.64], R0 ;  /* 0x0000000008007986 */ /* 0x0001e2000c101524 */
[----:B------:R-:W-:Y:S01]  /*5780*/  IMAD.MOV.U32 R25, RZ, RZ, R23 ;  /* 0x000000ffff197224 */ /* 0x000fe200078e0017 */
[----:B------:R-:W-:Y:S06]  /*5790*/  BRA `(.L_x_1041) ;  /* 0x0000000400c47947 */ /* 0x000fec0003800000 */
.L_x_1053:
        /* <DEDUP_REMOVED lines=13> */
.L_x_1065:
        /* <DEDUP_REMOVED lines=17> */
.L_x_1068:
[----:B------:R-:W-:-:S04]  /*5980*/  LOP3.LUT R3, R5, 0x80000000, RZ, 0xc0, !PT ;  /* 0x8000000005037812 */ /* 0x000fc800078ec0ff */
[----:B------:R-:W-:-:S04]  /*5990*/  SHF.R.U32.HI R3, RZ, 0x18, R3 ;  /* 0x00000018ff037819 */ /* 0x000fc80000011603 */
[----:B------:R-:W-:-:S04]  /*59a0*/  LOP3.LUT R0, R0, R3, RZ, 0xfc, !PT ;  /* 0x0000000300007212 */ /* 0x000fc800078efcff */
[----:B------:R-:W-:-:S07]  /*59b0*/  PRMT R4, R0, 0x7610, R4 ;  /* 0x0000761000047816 */ /* 0x000fce0000000004 */
.L_x_1067:
[----:B------:R-:W-:Y:S05]  /*59c0*/  BSYNC B0 ;  /* 0x0000000000007941 */ /* 0x000fea0003800000 */
.L_x_1066:
[----:B------:R0:W-:Y:S01]  /*59d0*/  STG.E.U8 desc[UR36][R8.64], R4 ;  /* 0x0000000408007986 */ /* 0x0001e2000c101124 */
[----:B------:R-:W-:Y:S01]  /*59e0*/  IMAD.MOV.U32 R25, RZ, RZ, R23 ;  /* 0x000000ffff197224 */ /* 0x000fe200078e0017 */
[----:B------:R-:W-:Y:S06]  /*59f0*/  BRA `(.L_x_1041) ;  /* 0x00000004002c7947 */ /* 0x000fec0003800000 */
.L_x_1064:
        /* <DEDUP_REMOVED lines=17> */
.L_x_1071:
[----:B------:R-:W-:-:S04]  /*5b10*/  LOP3.LUT R3, R5, 0x80000000, RZ, 0xc0, !PT ;  /* 0x8000000005037812 */ /* 0x000fc800078ec0ff */
[----:B------:R-:W-:-:S04]  /*5b20*/  SHF.R.U32.HI R3, RZ, 0x18, R3 ;  /* 0x00000018ff037819 */ /* 0x000fc80000011603 */
[----:B------:R-:W-:-:S04]  /*5b30*/  LOP3.LUT R0, R0, R3, RZ, 0xfc, !PT ;  /* 0x0000000300007212 */ /* 0x000fc800078efcff */
[----:B------:R-:W-:-:S07]  /*5b40*/  PRMT R4, R0, 0x7610, R4 ;  /* 0x0000761000047816 */ /* 0x000fce0000000004 */
.L_x_1070:
[----:B------:R-:W-:Y:S05]  /*5b50*/  BSYNC B0 ;  /* 0x0000000000007941 */ /* 0x000fea0003800000 */
.L_x_1069:
[----:B------:R0:W-:Y:S01]  /*5b60*/  STG.E.U8 desc[UR36][R8.64], R4 ;  /* 0x0000000408007986 */ /* 0x0001e2000c101124 */
[----:B------:R-:W-:Y:S01]  /*5b70*/  IMAD.MOV.U32 R25, RZ, RZ, R23 ;  /* 0x000000ffff197224 */ /* 0x000fe200078e0017 */
[----:B------:R-:W-:Y:S06]  /*5b80*/  BRA `(.L_x_1041) ;  /* 0x0000000000c87947 */ /* 0x000fec0003800000 */
.L_x_1063:
        /* <DEDUP_REMOVED lines=23> */
.L_x_1046:
        /* <DEDUP_REMOVED lines=16> */
.L_x_1074:
[----:B------:R-:W-:Y:S01]  /*5e00*/  IMAD.MOV.U32 R25, RZ, RZ, R23 ;  /* 0x000000ffff197224 */ /* 0x000fe200078e0017 */
[----:B------:R-:W-:Y:S06]  /*5e10*/  BRA `(.L_x_1041) ;  /* 0x0000000000247947 */ /* 0x000fec0003800000 */
.L_x_1073:
[----:B------:R-:W-:Y:S02]  /*5e20*/  IMAD.U32 R4, R0, 0x10000, RZ ;  /* 0x0001000000047824 */ /* 0x000fe400078e00ff */
[----:B------:R-:W-:-:S04]  /*5e30*/  IMAD.MOV.U32 R25, RZ, RZ, R23 ;  /* 0x000000ffff197224 */ /* 0x000fc800078e0017 */
[----:B------:R-:W0:Y:S02]  /*5e40*/  F2I.U64.TRUNC R4, R4 ;  /* 0x0000000400047311 */ /* 0x000e24000020d800 */
[----:B0-----:R0:W-:Y:S01]  /*5e50*/  STG.E.64 desc[UR36][R8.64], R4 ;  /* 0x0000000408007986 */ /* 0x0011e2000c101b24 */
[----:B------:R-:W-:Y:S05]  /*5e60*/  BRA `(.L_x_1041) ;  /* 0x0000000000107947 */ /* 0x000fea0003800000 */
.L_x_1072:
[----:B------:R-:W-:Y:S02]  /*5e70*/  IMAD.U32 R0, R0, 0x10000, RZ ;  /* 0x0001000000007824 */ /* 0x000fe400078e00ff */
[----:B------:R-:W-:Y:S02]  /*5e80*/  IMAD.MOV.U32 R25, RZ, RZ, R23 ;  /* 0x000000ffff197224 */ /* 0x000fe400078e0017 */
[----:B------:R-:W0:Y:S02]  /*5e90*/  F2I.FTZ.U32.TRUNC.NTZ R3, R0 ;  /* 0x0000000000037305 */ /* 0x000e24000021f000 */
[----:B0-----:R0:W-:Y:S03]  /*5ea0*/  STG.E desc[UR36][R8.64], R3 ;  /* 0x0000000308007986 */ /* 0x0011e6000c101924 */
.L_x_1041:
[----:B------:R-:W-:Y:S05]  /*5eb0*/  BSYNC B6 ;  /* 0x0000000000067941 */ /* 0x000fea0003800000 */
.L_x_1040:
[----:B------:R-:W-:Y:S01]  /*5ec0*/  ISETP.GE.AND P0, PT, R25, R16, PT ;  /* 0x000000101900720c */ /* 0x000fe20003f06270 */
[----:B------:R-:W-:-:S12]  /*5ed0*/  BSSY B6, `(.L_x_1075) ;  /* 0x00001fc000067945 */ /* 0x000fd80003800000 */
[----:B------:R-:W-:Y:S05]  /*5ee0*/  @P0 BRA `(.L_x_1076) ;  /* 0x0000001c00e80947 */ /* 0x000fea0003800000 */
[----:B0-----:R-:W0:Y:S01]  /*5ef0*/  LDC.64 R8, c[0x0][0x220] ;  /* 0x00008800ff087b82 */ /* 0x001e220000000a00 */
[----:B--2---:R-:W-:Y:S01]  /*5f00*/  IMAD R0, R2, 0x200, R25 ;  /* 0x0000020002007824 */ /* 0x004fe200078e0219 */
[----:B-1----:R-:W-:Y:S01]  /*5f10*/  PRMT R4, R19, 0x9910, RZ ;  /* 0x0000991013047816 */ /* 0x002fe200000000ff */
        /* <DEDUP_REMOVED lines=19> */
.L_x_1080:
[----:B---3--:R-:W-:-:S06]  /*6050*/  IMAD.U32 R5, R22, 0x10000, RZ ;  /* 0x0001000016057824 */ /* 0x008fcc00078e00ff */
[----:B------:R-:W0:Y:S02]  /*6060*/  F2I.S64.TRUNC R4, R5 ;  /* 0x0000000500047311 */ /* 0x000e24000020d900 */
[----:B0-----:R0:W-:Y:S01]  /*6070*/  STG.E.U8 desc[UR36][R8.64], R4 ;  /* 0x0000000408007986 */ /* 0x0011e2000c101124 */
[----:B------:R-:W-:Y:S05]  /*6080*/  BRA `(.L_x_1082) ;  /* 0x0000000c00847947 */ /* 0x000fea0003800000 */
.L_x_1079:
        /* <DEDUP_REMOVED lines=10> */
.L_x_1084:
[----:B---3--:R-:W-:-:S04]  /*6130*/  IMAD.U32 R22, R22, 0x10000, RZ ;  /* 0x0001000016167824 */ /* 0x008fc800078e00ff */
[----:B------:R-:W0:Y:S02]  /*6140*/  F2I.FTZ.TRUNC.NTZ R3, R22 ;  /* 0x0000001600037305 */ /* 0x000e24000021f100 */
[----:B0-----:R2:W-:Y:S01]  /*6150*/  STG.E desc[UR36][R8.64], R3 ;  /* 0x0000000308007986 */ /* 0x0015e2000c101924 */
[----:B------:R-:W-:Y:S05]  /*6160*/  BRA `(.L_x_1082) ;  /* 0x0000000c004c7947 */ /* 0x000fea0003800000 */
.L_x_1083:
[----:B---3--:R-:W-:-:S04]  /*6170*/  IMAD.U32 R22, R22, 0x10000, RZ ;  /* 0x0001000016167824 */ /* 0x008fc800078e00ff */
[----:B------:R-:W0:Y:S02]  /*6180*/  F2I.FTZ.TRUNC.NTZ R3, R22 ;  /* 0x0000001600037305 */ /* 0x000e24000021f100 */
[----:B0-----:R0:W-:Y:S01]  /*6190*/  STG.E.U16 desc[UR36][R8.64], R3 ;  /* 0x0000000308007986 */ /* 0x0011e2000c101524 */
[----:B------:R-:W-:Y:S05]  /*61a0*/  BRA `(.L_x_1082) ;  /* 0x0000000c003c7947 */ /* 0x000fea0003800000 */
.L_x_1078:
        /* <DEDUP_REMOVED lines=9> */
.L_x_1086:
[----:B---3--:R-:W-:-:S05]  /*6240*/  IMAD.U32 R0, R22, 0x10000, RZ ;  /* 0x0001000016007824 */ /* 0x008fca00078e00ff */
[----:B------:R-:W-:-:S05]  /*6250*/  F2FP.F16.F32.PACK_AB R0, RZ, R0 ;  /* 0x00000000ff00723e */ /* 0x000fca00000000ff */
[----:B------:R0:W-:Y:S01]  /*6260*/  STG.E.U16 desc[UR36][R8.64], R0 ;  /* 0x0000000008007986 */ /* 0x0001e2000c101524 */
[----:B------:R-:W-:Y:S05]  /*6270*/  BRA `(.L_x_1082) ;  /* 0x0000000c00087947 */ /* 0x000fea0003800000 */
.L_x_1085:
        /* <DEDUP_REMOVED lines=10> */
.L_x_1088:
[----:B---3--:R-:W-:-:S05]  /*6320*/  IMAD.U32 R22, R22, 0x10000, RZ ;  /* 0x0001000016167824 */ /* 0x008fca00078e00ff */
[----:B------:R-:W-:-:S04]  /*6330*/  F2FP.F16.F32.PACK_AB R3, RZ, R22 ;  /* 0x00000016ff03723e */ /* 0x000fc800000000ff */
[----:B------:R-:W-:-:S05]  /*6340*/  PRMT R3, R3, 0x5410, RZ ;  /* 0x0000541003037816 */ /* 0x000fca00000000ff */
[----:B------:R0:W-:Y:S01]  /*6350*/  STG.E desc[UR36][R8.64], R3 ;  /* 0x0000000308007986 */ /* 0x0001e2000c101924 */
[----:B------:R-:W-:Y:S05]  /*6360*/  BRA `(.L_x_1082) ;  /* 0x0000000800cc7947 */ /* 0x000fea0003800000 */
.L_x_1087:
[----:B---3--:R-:W-:-:S04]  /*6370*/  IMAD.U32 R4, R22, 0x10000, RZ ;  /* 0x0001000016047824 */ /* 0x008fc800078e00ff */
[----:B------:R-:W-:-:S06]  /*6380*/  FMUL.FTZ R4, R4, 1 ;  /* 0x3f80000004047820 */ /* 0x000fcc0000410000 */
[----:B------:R-:W0:Y:S02]  /*6390*/  F2F.F64.F32 R4, R4 ;  /* 0x0000000400047310 */ /* 0x000e240000201800 */
[----:B0-----:R0:W-:Y:S01]  /*63a0*/  STG.E.64 desc[UR36][R8.64], R4 ;  /* 0x0000000408007986 */ /* 0x0011e2000c101b24 */
[----:B------:R-:W-:Y:S05]  /*63b0*/  BRA `(.L_x_1082) ;  /* 0x0000000800b87947 */ /* 0x000fea0003800000 */
.L_x_1077:
        /* <DEDUP_REMOVED lines=13> */
.L_x_1091:
[----:B---3--:R-:W-:Y:S01]  /*6490*/  IMAD.U32 R22, R22, 0x10000, RZ ;  /* 0x0001000016167824 */ /* 0x008fe200078e00ff */
[----:B------:R-:W-:-:S03]  /*64a0*/  CS2R R6, SRZ ;  /* 0x0000000000067805 */ /* 0x000fc6000001ff00 */
[----:B------:R-:W-:-:S06]  /*64b0*/  FMUL.FTZ R4, R22, 1 ;  /* 0x3f80000016047820 */ /* 0x000fcc0000410000 */
[----:B------:R-:W0:Y:S02]  /*64c0*/  F2F.F64.F32 R4, R4 ;  /* 0x0000000400047310 */ /* 0x000e240000201800 */
[----:B0-----:R0:W-:Y:S01]  /*64d0*/  STG.E.128 desc[UR36][R8.64], R4 ;  /* 0x0000000408007986 */ /* 0x0011e2000c101d24 */
[----:B------:R-:W-:Y:S05]  /*64e0*/  BRA `(.L_x_1082) ;  /* 0x00000008006c7947 */ /* 0x000fea0003800000 */
.L_x_1090:
        /* <DEDUP_REMOVED lines=21> */
.L_x_1095:
[----:B------:R-:W-:Y:S05]  /*6640*/  BSYNC B0 ;  /* 0x0000000000007941 */ /* 0x000fea0003800000 */
.L_x_1094:
[----:B------:R-:W-:-:S05]  /*6650*/  LOP3.LUT R5, R0, R5, RZ, 0xfc, !PT ;  /* 0x0000000500057212 */ /* 0x000fca00078efcff */
[----:B------:R0:W-:Y:S01]  /*6660*/  STG.E.U8 desc[UR36][R8.64], R5 ;  /* 0x0000000508007986 */ /* 0x0001e2000c101124 */
[----:B------:R-:W-:Y:S05]  /*6670*/  BRA `(.L_x_1082) ;  /* 0x0000000800087947 */ /* 0x000fea0003800000 */
.L_x_1093:
        /* <DEDUP_REMOVED lines=13> */
.L_x_1097:
[----:B------:R-:W-:Y:S01]  /*6750*/  IMAD.MOV.U32 R0, RZ, RZ, 0x7f ;  /* 0x0000007fff007424 */ /* 0x000fe200078e00ff */
[----:B------:R-:W-:-:S04]  /*6760*/  ISETP.GT.U32.AND P0, PT, R3, 0x7f800000, PT ;  /* 0x7f8000000300780c */ /* 0x000fc80003f04070 */
[----:B------:R-:W-:-:S09]  /*6770*/  SEL R0, R0, 0x7c, P0 ;  /* 0x0000007c00007807 */ /* 0x000fd20000000000 */
.L_x_1098:
[----:B------:R-:W-:Y:S05]  /*6780*/  BSYNC B0 ;  /* 0x0000000000007941 */ /* 0x000fea0003800000 */
.L_x_1096:
[----:B------:R-:W-:-:S04]  /*6790*/  LOP3.LUT R3, R5, 0x80000000, RZ, 0xc0, !PT ;  /* 0x8000000005037812 */ /* 0x000fc800078ec0ff */
[----:B------:R-:W-:-:S04]  /*67a0*/  SHF.R.U32.HI R3, RZ, 0x18, R3 ;  /* 0x00000018ff037819 */ /* 0x000fc80000011603 */
[----:B------:R-:W-:-:S05]  /*67b0*/  LOP3.LUT R3, R0, R3, RZ, 0xfc, !PT ;  /* 0x0000000300037212 */ /* 0x000fca00078efcff */
[----:B------:R0:W-:Y:S01]  /*67c0*/  STG.E.U8 desc[UR36][R8.64], R3 ;  /* 0x0000000308007986 */ /* 0x0001e2000c101124 */
[----:B------:R-:W-:Y:S05]  /*67d0*/  BRA `(.L_x_1082) ;  /* 0x0000000400b07947 */ /* 0x000fea0003800000 */
.L_x_1092:
[----:B---3--:R0:W-:Y:S01]  /*67e0*/  STG.E.U16 desc[UR36][R8.64], R22 ;  /* 0x0000001608007986 */ /* 0x0081e2000c101524 */
[----:B------:R-:W-:Y:S05]  /*67f0*/  BRA `(.L_x_1082) ;  /* 0x0000000400a87947 */ /* 0x000fea0003800000 */
.L_x_1089:
        /* <DEDUP_REMOVED lines=12> */
.L_x_1101:
        /* <DEDUP_REMOVED lines=17> */
.L_x_1104:
[----:B------:R-:W-:-:S04]  /*69d0*/  LOP3.LUT R3, R5, 0x80000000, RZ, 0xc0, !PT ;  /* 0x8000000005037812 */ /* 0x000fc800078ec0ff */
[----:B------:R-:W-:-:S04]  /*69e0*/  SHF.R.U32.HI R3, RZ, 0x18, R3 ;  /* 0x00000018ff037819 */ /* 0x000fc80000011603 */
[----:B------:R-:W-:-:S04]  /*69f0*/  LOP3.LUT R0, R0, R3, RZ, 0xfc, !PT ;  /* 0x0000000300007212 */ /* 0x000fc800078efcff */
[----:B------:R-:W-:-:S07]  /*6a00*/  PRMT R4, R0, 0x7610, R4 ;  /* 0x0000761000047816 */ /* 0x000fce0000000004 */
.L_x_1103:
[----:B------:R-:W-:Y:S05]  /*6a10*/  BSYNC B0 ;  /* 0x0000000000007941 */ /* 0x000fea0003800000 */
.L_x_1102:
[----:B------:R0:W-:Y:S01]  /*6a20*/  STG.E.U8 desc[UR36][R8.64], R4 ;  /* 0x0000000408007986 */ /* 0x0001e2000c101124 */
[----:B------:R-:W-:Y:S05]  /*6a30*/  BRA `(.L_x_1082) ;  /* 0x0000000400187947 */ /* 0x000fea0003800000 */
.L_x_1100:
        /* <DEDUP_REMOVED lines=17> */
.L_x_1107:
[----:B------:R-:W-:-:S04]  /*6b50*/  LOP3.LUT R3, R5, 0x80000000, RZ, 0xc0, !PT ;  /* 0x8000000005037812 */ /* 0x000fc800078ec0ff */
[----:B------:R-:W-:-:S04]  /*6b60*/  SHF.R.U32.HI R3, RZ, 0x18, R3 ;  /* 0x00000018ff037819 */ /* 0x000fc80000011603 */
[----:B------:R-:W-:-:S04]  /*6b70*/  LOP3.LUT R0, R0, R3, RZ, 0xfc, !PT ;  /* 0x0000000300007212 */ /* 0x000fc800078efcff */
[----:B------:R-:W-:-:S07]  /*6b80*/  PRMT R4, R0, 0x7610, R4 ;  /* 0x0000761000047816 */ /* 0x000fce0000000004 */
.L_x_1106:
[----:B------:R-:W-:Y:S05]  /*6b90*/  BSYNC B0 ;  /* 0x0000000000007941 */ /* 0x000fea0003800000 */
.L_x_1105:
[----:B------:R0:W-:Y:S01]  /*6ba0*/  STG.E.U8 desc[UR36][R8.64], R4 ;  /* 0x0000000408007986 */ /* 0x0001e2000c101124 */
[----:B------:R-:W-:Y:S05]  /*6bb0*/  BRA `(.L_x_1082) ;  /* 0x0000000000b87947 */ /* 0x000fea0003800000 */
.L_x_1099:
        /* <DEDUP_REMOVED lines=22> */
.L_x_1081:
        /* <DEDUP_REMOVED lines=16> */
.L_x_1110:
[----:B------:R-:W-:Y:S05]  /*6e20*/  BRA `(.L_x_1082) ;  /* 0x00000000001c7947 */ /* 0x000fea0003800000 */
.L_x_1109:
[----:B---3--:R-:W-:-:S06]  /*6e30*/  IMAD.U32 R4, R22, 0x10000, RZ ;  /* 0x0001000016047824 */ /* 0x008fcc00078e00ff */
[----:B------:R-:W0:Y:S02]  /*6e40*/  F2I.U64.TRUNC R4, R4 ;  /* 0x0000000400047311 */ /* 0x000e24000020d800 */
[----:B0-----:R0:W-:Y:S01]  /*6e50*/  STG.E.64 desc[UR36][R8.64], R4 ;  /* 0x0000000408007986 */ /* 0x0011e2000c101b24 */
[----:B------:R-:W-:Y:S05]  /*6e60*/  BRA `(.L_x_1082) ;  /* 0x00000000000c7947 */ /* 0x000fea0003800000 */
.L_x_1108:
[----:B---3--:R-:W-:-:S04]  /*6e70*/  IMAD.U32 R22, R22, 0x10000, RZ ;  /* 0x0001000016167824 */ /* 0x008fc800078e00ff */
[----:B------:R-:W0:Y:S02]  /*6e80*/  F2I.FTZ.U32.TRUNC.NTZ R3, R22 ;  /* 0x0000001600037305 */ /* 0x000e24000021f000 */
[----:B0-----:R0:W-:Y:S02]  /*6e90*/  STG.E desc[UR36][R8.64], R3 ;  /* 0x0000000308007986 */ /* 0x0011e4000c101924 */
.L_x_1082:
        /* <DEDUP_REMOVED lines=23> */
[----:B0-----:R0:W-:Y:S01]  /*7010*/  STG.E.U8 desc[UR36][R8.64], R17 ;  /* 0x0000001108007986 */ /* 0x0011e2000c101124 */
[----:B------:R-:W-:Y:S05]  /*7020*/  BRA `(.L_x_1116) ;  /* 0x0000000c00947947 */ /* 0x000fea0003800000 */
.L_x_1114:
[----:B----4-:R-:W-:-:S06]  /*7030*/  IMAD.U32 R5, R17, 0x10000, RZ ;  /* 0x0001000011057824 */ /* 0x010fcc00078e00ff */
[----:B------:R-:W0:Y:S02]  /*7040*/  F2I.S64.TRUNC R4, R5 ;  /* 0x0000000500047311 */ /* 0x000e24000020d900 */
[----:B0-----:R0:W-:Y:S01]  /*7050*/  STG.E.U8 desc[UR36][R8.64], R4 ;  /* 0x0000000408007986 */ /* 0x0011e2000c101124 */
[----:B------:R-:W-:Y:S05]  /*7060*/  BRA `(.L_x_1116) ;  /* 0x0000000c00847947 */ /* 0x000fea0003800000 */
.L_x_1113:
        /* <DEDUP_REMOVED lines=8> */
[----:B0-----:R0:W-:Y:S01]  /*70f0*/  STG.E.64 desc[UR36][R8.64], R4 ;  /* 0x0000000408007986 */ /* 0x0011e2000c101b24 */
[----:B------:R-:W-:Y:S05]  /*7100*/  BRA `(.L_x_1116) ;  /* 0x0000000c005c7947 */ /* 0x000fea0003800000 */
.L_x_1118:
[----:B----4-:R-:W-:-:S06]  /*7110*/  IMAD.U32 R17, R17, 0x10000, RZ ;  /* 0x0001000011117824 */ /* 0x010fcc00078e00ff */
[----:B------:R-:W0:Y:S02]  /*7120*/  F2I.FTZ.TRUNC.NTZ R17, R17 ;  /* 0x0000001100117305 */ /* 0x000e24000021f100 */
[----:B0-----:R0:W-:Y:S01]  /*7130*/  STG.E desc[UR36][R8.64], R17 ;  /* 0x0000001108007986 */ /* 0x0011e2000c101924 */
[----:B------:R-:W-:Y:S05]  /*7140*/  BRA `(.L_x_1116) ;  /* 0x0000000c004c7947 */ /* 0x000fea0003800000 */
.L_x_1117:
[----:B----4-:R-:W-:-:S06]  /*7150*/  IMAD.U32 R17, R17, 0x10000, RZ ;  /* 0x0001000011117824 */ /* 0x010fcc00078e00ff */
[----:B------:R-:W0:Y:S02]  /*7160*/  F2I.FTZ.TRUNC.NTZ R17, R17 ;  /* 0x0000001100117305 */ /* 0x000e24000021f100 */
[----:B0-----:R0:W-:Y:S01]  /*7170*/  STG.E.U16 desc[UR36][R8.64], R17 ;  /* 0x0000001108007986 */ /* 0x0011e2000c101524 */
[----:B------:R-:W-:Y:S05]  /*7180*/  BRA `(.L_x_1116) ;  /* 0x0000000c003c7947 */ /* 0x000fea0003800000 */
.L_x_1112:
[----:B------:R-:W-:-:S13]  /*7190*/  ISETP.GT.AND P0, PT, R0, 0x6, PT ;  /* 0x000000060000780c */ /* 0x000fda0003f04270 */
[----:B------:R-:W-:Y:S05]  /*71a0*/  @P0 BRA `(.L_x_1119) ;  /* 0x00000000002c0947 */ /* 0x000fea0003800000 */
[----:B------:R-:W-:-:S13]  /*71b0*/  ISETP.NE.AND P0, PT, R0, 0x5, PT ;  /* 0x000000050000780c */ /* 0x000fda0003f05270 */
[----:B------:R-:W-:Y:S05]  /*71c0*/  @!P0 BRA `(.L_x_1120) ;  /* 0x0000000000148947 */ /* 0x000fea0003800000 */
[----:B------:R-:W-:-:S13]  /*71d0*/  ISETP.NE.AND P0, PT, R0, 0x6, PT ;  /* 0x000000060000780c */ /* 0x000fda0003f05270 */
[----:B------:R-:W-:Y:S05]  /*71e0*/  @P0 BRA `(.L_x_1115) ;  /* 0x0000000800c40947 */ /* 0x000fea0003800000 */
[----:B----4-:R-:W-:-:S05]  /*71f0*/  IMAD.U32 R17, R17, 0x10000, RZ ;  /* 0x0001000011117824 */ /* 0x010fca00078e00ff */
[----:B------:R0:W-:Y:S01]  /*7200*/  STG.E desc[UR36][R8.64], R17 ;  /* 0x0000001108007986 */ /* 0x0001e2000c101924 */
[----:B------:R-:W-:Y:S05]  /*7210*/  BRA `(.L_x_1116) ;  /* 0x0000000c00187947 */ /* 0x000fea0003800000 */
.L_x_1120:
[----:B----4-:R-:W-:-:S05]  /*7220*/  IMAD.U32 R0, R17, 0x10000, RZ ;  /* 0x0001000011007824 */ /* 0x010fca00078e00ff */
[----:B------:R-:W-:-:S05]  /*7230*/  F2FP.F16.F32.PACK_AB R0, RZ, R0 ;  /* 0x00000000ff00723e */ /* 0x000fca00000000ff */
[----:B------:R0:W-:Y:S01]  /*7240*/  STG.E.U16 desc[UR36][R8.64], R0 ;  /* 0x0000000008007986 */ /* 0x0001e2000c101524 */
[----:B------:R-:W-:Y:S05]  /*7250*/  BRA `(.L_x_1116) ;  /* 0x0000000c00087947 */ /* 0x000fea0003800000 */
.L_x_1119:
        /* <DEDUP_REMOVED lines=8> */
[----:B------:R0:W-:Y:S01]  /*72e0*/  STG.E.64 desc[UR36][R8.64], R4 ;  /* 0x0000000408007986 */ /* 0x0001e2000c101b24 */
[----:B------:R-:W-:Y:S05]  /*72f0*/  BRA `(.L_x_1116) ;  /* 0x0000000800e07947 */ /* 0x000fea0003800000 */
.L_x_1122:
[----:B----4-:R-:W-:-:S05]  /*7300*/  IMAD.U32 R17, R17, 0x10000, RZ ;  /* 0x0001000011117824 */ /* 0x010fca00078e00ff */
[----:B------:R-:W-:-:S04]  /*7310*/  F2FP.F16.F32.PACK_AB R3, RZ, R17 ;  /* 0x00000011ff03723e */ /* 0x000fc800000000ff */
[----:B------:R-:W-:-:S05]  /*7320*/  PRMT R3, R3, 0x5410, RZ ;  /* 0x0000541003037816 */ /* 0x000fca00000000ff */
[----:B------:R0:W-:Y:S01]  /*7330*/  STG.E desc[UR36][R8.64], R3 ;  /* 0x0000000308007986 */ /* 0x0001e2000c101924 */
[----:B------:R-:W-:Y:S05]  /*7340*/  BRA `(.L_x_1116) ;  /* 0x0000000800cc7947 */ /* 0x000fea0003800000 */
.L_x_1121:
[----:B----4-:R-:W-:-:S04]  /*7350*/  IMAD.U32 R4, R17, 0x10000, RZ ;  /* 0x0001000011047824 */ /* 0x010fc800078e00ff */
[----:B------:R-:W-:-:S06]  /*7360*/  FMUL.FTZ R4, R4, 1 ;  /* 0x3f80000004047820 */ /* 0x000fcc0000410000 */
[----:B------:R-:W0:Y:S02]  /*7370*/  F2F.F64.F32 R4, R4 ;  /* 0x0000000400047310 */ /* 0x000e240000201800 */
[----:B0-----:R0:W-:Y:S01]  /*7380*/  STG.E.64 desc[UR36][R8.64], R4 ;  /* 0x0000000408007986 */ /* 0x0011e2000c101b24 */
[----:B------:R-:W-:Y:S05]  /*7390*/  BRA `(.L_x_1116) ;  /* 0x0000000800b87947 */ /* 0x000fea0003800000 */
.L_x_1111:
        /* <DEDUP_REMOVED lines=11> */
[----:B------:R0:W-:Y:S01]  /*7450*/  STG.E.U8 desc[UR36][R8.64], R3 ;  /* 0x0000000308007986 */ /* 0x0001e2000c101124 */
[----:B------:R-:W-:Y:S05]  /*7460*/  BRA `(.L_x_1116) ;  /* 0x0000000800847947 */ /* 0x000fea0003800000 */
.L_x_1125:
[----:B----4-:R-:W-:Y:S01]  /*7470*/  IMAD.U32 R17, R17, 0x10000, RZ ;  /* 0x0001000011117824 */ /* 0x010fe200078e00ff */
[----:B------:R-:W-:-:S03]  /*7480*/  CS2R R6, SRZ ;  /* 0x0000000000067805 */ /* 0x000fc6000001ff00 */
[----:B------:R-:W-:-:S06]  /*7490*/  FMUL.FTZ R4, R17, 1 ;  /* 0x3f80000011047820 */ /* 0x000fcc0000410000 */
[----:B------:R-:W0:Y:S02]  /*74a0*/  F2F.F64.F32 R4, R4 ;  /* 0x0000000400047310 */ /* 0x000e240000201800 */
[----:B0-----:R0:W-:Y:S01]  /*74b0*/  STG.E.128 desc[UR36][R8.64], R4 ;  /* 0x0000000408007986 */ /* 0x0011e2000c101d24 */
[----:B------:R-:W-:Y:S05]  /*74c0*/  BRA `(.L_x_1116) ;  /* 0x00000008006c7947 */ /* 0x000fea0003800000 */
.L_x_1124:
        /* <DEDUP_REMOVED lines=21> */
.L_x_1129:
[----:B------:R-:W-:Y:S05]  /*7620*/  BSYNC B0 ;  /* 0x0000000000007941 */ /* 0x000fea0003800000 */
.L_x_1128:
[----:B------:R-:W-:-:S05]  /*7630*/  LOP3.LUT R5, R0, R5, RZ, 0xfc, !PT ;  /* 0x0000000500057212 */ /* 0x000fca00078efcff */
[----:B------:R0:W-:Y:S01]  /*7640*/  STG.E.U8 desc[UR36][R8.64], R5 ;  /* 0x0000000508007986 */ /* 0x0001e2000c101124 */
[----:B------:R-:W-:Y:S05]  /*7650*/  BRA `(.L_x_1116) ;  /* 0x0000000800087947 */ /* 0x000fea0003800000 */
.L_x_1127:
        /* <DEDUP_REMOVED lines=13> */
.L_x_1131:
[----:B------:R-:W-:Y:S01]  /*7730*/  IMAD.MOV.U32 R0, RZ, RZ, 0x7f ;  /* 0x0000007fff007424 */ /* 0x000fe200078e00ff */
[----:B------:R-:W-:-:S04]  /*7740*/  ISETP.GT.U32.AND P0, PT, R3, 0x7f800000, PT ;  /* 0x7f8000000300780c */ /* 0x000fc80003f04070 */
[----:B------:R-:W-:-:S09]  /*7750*/  SEL R0, R0, 0x7c, P0 ;  /* 0x0000007c00007807 */ /* 0x000fd20000000000 */
.L_x_1132:
[----:B------:R-:W-:Y:S05]  /*7760*/  BSYNC B0 ;  /* 0x0000000000007941 */ /* 0x000fea0003800000 */
.L_x_1130:
[----:B------:R-:W-:-:S04]  /*7770*/  LOP3.LUT R3, R17, 0x80000000, RZ, 0xc0, !PT ;  /* 0x8000000011037812 */ /* 0x000fc800078ec0ff */
[----:B------:R-:W-:-:S04]  /*7780*/  SHF.R.U32.HI R3, RZ, 0x18, R3 ;  /* 0x00000018ff037819 */ /* 0x000fc80000011603 */
[----:B------:R-:W-:-:S05]  /*7790*/  LOP3.LUT R3, R0, R3, RZ, 0xfc, !PT ;  /* 0x0000000300037212 */ /* 0x000fca00078efcff */
[----:B------:R0:W-:Y:S01]  /*77a0*/  STG.E.U8 desc[UR36][R8.64], R3 ;  /* 0x0000000308007986 */ /* 0x0001e2000c101124 */
[----:B------:R-:W-:Y:S05]  /*77b0*/  BRA `(.L_x_1116) ;  /* 0x0000000400b07947 */ /* 0x000fea0003800000 */
.L_x_1126:
[----:B----4-:R0:W-:Y:S01]  /*77c0*/  STG.E.U16 desc[UR36][R8.64], R17 ;  /* 0x0000001108007986 */ /* 0x0101e2000c101524 */
[----:B------:R-:W-:Y:S05]  /*77d0*/  BRA `(.L_x_1116) ;  /* 0x0000000400a87947 */ /* 0x000fea0003800000 */
.L_x_1123:
        /* <DEDUP_REMOVED lines=10> */
[----:B0-----:R2:W-:Y:S01]  /*7880*/  STG.E.U16 desc[UR36][R8.64], R3 ;  /* 0x0000000308007986 */ /* 0x0015e2000c101524 */
[----:B------:R-:W-:Y:S05]  /*7890*/  BRA `(.L_x_1116) ;  /* 0x0000000400787947 */ /* 0x000fea0003800000 */
.L_x_1135:
        /* <DEDUP_REMOVED lines=17> */
.L_x_1138:
[----:B------:R-:W-:-:S04]  /*79b0*/  LOP3.LUT R3, R17, 0x80000000, RZ, 0xc0, !PT ;  /* 0x8000000011037812 */ /* 0x000fc800078ec0ff */
[----:B------:R-:W-:-:S04]  /*79c0*/  SHF.R.U32.HI R3, RZ, 0x18, R3 ;  /* 0x00000018ff037819 */ /* 0x000fc80000011603 */
[----:B------:R-:W-:-:S04]  /*79d0*/  LOP3.LUT R0, R0, R3, RZ, 0xfc, !PT ;  /* 0x0000000300007212 */ /* 0x000fc800078efcff */
[----:B------:R-:W-:-:S07]  /*79e0*/  PRMT R4, R0, 0x7610, R4 ;  /* 0x0000761000047816 */ /* 0x000fce0000000004 */
.L_x_1137:
[----:B------:R-:W-:Y:S05]  /*79f0*/  BSYNC B0 ;  /* 0x0000000000007941 */ /* 0x000fea0003800000 */
.L_x_1136:
[----:B------:R1:W-:Y:S01]  /*7a00*/  STG.E.U8 desc[UR36][R8.64], R4 ;  /* 0x0000000408007986 */ /* 0x0003e2000c101124 */
[----:B------:R-:W-:Y:S05]  /*7a10*/  BRA `(.L_x_1116) ;  /* 0x0000000400187947 */ /* 0x000fea0003800000 */
.L_x_1134:
        /* <DEDUP_REMOVED lines=17> */
.L_x_1141:
[----:B------:R-:W-:-:S04]  /*7b30*/  LOP3.LUT R3, R17, 0x80000000, RZ, 0xc0, !PT ;  /* 0x8000000011037812 */ /* 0x000fc800078ec0ff */
[----:B------:R-:W-:-:S04]  /*7b40*/  SHF.R.U32.HI R3, RZ, 0x18, R3 ;  /* 0x00000018ff037819 */ /* 0x000fc80000011603 */
[----:B------:R-:W-:-:S04]  /*7b50*/  LOP3.LUT R0, R0, R3, RZ, 0xfc, !PT ;  /* 0x0000000300007212 */ /* 0x000fc800078efcff */
[----:B------:R-:W-:-:S07]  /*7b60*/  PRMT R4, R0, 0x7610, R4 ;  /* 0x0000761000047816 */ /* 0x000fce0000000004 */
.L_x_1140:
[----:B------:R-:W-:Y:S05]  /*7b70*/  BSYNC B0 ;  /* 0x0000000000007941 */ /* 0x000fea0003800000 */
.L_x_1139:
[----:B------:R0:W-:Y:S01]  /*7b80*/  STG.E.U8 desc[UR36][R8.64], R4 ;  /* 0x0000000408007986 */ /* 0x0001e2000c101124 */
[----:B------:R-:W-:Y:S05]  /*7b90*/  BRA `(.L_x_1116) ;  /* 0x0000000000b87947 */ /* 0x000fea0003800000 */
.L_x_1133:
[----:B------:R-:W-:-:S13]  /*7ba0*/  ISETP.NE.AND P0, PT, R0, 0x1c, PT ;  /* 0x0000001c0000780c */ /* 0x000fda0003f05270 */
[----:B------:R-:W-:Y:S05]  /*7bb0*/  @!P0 BRA `(.L_x_1142) ;  /* 0x0000000000a48947 */ /* 0x000fea0003800000 */
[----:B------:R-:W-:-:S13]  /*7bc0*/  ISETP.NE.AND P0, PT, R0, 0x1d, PT ;  /* 0x0000001d0000780c */ /* 0x000fda0003f05270 */
[----:B------:R-:W-:Y:S05]  /*7bd0*/  @!P0 BRA `(.L_x_1143) ;  /* 0x00000000008c8947 */ /* 0x000fea0003800000 */
[----:B------:R-:W-:-:S13]  /*7be0*/  ISETP.NE.AND P0, PT, R0, 0x2c, PT ;  /* 0x0000002c0000780c */ /* 0x000fda0003f05270 */
[----:B------:R-:W-:Y:S05]  /*7bf0*/  @P0 BRA `(.L_x_1115) ;  /* 0x0000000000400947 */ /* 0x000fea0003800000 */
[----:B----4-:R-:W-:-:S05]  /*7c00*/  IMAD.U32 R4, R17, 0x10000, RZ ;  /* 0x0001000011047824 */ /* 0x010fca00078e00ff */
        /* <DEDUP_REMOVED lines=15> */
.L_x_1115:
        /* <DEDUP_REMOVED lines=16> */
.L_x_1144:
[----:B------:R-:W-:Y:S05]  /*7e00*/  BRA `(.L_x_1116) ;  /* 0x00000000001c7947 */ /* 0x000fea0003800000 */
.L_x_1143:
[----:B----4-:R-:W-:-:S06]  /*7e10*/  IMAD.U32 R4, R17, 0x10000, RZ ;  /* 0x0001000011047824 */ /* 0x010fcc00078e00ff */
[----:B------:R-:W0:Y:S02]  /*7e20*/  F2I.U64.TRUNC R4, R4 ;  /* 0x0000000400047311 */ /* 0x000e24000020d800 */
[----:B0-----:R0:W-:Y:S01]  /*7e30*/  STG.E.64 desc[UR36][R8.64], R4 ;  /* 0x0000000408007986 */ /* 0x0011e2000c101b24 */
[----:B------:R-:W-:Y:S05]  /*7e40*/  BRA `(.L_x_1116) ;  /* 0x00000000000c7947 */ /* 0x000fea0003800000 */
.L_x_1142:
[----:B----4-:R-:W-:-:S06]  /*7e50*/  IMAD.U32 R17, R17, 0x10000, RZ ;  /* 0x0001000011117824 */ /* 0x010fcc00078e00ff */
[----:B------:R-:W0:Y:S02]  /*7e60*/  F2I.FTZ.U32.TRUNC.NTZ R17, R17 ;  /* 0x0000001100117305 */ /* 0x000e24000021f000 */
[----:B0-----:R3:W-:Y:S02]  /*7e70*/  STG.E desc[UR36][R8.64], R17 ;  /* 0x0000001108007986 */ /* 0x0017e4000c101924 */
.L_x_1116:
[----:B------:R-:W-:-:S07]  /*7e80*/  VIADD R25, R25, 0x80 ;  /* 0x0000008019197836 */ /* 0x000fce0000000000 */
.L_x_1076:
[----:B------:R-:W-:Y:S05]  /*7e90*/  BSYNC B6 ;  /* 0x0000000000067941 */ /* 0x000fea0003800000 */
.L_x_1075:
[----:B------:R-:W-:-:S13]  /*7ea0*/  ISETP.GE.AND P0, PT, R25, R16, PT ;  /* 0x000000101900720c */ /* 0x000fda0003f06270 */
[----:B------:R-:W-:Y:S05]  /*7eb0*/  @P0 EXIT ;  /* 0x000000000000094d */ /* 0x000fea0003800000 */
[----:B01----:R-:W0:Y:S01]  /*7ec0*/  LDC.64 R4, c[0x0][0x220] ;  /* 0x00008800ff047b82 */ /* 0x003e220000000a00 */
[----:B--2---:R-:W-:Y:S01]  /*7ed0*/  PRMT R0, R19, 0x9910, RZ ;  /* 0x0000991013007816 */ /* 0x004fe200000000ff */
[----:B------:R-:W-:Y:S01]  /*7ee0*/  IMAD R2, R2, 0x200, R25 ;  /* 0x0000020002027824 */ /* 0x000fe200078e0219 */
[----:B------:R-:W-:Y:S02]  /*7ef0*/  ULDC UR4, c[0x0][0x240] ;  /* 0x0000900000047ab9 */ /* 0x000fe40000000800 */
[----:B------:R-:W-:Y:S01]  /*7f00*/  ISETP.GT.AND P1, PT, R0, 0x9, PT ;  /* 0x000000090000780c */ /* 0x000fe20003f24270 */
[----:B---34-:R-:W-:-:S05]  /*7f10*/  IMAD R3, R2, UR4, RZ ;  /* 0x0000000402037c24 */ /* 0x018fca000f8e02ff */
        /* <DEDUP_REMOVED lines=15> */
.L_x_1148:
[----:B------:R-:W-:-:S06]  /*8010*/  IMAD.U32 R5, R18, 0x10000, RZ ;  /* 0x0001000012057824 */ /* 0x000fcc00078e00ff */
[----:B------:R-:W0:Y:S02]  /*8020*/  F2I.S64.TRUNC R4, R5 ;  /* 0x0000000500047311 */ /* 0x000e24000020d900 */
[----:B0-----:R-:W-:Y:S01]  /*8030*/  STG.E.U8 desc[UR36][R2.64], R4 ;  /* 0x0000000402007986 */ /* 0x001fe2000c101124 */
[----:B------:R-:W-:Y:S05]  /*8040*/  EXIT ;  /* 0x000000000000794d */ /* 0x000fea0003800000 */
.L_x_1147:
        /* <DEDUP_REMOVED lines=10> */
.L_x_1151:
[----:B------:R-:W-:-:S04]  /*80f0*/  IMAD.U32 R18, R18, 0x10000, RZ ;  /* 0x0001000012127824 */ /* 0x000fc800078e00ff */
[----:B------:R-:W0:Y:S02]  /*8100*/  F2I.FTZ.TRUNC.NTZ R5, R18 ;  /* 0x0000001200057305 */ /* 0x000e24000021f100 */
[----:B0-----:R-:W-:Y:S01]  /*8110*/  STG.E desc[UR36][R2.64], R5 ;  /* 0x0000000502007986 */ /* 0x001fe2000c101924 */
[----:B------:R-:W-:Y:S05]  /*8120*/  EXIT ;  /* 0x000000000000794d */ /* 0x000fea0003800000 */
.L_x_1150:
[----:B------:R-:W-:-:S04]  /*8130*/  IMAD.U32 R18, R18, 0x10000, RZ ;  /* 0x0001000012127824 */ /* 0x000fc800078e00ff */
[----:B------:R-:W0:Y:S02]  /*8140*/  F2I.FTZ.TRUNC.NTZ R5, R18 ;  /* 0x0000001200057305 */ /* 0x000e24000021f100 */
[----:B0-----:R-:W-:Y:S01]  /*8150*/  STG.E.U16 desc[UR36][R2.64], R5 ;  /* 0x0000000502007986 */ /* 0x001fe2000c101524 */
[----:B------:R-:W-:Y:S05]  /*8160*/  EXIT ;  /* 0x000000000000794d */ /* 0x000fea0003800000 */
.L_x_1146:
        /* <DEDUP_REMOVED lines=9> */
.L_x_1153:
[----:B------:R-:W-:-:S05]  /*8200*/  IMAD.U32 R0, R18, 0x10000, RZ ;  /* 0x0001000012007824 */ /* 0x000fca00078e00ff */
[----:B------:R-:W-:-:S05]  /*8210*/  F2FP.F16.F32.PACK_AB R0, RZ, R0 ;  /* 0x00000000ff00723e */ /* 0x000fca00000000ff */
[----:B------:R-:W-:Y:S01]  /*8220*/  STG.E.U16 desc[UR36][R2.64], R0 ;  /* 0x0000000002007986 */ /* 0x000fe2000c101524 */
[----:B------:R-:W-:Y:S05]  /*8230*/  EXIT ;  /* 0x000000000000794d */ /* 0x000fea0003800000 */
.L_x_1152:
        /* <DEDUP_REMOVED lines=10> */
.L_x_1155:
[----:B------:R-:W-:-:S05]  /*82e0*/  IMAD.U32 R18, R18, 0x10000, RZ ;  /* 0x0001000012127824 */ /* 0x000fca00078e00ff */
[----:B------:R-:W-:-:S04]  /*82f0*/  F2FP.F16.F32.PACK_AB R5, RZ, R18 ;  /* 0x00000012ff05723e */ /* 0x000fc800000000ff */
[----:B------:R-:W-:-:S05]  /*8300*/  PRMT R5, R5, 0x5410, RZ ;  /* 0x0000541005057816 */ /* 0x000fca00000000ff */
[----:B------:R-:W-:Y:S01]  /*8310*/  STG.E desc[UR36][R2.64], R5 ;  /* 0x0000000502007986 */ /* 0x000fe2000c101924 */
[----:B------:R-:W-:Y:S05]  /*8320*/  EXIT ;  /* 0x000000000000794d */ /* 0x000fea0003800000 */
.L_x_1154:
[----:B------:R-:W-:-:S04]  /*8330*/  IMAD.U32 R4, R18, 0x10000, RZ ;  /* 0x0001000012047824 */ /* 0x000fc800078e00ff */
[----:B------:R-:W-:-:S06]  /*8340*/  FMUL.FTZ R4, R4, 1 ;  /* 0x3f80000004047820 */ /* 0x000fcc0000410000 */
[----:B------:R-:W0:Y:S02]  /*8350*/  F2F.F64.F32 R4, R4 ;  /* 0x0000000400047310 */ /* 0x000e240000201800 */
[----:B0-----:R-:W-:Y:S01]  /*8360*/  STG.E.64 desc[UR36][R2.64], R4 ;  /* 0x0000000402007986 */ /* 0x001fe2000c101b24 */
[----:B------:R-:W-:Y:S05]  /*8370*/  EXIT ;  /* 0x000000000000794d */ /* 0x000fea0003800000 */
.L_x_1145:
        /* <DEDUP_REMOVED lines=13> */
.L_x_1158:
[----:B------:R-:W-:Y:S01]  /*8450*/  IMAD.U32 R18, R18, 0x10000, RZ ;  /* 0x0001000012127824 */ /* 0x000fe200078e00ff */
[----:B------:R-:W-:-:S03]  /*8460*/  CS2R R6, SRZ ;  /* 0x0000000000067805 */ /* 0x000fc6000001ff00 */
[----:B------:R-:W-:-:S06]  /*8470*/  FMUL.FTZ R4, R18, 1 ;  /* 0x3f80000012047820 */ /* 0x000fcc0000410000 */
[----:B------:R-:W0:Y:S02]  /*8480*/  F2F.F64.F32 R4, R4 ;  /* 0x0000000400047310 */ /* 0x000e240000201800 */
[----:B0-----:R-:W-:Y:S01]  /*8490*/  STG.E.128 desc[UR36][R2.64], R4 ;  /* 0x0000000402007986 */ /* 0x001fe2000c101d24 */
[----:B------:R-:W-:Y:S05]  /*84a0*/  EXIT ;  /* 0x000000000000794d */ /* 0x000fea0003800000 */
.L_x_1157:
        /* <DEDUP_REMOVED lines=21> */
.L_x_1162:
[----:B------:R-:W-:Y:S05]  /*8600*/  BSYNC B0 ;  /* 0x0000000000007941 */ /* 0x000fea0003800000 */
.L_x_1161:
[----:B------:R-:W-:-:S05]  /*8610*/  LOP3.LUT R5, R0, R5, RZ, 0xfc, !PT ;  /* 0x0000000500057212 */ /* 0x000fca00078efcff */
[----:B------:R-:W-:Y:S01]  /*8620*/  STG.E.U8 desc[UR36][R2.64], R5 ;  /* 0x0000000502007986 */ /* 0x000fe2000c101124 */
[----:B------:R-:W-:Y:S05]  /*8630*/  EXIT ;  /* 0x000000000000794d */ /* 0x000fea0003800000 */
.L_x_1160:
        /* <DEDUP_REMOVED lines=13> */
.L_x_1164:
[----:B------:R-:W-:Y:S01]  /*8710*/  IMAD.MOV.U32 R0, RZ, RZ, 0x7f ;  /* 0x0000007fff007424 */ /* 0x000fe200078e00ff */
[----:B------:R-:W-:-:S04]  /*8720*/  ISETP.GT.U32.AND P0, PT, R4, 0x7f800000, PT ;  /* 0x7f8000000400780c */ /* 0x000fc80003f04070 */
[----:B------:R-:W-:-:S09]  /*8730*/  SEL R0, R0, 0x7c, P0 ;  /* 0x0000007c00007807 */ /* 0x000fd20000000000 */
.L_x_1165:
[----:B------:R-:W-:Y:S05]  /*8740*/  BSYNC B0 ;  /* 0x0000000000007941 */ /* 0x000fea0003800000 */
.L_x_1163:
[----:B------:R-:W-:-:S04]  /*8750*/  LOP3.LUT R4, R5, 0x80000000, RZ, 0xc0, !PT ;  /* 0x8000000005047812 */ /* 0x000fc800078ec0ff */
[----:B------:R-:W-:-:S04]  /*8760*/  SHF.R.U32.HI R5, RZ, 0x18, R4 ;  /* 0x00000018ff057819 */ /* 0x000fc80000011604 */
[----:B------:R-:W-:-:S05]  /*8770*/  LOP3.LUT R5, R0, R5, RZ, 0xfc, !PT ;  /* 0x0000000500057212 */ /* 0x000fca00078efcff */
[----:B------:R-:W-:Y:S01]  /*8780*/  STG.E.U8 desc[UR36][R2.64], R5 ;  /* 0x0000000502007986 */ /* 0x000fe2000c101124 */
[----:B------:R-:W-:Y:S05]  /*8790*/  EXIT ;  /* 0x000000000000794d */ /* 0x000fea0003800000 */
.L_x_1159:
[----:B------:R-:W-:Y:S01]  /*87a0*/  STG.E.U16 desc[UR36][R2.64], R18 ;  /* 0x0000001202007986 */ /* 0x000fe2000c101524 */
[----:B------:R-:W-:Y:S05]  /*87b0*/  EXIT ;  /* 0x000000000000794d */ /* 0x000fea0003800000 */
.L_x_1156:
        /* <DEDUP_REMOVED lines=12> */
.L_x_1168:
        /* <DEDUP_REMOVED lines=17> */
.L_x_1171:
[----:B------:R-:W-:-:S04]  /*8990*/  LOP3.LUT R0, R7, 0x80000000, RZ, 0xc0, !PT ;  /* 0x8000000007007812 */ /* 0x000fc800078ec0ff */
[----:B------:R-:W-:-:S04]  /*89a0*/  SHF.R.U32.HI R5, RZ, 0x18, R0 ;  /* 0x00000018ff057819 */ /* 0x000fc80000011600 */
[----:B------:R-:W-:-:S04]  /*89b0*/  LOP3.LUT R4, R4, R5, RZ, 0xfc, !PT ;  /* 0x0000000504047212 */ /* 0x000fc800078efcff */
[----:B------:R-:W-:-:S07]  /*89c0*/  PRMT R0, R4, 0x7610, R0 ;  /* 0x0000761004007816 */ /* 0x000fce0000000000 */
.L_x_1170:
[----:B------:R-:W-:Y:S05]  /*89d0*/  BSYNC B0 ;  /* 0x0000000000007941 */ /* 0x000fea0003800000 */
.L_x_1169:
[----:B------:R-:W-:Y:S01]  /*89e0*/  STG.E.U8 desc[UR36][R2.64], R0 ;  /* 0x0000000002007986 */ /* 0x000fe2000c101124 */
[----:B------:R-:W-:Y:S05]  /*89f0*/  EXIT ;  /* 0x000000000000794d */ /* 0x000fea0003800000 */
.L_x_1167:
        /* <DEDUP_REMOVED lines=17> */
.L_x_1174:
[----:B------:R-:W-:-:S04]  /*8b10*/  LOP3.LUT R0, R7, 0x80000000, RZ, 0xc0, !PT ;  /* 0x8000000007007812 */ /* 0x000fc800078ec0ff */
[----:B------:R-:W-:-:S04]  /*8b20*/  SHF.R.U32.HI R5, RZ, 0x18, R0 ;  /* 0x00000018ff057819 */ /* 0x000fc80000011600 */
[----:B------:R-:W-:-:S04]  /*8b30*/  LOP3.LUT R4, R4, R5, RZ, 0xfc, !PT ;  /* 0x0000000504047212 */ /* 0x000fc800078efcff */
[----:B------:R-:W-:-:S07]  /*8b40*/  PRMT R0, R4, 0x7610, R0 ;  /* 0x0000761004007816 */ /* 0x000fce0000000000 */
.L_x_1173:
[----:B------:R-:W-:Y:S05]  /*8b50*/  BSYNC B0 ;  /* 0x0000000000007941 */ /* 0x000fea0003800000 */
.L_x_1172:
[----:B------:R-:W-:Y:S01]  /*8b60*/  STG.E.U8 desc[UR36][R2.64], R0 ;  /* 0x0000000002007986 */ /* 0x000fe2000c101124 */
[----:B------:R-:W-:Y:S05]  /*8b70*/  EXIT ;  /* 0x000000000000794d */ /* 0x000fea0003800000 */
.L_x_1166:
        /* <DEDUP_REMOVED lines=22> */
.L_x_1149:
        /* <DEDUP_REMOVED lines=16> */
.L_x_1177:
[----:B------:R-:W-:Y:S05]  /*8de0*/  EXIT ;  /* 0x000000000000794d */ /* 0x000fea0003800000 */
.L_x_1176:
[----:B------:R-:W-:-:S06]  /*8df0*/  IMAD.U32 R4, R18, 0x10000, RZ ;  /* 0x0001000012047824 */ /* 0x000fcc00078e00ff */
[----:B------:R-:W0:Y:S02]  /*8e00*/  F2I.U64.TRUNC R4, R4 ;  /* 0x0000000400047311 */ /* 0x000e24000020d800 */
[----:B0-----:R-:W-:Y:S01]  /*8e10*/  STG.E.64 desc[UR36][R2.64], R4 ;  /* 0x0000000402007986 */ /* 0x001fe2000c101b24 */
[----:B------:R-:W-:Y:S05]  /*8e20*/  EXIT ;  /* 0x000000000000794d */ /* 0x000fea0003800000 */
.L_x_1175:
[----:B------:R-:W-:-:S04]  /*8e30*/  IMAD.U32 R18, R18, 0x10000, RZ ;  /* 0x0001000012127824 */ /* 0x000fc800078e00ff */
[----:B------:R-:W0:Y:S02]  /*8e40*/  F2I.FTZ.U32.TRUNC.NTZ R5, R18 ;  /* 0x0000001200057305 */ /* 0x000e24000021f000 */
[----:B0-----:R-:W-:Y:S01]  /*8e50*/  STG.E desc[UR36][R2.64], R5 ;  /* 0x0000000502007986 */ /* 0x001fe2000c101924 */
[----:B------:R-:W-:Y:S05]  /*8e60*/  EXIT ;  /* 0x000000000000794d */ /* 0x000fea0003800000 */
        .weak           $__internal_1_$__cuda_sm20_dblrcp_rn_slowpath_v3
        .type           $__internal_1_$__cuda_sm20_dblrcp_rn_slowpath_v3,@function
        .size           $__internal_1_$__cuda_sm20_dblrcp_rn_slowpath_v3,(.L_x_71436 - $__internal_1_$__cuda_sm20_dblrcp_rn_slowpath_v3)
$__internal_1_$__cuda_sm20_dblrcp_rn_slowpath_v3:
[----:B------:R-:W-:Y:S01]  /*8e70*/  DSETP.GTU.AND P1, PT, |R4|, +INF , PT ;  /* 0x7ff000000400742a */ /* 0x000fe20003f2c200 */
[----:B------:R-:W-:-:S13]  /*8e80*/  BSSY B2, `(.L_x_1178) ;  /* 0x0000024000027945 */ /* 0x000fda0003800000 */
        /* <DEDUP_REMOVED lines=11> */
[----:B------:R-:W0:Y:S01]  /*8f40*/  MUFU.RCP64H R9, R7 ;  /* 0x0000000700097308 */ /* 0x000e220000001800 */
[----:B------:R-:W-:-:S06]  /*8f50*/  IMAD.MOV.U32 R8, RZ, RZ, R3 ;  /* 0x000000ffff087224 */ /* 0x000fcc00078e0003 */
        /* <DEDUP_REMOVED lines=10> */
.L_x_1181:
        /* <DEDUP_REMOVED lines=10> */
.L_x_1179:
[----:B------:R-:W-:Y:S01]  /*90a0*/  LOP3.LUT R9, R5, 0x80000, RZ, 0xfc, !PT ;  /* 0x0008000005097812 */ /* 0x000fe200078efcff */
[----:B------:R-:W-:-:S07]  /*90b0*/  IMAD.MOV.U32 R8, RZ, RZ, R4 ;  /* 0x000000ffff087224 */ /* 0x000fce00078e0004 */
.L_x_1180:
[----:B------:R-:W-:Y:S05]  /*90c0*/  BSYNC B2 ;  /* 0x0000000000027941 */ /* 0x000fea0003800000 */
.L_x_1178:
[----:B------:R-:W-:-:S04]  /*90d0*/  IMAD.MOV.U32 R13, RZ, RZ, 0x0 ;  /* 0x00000000ff0d7424 */ /* 0x000fc800078e00ff */
[----:B------:R-:W-:Y:S05]  /*90e0*/  RET.REL.NODEC R12 `(_ZN2at6native27unrolled_elementwise_kernelIZNS0_50_GLOBAL__N__2680c7bb_12_PowKernel_cu_140f0503_289629pow_tensor_scalar_kernel_implIN3c108BFloat16ES5_EEvRNS_18TensorIteratorBaseET0_EUlS5_E1_St5arrayIPcLm2EELi4E23TrivialOffsetCalculatorILi1EjESE_NS0_6memory12LoadWithCastILi1EEENSF_13StoreWithCastILi1EEEEEviT_S8_T2_T3_T4_T5_) ;  /* 0xffffff6c0cc47950 */ /* 0x000fea0003c3ffff */
.L_x_1182:
        /* <DEDUP_REMOVED lines=9> */
.L_x_71436:


//--------------------- .text._ZN2at6native18elementwise_kernelILi128ELi4EZNS0_22gpu_kernel_impl_nocastIZNS0_50_GLOBAL__N__2680c7bb_12_PowKernel_cu_140f0503_289629pow_tensor_scalar_kernel_implIN3c108BFloat16ES6_EEvRNS_18TensorIteratorBaseET0_EUlS6_E1_EEvS8_RKT_EUliE_EEviT1_ --------------------------
	.section	.text._ZN2at6native18elementwise_kernelILi128ELi4EZNS0_22gpu_kernel_impl_nocastIZNS0_50_GLOBAL__N__2680c7bb_12_PowKernel_cu_140f0503_289629pow_tensor_scalar_kernel_implIN3c108BFloat16ES6_EEvRNS_18TensorIteratorBaseET0_EUlS6_E1_EEvS8_RKT_EUliE_EEviT1_,"ax",@progbits
	.align	128
        .global         _ZN2at6native18elementwise_kernelILi128ELi4EZNS0_22gpu_kernel_impl_nocastIZNS0_50_GLOBAL__N__2680c7bb_12_PowKernel_cu_140f0503_289629pow_tensor_scalar_kernel_implIN3c108BFloat16ES6_EEvRNS_18TensorIteratorBaseET0_EUlS6_E1_EEvS8_RKT_EUliE_EEviT1_
        .type           _ZN2at6native18elementwise_kernelILi128ELi4EZNS0_22gpu_kernel_impl_nocastIZNS0_50_GLOBAL__N__2680c7bb_12_PowKernel_cu_140f0503_289629pow_tensor_scalar_kernel_implIN3c108BFloat16ES6_EEvRNS_18TensorIteratorBaseET0_EUlS6_E1_EEvS8_RKT_EUliE_EEviT1_,@function
        .size           _ZN2at6native18elementwise_kernelILi128ELi4EZNS0_22gpu_kernel_impl_nocastIZNS0_50_GLOBAL__N__2680c7bb_12_PowKernel_cu_140f0503_289629pow_tensor_scalar_kernel_implIN3c108BFloat16ES6_EEvRNS_18TensorIteratorBaseET0_EUlS6_E1_EEvS8_RKT_EUliE_EEviT1_,(.L_x_71437 - _ZN2at6native18elementwise_kernelILi128ELi4EZNS0_22gpu_kernel_impl_nocastIZNS0_50_GLOBAL__N__2680c7bb_12_PowKernel_cu_140f0503_289629pow_tensor_scalar_kernel_implIN3c108BFloat16ES6_EEvRNS_18TensorIteratorBaseET0_EUlS6_E1_EEvS8_RKT_EUliE_EEviT1_)
        .other          _ZN2at6native18elementwise_kernelILi128ELi4EZNS0_22gpu_kernel_impl_nocastIZNS0_50_GLOBAL__N__2680c7bb_12_PowKernel_cu_140f0503_289629pow_tensor_scalar_kernel_implIN3c108BFloat16ES6_EEvRNS_18TensorIteratorBaseET0_EUlS6_E1_EEvS8_RKT_EUliE_EEviT1_,@"STO_CUDA_ENTRY STV_DEFAULT"
_ZN2at6native18elementwise_kernelILi128ELi4EZNS0_22gpu_kernel_impl_nocastIZNS0_50_GLOBAL__N__2680c7bb_12_PowKernel_cu_140f0503_289629pow_tensor_scalar_kernel_implIN3c108BFloat16ES6_EEvRNS_18TensorIteratorBaseET0_EUlS6_E1_EEvS8_RKT_EUliE_EEviT1_:
.text._ZN2at6native18elementwise_kernelILi128ELi4EZNS0_22gpu_kernel_impl_nocastIZNS0_50_GLOBAL__N__2680c7bb_12_PowKernel_cu_140f0503_289629pow_tensor_scalar_kernel_implIN3c108BFloat16ES6_EEvRNS_18TensorIteratorBaseET0_EUlS6_E1_EEvS8_RKT_EUliE_EEviT1_:
[----:B------:R-:W-:Y:S01]  /*0000*/  LDC R1, c[0x0][0x28] ;  /* 0x00000a00ff017b82 */ /* 0x000fe20000000800 */
[----:B------:R-:W0:Y:S01]  /*0010*/  S2R R5, SR_CTAID.X ;  /* 0x0000000000057919 */ /* 0x000e220000002500 */
[----:B------:R-:W-:Y:S01]  /*0020*/  ULDC UR4, c[0x0][0x210] ;  /* 0x0000840000047ab9 */ /* 0x000fe20000000800 */
[----:B------:R-:W-:Y:S01]  /*0030*/  BSSY B0, `(.L_x_1183) ;  /* 0x000015b000007945 */ /* 0x000fe20003800000 */
[----:B------:R-:W0:Y:S02]  /*0040*/  S2R R0, SR_TID.X ;  /* 0x0000000000007919 */ /* 0x000e240000002100 */
[----:B0-----:R-:W-:-:S04]  /*0050*/  LEA R3, R5, R0, 0x9 ;  /* 0x0000000005037211 */ /* 0x001fc800078e48ff */
[----:B------:R-:W-:Y:S01]  /*0060*/  ISETP.GE.AND P0, PT, R3, UR4, PT ;  /* 0x0000000403007c0c */ /* 0x000fe2000bf06270 */
[----:B------:R-:W-:-:S12]  /*0070*/  ULDC.64 UR4, c[0x0][0x208] ;  /* 0x0000820000047ab9 */ /* 0x000fd80000000a00 */
[----:B------:R-:W-:Y:S05]  /*0080*/  @P0 BRA `(.L_x_1184) ;  /* 0x0000001400540947 */ /* 0x000fea0003800000 */
[----:B------:R-:W0:Y:S01]  /*0090*/  LDC R4, c[0x0][0x218] ;  /* 0x00008600ff047b82 */ /* 0x000e220000000800 */
[----:B------:R-:W-:Y:S01]  /*00a0*/  HFMA2.MMA R2, -RZ, RZ, 0, 0 ;  /* 0x00000000ff027435 */ /* 0x000fe200000001ff */
[----:B------:R-:W-:Y:S02]  /*00b0*/  MOV R7, RZ ;  /* 0x000000ff00077202 */ /* 0x000fe40000000f00 */
[----:B0-----:R-:W-:-:S13]  /*00c0*/  ISETP.NE.AND P0, PT, R4, RZ, PT ;  /* 0x000000ff0400720c */ /* 0x001fda0003f05270 */
[----:B------:R-:W-:Y:S05]  /*00d0*/  @!P0 BRA `(.L_x_1185) ;  /* 0x0000001000a48947 */ /* 0x000fea0003800000 */
        /* <DEDUP_REMOVED lines=286> */
[----:B------:R-:W1:Y:S01]  /*12c0*/  @P0 LDC R3, c[0x0][0x33c] ;  /* 0x0000cf00ff030b82 */ /* 0x000e620000000800 */
[----:B------:R-:W-:-:S04]  /*12d0*/  IMAD R8, R8, UR8, R9 ;  /* 0x0000000808087c24 */ /* 0x000fc8000f8e0209 */
[C---:B------:R-:W-:Y:S02]  /*12e0*/  IMAD R7, R8.reuse, UR6, R7 ;  /* 0x0000000608077c24 */ /* 0x040fe4000f8e0207 */
[----:B------:R-:W-:Y:S01]  /*12f0*/  IMAD R2, R8, UR7, R2 ;  /* 0x0000000708027c24 */ /* 0x000fe2000f8e0202 */
[----:B------:R-:W2:Y:S01]  /*1300*/  @P0 LDC.64 R10, c[0x0][0x408] ;  /* 0x00010200ff0a0b82 */ /* 0x000ea20000000a00 */
[----:B0-----:R-:W-:-:S05]  /*1310*/  @P0 IMAD.HI.U32 R4, R13, R14, R12 ;  /* 0x0000000e0d040227 */ /* 0x001fca00078e000c */
[----:B------:R-:W-:-:S04]  /*1320*/  @P0 SHF.R.U32.HI R4, RZ, R15, R4 ;  /* 0x0000000fff040219 */ /* 0x000fc80000011604 */
[----:B------:R-:W-:-:S05]  /*1330*/  @P0 IADD3 R12, -R4, RZ, RZ ;  /* 0x000000ff040c0210 */ /* 0x000fca0007ffe1ff */
[----:B-1----:R-:W-:-:S04]  /*1340*/  @P0 IMAD R12, R12, R3, R13 ;  /* 0x000000030c0c0224 */ /* 0x002fc800078e020d */
[C---:B--2---:R-:W-:Y:S02]  /*1350*/  @P0 IMAD R7, R12.reuse, R10, R7 ;  /* 0x0000000a0c070224 */ /* 0x044fe400078e0207 */
[----:B------:R-:W-:-:S07]  /*1360*/  @P0 IMAD R2, R12, R11, R2 ;  /* 0x0000000b0c020224 */ /* 0x000fce00078e0202 */
.L_x_1185:
[----:B------:R-:W-:Y:S02]  /*1370*/  ULDC.64 UR6, c[0x0][0x418] ;  /* 0x0001060000067ab9 */ /* 0x000fe40000000a00 */
[----:B------:R-:W-:-:S05]  /*1380*/  IADD3 R10, P0, R2, UR6, RZ ;  /* 0x00000006020a7c10 */ /* 0x000fca000ff1e0ff */
[----:B------:R-:W-:Y:S01]  /*1390*/  IMAD.X R11, RZ, RZ, UR7, P0 ;  /* 0x00000007ff0b7e24 */ /* 0x000fe200080e06ff */
[----:B------:R-:W-:-:S04]  /*13a0*/  ULDC.64 UR6, c[0x0][0x410] ;  /* 0x0001040000067ab9 */ /* 0x000fc80000000a00 */
[----:B------:R-:W2:Y:S01]  /*13b0*/  LDG.E.U16 R10, desc[UR4][R10.64] ;  /* 0x000000040a0a7981 */ /* 0x000ea2000c1e1500 */
[----:B------:R-:W-:Y:S01]  /*13c0*/  IADD3 R6, P1, R7, UR6, RZ ;  /* 0x0000000607067c10 */ /* 0x000fe2000ff3e0ff */
[----:B------:R-:W-:Y:S03]  /*13d0*/  BSSY B1, `(.L_x_1186) ;  /* 0x0000017000017945 */ /* 0x000fe60003800000 */
[----:B------:R-:W-:Y:S02]  /*13e0*/  IADD3.X R7, RZ, UR7, RZ, P1, !PT ;  /* 0x00000007ff077c10 */ /* 0x000fe40008ffe4ff */
[----:B--2---:R-:W-:-:S05]  /*13f0*/  SHF.L.U32 R2, R10, 0x10, RZ ;  /* 0x000000100a027819 */ /* 0x004fca00000006ff */
[----:B------:R-:W-:-:S06]  /*1400*/  FMUL.FTZ R4, R2, R2 ;  /* 0x0000000202047220 */ /* 0x000fcc0000410000 */
[----:B------:R-:W0:Y:S02]  /*1410*/  F2F.BF16.F32 R4, R4 ;  /* 0x0000000400047304 */ /* 0x000e240000202000 */
[----:B0-----:R-:W-:-:S05]  /*1420*/  SHF.L.U32 R2, R4, 0x10, RZ ;  /* 0x0000001004027819 */ /* 0x001fca00000006ff */
[----:B------:R-:W-:-:S06]  /*1430*/  FMUL.FTZ R12, R2, 1 ;  /* 0x3f800000020c7820 */ /* 0x000fcc0000410000 */
[----:B------:R-:W0:Y:S08]  /*1440*/  F2F.F64.F32 R12, R12 ;  /* 0x0000000c000c7310 */ /* 0x000e300000201800 */
[----:B0-----:R-:W0:Y:S01]  /*1450*/  MUFU.RCP64H R3, R13 ;  /* 0x0000000d00037308 */ /* 0x001e220000001800 */
[----:B------:R-:W-:-:S04]  /*1460*/  IADD3 R2, R13, 0x300402, RZ ;  /* 0x003004020d027810 */ /* 0x000fc80007ffe0ff */
[----:B------:R-:W-:Y:S02]  /*1470*/  FSETP.GEU.AND P0, PT, |R2|, 5.8789094863358348022e-39, PT ;  /* 0x004004020200780b */ /* 0x000fe40003f0e200 */
[----:B0-----:R-:W-:-:S08]  /*1480*/  DFMA R8, -R12, R2, 1 ;  /* 0x3ff000000c08742b */ /* 0x001fd00000000102 */
[----:B------:R-:W-:-:S08]  /*1490*/  DFMA R8, R8, R8, R8 ;  /* 0x000000080808722b */ /* 0x000fd00000000008 */
[----:B------:R-:W-:-:S08]  /*14a0*/  DFMA R8, R2, R8, R2 ;  /* 0x000000080208722b */ /* 0x000fd00000000002 */
[----:B------:R-:W-:-:S08]  /*14b0*/  DFMA R10, -R12, R8, 1 ;  /* 0x3ff000000c0a742b */ /* 0x000fd00000000108 */
[----:B------:R-:W-:Y:S01]  /*14c0*/  DFMA R8, R8, R10, R8 ;  /* 0x0000000a0808722b */ /* 0x000fe20000000008 */
[----:B------:R-:W-:Y:S10]  /*14d0*/  @P0 BRA `(.L_x_1187) ;  /* 0x0000000000180947 */ /* 0x000ff40003800000 */
[----:B------:R-:W-:-:S04]  /*14e0*/  LOP3.LUT R2, R13, 0x7fffffff, RZ, 0xc0, !PT ;  /* 0x7fffffff0d027812 */ /* 0x000fc800078ec0ff */
[----:B------:R-:W-:Y:S02]  /*14f0*/  IADD3 R15, R2, -0x100000, RZ ;  /* 0xfff00000020f7810 */ /* 0x000fe40007ffe0ff */
[----:B------:R-:W-:-:S07]  /*1500*/  MOV R2, 0x1520 ;  /* 0x0000152000027802 */ /* 0x000fce0000000f00 */
[----:B------:R-:W-:Y:S05]  /*1510*/  CALL.REL.NOINC `($__internal_2_$__cuda_sm20_dblrcp_rn_slowpath_v3) ;  /* 0x0000004000607944 */ /* 0x000fea0003c00000 */
[----:B------:R-:W-:Y:S01]  /*1520*/  IMAD.MOV.U32 R8, RZ, RZ, R10 ;  /* 0x000000ffff087224 */ /* 0x000fe200078e000a */
[----:B------:R-:W-:-:S07]  /*1530*/  MOV R9, R11 ;  /* 0x0000000b00097202 */ /* 0x000fce0000000f00 */
.L_x_1187:
[----:B------:R-:W-:Y:S05]  /*1540*/  BSYNC B1 ;  /* 0x0000000000017941 */ /* 0x000fea0003800000 */
.L_x_1186:
[----:B------:R-:W-:Y:S01]  /*1550*/  UMOV UR6, 0xf0000000 ;  /* 0xf000000000067882 */ /* 0x000fe20000000000 */
[----:B------:R-:W-:Y:S01]  /*1560*/  UMOV UR7, 0x380fffff ;  /* 0x380fffff00077882 */ /* 0x000fe20000000000 */
[----:B------:R-:W0:Y:S01]  /*1570*/  F2F.F32.F64 R2, R8 ;  /* 0x0000000800027310 */ /* 0x000e220000301000 */
[----:B------:R-:W-:Y:S01]  /*1580*/  DSETP.GEU.AND P0, PT, |R8|, UR6, PT ;  /* 0x0000000608007e2a */ /* 0x000fe2000bf0e200 */
[----:B------:R-:W-:-:S04]  /*1590*/  LEA R0, R5, R0, 0x9 ;  /* 0x0000000005007211 */ /* 0x000fc800078e48ff */
[----:B------:R-:W-:-:S09]  /*15a0*/  IADD3 R3, R0, 0x80, RZ ;  /* 0x0000008000037810 */ /* 0x000fd20007ffe0ff */
[----:B0-----:R-:W-:-:S05]  /*15b0*/  @!P0 FMUL R2, R2, 1.175494350822287508e-38 ;  /* 0x0080000002028820 */ /* 0x001fca0000400000 */
[----:B------:R-:W-:-:S05]  /*15c0*/  F2FP.BF16.F32.PACK_AB R2, RZ, R2 ;  /* 0x00000002ff02723e */ /* 0x000fca00000010ff */
[----:B------:R0:W-:Y:S02]  /*15d0*/  STG.E.U16 desc[UR4][R6.64], R2 ;  /* 0x0000000206007986 */ /* 0x0001e4000c101504 */
.L_x_1184:
[----:B------:R-:W-:Y:S05]  /*15e0*/  BSYNC B0 ;  /* 0x0000000000007941 */ /* 0x000fea0003800000 */
.L_x_1183:
[----:B------:R-:W-:Y:S01]  /*15f0*/  ULDC UR6, c[0x0][0x210] ;  /* 0x0000840000067ab9 */ /* 0x000fe20000000800 */
[----:B------:R-:W-:Y:S01]  /*1600*/  BSSY B0, `(.L_x_1188) ;  /* 0x0000157000007945 */ /* 0x000fe20003800000 */
[----:B------:R-:W-:-:S13]  /*1610*/  ISETP.GE.AND P0, PT, R3, UR6, PT ;  /* 0x0000000603007c0c */ /* 0x000fda000bf06270 */
[----:B------:R-:W-:Y:S05]  /*1620*/  @P0 BRA `(.L_x_1189) ;  /* 0x0000001400500947 */ /* 0x000fea0003800000 */
[----:B------:R-:W1:Y:S01]  /*1630*/  LDC R4, c[0x0][0x218] ;  /* 0x00008600ff047b82 */ /* 0x000e620000000800 */
[----:B------:R-:W-:Y:S01]  /*1640*/  HFMA2.MMA R5, -RZ, RZ, 0, 0 ;  /* 0x00000000ff057435 */ /* 0x000fe200000001ff */
[----:B------:R-:W-:Y:S02]  /*1650*/  MOV R0, RZ ;  /* 0x000000ff00007202 */ /* 0x000fe40000000f00 */
[----:B-1----:R-:W-:-:S13]  /*1660*/  ISETP.NE.AND P0, PT, R4, RZ, PT ;  /* 0x000000ff0400720c */ /* 0x002fda0003f05270 */
[----:B------:R-:W-:Y:S05]  /*1670*/  @!P0 BRA `(.L_x_1190) ;  /* 0x0000001000a48947 */ /* 0x000fea0003800000 */
[----:B0-----:R-:W-:Y:S01]  /*1680*/  IMAD.MOV.U32 R2, RZ, RZ, RZ ;  /* 0x000000ffff027224 */ /* 0x001fe200078e00ff */
        /* <DEDUP_REMOVED lines=285> */
[----:B------:R-:W-:-:S04]  /*2860*/  IMAD.MOV R6, RZ, RZ, -R11 ;  /* 0x000000ffff067224 */ /* 0x000fc800078e0a0b */
[----:B------:R-:W-:-:S03]  /*2870*/  IMAD R6, R6, UR8, R7 ;  /* 0x0000000806067c24 */ /* 0x000fc6000f8e0207 */
        /* <DEDUP_REMOVED lines=9> */
.L_x_1190:
[----:B------:R-:W-:Y:S02]  /*2910*/  ULDC.64 UR6, c[0x0][0x418] ;  /* 0x0001060000067ab9 */ /* 0x000fe40000000a00 */
[----:B------:R-:W-:-:S04]  /*2920*/  IADD3 R10, P0, R0, UR6, RZ ;  /* 0x00000006000a7c10 */ /* 0x000fc8000ff1e0ff */
[----:B------:R-:W-:Y:S01]  /*2930*/  IADD3.X R11, RZ, UR7, RZ, P0, !PT ;  /* 0x00000007ff0b7c10 */ /* 0x000fe200087fe4ff */
[----:B------:R-:W-:-:S04]  /*2940*/  ULDC.64 UR6, c[0x0][0x410] ;  /* 0x0001040000067ab9 */ /* 0x000fc80000000a00 */
[----:B------:R-:W2:Y:S01]  /*2950*/  LDG.E.U16 R10, desc[UR4][R10.64] ;  /* 0x000000040a0a7981 */ /* 0x000ea2000c1e1500 */
[----:B------:R-:W-:Y:S01]  /*2960*/  IADD3 R4, P1, R5, UR6, RZ ;  /* 0x0000000605047c10 */ /* 0x000fe2000ff3e0ff */
[----:B------:R-:W-:Y:S04]  /*2970*/  BSSY B1, `(.L_x_1191) ;  /* 0x0000017000017945 */ /* 0x000fe80003800000 */
[----:B------:R-:W-:Y:S01]  /*2980*/  IMAD.X R5, RZ, RZ, UR7, P1 ;  /* 0x00000007ff057e24 */ /* 0x000fe200088e06ff */
[----:B--2---:R-:W-:-:S05]  /*2990*/  SHF.L.U32 R0, R10, 0x10, RZ ;  /* 0x000000100a007819 */ /* 0x004fca00000006ff */
[----:B------:R-:W-:-:S06]  /*29a0*/  FMUL.FTZ R0, R0, R0 ;  /* 0x0000000000007220 */ /* 0x000fcc0000410000 */
[----:B------:R-:W0:Y:S02]  /*29b0*/  F2F.BF16.F32 R0, R0 ;  /* 0x0000000000007304 */ /* 0x000e240000202000 */
[----:B0-----:R-:W-:-:S05]  /*29c0*/  SHF.L.U32 R2, R0, 0x10, RZ ;  /* 0x0000001000027819 */ /* 0x001fca00000006ff */
[----:B------:R-:W-:-:S04]  /*29d0*/  FMUL.FTZ R2, R2, 1 ;  /* 0x3f80000002027820 */ /* 0x000fc80000410000 */
        /* <DEDUP_REMOVED lines=10> */
[----:B------:R-:W-:Y:S02]  /*2a80*/  LOP3.LUT R0, R13, 0x7fffffff, RZ, 0xc0, !PT ;  /* 0x7fffffff0d007812 */ /* 0x000fe400078ec0ff */
[----:B------:R-:W-:Y:S02]  /*2a90*/  MOV R2, 0x2ac0 ;  /* 0x00002ac000027802 */ /* 0x000fe40000000f00 */
[----:B------:R-:W-:-:S07]  /*2aa0*/  IADD3 R15, R0, -0x100000, RZ ;  /* 0xfff00000000f7810 */ /* 0x000fce0007ffe0ff */
[----:B------:R-:W-:Y:S05]  /*2ab0*/  CALL.REL.NOINC `($__internal_2_$__cuda_sm20_dblrcp_rn_slowpath_v3) ;  /* 0x0000002800f87944 */ /* 0x000fea0003c00000 */
[----:B------:R-:W-:Y:S02]  /*2ac0*/  MOV R8, R10 ;  /* 0x0000000a00087202 */ /* 0x000fe40000000f00 */
[----:B------:R-:W-:-:S07]  /*2ad0*/  MOV R9, R11 ;  /* 0x0000000b00097202 */ /* 0x000fce0000000f00 */
.L_x_1192:
[----:B------:R-:W-:Y:S05]  /*2ae0*/  BSYNC B1 ;  /* 0x0000000000017941 */ /* 0x000fea0003800000 */
.L_x_1191:
[----:B------:R-:W-:Y:S01]  /*2af0*/  UMOV UR6, 0xf0000000 ;  /* 0xf000000000067882 */ /* 0x000fe20000000000 */
[----:B------:R-:W-:Y:S01]  /*2b00*/  UMOV UR7, 0x380fffff ;  /* 0x380fffff00077882 */ /* 0x000fe20000000000 */
[----:B------:R-:W0:Y:S01]  /*2b10*/  F2F.F32.F64 R0, R8 ;  /* 0x0000000800007310 */ /* 0x000e220000301000 */
[----:B------:R-:W-:Y:S01]  /*2b20*/  DSETP.GEU.AND P0, PT, |R8|, UR6, PT ;  /* 0x0000000608007e2a */ /* 0x000fe2000bf0e200 */
[----:B------:R-:W-:-:S13]  /*2b30*/  IADD3 R3, R3, 0x80, RZ ;  /* 0x0000008003037810 */ /* 0x000fda0007ffe0ff */
[----:B0-----:R-:W-:-:S05]  /*2b40*/  @!P0 FMUL R0, R0, 1.175494350822287508e-38 ;  /* 0x0080000000008820 */ /* 0x001fca0000400000 */
[----:B------:R-:W-:-:S05]  /*2b50*/  F2FP.BF16.F32.PACK_AB R0, RZ, R0 ;  /* 0x00000000ff00723e */ /* 0x000fca00000010ff */
[----:B------:R1:W-:Y:S02]  /*2b60*/  STG.E.U16 desc[UR4][R4.64], R0 ;  /* 0x0000000004007986 */ /* 0x0003e4000c101504 */
.L_x_1189:
[----:B------:R-:W-:Y:S05]  /*2b70*/  BSYNC B0 ;  /* 0x0000000000007941 */ /* 0x000fea0003800000 */
.L_x_1188:
[----:B------:R-:W-:Y:S01]  /*2b80*/  ULDC UR6, c[0x0][0x210] ;  /* 0x0000840000067ab9 */ /* 0x000fe20000000800 */
[----:B------:R-:W-:Y:S01]  /*2b90*/  BSSY B0, `(.L_x_1193) ;  /* 0x0000157000007945 */ /* 0x000fe20003800000 */
[----:B------:R-:W-:-:S13]  /*2ba0*/  ISETP.GE.AND P0, PT, R3, UR6, PT ;  /* 0x0000000603007c0c */ /* 0x000fda000bf06270 */
[----:B------:R-:W-:Y:S05]  /*2bb0*/  @P0 BRA `(.L_x_1194) ;  /* 0x0000001400500947 */ /* 0x000fea0003800000 */
[----:B-1----:R-:W1:Y:S01]  /*2bc0*/  LDC R4, c[0x0][0x218] ;  /* 0x00008600ff047b82 */ /* 0x002e620000000800 */
[----:B------:R-:W-:Y:S01]  /*2bd0*/  MOV R0, RZ ;  /* 0x000000ff00007202 */ /* 0x000fe20000000f00 */
[----:B------:R-:W-:Y:S01]  /*2be0*/  IMAD.MOV.U32 R5, RZ, RZ, RZ ;  /* 0x000000ffff057224 */ /* 0x000fe200078e00ff */
[----:B-1----:R-:W-:-:S13]  /*2bf0*/  ISETP.NE.AND P0, PT, R4, RZ, PT ;  /* 0x000000ff0400720c */ /* 0x002fda0003f05270 */
[----:B------:R-:W-:Y:S05]  /*2c00*/  @!P0 BRA `(.L_x_1195) ;  /* 0x0000001000a48947 */ /* 0x000fea0003800000 */
[----:B0-----:R-:W-:Y:S01]  /*2c10*/  HFMA2.MMA R2, -RZ, RZ, 0, 0 ;  /* 0x00000000ff027435 */ /* 0x001fe200000001ff */
        /* <DEDUP_REMOVED lines=283> */
[----:B------:R-:W-:Y:S02]  /*3dd0*/  ULDC.64 UR6, c[0x0][0x400] ;  /* 0x0001000000067ab9 */ /* 0x000fe40000000a00 */
[----:B------:R-:W-:-:S04]  /*3de0*/  IMAD.MOV R6, RZ, RZ, -R11 ;  /* 0x000000ffff067224 */ /* 0x000fc800078e0a0b */
        /* <DEDUP_REMOVED lines=11> */
.L_x_1195:
[----:B------:R-:W-:Y:S02]  /*3ea0*/  ULDC.64 UR6, c[0x0][0x418] ;  /* 0x0001060000067ab9 */ /* 0x000fe40000000a00 */
[----:B------:R-:W-:-:S04]  /*3eb0*/  IADD3 R10, P0, R0, UR6, RZ ;  /* 0x00000006000a7c10 */ /* 0x000fc8000ff1e0ff */
[----:B------:R-:W-:Y:S01]  /*3ec0*/  IADD3.X R11, RZ, UR7, RZ, P0, !PT ;  /* 0x00000007ff0b7c10 */ /* 0x000fe200087fe4ff */
        /* <DEDUP_REMOVED lines=23> */
[----:B------:R-:W-:Y:S05]  /*4040*/  CALL.REL.NOINC `($__internal_2_$__cuda_sm20_dblrcp_rn_slowpath_v3) ;  /* 0x0000001400947944 */ /* 0x000fea0003c00000 */
[----:B------:R-:W-:Y:S02]  /*4050*/  MOV R8, R10 ;  /* 0x0000000a00087202 */ /* 0x000fe40000000f00 */
[----:B------:R-:W-:-:S07]  /*4060*/  MOV R9, R11 ;  /* 0x0000000b00097202 */ /* 0x000fce0000000f00 */
.L_x_1197:
[----:B------:R-:W-:Y:S05]  /*4070*/  BSYNC B1 ;  /* 0x0000000000017941 */ /* 0x000fea0003800000 */
.L_x_1196:
        /* <DEDUP_REMOVED lines=8> */
.L_x_1194:
[----:B------:R-:W-:Y:S05]  /*4100*/  BSYNC B0 ;  /* 0x0000000000007941 */ /* 0x000fea0003800000 */
.L_x_1193:
[----:B------:R-:W-:Y:S02]  /*4110*/  ULDC UR6, c[0x0][0x210] ;  /* 0x0000840000067ab9 */ /* 0x000fe40000000800 */
[----:B------:R-:W-:-:S13]  /*4120*/  ISETP.GE.AND P0, PT, R3, UR6, PT ;  /* 0x0000000603007c0c */ /* 0x000fda000bf06270 */
[----:B------:R-:W-:Y:S05]  /*4130*/  @P0 EXIT ;  /* 0x000000000000094d */ /* 0x000fea0003800000 */
[----:B-12---:R-:W1:Y:S01]  /*4140*/  LDC R4, c[0x0][0x218] ;  /* 0x00008600ff047b82 */ /* 0x006e620000000800 */
[----:B------:R-:W-:Y:S01]  /*4150*/  HFMA2.MMA R5, -RZ, RZ, 0, 0 ;  /* 0x00000000ff057435 */ /* 0x000fe200000001ff */
[----:B------:R-:W-:Y:S02]  /*4160*/  MOV R0, RZ ;  /* 0x000000ff00007202 */ /* 0x000fe40000000f00 */
[----:B-1----:R-:W-:-:S13]  /*4170*/  ISETP.NE.AND P0, PT, R4, RZ, PT ;  /* 0x000000ff0400720c */ /* 0x002fda0003f05270 */
[----:B------:R-:W-:Y:S05]  /*4180*/  @!P0 BRA `(.L_x_1198) ;  /* 0x0000001000a48947 */ /* 0x000fea0003800000 */
[----:B0-----:R-:W-:Y:S01]  /*4190*/  MOV R2, RZ ;  /* 0x000000ff00027202 */ /* 0x001fe20000000f00 */
        /* <DEDUP_REMOVED lines=296> */
.L_x_1198:
        /* <DEDUP_REMOVED lines=24> */
[----:B------:R-:W-:Y:S02]  /*55a0*/  MOV R12, R10 ;  /* 0x0000000a000c7202 */ /* 0x000fe40000000f00 */
[----:B------:R-:W-:Y:S01]  /*55b0*/  MOV R13, R11 ;  /* 0x0000000b000d7202 */ /* 0x000fe20000000f00 */
[----:B------:R-:W-:Y:S01]  /*55c0*/  VIADD R15, R0, 0xfff00000 ;  /* 0xfff00000000f7836 */ /* 0x000fe20000000000 */
[----:B------:R-:W-:-:S07]  /*55d0*/  MOV R2, 0x55f0 ;  /* 0x000055f000027802 */ /* 0x000fce0000000f00 */
[----:B------:R-:W-:Y:S05]  /*55e0*/  CALL.REL.NOINC `($__internal_2_$__cuda_sm20_dblrcp_rn_slowpath_v3) ;  /* 0x00000000002c7944 */ /* 0x000fea0003c00000 */
[----:B------:R-:W-:Y:S02]  /*55f0*/  MOV R6, R10 ;  /* 0x0000000a00067202 */ /* 0x000fe40000000f00 */
[----:B------:R-:W-:-:S07]  /*5600*/  MOV R7, R11 ;  /* 0x0000000b00077202 */ /* 0x000fce0000000f00 */
.L_x_1200:
[----:B------:R-:W-:Y:S05]  /*5610*/  BSYNC B0 ;  /* 0x0000000000007941 */ /* 0x000fea0003800000 */
.L_x_1199:
[----:B------:R-:W-:Y:S01]  /*5620*/  UMOV UR6, 0xf0000000 ;  /* 0xf000000000067882 */ /* 0x000fe20000000000 */
[----:B------:R-:W-:Y:S01]  /*5630*/  UMOV UR7, 0x380fffff ;  /* 0x380fffff00077882 */ /* 0x000fe20000000000 */
[----:B------:R-:W0:Y:S01]  /*5640*/  F2F.F32.F64 R0, R6 ;  /* 0x0000000600007310 */ /* 0x000e220000301000 */
[----:B------:R-:W-:-:S14]  /*5650*/  DSETP.GEU.AND P0, PT, |R6|, UR6, PT ;  /* 0x0000000606007e2a */ /* 0x000fdc000bf0e200 */
[----:B0-----:R-:W-:-:S05]  /*5660*/  @!P0 FMUL R0, R0, 1.175494350822287508e-38 ;  /* 0x0080000000008820 */ /* 0x001fca0000400000 */
[----:B------:R-:W-:-:S05]  /*5670*/  F2FP.BF16.F32.PACK_AB R0, RZ, R0 ;  /* 0x00000000ff00723e */ /* 0x000fca00000010ff */
[----:B------:R-:W-:Y:S01]  /*5680*/  STG.E.U16 desc[UR4][R4.64], R0 ;  /* 0x0000000004007986 */ /* 0x000fe2000c101504 */
[----:B------:R-:W-:Y:S05]  /*5690*/  EXIT ;  /* 0x000000000000794d */ /* 0x000fea0003800000 */
        .weak           $__internal_2_$__cuda_sm20_dblrcp_rn_slowpath_v3
        .type           $__internal_2_$__cuda_sm20_dblrcp_rn_slowpath_v3,@function
        .size           $__internal_2_$__cuda_sm20_dblrcp_rn_slowpath_v3,(.L_x_71437 - $__internal_2_$__cuda_sm20_dblrcp_rn_slowpath_v3)
$__internal_2_$__cuda_sm20_dblrcp_rn_slowpath_v3:
[----:B------:R-:W-:Y:S01]  /*56a0*/  MOV R8, R12 ;  /* 0x0000000c00087202 */ /* 0x000fe20000000f00 */
[----:B------:R-:W-:Y:S01]  /*56b0*/  BSSY B2, `(.L_x_1201) ;  /* 0x0000026000027945 */ /* 0x000fe20003800000 */
[----:B------:R-:W-:-:S06]  /*56c0*/  MOV R9, R13 ;  /* 0x0000000d00097202 */ /* 0x000fcc0000000f00 */
[----:B------:R-:W-:-:S14]  /*56d0*/  DSETP.GTU.AND P0, PT, |R8|, +INF , PT ;  /* 0x7ff000000800742a */ /* 0x000fdc0003f0c200 */
[----:B------:R-:W-:Y:S05]  /*56e0*/  @P0 BRA `(.L_x_1202) ;  /* 0x0000000000800947 */ /* 0x000fea0003800000 */
[----:B------:R-:W-:-:S04]  /*56f0*/  LOP3.LUT R12, R13, 0x7fffffff, RZ, 0xc0, !PT ;  /* 0x7fffffff0d0c7812 */ /* 0x000fc800078ec0ff */
[----:B------:R-:W-:-:S04]  /*5700*/  IADD3 R10, R12, -0x1, RZ ;  /* 0xffffffff0c0a7810 */ /* 0x000fc80007ffe0ff */
[----:B------:R-:W-:-:S13]  /*5710*/  ISETP.GE.U32.AND P0, PT, R10, 0x7fefffff, PT ;  /* 0x7fefffff0a00780c */ /* 0x000fda0003f06070 */
[----:B------:R-:W-:Y:S02]  /*5720*/  @P0 LOP3.LUT R11, R9, 0x7ff00000, RZ, 0x3c, !PT ;  /* 0x7ff00000090b0812 */ /* 0x000fe400078e3cff */
[----:B------:R-:W-:Y:S01]  /*5730*/  @P0 MOV R10, RZ ;  /* 0x000000ff000a0202 */ /* 0x000fe20000000f00 */
[----:B------:R-:W-:Y:S06]  /*5740*/  @P0 BRA `(.L_x_1203) ;  /* 0x0000000000700947 */ /* 0x000fec0003800000 */
[----:B------:R-:W-:-:S13]  /*5750*/  ISETP.GE.U32.AND P0, PT, R12, 0x1000001, PT ;  /* 0x010000010c00780c */ /* 0x000fda0003f06070 */
[----:B------:R-:W-:Y:S05]  /*5760*/  @!P0 BRA `(.L_x_1204) ;  /* 0x0000000000388947 */ /* 0x000fea0003800000 */
[----:B------:R-:W-:Y:S01]  /*5770*/  VIADD R11, R9, 0xc0200000 ;  /* 0xc0200000090b7836 */ /* 0x000fe20000000000 */
[----:B------:R-:W-:Y:S02]  /*5780*/  MOV R10, R8 ;  /* 0x00000008000a7202 */ /* 0x000fe40000000f00 */
[----:B------:R-:W-:Y:S01]  /*5790*/  MOV R12, R15 ;  /* 0x0000000f000c7202 */ /* 0x000fe20000000f00 */
[----:B------:R-:W0:Y:S05]  /*57a0*/  MUFU.RCP64H R13, R11 ;  /* 0x0000000b000d7308 */ /* 0x000e2a0000001800 */
        /* <DEDUP_REMOVED lines=10> */
.L_x_1204:
[----:B------:R-:W-:Y:S01]  /*5850*/  DMUL R8, R8, 8.11296384146066816958e+31 ;  /* 0x4690000008087828 */ /* 0x000fe20000000000 */
[----:B------:R-:W-:-:S05]  /*5860*/  MOV R10, R15 ;  /* 0x0000000f000a7202 */ /* 0x000fca0000000f00 */
        /* <DEDUP_REMOVED lines=8> */
.L_x_1202:
[----:B------:R-:W-:Y:S02]  /*58f0*/  LOP3.LUT R11, R9, 0x80000, RZ, 0xfc, !PT ;  /* 0x00080000090b7812 */ /* 0x000fe400078efcff */
[----:B------:R-:W-:-:S07]  /*5900*/  MOV R10, R8 ;  /* 0x00000008000a7202 */ /* 0x000fce0000000f00 */
.L_x_1203:
[----:B------:R-:W-:Y:S05]  /*5910*/  BSYNC B2 ;  /* 0x0000000000027941 */ /* 0x000fea0003800000 */
.L_x_1201:
[----:B------:R-:W-:Y:S01]  /*5920*/  HFMA2.MMA R9, -RZ, RZ, 0, 0 ;  /* 0x00000000ff097435 */ /* 0x000fe200000001ff */
[----:B------:R-:W-:-:S05]  /*5930*/  MOV R8, R2 ;  /* 0x0000000200087202 */ /* 0x000fca0000000f00 */
[----:B------:R-:W-:Y:S05]  /*5940*/  RET.REL.NODEC R8 `(_ZN2at6native18elementwise_kernelILi128ELi4EZNS0_22gpu_kernel_impl_nocastIZNS0_50_GLOBAL__N__2680c7bb_12_PowKernel_cu_140f0503_289629pow_tensor_scalar_kernel_implIN3c108BFloat16ES6_EEvRNS_18TensorIteratorBaseET0_EUlS6_E1_EEvS8_RKT_EUliE_EEviT1_) ;  /* 0xffffffa408ac7950 */ /* 0x000fea0003c3ffff */
.L_x_1205:
        /* <DEDUP_REMOVED lines=11> */
.L_x_71437:


//--------------------- .text._ZN2at6native27unrolled_elementwise_kernelIZNS0_50_GLOBAL__N__2680c7bb_12_PowKernel_cu_140f0503_289629pow_tensor_scalar_kernel_implIN3c108BFloat16ES5_EEvRNS_18TensorIteratorBaseET0_EUlS5_E1_St5arrayIPcLm2EELi4E23TrivialOffsetCalculatorILi1EjESE_NS0_6memory15LoadWithoutCastENSF_16StoreWithoutCastEEEviT_S8_T2_T3_T4_T5_ --------------------------
	.section	.text._ZN2at6native27unrolled_elementwise_kernelIZNS0_50_GLOBAL__N__2680c7bb_12_PowKernel_cu_140f0503_289629pow_tensor_scalar_kernel_implIN3c108BFloat16ES5_EEvRNS_18TensorIteratorBaseET0_EUlS5_E1_St5arrayIPcLm2EELi4E23TrivialOffsetCalculatorILi1EjESE_NS0_6memory15LoadWithoutCastENSF_16StoreWithoutCastEEEviT_S8_T2_T3_T4_T5_,"ax",@progbits
	.align	128
        .global         _ZN2at6native27unrolled_elementwise_kernelIZNS0_50_GLOBAL__N__2680c7bb_12_PowKernel_cu_140f0503_289629pow_tensor_scalar_kernel_implIN3c108BFloat16ES5_EEvRNS_18TensorIteratorBaseET0_EUlS5_E1_St5arrayIPcLm2EELi4E23TrivialOffsetCalculatorILi1EjESE_NS0_6memory15LoadWithoutCastENSF_16StoreWithoutCastEEEviT_S8_T2_T3_T4_T5_
        .type           _ZN2at6native27unrolled_elementwise_kernelIZNS0_50_GLOBAL__N__2680c7bb_12_PowKernel_cu_140f0503_289629pow_tensor_scalar_kernel_implIN3c108BFloat16ES5_EEvRNS_18TensorIteratorBaseET0_EUlS5_E1_St5arrayIPcLm2EELi4E23TrivialOffsetCalculatorILi1EjESE_NS0_6memory15LoadWithoutCastENSF_16StoreWithoutCastEEEviT_S8_T2_T3_T4_T5_,@function
        .size           _ZN2at6native27unrolled_elementwise_kernelIZNS0_50_GLOBAL__N__2680c7bb_12_PowKernel_cu_140f0503_289629pow_tensor_scalar_kernel_implIN3c108BFloat16ES5_EEvRNS_18TensorIteratorBaseET0_EUlS5_E1_St5arrayIPcLm2EELi4E23TrivialOffsetCalculatorILi1EjESE_NS0_6memory15LoadWithoutCastENSF_16StoreWithoutCastEEEviT_S8_T2_T3_T4_T5_,(.L_x_71438 - _ZN2at6native27unrolled_elementwise_kernelIZNS0_50_GLOBAL__N__2680c7bb_12_PowKernel_cu_140f0503_289629pow_tensor_scalar_kernel_implIN3c108BFloat16ES5_EEvRNS_18TensorIteratorBaseET0_EUlS5_E1_St5arrayIPcLm2EELi4E23TrivialOffsetCalculatorILi1EjESE_NS0_6memory15LoadWithoutCastENSF_16StoreWithoutCastEEEviT_S8_T2_T3_T4_T5_)
        .other          _ZN2at6native27unrolled_elementwise_kernelIZNS0_50_GLOBAL__N__2680c7bb_12_PowKernel_cu_140f0503_289629pow_tensor_scalar_kernel_implIN3c108BFloat16ES5_EEvRNS_18TensorIteratorBaseET0_EUlS5_E1_St5arrayIPcLm2EELi4E23TrivialOffsetCalculatorILi1EjESE_NS0_6memory15LoadWithoutCastENSF_16StoreWithoutCastEEEviT_S8_T2_T3_T4_T5_,@"STO_CUDA_ENTRY STV_DEFAULT"
_ZN2at6native27unrolled_elementwise_kernelIZNS0_50_GLOBAL__N__2680c7bb_12_PowKernel_cu_140f0503_289629pow_tensor_scalar_kernel_implIN3c108BFloat16ES5_EEvRNS_18TensorIteratorBaseET0_EUlS5_E1_St5arrayIPcLm2EELi4E23TrivialOffsetCalculatorILi1EjESE_NS0_6memory15LoadWithoutCastENSF_16StoreWithoutCastEEEviT_S8_T2_T3_T4_T5_:
.text._ZN2at6native27unrolled_elementwise_kernelIZNS0_50_GLOBAL__N__2680c7bb_12_PowKernel_cu_140f0503_289629pow_tensor_scalar_kernel_implIN3c108BFloat16ES5_EEvRNS_18TensorIteratorBaseET0_EUlS5_E1_St5arrayIPcLm2EELi4E23TrivialOffsetCalculatorILi1EjESE_NS0_6memory15LoadWithoutCastENSF_16StoreWithoutCastEEEviT_S8_T2_T3_T4_T5_:
[----:B------:R-:W-:Y:S01]  /*0000*/  LDC R1, c[0x0][0x28] ;  /* 0x00000a00ff017b82 */ /* 0x000fe20000000800 */
[----:B------:R-:W0:Y:S07]  /*0010*/  S2R R11, SR_CTAID.X ;  /* 0x00000000000b7919 */ /* 0x000e2e0000002500 */
[----:B------:R-:W0:Y:S01]  /*0020*/  LDC R0, c[0x0][0x210] ;  /* 0x00008400ff007b82 */ /* 0x000e220000000800 */
[----:B------:R-:W-:Y:S01]  /*0030*/  PRMT R14, RZ, 0x7610, R14 ;  /* 0x00007610ff0e7816 */ /* 0x000fe2000000000e */
[----:B------:R-:W-:Y:S01]  /*0040*/  ULDC.64 UR4, c[0x0][0x208] ;  /* 0x0000820000047ab9 */ /* 0x000fe20000000a00 */
[----:B------:R-:W1:Y:S01]  /*0050*/  S2R R12, SR_TID.X ;  /* 0x00000000000c7919 */ /* 0x000e620000002100 */
[----:B------:R-:W-:Y:S01]  /*0060*/  PRMT R10, RZ, 0x7610, R10 ;  /* 0x00007610ff0a7816 */ /* 0x000fe2000000000a */
[----:B0-----:R-:W-:-:S02]  /*0070*/  IMAD R13, R11, -0x200, R0 ;  /* 0xfffffe000b0d7824 */ /* 0x001fc400078e0200 */
[----:B-1----:R-:W-:-:S03]  /*0080*/  IMAD.MOV.U32 R0, RZ, RZ, R12 ;  /* 0x000000ffff007224 */ /* 0x002fc600078e000c */
[----:B------:R-:W-:-:S13]  /*0090*/  ISETP.GE.AND P0, PT, R12, R13, PT ;  /* 0x0000000d0c00720c */ /* 0x000fda0003f06270 */
[----:B------:R-:W-:Y:S01]  /*00a0*/  @!P0 VIADD R0, R12, 0x80 ;  /* 0x000000800c008836 */ /* 0x000fe20000000000 */
[----:B------:R-:W0:Y:S01]  /*00b0*/  @!P0 LDC.64 R6, c[0x0][0x228] ;  /* 0x00008a00ff068b82 */ /* 0x000e220000000a00 */
[----:B------:R-:W-:-:S03]  /*00c0*/  @!P0 IMAD R15, R11, 0x200, R12 ;  /* 0x000002000b0f8824 */ /* 0x000fc600078e020c */
[----:B------:R-:W-:-:S13]  /*00d0*/  ISETP.GE.AND P1, PT, R0, R13, PT ;  /* 0x0000000d0000720c */ /* 0x000fda0003f26270 */
[----:B------:R-:W-:Y:S01]  /*00e0*/  @!P1 LEA R17, R11, R0, 0x9 ;  /* 0x000000000b119211 */ /* 0x000fe200078e48ff */
[----:B------:R-:W-:Y:S01]  /*00f0*/  @!P1 VIADD R0, R0, 0x80 ;  /* 0x0000008000009836 */ /* 0x000fe20000000000 */
[----:B------:R-:W1:Y:S04]  /*0100*/  @!P1 LDC.64 R2, c[0x0][0x228] ;  /* 0x00008a00ff029b82 */ /* 0x000e680000000a00 */
[----:B------:R-:W-:Y:S01]  /*0110*/  ISETP.GE.AND P3, PT, R0, R13, PT ;  /* 0x0000000d0000720c */ /* 0x000fe20003f66270 */
[----:B0-----:R-:W-:Y:S01]  /*0120*/  @!P0 IMAD.WIDE.U32 R6, R15, 0x2, R6 ;  /* 0x000000020f068825 */ /* 0x001fe200078e0006 */
[----:B------:R-:W-:-:S06]  /*0130*/  PRMT R15, RZ, 0x7610, R15 ;  /* 0x00007610ff0f7816 */ /* 0x000fcc000000000f */
[----:B------:R0:W5:Y:S05]  /*0140*/  @!P0 LDG.E.U16 R15, desc[UR4][R6.64] ;  /* 0x00000004060f8981 */ /* 0x00016a000c1e1500 */
[----:B------:R-:W-:Y:S01]  /*0150*/  @!P3 IMAD R21, R11, 0x200, R0 ;  /* 0x000002000b15b824 */ /* 0x000fe200078e0200 */
[----:B------:R-:W-:Y:S01]  /*0160*/  @!P3 IADD3 R0, R0, 0x80, RZ ;  /* 0x000000800000b810 */ /* 0x000fe20007ffe0ff */
[----:B------:R-:W2:Y:S03]  /*0170*/  @!P3 LDC.64 R4, c[0x0][0x228] ;  /* 0x00008a00ff04bb82 */ /* 0x000ea60000000a00 */
[----:B------:R-:W-:Y:S01]  /*0180*/  ISETP.GE.AND P2, PT, R0, R13, PT ;  /* 0x0000000d0000720c */ /* 0x000fe20003f46270 */
[----:B-1----:R-:W-:-:S05]  /*0190*/  @!P1 IMAD.WIDE.U32 R2, R17, 0x2, R2 ;  /* 0x0000000211029825 */ /* 0x002fca00078e0002 */
[----:B------:R0:W5:Y:S07]  /*01a0*/  @!P1 LDG.E.U16 R14, desc[UR4][R2.64] ;  /* 0x00000004020e9981 */ /* 0x00016e000c1e1500 */
[----:B------:R-:W1:Y:S01]  /*01b0*/  @!P2 LDC.64 R8, c[0x0][0x228] ;  /* 0x00008a00ff08ab82 */ /* 0x000e620000000a00 */
[--C-:B------:R-:W-:Y:S01]  /*01c0*/  @!P2 IMAD R19, R11, 0x200, R0.reuse ;  /* 0x000002000b13a824 */ /* 0x100fe200078e0200 */
[----:B------:R-:W-:Y:S01]  /*01d0*/  PRMT R0, RZ, 0x7610, R0 ;  /* 0x00007610ff007816 */ /* 0x000fe20000000000 */
[----:B--2---:R-:W-:-:S05]  /*01e0*/  @!P3 IMAD.WIDE.U32 R4, R21, 0x2, R4 ;  /* 0x000000021504b825 */ /* 0x004fca00078e0004 */
[----:B------:R0:W5:Y:S01]  /*01f0*/  @!P3 LDG.E.U16 R10, desc[UR4][R4.64] ;  /* 0x00000004040ab981 */ /* 0x000162000c1e1500 */
[----:B-1----:R-:W-:-:S05]  /*0200*/  @!P2 IMAD.WIDE.U32 R8, R19, 0x2, R8 ;  /* 0x000000021308a825 */ /* 0x002fca00078e0008 */
[----:B------:R0:W5:Y:S01]  /*0210*/  @!P2 LDG.E.U16 R0, desc[UR4][R8.64] ;  /* 0x000000040800a981 */ /* 0x000162000c1e1500 */
[----:B------:R-:W-:Y:S04]  /*0220*/  BSSY B0, `(.L_x_1206) ;  /* 0x000001d000007945 */ /* 0x000fe80003800000 */
[----:B------:R-:W-:Y:S05]  /*0230*/  @P0 BRA `(.L_x_1207) ;  /* 0x00000000006c0947 */ /* 0x000fea0003800000 */
[----:B-----5:R-:W-:Y:S01]  /*0240*/  SHF.L.U32 R15, R15, 0x10, RZ ;  /* 0x000000100f0f7819 */ /* 0x020fe200000006ff */
[----:B------:R-:W-:Y:S04]  /*0250*/  BSSY B1, `(.L_x_1208) ;  /* 0x0000013000017945 */ /* 0x000fe80003800000 */
        /* <DEDUP_REMOVED lines=17> */
[----:B------:R-:W-:Y:S05]  /*0370*/  CALL.REL.NOINC `($__internal_3_$__cuda_sm20_dblrcp_rn_slowpath_v3) ;  /* 0x00000008000c7944 */ /* 0x000fea0003c00000 */
.L_x_1209:
[----:B------:R-:W-:Y:S05]  /*0380*/  BSYNC B1 ;  /* 0x0000000000017941 */ /* 0x000fea0003800000 */
.L_x_1208:
[----:B------:R-:W-:Y:S01]  /*0390*/  UMOV UR6, 0xf0000000 ;  /* 0xf000000000067882 */ /* 0x000fe20000000000 */
[----:B------:R-:W-:Y:S01]  /*03a0*/  UMOV UR7, 0x380fffff ;  /* 0x380fffff00077882 */ /* 0x000fe20000000000 */
[----:B------:R-:W0:Y:S01]  /*03b0*/  F2F.F32.F64 R15, R6 ;  /* 0x00000006000f7310 */ /* 0x000e220000301000 */
[----:B------:R-:W-:-:S14]  /*03c0*/  DSETP.GEU.AND P1, PT, |R6|, UR6, PT ;  /* 0x0000000606007e2a */ /* 0x000fdc000bf2e200 */
[----:B0-----:R-:W-:-:S05]  /*03d0*/  @!P1 FMUL R15, R15, 1.175494350822287508e-38 ;  /* 0x008000000f0f9820 */ /* 0x001fca0000400000 */
[----:B------:R-:W-:-:S07]  /*03e0*/  F2FP.BF16.F32.PACK_AB R15, RZ, R15 ;  /* 0x0000000fff0f723e */ /* 0x000fce00000010ff */
.L_x_1207:
[----:B------:R-:W-:Y:S05]  /*03f0*/  BSYNC B0 ;  /* 0x0000000000007941 */ /* 0x000fea0003800000 */
.L_x_1206:
        /* <DEDUP_REMOVED lines=8> */
[----:B0-----:R-:W-:-:S05]  /*0480*/  SHF.L.U32 R2, R14, 0x10, RZ ;  /* 0x000000100e027819 */ /* 0x001fca00000006ff */
        /* <DEDUP_REMOVED lines=14> */
[----:B------:R-:W-:Y:S05]  /*0570*/  CALL.REL.NOINC `($__internal_3_$__cuda_sm20_dblrcp_rn_slowpath_v3) ;  /* 0x00000004008c7944 */ /* 0x000fea0003c00000 */
.L_x_1213:
[----:B------:R-:W-:Y:S05]  /*0580*/  BSYNC B1 ;  /* 0x0000000000017941 */ /* 0x000fea0003800000 */
.L_x_1212:
[----:B------:R-:W-:Y:S01]  /*0590*/  UMOV UR6, 0xf0000000 ;  /* 0xf000000000067882 */ /* 0x000fe20000000000 */
[----:B------:R-:W-:Y:S01]  /*05a0*/  UMOV UR7, 0x380fffff ;  /* 0x380fffff00077882 */ /* 0x000fe20000000000 */
[----:B------:R-:W0:Y:S01]  /*05b0*/  F2F.F32.F64 R14, R6 ;  /* 0x00000006000e7310 */ /* 0x000e220000301000 */
[----:B------:R-:W-:-:S14]  /*05c0*/  DSETP.GEU.AND P1, PT, |R6|, UR6, PT ;  /* 0x0000000606007e2a */ /* 0x000fdc000bf2e200 */
[----:B0-----:R-:W-:-:S05]  /*05d0*/  @!P1 FMUL R14, R14, 1.175494350822287508e-38 ;  /* 0x008000000e0e9820 */ /* 0x001fca0000400000 */
[----:B------:R-:W-:-:S07]  /*05e0*/  F2FP.BF16.F32.PACK_AB R14, RZ, R14 ;  /* 0x0000000eff0e723e */ /* 0x000fce00000010ff */
.L_x_1211:
[----:B------:R-:W-:Y:S05]  /*05f0*/  BSYNC B0 ;  /* 0x0000000000007941 */ /* 0x000fea0003800000 */
.L_x_1210:
[----:B0-----:R-:W-:Y:S01]  /*0600*/  IADD3 R2, R12, 0x100, RZ ;  /* 0x000001000c027810 */ /* 0x001fe20007ffe0ff */
[----:B------:R-:W-:Y:S03]  /*0610*/  BSSY B0, `(.L_x_1214) ;  /* 0x000001e000007945 */ /* 0x000fe60003800000 */
[----:B------:R-:W-:-:S13]  /*0620*/  ISETP.GE.AND P1, PT, R2, R13, PT ;  /* 0x0000000d0200720c */ /* 0x000fda0003f26270 */
[----:B------:R-:W-:Y:S05]  /*0630*/  @P1 BRA `(.L_x_1215) ;  /* 0x00000000006c1947 */ /* 0x000fea0003800000 */
        /* <DEDUP_REMOVED lines=20> */
.L_x_1217:
[----:B------:R-:W-:Y:S05]  /*0780*/  BSYNC B1 ;  /* 0x0000000000017941 */ /* 0x000fea0003800000 */
.L_x_1216:
[----:B------:R-:W-:Y:S01]  /*0790*/  UMOV UR6, 0xf0000000 ;  /* 0xf000000000067882 */ /* 0x000fe20000000000 */
[----:B------:R-:W-:Y:S01]  /*07a0*/  UMOV UR7, 0x380fffff ;  /* 0x380fffff00077882 */ /* 0x000fe20000000000 */
[----:B------:R-:W0:Y:S01]  /*07b0*/  F2F.F32.F64 R10, R6 ;  /* 0x00000006000a7310 */ /* 0x000e220000301000 */
[----:B------:R-:W-:-:S14]  /*07c0*/  DSETP.GEU.AND P1, PT, |R6|, UR6, PT ;  /* 0x0000000606007e2a */ /* 0x000fdc000bf2e200 */
[----:B0-----:R-:W-:-:S05]  /*07d0*/  @!P1 FMUL R10, R10, 1.175494350822287508e-38 ;  /* 0x008000000a0a9820 */ /* 0x001fca0000400000 */
[----:B------:R-:W-:-:S07]  /*07e0*/  F2FP.BF16.F32.PACK_AB R10, RZ, R10 ;  /* 0x0000000aff0a723e */ /* 0x000fce00000010ff */
.L_x_1215:
[----:B------:R-:W-:Y:S05]  /*07f0*/  BSYNC B0 ;  /* 0x0000000000007941 */ /* 0x000fea0003800000 */
.L_x_1214:
[----:B------:R-:W-:Y:S01]  /*0800*/  VIADD R2, R12, 0x180 ;  /* 0x000001800c027836 */ /* 0x000fe20000000000 */
[----:B------:R-:W-:Y:S04]  /*0810*/  BSSY B0, `(.L_x_1218) ;  /* 0x000001e000007945 */ /* 0x000fe80003800000 */
[----:B------:R-:W-:-:S13]  /*0820*/  ISETP.GE.AND P1, PT, R2, R13, PT ;  /* 0x0000000d0200720c */ /* 0x000fda0003f26270 */
        /* <DEDUP_REMOVED lines=21> */
.L_x_1221:
[----:B------:R-:W-:Y:S05]  /*0980*/  BSYNC B1 ;  /* 0x0000000000017941 */ /* 0x000fea0003800000 */
.L_x_1220:
[----:B------:R-:W-:Y:S01]  /*0990*/  UMOV UR6, 0xf0000000 ;  /* 0xf000000000067882 */ /* 0x000fe20000000000 */
[----:B------:R-:W-:Y:S01]  /*09a0*/  UMOV UR7, 0x380fffff ;  /* 0x380fffff00077882 */ /* 0x000fe20000000000 */
[----:B------:R-:W0:Y:S01]  /*09b0*/  F2F.F32.F64 R0, R6 ;  /* 0x0000000600007310 */ /* 0x000e220000301000 */
[----:B------:R-:W-:-:S14]  /*09c0*/  DSETP.GEU.AND P1, PT, |R6|, UR6, PT ;  /* 0x0000000606007e2a */ /* 0x000fdc000bf2e200 */
[----:B0-----:R-:W-:-:S05]  /*09d0*/  @!P1 FMUL R0, R0, 1.175494350822287508e-38 ;  /* 0x0080000000009820 */ /* 0x001fca0000400000 */
[----:B------:R-:W-:-:S07]  /*09e0*/  F2FP.BF16.F32.PACK_AB R0, RZ, R0 ;  /* 0x00000000ff00723e */ /* 0x000fce00000010ff */
.L_x_1219:
[----:B------:R-:W-:Y:S05]  /*09f0*/  BSYNC B0 ;  /* 0x0000000000007941 */ /* 0x000fea0003800000 */
.L_x_1218:
[----:B------:R-:W0:Y:S01]  /*0a00*/  @!P0 S2R R4, SR_TID.X ;  /* 0x0000000000048919 */ /* 0x000e220000002100 */
[----:B------:R-:W1:Y:S01]  /*0a10*/  @!P0 LDC.64 R2, c[0x0][0x220] ;  /* 0x00008800ff028b82 */ /* 0x000e620000000a00 */
[----:B------:R-:W-:Y:S01]  /*0a20*/  @!P0 IMAD.MOV.U32 R12, RZ, RZ, R16 ;  /* 0x000000ffff0c8224 */ /* 0x000fe200078e0010 */
[----:B------:R-:W-:Y:S04]  /*0a30*/  BSSY B0, `(.L_x_1222) ;  /* 0x0000010000007945 */ /* 0x000fe80003800000 */
[----:B------:R-:W-:Y:S01]  /*0a40*/  ISETP.GE.AND P1, PT, R12, R13, PT ;  /* 0x0000000d0c00720c */ /* 0x000fe20003f26270 */
[----:B0-----:R-:W-:-:S04]  /*0a50*/  @!P0 IMAD R5, R11, 0x200, R4 ;  /* 0x000002000b058824 */ /* 0x001fc800078e0204 */
[----:B-1----:R-:W-:-:S05]  /*0a60*/  @!P0 IMAD.WIDE.U32 R2, R5, 0x2, R2 ;  /* 0x0000000205028825 */ /* 0x002fca00078e0002 */
[----:B-----5:R0:W-:Y:S03]  /*0a70*/  @!P0 STG.E.U16 desc[UR4][R2.64], R15 ;  /* 0x0000000f02008986 */ /* 0x0201e6000c101504 */
[----:B------:R-:W-:Y:S05]  /*0a80*/  @P1 BRA `(.L_x_1223) ;  /* 0x0000000000281947 */ /* 0x000fea0003800000 */
[----:B------:R-:W1:Y:S01]  /*0a90*/  LDC.64 R4, c[0x0][0x220] ;  /* 0x00008800ff047b82 */ /* 0x000e620000000a00 */
[----:B0-----:R-:W-:Y:S01]  /*0aa0*/  LEA R3, R11, R12, 0x9 ;  /* 0x0000000c0b037211 */ /* 0x001fe200078e48ff */
[----:B------:R-:W-:-:S05]  /*0ab0*/  VIADD R12, R12, 0x80 ;  /* 0x000000800c0c7836 */ /* 0x000fca0000000000 */
[----:B------:R-:W-:-:S13]  /*0ac0*/  ISETP.GE.AND P0, PT, R12, R13, PT ;  /* 0x0000000d0c00720c */ /* 0x000fda0003f06270 */
[----:B------:R-:W-:Y:S01]  /*0ad0*/  @!P0 IMAD R7, R11, 0x200, R12 ;  /* 0x000002000b078824 */ /* 0x000fe200078e020c */
[----:B------:R-:W-:Y:S01]  /*0ae0*/  @!P0 IADD3 R12, R12, 0x80, RZ ;  /* 0x000000800c0c8810 */ /* 0x000fe20007ffe0ff */
[----:B-1----:R-:W-:-:S04]  /*0af0*/  IMAD.WIDE.U32 R2, R3, 0x2, R4 ;  /* 0x0000000203027825 */ /* 0x002fc800078e0004 */
[----:B------:R-:W-:Y:S01]  /*0b00*/  @!P0 IMAD.WIDE.U32 R4, R7, 0x2, R4 ;  /* 0x0000000207048825 */ /* 0x000fe200078e0004 */
[----:B------:R1:W-:Y:S04]  /*0b10*/  STG.E.U16 desc[UR4][R2.64], R14 ;  /* 0x0000000e02007986 */ /* 0x0003e8000c101504 */
[----:B------:R1:W-:Y:S02]  /*0b20*/  @!P0 STG.E.U16 desc[UR4][R4.64], R10 ;  /* 0x0000000a04008986 */ /* 0x0003e4000c101504 */
.L_x_1223:
[----:B------:R-:W-:Y:S05]  /*0b30*/  BSYNC B0 ;  /* 0x0000000000007941 */ /* 0x000fea0003800000 */
.L_x_1222:
[----:B------:R-:W-:-:S13]  /*0b40*/  ISETP.GE.AND P0, PT, R12, R13, PT ;  /* 0x0000000d0c00720c */ /* 0x000fda0003f06270 */
[----:B------:R-:W-:Y:S05]  /*0b50*/  @P0 EXIT ;  /* 0x000000000000094d */ /* 0x000fea0003800000 */
[----:B01----:R-:W0:Y:S01]  /*0b60*/  LDC.64 R2, c[0x0][0x220] ;  /* 0x00008800ff027b82 */ /* 0x003e220000000a00 */
[----:B------:R-:W-:-:S04]  /*0b70*/  IMAD R11, R11, 0x200, R12 ;  /* 0x000002000b0b7824 */ /* 0x000fc800078e020c */
[----:B0-----:R-:W-:-:S05]  /*0b80*/  IMAD.WIDE.U32 R2, R11, 0x2, R2 ;  /* 0x000000020b027825 */ /* 0x001fca00078e0002 */
[----:B------:R-:W-:Y:S01]  /*0b90*/  STG.E.U16 desc[UR4][R2.64], R0 ;  /* 0x0000000002007986 */ /* 0x000fe2000c101504 */
[----:B------:R-:W-:Y:S05]  /*0ba0*/  EXIT ;  /* 0x000000000000794d */ /* 0x000fea0003800000 */
        .weak           $__internal_3_$__cuda_sm20_dblrcp_rn_slowpath_v3
        .type           $__internal_3_$__cuda_sm20_dblrcp_rn_slowpath_v3,@function
        .size           $__internal_3_$__cuda_sm20_dblrcp_rn_slowpath_v3,(.L_x_71438 - $__internal_3_$__cuda_sm20_dblrcp_rn_slowpath_v3)
$__internal_3_$__cuda_sm20_dblrcp_rn_slowpath_v3:
[----:B------:R-:W-:Y:S01]  /*0bb0*/  DSETP.GTU.AND P1, PT, |R2|, +INF , PT ;  /* 0x7ff000000200742a */ /* 0x000fe20003f2c200 */
[----:B------:R-:W-:-:S13]  /*0bc0*/  BSSY B2, `(.L_x_1224) ;  /* 0x0000024000027945 */ /* 0x000fda0003800000 */
[----:B------:R-:W-:Y:S05]  /*0bd0*/  @P1 BRA `(.L_x_1225) ;  /* 0x0000000000801947 */ /* 0x000fea0003800000 */
[----:B------:R-:W-:-:S05]  /*0be0*/  LOP3.LUT R5, R3, 0x7fffffff, RZ, 0xc0, !PT ;  /* 0x7fffffff03057812 */ /* 0x000fca00078ec0ff */
[----:B------:R-:W-:-:S05]  /*0bf0*/  VIADD R4, R5, 0xffffffff ;  /* 0xffffffff05047836 */ /* 0x000fca0000000000 */
[----:B------:R-:W-:-:S13]  /*0c00*/  ISETP.GE.U32.AND P1, PT, R4, 0x7fefffff, PT ;  /* 0x7fefffff0400780c */ /* 0x000fda0003f26070 */
[----:B------:R-:W-:Y:S02]  /*0c10*/  @P1 LOP3.LUT R7, R3, 0x7ff00000, RZ, 0x3c, !PT ;  /* 0x7ff0000003071812 */ /* 0x000fe400078e3cff */
[----:B------:R-:W-:Y:S01]  /*0c20*/  @P1 MOV R6, RZ ;  /* 0x000000ff00061202 */ /* 0x000fe20000000f00 */
[----:B------:R-:W-:Y:S06]  /*0c30*/  @P1 BRA `(.L_x_1226) ;  /* 0x0000000000701947 */ /* 0x000fec0003800000 */
[----:B------:R-:W-:-:S13]  /*0c40*/  ISETP.GE.U32.AND P1, PT, R5, 0x1000001, PT ;  /* 0x010000010500780c */ /* 0x000fda0003f26070 */
[----:B------:R-:W-:Y:S05]  /*0c50*/  @!P1 BRA `(.L_x_1227) ;  /* 0x0000000000389947 */ /* 0x000fea0003800000 */
[----:B------:R-:W-:Y:S01]  /*0c60*/  VIADD R5, R3, 0xc0200000 ;  /* 0xc020000003057836 */ /* 0x000fe20000000000 */
[----:B------:R-:W-:Y:S01]  /*0c70*/  MOV R4, R2 ;  /* 0x0000000200047202 */ /* 0x000fe20000000f00 */
        /* <DEDUP_REMOVED lines=12> */
.L_x_1227:
        /* <DEDUP_REMOVED lines=10> */
.L_x_1225:
[----:B------:R-:W-:Y:S01]  /*0de0*/  LOP3.LUT R7, R3, 0x80000, RZ, 0xfc, !PT ;  /* 0x0008000003077812 */ /* 0x000fe200078efcff */
[----:B------:R-:W-:-:S07]  /*0df0*/  IMAD.MOV.U32 R6, RZ, RZ, R2 ;  /* 0x000000ffff067224 */ /* 0x000fce00078e0002 */
.L_x_1226:
[----:B------:R-:W-:Y:S05]  /*0e00*/  BSYNC B2 ;  /* 0x0000000000027941 */ /* 0x000fea0003800000 */
.L_x_1224:
[----:B------:R-:W-:-:S04]  /*0e10*/  MOV R19, 0x0 ;  /* 0x0000000000137802 */ /* 0x000fc80000000f00 */
[----:B------:R-:W-:Y:S05]  /*0e20*/  RET.REL.NODEC R18 `(_ZN2at6native27unrolled_elementwise_kernelIZNS0_50_GLOBAL__N__2680c7bb_12_PowKernel_cu_140f0503_289629pow_tensor_scalar_kernel_implIN3c108BFloat16ES5_EEvRNS_18TensorIteratorBaseET0_EUlS5_E1_St5arrayIPcLm2EELi4E23TrivialOffsetCalculatorILi1EjESE_NS0_6memory15LoadWithoutCastENSF_16StoreWithoutCastEEEviT_S8_T2_T3_T4_T5_) ;  /* 0xfffffff012747950 */ /* 0x000fea0003c3ffff */
.L_x_1228:
        /* <DEDUP_REMOVED lines=13> */
.L_x_71438:


//--------------------- .text._ZN2at6native29vectorized_elementwise_kernelILi2EZNS0_50_GLOBAL__N__2680c7bb_12_PowKernel_cu_140f0503_289629pow_tensor_scalar_kernel_implIN3c108BFloat16ES5_EEvRNS_18TensorIteratorBaseET0_EUlS5_E1_St5arrayIPcLm2EEEEviS8_T1_ --------------------------
	.section	.text._ZN2at6native29vectorized_elementwise_kernelILi2EZNS0_50_GLOBAL__N__2680c7bb_12_PowKernel_cu_140f0503_289629pow_tensor_scalar_kernel_implIN3c108BFloat16ES5_EEvRNS_18TensorIteratorBaseET0_EUlS5_E1_St5arrayIPcLm2EEEEviS8_T1_,"ax",@progbits
	.align	128
        .global         _ZN2at6native29vectorized_elementwise_kernelILi2EZNS0_50_GLOBAL__N__2680c7bb_12_PowKernel_cu_140f0503_289629pow_tensor_scalar_kernel_implIN3c108BFloat16ES5_EEvRNS_18TensorIteratorBaseET0_EUlS5_E1_St5arrayIPcLm2EEEEviS8_T1_
        .type           _ZN2at6native29vectorized_elementwise_kernelILi2EZNS0_50_GLOBAL__N__2680c7bb_12_PowKernel_cu_140f0503_289629pow_tensor_scalar_kernel_implIN3c108BFloat16ES5_EEvRNS_18TensorIteratorBaseET0_EUlS5_E1_St5arrayIPcLm2EEEEviS8_T1_,@function
        .size           _ZN2at6native29vectorized_elementwise_kernelILi2EZNS0_50_GLOBAL__N__2680c7bb_12_PowKernel_cu_140f0503_289629pow_tensor_scalar_kernel_implIN3c108BFloat16ES5_EEvRNS_18TensorIteratorBaseET0_EUlS5_E1_St5arrayIPcLm2EEEEviS8_T1_,(.L_x_71439 - _ZN2at6native29vectorized_elementwise_kernelILi2EZNS0_50_GLOBAL__N__2680c7bb_12_PowKernel_cu_140f0503_289629pow_tensor_scalar_kernel_implIN3c108BFloat16ES5_EEvRNS_18TensorIteratorBaseET0_EUlS5_E1_St5arrayIPcLm2EEEEviS8_T1_)
        .other          _ZN2at6native29vectorized_elementwise_kernelILi2EZNS0_50_GLOBAL__N__2680c7bb_12_PowKernel_cu_140f0503_289629pow_tensor_scalar_kernel_implIN3c108BFloat16ES5_EEvRNS_18TensorIteratorBaseET0_EUlS5_E1_St5arrayIPcLm2EEEEviS8_T1_,@"STO_CUDA_ENTRY STV_DEFAULT"
_ZN2at6native29vectorized_elementwise_kernelILi2EZNS0_50_GLOBAL__N__2680c7bb_12_PowKernel_cu_140f0503_289629pow_tensor_scalar_kernel_implIN3c108BFloat16ES5_EEvRNS_18TensorIteratorBaseET0_EUlS5_E1_St5arrayIPcLm2EEEEviS8_T1_:
.text._ZN2at6native29vectorized_elementwise_kernelILi2EZNS0_50_GLOBAL__N__2680c7bb_12_PowKernel_cu_140f0503_289629pow_tensor_scalar_kernel_implIN3c108BFloat16ES5_EEvRNS_18TensorIteratorBaseET0_EUlS5_E1_St5arrayIPcLm2EEEEviS8_T1_:
[----:B------:R-:W-:Y:S01]  /*0000*/  LDC R1, c[0x0][0x28] ;  /* 0x00000a00ff017b82 */ /* 0x000fe20000000800 */
[----:B------:R-:W0:Y:S01]  /*0010*/  S2R R9, SR_CTAID.X ;  /* 0x0000000000097919 */ /* 0x000e220000002500 */
[----:B------:R-:W-:Y:S01]  /*0020*/  ULDC UR4, c[0x0][0x210] ;  /* 0x0000840000047ab9 */ /* 0x000fe20000000800 */
[----:B0-----:R-:W-:-:S05]  /*0030*/  IMAD.SHL.U32 R9, R9, 0x400, RZ ;  /* 0x0000040009097824 */ /* 0x001fca00078e00ff */
[----:B------:R-:W-:Y:S01]  /*0040*/  IADD3 R7, -R9, UR4, RZ ;  /* 0x0000000409077c10 */ /* 0x000fe2000fffe1ff */
[----:B------:R-:W-:-:S03]  /*0050*/  ULDC.64 UR4, c[0x0][0x208] ;  /* 0x0000820000047ab9 */ /* 0x000fc60000000a00 */
[----:B------:R-:W-:-:S13]  /*0060*/  ISETP.GE.U32.AND P0, PT, R7, 0x400, PT ;  /* 0x000004000700780c */ /* 0x000fda0003f06070 */
[----:B------:R-:W-:Y:S05]  /*0070*/  @!P0 BRA `(.L_x_1229) ;  /* 0x0000000c00a08947 */ /* 0x000fea0003800000 */
[----:B------:R-:W0:Y:S01]  /*0080*/  S2R R0, SR_TID.X ;  /* 0x0000000000007919 */ /* 0x000e220000002100 */
[----:B------:R-:W1:Y:S02]  /*0090*/  LDC.64 R2, c[0x0][0x228] ;  /* 0x00008a00ff027b82 */ /* 0x000e640000000a00 */
[----:B-1----:R-:W-:-:S04]  /*00a0*/  IMAD.WIDE R2, R9, 0x2, R2 ;  /* 0x0000000209027825 */ /* 0x002fc800078e0202 */
[----:B0-----:R-:W-:-:S05]  /*00b0*/  IMAD.WIDE.U32 R10, R0, 0x4, R2 ;  /* 0x00000004000a7825 */ /* 0x001fca00078e0002 */
[----:B------:R-:W2:Y:S04]  /*00c0*/  LDG.E R6, desc[UR4][R10.64] ;  /* 0x000000040a067981 */ /* 0x000ea8000c1e1900 */
[----:B------:R-:W5:Y:S04]  /*00d0*/  LDG.E R5, desc[UR4][R10.64+0x200] ;  /* 0x000200040a057981 */ /* 0x000f68000c1e1900 */
[----:B------:R-:W5:Y:S04]  /*00e0*/  LDG.E R7, desc[UR4][R10.64+0x400] ;  /* 0x000400040a077981 */ /* 0x000f68000c1e1900 */
[----:B------:R0:W5:Y:S01]  /*00f0*/  LDG.E R2, desc[UR4][R10.64+0x600] ;  /* 0x000600040a027981 */ /* 0x000162000c1e1900 */
[----:B------:R-:W-:Y:S01]  /*0100*/  BSSY B1, `(.L_x_1230) ;  /* 0x0000015000017945 */ /* 0x000fe20003800000 */
[----:B--2---:R-:W-:-:S04]  /*0110*/  IMAD.U32 R3, R6, 0x10000, RZ ;  /* 0x0001000006037824 */ /* 0x004fc800078e00ff */
[----:B------:R-:W-:-:S06]  /*0120*/  FMUL.FTZ R3, R3, R3 ;  /* 0x0000000303037220 */ /* 0x000fcc0000410000 */
[----:B------:R-:W1:Y:S02]  /*0130*/  F2F.BF16.F32 R3, R3 ;  /* 0x0000000300037304 */ /* 0x000e640000202000 */
[----:B-1----:R-:W-:Y:S02]  /*0140*/  SHF.L.U32 R4, R3, 0x10, RZ ;  /* 0x0000001003047819 */ /* 0x002fe400000006ff */
[----:B------:R-:W-:-:S03]  /*0150*/  PRMT R3, R6, 0x7632, R3 ;  /* 0x0000763206037816 */ /* 0x000fc60000000003 */
[----:B------:R-:W-:-:S04]  /*0160*/  FMUL.FTZ R4, R4, 1 ;  /* 0x3f80000004047820 */ /* 0x000fc80000410000 */
[----:B------:R-:W1:Y:S08]  /*0170*/  F2F.F64.F32 R12, R4 ;  /* 0x00000004000c7310 */ /* 0x000e700000201800 */
[----:B-1----:R-:W1:Y:S01]  /*0180*/  MUFU.RCP64H R15, R13 ;  /* 0x0000000d000f7308 */ /* 0x002e620000001800 */
[----:B------:R-:W-:-:S05]  /*0190*/  VIADD R14, R13, 0x300402 ;  /* 0x003004020d0e7836 */ /* 0x000fca0000000000 */
[----:B------:R-:W-:Y:S01]  /*01a0*/  FSETP.GEU.AND P0, PT, |R14|, 5.8789094863358348022e-39, PT ;  /* 0x004004020e00780b */ /* 0x000fe20003f0e200 */
[----:B-1----:R-:W-:-:S08]  /*01b0*/  DFMA R16, -R12, R14, 1 ;  /* 0x3ff000000c10742b */ /* 0x002fd0000000010e */
[----:B------:R-:W-:-:S08]  /*01c0*/  DFMA R16, R16, R16, R16 ;  /* 0x000000101010722b */ /* 0x000fd00000000010 */
[----:B------:R-:W-:-:S08]  /*01d0*/  DFMA R16, R14, R16, R14 ;  /* 0x000000100e10722b */ /* 0x000fd0000000000e */
[----:B0-----:R-:W-:-:S08]  /*01e0*/  DFMA R10, -R12, R16, 1 ;  /* 0x3ff000000c0a742b */ /* 0x001fd00000000110 */
[----:B------:R-:W-:Y:S01]  /*01f0*/  DFMA R14, R16, R10, R16 ;  /* 0x0000000a100e722b */ /* 0x000fe20000000010 */
[----:B------:R-:W-:Y:S10]  /*0200*/  @P0 BRA `(.L_x_1231) ;  /* 0x0000000000100947 */ /* 0x000ff40003800000 */
[----:B------:R-:W-:Y:S02]  /*0210*/  LOP3.LUT R16, R13, 0x7fffffff, RZ, 0xc0, !PT ;  /* 0x7fffffff0d107812 */ /* 0x000fe400078ec0ff */
[----:B------:R-:W-:-:S03]  /*0220*/  MOV R8, 0x250 ;  /* 0x0000025000087802 */ /* 0x000fc60000000f00 */
[----:B------:R-:W-:-:S07]  /*0230*/  VIADD R16, R16, 0xfff00000 ;  /* 0xfff0000010107836 */ /* 0x000fce0000000000 */
[----:B-----5:R-:W-:Y:S05]  /*0240*/  CALL.REL.NOINC `($__internal_4_$__cuda_sm20_dblrcp_rn_slowpath_v3) ;  /* 0x0000002000f87944 */ /* 0x020fea0003c00000 */
.L_x_1231:
[----:B------:R-:W-:Y:S05]  /*0250*/  BSYNC B1 ;  /* 0x0000000000017941 */ /* 0x000fea0003800000 */
.L_x_1230:
[----:B------:R-:W-:Y:S01]  /*0260*/  SHF.L.U32 R3, R3, 0x10, RZ ;  /* 0x0000001003037819 */ /* 0x000fe200000006ff */
[----:B------:R-:W-:Y:S01]  /*0270*/  UMOV UR6, 0xf0000000 ;  /* 0xf000000000067882 */ /* 0x000fe20000000000 */
[----:B------:R-:W-:Y:S01]  /*0280*/  UMOV UR7, 0x380fffff ;  /* 0x380fffff00077882 */ /* 0x000fe20000000000 */
[----:B------:R-:W-:Y:S01]  /*0290*/  BSSY B1, `(.L_x_1232) ;  /* 0x0000016000017945 */ /* 0x000fe20003800000 */
[----:B------:R-:W-:Y:S01]  /*02a0*/  DSETP.GEU.AND P0, PT, |R14|, UR6, PT ;  /* 0x000000060e007e2a */ /* 0x000fe2000bf0e200 */
[----:B------:R-:W-:-:S06]  /*02b0*/  FMUL.FTZ R4, R3, R3 ;  /* 0x0000000303047220 */ /* 0x000fcc0000410000 */
[----:B------:R-:W0:Y:S02]  /*02c0*/  F2F.BF16.F32 R4, R4 ;  /* 0x0000000400047304 */ /* 0x000e240000202000 */
[----:B0-----:R-:W-:-:S04]  /*02d0*/  IMAD.U32 R3, R4, 0x10000, RZ ;  /* 0x0001000004037824 */ /* 0x001fc800078e00ff */
[----:B------:R-:W-:Y:S02]  /*02e0*/  FMUL.FTZ R12, R3, 1 ;  /* 0x3f800000030c7820 */ /* 0x000fe40000410000 */
[----:B------:R-:W0:Y:S08]  /*02f0*/  F2F.F32.F64 R3, R14 ;  /* 0x0000000e00037310 */ /* 0x000e300000301000 */
[----:B------:R-:W1:Y:S01]  /*0300*/  F2F.F64.F32 R12, R12 ;  /* 0x0000000c000c7310 */ /* 0x000e620000201800 */
[----:B0-----:R-:W-:-:S07]  /*0310*/  @!P0 FMUL R3, R3, 1.175494350822287508e-38 ;  /* 0x0080000003038820 */ /* 0x001fce0000400000 */
[----:B-1----:R-:W0:Y:S01]  /*0320*/  MUFU.RCP64H R11, R13 ;  /* 0x0000000d000b7308 */ /* 0x002e220000001800 */
        /* <DEDUP_REMOVED lines=11> */
[----:B-----5:R-:W-:Y:S05]  /*03e0*/  CALL.REL.NOINC `($__internal_4_$__cuda_sm20_dblrcp_rn_slowpath_v3) ;  /* 0x0000002000907944 */ /* 0x020fea0003c00000 */
.L_x_1233:
[----:B------:R-:W-:Y:S05]  /*03f0*/  BSYNC B1 ;  /* 0x0000000000017941 */ /* 0x000fea0003800000 */
.L_x_1232:
[C---:B-----5:R-:W-:Y:S01]  /*0400*/  IMAD.U32 R4, R5.reuse, 0x10000, RZ ;  /* 0x0001000005047824 */ /* 0x060fe200078e00ff */
[----:B------:R-:W-:Y:S01]  /*0410*/  UMOV UR6, 0xf0000000 ;  /* 0xf000000000067882 */ /* 0x000fe20000000000 */
[----:B------:R-:W-:Y:S01]  /*0420*/  UMOV UR7, 0x380fffff ;  /* 0x380fffff00077882 */ /* 0x000fe20000000000 */
[----:B------:R-:W-:Y:S01]  /*0430*/  BSSY B1, `(.L_x_1234) ;  /* 0x0000017000017945 */ /* 0x000fe20003800000 */
[----:B------:R-:W-:Y:S01]  /*0440*/  FMUL.FTZ R6, R4, R4 ;  /* 0x0000000404067220 */ /* 0x000fe20000410000 */
[----:B------:R-:W-:Y:S01]  /*0450*/  DSETP.GEU.AND P0, PT, |R14|, UR6, PT ;  /* 0x000000060e007e2a */ /* 0x000fe2000bf0e200 */
[----:B------:R-:W-:-:S04]  /*0460*/  PRMT R5, R5, 0x7632, R5 ;  /* 0x0000763205057816 */ /* 0x000fc80000000005 */
[----:B------:R-:W0:Y:S02]  /*0470*/  F2F.BF16.F32 R6, R6 ;  /* 0x0000000600067304 */ /* 0x000e240000202000 */
[----:B0-----:R-:W-:-:S04]  /*0480*/  IMAD.U32 R4, R6, 0x10000, RZ ;  /* 0x0001000006047824 */ /* 0x001fc800078e00ff */
[----:B------:R-:W-:Y:S02]  /*0490*/  FMUL.FTZ R12, R4, 1 ;  /* 0x3f800000040c7820 */ /* 0x000fe40000410000 */
[----:B------:R-:W0:Y:S08]  /*04a0*/  F2F.F32.F64 R4, R14 ;  /* 0x0000000e00047310 */ /* 0x000e300000301000 */
[----:B------:R-:W1:Y:S01]  /*04b0*/  F2F.F64.F32 R12, R12 ;  /* 0x0000000c000c7310 */ /* 0x000e620000201800 */
[----:B0-----:R-:W-:-:S07]  /*04c0*/  @!P0 FMUL R4, R4, 1.175494350822287508e-38 ;  /* 0x0080000004048820 */ /* 0x001fce0000400000 */
[----:B-1----:R-:W0:Y:S01]  /*04d0*/  MUFU.RCP64H R11, R13 ;  /* 0x0000000d000b7308 */ /* 0x002e220000001800 */
        /* <DEDUP_REMOVED lines=11> */
[----:B------:R-:W-:Y:S05]  /*0590*/  CALL.REL.NOINC `($__internal_4_$__cuda_sm20_dblrcp_rn_slowpath_v3) ;  /* 0x0000002000247944 */ /* 0x000fea0003c00000 */
.L_x_1235:
[----:B------:R-:W-:Y:S05]  /*05a0*/  BSYNC B1 ;  /* 0x0000000000017941 */ /* 0x000fea0003800000 */
.L_x_1234:
[----:B------:R-:W-:Y:S01]  /*05b0*/  IMAD.U32 R5, R5, 0x10000, RZ ;  /* 0x0001000005057824 */ /* 0x000fe200078e00ff */
[----:B------:R-:W-:Y:S01]  /*05c0*/  UMOV UR6, 0xf0000000 ;  /* 0xf000000000067882 */ /* 0x000fe20000000000 */
[----:B------:R-:W-:Y:S01]  /*05d0*/  UMOV UR7, 0x380fffff ;  /* 0x380fffff00077882 */ /* 0x000fe20000000000 */
[----:B------:R-:W-:Y:S01]  /*05e0*/  BSSY B1, `(.L_x_1236) ;  /* 0x0000016000017945 */ /* 0x000fe20003800000 */
[----:B------:R-:W-:Y:S01]  /*05f0*/  FMUL.FTZ R6, R5, R5 ;  /* 0x0000000505067220 */ /* 0x000fe20000410000 */
[----:B------:R-:W-:-:S05]  /*0600*/  DSETP.GEU.AND P0, PT, |R14|, UR6, PT ;  /* 0x000000060e007e2a */ /* 0x000fca000bf0e200 */
[----:B------:R-:W0:Y:S02]  /*0610*/  F2F.BF16.F32 R6, R6 ;  /* 0x0000000600067304 */ /* 0x000e240000202000 */
[----:B0-----:R-:W-:-:S05]  /*0620*/  SHF.L.U32 R5, R6, 0x10, RZ ;  /* 0x0000001006057819 */ /* 0x001fca00000006ff */
        /* <DEDUP_REMOVED lines=17> */
.L_x_1237:
[----:B------:R-:W-:Y:S05]  /*0740*/  BSYNC B1 ;  /* 0x0000000000017941 */ /* 0x000fea0003800000 */
.L_x_1236:
[C---:B------:R-:W-:Y:S01]  /*0750*/  SHF.L.U32 R6, R7.reuse, 0x10, RZ ;  /* 0x0000001007067819 */ /* 0x040fe200000006ff */
[----:B------:R-:W-:Y:S01]  /*0760*/  UMOV UR6, 0xf0000000 ;  /* 0xf000000000067882 */ /* 0x000fe20000000000 */
[----:B------:R-:W-:Y:S01]  /*0770*/  UMOV UR7, 0x380fffff ;  /* 0x380fffff00077882 */ /* 0x000fe20000000000 */
[----:B------:R-:W-:Y:S01]  /*0780*/  BSSY B1, `(.L_x_1238) ;  /* 0x0000017000017945 */ /* 0x000fe20003800000 */
[----:B------:R-:W-:Y:S01]  /*0790*/  DSETP.GEU.AND P0, PT, |R14|, UR6, PT ;  /* 0x000000060e007e2a */ /* 0x000fe2000bf0e200 */
[----:B------:R-:W-:Y:S01]  /*07a0*/  FMUL.FTZ R8, R6, R6 ;  /* 0x0000000606087220 */ /* 0x000fe20000410000 */
[----:B------:R-:W-:-:S05]  /*07b0*/  PRMT R7, R7, 0x7632, R7 ;  /* 0x0000763207077816 */ /* 0x000fca0000000007 */
        /* <DEDUP_REMOVED lines=18> */
[----:B------:R-:W-:Y:S05]  /*08e0*/  CALL.REL.NOINC `($__internal_4_$__cuda_sm20_dblrcp_rn_slowpath_v3) ;  /* 0x0000001c00507944 */ /* 0x000fea0003c00000 */
.L_x_1239:
[----:B------:R-:W-:Y:S05]  /*08f0*/  BSYNC B1 ;  /* 0x0000000000017941 */ /* 0x000fea0003800000 */
.L_x_1238:
[----:B------:R-:W-:Y:S01]  /*0900*/  IMAD.U32 R7, R7, 0x10000, RZ ;  /* 0x0001000007077824 */ /* 0x000fe200078e00ff */
[----:B------:R-:W-:Y:S01]  /*0910*/  UMOV UR6, 0xf0000000 ;  /* 0xf000000000067882 */ /* 0x000fe20000000000 */
[----:B------:R-:W-:Y:S01]  /*0920*/  UMOV UR7, 0x380fffff ;  /* 0x380fffff00077882 */ /* 0x000fe20000000000 */
[----:B------:R-:W-:Y:S01]  /*0930*/  BSSY B1, `(.L_x_1240) ;  /* 0x0000016000017945 */ /* 0x000fe20003800000 */
[----:B------:R-:W-:Y:S01]  /*0940*/  FMUL.FTZ R8, R7, R7 ;  /* 0x0000000707087220 */ /* 0x000fe20000410000 */
[----:B------:R-:W-:-:S05]  /*0950*/  DSETP.GEU.AND P0, PT, |R14|, UR6, PT ;  /* 0x000000060e007e2a */ /* 0x000fca000bf0e200 */
        /* <DEDUP_REMOVED lines=19> */
.L_x_1241:
[----:B------:R-:W-:Y:S05]  /*0a90*/  BSYNC B1 ;  /* 0x0000000000017941 */ /* 0x000fea0003800000 */
.L_x_1240:
[----:B------:R-:W-:Y:S01]  /*0aa0*/  IMAD.U32 R8, R2, 0x10000, RZ ;  /* 0x0001000002087824 */ /* 0x000fe200078e00ff */
[----:B------:R-:W-:Y:S01]  /*0ab0*/  UMOV UR6, 0xf0000000 ;  /* 0xf000000000067882 */ /* 0x000fe20000000000 */
[----:B------:R-:W-:Y:S01]  /*0ac0*/  UMOV UR7, 0x380fffff ;  /* 0x380fffff00077882 */ /* 0x000fe20000000000 */
[----:B------:R-:W-:Y:S01]  /*0ad0*/  BSSY B1, `(.L_x_1242) ;  /* 0x0000017000017945 */ /* 0x000fe20003800000 */
[----:B------:R-:W-:Y:S01]  /*0ae0*/  FMUL.FTZ R8, R8, R8 ;  /* 0x0000000808087220 */ /* 0x000fe20000410000 */
[----:B------:R-:W-:Y:S01]  /*0af0*/  DSETP.GEU.AND P0, PT, |R14|, UR6, PT ;  /* 0x000000060e007e2a */ /* 0x000fe2000bf0e200 */
[----:B------:R-:W-:-:S04]  /*0b00*/  PRMT R2, R2, 0x7632, R2 ;  /* 0x0000763202027816 */ /* 0x000fc80000000002 */
        /* <DEDUP_REMOVED lines=9> */
[----:B------:R-:W-:Y:S02]  /*0ba0*/  DFMA R18, R16, R10, R16 ;  /* 0x0000000a1012722b */ /* 0x000fe40000000010 */
[----:B------:R0:W1:Y:S06]  /*0bb0*/  F2F.F32.F64 R10, R14 ;  /* 0x0000000e000a7310 */ /* 0x00006c0000301000 */
[----:B------:R-:W-:-:S08]  /*0bc0*/  DFMA R20, -R12, R18, 1 ;  /* 0x3ff000000c14742b */ /* 0x000fd00000000112 */
[----:B0-----:R-:W-:Y:S01]  /*0bd0*/  DFMA R14, R18, R20, R18 ;  /* 0x00000014120e722b */ /* 0x001fe20000000012 */
[----:B-1----:R-:W-:Y:S01]  /*0be0*/  @!P0 FMUL R10, R10, 1.175494350822287508e-38 ;  /* 0x008000000a0a8820 */ /* 0x002fe20000400000 */
[----:B------:R-:W-:Y:S09]  /*0bf0*/  @P1 BRA `(.L_x_1243) ;  /* 0x0000000000101947 */ /* 0x000ff20003800000 */
[----:B------:R-:W-:Y:S02]  /*0c00*/  LOP3.LUT R16, R13, 0x7fffffff, RZ, 0xc0, !PT ;  /* 0x7fffffff0d107812 */ /* 0x000fe400078ec0ff */
[----:B------:R-:W-:-:S03]  /*0c10*/  MOV R8, 0xc40 ;  /* 0x00000c4000087802 */ /* 0x000fc60000000f00 */
[----:B------:R-:W-:-:S07]  /*0c20*/  VIADD R16, R16, 0xfff00000 ;  /* 0xfff0000010107836 */ /* 0x000fce0000000000 */
[----:B------:R-:W-:Y:S05]  /*0c30*/  CALL.REL.NOINC `($__internal_4_$__cuda_sm20_dblrcp_rn_slowpath_v3) ;  /* 0x00000018007c7944 */ /* 0x000fea0003c00000 */
.L_x_1243:
[----:B------:R-:W-:Y:S05]  /*0c40*/  BSYNC B1 ;  /* 0x0000000000017941 */ /* 0x000fea0003800000 */
.L_x_1242:
        /* <DEDUP_REMOVED lines=25> */
.L_x_1245:
[----:B------:R-:W-:Y:S05]  /*0de0*/  BSYNC B1 ;  /* 0x0000000000017941 */ /* 0x000fea0003800000 */
.L_x_1244:
[----:B------:R-:W0:Y:S01]  /*0df0*/  LDC.64 R12, c[0x0][0x220] ;  /* 0x00008800ff0c7b82 */ /* 0x000e220000000a00 */
[----:B------:R-:W-:Y:S01]  /*0e00*/  UMOV UR6, 0xf0000000 ;  /* 0xf000000000067882 */ /* 0x000fe20000000000 */
[----:B------:R-:W-:Y:S01]  /*0e10*/  UMOV UR7, 0x380fffff ;  /* 0x380fffff00077882 */ /* 0x000fe20000000000 */
[----:B------:R-:W1:Y:S01]  /*0e20*/  F2F.F32.F64 R11, R14 ;  /* 0x0000000e000b7310 */ /* 0x000e620000301000 */
[----:B------:R-:W-:Y:S01]  /*0e30*/  DSETP.GEU.AND P0, PT, |R14|, UR6, PT ;  /* 0x000000060e007e2a */ /* 0x000fe2000bf0e200 */
[----:B------:R-:W-:Y:S02]  /*0e40*/  F2FP.BF16.F32.PACK_AB R3, R4, R3 ;  /* 0x000000030403723e */ /* 0x000fe400000010ff */
[----:B------:R-:W-:Y:S02]  /*0e50*/  F2FP.BF16.F32.PACK_AB R5, R6, R5 ;  /* 0x000000050605723e */ /* 0x000fe400000010ff */
[----:B------:R-:W-:-:S09]  /*0e60*/  F2FP.BF16.F32.PACK_AB R7, R10, R7 ;  /* 0x000000070a07723e */ /* 0x000fd200000010ff */
[----:B-1----:R-:W-:-:S05]  /*0e70*/  @!P0 FMUL R11, R11, 1.175494350822287508e-38 ;  /* 0x008000000b0b8820 */ /* 0x002fca0000400000 */
[----:B------:R-:W-:Y:S01]  /*0e80*/  F2FP.BF16.F32.PACK_AB R11, R11, R2 ;  /* 0x000000020b0b723e */ /* 0x000fe200000010ff */
[----:B0-----:R-:W-:-:S04]  /*0e90*/  IMAD.WIDE.U32 R8, R9, 0x2, R12 ;  /* 0x0000000209087825 */ /* 0x001fc800078e000c */
[----:B------:R-:W-:-:S05]  /*0ea0*/  IMAD.WIDE R8, R0, 0x4, R8 ;  /* 0x0000000400087825 */ /* 0x000fca00078e0208 */
[----:B------:R-:W-:Y:S04]  /*0eb0*/  STG.E desc[UR4][R8.64], R3 ;  /* 0x0000000308007986 */ /* 0x000fe8000c101904 */
[----:B------:R-:W-:Y:S04]  /*0ec0*/  STG.E desc[UR4][R8.64+0x200], R5 ;  /* 0x0002000508007986 */ /* 0x000fe8000c101904 */
[----:B------:R-:W-:Y:S04]  /*0ed0*/  STG.E desc[UR4][R8.64+0x400], R7 ;  /* 0x0004000708007986 */ /* 0x000fe8000c101904 */
[----:B------:R-:W-:Y:S01]  /*0ee0*/  STG.E desc[UR4][R8.64+0x600], R11 ;  /* 0x0006000b08007986 */ /* 0x000fe2000c101904 */
[----:B------:R-:W-:Y:S05]  /*0ef0*/  EXIT ;  /* 0x000000000000794d */ /* 0x000fea0003800000 */
.L_x_1229:
[----:B------:R-:W0:Y:S01]  /*0f00*/  S2R R6, SR_TID.X ;  /* 0x0000000000067919 */ /* 0x000e220000002100 */
[----:B------:R-:W-:Y:S02]  /*0f10*/  PRMT R0, RZ, 0x7610, R0 ;  /* 0x00007610ff007816 */ /* 0x000fe40000000000 */
[----:B0-----:R-:W-:Y:S01]  /*0f20*/  ISETP.GE.AND P0, PT, R6, R7, PT ;  /* 0x000000070600720c */ /* 0x001fe20003f06270 */
[----:B------:R-:W-:-:S12]  /*0f30*/  IMAD.MOV.U32 R8, RZ, RZ, R6 ;  /* 0x000000ffff087224 */ /* 0x000fd800078e0006 */
[----:B------:R-:W-:Y:S01]  /*0f40*/  @!P0 VIADD R8, R6, 0x80 ;  /* 0x0000008006088836 */ /* 0x000fe20000000000 */
[----:B------:R-:W0:Y:S04]  /*0f50*/  @!P0 LDC.64 R18, c[0x0][0x228] ;  /* 0x00008a00ff128b82 */ /* 0x000e280000000a00 */
[----:B------:R-:W-:-:S13]  /*0f60*/  ISETP.GE.AND P6, PT, R8, R7, PT ;  /* 0x000000070800720c */ /* 0x000fda0003fc6270 */
[----:B------:R-:W-:Y:S01]  /*0f70*/  @!P6 IADD3 R3, R9, R8, RZ ;  /* 0x000000080903e210 */ /* 0x000fe20007ffe0ff */
[----:B------:R-:W-:Y:S01]  /*0f80*/  @!P6 VIADD R8, R8, 0x80 ;  /* 0x000000800808e836 */ /* 0x000fe20000000000 */
[----:B------:R-:W1:Y:S04]  /*0f90*/  @!P6 LDC.64 R28, c[0x0][0x228] ;  /* 0x00008a00ff1ceb82 */ /* 0x000e680000000a00 */
[----:B------:R-:W-:-:S13]  /*0fa0*/  ISETP.GE.AND P5, PT, R8, R7, PT ;  /* 0x000000070800720c */ /* 0x000fda0003fa6270 */
[----:B------:R-:W-:Y:S01]  /*0fb0*/  @!P5 IMAD.IADD R10, R9, 0x1, R8 ;  /* 0x00000001090ad824 */ /* 0x000fe200078e0208 */
[----:B------:R-:W-:Y:S01]  /*0fc0*/  @!P5 IADD3 R8, R8, 0x80, RZ ;  /* 0x000000800808d810 */ /* 0x000fe20007ffe0ff */
[----:B------:R-:W2:Y:S03]  /*0fd0*/  @!P5 LDC.64 R4, c[0x0][0x228] ;  /* 0x00008a00ff04db82 */ /* 0x000ea60000000a00 */
[----:B------:R-:W-:Y:S01]  /*0fe0*/  ISETP.GE.AND P4, PT, R8, R7, PT ;  /* 0x000000070800720c */ /* 0x000fe20003f86270 */
[----:B-1----:R-:W-:-:S05]  /*0ff0*/  @!P6 IMAD.WIDE.U32 R28, R3, 0x2, R28 ;  /* 0x00000002031ce825 */ /* 0x002fca00078e001c */
[----:B------:R1:W5:Y:S07]  /*1000*/  @!P6 LDG.E.U16 R0, desc[UR4][R28.64] ;  /* 0x000000041c00e981 */ /* 0x00036e000c1e1500 */
[----:B------:R-:W-:Y:S01]  /*1010*/  @!P4 IMAD.IADD R11, R9, 0x1, R8 ;  /* 0x00000001090bc824 */ /* 0x000fe200078e0208 */
[----:B------:R-:W3:Y:S01]  /*1020*/  @!P4 LDC.64 R22, c[0x0][0x228] ;  /* 0x00008a00ff16cb82 */ /* 0x000ee20000000a00 */
[----:B------:R-:W-:-:S05]  /*1030*/  @!P4 VIADD R8, R8, 0x80 ;  /* 0x000000800808c836 */ /* 0x000fca0000000000 */
[----:B------:R-:W-:-:S13]  /*1040*/  ISETP.GE.AND P3, PT, R8, R7, PT ;  /* 0x000000070800720c */ /* 0x000fda0003f66270 */
[----:B------:R-:W-:Y:S01]  /*1050*/  @!P3 IADD3 R27, R9, R8, RZ ;  /* 0x00000008091bb210 */ /* 0x000fe20007ffe0ff */
[----:B------:R-:W-:Y:S01]  /*1060*/  @!P3 VIADD R8, R8, 0x80 ;  /* 0x000000800808b836 */ /* 0x000fe20000000000 */
[----:B------:R-:W4:Y:S04]  /*1070*/  @!P3 LDC.64 R16, c[0x0][0x228] ;  /* 0x00008a00ff10bb82 */ /* 0x000f280000000a00 */
[----:B------:R-:W-:-:S13]  /*1080*/  ISETP.GE.AND P2, PT, R8, R7, PT ;  /* 0x000000070800720c */ /* 0x000fda0003f46270 */
[----:B------:R-:W-:Y:S01]  /*1090*/  @!P2 IMAD.IADD R25, R9, 0x1, R8 ;  /* 0x000000010919a824 */ /* 0x000fe200078e0208 */
[----:B------:R-:W-:Y:S01]  /*10a0*/  @!P2 IADD3 R8, R8, 0x80, RZ ;  /* 0x000000800808a810 */ /* 0x000fe20007ffe0ff */
[----:B------:R-:W0:Y:S03]  /*10b0*/  @!P2 LDC.64 R14, c[0x0][0x228] ;  /* 0x00008a00ff0eab82 */ /* 0x000e260000000a00 */
[----:B------:R-:W-:-:S13]  /*10c0*/  ISETP.GE.AND P1, PT, R8, R7, PT ;  /* 0x000000070800720c */ /* 0x000fda0003f26270 */
[----:B------:R-:W-:Y:S01]  /*10d0*/  @!P1 IMAD.IADD R21, R9, 0x1, R8 ;  /* 0x0000000109159824 */ /* 0x000fe200078e0208 */
[----:B------:R-:W4:Y:S01]  /*10e0*/  @!P1 LDC.64 R12, c[0x0][0x228] ;  /* 0x00008a00ff0c9b82 */ /* 0x000f220000000a00 */
[----:B------:R-:W-:-:S05]  /*10f0*/  @!P1 VIADD R8, R8, 0x80 ;  /* 0x0000008008089836 */ /* 0x000fca0000000000 */
[----:B------:R-:W-:-:S13]  /*1100*/  ISETP.GE.AND P6, PT, R8, R7, PT ;  /* 0x000000070800720c */ /* 0x000fda0003fc6270 */
[----:B------:R-:W0:Y:S01]  /*1110*/  @!P6 LDC.64 R2, c[0x0][0x228] ;  /* 0x00008a00ff02eb82 */ /* 0x000e220000000a00 */
[----:B---3--:R-:W-:Y:S01]  /*1120*/  @!P4 IMAD.WIDE.U32 R22, R11, 0x2, R22 ;  /* 0x000000020b16c825 */ /* 0x008fe200078e0016 */
[----:B------:R-:W-:Y:S02]  /*1130*/  PRMT R11, RZ, 0x7610, R11 ;  /* 0x00007610ff0b7816 */ /* 0x000fe4000000000b */
[----:B------:R-:W-:Y:S01]  /*1140*/  @!P6 IADD3 R8, R9, R8, RZ ;  /* 0x000000080908e210 */ /* 0x000fe20007ffe0ff */
[----:B--2---:R-:W-:Y:S01]  /*1150*/  @!P5 IMAD.WIDE.U32 R4, R10, 0x2, R4 ;  /* 0x000000020a04d825 */ /* 0x004fe200078e0004 */
[----:B------:R-:W-:-:S03]  /*1160*/  PRMT R20, RZ, 0x7610, R20 ;  /* 0x00007610ff147816 */ /* 0x000fc60000000014 */
[----:B-1----:R-:W-:Y:S01]  /*1170*/  @!P0 IMAD.IADD R29, R9, 0x1, R6 ;  /* 0x00000001091d8824 */ /* 0x002fe200078e0206 */
[----:B------:R1:W5:Y:S01]  /*1180*/  @!P5 LDG.E.U16 R11, desc[UR4][R4.64] ;  /* 0x00000004040bd981 */ /* 0x000362000c1e1500 */
[----:B----4-:R-:W-:Y:S01]  /*1190*/  @!P1 IMAD.WIDE.U32 R12, R21, 0x2, R12 ;  /* 0x00000002150c9825 */ /* 0x010fe200078e000c */
[----:B------:R-:W-:Y:S02]  /*11a0*/  PRMT R21, RZ, 0x7610, R21 ;  /* 0x00007610ff157816 */ /* 0x000fe40000000015 */
[----:B------:R-:W-:Y:S01]  /*11b0*/  PRMT R10, RZ, 0x7610, R10 ;  /* 0x00007610ff0a7816 */ /* 0x000fe2000000000a */
[----:B------:R-:W-:Y:S01]  /*11c0*/  @!P3 IMAD.WIDE.U32 R16, R27, 0x2, R16 ;  /* 0x000000021b10b825 */ /* 0x000fe200078e0010 */
[----:B------:R2:W5:Y:S03]  /*11d0*/  @!P4 LDG.E.U16 R20, desc[UR4][R22.64] ;  /* 0x000000041614c981 */ /* 0x000566000c1e1500 */
[----:B0-----:R-:W-:Y:S01]  /*11e0*/  @!P2 IMAD.WIDE.U32 R14, R25, 0x2, R14 ;  /* 0x00000002190ea825 */ /* 0x001fe200078e000e */
[----:B-1----:R-:W-:Y:S01]  /*11f0*/  PRMT R5, RZ, 0x7610, R5 ;  /* 0x00007610ff057816 */ /* 0x002fe20000000005 */
[----:B------:R2:W5:Y:S01]  /*1200*/  @!P3 LDG.E.U16 R21, desc[UR4][R16.64] ;  /* 0x000000041015b981 */ /* 0x000562000c1e1500 */
[----:B------:R-:W-:Y:S01]  /*1210*/  PRMT R4, RZ, 0x7610, R4 ;  /* 0x00007610ff047816 */ /* 0x000fe20000000004 */
[----:B------:R-:W-:Y:S01]  /*1220*/  @!P6 IMAD.WIDE.U32 R2, R8, 0x2, R2 ;  /* 0x000000020802e825 */ /* 0x000fe200078e0002 */
[----:B------:R-:W-:Y:S01]  /*1230*/  PRMT R8, RZ, 0x7610, R8 ;  /* 0x00007610ff087816 */ /* 0x000fe20000000008 */
[----:B------:R2:W5:Y:S02]  /*1240*/  @!P2 LDG.E.U16 R10, desc[UR4][R14.64] ;  /* 0x000000040e0aa981 */ /* 0x000564000c1e1500 */
[----:B------:R-:W-:-:S02]  /*1250*/  @!P0 IMAD.WIDE.U32 R18, R29, 0x2, R18 ;  /* 0x000000021d128825 */ /* 0x000fc400078e0012 */
[----:B------:R2:W5:Y:S04]  /*1260*/  @!P1 LDG.E.U16 R5, desc[UR4][R12.64] ;  /* 0x000000040c059981 */ /* 0x000568000c1e1500 */
[----:B------:R2:W5:Y:S04]  /*1270*/  @!P6 LDG.E.U16 R4, desc[UR4][R2.64] ;  /* 0x000000040204e981 */ /* 0x000568000c1e1500 */
[----:B------:R2:W5:Y:S01]  /*1280*/  @!P0 LDG.E.U16 R8, desc[UR4][R18.64] ;  /* 0x0000000412088981 */ /* 0x000562000c1e1500 */
[----:B------:R-:W-:Y:S04]  /*1290*/  BSSY B1, `(.L_x_1246) ;  /* 0x000001d000017945 */ /* 0x000fe80003800000 */
[----:B------:R-:W-:Y:S05]  /*12a0*/  @P0 BRA `(.L_x_1247) ;  /* 0x00000000006c0947 */ /* 0x000fea0003800000 */
[----:B-----5:R-:W-:Y:S01]  /*12b0*/  IMAD.U32 R8, R8, 0x10000, RZ ;  /* 0x0001000008087824 */ /* 0x020fe200078e00ff */
[----:B------:R-:W-:Y:S03]  /*12c0*/  BSSY B2, `(.L_x_1248) ;  /* 0x0000013000027945 */ /* 0x000fe60003800000 */
[----:B------:R-:W-:-:S06]  /*12d0*/  FMUL.FTZ R8, R8, R8 ;  /* 0x0000000808087220 */ /* 0x000fcc0000410000 */
[----:B------:R-:W2:Y:S02]  /*12e0*/  F2F.BF16.F32 R8, R8 ;  /* 0x0000000800087304 */ /* 0x000ea40000202000 */
[----:B--2---:R-:W-:-:S05]  /*12f0*/  SHF.L.U32 R2, R8, 0x10, RZ ;  /* 0x0000001008027819 */ /* 0x004fca00000006ff */
        /* <DEDUP_REMOVED lines=15> */
.L_x_1249:
[----:B------:R-:W-:Y:S05]  /*13f0*/  BSYNC B2 ;  /* 0x0000000000027941 */ /* 0x000fea0003800000 */
.L_x_1248:
[----:B------:R-:W-:Y:S01]  /*1400*/  UMOV UR6, 0xf0000000 ;  /* 0xf000000000067882 */ /* 0x000fe20000000000 */
[----:B------:R-:W-:Y:S01]  /*1410*/  UMOV UR7, 0x380fffff ;  /* 0x380fffff00077882 */ /* 0x000fe20000000000 */
[----:B------:R-:W0:Y:S01]  /*1420*/  F2F.F32.F64 R3, R14 ;  /* 0x0000000e00037310 */ /* 0x000e220000301000 */
[----:B------:R-:W-:-:S14]  /*1430*/  DSETP.GEU.AND P1, PT, |R14|, UR6, PT ;  /* 0x000000060e007e2a */ /* 0x000fdc000bf2e200 */
[----:B0-----:R-:W-:-:S05]  /*1440*/  @!P1 FMUL R3, R3, 1.175494350822287508e-38 ;  /* 0x0080000003039820 */ /* 0x001fca0000400000 */
[----:B------:R-:W-:-:S07]  /*1450*/  F2FP.BF16.F32.PACK_AB R3, RZ, R3 ;  /* 0x00000003ff03723e */ /* 0x000fce00000010ff */
.L_x_1247:
[----:B------:R-:W-:Y:S05]  /*1460*/  BSYNC B1 ;  /* 0x0000000000017941 */ /* 0x000fea0003800000 */
.L_x_1246:
[----:B--2---:R-:W-:Y:S01]  /*1470*/  IADD3 R2, R6, 0x80, RZ ;  /* 0x0000008006027810 */ /* 0x004fe20007ffe0ff */
        /* <DEDUP_REMOVED lines=23> */
.L_x_1253:
[----:B------:R-:W-:Y:S05]  /*15f0*/  BSYNC B2 ;  /* 0x0000000000027941 */ /* 0x000fea0003800000 */
.L_x_1252:
[----:B------:R-:W-:Y:S01]  /*1600*/  UMOV UR6, 0xf0000000 ;  /* 0xf000000000067882 */ /* 0x000fe20000000000 */
[----:B------:R-:W-:Y:S01]  /*1610*/  UMOV UR7, 0x380fffff ;  /* 0x380fffff00077882 */ /* 0x000fe20000000000 */
[----:B------:R-:W0:Y:S01]  /*1620*/  F2F.F32.F64 R0, R14 ;  /* 0x0000000e00007310 */ /* 0x000e220000301000 */
[----:B------:R-:W-:-:S14]  /*1630*/  DSETP.GEU.AND P1, PT, |R14|, UR6, PT ;  /* 0x000000060e007e2a */ /* 0x000fdc000bf2e200 */
[----:B0-----:R-:W-:-:S05]  /*1640*/  @!P1 FMUL R0, R0, 1.175494350822287508e-38 ;  /* 0x0080000000009820 */ /* 0x001fca0000400000 */
[----:B------:R-:W-:-:S07]  /*1650*/  F2FP.BF16.F32.PACK_AB R0, RZ, R0 ;  /* 0x00000000ff00723e */ /* 0x000fce00000010ff */
.L_x_1251:
[----:B------:R-:W-:Y:S05]  /*1660*/  BSYNC B1 ;  /* 0x0000000000017941 */ /* 0x000fea0003800000 */
.L_x_1250:
[----:B-----5:R-:W-:Y:S01]  /*1670*/  VIADD R8, R6, 0x100 ;  /* 0x0000010006087836 */ /* 0x020fe20000000000 */
[----:B------:R-:W-:Y:S04]  /*1680*/  BSSY B1, `(.L_x_1254) ;  /* 0x000001e000017945 */ /* 0x000fe80003800000 */
[----:B------:R-:W-:-:S13]  /*1690*/  ISETP.GE.AND P1, PT, R8, R7, PT ;  /* 0x000000070800720c */ /* 0x000fda0003f26270 */
[----:B------:R-:W-:Y:S05]  /*16a0*/  @P1 BRA `(.L_x_1255) ;  /* 0x00000000006c1947 */ /* 0x000fea0003800000 */
[----:B------:R-:W-:Y:S01]  /*16b0*/  SHF.L.U32 R11, R11, 0x10, RZ ;  /* 0x000000100b0b7819 */ /* 0x000fe200000006ff */
[----:B------:R-:W-:Y:S04]  /*16c0*/  BSSY B2, `(.L_x_1256) ;  /* 0x0000013000027945 */ /* 0x000fe80003800000 */
[----:B------:R-:W-:-:S06]  /*16d0*/  FMUL.FTZ R11, R11, R11 ;  /* 0x0000000b0b0b7220 */ /* 0x000fcc0000410000 */
[----:B------:R-:W0:Y:S02]  /*16e0*/  F2F.BF16.F32 R11, R11 ;  /* 0x0000000b000b7304 */ /* 0x000e240000202000 */
[----:B0-----:R-:W-:-:S04]  /*16f0*/  IMAD.U32 R8, R11, 0x10000, RZ ;  /* 0x000100000b087824 */ /* 0x001fc800078e00ff */
[----:B------:R-:W-:-:S04]  /*1700*/  FMUL.FTZ R8, R8, 1 ;  /* 0x3f80000008087820 */ /* 0x000fc80000410000 */
        /* <DEDUP_REMOVED lines=14> */
.L_x_1257:
[----:B------:R-:W-:Y:S05]  /*17f0*/  BSYNC B2 ;  /* 0x0000000000027941 */ /* 0x000fea0003800000 */
.L_x_1256:
[----:B------:R-:W-:Y:S01]  /*1800*/  UMOV UR6, 0xf0000000 ;  /* 0xf000000000067882 */ /* 0x000fe20000000000 */
[----:B------:R-:W-:Y:S01]  /*1810*/  UMOV UR7, 0x380fffff ;  /* 0x380fffff00077882 */ /* 0x000fe20000000000 */
[----:B------:R-:W0:Y:S01]  /*1820*/  F2F.F32.F64 R11, R14 ;  /* 0x0000000e000b7310 */ /* 0x000e220000301000 */
[----:B------:R-:W-:-:S14]  /*1830*/  DSETP.GEU.AND P1, PT, |R14|, UR6, PT ;  /* 0x000000060e007e2a */ /* 0x000fdc000bf2e200 */
[----:B0-----:R-:W-:-:S05]  /*1840*/  @!P1 FMUL R11, R11, 1.175494350822287508e-38 ;  /* 0x008000000b0b9820 */ /* 0x001fca0000400000 */
[----:B------:R-:W-:-:S07]  /*1850*/  F2FP.BF16.F32.PACK_AB R11, RZ, R11 ;  /* 0x0000000bff0b723e */ /* 0x000fce00000010ff */
.L_x_1255:
[----:B------:R-:W-:Y:S05]  /*1860*/  BSYNC B1 ;  /* 0x0000000000017941 */ /* 0x000fea0003800000 */
.L_x_1254:
[----:B------:R-:W-:Y:S01]  /*1870*/  VIADD R8, R6, 0x180 ;  /* 0x0000018006087836 */ /* 0x000fe20000000000 */
[----:B------:R-:W-:Y:S04]  /*1880*/  BSSY B1, `(.L_x_1258) ;  /* 0x000001e000017945 */ /* 0x000fe80003800000 */
[----:B------:R-:W-:-:S13]  /*1890*/  ISETP.GE.AND P1, PT, R8, R7, PT ;  /* 0x000000070800720c */ /* 0x000fda0003f26270 */
[----:B------:R-:W-:Y:S05]  /*18a0*/  @P1 BRA `(.L_x_1259) ;  /* 0x00000000006c1947 */ /* 0x000fea0003800000 */
[----:B------:R-:W-:Y:S01]  /*18b0*/  IMAD.U32 R20, R20, 0x10000, RZ ;  /* 0x0001000014147824 */ /* 0x000fe200078e00ff */
[----:B------:R-:W-:Y:S03]  /*18c0*/  BSSY B2, `(.L_x_1260) ;  /* 0x0000013000027945 */ /* 0x000fe60003800000 */
[----:B------:R-:W-:-:S06]  /*18d0*/  FMUL.FTZ R20, R20, R20 ;  /* 0x0000001414147220 */ /* 0x000fcc0000410000 */
[----:B------:R-:W0:Y:S02]  /*18e0*/  F2F.BF16.F32 R20, R20 ;  /* 0x0000001400147304 */ /* 0x000e240000202000 */
[----:B0-----:R-:W-:-:S05]  /*18f0*/  SHF.L.U32 R8, R20, 0x10, RZ ;  /* 0x0000001014087819 */ /* 0x001fca00000006ff */
        /* <DEDUP_REMOVED lines=15> */
.L_x_1261:
[----:B------:R-:W-:Y:S05]  /*19f0*/  BSYNC B2 ;  /* 0x0000000000027941 */ /* 0x000fea0003800000 */
.L_x_1260:
[----:B------:R-:W-:Y:S01]  /*1a00*/  UMOV UR6, 0xf0000000 ;  /* 0xf000000000067882 */ /* 0x000fe20000000000 */
[----:B------:R-:W-:Y:S01]  /*1a10*/  UMOV UR7, 0x380fffff ;  /* 0x380fffff00077882 */ /* 0x000fe20000000000 */
[----:B------:R-:W0:Y:S01]  /*1a20*/  F2F.F32.F64 R20, R14 ;  /* 0x0000000e00147310 */ /* 0x000e220000301000 */
[----:B------:R-:W-:-:S14]  /*1a30*/  DSETP.GEU.AND P1, PT, |R14|, UR6, PT ;  /* 0x000000060e007e2a */ /* 0x000fdc000bf2e200 */
[----:B0-----:R-:W-:-:S05]  /*1a40*/  @!P1 FMUL R20, R20, 1.175494350822287508e-38 ;  /* 0x0080000014149820 */ /* 0x001fca0000400000 */
[----:B------:R-:W-:-:S07]  /*1a50*/  F2FP.BF16.F32.PACK_AB R20, RZ, R20 ;  /* 0x00000014ff14723e */ /* 0x000fce00000010ff */
.L_x_1259:
[----:B------:R-:W-:Y:S05]  /*1a60*/  BSYNC B1 ;  /* 0x0000000000017941 */ /* 0x000fea0003800000 */
.L_x_1258:
[----:B------:R-:W-:Y:S01]  /*1a70*/  IADD3 R8, R6, 0x200, RZ ;  /* 0x0000020006087810 */ /* 0x000fe20007ffe0ff */
[----:B------:R-:W-:Y:S03]  /*1a80*/  BSSY B1, `(.L_x_1262) ;  /* 0x000001e000017945 */ /* 0x000fe60003800000 */
[----:B------:R-:W-:-:S13]  /*1a90*/  ISETP.GE.AND P1, PT, R8, R7, PT ;  /* 0x000000070800720c */ /* 0x000fda0003f26270 */
[----:B------:R-:W-:Y:S05]  /*1aa0*/  @P1 BRA `(.L_x_1263) ;  /* 0x00000000006c1947 */ /* 0x000fea0003800000 */
[----:B------:R-:W-:Y:S01]  /*1ab0*/  IMAD.U32 R21, R21, 0x10000, RZ ;  /* 0x0001000015157824 */ /* 0x000fe200078e00ff */
        /* <DEDUP_REMOVED lines=19> */
.L_x_1265:
[----:B------:R-:W-:Y:S05]  /*1bf0*/  BSYNC B2 ;  /* 0x0000000000027941 */ /* 0x000fea0003800000 */
.L_x_1264:
[----:B------:R-:W-:Y:S01]  /*1c00*/  UMOV UR6, 0xf0000000 ;  /* 0xf000000000067882 */ /* 0x000fe20000000000 */
[----:B------:R-:W-:Y:S01]  /*1c10*/  UMOV UR7, 0x380fffff ;  /* 0x380fffff00077882 */ /* 0x000fe20000000000 */
[----:B------:R-:W0:Y:S01]  /*1c20*/  F2F.F32.F64 R21, R14 ;  /* 0x0000000e00157310 */ /* 0x000e220000301000 */
[----:B------:R-:W-:-:S14]  /*1c30*/  DSETP.GEU.AND P1, PT, |R14|, UR6, PT ;  /* 0x000000060e007e2a */ /* 0x000fdc000bf2e200 */
[----:B0-----:R-:W-:-:S05]  /*1c40*/  @!P1 FMUL R21, R21, 1.175494350822287508e-38 ;  /* 0x0080000015159820 */ /* 0x001fca0000400000 */
[----:B------:R-:W-:-:S07]  /*1c50*/  F2FP.BF16.F32.PACK_AB R21, RZ, R21 ;  /* 0x00000015ff15723e */ /* 0x000fce00000010ff */
.L_x_1263:
[----:B------:R-:W-:Y:S05]  /*1c60*/  BSYNC B1 ;  /* 0x0000000000017941 */ /* 0x000fea0003800000 */
.L_x_1262:
[----:B------:R-:W-:Y:S01]  /*1c70*/  VIADD R8, R6, 0x280 ;  /* 0x0000028006087836 */ /* 0x000fe20000000000 */
        /* <DEDUP_REMOVED lines=23> */
.L_x_1269:
[----:B------:R-:W-:Y:S05]  /*1df0*/  BSYNC B2 ;  /* 0x0000000000027941 */ /* 0x000fea0003800000 */
.L_x_1268:
[----:B------:R-:W-:Y:S01]  /*1e00*/  UMOV UR6, 0xf0000000 ;  /* 0xf000000000067882 */ /* 0x000fe20000000000 */
[----:B------:R-:W-:Y:S01]  /*1e10*/  UMOV UR7, 0x380fffff ;  /* 0x380fffff00077882 */ /* 0x000fe20000000000 */
[----:B------:R-:W0:Y:S01]  /*1e20*/  F2F.F32.F64 R10, R14 ;  /* 0x0000000e000a7310 */ /* 0x000e220000301000 */
[----:B------:R-:W-:-:S14]  /*1e30*/  DSETP.GEU.AND P1, PT, |R14|, UR6, PT ;  /* 0x000000060e007e2a */ /* 0x000fdc000bf2e200 */
[----:B0-----:R-:W-:-:S05]  /*1e40*/  @!P1 FMUL R10, R10, 1.175494350822287508e-38 ;  /* 0x008000000a0a9820 */ /* 0x001fca0000400000 */
[----:B------:R-:W-:-:S07]  /*1e50*/  F2FP.BF16.F32.PACK_AB R10, RZ, R10 ;  /* 0x0000000aff0a723e */ /* 0x000fce00000010ff */
.L_x_1267:
[----:B------:R-:W-:Y:S05]  /*1e60*/  BSYNC B1 ;  /* 0x0000000000017941 */ /* 0x000fea0003800000 */
.L_x_1266:
        /* <DEDUP_REMOVED lines=24> */
.L_x_1273:
[----:B------:R-:W-:Y:S05]  /*1ff0*/  BSYNC B2 ;  /* 0x0000000000027941 */ /* 0x000fea0003800000 */
.L_x_1272:
[----:B------:R-:W-:Y:S01]  /*2000*/  UMOV UR6, 0xf0000000 ;  /* 0xf000000000067882 */ /* 0x000fe20000000000 */
[----:B------:R-:W-:Y:S01]  /*2010*/  UMOV UR7, 0x380fffff ;  /* 0x380fffff00077882 */ /* 0x000fe20000000000 */
[----:B------:R-:W0:Y:S01]  /*2020*/  F2F.F32.F64 R5, R14 ;  /* 0x0000000e00057310 */ /* 0x000e220000301000 */
[----:B------:R-:W-:-:S14]  /*2030*/  DSETP.GEU.AND P1, PT, |R14|, UR6, PT ;  /* 0x000000060e007e2a */ /* 0x000fdc000bf2e200 */
[----:B0-----:R-:W-:-:S05]  /*2040*/  @!P1 FMUL R5, R5, 1.175494350822287508e-38 ;  /* 0x0080000005059820 */ /* 0x001fca0000400000 */
[----:B------:R-:W-:-:S07]  /*2050*/  F2FP.BF16.F32.PACK_AB R5, RZ, R5 ;  /* 0x00000005ff05723e */ /* 0x000fce00000010ff */
.L_x_1271:
[----:B------:R-:W-:Y:S05]  /*2060*/  BSYNC B1 ;  /* 0x0000000000017941 */ /* 0x000fea0003800000 */
.L_x_1270:
        /* <DEDUP_REMOVED lines=24> */
.L_x_1277:
[----:B------:R-:W-:Y:S05]  /*21f0*/  BSYNC B2 ;  /* 0x0000000000027941 */ /* 0x000fea0003800000 */
.L_x_1276:
[----:B------:R-:W-:Y:S01]  /*2200*/  UMOV UR6, 0xf0000000 ;  /* 0xf000000000067882 */ /* 0x000fe20000000000 */
[----:B------:R-:W-:Y:S01]  /*2210*/  UMOV UR7, 0x380fffff ;  /* 0x380fffff00077882 */ /* 0x000fe20000000000 */
[----:B------:R-:W0:Y:S01]  /*2220*/  F2F.F32.F64 R4, R14 ;  /* 0x0000000e00047310 */ /* 0x000e220000301000 */
[----:B------:R-:W-:-:S14]  /*2230*/  DSETP.GEU.AND P1, PT, |R14|, UR6, PT ;  /* 0x000000060e007e2a */ /* 0x000fdc000bf2e200 */
[----:B0-----:R-:W-:-:S05]  /*2240*/  @!P1 FMUL R4, R4, 1.175494350822287508e-38 ;  /* 0x0080000004049820 */ /* 0x001fca0000400000 */
[----:B------:R-:W-:-:S07]  /*2250*/  F2FP.BF16.F32.PACK_AB R4, RZ, R4 ;  /* 0x00000004ff04723e */ /* 0x000fce00000010ff */
.L_x_1275:
[----:B------:R-:W-:Y:S05]  /*2260*/  BSYNC B1 ;  /* 0x0000000000017941 */ /* 0x000fea0003800000 */
.L_x_1274:
[----:B------:R-:W0:Y:S01]  /*2270*/  @!P0 S2R R8, SR_TID.X ;  /* 0x0000000000088919 */ /* 0x000e220000002100 */
[----:B------:R-:W1:Y:S01]  /*2280*/  @!P0 LDC.64 R12, c[0x0][0x220] ;  /* 0x00008800ff0c8b82 */ /* 0x000e620000000a00 */
[----:B------:R-:W-:Y:S01]  /*2290*/  @!P0 MOV R6, R2 ;  /* 0x0000000200068202 */ /* 0x000fe20000000f00 */
[----:B------:R-:W-:Y:S04]  /*22a0*/  BSSY B0, `(.L_x_1278) ;  /* 0x0000030000007945 */ /* 0x000fe80003800000 */
[----:B------:R-:W-:Y:S01]  /*22b0*/  BSSY B1, `(.L_x_1279) ;  /* 0x0000028000017945 */ /* 0x000fe20003800000 */
[----:B0-----:R-:W-:-:S04]  /*22c0*/  @!P0 IMAD.IADD R15, R9, 0x1, R8 ;  /* 0x00000001090f8824 */ /* 0x001fc800078e0208 */
[----:B-1----:R-:W-:-:S05]  /*22d0*/  @!P0 IMAD.WIDE.U32 R12, R15, 0x2, R12 ;  /* 0x000000020f0c8825 */ /* 0x002fca00078e000c */
[----:B------:R0:W-:Y:S01]  /*22e0*/  @!P0 STG.E.U16 desc[UR4][R12.64], R3 ;  /* 0x000000030c008986 */ /* 0x0001e2000c101504 */
[----:B------:R-:W-:-:S13]  /*22f0*/  ISETP.GE.AND P0, PT, R6, R7, PT ;  /* 0x000000070600720c */ /* 0x000fda0003f06270 */
[----:B0-----:R-:W-:Y:S05]  /*2300*/  @P0 BRA `(.L_x_1280) ;  /* 0x0000000000300947 */ /* 0x001fea0003800000 */
[----:B------:R-:W0:Y:S01]  /*2310*/  LDC.64 R2, c[0x0][0x220] ;  /* 0x00008800ff027b82 */ /* 0x000e220000000a00 */
[----:B------:R-:W-:Y:S01]  /*2320*/  IMAD.IADD R13, R9, 0x1, R6 ;  /* 0x00000001090d7824 */ /* 0x000fe200078e0206 */
[----:B------:R-:W-:-:S04]  /*2330*/  IADD3 R6, R6, 0x80, RZ ;  /* 0x0000008006067810 */ /* 0x000fc80007ffe0ff */
[----:B------:R-:W-:Y:S01]  /*2340*/  ISETP.GE.AND P0, PT, R6, R7, PT ;  /* 0x000000070600720c */ /* 0x000fe20003f06270 */
[----:B0-----:R-:W-:-:S05]  /*2350*/  IMAD.WIDE.U32 R2, R13, 0x2, R2 ;  /* 0x000000020d027825 */ /* 0x001fca00078e0002 */
[----:B------:R0:W-:Y:S07]  /*2360*/  STG.E.U16 desc[UR4][R2.64], R0 ;  /* 0x0000000002007986 */ /* 0x0001ee000c101504 */
[----:B------:R-:W-:Y:S05]  /*2370*/  @P0 BRA `(.L_x_1281) ;  /* 0x0000000000300947 */ /* 0x000fea0003800000 */
[----:B0-----:R-:W0:Y:S01]  /*2380*/  LDC.64 R2, c[0x0][0x220] ;  /* 0x00008800ff027b82 */ /* 0x001e220000000a00 */
[----:B------:R-:W-:Y:S01]  /*2390*/  IMAD.IADD R13, R9, 0x1, R6 ;  /* 0x00000001090d7824 */ /* 0x000fe200078e0206 */
[----:B------:R-:W-:-:S03]  /*23a0*/  IADD3 R6, R6, 0x80, RZ ;  /* 0x0000008006067810 */ /* 0x000fc60007ffe0ff */
[----:B0-----:R-:W-:-:S05]  /*23b0*/  IMAD.WIDE.U32 R2, R13, 0x2, R2 ;  /* 0x000000020d027825 */ /* 0x001fca00078e0002 */
[----:B------:R0:W-:Y:S02]  /*23c0*/  STG.E.U16 desc[UR4][R2.64], R11 ;  /* 0x0000000b02007986 */ /* 0x0001e4000c101504 */
.L_x_1280:
[----:B------:R-:W-:-:S13]  /*23d0*/  ISETP.GE.AND P0, PT, R6, R7, PT ;  /* 0x000000070600720c */ /* 0x000fda0003f06270 */
[----:B------:R-:W-:Y:S05]  /*23e0*/  @P0 BRA `(.L_x_1282) ;  /* 0x0000000000300947 */ /* 0x000fea0003800000 */
[----:B0-----:R-:W0:Y:S01]  /*23f0*/  LDC.64 R2, c[0x0][0x220] ;  /* 0x00008800ff027b82 */ /* 0x001e220000000a00 */
[----:B------:R-:W-:Y:S01]  /*2400*/  IMAD.IADD R11, R9, 0x1, R6 ;  /* 0x00000001090b7824 */ /* 0x000fe200078e0206 */
[----:B------:R-:W-:-:S03]  /*2410*/  IADD3 R6, R6, 0x80, RZ ;  /* 0x0000008006067810 */ /* 0x000fc60007ffe0ff */
[----:B0-----:R-:W-:-:S05]  /*2420*/  IMAD.WIDE.U32 R2, R11, 0x2, R2 ;  /* 0x000000020b027825 */ /* 0x001fca00078e0002 */
[----:B------:R1:W-:Y:S02]  /*2430*/  STG.E.U16 desc[UR4][R2.64], R20 ;  /* 0x0000001402007986 */ /* 0x0003e4000c101504 */
.L_x_1281:
[----:B------:R-:W-:-:S13]  /*2440*/  ISETP.GE.AND P0, PT, R6, R7, PT ;  /* 0x000000070600720c */ /* 0x000fda0003f06270 */
[----:B------:R-:W-:Y:S05]  /*2450*/  @P0 BRA `(.L_x_1283) ;  /* 0x0000000000340947 */ /* 0x000fea0003800000 */
[----:B01----:R-:W0:Y:S01]  /*2460*/  LDC.64 R2, c[0x0][0x220] ;  /* 0x00008800ff027b82 */ /* 0x003e220000000a00 */
[----:B------:R-:W-:Y:S01]  /*2470*/  IMAD.IADD R11, R9, 0x1, R6 ;  /* 0x00000001090b7824 */ /* 0x000fe200078e0206 */
[----:B------:R-:W-:-:S03]  /*2480*/  IADD3 R6, R6, 0x80, RZ ;  /* 0x0000008006067810 */ /* 0x000fc60007ffe0ff */
[----:B0-----:R-:W-:-:S05]  /*2490*/  IMAD.WIDE.U32 R2, R11, 0x2, R2 ;  /* 0x000000020b027825 */ /* 0x001fca00078e0002 */
[----:B------:R1:W-:Y:S02]  /*24a0*/  STG.E.U16 desc[UR4][R2.64], R21 ;  /* 0x0000001502007986 */ /* 0x0003e4000c101504 */
.L_x_1282:
[----:B------:R-:W-:-:S13]  /*24b0*/  ISETP.GE.AND P0, PT, R6, R7, PT ;  /* 0x000000070600720c */ /* 0x000fda0003f06270 */
[----:B------:R-:W-:Y:S05]  /*24c0*/  @P0 BREAK B1 ;  /* 0x0000000000010942 */ /* 0x000fea0003800000 */
[----:B------:R-:W-:Y:S05]  /*24d0*/  @P0 BRA `(.L_x_1284) ;  /* 0x0000000000300947 */ /* 0x000fea0003800000 */
[----:B01----:R-:W0:Y:S01]  /*24e0*/  LDC.64 R2, c[0x0][0x220] ;  /* 0x00008800ff027b82 */ /* 0x003e220000000a00 */
[----:B------:R-:W-:Y:S01]  /*24f0*/  IMAD.IADD R11, R9, 0x1, R6 ;  /* 0x00000001090b7824 */ /* 0x000fe200078e0206 */
[----:B------:R-:W-:-:S03]  /*2500*/  IADD3 R6, R6, 0x80, RZ ;  /* 0x0000008006067810 */ /* 0x000fc60007ffe0ff */
[----:B0-----:R-:W-:-:S05]  /*2510*/  IMAD.WIDE.U32 R2, R11, 0x2, R2 ;  /* 0x000000020b027825 */ /* 0x001fca00078e0002 */
[----:B------:R2:W-:Y:S02]  /*2520*/  STG.E.U16 desc[UR4][R2.64], R10 ;  /* 0x0000000a02007986 */ /* 0x0005e4000c101504 */
.L_x_1283:
[----:B------:R-:W-:Y:S05]  /*2530*/  BSYNC B1 ;  /* 0x0000000000017941 */ /* 0x000fea0003800000 */
.L_x_1279:
[----:B------:R-:W-:-:S13]  /*2540*/  ISETP.GE.AND P0, PT, R6, R7, PT ;  /* 0x000000070600720c */ /* 0x000fda0003f06270 */
[----:B012---:R-:W0:Y:S01]  /*2550*/  @!P0 LDC.64 R2, c[0x0][0x220] ;  /* 0x00008800ff028b82 */ /* 0x007e220000000a00 */
[----:B------:R-:W-:Y:S01]  /*2560*/  @!P0 IMAD.IADD R11, R9, 0x1, R6 ;  /* 0x00000001090b8824 */ /* 0x000fe200078e0206 */
[----:B------:R-:W-:-:S03]  /*2570*/  @!P0 IADD3 R6, R6, 0x80, RZ ;  /* 0x0000008006068810 */ /* 0x000fc60007ffe0ff */
[----:B0-----:R-:W-:-:S05]  /*2580*/  @!P0 IMAD.WIDE.U32 R2, R11, 0x2, R2 ;  /* 0x000000020b028825 */ /* 0x001fca00078e0002 */
[----:B------:R2:W-:Y:S02]  /*2590*/  @!P0 STG.E.U16 desc[UR4][R2.64], R5 ;  /* 0x0000000502008986 */ /* 0x0005e4000c101504 */
.L_x_1284:
[----:B------:R-:W-:Y:S05]  /*25a0*/  BSYNC B0 ;  /* 0x0000000000007941 */ /* 0x000fea0003800000 */
.L_x_1278:
[----:B------:R-:W-:Y:S05]  /*25b0*/  WARPSYNC.ALL ;  /* 0x0000000000007948 */ /* 0x000fea0003800000 */
[----:B------:R-:W-:-:S13]  /*25c0*/  ISETP.GE.AND P0, PT, R6, R7, PT ;  /* 0x000000070600720c */ /* 0x000fda0003f06270 */
[----:B------:R-:W-:Y:S05]  /*25d0*/  @P0 EXIT ;  /* 0x000000000000094d */ /* 0x000fea0003800000 */
[----:B012---:R-:W0:Y:S01]  /*25e0*/  LDC.64 R2, c[0x0][0x220] ;  /* 0x00008800ff027b82 */ /* 0x007e220000000a00 */
[----:B------:R-:W-:-:S04]  /*25f0*/  IMAD.IADD R9, R9, 0x1, R6 ;  /* 0x0000000109097824 */ /* 0x000fc800078e0206 */
[----:B0-----:R-:W-:-:S05]  /*2600*/  IMAD.WIDE.U32 R2, R9, 0x2, R2 ;  /* 0x0000000209027825 */ /* 0x001fca00078e0002 */
[----:B------:R-:W-:Y:S01]  /*2610*/  STG.E.U16 desc[UR4][R2.64], R4 ;  /* 0x0000000402007986 */ /* 0x000fe2000c101504 */
[----:B------:R-:W-:Y:S05]  /*2620*/  EXIT ;  /* 0x000000000000794d */ /* 0x000fea0003800000 */
        .weak           $__internal_4_$__cuda_sm20_dblrcp_rn_slowpath_v3
        .type           $__internal_4_$__cuda_sm20_dblrcp_rn_slowpath_v3,@function
        .size           $__internal_4_$__cuda_sm20_dblrcp_rn_slowpath_v3,(.L_x_71439 - $__internal_4_$__cuda_sm20_dblrcp_rn_slowpath_v3)
$__internal_4_$__cuda_sm20_dblrcp_rn_slowpath_v3:
[----:B------:R-:W-:Y:S01]  /*2630*/  DSETP.GTU.AND P1, PT, |R12|, +INF , PT ;  /* 0x7ff000000c00742a */ /* 0x000fe20003f2c200 */
[----:B------:R-:W-:-:S13]  /*2640*/  BSSY B0, `(.L_x_1285) ;  /* 0x0000022000007945 */ /* 0x000fda0003800000 */
[----:B------:R-:W-:Y:S05]  /*2650*/  @P1 BRA `(.L_x_1286) ;  /* 0x0000000000781947 */ /* 0x000fea0003800000 */
[----:B------:R-:W-:-:S04]  /*2660*/  LOP3.LUT R17, R13, 0x7fffffff, RZ, 0xc0, !PT ;  /* 0x7fffffff0d117812 */ /* 0x000fc800078ec0ff */
[----:B------:R-:W-:-:S04]  /*2670*/  IADD3 R14, R17, -0x1, RZ ;  /* 0xffffffff110e7810 */ /* 0x000fc80007ffe0ff */
[----:B------:R-:W-:-:S13]  /*2680*/  ISETP.GE.U32.AND P1, PT, R14, 0x7fefffff, PT ;  /* 0x7fefffff0e00780c */ /* 0x000fda0003f26070 */
[----:B------:R-:W-:Y:S01]  /*2690*/  @P1 LOP3.LUT R15, R13, 0x7ff00000, RZ, 0x3c, !PT ;  /* 0x7ff000000d0f1812 */ /* 0x000fe200078e3cff */
[----:B------:R-:W-:Y:S01]  /*26a0*/  @P1 IMAD.MOV.U32 R14, RZ, RZ, RZ ;  /* 0x000000ffff0e1224 */ /* 0x000fe200078e00ff */
[----:B------:R-:W-:Y:S06]  /*26b0*/  @P1 BRA `(.L_x_1287) ;  /* 0x0000000000681947 */ /* 0x000fec0003800000 */
[----:B------:R-:W-:-:S13]  /*26c0*/  ISETP.GE.U32.AND P1, PT, R17, 0x1000001, PT ;  /* 0x010000011100780c */ /* 0x000fda0003f26070 */
[----:B------:R-:W-:Y:S05]  /*26d0*/  @!P1 BRA `(.L_x_1288) ;  /* 0x0000000000349947 */ /* 0x000fea0003800000 */
[----:B------:R-:W-:Y:S01]  /*26e0*/  IADD3 R15, R13, -0x3fe00000, RZ ;  /* 0xc02000000d0f7810 */ /* 0x000fe20007ffe0ff */
[----:B------:R-:W-:-:S03]  /*26f0*/  IMAD.MOV.U32 R14, RZ, RZ, R12 ;  /* 0x000000ffff0e7224 */ /* 0x000fc600078e000c */
[----:B------:R-:W0:Y:S03]  /*2700*/  MUFU.RCP64H R17, R15 ;  /* 0x0000000f00117308 */ /* 0x000e260000001800 */
        /* <DEDUP_REMOVED lines=10> */
.L_x_1288:
[----:B------:R-:W-:-:S06]  /*27b0*/  DMUL R12, R12, 8.11296384146066816958e+31 ;  /* 0x469000000c0c7828 */ /* 0x000fcc0000000000 */
        /* <DEDUP_REMOVED lines=8> */
.L_x_1286:
[----:B------:R-:W-:Y:S02]  /*2840*/  LOP3.LUT R15, R13, 0x80000, RZ, 0xfc, !PT ;  /* 0x000800000d0f7812 */ /* 0x000fe400078efcff */
[----:B------:R-:W-:-:S07]  /*2850*/  MOV R14, R12 ;  /* 0x0000000c000e7202 */ /* 0x000fce0000000f00 */
.L_x_1287:
[----:B------:R-:W-:Y:S05]  /*2860*/  BSYNC B0 ;  /* 0x0000000000007941 */ /* 0x000fea0003800000 */
.L_x_1285:
[----:B------:R-:W-:Y:S01]  /*2870*/  IMAD.MOV.U32 R12, RZ, RZ, R8 ;  /* 0x000000ffff0c7224 */ /* 0x000fe200078e0008 */
[----:B------:R-:W-:-:S04]  /*2880*/  MOV R13, 0x0 ;  /* 0x00000000000d7802 */ /* 0x000fc80000000f00 */
[----:B------:R-:W-:Y:S05]  /*2890*/  RET.REL.NODEC R12 `(_ZN2at6native29vectorized_elementwise_kernelILi2EZNS0_50_GLOBAL__N__2680c7bb_12_PowKernel_cu_140f0503_289629pow_tensor_scalar_kernel_implIN3c108BFloat16ES5_EEvRNS_18TensorIteratorBaseET0_EUlS5_E1_St5arrayIPcLm2EEEEviS8_T1_) ;  /* 0xffffffd40cd87950 */ /* 0x000fea0003c3ffff */
.L_x_1289:
        /* <DEDUP_REMOVED lines=14> */
.L_x_71439:


//--------------------- .text._ZN2at6native29vectorized_elementwise_kernelILi4EZNS0_50_GLOBAL__N__2680c7bb_12_PowKernel_cu_140f0503_289629pow_tensor_scalar_kernel_implIN3c108BFloat16ES5_EEvRNS_18TensorIteratorBaseET0_EUlS5_E1_St5arrayIPcLm2EEEEviS8_T1_ --------------------------
	.section	.text._ZN2at6native29vectorized_elementwise_kernelILi4EZNS0_50_GLOBAL__N__2680c7bb_12_PowKernel_cu_140f0503_289629pow_tensor_scalar_kernel_implIN3c108BFloat16ES5_EEvRNS_18TensorIteratorBaseET0_EUlS5_E1_St5arrayIPcLm2EEEEviS8_T1_,"ax",@progbits
	.align	128
        .global         _ZN2at6native29vectorized_elementwise_kernelILi4EZNS0_50_GLOBAL__N__2680c7bb_12_PowKernel_cu_140f0503_289629pow_tensor_scalar_kernel_implIN3c108BFloat16ES5_EEvRNS_18TensorIteratorBaseET0_EUlS5_E1_St5arrayIPcLm2EEEEviS8_T1_
        .type           _ZN2at6native29vectorized_elementwise_kernelILi4EZNS0_50_GLOBAL__N__2680c7bb_12_PowKernel_cu_140f0503_289629pow_tensor_scalar_kernel_implIN3c108BFloat16ES5_EEvRNS_18TensorIteratorBaseET0_EUlS5_E1_St5arrayIPcLm2EEEEviS8_T1_,@function
        .size           _ZN2at6native29vectorized_elementwise_kernelILi4EZNS0_50_GLOBAL__N__2680c7bb_12_PowKernel_cu_140f0503_289629pow_tensor_scalar_kernel_implIN3c108BFloat16ES5_EEvRNS_18TensorIteratorBaseET0_EUlS5_E1_St5arrayIPcLm2EEEEviS8_T1_,(.L_x_71440 - _ZN2at6native29vectorized_elementwise_kernelILi4EZNS0_50_GLOBAL__N__2680c7bb_12_PowKernel_cu_140f0503_289629pow_tensor_scalar_kernel_implIN3c108BFloat16ES5_EEvRNS_18TensorIteratorBaseET0_EUlS5_E1_St5arrayIPcLm2EEEEviS8_T1_)
        .other          _ZN2at6native29vectorized_elementwise_kernelILi4EZNS0_50_GLOBAL__N__2680c7bb_12_PowKernel_cu_140f0503_289629pow_tensor_scalar_kernel_implIN3c108BFloat16ES5_EEvRNS_18TensorIteratorBaseET0_EUlS5_E1_St5arrayIPcLm2EEEEviS8_T1_,@"STO_CUDA_ENTRY STV_DEFAULT"
_ZN2at6native29vectorized_elementwise_kernelILi4EZNS0_50_GLOBAL__N__2680c7bb_12_PowKernel_cu_140f0503_289629pow_tensor_scalar_kernel_implIN3c108BFloat16ES5_EEvRNS_18TensorIteratorBaseET0_EUlS5_E1_St5arrayIPcLm2EEEEviS8_T1_:
.text._ZN2at6native29vectorized_elementwise_kernelILi4EZNS0_50_GLOBAL__N__2680c7bb_12_PowKernel_cu_140f0503_289629pow_tensor_scalar_kernel_implIN3c108BFloat16ES5_EEvRNS_18TensorIteratorBaseET0_EUlS5_E1_St5arrayIPcLm2EEEEviS8_T1_:
        /* <DEDUP_REMOVED lines=12> */
[----:B------:R-:W2:Y:S04]  /*00c0*/  LDG.E.64 R4, desc[UR4][R6.64] ;  /* 0x0000000406047981 */ /* 0x000ea8000c1e1b00 */
[----:B------:R0:W5:Y:S01]  /*00d0*/  LDG.E.64 R2, desc[UR4][R6.64+0x400] ;  /* 0x0004000406027981 */ /* 0x000162000c1e1b00 */
[----:B------:R-:W-:Y:S01]  /*00e0*/  BSSY B1, `(.L_x_1291) ;  /* 0x0000015000017945 */ /* 0x000fe20003800000 */
[C---:B--2---:R-:W-:Y:S01]  /*00f0*/  IMAD.U32 R8, R4.reuse, 0x10000, RZ ;  /* 0x0001000004087824 */ /* 0x044fe200078e00ff */
[----:B------:R-:W-:-:S03]  /*0100*/  PRMT R4, R4, 0x7632, R4 ;  /* 0x0000763204047816 */ /* 0x000fc60000000004 */
[----:B------:R-:W-:-:S06]  /*0110*/  FMUL.FTZ R8, R8, R8 ;  /* 0x0000000808087220 */ /* 0x000fcc0000410000 */
[----:B------:R-:W1:Y:S02]  /*0120*/  F2F.BF16.F32 R8, R8 ;  /* 0x0000000800087304 */ /* 0x000e640000202000 */
[----:B-1----:R-:W-:-:S05]  /*0130*/  SHF.L.U32 R10, R8, 0x10, RZ ;  /* 0x00000010080a7819 */ /* 0x002fca00000006ff */
[----:B------:R-:W-:-:S06]  /*0140*/  FMUL.FTZ R12, R10, 1 ;  /* 0x3f8000000a0c7820 */ /* 0x000fcc0000410000 */
        /* <DEDUP_REMOVED lines=13> */
[----:B-----5:R-:W-:Y:S05]  /*0220*/  CALL.REL.NOINC `($__internal_5_$__cuda_sm20_dblrcp_rn_slowpath_v3) ;  /* 0x0000002000f07944 */ /* 0x020fea0003c00000 */
.L_x_1292:
[----:B------:R-:W-:Y:S05]  /*0230*/  BSYNC B1 ;  /* 0x0000000000017941 */ /* 0x000fea0003800000 */
.L_x_1291:
        /* <DEDUP_REMOVED lines=15> */
[----:B------:R-:W-:Y:S01]  /*0330*/  DFMA R10, R6, R10, R6 ;  /* 0x0000000a060a722b */ /* 0x000fe20000000006 */
[----:B------:R0:W1:Y:S07]  /*0340*/  F2F.F32.F64 R7, R14 ;  /* 0x0000000e00077310 */ /* 0x00006e0000301000 */
[----:B------:R-:W-:-:S08]  /*0350*/  DFMA R16, -R12, R10, 1 ;  /* 0x3ff000000c10742b */ /* 0x000fd0000000010a */
[----:B0-----:R-:W-:Y:S01]  /*0360*/  DFMA R14, R10, R16, R10 ;  /* 0x000000100a0e722b */ /* 0x001fe2000000000a */
[----:B-1----:R-:W-:Y:S01]  /*0370*/  @!P0 FMUL R7, R7, 1.175494350822287508e-38 ;  /* 0x0080000007078820 */ /* 0x002fe20000400000 */
[----:B------:R-:W-:Y:S09]  /*0380*/  @P1 BRA `(.L_x_1294) ;  /* 0x0000000000101947 */ /* 0x000ff20003800000 */
[----:B------:R-:W-:Y:S02]  /*0390*/  LOP3.LUT R16, R13, 0x7fffffff, RZ, 0xc0, !PT ;  /* 0x7fffffff0d107812 */ /* 0x000fe400078ec0ff */
[----:B------:R-:W-:Y:S02]  /*03a0*/  MOV R8, 0x3d0 ;  /* 0x000003d000087802 */ /* 0x000fe40000000f00 */
[----:B------:R-:W-:-:S07]  /*03b0*/  IADD3 R16, R16, -0x100000, RZ ;  /* 0xfff0000010107810 */ /* 0x000fce0007ffe0ff */
[----:B-----5:R-:W-:Y:S05]  /*03c0*/  CALL.REL.NOINC `($__internal_5_$__cuda_sm20_dblrcp_rn_slowpath_v3) ;  /* 0x0000002000887944 */ /* 0x020fea0003c00000 */
.L_x_1294:
[----:B------:R-:W-:Y:S05]  /*03d0*/  BSYNC B1 ;  /* 0x0000000000017941 */ /* 0x000fea0003800000 */
.L_x_1293:
[C---:B------:R-:W-:Y:S01]  /*03e0*/  IMAD.U32 R4, R5.reuse, 0x10000, RZ ;  /* 0x0001000005047824 */ /* 0x040fe200078e00ff */
        /* <DEDUP_REMOVED lines=24> */
[----:B-----5:R-:W-:Y:S05]  /*0570*/  CALL.REL.NOINC `($__internal_5_$__cuda_sm20_dblrcp_rn_slowpath_v3) ;  /* 0x00000020001c7944 */ /* 0x020fea0003c00000 */
.L_x_1296:
[----:B------:R-:W-:Y:S05]  /*0580*/  BSYNC B1 ;  /* 0x0000000000017941 */ /* 0x000fea0003800000 */
.L_x_1295:
        /* <DEDUP_REMOVED lines=25> */
.L_x_1298:
[----:B------:R-:W-:Y:S05]  /*0720*/  BSYNC B1 ;  /* 0x0000000000017941 */ /* 0x000fea0003800000 */
.L_x_1297:
[C---:B-----5:R-:W-:Y:S01]  /*0730*/  SHF.L.U32 R5, R2.reuse, 0x10, RZ ;  /* 0x0000001002057819 */ /* 0x060fe200000006ff */
        /* <DEDUP_REMOVED lines=24> */
[----:B------:R-:W-:Y:S05]  /*08c0*/  CALL.REL.NOINC `($__internal_5_$__cuda_sm20_dblrcp_rn_slowpath_v3) ;  /* 0x0000001c00487944 */ /* 0x000fea0003c00000 */
.L_x_1300:
[----:B------:R-:W-:Y:S05]  /*08d0*/  BSYNC B1 ;  /* 0x0000000000017941 */ /* 0x000fea0003800000 */
.L_x_1299:
        /* <DEDUP_REMOVED lines=24> */
[----:B------:R-:W-:Y:S05]  /*0a60*/  CALL.REL.NOINC `($__internal_5_$__cuda_sm20_dblrcp_rn_slowpath_v3) ;  /* 0x0000001800e07944 */ /* 0x000fea0003c00000 */
.L_x_1302:
[----:B------:R-:W-:Y:S05]  /*0a70*/  BSYNC B1 ;  /* 0x0000000000017941 */ /* 0x000fea0003800000 */
.L_x_1301:
        /* <DEDUP_REMOVED lines=23> */
[----:B------:R-:W-:-:S03]  /*0bf0*/  MOV R8, 0xc20 ;  /* 0x00000c2000087802 */ /* 0x000fc60000000f00 */
[----:B------:R-:W-:-:S07]  /*0c00*/  VIADD R16, R16, 0xfff00000 ;  /* 0xfff0000010107836 */ /* 0x000fce0000000000 */
[----:B------:R-:W-:Y:S05]  /*0c10*/  CALL.REL.NOINC `($__internal_5_$__cuda_sm20_dblrcp_rn_slowpath_v3) ;  /* 0x0000001800747944 */ /* 0x000fea0003c00000 */
.L_x_1304:
[----:B------:R-:W-:Y:S05]  /*0c20*/  BSYNC B1 ;  /* 0x0000000000017941 */ /* 0x000fea0003800000 */
.L_x_1303:
        /* <DEDUP_REMOVED lines=25> */
.L_x_1306:
[----:B------:R-:W-:Y:S05]  /*0dc0*/  BSYNC B1 ;  /* 0x0000000000017941 */ /* 0x000fea0003800000 */
.L_x_1305:
        /* <DEDUP_REMOVED lines=12> */
[----:B------:R-:W-:Y:S04]  /*0e90*/  STG.E.64 desc[UR4][R8.64], R4 ;  /* 0x0000000408007986 */ /* 0x000fe8000c101b04 */
[----:B------:R-:W-:Y:S01]  /*0ea0*/  STG.E.64 desc[UR4][R8.64+0x400], R2 ;  /* 0x0004000208007986 */ /* 0x000fe2000c101b04 */
[----:B------:R-:W-:Y:S05]  /*0eb0*/  EXIT ;  /* 0x000000000000794d */ /* 0x000fea0003800000 */
.L_x_1290:
        /* <DEDUP_REMOVED lines=79> */
.L_x_1310:
[----:B------:R-:W-:Y:S05]  /*13b0*/  BSYNC B2 ;  /* 0x0000000000027941 */ /* 0x000fea0003800000 */
.L_x_1309:
[----:B------:R-:W-:Y:S01]  /*13c0*/  UMOV UR6, 0xf0000000 ;  /* 0xf000000000067882 */ /* 0x000fe20000000000 */
[----:B------:R-:W-:Y:S01]  /*13d0*/  UMOV UR7, 0x380fffff ;  /* 0x380fffff00077882 */ /* 0x000fe20000000000 */
[----:B------:R-:W0:Y:S01]  /*13e0*/  F2F.F32.F64 R3, R14 ;  /* 0x0000000e00037310 */ /* 0x000e220000301000 */
[----:B------:R-:W-:-:S14]  /*13f0*/  DSETP.GEU.AND P1, PT, |R14|, UR6, PT ;  /* 0x000000060e007e2a */ /* 0x000fdc000bf2e200 */
[----:B0-----:R-:W-:-:S05]  /*1400*/  @!P1 FMUL R3, R3, 1.175494350822287508e-38 ;  /* 0x0080000003039820 */ /* 0x001fca0000400000 */
[----:B------:R-:W-:-:S07]  /*1410*/  F2FP.BF16.F32.PACK_AB R3, RZ, R3 ;  /* 0x00000003ff03723e */ /* 0x000fce00000010ff */
.L_x_1308:
[----:B------:R-:W-:Y:S05]  /*1420*/  BSYNC B1 ;  /* 0x0000000000017941 */ /* 0x000fea0003800000 */
.L_x_1307:
        /* <DEDUP_REMOVED lines=24> */
.L_x_1314:
[----:B------:R-:W-:Y:S05]  /*15b0*/  BSYNC B2 ;  /* 0x0000000000027941 */ /* 0x000fea0003800000 */
.L_x_1313:
[----:B------:R-:W-:Y:S01]  /*15c0*/  UMOV UR6, 0xf0000000 ;  /* 0xf000000000067882 */ /* 0x000fe20000000000 */
[----:B------:R-:W-:Y:S01]  /*15d0*/  UMOV UR7, 0x380fffff ;  /* 0x380fffff00077882 */ /* 0x000fe20000000000 */
[----:B------:R-:W0:Y:S01]  /*15e0*/  F2F.F32.F64 R0, R14 ;  /* 0x0000000e00007310 */ /* 0x000e220000301000 */
[----:B------:R-:W-:-:S14]  /*15f0*/  DSETP.GEU.AND P1, PT, |R14|, UR6, PT ;  /* 0x000000060e007e2a */ /* 0x000fdc000bf2e200 */
[----:B0-----:R-:W-:-:S05]  /*1600*/  @!P1 FMUL R0, R0, 1.175494350822287508e-38 ;  /* 0x0080000000009820 */ /* 0x001fca0000400000 */
[----:B------:R-:W-:-:S07]  /*1610*/  F2FP.BF16.F32.PACK_AB R0, RZ, R0 ;  /* 0x00000000ff00723e */ /* 0x000fce00000010ff */
.L_x_1312:
[----:B------:R-:W-:Y:S05]  /*1620*/  BSYNC B1 ;  /* 0x0000000000017941 */ /* 0x000fea0003800000 */
.L_x_1311:
        /* <DEDUP_REMOVED lines=24> */
.L_x_1318:
[----:B------:R-:W-:Y:S05]  /*17b0*/  BSYNC B2 ;  /* 0x0000000000027941 */ /* 0x000fea0003800000 */
.L_x_1317:
[----:B------:R-:W-:Y:S01]  /*17c0*/  UMOV UR6, 0xf0000000 ;  /* 0xf000000000067882 */ /* 0x000fe20000000000 */
[----:B------:R-:W-:Y:S01]  /*17d0*/  UMOV UR7, 0x380fffff ;  /* 0x380fffff00077882 */ /* 0x000fe20000000000 */
[----:B------:R-:W0:Y:S01]  /*17e0*/  F2F.F32.F64 R11, R14 ;  /* 0x0000000e000b7310 */ /* 0x000e220000301000 */
[----:B------:R-:W-:-:S14]  /*17f0*/  DSETP.GEU.AND P1, PT, |R14|, UR6, PT ;  /* 0x000000060e007e2a */ /* 0x000fdc000bf2e200 */
[----:B0-----:R-:W-:-:S05]  /*1800*/  @!P1 FMUL R11, R11, 1.175494350822287508e-38 ;  /* 0x008000000b0b9820 */ /* 0x001fca0000400000 */
[----:B------:R-:W-:-:S07]  /*1810*/  F2FP.BF16.F32.PACK_AB R11, RZ, R11 ;  /* 0x0000000bff0b723e */ /* 0x000fce00000010ff */
.L_x_1316:
[----:B------:R-:W-:Y:S05]  /*1820*/  BSYNC B1 ;  /* 0x0000000000017941 */ /* 0x000fea0003800000 */
.L_x_1315:
        /* <DEDUP_REMOVED lines=24> */
.L_x_1322:
[----:B------:R-:W-:Y:S05]  /*19b0*/  BSYNC B2 ;  /* 0x0000000000027941 */ /* 0x000fea0003800000 */
.L_x_1321:
[----:B------:R-:W-:Y:S01]  /*19c0*/  UMOV UR6, 0xf0000000 ;  /* 0xf000000000067882 */ /* 0x000fe20000000000 */
[----:B------:R-:W-:Y:S01]  /*19d0*/  UMOV UR7, 0x380fffff ;  /* 0x380fffff00077882 */ /* 0x000fe20000000000 */
[----:B------:R-:W0:Y:S01]  /*19e0*/  F2F.F32.F64 R20, R14 ;  /* 0x0000000e00147310 */ /* 0x000e220000301000 */
[----:B------:R-:W-:-:S14]  /*19f0*/  DSETP.GEU.AND P1, PT, |R14|, UR6, PT ;  /* 0x000000060e007e2a */ /* 0x000fdc000bf2e200 */
[----:B0-----:R-:W-:-:S05]  /*1a00*/  @!P1 FMUL R20, R20, 1.175494350822287508e-38 ;  /* 0x0080000014149820 */ /* 0x001fca0000400000 */
[----:B------:R-:W-:-:S07]  /*1a10*/  F2FP.BF16.F32.PACK_AB R20, RZ, R20 ;  /* 0x00000014ff14723e */ /* 0x000fce00000010ff */
.L_x_1320:
[----:B------:R-:W-:Y:S05]  /*1a20*/  BSYNC B1 ;  /* 0x0000000000017941 */ /* 0x000fea0003800000 */
.L_x_1319:
        /* <DEDUP_REMOVED lines=24> */
.L_x_1326:
[----:B------:R-:W-:Y:S05]  /*1bb0*/  BSYNC B2 ;  /* 0x0000000000027941 */ /* 0x000fea0003800000 */
.L_x_1325:
[----:B------:R-:W-:Y:S01]  /*1bc0*/  UMOV UR6, 0xf0000000 ;  /* 0xf000000000067882 */ /* 0x000fe20000000000 */
[----:B------:R-:W-:Y:S01]  /*1bd0*/  UMOV UR7, 0x380fffff ;  /* 0x380fffff00077882 */ /* 0x000fe20000000000 */
[----:B------:R-:W0:Y:S01]  /*1be0*/  F2F.F32.F64 R21, R14 ;  /* 0x0000000e00157310 */ /* 0x000e220000301000 */
[----:B------:R-:W-:-:S14]  /*1bf0*/  DSETP.GEU.AND P1, PT, |R14|, UR6, PT ;  /* 0x000000060e007e2a */ /* 0x000fdc000bf2e200 */
[----:B0-----:R-:W-:-:S05]  /*1c00*/  @!P1 FMUL R21, R21, 1.175494350822287508e-38 ;  /* 0x0080000015159820 */ /* 0x001fca0000400000 */
[----:B------:R-:W-:-:S07]  /*1c10*/  F2FP.BF16.F32.PACK_AB R21, RZ, R21 ;  /* 0x00000015ff15723e */ /* 0x000fce00000010ff */
.L_x_1324:
[----:B------:R-:W-:Y:S05]  /*1c20*/  BSYNC B1 ;  /* 0x0000000000017941 */ /* 0x000fea0003800000 */
.L_x_1323:
        /* <DEDUP_REMOVED lines=24> */
.L_x_1330:
[----:B------:R-:W-:Y:S05]  /*1db0*/  BSYNC B2 ;  /* 0x0000000000027941 */ /* 0x000fea0003800000 */
.L_x_1329:
[----:B------:R-:W-:Y:S01]  /*1dc0*/  UMOV UR6, 0xf0000000 ;  /* 0xf000000000067882 */ /* 0x000fe20000000000 */
[----:B------:R-:W-:Y:S01]  /*1dd0*/  UMOV UR7, 0x380fffff ;  /* 0x380fffff00077882 */ /* 0x000fe20000000000 */
[----:B------:R-:W0:Y:S01]  /*1de0*/  F2F.F32.F64 R10, R14 ;  /* 0x0000000e000a7310 */ /* 0x000e220000301000 */
[----:B------:R-:W-:-:S14]  /*1df0*/  DSETP.GEU.AND P1, PT, |R14|, UR6, PT ;  /* 0x000000060e007e2a */ /* 0x000fdc000bf2e200 */
[----:B0-----:R-:W-:-:S05]  /*1e00*/  @!P1 FMUL R10, R10, 1.175494350822287508e-38 ;  /* 0x008000000a0a9820 */ /* 0x001fca0000400000 */
[----:B------:R-:W-:-:S07]  /*1e10*/  F2FP.BF16.F32.PACK_AB R10, RZ, R10 ;  /* 0x0000000aff0a723e */ /* 0x000fce00000010ff */
.L_x_1328:
[----:B------:R-:W-:Y:S05]  /*1e20*/  BSYNC B1 ;  /* 0x0000000000017941 */ /* 0x000fea0003800000 */
.L_x_1327:
        /* <DEDUP_REMOVED lines=24> */
.L_x_1334:
[----:B------:R-:W-:Y:S05]  /*1fb0*/  BSYNC B2 ;  /* 0x0000000000027941 */ /* 0x000fea0003800000 */
.L_x_1333:
[----:B------:R-:W-:Y:S01]  /*1fc0*/  UMOV UR6, 0xf0000000 ;  /* 0xf000000000067882 */ /* 0x000fe20000000000 */
[----:B------:R-:W-:Y:S01]  /*1fd0*/  UMOV UR7, 0x380fffff ;  /* 0x380fffff00077882 */ /* 0x000fe20000000000 */
[----:B------:R-:W0:Y:S01]  /*1fe0*/  F2F.F32.F64 R5, R14 ;  /* 0x0000000e00057310 */ /* 0x000e220000301000 */
[----:B------:R-:W-:-:S14]  /*1ff0*/  DSETP.GEU.AND P1, PT, |R14|, UR6, PT ;  /* 0x000000060e007e2a */ /* 0x000fdc000bf2e200 */
[----:B0-----:R-:W-:-:S05]  /*2000*/  @!P1 FMUL R5, R5, 1.175494350822287508e-38 ;  /* 0x0080000005059820 */ /* 0x001fca0000400000 */
[----:B------:R-:W-:-:S07]  /*2010*/  F2FP.BF16.F32.PACK_AB R5, RZ, R5 ;  /* 0x00000005ff05723e */ /* 0x000fce00000010ff */
.L_x_1332:
[----:B------:R-:W-:Y:S05]  /*2020*/  BSYNC B1 ;  /* 0x0000000000017941 */ /* 0x000fea0003800000 */
.L_x_1331:
        /* <DEDUP_REMOVED lines=24> */
.L_x_1338:
[----:B------:R-:W-:Y:S05]  /*21b0*/  BSYNC B2 ;  /* 0x0000000000027941 */ /* 0x000fea0003800000 */
.L_x_1337:
[----:B------:R-:W-:Y:S01]  /*21c0*/  UMOV UR6, 0xf0000000 ;  /* 0xf000000000067882 */ /* 0x000fe20000000000 */
[----:B------:R-:W-:Y:S01]  /*21d0*/  UMOV UR7, 0x380fffff ;  /* 0x380fffff00077882 */ /* 0x000fe20000000000 */
[----:B------:R-:W0:Y:S01]  /*21e0*/  F2F.F32.F64 R4, R14 ;  /* 0x0000000e00047310 */ /* 0x000e220000301000 */
[----:B------:R-:W-:-:S14]  /*21f0*/  DSETP.GEU.AND P1, PT, |R14|, UR6, PT ;  /* 0x000000060e007e2a */ /* 0x000fdc000bf2e200 */
[----:B0-----:R-:W-:-:S05]  /*2200*/  @!P1 FMUL R4, R4, 1.175494350822287508e-38 ;  /* 0x0080000004049820 */ /* 0x001fca0000400000 */
[----:B------:R-:W-:-:S07]  /*2210*/  F2FP.BF16.F32.PACK_AB R4, RZ, R4 ;  /* 0x00000004ff04723e */ /* 0x000fce00000010ff */
.L_x_1336:
[----:B------:R-:W-:Y:S05]  /*2220*/  BSYNC B1 ;  /* 0x0000000000017941 */ /* 0x000fea0003800000 */
.L_x_1335:
        /* <DEDUP_REMOVED lines=22> */
.L_x_1341:
[----:B------:R-:W-:-:S13]  /*2390*/  ISETP.GE.AND P0, PT, R6, R7, PT ;  /* 0x000000070600720c */ /* 0x000fda0003f06270 */
[----:B------:R-:W-:Y:S05]  /*23a0*/  @P0 BRA `(.L_x_1343) ;  /* 0x0000000000300947 */ /* 0x000fea0003800000 */
[----:B0-----:R-:W0:Y:S01]  /*23b0*/  LDC.64 R2, c[0x0][0x220] ;  /* 0x00008800ff027b82 */ /* 0x001e220000000a00 */
[----:B------:R-:W-:Y:S01]  /*23c0*/  IMAD.IADD R11, R9, 0x1, R6 ;  /* 0x00000001090b7824 */ /* 0x000fe200078e0206 */
[----:B------:R-:W-:-:S03]  /*23d0*/  IADD3 R6, R6, 0x80, RZ ;  /* 0x0000008006067810 */ /* 0x000fc60007ffe0ff */
[----:B0-----:R-:W-:-:S05]  /*23e0*/  IMAD.WIDE.U32 R2, R11, 0x2, R2 ;  /* 0x000000020b027825 */ /* 0x001fca00078e0002 */
[----:B------:R1:W-:Y:S02]  /*23f0*/  STG.E.U16 desc[UR4][R2.64], R20 ;  /* 0x0000001402007986 */ /* 0x0003e4000c101504 */
.L_x_1342:
[----:B------:R-:W-:-:S13]  /*2400*/  ISETP.GE.AND P0, PT, R6, R7, PT ;  /* 0x000000070600720c */ /* 0x000fda0003f06270 */
[----:B------:R-:W-:Y:S05]  /*2410*/  @P0 BRA `(.L_x_1344) ;  /* 0x0000000000340947 */ /* 0x000fea0003800000 */
[----:B01----:R-:W0:Y:S01]  /*2420*/  LDC.64 R2, c[0x0][0x220] ;  /* 0x00008800ff027b82 */ /* 0x003e220000000a00 */
[----:B------:R-:W-:Y:S01]  /*2430*/  IMAD.IADD R11, R9, 0x1, R6 ;  /* 0x00000001090b7824 */ /* 0x000fe200078e0206 */
[----:B------:R-:W-:-:S03]  /*2440*/  IADD3 R6, R6, 0x80, RZ ;  /* 0x0000008006067810 */ /* 0x000fc60007ffe0ff */
[----:B0-----:R-:W-:-:S05]  /*2450*/  IMAD.WIDE.U32 R2, R11, 0x2, R2 ;  /* 0x000000020b027825 */ /* 0x001fca00078e0002 */
[----:B------:R1:W-:Y:S02]  /*2460*/  STG.E.U16 desc[UR4][R2.64], R21 ;  /* 0x0000001502007986 */ /* 0x0003e4000c101504 */
.L_x_1343:
        /* <DEDUP_REMOVED lines=8> */
.L_x_1344:
[----:B------:R-:W-:Y:S05]  /*24f0*/  BSYNC B1 ;  /* 0x0000000000017941 */ /* 0x000fea0003800000 */
.L_x_1340:
[----:B------:R-:W-:-:S13]  /*2500*/  ISETP.GE.AND P0, PT, R6, R7, PT ;  /* 0x000000070600720c */ /* 0x000fda0003f06270 */
[----:B012---:R-:W0:Y:S01]  /*2510*/  @!P0 LDC.64 R2, c[0x0][0x220] ;  /* 0x00008800ff028b82 */ /* 0x007e220000000a00 */
[----:B------:R-:W-:Y:S01]  /*2520*/  @!P0 IMAD.IADD R11, R9, 0x1, R6 ;  /* 0x00000001090b8824 */ /* 0x000fe200078e0206 */
[----:B------:R-:W-:-:S03]  /*2530*/  @!P0 IADD3 R6, R6, 0x80, RZ ;  /* 0x0000008006068810 */ /* 0x000fc60007ffe0ff */
[----:B0-----:R-:W-:-:S05]  /*2540*/  @!P0 IMAD.WIDE.U32 R2, R11, 0x2, R2 ;  /* 0x000000020b028825 */ /* 0x001fca00078e0002 */
[----:B------:R2:W-:Y:S02]  /*2550*/  @!P0 STG.E.U16 desc[UR4][R2.64], R5 ;  /* 0x0000000502008986 */ /* 0x0005e4000c101504 */
.L_x_1345:
[----:B------:R-:W-:Y:S05]  /*2560*/  BSYNC B0 ;  /* 0x0000000000007941 */ /* 0x000fea0003800000 */
.L_x_1339:
        /* <DEDUP_REMOVED lines=8> */
        .weak           $__internal_5_$__cuda_sm20_dblrcp_rn_slowpath_v3
        .type           $__internal_5_$__cuda_sm20_dblrcp_rn_slowpath_v3,@function
        .size           $__internal_5_$__cuda_sm20_dblrcp_rn_slowpath_v3,(.L_x_71440 - $__internal_5_$__cuda_sm20_dblrcp_rn_slowpath_v3)
$__internal_5_$__cuda_sm20_dblrcp_rn_slowpath_v3:
        /* <DEDUP_REMOVED lines=24> */
.L_x_1349:
        /* <DEDUP_REMOVED lines=9> */
.L_x_1347:
[----:B------:R-:W-:Y:S02]  /*2800*/  LOP3.LUT R15, R13, 0x80000, RZ, 0xfc, !PT ;  /* 0x000800000d0f7812 */ /* 0x000fe400078efcff */
[----:B------:R-:W-:-:S07]  /*2810*/  MOV R14, R12 ;  /* 0x0000000c000e7202 */ /* 0x000fce0000000f00 */
.L_x_1348:
[----:B------:R-:W-:Y:S05]  /*2820*/  BSYNC B0 ;  /* 0x0000000000007941 */ /* 0x000fea0003800000 */
.L_x_1346:
[----:B------:R-:W-:Y:S01]  /*2830*/  IMAD.MOV.U32 R12, RZ, RZ, R8 ;  /* 0x000000ffff0c7224 */ /* 0x000fe200078e0008 */
[----:B------:R-:W-:-:S04]  /*2840*/  MOV R13, 0x0 ;  /* 0x00000000000d7802 */ /* 0x000fc80000000f00 */
[----:B------:R-:W-:Y:S05]  /*2850*/  RET.REL.NODEC R12 `(_ZN2at6native29vectorized_elementwise_kernelILi4EZNS0_50_GLOBAL__N__2680c7bb_12_PowKernel_cu_140f0503_289629pow_tensor_scalar_kernel_implIN3c108BFloat16ES5_EEvRNS_18TensorIteratorBaseET0_EUlS5_E1_St5arrayIPcLm2EEEEviS8_T1_) ;  /* 0xffffffd40ce87950 */ /* 0x000fea0003c3ffff */
.L_x_1350:
        /* <DEDUP_REMOVED lines=10> */
.L_x_71440:


//--------------------- .text._ZN2at6native29vectorized_elementwise_kernelILi8EZNS0_50_GLOBAL__N__2680c7bb_12_PowKernel_cu_140f0503_289629pow_tensor_scalar_kernel_implIN3c108BFloat16ES5_EEvRNS_18TensorIteratorBaseET0_EUlS5_E1_St5arrayIPcLm2EEEEviS8_T1_ --------------------------
	.section	.text._ZN2at6native29vectorized_elementwise_kernelILi8EZNS0_50_GLOBAL__N__2680c7bb_12_PowKernel_cu_140f0503_289629pow_tensor_scalar_kernel_implIN3c108BFloat16ES5_EEvRNS_18TensorIteratorBaseET0_EUlS5_E1_St5arrayIPcLm2EEEEviS8_T1_,"ax",@progbits
	.align	128
        .global         _ZN2at6native29vectorized_elementwise_kernelILi8EZNS0_50_GLOBAL__N__2680c7bb_12_PowKernel_cu_140f0503_289629pow_tensor_scalar_kernel_implIN3c108BFloat16ES5_EEvRNS_18TensorIteratorBaseET0_EUlS5_E1_St5arrayIPcLm2EEEEviS8_T1_
        .type           _ZN2at6native29vectorized_elementwise_kernelILi8EZNS0_50_GLOBAL__N__2680c7bb_12_PowKernel_cu_140f0503_289629pow_tensor_scalar_kernel_implIN3c108BFloat16ES5_EEvRNS_18TensorIteratorBaseET0_EUlS5_E1_St5arrayIPcLm2EEEEviS8_T1_,@function
        .size           _ZN2at6native29vectorized_elementwise_kernelILi8EZNS0_50_GLOBAL__N__2680c7bb_12_PowKernel_cu_140f0503_289629pow_tensor_scalar_kernel_implIN3c108BFloat16ES5_EEvRNS_18TensorIteratorBaseET0_EUlS5_E1_St5arrayIPcLm2EEEEviS8_T1_,(.L_x_71441 - _ZN2at6native29vectorized_elementwise_kernelILi8EZNS0_50_GLOBAL__N__2680c7bb_12_PowKernel_cu_140f0503_289629pow_tensor_scalar_kernel_implIN3c108BFloat16ES5_EEvRNS_18TensorIteratorBaseET0_EUlS5_E1_St5arrayIPcLm2EEEEviS8_T1_)
        .other          _ZN2at6native29vectorized_elementwise_kernelILi8EZNS0_50_GLOBAL__N__2680c7bb_12_PowKernel_cu_140f0503_289629pow_tensor_scalar_kernel_implIN3c108BFloat16ES5_EEvRNS_18TensorIteratorBaseET0_EUlS5_E1_St5arrayIPcLm2EEEEviS8_T1_,@"STO_CUDA_ENTRY STV_DEFAULT"
_ZN2at6native29vectorized_elementwise_kernelILi8EZNS0_50_GLOBAL__N__2680c7bb_12_PowKernel_cu_140f0503_289629pow_tensor_scalar_kernel_implIN3c108BFloat16ES5_EEvRNS_18TensorIteratorBaseET0_EUlS5_E1_St5arrayIPcLm2EEEEviS8_T1_:
.text._ZN2at6native29vectorized_elementwise_kernelILi8EZNS0_50_GLOBAL__N__2680c7bb_12_PowKernel_cu_140f0503_289629pow_tensor_scalar_kernel_implIN3c108BFloat16ES5_EEvRNS_18TensorIteratorBaseET0_EUlS5_E1_St5arrayIPcLm2EEEEviS8_T1_:
        /* <DEDUP_REMOVED lines=11> */
[----:B0-----:R-:W-:-:S06]  /*00b0*/  IMAD.WIDE.U32 R4, R3, 0x10, R4 ;  /* 0x0000001003047825 */ /* 0x001fcc00078e0004 */
[----:B------:R-:W2:Y:S01]  /*00c0*/  LDG.E.128 R4, desc[UR4][R4.64] ;  /* 0x0000000404047981 */ /* 0x000ea2000c1e1d00 */
[----:B------:R-:W-:Y:S01]  /*00d0*/  BSSY B1, `(.L_x_1352) ;  /* 0x0000015000017945 */ /* 0x000fe20003800000 */
[C---:B--2---:R-:W-:Y:S01]  /*00e0*/  IMAD.U32 R2, R4.reuse, 0x10000, RZ ;  /* 0x0001000004027824 */ /* 0x044fe200078e00ff */
[----:B------:R-:W-:-:S03]  /*00f0*/  PRMT R4, R4, 0x7632, R4 ;  /* 0x0000763204047816 */ /* 0x000fc60000000004 */
        /* <DEDUP_REMOVED lines=17> */
[----:B------:R-:W-:Y:S05]  /*0210*/  CALL.REL.NOINC `($__internal_6_$__cuda_sm20_dblrcp_rn_slowpath_v3) ;  /* 0x0000002000f87944 */ /* 0x000fea0003c00000 */
.L_x_1353:
[----:B------:R-:W-:Y:S05]  /*0220*/  BSYNC B1 ;  /* 0x0000000000017941 */ /* 0x000fea0003800000 */
.L_x_1352:
        /* <DEDUP_REMOVED lines=24> */
[----:B------:R-:W-:Y:S05]  /*03b0*/  CALL.REL.NOINC `($__internal_6_$__cuda_sm20_dblrcp_rn_slowpath_v3) ;  /* 0x0000002000907944 */ /* 0x000fea0003c00000 */
.L_x_1355:
[----:B------:R-:W-:Y:S05]  /*03c0*/  BSYNC B1 ;  /* 0x0000000000017941 */ /* 0x000fea0003800000 */
.L_x_1354:
        /* <DEDUP_REMOVED lines=26> */
.L_x_1357:
[----:B------:R-:W-:Y:S05]  /*0570*/  BSYNC B1 ;  /* 0x0000000000017941 */ /* 0x000fea0003800000 */
.L_x_1356:
[----:B------:R-:W-:Y:S01]  /*0580*/  IMAD.U32 R5, R5, 0x10000, RZ ;  /* 0x0001000005057824 */ /* 0x000fe200078e00ff */
[----:B------:R-:W-:Y:S01]  /*0590*/  UMOV UR6, 0xf0000000 ;  /* 0xf000000000067882 */ /* 0x000fe20000000000 */
[----:B------:R-:W-:Y:S01]  /*05a0*/  UMOV UR7, 0x380fffff ;  /* 0x380fffff00077882 */ /* 0x000fe20000000000 */
[----:B------:R-:W0:Y:S01]  /*05b0*/  F2F.F32.F64 R8, R12 ;  /* 0x0000000c00087310 */ /* 0x000e220000301000 */
[----:B------:R-:W-:Y:S01]  /*05c0*/  FMUL.FTZ R5, R5, R5 ;  /* 0x0000000505057220 */ /* 0x000fe20000410000 */
[----:B------:R-:W-:Y:S01]  /*05d0*/  DSETP.GEU.AND P0, PT, |R12|, UR6, PT ;  /* 0x000000060c007e2a */ /* 0x000fe2000bf0e200 */
[----:B------:R-:W-:Y:S05]  /*05e0*/  BSSY B1, `(.L_x_1358) ;  /* 0x0000013000017945 */ /* 0x000fea0003800000 */
[----:B------:R-:W1:Y:S08]  /*05f0*/  F2F.BF16.F32 R5, R5 ;  /* 0x0000000500057304 */ /* 0x000e700000202000 */
[----:B0-----:R-:W-:Y:S01]  /*0600*/  @!P0 FMUL R8, R8, 1.175494350822287508e-38 ;  /* 0x0080000008088820 */ /* 0x001fe20000400000 */
[----:B-1----:R-:W-:-:S05]  /*0610*/  SHF.L.U32 R2, R5, 0x10, RZ ;  /* 0x0000001005027819 */ /* 0x002fca00000006ff */
        /* <DEDUP_REMOVED lines=15> */
.L_x_1359:
[----:B------:R-:W-:Y:S05]  /*0710*/  BSYNC B1 ;  /* 0x0000000000017941 */ /* 0x000fea0003800000 */
.L_x_1358:
[----:B------:R-:W-:Y:S01]  /*0720*/  SHF.L.U32 R2, R6, 0x10, RZ ;  /* 0x0000001006027819 */ /* 0x000fe200000006ff */
        /* <DEDUP_REMOVED lines=24> */
[----:B------:R-:W-:Y:S05]  /*08b0*/  CALL.REL.NOINC `($__internal_6_$__cuda_sm20_dblrcp_rn_slowpath_v3) ;  /* 0x0000001c00507944 */ /* 0x000fea0003c00000 */
.L_x_1361:
[----:B------:R-:W-:Y:S05]  /*08c0*/  BSYNC B1 ;  /* 0x0000000000017941 */ /* 0x000fea0003800000 */
.L_x_1360:
        /* <DEDUP_REMOVED lines=9> */
[----:B-1----:R-:W-:-:S04]  /*0960*/  IMAD.U32 R2, R6, 0x10000, RZ ;  /* 0x0001000006027824 */ /* 0x002fc800078e00ff */
        /* <DEDUP_REMOVED lines=15> */
.L_x_1363:
[----:B------:R-:W-:Y:S05]  /*0a60*/  BSYNC B1 ;  /* 0x0000000000017941 */ /* 0x000fea0003800000 */
.L_x_1362:
[C---:B------:R-:W-:Y:S01]  /*0a70*/  IMAD.U32 R2, R7.reuse, 0x10000, RZ ;  /* 0x0001000007027824 */ /* 0x040fe200078e00ff */
[----:B------:R-:W-:Y:S01]  /*0a80*/  UMOV UR6, 0xf0000000 ;  /* 0xf000000000067882 */ /* 0x000fe20000000000 */
[----:B------:R-:W-:Y:S01]  /*0a90*/  UMOV UR7, 0x380fffff ;  /* 0x380fffff00077882 */ /* 0x000fe20000000000 */
[----:B------:R-:W0:Y:S01]  /*0aa0*/  F2F.F32.F64 R18, R12 ;  /* 0x0000000c00127310 */ /* 0x000e220000301000 */
[----:B------:R-:W-:Y:S01]  /*0ab0*/  FMUL.FTZ R2, R2, R2 ;  /* 0x0000000202027220 */ /* 0x000fe20000410000 */
[----:B------:R-:W-:Y:S01]  /*0ac0*/  DSETP.GEU.AND P0, PT, |R12|, UR6, PT ;  /* 0x000000060c007e2a */ /* 0x000fe2000bf0e200 */
[----:B------:R-:W-:Y:S01]  /*0ad0*/  BSSY B1, `(.L_x_1364) ;  /* 0x0000014000017945 */ /* 0x000fe20003800000 */
[----:B------:R-:W-:-:S04]  /*0ae0*/  PRMT R7, R7, 0x7632, R7 ;  /* 0x0000763207077816 */ /* 0x000fc80000000007 */
        /* <DEDUP_REMOVED lines=18> */
.L_x_1365:
[----:B------:R-:W-:Y:S05]  /*0c10*/  BSYNC B1 ;  /* 0x0000000000017941 */ /* 0x000fea0003800000 */
.L_x_1364:
        /* <DEDUP_REMOVED lines=16> */
[----:B------:R-:W0:Y:S06]  /*0d20*/  F2F.F32.F64 R6, R12 ;  /* 0x0000000c00067310 */ /* 0x000e2c0000301000 */
[----:B------:R-:W-:-:S08]  /*0d30*/  DFMA R20, -R10, R16, 1 ;  /* 0x3ff000000a14742b */ /* 0x000fd00000000110 */
[----:B------:R-:W-:Y:S01]  /*0d40*/  DFMA R16, R16, R20, R16 ;  /* 0x000000141010722b */ /* 0x000fe20000000010 */
[----:B0-----:R-:W-:Y:S01]  /*0d50*/  @!P0 FMUL R6, R6, 1.175494350822287508e-38 ;  /* 0x0080000006068820 */ /* 0x001fe20000400000 */
[----:B------:R-:W-:Y:S09]  /*0d60*/  @P1 BRA `(.L_x_1367) ;  /* 0x0000000000181947 */ /* 0x000ff20003800000 */
[----:B------:R-:W-:Y:S02]  /*0d70*/  LOP3.LUT R14, R11, 0x7fffffff, RZ, 0xc0, !PT ;  /* 0x7fffffff0b0e7812 */ /* 0x000fe400078ec0ff */
[----:B------:R-:W-:Y:S02]  /*0d80*/  MOV R2, 0xdb0 ;  /* 0x00000db000027802 */ /* 0x000fe40000000f00 */
[----:B------:R-:W-:-:S07]  /*0d90*/  IADD3 R14, R14, -0x100000, RZ ;  /* 0xfff000000e0e7810 */ /* 0x000fce0007ffe0ff */
[----:B------:R-:W-:Y:S05]  /*0da0*/  CALL.REL.NOINC `($__internal_6_$__cuda_sm20_dblrcp_rn_slowpath_v3) ;  /* 0x0000001800147944 */ /* 0x000fea0003c00000 */
[----:B------:R-:W-:Y:S02]  /*0db0*/  IMAD.MOV.U32 R16, RZ, RZ, R12 ;  /* 0x000000ffff107224 */ /* 0x000fe400078e000c */
[----:B------:R-:W-:-:S07]  /*0dc0*/  IMAD.MOV.U32 R17, RZ, RZ, R13 ;  /* 0x000000ffff117224 */ /* 0x000fce00078e000d */
.L_x_1367:
[----:B------:R-:W-:Y:S05]  /*0dd0*/  BSYNC B1 ;  /* 0x0000000000017941 */ /* 0x000fea0003800000 */
.L_x_1366:
        /* <DEDUP_REMOVED lines=12> */
[----:B------:R-:W-:Y:S01]  /*0ea0*/  STG.E.128 desc[UR4][R10.64], R12 ;  /* 0x0000000c0a007986 */ /* 0x000fe2000c101d04 */
[----:B------:R-:W-:Y:S05]  /*0eb0*/  EXIT ;  /* 0x000000000000794d */ /* 0x000fea0003800000 */
.L_x_1351:
[----:B------:R-:W0:Y:S01]  /*0ec0*/  S2R R9, SR_TID.X ;  /* 0x0000000000097919 */ /* 0x000e220000002100 */
[----:B------:R-:W-:Y:S02]  /*0ed0*/  PRMT R3, RZ, 0x7610, R3 ;  /* 0x00007610ff037816 */ /* 0x000fe40000000003 */
[----:B0-----:R-:W-:Y:S02]  /*0ee0*/  ISETP.GE.AND P0, PT, R9, R8, PT ;  /* 0x000000080900720c */ /* 0x001fe40003f06270 */
[----:B------:R-:W-:-:S11]  /*0ef0*/  MOV R29, R9 ;  /* 0x00000009001d7202 */ /* 0x000fd60000000f00 */
[----:B------:R-:W-:Y:S01]  /*0f00*/  @!P0 VIADD R29, R9, 0x80 ;  /* 0x00000080091d8836 */ /* 0x000fe20000000000 */
[----:B------:R-:W0:Y:S04]  /*0f10*/  @!P0 LDC.64 R16, c[0x0][0x228] ;  /* 0x00008a00ff108b82 */ /* 0x000e280000000a00 */
[----:B------:R-:W-:-:S13]  /*0f20*/  ISETP.GE.AND P6, PT, R29, R8, PT ;  /* 0x000000081d00720c */ /* 0x000fda0003fc6270 */
[----:B------:R-:W-:Y:S01]  /*0f30*/  @!P6 IMAD.IADD R5, R0, 0x1, R29 ;  /* 0x000000010005e824 */ /* 0x000fe200078e021d */
[----:B------:R-:W-:Y:S01]  /*0f40*/  @!P6 IADD3 R29, R29, 0x80, RZ ;  /* 0x000000801d1de810 */ /* 0x000fe20007ffe0ff */
[----:B------:R-:W1:Y:S03]  /*0f50*/  @!P6 LDC.64 R20, c[0x0][0x228] ;  /* 0x00008a00ff14eb82 */ /* 0x000e660000000a00 */
[----:B------:R-:W-:-:S13]  /*0f60*/  ISETP.GE.AND P5, PT, R29, R8, PT ;  /* 0x000000081d00720c */ /* 0x000fda0003fa6270 */
[----:B------:R-:W-:Y:S01]  /*0f70*/  @!P5 IMAD.IADD R18, R0, 0x1, R29 ;  /* 0x000000010012d824 */ /* 0x000fe200078e021d */
[----:B------:R-:W2:Y:S01]  /*0f80*/  @!P5 LDC.64 R6, c[0x0][0x228] ;  /* 0x00008a00ff06db82 */ /* 0x000ea20000000a00 */
[----:B------:R-:W-:-:S05]  /*0f90*/  @!P5 VIADD R29, R29, 0x80 ;  /* 0x000000801d1dd836 */ /* 0x000fca0000000000 */
[----:B------:R-:W-:Y:S01]  /*0fa0*/  ISETP.GE.AND P4, PT, R29, R8, PT ;  /* 0x000000081d00720c */ /* 0x000fe20003f86270 */
[----:B-1----:R-:W-:-:S05]  /*0fb0*/  @!P6 IMAD.WIDE.U32 R20, R5, 0x2, R20 ;  /* 0x000000020514e825 */ /* 0x002fca00078e0014 */
[----:B------:R1:W5:Y:S07]  /*0fc0*/  @!P6 LDG.E.U16 R3, desc[UR4][R20.64] ;  /* 0x000000041403e981 */ /* 0x00036e000c1e1500 */
[----:B------:R-:W-:Y:S01]  /*0fd0*/  @!P4 IADD3 R19, R0, R29, RZ ;  /* 0x0000001d0013c210 */ /* 0x000fe20007ffe0ff */
[----:B------:R-:W-:Y:S01]  /*0fe0*/  @!P4 VIADD R29, R29, 0x80 ;  /* 0x000000801d1dc836 */ /* 0x000fe20000000000 */
[----:B------:R-:W3:Y:S04]  /*0ff0*/  @!P4 LDC.64 R22, c[0x0][0x228] ;  /* 0x00008a00ff16cb82 */ /* 0x000ee80000000a00 */
[----:B------:R-:W-:-:S13]  /*1000*/  ISETP.GE.AND P3, PT, R29, R8, PT ;  /* 0x000000081d00720c */ /* 0x000fda0003f66270 */
[----:B------:R-:W-:Y:S01]  /*1010*/  @!P3 IMAD.IADD R2, R0, 0x1, R29 ;  /* 0x000000010002b824 */ /* 0x000fe200078e021d */
[----:B------:R-:W-:Y:S01]  /*1020*/  @!P3 IADD3 R29, R29, 0x80, RZ ;  /* 0x000000801d1db810 */ /* 0x000fe20007ffe0ff */
[----:B------:R-:W4:Y:S03]  /*1030*/  @!P3 LDC.64 R14, c[0x0][0x228] ;  /* 0x00008a00ff0ebb82 */ /* 0x000f260000000a00 */
[----:B------:R-:W-:-:S13]  /*1040*/  ISETP.GE.AND P2, PT, R29, R8, PT ;  /* 0x000000081d00720c */ /* 0x000fda0003f46270 */
[----:B------:R-:W-:Y:S01]  /*1050*/  @!P2 IMAD.IADD R27, R0, 0x1, R29 ;  /* 0x00000001001ba824 */ /* 0x000fe200078e021d */
[----:B------:R-:W0:Y:S01]  /*1060*/  @!P2 LDC.64 R12, c[0x0][0x228] ;  /* 0x00008a00ff0cab82 */ /* 0x000e220000000a00 */
[----:B------:R-:W-:-:S05]  /*1070*/  @!P2 VIADD R29, R29, 0x80 ;  /* 0x000000801d1da836 */ /* 0x000fca0000000000 */
[----:B------:R-:W-:-:S13]  /*1080*/  ISETP.GE.AND P1, PT, R29, R8, PT ;  /* 0x000000081d00720c */ /* 0x000fda0003f26270 */
[----:B------:R-:W-:Y:S01]  /*1090*/  @!P1 IADD3 R25, R0, R29, RZ ;  /* 0x0000001d00199210 */ /* 0x000fe20007ffe0ff */
[----:B------:R-:W-:Y:S01]  /*10a0*/  @!P1 VIADD R29, R29, 0x80 ;  /* 0x000000801d1d9836 */ /* 0x000fe20000000000 */
[----:B------:R-:W0:Y:S04]  /*10b0*/  @!P1 LDC.64 R10, c[0x0][0x228] ;  /* 0x00008a00ff0a9b82 */ /* 0x000e280000000a00 */
[----:B------:R-:W-:-:S13]  /*10c0*/  ISETP.GE.AND P6, PT, R29, R8, PT ;  /* 0x000000081d00720c */ /* 0x000fda0003fc6270 */
[----:B------:R-:W0:Y:S01]  /*10d0*/  @!P6 LDC.64 R4, c[0x0][0x228] ;  /* 0x00008a00ff04eb82 */ /* 0x000e220000000a00 */
[----:B---3--:R-:W-:Y:S01]  /*10e0*/  @!P4 IMAD.WIDE.U32 R22, R19, 0x2, R22 ;  /* 0x000000021316c825 */ /* 0x008fe200078e0016 */
[----:B------:R-:W-:-:S03]  /*10f0*/  PRMT R19, RZ, 0x7610, R19 ;  /* 0x00007610ff137816 */ /* 0x000fc60000000013 */
[----:B--2---:R-:W-:-:S04]  /*1100*/  @!P5 IMAD.WIDE.U32 R6, R18, 0x2, R6 ;  /* 0x000000021206d825 */ /* 0x004fc800078e0006 */
[C---:B------:R-:W-:Y:S01]  /*1110*/  @!P6 IMAD.IADD R18, R0.reuse, 0x1, R29 ;  /* 0x000000010012e824 */ /* 0x040fe200078e021d */
[----:B------:R-:W-:Y:S01]  /*1120*/  @!P0 IADD3 R29, R0, R9, RZ ;  /* 0x00000009001d8210 */ /* 0x000fe20007ffe0ff */
[----:B------:R2:W5:Y:S01]  /*1130*/  @!P5 LDG.E.U16 R19, desc[UR4][R6.64] ;  /* 0x000000040613d981 */ /* 0x000562000c1e1500 */
[----:B----4-:R-:W-:Y:S01]  /*1140*/  @!P3 IMAD.WIDE.U32 R14, R2, 0x2, R14 ;  /* 0x00000002020eb825 */ /* 0x010fe200078e000e */
[----:B-1----:R-:W-:Y:S02]  /*1150*/  PRMT R21, RZ, 0x7610, R21 ;  /* 0x00007610ff157816 */ /* 0x002fe40000000015 */
[----:B------:R-:W-:Y:S01]  /*1160*/  PRMT R20, RZ, 0x7610, R20 ;  /* 0x00007610ff147816 */ /* 0x000fe20000000014 */
[----:B0-----:R-:W-:Y:S01]  /*1170*/  @!P2 IMAD.WIDE.U32 R12, R27, 0x2, R12 ;  /* 0x000000021b0ca825 */ /* 0x001fe200078e000c */
[----:B------:R-:W-:Y:S02]  /*1180*/  PRMT R2, RZ, 0x7610, R2 ;  /* 0x00007610ff027816 */ /* 0x000fe40000000002 */
[----:B------:R0:W5:Y:S01]  /*1190*/  @!P4 LDG.E.U16 R21, desc[UR4][R22.64] ;  /* 0x000000041615c981 */ /* 0x000162000c1e1500 */
[----:B------:R-:W-:Y:S01]  /*11a0*/  @!P1 IMAD.WIDE.U32 R10, R25, 0x2, R10 ;  /* 0x00000002190a9825 */ /* 0x000fe200078e000a */
[----:B--2---:R-:W-:-:S02]  /*11b0*/  PRMT R7, RZ, 0x7610, R7 ;  /* 0x00007610ff077816 */ /* 0x004fc40000000007 */
[----:B------:R-:W-:Y:S01]  /*11c0*/  PRMT R6, RZ, 0x7610, R6 ;  /* 0x00007610ff067816 */ /* 0x000fe20000000006 */
[----:B------:R-:W-:Y:S01]  /*11d0*/  @!P6 IMAD.WIDE.U32 R4, R18, 0x2, R4 ;  /* 0x000000021204e825 */ /* 0x000fe200078e0004 */
[----:B------:R-:W-:Y:S01]  /*11e0*/  PRMT R18, RZ, 0x7610, R18 ;  /* 0x00007610ff127816 */ /* 0x000fe20000000012 */
[----:B------:R0:W5:Y:S02]  /*11f0*/  @!P3 LDG.E.U16 R20, desc[UR4][R14.64] ;  /* 0x000000040e14b981 */ /* 0x000164000c1e1500 */
[----:B------:R-:W-:Y:S02]  /*1200*/  @!P0 IMAD.WIDE.U32 R16, R29, 0x2, R16 ;  /* 0x000000021d108825 */ /* 0x000fe400078e0010 */
[----:B------:R0:W5:Y:S04]  /*1210*/  @!P1 LDG.E.U16 R7, desc[UR4][R10.64] ;  /* 0x000000040a079981 */ /* 0x000168000c1e1500 */
        /* <DEDUP_REMOVED lines=25> */
.L_x_1371:
[----:B------:R-:W-:Y:S05]  /*13b0*/  BSYNC B2 ;  /* 0x0000000000027941 */ /* 0x000fea0003800000 */
.L_x_1370:
[----:B------:R-:W-:Y:S01]  /*13c0*/  UMOV UR6, 0xf0000000 ;  /* 0xf000000000067882 */ /* 0x000fe20000000000 */
[----:B------:R-:W-:Y:S01]  /*13d0*/  UMOV UR7, 0x380fffff ;  /* 0x380fffff00077882 */ /* 0x000fe20000000000 */
[----:B------:R-:W0:Y:S01]  /*13e0*/  F2F.F32.F64 R5, R12 ;  /* 0x0000000c00057310 */ /* 0x000e220000301000 */
[----:B------:R-:W-:-:S14]  /*13f0*/  DSETP.GEU.AND P1, PT, |R12|, UR6, PT ;  /* 0x000000060c007e2a */ /* 0x000fdc000bf2e200 */
[----:B0-----:R-:W-:-:S05]  /*1400*/  @!P1 FMUL R5, R5, 1.175494350822287508e-38 ;  /* 0x0080000005059820 */ /* 0x001fca0000400000 */
[----:B------:R-:W-:-:S07]  /*1410*/  F2FP.BF16.F32.PACK_AB R5, RZ, R5 ;  /* 0x00000005ff05723e */ /* 0x000fce00000010ff */
.L_x_1369:
[----:B------:R-:W-:Y:S05]  /*1420*/  BSYNC B1 ;  /* 0x0000000000017941 */ /* 0x000fea0003800000 */
.L_x_1368:
[----:B0-----:R-:W-:Y:S01]  /*1430*/  VIADD R4, R9, 0x80 ;  /* 0x0000008009047836 */ /* 0x001fe20000000000 */
        /* <DEDUP_REMOVED lines=23> */
.L_x_1375:
[----:B------:R-:W-:Y:S05]  /*15b0*/  BSYNC B2 ;  /* 0x0000000000027941 */ /* 0x000fea0003800000 */
.L_x_1374:
[----:B------:R-:W-:Y:S01]  /*15c0*/  UMOV UR6, 0xf0000000 ;  /* 0xf000000000067882 */ /* 0x000fe20000000000 */
[----:B------:R-:W-:Y:S01]  /*15d0*/  UMOV UR7, 0x380fffff ;  /* 0x380fffff00077882 */ /* 0x000fe20000000000 */
[----:B------:R-:W0:Y:S01]  /*15e0*/  F2F.F32.F64 R3, R12 ;  /* 0x0000000c00037310 */ /* 0x000e220000301000 */
[----:B------:R-:W-:-:S14]  /*15f0*/  DSETP.GEU.AND P1, PT, |R12|, UR6, PT ;  /* 0x000000060c007e2a */ /* 0x000fdc000bf2e200 */
[----:B0-----:R-:W-:-:S05]  /*1600*/  @!P1 FMUL R3, R3, 1.175494350822287508e-38 ;  /* 0x0080000003039820 */ /* 0x001fca0000400000 */
[----:B------:R-:W-:-:S07]  /*1610*/  F2FP.BF16.F32.PACK_AB R3, RZ, R3 ;  /* 0x00000003ff03723e */ /* 0x000fce00000010ff */
.L_x_1373:
[----:B------:R-:W-:Y:S05]  /*1620*/  BSYNC B1 ;  /* 0x0000000000017941 */ /* 0x000fea0003800000 */
.L_x_1372:
        /* <DEDUP_REMOVED lines=24> */
.L_x_1379:
[----:B------:R-:W-:Y:S05]  /*17b0*/  BSYNC B2 ;  /* 0x0000000000027941 */ /* 0x000fea0003800000 */
.L_x_1378:
[----:B------:R-:W-:Y:S01]  /*17c0*/  UMOV UR6, 0xf0000000 ;  /* 0xf000000000067882 */ /* 0x000fe20000000000 */
[----:B------:R-:W-:Y:S01]  /*17d0*/  UMOV UR7, 0x380fffff ;  /* 0x380fffff00077882 */ /* 0x000fe20000000000 */
[----:B------:R-:W0:Y:S01]  /*17e0*/  F2F.F32.F64 R19, R12 ;  /* 0x0000000c00137310 */ /* 0x000e220000301000 */
[----:B------:R-:W-:-:S14]  /*17f0*/  DSETP.GEU.AND P1, PT, |R12|, UR6, PT ;  /* 0x000000060c007e2a */ /* 0x000fdc000bf2e200 */
[----:B0-----:R-:W-:-:S05]  /*1800*/  @!P1 FMUL R19, R19, 1.175494350822287508e-38 ;  /* 0x0080000013139820 */ /* 0x001fca0000400000 */
[----:B------:R-:W-:-:S07]  /*1810*/  F2FP.BF16.F32.PACK_AB R19, RZ, R19 ;  /* 0x00000013ff13723e */ /* 0x000fce00000010ff */
.L_x_1377:
[----:B------:R-:W-:Y:S05]  /*1820*/  BSYNC B1 ;  /* 0x0000000000017941 */ /* 0x000fea0003800000 */
.L_x_1376:
[----:B------:R-:W-:Y:S01]  /*1830*/  IADD3 R11, R9, 0x180, RZ ;  /* 0x00000180090b7810 */ /* 0x000fe20007ffe0ff */
        /* <DEDUP_REMOVED lines=23> */
.L_x_1383:
[----:B------:R-:W-:Y:S05]  /*19b0*/  BSYNC B2 ;  /* 0x0000000000027941 */ /* 0x000fea0003800000 */
.L_x_1382:
[----:B------:R-:W-:Y:S01]  /*19c0*/  UMOV UR6, 0xf0000000 ;  /* 0xf000000000067882 */ /* 0x000fe20000000000 */
[----:B------:R-:W-:Y:S01]  /*19d0*/  UMOV UR7, 0x380fffff ;  /* 0x380fffff00077882 */ /* 0x000fe20000000000 */
[----:B------:R-:W0:Y:S01]  /*19e0*/  F2F.F32.F64 R21, R12 ;  /* 0x0000000c00157310 */ /* 0x000e220000301000 */
[----:B------:R-:W-:-:S14]  /*19f0*/  DSETP.GEU.AND P1, PT, |R12|, UR6, PT ;  /* 0x000000060c007e2a */ /* 0x000fdc000bf2e200 */
[----:B0-----:R-:W-:-:S05]  /*1a00*/  @!P1 FMUL R21, R21, 1.175494350822287508e-38 ;  /* 0x0080000015159820 */ /* 0x001fca0000400000 */
[----:B------:R-:W-:-:S07]  /*1a10*/  F2FP.BF16.F32.PACK_AB R21, RZ, R21 ;  /* 0x00000015ff15723e */ /* 0x000fce00000010ff */
.L_x_1381:
[----:B------:R-:W-:Y:S05]  /*1a20*/  BSYNC B1 ;  /* 0x0000000000017941 */ /* 0x000fea0003800000 */
.L_x_1380:
        /* <DEDUP_REMOVED lines=24> */
.L_x_1387:
[----:B------:R-:W-:Y:S05]  /*1bb0*/  BSYNC B2 ;  /* 0x0000000000027941 */ /* 0x000fea0003800000 */
.L_x_1386:
[----:B------:R-:W-:Y:S01]  /*1bc0*/  UMOV UR6, 0xf0000000 ;  /* 0xf000000000067882 */ /* 0x000fe20000000000 */
[----:B------:R-:W-:Y:S01]  /*1bd0*/  UMOV UR7, 0x380fffff ;  /* 0x380fffff00077882 */ /* 0x000fe20000000000 */
[----:B------:R-:W0:Y:S01]  /*1be0*/  F2F.F32.F64 R20, R12 ;  /* 0x0000000c00147310 */ /* 0x000e220000301000 */
[----:B------:R-:W-:-:S14]  /*1bf0*/  DSETP.GEU.AND P1, PT, |R12|, UR6, PT ;  /* 0x000000060c007e2a */ /* 0x000fdc000bf2e200 */
[----:B0-----:R-:W-:-:S05]  /*1c00*/  @!P1 FMUL R20, R20, 1.175494350822287508e-38 ;  /* 0x0080000014149820 */ /* 0x001fca0000400000 */
[----:B------:R-:W-:-:S07]  /*1c10*/  F2FP.BF16.F32.PACK_AB R20, RZ, R20 ;  /* 0x00000014ff14723e */ /* 0x000fce00000010ff */
.L_x_1385:
[----:B------:R-:W-:Y:S05]  /*1c20*/  BSYNC B1 ;  /* 0x0000000000017941 */ /* 0x000fea0003800000 */
.L_x_1384:
        /* <DEDUP_REMOVED lines=24> */
.L_x_1391:
[----:B------:R-:W-:Y:S05]  /*1db0*/  BSYNC B2 ;  /* 0x0000000000027941 */ /* 0x000fea0003800000 */
.L_x_1390:
[----:B------:R-:W-:Y:S01]  /*1dc0*/  UMOV UR6, 0xf0000000 ;  /* 0xf000000000067882 */ /* 0x000fe20000000000 */
[----:B------:R-:W-:Y:S01]  /*1dd0*/  UMOV UR7, 0x380fffff ;  /* 0x380fffff00077882 */ /* 0x000fe20000000000 */
[----:B------:R-:W0:Y:S01]  /*1de0*/  F2F.F32.F64 R18, R12 ;  /* 0x0000000c00127310 */ /* 0x000e220000301000 */
[----:B------:R-:W-:-:S14]  /*1df0*/  DSETP.GEU.AND P1, PT, |R12|, UR6, PT ;  /* 0x000000060c007e2a */ /* 0x000fdc000bf2e200 */
[----:B0-----:R-:W-:-:S05]  /*1e00*/  @!P1 FMUL R18, R18, 1.175494350822287508e-38 ;  /* 0x0080000012129820 */ /* 0x001fca0000400000 */
[----:B------:R-:W-:-:S07]  /*1e10*/  F2FP.BF16.F32.PACK_AB R18, RZ, R18 ;  /* 0x00000012ff12723e */ /* 0x000fce00000010ff */
.L_x_1389:
[----:B------:R-:W-:Y:S05]  /*1e20*/  BSYNC B1 ;  /* 0x0000000000017941 */ /* 0x000fea0003800000 */
.L_x_1388:
        /* <DEDUP_REMOVED lines=24> */
.L_x_1395:
[----:B------:R-:W-:Y:S05]  /*1fb0*/  BSYNC B2 ;  /* 0x0000000000027941 */ /* 0x000fea0003800000 */
.L_x_1394:
[----:B------:R-:W-:Y:S01]  /*1fc0*/  UMOV UR6, 0xf0000000 ;  /* 0xf000000000067882 */ /* 0x000fe20000000000 */
[----:B------:R-:W-:Y:S01]  /*1fd0*/  UMOV UR7, 0x380fffff ;  /* 0x380fffff00077882 */ /* 0x000fe20000000000 */
[----:B------:R-:W0:Y:S01]  /*1fe0*/  F2F.F32.F64 R7, R12 ;  /* 0x0000000c00077310 */ /* 0x000e220000301000 */
[----:B------:R-:W-:-:S14]  /*1ff0*/  DSETP.GEU.AND P1, PT, |R12|, UR6, PT ;  /* 0x000000060c007e2a */ /* 0x000fdc000bf2e200 */
[----:B0-----:R-:W-:-:S05]  /*2000*/  @!P1 FMUL R7, R7, 1.175494350822287508e-38 ;  /* 0x0080000007079820 */ /* 0x001fca0000400000 */
[----:B------:R-:W-:-:S07]  /*2010*/  F2FP.BF16.F32.PACK_AB R7, RZ, R7 ;  /* 0x00000007ff07723e */ /* 0x000fce00000010ff */
.L_x_1393:
[----:B------:R-:W-:Y:S05]  /*2020*/  BSYNC B1 ;  /* 0x0000000000017941 */ /* 0x000fea0003800000 */
.L_x_1392:
        /* <DEDUP_REMOVED lines=24> */
.L_x_1399:
[----:B------:R-:W-:Y:S05]  /*21b0*/  BSYNC B2 ;  /* 0x0000000000027941 */ /* 0x000fea0003800000 */
.L_x_1398:
[----:B------:R-:W-:Y:S01]  /*21c0*/  UMOV UR6, 0xf0000000 ;  /* 0xf000000000067882 */ /* 0x000fe20000000000 */
[----:B------:R-:W-:Y:S01]  /*21d0*/  UMOV UR7, 0x380fffff ;  /* 0x380fffff00077882 */ /* 0x000fe20000000000 */
[----:B------:R-:W0:Y:S01]  /*21e0*/  F2F.F32.F64 R2, R12 ;  /* 0x0000000c00027310 */ /* 0x000e220000301000 */
[----:B------:R-:W-:-:S14]  /*21f0*/  DSETP.GEU.AND P1, PT, |R12|, UR6, PT ;  /* 0x000000060c007e2a */ /* 0x000fdc000bf2e200 */
[----:B0-----:R-:W-:-:S05]  /*2200*/  @!P1 FMUL R2, R2, 1.175494350822287508e-38 ;  /* 0x0080000002029820 */ /* 0x001fca0000400000 */
[----:B------:R-:W-:-:S07]  /*2210*/  F2FP.BF16.F32.PACK_AB R2, RZ, R2 ;  /* 0x00000002ff02723e */ /* 0x000fce00000010ff */
.L_x_1397:
[----:B------:R-:W-:Y:S05]  /*2220*/  BSYNC B1 ;  /* 0x0000000000017941 */ /* 0x000fea0003800000 */
.L_x_1396:
[----:B------:R-:W0:Y:S01]  /*2230*/  @!P0 S2R R13, SR_TID.X ;  /* 0x00000000000d8919 */ /* 0x000e220000002100 */
[----:B------:R-:W1:Y:S01]  /*2240*/  @!P0 LDC.64 R10, c[0x0][0x220] ;  /* 0x00008800ff0a8b82 */ /* 0x000e620000000a00 */
[----:B------:R-:W-:Y:S01]  /*2250*/  @!P0 IMAD.MOV.U32 R9, RZ, RZ, R4 ;  /* 0x000000ffff098224 */ /* 0x000fe200078e0004 */
        /* <DEDUP_REMOVED lines=8> */
[----:B------:R-:W-:Y:S01]  /*22e0*/  IADD3 R11, R0, R9, RZ ;  /* 0x00000009000b7210 */ /* 0x000fe20007ffe0ff */
[----:B------:R-:W-:-:S05]  /*22f0*/  VIADD R9, R9, 0x80 ;  /* 0x0000008009097836 */ /* 0x000fca0000000000 */
[----:B------:R-:W-:Y:S01]  /*2300*/  ISETP.GE.AND P0, PT, R9, R8, PT ;  /* 0x000000080900720c */ /* 0x000fe20003f06270 */
[----:B0-----:R-:W-:-:S05]  /*2310*/  IMAD.WIDE.U32 R4, R11, 0x2, R4 ;  /* 0x000000020b047825 */ /* 0x001fca00078e0004 */
[----:B-----5:R0:W-:Y:S07]  /*2320*/  STG.E.U16 desc[UR4][R4.64], R3 ;  /* 0x0000000304007986 */ /* 0x0201ee000c101504 */
[----:B------:R-:W-:Y:S05]  /*2330*/  @P0 BRA `(.L_x_1403) ;  /* 0x0000000000300947 */ /* 0x000fea0003800000 */
[----:B0-----:R-:W0:Y:S01]  /*2340*/  LDC.64 R4, c[0x0][0x220] ;  /* 0x00008800ff047b82 */ /* 0x001e220000000a00 */
[----:B------:R-:W-:Y:S01]  /*2350*/  IMAD.IADD R3, R0, 0x1, R9 ;  /* 0x0000000100037824 */ /* 0x000fe200078e0209 */
[----:B------:R-:W-:-:S03]  /*2360*/  IADD3 R9, R9, 0x80, RZ ;  /* 0x0000008009097810 */ /* 0x000fc60007ffe0ff */
[----:B0-----:R-:W-:-:S05]  /*2370*/  IMAD.WIDE.U32 R4, R3, 0x2, R4 ;  /* 0x0000000203047825 */ /* 0x001fca00078e0004 */
[----:B------:R0:W-:Y:S02]  /*2380*/  STG.E.U16 desc[UR4][R4.64], R19 ;  /* 0x0000001304007986 */ /* 0x0001e4000c101504 */
.L_x_1402:
[----:B------:R-:W-:-:S13]  /*2390*/  ISETP.GE.AND P0, PT, R9, R8, PT ;  /* 0x000000080900720c */ /* 0x000fda0003f06270 */
[----:B------:R-:W-:Y:S05]  /*23a0*/  @P0 BRA `(.L_x_1404) ;  /* 0x0000000000300947 */ /* 0x000fea0003800000 */
[----:B0-----:R-:W0:Y:S01]  /*23b0*/  LDC.64 R4, c[0x0][0x220] ;  /* 0x00008800ff047b82 */ /* 0x001e220000000a00 */
[----:B-----5:R-:W-:Y:S01]  /*23c0*/  IMAD.IADD R3, R0, 0x1, R9 ;  /* 0x0000000100037824 */ /* 0x020fe200078e0209 */
[----:B------:R-:W-:-:S03]  /*23d0*/  IADD3 R9, R9, 0x80, RZ ;  /* 0x0000008009097810 */ /* 0x000fc60007ffe0ff */
[----:B0-----:R-:W-:-:S05]  /*23e0*/  IMAD.WIDE.U32 R4, R3, 0x2, R4 ;  /* 0x0000000203047825 */ /* 0x001fca00078e0004 */
[----:B------:R1:W-:Y:S02]  /*23f0*/  STG.E.U16 desc[UR4][R4.64], R21 ;  /* 0x0000001504007986 */ /* 0x0003e4000c101504 */
.L_x_1403:
[----:B------:R-:W-:-:S13]  /*2400*/  ISETP.GE.AND P0, PT, R9, R8, PT ;  /* 0x000000080900720c */ /* 0x000fda0003f06270 */
[----:B------:R-:W-:Y:S05]  /*2410*/  @P0 BRA `(.L_x_1405) ;  /* 0x0000000000340947 */ /* 0x000fea0003800000 */
[----:B01----:R-:W0:Y:S01]  /*2420*/  LDC.64 R4, c[0x0][0x220] ;  /* 0x00008800ff047b82 */ /* 0x003e220000000a00 */
[----:B------:R-:W-:Y:S01]  /*2430*/  IMAD.IADD R3, R0, 0x1, R9 ;  /* 0x0000000100037824 */ /* 0x000fe200078e0209 */
[----:B------:R-:W-:-:S03]  /*2440*/  IADD3 R9, R9, 0x80, RZ ;  /* 0x0000008009097810 */ /* 0x000fc60007ffe0ff */
[----:B0-----:R-:W-:-:S05]  /*2450*/  IMAD.WIDE.U32 R4, R3, 0x2, R4 ;  /* 0x0000000203047825 */ /* 0x001fca00078e0004 */
[----:B------:R1:W-:Y:S02]  /*2460*/  STG.E.U16 desc[UR4][R4.64], R20 ;  /* 0x0000001404007986 */ /* 0x0003e4000c101504 */
.L_x_1404:
[----:B------:R-:W-:-:S13]  /*2470*/  ISETP.GE.AND P0, PT, R9, R8, PT ;  /* 0x000000080900720c */ /* 0x000fda0003f06270 */
[----:B------:R-:W-:Y:S05]  /*2480*/  @P0 BREAK B1 ;  /* 0x0000000000010942 */ /* 0x000fea0003800000 */
[----:B------:R-:W-:Y:S05]  /*2490*/  @P0 BRA `(.L_x_1406) ;  /* 0x0000000000300947 */ /* 0x000fea0003800000 */
[----:B01----:R-:W0:Y:S01]  /*24a0*/  LDC.64 R4, c[0x0][0x220] ;  /* 0x00008800ff047b82 */ /* 0x003e220000000a00 */
[----:B-----5:R-:W-:Y:S01]  /*24b0*/  IMAD.IADD R3, R0, 0x1, R9 ;  /* 0x0000000100037824 */ /* 0x020fe200078e0209 */
[----:B------:R-:W-:-:S03]  /*24c0*/  IADD3 R9, R9, 0x80, RZ ;  /* 0x0000008009097810 */ /* 0x000fc60007ffe0ff */
[----:B0-----:R-:W-:-:S05]  /*24d0*/  IMAD.WIDE.U32 R4, R3, 0x2, R4 ;  /* 0x0000000203047825 */ /* 0x001fca00078e0004 */
[----:B------:R2:W-:Y:S02]  /*24e0*/  STG.E.U16 desc[UR4][R4.64], R18 ;  /* 0x0000001204007986 */ /* 0x0005e4000c101504 */
.L_x_1405:
[----:B------:R-:W-:Y:S05]  /*24f0*/  BSYNC B1 ;  /* 0x0000000000017941 */ /* 0x000fea0003800000 */
.L_x_1401:
[----:B------:R-:W-:-:S13]  /*2500*/  ISETP.GE.AND P0, PT, R9, R8, PT ;  /* 0x000000080900720c */ /* 0x000fda0003f06270 */
[----:B012---:R-:W0:Y:S01]  /*2510*/  @!P0 LDC.64 R4, c[0x0][0x220] ;  /* 0x00008800ff048b82 */ /* 0x007e220000000a00 */
[----:B------:R-:W-:Y:S01]  /*2520*/  @!P0 IMAD.IADD R3, R0, 0x1, R9 ;  /* 0x0000000100038824 */ /* 0x000fe200078e0209 */
[----:B------:R-:W-:-:S03]  /*2530*/  @!P0 IADD3 R9, R9, 0x80, RZ ;  /* 0x0000008009098810 */ /* 0x000fc60007ffe0ff */
[----:B0-----:R-:W-:-:S05]  /*2540*/  @!P0 IMAD.WIDE.U32 R4, R3, 0x2, R4 ;  /* 0x0000000203048825 */ /* 0x001fca00078e0004 */
[----:B------:R2:W-:Y:S02]  /*2550*/  @!P0 STG.E.U16 desc[UR4][R4.64], R7 ;  /* 0x0000000704008986 */ /* 0x0005e4000c101504 */
.L_x_1406:
[----:B------:R-:W-:Y:S05]  /*2560*/  BSYNC B0 ;  /* 0x0000000000007941 */ /* 0x000fea0003800000 */
.L_x_1400:
[----:B------:R-:W-:Y:S05]  /*2570*/  WARPSYNC.ALL ;  /* 0x0000000000007948 */ /* 0x000fea0003800000 */
[----:B------:R-:W-:-:S13]  /*2580*/  ISETP.GE.AND P0, PT, R9, R8, PT ;  /* 0x000000080900720c */ /* 0x000fda0003f06270 */
[----:B------:R-:W-:Y:S05]  /*2590*/  @P0 EXIT ;  /* 0x000000000000094d */ /* 0x000fea0003800000 */
[----:B012---:R-:W0:Y:S01]  /*25a0*/  LDC.64 R4, c[0x0][0x220] ;  /* 0x00008800ff047b82 */ /* 0x007e220000000a00 */
[----:B-----5:R-:W-:Y:S01]  /*25b0*/  IMAD.IADD R3, R0, 0x1, R9 ;  /* 0x0000000100037824 */ /* 0x020fe200078e0209 */
[----:B------:R-:W-:-:S03]  /*25c0*/  PRMT R0, R2, 0x7610, R0 ;  /* 0x0000761002007816 */ /* 0x000fc60000000000 */
[----:B0-----:R-:W-:-:S05]  /*25d0*/  IMAD.WIDE.U32 R2, R3, 0x2, R4 ;  /* 0x0000000203027825 */ /* 0x001fca00078e0004 */
[----:B------:R-:W-:Y:S01]  /*25e0*/  STG.E.U16 desc[UR4][R2.64], R0 ;  /* 0x0000000002007986 */ /* 0x000fe2000c101504 */
[----:B------:R-:W-:Y:S05]  /*25f0*/  EXIT ;  /* 0x000000000000794d */ /* 0x000fea0003800000 */
        .weak           $__internal_6_$__cuda_sm20_dblrcp_rn_slowpath_v3
        .type           $__internal_6_$__cuda_sm20_dblrcp_rn_slowpath_v3,@function
        .size           $__internal_6_$__cuda_sm20_dblrcp_rn_slowpath_v3,(.L_x_71441 - $__internal_6_$__cuda_sm20_dblrcp_rn_slowpath_v3)
$__internal_6_$__cuda_sm20_dblrcp_rn_slowpath_v3:
        /* <DEDUP_REMOVED lines=24> */
.L_x_1410:
        /* <DEDUP_REMOVED lines=9> */
.L_x_1408:
[----:B------:R-:W-:Y:S02]  /*2810*/  LOP3.LUT R13, R11, 0x80000, RZ, 0xfc, !PT ;  /* 0x000800000b0d7812 */ /* 0x000fe400078efcff */
[----:B------:R-:W-:-:S07]  /*2820*/  MOV R12, R10 ;  /* 0x0000000a000c7202 */ /* 0x000fce0000000f00 */
.L_x_1409:
[----:B------:R-:W-:Y:S05]  /*2830*/  BSYNC B0 ;  /* 0x0000000000007941 */ /* 0x000fea0003800000 */
.L_x_1407:
[----:B------:R-:W-:Y:S01]  /*2840*/  IMAD.MOV.U32 R10, RZ, RZ, R2 ;  /* 0x000000ffff0a7224 */ /* 0x000fe200078e0002 */
[----:B------:R-:W-:-:S04]  /*2850*/  MOV R11, 0x0 ;  /* 0x00000000000b7802 */ /* 0x000fc80000000f00 */
[----:B------:R-:W-:Y:S05]  /*2860*/  RET.REL.NODEC R10 `(_ZN2at6native29vectorized_elementwise_kernelILi8EZNS0_50_GLOBAL__N__2680c7bb_12_PowKernel_cu_140f0503_289629pow_tensor_scalar_kernel_implIN3c108BFloat16ES5_EEvRNS_18TensorIteratorBaseET0_EUlS5_E1_St5arrayIPcLm2EEEEviS8_T1_) ;  /* 0xffffffd40ae47950 */ /* 0x000fea0003c3ffff */
.L_x_1411:
        /* <DEDUP_REMOVED lines=9> */
.L_x_71441:


//--------------------- .text._ZN2at6native18elementwise_kernelILi128ELi4EZNS0_15gpu_kernel_implIZNS0_50_GLOBAL__N__2680c7bb_12_PowKernel_cu_140f0503_289629pow_tensor_scalar_kernel_implIN3c108BFloat16ES6_EEvRNS_18TensorIteratorBaseET0_EUlS6_E0_EEvS8_RKT_EUliE_EEviT1_ --------------------------
	.section	.text._ZN2at6native18elementwise_kernelILi128ELi4EZNS0_15gpu_kernel_implIZNS0_50_GLOBAL__N__2680c7bb_12_PowKernel_cu_140f0503_289629pow_tensor_scalar_kernel_implIN3c108BFloat16ES6_EEvRNS_18TensorIteratorBaseET0_EUlS6_E0_EEvS8_RKT_EUliE_EEviT1_,"ax",@progbits
	.align	128
        .global         _ZN2at6native18elementwise_kernelILi128ELi4EZNS0_15gpu_kernel_implIZNS0_50_GLOBAL__N__2680c7bb_12_PowKernel_cu_140f0503_289629pow_tensor_scalar_kernel_implIN3c108BFloat16ES6_EEvRNS_18TensorIteratorBaseET0_EUlS6_E0_EEvS8_RKT_EUliE_EEviT1_
        .type           _ZN2at6native18elementwise_kernelILi128ELi4EZNS0_15gpu_kernel_implIZNS0_50_GLOBAL__N__2680c7bb_12_PowKernel_cu_140f0503_289629pow_tensor_scalar_kernel_implIN3c108BFloat16ES6_EEvRNS_18TensorIteratorBaseET0_EUlS6_E0_EEvS8_RKT_EUliE_EEviT1_,@function
        .size           _ZN2at6native18elementwise_kernelILi128ELi4EZNS0_15gpu_kernel_implIZNS0_50_GLOBAL__N__2680c7bb_12_PowKernel_cu_140f0503_289629pow_tensor_scalar_kernel_implIN3c108BFloat16ES6_EEvRNS_18TensorIteratorBaseET0_EUlS6_E0_EEvS8_RKT_EUliE_EEviT1_,(.L_x_71582 - _ZN2at6native18elementwise_kernelILi128ELi4EZNS0_15gpu_kernel_implIZNS0_50_GLOBAL__N__2680c7bb_12_PowKernel_cu_140f0503_289629pow_tensor_scalar_kernel_implIN3c108BFloat16ES6_EEvRNS_18TensorIteratorBaseET0_EUlS6_E0_EEvS8_RKT_EUliE_EEviT1_)
        .other          _ZN2at6native18elementwise_kernelILi128ELi4EZNS0_15gpu_kernel_implIZNS0_50_GLOBAL__N__2680c7bb_12_PowKernel_cu_140f0503_289629pow_tensor_scalar_kernel_implIN3c108BFloat16ES6_EEvRNS_18TensorIteratorBaseET0_EUlS6_E0_EEvS8_RKT_EUliE_EEviT1_,@"STO_CUDA_ENTRY STV_DEFAULT"
_ZN2at6native18elementwise_kernelILi128ELi4EZNS0_15gpu_kernel_implIZNS0_50_GLOBAL__N__2680c7bb_12_PowKernel_cu_140f0503_289629pow_tensor_scalar_kernel_implIN3c108BFloat16ES6_EEvRNS_18TensorIteratorBaseET0_EUlS6_E0_EEvS8_RKT_EUliE_EEviT1_:
.text._ZN2at6native18elementwise_kernelILi128ELi4EZNS0_15gpu_kernel_implIZNS0_50_GLOBAL__N__2680c7bb_12_PowKernel_cu_140f0503_289629pow_tensor_scalar_kernel_implIN3c108BFloat16ES6_EEvRNS_18TensorIteratorBaseET0_EUlS6_E0_EEvS8_RKT_EUliE_EEviT1_:
        /* <DEDUP_REMOVED lines=313> */
.L_x_1414:
        /* <DEDUP_REMOVED lines=22> */
.L_x_1418:
[----:B------:R-:W2:Y:S02]  /*14f0*/  LDG.E.U8 R2, desc[UR36][R2.64] ;  /* 0x0000002402027981 */ /* 0x000ea4000c1e1100 */
[----:B--2---:R-:W-:-:S04]  /*1500*/  I2FP.F32.U32 R0, R2 ;  /* 0x0000000200007245 */ /* 0x004fc80000201000 */
[----:B------:R-:W-:Y:S01]  /*1510*/  F2FP.BF16.F32.PACK_AB R0, RZ, R0 ;  /* 0x00000000ff00723e */ /* 0x000fe200000010ff */
[----:B------:R-:W-:Y:S06]  /*1520*/  BRA `(.L_x_1420) ;  /* 0x0000000c00907947 */ /* 0x000fec0003800000 */
.L_x_1417:
        /* <DEDUP_REMOVED lines=10> */
.L_x_1422:
[----:B------:R-:W2:Y:S02]  /*15d0*/  LDG.E R2, desc[UR36][R2.64] ;  /* 0x0000002402027981 */ /* 0x000ea4000c1e1900 */
[----:B--2---:R-:W-:-:S04]  /*15e0*/  I2FP.F32.S32 R0, R2 ;  /* 0x0000000200007245 */ /* 0x004fc80000201400 */
[----:B------:R-:W-:Y:S01]  /*15f0*/  F2FP.BF16.F32.PACK_AB R0, RZ, R0 ;  /* 0x00000000ff00723e */ /* 0x000fe200000010ff */
[----:B------:R-:W-:Y:S06]  /*1600*/  BRA `(.L_x_1420) ;  /* 0x0000000c00587947 */ /* 0x000fec0003800000 */
.L_x_1421:
[----:B------:R-:W2:Y:S02]  /*1610*/  LDG.E.U16 R2, desc[UR36][R2.64] ;  /* 0x0000002402027981 */ /* 0x000ea4000c1e1500 */
[----:B--2---:R-:W0:Y:S02]  /*1620*/  I2F.S16 R0, R2 ;  /* 0x0000000200007306 */ /* 0x004e240000101400 */
[----:B0-----:R-:W-:Y:S01]  /*1630*/  F2FP.BF16.F32.PACK_AB R0, RZ, R0 ;  /* 0x00000000ff00723e */ /* 0x001fe200000010ff */
[----:B------:R-:W-:Y:S06]  /*1640*/  BRA `(.L_x_1420) ;  /* 0x0000000c00487947 */ /* 0x000fec0003800000 */
.L_x_1416:
        /* <DEDUP_REMOVED lines=9> */
.L_x_1424:
[----:B------:R-:W2:Y:S02]  /*16e0*/  LDG.E.U16 R0, desc[UR36][R2.64] ;  /* 0x0000002402007981 */ /* 0x000ea4000c1e1500 */
[----:B--2---:R-:W-:-:S05]  /*16f0*/  HADD2.F32 R0, -RZ, R0.H0_H0 ;  /* 0x20000000ff007230 */ /* 0x004fca0000004100 */
[----:B------:R-:W-:Y:S01]  /*1700*/  F2FP.BF16.F32.PACK_AB R0, RZ, R0 ;  /* 0x00000000ff00723e */ /* 0x000fe200000010ff */
[----:B------:R-:W-:Y:S06]  /*1710*/  BRA `(.L_x_1420) ;  /* 0x0000000c00147947 */ /* 0x000fec0003800000 */
.L_x_1423:
        /* <DEDUP_REMOVED lines=9> */
.L_x_1426:
[----:B------:R-:W2:Y:S02]  /*17b0*/  LDG.E.U16 R2, desc[UR36][R2.64] ;  /* 0x0000002402027981 */ /* 0x000ea4000c1e1500 */
[----:B--2---:R-:W-:-:S05]  /*17c0*/  HADD2.F32 R0, -RZ, R2.H0_H0 ;  /* 0x20000002ff007230 */ /* 0x004fca0000004100 */
[----:B------:R-:W-:Y:S01]  /*17d0*/  F2FP.BF16.F32.PACK_AB R0, RZ, R0 ;  /* 0x00000000ff00723e */ /* 0x000fe200000010ff */
[----:B------:R-:W-:Y:S06]  /*17e0*/  BRA `(.L_x_1420) ;  /* 0x0000000800e07947 */ /* 0x000fec0003800000 */
.L_x_1425:
        /* <DEDUP_REMOVED lines=8> */
.L_x_1415:
        /* <DEDUP_REMOVED lines=13> */
.L_x_1429:
        /* <DEDUP_REMOVED lines=8> */
.L_x_1428:
        /* <DEDUP_REMOVED lines=28> */
.L_x_1431:
        /* <DEDUP_REMOVED lines=15> */
.L_x_1430:
[----:B------:R0:W5:Y:S01]  /*1c70*/  LDG.E.U16 R0, desc[UR36][R2.64] ;  /* 0x0000002402007981 */ /* 0x000162000c1e1500 */
[----:B------:R-:W-:Y:S05]  /*1c80*/  BRA `(.L_x_1420) ;  /* 0x0000000400b87947 */ /* 0x000fea0003800000 */
.L_x_1427:
        /* <DEDUP_REMOVED lines=12> */
.L_x_1434:
        /* <DEDUP_REMOVED lines=21> */
.L_x_1438:
[----:B------:R-:W-:Y:S05]  /*1ea0*/  BSYNC B1 ;  /* 0x0000000000017941 */ /* 0x000fea0003800000 */
.L_x_1437:
[----:B------:R-:W-:Y:S01]  /*1eb0*/  LEA R3, R0, 0x3b800000, 0x17 ;  /* 0x3b80000000037811 */ /* 0x000fe200078eb8ff */
[----:B------:R-:W-:-:S05]  /*1ec0*/  IMAD.SHL.U32 R0, R2, 0x100000, RZ ;  /* 0x0010000002007824 */ /* 0x000fca00078e00ff */
[----:B------:R-:W-:-:S07]  /*1ed0*/  LOP3.LUT R0, R3, R0, R4, 0xfe, !PT ;  /* 0x0000000003007212 */ /* 0x000fce00078efe04 */
.L_x_1436:
[----:B------:R-:W-:Y:S05]  /*1ee0*/  BSYNC B0 ;  /* 0x0000000000007941 */ /* 0x000fea0003800000 */
.L_x_1435:
[----:B------:R-:W-:Y:S01]  /*1ef0*/  F2FP.BF16.F32.PACK_AB R0, RZ, R0 ;  /* 0x00000000ff00723e */ /* 0x000fe200000010ff */
[----:B------:R-:W-:Y:S06]  /*1f00*/  BRA `(.L_x_1420) ;  /* 0x0000000400187947 */ /* 0x000fec0003800000 */
.L_x_1433:
        /* <DEDUP_REMOVED lines=21> */
.L_x_1442:
[----:B------:R-:W-:Y:S05]  /*2060*/  BSYNC B1 ;  /* 0x0000000000017941 */ /* 0x000fea0003800000 */
.L_x_1441:
[----:B------:R-:W-:Y:S01]  /*2070*/  LEA R3, R0, 0x37800000, 0x17 ;  /* 0x3780000000037811 */ /* 0x000fe200078eb8ff */
[----:B------:R-:W-:-:S05]  /*2080*/  IMAD.SHL.U32 R0, R2, 0x200000, RZ ;  /* 0x0020000002007824 */ /* 0x000fca00078e00ff */
[----:B------:R-:W-:-:S07]  /*2090*/  LOP3.LUT R0, R3, R0, R4, 0xfe, !PT ;  /* 0x0000000003007212 */ /* 0x000fce00078efe04 */
.L_x_1440:
[----:B------:R-:W-:Y:S05]  /*20a0*/  BSYNC B0 ;  /* 0x0000000000007941 */ /* 0x000fea0003800000 */
.L_x_1439:
[----:B------:R-:W-:Y:S01]  /*20b0*/  F2FP.BF16.F32.PACK_AB R0, RZ, R0 ;  /* 0x00000000ff00723e */ /* 0x000fe200000010ff */
[----:B------:R-:W-:Y:S06]  /*20c0*/  BRA `(.L_x_1420) ;  /* 0x0000000000a87947 */ /* 0x000fec0003800000 */
.L_x_1432:
        /* <DEDUP_REMOVED lines=14> */
.L_x_1446:
[----:B------:R-:W-:Y:S05]  /*21b0*/  BSYNC B0 ;  /* 0x0000000000007941 */ /* 0x000fea0003800000 */
.L_x_1445:
[----:B------:R-:W-:Y:S01]  /*21c0*/  F2FP.BF16.F32.PACK_AB R0, RZ, R0 ;  /* 0x00000000ff00723e */ /* 0x000fe200000010ff */
[----:B------:R-:W-:Y:S06]  /*21d0*/  BRA `(.L_x_1420) ;  /* 0x0000000000647947 */ /* 0x000fec0003800000 */
.L_x_1419:
        /* <DEDUP_REMOVED lines=16> */
.L_x_1447:
[----:B------:R-:W-:Y:S01]  /*22e0*/  PRMT R0, RZ, 0x7610, R0 ;  /* 0x00007610ff007816 */ /* 0x000fe20000000000 */
[----:B------:R-:W-:Y:S06]  /*22f0*/  BRA `(.L_x_1420) ;  /* 0x00000000001c7947 */ /* 0x000fec0003800000 */
.L_x_1444:
[----:B------:R-:W2:Y:S02]  /*2300*/  LDG.E.64 R2, desc[UR36][R2.64] ;  /* 0x0000002402027981 */ /* 0x000ea4000c1e1b00 */
[----:B--2---:R-:W0:Y:S02]  /*2310*/  I2F.U64 R0, R2 ;  /* 0x0000000200007312 */ /* 0x004e240000301000 */
[----:B0-----:R-:W-:Y:S01]  /*2320*/  F2FP.BF16.F32.PACK_AB R0, RZ, R0 ;  /* 0x00000000ff00723e */ /* 0x001fe200000010ff */
[----:B------:R-:W-:Y:S06]  /*2330*/  BRA `(.L_x_1420) ;  /* 0x00000000000c7947 */ /* 0x000fec0003800000 */
.L_x_1443:
[----:B------:R-:W2:Y:S02]  /*2340*/  LDG.E R2, desc[UR36][R2.64] ;  /* 0x0000002402027981 */ /* 0x000ea4000c1e1900 */
[----:B--2---:R-:W-:-:S04]  /*2350*/  I2FP.F32.U32 R0, R2 ;  /* 0x0000000200007245 */ /* 0x004fc80000201000 */
[----:B------:R-:W-:-:S07]  /*2360*/  F2FP.BF16.F32.PACK_AB R0, RZ, R0 ;  /* 0x00000000ff00723e */ /* 0x000fce00000010ff */
.L_x_1420:
[----:B-----5:R-:W-:Y:S01]  /*2370*/  IMAD.U32 R0, R0, 0x10000, RZ ;  /* 0x0001000000007824 */ /* 0x020fe200078e00ff */
[----:B------:R-:W1:Y:S03]  /*2380*/  LDC.U8 R5, c[0x0][0x428] ;  /* 0x00010a00ff057b82 */ /* 0x000e660000000000 */
[----:B0-----:R-:W-:-:S06]  /*2390*/  FMUL.FTZ R2, R0, R0 ;  /* 0x0000000000027220 */ /* 0x001fcc0000410000 */
[----:B------:R-:W0:Y:S02]  /*23a0*/  F2F.BF16.F32 R2, R2 ;  /* 0x0000000200027304 */ /* 0x000e240000202000 */
[----:B0-----:R-:W-:Y:S01]  /*23b0*/  IMAD.U32 R3, R2, 0x10000, RZ ;  /* 0x0001000002037824 */ /* 0x001fe200078e00ff */
[----:B-1----:R-:W-:-:S03]  /*23c0*/  PRMT R4, R5, 0x9910, RZ ;  /* 0x0000991005047816 */ /* 0x002fc600000000ff */
[----:B------:R-:W-:Y:S02]  /*23d0*/  FMUL.FTZ R3, R0, R3 ;  /* 0x0000000300037220 */ /* 0x000fe40000410000 */
[----:B------:R-:W-:-:S04]  /*23e0*/  IMAD.MOV.U32 R0, RZ, RZ, R4 ;  /* 0x000000ffff007224 */ /* 0x000fc800078e0004 */
[----:B------:R-:W0:Y:S01]  /*23f0*/  F2F.BF16.F32 R3, R3 ;  /* 0x0000000300037304 */ /* 0x000e220000202000 */
[----:B------:R-:W-:-:S13]  /*2400*/  ISETP.GT.AND P0, PT, R0, 0x9, PT ;  /* 0x000000090000780c */ /* 0x000fda0003f04270 */
[----:B0-----:R-:W-:Y:S05]  /*2410*/  @P0 BRA `(.L_x_1448) ;  /* 0x00000004000c0947 */ /* 0x001fea0003800000 */
        /* <DEDUP_REMOVED lines=12> */
.L_x_1451:
[----:B------:R-:W-:-:S06]  /*24e0*/  IMAD.U32 R3, R3, 0x10000, RZ ;  /* 0x0001000003037824 */ /* 0x000fcc00078e00ff */
[----:B------:R-:W0:Y:S02]  /*24f0*/  F2I.S64.TRUNC R2, R3 ;  /* 0x0000000300027311 */ /* 0x000e24000020d900 */
[----:B0-----:R3:W-:Y:S01]  /*2500*/  STG.E.U8 desc[UR36][R16.64], R2 ;  /* 0x0000000210007986 */ /* 0x0017e2000c101124 */
[----:B------:R-:W-:Y:S05]  /*2510*/  BRA `(.L_x_1453) ;  /* 0x0000000c00847947 */ /* 0x000fea0003800000 */
.L_x_1450:
        /* <DEDUP_REMOVED lines=10> */
.L_x_1455:
[----:B------:R-:W-:-:S06]  /*25c0*/  IMAD.U32 R3, R3, 0x10000, RZ ;  /* 0x0001000003037824 */ /* 0x000fcc00078e00ff */
[----:B------:R-:W0:Y:S02]  /*25d0*/  F2I.FTZ.TRUNC.NTZ R3, R3 ;  /* 0x0000000300037305 */ /* 0x000e24000021f100 */
[----:B0-----:R1:W-:Y:S01]  /*25e0*/  STG.E desc[UR36][R16.64], R3 ;  /* 0x0000000310007986 */ /* 0x0013e2000c101924 */
[----:B------:R-:W-:Y:S05]  /*25f0*/  BRA `(.L_x_1453) ;  /* 0x0000000c004c7947 */ /* 0x000fea0003800000 */
.L_x_1454:
[----:B------:R-:W-:-:S06]  /*2600*/  IMAD.U32 R3, R3, 0x10000, RZ ;  /* 0x0001000003037824 */ /* 0x000fcc00078e00ff */
[----:B------:R-:W0:Y:S02]  /*2610*/  F2I.FTZ.TRUNC.NTZ R3, R3 ;  /* 0x0000000300037305 */ /* 0x000e24000021f100 */
[----:B0-----:R2:W-:Y:S01]  /*2620*/  STG.E.U16 desc[UR36][R16.64], R3 ;  /* 0x0000000310007986 */ /* 0x0015e2000c101524 */
[----:B------:R-:W-:Y:S05]  /*2630*/  BRA `(.L_x_1453) ;  /* 0x0000000c003c7947 */ /* 0x000fea0003800000 */
.L_x_1449:
        /* <DEDUP_REMOVED lines=9> */
.L_x_1457:
[----:B------:R-:W-:-:S05]  /*26d0*/  IMAD.U32 R0, R3, 0x10000, RZ ;  /* 0x0001000003007824 */ /* 0x000fca00078e00ff */
[----:B------:R-:W-:-:S05]  /*26e0*/  F2FP.F16.F32.PACK_AB R0, RZ, R0 ;  /* 0x00000000ff00723e */ /* 0x000fca00000000ff */
[----:B------:R0:W-:Y:S01]  /*26f0*/  STG.E.U16 desc[UR36][R16.64], R0 ;  /* 0x0000000010007986 */ /* 0x0001e2000c101524 */
[----:B------:R-:W-:Y:S05]  /*2700*/  BRA `(.L_x_1453) ;  /* 0x0000000c00087947 */ /* 0x000fea0003800000 */
.L_x_1456:
        /* <DEDUP_REMOVED lines=10> */
.L_x_1459:
[----:B------:R-:W-:-:S05]  /*27b0*/  IMAD.U32 R3, R3, 0x10000, RZ ;  /* 0x0001000003037824 */ /* 0x000fca00078e00ff */
[----:B------:R-:W-:-:S04]  /*27c0*/  F2FP.F16.F32.PACK_AB R3, RZ, R3 ;  /* 0x00000003ff03723e */ /* 0x000fc800000000ff */
[----:B------:R-:W-:-:S05]  /*27d0*/  PRMT R3, R3, 0x5410, RZ ;  /* 0x0000541003037816 */ /* 0x000fca00000000ff */
[----:B------:R0:W-:Y:S01]  /*27e0*/  STG.E desc[UR36][R16.64], R3 ;  /* 0x0000000310007986 */ /* 0x0001e2000c101924 */
[----:B------:R-:W-:Y:S05]  /*27f0*/  BRA `(.L_x_1453) ;  /* 0x0000000800cc7947 */ /* 0x000fea0003800000 */
.L_x_1458:
[----:B------:R-:W-:-:S04]  /*2800*/  IMAD.U32 R2, R3, 0x10000, RZ ;  /* 0x0001000003027824 */ /* 0x000fc800078e00ff */
[----:B------:R-:W-:-:S06]  /*2810*/  FMUL.FTZ R2, R2, 1 ;  /* 0x3f80000002027820 */ /* 0x000fcc0000410000 */
[----:B------:R-:W0:Y:S02]  /*2820*/  F2F.F64.F32 R2, R2 ;  /* 0x0000000200027310 */ /* 0x000e240000201800 */
[----:B0-----:R0:W-:Y:S01]  /*2830*/  STG.E.64 desc[UR36][R16.64], R2 ;  /* 0x0000000210007986 */ /* 0x0011e2000c101b24 */
[----:B------:R-:W-:Y:S05]  /*2840*/  BRA `(.L_x_1453) ;  /* 0x0000000800b87947 */ /* 0x000fea0003800000 */
.L_x_1448:
        /* <DEDUP_REMOVED lines=13> */
.L_x_1462:
[----:B------:R-:W-:Y:S01]  /*2920*/  IMAD.U32 R3, R3, 0x10000, RZ ;  /* 0x0001000003037824 */ /* 0x000fe200078e00ff */
[----:B------:R-:W-:-:S03]  /*2930*/  CS2R R6, SRZ ;  /* 0x0000000000067805 */ /* 0x000fc6000001ff00 */
[----:B------:R-:W-:-:S04]  /*2940*/  FMUL.FTZ R3, R3, 1 ;  /* 0x3f80000003037820 */ /* 0x000fc80000410000 */
[----:B------:R-:W0:Y:S02]  /*2950*/  F2F.F64.F32 R4, R3 ;  /* 0x0000000300047310 */ /* 0x000e240000201800 */
[----:B0-----:R0:W-:Y:S01]  /*2960*/  STG.E.128 desc[UR36][R16.64], R4 ;  /* 0x0000000410007986 */ /* 0x0011e2000c101d24 */
[----:B------:R-:W-:Y:S05]  /*2970*/  BRA `(.L_x_1453) ;  /* 0x00000008006c7947 */ /* 0x000fea0003800000 */
.L_x_1461:
        /* <DEDUP_REMOVED lines=21> */
.L_x_1466:
[----:B------:R-:W-:Y:S05]  /*2ad0*/  BSYNC B0 ;  /* 0x0000000000007941 */ /* 0x000fea0003800000 */
.L_x_1465:
[----:B------:R-:W-:-:S05]  /*2ae0*/  LOP3.LUT R3, R0, R3, RZ, 0xfc, !PT ;  /* 0x0000000300037212 */ /* 0x000fca00078efcff */
[----:B------:R0:W-:Y:S01]  /*2af0*/  STG.E.U8 desc[UR36][R16.64], R3 ;  /* 0x0000000310007986 */ /* 0x0001e2000c101124 */
[----:B------:R-:W-:Y:S05]  /*2b00*/  BRA `(.L_x_1453) ;  /* 0x0000000800087947 */ /* 0x000fea0003800000 */
.L_x_1464:
        /* <DEDUP_REMOVED lines=13> */
.L_x_1468:
[----:B------:R-:W-:Y:S01]  /*2be0*/  IMAD.MOV.U32 R0, RZ, RZ, 0x7f ;  /* 0x0000007fff007424 */ /* 0x000fe200078e00ff */
[----:B------:R-:W-:-:S04]  /*2bf0*/  ISETP.GT.U32.AND P0, PT, R2, 0x7f800000, PT ;  /* 0x7f8000000200780c */ /* 0x000fc80003f04070 */
[----:B------:R-:W-:-:S09]  /*2c00*/  SEL R0, R0, 0x7c, P0 ;  /* 0x0000007c00007807 */ /* 0x000fd20000000000 */
.L_x_1469:
[----:B------:R-:W-:Y:S05]  /*2c10*/  BSYNC B0 ;  /* 0x0000000000007941 */ /* 0x000fea0003800000 */
.L_x_1467:
[----:B------:R-:W-:-:S04]  /*2c20*/  LOP3.LUT R2, R3, 0x80000000, RZ, 0xc0, !PT ;  /* 0x8000000003027812 */ /* 0x000fc800078ec0ff */
[----:B------:R-:W-:-:S04]  /*2c30*/  SHF.R.U32.HI R3, RZ, 0x18, R2 ;  /* 0x00000018ff037819 */ /* 0x000fc80000011602 */
[----:B------:R-:W-:-:S05]  /*2c40*/  LOP3.LUT R3, R0, R3, RZ, 0xfc, !PT ;  /* 0x0000000300037212 */ /* 0x000fca00078efcff */
[----:B------:R0:W-:Y:S01]  /*2c50*/  STG.E.U8 desc[UR36][R16.64], R3 ;  /* 0x0000000310007986 */ /* 0x0001e2000c101124 */
[----:B------:R-:W-:Y:S05]  /*2c60*/  BRA `(.L_x_1453) ;  /* 0x0000000400b07947 */ /* 0x000fea0003800000 */
.L_x_1463:
[----:B------:R0:W-:Y:S01]  /*2c70*/  STG.E.U16 desc[UR36][R16.64], R3 ;  /* 0x0000000310007986 */ /* 0x0001e2000c101524 */
[----:B------:R-:W-:Y:S05]  /*2c80*/  BRA `(.L_x_1453) ;  /* 0x0000000400a87947 */ /* 0x000fea0003800000 */
.L_x_1460:
        /* <DEDUP_REMOVED lines=12> */
.L_x_1472:
        /* <DEDUP_REMOVED lines=17> */
.L_x_1475:
[----:B------:R-:W-:-:S04]  /*2e60*/  LOP3.LUT R2, R3, 0x80000000, RZ, 0xc0, !PT ;  /* 0x8000000003027812 */ /* 0x000fc800078ec0ff */
[----:B------:R-:W-:-:S04]  /*2e70*/  SHF.R.U32.HI R3, RZ, 0x18, R2 ;  /* 0x00000018ff037819 */ /* 0x000fc80000011602 */
[----:B------:R-:W-:-:S04]  /*2e80*/  LOP3.LUT R0, R0, R3, RZ, 0xfc, !PT ;  /* 0x0000000300007212 */ /* 0x000fc800078efcff */
[----:B------:R-:W-:-:S07]  /*2e90*/  PRMT R8, R0, 0x7610, R8 ;  /* 0x0000761000087816 */ /* 0x000fce0000000008 */
.L_x_1474:
[----:B------:R-:W-:Y:S05]  /*2ea0*/  BSYNC B0 ;  /* 0x0000000000007941 */ /* 0x000fea0003800000 */
.L_x_1473:
[----:B------:R0:W-:Y:S01]  /*2eb0*/  STG.E.U8 desc[UR36][R16.64], R8 ;  /* 0x0000000810007986 */ /* 0x0001e2000c101124 */
[----:B------:R-:W-:Y:S05]  /*2ec0*/  BRA `(.L_x_1453) ;  /* 0x0000000400187947 */ /* 0x000fea0003800000 */
.L_x_1471:
        /* <DEDUP_REMOVED lines=17> */
.L_x_1478:
[----:B------:R-:W-:-:S04]  /*2fe0*/  LOP3.LUT R2, R3, 0x80000000, RZ, 0xc0, !PT ;  /* 0x8000000003027812 */ /* 0x000fc800078ec0ff */
[----:B------:R-:W-:-:S04]  /*2ff0*/  SHF.R.U32.HI R3, RZ, 0x18, R2 ;  /* 0x00000018ff037819 */ /* 0x000fc80000011602 */
[----:B------:R-:W-:-:S04]  /*3000*/  LOP3.LUT R0, R0, R3, RZ, 0xfc, !PT ;  /* 0x0000000300007212 */ /* 0x000fc800078efcff */
[----:B------:R-:W-:-:S07]  /*3010*/  PRMT R8, R0, 0x7610, R8 ;  /* 0x0000761000087816 */ /* 0x000fce0000000008 */
.L_x_1477:
[----:B------:R-:W-:Y:S05]  /*3020*/  BSYNC B0 ;  /* 0x0000000000007941 */ /* 0x000fea0003800000 */
.L_x_1476:
[----:B------:R0:W-:Y:S01]  /*3030*/  STG.E.U8 desc[UR36][R16.64], R8 ;  /* 0x0000000810007986 */ /* 0x0001e2000c101124 */
[----:B------:R-:W-:Y:S05]  /*3040*/  BRA `(.L_x_1453) ;  /* 0x0000000000b87947 */ /* 0x000fea0003800000 */
.L_x_1470:
        /* <DEDUP_REMOVED lines=22> */
.L_x_1452:
        /* <DEDUP_REMOVED lines=16> */
.L_x_1481:
[----:B------:R-:W-:Y:S05]  /*32b0*/  BRA `(.L_x_1453) ;  /* 0x00000000001c7947 */ /* 0x000fea0003800000 */
.L_x_1480:
[----:B------:R-:W-:-:S06]  /*32c0*/  IMAD.U32 R3, R3, 0x10000, RZ ;  /* 0x0001000003037824 */ /* 0x000fcc00078e00ff */
[----:B------:R-:W0:Y:S02]  /*32d0*/  F2I.U64.TRUNC R2, R3 ;  /* 0x0000000300027311 */ /* 0x000e24000020d800 */
[----:B0-----:R0:W-:Y:S01]  /*32e0*/  STG.E.64 desc[UR36][R16.64], R2 ;  /* 0x0000000210007986 */ /* 0x0011e2000c101b24 */
[----:B------:R-:W-:Y:S05]  /*32f0*/  BRA `(.L_x_1453) ;  /* 0x00000000000c7947 */ /* 0x000fea0003800000 */
.L_x_1479:
[----:B------:R-:W-:-:S06]  /*3300*/  IMAD.U32 R3, R3, 0x10000, RZ ;  /* 0x0001000003037824 */ /* 0x000fcc00078e00ff */
[----:B------:R-:W0:Y:S02]  /*3310*/  F2I.FTZ.U32.TRUNC.NTZ R3, R3 ;  /* 0x0000000300037305 */ /* 0x000e24000021f000 */
[----:B0-----:R0:W-:Y:S02]  /*3320*/  STG.E desc[UR36][R16.64], R3 ;  /* 0x0000000310007986 */ /* 0x0011e4000c101924 */
.L_x_1453:
[----:B------:R-:W-:-:S04]  /*3330*/  IMAD R18, R23, 0x200, R18 ;  /* 0x0000020017127824 */ /* 0x000fc800078e0212 */
[----:B------:R-:W-:-:S07]  /*3340*/  VIADD R19, R18, 0x80 ;  /* 0x0000008012137836 */ /* 0x000fce0000000000 */
.L_x_1413:
[----:B------:R-:W-:Y:S05]  /*3350*/  BSYNC B6 ;  /* 0x0000000000067941 */ /* 0x000fea0003800000 */
.L_x_1412:
        /* <DEDUP_REMOVED lines=307> */
.L_x_1484:
        /* <DEDUP_REMOVED lines=22> */
.L_x_1488:
[----:B------:R-:W2:Y:S02]  /*47f0*/  LDG.E.U8 R2, desc[UR36][R2.64] ;  /* 0x0000002402027981 */ /* 0x000ea4000c1e1100 */
[----:B--2---:R-:W-:-:S04]  /*4800*/  I2FP.F32.U32 R0, R2 ;  /* 0x0000000200007245 */ /* 0x004fc80000201000 */
[----:B------:R-:W-:Y:S01]  /*4810*/  F2FP.BF16.F32.PACK_AB R0, RZ, R0 ;  /* 0x00000000ff00723e */ /* 0x000fe200000010ff */
[----:B------:R-:W-:Y:S06]  /*4820*/  BRA `(.L_x_1490) ;  /* 0x0000000c00907947 */ /* 0x000fec0003800000 */
.L_x_1487:
        /* <DEDUP_REMOVED lines=10> */
.L_x_1492:
[----:B------:R-:W2:Y:S02]  /*48d0*/  LDG.E R2, desc[UR36][R2.64] ;  /* 0x0000002402027981 */ /* 0x000ea4000c1e1900 */
[----:B--2---:R-:W-:-:S04]  /*48e0*/  I2FP.F32.S32 R0, R2 ;  /* 0x0000000200007245 */ /* 0x004fc80000201400 */
[----:B------:R-:W-:Y:S01]  /*48f0*/  F2FP.BF16.F32.PACK_AB R0, RZ, R0 ;  /* 0x00000000ff00723e */ /* 0x000fe200000010ff */
[----:B------:R-:W-:Y:S06]  /*4900*/  BRA `(.L_x_1490) ;  /* 0x0000000c00587947 */ /* 0x000fec0003800000 */
.L_x_1491:
[----:B------:R-:W2:Y:S02]  /*4910*/  LDG.E.U16 R2, desc[UR36][R2.64] ;  /* 0x0000002402027981 */ /* 0x000ea4000c1e1500 */
[----:B--2---:R-:W0:Y:S02]  /*4920*/  I2F.S16 R0, R2 ;  /* 0x0000000200007306 */ /* 0x004e240000101400 */
[----:B0-----:R-:W-:Y:S01]  /*4930*/  F2FP.BF16.F32.PACK_AB R0, RZ, R0 ;  /* 0x00000000ff00723e */ /* 0x001fe200000010ff */
[----:B------:R-:W-:Y:S06]  /*4940*/  BRA `(.L_x_1490) ;  /* 0x0000000c00487947 */ /* 0x000fec0003800000 */
.L_x_1486:
        /* <DEDUP_REMOVED lines=9> */
.L_x_1494:
[----:B------:R-:W2:Y:S02]  /*49e0*/  LDG.E.U16 R0, desc[UR36][R2.64] ;  /* 0x0000002402007981 */ /* 0x000ea4000c1e1500 */
[----:B--2---:R-:W-:-:S05]  /*49f0*/  HADD2.F32 R0, -RZ, R0.H0_H0 ;  /* 0x20000000ff007230 */ /* 0x004fca0000004100 */
[----:B------:R-:W-:Y:S01]  /*4a00*/  F2FP.BF16.F32.PACK_AB R0, RZ, R0 ;  /* 0x00000000ff00723e */ /* 0x000fe200000010ff */
[----:B------:R-:W-:Y:S06]  /*4a10*/  BRA `(.L_x_1490) ;  /* 0x0000000c00147947 */ /* 0x000fec0003800000 */
.L_x_1493:
        /* <DEDUP_REMOVED lines=9> */
.L_x_1496:
[----:B------:R-:W2:Y:S02]  /*4ab0*/  LDG.E.U16 R2, desc[UR36][R2.64] ;  /* 0x0000002402027981 */ /* 0x000ea4000c1e1500 */
[----:B--2---:R-:W-:-:S05]  /*4ac0*/  HADD2.F32 R0, -RZ, R2.H0_H0 ;  /* 0x20000002ff007230 */ /* 0x004fca0000004100 */
[----:B------:R-:W-:Y:S01]  /*4ad0*/  F2FP.BF16.F32.PACK_AB R0, RZ, R0 ;  /* 0x00000000ff00723e */ /* 0x000fe200000010ff */
[----:B------:R-:W-:Y:S06]  /*4ae0*/  BRA `(.L_x_1490) ;  /* 0x0000000800e07947 */ /* 0x000fec0003800000 */
.L_x_1495:
        /* <DEDUP_REMOVED lines=8> */
.L_x_1485:
        /* <DEDUP_REMOVED lines=13> */
.L_x_1499:
        /* <DEDUP_REMOVED lines=8> */
.L_x_1498:
        /* <DEDUP_REMOVED lines=28> */
.L_x_1501:
        /* <DEDUP_REMOVED lines=15> */
.L_x_1500:
[----:B------:R0:W5:Y:S01]  /*4f70*/  LDG.E.U16 R0, desc[UR36][R2.64] ;  /* 0x0000002402007981 */ /* 0x000162000c1e1500 */
[----:B------:R-:W-:Y:S05]  /*4f80*/  BRA `(.L_x_1490) ;  /* 0x0000000400b87947 */ /* 0x000fea0003800000 */
.L_x_1497:
        /* <DEDUP_REMOVED lines=12> */
.L_x_1504:
        /* <DEDUP_REMOVED lines=21> */
.L_x_1508:
[----:B------:R-:W-:Y:S05]  /*51a0*/  BSYNC B1 ;  /* 0x0000000000017941 */ /* 0x000fea0003800000 */
.L_x_1507:
[----:B------:R-:W-:Y:S01]  /*51b0*/  LEA R3, R0, 0x3b800000, 0x17 ;  /* 0x3b80000000037811 */ /* 0x000fe200078eb8ff */
[----:B------:R-:W-:-:S05]  /*51c0*/  IMAD.SHL.U32 R0, R2, 0x100000, RZ ;  /* 0x0010000002007824 */ /* 0x000fca00078e00ff */
[----:B------:R-:W-:-:S07]  /*51d0*/  LOP3.LUT R0, R3, R0, R4, 0xfe, !PT ;  /* 0x0000000003007212 */ /* 0x000fce00078efe04 */
.L_x_1506:
[----:B------:R-:W-:Y:S05]  /*51e0*/  BSYNC B0 ;  /* 0x0000000000007941 */ /* 0x000fea0003800000 */
.L_x_1505:
[----:B------:R-:W-:Y:S01]  /*51f0*/  F2FP.BF16.F32.PACK_AB R0, RZ, R0 ;  /* 0x00000000ff00723e */ /* 0x000fe200000010ff */
[----:B------:R-:W-:Y:S06]  /*5200*/  BRA `(.L_x_1490) ;  /* 0x0000000400187947 */ /* 0x000fec0003800000 */
.L_x_1503:
        /* <DEDUP_REMOVED lines=21> */
.L_x_1512:
[----:B------:R-:W-:Y:S05]  /*5360*/  BSYNC B1 ;  /* 0x0000000000017941 */ /* 0x000fea0003800000 */
.L_x_1511:
[----:B------:R-:W-:Y:S01]  /*5370*/  LEA R3, R0, 0x37800000, 0x17 ;  /* 0x3780000000037811 */ /* 0x000fe200078eb8ff */
[----:B------:R-:W-:-:S05]  /*5380*/  IMAD.SHL.U32 R0, R2, 0x200000, RZ ;  /* 0x0020000002007824 */ /* 0x000fca00078e00ff */
[----:B------:R-:W-:-:S07]  /*5390*/  LOP3.LUT R0, R3, R0, R4, 0xfe, !PT ;  /* 0x0000000003007212 */ /* 0x000fce00078efe04 */
.L_x_1510:
[----:B------:R-:W-:Y:S05]  /*53a0*/  BSYNC B0 ;  /* 0x0000000000007941 */ /* 0x000fea0003800000 */
.L_x_1509:
[----:B------:R-:W-:Y:S01]  /*53b0*/  F2FP.BF16.F32.PACK_AB R0, RZ, R0 ;  /* 0x00000000ff00723e */ /* 0x000fe200000010ff */
[----:B------:R-:W-:Y:S06]  /*53c0*/  BRA `(.L_x_1490) ;  /* 0x0000000000a87947 */ /* 0x000fec0003800000 */
.L_x_1502:
        /* <DEDUP_REMOVED lines=14> */
.L_x_1516:
[----:B------:R-:W-:Y:S05]  /*54b0*/  BSYNC B0 ;  /* 0x0000000000007941 */ /* 0x000fea0003800000 */
.L_x_1515:
[----:B------:R-:W-:Y:S01]  /*54c0*/  F2FP.BF16.F32.PACK_AB R0, RZ, R0 ;  /* 0x00000000ff00723e */ /* 0x000fe200000010ff */
[----:B------:R-:W-:Y:S06]  /*54d0*/  BRA `(.L_x_1490) ;  /* 0x0000000000647947 */ /* 0x000fec0003800000 */
.L_x_1489:
        /* <DEDUP_REMOVED lines=16> */
.L_x_1517:
[----:B------:R-:W-:Y:S01]  /*55e0*/  PRMT R0, RZ, 0x7610, R0 ;  /* 0x00007610ff007816 */ /* 0x000fe20000000000 */
[----:B------:R-:W-:Y:S06]  /*55f0*/  BRA `(.L_x_1490) ;  /* 0x00000000001c7947 */ /* 0x000fec0003800000 */
.L_x_1514:
[----:B------:R-:W2:Y:S02]  /*5600*/  LDG.E.64 R2, desc[UR36][R2.64] ;  /* 0x0000002402027981 */ /* 0x000ea4000c1e1b00 */
[----:B--2---:R-:W0:Y:S02]  /*5610*/  I2F.U64 R0, R2 ;  /* 0x0000000200007312 */ /* 0x004e240000301000 */
[----:B0-----:R-:W-:Y:S01]  /*5620*/  F2FP.BF16.F32.PACK_AB R0, RZ, R0 ;  /* 0x00000000ff00723e */ /* 0x001fe200000010ff */
[----:B------:R-:W-:Y:S06]  /*5630*/  BRA `(.L_x_1490) ;  /* 0x00000000000c7947 */ /* 0x000fec0003800000 */
.L_x_1513:
[----:B------:R-:W2:Y:S02]  /*5640*/  LDG.E R2, desc[UR36][R2.64] ;  /* 0x0000002402027981 */ /* 0x000ea4000c1e1900 */
[----:B--2---:R-:W-:-:S04]  /*5650*/  I2FP.F32.U32 R0, R2 ;  /* 0x0000000200007245 */ /* 0x004fc80000201000 */
[----:B------:R-:W-:-:S07]  /*5660*/  F2FP.BF16.F32.PACK_AB R0, RZ, R0 ;  /* 0x00000000ff00723e */ /* 0x000fce00000010ff */
.L_x_1490:
        /* <DEDUP_REMOVED lines=23> */
.L_x_1521:
[----:B------:R-:W-:-:S06]  /*57e0*/  IMAD.U32 R3, R3, 0x10000, RZ ;  /* 0x0001000003037824 */ /* 0x000fcc00078e00ff */
[----:B------:R-:W0:Y:S02]  /*57f0*/  F2I.S64.TRUNC R2, R3 ;  /* 0x0000000300027311 */ /* 0x000e24000020d900 */
[----:B0-----:R0:W-:Y:S01]  /*5800*/  STG.E.U8 desc[UR36][R16.64], R2 ;  /* 0x0000000210007986 */ /* 0x0011e2000c101124 */
[----:B------:R-:W-:Y:S05]  /*5810*/  BRA `(.L_x_1523) ;  /* 0x0000000c00847947 */ /* 0x000fea0003800000 */
.L_x_1520:
        /* <DEDUP_REMOVED lines=10> */
.L_x_1525:
[----:B------:R-:W-:-:S06]  /*58c0*/  IMAD.U32 R3, R3, 0x10000, RZ ;  /* 0x0001000003037824 */ /* 0x000fcc00078e00ff */
[----:B------:R-:W0:Y:S02]  /*58d0*/  F2I.FTZ.TRUNC.NTZ R3, R3 ;  /* 0x0000000300037305 */ /* 0x000e24000021f100 */
[----:B0-----:R0:W-:Y:S01]  /*58e0*/  STG.E desc[UR36][R16.64], R3 ;  /* 0x0000000310007986 */ /* 0x0011e2000c101924 */
[----:B------:R-:W-:Y:S05]  /*58f0*/  BRA `(.L_x_1523) ;  /* 0x0000000c004c7947 */ /* 0x000fea0003800000 */
.L_x_1524:
[----:B------:R-:W-:-:S06]  /*5900*/  IMAD.U32 R3, R3, 0x10000, RZ ;  /* 0x0001000003037824 */ /* 0x000fcc00078e00ff */
[----:B------:R-:W0:Y:S02]  /*5910*/  F2I.FTZ.TRUNC.NTZ R3, R3 ;  /* 0x0000000300037305 */ /* 0x000e24000021f100 */
[----:B0-----:R0:W-:Y:S01]  /*5920*/  STG.E.U16 desc[UR36][R16.64], R3 ;  /* 0x0000000310007986 */ /* 0x0011e2000c101524 */
[----:B------:R-:W-:Y:S05]  /*5930*/  BRA `(.L_x_1523) ;  /* 0x0000000c003c7947 */ /* 0x000fea0003800000 */
.L_x_1519:
        /* <DEDUP_REMOVED lines=9> */
.L_x_1527:
[----:B------:R-:W-:-:S05]  /*59d0*/  IMAD.U32 R0, R3, 0x10000, RZ ;  /* 0x0001000003007824 */ /* 0x000fca00078e00ff */
[----:B------:R-:W-:-:S05]  /*59e0*/  F2FP.F16.F32.PACK_AB R0, RZ, R0 ;  /* 0x00000000ff00723e */ /* 0x000fca00000000ff */
[----:B------:R0:W-:Y:S01]  /*59f0*/  STG.E.U16 desc[UR36][R16.64], R0 ;  /* 0x0000000010007986 */ /* 0x0001e2000c101524 */
[----:B------:R-:W-:Y:S05]  /*5a00*/  BRA `(.L_x_1523) ;  /* 0x0000000c00087947 */ /* 0x000fea0003800000 */
.L_x_1526:
        /* <DEDUP_REMOVED lines=10> */
.L_x_1529:
[----:B------:R-:W-:-:S05]  /*5ab0*/  IMAD.U32 R3, R3, 0x10000, RZ ;  /* 0x0001000003037824 */ /* 0x000fca00078e00ff */
[----:B------:R-:W-:-:S04]  /*5ac0*/  F2FP.F16.F32.PACK_AB R3, RZ, R3 ;  /* 0x00000003ff03723e */ /* 0x000fc800000000ff */
[----:B------:R-:W-:-:S05]  /*5ad0*/  PRMT R3, R3, 0x5410, RZ ;  /* 0x0000541003037816 */ /* 0x000fca00000000ff */
[----:B------:R0:W-:Y:S01]  /*5ae0*/  STG.E desc[UR36][R16.64], R3 ;  /* 0x0000000310007986 */ /* 0x0001e2000c101924 */
[----:B------:R-:W-:Y:S05]  /*5af0*/  BRA `(.L_x_1523) ;  /* 0x0000000800cc7947 */ /* 0x000fea0003800000 */
.L_x_1528:
[----:B------:R-:W-:-:S04]  /*5b00*/  IMAD.U32 R2, R3, 0x10000, RZ ;  /* 0x0001000003027824 */ /* 0x000fc800078e00ff */
[----:B------:R-:W-:-:S06]  /*5b10*/  FMUL.FTZ R2, R2, 1 ;  /* 0x3f80000002027820 */ /* 0x000fcc0000410000 */
[----:B------:R-:W0:Y:S02]  /*5b20*/  F2F.F64.F32 R2, R2 ;  /* 0x0000000200027310 */ /* 0x000e240000201800 */
[----:B0-----:R0:W-:Y:S01]  /*5b30*/  STG.E.64 desc[UR36][R16.64], R2 ;  /* 0x0000000210007986 */ /* 0x0011e2000c101b24 */
[----:B------:R-:W-:Y:S05]  /*5b40*/  BRA `(.L_x_1523) ;  /* 0x0000000800b87947 */ /* 0x000fea0003800000 */
.L_x_1518:
        /* <DEDUP_REMOVED lines=13> */
.L_x_1532:
[----:B------:R-:W-:Y:S01]  /*5c20*/  IMAD.U32 R3, R3, 0x10000, RZ ;  /* 0x0001000003037824 */ /* 0x000fe200078e00ff */
[----:B------:R-:W-:-:S03]  /*5c30*/  CS2R R6, SRZ ;  /* 0x0000000000067805 */ /* 0x000fc6000001ff00 */
[----:B------:R-:W-:-:S04]  /*5c40*/  FMUL.FTZ R3, R3, 1 ;  /* 0x3f80000003037820 */ /* 0x000fc80000410000 */
[----:B------:R-:W0:Y:S02]  /*5c50*/  F2F.F64.F32 R4, R3 ;  /* 0x0000000300047310 */ /* 0x000e240000201800 */
[----:B0-----:R0:W-:Y:S01]  /*5c60*/  STG.E.128 desc[UR36][R16.64], R4 ;  /* 0x0000000410007986 */ /* 0x0011e2000c101d24 */
[----:B------:R-:W-:Y:S05]  /*5c70*/  BRA `(.L_x_1523) ;  /* 0x00000008006c7947 */ /* 0x000fea0003800000 */
.L_x_1531:
        /* <DEDUP_REMOVED lines=21> */
.L_x_1536:
[----:B------:R-:W-:Y:S05]  /*5dd0*/  BSYNC B0 ;  /* 0x0000000000007941 */ /* 0x000fea0003800000 */
.L_x_1535:
[----:B------:R-:W-:-:S05]  /*5de0*/  LOP3.LUT R3, R0, R3, RZ, 0xfc, !PT ;  /* 0x0000000300037212 */ /* 0x000fca00078efcff */
[----:B------:R0:W-:Y:S01]  /*5df0*/  STG.E.U8 desc[UR36][R16.64], R3 ;  /* 0x0000000310007986 */ /* 0x0001e2000c101124 */
[----:B------:R-:W-:Y:S05]  /*5e00*/  BRA `(.L_x_1523) ;  /* 0x0000000800087947 */ /* 0x000fea0003800000 */
.L_x_1534:
        /* <DEDUP_REMOVED lines=13> */
.L_x_1538:
[----:B------:R-:W-:Y:S01]  /*5ee0*/  IMAD.MOV.U32 R0, RZ, RZ, 0x7f ;  /* 0x0000007fff007424 */ /* 0x000fe200078e00ff */
[----:B------:R-:W-:-:S04]  /*5ef0*/  ISETP.GT.U32.AND P0, PT, R2, 0x7f800000, PT ;  /* 0x7f8000000200780c */ /* 0x000fc80003f04070 */
[----:B------:R-:W-:-:S09]  /*5f00*/  SEL R0, R0, 0x7c, P0 ;  /* 0x0000007c00007807 */ /* 0x000fd20000000000 */
.L_x_1539:
[----:B------:R-:W-:Y:S05]  /*5f10*/  BSYNC B0 ;  /* 0x0000000000007941 */ /* 0x000fea0003800000 */
.L_x_1537:
[----:B------:R-:W-:-:S04]  /*5f20*/  LOP3.LUT R2, R3, 0x80000000, RZ, 0xc0, !PT ;  /* 0x8000000003027812 */ /* 0x000fc800078ec0ff */
[----:B------:R-:W-:-:S04]  /*5f30*/  SHF.R.U32.HI R3, RZ, 0x18, R2 ;  /* 0x00000018ff037819 */ /* 0x000fc80000011602 */
[----:B------:R-:W-:-:S05]  /*5f40*/  LOP3.LUT R3, R0, R3, RZ, 0xfc, !PT ;  /* 0x0000000300037212 */ /* 0x000fca00078efcff */
[----:B------:R0:W-:Y:S01]  /*5f50*/  STG.E.U8 desc[UR36][R16.64], R3 ;  /* 0x0000000310007986 */ /* 0x0001e2000c101124 */
[----:B------:R-:W-:Y:S05]  /*5f60*/  BRA `(.L_x_1523) ;  /* 0x0000000400b07947 */ /* 0x000fea0003800000 */
.L_x_1533:
[----:B------:R0:W-:Y:S01]  /*5f70*/  STG.E.U16 desc[UR36][R16.64], R3 ;  /* 0x0000000310007986 */ /* 0x0001e2000c101524 */
[----:B------:R-:W-:Y:S05]  /*5f80*/  BRA `(.L_x_1523) ;  /* 0x0000000400a87947 */ /* 0x000fea0003800000 */
.L_x_1530:
        /* <DEDUP_REMOVED lines=12> */
.L_x_1542:
        /* <DEDUP_REMOVED lines=17> */
.L_x_1545:
[----:B------:R-:W-:-:S04]  /*6160*/  LOP3.LUT R2, R3, 0x80000000, RZ, 0xc0, !PT ;  /* 0x8000000003027812 */ /* 0x000fc800078ec0ff */
[----:B------:R-:W-:-:S04]  /*6170*/  SHF.R.U32.HI R3, RZ, 0x18, R2 ;  /* 0x00000018ff037819 */ /* 0x000fc80000011602 */
[----:B------:R-:W-:-:S04]  /*6180*/  LOP3.LUT R0, R0, R3, RZ, 0xfc, !PT ;  /* 0x0000000300007212 */ /* 0x000fc800078efcff */
[----:B------:R-:W-:-:S07]  /*6190*/  PRMT R8, R0, 0x7610, R8 ;  /* 0x0000761000087816 */ /* 0x000fce0000000008 */
.L_x_1544:
[----:B------:R-:W-:Y:S05]  /*61a0*/  BSYNC B0 ;  /* 0x0000000000007941 */ /* 0x000fea0003800000 */
.L_x_1543:
[----:B------:R3:W-:Y:S01]  /*61b0*/  STG.E.U8 desc[UR36][R16.64], R8 ;  /* 0x0000000810007986 */ /* 0x0007e2000c101124 */
[----:B------:R-:W-:Y:S05]  /*61c0*/  BRA `(.L_x_1523) ;  /* 0x0000000400187947 */ /* 0x000fea0003800000 */
.L_x_1541:
        /* <DEDUP_REMOVED lines=17> */
.L_x_1548:
[----:B------:R-:W-:-:S04]  /*62e0*/  LOP3.LUT R2, R3, 0x80000000, RZ, 0xc0, !PT ;  /* 0x8000000003027812 */ /* 0x000fc800078ec0ff */
[----:B------:R-:W-:-:S04]  /*62f0*/  SHF.R.U32.HI R3, RZ, 0x18, R2 ;  /* 0x00000018ff037819 */ /* 0x000fc80000011602 */
[----:B------:R-:W-:-:S04]  /*6300*/  LOP3.LUT R0, R0, R3, RZ, 0xfc, !PT ;  /* 0x0000000300007212 */ /* 0x000fc800078efcff */
[----:B------:R-:W-:-:S07]  /*6310*/  PRMT R8, R0, 0x7610, R8 ;  /* 0x0000761000087816 */ /* 0x000fce0000000008 */
.L_x_1547:
[----:B------:R-:W-:Y:S05]  /*6320*/  BSYNC B0 ;  /* 0x0000000000007941 */ /* 0x000fea0003800000 */
.L_x_1546:
[----:B------:R0:W-:Y:S01]  /*6330*/  STG.E.U8 desc[UR36][R16.64], R8 ;  /* 0x0000000810007986 */ /* 0x0001e2000c101124 */
[----:B------:R-:W-:Y:S05]  /*6340*/  BRA `(.L_x_1523) ;  /* 0x0000000000b87947 */ /* 0x000fea0003800000 */
.L_x_1540:
        /* <DEDUP_REMOVED lines=22> */
.L_x_1522:
        /* <DEDUP_REMOVED lines=16> */
.L_x_1551:
[----:B------:R-:W-:Y:S05]  /*65b0*/  BRA `(.L_x_1523) ;  /* 0x00000000001c7947 */ /* 0x000fea0003800000 */
.L_x_1550:
[----:B------:R-:W-:-:S06]  /*65c0*/  IMAD.U32 R3, R3, 0x10000, RZ ;  /* 0x0001000003037824 */ /* 0x000fcc00078e00ff */
[----:B------:R-:W0:Y:S02]  /*65d0*/  F2I.U64.TRUNC R2, R3 ;  /* 0x0000000300027311 */ /* 0x000e24000020d800 */
[----:B0-----:R2:W-:Y:S01]  /*65e0*/  STG.E.64 desc[UR36][R16.64], R2 ;  /* 0x0000000210007986 */ /* 0x0015e2000c101b24 */
[----:B------:R-:W-:Y:S05]  /*65f0*/  BRA `(.L_x_1523) ;  /* 0x00000000000c7947 */ /* 0x000fea0003800000 */
.L_x_1549:
[----:B------:R-:W-:-:S06]  /*6600*/  IMAD.U32 R3, R3, 0x10000, RZ ;  /* 0x0001000003037824 */ /* 0x000fcc00078e00ff */
[----:B------:R-:W0:Y:S02]  /*6610*/  F2I.FTZ.U32.TRUNC.NTZ R3, R3 ;  /* 0x0000000300037305 */ /* 0x000e24000021f000 */
[----:B0-----:R0:W-:Y:S02]  /*6620*/  STG.E desc[UR36][R16.64], R3 ;  /* 0x0000000310007986 */ /* 0x0011e4000c101924 */
.L_x_1523:
[----:B------:R-:W-:-:S07]  /*6630*/  VIADD R19, R19, 0x80 ;  /* 0x0000008013137836 */ /* 0x000fce0000000000 */
.L_x_1483:
[----:B------:R-:W-:Y:S05]  /*6640*/  BSYNC B6 ;  /* 0x0000000000067941 */ /* 0x000fea0003800000 */
.L_x_1482:
        /* <DEDUP_REMOVED lines=307> */
.L_x_1554:
        /* <DEDUP_REMOVED lines=22> */
.L_x_1558:
[----:B------:R-:W2:Y:S02]  /*7ae0*/  LDG.E.U8 R2, desc[UR36][R2.64] ;  /* 0x0000002402027981 */ /* 0x000ea4000c1e1100 */
[----:B--2---:R-:W-:-:S04]  /*7af0*/  I2FP.F32.U32 R0, R2 ;  /* 0x0000000200007245 */ /* 0x004fc80000201000 */
[----:B------:R-:W-:Y:S01]  /*7b00*/  F2FP.BF16.F32.PACK_AB R0, RZ, R0 ;  /* 0x00000000ff00723e */ /* 0x000fe200000010ff */
[----:B------:R-:W-:Y:S06]  /*7b10*/  BRA `(.L_x_1560) ;  /* 0x0000000c00907947 */ /* 0x000fec0003800000 */
.L_x_1557:
        /* <DEDUP_REMOVED lines=10> */
.L_x_1562:
[----:B------:R-:W2:Y:S02]  /*7bc0*/  LDG.E R2, desc[UR36][R2.64] ;  /* 0x0000002402027981 */ /* 0x000ea4000c1e1900 */
[----:B--2---:R-:W-:-:S04]  /*7bd0*/  I2FP.F32.S32 R0, R2 ;  /* 0x0000000200007245 */ /* 0x004fc80000201400 */
[----:B------:R-:W-:Y:S01]  /*7be0*/  F2FP.BF16.F32.PACK_AB R0, RZ, R0 ;  /* 0x00000000ff00723e */ /* 0x000fe200000010ff */
[----:B------:R-:W-:Y:S06]  /*7bf0*/  BRA `(.L_x_1560) ;  /* 0x0000000c00587947 */ /* 0x000fec0003800000 */
.L_x_1561:
[----:B------:R-:W2:Y:S02]  /*7c00*/  LDG.E.U16 R2, desc[UR36][R2.64] ;  /* 0x0000002402027981 */ /* 0x000ea4000c1e1500 */
[----:B--2---:R-:W0:Y:S02]  /*7c10*/  I2F.S16 R0, R2 ;  /* 0x0000000200007306 */ /* 0x004e240000101400 */
[----:B0-----:R-:W-:Y:S01]  /*7c20*/  F2FP.BF16.F32.PACK_AB R0, RZ, R0 ;  /* 0x00000000ff00723e */ /* 0x001fe200000010ff */
[----:B------:R-:W-:Y:S06]  /*7c30*/  BRA `(.L_x_1560) ;  /* 0x0000000c00487947 */ /* 0x000fec0003800000 */
.L_x_1556:
        /* <DEDUP_REMOVED lines=9> */
.L_x_1564:
[----:B------:R-:W2:Y:S02]  /*7cd0*/  LDG.E.U16 R0, desc[UR36][R2.64] ;  /* 0x0000002402007981 */ /* 0x000ea4000c1e1500 */
[----:B--2---:R-:W-:-:S05]  /*7ce0*/  HADD2.F32 R0, -RZ, R0.H0_H0 ;  /* 0x20000000ff007230 */ /* 0x004fca0000004100 */
[----:B------:R-:W-:Y:S01]  /*7cf0*/  F2FP.BF16.F32.PACK_AB R0, RZ, R0 ;  /* 0x00000000ff00723e */ /* 0x000fe200000010ff */
[----:B------:R-:W-:Y:S06]  /*7d00*/  BRA `(.L_x_1560) ;  /* 0x0000000c00147947 */ /* 0x000fec0003800000 */
.L_x_1563:
        /* <DEDUP_REMOVED lines=9> */
.L_x_1566:
[----:B------:R-:W2:Y:S02]  /*7da0*/  LDG.E.U16 R2, desc[UR36][R2.64] ;  /* 0x0000002402027981 */ /* 0x000ea4000c1e1500 */
[----:B--2---:R-:W-:-:S05]  /*7db0*/  HADD2.F32 R0, -RZ, R2.H0_H0 ;  /* 0x20000002ff007230 */ /* 0x004fca0000004100 */
[----:B------:R-:W-:Y:S01]  /*7dc0*/  F2FP.BF16.F32.PACK_AB R0, RZ, R0 ;  /* 0x00000000ff00723e */ /* 0x000fe200000010ff */
[----:B------:R-:W-:Y:S06]  /*7dd0*/  BRA `(.L_x_1560) ;  /* 0x0000000800e07947 */ /* 0x000fec0003800000 */
.L_x_1565:
        /* <DEDUP_REMOVED lines=8> */
.L_x_1555:
        /* <DEDUP_REMOVED lines=13> */
.L_x_1569:
        /* <DEDUP_REMOVED lines=8> */
.L_x_1568:
        /* <DEDUP_REMOVED lines=28> */
.L_x_1571:
        /* <DEDUP_REMOVED lines=15> */
.L_x_1570:
[----:B------:R0:W5:Y:S01]  /*8260*/  LDG.E.U16 R0, desc[UR36][R2.64] ;  /* 0x0000002402007981 */ /* 0x000162000c1e1500 */
[----:B------:R-:W-:Y:S05]  /*8270*/  BRA `(.L_x_1560) ;  /* 0x0000000400b87947 */ /* 0x000fea0003800000 */
.L_x_1567:
        /* <DEDUP_REMOVED lines=12> */
.L_x_1574:
        /* <DEDUP_REMOVED lines=21> */
.L_x_1578:
[----:B------:R-:W-:Y:S05]  /*8490*/  BSYNC B1 ;  /* 0x0000000000017941 */ /* 0x000fea0003800000 */
.L_x_1577:
[----:B------:R-:W-:Y:S01]  /*84a0*/  LEA R3, R0, 0x3b800000, 0x17 ;  /* 0x3b80000000037811 */ /* 0x000fe200078eb8ff */
[----:B------:R-:W-:-:S05]  /*84b0*/  IMAD.SHL.U32 R0, R2, 0x100000, RZ ;  /* 0x0010000002007824 */ /* 0x000fca00078e00ff */
[----:B------:R-:W-:-:S07]  /*84c0*/  LOP3.LUT R0, R3, R0, R4, 0xfe, !PT ;  /* 0x0000000003007212 */ /* 0x000fce00078efe04 */
.L_x_1576:
[----:B------:R-:W-:Y:S05]  /*84d0*/  BSYNC B0 ;  /* 0x0000000000007941 */ /* 0x000fea0003800000 */
.L_x_1575:
[----:B------:R-:W-:Y:S01]  /*84e0*/  F2FP.BF16.F32.PACK_AB R0, RZ, R0 ;  /* 0x00000000ff00723e */ /* 0x000fe200000010ff */
[----:B------:R-:W-:Y:S06]  /*84f0*/  BRA `(.L_x_1560) ;  /* 0x0000000400187947 */ /* 0x000fec0003800000 */
.L_x_1573:
        /* <DEDUP_REMOVED lines=21> */
.L_x_1582:
[----:B------:R-:W-:Y:S05]  /*8650*/  BSYNC B1 ;  /* 0x0000000000017941 */ /* 0x000fea0003800000 */
.L_x_1581:
[----:B------:R-:W-:Y:S01]  /*8660*/  LEA R3, R0, 0x37800000, 0x17 ;  /* 0x3780000000037811 */ /* 0x000fe200078eb8ff */
[----:B------:R-:W-:-:S05]  /*8670*/  IMAD.SHL.U32 R0, R2, 0x200000, RZ ;  /* 0x0020000002007824 */ /* 0x000fca00078e00ff */
[----:B------:R-:W-:-:S07]  /*8680*/  LOP3.LUT R0, R3, R0, R4, 0xfe, !PT ;  /* 0x0000000003007212 */ /* 0x000fce00078efe04 */
.L_x_1580:
[----:B------:R-:W-:Y:S05]  /*8690*/  BSYNC B0 ;  /* 0x0000000000007941 */ /* 0x000fea0003800000 */
.L_x_1579:
[----:B------:R-:W-:Y:S01]  /*86a0*/  F2FP.BF16.F32.PACK_AB R0, RZ, R0 ;  /* 0x00000000ff00723e */ /* 0x000fe200000010ff */
[----:B------:R-:W-:Y:S06]  /*86b0*/  BRA `(.L_x_1560) ;  /* 0x0000000000a87947 */ /* 0x000fec0003800000 */
.L_x_1572:
        /* <DEDUP_REMOVED lines=14> */
.L_x_1586:
[----:B------:R-:W-:Y:S05]  /*87a0*/  BSYNC B0 ;  /* 0x0000000000007941 */ /* 0x000fea0003800000 */
.L_x_1585:
[----:B------:R-:W-:Y:S01]  /*87b0*/  F2FP.BF16.F32.PACK_AB R0, RZ, R0 ;  /* 0x00000000ff00723e */ /* 0x000fe200000010ff */
[----:B------:R-:W-:Y:S06]  /*87c0*/  BRA `(.L_x_1560) ;  /* 0x0000000000647947 */ /* 0x000fec0003800000 */
.L_x_1559:
        /* <DEDUP_REMOVED lines=16> */
.L_x_1587:
[----:B------:R-:W-:Y:S01]  /*88d0*/  PRMT R0, RZ, 0x7610, R0 ;  /* 0x00007610ff007816 */ /* 0x000fe20000000000 */
[----:B------:R-:W-:Y:S06]  /*88e0*/  BRA `(.L_x_1560) ;  /* 0x00000000001c7947 */ /* 0x000fec0003800000 */
.L_x_1584:
[----:B------:R-:W2:Y:S02]  /*88f0*/  LDG.E.64 R2, desc[UR36][R2.64] ;  /* 0x0000002402027981 */ /* 0x000ea4000c1e1b00 */
[----:B--2---:R-:W0:Y:S02]  /*8900*/  I2F.U64 R0, R2 ;  /* 0x0000000200007312 */ /* 0x004e240000301000 */
[----:B0-----:R-:W-:Y:S01]  /*8910*/  F2FP.BF16.F32.PACK_AB R0, RZ, R0 ;  /* 0x00000000ff00723e */ /* 0x001fe200000010ff */
[----:B------:R-:W-:Y:S06]  /*8920*/  BRA `(.L_x_1560) ;  /* 0x00000000000c7947 */ /* 0x000fec0003800000 */
.L_x_1583:
[----:B------:R-:W2:Y:S02]  /*8930*/  LDG.E R2, desc[UR36][R2.64] ;  /* 0x0000002402027981 */ /* 0x000ea4000c1e1900 */
[----:B--2---:R-:W-:-:S04]  /*8940*/  I2FP.F32.U32 R0, R2 ;  /* 0x0000000200007245 */ /* 0x004fc80000201000 */
[----:B------:R-:W-:-:S07]  /*8950*/  F2FP.BF16.F32.PACK_AB R0, RZ, R0 ;  /* 0x00000000ff00723e */ /* 0x000fce00000010ff */
.L_x_1560:
        /* <DEDUP_REMOVED lines=23> */
.L_x_1591:
[----:B------:R-:W-:-:S06]  /*8ad0*/  IMAD.U32 R3, R3, 0x10000, RZ ;  /* 0x0001000003037824 */ /* 0x000fcc00078e00ff */
[----:B------:R-:W0:Y:S02]  /*8ae0*/  F2I.S64.TRUNC R2, R3 ;  /* 0x0000000300027311 */ /* 0x000e24000020d900 */
[----:B0-----:R3:W-:Y:S01]  /*8af0*/  STG.E.U8 desc[UR36][R16.64], R2 ;  /* 0x0000000210007986 */ /* 0x0017e2000c101124 */
[----:B------:R-:W-:Y:S05]  /*8b00*/  BRA `(.L_x_1593) ;  /* 0x0000000c00847947 */ /* 0x000fea0003800000 */
.L_x_1590:
        /* <DEDUP_REMOVED lines=10> */
.L_x_1595:
[----:B------:R-:W-:-:S06]  /*8bb0*/  IMAD.U32 R3, R3, 0x10000, RZ ;  /* 0x0001000003037824 */ /* 0x000fcc00078e00ff */
[----:B------:R-:W0:Y:S02]  /*8bc0*/  F2I.FTZ.TRUNC.NTZ R3, R3 ;  /* 0x0000000300037305 */ /* 0x000e24000021f100 */
[----:B0-----:R2:W-:Y:S01]  /*8bd0*/  STG.E desc[UR36][R16.64], R3 ;  /* 0x0000000310007986 */ /* 0x0015e2000c101924 */
[----:B------:R-:W-:Y:S05]  /*8be0*/  BRA `(.L_x_1593) ;  /* 0x0000000c004c7947 */ /* 0x000fea0003800000 */
.L_x_1594:
[----:B------:R-:W-:-:S06]  /*8bf0*/  IMAD.U32 R3, R3, 0x10000, RZ ;  /* 0x0001000003037824 */ /* 0x000fcc00078e00ff */
[----:B------:R-:W0:Y:S02]  /*8c00*/  F2I.FTZ.TRUNC.NTZ R3, R3 ;  /* 0x0000000300037305 */ /* 0x000e24000021f100 */
[----:B0-----:R0:W-:Y:S01]  /*8c10*/  STG.E.U16 desc[UR36][R16.64], R3 ;  /* 0x0000000310007986 */ /* 0x0011e2000c101524 */
[----:B------:R-:W-:Y:S05]  /*8c20*/  BRA `(.L_x_1593) ;  /* 0x0000000c003c7947 */ /* 0x000fea0003800000 */
.L_x_1589:
        /* <DEDUP_REMOVED lines=9> */
.L_x_1597:
[----:B------:R-:W-:-:S05]  /*8cc0*/  IMAD.U32 R0, R3, 0x10000, RZ ;  /* 0x0001000003007824 */ /* 0x000fca00078e00ff */
[----:B------:R-:W-:-:S05]  /*8cd0*/  F2FP.F16.F32.PACK_AB R0, RZ, R0 ;  /* 0x00000000ff00723e */ /* 0x000fca00000000ff */
[----:B------:R0:W-:Y:S01]  /*8ce0*/  STG.E.U16 desc[UR36][R16.64], R0 ;  /* 0x0000000010007986 */ /* 0x0001e2000c101524 */
[----:B------:R-:W-:Y:S05]  /*8cf0*/  BRA `(.L_x_1593) ;  /* 0x0000000c00087947 */ /* 0x000fea0003800000 */
.L_x_1596:
        /* <DEDUP_REMOVED lines=10> */
.L_x_1599:
[----:B------:R-:W-:-:S05]  /*8da0*/  IMAD.U32 R3, R3, 0x10000, RZ ;  /* 0x0001000003037824 */ /* 0x000fca00078e00ff */
[----:B------:R-:W-:-:S04]  /*8db0*/  F2FP.F16.F32.PACK_AB R3, RZ, R3 ;  /* 0x00000003ff03723e */ /* 0x000fc800000000ff */
[----:B------:R-:W-:-:S05]  /*8dc0*/  PRMT R3, R3, 0x5410, RZ ;  /* 0x0000541003037816 */ /* 0x000fca00000000ff */
[----:B------:R0:W-:Y:S01]  /*8dd0*/  STG.E desc[UR36][R16.64], R3 ;  /* 0x0000000310007986 */ /* 0x0001e2000c101924 */
[----:B------:R-:W-:Y:S05]  /*8de0*/  BRA `(.L_x_1593) ;  /* 0x0000000800cc7947 */ /* 0x000fea0003800000 */
.L_x_1598:
[----:B------:R-:W-:-:S04]  /*8df0*/  IMAD.U32 R2, R3, 0x10000, RZ ;  /* 0x0001000003027824 */ /* 0x000fc800078e00ff */
[----:B------:R-:W-:-:S06]  /*8e00*/  FMUL.FTZ R2, R2, 1 ;  /* 0x3f80000002027820 */ /* 0x000fcc0000410000 */
[----:B------:R-:W0:Y:S02]  /*8e10*/  F2F.F64.F32 R2, R2 ;  /* 0x0000000200027310 */ /* 0x000e240000201800 */
[----:B0-----:R0:W-:Y:S01]  /*8e20*/  STG.E.64 desc[UR36][R16.64], R2 ;  /* 0x0000000210007986 */ /* 0x0011e2000c101b24 */
[----:B------:R-:W-:Y:S05]  /*8e30*/  BRA `(.L_x_1593) ;  /* 0x0000000800b87947 */ /* 0x000fea0003800000 */
.L_x_1588:
        /* <DEDUP_REMOVED lines=13> */
.L_x_1602:
[----:B------:R-:W-:Y:S01]  /*8f10*/  IMAD.U32 R3, R3, 0x10000, RZ ;  /* 0x0001000003037824 */ /* 0x000fe200078e00ff */
[----:B------:R-:W-:-:S03]  /*8f20*/  CS2R R6, SRZ ;  /* 0x0000000000067805 */ /* 0x000fc6000001ff00 */
[----:B------:R-:W-:-:S04]  /*8f30*/  FMUL.FTZ R3, R3, 1 ;  /* 0x3f80000003037820 */ /* 0x000fc80000410000 */
[----:B------:R-:W0:Y:S02]  /*8f40*/  F2F.F64.F32 R4, R3 ;  /* 0x0000000300047310 */ /* 0x000e240000201800 */
[----:B0-----:R0:W-:Y:S01]  /*8f50*/  STG.E.128 desc[UR36][R16.64], R4 ;  /* 0x0000000410007986 */ /* 0x0011e2000c101d24 */
[----:B------:R-:W-:Y:S05]  /*8f60*/  BRA `(.L_x_1593) ;  /* 0x00000008006c7947 */ /* 0x000fea0003800000 */
.L_x_1601:
        /* <DEDUP_REMOVED lines=21> */
.L_x_1606:
[----:B------:R-:W-:Y:S05]  /*90c0*/  BSYNC B0 ;  /* 0x0000000000007941 */ /* 0x000fea0003800000 */
.L_x_1605:
[----:B------:R-:W-:-:S05]  /*90d0*/  LOP3.LUT R3, R0, R3, RZ, 0xfc, !PT ;  /* 0x0000000300037212 */ /* 0x000fca00078efcff */
[----:B------:R0:W-:Y:S01]  /*90e0*/  STG.E.U8 desc[UR36][R16.64], R3 ;  /* 0x0000000310007986 */ /* 0x0001e2000c101124 */
[----:B------:R-:W-:Y:S05]  /*90f0*/  BRA `(.L_x_1593) ;  /* 0x0000000800087947 */ /* 0x000fea0003800000 */
.L_x_1604:
        /* <DEDUP_REMOVED lines=13> */
.L_x_1608:
[----:B------:R-:W-:Y:S01]  /*91d0*/  IMAD.MOV.U32 R0, RZ, RZ, 0x7f ;  /* 0x0000007fff007424 */ /* 0x000fe200078e00ff */
[----:B------:R-:W-:-:S04]  /*91e0*/  ISETP.GT.U32.AND P0, PT, R2, 0x7f800000, PT ;  /* 0x7f8000000200780c */ /* 0x000fc80003f04070 */
[----:B------:R-:W-:-:S09]  /*91f0*/  SEL R0, R0, 0x7c, P0 ;  /* 0x0000007c00007807 */ /* 0x000fd20000000000 */
.L_x_1609:
[----:B------:R-:W-:Y:S05]  /*9200*/  BSYNC B0 ;  /* 0x0000000000007941 */ /* 0x000fea0003800000 */
.L_x_1607:
[----:B------:R-:W-:-:S04]  /*9210*/  LOP3.LUT R2, R3, 0x80000000, RZ, 0xc0, !PT ;  /* 0x8000000003027812 */ /* 0x000fc800078ec0ff */
[----:B------:R-:W-:-:S04]  /*9220*/  SHF.R.U32.HI R3, RZ, 0x18, R2 ;  /* 0x00000018ff037819 */ /* 0x000fc80000011602 */
[----:B------:R-:W-:-:S05]  /*9230*/  LOP3.LUT R3, R0, R3, RZ, 0xfc, !PT ;  /* 0x0000000300037212 */ /* 0x000fca00078efcff */
[----:B------:R0:W-:Y:S01]  /*9240*/  STG.E.U8 desc[UR36][R16.64], R3 ;  /* 0x0000000310007986 */ /* 0x0001e2000c101124 */
[----:B------:R-:W-:Y:S05]  /*9250*/  BRA `(.L_x_1593) ;  /* 0x0000000400b07947 */ /* 0x000fea0003800000 */
.L_x_1603:
[----:B------:R0:W-:Y:S01]  /*9260*/  STG.E.U16 desc[UR36][R16.64], R3 ;  /* 0x0000000310007986 */ /* 0x0001e2000c101524 */
[----:B------:R-:W-:Y:S05]  /*9270*/  BRA `(.L_x_1593) ;  /* 0x0000000400a87947 */ /* 0x000fea0003800000 */
.L_x_1600:
        /* <DEDUP_REMOVED lines=12> */
.L_x_1612:
        /* <DEDUP_REMOVED lines=17> */
.L_x_1615:
[----:B------:R-:W-:-:S04]  /*9450*/  LOP3.LUT R2, R3, 0x80000000, RZ, 0xc0, !PT ;  /* 0x8000000003027812 */ /* 0x000fc800078ec0ff */
[----:B------:R-:W-:-:S04]  /*9460*/  SHF.R.U32.HI R3, RZ, 0x18, R2 ;  /* 0x00000018ff037819 */ /* 0x000fc80000011602 */
[----:B------:R-:W-:-:S04]  /*9470*/  LOP3.LUT R0, R0, R3, RZ, 0xfc, !PT ;  /* 0x0000000300007212 */ /* 0x000fc800078efcff */
[----:B------:R-:W-:-:S07]  /*9480*/  PRMT R8, R0, 0x7610, R8 ;  /* 0x0000761000087816 */ /* 0x000fce0000000008 */
.L_x_1614:
[----:B------:R-:W-:Y:S05]  /*9490*/  BSYNC B0 ;  /* 0x0000000000007941 */ /* 0x000fea0003800000 */
.L_x_1613:
[----:B------:R0:W-:Y:S01]  /*94a0*/  STG.E.U8 desc[UR36][R16.64], R8 ;  /* 0x0000000810007986 */ /* 0x0001e2000c101124 */
[----:B------:R-:W-:Y:S05]  /*94b0*/  BRA `(.L_x_1593) ;  /* 0x0000000400187947 */ /* 0x000fea0003800000 */
.L_x_1611:
        /* <DEDUP_REMOVED lines=17> */
.L_x_1618:
[----:B------:R-:W-:-:S04]  /*95d0*/  LOP3.LUT R2, R3, 0x80000000, RZ, 0xc0, !PT ;  /* 0x8000000003027812 */ /* 0x000fc800078ec0ff */
[----:B------:R-:W-:-:S04]  /*95e0*/  SHF.R.U32.HI R3, RZ, 0x18, R2 ;  /* 0x00000018ff037819 */ /* 0x000fc80000011602 */
[----:B------:R-:W-:-:S04]  /*95f0*/  LOP3.LUT R0, R0, R3, RZ, 0xfc, !PT ;  /* 0x0000000300007212 */ /* 0x000fc800078efcff */
[----:B------:R-:W-:-:S07]  /*9600*/  PRMT R8, R0, 0x7610, R8 ;  /* 0x0000761000087816 */ /* 0x000fce0000000008 */
.L_x_1617:
[----:B------:R-:W-:Y:S05]  /*9610*/  BSYNC B0 ;  /* 0x0000000000007941 */ /* 0x000fea0003800000 */
.L_x_1616:
[----:B------:R0:W-:Y:S01]  /*9620*/  STG.E.U8 desc[UR36][R16.64], R8 ;  /* 0x0000000810007986 */ /* 0x0001e2000c101124 */
[----:B------:R-:W-:Y:S05]  /*9630*/  BRA `(.L_x_1593) ;  /* 0x0000000000b87947 */ /* 0x000fea0003800000 */
.L_x_1610:
        /* <DEDUP_REMOVED lines=22> */
.L_x_1592:
        /* <DEDUP_REMOVED lines=16> */
.L_x_1621:
[----:B------:R-:W-:Y:S05]  /*98a0*/  BRA `(.L_x_1593) ;  /* 0x00000000001c7947 */ /* 0x000fea0003800000 */
.L_x_1620:
[----:B------:R-:W-:-:S06]  /*98b0*/  IMAD.U32 R3, R3, 0x10000, RZ ;  /* 0x0001000003037824 */ /* 0x000fcc00078e00ff */
[----:B------:R-:W0:Y:S02]  /*98c0*/  F2I.U64.TRUNC R2, R3 ;  /* 0x0000000300027311 */ /* 0x000e24000020d800 */
[----:B0-----:R0:W-:Y:S01]  /*98d0*/  STG.E.64 desc[UR36][R16.64], R2 ;  /* 0x0000000210007986 */ /* 0x0011e2000c101b24 */
[----:B------:R-:W-:Y:S05]  /*98e0*/  BRA `(.L_x_1593) ;  /* 0x00000000000c7947 */ /* 0x000fea0003800000 */
.L_x_1619:
[----:B------:R-:W-:-:S06]  /*98f0*/  IMAD.U32 R3, R3, 0x10000, RZ ;  /* 0x0001000003037824 */ /* 0x000fcc00078e00ff */
[----:B------:R-:W0:Y:S02]  /*9900*/  F2I.FTZ.U32.TRUNC.NTZ R3, R3 ;  /* 0x0000000300037305 */ /* 0x000e24000021f000 */
[----:B0-----:R0:W-:Y:S02]  /*9910*/  STG.E desc[UR36][R16.64], R3 ;  /* 0x0000000310007986 */ /* 0x0011e4000c101924 */
.L_x_1593:
[----:B------:R-:W-:-:S07]  /*9920*/  VIADD R19, R19, 0x80 ;  /* 0x0000008013137836 */ /* 0x000fce0000000000 */
.L_x_1553:
[----:B------:R-:W-:Y:S05]  /*9930*/  BSYNC B6 ;  /* 0x0000000000067941 */ /* 0x000fea0003800000 */
.L_x_1552:
        /* <DEDUP_REMOVED lines=306> */
.L_x_1622:
        /* <DEDUP_REMOVED lines=22> */
.L_x_1626:
[----:B------:R-:W2:Y:S02]  /*adc0*/  LDG.E.U8 R2, desc[UR36][R2.64] ;  /* 0x0000002402027981 */ /* 0x000ea4000c1e1100 */
[----:B--2---:R-:W-:-:S04]  /*add0*/  I2FP.F32.U32 R0, R2 ;  /* 0x0000000200007245 */ /* 0x004fc80000201000 */
[----:B------:R-:W-:Y:S01]  /*ade0*/  F2FP.BF16.F32.PACK_AB R0, RZ, R0 ;  /* 0x00000000ff00723e */ /* 0x000fe200000010ff */
[----:B------:R-:W-:Y:S06]  /*adf0*/  BRA `(.L_x_1628) ;  /* 0x0000000c00907947 */ /* 0x000fec0003800000 */
.L_x_1625:
        /* <DEDUP_REMOVED lines=10> */
.L_x_1630:
[----:B------:R-:W2:Y:S02]  /*aea0*/  LDG.E R2, desc[UR36][R2.64] ;  /* 0x0000002402027981 */ /* 0x000ea4000c1e1900 */
[----:B--2---:R-:W-:-:S04]  /*aeb0*/  I2FP.F32.S32 R0, R2 ;  /* 0x0000000200007245 */ /* 0x004fc80000201400 */
[----:B------:R-:W-:Y:S01]  /*aec0*/  F2FP.BF16.F32.PACK_AB R0, RZ, R0 ;  /* 0x00000000ff00723e */ /* 0x000fe200000010ff */
[----:B------:R-:W-:Y:S06]  /*aed0*/  BRA `(.L_x_1628) ;  /* 0x0000000c00587947 */ /* 0x000fec0003800000 */
.L_x_1629:
[----:B------:R-:W2:Y:S02]  /*aee0*/  LDG.E.U16 R2, desc[UR36][R2.64] ;  /* 0x0000002402027981 */ /* 0x000ea4000c1e1500 */
[----:B--2---:R-:W0:Y:S02]  /*aef0*/  I2F.S16 R0, R2 ;  /* 0x0000000200007306 */ /* 0x004e240000101400 */
[----:B0-----:R-:W-:Y:S01]  /*af00*/  F2FP.BF16.F32.PACK_AB R0, RZ, R0 ;  /* 0x00000000ff00723e */ /* 0x001fe200000010ff */
[----:B------:R-:W-:Y:S06]  /*af10*/  BRA `(.L_x_1628) ;  /* 0x0000000c00487947 */ /* 0x000fec0003800000 */
.L_x_1624:
        /* <DEDUP_REMOVED lines=9> */
.L_x_1632:
[----:B------:R-:W2:Y:S02]  /*afb0*/  LDG.E.U16 R0, desc[UR36][R2.64] ;  /* 0x0000002402007981 */ /* 0x000ea4000c1e1500 */
[----:B--2---:R-:W-:-:S05]  /*afc0*/  HADD2.F32 R0, -RZ, R0.H0_H0 ;  /* 0x20000000ff007230 */ /* 0x004fca0000004100 */
[----:B------:R-:W-:Y:S01]  /*afd0*/  F2FP.BF16.F32.PACK_AB R0, RZ, R0 ;  /* 0x00000000ff00723e */ /* 0x000fe200000010ff */
[----:B------:R-:W-:Y:S06]  /*afe0*/  BRA `(.L_x_1628) ;  /* 0x0000000c00147947 */ /* 0x000fec0003800000 */
.L_x_1631:
        /* <DEDUP_REMOVED lines=9> */
.L_x_1634:
[----:B------:R-:W2:Y:S02]  /*b080*/  LDG.E.U16 R2, desc[UR36][R2.64] ;  /* 0x0000002402027981 */ /* 0x000ea4000c1e1500 */
[----:B--2---:R-:W-:-:S05]  /*b090*/  HADD2.F32 R0, -RZ, R2.H0_H0 ;  /* 0x20000002ff007230 */ /* 0x004fca0000004100 */
[----:B------:R-:W-:Y:S01]  /*b0a0*/  F2FP.BF16.F32.PACK_AB R0, RZ, R0 ;  /* 0x00000000ff00723e */ /* 0x000fe200000010ff */
[----:B------:R-:W-:Y:S06]  /*b0b0*/  BRA `(.L_x_1628) ;  /* 0x0000000800e07947 */ /* 0x000fec0003800000 */
.L_x_1633:
        /* <DEDUP_REMOVED lines=8> */
.L_x_1623:
        /* <DEDUP_REMOVED lines=13> */
.L_x_1637:
        /* <DEDUP_REMOVED lines=8> */
.L_x_1636:
        /* <DEDUP_REMOVED lines=28> */
.L_x_1639:
        /* <DEDUP_REMOVED lines=15> */
.L_x_1638:
[----:B------:R0:W5:Y:S01]  /*b540*/  LDG.E.U16 R0, desc[UR36][R2.64] ;  /* 0x0000002402007981 */ /* 0x000162000c1e1500 */
[----:B------:R-:W-:Y:S05]  /*b550*/  BRA `(.L_x_1628) ;  /* 0x0000000400b87947 */ /* 0x000fea0003800000 */
.L_x_1635:
        /* <DEDUP_REMOVED lines=12> */
.L_x_1642:
        /* <DEDUP_REMOVED lines=21> */
.L_x_1646:
[----:B------:R-:W-:Y:S05]  /*b770*/  BSYNC B1 ;  /* 0x0000000000017941 */ /* 0x000fea0003800000 */
.L_x_1645:
[----:B------:R-:W-:Y:S01]  /*b780*/  LEA R3, R0, 0x3b800000, 0x17 ;  /* 0x3b80000000037811 */ /* 0x000fe200078eb8ff */
[----:B------:R-:W-:-:S05]  /*b790*/  IMAD.SHL.U32 R0, R2, 0x100000, RZ ;  /* 0x0010000002007824 */ /* 0x000fca00078e00ff */
[----:B------:R-:W-:-:S07]  /*b7a0*/  LOP3.LUT R0, R3, R0, R4, 0xfe, !PT ;  /* 0x0000000003007212 */ /* 0x000fce00078efe04 */
.L_x_1644:
[----:B------:R-:W-:Y:S05]  /*b7b0*/  BSYNC B0 ;  /* 0x0000000000007941 */ /* 0x000fea0003800000 */
.L_x_1643:
[----:B------:R-:W-:Y:S01]  /*b7c0*/  F2FP.BF16.F32.PACK_AB R0, RZ, R0 ;  /* 0x00000000ff00723e */ /* 0x000fe200000010ff */
[----:B------:R-:W-:Y:S06]  /*b7d0*/  BRA `(.L_x_1628) ;  /* 0x0000000400187947 */ /* 0x000fec0003800000 */
.L_x_1641:
        /* <DEDUP_REMOVED lines=21> */
.L_x_1650:
[----:B------:R-:W-:Y:S05]  /*b930*/  BSYNC B1 ;  /* 0x0000000000017941 */ /* 0x000fea0003800000 */
.L_x_1649:
[----:B------:R-:W-:Y:S01]  /*b940*/  LEA R3, R0, 0x37800000, 0x17 ;  /* 0x3780000000037811 */ /* 0x000fe200078eb8ff */
[----:B------:R-:W-:-:S05]  /*b950*/  IMAD.SHL.U32 R0, R2, 0x200000, RZ ;  /* 0x0020000002007824 */ /* 0x000fca00078e00ff */
[----:B------:R-:W-:-:S07]  /*b960*/  LOP3.LUT R0, R3, R0, R4, 0xfe, !PT ;  /* 0x0000000003007212 */ /* 0x000fce00078efe04 */
.L_x_1648:
[----:B------:R-:W-:Y:S05]  /*b970*/  BSYNC B0 ;  /* 0x0000000000007941 */ /* 0x000fea0003800000 */
.L_x_1647:
[----:B------:R-:W-:Y:S01]  /*b980*/  F2FP.BF16.F32.PACK_AB R0, RZ, R0 ;  /* 0x00000000ff00723e */ /* 0x000fe200000010ff */
[----:B------:R-:W-:Y:S06]  /*b990*/  BRA `(.L_x_1628) ;  /* 0x0000000000a87947 */ /* 0x000fec0003800000 */
.L_x_1640:
        /* <DEDUP_REMOVED lines=14> */
.L_x_1654:
[----:B------:R-:W-:Y:S05]  /*ba80*/  BSYNC B0 ;  /* 0x0000000000007941 */ /* 0x000fea0003800000 */
.L_x_1653:
[----:B------:R-:W-:Y:S01]  /*ba90*/  F2FP.BF16.F32.PACK_AB R0, RZ, R0 ;  /* 0x00000000ff00723e */ /* 0x000fe200000010ff */
[----:B------:R-:W-:Y:S06]  /*baa0*/  BRA `(.L_x_1628) ;  /* 0x0000000000647947 */ /* 0x000fec0003800000 */
.L_x_1627:
        /* <DEDUP_REMOVED lines=16> */
.L_x_1655:
[----:B------:R-:W-:Y:S01]  /*bbb0*/  PRMT R0, RZ, 0x7610, R0 ;  /* 0x00007610ff007816 */ /* 0x000fe20000000000 */
[----:B------:R-:W-:Y:S06]  /*bbc0*/  BRA `(.L_x_1628) ;  /* 0x00000000001c7947 */ /* 0x000fec0003800000 */
.L_x_1652:
[----:B------:R-:W2:Y:S02]  /*bbd0*/  LDG.E.64 R2, desc[UR36][R2.64] ;  /* 0x0000002402027981 */ /* 0x000ea4000c1e1b00 */
[----:B--2---:R-:W0:Y:S02]  /*bbe0*/  I2F.U64 R0, R2 ;  /* 0x0000000200007312 */ /* 0x004e240000301000 */
[----:B0-----:R-:W-:Y:S01]  /*bbf0*/  F2FP.BF16.F32.PACK_AB R0, RZ, R0 ;  /* 0x00000000ff00723e */ /* 0x001fe200000010ff */
[----:B------:R-:W-:Y:S06]  /*bc00*/  BRA `(.L_x_1628) ;  /* 0x00000000000c7947 */ /* 0x000fec0003800000 */
.L_x_1651:
[----:B------:R-:W2:Y:S02]  /*bc10*/  LDG.E R2, desc[UR36][R2.64] ;  /* 0x0000002402027981 */ /* 0x000ea4000c1e1900 */
[----:B--2---:R-:W-:-:S04]  /*bc20*/  I2FP.F32.U32 R0, R2 ;  /* 0x0000000200007245 */ /* 0x004fc80000201000 */
[----:B------:R-:W-:-:S07]  /*bc30*/  F2FP.BF16.F32.PACK_AB R0, RZ, R0 ;  /* 0x00000000ff00723e */ /* 0x000fce00000010ff */
.L_x_1628:
        /* <DEDUP_REMOVED lines=23> */
.L_x_1659:
[----:B------:R-:W-:-:S06]  /*bdb0*/  IMAD.U32 R3, R3, 0x10000, RZ ;  /* 0x0001000003037824 */ /* 0x000fcc00078e00ff */
[----:B------:R-:W0:Y:S02]  /*bdc0*/  F2I.S64.TRUNC R2, R3 ;  /* 0x0000000300027311 */ /* 0x000e24000020d900 */
[----:B0-----:R-:W-:Y:S01]  /*bdd0*/  STG.E.U8 desc[UR36][R16.64], R2 ;  /* 0x0000000210007986 */ /* 0x001fe2000c101124 */
[----:B------:R-:W-:Y:S05]  /*bde0*/  EXIT ;  /* 0x000000000000794d */ /* 0x000fea0003800000 */
.L_x_1658:
        /* <DEDUP_REMOVED lines=10> */
.L_x_1662:
[----:B------:R-:W-:-:S06]  /*be90*/  IMAD.U32 R3, R3, 0x10000, RZ ;  /* 0x0001000003037824 */ /* 0x000fcc00078e00ff */
[----:B------:R-:W0:Y:S02]  /*bea0*/  F2I.FTZ.TRUNC.NTZ R3, R3 ;  /* 0x0000000300037305 */ /* 0x000e24000021f100 */
[----:B0-----:R-:W-:Y:S01]  /*beb0*/  STG.E desc[UR36][R16.64], R3 ;  /* 0x0000000310007986 */ /* 0x001fe2000c101924 */
[----:B------:R-:W-:Y:S05]  /*bec0*/  EXIT ;  /* 0x000000000000794d */ /* 0x000fea0003800000 */
.L_x_1661:
[----:B------:R-:W-:-:S06]  /*bed0*/  IMAD.U32 R3, R3, 0x10000, RZ ;  /* 0x0001000003037824 */ /* 0x000fcc00078e00ff */
[----:B------:R-:W0:Y:S02]  /*bee0*/  F2I.FTZ.TRUNC.NTZ R3, R3 ;  /* 0x0000000300037305 */ /* 0x000e24000021f100 */
[----:B0-----:R-:W-:Y:S01]  /*bef0*/  STG.E.U16 desc[UR36][R16.64], R3 ;  /* 0x0000000310007986 */ /* 0x001fe2000c101524 */
[----:B------:R-:W-:Y:S05]  /*bf00*/  EXIT ;  /* 0x000000000000794d */ /* 0x000fea0003800000 */
.L_x_1657:
        /* <DEDUP_REMOVED lines=9> */
.L_x_1664:
[----:B------:R-:W-:-:S05]  /*bfa0*/  IMAD.U32 R0, R3, 0x10000, RZ ;  /* 0x0001000003007824 */ /* 0x000fca00078e00ff */
[----:B------:R-:W-:-:S05]  /*bfb0*/  F2FP.F16.F32.PACK_AB R0, RZ, R0 ;  /* 0x00000000ff00723e */ /* 0x000fca00000000ff */
[----:B------:R-:W-:Y:S01]  /*bfc0*/  STG.E.U16 desc[UR36][R16.64], R0 ;  /* 0x0000000010007986 */ /* 0x000fe2000c101524 */
[----:B------:R-:W-:Y:S05]  /*bfd0*/  EXIT ;  /* 0x000000000000794d */ /* 0x000fea0003800000 */
.L_x_1663:
        /* <DEDUP_REMOVED lines=10> */
.L_x_1666:
[----:B------:R-:W-:-:S05]  /*c080*/  IMAD.U32 R3, R3, 0x10000, RZ ;  /* 0x0001000003037824 */ /* 0x000fca00078e00ff */
[----:B------:R-:W-:-:S04]  /*c090*/  F2FP.F16.F32.PACK_AB R3, RZ, R3 ;  /* 0x00000003ff03723e */ /* 0x000fc800000000ff */
[----:B------:R-:W-:-:S05]  /*c0a0*/  PRMT R3, R3, 0x5410, RZ ;  /* 0x0000541003037816 */ /* 0x000fca00000000ff */
[----:B------:R-:W-:Y:S01]  /*c0b0*/  STG.E desc[UR36][R16.64], R3 ;  /* 0x0000000310007986 */ /* 0x000fe2000c101924 */
[----:B------:R-:W-:Y:S05]  /*c0c0*/  EXIT ;  /* 0x000000000000794d */ /* 0x000fea0003800000 */
.L_x_1665:
[----:B------:R-:W-:-:S04]  /*c0d0*/  IMAD.U32 R2, R3, 0x10000, RZ ;  /* 0x0001000003027824 */ /* 0x000fc800078e00ff */
[----:B------:R-:W-:-:S06]  /*c0e0*/  FMUL.FTZ R2, R2, 1 ;  /* 0x3f80000002027820 */ /* 0x000fcc0000410000 */
[----:B------:R-:W0:Y:S02]  /*c0f0*/  F2F.F64.F32 R2, R2 ;  /* 0x0000000200027310 */ /* 0x000e240000201800 */
[----:B0-----:R-:W-:Y:S01]  /*c100*/  STG.E.64 desc[UR36][R16.64], R2 ;  /* 0x0000000210007986 */ /* 0x001fe2000c101b24 */
[----:B------:R-:W-:Y:S05]  /*c110*/  EXIT ;  /* 0x000000000000794d */ /* 0x000fea0003800000 */
.L_x_1656:
        /* <DEDUP_REMOVED lines=13> */
.L_x_1669:
[----:B------:R-:W-:Y:S01]  /*c1f0*/  IMAD.U32 R3, R3, 0x10000, RZ ;  /* 0x0001000003037824 */ /* 0x000fe200078e00ff */
[----:B------:R-:W-:-:S03]  /*c200*/  CS2R R6, SRZ ;  /* 0x0000000000067805 */ /* 0x000fc6000001ff00 */
[----:B------:R-:W-:-:S04]  /*c210*/  FMUL.FTZ R3, R3, 1 ;  /* 0x3f80000003037820 */ /* 0x000fc80000410000 */
[----:B------:R-:W0:Y:S02]  /*c220*/  F2F.F64.F32 R4, R3 ;  /* 0x0000000300047310 */ /* 0x000e240000201800 */
[----:B0-----:R-:W-:Y:S01]  /*c230*/  STG.E.128 desc[UR36][R16.64], R4 ;  /* 0x0000000410007986 */ /* 0x001fe2000c101d24 */
[----:B------:R-:W-:Y:S05]  /*c240*/  EXIT ;  /* 0x000000000000794d */ /* 0x000fea0003800000 */
.L_x_1668:
        /* <DEDUP_REMOVED lines=21> */
.L_x_1673:
[----:B------:R-:W-:Y:S05]  /*c3a0*/  BSYNC B0 ;  /* 0x0000000000007941 */ /* 0x000fea0003800000 */
.L_x_1672:
[----:B------:R-:W-:-:S05]  /*c3b0*/  LOP3.LUT R3, R0, R3, RZ, 0xfc, !PT ;  /* 0x0000000300037212 */ /* 0x000fca00078efcff */
[----:B------:R-:W-:Y:S01]  /*c3c0*/  STG.E.U8 desc[UR36][R16.64], R3 ;  /* 0x0000000310007986 */ /* 0x000fe2000c101124 */
[----:B------:R-:W-:Y:S05]  /*c3d0*/  EXIT ;  /* 0x000000000000794d */ /* 0x000fea0003800000 */
.L_x_1671:
        /* <DEDUP_REMOVED lines=13> */
.L_x_1675:
[----:B------:R-:W-:Y:S01]  /*c4b0*/  IMAD.MOV.U32 R0, RZ, RZ, 0x7f ;  /* 0x0000007fff007424 */ /* 0x000fe200078e00ff */
[----:B------:R-:W-:-:S04]  /*c4c0*/  ISETP.GT.U32.AND P0, PT, R2, 0x7f800000, PT ;  /* 0x7f8000000200780c */ /* 0x000fc80003f04070 */
[----:B------:R-:W-:-:S09]  /*c4d0*/  SEL R0, R0, 0x7c, P0 ;  /* 0x0000007c00007807 */ /* 0x000fd20000000000 */
.L_x_1676:
[----:B------:R-:W-:Y:S05]  /*c4e0*/  BSYNC B0 ;  /* 0x0000000000007941 */ /* 0x000fea0003800000 */
.L_x_1674:
[----:B------:R-:W-:-:S04]  /*c4f0*/  LOP3.LUT R2, R3, 0x80000000, RZ, 0xc0, !PT ;  /* 0x8000000003027812 */ /* 0x000fc800078ec0ff */
[----:B------:R-:W-:-:S04]  /*c500*/  SHF.R.U32.HI R3, RZ, 0x18, R2 ;  /* 0x00000018ff037819 */ /* 0x000fc80000011602 */
[----:B------:R-:W-:-:S05]  /*c510*/  LOP3.LUT R3, R0, R3, RZ, 0xfc, !PT ;  /* 0x0000000300037212 */ /* 0x000fca00078efcff */
[----:B------:R-:W-:Y:S01]  /*c520*/  STG.E.U8 desc[UR36][R16.64], R3 ;  /* 0x0000000310007986 */ /* 0x000fe2000c101124 */
[----:B------:R-:W-:Y:S05]  /*c530*/  EXIT ;  /* 0x000000000000794d */ /* 0x000fea0003800000 */
.L_x_1670:
[----:B------:R-:W-:Y:S01]  /*c540*/  STG.E.U16 desc[UR36][R16.64], R3 ;  /* 0x0000000310007986 */ /* 0x000fe2000c101524 */
[----:B------:R-:W-:Y:S05]  /*c550*/  EXIT ;  /* 0x000000000000794d */ /* 0x000fea0003800000 */
.L_x_1667:
        /* <DEDUP_REMOVED lines=12> */
.L_x_1679:
        /* <DEDUP_REMOVED lines=17> */
.L_x_1682:
[----:B------:R-:W-:-:S04]  /*c730*/  LOP3.LUT R2, R3, 0x80000000, RZ, 0xc0, !PT ;  /* 0x8000000003027812 */ /* 0x000fc800078ec0ff */
[----:B------:R-:W-:-:S04]  /*c740*/  SHF.R.U32.HI R3, RZ, 0x18, R2 ;  /* 0x00000018ff037819 */ /* 0x000fc80000011602 */
[----:B------:R-:W-:-:S04]  /*c750*/  LOP3.LUT R0, R0, R3, RZ, 0xfc, !PT ;  /* 0x0000000300007212 */ /* 0x000fc800078efcff */
[----:B------:R-:W-:-:S07]  /*c760*/  PRMT R8, R0, 0x7610, R8 ;  /* 0x0000761000087816 */ /* 0x000fce0000000008 */
.L_x_1681:
[----:B------:R-:W-:Y:S05]  /*c770*/  BSYNC B0 ;  /* 0x0000000000007941 */ /* 0x000fea0003800000 */
.L_x_1680:
[----:B------:R-:W-:Y:S01]  /*c780*/  STG.E.U8 desc[UR36][R16.64], R8 ;  /* 0x0000000810007986 */ /* 0x000fe2000c101124 */
[----:B------:R-:W-:Y:S05]  /*c790*/  EXIT ;  /* 0x000000000000794d */ /* 0x000fea0003800000 */
.L_x_1678:
        /* <DEDUP_REMOVED lines=17> */
.L_x_1685:
[----:B------:R-:W-:-:S04]  /*c8b0*/  LOP3.LUT R2, R3, 0x80000000, RZ, 0xc0, !PT ;  /* 0x8000000003027812 */ /* 0x000fc800078ec0ff */
[----:B------:R-:W-:-:S04]  /*c8c0*/  SHF.R.U32.HI R3, RZ, 0x18, R2 ;  /* 0x00000018ff037819 */ /* 0x000fc80000011602 */
[----:B------:R-:W-:-:S04]  /*c8d0*/  LOP3.LUT R0, R0, R3, RZ, 0xfc, !PT ;  /* 0x0000000300007212 */ /* 0x000fc800078efcff */
[----:B------:R-:W-:-:S07]  /*c8e0*/  PRMT R8, R0, 0x7610, R8 ;  /* 0x0000761000087816 */ /* 0x000fce0000000008 */
.L_x_1684:
[----:B------:R-:W-:Y:S05]  /*c8f0*/  BSYNC B0 ;  /* 0x0000000000007941 */ /* 0x000fea0003800000 */
.L_x_1683:
[----:B------:R-:W-:Y:S01]  /*c900*/  STG.E.U8 desc[UR36][R16.64], R8 ;  /* 0x0000000810007986 */ /* 0x000fe2000c101124 */
[----:B------:R-:W-:Y:S05]  /*c910*/  EXIT ;  /* 0x000000000000794d */ /* 0x000fea0003800000 */
.L_x_1677:
        /* <DEDUP_REMOVED lines=22> */
.L_x_1660:
        /* <DEDUP_REMOVED lines=16> */
.L_x_1688:
[----:B------:R-:W-:Y:S05]  /*cb80*/  EXIT ;  /* 0x000000000000794d */ /* 0x000fea0003800000 */
.L_x_1687:
[----:B------:R-:W-:-:S06]  /*cb90*/  IMAD.U32 R3, R3, 0x10000, RZ ;  /* 0x0001000003037824 */ /* 0x000fcc00078e00ff */
[----:B------:R-:W0:Y:S02]  /*cba0*/  F2I.U64.TRUNC R2, R3 ;  /* 0x0000000300027311 */ /* 0x000e24000020d800 */
[----:B0-----:R-:W-:Y:S01]  /*cbb0*/  STG.E.64 desc[UR36][R16.64], R2 ;  /* 0x0000000210007986 */ /* 0x001fe2000c101b24 */
[----:B------:R-:W-:Y:S05]  /*cbc0*/  EXIT ;  /* 0x000000000000794d */ /* 0x000fea0003800000 */
.L_x_1686:
[----:B------:R-:W-:-:S06]  /*cbd0*/  IMAD.U32 R3, R3, 0x10000, RZ ;  /* 0x0001000003037824 */ /* 0x000fcc00078e00ff */
[----:B------:R-:W0:Y:S02]  /*cbe0*/  F2I.FTZ.U32.TRUNC.NTZ R3, R3 ;  /* 0x0000000300037305 */ /* 0x000e24000021f000 */
[----:B0-----:R-:W-:Y:S01]  /*cbf0*/  STG.E desc[UR36][R16.64], R3 ;  /* 0x0000000310007986 */ /* 0x001fe2000c101924 */
[----:B------:R-:W-:Y:S05]  /*cc00*/  EXIT ;  /* 0x000000000000794d */ /* 0x000fea0003800000 */
.L_x_1689:
        /* <DEDUP_REMOVED lines=15> */
.L_x_71582:


//--------------------- .text._ZN2at6native27unrolled_elementwise_kernelIZNS0_50_GLOBAL__N__2680c7bb_12_PowKernel_cu_140f0503_289629pow_tensor_scalar_kernel_implIN3c108BFloat16ES5_EEvRNS_18TensorIteratorBaseET0_EUlS5_E0_St5arrayIPcLm2EELi4E23TrivialOffsetCalculatorILi1EjESE_NS0_6memory12LoadWithCastILi1EEENSF_13StoreWithCastILi1EEEEEviT_S8_T2_T3_T4_T5_ --------------------------
	.section	.text._ZN2at6native27unrolled_elementwise_kernelIZNS0_50_GLOBAL__N__2680c7bb_12_PowKernel_cu_140f0503_289629pow_tensor_scalar_kernel_implIN3c108BFloat16ES5_EEvRNS_18TensorIteratorBaseET0_EUlS5_E0_St5arrayIPcLm2EELi4E23TrivialOffsetCalculatorILi1EjESE_NS0_6memory12LoadWithCastILi1EEENSF_13StoreWithCastILi1EEEEEviT_S8_T2_T3_T4_T5_,"ax",@progbits
	.align	128
        .global         _ZN2at6native27unrolled_elementwise_kernelIZNS0_50_GLOBAL__N__2680c7bb_12_PowKernel_cu_140f0503_289629pow_tensor_scalar_kernel_implIN3c108BFloat16ES5_EEvRNS_18TensorIteratorBaseET0_EUlS5_E0_St5arrayIPcLm2EELi4E23TrivialOffsetCalculatorILi1EjESE_NS0_6memory12LoadWithCastILi1EEENSF_13StoreWithCastILi1EEEEEviT_S8_T2_T3_T4_T5_
        .type           _ZN2at6native27unrolled_elementwise_kernelIZNS0_50_GLOBAL__N__2680c7bb_12_PowKernel_cu_140f0503_289629pow_tensor_scalar_kernel_implIN3c108BFloat16ES5_EEvRNS_18TensorIteratorBaseET0_EUlS5_E0_St5arrayIPcLm2EELi4E23TrivialOffsetCalculatorILi1EjESE_NS0_6memory12LoadWithCastILi1EEENSF_13StoreWithCastILi1EEEEEviT_S8_T2_T3_T4_T5_,@function
        .size           _ZN2at6native27unrolled_elementwise_kernelIZNS0_50_GLOBAL__N__2680c7bb_12_PowKernel_cu_140f0503_289629pow_tensor_scalar_kernel_implIN3c108BFloat16ES5_EEvRNS_18TensorIteratorBaseET0_EUlS5_E0_St5arrayIPcLm2EELi4E23TrivialOffsetCalculatorILi1EjESE_NS0_6memory12LoadWithCastILi1EEENSF_13StoreWithCastILi1EEEEEviT_S8_T2_T3_T4_T5_,(.L_x_71583 - _ZN2at6native27unrolled_elementwise_kernelIZNS0_50_GLOBAL__N__2680c7bb_12_PowKernel_cu_140f0503_289629pow_tensor_scalar_kernel_implIN3c108BFloat16ES5_EEvRNS_18TensorIteratorBaseET0_EUlS5_E0_St5arrayIPcLm2EELi4E23TrivialOffsetCalculatorILi1EjESE_NS0_6memory12LoadWithCastILi1EEENSF_13StoreWithCastILi1EEEEEviT_S8_T2_T3_T4_T5_)
        .other          _ZN2at6native27unrolled_elementwise_kernelIZNS0_50_GLOBAL__N__2680c7bb_12_PowKernel_cu_140f0503_289629pow_tensor_scalar_kernel_implIN3c108BFloat16ES5_EEvRNS_18TensorIteratorBaseET0_EUlS5_E0_St5arrayIPcLm2EELi4E23TrivialOffsetCalculatorILi1EjESE_NS0_6memory12LoadWithCastILi1EEENSF_13StoreWithCastILi1EEEEEviT_S8_T2_T3_T4_T5_,@"STO_CUDA_ENTRY STV_DEFAULT"
_ZN2at6native27unrolled_elementwise_kernelIZNS0_50_GLOBAL__N__2680c7bb_12_PowKernel_cu_140f0503_289629pow_tensor_scalar_kernel_implIN3c108BFloat16ES5_EEvRNS_18TensorIteratorBaseET0_EUlS5_E0_St5arrayIPcLm2EELi4E23TrivialOffsetCalculatorILi1EjESE_NS0_6memory12LoadWithCastILi1EEENSF_13StoreWithCastILi1EEEEEviT_S8_T2_T3_T4_T5_:
.text._ZN2at6native27unrolled_elementwise_kernelIZNS0_50_GLOBAL__N__2680c7bb_12_PowKernel_cu_140f0503_289629pow_tensor_scalar_kernel_implIN3c108BFloat16ES5_EEvRNS_18TensorIteratorBaseET0_EUlS5_E0_St5arrayIPcLm2EELi4E23TrivialOffsetCalculatorILi1EjESE_NS0_6memory12LoadWithCastILi1EEENSF_13StoreWithCastILi1EEEEEviT_S8_T2_T3_T4_T5_:
        /* <DEDUP_REMOVED lines=34> */
.L_x_1695:
[----:B------:R-:W2:Y:S02]  /*0220*/  LDG.E.U8 R4, desc[UR36][R4.64] ;  /* 0x0000002404047981 */ /* 0x000ea4000c1e1100 */
[----:B--2---:R-:W-:-:S04]  /*0230*/  I2FP.F32.U32 R0, R4 ;  /* 0x0000000400007245 */ /* 0x004fc80000201000 */
[----:B------:R-:W-:-:S04]  /*0240*/  F2FP.BF16.F32.PACK_AB R0, RZ, R0 ;  /* 0x00000000ff00723e */ /* 0x000fc800000010ff */
[----:B------:R-:W-:Y:S01]  /*0250*/  PRMT R19, R0, 0x7610, R19 ;  /* 0x0000761000137816 */ /* 0x000fe20000000013 */
[----:B------:R-:W-:Y:S06]  /*0260*/  BRA `(.L_x_1697) ;  /* 0x0000000c00cc7947 */ /* 0x000fec0003800000 */
.L_x_1694:
        /* <DEDUP_REMOVED lines=11> */
.L_x_1699:
[----:B------:R-:W2:Y:S02]  /*0320*/  LDG.E R4, desc[UR36][R4.64] ;  /* 0x0000002404047981 */ /* 0x000ea4000c1e1900 */
[----:B--2---:R-:W-:-:S04]  /*0330*/  I2FP.F32.S32 R0, R4 ;  /* 0x0000000400007245 */ /* 0x004fc80000201400 */
[----:B------:R-:W-:-:S04]  /*0340*/  F2FP.BF16.F32.PACK_AB R0, RZ, R0 ;  /* 0x00000000ff00723e */ /* 0x000fc800000010ff */
[----:B------:R-:W-:Y:S01]  /*0350*/  PRMT R19, R0, 0x7610, R19 ;  /* 0x0000761000137816 */ /* 0x000fe20000000013 */
[----:B------:R-:W-:Y:S06]  /*0360*/  BRA `(.L_x_1697) ;  /* 0x0000000c008c7947 */ /* 0x000fec0003800000 */
.L_x_1698:
[----:B------:R-:W2:Y:S02]  /*0370*/  LDG.E.U16 R4, desc[UR36][R4.64] ;  /* 0x0000002404047981 */ /* 0x000ea4000c1e1500 */
[----:B--2---:R-:W0:Y:S02]  /*0380*/  I2F.S16 R0, R4 ;  /* 0x0000000400007306 */ /* 0x004e240000101400 */
[----:B0-----:R-:W-:-:S04]  /*0390*/  F2FP.BF16.F32.PACK_AB R0, RZ, R0 ;  /* 0x00000000ff00723e */ /* 0x001fc800000010ff */
[----:B------:R-:W-:Y:S01]  /*03a0*/  PRMT R19, R0, 0x7610, R19 ;  /* 0x0000761000137816 */ /* 0x000fe20000000013 */
[----:B------:R-:W-:Y:S06]  /*03b0*/  BRA `(.L_x_1697) ;  /* 0x0000000c00787947 */ /* 0x000fec0003800000 */
.L_x_1693:
        /* <DEDUP_REMOVED lines=9> */
.L_x_1701:
[----:B------:R-:W2:Y:S02]  /*0450*/  LDG.E.U16 R0, desc[UR36][R4.64] ;  /* 0x0000002404007981 */ /* 0x000ea4000c1e1500 */
[----:B--2---:R-:W-:-:S05]  /*0460*/  HADD2.F32 R0, -RZ, R0.H0_H0 ;  /* 0x20000000ff007230 */ /* 0x004fca0000004100 */
[----:B------:R-:W-:-:S04]  /*0470*/  F2FP.BF16.F32.PACK_AB R0, RZ, R0 ;  /* 0x00000000ff00723e */ /* 0x000fc800000010ff */
[----:B------:R-:W-:Y:S01]  /*0480*/  PRMT R19, R0, 0x7610, R19 ;  /* 0x0000761000137816 */ /* 0x000fe20000000013 */
[----:B------:R-:W-:Y:S06]  /*0490*/  BRA `(.L_x_1697) ;  /* 0x0000000c00407947 */ /* 0x000fec0003800000 */
.L_x_1700:
        /* <DEDUP_REMOVED lines=9> */
.L_x_1703:
[----:B------:R-:W2:Y:S02]  /*0530*/  LDG.E.U16 R4, desc[UR36][R4.64] ;  /* 0x0000002404047981 */ /* 0x000ea4000c1e1500 */
[----:B--2---:R-:W-:-:S05]  /*0540*/  HADD2.F32 R0, -RZ, R4.H0_H0 ;  /* 0x20000004ff007230 */ /* 0x004fca0000004100 */
[----:B------:R-:W-:-:S04]  /*0550*/  F2FP.BF16.F32.PACK_AB R0, RZ, R0 ;  /* 0x00000000ff00723e */ /* 0x000fc800000010ff */
[----:B------:R-:W-:Y:S01]  /*0560*/  PRMT R19, R0, 0x7610, R19 ;  /* 0x0000761000137816 */ /* 0x000fe20000000013 */
[----:B------:R-:W-:Y:S06]  /*0570*/  BRA `(.L_x_1697) ;  /* 0x0000000c00087947 */ /* 0x000fec0003800000 */
.L_x_1702:
        /* <DEDUP_REMOVED lines=9> */
.L_x_1692:
        /* <DEDUP_REMOVED lines=14> */
.L_x_1706:
        /* <DEDUP_REMOVED lines=9> */
.L_x_1705:
        /* <DEDUP_REMOVED lines=28> */
.L_x_1708:
        /* <DEDUP_REMOVED lines=16> */
.L_x_1707:
[----:B------:R0:W5:Y:S01]  /*0a40*/  LDG.E.U16 R19, desc[UR36][R4.64] ;  /* 0x0000002404137981 */ /* 0x000162000c1e1500 */
[----:B------:R-:W-:Y:S05]  /*0a50*/  BRA `(.L_x_1697) ;  /* 0x0000000400d07947 */ /* 0x000fea0003800000 */
.L_x_1704:
        /* <DEDUP_REMOVED lines=13> */
.L_x_1711:
        /* <DEDUP_REMOVED lines=21> */
.L_x_1715:
[----:B------:R-:W-:Y:S05]  /*0c80*/  BSYNC B1 ;  /* 0x0000000000017941 */ /* 0x000fea0003800000 */
.L_x_1714:
[----:B------:R-:W-:Y:S01]  /*0c90*/  LEA R5, R0, 0x3b800000, 0x17 ;  /* 0x3b80000000057811 */ /* 0x000fe200078eb8ff */
[----:B------:R-:W-:-:S05]  /*0ca0*/  IMAD.SHL.U32 R0, R3, 0x100000, RZ ;  /* 0x0010000003007824 */ /* 0x000fca00078e00ff */
[----:B------:R-:W-:-:S07]  /*0cb0*/  LOP3.LUT R0, R5, R0, R6, 0xfe, !PT ;  /* 0x0000000005007212 */ /* 0x000fce00078efe06 */
.L_x_1713:
[----:B------:R-:W-:Y:S05]  /*0cc0*/  BSYNC B0 ;  /* 0x0000000000007941 */ /* 0x000fea0003800000 */
.L_x_1712:
[----:B------:R-:W-:-:S04]  /*0cd0*/  F2FP.BF16.F32.PACK_AB R0, RZ, R0 ;  /* 0x00000000ff00723e */ /* 0x000fc800000010ff */
[----:B------:R-:W-:Y:S01]  /*0ce0*/  PRMT R19, R0, 0x7610, R19 ;  /* 0x0000761000137816 */ /* 0x000fe20000000013 */
[----:B------:R-:W-:Y:S06]  /*0cf0*/  BRA `(.L_x_1697) ;  /* 0x0000000400287947 */ /* 0x000fec0003800000 */
.L_x_1710:
        /* <DEDUP_REMOVED lines=21> */
.L_x_1719:
[----:B------:R-:W-:Y:S05]  /*0e50*/  BSYNC B1 ;  /* 0x0000000000017941 */ /* 0x000fea0003800000 */
.L_x_1718:
[----:B------:R-:W-:Y:S01]  /*0e60*/  LEA R5, R0, 0x37800000, 0x17 ;  /* 0x3780000000057811 */ /* 0x000fe200078eb8ff */
[----:B------:R-:W-:-:S05]  /*0e70*/  IMAD.SHL.U32 R0, R3, 0x200000, RZ ;  /* 0x0020000003007824 */ /* 0x000fca00078e00ff */
[----:B------:R-:W-:-:S07]  /*0e80*/  LOP3.LUT R0, R5, R0, R6, 0xfe, !PT ;  /* 0x0000000005007212 */ /* 0x000fce00078efe06 */
.L_x_1717:
[----:B------:R-:W-:Y:S05]  /*0e90*/  BSYNC B0 ;  /* 0x0000000000007941 */ /* 0x000fea0003800000 */
.L_x_1716:
[----:B------:R-:W-:-:S04]  /*0ea0*/  F2FP.BF16.F32.PACK_AB R0, RZ, R0 ;  /* 0x00000000ff00723e */ /* 0x000fc800000010ff */
[----:B------:R-:W-:Y:S01]  /*0eb0*/  PRMT R19, R0, 0x7610, R19 ;  /* 0x0000761000137816 */ /* 0x000fe20000000013 */
[----:B------:R-:W-:Y:S06]  /*0ec0*/  BRA `(.L_x_1697) ;  /* 0x0000000000b47947 */ /* 0x000fec0003800000 */
.L_x_1709:
        /* <DEDUP_REMOVED lines=14> */
.L_x_1723:
[----:B------:R-:W-:Y:S05]  /*0fb0*/  BSYNC B0 ;  /* 0x0000000000007941 */ /* 0x000fea0003800000 */
.L_x_1722:
[----:B------:R-:W-:-:S04]  /*0fc0*/  F2FP.BF16.F32.PACK_AB R0, RZ, R0 ;  /* 0x00000000ff00723e */ /* 0x000fc800000010ff */
[----:B------:R-:W-:Y:S01]  /*0fd0*/  PRMT R19, R0, 0x7610, R19 ;  /* 0x0000761000137816 */ /* 0x000fe20000000013 */
[----:B------:R-:W-:Y:S06]  /*0fe0*/  BRA `(.L_x_1697) ;  /* 0x00000000006c7947 */ /* 0x000fec0003800000 */
.L_x_1696:
        /* <DEDUP_REMOVED lines=16> */
.L_x_1724:
[----:B------:R-:W-:Y:S01]  /*10f0*/  PRMT R19, RZ, 0x7610, R19 ;  /* 0x00007610ff137816 */ /* 0x000fe20000000013 */
[----:B------:R-:W-:Y:S06]  /*1100*/  BRA `(.L_x_1697) ;  /* 0x0000000000247947 */ /* 0x000fec0003800000 */
.L_x_1721:
[----:B------:R-:W2:Y:S02]  /*1110*/  LDG.E.64 R4, desc[UR36][R4.64] ;  /* 0x0000002404047981 */ /* 0x000ea4000c1e1b00 */
[----:B--2---:R-:W0:Y:S02]  /*1120*/  I2F.U64 R0, R4 ;  /* 0x0000000400007312 */ /* 0x004e240000301000 */
[----:B0-----:R-:W-:-:S04]  /*1130*/  F2FP.BF16.F32.PACK_AB R0, RZ, R0 ;  /* 0x00000000ff00723e */ /* 0x001fc800000010ff */
[----:B------:R-:W-:Y:S01]  /*1140*/  PRMT R19, R0, 0x7610, R19 ;  /* 0x0000761000137816 */ /* 0x000fe20000000013 */
[----:B------:R-:W-:Y:S06]  /*1150*/  BRA `(.L_x_1697) ;  /* 0x0000000000107947 */ /* 0x000fec0003800000 */
.L_x_1720:
[----:B------:R-:W2:Y:S02]  /*1160*/  LDG.E R4, desc[UR36][R4.64] ;  /* 0x0000002404047981 */ /* 0x000ea4000c1e1900 */
[----:B--2---:R-:W-:-:S04]  /*1170*/  I2FP.F32.U32 R0, R4 ;  /* 0x0000000400007245 */ /* 0x004fc80000201000 */
[----:B------:R-:W-:-:S04]  /*1180*/  F2FP.BF16.F32.PACK_AB R0, RZ, R0 ;  /* 0x00000000ff00723e */ /* 0x000fc800000010ff */
[----:B------:R-:W-:-:S07]  /*1190*/  PRMT R19, R0, 0x7610, R19 ;  /* 0x0000761000137816 */ /* 0x000fce0000000013 */
.L_x_1697:
[----:B------:R-:W1:Y:S02]  /*11a0*/  S2R R23, SR_TID.X ;  /* 0x0000000000177919 */ /* 0x000e640000002100 */
[----:B-1----:R-:W-:-:S07]  /*11b0*/  VIADD R23, R23, 0x80 ;  /* 0x0000008017177836 */ /* 0x002fce0000000000 */
.L_x_1691:
[----:B------:R-:W-:Y:S05]  /*11c0*/  BSYNC B6 ;  /* 0x0000000000067941 */ /* 0x000fea0003800000 */
.L_x_1690:
        /* <DEDUP_REMOVED lines=26> */
.L_x_1730:
[----:B------:R-:W2:Y:S02]  /*1370*/  LDG.E.U8 R4, desc[UR36][R4.64] ;  /* 0x0000002404047981 */ /* 0x000ea4000c1e1100 */
[----:B--2---:R-:W-:-:S04]  /*1380*/  I2FP.F32.U32 R0, R4 ;  /* 0x0000000400007245 */ /* 0x004fc80000201000 */
[----:B------:R-:W-:-:S04]  /*1390*/  F2FP.BF16.F32.PACK_AB R0, RZ, R0 ;  /* 0x00000000ff00723e */ /* 0x000fc800000010ff */
[----:B------:R-:W-:Y:S01]  /*13a0*/  PRMT R17, R0, 0x7610, R17 ;  /* 0x0000761000117816 */ /* 0x000fe20000000011 */
[----:B------:R-:W-:Y:S06]  /*13b0*/  BRA `(.L_x_1732) ;  /* 0x0000000c00c87947 */ /* 0x000fec0003800000 */
.L_x_1729:
        /* <DEDUP_REMOVED lines=11> */
.L_x_1734:
[----:B------:R-:W2:Y:S02]  /*1470*/  LDG.E R4, desc[UR36][R4.64] ;  /* 0x0000002404047981 */ /* 0x000ea4000c1e1900 */
[----:B--2---:R-:W-:-:S04]  /*1480*/  I2FP.F32.S32 R0, R4 ;  /* 0x0000000400007245 */ /* 0x004fc80000201400 */
[----:B------:R-:W-:-:S04]  /*1490*/  F2FP.BF16.F32.PACK_AB R0, RZ, R0 ;  /* 0x00000000ff00723e */ /* 0x000fc800000010ff */
[----:B------:R-:W-:Y:S01]  /*14a0*/  PRMT R17, R0, 0x7610, R17 ;  /* 0x0000761000117816 */ /* 0x000fe20000000011 */
[----:B------:R-:W-:Y:S06]  /*14b0*/  BRA `(.L_x_1732) ;  /* 0x0000000c00887947 */ /* 0x000fec0003800000 */
.L_x_1733:
[----:B------:R-:W2:Y:S02]  /*14c0*/  LDG.E.U16 R4, desc[UR36][R4.64] ;  /* 0x0000002404047981 */ /* 0x000ea4000c1e1500 */
[----:B--2---:R-:W0:Y:S02]  /*14d0*/  I2F.S16 R0, R4 ;  /* 0x0000000400007306 */ /* 0x004e240000101400 */
[----:B0-----:R-:W-:-:S04]  /*14e0*/  F2FP.BF16.F32.PACK_AB R0, RZ, R0 ;  /* 0x00000000ff00723e */ /* 0x001fc800000010ff */
[----:B------:R-:W-:Y:S01]  /*14f0*/  PRMT R17, R0, 0x7610, R17 ;  /* 0x0000761000117816 */ /* 0x000fe20000000011 */
[----:B------:R-:W-:Y:S06]  /*1500*/  BRA `(.L_x_1732) ;  /* 0x0000000c00747947 */ /* 0x000fec0003800000 */
.L_x_1728:
        /* <DEDUP_REMOVED lines=9> */
.L_x_1736:
[----:B------:R-:W2:Y:S02]  /*15a0*/  LDG.E.U16 R0, desc[UR36][R4.64] ;  /* 0x0000002404007981 */ /* 0x000ea4000c1e1500 */
[----:B--2---:R-:W-:-:S05]  /*15b0*/  HADD2.F32 R0, -RZ, R0.H0_H0 ;  /* 0x20000000ff007230 */ /* 0x004fca0000004100 */
[----:B------:R-:W-:-:S04]  /*15c0*/  F2FP.BF16.F32.PACK_AB R0, RZ, R0 ;  /* 0x00000000ff00723e */ /* 0x000fc800000010ff */
[----:B------:R-:W-:Y:S01]  /*15d0*/  PRMT R17, R0, 0x7610, R17 ;  /* 0x0000761000117816 */ /* 0x000fe20000000011 */
[----:B------:R-:W-:Y:S06]  /*15e0*/  BRA `(.L_x_1732) ;  /* 0x0000000c003c7947 */ /* 0x000fec0003800000 */
.L_x_1735:
        /* <DEDUP_REMOVED lines=9> */
.L_x_1738:
[----:B------:R-:W2:Y:S02]  /*1680*/  LDG.E.U16 R4, desc[UR36][R4.64] ;  /* 0x0000002404047981 */ /* 0x000ea4000c1e1500 */
[----:B--2---:R-:W-:-:S05]  /*1690*/  HADD2.F32 R0, -RZ, R4.H0_H0 ;  /* 0x20000004ff007230 */ /* 0x004fca0000004100 */
[----:B------:R-:W-:-:S04]  /*16a0*/  F2FP.BF16.F32.PACK_AB R0, RZ, R0 ;  /* 0x00000000ff00723e */ /* 0x000fc800000010ff */
[----:B------:R-:W-:Y:S01]  /*16b0*/  PRMT R17, R0, 0x7610, R17 ;  /* 0x0000761000117816 */ /* 0x000fe20000000011 */
[----:B------:R-:W-:Y:S06]  /*16c0*/  BRA `(.L_x_1732) ;  /* 0x0000000c00047947 */ /* 0x000fec0003800000 */
.L_x_1737:
        /* <DEDUP_REMOVED lines=9> */
.L_x_1727:
        /* <DEDUP_REMOVED lines=14> */
.L_x_1741:
        /* <DEDUP_REMOVED lines=9> */
.L_x_1740:
        /* <DEDUP_REMOVED lines=28> */
.L_x_1743:
        /* <DEDUP_REMOVED lines=15> */
.L_x_1742:
[----:B------:R0:W5:Y:S01]  /*1b80*/  LDG.E.U16 R17, desc[UR36][R4.64] ;  /* 0x0000002404117981 */ /* 0x000162000c1e1500 */
[----:B------:R-:W-:Y:S05]  /*1b90*/  BRA `(.L_x_1732) ;  /* 0x0000000400d07947 */ /* 0x000fea0003800000 */
.L_x_1739:
        /* <DEDUP_REMOVED lines=13> */
.L_x_1746:
        /* <DEDUP_REMOVED lines=21> */
.L_x_1750:
[----:B------:R-:W-:Y:S05]  /*1dc0*/  BSYNC B1 ;  /* 0x0000000000017941 */ /* 0x000fea0003800000 */
.L_x_1749:
[----:B------:R-:W-:Y:S01]  /*1dd0*/  LEA R5, R0, 0x3b800000, 0x17 ;  /* 0x3b80000000057811 */ /* 0x000fe200078eb8ff */
[----:B------:R-:W-:-:S05]  /*1de0*/  IMAD.SHL.U32 R0, R3, 0x100000, RZ ;  /* 0x0010000003007824 */ /* 0x000fca00078e00ff */
[----:B------:R-:W-:-:S07]  /*1df0*/  LOP3.LUT R0, R5, R0, R6, 0xfe, !PT ;  /* 0x0000000005007212 */ /* 0x000fce00078efe06 */
.L_x_1748:
[----:B------:R-:W-:Y:S05]  /*1e00*/  BSYNC B0 ;  /* 0x0000000000007941 */ /* 0x000fea0003800000 */
.L_x_1747:
[----:B------:R-:W-:-:S04]  /*1e10*/  F2FP.BF16.F32.PACK_AB R0, RZ, R0 ;  /* 0x00000000ff00723e */ /* 0x000fc800000010ff */
[----:B------:R-:W-:Y:S01]  /*1e20*/  PRMT R17, R0, 0x7610, R17 ;  /* 0x0000761000117816 */ /* 0x000fe20000000011 */
[----:B------:R-:W-:Y:S06]  /*1e30*/  BRA `(.L_x_1732) ;  /* 0x0000000400287947 */ /* 0x000fec0003800000 */
.L_x_1745:
        /* <DEDUP_REMOVED lines=21> */
.L_x_1754:
[----:B------:R-:W-:Y:S05]  /*1f90*/  BSYNC B1 ;  /* 0x0000000000017941 */ /* 0x000fea0003800000 */
.L_x_1753:
[----:B------:R-:W-:Y:S01]  /*1fa0*/  LEA R5, R0, 0x37800000, 0x17 ;  /* 0x3780000000057811 */ /* 0x000fe200078eb8ff */
[----:B------:R-:W-:-:S05]  /*1fb0*/  IMAD.SHL.U32 R0, R3, 0x200000, RZ ;  /* 0x0020000003007824 */ /* 0x000fca00078e00ff */
[----:B------:R-:W-:-:S07]  /*1fc0*/  LOP3.LUT R0, R5, R0, R6, 0xfe, !PT ;  /* 0x0000000005007212 */ /* 0x000fce00078efe06 */
.L_x_1752:
[----:B------:R-:W-:Y:S05]  /*1fd0*/  BSYNC B0 ;  /* 0x0000000000007941 */ /* 0x000fea0003800000 */
.L_x_1751:
[----:B------:R-:W-:-:S04]  /*1fe0*/  F2FP.BF16.F32.PACK_AB R0, RZ, R0 ;  /* 0x00000000ff00723e */ /* 0x000fc800000010ff */
[----:B------:R-:W-:Y:S01]  /*1ff0*/  PRMT R17, R0, 0x7610, R17 ;  /* 0x0000761000117816 */ /* 0x000fe20000000011 */
[----:B------:R-:W-:Y:S06]  /*2000*/  BRA `(.L_x_1732) ;  /* 0x0000000000b47947 */ /* 0x000fec0003800000 */
.L_x_1744:
        /* <DEDUP_REMOVED lines=14> */
.L_x_1758:
[----:B------:R-:W-:Y:S05]  /*20f0*/  BSYNC B0 ;  /* 0x0000000000007941 */ /* 0x000fea0003800000 */
.L_x_1757:
[----:B------:R-:W-:-:S04]  /*2100*/  F2FP.BF16.F32.PACK_AB R0, RZ, R0 ;  /* 0x00000000ff00723e */ /* 0x000fc800000010ff */
[----:B------:R-:W-:Y:S01]  /*2110*/  PRMT R17, R0, 0x7610, R17 ;  /* 0x0000761000117816 */ /* 0x000fe20000000011 */
[----:B------:R-:W-:Y:S06]  /*2120*/  BRA `(.L_x_1732) ;  /* 0x00000000006c7947 */ /* 0x000fec0003800000 */
.L_x_1731:
        /* <DEDUP_REMOVED lines=16> */
.L_x_1759:
[----:B------:R-:W-:Y:S01]  /*2230*/  PRMT R17, RZ, 0x7610, R17 ;  /* 0x00007610ff117816 */ /* 0x000fe20000000011 */
[----:B------:R-:W-:Y:S06]  /*2240*/  BRA `(.L_x_1732) ;  /* 0x0000000000247947 */ /* 0x000fec0003800000 */
.L_x_1756:
[----:B------:R-:W2:Y:S02]  /*2250*/  LDG.E.64 R4, desc[UR36][R4.64] ;  /* 0x0000002404047981 */ /* 0x000ea4000c1e1b00 */
[----:B--2---:R-:W0:Y:S02]  /*2260*/  I2F.U64 R0, R4 ;  /* 0x0000000400007312 */ /* 0x004e240000301000 */
[----:B0-----:R-:W-:-:S04]  /*2270*/  F2FP.BF16.F32.PACK_AB R0, RZ, R0 ;  /* 0x00000000ff00723e */ /* 0x001fc800000010ff */
[----:B------:R-:W-:Y:S01]  /*2280*/  PRMT R17, R0, 0x7610, R17 ;  /* 0x0000761000117816 */ /* 0x000fe20000000011 */
[----:B------:R-:W-:Y:S06]  /*2290*/  BRA `(.L_x_1732) ;  /* 0x0000000000107947 */ /* 0x000fec0003800000 */
.L_x_1755:
[----:B------:R-:W2:Y:S02]  /*22a0*/  LDG.E R4, desc[UR36][R4.64] ;  /* 0x0000002404047981 */ /* 0x000ea4000c1e1900 */
[----:B--2---:R-:W-:-:S04]  /*22b0*/  I2FP.F32.U32 R0, R4 ;  /* 0x0000000400007245 */ /* 0x004fc80000201000 */
[----:B------:R-:W-:-:S04]  /*22c0*/  F2FP.BF16.F32.PACK_AB R0, RZ, R0 ;  /* 0x00000000ff00723e */ /* 0x000fc800000010ff */
[----:B------:R-:W-:-:S07]  /*22d0*/  PRMT R17, R0, 0x7610, R17 ;  /* 0x0000761000117816 */ /* 0x000fce0000000011 */
.L_x_1732:
[----:B------:R-:W-:-:S07]  /*22e0*/  VIADD R23, R23, 0x80 ;  /* 0x0000008017177836 */ /* 0x000fce0000000000 */
.L_x_1726:
[----:B------:R-:W-:Y:S05]  /*22f0*/  BSYNC B6 ;  /* 0x0000000000067941 */ /* 0x000fea0003800000 */
.L_x_1725:
        /* <DEDUP_REMOVED lines=28> */
.L_x_1765:
[----:B------:R-:W2:Y:S02]  /*24c0*/  LDG.E.U8 R4, desc[UR36][R4.64] ;  /* 0x0000002404047981 */ /* 0x000ea4000c1e1100 */
[----:B--2---:R-:W-:-:S04]  /*24d0*/  I2FP.F32.U32 R0, R4 ;  /* 0x0000000400007245 */ /* 0x004fc80000201000 */
[----:B------:R-:W-:-:S04]  /*24e0*/  F2FP.BF16.F32.PACK_AB R0, RZ, R0 ;  /* 0x00000000ff00723e */ /* 0x000fc800000010ff */
[----:B------:R-:W-:Y:S01]  /*24f0*/  PRMT R24, R0, 0x7610, R24 ;  /* 0x0000761000187816 */ /* 0x000fe20000000018 */
[----:B------:R-:W-:Y:S06]  /*2500*/  BRA `(.L_x_1767) ;  /* 0x0000000c00c87947 */ /* 0x000fec0003800000 */
.L_x_1764:
        /* <DEDUP_REMOVED lines=11> */
.L_x_1769:
[----:B------:R-:W2:Y:S02]  /*25c0*/  LDG.E R4, desc[UR36][R4.64] ;  /* 0x0000002404047981 */ /* 0x000ea4000c1e1900 */
[----:B--2---:R-:W-:-:S04]  /*25d0*/  I2FP.F32.S32 R0, R4 ;  /* 0x0000000400007245 */ /* 0x004fc80000201400 */
[----:B------:R-:W-:-:S04]  /*25e0*/  F2FP.BF16.F32.PACK_AB R0, RZ, R0 ;  /* 0x00000000ff00723e */ /* 0x000fc800000010ff */
[----:B------:R-:W-:Y:S01]  /*25f0*/  PRMT R24, R0, 0x7610, R24 ;  /* 0x0000761000187816 */ /* 0x000fe20000000018 */
[----:B------:R-:W-:Y:S06]  /*2600*/  BRA `(.L_x_1767) ;  /* 0x0000000c00887947 */ /* 0x000fec0003800000 */
.L_x_1768:
[----:B------:R-:W2:Y:S02]  /*2610*/  LDG.E.U16 R4, desc[UR36][R4.64] ;  /* 0x0000002404047981 */ /* 0x000ea4000c1e1500 */
[----:B--2---:R-:W0:Y:S02]  /*2620*/  I2F.S16 R0, R4 ;  /* 0x0000000400007306 */ /* 0x004e240000101400 */
[----:B0-----:R-:W-:-:S04]  /*2630*/  F2FP.BF16.F32.PACK_AB R0, RZ, R0 ;  /* 0x00000000ff00723e */ /* 0x001fc800000010ff */
[----:B------:R-:W-:Y:S01]  /*2640*/  PRMT R24, R0, 0x7610, R24 ;  /* 0x0000761000187816 */ /* 0x000fe20000000018 */
[----:B------:R-:W-:Y:S06]  /*2650*/  BRA `(.L_x_1767) ;  /* 0x0000000c00747947 */ /* 0x000fec0003800000 */
.L_x_1763:
        /* <DEDUP_REMOVED lines=9> */
.L_x_1771:
[----:B------:R-:W2:Y:S02]  /*26f0*/  LDG.E.U16 R0, desc[UR36][R4.64] ;  /* 0x0000002404007981 */ /* 0x000ea4000c1e1500 */
[----:B--2---:R-:W-:-:S05]  /*2700*/  HADD2.F32 R0, -RZ, R0.H0_H0 ;  /* 0x20000000ff007230 */ /* 0x004fca0000004100 */
[----:B------:R-:W-:-:S04]  /*2710*/  F2FP.BF16.F32.PACK_AB R0, RZ, R0 ;  /* 0x00000000ff00723e */ /* 0x000fc800000010ff */
[----:B------:R-:W-:Y:S01]  /*2720*/  PRMT R24, R0, 0x7610, R24 ;  /* 0x0000761000187816 */ /* 0x000fe20000000018 */
[----:B------:R-:W-:Y:S06]  /*2730*/  BRA `(.L_x_1767) ;  /* 0x0000000c003c7947 */ /* 0x000fec0003800000 */
.L_x_1770:
        /* <DEDUP_REMOVED lines=9> */
.L_x_1773:
[----:B------:R-:W2:Y:S02]  /*27d0*/  LDG.E.U16 R4, desc[UR36][R4.64] ;  /* 0x0000002404047981 */ /* 0x000ea4000c1e1500 */
[----:B--2---:R-:W-:-:S05]  /*27e0*/  HADD2.F32 R0, -RZ, R4.H0_H0 ;  /* 0x20000004ff007230 */ /* 0x004fca0000004100 */
[----:B------:R-:W-:-:S04]  /*27f0*/  F2FP.BF16.F32.PACK_AB R0, RZ, R0 ;  /* 0x00000000ff00723e */ /* 0x000fc800000010ff */
[----:B------:R-:W-:Y:S01]  /*2800*/  PRMT R24, R0, 0x7610, R24 ;  /* 0x0000761000187816 */ /* 0x000fe20000000018 */
[----:B------:R-:W-:Y:S06]  /*2810*/  BRA `(.L_x_1767) ;  /* 0x0000000c00047947 */ /* 0x000fec0003800000 */
.L_x_1772:
        /* <DEDUP_REMOVED lines=9> */
.L_x_1762:
        /* <DEDUP_REMOVED lines=14> */
.L_x_1776:
        /* <DEDUP_REMOVED lines=9> */
.L_x_1775:
        /* <DEDUP_REMOVED lines=28> */
.L_x_1778:
        /* <DEDUP_REMOVED lines=15> */
.L_x_1777:
[----:B------:R0:W5:Y:S01]  /*2cd0*/  LDG.E.U16 R24, desc[UR36][R4.64] ;  /* 0x0000002404187981 */ /* 0x000162000c1e1500 */
[----:B------:R-:W-:Y:S05]  /*2ce0*/  BRA `(.L_x_1767) ;  /* 0x0000000400d07947 */ /* 0x000fea0003800000 */
.L_x_1774:
        /* <DEDUP_REMOVED lines=13> */
.L_x_1781:
        /* <DEDUP_REMOVED lines=21> */
.L_x_1785:
[----:B------:R-:W-:Y:S05]  /*2f10*/  BSYNC B1 ;  /* 0x0000000000017941 */ /* 0x000fea0003800000 */
.L_x_1784:
[----:B------:R-:W-:Y:S01]  /*2f20*/  LEA R5, R0, 0x3b800000, 0x17 ;  /* 0x3b80000000057811 */ /* 0x000fe200078eb8ff */
[----:B------:R-:W-:-:S05]  /*2f30*/  IMAD.SHL.U32 R0, R3, 0x100000, RZ ;  /* 0x0010000003007824 */ /* 0x000fca00078e00ff */
[----:B------:R-:W-:-:S07]  /*2f40*/  LOP3.LUT R0, R5, R0, R6, 0xfe, !PT ;  /* 0x0000000005007212 */ /* 0x000fce00078efe06 */
.L_x_1783:
[----:B------:R-:W-:Y:S05]  /*2f50*/  BSYNC B0 ;  /* 0x0000000000007941 */ /* 0x000fea0003800000 */
.L_x_1782:
[----:B------:R-:W-:-:S04]  /*2f60*/  F2FP.BF16.F32.PACK_AB R0, RZ, R0 ;  /* 0x00000000ff00723e */ /* 0x000fc800000010ff */
[----:B------:R-:W-:Y:S01]  /*2f70*/  PRMT R24, R0, 0x7610, R24 ;  /* 0x0000761000187816 */ /* 0x000fe20000000018 */
[----:B------:R-:W-:Y:S06]  /*2f80*/  BRA `(.L_x_1767) ;  /* 0x0000000400287947 */ /* 0x000fec0003800000 */
.L_x_1780:
        /* <DEDUP_REMOVED lines=21> */
.L_x_1789:
[----:B------:R-:W-:Y:S05]  /*30e0*/  BSYNC B1 ;  /* 0x0000000000017941 */ /* 0x000fea0003800000 */
.L_x_1788:
[----:B------:R-:W-:Y:S01]  /*30f0*/  LEA R5, R0, 0x37800000, 0x17 ;  /* 0x3780000000057811 */ /* 0x000fe200078eb8ff */
[----:B------:R-:W-:-:S05]  /*3100*/  IMAD.SHL.U32 R0, R3, 0x200000, RZ ;  /* 0x0020000003007824 */ /* 0x000fca00078e00ff */
[----:B------:R-:W-:-:S07]  /*3110*/  LOP3.LUT R0, R5, R0, R6, 0xfe, !PT ;  /* 0x0000000005007212 */ /* 0x000fce00078efe06 */
.L_x_1787:
[----:B------:R-:W-:Y:S05]  /*3120*/  BSYNC B0 ;  /* 0x0000000000007941 */ /* 0x000fea0003800000 */
.L_x_1786:
[----:B------:R-:W-:-:S04]  /*3130*/  F2FP.BF16.F32.PACK_AB R0, RZ, R0 ;  /* 0x00000000ff00723e */ /* 0x000fc800000010ff */
[----:B------:R-:W-:Y:S01]  /*3140*/  PRMT R24, R0, 0x7610, R24 ;  /* 0x0000761000187816 */ /* 0x000fe20000000018 */
[----:B------:R-:W-:Y:S06]  /*3150*/  BRA `(.L_x_1767) ;  /* 0x0000000000b47947 */ /* 0x000fec0003800000 */
.L_x_1779:
        /* <DEDUP_REMOVED lines=14> */
.L_x_1793:
[----:B------:R-:W-:Y:S05]  /*3240*/  BSYNC B0 ;  /* 0x0000000000007941 */ /* 0x000fea0003800000 */
.L_x_1792:
[----:B------:R-:W-:-:S04]  /*3250*/  F2FP.BF16.F32.PACK_AB R0, RZ, R0 ;  /* 0x00000000ff00723e */ /* 0x000fc800000010ff */
[----:B------:R-:W-:Y:S01]  /*3260*/  PRMT R24, R0, 0x7610, R24 ;  /* 0x0000761000187816 */ /* 0x000fe20000000018 */
[----:B------:R-:W-:Y:S06]  /*3270*/  BRA `(.L_x_1767) ;  /* 0x00000000006c7947 */ /* 0x000fec0003800000 */
.L_x_1766:
        /* <DEDUP_REMOVED lines=16> */
.L_x_1794:
[----:B------:R-:W-:Y:S01]  /*3380*/  PRMT R24, RZ, 0x7610, R24 ;  /* 0x00007610ff187816 */ /* 0x000fe20000000018 */
[----:B------:R-:W-:Y:S06]  /*3390*/  BRA `(.L_x_1767) ;  /* 0x0000000000247947 */ /* 0x000fec0003800000 */
.L_x_1791:
[----:B------:R-:W2:Y:S02]  /*33a0*/  LDG.E.64 R4, desc[UR36][R4.64] ;  /* 0x0000002404047981 */ /* 0x000ea4000c1e1b00 */
[----:B--2---:R-:W0:Y:S02]  /*33b0*/  I2F.U64 R0, R4 ;  /* 0x0000000400007312 */ /* 0x004e240000301000 */
[----:B0-----:R-:W-:-:S04]  /*33c0*/  F2FP.BF16.F32.PACK_AB R0, RZ, R0 ;  /* 0x00000000ff00723e */ /* 0x001fc800000010ff */
[----:B------:R-:W-:Y:S01]  /*33d0*/  PRMT R24, R0, 0x7610, R24 ;  /* 0x0000761000187816 */ /* 0x000fe20000000018 */
[----:B------:R-:W-:Y:S06]  /*33e0*/  BRA `(.L_x_1767) ;  /* 0x0000000000107947 */ /* 0x000fec0003800000 */
.L_x_1790:
[----:B------:R-:W2:Y:S02]  /*33f0*/  LDG.E R4, desc[UR36][R4.64] ;  /* 0x0000002404047981 */ /* 0x000ea4000c1e1900 */
[----:B--2---:R-:W-:-:S04]  /*3400*/  I2FP.F32.U32 R0, R4 ;  /* 0x0000000400007245 */ /* 0x004fc80000201000 */
[----:B------:R-:W-:-:S04]  /*3410*/  F2FP.BF16.F32.PACK_AB R0, RZ, R0 ;  /* 0x00000000ff00723e */ /* 0x000fc800000010ff */
[----:B------:R-:W-:-:S07]  /*3420*/  PRMT R24, R0, 0x7610, R24 ;  /* 0x0000761000187816 */ /* 0x000fce0000000018 */
.L_x_1767:
[----:B------:R-:W-:-:S07]  /*3430*/  VIADD R23, R23, 0x80 ;  /* 0x0000008017177836 */ /* 0x000fce0000000000 */
.L_x_1761:
[----:B------:R-:W-:Y:S05]  /*3440*/  BSYNC B6 ;  /* 0x0000000000067941 */ /* 0x000fea0003800000 */
.L_x_1760:
        /* <DEDUP_REMOVED lines=25> */
.L_x_1800:
[----:B------:R-:W2:Y:S02]  /*35e0*/  LDG.E.U8 R4, desc[UR36][R4.64] ;  /* 0x0000002404047981 */ /* 0x000ea4000c1e1100 */
[----:B--2---:R-:W-:-:S04]  /*35f0*/  I2FP.F32.U32 R0, R4 ;  /* 0x0000000400007245 */ /* 0x004fc80000201000 */
[----:B------:R-:W-:-:S04]  /*3600*/  F2FP.BF16.F32.PACK_AB R0, RZ, R0 ;  /* 0x00000000ff00723e */ /* 0x000fc800000010ff */
[----:B------:R-:W-:Y:S01]  /*3610*/  PRMT R18, R0, 0x7610, R18 ;  /* 0x0000761000127816 */ /* 0x000fe20000000012 */
[----:B------:R-:W-:Y:S06]  /*3620*/  BRA `(.L_x_1796) ;  /* 0x0000000c00c87947 */ /* 0x000fec0003800000 */
.L_x_1799:
        /* <DEDUP_REMOVED lines=11> */
.L_x_1803:
[----:B------:R-:W2:Y:S02]  /*36e0*/  LDG.E R4, desc[UR36][R4.64] ;  /* 0x0000002404047981 */ /* 0x000ea4000c1e1900 */
[----:B--2---:R-:W-:-:S04]  /*36f0*/  I2FP.F32.S32 R0, R4 ;  /* 0x0000000400007245 */ /* 0x004fc80000201400 */
[----:B------:R-:W-:-:S04]  /*3700*/  F2FP.BF16.F32.PACK_AB R0, RZ, R0 ;  /* 0x00000000ff00723e */ /* 0x000fc800000010ff */
[----:B------:R-:W-:Y:S01]  /*3710*/  PRMT R18, R0, 0x7610, R18 ;  /* 0x0000761000127816 */ /* 0x000fe20000000012 */
[----:B------:R-:W-:Y:S06]  /*3720*/  BRA `(.L_x_1796) ;  /* 0x0000000c00887947 */ /* 0x000fec0003800000 */
.L_x_1802:
[----:B------:R-:W2:Y:S02]  /*3730*/  LDG.E.U16 R4, desc[UR36][R4.64] ;  /* 0x0000002404047981 */ /* 0x000ea4000c1e1500 */
[----:B--2---:R-:W0:Y:S02]  /*3740*/  I2F.S16 R0, R4 ;  /* 0x0000000400007306 */ /* 0x004e240000101400 */
[----:B0-----:R-:W-:-:S04]  /*3750*/  F2FP.BF16.F32.PACK_AB R0, RZ, R0 ;  /* 0x00000000ff00723e */ /* 0x001fc800000010ff */
[----:B------:R-:W-:Y:S01]  /*3760*/  PRMT R18, R0, 0x7610, R18 ;  /* 0x0000761000127816 */ /* 0x000fe20000000012 */
[----:B------:R-:W-:Y:S06]  /*3770*/  BRA `(.L_x_1796) ;  /* 0x0000000c00747947 */ /* 0x000fec0003800000 */
.L_x_1798:
        /* <DEDUP_REMOVED lines=9> */
.L_x_1805:
[----:B------:R-:W2:Y:S02]  /*3810*/  LDG.E.U16 R0, desc[UR36][R4.64] ;  /* 0x0000002404007981 */ /* 0x000ea4000c1e1500 */
[----:B--2---:R-:W-:-:S05]  /*3820*/  HADD2.F32 R0, -RZ, R0.H0_H0 ;  /* 0x20000000ff007230 */ /* 0x004fca0000004100 */
[----:B------:R-:W-:-:S04]  /*3830*/  F2FP.BF16.F32.PACK_AB R0, RZ, R0 ;  /* 0x00000000ff00723e */ /* 0x000fc800000010ff */
[----:B------:R-:W-:Y:S01]  /*3840*/  PRMT R18, R0, 0x7610, R18 ;  /* 0x0000761000127816 */ /* 0x000fe20000000012 */
[----:B------:R-:W-:Y:S06]  /*3850*/  BRA `(.L_x_1796) ;  /* 0x0000000c003c7947 */ /* 0x000fec0003800000 */
.L_x_1804:
        /* <DEDUP_REMOVED lines=9> */
.L_x_1807:
[----:B------:R-:W2:Y:S02]  /*38f0*/  LDG.E.U16 R4, desc[UR36][R4.64] ;  /* 0x0000002404047981 */ /* 0x000ea4000c1e1500 */
[----:B--2---:R-:W-:-:S05]  /*3900*/  HADD2.F32 R0, -RZ, R4.H0_H0 ;  /* 0x20000004ff007230 */ /* 0x004fca0000004100 */
[----:B------:R-:W-:-:S04]  /*3910*/  F2FP.BF16.F32.PACK_AB R0, RZ, R0 ;  /* 0x00000000ff00723e */ /* 0x000fc800000010ff */
[----:B------:R-:W-:Y:S01]  /*3920*/  PRMT R18, R0, 0x7610, R18 ;  /* 0x0000761000127816 */ /* 0x000fe20000000012 */
[----:B------:R-:W-:Y:S06]  /*3930*/  BRA `(.L_x_1796) ;  /* 0x0000000c00047947 */ /* 0x000fec0003800000 */
.L_x_1806:
        /* <DEDUP_REMOVED lines=9> */
.L_x_1797:
        /* <DEDUP_REMOVED lines=14> */
.L_x_1810:
        /* <DEDUP_REMOVED lines=9> */
.L_x_1809:
        /* <DEDUP_REMOVED lines=28> */
.L_x_1812:
        /* <DEDUP_REMOVED lines=15> */
.L_x_1811:
[----:B------:R1:W5:Y:S01]  /*3df0*/  LDG.E.U16 R18, desc[UR36][R4.64] ;  /* 0x0000002404127981 */ /* 0x000362000c1e1500 */
[----:B------:R-:W-:Y:S05]  /*3e00*/  BRA `(.L_x_1796) ;  /* 0x0000000400d07947 */ /* 0x000fea0003800000 */
.L_x_1808:
        /* <DEDUP_REMOVED lines=13> */
.L_x_1815:
        /* <DEDUP_REMOVED lines=21> */
.L_x_1819:
[----:B------:R-:W-:Y:S05]  /*4030*/  BSYNC B1 ;  /* 0x0000000000017941 */ /* 0x000fea0003800000 */
.L_x_1818:
[----:B------:R-:W-:Y:S01]  /*4040*/  LEA R5, R0, 0x3b800000, 0x17 ;  /* 0x3b80000000057811 */ /* 0x000fe200078eb8ff */
[----:B------:R-:W-:-:S05]  /*4050*/  IMAD.SHL.U32 R0, R3, 0x100000, RZ ;  /* 0x0010000003007824 */ /* 0x000fca00078e00ff */
[----:B------:R-:W-:-:S07]  /*4060*/  LOP3.LUT R0, R5, R0, R6, 0xfe, !PT ;  /* 0x0000000005007212 */ /* 0x000fce00078efe06 */
.L_x_1817:
[----:B------:R-:W-:Y:S05]  /*4070*/  BSYNC B0 ;  /* 0x0000000000007941 */ /* 0x000fea0003800000 */
.L_x_1816:
[----:B------:R-:W-:-:S04]  /*4080*/  F2FP.BF16.F32.PACK_AB R0, RZ, R0 ;  /* 0x00000000ff00723e */ /* 0x000fc800000010ff */
[----:B------:R-:W-:Y:S01]  /*4090*/  PRMT R18, R0, 0x7610, R18 ;  /* 0x0000761000127816 */ /* 0x000fe20000000012 */
[----:B------:R-:W-:Y:S06]  /*40a0*/  BRA `(.L_x_1796) ;  /* 0x0000000400287947 */ /* 0x000fec0003800000 */
.L_x_1814:
        /* <DEDUP_REMOVED lines=21> */
.L_x_1823:
[----:B------:R-:W-:Y:S05]  /*4200*/  BSYNC B1 ;  /* 0x0000000000017941 */ /* 0x000fea0003800000 */
.L_x_1822:
[----:B------:R-:W-:Y:S01]  /*4210*/  LEA R5, R0, 0x37800000, 0x17 ;  /* 0x3780000000057811 */ /* 0x000fe200078eb8ff */
[----:B------:R-:W-:-:S05]  /*4220*/  IMAD.SHL.U32 R0, R3, 0x200000, RZ ;  /* 0x0020000003007824 */ /* 0x000fca00078e00ff */
[----:B------:R-:W-:-:S07]  /*4230*/  LOP3.LUT R0, R5, R0, R6, 0xfe, !PT ;  /* 0x0000000005007212 */ /* 0x000fce00078efe06 */
.L_x_1821:
[----:B------:R-:W-:Y:S05]  /*4240*/  BSYNC B0 ;  /* 0x0000000000007941 */ /* 0x000fea0003800000 */
.L_x_1820:
[----:B------:R-:W-:-:S04]  /*4250*/  F2FP.BF16.F32.PACK_AB R0, RZ, R0 ;  /* 0x00000000ff00723e */ /* 0x000fc800000010ff */
[----:B------:R-:W-:Y:S01]  /*4260*/  PRMT R18, R0, 0x7610, R18 ;  /* 0x0000761000127816 */ /* 0x000fe20000000012 */
[----:B------:R-:W-:Y:S06]  /*4270*/  BRA `(.L_x_1796) ;  /* 0x0000000000b47947 */ /* 0x000fec0003800000 */
.L_x_1813:
        /* <DEDUP_REMOVED lines=14> */
.L_x_1827:
[----:B------:R-:W-:Y:S05]  /*4360*/  BSYNC B0 ;  /* 0x0000000000007941 */ /* 0x000fea0003800000 */
.L_x_1826:
[----:B------:R-:W-:-:S04]  /*4370*/  F2FP.BF16.F32.PACK_AB R0, RZ, R0 ;  /* 0x00000000ff00723e */ /* 0x000fc800000010ff */
[----:B------:R-:W-:Y:S01]  /*4380*/  PRMT R18, R0, 0x7610, R18 ;  /* 0x0000761000127816 */ /* 0x000fe20000000012 */
[----:B------:R-:W-:Y:S06]  /*4390*/  BRA `(.L_x_1796) ;  /* 0x00000000006c7947 */ /* 0x000fec0003800000 */
.L_x_1801:
        /* <DEDUP_REMOVED lines=16> */
.L_x_1828:
[----:B------:R-:W-:Y:S01]  /*44a0*/  PRMT R18, RZ, 0x7610, R18 ;  /* 0x00007610ff127816 */ /* 0x000fe20000000012 */
[----:B------:R-:W-:Y:S06]  /*44b0*/  BRA `(.L_x_1796) ;  /* 0x0000000000247947 */ /* 0x000fec0003800000 */
.L_x_1825:
[----:B------:R-:W2:Y:S02]  /*44c0*/  LDG.E.64 R4, desc[UR36][R4.64] ;  /* 0x0000002404047981 */ /* 0x000ea4000c1e1b00 */
[----:B--2---:R-:W0:Y:S02]  /*44d0*/  I2F.U64 R0, R4 ;  /* 0x0000000400007312 */ /* 0x004e240000301000 */
[----:B0-----:R-:W-:-:S04]  /*44e0*/  F2FP.BF16.F32.PACK_AB R0, RZ, R0 ;  /* 0x00000000ff00723e */ /* 0x001fc800000010ff */
[----:B------:R-:W-:Y:S01]  /*44f0*/  PRMT R18, R0, 0x7610, R18 ;  /* 0x0000761000127816 */ /* 0x000fe20000000012 */
[----:B------:R-:W-:Y:S06]  /*4500*/  BRA `(.L_x_1796) ;  /* 0x0000000000107947 */ /* 0x000fec0003800000 */
.L_x_1824:
[----:B------:R-:W2:Y:S02]  /*4510*/  LDG.E R4, desc[UR36][R4.64] ;  /* 0x0000002404047981 */ /* 0x000ea4000c1e1900 */
[----:B--2---:R-:W-:-:S04]  /*4520*/  I2FP.F32.U32 R0, R4 ;  /* 0x0000000400007245 */ /* 0x004fc80000201000 */
[----:B------:R-:W-:-:S04]  /*4530*/  F2FP.BF16.F32.PACK_AB R0, RZ, R0 ;  /* 0x00000000ff00723e */ /* 0x000fc800000010ff */
[----:B------:R-:W-:-:S07]  /*4540*/  PRMT R18, R0, 0x7610, R18 ;  /* 0x0000761000127816 */ /* 0x000fce0000000012 */
.L_x_1796:
[----:B------:R-:W-:Y:S05]  /*4550*/  BSYNC B6 ;  /* 0x0000000000067941 */ /* 0x000fea0003800000 */
.L_x_1795:
[----:B------:R-:W0:Y:S01]  /*4560*/  S2R R25, SR_TID.X ;  /* 0x0000000000197919 */ /* 0x000e220000002100 */
[----:B------:R-:W-:Y:S01]  /*4570*/  BSSY B6, `(.L_x_1829) ;  /* 0x0000132000067945 */ /* 0x000fe20003800000 */
[C---:B01----:R-:W-:Y:S01]  /*4580*/  VIADD R5, R25.reuse, 0x100 ;  /* 0x0000010019057836 */ /* 0x043fe20000000000 */
[C---:B------:R-:W-:Y:S01]  /*4590*/  ISETP.GE.AND P3, PT, R25.reuse, R16, PT ;  /* 0x000000101900720c */ /* 0x040fe20003f66270 */
[----:B------:R-:W-:-:S03]  /*45a0*/  VIADD R23, R25, 0x80 ;  /* 0x0000008019177836 */ /* 0x000fc60000000000 */
[-C--:B------:R-:W-:Y:S01]  /*45b0*/  ISETP.GE.AND P1, PT, R5, R16.reuse, PT ;  /* 0x000000100500720c */ /* 0x080fe20003f26270 */
[----:B------:R-:W-:Y:S01]  /*45c0*/  VIADD R5, R25, 0x180 ;  /* 0x0000018019057836 */ /* 0x000fe20000000000 */
[----:B------:R-:W-:-:S04]  /*45d0*/  ISETP.GE.AND P0, PT, R23, R16, PT ;  /* 0x000000101700720c */ /* 0x000fc80003f06270 */
[----:B------:R-:W-:-:S03]  /*45e0*/  ISETP.GE.AND P2, PT, R5, R16, PT ;  /* 0x000000100500720c */ /* 0x000fc60003f46270 */
[----:B-----5:R-:W-:-:S04]  /*45f0*/  @!P3 IMAD.U32 R0, R19, 0x10000, RZ ;  /* 0x000100001300b824 */ /* 0x020fc800078e00ff */
[----:B------:R-:W-:Y:S02]  /*4600*/  @!P1 IMAD.U32 R24, R24, 0x10000, RZ ;  /* 0x0001000018189824 */ /* 0x000fe400078e00ff */
[----:B------:R-:W-:Y:S01]  /*4610*/  @!P3 FMUL.FTZ R4, R0, R0 ;  /* 0x000000000004b220 */ /* 0x000fe20000410000 */
[----:B------:R-:W-:Y:S02]  /*4620*/  @!P0 IMAD.U32 R6, R17, 0x10000, RZ ;  /* 0x0001000011068824 */ /* 0x000fe400078e00ff */
[----:B------:R-:W-:Y:S01]  /*4630*/  @!P1 FMUL.FTZ R8, R24, R24 ;  /* 0x0000001818089220 */ /* 0x000fe20000410000 */
[----:B------:R-:W-:Y:S02]  /*4640*/  @!P2 IMAD.U32 R18, R18, 0x10000, RZ ;  /* 0x000100001212a824 */ /* 0x000fe400078e00ff */
[----:B------:R-:W0:Y:S01]  /*4650*/  @!P3 F2F.BF16.F32 R4, R4 ;  /* 0x000000040004b304 */ /* 0x000e220000202000 */
[----:B------:R-:W-:Y:S01]  /*4660*/  @!P0 FMUL.FTZ R7, R6, R6 ;  /* 0x0000000606078220 */ /* 0x000fe20000410000 */
[----:B------:R-:W-:-:S06]  /*4670*/  @!P2 FMUL.FTZ R10, R18, R18 ;  /* 0x00000012120aa220 */ /* 0x000fcc0000410000 */
[----:B------:R-:W1:Y:S01]  /*4680*/  @!P1 F2F.BF16.F32 R8, R8 ;  /* 0x0000000800089304 */ /* 0x000e620000202000 */
[----:B0-----:R-:W-:-:S07]  /*4690*/  @!P3 IMAD.U32 R5, R4, 0x10000, RZ ;  /* 0x000100000405b824 */ /* 0x001fce00078e00ff */
[----:B------:R-:W0:Y:S01]  /*46a0*/  @!P2 F2F.BF16.F32 R10, R10 ;  /* 0x0000000a000aa304 */ /* 0x000e220000202000 */
[----:B------:R-:W-:Y:S01]  /*46b0*/  @!P3 FMUL.FTZ R5, R0, R5 ;  /* 0x000000050005b220 */ /* 0x000fe20000410000 */
[----:B-1----:R-:W-:-:S06]  /*46c0*/  @!P1 IMAD.U32 R9, R8, 0x10000, RZ ;  /* 0x0001000008099824 */ /* 0x002fcc00078e00ff */
[----:B------:R-:W1:Y:S01]  /*46d0*/  @!P0 F2F.BF16.F32 R7, R7 ;  /* 0x0000000700078304 */ /* 0x000e620000202000 */
[----:B------:R-:W-:Y:S01]  /*46e0*/  @!P1 FMUL.FTZ R24, R24, R9 ;  /* 0x0000000918189220 */ /* 0x000fe20000410000 */
[----:B0-----:R-:W-:-:S06]  /*46f0*/  @!P2 IMAD.U32 R9, R10, 0x10000, RZ ;  /* 0x000100000a09a824 */ /* 0x001fcc00078e00ff */
[----:B------:R0:W2:Y:S01]  /*4700*/  @!P3 F2F.BF16.F32 R3, R5 ;  /* 0x000000050003b304 */ /* 0x0000a20000202000 */
[----:B------:R-:W-:Y:S02]  /*4710*/  @!P2 FMUL.FTZ R0, R18, R9 ;  /* 0x000000091200a220 */ /* 0x000fe40000410000 */
[----:B------:R-:W3:Y:S01]  /*4720*/  LDC.U8 R18, c[0x0][0x23c] ;  /* 0x00008f00ff127b82 */ /* 0x000ee20000000000 */
[----:B-1----:R-:W-:-:S04]  /*4730*/  @!P0 IMAD.U32 R9, R7, 0x10000, RZ ;  /* 0x0001000007098824 */ /* 0x002fc800078e00ff */
[----:B------:R0:W1:Y:S01]  /*4740*/  @!P1 F2F.BF16.F32 R17, R24 ;  /* 0x0000001800119304 */ /* 0x0000620000202000 */
[----:B------:R-:W-:-:S07]  /*4750*/  @!P0 FMUL.FTZ R9, R6, R9 ;  /* 0x0000000906098220 */ /* 0x000fce0000410000 */
[----:B------:R0:W4:Y:S08]  /*4760*/  @!P2 F2F.BF16.F32 R19, R0 ;  /* 0x000000000013a304 */ /* 0x0001300000202000 */
[----:B------:R0:W0:Y:S01]  /*4770*/  @!P0 F2F.BF16.F32 R22, R9 ;  /* 0x0000000900168304 */ /* 0x0000220000202000 */
[----:B-12---:R-:W-:Y:S05]  /*4780*/  @P3 BRA `(.L_x_1830) ;  /* 0x0000001000403947 */ /* 0x006fea0003800000 */
[----:B0-----:R-:W0:Y:S01]  /*4790*/  LDC.64 R8, c[0x0][0x220] ;  /* 0x00008800ff087b82 */ /* 0x001e220000000a00 */
[----:B---3--:R-:W-:Y:S01]  /*47a0*/  PRMT R0, R18, 0x9910, RZ ;  /* 0x0000991012007816 */ /* 0x008fe200000000ff */
        /* <DEDUP_REMOVED lines=20> */
.L_x_1834:
[----:B------:R-:W-:Y:S02]  /*48f0*/  IMAD.U32 R5, R3, 0x10000, RZ ;  /* 0x0001000003057824 */ /* 0x000fe400078e00ff */
[----:B------:R-:W-:-:S04]  /*4900*/  IMAD.MOV.U32 R25, RZ, RZ, R23 ;  /* 0x000000ffff197224 */ /* 0x000fc800078e0017 */
[----:B------:R-:W0:Y:S02]  /*4910*/  F2I.S64.TRUNC R4, R5 ;  /* 0x0000000500047311 */ /* 0x000e24000020d900 */
[----:B0-----:R0:W-:Y:S01]  /*4920*/  STG.E.U8 desc[UR36][R8.64], R4 ;  /* 0x0000000408007986 */ /* 0x0011e2000c101124 */
[----:B------:R-:W-:Y:S05]  /*4930*/  BRA `(.L_x_1830) ;  /* 0x0000000c00d47947 */ /* 0x000fea0003800000 */
.L_x_1833:
        /* <DEDUP_REMOVED lines=11> */
.L_x_1837:
[----:B------:R-:W-:Y:S02]  /*49f0*/  IMAD.U32 R3, R3, 0x10000, RZ ;  /* 0x0001000003037824 */ /* 0x000fe400078e00ff */
[----:B------:R-:W-:-:S04]  /*4a00*/  IMAD.MOV.U32 R25, RZ, RZ, R23 ;  /* 0x000000ffff197224 */ /* 0x000fc800078e0017 */
[----:B------:R-:W0:Y:S02]  /*4a10*/  F2I.FTZ.TRUNC.NTZ R3, R3 ;  /* 0x0000000300037305 */ /* 0x000e24000021f100 */
[----:B0-----:R0:W-:Y:S01]  /*4a20*/  STG.E desc[UR36][R8.64], R3 ;  /* 0x0000000308007986 */ /* 0x0011e2000c101924 */
[----:B------:R-:W-:Y:S05]  /*4a30*/  BRA `(.L_x_1830) ;  /* 0x0000000c00947947 */ /* 0x000fea0003800000 */
.L_x_1836:
[----:B------:R-:W-:Y:S02]  /*4a40*/  IMAD.U32 R3, R3, 0x10000, RZ ;  /* 0x0001000003037824 */ /* 0x000fe400078e00ff */
[----:B------:R-:W-:-:S04]  /*4a50*/  IMAD.MOV.U32 R25, RZ, RZ, R23 ;  /* 0x000000ffff197224 */ /* 0x000fc800078e0017 */
[----:B------:R-:W0:Y:S02]  /*4a60*/  F2I.FTZ.TRUNC.NTZ R3, R3 ;  /* 0x0000000300037305 */ /* 0x000e24000021f100 */
[----:B0-----:R0:W-:Y:S01]  /*4a70*/  STG.E.U16 desc[UR36][R8.64], R3 ;  /* 0x0000000308007986 */ /* 0x0011e2000c101524 */
[----:B------:R-:W-:Y:S05]  /*4a80*/  BRA `(.L_x_1830) ;  /* 0x0000000c00807947 */ /* 0x000fea0003800000 */
.L_x_1832:
        /* <DEDUP_REMOVED lines=10> */
.L_x_1839:
[----:B------:R-:W-:Y:S02]  /*4b30*/  IMAD.U32 R0, R3, 0x10000, RZ ;  /* 0x0001000003007824 */ /* 0x000fe400078e00ff */
[----:B------:R-:W-:-:S03]  /*4b40*/  IMAD.MOV.U32 R25, RZ, RZ, R23 ;  /* 0x000000ffff197224 */ /* 0x000fc600078e0017 */
[----:B------:R-:W-:-:S05]  /*4b50*/  F2FP.F16.F32.PACK_AB R0, RZ, R0 ;  /* 0x00000000ff00723e */ /* 0x000fca00000000ff */
[----:B------:R0:W-:Y:S01]  /*4b60*/  STG.E.U16 desc[UR36][R8.64], R0 ;  /* 0x0000000008007986 */ /* 0x0001e2000c101524 */
[----:B------:R-:W-:Y:S05]  /*4b70*/  BRA `(.L_x_1830) ;  /* 0x0000000c00447947 */ /* 0x000fea0003800000 */
.L_x_1838:
        /* <DEDUP_REMOVED lines=11> */
.L_x_1841:
[----:B------:R-:W-:Y:S02]  /*4c30*/  IMAD.U32 R3, R3, 0x10000, RZ ;  /* 0x0001000003037824 */ /* 0x000fe400078e00ff */
[----:B------:R-:W-:-:S03]  /*4c40*/  IMAD.MOV.U32 R25, RZ, RZ, R23 ;  /* 0x000000ffff197224 */ /* 0x000fc600078e0017 */
[----:B------:R-:W-:-:S04]  /*4c50*/  F2FP.F16.F32.PACK_AB R3, RZ, R3 ;  /* 0x00000003ff03723e */ /* 0x000fc800000000ff */
[----:B------:R-:W-:-:S05]  /*4c60*/  PRMT R3, R3, 0x5410, RZ ;  /* 0x0000541003037816 */ /* 0x000fca00000000ff */
[----:B------:R0:W-:Y:S01]  /*4c70*/  STG.E desc[UR36][R8.64], R3 ;  /* 0x0000000308007986 */ /* 0x0001e2000c101924 */
[----:B------:R-:W-:Y:S05]  /*4c80*/  BRA `(.L_x_1830) ;  /* 0x0000000c00007947 */ /* 0x000fea0003800000 */
.L_x_1840:
[----:B------:R-:W-:Y:S02]  /*4c90*/  IMAD.U32 R4, R3, 0x10000, RZ ;  /* 0x0001000003047824 */ /* 0x000fe400078e00ff */
[----:B------:R-:W-:Y:S02]  /*4ca0*/  IMAD.MOV.U32 R25, RZ, RZ, R23 ;  /* 0x000000ffff197224 */ /* 0x000fe400078e0017 */
[----:B------:R-:W-:-:S06]  /*4cb0*/  FMUL.FTZ R4, R4, 1 ;  /* 0x3f80000004047820 */ /* 0x000fcc0000410000 */
[----:B------:R-:W0:Y:S02]  /*4cc0*/  F2F.F64.F32 R4, R4 ;  /* 0x0000000400047310 */ /* 0x000e240000201800 */
[----:B0-----:R0:W-:Y:S01]  /*4cd0*/  STG.E.64 desc[UR36][R8.64], R4 ;  /* 0x0000000408007986 */ /* 0x0011e2000c101b24 */
[----:B------:R-:W-:Y:S05]  /*4ce0*/  BRA `(.L_x_1830) ;  /* 0x0000000800e87947 */ /* 0x000fea0003800000 */
.L_x_1831:
        /* <DEDUP_REMOVED lines=14> */
.L_x_1844:
[----:B------:R-:W-:Y:S01]  /*4dd0*/  IMAD.U32 R3, R3, 0x10000, RZ ;  /* 0x0001000003037824 */ /* 0x000fe200078e00ff */
[----:B------:R-:W-:Y:S01]  /*4de0*/  CS2R R6, SRZ ;  /* 0x0000000000067805 */ /* 0x000fe2000001ff00 */
[----:B------:R-:W-:Y:S02]  /*4df0*/  IMAD.MOV.U32 R25, RZ, RZ, R23 ;  /* 0x000000ffff197224 */ /* 0x000fe400078e0017 */
[----:B------:R-:W-:-:S04]  /*4e00*/  FMUL.FTZ R3, R3, 1 ;  /* 0x3f80000003037820 */ /* 0x000fc80000410000 */
[----:B------:R-:W0:Y:S02]  /*4e10*/  F2F.F64.F32 R4, R3 ;  /* 0x0000000300047310 */ /* 0x000e240000201800 */
[----:B0-----:R0:W-:Y:S01]  /*4e20*/  STG.E.128 desc[UR36][R8.64], R4 ;  /* 0x0000000408007986 */ /* 0x0011e2000c101d24 */
[----:B------:R-:W-:Y:S05]  /*4e30*/  BRA `(.L_x_1830) ;  /* 0x0000000800947947 */ /* 0x000fea0003800000 */
.L_x_1843:
        /* <DEDUP_REMOVED lines=21> */
.L_x_1848:
[----:B------:R-:W-:Y:S05]  /*4f90*/  BSYNC B0 ;  /* 0x0000000000007941 */ /* 0x000fea0003800000 */
.L_x_1847:
[----:B------:R-:W-:Y:S01]  /*4fa0*/  LOP3.LUT R5, R0, R5, RZ, 0xfc, !PT ;  /* 0x0000000500057212 */ /* 0x000fe200078efcff */
[----:B------:R-:W-:-:S04]  /*4fb0*/  IMAD.MOV.U32 R25, RZ, RZ, R23 ;  /* 0x000000ffff197224 */ /* 0x000fc800078e0017 */
[----:B------:R0:W-:Y:S01]  /*4fc0*/  STG.E.U8 desc[UR36][R8.64], R5 ;  /* 0x0000000508007986 */ /* 0x0001e2000c101124 */
[----:B------:R-:W-:Y:S05]  /*4fd0*/  BRA `(.L_x_1830) ;  /* 0x00000008002c7947 */ /* 0x000fea0003800000 */
.L_x_1846:
        /* <DEDUP_REMOVED lines=13> */
.L_x_1850:
[----:B------:R-:W-:Y:S01]  /*50b0*/  IMAD.MOV.U32 R0, RZ, RZ, 0x7f ;  /* 0x0000007fff007424 */ /* 0x000fe200078e00ff */
[----:B------:R-:W-:-:S04]  /*50c0*/  ISETP.GT.U32.AND P0, PT, R3, 0x7f800000, PT ;  /* 0x7f8000000300780c */ /* 0x000fc80003f04070 */
[----:B------:R-:W-:-:S09]  /*50d0*/  SEL R0, R0, 0x7c, P0 ;  /* 0x0000007c00007807 */ /* 0x000fd20000000000 */
.L_x_1851:
[----:B------:R-:W-:Y:S05]  /*50e0*/  BSYNC B0 ;  /* 0x0000000000007941 */ /* 0x000fea0003800000 */
.L_x_1849:
[----:B------:R-:W-:Y:S01]  /*50f0*/  LOP3.LUT R3, R5, 0x80000000, RZ, 0xc0, !PT ;  /* 0x8000000005037812 */ /* 0x000fe200078ec0ff */
[----:B------:R-:W-:-:S03]  /*5100*/  IMAD.MOV.U32 R25, RZ, RZ, R23 ;  /* 0x000000ffff197224 */ /* 0x000fc600078e0017 */
[----:B------:R-:W-:-:S04]  /*5110*/  SHF.R.U32.HI R3, RZ, 0x18, R3 ;  /* 0x00000018ff037819 */ /* 0x000fc80000011603 */
[----:B------:R-:W-:-:S05]  /*5120*/  LOP3.LUT R3, R0, R3, RZ, 0xfc, !PT ;  /* 0x0000000300037212 */ /* 0x000fca00078efcff */
[----:B------:R0:W-:Y:S01]  /*5130*/  STG.E.U8 desc[UR36][R8.64], R3 ;  /* 0x0000000308007986 */ /* 0x0001e2000c101124 */
[----:B------:R-:W-:Y:S05]  /*5140*/  BRA `(.L_x_1830) ;  /* 0x0000000400d07947 */ /* 0x000fea0003800000 */
.L_x_1845:
[----:B------:R0:W-:Y:S01]  /*5150*/  STG.E.U16 desc[UR36][R8.64], R3 ;  /* 0x0000000308007986 */ /* 0x0001e2000c101524 */
[----:B------:R-:W-:Y:S01]  /*5160*/  IMAD.MOV.U32 R25, RZ, RZ, R23 ;  /* 0x000000ffff197224 */ /* 0x000fe200078e0017 */
[----:B------:R-:W-:Y:S06]  /*5170*/  BRA `(.L_x_1830) ;  /* 0x0000000400c47947 */ /* 0x000fec0003800000 */
.L_x_1842:
        /* <DEDUP_REMOVED lines=13> */
.L_x_1854:
        /* <DEDUP_REMOVED lines=17> */
.L_x_1857:
[----:B------:R-:W-:-:S04]  /*5360*/  LOP3.LUT R3, R5, 0x80000000, RZ, 0xc0, !PT ;  /* 0x8000000005037812 */ /* 0x000fc800078ec0ff */
[----:B------:R-:W-:-:S04]  /*5370*/  SHF.R.U32.HI R3, RZ, 0x18, R3 ;  /* 0x00000018ff037819 */ /* 0x000fc80000011603 */
[----:B------:R-:W-:-:S04]  /*5380*/  LOP3.LUT R0, R0, R3, RZ, 0xfc, !PT ;  /* 0x0000000300007212 */ /* 0x000fc800078efcff */
[----:B------:R-:W-:-:S07]  /*5390*/  PRMT R4, R0, 0x7610, R4 ;  /* 0x0000761000047816 */ /* 0x000fce0000000004 */
.L_x_1856:
[----:B------:R-:W-:Y:S05]  /*53a0*/  BSYNC B0 ;  /* 0x0000000000007941 */ /* 0x000fea0003800000 */
.L_x_1855:
[----:B------:R0:W-:Y:S01]  /*53b0*/  STG.E.U8 desc[UR36][R8.64], R4 ;  /* 0x0000000408007986 */ /* 0x0001e2000c101124 */
[----:B------:R-:W-:Y:S01]  /*53c0*/  IMAD.MOV.U32 R25, RZ, RZ, R23 ;  /* 0x000000ffff197224 */ /* 0x000fe200078e0017 */
[----:B------:R-:W-:Y:S06]  /*53d0*/  BRA `(.L_x_1830) ;  /* 0x00000004002c7947 */ /* 0x000fec0003800000 */
.L_x_1853:
        /* <DEDUP_REMOVED lines=17> */
.L_x_1860:
[----:B------:R-:W-:-:S04]  /*54f0*/  LOP3.LUT R3, R5, 0x80000000, RZ, 0xc0, !PT ;  /* 0x8000000005037812 */ /* 0x000fc800078ec0ff */
[----:B------:R-:W-:-:S04]  /*5500*/  SHF.R.U32.HI R3, RZ, 0x18, R3 ;  /* 0x00000018ff037819 */ /* 0x000fc80000011603 */
[----:B------:R-:W-:-:S04]  /*5510*/  LOP3.LUT R0, R0, R3, RZ, 0xfc, !PT ;  /* 0x0000000300007212 */ /* 0x000fc800078efcff */
[----:B------:R-:W-:-:S07]  /*5520*/  PRMT R4, R0, 0x7610, R4 ;  /* 0x0000761000047816 */ /* 0x000fce0000000004 */
.L_x_1859:
[----:B------:R-:W-:Y:S05]  /*5530*/  BSYNC B0 ;  /* 0x0000000000007941 */ /* 0x000fea0003800000 */
.L_x_1858:
[----:B------:R0:W-:Y:S01]  /*5540*/  STG.E.U8 desc[UR36][R8.64], R4 ;  /* 0x0000000408007986 */ /* 0x0001e2000c101124 */
[----:B------:R-:W-:Y:S01]  /*5550*/  IMAD.MOV.U32 R25, RZ, RZ, R23 ;  /* 0x000000ffff197224 */ /* 0x000fe200078e0017 */
[----:B------:R-:W-:Y:S06]  /*5560*/  BRA `(.L_x_1830) ;  /* 0x0000000000c87947 */ /* 0x000fec0003800000 */
.L_x_1852:
        /* <DEDUP_REMOVED lines=23> */
.L_x_1835:
        /* <DEDUP_REMOVED lines=16> */
.L_x_1863:
[----:B------:R-:W-:Y:S01]  /*57e0*/  IMAD.MOV.U32 R25, RZ, RZ, R23 ;  /* 0x000000ffff197224 */ /* 0x000fe200078e0017 */
[----:B------:R-:W-:Y:S06]  /*57f0*/  BRA `(.L_x_1830) ;  /* 0x0000000000247947 */ /* 0x000fec0003800000 */
.L_x_1862:
[----:B------:R-:W-:Y:S02]  /*5800*/  IMAD.U32 R4, R3, 0x10000, RZ ;  /* 0x0001000003047824 */ /* 0x000fe400078e00ff */
[----:B------:R-:W-:-:S04]  /*5810*/  IMAD.MOV.U32 R25, RZ, RZ, R23 ;  /* 0x000000ffff197224 */ /* 0x000fc800078e0017 */
[----:B------:R-:W0:Y:S02]  /*5820*/  F2I.U64.TRUNC R4, R4 ;  /* 0x0000000400047311 */ /* 0x000e24000020d800 */
[----:B0-----:R0:W-:Y:S01]  /*5830*/  STG.E.64 desc[UR36][R8.64], R4 ;  /* 0x0000000408007986 */ /* 0x0011e2000c101b24 */
[----:B------:R-:W-:Y:S05]  /*5840*/  BRA `(.L_x_1830) ;  /* 0x0000000000107947 */ /* 0x000fea0003800000 */
.L_x_1861:
[----:B------:R-:W-:Y:S02]  /*5850*/  IMAD.U32 R3, R3, 0x10000, RZ ;  /* 0x0001000003037824 */ /* 0x000fe400078e00ff */
[----:B------:R-:W-:-:S04]  /*5860*/  IMAD.MOV.U32 R25, RZ, RZ, R23 ;  /* 0x000000ffff197224 */ /* 0x000fc800078e0017 */
[----:B------:R-:W0:Y:S02]  /*5870*/  F2I.FTZ.U32.TRUNC.NTZ R3, R3 ;  /* 0x0000000300037305 */ /* 0x000e24000021f000 */
[----:B0-----:R1:W-:Y:S02]  /*5880*/  STG.E desc[UR36][R8.64], R3 ;  /* 0x0000000308007986 */ /* 0x0013e4000c101924 */
.L_x_1830:
[----:B------:R-:W-:Y:S05]  /*5890*/  BSYNC B6 ;  /* 0x0000000000067941 */ /* 0x000fea0003800000 */
.L_x_1829:
[----:B------:R-:W-:Y:S01]  /*58a0*/  ISETP.GE.AND P0, PT, R25, R16, PT ;  /* 0x000000101900720c */ /* 0x000fe20003f06270 */
[----:B------:R-:W-:-:S12]  /*58b0*/  BSSY B6, `(.L_x_1864) ;  /* 0x00001fc000067945 */ /* 0x000fd80003800000 */
[----:B------:R-:W-:Y:S05]  /*58c0*/  @P0 BRA `(.L_x_1865) ;  /* 0x0000001c00e80947 */ /* 0x000fea0003800000 */
[----:B012---:R-:W0:Y:S01]  /*58d0*/  LDC.64 R8, c[0x0][0x220] ;  /* 0x00008800ff087b82 */ /* 0x007e220000000a00 */
[----:B------:R-:W-:Y:S01]  /*58e0*/  IMAD R0, R2, 0x200, R25 ;  /* 0x0000020002007824 */ /* 0x000fe200078e0219 */
[----:B---3--:R-:W-:Y:S01]  /*58f0*/  PRMT R4, R18, 0x9910, RZ ;  /* 0x0000991012047816 */ /* 0x008fe200000000ff */
        /* <DEDUP_REMOVED lines=19> */
.L_x_1869:
[----:B------:R-:W-:-:S06]  /*5a30*/  IMAD.U32 R5, R22, 0x10000, RZ ;  /* 0x0001000016057824 */ /* 0x000fcc00078e00ff */
[----:B------:R-:W0:Y:S02]  /*5a40*/  F2I.S64.TRUNC R4, R5 ;  /* 0x0000000500047311 */ /* 0x000e24000020d900 */
[----:B0-----:R0:W-:Y:S01]  /*5a50*/  STG.E.U8 desc[UR36][R8.64], R4 ;  /* 0x0000000408007986 */ /* 0x0011e2000c101124 */
[----:B------:R-:W-:Y:S05]  /*5a60*/  BRA `(.L_x_1871) ;  /* 0x0000000c00847947 */ /* 0x000fea0003800000 */
.L_x_1868:
        /* <DEDUP_REMOVED lines=10> */
.L_x_1873:
[----:B------:R-:W-:-:S04]  /*5b10*/  IMAD.U32 R22, R22, 0x10000, RZ ;  /* 0x0001000016167824 */ /* 0x000fc800078e00ff */
[----:B------:R-:W0:Y:S02]  /*5b20*/  F2I.FTZ.TRUNC.NTZ R3, R22 ;  /* 0x0000001600037305 */ /* 0x000e24000021f100 */
[----:B0-----:R0:W-:Y:S01]  /*5b30*/  STG.E desc[UR36][R8.64], R3 ;  /* 0x0000000308007986 */ /* 0x0011e2000c101924 */
[----:B------:R-:W-:Y:S05]  /*5b40*/  BRA `(.L_x_1871) ;  /* 0x0000000c004c7947 */ /* 0x000fea0003800000 */
.L_x_1872:
[----:B------:R-:W-:-:S04]  /*5b50*/  IMAD.U32 R22, R22, 0x10000, RZ ;  /* 0x0001000016167824 */ /* 0x000fc800078e00ff */
[----:B------:R-:W0:Y:S02]  /*5b60*/  F2I.FTZ.TRUNC.NTZ R3, R22 ;  /* 0x0000001600037305 */ /* 0x000e24000021f100 */
[----:B0-----:R0:W-:Y:S01]  /*5b70*/  STG.E.U16 desc[UR36][R8.64], R3 ;  /* 0x0000000308007986 */ /* 0x0011e2000c101524 */
[----:B------:R-:W-:Y:S05]  /*5b80*/  BRA `(.L_x_1871) ;  /* 0x0000000c003c7947 */ /* 0x000fea0003800000 */
.L_x_1867:
        /* <DEDUP_REMOVED lines=9> */
.L_x_1875:
[----:B------:R-:W-:-:S05]  /*5c20*/  IMAD.U32 R0, R22, 0x10000, RZ ;  /* 0x0001000016007824 */ /* 0x000fca00078e00ff */
[----:B------:R-:W-:-:S05]  /*5c30*/  F2FP.F16.F32.PACK_AB R0, RZ, R0 ;  /* 0x00000000ff00723e */ /* 0x000fca00000000ff */
[----:B------:R0:W-:Y:S01]  /*5c40*/  STG.E.U16 desc[UR36][R8.64], R0 ;  /* 0x0000000008007986 */ /* 0x0001e2000c101524 */
[----:B------:R-:W-:Y:S05]  /*5c50*/  BRA `(.L_x_1871) ;  /* 0x0000000c00087947 */ /* 0x000fea0003800000 */
.L_x_1874:
        /* <DEDUP_REMOVED lines=10> */
.L_x_1877:
[----:B------:R-:W-:-:S05]  /*5d00*/  IMAD.U32 R22, R22, 0x10000, RZ ;  /* 0x0001000016167824 */ /* 0x000fca00078e00ff */
[----:B------:R-:W-:-:S04]  /*5d10*/  F2FP.F16.F32.PACK_AB R3, RZ, R22 ;  /* 0x00000016ff03723e */ /* 0x000fc800000000ff */
[----:B------:R-:W-:-:S05]  /*5d20*/  PRMT R3, R3, 0x5410, RZ ;  /* 0x0000541003037816 */ /* 0x000fca00000000ff */
[----:B------:R0:W-:Y:S01]  /*5d30*/  STG.E desc[UR36][R8.64], R3 ;  /* 0x0000000308007986 */ /* 0x0001e2000c101924 */
[----:B------:R-:W-:Y:S05]  /*5d40*/  BRA `(.L_x_1871) ;  /* 0x0000000800cc7947 */ /* 0x000fea0003800000 */
.L_x_1876:
[----:B------:R-:W-:-:S04]  /*5d50*/  IMAD.U32 R4, R22, 0x10000, RZ ;  /* 0x0001000016047824 */ /* 0x000fc800078e00ff */
[----:B------:R-:W-:-:S06]  /*5d60*/  FMUL.FTZ R4, R4, 1 ;  /* 0x3f80000004047820 */ /* 0x000fcc0000410000 */
[----:B------:R-:W0:Y:S02]  /*5d70*/  F2F.F64.F32 R4, R4 ;  /* 0x0000000400047310 */ /* 0x000e240000201800 */
[----:B0-----:R0:W-:Y:S01]  /*5d80*/  STG.E.64 desc[UR36][R8.64], R4 ;  /* 0x0000000408007986 */ /* 0x0011e2000c101b24 */
[----:B------:R-:W-:Y:S05]  /*5d90*/  BRA `(.L_x_1871) ;  /* 0x0000000800b87947 */ /* 0x000fea0003800000 */
.L_x_1866:
        /* <DEDUP_REMOVED lines=13> */
.L_x_1880:
[----:B------:R-:W-:Y:S01]  /*5e70*/  IMAD.U32 R22, R22, 0x10000, RZ ;  /* 0x0001000016167824 */ /* 0x000fe200078e00ff */
[----:B------:R-:W-:-:S03]  /*5e80*/  CS2R R6, SRZ ;  /* 0x0000000000067805 */ /* 0x000fc6000001ff00 */
[----:B------:R-:W-:-:S06]  /*5e90*/  FMUL.FTZ R4, R22, 1 ;  /* 0x3f80000016047820 */ /* 0x000fcc0000410000 */
[----:B------:R-:W0:Y:S02]  /*5ea0*/  F2F.F64.F32 R4, R4 ;  /* 0x0000000400047310 */ /* 0x000e240000201800 */
[----:B0-----:R0:W-:Y:S01]  /*5eb0*/  STG.E.128 desc[UR36][R8.64], R4 ;  /* 0x0000000408007986 */ /* 0x0011e2000c101d24 */
[----:B------:R-:W-:Y:S05]  /*5ec0*/  BRA `(.L_x_1871) ;  /* 0x00000008006c7947 */ /* 0x000fea0003800000 */
.L_x_1879:
        /* <DEDUP_REMOVED lines=21> */
.L_x_1884:
[----:B------:R-:W-:Y:S05]  /*6020*/  BSYNC B0 ;  /* 0x0000000000007941 */ /* 0x000fea0003800000 */
.L_x_1883:
[----:B------:R-:W-:-:S05]  /*6030*/  LOP3.LUT R5, R0, R5, RZ, 0xfc, !PT ;  /* 0x0000000500057212 */ /* 0x000fca00078efcff */
[----:B------:R0:W-:Y:S01]  /*6040*/  STG.E.U8 desc[UR36][R8.64], R5 ;  /* 0x0000000508007986 */ /* 0x0001e2000c101124 */
[----:B------:R-:W-:Y:S05]  /*6050*/  BRA `(.L_x_1871) ;  /* 0x0000000800087947 */ /* 0x000fea0003800000 */
.L_x_1882:
        /* <DEDUP_REMOVED lines=13> */
.L_x_1886:
[----:B------:R-:W-:Y:S01]  /*6130*/  IMAD.MOV.U32 R0, RZ, RZ, 0x7f ;  /* 0x0000007fff007424 */ /* 0x000fe200078e00ff */
[----:B------:R-:W-:-:S04]  /*6140*/  ISETP.GT.U32.AND P0, PT, R3, 0x7f800000, PT ;  /* 0x7f8000000300780c */ /* 0x000fc80003f04070 */
[----:B------:R-:W-:-:S09]  /*6150*/  SEL R0, R0, 0x7c, P0 ;  /* 0x0000007c00007807 */ /* 0x000fd20000000000 */
.L_x_1887:
[----:B------:R-:W-:Y:S05]  /*6160*/  BSYNC B0 ;  /* 0x0000000000007941 */ /* 0x000fea0003800000 */
.L_x_1885:
[----:B------:R-:W-:-:S04]  /*6170*/  LOP3.LUT R3, R5, 0x80000000, RZ, 0xc0, !PT ;  /* 0x8000000005037812 */ /* 0x000fc800078ec0ff */
[----:B------:R-:W-:-:S04]  /*6180*/  SHF.R.U32.HI R3, RZ, 0x18, R3 ;  /* 0x00000018ff037819 */ /* 0x000fc80000011603 */
[----:B------:R-:W-:-:S05]  /*6190*/  LOP3.LUT R3, R0, R3, RZ, 0xfc, !PT ;  /* 0x0000000300037212 */ /* 0x000fca00078efcff */
[----:B------:R0:W-:Y:S01]  /*61a0*/  STG.E.U8 desc[UR36][R8.64], R3 ;  /* 0x0000000308007986 */ /* 0x0001e2000c101124 */
[----:B------:R-:W-:Y:S05]  /*61b0*/  BRA `(.L_x_1871) ;  /* 0x0000000400b07947 */ /* 0x000fea0003800000 */
.L_x_1881:
[----:B------:R0:W-:Y:S01]  /*61c0*/  STG.E.U16 desc[UR36][R8.64], R22 ;  /* 0x0000001608007986 */ /* 0x0001e2000c101524 */
[----:B------:R-:W-:Y:S05]  /*61d0*/  BRA `(.L_x_1871) ;  /* 0x0000000400a87947 */ /* 0x000fea0003800000 */
.L_x_1878:
        /* <DEDUP_REMOVED lines=12> */
.L_x_1890:
        /* <DEDUP_REMOVED lines=17> */
.L_x_1893:
[----:B------:R-:W-:-:S04]  /*63b0*/  LOP3.LUT R3, R5, 0x80000000, RZ, 0xc0, !PT ;  /* 0x8000000005037812 */ /* 0x000fc800078ec0ff */
[----:B------:R-:W-:-:S04]  /*63c0*/  SHF.R.U32.HI R3, RZ, 0x18, R3 ;  /* 0x00000018ff037819 */ /* 0x000fc80000011603 */
[----:B------:R-:W-:-:S04]  /*63d0*/  LOP3.LUT R0, R0, R3, RZ, 0xfc, !PT ;  /* 0x0000000300007212 */ /* 0x000fc800078efcff */
[----:B------:R-:W-:-:S07]  /*63e0*/  PRMT R4, R0, 0x7610, R4 ;  /* 0x0000761000047816 */ /* 0x000fce0000000004 */
.L_x_1892:
[----:B------:R-:W-:Y:S05]  /*63f0*/  BSYNC B0 ;  /* 0x0000000000007941 */ /* 0x000fea0003800000 */
.L_x_1891:
[----:B------:R3:W-:Y:S01]  /*6400*/  STG.E.U8 desc[UR36][R8.64], R4 ;  /* 0x0000000408007986 */ /* 0x0007e2000c101124 */
[----:B------:R-:W-:Y:S05]  /*6410*/  BRA `(.L_x_1871) ;  /* 0x0000000400187947 */ /* 0x000fea0003800000 */
.L_x_1889:
        /* <DEDUP_REMOVED lines=17> */
.L_x_1896:
[----:B------:R-:W-:-:S04]  /*6530*/  LOP3.LUT R3, R5, 0x80000000, RZ, 0xc0, !PT ;  /* 0x8000000005037812 */ /* 0x000fc800078ec0ff */
[----:B------:R-:W-:-:S04]  /*6540*/  SHF.R.U32.HI R3, RZ, 0x18, R3 ;  /* 0x00000018ff037819 */ /* 0x000fc80000011603 */
[----:B------:R-:W-:-:S04]  /*6550*/  LOP3.LUT R0, R0, R3, RZ, 0xfc, !PT ;  /* 0x0000000300007212 */ /* 0x000fc800078efcff */
[----:B------:R-:W-:-:S07]  /*6560*/  PRMT R4, R0, 0x7610, R4 ;  /* 0x0000761000047816 */ /* 0x000fce0000000004 */
.L_x_1895:
[----:B------:R-:W-:Y:S05]  /*6570*/  BSYNC B0 ;  /* 0x0000000000007941 */ /* 0x000fea0003800000 */
.L_x_1894:
[----:B------:R0:W-:Y:S01]  /*6580*/  STG.E.U8 desc[UR36][R8.64], R4 ;  /* 0x0000000408007986 */ /* 0x0001e2000c101124 */
[----:B------:R-:W-:Y:S05]  /*6590*/  BRA `(.L_x_1871) ;  /* 0x0000000000b87947 */ /* 0x000fea0003800000 */
.L_x_1888:
        /* <DEDUP_REMOVED lines=22> */
.L_x_1870:
        /* <DEDUP_REMOVED lines=16> */
.L_x_1899:
[----:B------:R-:W-:Y:S05]  /*6800*/  BRA `(.L_x_1871) ;  /* 0x00000000001c7947 */ /* 0x000fea0003800000 */
.L_x_1898:
[----:B------:R-:W-:-:S06]  /*6810*/  IMAD.U32 R4, R22, 0x10000, RZ ;  /* 0x0001000016047824 */ /* 0x000fcc00078e00ff */
[----:B------:R-:W0:Y:S02]  /*6820*/  F2I.U64.TRUNC R4, R4 ;  /* 0x0000000400047311 */ /* 0x000e24000020d800 */
[----:B0-----:R2:W-:Y:S01]  /*6830*/  STG.E.64 desc[UR36][R8.64], R4 ;  /* 0x0000000408007986 */ /* 0x0015e2000c101b24 */
[----:B------:R-:W-:Y:S05]  /*6840*/  BRA `(.L_x_1871) ;  /* 0x00000000000c7947 */ /* 0x000fea0003800000 */
.L_x_1897:
[----:B------:R-:W-:-:S04]  /*6850*/  IMAD.U32 R22, R22, 0x10000, RZ ;  /* 0x0001000016167824 */ /* 0x000fc800078e00ff */
[----:B------:R-:W0:Y:S02]  /*6860*/  F2I.FTZ.U32.TRUNC.NTZ R3, R22 ;  /* 0x0000001600037305 */ /* 0x000e24000021f000 */
[----:B0-----:R0:W-:Y:S02]  /*6870*/  STG.E desc[UR36][R8.64], R3 ;  /* 0x0000000308007986 */ /* 0x0011e4000c101924 */
.L_x_1871:
        /* <DEDUP_REMOVED lines=25> */
.L_x_1903:
[----:B------:R-:W-:-:S06]  /*6a10*/  IMAD.U32 R5, R17, 0x10000, RZ ;  /* 0x0001000011057824 */ /* 0x000fcc00078e00ff */
[----:B------:R-:W0:Y:S02]  /*6a20*/  F2I.S64.TRUNC R4, R5 ;  /* 0x0000000500047311 */ /* 0x000e24000020d900 */
[----:B0-----:R3:W-:Y:S01]  /*6a30*/  STG.E.U8 desc[UR36][R8.64], R4 ;  /* 0x0000000408007986 */ /* 0x0017e2000c101124 */
[----:B------:R-:W-:Y:S05]  /*6a40*/  BRA `(.L_x_1905) ;  /* 0x0000000c00847947 */ /* 0x000fea0003800000 */
.L_x_1902:
        /* <DEDUP_REMOVED lines=10> */
.L_x_1907:
[----:B------:R-:W-:-:S06]  /*6af0*/  IMAD.U32 R17, R17, 0x10000, RZ ;  /* 0x0001000011117824 */ /* 0x000fcc00078e00ff */
[----:B------:R-:W0:Y:S02]  /*6b00*/  F2I.FTZ.TRUNC.NTZ R17, R17 ;  /* 0x0000001100117305 */ /* 0x000e24000021f100 */
[----:B0-----:R2:W-:Y:S01]  /*6b10*/  STG.E desc[UR36][R8.64], R17 ;  /* 0x0000001108007986 */ /* 0x0015e2000c101924 */
[----:B------:R-:W-:Y:S05]  /*6b20*/  BRA `(.L_x_1905) ;  /* 0x0000000c004c7947 */ /* 0x000fea0003800000 */
.L_x_1906:
[----:B------:R-:W-:-:S06]  /*6b30*/  IMAD.U32 R17, R17, 0x10000, RZ ;  /* 0x0001000011117824 */ /* 0x000fcc00078e00ff */
[----:B------:R-:W0:Y:S02]  /*6b40*/  F2I.FTZ.TRUNC.NTZ R17, R17 ;  /* 0x0000001100117305 */ /* 0x000e24000021f100 */
[----:B0-----:R0:W-:Y:S01]  /*6b50*/  STG.E.U16 desc[UR36][R8.64], R17 ;  /* 0x0000001108007986 */ /* 0x0011e2000c101524 */
[----:B------:R-:W-:Y:S05]  /*6b60*/  BRA `(.L_x_1905) ;  /* 0x0000000c003c7947 */ /* 0x000fea0003800000 */
.L_x_1901:
        /* <DEDUP_REMOVED lines=9> */
.L_x_1909:
[----:B------:R-:W-:-:S05]  /*6c00*/  IMAD.U32 R0, R17, 0x10000, RZ ;  /* 0x0001000011007824 */ /* 0x000fca00078e00ff */
[----:B------:R-:W-:-:S05]  /*6c10*/  F2FP.F16.F32.PACK_AB R0, RZ, R0 ;  /* 0x00000000ff00723e */ /* 0x000fca00000000ff */
[----:B------:R0:W-:Y:S01]  /*6c20*/  STG.E.U16 desc[UR36][R8.64], R0 ;  /* 0x0000000008007986 */ /* 0x0001e2000c101524 */
[----:B------:R-:W-:Y:S05]  /*6c30*/  BRA `(.L_x_1905) ;  /* 0x0000000c00087947 */ /* 0x000fea0003800000 */
.L_x_1908:
        /* <DEDUP_REMOVED lines=10> */
.L_x_1911:
[----:B------:R-:W-:-:S05]  /*6ce0*/  IMAD.U32 R17, R17, 0x10000, RZ ;  /* 0x0001000011117824 */ /* 0x000fca00078e00ff */
[----:B------:R-:W-:-:S04]  /*6cf0*/  F2FP.F16.F32.PACK_AB R3, RZ, R17 ;  /* 0x00000011ff03723e */ /* 0x000fc800000000ff */
[----:B------:R-:W-:-:S05]  /*6d00*/  PRMT R3, R3, 0x5410, RZ ;  /* 0x0000541003037816 */ /* 0x000fca00000000ff */
[----:B------:R0:W-:Y:S01]  /*6d10*/  STG.E desc[UR36][R8.64], R3 ;  /* 0x0000000308007986 */ /* 0x0001e2000c101924 */
[----:B------:R-:W-:Y:S05]  /*6d20*/  BRA `(.L_x_1905) ;  /* 0x0000000800cc7947 */ /* 0x000fea0003800000 */
.L_x_1910:
[----:B------:R-:W-:-:S04]  /*6d30*/  IMAD.U32 R4, R17, 0x10000, RZ ;  /* 0x0001000011047824 */ /* 0x000fc800078e00ff */
[----:B------:R-:W-:-:S06]  /*6d40*/  FMUL.FTZ R4, R4, 1 ;  /* 0x3f80000004047820 */ /* 0x000fcc0000410000 */
[----:B------:R-:W0:Y:S02]  /*6d50*/  F2F.F64.F32 R4, R4 ;  /* 0x0000000400047310 */ /* 0x000e240000201800 */
[----:B0-----:R0:W-:Y:S01]  /*6d60*/  STG.E.64 desc[UR36][R8.64], R4 ;  /* 0x0000000408007986 */ /* 0x0011e2000c101b24 */
[----:B------:R-:W-:Y:S05]  /*6d70*/  BRA `(.L_x_1905) ;  /* 0x0000000800b87947 */ /* 0x000fea0003800000 */
.L_x_1900:
        /* <DEDUP_REMOVED lines=13> */
.L_x_1914:
[----:B------:R-:W-:Y:S01]  /*6e50*/  IMAD.U32 R17, R17, 0x10000, RZ ;  /* 0x0001000011117824 */ /* 0x000fe200078e00ff */
[----:B------:R-:W-:-:S03]  /*6e60*/  CS2R R6, SRZ ;  /* 0x0000000000067805 */ /* 0x000fc6000001ff00 */
[----:B------:R-:W-:-:S06]  /*6e70*/  FMUL.FTZ R4, R17, 1 ;  /* 0x3f80000011047820 */ /* 0x000fcc0000410000 */
[----:B------:R-:W0:Y:S02]  /*6e80*/  F2F.F64.F32 R4, R4 ;  /* 0x0000000400047310 */ /* 0x000e240000201800 */
[----:B0-----:R0:W-:Y:S01]  /*6e90*/  STG.E.128 desc[UR36][R8.64], R4 ;  /* 0x0000000408007986 */ /* 0x0011e2000c101d24 */
[----:B------:R-:W-:Y:S05]  /*6ea0*/  BRA `(.L_x_1905) ;  /* 0x00000008006c7947 */ /* 0x000fea0003800000 */
.L_x_1913:
        /* <DEDUP_REMOVED lines=21> */
.L_x_1918:
[----:B------:R-:W-:Y:S05]  /*7000*/  BSYNC B0 ;  /* 0x0000000000007941 */ /* 0x000fea0003800000 */
.L_x_1917:
[----:B------:R-:W-:-:S05]  /*7010*/  LOP3.LUT R5, R0, R5, RZ, 0xfc, !PT ;  /* 0x0000000500057212 */ /* 0x000fca00078efcff */
[----:B------:R0:W-:Y:S01]  /*7020*/  STG.E.U8 desc[UR36][R8.64], R5 ;  /* 0x0000000508007986 */ /* 0x0001e2000c101124 */
[----:B------:R-:W-:Y:S05]  /*7030*/  BRA `(.L_x_1905) ;  /* 0x0000000800087947 */ /* 0x000fea0003800000 */
.L_x_1916:
        /* <DEDUP_REMOVED lines=13> */
.L_x_1920:
[----:B------:R-:W-:Y:S01]  /*7110*/  IMAD.MOV.U32 R0, RZ, RZ, 0x7f ;  /* 0x0000007fff007424 */ /* 0x000fe200078e00ff */
[----:B------:R-:W-:-:S04]  /*7120*/  ISETP.GT.U32.AND P0, PT, R3, 0x7f800000, PT ;  /* 0x7f8000000300780c */ /* 0x000fc80003f04070 */
[----:B------:R-:W-:-:S09]  /*7130*/  SEL R0, R0, 0x7c, P0 ;  /* 0x0000007c00007807 */ /* 0x000fd20000000000 */
.L_x_1921:
[----:B------:R-:W-:Y:S05]  /*7140*/  BSYNC B0 ;  /* 0x0000000000007941 */ /* 0x000fea0003800000 */
.L_x_1919:
[----:B------:R-:W-:-:S04]  /*7150*/  LOP3.LUT R3, R17, 0x80000000, RZ, 0xc0, !PT ;  /* 0x8000000011037812 */ /* 0x000fc800078ec0ff */
[----:B------:R-:W-:-:S04]  /*7160*/  SHF.R.U32.HI R3, RZ, 0x18, R3 ;  /* 0x00000018ff037819 */ /* 0x000fc80000011603 */
[----:B------:R-:W-:-:S05]  /*7170*/  LOP3.LUT R3, R0, R3, RZ, 0xfc, !PT ;  /* 0x0000000300037212 */ /* 0x000fca00078efcff */
[----:B------:R0:W-:Y:S01]  /*7180*/  STG.E.U8 desc[UR36][R8.64], R3 ;  /* 0x0000000308007986 */ /* 0x0001e2000c101124 */
[----:B------:R-:W-:Y:S05]  /*7190*/  BRA `(.L_x_1905) ;  /* 0x0000000400b07947 */ /* 0x000fea0003800000 */
.L_x_1915:
[----:B------:R0:W-:Y:S01]  /*71a0*/  STG.E.U16 desc[UR36][R8.64], R17 ;  /* 0x0000001108007986 */ /* 0x0001e2000c101524 */
[----:B------:R-:W-:Y:S05]  /*71b0*/  BRA `(.L_x_1905) ;  /* 0x0000000400a87947 */ /* 0x000fea0003800000 */
.L_x_1912:
        /* <DEDUP_REMOVED lines=12> */
.L_x_1924:
        /* <DEDUP_REMOVED lines=17> */
.L_x_1927:
[----:B------:R-:W-:-:S04]  /*7390*/  LOP3.LUT R3, R17, 0x80000000, RZ, 0xc0, !PT ;  /* 0x8000000011037812 */ /* 0x000fc800078ec0ff */
[----:B------:R-:W-:-:S04]  /*73a0*/  SHF.R.U32.HI R3, RZ, 0x18, R3 ;  /* 0x00000018ff037819 */ /* 0x000fc80000011603 */
[----:B------:R-:W-:-:S04]  /*73b0*/  LOP3.LUT R0, R0, R3, RZ, 0xfc, !PT ;  /* 0x0000000300007212 */ /* 0x000fc800078efcff */
[----:B------:R-:W-:-:S07]  /*73c0*/  PRMT R4, R0, 0x7610, R4 ;  /* 0x0000761000047816 */ /* 0x000fce0000000004 */
.L_x_1926:
[----:B------:R-:W-:Y:S05]  /*73d0*/  BSYNC B0 ;  /* 0x0000000000007941 */ /* 0x000fea0003800000 */
.L_x_1925:
[----:B------:R0:W-:Y:S01]  /*73e0*/  STG.E.U8 desc[UR36][R8.64], R4 ;  /* 0x0000000408007986 */ /* 0x0001e2000c101124 */
[----:B------:R-:W-:Y:S05]  /*73f0*/  BRA `(.L_x_1905) ;  /* 0x0000000400187947 */ /* 0x000fea0003800000 */
.L_x_1923:
        /* <DEDUP_REMOVED lines=17> */
.L_x_1930:
[----:B------:R-:W-:-:S04]  /*7510*/  LOP3.LUT R3, R17, 0x80000000, RZ, 0xc0, !PT ;  /* 0x8000000011037812 */ /* 0x000fc800078ec0ff */
[----:B------:R-:W-:-:S04]  /*7520*/  SHF.R.U32.HI R3, RZ, 0x18, R3 ;  /* 0x00000018ff037819 */ /* 0x000fc80000011603 */
[----:B------:R-:W-:-:S04]  /*7530*/  LOP3.LUT R0, R0, R3, RZ, 0xfc, !PT ;  /* 0x0000000300007212 */ /* 0x000fc800078efcff */
[----:B------:R-:W-:-:S07]  /*7540*/  PRMT R4, R0, 0x7610, R4 ;  /* 0x0000761000047816 */ /* 0x000fce0000000004 */
.L_x_1929:
[----:B------:R-:W-:Y:S05]  /*7550*/  BSYNC B0 ;  /* 0x0000000000007941 */ /* 0x000fea0003800000 */
.L_x_1928:
[----:B------:R0:W-:Y:S01]  /*7560*/  STG.E.U8 desc[UR36][R8.64], R4 ;  /* 0x0000000408007986 */ /* 0x0001e2000c101124 */
[----:B------:R-:W-:Y:S05]  /*7570*/  BRA `(.L_x_1905) ;  /* 0x0000000000b87947 */ /* 0x000fea0003800000 */
.L_x_1922:
        /* <DEDUP_REMOVED lines=22> */
.L_x_1904:
        /* <DEDUP_REMOVED lines=16> */
.L_x_1933:
[----:B------:R-:W-:Y:S05]  /*77e0*/  BRA `(.L_x_1905) ;  /* 0x00000000001c7947 */ /* 0x000fea0003800000 */
.L_x_1932:
[----:B------:R-:W-:-:S06]  /*77f0*/  IMAD.U32 R4, R17, 0x10000, RZ ;  /* 0x0001000011047824 */ /* 0x000fcc00078e00ff */
[----:B------:R-:W0:Y:S02]  /*7800*/  F2I.U64.TRUNC R4, R4 ;  /* 0x0000000400047311 */ /* 0x000e24000020d800 */
[----:B0-----:R0:W-:Y:S01]  /*7810*/  STG.E.64 desc[UR36][R8.64], R4 ;  /* 0x0000000408007986 */ /* 0x0011e2000c101b24 */
[----:B------:R-:W-:Y:S05]  /*7820*/  BRA `(.L_x_1905) ;  /* 0x00000000000c7947 */ /* 0x000fea0003800000 */
.L_x_1931:
[----:B------:R-:W-:-:S06]  /*7830*/  IMAD.U32 R17, R17, 0x10000, RZ ;  /* 0x0001000011117824 */ /* 0x000fcc00078e00ff */
[----:B------:R-:W0:Y:S02]  /*7840*/  F2I.FTZ.U32.TRUNC.NTZ R17, R17 ;  /* 0x0000001100117305 */ /* 0x000e24000021f000 */
[----:B0-----:R0:W-:Y:S02]  /*7850*/  STG.E desc[UR36][R8.64], R17 ;  /* 0x0000001108007986 */ /* 0x0011e4000c101924 */
.L_x_1905:
[----:B------:R-:W-:-:S07]  /*7860*/  VIADD R25, R25, 0x80 ;  /* 0x0000008019197836 */ /* 0x000fce0000000000 */
.L_x_1865:
[----:B------:R-:W-:Y:S05]  /*7870*/  BSYNC B6 ;  /* 0x0000000000067941 */ /* 0x000fea0003800000 */
.L_x_1864:
        /* <DEDUP_REMOVED lines=23> */
.L_x_1937:
[----:B----4-:R-:W-:-:S06]  /*79f0*/  IMAD.U32 R5, R19, 0x10000, RZ ;  /* 0x0001000013057824 */ /* 0x010fcc00078e00ff */
[----:B------:R-:W0:Y:S02]  /*7a00*/  F2I.S64.TRUNC R4, R5 ;  /* 0x0000000500047311 */ /* 0x000e24000020d900 */
[----:B0-----:R-:W-:Y:S01]  /*7a10*/  STG.E.U8 desc[UR36][R2.64], R4 ;  /* 0x0000000402007986 */ /* 0x001fe2000c101124 */
[----:B------:R-:W-:Y:S05]  /*7a20*/  EXIT ;  /* 0x000000000000794d */ /* 0x000fea0003800000 */
.L_x_1936:
        /* <DEDUP_REMOVED lines=10> */
.L_x_1940:
[----:B----4-:R-:W-:-:S06]  /*7ad0*/  IMAD.U32 R19, R19, 0x10000, RZ ;  /* 0x0001000013137824 */ /* 0x010fcc00078e00ff */
[----:B------:R-:W0:Y:S02]  /*7ae0*/  F2I.FTZ.TRUNC.NTZ R19, R19 ;  /* 0x0000001300137305 */ /* 0x000e24000021f100 */
[----:B0-----:R-:W-:Y:S01]  /*7af0*/  STG.E desc[UR36][R2.64], R19 ;  /* 0x0000001302007986 */ /* 0x001fe2000c101924 */
[----:B------:R-:W-:Y:S05]  /*7b00*/  EXIT ;  /* 0x000000000000794d */ /* 0x000fea0003800000 */
.L_x_1939:
[----:B----4-:R-:W-:-:S06]  /*7b10*/  IMAD.U32 R19, R19, 0x10000, RZ ;  /* 0x0001000013137824 */ /* 0x010fcc00078e00ff */
[----:B------:R-:W0:Y:S02]  /*7b20*/  F2I.FTZ.TRUNC.NTZ R19, R19 ;  /* 0x0000001300137305 */ /* 0x000e24000021f100 */
[----:B0-----:R-:W-:Y:S01]  /*7b30*/  STG.E.U16 desc[UR36][R2.64], R19 ;  /* 0x0000001302007986 */ /* 0x001fe2000c101524 */
[----:B------:R-:W-:Y:S05]  /*7b40*/  EXIT ;  /* 0x000000000000794d */ /* 0x000fea0003800000 */
.L_x_1935:
        /* <DEDUP_REMOVED lines=9> */
.L_x_1942:
[----:B----4-:R-:W-:-:S05]  /*7be0*/  IMAD.U32 R0, R19, 0x10000, RZ ;  /* 0x0001000013007824 */ /* 0x010fca00078e00ff */
[----:B------:R-:W-:-:S05]  /*7bf0*/  F2FP.F16.F32.PACK_AB R0, RZ, R0 ;  /* 0x00000000ff00723e */ /* 0x000fca00000000ff */
[----:B------:R-:W-:Y:S01]  /*7c00*/  STG.E.U16 desc[UR36][R2.64], R0 ;  /* 0x0000000002007986 */ /* 0x000fe2000c101524 */
[----:B------:R-:W-:Y:S05]  /*7c10*/  EXIT ;  /* 0x000000000000794d */ /* 0x000fea0003800000 */
.L_x_1941:
        /* <DEDUP_REMOVED lines=10> */
.L_x_1944:
[----:B----4-:R-:W-:-:S05]  /*7cc0*/  IMAD.U32 R19, R19, 0x10000, RZ ;  /* 0x0001000013137824 */ /* 0x010fca00078e00ff */
[----:B------:R-:W-:-:S04]  /*7cd0*/  F2FP.F16.F32.PACK_AB R5, RZ, R19 ;  /* 0x00000013ff05723e */ /* 0x000fc800000000ff */
[----:B------:R-:W-:-:S05]  /*7ce0*/  PRMT R5, R5, 0x5410, RZ ;  /* 0x0000541005057816 */ /* 0x000fca00000000ff */
[----:B------:R-:W-:Y:S01]  /*7cf0*/  STG.E desc[UR36][R2.64], R5 ;  /* 0x0000000502007986 */ /* 0x000fe2000c101924 */
[----:B------:R-:W-:Y:S05]  /*7d00*/  EXIT ;  /* 0x000000000000794d */ /* 0x000fea0003800000 */
.L_x_1943:
[----:B----4-:R-:W-:-:S04]  /*7d10*/  IMAD.U32 R4, R19, 0x10000, RZ ;  /* 0x0001000013047824 */ /* 0x010fc800078e00ff */
[----:B------:R-:W-:-:S06]  /*7d20*/  FMUL.FTZ R4, R4, 1 ;  /* 0x3f80000004047820 */ /* 0x000fcc0000410000 */
[----:B------:R-:W0:Y:S02]  /*7d30*/  F2F.F64.F32 R4, R4 ;  /* 0x0000000400047310 */ /* 0x000e240000201800 */
[----:B0-----:R-:W-:Y:S01]  /*7d40*/  STG.E.64 desc[UR36][R2.64], R4 ;  /* 0x0000000402007986 */ /* 0x001fe2000c101b24 */
[----:B------:R-:W-:Y:S05]  /*7d50*/  EXIT ;  /* 0x000000000000794d */ /* 0x000fea0003800000 */
.L_x_1934:
        /* <DEDUP_REMOVED lines=13> */
.L_x_1947:
[----:B----4-:R-:W-:Y:S01]  /*7e30*/  IMAD.U32 R19, R19, 0x10000, RZ ;  /* 0x0001000013137824 */ /* 0x010fe200078e00ff */
[----:B------:R-:W-:-:S03]  /*7e40*/  CS2R R6, SRZ ;  /* 0x0000000000067805 */ /* 0x000fc6000001ff00 */
[----:B------:R-:W-:-:S06]  /*7e50*/  FMUL.FTZ R4, R19, 1 ;  /* 0x3f80000013047820 */ /* 0x000fcc0000410000 */
[----:B------:R-:W0:Y:S02]  /*7e60*/  F2F.F64.F32 R4, R4 ;  /* 0x0000000400047310 */ /* 0x000e240000201800 */
[----:B0-----:R-:W-:Y:S01]  /*7e70*/  STG.E.128 desc[UR36][R2.64], R4 ;  /* 0x0000000402007986 */ /* 0x001fe2000c101d24 */
[----:B------:R-:W-:Y:S05]  /*7e80*/  EXIT ;  /* 0x000000000000794d */ /* 0x000fea0003800000 */
.L_x_1946:
        /* <DEDUP_REMOVED lines=21> */
.L_x_1951:
[----:B------:R-:W-:Y:S05]  /*7fe0*/  BSYNC B0 ;  /* 0x0000000000007941 */ /* 0x000fea0003800000 */
.L_x_1950:
[----:B------:R-:W-:-:S05]  /*7ff0*/  LOP3.LUT R5, R0, R5, RZ, 0xfc, !PT ;  /* 0x0000000500057212 */ /* 0x000fca00078efcff */
[----:B------:R-:W-:Y:S01]  /*8000*/  STG.E.U8 desc[UR36][R2.64], R5 ;  /* 0x0000000502007986 */ /* 0x000fe2000c101124 */
[----:B------:R-:W-:Y:S05]  /*8010*/  EXIT ;  /* 0x000000000000794d */ /* 0x000fea0003800000 */
.L_x_1949:
        /* <DEDUP_REMOVED lines=13> */
.L_x_1953:
[----:B------:R-:W-:Y:S01]  /*80f0*/  IMAD.MOV.U32 R0, RZ, RZ, 0x7f ;  /* 0x0000007fff007424 */ /* 0x000fe200078e00ff */
[----:B------:R-:W-:-:S04]  /*8100*/  ISETP.GT.U32.AND P0, PT, R4, 0x7f800000, PT ;  /* 0x7f8000000400780c */ /* 0x000fc80003f04070 */
[----:B------:R-:W-:-:S09]  /*8110*/  SEL R0, R0, 0x7c, P0 ;  /* 0x0000007c00007807 */ /* 0x000fd20000000000 */
.L_x_1954:
[----:B------:R-:W-:Y:S05]  /*8120*/  BSYNC B0 ;  /* 0x0000000000007941 */ /* 0x000fea0003800000 */
.L_x_1952:
[----:B------:R-:W-:-:S04]  /*8130*/  LOP3.LUT R4, R19, 0x80000000, RZ, 0xc0, !PT ;  /* 0x8000000013047812 */ /* 0x000fc800078ec0ff */
[----:B------:R-:W-:-:S04]  /*8140*/  SHF.R.U32.HI R5, RZ, 0x18, R4 ;  /* 0x00000018ff057819 */ /* 0x000fc80000011604 */
[----:B------:R-:W-:-:S05]  /*8150*/  LOP3.LUT R5, R0, R5, RZ, 0xfc, !PT ;  /* 0x0000000500057212 */ /* 0x000fca00078efcff */
[----:B------:R-:W-:Y:S01]  /*8160*/  STG.E.U8 desc[UR36][R2.64], R5 ;  /* 0x0000000502007986 */ /* 0x000fe2000c101124 */
[----:B------:R-:W-:Y:S05]  /*8170*/  EXIT ;  /* 0x000000000000794d */ /* 0x000fea0003800000 */
.L_x_1948:
[----:B----4-:R-:W-:Y:S01]  /*8180*/  STG.E.U16 desc[UR36][R2.64], R19 ;  /* 0x0000001302007986 */ /* 0x010fe2000c101524 */
[----:B------:R-:W-:Y:S05]  /*8190*/  EXIT ;  /* 0x000000000000794d */ /* 0x000fea0003800000 */
.L_x_1945:
        /* <DEDUP_REMOVED lines=12> */
.L_x_1957:
        /* <DEDUP_REMOVED lines=17> */
.L_x_1960:
[----:B------:R-:W-:-:S04]  /*8370*/  LOP3.LUT R0, R19, 0x80000000, RZ, 0xc0, !PT ;  /* 0x8000000013007812 */ /* 0x000fc800078ec0ff */
[----:B------:R-:W-:-:S04]  /*8380*/  SHF.R.U32.HI R5, RZ, 0x18, R0 ;  /* 0x00000018ff057819 */ /* 0x000fc80000011600 */
[----:B------:R-:W-:-:S04]  /*8390*/  LOP3.LUT R4, R4, R5, RZ, 0xfc, !PT ;  /* 0x0000000504047212 */ /* 0x000fc800078efcff */
[----:B------:R-:W-:-:S07]  /*83a0*/  PRMT R0, R4, 0x7610, R0 ;  /* 0x0000761004007816 */ /* 0x000fce0000000000 */
.L_x_1959:
[----:B------:R-:W-:Y:S05]  /*83b0*/  BSYNC B0 ;  /* 0x0000000000007941 */ /* 0x000fea0003800000 */
.L_x_1958:
[----:B------:R-:W-:Y:S01]  /*83c0*/  STG.E.U8 desc[UR36][R2.64], R0 ;  /* 0x0000000002007986 */ /* 0x000fe2000c101124 */
[----:B------:R-:W-:Y:S05]  /*83d0*/  EXIT ;  /* 0x000000000000794d */ /* 0x000fea0003800000 */
.L_x_1956:
        /* <DEDUP_REMOVED lines=17> */
.L_x_1963:
[----:B------:R-:W-:-:S04]  /*84f0*/  LOP3.LUT R0, R19, 0x80000000, RZ, 0xc0, !PT ;  /* 0x8000000013007812 */ /* 0x000fc800078ec0ff */
[----:B------:R-:W-:-:S04]  /*8500*/  SHF.R.U32.HI R5, RZ, 0x18, R0 ;  /* 0x00000018ff057819 */ /* 0x000fc80000011600 */
[----:B------:R-:W-:-:S04]  /*8510*/  LOP3.LUT R4, R4, R5, RZ, 0xfc, !PT ;  /* 0x0000000504047212 */ /* 0x000fc800078efcff */
[----:B------:R-:W-:-:S07]  /*8520*/  PRMT R0, R4, 0x7610, R0 ;  /* 0x0000761004007816 */ /* 0x000fce0000000000 */
.L_x_1962:
[----:B------:R-:W-:Y:S05]  /*8530*/  BSYNC B0 ;  /* 0x0000000000007941 */ /* 0x000fea0003800000 */
.L_x_1961:
[----:B------:R-:W-:Y:S01]  /*8540*/  STG.E.U8 desc[UR36][R2.64], R0 ;  /* 0x0000000002007986 */ /* 0x000fe2000c101124 */
[----:B------:R-:W-:Y:S05]  /*8550*/  EXIT ;  /* 0x000000000000794d */ /* 0x000fea0003800000 */
.L_x_1955:
        /* <DEDUP_REMOVED lines=22> */
.L_x_1938:
        /* <DEDUP_REMOVED lines=16> */
.L_x_1966:
[----:B------:R-:W-:Y:S05]  /*87c0*/  EXIT ;  /* 0x000000000000794d */ /* 0x000fea0003800000 */
.L_x_1965:
[----:B----4-:R-:W-:-:S06]  /*87d0*/  IMAD.U32 R4, R19, 0x10000, RZ ;  /* 0x0001000013047824 */ /* 0x010fcc00078e00ff */
[----:B------:R-:W0:Y:S02]  /*87e0*/  F2I.U64.TRUNC R4, R4 ;  /* 0x0000000400047311 */ /* 0x000e24000020d800 */
[----:B0-----:R-:W-:Y:S01]  /*87f0*/  STG.E.64 desc[UR36][R2.64], R4 ;  /* 0x0000000402007986 */ /* 0x001fe2000c101b24 */
[----:B------:R-:W-:Y:S05]  /*8800*/  EXIT ;  /* 0x000000000000794d */ /* 0x000fea0003800000 */
.L_x_1964:
[----:B----4-:R-:W-:-:S06]  /*8810*/  IMAD.U32 R19, R19, 0x10000, RZ ;  /* 0x0001000013137824 */ /* 0x010fcc00078e00ff */
[----:B------:R-:W0:Y:S02]  /*8820*/  F2I.FTZ.U32.TRUNC.NTZ R19, R19 ;  /* 0x0000001300137305 */ /* 0x000e24000021f000 */
[----:B0-----:R-:W-:Y:S01]  /*8830*/  STG.E desc[UR36][R2.64], R19 ;  /* 0x0000001302007986 */ /* 0x001fe2000c101924 */
[----:B------:R-:W-:Y:S05]  /*8840*/  EXIT ;  /* 0x000000000000794d */ /* 0x000fea0003800000 */
.L_x_1967:
        /* <DEDUP_REMOVED lines=11> */
.L_x_71583:


//--------------------- .text._ZN2at6native18elementwise_kernelILi128ELi4EZNS0_22gpu_kernel_impl_nocastIZNS0_50_GLOBAL__N__2680c7bb_12_PowKernel_cu_140f0503_289629pow_tensor_scalar_kernel_implIN3c108BFloat16ES6_EEvRNS_18TensorIteratorBaseET0_EUlS6_E0_EEvS8_RKT_EUliE_EEviT1_ --------------------------
	.section	.text._ZN2at6native18elementwise_kernelILi128ELi4EZNS0_22gpu_kernel_impl_nocastIZNS0_50_GLOBAL__N__2680c7bb_12_PowKernel_cu_140f0503_289629pow_tensor_scalar_kernel_implIN3c108BFloat16ES6_EEvRNS_18TensorIteratorBaseET0_EUlS6_E0_EEvS8_RKT_EUliE_EEviT1_,"ax",@progbits
	.align	128
        .global         _ZN2at6native18elementwise_kernelILi128ELi4EZNS0_22gpu_kernel_impl_nocastIZNS0_50_GLOBAL__N__2680c7bb_12_PowKernel_cu_140f0503_289629pow_tensor_scalar_kernel_implIN3c108BFloat16ES6_EEvRNS_18TensorIteratorBaseET0_EUlS6_E0_EEvS8_RKT_EUliE_EEviT1_
        .type           _ZN2at6native18elementwise_kernelILi128ELi4EZNS0_22gpu_kernel_impl_nocastIZNS0_50_GLOBAL__N__2680c7bb_12_PowKernel_cu_140f0503_289629pow_tensor_scalar_kernel_implIN3c108BFloat16ES6_EEvRNS_18TensorIteratorBaseET0_EUlS6_E0_EEvS8_RKT_EUliE_EEviT1_,@function
        .size           _ZN2at6native18elementwise_kernelILi128ELi4EZNS0_22gpu_kernel_impl_nocastIZNS0_50_GLOBAL__N__2680c7bb_12_PowKernel_cu_140f0503_289629pow_tensor_scalar_kernel_implIN3c108BFloat16ES6_EEvRNS_18TensorIteratorBaseET0_EUlS6_E0_EEvS8_RKT_EUliE_EEviT1_,(.L_x_71584 - _ZN2at6native18elementwise_kernelILi128ELi4EZNS0_22gpu_kernel_impl_nocastIZNS0_50_GLOBAL__N__2680c7bb_12_PowKernel_cu_140f0503_289629pow_tensor_scalar_kernel_implIN3c108BFloat16ES6_EEvRNS_18TensorIteratorBaseET0_EUlS6_E0_EEvS8_RKT_EUliE_EEviT1_)
        .other          _ZN2at6native18elementwise_kernelILi128ELi4EZNS0_22gpu_kernel_impl_nocastIZNS0_50_GLOBAL__N__2680c7bb_12_PowKernel_cu_140f0503_289629pow_tensor_scalar_kernel_implIN3c108BFloat16ES6_EEvRNS_18TensorIteratorBaseET0_EUlS6_E0_EEvS8_RKT_EUliE_EEviT1_,@"STO_CUDA_ENTRY STV_DEFAULT"
_ZN2at6native18elementwise_kernelILi128ELi4EZNS0_22gpu_kernel_impl_nocastIZNS0_50_GLOBAL__N__2680c7bb_12_PowKernel_cu_140f0503_289629pow_tensor_scalar_kernel_implIN3c108BFloat16ES6_EEvRNS_18TensorIteratorBaseET0_EUlS6_E0_EEvS8_RKT_EUliE_EEviT1_:
.text._ZN2at6native18elementwise_kernelILi128ELi4EZNS0_22gpu_kernel_impl_nocastIZNS0_50_GLOBAL__N__2680c7bb_12_PowKernel_cu_140f0503_289629pow_tensor_scalar_kernel_implIN3c108BFloat16ES6_EEvRNS_18TensorIteratorBaseET0_EUlS6_E0_EEvS8_RKT_EUliE_EEviT1_:
[----:B------:R-:W-:Y:S01]  /*0000*/  LDC R1, c[0x0][0x28] ;  /* 0x00000a00ff017b82 */ /* 0x000fe20000000800 */
[----:B------:R-:W0:Y:S01]  /*0010*/  S2R R0, SR_CTAID.X ;  /* 0x0000000000007919 */ /* 0x000e220000002500 */
[----:B------:R-:W-:Y:S01]  /*0020*/  ULDC UR6, c[0x0][0x210] ;  /* 0x0000840000067ab9 */ /* 0x000fe20000000800 */
[----:B------:R-:W-:Y:S01]  /*0030*/  ULDC.64 UR4, c[0x0][0x208] ;  /* 0x0000820000047ab9 */ /* 0x000fe20000000a00 */
[----:B------:R-:W-:Y:S01]  /*0040*/  BSSY B0, `(.L_x_1968) ;  /* 0x0000142000007945 */ /* 0x000fe20003800000 */
[----:B------:R-:W0:Y:S02]  /*0050*/  S2R R3, SR_TID.X ;  /* 0x0000000000037919 */ /* 0x000e240000002100 */
        /* <DEDUP_REMOVED lines=130> */
[----:B------:R-:W-:Y:S01]  /*0880*/  ISETP.NE.AND P0, PT, R8, 0xb, PT ;  /* 0x0000000b0800780c */ /* 0x000fe20003f05270 */
[----:B------:R-:W-:Y:S01]  /*0890*/  ULDC UR7, c[0x0][0x294] ;  /* 0x0000a50000077ab9 */ /* 0x000fe20000000800 */
        /* <DEDUP_REMOVED lines=159> */
[----:B------:R-:W-:Y:S02]  /*1290*/  @P0 MOV R8, RZ ;  /* 0x000000ff00080202 */ /* 0x000fe40000000f00 */
[----:B------:R-:W-:-:S05]  /*12a0*/  IADD3 R11, -R9, RZ, RZ ;  /* 0x000000ff090b7210 */ /* 0x000fca0007ffe1ff */
[----:B------:R-:W1:Y:S08]  /*12b0*/  @P0 LDC R15, c[0x0][0x33c] ;  /* 0x0000cf00ff0f0b82 */ /* 0x000e700000000800 */
[----:B------:R-:W2:Y:S01]  /*12c0*/  @P0 LDC.64 R6, c[0x0][0x408] ;  /* 0x00010200ff060b82 */ /* 0x000ea20000000a00 */
[----:B0-----:R-:W-:-:S05]  /*12d0*/  @P0 IMAD.HI.U32 R4, R9, R12, R8 ;  /* 0x0000000c09040227 */ /* 0x001fca00078e0008 */
[----:B------:R-:W-:Y:S01]  /*12e0*/  @P0 SHF.R.U32.HI R8, RZ, R13, R4 ;  /* 0x0000000dff080219 */ /* 0x000fe20000011604 */
[----:B------:R-:W-:Y:S01]  /*12f0*/  IMAD R4, R11, UR8, R5 ;  /* 0x000000080b047c24 */ /* 0x000fe2000f8e0205 */
[----:B------:R-:W-:Y:S02]  /*1300*/  ULDC.64 UR8, c[0x0][0x400] ;  /* 0x0001000000087ab9 */ /* 0x000fe40000000a00 */
[----:B------:R-:W-:Y:S01]  /*1310*/  @P0 IADD3 R8, -R8, RZ, RZ ;  /* 0x000000ff08080210 */ /* 0x000fe20007ffe1ff */
[C---:B------:R-:W-:Y:S02]  /*1320*/  IMAD R3, R4.reuse, UR8, R3 ;  /* 0x0000000804037c24 */ /* 0x040fe4000f8e0203 */
[----:B------:R-:W-:Y:S02]  /*1330*/  IMAD R2, R4, UR9, R2 ;  /* 0x0000000904027c24 */ /* 0x000fe4000f8e0202 */
[----:B-1----:R-:W-:-:S04]  /*1340*/  @P0 IMAD R8, R8, R15, R9 ;  /* 0x0000000f08080224 */ /* 0x002fc800078e0209 */
[C---:B--2---:R-:W-:Y:S02]  /*1350*/  @P0 IMAD R3, R8.reuse, R6, R3 ;  /* 0x0000000608030224 */ /* 0x044fe400078e0203 */
[----:B------:R-:W-:-:S07]  /*1360*/  @P0 IMAD R2, R8, R7, R2 ;  /* 0x0000000708020224 */ /* 0x000fce00078e0202 */
.L_x_1970:
[----:B------:R-:W-:Y:S02]  /*1370*/  ULDC.64 UR8, c[0x0][0x418] ;  /* 0x0001060000087ab9 */ /* 0x000fe40000000a00 */
[----:B------:R-:W-:-:S04]  /*1380*/  IADD3 R4, P0, R2, UR8, RZ ;  /* 0x0000000802047c10 */ /* 0x000fc8000ff1e0ff */
[----:B------:R-:W-:Y:S01]  /*1390*/  IADD3.X R5, RZ, UR9, RZ, P0, !PT ;  /* 0x00000009ff057c10 */ /* 0x000fe200087fe4ff */
[----:B------:R-:W-:-:S04]  /*13a0*/  ULDC.64 UR8, c[0x0][0x410] ;  /* 0x0001040000087ab9 */ /* 0x000fc80000000a00 */
[----:B------:R-:W2:Y:S01]  /*13b0*/  LDG.E.U16 R4, desc[UR4][R4.64] ;  /* 0x0000000404047981 */ /* 0x000ea2000c1e1500 */
[----:B------:R-:W-:Y:S01]  /*13c0*/  VIADD R0, R0, 0x80 ;  /* 0x0000008000007836 */ /* 0x000fe20000000000 */
[----:B--2---:R-:W-:-:S05]  /*13d0*/  SHF.L.U32 R2, R4, 0x10, RZ ;  /* 0x0000001004027819 */ /* 0x004fca00000006ff */
[----:B------:R-:W-:-:S06]  /*13e0*/  FMUL.FTZ R6, R2, R2 ;  /* 0x0000000202067220 */ /* 0x000fcc0000410000 */
[----:B------:R-:W0:Y:S02]  /*13f0*/  F2F.BF16.F32 R6, R6 ;  /* 0x0000000600067304 */ /* 0x000e240000202000 */
[----:B0-----:R-:W-:-:S05]  /*1400*/  SHF.L.U32 R7, R6, 0x10, RZ ;  /* 0x0000001006077819 */ /* 0x001fca00000006ff */
[----:B------:R-:W-:Y:S01]  /*1410*/  FMUL.FTZ R7, R2, R7 ;  /* 0x0000000702077220 */ /* 0x000fe20000410000 */
[----:B------:R-:W-:-:S04]  /*1420*/  IADD3 R2, P0, R3, UR8, RZ ;  /* 0x0000000803027c10 */ /* 0x000fc8000ff1e0ff */
[----:B------:R-:W-:Y:S02]  /*1430*/  F2FP.BF16.F32.PACK_AB R7, RZ, R7 ;  /* 0x00000007ff07723e */ /* 0x000fe400000010ff */
[----:B------:R-:W-:-:S05]  /*1440*/  IADD3.X R3, RZ, UR9, RZ, P0, !PT ;  /* 0x00000009ff037c10 */ /* 0x000fca00087fe4ff */
[----:B------:R0:W-:Y:S02]  /*1450*/  STG.E.U16 desc[UR4][R2.64], R7 ;  /* 0x0000000702007986 */ /* 0x0001e4000c101504 */
.L_x_1969:
[----:B------:R-:W-:Y:S05]  /*1460*/  BSYNC B0 ;  /* 0x0000000000007941 */ /* 0x000fea0003800000 */
.L_x_1968:
        /* <DEDUP_REMOVED lines=9> */
[----:B------:R-:W-:Y:S01]  /*1500*/  MOV R3, R0 ;  /* 0x0000000000037202 */ /* 0x000fe20000000f00 */
[----:B------:R-:W-:Y:S01]  /*1510*/  ULDC UR7, c[0x0][0x21c] ;  /* 0x0000870000077ab9 */ /* 0x000fe20000000800 */
[----:B------:R-:W-:Y:S01]  /*1520*/  ISETP.NE.AND P0, PT, R8, 0x1, PT ;  /* 0x000000010800780c */ /* 0x000fe20003f05270 */
        /* <DEDUP_REMOVED lines=273> */
[----:B------:R-:W-:Y:S01]  /*2640*/  IMAD.MOV.U32 R4, RZ, RZ, RZ ;  /* 0x000000ffff047224 */ /* 0x000fe200078e00ff */
[----:B------:R-:W-:Y:S01]  /*2650*/  ULDC.64 UR8, c[0x0][0x330] ;  /* 0x0000cc0000087ab9 */ /* 0x000fe20000000a00 */
[----:B------:R-:W-:Y:S02]  /*2660*/  ULDC UR7, c[0x0][0x338] ;  /* 0x0000ce0000077ab9 */ /* 0x000fe40000000800 */
[----:B------:R-:W-:-:S05]  /*2670*/  IMAD.HI.U32 R8, R5, UR9, R4 ;  /* 0x0000000905087c27 */ /* 0x000fca000f8e0004 */
[----:B------:R-:W-:-:S03]  /*2680*/  SHF.R.U32.HI R9, RZ, UR7, R8 ;  /* 0x00000007ff097c19 */ /* 0x000fc60008011608 */
        /* <DEDUP_REMOVED lines=15> */
.L_x_1973:
[----:B------:R-:W-:Y:S02]  /*2780*/  ULDC.64 UR8, c[0x0][0x418] ;  /* 0x0001060000087ab9 */ /* 0x000fe40000000a00 */
[----:B------:R-:W-:-:S04]  /*2790*/  IADD3 R4, P0, R2, UR8, RZ ;  /* 0x0000000802047c10 */ /* 0x000fc8000ff1e0ff */
[----:B------:R-:W-:Y:S01]  /*27a0*/  IADD3.X R5, RZ, UR9, RZ, P0, !PT ;  /* 0x00000009ff057c10 */ /* 0x000fe200087fe4ff */
[----:B------:R-:W-:-:S04]  /*27b0*/  ULDC.64 UR8, c[0x0][0x410] ;  /* 0x0001040000087ab9 */ /* 0x000fc80000000a00 */
[----:B------:R-:W2:Y:S01]  /*27c0*/  LDG.E.U16 R4, desc[UR4][R4.64] ;  /* 0x0000000404047981 */ /* 0x000ea2000c1e1500 */
[----:B------:R-:W-:Y:S02]  /*27d0*/  IADD3 R0, R0, 0x80, RZ ;  /* 0x0000008000007810 */ /* 0x000fe40007ffe0ff */
[----:B--2---:R-:W-:-:S05]  /*27e0*/  SHF.L.U32 R2, R4, 0x10, RZ ;  /* 0x0000001004027819 */ /* 0x004fca00000006ff */
[----:B------:R-:W-:-:S06]  /*27f0*/  FMUL.FTZ R6, R2, R2 ;  /* 0x0000000202067220 */ /* 0x000fcc0000410000 */
[----:B------:R-:W0:Y:S02]  /*2800*/  F2F.BF16.F32 R6, R6 ;  /* 0x0000000600067304 */ /* 0x000e240000202000 */
[----:B0-----:R-:W-:-:S05]  /*2810*/  SHF.L.U32 R7, R6, 0x10, RZ ;  /* 0x0000001006077819 */ /* 0x001fca00000006ff */
[----:B------:R-:W-:Y:S01]  /*2820*/  FMUL.FTZ R7, R2, R7 ;  /* 0x0000000702077220 */ /* 0x000fe20000410000 */
[----:B------:R-:W-:-:S04]  /*2830*/  IADD3 R2, P0, R3, UR8, RZ ;  /* 0x0000000803027c10 */ /* 0x000fc8000ff1e0ff */
[----:B------:R-:W-:Y:S02]  /*2840*/  F2FP.BF16.F32.PACK_AB R7, RZ, R7 ;  /* 0x00000007ff07723e */ /* 0x000fe400000010ff */
[----:B------:R-:W-:Y:S02]  /*2850*/  IADD3.X R3, RZ, UR9, RZ, P0, !PT ;  /* 0x00000009ff037c10 */ /* 0x000fe400087fe4ff */
[----:B------:R-:W-:-:S03]  /*2860*/  ISETP.GE.AND P0, PT, R0, UR6, PT ;  /* 0x0000000600007c0c */ /* 0x000fc6000bf06270 */
[----:B------:R1:W-:Y:S10]  /*2870*/  STG.E.U16 desc[UR4][R2.64], R7 ;  /* 0x0000000702007986 */ /* 0x0003f4000c101504 */
[----:B------:R-:W-:Y:S05]  /*2880*/  @P0 BRA `(.L_x_1972) ;  /* 0x0000001000f40947 */ /* 0x000fea0003800000 */
[----:B------:R-:W0:Y:S01]  /*2890*/  LDC R8, c[0x0][0x218] ;  /* 0x00008600ff087b82 */ /* 0x000e220000000800 */
[----:B-1----:R-:W-:Y:S02]  /*28a0*/  CS2R R2, SRZ ;  /* 0x0000000000027805 */ /* 0x002fe4000001ff00 */
[----:B0-----:R-:W-:-:S13]  /*28b0*/  ISETP.NE.AND P0, PT, R8, RZ, PT ;  /* 0x000000ff0800720c */ /* 0x001fda0003f05270 */
        /* <DEDUP_REMOVED lines=299> */
.L_x_1974:
[----:B------:R-:W-:Y:S02]  /*3b70*/  ULDC.64 UR8, c[0x0][0x418] ;  /* 0x0001060000087ab9 */ /* 0x000fe40000000a00 */
[----:B------:R-:W-:-:S05]  /*3b80*/  IADD3 R4, P0, R2, UR8, RZ ;  /* 0x0000000802047c10 */ /* 0x000fca000ff1e0ff */
[----:B------:R-:W-:Y:S01]  /*3b90*/  IMAD.X R5, RZ, RZ, UR9, P0 ;  /* 0x00000009ff057e24 */ /* 0x000fe200080e06ff */
        /* <DEDUP_REMOVED lines=12> */
.L_x_1972:
[----:B------:R-:W-:Y:S05]  /*3c60*/  BSYNC B0 ;  /* 0x0000000000007941 */ /* 0x000fea0003800000 */
.L_x_1971:
        /* <DEDUP_REMOVED lines=292> */
[----:B------:R-:W-:Y:S01]  /*4eb0*/  IADD3 R4, -R7, RZ, RZ ;  /* 0x000000ff07047210 */ /* 0x000fe20007ffe1ff */
[----:B------:R-:W1:Y:S04]  /*4ec0*/  @P0 LDC R11, c[0x0][0x33c] ;  /* 0x0000cf00ff0b0b82 */ /* 0x000e680000000800 */
[----:B------:R-:W-:-:S04]  /*4ed0*/  IMAD R4, R4, UR8, R5 ;  /* 0x0000000804047c24 */ /* 0x000fc8000f8e0205 */
        /* <DEDUP_REMOVED lines=9> */
.L_x_1975:
[----:B------:R-:W-:Y:S02]  /*4f70*/  ULDC.64 UR6, c[0x0][0x418] ;  /* 0x0001060000067ab9 */ /* 0x000fe40000000a00 */
[----:B------:R-:W-:-:S04]  /*4f80*/  IADD3 R4, P0, R2, UR6, RZ ;  /* 0x0000000602047c10 */ /* 0x000fc8000ff1e0ff */
[----:B------:R-:W-:Y:S01]  /*4f90*/  IADD3.X R5, RZ, UR7, RZ, P0, !PT ;  /* 0x00000007ff057c10 */ /* 0x000fe200087fe4ff */
[----:B------:R-:W-:-:S04]  /*4fa0*/  ULDC.64 UR6, c[0x0][0x410] ;  /* 0x0001040000067ab9 */ /* 0x000fc80000000a00 */
[----:B------:R-:W2:Y:S01]  /*4fb0*/  LDG.E.U16 R4, desc[UR4][R4.64] ;  /* 0x0000000404047981 */ /* 0x000ea2000c1e1500 */
[----:B------:R-:W-:-:S04]  /*4fc0*/  IADD3 R2, P0, R3, UR6, RZ ;  /* 0x0000000603027c10 */ /* 0x000fc8000ff1e0ff */
[----:B------:R-:W-:Y:S02]  /*4fd0*/  IADD3.X R3, RZ, UR7, RZ, P0, !PT ;  /* 0x00000007ff037c10 */ /* 0x000fe400087fe4ff */
[----:B--2---:R-:W-:-:S05]  /*4fe0*/  SHF.L.U32 R0, R4, 0x10, RZ ;  /* 0x0000001004007819 */ /* 0x004fca00000006ff */
[----:B------:R-:W-:-:S06]  /*4ff0*/  FMUL.FTZ R6, R0, R0 ;  /* 0x0000000000067220 */ /* 0x000fcc0000410000 */
[----:B------:R-:W0:Y:S02]  /*5000*/  F2F.BF16.F32 R6, R6 ;  /* 0x0000000600067304 */ /* 0x000e240000202000 */
[----:B0-----:R-:W-:-:S05]  /*5010*/  SHF.L.U32 R7, R6, 0x10, RZ ;  /* 0x0000001006077819 */ /* 0x001fca00000006ff */
[----:B------:R-:W-:-:S05]  /*5020*/  FMUL.FTZ R7, R0, R7 ;  /* 0x0000000700077220 */ /* 0x000fca0000410000 */
[----:B------:R-:W-:-:S05]  /*5030*/  F2FP.BF16.F32.PACK_AB R7, RZ, R7 ;  /* 0x00000007ff07723e */ /* 0x000fca00000010ff */
[----:B------:R-:W-:Y:S01]  /*5040*/  STG.E.U16 desc[UR4][R2.64], R7 ;  /* 0x0000000702007986 */ /* 0x000fe2000c101504 */
[----:B------:R-:W-:Y:S05]  /*5050*/  EXIT ;  /* 0x000000000000794d */ /* 0x000fea0003800000 */
.L_x_1976:
        /* <DEDUP_REMOVED lines=10> */
.L_x_71584:


//--------------------- .text._ZN2at6native27unrolled_elementwise_kernelIZNS0_50_GLOBAL__N__2680c7bb_12_PowKernel_cu_140f0503_289629pow_tensor_scalar_kernel_implIN3c108BFloat16ES5_EEvRNS_18TensorIteratorBaseET0_EUlS5_E0_St5arrayIPcLm2EELi4E23TrivialOffsetCalculatorILi1EjESE_NS0_6memory15LoadWithoutCastENSF_16StoreWithoutCastEEEviT_S8_T2_T3_T4_T5_ --------------------------
	.section	.text._ZN2at6native27unrolled_elementwise_kernelIZNS0_50_GLOBAL__N__2680c7bb_12_PowKernel_cu_140f0503_289629pow_tensor_scalar_kernel_implIN3c108BFloat16ES5_EEvRNS_18TensorIteratorBaseET0_EUlS5_E0_St5arrayIPcLm2EELi4E23TrivialOffsetCalculatorILi1EjESE_NS0_6memory15LoadWithoutCastENSF_16StoreWithoutCastEEEviT_S8_T2_T3_T4_T5_,"ax",@progbits
	.align	128
        .global         _ZN2at6native27unrolled_elementwise_kernelIZNS0_50_GLOBAL__N__2680c7bb_12_PowKernel_cu_140f0503_289629pow_tensor_scalar_kernel_implIN3c108BFloat16ES5_EEvRNS_18TensorIteratorBaseET0_EUlS5_E0_St5arrayIPcLm2EELi4E23TrivialOffsetCalculatorILi1EjESE_NS0_6memory15LoadWithoutCastENSF_16StoreWithoutCastEEEviT_S8_T2_T3_T4_T5_
        .type           _ZN2at6native27unrolled_elementwise_kernelIZNS0_50_GLOBAL__N__2680c7bb_12_PowKernel_cu_140f0503_289629pow_tensor_scalar_kernel_implIN3c108BFloat16ES5_EEvRNS_18TensorIteratorBaseET0_EUlS5_E0_St5arrayIPcLm2EELi4E23TrivialOffsetCalculatorILi1EjESE_NS0_6memory15LoadWithoutCastENSF_16StoreWithoutCastEEEviT_S8_T2_T3_T4_T5_,@function
        .size           _ZN2at6native27unrolled_elementwise_kernelIZNS0_50_GLOBAL__N__2680c7bb_12_PowKernel_cu_140f0503_289629pow_tensor_scalar_kernel_implIN3c108BFloat16ES5_EEvRNS_18TensorIteratorBaseET0_EUlS5_E0_St5arrayIPcLm2EELi4E23TrivialOffsetCalculatorILi1EjESE_NS0_6memory15LoadWithoutCastENSF_16StoreWithoutCastEEEviT_S8_T2_T3_T4_T5_,(.L_x_71585 - _ZN2at6native27unrolled_elementwise_kernelIZNS0_50_GLOBAL__N__2680c7bb_12_PowKernel_cu_140f0503_289629pow_tensor_scalar_kernel_implIN3c108BFloat16ES5_EEvRNS_18TensorIteratorBaseET0_EUlS5_E0_St5arrayIPcLm2EELi4E23TrivialOffsetCalculatorILi1EjESE_NS0_6memory15LoadWithoutCastENSF_16StoreWithoutCastEEEviT_S8_T2_T3_T4_T5_)
        .other          _ZN2at6native27unrolled_elementwise_kernelIZNS0_50_GLOBAL__N__2680c7bb_12_PowKernel_cu_140f0503_289629pow_tensor_scalar_kernel_implIN3c108BFloat16ES5_EEvRNS_18TensorIteratorBaseET0_EUlS5_E0_St5arrayIPcLm2EELi4E23TrivialOffsetCalculatorILi1EjESE_NS0_6memory15LoadWithoutCastENSF_16StoreWithoutCastEEEviT_S8_T2_T3_T4_T5_,@"STO_CUDA_ENTRY STV_DEFAULT"
_ZN2at6native27unrolled_elementwise_kernelIZNS0_50_GLOBAL__N__2680c7bb_12_PowKernel_cu_140f0503_289629pow_tensor_scalar_kernel_implIN3c108BFloat16ES5_EEvRNS_18TensorIteratorBaseET0_EUlS5_E0_St5arrayIPcLm2EELi4E23TrivialOffsetCalculatorILi1EjESE_NS0_6memory15LoadWithoutCastENSF_16StoreWithoutCastEEEviT_S8_T2_T3_T4_T5_:
.text._ZN2at6native27unrolled_elementwise_kernelIZNS0_50_GLOBAL__N__2680c7bb_12_PowKernel_cu_140f0503_289629pow_tensor_scalar_kernel_implIN3c108BFloat16ES5_EEvRNS_18TensorIteratorBaseET0_EUlS5_E0_St5arrayIPcLm2EELi4E23TrivialOffsetCalculatorILi1EjESE_NS0_6memory15LoadWithoutCastENSF_16StoreWithoutCastEEEviT_S8_T2_T3_T4_T5_:
        /* <DEDUP_REMOVED lines=9> */
[----:B------:R-:W-:Y:S01]  /*0090*/  @!P0 VIADD R11, R9, 0x80 ;  /* 0x00000080090b8836 */ /* 0x000fe20000000000 */
[----:B------:R-:W0:Y:S01]  /*00a0*/  @!P0 LDC.64 R12, c[0x0][0x228] ;  /* 0x00008a00ff0c8b82 */ /* 0x000e220000000a00 */
[----:B------:R-:W-:-:S03]  /*00b0*/  @!P0 LEA R17, R0, R9, 0x9 ;  /* 0x0000000900118211 */ /* 0x000fc600078e48ff */
[----:B------:R-:W-:-:S13]  /*00c0*/  ISETP.GE.AND P1, PT, R11, R2, PT ;  /* 0x000000020b00720c */ /* 0x000fda0003f26270 */
[----:B------:R-:W-:Y:S01]  /*00d0*/  @!P1 LEA R19, R0, R11, 0x9 ;  /* 0x0000000b00139211 */ /* 0x000fe200078e48ff */
[----:B------:R-:W-:Y:S01]  /*00e0*/  @!P1 VIADD R11, R11, 0x80 ;  /* 0x000000800b0b9836 */ /* 0x000fe20000000000 */
[----:B------:R-:W1:Y:S04]  /*00f0*/  @!P1 LDC.64 R14, c[0x0][0x228] ;  /* 0x00008a00ff0e9b82 */ /* 0x000e680000000a00 */
[----:B------:R-:W-:Y:S01]  /*0100*/  ISETP.GE.AND P3, PT, R11, R2, PT ;  /* 0x000000020b00720c */ /* 0x000fe20003f66270 */
[----:B0-----:R-:W-:-:S05]  /*0110*/  @!P0 IMAD.WIDE.U32 R12, R17, 0x2, R12 ;  /* 0x00000002110c8825 */ /* 0x001fca00078e000c */
[----:B------:R-:W2:Y:S07]  /*0120*/  @!P0 LDG.E.U16 R10, desc[UR4][R12.64] ;  /* 0x000000040c0a8981 */ /* 0x000eae000c1e1500 */
[----:B------:R-:W0:Y:S01]  /*0130*/  @!P3 LDC.64 R6, c[0x0][0x228] ;  /* 0x00008a00ff06bb82 */ /* 0x000e220000000a00 */
[----:B------:R-:W-:Y:S01]  /*0140*/  @!P3 IMAD R17, R0, 0x200, R11 ;  /* 0x000002000011b824 */ /* 0x000fe200078e020b */
[----:B------:R-:W-:Y:S02]  /*0150*/  @!P3 IADD3 R11, R11, 0x80, RZ ;  /* 0x000000800b0bb810 */ /* 0x000fe40007ffe0ff */
[----:B------:R-:W-:-:S02]  /*0160*/  PRMT R18, RZ, 0x7610, R18 ;  /* 0x00007610ff127816 */ /* 0x000fc40000000012 */
[----:B------:R-:W-:Y:S01]  /*0170*/  ISETP.GE.AND P2, PT, R11, R2, PT ;  /* 0x000000020b00720c */ /* 0x000fe20003f46270 */
[----:B-1----:R-:W-:Y:S01]  /*0180*/  @!P1 IMAD.WIDE.U32 R14, R19, 0x2, R14 ;  /* 0x00000002130e9825 */ /* 0x002fe200078e000e */
[----:B------:R-:W-:-:S04]  /*0190*/  PRMT R19, RZ, 0x7610, R19 ;  /* 0x00007610ff137816 */ /* 0x000fc80000000013 */
[----:B------:R-:W3:Y:S01]  /*01a0*/  @!P1 LDG.E.U16 R18, desc[UR4][R14.64] ;  /* 0x000000040e129981 */ /* 0x000ee2000c1e1500 */
[----:B0-----:R-:W-:-:S06]  /*01b0*/  @!P3 IMAD.WIDE.U32 R6, R17, 0x2, R6 ;  /* 0x000000021106b825 */ /* 0x001fcc00078e0006 */
[----:B------:R-:W0:Y:S01]  /*01c0*/  @!P2 LDC.64 R16, c[0x0][0x228] ;  /* 0x00008a00ff10ab82 */ /* 0x000e220000000a00 */
[----:B------:R1:W4:Y:S01]  /*01d0*/  @!P3 LDG.E.U16 R19, desc[UR4][R6.64] ;  /* 0x000000040613b981 */ /* 0x000322000c1e1500 */
[----:B------:R-:W-:Y:S01]  /*01e0*/  @!P2 IMAD R11, R0, 0x200, R11 ;  /* 0x00000200000ba824 */ /* 0x000fe200078e020b */
[----:B------:R-:W-:Y:S02]  /*01f0*/  PRMT R8, RZ, 0x7610, R8 ;  /* 0x00007610ff087816 */ /* 0x000fe40000000008 */
[----:B------:R-:W-:-:S03]  /*0200*/  IADD3 R21, R9, 0x80, RZ ;  /* 0x0000008009157810 */ /* 0x000fc60007ffe0ff */
[----:B-1----:R-:W1:Y:S01]  /*0210*/  @!P0 LDC.64 R6, c[0x0][0x220] ;  /* 0x00008800ff068b82 */ /* 0x002e620000000a00 */
[----:B0-----:R-:W-:-:S05]  /*0220*/  @!P2 IMAD.WIDE.U32 R16, R11, 0x2, R16 ;  /* 0x000000020b10a825 */ /* 0x001fca00078e0010 */
[----:B------:R0:W5:Y:S01]  /*0230*/  @!P2 LDG.E.U16 R8, desc[UR4][R16.64] ;  /* 0x000000041008a981 */ /* 0x000162000c1e1500 */
[----:B------:R-:W-:-:S05]  /*0240*/  VIADD R11, R9, 0x100 ;  /* 0x00000100090b7836 */ /* 0x000fca0000000000 */
[-C--:B------:R-:W-:Y:S02]  /*0250*/  ISETP.GE.AND P3, PT, R11, R2.reuse, PT ;  /* 0x000000020b00720c */ /* 0x080fe40003f66270 */
[----:B------:R-:W-:Y:S01]  /*0260*/  ISETP.GE.AND P2, PT, R21, R2, PT ;  /* 0x000000021500720c */ /* 0x000fe20003f46270 */
[----:B------:R-:W-:-:S04]  /*0270*/  @!P0 IMAD R23, R0, 0x200, R9 ;  /* 0x0000020000178824 */ /* 0x000fc800078e0209 */
[----:B-1----:R-:W-:Y:S01]  /*0280*/  @!P0 IMAD.WIDE.U32 R6, R23, 0x2, R6 ;  /* 0x0000000217068825 */ /* 0x002fe200078e0006 */
[----:B0-----:R-:W-:Y:S02]  /*0290*/  IADD3 R17, R9, 0x180, RZ ;  /* 0x0000018009117810 */ /* 0x001fe40007ffe0ff */
[----:B------:R-:W-:Y:S02]  /*02a0*/  @!P0 MOV R9, R21 ;  /* 0x0000001500098202 */ /* 0x000fe40000000f00 */
[-C--:B------:R-:W-:Y:S02]  /*02b0*/  ISETP.GE.AND P1, PT, R17, R2.reuse, PT ;  /* 0x000000021100720c */ /* 0x080fe40003f26270 */
[----:B------:R-:W-:Y:S01]  /*02c0*/  ISETP.GE.AND P4, PT, R9, R2, PT ;  /* 0x000000020900720c */ /* 0x000fe20003f86270 */
[----:B------:R-:W-:Y:S01]  /*02d0*/  BSSY B0, `(.L_x_1977) ;  /* 0x0000021000007945 */ /* 0x000fe20003800000 */
[----:B--2---:R-:W-:-:S05]  /*02e0*/  @!P0 SHF.L.U32 R11, R10, 0x10, RZ ;  /* 0x000000100a0b8819 */ /* 0x004fca00000006ff */
[----:B------:R-:W-:-:S06]  /*02f0*/  @!P0 FMUL.FTZ R12, R11, R11 ;  /* 0x0000000b0b0c8220 */ /* 0x000fcc0000410000 */
[----:B------:R-:W0:Y:S01]  /*0300*/  @!P0 F2F.BF16.F32 R12, R12 ;  /* 0x0000000c000c8304 */ /* 0x000e220000202000 */
[----:B---3--:R-:W-:Y:S02]  /*0310*/  @!P2 IMAD.U32 R10, R18, 0x10000, RZ ;  /* 0x00010000120aa824 */ /* 0x008fe400078e00ff */
[----:B0-----:R-:W-:Y:S02]  /*0320*/  @!P0 IMAD.U32 R14, R12, 0x10000, RZ ;  /* 0x000100000c0e8824 */ /* 0x001fe400078e00ff */
[----:B------:R-:W-:Y:S02]  /*0330*/  @!P2 FMUL.FTZ R13, R10, R10 ;  /* 0x0000000a0a0da220 */ /* 0x000fe40000410000 */
[----:B------:R-:W-:Y:S01]  /*0340*/  @!P0 FMUL.FTZ R14, R11, R14 ;  /* 0x0000000e0b0e8220 */ /* 0x000fe20000410000 */
[----:B----4-:R-:W-:-:S05]  /*0350*/  @!P3 SHF.L.U32 R19, R19, 0x10, RZ ;  /* 0x000000101313b819 */ /* 0x010fca00000006ff */
[----:B------:R-:W-:Y:S01]  /*0360*/  @!P3 FMUL.FTZ R15, R19, R19 ;  /* 0x00000013130fb220 */ /* 0x000fe20000410000 */
[----:B------:R-:W-:Y:S01]  /*0370*/  @!P0 F2FP.BF16.F32.PACK_AB R5, RZ, R14 ;  /* 0x0000000eff05823e */ /* 0x000fe200000010ff */
[----:B------:R-:W0:Y:S08]  /*0380*/  @!P2 F2F.BF16.F32 R13, R13 ;  /* 0x0000000d000da304 */ /* 0x000e300000202000 */
[----:B------:R-:W1:Y:S01]  /*0390*/  @!P3 F2F.BF16.F32 R15, R15 ;  /* 0x0000000f000fb304 */ /* 0x000e620000202000 */
[----:B------:R2:W-:Y:S01]  /*03a0*/  @!P0 STG.E.U16 desc[UR4][R6.64], R5 ;  /* 0x0000000506008986 */ /* 0x0005e2000c101504 */
[----:B0-----:R-:W-:Y:S01]  /*03b0*/  @!P2 IMAD.U32 R11, R13, 0x10000, RZ ;  /* 0x000100000d0ba824 */ /* 0x001fe200078e00ff */
[----:B-1----:R-:W-:-:S03]  /*03c0*/  @!P3 SHF.L.U32 R12, R15, 0x10, RZ ;  /* 0x000000100f0cb819 */ /* 0x002fc600000006ff */
[----:B------:R-:W-:Y:S02]  /*03d0*/  @!P2 FMUL.FTZ R11, R10, R11 ;  /* 0x0000000b0a0ba220 */ /* 0x000fe40000410000 */
[----:B------:R-:W-:-:S03]  /*03e0*/  @!P3 FMUL.FTZ R12, R19, R12 ;  /* 0x0000000c130cb220 */ /* 0x000fc60000410000 */
[----:B------:R-:W-:Y:S01]  /*03f0*/  @!P2 F2FP.BF16.F32.PACK_AB R4, RZ, R11 ;  /* 0x0000000bff04a23e */ /* 0x000fe200000010ff */
[----:B-----5:R-:W-:Y:S01]  /*0400*/  @!P1 IMAD.U32 R8, R8, 0x10000, RZ ;  /* 0x0001000008089824 */ /* 0x020fe200078e00ff */
[----:B------:R-:W-:Y:S01]  /*0410*/  @!P3 F2FP.BF16.F32.PACK_AB R3, RZ, R12 ;  /* 0x0000000cff03b23e */ /* 0x000fe200000010ff */
[----:B--2---:R-:W-:Y:S06]  /*0420*/  @P4 BRA `(.L_x_1978) ;  /* 0x00000000002c4947 */ /* 0x004fec0003800000 */
[----:B------:R-:W0:Y:S01]  /*0430*/  LDC.64 R6, c[0x0][0x220] ;  /* 0x00008800ff067b82 */ /* 0x000e220000000a00 */
[----:B------:R-:W-:Y:S01]  /*0440*/  LEA R5, R0, R9, 0x9 ;  /* 0x0000000900057211 */ /* 0x000fe200078e48ff */
[----:B------:R-:W-:Y:S01]  /*0450*/  VIADD R9, R9, 0x80 ;  /* 0x0000008009097836 */ /* 0x000fe20000000000 */
[----:B------:R-:W-:-:S04]  /*0460*/  PRMT R10, R4, 0x7610, R10 ;  /* 0x00007610040a7816 */ /* 0x000fc8000000000a */
[----:B------:R-:W-:-:S13]  /*0470*/  ISETP.GE.AND P0, PT, R9, R2, PT ;  /* 0x000000020900720c */ /* 0x000fda0003f06270 */
[----:B------:R-:W-:Y:S01]  /*0480*/  @!P0 LEA R11, R0, R9, 0x9 ;  /* 0x00000009000b8211 */ /* 0x000fe200078e48ff */
[----:B------:R-:W-:Y:S02]  /*0490*/  @!P0 VIADD R9, R9, 0x80 ;  /* 0x0000008009098836 */ /* 0x000fe40000000000 */
[----:B0-----:R-:W-:-:S04]  /*04a0*/  IMAD.WIDE.U32 R4, R5, 0x2, R6 ;  /* 0x0000000205047825 */ /* 0x001fc800078e0006 */
[----:B------:R-:W-:Y:S01]  /*04b0*/  @!P0 IMAD.WIDE.U32 R6, R11, 0x2, R6 ;  /* 0x000000020b068825 */ /* 0x000fe200078e0006 */
[----:B------:R0:W-:Y:S04]  /*04c0*/  STG.E.U16 desc[UR4][R4.64], R10 ;  /* 0x0000000a04007986 */ /* 0x0001e8000c101504 */
[----:B------:R0:W-:Y:S02]  /*04d0*/  @!P0 STG.E.U16 desc[UR4][R6.64], R3 ;  /* 0x0000000306008986 */ /* 0x0001e4000c101504 */
.L_x_1978:
[----:B------:R-:W-:Y:S05]  /*04e0*/  BSYNC B0 ;  /* 0x0000000000007941 */ /* 0x000fea0003800000 */
.L_x_1977:
[----:B------:R-:W-:Y:S01]  /*04f0*/  ISETP.GE.AND P0, PT, R9, R2, PT ;  /* 0x000000020900720c */ /* 0x000fe20003f06270 */
[----:B------:R-:W-:-:S04]  /*0500*/  @!P1 FMUL.FTZ R2, R8, R8 ;  /* 0x0000000808029220 */ /* 0x000fc80000410000 */
[----:B0-----:R0:W1:Y:S08]  /*0510*/  @!P1 F2F.BF16.F32 R4, R2 ;  /* 0x0000000200049304 */ /* 0x0010700000202000 */
[----:B------:R-:W-:Y:S05]  /*0520*/  @P0 EXIT ;  /* 0x000000000000094d */ /* 0x000fea0003800000 */
[----:B0-----:R-:W0:Y:S01]  /*0530*/  LDC.64 R2, c[0x0][0x220] ;  /* 0x00008800ff027b82 */ /* 0x001e220000000a00 */
[----:B-1----:R-:W-:Y:S01]  /*0540*/  @!P1 SHF.L.U32 R5, R4, 0x10, RZ ;  /* 0x0000001004059819 */ /* 0x002fe200000006ff */
[----:B------:R-:W-:-:S04]  /*0550*/  IMAD R9, R0, 0x200, R9 ;  /* 0x0000020000097824 */ /* 0x000fc800078e0209 */
[----:B------:R-:W-:-:S05]  /*0560*/  @!P1 FMUL.FTZ R5, R8, R5 ;  /* 0x0000000508059220 */ /* 0x000fca0000410000 */
[----:B------:R-:W-:Y:S01]  /*0570*/  @!P1 F2FP.BF16.F32.PACK_AB R4, RZ, R5 ;  /* 0x00000005ff04923e */ /* 0x000fe200000010ff */
[----:B0-----:R-:W-:-:S05]  /*0580*/  IMAD.WIDE.U32 R2, R9, 0x2, R2 ;  /* 0x0000000209027825 */ /* 0x001fca00078e0002 */
[----:B------:R-:W-:Y:S01]  /*0590*/  STG.E.U16 desc[UR4][R2.64], R4 ;  /* 0x0000000402007986 */ /* 0x000fe2000c101504 */
[----:B------:R-:W-:Y:S05]  /*05a0*/  EXIT ;  /* 0x000000000000794d */ /* 0x000fea0003800000 */
.L_x_1979:
        /* <DEDUP_REMOVED lines=13> */
.L_x_71585:


//--------------------- .text._ZN2at6native29vectorized_elementwise_kernelILi2EZNS0_50_GLOBAL__N__2680c7bb_12_PowKernel_cu_140f0503_289629pow_tensor_scalar_kernel_implIN3c108BFloat16ES5_EEvRNS_18TensorIteratorBaseET0_EUlS5_E0_St5arrayIPcLm2EEEEviS8_T1_ --------------------------
	.section	.text._ZN2at6native29vectorized_elementwise_kernelILi2EZNS0_50_GLOBAL__N__2680c7bb_12_PowKernel_cu_140f0503_289629pow_tensor_scalar_kernel_implIN3c108BFloat16ES5_EEvRNS_18TensorIteratorBaseET0_EUlS5_E0_St5arrayIPcLm2EEEEviS8_T1_,"ax",@progbits
	.align	128
        .global         _ZN2at6native29vectorized_elementwise_kernelILi2EZNS0_50_GLOBAL__N__2680c7bb_12_PowKernel_cu_140f0503_289629pow_tensor_scalar_kernel_implIN3c108BFloat16ES5_EEvRNS_18TensorIteratorBaseET0_EUlS5_E0_St5arrayIPcLm2EEEEviS8_T1_
        .type           _ZN2at6native29vectorized_elementwise_kernelILi2EZNS0_50_GLOBAL__N__2680c7bb_12_PowKernel_cu_140f0503_289629pow_tensor_scalar_kernel_implIN3c108BFloat16ES5_EEvRNS_18TensorIteratorBaseET0_EUlS5_E0_St5arrayIPcLm2EEEEviS8_T1_,@function
        .size           _ZN2at6native29vectorized_elementwise_kernelILi2EZNS0_50_GLOBAL__N__2680c7bb_12_PowKernel_cu_140f0503_289629pow_tensor_scalar_kernel_implIN3c108BFloat16ES5_EEvRNS_18TensorIteratorBaseET0_EUlS5_E0_St5arrayIPcLm2EEEEviS8_T1_,(.L_x_71586 - _ZN2at6native29vectorized_elementwise_kernelILi2EZNS0_50_GLOBAL__N__2680c7bb_12_PowKernel_cu_140f0503_289629pow_tensor_scalar_kernel_implIN3c108BFloat16ES5_EEvRNS_18TensorIteratorBaseET0_EUlS5_E0_St5arrayIPcLm2EEEEviS8_T1_)
        .other          _ZN2at6native29vectorized_elementwise_kernelILi2EZNS0_50_GLOBAL__N__2680c7bb_12_PowKernel_cu_140f0503_289629pow_tensor_scalar_kernel_implIN3c108BFloat16ES5_EEvRNS_18TensorIteratorBaseET0_EUlS5_E0_St5arrayIPcLm2EEEEviS8_T1_,@"STO_CUDA_ENTRY STV_DEFAULT"
_ZN2at6native29vectorized_elementwise_kernelILi2EZNS0_50_GLOBAL__N__2680c7bb_12_PowKernel_cu_140f0503_289629pow_tensor_scalar_kernel_implIN3c108BFloat16ES5_EEvRNS_18TensorIteratorBaseET0_EUlS5_E0_St5arrayIPcLm2EEEEviS8_T1_:
.text._ZN2at6native29vectorized_elementwise_kernelILi2EZNS0_50_GLOBAL__N__2680c7bb_12_PowKernel_cu_140f0503_289629pow_tensor_scalar_kernel_implIN3c108BFloat16ES5_EEvRNS_18TensorIteratorBaseET0_EUlS5_E0_St5arrayIPcLm2EEEEviS8_T1_:
[----:B------:R-:W-:Y:S01]  /*0000*/  LDC R1, c[0x0][0x28] ;  /* 0x00000a00ff017b82 */ /* 0x000fe20000000800 */
[----:B------:R-:W0:Y:S01]  /*0010*/  S2R R0, SR_CTAID.X ;  /* 0x0000000000007919 */ /* 0x000e220000002500 */
[----:B------:R-:W-:Y:S01]  /*0020*/  ULDC UR4, c[0x0][0x210] ;  /* 0x0000840000047ab9 */ /* 0x000fe20000000800 */
[----:B0-----:R-:W-:-:S04]  /*0030*/  SHF.L.U32 R0, R0, 0xa, RZ ;  /* 0x0000000a00007819 */ /* 0x001fc800000006ff */
        /* <DEDUP_REMOVED lines=9> */
[----:B------:R-:W3:Y:S04]  /*00d0*/  LDG.E R10, desc[UR4][R2.64+0x200] ;  /* 0x00020004020a7981 */ /* 0x000ee8000c1e1900 */
[----:B------:R-:W4:Y:S04]  /*00e0*/  LDG.E R12, desc[UR4][R2.64+0x400] ;  /* 0x00040004020c7981 */ /* 0x000f28000c1e1900 */
[----:B------:R0:W5:Y:S02]  /*00f0*/  LDG.E R13, desc[UR4][R2.64+0x600] ;  /* 0x00060004020d7981 */ /* 0x000164000c1e1900 */
[----:B0-----:R-:W0:Y:S02]  /*0100*/  LDC.64 R2, c[0x0][0x220] ;  /* 0x00008800ff027b82 */ /* 0x001e240000000a00 */
[----:B0-----:R-:W-:-:S04]  /*0110*/  IMAD.WIDE.U32 R2, R0, 0x2, R2 ;  /* 0x0000000200027825 */ /* 0x001fc800078e0002 */
[----:B------:R-:W-:-:S04]  /*0120*/  IMAD.WIDE R2, R5, 0x4, R2 ;  /* 0x0000000405027825 */ /* 0x000fc800078e0202 */
[C---:B--2---:R-:W-:Y:S01]  /*0130*/  IMAD.U32 R11, R18.reuse, 0x10000, RZ ;  /* 0x00010000120b7824 */ /* 0x044fe200078e00ff */
[----:B------:R-:W-:Y:S02]  /*0140*/  PRMT R18, R18, 0x7632, R18 ;  /* 0x0000763212127816 */ /* 0x000fe40000000012 */
[C---:B---3--:R-:W-:Y:S01]  /*0150*/  SHF.L.U32 R4, R10.reuse, 0x10, RZ ;  /* 0x000000100a047819 */ /* 0x048fe200000006ff */
[----:B------:R-:W-:Y:S01]  /*0160*/  FMUL.FTZ R19, R11, R11 ;  /* 0x0000000b0b137220 */ /* 0x000fe20000410000 */
[----:B------:R-:W-:Y:S01]  /*0170*/  PRMT R10, R10, 0x7632, R10 ;  /* 0x000076320a0a7816 */ /* 0x000fe2000000000a */
[----:B------:R-:W-:Y:S02]  /*0180*/  IMAD.U32 R18, R18, 0x10000, RZ ;  /* 0x0001000012127824 */ /* 0x000fe400078e00ff */
[C---:B----4-:R-:W-:Y:S01]  /*0190*/  IMAD.U32 R8, R12.reuse, 0x10000, RZ ;  /* 0x000100000c087824 */ /* 0x050fe200078e00ff */
[----:B------:R-:W-:Y:S01]  /*01a0*/  PRMT R12, R12, 0x7632, R12 ;  /* 0x000076320c0c7816 */ /* 0x000fe2000000000c */
[----:B------:R-:W-:Y:S01]  /*01b0*/  FMUL.FTZ R14, R18, R18 ;  /* 0x00000012120e7220 */ /* 0x000fe20000410000 */
[C---:B-----5:R-:W-:Y:S01]  /*01c0*/  SHF.L.U32 R7, R13.reuse, 0x10, RZ ;  /* 0x000000100d077819 */ /* 0x060fe200000006ff */
[----:B------:R-:W-:Y:S01]  /*01d0*/  FMUL.FTZ R17, R4, R4 ;  /* 0x0000000404117220 */ /* 0x000fe20000410000 */
[----:B------:R-:W-:Y:S01]  /*01e0*/  PRMT R13, R13, 0x7632, R13 ;  /* 0x000076320d0d7816 */ /* 0x000fe2000000000d */
[----:B------:R-:W-:Y:S01]  /*01f0*/  IMAD.U32 R12, R12, 0x10000, RZ ;  /* 0x000100000c0c7824 */ /* 0x000fe200078e00ff */
[----:B------:R-:W-:Y:S01]  /*0200*/  SHF.L.U32 R10, R10, 0x10, RZ ;  /* 0x000000100a0a7819 */ /* 0x000fe200000006ff */
[----:B------:R-:W-:Y:S01]  /*0210*/  FMUL.FTZ R6, R8, R8 ;  /* 0x0000000808067220 */ /* 0x000fe20000410000 */
[----:B------:R-:W-:Y:S01]  /*0220*/  SHF.L.U32 R13, R13, 0x10, RZ ;  /* 0x000000100d0d7819 */ /* 0x000fe200000006ff */
[----:B------:R-:W-:Y:S01]  /*0230*/  FMUL.FTZ R15, R12, R12 ;  /* 0x0000000c0c0f7220 */ /* 0x000fe20000410000 */
[----:B------:R-:W-:Y:S01]  /*0240*/  FMUL.FTZ R9, R7, R7 ;  /* 0x0000000707097220 */ /* 0x000fe20000410000 */
[----:B------:R-:W-:Y:S01]  /*0250*/  FMUL.FTZ R16, R10, R10 ;  /* 0x0000000a0a107220 */ /* 0x000fe20000410000 */
[----:B------:R-:W0:Y:S01]  /*0260*/  F2F.BF16.F32 R21, R14 ;  /* 0x0000000e00157304 */ /* 0x000e220000202000 */
[----:B------:R-:W-:-:S07]  /*0270*/  FMUL.FTZ R22, R13, R13 ;  /* 0x0000000d0d167220 */ /* 0x000fce0000410000 */
[----:B------:R-:W1:Y:S01]  /*0280*/  F2F.BF16.F32 R19, R19 ;  /* 0x0000001300137304 */ /* 0x000e620000202000 */
[----:B0-----:R-:W-:-:S07]  /*0290*/  SHF.L.U32 R21, R21, 0x10, RZ ;  /* 0x0000001015157819 */ /* 0x001fce00000006ff */
[----:B------:R-:W0:Y:S01]  /*02a0*/  F2F.BF16.F32 R16, R16 ;  /* 0x0000001000107304 */ /* 0x000e220000202000 */
[----:B------:R-:W-:Y:S01]  /*02b0*/  FMUL.FTZ R18, R18, R21 ;  /* 0x0000001512127220 */ /* 0x000fe20000410000 */
[----:B-1----:R-:W-:-:S06]  /*02c0*/  IMAD.U32 R20, R19, 0x10000, RZ ;  /* 0x0001000013147824 */ /* 0x002fcc00078e00ff */
[----:B------:R-:W1:Y:S01]  /*02d0*/  F2F.BF16.F32 R15, R15 ;  /* 0x0000000f000f7304 */ /* 0x000e620000202000 */
[----:B------:R-:W-:Y:S01]  /*02e0*/  FMUL.FTZ R11, R11, R20 ;  /* 0x000000140b0b7220 */ /* 0x000fe20000410000 */
[----:B0-----:R-:W-:-:S06]  /*02f0*/  SHF.L.U32 R19, R16, 0x10, RZ ;  /* 0x0000001010137819 */ /* 0x001fcc00000006ff */
[----:B------:R-:W0:Y:S01]  /*0300*/  F2F.BF16.F32 R14, R22 ;  /* 0x00000016000e7304 */ /* 0x000e220000202000 */
[----:B------:R-:W-:Y:S01]  /*0310*/  F2FP.BF16.F32.PACK_AB R11, R18, R11 ;  /* 0x0000000b120b723e */ /* 0x000fe200000010ff */
[----:B------:R-:W-:-:S04]  /*0320*/  FMUL.FTZ R10, R10, R19 ;  /* 0x000000130a0a7220 */ /* 0x000fc80000410000 */
[----:B------:R-:W-:Y:S01]  /*0330*/  STG.E desc[UR4][R2.64], R11 ;  /* 0x0000000b02007986 */ /* 0x000fe2000c101904 */
[----:B-1----:R-:W-:Y:S01]  /*0340*/  SHF.L.U32 R15, R15, 0x10, RZ ;  /* 0x000000100f0f7819 */ /* 0x002fe200000006ff */
[----:B------:R-:W1:Y:S04]  /*0350*/  F2F.BF16.F32 R17, R17 ;  /* 0x0000001100117304 */ /* 0x000e680000202000 */
[----:B------:R-:W-:Y:S01]  /*0360*/  FMUL.FTZ R12, R12, R15 ;  /* 0x0000000f0c0c7220 */ /* 0x000fe20000410000 */
[----:B0-----:R-:W-:-:S03]  /*0370*/  SHF.L.U32 R14, R14, 0x10, RZ ;  /* 0x000000100e0e7819 */ /* 0x001fc600000006ff */
[----:B------:R-:W0:Y:S02]  /*0380*/  F2F.BF16.F32 R6, R6 ;  /* 0x0000000600067304 */ /* 0x000e240000202000 */
[----:B------:R-:W-:Y:S01]  /*0390*/  FMUL.FTZ R13, R13, R14 ;  /* 0x0000000e0d0d7220 */ /* 0x000fe20000410000 */
[----:B-1----:R-:W-:-:S05]  /*03a0*/  IMAD.U32 R17, R17, 0x10000, RZ ;  /* 0x0001000011117824 */ /* 0x002fca00078e00ff */
[----:B------:R-:W1:Y:S01]  /*03b0*/  F2F.BF16.F32 R9, R9 ;  /* 0x0000000900097304 */ /* 0x000e620000202000 */
[----:B------:R-:W-:Y:S01]  /*03c0*/  FMUL.FTZ R17, R4, R17 ;  /* 0x0000001104117220 */ /* 0x000fe20000410000 */
[----:B0-----:R-:W-:-:S04]  /*03d0*/  IMAD.U32 R21, R6, 0x10000, RZ ;  /* 0x0001000006157824 */ /* 0x001fc800078e00ff */
[----:B------:R-:W-:Y:S01]  /*03e0*/  F2FP.BF16.F32.PACK_AB R17, R10, R17 ;  /* 0x000000110a11723e */ /* 0x000fe200000010ff */
[----:B------:R-:W-:-:S04]  /*03f0*/  FMUL.FTZ R21, R8, R21 ;  /* 0x0000001508157220 */ /* 0x000fc80000410000 */
[----:B------:R-:W-:Y:S01]  /*0400*/  STG.E desc[UR4][R2.64+0x200], R17 ;  /* 0x0002001102007986 */ /* 0x000fe2000c101904 */
[----:B-1----:R-:W-:Y:S01]  /*0410*/  IMAD.U32 R0, R9, 0x10000, RZ ;  /* 0x0001000009007824 */ /* 0x002fe200078e00ff */
[----:B------:R-:W-:-:S03]  /*0420*/  F2FP.BF16.F32.PACK_AB R21, R12, R21 ;  /* 0x000000150c15723e */ /* 0x000fc600000010ff */
[----:B------:R-:W-:Y:S02]  /*0430*/  FMUL.FTZ R0, R7, R0 ;  /* 0x0000000007007220 */ /* 0x000fe40000410000 */
[----:B------:R-:W-:Y:S03]  /*0440*/  STG.E desc[UR4][R2.64+0x400], R21 ;  /* 0x0004001502007986 */ /* 0x000fe6000c101904 */
[----:B------:R-:W-:-:S05]  /*0450*/  F2FP.BF16.F32.PACK_AB R13, R13, R0 ;  /* 0x000000000d0d723e */ /* 0x000fca00000010ff */
[----:B------:R-:W-:Y:S01]  /*0460*/  STG.E desc[UR4][R2.64+0x600], R13 ;  /* 0x0006000d02007986 */ /* 0x000fe2000c101904 */
[----:B------:R-:W-:Y:S05]  /*0470*/  EXIT ;  /* 0x000000000000794d */ /* 0x000fea0003800000 */
.L_x_1980:
[----:B------:R-:W0:Y:S01]  /*0480*/  S2R R11, SR_TID.X ;  /* 0x00000000000b7919 */ /* 0x000e220000002100 */
[----:B------:R-:W-:Y:S02]  /*0490*/  PRMT R20, RZ, 0x7610, R20 ;  /* 0x00007610ff147816 */ /* 0x000fe40000000014 */
[----:B------:R-:W-:Y:S02]  /*04a0*/  PRMT R22, RZ, 0x7610, R22 ;  /* 0x00007610ff167816 */ /* 0x000fe40000000016 */
[----:B0-----:R-:W-:Y:S01]  /*04b0*/  ISETP.GE.AND P0, PT, R11, R2, PT ;  /* 0x000000020b00720c */ /* 0x001fe20003f06270 */
[----:B------:R-:W-:-:S12]  /*04c0*/  IMAD.MOV.U32 R23, RZ, RZ, R11 ;  /* 0x000000ffff177224 */ /* 0x000fd800078e000b */
[----:B------:R-:W-:Y:S01]  /*04d0*/  @!P0 IADD3 R23, R11, 0x80, RZ ;  /* 0x000000800b178810 */ /* 0x000fe20007ffe0ff */
[----:B------:R-:W0:Y:S03]  /*04e0*/  @!P0 LDC.64 R12, c[0x0][0x228] ;  /* 0x00008a00ff0c8b82 */ /* 0x000e260000000a00 */
[----:B------:R-:W-:-:S13]  /*04f0*/  ISETP.GE.AND P5, PT, R23, R2, PT ;  /* 0x000000021700720c */ /* 0x000fda0003fa6270 */
[----:B------:R-:W-:Y:S01]  /*0500*/  @!P5 IMAD.IADD R3, R0, 0x1, R23 ;  /* 0x000000010003d824 */ /* 0x000fe200078e0217 */
[----:B------:R-:W-:Y:S01]  /*0510*/  @!P5 IADD3 R23, R23, 0x80, RZ ;  /* 0x000000801717d810 */ /* 0x000fe20007ffe0ff */
[----:B------:R-:W1:Y:S03]  /*0520*/  @!P5 LDC.64 R16, c[0x0][0x228] ;  /* 0x00008a00ff10db82 */ /* 0x000e660000000a00 */
[----:B------:R-:W-:-:S13]  /*0530*/  ISETP.GE.AND P6, PT, R23, R2, PT ;  /* 0x000000021700720c */ /* 0x000fda0003fc6270 */
[----:B------:R-:W-:Y:S01]  /*0540*/  @!P6 IMAD.IADD R25, R0, 0x1, R23 ;  /* 0x000000010019e824 */ /* 0x000fe200078e0217 */
[----:B------:R-:W-:Y:S01]  /*0550*/  @!P6 IADD3 R23, R23, 0x80, RZ ;  /* 0x000000801717e810 */ /* 0x000fe20007ffe0ff */
[----:B------:R-:W2:Y:S03]  /*0560*/  @!P6 LDC.64 R18, c[0x0][0x228] ;  /* 0x00008a00ff12eb82 */ /* 0x000ea60000000a00 */
[----:B------:R-:W-:Y:S01]  /*0570*/  ISETP.GE.AND P1, PT, R23, R2, PT ;  /* 0x000000021700720c */ /* 0x000fe20003f26270 */
[----:B-1----:R-:W-:-:S12]  /*0580*/  @!P5 IMAD.WIDE.U32 R16, R3, 0x2, R16 ;  /* 0x000000020310d825 */ /* 0x002fd800078e0010 */
[----:B------:R-:W-:Y:S01]  /*0590*/  @!P1 IMAD.IADD R15, R0, 0x1, R23 ;  /* 0x00000001000f9824 */ /* 0x000fe200078e0217 */
[----:B------:R-:W-:Y:S01]  /*05a0*/  @!P1 IADD3 R23, R23, 0x80, RZ ;  /* 0x0000008017179810 */ /* 0x000fe20007ffe0ff */
[----:B------:R-:W1:Y:S01]  /*05b0*/  @!P1 LDC.64 R28, c[0x0][0x228] ;  /* 0x00008a00ff1c9b82 */ /* 0x000e620000000a00 */
[----:B------:R-:W3:Y:S02]  /*05c0*/  @!P5 LDG.E.U16 R22, desc[UR4][R16.64] ;  /* 0x000000041016d981 */ /* 0x000ee4000c1e1500 */
[----:B------:R-:W-:Y:S01]  /*05d0*/  ISETP.GE.AND P2, PT, R23, R2, PT ;  /* 0x000000021700720c */ /* 0x000fe20003f46270 */
[----:B--2---:R-:W-:-:S05]  /*05e0*/  @!P6 IMAD.WIDE.U32 R18, R25, 0x2, R18 ;  /* 0x000000021912e825 */ /* 0x004fca00078e0012 */
[----:B------:R2:W4:Y:S07]  /*05f0*/  @!P6 LDG.E.U16 R20, desc[UR4][R18.64] ;  /* 0x000000041214e981 */ /* 0x00052e000c1e1500 */
[----:B------:R-:W-:Y:S01]  /*0600*/  @!P2 IMAD.IADD R26, R0, 0x1, R23 ;  /* 0x00000001001aa824 */ /* 0x000fe200078e0217 */
[----:B------:R-:W-:-:S04]  /*0610*/  @!P2 IADD3 R23, R23, 0x80, RZ ;  /* 0x000000801717a810 */ /* 0x000fc80007ffe0ff */
[CC--:B------:R-:W-:Y:S01]  /*0620*/  ISETP.GE.AND P3, PT, R23.reuse, R2.reuse, PT ;  /* 0x000000021700720c */ /* 0x0c0fe20003f66270 */
[C---:B------:R-:W-:Y:S01]  /*0630*/  @!P0 IMAD.IADD R3, R0.reuse, 0x1, R11 ;  /* 0x0000000100038824 */ /* 0x040fe200078e020b */
[----:B--2---:R-:W2:Y:S11]  /*0640*/  @!P2 LDC.64 R18, c[0x0][0x228] ;  /* 0x00008a00ff12ab82 */ /* 0x004eb60000000a00 */
[----:B------:R-:W-:Y:S01]  /*0650*/  @!P3 IMAD.IADD R27, R0, 0x1, R23 ;  /* 0x00000001001bb824 */ /* 0x000fe200078e0217 */
[----:B------:R-:W-:Y:S01]  /*0660*/  @!P3 IADD3 R23, R23, 0x80, RZ ;  /* 0x000000801717b810 */ /* 0x000fe20007ffe0ff */
[----:B------:R-:W5:Y:S03]  /*0670*/  @!P3 LDC.64 R16, c[0x0][0x228] ;  /* 0x00008a00ff10bb82 */ /* 0x000f660000000a00 */
[----:B------:R-:W-:Y:S01]  /*0680*/  ISETP.GE.AND P4, PT, R23, R2, PT ;  /* 0x000000021700720c */ /* 0x000fe20003f86270 */
[----:B0-----:R-:W-:Y:S01]  /*0690*/  @!P0 IMAD.WIDE.U32 R12, R3, 0x2, R12 ;  /* 0x00000002030c8825 */ /* 0x001fe200078e000c */
[----:B------:R-:W-:-:S03]  /*06a0*/  PRMT R3, RZ, 0x7610, R3 ;  /* 0x00007610ff037816 */ /* 0x000fc60000000003 */
[----:B-1----:R-:W-:-:S03]  /*06b0*/  @!P1 IMAD.WIDE.U32 R28, R15, 0x2, R28 ;  /* 0x000000020f1c9825 */ /* 0x002fc600078e001c */
[----:B------:R0:W3:Y:S05]  /*06c0*/  @!P0 LDG.E.U16 R3, desc[UR4][R12.64] ;  /* 0x000000040c038981 */ /* 0x0000ea000c1e1500 */
[----:B------:R-:W-:Y:S01]  /*06d0*/  @!P4 IADD3 R25, R0, R23, RZ ;  /* 0x000000170019c210 */ /* 0x000fe20007ffe0ff */
[----:B------:R-:W-:Y:S01]  /*06e0*/  @!P4 VIADD R23, R23, 0x80 ;  /* 0x000000801717c836 */ /* 0x000fe20000000000 */
[----:B0-----:R-:W0:Y:S04]  /*06f0*/  @!P4 LDC.64 R12, c[0x0][0x228] ;  /* 0x00008a00ff0ccb82 */ /* 0x001e280000000a00 */
[----:B------:R-:W-:-:S13]  /*0700*/  ISETP.GE.AND P5, PT, R23, R2, PT ;  /* 0x000000021700720c */ /* 0x000fda0003fa6270 */
[----:B------:R-:W1:Y:S01]  /*0710*/  @!P5 LDC.64 R14, c[0x0][0x228] ;  /* 0x00008a00ff0edb82 */ /* 0x000e620000000a00 */
[----:B------:R-:W-:Y:S01]  /*0720*/  @!P5 IADD3 R23, R0, R23, RZ ;  /* 0x000000170017d210 */ /* 0x000fe20007ffe0ff */
[----:B--2---:R-:W-:Y:S01]  /*0730*/  @!P2 IMAD.WIDE.U32 R18, R26, 0x2, R18 ;  /* 0x000000021a12a825 */ /* 0x004fe200078e0012 */
[----:B------:R-:W-:-:S03]  /*0740*/  PRMT R26, RZ, 0x7610, R26 ;  /* 0x00007610ff1a7816 */ /* 0x000fc6000000001a */
[----:B-----5:R-:W-:Y:S01]  /*0750*/  @!P3 IMAD.WIDE.U32 R16, R27, 0x2, R16 ;  /* 0x000000021b10b825 */ /* 0x020fe200078e0010 */
[----:B------:R-:W-:Y:S02]  /*0760*/  PRMT R27, RZ, 0x7610, R27 ;  /* 0x00007610ff1b7816 */ /* 0x000fe4000000001b */
[----:B------:R-:W-:Y:S01]  /*0770*/  PRMT R24, RZ, 0x7610, R24 ;  /* 0x00007610ff187816 */ /* 0x000fe20000000018 */
[----:B0-----:R-:W-:Y:S01]  /*0780*/  @!P4 IMAD.WIDE.U32 R12, R25, 0x2, R12 ;  /* 0x00000002190cc825 */ /* 0x001fe200078e000c */
[----:B------:R-:W-:Y:S01]  /*0790*/  PRMT R25, RZ, 0x7610, R25 ;  /* 0x00007610ff197816 */ /* 0x000fe20000000019 */
[----:B------:R0:W2:Y:S04]  /*07a0*/  @!P2 LDG.E.U16 R26, desc[UR4][R18.64] ;  /* 0x00000004121aa981 */ /* 0x0000a8000c1e1500 */
[----:B------:R-:W5:Y:S04]  /*07b0*/  @!P3 LDG.E.U16 R27, desc[UR4][R16.64] ;  /* 0x00000004101bb981 */ /* 0x000f68000c1e1500 */
[----:B------:R0:W5:Y:S01]  /*07c0*/  @!P4 LDG.E.U16 R25, desc[UR4][R12.64] ;  /* 0x000000040c19c981 */ /* 0x000162000c1e1500 */
[----:B-1----:R-:W-:Y:S01]  /*07d0*/  @!P5 IMAD.WIDE.U32 R14, R23, 0x2, R14 ;  /* 0x00000002170ed825 */ /* 0x002fe200078e000e */
[----:B------:R-:W-:-:S02]  /*07e0*/  PRMT R23, RZ, 0x7610, R23 ;  /* 0x00007610ff177816 */ /* 0x000fc40000000017 */
[----:B------:R-:W5:Y:S04]  /*07f0*/  @!P1 LDG.E.U16 R24, desc[UR4][R28.64] ;  /* 0x000000041c189981 */ /* 0x000f68000c1e1500 */
[----:B------:R1:W5:Y:S01]  /*0800*/  @!P5 LDG.E.U16 R23, desc[UR4][R14.64] ;  /* 0x000000040e17d981 */ /* 0x000362000c1e1500 */
[----:B0-----:R-:W-:-:S05]  /*0810*/  VIADD R19, R11, 0x100 ;  /* 0x000001000b137836 */ /* 0x001fca0000000000 */
[----:B------:R-:W-:Y:S02]  /*0820*/  ISETP.GE.AND P6, PT, R19, R2, PT ;  /* 0x000000021300720c */ /* 0x000fe40003fc6270 */
[----:B------:R-:W-:-:S04]  /*0830*/  IADD3 R13, R11, 0x180, RZ ;  /* 0x000001800b0d7810 */ /* 0x000fc80007ffe0ff */
[----:B------:R-:W-:Y:S02]  /*0840*/  ISETP.GE.AND P2, PT, R13, R2, PT ;  /* 0x000000020d00720c */ /* 0x000fe40003f46270 */
[C---:B------:R-:W-:Y:S01]  /*0850*/  IADD3 R13, R11.reuse, 0x200, RZ ;  /* 0x000002000b0d7810 */ /* 0x040fe20007ffe0ff */
[----:B-1----:R-:W-:-:S03]  /*0860*/  VIADD R15, R11, 0x280 ;  /* 0x000002800b0f7836 */ /* 0x002fc60000000000 */
[-C--:B------:R-:W-:Y:S02]  /*0870*/  ISETP.GE.AND P3, PT, R13, R2.reuse, PT ;  /* 0x000000020d00720c */ /* 0x080fe40003f66270 */
[----:B------:R-:W-:Y:S02]  /*0880*/  IADD3 R17, R11, 0x80, RZ ;  /* 0x000000800b117810 */ /* 0x000fe40007ffe0ff */
[-C--:B------:R-:W-:Y:S02]  /*0890*/  ISETP.GE.AND P4, PT, R15, R2.reuse, PT ;  /* 0x000000020f00720c */ /* 0x080fe40003f86270 */
[C---:B------:R-:W-:Y:S02]  /*08a0*/  IADD3 R15, R11.reuse, 0x300, RZ ;  /* 0x000003000b0f7810 */ /* 0x040fe40007ffe0ff */
[----:B------:R-:W-:Y:S02]  /*08b0*/  IADD3 R19, R11, 0x380, RZ ;  /* 0x000003800b137810 */ /* 0x000fe40007ffe0ff */
[----:B------:R-:W-:-:S02]  /*08c0*/  ISETP.GE.AND P1, PT, R17, R2, PT ;  /* 0x000000021100720c */ /* 0x000fc40003f26270 */
[----:B------:R-:W-:Y:S02]  /*08d0*/  ISETP.GE.AND P5, PT, R15, R2, PT ;  /* 0x000000020f00720c */ /* 0x000fe40003fa6270 */
[----:B------:R-:W-:Y:S02]  /*08e0*/  @!P0 IADD3 R29, R0, R11, RZ ;  /* 0x0000000b001d8210 */ /* 0x000fe40007ffe0ff */
[----:B------:R-:W-:Y:S01]  /*08f0*/  @!P0 MOV R11, R17 ;  /* 0x00000011000b8202 */ /* 0x000fe20000000f00 */
[----:B------:R-:W-:Y:S04]  /*0900*/  BSSY B0, `(.L_x_1981) ;  /* 0x0000062000007945 */ /* 0x000fe80003800000 */
[----:B------:R-:W-:Y:S01]  /*0910*/  BSSY B1, `(.L_x_1982) ;  /* 0x000005a000017945 */ /* 0x000fe20003800000 */
[----:B----4-:R-:W-:-:S04]  /*0920*/  @!P6 IMAD.U32 R20, R20, 0x10000, RZ ;  /* 0x000100001414e824 */ /* 0x010fc800078e00ff */
[----:B------:R-:W-:-:S04]  /*0930*/  @!P6 FMUL.FTZ R18, R20, R20 ;  /* 0x000000141412e220 */ /* 0x000fc80000410000 */
[----:B------:R-:W0:Y:S02]  /*0940*/  @!P6 F2F.BF16.F32 R12, R18 ;  /* 0x00000012000ce304 */ /* 0x000e240000202000 */
[----:B0-----:R-:W-:-:S04]  /*0950*/  @!P6 IMAD.U32 R13, R12, 0x10000, RZ ;  /* 0x000100000c0de824 */ /* 0x001fc800078e00ff */
[----:B------:R-:W-:Y:S01]  /*0960*/  @!P6 FMUL.FTZ R13, R20, R13 ;  /* 0x0000000d140de220 */ /* 0x000fe20000410000 */
[----:B---3--:R-:W-:-:S04]  /*0970*/  @!P0 IMAD.U32 R3, R3, 0x10000, RZ ;  /* 0x0001000003038824 */ /* 0x008fc800078e00ff */
[----:B------:R-:W-:Y:S01]  /*0980*/  @!P0 FMUL.FTZ R16, R3, R3 ;  /* 0x0000000303108220 */ /* 0x000fe20000410000 */
[----:B------:R-:W-:-:S05]  /*0990*/  @!P6 F2FP.BF16.F32.PACK_AB R4, RZ, R13 ;  /* 0x0000000dff04e23e */ /* 0x000fca00000010ff */
[----:B------:R-:W0:Y:S01]  /*09a0*/  @!P0 F2F.BF16.F32 R16, R16 ;  /* 0x0000001000108304 */ /* 0x000e220000202000 */
[----:B------:R-:W-:Y:S01]  /*09b0*/  ISETP.GE.AND P6, PT, R19, R2, PT ;  /* 0x000000021300720c */ /* 0x000fe20003fc6270 */
[----:B------:R-:W1:Y:S01]  /*09c0*/  @!P0 LDC.64 R12, c[0x0][0x220] ;  /* 0x00008800ff0c8b82 */ /* 0x000e620000000a00 */
[----:B------:R-:W-:-:S05]  /*09d0*/  @!P1 SHF.L.U32 R22, R22, 0x10, RZ ;  /* 0x0000001016169819 */ /* 0x000fca00000006ff */
[----:B------:R-:W-:Y:S01]  /*09e0*/  @!P1 FMUL.FTZ R14, R22, R22 ;  /* 0x00000016160e9220 */ /* 0x000fe20000410000 */
[----:B0-----:R-:W-:-:S05]  /*09f0*/  @!P0 SHF.L.U32 R20, R16, 0x10, RZ ;  /* 0x0000001010148819 */ /* 0x001fca00000006ff */
[----:B------:R-:W-:Y:S01]  /*0a00*/  @!P0 FMUL.FTZ R20, R3, R20 ;  /* 0x0000001403148220 */ /* 0x000fe20000410000 */
[----:B--2---:R-:W-:Y:S01]  /*0a10*/  @!P3 IMAD.U32 R26, R26, 0x10000, RZ ;  /* 0x000100001a1ab824 */ /* 0x004fe200078e00ff */
[----:B-----5:R-:W-:Y:S01]  /*0a20*/  @!P4 SHF.L.U32 R27, R27, 0x10, RZ ;  /* 0x000000101b1bc819 */ /* 0x020fe200000006ff */
[----:B------:R-:W-:Y:S02]  /*0a30*/  @!P5 IMAD.U32 R25, R25, 0x10000, RZ ;  /* 0x000100001919d824 */ /* 0x000fe400078e00ff */
[----:B------:R-:W-:Y:S02]  /*0a40*/  @!P3 FMUL.FTZ R18, R26, R26 ;  /* 0x0000001a1a12b220 */ /* 0x000fe40000410000 */
[----:B------:R-:W-:Y:S01]  /*0a50*/  @!P4 FMUL.FTZ R19, R27, R27 ;  /* 0x0000001b1b13c220 */ /* 0x000fe20000410000 */
[----:B------:R-:W-:Y:S02]  /*0a60*/  @!P2 IMAD.U32 R24, R24, 0x10000, RZ ;  /* 0x000100001818a824 */ /* 0x000fe400078e00ff */
[----:B------:R-:W-:Y:S01]  /*0a70*/  @!P5 FMUL.FTZ R16, R25, R25 ;  /* 0x000000191910d220 */ /* 0x000fe20000410000 */
[----:B------:R-:W-:-:S02]  /*0a80*/  @!P6 IMAD.U32 R23, R23, 0x10000, RZ ;  /* 0x000100001717e824 */ /* 0x000fc400078e00ff */
[----:B------:R-:W-:Y:S02]  /*0a90*/  @!P2 FMUL.FTZ R15, R24, R24 ;  /* 0x00000018180fa220 */ /* 0x000fe40000410000 */
[----:B------:R-:W-:Y:S01]  /*0aa0*/  @!P6 FMUL.FTZ R3, R23, R23 ;  /* 0x000000171703e220 */ /* 0x000fe20000410000 */
[----:B------:R-:W0:Y:S01]  /*0ab0*/  @!P1 F2F.BF16.F32 R14, R14 ;  /* 0x0000000e000e9304 */ /* 0x000e220000202000 */
[----:B------:R-:W-:Y:S01]  /*0ac0*/  @!P0 F2FP.BF16.F32.PACK_AB R21, RZ, R20 ;  /* 0x00000014ff15823e */ /* 0x000fe200000010ff */
[----:B-1----:R-:W-:-:S06]  /*0ad0*/  @!P0 IMAD.WIDE.U32 R12, R29, 0x2, R12 ;  /* 0x000000021d0c8825 */ /* 0x002fcc00078e000c */
[----:B------:R-:W1:Y:S01]  /*0ae0*/  @!P3 F2F.BF16.F32 R18, R18 ;  /* 0x000000120012b304 */ /* 0x000e620000202000 */
[----:B------:R-:W-:-:S07]  /*0af0*/  PRMT R20, R21, 0x7610, R20 ;  /* 0x0000761015147816 */ /* 0x000fce0000000014 */
[----:B------:R-:W-:Y:S08]  /*0b00*/  @!P5 F2F.BF16.F32 R16, R16 ;  /* 0x000000100010d304 */ /* 0x000ff00000202000 */
[----:B------:R-:W2:Y:S08]  /*0b10*/  @!P2 F2F.BF16.F32 R15, R15 ;  /* 0x0000000f000fa304 */ /* 0x000eb00000202000 */
[----:B------:R-:W3:Y:S08]  /*0b20*/  @!P4 F2F.BF16.F32 R19, R19 ;  /* 0x000000130013c304 */ /* 0x000ef00000202000 */
[----:B------:R-:W4:Y:S01]  /*0b30*/  @!P6 F2F.BF16.F32 R3, R3 ;  /* 0x000000030003e304 */ /* 0x000f220000202000 */
[----:B------:R4:W-:Y:S01]  /*0b40*/  @!P0 STG.E.U16 desc[UR4][R12.64], R20 ;  /* 0x000000140c008986 */ /* 0x0009e2000c101504 */
[----:B------:R-:W-:Y:S01]  /*0b50*/  ISETP.GE.AND P0, PT, R11, R2, PT ;  /* 0x000000020b00720c */ /* 0x000fe20003f06270 */
[----:B0-----:R-:W-:Y:S01]  /*0b60*/  @!P1 IMAD.U32 R21, R14, 0x10000, RZ ;  /* 0x000100000e159824 */ /* 0x001fe200078e00ff */
[----:B-1----:R-:W-:Y:S01]  /*0b70*/  @!P3 SHF.L.U32 R17, R18, 0x10, RZ ;  /* 0x000000101211b819 */ /* 0x002fe200000006ff */
[----:B--2---:R-:W-:Y:S01]  /*0b80*/  @!P2 IMAD.U32 R15, R15, 0x10000, RZ ;  /* 0x000100000f0fa824 */ /* 0x004fe200078e00ff */
[----:B------:R-:W-:Y:S01]  /*0b90*/  @!P5 SHF.L.U32 R16, R16, 0x10, RZ ;  /* 0x000000101010d819 */ /* 0x000fe200000006ff */
[----:B---3--:R-:W-:-:S02]  /*0ba0*/  @!P4 IMAD.U32 R14, R19, 0x10000, RZ ;  /* 0x00010000130ec824 */ /* 0x008fc400078e00ff */
[----:B------:R-:W-:Y:S01]  /*0bb0*/  @!P1 FMUL.FTZ R22, R22, R21 ;  /* 0x0000001516169220 */ /* 0x000fe20000410000 */
[----:B------:R-:W-:Y:S01]  /*0bc0*/  @!P2 FMUL.FTZ R15, R24, R15 ;  /* 0x0000000f180fa220 */ /* 0x000fe20000410000 */
[----:B------:R-:W-:Y:S01]  /*0bd0*/  @!P3 FMUL.FTZ R17, R26, R17 ;  /* 0x000000111a11b220 */ /* 0x000fe20000410000 */
[----:B------:R-:W-:Y:S01]  /*0be0*/  @!P4 FMUL.FTZ R14, R27, R14 ;  /* 0x0000000e1b0ec220 */ /* 0x000fe20000410000 */
[----:B----4-:R-:W-:Y:S02]  /*0bf0*/  @!P6 IMAD.U32 R18, R3, 0x10000, RZ ;  /* 0x000100000312e824 */ /* 0x010fe400078e00ff */
[----:B------:R-:W-:Y:S02]  /*0c00*/  @!P5 FMUL.FTZ R16, R25, R16 ;  /* 0x000000101910d220 */ /* 0x000fe40000410000 */
[----:B------:R-:W-:Y:S01]  /*0c10*/  @!P6 FMUL.FTZ R18, R23, R18 ;  /* 0x000000121712e220 */ /* 0x000fe20000410000 */
[----:B------:R-:W-:Y:S02]  /*0c20*/  @!P1 F2FP.BF16.F32.PACK_AB R5, RZ, R22 ;  /* 0x00000016ff05923e */ /* 0x000fe400000010ff */
[----:B------:R-:W-:-:S02]  /*0c30*/  @!P2 F2FP.BF16.F32.PACK_AB R6, RZ, R15 ;  /* 0x0000000fff06a23e */ /* 0x000fc400000010ff */
[----:B------:R-:W-:Y:S02]  /*0c40*/  @!P3 F2FP.BF16.F32.PACK_AB R7, RZ, R17 ;  /* 0x00000011ff07b23e */ /* 0x000fe400000010ff */
[----:B------:R-:W-:Y:S02]  /*0c50*/  @!P4 F2FP.BF16.F32.PACK_AB R8, RZ, R14 ;  /* 0x0000000eff08c23e */ /* 0x000fe400000010ff */
[----:B------:R-:W-:Y:S02]  /*0c60*/  @!P5 F2FP.BF16.F32.PACK_AB R9, RZ, R16 ;  /* 0x00000010ff09d23e */ /* 0x000fe400000010ff */
[----:B------:R-:W-:Y:S01]  /*0c70*/  @!P6 F2FP.BF16.F32.PACK_AB R10, RZ, R18 ;  /* 0x00000012ff0ae23e */ /* 0x000fe200000010ff */
        /* <DEDUP_REMOVED lines=13> */
.L_x_1983:
[----:B------:R-:W-:-:S13]  /*0d50*/  ISETP.GE.AND P0, PT, R11, R2, PT ;  /* 0x000000020b00720c */ /* 0x000fda0003f06270 */
[----:B------:R-:W-:Y:S05]  /*0d60*/  @P0 BRA `(.L_x_1985) ;  /* 0x0000000000300947 */ /* 0x000fea0003800000 */
[----:B0-----:R-:W0:Y:S01]  /*0d70*/  LDC.64 R4, c[0x0][0x220] ;  /* 0x00008800ff047b82 */ /* 0x001e220000000a00 */
[----:B------:R-:W-:Y:S01]  /*0d80*/  IADD3 R3, R0, R11, RZ ;  /* 0x0000000b00037210 */ /* 0x000fe20007ffe0ff */
[----:B------:R-:W-:-:S04]  /*0d90*/  VIADD R11, R11, 0x80 ;  /* 0x000000800b0b7836 */ /* 0x000fc80000000000 */
[----:B0-----:R-:W-:-:S05]  /*0da0*/  IMAD.WIDE.U32 R4, R3, 0x2, R4 ;  /* 0x0000000203047825 */ /* 0x001fca00078e0004 */
[----:B------:R1:W-:Y:S02]  /*0db0*/  STG.E.U16 desc[UR4][R4.64], R6 ;  /* 0x0000000604007986 */ /* 0x0003e4000c101504 */
.L_x_1984:
[----:B------:R-:W-:-:S13]  /*0dc0*/  ISETP.GE.AND P0, PT, R11, R2, PT ;  /* 0x000000020b00720c */ /* 0x000fda0003f06270 */
[----:B------:R-:W-:Y:S05]  /*0dd0*/  @P0 BRA `(.L_x_1986) ;  /* 0x0000000000340947 */ /* 0x000fea0003800000 */
[----:B01----:R-:W0:Y:S01]  /*0de0*/  LDC.64 R4, c[0x0][0x220] ;  /* 0x00008800ff047b82 */ /* 0x003e220000000a00 */
[----:B------:R-:W-:Y:S01]  /*0df0*/  IADD3 R3, R0, R11, RZ ;  /* 0x0000000b00037210 */ /* 0x000fe20007ffe0ff */
[----:B------:R-:W-:-:S04]  /*0e00*/  VIADD R11, R11, 0x80 ;  /* 0x000000800b0b7836 */ /* 0x000fc80000000000 */
[----:B0-----:R-:W-:-:S05]  /*0e10*/  IMAD.WIDE.U32 R4, R3, 0x2, R4 ;  /* 0x0000000203047825 */ /* 0x001fca00078e0004 */
[----:B------:R1:W-:Y:S02]  /*0e20*/  STG.E.U16 desc[UR4][R4.64], R7 ;  /* 0x0000000704007986 */ /* 0x0003e4000c101504 */
.L_x_1985:
[----:B------:R-:W-:-:S13]  /*0e30*/  ISETP.GE.AND P0, PT, R11, R2, PT ;  /* 0x000000020b00720c */ /* 0x000fda0003f06270 */
[----:B------:R-:W-:Y:S05]  /*0e40*/  @P0 BREAK B1 ;  /* 0x0000000000010942 */ /* 0x000fea0003800000 */
[----:B------:R-:W-:Y:S05]  /*0e50*/  @P0 BRA `(.L_x_1987) ;  /* 0x0000000000300947 */ /* 0x000fea0003800000 */
[----:B01----:R-:W0:Y:S01]  /*0e60*/  LDC.64 R4, c[0x0][0x220] ;  /* 0x00008800ff047b82 */ /* 0x003e220000000a00 */
[----:B------:R-:W-:Y:S02]  /*0e70*/  IADD3 R3, R0, R11, RZ ;  /* 0x0000000b00037210 */ /* 0x000fe40007ffe0ff */
[----:B------:R-:W-:-:S03]  /*0e80*/  IADD3 R11, R11, 0x80, RZ ;  /* 0x000000800b0b7810 */ /* 0x000fc60007ffe0ff */
[----:B0-----:R-:W-:-:S05]  /*0e90*/  IMAD.WIDE.U32 R4, R3, 0x2, R4 ;  /* 0x0000000203047825 */ /* 0x001fca00078e0004 */
[----:B------:R2:W-:Y:S02]  /*0ea0*/  STG.E.U16 desc[UR4][R4.64], R8 ;  /* 0x0000000804007986 */ /* 0x0005e4000c101504 */
.L_x_1986:
[----:B------:R-:W-:Y:S05]  /*0eb0*/  BSYNC B1 ;  /* 0x0000000000017941 */ /* 0x000fea0003800000 */
.L_x_1982:
[----:B------:R-:W-:-:S13]  /*0ec0*/  ISETP.GE.AND P0, PT, R11, R2, PT ;  /* 0x000000020b00720c */ /* 0x000fda0003f06270 */
[----:B012---:R-:W0:Y:S01]  /*0ed0*/  @!P0 LDC.64 R4, c[0x0][0x220] ;  /* 0x00008800ff048b82 */ /* 0x007e220000000a00 */
[----:B------:R-:W-:Y:S01]  /*0ee0*/  @!P0 IMAD.IADD R3, R0, 0x1, R11 ;  /* 0x0000000100038824 */ /* 0x000fe200078e020b */
[----:B------:R-:W-:-:S03]  /*0ef0*/  @!P0 IADD3 R11, R11, 0x80, RZ ;  /* 0x000000800b0b8810 */ /* 0x000fc60007ffe0ff */
[----:B0-----:R-:W-:-:S05]  /*0f00*/  @!P0 IMAD.WIDE.U32 R4, R3, 0x2, R4 ;  /* 0x0000000203048825 */ /* 0x001fca00078e0004 */
[----:B------:R2:W-:Y:S02]  /*0f10*/  @!P0 STG.E.U16 desc[UR4][R4.64], R9 ;  /* 0x0000000904008986 */ /* 0x0005e4000c101504 */
.L_x_1987:
[----:B------:R-:W-:Y:S05]  /*0f20*/  BSYNC B0 ;  /* 0x0000000000007941 */ /* 0x000fea0003800000 */
.L_x_1981:
        /* <DEDUP_REMOVED lines=8> */
.L_x_1988:
        /* <DEDUP_REMOVED lines=13> */
.L_x_71586:


//--------------------- .text._ZN2at6native29vectorized_elementwise_kernelILi4EZNS0_50_GLOBAL__N__2680c7bb_12_PowKernel_cu_140f0503_289629pow_tensor_scalar_kernel_implIN3c108BFloat16ES5_EEvRNS_18TensorIteratorBaseET0_EUlS5_E0_St5arrayIPcLm2EEEEviS8_T1_ --------------------------
	.section	.text._ZN2at6native29vectorized_elementwise_kernelILi4EZNS0_50_GLOBAL__N__2680c7bb_12_PowKernel_cu_140f0503_289629pow_tensor_scalar_kernel_implIN3c108BFloat16ES5_EEvRNS_18TensorIteratorBaseET0_EUlS5_E0_St5arrayIPcLm2EEEEviS8_T1_,"ax",@progbits
	.align	128
        .global         _ZN2at6native29vectorized_elementwise_kernelILi4EZNS0_50_GLOBAL__N__2680c7bb_12_PowKernel_cu_140f0503_289629pow_tensor_scalar_kernel_implIN3c108BFloat16ES5_EEvRNS_18TensorIteratorBaseET0_EUlS5_E0_St5arrayIPcLm2EEEEviS8_T1_
        .type           _ZN2at6native29vectorized_elementwise_kernelILi4EZNS0_50_GLOBAL__N__2680c7bb_12_PowKernel_cu_140f0503_289629pow_tensor_scalar_kernel_implIN3c108BFloat16ES5_EEvRNS_18TensorIteratorBaseET0_EUlS5_E0_St5arrayIPcLm2EEEEviS8_T1_,@function
        .size           _ZN2at6native29vectorized_elementwise_kernelILi4EZNS0_50_GLOBAL__N__2680c7bb_12_PowKernel_cu_140f0503_289629pow_tensor_scalar_kernel_implIN3c108BFloat16ES5_EEvRNS_18TensorIteratorBaseET0_EUlS5_E0_St5arrayIPcLm2EEEEviS8_T1_,(.L_x_71587 - _ZN2at6native29vectorized_elementwise_kernelILi4EZNS0_50_GLOBAL__N__2680c7bb_12_PowKernel_cu_140f0503_289629pow_tensor_scalar_kernel_implIN3c108BFloat16ES5_EEvRNS_18TensorIteratorBaseET0_EUlS5_E0_St5arrayIPcLm2EEEEviS8_T1_)
        .other          _ZN2at6native29vectorized_elementwise_kernelILi4EZNS0_50_GLOBAL__N__2680c7bb_12_PowKernel_cu_140f0503_289629pow_tensor_scalar_kernel_implIN3c108BFloat16ES5_EEvRNS_18TensorIteratorBaseET0_EUlS5_E0_St5arrayIPcLm2EEEEviS8_T1_,@"STO_CUDA_ENTRY STV_DEFAULT"
_ZN2at6native29vectorized_elementwise_kernelILi4EZNS0_50_GLOBAL__N__2680c7bb_12_PowKernel_cu_140f0503_289629pow_tensor_scalar_kernel_implIN3c108BFloat16ES5_EEvRNS_18TensorIteratorBaseET0_EUlS5_E0_St5arrayIPcLm2EEEEviS8_T1_:
.text._ZN2at6native29vectorized_elementwise_kernelILi4EZNS0_50_GLOBAL__N__2680c7bb_12_PowKernel_cu_140f0503_289629pow_tensor_scalar_kernel_implIN3c108BFloat16ES5_EEvRNS_18TensorIteratorBaseET0_EUlS5_E0_St5arrayIPcLm2EEEEviS8_T1_:
        /* <DEDUP_REMOVED lines=13> */
[----:B------:R-:W3:Y:S01]  /*00d0*/  LDG.E.64 R10, desc[UR4][R18.64+0x400] ;  /* 0x00040004120a7981 */ /* 0x000ee2000c1e1b00 */
[C---:B--2---:R-:W-:Y:S01]  /*00e0*/  IMAD.U32 R12, R2.reuse, 0x10000, RZ ;  /* 0x00010000020c7824 */ /* 0x044fe200078e00ff */
[----:B------:R-:W-:Y:S02]  /*00f0*/  PRMT R14, R2, 0x7632, R14 ;  /* 0x00007632020e7816 */ /* 0x000fe4000000000e */
[----:B------:R-:W-:Y:S01]  /*0100*/  PRMT R13, R3, 0x7632, R13 ;  /* 0x00007632030d7816 */ /* 0x000fe2000000000d */
[----:B---3--:R-:W-:Y:S01]  /*0110*/  IMAD.U32 R7, R10, 0x10000, RZ ;  /* 0x000100000a077824 */ /* 0x008fe200078e00ff */
[C---:B------:R-:W-:Y:S01]  /*0120*/  SHF.L.U32 R6, R11.reuse, 0x10, RZ ;  /* 0x000000100b067819 */ /* 0x040fe200000006ff */
[----:B------:R-:W-:Y:S01]  /*0130*/  FMUL.FTZ R16, R12, R12 ;  /* 0x0000000c0c107220 */ /* 0x000fe20000410000 */
[----:B------:R-:W-:Y:S01]  /*0140*/  PRMT R10, R10, 0x7632, R10 ;  /* 0x000076320a0a7816 */ /* 0x000fe2000000000a */
[----:B------:R-:W-:Y:S01]  /*0150*/  IMAD.U32 R14, R14, 0x10000, RZ ;  /* 0x000100000e0e7824 */ /* 0x000fe200078e00ff */
[----:B------:R-:W-:Y:S01]  /*0160*/  PRMT R11, R11, 0x7632, R11 ;  /* 0x000076320b0b7816 */ /* 0x000fe2000000000b */
[----:B------:R-:W-:Y:S01]  /*0170*/  FMUL.FTZ R8, R6, R6 ;  /* 0x0000000606087220 */ /* 0x000fe20000410000 */
[----:B------:R-:W-:Y:S01]  /*0180*/  SHF.L.U32 R9, R3, 0x10, RZ ;  /* 0x0000001003097819 */ /* 0x000fe200000006ff */
[----:B------:R-:W-:Y:S01]  /*0190*/  IMAD.U32 R10, R10, 0x10000, RZ ;  /* 0x000100000a0a7824 */ /* 0x000fe200078e00ff */
[----:B------:R-:W-:Y:S01]  /*01a0*/  SHF.L.U32 R13, R13, 0x10, RZ ;  /* 0x000000100d0d7819 */ /* 0x000fe200000006ff */
[----:B------:R-:W0:Y:S01]  /*01b0*/  LDC.64 R2, c[0x0][0x220] ;  /* 0x00008800ff027b82 */ /* 0x000e220000000a00 */
[----:B------:R-:W-:Y:S01]  /*01c0*/  SHF.L.U32 R11, R11, 0x10, RZ ;  /* 0x000000100b0b7819 */ /* 0x000fe200000006ff */
[----:B------:R-:W1:Y:S01]  /*01d0*/  F2F.BF16.F32 R16, R16 ;  /* 0x0000001000107304 */ /* 0x000e620000202000 */
[----:B------:R-:W-:Y:S01]  /*01e0*/  FMUL.FTZ R15, R9, R9 ;  /* 0x00000009090f7220 */ /* 0x000fe20000410000 */
[----:B------:R-:W-:Y:S01]  /*01f0*/  FMUL.FTZ R17, R14, R14 ;  /* 0x0000000e0e117220 */ /* 0x000fe20000410000 */
[----:B------:R-:W-:Y:S01]  /*0200*/  FMUL.FTZ R19, R13, R13 ;  /* 0x0000000d0d137220 */ /* 0x000fe20000410000 */
[----:B------:R-:W-:Y:S01]  /*0210*/  FMUL.FTZ R4, R7, R7 ;  /* 0x0000000707047220 */ /* 0x000fe20000410000 */
[----:B------:R-:W-:Y:S01]  /*0220*/  FMUL.FTZ R18, R10, R10 ;  /* 0x0000000a0a127220 */ /* 0x000fe20000410000 */
[----:B------:R-:W-:-:S02]  /*0230*/  FMUL.FTZ R22, R11, R11 ;  /* 0x0000000b0b167220 */ /* 0x000fc40000410000 */
[----:B------:R-:W2:Y:S01]  /*0240*/  F2F.BF16.F32 R8, R8 ;  /* 0x0000000800087304 */ /* 0x000ea20000202000 */
[----:B-1----:R-:W-:-:S07]  /*0250*/  IMAD.U32 R21, R16, 0x10000, RZ ;  /* 0x0001000010157824 */ /* 0x002fce00078e00ff */
[----:B------:R-:W-:Y:S01]  /*0260*/  F2F.BF16.F32 R20, R17 ;  /* 0x0000001100147304 */ /* 0x000fe20000202000 */
[----:B------:R-:W-:Y:S01]  /*0270*/  FMUL.FTZ R12, R12, R21 ;  /* 0x000000150c0c7220 */ /* 0x000fe20000410000 */
[----:B0-----:R-:W-:Y:S01]  /*0280*/  IMAD.WIDE.U32 R2, R0, 0x2, R2 ;  /* 0x0000000200027825 */ /* 0x001fe200078e0002 */
[----:B--2---:R-:W-:-:S05]  /*0290*/  SHF.L.U32 R21, R8, 0x10, RZ ;  /* 0x0000001008157819 */ /* 0x004fca00000006ff */
[----:B------:R-:W0:Y:S01]  /*02a0*/  F2F.BF16.F32 R15, R15 ;  /* 0x0000000f000f7304 */ /* 0x000e220000202000 */
[----:B------:R-:W-:Y:S01]  /*02b0*/  FMUL.FTZ R21, R6, R21 ;  /* 0x0000001506157220 */ /* 0x000fe20000410000 */
[----:B------:R-:W-:-:S06]  /*02c0*/  IMAD.WIDE R2, R5, 0x8, R2 ;  /* 0x0000000805027825 */ /* 0x000fcc00078e0202 */
[----:B------:R-:W1:Y:S01]  /*02d0*/  F2F.BF16.F32 R19, R19 ;  /* 0x0000001300137304 */ /* 0x000e620000202000 */
[----:B0-----:R-:W-:-:S07]  /*02e0*/  SHF.L.U32 R16, R15, 0x10, RZ ;  /* 0x000000100f107819 */ /* 0x001fce00000006ff */
[----:B------:R-:W0:Y:S01]  /*02f0*/  F2F.BF16.F32 R17, R22 ;  /* 0x0000001600117304 */ /* 0x000e220000202000 */
[----:B------:R-:W-:Y:S02]  /*0300*/  IMAD.U32 R15, R20, 0x10000, RZ ;  /* 0x00010000140f7824 */ /* 0x000fe400078e00ff */
[----:B------:R-:W-:Y:S02]  /*0310*/  FMUL.FTZ R9, R9, R16 ;  /* 0x0000001009097220 */ /* 0x000fe40000410000 */
[----:B------:R-:W-:Y:S01]  /*0320*/  FMUL.FTZ R15, R14, R15 ;  /* 0x0000000f0e0f7220 */ /* 0x000fe20000410000 */
[----:B-1----:R-:W-:Y:S02]  /*0330*/  SHF.L.U32 R0, R19, 0x10, RZ ;  /* 0x0000001013007819 */ /* 0x002fe400000006ff */
[----:B------:R-:W1:Y:S02]  /*0340*/  F2F.BF16.F32 R4, R4 ;  /* 0x0000000400047304 */ /* 0x000e640000202000 */
[----:B------:R-:W-:Y:S01]  /*0350*/  F2FP.BF16.F32.PACK_AB R12, R15, R12 ;  /* 0x0000000c0f0c723e */ /* 0x000fe200000010ff */
[----:B------:R-:W-:Y:S01]  /*0360*/  FMUL.FTZ R0, R13, R0 ;  /* 0x000000000d007220 */ /* 0x000fe20000410000 */
[----:B0-----:R-:W-:-:S04]  /*0370*/  SHF.L.U32 R8, R17, 0x10, RZ ;  /* 0x0000001011087819 */ /* 0x001fc800000006ff */
[----:B------:R-:W0:Y:S01]  /*0380*/  F2F.BF16.F32 R18, R18 ;  /* 0x0000001200127304 */ /* 0x000e220000202000 */
[----:B------:R-:W-:Y:S01]  /*0390*/  F2FP.BF16.F32.PACK_AB R13, R0, R9 ;  /* 0x00000009000d723e */ /* 0x000fe200000010ff */
[----:B------:R-:W-:-:S04]  /*03a0*/  FMUL.FTZ R8, R11, R8 ;  /* 0x000000080b087220 */ /* 0x000fc80000410000 */
[----:B------:R-:W-:Y:S01]  /*03b0*/  STG.E.64 desc[UR4][R2.64], R12 ;  /* 0x0000000c02007986 */ /* 0x000fe2000c101b04 */
[----:B-1----:R-:W-:Y:S01]  /*03c0*/  IMAD.U32 R4, R4, 0x10000, RZ ;  /* 0x0001000004047824 */ /* 0x002fe200078e00ff */
[----:B------:R-:W-:-:S03]  /*03d0*/  F2FP.BF16.F32.PACK_AB R5, R8, R21 ;  /* 0x000000150805723e */ /* 0x000fc600000010ff */
[----:B------:R-:W-:Y:S01]  /*03e0*/  FMUL.FTZ R4, R7, R4 ;  /* 0x0000000407047220 */ /* 0x000fe20000410000 */
[----:B0-----:R-:W-:-:S04]  /*03f0*/  IMAD.U32 R19, R18, 0x10000, RZ ;  /* 0x0001000012137824 */ /* 0x001fc800078e00ff */
[----:B------:R-:W-:-:S05]  /*0400*/  FMUL.FTZ R19, R10, R19 ;  /* 0x000000130a137220 */ /* 0x000fca0000410000 */
[----:B------:R-:W-:-:S05]  /*0410*/  F2FP.BF16.F32.PACK_AB R4, R19, R4 ;  /* 0x000000041304723e */ /* 0x000fca00000010ff */
[----:B------:R-:W-:Y:S01]  /*0420*/  STG.E.64 desc[UR4][R2.64+0x400], R4 ;  /* 0x0004000402007986 */ /* 0x000fe2000c101b04 */
[----:B------:R-:W-:Y:S05]  /*0430*/  EXIT ;  /* 0x000000000000794d */ /* 0x000fea0003800000 */
.L_x_1989:
        /* <DEDUP_REMOVED lines=141> */
.L_x_1992:
[----:B------:R-:W-:-:S13]  /*0d10*/  ISETP.GE.AND P0, PT, R11, R2, PT ;  /* 0x000000020b00720c */ /* 0x000fda0003f06270 */
[----:B------:R-:W-:Y:S05]  /*0d20*/  @P0 BRA `(.L_x_1994) ;  /* 0x0000000000300947 */ /* 0x000fea0003800000 */
[----:B0-----:R-:W0:Y:S01]  /*0d30*/  LDC.64 R4, c[0x0][0x220] ;  /* 0x00008800ff047b82 */ /* 0x001e220000000a00 */
[----:B------:R-:W-:Y:S01]  /*0d40*/  IADD3 R3, R0, R11, RZ ;  /* 0x0000000b00037210 */ /* 0x000fe20007ffe0ff */
[----:B------:R-:W-:-:S04]  /*0d50*/  VIADD R11, R11, 0x80 ;  /* 0x000000800b0b7836 */ /* 0x000fc80000000000 */
[----:B0-----:R-:W-:-:S05]  /*0d60*/  IMAD.WIDE.U32 R4, R3, 0x2, R4 ;  /* 0x0000000203047825 */ /* 0x001fca00078e0004 */
[----:B------:R1:W-:Y:S02]  /*0d70*/  STG.E.U16 desc[UR4][R4.64], R6 ;  /* 0x0000000604007986 */ /* 0x0003e4000c101504 */
.L_x_1993:
[----:B------:R-:W-:-:S13]  /*0d80*/  ISETP.GE.AND P0, PT, R11, R2, PT ;  /* 0x000000020b00720c */ /* 0x000fda0003f06270 */
[----:B------:R-:W-:Y:S05]  /*0d90*/  @P0 BRA `(.L_x_1995) ;  /* 0x0000000000340947 */ /* 0x000fea0003800000 */
[----:B01----:R-:W0:Y:S01]  /*0da0*/  LDC.64 R4, c[0x0][0x220] ;  /* 0x00008800ff047b82 */ /* 0x003e220000000a00 */
[----:B------:R-:W-:Y:S01]  /*0db0*/  IADD3 R3, R0, R11, RZ ;  /* 0x0000000b00037210 */ /* 0x000fe20007ffe0ff */
[----:B------:R-:W-:-:S04]  /*0dc0*/  VIADD R11, R11, 0x80 ;  /* 0x000000800b0b7836 */ /* 0x000fc80000000000 */
[----:B0-----:R-:W-:-:S05]  /*0dd0*/  IMAD.WIDE.U32 R4, R3, 0x2, R4 ;  /* 0x0000000203047825 */ /* 0x001fca00078e0004 */
[----:B------:R1:W-:Y:S02]  /*0de0*/  STG.E.U16 desc[UR4][R4.64], R7 ;  /* 0x0000000704007986 */ /* 0x0003e4000c101504 */
.L_x_1994:
        /* <DEDUP_REMOVED lines=8> */
.L_x_1995:
[----:B------:R-:W-:Y:S05]  /*0e70*/  BSYNC B1 ;  /* 0x0000000000017941 */ /* 0x000fea0003800000 */
.L_x_1991:
[----:B------:R-:W-:-:S13]  /*0e80*/  ISETP.GE.AND P0, PT, R11, R2, PT ;  /* 0x000000020b00720c */ /* 0x000fda0003f06270 */
[----:B012---:R-:W0:Y:S01]  /*0e90*/  @!P0 LDC.64 R4, c[0x0][0x220] ;  /* 0x00008800ff048b82 */ /* 0x007e220000000a00 */
[----:B------:R-:W-:Y:S01]  /*0ea0*/  @!P0 IMAD.IADD R3, R0, 0x1, R11 ;  /* 0x0000000100038824 */ /* 0x000fe200078e020b */
[----:B------:R-:W-:-:S03]  /*0eb0*/  @!P0 IADD3 R11, R11, 0x80, RZ ;  /* 0x000000800b0b8810 */ /* 0x000fc60007ffe0ff */
[----:B0-----:R-:W-:-:S05]  /*0ec0*/  @!P0 IMAD.WIDE.U32 R4, R3, 0x2, R4 ;  /* 0x0000000203048825 */ /* 0x001fca00078e0004 */
[----:B------:R2:W-:Y:S02]  /*0ed0*/  @!P0 STG.E.U16 desc[UR4][R4.64], R9 ;  /* 0x0000000904008986 */ /* 0x0005e4000c101504 */
.L_x_1996:
[----:B------:R-:W-:Y:S05]  /*0ee0*/  BSYNC B0 ;  /* 0x0000000000007941 */ /* 0x000fea0003800000 */
.L_x_1990:
        /* <DEDUP_REMOVED lines=8> */
.L_x_1997:
        /* <DEDUP_REMOVED lines=9> */
.L_x_71587:


//--------------------- .text._ZN2at6native29vectorized_elementwise_kernelILi8EZNS0_50_GLOBAL__N__2680c7bb_12_PowKernel_cu_140f0503_289629pow_tensor_scalar_kernel_implIN3c108BFloat16ES5_EEvRNS_18TensorIteratorBaseET0_EUlS5_E0_St5arrayIPcLm2EEEEviS8_T1_ --------------------------
	.section	.text._ZN2at6native29vectorized_elementwise_kernelILi8EZNS0_50_GLOBAL__N__2680c7bb_12_PowKernel_cu_140f0503_289629pow_tensor_scalar_kernel_implIN3c108BFloat16ES5_EEvRNS_18TensorIteratorBaseET0_EUlS5_E0_St5arrayIPcLm2EEEEviS8_T1_,"ax",@progbits
	.align	128
        .global         _ZN2at6native29vectorized_elementwise_kernelILi8EZNS0_50_GLOBAL__N__2680c7bb_12_PowKernel_cu_140f0503_289629pow_tensor_scalar_kernel_implIN3c108BFloat16ES5_EEvRNS_18TensorIteratorBaseET0_EUlS5_E0_St5arrayIPcLm2EEEEviS8_T1_
        .type           _ZN2at6native29vectorized_elementwise_kernelILi8EZNS0_50_GLOBAL__N__2680c7bb_12_PowKernel_cu_140f0503_289629pow_tensor_scalar_kernel_implIN3c108BFloat16ES5_EEvRNS_18TensorIteratorBaseET0_EUlS5_E0_St5arrayIPcLm2EEEEviS8_T1_,@function
        .size           _ZN2at6native29vectorized_elementwise_kernelILi8EZNS0_50_GLOBAL__N__2680c7bb_12_PowKernel_cu_140f0503_289629pow_tensor_scalar_kernel_implIN3c108BFloat16ES5_EEvRNS_18TensorIteratorBaseET0_EUlS5_E0_St5arrayIPcLm2EEEEviS8_T1_,(.L_x_71588 - _ZN2at6native29vectorized_elementwise_kernelILi8EZNS0_50_GLOBAL__N__2680c7bb_12_PowKernel_cu_140f0503_289629pow_tensor_scalar_kernel_implIN3c108BFloat16ES5_EEvRNS_18TensorIteratorBaseET0_EUlS5_E0_St5arrayIPcLm2EEEEviS8_T1_)
        .other          _ZN2at6native29vectorized_elementwise_kernelILi8EZNS0_50_GLOBAL__N__2680c7bb_12_PowKernel_cu_140f0503_289629pow_tensor_scalar_kernel_implIN3c108BFloat16ES5_EEvRNS_18TensorIteratorBaseET0_EUlS5_E0_St5arrayIPcLm2EEEEviS8_T1_,@"STO_CUDA_ENTRY STV_DEFAULT"
_ZN2at6native29vectorized_elementwise_kernelILi8EZNS0_50_GLOBAL__N__2680c7bb_12_PowKernel_cu_140f0503_289629pow_tensor_scalar_kernel_implIN3c108BFloat16ES5_EEvRNS_18TensorIteratorBaseET0_EUlS5_E0_St5arrayIPcLm2EEEEviS8_T1_:
.text._ZN2at6native29vectorized_elementwise_kernelILi8EZNS0_50_GLOBAL__N__2680c7bb_12_PowKernel_cu_140f0503_289629pow_tensor_scalar_kernel_implIN3c108BFloat16ES5_EEvRNS_18TensorIteratorBaseET0_EUlS5_E0_St5arrayIPcLm2EEEEviS8_T1_:
        /* <DEDUP_REMOVED lines=12> */
[----:B------:R0:W2:Y:S02]  /*00c0*/  LDG.E.128 R4, desc[UR4][R2.64] ;  /* 0x0000000402047981 */ /* 0x0000a4000c1e1d00 */
[----:B0-----:R-:W0:Y:S02]  /*00d0*/  LDC.64 R2, c[0x0][0x220] ;  /* 0x00008800ff027b82 */ /* 0x001e240000000a00 */
[----:B0-----:R-:W-:-:S04]  /*00e0*/  IMAD.WIDE.U32 R2, R0, 0x2, R2 ;  /* 0x0000000200027825 */ /* 0x001fc800078e0002 */
[----:B------:R-:W-:Y:S01]  /*00f0*/  IMAD.WIDE R2, R9, 0x10, R2 ;  /* 0x0000001009027825 */ /* 0x000fe200078e0202 */
[----:B--2---:R-:W-:-:S03]  /*0100*/  SHF.L.U32 R12, R5, 0x10, RZ ;  /* 0x00000010050c7819 */ /* 0x004fc600000006ff */
[----:B------:R-:W-:Y:S01]  /*0110*/  IMAD.U32 R11, R6, 0x10000, RZ ;  /* 0x00010000060b7824 */ /* 0x000fe200078e00ff */
[----:B------:R-:W-:Y:S01]  /*0120*/  SHF.L.U32 R8, R7, 0x10, RZ ;  /* 0x0000001007087819 */ /* 0x000fe200000006ff */
[C---:B------:R-:W-:Y:S01]  /*0130*/  IMAD.U32 R14, R4.reuse, 0x10000, RZ ;  /* 0x00010000040e7824 */ /* 0x040fe200078e00ff */
[----:B------:R-:W-:Y:S01]  /*0140*/  PRMT R10, R4, 0x7632, R10 ;  /* 0x00007632040a7816 */ /* 0x000fe2000000000a */
[----:B------:R-:W-:Y:S01]  /*0150*/  FMUL.FTZ R15, R12, R12 ;  /* 0x0000000c0c0f7220 */ /* 0x000fe20000410000 */
[----:B------:R-:W-:Y:S01]  /*0160*/  PRMT R13, R5, 0x7632, R13 ;  /* 0x00007632050d7816 */ /* 0x000fe2000000000d */
[----:B------:R-:W-:Y:S01]  /*0170*/  FMUL.FTZ R17, R14, R14 ;  /* 0x0000000e0e117220 */ /* 0x000fe20000410000 */
[----:B------:R-:W-:Y:S01]  /*0180*/  PRMT R7, R7, 0x7632, R7 ;  /* 0x0000763207077816 */ /* 0x000fe20000000007 */
[----:B------:R-:W-:Y:S01]  /*0190*/  IMAD.U32 R10, R10, 0x10000, RZ ;  /* 0x000100000a0a7824 */ /* 0x000fe200078e00ff */
[----:B------:R-:W-:Y:S01]  /*01a0*/  PRMT R6, R6, 0x7632, R6 ;  /* 0x0000763206067816 */ /* 0x000fe20000000006 */
[----:B------:R-:W0:Y:S01]  /*01b0*/  F2F.BF16.F32 R15, R15 ;  /* 0x0000000f000f7304 */ /* 0x000e220000202000 */
[----:B------:R-:W-:Y:S01]  /*01c0*/  SHF.L.U32 R13, R13, 0x10, RZ ;  /* 0x000000100d0d7819 */ /* 0x000fe200000006ff */
[----:B------:R-:W-:Y:S01]  /*01d0*/  FMUL.FTZ R4, R8, R8 ;  /* 0x0000000808047220 */ /* 0x000fe20000410000 */
[----:B------:R-:W-:Y:S01]  /*01e0*/  SHF.L.U32 R7, R7, 0x10, RZ ;  /* 0x0000001007077819 */ /* 0x000fe200000006ff */
[----:B------:R-:W-:-:S02]  /*01f0*/  IMAD.U32 R6, R6, 0x10000, RZ ;  /* 0x0001000006067824 */ /* 0x000fc400078e00ff */
[----:B------:R-:W-:Y:S01]  /*0200*/  FMUL.FTZ R5, R10, R10 ;  /* 0x0000000a0a057220 */ /* 0x000fe20000410000 */
[----:B------:R-:W-:Y:S01]  /*0210*/  FMUL.FTZ R20, R13, R13 ;  /* 0x0000000d0d147220 */ /* 0x000fe20000410000 */
[----:B------:R-:W-:Y:S01]  /*0220*/  FMUL.FTZ R16, R11, R11 ;  /* 0x0000000b0b107220 */ /* 0x000fe20000410000 */
[----:B------:R-:W-:Y:S01]  /*0230*/  FMUL.FTZ R18, R7, R7 ;  /* 0x0000000707127220 */ /* 0x000fe20000410000 */
[----:B------:R-:W-:Y:S01]  /*0240*/  FMUL.FTZ R19, R6, R6 ;  /* 0x0000000606137220 */ /* 0x000fe20000410000 */
        /* <DEDUP_REMOVED lines=16> */
[----:B------:R-:W-:Y:S01]  /*0350*/  FMUL.FTZ R13, R13, R20 ;  /* 0x000000140d0d7220 */ /* 0x000fe20000410000 */
[----:B-1----:R-:W-:-:S05]  /*0360*/  SHF.L.U32 R18, R18, 0x10, RZ ;  /* 0x0000001012127819 */ /* 0x002fca00000006ff */
[----:B------:R-:W1:Y:S01]  /*0370*/  F2F.BF16.F32 R19, R19 ;  /* 0x0000001300137304 */ /* 0x000e620000202000 */
[----:B------:R-:W-:Y:S01]  /*0380*/  F2FP.BF16.F32.PACK_AB R5, R13, R12 ;  /* 0x0000000c0d05723e */ /* 0x000fe200000010ff */
[----:B------:R-:W-:Y:S01]  /*0390*/  FMUL.FTZ R18, R7, R18 ;  /* 0x0000001207127220 */ /* 0x000fe20000410000 */
[----:B0-----:R-:W-:-:S04]  /*03a0*/  IMAD.U32 R16, R16, 0x10000, RZ ;  /* 0x0001000010107824 */ /* 0x001fc800078e00ff */
[----:B------:R-:W-:Y:S01]  /*03b0*/  F2FP.BF16.F32.PACK_AB R7, R18, R15 ;  /* 0x0000000f1207723e */ /* 0x000fe200000010ff */
[----:B------:R-:W-:Y:S01]  /*03c0*/  FMUL.FTZ R11, R11, R16 ;  /* 0x000000100b0b7220 */ /* 0x000fe20000410000 */
[----:B-1----:R-:W-:-:S04]  /*03d0*/  IMAD.U32 R19, R19, 0x10000, RZ ;  /* 0x0001000013137824 */ /* 0x002fc800078e00ff */
[----:B------:R-:W-:-:S05]  /*03e0*/  FMUL.FTZ R6, R6, R19 ;  /* 0x0000001306067220 */ /* 0x000fca0000410000 */
[----:B------:R-:W-:-:S05]  /*03f0*/  F2FP.BF16.F32.PACK_AB R6, R6, R11 ;  /* 0x0000000b0606723e */ /* 0x000fca00000010ff */
[----:B------:R-:W-:Y:S01]  /*0400*/  STG.E.128 desc[UR4][R2.64], R4 ;  /* 0x0000000402007986 */ /* 0x000fe2000c101d04 */
[----:B------:R-:W-:Y:S05]  /*0410*/  EXIT ;  /* 0x000000000000794d */ /* 0x000fea0003800000 */
.L_x_1998:
        /* <DEDUP_REMOVED lines=141> */
.L_x_2001:
[----:B------:R-:W-:-:S13]  /*0cf0*/  ISETP.GE.AND P0, PT, R11, R2, PT ;  /* 0x000000020b00720c */ /* 0x000fda0003f06270 */
[----:B------:R-:W-:Y:S05]  /*0d00*/  @P0 BRA `(.L_x_2003) ;  /* 0x0000000000300947 */ /* 0x000fea0003800000 */
[----:B0-----:R-:W0:Y:S01]  /*0d10*/  LDC.64 R4, c[0x0][0x220] ;  /* 0x00008800ff047b82 */ /* 0x001e220000000a00 */
[----:B------:R-:W-:Y:S01]  /*0d20*/  IADD3 R3, R0, R11, RZ ;  /* 0x0000000b00037210 */ /* 0x000fe20007ffe0ff */
[----:B------:R-:W-:-:S04]  /*0d30*/  VIADD R11, R11, 0x80 ;  /* 0x000000800b0b7836 */ /* 0x000fc80000000000 */
[----:B0-----:R-:W-:-:S05]  /*0d40*/  IMAD.WIDE.U32 R4, R3, 0x2, R4 ;  /* 0x0000000203047825 */ /* 0x001fca00078e0004 */
[----:B------:R1:W-:Y:S02]  /*0d50*/  STG.E.U16 desc[UR4][R4.64], R6 ;  /* 0x0000000604007986 */ /* 0x0003e4000c101504 */
.L_x_2002:
[----:B------:R-:W-:-:S13]  /*0d60*/  ISETP.GE.AND P0, PT, R11, R2, PT ;  /* 0x000000020b00720c */ /* 0x000fda0003f06270 */
[----:B------:R-:W-:Y:S05]  /*0d70*/  @P0 BRA `(.L_x_2004) ;  /* 0x0000000000340947 */ /* 0x000fea0003800000 */
[----:B01----:R-:W0:Y:S01]  /*0d80*/  LDC.64 R4, c[0x0][0x220] ;  /* 0x00008800ff047b82 */ /* 0x003e220000000a00 */
[----:B------:R-:W-:Y:S01]  /*0d90*/  IADD3 R3, R0, R11, RZ ;  /* 0x0000000b00037210 */ /* 0x000fe20007ffe0ff */
[----:B------:R-:W-:-:S04]  /*0da0*/  VIADD R11, R11, 0x80 ;  /* 0x000000800b0b7836 */ /* 0x000fc80000000000 */
[----:B0-----:R-:W-:-:S05]  /*0db0*/  IMAD.WIDE.U32 R4, R3, 0x2, R4 ;  /* 0x0000000203047825 */ /* 0x001fca00078e0004 */
[----:B------:R1:W-:Y:S02]  /*0dc0*/  STG.E.U16 desc[UR4][R4.64], R7 ;  /* 0x0000000704007986 */ /* 0x0003e4000c101504 */
.L_x_2003:
        /* <DEDUP_REMOVED lines=8> */
.L_x_2004:
[----:B------:R-:W-:Y:S05]  /*0e50*/  BSYNC B1 ;  /* 0x0000000000017941 */ /* 0x000fea0003800000 */
.L_x_2000:
[----:B------:R-:W-:-:S13]  /*0e60*/  ISETP.GE.AND P0, PT, R11, R2, PT ;  /* 0x000000020b00720c */ /* 0x000fda0003f06270 */
[----:B012---:R-:W0:Y:S01]  /*0e70*/  @!P0 LDC.64 R4, c[0x0][0x220] ;  /* 0x00008800ff048b82 */ /* 0x007e220000000a00 */
[----:B------:R-:W-:Y:S01]  /*0e80*/  @!P0 IMAD.IADD R3, R0, 0x1, R11 ;  /* 0x0000000100038824 */ /* 0x000fe200078e020b */
[----:B------:R-:W-:-:S03]  /*0e90*/  @!P0 IADD3 R11, R11, 0x80, RZ ;  /* 0x000000800b0b8810 */ /* 0x000fc60007ffe0ff */
[----:B0-----:R-:W-:-:S05]  /*0ea0*/  @!P0 IMAD.WIDE.U32 R4, R3, 0x2, R4 ;  /* 0x0000000203048825 */ /* 0x001fca00078e0004 */
[----:B------:R2:W-:Y:S02]  /*0eb0*/  @!P0 STG.E.U16 desc[UR4][R4.64], R9 ;  /* 0x0000000904008986 */ /* 0x0005e4000c101504 */
.L_x_2005:
[----:B------:R-:W-:Y:S05]  /*0ec0*/  BSYNC B0 ;  /* 0x0000000000007941 */ /* 0x000fea0003800000 */
.L_x_1999:
        /* <DEDUP_REMOVED lines=8> */
.L_x_2006:
        /* <DEDUP_REMOVED lines=11> */
.L_x_71588:


//--------------------- .text._ZN2at6native18elementwise_kernelILi128ELi4EZNS0_15gpu_kernel_implIZNS0_50_GLOBAL__N__2680c7bb_12_PowKernel_cu_140f0503_289629pow_tensor_scalar_kernel_implIN3c108BFloat16ES6_EEvRNS_18TensorIteratorBaseET0_EUlS6_E_EEvS8_RKT_EUliE_EEviT1_ --------------------------
	.section	.text._ZN2at6native18elementwise_kernelILi128ELi4EZNS0_15gpu_kernel_implIZNS0_50_GLOBAL__N__2680c7bb_12_PowKernel_cu_140f0503_289629pow_tensor_scalar_kernel_implIN3c108BFloat16ES6_EEvRNS_18TensorIteratorBaseET0_EUlS6_E_EEvS8_RKT_EUliE_EEviT1_,"ax",@progbits
	.align	128
        .global         _ZN2at6native18elementwise_kernelILi128ELi4EZNS0_15gpu_kernel_implIZNS0_50_GLOBAL__N__2680c7bb_12_PowKernel_cu_140f0503_289629pow_tensor_scalar_kernel_implIN3c108BFloat16ES6_EEvRNS_18TensorIteratorBaseET0_EUlS6_E_EEvS8_RKT_EUliE_EEviT1_
        .type           _ZN2at6native18elementwise_kernelILi128ELi4EZNS0_15gpu_kernel_implIZNS0_50_GLOBAL__N__2680c7bb_12_PowKernel_cu_140f0503_289629pow_tensor_scalar_kernel_implIN3c108BFloat16ES6_EEvRNS_18TensorIteratorBaseET0_EUlS6_E_EEvS8_RKT_EUliE_EEviT1_,@function
        .size           _ZN2at6native18elementwise_kernelILi128ELi4EZNS0_15gpu_kernel_implIZNS0_50_GLOBAL__N__2680c7bb_12_PowKernel_cu_140f0503_289629pow_tensor_scalar_kernel_implIN3c108BFloat16ES6_EEvRNS_18TensorIteratorBaseET0_EUlS6_E_EEvS8_RKT_EUliE_EEviT1_,(.L_x_71589 - _ZN2at6native18elementwise_kernelILi128ELi4EZNS0_15gpu_kernel_implIZNS0_50_GLOBAL__N__2680c7bb_12_PowKernel_cu_140f0503_289629pow_tensor_scalar_kernel_implIN3c108BFloat16ES6_EEvRNS_18TensorIteratorBaseET0_EUlS6_E_EEvS8_RKT_EUliE_EEviT1_)
        .other          _ZN2at6native18elementwise_kernelILi128ELi4EZNS0_15gpu_kernel_implIZNS0_50_GLOBAL__N__2680c7bb_12_PowKernel_cu_140f0503_289629pow_tensor_scalar_kernel_implIN3c108BFloat16ES6_EEvRNS_18TensorIteratorBaseET0_EUlS6_E_EEvS8_RKT_EUliE_EEviT1_,@"STO_CUDA_ENTRY STV_DEFAULT"
_ZN2at6native18elementwise_kernelILi128ELi4EZNS0_15gpu_kernel_implIZNS0_50_GLOBAL__N__2680c7bb_12_PowKernel_cu_140f0503_289629pow_tensor_scalar_kernel_implIN3c108BFloat16ES6_EEvRNS_18TensorIteratorBaseET0_EUlS6_E_EEvS8_RKT_EUliE_EEviT1_:
.text._ZN2at6native18elementwise_kernelILi128ELi4EZNS0_15gpu_kernel_implIZNS0_50_GLOBAL__N__2680c7bb_12_PowKernel_cu_140f0503_289629pow_tensor_scalar_kernel_implIN3c108BFloat16ES6_EEvRNS_18TensorIteratorBaseET0_EUlS6_E_EEvS8_RKT_EUliE_EEviT1_:
        /* <DEDUP_REMOVED lines=313> */
.L_x_2009:
        /* <DEDUP_REMOVED lines=22> */
.L_x_2013:
[----:B------:R-:W2:Y:S02]  /*14f0*/  LDG.E.U8 R2, desc[UR36][R2.64] ;  /* 0x0000002402027981 */ /* 0x000ea4000c1e1100 */
[----:B--2---:R-:W-:-:S04]  /*1500*/  I2FP.F32.U32 R0, R2 ;  /* 0x0000000200007245 */ /* 0x004fc80000201000 */
[----:B------:R-:W-:Y:S01]  /*1510*/  F2FP.BF16.F32.PACK_AB R0, RZ, R0 ;  /* 0x00000000ff00723e */ /* 0x000fe200000010ff */
[----:B------:R-:W-:Y:S06]  /*1520*/  BRA `(.L_x_2015) ;  /* 0x0000000c00907947 */ /* 0x000fec0003800000 */
.L_x_2012:
        /* <DEDUP_REMOVED lines=10> */
.L_x_2017:
[----:B------:R-:W2:Y:S02]  /*15d0*/  LDG.E R2, desc[UR36][R2.64] ;  /* 0x0000002402027981 */ /* 0x000ea4000c1e1900 */
[----:B--2---:R-:W-:-:S04]  /*15e0*/  I2FP.F32.S32 R0, R2 ;  /* 0x0000000200007245 */ /* 0x004fc80000201400 */
[----:B------:R-:W-:Y:S01]  /*15f0*/  F2FP.BF16.F32.PACK_AB R0, RZ, R0 ;  /* 0x00000000ff00723e */ /* 0x000fe200000010ff */
[----:B------:R-:W-:Y:S06]  /*1600*/  BRA `(.L_x_2015) ;  /* 0x0000000c00587947 */ /* 0x000fec0003800000 */
.L_x_2016:
[----:B------:R-:W2:Y:S02]  /*1610*/  LDG.E.U16 R2, desc[UR36][R2.64] ;  /* 0x0000002402027981 */ /* 0x000ea4000c1e1500 */
[----:B--2---:R-:W0:Y:S02]  /*1620*/  I2F.S16 R0, R2 ;  /* 0x0000000200007306 */ /* 0x004e240000101400 */
[----:B0-----:R-:W-:Y:S01]  /*1630*/  F2FP.BF16.F32.PACK_AB R0, RZ, R0 ;  /* 0x00000000ff00723e */ /* 0x001fe200000010ff */
[----:B------:R-:W-:Y:S06]  /*1640*/  BRA `(.L_x_2015) ;  /* 0x0000000c00487947 */ /* 0x000fec0003800000 */
.L_x_2011:
        /* <DEDUP_REMOVED lines=9> */
.L_x_2019:
[----:B------:R-:W2:Y:S02]  /*16e0*/  LDG.E.U16 R0, desc[UR36][R2.64] ;  /* 0x0000002402007981 */ /* 0x000ea4000c1e1500 */
[----:B--2---:R-:W-:-:S05]  /*16f0*/  HADD2.F32 R0, -RZ, R0.H0_H0 ;  /* 0x20000000ff007230 */ /* 0x004fca0000004100 */
[----:B------:R-:W-:Y:S01]  /*1700*/  F2FP.BF16.F32.PACK_AB R0, RZ, R0 ;  /* 0x00000000ff00723e */ /* 0x000fe200000010ff */
[----:B------:R-:W-:Y:S06]  /*1710*/  BRA `(.L_x_2015) ;  /* 0x0000000c00147947 */ /* 0x000fec0003800000 */
.L_x_2018:
        /* <DEDUP_REMOVED lines=9> */
.L_x_2021:
[----:B------:R-:W2:Y:S02]  /*17b0*/  LDG.E.U16 R2, desc[UR36][R2.64] ;  /* 0x0000002402027981 */ /* 0x000ea4000c1e1500 */
[----:B--2---:R-:W-:-:S05]  /*17c0*/  HADD2.F32 R0, -RZ, R2.H0_H0 ;  /* 0x20000002ff007230 */ /* 0x004fca0000004100 */
[----:B------:R-:W-:Y:S01]  /*17d0*/  F2FP.BF16.F32.PACK_AB R0, RZ, R0 ;  /* 0x00000000ff00723e */ /* 0x000fe200000010ff */
[----:B------:R-:W-:Y:S06]  /*17e0*/  BRA `(.L_x_2015) ;  /* 0x0000000800e07947 */ /* 0x000fec0003800000 */
.L_x_2020:
        /* <DEDUP_REMOVED lines=8> */
.L_x_2010:
        /* <DEDUP_REMOVED lines=13> */
.L_x_2024:
        /* <DEDUP_REMOVED lines=8> */
.L_x_2023:
        /* <DEDUP_REMOVED lines=28> */
.L_x_2026:
        /* <DEDUP_REMOVED lines=15> */
.L_x_2025:
[----:B------:R0:W5:Y:S01]  /*1c70*/  LDG.E.U16 R0, desc[UR36][R2.64] ;  /* 0x0000002402007981 */ /* 0x000162000c1e1500 */
[----:B------:R-:W-:Y:S05]  /*1c80*/  BRA `(.L_x_2015) ;  /* 0x0000000400b87947 */ /* 0x000fea0003800000 */
.L_x_2022:
        /* <DEDUP_REMOVED lines=12> */
.L_x_2029:
        /* <DEDUP_REMOVED lines=21> */
.L_x_2033:
[----:B------:R-:W-:Y:S05]  /*1ea0*/  BSYNC B1 ;  /* 0x0000000000017941 */ /* 0x000fea0003800000 */
.L_x_2032:
[----:B------:R-:W-:Y:S01]  /*1eb0*/  LEA R3, R0, 0x3b800000, 0x17 ;  /* 0x3b80000000037811 */ /* 0x000fe200078eb8ff */
[----:B------:R-:W-:-:S05]  /*1ec0*/  IMAD.SHL.U32 R0, R2, 0x100000, RZ ;  /* 0x0010000002007824 */ /* 0x000fca00078e00ff */
[----:B------:R-:W-:-:S07]  /*1ed0*/  LOP3.LUT R0, R3, R0, R4, 0xfe, !PT ;  /* 0x0000000003007212 */ /* 0x000fce00078efe04 */
.L_x_2031:
[----:B------:R-:W-:Y:S05]  /*1ee0*/  BSYNC B0 ;  /* 0x0000000000007941 */ /* 0x000fea0003800000 */
.L_x_2030:
[----:B------:R-:W-:Y:S01]  /*1ef0*/  F2FP.BF16.F32.PACK_AB R0, RZ, R0 ;  /* 0x00000000ff00723e */ /* 0x000fe200000010ff */
[----:B------:R-:W-:Y:S06]  /*1f00*/  BRA `(.L_x_2015) ;  /* 0x0000000400187947 */ /* 0x000fec0003800000 */
.L_x_2028:
        /* <DEDUP_REMOVED lines=21> */
.L_x_2037:
[----:B------:R-:W-:Y:S05]  /*2060*/  BSYNC B1 ;  /* 0x0000000000017941 */ /* 0x000fea0003800000 */
.L_x_2036:
[----:B------:R-:W-:Y:S01]  /*2070*/  LEA R3, R0, 0x37800000, 0x17 ;  /* 0x3780000000037811 */ /* 0x000fe200078eb8ff */
[----:B------:R-:W-:-:S05]  /*2080*/  IMAD.SHL.U32 R0, R2, 0x200000, RZ ;  /* 0x0020000002007824 */ /* 0x000fca00078e00ff */
[----:B------:R-:W-:-:S07]  /*2090*/  LOP3.LUT R0, R3, R0, R4, 0xfe, !PT ;  /* 0x0000000003007212 */ /* 0x000fce00078efe04 */
.L_x_2035:
[----:B------:R-:W-:Y:S05]  /*20a0*/  BSYNC B0 ;  /* 0x0000000000007941 */ /* 0x000fea0003800000 */
.L_x_2034:
[----:B------:R-:W-:Y:S01]  /*20b0*/  F2FP.BF16.F32.PACK_AB R0, RZ, R0 ;  /* 0x00000000ff00723e */ /* 0x000fe200000010ff */
[----:B------:R-:W-:Y:S06]  /*20c0*/  BRA `(.L_x_2015) ;  /* 0x0000000000a87947 */ /* 0x000fec0003800000 */
.L_x_2027:
        /* <DEDUP_REMOVED lines=14> */
.L_x_2041:
[----:B------:R-:W-:Y:S05]  /*21b0*/  BSYNC B0 ;  /* 0x0000000000007941 */ /* 0x000fea0003800000 */
.L_x_2040:
[----:B------:R-:W-:Y:S01]  /*21c0*/  F2FP.BF16.F32.PACK_AB R0, RZ, R0 ;  /* 0x00000000ff00723e */ /* 0x000fe200000010ff */
[----:B------:R-:W-:Y:S06]  /*21d0*/  BRA `(.L_x_2015) ;  /* 0x0000000000647947 */ /* 0x000fec0003800000 */
.L_x_2014:
        /* <DEDUP_REMOVED lines=16> */
.L_x_2042:
[----:B------:R-:W-:Y:S01]  /*22e0*/  PRMT R0, RZ, 0x7610, R0 ;  /* 0x00007610ff007816 */ /* 0x000fe20000000000 */
[----:B------:R-:W-:Y:S06]  /*22f0*/  BRA `(.L_x_2015) ;  /* 0x00000000001c7947 */ /* 0x000fec0003800000 */
.L_x_2039:
[----:B------:R-:W2:Y:S02]  /*2300*/  LDG.E.64 R2, desc[UR36][R2.64] ;  /* 0x0000002402027981 */ /* 0x000ea4000c1e1b00 */
[----:B--2---:R-:W0:Y:S02]  /*2310*/  I2F.U64 R0, R2 ;  /* 0x0000000200007312 */ /* 0x004e240000301000 */
[----:B0-----:R-:W-:Y:S01]  /*2320*/  F2FP.BF16.F32.PACK_AB R0, RZ, R0 ;  /* 0x00000000ff00723e */ /* 0x001fe200000010ff */
[----:B------:R-:W-:Y:S06]  /*2330*/  BRA `(.L_x_2015) ;  /* 0x00000000000c7947 */ /* 0x000fec0003800000 */
.L_x_2038:
[----:B------:R-:W2:Y:S02]  /*2340*/  LDG.E R2, desc[UR36][R2.64] ;  /* 0x0000002402027981 */ /* 0x000ea4000c1e1900 */
[----:B--2---:R-:W-:-:S04]  /*2350*/  I2FP.F32.U32 R0, R2 ;  /* 0x0000000200007245 */ /* 0x004fc80000201000 */
[----:B------:R-:W-:-:S07]  /*2360*/  F2FP.BF16.F32.PACK_AB R0, RZ, R0 ;  /* 0x00000000ff00723e */ /* 0x000fce00000010ff */
.L_x_2015:
[----:B------:R-:W1:Y:S01]  /*2370*/  LDC.U8 R4, c[0x0][0x428] ;  /* 0x00010a00ff047b82 */ /* 0x000e620000000000 */
[----:B-----5:R-:W-:-:S04]  /*2380*/  IMAD.U32 R0, R0, 0x10000, RZ ;  /* 0x0001000000007824 */ /* 0x020fc800078e00ff */
[----:B------:R-:W-:-:S04]  /*2390*/  FMUL.FTZ R0, R0, R0 ;  /* 0x0000000000007220 */ /* 0x000fc80000410000 */
[----:B0-----:R0:W2:Y:S01]  /*23a0*/  F2F.BF16.F32 R3, R0 ;  /* 0x0000000000037304 */ /* 0x0010a20000202000 */
[----:B-1----:R-:W-:-:S04]  /*23b0*/  PRMT R2, R4, 0x9910, RZ ;  /* 0x0000991004027816 */ /* 0x002fc800000000ff */
[----:B------:R-:W-:-:S13]  /*23c0*/  ISETP.GT.AND P0, PT, R2, 0x9, PT ;  /* 0x000000090200780c */ /* 0x000fda0003f04270 */
[----:B0-2---:R-:W-:Y:S05]  /*23d0*/  @P0 BRA `(.L_x_2043) ;  /* 0x00000004000c0947 */ /* 0x005fea0003800000 */
        /* <DEDUP_REMOVED lines=12> */
.L_x_2046:
[----:B------:R-:W-:-:S06]  /*24a0*/  IMAD.U32 R3, R3, 0x10000, RZ ;  /* 0x0001000003037824 */ /* 0x000fcc00078e00ff */
[----:B------:R-:W0:Y:S02]  /*24b0*/  F2I.S64.TRUNC R2, R3 ;  /* 0x0000000300027311 */ /* 0x000e24000020d900 */
[----:B0-----:R3:W-:Y:S01]  /*24c0*/  STG.E.U8 desc[UR36][R16.64], R2 ;  /* 0x0000000210007986 */ /* 0x0017e2000c101124 */
[----:B------:R-:W-:Y:S05]  /*24d0*/  BRA `(.L_x_2048) ;  /* 0x0000000c00847947 */ /* 0x000fea0003800000 */
.L_x_2045:
        /* <DEDUP_REMOVED lines=10> */
.L_x_2050:
[----:B------:R-:W-:-:S06]  /*2580*/  IMAD.U32 R3, R3, 0x10000, RZ ;  /* 0x0001000003037824 */ /* 0x000fcc00078e00ff */
[----:B------:R-:W0:Y:S02]  /*2590*/  F2I.FTZ.TRUNC.NTZ R3, R3 ;  /* 0x0000000300037305 */ /* 0x000e24000021f100 */
[----:B0-----:R1:W-:Y:S01]  /*25a0*/  STG.E desc[UR36][R16.64], R3 ;  /* 0x0000000310007986 */ /* 0x0013e2000c101924 */
[----:B------:R-:W-:Y:S05]  /*25b0*/  BRA `(.L_x_2048) ;  /* 0x0000000c004c7947 */ /* 0x000fea0003800000 */
.L_x_2049:
[----:B------:R-:W-:-:S06]  /*25c0*/  IMAD.U32 R3, R3, 0x10000, RZ ;  /* 0x0001000003037824 */ /* 0x000fcc00078e00ff */
[----:B------:R-:W0:Y:S02]  /*25d0*/  F2I.FTZ.TRUNC.NTZ R3, R3 ;  /* 0x0000000300037305 */ /* 0x000e24000021f100 */
[----:B0-----:R2:W-:Y:S01]  /*25e0*/  STG.E.U16 desc[UR36][R16.64], R3 ;  /* 0x0000000310007986 */ /* 0x0015e2000c101524 */
[----:B------:R-:W-:Y:S05]  /*25f0*/  BRA `(.L_x_2048) ;  /* 0x0000000c003c7947 */ /* 0x000fea0003800000 */
.L_x_2044:
        /* <DEDUP_REMOVED lines=9> */
.L_x_2052:
[----:B------:R-:W-:-:S05]  /*2690*/  IMAD.U32 R0, R3, 0x10000, RZ ;  /* 0x0001000003007824 */ /* 0x000fca00078e00ff */
[----:B------:R-:W-:-:S05]  /*26a0*/  F2FP.F16.F32.PACK_AB R0, RZ, R0 ;  /* 0x00000000ff00723e */ /* 0x000fca00000000ff */
[----:B------:R0:W-:Y:S01]  /*26b0*/  STG.E.U16 desc[UR36][R16.64], R0 ;  /* 0x0000000010007986 */ /* 0x0001e2000c101524 */
[----:B------:R-:W-:Y:S05]  /*26c0*/  BRA `(.L_x_2048) ;  /* 0x0000000c00087947 */ /* 0x000fea0003800000 */
.L_x_2051:
        /* <DEDUP_REMOVED lines=10> */
.L_x_2054:
[----:B------:R-:W-:-:S05]  /*2770*/  IMAD.U32 R3, R3, 0x10000, RZ ;  /* 0x0001000003037824 */ /* 0x000fca00078e00ff */
[----:B------:R-:W-:-:S04]  /*2780*/  F2FP.F16.F32.PACK_AB R3, RZ, R3 ;  /* 0x00000003ff03723e */ /* 0x000fc800000000ff */
[----:B------:R-:W-:-:S05]  /*2790*/  PRMT R3, R3, 0x5410, RZ ;  /* 0x0000541003037816 */ /* 0x000fca00000000ff */
[----:B------:R0:W-:Y:S01]  /*27a0*/  STG.E desc[UR36][R16.64], R3 ;  /* 0x0000000310007986 */ /* 0x0001e2000c101924 */
[----:B------:R-:W-:Y:S05]  /*27b0*/  BRA `(.L_x_2048) ;  /* 0x0000000800cc7947 */ /* 0x000fea0003800000 */
.L_x_2053:
[----:B------:R-:W-:-:S04]  /*27c0*/  IMAD.U32 R2, R3, 0x10000, RZ ;  /* 0x0001000003027824 */ /* 0x000fc800078e00ff */
[----:B------:R-:W-:-:S06]  /*27d0*/  FMUL.FTZ R2, R2, 1 ;  /* 0x3f80000002027820 */ /* 0x000fcc0000410000 */
[----:B------:R-:W0:Y:S02]  /*27e0*/  F2F.F64.F32 R2, R2 ;  /* 0x0000000200027310 */ /* 0x000e240000201800 */
[----:B0-----:R0:W-:Y:S01]  /*27f0*/  STG.E.64 desc[UR36][R16.64], R2 ;  /* 0x0000000210007986 */ /* 0x0011e2000c101b24 */
[----:B------:R-:W-:Y:S05]  /*2800*/  BRA `(.L_x_2048) ;  /* 0x0000000800b87947 */ /* 0x000fea0003800000 */
.L_x_2043:
        /* <DEDUP_REMOVED lines=13> */
.L_x_2057:
[----:B------:R-:W-:Y:S01]  /*28e0*/  IMAD.U32 R3, R3, 0x10000, RZ ;  /* 0x0001000003037824 */ /* 0x000fe200078e00ff */
[----:B------:R-:W-:-:S03]  /*28f0*/  CS2R R6, SRZ ;  /* 0x0000000000067805 */ /* 0x000fc6000001ff00 */
[----:B------:R-:W-:-:S04]  /*2900*/  FMUL.FTZ R3, R3, 1 ;  /* 0x3f80000003037820 */ /* 0x000fc80000410000 */
[----:B------:R-:W0:Y:S02]  /*2910*/  F2F.F64.F32 R4, R3 ;  /* 0x0000000300047310 */ /* 0x000e240000201800 */
[----:B0-----:R0:W-:Y:S01]  /*2920*/  STG.E.128 desc[UR36][R16.64], R4 ;  /* 0x0000000410007986 */ /* 0x0011e2000c101d24 */
[----:B------:R-:W-:Y:S05]  /*2930*/  BRA `(.L_x_2048) ;  /* 0x00000008006c7947 */ /* 0x000fea0003800000 */
.L_x_2056:
        /* <DEDUP_REMOVED lines=21> */
.L_x_2061:
[----:B------:R-:W-:Y:S05]  /*2a90*/  BSYNC B0 ;  /* 0x0000000000007941 */ /* 0x000fea0003800000 */
.L_x_2060:
[----:B------:R-:W-:-:S05]  /*2aa0*/  LOP3.LUT R3, R0, R3, RZ, 0xfc, !PT ;  /* 0x0000000300037212 */ /* 0x000fca00078efcff */
[----:B------:R0:W-:Y:S01]  /*2ab0*/  STG.E.U8 desc[UR36][R16.64], R3 ;  /* 0x0000000310007986 */ /* 0x0001e2000c101124 */
[----:B------:R-:W-:Y:S05]  /*2ac0*/  BRA `(.L_x_2048) ;  /* 0x0000000800087947 */ /* 0x000fea0003800000 */
.L_x_2059:
        /* <DEDUP_REMOVED lines=13> */
.L_x_2063:
[----:B------:R-:W-:Y:S01]  /*2ba0*/  IMAD.MOV.U32 R0, RZ, RZ, 0x7f ;  /* 0x0000007fff007424 */ /* 0x000fe200078e00ff */
[----:B------:R-:W-:-:S04]  /*2bb0*/  ISETP.GT.U32.AND P0, PT, R2, 0x7f800000, PT ;  /* 0x7f8000000200780c */ /* 0x000fc80003f04070 */
[----:B------:R-:W-:-:S09]  /*2bc0*/  SEL R0, R0, 0x7c, P0 ;  /* 0x0000007c00007807 */ /* 0x000fd20000000000 */
.L_x_2064:
[----:B------:R-:W-:Y:S05]  /*2bd0*/  BSYNC B0 ;  /* 0x0000000000007941 */ /* 0x000fea0003800000 */
.L_x_2062:
[----:B------:R-:W-:-:S04]  /*2be0*/  LOP3.LUT R2, R3, 0x80000000, RZ, 0xc0, !PT ;  /* 0x8000000003027812 */ /* 0x000fc800078ec0ff */
[----:B------:R-:W-:-:S04]  /*2bf0*/  SHF.R.U32.HI R3, RZ, 0x18, R2 ;  /* 0x00000018ff037819 */ /* 0x000fc80000011602 */
[----:B------:R-:W-:-:S05]  /*2c00*/  LOP3.LUT R3, R0, R3, RZ, 0xfc, !PT ;  /* 0x0000000300037212 */ /* 0x000fca00078efcff */
[----:B------:R0:W-:Y:S01]  /*2c10*/  STG.E.U8 desc[UR36][R16.64], R3 ;  /* 0x0000000310007986 */ /* 0x0001e2000c101124 */
[----:B------:R-:W-:Y:S05]  /*2c20*/  BRA `(.L_x_2048) ;  /* 0x0000000400b07947 */ /* 0x000fea0003800000 */
.L_x_2058:
[----:B------:R0:W-:Y:S01]  /*2c30*/  STG.E.U16 desc[UR36][R16.64], R3 ;  /* 0x0000000310007986 */ /* 0x0001e2000c101524 */
[----:B------:R-:W-:Y:S05]  /*2c40*/  BRA `(.L_x_2048) ;  /* 0x0000000400a87947 */ /* 0x000fea0003800000 */
.L_x_2055:
        /* <DEDUP_REMOVED lines=12> */
.L_x_2067:
        /* <DEDUP_REMOVED lines=17> */
.L_x_2070:
[----:B------:R-:W-:-:S04]  /*2e20*/  LOP3.LUT R2, R3, 0x80000000, RZ, 0xc0, !PT ;  /* 0x8000000003027812 */ /* 0x000fc800078ec0ff */
[----:B------:R-:W-:-:S04]  /*2e30*/  SHF.R.U32.HI R3, RZ, 0x18, R2 ;  /* 0x00000018ff037819 */ /* 0x000fc80000011602 */
[----:B------:R-:W-:-:S04]  /*2e40*/  LOP3.LUT R0, R0, R3, RZ, 0xfc, !PT ;  /* 0x0000000300007212 */ /* 0x000fc800078efcff */
[----:B------:R-:W-:-:S07]  /*2e50*/  PRMT R8, R0, 0x7610, R8 ;  /* 0x0000761000087816 */ /* 0x000fce0000000008 */
.L_x_2069:
[----:B------:R-:W-:Y:S05]  /*2e60*/  BSYNC B0 ;  /* 0x0000000000007941 */ /* 0x000fea0003800000 */
.L_x_2068:
[----:B------:R0:W-:Y:S01]  /*2e70*/  STG.E.U8 desc[UR36][R16.64], R8 ;  /* 0x0000000810007986 */ /* 0x0001e2000c101124 */
[----:B------:R-:W-:Y:S05]  /*2e80*/  BRA `(.L_x_2048) ;  /* 0x0000000400187947 */ /* 0x000fea0003800000 */
.L_x_2066:
        /* <DEDUP_REMOVED lines=17> */
.L_x_2073:
[----:B------:R-:W-:-:S04]  /*2fa0*/  LOP3.LUT R2, R3, 0x80000000, RZ, 0xc0, !PT ;  /* 0x8000000003027812 */ /* 0x000fc800078ec0ff */
[----:B------:R-:W-:-:S04]  /*2fb0*/  SHF.R.U32.HI R3, RZ, 0x18, R2 ;  /* 0x00000018ff037819 */ /* 0x000fc80000011602 */
[----:B------:R-:W-:-:S04]  /*2fc0*/  LOP3.LUT R0, R0, R3, RZ, 0xfc, !PT ;  /* 0x0000000300007212 */ /* 0x000fc800078efcff */
[----:B------:R-:W-:-:S07]  /*2fd0*/  PRMT R8, R0, 0x7610, R8 ;  /* 0x0000761000087816 */ /* 0x000fce0000000008 */
.L_x_2072:
[----:B------:R-:W-:Y:S05]  /*2fe0*/  BSYNC B0 ;  /* 0x0000000000007941 */ /* 0x000fea0003800000 */
.L_x_2071:
[----:B------:R0:W-:Y:S01]  /*2ff0*/  STG.E.U8 desc[UR36][R16.64], R8 ;  /* 0x0000000810007986 */ /* 0x0001e2000c101124 */
[----:B------:R-:W-:Y:S05]  /*3000*/  BRA `(.L_x_2048) ;  /* 0x0000000000b87947 */ /* 0x000fea0003800000 */
.L_x_2065:
        /* <DEDUP_REMOVED lines=22> */
.L_x_2047:
        /* <DEDUP_REMOVED lines=16> */
.L_x_2076:
[----:B------:R-:W-:Y:S05]  /*3270*/  BRA `(.L_x_2048) ;  /* 0x00000000001c7947 */ /* 0x000fea0003800000 */
.L_x_2075:
[----:B------:R-:W-:-:S06]  /*3280*/  IMAD.U32 R3, R3, 0x10000, RZ ;  /* 0x0001000003037824 */ /* 0x000fcc00078e00ff */
[----:B------:R-:W0:Y:S02]  /*3290*/  F2I.U64.TRUNC R2, R3 ;  /* 0x0000000300027311 */ /* 0x000e24000020d800 */
[----:B0-----:R0:W-:Y:S01]  /*32a0*/  STG.E.64 desc[UR36][R16.64], R2 ;  /* 0x0000000210007986 */ /* 0x0011e2000c101b24 */
[----:B------:R-:W-:Y:S05]  /*32b0*/  BRA `(.L_x_2048) ;  /* 0x00000000000c7947 */ /* 0x000fea0003800000 */
.L_x_2074:
[----:B------:R-:W-:-:S06]  /*32c0*/  IMAD.U32 R3, R3, 0x10000, RZ ;  /* 0x0001000003037824 */ /* 0x000fcc00078e00ff */
[----:B------:R-:W0:Y:S02]  /*32d0*/  F2I.FTZ.U32.TRUNC.NTZ R3, R3 ;  /* 0x0000000300037305 */ /* 0x000e24000021f000 */
[----:B0-----:R0:W-:Y:S02]  /*32e0*/  STG.E desc[UR36][R16.64], R3 ;  /* 0x0000000310007986 */ /* 0x0011e4000c101924 */
.L_x_2048:
[----:B------:R-:W-:-:S04]  /*32f0*/  IMAD R18, R23, 0x200, R18 ;  /* 0x0000020017127824 */ /* 0x000fc800078e0212 */
[----:B------:R-:W-:-:S07]  /*3300*/  VIADD R19, R18, 0x80 ;  /* 0x0000008012137836 */ /* 0x000fce0000000000 */
.L_x_2008:
[----:B------:R-:W-:Y:S05]  /*3310*/  BSYNC B6 ;  /* 0x0000000000067941 */ /* 0x000fea0003800000 */
.L_x_2007:
        /* <DEDUP_REMOVED lines=307> */
.L_x_2079:
        /* <DEDUP_REMOVED lines=22> */
.L_x_2083:
[----:B------:R-:W2:Y:S02]  /*47b0*/  LDG.E.U8 R2, desc[UR36][R2.64] ;  /* 0x0000002402027981 */ /* 0x000ea4000c1e1100 */
[----:B--2---:R-:W-:-:S04]  /*47c0*/  I2FP.F32.U32 R0, R2 ;  /* 0x0000000200007245 */ /* 0x004fc80000201000 */
[----:B------:R-:W-:Y:S01]  /*47d0*/  F2FP.BF16.F32.PACK_AB R0, RZ, R0 ;  /* 0x00000000ff00723e */ /* 0x000fe200000010ff */
[----:B------:R-:W-:Y:S06]  /*47e0*/  BRA `(.L_x_2085) ;  /* 0x0000000c00907947 */ /* 0x000fec0003800000 */
.L_x_2082:
        /* <DEDUP_REMOVED lines=10> */
.L_x_2087:
[----:B------:R-:W2:Y:S02]  /*4890*/  LDG.E R2, desc[UR36][R2.64] ;  /* 0x0000002402027981 */ /* 0x000ea4000c1e1900 */
[----:B--2---:R-:W-:-:S04]  /*48a0*/  I2FP.F32.S32 R0, R2 ;  /* 0x0000000200007245 */ /* 0x004fc80000201400 */
[----:B------:R-:W-:Y:S01]  /*48b0*/  F2FP.BF16.F32.PACK_AB R0, RZ, R0 ;  /* 0x00000000ff00723e */ /* 0x000fe200000010ff */
[----:B------:R-:W-:Y:S06]  /*48c0*/  BRA `(.L_x_2085) ;  /* 0x0000000c00587947 */ /* 0x000fec0003800000 */
.L_x_2086:
[----:B------:R-:W2:Y:S02]  /*48d0*/  LDG.E.U16 R2, desc[UR36][R2.64] ;  /* 0x0000002402027981 */ /* 0x000ea4000c1e1500 */
[----:B--2---:R-:W0:Y:S02]  /*48e0*/  I2F.S16 R0, R2 ;  /* 0x0000000200007306 */ /* 0x004e240000101400 */
[----:B0-----:R-:W-:Y:S01]  /*48f0*/  F2FP.BF16.F32.PACK_AB R0, RZ, R0 ;  /* 0x00000000ff00723e */ /* 0x001fe200000010ff */
[----:B------:R-:W-:Y:S06]  /*4900*/  BRA `(.L_x_2085) ;  /* 0x0000000c00487947 */ /* 0x000fec0003800000 */
.L_x_2081:
        /* <DEDUP_REMOVED lines=9> */
.L_x_2089:
[----:B------:R-:W2:Y:S02]  /*49a0*/  LDG.E.U16 R0, desc[UR36][R2.64] ;  /* 0x0000002402007981 */ /* 0x000ea4000c1e1500 */
[----:B--2---:R-:W-:-:S05]  /*49b0*/  HADD2.F32 R0, -RZ, R0.H0_H0 ;  /* 0x20000000ff007230 */ /* 0x004fca0000004100 */
[----:B------:R-:W-:Y:S01]  /*49c0*/  F2FP.BF16.F32.PACK_AB R0, RZ, R0 ;  /* 0x00000000ff00723e */ /* 0x000fe200000010ff */
[----:B------:R-:W-:Y:S06]  /*49d0*/  BRA `(.L_x_2085) ;  /* 0x0000000c00147947 */ /* 0x000fec0003800000 */
.L_x_2088:
        /* <DEDUP_REMOVED lines=9> */
.L_x_2091:
[----:B------:R-:W2:Y:S02]  /*4a70*/  LDG.E.U16 R2, desc[UR36][R2.64] ;  /* 0x0000002402027981 */ /* 0x000ea4000c1e1500 */
[----:B--2---:R-:W-:-:S05]  /*4a80*/  HADD2.F32 R0, -RZ, R2.H0_H0 ;  /* 0x20000002ff007230 */ /* 0x004fca0000004100 */
[----:B------:R-:W-:Y:S01]  /*4a90*/  F2FP.BF16.F32.PACK_AB R0, RZ, R0 ;  /* 0x00000000ff00723e */ /* 0x000fe200000010ff */
[----:B------:R-:W-:Y:S06]  /*4aa0*/  BRA `(.L_x_2085) ;  /* 0x0000000800e07947 */ /* 0x000fec0003800000 */
.L_x_2090:
        /* <DEDUP_REMOVED lines=8> */
.L_x_2080:
        /* <DEDUP_REMOVED lines=13> */
.L_x_2094:
        /* <DEDUP_REMOVED lines=8> */
.L_x_2093:
        /* <DEDUP_REMOVED lines=28> */
.L_x_2096:
        /* <DEDUP_REMOVED lines=15> */
.L_x_2095:
[----:B------:R0:W5:Y:S01]  /*4f30*/  LDG.E.U16 R0, desc[UR36][R2.64] ;  /* 0x0000002402007981 */ /* 0x000162000c1e1500 */
[----:B------:R-:W-:Y:S05]  /*4f40*/  BRA `(.L_x_2085) ;  /* 0x0000000400b87947 */ /* 0x000fea0003800000 */
.L_x_2092:
        /* <DEDUP_REMOVED lines=12> */
.L_x_2099:
        /* <DEDUP_REMOVED lines=21> */
.L_x_2103:
[----:B------:R-:W-:Y:S05]  /*5160*/  BSYNC B1 ;  /* 0x0000000000017941 */ /* 0x000fea0003800000 */
.L_x_2102:
[----:B------:R-:W-:Y:S01]  /*5170*/  LEA R3, R0, 0x3b800000, 0x17 ;  /* 0x3b80000000037811 */ /* 0x000fe200078eb8ff */
[----:B------:R-:W-:-:S05]  /*5180*/  IMAD.SHL.U32 R0, R2, 0x100000, RZ ;  /* 0x0010000002007824 */ /* 0x000fca00078e00ff */
[----:B------:R-:W-:-:S07]  /*5190*/  LOP3.LUT R0, R3, R0, R4, 0xfe, !PT ;  /* 0x0000000003007212 */ /* 0x000fce00078efe04 */
.L_x_2101:
[----:B------:R-:W-:Y:S05]  /*51a0*/  BSYNC B0 ;  /* 0x0000000000007941 */ /* 0x000fea0003800000 */
.L_x_2100:
[----:B------:R-:W-:Y:S01]  /*51b0*/  F2FP.BF16.F32.PACK_AB R0, RZ, R0 ;  /* 0x00000000ff00723e */ /* 0x000fe200000010ff */
[----:B------:R-:W-:Y:S06]  /*51c0*/  BRA `(.L_x_2085) ;  /* 0x0000000400187947 */ /* 0x000fec0003800000 */
.L_x_2098:
        /* <DEDUP_REMOVED lines=21> */
.L_x_2107:
[----:B------:R-:W-:Y:S05]  /*5320*/  BSYNC B1 ;  /* 0x0000000000017941 */ /* 0x000fea0003800000 */
.L_x_2106:
[----:B------:R-:W-:Y:S01]  /*5330*/  LEA R3, R0, 0x37800000, 0x17 ;  /* 0x3780000000037811 */ /* 0x000fe200078eb8ff */
[----:B------:R-:W-:-:S05]  /*5340*/  IMAD.SHL.U32 R0, R2, 0x200000, RZ ;  /* 0x0020000002007824 */ /* 0x000fca00078e00ff */
[----:B------:R-:W-:-:S07]  /*5350*/  LOP3.LUT R0, R3, R0, R4, 0xfe, !PT ;  /* 0x0000000003007212 */ /* 0x000fce00078efe04 */
.L_x_2105:
[----:B------:R-:W-:Y:S05]  /*5360*/  BSYNC B0 ;  /* 0x0000000000007941 */ /* 0x000fea0003800000 */
.L_x_2104:
[----:B------:R-:W-:Y:S01]  /*5370*/  F2FP.BF16.F32.PACK_AB R0, RZ, R0 ;  /* 0x00000000ff00723e */ /* 0x000fe200000010ff */
[----:B------:R-:W-:Y:S06]  /*5380*/  BRA `(.L_x_2085) ;  /* 0x0000000000a87947 */ /* 0x000fec0003800000 */
.L_x_2097:
        /* <DEDUP_REMOVED lines=14> */
.L_x_2111:
[----:B------:R-:W-:Y:S05]  /*5470*/  BSYNC B0 ;  /* 0x0000000000007941 */ /* 0x000fea0003800000 */
.L_x_2110:
[----:B------:R-:W-:Y:S01]  /*5480*/  F2FP.BF16.F32.PACK_AB R0, RZ, R0 ;  /* 0x00000000ff00723e */ /* 0x000fe200000010ff */
[----:B------:R-:W-:Y:S06]  /*5490*/  BRA `(.L_x_2085) ;  /* 0x0000000000647947 */ /* 0x000fec0003800000 */
.L_x_2084:
        /* <DEDUP_REMOVED lines=16> */
.L_x_2112:
[----:B------:R-:W-:Y:S01]  /*55a0*/  PRMT R0, RZ, 0x7610, R0 ;  /* 0x00007610ff007816 */ /* 0x000fe20000000000 */
[----:B------:R-:W-:Y:S06]  /*55b0*/  BRA `(.L_x_2085) ;  /* 0x00000000001c7947 */ /* 0x000fec0003800000 */
.L_x_2109:
[----:B------:R-:W2:Y:S02]  /*55c0*/  LDG.E.64 R2, desc[UR36][R2.64] ;  /* 0x0000002402027981 */ /* 0x000ea4000c1e1b00 */
[----:B--2---:R-:W0:Y:S02]  /*55d0*/  I2F.U64 R0, R2 ;  /* 0x0000000200007312 */ /* 0x004e240000301000 */
[----:B0-----:R-:W-:Y:S01]  /*55e0*/  F2FP.BF16.F32.PACK_AB R0, RZ, R0 ;  /* 0x00000000ff00723e */ /* 0x001fe200000010ff */
[----:B------:R-:W-:Y:S06]  /*55f0*/  BRA `(.L_x_2085) ;  /* 0x00000000000c7947 */ /* 0x000fec0003800000 */
.L_x_2108:
[----:B------:R-:W2:Y:S02]  /*5600*/  LDG.E R2, desc[UR36][R2.64] ;  /* 0x0000002402027981 */ /* 0x000ea4000c1e1900 */
[----:B--2---:R-:W-:-:S04]  /*5610*/  I2FP.F32.U32 R0, R2 ;  /* 0x0000000200007245 */ /* 0x004fc80000201000 */
[----:B------:R-:W-:-:S07]  /*5620*/  F2FP.BF16.F32.PACK_AB R0, RZ, R0 ;  /* 0x00000000ff00723e */ /* 0x000fce00000010ff */
.L_x_2085:
        /* <DEDUP_REMOVED lines=19> */
.L_x_2116:
[----:B------:R-:W-:-:S06]  /*5760*/  IMAD.U32 R3, R3, 0x10000, RZ ;  /* 0x0001000003037824 */ /* 0x000fcc00078e00ff */
[----:B------:R-:W0:Y:S02]  /*5770*/  F2I.S64.TRUNC R2, R3 ;  /* 0x0000000300027311 */ /* 0x000e24000020d900 */
[----:B0-----:R0:W-:Y:S01]  /*5780*/  STG.E.U8 desc[UR36][R16.64], R2 ;  /* 0x0000000210007986 */ /* 0x0011e2000c101124 */
[----:B------:R-:W-:Y:S05]  /*5790*/  BRA `(.L_x_2118) ;  /* 0x0000000c00847947 */ /* 0x000fea0003800000 */
.L_x_2115:
        /* <DEDUP_REMOVED lines=10> */
.L_x_2120:
[----:B------:R-:W-:-:S06]  /*5840*/  IMAD.U32 R3, R3, 0x10000, RZ ;  /* 0x0001000003037824 */ /* 0x000fcc00078e00ff */
[----:B------:R-:W0:Y:S02]  /*5850*/  F2I.FTZ.TRUNC.NTZ R3, R3 ;  /* 0x0000000300037305 */ /* 0x000e24000021f100 */
[----:B0-----:R0:W-:Y:S01]  /*5860*/  STG.E desc[UR36][R16.64], R3 ;  /* 0x0000000310007986 */ /* 0x0011e2000c101924 */
[----:B------:R-:W-:Y:S05]  /*5870*/  BRA `(.L_x_2118) ;  /* 0x0000000c004c7947 */ /* 0x000fea0003800000 */
.L_x_2119:
[----:B------:R-:W-:-:S06]  /*5880*/  IMAD.U32 R3, R3, 0x10000, RZ ;  /* 0x0001000003037824 */ /* 0x000fcc00078e00ff */
[----:B------:R-:W0:Y:S02]  /*5890*/  F2I.FTZ.TRUNC.NTZ R3, R3 ;  /* 0x0000000300037305 */ /* 0x000e24000021f100 */
[----:B0-----:R0:W-:Y:S01]  /*58a0*/  STG.E.U16 desc[UR36][R16.64], R3 ;  /* 0x0000000310007986 */ /* 0x0011e2000c101524 */
[----:B------:R-:W-:Y:S05]  /*58b0*/  BRA `(.L_x_2118) ;  /* 0x0000000c003c7947 */ /* 0x000fea0003800000 */
.L_x_2114:
        /* <DEDUP_REMOVED lines=9> */
.L_x_2122:
[----:B------:R-:W-:-:S05]  /*5950*/  IMAD.U32 R0, R3, 0x10000, RZ ;  /* 0x0001000003007824 */ /* 0x000fca00078e00ff */
[----:B------:R-:W-:-:S05]  /*5960*/  F2FP.F16.F32.PACK_AB R0, RZ, R0 ;  /* 0x00000000ff00723e */ /* 0x000fca00000000ff */
[----:B------:R0:W-:Y:S01]  /*5970*/  STG.E.U16 desc[UR36][R16.64], R0 ;  /* 0x0000000010007986 */ /* 0x0001e2000c101524 */
[----:B------:R-:W-:Y:S05]  /*5980*/  BRA `(.L_x_2118) ;  /* 0x0000000c00087947 */ /* 0x000fea0003800000 */
.L_x_2121:
        /* <DEDUP_REMOVED lines=10> */
.L_x_2124:
[----:B------:R-:W-:-:S05]  /*5a30*/  IMAD.U32 R3, R3, 0x10000, RZ ;  /* 0x0001000003037824 */ /* 0x000fca00078e00ff */
[----:B------:R-:W-:-:S04]  /*5a40*/  F2FP.F16.F32.PACK_AB R3, RZ, R3 ;  /* 0x00000003ff03723e */ /* 0x000fc800000000ff */
[----:B------:R-:W-:-:S05]  /*5a50*/  PRMT R3, R3, 0x5410, RZ ;  /* 0x0000541003037816 */ /* 0x000fca00000000ff */
[----:B------:R0:W-:Y:S01]  /*5a60*/  STG.E desc[UR36][R16.64], R3 ;  /* 0x0000000310007986 */ /* 0x0001e2000c101924 */
[----:B------:R-:W-:Y:S05]  /*5a70*/  BRA `(.L_x_2118) ;  /* 0x0000000800cc7947 */ /* 0x000fea0003800000 */
.L_x_2123:
[----:B------:R-:W-:-:S04]  /*5a80*/  IMAD.U32 R2, R3, 0x10000, RZ ;  /* 0x0001000003027824 */ /* 0x000fc800078e00ff */
[----:B------:R-:W-:-:S06]  /*5a90*/  FMUL.FTZ R2, R2, 1 ;  /* 0x3f80000002027820 */ /* 0x000fcc0000410000 */
[----:B------:R-:W0:Y:S02]  /*5aa0*/  F2F.F64.F32 R2, R2 ;  /* 0x0000000200027310 */ /* 0x000e240000201800 */
[----:B0-----:R0:W-:Y:S01]  /*5ab0*/  STG.E.64 desc[UR36][R16.64], R2 ;  /* 0x0000000210007986 */ /* 0x0011e2000c101b24 */
[----:B------:R-:W-:Y:S05]  /*5ac0*/  BRA `(.L_x_2118) ;  /* 0x0000000800b87947 */ /* 0x000fea0003800000 */
.L_x_2113:
        /* <DEDUP_REMOVED lines=13> */
.L_x_2127:
[----:B------:R-:W-:Y:S01]  /*5ba0*/  IMAD.U32 R3, R3, 0x10000, RZ ;  /* 0x0001000003037824 */ /* 0x000fe200078e00ff */
[----:B------:R-:W-:-:S03]  /*5bb0*/  CS2R R6, SRZ ;  /* 0x0000000000067805 */ /* 0x000fc6000001ff00 */
[----:B------:R-:W-:-:S04]  /*5bc0*/  FMUL.FTZ R3, R3, 1 ;  /* 0x3f80000003037820 */ /* 0x000fc80000410000 */
[----:B------:R-:W0:Y:S02]  /*5bd0*/  F2F.F64.F32 R4, R3 ;  /* 0x0000000300047310 */ /* 0x000e240000201800 */
[----:B0-----:R0:W-:Y:S01]  /*5be0*/  STG.E.128 desc[UR36][R16.64], R4 ;  /* 0x0000000410007986 */ /* 0x0011e2000c101d24 */
[----:B------:R-:W-:Y:S05]  /*5bf0*/  BRA `(.L_x_2118) ;  /* 0x00000008006c7947 */ /* 0x000fea0003800000 */
.L_x_2126:
        /* <DEDUP_REMOVED lines=21> */
.L_x_2131:
[----:B------:R-:W-:Y:S05]  /*5d50*/  BSYNC B0 ;  /* 0x0000000000007941 */ /* 0x000fea0003800000 */
.L_x_2130:
[----:B------:R-:W-:-:S05]  /*5d60*/  LOP3.LUT R3, R0, R3, RZ, 0xfc, !PT ;  /* 0x0000000300037212 */ /* 0x000fca00078efcff */
[----:B------:R0:W-:Y:S01]  /*5d70*/  STG.E.U8 desc[UR36][R16.64], R3 ;  /* 0x0000000310007986 */ /* 0x0001e2000c101124 */
[----:B------:R-:W-:Y:S05]  /*5d80*/  BRA `(.L_x_2118) ;  /* 0x0000000800087947 */ /* 0x000fea0003800000 */
.L_x_2129:
        /* <DEDUP_REMOVED lines=13> */
.L_x_2133:
[----:B------:R-:W-:Y:S01]  /*5e60*/  IMAD.MOV.U32 R0, RZ, RZ, 0x7f ;  /* 0x0000007fff007424 */ /* 0x000fe200078e00ff */
[----:B------:R-:W-:-:S04]  /*5e70*/  ISETP.GT.U32.AND P0, PT, R2, 0x7f800000, PT ;  /* 0x7f8000000200780c */ /* 0x000fc80003f04070 */
[----:B------:R-:W-:-:S09]  /*5e80*/  SEL R0, R0, 0x7c, P0 ;  /* 0x0000007c00007807 */ /* 0x000fd20000000000 */
.L_x_2134:
[----:B------:R-:W-:Y:S05]  /*5e90*/  BSYNC B0 ;  /* 0x0000000000007941 */ /* 0x000fea0003800000 */
.L_x_2132:
[----:B------:R-:W-:-:S04]  /*5ea0*/  LOP3.LUT R2, R3, 0x80000000, RZ, 0xc0, !PT ;  /* 0x8000000003027812 */ /* 0x000fc800078ec0ff */
[----:B------:R-:W-:-:S04]  /*5eb0*/  SHF.R.U32.HI R3, RZ, 0x18, R2 ;  /* 0x00000018ff037819 */ /* 0x000fc80000011602 */
[----:B------:R-:W-:-:S05]  /*5ec0*/  LOP3.LUT R3, R0, R3, RZ, 0xfc, !PT ;  /* 0x0000000300037212 */ /* 0x000fca00078efcff */
[----:B------:R0:W-:Y:S01]  /*5ed0*/  STG.E.U8 desc[UR36][R16.64], R3 ;  /* 0x0000000310007986 */ /* 0x0001e2000c101124 */
[----:B------:R-:W-:Y:S05]  /*5ee0*/  BRA `(.L_x_2118) ;  /* 0x0000000400b07947 */ /* 0x000fea0003800000 */
.L_x_2128:
[----:B------:R0:W-:Y:S01]  /*5ef0*/  STG.E.U16 desc[UR36][R16.64], R3 ;  /* 0x0000000310007986 */ /* 0x0001e2000c101524 */
[----:B------:R-:W-:Y:S05]  /*5f00*/  BRA `(.L_x_2118) ;  /* 0x0000000400a87947 */ /* 0x000fea0003800000 */
.L_x_2125:
        /* <DEDUP_REMOVED lines=12> */
.L_x_2137:
        /* <DEDUP_REMOVED lines=17> */
.L_x_2140:
[----:B------:R-:W-:-:S04]  /*60e0*/  LOP3.LUT R2, R3, 0x80000000, RZ, 0xc0, !PT ;  /* 0x8000000003027812 */ /* 0x000fc800078ec0ff */
[----:B------:R-:W-:-:S04]  /*60f0*/  SHF.R.U32.HI R3, RZ, 0x18, R2 ;  /* 0x00000018ff037819 */ /* 0x000fc80000011602 */
[----:B------:R-:W-:-:S04]  /*6100*/  LOP3.LUT R0, R0, R3, RZ, 0xfc, !PT ;  /* 0x0000000300007212 */ /* 0x000fc800078efcff */
[----:B------:R-:W-:-:S07]  /*6110*/  PRMT R8, R0, 0x7610, R8 ;  /* 0x0000761000087816 */ /* 0x000fce0000000008 */
.L_x_2139:
[----:B------:R-:W-:Y:S05]  /*6120*/  BSYNC B0 ;  /* 0x0000000000007941 */ /* 0x000fea0003800000 */
.L_x_2138:
[----:B------:R3:W-:Y:S01]  /*6130*/  STG.E.U8 desc[UR36][R16.64], R8 ;  /* 0x0000000810007986 */ /* 0x0007e2000c101124 */
[----:B------:R-:W-:Y:S05]  /*6140*/  BRA `(.L_x_2118) ;  /* 0x0000000400187947 */ /* 0x000fea0003800000 */
.L_x_2136:
        /* <DEDUP_REMOVED lines=17> */
.L_x_2143:
[----:B------:R-:W-:-:S04]  /*6260*/  LOP3.LUT R2, R3, 0x80000000, RZ, 0xc0, !PT ;  /* 0x8000000003027812 */ /* 0x000fc800078ec0ff */
[----:B------:R-:W-:-:S04]  /*6270*/  SHF.R.U32.HI R3, RZ, 0x18, R2 ;  /* 0x00000018ff037819 */ /* 0x000fc80000011602 */
[----:B------:R-:W-:-:S04]  /*6280*/  LOP3.LUT R0, R0, R3, RZ, 0xfc, !PT ;  /* 0x0000000300007212 */ /* 0x000fc800078efcff */
[----:B------:R-:W-:-:S07]  /*6290*/  PRMT R8, R0, 0x7610, R8 ;  /* 0x0000761000087816 */ /* 0x000fce0000000008 */
.L_x_2142:
[----:B------:R-:W-:Y:S05]  /*62a0*/  BSYNC B0 ;  /* 0x0000000000007941 */ /* 0x000fea0003800000 */
.L_x_2141:
[----:B------:R0:W-:Y:S01]  /*62b0*/  STG.E.U8 desc[UR36][R16.64], R8 ;  /* 0x0000000810007986 */ /* 0x0001e2000c101124 */
[----:B------:R-:W-:Y:S05]  /*62c0*/  BRA `(.L_x_2118) ;  /* 0x0000000000b87947 */ /* 0x000fea0003800000 */
.L_x_2135:
        /* <DEDUP_REMOVED lines=22> */
.L_x_2117:
        /* <DEDUP_REMOVED lines=16> */
.L_x_2146:
[----:B------:R-:W-:Y:S05]  /*6530*/  BRA `(.L_x_2118) ;  /* 0x00000000001c7947 */ /* 0x000fea0003800000 */
.L_x_2145:
[----:B------:R-:W-:-:S06]  /*6540*/  IMAD.U32 R3, R3, 0x10000, RZ ;  /* 0x0001000003037824 */ /* 0x000fcc00078e00ff */
[----:B------:R-:W0:Y:S02]  /*6550*/  F2I.U64.TRUNC R2, R3 ;  /* 0x0000000300027311 */ /* 0x000e24000020d800 */
[----:B0-----:R2:W-:Y:S01]  /*6560*/  STG.E.64 desc[UR36][R16.64], R2 ;  /* 0x0000000210007986 */ /* 0x0015e2000c101b24 */
[----:B------:R-:W-:Y:S05]  /*6570*/  BRA `(.L_x_2118) ;  /* 0x00000000000c7947 */ /* 0x000fea0003800000 */
.L_x_2144:
[----:B------:R-:W-:-:S06]  /*6580*/  IMAD.U32 R3, R3, 0x10000, RZ ;  /* 0x0001000003037824 */ /* 0x000fcc00078e00ff */
[----:B------:R-:W0:Y:S02]  /*6590*/  F2I.FTZ.U32.TRUNC.NTZ R3, R3 ;  /* 0x0000000300037305 */ /* 0x000e24000021f000 */
[----:B0-----:R0:W-:Y:S02]  /*65a0*/  STG.E desc[UR36][R16.64], R3 ;  /* 0x0000000310007986 */ /* 0x0011e4000c101924 */
.L_x_2118:
[----:B------:R-:W-:-:S07]  /*65b0*/  VIADD R19, R19, 0x80 ;  /* 0x0000008013137836 */ /* 0x000fce0000000000 */
.L_x_2078:
[----:B------:R-:W-:Y:S05]  /*65c0*/  BSYNC B6 ;  /* 0x0000000000067941 */ /* 0x000fea0003800000 */
.L_x_2077:
        /* <DEDUP_REMOVED lines=307> */
.L_x_2149:
        /* <DEDUP_REMOVED lines=22> */
.L_x_2153:
[----:B------:R-:W2:Y:S02]  /*7a60*/  LDG.E.U8 R2, desc[UR36][R2.64] ;  /* 0x0000002402027981 */ /* 0x000ea4000c1e1100 */
[----:B--2---:R-:W-:-:S04]  /*7a70*/  I2FP.F32.U32 R0, R2 ;  /* 0x0000000200007245 */ /* 0x004fc80000201000 */
[----:B------:R-:W-:Y:S01]  /*7a80*/  F2FP.BF16.F32.PACK_AB R0, RZ, R0 ;  /* 0x00000000ff00723e */ /* 0x000fe200000010ff */
[----:B------:R-:W-:Y:S06]  /*7a90*/  BRA `(.L_x_2155) ;  /* 0x0000000c00907947 */ /* 0x000fec0003800000 */
.L_x_2152:
        /* <DEDUP_REMOVED lines=10> */
.L_x_2157:
[----:B------:R-:W2:Y:S02]  /*7b40*/  LDG.E R2, desc[UR36][R2.64] ;  /* 0x0000002402027981 */ /* 0x000ea4000c1e1900 */
[----:B--2---:R-:W-:-:S04]  /*7b50*/  I2FP.F32.S32 R0, R2 ;  /* 0x0000000200007245 */ /* 0x004fc80000201400 */
[----:B------:R-:W-:Y:S01]  /*7b60*/  F2FP.BF16.F32.PACK_AB R0, RZ, R0 ;  /* 0x00000000ff00723e */ /* 0x000fe200000010ff */
[----:B------:R-:W-:Y:S06]  /*7b70*/  BRA `(.L_x_2155) ;  /* 0x0000000c00587947 */ /* 0x000fec0003800000 */
.L_x_2156:
[----:B------:R-:W2:Y:S02]  /*7b80*/  LDG.E.U16 R2, desc[UR36][R2.64] ;  /* 0x0000002402027981 */ /* 0x000ea4000c1e1500 */
[----:B--2---:R-:W0:Y:S02]  /*7b90*/  I2F.S16 R0, R2 ;  /* 0x0000000200007306 */ /* 0x004e240000101400 */
[----:B0-----:R-:W-:Y:S01]  /*7ba0*/  F2FP.BF16.F32.PACK_AB R0, RZ, R0 ;  /* 0x00000000ff00723e */ /* 0x001fe200000010ff */
[----:B------:R-:W-:Y:S06]  /*7bb0*/  BRA `(.L_x_2155) ;  /* 0x0000000c00487947 */ /* 0x000fec0003800000 */
.L_x_2151:
        /* <DEDUP_REMOVED lines=9> */
.L_x_2159:
[----:B------:R-:W2:Y:S02]  /*7c50*/  LDG.E.U16 R0, desc[UR36][R2.64] ;  /* 0x0000002402007981 */ /* 0x000ea4000c1e1500 */
[----:B--2---:R-:W-:-:S05]  /*7c60*/  HADD2.F32 R0, -RZ, R0.H0_H0 ;  /* 0x20000000ff007230 */ /* 0x004fca0000004100 */
[----:B------:R-:W-:Y:S01]  /*7c70*/  F2FP.BF16.F32.PACK_AB R0, RZ, R0 ;  /* 0x00000000ff00723e */ /* 0x000fe200000010ff */
[----:B------:R-:W-:Y:S06]  /*7c80*/  BRA `(.L_x_2155) ;  /* 0x0000000c00147947 */ /* 0x000fec0003800000 */
.L_x_2158:
        /* <DEDUP_REMOVED lines=9> */
.L_x_2161:
[----:B------:R-:W2:Y:S02]  /*7d20*/  LDG.E.U16 R2, desc[UR36][R2.64] ;  /* 0x0000002402027981 */ /* 0x000ea4000c1e1500 */
[----:B--2---:R-:W-:-:S05]  /*7d30*/  HADD2.F32 R0, -RZ, R2.H0_H0 ;  /* 0x20000002ff007230 */ /* 0x004fca0000004100 */
[----:B------:R-:W-:Y:S01]  /*7d40*/  F2FP.BF16.F32.PACK_AB R0, RZ, R0 ;  /* 0x00000000ff00723e */ /* 0x000fe200000010ff */
[----:B------:R-:W-:Y:S06]  /*7d50*/  BRA `(.L_x_2155) ;  /* 0x0000000800e07947 */ /* 0x000fec0003800000 */
.L_x_2160:
        /* <DEDUP_REMOVED lines=8> */
.L_x_2150:
        /* <DEDUP_REMOVED lines=13> */
.L_x_2164:
        /* <DEDUP_REMOVED lines=8> */
.L_x_2163:
        /* <DEDUP_REMOVED lines=28> */
.L_x_2166:
        /* <DEDUP_REMOVED lines=15> */
.L_x_2165:
[----:B------:R0:W5:Y:S01]  /*81e0*/  LDG.E.U16 R0, desc[UR36][R2.64] ;  /* 0x0000002402007981 */ /* 0x000162000c1e1500 */
[----:B------:R-:W-:Y:S05]  /*81f0*/  BRA `(.L_x_2155) ;  /* 0x0000000400b87947 */ /* 0x000fea0003800000 */
.L_x_2162:
        /* <DEDUP_REMOVED lines=12> */
.L_x_2169:
        /* <DEDUP_REMOVED lines=21> */
.L_x_2173:
[----:B------:R-:W-:Y:S05]  /*8410*/  BSYNC B1 ;  /* 0x0000000000017941 */ /* 0x000fea0003800000 */
.L_x_2172:
[----:B------:R-:W-:Y:S01]  /*8420*/  LEA R3, R0, 0x3b800000, 0x17 ;  /* 0x3b80000000037811 */ /* 0x000fe200078eb8ff */
[----:B------:R-:W-:-:S05]  /*8430*/  IMAD.SHL.U32 R0, R2, 0x100000, RZ ;  /* 0x0010000002007824 */ /* 0x000fca00078e00ff */
[----:B------:R-:W-:-:S07]  /*8440*/  LOP3.LUT R0, R3, R0, R4, 0xfe, !PT ;  /* 0x0000000003007212 */ /* 0x000fce00078efe04 */
.L_x_2171:
[----:B------:R-:W-:Y:S05]  /*8450*/  BSYNC B0 ;  /* 0x0000000000007941 */ /* 0x000fea0003800000 */
.L_x_2170:
[----:B------:R-:W-:Y:S01]  /*8460*/  F2FP.BF16.F32.PACK_AB R0, RZ, R0 ;  /* 0x00000000ff00723e */ /* 0x000fe200000010ff */
[----:B------:R-:W-:Y:S06]  /*8470*/  BRA `(.L_x_2155) ;  /* 0x0000000400187947 */ /* 0x000fec0003800000 */
.L_x_2168:
        /* <DEDUP_REMOVED lines=21> */
.L_x_2177:
[----:B------:R-:W-:Y:S05]  /*85d0*/  BSYNC B1 ;  /* 0x0000000000017941 */ /* 0x000fea0003800000 */
.L_x_2176:
[----:B------:R-:W-:Y:S01]  /*85e0*/  LEA R3, R0, 0x37800000, 0x17 ;  /* 0x3780000000037811 */ /* 0x000fe200078eb8ff */
[----:B------:R-:W-:-:S05]  /*85f0*/  IMAD.SHL.U32 R0, R2, 0x200000, RZ ;  /* 0x0020000002007824 */ /* 0x000fca00078e00ff */
[----:B------:R-:W-:-:S07]  /*8600*/  LOP3.LUT R0, R3, R0, R4, 0xfe, !PT ;  /* 0x0000000003007212 */ /* 0x000fce00078efe04 */
.L_x_2175:
[----:B------:R-:W-:Y:S05]  /*8610*/  BSYNC B0 ;  /* 0x0000000000007941 */ /* 0x000fea0003800000 */
.L_x_2174:
[----:B------:R-:W-:Y:S01]  /*8620*/  F2FP.BF16.F32.PACK_AB R0, RZ, R0 ;  /* 0x00000000ff00723e */ /* 0x000fe200000010ff */
[----:B------:R-:W-:Y:S06]  /*8630*/  BRA `(.L_x_2155) ;  /* 0x0000000000a87947 */ /* 0x000fec0003800000 */
.L_x_2167:
        /* <DEDUP_REMOVED lines=14> */
.L_x_2181:
[----:B------:R-:W-:Y:S05]  /*8720*/  BSYNC B0 ;  /* 0x0000000000007941 */ /* 0x000fea0003800000 */
.L_x_2180:
[----:B------:R-:W-:Y:S01]  /*8730*/  F2FP.BF16.F32.PACK_AB R0, RZ, R0 ;  /* 0x00000000ff00723e */ /* 0x000fe200000010ff */
[----:B------:R-:W-:Y:S06]  /*8740*/  BRA `(.L_x_2155) ;  /* 0x0000000000647947 */ /* 0x000fec0003800000 */
.L_x_2154:
        /* <DEDUP_REMOVED lines=16> */
.L_x_2182:
[----:B------:R-:W-:Y:S01]  /*8850*/  PRMT R0, RZ, 0x7610, R0 ;  /* 0x00007610ff007816 */ /* 0x000fe20000000000 */
[----:B------:R-:W-:Y:S06]  /*8860*/  BRA `(.L_x_2155) ;  /* 0x00000000001c7947 */ /* 0x000fec0003800000 */
.L_x_2179:
[----:B------:R-:W2:Y:S02]  /*8870*/  LDG.E.64 R2, desc[UR36][R2.64] ;  /* 0x0000002402027981 */ /* 0x000ea4000c1e1b00 */
[----:B--2---:R-:W0:Y:S02]  /*8880*/  I2F.U64 R0, R2 ;  /* 0x0000000200007312 */ /* 0x004e240000301000 */
[----:B0-----:R-:W-:Y:S01]  /*8890*/  F2FP.BF16.F32.PACK_AB R0, RZ, R0 ;  /* 0x00000000ff00723e */ /* 0x001fe200000010ff */
[----:B------:R-:W-:Y:S06]  /*88a0*/  BRA `(.L_x_2155) ;  /* 0x00000000000c7947 */ /* 0x000fec0003800000 */
.L_x_2178:
[----:B------:R-:W2:Y:S02]  /*88b0*/  LDG.E R2, desc[UR36][R2.64] ;  /* 0x0000002402027981 */ /* 0x000ea4000c1e1900 */
[----:B--2---:R-:W-:-:S04]  /*88c0*/  I2FP.F32.U32 R0, R2 ;  /* 0x0000000200007245 */ /* 0x004fc80000201000 */
[----:B------:R-:W-:-:S07]  /*88d0*/  F2FP.BF16.F32.PACK_AB R0, RZ, R0 ;  /* 0x00000000ff00723e */ /* 0x000fce00000010ff */
.L_x_2155:
        /* <DEDUP_REMOVED lines=19> */
.L_x_2186:
[----:B------:R-:W-:-:S06]  /*8a10*/  IMAD.U32 R3, R3, 0x10000, RZ ;  /* 0x0001000003037824 */ /* 0x000fcc00078e00ff */
[----:B------:R-:W0:Y:S02]  /*8a20*/  F2I.S64.TRUNC R2, R3 ;  /* 0x0000000300027311 */ /* 0x000e24000020d900 */
[----:B0-----:R3:W-:Y:S01]  /*8a30*/  STG.E.U8 desc[UR36][R16.64], R2 ;  /* 0x0000000210007986 */ /* 0x0017e2000c101124 */
[----:B------:R-:W-:Y:S05]  /*8a40*/  BRA `(.L_x_2188) ;  /* 0x0000000c00847947 */ /* 0x000fea0003800000 */
.L_x_2185:
        /* <DEDUP_REMOVED lines=10> */
.L_x_2190:
[----:B------:R-:W-:-:S06]  /*8af0*/  IMAD.U32 R3, R3, 0x10000, RZ ;  /* 0x0001000003037824 */ /* 0x000fcc00078e00ff */
[----:B------:R-:W0:Y:S02]  /*8b00*/  F2I.FTZ.TRUNC.NTZ R3, R3 ;  /* 0x0000000300037305 */ /* 0x000e24000021f100 */
[----:B0-----:R2:W-:Y:S01]  /*8b10*/  STG.E desc[UR36][R16.64], R3 ;  /* 0x0000000310007986 */ /* 0x0015e2000c101924 */
[----:B------:R-:W-:Y:S05]  /*8b20*/  BRA `(.L_x_2188) ;  /* 0x0000000c004c7947 */ /* 0x000fea0003800000 */
.L_x_2189:
[----:B------:R-:W-:-:S06]  /*8b30*/  IMAD.U32 R3, R3, 0x10000, RZ ;  /* 0x0001000003037824 */ /* 0x000fcc00078e00ff */
[----:B------:R-:W0:Y:S02]  /*8b40*/  F2I.FTZ.TRUNC.NTZ R3, R3 ;  /* 0x0000000300037305 */ /* 0x000e24000021f100 */
[----:B0-----:R0:W-:Y:S01]  /*8b50*/  STG.E.U16 desc[UR36][R16.64], R3 ;  /* 0x0000000310007986 */ /* 0x0011e2000c101524 */
[----:B------:R-:W-:Y:S05]  /*8b60*/  BRA `(.L_x_2188) ;  /* 0x0000000c003c7947 */ /* 0x000fea0003800000 */
.L_x_2184:
        /* <DEDUP_REMOVED lines=9> */
.L_x_2192:
[----:B------:R-:W-:-:S05]  /*8c00*/  IMAD.U32 R0, R3, 0x10000, RZ ;  /* 0x0001000003007824 */ /* 0x000fca00078e00ff */
[----:B------:R-:W-:-:S05]  /*8c10*/  F2FP.F16.F32.PACK_AB R0, RZ, R0 ;  /* 0x00000000ff00723e */ /* 0x000fca00000000ff */
[----:B------:R0:W-:Y:S01]  /*8c20*/  STG.E.U16 desc[UR36][R16.64], R0 ;  /* 0x0000000010007986 */ /* 0x0001e2000c101524 */
[----:B------:R-:W-:Y:S05]  /*8c30*/  BRA `(.L_x_2188) ;  /* 0x0000000c00087947 */ /* 0x000fea0003800000 */
.L_x_2191:
        /* <DEDUP_REMOVED lines=10> */
.L_x_2194:
[----:B------:R-:W-:-:S05]  /*8ce0*/  IMAD.U32 R3, R3, 0x10000, RZ ;  /* 0x0001000003037824 */ /* 0x000fca00078e00ff */
[----:B------:R-:W-:-:S04]  /*8cf0*/  F2FP.F16.F32.PACK_AB R3, RZ, R3 ;  /* 0x00000003ff03723e */ /* 0x000fc800000000ff */
[----:B------:R-:W-:-:S05]  /*8d00*/  PRMT R3, R3, 0x5410, RZ ;  /* 0x0000541003037816 */ /* 0x000fca00000000ff */
[----:B------:R0:W-:Y:S01]  /*8d10*/  STG.E desc[UR36][R16.64], R3 ;  /* 0x0000000310007986 */ /* 0x0001e2000c101924 */
[----:B------:R-:W-:Y:S05]  /*8d20*/  BRA `(.L_x_2188) ;  /* 0x0000000800cc7947 */ /* 0x000fea0003800000 */
.L_x_2193:
[----:B------:R-:W-:-:S04]  /*8d30*/  IMAD.U32 R2, R3, 0x10000, RZ ;  /* 0x0001000003027824 */ /* 0x000fc800078e00ff */
[----:B------:R-:W-:-:S06]  /*8d40*/  FMUL.FTZ R2, R2, 1 ;  /* 0x3f80000002027820 */ /* 0x000fcc0000410000 */
[----:B------:R-:W0:Y:S02]  /*8d50*/  F2F.F64.F32 R2, R2 ;  /* 0x0000000200027310 */ /* 0x000e240000201800 */
[----:B0-----:R0:W-:Y:S01]  /*8d60*/  STG.E.64 desc[UR36][R16.64], R2 ;  /* 0x0000000210007986 */ /* 0x0011e2000c101b24 */
[----:B------:R-:W-:Y:S05]  /*8d70*/  BRA `(.L_x_2188) ;  /* 0x0000000800b87947 */ /* 0x000fea0003800000 */
.L_x_2183:
        /* <DEDUP_REMOVED lines=13> */
.L_x_2197:
[----:B------:R-:W-:Y:S01]  /*8e50*/  IMAD.U32 R3, R3, 0x10000, RZ ;  /* 0x0001000003037824 */ /* 0x000fe200078e00ff */
[----:B------:R-:W-:-:S03]  /*8e60*/  CS2R R6, SRZ ;  /* 0x0000000000067805 */ /* 0x000fc6000001ff00 */
[----:B------:R-:W-:-:S04]  /*8e70*/  FMUL.FTZ R3, R3, 1 ;  /* 0x3f80000003037820 */ /* 0x000fc80000410000 */
[----:B------:R-:W0:Y:S02]  /*8e80*/  F2F.F64.F32 R4, R3 ;  /* 0x0000000300047310 */ /* 0x000e240000201800 */
[----:B0-----:R0:W-:Y:S01]  /*8e90*/  STG.E.128 desc[UR36][R16.64], R4 ;  /* 0x0000000410007986 */ /* 0x0011e2000c101d24 */
[----:B------:R-:W-:Y:S05]  /*8ea0*/  BRA `(.L_x_2188) ;  /* 0x00000008006c7947 */ /* 0x000fea0003800000 */
.L_x_2196:
        /* <DEDUP_REMOVED lines=21> */
.L_x_2201:
[----:B------:R-:W-:Y:S05]  /*9000*/  BSYNC B0 ;  /* 0x0000000000007941 */ /* 0x000fea0003800000 */
.L_x_2200:
[----:B------:R-:W-:-:S05]  /*9010*/  LOP3.LUT R3, R0, R3, RZ, 0xfc, !PT ;  /* 0x0000000300037212 */ /* 0x000fca00078efcff */
[----:B------:R0:W-:Y:S01]  /*9020*/  STG.E.U8 desc[UR36][R16.64], R3 ;  /* 0x0000000310007986 */ /* 0x0001e2000c101124 */
[----:B------:R-:W-:Y:S05]  /*9030*/  BRA `(.L_x_2188) ;  /* 0x0000000800087947 */ /* 0x000fea0003800000 */
.L_x_2199:
        /* <DEDUP_REMOVED lines=13> */
.L_x_2203:
[----:B------:R-:W-:Y:S01]  /*9110*/  IMAD.MOV.U32 R0, RZ, RZ, 0x7f ;  /* 0x0000007fff007424 */ /* 0x000fe200078e00ff */
[----:B------:R-:W-:-:S04]  /*9120*/  ISETP.GT.U32.AND P0, PT, R2, 0x7f800000, PT ;  /* 0x7f8000000200780c */ /* 0x000fc80003f04070 */
[----:B------:R-:W-:-:S09]  /*9130*/  SEL R0, R0, 0x7c, P0 ;  /* 0x0000007c00007807 */ /* 0x000fd20000000000 */
.L_x_2204:
[----:B------:R-:W-:Y:S05]  /*9140*/  BSYNC B0 ;  /* 0x0000000000007941 */ /* 0x000fea0003800000 */
.L_x_2202:
[----:B------:R-:W-:-:S04]  /*9150*/  LOP3.LUT R2, R3, 0x80000000, RZ, 0xc0, !PT ;  /* 0x8000000003027812 */ /* 0x000fc800078ec0ff */
[----:B------:R-:W-:-:S04]  /*9160*/  SHF.R.U32.HI R3, RZ, 0x18, R2 ;  /* 0x00000018ff037819 */ /* 0x000fc80000011602 */
[----:B------:R-:W-:-:S05]  /*9170*/  LOP3.LUT R3, R0, R3, RZ, 0xfc, !PT ;  /* 0x0000000300037212 */ /* 0x000fca00078efcff */
[----:B------:R0:W-:Y:S01]  /*9180*/  STG.E.U8 desc[UR36][R16.64], R3 ;  /* 0x0000000310007986 */ /* 0x0001e2000c101124 */
[----:B------:R-:W-:Y:S05]  /*9190*/  BRA `(.L_x_2188) ;  /* 0x0000000400b07947 */ /* 0x000fea0003800000 */
.L_x_2198:
[----:B------:R0:W-:Y:S01]  /*91a0*/  STG.E.U16 desc[UR36][R16.64], R3 ;  /* 0x0000000310007986 */ /* 0x0001e2000c101524 */
[----:B------:R-:W-:Y:S05]  /*91b0*/  BRA `(.L_x_2188) ;  /* 0x0000000400a87947 */ /* 0x000fea0003800000 */
.L_x_2195:
        /* <DEDUP_REMOVED lines=12> */
.L_x_2207:
        /* <DEDUP_REMOVED lines=17> */
.L_x_2210:
[----:B------:R-:W-:-:S04]  /*9390*/  LOP3.LUT R2, R3, 0x80000000, RZ, 0xc0, !PT ;  /* 0x8000000003027812 */ /* 0x000fc800078ec0ff */
[----:B------:R-:W-:-:S04]  /*93a0*/  SHF.R.U32.HI R3, RZ, 0x18, R2 ;  /* 0x00000018ff037819 */ /* 0x000fc80000011602 */
[----:B------:R-:W-:-:S04]  /*93b0*/  LOP3.LUT R0, R0, R3, RZ, 0xfc, !PT ;  /* 0x0000000300007212 */ /* 0x000fc800078efcff */
[----:B------:R-:W-:-:S07]  /*93c0*/  PRMT R8, R0, 0x7610, R8 ;  /* 0x0000761000087816 */ /* 0x000fce0000000008 */
.L_x_2209:
[----:B------:R-:W-:Y:S05]  /*93d0*/  BSYNC B0 ;  /* 0x0000000000007941 */ /* 0x000fea0003800000 */
.L_x_2208:
[----:B------:R0:W-:Y:S01]  /*93e0*/  STG.E.U8 desc[UR36][R16.64], R8 ;  /* 0x0000000810007986 */ /* 0x0001e2000c101124 */
[----:B------:R-:W-:Y:S05]  /*93f0*/  BRA `(.L_x_2188) ;  /* 0x0000000400187947 */ /* 0x000fea0003800000 */
.L_x_2206:
        /* <DEDUP_REMOVED lines=17> */
.L_x_2213:
[----:B------:R-:W-:-:S04]  /*9510*/  LOP3.LUT R2, R3, 0x80000000, RZ, 0xc0, !PT ;  /* 0x8000000003027812 */ /* 0x000fc800078ec0ff */
[----:B------:R-:W-:-:S04]  /*9520*/  SHF.R.U32.HI R3, RZ, 0x18, R2 ;  /* 0x00000018ff037819 */ /* 0x000fc80000011602 */
[----:B------:R-:W-:-:S04]  /*9530*/  LOP3.LUT R0, R0, R3, RZ, 0xfc, !PT ;  /* 0x0000000300007212 */ /* 0x000fc800078efcff */
[----:B------:R-:W-:-:S07]  /*9540*/  PRMT R8, R0, 0x7610, R8 ;  /* 0x0000761000087816 */ /* 0x000fce0000000008 */
.L_x_2212:
[----:B------:R-:W-:Y:S05]  /*9550*/  BSYNC B0 ;  /* 0x0000000000007941 */ /* 0x000fea0003800000 */
.L_x_2211:
[----:B------:R0:W-:Y:S01]  /*9560*/  STG.E.U8 desc[UR36][R16.64], R8 ;  /* 0x0000000810007986 */ /* 0x0001e2000c101124 */
[----:B------:R-:W-:Y:S05]  /*9570*/  BRA `(.L_x_2188) ;  /* 0x0000000000b87947 */ /* 0x000fea0003800000 */
.L_x_2205:
        /* <DEDUP_REMOVED lines=22> */
.L_x_2187:
        /* <DEDUP_REMOVED lines=16> */
.L_x_2216:
[----:B------:R-:W-:Y:S05]  /*97e0*/  BRA `(.L_x_2188) ;  /* 0x00000000001c7947 */ /* 0x000fea0003800000 */
.L_x_2215:
[----:B------:R-:W-:-:S06]  /*97f0*/  IMAD.U32 R3, R3, 0x10000, RZ ;  /* 0x0001000003037824 */ /* 0x000fcc00078e00ff */
[----:B------:R-:W0:Y:S02]  /*9800*/  F2I.U64.TRUNC R2, R3 ;  /* 0x0000000300027311 */ /* 0x000e24000020d800 */
[----:B0-----:R0:W-:Y:S01]  /*9810*/  STG.E.64 desc[UR36][R16.64], R2 ;  /* 0x0000000210007986 */ /* 0x0011e2000c101b24 */
[----:B------:R-:W-:Y:S05]  /*9820*/  BRA `(.L_x_2188) ;  /* 0x00000000000c7947 */ /* 0x000fea0003800000 */
.L_x_2214:
[----:B------:R-:W-:-:S06]  /*9830*/  IMAD.U32 R3, R3, 0x10000, RZ ;  /* 0x0001000003037824 */ /* 0x000fcc00078e00ff */
[----:B------:R-:W0:Y:S02]  /*9840*/  F2I.FTZ.U32.TRUNC.NTZ R3, R3 ;  /* 0x0000000300037305 */ /* 0x000e24000021f000 */
[----:B0-----:R0:W-:Y:S02]  /*9850*/  STG.E desc[UR36][R16.64], R3 ;  /* 0x0000000310007986 */ /* 0x0011e4000c101924 */
.L_x_2188:
[----:B------:R-:W-:-:S07]  /*9860*/  VIADD R19, R19, 0x80 ;  /* 0x0000008013137836 */ /* 0x000fce0000000000 */
.L_x_2148:
[----:B------:R-:W-:Y:S05]  /*9870*/  BSYNC B6 ;  /* 0x0000000000067941 */ /* 0x000fea0003800000 */
.L_x_2147:
        /* <DEDUP_REMOVED lines=306> */
.L_x_2217:
        /* <DEDUP_REMOVED lines=22> */
.L_x_2221:
[----:B------:R-:W2:Y:S02]  /*ad00*/  LDG.E.U8 R2, desc[UR36][R2.64] ;  /* 0x0000002402027981 */ /* 0x000ea4000c1e1100 */
[----:B--2---:R-:W-:-:S04]  /*ad10*/  I2FP.F32.U32 R0, R2 ;  /* 0x0000000200007245 */ /* 0x004fc80000201000 */
[----:B------:R-:W-:Y:S01]  /*ad20*/  F2FP.BF16.F32.PACK_AB R0, RZ, R0 ;  /* 0x00000000ff00723e */ /* 0x000fe200000010ff */
[----:B------:R-:W-:Y:S06]  /*ad30*/  BRA `(.L_x_2223) ;  /* 0x0000000c00907947 */ /* 0x000fec0003800000 */
.L_x_2220:
        /* <DEDUP_REMOVED lines=10> */
.L_x_2225:
[----:B------:R-:W2:Y:S02]  /*ade0*/  LDG.E R2, desc[UR36][R2.64] ;  /* 0x0000002402027981 */ /* 0x000ea4000c1e1900 */
[----:B--2---:R-:W-:-:S04]  /*adf0*/  I2FP.F32.S32 R0, R2 ;  /* 0x0000000200007245 */ /* 0x004fc80000201400 */
[----:B------:R-:W-:Y:S01]  /*ae00*/  F2FP.BF16.F32.PACK_AB R0, RZ, R0 ;  /* 0x00000000ff00723e */ /* 0x000fe200000010ff */
[----:B------:R-:W-:Y:S06]  /*ae10*/  BRA `(.L_x_2223) ;  /* 0x0000000c00587947 */ /* 0x000fec0003800000 */
.L_x_2224:
[----:B------:R-:W2:Y:S02]  /*ae20*/  LDG.E.U16 R2, desc[UR36][R2.64] ;  /* 0x0000002402027981 */ /* 0x000ea4000c1e1500 */
[----:B--2---:R-:W0:Y:S02]  /*ae30*/  I2F.S16 R0, R2 ;  /* 0x0000000200007306 */ /* 0x004e240000101400 */
[----:B0-----:R-:W-:Y:S01]  /*ae40*/  F2FP.BF16.F32.PACK_AB R0, RZ, R0 ;  /* 0x00000000ff00723e */ /* 0x001fe200000010ff */
[----:B------:R-:W-:Y:S06]  /*ae50*/  BRA `(.L_x_2223) ;  /* 0x0000000c00487947 */ /* 0x000fec0003800000 */
.L_x_2219:
        /* <DEDUP_REMOVED lines=9> */
.L_x_2227:
[----:B------:R-:W2:Y:S02]  /*aef0*/  LDG.E.U16 R0, desc[UR36][R2.64] ;  /* 0x0000002402007981 */ /* 0x000ea4000c1e1500 */
[----:B--2---:R-:W-:-:S05]  /*af00*/  HADD2.F32 R0, -RZ, R0.H0_H0 ;  /* 0x20000000ff007230 */ /* 0x004fca0000004100 */
[----:B------:R-:W-:Y:S01]  /*af10*/  F2FP.BF16.F32.PACK_AB R0, RZ, R0 ;  /* 0x00000000ff00723e */ /* 0x000fe200000010ff */
[----:B------:R-:W-:Y:S06]  /*af20*/  BRA `(.L_x_2223) ;  /* 0x0000000c00147947 */ /* 0x000fec0003800000 */
.L_x_2226:
        /* <DEDUP_REMOVED lines=9> */
.L_x_2229:
[----:B------:R-:W2:Y:S02]  /*afc0*/  LDG.E.U16 R2, desc[UR36][R2.64] ;  /* 0x0000002402027981 */ /* 0x000ea4000c1e1500 */
[----:B--2---:R-:W-:-:S05]  /*afd0*/  HADD2.F32 R0, -RZ, R2.H0_H0 ;  /* 0x20000002ff007230 */ /* 0x004fca0000004100 */
[----:B------:R-:W-:Y:S01]  /*afe0*/  F2FP.BF16.F32.PACK_AB R0, RZ, R0 ;  /* 0x00000000ff00723e */ /* 0x000fe200000010ff */
[----:B------:R-:W-:Y:S06]  /*aff0*/  BRA `(.L_x_2223) ;  /* 0x0000000800e07947 */ /* 0x000fec0003800000 */
.L_x_2228:
        /* <DEDUP_REMOVED lines=8> */
.L_x_2218:
        /* <DEDUP_REMOVED lines=13> */
.L_x_2232:
        /* <DEDUP_REMOVED lines=8> */
.L_x_2231:
        /* <DEDUP_REMOVED lines=28> */
.L_x_2234:
        /* <DEDUP_REMOVED lines=15> */
.L_x_2233:
[----:B------:R0:W5:Y:S01]  /*b480*/  LDG.E.U16 R0, desc[UR36][R2.64] ;  /* 0x0000002402007981 */ /* 0x000162000c1e1500 */
[----:B------:R-:W-:Y:S05]  /*b490*/  BRA `(.L_x_2223) ;  /* 0x0000000400b87947 */ /* 0x000fea0003800000 */
.L_x_2230:
        /* <DEDUP_REMOVED lines=12> */
.L_x_2237:
        /* <DEDUP_REMOVED lines=21> */
.L_x_2241:
[----:B------:R-:W-:Y:S05]  /*b6b0*/  BSYNC B1 ;  /* 0x0000000000017941 */ /* 0x000fea0003800000 */
.L_x_2240:
[----:B------:R-:W-:Y:S01]  /*b6c0*/  LEA R3, R0, 0x3b800000, 0x17 ;  /* 0x3b80000000037811 */ /* 0x000fe200078eb8ff */
[----:B------:R-:W-:-:S05]  /*b6d0*/  IMAD.SHL.U32 R0, R2, 0x100000, RZ ;  /* 0x0010000002007824 */ /* 0x000fca00078e00ff */
[----:B------:R-:W-:-:S07]  /*b6e0*/  LOP3.LUT R0, R3, R0, R4, 0xfe, !PT ;  /* 0x0000000003007212 */ /* 0x000fce00078efe04 */
.L_x_2239:
[----:B------:R-:W-:Y:S05]  /*b6f0*/  BSYNC B0 ;  /* 0x0000000000007941 */ /* 0x000fea0003800000 */
.L_x_2238:
[----:B------:R-:W-:Y:S01]  /*b700*/  F2FP.BF16.F32.PACK_AB R0, RZ, R0 ;  /* 0x00000000ff00723e */ /* 0x000fe200000010ff */
[----:B------:R-:W-:Y:S06]  /*b710*/  BRA `(.L_x_2223) ;  /* 0x0000000400187947 */ /* 0x000fec0003800000 */
.L_x_2236:
        /* <DEDUP_REMOVED lines=21> */
.L_x_2245:
[----:B------:R-:W-:Y:S05]  /*b870*/  BSYNC B1 ;  /* 0x0000000000017941 */ /* 0x000fea0003800000 */
.L_x_2244:
[----:B------:R-:W-:Y:S01]  /*b880*/  LEA R3, R0, 0x37800000, 0x17 ;  /* 0x3780000000037811 */ /* 0x000fe200078eb8ff */
[----:B------:R-:W-:-:S05]  /*b890*/  IMAD.SHL.U32 R0, R2, 0x200000, RZ ;  /* 0x0020000002007824 */ /* 0x000fca00078e00ff */
[----:B------:R-:W-:-:S07]  /*b8a0*/  LOP3.LUT R0, R3, R0, R4, 0xfe, !PT ;  /* 0x0000000003007212 */ /* 0x000fce00078efe04 */
.L_x_2243:
[----:B------:R-:W-:Y:S05]  /*b8b0*/  BSYNC B0 ;  /* 0x0000000000007941 */ /* 0x000fea0003800000 */
.L_x_2242:
[----:B------:R-:W-:Y:S01]  /*b8c0*/  F2FP.BF16.F32.PACK_AB R0, RZ, R0 ;  /* 0x00000000ff00723e */ /* 0x000fe200000010ff */
[----:B------:R-:W-:Y:S06]  /*b8d0*/  BRA `(.L_x_2223) ;  /* 0x0000000000a87947 */ /* 0x000fec0003800000 */
.L_x_2235:
        /* <DEDUP_REMOVED lines=14> */
.L_x_2249:
[----:B------:R-:W-:Y:S05]  /*b9c0*/  BSYNC B0 ;  /* 0x0000000000007941 */ /* 0x000fea0003800000 */
.L_x_2248:
[----:B------:R-:W-:Y:S01]  /*b9d0*/  F2FP.BF16.F32.PACK_AB R0, RZ, R0 ;  /* 0x00000000ff00723e */ /* 0x000fe200000010ff */
[----:B------:R-:W-:Y:S06]  /*b9e0*/  BRA `(.L_x_2223) ;  /* 0x0000000000647947 */ /* 0x000fec0003800000 */
.L_x_2222:
        /* <DEDUP_REMOVED lines=16> */
.L_x_2250:
[----:B------:R-:W-:Y:S01]  /*baf0*/  PRMT R0, RZ, 0x7610, R0 ;  /* 0x00007610ff007816 */ /* 0x000fe20000000000 */
[----:B------:R-:W-:Y:S06]  /*bb00*/  BRA `(.L_x_2223) ;  /* 0x00000000001c7947 */ /* 0x000fec0003800000 */
.L_x_2247:
[----:B------:R-:W2:Y:S02]  /*bb10*/  LDG.E.64 R2, desc[UR36][R2.64] ;  /* 0x0000002402027981 */ /* 0x000ea4000c1e1b00 */
[----:B--2---:R-:W0:Y:S02]  /*bb20*/  I2F.U64 R0, R2 ;  /* 0x0000000200007312 */ /* 0x004e240000301000 */
[----:B0-----:R-:W-:Y:S01]  /*bb30*/  F2FP.BF16.F32.PACK_AB R0, RZ, R0 ;  /* 0x00000000ff00723e */ /* 0x001fe200000010ff */
[----:B------:R-:W-:Y:S06]  /*bb40*/  BRA `(.L_x_2223) ;  /* 0x00000000000c7947 */ /* 0x000fec0003800000 */
.L_x_2246:
[----:B------:R-:W2:Y:S02]  /*bb50*/  LDG.E R2, desc[UR36][R2.64] ;  /* 0x0000002402027981 */ /* 0x000ea4000c1e1900 */
[----:B--2---:R-:W-:-:S04]  /*bb60*/  I2FP.F32.U32 R0, R2 ;  /* 0x0000000200007245 */ /* 0x004fc80000201000 */
[----:B------:R-:W-:-:S07]  /*bb70*/  F2FP.BF16.F32.PACK_AB R0, RZ, R0 ;  /* 0x00000000ff00723e */ /* 0x000fce00000010ff */
.L_x_2223:
        /* <DEDUP_REMOVED lines=19> */
.L_x_2254:
[----:B------:R-:W-:-:S06]  /*bcb0*/  IMAD.U32 R3, R3, 0x10000, RZ ;  /* 0x0001000003037824 */ /* 0x000fcc00078e00ff */
[----:B------:R-:W0:Y:S02]  /*bcc0*/  F2I.S64.TRUNC R2, R3 ;  /* 0x0000000300027311 */ /* 0x000e24000020d900 */
[----:B0-----:R-:W-:Y:S01]  /*bcd0*/  STG.E.U8 desc[UR36][R16.64], R2 ;  /* 0x0000000210007986 */ /* 0x001fe2000c101124 */
[----:B------:R-:W-:Y:S05]  /*bce0*/  EXIT ;  /* 0x000000000000794d */ /* 0x000fea0003800000 */
.L_x_2253:
        /* <DEDUP_REMOVED lines=10> */
.L_x_2257:
[----:B------:R-:W-:-:S06]  /*bd90*/  IMAD.U32 R3, R3, 0x10000, RZ ;  /* 0x0001000003037824 */ /* 0x000fcc00078e00ff */
[----:B------:R-:W0:Y:S02]  /*bda0*/  F2I.FTZ.TRUNC.NTZ R3, R3 ;  /* 0x0000000300037305 */ /* 0x000e24000021f100 */
[----:B0-----:R-:W-:Y:S01]  /*bdb0*/  STG.E desc[UR36][R16.64], R3 ;  /* 0x0000000310007986 */ /* 0x001fe2000c101924 */
[----:B------:R-:W-:Y:S05]  /*bdc0*/  EXIT ;  /* 0x000000000000794d */ /* 0x000fea0003800000 */
.L_x_2256:
[----:B------:R-:W-:-:S06]  /*bdd0*/  IMAD.U32 R3, R3, 0x10000, RZ ;  /* 0x0001000003037824 */ /* 0x000fcc00078e00ff */
[----:B------:R-:W0:Y:S02]  /*bde0*/  F2I.FTZ.TRUNC.NTZ R3, R3 ;  /* 0x0000000300037305 */ /* 0x000e24000021f100 */
[----:B0-----:R-:W-:Y:S01]  /*bdf0*/  STG.E.U16 desc[UR36][R16.64], R3 ;  /* 0x0000000310007986 */ /* 0x001fe2000c101524 */
[----:B------:R-:W-:Y:S05]  /*be00*/  EXIT ;  /* 0x000000000000794d */ /* 0x000fea0003800000 */
.L_x_2252:
        /* <DEDUP_REMOVED lines=9> */
.L_x_2259:
[----:B------:R-:W-:-:S05]  /*bea0*/  IMAD.U32 R0, R3, 0x10000, RZ ;  /* 0x0001000003007824 */ /* 0x000fca00078e00ff */
[----:B------:R-:W-:-:S05]  /*beb0*/  F2FP.F16.F32.PACK_AB R0, RZ, R0 ;  /* 0x00000000ff00723e */ /* 0x000fca00000000ff */
[----:B------:R-:W-:Y:S01]  /*bec0*/  STG.E.U16 desc[UR36][R16.64], R0 ;  /* 0x0000000010007986 */ /* 0x000fe2000c101524 */
[----:B------:R-:W-:Y:S05]  /*bed0*/  EXIT ;  /* 0x000000000000794d */ /* 0x000fea0003800000 */
.L_x_2258:
        /* <DEDUP_REMOVED lines=10> */
.L_x_2261:
[----:B------:R-:W-:-:S05]  /*bf80*/  IMAD.U32 R3, R3, 0x10000, RZ ;  /* 0x0001000003037824 */ /* 0x000fca00078e00ff */
[----:B------:R-:W-:-:S04]  /*bf90*/  F2FP.F16.F32.PACK_AB R3, RZ, R3 ;  /* 0x00000003ff03723e */ /* 0x000fc800000000ff */
[----:B------:R-:W-:-:S05]  /*bfa0*/  PRMT R3, R3, 0x5410, RZ ;  /* 0x0000541003037816 */ /* 0x000fca00000000ff */
[----:B------:R-:W-:Y:S01]  /*bfb0*/  STG.E desc[UR36][R16.64], R3 ;  /* 0x0000000310007986 */ /* 0x000fe2000c101924 */
[----:B------:R-:W-:Y:S05]  /*bfc0*/  EXIT ;  /* 0x000000000000794d */ /* 0x000fea0003800000 */
.L_x_2260:
[----:B------:R-:W-:-:S04]  /*bfd0*/  IMAD.U32 R2, R3, 0x10000, RZ ;  /* 0x0001000003027824 */ /* 0x000fc800078e00ff */
[----:B------:R-:W-:-:S06]  /*bfe0*/  FMUL.FTZ R2, R2, 1 ;  /* 0x3f80000002027820 */ /* 0x000fcc0000410000 */
[----:B------:R-:W0:Y:S02]  /*bff0*/  F2F.F64.F32 R2, R2 ;  /* 0x0000000200027310 */ /* 0x000e240000201800 */
[----:B0-----:R-:W-:Y:S01]  /*c000*/  STG.E.64 desc[UR36][R16.64], R2 ;  /* 0x0000000210007986 */ /* 0x001fe2000c101b24 */
[----:B------:R-:W-:Y:S05]  /*c010*/  EXIT ;  /* 0x000000000000794d */ /* 0x000fea0003800000 */
.L_x_2251:
        /* <DEDUP_REMOVED lines=13> */
.L_x_2264:
[----:B------:R-:W-:Y:S01]  /*c0f0*/  IMAD.U32 R3, R3, 0x10000, RZ ;  /* 0x0001000003037824 */ /* 0x000fe200078e00ff */
[----:B------:R-:W-:-:S03]  /*c100*/  CS2R R6, SRZ ;  /* 0x0000000000067805 */ /* 0x000fc6000001ff00 */
[----:B------:R-:W-:-:S04]  /*c110*/  FMUL.FTZ R3, R3, 1 ;  /* 0x3f80000003037820 */ /* 0x000fc80000410000 */
[----:B------:R-:W0:Y:S02]  /*c120*/  F2F.F64.F32 R4, R3 ;  /* 0x0000000300047310 */ /* 0x000e240000201800 */
[----:B0-----:R-:W-:Y:S01]  /*c130*/  STG.E.128 desc[UR36][R16.64], R4 ;  /* 0x0000000410007986 */ /* 0x001fe2000c101d24 */
[----:B------:R-:W-:Y:S05]  /*c140*/  EXIT ;  /* 0x000000000000794d */ /* 0x000fea0003800000 */
.L_x_2263:
        /* <DEDUP_REMOVED lines=21> */
.L_x_2268:
[----:B------:R-:W-:Y:S05]  /*c2a0*/  BSYNC B0 ;  /* 0x0000000000007941 */ /* 0x000fea0003800000 */
.L_x_2267:
[----:B------:R-:W-:-:S05]  /*c2b0*/  LOP3.LUT R3, R0, R3, RZ, 0xfc, !PT ;  /* 0x0000000300037212 */ /* 0x000fca00078efcff */
[----:B------:R-:W-:Y:S01]  /*c2c0*/  STG.E.U8 desc[UR36][R16.64], R3 ;  /* 0x0000000310007986 */ /* 0x000fe2000c101124 */
[----:B------:R-:W-:Y:S05]  /*c2d0*/  EXIT ;  /* 0x000000000000794d */ /* 0x000fea0003800000 */
.L_x_2266:
        /* <DEDUP_REMOVED lines=13> */
.L_x_2270:
[----:B------:R-:W-:Y:S01]  /*c3b0*/  IMAD.MOV.U32 R0, RZ, RZ, 0x7f ;  /* 0x0000007fff007424 */ /* 0x000fe200078e00ff */
[----:B------:R-:W-:-:S04]  /*c3c0*/  ISETP.GT.U32.AND P0, PT, R2, 0x7f800000, PT ;  /* 0x7f8000000200780c */ /* 0x000fc80003f04070 */
[----:B------:R-:W-:-:S09]  /*c3d0*/  SEL R0, R0, 0x7c, P0 ;  /* 0x0000007c00007807 */ /* 0x000fd20000000000 */
.L_x_2271:
[----:B------:R-:W-:Y:S05]  /*c3e0*/  BSYNC B0 ;  /* 0x0000000000007941 */ /* 0x000fea0003800000 */
.L_x_2269:
[----:B------:R-:W-:-:S04]  /*c3f0*/  LOP3.LUT R2, R3, 0x80000000, RZ, 0xc0, !PT ;  /* 0x8000000003027812 */ /* 0x000fc800078ec0ff */
[----:B------:R-:W-:-:S04]  /*c400*/  SHF.R.U32.HI R3, RZ, 0x18, R2 ;  /* 0x00000018ff037819 */ /* 0x000fc80000011602 */
[----:B------:R-:W-:-:S05]  /*c410*/  LOP3.LUT R3, R0, R3, RZ, 0xfc, !PT ;  /* 0x0000000300037212 */ /* 0x000fca00078efcff */
[----:B------:R-:W-:Y:S01]  /*c420*/  STG.E.U8 desc[UR36][R16.64], R3 ;  /* 0x0000000310007986 */ /* 0x000fe2000c101124 */
[----:B------:R-:W-:Y:S05]  /*c430*/  EXIT ;  /* 0x000000000000794d */ /* 0x000fea0003800000 */
.L_x_2265:
[----:B------:R-:W-:Y:S01]  /*c440*/  STG.E.U16 desc[UR36][R16.64], R3 ;  /* 0x0000000310007986 */ /* 0x000fe2000c101524 */
[----:B------:R-:W-:Y:S05]  /*c450*/  EXIT ;  /* 0x000000000000794d */ /* 0x000fea0003800000 */
.L_x_2262:
        /* <DEDUP_REMOVED lines=12> */
.L_x_2274:
        /* <DEDUP_REMOVED lines=17> */
.L_x_2277:
[----:B------:R-:W-:-:S04]  /*c630*/  LOP3.LUT R2, R3, 0x80000000, RZ, 0xc0, !PT ;  /* 0x8000000003027812 */ /* 0x000fc800078ec0ff */
[----:B------:R-:W-:-:S04]  /*c640*/  SHF.R.U32.HI R3, RZ, 0x18, R2 ;  /* 0x00000018ff037819 */ /* 0x000fc80000011602 */
[----:B------:R-:W-:-:S04]  /*c650*/  LOP3.LUT R0, R0, R3, RZ, 0xfc, !PT ;  /* 0x0000000300007212 */ /* 0x000fc800078efcff */
[----:B------:R-:W-:-:S07]  /*c660*/  PRMT R8, R0, 0x7610, R8 ;  /* 0x0000761000087816 */ /* 0x000fce0000000008 */
.L_x_2276:
[----:B------:R-:W-:Y:S05]  /*c670*/  BSYNC B0 ;  /* 0x0000000000007941 */ /* 0x000fea0003800000 */
.L_x_2275:
[----:B------:R-:W-:Y:S01]  /*c680*/  STG.E.U8 desc[UR36][R16.64], R8 ;  /* 0x0000000810007986 */ /* 0x000fe2000c101124 */
[----:B------:R-:W-:Y:S05]  /*c690*/  EXIT ;  /* 0x000000000000794d */ /* 0x000fea0003800000 */
.L_x_2273:
        /* <DEDUP_REMOVED lines=17> */
.L_x_2280:
[----:B------:R-:W-:-:S04]  /*c7b0*/  LOP3.LUT R2, R3, 0x80000000, RZ, 0xc0, !PT ;  /* 0x8000000003027812 */ /* 0x000fc800078ec0ff */
[----:B------:R-:W-:-:S04]  /*c7c0*/  SHF.R.U32.HI R3, RZ, 0x18, R2 ;  /* 0x00000018ff037819 */ /* 0x000fc80000011602 */
[----:B------:R-:W-:-:S04]  /*c7d0*/  LOP3.LUT R0, R0, R3, RZ, 0xfc, !PT ;  /* 0x0000000300007212 */ /* 0x000fc800078efcff */
[----:B------:R-:W-:-:S07]  /*c7e0*/  PRMT R8, R0, 0x7610, R8 ;  /* 0x0000761000087816 */ /* 0x000fce0000000008 */
.L_x_2279:
[----:B------:R-:W-:Y:S05]  /*c7f0*/  BSYNC B0 ;  /* 0x0000000000007941 */ /* 0x000fea0003800000 */
.L_x_2278:
[----:B------:R-:W-:Y:S01]  /*c800*/  STG.E.U8 desc[UR36][R16.64], R8 ;  /* 0x0000000810007986 */ /* 0x000fe2000c101124 */
[----:B------:R-:W-:Y:S05]  /*c810*/  EXIT ;  /* 0x000000000000794d */ /* 0x000fea0003800000 */
.L_x_2272:
        /* <DEDUP_REMOVED lines=22> */
.L_x_2255:
        /* <DEDUP_REMOVED lines=16> */
.L_x_2283:
[----:B------:R-:W-:Y:S05]  /*ca80*/  EXIT ;  /* 0x000000000000794d */ /* 0x000fea0003800000 */
.L_x_2282:
[----:B------:R-:W-:-:S06]  /*ca90*/  IMAD.U32 R3, R3, 0x10000, RZ ;  /* 0x0001000003037824 */ /* 0x000fcc00078e00ff */
[----:B------:R-:W0:Y:S02]  /*caa0*/  F2I.U64.TRUNC R2, R3 ;  /* 0x0000000300027311 */ /* 0x000e24000020d800 */
[----:B0-----:R-:W-:Y:S01]  /*cab0*/  STG.E.64 desc[UR36][R16.64], R2 ;  /* 0x0000000210007986 */ /* 0x001fe2000c101b24 */
[----:B------:R-:W-:Y:S05]  /*cac0*/  EXIT ;  /* 0x000000000000794d */ /* 0x000fea0003800000 */
.L_x_2281:
[----:B------:R-:W-:-:S06]  /*cad0*/  IMAD.U32 R3, R3, 0x10000, RZ ;  /* 0x0001000003037824 */ /* 0x000fcc00078e00ff */
[----:B------:R-:W0:Y:S02]  /*cae0*/  F2I.FTZ.U32.TRUNC.NTZ R3, R3 ;  /* 0x0000000300037305 */ /* 0x000e24000021f000 */
[----:B0-----:R-:W-:Y:S01]  /*caf0*/  STG.E desc[UR36][R16.64], R3 ;  /* 0x0000000310007986 */ /* 0x001fe2000c101924 */
[----:B------:R-:W-:Y:S05]  /*cb00*/  EXIT ;  /* 0x000000000000794d */ /* 0x000fea0003800000 */
.L_x_2284:
        /* <DEDUP_REMOVED lines=15> */
.L_x_71589:


//--------------------- .text._ZN2at6native27unrolled_elementwise_kernelIZNS0_50_GLOBAL__N__2680c7bb_12_PowKernel_cu_140f0503_289629pow_tensor_scalar_kernel_implIN3c108BFloat16ES5_EEvRNS_18TensorIteratorBaseET0_EUlS5_E_St5arrayIPcLm2EELi4E23TrivialOffsetCalculatorILi1EjESE_NS0_6memory12LoadWithCastILi1EEENSF_13StoreWithCastILi1EEEEEviT_S8_T2_T3_T4_T5_ --------------------------
	.section	.text._ZN2at6native27unrolled_elementwise_kernelIZNS0_50_GLOBAL__N__2680c7bb_12_PowKernel_cu_140f0503_289629pow_tensor_scalar_kernel_implIN3c108BFloat16ES5_EEvRNS_18TensorIteratorBaseET0_EUlS5_E_St5arrayIPcLm2EELi4E23TrivialOffsetCalculatorILi1EjESE_NS0_6memory12LoadWithCastILi1EEENSF_13StoreWithCastILi1EEEEEviT_S8_T2_T3_T4_T5_,"ax",@progbits
	.align	128
        .global         _ZN2at6native27unrolled_elementwise_kernelIZNS0_50_GLOBAL__N__2680c7bb_12_PowKernel_cu_140f0503_289629pow_tensor_scalar_kernel_implIN3c108BFloat16ES5_EEvRNS_18TensorIteratorBaseET0_EUlS5_E_St5arrayIPcLm2EELi4E23TrivialOffsetCalculatorILi1EjESE_NS0_6memory12LoadWithCastILi1EEENSF_13StoreWithCastILi1EEEEEviT_S8_T2_T3_T4_T5_
        .type           _ZN2at6native27unrolled_elementwise_kernelIZNS0_50_GLOBAL__N__2680c7bb_12_PowKernel_cu_140f0503_289629pow_tensor_scalar_kernel_implIN3c108BFloat16ES5_EEvRNS_18TensorIteratorBaseET0_EUlS5_E_St5arrayIPcLm2EELi4E23TrivialOffsetCalculatorILi1EjESE_NS0_6memory12LoadWithCastILi1EEENSF_13StoreWithCastILi1EEEEEviT_S8_T2_T3_T4_T5_,@function
        .size           _ZN2at6native27unrolled_elementwise_kernelIZNS0_50_GLOBAL__N__2680c7bb_12_PowKernel_cu_140f0503_289629pow_tensor_scalar_kernel_implIN3c108BFloat16ES5_EEvRNS_18TensorIteratorBaseET0_EUlS5_E_St5arrayIPcLm2EELi4E23TrivialOffsetCalculatorILi1EjESE_NS0_6memory12LoadWithCastILi1EEENSF_13StoreWithCastILi1EEEEEviT_S8_T2_T3_T4_T5_,(.L_x_71590 - _ZN2at6native27unrolled_elementwise_kernelIZNS0_50_GLOBAL__N__2680c7bb_12_PowKernel_cu_140f0503_289629pow_tensor_scalar_kernel_implIN3c108BFloat16ES5_EEvRNS_18TensorIteratorBaseET0_EUlS5_E_St5arrayIPcLm2EELi4E23TrivialOffsetCalculatorILi1EjESE_NS0_6memory12LoadWithCastILi1EEENSF_13StoreWithCastILi1EEEEEviT_S8_T2_T3_T4_T5_)
        .other          _ZN2at6native27unrolled_elementwise_kernelIZNS0_50_GLOBAL__N__2680c7bb_12_PowKernel_cu_140f0503_289629pow_tensor_scalar_kernel_implIN3c108BFloat16ES5_EEvRNS_18TensorIteratorBaseET0_EUlS5_E_St5arrayIPcLm2EELi4E23TrivialOffsetCalculatorILi1EjESE_NS0_6memory12LoadWithCastILi1EEENSF_13StoreWithCastILi1EEEEEviT_S8_T2_T3_T4_T5_,@"STO_CUDA_ENTRY STV_DEFAULT"
_ZN2at6native27unrolled_elementwise_kernelIZNS0_50_GLOBAL__N__2680c7bb_12_PowKernel_cu_140f0503_289629pow_tensor_scalar_kernel_implIN3c108BFloat16ES5_EEvRNS_18TensorIteratorBaseET0_EUlS5_E_St5arrayIPcLm2EELi4E23TrivialOffsetCalculatorILi1EjESE_NS0_6memory12LoadWithCastILi1EEENSF_13StoreWithCastILi1EEEEEviT_S8_T2_T3_T4_T5_:
.text._ZN2at6native27unrolled_elementwise_kernelIZNS0_50_GLOBAL__N__2680c7bb_12_PowKernel_cu_140f0503_289629pow_tensor_scalar_kernel_implIN3c108BFloat16ES5_EEvRNS_18TensorIteratorBaseET0_EUlS5_E_St5arrayIPcLm2EELi4E23TrivialOffsetCalculatorILi1EjESE_NS0_6memory12LoadWithCastILi1EEENSF_13StoreWithCastILi1EEEEEviT_S8_T2_T3_T4_T5_:
        /* <DEDUP_REMOVED lines=34> */
.L_x_2290:
[----:B------:R-:W2:Y:S02]  /*0220*/  LDG.E.U8 R4, desc[UR36][R4.64] ;  /* 0x0000002404047981 */ /* 0x000ea4000c1e1100 */
[----:B--2---:R-:W-:-:S04]  /*0230*/  I2FP.F32.U32 R0, R4 ;  /* 0x0000000400007245 */ /* 0x004fc80000201000 */
[----:B------:R-:W-:-:S04]  /*0240*/  F2FP.BF16.F32.PACK_AB R0, RZ, R0 ;  /* 0x00000000ff00723e */ /* 0x000fc800000010ff */
[----:B------:R-:W-:Y:S01]  /*0250*/  PRMT R18, R0, 0x7610, R18 ;  /* 0x0000761000127816 */ /* 0x000fe20000000012 */
[----:B------:R-:W-:Y:S06]  /*0260*/  BRA `(.L_x_2292) ;  /* 0x0000000c00cc7947 */ /* 0x000fec0003800000 */
.L_x_2289:
        /* <DEDUP_REMOVED lines=11> */
.L_x_2294:
[----:B------:R-:W2:Y:S02]  /*0320*/  LDG.E R4, desc[UR36][R4.64] ;  /* 0x0000002404047981 */ /* 0x000ea4000c1e1900 */
[----:B--2---:R-:W-:-:S04]  /*0330*/  I2FP.F32.S32 R0, R4 ;  /* 0x0000000400007245 */ /* 0x004fc80000201400 */
[----:B------:R-:W-:-:S04]  /*0340*/  F2FP.BF16.F32.PACK_AB R0, RZ, R0 ;  /* 0x00000000ff00723e */ /* 0x000fc800000010ff */
[----:B------:R-:W-:Y:S01]  /*0350*/  PRMT R18, R0, 0x7610, R18 ;  /* 0x0000761000127816 */ /* 0x000fe20000000012 */
[----:B------:R-:W-:Y:S06]  /*0360*/  BRA `(.L_x_2292) ;  /* 0x0000000c008c7947 */ /* 0x000fec0003800000 */
.L_x_2293:
[----:B------:R-:W2:Y:S02]  /*0370*/  LDG.E.U16 R4, desc[UR36][R4.64] ;  /* 0x0000002404047981 */ /* 0x000ea4000c1e1500 */
[----:B--2---:R-:W0:Y:S02]  /*0380*/  I2F.S16 R0, R4 ;  /* 0x0000000400007306 */ /* 0x004e240000101400 */
[----:B0-----:R-:W-:-:S04]  /*0390*/  F2FP.BF16.F32.PACK_AB R0, RZ, R0 ;  /* 0x00000000ff00723e */ /* 0x001fc800000010ff */
[----:B------:R-:W-:Y:S01]  /*03a0*/  PRMT R18, R0, 0x7610, R18 ;  /* 0x0000761000127816 */ /* 0x000fe20000000012 */
[----:B------:R-:W-:Y:S06]  /*03b0*/  BRA `(.L_x_2292) ;  /* 0x0000000c00787947 */ /* 0x000fec0003800000 */
.L_x_2288:
        /* <DEDUP_REMOVED lines=9> */
.L_x_2296:
[----:B------:R-:W2:Y:S02]  /*0450*/  LDG.E.U16 R0, desc[UR36][R4.64] ;  /* 0x0000002404007981 */ /* 0x000ea4000c1e1500 */
[----:B--2---:R-:W-:-:S05]  /*0460*/  HADD2.F32 R0, -RZ, R0.H0_H0 ;  /* 0x20000000ff007230 */ /* 0x004fca0000004100 */
[----:B------:R-:W-:-:S04]  /*0470*/  F2FP.BF16.F32.PACK_AB R0, RZ, R0 ;  /* 0x00000000ff00723e */ /* 0x000fc800000010ff */
[----:B------:R-:W-:Y:S01]  /*0480*/  PRMT R18, R0, 0x7610, R18 ;  /* 0x0000761000127816 */ /* 0x000fe20000000012 */
[----:B------:R-:W-:Y:S06]  /*0490*/  BRA `(.L_x_2292) ;  /* 0x0000000c00407947 */ /* 0x000fec0003800000 */
.L_x_2295:
        /* <DEDUP_REMOVED lines=9> */
.L_x_2298:
[----:B------:R-:W2:Y:S02]  /*0530*/  LDG.E.U16 R4, desc[UR36][R4.64] ;  /* 0x0000002404047981 */ /* 0x000ea4000c1e1500 */
[----:B--2---:R-:W-:-:S05]  /*0540*/  HADD2.F32 R0, -RZ, R4.H0_H0 ;  /* 0x20000004ff007230 */ /* 0x004fca0000004100 */
[----:B------:R-:W-:-:S04]  /*0550*/  F2FP.BF16.F32.PACK_AB R0, RZ, R0 ;  /* 0x00000000ff00723e */ /* 0x000fc800000010ff */
[----:B------:R-:W-:Y:S01]  /*0560*/  PRMT R18, R0, 0x7610, R18 ;  /* 0x0000761000127816 */ /* 0x000fe20000000012 */
[----:B------:R-:W-:Y:S06]  /*0570*/  BRA `(.L_x_2292) ;  /* 0x0000000c00087947 */ /* 0x000fec0003800000 */
.L_x_2297:
        /* <DEDUP_REMOVED lines=9> */
.L_x_2287:
        /* <DEDUP_REMOVED lines=14> */
.L_x_2301:
        /* <DEDUP_REMOVED lines=9> */
.L_x_2300:
        /* <DEDUP_REMOVED lines=28> */
.L_x_2303:
        /* <DEDUP_REMOVED lines=16> */
.L_x_2302:
[----:B------:R0:W5:Y:S01]  /*0a40*/  LDG.E.U16 R18, desc[UR36][R4.64] ;  /* 0x0000002404127981 */ /* 0x000162000c1e1500 */
[----:B------:R-:W-:Y:S05]  /*0a50*/  BRA `(.L_x_2292) ;  /* 0x0000000400d07947 */ /* 0x000fea0003800000 */
.L_x_2299:
        /* <DEDUP_REMOVED lines=13> */
.L_x_2306:
        /* <DEDUP_REMOVED lines=21> */
.L_x_2310:
[----:B------:R-:W-:Y:S05]  /*0c80*/  BSYNC B1 ;  /* 0x0000000000017941 */ /* 0x000fea0003800000 */
.L_x_2309:
[----:B------:R-:W-:Y:S01]  /*0c90*/  LEA R5, R0, 0x3b800000, 0x17 ;  /* 0x3b80000000057811 */ /* 0x000fe200078eb8ff */
[----:B------:R-:W-:-:S05]  /*0ca0*/  IMAD.SHL.U32 R0, R3, 0x100000, RZ ;  /* 0x0010000003007824 */ /* 0x000fca00078e00ff */
[----:B------:R-:W-:-:S07]  /*0cb0*/  LOP3.LUT R0, R5, R0, R6, 0xfe, !PT ;  /* 0x0000000005007212 */ /* 0x000fce00078efe06 */
.L_x_2308:
[----:B------:R-:W-:Y:S05]  /*0cc0*/  BSYNC B0 ;  /* 0x0000000000007941 */ /* 0x000fea0003800000 */
.L_x_2307:
[----:B------:R-:W-:-:S04]  /*0cd0*/  F2FP.BF16.F32.PACK_AB R0, RZ, R0 ;  /* 0x00000000ff00723e */ /* 0x000fc800000010ff */
[----:B------:R-:W-:Y:S01]  /*0ce0*/  PRMT R18, R0, 0x7610, R18 ;  /* 0x0000761000127816 */ /* 0x000fe20000000012 */
[----:B------:R-:W-:Y:S06]  /*0cf0*/  BRA `(.L_x_2292) ;  /* 0x0000000400287947 */ /* 0x000fec0003800000 */
.L_x_2305:
        /* <DEDUP_REMOVED lines=21> */
.L_x_2314:
[----:B------:R-:W-:Y:S05]  /*0e50*/  BSYNC B1 ;  /* 0x0000000000017941 */ /* 0x000fea0003800000 */
.L_x_2313:
[----:B------:R-:W-:Y:S01]  /*0e60*/  LEA R5, R0, 0x37800000, 0x17 ;  /* 0x3780000000057811 */ /* 0x000fe200078eb8ff */
[----:B------:R-:W-:-:S05]  /*0e70*/  IMAD.SHL.U32 R0, R3, 0x200000, RZ ;  /* 0x0020000003007824 */ /* 0x000fca00078e00ff */
[----:B------:R-:W-:-:S07]  /*0e80*/  LOP3.LUT R0, R5, R0, R6, 0xfe, !PT ;  /* 0x0000000005007212 */ /* 0x000fce00078efe06 */
.L_x_2312:
[----:B------:R-:W-:Y:S05]  /*0e90*/  BSYNC B0 ;  /* 0x0000000000007941 */ /* 0x000fea0003800000 */
.L_x_2311:
[----:B------:R-:W-:-:S04]  /*0ea0*/  F2FP.BF16.F32.PACK_AB R0, RZ, R0 ;  /* 0x00000000ff00723e */ /* 0x000fc800000010ff */
[----:B------:R-:W-:Y:S01]  /*0eb0*/  PRMT R18, R0, 0x7610, R18 ;  /* 0x0000761000127816 */ /* 0x000fe20000000012 */
[----:B------:R-:W-:Y:S06]  /*0ec0*/  BRA `(.L_x_2292) ;  /* 0x0000000000b47947 */ /* 0x000fec0003800000 */
.L_x_2304:
        /* <DEDUP_REMOVED lines=14> */
.L_x_2318:
[----:B------:R-:W-:Y:S05]  /*0fb0*/  BSYNC B0 ;  /* 0x0000000000007941 */ /* 0x000fea0003800000 */
.L_x_2317:
[----:B------:R-:W-:-:S04]  /*0fc0*/  F2FP.BF16.F32.PACK_AB R0, RZ, R0 ;  /* 0x00000000ff00723e */ /* 0x000fc800000010ff */
[----:B------:R-:W-:Y:S01]  /*0fd0*/  PRMT R18, R0, 0x7610, R18 ;  /* 0x0000761000127816 */ /* 0x000fe20000000012 */
[----:B------:R-:W-:Y:S06]  /*0fe0*/  BRA `(.L_x_2292) ;  /* 0x00000000006c7947 */ /* 0x000fec0003800000 */
.L_x_2291:
        /* <DEDUP_REMOVED lines=16> */
.L_x_2319:
[----:B------:R-:W-:Y:S01]  /*10f0*/  PRMT R18, RZ, 0x7610, R18 ;  /* 0x00007610ff127816 */ /* 0x000fe20000000012 */
[----:B------:R-:W-:Y:S06]  /*1100*/  BRA `(.L_x_2292) ;  /* 0x0000000000247947 */ /* 0x000fec0003800000 */
.L_x_2316:
[----:B------:R-:W2:Y:S02]  /*1110*/  LDG.E.64 R4, desc[UR36][R4.64] ;  /* 0x0000002404047981 */ /* 0x000ea4000c1e1b00 */
[----:B--2---:R-:W0:Y:S02]  /*1120*/  I2F.U64 R0, R4 ;  /* 0x0000000400007312 */ /* 0x004e240000301000 */
[----:B0-----:R-:W-:-:S04]  /*1130*/  F2FP.BF16.F32.PACK_AB R0, RZ, R0 ;  /* 0x00000000ff00723e */ /* 0x001fc800000010ff */
[----:B------:R-:W-:Y:S01]  /*1140*/  PRMT R18, R0, 0x7610, R18 ;  /* 0x0000761000127816 */ /* 0x000fe20000000012 */
[----:B------:R-:W-:Y:S06]  /*1150*/  BRA `(.L_x_2292) ;  /* 0x0000000000107947 */ /* 0x000fec0003800000 */
.L_x_2315:
[----:B------:R-:W2:Y:S02]  /*1160*/  LDG.E R4, desc[UR36][R4.64] ;  /* 0x0000002404047981 */ /* 0x000ea4000c1e1900 */
[----:B--2---:R-:W-:-:S04]  /*1170*/  I2FP.F32.U32 R0, R4 ;  /* 0x0000000400007245 */ /* 0x004fc80000201000 */
[----:B------:R-:W-:-:S04]  /*1180*/  F2FP.BF16.F32.PACK_AB R0, RZ, R0 ;  /* 0x00000000ff00723e */ /* 0x000fc800000010ff */
[----:B------:R-:W-:-:S07]  /*1190*/  PRMT R18, R0, 0x7610, R18 ;  /* 0x0000761000127816 */ /* 0x000fce0000000012 */
.L_x_2292:
[----:B------:R-:W1:Y:S02]  /*11a0*/  S2R R23, SR_TID.X ;  /* 0x0000000000177919 */ /* 0x000e640000002100 */
[----:B-1----:R-:W-:-:S07]  /*11b0*/  VIADD R23, R23, 0x80 ;  /* 0x0000008017177836 */ /* 0x002fce0000000000 */
.L_x_2286:
[----:B------:R-:W-:Y:S05]  /*11c0*/  BSYNC B6 ;  /* 0x0000000000067941 */ /* 0x000fea0003800000 */
.L_x_2285:
        /* <DEDUP_REMOVED lines=26> */
.L_x_2325:
[----:B------:R-:W2:Y:S02]  /*1370*/  LDG.E.U8 R4, desc[UR36][R4.64] ;  /* 0x0000002404047981 */ /* 0x000ea4000c1e1100 */
[----:B--2---:R-:W-:-:S04]  /*1380*/  I2FP.F32.U32 R0, R4 ;  /* 0x0000000400007245 */ /* 0x004fc80000201000 */
[----:B------:R-:W-:-:S04]  /*1390*/  F2FP.BF16.F32.PACK_AB R0, RZ, R0 ;  /* 0x00000000ff00723e */ /* 0x000fc800000010ff */
[----:B------:R-:W-:Y:S01]  /*13a0*/  PRMT R19, R0, 0x7610, R19 ;  /* 0x0000761000137816 */ /* 0x000fe20000000013 */
[----:B------:R-:W-:Y:S06]  /*13b0*/  BRA `(.L_x_2327) ;  /* 0x0000000c00c87947 */ /* 0x000fec0003800000 */
.L_x_2324:
        /* <DEDUP_REMOVED lines=11> */
.L_x_2329:
[----:B------:R-:W2:Y:S02]  /*1470*/  LDG.E R4, desc[UR36][R4.64] ;  /* 0x0000002404047981 */ /* 0x000ea4000c1e1900 */
[----:B--2---:R-:W-:-:S04]  /*1480*/  I2FP.F32.S32 R0, R4 ;  /* 0x0000000400007245 */ /* 0x004fc80000201400 */
[----:B------:R-:W-:-:S04]  /*1490*/  F2FP.BF16.F32.PACK_AB R0, RZ, R0 ;  /* 0x00000000ff00723e */ /* 0x000fc800000010ff */
[----:B------:R-:W-:Y:S01]  /*14a0*/  PRMT R19, R0, 0x7610, R19 ;  /* 0x0000761000137816 */ /* 0x000fe20000000013 */
[----:B------:R-:W-:Y:S06]  /*14b0*/  BRA `(.L_x_2327) ;  /* 0x0000000c00887947 */ /* 0x000fec0003800000 */
.L_x_2328:
[----:B------:R-:W2:Y:S02]  /*14c0*/  LDG.E.U16 R4, desc[UR36][R4.64] ;  /* 0x0000002404047981 */ /* 0x000ea4000c1e1500 */
[----:B--2---:R-:W0:Y:S02]  /*14d0*/  I2F.S16 R0, R4 ;  /* 0x0000000400007306 */ /* 0x004e240000101400 */
[----:B0-----:R-:W-:-:S04]  /*14e0*/  F2FP.BF16.F32.PACK_AB R0, RZ, R0 ;  /* 0x00000000ff00723e */ /* 0x001fc800000010ff */
[----:B------:R-:W-:Y:S01]  /*14f0*/  PRMT R19, R0, 0x7610, R19 ;  /* 0x0000761000137816 */ /* 0x000fe20000000013 */
[----:B------:R-:W-:Y:S06]  /*1500*/  BRA `(.L_x_2327) ;  /* 0x0000000c00747947 */ /* 0x000fec0003800000 */
.L_x_2323:
        /* <DEDUP_REMOVED lines=9> */
.L_x_2331:
[----:B------:R-:W2:Y:S02]  /*15a0*/  LDG.E.U16 R0, desc[UR36][R4.64] ;  /* 0x0000002404007981 */ /* 0x000ea4000c1e1500 */
[----:B--2---:R-:W-:-:S05]  /*15b0*/  HADD2.F32 R0, -RZ, R0.H0_H0 ;  /* 0x20000000ff007230 */ /* 0x004fca0000004100 */
[----:B------:R-:W-:-:S04]  /*15c0*/  F2FP.BF16.F32.PACK_AB R0, RZ, R0 ;  /* 0x00000000ff00723e */ /* 0x000fc800000010ff */
[----:B------:R-:W-:Y:S01]  /*15d0*/  PRMT R19, R0, 0x7610, R19 ;  /* 0x0000761000137816 */ /* 0x000fe20000000013 */
[----:B------:R-:W-:Y:S06]  /*15e0*/  BRA `(.L_x_2327) ;  /* 0x0000000c003c7947 */ /* 0x000fec0003800000 */
.L_x_2330:
        /* <DEDUP_REMOVED lines=9> */
.L_x_2333:
[----:B------:R-:W2:Y:S02]  /*1680*/  LDG.E.U16 R4, desc[UR36][R4.64] ;  /* 0x0000002404047981 */ /* 0x000ea4000c1e1500 */
[----:B--2---:R-:W-:-:S05]  /*1690*/  HADD2.F32 R0, -RZ, R4.H0_H0 ;  /* 0x20000004ff007230 */ /* 0x004fca0000004100 */
[----:B------:R-:W-:-:S04]  /*16a0*/  F2FP.BF16.F32.PACK_AB R0, RZ, R0 ;  /* 0x00000000ff00723e */ /* 0x000fc800000010ff */
[----:B------:R-:W-:Y:S01]  /*16b0*/  PRMT R19, R0, 0x7610, R19 ;  /* 0x0000761000137816 */ /* 0x000fe20000000013 */
[----:B------:R-:W-:Y:S06]  /*16c0*/  BRA `(.L_x_2327) ;  /* 0x0000000c00047947 */ /* 0x000fec0003800000 */
.L_x_2332:
        /* <DEDUP_REMOVED lines=9> */
.L_x_2322:
        /* <DEDUP_REMOVED lines=14> */
.L_x_2336:
        /* <DEDUP_REMOVED lines=9> */
.L_x_2335:
        /* <DEDUP_REMOVED lines=28> */
.L_x_2338:
        /* <DEDUP_REMOVED lines=15> */
.L_x_2337:
[----:B------:R0:W5:Y:S01]  /*1b80*/  LDG.E.U16 R19, desc[UR36][R4.64] ;  /* 0x0000002404137981 */ /* 0x000162000c1e1500 */
[----:B------:R-:W-:Y:S05]  /*1b90*/  BRA `(.L_x_2327) ;  /* 0x0000000400d07947 */ /* 0x000fea0003800000 */
.L_x_2334:
        /* <DEDUP_REMOVED lines=13> */
.L_x_2341:
        /* <DEDUP_REMOVED lines=21> */
.L_x_2345:
[----:B------:R-:W-:Y:S05]  /*1dc0*/  BSYNC B1 ;  /* 0x0000000000017941 */ /* 0x000fea0003800000 */
.L_x_2344:
[----:B------:R-:W-:Y:S01]  /*1dd0*/  LEA R5, R0, 0x3b800000, 0x17 ;  /* 0x3b80000000057811 */ /* 0x000fe200078eb8ff */
[----:B------:R-:W-:-:S05]  /*1de0*/  IMAD.SHL.U32 R0, R3, 0x100000, RZ ;  /* 0x0010000003007824 */ /* 0x000fca00078e00ff */
[----:B------:R-:W-:-:S07]  /*1df0*/  LOP3.LUT R0, R5, R0, R6, 0xfe, !PT ;  /* 0x0000000005007212 */ /* 0x000fce00078efe06 */
.L_x_2343:
[----:B------:R-:W-:Y:S05]  /*1e00*/  BSYNC B0 ;  /* 0x0000000000007941 */ /* 0x000fea0003800000 */
.L_x_2342:
[----:B------:R-:W-:-:S04]  /*1e10*/  F2FP.BF16.F32.PACK_AB R0, RZ, R0 ;  /* 0x00000000ff00723e */ /* 0x000fc800000010ff */
[----:B------:R-:W-:Y:S01]  /*1e20*/  PRMT R19, R0, 0x7610, R19 ;  /* 0x0000761000137816 */ /* 0x000fe20000000013 */
[----:B------:R-:W-:Y:S06]  /*1e30*/  BRA `(.L_x_2327) ;  /* 0x0000000400287947 */ /* 0x000fec0003800000 */
.L_x_2340:
        /* <DEDUP_REMOVED lines=21> */
.L_x_2349:
[----:B------:R-:W-:Y:S05]  /*1f90*/  BSYNC B1 ;  /* 0x0000000000017941 */ /* 0x000fea0003800000 */
.L_x_2348:
[----:B------:R-:W-:Y:S01]  /*1fa0*/  LEA R5, R0, 0x37800000, 0x17 ;  /* 0x3780000000057811 */ /* 0x000fe200078eb8ff */
[----:B------:R-:W-:-:S05]  /*1fb0*/  IMAD.SHL.U32 R0, R3, 0x200000, RZ ;  /* 0x0020000003007824 */ /* 0x000fca00078e00ff */
[----:B------:R-:W-:-:S07]  /*1fc0*/  LOP3.LUT R0, R5, R0, R6, 0xfe, !PT ;  /* 0x0000000005007212 */ /* 0x000fce00078efe06 */
.L_x_2347:
[----:B------:R-:W-:Y:S05]  /*1fd0*/  BSYNC B0 ;  /* 0x0000000000007941 */ /* 0x000fea0003800000 */
.L_x_2346:
[----:B------:R-:W-:-:S04]  /*1fe0*/  F2FP.BF16.F32.PACK_AB R0, RZ, R0 ;  /* 0x00000000ff00723e */ /* 0x000fc800000010ff */
[----:B------:R-:W-:Y:S01]  /*1ff0*/  PRMT R19, R0, 0x7610, R19 ;  /* 0x0000761000137816 */ /* 0x000fe20000000013 */
[----:B------:R-:W-:Y:S06]  /*2000*/  BRA `(.L_x_2327) ;  /* 0x0000000000b47947 */ /* 0x000fec0003800000 */
.L_x_2339:
        /* <DEDUP_REMOVED lines=14> */
.L_x_2353:
[----:B------:R-:W-:Y:S05]  /*20f0*/  BSYNC B0 ;  /* 0x0000000000007941 */ /* 0x000fea0003800000 */
.L_x_2352:
[----:B------:R-:W-:-:S04]  /*2100*/  F2FP.BF16.F32.PACK_AB R0, RZ, R0 ;  /* 0x00000000ff00723e */ /* 0x000fc800000010ff */
[----:B------:R-:W-:Y:S01]  /*2110*/  PRMT R19, R0, 0x7610, R19 ;  /* 0x0000761000137816 */ /* 0x000fe20000000013 */
[----:B------:R-:W-:Y:S06]  /*2120*/  BRA `(.L_x_2327) ;  /* 0x00000000006c7947 */ /* 0x000fec0003800000 */
.L_x_2326:
        /* <DEDUP_REMOVED lines=16> */
.L_x_2354:
[----:B------:R-:W-:Y:S01]  /*2230*/  PRMT R19, RZ, 0x7610, R19 ;  /* 0x00007610ff137816 */ /* 0x000fe20000000013 */
[----:B------:R-:W-:Y:S06]  /*2240*/  BRA `(.L_x_2327) ;  /* 0x0000000000247947 */ /* 0x000fec0003800000 */
.L_x_2351:
[----:B------:R-:W2:Y:S02]  /*2250*/  LDG.E.64 R4, desc[UR36][R4.64] ;  /* 0x0000002404047981 */ /* 0x000ea4000c1e1b00 */
[----:B--2---:R-:W0:Y:S02]  /*2260*/  I2F.U64 R0, R4 ;  /* 0x0000000400007312 */ /* 0x004e240000301000 */
[----:B0-----:R-:W-:-:S04]  /*2270*/  F2FP.BF16.F32.PACK_AB R0, RZ, R0 ;  /* 0x00000000ff00723e */ /* 0x001fc800000010ff */
[----:B------:R-:W-:Y:S01]  /*2280*/  PRMT R19, R0, 0x7610, R19 ;  /* 0x0000761000137816 */ /* 0x000fe20000000013 */
[----:B------:R-:W-:Y:S06]  /*2290*/  BRA `(.L_x_2327) ;  /* 0x0000000000107947 */ /* 0x000fec0003800000 */
.L_x_2350:
[----:B------:R-:W2:Y:S02]  /*22a0*/  LDG.E R4, desc[UR36][R4.64] ;  /* 0x0000002404047981 */ /* 0x000ea4000c1e1900 */
[----:B--2---:R-:W-:-:S04]  /*22b0*/  I2FP.F32.U32 R0, R4 ;  /* 0x0000000400007245 */ /* 0x004fc80000201000 */
[----:B------:R-:W-:-:S04]  /*22c0*/  F2FP.BF16.F32.PACK_AB R0, RZ, R0 ;  /* 0x00000000ff00723e */ /* 0x000fc800000010ff */
[----:B------:R-:W-:-:S07]  /*22d0*/  PRMT R19, R0, 0x7610, R19 ;  /* 0x0000761000137816 */ /* 0x000fce0000000013 */
.L_x_2327:
[----:B------:R-:W-:-:S07]  /*22e0*/  VIADD R23, R23, 0x80 ;  /* 0x0000008017177836 */ /* 0x000fce0000000000 */
.L_x_2321:
[----:B------:R-:W-:Y:S05]  /*22f0*/  BSYNC B6 ;  /* 0x0000000000067941 */ /* 0x000fea0003800000 */
.L_x_2320:
        /* <DEDUP_REMOVED lines=28> */
.L_x_2360:
[----:B------:R-:W2:Y:S02]  /*24c0*/  LDG.E.U8 R4, desc[UR36][R4.64] ;  /* 0x0000002404047981 */ /* 0x000ea4000c1e1100 */
[----:B--2---:R-:W-:-:S04]  /*24d0*/  I2FP.F32.U32 R0, R4 ;  /* 0x0000000400007245 */ /* 0x004fc80000201000 */
[----:B------:R-:W-:-:S04]  /*24e0*/  F2FP.BF16.F32.PACK_AB R0, RZ, R0 ;  /* 0x00000000ff00723e */ /* 0x000fc800000010ff */
[----:B------:R-:W-:Y:S01]  /*24f0*/  PRMT R24, R0, 0x7610, R24 ;  /* 0x0000761000187816 */ /* 0x000fe20000000018 */
[----:B------:R-:W-:Y:S06]  /*2500*/  BRA `(.L_x_2362) ;  /* 0x0000000c00c87947 */ /* 0x000fec0003800000 */
.L_x_2359:
        /* <DEDUP_REMOVED lines=11> */
.L_x_2364:
[----:B------:R-:W2:Y:S02]  /*25c0*/  LDG.E R4, desc[UR36][R4.64] ;  /* 0x0000002404047981 */ /* 0x000ea4000c1e1900 */
[----:B--2---:R-:W-:-:S04]  /*25d0*/  I2FP.F32.S32 R0, R4 ;  /* 0x0000000400007245 */ /* 0x004fc80000201400 */
[----:B------:R-:W-:-:S04]  /*25e0*/  F2FP.BF16.F32.PACK_AB R0, RZ, R0 ;  /* 0x00000000ff00723e */ /* 0x000fc800000010ff */
[----:B------:R-:W-:Y:S01]  /*25f0*/  PRMT R24, R0, 0x7610, R24 ;  /* 0x0000761000187816 */ /* 0x000fe20000000018 */
[----:B------:R-:W-:Y:S06]  /*2600*/  BRA `(.L_x_2362) ;  /* 0x0000000c00887947 */ /* 0x000fec0003800000 */
.L_x_2363:
[----:B------:R-:W2:Y:S02]  /*2610*/  LDG.E.U16 R4, desc[UR36][R4.64] ;  /* 0x0000002404047981 */ /* 0x000ea4000c1e1500 */
[----:B--2---:R-:W0:Y:S02]  /*2620*/  I2F.S16 R0, R4 ;  /* 0x0000000400007306 */ /* 0x004e240000101400 */
[----:B0-----:R-:W-:-:S04]  /*2630*/  F2FP.BF16.F32.PACK_AB R0, RZ, R0 ;  /* 0x00000000ff00723e */ /* 0x001fc800000010ff */
[----:B------:R-:W-:Y:S01]  /*2640*/  PRMT R24, R0, 0x7610, R24 ;  /* 0x0000761000187816 */ /* 0x000fe20000000018 */
[----:B------:R-:W-:Y:S06]  /*2650*/  BRA `(.L_x_2362) ;  /* 0x0000000c00747947 */ /* 0x000fec0003800000 */
.L_x_2358:
        /* <DEDUP_REMOVED lines=9> */
.L_x_2366:
[----:B------:R-:W2:Y:S02]  /*26f0*/  LDG.E.U16 R0, desc[UR36][R4.64] ;  /* 0x0000002404007981 */ /* 0x000ea4000c1e1500 */
[----:B--2---:R-:W-:-:S05]  /*2700*/  HADD2.F32 R0, -RZ, R0.H0_H0 ;  /* 0x20000000ff007230 */ /* 0x004fca0000004100 */
[----:B------:R-:W-:-:S04]  /*2710*/  F2FP.BF16.F32.PACK_AB R0, RZ, R0 ;  /* 0x00000000ff00723e */ /* 0x000fc800000010ff */
[----:B------:R-:W-:Y:S01]  /*2720*/  PRMT R24, R0, 0x7610, R24 ;  /* 0x0000761000187816 */ /* 0x000fe20000000018 */
[----:B------:R-:W-:Y:S06]  /*2730*/  BRA `(.L_x_2362) ;  /* 0x0000000c003c7947 */ /* 0x000fec0003800000 */
.L_x_2365:
        /* <DEDUP_REMOVED lines=9> */
.L_x_2368:
[----:B------:R-:W2:Y:S02]  /*27d0*/  LDG.E.U16 R4, desc[UR36][R4.64] ;  /* 0x0000002404047981 */ /* 0x000ea4000c1e1500 */
[----:B--2---:R-:W-:-:S05]  /*27e0*/  HADD2.F32 R0, -RZ, R4.H0_H0 ;  /* 0x20000004ff007230 */ /* 0x004fca0000004100 */
[----:B------:R-:W-:-:S04]  /*27f0*/  F2FP.BF16.F32.PACK_AB R0, RZ, R0 ;  /* 0x00000000ff00723e */ /* 0x000fc800000010ff */
[----:B------:R-:W-:Y:S01]  /*2800*/  PRMT R24, R0, 0x7610, R24 ;  /* 0x0000761000187816 */ /* 0x000fe20000000018 */
[----:B------:R-:W-:Y:S06]  /*2810*/  BRA `(.L_x_2362) ;  /* 0x0000000c00047947 */ /* 0x000fec0003800000 */
.L_x_2367:
        /* <DEDUP_REMOVED lines=9> */
.L_x_2357:
        /* <DEDUP_REMOVED lines=14> */
.L_x_2371:
        /* <DEDUP_REMOVED lines=9> */
.L_x_2370:
        /* <DEDUP_REMOVED lines=28> */
.L_x_2373:
        /* <DEDUP_REMOVED lines=15> */
.L_x_2372:
[----:B------:R0:W5:Y:S01]  /*2cd0*/  LDG.E.U16 R24, desc[UR36][R4.64] ;  /* 0x0000002404187981 */ /* 0x000162000c1e1500 */
[----:B------:R-:W-:Y:S05]  /*2ce0*/  BRA `(.L_x_2362) ;  /* 0x0000000400d07947 */ /* 0x000fea0003800000 */
.L_x_2369:
        /* <DEDUP_REMOVED lines=13> */
.L_x_2376:
        /* <DEDUP_REMOVED lines=21> */
.L_x_2380:
[----:B------:R-:W-:Y:S05]  /*2f10*/  BSYNC B1 ;  /* 0x0000000000017941 */ /* 0x000fea0003800000 */
.L_x_2379:
[----:B------:R-:W-:Y:S01]  /*2f20*/  LEA R5, R0, 0x3b800000, 0x17 ;  /* 0x3b80000000057811 */ /* 0x000fe200078eb8ff */
[----:B------:R-:W-:-:S05]  /*2f30*/  IMAD.SHL.U32 R0, R3, 0x100000, RZ ;  /* 0x0010000003007824 */ /* 0x000fca00078e00ff */
[----:B------:R-:W-:-:S07]  /*2f40*/  LOP3.LUT R0, R5, R0, R6, 0xfe, !PT ;  /* 0x0000000005007212 */ /* 0x000fce00078efe06 */
.L_x_2378:
[----:B------:R-:W-:Y:S05]  /*2f50*/  BSYNC B0 ;  /* 0x0000000000007941 */ /* 0x000fea0003800000 */
.L_x_2377:
[----:B------:R-:W-:-:S04]  /*2f60*/  F2FP.BF16.F32.PACK_AB R0, RZ, R0 ;  /* 0x00000000ff00723e */ /* 0x000fc800000010ff */
[----:B------:R-:W-:Y:S01]  /*2f70*/  PRMT R24, R0, 0x7610, R24 ;  /* 0x0000761000187816 */ /* 0x000fe20000000018 */
[----:B------:R-:W-:Y:S06]  /*2f80*/  BRA `(.L_x_2362) ;  /* 0x0000000400287947 */ /* 0x000fec0003800000 */
.L_x_2375:
        /* <DEDUP_REMOVED lines=21> */
.L_x_2384:
[----:B------:R-:W-:Y:S05]  /*30e0*/  BSYNC B1 ;  /* 0x0000000000017941 */ /* 0x000fea0003800000 */
.L_x_2383:
[----:B------:R-:W-:Y:S01]  /*30f0*/  LEA R5, R0, 0x37800000, 0x17 ;  /* 0x3780000000057811 */ /* 0x000fe200078eb8ff */
[----:B------:R-:W-:-:S05]  /*3100*/  IMAD.SHL.U32 R0, R3, 0x200000, RZ ;  /* 0x0020000003007824 */ /* 0x000fca00078e00ff */
[----:B------:R-:W-:-:S07]  /*3110*/  LOP3.LUT R0, R5, R0, R6, 0xfe, !PT ;  /* 0x0000000005007212 */ /* 0x000fce00078efe06 */
.L_x_2382:
[----:B------:R-:W-:Y:S05]  /*3120*/  BSYNC B0 ;  /* 0x0000000000007941 */ /* 0x000fea0003800000 */
.L_x_2381:
[----:B------:R-:W-:-:S04]  /*3130*/  F2FP.BF16.F32.PACK_AB R0, RZ, R0 ;  /* 0x00000000ff00723e */ /* 0x000fc800000010ff */
[----:B------:R-:W-:Y:S01]  /*3140*/  PRMT R24, R0, 0x7610, R24 ;  /* 0x0000761000187816 */ /* 0x000fe20000000018 */
[----:B------:R-:W-:Y:S06]  /*3150*/  BRA `(.L_x_2362) ;  /* 0x0000000000b47947 */ /* 0x000fec0003800000 */
.L_x_2374:
        /* <DEDUP_REMOVED lines=14> */
.L_x_2388:
[----:B------:R-:W-:Y:S05]  /*3240*/  BSYNC B0 ;  /* 0x0000000000007941 */ /* 0x000fea0003800000 */
.L_x_2387:
[----:B------:R-:W-:-:S04]  /*3250*/  F2FP.BF16.F32.PACK_AB R0, RZ, R0 ;  /* 0x00000000ff00723e */ /* 0x000fc800000010ff */
[----:B------:R-:W-:Y:S01]  /*3260*/  PRMT R24, R0, 0x7610, R24 ;  /* 0x0000761000187816 */ /* 0x000fe20000000018 */
[----:B------:R-:W-:Y:S06]  /*3270*/  BRA `(.L_x_2362) ;  /* 0x00000000006c7947 */ /* 0x000fec0003800000 */
.L_x_2361:
        /* <DEDUP_REMOVED lines=16> */
.L_x_2389:
[----:B------:R-:W-:Y:S01]  /*3380*/  PRMT R24, RZ, 0x7610, R24 ;  /* 0x00007610ff187816 */ /* 0x000fe20000000018 */
[----:B------:R-:W-:Y:S06]  /*3390*/  BRA `(.L_x_2362) ;  /* 0x0000000000247947 */ /* 0x000fec0003800000 */
.L_x_2386:
[----:B------:R-:W2:Y:S02]  /*33a0*/  LDG.E.64 R4, desc[UR36][R4.64] ;  /* 0x0000002404047981 */ /* 0x000ea4000c1e1b00 */
[----:B--2---:R-:W0:Y:S02]  /*33b0*/  I2F.U64 R0, R4 ;  /* 0x0000000400007312 */ /* 0x004e240000301000 */
[----:B0-----:R-:W-:-:S04]  /*33c0*/  F2FP.BF16.F32.PACK_AB R0, RZ, R0 ;  /* 0x00000000ff00723e */ /* 0x001fc800000010ff */
[----:B------:R-:W-:Y:S01]  /*33d0*/  PRMT R24, R0, 0x7610, R24 ;  /* 0x0000761000187816 */ /* 0x000fe20000000018 */
[----:B------:R-:W-:Y:S06]  /*33e0*/  BRA `(.L_x_2362) ;  /* 0x0000000000107947 */ /* 0x000fec0003800000 */
.L_x_2385:
[----:B------:R-:W2:Y:S02]  /*33f0*/  LDG.E R4, desc[UR36][R4.64] ;  /* 0x0000002404047981 */ /* 0x000ea4000c1e1900 */
[----:B--2---:R-:W-:-:S04]  /*3400*/  I2FP.F32.U32 R0, R4 ;  /* 0x0000000400007245 */ /* 0x004fc80000201000 */
[----:B------:R-:W-:-:S04]  /*3410*/  F2FP.BF16.F32.PACK_AB R0, RZ, R0 ;  /* 0x00000000ff00723e */ /* 0x000fc800000010ff */
[----:B------:R-:W-:-:S07]  /*3420*/  PRMT R24, R0, 0x7610, R24 ;  /* 0x0000761000187816 */ /* 0x000fce0000000018 */
.L_x_2362:
[----:B------:R-:W-:-:S07]  /*3430*/  VIADD R23, R23, 0x80 ;  /* 0x0000008017177836 */ /* 0x000fce0000000000 */
.L_x_2356:
[----:B------:R-:W-:Y:S05]  /*3440*/  BSYNC B6 ;  /* 0x0000000000067941 */ /* 0x000fea0003800000 */
.L_x_2355:
        /* <DEDUP_REMOVED lines=25> */
.L_x_2395:
[----:B------:R-:W2:Y:S02]  /*35e0*/  LDG.E.U8 R4, desc[UR36][R4.64] ;  /* 0x0000002404047981 */ /* 0x000ea4000c1e1100 */
[----:B--2---:R-:W-:-:S04]  /*35f0*/  I2FP.F32.U32 R0, R4 ;  /* 0x0000000400007245 */ /* 0x004fc80000201000 */
[----:B------:R-:W-:-:S04]  /*3600*/  F2FP.BF16.F32.PACK_AB R0, RZ, R0 ;  /* 0x00000000ff00723e */ /* 0x000fc800000010ff */
[----:B------:R-:W-:Y:S01]  /*3610*/  PRMT R17, R0, 0x7610, R17 ;  /* 0x0000761000117816 */ /* 0x000fe20000000011 */
[----:B------:R-:W-:Y:S06]  /*3620*/  BRA `(.L_x_2391) ;  /* 0x0000000c00c87947 */ /* 0x000fec0003800000 */
.L_x_2394:
        /* <DEDUP_REMOVED lines=11> */
.L_x_2398:
[----:B------:R-:W2:Y:S02]  /*36e0*/  LDG.E R4, desc[UR36][R4.64] ;  /* 0x0000002404047981 */ /* 0x000ea4000c1e1900 */
[----:B--2---:R-:W-:-:S04]  /*36f0*/  I2FP.F32.S32 R0, R4 ;  /* 0x0000000400007245 */ /* 0x004fc80000201400 */
[----:B------:R-:W-:-:S04]  /*3700*/  F2FP.BF16.F32.PACK_AB R0, RZ, R0 ;  /* 0x00000000ff00723e */ /* 0x000fc800000010ff */
[----:B------:R-:W-:Y:S01]  /*3710*/  PRMT R17, R0, 0x7610, R17 ;  /* 0x0000761000117816 */ /* 0x000fe20000000011 */
[----:B------:R-:W-:Y:S06]  /*3720*/  BRA `(.L_x_2391) ;  /* 0x0000000c00887947 */ /* 0x000fec0003800000 */
.L_x_2397:
[----:B------:R-:W2:Y:S02]  /*3730*/  LDG.E.U16 R4, desc[UR36][R4.64] ;  /* 0x0000002404047981 */ /* 0x000ea4000c1e1500 */
[----:B--2---:R-:W0:Y:S02]  /*3740*/  I2F.S16 R0, R4 ;  /* 0x0000000400007306 */ /* 0x004e240000101400 */
[----:B0-----:R-:W-:-:S04]  /*3750*/  F2FP.BF16.F32.PACK_AB R0, RZ, R0 ;  /* 0x00000000ff00723e */ /* 0x001fc800000010ff */
[----:B------:R-:W-:Y:S01]  /*3760*/  PRMT R17, R0, 0x7610, R17 ;  /* 0x0000761000117816 */ /* 0x000fe20000000011 */
[----:B------:R-:W-:Y:S06]  /*3770*/  BRA `(.L_x_2391) ;  /* 0x0000000c00747947 */ /* 0x000fec0003800000 */
.L_x_2393:
        /* <DEDUP_REMOVED lines=9> */
.L_x_2400:
[----:B------:R-:W2:Y:S02]  /*3810*/  LDG.E.U16 R0, desc[UR36][R4.64] ;  /* 0x0000002404007981 */ /* 0x000ea4000c1e1500 */
[----:B--2---:R-:W-:-:S05]  /*3820*/  HADD2.F32 R0, -RZ, R0.H0_H0 ;  /* 0x20000000ff007230 */ /* 0x004fca0000004100 */
[----:B------:R-:W-:-:S04]  /*3830*/  F2FP.BF16.F32.PACK_AB R0, RZ, R0 ;  /* 0x00000000ff00723e */ /* 0x000fc800000010ff */
[----:B------:R-:W-:Y:S01]  /*3840*/  PRMT R17, R0, 0x7610, R17 ;  /* 0x0000761000117816 */ /* 0x000fe20000000011 */
[----:B------:R-:W-:Y:S06]  /*3850*/  BRA `(.L_x_2391) ;  /* 0x0000000c003c7947 */ /* 0x000fec0003800000 */
.L_x_2399:
        /* <DEDUP_REMOVED lines=9> */
.L_x_2402:
[----:B------:R-:W2:Y:S02]  /*38f0*/  LDG.E.U16 R4, desc[UR36][R4.64] ;  /* 0x0000002404047981 */ /* 0x000ea4000c1e1500 */
[----:B--2---:R-:W-:-:S05]  /*3900*/  HADD2.F32 R0, -RZ, R4.H0_H0 ;  /* 0x20000004ff007230 */ /* 0x004fca0000004100 */
[----:B------:R-:W-:-:S04]  /*3910*/  F2FP.BF16.F32.PACK_AB R0, RZ, R0 ;  /* 0x00000000ff00723e */ /* 0x000fc800000010ff */
[----:B------:R-:W-:Y:S01]  /*3920*/  PRMT R17, R0, 0x7610, R17 ;  /* 0x0000761000117816 */ /* 0x000fe20000000011 */
[----:B------:R-:W-:Y:S06]  /*3930*/  BRA `(.L_x_2391) ;  /* 0x0000000c00047947 */ /* 0x000fec0003800000 */
.L_x_2401:
        /* <DEDUP_REMOVED lines=9> */
.L_x_2392:
        /* <DEDUP_REMOVED lines=14> */
.L_x_2405:
        /* <DEDUP_REMOVED lines=9> */
.L_x_2404:
        /* <DEDUP_REMOVED lines=28> */
.L_x_2407:
        /* <DEDUP_REMOVED lines=15> */
.L_x_2406:
[----:B------:R1:W5:Y:S01]  /*3df0*/  LDG.E.U16 R17, desc[UR36][R4.64] ;  /* 0x0000002404117981 */ /* 0x000362000c1e1500 */
[----:B------:R-:W-:Y:S05]  /*3e00*/  BRA `(.L_x_2391) ;  /* 0x0000000400d07947 */ /* 0x000fea0003800000 */
.L_x_2403:
        /* <DEDUP_REMOVED lines=13> */
.L_x_2410:
        /* <DEDUP_REMOVED lines=21> */
.L_x_2414:
[----:B------:R-:W-:Y:S05]  /*4030*/  BSYNC B1 ;  /* 0x0000000000017941 */ /* 0x000fea0003800000 */
.L_x_2413:
[----:B------:R-:W-:Y:S01]  /*4040*/  LEA R5, R0, 0x3b800000, 0x17 ;  /* 0x3b80000000057811 */ /* 0x000fe200078eb8ff */
[----:B------:R-:W-:-:S05]  /*4050*/  IMAD.SHL.U32 R0, R3, 0x100000, RZ ;  /* 0x0010000003007824 */ /* 0x000fca00078e00ff */
[----:B------:R-:W-:-:S07]  /*4060*/  LOP3.LUT R0, R5, R0, R6, 0xfe, !PT ;  /* 0x0000000005007212 */ /* 0x000fce00078efe06 */
.L_x_2412:
[----:B------:R-:W-:Y:S05]  /*4070*/  BSYNC B0 ;  /* 0x0000000000007941 */ /* 0x000fea0003800000 */
.L_x_2411:
[----:B------:R-:W-:-:S04]  /*4080*/  F2FP.BF16.F32.PACK_AB R0, RZ, R0 ;  /* 0x00000000ff00723e */ /* 0x000fc800000010ff */
[----:B------:R-:W-:Y:S01]  /*4090*/  PRMT R17, R0, 0x7610, R17 ;  /* 0x0000761000117816 */ /* 0x000fe20000000011 */
[----:B------:R-:W-:Y:S06]  /*40a0*/  BRA `(.L_x_2391) ;  /* 0x0000000400287947 */ /* 0x000fec0003800000 */
.L_x_2409:
        /* <DEDUP_REMOVED lines=21> */
.L_x_2418:
[----:B------:R-:W-:Y:S05]  /*4200*/  BSYNC B1 ;  /* 0x0000000000017941 */ /* 0x000fea0003800000 */
.L_x_2417:
[----:B------:R-:W-:Y:S01]  /*4210*/  LEA R5, R0, 0x37800000, 0x17 ;  /* 0x3780000000057811 */ /* 0x000fe200078eb8ff */
[----:B------:R-:W-:-:S05]  /*4220*/  IMAD.SHL.U32 R0, R3, 0x200000, RZ ;  /* 0x0020000003007824 */ /* 0x000fca00078e00ff */
[----:B------:R-:W-:-:S07]  /*4230*/  LOP3.LUT R0, R5, R0, R6, 0xfe, !PT ;  /* 0x0000000005007212 */ /* 0x000fce00078efe06 */
.L_x_2416:
[----:B------:R-:W-:Y:S05]  /*4240*/  BSYNC B0 ;  /* 0x0000000000007941 */ /* 0x000fea0003800000 */
.L_x_2415:
[----:B------:R-:W-:-:S04]  /*4250*/  F2FP.BF16.F32.PACK_AB R0, RZ, R0 ;  /* 0x00000000ff00723e */ /* 0x000fc800000010ff */
[----:B------:R-:W-:Y:S01]  /*4260*/  PRMT R17, R0, 0x7610, R17 ;  /* 0x0000761000117816 */ /* 0x000fe20000000011 */
[----:B------:R-:W-:Y:S06]  /*4270*/  BRA `(.L_x_2391) ;  /* 0x0000000000b47947 */ /* 0x000fec0003800000 */
.L_x_2408:
        /* <DEDUP_REMOVED lines=14> */
.L_x_2422:
[----:B------:R-:W-:Y:S05]  /*4360*/  BSYNC B0 ;  /* 0x0000000000007941 */ /* 0x000fea0003800000 */
.L_x_2421:
[----:B------:R-:W-:-:S04]  /*4370*/  F2FP.BF16.F32.PACK_AB R0, RZ, R0 ;  /* 0x00000000ff00723e */ /* 0x000fc800000010ff */
[----:B------:R-:W-:Y:S01]  /*4380*/  PRMT R17, R0, 0x7610, R17 ;  /* 0x0000761000117816 */ /* 0x000fe20000000011 */
[----:B------:R-:W-:Y:S06]  /*4390*/  BRA `(.L_x_2391) ;  /* 0x00000000006c7947 */ /* 0x000fec0003800000 */
.L_x_2396:
        /* <DEDUP_REMOVED lines=16> */
.L_x_2423:
[----:B------:R-:W-:Y:S01]  /*44a0*/  PRMT R17, RZ, 0x7610, R17 ;  /* 0x00007610ff117816 */ /* 0x000fe20000000011 */
[----:B------:R-:W-:Y:S06]  /*44b0*/  BRA `(.L_x_2391) ;  /* 0x0000000000247947 */ /* 0x000fec0003800000 */
.L_x_2420:
[----:B------:R-:W2:Y:S02]  /*44c0*/  LDG.E.64 R4, desc[UR36][R4.64] ;  /* 0x0000002404047981 */ /* 0x000ea4000c1e1b00 */
[----:B--2---:R-:W0:Y:S02]  /*44d0*/  I2F.U64 R0, R4 ;  /* 0x0000000400007312 */ /* 0x004e240000301000 */
[----:B0-----:R-:W-:-:S04]  /*44e0*/  F2FP.BF16.F32.PACK_AB R0, RZ, R0 ;  /* 0x00000000ff00723e */ /* 0x001fc800000010ff */
[----:B------:R-:W-:Y:S01]  /*44f0*/  PRMT R17, R0, 0x7610, R17 ;  /* 0x0000761000117816 */ /* 0x000fe20000000011 */
[----:B------:R-:W-:Y:S06]  /*4500*/  BRA `(.L_x_2391) ;  /* 0x0000000000107947 */ /* 0x000fec0003800000 */
.L_x_2419:
[----:B------:R-:W2:Y:S02]  /*4510*/  LDG.E R4, desc[UR36][R4.64] ;  /* 0x0000002404047981 */ /* 0x000ea4000c1e1900 */
[----:B--2---:R-:W-:-:S04]  /*4520*/  I2FP.F32.U32 R0, R4 ;  /* 0x0000000400007245 */ /* 0x004fc80000201000 */
[----:B------:R-:W-:-:S04]  /*4530*/  F2FP.BF16.F32.PACK_AB R0, RZ, R0 ;  /* 0x00000000ff00723e */ /* 0x000fc800000010ff */
[----:B------:R-:W-:-:S07]  /*4540*/  PRMT R17, R0, 0x7610, R17 ;  /* 0x0000761000117816 */ /* 0x000fce0000000011 */
.L_x_2391:
[----:B------:R-:W-:Y:S05]  /*4550*/  BSYNC B6 ;  /* 0x0000000000067941 */ /* 0x000fea0003800000 */
.L_x_2390:
        /* <DEDUP_REMOVED lines=10> */
[----:B------:R-:W-:Y:S01]  /*4600*/  @!P3 FMUL.FTZ R0, R18, R18 ;  /* 0x000000121200b220 */ /* 0x000fe20000410000 */
[----:B------:R-:W-:Y:S01]  /*4610*/  @!P1 IMAD.U32 R24, R24, 0x10000, RZ ;  /* 0x0001000018189824 */ /* 0x000fe200078e00ff */
[----:B------:R-:W0:Y:S01]  /*4620*/  LDC.U8 R18, c[0x0][0x23c] ;  /* 0x00008f00ff127b82 */ /* 0x000e220000000000 */
[----:B------:R-:W-:Y:S01]  /*4630*/  @!P0 IMAD.U32 R4, R19, 0x10000, RZ ;  /* 0x0001000013048824 */ /* 0x000fe200078e00ff */
[----:B------:R1:W2:Y:S01]  /*4640*/  @!P3 F2F.BF16.F32 R3, R0 ;  /* 0x000000000003b304 */ /* 0x0002a20000202000 */
[----:B------:R-:W-:Y:S01]  /*4650*/  @!P1 FMUL.FTZ R24, R24, R24 ;  /* 0x0000001818189220 */ /* 0x000fe20000410000 */
[----:B------:R-:W-:Y:S02]  /*4660*/  @!P2 IMAD.U32 R5, R17, 0x10000, RZ ;  /* 0x000100001105a824 */ /* 0x000fe400078e00ff */
[----:B------:R-:W-:Y:S02]  /*4670*/  @!P0 FMUL.FTZ R4, R4, R4 ;  /* 0x0000000404048220 */ /* 0x000fe40000410000 */
[----:B------:R-:W-:-:S02]  /*4680*/  @!P2 FMUL.FTZ R5, R5, R5 ;  /* 0x000000050505a220 */ /* 0x000fc40000410000 */
[----:B------:R1:W3:Y:S08]  /*4690*/  @!P1 F2F.BF16.F32 R17, R24 ;  /* 0x0000001800119304 */ /* 0x0002f00000202000 */
[----:B------:R1:W4:Y:S08]  /*46a0*/  @!P2 F2F.BF16.F32 R19, R5 ;  /* 0x000000050013a304 */ /* 0x0003300000202000 */
[----:B------:R1:W0:Y:S01]  /*46b0*/  @!P0 F2F.BF16.F32 R22, R4 ;  /* 0x0000000400168304 */ /* 0x0002220000202000 */
[----:B--23--:R-:W-:Y:S05]  /*46c0*/  @P3 BRA `(.L_x_2425) ;  /* 0x0000001000443947 */ /* 0x00cfea0003800000 */
[----:B------:R-:W2:Y:S01]  /*46d0*/  LDC.64 R8, c[0x0][0x220] ;  /* 0x00008800ff087b82 */ /* 0x000ea20000000a00 */
[----:B-1----:R-:W-:Y:S01]  /*46e0*/  IMAD R0, R2, 0x200, R25 ;  /* 0x0000020002007824 */ /* 0x002fe200078e0219 */
[----:B0-----:R-:W-:Y:S01]  /*46f0*/  PRMT R4, R18, 0x9910, RZ ;  /* 0x0000991012047816 */ /* 0x001fe200000000ff */
[----:B------:R-:W-:Y:S02]  /*4700*/  ULDC UR4, c[0x0][0x240] ;  /* 0x0000900000047ab9 */ /* 0x000fe40000000800 */
[----:B------:R-:W-:Y:S02]  /*4710*/  IMAD R5, R0, UR4, RZ ;  /* 0x0000000400057c24 */ /* 0x000fe4000f8e02ff */
[----:B------:R-:W-:-:S05]  /*4720*/  IMAD.MOV.U32 R0, RZ, RZ, R4 ;  /* 0x000000ffff007224 */ /* 0x000fca00078e0004 */
[----:B------:R-:W-:Y:S02]  /*4730*/  ISETP.GT.AND P0, PT, R0, 0x9, PT ;  /* 0x000000090000780c */ /* 0x000fe40003f04270 */
[----:B--2---:R-:W-:-:S05]  /*4740*/  IADD3 R8, P1, R5, R8, RZ ;  /* 0x0000000805087210 */ /* 0x004fca0007f3e0ff */
        /* <DEDUP_REMOVED lines=15> */
.L_x_2429:
[----:B------:R-:W-:Y:S02]  /*4840*/  IMAD.U32 R5, R3, 0x10000, RZ ;  /* 0x0001000003057824 */ /* 0x000fe400078e00ff */
[----:B------:R-:W-:-:S04]  /*4850*/  IMAD.MOV.U32 R25, RZ, RZ, R23 ;  /* 0x000000ffff197224 */ /* 0x000fc800078e0017 */
[----:B------:R-:W0:Y:S02]  /*4860*/  F2I.S64.TRUNC R4, R5 ;  /* 0x0000000500047311 */ /* 0x000e24000020d900 */
[----:B0-----:R0:W-:Y:S01]  /*4870*/  STG.E.U8 desc[UR36][R8.64], R4 ;  /* 0x0000000408007986 */ /* 0x0011e2000c101124 */
[----:B------:R-:W-:Y:S05]  /*4880*/  BRA `(.L_x_2425) ;  /* 0x0000000c00d47947 */ /* 0x000fea0003800000 */
.L_x_2428:
        /* <DEDUP_REMOVED lines=11> */
.L_x_2432:
[----:B------:R-:W-:Y:S02]  /*4940*/  IMAD.U32 R3, R3, 0x10000, RZ ;  /* 0x0001000003037824 */ /* 0x000fe400078e00ff */
[----:B------:R-:W-:-:S04]  /*4950*/  IMAD.MOV.U32 R25, RZ, RZ, R23 ;  /* 0x000000ffff197224 */ /* 0x000fc800078e0017 */
[----:B------:R-:W0:Y:S02]  /*4960*/  F2I.FTZ.TRUNC.NTZ R3, R3 ;  /* 0x0000000300037305 */ /* 0x000e24000021f100 */
[----:B0-----:R0:W-:Y:S01]  /*4970*/  STG.E desc[UR36][R8.64], R3 ;  /* 0x0000000308007986 */ /* 0x0011e2000c101924 */
[----:B------:R-:W-:Y:S05]  /*4980*/  BRA `(.L_x_2425) ;  /* 0x0000000c00947947 */ /* 0x000fea0003800000 */
.L_x_2431:
[----:B------:R-:W-:Y:S02]  /*4990*/  IMAD.U32 R3, R3, 0x10000, RZ ;  /* 0x0001000003037824 */ /* 0x000fe400078e00ff */
[----:B------:R-:W-:-:S04]  /*49a0*/  IMAD.MOV.U32 R25, RZ, RZ, R23 ;  /* 0x000000ffff197224 */ /* 0x000fc800078e0017 */
[----:B------:R-:W0:Y:S02]  /*49b0*/  F2I.FTZ.TRUNC.NTZ R3, R3 ;  /* 0x0000000300037305 */ /* 0x000e24000021f100 */
[----:B0-----:R0:W-:Y:S01]  /*49c0*/  STG.E.U16 desc[UR36][R8.64], R3 ;  /* 0x0000000308007986 */ /* 0x0011e2000c101524 */
[----:B------:R-:W-:Y:S05]  /*49d0*/  BRA `(.L_x_2425) ;  /* 0x0000000c00807947 */ /* 0x000fea0003800000 */
.L_x_2427:
        /* <DEDUP_REMOVED lines=10> */
.L_x_2434:
[----:B------:R-:W-:Y:S02]  /*4a80*/  IMAD.U32 R0, R3, 0x10000, RZ ;  /* 0x0001000003007824 */ /* 0x000fe400078e00ff */
[----:B------:R-:W-:-:S03]  /*4a90*/  IMAD.MOV.U32 R25, RZ, RZ, R23 ;  /* 0x000000ffff197224 */ /* 0x000fc600078e0017 */
[----:B------:R-:W-:-:S05]  /*4aa0*/  F2FP.F16.F32.PACK_AB R0, RZ, R0 ;  /* 0x00000000ff00723e */ /* 0x000fca00000000ff */
[----:B------:R0:W-:Y:S01]  /*4ab0*/  STG.E.U16 desc[UR36][R8.64], R0 ;  /* 0x0000000008007986 */ /* 0x0001e2000c101524 */
[----:B------:R-:W-:Y:S05]  /*4ac0*/  BRA `(.L_x_2425) ;  /* 0x0000000c00447947 */ /* 0x000fea0003800000 */
.L_x_2433:
        /* <DEDUP_REMOVED lines=11> */
.L_x_2436:
[----:B------:R-:W-:Y:S02]  /*4b80*/  IMAD.U32 R3, R3, 0x10000, RZ ;  /* 0x0001000003037824 */ /* 0x000fe400078e00ff */
[----:B------:R-:W-:-:S03]  /*4b90*/  IMAD.MOV.U32 R25, RZ, RZ, R23 ;  /* 0x000000ffff197224 */ /* 0x000fc600078e0017 */
[----:B------:R-:W-:-:S04]  /*4ba0*/  F2FP.F16.F32.PACK_AB R3, RZ, R3 ;  /* 0x00000003ff03723e */ /* 0x000fc800000000ff */
[----:B------:R-:W-:-:S05]  /*4bb0*/  PRMT R3, R3, 0x5410, RZ ;  /* 0x0000541003037816 */ /* 0x000fca00000000ff */
[----:B------:R0:W-:Y:S01]  /*4bc0*/  STG.E desc[UR36][R8.64], R3 ;  /* 0x0000000308007986 */ /* 0x0001e2000c101924 */
[----:B------:R-:W-:Y:S05]  /*4bd0*/  BRA `(.L_x_2425) ;  /* 0x0000000c00007947 */ /* 0x000fea0003800000 */
.L_x_2435:
[----:B------:R-:W-:Y:S02]  /*4be0*/  IMAD.U32 R4, R3, 0x10000, RZ ;  /* 0x0001000003047824 */ /* 0x000fe400078e00ff */
[----:B------:R-:W-:Y:S02]  /*4bf0*/  IMAD.MOV.U32 R25, RZ, RZ, R23 ;  /* 0x000000ffff197224 */ /* 0x000fe400078e0017 */
[----:B------:R-:W-:-:S06]  /*4c00*/  FMUL.FTZ R4, R4, 1 ;  /* 0x3f80000004047820 */ /* 0x000fcc0000410000 */
[----:B------:R-:W0:Y:S02]  /*4c10*/  F2F.F64.F32 R4, R4 ;  /* 0x0000000400047310 */ /* 0x000e240000201800 */
[----:B0-----:R0:W-:Y:S01]  /*4c20*/  STG.E.64 desc[UR36][R8.64], R4 ;  /* 0x0000000408007986 */ /* 0x0011e2000c101b24 */
[----:B------:R-:W-:Y:S05]  /*4c30*/  BRA `(.L_x_2425) ;  /* 0x0000000800e87947 */ /* 0x000fea0003800000 */
.L_x_2426:
        /* <DEDUP_REMOVED lines=14> */
.L_x_2439:
[----:B------:R-:W-:Y:S01]  /*4d20*/  IMAD.U32 R3, R3, 0x10000, RZ ;  /* 0x0001000003037824 */ /* 0x000fe200078e00ff */
[----:B------:R-:W-:Y:S01]  /*4d30*/  CS2R R6, SRZ ;  /* 0x0000000000067805 */ /* 0x000fe2000001ff00 */
[----:B------:R-:W-:Y:S02]  /*4d40*/  IMAD.MOV.U32 R25, RZ, RZ, R23 ;  /* 0x000000ffff197224 */ /* 0x000fe400078e0017 */
[----:B------:R-:W-:-:S04]  /*4d50*/  FMUL.FTZ R3, R3, 1 ;  /* 0x3f80000003037820 */ /* 0x000fc80000410000 */
[----:B------:R-:W0:Y:S02]  /*4d60*/  F2F.F64.F32 R4, R3 ;  /* 0x0000000300047310 */ /* 0x000e240000201800 */
[----:B0-----:R0:W-:Y:S01]  /*4d70*/  STG.E.128 desc[UR36][R8.64], R4 ;  /* 0x0000000408007986 */ /* 0x0011e2000c101d24 */
[----:B------:R-:W-:Y:S05]  /*4d80*/  BRA `(.L_x_2425) ;  /* 0x0000000800947947 */ /* 0x000fea0003800000 */
.L_x_2438:
        /* <DEDUP_REMOVED lines=21> */
.L_x_2443:
[----:B------:R-:W-:Y:S05]  /*4ee0*/  BSYNC B0 ;  /* 0x0000000000007941 */ /* 0x000fea0003800000 */
.L_x_2442:
[----:B------:R-:W-:Y:S01]  /*4ef0*/  LOP3.LUT R5, R0, R5, RZ, 0xfc, !PT ;  /* 0x0000000500057212 */ /* 0x000fe200078efcff */
[----:B------:R-:W-:-:S04]  /*4f00*/  IMAD.MOV.U32 R25, RZ, RZ, R23 ;  /* 0x000000ffff197224 */ /* 0x000fc800078e0017 */
[----:B------:R0:W-:Y:S01]  /*4f10*/  STG.E.U8 desc[UR36][R8.64], R5 ;  /* 0x0000000508007986 */ /* 0x0001e2000c101124 */
[----:B------:R-:W-:Y:S05]  /*4f20*/  BRA `(.L_x_2425) ;  /* 0x00000008002c7947 */ /* 0x000fea0003800000 */
.L_x_2441:
        /* <DEDUP_REMOVED lines=13> */
.L_x_2445:
[----:B------:R-:W-:Y:S01]  /*5000*/  IMAD.MOV.U32 R0, RZ, RZ, 0x7f ;  /* 0x0000007fff007424 */ /* 0x000fe200078e00ff */
[----:B------:R-:W-:-:S04]  /*5010*/  ISETP.GT.U32.AND P0, PT, R3, 0x7f800000, PT ;  /* 0x7f8000000300780c */ /* 0x000fc80003f04070 */
[----:B------:R-:W-:-:S09]  /*5020*/  SEL R0, R0, 0x7c, P0 ;  /* 0x0000007c00007807 */ /* 0x000fd20000000000 */
.L_x_2446:
[----:B------:R-:W-:Y:S05]  /*5030*/  BSYNC B0 ;  /* 0x0000000000007941 */ /* 0x000fea0003800000 */
.L_x_2444:
[----:B------:R-:W-:Y:S01]  /*5040*/  LOP3.LUT R3, R5, 0x80000000, RZ, 0xc0, !PT ;  /* 0x8000000005037812 */ /* 0x000fe200078ec0ff */
[----:B------:R-:W-:-:S03]  /*5050*/  IMAD.MOV.U32 R25, RZ, RZ, R23 ;  /* 0x000000ffff197224 */ /* 0x000fc600078e0017 */
[----:B------:R-:W-:-:S04]  /*5060*/  SHF.R.U32.HI R3, RZ, 0x18, R3 ;  /* 0x00000018ff037819 */ /* 0x000fc80000011603 */
[----:B------:R-:W-:-:S05]  /*5070*/  LOP3.LUT R3, R0, R3, RZ, 0xfc, !PT ;  /* 0x0000000300037212 */ /* 0x000fca00078efcff */
[----:B------:R0:W-:Y:S01]  /*5080*/  STG.E.U8 desc[UR36][R8.64], R3 ;  /* 0x0000000308007986 */ /* 0x0001e2000c101124 */
[----:B------:R-:W-:Y:S05]  /*5090*/  BRA `(.L_x_2425) ;  /* 0x0000000400d07947 */ /* 0x000fea0003800000 */
.L_x_2440:
[----:B------:R0:W-:Y:S01]  /*50a0*/  STG.E.U16 desc[UR36][R8.64], R3 ;  /* 0x0000000308007986 */ /* 0x0001e2000c101524 */
[----:B------:R-:W-:Y:S01]  /*50b0*/  IMAD.MOV.U32 R25, RZ, RZ, R23 ;  /* 0x000000ffff197224 */ /* 0x000fe200078e0017 */
[----:B------:R-:W-:Y:S06]  /*50c0*/  BRA `(.L_x_2425) ;  /* 0x0000000400c47947 */ /* 0x000fec0003800000 */
.L_x_2437:
        /* <DEDUP_REMOVED lines=13> */
.L_x_2449:
        /* <DEDUP_REMOVED lines=17> */
.L_x_2452:
[----:B------:R-:W-:-:S04]  /*52b0*/  LOP3.LUT R3, R5, 0x80000000, RZ, 0xc0, !PT ;  /* 0x8000000005037812 */ /* 0x000fc800078ec0ff */
[----:B------:R-:W-:-:S04]  /*52c0*/  SHF.R.U32.HI R3, RZ, 0x18, R3 ;  /* 0x00000018ff037819 */ /* 0x000fc80000011603 */
[----:B------:R-:W-:-:S04]  /*52d0*/  LOP3.LUT R0, R0, R3, RZ, 0xfc, !PT ;  /* 0x0000000300007212 */ /* 0x000fc800078efcff */
[----:B------:R-:W-:-:S07]  /*52e0*/  PRMT R4, R0, 0x7610, R4 ;  /* 0x0000761000047816 */ /* 0x000fce0000000004 */
.L_x_2451:
[----:B------:R-:W-:Y:S05]  /*52f0*/  BSYNC B0 ;  /* 0x0000000000007941 */ /* 0x000fea0003800000 */
.L_x_2450:
[----:B------:R0:W-:Y:S01]  /*5300*/  STG.E.U8 desc[UR36][R8.64], R4 ;  /* 0x0000000408007986 */ /* 0x0001e2000c101124 */
[----:B------:R-:W-:Y:S01]  /*5310*/  IMAD.MOV.U32 R25, RZ, RZ, R23 ;  /* 0x000000ffff197224 */ /* 0x000fe200078e0017 */
[----:B------:R-:W-:Y:S06]  /*5320*/  BRA `(.L_x_2425) ;  /* 0x00000004002c7947 */ /* 0x000fec0003800000 */
.L_x_2448:
        /* <DEDUP_REMOVED lines=17> */
.L_x_2455:
[----:B------:R-:W-:-:S04]  /*5440*/  LOP3.LUT R3, R5, 0x80000000, RZ, 0xc0, !PT ;  /* 0x8000000005037812 */ /* 0x000fc800078ec0ff */
[----:B------:R-:W-:-:S04]  /*5450*/  SHF.R.U32.HI R3, RZ, 0x18, R3 ;  /* 0x00000018ff037819 */ /* 0x000fc80000011603 */
[----:B------:R-:W-:-:S04]  /*5460*/  LOP3.LUT R0, R0, R3, RZ, 0xfc, !PT ;  /* 0x0000000300007212 */ /* 0x000fc800078efcff */
[----:B------:R-:W-:-:S07]  /*5470*/  PRMT R4, R0, 0x7610, R4 ;  /* 0x0000761000047816 */ /* 0x000fce0000000004 */
.L_x_2454:
[----:B------:R-:W-:Y:S05]  /*5480*/  BSYNC B0 ;  /* 0x0000000000007941 */ /* 0x000fea0003800000 */
.L_x_2453:
[----:B------:R0:W-:Y:S01]  /*5490*/  STG.E.U8 desc[UR36][R8.64], R4 ;  /* 0x0000000408007986 */ /* 0x0001e2000c101124 */
[----:B------:R-:W-:Y:S01]  /*54a0*/  IMAD.MOV.U32 R25, RZ, RZ, R23 ;  /* 0x000000ffff197224 */ /* 0x000fe200078e0017 */
[----:B------:R-:W-:Y:S06]  /*54b0*/  BRA `(.L_x_2425) ;  /* 0x0000000000c87947 */ /* 0x000fec0003800000 */
.L_x_2447:
        /* <DEDUP_REMOVED lines=23> */
.L_x_2430:
        /* <DEDUP_REMOVED lines=16> */
.L_x_2458:
[----:B------:R-:W-:Y:S01]  /*5730*/  IMAD.MOV.U32 R25, RZ, RZ, R23 ;  /* 0x000000ffff197224 */ /* 0x000fe200078e0017 */
[----:B------:R-:W-:Y:S06]  /*5740*/  BRA `(.L_x_2425) ;  /* 0x0000000000247947 */ /* 0x000fec0003800000 */
.L_x_2457:
[----:B------:R-:W-:Y:S02]  /*5750*/  IMAD.U32 R4, R3, 0x10000, RZ ;  /* 0x0001000003047824 */ /* 0x000fe400078e00ff */
[----:B------:R-:W-:-:S04]  /*5760*/  IMAD.MOV.U32 R25, RZ, RZ, R23 ;  /* 0x000000ffff197224 */ /* 0x000fc800078e0017 */
[----:B------:R-:W0:Y:S02]  /*5770*/  F2I.U64.TRUNC R4, R4 ;  /* 0x0000000400047311 */ /* 0x000e24000020d800 */
[----:B0-----:R0:W-:Y:S01]  /*5780*/  STG.E.64 desc[UR36][R8.64], R4 ;  /* 0x0000000408007986 */ /* 0x0011e2000c101b24 */
[----:B------:R-:W-:Y:S05]  /*5790*/  BRA `(.L_x_2425) ;  /* 0x0000000000107947 */ /* 0x000fea0003800000 */
.L_x_2456:
[----:B------:R-:W-:Y:S02]  /*57a0*/  IMAD.U32 R3, R3, 0x10000, RZ ;  /* 0x0001000003037824 */ /* 0x000fe400078e00ff */
[----:B------:R-:W-:-:S04]  /*57b0*/  IMAD.MOV.U32 R25, RZ, RZ, R23 ;  /* 0x000000ffff197224 */ /* 0x000fc800078e0017 */
[----:B------:R-:W0:Y:S02]  /*57c0*/  F2I.FTZ.U32.TRUNC.NTZ R3, R3 ;  /* 0x0000000300037305 */ /* 0x000e24000021f000 */
[----:B0-----:R2:W-:Y:S02]  /*57d0*/  STG.E desc[UR36][R8.64], R3 ;  /* 0x0000000308007986 */ /* 0x0015e4000c101924 */
.L_x_2425:
[----:B------:R-:W-:Y:S05]  /*57e0*/  BSYNC B6 ;  /* 0x0000000000067941 */ /* 0x000fea0003800000 */
.L_x_2424:
[----:B------:R-:W-:Y:S01]  /*57f0*/  ISETP.GE.AND P0, PT, R25, R16, PT ;  /* 0x000000101900720c */ /* 0x000fe20003f06270 */
[----:B------:R-:W-:-:S12]  /*5800*/  BSSY B6, `(.L_x_2459) ;  /* 0x00001fc000067945 */ /* 0x000fd80003800000 */
[----:B------:R-:W-:Y:S05]  /*5810*/  @P0 BRA `(.L_x_2460) ;  /* 0x0000001c00e80947 */ /* 0x000fea0003800000 */
[----:B0-23--:R-:W0:Y:S01]  /*5820*/  LDC.64 R8, c[0x0][0x220] ;  /* 0x00008800ff087b82 */ /* 0x00de220000000a00 */
        /* <DEDUP_REMOVED lines=21> */
.L_x_2464:
[----:B------:R-:W-:-:S06]  /*5980*/  IMAD.U32 R5, R22, 0x10000, RZ ;  /* 0x0001000016057824 */ /* 0x000fcc00078e00ff */
[----:B------:R-:W0:Y:S02]  /*5990*/  F2I.S64.TRUNC R4, R5 ;  /* 0x0000000500047311 */ /* 0x000e24000020d900 */
[----:B0-----:R0:W-:Y:S01]  /*59a0*/  STG.E.U8 desc[UR36][R8.64], R4 ;  /* 0x0000000408007986 */ /* 0x0011e2000c101124 */
[----:B------:R-:W-:Y:S05]  /*59b0*/  BRA `(.L_x_2466) ;  /* 0x0000000c00847947 */ /* 0x000fea0003800000 */
.L_x_2463:
        /* <DEDUP_REMOVED lines=10> */
.L_x_2468:
[----:B------:R-:W-:-:S04]  /*5a60*/  IMAD.U32 R22, R22, 0x10000, RZ ;  /* 0x0001000016167824 */ /* 0x000fc800078e00ff */
[----:B------:R-:W0:Y:S02]  /*5a70*/  F2I.FTZ.TRUNC.NTZ R3, R22 ;  /* 0x0000001600037305 */ /* 0x000e24000021f100 */
[----:B0-----:R0:W-:Y:S01]  /*5a80*/  STG.E desc[UR36][R8.64], R3 ;  /* 0x0000000308007986 */ /* 0x0011e2000c101924 */
[----:B------:R-:W-:Y:S05]  /*5a90*/  BRA `(.L_x_2466) ;  /* 0x0000000c004c7947 */ /* 0x000fea0003800000 */
.L_x_2467:
[----:B------:R-:W-:-:S04]  /*5aa0*/  IMAD.U32 R22, R22, 0x10000, RZ ;  /* 0x0001000016167824 */ /* 0x000fc800078e00ff */
[----:B------:R-:W0:Y:S02]  /*5ab0*/  F2I.FTZ.TRUNC.NTZ R3, R22 ;  /* 0x0000001600037305 */ /* 0x000e24000021f100 */
[----:B0-----:R0:W-:Y:S01]  /*5ac0*/  STG.E.U16 desc[UR36][R8.64], R3 ;  /* 0x0000000308007986 */ /* 0x0011e2000c101524 */
[----:B------:R-:W-:Y:S05]  /*5ad0*/  BRA `(.L_x_2466) ;  /* 0x0000000c003c7947 */ /* 0x000fea0003800000 */
.L_x_2462:
        /* <DEDUP_REMOVED lines=9> */
.L_x_2470:
[----:B------:R-:W-:-:S05]  /*5b70*/  IMAD.U32 R0, R22, 0x10000, RZ ;  /* 0x0001000016007824 */ /* 0x000fca00078e00ff */
[----:B------:R-:W-:-:S05]  /*5b80*/  F2FP.F16.F32.PACK_AB R0, RZ, R0 ;  /* 0x00000000ff00723e */ /* 0x000fca00000000ff */
[----:B------:R0:W-:Y:S01]  /*5b90*/  STG.E.U16 desc[UR36][R8.64], R0 ;  /* 0x0000000008007986 */ /* 0x0001e2000c101524 */
[----:B------:R-:W-:Y:S05]  /*5ba0*/  BRA `(.L_x_2466) ;  /* 0x0000000c00087947 */ /* 0x000fea0003800000 */
.L_x_2469:
        /* <DEDUP_REMOVED lines=10> */
.L_x_2472:
[----:B------:R-:W-:-:S05]  /*5c50*/  IMAD.U32 R22, R22, 0x10000, RZ ;  /* 0x0001000016167824 */ /* 0x000fca00078e00ff */
[----:B------:R-:W-:-:S04]  /*5c60*/  F2FP.F16.F32.PACK_AB R3, RZ, R22 ;  /* 0x00000016ff03723e */ /* 0x000fc800000000ff */
[----:B------:R-:W-:-:S05]  /*5c70*/  PRMT R3, R3, 0x5410, RZ ;  /* 0x0000541003037816 */ /* 0x000fca00000000ff */
[----:B------:R0:W-:Y:S01]  /*5c80*/  STG.E desc[UR36][R8.64], R3 ;  /* 0x0000000308007986 */ /* 0x0001e2000c101924 */
[----:B------:R-:W-:Y:S05]  /*5c90*/  BRA `(.L_x_2466) ;  /* 0x0000000800cc7947 */ /* 0x000fea0003800000 */
.L_x_2471:
[----:B------:R-:W-:-:S04]  /*5ca0*/  IMAD.U32 R4, R22, 0x10000, RZ ;  /* 0x0001000016047824 */ /* 0x000fc800078e00ff */
[----:B------:R-:W-:-:S06]  /*5cb0*/  FMUL.FTZ R4, R4, 1 ;  /* 0x3f80000004047820 */ /* 0x000fcc0000410000 */
[----:B------:R-:W0:Y:S02]  /*5cc0*/  F2F.F64.F32 R4, R4 ;  /* 0x0000000400047310 */ /* 0x000e240000201800 */
[----:B0-----:R0:W-:Y:S01]  /*5cd0*/  STG.E.64 desc[UR36][R8.64], R4 ;  /* 0x0000000408007986 */ /* 0x0011e2000c101b24 */
[----:B------:R-:W-:Y:S05]  /*5ce0*/  BRA `(.L_x_2466) ;  /* 0x0000000800b87947 */ /* 0x000fea0003800000 */
.L_x_2461:
        /* <DEDUP_REMOVED lines=13> */
.L_x_2475:
[----:B------:R-:W-:Y:S01]  /*5dc0*/  IMAD.U32 R22, R22, 0x10000, RZ ;  /* 0x0001000016167824 */ /* 0x000fe200078e00ff */
[----:B------:R-:W-:-:S03]  /*5dd0*/  CS2R R6, SRZ ;  /* 0x0000000000067805 */ /* 0x000fc6000001ff00 */
[----:B------:R-:W-:-:S06]  /*5de0*/  FMUL.FTZ R4, R22, 1 ;  /* 0x3f80000016047820 */ /* 0x000fcc0000410000 */
[----:B------:R-:W0:Y:S02]  /*5df0*/  F2F.F64.F32 R4, R4 ;  /* 0x0000000400047310 */ /* 0x000e240000201800 */
[----:B0-----:R0:W-:Y:S01]  /*5e00*/  STG.E.128 desc[UR36][R8.64], R4 ;  /* 0x0000000408007986 */ /* 0x0011e2000c101d24 */
[----:B------:R-:W-:Y:S05]  /*5e10*/  BRA `(.L_x_2466) ;  /* 0x00000008006c7947 */ /* 0x000fea0003800000 */
.L_x_2474:
        /* <DEDUP_REMOVED lines=21> */
.L_x_2479:
[----:B------:R-:W-:Y:S05]  /*5f70*/  BSYNC B0 ;  /* 0x0000000000007941 */ /* 0x000fea0003800000 */
.L_x_2478:
[----:B------:R-:W-:-:S05]  /*5f80*/  LOP3.LUT R5, R0, R5, RZ, 0xfc, !PT ;  /* 0x0000000500057212 */ /* 0x000fca00078efcff */
[----:B------:R0:W-:Y:S01]  /*5f90*/  STG.E.U8 desc[UR36][R8.64], R5 ;  /* 0x0000000508007986 */ /* 0x0001e2000c101124 */
[----:B------:R-:W-:Y:S05]  /*5fa0*/  BRA `(.L_x_2466) ;  /* 0x0000000800087947 */ /* 0x000fea0003800000 */
.L_x_2477:
        /* <DEDUP_REMOVED lines=13> */
.L_x_2481:
[----:B------:R-:W-:Y:S01]  /*6080*/  IMAD.MOV.U32 R0, RZ, RZ, 0x7f ;  /* 0x0000007fff007424 */ /* 0x000fe200078e00ff */
[----:B------:R-:W-:-:S04]  /*6090*/  ISETP.GT.U32.AND P0, PT, R3, 0x7f800000, PT ;  /* 0x7f8000000300780c */ /* 0x000fc80003f04070 */
[----:B------:R-:W-:-:S09]  /*60a0*/  SEL R0, R0, 0x7c, P0 ;  /* 0x0000007c00007807 */ /* 0x000fd20000000000 */
.L_x_2482:
[----:B------:R-:W-:Y:S05]  /*60b0*/  BSYNC B0 ;  /* 0x0000000000007941 */ /* 0x000fea0003800000 */
.L_x_2480:
[----:B------:R-:W-:-:S04]  /*60c0*/  LOP3.LUT R3, R5, 0x80000000, RZ, 0xc0, !PT ;  /* 0x8000000005037812 */ /* 0x000fc800078ec0ff */
[----:B------:R-:W-:-:S04]  /*60d0*/  SHF.R.U32.HI R3, RZ, 0x18, R3 ;  /* 0x00000018ff037819 */ /* 0x000fc80000011603 */
[----:B------:R-:W-:-:S05]  /*60e0*/  LOP3.LUT R3, R0, R3, RZ, 0xfc, !PT ;  /* 0x0000000300037212 */ /* 0x000fca00078efcff */
[----:B------:R0:W-:Y:S01]  /*60f0*/  STG.E.U8 desc[UR36][R8.64], R3 ;  /* 0x0000000308007986 */ /* 0x0001e2000c101124 */
[----:B------:R-:W-:Y:S05]  /*6100*/  BRA `(.L_x_2466) ;  /* 0x0000000400b07947 */ /* 0x000fea0003800000 */
.L_x_2476:
[----:B------:R0:W-:Y:S01]  /*6110*/  STG.E.U16 desc[UR36][R8.64], R22 ;  /* 0x0000001608007986 */ /* 0x0001e2000c101524 */
[----:B------:R-:W-:Y:S05]  /*6120*/  BRA `(.L_x_2466) ;  /* 0x0000000400a87947 */ /* 0x000fea0003800000 */
.L_x_2473:
        /* <DEDUP_REMOVED lines=12> */
.L_x_2485:
        /* <DEDUP_REMOVED lines=17> */
.L_x_2488:
[----:B------:R-:W-:-:S04]  /*6300*/  LOP3.LUT R3, R5, 0x80000000, RZ, 0xc0, !PT ;  /* 0x8000000005037812 */ /* 0x000fc800078ec0ff */
[----:B------:R-:W-:-:S04]  /*6310*/  SHF.R.U32.HI R3, RZ, 0x18, R3 ;  /* 0x00000018ff037819 */ /* 0x000fc80000011603 */
[----:B------:R-:W-:-:S04]  /*6320*/  LOP3.LUT R0, R0, R3, RZ, 0xfc, !PT ;  /* 0x0000000300007212 */ /* 0x000fc800078efcff */
[----:B------:R-:W-:-:S07]  /*6330*/  PRMT R4, R0, 0x7610, R4 ;  /* 0x0000761000047816 */ /* 0x000fce0000000004 */
.L_x_2487:
[----:B------:R-:W-:Y:S05]  /*6340*/  BSYNC B0 ;  /* 0x0000000000007941 */ /* 0x000fea0003800000 */
.L_x_2486:
[----:B------:R3:W-:Y:S01]  /*6350*/  STG.E.U8 desc[UR36][R8.64], R4 ;  /* 0x0000000408007986 */ /* 0x0007e2000c101124 */
[----:B------:R-:W-:Y:S05]  /*6360*/  BRA `(.L_x_2466) ;  /* 0x0000000400187947 */ /* 0x000fea0003800000 */
.L_x_2484:
        /* <DEDUP_REMOVED lines=17> */
.L_x_2491:
[----:B------:R-:W-:-:S04]  /*6480*/  LOP3.LUT R3, R5, 0x80000000, RZ, 0xc0, !PT ;  /* 0x8000000005037812 */ /* 0x000fc800078ec0ff */
[----:B------:R-:W-:-:S04]  /*6490*/  SHF.R.U32.HI R3, RZ, 0x18, R3 ;  /* 0x00000018ff037819 */ /* 0x000fc80000011603 */
[----:B------:R-:W-:-:S04]  /*64a0*/  LOP3.LUT R0, R0, R3, RZ, 0xfc, !PT ;  /* 0x0000000300007212 */ /* 0x000fc800078efcff */
[----:B------:R-:W-:-:S07]  /*64b0*/  PRMT R4, R0, 0x7610, R4 ;  /* 0x0000761000047816 */ /* 0x000fce0000000004 */
.L_x_2490:
[----:B------:R-:W-:Y:S05]  /*64c0*/  BSYNC B0 ;  /* 0x0000000000007941 */ /* 0x000fea0003800000 */
.L_x_2489:
[----:B------:R0:W-:Y:S01]  /*64d0*/  STG.E.U8 desc[UR36][R8.64], R4 ;  /* 0x0000000408007986 */ /* 0x0001e2000c101124 */
[----:B------:R-:W-:Y:S05]  /*64e0*/  BRA `(.L_x_2466) ;  /* 0x0000000000b87947 */ /* 0x000fea0003800000 */
.L_x_2483:
        /* <DEDUP_REMOVED lines=22> */
.L_x_2465:
        /* <DEDUP_REMOVED lines=16> */
.L_x_2494:
[----:B------:R-:W-:Y:S05]  /*6750*/  BRA `(.L_x_2466) ;  /* 0x00000000001c7947 */ /* 0x000fea0003800000 */
.L_x_2493:
[----:B------:R-:W-:-:S06]  /*6760*/  IMAD.U32 R4, R22, 0x10000, RZ ;  /* 0x0001000016047824 */ /* 0x000fcc00078e00ff */
[----:B------:R-:W0:Y:S02]  /*6770*/  F2I.U64.TRUNC R4, R4 ;  /* 0x0000000400047311 */ /* 0x000e24000020d800 */
[----:B0-----:R2:W-:Y:S01]  /*6780*/  STG.E.64 desc[UR36][R8.64], R4 ;  /* 0x0000000408007986 */ /* 0x0015e2000c101b24 */
[----:B------:R-:W-:Y:S05]  /*6790*/  BRA `(.L_x_2466) ;  /* 0x00000000000c7947 */ /* 0x000fea0003800000 */
.L_x_2492:
[----:B------:R-:W-:-:S04]  /*67a0*/  IMAD.U32 R22, R22, 0x10000, RZ ;  /* 0x0001000016167824 */ /* 0x000fc800078e00ff */
[----:B------:R-:W0:Y:S02]  /*67b0*/  F2I.FTZ.U32.TRUNC.NTZ R3, R22 ;  /* 0x0000001600037305 */ /* 0x000e24000021f000 */
[----:B0-----:R0:W-:Y:S02]  /*67c0*/  STG.E desc[UR36][R8.64], R3 ;  /* 0x0000000308007986 */ /* 0x0011e4000c101924 */
.L_x_2466:
        /* <DEDUP_REMOVED lines=25> */
.L_x_2498:
[----:B------:R-:W-:-:S06]  /*6960*/  IMAD.U32 R5, R17, 0x10000, RZ ;  /* 0x0001000011057824 */ /* 0x000fcc00078e00ff */
[----:B------:R-:W0:Y:S02]  /*6970*/  F2I.S64.TRUNC R4, R5 ;  /* 0x0000000500047311 */ /* 0x000e24000020d900 */
[----:B0-----:R3:W-:Y:S01]  /*6980*/  STG.E.U8 desc[UR36][R8.64], R4 ;  /* 0x0000000408007986 */ /* 0x0017e2000c101124 */
[----:B------:R-:W-:Y:S05]  /*6990*/  BRA `(.L_x_2500) ;  /* 0x0000000c00847947 */ /* 0x000fea0003800000 */
.L_x_2497:
        /* <DEDUP_REMOVED lines=10> */
.L_x_2502:
[----:B------:R-:W-:-:S06]  /*6a40*/  IMAD.U32 R17, R17, 0x10000, RZ ;  /* 0x0001000011117824 */ /* 0x000fcc00078e00ff */
[----:B------:R-:W0:Y:S02]  /*6a50*/  F2I.FTZ.TRUNC.NTZ R17, R17 ;  /* 0x0000001100117305 */ /* 0x000e24000021f100 */
[----:B0-----:R2:W-:Y:S01]  /*6a60*/  STG.E desc[UR36][R8.64], R17 ;  /* 0x0000001108007986 */ /* 0x0015e2000c101924 */
[----:B------:R-:W-:Y:S05]  /*6a70*/  BRA `(.L_x_2500) ;  /* 0x0000000c004c7947 */ /* 0x000fea0003800000 */
.L_x_2501:
[----:B------:R-:W-:-:S06]  /*6a80*/  IMAD.U32 R17, R17, 0x10000, RZ ;  /* 0x0001000011117824 */ /* 0x000fcc00078e00ff */
[----:B------:R-:W0:Y:S02]  /*6a90*/  F2I.FTZ.TRUNC.NTZ R17, R17 ;  /* 0x0000001100117305 */ /* 0x000e24000021f100 */
[----:B0-----:R0:W-:Y:S01]  /*6aa0*/  STG.E.U16 desc[UR36][R8.64], R17 ;  /* 0x0000001108007986 */ /* 0x0011e2000c101524 */
[----:B------:R-:W-:Y:S05]  /*6ab0*/  BRA `(.L_x_2500) ;  /* 0x0000000c003c7947 */ /* 0x000fea0003800000 */
.L_x_2496:
        /* <DEDUP_REMOVED lines=9> */
.L_x_2504:
[----:B------:R-:W-:-:S05]  /*6b50*/  IMAD.U32 R0, R17, 0x10000, RZ ;  /* 0x0001000011007824 */ /* 0x000fca00078e00ff */
[----:B------:R-:W-:-:S05]  /*6b60*/  F2FP.F16.F32.PACK_AB R0, RZ, R0 ;  /* 0x00000000ff00723e */ /* 0x000fca00000000ff */
[----:B------:R0:W-:Y:S01]  /*6b70*/  STG.E.U16 desc[UR36][R8.64], R0 ;  /* 0x0000000008007986 */ /* 0x0001e2000c101524 */
[----:B------:R-:W-:Y:S05]  /*6b80*/  BRA `(.L_x_2500) ;  /* 0x0000000c00087947 */ /* 0x000fea0003800000 */
.L_x_2503:
        /* <DEDUP_REMOVED lines=10> */
.L_x_2506:
[----:B------:R-:W-:-:S05]  /*6c30*/  IMAD.U32 R17, R17, 0x10000, RZ ;  /* 0x0001000011117824 */ /* 0x000fca00078e00ff */
[----:B------:R-:W-:-:S04]  /*6c40*/  F2FP.F16.F32.PACK_AB R3, RZ, R17 ;  /* 0x00000011ff03723e */ /* 0x000fc800000000ff */
[----:B------:R-:W-:-:S05]  /*6c50*/  PRMT R3, R3, 0x5410, RZ ;  /* 0x0000541003037816 */ /* 0x000fca00000000ff */
[----:B------:R0:W-:Y:S01]  /*6c60*/  STG.E desc[UR36][R8.64], R3 ;  /* 0x0000000308007986 */ /* 0x0001e2000c101924 */
[----:B------:R-:W-:Y:S05]  /*6c70*/  BRA `(.L_x_2500) ;  /* 0x0000000800cc7947 */ /* 0x000fea0003800000 */
.L_x_2505:
[----:B------:R-:W-:-:S04]  /*6c80*/  IMAD.U32 R4, R17, 0x10000, RZ ;  /* 0x0001000011047824 */ /* 0x000fc800078e00ff */
[----:B------:R-:W-:-:S06]  /*6c90*/  FMUL.FTZ R4, R4, 1 ;  /* 0x3f80000004047820 */ /* 0x000fcc0000410000 */
[----:B------:R-:W0:Y:S02]  /*6ca0*/  F2F.F64.F32 R4, R4 ;  /* 0x0000000400047310 */ /* 0x000e240000201800 */
[----:B0-----:R0:W-:Y:S01]  /*6cb0*/  STG.E.64 desc[UR36][R8.64], R4 ;  /* 0x0000000408007986 */ /* 0x0011e2000c101b24 */
[----:B------:R-:W-:Y:S05]  /*6cc0*/  BRA `(.L_x_2500) ;  /* 0x0000000800b87947 */ /* 0x000fea0003800000 */
.L_x_2495:
        /* <DEDUP_REMOVED lines=13> */
.L_x_2509:
[----:B------:R-:W-:Y:S01]  /*6da0*/  IMAD.U32 R17, R17, 0x10000, RZ ;  /* 0x0001000011117824 */ /* 0x000fe200078e00ff */
[----:B------:R-:W-:-:S03]  /*6db0*/  CS2R R6, SRZ ;  /* 0x0000000000067805 */ /* 0x000fc6000001ff00 */
[----:B------:R-:W-:-:S06]  /*6dc0*/  FMUL.FTZ R4, R17, 1 ;  /* 0x3f80000011047820 */ /* 0x000fcc0000410000 */
[----:B------:R-:W0:Y:S02]  /*6dd0*/  F2F.F64.F32 R4, R4 ;  /* 0x0000000400047310 */ /* 0x000e240000201800 */
[----:B0-----:R0:W-:Y:S01]  /*6de0*/  STG.E.128 desc[UR36][R8.64], R4 ;  /* 0x0000000408007986 */ /* 0x0011e2000c101d24 */
[----:B------:R-:W-:Y:S05]  /*6df0*/  BRA `(.L_x_2500) ;  /* 0x00000008006c7947 */ /* 0x000fea0003800000 */
.L_x_2508:
        /* <DEDUP_REMOVED lines=21> */
.L_x_2513:
[----:B------:R-:W-:Y:S05]  /*6f50*/  BSYNC B0 ;  /* 0x0000000000007941 */ /* 0x000fea0003800000 */
.L_x_2512:
[----:B------:R-:W-:-:S05]  /*6f60*/  LOP3.LUT R5, R0, R5, RZ, 0xfc, !PT ;  /* 0x0000000500057212 */ /* 0x000fca00078efcff */
[----:B------:R0:W-:Y:S01]  /*6f70*/  STG.E.U8 desc[UR36][R8.64], R5 ;  /* 0x0000000508007986 */ /* 0x0001e2000c101124 */
[----:B------:R-:W-:Y:S05]  /*6f80*/  BRA `(.L_x_2500) ;  /* 0x0000000800087947 */ /* 0x000fea0003800000 */
.L_x_2511:
        /* <DEDUP_REMOVED lines=13> */
.L_x_2515:
[----:B------:R-:W-:Y:S01]  /*7060*/  IMAD.MOV.U32 R0, RZ, RZ, 0x7f ;  /* 0x0000007fff007424 */ /* 0x000fe200078e00ff */
[----:B------:R-:W-:-:S04]  /*7070*/  ISETP.GT.U32.AND P0, PT, R3, 0x7f800000, PT ;  /* 0x7f8000000300780c */ /* 0x000fc80003f04070 */
[----:B------:R-:W-:-:S09]  /*7080*/  SEL R0, R0, 0x7c, P0 ;  /* 0x0000007c00007807 */ /* 0x000fd20000000000 */
.L_x_2516:
[----:B------:R-:W-:Y:S05]  /*7090*/  BSYNC B0 ;  /* 0x0000000000007941 */ /* 0x000fea0003800000 */
.L_x_2514:
[----:B------:R-:W-:-:S04]  /*70a0*/  LOP3.LUT R3, R17, 0x80000000, RZ, 0xc0, !PT ;  /* 0x8000000011037812 */ /* 0x000fc800078ec0ff */
[----:B------:R-:W-:-:S04]  /*70b0*/  SHF.R.U32.HI R3, RZ, 0x18, R3 ;  /* 0x00000018ff037819 */ /* 0x000fc80000011603 */
[----:B------:R-:W-:-:S05]  /*70c0*/  LOP3.LUT R3, R0, R3, RZ, 0xfc, !PT ;  /* 0x0000000300037212 */ /* 0x000fca00078efcff */
[----:B------:R0:W-:Y:S01]  /*70d0*/  STG.E.U8 desc[UR36][R8.64], R3 ;  /* 0x0000000308007986 */ /* 0x0001e2000c101124 */
[----:B------:R-:W-:Y:S05]  /*70e0*/  BRA `(.L_x_2500) ;  /* 0x0000000400b07947 */ /* 0x000fea0003800000 */
.L_x_2510:
[----:B------:R0:W-:Y:S01]  /*70f0*/  STG.E.U16 desc[UR36][R8.64], R17 ;  /* 0x0000001108007986 */ /* 0x0001e2000c101524 */
[----:B------:R-:W-:Y:S05]  /*7100*/  BRA `(.L_x_2500) ;  /* 0x0000000400a87947 */ /* 0x000fea0003800000 */
.L_x_2507:
        /* <DEDUP_REMOVED lines=12> */
.L_x_2519:
        /* <DEDUP_REMOVED lines=17> */
.L_x_2522:
[----:B------:R-:W-:-:S04]  /*72e0*/  LOP3.LUT R3, R17, 0x80000000, RZ, 0xc0, !PT ;  /* 0x8000000011037812 */ /* 0x000fc800078ec0ff */
[----:B------:R-:W-:-:S04]  /*72f0*/  SHF.R.U32.HI R3, RZ, 0x18, R3 ;  /* 0x00000018ff037819 */ /* 0x000fc80000011603 */
[----:B------:R-:W-:-:S04]  /*7300*/  LOP3.LUT R0, R0, R3, RZ, 0xfc, !PT ;  /* 0x0000000300007212 */ /* 0x000fc800078efcff */
[----:B------:R-:W-:-:S07]  /*7310*/  PRMT R4, R0, 0x7610, R4 ;  /* 0x0000761000047816 */ /* 0x000fce0000000004 */
.L_x_2521:
[----:B------:R-:W-:Y:S05]  /*7320*/  BSYNC B0 ;  /* 0x0000000000007941 */ /* 0x000fea0003800000 */
.L_x_2520:
[----:B------:R0:W-:Y:S01]  /*7330*/  STG.E.U8 desc[UR36][R8.64], R4 ;  /* 0x0000000408007986 */ /* 0x0001e2000c101124 */
[----:B------:R-:W-:Y:S05]  /*7340*/  BRA `(.L_x_2500) ;  /* 0x0000000400187947 */ /* 0x000fea0003800000 */
.L_x_2518:
        /* <DEDUP_REMOVED lines=17> */
.L_x_2525:
[----:B------:R-:W-:-:S04]  /*7460*/  LOP3.LUT R3, R17, 0x80000000, RZ, 0xc0, !PT ;  /* 0x8000000011037812 */ /* 0x000fc800078ec0ff */
[----:B------:R-:W-:-:S04]  /*7470*/  SHF.R.U32.HI R3, RZ, 0x18, R3 ;  /* 0x00000018ff037819 */ /* 0x000fc80000011603 */
[----:B------:R-:W-:-:S04]  /*7480*/  LOP3.LUT R0, R0, R3, RZ, 0xfc, !PT ;  /* 0x0000000300007212 */ /* 0x000fc800078efcff */
[----:B------:R-:W-:-:S07]  /*7490*/  PRMT R4, R0, 0x7610, R4 ;  /* 0x0000761000047816 */ /* 0x000fce0000000004 */
.L_x_2524:
[----:B------:R-:W-:Y:S05]  /*74a0*/  BSYNC B0 ;  /* 0x0000000000007941 */ /* 0x000fea0003800000 */
.L_x_2523:
[----:B------:R0:W-:Y:S01]  /*74b0*/  STG.E.U8 desc[UR36][R8.64], R4 ;  /* 0x0000000408007986 */ /* 0x0001e2000c101124 */
[----:B------:R-:W-:Y:S05]  /*74c0*/  BRA `(.L_x_2500) ;  /* 0x0000000000b87947 */ /* 0x000fea0003800000 */
.L_x_2517:
        /* <DEDUP_REMOVED lines=22> */
.L_x_2499:
        /* <DEDUP_REMOVED lines=16> */
.L_x_2528:
[----:B------:R-:W-:Y:S05]  /*7730*/  BRA `(.L_x_2500) ;  /* 0x00000000001c7947 */ /* 0x000fea0003800000 */
.L_x_2527:
[----:B------:R-:W-:-:S06]  /*7740*/  IMAD.U32 R4, R17, 0x10000, RZ ;  /* 0x0001000011047824 */ /* 0x000fcc00078e00ff */
[----:B------:R-:W0:Y:S02]  /*7750*/  F2I.U64.TRUNC R4, R4 ;  /* 0x0000000400047311 */ /* 0x000e24000020d800 */
[----:B0-----:R0:W-:Y:S01]  /*7760*/  STG.E.64 desc[UR36][R8.64], R4 ;  /* 0x0000000408007986 */ /* 0x0011e2000c101b24 */
[----:B------:R-:W-:Y:S05]  /*7770*/  BRA `(.L_x_2500) ;  /* 0x00000000000c7947 */ /* 0x000fea0003800000 */
.L_x_2526:
[----:B------:R-:W-:-:S06]  /*7780*/  IMAD.U32 R17, R17, 0x10000, RZ ;  /* 0x0001000011117824 */ /* 0x000fcc00078e00ff */
[----:B------:R-:W0:Y:S02]  /*7790*/  F2I.FTZ.U32.TRUNC.NTZ R17, R17 ;  /* 0x0000001100117305 */ /* 0x000e24000021f000 */
[----:B0-----:R0:W-:Y:S02]  /*77a0*/  STG.E desc[UR36][R8.64], R17 ;  /* 0x0000001108007986 */ /* 0x0011e4000c101924 */
.L_x_2500:
[----:B------:R-:W-:-:S07]  /*77b0*/  VIADD R25, R25, 0x80 ;  /* 0x0000008019197836 */ /* 0x000fce0000000000 */
.L_x_2460:
[----:B------:R-:W-:Y:S05]  /*77c0*/  BSYNC B6 ;  /* 0x0000000000067941 */ /* 0x000fea0003800000 */
.L_x_2459:
        /* <DEDUP_REMOVED lines=23> */
.L_x_2532:
[----:B----4-:R-:W-:-:S06]  /*7940*/  IMAD.U32 R5, R19, 0x10000, RZ ;  /* 0x0001000013057824 */ /* 0x010fcc00078e00ff */
[----:B------:R-:W0:Y:S02]  /*7950*/  F2I.S64.TRUNC R4, R5 ;  /* 0x0000000500047311 */ /* 0x000e24000020d900 */
[----:B0-----:R-:W-:Y:S01]  /*7960*/  STG.E.U8 desc[UR36][R2.64], R4 ;  /* 0x0000000402007986 */ /* 0x001fe2000c101124 */
[----:B------:R-:W-:Y:S05]  /*7970*/  EXIT ;  /* 0x000000000000794d */ /* 0x000fea0003800000 */
.L_x_2531:
        /* <DEDUP_REMOVED lines=10> */
.L_x_2535:
[----:B----4-:R-:W-:-:S06]  /*7a20*/  IMAD.U32 R19, R19, 0x10000, RZ ;  /* 0x0001000013137824 */ /* 0x010fcc00078e00ff */
[----:B------:R-:W0:Y:S02]  /*7a30*/  F2I.FTZ.TRUNC.NTZ R19, R19 ;  /* 0x0000001300137305 */ /* 0x000e24000021f100 */
[----:B0-----:R-:W-:Y:S01]  /*7a40*/  STG.E desc[UR36][R2.64], R19 ;  /* 0x0000001302007986 */ /* 0x001fe2000c101924 */
[----:B------:R-:W-:Y:S05]  /*7a50*/  EXIT ;  /* 0x000000000000794d */ /* 0x000fea0003800000 */
.L_x_2534:
[----:B----4-:R-:W-:-:S06]  /*7a60*/  IMAD.U32 R19, R19, 0x10000, RZ ;  /* 0x0001000013137824 */ /* 0x010fcc00078e00ff */
[----:B------:R-:W0:Y:S02]  /*7a70*/  F2I.FTZ.TRUNC.NTZ R19, R19 ;  /* 0x0000001300137305 */ /* 0x000e24000021f100 */
[----:B0-----:R-:W-:Y:S01]  /*7a80*/  STG.E.U16 desc[UR36][R2.64], R19 ;  /* 0x0000001302007986 */ /* 0x001fe2000c101524 */
[----:B------:R-:W-:Y:S05]  /*7a90*/  EXIT ;  /* 0x000000000000794d */ /* 0x000fea0003800000 */
.L_x_2530:
        /* <DEDUP_REMOVED lines=9> */
.L_x_2537:
[----:B----4-:R-:W-:-:S05]  /*7b30*/  IMAD.U32 R0, R19, 0x10000, RZ ;  /* 0x0001000013007824 */ /* 0x010fca00078e00ff */
[----:B------:R-:W-:-:S05]  /*7b40*/  F2FP.F16.F32.PACK_AB R0, RZ, R0 ;  /* 0x00000000ff00723e */ /* 0x000fca00000000ff */
[----:B------:R-:W-:Y:S01]  /*7b50*/  STG.E.U16 desc[UR36][R2.64], R0 ;  /* 0x0000000002007986 */ /* 0x000fe2000c101524 */
[----:B------:R-:W-:Y:S05]  /*7b60*/  EXIT ;  /* 0x000000000000794d */ /* 0x000fea0003800000 */
.L_x_2536:
        /* <DEDUP_REMOVED lines=10> */
.L_x_2539:
[----:B----4-:R-:W-:-:S05]  /*7c10*/  IMAD.U32 R19, R19, 0x10000, RZ ;  /* 0x0001000013137824 */ /* 0x010fca00078e00ff */
[----:B------:R-:W-:-:S04]  /*7c20*/  F2FP.F16.F32.PACK_AB R5, RZ, R19 ;  /* 0x00000013ff05723e */ /* 0x000fc800000000ff */
[----:B------:R-:W-:-:S05]  /*7c30*/  PRMT R5, R5, 0x5410, RZ ;  /* 0x0000541005057816 */ /* 0x000fca00000000ff */
[----:B------:R-:W-:Y:S01]  /*7c40*/  STG.E desc[UR36][R2.64], R5 ;  /* 0x0000000502007986 */ /* 0x000fe2000c101924 */
[----:B------:R-:W-:Y:S05]  /*7c50*/  EXIT ;  /* 0x000000000000794d */ /* 0x000fea0003800000 */
.L_x_2538:
[----:B----4-:R-:W-:-:S04]  /*7c60*/  IMAD.U32 R4, R19, 0x10000, RZ ;  /* 0x0001000013047824 */ /* 0x010fc800078e00ff */
[----:B------:R-:W-:-:S06]  /*7c70*/  FMUL.FTZ R4, R4, 1 ;  /* 0x3f80000004047820 */ /* 0x000fcc0000410000 */
[----:B------:R-:W0:Y:S02]  /*7c80*/  F2F.F64.F32 R4, R4 ;  /* 0x0000000400047310 */ /* 0x000e240000201800 */
[----:B0-----:R-:W-:Y:S01]  /*7c90*/  STG.E.64 desc[UR36][R2.64], R4 ;  /* 0x0000000402007986 */ /* 0x001fe2000c101b24 */
[----:B------:R-:W-:Y:S05]  /*7ca0*/  EXIT ;  /* 0x000000000000794d */ /* 0x000fea0003800000 */
.L_x_2529:
        /* <DEDUP_REMOVED lines=13> */
.L_x_2542:
[----:B----4-:R-:W-:Y:S01]  /*7d80*/  IMAD.U32 R19, R19, 0x10000, RZ ;  /* 0x0001000013137824 */ /* 0x010fe200078e00ff */
[----:B------:R-:W-:-:S03]  /*7d90*/  CS2R R6, SRZ ;  /* 0x0000000000067805 */ /* 0x000fc6000001ff00 */
[----:B------:R-:W-:-:S06]  /*7da0*/  FMUL.FTZ R4, R19, 1 ;  /* 0x3f80000013047820 */ /* 0x000fcc0000410000 */
[----:B------:R-:W0:Y:S02]  /*7db0*/  F2F.F64.F32 R4, R4 ;  /* 0x0000000400047310 */ /* 0x000e240000201800 */
[----:B0-----:R-:W-:Y:S01]  /*7dc0*/  STG.E.128 desc[UR36][R2.64], R4 ;  /* 0x0000000402007986 */ /* 0x001fe2000c101d24 */
[----:B------:R-:W-:Y:S05]  /*7dd0*/  EXIT ;  /* 0x000000000000794d */ /* 0x000fea0003800000 */
.L_x_2541:
        /* <DEDUP_REMOVED lines=21> */
.L_x_2546:
[----:B------:R-:W-:Y:S05]  /*7f30*/  BSYNC B0 ;  /* 0x0000000000007941 */ /* 0x000fea0003800000 */
.L_x_2545:
[----:B------:R-:W-:-:S05]  /*7f40*/  LOP3.LUT R5, R0, R5, RZ, 0xfc, !PT ;  /* 0x0000000500057212 */ /* 0x000fca00078efcff */
[----:B------:R-:W-:Y:S01]  /*7f50*/  STG.E.U8 desc[UR36][R2.64], R5 ;  /* 0x0000000502007986 */ /* 0x000fe2000c101124 */
[----:B------:R-:W-:Y:S05]  /*7f60*/  EXIT ;  /* 0x000000000000794d */ /* 0x000fea0003800000 */
.L_x_2544:
        /* <DEDUP_REMOVED lines=13> */
.L_x_2548:
[----:B------:R-:W-:Y:S01]  /*8040*/  IMAD.MOV.U32 R0, RZ, RZ, 0x7f ;  /* 0x0000007fff007424 */ /* 0x000fe200078e00ff */
[----:B------:R-:W-:-:S04]  /*8050*/  ISETP.GT.U32.AND P0, PT, R4, 0x7f800000, PT ;  /* 0x7f8000000400780c */ /* 0x000fc80003f04070 */
[----:B------:R-:W-:-:S09]  /*8060*/  SEL R0, R0, 0x7c, P0 ;  /* 0x0000007c00007807 */ /* 0x000fd20000000000 */
.L_x_2549:
[----:B------:R-:W-:Y:S05]  /*8070*/  BSYNC B0 ;  /* 0x0000000000007941 */ /* 0x000fea0003800000 */
.L_x_2547:
[----:B------:R-:W-:-:S04]  /*8080*/  LOP3.LUT R4, R19, 0x80000000, RZ, 0xc0, !PT ;  /* 0x8000000013047812 */ /* 0x000fc800078ec0ff */
[----:B------:R-:W-:-:S04]  /*8090*/  SHF.R.U32.HI R5, RZ, 0x18, R4 ;  /* 0x00000018ff057819 */ /* 0x000fc80000011604 */
[----:B------:R-:W-:-:S05]  /*80a0*/  LOP3.LUT R5, R0, R5, RZ, 0xfc, !PT ;  /* 0x0000000500057212 */ /* 0x000fca00078efcff */
[----:B------:R-:W-:Y:S01]  /*80b0*/  STG.E.U8 desc[UR36][R2.64], R5 ;  /* 0x0000000502007986 */ /* 0x000fe2000c101124 */
[----:B------:R-:W-:Y:S05]  /*80c0*/  EXIT ;  /* 0x000000000000794d */ /* 0x000fea0003800000 */
.L_x_2543:
[----:B----4-:R-:W-:Y:S01]  /*80d0*/  STG.E.U16 desc[UR36][R2.64], R19 ;  /* 0x0000001302007986 */ /* 0x010fe2000c101524 */
[----:B------:R-:W-:Y:S05]  /*80e0*/  EXIT ;  /* 0x000000000000794d */ /* 0x000fea0003800000 */
.L_x_2540:
        /* <DEDUP_REMOVED lines=12> */
.L_x_2552:
        /* <DEDUP_REMOVED lines=17> */
.L_x_2555:
[----:B------:R-:W-:-:S04]  /*82c0*/  LOP3.LUT R0, R19, 0x80000000, RZ, 0xc0, !PT ;  /* 0x8000000013007812 */ /* 0x000fc800078ec0ff */
[----:B------:R-:W-:-:S04]  /*82d0*/  SHF.R.U32.HI R5, RZ, 0x18, R0 ;  /* 0x00000018ff057819 */ /* 0x000fc80000011600 */
[----:B------:R-:W-:-:S04]  /*82e0*/  LOP3.LUT R4, R4, R5, RZ, 0xfc, !PT ;  /* 0x0000000504047212 */ /* 0x000fc800078efcff */
[----:B------:R-:W-:-:S07]  /*82f0*/  PRMT R0, R4, 0x7610, R0 ;  /* 0x0000761004007816 */ /* 0x000fce0000000000 */
.L_x_2554:
[----:B------:R-:W-:Y:S05]  /*8300*/  BSYNC B0 ;  /* 0x0000000000007941 */ /* 0x000fea0003800000 */
.L_x_2553:
[----:B------:R-:W-:Y:S01]  /*8310*/  STG.E.U8 desc[UR36][R2.64], R0 ;  /* 0x0000000002007986 */ /* 0x000fe2000c101124 */
[----:B------:R-:W-:Y:S05]  /*8320*/  EXIT ;  /* 0x000000000000794d */ /* 0x000fea0003800000 */
.L_x_2551:
        /* <DEDUP_REMOVED lines=17> */
.L_x_2558:
[----:B------:R-:W-:-:S04]  /*8440*/  LOP3.LUT R0, R19, 0x80000000, RZ, 0xc0, !PT ;  /* 0x8000000013007812 */ /* 0x000fc800078ec0ff */
[----:B------:R-:W-:-:S04]  /*8450*/  SHF.R.U32.HI R5, RZ, 0x18, R0 ;  /* 0x00000018ff057819 */ /* 0x000fc80000011600 */
[----:B------:R-:W-:-:S04]  /*8460*/  LOP3.LUT R4, R4, R5, RZ, 0xfc, !PT ;  /* 0x0000000504047212 */ /* 0x000fc800078efcff */
[----:B------:R-:W-:-:S07]  /*8470*/  PRMT R0, R4, 0x7610, R0 ;  /* 0x0000761004007816 */ /* 0x000fce0000000000 */
.L_x_2557:
[----:B------:R-:W-:Y:S05]  /*8480*/  BSYNC B0 ;  /* 0x0000000000007941 */ /* 0x000fea0003800000 */
.L_x_2556:
[----:B------:R-:W-:Y:S01]  /*8490*/  STG.E.U8 desc[UR36][R2.64], R0 ;  /* 0x0000000002007986 */ /* 0x000fe2000c101124 */
[----:B------:R-:W-:Y:S05]  /*84a0*/  EXIT ;  /* 0x000000000000794d */ /* 0x000fea0003800000 */
.L_x_2550:
        /* <DEDUP_REMOVED lines=22> */
.L_x_2533:
        /* <DEDUP_REMOVED lines=16> */
.L_x_2561:
[----:B------:R-:W-:Y:S05]  /*8710*/  EXIT ;  /* 0x000000000000794d */ /* 0x000fea0003800000 */
.L_x_2560:
[----:B----4-:R-:W-:-:S06]  /*8720*/  IMAD.U32 R4, R19, 0x10000, RZ ;  /* 0x0001000013047824 */ /* 0x010fcc00078e00ff */
[----:B------:R-:W0:Y:S02]  /*8730*/  F2I.U64.TRUNC R4, R4 ;  /* 0x0000000400047311 */ /* 0x000e24000020d800 */
[----:B0-----:R-:W-:Y:S01]  /*8740*/  STG.E.64 desc[UR36][R2.64], R4 ;  /* 0x0000000402007986 */ /* 0x001fe2000c101b24 */
[----:B------:R-:W-:Y:S05]  /*8750*/  EXIT ;  /* 0x000000000000794d */ /* 0x000fea0003800000 */
.L_x_2559:
[----:B----4-:R-:W-:-:S06]  /*8760*/  IMAD.U32 R19, R19, 0x10000, RZ ;  /* 0x0001000013137824 */ /* 0x010fcc00078e00ff */
[----:B------:R-:W0:Y:S02]  /*8770*/  F2I.FTZ.U32.TRUNC.NTZ R19, R19 ;  /* 0x0000001300137305 */ /* 0x000e24000021f000 */
[----:B0-----:R-:W-:Y:S01]  /*8780*/  STG.E desc[UR36][R2.64], R19 ;  /* 0x0000001302007986 */ /* 0x001fe2000c101924 */
[----:B------:R-:W-:Y:S05]  /*8790*/  EXIT ;  /* 0x000000000000794d */ /* 0x000fea0003800000 */
.L_x_2562:
        /* <DEDUP_REMOVED lines=14> */
.L_x_71590:


//--------------------- .text._ZN2at6native18elementwise_kernelILi128ELi4EZNS0_22gpu_kernel_impl_nocastIZNS0_50_GLOBAL__N__2680c7bb_12_PowKernel_cu_140f0503_289629pow_tensor_scalar_kernel_implIN3c108BFloat16ES6_EEvRNS_18TensorIteratorBaseET0_EUlS6_E_EEvS8_RKT_EUliE_EEviT1_ --------------------------
	.section	.text._ZN2at6native18elementwise_kernelILi128ELi4EZNS0_22gpu_kernel_impl_nocastIZNS0_50_GLOBAL__N__2680c7bb_12_PowKernel_cu_140f0503_289629pow_tensor_scalar_kernel_implIN3c108BFloat16ES6_EEvRNS_18TensorIteratorBaseET0_EUlS6_E_EEvS8_RKT_EUliE_EEviT1_,"ax",@progbits
	.align	128
        .global         _ZN2at6native18elementwise_kernelILi128ELi4EZNS0_22gpu_kernel_impl_nocastIZNS0_50_GLOBAL__N__2680c7bb_12_PowKernel_cu_140f0503_289629pow_tensor_scalar_kernel_implIN3c108BFloat16ES6_EEvRNS_18TensorIteratorBaseET0_EUlS6_E_EEvS8_RKT_EUliE_EEviT1_
        .type           _ZN2at6native18elementwise_kernelILi128ELi4EZNS0_22gpu_kernel_impl_nocastIZNS0_50_GLOBAL__N__2680c7bb_12_PowKernel_cu_140f0503_289629pow_tensor_scalar_kernel_implIN3c108BFloat16ES6_EEvRNS_18TensorIteratorBaseET0_EUlS6_E_EEvS8_RKT_EUliE_EEviT1_,@function
        .size           _ZN2at6native18elementwise_kernelILi128ELi4EZNS0_22gpu_kernel_impl_nocastIZNS0_50_GLOBAL__N__2680c7bb_12_PowKernel_cu_140f0503_289629pow_tensor_scalar_kernel_implIN3c108BFloat16ES6_EEvRNS_18TensorIteratorBaseET0_EUlS6_E_EEvS8_RKT_EUliE_EEviT1_,(.L_x_71591 - _ZN2at6native18elementwise_kernelILi128ELi4EZNS0_22gpu_kernel_impl_nocastIZNS0_50_GLOBAL__N__2680c7bb_12_PowKernel_cu_140f0503_289629pow_tensor_scalar_kernel_implIN3c108BFloat16ES6_EEvRNS_18TensorIteratorBaseET0_EUlS6_E_EEvS8_RKT_EUliE_EEviT1_)
        .other          _ZN2at6native18elementwise_kernelILi128ELi4EZNS0_22gpu_kernel_impl_nocastIZNS0_50_GLOBAL__N__2680c7bb_12_PowKernel_cu_140f0503_289629pow_tensor_scalar_kernel_implIN3c108BFloat16ES6_EEvRNS_18TensorIteratorBaseET0_EUlS6_E_EEvS8_RKT_EUliE_EEviT1_,@"STO_CUDA_ENTRY STV_DEFAULT"
_ZN2at6native18elementwise_kernelILi128ELi4EZNS0_22gpu_kernel_impl_nocastIZNS0_50_GLOBAL__N__2680c7bb_12_PowKernel_cu_140f0503_289629pow_tensor_scalar_kernel_implIN3c108BFloat16ES6_EEvRNS_18TensorIteratorBaseET0_EUlS6_E_EEvS8_RKT_EUliE_EEviT1_:
.text._ZN2at6native18elementwise_kernelILi128ELi4EZNS0_22gpu_kernel_impl_nocastIZNS0_50_GLOBAL__N__2680c7bb_12_PowKernel_cu_140f0503_289629pow_tensor_scalar_kernel_implIN3c108BFloat16ES6_EEvRNS_18TensorIteratorBaseET0_EUlS6_E_EEvS8_RKT_EUliE_EEviT1_:
        /* <DEDUP_REMOVED lines=311> */
.L_x_2565:
[----:B------:R-:W-:Y:S02]  /*1370*/  ULDC.64 UR8, c[0x0][0x418] ;  /* 0x0001060000087ab9 */ /* 0x000fe40000000a00 */
[----:B------:R-:W-:-:S04]  /*1380*/  IADD3 R4, P0, R2, UR8, RZ ;  /* 0x0000000802047c10 */ /* 0x000fc8000ff1e0ff */
[----:B------:R-:W-:Y:S01]  /*1390*/  IADD3.X R5, RZ, UR9, RZ, P0, !PT ;  /* 0x00000009ff057c10 */ /* 0x000fe200087fe4ff */
[----:B------:R-:W-:-:S04]  /*13a0*/  ULDC.64 UR8, c[0x0][0x410] ;  /* 0x0001040000087ab9 */ /* 0x000fc80000000a00 */
[----:B------:R-:W2:Y:S01]  /*13b0*/  LDG.E.U16 R4, desc[UR4][R4.64] ;  /* 0x0000000404047981 */ /* 0x000ea2000c1e1500 */
[----:B------:R-:W-:Y:S01]  /*13c0*/  VIADD R0, R0, 0x80 ;  /* 0x0000008000007836 */ /* 0x000fe20000000000 */
[----:B--2---:R-:W-:-:S05]  /*13d0*/  SHF.L.U32 R2, R4, 0x10, RZ ;  /* 0x0000001004027819 */ /* 0x004fca00000006ff */
[----:B------:R-:W-:Y:S01]  /*13e0*/  FMUL.FTZ R6, R2, R2 ;  /* 0x0000000202067220 */ /* 0x000fe20000410000 */
[----:B------:R-:W-:-:S04]  /*13f0*/  IADD3 R2, P0, R3, UR8, RZ ;  /* 0x0000000803027c10 */ /* 0x000fc8000ff1e0ff */
[----:B------:R-:W-:Y:S02]  /*1400*/  F2FP.BF16.F32.PACK_AB R6, RZ, R6 ;  /* 0x00000006ff06723e */ /* 0x000fe400000010ff */
[----:B------:R-:W-:-:S05]  /*1410*/  IADD3.X R3, RZ, UR9, RZ, P0, !PT ;  /* 0x00000009ff037c10 */ /* 0x000fca00087fe4ff */
[----:B------:R0:W-:Y:S02]  /*1420*/  STG.E.U16 desc[UR4][R2.64], R6 ;  /* 0x0000000602007986 */ /* 0x0001e4000c101504 */
.L_x_2564:
[----:B------:R-:W-:Y:S05]  /*1430*/  BSYNC B0 ;  /* 0x0000000000007941 */ /* 0x000fea0003800000 */
.L_x_2563:
        /* <DEDUP_REMOVED lines=292> */
[C---:B------:R-:W-:Y:S01]  /*2680*/  IADD3 R11, -R9.reuse, RZ, RZ ;  /* 0x000000ff090b7210 */ /* 0x040fe20007ffe1ff */
        /* <DEDUP_REMOVED lines=12> */
.L_x_2568:
[----:B------:R-:W-:Y:S02]  /*2750*/  ULDC.64 UR8, c[0x0][0x418] ;  /* 0x0001060000087ab9 */ /* 0x000fe40000000a00 */
[----:B------:R-:W-:-:S04]  /*2760*/  IADD3 R4, P0, R2, UR8, RZ ;  /* 0x0000000802047c10 */ /* 0x000fc8000ff1e0ff */
[----:B------:R-:W-:Y:S01]  /*2770*/  IADD3.X R5, RZ, UR9, RZ, P0, !PT ;  /* 0x00000009ff057c10 */ /* 0x000fe200087fe4ff */
[----:B------:R-:W-:-:S04]  /*2780*/  ULDC.64 UR8, c[0x0][0x410] ;  /* 0x0001040000087ab9 */ /* 0x000fc80000000a00 */
[----:B------:R-:W2:Y:S01]  /*2790*/  LDG.E.U16 R4, desc[UR4][R4.64] ;  /* 0x0000000404047981 */ /* 0x000ea2000c1e1500 */
[----:B------:R-:W-:Y:S02]  /*27a0*/  IADD3 R0, R0, 0x80, RZ ;  /* 0x0000008000007810 */ /* 0x000fe40007ffe0ff */
[----:B--2---:R-:W-:-:S05]  /*27b0*/  SHF.L.U32 R2, R4, 0x10, RZ ;  /* 0x0000001004027819 */ /* 0x004fca00000006ff */
        /* <DEDUP_REMOVED lines=295> */
[----:B------:R-:W-:-:S03]  /*3a30*/  @P0 MOV R8, RZ ;  /* 0x000000ff00080202 */ /* 0x000fc60000000f00 */
[----:B------:R-:W1:Y:S01]  /*3a40*/  @P0 LDC R15, c[0x0][0x33c] ;  /* 0x0000cf00ff0f0b82 */ /* 0x000e620000000800 */
[----:B------:R-:W-:-:S07]  /*3a50*/  IMAD.MOV R11, RZ, RZ, -R9 ;  /* 0x000000ffff0b7224 */ /* 0x000fce00078e0a09 */
        /* <DEDUP_REMOVED lines=11> */
.L_x_2569:
        /* <DEDUP_REMOVED lines=10> */
[----:B------:R-:W-:-:S05]  /*3bb0*/  IADD3.X R3, RZ, UR9, RZ, P0, !PT ;  /* 0x00000009ff037c10 */ /* 0x000fca00087fe4ff */
[----:B------:R2:W-:Y:S02]  /*3bc0*/  STG.E.U16 desc[UR4][R2.64], R6 ;  /* 0x0000000602007986 */ /* 0x0005e4000c101504 */
.L_x_2567:
[----:B------:R-:W-:Y:S05]  /*3bd0*/  BSYNC B0 ;  /* 0x0000000000007941 */ /* 0x000fea0003800000 */
.L_x_2566:
        /* <DEDUP_REMOVED lines=304> */
.L_x_2570:
        /* <DEDUP_REMOVED lines=8> */
[----:B------:R-:W-:-:S05]  /*4f60*/  FMUL.FTZ R0, R0, R0 ;  /* 0x0000000000007220 */ /* 0x000fca0000410000 */
[----:B------:R-:W-:-:S05]  /*4f70*/  F2FP.BF16.F32.PACK_AB R0, RZ, R0 ;  /* 0x00000000ff00723e */ /* 0x000fca00000010ff */
[----:B------:R-:W-:Y:S01]  /*4f80*/  STG.E.U16 desc[UR4][R2.64], R0 ;  /* 0x0000000002007986 */ /* 0x000fe2000c101504 */
[----:B------:R-:W-:Y:S05]  /*4f90*/  EXIT ;  /* 0x000000000000794d */ /* 0x000fea0003800000 */
.L_x_2571:
        /* <DEDUP_REMOVED lines=14> */
.L_x_71591:


//--------------------- .text._ZN2at6native27unrolled_elementwise_kernelIZNS0_50_GLOBAL__N__2680c7bb_12_PowKernel_cu_140f0503_289629pow_tensor_scalar_kernel_implIN3c108BFloat16ES5_EEvRNS_18TensorIteratorBaseET0_EUlS5_E_St5arrayIPcLm2EELi4E23TrivialOffsetCalculatorILi1EjESE_NS0_6memory15LoadWithoutCastENSF_16StoreWithoutCastEEEviT_S8_T2_T3_T4_T5_ --------------------------
	.section	.text._ZN2at6native27unrolled_elementwise_kernelIZNS0_50_GLOBAL__N__2680c7bb_12_PowKernel_cu_140f0503_289629pow_tensor_scalar_kernel_implIN3c108BFloat16ES5_EEvRNS_18TensorIteratorBaseET0_EUlS5_E_St5arrayIPcLm2EELi4E23TrivialOffsetCalculatorILi1EjESE_NS0_6memory15LoadWithoutCastENSF_16StoreWithoutCastEEEviT_S8_T2_T3_T4_T5_,"ax",@progbits
	.align	128
        .global         _ZN2at6native27unrolled_elementwise_kernelIZNS0_50_GLOBAL__N__2680c7bb_12_PowKernel_cu_140f0503_289629pow_tensor_scalar_kernel_implIN3c108BFloat16ES5_EEvRNS_18TensorIteratorBaseET0_EUlS5_E_St5arrayIPcLm2EELi4E23TrivialOffsetCalculatorILi1EjESE_NS0_6memory15LoadWithoutCastENSF_16StoreWithoutCastEEEviT_S8_T2_T3_T4_T5_
        .type           _ZN2at6native27unrolled_elementwise_kernelIZNS0_50_GLOBAL__N__2680c7bb_12_PowKernel_cu_140f0503_289629pow_tensor_scalar_kernel_implIN3c108BFloat16ES5_EEvRNS_18TensorIteratorBaseET0_EUlS5_E_St5arrayIPcLm2EELi4E23TrivialOffsetCalculatorILi1EjESE_NS0_6memory15LoadWithoutCastENSF_16StoreWithoutCastEEEviT_S8_T2_T3_T4_T5_,@function
        .size           _ZN2at6native27unrolled_elementwise_kernelIZNS0_50_GLOBAL__N__2680c7bb_12_PowKernel_cu_140f0503_289629pow_tensor_scalar_kernel_implIN3c108BFloat16ES5_EEvRNS_18TensorIteratorBaseET0_EUlS5_E_St5arrayIPcLm2EELi4E23TrivialOffsetCalculatorILi1EjESE_NS0_6memory15LoadWithoutCastENSF_16StoreWithoutCastEEEviT_S8_T2_T3_T4_T5_,(.L_x_71592 - _ZN2at6native27unrolled_elementwise_kernelIZNS0_50_GLOBAL__N__2680c7bb_12_PowKernel_cu_140f0503_289629pow_tensor_scalar_kernel_implIN3c108BFloat16ES5_EEvRNS_18TensorIteratorBaseET0_EUlS5_E_St5arrayIPcLm2EELi4E23TrivialOffsetCalculatorILi1EjESE_NS0_6memory15LoadWithoutCastENSF_16StoreWithoutCastEEEviT_S8_T2_T3_T4_T5_)
        .other          _ZN2at6native27unrolled_elementwise_kernelIZNS0_50_GLOBAL__N__2680c7bb_12_PowKernel_cu_140f0503_289629pow_tensor_scalar_kernel_implIN3c108BFloat16ES5_EEvRNS_18TensorIteratorBaseET0_EUlS5_E_St5arrayIPcLm2EELi4E23TrivialOffsetCalculatorILi1EjESE_NS0_6memory15LoadWithoutCastENSF_16StoreWithoutCastEEEviT_S8_T2_T3_T4_T5_,@"STO_CUDA_ENTRY STV_DEFAULT"
_ZN2at6native27unrolled_elementwise_kernelIZNS0_50_GLOBAL__N__2680c7bb_12_PowKernel_cu_140f0503_289629pow_tensor_scalar_kernel_implIN3c108BFloat16ES5_EEvRNS_18TensorIteratorBaseET0_EUlS5_E_St5arrayIPcLm2EELi4E23TrivialOffsetCalculatorILi1EjESE_NS0_6memory15LoadWithoutCastENSF_16StoreWithoutCastEEEviT_S8_T2_T3_T4_T5_:
.text._ZN2at6native27unrolled_elementwise_kernelIZNS0_50_GLOBAL__N__2680c7bb_12_PowKernel_cu_140f0503_289629pow_tensor_scalar_kernel_implIN3c108BFloat16ES5_EEvRNS_18TensorIteratorBaseET0_EUlS5_E_St5arrayIPcLm2EELi4E23TrivialOffsetCalculatorILi1EjESE_NS0_6memory15LoadWithoutCastENSF_16StoreWithoutCastEEEviT_S8_T2_T3_T4_T5_:
        /* <DEDUP_REMOVED lines=20> */
[----:B------:R-:W-:Y:S02]  /*0140*/  @!P3 LEA R19, R0, R21, 0x9 ;  /* 0x000000150013b211 */ /* 0x000fe400078e48ff */
[----:B------:R-:W-:Y:S01]  /*0150*/  PRMT R20, RZ, 0x7610, R20 ;  /* 0x00007610ff147816 */ /* 0x000fe20000000014 */
[----:B-1----:R-:W-:Y:S01]  /*0160*/  @!P1 IMAD.WIDE.U32 R14, R17, 0x2, R10 ;  /* 0x00000002110e9825 */ /* 0x002fe200078e000a */
[----:B------:R-:W-:-:S04]  /*0170*/  PRMT R11, RZ, 0x7610, R11 ;  /* 0x00007610ff0b7816 */ /* 0x000fc8000000000b */
[----:B------:R1:W3:Y:S01]  /*0180*/  @!P1 LDG.E.U16 R20, desc[UR4][R14.64] ;  /* 0x000000040e149981 */ /* 0x0002e2000c1e1500 */
[----:B0-----:R-:W-:-:S05]  /*0190*/  @!P3 IMAD.WIDE.U32 R18, R19, 0x2, R8 ;  /* 0x000000021312b825 */ /* 0x001fca00078e0008 */
[----:B------:R-:W4:Y:S01]  /*01a0*/  @!P3 LDG.E.U16 R11, desc[UR4][R18.64] ;  /* 0x00000004120bb981 */ /* 0x000f22000c1e1500 */
[----:B------:R-:W-:-:S05]  /*01b0*/  @!P3 VIADD R21, R21, 0x80 ;  /* 0x000000801515b836 */ /* 0x000fca0000000000 */
[----:B------:R-:W-:-:S13]  /*01c0*/  ISETP.GE.AND P2, PT, R21, R2, PT ;  /* 0x000000021500720c */ /* 0x000fda0003f46270 */
[----:B------:R-:W0:Y:S01]  /*01d0*/  @!P2 LDC.64 R16, c[0x0][0x228] ;  /* 0x00008a00ff10ab82 */ /* 0x000e220000000a00 */
[C---:B------:R-:W-:Y:S01]  /*01e0*/  @!P2 IMAD R9, R0.reuse, 0x200, R21 ;  /* 0x000002000009a824 */ /* 0x040fe200078e0215 */
[----:B------:R-:W-:Y:S01]  /*01f0*/  PRMT R10, RZ, 0x7610, R10 ;  /* 0x00007610ff0a7816 */ /* 0x000fe2000000000a */
[----:B-1----:R-:W-:Y:S02]  /*0200*/  @!P0 IMAD R15, R0, 0x200, R7 ;  /* 0x00000200000f8824 */ /* 0x002fe400078e0207 */
[----:B0-----:R-:W-:-:S03]  /*0210*/  @!P2 IMAD.WIDE.U32 R16, R9, 0x2, R16 ;  /* 0x000000020910a825 */ /* 0x001fc600078e0010 */
[----:B------:R-:W0:Y:S01]  /*0220*/  @!P0 LDC.64 R8, c[0x0][0x220] ;  /* 0x00008800ff088b82 */ /* 0x000e220000000a00 */
[C---:B------:R-:W-:Y:S01]  /*0230*/  VIADD R13, R7.reuse, 0x100 ;  /* 0x00000100070d7836 */ /* 0x040fe20000000000 */
[----:B------:R-:W-:Y:S01]  /*0240*/  IADD3 R21, R7, 0x80, RZ ;  /* 0x0000008007157810 */ /* 0x000fe20007ffe0ff */
[----:B------:R1:W5:Y:S03]  /*0250*/  @!P2 LDG.E.U16 R10, desc[UR4][R16.64] ;  /* 0x00000004100aa981 */ /* 0x000366000c1e1500 */
[-C--:B------:R-:W-:Y:S02]  /*0260*/  ISETP.GE.AND P2, PT, R13, R2.reuse, PT ;  /* 0x000000020d00720c */ /* 0x080fe40003f46270 */
[----:B------:R-:W-:Y:S02]  /*0270*/  ISETP.GE.AND P1, PT, R21, R2, PT ;  /* 0x000000021500720c */ /* 0x000fe40003f26270 */
[----:B------:R-:W-:-:S02]  /*0280*/  IADD3 R13, R7, 0x180, RZ ;  /* 0x00000180070d7810 */ /* 0x000fc40007ffe0ff */
[----:B------:R-:W-:Y:S01]  /*0290*/  @!P0 MOV R7, R21 ;  /* 0x0000001500078202 */ /* 0x000fe20000000f00 */
[----:B0-----:R-:W-:-:S03]  /*02a0*/  @!P0 IMAD.WIDE.U32 R8, R15, 0x2, R8 ;  /* 0x000000020f088825 */ /* 0x001fc600078e0008 */
[----:B------:R-:W-:Y:S01]  /*02b0*/  ISETP.GE.AND P3, PT, R7, R2, PT ;  /* 0x000000020700720c */ /* 0x000fe20003f66270 */
[----:B------:R-:W-:Y:S01]  /*02c0*/  BSSY B0, `(.L_x_2572) ;  /* 0x0000017000007945 */ /* 0x000fe20003800000 */
[----:B--2---:R-:W-:-:S04]  /*02d0*/  @!P0 IMAD.U32 R6, R6, 0x10000, RZ ;  /* 0x0001000006068824 */ /* 0x004fc800078e00ff */
[----:B------:R-:W-:-:S05]  /*02e0*/  @!P0 FMUL.FTZ R6, R6, R6 ;  /* 0x0000000606068220 */ /* 0x000fca0000410000 */
[----:B------:R-:W-:-:S05]  /*02f0*/  @!P0 F2FP.BF16.F32.PACK_AB R5, RZ, R6 ;  /* 0x00000006ff05823e */ /* 0x000fca00000010ff */
[----:B------:R1:W-:Y:S01]  /*0300*/  @!P0 STG.E.U16 desc[UR4][R8.64], R5 ;  /* 0x0000000508008986 */ /* 0x0003e2000c101504 */
[----:B---3--:R-:W-:-:S04]  /*0310*/  @!P1 IMAD.U32 R20, R20, 0x10000, RZ ;  /* 0x0001000014149824 */ /* 0x008fc800078e00ff */
[----:B------:R-:W-:Y:S01]  /*0320*/  @!P1 FMUL.FTZ R20, R20, R20 ;  /* 0x0000001414149220 */ /* 0x000fe20000410000 */
[----:B----4-:R-:W-:-:S05]  /*0330*/  @!P2 SHF.L.U32 R11, R11, 0x10, RZ ;  /* 0x000000100b0ba819 */ /* 0x010fca00000006ff */
[----:B------:R-:W-:Y:S01]  /*0340*/  @!P2 FMUL.FTZ R11, R11, R11 ;  /* 0x0000000b0b0ba220 */ /* 0x000fe20000410000 */
[----:B------:R-:W-:-:S04]  /*0350*/  @!P1 F2FP.BF16.F32.PACK_AB R4, RZ, R20 ;  /* 0x00000014ff04923e */ /* 0x000fc800000010ff */
[----:B------:R-:W-:Y:S01]  /*0360*/  @!P2 F2FP.BF16.F32.PACK_AB R3, RZ, R11 ;  /* 0x0000000bff03a23e */ /* 0x000fe200000010ff */
[----:B-1----:R-:W-:Y:S06]  /*0370*/  @P3 BRA `(.L_x_2573) ;  /* 0x00000000002c3947 */ /* 0x002fec0003800000 */
        /* <DEDUP_REMOVED lines=11> */
.L_x_2573:
[----:B------:R-:W-:Y:S05]  /*0430*/  BSYNC B0 ;  /* 0x0000000000007941 */ /* 0x000fea0003800000 */
.L_x_2572:
[-C--:B------:R-:W-:Y:S02]  /*0440*/  ISETP.GE.AND P1, PT, R7, R2.reuse, PT ;  /* 0x000000020700720c */ /* 0x080fe40003f26270 */
[----:B------:R-:W-:-:S11]  /*0450*/  ISETP.GE.AND P0, PT, R13, R2, PT ;  /* 0x000000020d00720c */ /* 0x000fd60003f06270 */
[----:B------:R-:W-:Y:S05]  /*0460*/  @P1 EXIT ;  /* 0x000000000000194d */ /* 0x000fea0003800000 */
[----:B0-----:R-:W0:Y:S01]  /*0470*/  LDC.64 R2, c[0x0][0x220] ;  /* 0x00008800ff027b82 */ /* 0x001e220000000a00 */
[----:B-----5:R-:W-:Y:S01]  /*0480*/  @!P0 IMAD.U32 R10, R10, 0x10000, RZ ;  /* 0x000100000a0a8824 */ /* 0x020fe200078e00ff */
[----:B------:R-:W-:-:S03]  /*0490*/  LEA R7, R0, R7, 0x9 ;  /* 0x0000000700077211 */ /* 0x000fc600078e48ff */
[----:B------:R-:W-:-:S05]  /*04a0*/  @!P0 FMUL.FTZ R10, R10, R10 ;  /* 0x0000000a0a0a8220 */ /* 0x000fca0000410000 */
[----:B------:R-:W-:Y:S01]  /*04b0*/  @!P0 F2FP.BF16.F32.PACK_AB R4, RZ, R10 ;  /* 0x0000000aff04823e */ /* 0x000fe200000010ff */
[----:B0-----:R-:W-:-:S05]  /*04c0*/  IMAD.WIDE.U32 R2, R7, 0x2, R2 ;  /* 0x0000000207027825 */ /* 0x001fca00078e0002 */
[----:B------:R-:W-:Y:S01]  /*04d0*/  STG.E.U16 desc[UR4][R2.64], R4 ;  /* 0x0000000402007986 */ /* 0x000fe2000c101504 */
[----:B------:R-:W-:Y:S05]  /*04e0*/  EXIT ;  /* 0x000000000000794d */ /* 0x000fea0003800000 */
.L_x_2574:
        /* <DEDUP_REMOVED lines=9> */
.L_x_71592:


//--------------------- .text._ZN2at6native29vectorized_elementwise_kernelILi2EZNS0_50_GLOBAL__N__2680c7bb_12_PowKernel_cu_140f0503_289629pow_tensor_scalar_kernel_implIN3c108BFloat16ES5_EEvRNS_18TensorIteratorBaseET0_EUlS5_E_St5arrayIPcLm2EEEEviS8_T1_ --------------------------
	.section	.text._ZN2at6native29vectorized_elementwise_kernelILi2EZNS0_50_GLOBAL__N__2680c7bb_12_PowKernel_cu_140f0503_289629pow_tensor_scalar_kernel_implIN3c108BFloat16ES5_EEvRNS_18TensorIteratorBaseET0_EUlS5_E_St5arrayIPcLm2EEEEviS8_T1_,"ax",@progbits
	.align	128
        .global         _ZN2at6native29vectorized_elementwise_kernelILi2EZNS0_50_GLOBAL__N__2680c7bb_12_PowKernel_cu_140f0503_289629pow_tensor_scalar_kernel_implIN3c108BFloat16ES5_EEvRNS_18TensorIteratorBaseET0_EUlS5_E_St5arrayIPcLm2EEEEviS8_T1_
        .type           _ZN2at6native29vectorized_elementwise_kernelILi2EZNS0_50_GLOBAL__N__2680c7bb_12_PowKernel_cu_140f0503_289629pow_tensor_scalar_kernel_implIN3c108BFloat16ES5_EEvRNS_18TensorIteratorBaseET0_EUlS5_E_St5arrayIPcLm2EEEEviS8_T1_,@function
        .size           _ZN2at6native29vectorized_elementwise_kernelILi2EZNS0_50_GLOBAL__N__2680c7bb_12_PowKernel_cu_140f0503_289629pow_tensor_scalar_kernel_implIN3c108BFloat16ES5_EEvRNS_18TensorIteratorBaseET0_EUlS5_E_St5arrayIPcLm2EEEEviS8_T1_,(.L_x_71593 - _ZN2at6native29vectorized_elementwise_kernelILi2EZNS0_50_GLOBAL__N__2680c7bb_12_PowKernel_cu_140f0503_289629pow_tensor_scalar_kernel_implIN3c108BFloat16ES5_EEvRNS_18TensorIteratorBaseET0_EUlS5_E_St5arrayIPcLm2EEEEviS8_T1_)
        .other          _ZN2at6native29vectorized_elementwise_kernelILi2EZNS0_50_GLOBAL__N__2680c7bb_12_PowKernel_cu_140f0503_289629pow_tensor_scalar_kernel_implIN3c108BFloat16ES5_EEvRNS_18TensorIteratorBaseET0_EUlS5_E_St5arrayIPcLm2EEEEviS8_T1_,@"STO_CUDA_ENTRY STV_DEFAULT"
_ZN2at6native29vectorized_elementwise_kernelILi2EZNS0_50_GLOBAL__N__2680c7bb_12_PowKernel_cu_140f0503_289629pow_tensor_scalar_kernel_implIN3c108BFloat16ES5_EEvRNS_18TensorIteratorBaseET0_EUlS5_E_St5arrayIPcLm2EEEEviS8_T1_:
.text._ZN2at6native29vectorized_elementwise_kernelILi2EZNS0_50_GLOBAL__N__2680c7bb_12_PowKernel_cu_140f0503_289629pow_tensor_scalar_kernel_implIN3c108BFloat16ES5_EEvRNS_18TensorIteratorBaseET0_EUlS5_E_St5arrayIPcLm2EEEEviS8_T1_:
        /* <DEDUP_REMOVED lines=11> */
[----:B0-----:R-:W-:Y:S02]  /*00b0*/  IMAD.WIDE.U32 R6, R5, 0x4, R2 ;  /* 0x0000000405067825 */ /* 0x001fe400078e0002 */
[----:B------:R-:W0:Y:S03]  /*00c0*/  LDC.64 R2, c[0x0][0x220] ;  /* 0x00008800ff027b82 */ /* 0x000e260000000a00 */
[----:B------:R-:W2:Y:S04]  /*00d0*/  LDG.E R10, desc[UR4][R6.64] ;  /* 0x00000004060a7981 */ /* 0x000ea8000c1e1900 */
[----:B------:R-:W3:Y:S04]  /*00e0*/  LDG.E R11, desc[UR4][R6.64+0x200] ;  /* 0x00020004060b7981 */ /* 0x000ee8000c1e1900 */
[----:B------:R-:W4:Y:S04]  /*00f0*/  LDG.E R12, desc[UR4][R6.64+0x400] ;  /* 0x00040004060c7981 */ /* 0x000f28000c1e1900 */
[----:B------:R-:W5:Y:S01]  /*0100*/  LDG.E R13, desc[UR4][R6.64+0x600] ;  /* 0x00060004060d7981 */ /* 0x000f62000c1e1900 */
[----:B0-----:R-:W-:-:S04]  /*0110*/  IMAD.WIDE.U32 R2, R0, 0x2, R2 ;  /* 0x0000000200027825 */ /* 0x001fc800078e0002 */
[----:B------:R-:W-:Y:S01]  /*0120*/  IMAD.WIDE R2, R5, 0x4, R2 ;  /* 0x0000000405027825 */ /* 0x000fe200078e0202 */
[----:B--2---:R-:W-:-:S03]  /*0130*/  PRMT R0, R10, 0x7632, R0 ;  /* 0x000076320a007816 */ /* 0x004fc60000000000 */
[----:B------:R-:W-:Y:S01]  /*0140*/  IMAD.U32 R10, R10, 0x10000, RZ ;  /* 0x000100000a0a7824 */ /* 0x000fe200078e00ff */
[----:B---3--:R-:W-:-:S03]  /*0150*/  PRMT R4, R11, 0x7632, R4 ;  /* 0x000076320b047816 */ /* 0x008fc60000000004 */
[----:B------:R-:W-:Y:S01]  /*0160*/  FMUL.FTZ R10, R10, R10 ;  /* 0x0000000a0a0a7220 */ /* 0x000fe20000410000 */
[----:B------:R-:W-:Y:S02]  /*0170*/  SHF.L.U32 R11, R11, 0x10, RZ ;  /* 0x000000100b0b7819 */ /* 0x000fe400000006ff */
[C---:B----4-:R-:W-:Y:S01]  /*0180*/  PRMT R8, R12.reuse, 0x7632, R8 ;  /* 0x000076320c087816 */ /* 0x050fe20000000008 */
[----:B------:R-:W-:Y:S01]  /*0190*/  IMAD.U32 R12, R12, 0x10000, RZ ;  /* 0x000100000c0c7824 */ /* 0x000fe200078e00ff */
[----:B------:R-:W-:Y:S01]  /*01a0*/  SHF.L.U32 R0, R0, 0x10, RZ ;  /* 0x0000001000007819 */ /* 0x000fe200000006ff */
[----:B------:R-:W-:Y:S01]  /*01b0*/  IMAD.U32 R4, R4, 0x10000, RZ ;  /* 0x0001000004047824 */ /* 0x000fe200078e00ff */
[C---:B-----5:R-:W-:Y:S01]  /*01c0*/  PRMT R9, R13.reuse, 0x7632, R9 ;  /* 0x000076320d097816 */ /* 0x060fe20000000009 */
[----:B------:R-:W-:Y:S02]  /*01d0*/  IMAD.U32 R13, R13, 0x10000, RZ ;  /* 0x000100000d0d7824 */ /* 0x000fe400078e00ff */
[----:B------:R-:W-:Y:S01]  /*01e0*/  FMUL.FTZ R11, R11, R11 ;  /* 0x0000000b0b0b7220 */ /* 0x000fe20000410000 */
[----:B------:R-:W-:Y:S01]  /*01f0*/  IMAD.U32 R8, R8, 0x10000, RZ ;  /* 0x0001000008087824 */ /* 0x000fe200078e00ff */
[----:B------:R-:W-:Y:S01]  /*0200*/  SHF.L.U32 R6, R9, 0x10, RZ ;  /* 0x0000001009067819 */ /* 0x000fe200000006ff */
[----:B------:R-:W-:Y:S01]  /*0210*/  FMUL.FTZ R12, R12, R12 ;  /* 0x0000000c0c0c7220 */ /* 0x000fe20000410000 */
[----:B------:R-:W-:Y:S01]  /*0220*/  FMUL.FTZ R13, R13, R13 ;  /* 0x0000000d0d0d7220 */ /* 0x000fe20000410000 */
[----:B------:R-:W-:Y:S01]  /*0230*/  FMUL.FTZ R7, R0, R0 ;  /* 0x0000000000077220 */ /* 0x000fe20000410000 */
[----:B------:R-:W-:Y:S01]  /*0240*/  FMUL.FTZ R4, R4, R4 ;  /* 0x0000000404047220 */ /* 0x000fe20000410000 */
[----:B------:R-:W-:Y:S01]  /*0250*/  FMUL.FTZ R9, R8, R8 ;  /* 0x0000000808097220 */ /* 0x000fe20000410000 */
[----:B------:R-:W-:-:S02]  /*0260*/  FMUL.FTZ R6, R6, R6 ;  /* 0x0000000606067220 */ /* 0x000fc40000410000 */
[----:B------:R-:W-:Y:S02]  /*0270*/  F2FP.BF16.F32.PACK_AB R7, R7, R10 ;  /* 0x0000000a0707723e */ /* 0x000fe400000010ff */
[----:B------:R-:W-:Y:S02]  /*0280*/  F2FP.BF16.F32.PACK_AB R11, R4, R11 ;  /* 0x0000000b040b723e */ /* 0x000fe400000010ff */
[----:B------:R-:W-:Y:S01]  /*0290*/  F2FP.BF16.F32.PACK_AB R9, R9, R12 ;  /* 0x0000000c0909723e */ /* 0x000fe200000010ff */
[----:B------:R-:W-:Y:S01]  /*02a0*/  STG.E desc[UR4][R2.64], R7 ;  /* 0x0000000702007986 */ /* 0x000fe2000c101904 */
[----:B------:R-:W-:-:S03]  /*02b0*/  F2FP.BF16.F32.PACK_AB R13, R6, R13 ;  /* 0x0000000d060d723e */ /* 0x000fc600000010ff */
[----:B------:R-:W-:Y:S04]  /*02c0*/  STG.E desc[UR4][R2.64+0x200], R11 ;  /* 0x0002000b02007986 */ /* 0x000fe8000c101904 */
[----:B------:R-:W-:Y:S04]  /*02d0*/  STG.E desc[UR4][R2.64+0x400], R9 ;  /* 0x0004000902007986 */ /* 0x000fe8000c101904 */
[----:B------:R-:W-:Y:S01]  /*02e0*/  STG.E desc[UR4][R2.64+0x600], R13 ;  /* 0x0006000d02007986 */ /* 0x000fe2000c101904 */
[----:B------:R-:W-:Y:S05]  /*02f0*/  EXIT ;  /* 0x000000000000794d */ /* 0x000fea0003800000 */
.L_x_2575:
        /* <DEDUP_REMOVED lines=11> */
[C---:B------:R-:W-:Y:S01]  /*03b0*/  @!P5 IMAD.IADD R19, R0.reuse, 0x1, R23 ;  /* 0x000000010013d824 */ /* 0x040fe200078e0217 */
[----:B------:R-:W-:Y:S01]  /*03c0*/  @!P5 IADD3 R23, R23, 0x80, RZ ;  /* 0x000000801717d810 */ /* 0x000fe20007ffe0ff */
[----:B------:R-:W2:Y:S03]  /*03d0*/  @!P5 LDC.64 R10, c[0x0][0x228] ;  /* 0x00008a00ff0adb82 */ /* 0x000ea60000000a00 */
[----:B------:R-:W-:Y:S01]  /*03e0*/  ISETP.GE.AND P4, PT, R23, R2, PT ;  /* 0x000000021700720c */ /* 0x000fe20003f86270 */
[----:B-1----:R-:W-:Y:S01]  /*03f0*/  @!P6 IMAD.WIDE.U32 R14, R17, 0x2, R14 ;  /* 0x00000002110ee825 */ /* 0x002fe200078e000e */
[----:B------:R-:W-:-:S04]  /*0400*/  @!P0 IADD3 R17, R0, R27, RZ ;  /* 0x0000001b00118210 */ /* 0x000fc80007ffe0ff */
[----:B------:R1:W3:Y:S07]  /*0410*/  @!P6 LDG.E.U16 R22, desc[UR4][R14.64] ;  /* 0x000000040e16e981 */ /* 0x0002ee000c1e1500 */
[----:B------:R-:W-:Y:S02]  /*0420*/  @!P4 IMAD.IADD R28, R0, 0x1, R23 ;  /* 0x00000001001cc824 */ /* 0x000fe400078e0217 */
[----:B------:R-:W-:-:S05]  /*0430*/  @!P4 VIADD R23, R23, 0x80 ;  /* 0x000000801717c836 */ /* 0x000fca0000000000 */
[----:B------:R-:W-:-:S13]  /*0440*/  ISETP.GE.AND P3, PT, R23, R2, PT ;  /* 0x000000021700720c */ /* 0x000fda0003f66270 */
[----:B------:R-:W-:Y:S01]  /*0450*/  @!P3 IADD3 R21, R0, R23, RZ ;  /* 0x000000170015b210 */ /* 0x000fe20007ffe0ff */
[----:B------:R-:W-:-:S05]  /*0460*/  @!P3 VIADD R23, R23, 0x80 ;  /* 0x000000801717b836 */ /* 0x000fca0000000000 */
[----:B------:R-:W-:-:S13]  /*0470*/  ISETP.GE.AND P2, PT, R23, R2, PT ;  /* 0x000000021700720c */ /* 0x000fda0003f46270 */
[----:B------:R-:W-:Y:S01]  /*0480*/  @!P2 IMAD.IADD R29, R0, 0x1, R23 ;  /* 0x00000001001da824 */ /* 0x000fe200078e0217 */
[----:B------:R-:W-:-:S04]  /*0490*/  @!P2 IADD3 R23, R23, 0x80, RZ ;  /* 0x000000801717a810 */ /* 0x000fc80007ffe0ff */
[----:B------:R-:W-:-:S13]  /*04a0*/  ISETP.GE.AND P1, PT, R23, R2, PT ;  /* 0x000000021700720c */ /* 0x000fda0003f26270 */
[C---:B------:R-:W-:Y:S01]  /*04b0*/  @!P1 IMAD.IADD R25, R0.reuse, 0x1, R23 ;  /* 0x0000000100199824 */ /* 0x040fe200078e0217 */
[----:B------:R-:W-:Y:S01]  /*04c0*/  PRMT R26, RZ, 0x7610, R26 ;  /* 0x00007610ff1a7816 */ /* 0x000fe2000000001a */
[----:B------:R-:W-:Y:S01]  /*04d0*/  @!P1 VIADD R23, R23, 0x80 ;  /* 0x0000008017179836 */ /* 0x000fe20000000000 */
[----:B------:R-:W-:Y:S01]  /*04e0*/  PRMT R24, RZ, 0x7610, R24 ;  /* 0x00007610ff187816 */ /* 0x000fe20000000018 */
[----:B0-----:R-:W-:Y:S01]  /*04f0*/  @!P0 IMAD.WIDE.U32 R12, R17, 0x2, R12 ;  /* 0x00000002110c8825 */ /* 0x001fe200078e000c */
[----:B-1----:R-:W0:Y:S02]  /*0500*/  @!P1 LDC.64 R14, c[0x0][0x228] ;  /* 0x00008a00ff0e9b82 */ /* 0x002e240000000a00 */
[----:B------:R-:W-:Y:S01]  /*0510*/  ISETP.GE.AND P6, PT, R23, R2, PT ;  /* 0x000000021700720c */ /* 0x000fe20003fc6270 */
[----:B--2---:R-:W-:Y:S01]  /*0520*/  @!P5 IMAD.WIDE.U32 R10, R19, 0x2, R10 ;  /* 0x00000002130ad825 */ /* 0x004fe200078e000a */
[----:B------:R1:W2:Y:S04]  /*0530*/  @!P0 LDG.E.U16 R26, desc[UR4][R12.64] ;  /* 0x000000040c1a8981 */ /* 0x0002a8000c1e1500 */
[----:B------:R4:W5:Y:S01]  /*0540*/  @!P5 LDG.E.U16 R24, desc[UR4][R10.64] ;  /* 0x000000040a18d981 */ /* 0x000962000c1e1500 */
[----:B------:R-:W0:Y:S08]  /*0550*/  @!P4 LDC.64 R18, c[0x0][0x228] ;  /* 0x00008a00ff12cb82 */ /* 0x000e300000000a00 */
[----:B-1----:R-:W1:Y:S08]  /*0560*/  @!P2 LDC.64 R12, c[0x0][0x228] ;  /* 0x00008a00ff0cab82 */ /* 0x002e700000000a00 */
[----:B------:R-:W1:Y:S08]  /*0570*/  @!P6 LDC.64 R16, c[0x0][0x228] ;  /* 0x00008a00ff10eb82 */ /* 0x000e700000000a00 */
[----:B----4-:R-:W4:Y:S01]  /*0580*/  @!P3 LDC.64 R10, c[0x0][0x228] ;  /* 0x00008a00ff0abb82 */ /* 0x010f220000000a00 */
[----:B------:R-:W-:-:S02]  /*0590*/  @!P6 IMAD.IADD R23, R0, 0x1, R23 ;  /* 0x000000010017e824 */ /* 0x000fc400078e0217 */
[----:B0-----:R-:W-:Y:S01]  /*05a0*/  @!P4 IMAD.WIDE.U32 R18, R28, 0x2, R18 ;  /* 0x000000021c12c825 */ /* 0x001fe200078e0012 */
[----:B------:R-:W-:-:S03]  /*05b0*/  PRMT R28, RZ, 0x7610, R28 ;  /* 0x00007610ff1c7816 */ /* 0x000fc6000000001c */
[----:B------:R-:W-:Y:S01]  /*05c0*/  @!P1 IMAD.WIDE.U32 R14, R25, 0x2, R14 ;  /* 0x00000002190e9825 */ /* 0x000fe200078e000e */
[----:B------:R-:W-:Y:S02]  /*05d0*/  PRMT R25, RZ, 0x7610, R25 ;  /* 0x00007610ff197816 */ /* 0x000fe40000000019 */
[----:B------:R0:W5:Y:S01]  /*05e0*/  @!P4 LDG.E.U16 R28, desc[UR4][R18.64] ;  /* 0x00000004121cc981 */ /* 0x000162000c1e1500 */
[----:B-1----:R-:W-:Y:S01]  /*05f0*/  @!P2 IMAD.WIDE.U32 R12, R29, 0x2, R12 ;  /* 0x000000021d0ca825 */ /* 0x002fe200078e000c */
[----:B------:R-:W-:-:S03]  /*0600*/  PRMT R29, RZ, 0x7610, R29 ;  /* 0x00007610ff1d7816 */ /* 0x000fc6000000001d */
[----:B------:R-:W-:Y:S01]  /*0610*/  @!P6 IMAD.WIDE.U32 R16, R23, 0x2, R16 ;  /* 0x000000021710e825 */ /* 0x000fe200078e0010 */
[----:B------:R-:W-:Y:S02]  /*0620*/  PRMT R23, RZ, 0x7610, R23 ;  /* 0x00007610ff177816 */ /* 0x000fe40000000017 */
[----:B------:R-:W5:Y:S01]  /*0630*/  @!P1 LDG.E.U16 R29, desc[UR4][R14.64] ;  /* 0x000000040e1d9981 */ /* 0x000f62000c1e1500 */
[----:B0-----:R-:W0:Y:S03]  /*0640*/  @!P0 LDC.64 R18, c[0x0][0x220] ;  /* 0x00008800ff128b82 */ /* 0x001e260000000a00 */
[----:B------:R-:W5:Y:S01]  /*0650*/  @!P6 LDG.E.U16 R25, desc[UR4][R16.64] ;  /* 0x000000041019e981 */ /* 0x000f62000c1e1500 */
[----:B----4-:R-:W-:Y:S01]  /*0660*/  @!P3 IMAD.WIDE.U32 R10, R21, 0x2, R10 ;  /* 0x00000002150ab825 */ /* 0x010fe200078e000a */
[----:B------:R-:W-:-:S04]  /*0670*/  PRMT R21, RZ, 0x7610, R21 ;  /* 0x00007610ff157816 */ /* 0x000fc80000000015 */
[----:B------:R1:W4:Y:S04]  /*0680*/  @!P3 LDG.E.U16 R23, desc[UR4][R10.64] ;  /* 0x000000040a17b981 */ /* 0x000328000c1e1500 */
[----:B------:R1:W4:Y:S02]  /*0690*/  @!P2 LDG.E.U16 R21, desc[UR4][R12.64] ;  /* 0x000000040c15a981 */ /* 0x000324000c1e1500 */
[----:B-1----:R-:W-:-:S05]  /*06a0*/  VIADD R11, R27, 0x80 ;  /* 0x000000801b0b7836 */ /* 0x002fca0000000000 */
[-C--:B------:R-:W-:Y:S02]  /*06b0*/  ISETP.GE.AND P6, PT, R11, R2.reuse, PT ;  /* 0x000000020b00720c */ /* 0x080fe40003fc6270 */
[C---:B------:R-:W-:Y:S01]  /*06c0*/  IADD3 R13, R27.reuse, 0x100, RZ ;  /* 0x000001001b0d7810 */ /* 0x040fe20007ffe0ff */
[C---:B------:R-:W-:Y:S01]  /*06d0*/  VIADD R15, R27.reuse, 0x180 ;  /* 0x000001801b0f7836 */ /* 0x040fe20000000000 */
[----:B------:R-:W-:Y:S02]  /*06e0*/  IADD3 R17, R27, 0x200, RZ ;  /* 0x000002001b117810 */ /* 0x000fe40007ffe0ff */
[-C--:B------:R-:W-:Y:S02]  /*06f0*/  ISETP.GE.AND P1, PT, R13, R2.reuse, PT ;  /* 0x000000020d00720c */ /* 0x080fe40003f26270 */
[----:B------:R-:W-:Y:S02]  /*0700*/  IADD3 R13, R27, 0x280, RZ ;  /* 0x000002801b0d7810 */ /* 0x000fe40007ffe0ff */
[-C--:B------:R-:W-:Y:S01]  /*0710*/  ISETP.GE.AND P2, PT, R15, R2.reuse, PT ;  /* 0x000000020f00720c */ /* 0x080fe20003f46270 */
[----:B------:R-:W-:Y:S01]  /*0720*/  VIADD R15, R27, 0x300 ;  /* 0x000003001b0f7836 */ /* 0x000fe20000000000 */
[----:B------:R-:W-:-:S02]  /*0730*/  ISETP.GE.AND P4, PT, R13, R2, PT ;  /* 0x000000020d00720c */ /* 0x000fc40003f86270 */
[-C--:B------:R-:W-:Y:S01]  /*0740*/  ISETP.GE.AND P3, PT, R17, R2.reuse, PT ;  /* 0x000000021100720c */ /* 0x080fe20003f66270 */
[----:B------:R-:W-:Y:S01]  /*0750*/  @!P0 IMAD.IADD R17, R0, 0x1, R27 ;  /* 0x0000000100118824 */ /* 0x000fe200078e021b */
[----:B------:R-:W-:Y:S02]  /*0760*/  IADD3 R13, R27, 0x380, RZ ;  /* 0x000003801b0d7810 */ /* 0x000fe40007ffe0ff */
[----:B------:R-:W-:Y:S01]  /*0770*/  ISETP.GE.AND P5, PT, R15, R2, PT ;  /* 0x000000020f00720c */ /* 0x000fe20003fa6270 */
[----:B0-----:R-:W-:Y:S01]  /*0780*/  @!P0 IMAD.WIDE.U32 R18, R17, 0x2, R18 ;  /* 0x0000000211128825 */ /* 0x001fe200078e0012 */
[----:B------:R-:W-:Y:S01]  /*0790*/  @!P0 MOV R27, R11 ;  /* 0x0000000b001b8202 */ /* 0x000fe20000000f00 */
[----:B------:R-:W-:Y:S04]  /*07a0*/  BSSY B0, `(.L_x_2576) ;  /* 0x0000047000007945 */ /* 0x000fe80003800000 */
[----:B------:R-:W-:Y:S01]  /*07b0*/  BSSY B1, `(.L_x_2577) ;  /* 0x000003f000017945 */ /* 0x000fe20003800000 */
[----:B---3--:R-:W-:-:S05]  /*07c0*/  @!P6 SHF.L.U32 R22, R22, 0x10, RZ ;  /* 0x000000101616e819 */ /* 0x008fca00000006ff */
[----:B------:R-:W-:-:S05]  /*07d0*/  @!P6 FMUL.FTZ R22, R22, R22 ;  /* 0x000000161616e220 */ /* 0x000fca0000410000 */
[----:B------:R-:W-:Y:S02]  /*07e0*/  @!P6 F2FP.BF16.F32.PACK_AB R3, RZ, R22 ;  /* 0x00000016ff03e23e */ /* 0x000fe400000010ff */
[----:B------:R-:W-:Y:S01]  /*07f0*/  ISETP.GE.AND P6, PT, R13, R2, PT ;  /* 0x000000020d00720c */ /* 0x000fe20003fc6270 */
[----:B--2---:R-:W-:-:S04]  /*0800*/  @!P0 IMAD.U32 R26, R26, 0x10000, RZ ;  /* 0x000100001a1a8824 */ /* 0x004fc800078e00ff */
[----:B------:R-:W-:-:S05]  /*0810*/  @!P0 FMUL.FTZ R26, R26, R26 ;  /* 0x0000001a1a1a8220 */ /* 0x000fca0000410000 */
[----:B------:R-:W-:-:S05]  /*0820*/  @!P0 F2FP.BF16.F32.PACK_AB R20, RZ, R26 ;  /* 0x0000001aff14823e */ /* 0x000fca00000010ff */
[----:B------:R0:W-:Y:S01]  /*0830*/  @!P0 STG.E.U16 desc[UR4][R18.64], R20 ;  /* 0x0000001412008986 */ /* 0x0001e2000c101504 */
[----:B------:R-:W-:Y:S01]  /*0840*/  ISETP.GE.AND P0, PT, R27, R2, PT ;  /* 0x000000021b00720c */ /* 0x000fe20003f06270 */
[----:B-----5:R-:W-:-:S04]  /*0850*/  @!P1 IMAD.U32 R24, R24, 0x10000, RZ ;  /* 0x0001000018189824 */ /* 0x020fc800078e00ff */
[----:B------:R-:W-:-:S05]  /*0860*/  @!P1 FMUL.FTZ R24, R24, R24 ;  /* 0x0000001818189220 */ /* 0x000fca0000410000 */
[----:B------:R-:W-:Y:S01]  /*0870*/  @!P1 F2FP.BF16.F32.PACK_AB R4, RZ, R24 ;  /* 0x00000018ff04923e */ /* 0x000fe200000010ff */
[----:B------:R-:W-:Y:S01]  /*0880*/  @!P2 IMAD.U32 R28, R28, 0x10000, RZ ;  /* 0x000100001c1ca824 */ /* 0x000fe200078e00ff */
[----:B------:R-:W-:Y:S01]  /*0890*/  @!P5 SHF.L.U32 R29, R29, 0x10, RZ ;  /* 0x000000101d1dd819 */ /* 0x000fe200000006ff */
[----:B------:R-:W-:Y:S02]  /*08a0*/  @!P6 IMAD.U32 R25, R25, 0x10000, RZ ;  /* 0x000100001919e824 */ /* 0x000fe400078e00ff */
[----:B------:R-:W-:Y:S02]  /*08b0*/  @!P2 FMUL.FTZ R28, R28, R28 ;  /* 0x0000001c1c1ca220 */ /* 0x000fe40000410000 */
[----:B------:R-:W-:Y:S01]  /*08c0*/  @!P5 FMUL.FTZ R29, R29, R29 ;  /* 0x0000001d1d1dd220 */ /* 0x000fe20000410000 */
[----:B----4-:R-:W-:Y:S01]  /*08d0*/  @!P3 SHF.L.U32 R23, R23, 0x10, RZ ;  /* 0x000000101717b819 */ /* 0x010fe200000006ff */
[----:B------:R-:W-:-:S04]  /*08e0*/  @!P4 IMAD.U32 R21, R21, 0x10000, RZ ;  /* 0x000100001515c824 */ /* 0x000fc800078e00ff */
[----:B------:R-:W-:Y:S01]  /*08f0*/  @!P3 FMUL.FTZ R23, R23, R23 ;  /* 0x000000171717b220 */ /* 0x000fe20000410000 */
[----:B------:R-:W-:Y:S01]  /*0900*/  @!P6 FMUL.FTZ R25, R25, R25 ;  /* 0x000000191919e220 */ /* 0x000fe20000410000 */
[----:B------:R-:W-:Y:S01]  /*0910*/  @!P4 FMUL.FTZ R21, R21, R21 ;  /* 0x000000151515c220 */ /* 0x000fe20000410000 */
[----:B------:R-:W-:Y:S02]  /*0920*/  @!P2 F2FP.BF16.F32.PACK_AB R5, RZ, R28 ;  /* 0x0000001cff05a23e */ /* 0x000fe400000010ff */
[----:B------:R-:W-:Y:S02]  /*0930*/  @!P3 F2FP.BF16.F32.PACK_AB R6, RZ, R23 ;  /* 0x00000017ff06b23e */ /* 0x000fe400000010ff */
[----:B------:R-:W-:Y:S02]  /*0940*/  @!P4 F2FP.BF16.F32.PACK_AB R7, RZ, R21 ;  /* 0x00000015ff07c23e */ /* 0x000fe400000010ff */
[----:B------:R-:W-:Y:S02]  /*0950*/  @!P5 F2FP.BF16.F32.PACK_AB R8, RZ, R29 ;  /* 0x0000001dff08d23e */ /* 0x000fe400000010ff */
[----:B------:R-:W-:Y:S01]  /*0960*/  @!P6 F2FP.BF16.F32.PACK_AB R9, RZ, R25 ;  /* 0x00000019ff09e23e */ /* 0x000fe200000010ff */
[----:B0-----:R-:W-:Y:S06]  /*0970*/  @P0 BRA `(.L_x_2578) ;  /* 0x0000000000300947 */ /* 0x001fec0003800000 */
        /* <DEDUP_REMOVED lines=12> */
.L_x_2578:
[----:B------:R-:W-:-:S13]  /*0a40*/  ISETP.GE.AND P0, PT, R27, R2, PT ;  /* 0x000000021b00720c */ /* 0x000fda0003f06270 */
[----:B------:R-:W-:Y:S05]  /*0a50*/  @P0 BRA `(.L_x_2580) ;  /* 0x0000000000300947 */ /* 0x000fea0003800000 */
[----:B0-----:R-:W0:Y:S01]  /*0a60*/  LDC.64 R10, c[0x0][0x220] ;  /* 0x00008800ff0a7b82 */ /* 0x001e220000000a00 */
[----:B------:R-:W-:Y:S01]  /*0a70*/  IADD3 R3, R0, R27, RZ ;  /* 0x0000001b00037210 */ /* 0x000fe20007ffe0ff */
[----:B------:R-:W-:-:S04]  /*0a80*/  VIADD R27, R27, 0x80 ;  /* 0x000000801b1b7836 */ /* 0x000fc80000000000 */
[----:B0-----:R-:W-:-:S05]  /*0a90*/  IMAD.WIDE.U32 R10, R3, 0x2, R10 ;  /* 0x00000002030a7825 */ /* 0x001fca00078e000a */
[----:B------:R1:W-:Y:S02]  /*0aa0*/  STG.E.U16 desc[UR4][R10.64], R5 ;  /* 0x000000050a007986 */ /* 0x0003e4000c101504 */
.L_x_2579:
[----:B------:R-:W-:-:S13]  /*0ab0*/  ISETP.GE.AND P0, PT, R27, R2, PT ;  /* 0x000000021b00720c */ /* 0x000fda0003f06270 */
[----:B------:R-:W-:Y:S05]  /*0ac0*/  @P0 BRA `(.L_x_2581) ;  /* 0x0000000000340947 */ /* 0x000fea0003800000 */
[----:B-1----:R-:W1:Y:S01]  /*0ad0*/  LDC.64 R4, c[0x0][0x220] ;  /* 0x00008800ff047b82 */ /* 0x002e620000000a00 */
[----:B0-----:R-:W-:Y:S01]  /*0ae0*/  IADD3 R3, R0, R27, RZ ;  /* 0x0000001b00037210 */ /* 0x001fe20007ffe0ff */
[----:B------:R-:W-:-:S04]  /*0af0*/  VIADD R27, R27, 0x80 ;  /* 0x000000801b1b7836 */ /* 0x000fc80000000000 */
[----:B-1----:R-:W-:-:S05]  /*0b00*/  IMAD.WIDE.U32 R4, R3, 0x2, R4 ;  /* 0x0000000203047825 */ /* 0x002fca00078e0004 */
[----:B------:R1:W-:Y:S02]  /*0b10*/  STG.E.U16 desc[UR4][R4.64], R6 ;  /* 0x0000000604007986 */ /* 0x0003e4000c101504 */
.L_x_2580:
        /* <DEDUP_REMOVED lines=8> */
.L_x_2581:
[----:B------:R-:W-:Y:S05]  /*0ba0*/  BSYNC B1 ;  /* 0x0000000000017941 */ /* 0x000fea0003800000 */
.L_x_2577:
[----:B------:R-:W-:-:S13]  /*0bb0*/  ISETP.GE.AND P0, PT, R27, R2, PT ;  /* 0x000000021b00720c */ /* 0x000fda0003f06270 */
[----:B-12---:R-:W1:Y:S01]  /*0bc0*/  @!P0 LDC.64 R4, c[0x0][0x220] ;  /* 0x00008800ff048b82 */ /* 0x006e620000000a00 */
[----:B0-----:R-:W-:Y:S01]  /*0bd0*/  @!P0 IADD3 R3, R0, R27, RZ ;  /* 0x0000001b00038210 */ /* 0x001fe20007ffe0ff */
[----:B------:R-:W-:-:S04]  /*0be0*/  @!P0 VIADD R27, R27, 0x80 ;  /* 0x000000801b1b8836 */ /* 0x000fc80000000000 */
[----:B-1----:R-:W-:-:S05]  /*0bf0*/  @!P0 IMAD.WIDE.U32 R4, R3, 0x2, R4 ;  /* 0x0000000203048825 */ /* 0x002fca00078e0004 */
[----:B------:R2:W-:Y:S02]  /*0c00*/  @!P0 STG.E.U16 desc[UR4][R4.64], R8 ;  /* 0x0000000804008986 */ /* 0x0005e4000c101504 */
.L_x_2582:
[----:B------:R-:W-:Y:S05]  /*0c10*/  BSYNC B0 ;  /* 0x0000000000007941 */ /* 0x000fea0003800000 */
.L_x_2576:
        /* <DEDUP_REMOVED lines=8> */
.L_x_2583:
        /* <DEDUP_REMOVED lines=14> */
.L_x_71593:


//--------------------- .text._ZN2at6native29vectorized_elementwise_kernelILi4EZNS0_50_GLOBAL__N__2680c7bb_12_PowKernel_cu_140f0503_289629pow_tensor_scalar_kernel_implIN3c108BFloat16ES5_EEvRNS_18TensorIteratorBaseET0_EUlS5_E_St5arrayIPcLm2EEEEviS8_T1_ --------------------------
	.section	.text._ZN2at6native29vectorized_elementwise_kernelILi4EZNS0_50_GLOBAL__N__2680c7bb_12_PowKernel_cu_140f0503_289629pow_tensor_scalar_kernel_implIN3c108BFloat16ES5_EEvRNS_18TensorIteratorBaseET0_EUlS5_E_St5arrayIPcLm2EEEEviS8_T1_,"ax",@progbits
	.align	128
        .global         _ZN2at6native29vectorized_elementwise_kernelILi4EZNS0_50_GLOBAL__N__2680c7bb_12_PowKernel_cu_140f0503_289629pow_tensor_scalar_kernel_implIN3c108BFloat16ES5_EEvRNS_18TensorIteratorBaseET0_EUlS5_E_St5arrayIPcLm2EEEEviS8_T1_
        .type           _ZN2at6native29vectorized_elementwise_kernelILi4EZNS0_50_GLOBAL__N__2680c7bb_12_PowKernel_cu_140f0503_289629pow_tensor_scalar_kernel_implIN3c108BFloat16ES5_EEvRNS_18TensorIteratorBaseET0_EUlS5_E_St5arrayIPcLm2EEEEviS8_T1_,@function
        .size           _ZN2at6native29vectorized_elementwise_kernelILi4EZNS0_50_GLOBAL__N__2680c7bb_12_PowKernel_cu_140f0503_289629pow_tensor_scalar_kernel_implIN3c108BFloat16ES5_EEvRNS_18TensorIteratorBaseET0_EUlS5_E_St5arrayIPcLm2EEEEviS8_T1_,(.L_x_71594 - _ZN2at6native29vectorized_elementwise_kernelILi4EZNS0_50_GLOBAL__N__2680c7bb_12_PowKernel_cu_140f0503_289629pow_tensor_scalar_kernel_implIN3c108BFloat16ES5_EEvRNS_18TensorIteratorBaseET0_EUlS5_E_St5arrayIPcLm2EEEEviS8_T1_)
        .other          _ZN2at6native29vectorized_elementwise_kernelILi4EZNS0_50_GLOBAL__N__2680c7bb_12_PowKernel_cu_140f0503_289629pow_tensor_scalar_kernel_implIN3c108BFloat16ES5_EEvRNS_18TensorIteratorBaseET0_EUlS5_E_St5arrayIPcLm2EEEEviS8_T1_,@"STO_CUDA_ENTRY STV_DEFAULT"
_ZN2at6native29vectorized_elementwise_kernelILi4EZNS0_50_GLOBAL__N__2680c7bb_12_PowKernel_cu_140f0503_289629pow_tensor_scalar_kernel_implIN3c108BFloat16ES5_EEvRNS_18TensorIteratorBaseET0_EUlS5_E_St5arrayIPcLm2EEEEviS8_T1_:
.text._ZN2at6native29vectorized_elementwise_kernelILi4EZNS0_50_GLOBAL__N__2680c7bb_12_PowKernel_cu_140f0503_289629pow_tensor_scalar_kernel_implIN3c108BFloat16ES5_EEvRNS_18TensorIteratorBaseET0_EUlS5_E_St5arrayIPcLm2EEEEviS8_T1_:
        /* <DEDUP_REMOVED lines=13> */
[----:B------:R-:W2:Y:S04]  /*00d0*/  LDG.E.64 R10, desc[UR4][R6.64] ;  /* 0x00000004060a7981 */ /* 0x000ea8000c1e1b00 */
[----:B------:R-:W3:Y:S01]  /*00e0*/  LDG.E.64 R12, desc[UR4][R6.64+0x400] ;  /* 0x00040004060c7981 */ /* 0x000ee2000c1e1b00 */
[----:B0-----:R-:W-:-:S04]  /*00f0*/  IMAD.WIDE.U32 R2, R0, 0x2, R2 ;  /* 0x0000000200027825 */ /* 0x001fc800078e0002 */
[----:B------:R-:W-:Y:S01]  /*0100*/  IMAD.WIDE R2, R5, 0x8, R2 ;  /* 0x0000000805027825 */ /* 0x000fe200078e0202 */
[----:B--2---:R-:W-:-:S03]  /*0110*/  PRMT R0, R10, 0x7632, R0 ;  /* 0x000076320a007816 */ /* 0x004fc60000000000 */
[----:B------:R-:W-:Y:S01]  /*0120*/  IMAD.U32 R10, R10, 0x10000, RZ ;  /* 0x000100000a0a7824 */ /* 0x000fe200078e00ff */
[----:B------:R-:W-:Y:S02]  /*0130*/  PRMT R4, R11, 0x7632, R4 ;  /* 0x000076320b047816 */ /* 0x000fe40000000004 */
[C---:B---3--:R-:W-:Y:S01]  /*0140*/  PRMT R8, R12.reuse, 0x7632, R8 ;  /* 0x000076320c087816 */ /* 0x048fe20000000008 */
[----:B------:R-:W-:Y:S01]  /*0150*/  IMAD.U32 R12, R12, 0x10000, RZ ;  /* 0x000100000c0c7824 */ /* 0x000fe200078e00ff */
[C---:B------:R-:W-:Y:S01]  /*0160*/  PRMT R9, R13.reuse, 0x7632, R9 ;  /* 0x000076320d097816 */ /* 0x040fe20000000009 */
[----:B------:R-:W-:Y:S01]  /*0170*/  IMAD.U32 R13, R13, 0x10000, RZ ;  /* 0x000100000d0d7824 */ /* 0x000fe200078e00ff */
[----:B------:R-:W-:Y:S01]  /*0180*/  SHF.L.U32 R11, R11, 0x10, RZ ;  /* 0x000000100b0b7819 */ /* 0x000fe200000006ff */
[----:B------:R-:W-:Y:S01]  /*0190*/  IMAD.U32 R4, R4, 0x10000, RZ ;  /* 0x0001000004047824 */ /* 0x000fe200078e00ff */
[----:B------:R-:W-:Y:S01]  /*01a0*/  SHF.L.U32 R0, R0, 0x10, RZ ;  /* 0x0000001000007819 */ /* 0x000fe200000006ff */
[----:B------:R-:W-:Y:S01]  /*01b0*/  IMAD.U32 R8, R8, 0x10000, RZ ;  /* 0x0001000008087824 */ /* 0x000fe200078e00ff */
[----:B------:R-:W-:Y:S01]  /*01c0*/  SHF.L.U32 R6, R9, 0x10, RZ ;  /* 0x0000001009067819 */ /* 0x000fe200000006ff */
[----:B------:R-:W-:Y:S01]  /*01d0*/  FMUL.FTZ R10, R10, R10 ;  /* 0x0000000a0a0a7220 */ /* 0x000fe20000410000 */
[----:B------:R-:W-:Y:S01]  /*01e0*/  FMUL.FTZ R11, R11, R11 ;  /* 0x0000000b0b0b7220 */ /* 0x000fe20000410000 */
        /* <DEDUP_REMOVED lines=8> */
[----:B------:R-:W-:Y:S02]  /*0270*/  F2FP.BF16.F32.PACK_AB R12, R9, R12 ;  /* 0x0000000c090c723e */ /* 0x000fe400000010ff */
[----:B------:R-:W-:Y:S01]  /*0280*/  F2FP.BF16.F32.PACK_AB R13, R6, R13 ;  /* 0x0000000d060d723e */ /* 0x000fe200000010ff */
[----:B------:R-:W-:Y:S04]  /*0290*/  STG.E.64 desc[UR4][R2.64], R10 ;  /* 0x0000000a02007986 */ /* 0x000fe8000c101b04 */
[----:B------:R-:W-:Y:S01]  /*02a0*/  STG.E.64 desc[UR4][R2.64+0x400], R12 ;  /* 0x0004000c02007986 */ /* 0x000fe2000c101b04 */
[----:B------:R-:W-:Y:S05]  /*02b0*/  EXIT ;  /* 0x000000000000794d */ /* 0x000fea0003800000 */
.L_x_2584:
        /* <DEDUP_REMOVED lines=116> */
.L_x_2587:
[----:B------:R-:W-:-:S13]  /*0a00*/  ISETP.GE.AND P0, PT, R27, R2, PT ;  /* 0x000000021b00720c */ /* 0x000fda0003f06270 */
[----:B------:R-:W-:Y:S05]  /*0a10*/  @P0 BRA `(.L_x_2589) ;  /* 0x0000000000300947 */ /* 0x000fea0003800000 */
[----:B0-----:R-:W0:Y:S01]  /*0a20*/  LDC.64 R10, c[0x0][0x220] ;  /* 0x00008800ff0a7b82 */ /* 0x001e220000000a00 */
[----:B------:R-:W-:Y:S01]  /*0a30*/  IADD3 R3, R0, R27, RZ ;  /* 0x0000001b00037210 */ /* 0x000fe20007ffe0ff */
[----:B------:R-:W-:-:S04]  /*0a40*/  VIADD R27, R27, 0x80 ;  /* 0x000000801b1b7836 */ /* 0x000fc80000000000 */
[----:B0-----:R-:W-:-:S05]  /*0a50*/  IMAD.WIDE.U32 R10, R3, 0x2, R10 ;  /* 0x00000002030a7825 */ /* 0x001fca00078e000a */
[----:B------:R1:W-:Y:S02]  /*0a60*/  STG.E.U16 desc[UR4][R10.64], R5 ;  /* 0x000000050a007986 */ /* 0x0003e4000c101504 */
.L_x_2588:
[----:B------:R-:W-:-:S13]  /*0a70*/  ISETP.GE.AND P0, PT, R27, R2, PT ;  /* 0x000000021b00720c */ /* 0x000fda0003f06270 */
[----:B------:R-:W-:Y:S05]  /*0a80*/  @P0 BRA `(.L_x_2590) ;  /* 0x0000000000340947 */ /* 0x000fea0003800000 */
[----:B-1----:R-:W1:Y:S01]  /*0a90*/  LDC.64 R4, c[0x0][0x220] ;  /* 0x00008800ff047b82 */ /* 0x002e620000000a00 */
[----:B0-----:R-:W-:Y:S01]  /*0aa0*/  IADD3 R3, R0, R27, RZ ;  /* 0x0000001b00037210 */ /* 0x001fe20007ffe0ff */
[----:B------:R-:W-:-:S04]  /*0ab0*/  VIADD R27, R27, 0x80 ;  /* 0x000000801b1b7836 */ /* 0x000fc80000000000 */
[----:B-1----:R-:W-:-:S05]  /*0ac0*/  IMAD.WIDE.U32 R4, R3, 0x2, R4 ;  /* 0x0000000203047825 */ /* 0x002fca00078e0004 */
[----:B------:R1:W-:Y:S02]  /*0ad0*/  STG.E.U16 desc[UR4][R4.64], R6 ;  /* 0x0000000604007986 */ /* 0x0003e4000c101504 */
.L_x_2589:
        /* <DEDUP_REMOVED lines=8> */
.L_x_2590:
[----:B------:R-:W-:Y:S05]  /*0b60*/  BSYNC B1 ;  /* 0x0000000000017941 */ /* 0x000fea0003800000 */
.L_x_2586:
[----:B------:R-:W-:-:S13]  /*0b70*/  ISETP.GE.AND P0, PT, R27, R2, PT ;  /* 0x000000021b00720c */ /* 0x000fda0003f06270 */
[----:B-12---:R-:W1:Y:S01]  /*0b80*/  @!P0 LDC.64 R4, c[0x0][0x220] ;  /* 0x00008800ff048b82 */ /* 0x006e620000000a00 */
[----:B0-----:R-:W-:Y:S01]  /*0b90*/  @!P0 IADD3 R3, R0, R27, RZ ;  /* 0x0000001b00038210 */ /* 0x001fe20007ffe0ff */
[----:B------:R-:W-:-:S04]  /*0ba0*/  @!P0 VIADD R27, R27, 0x80 ;  /* 0x000000801b1b8836 */ /* 0x000fc80000000000 */
[----:B-1----:R-:W-:-:S05]  /*0bb0*/  @!P0 IMAD.WIDE.U32 R4, R3, 0x2, R4 ;  /* 0x0000000203048825 */ /* 0x002fca00078e0004 */
[----:B------:R2:W-:Y:S02]  /*0bc0*/  @!P0 STG.E.U16 desc[UR4][R4.64], R8 ;  /* 0x0000000804008986 */ /* 0x0005e4000c101504 */
.L_x_2591:
[----:B------:R-:W-:Y:S05]  /*0bd0*/  BSYNC B0 ;  /* 0x0000000000007941 */ /* 0x000fea0003800000 */
.L_x_2585:
        /* <DEDUP_REMOVED lines=8> */
.L_x_2592:
        /* <DEDUP_REMOVED lines=10> */
.L_x_71594:


//--------------------- .text._ZN2at6native29vectorized_elementwise_kernelILi8EZNS0_50_GLOBAL__N__2680c7bb_12_PowKernel_cu_140f0503_289629pow_tensor_scalar_kernel_implIN3c108BFloat16ES5_EEvRNS_18TensorIteratorBaseET0_EUlS5_E_St5arrayIPcLm2EEEEviS8_T1_ --------------------------
	.section	.text._ZN2at6native29vectorized_elementwise_kernelILi8EZNS0_50_GLOBAL__N__2680c7bb_12_PowKernel_cu_140f0503_289629pow_tensor_scalar_kernel_implIN3c108BFloat16ES5_EEvRNS_18TensorIteratorBaseET0_EUlS5_E_St5arrayIPcLm2EEEEviS8_T1_,"ax",@progbits
	.align	128
        .global         _ZN2at6native29vectorized_elementwise_kernelILi8EZNS0_50_GLOBAL__N__2680c7bb_12_PowKernel_cu_140f0503_289629pow_tensor_scalar_kernel_implIN3c108BFloat16ES5_EEvRNS_18TensorIteratorBaseET0_EUlS5_E_St5arrayIPcLm2EEEEviS8_T1_
        .type           _ZN2at6native29vectorized_elementwise_kernelILi8EZNS0_50_GLOBAL__N__2680c7bb_12_PowKernel_cu_140f0503_289629pow_tensor_scalar_kernel_implIN3c108BFloat16ES5_EEvRNS_18TensorIteratorBaseET0_EUlS5_E_St5arrayIPcLm2EEEEviS8_T1_,@function
        .size           _ZN2at6native29vectorized_elementwise_kernelILi8EZNS0_50_GLOBAL__N__2680c7bb_12_PowKernel_cu_140f0503_289629pow_tensor_scalar_kernel_implIN3c108BFloat16ES5_EEvRNS_18TensorIteratorBaseET0_EUlS5_E_St5arrayIPcLm2EEEEviS8_T1_,(.L_x_71595 - _ZN2at6native29vectorized_elementwise_kernelILi8EZNS0_50_GLOBAL__N__2680c7bb_12_PowKernel_cu_140f0503_289629pow_tensor_scalar_kernel_implIN3c108BFloat16ES5_EEvRNS_18TensorIteratorBaseET0_EUlS5_E_St5arrayIPcLm2EEEEviS8_T1_)
        .other          _ZN2at6native29vectorized_elementwise_kernelILi8EZNS0_50_GLOBAL__N__2680c7bb_12_PowKernel_cu_140f0503_289629pow_tensor_scalar_kernel_implIN3c108BFloat16ES5_EEvRNS_18TensorIteratorBaseET0_EUlS5_E_St5arrayIPcLm2EEEEviS8_T1_,@"STO_CUDA_ENTRY STV_DEFAULT"
_ZN2at6native29vectorized_elementwise_kernelILi8EZNS0_50_GLOBAL__N__2680c7bb_12_PowKernel_cu_140f0503_289629pow_tensor_scalar_kernel_implIN3c108BFloat16ES5_EEvRNS_18TensorIteratorBaseET0_EUlS5_E_St5arrayIPcLm2EEEEviS8_T1_:
.text._ZN2at6native29vectorized_elementwise_kernelILi8EZNS0_50_GLOBAL__N__2680c7bb_12_PowKernel_cu_140f0503_289629pow_tensor_scalar_kernel_implIN3c108BFloat16ES5_EEvRNS_18TensorIteratorBaseET0_EUlS5_E_St5arrayIPcLm2EEEEviS8_T1_:
        /* <DEDUP_REMOVED lines=12> */
[----:B------:R-:W0:Y:S04]  /*00c0*/  LDC.64 R2, c[0x0][0x220] ;  /* 0x00008800ff027b82 */ /* 0x000e280000000a00 */
[----:B------:R-:W2:Y:S01]  /*00d0*/  LDG.E.128 R4, desc[UR4][R4.64] ;  /* 0x0000000404047981 */ /* 0x000ea2000c1e1d00 */
[----:B0-----:R-:W-:-:S04]  /*00e0*/  IMAD.WIDE.U32 R2, R0, 0x2, R2 ;  /* 0x0000000200027825 */ /* 0x001fc800078e0002 */
[----:B------:R-:W-:Y:S01]  /*00f0*/  IMAD.WIDE R2, R9, 0x10, R2 ;  /* 0x0000001009027825 */ /* 0x000fe200078e0202 */
[----:B--2---:R-:W-:-:S03]  /*0100*/  PRMT R0, R4, 0x7632, R0 ;  /* 0x0000763204007816 */ /* 0x004fc60000000000 */
[----:B------:R-:W-:Y:S01]  /*0110*/  IMAD.U32 R13, R6, 0x10000, RZ ;  /* 0x00010000060d7824 */ /* 0x000fe200078e00ff */
[----:B------:R-:W-:Y:S01]  /*0120*/  PRMT R8, R5, 0x7632, R8 ;  /* 0x0000763205087816 */ /* 0x000fe20000000008 */
[----:B------:R-:W-:Y:S01]  /*0130*/  IMAD.U32 R11, R4, 0x10000, RZ ;  /* 0x00010000040b7824 */ /* 0x000fe200078e00ff */
[----:B------:R-:W-:Y:S01]  /*0140*/  PRMT R10, R6, 0x7632, R10 ;  /* 0x00007632060a7816 */ /* 0x000fe2000000000a */
[----:B------:R-:W-:Y:S01]  /*0150*/  FMUL.FTZ R13, R13, R13 ;  /* 0x0000000d0d0d7220 */ /* 0x000fe20000410000 */
        /* <DEDUP_REMOVED lines=14> */
[----:B------:R-:W-:-:S02]  /*0240*/  F2FP.BF16.F32.PACK_AB R4, R5, R4 ;  /* 0x000000040504723e */ /* 0x000fc400000010ff */
[----:B------:R-:W-:Y:S02]  /*0250*/  F2FP.BF16.F32.PACK_AB R5, R7, R12 ;  /* 0x0000000c0705723e */ /* 0x000fe400000010ff */
[----:B------:R-:W-:Y:S02]  /*0260*/  F2FP.BF16.F32.PACK_AB R6, R6, R13 ;  /* 0x0000000d0606723e */ /* 0x000fe400000010ff */
[----:B------:R-:W-:-:S05]  /*0270*/  F2FP.BF16.F32.PACK_AB R7, R14, R11 ;  /* 0x0000000b0e07723e */ /* 0x000fca00000010ff */
[----:B------:R-:W-:Y:S01]  /*0280*/  STG.E.128 desc[UR4][R2.64], R4 ;  /* 0x0000000402007986 */ /* 0x000fe2000c101d04 */
[----:B------:R-:W-:Y:S05]  /*0290*/  EXIT ;  /* 0x000000000000794d */ /* 0x000fea0003800000 */
.L_x_2593:
        /* <DEDUP_REMOVED lines=116> */
.L_x_2596:
[----:B------:R-:W-:-:S13]  /*09e0*/  ISETP.GE.AND P0, PT, R27, R2, PT ;  /* 0x000000021b00720c */ /* 0x000fda0003f06270 */
[----:B------:R-:W-:Y:S05]  /*09f0*/  @P0 BRA `(.L_x_2598) ;  /* 0x0000000000300947 */ /* 0x000fea0003800000 */
[----:B0-----:R-:W0:Y:S01]  /*0a00*/  LDC.64 R10, c[0x0][0x220] ;  /* 0x00008800ff0a7b82 */ /* 0x001e220000000a00 */
[----:B------:R-:W-:Y:S01]  /*0a10*/  IADD3 R3, R0, R27, RZ ;  /* 0x0000001b00037210 */ /* 0x000fe20007ffe0ff */
[----:B------:R-:W-:-:S04]  /*0a20*/  VIADD R27, R27, 0x80 ;  /* 0x000000801b1b7836 */ /* 0x000fc80000000000 */
[----:B0-----:R-:W-:-:S05]  /*0a30*/  IMAD.WIDE.U32 R10, R3, 0x2, R10 ;  /* 0x00000002030a7825 */ /* 0x001fca00078e000a */
[----:B------:R1:W-:Y:S02]  /*0a40*/  STG.E.U16 desc[UR4][R10.64], R5 ;  /* 0x000000050a007986 */ /* 0x0003e4000c101504 */
.L_x_2597:
[----:B------:R-:W-:-:S13]  /*0a50*/  ISETP.GE.AND P0, PT, R27, R2, PT ;  /* 0x000000021b00720c */ /* 0x000fda0003f06270 */
[----:B------:R-:W-:Y:S05]  /*0a60*/  @P0 BRA `(.L_x_2599) ;  /* 0x0000000000340947 */ /* 0x000fea0003800000 */
[----:B-1----:R-:W1:Y:S01]  /*0a70*/  LDC.64 R4, c[0x0][0x220] ;  /* 0x00008800ff047b82 */ /* 0x002e620000000a00 */
[----:B0-----:R-:W-:Y:S01]  /*0a80*/  IADD3 R3, R0, R27, RZ ;  /* 0x0000001b00037210 */ /* 0x001fe20007ffe0ff */
[----:B------:R-:W-:-:S04]  /*0a90*/  VIADD R27, R27, 0x80 ;  /* 0x000000801b1b7836 */ /* 0x000fc80000000000 */
[----:B-1----:R-:W-:-:S05]  /*0aa0*/  IMAD.WIDE.U32 R4, R3, 0x2, R4 ;  /* 0x0000000203047825 */ /* 0x002fca00078e0004 */
[----:B------:R1:W-:Y:S02]  /*0ab0*/  STG.E.U16 desc[UR4][R4.64], R6 ;  /* 0x0000000604007986 */ /* 0x0003e4000c101504 */
.L_x_2598:
        /* <DEDUP_REMOVED lines=8> */
.L_x_2599:
[----:B------:R-:W-:Y:S05]  /*0b40*/  BSYNC B1 ;  /* 0x0000000000017941 */ /* 0x000fea0003800000 */
.L_x_2595:
[----:B------:R-:W-:-:S13]  /*0b50*/  ISETP.GE.AND P0, PT, R27, R2, PT ;  /* 0x000000021b00720c */ /* 0x000fda0003f06270 */
[----:B-12---:R-:W1:Y:S01]  /*0b60*/  @!P0 LDC.64 R4, c[0x0][0x220] ;  /* 0x00008800ff048b82 */ /* 0x006e620000000a00 */
[----:B0-----:R-:W-:Y:S01]  /*0b70*/  @!P0 IADD3 R3, R0, R27, RZ ;  /* 0x0000001b00038210 */ /* 0x001fe20007ffe0ff */
[----:B------:R-:W-:-:S04]  /*0b80*/  @!P0 VIADD R27, R27, 0x80 ;  /* 0x000000801b1b8836 */ /* 0x000fc80000000000 */
[----:B-1----:R-:W-:-:S05]  /*0b90*/  @!P0 IMAD.WIDE.U32 R4, R3, 0x2, R4 ;  /* 0x0000000203048825 */ /* 0x002fca00078e0004 */
[----:B------:R2:W-:Y:S02]  /*0ba0*/  @!P0 STG.E.U16 desc[UR4][R4.64], R8 ;  /* 0x0000000804008986 */ /* 0x0005e4000c101504 */
.L_x_2600:
[----:B------:R-:W-:Y:S05]  /*0bb0*/  BSYNC B0 ;  /* 0x0000000000007941 */ /* 0x000fea0003800000 */
.L_x_2594:
        /* <DEDUP_REMOVED lines=8> */
.L_x_2601:
        /* <DEDUP_REMOVED lines=12> */
.L_x_71595:


//--------------------- .text._ZN2at6native18elementwise_kernelILi128ELi4EZNS0_15gpu_kernel_implIZNS0_50_GLOBAL__N__2680c7bb_12_PowKernel_cu_140f0503_289629pow_tensor_scalar_kernel_implIN3c104HalfES6_EEvRNS_18TensorIteratorBaseET0_EUlS6_E2_EEvS8_RKT_EUliE_EEviT1_ --------------------------
	.section	.text._ZN2at6native18elementwise_kernelILi128ELi4EZNS0_15gpu_kernel_implIZNS0_50_GLOBAL__N__2680c7bb_12_PowKernel_cu_140f0503_289629pow_tensor_scalar_kernel_implIN3c104HalfES6_EEvRNS_18TensorIteratorBaseET0_EUlS6_E2_EEvS8_RKT_EUliE_EEviT1_,"ax",@progbits
	.align	128
        .global         _ZN2at6native18elementwise_kernelILi128ELi4EZNS0_15gpu_kernel_implIZNS0_50_GLOBAL__N__2680c7bb_12_PowKernel_cu_140f0503_289629pow_tensor_scalar_kernel_implIN3c104HalfES6_EEvRNS_18TensorIteratorBaseET0_EUlS6_E2_EEvS8_RKT_EUliE_EEviT1_
        .type           _ZN2at6native18elementwise_kernelILi128ELi4EZNS0_15gpu_kernel_implIZNS0_50_GLOBAL__N__2680c7bb_12_PowKernel_cu_140f0503_289629pow_tensor_scalar_kernel_implIN3c104HalfES6_EEvRNS_18TensorIteratorBaseET0_EUlS6_E2_EEvS8_RKT_EUliE_EEviT1_,@function
        .size           _ZN2at6native18elementwise_kernelILi128ELi4EZNS0_15gpu_kernel_implIZNS0_50_GLOBAL__N__2680c7bb_12_PowKernel_cu_140f0503_289629pow_tensor_scalar_kernel_implIN3c104HalfES6_EEvRNS_18TensorIteratorBaseET0_EUlS6_E2_EEvS8_RKT_EUliE_EEviT1_,(.L_x_71596 - _ZN2at6native18elementwise_kernelILi128ELi4EZNS0_15gpu_kernel_implIZNS0_50_GLOBAL__N__2680c7bb_12_PowKernel_cu_140f0503_289629pow_tensor_scalar_kernel_implIN3c104HalfES6_EEvRNS_18TensorIteratorBaseET0_EUlS6_E2_EEvS8_RKT_EUliE_EEviT1_)
        .other          _ZN2at6native18elementwise_kernelILi128ELi4EZNS0_15gpu_kernel_implIZNS0_50_GLOBAL__N__2680c7bb_12_PowKernel_cu_140f0503_289629pow_tensor_scalar_kernel_implIN3c104HalfES6_EEvRNS_18TensorIteratorBaseET0_EUlS6_E2_EEvS8_RKT_EUliE_EEviT1_,@"STO_CUDA_ENTRY STV_DEFAULT"
_ZN2at6native18elementwise_kernelILi128ELi4EZNS0_15gpu_kernel_implIZNS0_50_GLOBAL__N__2680c7bb_12_PowKernel_cu_140f0503_289629pow_tensor_scalar_kernel_implIN3c104HalfES6_EEvRNS_18TensorIteratorBaseET0_EUlS6_E2_EEvS8_RKT_EUliE_EEviT1_:
.text._ZN2at6native18elementwise_kernelILi128ELi4EZNS0_15gpu_kernel_implIZNS0_50_GLOBAL__N__2680c7bb_12_PowKernel_cu_140f0503_289629pow_tensor_scalar_kernel_implIN3c104HalfES6_EEvRNS_18TensorIteratorBaseET0_EUlS6_E2_EEvS8_RKT_EUliE_EEviT1_:
        /* <DEDUP_REMOVED lines=314> */
.L_x_2604:
        /* <DEDUP_REMOVED lines=20> */
[----:B0-----:R-:W-:Y:S01]  /*14e0*/  F2FP.F16.F32.PACK_AB R0, RZ, R0 ;  /* 0x00000000ff00723e */ /* 0x001fe200000000ff */
[----:B------:R-:W-:Y:S06]  /*14f0*/  BRA `(.L_x_2610) ;  /* 0x0000000c00987947 */ /* 0x000fec0003800000 */
.L_x_2608:
[----:B------:R-:W2:Y:S02]  /*1500*/  LDG.E.U8 R2, desc[UR36][R2.64] ;  /* 0x0000002402027981 */ /* 0x000ea4000c1e1100 */
[----:B--2---:R-:W-:-:S04]  /*1510*/  I2FP.F32.U32 R0, R2 ;  /* 0x0000000200007245 */ /* 0x004fc80000201000 */
[----:B------:R-:W-:Y:S01]  /*1520*/  F2FP.F16.F32.PACK_AB R0, RZ, R0 ;  /* 0x00000000ff00723e */ /* 0x000fe200000000ff */
[----:B------:R-:W-:Y:S06]  /*1530*/  BRA `(.L_x_2610) ;  /* 0x0000000c00887947 */ /* 0x000fec0003800000 */
.L_x_2607:
        /* <DEDUP_REMOVED lines=8> */
[----:B0-----:R-:W-:Y:S01]  /*15c0*/  F2FP.F16.F32.PACK_AB R0, RZ, R0 ;  /* 0x00000000ff00723e */ /* 0x001fe200000000ff */
[----:B------:R-:W-:Y:S06]  /*15d0*/  BRA `(.L_x_2610) ;  /* 0x0000000c00607947 */ /* 0x000fec0003800000 */
.L_x_2612:
[----:B------:R-:W2:Y:S02]  /*15e0*/  LDG.E R2, desc[UR36][R2.64] ;  /* 0x0000002402027981 */ /* 0x000ea4000c1e1900 */
[----:B--2---:R-:W-:-:S04]  /*15f0*/  I2FP.F32.S32 R0, R2 ;  /* 0x0000000200007245 */ /* 0x004fc80000201400 */
[----:B------:R-:W-:Y:S01]  /*1600*/  F2FP.F16.F32.PACK_AB R0, RZ, R0 ;  /* 0x00000000ff00723e */ /* 0x000fe200000000ff */
[----:B------:R-:W-:Y:S06]  /*1610*/  BRA `(.L_x_2610) ;  /* 0x0000000c00507947 */ /* 0x000fec0003800000 */
.L_x_2611:
[----:B------:R-:W2:Y:S02]  /*1620*/  LDG.E.U16 R2, desc[UR36][R2.64] ;  /* 0x0000002402027981 */ /* 0x000ea4000c1e1500 */
[----:B--2---:R-:W0:Y:S02]  /*1630*/  I2F.S16 R0, R2 ;  /* 0x0000000200007306 */ /* 0x004e240000101400 */
[----:B0-----:R-:W-:Y:S01]  /*1640*/  F2FP.F16.F32.PACK_AB R0, RZ, R0 ;  /* 0x00000000ff00723e */ /* 0x001fe200000000ff */
[----:B------:R-:W-:Y:S06]  /*1650*/  BRA `(.L_x_2610) ;  /* 0x0000000c00407947 */ /* 0x000fec0003800000 */
.L_x_2606:
[----:B------:R-:W-:-:S13]  /*1660*/  ISETP.GT.AND P0, PT, R4, 0x6, PT ;  /* 0x000000060400780c */ /* 0x000fda0003f04270 */
[----:B------:R-:W-:Y:S05]  /*1670*/  @P0 BRA `(.L_x_2613) ;  /* 0x0000000000240947 */ /* 0x000fea0003800000 */
[----:B------:R-:W-:-:S13]  /*1680*/  ISETP.NE.AND P0, PT, R4, 0x5, PT ;  /* 0x000000050400780c */ /* 0x000fda0003f05270 */
[----:B------:R-:W-:Y:S05]  /*1690*/  @!P0 BRA `(.L_x_2614) ;  /* 0x0000000000148947 */ /* 0x000fea0003800000 */
[----:B------:R-:W-:-:S13]  /*16a0*/  ISETP.NE.AND P0, PT, R4, 0x6, PT ;  /* 0x000000060400780c */ /* 0x000fda0003f05270 */
[----:B------:R-:W-:Y:S05]  /*16b0*/  @P0 BRA `(.L_x_2609) ;  /* 0x0000000800c40947 */ /* 0x000fea0003800000 */
[----:B------:R-:W2:Y:S02]  /*16c0*/  LDG.E R2, desc[UR36][R2.64] ;  /* 0x0000002402027981 */ /* 0x000ea4000c1e1900 */
[----:B--2---:R-:W-:Y:S01]  /*16d0*/  F2FP.F16.F32.PACK_AB R0, RZ, R2 ;  /* 0x00000002ff00723e */ /* 0x004fe200000000ff */
[----:B------:R-:W-:Y:S06]  /*16e0*/  BRA `(.L_x_2610) ;  /* 0x0000000c001c7947 */ /* 0x000fec0003800000 */
.L_x_2614:
[----:B------:R0:W5:Y:S01]  /*16f0*/  LDG.E.U16 R0, desc[UR36][R2.64] ;  /* 0x0000002402007981 */ /* 0x000162000c1e1500 */
[----:B------:R-:W-:Y:S05]  /*1700*/  BRA `(.L_x_2610) ;  /* 0x0000000c00147947 */ /* 0x000fea0003800000 */
.L_x_2613:
[----:B------:R-:W-:-:S13]  /*1710*/  ISETP.NE.AND P0, PT, R4, 0x7, PT ;  /* 0x000000070400780c */ /* 0x000fda0003f05270 */
[----:B------:R-:W-:Y:S05]  /*1720*/  @!P0 BRA `(.L_x_2615) ;  /* 0x0000000000248947 */ /* 0x000fea0003800000 */
[----:B------:R-:W-:-:S13]  /*1730*/  ISETP.NE.AND P0, PT, R4, 0x8, PT ;  /* 0x000000080400780c */ /* 0x000fda0003f05270 */
[----:B------:R-:W-:Y:S05]  /*1740*/  @!P0 BRA `(.L_x_2616) ;  /* 0x0000000000148947 */ /* 0x000fea0003800000 */
[----:B------:R-:W-:-:S13]  /*1750*/  ISETP.NE.AND P0, PT, R4, 0x9, PT ;  /* 0x000000090400780c */ /* 0x000fda0003f05270 */
[----:B------:R-:W-:Y:S05]  /*1760*/  @P0 BRA `(.L_x_2609) ;  /* 0x0000000800980947 */ /* 0x000fea0003800000 */
[----:B------:R-:W2:Y:S02]  /*1770*/  LDG.E R2, desc[UR36][R2.64] ;  /* 0x0000002402027981 */ /* 0x000ea4000c1e1900 */
[----:B--2---:R-:W-:Y:S01]  /*1780*/  F2FP.F16.F32.PACK_AB R0, RZ, R2 ;  /* 0x00000002ff00723e */ /* 0x004fe200000000ff */
[----:B------:R-:W-:Y:S06]  /*1790*/  BRA `(.L_x_2610) ;  /* 0x0000000800f07947 */ /* 0x000fec0003800000 */
.L_x_2616:
[----:B------:R1:W5:Y:S01]  /*17a0*/  LDG.E.U16 R0, desc[UR36][R2.64] ;  /* 0x0000002402007981 */ /* 0x000362000c1e1500 */
[----:B------:R-:W-:Y:S05]  /*17b0*/  BRA `(.L_x_2610) ;  /* 0x0000000800e87947 */ /* 0x000fea0003800000 */
.L_x_2615:
[----:B------:R-:W2:Y:S01]  /*17c0*/  LDG.E.64 R2, desc[UR36][R2.64] ;  /* 0x0000002402027981 */ /* 0x000ea2000c1e1b00 */
[----:B------:R-:W-:Y:S01]  /*17d0*/  UMOV UR4, 0xf0000000 ;  /* 0xf000000000047882 */ /* 0x000fe20000000000 */
[----:B------:R-:W-:Y:S01]  /*17e0*/  UMOV UR5, 0x380fffff ;  /* 0x380fffff00057882 */ /* 0x000fe20000000000 */
[----:B--2---:R-:W0:Y:S01]  /*17f0*/  F2F.F32.F64 R0, R2 ;  /* 0x0000000200007310 */ /* 0x004e220000301000 */
[----:B------:R-:W-:-:S14]  /*1800*/  DSETP.GEU.AND P0, PT, |R2|, UR4, PT ;  /* 0x0000000402007e2a */ /* 0x000fdc000bf0e200 */
[----:B0-----:R-:W-:-:S05]  /*1810*/  @!P0 FMUL R0, R0, 1.175494350822287508e-38 ;  /* 0x0080000000008820 */ /* 0x001fca0000400000 */
[----:B------:R-:W-:Y:S01]  /*1820*/  F2FP.F16.F32.PACK_AB R0, RZ, R0 ;  /* 0x00000000ff00723e */ /* 0x000fe200000000ff */
[----:B------:R-:W-:Y:S06]  /*1830*/  BRA `(.L_x_2610) ;  /* 0x0000000800c87947 */ /* 0x000fec0003800000 */
.L_x_2605:
        /* <DEDUP_REMOVED lines=11> */
[----:B------:R-:W-:Y:S01]  /*18f0*/  F2FP.F16.F32.PACK_AB R0, RZ, R0 ;  /* 0x00000000ff00723e */ /* 0x000fe200000000ff */
[----:B------:R-:W-:Y:S06]  /*1900*/  BRA `(.L_x_2610) ;  /* 0x0000000800947947 */ /* 0x000fec0003800000 */
.L_x_2619:
        /* <DEDUP_REMOVED lines=8> */
.L_x_2618:
        /* <DEDUP_REMOVED lines=25> */
[----:B------:R-:W-:-:S04]  /*1b20*/  F2FP.F16.F32.PACK_AB R5, RZ, R5 ;  /* 0x00000005ff05723e */ /* 0x000fc800000000ff */
[----:B------:R-:W-:Y:S01]  /*1b30*/  PRMT R0, R5, 0x7610, R0 ;  /* 0x0000761005007816 */ /* 0x000fe20000000000 */
[----:B------:R-:W-:Y:S06]  /*1b40*/  BRA `(.L_x_2610) ;  /* 0x0000000800047947 */ /* 0x000fec0003800000 */
.L_x_2621:
        /* <DEDUP_REMOVED lines=12> */
[----:B------:R-:W-:-:S04]  /*1c10*/  F2FP.F16.F32.PACK_AB R4, RZ, R4 ;  /* 0x00000004ff04723e */ /* 0x000fc800000000ff */
[----:B------:R-:W-:Y:S01]  /*1c20*/  PRMT R0, R4, 0x7610, R0 ;  /* 0x0000761004007816 */ /* 0x000fe20000000000 */
[----:B------:R-:W-:Y:S06]  /*1c30*/  BRA `(.L_x_2610) ;  /* 0x0000000400c87947 */ /* 0x000fec0003800000 */
.L_x_2620:
[----:B------:R-:W2:Y:S02]  /*1c40*/  LDG.E.U16 R0, desc[UR36][R2.64] ;  /* 0x0000002402007981 */ /* 0x000ea4000c1e1500 */
[----:B--2---:R-:W-:-:S05]  /*1c50*/  IMAD.U32 R0, R0, 0x10000, RZ ;  /* 0x0001000000007824 */ /* 0x004fca00078e00ff */
[----:B------:R-:W-:Y:S01]  /*1c60*/  F2FP.F16.F32.PACK_AB R0, RZ, R0 ;  /* 0x00000000ff00723e */ /* 0x000fe200000000ff */
[----:B------:R-:W-:Y:S06]  /*1c70*/  BRA `(.L_x_2610) ;  /* 0x0000000400b87947 */ /* 0x000fec0003800000 */
.L_x_2617:
        /* <DEDUP_REMOVED lines=10> */
[----:B------:R-:W-:Y:S01]  /*1d20*/  F2FP.F16.F32.PACK_AB R0, RZ, R0 ;  /* 0x00000000ff00723e */ /* 0x000fe200000000ff */
[----:B------:R-:W-:Y:S06]  /*1d30*/  BRA `(.L_x_2610) ;  /* 0x0000000400887947 */ /* 0x000fec0003800000 */
.L_x_2624:
        /* <DEDUP_REMOVED lines=21> */
.L_x_2628:
[----:B------:R-:W-:Y:S05]  /*1e90*/  BSYNC B1 ;  /* 0x0000000000017941 */ /* 0x000fea0003800000 */
.L_x_2627:
[----:B------:R-:W-:Y:S01]  /*1ea0*/  LEA R3, R0, 0x3b800000, 0x17 ;  /* 0x3b80000000037811 */ /* 0x000fe200078eb8ff */
[----:B------:R-:W-:-:S05]  /*1eb0*/  IMAD.SHL.U32 R0, R2, 0x100000, RZ ;  /* 0x0010000002007824 */ /* 0x000fca00078e00ff */
[----:B------:R-:W-:-:S07]  /*1ec0*/  LOP3.LUT R0, R3, R0, R4, 0xfe, !PT ;  /* 0x0000000003007212 */ /* 0x000fce00078efe04 */
.L_x_2626:
[----:B------:R-:W-:Y:S05]  /*1ed0*/  BSYNC B0 ;  /* 0x0000000000007941 */ /* 0x000fea0003800000 */
.L_x_2625:
[----:B------:R-:W-:Y:S01]  /*1ee0*/  F2FP.F16.F32.PACK_AB R0, RZ, R0 ;  /* 0x00000000ff00723e */ /* 0x000fe200000000ff */
[----:B------:R-:W-:Y:S06]  /*1ef0*/  BRA `(.L_x_2610) ;  /* 0x0000000400187947 */ /* 0x000fec0003800000 */
.L_x_2623:
        /* <DEDUP_REMOVED lines=21> */
.L_x_2632:
[----:B------:R-:W-:Y:S05]  /*2050*/  BSYNC B1 ;  /* 0x0000000000017941 */ /* 0x000fea0003800000 */
.L_x_2631:
[----:B------:R-:W-:Y:S01]  /*2060*/  LEA R3, R0, 0x37800000, 0x17 ;  /* 0x3780000000037811 */ /* 0x000fe200078eb8ff */
[----:B------:R-:W-:-:S05]  /*2070*/  IMAD.SHL.U32 R0, R2, 0x200000, RZ ;  /* 0x0020000002007824 */ /* 0x000fca00078e00ff */
[----:B------:R-:W-:-:S07]  /*2080*/  LOP3.LUT R0, R3, R0, R4, 0xfe, !PT ;  /* 0x0000000003007212 */ /* 0x000fce00078efe04 */
.L_x_2630:
[----:B------:R-:W-:Y:S05]  /*2090*/  BSYNC B0 ;  /* 0x0000000000007941 */ /* 0x000fea0003800000 */
.L_x_2629:
[----:B------:R-:W-:Y:S01]  /*20a0*/  F2FP.F16.F32.PACK_AB R0, RZ, R0 ;  /* 0x00000000ff00723e */ /* 0x000fe200000000ff */
[----:B------:R-:W-:Y:S06]  /*20b0*/  BRA `(.L_x_2610) ;  /* 0x0000000000a87947 */ /* 0x000fec0003800000 */
.L_x_2622:
        /* <DEDUP_REMOVED lines=14> */
.L_x_2636:
[----:B------:R-:W-:Y:S05]  /*21a0*/  BSYNC B0 ;  /* 0x0000000000007941 */ /* 0x000fea0003800000 */
.L_x_2635:
[----:B------:R-:W-:Y:S01]  /*21b0*/  F2FP.F16.F32.PACK_AB R0, RZ, R0 ;  /* 0x00000000ff00723e */ /* 0x000fe200000000ff */
[----:B------:R-:W-:Y:S06]  /*21c0*/  BRA `(.L_x_2610) ;  /* 0x0000000000647947 */ /* 0x000fec0003800000 */
.L_x_2609:
        /* <DEDUP_REMOVED lines=16> */
.L_x_2637:
[----:B------:R-:W-:Y:S01]  /*22d0*/  PRMT R0, RZ, 0x7610, R0 ;  /* 0x00007610ff007816 */ /* 0x000fe20000000000 */
[----:B------:R-:W-:Y:S06]  /*22e0*/  BRA `(.L_x_2610) ;  /* 0x00000000001c7947 */ /* 0x000fec0003800000 */
.L_x_2634:
[----:B------:R-:W2:Y:S02]  /*22f0*/  LDG.E.64 R2, desc[UR36][R2.64] ;  /* 0x0000002402027981 */ /* 0x000ea4000c1e1b00 */
[----:B--2---:R-:W0:Y:S02]  /*2300*/  I2F.U64 R0, R2 ;  /* 0x0000000200007312 */ /* 0x004e240000301000 */
[----:B0-----:R-:W-:Y:S01]  /*2310*/  F2FP.F16.F32.PACK_AB R0, RZ, R0 ;  /* 0x00000000ff00723e */ /* 0x001fe200000000ff */
[----:B------:R-:W-:Y:S06]  /*2320*/  BRA `(.L_x_2610) ;  /* 0x00000000000c7947 */ /* 0x000fec0003800000 */
.L_x_2633:
[----:B------:R-:W2:Y:S02]  /*2330*/  LDG.E R2, desc[UR36][R2.64] ;  /* 0x0000002402027981 */ /* 0x000ea4000c1e1900 */
[----:B--2---:R-:W-:-:S04]  /*2340*/  I2FP.F32.U32 R0, R2 ;  /* 0x0000000200007245 */ /* 0x004fc80000201000 */
[----:B------:R-:W-:-:S07]  /*2350*/  F2FP.F16.F32.PACK_AB R0, RZ, R0 ;  /* 0x00000000ff00723e */ /* 0x000fce00000000ff */
.L_x_2610:
[----:B01----:R-:W0:Y:S01]  /*2360*/  LDC.U16 R2, c[0x0][0x420] ;  /* 0x00010800ff027b82 */ /* 0x003e220000000400 */
[----:B-----5:R-:W-:-:S04]  /*2370*/  HADD2.F32 R0, -RZ, R0.H0_H0 ;  /* 0x20000000ff007230 */ /* 0x020fc80000004100 */
[----:B------:R-:W1:Y:S03]  /*2380*/  MUFU.LG2 R3, R0 ;  /* 0x0000000000037308 */ /* 0x000e660000000c00 */
[----:B------:R-:W2:Y:S01]  /*2390*/  LDC.U8 R5, c[0x0][0x430] ;  /* 0x00010c00ff057b82 */ /* 0x000ea20000000000 */
[----:B0-----:R-:W-:-:S05]  /*23a0*/  HADD2.F32 R2, -RZ, R2.H0_H0 ;  /* 0x20000002ff027230 */ /* 0x001fca0000004100 */
[----:B-1----:R-:W-:Y:S01]  /*23b0*/  FMUL.FTZ R2, R2, R3 ;  /* 0x0000000302027220 */ /* 0x002fe20000410000 */
[----:B--2---:R-:W-:-:S05]  /*23c0*/  PRMT R3, R5, 0x9910, RZ ;  /* 0x0000991005037816 */ /* 0x004fca00000000ff */
[----:B------:R-:W0:Y:S01]  /*23d0*/  MUFU.EX2 R2, R2 ;  /* 0x0000000200027308 */ /* 0x000e220000000800 */
[----:B------:R-:W-:Y:S02]  /*23e0*/  ISETP.GT.AND P0, PT, R3, 0x9, PT ;  /* 0x000000090300780c */ /* 0x000fe40003f04270 */
[----:B0-----:R-:W-:-:S11]  /*23f0*/  F2FP.F16.F32.PACK_AB R4, RZ, R2 ;  /* 0x00000002ff04723e */ /* 0x001fd600000000ff */
        /* <DEDUP_REMOVED lines=9> */
[----:B------:R-:W-:-:S04]  /*2490*/  HADD2.F32 R0, -RZ, R4.H0_H0 ;  /* 0x20000004ff007230 */ /* 0x000fc80000004100 */
[----:B------:R-:W0:Y:S02]  /*24a0*/  F2I.FTZ.TRUNC.NTZ R3, R0 ;  /* 0x0000000000037305 */ /* 0x000e24000021f100 */
[----:B0-----:R4:W-:Y:S01]  /*24b0*/  STG.E.U8 desc[UR36][R16.64], R3 ;  /* 0x0000000310007986 */ /* 0x0019e2000c101124 */
[----:B------:R-:W-:Y:S05]  /*24c0*/  BRA `(.L_x_2643) ;  /* 0x0000000c00947947 */ /* 0x000fea0003800000 */
.L_x_2641:
[----:B------:R-:W-:-:S06]  /*24d0*/  HADD2.F32 R3, -RZ, R4.H0_H0 ;  /* 0x20000004ff037230 */ /* 0x000fcc0000004100 */
[----:B------:R-:W0:Y:S02]  /*24e0*/  F2I.S64.TRUNC R2, R3 ;  /* 0x0000000300027311 */ /* 0x000e24000020d900 */
[----:B0-----:R3:W-:Y:S01]  /*24f0*/  STG.E.U8 desc[UR36][R16.64], R2 ;  /* 0x0000000210007986 */ /* 0x0017e2000c101124 */
[----:B------:R-:W-:Y:S05]  /*2500*/  BRA `(.L_x_2643) ;  /* 0x0000000c00847947 */ /* 0x000fea0003800000 */
.L_x_2640:
[----:B------:R-:W-:-:S13]  /*2510*/  ISETP.NE.AND P0, PT, R3, 0x2, PT ;  /* 0x000000020300780c */ /* 0x000fda0003f05270 */
[----:B------:R-:W-:Y:S05]  /*2520*/  @!P0 BRA `(.L_x_2644) ;  /* 0x0000000000308947 */ /* 0x000fea0003800000 */
[----:B------:R-:W-:-:S13]  /*2530*/  ISETP.NE.AND P0, PT, R3, 0x3, PT ;  /* 0x000000030300780c */ /* 0x000fda0003f05270 */
[----:B------:R-:W-:Y:S05]  /*2540*/  @!P0 BRA `(.L_x_2645) ;  /* 0x0000000000188947 */ /* 0x000fea0003800000 */
[----:B------:R-:W-:-:S13]  /*2550*/  ISETP.NE.AND P0, PT, R3, 0x4, PT ;  /* 0x000000040300780c */ /* 0x000fda0003f05270 */
[----:B------:R-:W-:Y:S05]  /*2560*/  @P0 BRA `(.L_x_2642) ;  /* 0x0000000c000c0947 */ /* 0x000fea0003800000 */
[----:B------:R-:W-:-:S06]  /*2570*/  HADD2.F32 R2, -RZ, R4.H0_H0 ;  /* 0x20000004ff027230 */ /* 0x000fcc0000004100 */
[----:B------:R-:W0:Y:S02]  /*2580*/  F2I.S64.TRUNC R2, R2 ;  /* 0x0000000200027311 */ /* 0x000e24000020d900 */
[----:B0-----:R0:W-:Y:S01]  /*2590*/  STG.E.64 desc[UR36][R16.64], R2 ;  /* 0x0000000210007986 */ /* 0x0011e2000c101b24 */
[----:B------:R-:W-:Y:S05]  /*25a0*/  BRA `(.L_x_2643) ;  /* 0x0000000c005c7947 */ /* 0x000fea0003800000 */
.L_x_2645:
[----:B------:R-:W-:-:S04]  /*25b0*/  HADD2.F32 R4, -RZ, R4.H0_H0 ;  /* 0x20000004ff047230 */ /* 0x000fc80000004100 */
[----:B------:R-:W0:Y:S02]  /*25c0*/  F2I.FTZ.TRUNC.NTZ R3, R4 ;  /* 0x0000000400037305 */ /* 0x000e24000021f100 */
[----:B0-----:R1:W-:Y:S01]  /*25d0*/  STG.E desc[UR36][R16.64], R3 ;  /* 0x0000000310007986 */ /* 0x0013e2000c101924 */
[----:B------:R-:W-:Y:S05]  /*25e0*/  BRA `(.L_x_2643) ;  /* 0x0000000c004c7947 */ /* 0x000fea0003800000 */
.L_x_2644:
[----:B------:R-:W-:-:S04]  /*25f0*/  HADD2.F32 R4, -RZ, R4.H0_H0 ;  /* 0x20000004ff047230 */ /* 0x000fc80000004100 */
[----:B------:R-:W0:Y:S02]  /*2600*/  F2I.FTZ.TRUNC.NTZ R3, R4 ;  /* 0x0000000400037305 */ /* 0x000e24000021f100 */
[----:B0-----:R2:W-:Y:S01]  /*2610*/  STG.E.U16 desc[UR36][R16.64], R3 ;  /* 0x0000000310007986 */ /* 0x0015e2000c101524 */
[----:B------:R-:W-:Y:S05]  /*2620*/  BRA `(.L_x_2643) ;  /* 0x0000000c003c7947 */ /* 0x000fea0003800000 */
.L_x_2639:
[----:B------:R-:W-:-:S13]  /*2630*/  ISETP.GT.AND P0, PT, R3, 0x6, PT ;  /* 0x000000060300780c */ /* 0x000fda0003f04270 */
[----:B------:R-:W-:Y:S05]  /*2640*/  @P0 BRA `(.L_x_2646) ;  /* 0x0000000000240947 */ /* 0x000fea0003800000 */
[----:B------:R-:W-:-:S13]  /*2650*/  ISETP.NE.AND P0, PT, R3, 0x5, PT ;  /* 0x000000050300780c */ /* 0x000fda0003f05270 */
[----:B------:R-:W-:Y:S05]  /*2660*/  @!P0 BRA `(.L_x_2647) ;  /* 0x0000000000148947 */ /* 0x000fea0003800000 */
[----:B------:R-:W-:-:S13]  /*2670*/  ISETP.NE.AND P0, PT, R3, 0x6, PT ;  /* 0x000000060300780c */ /* 0x000fda0003f05270 */
[----:B------:R-:W-:Y:S05]  /*2680*/  @P0 BRA `(.L_x_2642) ;  /* 0x0000000800c40947 */ /* 0x000fea0003800000 */
[----:B------:R-:W-:-:S05]  /*2690*/  HADD2.F32 R3, -RZ, R4.H0_H0 ;  /* 0x20000004ff037230 */ /* 0x000fca0000004100 */
[----:B------:R0:W-:Y:S01]  /*26a0*/  STG.E desc[UR36][R16.64], R3 ;  /* 0x0000000310007986 */ /* 0x0001e2000c101924 */
[----:B------:R-:W-:Y:S05]  /*26b0*/  BRA `(.L_x_2643) ;  /* 0x0000000c00187947 */ /* 0x000fea0003800000 */
.L_x_2647:
[----:B------:R0:W-:Y:S01]  /*26c0*/  STG.E.U16 desc[UR36][R16.64], R4 ;  /* 0x0000000410007986 */ /* 0x0001e2000c101524 */
[----:B------:R-:W-:Y:S05]  /*26d0*/  BRA `(.L_x_2643) ;  /* 0x0000000c00107947 */ /* 0x000fea0003800000 */
.L_x_2646:
[----:B------:R-:W-:-:S13]  /*26e0*/  ISETP.NE.AND P0, PT, R3, 0x7, PT ;  /* 0x000000070300780c */ /* 0x000fda0003f05270 */
[----:B------:R-:W-:Y:S05]  /*26f0*/  @!P0 BRA `(.L_x_2648) ;  /* 0x0000000000348947 */ /* 0x000fea0003800000 */
[----:B------:R-:W-:-:S13]  /*2700*/  ISETP.NE.AND P0, PT, R3, 0x8, PT ;  /* 0x000000080300780c */ /* 0x000fda0003f05270 */
[----:B------:R-:W-:Y:S05]  /*2710*/  @!P0 BRA `(.L_x_2649) ;  /* 0x0000000000188947 */ /* 0x000fea0003800000 */
[----:B------:R-:W-:-:S13]  /*2720*/  ISETP.NE.AND P0, PT, R3, 0x9, PT ;  /* 0x000000090300780c */ /* 0x000fda0003f05270 */
[----:B------:R-:W-:Y:S05]  /*2730*/  @P0 BRA `(.L_x_2642) ;  /* 0x0000000800980947 */ /* 0x000fea0003800000 */
[----:B------:R-:W-:Y:S02]  /*2740*/  HADD2.F32 R4, -RZ, R4.H0_H0 ;  /* 0x20000004ff047230 */ /* 0x000fe40000004100 */
[----:B------:R-:W-:-:S05]  /*2750*/  IMAD.MOV.U32 R5, RZ, RZ, RZ ;  /* 0x000000ffff057224 */ /* 0x000fca00078e00ff */
[----:B------:R0:W-:Y:S01]  /*2760*/  STG.E.64 desc[UR36][R16.64], R4 ;  /* 0x0000000410007986 */ /* 0x0001e2000c101b24 */
[----:B------:R-:W-:Y:S05]  /*2770*/  BRA `(.L_x_2643) ;  /* 0x0000000800e87947 */ /* 0x000fea0003800000 */
.L_x_2649:
[----:B------:R-:W-:-:S05]  /*2780*/  HADD2.F32 R0, -RZ, R4.H0_H0 ;  /* 0x20000004ff007230 */ /* 0x000fca0000004100 */
[----:B------:R-:W-:-:S04]  /*2790*/  F2FP.F16.F32.PACK_AB R0, RZ, R0 ;  /* 0x00000000ff00723e */ /* 0x000fc800000000ff */
[----:B------:R-:W-:-:S05]  /*27a0*/  PRMT R0, R0, 0x5410, RZ ;  /* 0x0000541000007816 */ /* 0x000fca00000000ff */
[----:B------:R0:W-:Y:S01]  /*27b0*/  STG.E desc[UR36][R16.64], R0 ;  /* 0x0000000010007986 */ /* 0x0001e2000c101924 */
[----:B------:R-:W-:Y:S05]  /*27c0*/  BRA `(.L_x_2643) ;  /* 0x0000000800d47947 */ /* 0x000fea0003800000 */
.L_x_2648:
[----:B------:R-:W-:-:S05]  /*27d0*/  HADD2.F32 R2, -RZ, R4.H0_H0 ;  /* 0x20000004ff027230 */ /* 0x000fca0000004100 */
[----:B------:R-:W-:-:S06]  /*27e0*/  FMUL.FTZ R2, R2, 1 ;  /* 0x3f80000002027820 */ /* 0x000fcc0000410000 */
[----:B------:R-:W0:Y:S02]  /*27f0*/  F2F.F64.F32 R2, R2 ;  /* 0x0000000200027310 */ /* 0x000e240000201800 */
[----:B0-----:R0:W-:Y:S01]  /*2800*/  STG.E.64 desc[UR36][R16.64], R2 ;  /* 0x0000000210007986 */ /* 0x0011e2000c101b24 */
[----:B------:R-:W-:Y:S05]  /*2810*/  BRA `(.L_x_2643) ;  /* 0x0000000800c07947 */ /* 0x000fea0003800000 */
.L_x_2638:
        /* <DEDUP_REMOVED lines=8> */
[----:B------:R-:W-:-:S05]  /*28a0*/  HADD2.F32 R4, -RZ, R4.H0_H0 ;  /* 0x20000004ff047230 */ /* 0x000fca0000004100 */
[----:B------:R-:W-:-:S04]  /*28b0*/  FSETP.NEU.FTZ.AND P0, PT, R4, RZ, PT ;  /* 0x000000ff0400720b */ /* 0x000fc80003f1d000 */
[----:B------:R-:W-:-:S05]  /*28c0*/  SEL R3, RZ, 0x1, !P0 ;  /* 0x00000001ff037807 */ /* 0x000fca0004000000 */
[----:B------:R0:W-:Y:S01]  /*28d0*/  STG.E.U8 desc[UR36][R16.64], R3 ;  /* 0x0000000310007986 */ /* 0x0001e2000c101124 */
[----:B------:R-:W-:Y:S05]  /*28e0*/  BRA `(.L_x_2643) ;  /* 0x00000008008c7947 */ /* 0x000fea0003800000 */
.L_x_2652:
[----:B------:R-:W-:Y:S01]  /*28f0*/  HADD2.F32 R4, -RZ, R4.H0_H0 ;  /* 0x20000004ff047230 */ /* 0x000fe20000004100 */
[----:B------:R-:W-:-:S04]  /*2900*/  CS2R R6, SRZ ;  /* 0x0000000000067805 */ /* 0x000fc8000001ff00 */
[----:B------:R-:W-:-:S06]  /*2910*/  FMUL.FTZ R4, R4, 1 ;  /* 0x3f80000004047820 */ /* 0x000fcc0000410000 */
[----:B------:R-:W0:Y:S02]  /*2920*/  F2F.F64.F32 R4, R4 ;  /* 0x0000000400047310 */ /* 0x000e240000201800 */
[----:B0-----:R0:W-:Y:S01]  /*2930*/  STG.E.128 desc[UR36][R16.64], R4 ;  /* 0x0000000410007986 */ /* 0x0011e2000c101d24 */
[----:B------:R-:W-:Y:S05]  /*2940*/  BRA `(.L_x_2643) ;  /* 0x0000000800747947 */ /* 0x000fea0003800000 */
.L_x_2651:
[----:B------:R-:W-:-:S13]  /*2950*/  ISETP.NE.AND P0, PT, R3, 0xf, PT ;  /* 0x0000000f0300780c */ /* 0x000fda0003f05270 */
[----:B------:R-:W-:Y:S05]  /*2960*/  @!P0 BRA `(.L_x_2653) ;  /* 0x0000000000b48947 */ /* 0x000fea0003800000 */
[----:B------:R-:W-:-:S13]  /*2970*/  ISETP.NE.AND P0, PT, R3, 0x17, PT ;  /* 0x000000170300780c */ /* 0x000fda0003f05270 */
[----:B------:R-:W-:Y:S05]  /*2980*/  @!P0 BRA `(.L_x_2654) ;  /* 0x0000000000548947 */ /* 0x000fea0003800000 */
[----:B------:R-:W-:-:S13]  /*2990*/  ISETP.NE.AND P0, PT, R3, 0x18, PT ;  /* 0x000000180300780c */ /* 0x000fda0003f05270 */
[----:B------:R-:W-:Y:S05]  /*29a0*/  @P0 BRA `(.L_x_2642) ;  /* 0x0000000400fc0947 */ /* 0x000fea0003800000 */
[----:B------:R-:W-:Y:S01]  /*29b0*/  HADD2.F32 R5, -RZ, R4.H0_H0 ;  /* 0x20000004ff057230 */ /* 0x000fe20000004100 */
        /* <DEDUP_REMOVED lines=14> */
.L_x_2656:
[----:B------:R-:W-:Y:S05]  /*2aa0*/  BSYNC B0 ;  /* 0x0000000000007941 */ /* 0x000fea0003800000 */
.L_x_2655:
[----:B------:R-:W-:-:S05]  /*2ab0*/  LOP3.LUT R3, R0, R3, RZ, 0xfc, !PT ;  /* 0x0000000300037212 */ /* 0x000fca00078efcff */
[----:B------:R0:W-:Y:S01]  /*2ac0*/  STG.E.U8 desc[UR36][R16.64], R3 ;  /* 0x0000000310007986 */ /* 0x0001e2000c101124 */
[----:B------:R-:W-:Y:S05]  /*2ad0*/  BRA `(.L_x_2643) ;  /* 0x0000000800107947 */ /* 0x000fea0003800000 */
.L_x_2654:
[----:B------:R-:W-:Y:S01]  /*2ae0*/  HADD2.F32 R3, -RZ, R4.H0_H0 ;  /* 0x20000004ff037230 */ /* 0x000fe20000004100 */
        /* <DEDUP_REMOVED lines=12> */
.L_x_2658:
[----:B------:R-:W-:Y:S01]  /*2bb0*/  IMAD.MOV.U32 R0, RZ, RZ, 0x7f ;  /* 0x0000007fff007424 */ /* 0x000fe200078e00ff */
[----:B------:R-:W-:-:S04]  /*2bc0*/  ISETP.GT.U32.AND P0, PT, R2, 0x7f800000, PT ;  /* 0x7f8000000200780c */ /* 0x000fc80003f04070 */
[----:B------:R-:W-:-:S09]  /*2bd0*/  SEL R0, R0, 0x7c, P0 ;  /* 0x0000007c00007807 */ /* 0x000fd20000000000 */
.L_x_2659:
[----:B------:R-:W-:Y:S05]  /*2be0*/  BSYNC B0 ;  /* 0x0000000000007941 */ /* 0x000fea0003800000 */
.L_x_2657:
[----:B------:R-:W-:-:S04]  /*2bf0*/  LOP3.LUT R2, R3, 0x80000000, RZ, 0xc0, !PT ;  /* 0x8000000003027812 */ /* 0x000fc800078ec0ff */
[----:B------:R-:W-:-:S04]  /*2c00*/  SHF.R.U32.HI R3, RZ, 0x18, R2 ;  /* 0x00000018ff037819 */ /* 0x000fc80000011602 */
[----:B------:R-:W-:-:S05]  /*2c10*/  LOP3.LUT R3, R0, R3, RZ, 0xfc, !PT ;  /* 0x0000000300037212 */ /* 0x000fca00078efcff */
[----:B------:R0:W-:Y:S01]  /*2c20*/  STG.E.U8 desc[UR36][R16.64], R3 ;  /* 0x0000000310007986 */ /* 0x0001e2000c101124 */
[----:B------:R-:W-:Y:S05]  /*2c30*/  BRA `(.L_x_2643) ;  /* 0x0000000400b87947 */ /* 0x000fea0003800000 */
.L_x_2653:
[----:B------:R-:W-:-:S05]  /*2c40*/  HADD2.F32 R0, -RZ, R4.H0_H0 ;  /* 0x20000004ff007230 */ /* 0x000fca0000004100 */
[----:B------:R-:W-:-:S05]  /*2c50*/  F2FP.BF16.F32.PACK_AB R0, RZ, R0 ;  /* 0x00000000ff00723e */ /* 0x000fca00000010ff */
[----:B------:R0:W-:Y:S01]  /*2c60*/  STG.E.U16 desc[UR36][R16.64], R0 ;  /* 0x0000000010007986 */ /* 0x0001e2000c101524 */
[----:B------:R-:W-:Y:S05]  /*2c70*/  BRA `(.L_x_2643) ;  /* 0x0000000400a87947 */ /* 0x000fea0003800000 */
.L_x_2650:
        /* <DEDUP_REMOVED lines=8> */
[----:B------:R-:W-:-:S06]  /*2d00*/  HADD2.F32 R3, -RZ, R4.H0_H0 ;  /* 0x20000004ff037230 */ /* 0x000fcc0000004100 */
[----:B------:R-:W0:Y:S02]  /*2d10*/  F2I.FTZ.U32.TRUNC.NTZ R3, R3 ;  /* 0x0000000300037305 */ /* 0x000e24000021f000 */
[----:B0-----:R0:W-:Y:S01]  /*2d20*/  STG.E.U16 desc[UR36][R16.64], R3 ;  /* 0x0000000310007986 */ /* 0x0011e2000c101524 */
[----:B------:R-:W-:Y:S05]  /*2d30*/  BRA `(.L_x_2643) ;  /* 0x0000000400787947 */ /* 0x000fea0003800000 */
.L_x_2662:
[----:B------:R-:W-:Y:S01]  /*2d40*/  HADD2.F32 R3, -RZ, R4.H0_H0 ;  /* 0x20000004ff037230 */ /* 0x000fe20000004100 */
        /* <DEDUP_REMOVED lines=16> */
.L_x_2665:
[----:B------:R-:W-:-:S04]  /*2e50*/  LOP3.LUT R2, R3, 0x80000000, RZ, 0xc0, !PT ;  /* 0x8000000003027812 */ /* 0x000fc800078ec0ff */
[----:B------:R-:W-:-:S04]  /*2e60*/  SHF.R.U32.HI R3, RZ, 0x18, R2 ;  /* 0x00000018ff037819 */ /* 0x000fc80000011602 */
[----:B------:R-:W-:-:S04]  /*2e70*/  LOP3.LUT R0, R0, R3, RZ, 0xfc, !PT ;  /* 0x0000000300007212 */ /* 0x000fc800078efcff */
[----:B------:R-:W-:-:S07]  /*2e80*/  PRMT R8, R0, 0x7610, R8 ;  /* 0x0000761000087816 */ /* 0x000fce0000000008 */
.L_x_2664:
[----:B------:R-:W-:Y:S05]  /*2e90*/  BSYNC B0 ;  /* 0x0000000000007941 */ /* 0x000fea0003800000 */
.L_x_2663:
[----:B------:R0:W-:Y:S01]  /*2ea0*/  STG.E.U8 desc[UR36][R16.64], R8 ;  /* 0x0000000810007986 */ /* 0x0001e2000c101124 */
[----:B------:R-:W-:Y:S05]  /*2eb0*/  BRA `(.L_x_2643) ;  /* 0x0000000400187947 */ /* 0x000fea0003800000 */
.L_x_2661:
        /* <DEDUP_REMOVED lines=17> */
.L_x_2668:
[----:B------:R-:W-:-:S04]  /*2fd0*/  LOP3.LUT R2, R3, 0x80000000, RZ, 0xc0, !PT ;  /* 0x8000000003027812 */ /* 0x000fc800078ec0ff */
[----:B------:R-:W-:-:S04]  /*2fe0*/  SHF.R.U32.HI R3, RZ, 0x18, R2 ;  /* 0x00000018ff037819 */ /* 0x000fc80000011602 */
[----:B------:R-:W-:-:S04]  /*2ff0*/  LOP3.LUT R0, R0, R3, RZ, 0xfc, !PT ;  /* 0x0000000300007212 */ /* 0x000fc800078efcff */
[----:B------:R-:W-:-:S07]  /*3000*/  PRMT R8, R0, 0x7610, R8 ;  /* 0x0000761000087816 */ /* 0x000fce0000000008 */
.L_x_2667:
[----:B------:R-:W-:Y:S05]  /*3010*/  BSYNC B0 ;  /* 0x0000000000007941 */ /* 0x000fea0003800000 */
.L_x_2666:
[----:B------:R0:W-:Y:S01]  /*3020*/  STG.E.U8 desc[UR36][R16.64], R8 ;  /* 0x0000000810007986 */ /* 0x0001e2000c101124 */
[----:B------:R-:W-:Y:S05]  /*3030*/  BRA `(.L_x_2643) ;  /* 0x0000000000b87947 */ /* 0x000fea0003800000 */
.L_x_2660:
[----:B------:R-:W-:-:S13]  /*3040*/  ISETP.NE.AND P0, PT, R3, 0x1c, PT ;  /* 0x0000001c0300780c */ /* 0x000fda0003f05270 */
[----:B------:R-:W-:Y:S05]  /*3050*/  @!P0 BRA `(.L_x_2669) ;  /* 0x0000000000a48947 */ /* 0x000fea0003800000 */
[----:B------:R-:W-:-:S13]  /*3060*/  ISETP.NE.AND P0, PT, R3, 0x1d, PT ;  /* 0x0000001d0300780c */ /* 0x000fda0003f05270 */
[----:B------:R-:W-:Y:S05]  /*3070*/  @!P0 BRA `(.L_x_2670) ;  /* 0x00000000008c8947 */ /* 0x000fea0003800000 */
[----:B------:R-:W-:-:S13]  /*3080*/  ISETP.NE.AND P0, PT, R3, 0x2c, PT ;  /* 0x0000002c0300780c */ /* 0x000fda0003f05270 */
[----:B------:R-:W-:Y:S05]  /*3090*/  @P0 BRA `(.L_x_2642) ;  /* 0x0000000000400947 */ /* 0x000fea0003800000 */
[----:B------:R-:W-:-:S05]  /*30a0*/  HADD2.F32 R3, -RZ, R4.H0_H0 ;  /* 0x20000004ff037230 */ /* 0x000fca0000004100 */
        /* <DEDUP_REMOVED lines=15> */
.L_x_2642:
        /* <DEDUP_REMOVED lines=16> */
.L_x_2671:
[----:B------:R-:W-:Y:S05]  /*32a0*/  BRA `(.L_x_2643) ;  /* 0x00000000001c7947 */ /* 0x000fea0003800000 */
.L_x_2670:
[----:B------:R-:W-:-:S06]  /*32b0*/  HADD2.F32 R2, -RZ, R4.H0_H0 ;  /* 0x20000004ff027230 */ /* 0x000fcc0000004100 */
[----:B------:R-:W0:Y:S02]  /*32c0*/  F2I.U64.TRUNC R2, R2 ;  /* 0x0000000200027311 */ /* 0x000e24000020d800 */
[----:B0-----:R0:W-:Y:S01]  /*32d0*/  STG.E.64 desc[UR36][R16.64], R2 ;  /* 0x0000000210007986 */ /* 0x0011e2000c101b24 */
[----:B------:R-:W-:Y:S05]  /*32e0*/  BRA `(.L_x_2643) ;  /* 0x00000000000c7947 */ /* 0x000fea0003800000 */
.L_x_2669:
[----:B------:R-:W-:-:S04]  /*32f0*/  HADD2.F32 R4, -RZ, R4.H0_H0 ;  /* 0x20000004ff047230 */ /* 0x000fc80000004100 */
[----:B------:R-:W0:Y:S02]  /*3300*/  F2I.FTZ.U32.TRUNC.NTZ R3, R4 ;  /* 0x0000000400037305 */ /* 0x000e24000021f000 */
[----:B0-----:R0:W-:Y:S02]  /*3310*/  STG.E desc[UR36][R16.64], R3 ;  /* 0x0000000310007986 */ /* 0x0011e4000c101924 */
.L_x_2643:
[----:B------:R-:W-:-:S04]  /*3320*/  IMAD R18, R23, 0x200, R18 ;  /* 0x0000020017127824 */ /* 0x000fc800078e0212 */
[----:B------:R-:W-:-:S07]  /*3330*/  VIADD R19, R18, 0x80 ;  /* 0x0000008012137836 */ /* 0x000fce0000000000 */
.L_x_2603:
[----:B------:R-:W-:Y:S05]  /*3340*/  BSYNC B6 ;  /* 0x0000000000067941 */ /* 0x000fea0003800000 */
.L_x_2602:
        /* <DEDUP_REMOVED lines=307> */
.L_x_2674:
        /* <DEDUP_REMOVED lines=22> */
.L_x_2678:
[----:B------:R-:W2:Y:S02]  /*47e0*/  LDG.E.U8 R2, desc[UR36][R2.64] ;  /* 0x0000002402027981 */ /* 0x000ea4000c1e1100 */
[----:B--2---:R-:W-:-:S04]  /*47f0*/  I2FP.F32.U32 R0, R2 ;  /* 0x0000000200007245 */ /* 0x004fc80000201000 */
[----:B------:R-:W-:Y:S01]  /*4800*/  F2FP.F16.F32.PACK_AB R0, RZ, R0 ;  /* 0x00000000ff00723e */ /* 0x000fe200000000ff */
[----:B------:R-:W-:Y:S06]  /*4810*/  BRA `(.L_x_2680) ;  /* 0x0000000c00887947 */ /* 0x000fec0003800000 */
.L_x_2677:
        /* <DEDUP_REMOVED lines=10> */
.L_x_2682:
[----:B------:R-:W2:Y:S02]  /*48c0*/  LDG.E R2, desc[UR36][R2.64] ;  /* 0x0000002402027981 */ /* 0x000ea4000c1e1900 */
[----:B--2---:R-:W-:-:S04]  /*48d0*/  I2FP.F32.S32 R0, R2 ;  /* 0x0000000200007245 */ /* 0x004fc80000201400 */
[----:B------:R-:W-:Y:S01]  /*48e0*/  F2FP.F16.F32.PACK_AB R0, RZ, R0 ;  /* 0x00000000ff00723e */ /* 0x000fe200000000ff */
[----:B------:R-:W-:Y:S06]  /*48f0*/  BRA `(.L_x_2680) ;  /* 0x0000000c00507947 */ /* 0x000fec0003800000 */
.L_x_2681:
[----:B------:R-:W2:Y:S02]  /*4900*/  LDG.E.U16 R2, desc[UR36][R2.64] ;  /* 0x0000002402027981 */ /* 0x000ea4000c1e1500 */
[----:B--2---:R-:W0:Y:S02]  /*4910*/  I2F.S16 R0, R2 ;  /* 0x0000000200007306 */ /* 0x004e240000101400 */
[----:B0-----:R-:W-:Y:S01]  /*4920*/  F2FP.F16.F32.PACK_AB R0, RZ, R0 ;  /* 0x00000000ff00723e */ /* 0x001fe200000000ff */
[----:B------:R-:W-:Y:S06]  /*4930*/  BRA `(.L_x_2680) ;  /* 0x0000000c00407947 */ /* 0x000fec0003800000 */
.L_x_2676:
        /* <DEDUP_REMOVED lines=9> */
.L_x_2684:
[----:B------:R0:W5:Y:S01]  /*49d0*/  LDG.E.U16 R0, desc[UR36][R2.64] ;  /* 0x0000002402007981 */ /* 0x000162000c1e1500 */
[----:B------:R-:W-:Y:S05]  /*49e0*/  BRA `(.L_x_2680) ;  /* 0x0000000c00147947 */ /* 0x000fea0003800000 */
.L_x_2683:
        /* <DEDUP_REMOVED lines=9> */
.L_x_2686:
[----:B------:R1:W5:Y:S01]  /*4a80*/  LDG.E.U16 R0, desc[UR36][R2.64] ;  /* 0x0000002402007981 */ /* 0x000362000c1e1500 */
[----:B------:R-:W-:Y:S05]  /*4a90*/  BRA `(.L_x_2680) ;  /* 0x0000000800e87947 */ /* 0x000fea0003800000 */
.L_x_2685:
        /* <DEDUP_REMOVED lines=8> */
.L_x_2675:
        /* <DEDUP_REMOVED lines=13> */
.L_x_2689:
        /* <DEDUP_REMOVED lines=8> */
.L_x_2688:
        /* <DEDUP_REMOVED lines=28> */
.L_x_2691:
        /* <DEDUP_REMOVED lines=15> */
.L_x_2690:
[----:B------:R-:W2:Y:S02]  /*4f20*/  LDG.E.U16 R0, desc[UR36][R2.64] ;  /* 0x0000002402007981 */ /* 0x000ea4000c1e1500 */
[----:B--2---:R-:W-:-:S05]  /*4f30*/  IMAD.U32 R0, R0, 0x10000, RZ ;  /* 0x0001000000007824 */ /* 0x004fca00078e00ff */
[----:B------:R-:W-:Y:S01]  /*4f40*/  F2FP.F16.F32.PACK_AB R0, RZ, R0 ;  /* 0x00000000ff00723e */ /* 0x000fe200000000ff */
[----:B------:R-:W-:Y:S06]  /*4f50*/  BRA `(.L_x_2680) ;  /* 0x0000000400b87947 */ /* 0x000fec0003800000 */
.L_x_2687:
        /* <DEDUP_REMOVED lines=12> */
.L_x_2694:
        /* <DEDUP_REMOVED lines=21> */
.L_x_2698:
[----:B------:R-:W-:Y:S05]  /*5170*/  BSYNC B1 ;  /* 0x0000000000017941 */ /* 0x000fea0003800000 */
.L_x_2697:
[----:B------:R-:W-:Y:S01]  /*5180*/  LEA R3, R0, 0x3b800000, 0x17 ;  /* 0x3b80000000037811 */ /* 0x000fe200078eb8ff */
[----:B------:R-:W-:-:S05]  /*5190*/  IMAD.SHL.U32 R0, R2, 0x100000, RZ ;  /* 0x0010000002007824 */ /* 0x000fca00078e00ff */
[----:B------:R-:W-:-:S07]  /*51a0*/  LOP3.LUT R0, R3, R0, R4, 0xfe, !PT ;  /* 0x0000000003007212 */ /* 0x000fce00078efe04 */
.L_x_2696:
[----:B------:R-:W-:Y:S05]  /*51b0*/  BSYNC B0 ;  /* 0x0000000000007941 */ /* 0x000fea0003800000 */
.L_x_2695:
[----:B------:R-:W-:Y:S01]  /*51c0*/  F2FP.F16.F32.PACK_AB R0, RZ, R0 ;  /* 0x00000000ff00723e */ /* 0x000fe200000000ff */
[----:B------:R-:W-:Y:S06]  /*51d0*/  BRA `(.L_x_2680) ;  /* 0x0000000400187947 */ /* 0x000fec0003800000 */
.L_x_2693:
        /* <DEDUP_REMOVED lines=21> */
.L_x_2702:
[----:B------:R-:W-:Y:S05]  /*5330*/  BSYNC B1 ;  /* 0x0000000000017941 */ /* 0x000fea0003800000 */
.L_x_2701:
[----:B------:R-:W-:Y:S01]  /*5340*/  LEA R3, R0, 0x37800000, 0x17 ;  /* 0x3780000000037811 */ /* 0x000fe200078eb8ff */
[----:B------:R-:W-:-:S05]  /*5350*/  IMAD.SHL.U32 R0, R2, 0x200000, RZ ;  /* 0x0020000002007824 */ /* 0x000fca00078e00ff */
[----:B------:R-:W-:-:S07]  /*5360*/  LOP3.LUT R0, R3, R0, R4, 0xfe, !PT ;  /* 0x0000000003007212 */ /* 0x000fce00078efe04 */
.L_x_2700:
[----:B------:R-:W-:Y:S05]  /*5370*/  BSYNC B0 ;  /* 0x0000000000007941 */ /* 0x000fea0003800000 */
.L_x_2699:
[----:B------:R-:W-:Y:S01]  /*5380*/  F2FP.F16.F32.PACK_AB R0, RZ, R0 ;  /* 0x00000000ff00723e */ /* 0x000fe200000000ff */
[----:B------:R-:W-:Y:S06]  /*5390*/  BRA `(.L_x_2680) ;  /* 0x0000000000a87947 */ /* 0x000fec0003800000 */
.L_x_2692:
        /* <DEDUP_REMOVED lines=14> */
.L_x_2706:
[----:B------:R-:W-:Y:S05]  /*5480*/  BSYNC B0 ;  /* 0x0000000000007941 */ /* 0x000fea0003800000 */
.L_x_2705:
[----:B------:R-:W-:Y:S01]  /*5490*/  F2FP.F16.F32.PACK_AB R0, RZ, R0 ;  /* 0x00000000ff00723e */ /* 0x000fe200000000ff */
[----:B------:R-:W-:Y:S06]  /*54a0*/  BRA `(.L_x_2680) ;  /* 0x0000000000647947 */ /* 0x000fec0003800000 */
.L_x_2679:
        /* <DEDUP_REMOVED lines=16> */
.L_x_2707:
[----:B------:R-:W-:Y:S01]  /*55b0*/  PRMT R0, RZ, 0x7610, R0 ;  /* 0x00007610ff007816 */ /* 0x000fe20000000000 */
[----:B------:R-:W-:Y:S06]  /*55c0*/  BRA `(.L_x_2680) ;  /* 0x00000000001c7947 */ /* 0x000fec0003800000 */
.L_x_2704:
[----:B------:R-:W2:Y:S02]  /*55d0*/  LDG.E.64 R2, desc[UR36][R2.64] ;  /* 0x0000002402027981 */ /* 0x000ea4000c1e1b00 */
[----:B--2---:R-:W0:Y:S02]  /*55e0*/  I2F.U64 R0, R2 ;  /* 0x0000000200007312 */ /* 0x004e240000301000 */
[----:B0-----:R-:W-:Y:S01]  /*55f0*/  F2FP.F16.F32.PACK_AB R0, RZ, R0 ;  /* 0x00000000ff00723e */ /* 0x001fe200000000ff */
[----:B------:R-:W-:Y:S06]  /*5600*/  BRA `(.L_x_2680) ;  /* 0x00000000000c7947 */ /* 0x000fec0003800000 */
.L_x_2703:
[----:B------:R-:W2:Y:S02]  /*5610*/  LDG.E R2, desc[UR36][R2.64] ;  /* 0x0000002402027981 */ /* 0x000ea4000c1e1900 */
[----:B--2---:R-:W-:-:S04]  /*5620*/  I2FP.F32.U32 R0, R2 ;  /* 0x0000000200007245 */ /* 0x004fc80000201000 */
[----:B------:R-:W-:-:S07]  /*5630*/  F2FP.F16.F32.PACK_AB R0, RZ, R0 ;  /* 0x00000000ff00723e */ /* 0x000fce00000000ff */
.L_x_2680:
[----:B01----:R-:W0:Y:S01]  /*5640*/  LDC.U16 R2, c[0x0][0x420] ;  /* 0x00010800ff027b82 */ /* 0x003e220000000400 */
[----:B-----5:R-:W-:-:S06]  /*5650*/  HADD2.F32 R0, -RZ, R0.H0_H0 ;  /* 0x20000000ff007230 */ /* 0x020fcc0000004100 */
[----:B------:R-:W1:Y:S01]  /*5660*/  MUFU.LG2 R0, R0 ;  /* 0x0000000000007308 */ /* 0x000e620000000c00 */
        /* <DEDUP_REMOVED lines=20> */
.L_x_2711:
[----:B------:R-:W-:-:S06]  /*57b0*/  HADD2.F32 R3, -RZ, R3.H0_H0 ;  /* 0x20000003ff037230 */ /* 0x000fcc0000004100 */
[----:B------:R-:W0:Y:S02]  /*57c0*/  F2I.S64.TRUNC R2, R3 ;  /* 0x0000000300027311 */ /* 0x000e24000020d900 */
[----:B0-----:R0:W-:Y:S01]  /*57d0*/  STG.E.U8 desc[UR36][R16.64], R2 ;  /* 0x0000000210007986 */ /* 0x0011e2000c101124 */
[----:B------:R-:W-:Y:S05]  /*57e0*/  BRA `(.L_x_2713) ;  /* 0x0000000c00847947 */ /* 0x000fea0003800000 */
.L_x_2710:
        /* <DEDUP_REMOVED lines=10> */
.L_x_2715:
[----:B------:R-:W-:-:S06]  /*5890*/  HADD2.F32 R3, -RZ, R3.H0_H0 ;  /* 0x20000003ff037230 */ /* 0x000fcc0000004100 */
[----:B------:R-:W0:Y:S02]  /*58a0*/  F2I.FTZ.TRUNC.NTZ R3, R3 ;  /* 0x0000000300037305 */ /* 0x000e24000021f100 */
[----:B0-----:R0:W-:Y:S01]  /*58b0*/  STG.E desc[UR36][R16.64], R3 ;  /* 0x0000000310007986 */ /* 0x0011e2000c101924 */
[----:B------:R-:W-:Y:S05]  /*58c0*/  BRA `(.L_x_2713) ;  /* 0x0000000c004c7947 */ /* 0x000fea0003800000 */
.L_x_2714:
[----:B------:R-:W-:-:S06]  /*58d0*/  HADD2.F32 R3, -RZ, R3.H0_H0 ;  /* 0x20000003ff037230 */ /* 0x000fcc0000004100 */
[----:B------:R-:W0:Y:S02]  /*58e0*/  F2I.FTZ.TRUNC.NTZ R3, R3 ;  /* 0x0000000300037305 */ /* 0x000e24000021f100 */
[----:B0-----:R0:W-:Y:S01]  /*58f0*/  STG.E.U16 desc[UR36][R16.64], R3 ;  /* 0x0000000310007986 */ /* 0x0011e2000c101524 */
[----:B------:R-:W-:Y:S05]  /*5900*/  BRA `(.L_x_2713) ;  /* 0x0000000c003c7947 */ /* 0x000fea0003800000 */
.L_x_2709:
        /* <DEDUP_REMOVED lines=9> */
.L_x_2717:
[----:B------:R0:W-:Y:S01]  /*59a0*/  STG.E.U16 desc[UR36][R16.64], R3 ;  /* 0x0000000310007986 */ /* 0x0001e2000c101524 */
[----:B------:R-:W-:Y:S05]  /*59b0*/  BRA `(.L_x_2713) ;  /* 0x0000000c00107947 */ /* 0x000fea0003800000 */
.L_x_2716:
        /* <DEDUP_REMOVED lines=10> */
.L_x_2719:
[----:B------:R-:W-:-:S05]  /*5a60*/  HADD2.F32 R0, -RZ, R3.H0_H0 ;  /* 0x20000003ff007230 */ /* 0x000fca0000004100 */
[----:B------:R-:W-:-:S04]  /*5a70*/  F2FP.F16.F32.PACK_AB R0, RZ, R0 ;  /* 0x00000000ff00723e */ /* 0x000fc800000000ff */
[----:B------:R-:W-:-:S05]  /*5a80*/  PRMT R0, R0, 0x5410, RZ ;  /* 0x0000541000007816 */ /* 0x000fca00000000ff */
[----:B------:R0:W-:Y:S01]  /*5a90*/  STG.E desc[UR36][R16.64], R0 ;  /* 0x0000000010007986 */ /* 0x0001e2000c101924 */
[----:B------:R-:W-:Y:S05]  /*5aa0*/  BRA `(.L_x_2713) ;  /* 0x0000000800d47947 */ /* 0x000fea0003800000 */
.L_x_2718:
[----:B------:R-:W-:-:S05]  /*5ab0*/  HADD2.F32 R2, -RZ, R3.H0_H0 ;  /* 0x20000003ff027230 */ /* 0x000fca0000004100 */
[----:B------:R-:W-:-:S06]  /*5ac0*/  FMUL.FTZ R2, R2, 1 ;  /* 0x3f80000002027820 */ /* 0x000fcc0000410000 */
[----:B------:R-:W0:Y:S02]  /*5ad0*/  F2F.F64.F32 R2, R2 ;  /* 0x0000000200027310 */ /* 0x000e240000201800 */
[----:B0-----:R0:W-:Y:S01]  /*5ae0*/  STG.E.64 desc[UR36][R16.64], R2 ;  /* 0x0000000210007986 */ /* 0x0011e2000c101b24 */
[----:B------:R-:W-:Y:S05]  /*5af0*/  BRA `(.L_x_2713) ;  /* 0x0000000800c07947 */ /* 0x000fea0003800000 */
.L_x_2708:
        /* <DEDUP_REMOVED lines=13> */
.L_x_2722:
[----:B------:R-:W-:Y:S01]  /*5bd0*/  HADD2.F32 R3, -RZ, R3.H0_H0 ;  /* 0x20000003ff037230 */ /* 0x000fe20000004100 */
[----:B------:R-:W-:-:S04]  /*5be0*/  CS2R R6, SRZ ;  /* 0x0000000000067805 */ /* 0x000fc8000001ff00 */
[----:B------:R-:W-:-:S04]  /*5bf0*/  FMUL.FTZ R3, R3, 1 ;  /* 0x3f80000003037820 */ /* 0x000fc80000410000 */
[----:B------:R-:W0:Y:S02]  /*5c00*/  F2F.F64.F32 R4, R3 ;  /* 0x0000000300047310 */ /* 0x000e240000201800 */
[----:B0-----:R0:W-:Y:S01]  /*5c10*/  STG.E.128 desc[UR36][R16.64], R4 ;  /* 0x0000000410007986 */ /* 0x0011e2000c101d24 */
[----:B------:R-:W-:Y:S05]  /*5c20*/  BRA `(.L_x_2713) ;  /* 0x0000000800747947 */ /* 0x000fea0003800000 */
.L_x_2721:
        /* <DEDUP_REMOVED lines=21> */
.L_x_2726:
[----:B------:R-:W-:Y:S05]  /*5d80*/  BSYNC B0 ;  /* 0x0000000000007941 */ /* 0x000fea0003800000 */
.L_x_2725:
[----:B------:R-:W-:-:S05]  /*5d90*/  LOP3.LUT R3, R0, R3, RZ, 0xfc, !PT ;  /* 0x0000000300037212 */ /* 0x000fca00078efcff */
[----:B------:R0:W-:Y:S01]  /*5da0*/  STG.E.U8 desc[UR36][R16.64], R3 ;  /* 0x0000000310007986 */ /* 0x0001e2000c101124 */
[----:B------:R-:W-:Y:S05]  /*5db0*/  BRA `(.L_x_2713) ;  /* 0x0000000800107947 */ /* 0x000fea0003800000 */
.L_x_2724:
        /* <DEDUP_REMOVED lines=13> */
.L_x_2728:
[----:B------:R-:W-:Y:S01]  /*5e90*/  IMAD.MOV.U32 R0, RZ, RZ, 0x7f ;  /* 0x0000007fff007424 */ /* 0x000fe200078e00ff */
[----:B------:R-:W-:-:S04]  /*5ea0*/  ISETP.GT.U32.AND P0, PT, R2, 0x7f800000, PT ;  /* 0x7f8000000200780c */ /* 0x000fc80003f04070 */
[----:B------:R-:W-:-:S09]  /*5eb0*/  SEL R0, R0, 0x7c, P0 ;  /* 0x0000007c00007807 */ /* 0x000fd20000000000 */
.L_x_2729:
[----:B------:R-:W-:Y:S05]  /*5ec0*/  BSYNC B0 ;  /* 0x0000000000007941 */ /* 0x000fea0003800000 */
.L_x_2727:
[----:B------:R-:W-:-:S04]  /*5ed0*/  LOP3.LUT R2, R3, 0x80000000, RZ, 0xc0, !PT ;  /* 0x8000000003027812 */ /* 0x000fc800078ec0ff */
[----:B------:R-:W-:-:S04]  /*5ee0*/  SHF.R.U32.HI R3, RZ, 0x18, R2 ;  /* 0x00000018ff037819 */ /* 0x000fc80000011602 */
[----:B------:R-:W-:-:S05]  /*5ef0*/  LOP3.LUT R3, R0, R3, RZ, 0xfc, !PT ;  /* 0x0000000300037212 */ /* 0x000fca00078efcff */
[----:B------:R0:W-:Y:S01]  /*5f00*/  STG.E.U8 desc[UR36][R16.64], R3 ;  /* 0x0000000310007986 */ /* 0x0001e2000c101124 */
[----:B------:R-:W-:Y:S05]  /*5f10*/  BRA `(.L_x_2713) ;  /* 0x0000000400b87947 */ /* 0x000fea0003800000 */
.L_x_2723:
[----:B------:R-:W-:-:S05]  /*5f20*/  HADD2.F32 R0, -RZ, R3.H0_H0 ;  /* 0x20000003ff007230 */ /* 0x000fca0000004100 */
[----:B------:R-:W-:-:S05]  /*5f30*/  F2FP.BF16.F32.PACK_AB R0, RZ, R0 ;  /* 0x00000000ff00723e */ /* 0x000fca00000010ff */
[----:B------:R0:W-:Y:S01]  /*5f40*/  STG.E.U16 desc[UR36][R16.64], R0 ;  /* 0x0000000010007986 */ /* 0x0001e2000c101524 */
[----:B------:R-:W-:Y:S05]  /*5f50*/  BRA `(.L_x_2713) ;  /* 0x0000000400a87947 */ /* 0x000fea0003800000 */
.L_x_2720:
        /* <DEDUP_REMOVED lines=12> */
.L_x_2732:
        /* <DEDUP_REMOVED lines=17> */
.L_x_2735:
[----:B------:R-:W-:-:S04]  /*6130*/  LOP3.LUT R2, R3, 0x80000000, RZ, 0xc0, !PT ;  /* 0x8000000003027812 */ /* 0x000fc800078ec0ff */
[----:B------:R-:W-:-:S04]  /*6140*/  SHF.R.U32.HI R3, RZ, 0x18, R2 ;  /* 0x00000018ff037819 */ /* 0x000fc80000011602 */
[----:B------:R-:W-:-:S04]  /*6150*/  LOP3.LUT R0, R0, R3, RZ, 0xfc, !PT ;  /* 0x0000000300007212 */ /* 0x000fc800078efcff */
[----:B------:R-:W-:-:S07]  /*6160*/  PRMT R8, R0, 0x7610, R8 ;  /* 0x0000761000087816 */ /* 0x000fce0000000008 */
.L_x_2734:
[----:B------:R-:W-:Y:S05]  /*6170*/  BSYNC B0 ;  /* 0x0000000000007941 */ /* 0x000fea0003800000 */
.L_x_2733:
[----:B------:R3:W-:Y:S01]  /*6180*/  STG.E.U8 desc[UR36][R16.64], R8 ;  /* 0x0000000810007986 */ /* 0x0007e2000c101124 */
[----:B------:R-:W-:Y:S05]  /*6190*/  BRA `(.L_x_2713) ;  /* 0x0000000400187947 */ /* 0x000fea0003800000 */
.L_x_2731:
        /* <DEDUP_REMOVED lines=17> */
.L_x_2738:
[----:B------:R-:W-:-:S04]  /*62b0*/  LOP3.LUT R2, R3, 0x80000000, RZ, 0xc0, !PT ;  /* 0x8000000003027812 */ /* 0x000fc800078ec0ff */
[----:B------:R-:W-:-:S04]  /*62c0*/  SHF.R.U32.HI R3, RZ, 0x18, R2 ;  /* 0x00000018ff037819 */ /* 0x000fc80000011602 */
[----:B------:R-:W-:-:S04]  /*62d0*/  LOP3.LUT R0, R0, R3, RZ, 0xfc, !PT ;  /* 0x0000000300007212 */ /* 0x000fc800078efcff */
[----:B------:R-:W-:-:S07]  /*62e0*/  PRMT R8, R0, 0x7610, R8 ;  /* 0x0000761000087816 */ /* 0x000fce0000000008 */
.L_x_2737:
[----:B------:R-:W-:Y:S05]  /*62f0*/  BSYNC B0 ;  /* 0x0000000000007941 */ /* 0x000fea0003800000 */
.L_x_2736:
[----:B------:R0:W-:Y:S01]  /*6300*/  STG.E.U8 desc[UR36][R16.64], R8 ;  /* 0x0000000810007986 */ /* 0x0001e2000c101124 */
[----:B------:R-:W-:Y:S05]  /*6310*/  BRA `(.L_x_2713) ;  /* 0x0000000000b87947 */ /* 0x000fea0003800000 */
.L_x_2730:
        /* <DEDUP_REMOVED lines=22> */
.L_x_2712:
        /* <DEDUP_REMOVED lines=16> */
.L_x_2741:
[----:B------:R-:W-:Y:S05]  /*6580*/  BRA `(.L_x_2713) ;  /* 0x00000000001c7947 */ /* 0x000fea0003800000 */
.L_x_2740:
[----:B------:R-:W-:-:S06]  /*6590*/  HADD2.F32 R3, -RZ, R3.H0_H0 ;  /* 0x20000003ff037230 */ /* 0x000fcc0000004100 */
[----:B------:R-:W0:Y:S02]  /*65a0*/  F2I.U64.TRUNC R2, R3 ;  /* 0x0000000300027311 */ /* 0x000e24000020d800 */
[----:B0-----:R2:W-:Y:S01]  /*65b0*/  STG.E.64 desc[UR36][R16.64], R2 ;  /* 0x0000000210007986 */ /* 0x0015e2000c101b24 */
[----:B------:R-:W-:Y:S05]  /*65c0*/  BRA `(.L_x_2713) ;  /* 0x00000000000c7947 */ /* 0x000fea0003800000 */
.L_x_2739:
[----:B------:R-:W-:-:S06]  /*65d0*/  HADD2.F32 R3, -RZ, R3.H0_H0 ;  /* 0x20000003ff037230 */ /* 0x000fcc0000004100 */
[----:B------:R-:W0:Y:S02]  /*65e0*/  F2I.FTZ.U32.TRUNC.NTZ R3, R3 ;  /* 0x0000000300037305 */ /* 0x000e24000021f000 */
[----:B0-----:R0:W-:Y:S02]  /*65f0*/  STG.E desc[UR36][R16.64], R3 ;  /* 0x0000000310007986 */ /* 0x0011e4000c101924 */
.L_x_2713:
[----:B------:R-:W-:-:S07]  /*6600*/  VIADD R19, R19, 0x80 ;  /* 0x0000008013137836 */ /* 0x000fce0000000000 */
.L_x_2673:
[----:B------:R-:W-:Y:S05]  /*6610*/  BSYNC B6 ;  /* 0x0000000000067941 */ /* 0x000fea0003800000 */
.L_x_2672:
        /* <DEDUP_REMOVED lines=307> */
.L_x_2744:
        /* <DEDUP_REMOVED lines=22> */
.L_x_2748:
[----:B------:R-:W2:Y:S02]  /*7ab0*/  LDG.E.U8 R2, desc[UR36][R2.64] ;  /* 0x0000002402027981 */ /* 0x000ea4000c1e1100 */
[----:B--2---:R-:W-:-:S04]  /*7ac0*/  I2FP.F32.U32 R0, R2 ;  /* 0x0000000200007245 */ /* 0x004fc80000201000 */
[----:B------:R-:W-:Y:S01]  /*7ad0*/  F2FP.F16.F32.PACK_AB R0, RZ, R0 ;  /* 0x00000000ff00723e */ /* 0x000fe200000000ff */
[----:B------:R-:W-:Y:S06]  /*7ae0*/  BRA `(.L_x_2750) ;  /* 0x0000000c00887947 */ /* 0x000fec0003800000 */
.L_x_2747:
        /* <DEDUP_REMOVED lines=10> */
.L_x_2752:
[----:B------:R-:W2:Y:S02]  /*7b90*/  LDG.E R2, desc[UR36][R2.64] ;  /* 0x0000002402027981 */ /* 0x000ea4000c1e1900 */
[----:B--2---:R-:W-:-:S04]  /*7ba0*/  I2FP.F32.S32 R0, R2 ;  /* 0x0000000200007245 */ /* 0x004fc80000201400 */
[----:B------:R-:W-:Y:S01]  /*7bb0*/  F2FP.F16.F32.PACK_AB R0, RZ, R0 ;  /* 0x00000000ff00723e */ /* 0x000fe200000000ff */
[----:B------:R-:W-:Y:S06]  /*7bc0*/  BRA `(.L_x_2750) ;  /* 0x0000000c00507947 */ /* 0x000fec0003800000 */
.L_x_2751:
[----:B------:R-:W2:Y:S02]  /*7bd0*/  LDG.E.U16 R2, desc[UR36][R2.64] ;  /* 0x0000002402027981 */ /* 0x000ea4000c1e1500 */
[----:B--2---:R-:W0:Y:S02]  /*7be0*/  I2F.S16 R0, R2 ;  /* 0x0000000200007306 */ /* 0x004e240000101400 */
[----:B0-----:R-:W-:Y:S01]  /*7bf0*/  F2FP.F16.F32.PACK_AB R0, RZ, R0 ;  /* 0x00000000ff00723e */ /* 0x001fe200000000ff */
[----:B------:R-:W-:Y:S06]  /*7c00*/  BRA `(.L_x_2750) ;  /* 0x0000000c00407947 */ /* 0x000fec0003800000 */
.L_x_2746:
        /* <DEDUP_REMOVED lines=9> */
.L_x_2754:
[----:B------:R1:W5:Y:S01]  /*7ca0*/  LDG.E.U16 R0, desc[UR36][R2.64] ;  /* 0x0000002402007981 */ /* 0x000362000c1e1500 */
[----:B------:R-:W-:Y:S05]  /*7cb0*/  BRA `(.L_x_2750) ;  /* 0x0000000c00147947 */ /* 0x000fea0003800000 */
.L_x_2753:
        /* <DEDUP_REMOVED lines=9> */
.L_x_2756:
[----:B------:R0:W5:Y:S01]  /*7d50*/  LDG.E.U16 R0, desc[UR36][R2.64] ;  /* 0x0000002402007981 */ /* 0x000162000c1e1500 */
[----:B------:R-:W-:Y:S05]  /*7d60*/  BRA `(.L_x_2750) ;  /* 0x0000000800e87947 */ /* 0x000fea0003800000 */
.L_x_2755:
        /* <DEDUP_REMOVED lines=8> */
.L_x_2745:
        /* <DEDUP_REMOVED lines=13> */
.L_x_2759:
        /* <DEDUP_REMOVED lines=8> */
.L_x_2758:
        /* <DEDUP_REMOVED lines=28> */
.L_x_2761:
        /* <DEDUP_REMOVED lines=15> */
.L_x_2760:
[----:B------:R-:W2:Y:S02]  /*81f0*/  LDG.E.U16 R0, desc[UR36][R2.64] ;  /* 0x0000002402007981 */ /* 0x000ea4000c1e1500 */
[----:B--2---:R-:W-:-:S05]  /*8200*/  IMAD.U32 R0, R0, 0x10000, RZ ;  /* 0x0001000000007824 */ /* 0x004fca00078e00ff */
[----:B------:R-:W-:Y:S01]  /*8210*/  F2FP.F16.F32.PACK_AB R0, RZ, R0 ;  /* 0x00000000ff00723e */ /* 0x000fe200000000ff */
[----:B------:R-:W-:Y:S06]  /*8220*/  BRA `(.L_x_2750) ;  /* 0x0000000400b87947 */ /* 0x000fec0003800000 */
.L_x_2757:
        /* <DEDUP_REMOVED lines=12> */
.L_x_2764:
        /* <DEDUP_REMOVED lines=21> */
.L_x_2768:
[----:B------:R-:W-:Y:S05]  /*8440*/  BSYNC B1 ;  /* 0x0000000000017941 */ /* 0x000fea0003800000 */
.L_x_2767:
[----:B------:R-:W-:Y:S01]  /*8450*/  LEA R3, R0, 0x3b800000, 0x17 ;  /* 0x3b80000000037811 */ /* 0x000fe200078eb8ff */
[----:B------:R-:W-:-:S05]  /*8460*/  IMAD.SHL.U32 R0, R2, 0x100000, RZ ;  /* 0x0010000002007824 */ /* 0x000fca00078e00ff */
[----:B------:R-:W-:-:S07]  /*8470*/  LOP3.LUT R0, R3, R0, R4, 0xfe, !PT ;  /* 0x0000000003007212 */ /* 0x000fce00078efe04 */
.L_x_2766:
[----:B------:R-:W-:Y:S05]  /*8480*/  BSYNC B0 ;  /* 0x0000000000007941 */ /* 0x000fea0003800000 */
.L_x_2765:
[----:B------:R-:W-:Y:S01]  /*8490*/  F2FP.F16.F32.PACK_AB R0, RZ, R0 ;  /* 0x00000000ff00723e */ /* 0x000fe200000000ff */
[----:B------:R-:W-:Y:S06]  /*84a0*/  BRA `(.L_x_2750) ;  /* 0x0000000400187947 */ /* 0x000fec0003800000 */
.L_x_2763:
        /* <DEDUP_REMOVED lines=21> */
.L_x_2772:
[----:B------:R-:W-:Y:S05]  /*8600*/  BSYNC B1 ;  /* 0x0000000000017941 */ /* 0x000fea0003800000 */
.L_x_2771:
[----:B------:R-:W-:Y:S01]  /*8610*/  LEA R3, R0, 0x37800000, 0x17 ;  /* 0x3780000000037811 */ /* 0x000fe200078eb8ff */
[----:B------:R-:W-:-:S05]  /*8620*/  IMAD.SHL.U32 R0, R2, 0x200000, RZ ;  /* 0x0020000002007824 */ /* 0x000fca00078e00ff */
[----:B------:R-:W-:-:S07]  /*8630*/  LOP3.LUT R0, R3, R0, R4, 0xfe, !PT ;  /* 0x0000000003007212 */ /* 0x000fce00078efe04 */
.L_x_2770:
[----:B------:R-:W-:Y:S05]  /*8640*/  BSYNC B0 ;  /* 0x0000000000007941 */ /* 0x000fea0003800000 */
.L_x_2769:
[----:B------:R-:W-:Y:S01]  /*8650*/  F2FP.F16.F32.PACK_AB R0, RZ, R0 ;  /* 0x00000000ff00723e */ /* 0x000fe200000000ff */
[----:B------:R-:W-:Y:S06]  /*8660*/  BRA `(.L_x_2750) ;  /* 0x0000000000a87947 */ /* 0x000fec0003800000 */
.L_x_2762:
        /* <DEDUP_REMOVED lines=14> */
.L_x_2776:
[----:B------:R-:W-:Y:S05]  /*8750*/  BSYNC B0 ;  /* 0x0000000000007941 */ /* 0x000fea0003800000 */
.L_x_2775:
[----:B------:R-:W-:Y:S01]  /*8760*/  F2FP.F16.F32.PACK_AB R0, RZ, R0 ;  /* 0x00000000ff00723e */ /* 0x000fe200000000ff */
[----:B------:R-:W-:Y:S06]  /*8770*/  BRA `(.L_x_2750) ;  /* 0x0000000000647947 */ /* 0x000fec0003800000 */
.L_x_2749:
        /* <DEDUP_REMOVED lines=16> */
.L_x_2777:
[----:B------:R-:W-:Y:S01]  /*8880*/  PRMT R0, RZ, 0x7610, R0 ;  /* 0x00007610ff007816 */ /* 0x000fe20000000000 */
[----:B------:R-:W-:Y:S06]  /*8890*/  BRA `(.L_x_2750) ;  /* 0x00000000001c7947 */ /* 0x000fec0003800000 */
.L_x_2774:
[----:B------:R-:W2:Y:S02]  /*88a0*/  LDG.E.64 R2, desc[UR36][R2.64] ;  /* 0x0000002402027981 */ /* 0x000ea4000c1e1b00 */
[----:B--2---:R-:W0:Y:S02]  /*88b0*/  I2F.U64 R0, R2 ;  /* 0x0000000200007312 */ /* 0x004e240000301000 */
[----:B0-----:R-:W-:Y:S01]  /*88c0*/  F2FP.F16.F32.PACK_AB R0, RZ, R0 ;  /* 0x00000000ff00723e */ /* 0x001fe200000000ff */
[----:B------:R-:W-:Y:S06]  /*88d0*/  BRA `(.L_x_2750) ;  /* 0x00000000000c7947 */ /* 0x000fec0003800000 */
.L_x_2773:
[----:B------:R-:W2:Y:S02]  /*88e0*/  LDG.E R2, desc[UR36][R2.64] ;  /* 0x0000002402027981 */ /* 0x000ea4000c1e1900 */
[----:B--2---:R-:W-:-:S04]  /*88f0*/  I2FP.F32.U32 R0, R2 ;  /* 0x0000000200007245 */ /* 0x004fc80000201000 */
[----:B------:R-:W-:-:S07]  /*8900*/  F2FP.F16.F32.PACK_AB R0, RZ, R0 ;  /* 0x00000000ff00723e */ /* 0x000fce00000000ff */
.L_x_2750:
        /* <DEDUP_REMOVED lines=23> */
.L_x_2781:
[----:B------:R-:W-:-:S06]  /*8a80*/  HADD2.F32 R3, -RZ, R3.H0_H0 ;  /* 0x20000003ff037230 */ /* 0x000fcc0000004100 */
[----:B------:R-:W0:Y:S02]  /*8a90*/  F2I.S64.TRUNC R2, R3 ;  /* 0x0000000300027311 */ /* 0x000e24000020d900 */
[----:B0-----:R3:W-:Y:S01]  /*8aa0*/  STG.E.U8 desc[UR36][R16.64], R2 ;  /* 0x0000000210007986 */ /* 0x0017e2000c101124 */
[----:B------:R-:W-:Y:S05]  /*8ab0*/  BRA `(.L_x_2783) ;  /* 0x0000000c00847947 */ /* 0x000fea0003800000 */
.L_x_2780:
        /* <DEDUP_REMOVED lines=10> */
.L_x_2785:
[----:B------:R-:W-:-:S06]  /*8b60*/  HADD2.F32 R3, -RZ, R3.H0_H0 ;  /* 0x20000003ff037230 */ /* 0x000fcc0000004100 */
[----:B------:R-:W0:Y:S02]  /*8b70*/  F2I.FTZ.TRUNC.NTZ R3, R3 ;  /* 0x0000000300037305 */ /* 0x000e24000021f100 */
[----:B0-----:R2:W-:Y:S01]  /*8b80*/  STG.E desc[UR36][R16.64], R3 ;  /* 0x0000000310007986 */ /* 0x0015e2000c101924 */
[----:B------:R-:W-:Y:S05]  /*8b90*/  BRA `(.L_x_2783) ;  /* 0x0000000c004c7947 */ /* 0x000fea0003800000 */
.L_x_2784:
[----:B------:R-:W-:-:S06]  /*8ba0*/  HADD2.F32 R3, -RZ, R3.H0_H0 ;  /* 0x20000003ff037230 */ /* 0x000fcc0000004100 */
[----:B------:R-:W0:Y:S02]  /*8bb0*/  F2I.FTZ.TRUNC.NTZ R3, R3 ;  /* 0x0000000300037305 */ /* 0x000e24000021f100 */
[----:B0-----:R0:W-:Y:S01]  /*8bc0*/  STG.E.U16 desc[UR36][R16.64], R3 ;  /* 0x0000000310007986 */ /* 0x0011e2000c101524 */
[----:B------:R-:W-:Y:S05]  /*8bd0*/  BRA `(.L_x_2783) ;  /* 0x0000000c003c7947 */ /* 0x000fea0003800000 */
.L_x_2779:
        /* <DEDUP_REMOVED lines=9> */
.L_x_2787:
[----:B------:R0:W-:Y:S01]  /*8c70*/  STG.E.U16 desc[UR36][R16.64], R3 ;  /* 0x0000000310007986 */ /* 0x0001e2000c101524 */
[----:B------:R-:W-:Y:S05]  /*8c80*/  BRA `(.L_x_2783) ;  /* 0x0000000c00107947 */ /* 0x000fea0003800000 */
.L_x_2786:
        /* <DEDUP_REMOVED lines=10> */
.L_x_2789:
[----:B------:R-:W-:-:S05]  /*8d30*/  HADD2.F32 R0, -RZ, R3.H0_H0 ;  /* 0x20000003ff007230 */ /* 0x000fca0000004100 */
[----:B------:R-:W-:-:S04]  /*8d40*/  F2FP.F16.F32.PACK_AB R0, RZ, R0 ;  /* 0x00000000ff00723e */ /* 0x000fc800000000ff */
[----:B------:R-:W-:-:S05]  /*8d50*/  PRMT R0, R0, 0x5410, RZ ;  /* 0x0000541000007816 */ /* 0x000fca00000000ff */
[----:B------:R0:W-:Y:S01]  /*8d60*/  STG.E desc[UR36][R16.64], R0 ;  /* 0x0000000010007986 */ /* 0x0001e2000c101924 */
[----:B------:R-:W-:Y:S05]  /*8d70*/  BRA `(.L_x_2783) ;  /* 0x0000000800d47947 */ /* 0x000fea0003800000 */
.L_x_2788:
[----:B------:R-:W-:-:S05]  /*8d80*/  HADD2.F32 R2, -RZ, R3.H0_H0 ;  /* 0x20000003ff027230 */ /* 0x000fca0000004100 */
[----:B------:R-:W-:-:S06]  /*8d90*/  FMUL.FTZ R2, R2, 1 ;  /* 0x3f80000002027820 */ /* 0x000fcc0000410000 */
[----:B------:R-:W0:Y:S02]  /*8da0*/  F2F.F64.F32 R2, R2 ;  /* 0x0000000200027310 */ /* 0x000e240000201800 */
[----:B0-----:R0:W-:Y:S01]  /*8db0*/  STG.E.64 desc[UR36][R16.64], R2 ;  /* 0x0000000210007986 */ /* 0x0011e2000c101b24 */
[----:B------:R-:W-:Y:S05]  /*8dc0*/  BRA `(.L_x_2783) ;  /* 0x0000000800c07947 */ /* 0x000fea0003800000 */
.L_x_2778:
        /* <DEDUP_REMOVED lines=13> */
.L_x_2792:
[----:B------:R-:W-:Y:S01]  /*8ea0*/  HADD2.F32 R3, -RZ, R3.H0_H0 ;  /* 0x20000003ff037230 */ /* 0x000fe20000004100 */
[----:B------:R-:W-:-:S04]  /*8eb0*/  CS2R R6, SRZ ;  /* 0x0000000000067805 */ /* 0x000fc8000001ff00 */
[----:B------:R-:W-:-:S04]  /*8ec0*/  FMUL.FTZ R3, R3, 1 ;  /* 0x3f80000003037820 */ /* 0x000fc80000410000 */
[----:B------:R-:W0:Y:S02]  /*8ed0*/  F2F.F64.F32 R4, R3 ;  /* 0x0000000300047310 */ /* 0x000e240000201800 */
[----:B0-----:R0:W-:Y:S01]  /*8ee0*/  STG.E.128 desc[UR36][R16.64], R4 ;  /* 0x0000000410007986 */ /* 0x0011e2000c101d24 */
[----:B------:R-:W-:Y:S05]  /*8ef0*/  BRA `(.L_x_2783) ;  /* 0x0000000800747947 */ /* 0x000fea0003800000 */
.L_x_2791:
        /* <DEDUP_REMOVED lines=21> */
.L_x_2796:
[----:B------:R-:W-:Y:S05]  /*9050*/  BSYNC B0 ;  /* 0x0000000000007941 */ /* 0x000fea0003800000 */
.L_x_2795:
[----:B------:R-:W-:-:S05]  /*9060*/  LOP3.LUT R3, R0, R3, RZ, 0xfc, !PT ;  /* 0x0000000300037212 */ /* 0x000fca00078efcff */
[----:B------:R0:W-:Y:S01]  /*9070*/  STG.E.U8 desc[UR36][R16.64], R3 ;  /* 0x0000000310007986 */ /* 0x0001e2000c101124 */
[----:B------:R-:W-:Y:S05]  /*9080*/  BRA `(.L_x_2783) ;  /* 0x0000000800107947 */ /* 0x000fea0003800000 */
.L_x_2794:
        /* <DEDUP_REMOVED lines=13> */
.L_x_2798:
[----:B------:R-:W-:Y:S01]  /*9160*/  IMAD.MOV.U32 R0, RZ, RZ, 0x7f ;  /* 0x0000007fff007424 */ /* 0x000fe200078e00ff */
[----:B------:R-:W-:-:S04]  /*9170*/  ISETP.GT.U32.AND P0, PT, R2, 0x7f800000, PT ;  /* 0x7f8000000200780c */ /* 0x000fc80003f04070 */
[----:B------:R-:W-:-:S09]  /*9180*/  SEL R0, R0, 0x7c, P0 ;  /* 0x0000007c00007807 */ /* 0x000fd20000000000 */
.L_x_2799:
[----:B------:R-:W-:Y:S05]  /*9190*/  BSYNC B0 ;  /* 0x0000000000007941 */ /* 0x000fea0003800000 */
.L_x_2797:
[----:B------:R-:W-:-:S04]  /*91a0*/  LOP3.LUT R2, R3, 0x80000000, RZ, 0xc0, !PT ;  /* 0x8000000003027812 */ /* 0x000fc800078ec0ff */
[----:B------:R-:W-:-:S04]  /*91b0*/  SHF.R.U32.HI R3, RZ, 0x18, R2 ;  /* 0x00000018ff037819 */ /* 0x000fc80000011602 */
[----:B------:R-:W-:-:S05]  /*91c0*/  LOP3.LUT R3, R0, R3, RZ, 0xfc, !PT ;  /* 0x0000000300037212 */ /* 0x000fca00078efcff */
[----:B------:R0:W-:Y:S01]  /*91d0*/  STG.E.U8 desc[UR36][R16.64], R3 ;  /* 0x0000000310007986 */ /* 0x0001e2000c101124 */
[----:B------:R-:W-:Y:S05]  /*91e0*/  BRA `(.L_x_2783) ;  /* 0x0000000400b87947 */ /* 0x000fea0003800000 */
.L_x_2793:
[----:B------:R-:W-:-:S05]  /*91f0*/  HADD2.F32 R0, -RZ, R3.H0_H0 ;  /* 0x20000003ff007230 */ /* 0x000fca0000004100 */
[----:B------:R-:W-:-:S05]  /*9200*/  F2FP.BF16.F32.PACK_AB R0, RZ, R0 ;  /* 0x00000000ff00723e */ /* 0x000fca00000010ff */
[----:B------:R0:W-:Y:S01]  /*9210*/  STG.E.U16 desc[UR36][R16.64], R0 ;  /* 0x0000000010007986 */ /* 0x0001e2000c101524 */
[----:B------:R-:W-:Y:S05]  /*9220*/  BRA `(.L_x_2783) ;  /* 0x0000000400a87947 */ /* 0x000fea0003800000 */
.L_x_2790:
        /* <DEDUP_REMOVED lines=12> */
.L_x_2802:
        /* <DEDUP_REMOVED lines=17> */
.L_x_2805:
[----:B------:R-:W-:-:S04]  /*9400*/  LOP3.LUT R2, R3, 0x80000000, RZ, 0xc0, !PT ;  /* 0x8000000003027812 */ /* 0x000fc800078ec0ff */
[----:B------:R-:W-:-:S04]  /*9410*/  SHF.R.U32.HI R3, RZ, 0x18, R2 ;  /* 0x00000018ff037819 */ /* 0x000fc80000011602 */
[----:B------:R-:W-:-:S04]  /*9420*/  LOP3.LUT R0, R0, R3, RZ, 0xfc, !PT ;  /* 0x0000000300007212 */ /* 0x000fc800078efcff */
[----:B------:R-:W-:-:S07]  /*9430*/  PRMT R8, R0, 0x7610, R8 ;  /* 0x0000761000087816 */ /* 0x000fce0000000008 */
.L_x_2804:
[----:B------:R-:W-:Y:S05]  /*9440*/  BSYNC B0 ;  /* 0x0000000000007941 */ /* 0x000fea0003800000 */
.L_x_2803:
[----:B------:R0:W-:Y:S01]  /*9450*/  STG.E.U8 desc[UR36][R16.64], R8 ;  /* 0x0000000810007986 */ /* 0x0001e2000c101124 */
[----:B------:R-:W-:Y:S05]  /*9460*/  BRA `(.L_x_2783) ;  /* 0x0000000400187947 */ /* 0x000fea0003800000 */
.L_x_2801:
        /* <DEDUP_REMOVED lines=17> */
.L_x_2808:
[----:B------:R-:W-:-:S04]  /*9580*/  LOP3.LUT R2, R3, 0x80000000, RZ, 0xc0, !PT ;  /* 0x8000000003027812 */ /* 0x000fc800078ec0ff */
[----:B------:R-:W-:-:S04]  /*9590*/  SHF.R.U32.HI R3, RZ, 0x18, R2 ;  /* 0x00000018ff037819 */ /* 0x000fc80000011602 */
[----:B------:R-:W-:-:S04]  /*95a0*/  LOP3.LUT R0, R0, R3, RZ, 0xfc, !PT ;  /* 0x0000000300007212 */ /* 0x000fc800078efcff */
[----:B------:R-:W-:-:S07]  /*95b0*/  PRMT R8, R0, 0x7610, R8 ;  /* 0x0000761000087816 */ /* 0x000fce0000000008 */
.L_x_2807:
[----:B------:R-:W-:Y:S05]  /*95c0*/  BSYNC B0 ;  /* 0x0000000000007941 */ /* 0x000fea0003800000 */
.L_x_2806:
[----:B------:R0:W-:Y:S01]  /*95d0*/  STG.E.U8 desc[UR36][R16.64], R8 ;  /* 0x0000000810007986 */ /* 0x0001e2000c101124 */
[----:B------:R-:W-:Y:S05]  /*95e0*/  BRA `(.L_x_2783) ;  /* 0x0000000000b87947 */ /* 0x000fea0003800000 */
.L_x_2800:
        /* <DEDUP_REMOVED lines=22> */
.L_x_2782:
        /* <DEDUP_REMOVED lines=16> */
.L_x_2811:
[----:B------:R-:W-:Y:S05]  /*9850*/  BRA `(.L_x_2783) ;  /* 0x00000000001c7947 */ /* 0x000fea0003800000 */
.L_x_2810:
[----:B------:R-:W-:-:S06]  /*9860*/  HADD2.F32 R3, -RZ, R3.H0_H0 ;  /* 0x20000003ff037230 */ /* 0x000fcc0000004100 */
[----:B------:R-:W0:Y:S02]  /*9870*/  F2I.U64.TRUNC R2, R3 ;  /* 0x0000000300027311 */ /* 0x000e24000020d800 */
[----:B0-----:R0:W-:Y:S01]  /*9880*/  STG.E.64 desc[UR36][R16.64], R2 ;  /* 0x0000000210007986 */ /* 0x0011e2000c101b24 */
[----:B------:R-:W-:Y:S05]  /*9890*/  BRA `(.L_x_2783) ;  /* 0x00000000000c7947 */ /* 0x000fea0003800000 */
.L_x_2809:
[----:B------:R-:W-:-:S06]  /*98a0*/  HADD2.F32 R3, -RZ, R3.H0_H0 ;  /* 0x20000003ff037230 */ /* 0x000fcc0000004100 */
[----:B------:R-:W0:Y:S02]  /*98b0*/  F2I.FTZ.U32.TRUNC.NTZ R3, R3 ;  /* 0x0000000300037305 */ /* 0x000e24000021f000 */
[----:B0-----:R0:W-:Y:S02]  /*98c0*/  STG.E desc[UR36][R16.64], R3 ;  /* 0x0000000310007986 */ /* 0x0011e4000c101924 */
.L_x_2783:
[----:B------:R-:W-:-:S07]  /*98d0*/  VIADD R19, R19, 0x80 ;  /* 0x0000008013137836 */ /* 0x000fce0000000000 */
.L_x_2743:
[----:B------:R-:W-:Y:S05]  /*98e0*/  BSYNC B6 ;  /* 0x0000000000067941 */ /* 0x000fea0003800000 */
.L_x_2742:
        /* <DEDUP_REMOVED lines=306> */
.L_x_2812:
        /* <DEDUP_REMOVED lines=22> */
.L_x_2816:
[----:B------:R-:W2:Y:S02]  /*ad70*/  LDG.E.U8 R2, desc[UR36][R2.64] ;  /* 0x0000002402027981 */ /* 0x000ea4000c1e1100 */
[----:B--2---:R-:W-:-:S04]  /*ad80*/  I2FP.F32.U32 R0, R2 ;  /* 0x0000000200007245 */ /* 0x004fc80000201000 */
[----:B------:R-:W-:Y:S01]  /*ad90*/  F2FP.F16.F32.PACK_AB R0, RZ, R0 ;  /* 0x00000000ff00723e */ /* 0x000fe200000000ff */
[----:B------:R-:W-:Y:S06]  /*ada0*/  BRA `(.L_x_2818) ;  /* 0x0000000c00887947 */ /* 0x000fec0003800000 */
.L_x_2815:
        /* <DEDUP_REMOVED lines=10> */
.L_x_2820:
[----:B------:R-:W2:Y:S02]  /*ae50*/  LDG.E R2, desc[UR36][R2.64] ;  /* 0x0000002402027981 */ /* 0x000ea4000c1e1900 */
[----:B--2---:R-:W-:-:S04]  /*ae60*/  I2FP.F32.S32 R0, R2 ;  /* 0x0000000200007245 */ /* 0x004fc80000201400 */
[----:B------:R-:W-:Y:S01]  /*ae70*/  F2FP.F16.F32.PACK_AB R0, RZ, R0 ;  /* 0x00000000ff00723e */ /* 0x000fe200000000ff */
[----:B------:R-:W-:Y:S06]  /*ae80*/  BRA `(.L_x_2818) ;  /* 0x0000000c00507947 */ /* 0x000fec0003800000 */
.L_x_2819:
[----:B------:R-:W2:Y:S02]  /*ae90*/  LDG.E.U16 R2, desc[UR36][R2.64] ;  /* 0x0000002402027981 */ /* 0x000ea4000c1e1500 */
[----:B--2---:R-:W0:Y:S02]  /*aea0*/  I2F.S16 R0, R2 ;  /* 0x0000000200007306 */ /* 0x004e240000101400 */
[----:B0-----:R-:W-:Y:S01]  /*aeb0*/  F2FP.F16.F32.PACK_AB R0, RZ, R0 ;  /* 0x00000000ff00723e */ /* 0x001fe200000000ff */
[----:B------:R-:W-:Y:S06]  /*aec0*/  BRA `(.L_x_2818) ;  /* 0x0000000c00407947 */ /* 0x000fec0003800000 */
.L_x_2814:
        /* <DEDUP_REMOVED lines=9> */
.L_x_2822:
[----:B------:R1:W5:Y:S01]  /*af60*/  LDG.E.U16 R0, desc[UR36][R2.64] ;  /* 0x0000002402007981 */ /* 0x000362000c1e1500 */
[----:B------:R-:W-:Y:S05]  /*af70*/  BRA `(.L_x_2818) ;  /* 0x0000000c00147947 */ /* 0x000fea0003800000 */
.L_x_2821:
        /* <DEDUP_REMOVED lines=9> */
.L_x_2824:
[----:B------:R0:W5:Y:S01]  /*b010*/  LDG.E.U16 R0, desc[UR36][R2.64] ;  /* 0x0000002402007981 */ /* 0x000162000c1e1500 */
[----:B------:R-:W-:Y:S05]  /*b020*/  BRA `(.L_x_2818) ;  /* 0x0000000800e87947 */ /* 0x000fea0003800000 */
.L_x_2823:
        /* <DEDUP_REMOVED lines=8> */
.L_x_2813:
        /* <DEDUP_REMOVED lines=13> */
.L_x_2827:
        /* <DEDUP_REMOVED lines=8> */
.L_x_2826:
        /* <DEDUP_REMOVED lines=28> */
.L_x_2829:
        /* <DEDUP_REMOVED lines=15> */
.L_x_2828:
[----:B------:R-:W2:Y:S02]  /*b4b0*/  LDG.E.U16 R0, desc[UR36][R2.64] ;  /* 0x0000002402007981 */ /* 0x000ea4000c1e1500 */
[----:B--2---:R-:W-:-:S05]  /*b4c0*/  IMAD.U32 R0, R0, 0x10000, RZ ;  /* 0x0001000000007824 */ /* 0x004fca00078e00ff */
[----:B------:R-:W-:Y:S01]  /*b4d0*/  F2FP.F16.F32.PACK_AB R0, RZ, R0 ;  /* 0x00000000ff00723e */ /* 0x000fe200000000ff */
[----:B------:R-:W-:Y:S06]  /*b4e0*/  BRA `(.L_x_2818) ;  /* 0x0000000400b87947 */ /* 0x000fec0003800000 */
.L_x_2825:
        /* <DEDUP_REMOVED lines=12> */
.L_x_2832:
        /* <DEDUP_REMOVED lines=21> */
.L_x_2836:
[----:B------:R-:W-:Y:S05]  /*b700*/  BSYNC B1 ;  /* 0x0000000000017941 */ /* 0x000fea0003800000 */
.L_x_2835:
[----:B------:R-:W-:Y:S01]  /*b710*/  LEA R3, R0, 0x3b800000, 0x17 ;  /* 0x3b80000000037811 */ /* 0x000fe200078eb8ff */
[----:B------:R-:W-:-:S05]  /*b720*/  IMAD.SHL.U32 R0, R2, 0x100000, RZ ;  /* 0x0010000002007824 */ /* 0x000fca00078e00ff */
[----:B------:R-:W-:-:S07]  /*b730*/  LOP3.LUT R0, R3, R0, R4, 0xfe, !PT ;  /* 0x0000000003007212 */ /* 0x000fce00078efe04 */
.L_x_2834:
[----:B------:R-:W-:Y:S05]  /*b740*/  BSYNC B0 ;  /* 0x0000000000007941 */ /* 0x000fea0003800000 */
.L_x_2833:
[----:B------:R-:W-:Y:S01]  /*b750*/  F2FP.F16.F32.PACK_AB R0, RZ, R0 ;  /* 0x00000000ff00723e */ /* 0x000fe200000000ff */
[----:B------:R-:W-:Y:S06]  /*b760*/  BRA `(.L_x_2818) ;  /* 0x0000000400187947 */ /* 0x000fec0003800000 */
.L_x_2831:
        /* <DEDUP_REMOVED lines=21> */
.L_x_2840:
[----:B------:R-:W-:Y:S05]  /*b8c0*/  BSYNC B1 ;  /* 0x0000000000017941 */ /* 0x000fea0003800000 */
.L_x_2839:
[----:B------:R-:W-:Y:S01]  /*b8d0*/  LEA R3, R0, 0x37800000, 0x17 ;  /* 0x3780000000037811 */ /* 0x000fe200078eb8ff */
[----:B------:R-:W-:-:S05]  /*b8e0*/  IMAD.SHL.U32 R0, R2, 0x200000, RZ ;  /* 0x0020000002007824 */ /* 0x000fca00078e00ff */
[----:B------:R-:W-:-:S07]  /*b8f0*/  LOP3.LUT R0, R3, R0, R4, 0xfe, !PT ;  /* 0x0000000003007212 */ /* 0x000fce00078efe04 */
.L_x_2838:
[----:B------:R-:W-:Y:S05]  /*b900*/  BSYNC B0 ;  /* 0x0000000000007941 */ /* 0x000fea0003800000 */
.L_x_2837:
[----:B------:R-:W-:Y:S01]  /*b910*/  F2FP.F16.F32.PACK_AB R0, RZ, R0 ;  /* 0x00000000ff00723e */ /* 0x000fe200000000ff */
[----:B------:R-:W-:Y:S06]  /*b920*/  BRA `(.L_x_2818) ;  /* 0x0000000000a87947 */ /* 0x000fec0003800000 */
.L_x_2830:
        /* <DEDUP_REMOVED lines=14> */
.L_x_2844:
[----:B------:R-:W-:Y:S05]  /*ba10*/  BSYNC B0 ;  /* 0x0000000000007941 */ /* 0x000fea0003800000 */
.L_x_2843:
[----:B------:R-:W-:Y:S01]  /*ba20*/  F2FP.F16.F32.PACK_AB R0, RZ, R0 ;  /* 0x00000000ff00723e */ /* 0x000fe200000000ff */
[----:B------:R-:W-:Y:S06]  /*ba30*/  BRA `(.L_x_2818) ;  /* 0x0000000000647947 */ /* 0x000fec0003800000 */
.L_x_2817:
        /* <DEDUP_REMOVED lines=16> */
.L_x_2845:
[----:B------:R-:W-:Y:S01]  /*bb40*/  PRMT R0, RZ, 0x7610, R0 ;  /* 0x00007610ff007816 */ /* 0x000fe20000000000 */
[----:B------:R-:W-:Y:S06]  /*bb50*/  BRA `(.L_x_2818) ;  /* 0x00000000001c7947 */ /* 0x000fec0003800000 */
.L_x_2842:
[----:B------:R-:W2:Y:S02]  /*bb60*/  LDG.E.64 R2, desc[UR36][R2.64] ;  /* 0x0000002402027981 */ /* 0x000ea4000c1e1b00 */
[----:B--2---:R-:W0:Y:S02]  /*bb70*/  I2F.U64 R0, R2 ;  /* 0x0000000200007312 */ /* 0x004e240000301000 */
[----:B0-----:R-:W-:Y:S01]  /*bb80*/  F2FP.F16.F32.PACK_AB R0, RZ, R0 ;  /* 0x00000000ff00723e */ /* 0x001fe200000000ff */
[----:B------:R-:W-:Y:S06]  /*bb90*/  BRA `(.L_x_2818) ;  /* 0x00000000000c7947 */ /* 0x000fec0003800000 */
.L_x_2841:
[----:B------:R-:W2:Y:S02]  /*bba0*/  LDG.E R2, desc[UR36][R2.64] ;  /* 0x0000002402027981 */ /* 0x000ea4000c1e1900 */
[----:B--2---:R-:W-:-:S04]  /*bbb0*/  I2FP.F32.U32 R0, R2 ;  /* 0x0000000200007245 */ /* 0x004fc80000201000 */
[----:B------:R-:W-:-:S07]  /*bbc0*/  F2FP.F16.F32.PACK_AB R0, RZ, R0 ;  /* 0x00000000ff00723e */ /* 0x000fce00000000ff */
.L_x_2818:
        /* <DEDUP_REMOVED lines=21> */
[----:B0-----:R-:W-:Y:S01]  /*bd20*/  STG.E.U8 desc[UR36][R16.64], R3 ;  /* 0x0000000310007986 */ /* 0x001fe2000c101124 */
[----:B------:R-:W-:Y:S05]  /*bd30*/  EXIT ;  /* 0x000000000000794d */ /* 0x000fea0003800000 */
.L_x_2849:
[----:B------:R-:W-:-:S06]  /*bd40*/  HADD2.F32 R3, -RZ, R3.H0_H0 ;  /* 0x20000003ff037230 */ /* 0x000fcc0000004100 */
[----:B------:R-:W0:Y:S02]  /*bd50*/  F2I.S64.TRUNC R2, R3 ;  /* 0x0000000300027311 */ /* 0x000e24000020d900 */
[----:B0-----:R-:W-:Y:S01]  /*bd60*/  STG.E.U8 desc[UR36][R16.64], R2 ;  /* 0x0000000210007986 */ /* 0x001fe2000c101124 */
[----:B------:R-:W-:Y:S05]  /*bd70*/  EXIT ;  /* 0x000000000000794d */ /* 0x000fea0003800000 */
.L_x_2848:
        /* <DEDUP_REMOVED lines=8> */
[----:B0-----:R-:W-:Y:S01]  /*be00*/  STG.E.64 desc[UR36][R16.64], R2 ;  /* 0x0000000210007986 */ /* 0x001fe2000c101b24 */
[----:B------:R-:W-:Y:S05]  /*be10*/  EXIT ;  /* 0x000000000000794d */ /* 0x000fea0003800000 */
.L_x_2852:
[----:B------:R-:W-:-:S06]  /*be20*/  HADD2.F32 R3, -RZ, R3.H0_H0 ;  /* 0x20000003ff037230 */ /* 0x000fcc0000004100 */
[----:B------:R-:W0:Y:S02]  /*be30*/  F2I.FTZ.TRUNC.NTZ R3, R3 ;  /* 0x0000000300037305 */ /* 0x000e24000021f100 */
[----:B0-----:R-:W-:Y:S01]  /*be40*/  STG.E desc[UR36][R16.64], R3 ;  /* 0x0000000310007986 */ /* 0x001fe2000c101924 */
[----:B------:R-:W-:Y:S05]  /*be50*/  EXIT ;  /* 0x000000000000794d */ /* 0x000fea0003800000 */
.L_x_2851:
[----:B------:R-:W-:-:S06]  /*be60*/  HADD2.F32 R3, -RZ, R3.H0_H0 ;  /* 0x20000003ff037230 */ /* 0x000fcc0000004100 */
[----:B------:R-:W0:Y:S02]  /*be70*/  F2I.FTZ.TRUNC.NTZ R3, R3 ;  /* 0x0000000300037305 */ /* 0x000e24000021f100 */
[----:B0-----:R-:W-:Y:S01]  /*be80*/  STG.E.U16 desc[UR36][R16.64], R3 ;  /* 0x0000000310007986 */ /* 0x001fe2000c101524 */
[----:B------:R-:W-:Y:S05]  /*be90*/  EXIT ;  /* 0x000000000000794d */ /* 0x000fea0003800000 */
.L_x_2847:
[----:B------:R-:W-:-:S13]  /*bea0*/  ISETP.GT.AND P0, PT, R4, 0x6, PT ;  /* 0x000000060400780c */ /* 0x000fda0003f04270 */
[----:B------:R-:W-:Y:S05]  /*beb0*/  @P0 BRA `(.L_x_2853) ;  /* 0x0000000000240947 */ /* 0x000fea0003800000 */
[----:B------:R-:W-:-:S13]  /*bec0*/  ISETP.NE.AND P0, PT, R4, 0x5, PT ;  /* 0x000000050400780c */ /* 0x000fda0003f05270 */
[----:B------:R-:W-:Y:S05]  /*bed0*/  @!P0 BRA `(.L_x_2854) ;  /* 0x0000000000148947 */ /* 0x000fea0003800000 */
[----:B------:R-:W-:-:S13]  /*bee0*/  ISETP.NE.AND P0, PT, R4, 0x6, PT ;  /* 0x000000060400780c */ /* 0x000fda0003f05270 */
[----:B------:R-:W-:Y:S05]  /*bef0*/  @P0 BRA `(.L_x_2850) ;  /* 0x0000000800c40947 */ /* 0x000fea0003800000 */
[----:B------:R-:W-:-:S05]  /*bf00*/  HADD2.F32 R3, -RZ, R3.H0_H0 ;  /* 0x20000003ff037230 */ /* 0x000fca0000004100 */
[----:B------:R-:W-:Y:S01]  /*bf10*/  STG.E desc[UR36][R16.64], R3 ;  /* 0x0000000310007986 */ /* 0x000fe2000c101924 */
[----:B------:R-:W-:Y:S05]  /*bf20*/  EXIT ;  /* 0x000000000000794d */ /* 0x000fea0003800000 */
.L_x_2854:
[----:B------:R-:W-:Y:S01]  /*bf30*/  STG.E.U16 desc[UR36][R16.64], R3 ;  /* 0x0000000310007986 */ /* 0x000fe2000c101524 */
[----:B------:R-:W-:Y:S05]  /*bf40*/  EXIT ;  /* 0x000000000000794d */ /* 0x000fea0003800000 */
.L_x_2853:
        /* <DEDUP_REMOVED lines=8> */
[----:B------:R-:W-:Y:S01]  /*bfd0*/  STG.E.64 desc[UR36][R16.64], R2 ;  /* 0x0000000210007986 */ /* 0x000fe2000c101b24 */
[----:B------:R-:W-:Y:S05]  /*bfe0*/  EXIT ;  /* 0x000000000000794d */ /* 0x000fea0003800000 */
.L_x_2856:
[----:B------:R-:W-:-:S05]  /*bff0*/  HADD2.F32 R0, -RZ, R3.H0_H0 ;  /* 0x20000003ff007230 */ /* 0x000fca0000004100 */
[----:B------:R-:W-:-:S04]  /*c000*/  F2FP.F16.F32.PACK_AB R0, RZ, R0 ;  /* 0x00000000ff00723e */ /* 0x000fc800000000ff */
[----:B------:R-:W-:-:S05]  /*c010*/  PRMT R0, R0, 0x5410, RZ ;  /* 0x0000541000007816 */ /* 0x000fca00000000ff */
[----:B------:R-:W-:Y:S01]  /*c020*/  STG.E desc[UR36][R16.64], R0 ;  /* 0x0000000010007986 */ /* 0x000fe2000c101924 */
[----:B------:R-:W-:Y:S05]  /*c030*/  EXIT ;  /* 0x000000000000794d */ /* 0x000fea0003800000 */
.L_x_2855:
[----:B------:R-:W-:-:S05]  /*c040*/  HADD2.F32 R2, -RZ, R3.H0_H0 ;  /* 0x20000003ff027230 */ /* 0x000fca0000004100 */
[----:B------:R-:W-:-:S06]  /*c050*/  FMUL.FTZ R2, R2, 1 ;  /* 0x3f80000002027820 */ /* 0x000fcc0000410000 */
[----:B------:R-:W0:Y:S02]  /*c060*/  F2F.F64.F32 R2, R2 ;  /* 0x0000000200027310 */ /* 0x000e240000201800 */
[----:B0-----:R-:W-:Y:S01]  /*c070*/  STG.E.64 desc[UR36][R16.64], R2 ;  /* 0x0000000210007986 */ /* 0x001fe2000c101b24 */
[----:B------:R-:W-:Y:S05]  /*c080*/  EXIT ;  /* 0x000000000000794d */ /* 0x000fea0003800000 */
.L_x_2846:
        /* <DEDUP_REMOVED lines=11> */
[----:B------:R-:W-:Y:S01]  /*c140*/  STG.E.U8 desc[UR36][R16.64], R3 ;  /* 0x0000000310007986 */ /* 0x000fe2000c101124 */
[----:B------:R-:W-:Y:S05]  /*c150*/  EXIT ;  /* 0x000000000000794d */ /* 0x000fea0003800000 */
.L_x_2859:
[----:B------:R-:W-:Y:S01]  /*c160*/  HADD2.F32 R3, -RZ, R3.H0_H0 ;  /* 0x20000003ff037230 */ /* 0x000fe20000004100 */
[----:B------:R-:W-:-:S04]  /*c170*/  CS2R R6, SRZ ;  /* 0x0000000000067805 */ /* 0x000fc8000001ff00 */
[----:B------:R-:W-:-:S04]  /*c180*/  FMUL.FTZ R3, R3, 1 ;  /* 0x3f80000003037820 */ /* 0x000fc80000410000 */
[----:B------:R-:W0:Y:S02]  /*c190*/  F2F.F64.F32 R4, R3 ;  /* 0x0000000300047310 */ /* 0x000e240000201800 */
[----:B0-----:R-:W-:Y:S01]  /*c1a0*/  STG.E.128 desc[UR36][R16.64], R4 ;  /* 0x0000000410007986 */ /* 0x001fe2000c101d24 */
[----:B------:R-:W-:Y:S05]  /*c1b0*/  EXIT ;  /* 0x000000000000794d */ /* 0x000fea0003800000 */
.L_x_2858:
        /* <DEDUP_REMOVED lines=21> */
.L_x_2863:
[----:B------:R-:W-:Y:S05]  /*c310*/  BSYNC B0 ;  /* 0x0000000000007941 */ /* 0x000fea0003800000 */
.L_x_2862:
[----:B------:R-:W-:-:S05]  /*c320*/  LOP3.LUT R3, R0, R3, RZ, 0xfc, !PT ;  /* 0x0000000300037212 */ /* 0x000fca00078efcff */
[----:B------:R-:W-:Y:S01]  /*c330*/  STG.E.U8 desc[UR36][R16.64], R3 ;  /* 0x0000000310007986 */ /* 0x000fe2000c101124 */
[----:B------:R-:W-:Y:S05]  /*c340*/  EXIT ;  /* 0x000000000000794d */ /* 0x000fea0003800000 */
.L_x_2861:
        /* <DEDUP_REMOVED lines=13> */
.L_x_2865:
[----:B------:R-:W-:Y:S01]  /*c420*/  IMAD.MOV.U32 R0, RZ, RZ, 0x7f ;  /* 0x0000007fff007424 */ /* 0x000fe200078e00ff */
[----:B------:R-:W-:-:S04]  /*c430*/  ISETP.GT.U32.AND P0, PT, R2, 0x7f800000, PT ;  /* 0x7f8000000200780c */ /* 0x000fc80003f04070 */
[----:B------:R-:W-:-:S09]  /*c440*/  SEL R0, R0, 0x7c, P0 ;  /* 0x0000007c00007807 */ /* 0x000fd20000000000 */
.L_x_2866:
[----:B------:R-:W-:Y:S05]  /*c450*/  BSYNC B0 ;  /* 0x0000000000007941 */ /* 0x000fea0003800000 */
.L_x_2864:
[----:B------:R-:W-:-:S04]  /*c460*/  LOP3.LUT R2, R3, 0x80000000, RZ, 0xc0, !PT ;  /* 0x8000000003027812 */ /* 0x000fc800078ec0ff */
[----:B------:R-:W-:-:S04]  /*c470*/  SHF.R.U32.HI R3, RZ, 0x18, R2 ;  /* 0x00000018ff037819 */ /* 0x000fc80000011602 */
[----:B------:R-:W-:-:S05]  /*c480*/  LOP3.LUT R3, R0, R3, RZ, 0xfc, !PT ;  /* 0x0000000300037212 */ /* 0x000fca00078efcff */
[----:B------:R-:W-:Y:S01]  /*c490*/  STG.E.U8 desc[UR36][R16.64], R3 ;  /* 0x0000000310007986 */ /* 0x000fe2000c101124 */
[----:B------:R-:W-:Y:S05]  /*c4a0*/  EXIT ;  /* 0x000000000000794d */ /* 0x000fea0003800000 */
.L_x_2860:
[----:B------:R-:W-:-:S05]  /*c4b0*/  HADD2.F32 R0, -RZ, R3.H0_H0 ;  /* 0x20000003ff007230 */ /* 0x000fca0000004100 */
[----:B------:R-:W-:-:S05]  /*c4c0*/  F2FP.BF16.F32.PACK_AB R0, RZ, R0 ;  /* 0x00000000ff00723e */ /* 0x000fca00000010ff */
[----:B------:R-:W-:Y:S01]  /*c4d0*/  STG.E.U16 desc[UR36][R16.64], R0 ;  /* 0x0000000010007986 */ /* 0x000fe2000c101524 */
[----:B------:R-:W-:Y:S05]  /*c4e0*/  EXIT ;  /* 0x000000000000794d */ /* 0x000fea0003800000 */
.L_x_2857:
        /* <DEDUP_REMOVED lines=10> */
[----:B0-----:R-:W-:Y:S01]  /*c590*/  STG.E.U16 desc[UR36][R16.64], R3 ;  /* 0x0000000310007986 */ /* 0x001fe2000c101524 */
[----:B------:R-:W-:Y:S05]  /*c5a0*/  EXIT ;  /* 0x000000000000794d */ /* 0x000fea0003800000 */
.L_x_2869:
        /* <DEDUP_REMOVED lines=17> */
.L_x_2872:
[----:B------:R-:W-:-:S04]  /*c6c0*/  LOP3.LUT R2, R3, 0x80000000, RZ, 0xc0, !PT ;  /* 0x8000000003027812 */ /* 0x000fc800078ec0ff */
[----:B------:R-:W-:-:S04]  /*c6d0*/  SHF.R.U32.HI R3, RZ, 0x18, R2 ;  /* 0x00000018ff037819 */ /* 0x000fc80000011602 */
[----:B------:R-:W-:-:S04]  /*c6e0*/  LOP3.LUT R0, R0, R3, RZ, 0xfc, !PT ;  /* 0x0000000300007212 */ /* 0x000fc800078efcff */
[----:B------:R-:W-:-:S07]  /*c6f0*/  PRMT R8, R0, 0x7610, R8 ;  /* 0x0000761000087816 */ /* 0x000fce0000000008 */
.L_x_2871:
[----:B------:R-:W-:Y:S05]  /*c700*/  BSYNC B0 ;  /* 0x0000000000007941 */ /* 0x000fea0003800000 */
.L_x_2870:
[----:B------:R-:W-:Y:S01]  /*c710*/  STG.E.U8 desc[UR36][R16.64], R8 ;  /* 0x0000000810007986 */ /* 0x000fe2000c101124 */
[----:B------:R-:W-:Y:S05]  /*c720*/  EXIT ;  /* 0x000000000000794d */ /* 0x000fea0003800000 */
.L_x_2868:
        /* <DEDUP_REMOVED lines=17> */
.L_x_2875:
[----:B------:R-:W-:-:S04]  /*c840*/  LOP3.LUT R2, R3, 0x80000000, RZ, 0xc0, !PT ;  /* 0x8000000003027812 */ /* 0x000fc800078ec0ff */
[----:B------:R-:W-:-:S04]  /*c850*/  SHF.R.U32.HI R3, RZ, 0x18, R2 ;  /* 0x00000018ff037819 */ /* 0x000fc80000011602 */
[----:B------:R-:W-:-:S04]  /*c860*/  LOP3.LUT R0, R0, R3, RZ, 0xfc, !PT ;  /* 0x0000000300007212 */ /* 0x000fc800078efcff */
[----:B------:R-:W-:-:S07]  /*c870*/  PRMT R8, R0, 0x7610, R8 ;  /* 0x0000761000087816 */ /* 0x000fce0000000008 */
.L_x_2874:
[----:B------:R-:W-:Y:S05]  /*c880*/  BSYNC B0 ;  /* 0x0000000000007941 */ /* 0x000fea0003800000 */
.L_x_2873:
[----:B------:R-:W-:Y:S01]  /*c890*/  STG.E.U8 desc[UR36][R16.64], R8 ;  /* 0x0000000810007986 */ /* 0x000fe2000c101124 */
[----:B------:R-:W-:Y:S05]  /*c8a0*/  EXIT ;  /* 0x000000000000794d */ /* 0x000fea0003800000 */
.L_x_2867:
        /* <DEDUP_REMOVED lines=22> */
.L_x_2850:
        /* <DEDUP_REMOVED lines=16> */
.L_x_2878:
[----:B------:R-:W-:Y:S05]  /*cb10*/  EXIT ;  /* 0x000000000000794d */ /* 0x000fea0003800000 */
.L_x_2877:
[----:B------:R-:W-:-:S06]  /*cb20*/  HADD2.F32 R3, -RZ, R3.H0_H0 ;  /* 0x20000003ff037230 */ /* 0x000fcc0000004100 */
[----:B------:R-:W0:Y:S02]  /*cb30*/  F2I.U64.TRUNC R2, R3 ;  /* 0x0000000300027311 */ /* 0x000e24000020d800 */
[----:B0-----:R-:W-:Y:S01]  /*cb40*/  STG.E.64 desc[UR36][R16.64], R2 ;  /* 0x0000000210007986 */ /* 0x001fe2000c101b24 */
[----:B------:R-:W-:Y:S05]  /*cb50*/  EXIT ;  /* 0x000000000000794d */ /* 0x000fea0003800000 */
.L_x_2876:
[----:B------:R-:W-:-:S06]  /*cb60*/  HADD2.F32 R3, -RZ, R3.H0_H0 ;  /* 0x20000003ff037230 */ /* 0x000fcc0000004100 */
[----:B------:R-:W0:Y:S02]  /*cb70*/  F2I.FTZ.U32.TRUNC.NTZ R3, R3 ;  /* 0x0000000300037305 */ /* 0x000e24000021f000 */
[----:B0-----:R-:W-:Y:S01]  /*cb80*/  STG.E desc[UR36][R16.64], R3 ;  /* 0x0000000310007986 */ /* 0x001fe2000c101924 */
[----:B------:R-:W-:Y:S05]  /*cb90*/  EXIT ;  /* 0x000000000000794d */ /* 0x000fea0003800000 */
.L_x_2879:
        /* <DEDUP_REMOVED lines=14> */
.L_x_71596:


//--------------------- .text._ZN2at6native27unrolled_elementwise_kernelIZNS0_50_GLOBAL__N__2680c7bb_12_PowKernel_cu_140f0503_289629pow_tensor_scalar_kernel_implIN3c104HalfES5_EEvRNS_18TensorIteratorBaseET0_EUlS5_E2_St5arrayIPcLm2EELi4E23TrivialOffsetCalculatorILi1EjESE_NS0_6memory12LoadWithCastILi1EEENSF_13StoreWithCastILi1EEEEEviT_S8_T2_T3_T4_T5_ --------------------------
	.section	.text._ZN2at6native27unrolled_elementwise_kernelIZNS0_50_GLOBAL__N__2680c7bb_12_PowKernel_cu_140f0503_289629pow_tensor_scalar_kernel_implIN3c104HalfES5_EEvRNS_18TensorIteratorBaseET0_EUlS5_E2_St5arrayIPcLm2EELi4E23TrivialOffsetCalculatorILi1EjESE_NS0_6memory12LoadWithCastILi1EEENSF_13StoreWithCastILi1EEEEEviT_S8_T2_T3_T4_T5_,"ax",@progbits
	.align	128
        .global         _ZN2at6native27unrolled_elementwise_kernelIZNS0_50_GLOBAL__N__2680c7bb_12_PowKernel_cu_140f0503_289629pow_tensor_scalar_kernel_implIN3c104HalfES5_EEvRNS_18TensorIteratorBaseET0_EUlS5_E2_St5arrayIPcLm2EELi4E23TrivialOffsetCalculatorILi1EjESE_NS0_6memory12LoadWithCastILi1EEENSF_13StoreWithCastILi1EEEEEviT_S8_T2_T3_T4_T5_
        .type           _ZN2at6native27unrolled_elementwise_kernelIZNS0_50_GLOBAL__N__2680c7bb_12_PowKernel_cu_140f0503_289629pow_tensor_scalar_kernel_implIN3c104HalfES5_EEvRNS_18TensorIteratorBaseET0_EUlS5_E2_St5arrayIPcLm2EELi4E23TrivialOffsetCalculatorILi1EjESE_NS0_6memory12LoadWithCastILi1EEENSF_13StoreWithCastILi1EEEEEviT_S8_T2_T3_T4_T5_,@function
        .size           _ZN2at6native27unrolled_elementwise_kernelIZNS0_50_GLOBAL__N__2680c7bb_12_PowKernel_cu_140f0503_289629pow_tensor_scalar_kernel_implIN3c104HalfES5_EEvRNS_18TensorIteratorBaseET0_EUlS5_E2_St5arrayIPcLm2EELi4E23TrivialOffsetCalculatorILi1EjESE_NS0_6memory12LoadWithCastILi1EEENSF_13StoreWithCastILi1EEEEEviT_S8_T2_T3_T4_T5_,(.L_x_71597 - _ZN2at6native27unrolled_elementwise_kernelIZNS0_50_GLOBAL__N__2680c7bb_12_PowKernel_cu_140f0503_289629pow_tensor_scalar_kernel_implIN3c104HalfES5_EEvRNS_18TensorIteratorBaseET0_EUlS5_E2_St5arrayIPcLm2EELi4E23TrivialOffsetCalculatorILi1EjESE_NS0_6memory12LoadWithCastILi1EEENSF_13StoreWithCastILi1EEEEEviT_S8_T2_T3_T4_T5_)
        .other          _ZN2at6native27unrolled_elementwise_kernelIZNS0_50_GLOBAL__N__2680c7bb_12_PowKernel_cu_140f0503_289629pow_tensor_scalar_kernel_implIN3c104HalfES5_EEvRNS_18TensorIteratorBaseET0_EUlS5_E2_St5arrayIPcLm2EELi4E23TrivialOffsetCalculatorILi1EjESE_NS0_6memory12LoadWithCastILi1EEENSF_13StoreWithCastILi1EEEEEviT_S8_T2_T3_T4_T5_,@"STO_CUDA_ENTRY STV_DEFAULT"
_ZN2at6native27unrolled_elementwise_kernelIZNS0_50_GLOBAL__N__2680c7bb_12_PowKernel_cu_140f0503_289629pow_tensor_scalar_kernel_implIN3c104HalfES5_EEvRNS_18TensorIteratorBaseET0_EUlS5_E2_St5arrayIPcLm2EELi4E23TrivialOffsetCalculatorILi1EjESE_NS0_6memory12LoadWithCastILi1EEENSF_13StoreWithCastILi1EEEEEviT_S8_T2_T3_T4_T5_:
.text._ZN2at6native27unrolled_elementwise_kernelIZNS0_50_GLOBAL__N__2680c7bb_12_PowKernel_cu_140f0503_289629pow_tensor_scalar_kernel_implIN3c104HalfES5_EEvRNS_18TensorIteratorBaseET0_EUlS5_E2_St5arrayIPcLm2EELi4E23TrivialOffsetCalculatorILi1EjESE_NS0_6memory12LoadWithCastILi1EEENSF_13StoreWithCastILi1EEEEEviT_S8_T2_T3_T4_T5_:
        /* <DEDUP_REMOVED lines=31> */
[----:B0-----:R-:W-:-:S04]  /*01f0*/  F2FP.F16.F32.PACK_AB R0, RZ, R0 ;  /* 0x00000000ff00723e */ /* 0x001fc800000000ff */
[----:B------:R-:W-:Y:S01]  /*0200*/  PRMT R22, R0, 0x7610, R22 ;  /* 0x0000761000167816 */ /* 0x000fe20000000016 */
[----:B------:R-:W-:Y:S06]  /*0210*/  BRA `(.L_x_2887) ;  /* 0x0000000c00d47947 */ /* 0x000fec0003800000 */
.L_x_2885:
[----:B------:R-:W2:Y:S02]  /*0220*/  LDG.E.U8 R2, desc[UR36][R2.64] ;  /* 0x0000002402027981 */ /* 0x000ea4000c1e1100 */
[----:B--2---:R-:W-:-:S04]  /*0230*/  I2FP.F32.U32 R0, R2 ;  /* 0x0000000200007245 */ /* 0x004fc80000201000 */
[----:B------:R-:W-:-:S04]  /*0240*/  F2FP.F16.F32.PACK_AB R0, RZ, R0 ;  /* 0x00000000ff00723e */ /* 0x000fc800000000ff */
[----:B------:R-:W-:Y:S01]  /*0250*/  PRMT R22, R0, 0x7610, R22 ;  /* 0x0000761000167816 */ /* 0x000fe20000000016 */
[----:B------:R-:W-:Y:S06]  /*0260*/  BRA `(.L_x_2887) ;  /* 0x0000000c00c07947 */ /* 0x000fec0003800000 */
.L_x_2884:
        /* <DEDUP_REMOVED lines=8> */
[----:B0-----:R-:W-:-:S04]  /*02f0*/  F2FP.F16.F32.PACK_AB R0, RZ, R0 ;  /* 0x00000000ff00723e */ /* 0x001fc800000000ff */
[----:B------:R-:W-:Y:S01]  /*0300*/  PRMT R22, R0, 0x7610, R22 ;  /* 0x0000761000167816 */ /* 0x000fe20000000016 */
[----:B------:R-:W-:Y:S06]  /*0310*/  BRA `(.L_x_2887) ;  /* 0x0000000c00947947 */ /* 0x000fec0003800000 */
.L_x_2889:
[----:B------:R-:W2:Y:S02]  /*0320*/  LDG.E R2, desc[UR36][R2.64] ;  /* 0x0000002402027981 */ /* 0x000ea4000c1e1900 */
[----:B--2---:R-:W-:-:S04]  /*0330*/  I2FP.F32.S32 R0, R2 ;  /* 0x0000000200007245 */ /* 0x004fc80000201400 */
[----:B------:R-:W-:-:S04]  /*0340*/  F2FP.F16.F32.PACK_AB R0, RZ, R0 ;  /* 0x00000000ff00723e */ /* 0x000fc800000000ff */
[----:B------:R-:W-:Y:S01]  /*0350*/  PRMT R22, R0, 0x7610, R22 ;  /* 0x0000761000167816 */ /* 0x000fe20000000016 */
[----:B------:R-:W-:Y:S06]  /*0360*/  BRA `(.L_x_2887) ;  /* 0x0000000c00807947 */ /* 0x000fec0003800000 */
.L_x_2888:
[----:B------:R-:W2:Y:S02]  /*0370*/  LDG.E.U16 R2, desc[UR36][R2.64] ;  /* 0x0000002402027981 */ /* 0x000ea4000c1e1500 */
[----:B--2---:R-:W0:Y:S02]  /*0380*/  I2F.S16 R0, R2 ;  /* 0x0000000200007306 */ /* 0x004e240000101400 */
[----:B0-----:R-:W-:-:S04]  /*0390*/  F2FP.F16.F32.PACK_AB R0, RZ, R0 ;  /* 0x00000000ff00723e */ /* 0x001fc800000000ff */
[----:B------:R-:W-:Y:S01]  /*03a0*/  PRMT R22, R0, 0x7610, R22 ;  /* 0x0000761000167816 */ /* 0x000fe20000000016 */
[----:B------:R-:W-:Y:S06]  /*03b0*/  BRA `(.L_x_2887) ;  /* 0x0000000c006c7947 */ /* 0x000fec0003800000 */
.L_x_2883:
        /* <DEDUP_REMOVED lines=9> */
.L_x_2891:
[----:B------:R1:W5:Y:S01]  /*0450*/  LDG.E.U16 R22, desc[UR36][R2.64] ;  /* 0x0000002402167981 */ /* 0x000362000c1e1500 */
[----:B------:R-:W-:Y:S05]  /*0460*/  BRA `(.L_x_2887) ;  /* 0x0000000c00407947 */ /* 0x000fea0003800000 */
.L_x_2890:
        /* <DEDUP_REMOVED lines=9> */
.L_x_2893:
[----:B------:R0:W5:Y:S01]  /*0500*/  LDG.E.U16 R22, desc[UR36][R2.64] ;  /* 0x0000002402167981 */ /* 0x000162000c1e1500 */
[----:B------:R-:W-:Y:S05]  /*0510*/  BRA `(.L_x_2887) ;  /* 0x0000000c00147947 */ /* 0x000fea0003800000 */
.L_x_2892:
[----:B------:R-:W2:Y:S01]  /*0520*/  LDG.E.64 R2, desc[UR36][R2.64] ;  /* 0x0000002402027981 */ /* 0x000ea2000c1e1b00 */
[----:B------:R-:W-:Y:S01]  /*0530*/  UMOV UR4, 0xf0000000 ;  /* 0xf000000000047882 */ /* 0x000fe20000000000 */
[----:B------:R-:W-:Y:S01]  /*0540*/  UMOV UR5, 0x380fffff ;  /* 0x380fffff00057882 */ /* 0x000fe20000000000 */
[----:B--2---:R-:W0:Y:S01]  /*0550*/  F2F.F32.F64 R0, R2 ;  /* 0x0000000200007310 */ /* 0x004e220000301000 */
[----:B------:R-:W-:-:S14]  /*0560*/  DSETP.GEU.AND P0, PT, |R2|, UR4, PT ;  /* 0x0000000402007e2a */ /* 0x000fdc000bf0e200 */
[----:B0-----:R-:W-:-:S05]  /*0570*/  @!P0 FMUL R0, R0, 1.175494350822287508e-38 ;  /* 0x0080000000008820 */ /* 0x001fca0000400000 */
[----:B------:R-:W-:-:S04]  /*0580*/  F2FP.F16.F32.PACK_AB R0, RZ, R0 ;  /* 0x00000000ff00723e */ /* 0x000fc800000000ff */
[----:B------:R-:W-:Y:S01]  /*0590*/  PRMT R22, R0, 0x7610, R22 ;  /* 0x0000761000167816 */ /* 0x000fe20000000016 */
[----:B------:R-:W-:Y:S06]  /*05a0*/  BRA `(.L_x_2887) ;  /* 0x0000000800f07947 */ /* 0x000fec0003800000 */
.L_x_2882:
        /* <DEDUP_REMOVED lines=11> */
[----:B------:R-:W-:-:S04]  /*0660*/  F2FP.F16.F32.PACK_AB R0, RZ, R0 ;  /* 0x00000000ff00723e */ /* 0x000fc800000000ff */
[----:B------:R-:W-:Y:S01]  /*0670*/  PRMT R22, R0, 0x7610, R22 ;  /* 0x0000761000167816 */ /* 0x000fe20000000016 */
[----:B------:R-:W-:Y:S06]  /*0680*/  BRA `(.L_x_2887) ;  /* 0x0000000800b87947 */ /* 0x000fec0003800000 */
.L_x_2896:
        /* <DEDUP_REMOVED lines=9> */
.L_x_2895:
        /* <DEDUP_REMOVED lines=28> */
.L_x_2898:
[----:B------:R-:W2:Y:S02]  /*08e0*/  LDG.E.U8 R3, desc[UR36][R2.64] ;  /* 0x0000002402037981 */ /* 0x000ea4000c1e1100 */
[----:B--2---:R-:W-:-:S05]  /*08f0*/  IMAD.SHL.U32 R0, R3, 0x2000000, RZ ;  /* 0x0200000003007824 */ /* 0x004fca00078e00ff */
[----:B------:R-:W-:-:S13]  /*0900*/  ISETP.GE.U32.AND P0, PT, R0, 0x8000000, PT ;  /* 0x080000000000780c */ /* 0x000fda0003f06070 */
[C---:B------:R-:W-:Y:S02]  /*0910*/  @P0 IMAD.SHL.U32 R4, R3.reuse, 0x200000, RZ ;  /* 0x0020000003040824 */ /* 0x040fe400078e00ff */
[C---:B------:R-:W-:Y:S02]  /*0920*/  @!P0 IMAD.SHL.U32 R0, R3.reuse, 0x100, RZ ;  /* 0x0000010003008824 */ /* 0x040fe400078e00ff */
[----:B------:R-:W-:Y:S01]  /*0930*/  IMAD.SHL.U32 R3, R3, 0x1000000, RZ ;  /* 0x0100000003037824 */ /* 0x000fe200078e00ff */
[----:B------:R-:W-:Y:S02]  /*0940*/  @P0 LOP3.LUT R4, R4, 0xfe00000, RZ, 0xc0, !PT ;  /* 0x0fe0000004040812 */ /* 0x000fe400078ec0ff */
        /* <DEDUP_REMOVED lines=9> */
.L_x_2897:
[----:B------:R-:W2:Y:S02]  /*09e0*/  LDG.E.U16 R0, desc[UR36][R2.64] ;  /* 0x0000002402007981 */ /* 0x000ea4000c1e1500 */
[----:B--2---:R-:W-:-:S05]  /*09f0*/  IMAD.U32 R0, R0, 0x10000, RZ ;  /* 0x0001000000007824 */ /* 0x004fca00078e00ff */
[----:B------:R-:W-:-:S04]  /*0a00*/  F2FP.F16.F32.PACK_AB R0, RZ, R0 ;  /* 0x00000000ff00723e */ /* 0x000fc800000000ff */
[----:B------:R-:W-:Y:S01]  /*0a10*/  PRMT R22, R0, 0x7610, R22 ;  /* 0x0000761000167816 */ /* 0x000fe20000000016 */
[----:B------:R-:W-:Y:S06]  /*0a20*/  BRA `(.L_x_2887) ;  /* 0x0000000400d07947 */ /* 0x000fec0003800000 */
.L_x_2894:
        /* <DEDUP_REMOVED lines=10> */
[----:B------:R-:W-:-:S04]  /*0ad0*/  F2FP.F16.F32.PACK_AB R0, RZ, R0 ;  /* 0x00000000ff00723e */ /* 0x000fc800000000ff */
[----:B------:R-:W-:Y:S01]  /*0ae0*/  PRMT R22, R0, 0x7610, R22 ;  /* 0x0000761000167816 */ /* 0x000fe20000000016 */
[----:B------:R-:W-:Y:S06]  /*0af0*/  BRA `(.L_x_2887) ;  /* 0x00000004009c7947 */ /* 0x000fec0003800000 */
.L_x_2901:
        /* <DEDUP_REMOVED lines=21> */
.L_x_2905:
[----:B------:R-:W-:Y:S05]  /*0c50*/  BSYNC B1 ;  /* 0x0000000000017941 */ /* 0x000fea0003800000 */
.L_x_2904:
[----:B------:R-:W-:Y:S01]  /*0c60*/  LEA R3, R0, 0x3b800000, 0x17 ;  /* 0x3b80000000037811 */ /* 0x000fe200078eb8ff */
[----:B------:R-:W-:-:S05]  /*0c70*/  IMAD.SHL.U32 R0, R2, 0x100000, RZ ;  /* 0x0010000002007824 */ /* 0x000fca00078e00ff */
[----:B------:R-:W-:-:S07]  /*0c80*/  LOP3.LUT R0, R3, R0, R4, 0xfe, !PT ;  /* 0x0000000003007212 */ /* 0x000fce00078efe04 */
.L_x_2903:
[----:B------:R-:W-:Y:S05]  /*0c90*/  BSYNC B0 ;  /* 0x0000000000007941 */ /* 0x000fea0003800000 */
.L_x_2902:
[----:B------:R-:W-:-:S04]  /*0ca0*/  F2FP.F16.F32.PACK_AB R0, RZ, R0 ;  /* 0x00000000ff00723e */ /* 0x000fc800000000ff */
[----:B------:R-:W-:Y:S01]  /*0cb0*/  PRMT R22, R0, 0x7610, R22 ;  /* 0x0000761000167816 */ /* 0x000fe20000000016 */
[----:B------:R-:W-:Y:S06]  /*0cc0*/  BRA `(.L_x_2887) ;  /* 0x0000000400287947 */ /* 0x000fec0003800000 */
.L_x_2900:
        /* <DEDUP_REMOVED lines=21> */
.L_x_2909:
[----:B------:R-:W-:Y:S05]  /*0e20*/  BSYNC B1 ;  /* 0x0000000000017941 */ /* 0x000fea0003800000 */
.L_x_2908:
[----:B------:R-:W-:Y:S01]  /*0e30*/  LEA R3, R0, 0x37800000, 0x17 ;  /* 0x3780000000037811 */ /* 0x000fe200078eb8ff */
[----:B------:R-:W-:-:S05]  /*0e40*/  IMAD.SHL.U32 R0, R2, 0x200000, RZ ;  /* 0x0020000002007824 */ /* 0x000fca00078e00ff */
[----:B------:R-:W-:-:S07]  /*0e50*/  LOP3.LUT R0, R3, R0, R4, 0xfe, !PT ;  /* 0x0000000003007212 */ /* 0x000fce00078efe04 */
.L_x_2907:
[----:B------:R-:W-:Y:S05]  /*0e60*/  BSYNC B0 ;  /* 0x0000000000007941 */ /* 0x000fea0003800000 */
.L_x_2906:
[----:B------:R-:W-:-:S04]  /*0e70*/  F2FP.F16.F32.PACK_AB R0, RZ, R0 ;  /* 0x00000000ff00723e */ /* 0x000fc800000000ff */
[----:B------:R-:W-:Y:S01]  /*0e80*/  PRMT R22, R0, 0x7610, R22 ;  /* 0x0000761000167816 */ /* 0x000fe20000000016 */
[----:B------:R-:W-:Y:S06]  /*0e90*/  BRA `(.L_x_2887) ;  /* 0x0000000000b47947 */ /* 0x000fec0003800000 */
.L_x_2899:
        /* <DEDUP_REMOVED lines=14> */
.L_x_2913:
[----:B------:R-:W-:Y:S05]  /*0f80*/  BSYNC B0 ;  /* 0x0000000000007941 */ /* 0x000fea0003800000 */
.L_x_2912:
[----:B------:R-:W-:-:S04]  /*0f90*/  F2FP.F16.F32.PACK_AB R0, RZ, R0 ;  /* 0x00000000ff00723e */ /* 0x000fc800000000ff */
[----:B------:R-:W-:Y:S01]  /*0fa0*/  PRMT R22, R0, 0x7610, R22 ;  /* 0x0000761000167816 */ /* 0x000fe20000000016 */
[----:B------:R-:W-:Y:S06]  /*0fb0*/  BRA `(.L_x_2887) ;  /* 0x00000000006c7947 */ /* 0x000fec0003800000 */
.L_x_2886:
        /* <DEDUP_REMOVED lines=16> */
.L_x_2914:
[----:B------:R-:W-:Y:S01]  /*10c0*/  PRMT R22, RZ, 0x7610, R22 ;  /* 0x00007610ff167816 */ /* 0x000fe20000000016 */
[----:B------:R-:W-:Y:S06]  /*10d0*/  BRA `(.L_x_2887) ;  /* 0x0000000000247947 */ /* 0x000fec0003800000 */
.L_x_2911:
[----:B------:R-:W2:Y:S02]  /*10e0*/  LDG.E.64 R2, desc[UR36][R2.64] ;  /* 0x0000002402027981 */ /* 0x000ea4000c1e1b00 */
[----:B--2---:R-:W0:Y:S02]  /*10f0*/  I2F.U64 R0, R2 ;  /* 0x0000000200007312 */ /* 0x004e240000301000 */
[----:B0-----:R-:W-:-:S04]  /*1100*/  F2FP.F16.F32.PACK_AB R0, RZ, R0 ;  /* 0x00000000ff00723e */ /* 0x001fc800000000ff */
[----:B------:R-:W-:Y:S01]  /*1110*/  PRMT R22, R0, 0x7610, R22 ;  /* 0x0000761000167816 */ /* 0x000fe20000000016 */
[----:B------:R-:W-:Y:S06]  /*1120*/  BRA `(.L_x_2887) ;  /* 0x0000000000107947 */ /* 0x000fec0003800000 */
.L_x_2910:
[----:B------:R-:W2:Y:S02]  /*1130*/  LDG.E R2, desc[UR36][R2.64] ;  /* 0x0000002402027981 */ /* 0x000ea4000c1e1900 */
[----:B--2---:R-:W-:-:S04]  /*1140*/  I2FP.F32.U32 R0, R2 ;  /* 0x0000000200007245 */ /* 0x004fc80000201000 */
[----:B------:R-:W-:-:S04]  /*1150*/  F2FP.F16.F32.PACK_AB R0, RZ, R0 ;  /* 0x00000000ff00723e */ /* 0x000fc800000000ff */
[----:B------:R-:W-:-:S07]  /*1160*/  PRMT R22, R0, 0x7610, R22 ;  /* 0x0000761000167816 */ /* 0x000fce0000000016 */
.L_x_2887:
[----:B------:R-:W2:Y:S02]  /*1170*/  S2R R19, SR_TID.X ;  /* 0x0000000000137919 */ /* 0x000ea40000002100 */
[----:B--2---:R-:W-:-:S07]  /*1180*/  VIADD R19, R19, 0x80 ;  /* 0x0000008013137836 */ /* 0x004fce0000000000 */
.L_x_2881:
[----:B------:R-:W-:Y:S05]  /*1190*/  BSYNC B6 ;  /* 0x0000000000067941 */ /* 0x000fea0003800000 */
.L_x_2880:
[----:B------:R-:W-:Y:S01]  /*11a0*/  ISETP.GE.AND P0, PT, R19, R16, PT ;  /* 0x000000101300720c */ /* 0x000fe20003f06270 */
[----:B------:R-:W-:-:S12]  /*11b0*/  BSSY B6, `(.L_x_2915) ;  /* 0x000010e000067945 */ /* 0x000fd80003800000 */
[----:B------:R-:W-:Y:S05]  /*11c0*/  @P0 BRA `(.L_x_2916) ;  /* 0x0000001000300947 */ /* 0x000fea0003800000 */
[----:B01----:R-:W0:Y:S01]  /*11d0*/  LDC.64 R2, c[0x0][0x230] ;  /* 0x00008c00ff027b82 */ /* 0x003e220000000a00 */
        /* <DEDUP_REMOVED lines=22> */
.L_x_2920:
[----:B------:R-:W2:Y:S02]  /*1340*/  LDG.E.U8 R2, desc[UR36][R2.64] ;  /* 0x0000002402027981 */ /* 0x000ea4000c1e1100 */
[----:B--2---:R-:W-:-:S04]  /*1350*/  I2FP.F32.U32 R0, R2 ;  /* 0x0000000200007245 */ /* 0x004fc80000201000 */
[----:B------:R-:W-:-:S04]  /*1360*/  F2FP.F16.F32.PACK_AB R0, RZ, R0 ;  /* 0x00000000ff00723e */ /* 0x000fc800000000ff */
[----:B------:R-:W-:Y:S01]  /*1370*/  PRMT R23, R0, 0x7610, R23 ;  /* 0x0000761000177816 */ /* 0x000fe20000000017 */
[----:B------:R-:W-:Y:S06]  /*1380*/  BRA `(.L_x_2922) ;  /* 0x0000000c00bc7947 */ /* 0x000fec0003800000 */
.L_x_2919:
        /* <DEDUP_REMOVED lines=11> */
.L_x_2924:
[----:B------:R-:W2:Y:S02]  /*1440*/  LDG.E R2, desc[UR36][R2.64] ;  /* 0x0000002402027981 */ /* 0x000ea4000c1e1900 */
[----:B--2---:R-:W-:-:S04]  /*1450*/  I2FP.F32.S32 R0, R2 ;  /* 0x0000000200007245 */ /* 0x004fc80000201400 */
[----:B------:R-:W-:-:S04]  /*1460*/  F2FP.F16.F32.PACK_AB R0, RZ, R0 ;  /* 0x00000000ff00723e */ /* 0x000fc800000000ff */
[----:B------:R-:W-:Y:S01]  /*1470*/  PRMT R23, R0, 0x7610, R23 ;  /* 0x0000761000177816 */ /* 0x000fe20000000017 */
[----:B------:R-:W-:Y:S06]  /*1480*/  BRA `(.L_x_2922) ;  /* 0x0000000c007c7947 */ /* 0x000fec0003800000 */
.L_x_2923:
[----:B------:R-:W2:Y:S02]  /*1490*/  LDG.E.U16 R2, desc[UR36][R2.64] ;  /* 0x0000002402027981 */ /* 0x000ea4000c1e1500 */
[----:B--2---:R-:W0:Y:S02]  /*14a0*/  I2F.S16 R0, R2 ;  /* 0x0000000200007306 */ /* 0x004e240000101400 */
[----:B0-----:R-:W-:-:S04]  /*14b0*/  F2FP.F16.F32.PACK_AB R0, RZ, R0 ;  /* 0x00000000ff00723e */ /* 0x001fc800000000ff */
[----:B------:R-:W-:Y:S01]  /*14c0*/  PRMT R23, R0, 0x7610, R23 ;  /* 0x0000761000177816 */ /* 0x000fe20000000017 */
[----:B------:R-:W-:Y:S06]  /*14d0*/  BRA `(.L_x_2922) ;  /* 0x0000000c00687947 */ /* 0x000fec0003800000 */
.L_x_2918:
        /* <DEDUP_REMOVED lines=9> */
.L_x_2926:
[----:B------:R0:W5:Y:S01]  /*1570*/  LDG.E.U16 R23, desc[UR36][R2.64] ;  /* 0x0000002402177981 */ /* 0x000162000c1e1500 */
[----:B------:R-:W-:Y:S05]  /*1580*/  BRA `(.L_x_2922) ;  /* 0x0000000c003c7947 */ /* 0x000fea0003800000 */
.L_x_2925:
        /* <DEDUP_REMOVED lines=9> */
.L_x_2928:
[----:B------:R1:W5:Y:S01]  /*1620*/  LDG.E.U16 R23, desc[UR36][R2.64] ;  /* 0x0000002402177981 */ /* 0x000362000c1e1500 */
[----:B------:R-:W-:Y:S05]  /*1630*/  BRA `(.L_x_2922) ;  /* 0x0000000c00107947 */ /* 0x000fea0003800000 */
.L_x_2927:
        /* <DEDUP_REMOVED lines=9> */
.L_x_2917:
        /* <DEDUP_REMOVED lines=14> */
.L_x_2931:
        /* <DEDUP_REMOVED lines=9> */
.L_x_2930:
        /* <DEDUP_REMOVED lines=28> */
.L_x_2933:
        /* <DEDUP_REMOVED lines=15> */
.L_x_2932:
[----:B------:R-:W2:Y:S02]  /*1af0*/  LDG.E.U16 R0, desc[UR36][R2.64] ;  /* 0x0000002402007981 */ /* 0x000ea4000c1e1500 */
[----:B--2---:R-:W-:-:S05]  /*1b00*/  IMAD.U32 R0, R0, 0x10000, RZ ;  /* 0x0001000000007824 */ /* 0x004fca00078e00ff */
[----:B------:R-:W-:-:S04]  /*1b10*/  F2FP.F16.F32.PACK_AB R0, RZ, R0 ;  /* 0x00000000ff00723e */ /* 0x000fc800000000ff */
[----:B------:R-:W-:Y:S01]  /*1b20*/  PRMT R23, R0, 0x7610, R23 ;  /* 0x0000761000177816 */ /* 0x000fe20000000017 */
[----:B------:R-:W-:Y:S06]  /*1b30*/  BRA `(.L_x_2922) ;  /* 0x0000000400d07947 */ /* 0x000fec0003800000 */
.L_x_2929:
        /* <DEDUP_REMOVED lines=13> */
.L_x_2936:
        /* <DEDUP_REMOVED lines=21> */
.L_x_2940:
[----:B------:R-:W-:Y:S05]  /*1d60*/  BSYNC B1 ;  /* 0x0000000000017941 */ /* 0x000fea0003800000 */
.L_x_2939:
[----:B------:R-:W-:Y:S01]  /*1d70*/  LEA R3, R0, 0x3b800000, 0x17 ;  /* 0x3b80000000037811 */ /* 0x000fe200078eb8ff */
[----:B------:R-:W-:-:S05]  /*1d80*/  IMAD.SHL.U32 R0, R2, 0x100000, RZ ;  /* 0x0010000002007824 */ /* 0x000fca00078e00ff */
[----:B------:R-:W-:-:S07]  /*1d90*/  LOP3.LUT R0, R3, R0, R4, 0xfe, !PT ;  /* 0x0000000003007212 */ /* 0x000fce00078efe04 */
.L_x_2938:
[----:B------:R-:W-:Y:S05]  /*1da0*/  BSYNC B0 ;  /* 0x0000000000007941 */ /* 0x000fea0003800000 */
.L_x_2937:
[----:B------:R-:W-:-:S04]  /*1db0*/  F2FP.F16.F32.PACK_AB R0, RZ, R0 ;  /* 0x00000000ff00723e */ /* 0x000fc800000000ff */
[----:B------:R-:W-:Y:S01]  /*1dc0*/  PRMT R23, R0, 0x7610, R23 ;  /* 0x0000761000177816 */ /* 0x000fe20000000017 */
[----:B------:R-:W-:Y:S06]  /*1dd0*/  BRA `(.L_x_2922) ;  /* 0x0000000400287947 */ /* 0x000fec0003800000 */
.L_x_2935:
        /* <DEDUP_REMOVED lines=21> */
.L_x_2944:
[----:B------:R-:W-:Y:S05]  /*1f30*/  BSYNC B1 ;  /* 0x0000000000017941 */ /* 0x000fea0003800000 */
.L_x_2943:
[----:B------:R-:W-:Y:S01]  /*1f40*/  LEA R3, R0, 0x37800000, 0x17 ;  /* 0x3780000000037811 */ /* 0x000fe200078eb8ff */
[----:B------:R-:W-:-:S05]  /*1f50*/  IMAD.SHL.U32 R0, R2, 0x200000, RZ ;  /* 0x0020000002007824 */ /* 0x000fca00078e00ff */
[----:B------:R-:W-:-:S07]  /*1f60*/  LOP3.LUT R0, R3, R0, R4, 0xfe, !PT ;  /* 0x0000000003007212 */ /* 0x000fce00078efe04 */
.L_x_2942:
[----:B------:R-:W-:Y:S05]  /*1f70*/  BSYNC B0 ;  /* 0x0000000000007941 */ /* 0x000fea0003800000 */
.L_x_2941:
[----:B------:R-:W-:-:S04]  /*1f80*/  F2FP.F16.F32.PACK_AB R0, RZ, R0 ;  /* 0x00000000ff00723e */ /* 0x000fc800000000ff */
[----:B------:R-:W-:Y:S01]  /*1f90*/  PRMT R23, R0, 0x7610, R23 ;  /* 0x0000761000177816 */ /* 0x000fe20000000017 */
[----:B------:R-:W-:Y:S06]  /*1fa0*/  BRA `(.L_x_2922) ;  /* 0x0000000000b47947 */ /* 0x000fec0003800000 */
.L_x_2934:
        /* <DEDUP_REMOVED lines=14> */
.L_x_2948:
[----:B------:R-:W-:Y:S05]  /*2090*/  BSYNC B0 ;  /* 0x0000000000007941 */ /* 0x000fea0003800000 */
.L_x_2947:
[----:B------:R-:W-:-:S04]  /*20a0*/  F2FP.F16.F32.PACK_AB R0, RZ, R0 ;  /* 0x00000000ff00723e */ /* 0x000fc800000000ff */
[----:B------:R-:W-:Y:S01]  /*20b0*/  PRMT R23, R0, 0x7610, R23 ;  /* 0x0000761000177816 */ /* 0x000fe20000000017 */
[----:B------:R-:W-:Y:S06]  /*20c0*/  BRA `(.L_x_2922) ;  /* 0x00000000006c7947 */ /* 0x000fec0003800000 */
.L_x_2921:
        /* <DEDUP_REMOVED lines=16> */
.L_x_2949:
[----:B------:R-:W-:Y:S01]  /*21d0*/  PRMT R23, RZ, 0x7610, R23 ;  /* 0x00007610ff177816 */ /* 0x000fe20000000017 */
[----:B------:R-:W-:Y:S06]  /*21e0*/  BRA `(.L_x_2922) ;  /* 0x0000000000247947 */ /* 0x000fec0003800000 */
.L_x_2946:
[----:B------:R-:W2:Y:S02]  /*21f0*/  LDG.E.64 R2, desc[UR36][R2.64] ;  /* 0x0000002402027981 */ /* 0x000ea4000c1e1b00 */
[----:B--2---:R-:W0:Y:S02]  /*2200*/  I2F.U64 R0, R2 ;  /* 0x0000000200007312 */ /* 0x004e240000301000 */
[----:B0-----:R-:W-:-:S04]  /*2210*/  F2FP.F16.F32.PACK_AB R0, RZ, R0 ;  /* 0x00000000ff00723e */ /* 0x001fc800000000ff */
[----:B------:R-:W-:Y:S01]  /*2220*/  PRMT R23, R0, 0x7610, R23 ;  /* 0x0000761000177816 */ /* 0x000fe20000000017 */
[----:B------:R-:W-:Y:S06]  /*2230*/  BRA `(.L_x_2922) ;  /* 0x0000000000107947 */ /* 0x000fec0003800000 */
.L_x_2945:
[----:B------:R-:W2:Y:S02]  /*2240*/  LDG.E R2, desc[UR36][R2.64] ;  /* 0x0000002402027981 */ /* 0x000ea4000c1e1900 */
[----:B--2---:R-:W-:-:S04]  /*2250*/  I2FP.F32.U32 R0, R2 ;  /* 0x0000000200007245 */ /* 0x004fc80000201000 */
[----:B------:R-:W-:-:S04]  /*2260*/  F2FP.F16.F32.PACK_AB R0, RZ, R0 ;  /* 0x00000000ff00723e */ /* 0x000fc800000000ff */
[----:B------:R-:W-:-:S07]  /*2270*/  PRMT R23, R0, 0x7610, R23 ;  /* 0x0000761000177816 */ /* 0x000fce0000000017 */
.L_x_2922:
[----:B------:R-:W-:-:S07]  /*2280*/  VIADD R19, R19, 0x80 ;  /* 0x0000008013137836 */ /* 0x000fce0000000000 */
.L_x_2916:
[----:B------:R-:W-:Y:S05]  /*2290*/  BSYNC B6 ;  /* 0x0000000000067941 */ /* 0x000fea0003800000 */
.L_x_2915:
[----:B------:R-:W-:Y:S01]  /*22a0*/  ISETP.GE.AND P0, PT, R19, R16, PT ;  /* 0x000000101300720c */ /* 0x000fe20003f06270 */
[----:B------:R-:W-:Y:S01]  /*22b0*/  BSSY B6, `(.L_x_2950) ;  /* 0x0000110000067945 */ /* 0x000fe20003800000 */
[----:B------:R-:W-:Y:S02]  /*22c0*/  PRMT R24, RZ, 0x7610, R24 ;  /* 0x00007610ff187816 */ /* 0x000fe40000000018 */
[----:B------:R-:W-:-:S09]  /*22d0*/  PRMT R25, RZ, 0x7610, R25 ;  /* 0x00007610ff197816 */ /* 0x000fd20000000019 */
        /* <DEDUP_REMOVED lines=24> */
.L_x_2955:
[----:B------:R-:W2:Y:S02]  /*2460*/  LDG.E.U8 R2, desc[UR36][R2.64] ;  /* 0x0000002402027981 */ /* 0x000ea4000c1e1100 */
[----:B--2---:R-:W-:-:S04]  /*2470*/  I2FP.F32.U32 R0, R2 ;  /* 0x0000000200007245 */ /* 0x004fc80000201000 */
[----:B------:R-:W-:-:S04]  /*2480*/  F2FP.F16.F32.PACK_AB R0, RZ, R0 ;  /* 0x00000000ff00723e */ /* 0x000fc800000000ff */
[----:B------:R-:W-:Y:S01]  /*2490*/  PRMT R25, R0, 0x7610, R25 ;  /* 0x0000761000197816 */ /* 0x000fe20000000019 */
[----:B------:R-:W-:Y:S06]  /*24a0*/  BRA `(.L_x_2957) ;  /* 0x0000000c00bc7947 */ /* 0x000fec0003800000 */
.L_x_2954:
        /* <DEDUP_REMOVED lines=11> */
.L_x_2959:
[----:B------:R-:W2:Y:S02]  /*2560*/  LDG.E R2, desc[UR36][R2.64] ;  /* 0x0000002402027981 */ /* 0x000ea4000c1e1900 */
[----:B--2---:R-:W-:-:S04]  /*2570*/  I2FP.F32.S32 R0, R2 ;  /* 0x0000000200007245 */ /* 0x004fc80000201400 */
[----:B------:R-:W-:-:S04]  /*2580*/  F2FP.F16.F32.PACK_AB R0, RZ, R0 ;  /* 0x00000000ff00723e */ /* 0x000fc800000000ff */
[----:B------:R-:W-:Y:S01]  /*2590*/  PRMT R25, R0, 0x7610, R25 ;  /* 0x0000761000197816 */ /* 0x000fe20000000019 */
[----:B------:R-:W-:Y:S06]  /*25a0*/  BRA `(.L_x_2957) ;  /* 0x0000000c007c7947 */ /* 0x000fec0003800000 */
.L_x_2958:
[----:B------:R-:W2:Y:S02]  /*25b0*/  LDG.E.U16 R2, desc[UR36][R2.64] ;  /* 0x0000002402027981 */ /* 0x000ea4000c1e1500 */
[----:B--2---:R-:W0:Y:S02]  /*25c0*/  I2F.S16 R0, R2 ;  /* 0x0000000200007306 */ /* 0x004e240000101400 */
[----:B0-----:R-:W-:-:S04]  /*25d0*/  F2FP.F16.F32.PACK_AB R0, RZ, R0 ;  /* 0x00000000ff00723e */ /* 0x001fc800000000ff */
[----:B------:R-:W-:Y:S01]  /*25e0*/  PRMT R25, R0, 0x7610, R25 ;  /* 0x0000761000197816 */ /* 0x000fe20000000019 */
[----:B------:R-:W-:Y:S06]  /*25f0*/  BRA `(.L_x_2957) ;  /* 0x0000000c00687947 */ /* 0x000fec0003800000 */
.L_x_2953:
        /* <DEDUP_REMOVED lines=9> */
.L_x_2961:
[----:B------:R0:W5:Y:S01]  /*2690*/  LDG.E.U16 R25, desc[UR36][R2.64] ;  /* 0x0000002402197981 */ /* 0x000162000c1e1500 */
[----:B------:R-:W-:Y:S05]  /*26a0*/  BRA `(.L_x_2957) ;  /* 0x0000000c003c7947 */ /* 0x000fea0003800000 */
.L_x_2960:
        /* <DEDUP_REMOVED lines=9> */
.L_x_2963:
[----:B------:R1:W5:Y:S01]  /*2740*/  LDG.E.U16 R25, desc[UR36][R2.64] ;  /* 0x0000002402197981 */ /* 0x000362000c1e1500 */
[----:B------:R-:W-:Y:S05]  /*2750*/  BRA `(.L_x_2957) ;  /* 0x0000000c00107947 */ /* 0x000fea0003800000 */
.L_x_2962:
        /* <DEDUP_REMOVED lines=9> */
.L_x_2952:
        /* <DEDUP_REMOVED lines=14> */
.L_x_2966:
        /* <DEDUP_REMOVED lines=9> */
.L_x_2965:
        /* <DEDUP_REMOVED lines=28> */
.L_x_2968:
        /* <DEDUP_REMOVED lines=15> */
.L_x_2967:
[----:B------:R-:W2:Y:S02]  /*2c10*/  LDG.E.U16 R0, desc[UR36][R2.64] ;  /* 0x0000002402007981 */ /* 0x000ea4000c1e1500 */
[----:B--2---:R-:W-:-:S05]  /*2c20*/  IMAD.U32 R0, R0, 0x10000, RZ ;  /* 0x0001000000007824 */ /* 0x004fca00078e00ff */
[----:B------:R-:W-:-:S04]  /*2c30*/  F2FP.F16.F32.PACK_AB R0, RZ, R0 ;  /* 0x00000000ff00723e */ /* 0x000fc800000000ff */
[----:B------:R-:W-:Y:S01]  /*2c40*/  PRMT R25, R0, 0x7610, R25 ;  /* 0x0000761000197816 */ /* 0x000fe20000000019 */
[----:B------:R-:W-:Y:S06]  /*2c50*/  BRA `(.L_x_2957) ;  /* 0x0000000400d07947 */ /* 0x000fec0003800000 */
.L_x_2964:
        /* <DEDUP_REMOVED lines=13> */
.L_x_2971:
        /* <DEDUP_REMOVED lines=21> */
.L_x_2975:
[----:B------:R-:W-:Y:S05]  /*2e80*/  BSYNC B1 ;  /* 0x0000000000017941 */ /* 0x000fea0003800000 */
.L_x_2974:
[----:B------:R-:W-:Y:S01]  /*2e90*/  LEA R3, R0, 0x3b800000, 0x17 ;  /* 0x3b80000000037811 */ /* 0x000fe200078eb8ff */
[----:B------:R-:W-:-:S05]  /*2ea0*/  IMAD.SHL.U32 R0, R2, 0x100000, RZ ;  /* 0x0010000002007824 */ /* 0x000fca00078e00ff */
[----:B------:R-:W-:-:S07]  /*2eb0*/  LOP3.LUT R0, R3, R0, R4, 0xfe, !PT ;  /* 0x0000000003007212 */ /* 0x000fce00078efe04 */
.L_x_2973:
[----:B------:R-:W-:Y:S05]  /*2ec0*/  BSYNC B0 ;  /* 0x0000000000007941 */ /* 0x000fea0003800000 */
.L_x_2972:
[----:B------:R-:W-:-:S04]  /*2ed0*/  F2FP.F16.F32.PACK_AB R0, RZ, R0 ;  /* 0x00000000ff00723e */ /* 0x000fc800000000ff */
[----:B------:R-:W-:Y:S01]  /*2ee0*/  PRMT R25, R0, 0x7610, R25 ;  /* 0x0000761000197816 */ /* 0x000fe20000000019 */
[----:B------:R-:W-:Y:S06]  /*2ef0*/  BRA `(.L_x_2957) ;  /* 0x0000000400287947 */ /* 0x000fec0003800000 */
.L_x_2970:
        /* <DEDUP_REMOVED lines=21> */
.L_x_2979:
[----:B------:R-:W-:Y:S05]  /*3050*/  BSYNC B1 ;  /* 0x0000000000017941 */ /* 0x000fea0003800000 */
.L_x_2978:
[----:B------:R-:W-:Y:S01]  /*3060*/  LEA R3, R0, 0x37800000, 0x17 ;  /* 0x3780000000037811 */ /* 0x000fe200078eb8ff */
[----:B------:R-:W-:-:S05]  /*3070*/  IMAD.SHL.U32 R0, R2, 0x200000, RZ ;  /* 0x0020000002007824 */ /* 0x000fca00078e00ff */
[----:B------:R-:W-:-:S07]  /*3080*/  LOP3.LUT R0, R3, R0, R4, 0xfe, !PT ;  /* 0x0000000003007212 */ /* 0x000fce00078efe04 */
.L_x_2977:
[----:B------:R-:W-:Y:S05]  /*3090*/  BSYNC B0 ;  /* 0x0000000000007941 */ /* 0x000fea0003800000 */
.L_x_2976:
[----:B------:R-:W-:-:S04]  /*30a0*/  F2FP.F16.F32.PACK_AB R0, RZ, R0 ;  /* 0x00000000ff00723e */ /* 0x000fc800000000ff */
[----:B------:R-:W-:Y:S01]  /*30b0*/  PRMT R25, R0, 0x7610, R25 ;  /* 0x0000761000197816 */ /* 0x000fe20000000019 */
[----:B------:R-:W-:Y:S06]  /*30c0*/  BRA `(.L_x_2957) ;  /* 0x0000000000b47947 */ /* 0x000fec0003800000 */
.L_x_2969:
        /* <DEDUP_REMOVED lines=14> */
.L_x_2983:
[----:B------:R-:W-:Y:S05]  /*31b0*/  BSYNC B0 ;  /* 0x0000000000007941 */ /* 0x000fea0003800000 */
.L_x_2982:
[----:B------:R-:W-:-:S04]  /*31c0*/  F2FP.F16.F32.PACK_AB R0, RZ, R0 ;  /* 0x00000000ff00723e */ /* 0x000fc800000000ff */
[----:B------:R-:W-:Y:S01]  /*31d0*/  PRMT R25, R0, 0x7610, R25 ;  /* 0x0000761000197816 */ /* 0x000fe20000000019 */
[----:B------:R-:W-:Y:S06]  /*31e0*/  BRA `(.L_x_2957) ;  /* 0x00000000006c7947 */ /* 0x000fec0003800000 */
.L_x_2956:
        /* <DEDUP_REMOVED lines=16> */
.L_x_2984:
[----:B------:R-:W-:Y:S01]  /*32f0*/  PRMT R25, RZ, 0x7610, R25 ;  /* 0x00007610ff197816 */ /* 0x000fe20000000019 */
[----:B------:R-:W-:Y:S06]  /*3300*/  BRA `(.L_x_2957) ;  /* 0x0000000000247947 */ /* 0x000fec0003800000 */
.L_x_2981:
[----:B------:R-:W2:Y:S02]  /*3310*/  LDG.E.64 R2, desc[UR36][R2.64] ;  /* 0x0000002402027981 */ /* 0x000ea4000c1e1b00 */
[----:B--2---:R-:W0:Y:S02]  /*3320*/  I2F.U64 R0, R2 ;  /* 0x0000000200007312 */ /* 0x004e240000301000 */
[----:B0-----:R-:W-:-:S04]  /*3330*/  F2FP.F16.F32.PACK_AB R0, RZ, R0 ;  /* 0x00000000ff00723e */ /* 0x001fc800000000ff */
[----:B------:R-:W-:Y:S01]  /*3340*/  PRMT R25, R0, 0x7610, R25 ;  /* 0x0000761000197816 */ /* 0x000fe20000000019 */
[----:B------:R-:W-:Y:S06]  /*3350*/  BRA `(.L_x_2957) ;  /* 0x0000000000107947 */ /* 0x000fec0003800000 */
.L_x_2980:
[----:B------:R-:W2:Y:S02]  /*3360*/  LDG.E R2, desc[UR36][R2.64] ;  /* 0x0000002402027981 */ /* 0x000ea4000c1e1900 */
[----:B--2---:R-:W-:-:S04]  /*3370*/  I2FP.F32.U32 R0, R2 ;  /* 0x0000000200007245 */ /* 0x004fc80000201000 */
[----:B------:R-:W-:-:S04]  /*3380*/  F2FP.F16.F32.PACK_AB R0, RZ, R0 ;  /* 0x00000000ff00723e */ /* 0x000fc800000000ff */
[----:B------:R-:W-:-:S07]  /*3390*/  PRMT R25, R0, 0x7610, R25 ;  /* 0x0000761000197816 */ /* 0x000fce0000000019 */
.L_x_2957:
[----:B------:R-:W-:-:S07]  /*33a0*/  VIADD R19, R19, 0x80 ;  /* 0x0000008013137836 */ /* 0x000fce0000000000 */
.L_x_2951:
[----:B------:R-:W-:Y:S05]  /*33b0*/  BSYNC B6 ;  /* 0x0000000000067941 */ /* 0x000fea0003800000 */
.L_x_2950:
[----:B------:R-:W-:Y:S01]  /*33c0*/  ISETP.GE.AND P0, PT, R19, R16, PT ;  /* 0x000000101300720c */ /* 0x000fe20003f06270 */
[----:B------:R-:W-:-:S12]  /*33d0*/  BSSY B6, `(.L_x_2985) ;  /* 0x000010c000067945 */ /* 0x000fd80003800000 */
[----:B------:R-:W-:Y:S05]  /*33e0*/  @P0 BRA `(.L_x_2986) ;  /* 0x0000001000280947 */ /* 0x000fea0003800000 */
[----:B01----:R-:W0:Y:S01]  /*33f0*/  LDC.64 R2, c[0x0][0x230] ;  /* 0x00008c00ff027b82 */ /* 0x003e220000000a00 */
        /* <DEDUP_REMOVED lines=21> */
.L_x_2990:
[----:B------:R-:W2:Y:S02]  /*3550*/  LDG.E.U8 R2, desc[UR36][R2.64] ;  /* 0x0000002402027981 */ /* 0x000ea4000c1e1100 */
[----:B--2---:R-:W-:-:S04]  /*3560*/  I2FP.F32.U32 R0, R2 ;  /* 0x0000000200007245 */ /* 0x004fc80000201000 */
[----:B------:R-:W-:-:S04]  /*3570*/  F2FP.F16.F32.PACK_AB R0, RZ, R0 ;  /* 0x00000000ff00723e */ /* 0x000fc800000000ff */
[----:B------:R-:W-:Y:S01]  /*3580*/  PRMT R24, R0, 0x7610, R24 ;  /* 0x0000761000187816 */ /* 0x000fe20000000018 */
[----:B------:R-:W-:Y:S06]  /*3590*/  BRA `(.L_x_2986) ;  /* 0x0000000c00bc7947 */ /* 0x000fec0003800000 */
.L_x_2989:
        /* <DEDUP_REMOVED lines=11> */
.L_x_2993:
[----:B------:R-:W2:Y:S02]  /*3650*/  LDG.E R2, desc[UR36][R2.64] ;  /* 0x0000002402027981 */ /* 0x000ea4000c1e1900 */
[----:B--2---:R-:W-:-:S04]  /*3660*/  I2FP.F32.S32 R0, R2 ;  /* 0x0000000200007245 */ /* 0x004fc80000201400 */
[----:B------:R-:W-:-:S04]  /*3670*/  F2FP.F16.F32.PACK_AB R0, RZ, R0 ;  /* 0x00000000ff00723e */ /* 0x000fc800000000ff */
[----:B------:R-:W-:Y:S01]  /*3680*/  PRMT R24, R0, 0x7610, R24 ;  /* 0x0000761000187816 */ /* 0x000fe20000000018 */
[----:B------:R-:W-:Y:S06]  /*3690*/  BRA `(.L_x_2986) ;  /* 0x0000000c007c7947 */ /* 0x000fec0003800000 */
.L_x_2992:
[----:B------:R-:W2:Y:S02]  /*36a0*/  LDG.E.U16 R2, desc[UR36][R2.64] ;  /* 0x0000002402027981 */ /* 0x000ea4000c1e1500 */
[----:B--2---:R-:W0:Y:S02]  /*36b0*/  I2F.S16 R0, R2 ;  /* 0x0000000200007306 */ /* 0x004e240000101400 */
[----:B0-----:R-:W-:-:S04]  /*36c0*/  F2FP.F16.F32.PACK_AB R0, RZ, R0 ;  /* 0x00000000ff00723e */ /* 0x001fc800000000ff */
[----:B------:R-:W-:Y:S01]  /*36d0*/  PRMT R24, R0, 0x7610, R24 ;  /* 0x0000761000187816 */ /* 0x000fe20000000018 */
[----:B------:R-:W-:Y:S06]  /*36e0*/  BRA `(.L_x_2986) ;  /* 0x0000000c00687947 */ /* 0x000fec0003800000 */
.L_x_2988:
        /* <DEDUP_REMOVED lines=9> */
.L_x_2995:
[----:B------:R2:W5:Y:S01]  /*3780*/  LDG.E.U16 R24, desc[UR36][R2.64] ;  /* 0x0000002402187981 */ /* 0x000562000c1e1500 */
[----:B------:R-:W-:Y:S05]  /*3790*/  BRA `(.L_x_2986) ;  /* 0x0000000c003c7947 */ /* 0x000fea0003800000 */
.L_x_2994:
        /* <DEDUP_REMOVED lines=9> */
.L_x_2997:
[----:B------:R3:W5:Y:S01]  /*3830*/  LDG.E.U16 R24, desc[UR36][R2.64] ;  /* 0x0000002402187981 */ /* 0x000762000c1e1500 */
[----:B------:R-:W-:Y:S05]  /*3840*/  BRA `(.L_x_2986) ;  /* 0x0000000c00107947 */ /* 0x000fea0003800000 */
.L_x_2996:
        /* <DEDUP_REMOVED lines=9> */
.L_x_2987:
        /* <DEDUP_REMOVED lines=14> */
.L_x_3000:
        /* <DEDUP_REMOVED lines=9> */
.L_x_2999:
        /* <DEDUP_REMOVED lines=28> */
.L_x_3002:
        /* <DEDUP_REMOVED lines=15> */
.L_x_3001:
[----:B------:R-:W2:Y:S02]  /*3d00*/  LDG.E.U16 R0, desc[UR36][R2.64] ;  /* 0x0000002402007981 */ /* 0x000ea4000c1e1500 */
[----:B--2---:R-:W-:-:S05]  /*3d10*/  IMAD.U32 R0, R0, 0x10000, RZ ;  /* 0x0001000000007824 */ /* 0x004fca00078e00ff */
[----:B------:R-:W-:-:S04]  /*3d20*/  F2FP.F16.F32.PACK_AB R0, RZ, R0 ;  /* 0x00000000ff00723e */ /* 0x000fc800000000ff */
[----:B------:R-:W-:Y:S01]  /*3d30*/  PRMT R24, R0, 0x7610, R24 ;  /* 0x0000761000187816 */ /* 0x000fe20000000018 */
[----:B------:R-:W-:Y:S06]  /*3d40*/  BRA `(.L_x_2986) ;  /* 0x0000000400d07947 */ /* 0x000fec0003800000 */
.L_x_2998:
        /* <DEDUP_REMOVED lines=13> */
.L_x_3005:
        /* <DEDUP_REMOVED lines=21> */
.L_x_3009:
[----:B------:R-:W-:Y:S05]  /*3f70*/  BSYNC B1 ;  /* 0x0000000000017941 */ /* 0x000fea0003800000 */
.L_x_3008:
[----:B------:R-:W-:Y:S01]  /*3f80*/  LEA R3, R0, 0x3b800000, 0x17 ;  /* 0x3b80000000037811 */ /* 0x000fe200078eb8ff */
[----:B------:R-:W-:-:S05]  /*3f90*/  IMAD.SHL.U32 R0, R2, 0x100000, RZ ;  /* 0x0010000002007824 */ /* 0x000fca00078e00ff */
[----:B------:R-:W-:-:S07]  /*3fa0*/  LOP3.LUT R0, R3, R0, R4, 0xfe, !PT ;  /* 0x0000000003007212 */ /* 0x000fce00078efe04 */
.L_x_3007:
[----:B------:R-:W-:Y:S05]  /*3fb0*/  BSYNC B0 ;  /* 0x0000000000007941 */ /* 0x000fea0003800000 */
.L_x_3006:
[----:B------:R-:W-:-:S04]  /*3fc0*/  F2FP.F16.F32.PACK_AB R0, RZ, R0 ;  /* 0x00000000ff00723e */ /* 0x000fc800000000ff */
[----:B------:R-:W-:Y:S01]  /*3fd0*/  PRMT R24, R0, 0x7610, R24 ;  /* 0x0000761000187816 */ /* 0x000fe20000000018 */
[----:B------:R-:W-:Y:S06]  /*3fe0*/  BRA `(.L_x_2986) ;  /* 0x0000000400287947 */ /* 0x000fec0003800000 */
.L_x_3004:
        /* <DEDUP_REMOVED lines=21> */
.L_x_3013:
[----:B------:R-:W-:Y:S05]  /*4140*/  BSYNC B1 ;  /* 0x0000000000017941 */ /* 0x000fea0003800000 */
.L_x_3012:
[----:B------:R-:W-:Y:S01]  /*4150*/  LEA R3, R0, 0x37800000, 0x17 ;  /* 0x3780000000037811 */ /* 0x000fe200078eb8ff */
[----:B------:R-:W-:-:S05]  /*4160*/  IMAD.SHL.U32 R0, R2, 0x200000, RZ ;  /* 0x0020000002007824 */ /* 0x000fca00078e00ff */
[----:B------:R-:W-:-:S07]  /*4170*/  LOP3.LUT R0, R3, R0, R4, 0xfe, !PT ;  /* 0x0000000003007212 */ /* 0x000fce00078efe04 */
.L_x_3011:
[----:B------:R-:W-:Y:S05]  /*4180*/  BSYNC B0 ;  /* 0x0000000000007941 */ /* 0x000fea0003800000 */
.L_x_3010:
[----:B------:R-:W-:-:S04]  /*4190*/  F2FP.F16.F32.PACK_AB R0, RZ, R0 ;  /* 0x00000000ff00723e */ /* 0x000fc800000000ff */
[----:B------:R-:W-:Y:S01]  /*41a0*/  PRMT R24, R0, 0x7610, R24 ;  /* 0x0000761000187816 */ /* 0x000fe20000000018 */
[----:B------:R-:W-:Y:S06]  /*41b0*/  BRA `(.L_x_2986) ;  /* 0x0000000000b47947 */ /* 0x000fec0003800000 */
.L_x_3003:
        /* <DEDUP_REMOVED lines=14> */
.L_x_3017:
[----:B------:R-:W-:Y:S05]  /*42a0*/  BSYNC B0 ;  /* 0x0000000000007941 */ /* 0x000fea0003800000 */
.L_x_3016:
[----:B------:R-:W-:-:S04]  /*42b0*/  F2FP.F16.F32.PACK_AB R0, RZ, R0 ;  /* 0x00000000ff00723e */ /* 0x000fc800000000ff */
[----:B------:R-:W-:Y:S01]  /*42c0*/  PRMT R24, R0, 0x7610, R24 ;  /* 0x0000761000187816 */ /* 0x000fe20000000018 */
[----:B------:R-:W-:Y:S06]  /*42d0*/  BRA `(.L_x_2986) ;  /* 0x00000000006c7947 */ /* 0x000fec0003800000 */
.L_x_2991:
        /* <DEDUP_REMOVED lines=16> */
.L_x_3018:
[----:B------:R-:W-:Y:S01]  /*43e0*/  PRMT R24, RZ, 0x7610, R24 ;  /* 0x00007610ff187816 */ /* 0x000fe20000000018 */
[----:B------:R-:W-:Y:S06]  /*43f0*/  BRA `(.L_x_2986) ;  /* 0x0000000000247947 */ /* 0x000fec0003800000 */
.L_x_3015:
[----:B------:R-:W2:Y:S02]  /*4400*/  LDG.E.64 R2, desc[UR36][R2.64] ;  /* 0x0000002402027981 */ /* 0x000ea4000c1e1b00 */
[----:B--2---:R-:W0:Y:S02]  /*4410*/  I2F.U64 R0, R2 ;  /* 0x0000000200007312 */ /* 0x004e240000301000 */
[----:B0-----:R-:W-:-:S04]  /*4420*/  F2FP.F16.F32.PACK_AB R0, RZ, R0 ;  /* 0x00000000ff00723e */ /* 0x001fc800000000ff */
[----:B------:R-:W-:Y:S01]  /*4430*/  PRMT R24, R0, 0x7610, R24 ;  /* 0x0000761000187816 */ /* 0x000fe20000000018 */
[----:B------:R-:W-:Y:S06]  /*4440*/  BRA `(.L_x_2986) ;  /* 0x0000000000107947 */ /* 0x000fec0003800000 */
.L_x_3014:
[----:B------:R-:W2:Y:S02]  /*4450*/  LDG.E R2, desc[UR36][R2.64] ;  /* 0x0000002402027981 */ /* 0x000ea4000c1e1900 */
[----:B--2---:R-:W-:-:S04]  /*4460*/  I2FP.F32.U32 R0, R2 ;  /* 0x0000000200007245 */ /* 0x004fc80000201000 */
[----:B------:R-:W-:-:S04]  /*4470*/  F2FP.F16.F32.PACK_AB R0, RZ, R0 ;  /* 0x00000000ff00723e */ /* 0x000fc800000000ff */
[----:B------:R-:W-:-:S07]  /*4480*/  PRMT R24, R0, 0x7610, R24 ;  /* 0x0000761000187816 */ /* 0x000fce0000000018 */
.L_x_2986:
[----:B------:R-:W-:Y:S05]  /*4490*/  BSYNC B6 ;  /* 0x0000000000067941 */ /* 0x000fea0003800000 */
.L_x_2985:
[----:B------:R-:W4:Y:S01]  /*44a0*/  S2R R17, SR_TID.X ;  /* 0x0000000000117919 */ /* 0x000f220000002100 */
[----:B------:R-:W0:Y:S01]  /*44b0*/  LDC.U8 R19, c[0x0][0x244] ;  /* 0x00009100ff137b82 */ /* 0x000e220000000000 */
[----:B------:R-:W-:Y:S01]  /*44c0*/  BSSY B6, `(.L_x_3019) ;  /* 0x0000135000067945 */ /* 0x000fe20003800000 */
[C---:B----4-:R-:W-:Y:S01]  /*44d0*/  ISETP.GE.AND P3, PT, R17.reuse, R16, PT ;  /* 0x000000101100720c */ /* 0x050fe20003f66270 */
[C---:B0123--:R-:W-:Y:S02]  /*44e0*/  VIADD R3, R17.reuse, 0x100 ;  /* 0x0000010011037836 */ /* 0x04ffe40000000000 */
[----:B------:R-:W-:-:S03]  /*44f0*/  VIADD R27, R17, 0x80 ;  /* 0x00000080111b7836 */ /* 0x000fc60000000000 */
[-C--:B------:R-:W-:Y:S01]  /*4500*/  ISETP.GE.AND P1, PT, R3, R16.reuse, PT ;  /* 0x000000100300720c */ /* 0x080fe20003f26270 */
[----:B------:R-:W-:Y:S01]  /*4510*/  VIADD R3, R17, 0x180 ;  /* 0x0000018011037836 */ /* 0x000fe20000000000 */
[----:B------:R-:W-:-:S04]  /*4520*/  ISETP.GE.AND P0, PT, R27, R16, PT ;  /* 0x000000101b00720c */ /* 0x000fc80003f06270 */
[----:B------:R-:W-:Y:S01]  /*4530*/  ISETP.GE.AND P2, PT, R3, R16, PT ;  /* 0x000000100300720c */ /* 0x000fe20003f46270 */
[----:B------:R-:W0:Y:S01]  /*4540*/  @!P3 LDC.U16 R4, c[0x0][0x218] ;  /* 0x00008600ff04bb82 */ /* 0x000e220000000400 */
[----:B-----5:R-:W-:-:S05]  /*4550*/  @!P3 HADD2.F32 R2, -RZ, R22.H0_H0 ;  /* 0x20000016ff02b230 */ /* 0x020fca0000004100 */
[----:B------:R-:W-:Y:S01]  /*4560*/  @!P1 HADD2.F32 R25, -RZ, R25.H0_H0 ;  /* 0x20000019ff199230 */ /* 0x000fe20000004100 */
[----:B------:R-:W1:Y:S01]  /*4570*/  @!P3 MUFU.LG2 R2, R2 ;  /* 0x000000020002b308 */ /* 0x000e620000000c00 */
[----:B------:R-:W2:Y:S04]  /*4580*/  @!P1 LDC.U16 R5, c[0x0][0x218] ;  /* 0x00008600ff059b82 */ /* 0x000ea80000000400 */
[----:B------:R-:W-:-:S03]  /*4590*/  @!P2 HADD2.F32 R6, -RZ, R24.H0_H0 ;  /* 0x20000018ff06a230 */ /* 0x000fc60000004100 */
[----:B------:R-:W3:Y:S01]  /*45a0*/  @!P1 MUFU.LG2 R25, R25 ;  /* 0x0000001900199308 */ /* 0x000ee20000000c00 */
[----:B------:R-:W4:Y:S07]  /*45b0*/  @!P2 LDC.U16 R7, c[0x0][0x218] ;  /* 0x00008600ff07ab82 */ /* 0x000f2e0000000400 */
[----:B------:R-:W4:Y:S01]  /*45c0*/  @!P2 MUFU.LG2 R6, R6 ;  /* 0x000000060006a308 */ /* 0x000f220000000c00 */
[----:B------:R-:W4:Y:S01]  /*45d0*/  @!P0 LDC.U16 R8, c[0x0][0x218] ;  /* 0x00008600ff088b82 */ /* 0x000f220000000400 */
[----:B0-----:R-:W-:-:S02]  /*45e0*/  @!P3 HADD2.F32 R3, -RZ, R4.H0_H0 ;  /* 0x20000004ff03b230 */ /* 0x001fc40000004100 */
[----:B------:R-:W-:-:S03]  /*45f0*/  @!P0 HADD2.F32 R4, -RZ, R23.H0_H0 ;  /* 0x20000017ff048230 */ /* 0x000fc60000004100 */
[----:B-1----:R-:W-:Y:S01]  /*4600*/  @!P3 FMUL.FTZ R3, R3, R2 ;  /* 0x000000020303b220 */ /* 0x002fe20000410000 */
[----:B--2---:R-:W-:Y:S02]  /*4610*/  @!P1 HADD2.F32 R2, -RZ, R5.H0_H0 ;  /* 0x20000005ff029230 */ /* 0x004fe40000004100 */
[----:B------:R-:W0:Y:S03]  /*4620*/  @!P0 MUFU.LG2 R4, R4 ;  /* 0x0000000400048308 */ /* 0x000e260000000c00 */
[----:B---3--:R-:W-:Y:S01]  /*4630*/  @!P1 FMUL.FTZ R5, R2, R25 ;  /* 0x0000001902059220 */ /* 0x008fe20000410000 */
[----:B----4-:R-:W-:-:S04]  /*4640*/  @!P2 HADD2.F32 R7, -RZ, R7.H0_H0 ;  /* 0x20000007ff07a230 */ /* 0x010fc80000004100 */
[----:B------:R-:W1:Y:S01]  /*4650*/  @!P3 MUFU.EX2 R3, R3 ;  /* 0x000000030003b308 */ /* 0x000e620000000800 */
[----:B------:R-:W-:Y:S01]  /*4660*/  @!P2 FMUL.FTZ R7, R7, R6 ;  /* 0x000000060707a220 */ /* 0x000fe20000410000 */
[----:B------:R-:W-:-:S06]  /*4670*/  @!P0 HADD2.F32 R9, -RZ, R8.H0_H0 ;  /* 0x20000008ff098230 */ /* 0x000fcc0000004100 */
[----:B------:R-:W2:Y:S01]  /*4680*/  @!P1 MUFU.EX2 R5, R5 ;  /* 0x0000000500059308 */ /* 0x000ea20000000800 */
[----:B0-----:R-:W-:-:S07]  /*4690*/  @!P0 FMUL.FTZ R2, R9, R4 ;  /* 0x0000000409028220 */ /* 0x001fce0000410000 */
[----:B------:R-:W0:Y:S01]  /*46a0*/  @!P2 MUFU.EX2 R7, R7 ;  /* 0x000000070007a308 */ /* 0x000e220000000800 */
[----:B-1----:R-:W-:-:S07]  /*46b0*/  @!P3 F2FP.F16.F32.PACK_AB R0, RZ, R3 ;  /* 0x00000003ff00b23e */ /* 0x002fce00000000ff */
[----:B------:R-:W1:Y:S01]  /*46c0*/  @!P0 MUFU.EX2 R2, R2 ;  /* 0x0000000200028308 */ /* 0x000e620000000800 */
[----:B--2---:R-:W-:Y:S02]  /*46d0*/  @!P1 F2FP.F16.F32.PACK_AB R23, RZ, R5 ;  /* 0x00000005ff17923e */ /* 0x004fe400000000ff */
[----:B0-----:R-:W-:Y:S02]  /*46e0*/  @!P2 F2FP.F16.F32.PACK_AB R22, RZ, R7 ;  /* 0x00000007ff16a23e */ /* 0x001fe400000000ff */
[----:B-1----:R-:W-:Y:S01]  /*46f0*/  @!P0 F2FP.F16.F32.PACK_AB R24, RZ, R2 ;  /* 0x00000002ff18823e */ /* 0x002fe200000000ff */
[----:B------:R-:W-:Y:S06]  /*4700*/  @P3 BRA `(.L_x_3020) ;  /* 0x0000001000403947 */ /* 0x000fec0003800000 */
        /* <DEDUP_REMOVED lines=17> */
[----:B------:R-:W-:Y:S02]  /*4820*/  HADD2.F32 R0, -RZ, R0.H0_H0 ;  /* 0x20000000ff007230 */ /* 0x000fe40000004100 */
[----:B------:R-:W-:Y:S02]  /*4830*/  IMAD.MOV.U32 R17, RZ, RZ, R27 ;  /* 0x000000ffff117224 */ /* 0x000fe400078e001b */
[----:B------:R-:W0:Y:S02]  /*4840*/  F2I.FTZ.TRUNC.NTZ R5, R0 ;  /* 0x0000000000057305 */ /* 0x000e24000021f100 */
[----:B0-----:R0:W-:Y:S01]  /*4850*/  STG.E.U8 desc[UR36][R2.64], R5 ;  /* 0x0000000502007986 */ /* 0x0011e2000c101124 */
[----:B------:R-:W-:Y:S05]  /*4860*/  BRA `(.L_x_3020) ;  /* 0x0000000c00e87947 */ /* 0x000fea0003800000 */
.L_x_3024:
[----:B------:R-:W-:Y:S02]  /*4870*/  HADD2.F32 R5, -RZ, R0.H0_H0 ;  /* 0x20000000ff057230 */ /* 0x000fe40000004100 */
[----:B------:R-:W-:-:S04]  /*4880*/  IMAD.MOV.U32 R17, RZ, RZ, R27 ;  /* 0x000000ffff117224 */ /* 0x000fc800078e001b */
[----:B------:R-:W0:Y:S02]  /*4890*/  F2I.S64.TRUNC R4, R5 ;  /* 0x0000000500047311 */ /* 0x000e24000020d900 */
[----:B0-----:R0:W-:Y:S01]  /*48a0*/  STG.E.U8 desc[UR36][R2.64], R4 ;  /* 0x0000000402007986 */ /* 0x0011e2000c101124 */
[----:B------:R-:W-:Y:S05]  /*48b0*/  BRA `(.L_x_3020) ;  /* 0x0000000c00d47947 */ /* 0x000fea0003800000 */
.L_x_3023:
[----:B------:R-:W-:-:S13]  /*48c0*/  ISETP.NE.AND P0, PT, R4, 0x2, PT ;  /* 0x000000020400780c */ /* 0x000fda0003f05270 */
[----:B------:R-:W-:Y:S05]  /*48d0*/  @!P0 BRA `(.L_x_3026) ;  /* 0x0000000000388947 */ /* 0x000fea0003800000 */
[----:B------:R-:W-:-:S13]  /*48e0*/  ISETP.NE.AND P0, PT, R4, 0x3, PT ;  /* 0x000000030400780c */ /* 0x000fda0003f05270 */
[----:B------:R-:W-:Y:S05]  /*48f0*/  @!P0 BRA `(.L_x_3027) ;  /* 0x00000000001c8947 */ /* 0x000fea0003800000 */
[----:B------:R-:W-:-:S13]  /*4900*/  ISETP.NE.AND P0, PT, R4, 0x4, PT ;  /* 0x000000040400780c */ /* 0x000fda0003f05270 */
[----:B------:R-:W-:Y:S05]  /*4910*/  @P0 BRA `(.L_x_3025) ;  /* 0x0000000c00500947 */ /* 0x000fea0003800000 */
[----:B------:R-:W-:Y:S02]  /*4920*/  HADD2.F32 R4, -RZ, R0.H0_H0 ;  /* 0x20000000ff047230 */ /* 0x000fe40000004100 */
[----:B------:R-:W-:-:S04]  /*4930*/  IMAD.MOV.U32 R17, RZ, RZ, R27 ;  /* 0x000000ffff117224 */ /* 0x000fc800078e001b */
[----:B------:R-:W0:Y:S02]  /*4940*/  F2I.S64.TRUNC R4, R4 ;  /* 0x0000000400047311 */ /* 0x000e24000020d900 */
[----:B0-----:R0:W-:Y:S01]  /*4950*/  STG.E.64 desc[UR36][R2.64], R4 ;  /* 0x0000000402007986 */ /* 0x0011e2000c101b24 */
[----:B------:R-:W-:Y:S05]  /*4960*/  BRA `(.L_x_3020) ;  /* 0x0000000c00a87947 */ /* 0x000fea0003800000 */
.L_x_3027:
[----:B------:R-:W-:Y:S02]  /*4970*/  HADD2.F32 R0, -RZ, R0.H0_H0 ;  /* 0x20000000ff007230 */ /* 0x000fe40000004100 */
[----:B------:R-:W-:Y:S02]  /*4980*/  IMAD.MOV.U32 R17, RZ, RZ, R27 ;  /* 0x000000ffff117224 */ /* 0x000fe400078e001b */
[----:B------:R-:W0:Y:S02]  /*4990*/  F2I.FTZ.TRUNC.NTZ R5, R0 ;  /* 0x0000000000057305 */ /* 0x000e24000021f100 */
[----:B0-----:R0:W-:Y:S01]  /*49a0*/  STG.E desc[UR36][R2.64], R5 ;  /* 0x0000000502007986 */ /* 0x0011e2000c101924 */
[----:B------:R-:W-:Y:S05]  /*49b0*/  BRA `(.L_x_3020) ;  /* 0x0000000c00947947 */ /* 0x000fea0003800000 */
.L_x_3026:
[----:B------:R-:W-:Y:S02]  /*49c0*/  HADD2.F32 R0, -RZ, R0.H0_H0 ;  /* 0x20000000ff007230 */ /* 0x000fe40000004100 */
[----:B------:R-:W-:Y:S02]  /*49d0*/  IMAD.MOV.U32 R17, RZ, RZ, R27 ;  /* 0x000000ffff117224 */ /* 0x000fe400078e001b */
[----:B------:R-:W0:Y:S02]  /*49e0*/  F2I.FTZ.TRUNC.NTZ R5, R0 ;  /* 0x0000000000057305 */ /* 0x000e24000021f100 */
[----:B0-----:R0:W-:Y:S01]  /*49f0*/  STG.E.U16 desc[UR36][R2.64], R5 ;  /* 0x0000000502007986 */ /* 0x0011e2000c101524 */
[----:B------:R-:W-:Y:S05]  /*4a00*/  BRA `(.L_x_3020) ;  /* 0x0000000c00807947 */ /* 0x000fea0003800000 */
.L_x_3022:
[----:B------:R-:W-:-:S13]  /*4a10*/  ISETP.GT.AND P0, PT, R4, 0x6, PT ;  /* 0x000000060400780c */ /* 0x000fda0003f04270 */
[----:B------:R-:W-:Y:S05]  /*4a20*/  @P0 BRA `(.L_x_3028) ;  /* 0x00000000002c0947 */ /* 0x000fea0003800000 */
[----:B------:R-:W-:-:S13]  /*4a30*/  ISETP.NE.AND P0, PT, R4, 0x5, PT ;  /* 0x000000050400780c */ /* 0x000fda0003f05270 */
[----:B------:R-:W-:Y:S05]  /*4a40*/  @!P0 BRA `(.L_x_3029) ;  /* 0x0000000000188947 */ /* 0x000fea0003800000 */
[----:B------:R-:W-:-:S13]  /*4a50*/  ISETP.NE.AND P0, PT, R4, 0x6, PT ;  /* 0x000000060400780c */ /* 0x000fda0003f05270 */
[----:B------:R-:W-:Y:S05]  /*4a60*/  @P0 BRA `(.L_x_3025) ;  /* 0x0000000800fc0947 */ /* 0x000fea0003800000 */
[----:B------:R-:W-:Y:S02]  /*4a70*/  HADD2.F32 R5, -RZ, R0.H0_H0 ;  /* 0x20000000ff057230 */ /* 0x000fe40000004100 */
[----:B------:R-:W-:-:S03]  /*4a80*/  IMAD.MOV.U32 R17, RZ, RZ, R27 ;  /* 0x000000ffff117224 */ /* 0x000fc600078e001b */
[----:B------:R0:W-:Y:S01]  /*4a90*/  STG.E desc[UR36][R2.64], R5 ;  /* 0x0000000502007986 */ /* 0x0001e2000c101924 */
[----:B------:R-:W-:Y:S05]  /*4aa0*/  BRA `(.L_x_3020) ;  /* 0x0000000c00587947 */ /* 0x000fea0003800000 */
.L_x_3029:
[----:B------:R0:W-:Y:S01]  /*4ab0*/  STG.E.U16 desc[UR36][R2.64], R0 ;  /* 0x0000000002007986 */ /* 0x0001e2000c101524 */
[----:B------:R-:W-:Y:S01]  /*4ac0*/  IMAD.MOV.U32 R17, RZ, RZ, R27 ;  /* 0x000000ffff117224 */ /* 0x000fe200078e001b */
[----:B------:R-:W-:Y:S06]  /*4ad0*/  BRA `(.L_x_3020) ;  /* 0x0000000c004c7947 */ /* 0x000fec0003800000 */
.L_x_3028:
[----:B------:R-:W-:-:S13]  /*4ae0*/  ISETP.NE.AND P0, PT, R4, 0x7, PT ;  /* 0x000000070400780c */ /* 0x000fda0003f05270 */
[----:B------:R-:W-:Y:S05]  /*4af0*/  @!P0 BRA `(.L_x_3030) ;  /* 0x00000000003c8947 */ /* 0x000fea0003800000 */
[----:B------:R-:W-:-:S13]  /*4b00*/  ISETP.NE.AND P0, PT, R4, 0x8, PT ;  /* 0x000000080400780c */ /* 0x000fda0003f05270 */
[----:B------:R-:W-:Y:S05]  /*4b10*/  @!P0 BRA `(.L_x_3031) ;  /* 0x00000000001c8947 */ /* 0x000fea0003800000 */
[----:B------:R-:W-:-:S13]  /*4b20*/  ISETP.NE.AND P0, PT, R4, 0x9, PT ;  /* 0x000000090400780c */ /* 0x000fda0003f05270 */
[----:B------:R-:W-:Y:S05]  /*4b30*/  @P0 BRA `(.L_x_3025) ;  /* 0x0000000800c80947 */ /* 0x000fea0003800000 */
[----:B------:R-:W-:Y:S02]  /*4b40*/  HADD2.F32 R4, -RZ, R0.H0_H0 ;  /* 0x20000000ff047230 */ /* 0x000fe40000004100 */
[----:B------:R-:W-:Y:S02]  /*4b50*/  IMAD.MOV.U32 R5, RZ, RZ, RZ ;  /* 0x000000ffff057224 */ /* 0x000fe400078e00ff */
[----:B------:R-:W-:-:S03]  /*4b60*/  IMAD.MOV.U32 R17, RZ, RZ, R27 ;  /* 0x000000ffff117224 */ /* 0x000fc600078e001b */
[----:B------:R0:W-:Y:S01]  /*4b70*/  STG.E.64 desc[UR36][R2.64], R4 ;  /* 0x0000000402007986 */ /* 0x0001e2000c101b24 */
[----:B------:R-:W-:Y:S05]  /*4b80*/  BRA `(.L_x_3020) ;  /* 0x0000000c00207947 */ /* 0x000fea0003800000 */
.L_x_3031:
[----:B------:R-:W-:Y:S02]  /*4b90*/  HADD2.F32 R0, -RZ, R0.H0_H0 ;  /* 0x20000000ff007230 */ /* 0x000fe40000004100 */
[----:B------:R-:W-:-:S03]  /*4ba0*/  IMAD.MOV.U32 R17, RZ, RZ, R27 ;  /* 0x000000ffff117224 */ /* 0x000fc600078e001b */
[----:B------:R-:W-:-:S04]  /*4bb0*/  F2FP.F16.F32.PACK_AB R0, RZ, R0 ;  /* 0x00000000ff00723e */ /* 0x000fc800000000ff */
[----:B------:R-:W-:-:S05]  /*4bc0*/  PRMT R0, R0, 0x5410, RZ ;  /* 0x0000541000007816 */ /* 0x000fca00000000ff */
[----:B------:R0:W-:Y:S01]  /*4bd0*/  STG.E desc[UR36][R2.64], R0 ;  /* 0x0000000002007986 */ /* 0x0001e2000c101924 */
[----:B------:R-:W-:Y:S05]  /*4be0*/  BRA `(.L_x_3020) ;  /* 0x0000000c00087947 */ /* 0x000fea0003800000 */
.L_x_3030:
[----:B------:R-:W-:Y:S02]  /*4bf0*/  HADD2.F32 R4, -RZ, R0.H0_H0 ;  /* 0x20000000ff047230 */ /* 0x000fe40000004100 */
[----:B------:R-:W-:-:S03]  /*4c00*/  IMAD.MOV.U32 R17, RZ, RZ, R27 ;  /* 0x000000ffff117224 */ /* 0x000fc600078e001b */
[----:B------:R-:W-:-:S06]  /*4c10*/  FMUL.FTZ R4, R4, 1 ;  /* 0x3f80000004047820 */ /* 0x000fcc0000410000 */
[----:B------:R-:W0:Y:S02]  /*4c20*/  F2F.F64.F32 R4, R4 ;  /* 0x0000000400047310 */ /* 0x000e240000201800 */
[----:B0-----:R0:W-:Y:S01]  /*4c30*/  STG.E.64 desc[UR36][R2.64], R4 ;  /* 0x0000000402007986 */ /* 0x0011e2000c101b24 */
[----:B------:R-:W-:Y:S05]  /*4c40*/  BRA `(.L_x_3020) ;  /* 0x0000000800f07947 */ /* 0x000fea0003800000 */
.L_x_3021:
        /* <DEDUP_REMOVED lines=10> */
[----:B------:R-:W-:-:S04]  /*4cf0*/  FSETP.NEU.FTZ.AND P0, PT, R0, RZ, PT ;  /* 0x000000ff0000720b */ /* 0x000fc80003f1d000 */
[----:B------:R-:W-:-:S05]  /*4d00*/  SEL R5, RZ, 0x1, !P0 ;  /* 0x00000001ff057807 */ /* 0x000fca0004000000 */
[----:B------:R0:W-:Y:S01]  /*4d10*/  STG.E.U8 desc[UR36][R2.64], R5 ;  /* 0x0000000502007986 */ /* 0x0001e2000c101124 */
[----:B------:R-:W-:Y:S05]  /*4d20*/  BRA `(.L_x_3020) ;  /* 0x0000000800b87947 */ /* 0x000fea0003800000 */
.L_x_3034:
[----:B------:R-:W-:Y:S01]  /*4d30*/  HADD2.F32 R0, -RZ, R0.H0_H0 ;  /* 0x20000000ff007230 */ /* 0x000fe20000004100 */
[----:B------:R-:W-:Y:S01]  /*4d40*/  CS2R R6, SRZ ;  /* 0x0000000000067805 */ /* 0x000fe2000001ff00 */
[----:B------:R-:W-:-:S03]  /*4d50*/  IMAD.MOV.U32 R17, RZ, RZ, R27 ;  /* 0x000000ffff117224 */ /* 0x000fc600078e001b */
[----:B------:R-:W-:-:S04]  /*4d60*/  FMUL.FTZ R0, R0, 1 ;  /* 0x3f80000000007820 */ /* 0x000fc80000410000 */
[----:B------:R-:W0:Y:S02]  /*4d70*/  F2F.F64.F32 R4, R0 ;  /* 0x0000000000047310 */ /* 0x000e240000201800 */
[----:B0-----:R0:W-:Y:S01]  /*4d80*/  STG.E.128 desc[UR36][R2.64], R4 ;  /* 0x0000000402007986 */ /* 0x0011e2000c101d24 */
[----:B------:R-:W-:Y:S05]  /*4d90*/  BRA `(.L_x_3020) ;  /* 0x00000008009c7947 */ /* 0x000fea0003800000 */
.L_x_3033:
        /* <DEDUP_REMOVED lines=21> */
.L_x_3038:
[----:B------:R-:W-:Y:S05]  /*4ef0*/  BSYNC B0 ;  /* 0x0000000000007941 */ /* 0x000fea0003800000 */
.L_x_3037:
[----:B------:R-:W-:Y:S01]  /*4f00*/  LOP3.LUT R5, R0, R5, RZ, 0xfc, !PT ;  /* 0x0000000500057212 */ /* 0x000fe200078efcff */
[----:B------:R-:W-:-:S04]  /*4f10*/  IMAD.MOV.U32 R17, RZ, RZ, R27 ;  /* 0x000000ffff117224 */ /* 0x000fc800078e001b */
[----:B------:R0:W-:Y:S01]  /*4f20*/  STG.E.U8 desc[UR36][R2.64], R5 ;  /* 0x0000000502007986 */ /* 0x0001e2000c101124 */
[----:B------:R-:W-:Y:S05]  /*4f30*/  BRA `(.L_x_3020) ;  /* 0x0000000800347947 */ /* 0x000fea0003800000 */
.L_x_3036:
        /* <DEDUP_REMOVED lines=13> */
.L_x_3040:
[----:B------:R-:W-:Y:S01]  /*5010*/  IMAD.MOV.U32 R0, RZ, RZ, 0x7f ;  /* 0x0000007fff007424 */ /* 0x000fe200078e00ff */
[----:B------:R-:W-:-:S04]  /*5020*/  ISETP.GT.U32.AND P0, PT, R4, 0x7f800000, PT ;  /* 0x7f8000000400780c */ /* 0x000fc80003f04070 */
[----:B------:R-:W-:-:S09]  /*5030*/  SEL R0, R0, 0x7c, P0 ;  /* 0x0000007c00007807 */ /* 0x000fd20000000000 */
.L_x_3041:
[----:B------:R-:W-:Y:S05]  /*5040*/  BSYNC B0 ;  /* 0x0000000000007941 */ /* 0x000fea0003800000 */
.L_x_3039:
[----:B------:R-:W-:Y:S01]  /*5050*/  LOP3.LUT R4, R5, 0x80000000, RZ, 0xc0, !PT ;  /* 0x8000000005047812 */ /* 0x000fe200078ec0ff */
[----:B------:R-:W-:-:S03]  /*5060*/  IMAD.MOV.U32 R17, RZ, RZ, R27 ;  /* 0x000000ffff117224 */ /* 0x000fc600078e001b */
[----:B------:R-:W-:-:S04]  /*5070*/  SHF.R.U32.HI R5, RZ, 0x18, R4 ;  /* 0x00000018ff057819 */ /* 0x000fc80000011604 */
[----:B------:R-:W-:-:S05]  /*5080*/  LOP3.LUT R5, R0, R5, RZ, 0xfc, !PT ;  /* 0x0000000500057212 */ /* 0x000fca00078efcff */
[----:B------:R0:W-:Y:S01]  /*5090*/  STG.E.U8 desc[UR36][R2.64], R5 ;  /* 0x0000000502007986 */ /* 0x0001e2000c101124 */
[----:B------:R-:W-:Y:S05]  /*50a0*/  BRA `(.L_x_3020) ;  /* 0x0000000400d87947 */ /* 0x000fea0003800000 */
.L_x_3035:
[----:B------:R-:W-:Y:S02]  /*50b0*/  HADD2.F32 R0, -RZ, R0.H0_H0 ;  /* 0x20000000ff007230 */ /* 0x000fe40000004100 */
[----:B------:R-:W-:-:S03]  /*50c0*/  IMAD.MOV.U32 R17, RZ, RZ, R27 ;  /* 0x000000ffff117224 */ /* 0x000fc600078e001b */
[----:B------:R-:W-:-:S05]  /*50d0*/  F2FP.BF16.F32.PACK_AB R0, RZ, R0 ;  /* 0x00000000ff00723e */ /* 0x000fca00000010ff */
[----:B------:R0:W-:Y:S01]  /*50e0*/  STG.E.U16 desc[UR36][R2.64], R0 ;  /* 0x0000000002007986 */ /* 0x0001e2000c101524 */
[----:B------:R-:W-:Y:S05]  /*50f0*/  BRA `(.L_x_3020) ;  /* 0x0000000400c47947 */ /* 0x000fea0003800000 */
.L_x_3032:
        /* <DEDUP_REMOVED lines=10> */
[----:B------:R-:W0:Y:S02]  /*51a0*/  F2I.FTZ.U32.TRUNC.NTZ R5, R5 ;  /* 0x0000000500057305 */ /* 0x000e24000021f000 */
[----:B0-----:R4:W-:Y:S01]  /*51b0*/  STG.E.U16 desc[UR36][R2.64], R5 ;  /* 0x0000000502007986 */ /* 0x0019e2000c101524 */
[----:B------:R-:W-:Y:S05]  /*51c0*/  BRA `(.L_x_3020) ;  /* 0x0000000400907947 */ /* 0x000fea0003800000 */
.L_x_3044:
        /* <DEDUP_REMOVED lines=17> */
.L_x_3047:
[----:B------:R-:W-:-:S04]  /*52e0*/  LOP3.LUT R0, R7, 0x80000000, RZ, 0xc0, !PT ;  /* 0x8000000007007812 */ /* 0x000fc800078ec0ff */
[----:B------:R-:W-:-:S04]  /*52f0*/  SHF.R.U32.HI R5, RZ, 0x18, R0 ;  /* 0x00000018ff057819 */ /* 0x000fc80000011600 */
[----:B------:R-:W-:-:S04]  /*5300*/  LOP3.LUT R4, R4, R5, RZ, 0xfc, !PT ;  /* 0x0000000504047212 */ /* 0x000fc800078efcff */
[----:B------:R-:W-:-:S07]  /*5310*/  PRMT R0, R4, 0x7610, R0 ;  /* 0x0000761004007816 */ /* 0x000fce0000000000 */
.L_x_3046:
[----:B------:R-:W-:Y:S05]  /*5320*/  BSYNC B0 ;  /* 0x0000000000007941 */ /* 0x000fea0003800000 */
.L_x_3045:
[----:B------:R3:W-:Y:S01]  /*5330*/  STG.E.U8 desc[UR36][R2.64], R0 ;  /* 0x0000000002007986 */ /* 0x0007e2000c101124 */
[----:B------:R-:W-:Y:S01]  /*5340*/  IMAD.MOV.U32 R17, RZ, RZ, R27 ;  /* 0x000000ffff117224 */ /* 0x000fe200078e001b */
[----:B------:R-:W-:Y:S06]  /*5350*/  BRA `(.L_x_3020) ;  /* 0x00000004002c7947 */ /* 0x000fec0003800000 */
.L_x_3043:
        /* <DEDUP_REMOVED lines=17> */
.L_x_3050:
[----:B------:R-:W-:-:S04]  /*5470*/  LOP3.LUT R0, R7, 0x80000000, RZ, 0xc0, !PT ;  /* 0x8000000007007812 */ /* 0x000fc800078ec0ff */
[----:B------:R-:W-:-:S04]  /*5480*/  SHF.R.U32.HI R5, RZ, 0x18, R0 ;  /* 0x00000018ff057819 */ /* 0x000fc80000011600 */
[----:B------:R-:W-:-:S04]  /*5490*/  LOP3.LUT R4, R4, R5, RZ, 0xfc, !PT ;  /* 0x0000000504047212 */ /* 0x000fc800078efcff */
[----:B------:R-:W-:-:S07]  /*54a0*/  PRMT R0, R4, 0x7610, R0 ;  /* 0x0000761004007816 */ /* 0x000fce0000000000 */
.L_x_3049:
[----:B------:R-:W-:Y:S05]  /*54b0*/  BSYNC B0 ;  /* 0x0000000000007941 */ /* 0x000fea0003800000 */
.L_x_3048:
[----:B------:R0:W-:Y:S01]  /*54c0*/  STG.E.U8 desc[UR36][R2.64], R0 ;  /* 0x0000000002007986 */ /* 0x0001e2000c101124 */
[----:B------:R-:W-:Y:S01]  /*54d0*/  IMAD.MOV.U32 R17, RZ, RZ, R27 ;  /* 0x000000ffff117224 */ /* 0x000fe200078e001b */
[----:B------:R-:W-:Y:S06]  /*54e0*/  BRA `(.L_x_3020) ;  /* 0x0000000000c87947 */ /* 0x000fec0003800000 */
.L_x_3042:
[----:B------:R-:W-:-:S13]  /*54f0*/  ISETP.NE.AND P0, PT, R4, 0x1c, PT ;  /* 0x0000001c0400780c */ /* 0x000fda0003f05270 */
[----:B------:R-:W-:Y:S05]  /*5500*/  @!P0 BRA `(.L_x_3051) ;  /* 0x0000000000b08947 */ /* 0x000fea0003800000 */
[----:B------:R-:W-:-:S13]  /*5510*/  ISETP.NE.AND P0, PT, R4, 0x1d, PT ;  /* 0x0000001d0400780c */ /* 0x000fda0003f05270 */
[----:B------:R-:W-:Y:S05]  /*5520*/  @!P0 BRA `(.L_x_3052) ;  /* 0x0000000000948947 */ /* 0x000fea0003800000 */
[----:B------:R-:W-:-:S13]  /*5530*/  ISETP.NE.AND P0, PT, R4, 0x2c, PT ;  /* 0x0000002c0400780c */ /* 0x000fda0003f05270 */
[----:B------:R-:W-:Y:S05]  /*5540*/  @P0 BRA `(.L_x_3025) ;  /* 0x0000000000440947 */ /* 0x000fea0003800000 */
[----:B------:R-:W-:Y:S02]  /*5550*/  HADD2.F32 R5, -RZ, R0.H0_H0 ;  /* 0x20000000ff057230 */ /* 0x000fe40000004100 */
        /* <DEDUP_REMOVED lines=16> */
.L_x_3025:
        /* <DEDUP_REMOVED lines=16> */
.L_x_3053:
[----:B------:R-:W-:Y:S01]  /*5760*/  IMAD.MOV.U32 R17, RZ, RZ, R27 ;  /* 0x000000ffff117224 */ /* 0x000fe200078e001b */
[----:B------:R-:W-:Y:S06]  /*5770*/  BRA `(.L_x_3020) ;  /* 0x0000000000247947 */ /* 0x000fec0003800000 */
.L_x_3052:
[----:B------:R-:W-:Y:S02]  /*5780*/  HADD2.F32 R4, -RZ, R0.H0_H0 ;  /* 0x20000000ff047230 */ /* 0x000fe40000004100 */
[----:B------:R-:W-:-:S04]  /*5790*/  IMAD.MOV.U32 R17, RZ, RZ, R27 ;  /* 0x000000ffff117224 */ /* 0x000fc800078e001b */
[----:B------:R-:W0:Y:S02]  /*57a0*/  F2I.U64.TRUNC R4, R4 ;  /* 0x0000000400047311 */ /* 0x000e24000020d800 */
[----:B0-----:R2:W-:Y:S01]  /*57b0*/  STG.E.64 desc[UR36][R2.64], R4 ;  /* 0x0000000402007986 */ /* 0x0015e2000c101b24 */
[----:B------:R-:W-:Y:S05]  /*57c0*/  BRA `(.L_x_3020) ;  /* 0x0000000000107947 */ /* 0x000fea0003800000 */
.L_x_3051:
[----:B------:R-:W-:Y:S02]  /*57d0*/  HADD2.F32 R0, -RZ, R0.H0_H0 ;  /* 0x20000000ff007230 */ /* 0x000fe40000004100 */
[----:B------:R-:W-:Y:S02]  /*57e0*/  IMAD.MOV.U32 R17, RZ, RZ, R27 ;  /* 0x000000ffff117224 */ /* 0x000fe400078e001b */
[----:B------:R-:W0:Y:S02]  /*57f0*/  F2I.FTZ.U32.TRUNC.NTZ R5, R0 ;  /* 0x0000000000057305 */ /* 0x000e24000021f000 */
[----:B0-----:R0:W-:Y:S03]  /*5800*/  STG.E desc[UR36][R2.64], R5 ;  /* 0x0000000502007986 */ /* 0x0011e6000c101924 */
.L_x_3020:
[----:B------:R-:W-:Y:S05]  /*5810*/  BSYNC B6 ;  /* 0x0000000000067941 */ /* 0x000fea0003800000 */
.L_x_3019:
[----:B------:R-:W-:Y:S01]  /*5820*/  ISETP.GE.AND P0, PT, R17, R16, PT ;  /* 0x000000101100720c */ /* 0x000fe20003f06270 */
[----:B------:R-:W-:-:S12]  /*5830*/  BSSY B6, `(.L_x_3054) ;  /* 0x00001fc000067945 */ /* 0x000fd80003800000 */
[----:B------:R-:W-:Y:S05]  /*5840*/  @P0 BRA `(.L_x_3055) ;  /* 0x0000001c00e80947 */ /* 0x000fea0003800000 */
[----:B01234-:R-:W0:Y:S01]  /*5850*/  LDC.64 R2, c[0x0][0x228] ;  /* 0x00008a00ff027b82 */ /* 0x01fe220000000a00 */
        /* <DEDUP_REMOVED lines=21> */
.L_x_3059:
[----:B------:R-:W-:-:S06]  /*59b0*/  HADD2.F32 R5, -RZ, R24.H0_H0 ;  /* 0x20000018ff057230 */ /* 0x000fcc0000004100 */
[----:B------:R-:W0:Y:S02]  /*59c0*/  F2I.S64.TRUNC R4, R5 ;  /* 0x0000000500047311 */ /* 0x000e24000020d900 */
[----:B0-----:R0:W-:Y:S01]  /*59d0*/  STG.E.U8 desc[UR36][R2.64], R4 ;  /* 0x0000000402007986 */ /* 0x0011e2000c101124 */
[----:B------:R-:W-:Y:S05]  /*59e0*/  BRA `(.L_x_3061) ;  /* 0x0000000c00847947 */ /* 0x000fea0003800000 */
.L_x_3058:
        /* <DEDUP_REMOVED lines=10> */
.L_x_3063:
[----:B------:R-:W-:-:S04]  /*5a90*/  HADD2.F32 R24, -RZ, R24.H0_H0 ;  /* 0x20000018ff187230 */ /* 0x000fc80000004100 */
[----:B------:R-:W0:Y:S02]  /*5aa0*/  F2I.FTZ.TRUNC.NTZ R5, R24 ;  /* 0x0000001800057305 */ /* 0x000e24000021f100 */
[----:B0-----:R0:W-:Y:S01]  /*5ab0*/  STG.E desc[UR36][R2.64], R5 ;  /* 0x0000000502007986 */ /* 0x0011e2000c101924 */
[----:B------:R-:W-:Y:S05]  /*5ac0*/  BRA `(.L_x_3061) ;  /* 0x0000000c004c7947 */ /* 0x000fea0003800000 */
.L_x_3062:
[----:B------:R-:W-:-:S04]  /*5ad0*/  HADD2.F32 R24, -RZ, R24.H0_H0 ;  /* 0x20000018ff187230 */ /* 0x000fc80000004100 */
[----:B------:R-:W0:Y:S02]  /*5ae0*/  F2I.FTZ.TRUNC.NTZ R5, R24 ;  /* 0x0000001800057305 */ /* 0x000e24000021f100 */
[----:B0-----:R0:W-:Y:S01]  /*5af0*/  STG.E.U16 desc[UR36][R2.64], R5 ;  /* 0x0000000502007986 */ /* 0x0011e2000c101524 */
[----:B------:R-:W-:Y:S05]  /*5b00*/  BRA `(.L_x_3061) ;  /* 0x0000000c003c7947 */ /* 0x000fea0003800000 */
.L_x_3057:
        /* <DEDUP_REMOVED lines=9> */
.L_x_3065:
[----:B------:R0:W-:Y:S01]  /*5ba0*/  STG.E.U16 desc[UR36][R2.64], R24 ;  /* 0x0000001802007986 */ /* 0x0001e2000c101524 */
[----:B------:R-:W-:Y:S05]  /*5bb0*/  BRA `(.L_x_3061) ;  /* 0x0000000c00107947 */ /* 0x000fea0003800000 */
.L_x_3064:
        /* <DEDUP_REMOVED lines=10> */
.L_x_3067:
[----:B------:R-:W-:-:S05]  /*5c60*/  HADD2.F32 R0, -RZ, R24.H0_H0 ;  /* 0x20000018ff007230 */ /* 0x000fca0000004100 */
[----:B------:R-:W-:-:S04]  /*5c70*/  F2FP.F16.F32.PACK_AB R0, RZ, R0 ;  /* 0x00000000ff00723e */ /* 0x000fc800000000ff */
[----:B------:R-:W-:-:S05]  /*5c80*/  PRMT R0, R0, 0x5410, RZ ;  /* 0x0000541000007816 */ /* 0x000fca00000000ff */
[----:B------:R0:W-:Y:S01]  /*5c90*/  STG.E desc[UR36][R2.64], R0 ;  /* 0x0000000002007986 */ /* 0x0001e2000c101924 */
[----:B------:R-:W-:Y:S05]  /*5ca0*/  BRA `(.L_x_3061) ;  /* 0x0000000800d47947 */ /* 0x000fea0003800000 */
.L_x_3066:
[----:B------:R-:W-:-:S05]  /*5cb0*/  HADD2.F32 R4, -RZ, R24.H0_H0 ;  /* 0x20000018ff047230 */ /* 0x000fca0000004100 */
[----:B------:R-:W-:-:S06]  /*5cc0*/  FMUL.FTZ R4, R4, 1 ;  /* 0x3f80000004047820 */ /* 0x000fcc0000410000 */
[----:B------:R-:W0:Y:S02]  /*5cd0*/  F2F.F64.F32 R4, R4 ;  /* 0x0000000400047310 */ /* 0x000e240000201800 */
[----:B0-----:R0:W-:Y:S01]  /*5ce0*/  STG.E.64 desc[UR36][R2.64], R4 ;  /* 0x0000000402007986 */ /* 0x0011e2000c101b24 */
[----:B------:R-:W-:Y:S05]  /*5cf0*/  BRA `(.L_x_3061) ;  /* 0x0000000800c07947 */ /* 0x000fea0003800000 */
.L_x_3056:
        /* <DEDUP_REMOVED lines=13> */
.L_x_3070:
[----:B------:R-:W-:Y:S01]  /*5dd0*/  HADD2.F32 R24, -RZ, R24.H0_H0 ;  /* 0x20000018ff187230 */ /* 0x000fe20000004100 */
[----:B------:R-:W-:-:S04]  /*5de0*/  CS2R R6, SRZ ;  /* 0x0000000000067805 */ /* 0x000fc8000001ff00 */
[----:B------:R-:W-:-:S06]  /*5df0*/  FMUL.FTZ R4, R24, 1 ;  /* 0x3f80000018047820 */ /* 0x000fcc0000410000 */
[----:B------:R-:W0:Y:S02]  /*5e00*/  F2F.F64.F32 R4, R4 ;  /* 0x0000000400047310 */ /* 0x000e240000201800 */
[----:B0-----:R0:W-:Y:S01]  /*5e10*/  STG.E.128 desc[UR36][R2.64], R4 ;  /* 0x0000000402007986 */ /* 0x0011e2000c101d24 */
[----:B------:R-:W-:Y:S05]  /*5e20*/  BRA `(.L_x_3061) ;  /* 0x0000000800747947 */ /* 0x000fea0003800000 */
.L_x_3069:
        /* <DEDUP_REMOVED lines=21> */
.L_x_3074:
[----:B------:R-:W-:Y:S05]  /*5f80*/  BSYNC B0 ;  /* 0x0000000000007941 */ /* 0x000fea0003800000 */
.L_x_3073:
[----:B------:R-:W-:-:S05]  /*5f90*/  LOP3.LUT R5, R0, R5, RZ, 0xfc, !PT ;  /* 0x0000000500057212 */ /* 0x000fca00078efcff */
[----:B------:R0:W-:Y:S01]  /*5fa0*/  STG.E.U8 desc[UR36][R2.64], R5 ;  /* 0x0000000502007986 */ /* 0x0001e2000c101124 */
[----:B------:R-:W-:Y:S05]  /*5fb0*/  BRA `(.L_x_3061) ;  /* 0x0000000800107947 */ /* 0x000fea0003800000 */
.L_x_3072:
        /* <DEDUP_REMOVED lines=13> */
.L_x_3076:
[----:B------:R-:W-:Y:S01]  /*6090*/  IMAD.MOV.U32 R0, RZ, RZ, 0x7f ;  /* 0x0000007fff007424 */ /* 0x000fe200078e00ff */
[----:B------:R-:W-:-:S04]  /*60a0*/  ISETP.GT.U32.AND P0, PT, R4, 0x7f800000, PT ;  /* 0x7f8000000400780c */ /* 0x000fc80003f04070 */
[----:B------:R-:W-:-:S09]  /*60b0*/  SEL R0, R0, 0x7c, P0 ;  /* 0x0000007c00007807 */ /* 0x000fd20000000000 */
.L_x_3077:
[----:B------:R-:W-:Y:S05]  /*60c0*/  BSYNC B0 ;  /* 0x0000000000007941 */ /* 0x000fea0003800000 */
.L_x_3075:
[----:B------:R-:W-:-:S04]  /*60d0*/  LOP3.LUT R4, R5, 0x80000000, RZ, 0xc0, !PT ;  /* 0x8000000005047812 */ /* 0x000fc800078ec0ff */
[----:B------:R-:W-:-:S04]  /*60e0*/  SHF.R.U32.HI R5, RZ, 0x18, R4 ;  /* 0x00000018ff057819 */ /* 0x000fc80000011604 */
[----:B------:R-:W-:-:S05]  /*60f0*/  LOP3.LUT R5, R0, R5, RZ, 0xfc, !PT ;  /* 0x0000000500057212 */ /* 0x000fca00078efcff */
[----:B------:R0:W-:Y:S01]  /*6100*/  STG.E.U8 desc[UR36][R2.64], R5 ;  /* 0x0000000502007986 */ /* 0x0001e2000c101124 */
[----:B------:R-:W-:Y:S05]  /*6110*/  BRA `(.L_x_3061) ;  /* 0x0000000400b87947 */ /* 0x000fea0003800000 */
.L_x_3071:
[----:B------:R-:W-:-:S05]  /*6120*/  HADD2.F32 R0, -RZ, R24.H0_H0 ;  /* 0x20000018ff007230 */ /* 0x000fca0000004100 */
[----:B------:R-:W-:-:S05]  /*6130*/  F2FP.BF16.F32.PACK_AB R0, RZ, R0 ;  /* 0x00000000ff00723e */ /* 0x000fca00000010ff */
[----:B------:R0:W-:Y:S01]  /*6140*/  STG.E.U16 desc[UR36][R2.64], R0 ;  /* 0x0000000002007986 */ /* 0x0001e2000c101524 */
[----:B------:R-:W-:Y:S05]  /*6150*/  BRA `(.L_x_3061) ;  /* 0x0000000400a87947 */ /* 0x000fea0003800000 */
.L_x_3068:
        /* <DEDUP_REMOVED lines=12> */
.L_x_3080:
        /* <DEDUP_REMOVED lines=17> */
.L_x_3083:
[----:B------:R-:W-:-:S04]  /*6330*/  LOP3.LUT R0, R7, 0x80000000, RZ, 0xc0, !PT ;  /* 0x8000000007007812 */ /* 0x000fc800078ec0ff */
[----:B------:R-:W-:-:S04]  /*6340*/  SHF.R.U32.HI R5, RZ, 0x18, R0 ;  /* 0x00000018ff057819 */ /* 0x000fc80000011600 */
[----:B------:R-:W-:-:S04]  /*6350*/  LOP3.LUT R4, R4, R5, RZ, 0xfc, !PT ;  /* 0x0000000504047212 */ /* 0x000fc800078efcff */
[----:B------:R-:W-:-:S07]  /*6360*/  PRMT R0, R4, 0x7610, R0 ;  /* 0x0000761004007816 */ /* 0x000fce0000000000 */
.L_x_3082:
[----:B------:R-:W-:Y:S05]  /*6370*/  BSYNC B0 ;  /* 0x0000000000007941 */ /* 0x000fea0003800000 */
.L_x_3081:
[----:B------:R3:W-:Y:S01]  /*6380*/  STG.E.U8 desc[UR36][R2.64], R0 ;  /* 0x0000000002007986 */ /* 0x0007e2000c101124 */
[----:B------:R-:W-:Y:S05]  /*6390*/  BRA `(.L_x_3061) ;  /* 0x0000000400187947 */ /* 0x000fea0003800000 */
.L_x_3079:
        /* <DEDUP_REMOVED lines=17> */
.L_x_3086:
[----:B------:R-:W-:-:S04]  /*64b0*/  LOP3.LUT R0, R7, 0x80000000, RZ, 0xc0, !PT ;  /* 0x8000000007007812 */ /* 0x000fc800078ec0ff */
[----:B------:R-:W-:-:S04]  /*64c0*/  SHF.R.U32.HI R5, RZ, 0x18, R0 ;  /* 0x00000018ff057819 */ /* 0x000fc80000011600 */
[----:B------:R-:W-:-:S04]  /*64d0*/  LOP3.LUT R4, R4, R5, RZ, 0xfc, !PT ;  /* 0x0000000504047212 */ /* 0x000fc800078efcff */
[----:B------:R-:W-:-:S07]  /*64e0*/  PRMT R0, R4, 0x7610, R0 ;  /* 0x0000761004007816 */ /* 0x000fce0000000000 */
.L_x_3085:
[----:B------:R-:W-:Y:S05]  /*64f0*/  BSYNC B0 ;  /* 0x0000000000007941 */ /* 0x000fea0003800000 */
.L_x_3084:
[----:B------:R0:W-:Y:S01]  /*6500*/  STG.E.U8 desc[UR36][R2.64], R0 ;  /* 0x0000000002007986 */ /* 0x0001e2000c101124 */
[----:B------:R-:W-:Y:S05]  /*6510*/  BRA `(.L_x_3061) ;  /* 0x0000000000b87947 */ /* 0x000fea0003800000 */
.L_x_3078:
        /* <DEDUP_REMOVED lines=22> */
.L_x_3060:
        /* <DEDUP_REMOVED lines=16> */
.L_x_3089:
[----:B------:R-:W-:Y:S05]  /*6780*/  BRA `(.L_x_3061) ;  /* 0x00000000001c7947 */ /* 0x000fea0003800000 */
.L_x_3088:
[----:B------:R-:W-:-:S06]  /*6790*/  HADD2.F32 R4, -RZ, R24.H0_H0 ;  /* 0x20000018ff047230 */ /* 0x000fcc0000004100 */
[----:B------:R-:W0:Y:S02]  /*67a0*/  F2I.U64.TRUNC R4, R4 ;  /* 0x0000000400047311 */ /* 0x000e24000020d800 */
[----:B0-----:R2:W-:Y:S01]  /*67b0*/  STG.E.64 desc[UR36][R2.64], R4 ;  /* 0x0000000402007986 */ /* 0x0015e2000c101b24 */
[----:B------:R-:W-:Y:S05]  /*67c0*/  BRA `(.L_x_3061) ;  /* 0x00000000000c7947 */ /* 0x000fea0003800000 */
.L_x_3087:
[----:B------:R-:W-:-:S04]  /*67d0*/  HADD2.F32 R24, -RZ, R24.H0_H0 ;  /* 0x20000018ff187230 */ /* 0x000fc80000004100 */
[----:B------:R-:W0:Y:S02]  /*67e0*/  F2I.FTZ.U32.TRUNC.NTZ R5, R24 ;  /* 0x0000001800057305 */ /* 0x000e24000021f000 */
[----:B0-----:R0:W-:Y:S02]  /*67f0*/  STG.E desc[UR36][R2.64], R5 ;  /* 0x0000000502007986 */ /* 0x0011e4000c101924 */
.L_x_3061:
[----:B------:R-:W-:-:S05]  /*6800*/  VIADD R17, R17, 0x80 ;  /* 0x0000008011117836 */ /* 0x000fca0000000000 */
[----:B------:R-:W-:-:S13]  /*6810*/  ISETP.GE.AND P0, PT, R17, R16, PT ;  /* 0x000000101100720c */ /* 0x000fda0003f06270 */
        /* <DEDUP_REMOVED lines=19> */
[----:B------:R-:W-:-:S06]  /*6950*/  HADD2.F32 R23, -RZ, R23.H0_H0 ;  /* 0x20000017ff177230 */ /* 0x000fcc0000004100 */
[----:B------:R-:W0:Y:S02]  /*6960*/  F2I.FTZ.TRUNC.NTZ R23, R23 ;  /* 0x0000001700177305 */ /* 0x000e24000021f100 */
[----:B0-----:R4:W-:Y:S01]  /*6970*/  STG.E.U8 desc[UR36][R2.64], R23 ;  /* 0x0000001702007986 */ /* 0x0019e2000c101124 */
[----:B------:R-:W-:Y:S05]  /*6980*/  BRA `(.L_x_3095) ;  /* 0x0000000c00947947 */ /* 0x000fea0003800000 */
.L_x_3093:
[----:B------:R-:W-:-:S06]  /*6990*/  HADD2.F32 R5, -RZ, R23.H0_H0 ;  /* 0x20000017ff057230 */ /* 0x000fcc0000004100 */
[----:B------:R-:W0:Y:S02]  /*69a0*/  F2I.S64.TRUNC R4, R5 ;  /* 0x0000000500047311 */ /* 0x000e24000020d900 */
[----:B0-----:R3:W-:Y:S01]  /*69b0*/  STG.E.U8 desc[UR36][R2.64], R4 ;  /* 0x0000000402007986 */ /* 0x0017e2000c101124 */
[----:B------:R-:W-:Y:S05]  /*69c0*/  BRA `(.L_x_3095) ;  /* 0x0000000c00847947 */ /* 0x000fea0003800000 */
.L_x_3092:
        /* <DEDUP_REMOVED lines=10> */
.L_x_3097:
[----:B------:R-:W-:-:S06]  /*6a70*/  HADD2.F32 R23, -RZ, R23.H0_H0 ;  /* 0x20000017ff177230 */ /* 0x000fcc0000004100 */
[----:B------:R-:W0:Y:S02]  /*6a80*/  F2I.FTZ.TRUNC.NTZ R23, R23 ;  /* 0x0000001700177305 */ /* 0x000e24000021f100 */
[----:B0-----:R2:W-:Y:S01]  /*6a90*/  STG.E desc[UR36][R2.64], R23 ;  /* 0x0000001702007986 */ /* 0x0015e2000c101924 */
[----:B------:R-:W-:Y:S05]  /*6aa0*/  BRA `(.L_x_3095) ;  /* 0x0000000c004c7947 */ /* 0x000fea0003800000 */
.L_x_3096:
[----:B------:R-:W-:-:S06]  /*6ab0*/  HADD2.F32 R23, -RZ, R23.H0_H0 ;  /* 0x20000017ff177230 */ /* 0x000fcc0000004100 */
[----:B------:R-:W0:Y:S02]  /*6ac0*/  F2I.FTZ.TRUNC.NTZ R23, R23 ;  /* 0x0000001700177305 */ /* 0x000e24000021f100 */
[----:B0-----:R0:W-:Y:S01]  /*6ad0*/  STG.E.U16 desc[UR36][R2.64], R23 ;  /* 0x0000001702007986 */ /* 0x0011e2000c101524 */
[----:B------:R-:W-:Y:S05]  /*6ae0*/  BRA `(.L_x_3095) ;  /* 0x0000000c003c7947 */ /* 0x000fea0003800000 */
.L_x_3091:
        /* <DEDUP_REMOVED lines=9> */
.L_x_3099:
[----:B------:R0:W-:Y:S01]  /*6b80*/  STG.E.U16 desc[UR36][R2.64], R23 ;  /* 0x0000001702007986 */ /* 0x0001e2000c101524 */
[----:B------:R-:W-:Y:S05]  /*6b90*/  BRA `(.L_x_3095) ;  /* 0x0000000c00107947 */ /* 0x000fea0003800000 */
.L_x_3098:
        /* <DEDUP_REMOVED lines=10> */
.L_x_3101:
[----:B------:R-:W-:-:S05]  /*6c40*/  HADD2.F32 R0, -RZ, R23.H0_H0 ;  /* 0x20000017ff007230 */ /* 0x000fca0000004100 */
[----:B------:R-:W-:-:S04]  /*6c50*/  F2FP.F16.F32.PACK_AB R0, RZ, R0 ;  /* 0x00000000ff00723e */ /* 0x000fc800000000ff */
[----:B------:R-:W-:-:S05]  /*6c60*/  PRMT R0, R0, 0x5410, RZ ;  /* 0x0000541000007816 */ /* 0x000fca00000000ff */
[----:B------:R0:W-:Y:S01]  /*6c70*/  STG.E desc[UR36][R2.64], R0 ;  /* 0x0000000002007986 */ /* 0x0001e2000c101924 */
[----:B------:R-:W-:Y:S05]  /*6c80*/  BRA `(.L_x_3095) ;  /* 0x0000000800d47947 */ /* 0x000fea0003800000 */
.L_x_3100:
[----:B------:R-:W-:-:S05]  /*6c90*/  HADD2.F32 R4, -RZ, R23.H0_H0 ;  /* 0x20000017ff047230 */ /* 0x000fca0000004100 */
[----:B------:R-:W-:-:S06]  /*6ca0*/  FMUL.FTZ R4, R4, 1 ;  /* 0x3f80000004047820 */ /* 0x000fcc0000410000 */
[----:B------:R-:W0:Y:S02]  /*6cb0*/  F2F.F64.F32 R4, R4 ;  /* 0x0000000400047310 */ /* 0x000e240000201800 */
[----:B0-----:R0:W-:Y:S01]  /*6cc0*/  STG.E.64 desc[UR36][R2.64], R4 ;  /* 0x0000000402007986 */ /* 0x0011e2000c101b24 */
[----:B------:R-:W-:Y:S05]  /*6cd0*/  BRA `(.L_x_3095) ;  /* 0x0000000800c07947 */ /* 0x000fea0003800000 */
.L_x_3090:
        /* <DEDUP_REMOVED lines=13> */
.L_x_3104:
[----:B------:R-:W-:Y:S01]  /*6db0*/  HADD2.F32 R23, -RZ, R23.H0_H0 ;  /* 0x20000017ff177230 */ /* 0x000fe20000004100 */
[----:B------:R-:W-:-:S04]  /*6dc0*/  CS2R R6, SRZ ;  /* 0x0000000000067805 */ /* 0x000fc8000001ff00 */
[----:B------:R-:W-:-:S06]  /*6dd0*/  FMUL.FTZ R4, R23, 1 ;  /* 0x3f80000017047820 */ /* 0x000fcc0000410000 */
[----:B------:R-:W0:Y:S02]  /*6de0*/  F2F.F64.F32 R4, R4 ;  /* 0x0000000400047310 */ /* 0x000e240000201800 */
[----:B0-----:R0:W-:Y:S01]  /*6df0*/  STG.E.128 desc[UR36][R2.64], R4 ;  /* 0x0000000402007986 */ /* 0x0011e2000c101d24 */
[----:B------:R-:W-:Y:S05]  /*6e00*/  BRA `(.L_x_3095) ;  /* 0x0000000800747947 */ /* 0x000fea0003800000 */
.L_x_3103:
        /* <DEDUP_REMOVED lines=21> */
.L_x_3108:
[----:B------:R-:W-:Y:S05]  /*6f60*/  BSYNC B0 ;  /* 0x0000000000007941 */ /* 0x000fea0003800000 */
.L_x_3107:
[----:B------:R-:W-:-:S05]  /*6f70*/  LOP3.LUT R5, R0, R5, RZ, 0xfc, !PT ;  /* 0x0000000500057212 */ /* 0x000fca00078efcff */
[----:B------:R0:W-:Y:S01]  /*6f80*/  STG.E.U8 desc[UR36][R2.64], R5 ;  /* 0x0000000502007986 */ /* 0x0001e2000c101124 */
[----:B------:R-:W-:Y:S05]  /*6f90*/  BRA `(.L_x_3095) ;  /* 0x0000000800107947 */ /* 0x000fea0003800000 */
.L_x_3106:
        /* <DEDUP_REMOVED lines=13> */
.L_x_3110:
[----:B------:R-:W-:Y:S01]  /*7070*/  IMAD.MOV.U32 R0, RZ, RZ, 0x7f ;  /* 0x0000007fff007424 */ /* 0x000fe200078e00ff */
[----:B------:R-:W-:-:S04]  /*7080*/  ISETP.GT.U32.AND P0, PT, R4, 0x7f800000, PT ;  /* 0x7f8000000400780c */ /* 0x000fc80003f04070 */
[----:B------:R-:W-:-:S09]  /*7090*/  SEL R0, R0, 0x7c, P0 ;  /* 0x0000007c00007807 */ /* 0x000fd20000000000 */
.L_x_3111:
[----:B------:R-:W-:Y:S05]  /*70a0*/  BSYNC B0 ;  /* 0x0000000000007941 */ /* 0x000fea0003800000 */
.L_x_3109:
[----:B------:R-:W-:-:S04]  /*70b0*/  LOP3.LUT R4, R23, 0x80000000, RZ, 0xc0, !PT ;  /* 0x8000000017047812 */ /* 0x000fc800078ec0ff */
[----:B------:R-:W-:-:S04]  /*70c0*/  SHF.R.U32.HI R5, RZ, 0x18, R4 ;  /* 0x00000018ff057819 */ /* 0x000fc80000011604 */
[----:B------:R-:W-:-:S05]  /*70d0*/  LOP3.LUT R5, R0, R5, RZ, 0xfc, !PT ;  /* 0x0000000500057212 */ /* 0x000fca00078efcff */
[----:B------:R0:W-:Y:S01]  /*70e0*/  STG.E.U8 desc[UR36][R2.64], R5 ;  /* 0x0000000502007986 */ /* 0x0001e2000c101124 */
[----:B------:R-:W-:Y:S05]  /*70f0*/  BRA `(.L_x_3095) ;  /* 0x0000000400b87947 */ /* 0x000fea0003800000 */
.L_x_3105:
[----:B------:R-:W-:-:S05]  /*7100*/  HADD2.F32 R0, -RZ, R23.H0_H0 ;  /* 0x20000017ff007230 */ /* 0x000fca0000004100 */
[----:B------:R-:W-:-:S05]  /*7110*/  F2FP.BF16.F32.PACK_AB R0, RZ, R0 ;  /* 0x00000000ff00723e */ /* 0x000fca00000010ff */
[----:B------:R0:W-:Y:S01]  /*7120*/  STG.E.U16 desc[UR36][R2.64], R0 ;  /* 0x0000000002007986 */ /* 0x0001e2000c101524 */
[----:B------:R-:W-:Y:S05]  /*7130*/  BRA `(.L_x_3095) ;  /* 0x0000000400a87947 */ /* 0x000fea0003800000 */
.L_x_3102:
        /* <DEDUP_REMOVED lines=12> */
.L_x_3114:
        /* <DEDUP_REMOVED lines=17> */
.L_x_3117:
[----:B------:R-:W-:-:S04]  /*7310*/  LOP3.LUT R0, R23, 0x80000000, RZ, 0xc0, !PT ;  /* 0x8000000017007812 */ /* 0x000fc800078ec0ff */
[----:B------:R-:W-:-:S04]  /*7320*/  SHF.R.U32.HI R5, RZ, 0x18, R0 ;  /* 0x00000018ff057819 */ /* 0x000fc80000011600 */
[----:B------:R-:W-:-:S04]  /*7330*/  LOP3.LUT R4, R4, R5, RZ, 0xfc, !PT ;  /* 0x0000000504047212 */ /* 0x000fc800078efcff */
[----:B------:R-:W-:-:S07]  /*7340*/  PRMT R0, R4, 0x7610, R0 ;  /* 0x0000761004007816 */ /* 0x000fce0000000000 */
.L_x_3116:
[----:B------:R-:W-:Y:S05]  /*7350*/  BSYNC B0 ;  /* 0x0000000000007941 */ /* 0x000fea0003800000 */
.L_x_3115:
[----:B------:R0:W-:Y:S01]  /*7360*/  STG.E.U8 desc[UR36][R2.64], R0 ;  /* 0x0000000002007986 */ /* 0x0001e2000c101124 */
[----:B------:R-:W-:Y:S05]  /*7370*/  BRA `(.L_x_3095) ;  /* 0x0000000400187947 */ /* 0x000fea0003800000 */
.L_x_3113:
        /* <DEDUP_REMOVED lines=17> */
.L_x_3120:
[----:B------:R-:W-:-:S04]  /*7490*/  LOP3.LUT R0, R23, 0x80000000, RZ, 0xc0, !PT ;  /* 0x8000000017007812 */ /* 0x000fc800078ec0ff */
[----:B------:R-:W-:-:S04]  /*74a0*/  SHF.R.U32.HI R5, RZ, 0x18, R0 ;  /* 0x00000018ff057819 */ /* 0x000fc80000011600 */
[----:B------:R-:W-:-:S04]  /*74b0*/  LOP3.LUT R4, R4, R5, RZ, 0xfc, !PT ;  /* 0x0000000504047212 */ /* 0x000fc800078efcff */
[----:B------:R-:W-:-:S07]  /*74c0*/  PRMT R0, R4, 0x7610, R0 ;  /* 0x0000761004007816 */ /* 0x000fce0000000000 */
.L_x_3119:
[----:B------:R-:W-:Y:S05]  /*74d0*/  BSYNC B0 ;  /* 0x0000000000007941 */ /* 0x000fea0003800000 */
.L_x_3118:
[----:B------:R0:W-:Y:S01]  /*74e0*/  STG.E.U8 desc[UR36][R2.64], R0 ;  /* 0x0000000002007986 */ /* 0x0001e2000c101124 */
[----:B------:R-:W-:Y:S05]  /*74f0*/  BRA `(.L_x_3095) ;  /* 0x0000000000b87947 */ /* 0x000fea0003800000 */
.L_x_3112:
[----:B------:R-:W-:-:S13]  /*7500*/  ISETP.NE.AND P0, PT, R0, 0x1c, PT ;  /* 0x0000001c0000780c */ /* 0x000fda0003f05270 */
[----:B------:R-:W-:Y:S05]  /*7510*/  @!P0 BRA `(.L_x_3121) ;  /* 0x0000000000a48947 */ /* 0x000fea0003800000 */
[----:B------:R-:W-:-:S13]  /*7520*/  ISETP.NE.AND P0, PT, R0, 0x1d, PT ;  /* 0x0000001d0000780c */ /* 0x000fda0003f05270 */
[----:B------:R-:W-:Y:S05]  /*7530*/  @!P0 BRA `(.L_x_3122) ;  /* 0x00000000008c8947 */ /* 0x000fea0003800000 */
[----:B------:R-:W-:-:S13]  /*7540*/  ISETP.NE.AND P0, PT, R0, 0x2c, PT ;  /* 0x0000002c0000780c */ /* 0x000fda0003f05270 */
[----:B------:R-:W-:Y:S05]  /*7550*/  @P0 BRA `(.L_x_3094) ;  /* 0x0000000000400947 */ /* 0x000fea0003800000 */
[----:B------:R-:W-:Y:S02]  /*7560*/  HADD2.F32 R23, -RZ, R23.H0_H0 ;  /* 0x20000017ff177230 */ /* 0x000fe40000004100 */
        /* <DEDUP_REMOVED lines=15> */
.L_x_3094:
        /* <DEDUP_REMOVED lines=16> */
.L_x_3123:
[----:B------:R-:W-:Y:S05]  /*7760*/  BRA `(.L_x_3095) ;  /* 0x00000000001c7947 */ /* 0x000fea0003800000 */
.L_x_3122:
[----:B------:R-:W-:-:S06]  /*7770*/  HADD2.F32 R4, -RZ, R23.H0_H0 ;  /* 0x20000017ff047230 */ /* 0x000fcc0000004100 */
[----:B------:R-:W0:Y:S02]  /*7780*/  F2I.U64.TRUNC R4, R4 ;  /* 0x0000000400047311 */ /* 0x000e24000020d800 */
[----:B0-----:R0:W-:Y:S01]  /*7790*/  STG.E.64 desc[UR36][R2.64], R4 ;  /* 0x0000000402007986 */ /* 0x0011e2000c101b24 */
[----:B------:R-:W-:Y:S05]  /*77a0*/  BRA `(.L_x_3095) ;  /* 0x00000000000c7947 */ /* 0x000fea0003800000 */
.L_x_3121:
[----:B------:R-:W-:-:S06]  /*77b0*/  HADD2.F32 R23, -RZ, R23.H0_H0 ;  /* 0x20000017ff177230 */ /* 0x000fcc0000004100 */
[----:B------:R-:W0:Y:S02]  /*77c0*/  F2I.FTZ.U32.TRUNC.NTZ R23, R23 ;  /* 0x0000001700177305 */ /* 0x000e24000021f000 */
[----:B0-----:R0:W-:Y:S02]  /*77d0*/  STG.E desc[UR36][R2.64], R23 ;  /* 0x0000001702007986 */ /* 0x0011e4000c101924 */
.L_x_3095:
[----:B------:R-:W-:-:S07]  /*77e0*/  VIADD R17, R17, 0x80 ;  /* 0x0000008011117836 */ /* 0x000fce0000000000 */
.L_x_3055:
[----:B------:R-:W-:Y:S05]  /*77f0*/  BSYNC B6 ;  /* 0x0000000000067941 */ /* 0x000fea0003800000 */
.L_x_3054:
[----:B------:R-:W-:-:S13]  /*7800*/  ISETP.GE.AND P0, PT, R17, R16, PT ;  /* 0x000000101100720c */ /* 0x000fda0003f06270 */
[----:B------:R-:W-:Y:S05]  /*7810*/  @P0 EXIT ;  /* 0x000000000000094d */ /* 0x000fea0003800000 */
[----:B01234-:R-:W0:Y:S01]  /*7820*/  LDC.64 R2, c[0x0][0x228] ;  /* 0x00008a00ff027b82 */ /* 0x01fe220000000a00 */
        /* <DEDUP_REMOVED lines=20> */
.L_x_3127:
[----:B------:R-:W-:-:S06]  /*7970*/  HADD2.F32 R5, -RZ, R22.H0_H0 ;  /* 0x20000016ff057230 */ /* 0x000fcc0000004100 */
[----:B------:R-:W0:Y:S02]  /*7980*/  F2I.S64.TRUNC R4, R5 ;  /* 0x0000000500047311 */ /* 0x000e24000020d900 */
[----:B0-----:R-:W-:Y:S01]  /*7990*/  STG.E.U8 desc[UR36][R2.64], R4 ;  /* 0x0000000402007986 */ /* 0x001fe2000c101124 */
[----:B------:R-:W-:Y:S05]  /*79a0*/  EXIT ;  /* 0x000000000000794d */ /* 0x000fea0003800000 */
.L_x_3126:
        /* <DEDUP_REMOVED lines=10> */
.L_x_3130:
[----:B------:R-:W-:-:S04]  /*7a50*/  HADD2.F32 R22, -RZ, R22.H0_H0 ;  /* 0x20000016ff167230 */ /* 0x000fc80000004100 */
[----:B------:R-:W0:Y:S02]  /*7a60*/  F2I.FTZ.TRUNC.NTZ R5, R22 ;  /* 0x0000001600057305 */ /* 0x000e24000021f100 */
[----:B0-----:R-:W-:Y:S01]  /*7a70*/  STG.E desc[UR36][R2.64], R5 ;  /* 0x0000000502007986 */ /* 0x001fe2000c101924 */
[----:B------:R-:W-:Y:S05]  /*7a80*/  EXIT ;  /* 0x000000000000794d */ /* 0x000fea0003800000 */
.L_x_3129:
[----:B------:R-:W-:-:S04]  /*7a90*/  HADD2.F32 R22, -RZ, R22.H0_H0 ;  /* 0x20000016ff167230 */ /* 0x000fc80000004100 */
[----:B------:R-:W0:Y:S02]  /*7aa0*/  F2I.FTZ.TRUNC.NTZ R5, R22 ;  /* 0x0000001600057305 */ /* 0x000e24000021f100 */
[----:B0-----:R-:W-:Y:S01]  /*7ab0*/  STG.E.U16 desc[UR36][R2.64], R5 ;  /* 0x0000000502007986 */ /* 0x001fe2000c101524 */
[----:B------:R-:W-:Y:S05]  /*7ac0*/  EXIT ;  /* 0x000000000000794d */ /* 0x000fea0003800000 */
.L_x_3125:
        /* <DEDUP_REMOVED lines=9> */
.L_x_3132:
[----:B------:R-:W-:Y:S01]  /*7b60*/  STG.E.U16 desc[UR36][R2.64], R22 ;  /* 0x0000001602007986 */ /* 0x000fe2000c101524 */
[----:B------:R-:W-:Y:S05]  /*7b70*/  EXIT ;  /* 0x000000000000794d */ /* 0x000fea0003800000 */
.L_x_3131:
        /* <DEDUP_REMOVED lines=10> */
.L_x_3134:
[----:B------:R-:W-:-:S05]  /*7c20*/  HADD2.F32 R0, -RZ, R22.H0_H0 ;  /* 0x20000016ff007230 */ /* 0x000fca0000004100 */
[----:B------:R-:W-:-:S04]  /*7c30*/  F2FP.F16.F32.PACK_AB R0, RZ, R0 ;  /* 0x00000000ff00723e */ /* 0x000fc800000000ff */
[----:B------:R-:W-:-:S05]  /*7c40*/  PRMT R0, R0, 0x5410, RZ ;  /* 0x0000541000007816 */ /* 0x000fca00000000ff */
[----:B------:R-:W-:Y:S01]  /*7c50*/  STG.E desc[UR36][R2.64], R0 ;  /* 0x0000000002007986 */ /* 0x000fe2000c101924 */
[----:B------:R-:W-:Y:S05]  /*7c60*/  EXIT ;  /* 0x000000000000794d */ /* 0x000fea0003800000 */
.L_x_3133:
[----:B------:R-:W-:-:S05]  /*7c70*/  HADD2.F32 R4, -RZ, R22.H0_H0 ;  /* 0x20000016ff047230 */ /* 0x000fca0000004100 */
[----:B------:R-:W-:-:S06]  /*7c80*/  FMUL.FTZ R4, R4, 1 ;  /* 0x3f80000004047820 */ /* 0x000fcc0000410000 */
[----:B------:R-:W0:Y:S02]  /*7c90*/  F2F.F64.F32 R4, R4 ;  /* 0x0000000400047310 */ /* 0x000e240000201800 */
[----:B0-----:R-:W-:Y:S01]  /*7ca0*/  STG.E.64 desc[UR36][R2.64], R4 ;  /* 0x0000000402007986 */ /* 0x001fe2000c101b24 */
[----:B------:R-:W-:Y:S05]  /*7cb0*/  EXIT ;  /* 0x000000000000794d */ /* 0x000fea0003800000 */
.L_x_3124:
        /* <DEDUP_REMOVED lines=13> */
.L_x_3137:
[----:B------:R-:W-:Y:S01]  /*7d90*/  HADD2.F32 R22, -RZ, R22.H0_H0 ;  /* 0x20000016ff167230 */ /* 0x000fe20000004100 */
[----:B------:R-:W-:-:S04]  /*7da0*/  CS2R R6, SRZ ;  /* 0x0000000000067805 */ /* 0x000fc8000001ff00 */
[----:B------:R-:W-:-:S06]  /*7db0*/  FMUL.FTZ R4, R22, 1 ;  /* 0x3f80000016047820 */ /* 0x000fcc0000410000 */
[----:B------:R-:W0:Y:S02]  /*7dc0*/  F2F.F64.F32 R4, R4 ;  /* 0x0000000400047310 */ /* 0x000e240000201800 */
[----:B0-----:R-:W-:Y:S01]  /*7dd0*/  STG.E.128 desc[UR36][R2.64], R4 ;  /* 0x0000000402007986 */ /* 0x001fe2000c101d24 */
[----:B------:R-:W-:Y:S05]  /*7de0*/  EXIT ;  /* 0x000000000000794d */ /* 0x000fea0003800000 */
.L_x_3136:
        /* <DEDUP_REMOVED lines=21> */
.L_x_3141:
[----:B------:R-:W-:Y:S05]  /*7f40*/  BSYNC B0 ;  /* 0x0000000000007941 */ /* 0x000fea0003800000 */
.L_x_3140:
[----:B------:R-:W-:-:S05]  /*7f50*/  LOP3.LUT R5, R0, R5, RZ, 0xfc, !PT ;  /* 0x0000000500057212 */ /* 0x000fca00078efcff */
[----:B------:R-:W-:Y:S01]  /*7f60*/  STG.E.U8 desc[UR36][R2.64], R5 ;  /* 0x0000000502007986 */ /* 0x000fe2000c101124 */
[----:B------:R-:W-:Y:S05]  /*7f70*/  EXIT ;  /* 0x000000000000794d */ /* 0x000fea0003800000 */
.L_x_3139:
        /* <DEDUP_REMOVED lines=13> */
.L_x_3143:
[----:B------:R-:W-:Y:S01]  /*8050*/  IMAD.MOV.U32 R0, RZ, RZ, 0x7f ;  /* 0x0000007fff007424 */ /* 0x000fe200078e00ff */
[----:B------:R-:W-:-:S04]  /*8060*/  ISETP.GT.U32.AND P0, PT, R4, 0x7f800000, PT ;  /* 0x7f8000000400780c */ /* 0x000fc80003f04070 */
[----:B------:R-:W-:-:S09]  /*8070*/  SEL R0, R0, 0x7c, P0 ;  /* 0x0000007c00007807 */ /* 0x000fd20000000000 */
.L_x_3144:
[----:B------:R-:W-:Y:S05]  /*8080*/  BSYNC B0 ;  /* 0x0000000000007941 */ /* 0x000fea0003800000 */
.L_x_3142:
[----:B------:R-:W-:-:S04]  /*8090*/  LOP3.LUT R4, R5, 0x80000000, RZ, 0xc0, !PT ;  /* 0x8000000005047812 */ /* 0x000fc800078ec0ff */
[----:B------:R-:W-:-:S04]  /*80a0*/  SHF.R.U32.HI R5, RZ, 0x18, R4 ;  /* 0x00000018ff057819 */ /* 0x000fc80000011604 */
[----:B------:R-:W-:-:S05]  /*80b0*/  LOP3.LUT R5, R0, R5, RZ, 0xfc, !PT ;  /* 0x0000000500057212 */ /* 0x000fca00078efcff */
[----:B------:R-:W-:Y:S01]  /*80c0*/  STG.E.U8 desc[UR36][R2.64], R5 ;  /* 0x0000000502007986 */ /* 0x000fe2000c101124 */
[----:B------:R-:W-:Y:S05]  /*80d0*/  EXIT ;  /* 0x000000000000794d */ /* 0x000fea0003800000 */
.L_x_3138:
[----:B------:R-:W-:-:S05]  /*80e0*/  HADD2.F32 R0, -RZ, R22.H0_H0 ;  /* 0x20000016ff007230 */ /* 0x000fca0000004100 */
[----:B------:R-:W-:-:S05]  /*80f0*/  F2FP.BF16.F32.PACK_AB R0, RZ, R0 ;  /* 0x00000000ff00723e */ /* 0x000fca00000010ff */
[----:B------:R-:W-:Y:S01]  /*8100*/  STG.E.U16 desc[UR36][R2.64], R0 ;  /* 0x0000000002007986 */ /* 0x000fe2000c101524 */
[----:B------:R-:W-:Y:S05]  /*8110*/  EXIT ;  /* 0x000000000000794d */ /* 0x000fea0003800000 */
.L_x_3135:
        /* <DEDUP_REMOVED lines=12> */
.L_x_3147:
        /* <DEDUP_REMOVED lines=17> */
.L_x_3150:
[----:B------:R-:W-:-:S04]  /*82f0*/  LOP3.LUT R0, R7, 0x80000000, RZ, 0xc0, !PT ;  /* 0x8000000007007812 */ /* 0x000fc800078ec0ff */
[----:B------:R-:W-:-:S04]  /*8300*/  SHF.R.U32.HI R5, RZ, 0x18, R0 ;  /* 0x00000018ff057819 */ /* 0x000fc80000011600 */
[----:B------:R-:W-:-:S04]  /*8310*/  LOP3.LUT R4, R4, R5, RZ, 0xfc, !PT ;  /* 0x0000000504047212 */ /* 0x000fc800078efcff */
[----:B------:R-:W-:-:S07]  /*8320*/  PRMT R0, R4, 0x7610, R0 ;  /* 0x0000761004007816 */ /* 0x000fce0000000000 */
.L_x_3149:
[----:B------:R-:W-:Y:S05]  /*8330*/  BSYNC B0 ;  /* 0x0000000000007941 */ /* 0x000fea0003800000 */
.L_x_3148:
[----:B------:R-:W-:Y:S01]  /*8340*/  STG.E.U8 desc[UR36][R2.64], R0 ;  /* 0x0000000002007986 */ /* 0x000fe2000c101124 */
[----:B------:R-:W-:Y:S05]  /*8350*/  EXIT ;  /* 0x000000000000794d */ /* 0x000fea0003800000 */
.L_x_3146:
        /* <DEDUP_REMOVED lines=17> */
.L_x_3153:
[----:B------:R-:W-:-:S04]  /*8470*/  LOP3.LUT R0, R7, 0x80000000, RZ, 0xc0, !PT ;  /* 0x8000000007007812 */ /* 0x000fc800078ec0ff */
[----:B------:R-:W-:-:S04]  /*8480*/  SHF.R.U32.HI R5, RZ, 0x18, R0 ;  /* 0x00000018ff057819 */ /* 0x000fc80000011600 */
[----:B------:R-:W-:-:S04]  /*8490*/  LOP3.LUT R4, R4, R5, RZ, 0xfc, !PT ;  /* 0x0000000504047212 */ /* 0x000fc800078efcff */
[----:B------:R-:W-:-:S07]  /*84a0*/  PRMT R0, R4, 0x7610, R0 ;  /* 0x0000761004007816 */ /* 0x000fce0000000000 */
.L_x_3152:
[----:B------:R-:W-:Y:S05]  /*84b0*/  BSYNC B0 ;  /* 0x0000000000007941 */ /* 0x000fea0003800000 */
.L_x_3151:
[----:B------:R-:W-:Y:S01]  /*84c0*/  STG.E.U8 desc[UR36][R2.64], R0 ;  /* 0x0000000002007986 */ /* 0x000fe2000c101124 */
[----:B------:R-:W-:Y:S05]  /*84d0*/  EXIT ;  /* 0x000000000000794d */ /* 0x000fea0003800000 */
.L_x_3145:
        /* <DEDUP_REMOVED lines=22> */
.L_x_3128:
        /* <DEDUP_REMOVED lines=16> */
.L_x_3156:
[----:B------:R-:W-:Y:S05]  /*8740*/  EXIT ;  /* 0x000000000000794d */ /* 0x000fea0003800000 */
.L_x_3155:
[----:B------:R-:W-:-:S06]  /*8750*/  HADD2.F32 R4, -RZ, R22.H0_H0 ;  /* 0x20000016ff047230 */ /* 0x000fcc0000004100 */
[----:B------:R-:W0:Y:S02]  /*8760*/  F2I.U64.TRUNC R4, R4 ;  /* 0x0000000400047311 */ /* 0x000e24000020d800 */
[----:B0-----:R-:W-:Y:S01]  /*8770*/  STG.E.64 desc[UR36][R2.64], R4 ;  /* 0x0000000402007986 */ /* 0x001fe2000c101b24 */
[----:B------:R-:W-:Y:S05]  /*8780*/  EXIT ;  /* 0x000000000000794d */ /* 0x000fea0003800000 */
.L_x_3154:
[----:B------:R-:W-:-:S04]  /*8790*/  HADD2.F32 R22, -RZ, R22.H0_H0 ;  /* 0x20000016ff167230 */ /* 0x000fc80000004100 */
[----:B------:R-:W0:Y:S02]  /*87a0*/  F2I.FTZ.U32.TRUNC.NTZ R5, R22 ;  /* 0x0000001600057305 */ /* 0x000e24000021f000 */
[----:B0-----:R-:W-:Y:S01]  /*87b0*/  STG.E desc[UR36][R2.64], R5 ;  /* 0x0000000502007986 */ /* 0x001fe2000c101924 */
[----:B------:R-:W-:Y:S05]  /*87c0*/  EXIT ;  /* 0x000000000000794d */ /* 0x000fea0003800000 */
.L_x_3157:
        /* <DEDUP_REMOVED lines=11> */
.L_x_71597:


//--------------------- .text._ZN2at6native18elementwise_kernelILi128ELi4EZNS0_22gpu_kernel_impl_nocastIZNS0_50_GLOBAL__N__2680c7bb_12_PowKernel_cu_140f0503_289629pow_tensor_scalar_kernel_implIN3c104HalfES6_EEvRNS_18TensorIteratorBaseET0_EUlS6_E2_EEvS8_RKT_EUliE_EEviT1_ --------------------------
	.section	.text._ZN2at6native18elementwise_kernelILi128ELi4EZNS0_22gpu_kernel_impl_nocastIZNS0_50_GLOBAL__N__2680c7bb_12_PowKernel_cu_140f0503_289629pow_tensor_scalar_kernel_implIN3c104HalfES6_EEvRNS_18TensorIteratorBaseET0_EUlS6_E2_EEvS8_RKT_EUliE_EEviT1_,"ax",@progbits
	.align	128
        .global         _ZN2at6native18elementwise_kernelILi128ELi4EZNS0_22gpu_kernel_impl_nocastIZNS0_50_GLOBAL__N__2680c7bb_12_PowKernel_cu_140f0503_289629pow_tensor_scalar_kernel_implIN3c104HalfES6_EEvRNS_18TensorIteratorBaseET0_EUlS6_E2_EEvS8_RKT_EUliE_EEviT1_
        .type           _ZN2at6native18elementwise_kernelILi128ELi4EZNS0_22gpu_kernel_impl_nocastIZNS0_50_GLOBAL__N__2680c7bb_12_PowKernel_cu_140f0503_289629pow_tensor_scalar_kernel_implIN3c104HalfES6_EEvRNS_18TensorIteratorBaseET0_EUlS6_E2_EEvS8_RKT_EUliE_EEviT1_,@function
        .size           _ZN2at6native18elementwise_kernelILi128ELi4EZNS0_22gpu_kernel_impl_nocastIZNS0_50_GLOBAL__N__2680c7bb_12_PowKernel_cu_140f0503_289629pow_tensor_scalar_kernel_implIN3c104HalfES6_EEvRNS_18TensorIteratorBaseET0_EUlS6_E2_EEvS8_RKT_EUliE_EEviT1_,(.L_x_71598 - _ZN2at6native18elementwise_kernelILi128ELi4EZNS0_22gpu_kernel_impl_nocastIZNS0_50_GLOBAL__N__2680c7bb_12_PowKernel_cu_140f0503_289629pow_tensor_scalar_kernel_implIN3c104HalfES6_EEvRNS_18TensorIteratorBaseET0_EUlS6_E2_EEvS8_RKT_EUliE_EEviT1_)
        .other          _ZN2at6native18elementwise_kernelILi128ELi4EZNS0_22gpu_kernel_impl_nocastIZNS0_50_GLOBAL__N__2680c7bb_12_PowKernel_cu_140f0503_289629pow_tensor_scalar_kernel_implIN3c104HalfES6_EEvRNS_18TensorIteratorBaseET0_EUlS6_E2_EEvS8_RKT_EUliE_EEviT1_,@"STO_CUDA_ENTRY STV_DEFAULT"
_ZN2at6native18elementwise_kernelILi128ELi4EZNS0_22gpu_kernel_impl_nocastIZNS0_50_GLOBAL__N__2680c7bb_12_PowKernel_cu_140f0503_289629pow_tensor_scalar_kernel_implIN3c104HalfES6_EEvRNS_18TensorIteratorBaseET0_EUlS6_E2_EEvS8_RKT_EUliE_EEviT1_:
.text._ZN2at6native18elementwise_kernelILi128ELi4EZNS0_22gpu_kernel_impl_nocastIZNS0_50_GLOBAL__N__2680c7bb_12_PowKernel_cu_140f0503_289629pow_tensor_scalar_kernel_implIN3c104HalfES6_EEvRNS_18TensorIteratorBaseET0_EUlS6_E2_EEvS8_RKT_EUliE_EEviT1_:
        /* <DEDUP_REMOVED lines=297> */
[----:B------:R-:W-:-:S03]  /*1290*/  @P0 IMAD.MOV.U32 R8, RZ, RZ, RZ ;  /* 0x000000ffff080224 */ /* 0x000fc600078e00ff */
        /* <DEDUP_REMOVED lines=13> */
.L_x_3160:
[----:B------:R-:W-:Y:S02]  /*1370*/  ULDC.64 UR8, c[0x0][0x418] ;  /* 0x0001060000087ab9 */ /* 0x000fe40000000a00 */
[----:B------:R-:W-:Y:S02]  /*1380*/  IADD3 R4, P0, R2, UR8, RZ ;  /* 0x0000000802047c10 */ /* 0x000fe4000ff1e0ff */
[----:B------:R-:W0:Y:S02]  /*1390*/  LDC.U16 R2, c[0x0][0x420] ;  /* 0x00010800ff027b82 */ /* 0x000e240000000400 */
[----:B------:R-:W-:Y:S01]  /*13a0*/  IADD3.X R5, RZ, UR9, RZ, P0, !PT ;  /* 0x00000009ff057c10 */ /* 0x000fe200087fe4ff */
[----:B------:R-:W-:-:S04]  /*13b0*/  ULDC.64 UR8, c[0x0][0x410] ;  /* 0x0001040000087ab9 */ /* 0x000fc80000000a00 */
[----:B------:R-:W2:Y:S01]  /*13c0*/  LDG.E.U16 R4, desc[UR4][R4.64] ;  /* 0x0000000404047981 */ /* 0x000ea2000c1e1500 */
[----:B------:R-:W-:Y:S01]  /*13d0*/  IADD3 R0, R0, 0x80, RZ ;  /* 0x0000008000007810 */ /* 0x000fe20007ffe0ff */
[----:B0-----:R-:W-:Y:S02]  /*13e0*/  HADD2.F32 R2, -RZ, R2.H0_H0 ;  /* 0x20000002ff027230 */ /* 0x001fe40000004100 */
[----:B--2---:R-:W-:-:S04]  /*13f0*/  HADD2.F32 R6, -RZ, R4.H0_H0 ;  /* 0x20000004ff067230 */ /* 0x004fc80000004100 */
[----:B------:R-:W0:Y:S02]  /*1400*/  MUFU.LG2 R7, R6 ;  /* 0x0000000600077308 */ /* 0x000e240000000c00 */
[----:B0-----:R-:W-:Y:S01]  /*1410*/  FMUL.FTZ R7, R2, R7 ;  /* 0x0000000702077220 */ /* 0x001fe20000410000 */
[----:B------:R-:W-:-:S04]  /*1420*/  IADD3 R2, P0, R3, UR8, RZ ;  /* 0x0000000803027c10 */ /* 0x000fc8000ff1e0ff */
[----:B------:R-:W-:Y:S01]  /*1430*/  IADD3.X R3, RZ, UR9, RZ, P0, !PT ;  /* 0x00000009ff037c10 */ /* 0x000fe200087fe4ff */
[----:B------:R-:W0:Y:S02]  /*1440*/  MUFU.EX2 R7, R7 ;  /* 0x0000000700077308 */ /* 0x000e240000000800 */
[----:B0-----:R-:W-:-:S05]  /*1450*/  F2FP.F16.F32.PACK_AB R5, RZ, R7 ;  /* 0x00000007ff05723e */ /* 0x001fca00000000ff */
[----:B------:R0:W-:Y:S02]  /*1460*/  STG.E.U16 desc[UR4][R2.64], R5 ;  /* 0x0000000502007986 */ /* 0x0001e4000c101504 */
.L_x_3159:
[----:B------:R-:W-:Y:S05]  /*1470*/  BSYNC B0 ;  /* 0x0000000000007941 */ /* 0x000fea0003800000 */
.L_x_3158:
        /* <DEDUP_REMOVED lines=305> */
.L_x_3163:
[----:B------:R-:W-:Y:S02]  /*2790*/  ULDC.64 UR8, c[0x0][0x418] ;  /* 0x0001060000087ab9 */ /* 0x000fe40000000a00 */
[----:B------:R-:W-:Y:S02]  /*27a0*/  IADD3 R4, P0, R2, UR8, RZ ;  /* 0x0000000802047c10 */ /* 0x000fe4000ff1e0ff */
[----:B------:R-:W0:Y:S02]  /*27b0*/  LDC.U16 R2, c[0x0][0x420] ;  /* 0x00010800ff027b82 */ /* 0x000e240000000400 */
[----:B------:R-:W-:Y:S01]  /*27c0*/  IADD3.X R5, RZ, UR9, RZ, P0, !PT ;  /* 0x00000009ff057c10 */ /* 0x000fe200087fe4ff */
[----:B------:R-:W-:-:S04]  /*27d0*/  ULDC.64 UR8, c[0x0][0x410] ;  /* 0x0001040000087ab9 */ /* 0x000fc80000000a00 */
[----:B------:R-:W2:Y:S01]  /*27e0*/  LDG.E.U16 R4, desc[UR4][R4.64] ;  /* 0x0000000404047981 */ /* 0x000ea2000c1e1500 */
[----:B------:R-:W-:Y:S01]  /*27f0*/  IADD3 R0, R0, 0x80, RZ ;  /* 0x0000008000007810 */ /* 0x000fe20007ffe0ff */
[----:B0-----:R-:W-:Y:S01]  /*2800*/  HADD2.F32 R7, -RZ, R2.H0_H0 ;  /* 0x20000002ff077230 */ /* 0x001fe20000004100 */
[----:B------:R-:W-:-:S04]  /*2810*/  IADD3 R2, P0, R3, UR8, RZ ;  /* 0x0000000803027c10 */ /* 0x000fc8000ff1e0ff */
[----:B------:R-:W-:Y:S02]  /*2820*/  IADD3.X R3, RZ, UR9, RZ, P0, !PT ;  /* 0x00000009ff037c10 */ /* 0x000fe400087fe4ff */
[----:B------:R-:W-:Y:S01]  /*2830*/  ISETP.GE.AND P0, PT, R0, UR6, PT ;  /* 0x0000000600007c0c */ /* 0x000fe2000bf06270 */
[----:B--2---:R-:W-:-:S06]  /*2840*/  HADD2.F32 R6, -RZ, R4.H0_H0 ;  /* 0x20000004ff067230 */ /* 0x004fcc0000004100 */
[----:B------:R-:W0:Y:S02]  /*2850*/  MUFU.LG2 R6, R6 ;  /* 0x0000000600067308 */ /* 0x000e240000000c00 */
[----:B0-----:R-:W-:-:S06]  /*2860*/  FMUL.FTZ R7, R7, R6 ;  /* 0x0000000607077220 */ /* 0x001fcc0000410000 */
[----:B------:R-:W0:Y:S02]  /*2870*/  MUFU.EX2 R7, R7 ;  /* 0x0000000700077308 */ /* 0x000e240000000800 */
[----:B0-----:R-:W-:-:S05]  /*2880*/  F2FP.F16.F32.PACK_AB R5, RZ, R7 ;  /* 0x00000007ff05723e */ /* 0x001fca00000000ff */
[----:B------:R1:W-:Y:S01]  /*2890*/  STG.E.U16 desc[UR4][R2.64], R5 ;  /* 0x0000000502007986 */ /* 0x0003e2000c101504 */
        /* <DEDUP_REMOVED lines=303> */
.L_x_3164:
        /* <DEDUP_REMOVED lines=9> */
[----:B------:R-:W-:Y:S01]  /*3c20*/  IADD3.X R3, RZ, UR9, RZ, P0, !PT ;  /* 0x00000009ff037c10 */ /* 0x000fe200087fe4ff */
[----:B--2---:R-:W-:-:S06]  /*3c30*/  HADD2.F32 R6, -RZ, R4.H0_H0 ;  /* 0x20000004ff067230 */ /* 0x004fcc0000004100 */
[----:B------:R-:W0:Y:S02]  /*3c40*/  MUFU.LG2 R6, R6 ;  /* 0x0000000600067308 */ /* 0x000e240000000c00 */
[----:B0-----:R-:W-:-:S06]  /*3c50*/  FMUL.FTZ R7, R7, R6 ;  /* 0x0000000607077220 */ /* 0x001fcc0000410000 */
[----:B------:R-:W0:Y:S02]  /*3c60*/  MUFU.EX2 R7, R7 ;  /* 0x0000000700077308 */ /* 0x000e240000000800 */
[----:B0-----:R-:W-:-:S05]  /*3c70*/  F2FP.F16.F32.PACK_AB R5, RZ, R7 ;  /* 0x00000007ff05723e */ /* 0x001fca00000000ff */
[----:B------:R2:W-:Y:S02]  /*3c80*/  STG.E.U16 desc[UR4][R2.64], R5 ;  /* 0x0000000502007986 */ /* 0x0005e4000c101504 */
.L_x_3162:
[----:B------:R-:W-:Y:S05]  /*3c90*/  BSYNC B0 ;  /* 0x0000000000007941 */ /* 0x000fea0003800000 */
.L_x_3161:
        /* <DEDUP_REMOVED lines=304> */
.L_x_3165:
[----:B------:R-:W-:Y:S02]  /*4fa0*/  ULDC.64 UR6, c[0x0][0x418] ;  /* 0x0001060000067ab9 */ /* 0x000fe40000000a00 */
[----:B------:R-:W-:Y:S02]  /*4fb0*/  IADD3 R4, P0, R2, UR6, RZ ;  /* 0x0000000602047c10 */ /* 0x000fe4000ff1e0ff */
[----:B------:R-:W0:Y:S02]  /*4fc0*/  LDC.U16 R2, c[0x0][0x420] ;  /* 0x00010800ff027b82 */ /* 0x000e240000000400 */
[----:B------:R-:W-:Y:S01]  /*4fd0*/  IADD3.X R5, RZ, UR7, RZ, P0, !PT ;  /* 0x00000007ff057c10 */ /* 0x000fe200087fe4ff */
[----:B------:R-:W-:-:S04]  /*4fe0*/  ULDC.64 UR6, c[0x0][0x410] ;  /* 0x0001040000067ab9 */ /* 0x000fc80000000a00 */
[----:B------:R-:W2:Y:S01]  /*4ff0*/  LDG.E.U16 R4, desc[UR4][R4.64] ;  /* 0x0000000404047981 */ /* 0x000ea2000c1e1500 */
        /* <DEDUP_REMOVED lines=8> */
[----:B------:R-:W-:Y:S01]  /*5080*/  STG.E.U16 desc[UR4][R2.64], R5 ;  /* 0x0000000502007986 */ /* 0x000fe2000c101504 */
[----:B------:R-:W-:Y:S05]  /*5090*/  EXIT ;  /* 0x000000000000794d */ /* 0x000fea0003800000 */
.L_x_3166:
        /* <DEDUP_REMOVED lines=14> */
.L_x_71598:


//--------------------- .text._ZN2at6native27unrolled_elementwise_kernelIZNS0_50_GLOBAL__N__2680c7bb_12_PowKernel_cu_140f0503_289629pow_tensor_scalar_kernel_implIN3c104HalfES5_EEvRNS_18TensorIteratorBaseET0_EUlS5_E2_St5arrayIPcLm2EELi4E23TrivialOffsetCalculatorILi1EjESE_NS0_6memory15LoadWithoutCastENSF_16StoreWithoutCastEEEviT_S8_T2_T3_T4_T5_ --------------------------
	.section	.text._ZN2at6native27unrolled_elementwise_kernelIZNS0_50_GLOBAL__N__2680c7bb_12_PowKernel_cu_140f0503_289629pow_tensor_scalar_kernel_implIN3c104HalfES5_EEvRNS_18TensorIteratorBaseET0_EUlS5_E2_St5arrayIPcLm2EELi4E23TrivialOffsetCalculatorILi1EjESE_NS0_6memory15LoadWithoutCastENSF_16StoreWithoutCastEEEviT_S8_T2_T3_T4_T5_,"ax",@progbits
	.align	128
        .global         _ZN2at6native27unrolled_elementwise_kernelIZNS0_50_GLOBAL__N__2680c7bb_12_PowKernel_cu_140f0503_289629pow_tensor_scalar_kernel_implIN3c104HalfES5_EEvRNS_18TensorIteratorBaseET0_EUlS5_E2_St5arrayIPcLm2EELi4E23TrivialOffsetCalculatorILi1EjESE_NS0_6memory15LoadWithoutCastENSF_16StoreWithoutCastEEEviT_S8_T2_T3_T4_T5_
        .type           _ZN2at6native27unrolled_elementwise_kernelIZNS0_50_GLOBAL__N__2680c7bb_12_PowKernel_cu_140f0503_289629pow_tensor_scalar_kernel_implIN3c104HalfES5_EEvRNS_18TensorIteratorBaseET0_EUlS5_E2_St5arrayIPcLm2EELi4E23TrivialOffsetCalculatorILi1EjESE_NS0_6memory15LoadWithoutCastENSF_16StoreWithoutCastEEEviT_S8_T2_T3_T4_T5_,@function
        .size           _ZN2at6native27unrolled_elementwise_kernelIZNS0_50_GLOBAL__N__2680c7bb_12_PowKernel_cu_140f0503_289629pow_tensor_scalar_kernel_implIN3c104HalfES5_EEvRNS_18TensorIteratorBaseET0_EUlS5_E2_St5arrayIPcLm2EELi4E23TrivialOffsetCalculatorILi1EjESE_NS0_6memory15LoadWithoutCastENSF_16StoreWithoutCastEEEviT_S8_T2_T3_T4_T5_,(.L_x_71599 - _ZN2at6native27unrolled_elementwise_kernelIZNS0_50_GLOBAL__N__2680c7bb_12_PowKernel_cu_140f0503_289629pow_tensor_scalar_kernel_implIN3c104HalfES5_EEvRNS_18TensorIteratorBaseET0_EUlS5_E2_St5arrayIPcLm2EELi4E23TrivialOffsetCalculatorILi1EjESE_NS0_6memory15LoadWithoutCastENSF_16StoreWithoutCastEEEviT_S8_T2_T3_T4_T5_)
        .other          _ZN2at6native27unrolled_elementwise_kernelIZNS0_50_GLOBAL__N__2680c7bb_12_PowKernel_cu_140f0503_289629pow_tensor_scalar_kernel_implIN3c104HalfES5_EEvRNS_18TensorIteratorBaseET0_EUlS5_E2_St5arrayIPcLm2EELi4E23TrivialOffsetCalculatorILi1EjESE_NS0_6memory15LoadWithoutCastENSF_16StoreWithoutCastEEEviT_S8_T2_T3_T4_T5_,@"STO_CUDA_ENTRY STV_DEFAULT"
_ZN2at6native27unrolled_elementwise_kernelIZNS0_50_GLOBAL__N__2680c7bb_12_PowKernel_cu_140f0503_289629pow_tensor_scalar_kernel_implIN3c104HalfES5_EEvRNS_18TensorIteratorBaseET0_EUlS5_E2_St5arrayIPcLm2EELi4E23TrivialOffsetCalculatorILi1EjESE_NS0_6memory15LoadWithoutCastENSF_16StoreWithoutCastEEEviT_S8_T2_T3_T4_T5_:
.text._ZN2at6native27unrolled_elementwise_kernelIZNS0_50_GLOBAL__N__2680c7bb_12_PowKernel_cu_140f0503_289629pow_tensor_scalar_kernel_implIN3c104HalfES5_EEvRNS_18TensorIteratorBaseET0_EUlS5_E2_St5arrayIPcLm2EELi4E23TrivialOffsetCalculatorILi1EjESE_NS0_6memory15LoadWithoutCastENSF_16StoreWithoutCastEEEviT_S8_T2_T3_T4_T5_:
[----:B------:R-:W-:Y:S01]  /*0000*/  LDC R1, c[0x0][0x28] ;  /* 0x00000a00ff017b82 */ /* 0x000fe20000000800 */
[----:B------:R-:W0:Y:S07]  /*0010*/  S2R R0, SR_CTAID.X ;  /* 0x0000000000007919 */ /* 0x000e2e0000002500 */
[----:B------:R-:W0:Y:S01]  /*0020*/  LDC R9, c[0x0][0x210] ;  /* 0x00008400ff097b82 */ /* 0x000e220000000800 */
[----:B------:R-:W-:Y:S01]  /*0030*/  PRMT R10, RZ, 0x7610, R10 ;  /* 0x00007610ff0a7816 */ /* 0x000fe2000000000a */
[----:B------:R-:W-:Y:S01]  /*0040*/  ULDC.64 UR4, c[0x0][0x208] ;  /* 0x0000820000047ab9 */ /* 0x000fe20000000a00 */
[----:B------:R-:W1:Y:S01]  /*0050*/  S2R R7, SR_TID.X ;  /* 0x0000000000077919 */ /* 0x000e620000002100 */
[----:B0-----:R-:W-:Y:S01]  /*0060*/  IMAD R2, R0, -0x200, R9 ;  /* 0xfffffe0000027824 */ /* 0x001fe200078e0209 */
[----:B-1----:R-:W-:-:S04]  /*0070*/  MOV R19, R7 ;  /* 0x0000000700137202 */ /* 0x002fc80000000f00 */
[----:B------:R-:W-:-:S13]  /*0080*/  ISETP.GE.AND P0, PT, R7, R2, PT ;  /* 0x000000020700720c */ /* 0x000fda0003f06270 */
[----:B------:R-:W-:Y:S01]  /*0090*/  @!P0 IMAD R11, R0, 0x200, R19 ;  /* 0x00000200000b8824 */ /* 0x000fe200078e0213 */
[----:B------:R-:W-:Y:S01]  /*00a0*/  @!P0 IADD3 R19, R19, 0x80, RZ ;  /* 0x0000008013138810 */ /* 0x000fe20007ffe0ff */
[----:B------:R-:W0:Y:S03]  /*00b0*/  @!P0 LDC.64 R14, c[0x0][0x230] ;  /* 0x00008c00ff0e8b82 */ /* 0x000e260000000a00 */
[----:B------:R-:W-:-:S13]  /*00c0*/  ISETP.GE.AND P1, PT, R19, R2, PT ;  /* 0x000000021300720c */ /* 0x000fda0003f26270 */
[----:B------:R-:W-:Y:S01]  /*00d0*/  @!P1 IMAD R17, R0, 0x200, R19 ;  /* 0x0000020000119824 */ /* 0x000fe200078e0213 */
[----:B------:R-:W-:Y:S01]  /*00e0*/  @!P1 IADD3 R19, R19, 0x80, RZ ;  /* 0x0000008013139810 */ /* 0x000fe20007ffe0ff */
[----:B------:R-:W1:Y:S03]  /*00f0*/  @!P1 LDC.64 R12, c[0x0][0x230] ;  /* 0x00008c00ff0c9b82 */ /* 0x000e660000000a00 */
        /* <DEDUP_REMOVED lines=10> */
[----:B------:R1:W3:Y:S01]  /*01a0*/  @!P1 LDG.E.U16 R11, desc[UR4][R12.64] ;  /* 0x000000040c0b9981 */ /* 0x0002e2000c1e1500 */
[----:B------:R-:W-:-:S06]  /*01b0*/  PRMT R6, RZ, 0x7610, R6 ;  /* 0x00007610ff067816 */ /* 0x000fcc0000000006 */
[----:B------:R-:W-:Y:S01]  /*01c0*/  @!P2 IMAD R19, R0, 0x200, R19 ;  /* 0x000002000013a824 */ /* 0x000fe200078e0213 */
[----:B-1----:R-:W1:Y:S01]  /*01d0*/  @!P0 LDC.U16 R12, c[0x0][0x218] ;  /* 0x00008600ff0c8b82 */ /* 0x002e620000000400 */
[----:B0-----:R-:W-:-:S05]  /*01e0*/  @!P3 IMAD.WIDE.U32 R16, R21, 0x2, R8 ;  /* 0x000000021510b825 */ /* 0x001fca00078e0008 */
[----:B------:R-:W4:Y:S02]  /*01f0*/  @!P3 LDG.E.U16 R18, desc[UR4][R16.64] ;  /* 0x000000041012b981 */ /* 0x000f24000c1e1500 */
[----:B------:R-:W0:Y:S02]  /*0200*/  @!P2 LDC.64 R8, c[0x0][0x230] ;  /* 0x00008c00ff08ab82 */ /* 0x000e240000000a00 */
[----:B0-----:R-:W-:-:S05]  /*0210*/  @!P2 IMAD.WIDE.U32 R8, R19, 0x2, R8 ;  /* 0x000000021308a825 */ /* 0x001fca00078e0008 */
[----:B------:R1:W5:Y:S01]  /*0220*/  @!P2 LDG.E.U16 R6, desc[UR4][R8.64] ;  /* 0x000000040806a981 */ /* 0x000362000c1e1500 */
[C---:B------:R-:W-:Y:S01]  /*0230*/  IADD3 R15, R7.reuse, 0x80, RZ ;  /* 0x00000080070f7810 */ /* 0x040fe20007ffe0ff */
[----:B------:R-:W-:-:S03]  /*0240*/  VIADD R13, R7, 0x100 ;  /* 0x00000100070d7836 */ /* 0x000fc60000000000 */
[-C--:B------:R-:W-:Y:S02]  /*0250*/  ISETP.GE.AND P2, PT, R15, R2.reuse, PT ;  /* 0x000000020f00720c */ /* 0x080fe40003f46270 */
[----:B------:R-:W-:Y:S01]  /*0260*/  ISETP.GE.AND P3, PT, R13, R2, PT ;  /* 0x000000020d00720c */ /* 0x000fe20003f66270 */
[----:B-1----:R-:W-:-:S10]  /*0270*/  @!P0 HADD2.F32 R8, -RZ, R12.H0_H0 ;  /* 0x2000000cff088230 */ /* 0x002fd40000004100 */
[----:B------:R-:W0:Y:S08]  /*0280*/  @!P2 LDC.U16 R14, c[0x0][0x218] ;  /* 0x00008600ff0eab82 */ /* 0x000e300000000400 */
[----:B------:R-:W1:Y:S01]  /*0290*/  @!P3 LDC.U16 R16, c[0x0][0x218] ;  /* 0x00008600ff10bb82 */ /* 0x000e620000000400 */
[----:B------:R-:W-:-:S04]  /*02a0*/  IADD3 R15, R7, 0x180, RZ ;  /* 0x00000180070f7810 */ /* 0x000fc80007ffe0ff */
[----:B------:R-:W-:Y:S01]  /*02b0*/  ISETP.GE.AND P1, PT, R15, R2, PT ;  /* 0x000000020f00720c */ /* 0x000fe20003f26270 */
[----:B------:R-:W-:Y:S02]  /*02c0*/  @!P0 IMAD R15, R0, 0x200, R7 ;  /* 0x00000200000f8824 */ /* 0x000fe400078e0207 */
[----:B0-----:R-:W-:Y:S01]  /*02d0*/  @!P2 HADD2.F32 R12, -RZ, R14.H0_H0 ;  /* 0x2000000eff0ca230 */ /* 0x001fe20000004100 */
[----:B------:R-:W-:-:S04]  /*02e0*/  @!P0 IADD3 R7, R7, 0x80, RZ ;  /* 0x0000008007078810 */ /* 0x000fc80007ffe0ff */
[----:B------:R-:W-:Y:S01]  /*02f0*/  ISETP.GE.AND P4, PT, R7, R2, PT ;  /* 0x000000020700720c */ /* 0x000fe20003f86270 */
[----:B------:R-:W-:Y:S01]  /*0300*/  BSSY B0, `(.L_x_3167) ;  /* 0x0000023000007945 */ /* 0x000fe20003800000 */
[----:B--2---:R-:W-:-:S04]  /*0310*/  @!P0 HADD2.F32 R10, -RZ, R10.H0_H0 ;  /* 0x2000000aff0a8230 */ /* 0x004fc80000004100 */
[----:B------:R0:W2:Y:S02]  /*0320*/  @!P0 MUFU.LG2 R13, R10 ;  /* 0x0000000a000d8308 */ /* 0x0000a40000000c00 */
[----:B0-----:R-:W0:Y:S01]  /*0330*/  @!P1 LDC.U16 R10, c[0x0][0x218] ;  /* 0x00008600ff0a9b82 */ /* 0x001e220000000400 */
[----:B---3--:R-:W-:Y:S02]  /*0340*/  @!P2 HADD2.F32 R11, -RZ, R11.H0_H0 ;  /* 0x2000000bff0ba230 */ /* 0x008fe40000004100 */
[----:B--2---:R-:W-:-:S05]  /*0350*/  @!P0 FMUL.FTZ R13, R8, R13 ;  /* 0x0000000d080d8220 */ /* 0x004fca0000410000 */
[----:B------:R-:W2:Y:S01]  /*0360*/  @!P0 LDC.64 R8, c[0x0][0x228] ;  /* 0x00008a00ff088b82 */ /* 0x000ea20000000a00 */
[----:B------:R-:W3:Y:S01]  /*0370*/  @!P2 MUFU.LG2 R11, R11 ;  /* 0x0000000b000ba308 */ /* 0x000ee20000000c00 */
[----:B----4-:R-:W-:-:S07]  /*0380*/  @!P3 HADD2.F32 R18, -RZ, R18.H0_H0 ;  /* 0x20000012ff12b230 */ /* 0x010fce0000004100 */
[----:B------:R-:W4:Y:S08]  /*0390*/  @!P0 MUFU.EX2 R13, R13 ;  /* 0x0000000d000d8308 */ /* 0x000f300000000800 */
[----:B------:R-:W0:Y:S01]  /*03a0*/  @!P3 MUFU.LG2 R18, R18 ;  /* 0x000000120012b308 */ /* 0x000e220000000c00 */
[----:B---3--:R-:W-:Y:S01]  /*03b0*/  @!P2 FMUL.FTZ R12, R12, R11 ;  /* 0x0000000b0c0ca220 */ /* 0x008fe20000410000 */
[----:B-1----:R-:W-:-:S02]  /*03c0*/  @!P3 HADD2.F32 R11, -RZ, R16.H0_H0 ;  /* 0x20000010ff0bb230 */ /* 0x002fc40000004100 */
[----:B--2---:R-:W-:Y:S01]  /*03d0*/  @!P0 IMAD.WIDE.U32 R8, R15, 0x2, R8 ;  /* 0x000000020f088825 */ /* 0x004fe200078e0008 */
[----:B----4-:R-:W-:-:S03]  /*03e0*/  @!P0 F2FP.F16.F32.PACK_AB R4, RZ, R13 ;  /* 0x0000000dff04823e */ /* 0x010fc600000000ff */
[----:B------:R-:W1:Y:S02]  /*03f0*/  @!P2 MUFU.EX2 R12, R12 ;  /* 0x0000000c000ca308 */ /* 0x000e640000000800 */
[----:B------:R2:W-:Y:S01]  /*0400*/  @!P0 STG.E.U16 desc[UR4][R8.64], R4 ;  /* 0x0000000408008986 */ /* 0x0005e2000c101504 */
[----:B0-----:R-:W-:Y:S01]  /*0410*/  @!P3 FMUL.FTZ R11, R11, R18 ;  /* 0x000000120b0bb220 */ /* 0x001fe20000410000 */
[----:B-----5:R-:W-:-:S05]  /*0420*/  @!P1 HADD2.F32 R6, -RZ, R6.H0_H0 ;  /* 0x20000006ff069230 */ /* 0x020fca0000004100 */
[----:B------:R-:W0:Y:S08]  /*0430*/  @!P3 MUFU.EX2 R11, R11 ;  /* 0x0000000b000bb308 */ /* 0x000e300000000800 */
[----:B------:R-:W3:Y:S01]  /*0440*/  @!P1 MUFU.LG2 R6, R6 ;  /* 0x0000000600069308 */ /* 0x000ee20000000c00 */
[----:B-1----:R-:W-:Y:S02]  /*0450*/  @!P2 F2FP.F16.F32.PACK_AB R5, RZ, R12 ;  /* 0x0000000cff05a23e */ /* 0x002fe400000000ff */
[----:B0-----:R-:W-:Y:S01]  /*0460*/  @!P3 F2FP.F16.F32.PACK_AB R3, RZ, R11 ;  /* 0x0000000bff03b23e */ /* 0x001fe200000000ff */
[----:B--2---:R-:W-:Y:S06]  /*0470*/  @P4 BRA `(.L_x_3168) ;  /* 0x00000000002c4947 */ /* 0x004fec0003800000 */
        /* <DEDUP_REMOVED lines=11> */
.L_x_3168:
[----:B------:R-:W-:Y:S05]  /*0530*/  BSYNC B0 ;  /* 0x0000000000007941 */ /* 0x000fea0003800000 */
.L_x_3167:
[----:B------:R-:W-:Y:S01]  /*0540*/  ISETP.GE.AND P0, PT, R7, R2, PT ;  /* 0x000000020700720c */ /* 0x000fe20003f06270 */
[----:B0-----:R-:W-:-:S05]  /*0550*/  @!P1 HADD2.F32 R3, -RZ, R10.H0_H0 ;  /* 0x2000000aff039230 */ /* 0x001fca0000004100 */
[----:B---3--:R-:W-:-:S07]  /*0560*/  @!P1 FMUL.FTZ R6, R3, R6 ;  /* 0x0000000603069220 */ /* 0x008fce0000410000 */
[----:B------:R-:W-:Y:S05]  /*0570*/  @P0 EXIT ;  /* 0x000000000000094d */ /* 0x000fea0003800000 */
[----:B------:R-:W0:Y:S01]  /*0580*/  LDC.64 R2, c[0x0][0x228] ;  /* 0x00008a00ff027b82 */ /* 0x000e220000000a00 */
[----:B------:R-:W1:Y:S01]  /*0590*/  @!P1 MUFU.EX2 R6, R6 ;  /* 0x0000000600069308 */ /* 0x000e620000000800 */
[----:B------:R-:W-:Y:S02]  /*05a0*/  LEA R7, R0, R7, 0x9 ;  /* 0x0000000700077211 */ /* 0x000fe400078e48ff */
[----:B-1----:R-:W-:-:S03]  /*05b0*/  @!P1 F2FP.F16.F32.PACK_AB R4, RZ, R6 ;  /* 0x00000006ff04923e */ /* 0x002fc600000000ff */
[----:B0-----:R-:W-:-:S05]  /*05c0*/  IMAD.WIDE.U32 R2, R7, 0x2, R2 ;  /* 0x0000000207027825 */ /* 0x001fca00078e0002 */
[----:B------:R-:W-:Y:S01]  /*05d0*/  STG.E.U16 desc[UR4][R2.64], R4 ;  /* 0x0000000402007986 */ /* 0x000fe2000c101504 */
[----:B------:R-:W-:Y:S05]  /*05e0*/  EXIT ;  /* 0x000000000000794d */ /* 0x000fea0003800000 */
.L_x_3169:
        /* <DEDUP_REMOVED lines=9> */
.L_x_71599:


//--------------------- .text._ZN2at6native29vectorized_elementwise_kernelILi2EZNS0_50_GLOBAL__N__2680c7bb_12_PowKernel_cu_140f0503_289629pow_tensor_scalar_kernel_implIN3c104HalfES5_EEvRNS_18TensorIteratorBaseET0_EUlS5_E2_St5arrayIPcLm2EEEEviS8_T1_ --------------------------
	.section	.text._ZN2at6native29vectorized_elementwise_kernelILi2EZNS0_50_GLOBAL__N__2680c7bb_12_PowKernel_cu_140f0503_289629pow_tensor_scalar_kernel_implIN3c104HalfES5_EEvRNS_18TensorIteratorBaseET0_EUlS5_E2_St5arrayIPcLm2EEEEviS8_T1_,"ax",@progbits
	.align	128
        .global         _ZN2at6native29vectorized_elementwise_kernelILi2EZNS0_50_GLOBAL__N__2680c7bb_12_PowKernel_cu_140f0503_289629pow_tensor_scalar_kernel_implIN3c104HalfES5_EEvRNS_18TensorIteratorBaseET0_EUlS5_E2_St5arrayIPcLm2EEEEviS8_T1_
        .type           _ZN2at6native29vectorized_elementwise_kernelILi2EZNS0_50_GLOBAL__N__2680c7bb_12_PowKernel_cu_140f0503_289629pow_tensor_scalar_kernel_implIN3c104HalfES5_EEvRNS_18TensorIteratorBaseET0_EUlS5_E2_St5arrayIPcLm2EEEEviS8_T1_,@function
        .size           _ZN2at6native29vectorized_elementwise_kernelILi2EZNS0_50_GLOBAL__N__2680c7bb_12_PowKernel_cu_140f0503_289629pow_tensor_scalar_kernel_implIN3c104HalfES5_EEvRNS_18TensorIteratorBaseET0_EUlS5_E2_St5arrayIPcLm2EEEEviS8_T1_,(.L_x_71600 - _ZN2at6native29vectorized_elementwise_kernelILi2EZNS0_50_GLOBAL__N__2680c7bb_12_PowKernel_cu_140f0503_289629pow_tensor_scalar_kernel_implIN3c104HalfES5_EEvRNS_18TensorIteratorBaseET0_EUlS5_E2_St5arrayIPcLm2EEEEviS8_T1_)
        .other          _ZN2at6native29vectorized_elementwise_kernelILi2EZNS0_50_GLOBAL__N__2680c7bb_12_PowKernel_cu_140f0503_289629pow_tensor_scalar_kernel_implIN3c104HalfES5_EEvRNS_18TensorIteratorBaseET0_EUlS5_E2_St5arrayIPcLm2EEEEviS8_T1_,@"STO_CUDA_ENTRY STV_DEFAULT"
_ZN2at6native29vectorized_elementwise_kernelILi2EZNS0_50_GLOBAL__N__2680c7bb_12_PowKernel_cu_140f0503_289629pow_tensor_scalar_kernel_implIN3c104HalfES5_EEvRNS_18TensorIteratorBaseET0_EUlS5_E2_St5arrayIPcLm2EEEEviS8_T1_:
.text._ZN2at6native29vectorized_elementwise_kernelILi2EZNS0_50_GLOBAL__N__2680c7bb_12_PowKernel_cu_140f0503_289629pow_tensor_scalar_kernel_implIN3c104HalfES5_EEvRNS_18TensorIteratorBaseET0_EUlS5_E2_St5arrayIPcLm2EEEEviS8_T1_:
        /* <DEDUP_REMOVED lines=9> */
[----:B------:R-:W1:Y:S08]  /*0090*/  LDC.64 R4, c[0x0][0x230] ;  /* 0x00008c00ff047b82 */ /* 0x000e700000000a00 */
[----:B------:R-:W2:Y:S01]  /*00a0*/  LDC.U16 R17, c[0x0][0x218] ;  /* 0x00008600ff117b82 */ /* 0x000ea20000000400 */
[----:B-1----:R-:W-:-:S04]  /*00b0*/  IMAD.WIDE R4, R0, 0x2, R4 ;  /* 0x0000000200047825 */ /* 0x002fc800078e0204 */
[----:B0-----:R-:W-:-:S05]  /*00c0*/  IMAD.WIDE.U32 R4, R2, 0x4, R4 ;  /* 0x0000000402047825 */ /* 0x001fca00078e0004 */
[----:B------:R-:W3:Y:S04]  /*00d0*/  LDG.E R13, desc[UR4][R4.64+0x400] ;  /* 0x00040004040d7981 */ /* 0x000ee8000c1e1900 */
[----:B------:R-:W4:Y:S04]  /*00e0*/  LDG.E R6, desc[UR4][R4.64] ;  /* 0x0000000404067981 */ /* 0x000f28000c1e1900 */
[----:B------:R-:W5:Y:S04]  /*00f0*/  LDG.E R10, desc[UR4][R4.64+0x200] ;  /* 0x00020004040a7981 */ /* 0x000f68000c1e1900 */
[----:B------:R0:W2:Y:S01]  /*0100*/  LDG.E R16, desc[UR4][R4.64+0x600] ;  /* 0x0006000404107981 */ /* 0x0000a2000c1e1900 */
[----:B---3--:R-:W-:-:S04]  /*0110*/  HADD2.F32 R12, -RZ, R13.H0_H0 ;  /* 0x2000000dff0c7230 */ /* 0x008fc80000004100 */
[----:B0-----:R-:W0:Y:S01]  /*0120*/  MUFU.LG2 R5, R12 ;  /* 0x0000000c00057308 */ /* 0x001e220000000c00 */
[--C-:B----4-:R-:W-:Y:S02]  /*0130*/  HADD2.F32 R3, -RZ, R6.reuse.H0_H0 ;  /* 0x20000006ff037230 */ /* 0x110fe40000004100 */
[----:B------:R-:W-:Y:S02]  /*0140*/  HADD2.F32 R6, -RZ, R6.H1_H1 ;  /* 0x30000006ff067230 */ /* 0x000fe40000004100 */
[----:B-----5:R-:W-:Y:S02]  /*0150*/  HADD2.F32 R8, -RZ, R10.H0_H0 ;  /* 0x2000000aff087230 */ /* 0x020fe40000004100 */
[----:B------:R-:W-:Y:S02]  /*0160*/  HADD2.F32 R4, -RZ, R13.H1_H1 ;  /* 0x3000000dff047230 */ /* 0x000fe40000004100 */
[----:B--2---:R-:W-:Y:S02]  /*0170*/  HADD2.F32 R14, -RZ, R16.H0_H0 ;  /* 0x20000010ff0e7230 */ /* 0x004fe40000004100 */
[----:B------:R-:W-:-:S02]  /*0180*/  HADD2.F32 R10, -RZ, R10.H1_H1 ;  /* 0x3000000aff0a7230 */ /* 0x000fc40000004100 */
[----:B------:R-:W-:Y:S01]  /*0190*/  HADD2.F32 R16, -RZ, R16.H1_H1 ;  /* 0x30000010ff107230 */ /* 0x000fe20000004100 */
[----:B------:R-:W1:Y:S08]  /*01a0*/  MUFU.LG2 R3, R3 ;  /* 0x0000000300037308 */ /* 0x000e700000000c00 */
[----:B------:R2:W-:Y:S08]  /*01b0*/  MUFU.LG2 R7, R6 ;  /* 0x0000000600077308 */ /* 0x0005f00000000c00 */
[----:B------:R-:W3:Y:S01]  /*01c0*/  MUFU.LG2 R9, R8 ;  /* 0x0000000800097308 */ /* 0x000ee20000000c00 */
[----:B--2---:R-:W-:-:S07]  /*01d0*/  HADD2.F32 R6, -RZ, R17.H0_H0 ;  /* 0x20000011ff067230 */ /* 0x004fce0000004100 */
[----:B------:R2:W4:Y:S08]  /*01e0*/  MUFU.LG2 R13, R4 ;  /* 0x00000004000d7308 */ /* 0x0005300000000c00 */
[----:B------:R-:W5:Y:S01]  /*01f0*/  MUFU.LG2 R15, R14 ;  /* 0x0000000e000f7308 */ /* 0x000f620000000c00 */
[C---:B0-----:R-:W-:Y:S02]  /*0200*/  FMUL.FTZ R12, R6.reuse, R5 ;  /* 0x00000005060c7220 */ /* 0x041fe40000410000 */
[----:B--2---:R-:W0:Y:S05]  /*0210*/  LDC.64 R4, c[0x0][0x228] ;  /* 0x00008a00ff047b82 */ /* 0x004e2a0000000a00 */
[----:B------:R-:W2:Y:S08]  /*0220*/  MUFU.LG2 R11, R10 ;  /* 0x0000000a000b7308 */ /* 0x000eb00000000c00 */
[----:B------:R-:W2:Y:S01]  /*0230*/  MUFU.LG2 R17, R16 ;  /* 0x0000001000117308 */ /* 0x000ea20000000c00 */
[C---:B-1----:R-:W-:Y:S01]  /*0240*/  FMUL.FTZ R3, R6.reuse, R3 ;  /* 0x0000000306037220 */ /* 0x042fe20000410000 */
[C---:B---3--:R-:W-:Y:S01]  /*0250*/  FMUL.FTZ R9, R6.reuse, R9 ;  /* 0x0000000906097220 */ /* 0x048fe20000410000 */
[C---:B----4-:R-:W-:Y:S01]  /*0260*/  FMUL.FTZ R13, R6.reuse, R13 ;  /* 0x0000000d060d7220 */ /* 0x050fe20000410000 */
[C---:B-----5:R-:W-:Y:S01]  /*0270*/  FMUL.FTZ R15, R6.reuse, R15 ;  /* 0x0000000f060f7220 */ /* 0x060fe20000410000 */
[C---:B------:R-:W-:Y:S01]  /*0280*/  FMUL.FTZ R7, R6.reuse, R7 ;  /* 0x0000000706077220 */ /* 0x040fe20000410000 */
[----:B--2---:R-:W-:-:S02]  /*0290*/  FMUL.FTZ R11, R6, R11 ;  /* 0x0000000b060b7220 */ /* 0x004fc40000410000 */
[----:B------:R-:W-:Y:S01]  /*02a0*/  MUFU.EX2 R3, R3 ;  /* 0x0000000300037308 */ /* 0x000fe20000000800 */
[----:B------:R-:W-:-:S07]  /*02b0*/  FMUL.FTZ R17, R6, R17 ;  /* 0x0000001106117220 */ /* 0x000fce0000410000 */
[----:B------:R-:W1:Y:S08]  /*02c0*/  MUFU.EX2 R8, R7 ;  /* 0x0000000700087308 */ /* 0x000e700000000800 */
[----:B------:R-:W-:Y:S08]  /*02d0*/  MUFU.EX2 R9, R9 ;  /* 0x0000000900097308 */ /* 0x000ff00000000800 */
[----:B------:R-:W2:Y:S08]  /*02e0*/  MUFU.EX2 R10, R11 ;  /* 0x0000000b000a7308 */ /* 0x000eb00000000800 */
[----:B------:R-:W-:Y:S08]  /*02f0*/  MUFU.EX2 R12, R12 ;  /* 0x0000000c000c7308 */ /* 0x000ff00000000800 */
[----:B------:R-:W3:Y:S08]  /*0300*/  MUFU.EX2 R13, R13 ;  /* 0x0000000d000d7308 */ /* 0x000ef00000000800 */
[----:B------:R-:W-:Y:S08]  /*0310*/  MUFU.EX2 R15, R15 ;  /* 0x0000000f000f7308 */ /* 0x000ff00000000800 */
[----:B------:R-:W4:Y:S01]  /*0320*/  MUFU.EX2 R6, R17 ;  /* 0x0000001100067308 */ /* 0x000f220000000800 */
[----:B0-----:R-:W-:Y:S01]  /*0330*/  IMAD.WIDE.U32 R4, R0, 0x2, R4 ;  /* 0x0000000200047825 */ /* 0x001fe200078e0004 */
[----:B-1----:R-:W-:-:S02]  /*0340*/  F2FP.F16.F32.PACK_AB R3, R8, R3 ;  /* 0x000000030803723e */ /* 0x002fc400000000ff */
[----:B--2---:R-:W-:Y:S02]  /*0350*/  F2FP.F16.F32.PACK_AB R9, R10, R9 ;  /* 0x000000090a09723e */ /* 0x004fe400000000ff */
[----:B---3--:R-:W-:Y:S01]  /*0360*/  F2FP.F16.F32.PACK_AB R7, R13, R12 ;  /* 0x0000000c0d07723e */ /* 0x008fe200000000ff */
[----:B------:R-:W-:-:S05]  /*0370*/  IMAD.WIDE R4, R2, 0x4, R4 ;  /* 0x0000000402047825 */ /* 0x000fca00078e0204 */
[----:B------:R-:W-:Y:S01]  /*0380*/  STG.E desc[UR4][R4.64], R3 ;  /* 0x0000000304007986 */ /* 0x000fe2000c101904 */
[----:B----4-:R-:W-:-:S03]  /*0390*/  F2FP.F16.F32.PACK_AB R11, R6, R15 ;  /* 0x0000000f060b723e */ /* 0x010fc600000000ff */
[----:B------:R-:W-:Y:S04]  /*03a0*/  STG.E desc[UR4][R4.64+0x200], R9 ;  /* 0x0002000904007986 */ /* 0x000fe8000c101904 */
[----:B------:R-:W-:Y:S04]  /*03b0*/  STG.E desc[UR4][R4.64+0x400], R7 ;  /* 0x0004000704007986 */ /* 0x000fe8000c101904 */
[----:B------:R-:W-:Y:S01]  /*03c0*/  STG.E desc[UR4][R4.64+0x600], R11 ;  /* 0x0006000b04007986 */ /* 0x000fe2000c101904 */
[----:B------:R-:W-:Y:S05]  /*03d0*/  EXIT ;  /* 0x000000000000794d */ /* 0x000fea0003800000 */
.L_x_3170:
[----:B------:R-:W0:Y:S01]  /*03e0*/  S2R R11, SR_TID.X ;  /* 0x00000000000b7919 */ /* 0x000e220000002100 */
[----:B------:R-:W-:Y:S02]  /*03f0*/  PRMT R10, RZ, 0x7610, R10 ;  /* 0x00007610ff0a7816 */ /* 0x000fe4000000000a */
[----:B0-----:R-:W-:Y:S02]  /*0400*/  ISETP.GE.AND P0, PT, R11, R2, PT ;  /* 0x000000020b00720c */ /* 0x001fe40003f06270 */
[----:B------:R-:W-:-:S11]  /*0410*/  MOV R21, R11 ;  /* 0x0000000b00157202 */ /* 0x000fd60000000f00 */
[----:B------:R-:W-:Y:S01]  /*0420*/  @!P0 IMAD.IADD R25, R0, 0x1, R21 ;  /* 0x0000000100198824 */ /* 0x000fe200078e0215 */
[----:B------:R-:W-:Y:S01]  /*0430*/  @!P0 IADD3 R21, R21, 0x80, RZ ;  /* 0x0000008015158810 */ /* 0x000fe20007ffe0ff */
[----:B------:R-:W0:Y:S03]  /*0440*/  @!P0 LDC.64 R14, c[0x0][0x230] ;  /* 0x00008c00ff0e8b82 */ /* 0x000e260000000a00 */
[----:B------:R-:W-:-:S13]  /*0450*/  ISETP.GE.AND P2, PT, R21, R2, PT ;  /* 0x000000021500720c */ /* 0x000fda0003f46270 */
[----:B------:R-:W-:Y:S01]  /*0460*/  @!P2 IADD3 R13, R0, R21, RZ ;  /* 0x00000015000da210 */ /* 0x000fe20007ffe0ff */
[----:B------:R-:W-:Y:S01]  /*0470*/  @!P2 VIADD R21, R21, 0x80 ;  /* 0x000000801515a836 */ /* 0x000fe20000000000 */
[----:B------:R-:W1:Y:S04]  /*0480*/  @!P2 LDC.64 R18, c[0x0][0x230] ;  /* 0x00008c00ff12ab82 */ /* 0x000e680000000a00 */
[----:B------:R-:W-:-:S13]  /*0490*/  ISETP.GE.AND P3, PT, R21, R2, PT ;  /* 0x000000021500720c */ /* 0x000fda0003f66270 */
[----:B------:R-:W-:Y:S02]  /*04a0*/  @!P3 IADD3 R3, R0, R21, RZ ;  /* 0x000000150003b210 */ /* 0x000fe40007ffe0ff */
[----:B------:R-:W-:-:S04]  /*04b0*/  @!P3 IADD3 R21, R21, 0x80, RZ ;  /* 0x000000801515b810 */ /* 0x000fc80007ffe0ff */
[-C--:B------:R-:W-:Y:S01]  /*04c0*/  ISETP.GE.AND P4, PT, R21, R2.reuse, PT ;  /* 0x000000021500720c */ /* 0x080fe20003f86270 */
[----:B-1----:R-:W-:Y:S02]  /*04d0*/  @!P2 IMAD.WIDE.U32 R18, R13, 0x2, R18 ;  /* 0x000000020d12a825 */ /* 0x002fe400078e0012 */
[----:B------:R-:W1:Y:S03]  /*04e0*/  @!P3 LDC.64 R12, c[0x0][0x230] ;  /* 0x00008c00ff0cbb82 */ /* 0x000e660000000a00 */
[----:B------:R2:W3:Y:S07]  /*04f0*/  @!P2 LDG.E.U16 R10, desc[UR4][R18.64] ;  /* 0x00000004120aa981 */ /* 0x0004ee000c1e1500 */
[----:B------:R-:W-:Y:S01]  /*0500*/  @!P4 IMAD.IADD R17, R0, 0x1, R21 ;  /* 0x000000010011c824 */ /* 0x000fe200078e0215 */
[----:B------:R-:W-:Y:S01]  /*0510*/  @!P4 IADD3 R21, R21, 0x80, RZ ;  /* 0x000000801515c810 */ /* 0x000fe20007ffe0ff */
[----:B------:R-:W4:Y:S03]  /*0520*/  @!P4 LDC.64 R28, c[0x0][0x230] ;  /* 0x00008c00ff1ccb82 */ /* 0x000f260000000a00 */
[----:B------:R-:W-:-:S13]  /*0530*/  ISETP.GE.AND P1, PT, R21, R2, PT ;  /* 0x000000021500720c */ /* 0x000fda0003f26270 */
[----:B--2---:R-:W-:Y:S01]  /*0540*/  @!P1 IADD3 R19, R0, R21, RZ ;  /* 0x0000001500139210 */ /* 0x004fe20007ffe0ff */
[----:B------:R-:W-:-:S05]  /*0550*/  @!P1 VIADD R21, R21, 0x80 ;  /* 0x0000008015159836 */ /* 0x000fca0000000000 */
[----:B------:R-:W-:Y:S01]  /*0560*/  ISETP.GE.AND P5, PT, R21, R2, PT ;  /* 0x000000021500720c */ /* 0x000fe20003fa6270 */
[----:B0-----:R-:W-:Y:S01]  /*0570*/  @!P0 IMAD.WIDE.U32 R14, R25, 0x2, R14 ;  /* 0x00000002190e8825 */ /* 0x001fe200078e000e */
[----:B------:R-:W-:Y:S02]  /*0580*/  PRMT R20, RZ, 0x7610, R20 ;  /* 0x00007610ff147816 */ /* 0x000fe40000000014 */
[----:B------:R-:W-:Y:S01]  /*0590*/  PRMT R22, RZ, 0x7610, R22 ;  /* 0x00007610ff167816 */ /* 0x000fe20000000016 */
[----:B----4-:R-:W-:Y:S02]  /*05a0*/  @!P4 IMAD.WIDE.U32 R28, R17, 0x2, R28 ;  /* 0x00000002111cc825 */ /* 0x010fe400078e001c */
[----:B------:R-:W0:Y:S01]  /*05b0*/  @!P1 LDC.64 R16, c[0x0][0x230] ;  /* 0x00008c00ff109b82 */ /* 0x000e220000000a00 */
[----:B------:R2:W4:Y:S04]  /*05c0*/  @!P0 LDG.E.U16 R20, desc[UR4][R14.64] ;  /* 0x000000040e148981 */ /* 0x000528000c1e1500 */
[----:B------:R-:W5:Y:S01]  /*05d0*/  @!P4 LDG.E.U16 R22, desc[UR4][R28.64] ;  /* 0x000000041c16c981 */ /* 0x000f62000c1e1500 */
[----:B------:R-:W-:-:S02]  /*05e0*/  @!P5 IADD3 R27, R0, R21, RZ ;  /* 0x00000015001bd210 */ /* 0x000fc40007ffe0ff */
[----:B------:R-:W-:-:S04]  /*05f0*/  @!P5 IADD3 R21, R21, 0x80, RZ ;  /* 0x000000801515d810 */ /* 0x000fc80007ffe0ff */
[----:B------:R-:W-:Y:S01]  /*0600*/  ISETP.GE.AND P6, PT, R21, R2, PT ;  /* 0x000000021500720c */ /* 0x000fe20003fc6270 */
[----:B-1----:R-:W-:Y:S01]  /*0610*/  @!P3 IMAD.WIDE.U32 R12, R3, 0x2, R12 ;  /* 0x00000002030cb825 */ /* 0x002fe200078e000c */
[----:B------:R-:W-:-:S06]  /*0620*/  PRMT R3, RZ, 0x7610, R3 ;  /* 0x00007610ff037816 */ /* 0x000fcc0000000003 */
[----:B------:R1:W5:Y:S05]  /*0630*/  @!P3 LDG.E.U16 R3, desc[UR4][R12.64] ;  /* 0x000000040c03b981 */ /* 0x00036a000c1e1500 */
[----:B------:R-:W-:Y:S01]  /*0640*/  @!P6 IMAD.IADD R25, R0, 0x1, R21 ;  /* 0x000000010019e824 */ /* 0x000fe200078e0215 */
[----:B------:R-:W-:Y:S01]  /*0650*/  @!P6 IADD3 R21, R21, 0x80, RZ ;  /* 0x000000801515e810 */ /* 0x000fe20007ffe0ff */
[----:B--2---:R-:W2:Y:S03]  /*0660*/  @!P6 LDC.64 R14, c[0x0][0x230] ;  /* 0x00008c00ff0eeb82 */ /* 0x004ea60000000a00 */
[----:B------:R-:W-:Y:S01]  /*0670*/  ISETP.GE.AND P2, PT, R21, R2, PT ;  /* 0x000000021500720c */ /* 0x000fe20003f46270 */
[----:B0-----:R-:W-:-:S04]  /*0680*/  @!P1 IMAD.WIDE.U32 R16, R19, 0x2, R16 ;  /* 0x0000000213109825 */ /* 0x001fc800078e0010 */
[----:B-1----:R-:W0:Y:S08]  /*0690*/  @!P5 LDC.64 R12, c[0x0][0x230] ;  /* 0x00008c00ff0cdb82 */ /* 0x002e300000000a00 */
[----:B------:R-:W1:Y:S01]  /*06a0*/  @!P2 LDC.64 R18, c[0x0][0x230] ;  /* 0x00008c00ff12ab82 */ /* 0x000e620000000a00 */
[----:B------:R-:W-:Y:S02]  /*06b0*/  PRMT R26, RZ, 0x7610, R26 ;  /* 0x00007610ff1a7816 */ /* 0x000fe4000000001a */
[----:B------:R-:W-:-:S04]  /*06c0*/  @!P2 IADD3 R21, R0, R21, RZ ;  /* 0x000000150015a210 */ /* 0x000fc80007ffe0ff */
[----:B------:R1:W5:Y:S01]  /*06d0*/  @!P1 LDG.E.U16 R26, desc[UR4][R16.64] ;  /* 0x00000004101a9981 */ /* 0x000362000c1e1500 */
[----:B--2---:R-:W-:Y:S01]  /*06e0*/  @!P6 IMAD.WIDE.U32 R14, R25, 0x2, R14 ;  /* 0x00000002190ee825 */ /* 0x004fe200078e000e */
[----:B------:R-:W-:-:S06]  /*06f0*/  PRMT R25, RZ, 0x7610, R25 ;  /* 0x00007610ff197816 */ /* 0x000fcc0000000019 */
[----:B------:R-:W2:Y:S01]  /*0700*/  @!P6 LDG.E.U16 R25, desc[UR4][R14.64] ;  /* 0x000000040e19e981 */ /* 0x000ea2000c1e1500 */
[----:B0-----:R-:W-:Y:S01]  /*0710*/  @!P5 IMAD.WIDE.U32 R12, R27, 0x2, R12 ;  /* 0x000000021b0cd825 */ /* 0x001fe200078e000c */
[----:B------:R-:W-:-:S06]  /*0720*/  PRMT R27, RZ, 0x7610, R27 ;  /* 0x00007610ff1b7816 */ /* 0x000fcc000000001b */
[----:B------:R0:W2:Y:S01]  /*0730*/  @!P5 LDG.E.U16 R27, desc[UR4][R12.64] ;  /* 0x000000040c1bd981 */ /* 0x0000a2000c1e1500 */
[----:B-1----:R-:W-:Y:S01]  /*0740*/  @!P2 IMAD.WIDE.U32 R18, R21, 0x2, R18 ;  /* 0x000000021512a825 */ /* 0x002fe200078e0012 */
[----:B------:R-:W-:-:S06]  /*0750*/  PRMT R21, RZ, 0x7610, R21 ;  /* 0x00007610ff157816 */ /* 0x000fcc0000000015 */
[----:B------:R1:W2:Y:S01]  /*0760*/  @!P2 LDG.E.U16 R21, desc[UR4][R18.64] ;  /* 0x000000041215a981 */ /* 0x0002a2000c1e1500 */
[----:B------:R-:W-:-:S05]  /*0770*/  VIADD R17, R11, 0x80 ;  /* 0x000000800b117836 */ /* 0x000fca0000000000 */
[----:B------:R-:W-:Y:S02]  /*0780*/  ISETP.GE.AND P5, PT, R17, R2, PT ;  /* 0x000000021100720c */ /* 0x000fe40003fa6270 */
[----:B0-----:R-:W-:-:S04]  /*0790*/  IADD3 R13, R11, 0x100, RZ ;  /* 0x000001000b0d7810 */ /* 0x001fc80007ffe0ff */
[----:B------:R-:W-:-:S07]  /*07a0*/  ISETP.GE.AND P1, PT, R13, R2, PT ;  /* 0x000000020d00720c */ /* 0x000fce0003f26270 */
[----:B------:R-:W0:Y:S01]  /*07b0*/  @!P5 LDC.U16 R12, c[0x0][0x218] ;  /* 0x00008600ff0cdb82 */ /* 0x000e220000000400 */
[----:B------:R-:W-:-:S04]  /*07c0*/  IADD3 R13, R11, 0x180, RZ ;  /* 0x000001800b0d7810 */ /* 0x000fc80007ffe0ff */
[----:B------:R-:W-:-:S03]  /*07d0*/  ISETP.GE.AND P2, PT, R13, R2, PT ;  /* 0x000000020d00720c */ /* 0x000fc60003f46270 */
[----:B------:R-:W1:Y:S10]  /*07e0*/  @!P1 LDC.U16 R13, c[0x0][0x218] ;  /* 0x00008600ff0d9b82 */ /* 0x000e740000000400 */
[----:B------:R-:W1:Y:S01]  /*07f0*/  @!P2 LDC.U16 R14, c[0x0][0x218] ;  /* 0x00008600ff0eab82 */ /* 0x000e620000000400 */
[----:B0-----:R-:W-:-:S02]  /*0800*/  @!P5 HADD2.F32 R17, -RZ, R12.H0_H0 ;  /* 0x2000000cff11d230 */ /* 0x001fc40000004100 */
[----:B-1----:R-:W-:Y:S01]  /*0810*/  @!P1 HADD2.F32 R18, -RZ, R13.H0_H0 ;  /* 0x2000000dff129230 */ /* 0x002fe20000004100 */
[----:B------:R-:W-:-:S04]  /*0820*/  IADD3 R13, R11, 0x280, RZ ;  /* 0x000002800b0d7810 */ /* 0x000fc80007ffe0ff */
[----:B------:R-:W-:Y:S01]  /*0830*/  ISETP.GE.AND P4, PT, R13, R2, PT ;  /* 0x000000020d00720c */ /* 0x000fe20003f86270 */
[----:B------:R-:W-:Y:S01]  /*0840*/  @!P2 HADD2.F32 R19, -RZ, R14.H0_H0 ;  /* 0x2000000eff13a230 */ /* 0x000fe20000004100 */
[----:B------:R-:W-:Y:S04]  /*0850*/  BSSY B0, `(.L_x_3171) ;  /* 0x000006a000007945 */ /* 0x000fe80003800000 */
[----:B------:R-:W-:Y:S01]  /*0860*/  BSSY B1, `(.L_x_3172) ;  /* 0x0000062000017945 */ /* 0x000fe20003800000 */
[----:B---3--:R-:W-:Y:S02]  /*0870*/  @!P5 HADD2.F32 R16, -RZ, R10.H0_H0 ;  /* 0x2000000aff10d230 */ /* 0x008fe40000004100 */
[----:B------:R-:W0:Y:S04]  /*0880*/  @!P0 LDC.U16 R10, c[0x0][0x218] ;  /* 0x00008600ff0a8b82 */ /* 0x000e280000000400 */
[----:B------:R-:W1:Y:S02]  /*0890*/  @!P5 MUFU.LG2 R16, R16 ;  /* 0x000000100010d308 */ /* 0x000e640000000c00 */
[----:B-1----:R-:W-:Y:S01]  /*08a0*/  @!P5 FMUL.FTZ R12, R16, R17 ;  /* 0x00000011100cd220 */ /* 0x002fe20000410000 */
[----:B------:R-:W-:-:S02]  /*08b0*/  VIADD R17, R11, 0x200 ;  /* 0x000002000b117836 */ /* 0x000fc40000000000 */
[----:B----4-:R-:W-:Y:S02]  /*08c0*/  @!P0 HADD2.F32 R15, -RZ, R20.H0_H0 ;  /* 0x20000014ff0f8230 */ /* 0x010fe40000004100 */
[----:B-----5:R-:W-:-:S04]  /*08d0*/  @!P2 HADD2.F32 R16, -RZ, R22.H0_H0 ;  /* 0x20000016ff10a230 */ /* 0x020fc80000004100 */
[----:B------:R-:W1:Y:S01]  /*08e0*/  @!P0 MUFU.LG2 R15, R15 ;  /* 0x0000000f000f8308 */ /* 0x000e620000000c00 */
[----:B------:R-:W-:-:S07]  /*08f0*/  ISETP.GE.AND P3, PT, R17, R2, PT ;  /* 0x000000021100720c */ /* 0x000fce0003f66270 */
[----:B------:R-:W3:Y:S01]  /*0900*/  @!P2 MUFU.LG2 R16, R16 ;  /* 0x000000100010a308 */ /* 0x000ee20000000c00 */
[----:B0-----:R-:W-:Y:S02]  /*0910*/  @!P0 HADD2.F32 R10, -RZ, R10.H0_H0 ;  /* 0x2000000aff0a8230 */ /* 0x001fe40000004100 */
[----:B------:R-:W-:-:S03]  /*0920*/  @!P1 HADD2.F32 R3, -RZ, R3.H0_H0 ;  /* 0x20000003ff039230 */ /* 0x000fc60000004100 */
[----:B------:R-:W0:Y:S02]  /*0930*/  @!P3 LDC.U16 R13, c[0x0][0x218] ;  /* 0x00008600ff0dbb82 */ /* 0x000e240000000400 */
[----:B------:R-:W4:Y:S01]  /*0940*/  @!P5 MUFU.EX2 R12, R12 ;  /* 0x0000000c000cd308 */ /* 0x000f220000000800 */
[----:B-1----:R-:W-:Y:S01]  /*0950*/  @!P0 FMUL.FTZ R10, R15, R10 ;  /* 0x0000000a0f0a8220 */ /* 0x002fe20000410000 */
[----:B------:R-:W-:-:S06]  /*0960*/  IADD3 R15, R11, 0x300, RZ ;  /* 0x000003000b0f7810 */ /* 0x000fcc0007ffe0ff */
[----:B------:R-:W1:Y:S01]  /*0970*/  @!P1 MUFU.LG2 R3, R3 ;  /* 0x0000000300039308 */ /* 0x000e620000000c00 */
[----:B---3--:R-:W-:Y:S01]  /*0980*/  @!P2 FMUL.FTZ R14, R16, R19 ;  /* 0x00000013100ea220 */ /* 0x008fe20000410000 */
[----:B------:R-:W-:Y:S01]  /*0990*/  VIADD R19, R11, 0x380 ;  /* 0x000003800b137836 */ /* 0x000fe20000000000 */
[----:B------:R-:W-:Y:S02]  /*09a0*/  ISETP.GE.AND P6, PT, R15, R2, PT ;  /* 0x000000020f00720c */ /* 0x000fe40003fc6270 */
[----:B------:R-:W3:Y:S01]  /*09b0*/  @!P4 LDC.U16 R15, c[0x0][0x218] ;  /* 0x00008600ff0fcb82 */ /* 0x000ee20000000400 */
[----:B----4-:R-:W-:Y:S02]  /*09c0*/  @!P5 F2FP.F16.F32.PACK_AB R24, RZ, R12 ;  /* 0x0000000cff18d23e */ /* 0x010fe400000000ff */
[----:B------:R-:W-:-:S08]  /*09d0*/  ISETP.GE.AND P5, PT, R19, R2, PT ;  /* 0x000000021300720c */ /* 0x000fd00003fa6270 */
[----:B------:R-:W4:Y:S01]  /*09e0*/  @!P6 LDC.U16 R16, c[0x0][0x218] ;  /* 0x00008600ff10eb82 */ /* 0x000f220000000400 */
[----:B-1----:R-:W-:Y:S01]  /*09f0*/  @!P1 FMUL.FTZ R17, R3, R18 ;  /* 0x0000001203119220 */ /* 0x002fe20000410000 */
[----:B------:R-:W-:-:S06]  /*0a00*/  @!P3 HADD2.F32 R18, -RZ, R26.H0_H0 ;  /* 0x2000001aff12b230 */ /* 0x000fcc0000004100 */
[----:B------:R-:W1:Y:S01]  /*0a10*/  @!P5 LDC.U16 R19, c[0x0][0x218] ;  /* 0x00008600ff13db82 */ /* 0x000e620000000400 */
[----:B------:R-:W5:Y:S01]  /*0a20*/  @!P3 MUFU.LG2 R18, R18 ;  /* 0x000000120012b308 */ /* 0x000f620000000c00 */
[----:B--2---:R-:W-:Y:S02]  /*0a30*/  @!P6 HADD2.F32 R20, -RZ, R25.H0_H0 ;  /* 0x20000019ff14e230 */ /* 0x004fe40000004100 */
[----:B0-----:R-:W-:-:S04]  /*0a40*/  @!P3 HADD2.F32 R25, -RZ, R13.H0_H0 ;  /* 0x2000000dff19b230 */ /* 0x001fc80000004100 */
[----:B------:R-:W0:Y:S01]  /*0a50*/  @!P0 LDC.64 R12, c[0x0][0x228] ;  /* 0x00008a00ff0c8b82 */ /* 0x000e220000000a00 */
[----:B------:R-:W2:Y:S01]  /*0a60*/  @!P0 MUFU.EX2 R10, R10 ;  /* 0x0000000a000a8308 */ /* 0x000ea20000000800 */
[----:B---3--:R-:W-:-:S07]  /*0a70*/  @!P4 HADD2.F32 R26, -RZ, R15.H0_H0 ;  /* 0x2000000fff1ac230 */ /* 0x008fce0000004100 */
[----:B------:R3:W-:Y:S01]  /*0a80*/  @!P1 MUFU.EX2 R3, R17 ;  /* 0x0000001100039308 */ /* 0x0007e20000000800 */
[----:B------:R-:W-:-:S07]  /*0a90*/  @!P5 HADD2.F32 R21, -RZ, R21.H0_H0 ;  /* 0x20000015ff15d230 */ /* 0x000fce0000004100 */
[----:B------:R-:W0:Y:S01]  /*0aa0*/  @!P6 MUFU.LG2 R20, R20 ;  /* 0x000000140014e308 */ /* 0x000e220000000c00 */
[----:B---3--:R-:W-:-:S07]  /*0ab0*/  @!P4 HADD2.F32 R17, -RZ, R27.H0_H0 ;  /* 0x2000001bff11c230 */ /* 0x008fce0000004100 */
[----:B------:R-:W3:Y:S01]  /*0ac0*/  @!P5 MUFU.LG2 R15, R21 ;  /* 0x00000015000fd308 */ /* 0x000ee20000000c00 */
[----:B-----5:R-:W-:Y:S01]  /*0ad0*/  @!P3 FMUL.FTZ R22, R18, R25 ;  /* 0x000000191216b220 */ /* 0x020fe20000410000 */
[----:B----4-:R-:W-:-:S06]  /*0ae0*/  @!P6 HADD2.F32 R25, -RZ, R16.H0_H0 ;  /* 0x20000010ff19e230 */ /* 0x010fcc0000004100 */
[----:B------:R-:W4:Y:S01]  /*0af0*/  @!P4 MUFU.LG2 R17, R17 ;  /* 0x000000110011c308 */ /* 0x000f220000000c00 */
[----:B--2---:R-:W-:Y:S01]  /*0b00*/  @!P0 F2FP.F16.F32.PACK_AB R23, RZ, R10 ;  /* 0x0000000aff17823e */ /* 0x004fe200000000ff */
[----:B-1----:R-:W-:Y:S02]  /*0b10*/  @!P5 HADD2.F32 R10, -RZ, R19.H0_H0 ;  /* 0x20000013ff0ad230 */ /* 0x002fe40000004100 */
[----:B0-----:R-:W-:Y:S01]  /*0b20*/  @!P6 FMUL.FTZ R20, R20, R25 ;  /* 0x000000191414e220 */ /* 0x001fe20000410000 */
[----:B------:R-:W-:Y:S02]  /*0b30*/  @!P0 IADD3 R25, R0, R11, RZ ;  /* 0x0000000b00198210 */ /* 0x000fe40007ffe0ff */
[----:B---3--:R-:W-:-:S03]  /*0b40*/  @!P5 FMUL.FTZ R15, R15, R10 ;  /* 0x0000000a0f0fd220 */ /* 0x008fc60000410000 */
[----:B------:R-:W-:Y:S01]  /*0b50*/  @!P0 IMAD.WIDE.U32 R12, R25, 0x2, R12 ;  /* 0x00000002190c8825 */ /* 0x000fe200078e000c */
[----:B------:R-:W-:Y:S01]  /*0b60*/  @!P0 IADD3 R11, R11, 0x80, RZ ;  /* 0x000000800b0b8810 */ /* 0x000fe20007ffe0ff */
[----:B------:R-:W0:Y:S02]  /*0b70*/  @!P2 MUFU.EX2 R14, R14 ;  /* 0x0000000e000ea308 */ /* 0x000e240000000800 */
[----:B----4-:R-:W-:Y:S01]  /*0b80*/  @!P4 FMUL.FTZ R17, R17, R26 ;  /* 0x0000001a1111c220 */ /* 0x010fe20000410000 */
[----:B------:R1:W-:Y:S05]  /*0b90*/  @!P0 STG.E.U16 desc[UR4][R12.64], R23 ;  /* 0x000000170c008986 */ /* 0x0003ea000c101504 */
[----:B------:R-:W2:Y:S01]  /*0ba0*/  @!P3 MUFU.EX2 R18, R22 ;  /* 0x000000160012b308 */ /* 0x000ea20000000800 */
[----:B------:R-:W-:-:S07]  /*0bb0*/  ISETP.GE.AND P0, PT, R11, R2, PT ;  /* 0x000000020b00720c */ /* 0x000fce0003f06270 */
[----:B------:R-:W3:Y:S08]  /*0bc0*/  @!P4 MUFU.EX2 R16, R17 ;  /* 0x000000110010c308 */ /* 0x000ef00000000800 */
[----:B------:R-:W4:Y:S08]  /*0bd0*/  @!P6 MUFU.EX2 R20, R20 ;  /* 0x000000140014e308 */ /* 0x000f300000000800 */
[----:B------:R-:W5:Y:S01]  /*0be0*/  @!P5 MUFU.EX2 R15, R15 ;  /* 0x0000000f000fd308 */ /* 0x000f620000000800 */
[----:B------:R-:W-:-:S02]  /*0bf0*/  @!P1 F2FP.F16.F32.PACK_AB R4, RZ, R3 ;  /* 0x00000003ff04923e */ /* 0x000fc400000000ff */
[----:B0-----:R-:W-:Y:S02]  /*0c00*/  @!P2 F2FP.F16.F32.PACK_AB R5, RZ, R14 ;  /* 0x0000000eff05a23e */ /* 0x001fe400000000ff */
[----:B--2---:R-:W-:Y:S02]  /*0c10*/  @!P3 F2FP.F16.F32.PACK_AB R6, RZ, R18 ;  /* 0x00000012ff06b23e */ /* 0x004fe400000000ff */
[----:B---3--:R-:W-:Y:S02]  /*0c20*/  @!P4 F2FP.F16.F32.PACK_AB R7, RZ, R16 ;  /* 0x00000010ff07c23e */ /* 0x008fe400000000ff */
[----:B----4-:R-:W-:Y:S02]  /*0c30*/  @!P6 F2FP.F16.F32.PACK_AB R8, RZ, R20 ;  /* 0x00000014ff08e23e */ /* 0x010fe400000000ff */
[----:B-----5:R-:W-:Y:S01]  /*0c40*/  @!P5 F2FP.F16.F32.PACK_AB R9, RZ, R15 ;  /* 0x0000000fff09d23e */ /* 0x020fe200000000ff */
[----:B-1----:R-:W-:Y:S06]  /*0c50*/  @P0 BRA `(.L_x_3173) ;  /* 0x0000000000300947 */ /* 0x002fec0003800000 */
        /* <DEDUP_REMOVED lines=8> */
[----:B------:R-:W-:Y:S02]  /*0ce0*/  IADD3 R3, R0, R11, RZ ;  /* 0x0000000b00037210 */ /* 0x000fe40007ffe0ff */
[----:B------:R-:W-:-:S03]  /*0cf0*/  IADD3 R11, R11, 0x80, RZ ;  /* 0x000000800b0b7810 */ /* 0x000fc60007ffe0ff */
[----:B0-----:R-:W-:-:S05]  /*0d00*/  IMAD.WIDE.U32 R12, R3, 0x2, R12 ;  /* 0x00000002030c7825 */ /* 0x001fca00078e000c */
[----:B------:R0:W-:Y:S02]  /*0d10*/  STG.E.U16 desc[UR4][R12.64], R4 ;  /* 0x000000040c007986 */ /* 0x0001e4000c101504 */
.L_x_3173:
[----:B------:R-:W-:-:S13]  /*0d20*/  ISETP.GE.AND P0, PT, R11, R2, PT ;  /* 0x000000020b00720c */ /* 0x000fda0003f06270 */
[----:B------:R-:W-:Y:S05]  /*0d30*/  @P0 BRA `(.L_x_3175) ;  /* 0x0000000000300947 */ /* 0x000fea0003800000 */
[----:B0-----:R-:W0:Y:S01]  /*0d40*/  LDC.64 R12, c[0x0][0x228] ;  /* 0x00008a00ff0c7b82 */ /* 0x001e220000000a00 */
[----:B------:R-:W-:Y:S01]  /*0d50*/  IADD3 R3, R0, R11, RZ ;  /* 0x0000000b00037210 */ /* 0x000fe20007ffe0ff */
[----:B------:R-:W-:-:S04]  /*0d60*/  VIADD R11, R11, 0x80 ;  /* 0x000000800b0b7836 */ /* 0x000fc80000000000 */
[----:B0-----:R-:W-:-:S05]  /*0d70*/  IMAD.WIDE.U32 R12, R3, 0x2, R12 ;  /* 0x00000002030c7825 */ /* 0x001fca00078e000c */
[----:B------:R1:W-:Y:S02]  /*0d80*/  STG.E.U16 desc[UR4][R12.64], R5 ;  /* 0x000000050c007986 */ /* 0x0003e4000c101504 */
.L_x_3174:
[----:B------:R-:W-:-:S13]  /*0d90*/  ISETP.GE.AND P0, PT, R11, R2, PT ;  /* 0x000000020b00720c */ /* 0x000fda0003f06270 */
[----:B------:R-:W-:Y:S05]  /*0da0*/  @P0 BRA `(.L_x_3176) ;  /* 0x0000000000340947 */ /* 0x000fea0003800000 */
[----:B-1----:R-:W1:Y:S01]  /*0db0*/  LDC.64 R4, c[0x0][0x228] ;  /* 0x00008a00ff047b82 */ /* 0x002e620000000a00 */
[----:B------:R-:W-:Y:S02]  /*0dc0*/  IADD3 R3, R0, R11, RZ ;  /* 0x0000000b00037210 */ /* 0x000fe40007ffe0ff */
[----:B------:R-:W-:-:S03]  /*0dd0*/  IADD3 R11, R11, 0x80, RZ ;  /* 0x000000800b0b7810 */ /* 0x000fc60007ffe0ff */
[----:B-1----:R-:W-:-:S05]  /*0de0*/  IMAD.WIDE.U32 R4, R3, 0x2, R4 ;  /* 0x0000000203047825 */ /* 0x002fca00078e0004 */
[----:B------:R1:W-:Y:S02]  /*0df0*/  STG.E.U16 desc[UR4][R4.64], R6 ;  /* 0x0000000604007986 */ /* 0x0003e4000c101504 */
.L_x_3175:
        /* <DEDUP_REMOVED lines=8> */
.L_x_3176:
[----:B------:R-:W-:Y:S05]  /*0e80*/  BSYNC B1 ;  /* 0x0000000000017941 */ /* 0x000fea0003800000 */
.L_x_3172:
[----:B------:R-:W-:-:S13]  /*0e90*/  ISETP.GE.AND P0, PT, R11, R2, PT ;  /* 0x000000020b00720c */ /* 0x000fda0003f06270 */
[----:B-12---:R-:W1:Y:S01]  /*0ea0*/  @!P0 LDC.64 R4, c[0x0][0x228] ;  /* 0x00008a00ff048b82 */ /* 0x006e620000000a00 */
[----:B------:R-:W-:Y:S02]  /*0eb0*/  @!P0 IADD3 R3, R0, R11, RZ ;  /* 0x0000000b00038210 */ /* 0x000fe40007ffe0ff */
[----:B------:R-:W-:-:S03]  /*0ec0*/  @!P0 IADD3 R11, R11, 0x80, RZ ;  /* 0x000000800b0b8810 */ /* 0x000fc60007ffe0ff */
[----:B-1----:R-:W-:-:S05]  /*0ed0*/  @!P0 IMAD.WIDE.U32 R4, R3, 0x2, R4 ;  /* 0x0000000203048825 */ /* 0x002fca00078e0004 */
[----:B------:R2:W-:Y:S02]  /*0ee0*/  @!P0 STG.E.U16 desc[UR4][R4.64], R8 ;  /* 0x0000000804008986 */ /* 0x0005e4000c101504 */
.L_x_3177:
[----:B------:R-:W-:Y:S05]  /*0ef0*/  BSYNC B0 ;  /* 0x0000000000007941 */ /* 0x000fea0003800000 */
.L_x_3171:
        /* <DEDUP_REMOVED lines=8> */
.L_x_3178:
        /* <DEDUP_REMOVED lines=16> */
.L_x_71600:


//--------------------- .text._ZN2at6native29vectorized_elementwise_kernelILi4EZNS0_50_GLOBAL__N__2680c7bb_12_PowKernel_cu_140f0503_289629pow_tensor_scalar_kernel_implIN3c104HalfES5_EEvRNS_18TensorIteratorBaseET0_EUlS5_E2_St5arrayIPcLm2EEEEviS8_T1_ --------------------------
	.section	.text._ZN2at6native29vectorized_elementwise_kernelILi4EZNS0_50_GLOBAL__N__2680c7bb_12_PowKernel_cu_140f0503_289629pow_tensor_scalar_kernel_implIN3c104HalfES5_EEvRNS_18TensorIteratorBaseET0_EUlS5_E2_St5arrayIPcLm2EEEEviS8_T1_,"ax",@progbits
	.align	128
        .global         _ZN2at6native29vectorized_elementwise_kernelILi4EZNS0_50_GLOBAL__N__2680c7bb_12_PowKernel_cu_140f0503_289629pow_tensor_scalar_kernel_implIN3c104HalfES5_EEvRNS_18TensorIteratorBaseET0_EUlS5_E2_St5arrayIPcLm2EEEEviS8_T1_
        .type           _ZN2at6native29vectorized_elementwise_kernelILi4EZNS0_50_GLOBAL__N__2680c7bb_12_PowKernel_cu_140f0503_289629pow_tensor_scalar_kernel_implIN3c104HalfES5_EEvRNS_18TensorIteratorBaseET0_EUlS5_E2_St5arrayIPcLm2EEEEviS8_T1_,@function
        .size           _ZN2at6native29vectorized_elementwise_kernelILi4EZNS0_50_GLOBAL__N__2680c7bb_12_PowKernel_cu_140f0503_289629pow_tensor_scalar_kernel_implIN3c104HalfES5_EEvRNS_18TensorIteratorBaseET0_EUlS5_E2_St5arrayIPcLm2EEEEviS8_T1_,(.L_x_71601 - _ZN2at6native29vectorized_elementwise_kernelILi4EZNS0_50_GLOBAL__N__2680c7bb_12_PowKernel_cu_140f0503_289629pow_tensor_scalar_kernel_implIN3c104HalfES5_EEvRNS_18TensorIteratorBaseET0_EUlS5_E2_St5arrayIPcLm2EEEEviS8_T1_)
        .other          _ZN2at6native29vectorized_elementwise_kernelILi4EZNS0_50_GLOBAL__N__2680c7bb_12_PowKernel_cu_140f0503_289629pow_tensor_scalar_kernel_implIN3c104HalfES5_EEvRNS_18TensorIteratorBaseET0_EUlS5_E2_St5arrayIPcLm2EEEEviS8_T1_,@"STO_CUDA_ENTRY STV_DEFAULT"
_ZN2at6native29vectorized_elementwise_kernelILi4EZNS0_50_GLOBAL__N__2680c7bb_12_PowKernel_cu_140f0503_289629pow_tensor_scalar_kernel_implIN3c104HalfES5_EEvRNS_18TensorIteratorBaseET0_EUlS5_E2_St5arrayIPcLm2EEEEviS8_T1_:
.text._ZN2at6native29vectorized_elementwise_kernelILi4EZNS0_50_GLOBAL__N__2680c7bb_12_PowKernel_cu_140f0503_289629pow_tensor_scalar_kernel_implIN3c104HalfES5_EEvRNS_18TensorIteratorBaseET0_EUlS5_E2_St5arrayIPcLm2EEEEviS8_T1_:
        /* <DEDUP_REMOVED lines=13> */
[----:B------:R-:W3:Y:S04]  /*00d0*/  LDG.E.64 R12, desc[UR4][R6.64] ;  /* 0x00000004060c7981 */ /* 0x000ee8000c1e1b00 */
[----:B------:R2:W4:Y:S02]  /*00e0*/  LDG.E.64 R4, desc[UR4][R6.64+0x400] ;  /* 0x0004000406047981 */ /* 0x000524000c1e1b00 */
[----:B--2---:R-:W-:Y:S02]  /*00f0*/  HADD2.F32 R6, -RZ, R18.H0_H0 ;  /* 0x20000012ff067230 */ /* 0x004fe40000004100 */
[----:B---3--:R-:W-:Y:S02]  /*0100*/  HADD2.F32 R3, -RZ, R12.H0_H0 ;  /* 0x2000000cff037230 */ /* 0x008fe40000004100 */
[----:B------:R-:W-:-:S02]  /*0110*/  HADD2.F32 R10, -RZ, R13.H0_H0 ;  /* 0x2000000dff0a7230 */ /* 0x000fc40000004100 */
[----:B----4-:R-:W-:Y:S02]  /*0120*/  HADD2.F32 R14, -RZ, R4.H0_H0 ;  /* 0x20000004ff0e7230 */ /* 0x010fe40000004100 */
[----:B------:R-:W-:Y:S01]  /*0130*/  HADD2.F32 R16, -RZ, R5.H0_H0 ;  /* 0x20000005ff107230 */ /* 0x000fe20000004100 */
[----:B------:R-:W0:Y:S01]  /*0140*/  MUFU.LG2 R3, R3 ;  /* 0x0000000300037308 */ /* 0x000e220000000c00 */
[----:B------:R-:W-:Y:S02]  /*0150*/  HADD2.F32 R8, -RZ, R12.H1_H1 ;  /* 0x3000000cff087230 */ /* 0x000fe40000004100 */
[----:B------:R-:W-:Y:S02]  /*0160*/  HADD2.F32 R12, -RZ, R13.H1_H1 ;  /* 0x3000000dff0c7230 */ /* 0x000fe40000004100 */
[----:B------:R-:W-:Y:S02]  /*0170*/  HADD2.F32 R4, -RZ, R4.H1_H1 ;  /* 0x30000004ff047230 */ /* 0x000fe40000004100 */
[----:B------:R-:W-:Y:S01]  /*0180*/  HADD2.F32 R5, -RZ, R5.H1_H1 ;  /* 0x30000005ff057230 */ /* 0x000fe20000004100 */
[----:B------:R-:W1:Y:S08]  /*0190*/  MUFU.LG2 R11, R10 ;  /* 0x0000000a000b7308 */ /* 0x000e700000000c00 */
[----:B------:R-:W2:Y:S01]  /*01a0*/  MUFU.LG2 R7, R14 ;  /* 0x0000000e00077308 */ /* 0x000ea20000000c00 */
[----:B0-----:R-:W-:-:S07]  /*01b0*/  FMUL.FTZ R3, R6, R3 ;  /* 0x0000000306037220 */ /* 0x001fce0000410000 */
[----:B------:R-:W0:Y:S01]  /*01c0*/  MUFU.LG2 R17, R16 ;  /* 0x0000001000117308 */ /* 0x000e220000000c00 */
[----:B-1----:R-:W-:-:S07]  /*01d0*/  FMUL.FTZ R11, R6, R11 ;  /* 0x0000000b060b7220 */ /* 0x002fce0000410000 */
[----:B------:R-:W1:Y:S01]  /*01e0*/  MUFU.LG2 R9, R8 ;  /* 0x0000000800097308 */ /* 0x000e620000000c00 */
[----:B--2---:R-:W-:-:S07]  /*01f0*/  FMUL.FTZ R7, R6, R7 ;  /* 0x0000000706077220 */ /* 0x004fce0000410000 */
[----:B------:R-:W2:Y:S01]  /*0200*/  MUFU.LG2 R13, R12 ;  /* 0x0000000c000d7308 */ /* 0x000ea20000000c00 */
[----:B0-----:R-:W-:-:S07]  /*0210*/  FMUL.FTZ R17, R6, R17 ;  /* 0x0000001106117220 */ /* 0x001fce0000410000 */
[----:B------:R-:W0:Y:S01]  /*0220*/  MUFU.LG2 R15, R4 ;  /* 0x00000004000f7308 */ /* 0x000e220000000c00 */
[----:B-1----:R-:W-:-:S07]  /*0230*/  FMUL.FTZ R9, R6, R9 ;  /* 0x0000000906097220 */ /* 0x002fce0000410000 */
[----:B------:R1:W3:Y:S01]  /*0240*/  MUFU.LG2 R19, R5 ;  /* 0x0000000500137308 */ /* 0x0002e20000000c00 */
[----:B--2---:R-:W-:-:S07]  /*0250*/  FMUL.FTZ R13, R6, R13 ;  /* 0x0000000d060d7220 */ /* 0x004fce0000410000 */
[----:B------:R-:W-:Y:S01]  /*0260*/  MUFU.EX2 R3, R3 ;  /* 0x0000000300037308 */ /* 0x000fe20000000800 */
[----:B-1----:R-:W1:Y:S01]  /*0270*/  LDC.64 R4, c[0x0][0x228] ;  /* 0x00008a00ff047b82 */ /* 0x002e620000000a00 */
[----:B0-----:R-:W-:-:S06]  /*0280*/  FMUL.FTZ R15, R6, R15 ;  /* 0x0000000f060f7220 */ /* 0x001fcc0000410000 */
[----:B------:R-:W0:Y:S01]  /*0290*/  MUFU.EX2 R8, R9 ;  /* 0x0000000900087308 */ /* 0x000e220000000800 */
[----:B---3--:R-:W-:-:S07]  /*02a0*/  FMUL.FTZ R19, R6, R19 ;  /* 0x0000001306137220 */ /* 0x008fce0000410000 */
[----:B------:R-:W-:Y:S08]  /*02b0*/  MUFU.EX2 R11, R11 ;  /* 0x0000000b000b7308 */ /* 0x000ff00000000800 */
[----:B------:R-:W2:Y:S01]  /*02c0*/  MUFU.EX2 R10, R13 ;  /* 0x0000000d000a7308 */ /* 0x000ea20000000800 */
[----:B-1----:R-:W-:Y:S01]  /*02d0*/  IMAD.WIDE.U32 R4, R0, 0x2, R4 ;  /* 0x0000000200047825 */ /* 0x002fe200078e0004 */
[----:B0-----:R-:W-:-:S03]  /*02e0*/  F2FP.F16.F32.PACK_AB R8, R8, R3 ;  /* 0x000000030808723e */ /* 0x001fc600000000ff */
[----:B------:R-:W-:-:S03]  /*02f0*/  IMAD.WIDE R4, R2, 0x8, R4 ;  /* 0x0000000802047825 */ /* 0x000fc600078e0204 */
[----:B------:R-:W-:Y:S08]  /*0300*/  MUFU.EX2 R7, R7 ;  /* 0x0000000700077308 */ /* 0x000ff00000000800 */
[----:B------:R-:W0:Y:S01]  /*0310*/  MUFU.EX2 R12, R15 ;  /* 0x0000000f000c7308 */ /* 0x000e220000000800 */
[----:B--2---:R-:W-:-:S05]  /*0320*/  F2FP.F16.F32.PACK_AB R9, R10, R11 ;  /* 0x0000000b0a09723e */ /* 0x004fca00000000ff */
[----:B------:R-:W-:Y:S02]  /*0330*/  STG.E.64 desc[UR4][R4.64], R8 ;  /* 0x0000000804007986 */ /* 0x000fe4000c101b04 */
[----:B------:R-:W-:Y:S08]  /*0340*/  MUFU.EX2 R17, R17 ;  /* 0x0000001100117308 */ /* 0x000ff00000000800 */
[----:B------:R-:W1:Y:S01]  /*0350*/  MUFU.EX2 R6, R19 ;  /* 0x0000001300067308 */ /* 0x000e620000000800 */
[----:B0-----:R-:W-:-:S02]  /*0360*/  F2FP.F16.F32.PACK_AB R12, R12, R7 ;  /* 0x000000070c0c723e */ /* 0x001fc400000000ff */
[----:B-1----:R-:W-:-:S05]  /*0370*/  F2FP.F16.F32.PACK_AB R13, R6, R17 ;  /* 0x00000011060d723e */ /* 0x002fca00000000ff */
[----:B------:R-:W-:Y:S01]  /*0380*/  STG.E.64 desc[UR4][R4.64+0x400], R12 ;  /* 0x0004000c04007986 */ /* 0x000fe2000c101b04 */
[----:B------:R-:W-:Y:S05]  /*0390*/  EXIT ;  /* 0x000000000000794d */ /* 0x000fea0003800000 */
.L_x_3179:
        /* <DEDUP_REMOVED lines=148> */
.L_x_3182:
[----:B------:R-:W-:-:S13]  /*0ce0*/  ISETP.GE.AND P0, PT, R11, R2, PT ;  /* 0x000000020b00720c */ /* 0x000fda0003f06270 */
[----:B------:R-:W-:Y:S05]  /*0cf0*/  @P0 BRA `(.L_x_3184) ;  /* 0x0000000000300947 */ /* 0x000fea0003800000 */
[----:B0-----:R-:W0:Y:S01]  /*0d00*/  LDC.64 R12, c[0x0][0x228] ;  /* 0x00008a00ff0c7b82 */ /* 0x001e220000000a00 */
[----:B------:R-:W-:Y:S01]  /*0d10*/  IADD3 R3, R0, R11, RZ ;  /* 0x0000000b00037210 */ /* 0x000fe20007ffe0ff */
[----:B------:R-:W-:-:S04]  /*0d20*/  VIADD R11, R11, 0x80 ;  /* 0x000000800b0b7836 */ /* 0x000fc80000000000 */
[----:B0-----:R-:W-:-:S05]  /*0d30*/  IMAD.WIDE.U32 R12, R3, 0x2, R12 ;  /* 0x00000002030c7825 */ /* 0x001fca00078e000c */
[----:B------:R1:W-:Y:S02]  /*0d40*/  STG.E.U16 desc[UR4][R12.64], R5 ;  /* 0x000000050c007986 */ /* 0x0003e4000c101504 */
.L_x_3183:
[----:B------:R-:W-:-:S13]  /*0d50*/  ISETP.GE.AND P0, PT, R11, R2, PT ;  /* 0x000000020b00720c */ /* 0x000fda0003f06270 */
[----:B------:R-:W-:Y:S05]  /*0d60*/  @P0 BRA `(.L_x_3185) ;  /* 0x0000000000340947 */ /* 0x000fea0003800000 */
[----:B-1----:R-:W1:Y:S01]  /*0d70*/  LDC.64 R4, c[0x0][0x228] ;  /* 0x00008a00ff047b82 */ /* 0x002e620000000a00 */
[----:B------:R-:W-:Y:S02]  /*0d80*/  IADD3 R3, R0, R11, RZ ;  /* 0x0000000b00037210 */ /* 0x000fe40007ffe0ff */
[----:B------:R-:W-:-:S03]  /*0d90*/  IADD3 R11, R11, 0x80, RZ ;  /* 0x000000800b0b7810 */ /* 0x000fc60007ffe0ff */
[----:B-1----:R-:W-:-:S05]  /*0da0*/  IMAD.WIDE.U32 R4, R3, 0x2, R4 ;  /* 0x0000000203047825 */ /* 0x002fca00078e0004 */
[----:B------:R1:W-:Y:S02]  /*0db0*/  STG.E.U16 desc[UR4][R4.64], R6 ;  /* 0x0000000604007986 */ /* 0x0003e4000c101504 */
.L_x_3184:
        /* <DEDUP_REMOVED lines=8> */
.L_x_3185:
[----:B------:R-:W-:Y:S05]  /*0e40*/  BSYNC B1 ;  /* 0x0000000000017941 */ /* 0x000fea0003800000 */
.L_x_3181:
[----:B------:R-:W-:-:S13]  /*0e50*/  ISETP.GE.AND P0, PT, R11, R2, PT ;  /* 0x000000020b00720c */ /* 0x000fda0003f06270 */
[----:B-12---:R-:W1:Y:S01]  /*0e60*/  @!P0 LDC.64 R4, c[0x0][0x228] ;  /* 0x00008a00ff048b82 */ /* 0x006e620000000a00 */
[----:B------:R-:W-:Y:S02]  /*0e70*/  @!P0 IADD3 R3, R0, R11, RZ ;  /* 0x0000000b00038210 */ /* 0x000fe40007ffe0ff */
[----:B------:R-:W-:-:S03]  /*0e80*/  @!P0 IADD3 R11, R11, 0x80, RZ ;  /* 0x000000800b0b8810 */ /* 0x000fc60007ffe0ff */
[----:B-1----:R-:W-:-:S05]  /*0e90*/  @!P0 IMAD.WIDE.U32 R4, R3, 0x2, R4 ;  /* 0x0000000203048825 */ /* 0x002fca00078e0004 */
[----:B------:R2:W-:Y:S02]  /*0ea0*/  @!P0 STG.E.U16 desc[UR4][R4.64], R8 ;  /* 0x0000000804008986 */ /* 0x0005e4000c101504 */
.L_x_3186:
[----:B------:R-:W-:Y:S05]  /*0eb0*/  BSYNC B0 ;  /* 0x0000000000007941 */ /* 0x000fea0003800000 */
.L_x_3180:
        /* <DEDUP_REMOVED lines=8> */
.L_x_3187:
        /* <DEDUP_REMOVED lines=12> */
.L_x_71601:


//--------------------- .text._ZN2at6native29vectorized_elementwise_kernelILi8EZNS0_50_GLOBAL__N__2680c7bb_12_PowKernel_cu_140f0503_289629pow_tensor_scalar_kernel_implIN3c104HalfES5_EEvRNS_18TensorIteratorBaseET0_EUlS5_E2_St5arrayIPcLm2EEEEviS8_T1_ --------------------------
	.section	.text._ZN2at6native29vectorized_elementwise_kernelILi8EZNS0_50_GLOBAL__N__2680c7bb_12_PowKernel_cu_140f0503_289629pow_tensor_scalar_kernel_implIN3c104HalfES5_EEvRNS_18TensorIteratorBaseET0_EUlS5_E2_St5arrayIPcLm2EEEEviS8_T1_,"ax",@progbits
	.align	128
        .global         _ZN2at6native29vectorized_elementwise_kernelILi8EZNS0_50_GLOBAL__N__2680c7bb_12_PowKernel_cu_140f0503_289629pow_tensor_scalar_kernel_implIN3c104HalfES5_EEvRNS_18TensorIteratorBaseET0_EUlS5_E2_St5arrayIPcLm2EEEEviS8_T1_
        .type           _ZN2at6native29vectorized_elementwise_kernelILi8EZNS0_50_GLOBAL__N__2680c7bb_12_PowKernel_cu_140f0503_289629pow_tensor_scalar_kernel_implIN3c104HalfES5_EEvRNS_18TensorIteratorBaseET0_EUlS5_E2_St5arrayIPcLm2EEEEviS8_T1_,@function
        .size           _ZN2at6native29vectorized_elementwise_kernelILi8EZNS0_50_GLOBAL__N__2680c7bb_12_PowKernel_cu_140f0503_289629pow_tensor_scalar_kernel_implIN3c104HalfES5_EEvRNS_18TensorIteratorBaseET0_EUlS5_E2_St5arrayIPcLm2EEEEviS8_T1_,(.L_x_71602 - _ZN2at6native29vectorized_elementwise_kernelILi8EZNS0_50_GLOBAL__N__2680c7bb_12_PowKernel_cu_140f0503_289629pow_tensor_scalar_kernel_implIN3c104HalfES5_EEvRNS_18TensorIteratorBaseET0_EUlS5_E2_St5arrayIPcLm2EEEEviS8_T1_)
        .other          _ZN2at6native29vectorized_elementwise_kernelILi8EZNS0_50_GLOBAL__N__2680c7bb_12_PowKernel_cu_140f0503_289629pow_tensor_scalar_kernel_implIN3c104HalfES5_EEvRNS_18TensorIteratorBaseET0_EUlS5_E2_St5arrayIPcLm2EEEEviS8_T1_,@"STO_CUDA_ENTRY STV_DEFAULT"
_ZN2at6native29vectorized_elementwise_kernelILi8EZNS0_50_GLOBAL__N__2680c7bb_12_PowKernel_cu_140f0503_289629pow_tensor_scalar_kernel_implIN3c104HalfES5_EEvRNS_18TensorIteratorBaseET0_EUlS5_E2_St5arrayIPcLm2EEEEviS8_T1_:
.text._ZN2at6native29vectorized_elementwise_kernelILi8EZNS0_50_GLOBAL__N__2680c7bb_12_PowKernel_cu_140f0503_289629pow_tensor_scalar_kernel_implIN3c104HalfES5_EEvRNS_18TensorIteratorBaseET0_EUlS5_E2_St5arrayIPcLm2EEEEviS8_T1_:
        /* <DEDUP_REMOVED lines=12> */
[----:B0-----:R-:W-:-:S06]  /*00c0*/  IMAD.WIDE.U32 R4, R2, 0x10, R4 ;  /* 0x0000001002047825 */ /* 0x001fcc00078e0004 */
[----:B------:R-:W3:Y:S02]  /*00d0*/  LDG.E.128 R4, desc[UR4][R4.64] ;  /* 0x0000000404047981 */ /* 0x000ee4000c1e1d00 */
[----:B---3--:R-:W-:Y:S02]  /*00e0*/  HADD2.F32 R14, -RZ, R6.H0_H0 ;  /* 0x20000006ff0e7230 */ /* 0x008fe40000004100 */
[--C-:B------:R-:W-:Y:S02]  /*00f0*/  HADD2.F32 R10, -RZ, R5.reuse.H0_H0 ;  /* 0x20000005ff0a7230 */ /* 0x100fe40000004100 */
[----:B------:R-:W-:Y:S02]  /*0100*/  HADD2.F32 R12, -RZ, R5.H1_H1 ;  /* 0x30000005ff0c7230 */ /* 0x000fe40000004100 */
[----:B------:R-:W0:Y:S01]  /*0110*/  MUFU.LG2 R5, R14 ;  /* 0x0000000e00057308 */ /* 0x000e220000000c00 */
[--C-:B------:R-:W-:Y:S02]  /*0120*/  HADD2.F32 R8, -RZ, R4.reuse.H1_H1 ;  /* 0x30000004ff087230 */ /* 0x100fe40000004100 */
[----:B------:R-:W-:-:S02]  /*0130*/  HADD2.F32 R3, -RZ, R4.H0_H0 ;  /* 0x20000004ff037230 */ /* 0x000fc40000004100 */
[----:B------:R-:W-:Y:S02]  /*0140*/  HADD2.F32 R16, -RZ, R7.H0_H0 ;  /* 0x20000007ff107230 */ /* 0x000fe40000004100 */
[----:B------:R-:W-:Y:S01]  /*0150*/  HADD2.F32 R4, -RZ, R6.H1_H1 ;  /* 0x30000006ff047230 */ /* 0x000fe20000004100 */
[----:B------:R1:W3:Y:S01]  /*0160*/  MUFU.LG2 R9, R8 ;  /* 0x0000000800097308 */ /* 0x0002e20000000c00 */
[----:B--2---:R-:W-:-:S07]  /*0170*/  HADD2.F32 R6, -RZ, R18.H0_H0 ;  /* 0x20000012ff067230 */ /* 0x004fce0000004100 */
[----:B------:R-:W2:Y:S01]  /*0180*/  MUFU.LG2 R3, R3 ;  /* 0x0000000300037308 */ /* 0x000ea20000000c00 */
[----:B-1----:R-:W-:Y:S02]  /*0190*/  HADD2.F32 R8, -RZ, R7.H1_H1 ;  /* 0x30000007ff087230 */ /* 0x002fe40000004100 */
[----:B0-----:R-:W-:-:S05]  /*01a0*/  FMUL.FTZ R7, R6, R5 ;  /* 0x0000000506077220 */ /* 0x001fca0000410000 */
[----:B------:R-:W0:Y:S01]  /*01b0*/  MUFU.LG2 R11, R10 ;  /* 0x0000000a000b7308 */ /* 0x000e220000000c00 */
[----:B---3--:R-:W-:-:S07]  /*01c0*/  FMUL.FTZ R9, R6, R9 ;  /* 0x0000000906097220 */ /* 0x008fce0000410000 */
        /* <DEDUP_REMOVED lines=11> */
[----:B------:R-:W0:Y:S01]  /*0280*/  MUFU.EX2 R14, R15 ;  /* 0x0000000f000e7308 */ /* 0x000e220000000800 */
[----:B-1----:R-:W-:Y:S01]  /*0290*/  FMUL.FTZ R19, R6, R19 ;  /* 0x0000001306137220 */ /* 0x002fe20000410000 */
[----:B--2---:R-:W-:-:S06]  /*02a0*/  IMAD.WIDE.U32 R4, R0, 0x2, R4 ;  /* 0x0000000200047825 */ /* 0x004fcc00078e0004 */
[----:B------:R-:W-:Y:S08]  /*02b0*/  MUFU.EX2 R3, R3 ;  /* 0x0000000300037308 */ /* 0x000ff00000000800 */
[----:B------:R1:W2:Y:S01]  /*02c0*/  MUFU.EX2 R10, R9 ;  /* 0x00000009000a7308 */ /* 0x0002a20000000800 */
[----:B0-----:R-:W-:-:S07]  /*02d0*/  F2FP.F16.F32.PACK_AB R6, R14, R7 ;  /* 0x000000070e06723e */ /* 0x001fce00000000ff */
[----:B------:R-:W-:Y:S01]  /*02e0*/  MUFU.EX2 R11, R11 ;  /* 0x0000000b000b7308 */ /* 0x000fe20000000800 */
[----:B-1----:R-:W-:-:S07]  /*02f0*/  IMAD.WIDE R8, R2, 0x10, R4 ;  /* 0x0000001002087825 */ /* 0x002fce00078e0204 */
[----:B------:R-:W0:Y:S01]  /*0300*/  MUFU.EX2 R12, R13 ;  /* 0x0000000d000c7308 */ /* 0x000e220000000800 */
[----:B--2---:R-:W-:-:S07]  /*0310*/  F2FP.F16.F32.PACK_AB R4, R10, R3 ;  /* 0x000000030a04723e */ /* 0x004fce00000000ff */
[----:B------:R-:W-:Y:S08]  /*0320*/  MUFU.EX2 R17, R17 ;  /* 0x0000001100117308 */ /* 0x000ff00000000800 */
[----:B------:R-:W1:Y:S01]  /*0330*/  MUFU.EX2 R16, R19 ;  /* 0x0000001300107308 */ /* 0x000e620000000800 */
[----:B0-----:R-:W-:Y:S02]  /*0340*/  F2FP.F16.F32.PACK_AB R5, R12, R11 ;  /* 0x0000000b0c05723e */ /* 0x001fe400000000ff */
[----:B-1----:R-:W-:-:S05]  /*0350*/  F2FP.F16.F32.PACK_AB R7, R16, R17 ;  /* 0x000000111007723e */ /* 0x002fca00000000ff */
[----:B------:R-:W-:Y:S01]  /*0360*/  STG.E.128 desc[UR4][R8.64], R4 ;  /* 0x0000000408007986 */ /* 0x000fe2000c101d04 */
[----:B------:R-:W-:Y:S05]  /*0370*/  EXIT ;  /* 0x000000000000794d */ /* 0x000fea0003800000 */
.L_x_3188:
        /* <DEDUP_REMOVED lines=148> */
.L_x_3191:
[----:B------:R-:W-:-:S13]  /*0cc0*/  ISETP.GE.AND P0, PT, R11, R2, PT ;  /* 0x000000020b00720c */ /* 0x000fda0003f06270 */
[----:B------:R-:W-:Y:S05]  /*0cd0*/  @P0 BRA `(.L_x_3193) ;  /* 0x0000000000300947 */ /* 0x000fea0003800000 */
[----:B0-----:R-:W0:Y:S01]  /*0ce0*/  LDC.64 R12, c[0x0][0x228] ;  /* 0x00008a00ff0c7b82 */ /* 0x001e220000000a00 */
[----:B------:R-:W-:Y:S01]  /*0cf0*/  IADD3 R3, R0, R11, RZ ;  /* 0x0000000b00037210 */ /* 0x000fe20007ffe0ff */
[----:B------:R-:W-:-:S04]  /*0d00*/  VIADD R11, R11, 0x80 ;  /* 0x000000800b0b7836 */ /* 0x000fc80000000000 */
[----:B0-----:R-:W-:-:S05]  /*0d10*/  IMAD.WIDE.U32 R12, R3, 0x2, R12 ;  /* 0x00000002030c7825 */ /* 0x001fca00078e000c */
[----:B------:R1:W-:Y:S02]  /*0d20*/  STG.E.U16 desc[UR4][R12.64], R5 ;  /* 0x000000050c007986 */ /* 0x0003e4000c101504 */
.L_x_3192:
[----:B------:R-:W-:-:S13]  /*0d30*/  ISETP.GE.AND P0, PT, R11, R2, PT ;  /* 0x000000020b00720c */ /* 0x000fda0003f06270 */
[----:B------:R-:W-:Y:S05]  /*0d40*/  @P0 BRA `(.L_x_3194) ;  /* 0x0000000000340947 */ /* 0x000fea0003800000 */
[----:B-1----:R-:W1:Y:S01]  /*0d50*/  LDC.64 R4, c[0x0][0x228] ;  /* 0x00008a00ff047b82 */ /* 0x002e620000000a00 */
[----:B------:R-:W-:Y:S02]  /*0d60*/  IADD3 R3, R0, R11, RZ ;  /* 0x0000000b00037210 */ /* 0x000fe40007ffe0ff */
[----:B------:R-:W-:-:S03]  /*0d70*/  IADD3 R11, R11, 0x80, RZ ;  /* 0x000000800b0b7810 */ /* 0x000fc60007ffe0ff */
[----:B-1----:R-:W-:-:S05]  /*0d80*/  IMAD.WIDE.U32 R4, R3, 0x2, R4 ;  /* 0x0000000203047825 */ /* 0x002fca00078e0004 */
[----:B------:R1:W-:Y:S02]  /*0d90*/  STG.E.U16 desc[UR4][R4.64], R6 ;  /* 0x0000000604007986 */ /* 0x0003e4000c101504 */
.L_x_3193:
        /* <DEDUP_REMOVED lines=8> */
.L_x_3194:
[----:B------:R-:W-:Y:S05]  /*0e20*/  BSYNC B1 ;  /* 0x0000000000017941 */ /* 0x000fea0003800000 */
.L_x_3190:
[----:B------:R-:W-:-:S13]  /*0e30*/  ISETP.GE.AND P0, PT, R11, R2, PT ;  /* 0x000000020b00720c */ /* 0x000fda0003f06270 */
[----:B-12---:R-:W1:Y:S01]  /*0e40*/  @!P0 LDC.64 R4, c[0x0][0x228] ;  /* 0x00008a00ff048b82 */ /* 0x006e620000000a00 */
[----:B------:R-:W-:Y:S02]  /*0e50*/  @!P0 IADD3 R3, R0, R11, RZ ;  /* 0x0000000b00038210 */ /* 0x000fe40007ffe0ff */
[----:B------:R-:W-:-:S03]  /*0e60*/  @!P0 IADD3 R11, R11, 0x80, RZ ;  /* 0x000000800b0b8810 */ /* 0x000fc60007ffe0ff */
[----:B-1----:R-:W-:-:S05]  /*0e70*/  @!P0 IMAD.WIDE.U32 R4, R3, 0x2, R4 ;  /* 0x0000000203048825 */ /* 0x002fca00078e0004 */
[----:B------:R2:W-:Y:S02]  /*0e80*/  @!P0 STG.E.U16 desc[UR4][R4.64], R8 ;  /* 0x0000000804008986 */ /* 0x0005e4000c101504 */
.L_x_3195:
[----:B------:R-:W-:Y:S05]  /*0e90*/  BSYNC B0 ;  /* 0x0000000000007941 */ /* 0x000fea0003800000 */
.L_x_3189:
        /* <DEDUP_REMOVED lines=8> */
.L_x_3196:
        /* <DEDUP_REMOVED lines=14> */
.L_x_71602:


//--------------------- .text._ZN2at6native18elementwise_kernelILi128ELi4EZNS0_15gpu_kernel_implIZNS0_50_GLOBAL__N__2680c7bb_12_PowKernel_cu_140f0503_289629pow_tensor_scalar_kernel_implIN3c104HalfES6_EEvRNS_18TensorIteratorBaseET0_EUlS6_E1_EEvS8_RKT_EUliE_EEviT1_ --------------------------
	.section	.text._ZN2at6native18elementwise_kernelILi128ELi4EZNS0_15gpu_kernel_implIZNS0_50_GLOBAL__N__2680c7bb_12_PowKernel_cu_140f0503_289629pow_tensor_scalar_kernel_implIN3c104HalfES6_EEvRNS_18TensorIteratorBaseET0_EUlS6_E1_EEvS8_RKT_EUliE_EEviT1_,"ax",@progbits
	.align	128
        .global         _ZN2at6native18elementwise_kernelILi128ELi4EZNS0_15gpu_kernel_implIZNS0_50_GLOBAL__N__2680c7bb_12_PowKernel_cu_140f0503_289629pow_tensor_scalar_kernel_implIN3c104HalfES6_EEvRNS_18TensorIteratorBaseET0_EUlS6_E1_EEvS8_RKT_EUliE_EEviT1_
        .type           _ZN2at6native18elementwise_kernelILi128ELi4EZNS0_15gpu_kernel_implIZNS0_50_GLOBAL__N__2680c7bb_12_PowKernel_cu_140f0503_289629pow_tensor_scalar_kernel_implIN3c104HalfES6_EEvRNS_18TensorIteratorBaseET0_EUlS6_E1_EEvS8_RKT_EUliE_EEviT1_,@function
        .size           _ZN2at6native18elementwise_kernelILi128ELi4EZNS0_15gpu_kernel_implIZNS0_50_GLOBAL__N__2680c7bb_12_PowKernel_cu_140f0503_289629pow_tensor_scalar_kernel_implIN3c104HalfES6_EEvRNS_18TensorIteratorBaseET0_EUlS6_E1_EEvS8_RKT_EUliE_EEviT1_,(.L_x_71442 - _ZN2at6native18elementwise_kernelILi128ELi4EZNS0_15gpu_kernel_implIZNS0_50_GLOBAL__N__2680c7bb_12_PowKernel_cu_140f0503_289629pow_tensor_scalar_kernel_implIN3c104HalfES6_EEvRNS_18TensorIteratorBaseET0_EUlS6_E1_EEvS8_RKT_EUliE_EEviT1_)
        .other          _ZN2at6native18elementwise_kernelILi128ELi4EZNS0_15gpu_kernel_implIZNS0_50_GLOBAL__N__2680c7bb_12_PowKernel_cu_140f0503_289629pow_tensor_scalar_kernel_implIN3c104HalfES6_EEvRNS_18TensorIteratorBaseET0_EUlS6_E1_EEvS8_RKT_EUliE_EEviT1_,@"STO_CUDA_ENTRY STV_DEFAULT"
_ZN2at6native18elementwise_kernelILi128ELi4EZNS0_15gpu_kernel_implIZNS0_50_GLOBAL__N__2680c7bb_12_PowKernel_cu_140f0503_289629pow_tensor_scalar_kernel_implIN3c104HalfES6_EEvRNS_18TensorIteratorBaseET0_EUlS6_E1_EEvS8_RKT_EUliE_EEviT1_:
.text._ZN2at6native18elementwise_kernelILi128ELi4EZNS0_15gpu_kernel_implIZNS0_50_GLOBAL__N__2680c7bb_12_PowKernel_cu_140f0503_289629pow_tensor_scalar_kernel_implIN3c104HalfES6_EEvRNS_18TensorIteratorBaseET0_EUlS6_E1_EEvS8_RKT_EUliE_EEviT1_:
        /* <DEDUP_REMOVED lines=313> */
.L_x_3199:
        /* <DEDUP_REMOVED lines=22> */
.L_x_3203:
[----:B------:R-:W2:Y:S02]  /*14f0*/  LDG.E.U8 R2, desc[UR36][R2.64] ;  /* 0x0000002402027981 */ /* 0x000ea4000c1e1100 */
[----:B--2---:R-:W-:-:S04]  /*1500*/  I2FP.F32.U32 R0, R2 ;  /* 0x0000000200007245 */ /* 0x004fc80000201000 */
[----:B------:R-:W-:Y:S01]  /*1510*/  F2FP.F16.F32.PACK_AB R0, RZ, R0 ;  /* 0x00000000ff00723e */ /* 0x000fe200000000ff */
[----:B------:R-:W-:Y:S06]  /*1520*/  BRA `(.L_x_3205) ;  /* 0x0000000c00887947 */ /* 0x000fec0003800000 */
.L_x_3202:
        /* <DEDUP_REMOVED lines=10> */
.L_x_3207:
[----:B------:R-:W2:Y:S02]  /*15d0*/  LDG.E R2, desc[UR36][R2.64] ;  /* 0x0000002402027981 */ /* 0x000ea4000c1e1900 */
[----:B--2---:R-:W-:-:S04]  /*15e0*/  I2FP.F32.S32 R0, R2 ;  /* 0x0000000200007245 */ /* 0x004fc80000201400 */
[----:B------:R-:W-:Y:S01]  /*15f0*/  F2FP.F16.F32.PACK_AB R0, RZ, R0 ;  /* 0x00000000ff00723e */ /* 0x000fe200000000ff */
[----:B------:R-:W-:Y:S06]  /*1600*/  BRA `(.L_x_3205) ;  /* 0x0000000c00507947 */ /* 0x000fec0003800000 */
.L_x_3206:
[----:B------:R-:W2:Y:S02]  /*1610*/  LDG.E.U16 R2, desc[UR36][R2.64] ;  /* 0x0000002402027981 */ /* 0x000ea4000c1e1500 */
[----:B--2---:R-:W0:Y:S02]  /*1620*/  I2F.S16 R0, R2 ;  /* 0x0000000200007306 */ /* 0x004e240000101400 */
[----:B0-----:R-:W-:Y:S01]  /*1630*/  F2FP.F16.F32.PACK_AB R0, RZ, R0 ;  /* 0x00000000ff00723e */ /* 0x001fe200000000ff */
[----:B------:R-:W-:Y:S06]  /*1640*/  BRA `(.L_x_3205) ;  /* 0x0000000c00407947 */ /* 0x000fec0003800000 */
.L_x_3201:
        /* <DEDUP_REMOVED lines=9> */
.L_x_3209:
[----:B------:R0:W5:Y:S01]  /*16e0*/  LDG.E.U16 R0, desc[UR36][R2.64] ;  /* 0x0000002402007981 */ /* 0x000162000c1e1500 */
[----:B------:R-:W-:Y:S05]  /*16f0*/  BRA `(.L_x_3205) ;  /* 0x0000000c00147947 */ /* 0x000fea0003800000 */
.L_x_3208:
        /* <DEDUP_REMOVED lines=9> */
.L_x_3211:
[----:B------:R1:W5:Y:S01]  /*1790*/  LDG.E.U16 R0, desc[UR36][R2.64] ;  /* 0x0000002402007981 */ /* 0x000362000c1e1500 */
[----:B------:R-:W-:Y:S05]  /*17a0*/  BRA `(.L_x_3205) ;  /* 0x0000000800e87947 */ /* 0x000fea0003800000 */
.L_x_3210:
        /* <DEDUP_REMOVED lines=8> */
.L_x_3200:
        /* <DEDUP_REMOVED lines=13> */
.L_x_3214:
        /* <DEDUP_REMOVED lines=8> */
.L_x_3213:
        /* <DEDUP_REMOVED lines=28> */
.L_x_3216:
        /* <DEDUP_REMOVED lines=15> */
.L_x_3215:
[----:B------:R-:W2:Y:S02]  /*1c30*/  LDG.E.U16 R0, desc[UR36][R2.64] ;  /* 0x0000002402007981 */ /* 0x000ea4000c1e1500 */
[----:B--2---:R-:W-:-:S05]  /*1c40*/  IMAD.U32 R0, R0, 0x10000, RZ ;  /* 0x0001000000007824 */ /* 0x004fca00078e00ff */
[----:B------:R-:W-:Y:S01]  /*1c50*/  F2FP.F16.F32.PACK_AB R0, RZ, R0 ;  /* 0x00000000ff00723e */ /* 0x000fe200000000ff */
[----:B------:R-:W-:Y:S06]  /*1c60*/  BRA `(.L_x_3205) ;  /* 0x0000000400b87947 */ /* 0x000fec0003800000 */
.L_x_3212:
        /* <DEDUP_REMOVED lines=12> */
.L_x_3219:
        /* <DEDUP_REMOVED lines=21> */
.L_x_3223:
[----:B------:R-:W-:Y:S05]  /*1e80*/  BSYNC B1 ;  /* 0x0000000000017941 */ /* 0x000fea0003800000 */
.L_x_3222:
[----:B------:R-:W-:Y:S01]  /*1e90*/  LEA R3, R0, 0x3b800000, 0x17 ;  /* 0x3b80000000037811 */ /* 0x000fe200078eb8ff */
[----:B------:R-:W-:-:S05]  /*1ea0*/  IMAD.SHL.U32 R0, R2, 0x100000, RZ ;  /* 0x0010000002007824 */ /* 0x000fca00078e00ff */
[----:B------:R-:W-:-:S07]  /*1eb0*/  LOP3.LUT R0, R3, R0, R4, 0xfe, !PT ;  /* 0x0000000003007212 */ /* 0x000fce00078efe04 */
.L_x_3221:
[----:B------:R-:W-:Y:S05]  /*1ec0*/  BSYNC B0 ;  /* 0x0000000000007941 */ /* 0x000fea0003800000 */
.L_x_3220:
[----:B------:R-:W-:Y:S01]  /*1ed0*/  F2FP.F16.F32.PACK_AB R0, RZ, R0 ;  /* 0x00000000ff00723e */ /* 0x000fe200000000ff */
[----:B------:R-:W-:Y:S06]  /*1ee0*/  BRA `(.L_x_3205) ;  /* 0x0000000400187947 */ /* 0x000fec0003800000 */
.L_x_3218:
        /* <DEDUP_REMOVED lines=21> */
.L_x_3227:
[----:B------:R-:W-:Y:S05]  /*2040*/  BSYNC B1 ;  /* 0x0000000000017941 */ /* 0x000fea0003800000 */
.L_x_3226:
[----:B------:R-:W-:Y:S01]  /*2050*/  LEA R3, R0, 0x37800000, 0x17 ;  /* 0x3780000000037811 */ /* 0x000fe200078eb8ff */
[----:B------:R-:W-:-:S05]  /*2060*/  IMAD.SHL.U32 R0, R2, 0x200000, RZ ;  /* 0x0020000002007824 */ /* 0x000fca00078e00ff */
[----:B------:R-:W-:-:S07]  /*2070*/  LOP3.LUT R0, R3, R0, R4, 0xfe, !PT ;  /* 0x0000000003007212 */ /* 0x000fce00078efe04 */
.L_x_3225:
[----:B------:R-:W-:Y:S05]  /*2080*/  BSYNC B0 ;  /* 0x0000000000007941 */ /* 0x000fea0003800000 */
.L_x_3224:
[----:B------:R-:W-:Y:S01]  /*2090*/  F2FP.F16.F32.PACK_AB R0, RZ, R0 ;  /* 0x00000000ff00723e */ /* 0x000fe200000000ff */
[----:B------:R-:W-:Y:S06]  /*20a0*/  BRA `(.L_x_3205) ;  /* 0x0000000000a87947 */ /* 0x000fec0003800000 */
.L_x_3217:
        /* <DEDUP_REMOVED lines=14> */
.L_x_3231:
[----:B------:R-:W-:Y:S05]  /*2190*/  BSYNC B0 ;  /* 0x0000000000007941 */ /* 0x000fea0003800000 */
.L_x_3230:
[----:B------:R-:W-:Y:S01]  /*21a0*/  F2FP.F16.F32.PACK_AB R0, RZ, R0 ;  /* 0x00000000ff00723e */ /* 0x000fe200000000ff */
[----:B------:R-:W-:Y:S06]  /*21b0*/  BRA `(.L_x_3205) ;  /* 0x0000000000647947 */ /* 0x000fec0003800000 */
.L_x_3204:
        /* <DEDUP_REMOVED lines=16> */
.L_x_3232:
[----:B------:R-:W-:Y:S01]  /*22c0*/  PRMT R0, RZ, 0x7610, R0 ;  /* 0x00007610ff007816 */ /* 0x000fe20000000000 */
[----:B------:R-:W-:Y:S06]  /*22d0*/  BRA `(.L_x_3205) ;  /* 0x00000000001c7947 */ /* 0x000fec0003800000 */
.L_x_3229:
[----:B------:R-:W2:Y:S02]  /*22e0*/  LDG.E.64 R2, desc[UR36][R2.64] ;  /* 0x0000002402027981 */ /* 0x000ea4000c1e1b00 */
[----:B--2---:R-:W0:Y:S02]  /*22f0*/  I2F.U64 R0, R2 ;  /* 0x0000000200007312 */ /* 0x004e240000301000 */
[----:B0-----:R-:W-:Y:S01]  /*2300*/  F2FP.F16.F32.PACK_AB R0, RZ, R0 ;  /* 0x00000000ff00723e */ /* 0x001fe200000000ff */
[----:B------:R-:W-:Y:S06]  /*2310*/  BRA `(.L_x_3205) ;  /* 0x00000000000c7947 */ /* 0x000fec0003800000 */
.L_x_3228:
[----:B------:R-:W2:Y:S02]  /*2320*/  LDG.E R2, desc[UR36][R2.64] ;  /* 0x0000002402027981 */ /* 0x000ea4000c1e1900 */
[----:B--2---:R-:W-:-:S04]  /*2330*/  I2FP.F32.U32 R0, R2 ;  /* 0x0000000200007245 */ /* 0x004fc80000201000 */
[----:B------:R-:W-:-:S07]  /*2340*/  F2FP.F16.F32.PACK_AB R0, RZ, R0 ;  /* 0x00000000ff00723e */ /* 0x000fce00000000ff */
.L_x_3205:
[----:B-----5:R-:W-:Y:S01]  /*2350*/  HADD2.F32 R0, -RZ, R0.H0_H0 ;  /* 0x20000000ff007230 */ /* 0x020fe20000004100 */
[----:B------:R-:W-:Y:S04]  /*2360*/  BSSY B0, `(.L_x_3233) ;  /* 0x0000013000007945 */ /* 0x000fe80003800000 */
[----:B------:R-:W-:-:S05]  /*2370*/  FMUL.FTZ R0, R0, R0 ;  /* 0x0000000000007220 */ /* 0x000fca0000410000 */
[----:B------:R-:W-:-:S05]  /*2380*/  F2FP.F16.F32.PACK_AB R0, RZ, R0 ;  /* 0x00000000ff00723e */ /* 0x000fca00000000ff */
[----:B------:R-:W-:-:S05]  /*2390*/  HADD2.F32 R0, -RZ, R0.H0_H0 ;  /* 0x20000000ff007230 */ /* 0x000fca0000004100 */
[----:B------:R-:W-:-:S04]  /*23a0*/  FMUL.FTZ R0, R0, 1 ;  /* 0x3f80000000007820 */ /* 0x000fc80000410000 */
[----:B------:R-:W0:Y:S08]  /*23b0*/  F2F.F64.F32 R8, R0 ;  /* 0x0000000000087310 */ /* 0x000e300000201800 */
[----:B01----:R-:W0:Y:S01]  /*23c0*/  MUFU.RCP64H R3, R9 ;  /* 0x0000000900037308 */ /* 0x003e220000001800 */
        /* <DEDUP_REMOVED lines=11> */
[----:B------:R-:W-:Y:S05]  /*2480*/  CALL.REL.NOINC `($__internal_7_$__cuda_sm20_dblrcp_rn_slowpath_v3) ;  /* 0x000000ac00007944 */ /* 0x000fea0003c00000 */
.L_x_3234:
[----:B------:R-:W-:Y:S05]  /*2490*/  BSYNC B0 ;  /* 0x0000000000007941 */ /* 0x000fea0003800000 */
.L_x_3233:
[----:B------:R-:W0:Y:S01]  /*24a0*/  LDC.U8 R3, c[0x0][0x428] ;  /* 0x00010a00ff037b82 */ /* 0x000e220000000000 */
[----:B------:R-:W-:Y:S01]  /*24b0*/  UMOV UR4, 0xf0000000 ;  /* 0xf000000000047882 */ /* 0x000fe20000000000 */
[----:B------:R-:W-:Y:S01]  /*24c0*/  UMOV UR5, 0x380fffff ;  /* 0x380fffff00057882 */ /* 0x000fe20000000000 */
[----:B------:R-:W1:Y:S01]  /*24d0*/  F2F.F32.F64 R0, R4 ;  /* 0x0000000400007310 */ /* 0x000e620000301000 */
[----:B------:R-:W-:-:S14]  /*24e0*/  DSETP.GEU.AND P0, PT, |R4|, UR4, PT ;  /* 0x0000000404007e2a */ /* 0x000fdc000bf0e200 */
[----:B-1----:R-:W-:-:S05]  /*24f0*/  @!P0 FMUL R0, R0, 1.175494350822287508e-38 ;  /* 0x0080000000008820 */ /* 0x002fca0000400000 */
[----:B------:R-:W-:Y:S02]  /*2500*/  F2FP.F16.F32.PACK_AB R0, RZ, R0 ;  /* 0x00000000ff00723e */ /* 0x000fe400000000ff */
        /* <DEDUP_REMOVED lines=15> */
.L_x_3238:
[----:B------:R-:W-:-:S06]  /*2600*/  HADD2.F32 R3, -RZ, R0.H0_H0 ;  /* 0x20000000ff037230 */ /* 0x000fcc0000004100 */
[----:B------:R-:W0:Y:S02]  /*2610*/  F2I.S64.TRUNC R2, R3 ;  /* 0x0000000300027311 */ /* 0x000e24000020d900 */
[----:B0-----:R0:W-:Y:S01]  /*2620*/  STG.E.U8 desc[UR36][R16.64], R2 ;  /* 0x0000000210007986 */ /* 0x0011e2000c101124 */
[----:B------:R-:W-:Y:S05]  /*2630*/  BRA `(.L_x_3240) ;  /* 0x0000000c00847947 */ /* 0x000fea0003800000 */
.L_x_3237:
        /* <DEDUP_REMOVED lines=10> */
.L_x_3242:
[----:B------:R-:W-:-:S04]  /*26e0*/  HADD2.F32 R0, -RZ, R0.H0_H0 ;  /* 0x20000000ff007230 */ /* 0x000fc80000004100 */
[----:B------:R-:W0:Y:S02]  /*26f0*/  F2I.FTZ.TRUNC.NTZ R3, R0 ;  /* 0x0000000000037305 */ /* 0x000e24000021f100 */
[----:B0-----:R0:W-:Y:S01]  /*2700*/  STG.E desc[UR36][R16.64], R3 ;  /* 0x0000000310007986 */ /* 0x0011e2000c101924 */
[----:B------:R-:W-:Y:S05]  /*2710*/  BRA `(.L_x_3240) ;  /* 0x0000000c004c7947 */ /* 0x000fea0003800000 */
.L_x_3241:
[----:B------:R-:W-:-:S04]  /*2720*/  HADD2.F32 R0, -RZ, R0.H0_H0 ;  /* 0x20000000ff007230 */ /* 0x000fc80000004100 */
[----:B------:R-:W0:Y:S02]  /*2730*/  F2I.FTZ.TRUNC.NTZ R3, R0 ;  /* 0x0000000000037305 */ /* 0x000e24000021f100 */
[----:B0-----:R0:W-:Y:S01]  /*2740*/  STG.E.U16 desc[UR36][R16.64], R3 ;  /* 0x0000000310007986 */ /* 0x0011e2000c101524 */
[----:B------:R-:W-:Y:S05]  /*2750*/  BRA `(.L_x_3240) ;  /* 0x0000000c003c7947 */ /* 0x000fea0003800000 */
.L_x_3236:
        /* <DEDUP_REMOVED lines=9> */
.L_x_3244:
[----:B------:R0:W-:Y:S01]  /*27f0*/  STG.E.U16 desc[UR36][R16.64], R0 ;  /* 0x0000000010007986 */ /* 0x0001e2000c101524 */
[----:B------:R-:W-:Y:S05]  /*2800*/  BRA `(.L_x_3240) ;  /* 0x0000000c00107947 */ /* 0x000fea0003800000 */
.L_x_3243:
        /* <DEDUP_REMOVED lines=10> */
.L_x_3246:
[----:B------:R-:W-:-:S05]  /*28b0*/  HADD2.F32 R0, -RZ, R0.H0_H0 ;  /* 0x20000000ff007230 */ /* 0x000fca0000004100 */
[----:B------:R-:W-:-:S04]  /*28c0*/  F2FP.F16.F32.PACK_AB R0, RZ, R0 ;  /* 0x00000000ff00723e */ /* 0x000fc800000000ff */
[----:B------:R-:W-:-:S05]  /*28d0*/  PRMT R0, R0, 0x5410, RZ ;  /* 0x0000541000007816 */ /* 0x000fca00000000ff */
[----:B------:R2:W-:Y:S01]  /*28e0*/  STG.E desc[UR36][R16.64], R0 ;  /* 0x0000000010007986 */ /* 0x0005e2000c101924 */
[----:B------:R-:W-:Y:S05]  /*28f0*/  BRA `(.L_x_3240) ;  /* 0x0000000800d47947 */ /* 0x000fea0003800000 */
.L_x_3245:
[----:B------:R-:W-:-:S05]  /*2900*/  HADD2.F32 R2, -RZ, R0.H0_H0 ;  /* 0x20000000ff027230 */ /* 0x000fca0000004100 */
[----:B------:R-:W-:-:S06]  /*2910*/  FMUL.FTZ R2, R2, 1 ;  /* 0x3f80000002027820 */ /* 0x000fcc0000410000 */
[----:B------:R-:W0:Y:S02]  /*2920*/  F2F.F64.F32 R2, R2 ;  /* 0x0000000200027310 */ /* 0x000e240000201800 */
[----:B0-----:R4:W-:Y:S01]  /*2930*/  STG.E.64 desc[UR36][R16.64], R2 ;  /* 0x0000000210007986 */ /* 0x0019e2000c101b24 */
[----:B------:R-:W-:Y:S05]  /*2940*/  BRA `(.L_x_3240) ;  /* 0x0000000800c07947 */ /* 0x000fea0003800000 */
.L_x_3235:
        /* <DEDUP_REMOVED lines=13> */
.L_x_3249:
[----:B------:R-:W-:Y:S01]  /*2a20*/  HADD2.F32 R0, -RZ, R0.H0_H0 ;  /* 0x20000000ff007230 */ /* 0x000fe20000004100 */
[----:B------:R-:W-:-:S04]  /*2a30*/  CS2R R6, SRZ ;  /* 0x0000000000067805 */ /* 0x000fc8000001ff00 */
[----:B------:R-:W-:-:S04]  /*2a40*/  FMUL.FTZ R0, R0, 1 ;  /* 0x3f80000000007820 */ /* 0x000fc80000410000 */
[----:B------:R-:W0:Y:S02]  /*2a50*/  F2F.F64.F32 R4, R0 ;  /* 0x0000000000047310 */ /* 0x000e240000201800 */
[----:B0-----:R0:W-:Y:S01]  /*2a60*/  STG.E.128 desc[UR36][R16.64], R4 ;  /* 0x0000000410007986 */ /* 0x0011e2000c101d24 */
[----:B------:R-:W-:Y:S05]  /*2a70*/  BRA `(.L_x_3240) ;  /* 0x0000000800747947 */ /* 0x000fea0003800000 */
.L_x_3248:
        /* <DEDUP_REMOVED lines=21> */
.L_x_3253:
[----:B------:R-:W-:Y:S05]  /*2bd0*/  BSYNC B0 ;  /* 0x0000000000007941 */ /* 0x000fea0003800000 */
.L_x_3252:
[----:B------:R-:W-:-:S05]  /*2be0*/  LOP3.LUT R3, R0, R3, RZ, 0xfc, !PT ;  /* 0x0000000300037212 */ /* 0x000fca00078efcff */
[----:B------:R0:W-:Y:S01]  /*2bf0*/  STG.E.U8 desc[UR36][R16.64], R3 ;  /* 0x0000000310007986 */ /* 0x0001e2000c101124 */
[----:B------:R-:W-:Y:S05]  /*2c00*/  BRA `(.L_x_3240) ;  /* 0x0000000800107947 */ /* 0x000fea0003800000 */
.L_x_3251:
        /* <DEDUP_REMOVED lines=13> */
.L_x_3255:
[----:B------:R-:W-:Y:S01]  /*2ce0*/  IMAD.MOV.U32 R0, RZ, RZ, 0x7f ;  /* 0x0000007fff007424 */ /* 0x000fe200078e00ff */
[----:B------:R-:W-:-:S04]  /*2cf0*/  ISETP.GT.U32.AND P0, PT, R2, 0x7f800000, PT ;  /* 0x7f8000000200780c */ /* 0x000fc80003f04070 */
[----:B------:R-:W-:-:S09]  /*2d00*/  SEL R0, R0, 0x7c, P0 ;  /* 0x0000007c00007807 */ /* 0x000fd20000000000 */
.L_x_3256:
[----:B------:R-:W-:Y:S05]  /*2d10*/  BSYNC B0 ;  /* 0x0000000000007941 */ /* 0x000fea0003800000 */
.L_x_3254:
[----:B------:R-:W-:-:S04]  /*2d20*/  LOP3.LUT R2, R3, 0x80000000, RZ, 0xc0, !PT ;  /* 0x8000000003027812 */ /* 0x000fc800078ec0ff */
[----:B------:R-:W-:-:S04]  /*2d30*/  SHF.R.U32.HI R3, RZ, 0x18, R2 ;  /* 0x00000018ff037819 */ /* 0x000fc80000011602 */
[----:B------:R-:W-:-:S05]  /*2d40*/  LOP3.LUT R3, R0, R3, RZ, 0xfc, !PT ;  /* 0x0000000300037212 */ /* 0x000fca00078efcff */
[----:B------:R0:W-:Y:S01]  /*2d50*/  STG.E.U8 desc[UR36][R16.64], R3 ;  /* 0x0000000310007986 */ /* 0x0001e2000c101124 */
[----:B------:R-:W-:Y:S05]  /*2d60*/  BRA `(.L_x_3240) ;  /* 0x0000000400b87947 */ /* 0x000fea0003800000 */
.L_x_3250:
[----:B------:R-:W-:-:S05]  /*2d70*/  HADD2.F32 R0, -RZ, R0.H0_H0 ;  /* 0x20000000ff007230 */ /* 0x000fca0000004100 */
[----:B------:R-:W-:-:S05]  /*2d80*/  F2FP.BF16.F32.PACK_AB R0, RZ, R0 ;  /* 0x00000000ff00723e */ /* 0x000fca00000010ff */
[----:B------:R0:W-:Y:S01]  /*2d90*/  STG.E.U16 desc[UR36][R16.64], R0 ;  /* 0x0000000010007986 */ /* 0x0001e2000c101524 */
[----:B------:R-:W-:Y:S05]  /*2da0*/  BRA `(.L_x_3240) ;  /* 0x0000000400a87947 */ /* 0x000fea0003800000 */
.L_x_3247:
        /* <DEDUP_REMOVED lines=12> */
.L_x_3259:
        /* <DEDUP_REMOVED lines=17> */
.L_x_3262:
[----:B------:R-:W-:-:S04]  /*2f80*/  LOP3.LUT R2, R3, 0x80000000, RZ, 0xc0, !PT ;  /* 0x8000000003027812 */ /* 0x000fc800078ec0ff */
[----:B------:R-:W-:-:S04]  /*2f90*/  SHF.R.U32.HI R3, RZ, 0x18, R2 ;  /* 0x00000018ff037819 */ /* 0x000fc80000011602 */
[----:B------:R-:W-:-:S04]  /*2fa0*/  LOP3.LUT R0, R0, R3, RZ, 0xfc, !PT ;  /* 0x0000000300007212 */ /* 0x000fc800078efcff */
[----:B------:R-:W-:-:S07]  /*2fb0*/  PRMT R8, R0, 0x7610, R8 ;  /* 0x0000761000087816 */ /* 0x000fce0000000008 */
.L_x_3261:
[----:B------:R-:W-:Y:S05]  /*2fc0*/  BSYNC B0 ;  /* 0x0000000000007941 */ /* 0x000fea0003800000 */
.L_x_3260:
[----:B------:R0:W-:Y:S01]  /*2fd0*/  STG.E.U8 desc[UR36][R16.64], R8 ;  /* 0x0000000810007986 */ /* 0x0001e2000c101124 */
[----:B------:R-:W-:Y:S05]  /*2fe0*/  BRA `(.L_x_3240) ;  /* 0x0000000400187947 */ /* 0x000fea0003800000 */
.L_x_3258:
        /* <DEDUP_REMOVED lines=17> */
.L_x_3265:
[----:B------:R-:W-:-:S04]  /*3100*/  LOP3.LUT R2, R3, 0x80000000, RZ, 0xc0, !PT ;  /* 0x8000000003027812 */ /* 0x000fc800078ec0ff */
[----:B------:R-:W-:-:S04]  /*3110*/  SHF.R.U32.HI R3, RZ, 0x18, R2 ;  /* 0x00000018ff037819 */ /* 0x000fc80000011602 */
[----:B------:R-:W-:-:S04]  /*3120*/  LOP3.LUT R0, R0, R3, RZ, 0xfc, !PT ;  /* 0x0000000300007212 */ /* 0x000fc800078efcff */
[----:B------:R-:W-:-:S07]  /*3130*/  PRMT R8, R0, 0x7610, R8 ;  /* 0x0000761000087816 */ /* 0x000fce0000000008 */
.L_x_3264:
[----:B------:R-:W-:Y:S05]  /*3140*/  BSYNC B0 ;  /* 0x0000000000007941 */ /* 0x000fea0003800000 */
.L_x_3263:
[----:B------:R0:W-:Y:S01]  /*3150*/  STG.E.U8 desc[UR36][R16.64], R8 ;  /* 0x0000000810007986 */ /* 0x0001e2000c101124 */
[----:B------:R-:W-:Y:S05]  /*3160*/  BRA `(.L_x_3240) ;  /* 0x0000000000b87947 */ /* 0x000fea0003800000 */
.L_x_3257:
        /* <DEDUP_REMOVED lines=22> */
.L_x_3239:
        /* <DEDUP_REMOVED lines=16> */
.L_x_3268:
[----:B------:R-:W-:Y:S05]  /*33d0*/  BRA `(.L_x_3240) ;  /* 0x00000000001c7947 */ /* 0x000fea0003800000 */
.L_x_3267:
[----:B------:R-:W-:-:S06]  /*33e0*/  HADD2.F32 R2, -RZ, R0.H0_H0 ;  /* 0x20000000ff027230 */ /* 0x000fcc0000004100 */
[----:B------:R-:W0:Y:S02]  /*33f0*/  F2I.U64.TRUNC R2, R2 ;  /* 0x0000000200027311 */ /* 0x000e24000020d800 */
[----:B0-----:R0:W-:Y:S01]  /*3400*/  STG.E.64 desc[UR36][R16.64], R2 ;  /* 0x0000000210007986 */ /* 0x0011e2000c101b24 */
[----:B------:R-:W-:Y:S05]  /*3410*/  BRA `(.L_x_3240) ;  /* 0x00000000000c7947 */ /* 0x000fea0003800000 */
.L_x_3266:
[----:B------:R-:W-:-:S04]  /*3420*/  HADD2.F32 R0, -RZ, R0.H0_H0 ;  /* 0x20000000ff007230 */ /* 0x000fc80000004100 */
[----:B------:R-:W0:Y:S02]  /*3430*/  F2I.FTZ.U32.TRUNC.NTZ R3, R0 ;  /* 0x0000000000037305 */ /* 0x000e24000021f000 */
[----:B0-----:R0:W-:Y:S02]  /*3440*/  STG.E desc[UR36][R16.64], R3 ;  /* 0x0000000310007986 */ /* 0x0011e4000c101924 */
.L_x_3240:
[----:B------:R-:W-:-:S04]  /*3450*/  IMAD R18, R23, 0x200, R18 ;  /* 0x0000020017127824 */ /* 0x000fc800078e0212 */
[----:B------:R-:W-:-:S07]  /*3460*/  VIADD R19, R18, 0x80 ;  /* 0x0000008012137836 */ /* 0x000fce0000000000 */
.L_x_3198:
[----:B------:R-:W-:Y:S05]  /*3470*/  BSYNC B6 ;  /* 0x0000000000067941 */ /* 0x000fea0003800000 */
.L_x_3197:
[----:B------:R-:W-:Y:S01]  /*3480*/  ULDC UR4, c[0x0][0x210] ;  /* 0x0000840000047ab9 */ /* 0x000fe20000000800 */
[----:B------:R-:W-:Y:S01]  /*3490*/  BSSY B6, `(.L_x_3269) ;  /* 0x000033f000067945 */ /* 0x000fe20003800000 */
[----:B------:R-:W-:-:S13]  /*34a0*/  ISETP.GE.AND P0, PT, R19, UR4, PT ;  /* 0x0000000413007c0c */ /* 0x000fda000bf06270 */
[----:B------:R-:W-:Y:S05]  /*34b0*/  @P0 BRA `(.L_x_3270) ;  /* 0x0000003000f00947 */ /* 0x000fea0003800000 */
[----:B0-----:R-:W0:Y:S01]  /*34c0*/  LDC R6, c[0x0][0x218] ;  /* 0x00008600ff067b82 */ /* 0x001e220000000800 */
[----:B--2---:R-:W-:Y:S02]  /*34d0*/  IMAD.MOV.U32 R0, RZ, RZ, RZ ;  /* 0x000000ffff007224 */ /* 0x004fe400078e00ff */
[----:B-1-34-:R-:W-:Y:S01]  /*34e0*/  IMAD.MOV.U32 R16, RZ, RZ, RZ ;  /* 0x000000ffff107224 */ /* 0x01afe200078e00ff */
        /* <DEDUP_REMOVED lines=300> */
.L_x_3271:
        /* <DEDUP_REMOVED lines=22> */
.L_x_3275:
[----:B------:R-:W2:Y:S02]  /*4910*/  LDG.E.U8 R2, desc[UR36][R2.64] ;  /* 0x0000002402027981 */ /* 0x000ea4000c1e1100 */
[----:B--2---:R-:W-:-:S04]  /*4920*/  I2FP.F32.U32 R0, R2 ;  /* 0x0000000200007245 */ /* 0x004fc80000201000 */
[----:B------:R-:W-:Y:S01]  /*4930*/  F2FP.F16.F32.PACK_AB R0, RZ, R0 ;  /* 0x00000000ff00723e */ /* 0x000fe200000000ff */
[----:B------:R-:W-:Y:S06]  /*4940*/  BRA `(.L_x_3277) ;  /* 0x0000000c00887947 */ /* 0x000fec0003800000 */
.L_x_3274:
        /* <DEDUP_REMOVED lines=10> */
.L_x_3279:
[----:B------:R-:W2:Y:S02]  /*49f0*/  LDG.E R2, desc[UR36][R2.64] ;  /* 0x0000002402027981 */ /* 0x000ea4000c1e1900 */
[----:B--2---:R-:W-:-:S04]  /*4a00*/  I2FP.F32.S32 R0, R2 ;  /* 0x0000000200007245 */ /* 0x004fc80000201400 */
[----:B------:R-:W-:Y:S01]  /*4a10*/  F2FP.F16.F32.PACK_AB R0, RZ, R0 ;  /* 0x00000000ff00723e */ /* 0x000fe200000000ff */
[----:B------:R-:W-:Y:S06]  /*4a20*/  BRA `(.L_x_3277) ;  /* 0x0000000c00507947 */ /* 0x000fec0003800000 */
.L_x_3278:
[----:B------:R-:W2:Y:S02]  /*4a30*/  LDG.E.U16 R2, desc[UR36][R2.64] ;  /* 0x0000002402027981 */ /* 0x000ea4000c1e1500 */
[----:B--2---:R-:W0:Y:S02]  /*4a40*/  I2F.S16 R0, R2 ;  /* 0x0000000200007306 */ /* 0x004e240000101400 */
[----:B0-----:R-:W-:Y:S01]  /*4a50*/  F2FP.F16.F32.PACK_AB R0, RZ, R0 ;  /* 0x00000000ff00723e */ /* 0x001fe200000000ff */
[----:B------:R-:W-:Y:S06]  /*4a60*/  BRA `(.L_x_3277) ;  /* 0x0000000c00407947 */ /* 0x000fec0003800000 */
.L_x_3273:
        /* <DEDUP_REMOVED lines=9> */
.L_x_3281:
[----:B------:R1:W5:Y:S01]  /*4b00*/  LDG.E.U16 R0, desc[UR36][R2.64] ;  /* 0x0000002402007981 */ /* 0x000362000c1e1500 */
[----:B------:R-:W-:Y:S05]  /*4b10*/  BRA `(.L_x_3277) ;  /* 0x0000000c00147947 */ /* 0x000fea0003800000 */
.L_x_3280:
        /* <DEDUP_REMOVED lines=9> */
.L_x_3283:
[----:B------:R0:W5:Y:S01]  /*4bb0*/  LDG.E.U16 R0, desc[UR36][R2.64] ;  /* 0x0000002402007981 */ /* 0x000162000c1e1500 */
[----:B------:R-:W-:Y:S05]  /*4bc0*/  BRA `(.L_x_3277) ;  /* 0x0000000800e87947 */ /* 0x000fea0003800000 */
.L_x_3282:
        /* <DEDUP_REMOVED lines=8> */
.L_x_3272:
        /* <DEDUP_REMOVED lines=13> */
.L_x_3286:
        /* <DEDUP_REMOVED lines=8> */
.L_x_3285:
        /* <DEDUP_REMOVED lines=28> */
.L_x_3288:
        /* <DEDUP_REMOVED lines=15> */
.L_x_3287:
[----:B------:R-:W2:Y:S02]  /*5050*/  LDG.E.U16 R0, desc[UR36][R2.64] ;  /* 0x0000002402007981 */ /* 0x000ea4000c1e1500 */
[----:B--2---:R-:W-:-:S05]  /*5060*/  IMAD.U32 R0, R0, 0x10000, RZ ;  /* 0x0001000000007824 */ /* 0x004fca00078e00ff */
[----:B------:R-:W-:Y:S01]  /*5070*/  F2FP.F16.F32.PACK_AB R0, RZ, R0 ;  /* 0x00000000ff00723e */ /* 0x000fe200000000ff */
[----:B------:R-:W-:Y:S06]  /*5080*/  BRA `(.L_x_3277) ;  /* 0x0000000400b87947 */ /* 0x000fec0003800000 */
.L_x_3284:
        /* <DEDUP_REMOVED lines=12> */
.L_x_3291:
        /* <DEDUP_REMOVED lines=21> */
.L_x_3295:
[----:B------:R-:W-:Y:S05]  /*52a0*/  BSYNC B1 ;  /* 0x0000000000017941 */ /* 0x000fea0003800000 */
.L_x_3294:
[----:B------:R-:W-:Y:S01]  /*52b0*/  LEA R3, R0, 0x3b800000, 0x17 ;  /* 0x3b80000000037811 */ /* 0x000fe200078eb8ff */
[----:B------:R-:W-:-:S05]  /*52c0*/  IMAD.SHL.U32 R0, R2, 0x100000, RZ ;  /* 0x0010000002007824 */ /* 0x000fca00078e00ff */
[----:B------:R-:W-:-:S07]  /*52d0*/  LOP3.LUT R0, R3, R0, R4, 0xfe, !PT ;  /* 0x0000000003007212 */ /* 0x000fce00078efe04 */
.L_x_3293:
[----:B------:R-:W-:Y:S05]  /*52e0*/  BSYNC B0 ;  /* 0x0000000000007941 */ /* 0x000fea0003800000 */
.L_x_3292:
[----:B------:R-:W-:Y:S01]  /*52f0*/  F2FP.F16.F32.PACK_AB R0, RZ, R0 ;  /* 0x00000000ff00723e */ /* 0x000fe200000000ff */
[----:B------:R-:W-:Y:S06]  /*5300*/  BRA `(.L_x_3277) ;  /* 0x0000000400187947 */ /* 0x000fec0003800000 */
.L_x_3290:
        /* <DEDUP_REMOVED lines=21> */
.L_x_3299:
[----:B------:R-:W-:Y:S05]  /*5460*/  BSYNC B1 ;  /* 0x0000000000017941 */ /* 0x000fea0003800000 */
.L_x_3298:
[----:B------:R-:W-:Y:S01]  /*5470*/  LEA R3, R0, 0x37800000, 0x17 ;  /* 0x3780000000037811 */ /* 0x000fe200078eb8ff */
[----:B------:R-:W-:-:S05]  /*5480*/  IMAD.SHL.U32 R0, R2, 0x200000, RZ ;  /* 0x0020000002007824 */ /* 0x000fca00078e00ff */
[----:B------:R-:W-:-:S07]  /*5490*/  LOP3.LUT R0, R3, R0, R4, 0xfe, !PT ;  /* 0x0000000003007212 */ /* 0x000fce00078efe04 */
.L_x_3297:
[----:B------:R-:W-:Y:S05]  /*54a0*/  BSYNC B0 ;  /* 0x0000000000007941 */ /* 0x000fea0003800000 */
.L_x_3296:
[----:B------:R-:W-:Y:S01]  /*54b0*/  F2FP.F16.F32.PACK_AB R0, RZ, R0 ;  /* 0x00000000ff00723e */ /* 0x000fe200000000ff */
[----:B------:R-:W-:Y:S06]  /*54c0*/  BRA `(.L_x_3277) ;  /* 0x0000000000a87947 */ /* 0x000fec0003800000 */
.L_x_3289:
        /* <DEDUP_REMOVED lines=14> */
.L_x_3303:
[----:B------:R-:W-:Y:S05]  /*55b0*/  BSYNC B0 ;  /* 0x0000000000007941 */ /* 0x000fea0003800000 */
.L_x_3302:
[----:B------:R-:W-:Y:S01]  /*55c0*/  F2FP.F16.F32.PACK_AB R0, RZ, R0 ;  /* 0x00000000ff00723e */ /* 0x000fe200000000ff */
[----:B------:R-:W-:Y:S06]  /*55d0*/  BRA `(.L_x_3277) ;  /* 0x0000000000647947 */ /* 0x000fec0003800000 */
.L_x_3276:
        /* <DEDUP_REMOVED lines=16> */
.L_x_3304:
[----:B------:R-:W-:Y:S01]  /*56e0*/  PRMT R0, RZ, 0x7610, R0 ;  /* 0x00007610ff007816 */ /* 0x000fe20000000000 */
[----:B------:R-:W-:Y:S06]  /*56f0*/  BRA `(.L_x_3277) ;  /* 0x00000000001c7947 */ /* 0x000fec0003800000 */
.L_x_3301:
[----:B------:R-:W2:Y:S02]  /*5700*/  LDG.E.64 R2, desc[UR36][R2.64] ;  /* 0x0000002402027981 */ /* 0x000ea4000c1e1b00 */
[----:B--2---:R-:W0:Y:S02]  /*5710*/  I2F.U64 R0, R2 ;  /* 0x0000000200007312 */ /* 0x004e240000301000 */
[----:B0-----:R-:W-:Y:S01]  /*5720*/  F2FP.F16.F32.PACK_AB R0, RZ, R0 ;  /* 0x00000000ff00723e */ /* 0x001fe200000000ff */
[----:B------:R-:W-:Y:S06]  /*5730*/  BRA `(.L_x_3277) ;  /* 0x00000000000c7947 */ /* 0x000fec0003800000 */
.L_x_3300:
[----:B------:R-:W2:Y:S02]  /*5740*/  LDG.E R2, desc[UR36][R2.64] ;  /* 0x0000002402027981 */ /* 0x000ea4000c1e1900 */
[----:B--2---:R-:W-:-:S04]  /*5750*/  I2FP.F32.U32 R0, R2 ;  /* 0x0000000200007245 */ /* 0x004fc80000201000 */
[----:B------:R-:W-:-:S07]  /*5760*/  F2FP.F16.F32.PACK_AB R0, RZ, R0 ;  /* 0x00000000ff00723e */ /* 0x000fce00000000ff */
.L_x_3277:
        /* <DEDUP_REMOVED lines=20> */
.L_x_3306:
[----:B------:R-:W-:Y:S05]  /*58b0*/  BSYNC B0 ;  /* 0x0000000000007941 */ /* 0x000fea0003800000 */
.L_x_3305:
        /* <DEDUP_REMOVED lines=22> */
.L_x_3310:
[----:B------:R-:W-:-:S06]  /*5a20*/  HADD2.F32 R3, -RZ, R0.H0_H0 ;  /* 0x20000000ff037230 */ /* 0x000fcc0000004100 */
[----:B------:R-:W0:Y:S02]  /*5a30*/  F2I.S64.TRUNC R2, R3 ;  /* 0x0000000300027311 */ /* 0x000e24000020d900 */
[----:B0-----:R0:W-:Y:S01]  /*5a40*/  STG.E.U8 desc[UR36][R16.64], R2 ;  /* 0x0000000210007986 */ /* 0x0011e2000c101124 */
[----:B------:R-:W-:Y:S05]  /*5a50*/  BRA `(.L_x_3312) ;  /* 0x0000000c00847947 */ /* 0x000fea0003800000 */
.L_x_3309:
        /* <DEDUP_REMOVED lines=10> */
.L_x_3314:
[----:B------:R-:W-:-:S04]  /*5b00*/  HADD2.F32 R0, -RZ, R0.H0_H0 ;  /* 0x20000000ff007230 */ /* 0x000fc80000004100 */
[----:B------:R-:W0:Y:S02]  /*5b10*/  F2I.FTZ.TRUNC.NTZ R3, R0 ;  /* 0x0000000000037305 */ /* 0x000e24000021f100 */
[----:B0-----:R0:W-:Y:S01]  /*5b20*/  STG.E desc[UR36][R16.64], R3 ;  /* 0x0000000310007986 */ /* 0x0011e2000c101924 */
[----:B------:R-:W-:Y:S05]  /*5b30*/  BRA `(.L_x_3312) ;  /* 0x0000000c004c7947 */ /* 0x000fea0003800000 */
.L_x_3313:
[----:B------:R-:W-:-:S04]  /*5b40*/  HADD2.F32 R0, -RZ, R0.H0_H0 ;  /* 0x20000000ff007230 */ /* 0x000fc80000004100 */
[----:B------:R-:W0:Y:S02]  /*5b50*/  F2I.FTZ.TRUNC.NTZ R3, R0 ;  /* 0x0000000000037305 */ /* 0x000e24000021f100 */
[----:B0-----:R0:W-:Y:S01]  /*5b60*/  STG.E.U16 desc[UR36][R16.64], R3 ;  /* 0x0000000310007986 */ /* 0x0011e2000c101524 */
[----:B------:R-:W-:Y:S05]  /*5b70*/  BRA `(.L_x_3312) ;  /* 0x0000000c003c7947 */ /* 0x000fea0003800000 */
.L_x_3308:
        /* <DEDUP_REMOVED lines=9> */
.L_x_3316:
[----:B------:R0:W-:Y:S01]  /*5c10*/  STG.E.U16 desc[UR36][R16.64], R0 ;  /* 0x0000000010007986 */ /* 0x0001e2000c101524 */
[----:B------:R-:W-:Y:S05]  /*5c20*/  BRA `(.L_x_3312) ;  /* 0x0000000c00107947 */ /* 0x000fea0003800000 */
.L_x_3315:
        /* <DEDUP_REMOVED lines=10> */
.L_x_3318:
[----:B------:R-:W-:-:S05]  /*5cd0*/  HADD2.F32 R0, -RZ, R0.H0_H0 ;  /* 0x20000000ff007230 */ /* 0x000fca0000004100 */
[----:B------:R-:W-:-:S04]  /*5ce0*/  F2FP.F16.F32.PACK_AB R0, RZ, R0 ;  /* 0x00000000ff00723e */ /* 0x000fc800000000ff */
[----:B------:R-:W-:-:S05]  /*5cf0*/  PRMT R0, R0, 0x5410, RZ ;  /* 0x0000541000007816 */ /* 0x000fca00000000ff */
[----:B------:R0:W-:Y:S01]  /*5d00*/  STG.E desc[UR36][R16.64], R0 ;  /* 0x0000000010007986 */ /* 0x0001e2000c101924 */
[----:B------:R-:W-:Y:S05]  /*5d10*/  BRA `(.L_x_3312) ;  /* 0x0000000800d47947 */ /* 0x000fea0003800000 */
.L_x_3317:
[----:B------:R-:W-:-:S05]  /*5d20*/  HADD2.F32 R2, -RZ, R0.H0_H0 ;  /* 0x20000000ff027230 */ /* 0x000fca0000004100 */
[----:B------:R-:W-:-:S06]  /*5d30*/  FMUL.FTZ R2, R2, 1 ;  /* 0x3f80000002027820 */ /* 0x000fcc0000410000 */
[----:B------:R-:W0:Y:S02]  /*5d40*/  F2F.F64.F32 R2, R2 ;  /* 0x0000000200027310 */ /* 0x000e240000201800 */
[----:B0-----:R0:W-:Y:S01]  /*5d50*/  STG.E.64 desc[UR36][R16.64], R2 ;  /* 0x0000000210007986 */ /* 0x0011e2000c101b24 */
[----:B------:R-:W-:Y:S05]  /*5d60*/  BRA `(.L_x_3312) ;  /* 0x0000000800c07947 */ /* 0x000fea0003800000 */
.L_x_3307:
        /* <DEDUP_REMOVED lines=13> */
.L_x_3321:
[----:B------:R-:W-:Y:S01]  /*5e40*/  HADD2.F32 R0, -RZ, R0.H0_H0 ;  /* 0x20000000ff007230 */ /* 0x000fe20000004100 */
[----:B------:R-:W-:-:S04]  /*5e50*/  CS2R R6, SRZ ;  /* 0x0000000000067805 */ /* 0x000fc8000001ff00 */
[----:B------:R-:W-:-:S04]  /*5e60*/  FMUL.FTZ R0, R0, 1 ;  /* 0x3f80000000007820 */ /* 0x000fc80000410000 */
[----:B------:R-:W0:Y:S02]  /*5e70*/  F2F.F64.F32 R4, R0 ;  /* 0x0000000000047310 */ /* 0x000e240000201800 */
[----:B0-----:R0:W-:Y:S01]  /*5e80*/  STG.E.128 desc[UR36][R16.64], R4 ;  /* 0x0000000410007986 */ /* 0x0011e2000c101d24 */
[----:B------:R-:W-:Y:S05]  /*5e90*/  BRA `(.L_x_3312) ;  /* 0x0000000800747947 */ /* 0x000fea0003800000 */
.L_x_3320:
        /* <DEDUP_REMOVED lines=21> */
.L_x_3325:
[----:B------:R-:W-:Y:S05]  /*5ff0*/  BSYNC B0 ;  /* 0x0000000000007941 */ /* 0x000fea0003800000 */
.L_x_3324:
[----:B------:R-:W-:-:S05]  /*6000*/  LOP3.LUT R3, R0, R3, RZ, 0xfc, !PT ;  /* 0x0000000300037212 */ /* 0x000fca00078efcff */
[----:B------:R0:W-:Y:S01]  /*6010*/  STG.E.U8 desc[UR36][R16.64], R3 ;  /* 0x0000000310007986 */ /* 0x0001e2000c101124 */
[----:B------:R-:W-:Y:S05]  /*6020*/  BRA `(.L_x_3312) ;  /* 0x0000000800107947 */ /* 0x000fea0003800000 */
.L_x_3323:
        /* <DEDUP_REMOVED lines=13> */
.L_x_3327:
[----:B------:R-:W-:Y:S01]  /*6100*/  IMAD.MOV.U32 R0, RZ, RZ, 0x7f ;  /* 0x0000007fff007424 */ /* 0x000fe200078e00ff */
[----:B------:R-:W-:-:S04]  /*6110*/  ISETP.GT.U32.AND P0, PT, R2, 0x7f800000, PT ;  /* 0x7f8000000200780c */ /* 0x000fc80003f04070 */
[----:B------:R-:W-:-:S09]  /*6120*/  SEL R0, R0, 0x7c, P0 ;  /* 0x0000007c00007807 */ /* 0x000fd20000000000 */
.L_x_3328:
[----:B------:R-:W-:Y:S05]  /*6130*/  BSYNC B0 ;  /* 0x0000000000007941 */ /* 0x000fea0003800000 */
.L_x_3326:
[----:B------:R-:W-:-:S04]  /*6140*/  LOP3.LUT R2, R3, 0x80000000, RZ, 0xc0, !PT ;  /* 0x8000000003027812 */ /* 0x000fc800078ec0ff */
[----:B------:R-:W-:-:S04]  /*6150*/  SHF.R.U32.HI R3, RZ, 0x18, R2 ;  /* 0x00000018ff037819 */ /* 0x000fc80000011602 */
[----:B------:R-:W-:-:S05]  /*6160*/  LOP3.LUT R3, R0, R3, RZ, 0xfc, !PT ;  /* 0x0000000300037212 */ /* 0x000fca00078efcff */
[----:B------:R0:W-:Y:S01]  /*6170*/  STG.E.U8 desc[UR36][R16.64], R3 ;  /* 0x0000000310007986 */ /* 0x0001e2000c101124 */
[----:B------:R-:W-:Y:S05]  /*6180*/  BRA `(.L_x_3312) ;  /* 0x0000000400b87947 */ /* 0x000fea0003800000 */
.L_x_3322:
[----:B------:R-:W-:-:S05]  /*6190*/  HADD2.F32 R0, -RZ, R0.H0_H0 ;  /* 0x20000000ff007230 */ /* 0x000fca0000004100 */
[----:B------:R-:W-:-:S05]  /*61a0*/  F2FP.BF16.F32.PACK_AB R0, RZ, R0 ;  /* 0x00000000ff00723e */ /* 0x000fca00000010ff */
[----:B------:R0:W-:Y:S01]  /*61b0*/  STG.E.U16 desc[UR36][R16.64], R0 ;  /* 0x0000000010007986 */ /* 0x0001e2000c101524 */
[----:B------:R-:W-:Y:S05]  /*61c0*/  BRA `(.L_x_3312) ;  /* 0x0000000400a87947 */ /* 0x000fea0003800000 */
.L_x_3319:
        /* <DEDUP_REMOVED lines=12> */
.L_x_3331:
        /* <DEDUP_REMOVED lines=17> */
.L_x_3334:
[----:B------:R-:W-:-:S04]  /*63a0*/  LOP3.LUT R2, R3, 0x80000000, RZ, 0xc0, !PT ;  /* 0x8000000003027812 */ /* 0x000fc800078ec0ff */
[----:B------:R-:W-:-:S04]  /*63b0*/  SHF.R.U32.HI R3, RZ, 0x18, R2 ;  /* 0x00000018ff037819 */ /* 0x000fc80000011602 */
[----:B------:R-:W-:-:S04]  /*63c0*/  LOP3.LUT R0, R0, R3, RZ, 0xfc, !PT ;  /* 0x0000000300007212 */ /* 0x000fc800078efcff */
[----:B------:R-:W-:-:S07]  /*63d0*/  PRMT R8, R0, 0x7610, R8 ;  /* 0x0000761000087816 */ /* 0x000fce0000000008 */
.L_x_3333:
[----:B------:R-:W-:Y:S05]  /*63e0*/  BSYNC B0 ;  /* 0x0000000000007941 */ /* 0x000fea0003800000 */
.L_x_3332:
[----:B------:R3:W-:Y:S01]  /*63f0*/  STG.E.U8 desc[UR36][R16.64], R8 ;  /* 0x0000000810007986 */ /* 0x0007e2000c101124 */
[----:B------:R-:W-:Y:S05]  /*6400*/  BRA `(.L_x_3312) ;  /* 0x0000000400187947 */ /* 0x000fea0003800000 */
.L_x_3330:
        /* <DEDUP_REMOVED lines=17> */
.L_x_3337:
[----:B------:R-:W-:-:S04]  /*6520*/  LOP3.LUT R2, R3, 0x80000000, RZ, 0xc0, !PT ;  /* 0x8000000003027812 */ /* 0x000fc800078ec0ff */
[----:B------:R-:W-:-:S04]  /*6530*/  SHF.R.U32.HI R3, RZ, 0x18, R2 ;  /* 0x00000018ff037819 */ /* 0x000fc80000011602 */
[----:B------:R-:W-:-:S04]  /*6540*/  LOP3.LUT R0, R0, R3, RZ, 0xfc, !PT ;  /* 0x0000000300007212 */ /* 0x000fc800078efcff */
[----:B------:R-:W-:-:S07]  /*6550*/  PRMT R8, R0, 0x7610, R8 ;  /* 0x0000761000087816 */ /* 0x000fce0000000008 */
.L_x_3336:
[----:B------:R-:W-:Y:S05]  /*6560*/  BSYNC B0 ;  /* 0x0000000000007941 */ /* 0x000fea0003800000 */
.L_x_3335:
[----:B------:R0:W-:Y:S01]  /*6570*/  STG.E.U8 desc[UR36][R16.64], R8 ;  /* 0x0000000810007986 */ /* 0x0001e2000c101124 */
[----:B------:R-:W-:Y:S05]  /*6580*/  BRA `(.L_x_3312) ;  /* 0x0000000000b87947 */ /* 0x000fea0003800000 */
.L_x_3329:
        /* <DEDUP_REMOVED lines=22> */
.L_x_3311:
        /* <DEDUP_REMOVED lines=16> */
.L_x_3340:
[----:B------:R-:W-:Y:S05]  /*67f0*/  BRA `(.L_x_3312) ;  /* 0x00000000001c7947 */ /* 0x000fea0003800000 */
.L_x_3339:
[----:B------:R-:W-:-:S06]  /*6800*/  HADD2.F32 R2, -RZ, R0.H0_H0 ;  /* 0x20000000ff027230 */ /* 0x000fcc0000004100 */
[----:B------:R-:W0:Y:S02]  /*6810*/  F2I.U64.TRUNC R2, R2 ;  /* 0x0000000200027311 */ /* 0x000e24000020d800 */
[----:B0-----:R2:W-:Y:S01]  /*6820*/  STG.E.64 desc[UR36][R16.64], R2 ;  /* 0x0000000210007986 */ /* 0x0015e2000c101b24 */
[----:B------:R-:W-:Y:S05]  /*6830*/  BRA `(.L_x_3312) ;  /* 0x00000000000c7947 */ /* 0x000fea0003800000 */
.L_x_3338:
[----:B------:R-:W-:-:S04]  /*6840*/  HADD2.F32 R0, -RZ, R0.H0_H0 ;  /* 0x20000000ff007230 */ /* 0x000fc80000004100 */
[----:B------:R-:W0:Y:S02]  /*6850*/  F2I.FTZ.U32.TRUNC.NTZ R3, R0 ;  /* 0x0000000000037305 */ /* 0x000e24000021f000 */
[----:B0-----:R0:W-:Y:S02]  /*6860*/  STG.E desc[UR36][R16.64], R3 ;  /* 0x0000000310007986 */ /* 0x0011e4000c101924 */
.L_x_3312:
[----:B------:R-:W-:-:S07]  /*6870*/  VIADD R19, R19, 0x80 ;  /* 0x0000008013137836 */ /* 0x000fce0000000000 */
.L_x_3270:
[----:B------:R-:W-:Y:S05]  /*6880*/  BSYNC B6 ;  /* 0x0000000000067941 */ /* 0x000fea0003800000 */
.L_x_3269:
        /* <DEDUP_REMOVED lines=307> */
.L_x_3343:
        /* <DEDUP_REMOVED lines=22> */
.L_x_3347:
[----:B------:R-:W2:Y:S02]  /*7d20*/  LDG.E.U8 R2, desc[UR36][R2.64] ;  /* 0x0000002402027981 */ /* 0x000ea4000c1e1100 */
[----:B--2---:R-:W-:-:S04]  /*7d30*/  I2FP.F32.U32 R0, R2 ;  /* 0x0000000200007245 */ /* 0x004fc80000201000 */
[----:B------:R-:W-:Y:S01]  /*7d40*/  F2FP.F16.F32.PACK_AB R0, RZ, R0 ;  /* 0x00000000ff00723e */ /* 0x000fe200000000ff */
[----:B------:R-:W-:Y:S06]  /*7d50*/  BRA `(.L_x_3349) ;  /* 0x0000000c00887947 */ /* 0x000fec0003800000 */
.L_x_3346:
        /* <DEDUP_REMOVED lines=10> */
.L_x_3351:
[----:B------:R-:W2:Y:S02]  /*7e00*/  LDG.E R2, desc[UR36][R2.64] ;  /* 0x0000002402027981 */ /* 0x000ea4000c1e1900 */
[----:B--2---:R-:W-:-:S04]  /*7e10*/  I2FP.F32.S32 R0, R2 ;  /* 0x0000000200007245 */ /* 0x004fc80000201400 */
[----:B------:R-:W-:Y:S01]  /*7e20*/  F2FP.F16.F32.PACK_AB R0, RZ, R0 ;  /* 0x00000000ff00723e */ /* 0x000fe200000000ff */
[----:B------:R-:W-:Y:S06]  /*7e30*/  BRA `(.L_x_3349) ;  /* 0x0000000c00507947 */ /* 0x000fec0003800000 */
.L_x_3350:
[----:B------:R-:W2:Y:S02]  /*7e40*/  LDG.E.U16 R2, desc[UR36][R2.64] ;  /* 0x0000002402027981 */ /* 0x000ea4000c1e1500 */
[----:B--2---:R-:W0:Y:S02]  /*7e50*/  I2F.S16 R0, R2 ;  /* 0x0000000200007306 */ /* 0x004e240000101400 */
[----:B0-----:R-:W-:Y:S01]  /*7e60*/  F2FP.F16.F32.PACK_AB R0, RZ, R0 ;  /* 0x00000000ff00723e */ /* 0x001fe200000000ff */
[----:B------:R-:W-:Y:S06]  /*7e70*/  BRA `(.L_x_3349) ;  /* 0x0000000c00407947 */ /* 0x000fec0003800000 */
.L_x_3345:
        /* <DEDUP_REMOVED lines=9> */
.L_x_3353:
[----:B------:R1:W5:Y:S01]  /*7f10*/  LDG.E.U16 R0, desc[UR36][R2.64] ;  /* 0x0000002402007981 */ /* 0x000362000c1e1500 */
[----:B------:R-:W-:Y:S05]  /*7f20*/  BRA `(.L_x_3349) ;  /* 0x0000000c00147947 */ /* 0x000fea0003800000 */
.L_x_3352:
        /* <DEDUP_REMOVED lines=9> */
.L_x_3355:
[----:B------:R0:W5:Y:S01]  /*7fc0*/  LDG.E.U16 R0, desc[UR36][R2.64] ;  /* 0x0000002402007981 */ /* 0x000162000c1e1500 */
[----:B------:R-:W-:Y:S05]  /*7fd0*/  BRA `(.L_x_3349) ;  /* 0x0000000800e87947 */ /* 0x000fea0003800000 */
.L_x_3354:
        /* <DEDUP_REMOVED lines=8> */
.L_x_3344:
        /* <DEDUP_REMOVED lines=13> */
.L_x_3358:
        /* <DEDUP_REMOVED lines=8> */
.L_x_3357:
        /* <DEDUP_REMOVED lines=28> */
.L_x_3360:
        /* <DEDUP_REMOVED lines=15> */
.L_x_3359:
[----:B------:R-:W2:Y:S02]  /*8460*/  LDG.E.U16 R0, desc[UR36][R2.64] ;  /* 0x0000002402007981 */ /* 0x000ea4000c1e1500 */
[----:B--2---:R-:W-:-:S05]  /*8470*/  IMAD.U32 R0, R0, 0x10000, RZ ;  /* 0x0001000000007824 */ /* 0x004fca00078e00ff */
[----:B------:R-:W-:Y:S01]  /*8480*/  F2FP.F16.F32.PACK_AB R0, RZ, R0 ;  /* 0x00000000ff00723e */ /* 0x000fe200000000ff */
[----:B------:R-:W-:Y:S06]  /*8490*/  BRA `(.L_x_3349) ;  /* 0x0000000400b87947 */ /* 0x000fec0003800000 */
.L_x_3356:
        /* <DEDUP_REMOVED lines=12> */
.L_x_3363:
        /* <DEDUP_REMOVED lines=21> */
.L_x_3367:
[----:B------:R-:W-:Y:S05]  /*86b0*/  BSYNC B1 ;  /* 0x0000000000017941 */ /* 0x000fea0003800000 */
.L_x_3366:
[----:B------:R-:W-:Y:S01]  /*86c0*/  LEA R3, R0, 0x3b800000, 0x17 ;  /* 0x3b80000000037811 */ /* 0x000fe200078eb8ff */
[----:B------:R-:W-:-:S05]  /*86d0*/  IMAD.SHL.U32 R0, R2, 0x100000, RZ ;  /* 0x0010000002007824 */ /* 0x000fca00078e00ff */
[----:B------:R-:W-:-:S07]  /*86e0*/  LOP3.LUT R0, R3, R0, R4, 0xfe, !PT ;  /* 0x0000000003007212 */ /* 0x000fce00078efe04 */
.L_x_3365:
[----:B------:R-:W-:Y:S05]  /*86f0*/  BSYNC B0 ;  /* 0x0000000000007941 */ /* 0x000fea0003800000 */
.L_x_3364:
[----:B------:R-:W-:Y:S01]  /*8700*/  F2FP.F16.F32.PACK_AB R0, RZ, R0 ;  /* 0x00000000ff00723e */ /* 0x000fe200000000ff */
[----:B------:R-:W-:Y:S06]  /*8710*/  BRA `(.L_x_3349) ;  /* 0x0000000400187947 */ /* 0x000fec0003800000 */
.L_x_3362:
        /* <DEDUP_REMOVED lines=21> */
.L_x_3371:
[----:B------:R-:W-:Y:S05]  /*8870*/  BSYNC B1 ;  /* 0x0000000000017941 */ /* 0x000fea0003800000 */
.L_x_3370:
[----:B------:R-:W-:Y:S01]  /*8880*/  LEA R3, R0, 0x37800000, 0x17 ;  /* 0x3780000000037811 */ /* 0x000fe200078eb8ff */
[----:B------:R-:W-:-:S05]  /*8890*/  IMAD.SHL.U32 R0, R2, 0x200000, RZ ;  /* 0x0020000002007824 */ /* 0x000fca00078e00ff */
[----:B------:R-:W-:-:S07]  /*88a0*/  LOP3.LUT R0, R3, R0, R4, 0xfe, !PT ;  /* 0x0000000003007212 */ /* 0x000fce00078efe04 */
.L_x_3369:
[----:B------:R-:W-:Y:S05]  /*88b0*/  BSYNC B0 ;  /* 0x0000000000007941 */ /* 0x000fea0003800000 */
.L_x_3368:
[----:B------:R-:W-:Y:S01]  /*88c0*/  F2FP.F16.F32.PACK_AB R0, RZ, R0 ;  /* 0x00000000ff00723e */ /* 0x000fe200000000ff */
[----:B------:R-:W-:Y:S06]  /*88d0*/  BRA `(.L_x_3349) ;  /* 0x0000000000a87947 */ /* 0x000fec0003800000 */
.L_x_3361:
        /* <DEDUP_REMOVED lines=14> */
.L_x_3375:
[----:B------:R-:W-:Y:S05]  /*89c0*/  BSYNC B0 ;  /* 0x0000000000007941 */ /* 0x000fea0003800000 */
.L_x_3374:
[----:B------:R-:W-:Y:S01]  /*89d0*/  F2FP.F16.F32.PACK_AB R0, RZ, R0 ;  /* 0x00000000ff00723e */ /* 0x000fe200000000ff */
[----:B------:R-:W-:Y:S06]  /*89e0*/  BRA `(.L_x_3349) ;  /* 0x0000000000647947 */ /* 0x000fec0003800000 */
.L_x_3348:
        /* <DEDUP_REMOVED lines=16> */
.L_x_3376:
[----:B------:R-:W-:Y:S01]  /*8af0*/  PRMT R0, RZ, 0x7610, R0 ;  /* 0x00007610ff007816 */ /* 0x000fe20000000000 */
[----:B------:R-:W-:Y:S06]  /*8b00*/  BRA `(.L_x_3349) ;  /* 0x00000000001c7947 */ /* 0x000fec0003800000 */
.L_x_3373:
[----:B------:R-:W2:Y:S02]  /*8b10*/  LDG.E.64 R2, desc[UR36][R2.64] ;  /* 0x0000002402027981 */ /* 0x000ea4000c1e1b00 */
[----:B--2---:R-:W0:Y:S02]  /*8b20*/  I2F.U64 R0, R2 ;  /* 0x0000000200007312 */ /* 0x004e240000301000 */
[----:B0-----:R-:W-:Y:S01]  /*8b30*/  F2FP.F16.F32.PACK_AB R0, RZ, R0 ;  /* 0x00000000ff00723e */ /* 0x001fe200000000ff */
[----:B------:R-:W-:Y:S06]  /*8b40*/  BRA `(.L_x_3349) ;  /* 0x00000000000c7947 */ /* 0x000fec0003800000 */
.L_x_3372:
[----:B------:R-:W2:Y:S02]  /*8b50*/  LDG.E R2, desc[UR36][R2.64] ;  /* 0x0000002402027981 */ /* 0x000ea4000c1e1900 */
[----:B--2---:R-:W-:-:S04]  /*8b60*/  I2FP.F32.U32 R0, R2 ;  /* 0x0000000200007245 */ /* 0x004fc80000201000 */
[----:B------:R-:W-:-:S07]  /*8b70*/  F2FP.F16.F32.PACK_AB R0, RZ, R0 ;  /* 0x00000000ff00723e */ /* 0x000fce00000000ff */
.L_x_3349:
        /* <DEDUP_REMOVED lines=20> */
.L_x_3378:
[----:B------:R-:W-:Y:S05]  /*8cc0*/  BSYNC B0 ;  /* 0x0000000000007941 */ /* 0x000fea0003800000 */
.L_x_3377:
        /* <DEDUP_REMOVED lines=22> */
.L_x_3382:
[----:B------:R-:W-:-:S06]  /*8e30*/  HADD2.F32 R3, -RZ, R0.H0_H0 ;  /* 0x20000000ff037230 */ /* 0x000fcc0000004100 */
[----:B------:R-:W0:Y:S02]  /*8e40*/  F2I.S64.TRUNC R2, R3 ;  /* 0x0000000300027311 */ /* 0x000e24000020d900 */
[----:B0-----:R0:W-:Y:S01]  /*8e50*/  STG.E.U8 desc[UR36][R16.64], R2 ;  /* 0x0000000210007986 */ /* 0x0011e2000c101124 */
[----:B------:R-:W-:Y:S05]  /*8e60*/  BRA `(.L_x_3384) ;  /* 0x0000000c00847947 */ /* 0x000fea0003800000 */
.L_x_3381:
        /* <DEDUP_REMOVED lines=10> */
.L_x_3386:
[----:B------:R-:W-:-:S04]  /*8f10*/  HADD2.F32 R0, -RZ, R0.H0_H0 ;  /* 0x20000000ff007230 */ /* 0x000fc80000004100 */
[----:B------:R-:W0:Y:S02]  /*8f20*/  F2I.FTZ.TRUNC.NTZ R3, R0 ;  /* 0x0000000000037305 */ /* 0x000e24000021f100 */
[----:B0-----:R0:W-:Y:S01]  /*8f30*/  STG.E desc[UR36][R16.64], R3 ;  /* 0x0000000310007986 */ /* 0x0011e2000c101924 */
[----:B------:R-:W-:Y:S05]  /*8f40*/  BRA `(.L_x_3384) ;  /* 0x0000000c004c7947 */ /* 0x000fea0003800000 */
.L_x_3385:
[----:B------:R-:W-:-:S04]  /*8f50*/  HADD2.F32 R0, -RZ, R0.H0_H0 ;  /* 0x20000000ff007230 */ /* 0x000fc80000004100 */
[----:B------:R-:W0:Y:S02]  /*8f60*/  F2I.FTZ.TRUNC.NTZ R3, R0 ;  /* 0x0000000000037305 */ /* 0x000e24000021f100 */
[----:B0-----:R0:W-:Y:S01]  /*8f70*/  STG.E.U16 desc[UR36][R16.64], R3 ;  /* 0x0000000310007986 */ /* 0x0011e2000c101524 */
[----:B------:R-:W-:Y:S05]  /*8f80*/  BRA `(.L_x_3384) ;  /* 0x0000000c003c7947 */ /* 0x000fea0003800000 */
.L_x_3380:
        /* <DEDUP_REMOVED lines=9> */
.L_x_3388:
[----:B------:R0:W-:Y:S01]  /*9020*/  STG.E.U16 desc[UR36][R16.64], R0 ;  /* 0x0000000010007986 */ /* 0x0001e2000c101524 */
[----:B------:R-:W-:Y:S05]  /*9030*/  BRA `(.L_x_3384) ;  /* 0x0000000c00107947 */ /* 0x000fea0003800000 */
.L_x_3387:
        /* <DEDUP_REMOVED lines=10> */
.L_x_3390:
[----:B------:R-:W-:-:S05]  /*90e0*/  HADD2.F32 R0, -RZ, R0.H0_H0 ;  /* 0x20000000ff007230 */ /* 0x000fca0000004100 */
[----:B------:R-:W-:-:S04]  /*90f0*/  F2FP.F16.F32.PACK_AB R0, RZ, R0 ;  /* 0x00000000ff00723e */ /* 0x000fc800000000ff */
[----:B------:R-:W-:-:S05]  /*9100*/  PRMT R0, R0, 0x5410, RZ ;  /* 0x0000541000007816 */ /* 0x000fca00000000ff */
[----:B------:R0:W-:Y:S01]  /*9110*/  STG.E desc[UR36][R16.64], R0 ;  /* 0x0000000010007986 */ /* 0x0001e2000c101924 */
[----:B------:R-:W-:Y:S05]  /*9120*/  BRA `(.L_x_3384) ;  /* 0x0000000800d47947 */ /* 0x000fea0003800000 */
.L_x_3389:
[----:B------:R-:W-:-:S05]  /*9130*/  HADD2.F32 R2, -RZ, R0.H0_H0 ;  /* 0x20000000ff027230 */ /* 0x000fca0000004100 */
[----:B------:R-:W-:-:S06]  /*9140*/  FMUL.FTZ R2, R2, 1 ;  /* 0x3f80000002027820 */ /* 0x000fcc0000410000 */
[----:B------:R-:W0:Y:S02]  /*9150*/  F2F.F64.F32 R2, R2 ;  /* 0x0000000200027310 */ /* 0x000e240000201800 */
[----:B0-----:R0:W-:Y:S01]  /*9160*/  STG.E.64 desc[UR36][R16.64], R2 ;  /* 0x0000000210007986 */ /* 0x0011e2000c101b24 */
[----:B------:R-:W-:Y:S05]  /*9170*/  BRA `(.L_x_3384) ;  /* 0x0000000800c07947 */ /* 0x000fea0003800000 */
.L_x_3379:
        /* <DEDUP_REMOVED lines=13> */
.L_x_3393:
[----:B------:R-:W-:Y:S01]  /*9250*/  HADD2.F32 R0, -RZ, R0.H0_H0 ;  /* 0x20000000ff007230 */ /* 0x000fe20000004100 */
[----:B------:R-:W-:-:S04]  /*9260*/  CS2R R6, SRZ ;  /* 0x0000000000067805 */ /* 0x000fc8000001ff00 */
[----:B------:R-:W-:-:S04]  /*9270*/  FMUL.FTZ R0, R0, 1 ;  /* 0x3f80000000007820 */ /* 0x000fc80000410000 */
[----:B------:R-:W0:Y:S02]  /*9280*/  F2F.F64.F32 R4, R0 ;  /* 0x0000000000047310 */ /* 0x000e240000201800 */
[----:B0-----:R0:W-:Y:S01]  /*9290*/  STG.E.128 desc[UR36][R16.64], R4 ;  /* 0x0000000410007986 */ /* 0x0011e2000c101d24 */
[----:B------:R-:W-:Y:S05]  /*92a0*/  BRA `(.L_x_3384) ;  /* 0x0000000800747947 */ /* 0x000fea0003800000 */
.L_x_3392:
        /* <DEDUP_REMOVED lines=21> */
.L_x_3397:
[----:B------:R-:W-:Y:S05]  /*9400*/  BSYNC B0 ;  /* 0x0000000000007941 */ /* 0x000fea0003800000 */
.L_x_3396:
[----:B------:R-:W-:-:S05]  /*9410*/  LOP3.LUT R3, R0, R3, RZ, 0xfc, !PT ;  /* 0x0000000300037212 */ /* 0x000fca00078efcff */
[----:B------:R0:W-:Y:S01]  /*9420*/  STG.E.U8 desc[UR36][R16.64], R3 ;  /* 0x0000000310007986 */ /* 0x0001e2000c101124 */
[----:B------:R-:W-:Y:S05]  /*9430*/  BRA `(.L_x_3384) ;  /* 0x0000000800107947 */ /* 0x000fea0003800000 */
.L_x_3395:
        /* <DEDUP_REMOVED lines=13> */
.L_x_3399:
[----:B------:R-:W-:Y:S01]  /*9510*/  IMAD.MOV.U32 R0, RZ, RZ, 0x7f ;  /* 0x0000007fff007424 */ /* 0x000fe200078e00ff */
[----:B------:R-:W-:-:S04]  /*9520*/  ISETP.GT.U32.AND P0, PT, R2, 0x7f800000, PT ;  /* 0x7f8000000200780c */ /* 0x000fc80003f04070 */
[----:B------:R-:W-:-:S09]  /*9530*/  SEL R0, R0, 0x7c, P0 ;  /* 0x0000007c00007807 */ /* 0x000fd20000000000 */
.L_x_3400:
[----:B------:R-:W-:Y:S05]  /*9540*/  BSYNC B0 ;  /* 0x0000000000007941 */ /* 0x000fea0003800000 */
.L_x_3398:
[----:B------:R-:W-:-:S04]  /*9550*/  LOP3.LUT R2, R3, 0x80000000, RZ, 0xc0, !PT ;  /* 0x8000000003027812 */ /* 0x000fc800078ec0ff */
[----:B------:R-:W-:-:S04]  /*9560*/  SHF.R.U32.HI R3, RZ, 0x18, R2 ;  /* 0x00000018ff037819 */ /* 0x000fc80000011602 */
[----:B------:R-:W-:-:S05]  /*9570*/  LOP3.LUT R3, R0, R3, RZ, 0xfc, !PT ;  /* 0x0000000300037212 */ /* 0x000fca00078efcff */
[----:B------:R0:W-:Y:S01]  /*9580*/  STG.E.U8 desc[UR36][R16.64], R3 ;  /* 0x0000000310007986 */ /* 0x0001e2000c101124 */
[----:B------:R-:W-:Y:S05]  /*9590*/  BRA `(.L_x_3384) ;  /* 0x0000000400b87947 */ /* 0x000fea0003800000 */
.L_x_3394:
[----:B------:R-:W-:-:S05]  /*95a0*/  HADD2.F32 R0, -RZ, R0.H0_H0 ;  /* 0x20000000ff007230 */ /* 0x000fca0000004100 */
[----:B------:R-:W-:-:S05]  /*95b0*/  F2FP.BF16.F32.PACK_AB R0, RZ, R0 ;  /* 0x00000000ff00723e */ /* 0x000fca00000010ff */
[----:B------:R0:W-:Y:S01]  /*95c0*/  STG.E.U16 desc[UR36][R16.64], R0 ;  /* 0x0000000010007986 */ /* 0x0001e2000c101524 */
[----:B------:R-:W-:Y:S05]  /*95d0*/  BRA `(.L_x_3384) ;  /* 0x0000000400a87947 */ /* 0x000fea0003800000 */
.L_x_3391:
        /* <DEDUP_REMOVED lines=12> */
.L_x_3403:
        /* <DEDUP_REMOVED lines=17> */
.L_x_3406:
[----:B------:R-:W-:-:S04]  /*97b0*/  LOP3.LUT R2, R3, 0x80000000, RZ, 0xc0, !PT ;  /* 0x8000000003027812 */ /* 0x000fc800078ec0ff */
[----:B------:R-:W-:-:S04]  /*97c0*/  SHF.R.U32.HI R3, RZ, 0x18, R2 ;  /* 0x00000018ff037819 */ /* 0x000fc80000011602 */
[----:B------:R-:W-:-:S04]  /*97d0*/  LOP3.LUT R0, R0, R3, RZ, 0xfc, !PT ;  /* 0x0000000300007212 */ /* 0x000fc800078efcff */
[----:B------:R-:W-:-:S07]  /*97e0*/  PRMT R8, R0, 0x7610, R8 ;  /* 0x0000761000087816 */ /* 0x000fce0000000008 */
.L_x_3405:
[----:B------:R-:W-:Y:S05]  /*97f0*/  BSYNC B0 ;  /* 0x0000000000007941 */ /* 0x000fea0003800000 */
.L_x_3404:
[----:B------:R3:W-:Y:S01]  /*9800*/  STG.E.U8 desc[UR36][R16.64], R8 ;  /* 0x0000000810007986 */ /* 0x0007e2000c101124 */
[----:B------:R-:W-:Y:S05]  /*9810*/  BRA `(.L_x_3384) ;  /* 0x0000000400187947 */ /* 0x000fea0003800000 */
.L_x_3402:
        /* <DEDUP_REMOVED lines=17> */
.L_x_3409:
[----:B------:R-:W-:-:S04]  /*9930*/  LOP3.LUT R2, R3, 0x80000000, RZ, 0xc0, !PT ;  /* 0x8000000003027812 */ /* 0x000fc800078ec0ff */
[----:B------:R-:W-:-:S04]  /*9940*/  SHF.R.U32.HI R3, RZ, 0x18, R2 ;  /* 0x00000018ff037819 */ /* 0x000fc80000011602 */
[----:B------:R-:W-:-:S04]  /*9950*/  LOP3.LUT R0, R0, R3, RZ, 0xfc, !PT ;  /* 0x0000000300007212 */ /* 0x000fc800078efcff */
[----:B------:R-:W-:-:S07]  /*9960*/  PRMT R8, R0, 0x7610, R8 ;  /* 0x0000761000087816 */ /* 0x000fce0000000008 */
.L_x_3408:
[----:B------:R-:W-:Y:S05]  /*9970*/  BSYNC B0 ;  /* 0x0000000000007941 */ /* 0x000fea0003800000 */
.L_x_3407:
[----:B------:R0:W-:Y:S01]  /*9980*/  STG.E.U8 desc[UR36][R16.64], R8 ;  /* 0x0000000810007986 */ /* 0x0001e2000c101124 */
[----:B------:R-:W-:Y:S05]  /*9990*/  BRA `(.L_x_3384) ;  /* 0x0000000000b87947 */ /* 0x000fea0003800000 */
.L_x_3401:
        /* <DEDUP_REMOVED lines=22> */
.L_x_3383:
        /* <DEDUP_REMOVED lines=16> */
.L_x_3412:
[----:B------:R-:W-:Y:S05]  /*9c00*/  BRA `(.L_x_3384) ;  /* 0x00000000001c7947 */ /* 0x000fea0003800000 */
.L_x_3411:
[----:B------:R-:W-:-:S06]  /*9c10*/  HADD2.F32 R2, -RZ, R0.H0_H0 ;  /* 0x20000000ff027230 */ /* 0x000fcc0000004100 */
[----:B------:R-:W0:Y:S02]  /*9c20*/  F2I.U64.TRUNC R2, R2 ;  /* 0x0000000200027311 */ /* 0x000e24000020d800 */
[----:B0-----:R1:W-:Y:S01]  /*9c30*/  STG.E.64 desc[UR36][R16.64], R2 ;  /* 0x0000000210007986 */ /* 0x0013e2000c101b24 */
[----:B------:R-:W-:Y:S05]  /*9c40*/  BRA `(.L_x_3384) ;  /* 0x00000000000c7947 */ /* 0x000fea0003800000 */
.L_x_3410:
[----:B------:R-:W-:-:S04]  /*9c50*/  HADD2.F32 R0, -RZ, R0.H0_H0 ;  /* 0x20000000ff007230 */ /* 0x000fc80000004100 */
[----:B------:R-:W0:Y:S02]  /*9c60*/  F2I.FTZ.U32.TRUNC.NTZ R3, R0 ;  /* 0x0000000000037305 */ /* 0x000e24000021f000 */
[----:B0-----:R2:W-:Y:S02]  /*9c70*/  STG.E desc[UR36][R16.64], R3 ;  /* 0x0000000310007986 */ /* 0x0015e4000c101924 */
.L_x_3384:
[----:B------:R-:W-:-:S07]  /*9c80*/  VIADD R19, R19, 0x80 ;  /* 0x0000008013137836 */ /* 0x000fce0000000000 */
.L_x_3342:
[----:B------:R-:W-:Y:S05]  /*9c90*/  BSYNC B6 ;  /* 0x0000000000067941 */ /* 0x000fea0003800000 */
.L_x_3341:
[----:B------:R-:W-:Y:S02]  /*9ca0*/  ULDC UR4, c[0x0][0x210] ;  /* 0x0000840000047ab9 */ /* 0x000fe40000000800 */
[----:B------:R-:W-:-:S13]  /*9cb0*/  ISETP.GE.AND P0, PT, R19, UR4, PT ;  /* 0x0000000413007c0c */ /* 0x000fda000bf06270 */
[----:B------:R-:W-:Y:S05]  /*9cc0*/  @P0 EXIT ;  /* 0x000000000000094d */ /* 0x000fea0003800000 */
        /* <DEDUP_REMOVED lines=303> */
.L_x_3413:
        /* <DEDUP_REMOVED lines=22> */
.L_x_3417:
[----:B------:R-:W2:Y:S02]  /*b120*/  LDG.E.U8 R2, desc[UR36][R2.64] ;  /* 0x0000002402027981 */ /* 0x000ea4000c1e1100 */
[----:B--2---:R-:W-:-:S04]  /*b130*/  I2FP.F32.U32 R0, R2 ;  /* 0x0000000200007245 */ /* 0x004fc80000201000 */
[----:B------:R-:W-:Y:S01]  /*b140*/  F2FP.F16.F32.PACK_AB R0, RZ, R0 ;  /* 0x00000000ff00723e */ /* 0x000fe200000000ff */
[----:B------:R-:W-:Y:S06]  /*b150*/  BRA `(.L_x_3419) ;  /* 0x0000000c00887947 */ /* 0x000fec0003800000 */
.L_x_3416:
        /* <DEDUP_REMOVED lines=10> */
.L_x_3421:
[----:B------:R-:W2:Y:S02]  /*b200*/  LDG.E R2, desc[UR36][R2.64] ;  /* 0x0000002402027981 */ /* 0x000ea4000c1e1900 */
[----:B--2---:R-:W-:-:S04]  /*b210*/  I2FP.F32.S32 R0, R2 ;  /* 0x0000000200007245 */ /* 0x004fc80000201400 */
[----:B------:R-:W-:Y:S01]  /*b220*/  F2FP.F16.F32.PACK_AB R0, RZ, R0 ;  /* 0x00000000ff00723e */ /* 0x000fe200000000ff */
[----:B------:R-:W-:Y:S06]  /*b230*/  BRA `(.L_x_3419) ;  /* 0x0000000c00507947 */ /* 0x000fec0003800000 */
.L_x_3420:
[----:B------:R-:W2:Y:S02]  /*b240*/  LDG.E.U16 R2, desc[UR36][R2.64] ;  /* 0x0000002402027981 */ /* 0x000ea4000c1e1500 */
[----:B--2---:R-:W0:Y:S02]  /*b250*/  I2F.S16 R0, R2 ;  /* 0x0000000200007306 */ /* 0x004e240000101400 */
[----:B0-----:R-:W-:Y:S01]  /*b260*/  F2FP.F16.F32.PACK_AB R0, RZ, R0 ;  /* 0x00000000ff00723e */ /* 0x001fe200000000ff */
[----:B------:R-:W-:Y:S06]  /*b270*/  BRA `(.L_x_3419) ;  /* 0x0000000c00407947 */ /* 0x000fec0003800000 */
.L_x_3415:
        /* <DEDUP_REMOVED lines=9> */
.L_x_3423:
[----:B------:R0:W5:Y:S01]  /*b310*/  LDG.E.U16 R0, desc[UR36][R2.64] ;  /* 0x0000002402007981 */ /* 0x000162000c1e1500 */
[----:B------:R-:W-:Y:S05]  /*b320*/  BRA `(.L_x_3419) ;  /* 0x0000000c00147947 */ /* 0x000fea0003800000 */
.L_x_3422:
        /* <DEDUP_REMOVED lines=9> */
.L_x_3425:
[----:B------:R1:W5:Y:S01]  /*b3c0*/  LDG.E.U16 R0, desc[UR36][R2.64] ;  /* 0x0000002402007981 */ /* 0x000362000c1e1500 */
[----:B------:R-:W-:Y:S05]  /*b3d0*/  BRA `(.L_x_3419) ;  /* 0x0000000800e87947 */ /* 0x000fea0003800000 */
.L_x_3424:
        /* <DEDUP_REMOVED lines=8> */
.L_x_3414:
        /* <DEDUP_REMOVED lines=13> */
.L_x_3428:
        /* <DEDUP_REMOVED lines=8> */
.L_x_3427:
        /* <DEDUP_REMOVED lines=28> */
.L_x_3430:
        /* <DEDUP_REMOVED lines=15> */
.L_x_3429:
[----:B------:R-:W2:Y:S02]  /*b860*/  LDG.E.U16 R0, desc[UR36][R2.64] ;  /* 0x0000002402007981 */ /* 0x000ea4000c1e1500 */
[----:B--2---:R-:W-:-:S05]  /*b870*/  IMAD.U32 R0, R0, 0x10000, RZ ;  /* 0x0001000000007824 */ /* 0x004fca00078e00ff */
[----:B------:R-:W-:Y:S01]  /*b880*/  F2FP.F16.F32.PACK_AB R0, RZ, R0 ;  /* 0x00000000ff00723e */ /* 0x000fe200000000ff */
[----:B------:R-:W-:Y:S06]  /*b890*/  BRA `(.L_x_3419) ;  /* 0x0000000400b87947 */ /* 0x000fec0003800000 */
.L_x_3426:
        /* <DEDUP_REMOVED lines=12> */
.L_x_3433:
        /* <DEDUP_REMOVED lines=21> */
.L_x_3437:
[----:B------:R-:W-:Y:S05]  /*bab0*/  BSYNC B1 ;  /* 0x0000000000017941 */ /* 0x000fea0003800000 */
.L_x_3436:
[----:B------:R-:W-:Y:S01]  /*bac0*/  LEA R3, R0, 0x3b800000, 0x17 ;  /* 0x3b80000000037811 */ /* 0x000fe200078eb8ff */
[----:B------:R-:W-:-:S05]  /*bad0*/  IMAD.SHL.U32 R0, R2, 0x100000, RZ ;  /* 0x0010000002007824 */ /* 0x000fca00078e00ff */
[----:B------:R-:W-:-:S07]  /*bae0*/  LOP3.LUT R0, R3, R0, R4, 0xfe, !PT ;  /* 0x0000000003007212 */ /* 0x000fce00078efe04 */
.L_x_3435:
[----:B------:R-:W-:Y:S05]  /*baf0*/  BSYNC B0 ;  /* 0x0000000000007941 */ /* 0x000fea0003800000 */
.L_x_3434:
[----:B------:R-:W-:Y:S01]  /*bb00*/  F2FP.F16.F32.PACK_AB R0, RZ, R0 ;  /* 0x00000000ff00723e */ /* 0x000fe200000000ff */
[----:B------:R-:W-:Y:S06]  /*bb10*/  BRA `(.L_x_3419) ;  /* 0x0000000400187947 */ /* 0x000fec0003800000 */
.L_x_3432:
        /* <DEDUP_REMOVED lines=21> */
.L_x_3441:
[----:B------:R-:W-:Y:S05]  /*bc70*/  BSYNC B1 ;  /* 0x0000000000017941 */ /* 0x000fea0003800000 */
.L_x_3440:
[----:B------:R-:W-:Y:S01]  /*bc80*/  LEA R3, R0, 0x37800000, 0x17 ;  /* 0x3780000000037811 */ /* 0x000fe200078eb8ff */
[----:B------:R-:W-:-:S05]  /*bc90*/  IMAD.SHL.U32 R0, R2, 0x200000, RZ ;  /* 0x0020000002007824 */ /* 0x000fca00078e00ff */
[----:B------:R-:W-:-:S07]  /*bca0*/  LOP3.LUT R0, R3, R0, R4, 0xfe, !PT ;  /* 0x0000000003007212 */ /* 0x000fce00078efe04 */
.L_x_3439:
[----:B------:R-:W-:Y:S05]  /*bcb0*/  BSYNC B0 ;  /* 0x0000000000007941 */ /* 0x000fea0003800000 */
.L_x_3438:
[----:B------:R-:W-:Y:S01]  /*bcc0*/  F2FP.F16.F32.PACK_AB R0, RZ, R0 ;  /* 0x00000000ff00723e */ /* 0x000fe200000000ff */
[----:B------:R-:W-:Y:S06]  /*bcd0*/  BRA `(.L_x_3419) ;  /* 0x0000000000a87947 */ /* 0x000fec0003800000 */
.L_x_3431:
        /* <DEDUP_REMOVED lines=14> */
.L_x_3445:
[----:B------:R-:W-:Y:S05]  /*bdc0*/  BSYNC B0 ;  /* 0x0000000000007941 */ /* 0x000fea0003800000 */
.L_x_3444:
[----:B------:R-:W-:Y:S01]  /*bdd0*/  F2FP.F16.F32.PACK_AB R0, RZ, R0 ;  /* 0x00000000ff00723e */ /* 0x000fe200000000ff */
[----:B------:R-:W-:Y:S06]  /*bde0*/  BRA `(.L_x_3419) ;  /* 0x0000000000647947 */ /* 0x000fec0003800000 */
.L_x_3418:
        /* <DEDUP_REMOVED lines=16> */
.L_x_3446:
[----:B------:R-:W-:Y:S01]  /*bef0*/  PRMT R0, RZ, 0x7610, R0 ;  /* 0x00007610ff007816 */ /* 0x000fe20000000000 */
[----:B------:R-:W-:Y:S06]  /*bf00*/  BRA `(.L_x_3419) ;  /* 0x00000000001c7947 */ /* 0x000fec0003800000 */
.L_x_3443:
[----:B------:R-:W2:Y:S02]  /*bf10*/  LDG.E.64 R2, desc[UR36][R2.64] ;  /* 0x0000002402027981 */ /* 0x000ea4000c1e1b00 */
[----:B--2---:R-:W0:Y:S02]  /*bf20*/  I2F.U64 R0, R2 ;  /* 0x0000000200007312 */ /* 0x004e240000301000 */
[----:B0-----:R-:W-:Y:S01]  /*bf30*/  F2FP.F16.F32.PACK_AB R0, RZ, R0 ;  /* 0x00000000ff00723e */ /* 0x001fe200000000ff */
[----:B------:R-:W-:Y:S06]  /*bf40*/  BRA `(.L_x_3419) ;  /* 0x00000000000c7947 */ /* 0x000fec0003800000 */
.L_x_3442:
[----:B------:R-:W2:Y:S02]  /*bf50*/  LDG.E R2, desc[UR36][R2.64] ;  /* 0x0000002402027981 */ /* 0x000ea4000c1e1900 */
[----:B--2---:R-:W-:-:S04]  /*bf60*/  I2FP.F32.U32 R0, R2 ;  /* 0x0000000200007245 */ /* 0x004fc80000201000 */
[----:B------:R-:W-:-:S07]  /*bf70*/  F2FP.F16.F32.PACK_AB R0, RZ, R0 ;  /* 0x00000000ff00723e */ /* 0x000fce00000000ff */
.L_x_3419:
        /* <DEDUP_REMOVED lines=20> */
.L_x_3448:
[----:B------:R-:W-:Y:S05]  /*c0c0*/  BSYNC B0 ;  /* 0x0000000000007941 */ /* 0x000fea0003800000 */
.L_x_3447:
        /* <DEDUP_REMOVED lines=22> */
.L_x_3452:
[----:B------:R-:W-:-:S06]  /*c230*/  HADD2.F32 R3, -RZ, R0.H0_H0 ;  /* 0x20000000ff037230 */ /* 0x000fcc0000004100 */
[----:B------:R-:W0:Y:S02]  /*c240*/  F2I.S64.TRUNC R2, R3 ;  /* 0x0000000300027311 */ /* 0x000e24000020d900 */
[----:B0-----:R-:W-:Y:S01]  /*c250*/  STG.E.U8 desc[UR36][R16.64], R2 ;  /* 0x0000000210007986 */ /* 0x001fe2000c101124 */
[----:B------:R-:W-:Y:S05]  /*c260*/  EXIT ;  /* 0x000000000000794d */ /* 0x000fea0003800000 */
.L_x_3451:
        /* <DEDUP_REMOVED lines=10> */
.L_x_3455:
[----:B------:R-:W-:-:S04]  /*c310*/  HADD2.F32 R0, -RZ, R0.H0_H0 ;  /* 0x20000000ff007230 */ /* 0x000fc80000004100 */
[----:B------:R-:W0:Y:S02]  /*c320*/  F2I.FTZ.TRUNC.NTZ R3, R0 ;  /* 0x0000000000037305 */ /* 0x000e24000021f100 */
[----:B0-----:R-:W-:Y:S01]  /*c330*/  STG.E desc[UR36][R16.64], R3 ;  /* 0x0000000310007986 */ /* 0x001fe2000c101924 */
[----:B------:R-:W-:Y:S05]  /*c340*/  EXIT ;  /* 0x000000000000794d */ /* 0x000fea0003800000 */
.L_x_3454:
[----:B------:R-:W-:-:S04]  /*c350*/  HADD2.F32 R0, -RZ, R0.H0_H0 ;  /* 0x20000000ff007230 */ /* 0x000fc80000004100 */
[----:B------:R-:W0:Y:S02]  /*c360*/  F2I.FTZ.TRUNC.NTZ R3, R0 ;  /* 0x0000000000037305 */ /* 0x000e24000021f100 */
[----:B0-----:R-:W-:Y:S01]  /*c370*/  STG.E.U16 desc[UR36][R16.64], R3 ;  /* 0x0000000310007986 */ /* 0x001fe2000c101524 */
[----:B------:R-:W-:Y:S05]  /*c380*/  EXIT ;  /* 0x000000000000794d */ /* 0x000fea0003800000 */
.L_x_3450:
        /* <DEDUP_REMOVED lines=9> */
.L_x_3457:
[----:B------:R-:W-:Y:S01]  /*c420*/  STG.E.U16 desc[UR36][R16.64], R0 ;  /* 0x0000000010007986 */ /* 0x000fe2000c101524 */
[----:B------:R-:W-:Y:S05]  /*c430*/  EXIT ;  /* 0x000000000000794d */ /* 0x000fea0003800000 */
.L_x_3456:
        /* <DEDUP_REMOVED lines=10> */
.L_x_3459:
[----:B------:R-:W-:-:S05]  /*c4e0*/  HADD2.F32 R0, -RZ, R0.H0_H0 ;  /* 0x20000000ff007230 */ /* 0x000fca0000004100 */
[----:B------:R-:W-:-:S04]  /*c4f0*/  F2FP.F16.F32.PACK_AB R0, RZ, R0 ;  /* 0x00000000ff00723e */ /* 0x000fc800000000ff */
[----:B------:R-:W-:-:S05]  /*c500*/  PRMT R0, R0, 0x5410, RZ ;  /* 0x0000541000007816 */ /* 0x000fca00000000ff */
[----:B------:R-:W-:Y:S01]  /*c510*/  STG.E desc[UR36][R16.64], R0 ;  /* 0x0000000010007986 */ /* 0x000fe2000c101924 */
[----:B------:R-:W-:Y:S05]  /*c520*/  EXIT ;  /* 0x000000000000794d */ /* 0x000fea0003800000 */
.L_x_3458:
[----:B------:R-:W-:-:S05]  /*c530*/  HADD2.F32 R2, -RZ, R0.H0_H0 ;  /* 0x20000000ff027230 */ /* 0x000fca0000004100 */
[----:B------:R-:W-:-:S06]  /*c540*/  FMUL.FTZ R2, R2, 1 ;  /* 0x3f80000002027820 */ /* 0x000fcc0000410000 */
[----:B------:R-:W0:Y:S02]  /*c550*/  F2F.F64.F32 R2, R2 ;  /* 0x0000000200027310 */ /* 0x000e240000201800 */
[----:B0-----:R-:W-:Y:S01]  /*c560*/  STG.E.64 desc[UR36][R16.64], R2 ;  /* 0x0000000210007986 */ /* 0x001fe2000c101b24 */
[----:B------:R-:W-:Y:S05]  /*c570*/  EXIT ;  /* 0x000000000000794d */ /* 0x000fea0003800000 */
.L_x_3449:
        /* <DEDUP_REMOVED lines=13> */
.L_x_3462:
[----:B------:R-:W-:Y:S01]  /*c650*/  HADD2.F32 R0, -RZ, R0.H0_H0 ;  /* 0x20000000ff007230 */ /* 0x000fe20000004100 */
[----:B------:R-:W-:-:S04]  /*c660*/  CS2R R6, SRZ ;  /* 0x0000000000067805 */ /* 0x000fc8000001ff00 */
[----:B------:R-:W-:-:S04]  /*c670*/  FMUL.FTZ R0, R0, 1 ;  /* 0x3f80000000007820 */ /* 0x000fc80000410000 */
[----:B------:R-:W0:Y:S02]  /*c680*/  F2F.F64.F32 R4, R0 ;  /* 0x0000000000047310 */ /* 0x000e240000201800 */
[----:B0-----:R-:W-:Y:S01]  /*c690*/  STG.E.128 desc[UR36][R16.64], R4 ;  /* 0x0000000410007986 */ /* 0x001fe2000c101d24 */
[----:B------:R-:W-:Y:S05]  /*c6a0*/  EXIT ;  /* 0x000000000000794d */ /* 0x000fea0003800000 */
.L_x_3461:
        /* <DEDUP_REMOVED lines=21> */
.L_x_3466:
[----:B------:R-:W-:Y:S05]  /*c800*/  BSYNC B0 ;  /* 0x0000000000007941 */ /* 0x000fea0003800000 */
.L_x_3465:
[----:B------:R-:W-:-:S05]  /*c810*/  LOP3.LUT R3, R0, R3, RZ, 0xfc, !PT ;  /* 0x0000000300037212 */ /* 0x000fca00078efcff */
[----:B------:R-:W-:Y:S01]  /*c820*/  STG.E.U8 desc[UR36][R16.64], R3 ;  /* 0x0000000310007986 */ /* 0x000fe2000c101124 */
[----:B------:R-:W-:Y:S05]  /*c830*/  EXIT ;  /* 0x000000000000794d */ /* 0x000fea0003800000 */
.L_x_3464:
        /* <DEDUP_REMOVED lines=13> */
.L_x_3468:
[----:B------:R-:W-:Y:S01]  /*c910*/  IMAD.MOV.U32 R0, RZ, RZ, 0x7f ;  /* 0x0000007fff007424 */ /* 0x000fe200078e00ff */
[----:B------:R-:W-:-:S04]  /*c920*/  ISETP.GT.U32.AND P0, PT, R2, 0x7f800000, PT ;  /* 0x7f8000000200780c */ /* 0x000fc80003f04070 */
[----:B------:R-:W-:-:S09]  /*c930*/  SEL R0, R0, 0x7c, P0 ;  /* 0x0000007c00007807 */ /* 0x000fd20000000000 */
.L_x_3469:
[----:B------:R-:W-:Y:S05]  /*c940*/  BSYNC B0 ;  /* 0x0000000000007941 */ /* 0x000fea0003800000 */
.L_x_3467:
[----:B------:R-:W-:-:S04]  /*c950*/  LOP3.LUT R2, R3, 0x80000000, RZ, 0xc0, !PT ;  /* 0x8000000003027812 */ /* 0x000fc800078ec0ff */
[----:B------:R-:W-:-:S04]  /*c960*/  SHF.R.U32.HI R3, RZ, 0x18, R2 ;  /* 0x00000018ff037819 */ /* 0x000fc80000011602 */
[----:B------:R-:W-:-:S05]  /*c970*/  LOP3.LUT R3, R0, R3, RZ, 0xfc, !PT ;  /* 0x0000000300037212 */ /* 0x000fca00078efcff */
[----:B------:R-:W-:Y:S01]  /*c980*/  STG.E.U8 desc[UR36][R16.64], R3 ;  /* 0x0000000310007986 */ /* 0x000fe2000c101124 */
[----:B------:R-:W-:Y:S05]  /*c990*/  EXIT ;  /* 0x000000000000794d */ /* 0x000fea0003800000 */
.L_x_3463:
[----:B------:R-:W-:-:S05]  /*c9a0*/  HADD2.F32 R0, -RZ, R0.H0_H0 ;  /* 0x20000000ff007230 */ /* 0x000fca0000004100 */
[----:B------:R-:W-:-:S05]  /*c9b0*/  F2FP.BF16.F32.PACK_AB R0, RZ, R0 ;  /* 0x00000000ff00723e */ /* 0x000fca00000010ff */
[----:B------:R-:W-:Y:S01]  /*c9c0*/  STG.E.U16 desc[UR36][R16.64], R0 ;  /* 0x0000000010007986 */ /* 0x000fe2000c101524 */
[----:B------:R-:W-:Y:S05]  /*c9d0*/  EXIT ;  /* 0x000000000000794d */ /* 0x000fea0003800000 */
.L_x_3460:
        /* <DEDUP_REMOVED lines=12> */
.L_x_3472:
        /* <DEDUP_REMOVED lines=17> */
.L_x_3475:
[----:B------:R-:W-:-:S04]  /*cbb0*/  LOP3.LUT R2, R3, 0x80000000, RZ, 0xc0, !PT ;  /* 0x8000000003027812 */ /* 0x000fc800078ec0ff */
[----:B------:R-:W-:-:S04]  /*cbc0*/  SHF.R.U32.HI R3, RZ, 0x18, R2 ;  /* 0x00000018ff037819 */ /* 0x000fc80000011602 */
[----:B------:R-:W-:-:S04]  /*cbd0*/  LOP3.LUT R0, R0, R3, RZ, 0xfc, !PT ;  /* 0x0000000300007212 */ /* 0x000fc800078efcff */
[----:B------:R-:W-:-:S07]  /*cbe0*/  PRMT R8, R0, 0x7610, R8 ;  /* 0x0000761000087816 */ /* 0x000fce0000000008 */
.L_x_3474:
[----:B------:R-:W-:Y:S05]  /*cbf0*/  BSYNC B0 ;  /* 0x0000000000007941 */ /* 0x000fea0003800000 */
.L_x_3473:
[----:B------:R-:W-:Y:S01]  /*cc00*/  STG.E.U8 desc[UR36][R16.64], R8 ;  /* 0x0000000810007986 */ /* 0x000fe2000c101124 */
[----:B------:R-:W-:Y:S05]  /*cc10*/  EXIT ;  /* 0x000000000000794d */ /* 0x000fea0003800000 */
.L_x_3471:
        /* <DEDUP_REMOVED lines=17> */
.L_x_3478:
[----:B------:R-:W-:-:S04]  /*cd30*/  LOP3.LUT R2, R3, 0x80000000, RZ, 0xc0, !PT ;  /* 0x8000000003027812 */ /* 0x000fc800078ec0ff */
[----:B------:R-:W-:-:S04]  /*cd40*/  SHF.R.U32.HI R3, RZ, 0x18, R2 ;  /* 0x00000018ff037819 */ /* 0x000fc80000011602 */
[----:B------:R-:W-:-:S04]  /*cd50*/  LOP3.LUT R0, R0, R3, RZ, 0xfc, !PT ;  /* 0x0000000300007212 */ /* 0x000fc800078efcff */
[----:B------:R-:W-:-:S07]  /*cd60*/  PRMT R8, R0, 0x7610, R8 ;  /* 0x0000761000087816 */ /* 0x000fce0000000008 */
.L_x_3477:
[----:B------:R-:W-:Y:S05]  /*cd70*/  BSYNC B0 ;  /* 0x0000000000007941 */ /* 0x000fea0003800000 */
.L_x_3476:
[----:B------:R-:W-:Y:S01]  /*cd80*/  STG.E.U8 desc[UR36][R16.64], R8 ;  /* 0x0000000810007986 */ /* 0x000fe2000c101124 */
[----:B------:R-:W-:Y:S05]  /*cd90*/  EXIT ;  /* 0x000000000000794d */ /* 0x000fea0003800000 */
.L_x_3470:
        /* <DEDUP_REMOVED lines=22> */
.L_x_3453:
        /* <DEDUP_REMOVED lines=16> */
.L_x_3481:
[----:B------:R-:W-:Y:S05]  /*d000*/  EXIT ;  /* 0x000000000000794d */ /* 0x000fea0003800000 */
.L_x_3480:
[----:B------:R-:W-:-:S06]  /*d010*/  HADD2.F32 R2, -RZ, R0.H0_H0 ;  /* 0x20000000ff027230 */ /* 0x000fcc0000004100 */
[----:B------:R-:W0:Y:S02]  /*d020*/  F2I.U64.TRUNC R2, R2 ;  /* 0x0000000200027311 */ /* 0x000e24000020d800 */
[----:B0-----:R-:W-:Y:S01]  /*d030*/  STG.E.64 desc[UR36][R16.64], R2 ;  /* 0x0000000210007986 */ /* 0x001fe2000c101b24 */
[----:B------:R-:W-:Y:S05]  /*d040*/  EXIT ;  /* 0x000000000000794d */ /* 0x000fea0003800000 */
.L_x_3479:
[----:B------:R-:W-:-:S04]  /*d050*/  HADD2.F32 R0, -RZ, R0.H0_H0 ;  /* 0x20000000ff007230 */ /* 0x000fc80000004100 */
[----:B------:R-:W0:Y:S02]  /*d060*/  F2I.FTZ.U32.TRUNC.NTZ R3, R0 ;  /* 0x0000000000037305 */ /* 0x000e24000021f000 */
[----:B0-----:R-:W-:Y:S01]  /*d070*/  STG.E desc[UR36][R16.64], R3 ;  /* 0x0000000310007986 */ /* 0x001fe2000c101924 */
[----:B------:R-:W-:Y:S05]  /*d080*/  EXIT ;  /* 0x000000000000794d */ /* 0x000fea0003800000 */
        .weak           $__internal_7_$__cuda_sm20_dblrcp_rn_slowpath_v3
        .type           $__internal_7_$__cuda_sm20_dblrcp_rn_slowpath_v3,@function
        .size           $__internal_7_$__cuda_sm20_dblrcp_rn_slowpath_v3,(.L_x_71442 - $__internal_7_$__cuda_sm20_dblrcp_rn_slowpath_v3)
$__internal_7_$__cuda_sm20_dblrcp_rn_slowpath_v3:
        /* <DEDUP_REMOVED lines=26> */
.L_x_3485:
        /* <DEDUP_REMOVED lines=10> */
.L_x_3483:
[----:B------:R-:W-:Y:S01]  /*d2d0*/  LOP3.LUT R5, R3, 0x80000, RZ, 0xfc, !PT ;  /* 0x0008000003057812 */ /* 0x000fe200078efcff */
[----:B------:R-:W-:-:S07]  /*d2e0*/  IMAD.MOV.U32 R4, RZ, RZ, R2 ;  /* 0x000000ffff047224 */ /* 0x000fce00078e0002 */
.L_x_3484:
[----:B------:R-:W-:Y:S05]  /*d2f0*/  BSYNC B1 ;  /* 0x0000000000017941 */ /* 0x000fea0003800000 */
.L_x_3482:
[----:B------:R-:W-:Y:S02]  /*d300*/  IMAD.MOV.U32 R2, RZ, RZ, R0 ;  /* 0x000000ffff027224 */ /* 0x000fe400078e0000 */
[----:B------:R-:W-:-:S04]  /*d310*/  IMAD.MOV.U32 R3, RZ, RZ, 0x0 ;  /* 0x00000000ff037424 */ /* 0x000fc800078e00ff */
[----:B------:R-:W-:Y:S05]  /*d320*/  RET.REL.NODEC R2 `(_ZN2at6native18elementwise_kernelILi128ELi4EZNS0_15gpu_kernel_implIZNS0_50_GLOBAL__N__2680c7bb_12_PowKernel_cu_140f0503_289629pow_tensor_scalar_kernel_implIN3c104HalfES6_EEvRNS_18TensorIteratorBaseET0_EUlS6_E1_EEvS8_RKT_EUliE_EEviT1_) ;  /* 0xffffff2c02347950 */ /* 0x000fea0003c3ffff */
.L_x_3486:
        /* <DEDUP_REMOVED lines=13> */
.L_x_71442:


//--------------------- .text._ZN2at6native27unrolled_elementwise_kernelIZNS0_50_GLOBAL__N__2680c7bb_12_PowKernel_cu_140f0503_289629pow_tensor_scalar_kernel_implIN3c104HalfES5_EEvRNS_18TensorIteratorBaseET0_EUlS5_E1_St5arrayIPcLm2EELi4E23TrivialOffsetCalculatorILi1EjESE_NS0_6memory12LoadWithCastILi1EEENSF_13StoreWithCastILi1EEEEEviT_S8_T2_T3_T4_T5_ --------------------------
	.section	.text._ZN2at6native27unrolled_elementwise_kernelIZNS0_50_GLOBAL__N__2680c7bb_12_PowKernel_cu_140f0503_289629pow_tensor_scalar_kernel_implIN3c104HalfES5_EEvRNS_18TensorIteratorBaseET0_EUlS5_E1_St5arrayIPcLm2EELi4E23TrivialOffsetCalculatorILi1EjESE_NS0_6memory12LoadWithCastILi1EEENSF_13StoreWithCastILi1EEEEEviT_S8_T2_T3_T4_T5_,"ax",@progbits
	.align	128
        .global         _ZN2at6native27unrolled_elementwise_kernelIZNS0_50_GLOBAL__N__2680c7bb_12_PowKernel_cu_140f0503_289629pow_tensor_scalar_kernel_implIN3c104HalfES5_EEvRNS_18TensorIteratorBaseET0_EUlS5_E1_St5arrayIPcLm2EELi4E23TrivialOffsetCalculatorILi1EjESE_NS0_6memory12LoadWithCastILi1EEENSF_13StoreWithCastILi1EEEEEviT_S8_T2_T3_T4_T5_
        .type           _ZN2at6native27unrolled_elementwise_kernelIZNS0_50_GLOBAL__N__2680c7bb_12_PowKernel_cu_140f0503_289629pow_tensor_scalar_kernel_implIN3c104HalfES5_EEvRNS_18TensorIteratorBaseET0_EUlS5_E1_St5arrayIPcLm2EELi4E23TrivialOffsetCalculatorILi1EjESE_NS0_6memory12LoadWithCastILi1EEENSF_13StoreWithCastILi1EEEEEviT_S8_T2_T3_T4_T5_,@function
        .size           _ZN2at6native27unrolled_elementwise_kernelIZNS0_50_GLOBAL__N__2680c7bb_12_PowKernel_cu_140f0503_289629pow_tensor_scalar_kernel_implIN3c104HalfES5_EEvRNS_18TensorIteratorBaseET0_EUlS5_E1_St5arrayIPcLm2EELi4E23TrivialOffsetCalculatorILi1EjESE_NS0_6memory12LoadWithCastILi1EEENSF_13StoreWithCastILi1EEEEEviT_S8_T2_T3_T4_T5_,(.L_x_71443 - _ZN2at6native27unrolled_elementwise_kernelIZNS0_50_GLOBAL__N__2680c7bb_12_PowKernel_cu_140f0503_289629pow_tensor_scalar_kernel_implIN3c104HalfES5_EEvRNS_18TensorIteratorBaseET0_EUlS5_E1_St5arrayIPcLm2EELi4E23TrivialOffsetCalculatorILi1EjESE_NS0_6memory12LoadWithCastILi1EEENSF_13StoreWithCastILi1EEEEEviT_S8_T2_T3_T4_T5_)
        .other          _ZN2at6native27unrolled_elementwise_kernelIZNS0_50_GLOBAL__N__2680c7bb_12_PowKernel_cu_140f0503_289629pow_tensor_scalar_kernel_implIN3c104HalfES5_EEvRNS_18TensorIteratorBaseET0_EUlS5_E1_St5arrayIPcLm2EELi4E23TrivialOffsetCalculatorILi1EjESE_NS0_6memory12LoadWithCastILi1EEENSF_13StoreWithCastILi1EEEEEviT_S8_T2_T3_T4_T5_,@"STO_CUDA_ENTRY STV_DEFAULT"
_ZN2at6native27unrolled_elementwise_kernelIZNS0_50_GLOBAL__N__2680c7bb_12_PowKernel_cu_140f0503_289629pow_tensor_scalar_kernel_implIN3c104HalfES5_EEvRNS_18TensorIteratorBaseET0_EUlS5_E1_St5arrayIPcLm2EELi4E23TrivialOffsetCalculatorILi1EjESE_NS0_6memory12LoadWithCastILi1EEENSF_13StoreWithCastILi1EEEEEviT_S8_T2_T3_T4_T5_:
.text._ZN2at6native27unrolled_elementwise_kernelIZNS0_50_GLOBAL__N__2680c7bb_12_PowKernel_cu_140f0503_289629pow_tensor_scalar_kernel_implIN3c104HalfES5_EEvRNS_18TensorIteratorBaseET0_EUlS5_E1_St5arrayIPcLm2EELi4E23TrivialOffsetCalculatorILi1EjESE_NS0_6memory12LoadWithCastILi1EEENSF_13StoreWithCastILi1EEEEEviT_S8_T2_T3_T4_T5_:
        /* <DEDUP_REMOVED lines=34> */
.L_x_3492:
[----:B------:R-:W2:Y:S02]  /*0220*/  LDG.E.U8 R2, desc[UR36][R2.64] ;  /* 0x0000002402027981 */ /* 0x000ea4000c1e1100 */
[----:B--2---:R-:W-:-:S04]  /*0230*/  I2FP.F32.U32 R0, R2 ;  /* 0x0000000200007245 */ /* 0x004fc80000201000 */
[----:B------:R-:W-:-:S04]  /*0240*/  F2FP.F16.F32.PACK_AB R0, RZ, R0 ;  /* 0x00000000ff00723e */ /* 0x000fc800000000ff */
[----:B------:R-:W-:Y:S01]  /*0250*/  PRMT R23, R0, 0x7610, R23 ;  /* 0x0000761000177816 */ /* 0x000fe20000000017 */
[----:B------:R-:W-:Y:S06]  /*0260*/  BRA `(.L_x_3494) ;  /* 0x0000000c00c07947 */ /* 0x000fec0003800000 */
.L_x_3491:
        /* <DEDUP_REMOVED lines=11> */
.L_x_3496:
[----:B------:R-:W2:Y:S02]  /*0320*/  LDG.E R2, desc[UR36][R2.64] ;  /* 0x0000002402027981 */ /* 0x000ea4000c1e1900 */
[----:B--2---:R-:W-:-:S04]  /*0330*/  I2FP.F32.S32 R0, R2 ;  /* 0x0000000200007245 */ /* 0x004fc80000201400 */
[----:B------:R-:W-:-:S04]  /*0340*/  F2FP.F16.F32.PACK_AB R0, RZ, R0 ;  /* 0x00000000ff00723e */ /* 0x000fc800000000ff */
[----:B------:R-:W-:Y:S01]  /*0350*/  PRMT R23, R0, 0x7610, R23 ;  /* 0x0000761000177816 */ /* 0x000fe20000000017 */
[----:B------:R-:W-:Y:S06]  /*0360*/  BRA `(.L_x_3494) ;  /* 0x0000000c00807947 */ /* 0x000fec0003800000 */
.L_x_3495:
[----:B------:R-:W2:Y:S02]  /*0370*/  LDG.E.U16 R2, desc[UR36][R2.64] ;  /* 0x0000002402027981 */ /* 0x000ea4000c1e1500 */
[----:B--2---:R-:W0:Y:S02]  /*0380*/  I2F.S16 R0, R2 ;  /* 0x0000000200007306 */ /* 0x004e240000101400 */
[----:B0-----:R-:W-:-:S04]  /*0390*/  F2FP.F16.F32.PACK_AB R0, RZ, R0 ;  /* 0x00000000ff00723e */ /* 0x001fc800000000ff */
[----:B------:R-:W-:Y:S01]  /*03a0*/  PRMT R23, R0, 0x7610, R23 ;  /* 0x0000761000177816 */ /* 0x000fe20000000017 */
[----:B------:R-:W-:Y:S06]  /*03b0*/  BRA `(.L_x_3494) ;  /* 0x0000000c006c7947 */ /* 0x000fec0003800000 */
.L_x_3490:
        /* <DEDUP_REMOVED lines=9> */
.L_x_3498:
[----:B------:R1:W5:Y:S01]  /*0450*/  LDG.E.U16 R23, desc[UR36][R2.64] ;  /* 0x0000002402177981 */ /* 0x000362000c1e1500 */
[----:B------:R-:W-:Y:S05]  /*0460*/  BRA `(.L_x_3494) ;  /* 0x0000000c00407947 */ /* 0x000fea0003800000 */
.L_x_3497:
        /* <DEDUP_REMOVED lines=9> */
.L_x_3500:
[----:B------:R0:W5:Y:S01]  /*0500*/  LDG.E.U16 R23, desc[UR36][R2.64] ;  /* 0x0000002402177981 */ /* 0x000162000c1e1500 */
[----:B------:R-:W-:Y:S05]  /*0510*/  BRA `(.L_x_3494) ;  /* 0x0000000c00147947 */ /* 0x000fea0003800000 */
.L_x_3499:
        /* <DEDUP_REMOVED lines=9> */
.L_x_3489:
        /* <DEDUP_REMOVED lines=14> */
.L_x_3503:
        /* <DEDUP_REMOVED lines=9> */
.L_x_3502:
        /* <DEDUP_REMOVED lines=28> */
.L_x_3505:
        /* <DEDUP_REMOVED lines=16> */
.L_x_3504:
[----:B------:R-:W2:Y:S02]  /*09e0*/  LDG.E.U16 R0, desc[UR36][R2.64] ;  /* 0x0000002402007981 */ /* 0x000ea4000c1e1500 */
[----:B--2---:R-:W-:-:S05]  /*09f0*/  IMAD.U32 R0, R0, 0x10000, RZ ;  /* 0x0001000000007824 */ /* 0x004fca00078e00ff */
[----:B------:R-:W-:-:S04]  /*0a00*/  F2FP.F16.F32.PACK_AB R0, RZ, R0 ;  /* 0x00000000ff00723e */ /* 0x000fc800000000ff */
[----:B------:R-:W-:Y:S01]  /*0a10*/  PRMT R23, R0, 0x7610, R23 ;  /* 0x0000761000177816 */ /* 0x000fe20000000017 */
[----:B------:R-:W-:Y:S06]  /*0a20*/  BRA `(.L_x_3494) ;  /* 0x0000000400d07947 */ /* 0x000fec0003800000 */
.L_x_3501:
        /* <DEDUP_REMOVED lines=13> */
.L_x_3508:
        /* <DEDUP_REMOVED lines=21> */
.L_x_3512:
[----:B------:R-:W-:Y:S05]  /*0c50*/  BSYNC B1 ;  /* 0x0000000000017941 */ /* 0x000fea0003800000 */
.L_x_3511:
[----:B------:R-:W-:Y:S01]  /*0c60*/  LEA R3, R0, 0x3b800000, 0x17 ;  /* 0x3b80000000037811 */ /* 0x000fe200078eb8ff */
[----:B------:R-:W-:-:S05]  /*0c70*/  IMAD.SHL.U32 R0, R2, 0x100000, RZ ;  /* 0x0010000002007824 */ /* 0x000fca00078e00ff */
[----:B------:R-:W-:-:S07]  /*0c80*/  LOP3.LUT R0, R3, R0, R4, 0xfe, !PT ;  /* 0x0000000003007212 */ /* 0x000fce00078efe04 */
.L_x_3510:
[----:B------:R-:W-:Y:S05]  /*0c90*/  BSYNC B0 ;  /* 0x0000000000007941 */ /* 0x000fea0003800000 */
.L_x_3509:
[----:B------:R-:W-:-:S04]  /*0ca0*/  F2FP.F16.F32.PACK_AB R0, RZ, R0 ;  /* 0x00000000ff00723e */ /* 0x000fc800000000ff */
[----:B------:R-:W-:Y:S01]  /*0cb0*/  PRMT R23, R0, 0x7610, R23 ;  /* 0x0000761000177816 */ /* 0x000fe20000000017 */
[----:B------:R-:W-:Y:S06]  /*0cc0*/  BRA `(.L_x_3494) ;  /* 0x0000000400287947 */ /* 0x000fec0003800000 */
.L_x_3507:
        /* <DEDUP_REMOVED lines=21> */
.L_x_3516:
[----:B------:R-:W-:Y:S05]  /*0e20*/  BSYNC B1 ;  /* 0x0000000000017941 */ /* 0x000fea0003800000 */
.L_x_3515:
[----:B------:R-:W-:Y:S01]  /*0e30*/  LEA R3, R0, 0x37800000, 0x17 ;  /* 0x3780000000037811 */ /* 0x000fe200078eb8ff */
[----:B------:R-:W-:-:S05]  /*0e40*/  IMAD.SHL.U32 R0, R2, 0x200000, RZ ;  /* 0x0020000002007824 */ /* 0x000fca00078e00ff */
[----:B------:R-:W-:-:S07]  /*0e50*/  LOP3.LUT R0, R3, R0, R4, 0xfe, !PT ;  /* 0x0000000003007212 */ /* 0x000fce00078efe04 */
.L_x_3514:
[----:B------:R-:W-:Y:S05]  /*0e60*/  BSYNC B0 ;  /* 0x0000000000007941 */ /* 0x000fea0003800000 */
.L_x_3513:
[----:B------:R-:W-:-:S04]  /*0e70*/  F2FP.F16.F32.PACK_AB R0, RZ, R0 ;  /* 0x00000000ff00723e */ /* 0x000fc800000000ff */
[----:B------:R-:W-:Y:S01]  /*0e80*/  PRMT R23, R0, 0x7610, R23 ;  /* 0x0000761000177816 */ /* 0x000fe20000000017 */
[----:B------:R-:W-:Y:S06]  /*0e90*/  BRA `(.L_x_3494) ;  /* 0x0000000000b47947 */ /* 0x000fec0003800000 */
.L_x_3506:
        /* <DEDUP_REMOVED lines=14> */
.L_x_3520:
[----:B------:R-:W-:Y:S05]  /*0f80*/  BSYNC B0 ;  /* 0x0000000000007941 */ /* 0x000fea0003800000 */
.L_x_3519:
[----:B------:R-:W-:-:S04]  /*0f90*/  F2FP.F16.F32.PACK_AB R0, RZ, R0 ;  /* 0x00000000ff00723e */ /* 0x000fc800000000ff */
[----:B------:R-:W-:Y:S01]  /*0fa0*/  PRMT R23, R0, 0x7610, R23 ;  /* 0x0000761000177816 */ /* 0x000fe20000000017 */
[----:B------:R-:W-:Y:S06]  /*0fb0*/  BRA `(.L_x_3494) ;  /* 0x00000000006c7947 */ /* 0x000fec0003800000 */
.L_x_3493:
        /* <DEDUP_REMOVED lines=16> */
.L_x_3521:
[----:B------:R-:W-:Y:S01]  /*10c0*/  PRMT R23, RZ, 0x7610, R23 ;  /* 0x00007610ff177816 */ /* 0x000fe20000000017 */
[----:B------:R-:W-:Y:S06]  /*10d0*/  BRA `(.L_x_3494) ;  /* 0x0000000000247947 */ /* 0x000fec0003800000 */
.L_x_3518:
[----:B------:R-:W2:Y:S02]  /*10e0*/  LDG.E.64 R2, desc[UR36][R2.64] ;  /* 0x0000002402027981 */ /* 0x000ea4000c1e1b00 */
[----:B--2---:R-:W0:Y:S02]  /*10f0*/  I2F.U64 R0, R2 ;  /* 0x0000000200007312 */ /* 0x004e240000301000 */
[----:B0-----:R-:W-:-:S04]  /*1100*/  F2FP.F16.F32.PACK_AB R0, RZ, R0 ;  /* 0x00000000ff00723e */ /* 0x001fc800000000ff */
[----:B------:R-:W-:Y:S01]  /*1110*/  PRMT R23, R0, 0x7610, R23 ;  /* 0x0000761000177816 */ /* 0x000fe20000000017 */
[----:B------:R-:W-:Y:S06]  /*1120*/  BRA `(.L_x_3494) ;  /* 0x0000000000107947 */ /* 0x000fec0003800000 */
.L_x_3517:
[----:B------:R-:W2:Y:S02]  /*1130*/  LDG.E R2, desc[UR36][R2.64] ;  /* 0x0000002402027981 */ /* 0x000ea4000c1e1900 */
[----:B--2---:R-:W-:-:S04]  /*1140*/  I2FP.F32.U32 R0, R2 ;  /* 0x0000000200007245 */ /* 0x004fc80000201000 */
[----:B------:R-:W-:-:S04]  /*1150*/  F2FP.F16.F32.PACK_AB R0, RZ, R0 ;  /* 0x00000000ff00723e */ /* 0x000fc800000000ff */
[----:B------:R-:W-:-:S07]  /*1160*/  PRMT R23, R0, 0x7610, R23 ;  /* 0x0000761000177816 */ /* 0x000fce0000000017 */
.L_x_3494:
[----:B------:R-:W2:Y:S02]  /*1170*/  S2R R24, SR_TID.X ;  /* 0x0000000000187919 */ /* 0x000ea40000002100 */
[----:B--2---:R-:W-:-:S07]  /*1180*/  VIADD R24, R24, 0x80 ;  /* 0x0000008018187836 */ /* 0x004fce0000000000 */
.L_x_3488:
[----:B------:R-:W-:Y:S05]  /*1190*/  BSYNC B6 ;  /* 0x0000000000067941 */ /* 0x000fea0003800000 */
.L_x_3487:
        /* <DEDUP_REMOVED lines=26> */
.L_x_3527:
[----:B------:R-:W2:Y:S02]  /*1340*/  LDG.E.U8 R2, desc[UR36][R2.64] ;  /* 0x0000002402027981 */ /* 0x000ea4000c1e1100 */
[----:B--2---:R-:W-:-:S04]  /*1350*/  I2FP.F32.U32 R0, R2 ;  /* 0x0000000200007245 */ /* 0x004fc80000201000 */
[----:B------:R-:W-:-:S04]  /*1360*/  F2FP.F16.F32.PACK_AB R0, RZ, R0 ;  /* 0x00000000ff00723e */ /* 0x000fc800000000ff */
[----:B------:R-:W-:Y:S01]  /*1370*/  PRMT R22, R0, 0x7610, R22 ;  /* 0x0000761000167816 */ /* 0x000fe20000000016 */
[----:B------:R-:W-:Y:S06]  /*1380*/  BRA `(.L_x_3529) ;  /* 0x0000000c00bc7947 */ /* 0x000fec0003800000 */
.L_x_3526:
        /* <DEDUP_REMOVED lines=11> */
.L_x_3531:
[----:B------:R-:W2:Y:S02]  /*1440*/  LDG.E R2, desc[UR36][R2.64] ;  /* 0x0000002402027981 */ /* 0x000ea4000c1e1900 */
[----:B--2---:R-:W-:-:S04]  /*1450*/  I2FP.F32.S32 R0, R2 ;  /* 0x0000000200007245 */ /* 0x004fc80000201400 */
[----:B------:R-:W-:-:S04]  /*1460*/  F2FP.F16.F32.PACK_AB R0, RZ, R0 ;  /* 0x00000000ff00723e */ /* 0x000fc800000000ff */
[----:B------:R-:W-:Y:S01]  /*1470*/  PRMT R22, R0, 0x7610, R22 ;  /* 0x0000761000167816 */ /* 0x000fe20000000016 */
[----:B------:R-:W-:Y:S06]  /*1480*/  BRA `(.L_x_3529) ;  /* 0x0000000c007c7947 */ /* 0x000fec0003800000 */
.L_x_3530:
[----:B------:R-:W2:Y:S02]  /*1490*/  LDG.E.U16 R2, desc[UR36][R2.64] ;  /* 0x0000002402027981 */ /* 0x000ea4000c1e1500 */
[----:B--2---:R-:W0:Y:S02]  /*14a0*/  I2F.S16 R0, R2 ;  /* 0x0000000200007306 */ /* 0x004e240000101400 */
[----:B0-----:R-:W-:-:S04]  /*14b0*/  F2FP.F16.F32.PACK_AB R0, RZ, R0 ;  /* 0x00000000ff00723e */ /* 0x001fc800000000ff */
[----:B------:R-:W-:Y:S01]  /*14c0*/  PRMT R22, R0, 0x7610, R22 ;  /* 0x0000761000167816 */ /* 0x000fe20000000016 */
[----:B------:R-:W-:Y:S06]  /*14d0*/  BRA `(.L_x_3529) ;  /* 0x0000000c00687947 */ /* 0x000fec0003800000 */
.L_x_3525:
        /* <DEDUP_REMOVED lines=9> */
.L_x_3533:
[----:B------:R0:W5:Y:S01]  /*1570*/  LDG.E.U16 R22, desc[UR36][R2.64] ;  /* 0x0000002402167981 */ /* 0x000162000c1e1500 */
[----:B------:R-:W-:Y:S05]  /*1580*/  BRA `(.L_x_3529) ;  /* 0x0000000c003c7947 */ /* 0x000fea0003800000 */
.L_x_3532:
        /* <DEDUP_REMOVED lines=9> */
.L_x_3535:
[----:B------:R1:W5:Y:S01]  /*1620*/  LDG.E.U16 R22, desc[UR36][R2.64] ;  /* 0x0000002402167981 */ /* 0x000362000c1e1500 */
[----:B------:R-:W-:Y:S05]  /*1630*/  BRA `(.L_x_3529) ;  /* 0x0000000c00107947 */ /* 0x000fea0003800000 */
.L_x_3534:
        /* <DEDUP_REMOVED lines=9> */
.L_x_3524:
        /* <DEDUP_REMOVED lines=14> */
.L_x_3538:
        /* <DEDUP_REMOVED lines=9> */
.L_x_3537:
        /* <DEDUP_REMOVED lines=28> */
.L_x_3540:
        /* <DEDUP_REMOVED lines=15> */
.L_x_3539:
[----:B------:R-:W2:Y:S02]  /*1af0*/  LDG.E.U16 R0, desc[UR36][R2.64] ;  /* 0x0000002402007981 */ /* 0x000ea4000c1e1500 */
[----:B--2---:R-:W-:-:S05]  /*1b00*/  IMAD.U32 R0, R0, 0x10000, RZ ;  /* 0x0001000000007824 */ /* 0x004fca00078e00ff */
[----:B------:R-:W-:-:S04]  /*1b10*/  F2FP.F16.F32.PACK_AB R0, RZ, R0 ;  /* 0x00000000ff00723e */ /* 0x000fc800000000ff */
[----:B------:R-:W-:Y:S01]  /*1b20*/  PRMT R22, R0, 0x7610, R22 ;  /* 0x0000761000167816 */ /* 0x000fe20000000016 */
[----:B------:R-:W-:Y:S06]  /*1b30*/  BRA `(.L_x_3529) ;  /* 0x0000000400d07947 */ /* 0x000fec0003800000 */
.L_x_3536:
        /* <DEDUP_REMOVED lines=13> */
.L_x_3543:
        /* <DEDUP_REMOVED lines=21> */
.L_x_3547:
[----:B------:R-:W-:Y:S05]  /*1d60*/  BSYNC B1 ;  /* 0x0000000000017941 */ /* 0x000fea0003800000 */
.L_x_3546:
[----:B------:R-:W-:Y:S01]  /*1d70*/  LEA R3, R0, 0x3b800000, 0x17 ;  /* 0x3b80000000037811 */ /* 0x000fe200078eb8ff */
[----:B------:R-:W-:-:S05]  /*1d80*/  IMAD.SHL.U32 R0, R2, 0x100000, RZ ;  /* 0x0010000002007824 */ /* 0x000fca00078e00ff */
[----:B------:R-:W-:-:S07]  /*1d90*/  LOP3.LUT R0, R3, R0, R4, 0xfe, !PT ;  /* 0x0000000003007212 */ /* 0x000fce00078efe04 */
.L_x_3545:
[----:B------:R-:W-:Y:S05]  /*1da0*/  BSYNC B0 ;  /* 0x0000000000007941 */ /* 0x000fea0003800000 */
.L_x_3544:
[----:B------:R-:W-:-:S04]  /*1db0*/  F2FP.F16.F32.PACK_AB R0, RZ, R0 ;  /* 0x00000000ff00723e */ /* 0x000fc800000000ff */
[----:B------:R-:W-:Y:S01]  /*1dc0*/  PRMT R22, R0, 0x7610, R22 ;  /* 0x0000761000167816 */ /* 0x000fe20000000016 */
[----:B------:R-:W-:Y:S06]  /*1dd0*/  BRA `(.L_x_3529) ;  /* 0x0000000400287947 */ /* 0x000fec0003800000 */
.L_x_3542:
        /* <DEDUP_REMOVED lines=21> */
.L_x_3551:
[----:B------:R-:W-:Y:S05]  /*1f30*/  BSYNC B1 ;  /* 0x0000000000017941 */ /* 0x000fea0003800000 */
.L_x_3550:
[----:B------:R-:W-:Y:S01]  /*1f40*/  LEA R3, R0, 0x37800000, 0x17 ;  /* 0x3780000000037811 */ /* 0x000fe200078eb8ff */
[----:B------:R-:W-:-:S05]  /*1f50*/  IMAD.SHL.U32 R0, R2, 0x200000, RZ ;  /* 0x0020000002007824 */ /* 0x000fca00078e00ff */
[----:B------:R-:W-:-:S07]  /*1f60*/  LOP3.LUT R0, R3, R0, R4, 0xfe, !PT ;  /* 0x0000000003007212 */ /* 0x000fce00078efe04 */
.L_x_3549:
[----:B------:R-:W-:Y:S05]  /*1f70*/  BSYNC B0 ;  /* 0x0000000000007941 */ /* 0x000fea0003800000 */
.L_x_3548:
[----:B------:R-:W-:-:S04]  /*1f80*/  F2FP.F16.F32.PACK_AB R0, RZ, R0 ;  /* 0x00000000ff00723e */ /* 0x000fc800000000ff */
[----:B------:R-:W-:Y:S01]  /*1f90*/  PRMT R22, R0, 0x7610, R22 ;  /* 0x0000761000167816 */ /* 0x000fe20000000016 */
[----:B------:R-:W-:Y:S06]  /*1fa0*/  BRA `(.L_x_3529) ;  /* 0x0000000000b47947 */ /* 0x000fec0003800000 */
.L_x_3541:
        /* <DEDUP_REMOVED lines=14> */
.L_x_3555:
[----:B------:R-:W-:Y:S05]  /*2090*/  BSYNC B0 ;  /* 0x0000000000007941 */ /* 0x000fea0003800000 */
.L_x_3554:
[----:B------:R-:W-:-:S04]  /*20a0*/  F2FP.F16.F32.PACK_AB R0, RZ, R0 ;  /* 0x00000000ff00723e */ /* 0x000fc800000000ff */
[----:B------:R-:W-:Y:S01]  /*20b0*/  PRMT R22, R0, 0x7610, R22 ;  /* 0x0000761000167816 */ /* 0x000fe20000000016 */
[----:B------:R-:W-:Y:S06]  /*20c0*/  BRA `(.L_x_3529) ;  /* 0x00000000006c7947 */ /* 0x000fec0003800000 */
.L_x_3528:
        /* <DEDUP_REMOVED lines=16> */
.L_x_3556:
[----:B------:R-:W-:Y:S01]  /*21d0*/  PRMT R22, RZ, 0x7610, R22 ;  /* 0x00007610ff167816 */ /* 0x000fe20000000016 */
[----:B------:R-:W-:Y:S06]  /*21e0*/  BRA `(.L_x_3529) ;  /* 0x0000000000247947 */ /* 0x000fec0003800000 */
.L_x_3553:
[----:B------:R-:W2:Y:S02]  /*21f0*/  LDG.E.64 R2, desc[UR36][R2.64] ;  /* 0x0000002402027981 */ /* 0x000ea4000c1e1b00 */
[----:B--2---:R-:W0:Y:S02]  /*2200*/  I2F.U64 R0, R2 ;  /* 0x0000000200007312 */ /* 0x004e240000301000 */
[----:B0-----:R-:W-:-:S04]  /*2210*/  F2FP.F16.F32.PACK_AB R0, RZ, R0 ;  /* 0x00000000ff00723e */ /* 0x001fc800000000ff */
[----:B------:R-:W-:Y:S01]  /*2220*/  PRMT R22, R0, 0x7610, R22 ;  /* 0x0000761000167816 */ /* 0x000fe20000000016 */
[----:B------:R-:W-:Y:S06]  /*2230*/  BRA `(.L_x_3529) ;  /* 0x0000000000107947 */ /* 0x000fec0003800000 */
.L_x_3552:
[----:B------:R-:W2:Y:S02]  /*2240*/  LDG.E R2, desc[UR36][R2.64] ;  /* 0x0000002402027981 */ /* 0x000ea4000c1e1900 */
[----:B--2---:R-:W-:-:S04]  /*2250*/  I2FP.F32.U32 R0, R2 ;  /* 0x0000000200007245 */ /* 0x004fc80000201000 */
[----:B------:R-:W-:-:S04]  /*2260*/  F2FP.F16.F32.PACK_AB R0, RZ, R0 ;  /* 0x00000000ff00723e */ /* 0x000fc800000000ff */
[----:B------:R-:W-:-:S07]  /*2270*/  PRMT R22, R0, 0x7610, R22 ;  /* 0x0000761000167816 */ /* 0x000fce0000000016 */
.L_x_3529:
[----:B------:R-:W-:-:S07]  /*2280*/  VIADD R24, R24, 0x80 ;  /* 0x0000008018187836 */ /* 0x000fce0000000000 */
.L_x_3523:
[----:B------:R-:W-:Y:S05]  /*2290*/  BSYNC B6 ;  /* 0x0000000000067941 */ /* 0x000fea0003800000 */
.L_x_3522:
[----:B------:R-:W-:Y:S01]  /*22a0*/  ISETP.GE.AND P0, PT, R24, R16, PT ;  /* 0x000000101800720c */ /* 0x000fe20003f06270 */
[----:B------:R-:W-:Y:S01]  /*22b0*/  BSSY B6, `(.L_x_3557) ;  /* 0x000010f000067945 */ /* 0x000fe20003800000 */
[----:B------:R-:W-:Y:S02]  /*22c0*/  PRMT R18, RZ, 0x7610, R18 ;  /* 0x00007610ff127816 */ /* 0x000fe40000000012 */
[----:B01----:R-:W-:-:S09]  /*22d0*/  PRMT R2, RZ, 0x7610, R2 ;  /* 0x00007610ff027816 */ /* 0x003fd20000000002 */
[----:B------:R-:W-:Y:S05]  /*22e0*/  @P0 BRA `(.L_x_3558) ;  /* 0x00000010002c0947 */ /* 0x000fea0003800000 */
[----:B------:R-:W0:Y:S01]  /*22f0*/  LDC.64 R4, c[0x0][0x228] ;  /* 0x00008a00ff047b82 */ /* 0x000e220000000a00 */
        /* <DEDUP_REMOVED lines=22> */
.L_x_3562:
[----:B------:R-:W2:Y:S02]  /*2460*/  LDG.E.U8 R4, desc[UR36][R4.64] ;  /* 0x0000002404047981 */ /* 0x000ea4000c1e1100 */
[----:B--2---:R-:W-:-:S04]  /*2470*/  I2FP.F32.U32 R0, R4 ;  /* 0x0000000400007245 */ /* 0x004fc80000201000 */
[----:B------:R-:W-:-:S04]  /*2480*/  F2FP.F16.F32.PACK_AB R0, RZ, R0 ;  /* 0x00000000ff00723e */ /* 0x000fc800000000ff */
[----:B------:R-:W-:Y:S01]  /*2490*/  PRMT R2, R0, 0x7610, R2 ;  /* 0x0000761000027816 */ /* 0x000fe20000000002 */
[----:B------:R-:W-:Y:S06]  /*24a0*/  BRA `(.L_x_3564) ;  /* 0x0000000c00b87947 */ /* 0x000fec0003800000 */
.L_x_3561:
        /* <DEDUP_REMOVED lines=11> */
.L_x_3566:
[----:B------:R-:W2:Y:S02]  /*2560*/  LDG.E R4, desc[UR36][R4.64] ;  /* 0x0000002404047981 */ /* 0x000ea4000c1e1900 */
[----:B--2---:R-:W-:-:S04]  /*2570*/  I2FP.F32.S32 R0, R4 ;  /* 0x0000000400007245 */ /* 0x004fc80000201400 */
[----:B------:R-:W-:-:S04]  /*2580*/  F2FP.F16.F32.PACK_AB R0, RZ, R0 ;  /* 0x00000000ff00723e */ /* 0x000fc800000000ff */
[----:B------:R-:W-:Y:S01]  /*2590*/  PRMT R2, R0, 0x7610, R2 ;  /* 0x0000761000027816 */ /* 0x000fe20000000002 */
[----:B------:R-:W-:Y:S06]  /*25a0*/  BRA `(.L_x_3564) ;  /* 0x0000000c00787947 */ /* 0x000fec0003800000 */
.L_x_3565:
[----:B------:R-:W2:Y:S02]  /*25b0*/  LDG.E.U16 R4, desc[UR36][R4.64] ;  /* 0x0000002404047981 */ /* 0x000ea4000c1e1500 */
[----:B--2---:R-:W0:Y:S02]  /*25c0*/  I2F.S16 R0, R4 ;  /* 0x0000000400007306 */ /* 0x004e240000101400 */
[----:B0-----:R-:W-:-:S04]  /*25d0*/  F2FP.F16.F32.PACK_AB R0, RZ, R0 ;  /* 0x00000000ff00723e */ /* 0x001fc800000000ff */
[----:B------:R-:W-:Y:S01]  /*25e0*/  PRMT R2, R0, 0x7610, R2 ;  /* 0x0000761000027816 */ /* 0x000fe20000000002 */
[----:B------:R-:W-:Y:S06]  /*25f0*/  BRA `(.L_x_3564) ;  /* 0x0000000c00647947 */ /* 0x000fec0003800000 */
.L_x_3560:
        /* <DEDUP_REMOVED lines=9> */
.L_x_3568:
[----:B------:R0:W5:Y:S01]  /*2690*/  LDG.E.U16 R2, desc[UR36][R4.64] ;  /* 0x0000002404027981 */ /* 0x000162000c1e1500 */
[----:B------:R-:W-:Y:S05]  /*26a0*/  BRA `(.L_x_3564) ;  /* 0x0000000c00387947 */ /* 0x000fea0003800000 */
.L_x_3567:
        /* <DEDUP_REMOVED lines=9> */
.L_x_3570:
[----:B------:R1:W5:Y:S01]  /*2740*/  LDG.E.U16 R2, desc[UR36][R4.64] ;  /* 0x0000002404027981 */ /* 0x000362000c1e1500 */
[----:B------:R-:W-:Y:S05]  /*2750*/  BRA `(.L_x_3564) ;  /* 0x0000000c000c7947 */ /* 0x000fea0003800000 */
.L_x_3569:
        /* <DEDUP_REMOVED lines=9> */
.L_x_3559:
        /* <DEDUP_REMOVED lines=14> */
.L_x_3573:
        /* <DEDUP_REMOVED lines=9> */
.L_x_3572:
        /* <DEDUP_REMOVED lines=11> */
[----:B------:R-:W-:-:S05]  /*2a10*/  VIADD R6, R2, 0x1000000 ;  /* 0x0100000002067836 */ /* 0x000fca0000000000 */
[----:B------:R-:W-:Y:S02]  /*2a20*/  SHF.R.S32.HI R6, RZ, 0x8, R6 ;  /* 0x00000008ff067819 */ /* 0x000fe40000011406 */
[----:B0-----:R-:W-:-:S04]  /*2a30*/  IADD3 R3, -R3, 0x1f, RZ ;  /* 0x0000001f03037810 */ /* 0x001fc80007ffe1ff */
[C---:B------:R-:W-:Y:S01]  /*2a40*/  ISETP.GT.U32.AND P0, PT, R3.reuse, 0x4, PT ;  /* 0x000000040300780c */ /* 0x040fe20003f04070 */
[----:B------:R-:W-:-:S05]  /*2a50*/  VIADD R3, R3, 0xfffffffc ;  /* 0xfffffffc03037836 */ /* 0x000fca0000000000 */
[----:B------:R-:W-:-:S04]  /*2a60*/  SEL R3, R3, RZ, P0 ;  /* 0x000000ff03037207 */ /* 0x000fc80000000000 */
[C---:B------:R-:W-:Y:S01]  /*2a70*/  SHF.L.U32 R4, R2.reuse, R3, RZ ;  /* 0x0000000302047219 */ /* 0x040fe200000006ff */
[----:B------:R-:W-:Y:S02]  /*2a80*/  IMAD R7, R3, R8, 0x3c000000 ;  /* 0x3c00000003077424 */ /* 0x000fe400078e0208 */
[----:B------:R-:W-:-:S03]  /*2a90*/  VIADD R3, R2, 0xffffffff ;  /* 0xffffffff02037836 */ /* 0x000fc60000000000 */
[----:B------:R-:W-:Y:S02]  /*2aa0*/  LEA.HI R7, R4, R7, RZ, 0x1c ;  /* 0x0000000704077211 */ /* 0x000fe400078fe0ff */
[----:B------:R-:W-:Y:S02]  /*2ab0*/  SHF.R.S32.HI R3, RZ, 0x1f, R3 ;  /* 0x0000001fff037819 */ /* 0x000fe40000011403 */
[----:B------:R-:W-:-:S04]  /*2ac0*/  LOP3.LUT R6, R7, 0x7f800000, R6, 0xf8, !PT ;  /* 0x7f80000007067812 */ /* 0x000fc800078ef806 */
[----:B------:R-:W-:-:S04]  /*2ad0*/  LOP3.LUT R3, R6, R3, RZ, 0x30, !PT ;  /* 0x0000000306037212 */ /* 0x000fc800078e30ff */
[----:B------:R-:W-:-:S04]  /*2ae0*/  LOP3.LUT R3, R3, 0x80000000, R0, 0xf8, !PT ;  /* 0x8000000003037812 */ /* 0x000fc800078ef800 */
[----:B------:R-:W-:-:S04]  /*2af0*/  F2FP.F16.F32.PACK_AB R3, RZ, R3 ;  /* 0x00000003ff03723e */ /* 0x000fc800000000ff */
[----:B------:R-:W-:Y:S01]  /*2b00*/  PRMT R2, R3, 0x7610, R2 ;  /* 0x0000761003027816 */ /* 0x000fe20000000002 */
[----:B------:R-:W-:Y:S06]  /*2b10*/  BRA `(.L_x_3564) ;  /* 0x00000008001c7947 */ /* 0x000fec0003800000 */
.L_x_3575:
[----:B------:R-:W2:Y:S02]  /*2b20*/  LDG.E.U8 R3, desc[UR36][R4.64] ;  /* 0x0000002404037981 */ /* 0x000ea4000c1e1100 */
[----:B--2---:R-:W-:-:S05]  /*2b30*/  IMAD.SHL.U32 R0, R3, 0x2000000, RZ ;  /* 0x0200000003007824 */ /* 0x004fca00078e00ff */
[----:B------:R-:W-:-:S13]  /*2b40*/  ISETP.GE.U32.AND P0, PT, R0, 0x8000000, PT ;  /* 0x080000000000780c */ /* 0x000fda0003f06070 */
[C---:B------:R-:W-:Y:S02]  /*2b50*/  @!P0 IMAD.SHL.U32 R0, R3.reuse, 0x100, RZ ;  /* 0x0000010003008824 */ /* 0x040fe400078e00ff */
[C---:B------:R-:W-:Y:S02]  /*2b60*/  @P0 IMAD.SHL.U32 R2, R3.reuse, 0x200000, RZ ;  /* 0x0020000003020824 */ /* 0x040fe400078e00ff */
[----:B------:R-:W-:Y:S01]  /*2b70*/  IMAD.SHL.U32 R3, R3, 0x1000000, RZ ;  /* 0x0100000003037824 */ /* 0x000fe200078e00ff */
[----:B------:R-:W-:Y:S02]  /*2b80*/  @!P0 LOP3.LUT R0, R0, 0x7f00, RZ, 0xc0, !PT ;  /* 0x00007f0000008812 */ /* 0x000fe400078ec0ff */
[----:B------:R-:W-:Y:S02]  /*2b90*/  @P0 LOP3.LUT R2, R2, 0x70000000, RZ, 0xfc, !PT ;  /* 0x7000000002020812 */ /* 0x000fe400078efcff */
[----:B------:R-:W-:-:S03]  /*2ba0*/  @!P0 LOP3.LUT R0, R0, 0x3f000000, RZ, 0xfc, !PT ;  /* 0x3f00000000008812 */ /* 0x000fc600078efcff */
[----:B------:R-:W-:Y:S02]  /*2bb0*/  @P0 FMUL.FTZ R2, R2, 1.9259299443872358531e-34 ;  /* 0x0780000002020820 */ /* 0x000fe40000410000 */
[----:B------:R-:W-:-:S05]  /*2bc0*/  @!P0 FADD.FTZ R2, R0, -0.5 ;  /* 0xbf00000000028421 */ /* 0x000fca0000010000 */
[----:B------:R-:W-:-:S04]  /*2bd0*/  LOP3.LUT R2, R2, 0x80000000, R3, 0xf8, !PT ;  /* 0x8000000002027812 */ /* 0x000fc800078ef803 */
[----:B------:R-:W-:Y:S01]  /*2be0*/  F2FP.F16.F32.PACK_AB R2, RZ, R2 ;  /* 0x00000002ff02723e */ /* 0x000fe200000000ff */
[----:B------:R-:W-:Y:S06]  /*2bf0*/  BRA `(.L_x_3564) ;  /* 0x0000000400e47947 */ /* 0x000fec0003800000 */
.L_x_3574:
[----:B------:R-:W2:Y:S02]  /*2c00*/  LDG.E.U16 R0, desc[UR36][R4.64] ;  /* 0x0000002404007981 */ /* 0x000ea4000c1e1500 */
[----:B--2---:R-:W-:-:S05]  /*2c10*/  IMAD.U32 R0, R0, 0x10000, RZ ;  /* 0x0001000000007824 */ /* 0x004fca00078e00ff */
[----:B------:R-:W-:-:S04]  /*2c20*/  F2FP.F16.F32.PACK_AB R0, RZ, R0 ;  /* 0x00000000ff00723e */ /* 0x000fc800000000ff */
[----:B------:R-:W-:Y:S01]  /*2c30*/  PRMT R2, R0, 0x7610, R2 ;  /* 0x0000761000027816 */ /* 0x000fe20000000002 */
[----:B------:R-:W-:Y:S06]  /*2c40*/  BRA `(.L_x_3564) ;  /* 0x0000000400d07947 */ /* 0x000fec0003800000 */
.L_x_3571:
        /* <DEDUP_REMOVED lines=13> */
.L_x_3578:
        /* <DEDUP_REMOVED lines=21> */
.L_x_3582:
[----:B------:R-:W-:Y:S05]  /*2e70*/  BSYNC B1 ;  /* 0x0000000000017941 */ /* 0x000fea0003800000 */
.L_x_3581:
[----:B------:R-:W-:Y:S01]  /*2e80*/  LEA R3, R0, 0x3b800000, 0x17 ;  /* 0x3b80000000037811 */ /* 0x000fe200078eb8ff */
[----:B------:R-:W-:-:S05]  /*2e90*/  IMAD.SHL.U32 R0, R2, 0x100000, RZ ;  /* 0x0010000002007824 */ /* 0x000fca00078e00ff */
[----:B------:R-:W-:-:S07]  /*2ea0*/  LOP3.LUT R0, R3, R0, R4, 0xfe, !PT ;  /* 0x0000000003007212 */ /* 0x000fce00078efe04 */
.L_x_3580:
[----:B------:R-:W-:Y:S05]  /*2eb0*/  BSYNC B0 ;  /* 0x0000000000007941 */ /* 0x000fea0003800000 */
.L_x_3579:
[----:B------:R-:W-:-:S04]  /*2ec0*/  F2FP.F16.F32.PACK_AB R0, RZ, R0 ;  /* 0x00000000ff00723e */ /* 0x000fc800000000ff */
[----:B------:R-:W-:Y:S01]  /*2ed0*/  PRMT R2, R0, 0x7610, R2 ;  /* 0x0000761000027816 */ /* 0x000fe20000000002 */
[----:B------:R-:W-:Y:S06]  /*2ee0*/  BRA `(.L_x_3564) ;  /* 0x0000000400287947 */ /* 0x000fec0003800000 */
.L_x_3577:
        /* <DEDUP_REMOVED lines=21> */
.L_x_3586:
[----:B------:R-:W-:Y:S05]  /*3040*/  BSYNC B1 ;  /* 0x0000000000017941 */ /* 0x000fea0003800000 */
.L_x_3585:
[----:B------:R-:W-:Y:S01]  /*3050*/  LEA R3, R0, 0x37800000, 0x17 ;  /* 0x3780000000037811 */ /* 0x000fe200078eb8ff */
[----:B------:R-:W-:-:S05]  /*3060*/  IMAD.SHL.U32 R0, R2, 0x200000, RZ ;  /* 0x0020000002007824 */ /* 0x000fca00078e00ff */
[----:B------:R-:W-:-:S07]  /*3070*/  LOP3.LUT R0, R3, R0, R4, 0xfe, !PT ;  /* 0x0000000003007212 */ /* 0x000fce00078efe04 */
.L_x_3584:
[----:B------:R-:W-:Y:S05]  /*3080*/  BSYNC B0 ;  /* 0x0000000000007941 */ /* 0x000fea0003800000 */
.L_x_3583:
[----:B------:R-:W-:-:S04]  /*3090*/  F2FP.F16.F32.PACK_AB R0, RZ, R0 ;  /* 0x00000000ff00723e */ /* 0x000fc800000000ff */
[----:B------:R-:W-:Y:S01]  /*30a0*/  PRMT R2, R0, 0x7610, R2 ;  /* 0x0000761000027816 */ /* 0x000fe20000000002 */
[----:B------:R-:W-:Y:S06]  /*30b0*/  BRA `(.L_x_3564) ;  /* 0x0000000000b47947 */ /* 0x000fec0003800000 */
.L_x_3576:
        /* <DEDUP_REMOVED lines=14> */
.L_x_3590:
[----:B------:R-:W-:Y:S05]  /*31a0*/  BSYNC B0 ;  /* 0x0000000000007941 */ /* 0x000fea0003800000 */
.L_x_3589:
[----:B------:R-:W-:-:S04]  /*31b0*/  F2FP.F16.F32.PACK_AB R0, RZ, R0 ;  /* 0x00000000ff00723e */ /* 0x000fc800000000ff */
[----:B------:R-:W-:Y:S01]  /*31c0*/  PRMT R2, R0, 0x7610, R2 ;  /* 0x0000761000027816 */ /* 0x000fe20000000002 */
[----:B------:R-:W-:Y:S06]  /*31d0*/  BRA `(.L_x_3564) ;  /* 0x00000000006c7947 */ /* 0x000fec0003800000 */
.L_x_3563:
        /* <DEDUP_REMOVED lines=16> */
.L_x_3591:
[----:B------:R-:W-:Y:S01]  /*32e0*/  PRMT R2, RZ, 0x7610, R2 ;  /* 0x00007610ff027816 */ /* 0x000fe20000000002 */
[----:B------:R-:W-:Y:S06]  /*32f0*/  BRA `(.L_x_3564) ;  /* 0x0000000000247947 */ /* 0x000fec0003800000 */
.L_x_3588:
[----:B------:R-:W2:Y:S02]  /*3300*/  LDG.E.64 R4, desc[UR36][R4.64] ;  /* 0x0000002404047981 */ /* 0x000ea4000c1e1b00 */
[----:B--2---:R-:W0:Y:S02]  /*3310*/  I2F.U64 R0, R4 ;  /* 0x0000000400007312 */ /* 0x004e240000301000 */
[----:B0-----:R-:W-:-:S04]  /*3320*/  F2FP.F16.F32.PACK_AB R0, RZ, R0 ;  /* 0x00000000ff00723e */ /* 0x001fc800000000ff */
[----:B------:R-:W-:Y:S01]  /*3330*/  PRMT R2, R0, 0x7610, R2 ;  /* 0x0000761000027816 */ /* 0x000fe20000000002 */
[----:B------:R-:W-:Y:S06]  /*3340*/  BRA `(.L_x_3564) ;  /* 0x0000000000107947 */ /* 0x000fec0003800000 */
.L_x_3587:
[----:B------:R-:W2:Y:S02]  /*3350*/  LDG.E R4, desc[UR36][R4.64] ;  /* 0x0000002404047981 */ /* 0x000ea4000c1e1900 */
[----:B--2---:R-:W-:-:S04]  /*3360*/  I2FP.F32.U32 R0, R4 ;  /* 0x0000000400007245 */ /* 0x004fc80000201000 */
[----:B------:R-:W-:-:S04]  /*3370*/  F2FP.F16.F32.PACK_AB R0, RZ, R0 ;  /* 0x00000000ff00723e */ /* 0x000fc800000000ff */
[----:B------:R-:W-:-:S07]  /*3380*/  PRMT R2, R0, 0x7610, R2 ;  /* 0x0000761000027816 */ /* 0x000fce0000000002 */
.L_x_3564:
[----:B------:R-:W-:-:S07]  /*3390*/  VIADD R24, R24, 0x80 ;  /* 0x0000008018187836 */ /* 0x000fce0000000000 */
.L_x_3558:
[----:B------:R-:W-:Y:S05]  /*33a0*/  BSYNC B6 ;  /* 0x0000000000067941 */ /* 0x000fea0003800000 */
.L_x_3557:
        /* <DEDUP_REMOVED lines=25> */
.L_x_3597:
[----:B------:R-:W2:Y:S02]  /*3540*/  LDG.E.U8 R4, desc[UR36][R4.64] ;  /* 0x0000002404047981 */ /* 0x000ea4000c1e1100 */
[----:B--2---:R-:W-:-:S04]  /*3550*/  I2FP.F32.U32 R0, R4 ;  /* 0x0000000400007245 */ /* 0x004fc80000201000 */
[----:B------:R-:W-:-:S04]  /*3560*/  F2FP.F16.F32.PACK_AB R0, RZ, R0 ;  /* 0x00000000ff00723e */ /* 0x000fc800000000ff */
[----:B------:R-:W-:Y:S01]  /*3570*/  PRMT R18, R0, 0x7610, R18 ;  /* 0x0000761000127816 */ /* 0x000fe20000000012 */
[----:B------:R-:W-:Y:S06]  /*3580*/  BRA `(.L_x_3593) ;  /* 0x0000000c00bc7947 */ /* 0x000fec0003800000 */
.L_x_3596:
        /* <DEDUP_REMOVED lines=11> */
.L_x_3600:
[----:B------:R-:W2:Y:S02]  /*3640*/  LDG.E R4, desc[UR36][R4.64] ;  /* 0x0000002404047981 */ /* 0x000ea4000c1e1900 */
[----:B--2---:R-:W-:-:S04]  /*3650*/  I2FP.F32.S32 R0, R4 ;  /* 0x0000000400007245 */ /* 0x004fc80000201400 */
[----:B------:R-:W-:-:S04]  /*3660*/  F2FP.F16.F32.PACK_AB R0, RZ, R0 ;  /* 0x00000000ff00723e */ /* 0x000fc800000000ff */
[----:B------:R-:W-:Y:S01]  /*3670*/  PRMT R18, R0, 0x7610, R18 ;  /* 0x0000761000127816 */ /* 0x000fe20000000012 */
[----:B------:R-:W-:Y:S06]  /*3680*/  BRA `(.L_x_3593) ;  /* 0x0000000c007c7947 */ /* 0x000fec0003800000 */
.L_x_3599:
[----:B------:R-:W2:Y:S02]  /*3690*/  LDG.E.U16 R4, desc[UR36][R4.64] ;  /* 0x0000002404047981 */ /* 0x000ea4000c1e1500 */
[----:B--2---:R-:W0:Y:S02]  /*36a0*/  I2F.S16 R0, R4 ;  /* 0x0000000400007306 */ /* 0x004e240000101400 */
[----:B0-----:R-:W-:-:S04]  /*36b0*/  F2FP.F16.F32.PACK_AB R0, RZ, R0 ;  /* 0x00000000ff00723e */ /* 0x001fc800000000ff */
[----:B------:R-:W-:Y:S01]  /*36c0*/  PRMT R18, R0, 0x7610, R18 ;  /* 0x0000761000127816 */ /* 0x000fe20000000012 */
[----:B------:R-:W-:Y:S06]  /*36d0*/  BRA `(.L_x_3593) ;  /* 0x0000000c00687947 */ /* 0x000fec0003800000 */
.L_x_3595:
        /* <DEDUP_REMOVED lines=9> */
.L_x_3602:
[----:B------:R2:W5:Y:S01]  /*3770*/  LDG.E.U16 R18, desc[UR36][R4.64] ;  /* 0x0000002404127981 */ /* 0x000562000c1e1500 */
[----:B------:R-:W-:Y:S05]  /*3780*/  BRA `(.L_x_3593) ;  /* 0x0000000c003c7947 */ /* 0x000fea0003800000 */
.L_x_3601:
        /* <DEDUP_REMOVED lines=9> */
.L_x_3604:
[----:B------:R3:W5:Y:S01]  /*3820*/  LDG.E.U16 R18, desc[UR36][R4.64] ;  /* 0x0000002404127981 */ /* 0x000762000c1e1500 */
[----:B------:R-:W-:Y:S05]  /*3830*/  BRA `(.L_x_3593) ;  /* 0x0000000c00107947 */ /* 0x000fea0003800000 */
.L_x_3603:
        /* <DEDUP_REMOVED lines=9> */
.L_x_3594:
        /* <DEDUP_REMOVED lines=14> */
.L_x_3607:
        /* <DEDUP_REMOVED lines=9> */
.L_x_3606:
        /* <DEDUP_REMOVED lines=28> */
.L_x_3609:
        /* <DEDUP_REMOVED lines=12> */
[----:B------:R-:W-:-:S04]  /*3cc0*/  F2FP.F16.F32.PACK_AB R0, RZ, R0 ;  /* 0x00000000ff00723e */ /* 0x000fc800000000ff */
[----:B------:R-:W-:Y:S01]  /*3cd0*/  PRMT R18, R0, 0x7610, R18 ;  /* 0x0000761000127816 */ /* 0x000fe20000000012 */
[----:B------:R-:W-:Y:S06]  /*3ce0*/  BRA `(.L_x_3593) ;  /* 0x0000000400e47947 */ /* 0x000fec0003800000 */
.L_x_3608:
[----:B------:R-:W2:Y:S02]  /*3cf0*/  LDG.E.U16 R0, desc[UR36][R4.64] ;  /* 0x0000002404007981 */ /* 0x000ea4000c1e1500 */
[----:B--2---:R-:W-:-:S05]  /*3d00*/  IMAD.U32 R0, R0, 0x10000, RZ ;  /* 0x0001000000007824 */ /* 0x004fca00078e00ff */
[----:B------:R-:W-:-:S04]  /*3d10*/  F2FP.F16.F32.PACK_AB R0, RZ, R0 ;  /* 0x00000000ff00723e */ /* 0x000fc800000000ff */
[----:B------:R-:W-:Y:S01]  /*3d20*/  PRMT R18, R0, 0x7610, R18 ;  /* 0x0000761000127816 */ /* 0x000fe20000000012 */
[----:B------:R-:W-:Y:S06]  /*3d30*/  BRA `(.L_x_3593) ;  /* 0x0000000400d07947 */ /* 0x000fec0003800000 */
.L_x_3605:
        /* <DEDUP_REMOVED lines=13> */
.L_x_3612:
        /* <DEDUP_REMOVED lines=21> */
.L_x_3616:
[----:B------:R-:W-:Y:S05]  /*3f60*/  BSYNC B1 ;  /* 0x0000000000017941 */ /* 0x000fea0003800000 */
.L_x_3615:
[----:B------:R-:W-:Y:S01]  /*3f70*/  LEA R5, R0, 0x3b800000, 0x17 ;  /* 0x3b80000000057811 */ /* 0x000fe200078eb8ff */
[----:B------:R-:W-:-:S05]  /*3f80*/  IMAD.SHL.U32 R0, R3, 0x100000, RZ ;  /* 0x0010000003007824 */ /* 0x000fca00078e00ff */
[----:B------:R-:W-:-:S07]  /*3f90*/  LOP3.LUT R0, R5, R0, R6, 0xfe, !PT ;  /* 0x0000000005007212 */ /* 0x000fce00078efe06 */
.L_x_3614:
[----:B------:R-:W-:Y:S05]  /*3fa0*/  BSYNC B0 ;  /* 0x0000000000007941 */ /* 0x000fea0003800000 */
.L_x_3613:
[----:B------:R-:W-:-:S04]  /*3fb0*/  F2FP.F16.F32.PACK_AB R0, RZ, R0 ;  /* 0x00000000ff00723e */ /* 0x000fc800000000ff */
[----:B------:R-:W-:Y:S01]  /*3fc0*/  PRMT R18, R0, 0x7610, R18 ;  /* 0x0000761000127816 */ /* 0x000fe20000000012 */
[----:B------:R-:W-:Y:S06]  /*3fd0*/  BRA `(.L_x_3593) ;  /* 0x0000000400287947 */ /* 0x000fec0003800000 */
.L_x_3611:
        /* <DEDUP_REMOVED lines=21> */
.L_x_3620:
[----:B------:R-:W-:Y:S05]  /*4130*/  BSYNC B1 ;  /* 0x0000000000017941 */ /* 0x000fea0003800000 */
.L_x_3619:
[----:B------:R-:W-:Y:S01]  /*4140*/  LEA R5, R0, 0x37800000, 0x17 ;  /* 0x3780000000057811 */ /* 0x000fe200078eb8ff */
[----:B------:R-:W-:-:S05]  /*4150*/  IMAD.SHL.U32 R0, R3, 0x200000, RZ ;  /* 0x0020000003007824 */ /* 0x000fca00078e00ff */
[----:B------:R-:W-:-:S07]  /*4160*/  LOP3.LUT R0, R5, R0, R6, 0xfe, !PT ;  /* 0x0000000005007212 */ /* 0x000fce00078efe06 */
.L_x_3618:
[----:B------:R-:W-:Y:S05]  /*4170*/  BSYNC B0 ;  /* 0x0000000000007941 */ /* 0x000fea0003800000 */
.L_x_3617:
[----:B------:R-:W-:-:S04]  /*4180*/  F2FP.F16.F32.PACK_AB R0, RZ, R0 ;  /* 0x00000000ff00723e */ /* 0x000fc800000000ff */
[----:B------:R-:W-:Y:S01]  /*4190*/  PRMT R18, R0, 0x7610, R18 ;  /* 0x0000761000127816 */ /* 0x000fe20000000012 */
[----:B------:R-:W-:Y:S06]  /*41a0*/  BRA `(.L_x_3593) ;  /* 0x0000000000b47947 */ /* 0x000fec0003800000 */
.L_x_3610:
        /* <DEDUP_REMOVED lines=14> */
.L_x_3624:
[----:B------:R-:W-:Y:S05]  /*4290*/  BSYNC B0 ;  /* 0x0000000000007941 */ /* 0x000fea0003800000 */
.L_x_3623:
[----:B------:R-:W-:-:S04]  /*42a0*/  F2FP.F16.F32.PACK_AB R0, RZ, R0 ;  /* 0x00000000ff00723e */ /* 0x000fc800000000ff */
[----:B------:R-:W-:Y:S01]  /*42b0*/  PRMT R18, R0, 0x7610, R18 ;  /* 0x0000761000127816 */ /* 0x000fe20000000012 */
[----:B------:R-:W-:Y:S06]  /*42c0*/  BRA `(.L_x_3593) ;  /* 0x00000000006c7947 */ /* 0x000fec0003800000 */
.L_x_3598:
        /* <DEDUP_REMOVED lines=16> */
.L_x_3625:
[----:B------:R-:W-:Y:S01]  /*43d0*/  PRMT R18, RZ, 0x7610, R18 ;  /* 0x00007610ff127816 */ /* 0x000fe20000000012 */
[----:B------:R-:W-:Y:S06]  /*43e0*/  BRA `(.L_x_3593) ;  /* 0x0000000000247947 */ /* 0x000fec0003800000 */
.L_x_3622:
[----:B------:R-:W2:Y:S02]  /*43f0*/  LDG.E.64 R4, desc[UR36][R4.64] ;  /* 0x0000002404047981 */ /* 0x000ea4000c1e1b00 */
[----:B--2---:R-:W0:Y:S02]  /*4400*/  I2F.U64 R0, R4 ;  /* 0x0000000400007312 */ /* 0x004e240000301000 */
[----:B0-----:R-:W-:-:S04]  /*4410*/  F2FP.F16.F32.PACK_AB R0, RZ, R0 ;  /* 0x00000000ff00723e */ /* 0x001fc800000000ff */
[----:B------:R-:W-:Y:S01]  /*4420*/  PRMT R18, R0, 0x7610, R18 ;  /* 0x0000761000127816 */ /* 0x000fe20000000012 */
[----:B------:R-:W-:Y:S06]  /*4430*/  BRA `(.L_x_3593) ;  /* 0x0000000000107947 */ /* 0x000fec0003800000 */
.L_x_3621:
[----:B------:R-:W2:Y:S02]  /*4440*/  LDG.E R4, desc[UR36][R4.64] ;  /* 0x0000002404047981 */ /* 0x000ea4000c1e1900 */
[----:B--2---:R-:W-:-:S04]  /*4450*/  I2FP.F32.U32 R0, R4 ;  /* 0x0000000400007245 */ /* 0x004fc80000201000 */
[----:B------:R-:W-:-:S04]  /*4460*/  F2FP.F16.F32.PACK_AB R0, RZ, R0 ;  /* 0x00000000ff00723e */ /* 0x000fc800000000ff */
[----:B------:R-:W-:-:S07]  /*4470*/  PRMT R18, R0, 0x7610, R18 ;  /* 0x0000761000127816 */ /* 0x000fce0000000012 */
.L_x_3593:
[----:B------:R-:W-:Y:S05]  /*4480*/  BSYNC B6 ;  /* 0x0000000000067941 */ /* 0x000fea0003800000 */
.L_x_3592:
[----:B------:R-:W4:Y:S01]  /*4490*/  S2R R19, SR_TID.X ;  /* 0x0000000000137919 */ /* 0x000f220000002100 */
[----:B------:R-:W-:Y:S01]  /*44a0*/  BSSY B0, `(.L_x_3626) ;  /* 0x000001f000007945 */ /* 0x000fe20003800000 */
[----:B----4-:R-:W-:-:S13]  /*44b0*/  ISETP.GE.AND P0, PT, R19, R16, PT ;  /* 0x000000101300720c */ /* 0x010fda0003f06270 */
[----:B------:R-:W-:Y:S05]  /*44c0*/  @P0 BRA `(.L_x_3627) ;  /* 0x0000000000700947 */ /* 0x000fea0003800000 */
[----:B-----5:R-:W-:Y:S01]  /*44d0*/  HADD2.F32 R23, -RZ, R23.H0_H0 ;  /* 0x20000017ff177230 */ /* 0x020fe20000004100 */
[----:B------:R-:W-:Y:S04]  /*44e0*/  BSSY B1, `(.L_x_3628) ;  /* 0x0000014000017945 */ /* 0x000fe80003800000 */
[----:B------:R-:W-:-:S05]  /*44f0*/  FMUL.FTZ R23, R23, R23 ;  /* 0x0000001717177220 */ /* 0x000fca0000410000 */
[----:B------:R-:W-:-:S05]  /*4500*/  F2FP.F16.F32.PACK_AB R23, RZ, R23 ;  /* 0x00000017ff17723e */ /* 0x000fca00000000ff */
[----:B------:R-:W-:-:S05]  /*4510*/  HADD2.F32 R23, -RZ, R23.H0_H0 ;  /* 0x20000017ff177230 */ /* 0x000fca0000004100 */
[----:B0123--:R-:W-:-:S06]  /*4520*/  FMUL.FTZ R4, R23, 1 ;  /* 0x3f80000017047820 */ /* 0x00ffcc0000410000 */
        /* <DEDUP_REMOVED lines=10> */
[----:B------:R-:W-:Y:S01]  /*45d0*/  LOP3.LUT R0, R5, 0x7fffffff, RZ, 0xc0, !PT ;  /* 0x7fffffff05007812 */ /* 0x000fe200078ec0ff */
[----:B------:R-:W-:Y:S01]  /*45e0*/  IMAD.MOV.U32 R6, RZ, RZ, R4 ;  /* 0x000000ffff067224 */ /* 0x000fe200078e0004 */
[----:B------:R-:W-:-:S03]  /*45f0*/  MOV R12, 0x4620 ;  /* 0x00004620000c7802 */ /* 0x000fc60000000f00 */
[----:B------:R-:W-:-:S07]  /*4600*/  VIADD R3, R0, 0xfff00000 ;  /* 0xfff0000000037836 */ /* 0x000fce0000000000 */
[----:B------:R-:W-:Y:S05]  /*4610*/  CALL.REL.NOINC `($__internal_8_$__cuda_sm20_dblrcp_rn_slowpath_v3) ;  /* 0x0000004800087944 */ /* 0x000fea0003c00000 */
.L_x_3629:
[----:B------:R-:W-:Y:S05]  /*4620*/  BSYNC B1 ;  /* 0x0000000000017941 */ /* 0x000fea0003800000 */
.L_x_3628:
[----:B------:R-:W-:Y:S01]  /*4630*/  UMOV UR4, 0xf0000000 ;  /* 0xf000000000047882 */ /* 0x000fe20000000000 */
[----:B------:R-:W-:Y:S01]  /*4640*/  UMOV UR5, 0x380fffff ;  /* 0x380fffff00057882 */ /* 0x000fe20000000000 */
[----:B------:R-:W0:Y:S01]  /*4650*/  F2F.F32.F64 R0, R8 ;  /* 0x0000000800007310 */ /* 0x000e220000301000 */
[----:B------:R-:W-:-:S14]  /*4660*/  DSETP.GEU.AND P1, PT, |R8|, UR4, PT ;  /* 0x0000000408007e2a */ /* 0x000fdc000bf2e200 */
[----:B0-----:R-:W-:-:S05]  /*4670*/  @!P1 FMUL R0, R0, 1.175494350822287508e-38 ;  /* 0x0080000000009820 */ /* 0x001fca0000400000 */
[----:B------:R-:W-:-:S07]  /*4680*/  F2FP.F16.F32.PACK_AB R0, RZ, R0 ;  /* 0x00000000ff00723e */ /* 0x000fce00000000ff */
.L_x_3627:
[----:B------:R-:W-:Y:S05]  /*4690*/  BSYNC B0 ;  /* 0x0000000000007941 */ /* 0x000fea0003800000 */
.L_x_3626:
[----:B-----5:R-:W-:Y:S01]  /*46a0*/  VIADD R23, R19, 0x80 ;  /* 0x0000008013177836 */ /* 0x020fe20000000000 */
[----:B------:R-:W-:Y:S04]  /*46b0*/  BSSY B0, `(.L_x_3630) ;  /* 0x000001f000007945 */ /* 0x000fe80003800000 */
[----:B------:R-:W-:-:S13]  /*46c0*/  ISETP.GE.AND P1, PT, R23, R16, PT ;  /* 0x000000101700720c */ /* 0x000fda0003f26270 */
[----:B------:R-:W-:Y:S05]  /*46d0*/  @P1 BRA `(.L_x_3631) ;  /* 0x0000000000701947 */ /* 0x000fea0003800000 */
[----:B------:R-:W-:Y:S01]  /*46e0*/  HADD2.F32 R22, -RZ, R22.H0_H0 ;  /* 0x20000016ff167230 */ /* 0x000fe20000004100 */
        /* <DEDUP_REMOVED lines=20> */
.L_x_3633:
[----:B------:R-:W-:Y:S05]  /*4830*/  BSYNC B1 ;  /* 0x0000000000017941 */ /* 0x000fea0003800000 */
.L_x_3632:
[----:B------:R-:W-:Y:S01]  /*4840*/  UMOV UR4, 0xf0000000 ;  /* 0xf000000000047882 */ /* 0x000fe20000000000 */
[----:B------:R-:W-:Y:S01]  /*4850*/  UMOV UR5, 0x380fffff ;  /* 0x380fffff00057882 */ /* 0x000fe20000000000 */
[----:B------:R-:W0:Y:S01]  /*4860*/  F2F.F32.F64 R25, R8 ;  /* 0x0000000800197310 */ /* 0x000e220000301000 */
[----:B------:R-:W-:-:S14]  /*4870*/  DSETP.GEU.AND P1, PT, |R8|, UR4, PT ;  /* 0x0000000408007e2a */ /* 0x000fdc000bf2e200 */
[----:B0-----:R-:W-:-:S05]  /*4880*/  @!P1 FMUL R25, R25, 1.175494350822287508e-38 ;  /* 0x0080000019199820 */ /* 0x001fca0000400000 */
[----:B------:R-:W-:-:S07]  /*4890*/  F2FP.F16.F32.PACK_AB R25, RZ, R25 ;  /* 0x00000019ff19723e */ /* 0x000fce00000000ff */
.L_x_3631:
[----:B------:R-:W-:Y:S05]  /*48a0*/  BSYNC B0 ;  /* 0x0000000000007941 */ /* 0x000fea0003800000 */
.L_x_3630:
[----:B------:R-:W-:Y:S01]  /*48b0*/  VIADD R3, R19, 0x100 ;  /* 0x0000010013037836 */ /* 0x000fe20000000000 */
        /* <DEDUP_REMOVED lines=8> */
[----:B------:R-:W-:-:S06]  /*4940*/  FMUL.FTZ R2, R2, 1 ;  /* 0x3f80000002027820 */ /* 0x000fcc0000410000 */
[----:B------:R-:W0:Y:S08]  /*4950*/  F2F.F64.F32 R2, R2 ;  /* 0x0000000200027310 */ /* 0x000e300000201800 */
[----:B0123--:R-:W0:Y:S01]  /*4960*/  MUFU.RCP64H R5, R3 ;  /* 0x0000000300057308 */ /* 0x00fe220000001800 */
        /* <DEDUP_REMOVED lines=10> */
[----:B------:R-:W-:Y:S01]  /*4a10*/  MOV R12, 0x4a50 ;  /* 0x00004a50000c7802 */ /* 0x000fe20000000f00 */
[----:B------:R-:W-:Y:S02]  /*4a20*/  IMAD.MOV.U32 R6, RZ, RZ, R2 ;  /* 0x000000ffff067224 */ /* 0x000fe400078e0002 */
[----:B------:R-:W-:-:S07]  /*4a30*/  VIADD R3, R4, 0xfff00000 ;  /* 0xfff0000004037836 */ /* 0x000fce0000000000 */
[----:B------:R-:W-:Y:S05]  /*4a40*/  CALL.REL.NOINC `($__internal_8_$__cuda_sm20_dblrcp_rn_slowpath_v3) ;  /* 0x0000004000fc7944 */ /* 0x000fea0003c00000 */
[----:B------:R-:W-:Y:S02]  /*4a50*/  IMAD.MOV.U32 R6, RZ, RZ, R8 ;  /* 0x000000ffff067224 */ /* 0x000fe400078e0008 */
[----:B------:R-:W-:-:S07]  /*4a60*/  IMAD.MOV.U32 R7, RZ, RZ, R9 ;  /* 0x000000ffff077224 */ /* 0x000fce00078e0009 */
.L_x_3637:
[----:B------:R-:W-:Y:S05]  /*4a70*/  BSYNC B1 ;  /* 0x0000000000017941 */ /* 0x000fea0003800000 */
.L_x_3636:
[----:B------:R-:W-:Y:S01]  /*4a80*/  UMOV UR4, 0xf0000000 ;  /* 0xf000000000047882 */ /* 0x000fe20000000000 */
[----:B------:R-:W-:Y:S01]  /*4a90*/  UMOV UR5, 0x380fffff ;  /* 0x380fffff00057882 */ /* 0x000fe20000000000 */
[----:B------:R-:W0:Y:S01]  /*4aa0*/  F2F.F32.F64 R24, R6 ;  /* 0x0000000600187310 */ /* 0x000e220000301000 */
[----:B------:R-:W-:-:S14]  /*4ab0*/  DSETP.GEU.AND P1, PT, |R6|, UR4, PT ;  /* 0x0000000406007e2a */ /* 0x000fdc000bf2e200 */
[----:B0-----:R-:W-:-:S05]  /*4ac0*/  @!P1 FMUL R24, R24, 1.175494350822287508e-38 ;  /* 0x0080000018189820 */ /* 0x001fca0000400000 */
[----:B------:R-:W-:-:S07]  /*4ad0*/  F2FP.F16.F32.PACK_AB R24, RZ, R24 ;  /* 0x00000018ff18723e */ /* 0x000fce00000000ff */
.L_x_3635:
[----:B------:R-:W-:Y:S05]  /*4ae0*/  BSYNC B0 ;  /* 0x0000000000007941 */ /* 0x000fea0003800000 */
.L_x_3634:
        /* <DEDUP_REMOVED lines=28> */
.L_x_3641:
[----:B------:R-:W-:Y:S05]  /*4cb0*/  BSYNC B1 ;  /* 0x0000000000017941 */ /* 0x000fea0003800000 */
.L_x_3640:
[----:B------:R-:W-:Y:S01]  /*4cc0*/  UMOV UR4, 0xf0000000 ;  /* 0xf000000000047882 */ /* 0x000fe20000000000 */
[----:B------:R-:W-:Y:S01]  /*4cd0*/  UMOV UR5, 0x380fffff ;  /* 0x380fffff00057882 */ /* 0x000fe20000000000 */
[----:B------:R-:W0:Y:S01]  /*4ce0*/  F2F.F32.F64 R22, R6 ;  /* 0x0000000600167310 */ /* 0x000e220000301000 */
[----:B------:R-:W-:-:S14]  /*4cf0*/  DSETP.GEU.AND P1, PT, |R6|, UR4, PT ;  /* 0x0000000406007e2a */ /* 0x000fdc000bf2e200 */
[----:B0-----:R-:W-:-:S05]  /*4d00*/  @!P1 FMUL R22, R22, 1.175494350822287508e-38 ;  /* 0x0080000016169820 */ /* 0x001fca0000400000 */
[----:B------:R-:W-:-:S07]  /*4d10*/  F2FP.F16.F32.PACK_AB R22, RZ, R22 ;  /* 0x00000016ff16723e */ /* 0x000fce00000000ff */
.L_x_3639:
[----:B------:R-:W-:Y:S05]  /*4d20*/  BSYNC B0 ;  /* 0x0000000000007941 */ /* 0x000fea0003800000 */
.L_x_3638:
[----:B------:R-:W4:Y:S01]  /*4d30*/  LDC.U8 R18, c[0x0][0x23c] ;  /* 0x00008f00ff127b82 */ /* 0x000f220000000000 */
[----:B------:R-:W-:Y:S04]  /*4d40*/  BSSY B6, `(.L_x_3642) ;  /* 0x0000114000067945 */ /* 0x000fe80003800000 */
[----:B------:R-:W-:Y:S05]  /*4d50*/  @P0 BRA `(.L_x_3643) ;  /* 0x0000001000480947 */ /* 0x000fea0003800000 */
[----:B0123--:R-:W0:Y:S01]  /*4d60*/  S2R R4, SR_TID.X ;  /* 0x0000000000047919 */ /* 0x00fe220000002100 */
[----:B------:R-:W1:Y:S01]  /*4d70*/  LDC.64 R2, c[0x0][0x220] ;  /* 0x00008800ff027b82 */ /* 0x000e620000000a00 */
[----:B----4-:R-:W-:Y:S01]  /*4d80*/  PRMT R6, R18, 0x9910, RZ ;  /* 0x0000991012067816 */ /* 0x010fe200000000ff */
[----:B------:R-:W-:Y:S01]  /*4d90*/  ULDC UR4, c[0x0][0x240] ;  /* 0x0000900000047ab9 */ /* 0x000fe20000000800 */
[----:B0-----:R-:W-:-:S04]  /*4da0*/  IMAD R4, R17, 0x200, R4 ;  /* 0x0000020011047824 */ /* 0x001fc800078e0204 */
[----:B------:R-:W-:Y:S02]  /*4db0*/  IMAD R5, R4, UR4, RZ ;  /* 0x0000000404057c24 */ /* 0x000fe4000f8e02ff */
[----:B------:R-:W-:-:S03]  /*4dc0*/  IMAD.MOV.U32 R4, RZ, RZ, R6 ;  /* 0x000000ffff047224 */ /* 0x000fc600078e0006 */
[----:B-1----:R-:W-:Y:S02]  /*4dd0*/  IADD3 R2, P1, R5, R2, RZ ;  /* 0x0000000205027210 */ /* 0x002fe40007f3e0ff */
        /* <DEDUP_REMOVED lines=16> */
.L_x_3647:
[----:B------:R-:W-:Y:S02]  /*4ee0*/  HADD2.F32 R5, -RZ, R0.H0_H0 ;  /* 0x20000000ff057230 */ /* 0x000fe40000004100 */
[----:B------:R-:W-:-:S04]  /*4ef0*/  IMAD.MOV.U32 R19, RZ, RZ, R23 ;  /* 0x000000ffff137224 */ /* 0x000fc800078e0017 */
[----:B------:R-:W0:Y:S02]  /*4f00*/  F2I.S64.TRUNC R4, R5 ;  /* 0x0000000500047311 */ /* 0x000e24000020d900 */
[----:B0-----:R0:W-:Y:S01]  /*4f10*/  STG.E.U8 desc[UR36][R2.64], R4 ;  /* 0x0000000402007986 */ /* 0x0011e2000c101124 */
[----:B------:R-:W-:Y:S05]  /*4f20*/  BRA `(.L_x_3643) ;  /* 0x0000000c00d47947 */ /* 0x000fea0003800000 */
.L_x_3646:
        /* <DEDUP_REMOVED lines=11> */
.L_x_3650:
[----:B------:R-:W-:Y:S02]  /*4fe0*/  HADD2.F32 R0, -RZ, R0.H0_H0 ;  /* 0x20000000ff007230 */ /* 0x000fe40000004100 */
[----:B------:R-:W-:Y:S02]  /*4ff0*/  IMAD.MOV.U32 R19, RZ, RZ, R23 ;  /* 0x000000ffff137224 */ /* 0x000fe400078e0017 */
[----:B------:R-:W0:Y:S02]  /*5000*/  F2I.FTZ.TRUNC.NTZ R5, R0 ;  /* 0x0000000000057305 */ /* 0x000e24000021f100 */
[----:B0-----:R0:W-:Y:S01]  /*5010*/  STG.E desc[UR36][R2.64], R5 ;  /* 0x0000000502007986 */ /* 0x0011e2000c101924 */
[----:B------:R-:W-:Y:S05]  /*5020*/  BRA `(.L_x_3643) ;  /* 0x0000000c00947947 */ /* 0x000fea0003800000 */
.L_x_3649:
[----:B------:R-:W-:Y:S02]  /*5030*/  HADD2.F32 R0, -RZ, R0.H0_H0 ;  /* 0x20000000ff007230 */ /* 0x000fe40000004100 */
[----:B------:R-:W-:Y:S02]  /*5040*/  IMAD.MOV.U32 R19, RZ, RZ, R23 ;  /* 0x000000ffff137224 */ /* 0x000fe400078e0017 */
[----:B------:R-:W0:Y:S02]  /*5050*/  F2I.FTZ.TRUNC.NTZ R5, R0 ;  /* 0x0000000000057305 */ /* 0x000e24000021f100 */
[----:B0-----:R0:W-:Y:S01]  /*5060*/  STG.E.U16 desc[UR36][R2.64], R5 ;  /* 0x0000000502007986 */ /* 0x0011e2000c101524 */
[----:B------:R-:W-:Y:S05]  /*5070*/  BRA `(.L_x_3643) ;  /* 0x0000000c00807947 */ /* 0x000fea0003800000 */
.L_x_3645:
        /* <DEDUP_REMOVED lines=10> */
.L_x_3652:
[----:B------:R0:W-:Y:S01]  /*5120*/  STG.E.U16 desc[UR36][R2.64], R0 ;  /* 0x0000000002007986 */ /* 0x0001e2000c101524 */
[----:B------:R-:W-:Y:S01]  /*5130*/  IMAD.MOV.U32 R19, RZ, RZ, R23 ;  /* 0x000000ffff137224 */ /* 0x000fe200078e0017 */
[----:B------:R-:W-:Y:S06]  /*5140*/  BRA `(.L_x_3643) ;  /* 0x0000000c004c7947 */ /* 0x000fec0003800000 */
.L_x_3651:
        /* <DEDUP_REMOVED lines=11> */
.L_x_3654:
[----:B------:R-:W-:Y:S02]  /*5200*/  HADD2.F32 R0, -RZ, R0.H0_H0 ;  /* 0x20000000ff007230 */ /* 0x000fe40000004100 */
[----:B------:R-:W-:-:S03]  /*5210*/  IMAD.MOV.U32 R19, RZ, RZ, R23 ;  /* 0x000000ffff137224 */ /* 0x000fc600078e0017 */
[----:B------:R-:W-:-:S04]  /*5220*/  F2FP.F16.F32.PACK_AB R0, RZ, R0 ;  /* 0x00000000ff00723e */ /* 0x000fc800000000ff */
[----:B------:R-:W-:-:S05]  /*5230*/  PRMT R0, R0, 0x5410, RZ ;  /* 0x0000541000007816 */ /* 0x000fca00000000ff */
[----:B------:R0:W-:Y:S01]  /*5240*/  STG.E desc[UR36][R2.64], R0 ;  /* 0x0000000002007986 */ /* 0x0001e2000c101924 */
[----:B------:R-:W-:Y:S05]  /*5250*/  BRA `(.L_x_3643) ;  /* 0x0000000c00087947 */ /* 0x000fea0003800000 */
.L_x_3653:
[----:B------:R-:W-:Y:S02]  /*5260*/  HADD2.F32 R4, -RZ, R0.H0_H0 ;  /* 0x20000000ff047230 */ /* 0x000fe40000004100 */
[----:B------:R-:W-:-:S03]  /*5270*/  IMAD.MOV.U32 R19, RZ, RZ, R23 ;  /* 0x000000ffff137224 */ /* 0x000fc600078e0017 */
[----:B------:R-:W-:-:S06]  /*5280*/  FMUL.FTZ R4, R4, 1 ;  /* 0x3f80000004047820 */ /* 0x000fcc0000410000 */
[----:B------:R-:W0:Y:S02]  /*5290*/  F2F.F64.F32 R4, R4 ;  /* 0x0000000400047310 */ /* 0x000e240000201800 */
[----:B0-----:R0:W-:Y:S01]  /*52a0*/  STG.E.64 desc[UR36][R2.64], R4 ;  /* 0x0000000402007986 */ /* 0x0011e2000c101b24 */
[----:B------:R-:W-:Y:S05]  /*52b0*/  BRA `(.L_x_3643) ;  /* 0x0000000800f07947 */ /* 0x000fea0003800000 */
.L_x_3644:
        /* <DEDUP_REMOVED lines=14> */
.L_x_3657:
[----:B------:R-:W-:Y:S01]  /*53a0*/  HADD2.F32 R0, -RZ, R0.H0_H0 ;  /* 0x20000000ff007230 */ /* 0x000fe20000004100 */
[----:B------:R-:W-:Y:S01]  /*53b0*/  CS2R R6, SRZ ;  /* 0x0000000000067805 */ /* 0x000fe2000001ff00 */
[----:B------:R-:W-:-:S03]  /*53c0*/  IMAD.MOV.U32 R19, RZ, RZ, R23 ;  /* 0x000000ffff137224 */ /* 0x000fc600078e0017 */
[----:B------:R-:W-:-:S04]  /*53d0*/  FMUL.FTZ R0, R0, 1 ;  /* 0x3f80000000007820 */ /* 0x000fc80000410000 */
[----:B------:R-:W0:Y:S02]  /*53e0*/  F2F.F64.F32 R4, R0 ;  /* 0x0000000000047310 */ /* 0x000e240000201800 */
[----:B0-----:R0:W-:Y:S01]  /*53f0*/  STG.E.128 desc[UR36][R2.64], R4 ;  /* 0x0000000402007986 */ /* 0x0011e2000c101d24 */
[----:B------:R-:W-:Y:S05]  /*5400*/  BRA `(.L_x_3643) ;  /* 0x00000008009c7947 */ /* 0x000fea0003800000 */
.L_x_3656:
        /* <DEDUP_REMOVED lines=21> */
.L_x_3661:
[----:B------:R-:W-:Y:S05]  /*5560*/  BSYNC B0 ;  /* 0x0000000000007941 */ /* 0x000fea0003800000 */
.L_x_3660:
[----:B------:R-:W-:Y:S01]  /*5570*/  LOP3.LUT R5, R0, R5, RZ, 0xfc, !PT ;  /* 0x0000000500057212 */ /* 0x000fe200078efcff */
[----:B------:R-:W-:-:S04]  /*5580*/  IMAD.MOV.U32 R19, RZ, RZ, R23 ;  /* 0x000000ffff137224 */ /* 0x000fc800078e0017 */
[----:B------:R0:W-:Y:S01]  /*5590*/  STG.E.U8 desc[UR36][R2.64], R5 ;  /* 0x0000000502007986 */ /* 0x0001e2000c101124 */
[----:B------:R-:W-:Y:S05]  /*55a0*/  BRA `(.L_x_3643) ;  /* 0x0000000800347947 */ /* 0x000fea0003800000 */
.L_x_3659:
        /* <DEDUP_REMOVED lines=13> */
.L_x_3663:
[----:B------:R-:W-:Y:S01]  /*5680*/  IMAD.MOV.U32 R0, RZ, RZ, 0x7f ;  /* 0x0000007fff007424 */ /* 0x000fe200078e00ff */
[----:B------:R-:W-:-:S04]  /*5690*/  ISETP.GT.U32.AND P0, PT, R4, 0x7f800000, PT ;  /* 0x7f8000000400780c */ /* 0x000fc80003f04070 */
[----:B------:R-:W-:-:S09]  /*56a0*/  SEL R0, R0, 0x7c, P0 ;  /* 0x0000007c00007807 */ /* 0x000fd20000000000 */
.L_x_3664:
[----:B------:R-:W-:Y:S05]  /*56b0*/  BSYNC B0 ;  /* 0x0000000000007941 */ /* 0x000fea0003800000 */
.L_x_3662:
[----:B------:R-:W-:Y:S01]  /*56c0*/  LOP3.LUT R4, R5, 0x80000000, RZ, 0xc0, !PT ;  /* 0x8000000005047812 */ /* 0x000fe200078ec0ff */
[----:B------:R-:W-:-:S03]  /*56d0*/  IMAD.MOV.U32 R19, RZ, RZ, R23 ;  /* 0x000000ffff137224 */ /* 0x000fc600078e0017 */
[----:B------:R-:W-:-:S04]  /*56e0*/  SHF.R.U32.HI R5, RZ, 0x18, R4 ;  /* 0x00000018ff057819 */ /* 0x000fc80000011604 */
[----:B------:R-:W-:-:S05]  /*56f0*/  LOP3.LUT R5, R0, R5, RZ, 0xfc, !PT ;  /* 0x0000000500057212 */ /* 0x000fca00078efcff */
[----:B------:R0:W-:Y:S01]  /*5700*/  STG.E.U8 desc[UR36][R2.64], R5 ;  /* 0x0000000502007986 */ /* 0x0001e2000c101124 */
[----:B------:R-:W-:Y:S05]  /*5710*/  BRA `(.L_x_3643) ;  /* 0x0000000400d87947 */ /* 0x000fea0003800000 */
.L_x_3658:
[----:B------:R-:W-:Y:S02]  /*5720*/  HADD2.F32 R0, -RZ, R0.H0_H0 ;  /* 0x20000000ff007230 */ /* 0x000fe40000004100 */
[----:B------:R-:W-:-:S03]  /*5730*/  IMAD.MOV.U32 R19, RZ, RZ, R23 ;  /* 0x000000ffff137224 */ /* 0x000fc600078e0017 */
[----:B------:R-:W-:-:S05]  /*5740*/  F2FP.BF16.F32.PACK_AB R0, RZ, R0 ;  /* 0x00000000ff00723e */ /* 0x000fca00000010ff */
[----:B------:R0:W-:Y:S01]  /*5750*/  STG.E.U16 desc[UR36][R2.64], R0 ;  /* 0x0000000002007986 */ /* 0x0001e2000c101524 */
[----:B------:R-:W-:Y:S05]  /*5760*/  BRA `(.L_x_3643) ;  /* 0x0000000400c47947 */ /* 0x000fea0003800000 */
.L_x_3655:
        /* <DEDUP_REMOVED lines=13> */
.L_x_3667:
        /* <DEDUP_REMOVED lines=17> */
.L_x_3670:
[----:B------:R-:W-:-:S04]  /*5950*/  LOP3.LUT R0, R7, 0x80000000, RZ, 0xc0, !PT ;  /* 0x8000000007007812 */ /* 0x000fc800078ec0ff */
[----:B------:R-:W-:-:S04]  /*5960*/  SHF.R.U32.HI R5, RZ, 0x18, R0 ;  /* 0x00000018ff057819 */ /* 0x000fc80000011600 */
[----:B------:R-:W-:-:S04]  /*5970*/  LOP3.LUT R4, R4, R5, RZ, 0xfc, !PT ;  /* 0x0000000504047212 */ /* 0x000fc800078efcff */
[----:B------:R-:W-:-:S07]  /*5980*/  PRMT R0, R4, 0x7610, R0 ;  /* 0x0000761004007816 */ /* 0x000fce0000000000 */
.L_x_3669:
[----:B------:R-:W-:Y:S05]  /*5990*/  BSYNC B0 ;  /* 0x0000000000007941 */ /* 0x000fea0003800000 */
.L_x_3668:
[----:B------:R0:W-:Y:S01]  /*59a0*/  STG.E.U8 desc[UR36][R2.64], R0 ;  /* 0x0000000002007986 */ /* 0x0001e2000c101124 */
[----:B------:R-:W-:Y:S01]  /*59b0*/  IMAD.MOV.U32 R19, RZ, RZ, R23 ;  /* 0x000000ffff137224 */ /* 0x000fe200078e0017 */
[----:B------:R-:W-:Y:S06]  /*59c0*/  BRA `(.L_x_3643) ;  /* 0x00000004002c7947 */ /* 0x000fec0003800000 */
.L_x_3666:
        /* <DEDUP_REMOVED lines=17> */
.L_x_3673:
[----:B------:R-:W-:-:S04]  /*5ae0*/  LOP3.LUT R0, R7, 0x80000000, RZ, 0xc0, !PT ;  /* 0x8000000007007812 */ /* 0x000fc800078ec0ff */
[----:B------:R-:W-:-:S04]  /*5af0*/  SHF.R.U32.HI R5, RZ, 0x18, R0 ;  /* 0x00000018ff057819 */ /* 0x000fc80000011600 */
[----:B------:R-:W-:-:S04]  /*5b00*/  LOP3.LUT R4, R4, R5, RZ, 0xfc, !PT ;  /* 0x0000000504047212 */ /* 0x000fc800078efcff */
[----:B------:R-:W-:-:S07]  /*5b10*/  PRMT R0, R4, 0x7610, R0 ;  /* 0x0000761004007816 */ /* 0x000fce0000000000 */
.L_x_3672:
[----:B------:R-:W-:Y:S05]  /*5b20*/  BSYNC B0 ;  /* 0x0000000000007941 */ /* 0x000fea0003800000 */
.L_x_3671:
[----:B------:R0:W-:Y:S01]  /*5b30*/  STG.E.U8 desc[UR36][R2.64], R0 ;  /* 0x0000000002007986 */ /* 0x0001e2000c101124 */
[----:B------:R-:W-:Y:S01]  /*5b40*/  IMAD.MOV.U32 R19, RZ, RZ, R23 ;  /* 0x000000ffff137224 */ /* 0x000fe200078e0017 */
[----:B------:R-:W-:Y:S06]  /*5b50*/  BRA `(.L_x_3643) ;  /* 0x0000000000c87947 */ /* 0x000fec0003800000 */
.L_x_3665:
        /* <DEDUP_REMOVED lines=23> */
.L_x_3648:
        /* <DEDUP_REMOVED lines=16> */
.L_x_3676:
[----:B------:R-:W-:Y:S01]  /*5dd0*/  IMAD.MOV.U32 R19, RZ, RZ, R23 ;  /* 0x000000ffff137224 */ /* 0x000fe200078e0017 */
[----:B------:R-:W-:Y:S06]  /*5de0*/  BRA `(.L_x_3643) ;  /* 0x0000000000247947 */ /* 0x000fec0003800000 */
.L_x_3675:
[----:B------:R-:W-:Y:S02]  /*5df0*/  HADD2.F32 R4, -RZ, R0.H0_H0 ;  /* 0x20000000ff047230 */ /* 0x000fe40000004100 */
[----:B------:R-:W-:-:S04]  /*5e00*/  IMAD.MOV.U32 R19, RZ, RZ, R23 ;  /* 0x000000ffff137224 */ /* 0x000fc800078e0017 */
[----:B------:R-:W0:Y:S02]  /*5e10*/  F2I.U64.TRUNC R4, R4 ;  /* 0x0000000400047311 */ /* 0x000e24000020d800 */
[----:B0-----:R0:W-:Y:S01]  /*5e20*/  STG.E.64 desc[UR36][R2.64], R4 ;  /* 0x0000000402007986 */ /* 0x0011e2000c101b24 */
[----:B------:R-:W-:Y:S05]  /*5e30*/  BRA `(.L_x_3643) ;  /* 0x0000000000107947 */ /* 0x000fea0003800000 */
.L_x_3674:
[----:B------:R-:W-:Y:S02]  /*5e40*/  HADD2.F32 R0, -RZ, R0.H0_H0 ;  /* 0x20000000ff007230 */ /* 0x000fe40000004100 */
[----:B------:R-:W-:Y:S02]  /*5e50*/  IMAD.MOV.U32 R19, RZ, RZ, R23 ;  /* 0x000000ffff137224 */ /* 0x000fe400078e0017 */
[----:B------:R-:W0:Y:S02]  /*5e60*/  F2I.FTZ.U32.TRUNC.NTZ R5, R0 ;  /* 0x0000000000057305 */ /* 0x000e24000021f000 */
[----:B0-----:R0:W-:Y:S03]  /*5e70*/  STG.E desc[UR36][R2.64], R5 ;  /* 0x0000000502007986 */ /* 0x0011e6000c101924 */
.L_x_3643:
[----:B------:R-:W-:Y:S05]  /*5e80*/  BSYNC B6 ;  /* 0x0000000000067941 */ /* 0x000fea0003800000 */
.L_x_3642:
[----:B------:R-:W-:Y:S01]  /*5e90*/  ISETP.GE.AND P0, PT, R19, R16, PT ;  /* 0x000000101300720c */ /* 0x000fe20003f06270 */
[----:B------:R-:W-:-:S12]  /*5ea0*/  BSSY B6, `(.L_x_3677) ;  /* 0x00001fc000067945 */ /* 0x000fd80003800000 */
[----:B------:R-:W-:Y:S05]  /*5eb0*/  @P0 BRA `(.L_x_3678) ;  /* 0x0000001c00e80947 */ /* 0x000fea0003800000 */
[----:B0-----:R-:W0:Y:S01]  /*5ec0*/  LDC.64 R2, c[0x0][0x220] ;  /* 0x00008800ff027b82 */ /* 0x001e220000000a00 */
[----:B------:R-:W-:Y:S01]  /*5ed0*/  IMAD R0, R17, 0x200, R19 ;  /* 0x0000020011007824 */ /* 0x000fe200078e0213 */
[----:B-1234-:R-:W-:Y:S01]  /*5ee0*/  PRMT R4, R18, 0x9910, RZ ;  /* 0x0000991012047816 */ /* 0x01efe200000000ff */
        /* <DEDUP_REMOVED lines=19> */
.L_x_3682:
[----:B------:R-:W-:-:S06]  /*6020*/  HADD2.F32 R5, -RZ, R25.H0_H0 ;  /* 0x20000019ff057230 */ /* 0x000fcc0000004100 */
[----:B------:R-:W0:Y:S02]  /*6030*/  F2I.S64.TRUNC R4, R5 ;  /* 0x0000000500047311 */ /* 0x000e24000020d900 */
[----:B0-----:R0:W-:Y:S01]  /*6040*/  STG.E.U8 desc[UR36][R2.64], R4 ;  /* 0x0000000402007986 */ /* 0x0011e2000c101124 */
[----:B------:R-:W-:Y:S05]  /*6050*/  BRA `(.L_x_3684) ;  /* 0x0000000c00847947 */ /* 0x000fea0003800000 */
.L_x_3681:
        /* <DEDUP_REMOVED lines=10> */
.L_x_3686:
[----:B------:R-:W-:-:S06]  /*6100*/  HADD2.F32 R25, -RZ, R25.H0_H0 ;  /* 0x20000019ff197230 */ /* 0x000fcc0000004100 */
[----:B------:R-:W0:Y:S02]  /*6110*/  F2I.FTZ.TRUNC.NTZ R25, R25 ;  /* 0x0000001900197305 */ /* 0x000e24000021f100 */
[----:B0-----:R0:W-:Y:S01]  /*6120*/  STG.E desc[UR36][R2.64], R25 ;  /* 0x0000001902007986 */ /* 0x0011e2000c101924 */
[----:B------:R-:W-:Y:S05]  /*6130*/  BRA `(.L_x_3684) ;  /* 0x0000000c004c7947 */ /* 0x000fea0003800000 */
.L_x_3685:
[----:B------:R-:W-:-:S06]  /*6140*/  HADD2.F32 R25, -RZ, R25.H0_H0 ;  /* 0x20000019ff197230 */ /* 0x000fcc0000004100 */
[----:B------:R-:W0:Y:S02]  /*6150*/  F2I.FTZ.TRUNC.NTZ R25, R25 ;  /* 0x0000001900197305 */ /* 0x000e24000021f100 */
[----:B0-----:R0:W-:Y:S01]  /*6160*/  STG.E.U16 desc[UR36][R2.64], R25 ;  /* 0x0000001902007986 */ /* 0x0011e2000c101524 */
[----:B------:R-:W-:Y:S05]  /*6170*/  BRA `(.L_x_3684) ;  /* 0x0000000c003c7947 */ /* 0x000fea0003800000 */
.L_x_3680:
        /* <DEDUP_REMOVED lines=9> */
.L_x_3688:
[----:B------:R0:W-:Y:S01]  /*6210*/  STG.E.U16 desc[UR36][R2.64], R25 ;  /* 0x0000001902007986 */ /* 0x0001e2000c101524 */
[----:B------:R-:W-:Y:S05]  /*6220*/  BRA `(.L_x_3684) ;  /* 0x0000000c00107947 */ /* 0x000fea0003800000 */
.L_x_3687:
        /* <DEDUP_REMOVED lines=10> */
.L_x_3690:
[----:B------:R-:W-:-:S05]  /*62d0*/  HADD2.F32 R0, -RZ, R25.H0_H0 ;  /* 0x20000019ff007230 */ /* 0x000fca0000004100 */
[----:B------:R-:W-:-:S04]  /*62e0*/  F2FP.F16.F32.PACK_AB R0, RZ, R0 ;  /* 0x00000000ff00723e */ /* 0x000fc800000000ff */
[----:B------:R-:W-:-:S05]  /*62f0*/  PRMT R0, R0, 0x5410, RZ ;  /* 0x0000541000007816 */ /* 0x000fca00000000ff */
[----:B------:R0:W-:Y:S01]  /*6300*/  STG.E desc[UR36][R2.64], R0 ;  /* 0x0000000002007986 */ /* 0x0001e2000c101924 */
[----:B------:R-:W-:Y:S05]  /*6310*/  BRA `(.L_x_3684) ;  /* 0x0000000800d47947 */ /* 0x000fea0003800000 */
.L_x_3689:
[----:B------:R-:W-:-:S05]  /*6320*/  HADD2.F32 R4, -RZ, R25.H0_H0 ;  /* 0x20000019ff047230 */ /* 0x000fca0000004100 */
[----:B------:R-:W-:-:S06]  /*6330*/  FMUL.FTZ R4, R4, 1 ;  /* 0x3f80000004047820 */ /* 0x000fcc0000410000 */
[----:B------:R-:W0:Y:S02]  /*6340*/  F2F.F64.F32 R4, R4 ;  /* 0x0000000400047310 */ /* 0x000e240000201800 */
[----:B0-----:R0:W-:Y:S01]  /*6350*/  STG.E.64 desc[UR36][R2.64], R4 ;  /* 0x0000000402007986 */ /* 0x0011e2000c101b24 */
[----:B------:R-:W-:Y:S05]  /*6360*/  BRA `(.L_x_3684) ;  /* 0x0000000800c07947 */ /* 0x000fea0003800000 */
.L_x_3679:
        /* <DEDUP_REMOVED lines=13> */
.L_x_3693:
[----:B------:R-:W-:Y:S01]  /*6440*/  HADD2.F32 R25, -RZ, R25.H0_H0 ;  /* 0x20000019ff197230 */ /* 0x000fe20000004100 */
[----:B------:R-:W-:-:S04]  /*6450*/  CS2R R6, SRZ ;  /* 0x0000000000067805 */ /* 0x000fc8000001ff00 */
[----:B------:R-:W-:-:S06]  /*6460*/  FMUL.FTZ R4, R25, 1 ;  /* 0x3f80000019047820 */ /* 0x000fcc0000410000 */
[----:B------:R-:W0:Y:S02]  /*6470*/  F2F.F64.F32 R4, R4 ;  /* 0x0000000400047310 */ /* 0x000e240000201800 */
[----:B0-----:R0:W-:Y:S01]  /*6480*/  STG.E.128 desc[UR36][R2.64], R4 ;  /* 0x0000000402007986 */ /* 0x0011e2000c101d24 */
[----:B------:R-:W-:Y:S05]  /*6490*/  BRA `(.L_x_3684) ;  /* 0x0000000800747947 */ /* 0x000fea0003800000 */
.L_x_3692:
        /* <DEDUP_REMOVED lines=21> */
.L_x_3697:
[----:B------:R-:W-:Y:S05]  /*65f0*/  BSYNC B0 ;  /* 0x0000000000007941 */ /* 0x000fea0003800000 */
.L_x_3696:
[----:B------:R-:W-:-:S05]  /*6600*/  LOP3.LUT R5, R0, R5, RZ, 0xfc, !PT ;  /* 0x0000000500057212 */ /* 0x000fca00078efcff */
[----:B------:R0:W-:Y:S01]  /*6610*/  STG.E.U8 desc[UR36][R2.64], R5 ;  /* 0x0000000502007986 */ /* 0x0001e2000c101124 */
[----:B------:R-:W-:Y:S05]  /*6620*/  BRA `(.L_x_3684) ;  /* 0x0000000800107947 */ /* 0x000fea0003800000 */
.L_x_3695:
        /* <DEDUP_REMOVED lines=13> */
.L_x_3699:
[----:B------:R-:W-:Y:S01]  /*6700*/  IMAD.MOV.U32 R0, RZ, RZ, 0x7f ;  /* 0x0000007fff007424 */ /* 0x000fe200078e00ff */
[----:B------:R-:W-:-:S04]  /*6710*/  ISETP.GT.U32.AND P0, PT, R4, 0x7f800000, PT ;  /* 0x7f8000000400780c */ /* 0x000fc80003f04070 */
[----:B------:R-:W-:-:S09]  /*6720*/  SEL R0, R0, 0x7c, P0 ;  /* 0x0000007c00007807 */ /* 0x000fd20000000000 */
.L_x_3700:
[----:B------:R-:W-:Y:S05]  /*6730*/  BSYNC B0 ;  /* 0x0000000000007941 */ /* 0x000fea0003800000 */
.L_x_3698:
[----:B------:R-:W-:-:S04]  /*6740*/  LOP3.LUT R4, R25, 0x80000000, RZ, 0xc0, !PT ;  /* 0x8000000019047812 */ /* 0x000fc800078ec0ff */
[----:B------:R-:W-:-:S04]  /*6750*/  SHF.R.U32.HI R5, RZ, 0x18, R4 ;  /* 0x00000018ff057819 */ /* 0x000fc80000011604 */
[----:B------:R-:W-:-:S05]  /*6760*/  LOP3.LUT R5, R0, R5, RZ, 0xfc, !PT ;  /* 0x0000000500057212 */ /* 0x000fca00078efcff */
[----:B------:R0:W-:Y:S01]  /*6770*/  STG.E.U8 desc[UR36][R2.64], R5 ;  /* 0x0000000502007986 */ /* 0x0001e2000c101124 */
[----:B------:R-:W-:Y:S05]  /*6780*/  BRA `(.L_x_3684) ;  /* 0x0000000400b87947 */ /* 0x000fea0003800000 */
.L_x_3694:
[----:B------:R-:W-:-:S05]  /*6790*/  HADD2.F32 R0, -RZ, R25.H0_H0 ;  /* 0x20000019ff007230 */ /* 0x000fca0000004100 */
[----:B------:R-:W-:-:S05]  /*67a0*/  F2FP.BF16.F32.PACK_AB R0, RZ, R0 ;  /* 0x00000000ff00723e */ /* 0x000fca00000010ff */
[----:B------:R0:W-:Y:S01]  /*67b0*/  STG.E.U16 desc[UR36][R2.64], R0 ;  /* 0x0000000002007986 */ /* 0x0001e2000c101524 */
[----:B------:R-:W-:Y:S05]  /*67c0*/  BRA `(.L_x_3684) ;  /* 0x0000000400a87947 */ /* 0x000fea0003800000 */
.L_x_3691:
        /* <DEDUP_REMOVED lines=12> */
.L_x_3703:
        /* <DEDUP_REMOVED lines=17> */
.L_x_3706:
[----:B------:R-:W-:-:S04]  /*69a0*/  LOP3.LUT R0, R25, 0x80000000, RZ, 0xc0, !PT ;  /* 0x8000000019007812 */ /* 0x000fc800078ec0ff */
[----:B------:R-:W-:-:S04]  /*69b0*/  SHF.R.U32.HI R5, RZ, 0x18, R0 ;  /* 0x00000018ff057819 */ /* 0x000fc80000011600 */
[----:B------:R-:W-:-:S04]  /*69c0*/  LOP3.LUT R4, R4, R5, RZ, 0xfc, !PT ;  /* 0x0000000504047212 */ /* 0x000fc800078efcff */
[----:B------:R-:W-:-:S07]  /*69d0*/  PRMT R0, R4, 0x7610, R0 ;  /* 0x0000761004007816 */ /* 0x000fce0000000000 */
.L_x_3705:
[----:B------:R-:W-:Y:S05]  /*69e0*/  BSYNC B0 ;  /* 0x0000000000007941 */ /* 0x000fea0003800000 */
.L_x_3704:
[----:B------:R3:W-:Y:S01]  /*69f0*/  STG.E.U8 desc[UR36][R2.64], R0 ;  /* 0x0000000002007986 */ /* 0x0007e2000c101124 */
[----:B------:R-:W-:Y:S05]  /*6a00*/  BRA `(.L_x_3684) ;  /* 0x0000000400187947 */ /* 0x000fea0003800000 */
.L_x_3702:
        /* <DEDUP_REMOVED lines=17> */
.L_x_3709:
[----:B------:R-:W-:-:S04]  /*6b20*/  LOP3.LUT R0, R25, 0x80000000, RZ, 0xc0, !PT ;  /* 0x8000000019007812 */ /* 0x000fc800078ec0ff */
[----:B------:R-:W-:-:S04]  /*6b30*/  SHF.R.U32.HI R5, RZ, 0x18, R0 ;  /* 0x00000018ff057819 */ /* 0x000fc80000011600 */
[----:B------:R-:W-:-:S04]  /*6b40*/  LOP3.LUT R4, R4, R5, RZ, 0xfc, !PT ;  /* 0x0000000504047212 */ /* 0x000fc800078efcff */
[----:B------:R-:W-:-:S07]  /*6b50*/  PRMT R0, R4, 0x7610, R0 ;  /* 0x0000761004007816 */ /* 0x000fce0000000000 */
.L_x_3708:
[----:B------:R-:W-:Y:S05]  /*6b60*/  BSYNC B0 ;  /* 0x0000000000007941 */ /* 0x000fea0003800000 */
.L_x_3707:
[----:B------:R0:W-:Y:S01]  /*6b70*/  STG.E.U8 desc[UR36][R2.64], R0 ;  /* 0x0000000002007986 */ /* 0x0001e2000c101124 */
[----:B------:R-:W-:Y:S05]  /*6b80*/  BRA `(.L_x_3684) ;  /* 0x0000000000b87947 */ /* 0x000fea0003800000 */
.L_x_3701:
        /* <DEDUP_REMOVED lines=22> */
.L_x_3683:
        /* <DEDUP_REMOVED lines=16> */
.L_x_3712:
[----:B------:R-:W-:Y:S05]  /*6df0*/  BRA `(.L_x_3684) ;  /* 0x00000000001c7947 */ /* 0x000fea0003800000 */
.L_x_3711:
[----:B------:R-:W-:-:S06]  /*6e00*/  HADD2.F32 R4, -RZ, R25.H0_H0 ;  /* 0x20000019ff047230 */ /* 0x000fcc0000004100 */
[----:B------:R-:W0:Y:S02]  /*6e10*/  F2I.U64.TRUNC R4, R4 ;  /* 0x0000000400047311 */ /* 0x000e24000020d800 */
[----:B0-----:R2:W-:Y:S01]  /*6e20*/  STG.E.64 desc[UR36][R2.64], R4 ;  /* 0x0000000402007986 */ /* 0x0015e2000c101b24 */
[----:B------:R-:W-:Y:S05]  /*6e30*/  BRA `(.L_x_3684) ;  /* 0x00000000000c7947 */ /* 0x000fea0003800000 */
.L_x_3710:
[----:B------:R-:W-:-:S06]  /*6e40*/  HADD2.F32 R25, -RZ, R25.H0_H0 ;  /* 0x20000019ff197230 */ /* 0x000fcc0000004100 */
[----:B------:R-:W0:Y:S02]  /*6e50*/  F2I.FTZ.U32.TRUNC.NTZ R25, R25 ;  /* 0x0000001900197305 */ /* 0x000e24000021f000 */
[----:B0-----:R0:W-:Y:S02]  /*6e60*/  STG.E desc[UR36][R2.64], R25 ;  /* 0x0000001902007986 */ /* 0x0011e4000c101924 */
.L_x_3684:
        /* <DEDUP_REMOVED lines=25> */
.L_x_3716:
[----:B------:R-:W-:-:S06]  /*7000*/  HADD2.F32 R5, -RZ, R24.H0_H0 ;  /* 0x20000018ff057230 */ /* 0x000fcc0000004100 */
[----:B------:R-:W0:Y:S02]  /*7010*/  F2I.S64.TRUNC R4, R5 ;  /* 0x0000000500047311 */ /* 0x000e24000020d900 */
[----:B0-----:R0:W-:Y:S01]  /*7020*/  STG.E.U8 desc[UR36][R2.64], R4 ;  /* 0x0000000402007986 */ /* 0x0011e2000c101124 */
[----:B------:R-:W-:Y:S05]  /*7030*/  BRA `(.L_x_3718) ;  /* 0x0000000c00847947 */ /* 0x000fea0003800000 */
.L_x_3715:
        /* <DEDUP_REMOVED lines=10> */
.L_x_3720:
[----:B------:R-:W-:-:S04]  /*70e0*/  HADD2.F32 R24, -RZ, R24.H0_H0 ;  /* 0x20000018ff187230 */ /* 0x000fc80000004100 */
[----:B------:R-:W0:Y:S02]  /*70f0*/  F2I.FTZ.TRUNC.NTZ R5, R24 ;  /* 0x0000001800057305 */ /* 0x000e24000021f100 */
[----:B0-----:R0:W-:Y:S01]  /*7100*/  STG.E desc[UR36][R2.64], R5 ;  /* 0x0000000502007986 */ /* 0x0011e2000c101924 */
[----:B------:R-:W-:Y:S05]  /*7110*/  BRA `(.L_x_3718) ;  /* 0x0000000c004c7947 */ /* 0x000fea0003800000 */
.L_x_3719:
[----:B------:R-:W-:-:S04]  /*7120*/  HADD2.F32 R24, -RZ, R24.H0_H0 ;  /* 0x20000018ff187230 */ /* 0x000fc80000004100 */
[----:B------:R-:W0:Y:S02]  /*7130*/  F2I.FTZ.TRUNC.NTZ R5, R24 ;  /* 0x0000001800057305 */ /* 0x000e24000021f100 */
[----:B0-----:R0:W-:Y:S01]  /*7140*/  STG.E.U16 desc[UR36][R2.64], R5 ;  /* 0x0000000502007986 */ /* 0x0011e2000c101524 */
[----:B------:R-:W-:Y:S05]  /*7150*/  BRA `(.L_x_3718) ;  /* 0x0000000c003c7947 */ /* 0x000fea0003800000 */
.L_x_3714:
        /* <DEDUP_REMOVED lines=9> */
.L_x_3722:
[----:B------:R0:W-:Y:S01]  /*71f0*/  STG.E.U16 desc[UR36][R2.64], R24 ;  /* 0x0000001802007986 */ /* 0x0001e2000c101524 */
[----:B------:R-:W-:Y:S05]  /*7200*/  BRA `(.L_x_3718) ;  /* 0x0000000c00107947 */ /* 0x000fea0003800000 */
.L_x_3721:
        /* <DEDUP_REMOVED lines=10> */
.L_x_3724:
[----:B------:R-:W-:-:S05]  /*72b0*/  HADD2.F32 R0, -RZ, R24.H0_H0 ;  /* 0x20000018ff007230 */ /* 0x000fca0000004100 */
[----:B------:R-:W-:-:S04]  /*72c0*/  F2FP.F16.F32.PACK_AB R0, RZ, R0 ;  /* 0x00000000ff00723e */ /* 0x000fc800000000ff */
[----:B------:R-:W-:-:S05]  /*72d0*/  PRMT R0, R0, 0x5410, RZ ;  /* 0x0000541000007816 */ /* 0x000fca00000000ff */
[----:B------:R0:W-:Y:S01]  /*72e0*/  STG.E desc[UR36][R2.64], R0 ;  /* 0x0000000002007986 */ /* 0x0001e2000c101924 */
[----:B------:R-:W-:Y:S05]  /*72f0*/  BRA `(.L_x_3718) ;  /* 0x0000000800d47947 */ /* 0x000fea0003800000 */
.L_x_3723:
[----:B------:R-:W-:-:S05]  /*7300*/  HADD2.F32 R4, -RZ, R24.H0_H0 ;  /* 0x20000018ff047230 */ /* 0x000fca0000004100 */
[----:B------:R-:W-:-:S06]  /*7310*/  FMUL.FTZ R4, R4, 1 ;  /* 0x3f80000004047820 */ /* 0x000fcc0000410000 */
[----:B------:R-:W0:Y:S02]  /*7320*/  F2F.F64.F32 R4, R4 ;  /* 0x0000000400047310 */ /* 0x000e240000201800 */
[----:B0-----:R0:W-:Y:S01]  /*7330*/  STG.E.64 desc[UR36][R2.64], R4 ;  /* 0x0000000402007986 */ /* 0x0011e2000c101b24 */
[----:B------:R-:W-:Y:S05]  /*7340*/  BRA `(.L_x_3718) ;  /* 0x0000000800c07947 */ /* 0x000fea0003800000 */
.L_x_3713:
        /* <DEDUP_REMOVED lines=13> */
.L_x_3727:
[----:B------:R-:W-:Y:S01]  /*7420*/  HADD2.F32 R24, -RZ, R24.H0_H0 ;  /* 0x20000018ff187230 */ /* 0x000fe20000004100 */
[----:B------:R-:W-:-:S04]  /*7430*/  CS2R R6, SRZ ;  /* 0x0000000000067805 */ /* 0x000fc8000001ff00 */
[----:B------:R-:W-:-:S06]  /*7440*/  FMUL.FTZ R4, R24, 1 ;  /* 0x3f80000018047820 */ /* 0x000fcc0000410000 */
[----:B------:R-:W0:Y:S02]  /*7450*/  F2F.F64.F32 R4, R4 ;  /* 0x0000000400047310 */ /* 0x000e240000201800 */
[----:B0-----:R0:W-:Y:S01]  /*7460*/  STG.E.128 desc[UR36][R2.64], R4 ;  /* 0x0000000402007986 */ /* 0x0011e2000c101d24 */
[----:B------:R-:W-:Y:S05]  /*7470*/  BRA `(.L_x_3718) ;  /* 0x0000000800747947 */ /* 0x000fea0003800000 */
.L_x_3726:
        /* <DEDUP_REMOVED lines=21> */
.L_x_3731:
[----:B------:R-:W-:Y:S05]  /*75d0*/  BSYNC B0 ;  /* 0x0000000000007941 */ /* 0x000fea0003800000 */
.L_x_3730:
[----:B------:R-:W-:-:S05]  /*75e0*/  LOP3.LUT R5, R0, R5, RZ, 0xfc, !PT ;  /* 0x0000000500057212 */ /* 0x000fca00078efcff */
[----:B------:R0:W-:Y:S01]  /*75f0*/  STG.E.U8 desc[UR36][R2.64], R5 ;  /* 0x0000000502007986 */ /* 0x0001e2000c101124 */
[----:B------:R-:W-:Y:S05]  /*7600*/  BRA `(.L_x_3718) ;  /* 0x0000000800107947 */ /* 0x000fea0003800000 */
.L_x_3729:
        /* <DEDUP_REMOVED lines=13> */
.L_x_3733:
[----:B------:R-:W-:Y:S01]  /*76e0*/  IMAD.MOV.U32 R0, RZ, RZ, 0x7f ;  /* 0x0000007fff007424 */ /* 0x000fe200078e00ff */
[----:B------:R-:W-:-:S04]  /*76f0*/  ISETP.GT.U32.AND P0, PT, R4, 0x7f800000, PT ;  /* 0x7f8000000400780c */ /* 0x000fc80003f04070 */
[----:B------:R-:W-:-:S09]  /*7700*/  SEL R0, R0, 0x7c, P0 ;  /* 0x0000007c00007807 */ /* 0x000fd20000000000 */
.L_x_3734:
[----:B------:R-:W-:Y:S05]  /*7710*/  BSYNC B0 ;  /* 0x0000000000007941 */ /* 0x000fea0003800000 */
.L_x_3732:
[----:B------:R-:W-:-:S04]  /*7720*/  LOP3.LUT R4, R5, 0x80000000, RZ, 0xc0, !PT ;  /* 0x8000000005047812 */ /* 0x000fc800078ec0ff */
[----:B------:R-:W-:-:S04]  /*7730*/  SHF.R.U32.HI R5, RZ, 0x18, R4 ;  /* 0x00000018ff057819 */ /* 0x000fc80000011604 */
[----:B------:R-:W-:-:S05]  /*7740*/  LOP3.LUT R5, R0, R5, RZ, 0xfc, !PT ;  /* 0x0000000500057212 */ /* 0x000fca00078efcff */
[----:B------:R0:W-:Y:S01]  /*7750*/  STG.E.U8 desc[UR36][R2.64], R5 ;  /* 0x0000000502007986 */ /* 0x0001e2000c101124 */
[----:B------:R-:W-:Y:S05]  /*7760*/  BRA `(.L_x_3718) ;  /* 0x0000000400b87947 */ /* 0x000fea0003800000 */
.L_x_3728:
[----:B------:R-:W-:-:S05]  /*7770*/  HADD2.F32 R0, -RZ, R24.H0_H0 ;  /* 0x20000018ff007230 */ /* 0x000fca0000004100 */
[----:B------:R-:W-:-:S05]  /*7780*/  F2FP.BF16.F32.PACK_AB R0, RZ, R0 ;  /* 0x00000000ff00723e */ /* 0x000fca00000010ff */
[----:B------:R0:W-:Y:S01]  /*7790*/  STG.E.U16 desc[UR36][R2.64], R0 ;  /* 0x0000000002007986 */ /* 0x0001e2000c101524 */
[----:B------:R-:W-:Y:S05]  /*77a0*/  BRA `(.L_x_3718) ;  /* 0x0000000400a87947 */ /* 0x000fea0003800000 */
.L_x_3725:
        /* <DEDUP_REMOVED lines=12> */
.L_x_3737:
        /* <DEDUP_REMOVED lines=17> */
.L_x_3740:
[----:B------:R-:W-:-:S04]  /*7980*/  LOP3.LUT R0, R7, 0x80000000, RZ, 0xc0, !PT ;  /* 0x8000000007007812 */ /* 0x000fc800078ec0ff */
[----:B------:R-:W-:-:S04]  /*7990*/  SHF.R.U32.HI R5, RZ, 0x18, R0 ;  /* 0x00000018ff057819 */ /* 0x000fc80000011600 */
[----:B------:R-:W-:-:S04]  /*79a0*/  LOP3.LUT R4, R4, R5, RZ, 0xfc, !PT ;  /* 0x0000000504047212 */ /* 0x000fc800078efcff */
[----:B------:R-:W-:-:S07]  /*79b0*/  PRMT R0, R4, 0x7610, R0 ;  /* 0x0000761004007816 */ /* 0x000fce0000000000 */
.L_x_3739:
[----:B------:R-:W-:Y:S05]  /*79c0*/  BSYNC B0 ;  /* 0x0000000000007941 */ /* 0x000fea0003800000 */
.L_x_3738:
[----:B------:R0:W-:Y:S01]  /*79d0*/  STG.E.U8 desc[UR36][R2.64], R0 ;  /* 0x0000000002007986 */ /* 0x0001e2000c101124 */
[----:B------:R-:W-:Y:S05]  /*79e0*/  BRA `(.L_x_3718) ;  /* 0x0000000400187947 */ /* 0x000fea0003800000 */
.L_x_3736:
        /* <DEDUP_REMOVED lines=17> */
.L_x_3743:
[----:B------:R-:W-:-:S04]  /*7b00*/  LOP3.LUT R0, R7, 0x80000000, RZ, 0xc0, !PT ;  /* 0x8000000007007812 */ /* 0x000fc800078ec0ff */
[----:B------:R-:W-:-:S04]  /*7b10*/  SHF.R.U32.HI R5, RZ, 0x18, R0 ;  /* 0x00000018ff057819 */ /* 0x000fc80000011600 */
[----:B------:R-:W-:-:S04]  /*7b20*/  LOP3.LUT R4, R4, R5, RZ, 0xfc, !PT ;  /* 0x0000000504047212 */ /* 0x000fc800078efcff */
[----:B------:R-:W-:-:S07]  /*7b30*/  PRMT R0, R4, 0x7610, R0 ;  /* 0x0000761004007816 */ /* 0x000fce0000000000 */
.L_x_3742:
[----:B------:R-:W-:Y:S05]  /*7b40*/  BSYNC B0 ;  /* 0x0000000000007941 */ /* 0x000fea0003800000 */
.L_x_3741:
[----:B------:R3:W-:Y:S01]  /*7b50*/  STG.E.U8 desc[UR36][R2.64], R0 ;  /* 0x0000000002007986 */ /* 0x0007e2000c101124 */
[----:B------:R-:W-:Y:S05]  /*7b60*/  BRA `(.L_x_3718) ;  /* 0x0000000000b87947 */ /* 0x000fea0003800000 */
.L_x_3735:
        /* <DEDUP_REMOVED lines=22> */
.L_x_3717:
        /* <DEDUP_REMOVED lines=16> */
.L_x_3746:
[----:B------:R-:W-:Y:S05]  /*7dd0*/  BRA `(.L_x_3718) ;  /* 0x00000000001c7947 */ /* 0x000fea0003800000 */
.L_x_3745:
[----:B------:R-:W-:-:S06]  /*7de0*/  HADD2.F32 R4, -RZ, R24.H0_H0 ;  /* 0x20000018ff047230 */ /* 0x000fcc0000004100 */
[----:B------:R-:W0:Y:S02]  /*7df0*/  F2I.U64.TRUNC R4, R4 ;  /* 0x0000000400047311 */ /* 0x000e24000020d800 */
[----:B0-----:R1:W-:Y:S01]  /*7e00*/  STG.E.64 desc[UR36][R2.64], R4 ;  /* 0x0000000402007986 */ /* 0x0013e2000c101b24 */
[----:B------:R-:W-:Y:S05]  /*7e10*/  BRA `(.L_x_3718) ;  /* 0x00000000000c7947 */ /* 0x000fea0003800000 */
.L_x_3744:
[----:B------:R-:W-:-:S04]  /*7e20*/  HADD2.F32 R24, -RZ, R24.H0_H0 ;  /* 0x20000018ff187230 */ /* 0x000fc80000004100 */
[----:B------:R-:W0:Y:S02]  /*7e30*/  F2I.FTZ.U32.TRUNC.NTZ R5, R24 ;  /* 0x0000001800057305 */ /* 0x000e24000021f000 */
[----:B0-----:R0:W-:Y:S02]  /*7e40*/  STG.E desc[UR36][R2.64], R5 ;  /* 0x0000000502007986 */ /* 0x0011e4000c101924 */
.L_x_3718:
[----:B------:R-:W-:-:S07]  /*7e50*/  VIADD R19, R19, 0x80 ;  /* 0x0000008013137836 */ /* 0x000fce0000000000 */
.L_x_3678:
[----:B------:R-:W-:Y:S05]  /*7e60*/  BSYNC B6 ;  /* 0x0000000000067941 */ /* 0x000fea0003800000 */
.L_x_3677:
        /* <DEDUP_REMOVED lines=23> */
.L_x_3750:
[----:B------:R-:W-:-:S06]  /*7fe0*/  HADD2.F32 R5, -RZ, R22.H0_H0 ;  /* 0x20000016ff057230 */ /* 0x000fcc0000004100 */
[----:B------:R-:W0:Y:S02]  /*7ff0*/  F2I.S64.TRUNC R4, R5 ;  /* 0x0000000500047311 */ /* 0x000e24000020d900 */
[----:B0-----:R-:W-:Y:S01]  /*8000*/  STG.E.U8 desc[UR36][R2.64], R4 ;  /* 0x0000000402007986 */ /* 0x001fe2000c101124 */
[----:B------:R-:W-:Y:S05]  /*8010*/  EXIT ;  /* 0x000000000000794d */ /* 0x000fea0003800000 */
.L_x_3749:
        /* <DEDUP_REMOVED lines=10> */
.L_x_3753:
[----:B------:R-:W-:-:S04]  /*80c0*/  HADD2.F32 R22, -RZ, R22.H0_H0 ;  /* 0x20000016ff167230 */ /* 0x000fc80000004100 */
[----:B------:R-:W0:Y:S02]  /*80d0*/  F2I.FTZ.TRUNC.NTZ R5, R22 ;  /* 0x0000001600057305 */ /* 0x000e24000021f100 */
[----:B0-----:R-:W-:Y:S01]  /*80e0*/  STG.E desc[UR36][R2.64], R5 ;  /* 0x0000000502007986 */ /* 0x001fe2000c101924 */
[----:B------:R-:W-:Y:S05]  /*80f0*/  EXIT ;  /* 0x000000000000794d */ /* 0x000fea0003800000 */
.L_x_3752:
[----:B------:R-:W-:-:S04]  /*8100*/  HADD2.F32 R22, -RZ, R22.H0_H0 ;  /* 0x20000016ff167230 */ /* 0x000fc80000004100 */
[----:B------:R-:W0:Y:S02]  /*8110*/  F2I.FTZ.TRUNC.NTZ R5, R22 ;  /* 0x0000001600057305 */ /* 0x000e24000021f100 */
[----:B0-----:R-:W-:Y:S01]  /*8120*/  STG.E.U16 desc[UR36][R2.64], R5 ;  /* 0x0000000502007986 */ /* 0x001fe2000c101524 */
[----:B------:R-:W-:Y:S05]  /*8130*/  EXIT ;  /* 0x000000000000794d */ /* 0x000fea0003800000 */
.L_x_3748:
        /* <DEDUP_REMOVED lines=9> */
.L_x_3755:
[----:B------:R-:W-:Y:S01]  /*81d0*/  STG.E.U16 desc[UR36][R2.64], R22 ;  /* 0x0000001602007986 */ /* 0x000fe2000c101524 */
[----:B------:R-:W-:Y:S05]  /*81e0*/  EXIT ;  /* 0x000000000000794d */ /* 0x000fea0003800000 */
.L_x_3754:
        /* <DEDUP_REMOVED lines=10> */
.L_x_3757:
[----:B------:R-:W-:-:S05]  /*8290*/  HADD2.F32 R0, -RZ, R22.H0_H0 ;  /* 0x20000016ff007230 */ /* 0x000fca0000004100 */
[----:B------:R-:W-:-:S04]  /*82a0*/  F2FP.F16.F32.PACK_AB R0, RZ, R0 ;  /* 0x00000000ff00723e */ /* 0x000fc800000000ff */
[----:B------:R-:W-:-:S05]  /*82b0*/  PRMT R0, R0, 0x5410, RZ ;  /* 0x0000541000007816 */ /* 0x000fca00000000ff */
[----:B------:R-:W-:Y:S01]  /*82c0*/  STG.E desc[UR36][R2.64], R0 ;  /* 0x0000000002007986 */ /* 0x000fe2000c101924 */
[----:B------:R-:W-:Y:S05]  /*82d0*/  EXIT ;  /* 0x000000000000794d */ /* 0x000fea0003800000 */
.L_x_3756:
[----:B------:R-:W-:-:S05]  /*82e0*/  HADD2.F32 R4, -RZ, R22.H0_H0 ;  /* 0x20000016ff047230 */ /* 0x000fca0000004100 */
[----:B------:R-:W-:-:S06]  /*82f0*/  FMUL.FTZ R4, R4, 1 ;  /* 0x3f80000004047820 */ /* 0x000fcc0000410000 */
[----:B------:R-:W0:Y:S02]  /*8300*/  F2F.F64.F32 R4, R4 ;  /* 0x0000000400047310 */ /* 0x000e240000201800 */
[----:B0-----:R-:W-:Y:S01]  /*8310*/  STG.E.64 desc[UR36][R2.64], R4 ;  /* 0x0000000402007986 */ /* 0x001fe2000c101b24 */
[----:B------:R-:W-:Y:S05]  /*8320*/  EXIT ;  /* 0x000000000000794d */ /* 0x000fea0003800000 */
.L_x_3747:
        /* <DEDUP_REMOVED lines=13> */
.L_x_3760:
[----:B------:R-:W-:Y:S01]  /*8400*/  HADD2.F32 R22, -RZ, R22.H0_H0 ;  /* 0x20000016ff167230 */ /* 0x000fe20000004100 */
[----:B------:R-:W-:-:S04]  /*8410*/  CS2R R6, SRZ ;  /* 0x0000000000067805 */ /* 0x000fc8000001ff00 */
[----:B------:R-:W-:-:S06]  /*8420*/  FMUL.FTZ R4, R22, 1 ;  /* 0x3f80000016047820 */ /* 0x000fcc0000410000 */
[----:B------:R-:W0:Y:S02]  /*8430*/  F2F.F64.F32 R4, R4 ;  /* 0x0000000400047310 */ /* 0x000e240000201800 */
[----:B0-----:R-:W-:Y:S01]  /*8440*/  STG.E.128 desc[UR36][R2.64], R4 ;  /* 0x0000000402007986 */ /* 0x001fe2000c101d24 */
[----:B------:R-:W-:Y:S05]  /*8450*/  EXIT ;  /* 0x000000000000794d */ /* 0x000fea0003800000 */
.L_x_3759:
        /* <DEDUP_REMOVED lines=21> */
.L_x_3764:
[----:B------:R-:W-:Y:S05]  /*85b0*/  BSYNC B0 ;  /* 0x0000000000007941 */ /* 0x000fea0003800000 */
.L_x_3763:
[----:B------:R-:W-:-:S05]  /*85c0*/  LOP3.LUT R5, R0, R5, RZ, 0xfc, !PT ;  /* 0x0000000500057212 */ /* 0x000fca00078efcff */
[----:B------:R-:W-:Y:S01]  /*85d0*/  STG.E.U8 desc[UR36][R2.64], R5 ;  /* 0x0000000502007986 */ /* 0x000fe2000c101124 */
[----:B------:R-:W-:Y:S05]  /*85e0*/  EXIT ;  /* 0x000000000000794d */ /* 0x000fea0003800000 */
.L_x_3762:
        /* <DEDUP_REMOVED lines=13> */
.L_x_3766:
[----:B------:R-:W-:Y:S01]  /*86c0*/  IMAD.MOV.U32 R0, RZ, RZ, 0x7f ;  /* 0x0000007fff007424 */ /* 0x000fe200078e00ff */
[----:B------:R-:W-:-:S04]  /*86d0*/  ISETP.GT.U32.AND P0, PT, R4, 0x7f800000, PT ;  /* 0x7f8000000400780c */ /* 0x000fc80003f04070 */
[----:B------:R-:W-:-:S09]  /*86e0*/  SEL R0, R0, 0x7c, P0 ;  /* 0x0000007c00007807 */ /* 0x000fd20000000000 */
.L_x_3767:
[----:B------:R-:W-:Y:S05]  /*86f0*/  BSYNC B0 ;  /* 0x0000000000007941 */ /* 0x000fea0003800000 */
.L_x_3765:
[----:B------:R-:W-:-:S04]  /*8700*/  LOP3.LUT R4, R5, 0x80000000, RZ, 0xc0, !PT ;  /* 0x8000000005047812 */ /* 0x000fc800078ec0ff */
[----:B------:R-:W-:-:S04]  /*8710*/  SHF.R.U32.HI R5, RZ, 0x18, R4 ;  /* 0x00000018ff057819 */ /* 0x000fc80000011604 */
[----:B------:R-:W-:-:S05]  /*8720*/  LOP3.LUT R5, R0, R5, RZ, 0xfc, !PT ;  /* 0x0000000500057212 */ /* 0x000fca00078efcff */
[----:B------:R-:W-:Y:S01]  /*8730*/  STG.E.U8 desc[UR36][R2.64], R5 ;  /* 0x0000000502007986 */ /* 0x000fe2000c101124 */
[----:B------:R-:W-:Y:S05]  /*8740*/  EXIT ;  /* 0x000000000000794d */ /* 0x000fea0003800000 */
.L_x_3761:
[----:B------:R-:W-:-:S05]  /*8750*/  HADD2.F32 R0, -RZ, R22.H0_H0 ;  /* 0x20000016ff007230 */ /* 0x000fca0000004100 */
[----:B------:R-:W-:-:S05]  /*8760*/  F2FP.BF16.F32.PACK_AB R0, RZ, R0 ;  /* 0x00000000ff00723e */ /* 0x000fca00000010ff */
[----:B------:R-:W-:Y:S01]  /*8770*/  STG.E.U16 desc[UR36][R2.64], R0 ;  /* 0x0000000002007986 */ /* 0x000fe2000c101524 */
[----:B------:R-:W-:Y:S05]  /*8780*/  EXIT ;  /* 0x000000000000794d */ /* 0x000fea0003800000 */
.L_x_3758:
        /* <DEDUP_REMOVED lines=12> */
.L_x_3770:
        /* <DEDUP_REMOVED lines=17> */
.L_x_3773:
[----:B------:R-:W-:-:S04]  /*8960*/  LOP3.LUT R0, R7, 0x80000000, RZ, 0xc0, !PT ;  /* 0x8000000007007812 */ /* 0x000fc800078ec0ff */
[----:B------:R-:W-:-:S04]  /*8970*/  SHF.R.U32.HI R5, RZ, 0x18, R0 ;  /* 0x00000018ff057819 */ /* 0x000fc80000011600 */
[----:B------:R-:W-:-:S04]  /*8980*/  LOP3.LUT R4, R4, R5, RZ, 0xfc, !PT ;  /* 0x0000000504047212 */ /* 0x000fc800078efcff */
[----:B------:R-:W-:-:S07]  /*8990*/  PRMT R0, R4, 0x7610, R0 ;  /* 0x0000761004007816 */ /* 0x000fce0000000000 */
.L_x_3772:
[----:B------:R-:W-:Y:S05]  /*89a0*/  BSYNC B0 ;  /* 0x0000000000007941 */ /* 0x000fea0003800000 */
.L_x_3771:
[----:B------:R-:W-:Y:S01]  /*89b0*/  STG.E.U8 desc[UR36][R2.64], R0 ;  /* 0x0000000002007986 */ /* 0x000fe2000c101124 */
[----:B------:R-:W-:Y:S05]  /*89c0*/  EXIT ;  /* 0x000000000000794d */ /* 0x000fea0003800000 */
.L_x_3769:
        /* <DEDUP_REMOVED lines=17> */
.L_x_3776:
[----:B------:R-:W-:-:S04]  /*8ae0*/  LOP3.LUT R0, R7, 0x80000000, RZ, 0xc0, !PT ;  /* 0x8000000007007812 */ /* 0x000fc800078ec0ff */
[----:B------:R-:W-:-:S04]  /*8af0*/  SHF.R.U32.HI R5, RZ, 0x18, R0 ;  /* 0x00000018ff057819 */ /* 0x000fc80000011600 */
[----:B------:R-:W-:-:S04]  /*8b00*/  LOP3.LUT R4, R4, R5, RZ, 0xfc, !PT ;  /* 0x0000000504047212 */ /* 0x000fc800078efcff */
[----:B------:R-:W-:-:S07]  /*8b10*/  PRMT R0, R4, 0x7610, R0 ;  /* 0x0000761004007816 */ /* 0x000fce0000000000 */
.L_x_3775:
[----:B------:R-:W-:Y:S05]  /*8b20*/  BSYNC B0 ;  /* 0x0000000000007941 */ /* 0x000fea0003800000 */
.L_x_3774:
[----:B------:R-:W-:Y:S01]  /*8b30*/  STG.E.U8 desc[UR36][R2.64], R0 ;  /* 0x0000000002007986 */ /* 0x000fe2000c101124 */
[----:B------:R-:W-:Y:S05]  /*8b40*/  EXIT ;  /* 0x000000000000794d */ /* 0x000fea0003800000 */
.L_x_3768:
        /* <DEDUP_REMOVED lines=22> */
.L_x_3751:
        /* <DEDUP_REMOVED lines=16> */
.L_x_3779:
[----:B------:R-:W-:Y:S05]  /*8db0*/  EXIT ;  /* 0x000000000000794d */ /* 0x000fea0003800000 */
.L_x_3778:
[----:B------:R-:W-:-:S06]  /*8dc0*/  HADD2.F32 R4, -RZ, R22.H0_H0 ;  /* 0x20000016ff047230 */ /* 0x000fcc0000004100 */
[----:B------:R-:W0:Y:S02]  /*8dd0*/  F2I.U64.TRUNC R4, R4 ;  /* 0x0000000400047311 */ /* 0x000e24000020d800 */
[----:B0-----:R-:W-:Y:S01]  /*8de0*/  STG.E.64 desc[UR36][R2.64], R4 ;  /* 0x0000000402007986 */ /* 0x001fe2000c101b24 */
[----:B------:R-:W-:Y:S05]  /*8df0*/  EXIT ;  /* 0x000000000000794d */ /* 0x000fea0003800000 */
.L_x_3777:
[----:B------:R-:W-:-:S04]  /*8e00*/  HADD2.F32 R22, -RZ, R22.H0_H0 ;  /* 0x20000016ff167230 */ /* 0x000fc80000004100 */
[----:B------:R-:W0:Y:S02]  /*8e10*/  F2I.FTZ.U32.TRUNC.NTZ R5, R22 ;  /* 0x0000001600057305 */ /* 0x000e24000021f000 */
[----:B0-----:R-:W-:Y:S01]  /*8e20*/  STG.E desc[UR36][R2.64], R5 ;  /* 0x0000000502007986 */ /* 0x001fe2000c101924 */
[----:B------:R-:W-:Y:S05]  /*8e30*/  EXIT ;  /* 0x000000000000794d */ /* 0x000fea0003800000 */
        .weak           $__internal_8_$__cuda_sm20_dblrcp_rn_slowpath_v3
        .type           $__internal_8_$__cuda_sm20_dblrcp_rn_slowpath_v3,@function
        .size           $__internal_8_$__cuda_sm20_dblrcp_rn_slowpath_v3,(.L_x_71443 - $__internal_8_$__cuda_sm20_dblrcp_rn_slowpath_v3)
$__internal_8_$__cuda_sm20_dblrcp_rn_slowpath_v3:
[----:B------:R-:W-:Y:S01]  /*8e40*/  IMAD.MOV.U32 R4, RZ, RZ, R6 ;  /* 0x000000ffff047224 */ /* 0x000fe200078e0006 */
[----:B------:R-:W-:Y:S05]  /*8e50*/  BSSY B2, `(.L_x_3780) ;  /* 0x0000025000027945 */ /* 0x000fea0003800000 */
        /* <DEDUP_REMOVED lines=24> */
.L_x_3783:
        /* <DEDUP_REMOVED lines=10> */
.L_x_3781:
[----:B------:R-:W-:Y:S01]  /*9080*/  LOP3.LUT R9, R5, 0x80000, RZ, 0xfc, !PT ;  /* 0x0008000005097812 */ /* 0x000fe200078efcff */
[----:B------:R-:W-:-:S07]  /*9090*/  IMAD.MOV.U32 R8, RZ, RZ, R4 ;  /* 0x000000ffff087224 */ /* 0x000fce00078e0004 */
.L_x_3782:
[----:B------:R-:W-:Y:S05]  /*90a0*/  BSYNC B2 ;  /* 0x0000000000027941 */ /* 0x000fea0003800000 */
.L_x_3780:
[----:B------:R-:W-:-:S04]  /*90b0*/  IMAD.MOV.U32 R13, RZ, RZ, 0x0 ;  /* 0x00000000ff0d7424 */ /* 0x000fc800078e00ff */
[----:B------:R-:W-:Y:S05]  /*90c0*/  RET.REL.NODEC R12 `(_ZN2at6native27unrolled_elementwise_kernelIZNS0_50_GLOBAL__N__2680c7bb_12_PowKernel_cu_140f0503_289629pow_tensor_scalar_kernel_implIN3c104HalfES5_EEvRNS_18TensorIteratorBaseET0_EUlS5_E1_St5arrayIPcLm2EELi4E23TrivialOffsetCalculatorILi1EjESE_NS0_6memory12LoadWithCastILi1EEENSF_13StoreWithCastILi1EEEEEviT_S8_T2_T3_T4_T5_) ;  /* 0xffffff6c0ccc7950 */ /* 0x000fea0003c3ffff */
.L_x_3784:
        /* <DEDUP_REMOVED lines=11> */
.L_x_71443:


//--------------------- .text._ZN2at6native18elementwise_kernelILi128ELi4EZNS0_22gpu_kernel_impl_nocastIZNS0_50_GLOBAL__N__2680c7bb_12_PowKernel_cu_140f0503_289629pow_tensor_scalar_kernel_implIN3c104HalfES6_EEvRNS_18TensorIteratorBaseET0_EUlS6_E1_EEvS8_RKT_EUliE_EEviT1_ --------------------------
	.section	.text._ZN2at6native18elementwise_kernelILi128ELi4EZNS0_22gpu_kernel_impl_nocastIZNS0_50_GLOBAL__N__2680c7bb_12_PowKernel_cu_140f0503_289629pow_tensor_scalar_kernel_implIN3c104HalfES6_EEvRNS_18TensorIteratorBaseET0_EUlS6_E1_EEvS8_RKT_EUliE_EEviT1_,"ax",@progbits
	.align	128
        .global         _ZN2at6native18elementwise_kernelILi128ELi4EZNS0_22gpu_kernel_impl_nocastIZNS0_50_GLOBAL__N__2680c7bb_12_PowKernel_cu_140f0503_289629pow_tensor_scalar_kernel_implIN3c104HalfES6_EEvRNS_18TensorIteratorBaseET0_EUlS6_E1_EEvS8_RKT_EUliE_EEviT1_
        .type           _ZN2at6native18elementwise_kernelILi128ELi4EZNS0_22gpu_kernel_impl_nocastIZNS0_50_GLOBAL__N__2680c7bb_12_PowKernel_cu_140f0503_289629pow_tensor_scalar_kernel_implIN3c104HalfES6_EEvRNS_18TensorIteratorBaseET0_EUlS6_E1_EEvS8_RKT_EUliE_EEviT1_,@function
        .size           _ZN2at6native18elementwise_kernelILi128ELi4EZNS0_22gpu_kernel_impl_nocastIZNS0_50_GLOBAL__N__2680c7bb_12_PowKernel_cu_140f0503_289629pow_tensor_scalar_kernel_implIN3c104HalfES6_EEvRNS_18TensorIteratorBaseET0_EUlS6_E1_EEvS8_RKT_EUliE_EEviT1_,(.L_x_71444 - _ZN2at6native18elementwise_kernelILi128ELi4EZNS0_22gpu_kernel_impl_nocastIZNS0_50_GLOBAL__N__2680c7bb_12_PowKernel_cu_140f0503_289629pow_tensor_scalar_kernel_implIN3c104HalfES6_EEvRNS_18TensorIteratorBaseET0_EUlS6_E1_EEvS8_RKT_EUliE_EEviT1_)
        .other          _ZN2at6native18elementwise_kernelILi128ELi4EZNS0_22gpu_kernel_impl_nocastIZNS0_50_GLOBAL__N__2680c7bb_12_PowKernel_cu_140f0503_289629pow_tensor_scalar_kernel_implIN3c104HalfES6_EEvRNS_18TensorIteratorBaseET0_EUlS6_E1_EEvS8_RKT_EUliE_EEviT1_,@"STO_CUDA_ENTRY STV_DEFAULT"
_ZN2at6native18elementwise_kernelILi128ELi4EZNS0_22gpu_kernel_impl_nocastIZNS0_50_GLOBAL__N__2680c7bb_12_PowKernel_cu_140f0503_289629pow_tensor_scalar_kernel_implIN3c104HalfES6_EEvRNS_18TensorIteratorBaseET0_EUlS6_E1_EEvS8_RKT_EUliE_EEviT1_:
.text._ZN2at6native18elementwise_kernelILi128ELi4EZNS0_22gpu_kernel_impl_nocastIZNS0_50_GLOBAL__N__2680c7bb_12_PowKernel_cu_140f0503_289629pow_tensor_scalar_kernel_implIN3c104HalfES6_EEvRNS_18TensorIteratorBaseET0_EUlS6_E1_EEvS8_RKT_EUliE_EEviT1_:
        /* <DEDUP_REMOVED lines=311> */
.L_x_3787:
[----:B------:R-:W-:Y:S02]  /*1370*/  ULDC.64 UR6, c[0x0][0x418] ;  /* 0x0001060000067ab9 */ /* 0x000fe40000000a00 */
[----:B------:R-:W-:-:S04]  /*1380*/  IADD3 R10, P0, R2, UR6, RZ ;  /* 0x00000006020a7c10 */ /* 0x000fc8000ff1e0ff */
[----:B------:R-:W-:Y:S01]  /*1390*/  IADD3.X R11, RZ, UR7, RZ, P0, !PT ;  /* 0x00000007ff0b7c10 */ /* 0x000fe200087fe4ff */
[----:B------:R-:W-:-:S04]  /*13a0*/  ULDC.64 UR6, c[0x0][0x410] ;  /* 0x0001040000067ab9 */ /* 0x000fc80000000a00 */
[----:B------:R-:W2:Y:S01]  /*13b0*/  LDG.E.U16 R10, desc[UR4][R10.64] ;  /* 0x000000040a0a7981 */ /* 0x000ea2000c1e1500 */
[----:B------:R-:W-:Y:S01]  /*13c0*/  IADD3 R6, P1, R7, UR6, RZ ;  /* 0x0000000607067c10 */ /* 0x000fe2000ff3e0ff */
[----:B------:R-:W-:Y:S04]  /*13d0*/  BSSY B1, `(.L_x_3788) ;  /* 0x0000017000017945 */ /* 0x000fe80003800000 */
[----:B------:R-:W-:Y:S02]  /*13e0*/  IMAD.X R7, RZ, RZ, UR7, P1 ;  /* 0x00000007ff077e24 */ /* 0x000fe400088e06ff */
[----:B--2---:R-:W-:-:S05]  /*13f0*/  HADD2.F32 R2, -RZ, R10.H0_H0 ;  /* 0x2000000aff027230 */ /* 0x004fca0000004100 */
[----:B------:R-:W-:-:S05]  /*1400*/  FMUL.FTZ R2, R2, R2 ;  /* 0x0000000202027220 */ /* 0x000fca0000410000 */
[----:B------:R-:W-:-:S05]  /*1410*/  F2FP.F16.F32.PACK_AB R2, RZ, R2 ;  /* 0x00000002ff02723e */ /* 0x000fca00000000ff */
[----:B------:R-:W-:-:S05]  /*1420*/  HADD2.F32 R2, -RZ, R2.H0_H0 ;  /* 0x20000002ff027230 */ /* 0x000fca0000004100 */
        /* <DEDUP_REMOVED lines=14> */
[----:B------:R-:W-:Y:S05]  /*1510*/  CALL.REL.NOINC `($__internal_9_$__cuda_sm20_dblrcp_rn_slowpath_v3) ;  /* 0x0000004000607944 */ /* 0x000fea0003c00000 */
[----:B------:R-:W-:Y:S02]  /*1520*/  MOV R8, R10 ;  /* 0x0000000a00087202 */ /* 0x000fe40000000f00 */
[----:B------:R-:W-:-:S07]  /*1530*/  MOV R9, R11 ;  /* 0x0000000b00097202 */ /* 0x000fce0000000f00 */
.L_x_3789:
[----:B------:R-:W-:Y:S05]  /*1540*/  BSYNC B1 ;  /* 0x0000000000017941 */ /* 0x000fea0003800000 */
.L_x_3788:
[----:B------:R-:W-:Y:S01]  /*1550*/  UMOV UR6, 0xf0000000 ;  /* 0xf000000000067882 */ /* 0x000fe20000000000 */
[----:B------:R-:W-:Y:S01]  /*1560*/  UMOV UR7, 0x380fffff ;  /* 0x380fffff00077882 */ /* 0x000fe20000000000 */
[----:B------:R-:W0:Y:S01]  /*1570*/  F2F.F32.F64 R2, R8 ;  /* 0x0000000800027310 */ /* 0x000e220000301000 */
[----:B------:R-:W-:Y:S01]  /*1580*/  DSETP.GEU.AND P0, PT, |R8|, UR6, PT ;  /* 0x0000000608007e2a */ /* 0x000fe2000bf0e200 */
[----:B------:R-:W-:-:S04]  /*1590*/  LEA R0, R5, R0, 0x9 ;  /* 0x0000000005007211 */ /* 0x000fc800078e48ff */
[----:B------:R-:W-:-:S09]  /*15a0*/  IADD3 R3, R0, 0x80, RZ ;  /* 0x0000008000037810 */ /* 0x000fd20007ffe0ff */
[----:B0-----:R-:W-:-:S05]  /*15b0*/  @!P0 FMUL R2, R2, 1.175494350822287508e-38 ;  /* 0x0080000002028820 */ /* 0x001fca0000400000 */
[----:B------:R-:W-:-:S05]  /*15c0*/  F2FP.F16.F32.PACK_AB R2, RZ, R2 ;  /* 0x00000002ff02723e */ /* 0x000fca00000000ff */
[----:B------:R0:W-:Y:S02]  /*15d0*/  STG.E.U16 desc[UR4][R6.64], R2 ;  /* 0x0000000206007986 */ /* 0x0001e4000c101504 */
.L_x_3786:
[----:B------:R-:W-:Y:S05]  /*15e0*/  BSYNC B0 ;  /* 0x0000000000007941 */ /* 0x000fea0003800000 */
.L_x_3785:
[----:B------:R-:W-:Y:S01]  /*15f0*/  ULDC UR6, c[0x0][0x210] ;  /* 0x0000840000067ab9 */ /* 0x000fe20000000800 */
[----:B------:R-:W-:Y:S01]  /*1600*/  BSSY B0, `(.L_x_3790) ;  /* 0x0000157000007945 */ /* 0x000fe20003800000 */
[----:B------:R-:W-:-:S13]  /*1610*/  ISETP.GE.AND P0, PT, R3, UR6, PT ;  /* 0x0000000603007c0c */ /* 0x000fda000bf06270 */
[----:B------:R-:W-:Y:S05]  /*1620*/  @P0 BRA `(.L_x_3791) ;  /* 0x0000001400500947 */ /* 0x000fea0003800000 */
[----:B------:R-:W1:Y:S01]  /*1630*/  LDC R4, c[0x0][0x218] ;  /* 0x00008600ff047b82 */ /* 0x000e620000000800 */
        /* <DEDUP_REMOVED lines=301> */
.L_x_3792:
[----:B------:R-:W-:Y:S02]  /*2910*/  ULDC.64 UR6, c[0x0][0x418] ;  /* 0x0001060000067ab9 */ /* 0x000fe40000000a00 */
[----:B------:R-:W-:-:S04]  /*2920*/  IADD3 R10, P0, R0, UR6, RZ ;  /* 0x00000006000a7c10 */ /* 0x000fc8000ff1e0ff */
[----:B------:R-:W-:Y:S01]  /*2930*/  IADD3.X R11, RZ, UR7, RZ, P0, !PT ;  /* 0x00000007ff0b7c10 */ /* 0x000fe200087fe4ff */
[----:B------:R-:W-:-:S04]  /*2940*/  ULDC.64 UR6, c[0x0][0x410] ;  /* 0x0001040000067ab9 */ /* 0x000fc80000000a00 */
[----:B------:R-:W2:Y:S01]  /*2950*/  LDG.E.U16 R10, desc[UR4][R10.64] ;  /* 0x000000040a0a7981 */ /* 0x000ea2000c1e1500 */
[----:B------:R-:W-:Y:S01]  /*2960*/  IADD3 R4, P1, R5, UR6, RZ ;  /* 0x0000000605047c10 */ /* 0x000fe2000ff3e0ff */
[----:B------:R-:W-:Y:S03]  /*2970*/  BSSY B1, `(.L_x_3793) ;  /* 0x0000017000017945 */ /* 0x000fe60003800000 */
[----:B------:R-:W-:Y:S01]  /*2980*/  IADD3.X R5, RZ, UR7, RZ, P1, !PT ;  /* 0x00000007ff057c10 */ /* 0x000fe20008ffe4ff */
[----:B--2---:R-:W-:-:S05]  /*2990*/  HADD2.F32 R0, -RZ, R10.H0_H0 ;  /* 0x2000000aff007230 */ /* 0x004fca0000004100 */
[----:B------:R-:W-:-:S05]  /*29a0*/  FMUL.FTZ R0, R0, R0 ;  /* 0x0000000000007220 */ /* 0x000fca0000410000 */
[----:B------:R-:W-:-:S05]  /*29b0*/  F2FP.F16.F32.PACK_AB R0, RZ, R0 ;  /* 0x00000000ff00723e */ /* 0x000fca00000000ff */
[----:B------:R-:W-:-:S05]  /*29c0*/  HADD2.F32 R0, -RZ, R0.H0_H0 ;  /* 0x20000000ff007230 */ /* 0x000fca0000004100 */
        /* <DEDUP_REMOVED lines=14> */
[----:B------:R-:W-:Y:S05]  /*2ab0*/  CALL.REL.NOINC `($__internal_9_$__cuda_sm20_dblrcp_rn_slowpath_v3) ;  /* 0x0000002800f87944 */ /* 0x000fea0003c00000 */
[----:B------:R-:W-:Y:S01]  /*2ac0*/  MOV R8, R10 ;  /* 0x0000000a00087202 */ /* 0x000fe20000000f00 */
[----:B------:R-:W-:-:S07]  /*2ad0*/  IMAD.MOV.U32 R9, RZ, RZ, R11 ;  /* 0x000000ffff097224 */ /* 0x000fce00078e000b */
.L_x_3794:
[----:B------:R-:W-:Y:S05]  /*2ae0*/  BSYNC B1 ;  /* 0x0000000000017941 */ /* 0x000fea0003800000 */
.L_x_3793:
[----:B------:R-:W-:Y:S01]  /*2af0*/  UMOV UR6, 0xf0000000 ;  /* 0xf000000000067882 */ /* 0x000fe20000000000 */
[----:B------:R-:W-:Y:S01]  /*2b00*/  UMOV UR7, 0x380fffff ;  /* 0x380fffff00077882 */ /* 0x000fe20000000000 */
[----:B------:R-:W0:Y:S01]  /*2b10*/  F2F.F32.F64 R0, R8 ;  /* 0x0000000800007310 */ /* 0x000e220000301000 */
[----:B------:R-:W-:Y:S01]  /*2b20*/  DSETP.GEU.AND P0, PT, |R8|, UR6, PT ;  /* 0x0000000608007e2a */ /* 0x000fe2000bf0e200 */
[----:B------:R-:W-:-:S13]  /*2b30*/  IADD3 R3, R3, 0x80, RZ ;  /* 0x0000008003037810 */ /* 0x000fda0007ffe0ff */
[----:B0-----:R-:W-:-:S05]  /*2b40*/  @!P0 FMUL R0, R0, 1.175494350822287508e-38 ;  /* 0x0080000000008820 */ /* 0x001fca0000400000 */
[----:B------:R-:W-:-:S05]  /*2b50*/  F2FP.F16.F32.PACK_AB R0, RZ, R0 ;  /* 0x00000000ff00723e */ /* 0x000fca00000000ff */
[----:B------:R1:W-:Y:S02]  /*2b60*/  STG.E.U16 desc[UR4][R4.64], R0 ;  /* 0x0000000004007986 */ /* 0x0003e4000c101504 */
.L_x_3791:
[----:B------:R-:W-:Y:S05]  /*2b70*/  BSYNC B0 ;  /* 0x0000000000007941 */ /* 0x000fea0003800000 */
.L_x_3790:
[----:B------:R-:W-:Y:S01]  /*2b80*/  ULDC UR6, c[0x0][0x210] ;  /* 0x0000840000067ab9 */ /* 0x000fe20000000800 */
[----:B------:R-:W-:Y:S01]  /*2b90*/  BSSY B0, `(.L_x_3795) ;  /* 0x0000157000007945 */ /* 0x000fe20003800000 */
[----:B------:R-:W-:-:S13]  /*2ba0*/  ISETP.GE.AND P0, PT, R3, UR6, PT ;  /* 0x0000000603007c0c */ /* 0x000fda000bf06270 */
[----:B------:R-:W-:Y:S05]  /*2bb0*/  @P0 BRA `(.L_x_3796) ;  /* 0x0000001400500947 */ /* 0x000fea0003800000 */
[----:B-1----:R-:W1:Y:S01]  /*2bc0*/  LDC R4, c[0x0][0x218] ;  /* 0x00008600ff047b82 */ /* 0x002e620000000800 */
        /* <DEDUP_REMOVED lines=301> */
.L_x_3797:
        /* <DEDUP_REMOVED lines=27> */
[----:B------:R-:W-:Y:S02]  /*4050*/  MOV R8, R10 ;  /* 0x0000000a00087202 */ /* 0x000fe40000000f00 */
[----:B------:R-:W-:-:S07]  /*4060*/  MOV R9, R11 ;  /* 0x0000000b00097202 */ /* 0x000fce0000000f00 */
.L_x_3799:
[----:B------:R-:W-:Y:S05]  /*4070*/  BSYNC B1 ;  /* 0x0000000000017941 */ /* 0x000fea0003800000 */
.L_x_3798:
[----:B------:R-:W-:Y:S01]  /*4080*/  UMOV UR6, 0xf0000000 ;  /* 0xf000000000067882 */ /* 0x000fe20000000000 */
[----:B------:R-:W-:Y:S01]  /*4090*/  UMOV UR7, 0x380fffff ;  /* 0x380fffff00077882 */ /* 0x000fe20000000000 */
[----:B------:R-:W0:Y:S01]  /*40a0*/  F2F.F32.F64 R0, R8 ;  /* 0x0000000800007310 */ /* 0x000e220000301000 */
[----:B------:R-:W-:Y:S01]  /*40b0*/  DSETP.GEU.AND P0, PT, |R8|, UR6, PT ;  /* 0x0000000608007e2a */ /* 0x000fe2000bf0e200 */
[----:B------:R-:W-:-:S13]  /*40c0*/  VIADD R3, R3, 0x80 ;  /* 0x0000008003037836 */ /* 0x000fda0000000000 */
[----:B0-----:R-:W-:-:S05]  /*40d0*/  @!P0 FMUL R0, R0, 1.175494350822287508e-38 ;  /* 0x0080000000008820 */ /* 0x001fca0000400000 */
[----:B------:R-:W-:-:S05]  /*40e0*/  F2FP.F16.F32.PACK_AB R0, RZ, R0 ;  /* 0x00000000ff00723e */ /* 0x000fca00000000ff */
[----:B------:R2:W-:Y:S02]  /*40f0*/  STG.E.U16 desc[UR4][R4.64], R0 ;  /* 0x0000000004007986 */ /* 0x0005e4000c101504 */
.L_x_3796:
[----:B------:R-:W-:Y:S05]  /*4100*/  BSYNC B0 ;  /* 0x0000000000007941 */ /* 0x000fea0003800000 */
.L_x_3795:
        /* <DEDUP_REMOVED lines=305> */
.L_x_3800:
        /* <DEDUP_REMOVED lines=13> */
[----:B------:R-:W1:Y:S08]  /*54f0*/  F2F.F64.F32 R10, R0 ;  /* 0x00000000000a7310 */ /* 0x000e700000201800 */
[----:B-1----:R-:W1:Y:S01]  /*5500*/  MUFU.RCP64H R3, R11 ;  /* 0x0000000b00037308 */ /* 0x002e620000001800 */
[----:B0-----:R-:W-:-:S04]  /*5510*/  IADD3 R2, R11, 0x300402, RZ ;  /* 0x003004020b027810 */ /* 0x001fc80007ffe0ff */
[----:B------:R-:W-:Y:S02]  /*5520*/  FSETP.GEU.AND P0, PT, |R2|, 5.8789094863358348022e-39, PT ;  /* 0x004004020200780b */ /* 0x000fe40003f0e200 */
[----:B-1----:R-:W-:-:S08]  /*5530*/  DFMA R6, -R10, R2, 1 ;  /* 0x3ff000000a06742b */ /* 0x002fd00000000102 */
[----:B------:R-:W-:-:S08]  /*5540*/  DFMA R6, R6, R6, R6 ;  /* 0x000000060606722b */ /* 0x000fd00000000006 */
[----:B------:R-:W-:-:S08]  /*5550*/  DFMA R6, R2, R6, R2 ;  /* 0x000000060206722b */ /* 0x000fd00000000002 */
[----:B------:R-:W-:-:S08]  /*5560*/  DFMA R8, -R10, R6, 1 ;  /* 0x3ff000000a08742b */ /* 0x000fd00000000106 */
[----:B------:R-:W-:Y:S01]  /*5570*/  DFMA R6, R6, R8, R6 ;  /* 0x000000080606722b */ /* 0x000fe20000000006 */
[----:B------:R-:W-:Y:S10]  /*5580*/  @P0 BRA `(.L_x_3802) ;  /* 0x0000000000200947 */ /* 0x000ff40003800000 */
[----:B------:R-:W-:Y:S01]  /*5590*/  LOP3.LUT R0, R11, 0x7fffffff, RZ, 0xc0, !PT ;  /* 0x7fffffff0b007812 */ /* 0x000fe200078ec0ff */
[----:B------:R-:W-:Y:S01]  /*55a0*/  IMAD.MOV.U32 R12, RZ, RZ, R10 ;  /* 0x000000ffff0c7224 */ /* 0x000fe200078e000a */
[----:B------:R-:W-:Y:S02]  /*55b0*/  MOV R13, R11 ;  /* 0x0000000b000d7202 */ /* 0x000fe40000000f00 */
[----:B------:R-:W-:Y:S02]  /*55c0*/  IADD3 R15, R0, -0x100000, RZ ;  /* 0xfff00000000f7810 */ /* 0x000fe40007ffe0ff */
[----:B------:R-:W-:-:S07]  /*55d0*/  MOV R2, 0x55f0 ;  /* 0x000055f000027802 */ /* 0x000fce0000000f00 */
[----:B------:R-:W-:Y:S05]  /*55e0*/  CALL.REL.NOINC `($__internal_9_$__cuda_sm20_dblrcp_rn_slowpath_v3) ;  /* 0x00000000002c7944 */ /* 0x000fea0003c00000 */
[----:B------:R-:W-:Y:S02]  /*55f0*/  MOV R6, R10 ;  /* 0x0000000a00067202 */ /* 0x000fe40000000f00 */
[----:B------:R-:W-:-:S07]  /*5600*/  MOV R7, R11 ;  /* 0x0000000b00077202 */ /* 0x000fce0000000f00 */
.L_x_3802:
[----:B------:R-:W-:Y:S05]  /*5610*/  BSYNC B0 ;  /* 0x0000000000007941 */ /* 0x000fea0003800000 */
.L_x_3801:
[----:B------:R-:W-:Y:S01]  /*5620*/  UMOV UR6, 0xf0000000 ;  /* 0xf000000000067882 */ /* 0x000fe20000000000 */
[----:B------:R-:W-:Y:S01]  /*5630*/  UMOV UR7, 0x380fffff ;  /* 0x380fffff00077882 */ /* 0x000fe20000000000 */
[----:B------:R-:W0:Y:S01]  /*5640*/  F2F.F32.F64 R0, R6 ;  /* 0x0000000600007310 */ /* 0x000e220000301000 */
[----:B------:R-:W-:-:S14]  /*5650*/  DSETP.GEU.AND P0, PT, |R6|, UR6, PT ;  /* 0x0000000606007e2a */ /* 0x000fdc000bf0e200 */
[----:B0-----:R-:W-:-:S05]  /*5660*/  @!P0 FMUL R0, R0, 1.175494350822287508e-38 ;  /* 0x0080000000008820 */ /* 0x001fca0000400000 */
[----:B------:R-:W-:-:S05]  /*5670*/  F2FP.F16.F32.PACK_AB R0, RZ, R0 ;  /* 0x00000000ff00723e */ /* 0x000fca00000000ff */
[----:B------:R-:W-:Y:S01]  /*5680*/  STG.E.U16 desc[UR4][R4.64], R0 ;  /* 0x0000000004007986 */ /* 0x000fe2000c101504 */
[----:B------:R-:W-:Y:S05]  /*5690*/  EXIT ;  /* 0x000000000000794d */ /* 0x000fea0003800000 */
        .weak           $__internal_9_$__cuda_sm20_dblrcp_rn_slowpath_v3
        .type           $__internal_9_$__cuda_sm20_dblrcp_rn_slowpath_v3,@function
        .size           $__internal_9_$__cuda_sm20_dblrcp_rn_slowpath_v3,(.L_x_71444 - $__internal_9_$__cuda_sm20_dblrcp_rn_slowpath_v3)
$__internal_9_$__cuda_sm20_dblrcp_rn_slowpath_v3:
        /* <DEDUP_REMOVED lines=13> */
[----:B------:R-:W-:Y:S02]  /*5770*/  IADD3 R11, R9, -0x3fe00000, RZ ;  /* 0xc0200000090b7810 */ /* 0x000fe40007ffe0ff */
[----:B------:R-:W-:Y:S02]  /*5780*/  MOV R10, R8 ;  /* 0x00000008000a7202 */ /* 0x000fe40000000f00 */
[----:B------:R-:W0:Y:S01]  /*5790*/  MUFU.RCP64H R13, R11 ;  /* 0x0000000b000d7308 */ /* 0x000e220000001800 */
[----:B------:R-:W-:-:S06]  /*57a0*/  MOV R12, R15 ;  /* 0x0000000f000c7202 */ /* 0x000fcc0000000f00 */
        /* <DEDUP_REMOVED lines=10> */
.L_x_3806:
        /* <DEDUP_REMOVED lines=10> */
.L_x_3804:
[----:B------:R-:W-:Y:S02]  /*58f0*/  LOP3.LUT R11, R9, 0x80000, RZ, 0xfc, !PT ;  /* 0x00080000090b7812 */ /* 0x000fe400078efcff */
[----:B------:R-:W-:-:S07]  /*5900*/  MOV R10, R8 ;  /* 0x00000008000a7202 */ /* 0x000fce0000000f00 */
.L_x_3805:
[----:B------:R-:W-:Y:S05]  /*5910*/  BSYNC B2 ;  /* 0x0000000000027941 */ /* 0x000fea0003800000 */
.L_x_3803:
[----:B------:R-:W-:Y:S01]  /*5920*/  HFMA2.MMA R9, -RZ, RZ, 0, 0 ;  /* 0x00000000ff097435 */ /* 0x000fe200000001ff */
[----:B------:R-:W-:-:S05]  /*5930*/  MOV R8, R2 ;  /* 0x0000000200087202 */ /* 0x000fca0000000f00 */
[----:B------:R-:W-:Y:S05]  /*5940*/  RET.REL.NODEC R8 `(_ZN2at6native18elementwise_kernelILi128ELi4EZNS0_22gpu_kernel_impl_nocastIZNS0_50_GLOBAL__N__2680c7bb_12_PowKernel_cu_140f0503_289629pow_tensor_scalar_kernel_implIN3c104HalfES6_EEvRNS_18TensorIteratorBaseET0_EUlS6_E1_EEvS8_RKT_EUliE_EEviT1_) ;  /* 0xffffffa408ac7950 */ /* 0x000fea0003c3ffff */
.L_x_3807:
        /* <DEDUP_REMOVED lines=11> */
.L_x_71444:


//--------------------- .text._ZN2at6native27unrolled_elementwise_kernelIZNS0_50_GLOBAL__N__2680c7bb_12_PowKernel_cu_140f0503_289629pow_tensor_scalar_kernel_implIN3c104HalfES5_EEvRNS_18TensorIteratorBaseET0_EUlS5_E1_St5arrayIPcLm2EELi4E23TrivialOffsetCalculatorILi1EjESE_NS0_6memory15LoadWithoutCastENSF_16StoreWithoutCastEEEviT_S8_T2_T3_T4_T5_ --------------------------
	.section	.text._ZN2at6native27unrolled_elementwise_kernelIZNS0_50_GLOBAL__N__2680c7bb_12_PowKernel_cu_140f0503_289629pow_tensor_scalar_kernel_implIN3c104HalfES5_EEvRNS_18TensorIteratorBaseET0_EUlS5_E1_St5arrayIPcLm2EELi4E23TrivialOffsetCalculatorILi1EjESE_NS0_6memory15LoadWithoutCastENSF_16StoreWithoutCastEEEviT_S8_T2_T3_T4_T5_,"ax",@progbits
	.align	128
        .global         _ZN2at6native27unrolled_elementwise_kernelIZNS0_50_GLOBAL__N__2680c7bb_12_PowKernel_cu_140f0503_289629pow_tensor_scalar_kernel_implIN3c104HalfES5_EEvRNS_18TensorIteratorBaseET0_EUlS5_E1_St5arrayIPcLm2EELi4E23TrivialOffsetCalculatorILi1EjESE_NS0_6memory15LoadWithoutCastENSF_16StoreWithoutCastEEEviT_S8_T2_T3_T4_T5_
        .type           _ZN2at6native27unrolled_elementwise_kernelIZNS0_50_GLOBAL__N__2680c7bb_12_PowKernel_cu_140f0503_289629pow_tensor_scalar_kernel_implIN3c104HalfES5_EEvRNS_18TensorIteratorBaseET0_EUlS5_E1_St5arrayIPcLm2EELi4E23TrivialOffsetCalculatorILi1EjESE_NS0_6memory15LoadWithoutCastENSF_16StoreWithoutCastEEEviT_S8_T2_T3_T4_T5_,@function
        .size           _ZN2at6native27unrolled_elementwise_kernelIZNS0_50_GLOBAL__N__2680c7bb_12_PowKernel_cu_140f0503_289629pow_tensor_scalar_kernel_implIN3c104HalfES5_EEvRNS_18TensorIteratorBaseET0_EUlS5_E1_St5arrayIPcLm2EELi4E23TrivialOffsetCalculatorILi1EjESE_NS0_6memory15LoadWithoutCastENSF_16StoreWithoutCastEEEviT_S8_T2_T3_T4_T5_,(.L_x_71445 - _ZN2at6native27unrolled_elementwise_kernelIZNS0_50_GLOBAL__N__2680c7bb_12_PowKernel_cu_140f0503_289629pow_tensor_scalar_kernel_implIN3c104HalfES5_EEvRNS_18TensorIteratorBaseET0_EUlS5_E1_St5arrayIPcLm2EELi4E23TrivialOffsetCalculatorILi1EjESE_NS0_6memory15LoadWithoutCastENSF_16StoreWithoutCastEEEviT_S8_T2_T3_T4_T5_)
        .other          _ZN2at6native27unrolled_elementwise_kernelIZNS0_50_GLOBAL__N__2680c7bb_12_PowKernel_cu_140f0503_289629pow_tensor_scalar_kernel_implIN3c104HalfES5_EEvRNS_18TensorIteratorBaseET0_EUlS5_E1_St5arrayIPcLm2EELi4E23TrivialOffsetCalculatorILi1EjESE_NS0_6memory15LoadWithoutCastENSF_16StoreWithoutCastEEEviT_S8_T2_T3_T4_T5_,@"STO_CUDA_ENTRY STV_DEFAULT"
_ZN2at6native27unrolled_elementwise_kernelIZNS0_50_GLOBAL__N__2680c7bb_12_PowKernel_cu_140f0503_289629pow_tensor_scalar_kernel_implIN3c104HalfES5_EEvRNS_18TensorIteratorBaseET0_EUlS5_E1_St5arrayIPcLm2EELi4E23TrivialOffsetCalculatorILi1EjESE_NS0_6memory15LoadWithoutCastENSF_16StoreWithoutCastEEEviT_S8_T2_T3_T4_T5_:
.text._ZN2at6native27unrolled_elementwise_kernelIZNS0_50_GLOBAL__N__2680c7bb_12_PowKernel_cu_140f0503_289629pow_tensor_scalar_kernel_implIN3c104HalfES5_EEvRNS_18TensorIteratorBaseET0_EUlS5_E1_St5arrayIPcLm2EELi4E23TrivialOffsetCalculatorILi1EjESE_NS0_6memory15LoadWithoutCastENSF_16StoreWithoutCastEEEviT_S8_T2_T3_T4_T5_:
        /* <DEDUP_REMOVED lines=36> */
[----:B-----5:R-:W-:Y:S01]  /*0240*/  HADD2.F32 R15, -RZ, R15.H0_H0 ;  /* 0x2000000fff0f7230 */ /* 0x020fe20000004100 */
[----:B------:R-:W-:Y:S04]  /*0250*/  BSSY B1, `(.L_x_3810) ;  /* 0x0000013000017945 */ /* 0x000fe80003800000 */
[----:B------:R-:W-:-:S05]  /*0260*/  FMUL.FTZ R15, R15, R15 ;  /* 0x0000000f0f0f7220 */ /* 0x000fca0000410000 */
[----:B------:R-:W-:-:S05]  /*0270*/  F2FP.F16.F32.PACK_AB R15, RZ, R15 ;  /* 0x0000000fff0f723e */ /* 0x000fca00000000ff */
[----:B------:R-:W-:-:S05]  /*0280*/  HADD2.F32 R15, -RZ, R15.H0_H0 ;  /* 0x2000000fff0f7230 */ /* 0x000fca0000004100 */
[----:B0-----:R-:W-:-:S06]  /*0290*/  FMUL.FTZ R2, R15, 1 ;  /* 0x3f8000000f027820 */ /* 0x001fcc0000410000 */
        /* <DEDUP_REMOVED lines=13> */
[----:B------:R-:W-:Y:S05]  /*0370*/  CALL.REL.NOINC `($__internal_10_$__cuda_sm20_dblrcp_rn_slowpath_v3) ;  /* 0x00000008000c7944 */ /* 0x000fea0003c00000 */
.L_x_3811:
[----:B------:R-:W-:Y:S05]  /*0380*/  BSYNC B1 ;  /* 0x0000000000017941 */ /* 0x000fea0003800000 */
.L_x_3810:
[----:B------:R-:W-:Y:S01]  /*0390*/  UMOV UR6, 0xf0000000 ;  /* 0xf000000000067882 */ /* 0x000fe20000000000 */
[----:B------:R-:W-:Y:S01]  /*03a0*/  UMOV UR7, 0x380fffff ;  /* 0x380fffff00077882 */ /* 0x000fe20000000000 */
[----:B------:R-:W0:Y:S01]  /*03b0*/  F2F.F32.F64 R15, R6 ;  /* 0x00000006000f7310 */ /* 0x000e220000301000 */
[----:B------:R-:W-:-:S14]  /*03c0*/  DSETP.GEU.AND P1, PT, |R6|, UR6, PT ;  /* 0x0000000606007e2a */ /* 0x000fdc000bf2e200 */
[----:B0-----:R-:W-:-:S05]  /*03d0*/  @!P1 FMUL R15, R15, 1.175494350822287508e-38 ;  /* 0x008000000f0f9820 */ /* 0x001fca0000400000 */
[----:B------:R-:W-:-:S07]  /*03e0*/  F2FP.F16.F32.PACK_AB R15, RZ, R15 ;  /* 0x0000000fff0f723e */ /* 0x000fce00000000ff */
.L_x_3809:
[----:B------:R-:W-:Y:S05]  /*03f0*/  BSYNC B0 ;  /* 0x0000000000007941 */ /* 0x000fea0003800000 */
.L_x_3808:
[----:B------:R-:W-:Y:S01]  /*0400*/  VIADD R16, R12, 0x80 ;  /* 0x000000800c107836 */ /* 0x000fe20000000000 */
[----:B------:R-:W-:Y:S04]  /*0410*/  BSSY B0, `(.L_x_3812) ;  /* 0x000001e000007945 */ /* 0x000fe80003800000 */
[----:B------:R-:W-:-:S13]  /*0420*/  ISETP.GE.AND P1, PT, R16, R13, PT ;  /* 0x0000000d1000720c */ /* 0x000fda0003f26270 */
        /* <DEDUP_REMOVED lines=21> */
.L_x_3815:
[----:B------:R-:W-:Y:S05]  /*0580*/  BSYNC B1 ;  /* 0x0000000000017941 */ /* 0x000fea0003800000 */
.L_x_3814:
[----:B------:R-:W-:Y:S01]  /*0590*/  UMOV UR6, 0xf0000000 ;  /* 0xf000000000067882 */ /* 0x000fe20000000000 */
[----:B------:R-:W-:Y:S01]  /*05a0*/  UMOV UR7, 0x380fffff ;  /* 0x380fffff00077882 */ /* 0x000fe20000000000 */
[----:B------:R-:W0:Y:S01]  /*05b0*/  F2F.F32.F64 R14, R6 ;  /* 0x00000006000e7310 */ /* 0x000e220000301000 */
[----:B------:R-:W-:-:S14]  /*05c0*/  DSETP.GEU.AND P1, PT, |R6|, UR6, PT ;  /* 0x0000000606007e2a */ /* 0x000fdc000bf2e200 */
[----:B0-----:R-:W-:-:S05]  /*05d0*/  @!P1 FMUL R14, R14, 1.175494350822287508e-38 ;  /* 0x008000000e0e9820 */ /* 0x001fca0000400000 */
[----:B------:R-:W-:-:S07]  /*05e0*/  F2FP.F16.F32.PACK_AB R14, RZ, R14 ;  /* 0x0000000eff0e723e */ /* 0x000fce00000000ff */
.L_x_3813:
[----:B------:R-:W-:Y:S05]  /*05f0*/  BSYNC B0 ;  /* 0x0000000000007941 */ /* 0x000fea0003800000 */
.L_x_3812:
[----:B0-----:R-:W-:Y:S01]  /*0600*/  VIADD R2, R12, 0x100 ;  /* 0x000001000c027836 */ /* 0x001fe20000000000 */
        /* <DEDUP_REMOVED lines=23> */
.L_x_3819:
[----:B------:R-:W-:Y:S05]  /*0780*/  BSYNC B1 ;  /* 0x0000000000017941 */ /* 0x000fea0003800000 */
.L_x_3818:
[----:B------:R-:W-:Y:S01]  /*0790*/  UMOV UR6, 0xf0000000 ;  /* 0xf000000000067882 */ /* 0x000fe20000000000 */
[----:B------:R-:W-:Y:S01]  /*07a0*/  UMOV UR7, 0x380fffff ;  /* 0x380fffff00077882 */ /* 0x000fe20000000000 */
[----:B------:R-:W0:Y:S01]  /*07b0*/  F2F.F32.F64 R10, R6 ;  /* 0x00000006000a7310 */ /* 0x000e220000301000 */
[----:B------:R-:W-:-:S14]  /*07c0*/  DSETP.GEU.AND P1, PT, |R6|, UR6, PT ;  /* 0x0000000606007e2a */ /* 0x000fdc000bf2e200 */
[----:B0-----:R-:W-:-:S05]  /*07d0*/  @!P1 FMUL R10, R10, 1.175494350822287508e-38 ;  /* 0x008000000a0a9820 */ /* 0x001fca0000400000 */
[----:B------:R-:W-:-:S07]  /*07e0*/  F2FP.F16.F32.PACK_AB R10, RZ, R10 ;  /* 0x0000000aff0a723e */ /* 0x000fce00000000ff */
.L_x_3817:
[----:B------:R-:W-:Y:S05]  /*07f0*/  BSYNC B0 ;  /* 0x0000000000007941 */ /* 0x000fea0003800000 */
.L_x_3816:
        /* <DEDUP_REMOVED lines=24> */
.L_x_3823:
[----:B------:R-:W-:Y:S05]  /*0980*/  BSYNC B1 ;  /* 0x0000000000017941 */ /* 0x000fea0003800000 */
.L_x_3822:
[----:B------:R-:W-:Y:S01]  /*0990*/  UMOV UR6, 0xf0000000 ;  /* 0xf000000000067882 */ /* 0x000fe20000000000 */
[----:B------:R-:W-:Y:S01]  /*09a0*/  UMOV UR7, 0x380fffff ;  /* 0x380fffff00077882 */ /* 0x000fe20000000000 */
[----:B------:R-:W0:Y:S01]  /*09b0*/  F2F.F32.F64 R0, R6 ;  /* 0x0000000600007310 */ /* 0x000e220000301000 */
[----:B------:R-:W-:-:S14]  /*09c0*/  DSETP.GEU.AND P1, PT, |R6|, UR6, PT ;  /* 0x0000000606007e2a */ /* 0x000fdc000bf2e200 */
[----:B0-----:R-:W-:-:S05]  /*09d0*/  @!P1 FMUL R0, R0, 1.175494350822287508e-38 ;  /* 0x0080000000009820 */ /* 0x001fca0000400000 */
[----:B------:R-:W-:-:S07]  /*09e0*/  F2FP.F16.F32.PACK_AB R0, RZ, R0 ;  /* 0x00000000ff00723e */ /* 0x000fce00000000ff */
.L_x_3821:
[----:B------:R-:W-:Y:S05]  /*09f0*/  BSYNC B0 ;  /* 0x0000000000007941 */ /* 0x000fea0003800000 */
.L_x_3820:
[----:B------:R-:W0:Y:S01]  /*0a00*/  @!P0 S2R R4, SR_TID.X ;  /* 0x0000000000048919 */ /* 0x000e220000002100 */
[----:B------:R-:W1:Y:S01]  /*0a10*/  @!P0 LDC.64 R2, c[0x0][0x220] ;  /* 0x00008800ff028b82 */ /* 0x000e620000000a00 */
[----:B------:R-:W-:Y:S01]  /*0a20*/  @!P0 IMAD.MOV.U32 R12, RZ, RZ, R16 ;  /* 0x000000ffff0c8224 */ /* 0x000fe200078e0010 */
[----:B------:R-:W-:Y:S04]  /*0a30*/  BSSY B0, `(.L_x_3824) ;  /* 0x0000010000007945 */ /* 0x000fe80003800000 */
[----:B------:R-:W-:Y:S02]  /*0a40*/  ISETP.GE.AND P1, PT, R12, R13, PT ;  /* 0x0000000d0c00720c */ /* 0x000fe40003f26270 */
[----:B0-----:R-:W-:-:S05]  /*0a50*/  @!P0 LEA R5, R11, R4, 0x9 ;  /* 0x000000040b058211 */ /* 0x001fca00078e48ff */
[----:B-1----:R-:W-:-:S05]  /*0a60*/  @!P0 IMAD.WIDE.U32 R2, R5, 0x2, R2 ;  /* 0x0000000205028825 */ /* 0x002fca00078e0002 */
[----:B-----5:R0:W-:Y:S01]  /*0a70*/  @!P0 STG.E.U16 desc[UR4][R2.64], R15 ;  /* 0x0000000f02008986 */ /* 0x0201e2000c101504 */
[----:B------:R-:W-:Y:S05]  /*0a80*/  @P1 BRA `(.L_x_3825) ;  /* 0x0000000000281947 */ /* 0x000fea0003800000 */
[----:B------:R-:W1:Y:S01]  /*0a90*/  LDC.64 R4, c[0x0][0x220] ;  /* 0x00008800ff047b82 */ /* 0x000e620000000a00 */
[----:B0-----:R-:W-:Y:S02]  /*0aa0*/  IMAD R3, R11, 0x200, R12 ;  /* 0x000002000b037824 */ /* 0x001fe400078e020c */
[----:B------:R-:W-:-:S05]  /*0ab0*/  VIADD R12, R12, 0x80 ;  /* 0x000000800c0c7836 */ /* 0x000fca0000000000 */
[----:B------:R-:W-:-:S13]  /*0ac0*/  ISETP.GE.AND P0, PT, R12, R13, PT ;  /* 0x0000000d0c00720c */ /* 0x000fda0003f06270 */
[----:B------:R-:W-:Y:S01]  /*0ad0*/  @!P0 LEA R7, R11, R12, 0x9 ;  /* 0x0000000c0b078211 */ /* 0x000fe200078e48ff */
[----:B------:R-:W-:Y:S02]  /*0ae0*/  @!P0 VIADD R12, R12, 0x80 ;  /* 0x000000800c0c8836 */ /* 0x000fe40000000000 */
[----:B-1----:R-:W-:-:S04]  /*0af0*/  IMAD.WIDE.U32 R2, R3, 0x2, R4 ;  /* 0x0000000203027825 */ /* 0x002fc800078e0004 */
[----:B------:R-:W-:Y:S01]  /*0b00*/  @!P0 IMAD.WIDE.U32 R4, R7, 0x2, R4 ;  /* 0x0000000207048825 */ /* 0x000fe200078e0004 */
[----:B------:R1:W-:Y:S04]  /*0b10*/  STG.E.U16 desc[UR4][R2.64], R14 ;  /* 0x0000000e02007986 */ /* 0x0003e8000c101504 */
[----:B------:R1:W-:Y:S02]  /*0b20*/  @!P0 STG.E.U16 desc[UR4][R4.64], R10 ;  /* 0x0000000a04008986 */ /* 0x0003e4000c101504 */
.L_x_3825:
[----:B------:R-:W-:Y:S05]  /*0b30*/  BSYNC B0 ;  /* 0x0000000000007941 */ /* 0x000fea0003800000 */
.L_x_3824:
[----:B------:R-:W-:-:S13]  /*0b40*/  ISETP.GE.AND P0, PT, R12, R13, PT ;  /* 0x0000000d0c00720c */ /* 0x000fda0003f06270 */
[----:B------:R-:W-:Y:S05]  /*0b50*/  @P0 EXIT ;  /* 0x000000000000094d */ /* 0x000fea0003800000 */
[----:B01----:R-:W0:Y:S01]  /*0b60*/  LDC.64 R2, c[0x0][0x220] ;  /* 0x00008800ff027b82 */ /* 0x003e220000000a00 */
[----:B------:R-:W-:-:S05]  /*0b70*/  LEA R11, R11, R12, 0x9 ;  /* 0x0000000c0b0b7211 */ /* 0x000fca00078e48ff */
[----:B0-----:R-:W-:-:S05]  /*0b80*/  IMAD.WIDE.U32 R2, R11, 0x2, R2 ;  /* 0x000000020b027825 */ /* 0x001fca00078e0002 */
[----:B------:R-:W-:Y:S01]  /*0b90*/  STG.E.U16 desc[UR4][R2.64], R0 ;  /* 0x0000000002007986 */ /* 0x000fe2000c101504 */
[----:B------:R-:W-:Y:S05]  /*0ba0*/  EXIT ;  /* 0x000000000000794d */ /* 0x000fea0003800000 */
        .weak           $__internal_10_$__cuda_sm20_dblrcp_rn_slowpath_v3
        .type           $__internal_10_$__cuda_sm20_dblrcp_rn_slowpath_v3,@function
        .size           $__internal_10_$__cuda_sm20_dblrcp_rn_slowpath_v3,(.L_x_71445 - $__internal_10_$__cuda_sm20_dblrcp_rn_slowpath_v3)
$__internal_10_$__cuda_sm20_dblrcp_rn_slowpath_v3:
        /* <DEDUP_REMOVED lines=25> */
.L_x_3829:
        /* <DEDUP_REMOVED lines=10> */
.L_x_3827:
[----:B------:R-:W-:Y:S01]  /*0de0*/  LOP3.LUT R7, R3, 0x80000, RZ, 0xfc, !PT ;  /* 0x0008000003077812 */ /* 0x000fe200078efcff */
[----:B------:R-:W-:-:S07]  /*0df0*/  IMAD.MOV.U32 R6, RZ, RZ, R2 ;  /* 0x000000ffff067224 */ /* 0x000fce00078e0002 */
.L_x_3828:
[----:B------:R-:W-:Y:S05]  /*0e00*/  BSYNC B2 ;  /* 0x0000000000027941 */ /* 0x000fea0003800000 */
.L_x_3826:
[----:B------:R-:W-:-:S04]  /*0e10*/  MOV R19, 0x0 ;  /* 0x0000000000137802 */ /* 0x000fc80000000f00 */
[----:B------:R-:W-:Y:S05]  /*0e20*/  RET.REL.NODEC R18 `(_ZN2at6native27unrolled_elementwise_kernelIZNS0_50_GLOBAL__N__2680c7bb_12_PowKernel_cu_140f0503_289629pow_tensor_scalar_kernel_implIN3c104HalfES5_EEvRNS_18TensorIteratorBaseET0_EUlS5_E1_St5arrayIPcLm2EELi4E23TrivialOffsetCalculatorILi1EjESE_NS0_6memory15LoadWithoutCastENSF_16StoreWithoutCastEEEviT_S8_T2_T3_T4_T5_) ;  /* 0xfffffff012747950 */ /* 0x000fea0003c3ffff */
.L_x_3830:
        /* <DEDUP_REMOVED lines=13> */
.L_x_71445:


//--------------------- .text._ZN2at6native29vectorized_elementwise_kernelILi2EZNS0_50_GLOBAL__N__2680c7bb_12_PowKernel_cu_140f0503_289629pow_tensor_scalar_kernel_implIN3c104HalfES5_EEvRNS_18TensorIteratorBaseET0_EUlS5_E1_St5arrayIPcLm2EEEEviS8_T1_ --------------------------
	.section	.text._ZN2at6native29vectorized_elementwise_kernelILi2EZNS0_50_GLOBAL__N__2680c7bb_12_PowKernel_cu_140f0503_289629pow_tensor_scalar_kernel_implIN3c104HalfES5_EEvRNS_18TensorIteratorBaseET0_EUlS5_E1_St5arrayIPcLm2EEEEviS8_T1_,"ax",@progbits
	.align	128
        .global         _ZN2at6native29vectorized_elementwise_kernelILi2EZNS0_50_GLOBAL__N__2680c7bb_12_PowKernel_cu_140f0503_289629pow_tensor_scalar_kernel_implIN3c104HalfES5_EEvRNS_18TensorIteratorBaseET0_EUlS5_E1_St5arrayIPcLm2EEEEviS8_T1_
        .type           _ZN2at6native29vectorized_elementwise_kernelILi2EZNS0_50_GLOBAL__N__2680c7bb_12_PowKernel_cu_140f0503_289629pow_tensor_scalar_kernel_implIN3c104HalfES5_EEvRNS_18TensorIteratorBaseET0_EUlS5_E1_St5arrayIPcLm2EEEEviS8_T1_,@function
        .size           _ZN2at6native29vectorized_elementwise_kernelILi2EZNS0_50_GLOBAL__N__2680c7bb_12_PowKernel_cu_140f0503_289629pow_tensor_scalar_kernel_implIN3c104HalfES5_EEvRNS_18TensorIteratorBaseET0_EUlS5_E1_St5arrayIPcLm2EEEEviS8_T1_,(.L_x_71446 - _ZN2at6native29vectorized_elementwise_kernelILi2EZNS0_50_GLOBAL__N__2680c7bb_12_PowKernel_cu_140f0503_289629pow_tensor_scalar_kernel_implIN3c104HalfES5_EEvRNS_18TensorIteratorBaseET0_EUlS5_E1_St5arrayIPcLm2EEEEviS8_T1_)
        .other          _ZN2at6native29vectorized_elementwise_kernelILi2EZNS0_50_GLOBAL__N__2680c7bb_12_PowKernel_cu_140f0503_289629pow_tensor_scalar_kernel_implIN3c104HalfES5_EEvRNS_18TensorIteratorBaseET0_EUlS5_E1_St5arrayIPcLm2EEEEviS8_T1_,@"STO_CUDA_ENTRY STV_DEFAULT"
_ZN2at6native29vectorized_elementwise_kernelILi2EZNS0_50_GLOBAL__N__2680c7bb_12_PowKernel_cu_140f0503_289629pow_tensor_scalar_kernel_implIN3c104HalfES5_EEvRNS_18TensorIteratorBaseET0_EUlS5_E1_St5arrayIPcLm2EEEEviS8_T1_:
.text._ZN2at6native29vectorized_elementwise_kernelILi2EZNS0_50_GLOBAL__N__2680c7bb_12_PowKernel_cu_140f0503_289629pow_tensor_scalar_kernel_implIN3c104HalfES5_EEvRNS_18TensorIteratorBaseET0_EUlS5_E1_St5arrayIPcLm2EEEEviS8_T1_:
        /* <DEDUP_REMOVED lines=17> */
[----:B--2---:R-:W-:-:S05]  /*0110*/  HADD2.F32 R4, -RZ, R3.H0_H0 ;  /* 0x20000003ff047230 */ /* 0x004fca0000004100 */
[----:B------:R-:W-:-:S05]  /*0120*/  FMUL.FTZ R4, R4, R4 ;  /* 0x0000000404047220 */ /* 0x000fca0000410000 */
[----:B------:R-:W-:-:S05]  /*0130*/  F2FP.F16.F32.PACK_AB R4, RZ, R4 ;  /* 0x00000004ff04723e */ /* 0x000fca00000000ff */
[----:B------:R-:W-:-:S05]  /*0140*/  HADD2.F32 R4, -RZ, R4.H0_H0 ;  /* 0x20000004ff047230 */ /* 0x000fca0000004100 */
        /* <DEDUP_REMOVED lines=12> */
[----:B------:R-:W-:Y:S02]  /*0210*/  MOV R8, 0x240 ;  /* 0x0000024000087802 */ /* 0x000fe40000000f00 */
[----:B------:R-:W-:-:S07]  /*0220*/  IADD3 R16, R16, -0x100000, RZ ;  /* 0xfff0000010107810 */ /* 0x000fce0007ffe0ff */
[----:B-----5:R-:W-:Y:S05]  /*0230*/  CALL.REL.NOINC `($__internal_11_$__cuda_sm20_dblrcp_rn_slowpath_v3) ;  /* 0x0000002000ec7944 */ /* 0x020fea0003c00000 */
.L_x_3833:
[----:B------:R-:W-:Y:S05]  /*0240*/  BSYNC B1 ;  /* 0x0000000000017941 */ /* 0x000fea0003800000 */
.L_x_3832:
[----:B------:R-:W-:Y:S01]  /*0250*/  HADD2.F32 R3, -RZ, R3.H1_H1 ;  /* 0x30000003ff037230 */ /* 0x000fe20000004100 */
[----:B------:R-:W-:Y:S01]  /*0260*/  UMOV UR6, 0xf0000000 ;  /* 0xf000000000067882 */ /* 0x000fe20000000000 */
[----:B------:R-:W-:Y:S01]  /*0270*/  UMOV UR7, 0x380fffff ;  /* 0x380fffff00077882 */ /* 0x000fe20000000000 */
[----:B------:R-:W-:Y:S01]  /*0280*/  BSSY B1, `(.L_x_3834) ;  /* 0x0000016000017945 */ /* 0x000fe20003800000 */
[----:B------:R-:W-:Y:S01]  /*0290*/  DSETP.GEU.AND P0, PT, |R14|, UR6, PT ;  /* 0x000000060e007e2a */ /* 0x000fe2000bf0e200 */
[----:B------:R-:W-:-:S05]  /*02a0*/  FMUL.FTZ R3, R3, R3 ;  /* 0x0000000303037220 */ /* 0x000fca0000410000 */
[----:B------:R-:W-:-:S05]  /*02b0*/  F2FP.F16.F32.PACK_AB R3, RZ, R3 ;  /* 0x00000003ff03723e */ /* 0x000fca00000000ff */
[----:B------:R-:W-:-:S05]  /*02c0*/  HADD2.F32 R3, -RZ, R3.H0_H0 ;  /* 0x20000003ff037230 */ /* 0x000fca0000004100 */
        /* <DEDUP_REMOVED lines=16> */
[----:B-----5:R-:W-:Y:S05]  /*03d0*/  CALL.REL.NOINC `($__internal_11_$__cuda_sm20_dblrcp_rn_slowpath_v3) ;  /* 0x0000002000847944 */ /* 0x020fea0003c00000 */
.L_x_3835:
[----:B------:R-:W-:Y:S05]  /*03e0*/  BSYNC B1 ;  /* 0x0000000000017941 */ /* 0x000fea0003800000 */
.L_x_3834:
[----:B-----5:R-:W-:Y:S01]  /*03f0*/  HADD2.F32 R4, -RZ, R5.H0_H0 ;  /* 0x20000005ff047230 */ /* 0x020fe20000004100 */
        /* <DEDUP_REMOVED lines=23> */
[----:B------:R-:W-:Y:S05]  /*0570*/  CALL.REL.NOINC `($__internal_11_$__cuda_sm20_dblrcp_rn_slowpath_v3) ;  /* 0x00000020001c7944 */ /* 0x000fea0003c00000 */
.L_x_3837:
[----:B------:R-:W-:Y:S05]  /*0580*/  BSYNC B1 ;  /* 0x0000000000017941 */ /* 0x000fea0003800000 */
.L_x_3836:
        /* <DEDUP_REMOVED lines=24> */
[----:B------:R-:W-:Y:S05]  /*0710*/  CALL.REL.NOINC `($__internal_11_$__cuda_sm20_dblrcp_rn_slowpath_v3) ;  /* 0x0000001c00b47944 */ /* 0x000fea0003c00000 */
.L_x_3839:
[----:B------:R-:W-:Y:S05]  /*0720*/  BSYNC B1 ;  /* 0x0000000000017941 */ /* 0x000fea0003800000 */
.L_x_3838:
[----:B------:R-:W-:Y:S01]  /*0730*/  HADD2.F32 R6, -RZ, R7.H0_H0 ;  /* 0x20000007ff067230 */ /* 0x000fe20000004100 */
        /* <DEDUP_REMOVED lines=24> */
.L_x_3841:
[----:B------:R-:W-:Y:S05]  /*08c0*/  BSYNC B1 ;  /* 0x0000000000017941 */ /* 0x000fea0003800000 */
.L_x_3840:
        /* <DEDUP_REMOVED lines=25> */
.L_x_3843:
[----:B------:R-:W-:Y:S05]  /*0a60*/  BSYNC B1 ;  /* 0x0000000000017941 */ /* 0x000fea0003800000 */
.L_x_3842:
        /* <DEDUP_REMOVED lines=8> */
[----:B------:R-:W-:-:S04]  /*0af0*/  FMUL.FTZ R8, R8, 1 ;  /* 0x3f80000008087820 */ /* 0x000fc80000410000 */
        /* <DEDUP_REMOVED lines=13> */
[----:B------:R-:W-:Y:S02]  /*0bd0*/  MOV R8, 0xc00 ;  /* 0x00000c0000087802 */ /* 0x000fe40000000f00 */
[----:B------:R-:W-:-:S07]  /*0be0*/  IADD3 R16, R16, -0x100000, RZ ;  /* 0xfff0000010107810 */ /* 0x000fce0007ffe0ff */
[----:B------:R-:W-:Y:S05]  /*0bf0*/  CALL.REL.NOINC `($__internal_11_$__cuda_sm20_dblrcp_rn_slowpath_v3) ;  /* 0x00000018007c7944 */ /* 0x000fea0003c00000 */
.L_x_3845:
[----:B------:R-:W-:Y:S05]  /*0c00*/  BSYNC B1 ;  /* 0x0000000000017941 */ /* 0x000fea0003800000 */
.L_x_3844:
        /* <DEDUP_REMOVED lines=25> */
.L_x_3847:
[----:B------:R-:W-:Y:S05]  /*0da0*/  BSYNC B1 ;  /* 0x0000000000017941 */ /* 0x000fea0003800000 */
.L_x_3846:
[----:B------:R-:W0:Y:S01]  /*0db0*/  LDC.64 R12, c[0x0][0x220] ;  /* 0x00008800ff0c7b82 */ /* 0x000e220000000a00 */
[----:B------:R-:W-:Y:S01]  /*0dc0*/  UMOV UR6, 0xf0000000 ;  /* 0xf000000000067882 */ /* 0x000fe20000000000 */
[----:B------:R-:W-:Y:S01]  /*0dd0*/  UMOV UR7, 0x380fffff ;  /* 0x380fffff00077882 */ /* 0x000fe20000000000 */
[----:B------:R-:W1:Y:S01]  /*0de0*/  F2F.F32.F64 R11, R14 ;  /* 0x0000000e000b7310 */ /* 0x000e620000301000 */
[----:B------:R-:W-:Y:S01]  /*0df0*/  DSETP.GEU.AND P0, PT, |R14|, UR6, PT ;  /* 0x000000060e007e2a */ /* 0x000fe2000bf0e200 */
[----:B------:R-:W-:Y:S02]  /*0e00*/  F2FP.F16.F32.PACK_AB R3, R4, R3 ;  /* 0x000000030403723e */ /* 0x000fe400000000ff */
[----:B------:R-:W-:Y:S02]  /*0e10*/  F2FP.F16.F32.PACK_AB R5, R6, R5 ;  /* 0x000000050605723e */ /* 0x000fe400000000ff */
[----:B------:R-:W-:-:S09]  /*0e20*/  F2FP.F16.F32.PACK_AB R7, R10, R7 ;  /* 0x000000070a07723e */ /* 0x000fd200000000ff */
[----:B-1----:R-:W-:-:S05]  /*0e30*/  @!P0 FMUL R11, R11, 1.175494350822287508e-38 ;  /* 0x008000000b0b8820 */ /* 0x002fca0000400000 */
[----:B------:R-:W-:Y:S01]  /*0e40*/  F2FP.F16.F32.PACK_AB R11, R11, R2 ;  /* 0x000000020b0b723e */ /* 0x000fe200000000ff */
[----:B0-----:R-:W-:-:S04]  /*0e50*/  IMAD.WIDE.U32 R8, R9, 0x2, R12 ;  /* 0x0000000209087825 */ /* 0x001fc800078e000c */
[----:B------:R-:W-:-:S05]  /*0e60*/  IMAD.WIDE R8, R0, 0x4, R8 ;  /* 0x0000000400087825 */ /* 0x000fca00078e0208 */
[----:B------:R-:W-:Y:S04]  /*0e70*/  STG.E desc[UR4][R8.64], R3 ;  /* 0x0000000308007986 */ /* 0x000fe8000c101904 */
[----:B------:R-:W-:Y:S04]  /*0e80*/  STG.E desc[UR4][R8.64+0x200], R5 ;  /* 0x0002000508007986 */ /* 0x000fe8000c101904 */
[----:B------:R-:W-:Y:S04]  /*0e90*/  STG.E desc[UR4][R8.64+0x400], R7 ;  /* 0x0004000708007986 */ /* 0x000fe8000c101904 */
[----:B------:R-:W-:Y:S01]  /*0ea0*/  STG.E desc[UR4][R8.64+0x600], R11 ;  /* 0x0006000b08007986 */ /* 0x000fe2000c101904 */
[----:B------:R-:W-:Y:S05]  /*0eb0*/  EXIT ;  /* 0x000000000000794d */ /* 0x000fea0003800000 */
.L_x_3831:
        /* <DEDUP_REMOVED lines=31> */
[----:B------:R-:W4:Y:S04]  /*10b0*/  @!P1 LDC.64 R12, c[0x0][0x228] ;  /* 0x00008a00ff0c9b82 */ /* 0x000f280000000a00 */
        /* <DEDUP_REMOVED lines=32> */
[----:B------:R-:W-:-:S04]  /*12c0*/  FMUL.FTZ R8, R8, 1 ;  /* 0x3f80000008087820 */ /* 0x000fc80000410000 */
[----:B--2---:R-:W0:Y:S08]  /*12d0*/  F2F.F64.F32 R12, R8 ;  /* 0x00000008000c7310 */ /* 0x004e300000201800 */
        /* <DEDUP_REMOVED lines=13> */
.L_x_3851:
[----:B------:R-:W-:Y:S05]  /*13b0*/  BSYNC B2 ;  /* 0x0000000000027941 */ /* 0x000fea0003800000 */
.L_x_3850:
[----:B------:R-:W-:Y:S01]  /*13c0*/  UMOV UR6, 0xf0000000 ;  /* 0xf000000000067882 */ /* 0x000fe20000000000 */
[----:B------:R-:W-:Y:S01]  /*13d0*/  UMOV UR7, 0x380fffff ;  /* 0x380fffff00077882 */ /* 0x000fe20000000000 */
[----:B------:R-:W0:Y:S01]  /*13e0*/  F2F.F32.F64 R3, R14 ;  /* 0x0000000e00037310 */ /* 0x000e220000301000 */
[----:B------:R-:W-:-:S14]  /*13f0*/  DSETP.GEU.AND P1, PT, |R14|, UR6, PT ;  /* 0x000000060e007e2a */ /* 0x000fdc000bf2e200 */
[----:B0-----:R-:W-:-:S05]  /*1400*/  @!P1 FMUL R3, R3, 1.175494350822287508e-38 ;  /* 0x0080000003039820 */ /* 0x001fca0000400000 */
[----:B------:R-:W-:-:S07]  /*1410*/  F2FP.F16.F32.PACK_AB R3, RZ, R3 ;  /* 0x00000003ff03723e */ /* 0x000fce00000000ff */
.L_x_3849:
[----:B------:R-:W-:Y:S05]  /*1420*/  BSYNC B1 ;  /* 0x0000000000017941 */ /* 0x000fea0003800000 */
.L_x_3848:
[----:B--2---:R-:W-:Y:S01]  /*1430*/  IADD3 R2, R6, 0x80, RZ ;  /* 0x0000008006027810 */ /* 0x004fe20007ffe0ff */
[----:B------:R-:W-:Y:S03]  /*1440*/  BSSY B1, `(.L_x_3852) ;  /* 0x000001e000017945 */ /* 0x000fe60003800000 */
        /* <DEDUP_REMOVED lines=22> */
.L_x_3855:
[----:B------:R-:W-:Y:S05]  /*15b0*/  BSYNC B2 ;  /* 0x0000000000027941 */ /* 0x000fea0003800000 */
.L_x_3854:
[----:B------:R-:W-:Y:S01]  /*15c0*/  UMOV UR6, 0xf0000000 ;  /* 0xf000000000067882 */ /* 0x000fe20000000000 */
[----:B------:R-:W-:Y:S01]  /*15d0*/  UMOV UR7, 0x380fffff ;  /* 0x380fffff00077882 */ /* 0x000fe20000000000 */
[----:B------:R-:W0:Y:S01]  /*15e0*/  F2F.F32.F64 R0, R14 ;  /* 0x0000000e00007310 */ /* 0x000e220000301000 */
[----:B------:R-:W-:-:S14]  /*15f0*/  DSETP.GEU.AND P1, PT, |R14|, UR6, PT ;  /* 0x000000060e007e2a */ /* 0x000fdc000bf2e200 */
[----:B0-----:R-:W-:-:S05]  /*1600*/  @!P1 FMUL R0, R0, 1.175494350822287508e-38 ;  /* 0x0080000000009820 */ /* 0x001fca0000400000 */
[----:B------:R-:W-:-:S07]  /*1610*/  F2FP.F16.F32.PACK_AB R0, RZ, R0 ;  /* 0x00000000ff00723e */ /* 0x000fce00000000ff */
.L_x_3853:
[----:B------:R-:W-:Y:S05]  /*1620*/  BSYNC B1 ;  /* 0x0000000000017941 */ /* 0x000fea0003800000 */
.L_x_3852:
        /* <DEDUP_REMOVED lines=24> */
.L_x_3859:
[----:B------:R-:W-:Y:S05]  /*17b0*/  BSYNC B2 ;  /* 0x0000000000027941 */ /* 0x000fea0003800000 */
.L_x_3858:
[----:B------:R-:W-:Y:S01]  /*17c0*/  UMOV UR6, 0xf0000000 ;  /* 0xf000000000067882 */ /* 0x000fe20000000000 */
[----:B------:R-:W-:Y:S01]  /*17d0*/  UMOV UR7, 0x380fffff ;  /* 0x380fffff00077882 */ /* 0x000fe20000000000 */
[----:B------:R-:W0:Y:S01]  /*17e0*/  F2F.F32.F64 R11, R14 ;  /* 0x0000000e000b7310 */ /* 0x000e220000301000 */
[----:B------:R-:W-:-:S14]  /*17f0*/  DSETP.GEU.AND P1, PT, |R14|, UR6, PT ;  /* 0x000000060e007e2a */ /* 0x000fdc000bf2e200 */
[----:B0-----:R-:W-:-:S05]  /*1800*/  @!P1 FMUL R11, R11, 1.175494350822287508e-38 ;  /* 0x008000000b0b9820 */ /* 0x001fca0000400000 */
[----:B------:R-:W-:-:S07]  /*1810*/  F2FP.F16.F32.PACK_AB R11, RZ, R11 ;  /* 0x0000000bff0b723e */ /* 0x000fce00000000ff */
.L_x_3857:
[----:B------:R-:W-:Y:S05]  /*1820*/  BSYNC B1 ;  /* 0x0000000000017941 */ /* 0x000fea0003800000 */
.L_x_3856:
[----:B------:R-:W-:Y:S01]  /*1830*/  IADD3 R8, R6, 0x180, RZ ;  /* 0x0000018006087810 */ /* 0x000fe20007ffe0ff */
[----:B------:R-:W-:Y:S03]  /*1840*/  BSSY B1, `(.L_x_3860) ;  /* 0x000001e000017945 */ /* 0x000fe60003800000 */
        /* <DEDUP_REMOVED lines=22> */
.L_x_3863:
[----:B------:R-:W-:Y:S05]  /*19b0*/  BSYNC B2 ;  /* 0x0000000000027941 */ /* 0x000fea0003800000 */
.L_x_3862:
[----:B------:R-:W-:Y:S01]  /*19c0*/  UMOV UR6, 0xf0000000 ;  /* 0xf000000000067882 */ /* 0x000fe20000000000 */
[----:B------:R-:W-:Y:S01]  /*19d0*/  UMOV UR7, 0x380fffff ;  /* 0x380fffff00077882 */ /* 0x000fe20000000000 */
[----:B------:R-:W0:Y:S01]  /*19e0*/  F2F.F32.F64 R20, R14 ;  /* 0x0000000e00147310 */ /* 0x000e220000301000 */
[----:B------:R-:W-:-:S14]  /*19f0*/  DSETP.GEU.AND P1, PT, |R14|, UR6, PT ;  /* 0x000000060e007e2a */ /* 0x000fdc000bf2e200 */
[----:B0-----:R-:W-:-:S05]  /*1a00*/  @!P1 FMUL R20, R20, 1.175494350822287508e-38 ;  /* 0x0080000014149820 */ /* 0x001fca0000400000 */
[----:B------:R-:W-:-:S07]  /*1a10*/  F2FP.F16.F32.PACK_AB R20, RZ, R20 ;  /* 0x00000014ff14723e */ /* 0x000fce00000000ff */
.L_x_3861:
[----:B------:R-:W-:Y:S05]  /*1a20*/  BSYNC B1 ;  /* 0x0000000000017941 */ /* 0x000fea0003800000 */
.L_x_3860:
        /* <DEDUP_REMOVED lines=24> */
.L_x_3867:
[----:B------:R-:W-:Y:S05]  /*1bb0*/  BSYNC B2 ;  /* 0x0000000000027941 */ /* 0x000fea0003800000 */
.L_x_3866:
[----:B------:R-:W-:Y:S01]  /*1bc0*/  UMOV UR6, 0xf0000000 ;  /* 0xf000000000067882 */ /* 0x000fe20000000000 */
[----:B------:R-:W-:Y:S01]  /*1bd0*/  UMOV UR7, 0x380fffff ;  /* 0x380fffff00077882 */ /* 0x000fe20000000000 */
[----:B------:R-:W0:Y:S01]  /*1be0*/  F2F.F32.F64 R21, R14 ;  /* 0x0000000e00157310 */ /* 0x000e220000301000 */
[----:B------:R-:W-:-:S14]  /*1bf0*/  DSETP.GEU.AND P1, PT, |R14|, UR6, PT ;  /* 0x000000060e007e2a */ /* 0x000fdc000bf2e200 */
[----:B0-----:R-:W-:-:S05]  /*1c00*/  @!P1 FMUL R21, R21, 1.175494350822287508e-38 ;  /* 0x0080000015159820 */ /* 0x001fca0000400000 */
[----:B------:R-:W-:-:S07]  /*1c10*/  F2FP.F16.F32.PACK_AB R21, RZ, R21 ;  /* 0x00000015ff15723e */ /* 0x000fce00000000ff */
.L_x_3865:
[----:B------:R-:W-:Y:S05]  /*1c20*/  BSYNC B1 ;  /* 0x0000000000017941 */ /* 0x000fea0003800000 */
.L_x_3864:
        /* <DEDUP_REMOVED lines=24> */
.L_x_3871:
[----:B------:R-:W-:Y:S05]  /*1db0*/  BSYNC B2 ;  /* 0x0000000000027941 */ /* 0x000fea0003800000 */
.L_x_3870:
[----:B------:R-:W-:Y:S01]  /*1dc0*/  UMOV UR6, 0xf0000000 ;  /* 0xf000000000067882 */ /* 0x000fe20000000000 */
[----:B------:R-:W-:Y:S01]  /*1dd0*/  UMOV UR7, 0x380fffff ;  /* 0x380fffff00077882 */ /* 0x000fe20000000000 */
[----:B------:R-:W0:Y:S01]  /*1de0*/  F2F.F32.F64 R10, R14 ;  /* 0x0000000e000a7310 */ /* 0x000e220000301000 */
[----:B------:R-:W-:-:S14]  /*1df0*/  DSETP.GEU.AND P1, PT, |R14|, UR6, PT ;  /* 0x000000060e007e2a */ /* 0x000fdc000bf2e200 */
[----:B0-----:R-:W-:-:S05]  /*1e00*/  @!P1 FMUL R10, R10, 1.175494350822287508e-38 ;  /* 0x008000000a0a9820 */ /* 0x001fca0000400000 */
[----:B------:R-:W-:-:S07]  /*1e10*/  F2FP.F16.F32.PACK_AB R10, RZ, R10 ;  /* 0x0000000aff0a723e */ /* 0x000fce00000000ff */
.L_x_3869:
[----:B------:R-:W-:Y:S05]  /*1e20*/  BSYNC B1 ;  /* 0x0000000000017941 */ /* 0x000fea0003800000 */
.L_x_3868:
        /* <DEDUP_REMOVED lines=24> */
.L_x_3875:
[----:B------:R-:W-:Y:S05]  /*1fb0*/  BSYNC B2 ;  /* 0x0000000000027941 */ /* 0x000fea0003800000 */
.L_x_3874:
[----:B------:R-:W-:Y:S01]  /*1fc0*/  UMOV UR6, 0xf0000000 ;  /* 0xf000000000067882 */ /* 0x000fe20000000000 */
[----:B------:R-:W-:Y:S01]  /*1fd0*/  UMOV UR7, 0x380fffff ;  /* 0x380fffff00077882 */ /* 0x000fe20000000000 */
[----:B------:R-:W0:Y:S01]  /*1fe0*/  F2F.F32.F64 R5, R14 ;  /* 0x0000000e00057310 */ /* 0x000e220000301000 */
[----:B------:R-:W-:-:S14]  /*1ff0*/  DSETP.GEU.AND P1, PT, |R14|, UR6, PT ;  /* 0x000000060e007e2a */ /* 0x000fdc000bf2e200 */
[----:B0-----:R-:W-:-:S05]  /*2000*/  @!P1 FMUL R5, R5, 1.175494350822287508e-38 ;  /* 0x0080000005059820 */ /* 0x001fca0000400000 */
[----:B------:R-:W-:-:S07]  /*2010*/  F2FP.F16.F32.PACK_AB R5, RZ, R5 ;  /* 0x00000005ff05723e */ /* 0x000fce00000000ff */
.L_x_3873:
[----:B------:R-:W-:Y:S05]  /*2020*/  BSYNC B1 ;  /* 0x0000000000017941 */ /* 0x000fea0003800000 */
.L_x_3872:
        /* <DEDUP_REMOVED lines=24> */
.L_x_3879:
[----:B------:R-:W-:Y:S05]  /*21b0*/  BSYNC B2 ;  /* 0x0000000000027941 */ /* 0x000fea0003800000 */
.L_x_3878:
[----:B------:R-:W-:Y:S01]  /*21c0*/  UMOV UR6, 0xf0000000 ;  /* 0xf000000000067882 */ /* 0x000fe20000000000 */
[----:B------:R-:W-:Y:S01]  /*21d0*/  UMOV UR7, 0x380fffff ;  /* 0x380fffff00077882 */ /* 0x000fe20000000000 */
[----:B------:R-:W0:Y:S01]  /*21e0*/  F2F.F32.F64 R4, R14 ;  /* 0x0000000e00047310 */ /* 0x000e220000301000 */
[----:B------:R-:W-:-:S14]  /*21f0*/  DSETP.GEU.AND P1, PT, |R14|, UR6, PT ;  /* 0x000000060e007e2a */ /* 0x000fdc000bf2e200 */
[----:B0-----:R-:W-:-:S05]  /*2200*/  @!P1 FMUL R4, R4, 1.175494350822287508e-38 ;  /* 0x0080000004049820 */ /* 0x001fca0000400000 */
[----:B------:R-:W-:-:S07]  /*2210*/  F2FP.F16.F32.PACK_AB R4, RZ, R4 ;  /* 0x00000004ff04723e */ /* 0x000fce00000000ff */
.L_x_3877:
[----:B------:R-:W-:Y:S05]  /*2220*/  BSYNC B1 ;  /* 0x0000000000017941 */ /* 0x000fea0003800000 */
.L_x_3876:
        /* <DEDUP_REMOVED lines=22> */
.L_x_3882:
[----:B------:R-:W-:-:S13]  /*2390*/  ISETP.GE.AND P0, PT, R6, R7, PT ;  /* 0x000000070600720c */ /* 0x000fda0003f06270 */
[----:B------:R-:W-:Y:S05]  /*23a0*/  @P0 BRA `(.L_x_3884) ;  /* 0x0000000000300947 */ /* 0x000fea0003800000 */
[----:B0-----:R-:W0:Y:S01]  /*23b0*/  LDC.64 R2, c[0x0][0x220] ;  /* 0x00008800ff027b82 */ /* 0x001e220000000a00 */
[----:B------:R-:W-:Y:S01]  /*23c0*/  IMAD.IADD R11, R9, 0x1, R6 ;  /* 0x00000001090b7824 */ /* 0x000fe200078e0206 */
[----:B------:R-:W-:-:S03]  /*23d0*/  IADD3 R6, R6, 0x80, RZ ;  /* 0x0000008006067810 */ /* 0x000fc60007ffe0ff */
[----:B0-----:R-:W-:-:S05]  /*23e0*/  IMAD.WIDE.U32 R2, R11, 0x2, R2 ;  /* 0x000000020b027825 */ /* 0x001fca00078e0002 */
[----:B------:R1:W-:Y:S02]  /*23f0*/  STG.E.U16 desc[UR4][R2.64], R20 ;  /* 0x0000001402007986 */ /* 0x0003e4000c101504 */
.L_x_3883:
[----:B------:R-:W-:-:S13]  /*2400*/  ISETP.GE.AND P0, PT, R6, R7, PT ;  /* 0x000000070600720c */ /* 0x000fda0003f06270 */
[----:B------:R-:W-:Y:S05]  /*2410*/  @P0 BRA `(.L_x_3885) ;  /* 0x0000000000340947 */ /* 0x000fea0003800000 */
[----:B01----:R-:W0:Y:S01]  /*2420*/  LDC.64 R2, c[0x0][0x220] ;  /* 0x00008800ff027b82 */ /* 0x003e220000000a00 */
[----:B------:R-:W-:Y:S01]  /*2430*/  IMAD.IADD R11, R9, 0x1, R6 ;  /* 0x00000001090b7824 */ /* 0x000fe200078e0206 */
[----:B------:R-:W-:-:S03]  /*2440*/  IADD3 R6, R6, 0x80, RZ ;  /* 0x0000008006067810 */ /* 0x000fc60007ffe0ff */
[----:B0-----:R-:W-:-:S05]  /*2450*/  IMAD.WIDE.U32 R2, R11, 0x2, R2 ;  /* 0x000000020b027825 */ /* 0x001fca00078e0002 */
[----:B------:R1:W-:Y:S02]  /*2460*/  STG.E.U16 desc[UR4][R2.64], R21 ;  /* 0x0000001502007986 */ /* 0x0003e4000c101504 */
.L_x_3884:
        /* <DEDUP_REMOVED lines=8> */
.L_x_3885:
[----:B------:R-:W-:Y:S05]  /*24f0*/  BSYNC B1 ;  /* 0x0000000000017941 */ /* 0x000fea0003800000 */
.L_x_3881:
[----:B------:R-:W-:-:S13]  /*2500*/  ISETP.GE.AND P0, PT, R6, R7, PT ;  /* 0x000000070600720c */ /* 0x000fda0003f06270 */
[----:B012---:R-:W0:Y:S01]  /*2510*/  @!P0 LDC.64 R2, c[0x0][0x220] ;  /* 0x00008800ff028b82 */ /* 0x007e220000000a00 */
[----:B------:R-:W-:Y:S01]  /*2520*/  @!P0 IMAD.IADD R11, R9, 0x1, R6 ;  /* 0x00000001090b8824 */ /* 0x000fe200078e0206 */
[----:B------:R-:W-:-:S03]  /*2530*/  @!P0 IADD3 R6, R6, 0x80, RZ ;  /* 0x0000008006068810 */ /* 0x000fc60007ffe0ff */
[----:B0-----:R-:W-:-:S05]  /*2540*/  @!P0 IMAD.WIDE.U32 R2, R11, 0x2, R2 ;  /* 0x000000020b028825 */ /* 0x001fca00078e0002 */
[----:B------:R2:W-:Y:S02]  /*2550*/  @!P0 STG.E.U16 desc[UR4][R2.64], R5 ;  /* 0x0000000502008986 */ /* 0x0005e4000c101504 */
.L_x_3886:
[----:B------:R-:W-:Y:S05]  /*2560*/  BSYNC B0 ;  /* 0x0000000000007941 */ /* 0x000fea0003800000 */
.L_x_3880:
        /* <DEDUP_REMOVED lines=8> */
        .weak           $__internal_11_$__cuda_sm20_dblrcp_rn_slowpath_v3
        .type           $__internal_11_$__cuda_sm20_dblrcp_rn_slowpath_v3,@function
        .size           $__internal_11_$__cuda_sm20_dblrcp_rn_slowpath_v3,(.L_x_71446 - $__internal_11_$__cuda_sm20_dblrcp_rn_slowpath_v3)
$__internal_11_$__cuda_sm20_dblrcp_rn_slowpath_v3:
        /* <DEDUP_REMOVED lines=24> */
.L_x_3890:
        /* <DEDUP_REMOVED lines=9> */
.L_x_3888:
[----:B------:R-:W-:Y:S02]  /*2800*/  LOP3.LUT R15, R13, 0x80000, RZ, 0xfc, !PT ;  /* 0x000800000d0f7812 */ /* 0x000fe400078efcff */
[----:B------:R-:W-:-:S07]  /*2810*/  MOV R14, R12 ;  /* 0x0000000c000e7202 */ /* 0x000fce0000000f00 */
.L_x_3889:
[----:B------:R-:W-:Y:S05]  /*2820*/  BSYNC B0 ;  /* 0x0000000000007941 */ /* 0x000fea0003800000 */
.L_x_3887:
[----:B------:R-:W-:Y:S01]  /*2830*/  IMAD.MOV.U32 R12, RZ, RZ, R8 ;  /* 0x000000ffff0c7224 */ /* 0x000fe200078e0008 */
[----:B------:R-:W-:-:S04]  /*2840*/  MOV R13, 0x0 ;  /* 0x00000000000d7802 */ /* 0x000fc80000000f00 */
[----:B------:R-:W-:Y:S05]  /*2850*/  RET.REL.NODEC R12 `(_ZN2at6native29vectorized_elementwise_kernelILi2EZNS0_50_GLOBAL__N__2680c7bb_12_PowKernel_cu_140f0503_289629pow_tensor_scalar_kernel_implIN3c104HalfES5_EEvRNS_18TensorIteratorBaseET0_EUlS5_E1_St5arrayIPcLm2EEEEviS8_T1_) ;  /* 0xffffffd40ce87950 */ /* 0x000fea0003c3ffff */
.L_x_3891:
        /* <DEDUP_REMOVED lines=10> */
.L_x_71446:


//--------------------- .text._ZN2at6native29vectorized_elementwise_kernelILi4EZNS0_50_GLOBAL__N__2680c7bb_12_PowKernel_cu_140f0503_289629pow_tensor_scalar_kernel_implIN3c104HalfES5_EEvRNS_18TensorIteratorBaseET0_EUlS5_E1_St5arrayIPcLm2EEEEviS8_T1_ --------------------------
	.section	.text._ZN2at6native29vectorized_elementwise_kernelILi4EZNS0_50_GLOBAL__N__2680c7bb_12_PowKernel_cu_140f0503_289629pow_tensor_scalar_kernel_implIN3c104HalfES5_EEvRNS_18TensorIteratorBaseET0_EUlS5_E1_St5arrayIPcLm2EEEEviS8_T1_,"ax",@progbits
	.align	128
        .global         _ZN2at6native29vectorized_elementwise_kernelILi4EZNS0_50_GLOBAL__N__2680c7bb_12_PowKernel_cu_140f0503_289629pow_tensor_scalar_kernel_implIN3c104HalfES5_EEvRNS_18TensorIteratorBaseET0_EUlS5_E1_St5arrayIPcLm2EEEEviS8_T1_
        .type           _ZN2at6native29vectorized_elementwise_kernelILi4EZNS0_50_GLOBAL__N__2680c7bb_12_PowKernel_cu_140f0503_289629pow_tensor_scalar_kernel_implIN3c104HalfES5_EEvRNS_18TensorIteratorBaseET0_EUlS5_E1_St5arrayIPcLm2EEEEviS8_T1_,@function
        .size           _ZN2at6native29vectorized_elementwise_kernelILi4EZNS0_50_GLOBAL__N__2680c7bb_12_PowKernel_cu_140f0503_289629pow_tensor_scalar_kernel_implIN3c104HalfES5_EEvRNS_18TensorIteratorBaseET0_EUlS5_E1_St5arrayIPcLm2EEEEviS8_T1_,(.L_x_71447 - _ZN2at6native29vectorized_elementwise_kernelILi4EZNS0_50_GLOBAL__N__2680c7bb_12_PowKernel_cu_140f0503_289629pow_tensor_scalar_kernel_implIN3c104HalfES5_EEvRNS_18TensorIteratorBaseET0_EUlS5_E1_St5arrayIPcLm2EEEEviS8_T1_)
        .other          _ZN2at6native29vectorized_elementwise_kernelILi4EZNS0_50_GLOBAL__N__2680c7bb_12_PowKernel_cu_140f0503_289629pow_tensor_scalar_kernel_implIN3c104HalfES5_EEvRNS_18TensorIteratorBaseET0_EUlS5_E1_St5arrayIPcLm2EEEEviS8_T1_,@"STO_CUDA_ENTRY STV_DEFAULT"
_ZN2at6native29vectorized_elementwise_kernelILi4EZNS0_50_GLOBAL__N__2680c7bb_12_PowKernel_cu_140f0503_289629pow_tensor_scalar_kernel_implIN3c104HalfES5_EEvRNS_18TensorIteratorBaseET0_EUlS5_E1_St5arrayIPcLm2EEEEviS8_T1_:
.text._ZN2at6native29vectorized_elementwise_kernelILi4EZNS0_50_GLOBAL__N__2680c7bb_12_PowKernel_cu_140f0503_289629pow_tensor_scalar_kernel_implIN3c104HalfES5_EEvRNS_18TensorIteratorBaseET0_EUlS5_E1_St5arrayIPcLm2EEEEviS8_T1_:
        /* <DEDUP_REMOVED lines=33> */
[----:B-----5:R-:W-:Y:S05]  /*0210*/  CALL.REL.NOINC `($__internal_12_$__cuda_sm20_dblrcp_rn_slowpath_v3) ;  /* 0x0000002000e47944 */ /* 0x020fea0003c00000 */
.L_x_3894:
[----:B------:R-:W-:Y:S05]  /*0220*/  BSYNC B1 ;  /* 0x0000000000017941 */ /* 0x000fea0003800000 */
.L_x_3893:
        /* <DEDUP_REMOVED lines=24> */
[----:B-----5:R-:W-:Y:S05]  /*03b0*/  CALL.REL.NOINC `($__internal_12_$__cuda_sm20_dblrcp_rn_slowpath_v3) ;  /* 0x00000020007c7944 */ /* 0x020fea0003c00000 */
.L_x_3896:
[----:B------:R-:W-:Y:S05]  /*03c0*/  BSYNC B1 ;  /* 0x0000000000017941 */ /* 0x000fea0003800000 */
.L_x_3895:
        /* <DEDUP_REMOVED lines=24> */
[----:B-----5:R-:W-:Y:S05]  /*0550*/  CALL.REL.NOINC `($__internal_12_$__cuda_sm20_dblrcp_rn_slowpath_v3) ;  /* 0x0000002000147944 */ /* 0x020fea0003c00000 */
.L_x_3898:
[----:B------:R-:W-:Y:S05]  /*0560*/  BSYNC B1 ;  /* 0x0000000000017941 */ /* 0x000fea0003800000 */
.L_x_3897:
[----:B------:R-:W-:Y:S01]  /*0570*/  HADD2.F32 R5, -RZ, R5.H1_H1 ;  /* 0x30000005ff057230 */ /* 0x000fe20000004100 */
[----:B------:R-:W-:Y:S01]  /*0580*/  UMOV UR6, 0xf0000000 ;  /* 0xf000000000067882 */ /* 0x000fe20000000000 */
[----:B------:R-:W-:Y:S01]  /*0590*/  UMOV UR7, 0x380fffff ;  /* 0x380fffff00077882 */ /* 0x000fe20000000000 */
[----:B------:R-:W0:Y:S01]  /*05a0*/  F2F.F32.F64 R6, R14 ;  /* 0x0000000e00067310 */ /* 0x000e220000301000 */
[----:B------:R-:W-:Y:S01]  /*05b0*/  DSETP.GEU.AND P0, PT, |R14|, UR6, PT ;  /* 0x000000060e007e2a */ /* 0x000fe2000bf0e200 */
[----:B------:R-:W-:Y:S01]  /*05c0*/  FMUL.FTZ R5, R5, R5 ;  /* 0x0000000505057220 */ /* 0x000fe20000410000 */
[----:B------:R-:W-:Y:S04]  /*05d0*/  BSSY B1, `(.L_x_3899) ;  /* 0x0000013000017945 */ /* 0x000fe80003800000 */
[----:B------:R-:W-:-:S05]  /*05e0*/  F2FP.F16.F32.PACK_AB R5, RZ, R5 ;  /* 0x00000005ff05723e */ /* 0x000fca00000000ff */
[----:B------:R-:W-:-:S03]  /*05f0*/  HADD2.F32 R5, -RZ, R5.H0_H0 ;  /* 0x20000005ff057230 */ /* 0x000fc60000004100 */
[----:B0-----:R-:W-:Y:S02]  /*0600*/  @!P0 FMUL R6, R6, 1.175494350822287508e-38 ;  /* 0x0080000006068820 */ /* 0x001fe40000400000 */
        /* <DEDUP_REMOVED lines=14> */
[----:B-----5:R-:W-:Y:S05]  /*06f0*/  CALL.REL.NOINC `($__internal_12_$__cuda_sm20_dblrcp_rn_slowpath_v3) ;  /* 0x0000001c00ac7944 */ /* 0x020fea0003c00000 */
.L_x_3900:
[----:B------:R-:W-:Y:S05]  /*0700*/  BSYNC B1 ;  /* 0x0000000000017941 */ /* 0x000fea0003800000 */
.L_x_3899:
        /* <DEDUP_REMOVED lines=24> */
[----:B------:R-:W-:Y:S05]  /*0890*/  CALL.REL.NOINC `($__internal_12_$__cuda_sm20_dblrcp_rn_slowpath_v3) ;  /* 0x0000001c00447944 */ /* 0x000fea0003c00000 */
.L_x_3902:
[----:B------:R-:W-:Y:S05]  /*08a0*/  BSYNC B1 ;  /* 0x0000000000017941 */ /* 0x000fea0003800000 */
.L_x_3901:
        /* <DEDUP_REMOVED lines=25> */
.L_x_3904:
[----:B------:R-:W-:Y:S05]  /*0a40*/  BSYNC B1 ;  /* 0x0000000000017941 */ /* 0x000fea0003800000 */
.L_x_3903:
        /* <DEDUP_REMOVED lines=24> */
[----:B------:R-:W-:Y:S05]  /*0bd0*/  CALL.REL.NOINC `($__internal_12_$__cuda_sm20_dblrcp_rn_slowpath_v3) ;  /* 0x0000001800747944 */ /* 0x000fea0003c00000 */
.L_x_3906:
[----:B------:R-:W-:Y:S05]  /*0be0*/  BSYNC B1 ;  /* 0x0000000000017941 */ /* 0x000fea0003800000 */
.L_x_3905:
        /* <DEDUP_REMOVED lines=25> */
.L_x_3908:
[----:B------:R-:W-:Y:S05]  /*0d80*/  BSYNC B1 ;  /* 0x0000000000017941 */ /* 0x000fea0003800000 */
.L_x_3907:
        /* <DEDUP_REMOVED lines=12> */
[----:B------:R-:W-:Y:S04]  /*0e50*/  STG.E.64 desc[UR4][R8.64], R4 ;  /* 0x0000000408007986 */ /* 0x000fe8000c101b04 */
[----:B------:R-:W-:Y:S01]  /*0e60*/  STG.E.64 desc[UR4][R8.64+0x400], R2 ;  /* 0x0004000208007986 */ /* 0x000fe2000c101b04 */
[----:B------:R-:W-:Y:S05]  /*0e70*/  EXIT ;  /* 0x000000000000794d */ /* 0x000fea0003800000 */
.L_x_3892:
        /* <DEDUP_REMOVED lines=79> */
.L_x_3912:
[----:B------:R-:W-:Y:S05]  /*1370*/  BSYNC B2 ;  /* 0x0000000000027941 */ /* 0x000fea0003800000 */
.L_x_3911:
[----:B------:R-:W-:Y:S01]  /*1380*/  UMOV UR6, 0xf0000000 ;  /* 0xf000000000067882 */ /* 0x000fe20000000000 */
[----:B------:R-:W-:Y:S01]  /*1390*/  UMOV UR7, 0x380fffff ;  /* 0x380fffff00077882 */ /* 0x000fe20000000000 */
[----:B------:R-:W0:Y:S01]  /*13a0*/  F2F.F32.F64 R3, R14 ;  /* 0x0000000e00037310 */ /* 0x000e220000301000 */
[----:B------:R-:W-:-:S14]  /*13b0*/  DSETP.GEU.AND P1, PT, |R14|, UR6, PT ;  /* 0x000000060e007e2a */ /* 0x000fdc000bf2e200 */
[----:B0-----:R-:W-:-:S05]  /*13c0*/  @!P1 FMUL R3, R3, 1.175494350822287508e-38 ;  /* 0x0080000003039820 */ /* 0x001fca0000400000 */
[----:B------:R-:W-:-:S07]  /*13d0*/  F2FP.F16.F32.PACK_AB R3, RZ, R3 ;  /* 0x00000003ff03723e */ /* 0x000fce00000000ff */
.L_x_3910:
[----:B------:R-:W-:Y:S05]  /*13e0*/  BSYNC B1 ;  /* 0x0000000000017941 */ /* 0x000fea0003800000 */
.L_x_3909:
        /* <DEDUP_REMOVED lines=23> */
[----:B------:R-:W-:Y:S05]  /*1560*/  CALL.REL.NOINC `($__internal_12_$__cuda_sm20_dblrcp_rn_slowpath_v3) ;  /* 0x0000001000107944 */ /* 0x000fea0003c00000 */
.L_x_3916:
[----:B------:R-:W-:Y:S05]  /*1570*/  BSYNC B2 ;  /* 0x0000000000027941 */ /* 0x000fea0003800000 */
.L_x_3915:
[----:B------:R-:W-:Y:S01]  /*1580*/  UMOV UR6, 0xf0000000 ;  /* 0xf000000000067882 */ /* 0x000fe20000000000 */
[----:B------:R-:W-:Y:S01]  /*1590*/  UMOV UR7, 0x380fffff ;  /* 0x380fffff00077882 */ /* 0x000fe20000000000 */
[----:B------:R-:W0:Y:S01]  /*15a0*/  F2F.F32.F64 R0, R14 ;  /* 0x0000000e00007310 */ /* 0x000e220000301000 */
[----:B------:R-:W-:-:S14]  /*15b0*/  DSETP.GEU.AND P1, PT, |R14|, UR6, PT ;  /* 0x000000060e007e2a */ /* 0x000fdc000bf2e200 */
[----:B0-----:R-:W-:-:S05]  /*15c0*/  @!P1 FMUL R0, R0, 1.175494350822287508e-38 ;  /* 0x0080000000009820 */ /* 0x001fca0000400000 */
[----:B------:R-:W-:-:S07]  /*15d0*/  F2FP.F16.F32.PACK_AB R0, RZ, R0 ;  /* 0x00000000ff00723e */ /* 0x000fce00000000ff */
.L_x_3914:
[----:B------:R-:W-:Y:S05]  /*15e0*/  BSYNC B1 ;  /* 0x0000000000017941 */ /* 0x000fea0003800000 */
.L_x_3913:
        /* <DEDUP_REMOVED lines=24> */
.L_x_3920:
[----:B------:R-:W-:Y:S05]  /*1770*/  BSYNC B2 ;  /* 0x0000000000027941 */ /* 0x000fea0003800000 */
.L_x_3919:
[----:B------:R-:W-:Y:S01]  /*1780*/  UMOV UR6, 0xf0000000 ;  /* 0xf000000000067882 */ /* 0x000fe20000000000 */
[----:B------:R-:W-:Y:S01]  /*1790*/  UMOV UR7, 0x380fffff ;  /* 0x380fffff00077882 */ /* 0x000fe20000000000 */
[----:B------:R-:W0:Y:S01]  /*17a0*/  F2F.F32.F64 R11, R14 ;  /* 0x0000000e000b7310 */ /* 0x000e220000301000 */
[----:B------:R-:W-:-:S14]  /*17b0*/  DSETP.GEU.AND P1, PT, |R14|, UR6, PT ;  /* 0x000000060e007e2a */ /* 0x000fdc000bf2e200 */
[----:B0-----:R-:W-:-:S05]  /*17c0*/  @!P1 FMUL R11, R11, 1.175494350822287508e-38 ;  /* 0x008000000b0b9820 */ /* 0x001fca0000400000 */
[----:B------:R-:W-:-:S07]  /*17d0*/  F2FP.F16.F32.PACK_AB R11, RZ, R11 ;  /* 0x0000000bff0b723e */ /* 0x000fce00000000ff */
.L_x_3918:
[----:B------:R-:W-:Y:S05]  /*17e0*/  BSYNC B1 ;  /* 0x0000000000017941 */ /* 0x000fea0003800000 */
.L_x_3917:
        /* <DEDUP_REMOVED lines=24> */
.L_x_3924:
[----:B------:R-:W-:Y:S05]  /*1970*/  BSYNC B2 ;  /* 0x0000000000027941 */ /* 0x000fea0003800000 */
.L_x_3923:
[----:B------:R-:W-:Y:S01]  /*1980*/  UMOV UR6, 0xf0000000 ;  /* 0xf000000000067882 */ /* 0x000fe20000000000 */
[----:B------:R-:W-:Y:S01]  /*1990*/  UMOV UR7, 0x380fffff ;  /* 0x380fffff00077882 */ /* 0x000fe20000000000 */
[----:B------:R-:W0:Y:S01]  /*19a0*/  F2F.F32.F64 R20, R14 ;  /* 0x0000000e00147310 */ /* 0x000e220000301000 */
[----:B------:R-:W-:-:S14]  /*19b0*/  DSETP.GEU.AND P1, PT, |R14|, UR6, PT ;  /* 0x000000060e007e2a */ /* 0x000fdc000bf2e200 */
[----:B0-----:R-:W-:-:S05]  /*19c0*/  @!P1 FMUL R20, R20, 1.175494350822287508e-38 ;  /* 0x0080000014149820 */ /* 0x001fca0000400000 */
[----:B------:R-:W-:-:S07]  /*19d0*/  F2FP.F16.F32.PACK_AB R20, RZ, R20 ;  /* 0x00000014ff14723e */ /* 0x000fce00000000ff */
.L_x_3922:
[----:B------:R-:W-:Y:S05]  /*19e0*/  BSYNC B1 ;  /* 0x0000000000017941 */ /* 0x000fea0003800000 */
.L_x_3921:
        /* <DEDUP_REMOVED lines=24> */
.L_x_3928:
[----:B------:R-:W-:Y:S05]  /*1b70*/  BSYNC B2 ;  /* 0x0000000000027941 */ /* 0x000fea0003800000 */
.L_x_3927:
[----:B------:R-:W-:Y:S01]  /*1b80*/  UMOV UR6, 0xf0000000 ;  /* 0xf000000000067882 */ /* 0x000fe20000000000 */
[----:B------:R-:W-:Y:S01]  /*1b90*/  UMOV UR7, 0x380fffff ;  /* 0x380fffff00077882 */ /* 0x000fe20000000000 */
[----:B------:R-:W0:Y:S01]  /*1ba0*/  F2F.F32.F64 R21, R14 ;  /* 0x0000000e00157310 */ /* 0x000e220000301000 */
[----:B------:R-:W-:-:S14]  /*1bb0*/  DSETP.GEU.AND P1, PT, |R14|, UR6, PT ;  /* 0x000000060e007e2a */ /* 0x000fdc000bf2e200 */
[----:B0-----:R-:W-:-:S05]  /*1bc0*/  @!P1 FMUL R21, R21, 1.175494350822287508e-38 ;  /* 0x0080000015159820 */ /* 0x001fca0000400000 */
[----:B------:R-:W-:-:S07]  /*1bd0*/  F2FP.F16.F32.PACK_AB R21, RZ, R21 ;  /* 0x00000015ff15723e */ /* 0x000fce00000000ff */
.L_x_3926:
[----:B------:R-:W-:Y:S05]  /*1be0*/  BSYNC B1 ;  /* 0x0000000000017941 */ /* 0x000fea0003800000 */
.L_x_3925:
        /* <DEDUP_REMOVED lines=24> */
.L_x_3932:
[----:B------:R-:W-:Y:S05]  /*1d70*/  BSYNC B2 ;  /* 0x0000000000027941 */ /* 0x000fea0003800000 */
.L_x_3931:
[----:B------:R-:W-:Y:S01]  /*1d80*/  UMOV UR6, 0xf0000000 ;  /* 0xf000000000067882 */ /* 0x000fe20000000000 */
[----:B------:R-:W-:Y:S01]  /*1d90*/  UMOV UR7, 0x380fffff ;  /* 0x380fffff00077882 */ /* 0x000fe20000000000 */
[----:B------:R-:W0:Y:S01]  /*1da0*/  F2F.F32.F64 R10, R14 ;  /* 0x0000000e000a7310 */ /* 0x000e220000301000 */
[----:B------:R-:W-:-:S14]  /*1db0*/  DSETP.GEU.AND P1, PT, |R14|, UR6, PT ;  /* 0x000000060e007e2a */ /* 0x000fdc000bf2e200 */
[----:B0-----:R-:W-:-:S05]  /*1dc0*/  @!P1 FMUL R10, R10, 1.175494350822287508e-38 ;  /* 0x008000000a0a9820 */ /* 0x001fca0000400000 */
[----:B------:R-:W-:-:S07]  /*1dd0*/  F2FP.F16.F32.PACK_AB R10, RZ, R10 ;  /* 0x0000000aff0a723e */ /* 0x000fce00000000ff */
.L_x_3930:
[----:B------:R-:W-:Y:S05]  /*1de0*/  BSYNC B1 ;  /* 0x0000000000017941 */ /* 0x000fea0003800000 */
.L_x_3929:
        /* <DEDUP_REMOVED lines=24> */
.L_x_3936:
[----:B------:R-:W-:Y:S05]  /*1f70*/  BSYNC B2 ;  /* 0x0000000000027941 */ /* 0x000fea0003800000 */
.L_x_3935:
[----:B------:R-:W-:Y:S01]  /*1f80*/  UMOV UR6, 0xf0000000 ;  /* 0xf000000000067882 */ /* 0x000fe20000000000 */
[----:B------:R-:W-:Y:S01]  /*1f90*/  UMOV UR7, 0x380fffff ;  /* 0x380fffff00077882 */ /* 0x000fe20000000000 */
[----:B------:R-:W0:Y:S01]  /*1fa0*/  F2F.F32.F64 R5, R14 ;  /* 0x0000000e00057310 */ /* 0x000e220000301000 */
[----:B------:R-:W-:-:S14]  /*1fb0*/  DSETP.GEU.AND P1, PT, |R14|, UR6, PT ;  /* 0x000000060e007e2a */ /* 0x000fdc000bf2e200 */
[----:B0-----:R-:W-:-:S05]  /*1fc0*/  @!P1 FMUL R5, R5, 1.175494350822287508e-38 ;  /* 0x0080000005059820 */ /* 0x001fca0000400000 */
[----:B------:R-:W-:-:S07]  /*1fd0*/  F2FP.F16.F32.PACK_AB R5, RZ, R5 ;  /* 0x00000005ff05723e */ /* 0x000fce00000000ff */
.L_x_3934:
[----:B------:R-:W-:Y:S05]  /*1fe0*/  BSYNC B1 ;  /* 0x0000000000017941 */ /* 0x000fea0003800000 */
.L_x_3933:
        /* <DEDUP_REMOVED lines=24> */
.L_x_3940:
[----:B------:R-:W-:Y:S05]  /*2170*/  BSYNC B2 ;  /* 0x0000000000027941 */ /* 0x000fea0003800000 */
.L_x_3939:
[----:B------:R-:W-:Y:S01]  /*2180*/  UMOV UR6, 0xf0000000 ;  /* 0xf000000000067882 */ /* 0x000fe20000000000 */
[----:B------:R-:W-:Y:S01]  /*2190*/  UMOV UR7, 0x380fffff ;  /* 0x380fffff00077882 */ /* 0x000fe20000000000 */
[----:B------:R-:W0:Y:S01]  /*21a0*/  F2F.F32.F64 R4, R14 ;  /* 0x0000000e00047310 */ /* 0x000e220000301000 */
[----:B------:R-:W-:-:S14]  /*21b0*/  DSETP.GEU.AND P1, PT, |R14|, UR6, PT ;  /* 0x000000060e007e2a */ /* 0x000fdc000bf2e200 */
[----:B0-----:R-:W-:-:S05]  /*21c0*/  @!P1 FMUL R4, R4, 1.175494350822287508e-38 ;  /* 0x0080000004049820 */ /* 0x001fca0000400000 */
[----:B------:R-:W-:-:S07]  /*21d0*/  F2FP.F16.F32.PACK_AB R4, RZ, R4 ;  /* 0x00000004ff04723e */ /* 0x000fce00000000ff */
.L_x_3938:
[----:B------:R-:W-:Y:S05]  /*21e0*/  BSYNC B1 ;  /* 0x0000000000017941 */ /* 0x000fea0003800000 */
.L_x_3937:
        /* <DEDUP_REMOVED lines=22> */
.L_x_3943:
[----:B------:R-:W-:-:S13]  /*2350*/  ISETP.GE.AND P0, PT, R6, R7, PT ;  /* 0x000000070600720c */ /* 0x000fda0003f06270 */
[----:B------:R-:W-:Y:S05]  /*2360*/  @P0 BRA `(.L_x_3945) ;  /* 0x0000000000300947 */ /* 0x000fea0003800000 */
[----:B0-----:R-:W0:Y:S01]  /*2370*/  LDC.64 R2, c[0x0][0x220] ;  /* 0x00008800ff027b82 */ /* 0x001e220000000a00 */
[----:B------:R-:W-:Y:S01]  /*2380*/  IMAD.IADD R11, R9, 0x1, R6 ;  /* 0x00000001090b7824 */ /* 0x000fe200078e0206 */
[----:B------:R-:W-:-:S03]  /*2390*/  IADD3 R6, R6, 0x80, RZ ;  /* 0x0000008006067810 */ /* 0x000fc60007ffe0ff */
[----:B0-----:R-:W-:-:S05]  /*23a0*/  IMAD.WIDE.U32 R2, R11, 0x2, R2 ;  /* 0x000000020b027825 */ /* 0x001fca00078e0002 */
[----:B------:R1:W-:Y:S02]  /*23b0*/  STG.E.U16 desc[UR4][R2.64], R20 ;  /* 0x0000001402007986 */ /* 0x0003e4000c101504 */
.L_x_3944:
[----:B------:R-:W-:-:S13]  /*23c0*/  ISETP.GE.AND P0, PT, R6, R7, PT ;  /* 0x000000070600720c */ /* 0x000fda0003f06270 */
[----:B------:R-:W-:Y:S05]  /*23d0*/  @P0 BRA `(.L_x_3946) ;  /* 0x0000000000340947 */ /* 0x000fea0003800000 */
[----:B01----:R-:W0:Y:S01]  /*23e0*/  LDC.64 R2, c[0x0][0x220] ;  /* 0x00008800ff027b82 */ /* 0x003e220000000a00 */
[----:B------:R-:W-:Y:S01]  /*23f0*/  IMAD.IADD R11, R9, 0x1, R6 ;  /* 0x00000001090b7824 */ /* 0x000fe200078e0206 */
[----:B------:R-:W-:-:S03]  /*2400*/  IADD3 R6, R6, 0x80, RZ ;  /* 0x0000008006067810 */ /* 0x000fc60007ffe0ff */
[----:B0-----:R-:W-:-:S05]  /*2410*/  IMAD.WIDE.U32 R2, R11, 0x2, R2 ;  /* 0x000000020b027825 */ /* 0x001fca00078e0002 */
[----:B------:R1:W-:Y:S02]  /*2420*/  STG.E.U16 desc[UR4][R2.64], R21 ;  /* 0x0000001502007986 */ /* 0x0003e4000c101504 */
.L_x_3945:
        /* <DEDUP_REMOVED lines=8> */
.L_x_3946:
[----:B------:R-:W-:Y:S05]  /*24b0*/  BSYNC B1 ;  /* 0x0000000000017941 */ /* 0x000fea0003800000 */
.L_x_3942:
[----:B------:R-:W-:-:S13]  /*24c0*/  ISETP.GE.AND P0, PT, R6, R7, PT ;  /* 0x000000070600720c */ /* 0x000fda0003f06270 */
[----:B012---:R-:W0:Y:S01]  /*24d0*/  @!P0 LDC.64 R2, c[0x0][0x220] ;  /* 0x00008800ff028b82 */ /* 0x007e220000000a00 */
[----:B------:R-:W-:Y:S01]  /*24e0*/  @!P0 IMAD.IADD R11, R9, 0x1, R6 ;  /* 0x00000001090b8824 */ /* 0x000fe200078e0206 */
[----:B------:R-:W-:-:S03]  /*24f0*/  @!P0 IADD3 R6, R6, 0x80, RZ ;  /* 0x0000008006068810 */ /* 0x000fc60007ffe0ff */
[----:B0-----:R-:W-:-:S05]  /*2500*/  @!P0 IMAD.WIDE.U32 R2, R11, 0x2, R2 ;  /* 0x000000020b028825 */ /* 0x001fca00078e0002 */
[----:B------:R2:W-:Y:S02]  /*2510*/  @!P0 STG.E.U16 desc[UR4][R2.64], R5 ;  /* 0x0000000502008986 */ /* 0x0005e4000c101504 */
.L_x_3947:
[----:B------:R-:W-:Y:S05]  /*2520*/  BSYNC B0 ;  /* 0x0000000000007941 */ /* 0x000fea0003800000 */
.L_x_3941:
        /* <DEDUP_REMOVED lines=8> */
        .weak           $__internal_12_$__cuda_sm20_dblrcp_rn_slowpath_v3
        .type           $__internal_12_$__cuda_sm20_dblrcp_rn_slowpath_v3,@function
        .size           $__internal_12_$__cuda_sm20_dblrcp_rn_slowpath_v3,(.L_x_71447 - $__internal_12_$__cuda_sm20_dblrcp_rn_slowpath_v3)
$__internal_12_$__cuda_sm20_dblrcp_rn_slowpath_v3:
        /* <DEDUP_REMOVED lines=24> */
.L_x_3951:
        /* <DEDUP_REMOVED lines=9> */
.L_x_3949:
[----:B------:R-:W-:Y:S02]  /*27c0*/  LOP3.LUT R15, R13, 0x80000, RZ, 0xfc, !PT ;  /* 0x000800000d0f7812 */ /* 0x000fe400078efcff */
[----:B------:R-:W-:-:S07]  /*27d0*/  MOV R14, R12 ;  /* 0x0000000c000e7202 */ /* 0x000fce0000000f00 */
.L_x_3950:
[----:B------:R-:W-:Y:S05]  /*27e0*/  BSYNC B0 ;  /* 0x0000000000007941 */ /* 0x000fea0003800000 */
.L_x_3948:
[----:B------:R-:W-:Y:S01]  /*27f0*/  IMAD.MOV.U32 R12, RZ, RZ, R8 ;  /* 0x000000ffff0c7224 */ /* 0x000fe200078e0008 */
[----:B------:R-:W-:-:S04]  /*2800*/  MOV R13, 0x0 ;  /* 0x00000000000d7802 */ /* 0x000fc80000000f00 */
[----:B------:R-:W-:Y:S05]  /*2810*/  RET.REL.NODEC R12 `(_ZN2at6native29vectorized_elementwise_kernelILi4EZNS0_50_GLOBAL__N__2680c7bb_12_PowKernel_cu_140f0503_289629pow_tensor_scalar_kernel_implIN3c104HalfES5_EEvRNS_18TensorIteratorBaseET0_EUlS5_E1_St5arrayIPcLm2EEEEviS8_T1_) ;  /* 0xffffffd40cf87950 */ /* 0x000fea0003c3ffff */
.L_x_3952:
        /* <DEDUP_REMOVED lines=14> */
.L_x_71447:


//--------------------- .text._ZN2at6native29vectorized_elementwise_kernelILi8EZNS0_50_GLOBAL__N__2680c7bb_12_PowKernel_cu_140f0503_289629pow_tensor_scalar_kernel_implIN3c104HalfES5_EEvRNS_18TensorIteratorBaseET0_EUlS5_E1_St5arrayIPcLm2EEEEviS8_T1_ --------------------------
	.section	.text._ZN2at6native29vectorized_elementwise_kernelILi8EZNS0_50_GLOBAL__N__2680c7bb_12_PowKernel_cu_140f0503_289629pow_tensor_scalar_kernel_implIN3c104HalfES5_EEvRNS_18TensorIteratorBaseET0_EUlS5_E1_St5arrayIPcLm2EEEEviS8_T1_,"ax",@progbits
	.align	128
        .global         _ZN2at6native29vectorized_elementwise_kernelILi8EZNS0_50_GLOBAL__N__2680c7bb_12_PowKernel_cu_140f0503_289629pow_tensor_scalar_kernel_implIN3c104HalfES5_EEvRNS_18TensorIteratorBaseET0_EUlS5_E1_St5arrayIPcLm2EEEEviS8_T1_
        .type           _ZN2at6native29vectorized_elementwise_kernelILi8EZNS0_50_GLOBAL__N__2680c7bb_12_PowKernel_cu_140f0503_289629pow_tensor_scalar_kernel_implIN3c104HalfES5_EEvRNS_18TensorIteratorBaseET0_EUlS5_E1_St5arrayIPcLm2EEEEviS8_T1_,@function
        .size           _ZN2at6native29vectorized_elementwise_kernelILi8EZNS0_50_GLOBAL__N__2680c7bb_12_PowKernel_cu_140f0503_289629pow_tensor_scalar_kernel_implIN3c104HalfES5_EEvRNS_18TensorIteratorBaseET0_EUlS5_E1_St5arrayIPcLm2EEEEviS8_T1_,(.L_x_71448 - _ZN2at6native29vectorized_elementwise_kernelILi8EZNS0_50_GLOBAL__N__2680c7bb_12_PowKernel_cu_140f0503_289629pow_tensor_scalar_kernel_implIN3c104HalfES5_EEvRNS_18TensorIteratorBaseET0_EUlS5_E1_St5arrayIPcLm2EEEEviS8_T1_)
        .other          _ZN2at6native29vectorized_elementwise_kernelILi8EZNS0_50_GLOBAL__N__2680c7bb_12_PowKernel_cu_140f0503_289629pow_tensor_scalar_kernel_implIN3c104HalfES5_EEvRNS_18TensorIteratorBaseET0_EUlS5_E1_St5arrayIPcLm2EEEEviS8_T1_,@"STO_CUDA_ENTRY STV_DEFAULT"
_ZN2at6native29vectorized_elementwise_kernelILi8EZNS0_50_GLOBAL__N__2680c7bb_12_PowKernel_cu_140f0503_289629pow_tensor_scalar_kernel_implIN3c104HalfES5_EEvRNS_18TensorIteratorBaseET0_EUlS5_E1_St5arrayIPcLm2EEEEviS8_T1_:
.text._ZN2at6native29vectorized_elementwise_kernelILi8EZNS0_50_GLOBAL__N__2680c7bb_12_PowKernel_cu_140f0503_289629pow_tensor_scalar_kernel_implIN3c104HalfES5_EEvRNS_18TensorIteratorBaseET0_EUlS5_E1_St5arrayIPcLm2EEEEviS8_T1_:
        /* <DEDUP_REMOVED lines=14> */
[----:B--2---:R-:W-:-:S05]  /*00e0*/  HADD2.F32 R2, -RZ, R4.H0_H0 ;  /* 0x20000004ff027230 */ /* 0x004fca0000004100 */
        /* <DEDUP_REMOVED lines=17> */
[----:B------:R-:W-:Y:S05]  /*0200*/  CALL.REL.NOINC `($__internal_13_$__cuda_sm20_dblrcp_rn_slowpath_v3) ;  /* 0x0000002000ec7944 */ /* 0x000fea0003c00000 */
.L_x_3955:
[----:B------:R-:W-:Y:S05]  /*0210*/  BSYNC B1 ;  /* 0x0000000000017941 */ /* 0x000fea0003800000 */
.L_x_3954:
        /* <DEDUP_REMOVED lines=24> */
[----:B------:R-:W-:Y:S05]  /*03a0*/  CALL.REL.NOINC `($__internal_13_$__cuda_sm20_dblrcp_rn_slowpath_v3) ;  /* 0x0000002000847944 */ /* 0x000fea0003c00000 */
.L_x_3957:
[----:B------:R-:W-:Y:S05]  /*03b0*/  BSYNC B1 ;  /* 0x0000000000017941 */ /* 0x000fea0003800000 */
.L_x_3956:
[----:B------:R-:W-:Y:S01]  /*03c0*/  HADD2.F32 R2, -RZ, R5.H0_H0 ;  /* 0x20000005ff027230 */ /* 0x000fe20000004100 */
        /* <DEDUP_REMOVED lines=23> */
[----:B------:R-:W-:Y:S05]  /*0540*/  CALL.REL.NOINC `($__internal_13_$__cuda_sm20_dblrcp_rn_slowpath_v3) ;  /* 0x00000020001c7944 */ /* 0x000fea0003c00000 */
.L_x_3959:
[----:B------:R-:W-:Y:S05]  /*0550*/  BSYNC B1 ;  /* 0x0000000000017941 */ /* 0x000fea0003800000 */
.L_x_3958:
        /* <DEDUP_REMOVED lines=25> */
.L_x_3961:
[----:B------:R-:W-:Y:S05]  /*06f0*/  BSYNC B1 ;  /* 0x0000000000017941 */ /* 0x000fea0003800000 */
.L_x_3960:
        /* <DEDUP_REMOVED lines=25> */
.L_x_3963:
[----:B------:R-:W-:Y:S05]  /*0890*/  BSYNC B1 ;  /* 0x0000000000017941 */ /* 0x000fea0003800000 */
.L_x_3962:
        /* <DEDUP_REMOVED lines=25> */
.L_x_3965:
[----:B------:R-:W-:Y:S05]  /*0a30*/  BSYNC B1 ;  /* 0x0000000000017941 */ /* 0x000fea0003800000 */
.L_x_3964:
        /* <DEDUP_REMOVED lines=25> */
.L_x_3967:
[----:B------:R-:W-:Y:S05]  /*0bd0*/  BSYNC B1 ;  /* 0x0000000000017941 */ /* 0x000fea0003800000 */
.L_x_3966:
        /* <DEDUP_REMOVED lines=22> */
[----:B------:R-:W-:-:S03]  /*0d40*/  MOV R2, 0xd70 ;  /* 0x00000d7000027802 */ /* 0x000fc60000000f00 */
[----:B------:R-:W-:-:S07]  /*0d50*/  VIADD R14, R14, 0xfff00000 ;  /* 0xfff000000e0e7836 */ /* 0x000fce0000000000 */
[----:B------:R-:W-:Y:S05]  /*0d60*/  CALL.REL.NOINC `($__internal_13_$__cuda_sm20_dblrcp_rn_slowpath_v3) ;  /* 0x0000001800147944 */ /* 0x000fea0003c00000 */
[----:B------:R-:W-:Y:S01]  /*0d70*/  MOV R16, R12 ;  /* 0x0000000c00107202 */ /* 0x000fe20000000f00 */
[----:B------:R-:W-:-:S07]  /*0d80*/  IMAD.MOV.U32 R17, RZ, RZ, R13 ;  /* 0x000000ffff117224 */ /* 0x000fce00078e000d */
.L_x_3969:
[----:B------:R-:W-:Y:S05]  /*0d90*/  BSYNC B1 ;  /* 0x0000000000017941 */ /* 0x000fea0003800000 */
.L_x_3968:
        /* <DEDUP_REMOVED lines=12> */
[----:B------:R-:W-:Y:S01]  /*0e60*/  STG.E.128 desc[UR4][R10.64], R12 ;  /* 0x0000000c0a007986 */ /* 0x000fe2000c101d04 */
[----:B------:R-:W-:Y:S05]  /*0e70*/  EXIT ;  /* 0x000000000000794d */ /* 0x000fea0003800000 */
.L_x_3953:
[----:B------:R-:W0:Y:S01]  /*0e80*/  S2R R9, SR_TID.X ;  /* 0x0000000000097919 */ /* 0x000e220000002100 */
[----:B------:R-:W-:Y:S02]  /*0e90*/  PRMT R3, RZ, 0x7610, R3 ;  /* 0x00007610ff037816 */ /* 0x000fe40000000003 */
[----:B0-----:R-:W-:Y:S01]  /*0ea0*/  ISETP.GE.AND P0, PT, R9, R18, PT ;  /* 0x000000120900720c */ /* 0x001fe20003f06270 */
[----:B------:R-:W-:-:S12]  /*0eb0*/  IMAD.MOV.U32 R29, RZ, RZ, R9 ;  /* 0x000000ffff1d7224 */ /* 0x000fd800078e0009 */
[----:B------:R-:W-:Y:S01]  /*0ec0*/  @!P0 IADD3 R29, R9, 0x80, RZ ;  /* 0x00000080091d8810 */ /* 0x000fe20007ffe0ff */
[----:B------:R-:W0:Y:S03]  /*0ed0*/  @!P0 LDC.64 R16, c[0x0][0x228] ;  /* 0x00008a00ff108b82 */ /* 0x000e260000000a00 */
[----:B------:R-:W-:-:S13]  /*0ee0*/  ISETP.GE.AND P6, PT, R29, R18, PT ;  /* 0x000000121d00720c */ /* 0x000fda0003fc6270 */
[----:B------:R-:W-:Y:S01]  /*0ef0*/  @!P6 IMAD.IADD R5, R0, 0x1, R29 ;  /* 0x000000010005e824 */ /* 0x000fe200078e021d */
[----:B------:R-:W1:Y:S01]  /*0f00*/  @!P6 LDC.64 R20, c[0x0][0x228] ;  /* 0x00008a00ff14eb82 */ /* 0x000e620000000a00 */
[----:B------:R-:W-:-:S05]  /*0f10*/  @!P6 VIADD R29, R29, 0x80 ;  /* 0x000000801d1de836 */ /* 0x000fca0000000000 */
[----:B------:R-:W-:-:S13]  /*0f20*/  ISETP.GE.AND P5, PT, R29, R18, PT ;  /* 0x000000121d00720c */ /* 0x000fda0003fa6270 */
[----:B------:R-:W-:Y:S01]  /*0f30*/  @!P5 IADD3 R8, R0, R29, RZ ;  /* 0x0000001d0008d210 */ /* 0x000fe20007ffe0ff */
[----:B------:R-:W-:Y:S01]  /*0f40*/  @!P5 VIADD R29, R29, 0x80 ;  /* 0x000000801d1dd836 */ /* 0x000fe20000000000 */
[----:B------:R-:W2:Y:S01]  /*0f50*/  @!P5 LDC.64 R6, c[0x0][0x228] ;  /* 0x00008a00ff06db82 */ /* 0x000ea20000000a00 */
[----:B-1----:R-:W-:-:S03]  /*0f60*/  @!P6 IMAD.WIDE.U32 R20, R5, 0x2, R20 ;  /* 0x000000020514e825 */ /* 0x002fc600078e0014 */
[CC--:B------:R-:W-:Y:S02]  /*0f70*/  ISETP.GE.AND P4, PT, R29.reuse, R18.reuse, PT ;  /* 0x000000121d00720c */ /* 0x0c0fe40003f86270 */
[----:B------:R1:W5:Y:S11]  /*0f80*/  @!P6 LDG.E.U16 R3, desc[UR4][R20.64] ;  /* 0x000000041403e981 */ /* 0x000376000c1e1500 */
[----:B------:R-:W-:Y:S01]  /*0f90*/  @!P4 IMAD.IADD R19, R0, 0x1, R29 ;  /* 0x000000010013c824 */ /* 0x000fe200078e021d */
[----:B------:R-:W-:Y:S01]  /*0fa0*/  @!P4 IADD3 R29, R29, 0x80, RZ ;  /* 0x000000801d1dc810 */ /* 0x000fe20007ffe0ff */
[----:B------:R-:W3:Y:S03]  /*0fb0*/  @!P4 LDC.64 R22, c[0x0][0x228] ;  /* 0x00008a00ff16cb82 */ /* 0x000ee60000000a00 */
[----:B------:R-:W-:-:S13]  /*0fc0*/  ISETP.GE.AND P3, PT, R29, R18, PT ;  /* 0x000000121d00720c */ /* 0x000fda0003f66270 */
[----:B------:R-:W-:Y:S01]  /*0fd0*/  @!P3 IMAD.IADD R2, R0, 0x1, R29 ;  /* 0x000000010002b824 */ /* 0x000fe200078e021d */
[----:B------:R-:W4:Y:S01]  /*0fe0*/  @!P3 LDC.64 R14, c[0x0][0x228] ;  /* 0x00008a00ff0ebb82 */ /* 0x000f220000000a00 */
[----:B------:R-:W-:-:S05]  /*0ff0*/  @!P3 VIADD R29, R29, 0x80 ;  /* 0x000000801d1db836 */ /* 0x000fca0000000000 */
[----:B------:R-:W-:-:S13]  /*1000*/  ISETP.GE.AND P2, PT, R29, R18, PT ;  /* 0x000000121d00720c */ /* 0x000fda0003f46270 */
[----:B------:R-:W-:Y:S01]  /*1010*/  @!P2 IADD3 R27, R0, R29, RZ ;  /* 0x0000001d001ba210 */ /* 0x000fe20007ffe0ff */
[----:B------:R-:W-:Y:S01]  /*1020*/  @!P2 VIADD R29, R29, 0x80 ;  /* 0x000000801d1da836 */ /* 0x000fe20000000000 */
[----:B------:R-:W0:Y:S04]  /*1030*/  @!P2 LDC.64 R12, c[0x0][0x228] ;  /* 0x00008a00ff0cab82 */ /* 0x000e280000000a00 */
[----:B------:R-:W-:-:S13]  /*1040*/  ISETP.GE.AND P1, PT, R29, R18, PT ;  /* 0x000000121d00720c */ /* 0x000fda0003f26270 */
[----:B------:R-:W-:Y:S01]  /*1050*/  @!P1 IMAD.IADD R25, R0, 0x1, R29 ;  /* 0x0000000100199824 */ /* 0x000fe200078e021d */
[----:B------:R-:W-:Y:S01]  /*1060*/  @!P1 IADD3 R29, R29, 0x80, RZ ;  /* 0x000000801d1d9810 */ /* 0x000fe20007ffe0ff */
[----:B------:R-:W0:Y:S03]  /*1070*/  @!P1 LDC.64 R10, c[0x0][0x228] ;  /* 0x00008a00ff0a9b82 */ /* 0x000e260000000a00 */
[----:B------:R-:W-:-:S13]  /*1080*/  ISETP.GE.AND P6, PT, R29, R18, PT ;  /* 0x000000121d00720c */ /* 0x000fda0003fc6270 */
[----:B------:R-:W0:Y:S01]  /*1090*/  @!P6 LDC.64 R4, c[0x0][0x228] ;  /* 0x00008a00ff04eb82 */ /* 0x000e220000000a00 */
[----:B---3--:R-:W-:Y:S01]  /*10a0*/  @!P4 IMAD.WIDE.U32 R22, R19, 0x2, R22 ;  /* 0x000000021316c825 */ /* 0x008fe200078e0016 */
[----:B------:R-:W-:-:S03]  /*10b0*/  PRMT R19, RZ, 0x7610, R19 ;  /* 0x00007610ff137816 */ /* 0x000fc60000000013 */
[----:B--2---:R-:W-:-:S04]  /*10c0*/  @!P5 IMAD.WIDE.U32 R6, R8, 0x2, R6 ;  /* 0x000000020806d825 */ /* 0x004fc800078e0006 */
[C---:B------:R-:W-:Y:S01]  /*10d0*/  @!P6 IMAD.IADD R8, R0.reuse, 0x1, R29 ;  /* 0x000000010008e824 */ /* 0x040fe200078e021d */
[----:B------:R2:W5:Y:S01]  /*10e0*/  @!P5 LDG.E.U16 R19, desc[UR4][R6.64] ;  /* 0x000000040613d981 */ /* 0x000562000c1e1500 */
[----:B------:R-:W-:Y:S01]  /*10f0*/  @!P0 IMAD.IADD R29, R0, 0x1, R9 ;  /* 0x00000001001d8824 */ /* 0x000fe200078e0209 */
[----:B-1----:R-:W-:Y:S01]  /*1100*/  PRMT R21, RZ, 0x7610, R21 ;  /* 0x00007610ff157816 */ /* 0x002fe20000000015 */
[----:B----4-:R-:W-:Y:S01]  /*1110*/  @!P3 IMAD.WIDE.U32 R14, R2, 0x2, R14 ;  /* 0x00000002020eb825 */ /* 0x010fe200078e000e */
[----:B------:R-:W-:Y:S02]  /*1120*/  PRMT R20, RZ, 0x7610, R20 ;  /* 0x00007610ff147816 */ /* 0x000fe40000000014 */
[----:B------:R-:W-:Y:S01]  /*1130*/  PRMT R2, RZ, 0x7610, R2 ;  /* 0x00007610ff027816 */ /* 0x000fe20000000002 */
[----:B0-----:R-:W-:Y:S01]  /*1140*/  @!P2 IMAD.WIDE.U32 R12, R27, 0x2, R12 ;  /* 0x000000021b0ca825 */ /* 0x001fe200078e000c */
[----:B------:R0:W5:Y:S01]  /*1150*/  @!P4 LDG.E.U16 R21, desc[UR4][R22.64] ;  /* 0x000000041615c981 */ /* 0x000162000c1e1500 */
[----:B--2---:R-:W-:-:S02]  /*1160*/  PRMT R7, RZ, 0x7610, R7 ;  /* 0x00007610ff077816 */ /* 0x004fc40000000007 */
[----:B------:R-:W-:Y:S01]  /*1170*/  @!P1 IMAD.WIDE.U32 R10, R25, 0x2, R10 ;  /* 0x00000002190a9825 */ /* 0x000fe200078e000a */
[----:B------:R-:W-:Y:S01]  /*1180*/  PRMT R6, RZ, 0x7610, R6 ;  /* 0x00007610ff067816 */ /* 0x000fe20000000006 */
[----:B------:R0:W5:Y:S02]  /*1190*/  @!P3 LDG.E.U16 R20, desc[UR4][R14.64] ;  /* 0x000000040e14b981 */ /* 0x000164000c1e1500 */
[----:B------:R-:W-:Y:S01]  /*11a0*/  @!P6 IMAD.WIDE.U32 R4, R8, 0x2, R4 ;  /* 0x000000020804e825 */ /* 0x000fe200078e0004 */
[----:B------:R-:W-:Y:S01]  /*11b0*/  PRMT R8, RZ, 0x7610, R8 ;  /* 0x00007610ff087816 */ /* 0x000fe20000000008 */
[----:B------:R0:W5:Y:S02]  /*11c0*/  @!P1 LDG.E.U16 R7, desc[UR4][R10.64] ;  /* 0x000000040a079981 */ /* 0x000164000c1e1500 */
[----:B------:R-:W-:Y:S02]  /*11d0*/  @!P0 IMAD.WIDE.U32 R16, R29, 0x2, R16 ;  /* 0x000000021d108825 */ /* 0x000fe400078e0010 */
        /* <DEDUP_REMOVED lines=11> */
[----:B0-----:R-:W0:Y:S08]  /*1290*/  F2F.F64.F32 R10, R2 ;  /* 0x00000002000a7310 */ /* 0x001e300000201800 */
        /* <DEDUP_REMOVED lines=13> */
.L_x_3973:
[----:B------:R-:W-:Y:S05]  /*1370*/  BSYNC B2 ;  /* 0x0000000000027941 */ /* 0x000fea0003800000 */
.L_x_3972:
[----:B------:R-:W-:Y:S01]  /*1380*/  UMOV UR6, 0xf0000000 ;  /* 0xf000000000067882 */ /* 0x000fe20000000000 */
[----:B------:R-:W-:Y:S01]  /*1390*/  UMOV UR7, 0x380fffff ;  /* 0x380fffff00077882 */ /* 0x000fe20000000000 */
[----:B------:R-:W0:Y:S01]  /*13a0*/  F2F.F32.F64 R5, R12 ;  /* 0x0000000c00057310 */ /* 0x000e220000301000 */
[----:B------:R-:W-:-:S14]  /*13b0*/  DSETP.GEU.AND P1, PT, |R12|, UR6, PT ;  /* 0x000000060c007e2a */ /* 0x000fdc000bf2e200 */
[----:B0-----:R-:W-:-:S05]  /*13c0*/  @!P1 FMUL R5, R5, 1.175494350822287508e-38 ;  /* 0x0080000005059820 */ /* 0x001fca0000400000 */
[----:B------:R-:W-:-:S07]  /*13d0*/  F2FP.F16.F32.PACK_AB R5, RZ, R5 ;  /* 0x00000005ff05723e */ /* 0x000fce00000000ff */
.L_x_3971:
[----:B------:R-:W-:Y:S05]  /*13e0*/  BSYNC B1 ;  /* 0x0000000000017941 */ /* 0x000fea0003800000 */
.L_x_3970:
[----:B0-----:R-:W-:Y:S01]  /*13f0*/  IADD3 R4, R9, 0x80, RZ ;  /* 0x0000008009047810 */ /* 0x001fe20007ffe0ff */
        /* <DEDUP_REMOVED lines=23> */
.L_x_3977:
[----:B------:R-:W-:Y:S05]  /*1570*/  BSYNC B2 ;  /* 0x0000000000027941 */ /* 0x000fea0003800000 */
.L_x_3976:
[----:B------:R-:W-:Y:S01]  /*1580*/  UMOV UR6, 0xf0000000 ;  /* 0xf000000000067882 */ /* 0x000fe20000000000 */
[----:B------:R-:W-:Y:S01]  /*1590*/  UMOV UR7, 0x380fffff ;  /* 0x380fffff00077882 */ /* 0x000fe20000000000 */
[----:B------:R-:W0:Y:S01]  /*15a0*/  F2F.F32.F64 R3, R12 ;  /* 0x0000000c00037310 */ /* 0x000e220000301000 */
[----:B------:R-:W-:-:S14]  /*15b0*/  DSETP.GEU.AND P1, PT, |R12|, UR6, PT ;  /* 0x000000060c007e2a */ /* 0x000fdc000bf2e200 */
[----:B0-----:R-:W-:-:S05]  /*15c0*/  @!P1 FMUL R3, R3, 1.175494350822287508e-38 ;  /* 0x0080000003039820 */ /* 0x001fca0000400000 */
[----:B------:R-:W-:-:S07]  /*15d0*/  F2FP.F16.F32.PACK_AB R3, RZ, R3 ;  /* 0x00000003ff03723e */ /* 0x000fce00000000ff */
.L_x_3975:
[----:B------:R-:W-:Y:S05]  /*15e0*/  BSYNC B1 ;  /* 0x0000000000017941 */ /* 0x000fea0003800000 */
.L_x_3974:
        /* <DEDUP_REMOVED lines=24> */
.L_x_3981:
[----:B------:R-:W-:Y:S05]  /*1770*/  BSYNC B2 ;  /* 0x0000000000027941 */ /* 0x000fea0003800000 */
.L_x_3980:
[----:B------:R-:W-:Y:S01]  /*1780*/  UMOV UR6, 0xf0000000 ;  /* 0xf000000000067882 */ /* 0x000fe20000000000 */
[----:B------:R-:W-:Y:S01]  /*1790*/  UMOV UR7, 0x380fffff ;  /* 0x380fffff00077882 */ /* 0x000fe20000000000 */
[----:B------:R-:W0:Y:S01]  /*17a0*/  F2F.F32.F64 R19, R12 ;  /* 0x0000000c00137310 */ /* 0x000e220000301000 */
[----:B------:R-:W-:-:S14]  /*17b0*/  DSETP.GEU.AND P1, PT, |R12|, UR6, PT ;  /* 0x000000060c007e2a */ /* 0x000fdc000bf2e200 */
[----:B0-----:R-:W-:-:S05]  /*17c0*/  @!P1 FMUL R19, R19, 1.175494350822287508e-38 ;  /* 0x0080000013139820 */ /* 0x001fca0000400000 */
[----:B------:R-:W-:-:S07]  /*17d0*/  F2FP.F16.F32.PACK_AB R19, RZ, R19 ;  /* 0x00000013ff13723e */ /* 0x000fce00000000ff */
.L_x_3979:
[----:B------:R-:W-:Y:S05]  /*17e0*/  BSYNC B1 ;  /* 0x0000000000017941 */ /* 0x000fea0003800000 */
.L_x_3978:
[----:B------:R-:W-:Y:S01]  /*17f0*/  IADD3 R11, R9, 0x180, RZ ;  /* 0x00000180090b7810 */ /* 0x000fe20007ffe0ff */
        /* <DEDUP_REMOVED lines=23> */
.L_x_3985:
[----:B------:R-:W-:Y:S05]  /*1970*/  BSYNC B2 ;  /* 0x0000000000027941 */ /* 0x000fea0003800000 */
.L_x_3984:
[----:B------:R-:W-:Y:S01]  /*1980*/  UMOV UR6, 0xf0000000 ;  /* 0xf000000000067882 */ /* 0x000fe20000000000 */
[----:B------:R-:W-:Y:S01]  /*1990*/  UMOV UR7, 0x380fffff ;  /* 0x380fffff00077882 */ /* 0x000fe20000000000 */
[----:B------:R-:W0:Y:S01]  /*19a0*/  F2F.F32.F64 R21, R12 ;  /* 0x0000000c00157310 */ /* 0x000e220000301000 */
[----:B------:R-:W-:-:S14]  /*19b0*/  DSETP.GEU.AND P1, PT, |R12|, UR6, PT ;  /* 0x000000060c007e2a */ /* 0x000fdc000bf2e200 */
[----:B0-----:R-:W-:-:S05]  /*19c0*/  @!P1 FMUL R21, R21, 1.175494350822287508e-38 ;  /* 0x0080000015159820 */ /* 0x001fca0000400000 */
[----:B------:R-:W-:-:S07]  /*19d0*/  F2FP.F16.F32.PACK_AB R21, RZ, R21 ;  /* 0x00000015ff15723e */ /* 0x000fce00000000ff */
.L_x_3983:
[----:B------:R-:W-:Y:S05]  /*19e0*/  BSYNC B1 ;  /* 0x0000000000017941 */ /* 0x000fea0003800000 */
.L_x_3982:
        /* <DEDUP_REMOVED lines=24> */
.L_x_3989:
[----:B------:R-:W-:Y:S05]  /*1b70*/  BSYNC B2 ;  /* 0x0000000000027941 */ /* 0x000fea0003800000 */
.L_x_3988:
[----:B------:R-:W-:Y:S01]  /*1b80*/  UMOV UR6, 0xf0000000 ;  /* 0xf000000000067882 */ /* 0x000fe20000000000 */
[----:B------:R-:W-:Y:S01]  /*1b90*/  UMOV UR7, 0x380fffff ;  /* 0x380fffff00077882 */ /* 0x000fe20000000000 */
[----:B------:R-:W0:Y:S01]  /*1ba0*/  F2F.F32.F64 R20, R12 ;  /* 0x0000000c00147310 */ /* 0x000e220000301000 */
[----:B------:R-:W-:-:S14]  /*1bb0*/  DSETP.GEU.AND P1, PT, |R12|, UR6, PT ;  /* 0x000000060c007e2a */ /* 0x000fdc000bf2e200 */
[----:B0-----:R-:W-:-:S05]  /*1bc0*/  @!P1 FMUL R20, R20, 1.175494350822287508e-38 ;  /* 0x0080000014149820 */ /* 0x001fca0000400000 */
[----:B------:R-:W-:-:S07]  /*1bd0*/  F2FP.F16.F32.PACK_AB R20, RZ, R20 ;  /* 0x00000014ff14723e */ /* 0x000fce00000000ff */
.L_x_3987:
[----:B------:R-:W-:Y:S05]  /*1be0*/  BSYNC B1 ;  /* 0x0000000000017941 */ /* 0x000fea0003800000 */
.L_x_3986:
        /* <DEDUP_REMOVED lines=24> */
.L_x_3993:
[----:B------:R-:W-:Y:S05]  /*1d70*/  BSYNC B2 ;  /* 0x0000000000027941 */ /* 0x000fea0003800000 */
.L_x_3992:
[----:B------:R-:W-:Y:S01]  /*1d80*/  UMOV UR6, 0xf0000000 ;  /* 0xf000000000067882 */ /* 0x000fe20000000000 */
[----:B------:R-:W-:Y:S01]  /*1d90*/  UMOV UR7, 0x380fffff ;  /* 0x380fffff00077882 */ /* 0x000fe20000000000 */
[----:B------:R-:W0:Y:S01]  /*1da0*/  F2F.F32.F64 R8, R12 ;  /* 0x0000000c00087310 */ /* 0x000e220000301000 */
[----:B------:R-:W-:-:S14]  /*1db0*/  DSETP.GEU.AND P1, PT, |R12|, UR6, PT ;  /* 0x000000060c007e2a */ /* 0x000fdc000bf2e200 */
[----:B0-----:R-:W-:-:S05]  /*1dc0*/  @!P1 FMUL R8, R8, 1.175494350822287508e-38 ;  /* 0x0080000008089820 */ /* 0x001fca0000400000 */
[----:B------:R-:W-:-:S07]  /*1dd0*/  F2FP.F16.F32.PACK_AB R8, RZ, R8 ;  /* 0x00000008ff08723e */ /* 0x000fce00000000ff */
.L_x_3991:
[----:B------:R-:W-:Y:S05]  /*1de0*/  BSYNC B1 ;  /* 0x0000000000017941 */ /* 0x000fea0003800000 */
.L_x_3990:
        /* <DEDUP_REMOVED lines=24> */
.L_x_3997:
[----:B------:R-:W-:Y:S05]  /*1f70*/  BSYNC B2 ;  /* 0x0000000000027941 */ /* 0x000fea0003800000 */
.L_x_3996:
[----:B------:R-:W-:Y:S01]  /*1f80*/  UMOV UR6, 0xf0000000 ;  /* 0xf000000000067882 */ /* 0x000fe20000000000 */
[----:B------:R-:W-:Y:S01]  /*1f90*/  UMOV UR7, 0x380fffff ;  /* 0x380fffff00077882 */ /* 0x000fe20000000000 */
[----:B------:R-:W0:Y:S01]  /*1fa0*/  F2F.F32.F64 R7, R12 ;  /* 0x0000000c00077310 */ /* 0x000e220000301000 */
[----:B------:R-:W-:-:S14]  /*1fb0*/  DSETP.GEU.AND P1, PT, |R12|, UR6, PT ;  /* 0x000000060c007e2a */ /* 0x000fdc000bf2e200 */
[----:B0-----:R-:W-:-:S05]  /*1fc0*/  @!P1 FMUL R7, R7, 1.175494350822287508e-38 ;  /* 0x0080000007079820 */ /* 0x001fca0000400000 */
[----:B------:R-:W-:-:S07]  /*1fd0*/  F2FP.F16.F32.PACK_AB R7, RZ, R7 ;  /* 0x00000007ff07723e */ /* 0x000fce00000000ff */
.L_x_3995:
[----:B------:R-:W-:Y:S05]  /*1fe0*/  BSYNC B1 ;  /* 0x0000000000017941 */ /* 0x000fea0003800000 */
.L_x_3994:
        /* <DEDUP_REMOVED lines=24> */
.L_x_4001:
[----:B------:R-:W-:Y:S05]  /*2170*/  BSYNC B2 ;  /* 0x0000000000027941 */ /* 0x000fea0003800000 */
.L_x_4000:
[----:B------:R-:W-:Y:S01]  /*2180*/  UMOV UR6, 0xf0000000 ;  /* 0xf000000000067882 */ /* 0x000fe20000000000 */
[----:B------:R-:W-:Y:S01]  /*2190*/  UMOV UR7, 0x380fffff ;  /* 0x380fffff00077882 */ /* 0x000fe20000000000 */
[----:B------:R-:W0:Y:S01]  /*21a0*/  F2F.F32.F64 R2, R12 ;  /* 0x0000000c00027310 */ /* 0x000e220000301000 */
[----:B------:R-:W-:-:S14]  /*21b0*/  DSETP.GEU.AND P1, PT, |R12|, UR6, PT ;  /* 0x000000060c007e2a */ /* 0x000fdc000bf2e200 */
[----:B0-----:R-:W-:-:S05]  /*21c0*/  @!P1 FMUL R2, R2, 1.175494350822287508e-38 ;  /* 0x0080000002029820 */ /* 0x001fca0000400000 */
[----:B------:R-:W-:-:S07]  /*21d0*/  F2FP.F16.F32.PACK_AB R2, RZ, R2 ;  /* 0x00000002ff02723e */ /* 0x000fce00000000ff */
.L_x_3999:
[----:B------:R-:W-:Y:S05]  /*21e0*/  BSYNC B1 ;  /* 0x0000000000017941 */ /* 0x000fea0003800000 */
.L_x_3998:
        /* <DEDUP_REMOVED lines=22> */
.L_x_4004:
[----:B------:R-:W-:-:S13]  /*2350*/  ISETP.GE.AND P0, PT, R9, R18, PT ;  /* 0x000000120900720c */ /* 0x000fda0003f06270 */
[----:B------:R-:W-:Y:S05]  /*2360*/  @P0 BRA `(.L_x_4006) ;  /* 0x0000000000300947 */ /* 0x000fea0003800000 */
[----:B0-----:R-:W0:Y:S01]  /*2370*/  LDC.64 R4, c[0x0][0x220] ;  /* 0x00008800ff047b82 */ /* 0x001e220000000a00 */
[----:B-----5:R-:W-:Y:S01]  /*2380*/  IMAD.IADD R3, R0, 0x1, R9 ;  /* 0x0000000100037824 */ /* 0x020fe200078e0209 */
[----:B------:R-:W-:-:S03]  /*2390*/  IADD3 R9, R9, 0x80, RZ ;  /* 0x0000008009097810 */ /* 0x000fc60007ffe0ff */
[----:B0-----:R-:W-:-:S05]  /*23a0*/  IMAD.WIDE.U32 R4, R3, 0x2, R4 ;  /* 0x0000000203047825 */ /* 0x001fca00078e0004 */
[----:B------:R1:W-:Y:S02]  /*23b0*/  STG.E.U16 desc[UR4][R4.64], R21 ;  /* 0x0000001504007986 */ /* 0x0003e4000c101504 */
.L_x_4005:
[----:B------:R-:W-:-:S13]  /*23c0*/  ISETP.GE.AND P0, PT, R9, R18, PT ;  /* 0x000000120900720c */ /* 0x000fda0003f06270 */
[----:B------:R-:W-:Y:S05]  /*23d0*/  @P0 BRA `(.L_x_4007) ;  /* 0x0000000000340947 */ /* 0x000fea0003800000 */
[----:B01----:R-:W0:Y:S01]  /*23e0*/  LDC.64 R4, c[0x0][0x220] ;  /* 0x00008800ff047b82 */ /* 0x003e220000000a00 */
[----:B------:R-:W-:Y:S01]  /*23f0*/  IMAD.IADD R3, R0, 0x1, R9 ;  /* 0x0000000100037824 */ /* 0x000fe200078e0209 */
[----:B------:R-:W-:-:S03]  /*2400*/  IADD3 R9, R9, 0x80, RZ ;  /* 0x0000008009097810 */ /* 0x000fc60007ffe0ff */
[----:B0-----:R-:W-:-:S05]  /*2410*/  IMAD.WIDE.U32 R4, R3, 0x2, R4 ;  /* 0x0000000203047825 */ /* 0x001fca00078e0004 */
[----:B------:R1:W-:Y:S02]  /*2420*/  STG.E.U16 desc[UR4][R4.64], R20 ;  /* 0x0000001404007986 */ /* 0x0003e4000c101504 */
.L_x_4006:
        /* <DEDUP_REMOVED lines=8> */
.L_x_4007:
[----:B------:R-:W-:Y:S05]  /*24b0*/  BSYNC B1 ;  /* 0x0000000000017941 */ /* 0x000fea0003800000 */
.L_x_4003:
[----:B------:R-:W-:-:S13]  /*24c0*/  ISETP.GE.AND P0, PT, R9, R18, PT ;  /* 0x000000120900720c */ /* 0x000fda0003f06270 */
[----:B012---:R-:W0:Y:S01]  /*24d0*/  @!P0 LDC.64 R4, c[0x0][0x220] ;  /* 0x00008800ff048b82 */ /* 0x007e220000000a00 */
[----:B------:R-:W-:Y:S01]  /*24e0*/  @!P0 IMAD.IADD R3, R0, 0x1, R9 ;  /* 0x0000000100038824 */ /* 0x000fe200078e0209 */
[----:B------:R-:W-:-:S03]  /*24f0*/  @!P0 IADD3 R9, R9, 0x80, RZ ;  /* 0x0000008009098810 */ /* 0x000fc60007ffe0ff */
[----:B0-----:R-:W-:-:S05]  /*2500*/  @!P0 IMAD.WIDE.U32 R4, R3, 0x2, R4 ;  /* 0x0000000203048825 */ /* 0x001fca00078e0004 */
[----:B------:R2:W-:Y:S02]  /*2510*/  @!P0 STG.E.U16 desc[UR4][R4.64], R7 ;  /* 0x0000000704008986 */ /* 0x0005e4000c101504 */
.L_x_4008:
[----:B------:R-:W-:Y:S05]  /*2520*/  BSYNC B0 ;  /* 0x0000000000007941 */ /* 0x000fea0003800000 */
.L_x_4002:
        /* <DEDUP_REMOVED lines=9> */
        .weak           $__internal_13_$__cuda_sm20_dblrcp_rn_slowpath_v3
        .type           $__internal_13_$__cuda_sm20_dblrcp_rn_slowpath_v3,@function
        .size           $__internal_13_$__cuda_sm20_dblrcp_rn_slowpath_v3,(.L_x_71448 - $__internal_13_$__cuda_sm20_dblrcp_rn_slowpath_v3)
$__internal_13_$__cuda_sm20_dblrcp_rn_slowpath_v3:
        /* <DEDUP_REMOVED lines=24> */
.L_x_4012:
        /* <DEDUP_REMOVED lines=9> */
.L_x_4010:
[----:B------:R-:W-:Y:S02]  /*27d0*/  LOP3.LUT R13, R11, 0x80000, RZ, 0xfc, !PT ;  /* 0x000800000b0d7812 */ /* 0x000fe400078efcff */
[----:B------:R-:W-:-:S07]  /*27e0*/  MOV R12, R10 ;  /* 0x0000000a000c7202 */ /* 0x000fce0000000f00 */
.L_x_4011:
[----:B------:R-:W-:Y:S05]  /*27f0*/  BSYNC B0 ;  /* 0x0000000000007941 */ /* 0x000fea0003800000 */
.L_x_4009:
[----:B------:R-:W-:Y:S01]  /*2800*/  IMAD.MOV.U32 R10, RZ, RZ, R2 ;  /* 0x000000ffff0a7224 */ /* 0x000fe200078e0002 */
[----:B------:R-:W-:-:S04]  /*2810*/  MOV R11, 0x0 ;  /* 0x00000000000b7802 */ /* 0x000fc80000000f00 */
[----:B------:R-:W-:Y:S05]  /*2820*/  RET.REL.NODEC R10 `(_ZN2at6native29vectorized_elementwise_kernelILi8EZNS0_50_GLOBAL__N__2680c7bb_12_PowKernel_cu_140f0503_289629pow_tensor_scalar_kernel_implIN3c104HalfES5_EEvRNS_18TensorIteratorBaseET0_EUlS5_E1_St5arrayIPcLm2EEEEviS8_T1_) ;  /* 0xffffffd40af47950 */ /* 0x000fea0003c3ffff */
.L_x_4013:
        /* <DEDUP_REMOVED lines=13> */
.L_x_71448:


//--------------------- .text._ZN2at6native18elementwise_kernelILi128ELi4EZNS0_15gpu_kernel_implIZNS0_50_GLOBAL__N__2680c7bb_12_PowKernel_cu_140f0503_289629pow_tensor_scalar_kernel_implIN3c104HalfES6_EEvRNS_18TensorIteratorBaseET0_EUlS6_E0_EEvS8_RKT_EUliE_EEviT1_ --------------------------
	.section	.text._ZN2at6native18elementwise_kernelILi128ELi4EZNS0_15gpu_kernel_implIZNS0_50_GLOBAL__N__2680c7bb_12_PowKernel_cu_140f0503_289629pow_tensor_scalar_kernel_implIN3c104HalfES6_EEvRNS_18TensorIteratorBaseET0_EUlS6_E0_EEvS8_RKT_EUliE_EEviT1_,"ax",@progbits
	.align	128
        .global         _ZN2at6native18elementwise_kernelILi128ELi4EZNS0_15gpu_kernel_implIZNS0_50_GLOBAL__N__2680c7bb_12_PowKernel_cu_140f0503_289629pow_tensor_scalar_kernel_implIN3c104HalfES6_EEvRNS_18TensorIteratorBaseET0_EUlS6_E0_EEvS8_RKT_EUliE_EEviT1_
        .type           _ZN2at6native18elementwise_kernelILi128ELi4EZNS0_15gpu_kernel_implIZNS0_50_GLOBAL__N__2680c7bb_12_PowKernel_cu_140f0503_289629pow_tensor_scalar_kernel_implIN3c104HalfES6_EEvRNS_18TensorIteratorBaseET0_EUlS6_E0_EEvS8_RKT_EUliE_EEviT1_,@function
        .size           _ZN2at6native18elementwise_kernelILi128ELi4EZNS0_15gpu_kernel_implIZNS0_50_GLOBAL__N__2680c7bb_12_PowKernel_cu_140f0503_289629pow_tensor_scalar_kernel_implIN3c104HalfES6_EEvRNS_18TensorIteratorBaseET0_EUlS6_E0_EEvS8_RKT_EUliE_EEviT1_,(.L_x_71610 - _ZN2at6native18elementwise_kernelILi128ELi4EZNS0_15gpu_kernel_implIZNS0_50_GLOBAL__N__2680c7bb_12_PowKernel_cu_140f0503_289629pow_tensor_scalar_kernel_implIN3c104HalfES6_EEvRNS_18TensorIteratorBaseET0_EUlS6_E0_EEvS8_RKT_EUliE_EEviT1_)
        .other          _ZN2at6native18elementwise_kernelILi128ELi4EZNS0_15gpu_kernel_implIZNS0_50_GLOBAL__N__2680c7bb_12_PowKernel_cu_140f0503_289629pow_tensor_scalar_kernel_implIN3c104HalfES6_EEvRNS_18TensorIteratorBaseET0_EUlS6_E0_EEvS8_RKT_EUliE_EEviT1_,@"STO_CUDA_ENTRY STV_DEFAULT"
_ZN2at6native18elementwise_kernelILi128ELi4EZNS0_15gpu_kernel_implIZNS0_50_GLOBAL__N__2680c7bb_12_PowKernel_cu_140f0503_289629pow_tensor_scalar_kernel_implIN3c104HalfES6_EEvRNS_18TensorIteratorBaseET0_EUlS6_E0_EEvS8_RKT_EUliE_EEviT1_:
.text._ZN2at6native18elementwise_kernelILi128ELi4EZNS0_15gpu_kernel_implIZNS0_50_GLOBAL__N__2680c7bb_12_PowKernel_cu_140f0503_289629pow_tensor_scalar_kernel_implIN3c104HalfES6_EEvRNS_18TensorIteratorBaseET0_EUlS6_E0_EEvS8_RKT_EUliE_EEviT1_:
        /* <DEDUP_REMOVED lines=313> */
.L_x_4016:
        /* <DEDUP_REMOVED lines=22> */
.L_x_4020:
[----:B------:R-:W2:Y:S02]  /*14f0*/  LDG.E.U8 R2, desc[UR36][R2.64] ;  /* 0x0000002402027981 */ /* 0x000ea4000c1e1100 */
[----:B--2---:R-:W-:-:S04]  /*1500*/  I2FP.F32.U32 R0, R2 ;  /* 0x0000000200007245 */ /* 0x004fc80000201000 */
[----:B------:R-:W-:Y:S01]  /*1510*/  F2FP.F16.F32.PACK_AB R0, RZ, R0 ;  /* 0x00000000ff00723e */ /* 0x000fe200000000ff */
[----:B------:R-:W-:Y:S06]  /*1520*/  BRA `(.L_x_4022) ;  /* 0x0000000c00887947 */ /* 0x000fec0003800000 */
.L_x_4019:
        /* <DEDUP_REMOVED lines=10> */
.L_x_4024:
[----:B------:R-:W2:Y:S02]  /*15d0*/  LDG.E R2, desc[UR36][R2.64] ;  /* 0x0000002402027981 */ /* 0x000ea4000c1e1900 */
[----:B--2---:R-:W-:-:S04]  /*15e0*/  I2FP.F32.S32 R0, R2 ;  /* 0x0000000200007245 */ /* 0x004fc80000201400 */
[----:B------:R-:W-:Y:S01]  /*15f0*/  F2FP.F16.F32.PACK_AB R0, RZ, R0 ;  /* 0x00000000ff00723e */ /* 0x000fe200000000ff */
[----:B------:R-:W-:Y:S06]  /*1600*/  BRA `(.L_x_4022) ;  /* 0x0000000c00507947 */ /* 0x000fec0003800000 */
.L_x_4023:
[----:B------:R-:W2:Y:S02]  /*1610*/  LDG.E.U16 R2, desc[UR36][R2.64] ;  /* 0x0000002402027981 */ /* 0x000ea4000c1e1500 */
[----:B--2---:R-:W0:Y:S02]  /*1620*/  I2F.S16 R0, R2 ;  /* 0x0000000200007306 */ /* 0x004e240000101400 */
[----:B0-----:R-:W-:Y:S01]  /*1630*/  F2FP.F16.F32.PACK_AB R0, RZ, R0 ;  /* 0x00000000ff00723e */ /* 0x001fe200000000ff */
[----:B------:R-:W-:Y:S06]  /*1640*/  BRA `(.L_x_4022) ;  /* 0x0000000c00407947 */ /* 0x000fec0003800000 */
.L_x_4018:
        /* <DEDUP_REMOVED lines=9> */
.L_x_4026:
[----:B------:R0:W5:Y:S01]  /*16e0*/  LDG.E.U16 R0, desc[UR36][R2.64] ;  /* 0x0000002402007981 */ /* 0x000162000c1e1500 */
[----:B------:R-:W-:Y:S05]  /*16f0*/  BRA `(.L_x_4022) ;  /* 0x0000000c00147947 */ /* 0x000fea0003800000 */
.L_x_4025:
        /* <DEDUP_REMOVED lines=9> */
.L_x_4028:
[----:B------:R1:W5:Y:S01]  /*1790*/  LDG.E.U16 R0, desc[UR36][R2.64] ;  /* 0x0000002402007981 */ /* 0x000362000c1e1500 */
[----:B------:R-:W-:Y:S05]  /*17a0*/  BRA `(.L_x_4022) ;  /* 0x0000000800e87947 */ /* 0x000fea0003800000 */
.L_x_4027:
        /* <DEDUP_REMOVED lines=8> */
.L_x_4017:
        /* <DEDUP_REMOVED lines=13> */
.L_x_4031:
        /* <DEDUP_REMOVED lines=8> */
.L_x_4030:
        /* <DEDUP_REMOVED lines=28> */
.L_x_4033:
        /* <DEDUP_REMOVED lines=15> */
.L_x_4032:
[----:B------:R-:W2:Y:S02]  /*1c30*/  LDG.E.U16 R0, desc[UR36][R2.64] ;  /* 0x0000002402007981 */ /* 0x000ea4000c1e1500 */
[----:B--2---:R-:W-:-:S05]  /*1c40*/  IMAD.U32 R0, R0, 0x10000, RZ ;  /* 0x0001000000007824 */ /* 0x004fca00078e00ff */
[----:B------:R-:W-:Y:S01]  /*1c50*/  F2FP.F16.F32.PACK_AB R0, RZ, R0 ;  /* 0x00000000ff00723e */ /* 0x000fe200000000ff */
[----:B------:R-:W-:Y:S06]  /*1c60*/  BRA `(.L_x_4022) ;  /* 0x0000000400b87947 */ /* 0x000fec0003800000 */
.L_x_4029:
        /* <DEDUP_REMOVED lines=12> */
.L_x_4036:
        /* <DEDUP_REMOVED lines=21> */
.L_x_4040:
[----:B------:R-:W-:Y:S05]  /*1e80*/  BSYNC B1 ;  /* 0x0000000000017941 */ /* 0x000fea0003800000 */
.L_x_4039:
[----:B------:R-:W-:Y:S01]  /*1e90*/  LEA R3, R0, 0x3b800000, 0x17 ;  /* 0x3b80000000037811 */ /* 0x000fe200078eb8ff */
[----:B------:R-:W-:-:S05]  /*1ea0*/  IMAD.SHL.U32 R0, R2, 0x100000, RZ ;  /* 0x0010000002007824 */ /* 0x000fca00078e00ff */
[----:B------:R-:W-:-:S07]  /*1eb0*/  LOP3.LUT R0, R3, R0, R4, 0xfe, !PT ;  /* 0x0000000003007212 */ /* 0x000fce00078efe04 */
.L_x_4038:
[----:B------:R-:W-:Y:S05]  /*1ec0*/  BSYNC B0 ;  /* 0x0000000000007941 */ /* 0x000fea0003800000 */
.L_x_4037:
[----:B------:R-:W-:Y:S01]  /*1ed0*/  F2FP.F16.F32.PACK_AB R0, RZ, R0 ;  /* 0x00000000ff00723e */ /* 0x000fe200000000ff */
[----:B------:R-:W-:Y:S06]  /*1ee0*/  BRA `(.L_x_4022) ;  /* 0x0000000400187947 */ /* 0x000fec0003800000 */
.L_x_4035:
        /* <DEDUP_REMOVED lines=21> */
.L_x_4044:
[----:B------:R-:W-:Y:S05]  /*2040*/  BSYNC B1 ;  /* 0x0000000000017941 */ /* 0x000fea0003800000 */
.L_x_4043:
[----:B------:R-:W-:Y:S01]  /*2050*/  LEA R3, R0, 0x37800000, 0x17 ;  /* 0x3780000000037811 */ /* 0x000fe200078eb8ff */
[----:B------:R-:W-:-:S05]  /*2060*/  IMAD.SHL.U32 R0, R2, 0x200000, RZ ;  /* 0x0020000002007824 */ /* 0x000fca00078e00ff */
[----:B------:R-:W-:-:S07]  /*2070*/  LOP3.LUT R0, R3, R0, R4, 0xfe, !PT ;  /* 0x0000000003007212 */ /* 0x000fce00078efe04 */
.L_x_4042:
[----:B------:R-:W-:Y:S05]  /*2080*/  BSYNC B0 ;  /* 0x0000000000007941 */ /* 0x000fea0003800000 */
.L_x_4041:
[----:B------:R-:W-:Y:S01]  /*2090*/  F2FP.F16.F32.PACK_AB R0, RZ, R0 ;  /* 0x00000000ff00723e */ /* 0x000fe200000000ff */
[----:B------:R-:W-:Y:S06]  /*20a0*/  BRA `(.L_x_4022) ;  /* 0x0000000000a87947 */ /* 0x000fec0003800000 */
.L_x_4034:
        /* <DEDUP_REMOVED lines=14> */
.L_x_4048:
[----:B------:R-:W-:Y:S05]  /*2190*/  BSYNC B0 ;  /* 0x0000000000007941 */ /* 0x000fea0003800000 */
.L_x_4047:
[----:B------:R-:W-:Y:S01]  /*21a0*/  F2FP.F16.F32.PACK_AB R0, RZ, R0 ;  /* 0x00000000ff00723e */ /* 0x000fe200000000ff */
[----:B------:R-:W-:Y:S06]  /*21b0*/  BRA `(.L_x_4022) ;  /* 0x0000000000647947 */ /* 0x000fec0003800000 */
.L_x_4021:
        /* <DEDUP_REMOVED lines=16> */
.L_x_4049:
[----:B------:R-:W-:Y:S01]  /*22c0*/  PRMT R0, RZ, 0x7610, R0 ;  /* 0x00007610ff007816 */ /* 0x000fe20000000000 */
[----:B------:R-:W-:Y:S06]  /*22d0*/  BRA `(.L_x_4022) ;  /* 0x00000000001c7947 */ /* 0x000fec0003800000 */
.L_x_4046:
[----:B------:R-:W2:Y:S02]  /*22e0*/  LDG.E.64 R2, desc[UR36][R2.64] ;  /* 0x0000002402027981 */ /* 0x000ea4000c1e1b00 */
[----:B--2---:R-:W0:Y:S02]  /*22f0*/  I2F.U64 R0, R2 ;  /* 0x0000000200007312 */ /* 0x004e240000301000 */
[----:B0-----:R-:W-:Y:S01]  /*2300*/  F2FP.F16.F32.PACK_AB R0, RZ, R0 ;  /* 0x00000000ff00723e */ /* 0x001fe200000000ff */
[----:B------:R-:W-:Y:S06]  /*2310*/  BRA `(.L_x_4022) ;  /* 0x00000000000c7947 */ /* 0x000fec0003800000 */
.L_x_4045:
[----:B------:R-:W2:Y:S02]  /*2320*/  LDG.E R2, desc[UR36][R2.64] ;  /* 0x0000002402027981 */ /* 0x000ea4000c1e1900 */
[----:B--2---:R-:W-:-:S04]  /*2330*/  I2FP.F32.U32 R0, R2 ;  /* 0x0000000200007245 */ /* 0x004fc80000201000 */
[----:B------:R-:W-:-:S07]  /*2340*/  F2FP.F16.F32.PACK_AB R0, RZ, R0 ;  /* 0x00000000ff00723e */ /* 0x000fce00000000ff */
.L_x_4022:
[----:B------:R-:W2:Y:S01]  /*2350*/  LDC.U8 R5, c[0x0][0x428] ;  /* 0x00010a00ff057b82 */ /* 0x000ea20000000000 */
[----:B-----5:R-:W-:-:S05]  /*2360*/  HADD2.F32 R0, -RZ, R0.H0_H0 ;  /* 0x20000000ff007230 */ /* 0x020fca0000004100 */
[----:B01----:R-:W-:-:S05]  /*2370*/  FMUL.FTZ R2, R0, R0 ;  /* 0x0000000000027220 */ /* 0x003fca0000410000 */
[----:B------:R-:W-:-:S05]  /*2380*/  F2FP.F16.F32.PACK_AB R2, RZ, R2 ;  /* 0x00000002ff02723e */ /* 0x000fca00000000ff */
[----:B------:R-:W-:-:S05]  /*2390*/  HADD2.F32 R3, -RZ, R2.H0_H0 ;  /* 0x20000002ff037230 */ /* 0x000fca0000004100 */
[----:B------:R-:W-:Y:S01]  /*23a0*/  FMUL.FTZ R3, R0, R3 ;  /* 0x0000000300037220 */ /* 0x000fe20000410000 */
[----:B--2---:R-:W-:-:S04]  /*23b0*/  PRMT R4, R5, 0x9910, RZ ;  /* 0x0000991005047816 */ /* 0x004fc800000000ff */
[----:B------:R-:W-:Y:S02]  /*23c0*/  F2FP.F16.F32.PACK_AB R3, RZ, R3 ;  /* 0x00000003ff03723e */ /* 0x000fe400000000ff */
        /* <DEDUP_REMOVED lines=14> */
.L_x_4053:
[----:B------:R-:W-:-:S06]  /*24b0*/  HADD2.F32 R3, -RZ, R3.H0_H0 ;  /* 0x20000003ff037230 */ /* 0x000fcc0000004100 */
[----:B------:R-:W0:Y:S02]  /*24c0*/  F2I.S64.TRUNC R2, R3 ;  /* 0x0000000300027311 */ /* 0x000e24000020d900 */
[----:B0-----:R3:W-:Y:S01]  /*24d0*/  STG.E.U8 desc[UR36][R16.64], R2 ;  /* 0x0000000210007986 */ /* 0x0017e2000c101124 */
[----:B------:R-:W-:Y:S05]  /*24e0*/  BRA `(.L_x_4055) ;  /* 0x0000000c00847947 */ /* 0x000fea0003800000 */
.L_x_4052:
        /* <DEDUP_REMOVED lines=10> */
.L_x_4057:
[----:B------:R-:W-:-:S06]  /*2590*/  HADD2.F32 R3, -RZ, R3.H0_H0 ;  /* 0x20000003ff037230 */ /* 0x000fcc0000004100 */
[----:B------:R-:W0:Y:S02]  /*25a0*/  F2I.FTZ.TRUNC.NTZ R3, R3 ;  /* 0x0000000300037305 */ /* 0x000e24000021f100 */
[----:B0-----:R1:W-:Y:S01]  /*25b0*/  STG.E desc[UR36][R16.64], R3 ;  /* 0x0000000310007986 */ /* 0x0013e2000c101924 */
[----:B------:R-:W-:Y:S05]  /*25c0*/  BRA `(.L_x_4055) ;  /* 0x0000000c004c7947 */ /* 0x000fea0003800000 */
.L_x_4056:
[----:B------:R-:W-:-:S06]  /*25d0*/  HADD2.F32 R3, -RZ, R3.H0_H0 ;  /* 0x20000003ff037230 */ /* 0x000fcc0000004100 */
[----:B------:R-:W0:Y:S02]  /*25e0*/  F2I.FTZ.TRUNC.NTZ R3, R3 ;  /* 0x0000000300037305 */ /* 0x000e24000021f100 */
[----:B0-----:R2:W-:Y:S01]  /*25f0*/  STG.E.U16 desc[UR36][R16.64], R3 ;  /* 0x0000000310007986 */ /* 0x0015e2000c101524 */
[----:B------:R-:W-:Y:S05]  /*2600*/  BRA `(.L_x_4055) ;  /* 0x0000000c003c7947 */ /* 0x000fea0003800000 */
.L_x_4051:
        /* <DEDUP_REMOVED lines=9> */
.L_x_4059:
[----:B------:R0:W-:Y:S01]  /*26a0*/  STG.E.U16 desc[UR36][R16.64], R3 ;  /* 0x0000000310007986 */ /* 0x0001e2000c101524 */
[----:B------:R-:W-:Y:S05]  /*26b0*/  BRA `(.L_x_4055) ;  /* 0x0000000c00107947 */ /* 0x000fea0003800000 */
.L_x_4058:
        /* <DEDUP_REMOVED lines=10> */
.L_x_4061:
[----:B------:R-:W-:-:S05]  /*2760*/  HADD2.F32 R0, -RZ, R3.H0_H0 ;  /* 0x20000003ff007230 */ /* 0x000fca0000004100 */
[----:B------:R-:W-:-:S04]  /*2770*/  F2FP.F16.F32.PACK_AB R0, RZ, R0 ;  /* 0x00000000ff00723e */ /* 0x000fc800000000ff */
[----:B------:R-:W-:-:S05]  /*2780*/  PRMT R0, R0, 0x5410, RZ ;  /* 0x0000541000007816 */ /* 0x000fca00000000ff */
[----:B------:R0:W-:Y:S01]  /*2790*/  STG.E desc[UR36][R16.64], R0 ;  /* 0x0000000010007986 */ /* 0x0001e2000c101924 */
[----:B------:R-:W-:Y:S05]  /*27a0*/  BRA `(.L_x_4055) ;  /* 0x0000000800d47947 */ /* 0x000fea0003800000 */
.L_x_4060:
[----:B------:R-:W-:-:S05]  /*27b0*/  HADD2.F32 R2, -RZ, R3.H0_H0 ;  /* 0x20000003ff027230 */ /* 0x000fca0000004100 */
[----:B------:R-:W-:-:S06]  /*27c0*/  FMUL.FTZ R2, R2, 1 ;  /* 0x3f80000002027820 */ /* 0x000fcc0000410000 */
[----:B------:R-:W0:Y:S02]  /*27d0*/  F2F.F64.F32 R2, R2 ;  /* 0x0000000200027310 */ /* 0x000e240000201800 */
[----:B0-----:R0:W-:Y:S01]  /*27e0*/  STG.E.64 desc[UR36][R16.64], R2 ;  /* 0x0000000210007986 */ /* 0x0011e2000c101b24 */
[----:B------:R-:W-:Y:S05]  /*27f0*/  BRA `(.L_x_4055) ;  /* 0x0000000800c07947 */ /* 0x000fea0003800000 */
.L_x_4050:
        /* <DEDUP_REMOVED lines=13> */
.L_x_4064:
[----:B------:R-:W-:Y:S01]  /*28d0*/  HADD2.F32 R3, -RZ, R3.H0_H0 ;  /* 0x20000003ff037230 */ /* 0x000fe20000004100 */
[----:B------:R-:W-:-:S04]  /*28e0*/  CS2R R6, SRZ ;  /* 0x0000000000067805 */ /* 0x000fc8000001ff00 */
[----:B------:R-:W-:-:S04]  /*28f0*/  FMUL.FTZ R3, R3, 1 ;  /* 0x3f80000003037820 */ /* 0x000fc80000410000 */
[----:B------:R-:W0:Y:S02]  /*2900*/  F2F.F64.F32 R4, R3 ;  /* 0x0000000300047310 */ /* 0x000e240000201800 */
[----:B0-----:R0:W-:Y:S01]  /*2910*/  STG.E.128 desc[UR36][R16.64], R4 ;  /* 0x0000000410007986 */ /* 0x0011e2000c101d24 */
[----:B------:R-:W-:Y:S05]  /*2920*/  BRA `(.L_x_4055) ;  /* 0x0000000800747947 */ /* 0x000fea0003800000 */
.L_x_4063:
        /* <DEDUP_REMOVED lines=21> */
.L_x_4068:
[----:B------:R-:W-:Y:S05]  /*2a80*/  BSYNC B0 ;  /* 0x0000000000007941 */ /* 0x000fea0003800000 */
.L_x_4067:
[----:B------:R-:W-:-:S05]  /*2a90*/  LOP3.LUT R3, R0, R3, RZ, 0xfc, !PT ;  /* 0x0000000300037212 */ /* 0x000fca00078efcff */
[----:B------:R0:W-:Y:S01]  /*2aa0*/  STG.E.U8 desc[UR36][R16.64], R3 ;  /* 0x0000000310007986 */ /* 0x0001e2000c101124 */
[----:B------:R-:W-:Y:S05]  /*2ab0*/  BRA `(.L_x_4055) ;  /* 0x0000000800107947 */ /* 0x000fea0003800000 */
.L_x_4066:
        /* <DEDUP_REMOVED lines=13> */
.L_x_4070:
[----:B------:R-:W-:Y:S01]  /*2b90*/  IMAD.MOV.U32 R0, RZ, RZ, 0x7f ;  /* 0x0000007fff007424 */ /* 0x000fe200078e00ff */
[----:B------:R-:W-:-:S04]  /*2ba0*/  ISETP.GT.U32.AND P0, PT, R2, 0x7f800000, PT ;  /* 0x7f8000000200780c */ /* 0x000fc80003f04070 */
[----:B------:R-:W-:-:S09]  /*2bb0*/  SEL R0, R0, 0x7c, P0 ;  /* 0x0000007c00007807 */ /* 0x000fd20000000000 */
.L_x_4071:
[----:B------:R-:W-:Y:S05]  /*2bc0*/  BSYNC B0 ;  /* 0x0000000000007941 */ /* 0x000fea0003800000 */
.L_x_4069:
[----:B------:R-:W-:-:S04]  /*2bd0*/  LOP3.LUT R2, R3, 0x80000000, RZ, 0xc0, !PT ;  /* 0x8000000003027812 */ /* 0x000fc800078ec0ff */
[----:B------:R-:W-:-:S04]  /*2be0*/  SHF.R.U32.HI R3, RZ, 0x18, R2 ;  /* 0x00000018ff037819 */ /* 0x000fc80000011602 */
[----:B------:R-:W-:-:S05]  /*2bf0*/  LOP3.LUT R3, R0, R3, RZ, 0xfc, !PT ;  /* 0x0000000300037212 */ /* 0x000fca00078efcff */
[----:B------:R0:W-:Y:S01]  /*2c00*/  STG.E.U8 desc[UR36][R16.64], R3 ;  /* 0x0000000310007986 */ /* 0x0001e2000c101124 */
[----:B------:R-:W-:Y:S05]  /*2c10*/  BRA `(.L_x_4055) ;  /* 0x0000000400b87947 */ /* 0x000fea0003800000 */
.L_x_4065:
[----:B------:R-:W-:-:S05]  /*2c20*/  HADD2.F32 R0, -RZ, R3.H0_H0 ;  /* 0x20000003ff007230 */ /* 0x000fca0000004100 */
[----:B------:R-:W-:-:S05]  /*2c30*/  F2FP.BF16.F32.PACK_AB R0, RZ, R0 ;  /* 0x00000000ff00723e */ /* 0x000fca00000010ff */
[----:B------:R0:W-:Y:S01]  /*2c40*/  STG.E.U16 desc[UR36][R16.64], R0 ;  /* 0x0000000010007986 */ /* 0x0001e2000c101524 */
[----:B------:R-:W-:Y:S05]  /*2c50*/  BRA `(.L_x_4055) ;  /* 0x0000000400a87947 */ /* 0x000fea0003800000 */
.L_x_4062:
        /* <DEDUP_REMOVED lines=12> */
.L_x_4074:
        /* <DEDUP_REMOVED lines=17> */
.L_x_4077:
[----:B------:R-:W-:-:S04]  /*2e30*/  LOP3.LUT R2, R3, 0x80000000, RZ, 0xc0, !PT ;  /* 0x8000000003027812 */ /* 0x000fc800078ec0ff */
[----:B------:R-:W-:-:S04]  /*2e40*/  SHF.R.U32.HI R3, RZ, 0x18, R2 ;  /* 0x00000018ff037819 */ /* 0x000fc80000011602 */
[----:B------:R-:W-:-:S04]  /*2e50*/  LOP3.LUT R0, R0, R3, RZ, 0xfc, !PT ;  /* 0x0000000300007212 */ /* 0x000fc800078efcff */
[----:B------:R-:W-:-:S07]  /*2e60*/  PRMT R8, R0, 0x7610, R8 ;  /* 0x0000761000087816 */ /* 0x000fce0000000008 */
.L_x_4076:
[----:B------:R-:W-:Y:S05]  /*2e70*/  BSYNC B0 ;  /* 0x0000000000007941 */ /* 0x000fea0003800000 */
.L_x_4075:
[----:B------:R0:W-:Y:S01]  /*2e80*/  STG.E.U8 desc[UR36][R16.64], R8 ;  /* 0x0000000810007986 */ /* 0x0001e2000c101124 */
[----:B------:R-:W-:Y:S05]  /*2e90*/  BRA `(.L_x_4055) ;  /* 0x0000000400187947 */ /* 0x000fea0003800000 */
.L_x_4073:
        /* <DEDUP_REMOVED lines=17> */
.L_x_4080:
[----:B------:R-:W-:-:S04]  /*2fb0*/  LOP3.LUT R2, R3, 0x80000000, RZ, 0xc0, !PT ;  /* 0x8000000003027812 */ /* 0x000fc800078ec0ff */
[----:B------:R-:W-:-:S04]  /*2fc0*/  SHF.R.U32.HI R3, RZ, 0x18, R2 ;  /* 0x00000018ff037819 */ /* 0x000fc80000011602 */
[----:B------:R-:W-:-:S04]  /*2fd0*/  LOP3.LUT R0, R0, R3, RZ, 0xfc, !PT ;  /* 0x0000000300007212 */ /* 0x000fc800078efcff */
[----:B------:R-:W-:-:S07]  /*2fe0*/  PRMT R8, R0, 0x7610, R8 ;  /* 0x0000761000087816 */ /* 0x000fce0000000008 */
.L_x_4079:
[----:B------:R-:W-:Y:S05]  /*2ff0*/  BSYNC B0 ;  /* 0x0000000000007941 */ /* 0x000fea0003800000 */
.L_x_4078:
[----:B------:R0:W-:Y:S01]  /*3000*/  STG.E.U8 desc[UR36][R16.64], R8 ;  /* 0x0000000810007986 */ /* 0x0001e2000c101124 */
[----:B------:R-:W-:Y:S05]  /*3010*/  BRA `(.L_x_4055) ;  /* 0x0000000000b87947 */ /* 0x000fea0003800000 */
.L_x_4072:
        /* <DEDUP_REMOVED lines=22> */
.L_x_4054:
        /* <DEDUP_REMOVED lines=16> */
.L_x_4083:
[----:B------:R-:W-:Y:S05]  /*3280*/  BRA `(.L_x_4055) ;  /* 0x00000000001c7947 */ /* 0x000fea0003800000 */
.L_x_4082:
[----:B------:R-:W-:-:S06]  /*3290*/  HADD2.F32 R3, -RZ, R3.H0_H0 ;  /* 0x20000003ff037230 */ /* 0x000fcc0000004100 */
[----:B------:R-:W0:Y:S02]  /*32a0*/  F2I.U64.TRUNC R2, R3 ;  /* 0x0000000300027311 */ /* 0x000e24000020d800 */
[----:B0-----:R0:W-:Y:S01]  /*32b0*/  STG.E.64 desc[UR36][R16.64], R2 ;  /* 0x0000000210007986 */ /* 0x0011e2000c101b24 */
[----:B------:R-:W-:Y:S05]  /*32c0*/  BRA `(.L_x_4055) ;  /* 0x00000000000c7947 */ /* 0x000fea0003800000 */
.L_x_4081:
[----:B------:R-:W-:-:S06]  /*32d0*/  HADD2.F32 R3, -RZ, R3.H0_H0 ;  /* 0x20000003ff037230 */ /* 0x000fcc0000004100 */
[----:B------:R-:W0:Y:S02]  /*32e0*/  F2I.FTZ.U32.TRUNC.NTZ R3, R3 ;  /* 0x0000000300037305 */ /* 0x000e24000021f000 */
[----:B0-----:R0:W-:Y:S02]  /*32f0*/  STG.E desc[UR36][R16.64], R3 ;  /* 0x0000000310007986 */ /* 0x0011e4000c101924 */
.L_x_4055:
[----:B------:R-:W-:-:S04]  /*3300*/  IMAD R18, R23, 0x200, R18 ;  /* 0x0000020017127824 */ /* 0x000fc800078e0212 */
[----:B------:R-:W-:-:S07]  /*3310*/  VIADD R19, R18, 0x80 ;  /* 0x0000008012137836 */ /* 0x000fce0000000000 */
.L_x_4015:
[----:B------:R-:W-:Y:S05]  /*3320*/  BSYNC B6 ;  /* 0x0000000000067941 */ /* 0x000fea0003800000 */
.L_x_4014:
        /* <DEDUP_REMOVED lines=307> */
.L_x_4086:
        /* <DEDUP_REMOVED lines=22> */
.L_x_4090:
[----:B------:R-:W2:Y:S02]  /*47c0*/  LDG.E.U8 R2, desc[UR36][R2.64] ;  /* 0x0000002402027981 */ /* 0x000ea4000c1e1100 */
[----:B--2---:R-:W-:-:S04]  /*47d0*/  I2FP.F32.U32 R0, R2 ;  /* 0x0000000200007245 */ /* 0x004fc80000201000 */
[----:B------:R-:W-:Y:S01]  /*47e0*/  F2FP.F16.F32.PACK_AB R0, RZ, R0 ;  /* 0x00000000ff00723e */ /* 0x000fe200000000ff */
[----:B------:R-:W-:Y:S06]  /*47f0*/  BRA `(.L_x_4092) ;  /* 0x0000000c00887947 */ /* 0x000fec0003800000 */
.L_x_4089:
        /* <DEDUP_REMOVED lines=10> */
.L_x_4094:
[----:B------:R-:W2:Y:S02]  /*48a0*/  LDG.E R2, desc[UR36][R2.64] ;  /* 0x0000002402027981 */ /* 0x000ea4000c1e1900 */
[----:B--2---:R-:W-:-:S04]  /*48b0*/  I2FP.F32.S32 R0, R2 ;  /* 0x0000000200007245 */ /* 0x004fc80000201400 */
[----:B------:R-:W-:Y:S01]  /*48c0*/  F2FP.F16.F32.PACK_AB R0, RZ, R0 ;  /* 0x00000000ff00723e */ /* 0x000fe200000000ff */
[----:B------:R-:W-:Y:S06]  /*48d0*/  BRA `(.L_x_4092) ;  /* 0x0000000c00507947 */ /* 0x000fec0003800000 */
.L_x_4093:
[----:B------:R-:W2:Y:S02]  /*48e0*/  LDG.E.U16 R2, desc[UR36][R2.64] ;  /* 0x0000002402027981 */ /* 0x000ea4000c1e1500 */
[----:B--2---:R-:W0:Y:S02]  /*48f0*/  I2F.S16 R0, R2 ;  /* 0x0000000200007306 */ /* 0x004e240000101400 */
[----:B0-----:R-:W-:Y:S01]  /*4900*/  F2FP.F16.F32.PACK_AB R0, RZ, R0 ;  /* 0x00000000ff00723e */ /* 0x001fe200000000ff */
[----:B------:R-:W-:Y:S06]  /*4910*/  BRA `(.L_x_4092) ;  /* 0x0000000c00407947 */ /* 0x000fec0003800000 */
.L_x_4088:
        /* <DEDUP_REMOVED lines=9> */
.L_x_4096:
[----:B------:R0:W5:Y:S01]  /*49b0*/  LDG.E.U16 R0, desc[UR36][R2.64] ;  /* 0x0000002402007981 */ /* 0x000162000c1e1500 */
[----:B------:R-:W-:Y:S05]  /*49c0*/  BRA `(.L_x_4092) ;  /* 0x0000000c00147947 */ /* 0x000fea0003800000 */
.L_x_4095:
        /* <DEDUP_REMOVED lines=9> */
.L_x_4098:
[----:B------:R1:W5:Y:S01]  /*4a60*/  LDG.E.U16 R0, desc[UR36][R2.64] ;  /* 0x0000002402007981 */ /* 0x000362000c1e1500 */
[----:B------:R-:W-:Y:S05]  /*4a70*/  BRA `(.L_x_4092) ;  /* 0x0000000800e87947 */ /* 0x000fea0003800000 */
.L_x_4097:
        /* <DEDUP_REMOVED lines=8> */
.L_x_4087:
        /* <DEDUP_REMOVED lines=13> */
.L_x_4101:
        /* <DEDUP_REMOVED lines=8> */
.L_x_4100:
        /* <DEDUP_REMOVED lines=28> */
.L_x_4103:
        /* <DEDUP_REMOVED lines=15> */
.L_x_4102:
[----:B------:R-:W2:Y:S02]  /*4f00*/  LDG.E.U16 R0, desc[UR36][R2.64] ;  /* 0x0000002402007981 */ /* 0x000ea4000c1e1500 */
[----:B--2---:R-:W-:-:S05]  /*4f10*/  IMAD.U32 R0, R0, 0x10000, RZ ;  /* 0x0001000000007824 */ /* 0x004fca00078e00ff */
[----:B------:R-:W-:Y:S01]  /*4f20*/  F2FP.F16.F32.PACK_AB R0, RZ, R0 ;  /* 0x00000000ff00723e */ /* 0x000fe200000000ff */
[----:B------:R-:W-:Y:S06]  /*4f30*/  BRA `(.L_x_4092) ;  /* 0x0000000400b87947 */ /* 0x000fec0003800000 */
.L_x_4099:
        /* <DEDUP_REMOVED lines=12> */
.L_x_4106:
        /* <DEDUP_REMOVED lines=21> */
.L_x_4110:
[----:B------:R-:W-:Y:S05]  /*5150*/  BSYNC B1 ;  /* 0x0000000000017941 */ /* 0x000fea0003800000 */
.L_x_4109:
[----:B------:R-:W-:Y:S01]  /*5160*/  LEA R3, R0, 0x3b800000, 0x17 ;  /* 0x3b80000000037811 */ /* 0x000fe200078eb8ff */
[----:B------:R-:W-:-:S05]  /*5170*/  IMAD.SHL.U32 R0, R2, 0x100000, RZ ;  /* 0x0010000002007824 */ /* 0x000fca00078e00ff */
[----:B------:R-:W-:-:S07]  /*5180*/  LOP3.LUT R0, R3, R0, R4, 0xfe, !PT ;  /* 0x0000000003007212 */ /* 0x000fce00078efe04 */
.L_x_4108:
[----:B------:R-:W-:Y:S05]  /*5190*/  BSYNC B0 ;  /* 0x0000000000007941 */ /* 0x000fea0003800000 */
.L_x_4107:
[----:B------:R-:W-:Y:S01]  /*51a0*/  F2FP.F16.F32.PACK_AB R0, RZ, R0 ;  /* 0x00000000ff00723e */ /* 0x000fe200000000ff */
[----:B------:R-:W-:Y:S06]  /*51b0*/  BRA `(.L_x_4092) ;  /* 0x0000000400187947 */ /* 0x000fec0003800000 */
.L_x_4105:
        /* <DEDUP_REMOVED lines=21> */
.L_x_4114:
[----:B------:R-:W-:Y:S05]  /*5310*/  BSYNC B1 ;  /* 0x0000000000017941 */ /* 0x000fea0003800000 */
.L_x_4113:
[----:B------:R-:W-:Y:S01]  /*5320*/  LEA R3, R0, 0x37800000, 0x17 ;  /* 0x3780000000037811 */ /* 0x000fe200078eb8ff */
[----:B------:R-:W-:-:S05]  /*5330*/  IMAD.SHL.U32 R0, R2, 0x200000, RZ ;  /* 0x0020000002007824 */ /* 0x000fca00078e00ff */
[----:B------:R-:W-:-:S07]  /*5340*/  LOP3.LUT R0, R3, R0, R4, 0xfe, !PT ;  /* 0x0000000003007212 */ /* 0x000fce00078efe04 */
.L_x_4112:
[----:B------:R-:W-:Y:S05]  /*5350*/  BSYNC B0 ;  /* 0x0000000000007941 */ /* 0x000fea0003800000 */
.L_x_4111:
[----:B------:R-:W-:Y:S01]  /*5360*/  F2FP.F16.F32.PACK_AB R0, RZ, R0 ;  /* 0x00000000ff00723e */ /* 0x000fe200000000ff */
[----:B------:R-:W-:Y:S06]  /*5370*/  BRA `(.L_x_4092) ;  /* 0x0000000000a87947 */ /* 0x000fec0003800000 */
.L_x_4104:
        /* <DEDUP_REMOVED lines=14> */
.L_x_4118:
[----:B------:R-:W-:Y:S05]  /*5460*/  BSYNC B0 ;  /* 0x0000000000007941 */ /* 0x000fea0003800000 */
.L_x_4117:
[----:B------:R-:W-:Y:S01]  /*5470*/  F2FP.F16.F32.PACK_AB R0, RZ, R0 ;  /* 0x00000000ff00723e */ /* 0x000fe200000000ff */
[----:B------:R-:W-:Y:S06]  /*5480*/  BRA `(.L_x_4092) ;  /* 0x0000000000647947 */ /* 0x000fec0003800000 */
.L_x_4091:
        /* <DEDUP_REMOVED lines=16> */
.L_x_4119:
[----:B------:R-:W-:Y:S01]  /*5590*/  PRMT R0, RZ, 0x7610, R0 ;  /* 0x00007610ff007816 */ /* 0x000fe20000000000 */
[----:B------:R-:W-:Y:S06]  /*55a0*/  BRA `(.L_x_4092) ;  /* 0x00000000001c7947 */ /* 0x000fec0003800000 */
.L_x_4116:
[----:B------:R-:W2:Y:S02]  /*55b0*/  LDG.E.64 R2, desc[UR36][R2.64] ;  /* 0x0000002402027981 */ /* 0x000ea4000c1e1b00 */
[----:B--2---:R-:W0:Y:S02]  /*55c0*/  I2F.U64 R0, R2 ;  /* 0x0000000200007312 */ /* 0x004e240000301000 */
[----:B0-----:R-:W-:Y:S01]  /*55d0*/  F2FP.F16.F32.PACK_AB R0, RZ, R0 ;  /* 0x00000000ff00723e */ /* 0x001fe200000000ff */
[----:B------:R-:W-:Y:S06]  /*55e0*/  BRA `(.L_x_4092) ;  /* 0x00000000000c7947 */ /* 0x000fec0003800000 */
.L_x_4115:
[----:B------:R-:W2:Y:S02]  /*55f0*/  LDG.E R2, desc[UR36][R2.64] ;  /* 0x0000002402027981 */ /* 0x000ea4000c1e1900 */
[----:B--2---:R-:W-:-:S04]  /*5600*/  I2FP.F32.U32 R0, R2 ;  /* 0x0000000200007245 */ /* 0x004fc80000201000 */
[----:B------:R-:W-:-:S07]  /*5610*/  F2FP.F16.F32.PACK_AB R0, RZ, R0 ;  /* 0x00000000ff00723e */ /* 0x000fce00000000ff */
.L_x_4092:
        /* <DEDUP_REMOVED lines=22> */
.L_x_4123:
[----:B------:R-:W-:-:S06]  /*5780*/  HADD2.F32 R3, -RZ, R3.H0_H0 ;  /* 0x20000003ff037230 */ /* 0x000fcc0000004100 */
[----:B------:R-:W0:Y:S02]  /*5790*/  F2I.S64.TRUNC R2, R3 ;  /* 0x0000000300027311 */ /* 0x000e24000020d900 */
[----:B0-----:R0:W-:Y:S01]  /*57a0*/  STG.E.U8 desc[UR36][R16.64], R2 ;  /* 0x0000000210007986 */ /* 0x0011e2000c101124 */
[----:B------:R-:W-:Y:S05]  /*57b0*/  BRA `(.L_x_4125) ;  /* 0x0000000c00847947 */ /* 0x000fea0003800000 */
.L_x_4122:
        /* <DEDUP_REMOVED lines=10> */
.L_x_4127:
[----:B------:R-:W-:-:S06]  /*5860*/  HADD2.F32 R3, -RZ, R3.H0_H0 ;  /* 0x20000003ff037230 */ /* 0x000fcc0000004100 */
[----:B------:R-:W0:Y:S02]  /*5870*/  F2I.FTZ.TRUNC.NTZ R3, R3 ;  /* 0x0000000300037305 */ /* 0x000e24000021f100 */
[----:B0-----:R0:W-:Y:S01]  /*5880*/  STG.E desc[UR36][R16.64], R3 ;  /* 0x0000000310007986 */ /* 0x0011e2000c101924 */
[----:B------:R-:W-:Y:S05]  /*5890*/  BRA `(.L_x_4125) ;  /* 0x0000000c004c7947 */ /* 0x000fea0003800000 */
.L_x_4126:
[----:B------:R-:W-:-:S06]  /*58a0*/  HADD2.F32 R3, -RZ, R3.H0_H0 ;  /* 0x20000003ff037230 */ /* 0x000fcc0000004100 */
[----:B------:R-:W0:Y:S02]  /*58b0*/  F2I.FTZ.TRUNC.NTZ R3, R3 ;  /* 0x0000000300037305 */ /* 0x000e24000021f100 */
[----:B0-----:R0:W-:Y:S01]  /*58c0*/  STG.E.U16 desc[UR36][R16.64], R3 ;  /* 0x0000000310007986 */ /* 0x0011e2000c101524 */
[----:B------:R-:W-:Y:S05]  /*58d0*/  BRA `(.L_x_4125) ;  /* 0x0000000c003c7947 */ /* 0x000fea0003800000 */
.L_x_4121:
        /* <DEDUP_REMOVED lines=9> */
.L_x_4129:
[----:B------:R0:W-:Y:S01]  /*5970*/  STG.E.U16 desc[UR36][R16.64], R3 ;  /* 0x0000000310007986 */ /* 0x0001e2000c101524 */
[----:B------:R-:W-:Y:S05]  /*5980*/  BRA `(.L_x_4125) ;  /* 0x0000000c00107947 */ /* 0x000fea0003800000 */
.L_x_4128:
        /* <DEDUP_REMOVED lines=10> */
.L_x_4131:
[----:B------:R-:W-:-:S05]  /*5a30*/  HADD2.F32 R0, -RZ, R3.H0_H0 ;  /* 0x20000003ff007230 */ /* 0x000fca0000004100 */
[----:B------:R-:W-:-:S04]  /*5a40*/  F2FP.F16.F32.PACK_AB R0, RZ, R0 ;  /* 0x00000000ff00723e */ /* 0x000fc800000000ff */
[----:B------:R-:W-:-:S05]  /*5a50*/  PRMT R0, R0, 0x5410, RZ ;  /* 0x0000541000007816 */ /* 0x000fca00000000ff */
[----:B------:R0:W-:Y:S01]  /*5a60*/  STG.E desc[UR36][R16.64], R0 ;  /* 0x0000000010007986 */ /* 0x0001e2000c101924 */
[----:B------:R-:W-:Y:S05]  /*5a70*/  BRA `(.L_x_4125) ;  /* 0x0000000800d47947 */ /* 0x000fea0003800000 */
.L_x_4130:
[----:B------:R-:W-:-:S05]  /*5a80*/  HADD2.F32 R2, -RZ, R3.H0_H0 ;  /* 0x20000003ff027230 */ /* 0x000fca0000004100 */
[----:B------:R-:W-:-:S06]  /*5a90*/  FMUL.FTZ R2, R2, 1 ;  /* 0x3f80000002027820 */ /* 0x000fcc0000410000 */
[----:B------:R-:W0:Y:S02]  /*5aa0*/  F2F.F64.F32 R2, R2 ;  /* 0x0000000200027310 */ /* 0x000e240000201800 */
[----:B0-----:R0:W-:Y:S01]  /*5ab0*/  STG.E.64 desc[UR36][R16.64], R2 ;  /* 0x0000000210007986 */ /* 0x0011e2000c101b24 */
[----:B------:R-:W-:Y:S05]  /*5ac0*/  BRA `(.L_x_4125) ;  /* 0x0000000800c07947 */ /* 0x000fea0003800000 */
.L_x_4120:
        /* <DEDUP_REMOVED lines=13> */
.L_x_4134:
[----:B------:R-:W-:Y:S01]  /*5ba0*/  HADD2.F32 R3, -RZ, R3.H0_H0 ;  /* 0x20000003ff037230 */ /* 0x000fe20000004100 */
[----:B------:R-:W-:-:S04]  /*5bb0*/  CS2R R6, SRZ ;  /* 0x0000000000067805 */ /* 0x000fc8000001ff00 */
[----:B------:R-:W-:-:S04]  /*5bc0*/  FMUL.FTZ R3, R3, 1 ;  /* 0x3f80000003037820 */ /* 0x000fc80000410000 */
[----:B------:R-:W0:Y:S02]  /*5bd0*/  F2F.F64.F32 R4, R3 ;  /* 0x0000000300047310 */ /* 0x000e240000201800 */
[----:B0-----:R0:W-:Y:S01]  /*5be0*/  STG.E.128 desc[UR36][R16.64], R4 ;  /* 0x0000000410007986 */ /* 0x0011e2000c101d24 */
[----:B------:R-:W-:Y:S05]  /*5bf0*/  BRA `(.L_x_4125) ;  /* 0x0000000800747947 */ /* 0x000fea0003800000 */
.L_x_4133:
        /* <DEDUP_REMOVED lines=21> */
.L_x_4138:
[----:B------:R-:W-:Y:S05]  /*5d50*/  BSYNC B0 ;  /* 0x0000000000007941 */ /* 0x000fea0003800000 */
.L_x_4137:
[----:B------:R-:W-:-:S05]  /*5d60*/  LOP3.LUT R3, R0, R3, RZ, 0xfc, !PT ;  /* 0x0000000300037212 */ /* 0x000fca00078efcff */
[----:B------:R0:W-:Y:S01]  /*5d70*/  STG.E.U8 desc[UR36][R16.64], R3 ;  /* 0x0000000310007986 */ /* 0x0001e2000c101124 */
[----:B------:R-:W-:Y:S05]  /*5d80*/  BRA `(.L_x_4125) ;  /* 0x0000000800107947 */ /* 0x000fea0003800000 */
.L_x_4136:
        /* <DEDUP_REMOVED lines=13> */
.L_x_4140:
[----:B------:R-:W-:Y:S01]  /*5e60*/  IMAD.MOV.U32 R0, RZ, RZ, 0x7f ;  /* 0x0000007fff007424 */ /* 0x000fe200078e00ff */
[----:B------:R-:W-:-:S04]  /*5e70*/  ISETP.GT.U32.AND P0, PT, R2, 0x7f800000, PT ;  /* 0x7f8000000200780c */ /* 0x000fc80003f04070 */
[----:B------:R-:W-:-:S09]  /*5e80*/  SEL R0, R0, 0x7c, P0 ;  /* 0x0000007c00007807 */ /* 0x000fd20000000000 */
.L_x_4141:
[----:B------:R-:W-:Y:S05]  /*5e90*/  BSYNC B0 ;  /* 0x0000000000007941 */ /* 0x000fea0003800000 */
.L_x_4139:
[----:B------:R-:W-:-:S04]  /*5ea0*/  LOP3.LUT R2, R3, 0x80000000, RZ, 0xc0, !PT ;  /* 0x8000000003027812 */ /* 0x000fc800078ec0ff */
[----:B------:R-:W-:-:S04]  /*5eb0*/  SHF.R.U32.HI R3, RZ, 0x18, R2 ;  /* 0x00000018ff037819 */ /* 0x000fc80000011602 */
[----:B------:R-:W-:-:S05]  /*5ec0*/  LOP3.LUT R3, R0, R3, RZ, 0xfc, !PT ;  /* 0x0000000300037212 */ /* 0x000fca00078efcff */
[----:B------:R0:W-:Y:S01]  /*5ed0*/  STG.E.U8 desc[UR36][R16.64], R3 ;  /* 0x0000000310007986 */ /* 0x0001e2000c101124 */
[----:B------:R-:W-:Y:S05]  /*5ee0*/  BRA `(.L_x_4125) ;  /* 0x0000000400b87947 */ /* 0x000fea0003800000 */
.L_x_4135:
[----:B------:R-:W-:-:S05]  /*5ef0*/  HADD2.F32 R0, -RZ, R3.H0_H0 ;  /* 0x20000003ff007230 */ /* 0x000fca0000004100 */
[----:B------:R-:W-:-:S05]  /*5f00*/  F2FP.BF16.F32.PACK_AB R0, RZ, R0 ;  /* 0x00000000ff00723e */ /* 0x000fca00000010ff */
[----:B------:R0:W-:Y:S01]  /*5f10*/  STG.E.U16 desc[UR36][R16.64], R0 ;  /* 0x0000000010007986 */ /* 0x0001e2000c101524 */
[----:B------:R-:W-:Y:S05]  /*5f20*/  BRA `(.L_x_4125) ;  /* 0x0000000400a87947 */ /* 0x000fea0003800000 */
.L_x_4132:
        /* <DEDUP_REMOVED lines=12> */
.L_x_4144:
        /* <DEDUP_REMOVED lines=17> */
.L_x_4147:
[----:B------:R-:W-:-:S04]  /*6100*/  LOP3.LUT R2, R3, 0x80000000, RZ, 0xc0, !PT ;  /* 0x8000000003027812 */ /* 0x000fc800078ec0ff */
[----:B------:R-:W-:-:S04]  /*6110*/  SHF.R.U32.HI R3, RZ, 0x18, R2 ;  /* 0x00000018ff037819 */ /* 0x000fc80000011602 */
[----:B------:R-:W-:-:S04]  /*6120*/  LOP3.LUT R0, R0, R3, RZ, 0xfc, !PT ;  /* 0x0000000300007212 */ /* 0x000fc800078efcff */
[----:B------:R-:W-:-:S07]  /*6130*/  PRMT R8, R0, 0x7610, R8 ;  /* 0x0000761000087816 */ /* 0x000fce0000000008 */
.L_x_4146:
[----:B------:R-:W-:Y:S05]  /*6140*/  BSYNC B0 ;  /* 0x0000000000007941 */ /* 0x000fea0003800000 */
.L_x_4145:
[----:B------:R3:W-:Y:S01]  /*6150*/  STG.E.U8 desc[UR36][R16.64], R8 ;  /* 0x0000000810007986 */ /* 0x0007e2000c101124 */
[----:B------:R-:W-:Y:S05]  /*6160*/  BRA `(.L_x_4125) ;  /* 0x0000000400187947 */ /* 0x000fea0003800000 */
.L_x_4143:
        /* <DEDUP_REMOVED lines=17> */
.L_x_4150:
[----:B------:R-:W-:-:S04]  /*6280*/  LOP3.LUT R2, R3, 0x80000000, RZ, 0xc0, !PT ;  /* 0x8000000003027812 */ /* 0x000fc800078ec0ff */
[----:B------:R-:W-:-:S04]  /*6290*/  SHF.R.U32.HI R3, RZ, 0x18, R2 ;  /* 0x00000018ff037819 */ /* 0x000fc80000011602 */
[----:B------:R-:W-:-:S04]  /*62a0*/  LOP3.LUT R0, R0, R3, RZ, 0xfc, !PT ;  /* 0x0000000300007212 */ /* 0x000fc800078efcff */
[----:B------:R-:W-:-:S07]  /*62b0*/  PRMT R8, R0, 0x7610, R8 ;  /* 0x0000761000087816 */ /* 0x000fce0000000008 */
.L_x_4149:
[----:B------:R-:W-:Y:S05]  /*62c0*/  BSYNC B0 ;  /* 0x0000000000007941 */ /* 0x000fea0003800000 */
.L_x_4148:
[----:B------:R0:W-:Y:S01]  /*62d0*/  STG.E.U8 desc[UR36][R16.64], R8 ;  /* 0x0000000810007986 */ /* 0x0001e2000c101124 */
[----:B------:R-:W-:Y:S05]  /*62e0*/  BRA `(.L_x_4125) ;  /* 0x0000000000b87947 */ /* 0x000fea0003800000 */
.L_x_4142:
        /* <DEDUP_REMOVED lines=22> */
.L_x_4124:
        /* <DEDUP_REMOVED lines=16> */
.L_x_4153:
[----:B------:R-:W-:Y:S05]  /*6550*/  BRA `(.L_x_4125) ;  /* 0x00000000001c7947 */ /* 0x000fea0003800000 */
.L_x_4152:
[----:B------:R-:W-:-:S06]  /*6560*/  HADD2.F32 R3, -RZ, R3.H0_H0 ;  /* 0x20000003ff037230 */ /* 0x000fcc0000004100 */
[----:B------:R-:W0:Y:S02]  /*6570*/  F2I.U64.TRUNC R2, R3 ;  /* 0x0000000300027311 */ /* 0x000e24000020d800 */
[----:B0-----:R2:W-:Y:S01]  /*6580*/  STG.E.64 desc[UR36][R16.64], R2 ;  /* 0x0000000210007986 */ /* 0x0015e2000c101b24 */
[----:B------:R-:W-:Y:S05]  /*6590*/  BRA `(.L_x_4125) ;  /* 0x00000000000c7947 */ /* 0x000fea0003800000 */
.L_x_4151:
[----:B------:R-:W-:-:S06]  /*65a0*/  HADD2.F32 R3, -RZ, R3.H0_H0 ;  /* 0x20000003ff037230 */ /* 0x000fcc0000004100 */
[----:B------:R-:W0:Y:S02]  /*65b0*/  F2I.FTZ.U32.TRUNC.NTZ R3, R3 ;  /* 0x0000000300037305 */ /* 0x000e24000021f000 */
[----:B0-----:R0:W-:Y:S02]  /*65c0*/  STG.E desc[UR36][R16.64], R3 ;  /* 0x0000000310007986 */ /* 0x0011e4000c101924 */
.L_x_4125:
[----:B------:R-:W-:-:S07]  /*65d0*/  VIADD R19, R19, 0x80 ;  /* 0x0000008013137836 */ /* 0x000fce0000000000 */
.L_x_4085:
[----:B------:R-:W-:Y:S05]  /*65e0*/  BSYNC B6 ;  /* 0x0000000000067941 */ /* 0x000fea0003800000 */
.L_x_4084:
        /* <DEDUP_REMOVED lines=307> */
.L_x_4156:
        /* <DEDUP_REMOVED lines=22> */
.L_x_4160:
[----:B------:R-:W2:Y:S02]  /*7a80*/  LDG.E.U8 R2, desc[UR36][R2.64] ;  /* 0x0000002402027981 */ /* 0x000ea4000c1e1100 */
[----:B--2---:R-:W-:-:S04]  /*7a90*/  I2FP.F32.U32 R0, R2 ;  /* 0x0000000200007245 */ /* 0x004fc80000201000 */
[----:B------:R-:W-:Y:S01]  /*7aa0*/  F2FP.F16.F32.PACK_AB R0, RZ, R0 ;  /* 0x00000000ff00723e */ /* 0x000fe200000000ff */
[----:B------:R-:W-:Y:S06]  /*7ab0*/  BRA `(.L_x_4162) ;  /* 0x0000000c00887947 */ /* 0x000fec0003800000 */
.L_x_4159:
        /* <DEDUP_REMOVED lines=10> */
.L_x_4164:
[----:B------:R-:W2:Y:S02]  /*7b60*/  LDG.E R2, desc[UR36][R2.64] ;  /* 0x0000002402027981 */ /* 0x000ea4000c1e1900 */
[----:B--2---:R-:W-:-:S04]  /*7b70*/  I2FP.F32.S32 R0, R2 ;  /* 0x0000000200007245 */ /* 0x004fc80000201400 */
[----:B------:R-:W-:Y:S01]  /*7b80*/  F2FP.F16.F32.PACK_AB R0, RZ, R0 ;  /* 0x00000000ff00723e */ /* 0x000fe200000000ff */
[----:B------:R-:W-:Y:S06]  /*7b90*/  BRA `(.L_x_4162) ;  /* 0x0000000c00507947 */ /* 0x000fec0003800000 */
.L_x_4163:
[----:B------:R-:W2:Y:S02]  /*7ba0*/  LDG.E.U16 R2, desc[UR36][R2.64] ;  /* 0x0000002402027981 */ /* 0x000ea4000c1e1500 */
[----:B--2---:R-:W0:Y:S02]  /*7bb0*/  I2F.S16 R0, R2 ;  /* 0x0000000200007306 */ /* 0x004e240000101400 */
[----:B0-----:R-:W-:Y:S01]  /*7bc0*/  F2FP.F16.F32.PACK_AB R0, RZ, R0 ;  /* 0x00000000ff00723e */ /* 0x001fe200000000ff */
[----:B------:R-:W-:Y:S06]  /*7bd0*/  BRA `(.L_x_4162) ;  /* 0x0000000c00407947 */ /* 0x000fec0003800000 */
.L_x_4158:
        /* <DEDUP_REMOVED lines=9> */
.L_x_4166:
[----:B------:R1:W5:Y:S01]  /*7c70*/  LDG.E.U16 R0, desc[UR36][R2.64] ;  /* 0x0000002402007981 */ /* 0x000362000c1e1500 */
[----:B------:R-:W-:Y:S05]  /*7c80*/  BRA `(.L_x_4162) ;  /* 0x0000000c00147947 */ /* 0x000fea0003800000 */
.L_x_4165:
        /* <DEDUP_REMOVED lines=9> */
.L_x_4168:
[----:B------:R0:W5:Y:S01]  /*7d20*/  LDG.E.U16 R0, desc[UR36][R2.64] ;  /* 0x0000002402007981 */ /* 0x000162000c1e1500 */
[----:B------:R-:W-:Y:S05]  /*7d30*/  BRA `(.L_x_4162) ;  /* 0x0000000800e87947 */ /* 0x000fea0003800000 */
.L_x_4167:
        /* <DEDUP_REMOVED lines=8> */
.L_x_4157:
        /* <DEDUP_REMOVED lines=13> */
.L_x_4171:
        /* <DEDUP_REMOVED lines=8> */
.L_x_4170:
        /* <DEDUP_REMOVED lines=28> */
.L_x_4173:
        /* <DEDUP_REMOVED lines=15> */
.L_x_4172:
[----:B------:R-:W2:Y:S02]  /*81c0*/  LDG.E.U16 R0, desc[UR36][R2.64] ;  /* 0x0000002402007981 */ /* 0x000ea4000c1e1500 */
[----:B--2---:R-:W-:-:S05]  /*81d0*/  IMAD.U32 R0, R0, 0x10000, RZ ;  /* 0x0001000000007824 */ /* 0x004fca00078e00ff */
[----:B------:R-:W-:Y:S01]  /*81e0*/  F2FP.F16.F32.PACK_AB R0, RZ, R0 ;  /* 0x00000000ff00723e */ /* 0x000fe200000000ff */
[----:B------:R-:W-:Y:S06]  /*81f0*/  BRA `(.L_x_4162) ;  /* 0x0000000400b87947 */ /* 0x000fec0003800000 */
.L_x_4169:
        /* <DEDUP_REMOVED lines=12> */
.L_x_4176:
        /* <DEDUP_REMOVED lines=21> */
.L_x_4180:
[----:B------:R-:W-:Y:S05]  /*8410*/  BSYNC B1 ;  /* 0x0000000000017941 */ /* 0x000fea0003800000 */
.L_x_4179:
[----:B------:R-:W-:Y:S01]  /*8420*/  LEA R3, R0, 0x3b800000, 0x17 ;  /* 0x3b80000000037811 */ /* 0x000fe200078eb8ff */
[----:B------:R-:W-:-:S05]  /*8430*/  IMAD.SHL.U32 R0, R2, 0x100000, RZ ;  /* 0x0010000002007824 */ /* 0x000fca00078e00ff */
[----:B------:R-:W-:-:S07]  /*8440*/  LOP3.LUT R0, R3, R0, R4, 0xfe, !PT ;  /* 0x0000000003007212 */ /* 0x000fce00078efe04 */
.L_x_4178:
[----:B------:R-:W-:Y:S05]  /*8450*/  BSYNC B0 ;  /* 0x0000000000007941 */ /* 0x000fea0003800000 */
.L_x_4177:
[----:B------:R-:W-:Y:S01]  /*8460*/  F2FP.F16.F32.PACK_AB R0, RZ, R0 ;  /* 0x00000000ff00723e */ /* 0x000fe200000000ff */
[----:B------:R-:W-:Y:S06]  /*8470*/  BRA `(.L_x_4162) ;  /* 0x0000000400187947 */ /* 0x000fec0003800000 */
.L_x_4175:
        /* <DEDUP_REMOVED lines=21> */
.L_x_4184:
[----:B------:R-:W-:Y:S05]  /*85d0*/  BSYNC B1 ;  /* 0x0000000000017941 */ /* 0x000fea0003800000 */
.L_x_4183:
[----:B------:R-:W-:Y:S01]  /*85e0*/  LEA R3, R0, 0x37800000, 0x17 ;  /* 0x3780000000037811 */ /* 0x000fe200078eb8ff */
[----:B------:R-:W-:-:S05]  /*85f0*/  IMAD.SHL.U32 R0, R2, 0x200000, RZ ;  /* 0x0020000002007824 */ /* 0x000fca00078e00ff */
[----:B------:R-:W-:-:S07]  /*8600*/  LOP3.LUT R0, R3, R0, R4, 0xfe, !PT ;  /* 0x0000000003007212 */ /* 0x000fce00078efe04 */
.L_x_4182:
[----:B------:R-:W-:Y:S05]  /*8610*/  BSYNC B0 ;  /* 0x0000000000007941 */ /* 0x000fea0003800000 */
.L_x_4181:
[----:B------:R-:W-:Y:S01]  /*8620*/  F2FP.F16.F32.PACK_AB R0, RZ, R0 ;  /* 0x00000000ff00723e */ /* 0x000fe200000000ff */
[----:B------:R-:W-:Y:S06]  /*8630*/  BRA `(.L_x_4162) ;  /* 0x0000000000a87947 */ /* 0x000fec0003800000 */
.L_x_4174:
        /* <DEDUP_REMOVED lines=14> */
.L_x_4188:
[----:B------:R-:W-:Y:S05]  /*8720*/  BSYNC B0 ;  /* 0x0000000000007941 */ /* 0x000fea0003800000 */
.L_x_4187:
[----:B------:R-:W-:Y:S01]  /*8730*/  F2FP.F16.F32.PACK_AB R0, RZ, R0 ;  /* 0x00000000ff00723e */ /* 0x000fe200000000ff */
[----:B------:R-:W-:Y:S06]  /*8740*/  BRA `(.L_x_4162) ;  /* 0x0000000000647947 */ /* 0x000fec0003800000 */
.L_x_4161:
        /* <DEDUP_REMOVED lines=16> */
.L_x_4189:
[----:B------:R-:W-:Y:S01]  /*8850*/  PRMT R0, RZ, 0x7610, R0 ;  /* 0x00007610ff007816 */ /* 0x000fe20000000000 */
[----:B------:R-:W-:Y:S06]  /*8860*/  BRA `(.L_x_4162) ;  /* 0x00000000001c7947 */ /* 0x000fec0003800000 */
.L_x_4186:
[----:B------:R-:W2:Y:S02]  /*8870*/  LDG.E.64 R2, desc[UR36][R2.64] ;  /* 0x0000002402027981 */ /* 0x000ea4000c1e1b00 */
[----:B--2---:R-:W0:Y:S02]  /*8880*/  I2F.U64 R0, R2 ;  /* 0x0000000200007312 */ /* 0x004e240000301000 */
[----:B0-----:R-:W-:Y:S01]  /*8890*/  F2FP.F16.F32.PACK_AB R0, RZ, R0 ;  /* 0x00000000ff00723e */ /* 0x001fe200000000ff */
[----:B------:R-:W-:Y:S06]  /*88a0*/  BRA `(.L_x_4162) ;  /* 0x00000000000c7947 */ /* 0x000fec0003800000 */
.L_x_4185:
[----:B------:R-:W2:Y:S02]  /*88b0*/  LDG.E R2, desc[UR36][R2.64] ;  /* 0x0000002402027981 */ /* 0x000ea4000c1e1900 */
[----:B--2---:R-:W-:-:S04]  /*88c0*/  I2FP.F32.U32 R0, R2 ;  /* 0x0000000200007245 */ /* 0x004fc80000201000 */
[----:B------:R-:W-:-:S07]  /*88d0*/  F2FP.F16.F32.PACK_AB R0, RZ, R0 ;  /* 0x00000000ff00723e */ /* 0x000fce00000000ff */
.L_x_4162:
        /* <DEDUP_REMOVED lines=22> */
.L_x_4193:
[----:B------:R-:W-:-:S06]  /*8a40*/  HADD2.F32 R3, -RZ, R3.H0_H0 ;  /* 0x20000003ff037230 */ /* 0x000fcc0000004100 */
[----:B------:R-:W0:Y:S02]  /*8a50*/  F2I.S64.TRUNC R2, R3 ;  /* 0x0000000300027311 */ /* 0x000e24000020d900 */
[----:B0-----:R3:W-:Y:S01]  /*8a60*/  STG.E.U8 desc[UR36][R16.64], R2 ;  /* 0x0000000210007986 */ /* 0x0017e2000c101124 */
[----:B------:R-:W-:Y:S05]  /*8a70*/  BRA `(.L_x_4195) ;  /* 0x0000000c00847947 */ /* 0x000fea0003800000 */
.L_x_4192:
        /* <DEDUP_REMOVED lines=10> */
.L_x_4197:
[----:B------:R-:W-:-:S06]  /*8b20*/  HADD2.F32 R3, -RZ, R3.H0_H0 ;  /* 0x20000003ff037230 */ /* 0x000fcc0000004100 */
[----:B------:R-:W0:Y:S02]  /*8b30*/  F2I.FTZ.TRUNC.NTZ R3, R3 ;  /* 0x0000000300037305 */ /* 0x000e24000021f100 */
[----:B0-----:R2:W-:Y:S01]  /*8b40*/  STG.E desc[UR36][R16.64], R3 ;  /* 0x0000000310007986 */ /* 0x0015e2000c101924 */
[----:B------:R-:W-:Y:S05]  /*8b50*/  BRA `(.L_x_4195) ;  /* 0x0000000c004c7947 */ /* 0x000fea0003800000 */
.L_x_4196:
[----:B------:R-:W-:-:S06]  /*8b60*/  HADD2.F32 R3, -RZ, R3.H0_H0 ;  /* 0x20000003ff037230 */ /* 0x000fcc0000004100 */
[----:B------:R-:W0:Y:S02]  /*8b70*/  F2I.FTZ.TRUNC.NTZ R3, R3 ;  /* 0x0000000300037305 */ /* 0x000e24000021f100 */
[----:B0-----:R0:W-:Y:S01]  /*8b80*/  STG.E.U16 desc[UR36][R16.64], R3 ;  /* 0x0000000310007986 */ /* 0x0011e2000c101524 */
[----:B------:R-:W-:Y:S05]  /*8b90*/  BRA `(.L_x_4195) ;  /* 0x0000000c003c7947 */ /* 0x000fea0003800000 */
.L_x_4191:
        /* <DEDUP_REMOVED lines=9> */
.L_x_4199:
[----:B------:R0:W-:Y:S01]  /*8c30*/  STG.E.U16 desc[UR36][R16.64], R3 ;  /* 0x0000000310007986 */ /* 0x0001e2000c101524 */
[----:B------:R-:W-:Y:S05]  /*8c40*/  BRA `(.L_x_4195) ;  /* 0x0000000c00107947 */ /* 0x000fea0003800000 */
.L_x_4198:
        /* <DEDUP_REMOVED lines=10> */
.L_x_4201:
[----:B------:R-:W-:-:S05]  /*8cf0*/  HADD2.F32 R0, -RZ, R3.H0_H0 ;  /* 0x20000003ff007230 */ /* 0x000fca0000004100 */
[----:B------:R-:W-:-:S04]  /*8d00*/  F2FP.F16.F32.PACK_AB R0, RZ, R0 ;  /* 0x00000000ff00723e */ /* 0x000fc800000000ff */
[----:B------:R-:W-:-:S05]  /*8d10*/  PRMT R0, R0, 0x5410, RZ ;  /* 0x0000541000007816 */ /* 0x000fca00000000ff */
[----:B------:R0:W-:Y:S01]  /*8d20*/  STG.E desc[UR36][R16.64], R0 ;  /* 0x0000000010007986 */ /* 0x0001e2000c101924 */
[----:B------:R-:W-:Y:S05]  /*8d30*/  BRA `(.L_x_4195) ;  /* 0x0000000800d47947 */ /* 0x000fea0003800000 */
.L_x_4200:
[----:B------:R-:W-:-:S05]  /*8d40*/  HADD2.F32 R2, -RZ, R3.H0_H0 ;  /* 0x20000003ff027230 */ /* 0x000fca0000004100 */
[----:B------:R-:W-:-:S06]  /*8d50*/  FMUL.FTZ R2, R2, 1 ;  /* 0x3f80000002027820 */ /* 0x000fcc0000410000 */
[----:B------:R-:W0:Y:S02]  /*8d60*/  F2F.F64.F32 R2, R2 ;  /* 0x0000000200027310 */ /* 0x000e240000201800 */
[----:B0-----:R0:W-:Y:S01]  /*8d70*/  STG.E.64 desc[UR36][R16.64], R2 ;  /* 0x0000000210007986 */ /* 0x0011e2000c101b24 */
[----:B------:R-:W-:Y:S05]  /*8d80*/  BRA `(.L_x_4195) ;  /* 0x0000000800c07947 */ /* 0x000fea0003800000 */
.L_x_4190:
        /* <DEDUP_REMOVED lines=13> */
.L_x_4204:
[----:B------:R-:W-:Y:S01]  /*8e60*/  HADD2.F32 R3, -RZ, R3.H0_H0 ;  /* 0x20000003ff037230 */ /* 0x000fe20000004100 */
[----:B------:R-:W-:-:S04]  /*8e70*/  CS2R R6, SRZ ;  /* 0x0000000000067805 */ /* 0x000fc8000001ff00 */
[----:B------:R-:W-:-:S04]  /*8e80*/  FMUL.FTZ R3, R3, 1 ;  /* 0x3f80000003037820 */ /* 0x000fc80000410000 */
[----:B------:R-:W0:Y:S02]  /*8e90*/  F2F.F64.F32 R4, R3 ;  /* 0x0000000300047310 */ /* 0x000e240000201800 */
[----:B0-----:R0:W-:Y:S01]  /*8ea0*/  STG.E.128 desc[UR36][R16.64], R4 ;  /* 0x0000000410007986 */ /* 0x0011e2000c101d24 */
[----:B------:R-:W-:Y:S05]  /*8eb0*/  BRA `(.L_x_4195) ;  /* 0x0000000800747947 */ /* 0x000fea0003800000 */
.L_x_4203:
        /* <DEDUP_REMOVED lines=21> */
.L_x_4208:
[----:B------:R-:W-:Y:S05]  /*9010*/  BSYNC B0 ;  /* 0x0000000000007941 */ /* 0x000fea0003800000 */
.L_x_4207:
[----:B------:R-:W-:-:S05]  /*9020*/  LOP3.LUT R3, R0, R3, RZ, 0xfc, !PT ;  /* 0x0000000300037212 */ /* 0x000fca00078efcff */
[----:B------:R0:W-:Y:S01]  /*9030*/  STG.E.U8 desc[UR36][R16.64], R3 ;  /* 0x0000000310007986 */ /* 0x0001e2000c101124 */
[----:B------:R-:W-:Y:S05]  /*9040*/  BRA `(.L_x_4195) ;  /* 0x0000000800107947 */ /* 0x000fea0003800000 */
.L_x_4206:
        /* <DEDUP_REMOVED lines=13> */
.L_x_4210:
[----:B------:R-:W-:Y:S01]  /*9120*/  IMAD.MOV.U32 R0, RZ, RZ, 0x7f ;  /* 0x0000007fff007424 */ /* 0x000fe200078e00ff */
[----:B------:R-:W-:-:S04]  /*9130*/  ISETP.GT.U32.AND P0, PT, R2, 0x7f800000, PT ;  /* 0x7f8000000200780c */ /* 0x000fc80003f04070 */
[----:B------:R-:W-:-:S09]  /*9140*/  SEL R0, R0, 0x7c, P0 ;  /* 0x0000007c00007807 */ /* 0x000fd20000000000 */
.L_x_4211:
[----:B------:R-:W-:Y:S05]  /*9150*/  BSYNC B0 ;  /* 0x0000000000007941 */ /* 0x000fea0003800000 */
.L_x_4209:
[----:B------:R-:W-:-:S04]  /*9160*/  LOP3.LUT R2, R3, 0x80000000, RZ, 0xc0, !PT ;  /* 0x8000000003027812 */ /* 0x000fc800078ec0ff */
[----:B------:R-:W-:-:S04]  /*9170*/  SHF.R.U32.HI R3, RZ, 0x18, R2 ;  /* 0x00000018ff037819 */ /* 0x000fc80000011602 */
[----:B------:R-:W-:-:S05]  /*9180*/  LOP3.LUT R3, R0, R3, RZ, 0xfc, !PT ;  /* 0x0000000300037212 */ /* 0x000fca00078efcff */
[----:B------:R0:W-:Y:S01]  /*9190*/  STG.E.U8 desc[UR36][R16.64], R3 ;  /* 0x0000000310007986 */ /* 0x0001e2000c101124 */
[----:B------:R-:W-:Y:S05]  /*91a0*/  BRA `(.L_x_4195) ;  /* 0x0000000400b87947 */ /* 0x000fea0003800000 */
.L_x_4205:
[----:B------:R-:W-:-:S05]  /*91b0*/  HADD2.F32 R0, -RZ, R3.H0_H0 ;  /* 0x20000003ff007230 */ /* 0x000fca0000004100 */
[----:B------:R-:W-:-:S05]  /*91c0*/  F2FP.BF16.F32.PACK_AB R0, RZ, R0 ;  /* 0x00000000ff00723e */ /* 0x000fca00000010ff */
[----:B------:R0:W-:Y:S01]  /*91d0*/  STG.E.U16 desc[UR36][R16.64], R0 ;  /* 0x0000000010007986 */ /* 0x0001e2000c101524 */
[----:B------:R-:W-:Y:S05]  /*91e0*/  BRA `(.L_x_4195) ;  /* 0x0000000400a87947 */ /* 0x000fea0003800000 */
.L_x_4202:
        /* <DEDUP_REMOVED lines=12> */
.L_x_4214:
        /* <DEDUP_REMOVED lines=17> */
.L_x_4217:
[----:B------:R-:W-:-:S04]  /*93c0*/  LOP3.LUT R2, R3, 0x80000000, RZ, 0xc0, !PT ;  /* 0x8000000003027812 */ /* 0x000fc800078ec0ff */
[----:B------:R-:W-:-:S04]  /*93d0*/  SHF.R.U32.HI R3, RZ, 0x18, R2 ;  /* 0x00000018ff037819 */ /* 0x000fc80000011602 */
[----:B------:R-:W-:-:S04]  /*93e0*/  LOP3.LUT R0, R0, R3, RZ, 0xfc, !PT ;  /* 0x0000000300007212 */ /* 0x000fc800078efcff */
[----:B------:R-:W-:-:S07]  /*93f0*/  PRMT R8, R0, 0x7610, R8 ;  /* 0x0000761000087816 */ /* 0x000fce0000000008 */
.L_x_4216:
[----:B------:R-:W-:Y:S05]  /*9400*/  BSYNC B0 ;  /* 0x0000000000007941 */ /* 0x000fea0003800000 */
.L_x_4215:
[----:B------:R0:W-:Y:S01]  /*9410*/  STG.E.U8 desc[UR36][R16.64], R8 ;  /* 0x0000000810007986 */ /* 0x0001e2000c101124 */
[----:B------:R-:W-:Y:S05]  /*9420*/  BRA `(.L_x_4195) ;  /* 0x0000000400187947 */ /* 0x000fea0003800000 */
.L_x_4213:
        /* <DEDUP_REMOVED lines=17> */
.L_x_4220:
[----:B------:R-:W-:-:S04]  /*9540*/  LOP3.LUT R2, R3, 0x80000000, RZ, 0xc0, !PT ;  /* 0x8000000003027812 */ /* 0x000fc800078ec0ff */
[----:B------:R-:W-:-:S04]  /*9550*/  SHF.R.U32.HI R3, RZ, 0x18, R2 ;  /* 0x00000018ff037819 */ /* 0x000fc80000011602 */
[----:B------:R-:W-:-:S04]  /*9560*/  LOP3.LUT R0, R0, R3, RZ, 0xfc, !PT ;  /* 0x0000000300007212 */ /* 0x000fc800078efcff */
[----:B------:R-:W-:-:S07]  /*9570*/  PRMT R8, R0, 0x7610, R8 ;  /* 0x0000761000087816 */ /* 0x000fce0000000008 */
.L_x_4219:
[----:B------:R-:W-:Y:S05]  /*9580*/  BSYNC B0 ;  /* 0x0000000000007941 */ /* 0x000fea0003800000 */
.L_x_4218:
[----:B------:R0:W-:Y:S01]  /*9590*/  STG.E.U8 desc[UR36][R16.64], R8 ;  /* 0x0000000810007986 */ /* 0x0001e2000c101124 */
[----:B------:R-:W-:Y:S05]  /*95a0*/  BRA `(.L_x_4195) ;  /* 0x0000000000b87947 */ /* 0x000fea0003800000 */
.L_x_4212:
        /* <DEDUP_REMOVED lines=22> */
.L_x_4194:
        /* <DEDUP_REMOVED lines=16> */
.L_x_4223:
[----:B------:R-:W-:Y:S05]  /*9810*/  BRA `(.L_x_4195) ;  /* 0x00000000001c7947 */ /* 0x000fea0003800000 */
.L_x_4222:
[----:B------:R-:W-:-:S06]  /*9820*/  HADD2.F32 R3, -RZ, R3.H0_H0 ;  /* 0x20000003ff037230 */ /* 0x000fcc0000004100 */
[----:B------:R-:W0:Y:S02]  /*9830*/  F2I.U64.TRUNC R2, R3 ;  /* 0x0000000300027311 */ /* 0x000e24000020d800 */
[----:B0-----:R0:W-:Y:S01]  /*9840*/  STG.E.64 desc[UR36][R16.64], R2 ;  /* 0x0000000210007986 */ /* 0x0011e2000c101b24 */
[----:B------:R-:W-:Y:S05]  /*9850*/  BRA `(.L_x_4195) ;  /* 0x00000000000c7947 */ /* 0x000fea0003800000 */
.L_x_4221:
[----:B------:R-:W-:-:S06]  /*9860*/  HADD2.F32 R3, -RZ, R3.H0_H0 ;  /* 0x20000003ff037230 */ /* 0x000fcc0000004100 */
[----:B------:R-:W0:Y:S02]  /*9870*/  F2I.FTZ.U32.TRUNC.NTZ R3, R3 ;  /* 0x0000000300037305 */ /* 0x000e24000021f000 */
[----:B0-----:R0:W-:Y:S02]  /*9880*/  STG.E desc[UR36][R16.64], R3 ;  /* 0x0000000310007986 */ /* 0x0011e4000c101924 */
.L_x_4195:
[----:B------:R-:W-:-:S07]  /*9890*/  VIADD R19, R19, 0x80 ;  /* 0x0000008013137836 */ /* 0x000fce0000000000 */
.L_x_4155:
[----:B------:R-:W-:Y:S05]  /*98a0*/  BSYNC B6 ;  /* 0x0000000000067941 */ /* 0x000fea0003800000 */
.L_x_4154:
        /* <DEDUP_REMOVED lines=306> */
.L_x_4224:
        /* <DEDUP_REMOVED lines=22> */
.L_x_4228:
[----:B------:R-:W2:Y:S02]  /*ad30*/  LDG.E.U8 R2, desc[UR36][R2.64] ;  /* 0x0000002402027981 */ /* 0x000ea4000c1e1100 */
[----:B--2---:R-:W-:-:S04]  /*ad40*/  I2FP.F32.U32 R0, R2 ;  /* 0x0000000200007245 */ /* 0x004fc80000201000 */
[----:B------:R-:W-:Y:S01]  /*ad50*/  F2FP.F16.F32.PACK_AB R0, RZ, R0 ;  /* 0x00000000ff00723e */ /* 0x000fe200000000ff */
[----:B------:R-:W-:Y:S06]  /*ad60*/  BRA `(.L_x_4230) ;  /* 0x0000000c00887947 */ /* 0x000fec0003800000 */
.L_x_4227:
        /* <DEDUP_REMOVED lines=10> */
.L_x_4232:
[----:B------:R-:W2:Y:S02]  /*ae10*/  LDG.E R2, desc[UR36][R2.64] ;  /* 0x0000002402027981 */ /* 0x000ea4000c1e1900 */
[----:B--2---:R-:W-:-:S04]  /*ae20*/  I2FP.F32.S32 R0, R2 ;  /* 0x0000000200007245 */ /* 0x004fc80000201400 */
[----:B------:R-:W-:Y:S01]  /*ae30*/  F2FP.F16.F32.PACK_AB R0, RZ, R0 ;  /* 0x00000000ff00723e */ /* 0x000fe200000000ff */
[----:B------:R-:W-:Y:S06]  /*ae40*/  BRA `(.L_x_4230) ;  /* 0x0000000c00507947 */ /* 0x000fec0003800000 */
.L_x_4231:
[----:B------:R-:W2:Y:S02]  /*ae50*/  LDG.E.U16 R2, desc[UR36][R2.64] ;  /* 0x0000002402027981 */ /* 0x000ea4000c1e1500 */
[----:B--2---:R-:W0:Y:S02]  /*ae60*/  I2F.S16 R0, R2 ;  /* 0x0000000200007306 */ /* 0x004e240000101400 */
[----:B0-----:R-:W-:Y:S01]  /*ae70*/  F2FP.F16.F32.PACK_AB R0, RZ, R0 ;  /* 0x00000000ff00723e */ /* 0x001fe200000000ff */
[----:B------:R-:W-:Y:S06]  /*ae80*/  BRA `(.L_x_4230) ;  /* 0x0000000c00407947 */ /* 0x000fec0003800000 */
.L_x_4226:
        /* <DEDUP_REMOVED lines=9> */
.L_x_4234:
[----:B------:R1:W5:Y:S01]  /*af20*/  LDG.E.U16 R0, desc[UR36][R2.64] ;  /* 0x0000002402007981 */ /* 0x000362000c1e1500 */
[----:B------:R-:W-:Y:S05]  /*af30*/  BRA `(.L_x_4230) ;  /* 0x0000000c00147947 */ /* 0x000fea0003800000 */
.L_x_4233:
        /* <DEDUP_REMOVED lines=9> */
.L_x_4236:
[----:B------:R0:W5:Y:S01]  /*afd0*/  LDG.E.U16 R0, desc[UR36][R2.64] ;  /* 0x0000002402007981 */ /* 0x000162000c1e1500 */
[----:B------:R-:W-:Y:S05]  /*afe0*/  BRA `(.L_x_4230) ;  /* 0x0000000800e87947 */ /* 0x000fea0003800000 */
.L_x_4235:
        /* <DEDUP_REMOVED lines=8> */
.L_x_4225:
        /* <DEDUP_REMOVED lines=13> */
.L_x_4239:
        /* <DEDUP_REMOVED lines=8> */
.L_x_4238:
        /* <DEDUP_REMOVED lines=28> */
.L_x_4241:
        /* <DEDUP_REMOVED lines=15> */
.L_x_4240:
[----:B------:R-:W2:Y:S02]  /*b470*/  LDG.E.U16 R0, desc[UR36][R2.64] ;  /* 0x0000002402007981 */ /* 0x000ea4000c1e1500 */
[----:B--2---:R-:W-:-:S05]  /*b480*/  IMAD.U32 R0, R0, 0x10000, RZ ;  /* 0x0001000000007824 */ /* 0x004fca00078e00ff */
[----:B------:R-:W-:Y:S01]  /*b490*/  F2FP.F16.F32.PACK_AB R0, RZ, R0 ;  /* 0x00000000ff00723e */ /* 0x000fe200000000ff */
[----:B------:R-:W-:Y:S06]  /*b4a0*/  BRA `(.L_x_4230) ;  /* 0x0000000400b87947 */ /* 0x000fec0003800000 */
.L_x_4237:
        /* <DEDUP_REMOVED lines=12> */
.L_x_4244:
        /* <DEDUP_REMOVED lines=21> */
.L_x_4248:
[----:B------:R-:W-:Y:S05]  /*b6c0*/  BSYNC B1 ;  /* 0x0000000000017941 */ /* 0x000fea0003800000 */
.L_x_4247:
[----:B------:R-:W-:Y:S01]  /*b6d0*/  LEA R3, R0, 0x3b800000, 0x17 ;  /* 0x3b80000000037811 */ /* 0x000fe200078eb8ff */
[----:B------:R-:W-:-:S05]  /*b6e0*/  IMAD.SHL.U32 R0, R2, 0x100000, RZ ;  /* 0x0010000002007824 */ /* 0x000fca00078e00ff */
[----:B------:R-:W-:-:S07]  /*b6f0*/  LOP3.LUT R0, R3, R0, R4, 0xfe, !PT ;  /* 0x0000000003007212 */ /* 0x000fce00078efe04 */
.L_x_4246:
[----:B------:R-:W-:Y:S05]  /*b700*/  BSYNC B0 ;  /* 0x0000000000007941 */ /* 0x000fea0003800000 */
.L_x_4245:
[----:B------:R-:W-:Y:S01]  /*b710*/  F2FP.F16.F32.PACK_AB R0, RZ, R0 ;  /* 0x00000000ff00723e */ /* 0x000fe200000000ff */
[----:B------:R-:W-:Y:S06]  /*b720*/  BRA `(.L_x_4230) ;  /* 0x0000000400187947 */ /* 0x000fec0003800000 */
.L_x_4243:
        /* <DEDUP_REMOVED lines=21> */
.L_x_4252:
[----:B------:R-:W-:Y:S05]  /*b880*/  BSYNC B1 ;  /* 0x0000000000017941 */ /* 0x000fea0003800000 */
.L_x_4251:
[----:B------:R-:W-:Y:S01]  /*b890*/  LEA R3, R0, 0x37800000, 0x17 ;  /* 0x3780000000037811 */ /* 0x000fe200078eb8ff */
[----:B------:R-:W-:-:S05]  /*b8a0*/  IMAD.SHL.U32 R0, R2, 0x200000, RZ ;  /* 0x0020000002007824 */ /* 0x000fca00078e00ff */
[----:B------:R-:W-:-:S07]  /*b8b0*/  LOP3.LUT R0, R3, R0, R4, 0xfe, !PT ;  /* 0x0000000003007212 */ /* 0x000fce00078efe04 */
.L_x_4250:
[----:B------:R-:W-:Y:S05]  /*b8c0*/  BSYNC B0 ;  /* 0x0000000000007941 */ /* 0x000fea0003800000 */
.L_x_4249:
[----:B------:R-:W-:Y:S01]  /*b8d0*/  F2FP.F16.F32.PACK_AB R0, RZ, R0 ;  /* 0x00000000ff00723e */ /* 0x000fe200000000ff */
[----:B------:R-:W-:Y:S06]  /*b8e0*/  BRA `(.L_x_4230) ;  /* 0x0000000000a87947 */ /* 0x000fec0003800000 */
.L_x_4242:
        /* <DEDUP_REMOVED lines=14> */
.L_x_4256:
[----:B------:R-:W-:Y:S05]  /*b9d0*/  BSYNC B0 ;  /* 0x0000000000007941 */ /* 0x000fea0003800000 */
.L_x_4255:
[----:B------:R-:W-:Y:S01]  /*b9e0*/  F2FP.F16.F32.PACK_AB R0, RZ, R0 ;  /* 0x00000000ff00723e */ /* 0x000fe200000000ff */
[----:B------:R-:W-:Y:S06]  /*b9f0*/  BRA `(.L_x_4230) ;  /* 0x0000000000647947 */ /* 0x000fec0003800000 */
.L_x_4229:
        /* <DEDUP_REMOVED lines=16> */
.L_x_4257:
[----:B------:R-:W-:Y:S01]  /*bb00*/  PRMT R0, RZ, 0x7610, R0 ;  /* 0x00007610ff007816 */ /* 0x000fe20000000000 */
[----:B------:R-:W-:Y:S06]  /*bb10*/  BRA `(.L_x_4230) ;  /* 0x00000000001c7947 */ /* 0x000fec0003800000 */
.L_x_4254:
[----:B------:R-:W2:Y:S02]  /*bb20*/  LDG.E.64 R2, desc[UR36][R2.64] ;  /* 0x0000002402027981 */ /* 0x000ea4000c1e1b00 */
[----:B--2---:R-:W0:Y:S02]  /*bb30*/  I2F.U64 R0, R2 ;  /* 0x0000000200007312 */ /* 0x004e240000301000 */
[----:B0-----:R-:W-:Y:S01]  /*bb40*/  F2FP.F16.F32.PACK_AB R0, RZ, R0 ;  /* 0x00000000ff00723e */ /* 0x001fe200000000ff */
[----:B------:R-:W-:Y:S06]  /*bb50*/  BRA `(.L_x_4230) ;  /* 0x00000000000c7947 */ /* 0x000fec0003800000 */
.L_x_4253:
[----:B------:R-:W2:Y:S02]  /*bb60*/  LDG.E R2, desc[UR36][R2.64] ;  /* 0x0000002402027981 */ /* 0x000ea4000c1e1900 */
[----:B--2---:R-:W-:-:S04]  /*bb70*/  I2FP.F32.U32 R0, R2 ;  /* 0x0000000200007245 */ /* 0x004fc80000201000 */
[----:B------:R-:W-:-:S07]  /*bb80*/  F2FP.F16.F32.PACK_AB R0, RZ, R0 ;  /* 0x00000000ff00723e */ /* 0x000fce00000000ff */
.L_x_4230:
        /* <DEDUP_REMOVED lines=22> */
.L_x_4261:
[----:B------:R-:W-:-:S06]  /*bcf0*/  HADD2.F32 R3, -RZ, R3.H0_H0 ;  /* 0x20000003ff037230 */ /* 0x000fcc0000004100 */
[----:B------:R-:W0:Y:S02]  /*bd00*/  F2I.S64.TRUNC R2, R3 ;  /* 0x0000000300027311 */ /* 0x000e24000020d900 */
[----:B0-----:R-:W-:Y:S01]  /*bd10*/  STG.E.U8 desc[UR36][R16.64], R2 ;  /* 0x0000000210007986 */ /* 0x001fe2000c101124 */
[----:B------:R-:W-:Y:S05]  /*bd20*/  EXIT ;  /* 0x000000000000794d */ /* 0x000fea0003800000 */
.L_x_4260:
        /* <DEDUP_REMOVED lines=10> */
.L_x_4264:
[----:B------:R-:W-:-:S06]  /*bdd0*/  HADD2.F32 R3, -RZ, R3.H0_H0 ;  /* 0x20000003ff037230 */ /* 0x000fcc0000004100 */
[----:B------:R-:W0:Y:S02]  /*bde0*/  F2I.FTZ.TRUNC.NTZ R3, R3 ;  /* 0x0000000300037305 */ /* 0x000e24000021f100 */
[----:B0-----:R-:W-:Y:S01]  /*bdf0*/  STG.E desc[UR36][R16.64], R3 ;  /* 0x0000000310007986 */ /* 0x001fe2000c101924 */
[----:B------:R-:W-:Y:S05]  /*be00*/  EXIT ;  /* 0x000000000000794d */ /* 0x000fea0003800000 */
.L_x_4263:
[----:B------:R-:W-:-:S06]  /*be10*/  HADD2.F32 R3, -RZ, R3.H0_H0 ;  /* 0x20000003ff037230 */ /* 0x000fcc0000004100 */
[----:B------:R-:W0:Y:S02]  /*be20*/  F2I.FTZ.TRUNC.NTZ R3, R3 ;  /* 0x0000000300037305 */ /* 0x000e24000021f100 */
[----:B0-----:R-:W-:Y:S01]  /*be30*/  STG.E.U16 desc[UR36][R16.64], R3 ;  /* 0x0000000310007986 */ /* 0x001fe2000c101524 */
[----:B------:R-:W-:Y:S05]  /*be40*/  EXIT ;  /* 0x000000000000794d */ /* 0x000fea0003800000 */
.L_x_4259:
        /* <DEDUP_REMOVED lines=9> */
.L_x_4266:
[----:B------:R-:W-:Y:S01]  /*bee0*/  STG.E.U16 desc[UR36][R16.64], R3 ;  /* 0x0000000310007986 */ /* 0x000fe2000c101524 */
[----:B------:R-:W-:Y:S05]  /*bef0*/  EXIT ;  /* 0x000000000000794d */ /* 0x000fea0003800000 */
.L_x_4265:
        /* <DEDUP_REMOVED lines=10> */
.L_x_4268:
[----:B------:R-:W-:-:S05]  /*bfa0*/  HADD2.F32 R0, -RZ, R3.H0_H0 ;  /* 0x20000003ff007230 */ /* 0x000fca0000004100 */
[----:B------:R-:W-:-:S04]  /*bfb0*/  F2FP.F16.F32.PACK_AB R0, RZ, R0 ;  /* 0x00000000ff00723e */ /* 0x000fc800000000ff */
[----:B------:R-:W-:-:S05]  /*bfc0*/  PRMT R0, R0, 0x5410, RZ ;  /* 0x0000541000007816 */ /* 0x000fca00000000ff */
[----:B------:R-:W-:Y:S01]  /*bfd0*/  STG.E desc[UR36][R16.64], R0 ;  /* 0x0000000010007986 */ /* 0x000fe2000c101924 */
[----:B------:R-:W-:Y:S05]  /*bfe0*/  EXIT ;  /* 0x000000000000794d */ /* 0x000fea0003800000 */
.L_x_4267:
[----:B------:R-:W-:-:S05]  /*bff0*/  HADD2.F32 R2, -RZ, R3.H0_H0 ;  /* 0x20000003ff027230 */ /* 0x000fca0000004100 */
[----:B------:R-:W-:-:S06]  /*c000*/  FMUL.FTZ R2, R2, 1 ;  /* 0x3f80000002027820 */ /* 0x000fcc0000410000 */
[----:B------:R-:W0:Y:S02]  /*c010*/  F2F.F64.F32 R2, R2 ;  /* 0x0000000200027310 */ /* 0x000e240000201800 */
[----:B0-----:R-:W-:Y:S01]  /*c020*/  STG.E.64 desc[UR36][R16.64], R2 ;  /* 0x0000000210007986 */ /* 0x001fe2000c101b24 */
[----:B------:R-:W-:Y:S05]  /*c030*/  EXIT ;  /* 0x000000000000794d */ /* 0x000fea0003800000 */
.L_x_4258:
        /* <DEDUP_REMOVED lines=13> */
.L_x_4271:
[----:B------:R-:W-:Y:S01]  /*c110*/  HADD2.F32 R3, -RZ, R3.H0_H0 ;  /* 0x20000003ff037230 */ /* 0x000fe20000004100 */
[----:B------:R-:W-:-:S04]  /*c120*/  CS2R R6, SRZ ;  /* 0x0000000000067805 */ /* 0x000fc8000001ff00 */
[----:B------:R-:W-:-:S04]  /*c130*/  FMUL.FTZ R3, R3, 1 ;  /* 0x3f80000003037820 */ /* 0x000fc80000410000 */
[----:B------:R-:W0:Y:S02]  /*c140*/  F2F.F64.F32 R4, R3 ;  /* 0x0000000300047310 */ /* 0x000e240000201800 */
[----:B0-----:R-:W-:Y:S01]  /*c150*/  STG.E.128 desc[UR36][R16.64], R4 ;  /* 0x0000000410007986 */ /* 0x001fe2000c101d24 */
[----:B------:R-:W-:Y:S05]  /*c160*/  EXIT ;  /* 0x000000000000794d */ /* 0x000fea0003800000 */
.L_x_4270:
        /* <DEDUP_REMOVED lines=21> */
.L_x_4275:
[----:B------:R-:W-:Y:S05]  /*c2c0*/  BSYNC B0 ;  /* 0x0000000000007941 */ /* 0x000fea0003800000 */
.L_x_4274:
[----:B------:R-:W-:-:S05]  /*c2d0*/  LOP3.LUT R3, R0, R3, RZ, 0xfc, !PT ;  /* 0x0000000300037212 */ /* 0x000fca00078efcff */
[----:B------:R-:W-:Y:S01]  /*c2e0*/  STG.E.U8 desc[UR36][R16.64], R3 ;  /* 0x0000000310007986 */ /* 0x000fe2000c101124 */
[----:B------:R-:W-:Y:S05]  /*c2f0*/  EXIT ;  /* 0x000000000000794d */ /* 0x000fea0003800000 */
.L_x_4273:
        /* <DEDUP_REMOVED lines=13> */
.L_x_4277:
[----:B------:R-:W-:Y:S01]  /*c3d0*/  IMAD.MOV.U32 R0, RZ, RZ, 0x7f ;  /* 0x0000007fff007424 */ /* 0x000fe200078e00ff */
[----:B------:R-:W-:-:S04]  /*c3e0*/  ISETP.GT.U32.AND P0, PT, R2, 0x7f800000, PT ;  /* 0x7f8000000200780c */ /* 0x000fc80003f04070 */
[----:B------:R-:W-:-:S09]  /*c3f0*/  SEL R0, R0, 0x7c, P0 ;  /* 0x0000007c00007807 */ /* 0x000fd20000000000 */
.L_x_4278:
[----:B------:R-:W-:Y:S05]  /*c400*/  BSYNC B0 ;  /* 0x0000000000007941 */ /* 0x000fea0003800000 */
.L_x_4276:
[----:B------:R-:W-:-:S04]  /*c410*/  LOP3.LUT R2, R3, 0x80000000, RZ, 0xc0, !PT ;  /* 0x8000000003027812 */ /* 0x000fc800078ec0ff */
[----:B------:R-:W-:-:S04]  /*c420*/  SHF.R.U32.HI R3, RZ, 0x18, R2 ;  /* 0x00000018ff037819 */ /* 0x000fc80000011602 */
[----:B------:R-:W-:-:S05]  /*c430*/  LOP3.LUT R3, R0, R3, RZ, 0xfc, !PT ;  /* 0x0000000300037212 */ /* 0x000fca00078efcff */
[----:B------:R-:W-:Y:S01]  /*c440*/  STG.E.U8 desc[UR36][R16.64], R3 ;  /* 0x0000000310007986 */ /* 0x000fe2000c101124 */
[----:B------:R-:W-:Y:S05]  /*c450*/  EXIT ;  /* 0x000000000000794d */ /* 0x000fea0003800000 */
.L_x_4272:
[----:B------:R-:W-:-:S05]  /*c460*/  HADD2.F32 R0, -RZ, R3.H0_H0 ;  /* 0x20000003ff007230 */ /* 0x000fca0000004100 */
[----:B------:R-:W-:-:S05]  /*c470*/  F2FP.BF16.F32.PACK_AB R0, RZ, R0 ;  /* 0x00000000ff00723e */ /* 0x000fca00000010ff */
[----:B------:R-:W-:Y:S01]  /*c480*/  STG.E.U16 desc[UR36][R16.64], R0 ;  /* 0x0000000010007986 */ /* 0x000fe2000c101524 */
[----:B------:R-:W-:Y:S05]  /*c490*/  EXIT ;  /* 0x000000000000794d */ /* 0x000fea0003800000 */
.L_x_4269:
        /* <DEDUP_REMOVED lines=12> */
.L_x_4281:
        /* <DEDUP_REMOVED lines=17> */
.L_x_4284:
[----:B------:R-:W-:-:S04]  /*c670*/  LOP3.LUT R2, R3, 0x80000000, RZ, 0xc0, !PT ;  /* 0x8000000003027812 */ /* 0x000fc800078ec0ff */
[----:B------:R-:W-:-:S04]  /*c680*/  SHF.R.U32.HI R3, RZ, 0x18, R2 ;  /* 0x00000018ff037819 */ /* 0x000fc80000011602 */
[----:B------:R-:W-:-:S04]  /*c690*/  LOP3.LUT R0, R0, R3, RZ, 0xfc, !PT ;  /* 0x0000000300007212 */ /* 0x000fc800078efcff */
[----:B------:R-:W-:-:S07]  /*c6a0*/  PRMT R8, R0, 0x7610, R8 ;  /* 0x0000761000087816 */ /* 0x000fce0000000008 */
.L_x_4283:
[----:B------:R-:W-:Y:S05]  /*c6b0*/  BSYNC B0 ;  /* 0x0000000000007941 */ /* 0x000fea0003800000 */
.L_x_4282:
[----:B------:R-:W-:Y:S01]  /*c6c0*/  STG.E.U8 desc[UR36][R16.64], R8 ;  /* 0x0000000810007986 */ /* 0x000fe2000c101124 */
[----:B------:R-:W-:Y:S05]  /*c6d0*/  EXIT ;  /* 0x000000000000794d */ /* 0x000fea0003800000 */
.L_x_4280:
        /* <DEDUP_REMOVED lines=17> */
.L_x_4287:
[----:B------:R-:W-:-:S04]  /*c7f0*/  LOP3.LUT R2, R3, 0x80000000, RZ, 0xc0, !PT ;  /* 0x8000000003027812 */ /* 0x000fc800078ec0ff */
[----:B------:R-:W-:-:S04]  /*c800*/  SHF.R.U32.HI R3, RZ, 0x18, R2 ;  /* 0x00000018ff037819 */ /* 0x000fc80000011602 */
[----:B------:R-:W-:-:S04]  /*c810*/  LOP3.LUT R0, R0, R3, RZ, 0xfc, !PT ;  /* 0x0000000300007212 */ /* 0x000fc800078efcff */
[----:B------:R-:W-:-:S07]  /*c820*/  PRMT R8, R0, 0x7610, R8 ;  /* 0x0000761000087816 */ /* 0x000fce0000000008 */
.L_x_4286:
[----:B------:R-:W-:Y:S05]  /*c830*/  BSYNC B0 ;  /* 0x0000000000007941 */ /* 0x000fea0003800000 */
.L_x_4285:
[----:B------:R-:W-:Y:S01]  /*c840*/  STG.E.U8 desc[UR36][R16.64], R8 ;  /* 0x0000000810007986 */ /* 0x000fe2000c101124 */
[----:B------:R-:W-:Y:S05]  /*c850*/  EXIT ;  /* 0x000000000000794d */ /* 0x000fea0003800000 */
.L_x_4279:
        /* <DEDUP_REMOVED lines=22> */
.L_x_4262:
        /* <DEDUP_REMOVED lines=16> */
.L_x_4290:
[----:B------:R-:W-:Y:S05]  /*cac0*/  EXIT ;  /* 0x000000000000794d */ /* 0x000fea0003800000 */
.L_x_4289:
[----:B------:R-:W-:-:S06]  /*cad0*/  HADD2.F32 R3, -RZ, R3.H0_H0 ;  /* 0x20000003ff037230 */ /* 0x000fcc0000004100 */
[----:B------:R-:W0:Y:S02]  /*cae0*/  F2I.U64.TRUNC R2, R3 ;  /* 0x0000000300027311 */ /* 0x000e24000020d800 */
[----:B0-----:R-:W-:Y:S01]  /*caf0*/  STG.E.64 desc[UR36][R16.64], R2 ;  /* 0x0000000210007986 */ /* 0x001fe2000c101b24 */
[----:B------:R-:W-:Y:S05]  /*cb00*/  EXIT ;  /* 0x000000000000794d */ /* 0x000fea0003800000 */
.L_x_4288:
[----:B------:R-:W-:-:S06]  /*cb10*/  HADD2.F32 R3, -RZ, R3.H0_H0 ;  /* 0x20000003ff037230 */ /* 0x000fcc0000004100 */
[----:B------:R-:W0:Y:S02]  /*cb20*/  F2I.FTZ.U32.TRUNC.NTZ R3, R3 ;  /* 0x0000000300037305 */ /* 0x000e24000021f000 */
[----:B0-----:R-:W-:Y:S01]  /*cb30*/  STG.E desc[UR36][R16.64], R3 ;  /* 0x0000000310007986 */ /* 0x001fe2000c101924 */
[----:B------:R-:W-:Y:S05]  /*cb40*/  EXIT ;  /* 0x000000000000794d */ /* 0x000fea0003800000 */
.L_x_4291:
        /* <DEDUP_REMOVED lines=11> */
.L_x_71610:


//--------------------- .text._ZN2at6native27unrolled_elementwise_kernelIZNS0_50_GLOBAL__N__2680c7bb_12_PowKernel_cu_140f0503_289629pow_tensor_scalar_kernel_implIN3c104HalfES5_EEvRNS_18TensorIteratorBaseET0_EUlS5_E0_St5arrayIPcLm2EELi4E23TrivialOffsetCalculatorILi1EjESE_NS0_6memory12LoadWithCastILi1EEENSF_13StoreWithCastILi1EEEEEviT_S8_T2_T3_T4_T5_ --------------------------
	.section	.text._ZN2at6native27unrolled_elementwise_kernelIZNS0_50_GLOBAL__N__2680c7bb_12_PowKernel_cu_140f0503_289629pow_tensor_scalar_kernel_implIN3c104HalfES5_EEvRNS_18TensorIteratorBaseET0_EUlS5_E0_St5arrayIPcLm2EELi4E23TrivialOffsetCalculatorILi1EjESE_NS0_6memory12LoadWithCastILi1EEENSF_13StoreWithCastILi1EEEEEviT_S8_T2_T3_T4_T5_,"ax",@progbits
	.align	128
        .global         _ZN2at6native27unrolled_elementwise_kernelIZNS0_50_GLOBAL__N__2680c7bb_12_PowKernel_cu_140f0503_289629pow_tensor_scalar_kernel_implIN3c104HalfES5_EEvRNS_18TensorIteratorBaseET0_EUlS5_E0_St5arrayIPcLm2EELi4E23TrivialOffsetCalculatorILi1EjESE_NS0_6memory12LoadWithCastILi1EEENSF_13StoreWithCastILi1EEEEEviT_S8_T2_T3_T4_T5_
        .type           _ZN2at6native27unrolled_elementwise_kernelIZNS0_50_GLOBAL__N__2680c7bb_12_PowKernel_cu_140f0503_289629pow_tensor_scalar_kernel_implIN3c104HalfES5_EEvRNS_18TensorIteratorBaseET0_EUlS5_E0_St5arrayIPcLm2EELi4E23TrivialOffsetCalculatorILi1EjESE_NS0_6memory12LoadWithCastILi1EEENSF_13StoreWithCastILi1EEEEEviT_S8_T2_T3_T4_T5_,@function
        .size           _ZN2at6native27unrolled_elementwise_kernelIZNS0_50_GLOBAL__N__2680c7bb_12_PowKernel_cu_140f0503_289629pow_tensor_scalar_kernel_implIN3c104HalfES5_EEvRNS_18TensorIteratorBaseET0_EUlS5_E0_St5arrayIPcLm2EELi4E23TrivialOffsetCalculatorILi1EjESE_NS0_6memory12LoadWithCastILi1EEENSF_13StoreWithCastILi1EEEEEviT_S8_T2_T3_T4_T5_,(.L_x_71611 - _ZN2at6native27unrolled_elementwise_kernelIZNS0_50_GLOBAL__N__2680c7bb_12_PowKernel_cu_140f0503_289629pow_tensor_scalar_kernel_implIN3c104HalfES5_EEvRNS_18TensorIteratorBaseET0_EUlS5_E0_St5arrayIPcLm2EELi4E23TrivialOffsetCalculatorILi1EjESE_NS0_6memory12LoadWithCastILi1EEENSF_13StoreWithCastILi1EEEEEviT_S8_T2_T3_T4_T5_)
        .other          _ZN2at6native27unrolled_elementwise_kernelIZNS0_50_GLOBAL__N__2680c7bb_12_PowKernel_cu_140f0503_289629pow_tensor_scalar_kernel_implIN3c104HalfES5_EEvRNS_18TensorIteratorBaseET0_EUlS5_E0_St5arrayIPcLm2EELi4E23TrivialOffsetCalculatorILi1EjESE_NS0_6memory12LoadWithCastILi1EEENSF_13StoreWithCastILi1EEEEEviT_S8_T2_T3_T4_T5_,@"STO_CUDA_ENTRY STV_DEFAULT"
_ZN2at6native27unrolled_elementwise_kernelIZNS0_50_GLOBAL__N__2680c7bb_12_PowKernel_cu_140f0503_289629pow_tensor_scalar_kernel_implIN3c104HalfES5_EEvRNS_18TensorIteratorBaseET0_EUlS5_E0_St5arrayIPcLm2EELi4E23TrivialOffsetCalculatorILi1EjESE_NS0_6memory12LoadWithCastILi1EEENSF_13StoreWithCastILi1EEEEEviT_S8_T2_T3_T4_T5_:
.text._ZN2at6native27unrolled_elementwise_kernelIZNS0_50_GLOBAL__N__2680c7bb_12_PowKernel_cu_140f0503_289629pow_tensor_scalar_kernel_implIN3c104HalfES5_EEvRNS_18TensorIteratorBaseET0_EUlS5_E0_St5arrayIPcLm2EELi4E23TrivialOffsetCalculatorILi1EjESE_NS0_6memory12LoadWithCastILi1EEENSF_13StoreWithCastILi1EEEEEviT_S8_T2_T3_T4_T5_:
        /* <DEDUP_REMOVED lines=34> */
.L_x_4297:
[----:B------:R-:W2:Y:S02]  /*0220*/  LDG.E.U8 R2, desc[UR36][R2.64] ;  /* 0x0000002402027981 */ /* 0x000ea4000c1e1100 */
[----:B--2---:R-:W-:-:S04]  /*0230*/  I2FP.F32.U32 R0, R2 ;  /* 0x0000000200007245 */ /* 0x004fc80000201000 */
[----:B------:R-:W-:-:S04]  /*0240*/  F2FP.F16.F32.PACK_AB R0, RZ, R0 ;  /* 0x00000000ff00723e */ /* 0x000fc800000000ff */
[----:B------:R-:W-:Y:S01]  /*0250*/  PRMT R22, R0, 0x7610, R22 ;  /* 0x0000761000167816 */ /* 0x000fe20000000016 */
[----:B------:R-:W-:Y:S06]  /*0260*/  BRA `(.L_x_4299) ;  /* 0x0000000c00c07947 */ /* 0x000fec0003800000 */
.L_x_4296:
        /* <DEDUP_REMOVED lines=11> */
.L_x_4301:
[----:B------:R-:W2:Y:S02]  /*0320*/  LDG.E R2, desc[UR36][R2.64] ;  /* 0x0000002402027981 */ /* 0x000ea4000c1e1900 */
[----:B--2---:R-:W-:-:S04]  /*0330*/  I2FP.F32.S32 R0, R2 ;  /* 0x0000000200007245 */ /* 0x004fc80000201400 */
[----:B------:R-:W-:-:S04]  /*0340*/  F2FP.F16.F32.PACK_AB R0, RZ, R0 ;  /* 0x00000000ff00723e */ /* 0x000fc800000000ff */
[----:B------:R-:W-:Y:S01]  /*0350*/  PRMT R22, R0, 0x7610, R22 ;  /* 0x0000761000167816 */ /* 0x000fe20000000016 */
[----:B------:R-:W-:Y:S06]  /*0360*/  BRA `(.L_x_4299) ;  /* 0x0000000c00807947 */ /* 0x000fec0003800000 */
.L_x_4300:
[----:B------:R-:W2:Y:S02]  /*0370*/  LDG.E.U16 R2, desc[UR36][R2.64] ;  /* 0x0000002402027981 */ /* 0x000ea4000c1e1500 */
[----:B--2---:R-:W0:Y:S02]  /*0380*/  I2F.S16 R0, R2 ;  /* 0x0000000200007306 */ /* 0x004e240000101400 */
[----:B0-----:R-:W-:-:S04]  /*0390*/  F2FP.F16.F32.PACK_AB R0, RZ, R0 ;  /* 0x00000000ff00723e */ /* 0x001fc800000000ff */
[----:B------:R-:W-:Y:S01]  /*03a0*/  PRMT R22, R0, 0x7610, R22 ;  /* 0x0000761000167816 */ /* 0x000fe20000000016 */
[----:B------:R-:W-:Y:S06]  /*03b0*/  BRA `(.L_x_4299) ;  /* 0x0000000c006c7947 */ /* 0x000fec0003800000 */
.L_x_4295:
        /* <DEDUP_REMOVED lines=9> */
.L_x_4303:
[----:B------:R1:W5:Y:S01]  /*0450*/  LDG.E.U16 R22, desc[UR36][R2.64] ;  /* 0x0000002402167981 */ /* 0x000362000c1e1500 */
[----:B------:R-:W-:Y:S05]  /*0460*/  BRA `(.L_x_4299) ;  /* 0x0000000c00407947 */ /* 0x000fea0003800000 */
.L_x_4302:
        /* <DEDUP_REMOVED lines=9> */
.L_x_4305:
[----:B------:R0:W5:Y:S01]  /*0500*/  LDG.E.U16 R22, desc[UR36][R2.64] ;  /* 0x0000002402167981 */ /* 0x000162000c1e1500 */
[----:B------:R-:W-:Y:S05]  /*0510*/  BRA `(.L_x_4299) ;  /* 0x0000000c00147947 */ /* 0x000fea0003800000 */
.L_x_4304:
        /* <DEDUP_REMOVED lines=9> */
.L_x_4294:
        /* <DEDUP_REMOVED lines=14> */
.L_x_4308:
        /* <DEDUP_REMOVED lines=9> */
.L_x_4307:
        /* <DEDUP_REMOVED lines=28> */
.L_x_4310:
        /* <DEDUP_REMOVED lines=16> */
.L_x_4309:
[----:B------:R-:W2:Y:S02]  /*09e0*/  LDG.E.U16 R0, desc[UR36][R2.64] ;  /* 0x0000002402007981 */ /* 0x000ea4000c1e1500 */
[----:B--2---:R-:W-:-:S05]  /*09f0*/  IMAD.U32 R0, R0, 0x10000, RZ ;  /* 0x0001000000007824 */ /* 0x004fca00078e00ff */
[----:B------:R-:W-:-:S04]  /*0a00*/  F2FP.F16.F32.PACK_AB R0, RZ, R0 ;  /* 0x00000000ff00723e */ /* 0x000fc800000000ff */
[----:B------:R-:W-:Y:S01]  /*0a10*/  PRMT R22, R0, 0x7610, R22 ;  /* 0x0000761000167816 */ /* 0x000fe20000000016 */
[----:B------:R-:W-:Y:S06]  /*0a20*/  BRA `(.L_x_4299) ;  /* 0x0000000400d07947 */ /* 0x000fec0003800000 */
.L_x_4306:
        /* <DEDUP_REMOVED lines=13> */
.L_x_4313:
        /* <DEDUP_REMOVED lines=21> */
.L_x_4317:
[----:B------:R-:W-:Y:S05]  /*0c50*/  BSYNC B1 ;  /* 0x0000000000017941 */ /* 0x000fea0003800000 */
.L_x_4316:
[----:B------:R-:W-:Y:S01]  /*0c60*/  LEA R3, R0, 0x3b800000, 0x17 ;  /* 0x3b80000000037811 */ /* 0x000fe200078eb8ff */
[----:B------:R-:W-:-:S05]  /*0c70*/  IMAD.SHL.U32 R0, R2, 0x100000, RZ ;  /* 0x0010000002007824 */ /* 0x000fca00078e00ff */
[----:B------:R-:W-:-:S07]  /*0c80*/  LOP3.LUT R0, R3, R0, R4, 0xfe, !PT ;  /* 0x0000000003007212 */ /* 0x000fce00078efe04 */
.L_x_4315:
[----:B------:R-:W-:Y:S05]  /*0c90*/  BSYNC B0 ;  /* 0x0000000000007941 */ /* 0x000fea0003800000 */
.L_x_4314:
[----:B------:R-:W-:-:S04]  /*0ca0*/  F2FP.F16.F32.PACK_AB R0, RZ, R0 ;  /* 0x00000000ff00723e */ /* 0x000fc800000000ff */
[----:B------:R-:W-:Y:S01]  /*0cb0*/  PRMT R22, R0, 0x7610, R22 ;  /* 0x0000761000167816 */ /* 0x000fe20000000016 */
[----:B------:R-:W-:Y:S06]  /*0cc0*/  BRA `(.L_x_4299) ;  /* 0x0000000400287947 */ /* 0x000fec0003800000 */
.L_x_4312:
        /* <DEDUP_REMOVED lines=21> */
.L_x_4321:
[----:B------:R-:W-:Y:S05]  /*0e20*/  BSYNC B1 ;  /* 0x0000000000017941 */ /* 0x000fea0003800000 */
.L_x_4320:
[----:B------:R-:W-:Y:S01]  /*0e30*/  LEA R3, R0, 0x37800000, 0x17 ;  /* 0x3780000000037811 */ /* 0x000fe200078eb8ff */
[----:B------:R-:W-:-:S05]  /*0e40*/  IMAD.SHL.U32 R0, R2, 0x200000, RZ ;  /* 0x0020000002007824 */ /* 0x000fca00078e00ff */
[----:B------:R-:W-:-:S07]  /*0e50*/  LOP3.LUT R0, R3, R0, R4, 0xfe, !PT ;  /* 0x0000000003007212 */ /* 0x000fce00078efe04 */
.L_x_4319:
[----:B------:R-:W-:Y:S05]  /*0e60*/  BSYNC B0 ;  /* 0x0000000000007941 */ /* 0x000fea0003800000 */
.L_x_4318:
[----:B------:R-:W-:-:S04]  /*0e70*/  F2FP.F16.F32.PACK_AB R0, RZ, R0 ;  /* 0x00000000ff00723e */ /* 0x000fc800000000ff */
[----:B------:R-:W-:Y:S01]  /*0e80*/  PRMT R22, R0, 0x7610, R22 ;  /* 0x0000761000167816 */ /* 0x000fe20000000016 */
[----:B------:R-:W-:Y:S06]  /*0e90*/  BRA `(.L_x_4299) ;  /* 0x0000000000b47947 */ /* 0x000fec0003800000 */
.L_x_4311:
        /* <DEDUP_REMOVED lines=14> */
.L_x_4325:
[----:B------:R-:W-:Y:S05]  /*0f80*/  BSYNC B0 ;  /* 0x0000000000007941 */ /* 0x000fea0003800000 */
.L_x_4324:
[----:B------:R-:W-:-:S04]  /*0f90*/  F2FP.F16.F32.PACK_AB R0, RZ, R0 ;  /* 0x00000000ff00723e */ /* 0x000fc800000000ff */
[----:B------:R-:W-:Y:S01]  /*0fa0*/  PRMT R22, R0, 0x7610, R22 ;  /* 0x0000761000167816 */ /* 0x000fe20000000016 */
[----:B------:R-:W-:Y:S06]  /*0fb0*/  BRA `(.L_x_4299) ;  /* 0x00000000006c7947 */ /* 0x000fec0003800000 */
.L_x_4298:
        /* <DEDUP_REMOVED lines=16> */
.L_x_4326:
[----:B------:R-:W-:Y:S01]  /*10c0*/  PRMT R22, RZ, 0x7610, R22 ;  /* 0x00007610ff167816 */ /* 0x000fe20000000016 */
[----:B------:R-:W-:Y:S06]  /*10d0*/  BRA `(.L_x_4299) ;  /* 0x0000000000247947 */ /* 0x000fec0003800000 */
.L_x_4323:
[----:B------:R-:W2:Y:S02]  /*10e0*/  LDG.E.64 R2, desc[UR36][R2.64] ;  /* 0x0000002402027981 */ /* 0x000ea4000c1e1b00 */
[----:B--2---:R-:W0:Y:S02]  /*10f0*/  I2F.U64 R0, R2 ;  /* 0x0000000200007312 */ /* 0x004e240000301000 */
[----:B0-----:R-:W-:-:S04]  /*1100*/  F2FP.F16.F32.PACK_AB R0, RZ, R0 ;  /* 0x00000000ff00723e */ /* 0x001fc800000000ff */
[----:B------:R-:W-:Y:S01]  /*1110*/  PRMT R22, R0, 0x7610, R22 ;  /* 0x0000761000167816 */ /* 0x000fe20000000016 */
[----:B------:R-:W-:Y:S06]  /*1120*/  BRA `(.L_x_4299) ;  /* 0x0000000000107947 */ /* 0x000fec0003800000 */
.L_x_4322:
[----:B------:R-:W2:Y:S02]  /*1130*/  LDG.E R2, desc[UR36][R2.64] ;  /* 0x0000002402027981 */ /* 0x000ea4000c1e1900 */
[----:B--2---:R-:W-:-:S04]  /*1140*/  I2FP.F32.U32 R0, R2 ;  /* 0x0000000200007245 */ /* 0x004fc80000201000 */
[----:B------:R-:W-:-:S04]  /*1150*/  F2FP.F16.F32.PACK_AB R0, RZ, R0 ;  /* 0x00000000ff00723e */ /* 0x000fc800000000ff */
[----:B------:R-:W-:-:S07]  /*1160*/  PRMT R22, R0, 0x7610, R22 ;  /* 0x0000761000167816 */ /* 0x000fce0000000016 */
.L_x_4299:
[----:B------:R-:W2:Y:S02]  /*1170*/  S2R R19, SR_TID.X ;  /* 0x0000000000137919 */ /* 0x000ea40000002100 */
[----:B--2---:R-:W-:-:S07]  /*1180*/  VIADD R19, R19, 0x80 ;  /* 0x0000008013137836 */ /* 0x004fce0000000000 */
.L_x_4293:
[----:B------:R-:W-:Y:S05]  /*1190*/  BSYNC B6 ;  /* 0x0000000000067941 */ /* 0x000fea0003800000 */
.L_x_4292:
        /* <DEDUP_REMOVED lines=26> */
.L_x_4332:
[----:B------:R-:W2:Y:S02]  /*1340*/  LDG.E.U8 R2, desc[UR36][R2.64] ;  /* 0x0000002402027981 */ /* 0x000ea4000c1e1100 */
[----:B--2---:R-:W-:-:S04]  /*1350*/  I2FP.F32.U32 R0, R2 ;  /* 0x0000000200007245 */ /* 0x004fc80000201000 */
[----:B------:R-:W-:-:S04]  /*1360*/  F2FP.F16.F32.PACK_AB R0, RZ, R0 ;  /* 0x00000000ff00723e */ /* 0x000fc800000000ff */
[----:B------:R-:W-:Y:S01]  /*1370*/  PRMT R23, R0, 0x7610, R23 ;  /* 0x0000761000177816 */ /* 0x000fe20000000017 */
[----:B------:R-:W-:Y:S06]  /*1380*/  BRA `(.L_x_4334) ;  /* 0x0000000c00bc7947 */ /* 0x000fec0003800000 */
.L_x_4331:
        /* <DEDUP_REMOVED lines=11> */
.L_x_4336:
[----:B------:R-:W2:Y:S02]  /*1440*/  LDG.E R2, desc[UR36][R2.64] ;  /* 0x0000002402027981 */ /* 0x000ea4000c1e1900 */
[----:B--2---:R-:W-:-:S04]  /*1450*/  I2FP.F32.S32 R0, R2 ;  /* 0x0000000200007245 */ /* 0x004fc80000201400 */
[----:B------:R-:W-:-:S04]  /*1460*/  F2FP.F16.F32.PACK_AB R0, RZ, R0 ;  /* 0x00000000ff00723e */ /* 0x000fc800000000ff */
[----:B------:R-:W-:Y:S01]  /*1470*/  PRMT R23, R0, 0x7610, R23 ;  /* 0x0000761000177816 */ /* 0x000fe20000000017 */
[----:B------:R-:W-:Y:S06]  /*1480*/  BRA `(.L_x_4334) ;  /* 0x0000000c007c7947 */ /* 0x000fec0003800000 */
.L_x_4335:
[----:B------:R-:W2:Y:S02]  /*1490*/  LDG.E.U16 R2, desc[UR36][R2.64] ;  /* 0x0000002402027981 */ /* 0x000ea4000c1e1500 */
[----:B--2---:R-:W0:Y:S02]  /*14a0*/  I2F.S16 R0, R2 ;  /* 0x0000000200007306 */ /* 0x004e240000101400 */
[----:B0-----:R-:W-:-:S04]  /*14b0*/  F2FP.F16.F32.PACK_AB R0, RZ, R0 ;  /* 0x00000000ff00723e */ /* 0x001fc800000000ff */
[----:B------:R-:W-:Y:S01]  /*14c0*/  PRMT R23, R0, 0x7610, R23 ;  /* 0x0000761000177816 */ /* 0x000fe20000000017 */
[----:B------:R-:W-:Y:S06]  /*14d0*/  BRA `(.L_x_4334) ;  /* 0x0000000c00687947 */ /* 0x000fec0003800000 */
.L_x_4330:
        /* <DEDUP_REMOVED lines=9> */
.L_x_4338:
[----:B------:R0:W5:Y:S01]  /*1570*/  LDG.E.U16 R23, desc[UR36][R2.64] ;  /* 0x0000002402177981 */ /* 0x000162000c1e1500 */
[----:B------:R-:W-:Y:S05]  /*1580*/  BRA `(.L_x_4334) ;  /* 0x0000000c003c7947 */ /* 0x000fea0003800000 */
.L_x_4337:
        /* <DEDUP_REMOVED lines=9> */
.L_x_4340:
[----:B------:R1:W5:Y:S01]  /*1620*/  LDG.E.U16 R23, desc[UR36][R2.64] ;  /* 0x0000002402177981 */ /* 0x000362000c1e1500 */
[----:B------:R-:W-:Y:S05]  /*1630*/  BRA `(.L_x_4334) ;  /* 0x0000000c00107947 */ /* 0x000fea0003800000 */
.L_x_4339:
        /* <DEDUP_REMOVED lines=9> */
.L_x_4329:
        /* <DEDUP_REMOVED lines=14> */
.L_x_4343:
        /* <DEDUP_REMOVED lines=9> */
.L_x_4342:
        /* <DEDUP_REMOVED lines=28> */
.L_x_4345:
        /* <DEDUP_REMOVED lines=15> */
.L_x_4344:
[----:B------:R-:W2:Y:S02]  /*1af0*/  LDG.E.U16 R0, desc[UR36][R2.64] ;  /* 0x0000002402007981 */ /* 0x000ea4000c1e1500 */
[----:B--2---:R-:W-:-:S05]  /*1b00*/  IMAD.U32 R0, R0, 0x10000, RZ ;  /* 0x0001000000007824 */ /* 0x004fca00078e00ff */
[----:B------:R-:W-:-:S04]  /*1b10*/  F2FP.F16.F32.PACK_AB R0, RZ, R0 ;  /* 0x00000000ff00723e */ /* 0x000fc800000000ff */
[----:B------:R-:W-:Y:S01]  /*1b20*/  PRMT R23, R0, 0x7610, R23 ;  /* 0x0000761000177816 */ /* 0x000fe20000000017 */
[----:B------:R-:W-:Y:S06]  /*1b30*/  BRA `(.L_x_4334) ;  /* 0x0000000400d07947 */ /* 0x000fec0003800000 */
.L_x_4341:
        /* <DEDUP_REMOVED lines=13> */
.L_x_4348:
        /* <DEDUP_REMOVED lines=21> */
.L_x_4352:
[----:B------:R-:W-:Y:S05]  /*1d60*/  BSYNC B1 ;  /* 0x0000000000017941 */ /* 0x000fea0003800000 */
.L_x_4351:
[----:B------:R-:W-:Y:S01]  /*1d70*/  LEA R3, R0, 0x3b800000, 0x17 ;  /* 0x3b80000000037811 */ /* 0x000fe200078eb8ff */
[----:B------:R-:W-:-:S05]  /*1d80*/  IMAD.SHL.U32 R0, R2, 0x100000, RZ ;  /* 0x0010000002007824 */ /* 0x000fca00078e00ff */
[----:B------:R-:W-:-:S07]  /*1d90*/  LOP3.LUT R0, R3, R0, R4, 0xfe, !PT ;  /* 0x0000000003007212 */ /* 0x000fce00078efe04 */
.L_x_4350:
[----:B------:R-:W-:Y:S05]  /*1da0*/  BSYNC B0 ;  /* 0x0000000000007941 */ /* 0x000fea0003800000 */
.L_x_4349:
[----:B------:R-:W-:-:S04]  /*1db0*/  F2FP.F16.F32.PACK_AB R0, RZ, R0 ;  /* 0x00000000ff00723e */ /* 0x000fc800000000ff */
[----:B------:R-:W-:Y:S01]  /*1dc0*/  PRMT R23, R0, 0x7610, R23 ;  /* 0x0000761000177816 */ /* 0x000fe20000000017 */
[----:B------:R-:W-:Y:S06]  /*1dd0*/  BRA `(.L_x_4334) ;  /* 0x0000000400287947 */ /* 0x000fec0003800000 */
.L_x_4347:
        /* <DEDUP_REMOVED lines=21> */
.L_x_4356:
[----:B------:R-:W-:Y:S05]  /*1f30*/  BSYNC B1 ;  /* 0x0000000000017941 */ /* 0x000fea0003800000 */
.L_x_4355:
[----:B------:R-:W-:Y:S01]  /*1f40*/  LEA R3, R0, 0x37800000, 0x17 ;  /* 0x3780000000037811 */ /* 0x000fe200078eb8ff */
[----:B------:R-:W-:-:S05]  /*1f50*/  IMAD.SHL.U32 R0, R2, 0x200000, RZ ;  /* 0x0020000002007824 */ /* 0x000fca00078e00ff */
[----:B------:R-:W-:-:S07]  /*1f60*/  LOP3.LUT R0, R3, R0, R4, 0xfe, !PT ;  /* 0x0000000003007212 */ /* 0x000fce00078efe04 */
.L_x_4354:
[----:B------:R-:W-:Y:S05]  /*1f70*/  BSYNC B0 ;  /* 0x0000000000007941 */ /* 0x000fea0003800000 */
.L_x_4353:
[----:B------:R-:W-:-:S04]  /*1f80*/  F2FP.F16.F32.PACK_AB R0, RZ, R0 ;  /* 0x00000000ff00723e */ /* 0x000fc800000000ff */
[----:B------:R-:W-:Y:S01]  /*1f90*/  PRMT R23, R0, 0x7610, R23 ;  /* 0x0000761000177816 */ /* 0x000fe20000000017 */
[----:B------:R-:W-:Y:S06]  /*1fa0*/  BRA `(.L_x_4334) ;  /* 0x0000000000b47947 */ /* 0x000fec0003800000 */
.L_x_4346:
        /* <DEDUP_REMOVED lines=14> */
.L_x_4360:
[----:B------:R-:W-:Y:S05]  /*2090*/  BSYNC B0 ;  /* 0x0000000000007941 */ /* 0x000fea0003800000 */
.L_x_4359:
[----:B------:R-:W-:-:S04]  /*20a0*/  F2FP.F16.F32.PACK_AB R0, RZ, R0 ;  /* 0x00000000ff00723e */ /* 0x000fc800000000ff */
[----:B------:R-:W-:Y:S01]  /*20b0*/  PRMT R23, R0, 0x7610, R23 ;  /* 0x0000761000177816 */ /* 0x000fe20000000017 */
[----:B------:R-:W-:Y:S06]  /*20c0*/  BRA `(.L_x_4334) ;  /* 0x00000000006c7947 */ /* 0x000fec0003800000 */
.L_x_4333:
        /* <DEDUP_REMOVED lines=16> */
.L_x_4361:
[----:B------:R-:W-:Y:S01]  /*21d0*/  PRMT R23, RZ, 0x7610, R23 ;  /* 0x00007610ff177816 */ /* 0x000fe20000000017 */
[----:B------:R-:W-:Y:S06]  /*21e0*/  BRA `(.L_x_4334) ;  /* 0x0000000000247947 */ /* 0x000fec0003800000 */
.L_x_4358:
[----:B------:R-:W2:Y:S02]  /*21f0*/  LDG.E.64 R2, desc[UR36][R2.64] ;  /* 0x0000002402027981 */ /* 0x000ea4000c1e1b00 */
[----:B--2---:R-:W0:Y:S02]  /*2200*/  I2F.U64 R0, R2 ;  /* 0x0000000200007312 */ /* 0x004e240000301000 */
[----:B0-----:R-:W-:-:S04]  /*2210*/  F2FP.F16.F32.PACK_AB R0, RZ, R0 ;  /* 0x00000000ff00723e */ /* 0x001fc800000000ff */
[----:B------:R-:W-:Y:S01]  /*2220*/  PRMT R23, R0, 0x7610, R23 ;  /* 0x0000761000177816 */ /* 0x000fe20000000017 */
[----:B------:R-:W-:Y:S06]  /*2230*/  BRA `(.L_x_4334) ;  /* 0x0000000000107947 */ /* 0x000fec0003800000 */
.L_x_4357:
[----:B------:R-:W2:Y:S02]  /*2240*/  LDG.E R2, desc[UR36][R2.64] ;  /* 0x0000002402027981 */ /* 0x000ea4000c1e1900 */
[----:B--2---:R-:W-:-:S04]  /*2250*/  I2FP.F32.U32 R0, R2 ;  /* 0x0000000200007245 */ /* 0x004fc80000201000 */
[----:B------:R-:W-:-:S04]  /*2260*/  F2FP.F16.F32.PACK_AB R0, RZ, R0 ;  /* 0x00000000ff00723e */ /* 0x000fc800000000ff */
[----:B------:R-:W-:-:S07]  /*2270*/  PRMT R23, R0, 0x7610, R23 ;  /* 0x0000761000177816 */ /* 0x000fce0000000017 */
.L_x_4334:
[----:B------:R-:W-:-:S07]  /*2280*/  VIADD R19, R19, 0x80 ;  /* 0x0000008013137836 */ /* 0x000fce0000000000 */
.L_x_4328:
[----:B------:R-:W-:Y:S05]  /*2290*/  BSYNC B6 ;  /* 0x0000000000067941 */ /* 0x000fea0003800000 */
.L_x_4327:
        /* <DEDUP_REMOVED lines=28> */
.L_x_4367:
[----:B------:R-:W2:Y:S02]  /*2460*/  LDG.E.U8 R2, desc[UR36][R2.64] ;  /* 0x0000002402027981 */ /* 0x000ea4000c1e1100 */
[----:B--2---:R-:W-:-:S04]  /*2470*/  I2FP.F32.U32 R0, R2 ;  /* 0x0000000200007245 */ /* 0x004fc80000201000 */
[----:B------:R-:W-:-:S04]  /*2480*/  F2FP.F16.F32.PACK_AB R0, RZ, R0 ;  /* 0x00000000ff00723e */ /* 0x000fc800000000ff */
[----:B------:R-:W-:Y:S01]  /*2490*/  PRMT R25, R0, 0x7610, R25 ;  /* 0x0000761000197816 */ /* 0x000fe20000000019 */
[----:B------:R-:W-:Y:S06]  /*24a0*/  BRA `(.L_x_4369) ;  /* 0x0000000c00bc7947 */ /* 0x000fec0003800000 */
.L_x_4366:
        /* <DEDUP_REMOVED lines=11> */
.L_x_4371:
[----:B------:R-:W2:Y:S02]  /*2560*/  LDG.E R2, desc[UR36][R2.64] ;  /* 0x0000002402027981 */ /* 0x000ea4000c1e1900 */
[----:B--2---:R-:W-:-:S04]  /*2570*/  I2FP.F32.S32 R0, R2 ;  /* 0x0000000200007245 */ /* 0x004fc80000201400 */
[----:B------:R-:W-:-:S04]  /*2580*/  F2FP.F16.F32.PACK_AB R0, RZ, R0 ;  /* 0x00000000ff00723e */ /* 0x000fc800000000ff */
[----:B------:R-:W-:Y:S01]  /*2590*/  PRMT R25, R0, 0x7610, R25 ;  /* 0x0000761000197816 */ /* 0x000fe20000000019 */
[----:B------:R-:W-:Y:S06]  /*25a0*/  BRA `(.L_x_4369) ;  /* 0x0000000c007c7947 */ /* 0x000fec0003800000 */
.L_x_4370:
[----:B------:R-:W2:Y:S02]  /*25b0*/  LDG.E.U16 R2, desc[UR36][R2.64] ;  /* 0x0000002402027981 */ /* 0x000ea4000c1e1500 */
[----:B--2---:R-:W0:Y:S02]  /*25c0*/  I2F.S16 R0, R2 ;  /* 0x0000000200007306 */ /* 0x004e240000101400 */
[----:B0-----:R-:W-:-:S04]  /*25d0*/  F2FP.F16.F32.PACK_AB R0, RZ, R0 ;  /* 0x00000000ff00723e */ /* 0x001fc800000000ff */
[----:B------:R-:W-:Y:S01]  /*25e0*/  PRMT R25, R0, 0x7610, R25 ;  /* 0x0000761000197816 */ /* 0x000fe20000000019 */
[----:B------:R-:W-:Y:S06]  /*25f0*/  BRA `(.L_x_4369) ;  /* 0x0000000c00687947 */ /* 0x000fec0003800000 */
.L_x_4365:
        /* <DEDUP_REMOVED lines=9> */
.L_x_4373:
[----:B------:R0:W5:Y:S01]  /*2690*/  LDG.E.U16 R25, desc[UR36][R2.64] ;  /* 0x0000002402197981 */ /* 0x000162000c1e1500 */
[----:B------:R-:W-:Y:S05]  /*26a0*/  BRA `(.L_x_4369) ;  /* 0x0000000c003c7947 */ /* 0x000fea0003800000 */
.L_x_4372:
        /* <DEDUP_REMOVED lines=9> */
.L_x_4375:
[----:B------:R1:W5:Y:S01]  /*2740*/  LDG.E.U16 R25, desc[UR36][R2.64] ;  /* 0x0000002402197981 */ /* 0x000362000c1e1500 */
[----:B------:R-:W-:Y:S05]  /*2750*/  BRA `(.L_x_4369) ;  /* 0x0000000c00107947 */ /* 0x000fea0003800000 */
.L_x_4374:
        /* <DEDUP_REMOVED lines=9> */
.L_x_4364:
        /* <DEDUP_REMOVED lines=14> */
.L_x_4378:
        /* <DEDUP_REMOVED lines=9> */
.L_x_4377:
        /* <DEDUP_REMOVED lines=28> */
.L_x_4380:
        /* <DEDUP_REMOVED lines=15> */
.L_x_4379:
[----:B------:R-:W2:Y:S02]  /*2c10*/  LDG.E.U16 R0, desc[UR36][R2.64] ;  /* 0x0000002402007981 */ /* 0x000ea4000c1e1500 */
[----:B--2---:R-:W-:-:S05]  /*2c20*/  IMAD.U32 R0, R0, 0x10000, RZ ;  /* 0x0001000000007824 */ /* 0x004fca00078e00ff */
[----:B------:R-:W-:-:S04]  /*2c30*/  F2FP.F16.F32.PACK_AB R0, RZ, R0 ;  /* 0x00000000ff00723e */ /* 0x000fc800000000ff */
[----:B------:R-:W-:Y:S01]  /*2c40*/  PRMT R25, R0, 0x7610, R25 ;  /* 0x0000761000197816 */ /* 0x000fe20000000019 */
[----:B------:R-:W-:Y:S06]  /*2c50*/  BRA `(.L_x_4369) ;  /* 0x0000000400d07947 */ /* 0x000fec0003800000 */
.L_x_4376:
        /* <DEDUP_REMOVED lines=13> */
.L_x_4383:
        /* <DEDUP_REMOVED lines=21> */
.L_x_4387:
[----:B------:R-:W-:Y:S05]  /*2e80*/  BSYNC B1 ;  /* 0x0000000000017941 */ /* 0x000fea0003800000 */
.L_x_4386:
[----:B------:R-:W-:Y:S01]  /*2e90*/  LEA R3, R0, 0x3b800000, 0x17 ;  /* 0x3b80000000037811 */ /* 0x000fe200078eb8ff */
[----:B------:R-:W-:-:S05]  /*2ea0*/  IMAD.SHL.U32 R0, R2, 0x100000, RZ ;  /* 0x0010000002007824 */ /* 0x000fca00078e00ff */
[----:B------:R-:W-:-:S07]  /*2eb0*/  LOP3.LUT R0, R3, R0, R4, 0xfe, !PT ;  /* 0x0000000003007212 */ /* 0x000fce00078efe04 */
.L_x_4385:
[----:B------:R-:W-:Y:S05]  /*2ec0*/  BSYNC B0 ;  /* 0x0000000000007941 */ /* 0x000fea0003800000 */
.L_x_4384:
[----:B------:R-:W-:-:S04]  /*2ed0*/  F2FP.F16.F32.PACK_AB R0, RZ, R0 ;  /* 0x00000000ff00723e */ /* 0x000fc800000000ff */
[----:B------:R-:W-:Y:S01]  /*2ee0*/  PRMT R25, R0, 0x7610, R25 ;  /* 0x0000761000197816 */ /* 0x000fe20000000019 */
[----:B------:R-:W-:Y:S06]  /*2ef0*/  BRA `(.L_x_4369) ;  /* 0x0000000400287947 */ /* 0x000fec0003800000 */
.L_x_4382:
        /* <DEDUP_REMOVED lines=21> */
.L_x_4391:
[----:B------:R-:W-:Y:S05]  /*3050*/  BSYNC B1 ;  /* 0x0000000000017941 */ /* 0x000fea0003800000 */
.L_x_4390:
[----:B------:R-:W-:Y:S01]  /*3060*/  LEA R3, R0, 0x37800000, 0x17 ;  /* 0x3780000000037811 */ /* 0x000fe200078eb8ff */
[----:B------:R-:W-:-:S05]  /*3070*/  IMAD.SHL.U32 R0, R2, 0x200000, RZ ;  /* 0x0020000002007824 */ /* 0x000fca00078e00ff */
[----:B------:R-:W-:-:S07]  /*3080*/  LOP3.LUT R0, R3, R0, R4, 0xfe, !PT ;  /* 0x0000000003007212 */ /* 0x000fce00078efe04 */
.L_x_4389:
[----:B------:R-:W-:Y:S05]  /*3090*/  BSYNC B0 ;  /* 0x0000000000007941 */ /* 0x000fea0003800000 */
.L_x_4388:
[----:B------:R-:W-:-:S04]  /*30a0*/  F2FP.F16.F32.PACK_AB R0, RZ, R0 ;  /* 0x00000000ff00723e */ /* 0x000fc800000000ff */
[----:B------:R-:W-:Y:S01]  /*30b0*/  PRMT R25, R0, 0x7610, R25 ;  /* 0x0000761000197816 */ /* 0x000fe20000000019 */
[----:B------:R-:W-:Y:S06]  /*30c0*/  BRA `(.L_x_4369) ;  /* 0x0000000000b47947 */ /* 0x000fec0003800000 */
.L_x_4381:
        /* <DEDUP_REMOVED lines=14> */
.L_x_4395:
[----:B------:R-:W-:Y:S05]  /*31b0*/  BSYNC B0 ;  /* 0x0000000000007941 */ /* 0x000fea0003800000 */
.L_x_4394:
[----:B------:R-:W-:-:S04]  /*31c0*/  F2FP.F16.F32.PACK_AB R0, RZ, R0 ;  /* 0x00000000ff00723e */ /* 0x000fc800000000ff */
[----:B------:R-:W-:Y:S01]  /*31d0*/  PRMT R25, R0, 0x7610, R25 ;  /* 0x0000761000197816 */ /* 0x000fe20000000019 */
[----:B------:R-:W-:Y:S06]  /*31e0*/  BRA `(.L_x_4369) ;  /* 0x00000000006c7947 */ /* 0x000fec0003800000 */
.L_x_4368:
        /* <DEDUP_REMOVED lines=16> */
.L_x_4396:
[----:B------:R-:W-:Y:S01]  /*32f0*/  PRMT R25, RZ, 0x7610, R25 ;  /* 0x00007610ff197816 */ /* 0x000fe20000000019 */
[----:B------:R-:W-:Y:S06]  /*3300*/  BRA `(.L_x_4369) ;  /* 0x0000000000247947 */ /* 0x000fec0003800000 */
.L_x_4393:
[----:B------:R-:W2:Y:S02]  /*3310*/  LDG.E.64 R2, desc[UR36][R2.64] ;  /* 0x0000002402027981 */ /* 0x000ea4000c1e1b00 */
[----:B--2---:R-:W0:Y:S02]  /*3320*/  I2F.U64 R0, R2 ;  /* 0x0000000200007312 */ /* 0x004e240000301000 */
[----:B0-----:R-:W-:-:S04]  /*3330*/  F2FP.F16.F32.PACK_AB R0, RZ, R0 ;  /* 0x00000000ff00723e */ /* 0x001fc800000000ff */
[----:B------:R-:W-:Y:S01]  /*3340*/  PRMT R25, R0, 0x7610, R25 ;  /* 0x0000761000197816 */ /* 0x000fe20000000019 */
[----:B------:R-:W-:Y:S06]  /*3350*/  BRA `(.L_x_4369) ;  /* 0x0000000000107947 */ /* 0x000fec0003800000 */
.L_x_4392:
[----:B------:R-:W2:Y:S02]  /*3360*/  LDG.E R2, desc[UR36][R2.64] ;  /* 0x0000002402027981 */ /* 0x000ea4000c1e1900 */
[----:B--2---:R-:W-:-:S04]  /*3370*/  I2FP.F32.U32 R0, R2 ;  /* 0x0000000200007245 */ /* 0x004fc80000201000 */
[----:B------:R-:W-:-:S04]  /*3380*/  F2FP.F16.F32.PACK_AB R0, RZ, R0 ;  /* 0x00000000ff00723e */ /* 0x000fc800000000ff */
[----:B------:R-:W-:-:S07]  /*3390*/  PRMT R25, R0, 0x7610, R25 ;  /* 0x0000761000197816 */ /* 0x000fce0000000019 */
.L_x_4369:
[----:B------:R-:W-:-:S07]  /*33a0*/  VIADD R19, R19, 0x80 ;  /* 0x0000008013137836 */ /* 0x000fce0000000000 */
.L_x_4363:
[----:B------:R-:W-:Y:S05]  /*33b0*/  BSYNC B6 ;  /* 0x0000000000067941 */ /* 0x000fea0003800000 */
.L_x_4362:
        /* <DEDUP_REMOVED lines=25> */
.L_x_4402:
[----:B------:R-:W2:Y:S02]  /*3550*/  LDG.E.U8 R2, desc[UR36][R2.64] ;  /* 0x0000002402027981 */ /* 0x000ea4000c1e1100 */
[----:B--2---:R-:W-:-:S04]  /*3560*/  I2FP.F32.U32 R0, R2 ;  /* 0x0000000200007245 */ /* 0x004fc80000201000 */
[----:B------:R-:W-:-:S04]  /*3570*/  F2FP.F16.F32.PACK_AB R0, RZ, R0 ;  /* 0x00000000ff00723e */ /* 0x000fc800000000ff */
[----:B------:R-:W-:Y:S01]  /*3580*/  PRMT R24, R0, 0x7610, R24 ;  /* 0x0000761000187816 */ /* 0x000fe20000000018 */
[----:B------:R-:W-:Y:S06]  /*3590*/  BRA `(.L_x_4398) ;  /* 0x0000000c00bc7947 */ /* 0x000fec0003800000 */
.L_x_4401:
        /* <DEDUP_REMOVED lines=11> */
.L_x_4405:
[----:B------:R-:W2:Y:S02]  /*3650*/  LDG.E R2, desc[UR36][R2.64] ;  /* 0x0000002402027981 */ /* 0x000ea4000c1e1900 */
[----:B--2---:R-:W-:-:S04]  /*3660*/  I2FP.F32.S32 R0, R2 ;  /* 0x0000000200007245 */ /* 0x004fc80000201400 */
[----:B------:R-:W-:-:S04]  /*3670*/  F2FP.F16.F32.PACK_AB R0, RZ, R0 ;  /* 0x00000000ff00723e */ /* 0x000fc800000000ff */
[----:B------:R-:W-:Y:S01]  /*3680*/  PRMT R24, R0, 0x7610, R24 ;  /* 0x0000761000187816 */ /* 0x000fe20000000018 */
[----:B------:R-:W-:Y:S06]  /*3690*/  BRA `(.L_x_4398) ;  /* 0x0000000c007c7947 */ /* 0x000fec0003800000 */
.L_x_4404:
[----:B------:R-:W2:Y:S02]  /*36a0*/  LDG.E.U16 R2, desc[UR36][R2.64] ;  /* 0x0000002402027981 */ /* 0x000ea4000c1e1500 */
[----:B--2---:R-:W0:Y:S02]  /*36b0*/  I2F.S16 R0, R2 ;  /* 0x0000000200007306 */ /* 0x004e240000101400 */
[----:B0-----:R-:W-:-:S04]  /*36c0*/  F2FP.F16.F32.PACK_AB R0, RZ, R0 ;  /* 0x00000000ff00723e */ /* 0x001fc800000000ff */
[----:B------:R-:W-:Y:S01]  /*36d0*/  PRMT R24, R0, 0x7610, R24 ;  /* 0x0000761000187816 */ /* 0x000fe20000000018 */
[----:B------:R-:W-:Y:S06]  /*36e0*/  BRA `(.L_x_4398) ;  /* 0x0000000c00687947 */ /* 0x000fec0003800000 */
.L_x_4400:
        /* <DEDUP_REMOVED lines=9> */
.L_x_4407:
[----:B------:R2:W5:Y:S01]  /*3780*/  LDG.E.U16 R24, desc[UR36][R2.64] ;  /* 0x0000002402187981 */ /* 0x000562000c1e1500 */
[----:B------:R-:W-:Y:S05]  /*3790*/  BRA `(.L_x_4398) ;  /* 0x0000000c003c7947 */ /* 0x000fea0003800000 */
.L_x_4406:
        /* <DEDUP_REMOVED lines=9> */
.L_x_4409:
[----:B------:R3:W5:Y:S01]  /*3830*/  LDG.E.U16 R24, desc[UR36][R2.64] ;  /* 0x0000002402187981 */ /* 0x000762000c1e1500 */
[----:B------:R-:W-:Y:S05]  /*3840*/  BRA `(.L_x_4398) ;  /* 0x0000000c00107947 */ /* 0x000fea0003800000 */
.L_x_4408:
        /* <DEDUP_REMOVED lines=9> */
.L_x_4399:
        /* <DEDUP_REMOVED lines=14> */
.L_x_4412:
        /* <DEDUP_REMOVED lines=9> */
.L_x_4411:
        /* <DEDUP_REMOVED lines=28> */
.L_x_4414:
        /* <DEDUP_REMOVED lines=15> */
.L_x_4413:
[----:B------:R-:W2:Y:S02]  /*3d00*/  LDG.E.U16 R0, desc[UR36][R2.64] ;  /* 0x0000002402007981 */ /* 0x000ea4000c1e1500 */
[----:B--2---:R-:W-:-:S05]  /*3d10*/  IMAD.U32 R0, R0, 0x10000, RZ ;  /* 0x0001000000007824 */ /* 0x004fca00078e00ff */
[----:B------:R-:W-:-:S04]  /*3d20*/  F2FP.F16.F32.PACK_AB R0, RZ, R0 ;  /* 0x00000000ff00723e */ /* 0x000fc800000000ff */
[----:B------:R-:W-:Y:S01]  /*3d30*/  PRMT R24, R0, 0x7610, R24 ;  /* 0x0000761000187816 */ /* 0x000fe20000000018 */
[----:B------:R-:W-:Y:S06]  /*3d40*/  BRA `(.L_x_4398) ;  /* 0x0000000400d07947 */ /* 0x000fec0003800000 */
.L_x_4410:
        /* <DEDUP_REMOVED lines=13> */
.L_x_4417:
        /* <DEDUP_REMOVED lines=21> */
.L_x_4421:
[----:B------:R-:W-:Y:S05]  /*3f70*/  BSYNC B1 ;  /* 0x0000000000017941 */ /* 0x000fea0003800000 */
.L_x_4420:
[----:B------:R-:W-:Y:S01]  /*3f80*/  LEA R3, R0, 0x3b800000, 0x17 ;  /* 0x3b80000000037811 */ /* 0x000fe200078eb8ff */
[----:B------:R-:W-:-:S05]  /*3f90*/  IMAD.SHL.U32 R0, R2, 0x100000, RZ ;  /* 0x0010000002007824 */ /* 0x000fca00078e00ff */
[----:B------:R-:W-:-:S07]  /*3fa0*/  LOP3.LUT R0, R3, R0, R4, 0xfe, !PT ;  /* 0x0000000003007212 */ /* 0x000fce00078efe04 */
.L_x_4419:
[----:B------:R-:W-:Y:S05]  /*3fb0*/  BSYNC B0 ;  /* 0x0000000000007941 */ /* 0x000fea0003800000 */
.L_x_4418:
[----:B------:R-:W-:-:S04]  /*3fc0*/  F2FP.F16.F32.PACK_AB R0, RZ, R0 ;  /* 0x00000000ff00723e */ /* 0x000fc800000000ff */
[----:B------:R-:W-:Y:S01]  /*3fd0*/  PRMT R24, R0, 0x7610, R24 ;  /* 0x0000761000187816 */ /* 0x000fe20000000018 */
[----:B------:R-:W-:Y:S06]  /*3fe0*/  BRA `(.L_x_4398) ;  /* 0x0000000400287947 */ /* 0x000fec0003800000 */
.L_x_4416:
        /* <DEDUP_REMOVED lines=21> */
.L_x_4425:
[----:B------:R-:W-:Y:S05]  /*4140*/  BSYNC B1 ;  /* 0x0000000000017941 */ /* 0x000fea0003800000 */
.L_x_4424:
[----:B------:R-:W-:Y:S01]  /*4150*/  LEA R3, R0, 0x37800000, 0x17 ;  /* 0x3780000000037811 */ /* 0x000fe200078eb8ff */
[----:B------:R-:W-:-:S05]  /*4160*/  IMAD.SHL.U32 R0, R2, 0x200000, RZ ;  /* 0x0020000002007824 */ /* 0x000fca00078e00ff */
[----:B------:R-:W-:-:S07]  /*4170*/  LOP3.LUT R0, R3, R0, R4, 0xfe, !PT ;  /* 0x0000000003007212 */ /* 0x000fce00078efe04 */
.L_x_4423:
[----:B------:R-:W-:Y:S05]  /*4180*/  BSYNC B0 ;  /* 0x0000000000007941 */ /* 0x000fea0003800000 */
.L_x_4422:
[----:B------:R-:W-:-:S04]  /*4190*/  F2FP.F16.F32.PACK_AB R0, RZ, R0 ;  /* 0x00000000ff00723e */ /* 0x000fc800000000ff */
[----:B------:R-:W-:Y:S01]  /*41a0*/  PRMT R24, R0, 0x7610, R24 ;  /* 0x0000761000187816 */ /* 0x000fe20000000018 */
[----:B------:R-:W-:Y:S06]  /*41b0*/  BRA `(.L_x_4398) ;  /* 0x0000000000b47947 */ /* 0x000fec0003800000 */
.L_x_4415:
        /* <DEDUP_REMOVED lines=14> */
.L_x_4429:
[----:B------:R-:W-:Y:S05]  /*42a0*/  BSYNC B0 ;  /* 0x0000000000007941 */ /* 0x000fea0003800000 */
.L_x_4428:
[----:B------:R-:W-:-:S04]  /*42b0*/  F2FP.F16.F32.PACK_AB R0, RZ, R0 ;  /* 0x00000000ff00723e */ /* 0x000fc800000000ff */
[----:B------:R-:W-:Y:S01]  /*42c0*/  PRMT R24, R0, 0x7610, R24 ;  /* 0x0000761000187816 */ /* 0x000fe20000000018 */
[----:B------:R-:W-:Y:S06]  /*42d0*/  BRA `(.L_x_4398) ;  /* 0x00000000006c7947 */ /* 0x000fec0003800000 */
.L_x_4403:
        /* <DEDUP_REMOVED lines=16> */
.L_x_4430:
[----:B------:R-:W-:Y:S01]  /*43e0*/  PRMT R24, RZ, 0x7610, R24 ;  /* 0x00007610ff187816 */ /* 0x000fe20000000018 */
[----:B------:R-:W-:Y:S06]  /*43f0*/  BRA `(.L_x_4398) ;  /* 0x0000000000247947 */ /* 0x000fec0003800000 */
.L_x_4427:
[----:B------:R-:W2:Y:S02]  /*4400*/  LDG.E.64 R2, desc[UR36][R2.64] ;  /* 0x0000002402027981 */ /* 0x000ea4000c1e1b00 */
[----:B--2---:R-:W0:Y:S02]  /*4410*/  I2F.U64 R0, R2 ;  /* 0x0000000200007312 */ /* 0x004e240000301000 */
[----:B0-----:R-:W-:-:S04]  /*4420*/  F2FP.F16.F32.PACK_AB R0, RZ, R0 ;  /* 0x00000000ff00723e */ /* 0x001fc800000000ff */
[----:B------:R-:W-:Y:S01]  /*4430*/  PRMT R24, R0, 0x7610, R24 ;  /* 0x0000761000187816 */ /* 0x000fe20000000018 */
[----:B------:R-:W-:Y:S06]  /*4440*/  BRA `(.L_x_4398) ;  /* 0x0000000000107947 */ /* 0x000fec0003800000 */
.L_x_4426:
[----:B------:R-:W2:Y:S02]  /*4450*/  LDG.E R2, desc[UR36][R2.64] ;  /* 0x0000002402027981 */ /* 0x000ea4000c1e1900 */
[----:B--2---:R-:W-:-:S04]  /*4460*/  I2FP.F32.U32 R0, R2 ;  /* 0x0000000200007245 */ /* 0x004fc80000201000 */
[----:B------:R-:W-:-:S04]  /*4470*/  F2FP.F16.F32.PACK_AB R0, RZ, R0 ;  /* 0x00000000ff00723e */ /* 0x000fc800000000ff */
[----:B------:R-:W-:-:S07]  /*4480*/  PRMT R24, R0, 0x7610, R24 ;  /* 0x0000761000187816 */ /* 0x000fce0000000018 */
.L_x_4398:
[----:B------:R-:W-:Y:S05]  /*4490*/  BSYNC B6 ;  /* 0x0000000000067941 */ /* 0x000fea0003800000 */
.L_x_4397:
[----:B------:R-:W0:Y:S01]  /*44a0*/  S2R R17, SR_TID.X ;  /* 0x0000000000117919 */ /* 0x000e220000002100 */
[----:B------:R-:W4:Y:S01]  /*44b0*/  LDC.U8 R19, c[0x0][0x23c] ;  /* 0x00008f00ff137b82 */ /* 0x000f220000000000 */
[----:B------:R-:W-:Y:S01]  /*44c0*/  BSSY B6, `(.L_x_4431) ;  /* 0x0000131000067945 */ /* 0x000fe20003800000 */
[C---:B0123--:R-:W-:Y:S01]  /*44d0*/  VIADD R3, R17.reuse, 0x100 ;  /* 0x0000010011037836 */ /* 0x04ffe20000000000 */
[CC--:B------:R-:W-:Y:S01]  /*44e0*/  ISETP.GE.AND P3, PT, R17.reuse, R16.reuse, PT ;  /* 0x000000101100720c */ /* 0x0c0fe20003f66270 */
[C---:B------:R-:W-:Y:S02]  /*44f0*/  VIADD R5, R17.reuse, 0x180 ;  /* 0x0000018011057836 */ /* 0x040fe40000000000 */
[----:B------:R-:W-:Y:S01]  /*4500*/  VIADD R27, R17, 0x80 ;  /* 0x00000080111b7836 */ /* 0x000fe20000000000 */
[-C--:B------:R-:W-:Y:S02]  /*4510*/  ISETP.GE.AND P1, PT, R3, R16.reuse, PT ;  /* 0x000000100300720c */ /* 0x080fe40003f26270 */
[----:B------:R-:W-:-:S02]  /*4520*/  ISETP.GE.AND P2, PT, R5, R16, PT ;  /* 0x000000100500720c */ /* 0x000fc40003f46270 */
[----:B------:R-:W-:-:S05]  /*4530*/  ISETP.GE.AND P0, PT, R27, R16, PT ;  /* 0x000000101b00720c */ /* 0x000fca0003f06270 */
[----:B-----5:R-:W-:-:S04]  /*4540*/  @!P3 HADD2.F32 R2, -RZ, R22.H0_H0 ;  /* 0x20000016ff02b230 */ /* 0x020fc80000004100 */
[----:B------:R-:W-:Y:S02]  /*4550*/  @!P1 HADD2.F32 R25, -RZ, R25.H0_H0 ;  /* 0x20000019ff199230 */ /* 0x000fe40000004100 */
[----:B------:R-:W-:Y:S01]  /*4560*/  @!P3 FMUL.FTZ R3, R2, R2 ;  /* 0x000000020203b220 */ /* 0x000fe20000410000 */
[----:B------:R-:W-:Y:S02]  /*4570*/  @!P2 HADD2.F32 R7, -RZ, R24.H0_H0 ;  /* 0x20000018ff07a230 */ /* 0x000fe40000004100 */
[----:B------:R-:W-:Y:S02]  /*4580*/  @!P0 HADD2.F32 R4, -RZ, R23.H0_H0 ;  /* 0x20000017ff048230 */ /* 0x000fe40000004100 */
[----:B------:R-:W-:Y:S01]  /*4590*/  @!P1 FMUL.FTZ R6, R25, R25 ;  /* 0x0000001919069220 */ /* 0x000fe20000410000 */
[----:B------:R-:W-:Y:S01]  /*45a0*/  @!P3 F2FP.F16.F32.PACK_AB R3, RZ, R3 ;  /* 0x00000003ff03b23e */ /* 0x000fe200000000ff */
[----:B------:R-:W-:Y:S01]  /*45b0*/  @!P2 FMUL.FTZ R8, R7, R7 ;  /* 0x000000070708a220 */ /* 0x000fe20000410000 */
[----:B------:R-:W-:-:S02]  /*45c0*/  @!P0 FMUL.FTZ R5, R4, R4 ;  /* 0x0000000404058220 */ /* 0x000fc40000410000 */
[----:B------:R-:W-:Y:S01]  /*45d0*/  @!P1 F2FP.F16.F32.PACK_AB R6, RZ, R6 ;  /* 0x00000006ff06923e */ /* 0x000fe200000000ff */
[----:B------:R-:W-:Y:S01]  /*45e0*/  @!P3 HADD2.F32 R3, -RZ, R3.H0_H0 ;  /* 0x20000003ff03b230 */ /* 0x000fe20000004100 */
[----:B------:R-:W-:Y:S02]  /*45f0*/  @!P2 F2FP.F16.F32.PACK_AB R8, RZ, R8 ;  /* 0x00000008ff08a23e */ /* 0x000fe400000000ff */
[----:B------:R-:W-:Y:S01]  /*4600*/  @!P0 F2FP.F16.F32.PACK_AB R5, RZ, R5 ;  /* 0x00000005ff05823e */ /* 0x000fe200000000ff */
[----:B------:R-:W-:Y:S02]  /*4610*/  @!P1 HADD2.F32 R6, -RZ, R6.H0_H0 ;  /* 0x20000006ff069230 */ /* 0x000fe40000004100 */
[----:B------:R-:W-:Y:S01]  /*4620*/  @!P3 FMUL.FTZ R3, R2, R3 ;  /* 0x000000030203b220 */ /* 0x000fe20000410000 */
[----:B------:R-:W-:Y:S02]  /*4630*/  @!P2 HADD2.F32 R8, -RZ, R8.H0_H0 ;  /* 0x20000008ff08a230 */ /* 0x000fe40000004100 */
[----:B------:R-:W-:-:S02]  /*4640*/  @!P0 HADD2.F32 R5, -RZ, R5.H0_H0 ;  /* 0x20000005ff058230 */ /* 0x000fc40000004100 */
[----:B------:R-:W-:Y:S01]  /*4650*/  @!P1 FMUL.FTZ R6, R25, R6 ;  /* 0x0000000619069220 */ /* 0x000fe20000410000 */
[----:B------:R-:W-:Y:S01]  /*4660*/  @!P3 F2FP.F16.F32.PACK_AB R0, RZ, R3 ;  /* 0x00000003ff00b23e */ /* 0x000fe200000000ff */
[----:B------:R-:W-:Y:S01]  /*4670*/  @!P2 FMUL.FTZ R8, R7, R8 ;  /* 0x000000080708a220 */ /* 0x000fe20000410000 */
[----:B------:R-:W-:Y:S02]  /*4680*/  @!P0 FMUL.FTZ R5, R4, R5 ;  /* 0x0000000504058220 */ /* 0x000fe40000410000 */
[----:B------:R-:W-:Y:S02]  /*4690*/  @!P1 F2FP.F16.F32.PACK_AB R23, RZ, R6 ;  /* 0x00000006ff17923e */ /* 0x000fe400000000ff */
[----:B------:R-:W-:Y:S02]  /*46a0*/  @!P2 F2FP.F16.F32.PACK_AB R22, RZ, R8 ;  /* 0x00000008ff16a23e */ /* 0x000fe400000000ff */
[----:B------:R-:W-:Y:S01]  /*46b0*/  @!P0 F2FP.F16.F32.PACK_AB R24, RZ, R5 ;  /* 0x00000005ff18823e */ /* 0x000fe200000000ff */
[----:B----4-:R-:W-:Y:S06]  /*46c0*/  @P3 BRA `(.L_x_4432) ;  /* 0x0000001000403947 */ /* 0x010fec0003800000 */
        /* <DEDUP_REMOVED lines=22> */
.L_x_4436:
[----:B------:R-:W-:Y:S02]  /*4830*/  HADD2.F32 R5, -RZ, R0.H0_H0 ;  /* 0x20000000ff057230 */ /* 0x000fe40000004100 */
[----:B------:R-:W-:-:S04]  /*4840*/  IMAD.MOV.U32 R17, RZ, RZ, R27 ;  /* 0x000000ffff117224 */ /* 0x000fc800078e001b */
[----:B------:R-:W0:Y:S02]  /*4850*/  F2I.S64.TRUNC R4, R5 ;  /* 0x0000000500047311 */ /* 0x000e24000020d900 */
[----:B0-----:R0:W-:Y:S01]  /*4860*/  STG.E.U8 desc[UR36][R2.64], R4 ;  /* 0x0000000402007986 */ /* 0x0011e2000c101124 */
[----:B------:R-:W-:Y:S05]  /*4870*/  BRA `(.L_x_4432) ;  /* 0x0000000c00d47947 */ /* 0x000fea0003800000 */
.L_x_4435:
        /* <DEDUP_REMOVED lines=11> */
.L_x_4439:
[----:B------:R-:W-:Y:S02]  /*4930*/  HADD2.F32 R0, -RZ, R0.H0_H0 ;  /* 0x20000000ff007230 */ /* 0x000fe40000004100 */
[----:B------:R-:W-:Y:S02]  /*4940*/  IMAD.MOV.U32 R17, RZ, RZ, R27 ;  /* 0x000000ffff117224 */ /* 0x000fe400078e001b */
[----:B------:R-:W0:Y:S02]  /*4950*/  F2I.FTZ.TRUNC.NTZ R5, R0 ;  /* 0x0000000000057305 */ /* 0x000e24000021f100 */
[----:B0-----:R0:W-:Y:S01]  /*4960*/  STG.E desc[UR36][R2.64], R5 ;  /* 0x0000000502007986 */ /* 0x0011e2000c101924 */
[----:B------:R-:W-:Y:S05]  /*4970*/  BRA `(.L_x_4432) ;  /* 0x0000000c00947947 */ /* 0x000fea0003800000 */
.L_x_4438:
[----:B------:R-:W-:Y:S02]  /*4980*/  HADD2.F32 R0, -RZ, R0.H0_H0 ;  /* 0x20000000ff007230 */ /* 0x000fe40000004100 */
[----:B------:R-:W-:Y:S02]  /*4990*/  IMAD.MOV.U32 R17, RZ, RZ, R27 ;  /* 0x000000ffff117224 */ /* 0x000fe400078e001b */
[----:B------:R-:W0:Y:S02]  /*49a0*/  F2I.FTZ.TRUNC.NTZ R5, R0 ;  /* 0x0000000000057305 */ /* 0x000e24000021f100 */
[----:B0-----:R0:W-:Y:S01]  /*49b0*/  STG.E.U16 desc[UR36][R2.64], R5 ;  /* 0x0000000502007986 */ /* 0x0011e2000c101524 */
[----:B------:R-:W-:Y:S05]  /*49c0*/  BRA `(.L_x_4432) ;  /* 0x0000000c00807947 */ /* 0x000fea0003800000 */
.L_x_4434:
        /* <DEDUP_REMOVED lines=10> */
.L_x_4441:
[----:B------:R0:W-:Y:S01]  /*4a70*/  STG.E.U16 desc[UR36][R2.64], R0 ;  /* 0x0000000002007986 */ /* 0x0001e2000c101524 */
[----:B------:R-:W-:Y:S01]  /*4a80*/  IMAD.MOV.U32 R17, RZ, RZ, R27 ;  /* 0x000000ffff117224 */ /* 0x000fe200078e001b */
[----:B------:R-:W-:Y:S06]  /*4a90*/  BRA `(.L_x_4432) ;  /* 0x0000000c004c7947 */ /* 0x000fec0003800000 */
.L_x_4440:
        /* <DEDUP_REMOVED lines=11> */
.L_x_4443:
[----:B------:R-:W-:Y:S02]  /*4b50*/  HADD2.F32 R0, -RZ, R0.H0_H0 ;  /* 0x20000000ff007230 */ /* 0x000fe40000004100 */
[----:B------:R-:W-:-:S03]  /*4b60*/  IMAD.MOV.U32 R17, RZ, RZ, R27 ;  /* 0x000000ffff117224 */ /* 0x000fc600078e001b */
[----:B------:R-:W-:-:S04]  /*4b70*/  F2FP.F16.F32.PACK_AB R0, RZ, R0 ;  /* 0x00000000ff00723e */ /* 0x000fc800000000ff */
[----:B------:R-:W-:-:S05]  /*4b80*/  PRMT R0, R0, 0x5410, RZ ;  /* 0x0000541000007816 */ /* 0x000fca00000000ff */
[----:B------:R0:W-:Y:S01]  /*4b90*/  STG.E desc[UR36][R2.64], R0 ;  /* 0x0000000002007986 */ /* 0x0001e2000c101924 */
[----:B------:R-:W-:Y:S05]  /*4ba0*/  BRA `(.L_x_4432) ;  /* 0x0000000c00087947 */ /* 0x000fea0003800000 */
.L_x_4442:
[----:B------:R-:W-:Y:S02]  /*4bb0*/  HADD2.F32 R4, -RZ, R0.H0_H0 ;  /* 0x20000000ff047230 */ /* 0x000fe40000004100 */
[----:B------:R-:W-:-:S03]  /*4bc0*/  IMAD.MOV.U32 R17, RZ, RZ, R27 ;  /* 0x000000ffff117224 */ /* 0x000fc600078e001b */
[----:B------:R-:W-:-:S06]  /*4bd0*/  FMUL.FTZ R4, R4, 1 ;  /* 0x3f80000004047820 */ /* 0x000fcc0000410000 */
[----:B------:R-:W0:Y:S02]  /*4be0*/  F2F.F64.F32 R4, R4 ;  /* 0x0000000400047310 */ /* 0x000e240000201800 */
[----:B0-----:R0:W-:Y:S01]  /*4bf0*/  STG.E.64 desc[UR36][R2.64], R4 ;  /* 0x0000000402007986 */ /* 0x0011e2000c101b24 */
[----:B------:R-:W-:Y:S05]  /*4c00*/  BRA `(.L_x_4432) ;  /* 0x0000000800f07947 */ /* 0x000fea0003800000 */
.L_x_4433:
        /* <DEDUP_REMOVED lines=14> */
.L_x_4446:
[----:B------:R-:W-:Y:S01]  /*4cf0*/  HADD2.F32 R0, -RZ, R0.H0_H0 ;  /* 0x20000000ff007230 */ /* 0x000fe20000004100 */
[----:B------:R-:W-:Y:S01]  /*4d00*/  CS2R R6, SRZ ;  /* 0x0000000000067805 */ /* 0x000fe2000001ff00 */
[----:B------:R-:W-:-:S03]  /*4d10*/  IMAD.MOV.U32 R17, RZ, RZ, R27 ;  /* 0x000000ffff117224 */ /* 0x000fc600078e001b */
[----:B------:R-:W-:-:S04]  /*4d20*/  FMUL.FTZ R0, R0, 1 ;  /* 0x3f80000000007820 */ /* 0x000fc80000410000 */
[----:B------:R-:W0:Y:S02]  /*4d30*/  F2F.F64.F32 R4, R0 ;  /* 0x0000000000047310 */ /* 0x000e240000201800 */
[----:B0-----:R0:W-:Y:S01]  /*4d40*/  STG.E.128 desc[UR36][R2.64], R4 ;  /* 0x0000000402007986 */ /* 0x0011e2000c101d24 */
[----:B------:R-:W-:Y:S05]  /*4d50*/  BRA `(.L_x_4432) ;  /* 0x00000008009c7947 */ /* 0x000fea0003800000 */
.L_x_4445:
        /* <DEDUP_REMOVED lines=21> */
.L_x_4450:
[----:B------:R-:W-:Y:S05]  /*4eb0*/  BSYNC B0 ;  /* 0x0000000000007941 */ /* 0x000fea0003800000 */
.L_x_4449:
[----:B------:R-:W-:Y:S01]  /*4ec0*/  LOP3.LUT R5, R0, R5, RZ, 0xfc, !PT ;  /* 0x0000000500057212 */ /* 0x000fe200078efcff */
[----:B------:R-:W-:-:S04]  /*4ed0*/  IMAD.MOV.U32 R17, RZ, RZ, R27 ;  /* 0x000000ffff117224 */ /* 0x000fc800078e001b */
[----:B------:R0:W-:Y:S01]  /*4ee0*/  STG.E.U8 desc[UR36][R2.64], R5 ;  /* 0x0000000502007986 */ /* 0x0001e2000c101124 */
[----:B------:R-:W-:Y:S05]  /*4ef0*/  BRA `(.L_x_4432) ;  /* 0x0000000800347947 */ /* 0x000fea0003800000 */
.L_x_4448:
        /* <DEDUP_REMOVED lines=13> */
.L_x_4452:
[----:B------:R-:W-:Y:S01]  /*4fd0*/  IMAD.MOV.U32 R0, RZ, RZ, 0x7f ;  /* 0x0000007fff007424 */ /* 0x000fe200078e00ff */
[----:B------:R-:W-:-:S04]  /*4fe0*/  ISETP.GT.U32.AND P0, PT, R4, 0x7f800000, PT ;  /* 0x7f8000000400780c */ /* 0x000fc80003f04070 */
[----:B------:R-:W-:-:S09]  /*4ff0*/  SEL R0, R0, 0x7c, P0 ;  /* 0x0000007c00007807 */ /* 0x000fd20000000000 */
.L_x_4453:
[----:B------:R-:W-:Y:S05]  /*5000*/  BSYNC B0 ;  /* 0x0000000000007941 */ /* 0x000fea0003800000 */
.L_x_4451:
[----:B------:R-:W-:Y:S01]  /*5010*/  LOP3.LUT R4, R5, 0x80000000, RZ, 0xc0, !PT ;  /* 0x8000000005047812 */ /* 0x000fe200078ec0ff */
[----:B------:R-:W-:-:S03]  /*5020*/  IMAD.MOV.U32 R17, RZ, RZ, R27 ;  /* 0x000000ffff117224 */ /* 0x000fc600078e001b */
[----:B------:R-:W-:-:S04]  /*5030*/  SHF.R.U32.HI R5, RZ, 0x18, R4 ;  /* 0x00000018ff057819 */ /* 0x000fc80000011604 */
[----:B------:R-:W-:-:S05]  /*5040*/  LOP3.LUT R5, R0, R5, RZ, 0xfc, !PT ;  /* 0x0000000500057212 */ /* 0x000fca00078efcff */
[----:B------:R0:W-:Y:S01]  /*5050*/  STG.E.U8 desc[UR36][R2.64], R5 ;  /* 0x0000000502007986 */ /* 0x0001e2000c101124 */
[----:B------:R-:W-:Y:S05]  /*5060*/  BRA `(.L_x_4432) ;  /* 0x0000000400d87947 */ /* 0x000fea0003800000 */
.L_x_4447:
[----:B------:R-:W-:Y:S02]  /*5070*/  HADD2.F32 R0, -RZ, R0.H0_H0 ;  /* 0x20000000ff007230 */ /* 0x000fe40000004100 */
[----:B------:R-:W-:-:S03]  /*5080*/  IMAD.MOV.U32 R17, RZ, RZ, R27 ;  /* 0x000000ffff117224 */ /* 0x000fc600078e001b */
[----:B------:R-:W-:-:S05]  /*5090*/  F2FP.BF16.F32.PACK_AB R0, RZ, R0 ;  /* 0x00000000ff00723e */ /* 0x000fca00000010ff */
[----:B------:R0:W-:Y:S01]  /*50a0*/  STG.E.U16 desc[UR36][R2.64], R0 ;  /* 0x0000000002007986 */ /* 0x0001e2000c101524 */
[----:B------:R-:W-:Y:S05]  /*50b0*/  BRA `(.L_x_4432) ;  /* 0x0000000400c47947 */ /* 0x000fea0003800000 */
.L_x_4444:
        /* <DEDUP_REMOVED lines=13> */
.L_x_4456:
        /* <DEDUP_REMOVED lines=17> */
.L_x_4459:
[----:B------:R-:W-:-:S04]  /*52a0*/  LOP3.LUT R0, R7, 0x80000000, RZ, 0xc0, !PT ;  /* 0x8000000007007812 */ /* 0x000fc800078ec0ff */
[----:B------:R-:W-:-:S04]  /*52b0*/  SHF.R.U32.HI R5, RZ, 0x18, R0 ;  /* 0x00000018ff057819 */ /* 0x000fc80000011600 */
[----:B------:R-:W-:-:S04]  /*52c0*/  LOP3.LUT R4, R4, R5, RZ, 0xfc, !PT ;  /* 0x0000000504047212 */ /* 0x000fc800078efcff */
[----:B------:R-:W-:-:S07]  /*52d0*/  PRMT R0, R4, 0x7610, R0 ;  /* 0x0000761004007816 */ /* 0x000fce0000000000 */
.L_x_4458:
[----:B------:R-:W-:Y:S05]  /*52e0*/  BSYNC B0 ;  /* 0x0000000000007941 */ /* 0x000fea0003800000 */
.L_x_4457:
[----:B------:R3:W-:Y:S01]  /*52f0*/  STG.E.U8 desc[UR36][R2.64], R0 ;  /* 0x0000000002007986 */ /* 0x0007e2000c101124 */
[----:B------:R-:W-:Y:S01]  /*5300*/  IMAD.MOV.U32 R17, RZ, RZ, R27 ;  /* 0x000000ffff117224 */ /* 0x000fe200078e001b */
[----:B------:R-:W-:Y:S06]  /*5310*/  BRA `(.L_x_4432) ;  /* 0x00000004002c7947 */ /* 0x000fec0003800000 */
.L_x_4455:
        /* <DEDUP_REMOVED lines=17> */
.L_x_4462:
[----:B------:R-:W-:-:S04]  /*5430*/  LOP3.LUT R0, R7, 0x80000000, RZ, 0xc0, !PT ;  /* 0x8000000007007812 */ /* 0x000fc800078ec0ff */
[----:B------:R-:W-:-:S04]  /*5440*/  SHF.R.U32.HI R5, RZ, 0x18, R0 ;  /* 0x00000018ff057819 */ /* 0x000fc80000011600 */
[----:B------:R-:W-:-:S04]  /*5450*/  LOP3.LUT R4, R4, R5, RZ, 0xfc, !PT ;  /* 0x0000000504047212 */ /* 0x000fc800078efcff */
[----:B------:R-:W-:-:S07]  /*5460*/  PRMT R0, R4, 0x7610, R0 ;  /* 0x0000761004007816 */ /* 0x000fce0000000000 */
.L_x_4461:
[----:B------:R-:W-:Y:S05]  /*5470*/  BSYNC B0 ;  /* 0x0000000000007941 */ /* 0x000fea0003800000 */
.L_x_4460:
[----:B------:R0:W-:Y:S01]  /*5480*/  STG.E.U8 desc[UR36][R2.64], R0 ;  /* 0x0000000002007986 */ /* 0x0001e2000c101124 */
[----:B------:R-:W-:Y:S01]  /*5490*/  IMAD.MOV.U32 R17, RZ, RZ, R27 ;  /* 0x000000ffff117224 */ /* 0x000fe200078e001b */
[----:B------:R-:W-:Y:S06]  /*54a0*/  BRA `(.L_x_4432) ;  /* 0x0000000000c87947 */ /* 0x000fec0003800000 */
.L_x_4454:
        /* <DEDUP_REMOVED lines=23> */
.L_x_4437:
        /* <DEDUP_REMOVED lines=16> */
.L_x_4465:
[----:B------:R-:W-:Y:S01]  /*5720*/  IMAD.MOV.U32 R17, RZ, RZ, R27 ;  /* 0x000000ffff117224 */ /* 0x000fe200078e001b */
[----:B------:R-:W-:Y:S06]  /*5730*/  BRA `(.L_x_4432) ;  /* 0x0000000000247947 */ /* 0x000fec0003800000 */
.L_x_4464:
[----:B------:R-:W-:Y:S02]  /*5740*/  HADD2.F32 R4, -RZ, R0.H0_H0 ;  /* 0x20000000ff047230 */ /* 0x000fe40000004100 */
[----:B------:R-:W-:-:S04]  /*5750*/  IMAD.MOV.U32 R17, RZ, RZ, R27 ;  /* 0x000000ffff117224 */ /* 0x000fc800078e001b */
[----:B------:R-:W0:Y:S02]  /*5760*/  F2I.U64.TRUNC R4, R4 ;  /* 0x0000000400047311 */ /* 0x000e24000020d800 */
[----:B0-----:R2:W-:Y:S01]  /*5770*/  STG.E.64 desc[UR36][R2.64], R4 ;  /* 0x0000000402007986 */ /* 0x0015e2000c101b24 */
[----:B------:R-:W-:Y:S05]  /*5780*/  BRA `(.L_x_4432) ;  /* 0x0000000000107947 */ /* 0x000fea0003800000 */
.L_x_4463:
[----:B------:R-:W-:Y:S02]  /*5790*/  HADD2.F32 R0, -RZ, R0.H0_H0 ;  /* 0x20000000ff007230 */ /* 0x000fe40000004100 */
[----:B------:R-:W-:Y:S02]  /*57a0*/  IMAD.MOV.U32 R17, RZ, RZ, R27 ;  /* 0x000000ffff117224 */ /* 0x000fe400078e001b */
[----:B------:R-:W0:Y:S02]  /*57b0*/  F2I.FTZ.U32.TRUNC.NTZ R5, R0 ;  /* 0x0000000000057305 */ /* 0x000e24000021f000 */
[----:B0-----:R0:W-:Y:S03]  /*57c0*/  STG.E desc[UR36][R2.64], R5 ;  /* 0x0000000502007986 */ /* 0x0011e6000c101924 */
.L_x_4432:
[----:B------:R-:W-:Y:S05]  /*57d0*/  BSYNC B6 ;  /* 0x0000000000067941 */ /* 0x000fea0003800000 */
.L_x_4431:
        /* <DEDUP_REMOVED lines=25> */
.L_x_4471:
[----:B------:R-:W-:-:S06]  /*5970*/  HADD2.F32 R5, -RZ, R24.H0_H0 ;  /* 0x20000018ff057230 */ /* 0x000fcc0000004100 */
[----:B------:R-:W0:Y:S02]  /*5980*/  F2I.S64.TRUNC R4, R5 ;  /* 0x0000000500047311 */ /* 0x000e24000020d900 */
[----:B0-----:R0:W-:Y:S01]  /*5990*/  STG.E.U8 desc[UR36][R2.64], R4 ;  /* 0x0000000402007986 */ /* 0x0011e2000c101124 */
[----:B------:R-:W-:Y:S05]  /*59a0*/  BRA `(.L_x_4473) ;  /* 0x0000000c00847947 */ /* 0x000fea0003800000 */
.L_x_4470:
        /* <DEDUP_REMOVED lines=10> */
.L_x_4475:
[----:B------:R-:W-:-:S04]  /*5a50*/  HADD2.F32 R24, -RZ, R24.H0_H0 ;  /* 0x20000018ff187230 */ /* 0x000fc80000004100 */
[----:B------:R-:W0:Y:S02]  /*5a60*/  F2I.FTZ.TRUNC.NTZ R5, R24 ;  /* 0x0000001800057305 */ /* 0x000e24000021f100 */
[----:B0-----:R0:W-:Y:S01]  /*5a70*/  STG.E desc[UR36][R2.64], R5 ;  /* 0x0000000502007986 */ /* 0x0011e2000c101924 */
[----:B------:R-:W-:Y:S05]  /*5a80*/  BRA `(.L_x_4473) ;  /* 0x0000000c004c7947 */ /* 0x000fea0003800000 */
.L_x_4474:
[----:B------:R-:W-:-:S04]  /*5a90*/  HADD2.F32 R24, -RZ, R24.H0_H0 ;  /* 0x20000018ff187230 */ /* 0x000fc80000004100 */
[----:B------:R-:W0:Y:S02]  /*5aa0*/  F2I.FTZ.TRUNC.NTZ R5, R24 ;  /* 0x0000001800057305 */ /* 0x000e24000021f100 */
[----:B0-----:R0:W-:Y:S01]  /*5ab0*/  STG.E.U16 desc[UR36][R2.64], R5 ;  /* 0x0000000502007986 */ /* 0x0011e2000c101524 */
[----:B------:R-:W-:Y:S05]  /*5ac0*/  BRA `(.L_x_4473) ;  /* 0x0000000c003c7947 */ /* 0x000fea0003800000 */
.L_x_4469:
        /* <DEDUP_REMOVED lines=9> */
.L_x_4477:
[----:B------:R0:W-:Y:S01]  /*5b60*/  STG.E.U16 desc[UR36][R2.64], R24 ;  /* 0x0000001802007986 */ /* 0x0001e2000c101524 */
[----:B------:R-:W-:Y:S05]  /*5b70*/  BRA `(.L_x_4473) ;  /* 0x0000000c00107947 */ /* 0x000fea0003800000 */
.L_x_4476:
        /* <DEDUP_REMOVED lines=10> */
.L_x_4479:
[----:B------:R-:W-:-:S05]  /*5c20*/  HADD2.F32 R0, -RZ, R24.H0_H0 ;  /* 0x20000018ff007230 */ /* 0x000fca0000004100 */
[----:B------:R-:W-:-:S04]  /*5c30*/  F2FP.F16.F32.PACK_AB R0, RZ, R0 ;  /* 0x00000000ff00723e */ /* 0x000fc800000000ff */
[----:B------:R-:W-:-:S05]  /*5c40*/  PRMT R0, R0, 0x5410, RZ ;  /* 0x0000541000007816 */ /* 0x000fca00000000ff */
[----:B------:R0:W-:Y:S01]  /*5c50*/  STG.E desc[UR36][R2.64], R0 ;  /* 0x0000000002007986 */ /* 0x0001e2000c101924 */
[----:B------:R-:W-:Y:S05]  /*5c60*/  BRA `(.L_x_4473) ;  /* 0x0000000800d47947 */ /* 0x000fea0003800000 */
.L_x_4478:
[----:B------:R-:W-:-:S05]  /*5c70*/  HADD2.F32 R4, -RZ, R24.H0_H0 ;  /* 0x20000018ff047230 */ /* 0x000fca0000004100 */
[----:B------:R-:W-:-:S06]  /*5c80*/  FMUL.FTZ R4, R4, 1 ;  /* 0x3f80000004047820 */ /* 0x000fcc0000410000 */
[----:B------:R-:W0:Y:S02]  /*5c90*/  F2F.F64.F32 R4, R4 ;  /* 0x0000000400047310 */ /* 0x000e240000201800 */
[----:B0-----:R0:W-:Y:S01]  /*5ca0*/  STG.E.64 desc[UR36][R2.64], R4 ;  /* 0x0000000402007986 */ /* 0x0011e2000c101b24 */
[----:B------:R-:W-:Y:S05]  /*5cb0*/  BRA `(.L_x_4473) ;  /* 0x0000000800c07947 */ /* 0x000fea0003800000 */
.L_x_4468:
        /* <DEDUP_REMOVED lines=13> */
.L_x_4482:
[----:B------:R-:W-:Y:S01]  /*5d90*/  HADD2.F32 R24, -RZ, R24.H0_H0 ;  /* 0x20000018ff187230 */ /* 0x000fe20000004100 */
[----:B------:R-:W-:-:S04]  /*5da0*/  CS2R R6, SRZ ;  /* 0x0000000000067805 */ /* 0x000fc8000001ff00 */
[----:B------:R-:W-:-:S06]  /*5db0*/  FMUL.FTZ R4, R24, 1 ;  /* 0x3f80000018047820 */ /* 0x000fcc0000410000 */
[----:B------:R-:W0:Y:S02]  /*5dc0*/  F2F.F64.F32 R4, R4 ;  /* 0x0000000400047310 */ /* 0x000e240000201800 */
[----:B0-----:R0:W-:Y:S01]  /*5dd0*/  STG.E.128 desc[UR36][R2.64], R4 ;  /* 0x0000000402007986 */ /* 0x0011e2000c101d24 */
[----:B------:R-:W-:Y:S05]  /*5de0*/  BRA `(.L_x_4473) ;  /* 0x0000000800747947 */ /* 0x000fea0003800000 */
.L_x_4481:
        /* <DEDUP_REMOVED lines=21> */
.L_x_4486:
[----:B------:R-:W-:Y:S05]  /*5f40*/  BSYNC B0 ;  /* 0x0000000000007941 */ /* 0x000fea0003800000 */
.L_x_4485:
[----:B------:R-:W-:-:S05]  /*5f50*/  LOP3.LUT R5, R0, R5, RZ, 0xfc, !PT ;  /* 0x0000000500057212 */ /* 0x000fca00078efcff */
[----:B------:R0:W-:Y:S01]  /*5f60*/  STG.E.U8 desc[UR36][R2.64], R5 ;  /* 0x0000000502007986 */ /* 0x0001e2000c101124 */
[----:B------:R-:W-:Y:S05]  /*5f70*/  BRA `(.L_x_4473) ;  /* 0x0000000800107947 */ /* 0x000fea0003800000 */
.L_x_4484:
        /* <DEDUP_REMOVED lines=13> */
.L_x_4488:
[----:B------:R-:W-:Y:S01]  /*6050*/  IMAD.MOV.U32 R0, RZ, RZ, 0x7f ;  /* 0x0000007fff007424 */ /* 0x000fe200078e00ff */
[----:B------:R-:W-:-:S04]  /*6060*/  ISETP.GT.U32.AND P0, PT, R4, 0x7f800000, PT ;  /* 0x7f8000000400780c */ /* 0x000fc80003f04070 */
[----:B------:R-:W-:-:S09]  /*6070*/  SEL R0, R0, 0x7c, P0 ;  /* 0x0000007c00007807 */ /* 0x000fd20000000000 */
.L_x_4489:
[----:B------:R-:W-:Y:S05]  /*6080*/  BSYNC B0 ;  /* 0x0000000000007941 */ /* 0x000fea0003800000 */
.L_x_4487:
[----:B------:R-:W-:-:S04]  /*6090*/  LOP3.LUT R4, R5, 0x80000000, RZ, 0xc0, !PT ;  /* 0x8000000005047812 */ /* 0x000fc800078ec0ff */
[----:B------:R-:W-:-:S04]  /*60a0*/  SHF.R.U32.HI R5, RZ, 0x18, R4 ;  /* 0x00000018ff057819 */ /* 0x000fc80000011604 */
[----:B------:R-:W-:-:S05]  /*60b0*/  LOP3.LUT R5, R0, R5, RZ, 0xfc, !PT ;  /* 0x0000000500057212 */ /* 0x000fca00078efcff */
[----:B------:R0:W-:Y:S01]  /*60c0*/  STG.E.U8 desc[UR36][R2.64], R5 ;  /* 0x0000000502007986 */ /* 0x0001e2000c101124 */
[----:B------:R-:W-:Y:S05]  /*60d0*/  BRA `(.L_x_4473) ;  /* 0x0000000400b87947 */ /* 0x000fea0003800000 */
.L_x_4483:
[----:B------:R-:W-:-:S05]  /*60e0*/  HADD2.F32 R0, -RZ, R24.H0_H0 ;  /* 0x20000018ff007230 */ /* 0x000fca0000004100 */
[----:B------:R-:W-:-:S05]  /*60f0*/  F2FP.BF16.F32.PACK_AB R0, RZ, R0 ;  /* 0x00000000ff00723e */ /* 0x000fca00000010ff */
[----:B------:R0:W-:Y:S01]  /*6100*/  STG.E.U16 desc[UR36][R2.64], R0 ;  /* 0x0000000002007986 */ /* 0x0001e2000c101524 */
[----:B------:R-:W-:Y:S05]  /*6110*/  BRA `(.L_x_4473) ;  /* 0x0000000400a87947 */ /* 0x000fea0003800000 */
.L_x_4480:
        /* <DEDUP_REMOVED lines=12> */
.L_x_4492:
        /* <DEDUP_REMOVED lines=17> */
.L_x_4495:
[----:B------:R-:W-:-:S04]  /*62f0*/  LOP3.LUT R0, R7, 0x80000000, RZ, 0xc0, !PT ;  /* 0x8000000007007812 */ /* 0x000fc800078ec0ff */
[----:B------:R-:W-:-:S04]  /*6300*/  SHF.R.U32.HI R5, RZ, 0x18, R0 ;  /* 0x00000018ff057819 */ /* 0x000fc80000011600 */
[----:B------:R-:W-:-:S04]  /*6310*/  LOP3.LUT R4, R4, R5, RZ, 0xfc, !PT ;  /* 0x0000000504047212 */ /* 0x000fc800078efcff */
[----:B------:R-:W-:-:S07]  /*6320*/  PRMT R0, R4, 0x7610, R0 ;  /* 0x0000761004007816 */ /* 0x000fce0000000000 */
.L_x_4494:
[----:B------:R-:W-:Y:S05]  /*6330*/  BSYNC B0 ;  /* 0x0000000000007941 */ /* 0x000fea0003800000 */
.L_x_4493:
[----:B------:R3:W-:Y:S01]  /*6340*/  STG.E.U8 desc[UR36][R2.64], R0 ;  /* 0x0000000002007986 */ /* 0x0007e2000c101124 */
[----:B------:R-:W-:Y:S05]  /*6350*/  BRA `(.L_x_4473) ;  /* 0x0000000400187947 */ /* 0x000fea0003800000 */
.L_x_4491:
        /* <DEDUP_REMOVED lines=17> */
.L_x_4498:
[----:B------:R-:W-:-:S04]  /*6470*/  LOP3.LUT R0, R7, 0x80000000, RZ, 0xc0, !PT ;  /* 0x8000000007007812 */ /* 0x000fc800078ec0ff */
[----:B------:R-:W-:-:S04]  /*6480*/  SHF.R.U32.HI R5, RZ, 0x18, R0 ;  /* 0x00000018ff057819 */ /* 0x000fc80000011600 */
[----:B------:R-:W-:-:S04]  /*6490*/  LOP3.LUT R4, R4, R5, RZ, 0xfc, !PT ;  /* 0x0000000504047212 */ /* 0x000fc800078efcff */
[----:B------:R-:W-:-:S07]  /*64a0*/  PRMT R0, R4, 0x7610, R0 ;  /* 0x0000761004007816 */ /* 0x000fce0000000000 */
.L_x_4497:
[----:B------:R-:W-:Y:S05]  /*64b0*/  BSYNC B0 ;  /* 0x0000000000007941 */ /* 0x000fea0003800000 */
.L_x_4496:
[----:B------:R0:W-:Y:S01]  /*64c0*/  STG.E.U8 desc[UR36][R2.64], R0 ;  /* 0x0000000002007986 */ /* 0x0001e2000c101124 */
[----:B------:R-:W-:Y:S05]  /*64d0*/  BRA `(.L_x_4473) ;  /* 0x0000000000b87947 */ /* 0x000fea0003800000 */
.L_x_4490:
        /* <DEDUP_REMOVED lines=22> */
.L_x_4472:
        /* <DEDUP_REMOVED lines=16> */
.L_x_4501:
[----:B------:R-:W-:Y:S05]  /*6740*/  BRA `(.L_x_4473) ;  /* 0x00000000001c7947 */ /* 0x000fea0003800000 */
.L_x_4500:
[----:B------:R-:W-:-:S06]  /*6750*/  HADD2.F32 R4, -RZ, R24.H0_H0 ;  /* 0x20000018ff047230 */ /* 0x000fcc0000004100 */
[----:B------:R-:W0:Y:S02]  /*6760*/  F2I.U64.TRUNC R4, R4 ;  /* 0x0000000400047311 */ /* 0x000e24000020d800 */
[----:B0-----:R2:W-:Y:S01]  /*6770*/  STG.E.64 desc[UR36][R2.64], R4 ;  /* 0x0000000402007986 */ /* 0x0015e2000c101b24 */
[----:B------:R-:W-:Y:S05]  /*6780*/  BRA `(.L_x_4473) ;  /* 0x00000000000c7947 */ /* 0x000fea0003800000 */
.L_x_4499:
[----:B------:R-:W-:-:S04]  /*6790*/  HADD2.F32 R24, -RZ, R24.H0_H0 ;  /* 0x20000018ff187230 */ /* 0x000fc80000004100 */
[----:B------:R-:W0:Y:S02]  /*67a0*/  F2I.FTZ.U32.TRUNC.NTZ R5, R24 ;  /* 0x0000001800057305 */ /* 0x000e24000021f000 */
[----:B0-----:R0:W-:Y:S02]  /*67b0*/  STG.E desc[UR36][R2.64], R5 ;  /* 0x0000000502007986 */ /* 0x0011e4000c101924 */
.L_x_4473:
        /* <DEDUP_REMOVED lines=25> */
.L_x_4505:
[----:B------:R-:W-:-:S06]  /*6950*/  HADD2.F32 R5, -RZ, R23.H0_H0 ;  /* 0x20000017ff057230 */ /* 0x000fcc0000004100 */
[----:B------:R-:W0:Y:S02]  /*6960*/  F2I.S64.TRUNC R4, R5 ;  /* 0x0000000500047311 */ /* 0x000e24000020d900 */
[----:B0-----:R3:W-:Y:S01]  /*6970*/  STG.E.U8 desc[UR36][R2.64], R4 ;  /* 0x0000000402007986 */ /* 0x0017e2000c101124 */
[----:B------:R-:W-:Y:S05]  /*6980*/  BRA `(.L_x_4507) ;  /* 0x0000000c00847947 */ /* 0x000fea0003800000 */
.L_x_4504:
        /* <DEDUP_REMOVED lines=10> */
.L_x_4509:
[----:B------:R-:W-:-:S06]  /*6a30*/  HADD2.F32 R23, -RZ, R23.H0_H0 ;  /* 0x20000017ff177230 */ /* 0x000fcc0000004100 */
[----:B------:R-:W0:Y:S02]  /*6a40*/  F2I.FTZ.TRUNC.NTZ R23, R23 ;  /* 0x0000001700177305 */ /* 0x000e24000021f100 */
[----:B0-----:R2:W-:Y:S01]  /*6a50*/  STG.E desc[UR36][R2.64], R23 ;  /* 0x0000001702007986 */ /* 0x0015e2000c101924 */
[----:B------:R-:W-:Y:S05]  /*6a60*/  BRA `(.L_x_4507) ;  /* 0x0000000c004c7947 */ /* 0x000fea0003800000 */
.L_x_4508:
[----:B------:R-:W-:-:S06]  /*6a70*/  HADD2.F32 R23, -RZ, R23.H0_H0 ;  /* 0x20000017ff177230 */ /* 0x000fcc0000004100 */
[----:B------:R-:W0:Y:S02]  /*6a80*/  F2I.FTZ.TRUNC.NTZ R23, R23 ;  /* 0x0000001700177305 */ /* 0x000e24000021f100 */
[----:B0-----:R0:W-:Y:S01]  /*6a90*/  STG.E.U16 desc[UR36][R2.64], R23 ;  /* 0x0000001702007986 */ /* 0x0011e2000c101524 */
[----:B------:R-:W-:Y:S05]  /*6aa0*/  BRA `(.L_x_4507) ;  /* 0x0000000c003c7947 */ /* 0x000fea0003800000 */
.L_x_4503:
        /* <DEDUP_REMOVED lines=9> */
.L_x_4511:
[----:B------:R0:W-:Y:S01]  /*6b40*/  STG.E.U16 desc[UR36][R2.64], R23 ;  /* 0x0000001702007986 */ /* 0x0001e2000c101524 */
[----:B------:R-:W-:Y:S05]  /*6b50*/  BRA `(.L_x_4507) ;  /* 0x0000000c00107947 */ /* 0x000fea0003800000 */
.L_x_4510:
        /* <DEDUP_REMOVED lines=10> */
.L_x_4513:
[----:B------:R-:W-:-:S05]  /*6c00*/  HADD2.F32 R0, -RZ, R23.H0_H0 ;  /* 0x20000017ff007230 */ /* 0x000fca0000004100 */
[----:B------:R-:W-:-:S04]  /*6c10*/  F2FP.F16.F32.PACK_AB R0, RZ, R0 ;  /* 0x00000000ff00723e */ /* 0x000fc800000000ff */
[----:B------:R-:W-:-:S05]  /*6c20*/  PRMT R0, R0, 0x5410, RZ ;  /* 0x0000541000007816 */ /* 0x000fca00000000ff */
[----:B------:R0:W-:Y:S01]  /*6c30*/  STG.E desc[UR36][R2.64], R0 ;  /* 0x0000000002007986 */ /* 0x0001e2000c101924 */
[----:B------:R-:W-:Y:S05]  /*6c40*/  BRA `(.L_x_4507) ;  /* 0x0000000800d47947 */ /* 0x000fea0003800000 */
.L_x_4512:
[----:B------:R-:W-:-:S05]  /*6c50*/  HADD2.F32 R4, -RZ, R23.H0_H0 ;  /* 0x20000017ff047230 */ /* 0x000fca0000004100 */
[----:B------:R-:W-:-:S06]  /*6c60*/  FMUL.FTZ R4, R4, 1 ;  /* 0x3f80000004047820 */ /* 0x000fcc0000410000 */
[----:B------:R-:W0:Y:S02]  /*6c70*/  F2F.F64.F32 R4, R4 ;  /* 0x0000000400047310 */ /* 0x000e240000201800 */
[----:B0-----:R0:W-:Y:S01]  /*6c80*/  STG.E.64 desc[UR36][R2.64], R4 ;  /* 0x0000000402007986 */ /* 0x0011e2000c101b24 */
[----:B------:R-:W-:Y:S05]  /*6c90*/  BRA `(.L_x_4507) ;  /* 0x0000000800c07947 */ /* 0x000fea0003800000 */
.L_x_4502:
        /* <DEDUP_REMOVED lines=13> */
.L_x_4516:
[----:B------:R-:W-:Y:S01]  /*6d70*/  HADD2.F32 R23, -RZ, R23.H0_H0 ;  /* 0x20000017ff177230 */ /* 0x000fe20000004100 */
[----:B------:R-:W-:-:S04]  /*6d80*/  CS2R R6, SRZ ;  /* 0x0000000000067805 */ /* 0x000fc8000001ff00 */
[----:B------:R-:W-:-:S06]  /*6d90*/  FMUL.FTZ R4, R23, 1 ;  /* 0x3f80000017047820 */ /* 0x000fcc0000410000 */
[----:B------:R-:W0:Y:S02]  /*6da0*/  F2F.F64.F32 R4, R4 ;  /* 0x0000000400047310 */ /* 0x000e240000201800 */
[----:B0-----:R0:W-:Y:S01]  /*6db0*/  STG.E.128 desc[UR36][R2.64], R4 ;  /* 0x0000000402007986 */ /* 0x0011e2000c101d24 */
[----:B------:R-:W-:Y:S05]  /*6dc0*/  BRA `(.L_x_4507) ;  /* 0x0000000800747947 */ /* 0x000fea0003800000 */
.L_x_4515:
        /* <DEDUP_REMOVED lines=21> */
.L_x_4520:
[----:B------:R-:W-:Y:S05]  /*6f20*/  BSYNC B0 ;  /* 0x0000000000007941 */ /* 0x000fea0003800000 */
.L_x_4519:
[----:B------:R-:W-:-:S05]  /*6f30*/  LOP3.LUT R5, R0, R5, RZ, 0xfc, !PT ;  /* 0x0000000500057212 */ /* 0x000fca00078efcff */
[----:B------:R0:W-:Y:S01]  /*6f40*/  STG.E.U8 desc[UR36][R2.64], R5 ;  /* 0x0000000502007986 */ /* 0x0001e2000c101124 */
[----:B------:R-:W-:Y:S05]  /*6f50*/  BRA `(.L_x_4507) ;  /* 0x0000000800107947 */ /* 0x000fea0003800000 */
.L_x_4518:
        /* <DEDUP_REMOVED lines=13> */
.L_x_4522:
[----:B------:R-:W-:Y:S01]  /*7030*/  IMAD.MOV.U32 R0, RZ, RZ, 0x7f ;  /* 0x0000007fff007424 */ /* 0x000fe200078e00ff */
[----:B------:R-:W-:-:S04]  /*7040*/  ISETP.GT.U32.AND P0, PT, R4, 0x7f800000, PT ;  /* 0x7f8000000400780c */ /* 0x000fc80003f04070 */
[----:B------:R-:W-:-:S09]  /*7050*/  SEL R0, R0, 0x7c, P0 ;  /* 0x0000007c00007807 */ /* 0x000fd20000000000 */
.L_x_4523:
[----:B------:R-:W-:Y:S05]  /*7060*/  BSYNC B0 ;  /* 0x0000000000007941 */ /* 0x000fea0003800000 */
.L_x_4521:
[----:B------:R-:W-:-:S04]  /*7070*/  LOP3.LUT R4, R23, 0x80000000, RZ, 0xc0, !PT ;  /* 0x8000000017047812 */ /* 0x000fc800078ec0ff */
[----:B------:R-:W-:-:S04]  /*7080*/  SHF.R.U32.HI R5, RZ, 0x18, R4 ;  /* 0x00000018ff057819 */ /* 0x000fc80000011604 */
[----:B------:R-:W-:-:S05]  /*7090*/  LOP3.LUT R5, R0, R5, RZ, 0xfc, !PT ;  /* 0x0000000500057212 */ /* 0x000fca00078efcff */
[----:B------:R0:W-:Y:S01]  /*70a0*/  STG.E.U8 desc[UR36][R2.64], R5 ;  /* 0x0000000502007986 */ /* 0x0001e2000c101124 */
[----:B------:R-:W-:Y:S05]  /*70b0*/  BRA `(.L_x_4507) ;  /* 0x0000000400b87947 */ /* 0x000fea0003800000 */
.L_x_4517:
[----:B------:R-:W-:-:S05]  /*70c0*/  HADD2.F32 R0, -RZ, R23.H0_H0 ;  /* 0x20000017ff007230 */ /* 0x000fca0000004100 */
[----:B------:R-:W-:-:S05]  /*70d0*/  F2FP.BF16.F32.PACK_AB R0, RZ, R0 ;  /* 0x00000000ff00723e */ /* 0x000fca00000010ff */
[----:B------:R0:W-:Y:S01]  /*70e0*/  STG.E.U16 desc[UR36][R2.64], R0 ;  /* 0x0000000002007986 */ /* 0x0001e2000c101524 */
[----:B------:R-:W-:Y:S05]  /*70f0*/  BRA `(.L_x_4507) ;  /* 0x0000000400a87947 */ /* 0x000fea0003800000 */
.L_x_4514:
        /* <DEDUP_REMOVED lines=12> */
.L_x_4526:
        /* <DEDUP_REMOVED lines=17> */
.L_x_4529:
[----:B------:R-:W-:-:S04]  /*72d0*/  LOP3.LUT R0, R23, 0x80000000, RZ, 0xc0, !PT ;  /* 0x8000000017007812 */ /* 0x000fc800078ec0ff */
[----:B------:R-:W-:-:S04]  /*72e0*/  SHF.R.U32.HI R5, RZ, 0x18, R0 ;  /* 0x00000018ff057819 */ /* 0x000fc80000011600 */
[----:B------:R-:W-:-:S04]  /*72f0*/  LOP3.LUT R4, R4, R5, RZ, 0xfc, !PT ;  /* 0x0000000504047212 */ /* 0x000fc800078efcff */
[----:B------:R-:W-:-:S07]  /*7300*/  PRMT R0, R4, 0x7610, R0 ;  /* 0x0000761004007816 */ /* 0x000fce0000000000 */
.L_x_4528:
[----:B------:R-:W-:Y:S05]  /*7310*/  BSYNC B0 ;  /* 0x0000000000007941 */ /* 0x000fea0003800000 */
.L_x_4527:
[----:B------:R0:W-:Y:S01]  /*7320*/  STG.E.U8 desc[UR36][R2.64], R0 ;  /* 0x0000000002007986 */ /* 0x0001e2000c101124 */
[----:B------:R-:W-:Y:S05]  /*7330*/  BRA `(.L_x_4507) ;  /* 0x0000000400187947 */ /* 0x000fea0003800000 */
.L_x_4525:
        /* <DEDUP_REMOVED lines=17> */
.L_x_4532:
[----:B------:R-:W-:-:S04]  /*7450*/  LOP3.LUT R0, R23, 0x80000000, RZ, 0xc0, !PT ;  /* 0x8000000017007812 */ /* 0x000fc800078ec0ff */
[----:B------:R-:W-:-:S04]  /*7460*/  SHF.R.U32.HI R5, RZ, 0x18, R0 ;  /* 0x00000018ff057819 */ /* 0x000fc80000011600 */
[----:B------:R-:W-:-:S04]  /*7470*/  LOP3.LUT R4, R4, R5, RZ, 0xfc, !PT ;  /* 0x0000000504047212 */ /* 0x000fc800078efcff */
[----:B------:R-:W-:-:S07]  /*7480*/  PRMT R0, R4, 0x7610, R0 ;  /* 0x0000761004007816 */ /* 0x000fce0000000000 */
.L_x_4531:
[----:B------:R-:W-:Y:S05]  /*7490*/  BSYNC B0 ;  /* 0x0000000000007941 */ /* 0x000fea0003800000 */
.L_x_4530:
[----:B------:R0:W-:Y:S01]  /*74a0*/  STG.E.U8 desc[UR36][R2.64], R0 ;  /* 0x0000000002007986 */ /* 0x0001e2000c101124 */
[----:B------:R-:W-:Y:S05]  /*74b0*/  BRA `(.L_x_4507) ;  /* 0x0000000000b87947 */ /* 0x000fea0003800000 */
.L_x_4524:
        /* <DEDUP_REMOVED lines=22> */
.L_x_4506:
        /* <DEDUP_REMOVED lines=16> */
.L_x_4535:
[----:B------:R-:W-:Y:S05]  /*7720*/  BRA `(.L_x_4507) ;  /* 0x00000000001c7947 */ /* 0x000fea0003800000 */
.L_x_4534:
[----:B------:R-:W-:-:S06]  /*7730*/  HADD2.F32 R4, -RZ, R23.H0_H0 ;  /* 0x20000017ff047230 */ /* 0x000fcc0000004100 */
[----:B------:R-:W0:Y:S02]  /*7740*/  F2I.U64.TRUNC R4, R4 ;  /* 0x0000000400047311 */ /* 0x000e24000020d800 */
[----:B0-----:R0:W-:Y:S01]  /*7750*/  STG.E.64 desc[UR36][R2.64], R4 ;  /* 0x0000000402007986 */ /* 0x0011e2000c101b24 */
[----:B------:R-:W-:Y:S05]  /*7760*/  BRA `(.L_x_4507) ;  /* 0x00000000000c7947 */ /* 0x000fea0003800000 */
.L_x_4533:
[----:B------:R-:W-:-:S06]  /*7770*/  HADD2.F32 R23, -RZ, R23.H0_H0 ;  /* 0x20000017ff177230 */ /* 0x000fcc0000004100 */
[----:B------:R-:W0:Y:S02]  /*7780*/  F2I.FTZ.U32.TRUNC.NTZ R23, R23 ;  /* 0x0000001700177305 */ /* 0x000e24000021f000 */
[----:B0-----:R0:W-:Y:S02]  /*7790*/  STG.E desc[UR36][R2.64], R23 ;  /* 0x0000001702007986 */ /* 0x0011e4000c101924 */
.L_x_4507:
[----:B------:R-:W-:-:S07]  /*77a0*/  VIADD R17, R17, 0x80 ;  /* 0x0000008011117836 */ /* 0x000fce0000000000 */
.L_x_4467:
[----:B------:R-:W-:Y:S05]  /*77b0*/  BSYNC B6 ;  /* 0x0000000000067941 */ /* 0x000fea0003800000 */
.L_x_4466:
        /* <DEDUP_REMOVED lines=23> */
.L_x_4539:
[----:B------:R-:W-:-:S06]  /*7930*/  HADD2.F32 R5, -RZ, R22.H0_H0 ;  /* 0x20000016ff057230 */ /* 0x000fcc0000004100 */
[----:B------:R-:W0:Y:S02]  /*7940*/  F2I.S64.TRUNC R4, R5 ;  /* 0x0000000500047311 */ /* 0x000e24000020d900 */
[----:B0-----:R-:W-:Y:S01]  /*7950*/  STG.E.U8 desc[UR36][R2.64], R4 ;  /* 0x0000000402007986 */ /* 0x001fe2000c101124 */
[----:B------:R-:W-:Y:S05]  /*7960*/  EXIT ;  /* 0x000000000000794d */ /* 0x000fea0003800000 */
.L_x_4538:
        /* <DEDUP_REMOVED lines=10> */
.L_x_4542:
[----:B------:R-:W-:-:S04]  /*7a10*/  HADD2.F32 R22, -RZ, R22.H0_H0 ;  /* 0x20000016ff167230 */ /* 0x000fc80000004100 */
[----:B------:R-:W0:Y:S02]  /*7a20*/  F2I.FTZ.TRUNC.NTZ R5, R22 ;  /* 0x0000001600057305 */ /* 0x000e24000021f100 */
[----:B0-----:R-:W-:Y:S01]  /*7a30*/  STG.E desc[UR36][R2.64], R5 ;  /* 0x0000000502007986 */ /* 0x001fe2000c101924 */
[----:B------:R-:W-:Y:S05]  /*7a40*/  EXIT ;  /* 0x000000000000794d */ /* 0x000fea0003800000 */
.L_x_4541:
[----:B------:R-:W-:-:S04]  /*7a50*/  HADD2.F32 R22, -RZ, R22.H0_H0 ;  /* 0x20000016ff167230 */ /* 0x000fc80000004100 */
[----:B------:R-:W0:Y:S02]  /*7a60*/  F2I.FTZ.TRUNC.NTZ R5, R22 ;  /* 0x0000001600057305 */ /* 0x000e24000021f100 */
[----:B0-----:R-:W-:Y:S01]  /*7a70*/  STG.E.U16 desc[UR36][R2.64], R5 ;  /* 0x0000000502007986 */ /* 0x001fe2000c101524 */
[----:B------:R-:W-:Y:S05]  /*7a80*/  EXIT ;  /* 0x000000000000794d */ /* 0x000fea0003800000 */
.L_x_4537:
        /* <DEDUP_REMOVED lines=9> */
.L_x_4544:
[----:B------:R-:W-:Y:S01]  /*7b20*/  STG.E.U16 desc[UR36][R2.64], R22 ;  /* 0x0000001602007986 */ /* 0x000fe2000c101524 */
[----:B------:R-:W-:Y:S05]  /*7b30*/  EXIT ;  /* 0x000000000000794d */ /* 0x000fea0003800000 */
.L_x_4543:
        /* <DEDUP_REMOVED lines=10> */
.L_x_4546:
[----:B------:R-:W-:-:S05]  /*7be0*/  HADD2.F32 R0, -RZ, R22.H0_H0 ;  /* 0x20000016ff007230 */ /* 0x000fca0000004100 */
[----:B------:R-:W-:-:S04]  /*7bf0*/  F2FP.F16.F32.PACK_AB R0, RZ, R0 ;  /* 0x00000000ff00723e */ /* 0x000fc800000000ff */
[----:B------:R-:W-:-:S05]  /*7c00*/  PRMT R0, R0, 0x5410, RZ ;  /* 0x0000541000007816 */ /* 0x000fca00000000ff */
[----:B------:R-:W-:Y:S01]  /*7c10*/  STG.E desc[UR36][R2.64], R0 ;  /* 0x0000000002007986 */ /* 0x000fe2000c101924 */
[----:B------:R-:W-:Y:S05]  /*7c20*/  EXIT ;  /* 0x000000000000794d */ /* 0x000fea0003800000 */
.L_x_4545:
[----:B------:R-:W-:-:S05]  /*7c30*/  HADD2.F32 R4, -RZ, R22.H0_H0 ;  /* 0x20000016ff047230 */ /* 0x000fca0000004100 */
[----:B------:R-:W-:-:S06]  /*7c40*/  FMUL.FTZ R4, R4, 1 ;  /* 0x3f80000004047820 */ /* 0x000fcc0000410000 */
[----:B------:R-:W0:Y:S02]  /*7c50*/  F2F.F64.F32 R4, R4 ;  /* 0x0000000400047310 */ /* 0x000e240000201800 */
[----:B0-----:R-:W-:Y:S01]  /*7c60*/  STG.E.64 desc[UR36][R2.64], R4 ;  /* 0x0000000402007986 */ /* 0x001fe2000c101b24 */
[----:B------:R-:W-:Y:S05]  /*7c70*/  EXIT ;  /* 0x000000000000794d */ /* 0x000fea0003800000 */
.L_x_4536:
        /* <DEDUP_REMOVED lines=13> */
.L_x_4549:
[----:B------:R-:W-:Y:S01]  /*7d50*/  HADD2.F32 R22, -RZ, R22.H0_H0 ;  /* 0x20000016ff167230 */ /* 0x000fe20000004100 */
[----:B------:R-:W-:-:S04]  /*7d60*/  CS2R R6, SRZ ;  /* 0x0000000000067805 */ /* 0x000fc8000001ff00 */
[----:B------:R-:W-:-:S06]  /*7d70*/  FMUL.FTZ R4, R22, 1 ;  /* 0x3f80000016047820 */ /* 0x000fcc0000410000 */
[----:B------:R-:W0:Y:S02]  /*7d80*/  F2F.F64.F32 R4, R4 ;  /* 0x0000000400047310 */ /* 0x000e240000201800 */
[----:B0-----:R-:W-:Y:S01]  /*7d90*/  STG.E.128 desc[UR36][R2.64], R4 ;  /* 0x0000000402007986 */ /* 0x001fe2000c101d24 */
[----:B------:R-:W-:Y:S05]  /*7da0*/  EXIT ;  /* 0x000000000000794d */ /* 0x000fea0003800000 */
.L_x_4548:
        /* <DEDUP_REMOVED lines=21> */
.L_x_4553:
[----:B------:R-:W-:Y:S05]  /*7f00*/  BSYNC B0 ;  /* 0x0000000000007941 */ /* 0x000fea0003800000 */
.L_x_4552:
[----:B------:R-:W-:-:S05]  /*7f10*/  LOP3.LUT R5, R0, R5, RZ, 0xfc, !PT ;  /* 0x0000000500057212 */ /* 0x000fca00078efcff */
[----:B------:R-:W-:Y:S01]  /*7f20*/  STG.E.U8 desc[UR36][R2.64], R5 ;  /* 0x0000000502007986 */ /* 0x000fe2000c101124 */
[----:B------:R-:W-:Y:S05]  /*7f30*/  EXIT ;  /* 0x000000000000794d */ /* 0x000fea0003800000 */
.L_x_4551:
        /* <DEDUP_REMOVED lines=13> */
.L_x_4555:
[----:B------:R-:W-:Y:S01]  /*8010*/  IMAD.MOV.U32 R0, RZ, RZ, 0x7f ;  /* 0x0000007fff007424 */ /* 0x000fe200078e00ff */
[----:B------:R-:W-:-:S04]  /*8020*/  ISETP.GT.U32.AND P0, PT, R4, 0x7f800000, PT ;  /* 0x7f8000000400780c */ /* 0x000fc80003f04070 */
[----:B------:R-:W-:-:S09]  /*8030*/  SEL R0, R0, 0x7c, P0 ;  /* 0x0000007c00007807 */ /* 0x000fd20000000000 */
.L_x_4556:
[----:B------:R-:W-:Y:S05]  /*8040*/  BSYNC B0 ;  /* 0x0000000000007941 */ /* 0x000fea0003800000 */
.L_x_4554:
[----:B------:R-:W-:-:S04]  /*8050*/  LOP3.LUT R4, R5, 0x80000000, RZ, 0xc0, !PT ;  /* 0x8000000005047812 */ /* 0x000fc800078ec0ff */
[----:B------:R-:W-:-:S04]  /*8060*/  SHF.R.U32.HI R5, RZ, 0x18, R4 ;  /* 0x00000018ff057819 */ /* 0x000fc80000011604 */
[----:B------:R-:W-:-:S05]  /*8070*/  LOP3.LUT R5, R0, R5, RZ, 0xfc, !PT ;  /* 0x0000000500057212 */ /* 0x000fca00078efcff */
[----:B------:R-:W-:Y:S01]  /*8080*/  STG.E.U8 desc[UR36][R2.64], R5 ;  /* 0x0000000502007986 */ /* 0x000fe2000c101124 */
[----:B------:R-:W-:Y:S05]  /*8090*/  EXIT ;  /* 0x000000000000794d */ /* 0x000fea0003800000 */
.L_x_4550:
[----:B------:R-:W-:-:S05]  /*80a0*/  HADD2.F32 R0, -RZ, R22.H0_H0 ;  /* 0x20000016ff007230 */ /* 0x000fca0000004100 */
[----:B------:R-:W-:-:S05]  /*80b0*/  F2FP.BF16.F32.PACK_AB R0, RZ, R0 ;  /* 0x00000000ff00723e */ /* 0x000fca00000010ff */
[----:B------:R-:W-:Y:S01]  /*80c0*/  STG.E.U16 desc[UR36][R2.64], R0 ;  /* 0x0000000002007986 */ /* 0x000fe2000c101524 */
[----:B------:R-:W-:Y:S05]  /*80d0*/  EXIT ;  /* 0x000000000000794d */ /* 0x000fea0003800000 */
.L_x_4547:
        /* <DEDUP_REMOVED lines=12> */
.L_x_4559:
        /* <DEDUP_REMOVED lines=17> */
.L_x_4562:
[----:B------:R-:W-:-:S04]  /*82b0*/  LOP3.LUT R0, R7, 0x80000000, RZ, 0xc0, !PT ;  /* 0x8000000007007812 */ /* 0x000fc800078ec0ff */
[----:B------:R-:W-:-:S04]  /*82c0*/  SHF.R.U32.HI R5, RZ, 0x18, R0 ;  /* 0x00000018ff057819 */ /* 0x000fc80000011600 */
[----:B------:R-:W-:-:S04]  /*82d0*/  LOP3.LUT R4, R4, R5, RZ, 0xfc, !PT ;  /* 0x0000000504047212 */ /* 0x000fc800078efcff */
[----:B------:R-:W-:-:S07]  /*82e0*/  PRMT R0, R4, 0x7610, R0 ;  /* 0x0000761004007816 */ /* 0x000fce0000000000 */
.L_x_4561:
[----:B------:R-:W-:Y:S05]  /*82f0*/  BSYNC B0 ;  /* 0x0000000000007941 */ /* 0x000fea0003800000 */
.L_x_4560:
[----:B------:R-:W-:Y:S01]  /*8300*/  STG.E.U8 desc[UR36][R2.64], R0 ;  /* 0x0000000002007986 */ /* 0x000fe2000c101124 */
[----:B------:R-:W-:Y:S05]  /*8310*/  EXIT ;  /* 0x000000000000794d */ /* 0x000fea0003800000 */
.L_x_4558:
        /* <DEDUP_REMOVED lines=17> */
.L_x_4565:
[----:B------:R-:W-:-:S04]  /*8430*/  LOP3.LUT R0, R7, 0x80000000, RZ, 0xc0, !PT ;  /* 0x8000000007007812 */ /* 0x000fc800078ec0ff */
[----:B------:R-:W-:-:S04]  /*8440*/  SHF.R.U32.HI R5, RZ, 0x18, R0 ;  /* 0x00000018ff057819 */ /* 0x000fc80000011600 */
[----:B------:R-:W-:-:S04]  /*8450*/  LOP3.LUT R4, R4, R5, RZ, 0xfc, !PT ;  /* 0x0000000504047212 */ /* 0x000fc800078efcff */
[----:B------:R-:W-:-:S07]  /*8460*/  PRMT R0, R4, 0x7610, R0 ;  /* 0x0000761004007816 */ /* 0x000fce0000000000 */
.L_x_4564:
[----:B------:R-:W-:Y:S05]  /*8470*/  BSYNC B0 ;  /* 0x0000000000007941 */ /* 0x000fea0003800000 */
.L_x_4563:
[----:B------:R-:W-:Y:S01]  /*8480*/  STG.E.U8 desc[UR36][R2.64], R0 ;  /* 0x0000000002007986 */ /* 0x000fe2000c101124 */
[----:B------:R-:W-:Y:S05]  /*8490*/  EXIT ;  /* 0x000000000000794d */ /* 0x000fea0003800000 */
.L_x_4557:
        /* <DEDUP_REMOVED lines=22> */
.L_x_4540:
        /* <DEDUP_REMOVED lines=16> */
.L_x_4568:
[----:B------:R-:W-:Y:S05]  /*8700*/  EXIT ;  /* 0x000000000000794d */ /* 0x000fea0003800000 */
.L_x_4567:
[----:B------:R-:W-:-:S06]  /*8710*/  HADD2.F32 R4, -RZ, R22.H0_H0 ;  /* 0x20000016ff047230 */ /* 0x000fcc0000004100 */
[----:B------:R-:W0:Y:S02]  /*8720*/  F2I.U64.TRUNC R4, R4 ;  /* 0x0000000400047311 */ /* 0x000e24000020d800 */
[----:B0-----:R-:W-:Y:S01]  /*8730*/  STG.E.64 desc[UR36][R2.64], R4 ;  /* 0x0000000402007986 */ /* 0x001fe2000c101b24 */
[----:B------:R-:W-:Y:S05]  /*8740*/  EXIT ;  /* 0x000000000000794d */ /* 0x000fea0003800000 */
.L_x_4566:
[----:B------:R-:W-:-:S04]  /*8750*/  HADD2.F32 R22, -RZ, R22.H0_H0 ;  /* 0x20000016ff167230 */ /* 0x000fc80000004100 */
[----:B------:R-:W0:Y:S02]  /*8760*/  F2I.FTZ.U32.TRUNC.NTZ R5, R22 ;  /* 0x0000001600057305 */ /* 0x000e24000021f000 */
[----:B0-----:R-:W-:Y:S01]  /*8770*/  STG.E desc[UR36][R2.64], R5 ;  /* 0x0000000502007986 */ /* 0x001fe2000c101924 */
[----:B------:R-:W-:Y:S05]  /*8780*/  EXIT ;  /* 0x000000000000794d */ /* 0x000fea0003800000 */
.L_x_4569:
        /* <DEDUP_REMOVED lines=15> */
.L_x_71611:


//--------------------- .text._ZN2at6native18elementwise_kernelILi128ELi4EZNS0_22gpu_kernel_impl_nocastIZNS0_50_GLOBAL__N__2680c7bb_12_PowKernel_cu_140f0503_289629pow_tensor_scalar_kernel_implIN3c104HalfES6_EEvRNS_18TensorIteratorBaseET0_EUlS6_E0_EEvS8_RKT_EUliE_EEviT1_ --------------------------
	.section	.text._ZN2at6native18elementwise_kernelILi128ELi4EZNS0_22gpu_kernel_impl_nocastIZNS0_50_GLOBAL__N__2680c7bb_12_PowKernel_cu_140f0503_289629pow_tensor_scalar_kernel_implIN3c104HalfES6_EEvRNS_18TensorIteratorBaseET0_EUlS6_E0_EEvS8_RKT_EUliE_EEviT1_,"ax",@progbits
	.align	128
        .global         _ZN2at6native18elementwise_kernelILi128ELi4EZNS0_22gpu_kernel_impl_nocastIZNS0_50_GLOBAL__N__2680c7bb_12_PowKernel_cu_140f0503_289629pow_tensor_scalar_kernel_implIN3c104HalfES6_EEvRNS_18TensorIteratorBaseET0_EUlS6_E0_EEvS8_RKT_EUliE_EEviT1_
        .type           _ZN2at6native18elementwise_kernelILi128ELi4EZNS0_22gpu_kernel_impl_nocastIZNS0_50_GLOBAL__N__2680c7bb_12_PowKernel_cu_140f0503_289629pow_tensor_scalar_kernel_implIN3c104HalfES6_EEvRNS_18TensorIteratorBaseET0_EUlS6_E0_EEvS8_RKT_EUliE_EEviT1_,@function
        .size           _ZN2at6native18elementwise_kernelILi128ELi4EZNS0_22gpu_kernel_impl_nocastIZNS0_50_GLOBAL__N__2680c7bb_12_PowKernel_cu_140f0503_289629pow_tensor_scalar_kernel_implIN3c104HalfES6_EEvRNS_18TensorIteratorBaseET0_EUlS6_E0_EEvS8_RKT_EUliE_EEviT1_,(.L_x_71612 - _ZN2at6native18elementwise_kernelILi128ELi4EZNS0_22gpu_kernel_impl_nocastIZNS0_50_GLOBAL__N__2680c7bb_12_PowKernel_cu_140f0503_289629pow_tensor_scalar_kernel_implIN3c104HalfES6_EEvRNS_18TensorIteratorBaseET0_EUlS6_E0_EEvS8_RKT_EUliE_EEviT1_)
        .other          _ZN2at6native18elementwise_kernelILi128ELi4EZNS0_22gpu_kernel_impl_nocastIZNS0_50_GLOBAL__N__2680c7bb_12_PowKernel_cu_140f0503_289629pow_tensor_scalar_kernel_implIN3c104HalfES6_EEvRNS_18TensorIteratorBaseET0_EUlS6_E0_EEvS8_RKT_EUliE_EEviT1_,@"STO_CUDA_ENTRY STV_DEFAULT"
_ZN2at6native18elementwise_kernelILi128ELi4EZNS0_22gpu_kernel_impl_nocastIZNS0_50_GLOBAL__N__2680c7bb_12_PowKernel_cu_140f0503_289629pow_tensor_scalar_kernel_implIN3c104HalfES6_EEvRNS_18TensorIteratorBaseET0_EUlS6_E0_EEvS8_RKT_EUliE_EEviT1_:
.text._ZN2at6native18elementwise_kernelILi128ELi4EZNS0_22gpu_kernel_impl_nocastIZNS0_50_GLOBAL__N__2680c7bb_12_PowKernel_cu_140f0503_289629pow_tensor_scalar_kernel_implIN3c104HalfES6_EEvRNS_18TensorIteratorBaseET0_EUlS6_E0_EEvS8_RKT_EUliE_EEviT1_:
        /* <DEDUP_REMOVED lines=311> */
.L_x_4572:
[----:B------:R-:W-:Y:S02]  /*1370*/  ULDC.64 UR8, c[0x0][0x418] ;  /* 0x0001060000087ab9 */ /* 0x000fe40000000a00 */
[----:B------:R-:W-:-:S04]  /*1380*/  IADD3 R4, P0, R2, UR8, RZ ;  /* 0x0000000802047c10 */ /* 0x000fc8000ff1e0ff */
[----:B------:R-:W-:Y:S01]  /*1390*/  IADD3.X R5, RZ, UR9, RZ, P0, !PT ;  /* 0x00000009ff057c10 */ /* 0x000fe200087fe4ff */
[----:B------:R-:W-:-:S04]  /*13a0*/  ULDC.64 UR8, c[0x0][0x410] ;  /* 0x0001040000087ab9 */ /* 0x000fc80000000a00 */
[----:B------:R-:W2:Y:S01]  /*13b0*/  LDG.E.U16 R4, desc[UR4][R4.64] ;  /* 0x0000000404047981 */ /* 0x000ea2000c1e1500 */
[----:B------:R-:W-:Y:S01]  /*13c0*/  IADD3 R0, R0, 0x80, RZ ;  /* 0x0000008000007810 */ /* 0x000fe20007ffe0ff */
[----:B--2---:R-:W-:-:S05]  /*13d0*/  HADD2.F32 R2, -RZ, R4.H0_H0 ;  /* 0x20000004ff027230 */ /* 0x004fca0000004100 */
[----:B------:R-:W-:-:S05]  /*13e0*/  FMUL.FTZ R6, R2, R2 ;  /* 0x0000000202067220 */ /* 0x000fca0000410000 */
[----:B------:R-:W-:-:S05]  /*13f0*/  F2FP.F16.F32.PACK_AB R6, RZ, R6 ;  /* 0x00000006ff06723e */ /* 0x000fca00000000ff */
[----:B------:R-:W-:-:S05]  /*1400*/  HADD2.F32 R7, -RZ, R6.H0_H0 ;  /* 0x20000006ff077230 */ /* 0x000fca0000004100 */
[----:B------:R-:W-:Y:S01]  /*1410*/  FMUL.FTZ R7, R2, R7 ;  /* 0x0000000702077220 */ /* 0x000fe20000410000 */
[----:B------:R-:W-:-:S04]  /*1420*/  IADD3 R2, P0, R3, UR8, RZ ;  /* 0x0000000803027c10 */ /* 0x000fc8000ff1e0ff */
[----:B------:R-:W-:Y:S02]  /*1430*/  F2FP.F16.F32.PACK_AB R7, RZ, R7 ;  /* 0x00000007ff07723e */ /* 0x000fe400000000ff */
[----:B------:R-:W-:-:S05]  /*1440*/  IADD3.X R3, RZ, UR9, RZ, P0, !PT ;  /* 0x00000009ff037c10 */ /* 0x000fca00087fe4ff */
[----:B------:R0:W-:Y:S02]  /*1450*/  STG.E.U16 desc[UR4][R2.64], R7 ;  /* 0x0000000702007986 */ /* 0x0001e4000c101504 */
.L_x_4571:
[----:B------:R-:W-:Y:S05]  /*1460*/  BSYNC B0 ;  /* 0x0000000000007941 */ /* 0x000fea0003800000 */
.L_x_4570:
        /* <DEDUP_REMOVED lines=305> */
.L_x_4575:
        /* <DEDUP_REMOVED lines=319> */
.L_x_4576:
        /* <DEDUP_REMOVED lines=15> */
.L_x_4574:
[----:B------:R-:W-:Y:S05]  /*3c60*/  BSYNC B0 ;  /* 0x0000000000007941 */ /* 0x000fea0003800000 */
.L_x_4573:
        /* <DEDUP_REMOVED lines=304> */
.L_x_4577:
[----:B------:R-:W-:Y:S02]  /*4f70*/  ULDC.64 UR6, c[0x0][0x418] ;  /* 0x0001060000067ab9 */ /* 0x000fe40000000a00 */
[----:B------:R-:W-:-:S04]  /*4f80*/  IADD3 R4, P0, R2, UR6, RZ ;  /* 0x0000000602047c10 */ /* 0x000fc8000ff1e0ff */
[----:B------:R-:W-:Y:S01]  /*4f90*/  IADD3.X R5, RZ, UR7, RZ, P0, !PT ;  /* 0x00000007ff057c10 */ /* 0x000fe200087fe4ff */
[----:B------:R-:W-:-:S04]  /*4fa0*/  ULDC.64 UR6, c[0x0][0x410] ;  /* 0x0001040000067ab9 */ /* 0x000fc80000000a00 */
[----:B------:R-:W2:Y:S02]  /*4fb0*/  LDG.E.U16 R4, desc[UR4][R4.64] ;  /* 0x0000000404047981 */ /* 0x000ea4000c1e1500 */
[----:B--2---:R-:W-:-:S05]  /*4fc0*/  HADD2.F32 R0, -RZ, R4.H0_H0 ;  /* 0x20000004ff007230 */ /* 0x004fca0000004100 */
[----:B------:R-:W-:-:S05]  /*4fd0*/  FMUL.FTZ R2, R0, R0 ;  /* 0x0000000000027220 */ /* 0x000fca0000410000 */
[----:B------:R-:W-:-:S05]  /*4fe0*/  F2FP.F16.F32.PACK_AB R2, RZ, R2 ;  /* 0x00000002ff02723e */ /* 0x000fca00000000ff */
[----:B------:R-:W-:Y:S01]  /*4ff0*/  HADD2.F32 R7, -RZ, R2.H0_H0 ;  /* 0x20000002ff077230 */ /* 0x000fe20000004100 */
[----:B------:R-:W-:-:S04]  /*5000*/  IADD3 R2, P0, R3, UR6, RZ ;  /* 0x0000000603027c10 */ /* 0x000fc8000ff1e0ff */
[----:B------:R-:W-:Y:S01]  /*5010*/  FMUL.FTZ R7, R0, R7 ;  /* 0x0000000700077220 */ /* 0x000fe20000410000 */
[----:B------:R-:W-:-:S04]  /*5020*/  IADD3.X R3, RZ, UR7, RZ, P0, !PT ;  /* 0x00000007ff037c10 */ /* 0x000fc800087fe4ff */
[----:B------:R-:W-:-:S05]  /*5030*/  F2FP.F16.F32.PACK_AB R7, RZ, R7 ;  /* 0x00000007ff07723e */ /* 0x000fca00000000ff */
[----:B------:R-:W-:Y:S01]  /*5040*/  STG.E.U16 desc[UR4][R2.64], R7 ;  /* 0x0000000702007986 */ /* 0x000fe2000c101504 */
[----:B------:R-:W-:Y:S05]  /*5050*/  EXIT ;  /* 0x000000000000794d */ /* 0x000fea0003800000 */
.L_x_4578:
        /* <DEDUP_REMOVED lines=10> */
.L_x_71612:


//--------------------- .text._ZN2at6native27unrolled_elementwise_kernelIZNS0_50_GLOBAL__N__2680c7bb_12_PowKernel_cu_140f0503_289629pow_tensor_scalar_kernel_implIN3c104HalfES5_EEvRNS_18TensorIteratorBaseET0_EUlS5_E0_St5arrayIPcLm2EELi4E23TrivialOffsetCalculatorILi1EjESE_NS0_6memory15LoadWithoutCastENSF_16StoreWithoutCastEEEviT_S8_T2_T3_T4_T5_ --------------------------
	.section	.text._ZN2at6native27unrolled_elementwise_kernelIZNS0_50_GLOBAL__N__2680c7bb_12_PowKernel_cu_140f0503_289629pow_tensor_scalar_kernel_implIN3c104HalfES5_EEvRNS_18TensorIteratorBaseET0_EUlS5_E0_St5arrayIPcLm2EELi4E23TrivialOffsetCalculatorILi1EjESE_NS0_6memory15LoadWithoutCastENSF_16StoreWithoutCastEEEviT_S8_T2_T3_T4_T5_,"ax",@progbits
	.align	128
        .global         _ZN2at6native27unrolled_elementwise_kernelIZNS0_50_GLOBAL__N__2680c7bb_12_PowKernel_cu_140f0503_289629pow_tensor_scalar_kernel_implIN3c104HalfES5_EEvRNS_18TensorIteratorBaseET0_EUlS5_E0_St5arrayIPcLm2EELi4E23TrivialOffsetCalculatorILi1EjESE_NS0_6memory15LoadWithoutCastENSF_16StoreWithoutCastEEEviT_S8_T2_T3_T4_T5_
        .type           _ZN2at6native27unrolled_elementwise_kernelIZNS0_50_GLOBAL__N__2680c7bb_12_PowKernel_cu_140f0503_289629pow_tensor_scalar_kernel_implIN3c104HalfES5_EEvRNS_18TensorIteratorBaseET0_EUlS5_E0_St5arrayIPcLm2EELi4E23TrivialOffsetCalculatorILi1EjESE_NS0_6memory15LoadWithoutCastENSF_16StoreWithoutCastEEEviT_S8_T2_T3_T4_T5_,@function
        .size           _ZN2at6native27unrolled_elementwise_kernelIZNS0_50_GLOBAL__N__2680c7bb_12_PowKernel_cu_140f0503_289629pow_tensor_scalar_kernel_implIN3c104HalfES5_EEvRNS_18TensorIteratorBaseET0_EUlS5_E0_St5arrayIPcLm2EELi4E23TrivialOffsetCalculatorILi1EjESE_NS0_6memory15LoadWithoutCastENSF_16StoreWithoutCastEEEviT_S8_T2_T3_T4_T5_,(.L_x_71613 - _ZN2at6native27unrolled_elementwise_kernelIZNS0_50_GLOBAL__N__2680c7bb_12_PowKernel_cu_140f0503_289629pow_tensor_scalar_kernel_implIN3c104HalfES5_EEvRNS_18TensorIteratorBaseET0_EUlS5_E0_St5arrayIPcLm2EELi4E23TrivialOffsetCalculatorILi1EjESE_NS0_6memory15LoadWithoutCastENSF_16StoreWithoutCastEEEviT_S8_T2_T3_T4_T5_)
        .other          _ZN2at6native27unrolled_elementwise_kernelIZNS0_50_GLOBAL__N__2680c7bb_12_PowKernel_cu_140f0503_289629pow_tensor_scalar_kernel_implIN3c104HalfES5_EEvRNS_18TensorIteratorBaseET0_EUlS5_E0_St5arrayIPcLm2EELi4E23TrivialOffsetCalculatorILi1EjESE_NS0_6memory15LoadWithoutCastENSF_16StoreWithoutCastEEEviT_S8_T2_T3_T4_T5_,@"STO_CUDA_ENTRY STV_DEFAULT"
_ZN2at6native27unrolled_elementwise_kernelIZNS0_50_GLOBAL__N__2680c7bb_12_PowKernel_cu_140f0503_289629pow_tensor_scalar_kernel_implIN3c104HalfES5_EEvRNS_18TensorIteratorBaseET0_EUlS5_E0_St5arrayIPcLm2EELi4E23TrivialOffsetCalculatorILi1EjESE_NS0_6memory15LoadWithoutCastENSF_16StoreWithoutCastEEEviT_S8_T2_T3_T4_T5_:
.text._ZN2at6native27unrolled_elementwise_kernelIZNS0_50_GLOBAL__N__2680c7bb_12_PowKernel_cu_140f0503_289629pow_tensor_scalar_kernel_implIN3c104HalfES5_EEvRNS_18TensorIteratorBaseET0_EUlS5_E0_St5arrayIPcLm2EELi4E23TrivialOffsetCalculatorILi1EjESE_NS0_6memory15LoadWithoutCastENSF_16StoreWithoutCastEEEviT_S8_T2_T3_T4_T5_:
        /* <DEDUP_REMOVED lines=18> */
[----:B------:R0:W2:Y:S07]  /*0120*/  @!P0 LDG.E.U16 R10, desc[UR4][R14.64] ;  /* 0x000000040e0a8981 */ /* 0x0000ae000c1e1500 */
[----:B------:R-:W3:Y:S01]  /*0130*/  @!P3 LDC.64 R6, c[0x0][0x228] ;  /* 0x00008a00ff06bb82 */ /* 0x000ee20000000a00 */
[----:B------:R-:W-:Y:S01]  /*0140*/  @!P3 IMAD R21, R0, 0x200, R19 ;  /* 0x000002000015b824 */ /* 0x000fe200078e0213 */
[----:B------:R-:W-:Y:S02]  /*0150*/  PRMT R11, RZ, 0x7610, R11 ;  /* 0x00007610ff0b7816 */ /* 0x000fe4000000000b */
[----:B------:R-:W-:-:S02]  /*0160*/  PRMT R18, RZ, 0x7610, R18 ;  /* 0x00007610ff127816 */ /* 0x000fc40000000012 */
[----:B------:R-:W-:Y:S01]  /*0170*/  @!P3 IADD3 R19, R19, 0x80, RZ ;  /* 0x000000801313b810 */ /* 0x000fe20007ffe0ff */
[----:B-1----:R-:W-:-:S05]  /*0180*/  @!P1 IMAD.WIDE.U32 R12, R17, 0x2, R12 ;  /* 0x00000002110c9825 */ /* 0x002fca00078e000c */
[----:B------:R-:W4:Y:S01]  /*0190*/  @!P1 LDG.E.U16 R11, desc[UR4][R12.64] ;  /* 0x000000040c0b9981 */ /* 0x000f22000c1e1500 */
[----:B---3--:R-:W-:-:S05]  /*01a0*/  @!P3 IMAD.WIDE.U32 R6, R21, 0x2, R6 ;  /* 0x000000021506b825 */ /* 0x008fca00078e0006 */
[----:B------:R1:W3:Y:S01]  /*01b0*/  @!P3 LDG.E.U16 R18, desc[UR4][R6.64] ;  /* 0x000000040612b981 */ /* 0x0002e2000c1e1500 */
[-C--:B------:R-:W-:Y:S02]  /*01c0*/  ISETP.GE.AND P2, PT, R19, R2.reuse, PT ;  /* 0x000000021300720c */ /* 0x080fe40003f46270 */
[----:B------:R-:W-:Y:S01]  /*01d0*/  PRMT R8, RZ, 0x7610, R8 ;  /* 0x00007610ff087816 */ /* 0x000fe20000000008 */
[----:B0-----:R-:W-:Y:S01]  /*01e0*/  VIADD R15, R9, 0x100 ;  /* 0x00000100090f7836 */ /* 0x001fe20000000000 */
[----:B-1----:R-:W0:Y:S09]  /*01f0*/  @!P0 LDC.64 R6, c[0x0][0x220] ;  /* 0x00008800ff068b82 */ /* 0x002e320000000a00 */
[----:B------:R-:W1:Y:S01]  /*0200*/  @!P2 LDC.64 R16, c[0x0][0x228] ;  /* 0x00008a00ff10ab82 */ /* 0x000e620000000a00 */
[----:B------:R-:W-:Y:S01]  /*0210*/  @!P2 IMAD R19, R0, 0x200, R19 ;  /* 0x000002000013a824 */ /* 0x000fe200078e0213 */
[----:B------:R-:W-:-:S02]  /*0220*/  ISETP.GE.AND P3, PT, R15, R2, PT ;  /* 0x000000020f00720c */ /* 0x000fc40003f66270 */
[----:B------:R-:W-:-:S04]  /*0230*/  IADD3 R15, R9, 0x180, RZ ;  /* 0x00000180090f7810 */ /* 0x000fc80007ffe0ff */
[----:B------:R-:W-:Y:S01]  /*0240*/  ISETP.GE.AND P1, PT, R15, R2, PT ;  /* 0x000000020f00720c */ /* 0x000fe20003f26270 */
[----:B------:R-:W-:Y:S02]  /*0250*/  @!P0 IMAD R15, R0, 0x200, R9 ;  /* 0x00000200000f8824 */ /* 0x000fe400078e0209 */
[----:B-1----:R-:W-:Y:S01]  /*0260*/  @!P2 IMAD.WIDE.U32 R16, R19, 0x2, R16 ;  /* 0x000000021310a825 */ /* 0x002fe200078e0010 */
[----:B------:R-:W-:-:S04]  /*0270*/  IADD3 R19, R9, 0x80, RZ ;  /* 0x0000008009137810 */ /* 0x000fc80007ffe0ff */
[----:B------:R1:W5:Y:S01]  /*0280*/  @!P2 LDG.E.U16 R8, desc[UR4][R16.64] ;  /* 0x000000041008a981 */ /* 0x000362000c1e1500 */
[----:B------:R-:W-:Y:S01]  /*0290*/  ISETP.GE.AND P2, PT, R19, R2, PT ;  /* 0x000000021300720c */ /* 0x000fe20003f46270 */
[----:B0-----:R-:W-:Y:S01]  /*02a0*/  @!P0 IMAD.WIDE.U32 R6, R15, 0x2, R6 ;  /* 0x000000020f068825 */ /* 0x001fe200078e0006 */
[----:B------:R-:W-:-:S04]  /*02b0*/  @!P0 MOV R9, R19 ;  /* 0x0000001300098202 */ /* 0x000fc80000000f00 */
[----:B------:R-:W-:Y:S01]  /*02c0*/  ISETP.GE.AND P4, PT, R9, R2, PT ;  /* 0x000000020900720c */ /* 0x000fe20003f86270 */
[----:B------:R-:W-:Y:S01]  /*02d0*/  BSSY B0, `(.L_x_4579) ;  /* 0x0000020000007945 */ /* 0x000fe20003800000 */
[----:B--2---:R-:W-:-:S05]  /*02e0*/  @!P0 HADD2.F32 R10, -RZ, R10.H0_H0 ;  /* 0x2000000aff0a8230 */ /* 0x004fca0000004100 */
[----:B------:R-:W-:-:S05]  /*02f0*/  @!P0 FMUL.FTZ R12, R10, R10 ;  /* 0x0000000a0a0c8220 */ /* 0x000fca0000410000 */
[----:B------:R-:W-:-:S05]  /*0300*/  @!P0 F2FP.F16.F32.PACK_AB R12, RZ, R12 ;  /* 0x0000000cff0c823e */ /* 0x000fca00000000ff */
[----:B------:R-:W-:-:S05]  /*0310*/  @!P0 HADD2.F32 R13, -RZ, R12.H0_H0 ;  /* 0x2000000cff0d8230 */ /* 0x000fca0000004100 */
[----:B------:R-:W-:Y:S01]  /*0320*/  @!P0 FMUL.FTZ R13, R10, R13 ;  /* 0x0000000d0a0d8220 */ /* 0x000fe20000410000 */
[----:B----4-:R-:W-:-:S04]  /*0330*/  @!P2 HADD2.F32 R11, -RZ, R11.H0_H0 ;  /* 0x2000000bff0ba230 */ /* 0x010fc80000004100 */
[----:B------:R-:W-:Y:S01]  /*0340*/  @!P0 F2FP.F16.F32.PACK_AB R5, RZ, R13 ;  /* 0x0000000dff05823e */ /* 0x000fe200000000ff */
[----:B------:R-:W-:-:S04]  /*0350*/  @!P2 FMUL.FTZ R14, R11, R11 ;  /* 0x0000000b0b0ea220 */ /* 0x000fc80000410000 */
[----:B------:R1:W-:Y:S01]  /*0360*/  @!P0 STG.E.U16 desc[UR4][R6.64], R5 ;  /* 0x0000000506008986 */ /* 0x0003e2000c101504 */
[----:B---3--:R-:W-:-:S05]  /*0370*/  @!P3 HADD2.F32 R18, -RZ, R18.H0_H0 ;  /* 0x20000012ff12b230 */ /* 0x008fca0000004100 */
[----:B------:R-:W-:Y:S01]  /*0380*/  @!P3 FMUL.FTZ R12, R18, R18 ;  /* 0x00000012120cb220 */ /* 0x000fe20000410000 */
[----:B------:R-:W-:-:S04]  /*0390*/  @!P2 F2FP.F16.F32.PACK_AB R14, RZ, R14 ;  /* 0x0000000eff0ea23e */ /* 0x000fc800000000ff */
[----:B------:R-:W-:Y:S01]  /*03a0*/  @!P3 F2FP.F16.F32.PACK_AB R12, RZ, R12 ;  /* 0x0000000cff0cb23e */ /* 0x000fe200000000ff */
[----:B------:R-:W-:-:S04]  /*03b0*/  @!P2 HADD2.F32 R14, -RZ, R14.H0_H0 ;  /* 0x2000000eff0ea230 */ /* 0x000fc80000004100 */
[----:B------:R-:W-:Y:S02]  /*03c0*/  @!P3 HADD2.F32 R13, -RZ, R12.H0_H0 ;  /* 0x2000000cff0db230 */ /* 0x000fe40000004100 */
[----:B------:R-:W-:-:S03]  /*03d0*/  @!P2 FMUL.FTZ R14, R11, R14 ;  /* 0x0000000e0b0ea220 */ /* 0x000fc60000410000 */
[----:B------:R-:W-:Y:S02]  /*03e0*/  @!P3 FMUL.FTZ R13, R18, R13 ;  /* 0x0000000d120db220 */ /* 0x000fe40000410000 */
[----:B------:R-:W-:-:S03]  /*03f0*/  @!P2 F2FP.F16.F32.PACK_AB R4, RZ, R14 ;  /* 0x0000000eff04a23e */ /* 0x000fc600000000ff */
[----:B------:R-:W-:Y:S01]  /*0400*/  @!P3 F2FP.F16.F32.PACK_AB R3, RZ, R13 ;  /* 0x0000000dff03b23e */ /* 0x000fe200000000ff */
        /* <DEDUP_REMOVED lines=12> */
.L_x_4580:
[----:B------:R-:W-:Y:S05]  /*04d0*/  BSYNC B0 ;  /* 0x0000000000007941 */ /* 0x000fea0003800000 */
.L_x_4579:
[----:B------:R-:W-:Y:S01]  /*04e0*/  ISETP.GE.AND P0, PT, R9, R2, PT ;  /* 0x000000020900720c */ /* 0x000fe20003f06270 */
[----:B-----5:R-:W-:-:S05]  /*04f0*/  @!P1 HADD2.F32 R8, -RZ, R8.H0_H0 ;  /* 0x20000008ff089230 */ /* 0x020fca0000004100 */
[----:B0-----:R-:W-:-:S07]  /*0500*/  @!P1 FMUL.FTZ R4, R8, R8 ;  /* 0x0000000808049220 */ /* 0x001fce0000410000 */
[----:B------:R-:W-:Y:S05]  /*0510*/  @P0 EXIT ;  /* 0x000000000000094d */ /* 0x000fea0003800000 */
[----:B------:R-:W0:Y:S01]  /*0520*/  LDC.64 R2, c[0x0][0x220] ;  /* 0x00008800ff027b82 */ /* 0x000e220000000a00 */
[----:B------:R-:W-:Y:S02]  /*0530*/  @!P1 F2FP.F16.F32.PACK_AB R4, RZ, R4 ;  /* 0x00000004ff04923e */ /* 0x000fe400000000ff */
[----:B------:R-:W-:-:S03]  /*0540*/  LEA R9, R0, R9, 0x9 ;  /* 0x0000000900097211 */ /* 0x000fc600078e48ff */
[----:B------:R-:W-:-:S05]  /*0550*/  @!P1 HADD2.F32 R5, -RZ, R4.H0_H0 ;  /* 0x20000004ff059230 */ /* 0x000fca0000004100 */
[----:B------:R-:W-:-:S05]  /*0560*/  @!P1 FMUL.FTZ R5, R8, R5 ;  /* 0x0000000508059220 */ /* 0x000fca0000410000 */
[----:B------:R-:W-:Y:S01]  /*0570*/  @!P1 F2FP.F16.F32.PACK_AB R6, RZ, R5 ;  /* 0x00000005ff06923e */ /* 0x000fe200000000ff */
[----:B0-----:R-:W-:-:S05]  /*0580*/  IMAD.WIDE.U32 R2, R9, 0x2, R2 ;  /* 0x0000000209027825 */ /* 0x001fca00078e0002 */
[----:B------:R-:W-:Y:S01]  /*0590*/  STG.E.U16 desc[UR4][R2.64], R6 ;  /* 0x0000000602007986 */ /* 0x000fe2000c101504 */
[----:B------:R-:W-:Y:S05]  /*05a0*/  EXIT ;  /* 0x000000000000794d */ /* 0x000fea0003800000 */
.L_x_4581:
        /* <DEDUP_REMOVED lines=13> */
.L_x_71613:


//--------------------- .text._ZN2at6native29vectorized_elementwise_kernelILi2EZNS0_50_GLOBAL__N__2680c7bb_12_PowKernel_cu_140f0503_289629pow_tensor_scalar_kernel_implIN3c104HalfES5_EEvRNS_18TensorIteratorBaseET0_EUlS5_E0_St5arrayIPcLm2EEEEviS8_T1_ --------------------------
	.section	.text._ZN2at6native29vectorized_elementwise_kernelILi2EZNS0_50_GLOBAL__N__2680c7bb_12_PowKernel_cu_140f0503_289629pow_tensor_scalar_kernel_implIN3c104HalfES5_EEvRNS_18TensorIteratorBaseET0_EUlS5_E0_St5arrayIPcLm2EEEEviS8_T1_,"ax",@progbits
	.align	128
        .global         _ZN2at6native29vectorized_elementwise_kernelILi2EZNS0_50_GLOBAL__N__2680c7bb_12_PowKernel_cu_140f0503_289629pow_tensor_scalar_kernel_implIN3c104HalfES5_EEvRNS_18TensorIteratorBaseET0_EUlS5_E0_St5arrayIPcLm2EEEEviS8_T1_
        .type           _ZN2at6native29vectorized_elementwise_kernelILi2EZNS0_50_GLOBAL__N__2680c7bb_12_PowKernel_cu_140f0503_289629pow_tensor_scalar_kernel_implIN3c104HalfES5_EEvRNS_18TensorIteratorBaseET0_EUlS5_E0_St5arrayIPcLm2EEEEviS8_T1_,@function
        .size           _ZN2at6native29vectorized_elementwise_kernelILi2EZNS0_50_GLOBAL__N__2680c7bb_12_PowKernel_cu_140f0503_289629pow_tensor_scalar_kernel_implIN3c104HalfES5_EEvRNS_18TensorIteratorBaseET0_EUlS5_E0_St5arrayIPcLm2EEEEviS8_T1_,(.L_x_71614 - _ZN2at6native29vectorized_elementwise_kernelILi2EZNS0_50_GLOBAL__N__2680c7bb_12_PowKernel_cu_140f0503_289629pow_tensor_scalar_kernel_implIN3c104HalfES5_EEvRNS_18TensorIteratorBaseET0_EUlS5_E0_St5arrayIPcLm2EEEEviS8_T1_)
        .other          _ZN2at6native29vectorized_elementwise_kernelILi2EZNS0_50_GLOBAL__N__2680c7bb_12_PowKernel_cu_140f0503_289629pow_tensor_scalar_kernel_implIN3c104HalfES5_EEvRNS_18TensorIteratorBaseET0_EUlS5_E0_St5arrayIPcLm2EEEEviS8_T1_,@"STO_CUDA_ENTRY STV_DEFAULT"
_ZN2at6native29vectorized_elementwise_kernelILi2EZNS0_50_GLOBAL__N__2680c7bb_12_PowKernel_cu_140f0503_289629pow_tensor_scalar_kernel_implIN3c104HalfES5_EEvRNS_18TensorIteratorBaseET0_EUlS5_E0_St5arrayIPcLm2EEEEviS8_T1_:
.text._ZN2at6native29vectorized_elementwise_kernelILi2EZNS0_50_GLOBAL__N__2680c7bb_12_PowKernel_cu_140f0503_289629pow_tensor_scalar_kernel_implIN3c104HalfES5_EEvRNS_18TensorIteratorBaseET0_EUlS5_E0_St5arrayIPcLm2EEEEviS8_T1_:
        /* <DEDUP_REMOVED lines=15> */
[----:B------:R1:W4:Y:S04]  /*00f0*/  LDG.E R14, desc[UR4][R6.64+0x400] ;  /* 0x00040004060e7981 */ /* 0x000328000c1e1900 */
[----:B------:R-:W1:Y:S01]  /*0100*/  LDG.E R15, desc[UR4][R6.64+0x600] ;  /* 0x00060004060f7981 */ /* 0x000e62000c1e1900 */
[----:B0-----:R-:W-:-:S04]  /*0110*/  IMAD.WIDE.U32 R2, R0, 0x2, R2 ;  /* 0x0000000200027825 */ /* 0x001fc800078e0002 */
[----:B------:R-:W-:-:S04]  /*0120*/  IMAD.WIDE R2, R4, 0x4, R2 ;  /* 0x0000000404027825 */ /* 0x000fc800078e0202 */
[--C-:B--2---:R-:W-:Y:S02]  /*0130*/  HADD2.F32 R5, -RZ, R9.reuse.H0_H0 ;  /* 0x20000009ff057230 */ /* 0x104fe40000004100 */
[----:B------:R-:W-:Y:S02]  /*0140*/  HADD2.F32 R9, -RZ, R9.H1_H1 ;  /* 0x30000009ff097230 */ /* 0x000fe40000004100 */
[----:B---3--:R-:W-:Y:S02]  /*0150*/  HADD2.F32 R11, -RZ, R13.H0_H0 ;  /* 0x2000000dff0b7230 */ /* 0x008fe40000004100 */
[----:B------:R-:W-:Y:S01]  /*0160*/  FMUL.FTZ R8, R5, R5 ;  /* 0x0000000505087220 */ /* 0x000fe20000410000 */
[----:B------:R-:W-:Y:S02]  /*0170*/  FMUL.FTZ R10, R9, R9 ;  /* 0x00000009090a7220 */ /* 0x000fe40000410000 */
[----:B------:R-:W-:Y:S02]  /*0180*/  FMUL.FTZ R12, R11, R11 ;  /* 0x0000000b0b0c7220 */ /* 0x000fe40000410000 */
[----:B------:R-:W-:-:S02]  /*0190*/  F2FP.F16.F32.PACK_AB R8, RZ, R8 ;  /* 0x00000008ff08723e */ /* 0x000fc400000000ff */
[----:B------:R-:W-:Y:S01]  /*01a0*/  F2FP.F16.F32.PACK_AB R10, RZ, R10 ;  /* 0x0000000aff0a723e */ /* 0x000fe200000000ff */
[--C-:B-1----:R-:W-:Y:S01]  /*01b0*/  HADD2.F32 R7, -RZ, R15.reuse.H1_H1 ;  /* 0x3000000fff077230 */ /* 0x102fe20000004100 */
[----:B------:R-:W-:Y:S01]  /*01c0*/  F2FP.F16.F32.PACK_AB R12, RZ, R12 ;  /* 0x0000000cff0c723e */ /* 0x000fe200000000ff */
[----:B------:R-:W-:Y:S02]  /*01d0*/  HADD2.F32 R8, -RZ, R8.H0_H0 ;  /* 0x20000008ff087230 */ /* 0x000fe40000004100 */
[----:B------:R-:W-:Y:S02]  /*01e0*/  HADD2.F32 R6, -RZ, R10.H0_H0 ;  /* 0x2000000aff067230 */ /* 0x000fe40000004100 */
[----:B------:R-:W-:Y:S01]  /*01f0*/  FMUL.FTZ R16, R7, R7 ;  /* 0x0000000707107220 */ /* 0x000fe20000410000 */
[----:B------:R-:W-:Y:S02]  /*0200*/  HADD2.F32 R12, -RZ, R12.H0_H0 ;  /* 0x2000000cff0c7230 */ /* 0x000fe40000004100 */
[----:B------:R-:W-:Y:S01]  /*0210*/  FMUL.FTZ R5, R5, R8 ;  /* 0x0000000805057220 */ /* 0x000fe20000410000 */
[----:B------:R-:W-:-:S02]  /*0220*/  HADD2.F32 R8, -RZ, R15.H0_H0 ;  /* 0x2000000fff087230 */ /* 0x000fc40000004100 */
[----:B------:R-:W-:Y:S01]  /*0230*/  FMUL.FTZ R6, R9, R6 ;  /* 0x0000000609067220 */ /* 0x000fe20000410000 */
[----:B------:R-:W-:Y:S02]  /*0240*/  HADD2.F32 R9, -RZ, R13.H1_H1 ;  /* 0x3000000dff097230 */ /* 0x000fe40000004100 */
[----:B------:R-:W-:Y:S01]  /*0250*/  FMUL.FTZ R0, R11, R12 ;  /* 0x0000000c0b007220 */ /* 0x000fe20000410000 */
[--C-:B----4-:R-:W-:Y:S02]  /*0260*/  HADD2.F32 R11, -RZ, R14.reuse.H0_H0 ;  /* 0x2000000eff0b7230 */ /* 0x110fe40000004100 */
[----:B------:R-:W-:Y:S01]  /*0270*/  FMUL.FTZ R15, R8, R8 ;  /* 0x00000008080f7220 */ /* 0x000fe20000410000 */
[----:B------:R-:W-:Y:S02]  /*0280*/  HADD2.F32 R13, -RZ, R14.H1_H1 ;  /* 0x3000000eff0d7230 */ /* 0x000fe40000004100 */
[----:B------:R-:W-:Y:S01]  /*0290*/  FMUL.FTZ R10, R9, R9 ;  /* 0x00000009090a7220 */ /* 0x000fe20000410000 */
[----:B------:R-:W-:Y:S01]  /*02a0*/  F2FP.F16.F32.PACK_AB R16, RZ, R16 ;  /* 0x00000010ff10723e */ /* 0x000fe200000000ff */
[----:B------:R-:W-:Y:S01]  /*02b0*/  FMUL.FTZ R12, R11, R11 ;  /* 0x0000000b0b0c7220 */ /* 0x000fe20000410000 */
[----:B------:R-:W-:Y:S01]  /*02c0*/  F2FP.F16.F32.PACK_AB R15, RZ, R15 ;  /* 0x0000000fff0f723e */ /* 0x000fe200000000ff */
[----:B------:R-:W-:Y:S01]  /*02d0*/  FMUL.FTZ R14, R13, R13 ;  /* 0x0000000d0d0e7220 */ /* 0x000fe20000410000 */
[----:B------:R-:W-:Y:S01]  /*02e0*/  F2FP.F16.F32.PACK_AB R10, RZ, R10 ;  /* 0x0000000aff0a723e */ /* 0x000fe200000000ff */
[----:B------:R-:W-:Y:S01]  /*02f0*/  HADD2.F32 R16, -RZ, R16.H0_H0 ;  /* 0x20000010ff107230 */ /* 0x000fe20000004100 */
[----:B------:R-:W-:Y:S01]  /*0300*/  F2FP.F16.F32.PACK_AB R12, RZ, R12 ;  /* 0x0000000cff0c723e */ /* 0x000fe200000000ff */
[----:B------:R-:W-:Y:S01]  /*0310*/  HADD2.F32 R15, -RZ, R15.H0_H0 ;  /* 0x2000000fff0f7230 */ /* 0x000fe20000004100 */
[----:B------:R-:W-:Y:S01]  /*0320*/  F2FP.F16.F32.PACK_AB R14, RZ, R14 ;  /* 0x0000000eff0e723e */ /* 0x000fe200000000ff */
[----:B------:R-:W-:-:S02]  /*0330*/  HADD2.F32 R10, -RZ, R10.H0_H0 ;  /* 0x2000000aff0a7230 */ /* 0x000fc40000004100 */
[----:B------:R-:W-:Y:S01]  /*0340*/  FMUL.FTZ R16, R7, R16 ;  /* 0x0000001007107220 */ /* 0x000fe20000410000 */
[----:B------:R-:W-:Y:S02]  /*0350*/  HADD2.F32 R12, -RZ, R12.H0_H0 ;  /* 0x2000000cff0c7230 */ /* 0x000fe40000004100 */
[----:B------:R-:W-:Y:S01]  /*0360*/  FMUL.FTZ R15, R8, R15 ;  /* 0x0000000f080f7220 */ /* 0x000fe20000410000 */
[----:B------:R-:W-:Y:S02]  /*0370*/  HADD2.F32 R14, -RZ, R14.H0_H0 ;  /* 0x2000000eff0e7230 */ /* 0x000fe40000004100 */
[----:B------:R-:W-:Y:S01]  /*0380*/  FMUL.FTZ R9, R9, R10 ;  /* 0x0000000a09097220 */ /* 0x000fe20000410000 */
[----:B------:R-:W-:Y:S01]  /*0390*/  F2FP.F16.F32.PACK_AB R5, R6, R5 ;  /* 0x000000050605723e */ /* 0x000fe200000000ff */
[----:B------:R-:W-:Y:S01]  /*03a0*/  FMUL.FTZ R12, R11, R12 ;  /* 0x0000000c0b0c7220 */ /* 0x000fe20000410000 */
[----:B------:R-:W-:Y:S01]  /*03b0*/  F2FP.F16.F32.PACK_AB R15, R16, R15 ;  /* 0x0000000f100f723e */ /* 0x000fe200000000ff */
[----:B------:R-:W-:Y:S01]  /*03c0*/  FMUL.FTZ R13, R13, R14 ;  /* 0x0000000e0d0d7220 */ /* 0x000fe20000410000 */
[----:B------:R-:W-:Y:S01]  /*03d0*/  F2FP.F16.F32.PACK_AB R9, R9, R0 ;  /* 0x000000000909723e */ /* 0x000fe200000000ff */
[----:B------:R-:W-:Y:S03]  /*03e0*/  STG.E desc[UR4][R2.64], R5 ;  /* 0x0000000502007986 */ /* 0x000fe6000c101904 */
[----:B------:R-:W-:Y:S01]  /*03f0*/  F2FP.F16.F32.PACK_AB R13, R13, R12 ;  /* 0x0000000c0d0d723e */ /* 0x000fe200000000ff */
[----:B------:R-:W-:Y:S04]  /*0400*/  STG.E desc[UR4][R2.64+0x200], R9 ;  /* 0x0002000902007986 */ /* 0x000fe8000c101904 */
[----:B------:R-:W-:Y:S04]  /*0410*/  STG.E desc[UR4][R2.64+0x400], R13 ;  /* 0x0004000d02007986 */ /* 0x000fe8000c101904 */
[----:B------:R-:W-:Y:S01]  /*0420*/  STG.E desc[UR4][R2.64+0x600], R15 ;  /* 0x0006000f02007986 */ /* 0x000fe2000c101904 */
[----:B------:R-:W-:Y:S05]  /*0430*/  EXIT ;  /* 0x000000000000794d */ /* 0x000fea0003800000 */
.L_x_4582:
[----:B------:R-:W0:Y:S01]  /*0440*/  S2R R3, SR_TID.X ;  /* 0x0000000000037919 */ /* 0x000e220000002100 */
[----:B------:R-:W-:Y:S02]  /*0450*/  PRMT R20, RZ, 0x7610, R20 ;  /* 0x00007610ff147816 */ /* 0x000fe40000000014 */
[----:B0-----:R-:W-:Y:S02]  /*0460*/  ISETP.GE.AND P0, PT, R3, R2, PT ;  /* 0x000000020300720c */ /* 0x001fe40003f06270 */
[----:B------:R-:W-:-:S11]  /*0470*/  MOV R11, R3 ;  /* 0x00000003000b7202 */ /* 0x000fd60000000f00 */
[----:B------:R-:W-:Y:S01]  /*0480*/  @!P0 IADD3 R11, R3, 0x80, RZ ;  /* 0x00000080030b8810 */ /* 0x000fe20007ffe0ff */
[----:B------:R-:W0:Y:S01]  /*0490*/  @!P0 LDC.64 R14, c[0x0][0x228] ;  /* 0x00008a00ff0e8b82 */ /* 0x000e220000000a00 */
[----:B------:R-:W-:Y:S02]  /*04a0*/  PRMT R28, RZ, 0x7610, R28 ;  /* 0x00007610ff1c7816 */ /* 0x000fe4000000001c */
[----:B------:R-:W-:Y:S02]  /*04b0*/  ISETP.GE.AND P6, PT, R11, R2, PT ;  /* 0x000000020b00720c */ /* 0x000fe40003fc6270 */
[----:B------:R-:W-:-:S11]  /*04c0*/  @!P0 IADD3 R16, R0, R3, RZ ;  /* 0x0000000300108210 */ /* 0x000fd60007ffe0ff */
[----:B------:R-:W-:Y:S01]  /*04d0*/  @!P6 IADD3 R27, R0, R11, RZ ;  /* 0x0000000b001be210 */ /* 0x000fe20007ffe0ff */
[----:B------:R-:W-:Y:S01]  /*04e0*/  @!P6 VIADD R11, R11, 0x80 ;  /* 0x000000800b0be836 */ /* 0x000fe20000000000 */
[----:B------:R-:W1:Y:S04]  /*04f0*/  @!P6 LDC.64 R18, c[0x0][0x228] ;  /* 0x00008a00ff12eb82 */ /* 0x000e680000000a00 */
[----:B------:R-:W-:-:S13]  /*0500*/  ISETP.GE.AND P5, PT, R11, R2, PT ;  /* 0x000000020b00720c */ /* 0x000fda0003fa6270 */
[----:B------:R-:W-:Y:S01]  /*0510*/  @!P5 IADD3 R29, R0, R11, RZ ;  /* 0x0000000b001dd210 */ /* 0x000fe20007ffe0ff */
[----:B------:R-:W2:Y:S01]  /*0520*/  @!P5 LDC.64 R12, c[0x0][0x228] ;  /* 0x00008a00ff0cdb82 */ /* 0x000ea20000000a00 */
[----:B------:R-:W-:-:S04]  /*0530*/  @!P5 IADD3 R11, R11, 0x80, RZ ;  /* 0x000000800b0bd810 */ /* 0x000fc80007ffe0ff */
[----:B------:R-:W-:Y:S01]  /*0540*/  ISETP.GE.AND P4, PT, R11, R2, PT ;  /* 0x000000020b00720c */ /* 0x000fe20003f86270 */
[----:B-1----:R-:W-:-:S05]  /*0550*/  @!P6 IMAD.WIDE.U32 R18, R27, 0x2, R18 ;  /* 0x000000021b12e825 */ /* 0x002fca00078e0012 */
[----:B------:R-:W3:Y:S07]  /*0560*/  @!P6 LDG.E.U16 R20, desc[UR4][R18.64] ;  /* 0x000000041214e981 */ /* 0x000eee000c1e1500 */
[----:B------:R-:W-:Y:S01]  /*0570*/  @!P4 IADD3 R17, R0, R11, RZ ;  /* 0x0000000b0011c210 */ /* 0x000fe20007ffe0ff */
[----:B------:R-:W1:Y:S01]  /*0580*/  @!P4 LDC.64 R24, c[0x0][0x228] ;  /* 0x00008a00ff18cb82 */ /* 0x000e620000000a00 */
[----:B------:R-:W-:-:S04]  /*0590*/  @!P4 IADD3 R11, R11, 0x80, RZ ;  /* 0x000000800b0bc810 */ /* 0x000fc80007ffe0ff */
[----:B------:R-:W-:-:S13]  /*05a0*/  ISETP.GE.AND P3, PT, R11, R2, PT ;  /* 0x000000020b00720c */ /* 0x000fda0003f66270 */
[----:B------:R-:W-:Y:S01]  /*05b0*/  @!P3 IMAD.IADD R21, R0, 0x1, R11 ;  /* 0x000000010015b824 */ /* 0x000fe200078e020b */
[----:B------:R-:W-:-:S04]  /*05c0*/  @!P3 IADD3 R11, R11, 0x80, RZ ;  /* 0x000000800b0bb810 */ /* 0x000fc80007ffe0ff */
[----:B------:R-:W-:-:S13]  /*05d0*/  ISETP.GE.AND P2, PT, R11, R2, PT ;  /* 0x000000020b00720c */ /* 0x000fda0003f46270 */
[----:B------:R-:W-:Y:S02]  /*05e0*/  @!P2 IADD3 R23, R0, R11, RZ ;  /* 0x0000000b0017a210 */ /* 0x000fe40007ffe0ff */
[----:B------:R-:W-:-:S04]  /*05f0*/  @!P2 IADD3 R11, R11, 0x80, RZ ;  /* 0x000000800b0ba810 */ /* 0x000fc80007ffe0ff */
[----:B------:R-:W-:Y:S01]  /*0600*/  ISETP.GE.AND P1, PT, R11, R2, PT ;  /* 0x000000020b00720c */ /* 0x000fe20003f26270 */
[----:B--2---:R-:W-:Y:S01]  /*0610*/  @!P5 IMAD.WIDE.U32 R12, R29, 0x2, R12 ;  /* 0x000000021d0cd825 */ /* 0x004fe200078e000c */
[----:B------:R-:W-:-:S04]  /*0620*/  PRMT R26, RZ, 0x7610, R26 ;  /* 0x00007610ff1a7816 */ /* 0x000fc8000000001a */
[----:B------:R2:W4:Y:S07]  /*0630*/  @!P5 LDG.E.U16 R28, desc[UR4][R12.64] ;  /* 0x000000040c1cd981 */ /* 0x00052e000c1e1500 */
[----:B------:R-:W-:Y:S01]  /*0640*/  @!P1 IMAD.IADD R27, R0, 0x1, R11 ;  /* 0x00000001001b9824 */ /* 0x000fe200078e020b */
[----:B------:R-:W-:Y:S01]  /*0650*/  @!P1 IADD3 R11, R11, 0x80, RZ ;  /* 0x000000800b0b9810 */ /* 0x000fe20007ffe0ff */
[----:B0-----:R-:W-:Y:S01]  /*0660*/  @!P0 IMAD.WIDE.U32 R14, R16, 0x2, R14 ;  /* 0x00000002100e8825 */ /* 0x001fe200078e000e */
[----:B--2---:R-:W0:Y:S02]  /*0670*/  @!P3 LDC.64 R12, c[0x0][0x228] ;  /* 0x00008a00ff0cbb82 */ /* 0x004e240000000a00 */
[----:B------:R-:W-:Y:S01]  /*0680*/  ISETP.GE.AND P6, PT, R11, R2, PT ;  /* 0x000000020b00720c */ /* 0x000fe20003fc6270 */
[----:B-1----:R-:W-:Y:S01]  /*0690*/  @!P4 IMAD.WIDE.U32 R24, R17, 0x2, R24 ;  /* 0x000000021118c825 */ /* 0x002fe200078e0018 */
[----:B------:R1:W2:Y:S04]  /*06a0*/  @!P0 LDG.E.U16 R26, desc[UR4][R14.64] ;  /* 0x000000040e1a8981 */ /* 0x0002a8000c1e1500 */
[----:B------:R-:W5:Y:S08]  /*06b0*/  @!P1 LDC.64 R16, c[0x0][0x228] ;  /* 0x00008a00ff109b82 */ /* 0x000f700000000a00 */
[----:B-1----:R-:W1:Y:S08]  /*06c0*/  @!P2 LDC.64 R14, c[0x0][0x228] ;  /* 0x00008a00ff0eab82 */ /* 0x002e700000000a00 */
[----:B------:R-:W1:Y:S01]  /*06d0*/  @!P6 LDC.64 R18, c[0x0][0x228] ;  /* 0x00008a00ff12eb82 */ /* 0x000e620000000a00 */
[----:B------:R-:W-:Y:S01]  /*06e0*/  @!P6 IADD3 R11, R0, R11, RZ ;  /* 0x0000000b000be210 */ /* 0x000fe20007ffe0ff */
[----:B0-----:R-:W-:Y:S01]  /*06f0*/  @!P3 IMAD.WIDE.U32 R12, R21, 0x2, R12 ;  /* 0x00000002150cb825 */ /* 0x001fe200078e000c */
[----:B------:R-:W-:-:S02]  /*0700*/  PRMT R29, RZ, 0x7610, R29 ;  /* 0x00007610ff1d7816 */ /* 0x000fc4000000001d */
[----:B------:R-:W-:Y:S01]  /*0710*/  PRMT R21, RZ, 0x7610, R21 ;  /* 0x00007610ff157816 */ /* 0x000fe20000000015 */
[----:B-----5:R-:W-:Y:S01]  /*0720*/  @!P1 IMAD.WIDE.U32 R16, R27, 0x2, R16 ;  /* 0x000000021b109825 */ /* 0x020fe200078e0010 */
[----:B------:R-:W-:Y:S02]  /*0730*/  PRMT R27, RZ, 0x7610, R27 ;  /* 0x00007610ff1b7816 */ /* 0x000fe4000000001b */
[----:B------:R0:W5:Y:S04]  /*0740*/  @!P4 LDG.E.U16 R29, desc[UR4][R24.64] ;  /* 0x00000004181dc981 */ /* 0x000168000c1e1500 */
[----:B------:R-:W5:Y:S01]  /*0750*/  @!P1 LDG.E.U16 R21, desc[UR4][R16.64] ;  /* 0x0000000410159981 */ /* 0x000f62000c1e1500 */
[----:B-1----:R-:W-:Y:S01]  /*0760*/  @!P2 IMAD.WIDE.U32 R14, R23, 0x2, R14 ;  /* 0x00000002170ea825 */ /* 0x002fe200078e000e */
[----:B------:R-:W-:-:S02]  /*0770*/  PRMT R23, RZ, 0x7610, R23 ;  /* 0x00007610ff177816 */ /* 0x000fc40000000017 */
[----:B------:R1:W5:Y:S01]  /*0780*/  @!P3 LDG.E.U16 R27, desc[UR4][R12.64] ;  /* 0x000000040c1bb981 */ /* 0x000362000c1e1500 */
[----:B------:R-:W-:Y:S01]  /*0790*/  @!P6 IMAD.WIDE.U32 R18, R11, 0x2, R18 ;  /* 0x000000020b12e825 */ /* 0x000fe200078e0012 */
[----:B------:R-:W-:Y:S02]  /*07a0*/  PRMT R11, RZ, 0x7610, R11 ;  /* 0x00007610ff0b7816 */ /* 0x000fe4000000000b */
[----:B0-----:R-:W-:Y:S01]  /*07b0*/  IADD3 R25, R3, 0x100, RZ ;  /* 0x0000010003197810 */ /* 0x001fe20007ffe0ff */
[----:B-1----:R-:W0:Y:S01]  /*07c0*/  @!P0 LDC.64 R12, c[0x0][0x220] ;  /* 0x00008800ff0c8b82 */ /* 0x002e220000000a00 */
[----:B------:R-:W5:Y:S04]  /*07d0*/  @!P6 LDG.E.U16 R23, desc[UR4][R18.64] ;  /* 0x000000041217e981 */ /* 0x000f68000c1e1500 */
[----:B------:R1:W5:Y:S01]  /*07e0*/  @!P2 LDG.E.U16 R11, desc[UR4][R14.64] ;  /* 0x000000040e0ba981 */ /* 0x000362000c1e1500 */
[----:B------:R-:W-:-:S02]  /*07f0*/  ISETP.GE.AND P6, PT, R25, R2, PT ;  /* 0x000000021900720c */ /* 0x000fc40003fc6270 */
[----:B------:R-:W-:-:S04]  /*0800*/  IADD3 R25, R3, 0x80, RZ ;  /* 0x0000008003197810 */ /* 0x000fc80007ffe0ff */
[----:B------:R-:W-:Y:S02]  /*0810*/  ISETP.GE.AND P1, PT, R25, R2, PT ;  /* 0x000000021900720c */ /* 0x000fe40003f26270 */
[C---:B------:R-:W-:Y:S01]  /*0820*/  IADD3 R17, R3.reuse, 0x200, RZ ;  /* 0x0000020003117810 */ /* 0x040fe20007ffe0ff */
[----:B------:R-:W-:-:S03]  /*0830*/  VIADD R24, R3, 0x180 ;  /* 0x0000018003187836 */ /* 0x000fc60000000000 */
[-C--:B------:R-:W-:Y:S02]  /*0840*/  ISETP.GE.AND P3, PT, R17, R2.reuse, PT ;  /* 0x000000021100720c */ /* 0x080fe40003f66270 */
[----:B------:R-:W-:Y:S02]  /*0850*/  IADD3 R17, R3, 0x280, RZ ;  /* 0x0000028003117810 */ /* 0x000fe40007ffe0ff */
[-C--:B------:R-:W-:Y:S02]  /*0860*/  ISETP.GE.AND P2, PT, R24, R2.reuse, PT ;  /* 0x000000021800720c */ /* 0x080fe40003f46270 */
[----:B------:R-:W-:Y:S02]  /*0870*/  ISETP.GE.AND P4, PT, R17, R2, PT ;  /* 0x000000021100720c */ /* 0x000fe40003f86270 */
[----:B------:R-:W-:-:S05]  /*0880*/  @!P0 IADD3 R17, R0, R3, RZ ;  /* 0x0000000300118210 */ /* 0x000fca0007ffe0ff */
[----:B0-----:R-:W-:Y:S01]  /*0890*/  @!P0 IMAD.WIDE.U32 R12, R17, 0x2, R12 ;  /* 0x00000002110c8825 */ /* 0x001fe200078e000c */
[----:B------:R-:W-:Y:S04]  /*08a0*/  BSSY B0, `(.L_x_4583) ;  /* 0x0000063000007945 */ /* 0x000fe80003800000 */
[----:B------:R-:W-:Y:S01]  /*08b0*/  BSSY B1, `(.L_x_4584) ;  /* 0x000005b000017945 */ /* 0x000fe20003800000 */
[----:B---3--:R-:W-:Y:S02]  /*08c0*/  @!P1 HADD2.F32 R20, -RZ, R20.H0_H0 ;  /* 0x20000014ff149230 */ /* 0x008fe40000004100 */
[----:B----4-:R-:W-:-:S05]  /*08d0*/  @!P6 HADD2.F32 R28, -RZ, R28.H0_H0 ;  /* 0x2000001cff1ce230 */ /* 0x010fca0000004100 */
[----:B-1----:R-:W-:-:S05]  /*08e0*/  @!P6 FMUL.FTZ R15, R28, R28 ;  /* 0x0000001c1c0fe220 */ /* 0x002fca0000410000 */
[----:B------:R-:W-:Y:S01]  /*08f0*/  @!P6 F2FP.F16.F32.PACK_AB R16, RZ, R15 ;  /* 0x0000000fff10e23e */ /* 0x000fe200000000ff */
[----:B--2---:R-:W-:Y:S01]  /*0900*/  @!P0 HADD2.F32 R26, -RZ, R26.H0_H0 ;  /* 0x2000001aff1a8230 */ /* 0x004fe20000004100 */
[----:B------:R-:W-:-:S03]  /*0910*/  IADD3 R15, R3, 0x380, RZ ;  /* 0x00000380030f7810 */ /* 0x000fc60007ffe0ff */
[----:B------:R-:W-:Y:S02]  /*0920*/  @!P6 HADD2.F32 R16, -RZ, R16.H0_H0 ;  /* 0x20000010ff10e230 */ /* 0x000fe40000004100 */
[----:B------:R-:W-:Y:S01]  /*0930*/  @!P0 FMUL.FTZ R14, R26, R26 ;  /* 0x0000001a1a0e8220 */ /* 0x000fe20000410000 */
[----:B------:R-:W-:Y:S02]  /*0940*/  ISETP.GE.AND P5, PT, R15, R2, PT ;  /* 0x000000020f00720c */ /* 0x000fe40003fa6270 */
[----:B------:R-:W-:Y:S01]  /*0950*/  @!P6 FMUL.FTZ R16, R28, R16 ;  /* 0x000000101c10e220 */ /* 0x000fe20000410000 */
[----:B------:R-:W-:Y:S01]  /*0960*/  VIADD R15, R3, 0x300 ;  /* 0x00000300030f7836 */ /* 0x000fe20000000000 */
[----:B------:R-:W-:-:S03]  /*0970*/  @!P0 F2FP.F16.F32.PACK_AB R14, RZ, R14 ;  /* 0x0000000eff0e823e */ /* 0x000fc600000000ff */
[----:B------:R-:W-:Y:S02]  /*0980*/  @!P6 F2FP.F16.F32.PACK_AB R4, RZ, R16 ;  /* 0x00000010ff04e23e */ /* 0x000fe400000000ff */
[----:B------:R-:W-:Y:S01]  /*0990*/  ISETP.GE.AND P6, PT, R15, R2, PT ;  /* 0x000000020f00720c */ /* 0x000fe20003fc6270 */
[----:B------:R-:W-:Y:S02]  /*09a0*/  @!P0 HADD2.F32 R19, -RZ, R14.H0_H0 ;  /* 0x2000000eff138230 */ /* 0x000fe40000004100 */
[----:B------:R-:W-:-:S03]  /*09b0*/  @!P1 FMUL.FTZ R14, R20, R20 ;  /* 0x00000014140e9220 */ /* 0x000fc60000410000 */
[----:B------:R-:W-:Y:S02]  /*09c0*/  @!P0 FMUL.FTZ R19, R26, R19 ;  /* 0x000000131a138220 */ /* 0x000fe40000410000 */
[----:B------:R-:W-:-:S03]  /*09d0*/  @!P1 F2FP.F16.F32.PACK_AB R14, RZ, R14 ;  /* 0x0000000eff0e923e */ /* 0x000fc600000000ff */
[----:B------:R-:W-:Y:S02]  /*09e0*/  @!P0 F2FP.F16.F32.PACK_AB R22, RZ, R19 ;  /* 0x00000013ff16823e */ /* 0x000fe400000000ff */
[----:B------:R-:W-:Y:S02]  /*09f0*/  @!P1 HADD2.F32 R15, -RZ, R14.H0_H0 ;  /* 0x2000000eff0f9230 */ /* 0x000fe40000004100 */
[----:B-----5:R-:W-:Y:S02]  /*0a00*/  @!P2 HADD2.F32 R29, -RZ, R29.H0_H0 ;  /* 0x2000001dff1da230 */ /* 0x020fe40000004100 */
[----:B------:R-:W-:Y:S02]  /*0a10*/  @!P6 HADD2.F32 R21, -RZ, R21.H0_H0 ;  /* 0x20000015ff15e230 */ /* 0x000fe40000004100 */
[----:B------:R-:W-:Y:S01]  /*0a20*/  @!P3 HADD2.F32 R27, -RZ, R27.H0_H0 ;  /* 0x2000001bff1bb230 */ /* 0x000fe20000004100 */
[----:B------:R0:W-:Y:S01]  /*0a30*/  @!P0 STG.E.U16 desc[UR4][R12.64], R22 ;  /* 0x000000160c008986 */ /* 0x0001e2000c101504 */
[----:B------:R-:W-:Y:S01]  /*0a40*/  @!P1 FMUL.FTZ R20, R20, R15 ;  /* 0x0000000f14149220 */ /* 0x000fe20000410000 */
[----:B------:R-:W-:Y:S01]  /*0a50*/  @!P2 FMUL.FTZ R14, R29, R29 ;  /* 0x0000001d1d0ea220 */ /* 0x000fe20000410000 */
[----:B------:R-:W-:Y:S01]  /*0a60*/  @!P0 MOV R3, R25 ;  /* 0x0000001900038202 */ /* 0x000fe20000000f00 */
[----:B------:R-:W-:Y:S01]  /*0a70*/  @!P3 FMUL.FTZ R15, R27, R27 ;  /* 0x0000001b1b0fb220 */ /* 0x000fe20000410000 */
[----:B------:R-:W-:-:S02]  /*0a80*/  @!P5 HADD2.F32 R23, -RZ, R23.H0_H0 ;  /* 0x20000017ff17d230 */ /* 0x000fc40000004100 */
[----:B------:R-:W-:Y:S02]  /*0a90*/  @!P4 HADD2.F32 R11, -RZ, R11.H0_H0 ;  /* 0x2000000bff0bc230 */ /* 0x000fe40000004100 */
[----:B0-----:R-:W-:Y:S01]  /*0aa0*/  @!P6 FMUL.FTZ R12, R21, R21 ;  /* 0x00000015150ce220 */ /* 0x001fe20000410000 */
[----:B------:R-:W-:Y:S02]  /*0ab0*/  @!P5 FMUL.FTZ R17, R23, R23 ;  /* 0x000000171711d220 */ /* 0x000fe40000410000 */
[----:B------:R-:W-:Y:S01]  /*0ac0*/  @!P4 FMUL.FTZ R16, R11, R11 ;  /* 0x0000000b0b10c220 */ /* 0x000fe20000410000 */
[----:B------:R-:W-:Y:S02]  /*0ad0*/  @!P2 F2FP.F16.F32.PACK_AB R14, RZ, R14 ;  /* 0x0000000eff0ea23e */ /* 0x000fe400000000ff */
[----:B------:R-:W-:Y:S02]  /*0ae0*/  @!P3 F2FP.F16.F32.PACK_AB R15, RZ, R15 ;  /* 0x0000000fff0fb23e */ /* 0x000fe400000000ff */
[----:B------:R-:W-:-:S02]  /*0af0*/  @!P4 F2FP.F16.F32.PACK_AB R16, RZ, R16 ;  /* 0x00000010ff10c23e */ /* 0x000fc400000000ff */
[----:B------:R-:W-:Y:S02]  /*0b00*/  @!P6 F2FP.F16.F32.PACK_AB R13, RZ, R12 ;  /* 0x0000000cff0de23e */ /* 0x000fe400000000ff */
[----:B------:R-:W-:Y:S02]  /*0b10*/  @!P5 F2FP.F16.F32.PACK_AB R17, RZ, R17 ;  /* 0x00000011ff11d23e */ /* 0x000fe400000000ff */
[----:B------:R-:W-:Y:S01]  /*0b20*/  ISETP.GE.AND P0, PT, R3, R2, PT ;  /* 0x000000020300720c */ /* 0x000fe20003f06270 */
[----:B------:R-:W-:Y:S02]  /*0b30*/  @!P2 HADD2.F32 R14, -RZ, R14.H0_H0 ;  /* 0x2000000eff0ea230 */ /* 0x000fe40000004100 */
[----:B------:R-:W-:Y:S02]  /*0b40*/  @!P3 HADD2.F32 R12, -RZ, R15.H0_H0 ;  /* 0x2000000fff0cb230 */ /* 0x000fe40000004100 */
[----:B------:R-:W-:Y:S02]  /*0b50*/  @!P4 HADD2.F32 R16, -RZ, R16.H0_H0 ;  /* 0x20000010ff10c230 */ /* 0x000fe40000004100 */
[----:B------:R-:W-:-:S02]  /*0b60*/  @!P6 HADD2.F32 R18, -RZ, R13.H0_H0 ;  /* 0x2000000dff12e230 */ /* 0x000fc40000004100 */
[----:B------:R-:W-:Y:S02]  /*0b70*/  @!P5 HADD2.F32 R22, -RZ, R17.H0_H0 ;  /* 0x20000011ff16d230 */ /* 0x000fe40000004100 */
[----:B------:R-:W-:Y:S01]  /*0b80*/  @!P2 FMUL.FTZ R14, R29, R14 ;  /* 0x0000000e1d0ea220 */ /* 0x000fe20000410000 */
[----:B------:R-:W-:Y:S01]  /*0b90*/  @!P3 FMUL.FTZ R12, R27, R12 ;  /* 0x0000000c1b0cb220 */ /* 0x000fe20000410000 */
[----:B------:R-:W-:Y:S01]  /*0ba0*/  @!P4 FMUL.FTZ R16, R11, R16 ;  /* 0x000000100b10c220 */ /* 0x000fe20000410000 */
[----:B------:R-:W-:Y:S01]  /*0bb0*/  @!P6 FMUL.FTZ R18, R21, R18 ;  /* 0x000000121512e220 */ /* 0x000fe20000410000 */
[----:B------:R-:W-:Y:S01]  /*0bc0*/  @!P5 FMUL.FTZ R22, R23, R22 ;  /* 0x000000161716d220 */ /* 0x000fe20000410000 */
[----:B------:R-:W-:Y:S02]  /*0bd0*/  @!P1 F2FP.F16.F32.PACK_AB R5, RZ, R20 ;  /* 0x00000014ff05923e */ /* 0x000fe400000000ff */
[----:B------:R-:W-:Y:S02]  /*0be0*/  @!P2 F2FP.F16.F32.PACK_AB R6, RZ, R14 ;  /* 0x0000000eff06a23e */ /* 0x000fe400000000ff */
[----:B------:R-:W-:-:S02]  /*0bf0*/  @!P3 F2FP.F16.F32.PACK_AB R7, RZ, R12 ;  /* 0x0000000cff07b23e */ /* 0x000fc400000000ff */
[----:B------:R-:W-:Y:S02]  /*0c00*/  @!P4 F2FP.F16.F32.PACK_AB R8, RZ, R16 ;  /* 0x00000010ff08c23e */ /* 0x000fe400000000ff */
[----:B------:R-:W-:Y:S02]  /*0c10*/  @!P6 F2FP.F16.F32.PACK_AB R9, RZ, R18 ;  /* 0x00000012ff09e23e */ /* 0x000fe400000000ff */
[----:B------:R-:W-:Y:S01]  /*0c20*/  @!P5 F2FP.F16.F32.PACK_AB R10, RZ, R22 ;  /* 0x00000016ff0ad23e */ /* 0x000fe200000000ff */
[----:B------:R-:W-:Y:S06]  /*0c30*/  @P0 BRA `(.L_x_4585) ;  /* 0x0000000000300947 */ /* 0x000fec0003800000 */
[----:B------:R-:W0:Y:S01]  /*0c40*/  LDC.64 R12, c[0x0][0x220] ;  /* 0x00008800ff0c7b82 */ /* 0x000e220000000a00 */
[----:B------:R-:W-:Y:S02]  /*0c50*/  IADD3 R11, R0, R3, RZ ;  /* 0x00000003000b7210 */ /* 0x000fe40007ffe0ff */
[----:B------:R-:W-:-:S04]  /*0c60*/  IADD3 R3, R3, 0x80, RZ ;  /* 0x0000008003037810 */ /* 0x000fc80007ffe0ff */
        /* <DEDUP_REMOVED lines=9> */
.L_x_4585:
[----:B------:R-:W-:-:S13]  /*0d00*/  ISETP.GE.AND P0, PT, R3, R2, PT ;  /* 0x000000020300720c */ /* 0x000fda0003f06270 */
[----:B------:R-:W-:Y:S05]  /*0d10*/  @P0 BRA `(.L_x_4587) ;  /* 0x0000000000300947 */ /* 0x000fea0003800000 */
[----:B0-----:R-:W0:Y:S01]  /*0d20*/  LDC.64 R4, c[0x0][0x220] ;  /* 0x00008800ff047b82 */ /* 0x001e220000000a00 */
[----:B------:R-:W-:Y:S02]  /*0d30*/  IADD3 R11, R0, R3, RZ ;  /* 0x00000003000b7210 */ /* 0x000fe40007ffe0ff */
[----:B------:R-:W-:-:S03]  /*0d40*/  IADD3 R3, R3, 0x80, RZ ;  /* 0x0000008003037810 */ /* 0x000fc60007ffe0ff */
[----:B0-----:R-:W-:-:S05]  /*0d50*/  IMAD.WIDE.U32 R4, R11, 0x2, R4 ;  /* 0x000000020b047825 */ /* 0x001fca00078e0004 */
[----:B------:R1:W-:Y:S02]  /*0d60*/  STG.E.U16 desc[UR4][R4.64], R6 ;  /* 0x0000000604007986 */ /* 0x0003e4000c101504 */
.L_x_4586:
[----:B------:R-:W-:-:S13]  /*0d70*/  ISETP.GE.AND P0, PT, R3, R2, PT ;  /* 0x000000020300720c */ /* 0x000fda0003f06270 */
[----:B------:R-:W-:Y:S05]  /*0d80*/  @P0 BRA `(.L_x_4588) ;  /* 0x0000000000340947 */ /* 0x000fea0003800000 */
[----:B01----:R-:W0:Y:S01]  /*0d90*/  LDC.64 R4, c[0x0][0x220] ;  /* 0x00008800ff047b82 */ /* 0x003e220000000a00 */
[----:B------:R-:W-:Y:S02]  /*0da0*/  IADD3 R11, R0, R3, RZ ;  /* 0x00000003000b7210 */ /* 0x000fe40007ffe0ff */
[----:B------:R-:W-:-:S03]  /*0db0*/  IADD3 R3, R3, 0x80, RZ ;  /* 0x0000008003037810 */ /* 0x000fc60007ffe0ff */
[----:B0-----:R-:W-:-:S05]  /*0dc0*/  IMAD.WIDE.U32 R4, R11, 0x2, R4 ;  /* 0x000000020b047825 */ /* 0x001fca00078e0004 */
[----:B------:R1:W-:Y:S02]  /*0dd0*/  STG.E.U16 desc[UR4][R4.64], R7 ;  /* 0x0000000704007986 */ /* 0x0003e4000c101504 */
.L_x_4587:
        /* <DEDUP_REMOVED lines=8> */
.L_x_4588:
[----:B------:R-:W-:Y:S05]  /*0e60*/  BSYNC B1 ;  /* 0x0000000000017941 */ /* 0x000fea0003800000 */
.L_x_4584:
[----:B------:R-:W-:-:S13]  /*0e70*/  ISETP.GE.AND P0, PT, R3, R2, PT ;  /* 0x000000020300720c */ /* 0x000fda0003f06270 */
[----:B012---:R-:W0:Y:S01]  /*0e80*/  @!P0 LDC.64 R4, c[0x0][0x220] ;  /* 0x00008800ff048b82 */ /* 0x007e220000000a00 */
[----:B------:R-:W-:Y:S02]  /*0e90*/  @!P0 IADD3 R7, R0, R3, RZ ;  /* 0x0000000300078210 */ /* 0x000fe40007ffe0ff */
[----:B------:R-:W-:-:S03]  /*0ea0*/  @!P0 IADD3 R3, R3, 0x80, RZ ;  /* 0x0000008003038810 */ /* 0x000fc60007ffe0ff */
[----:B0-----:R-:W-:-:S05]  /*0eb0*/  @!P0 IMAD.WIDE.U32 R4, R7, 0x2, R4 ;  /* 0x0000000207048825 */ /* 0x001fca00078e0004 */
[----:B------:R2:W-:Y:S02]  /*0ec0*/  @!P0 STG.E.U16 desc[UR4][R4.64], R9 ;  /* 0x0000000904008986 */ /* 0x0005e4000c101504 */
.L_x_4589:
[----:B------:R-:W-:Y:S05]  /*0ed0*/  BSYNC B0 ;  /* 0x0000000000007941 */ /* 0x000fea0003800000 */
.L_x_4583:
[----:B------:R-:W-:Y:S05]  /*0ee0*/  WARPSYNC.ALL ;  /* 0x0000000000007948 */ /* 0x000fea0003800000 */
[----:B------:R-:W-:-:S13]  /*0ef0*/  ISETP.GE.AND P0, PT, R3, R2, PT ;  /* 0x000000020300720c */ /* 0x000fda0003f06270 */
[----:B------:R-:W-:Y:S05]  /*0f00*/  @P0 EXIT ;  /* 0x000000000000094d */ /* 0x000fea0003800000 */
[----:B012---:R-:W0:Y:S01]  /*0f10*/  LDC.64 R4, c[0x0][0x220] ;  /* 0x00008800ff047b82 */ /* 0x007e220000000a00 */
[----:B------:R-:W-:-:S05]  /*0f20*/  IADD3 R3, R0, R3, RZ ;  /* 0x0000000300037210 */ /* 0x000fca0007ffe0ff */
[----:B0-----:R-:W-:-:S05]  /*0f30*/  IMAD.WIDE.U32 R2, R3, 0x2, R4 ;  /* 0x0000000203027825 */ /* 0x001fca00078e0004 */
[----:B------:R-:W-:Y:S01]  /*0f40*/  STG.E.U16 desc[UR4][R2.64], R10 ;  /* 0x0000000a02007986 */ /* 0x000fe2000c101504 */
[----:B------:R-:W-:Y:S05]  /*0f50*/  EXIT ;  /* 0x000000000000794d */ /* 0x000fea0003800000 */
.L_x_4590:
        /* <DEDUP_REMOVED lines=10> */
.L_x_71614:


//--------------------- .text._ZN2at6native29vectorized_elementwise_kernelILi4EZNS0_50_GLOBAL__N__2680c7bb_12_PowKernel_cu_140f0503_289629pow_tensor_scalar_kernel_implIN3c104HalfES5_EEvRNS_18TensorIteratorBaseET0_EUlS5_E0_St5arrayIPcLm2EEEEviS8_T1_ --------------------------
	.section	.text._ZN2at6native29vectorized_elementwise_kernelILi4EZNS0_50_GLOBAL__N__2680c7bb_12_PowKernel_cu_140f0503_289629pow_tensor_scalar_kernel_implIN3c104HalfES5_EEvRNS_18TensorIteratorBaseET0_EUlS5_E0_St5arrayIPcLm2EEEEviS8_T1_,"ax",@progbits
	.align	128
        .global         _ZN2at6native29vectorized_elementwise_kernelILi4EZNS0_50_GLOBAL__N__2680c7bb_12_PowKernel_cu_140f0503_289629pow_tensor_scalar_kernel_implIN3c104HalfES5_EEvRNS_18TensorIteratorBaseET0_EUlS5_E0_St5arrayIPcLm2EEEEviS8_T1_
        .type           _ZN2at6native29vectorized_elementwise_kernelILi4EZNS0_50_GLOBAL__N__2680c7bb_12_PowKernel_cu_140f0503_289629pow_tensor_scalar_kernel_implIN3c104HalfES5_EEvRNS_18TensorIteratorBaseET0_EUlS5_E0_St5arrayIPcLm2EEEEviS8_T1_,@function
        .size           _ZN2at6native29vectorized_elementwise_kernelILi4EZNS0_50_GLOBAL__N__2680c7bb_12_PowKernel_cu_140f0503_289629pow_tensor_scalar_kernel_implIN3c104HalfES5_EEvRNS_18TensorIteratorBaseET0_EUlS5_E0_St5arrayIPcLm2EEEEviS8_T1_,(.L_x_71615 - _ZN2at6native29vectorized_elementwise_kernelILi4EZNS0_50_GLOBAL__N__2680c7bb_12_PowKernel_cu_140f0503_289629pow_tensor_scalar_kernel_implIN3c104HalfES5_EEvRNS_18TensorIteratorBaseET0_EUlS5_E0_St5arrayIPcLm2EEEEviS8_T1_)
        .other          _ZN2at6native29vectorized_elementwise_kernelILi4EZNS0_50_GLOBAL__N__2680c7bb_12_PowKernel_cu_140f0503_289629pow_tensor_scalar_kernel_implIN3c104HalfES5_EEvRNS_18TensorIteratorBaseET0_EUlS5_E0_St5arrayIPcLm2EEEEviS8_T1_,@"STO_CUDA_ENTRY STV_DEFAULT"
_ZN2at6native29vectorized_elementwise_kernelILi4EZNS0_50_GLOBAL__N__2680c7bb_12_PowKernel_cu_140f0503_289629pow_tensor_scalar_kernel_implIN3c104HalfES5_EEvRNS_18TensorIteratorBaseET0_EUlS5_E0_St5arrayIPcLm2EEEEviS8_T1_:
.text._ZN2at6native29vectorized_elementwise_kernelILi4EZNS0_50_GLOBAL__N__2680c7bb_12_PowKernel_cu_140f0503_289629pow_tensor_scalar_kernel_implIN3c104HalfES5_EEvRNS_18TensorIteratorBaseET0_EUlS5_E0_St5arrayIPcLm2EEEEviS8_T1_:
        /* <DEDUP_REMOVED lines=10> */
[----:B------:R-:W2:Y:S01]  /*00a0*/  LDC.64 R6, c[0x0][0x220] ;  /* 0x00008800ff067b82 */ /* 0x000ea20000000a00 */
[----:B-1----:R-:W-:-:S04]  /*00b0*/  IMAD.WIDE R2, R0, 0x2, R2 ;  /* 0x0000000200027825 */ /* 0x002fc800078e0202 */
[----:B0-----:R-:W-:-:S05]  /*00c0*/  IMAD.WIDE.U32 R10, R8, 0x8, R2 ;  /* 0x00000008080a7825 */ /* 0x001fca00078e0002 */
[----:B------:R-:W3:Y:S04]  /*00d0*/  LDG.E.64 R2, desc[UR4][R10.64] ;  /* 0x000000040a027981 */ /* 0x000ee8000c1e1b00 */
[----:B------:R-:W4:Y:S01]  /*00e0*/  LDG.E.64 R4, desc[UR4][R10.64+0x400] ;  /* 0x000400040a047981 */ /* 0x000f22000c1e1b00 */
[----:B--2---:R-:W-:-:S04]  /*00f0*/  IMAD.WIDE.U32 R6, R0, 0x2, R6 ;  /* 0x0000000200067825 */ /* 0x004fc800078e0006 */
[----:B------:R-:W-:-:S04]  /*0100*/  IMAD.WIDE R6, R8, 0x8, R6 ;  /* 0x0000000808067825 */ /* 0x000fc800078e0206 */
[--C-:B---3--:R-:W-:Y:S02]  /*0110*/  HADD2.F32 R9, -RZ, R2.reuse.H0_H0 ;  /* 0x20000002ff097230 */ /* 0x108fe40000004100 */
[----:B------:R-:W-:Y:S02]  /*0120*/  HADD2.F32 R12, -RZ, R2.H1_H1 ;  /* 0x30000002ff0c7230 */ /* 0x000fe40000004100 */
[----:B------:R-:W-:Y:S02]  /*0130*/  HADD2.F32 R14, -RZ, R3.H0_H0 ;  /* 0x20000003ff0e7230 */ /* 0x000fe40000004100 */
[----:B------:R-:W-:Y:S01]  /*0140*/  FMUL.FTZ R2, R9, R9 ;  /* 0x0000000909027220 */ /* 0x000fe20000410000 */
[----:B----4-:R-:W-:Y:S02]  /*0150*/  HADD2.F32 R11, -RZ, R4.H0_H0 ;  /* 0x20000004ff0b7230 */ /* 0x010fe40000004100 */
[----:B------:R-:W-:Y:S01]  /*0160*/  FMUL.FTZ R13, R12, R12 ;  /* 0x0000000c0c0d7220 */ /* 0x000fe20000410000 */
[----:B------:R-:W-:-:S02]  /*0170*/  HADD2.F32 R0, -RZ, R5.H0_H0 ;  /* 0x20000005ff007230 */ /* 0x000fc40000004100 */
[----:B------:R-:W-:Y:S01]  /*0180*/  FMUL.FTZ R15, R14, R14 ;  /* 0x0000000e0e0f7220 */ /* 0x000fe20000410000 */
[----:B------:R-:W-:Y:S01]  /*0190*/  F2FP.F16.F32.PACK_AB R2, RZ, R2 ;  /* 0x00000002ff02723e */ /* 0x000fe200000000ff */
[----:B------:R-:W-:Y:S01]  /*01a0*/  HADD2.F32 R3, -RZ, R3.H1_H1 ;  /* 0x30000003ff037230 */ /* 0x000fe20000004100 */
[----:B------:R-:W-:Y:S01]  /*01b0*/  F2FP.F16.F32.PACK_AB R13, RZ, R13 ;  /* 0x0000000dff0d723e */ /* 0x000fe200000000ff */
[----:B------:R-:W-:Y:S01]  /*01c0*/  HADD2.F32 R5, -RZ, R5.H1_H1 ;  /* 0x30000005ff057230 */ /* 0x000fe20000004100 */
[----:B------:R-:W-:Y:S01]  /*01d0*/  F2FP.F16.F32.PACK_AB R15, RZ, R15 ;  /* 0x0000000fff0f723e */ /* 0x000fe200000000ff */
[----:B------:R-:W-:Y:S02]  /*01e0*/  HADD2.F32 R2, -RZ, R2.H0_H0 ;  /* 0x20000002ff027230 */ /* 0x000fe40000004100 */
[----:B------:R-:W-:Y:S02]  /*01f0*/  HADD2.F32 R13, -RZ, R13.H0_H0 ;  /* 0x2000000dff0d7230 */ /* 0x000fe40000004100 */
[----:B------:R-:W-:Y:S01]  /*0200*/  FMUL.FTZ R16, R5, R5 ;  /* 0x0000000505107220 */ /* 0x000fe20000410000 */
[----:B------:R-:W-:-:S02]  /*0210*/  HADD2.F32 R15, -RZ, R15.H0_H0 ;  /* 0x2000000fff0f7230 */ /* 0x000fc40000004100 */
[----:B------:R-:W-:Y:S01]  /*0220*/  FMUL.FTZ R2, R9, R2 ;  /* 0x0000000209027220 */ /* 0x000fe20000410000 */
[----:B------:R-:W-:Y:S01]  /*0230*/  FMUL.FTZ R9, R12, R13 ;  /* 0x0000000d0c097220 */ /* 0x000fe20000410000 */
[----:B------:R-:W-:Y:S02]  /*0240*/  HADD2.F32 R13, -RZ, R4.H1_H1 ;  /* 0x30000004ff0d7230 */ /* 0x000fe40000004100 */
[----:B------:R-:W-:Y:S01]  /*0250*/  FMUL.FTZ R10, R14, R15 ;  /* 0x0000000f0e0a7220 */ /* 0x000fe20000410000 */
[----:B------:R-:W-:Y:S01]  /*0260*/  FMUL.FTZ R12, R11, R11 ;  /* 0x0000000b0b0c7220 */ /* 0x000fe20000410000 */
[----:B------:R-:W-:Y:S01]  /*0270*/  FMUL.FTZ R4, R3, R3 ;  /* 0x0000000303047220 */ /* 0x000fe20000410000 */
[----:B------:R-:W-:Y:S01]  /*0280*/  FMUL.FTZ R15, R0, R0 ;  /* 0x00000000000f7220 */ /* 0x000fe20000410000 */
[----:B------:R-:W-:Y:S01]  /*0290*/  FMUL.FTZ R14, R13, R13 ;  /* 0x0000000d0d0e7220 */ /* 0x000fe20000410000 */
[----:B------:R-:W-:Y:S02]  /*02a0*/  F2FP.F16.F32.PACK_AB R16, RZ, R16 ;  /* 0x00000010ff10723e */ /* 0x000fe400000000ff */
[----:B------:R-:W-:-:S02]  /*02b0*/  F2FP.F16.F32.PACK_AB R12, RZ, R12 ;  /* 0x0000000cff0c723e */ /* 0x000fc400000000ff */
[----:B------:R-:W-:Y:S01]  /*02c0*/  F2FP.F16.F32.PACK_AB R14, RZ, R14 ;  /* 0x0000000eff0e723e */ /* 0x000fe200000000ff */
[----:B------:R-:W-:Y:S01]  /*02d0*/  HADD2.F32 R16, -RZ, R16.H0_H0 ;  /* 0x20000010ff107230 */ /* 0x000fe20000004100 */
[----:B------:R-:W-:Y:S01]  /*02e0*/  F2FP.F16.F32.PACK_AB R4, RZ, R4 ;  /* 0x00000004ff04723e */ /* 0x000fe200000000ff */
[----:B------:R-:W-:Y:S01]  /*02f0*/  HADD2.F32 R12, -RZ, R12.H0_H0 ;  /* 0x2000000cff0c7230 */ /* 0x000fe20000004100 */
[----:B------:R-:W-:Y:S01]  /*0300*/  F2FP.F16.F32.PACK_AB R15, RZ, R15 ;  /* 0x0000000fff0f723e */ /* 0x000fe200000000ff */
[----:B------:R-:W-:Y:S02]  /*0310*/  HADD2.F32 R14, -RZ, R14.H0_H0 ;  /* 0x2000000eff0e7230 */ /* 0x000fe40000004100 */
[----:B------:R-:W-:Y:S01]  /*0320*/  FMUL.FTZ R16, R5, R16 ;  /* 0x0000001005107220 */ /* 0x000fe20000410000 */
[----:B------:R-:W-:Y:S02]  /*0330*/  HADD2.F32 R4, -RZ, R4.H0_H0 ;  /* 0x20000004ff047230 */ /* 0x000fe40000004100 */
[----:B------:R-:W-:Y:S01]  /*0340*/  FMUL.FTZ R12, R11, R12 ;  /* 0x0000000c0b0c7220 */ /* 0x000fe20000410000 */
[----:B------:R-:W-:-:S02]  /*0350*/  HADD2.F32 R15, -RZ, R15.H0_H0 ;  /* 0x2000000fff0f7230 */ /* 0x000fc40000004100 */
[----:B------:R-:W-:Y:S01]  /*0360*/  FMUL.FTZ R13, R13, R14 ;  /* 0x0000000e0d0d7220 */ /* 0x000fe20000410000 */
[----:B------:R-:W-:Y:S01]  /*0370*/  F2FP.F16.F32.PACK_AB R2, R9, R2 ;  /* 0x000000020902723e */ /* 0x000fe200000000ff */
[----:B------:R-:W-:Y:S01]  /*0380*/  FMUL.FTZ R3, R3, R4 ;  /* 0x0000000403037220 */ /* 0x000fe20000410000 */
[----:B------:R-:W-:Y:S02]  /*0390*/  FMUL.FTZ R15, R0, R15 ;  /* 0x0000000f000f7220 */ /* 0x000fe40000410000 */
[----:B------:R-:W-:Y:S02]  /*03a0*/  F2FP.F16.F32.PACK_AB R12, R13, R12 ;  /* 0x0000000c0d0c723e */ /* 0x000fe400000000ff */
[----:B------:R-:W-:Y:S02]  /*03b0*/  F2FP.F16.F32.PACK_AB R3, R3, R10 ;  /* 0x0000000a0303723e */ /* 0x000fe400000000ff */
[----:B------:R-:W-:-:S03]  /*03c0*/  F2FP.F16.F32.PACK_AB R13, R16, R15 ;  /* 0x0000000f100d723e */ /* 0x000fc600000000ff */
[----:B------:R-:W-:Y:S04]  /*03d0*/  STG.E.64 desc[UR4][R6.64], R2 ;  /* 0x0000000206007986 */ /* 0x000fe8000c101b04 */
[----:B------:R-:W-:Y:S01]  /*03e0*/  STG.E.64 desc[UR4][R6.64+0x400], R12 ;  /* 0x0004000c06007986 */ /* 0x000fe2000c101b04 */
[----:B------:R-:W-:Y:S05]  /*03f0*/  EXIT ;  /* 0x000000000000794d */ /* 0x000fea0003800000 */
.L_x_4591:
        /* <DEDUP_REMOVED lines=140> */
.L_x_4594:
[----:B------:R-:W-:-:S13]  /*0cc0*/  ISETP.GE.AND P0, PT, R3, R2, PT ;  /* 0x000000020300720c */ /* 0x000fda0003f06270 */
[----:B------:R-:W-:Y:S05]  /*0cd0*/  @P0 BRA `(.L_x_4596) ;  /* 0x0000000000300947 */ /* 0x000fea0003800000 */
[----:B0-----:R-:W0:Y:S01]  /*0ce0*/  LDC.64 R4, c[0x0][0x220] ;  /* 0x00008800ff047b82 */ /* 0x001e220000000a00 */
[----:B------:R-:W-:Y:S02]  /*0cf0*/  IADD3 R11, R0, R3, RZ ;  /* 0x00000003000b7210 */ /* 0x000fe40007ffe0ff */
[----:B------:R-:W-:-:S03]  /*0d00*/  IADD3 R3, R3, 0x80, RZ ;  /* 0x0000008003037810 */ /* 0x000fc60007ffe0ff */
[----:B0-----:R-:W-:-:S05]  /*0d10*/  IMAD.WIDE.U32 R4, R11, 0x2, R4 ;  /* 0x000000020b047825 */ /* 0x001fca00078e0004 */
[----:B------:R1:W-:Y:S02]  /*0d20*/  STG.E.U16 desc[UR4][R4.64], R6 ;  /* 0x0000000604007986 */ /* 0x0003e4000c101504 */
.L_x_4595:
[----:B------:R-:W-:-:S13]  /*0d30*/  ISETP.GE.AND P0, PT, R3, R2, PT ;  /* 0x000000020300720c */ /* 0x000fda0003f06270 */
[----:B------:R-:W-:Y:S05]  /*0d40*/  @P0 BRA `(.L_x_4597) ;  /* 0x0000000000340947 */ /* 0x000fea0003800000 */
[----:B01----:R-:W0:Y:S01]  /*0d50*/  LDC.64 R4, c[0x0][0x220] ;  /* 0x00008800ff047b82 */ /* 0x003e220000000a00 */
[----:B------:R-:W-:Y:S02]  /*0d60*/  IADD3 R11, R0, R3, RZ ;  /* 0x00000003000b7210 */ /* 0x000fe40007ffe0ff */
[----:B------:R-:W-:-:S03]  /*0d70*/  IADD3 R3, R3, 0x80, RZ ;  /* 0x0000008003037810 */ /* 0x000fc60007ffe0ff */
[----:B0-----:R-:W-:-:S05]  /*0d80*/  IMAD.WIDE.U32 R4, R11, 0x2, R4 ;  /* 0x000000020b047825 */ /* 0x001fca00078e0004 */
[----:B------:R1:W-:Y:S02]  /*0d90*/  STG.E.U16 desc[UR4][R4.64], R7 ;  /* 0x0000000704007986 */ /* 0x0003e4000c101504 */
.L_x_4596:
        /* <DEDUP_REMOVED lines=8> */
.L_x_4597:
[----:B------:R-:W-:Y:S05]  /*0e20*/  BSYNC B1 ;  /* 0x0000000000017941 */ /* 0x000fea0003800000 */
.L_x_4593:
[----:B------:R-:W-:-:S13]  /*0e30*/  ISETP.GE.AND P0, PT, R3, R2, PT ;  /* 0x000000020300720c */ /* 0x000fda0003f06270 */
[----:B012---:R-:W0:Y:S01]  /*0e40*/  @!P0 LDC.64 R4, c[0x0][0x220] ;  /* 0x00008800ff048b82 */ /* 0x007e220000000a00 */
[----:B------:R-:W-:Y:S02]  /*0e50*/  @!P0 IADD3 R7, R0, R3, RZ ;  /* 0x0000000300078210 */ /* 0x000fe40007ffe0ff */
[----:B------:R-:W-:-:S03]  /*0e60*/  @!P0 IADD3 R3, R3, 0x80, RZ ;  /* 0x0000008003038810 */ /* 0x000fc60007ffe0ff */
[----:B0-----:R-:W-:-:S05]  /*0e70*/  @!P0 IMAD.WIDE.U32 R4, R7, 0x2, R4 ;  /* 0x0000000207048825 */ /* 0x001fca00078e0004 */
[----:B------:R2:W-:Y:S02]  /*0e80*/  @!P0 STG.E.U16 desc[UR4][R4.64], R9 ;  /* 0x0000000904008986 */ /* 0x0005e4000c101504 */
.L_x_4598:
[----:B------:R-:W-:Y:S05]  /*0e90*/  BSYNC B0 ;  /* 0x0000000000007941 */ /* 0x000fea0003800000 */
.L_x_4592:
        /* <DEDUP_REMOVED lines=8> */
.L_x_4599:
        /* <DEDUP_REMOVED lines=14> */
.L_x_71615:


//--------------------- .text._ZN2at6native29vectorized_elementwise_kernelILi8EZNS0_50_GLOBAL__N__2680c7bb_12_PowKernel_cu_140f0503_289629pow_tensor_scalar_kernel_implIN3c104HalfES5_EEvRNS_18TensorIteratorBaseET0_EUlS5_E0_St5arrayIPcLm2EEEEviS8_T1_ --------------------------
	.section	.text._ZN2at6native29vectorized_elementwise_kernelILi8EZNS0_50_GLOBAL__N__2680c7bb_12_PowKernel_cu_140f0503_289629pow_tensor_scalar_kernel_implIN3c104HalfES5_EEvRNS_18TensorIteratorBaseET0_EUlS5_E0_St5arrayIPcLm2EEEEviS8_T1_,"ax",@progbits
	.align	128
        .global         _ZN2at6native29vectorized_elementwise_kernelILi8EZNS0_50_GLOBAL__N__2680c7bb_12_PowKernel_cu_140f0503_289629pow_tensor_scalar_kernel_implIN3c104HalfES5_EEvRNS_18TensorIteratorBaseET0_EUlS5_E0_St5arrayIPcLm2EEEEviS8_T1_
        .type           _ZN2at6native29vectorized_elementwise_kernelILi8EZNS0_50_GLOBAL__N__2680c7bb_12_PowKernel_cu_140f0503_289629pow_tensor_scalar_kernel_implIN3c104HalfES5_EEvRNS_18TensorIteratorBaseET0_EUlS5_E0_St5arrayIPcLm2EEEEviS8_T1_,@function
        .size           _ZN2at6native29vectorized_elementwise_kernelILi8EZNS0_50_GLOBAL__N__2680c7bb_12_PowKernel_cu_140f0503_289629pow_tensor_scalar_kernel_implIN3c104HalfES5_EEvRNS_18TensorIteratorBaseET0_EUlS5_E0_St5arrayIPcLm2EEEEviS8_T1_,(.L_x_71616 - _ZN2at6native29vectorized_elementwise_kernelILi8EZNS0_50_GLOBAL__N__2680c7bb_12_PowKernel_cu_140f0503_289629pow_tensor_scalar_kernel_implIN3c104HalfES5_EEvRNS_18TensorIteratorBaseET0_EUlS5_E0_St5arrayIPcLm2EEEEviS8_T1_)
        .other          _ZN2at6native29vectorized_elementwise_kernelILi8EZNS0_50_GLOBAL__N__2680c7bb_12_PowKernel_cu_140f0503_289629pow_tensor_scalar_kernel_implIN3c104HalfES5_EEvRNS_18TensorIteratorBaseET0_EUlS5_E0_St5arrayIPcLm2EEEEviS8_T1_,@"STO_CUDA_ENTRY STV_DEFAULT"
_ZN2at6native29vectorized_elementwise_kernelILi8EZNS0_50_GLOBAL__N__2680c7bb_12_PowKernel_cu_140f0503_289629pow_tensor_scalar_kernel_implIN3c104HalfES5_EEvRNS_18TensorIteratorBaseET0_EUlS5_E0_St5arrayIPcLm2EEEEviS8_T1_:
.text._ZN2at6native29vectorized_elementwise_kernelILi8EZNS0_50_GLOBAL__N__2680c7bb_12_PowKernel_cu_140f0503_289629pow_tensor_scalar_kernel_implIN3c104HalfES5_EEvRNS_18TensorIteratorBaseET0_EUlS5_E0_St5arrayIPcLm2EEEEviS8_T1_:
        /* <DEDUP_REMOVED lines=15> */
[----:B------:R-:W-:-:S04]  /*00f0*/  IMAD.WIDE R2, R8, 0x10, R2 ;  /* 0x0000001008027825 */ /* 0x000fc800078e0202 */
[--C-:B--2---:R-:W-:Y:S02]  /*0100*/  HADD2.F32 R13, -RZ, R4.reuse.H1_H1 ;  /* 0x30000004ff0d7230 */ /* 0x104fe40000004100 */
[----:B------:R-:W-:Y:S02]  /*0110*/  HADD2.F32 R11, -RZ, R4.H0_H0 ;  /* 0x20000004ff0b7230 */ /* 0x000fe40000004100 */
[----:B------:R-:W-:Y:S02]  /*0120*/  HADD2.F32 R15, -RZ, R5.H0_H0 ;  /* 0x20000005ff0f7230 */ /* 0x000fe40000004100 */
[----:B------:R-:W-:Y:S01]  /*0130*/  FMUL.FTZ R10, R13, R13 ;  /* 0x0000000d0d0a7220 */ /* 0x000fe20000410000 */
[----:B------:R-:W-:Y:S02]  /*0140*/  HADD2.F32 R4, -RZ, R7.H0_H0 ;  /* 0x20000007ff047230 */ /* 0x000fe40000004100 */
[----:B------:R-:W-:Y:S01]  /*0150*/  FMUL.FTZ R9, R11, R11 ;  /* 0x0000000b0b097220 */ /* 0x000fe20000410000 */
[----:B------:R-:W-:Y:S01]  /*0160*/  FMUL.FTZ R12, R15, R15 ;  /* 0x0000000f0f0c7220 */ /* 0x000fe20000410000 */
[----:B------:R-:W-:-:S03]  /*0170*/  F2FP.F16.F32.PACK_AB R10, RZ, R10 ;  /* 0x0000000aff0a723e */ /* 0x000fc600000000ff */
[----:B------:R-:W-:Y:S02]  /*0180*/  F2FP.F16.F32.PACK_AB R9, RZ, R9 ;  /* 0x00000009ff09723e */ /* 0x000fe400000000ff */
[----:B------:R-:W-:Y:S01]  /*0190*/  F2FP.F16.F32.PACK_AB R16, RZ, R12 ;  /* 0x0000000cff10723e */ /* 0x000fe200000000ff */
[----:B------:R-:W-:Y:S02]  /*01a0*/  HADD2.F32 R14, -RZ, R10.H0_H0 ;  /* 0x2000000aff0e7230 */ /* 0x000fe40000004100 */
[----:B------:R-:W-:Y:S02]  /*01b0*/  HADD2.F32 R12, -RZ, R9.H0_H0 ;  /* 0x20000009ff0c7230 */ /* 0x000fe40000004100 */
[----:B------:R-:W-:Y:S02]  /*01c0*/  HADD2.F32 R10, -RZ, R5.H1_H1 ;  /* 0x30000005ff0a7230 */ /* 0x000fe40000004100 */
[----:B------:R-:W-:Y:S02]  /*01d0*/  HADD2.F32 R16, -RZ, R16.H0_H0 ;  /* 0x20000010ff107230 */ /* 0x000fe40000004100 */
[----:B------:R-:W-:-:S02]  /*01e0*/  HADD2.F32 R5, -RZ, R6.H0_H0 ;  /* 0x20000006ff057230 */ /* 0x000fc40000004100 */
[----:B------:R-:W-:Y:S01]  /*01f0*/  FMUL.FTZ R0, R10, R10 ;  /* 0x0000000a0a007220 */ /* 0x000fe20000410000 */
[----:B------:R-:W-:Y:S02]  /*0200*/  HADD2.F32 R6, -RZ, R6.H1_H1 ;  /* 0x30000006ff067230 */ /* 0x000fe40000004100 */
[----:B------:R-:W-:Y:S02]  /*0210*/  HADD2.F32 R9, -RZ, R7.H1_H1 ;  /* 0x30000007ff097230 */ /* 0x000fe40000004100 */
[----:B------:R-:W-:Y:S01]  /*0220*/  FMUL.FTZ R7, R11, R12 ;  /* 0x0000000c0b077220 */ /* 0x000fe20000410000 */
[----:B------:R-:W-:Y:S01]  /*0230*/  FMUL.FTZ R12, R13, R14 ;  /* 0x0000000e0d0c7220 */ /* 0x000fe20000410000 */
[----:B------:R-:W-:Y:S01]  /*0240*/  FMUL.FTZ R11, R15, R16 ;  /* 0x000000100f0b7220 */ /* 0x000fe20000410000 */
[----:B------:R-:W-:Y:S01]  /*0250*/  FMUL.FTZ R13, R5, R5 ;  /* 0x00000005050d7220 */ /* 0x000fe20000410000 */
[----:B------:R-:W-:Y:S01]  /*0260*/  FMUL.FTZ R15, R6, R6 ;  /* 0x00000006060f7220 */ /* 0x000fe20000410000 */
[----:B------:R-:W-:Y:S01]  /*0270*/  FMUL.FTZ R16, R4, R4 ;  /* 0x0000000404107220 */ /* 0x000fe20000410000 */
[----:B------:R-:W-:Y:S01]  /*0280*/  FMUL.FTZ R17, R9, R9 ;  /* 0x0000000909117220 */ /* 0x000fe20000410000 */
[----:B------:R-:W-:-:S02]  /*0290*/  F2FP.F16.F32.PACK_AB R0, RZ, R0 ;  /* 0x00000000ff00723e */ /* 0x000fc400000000ff */
[----:B------:R-:W-:Y:S02]  /*02a0*/  F2FP.F16.F32.PACK_AB R14, RZ, R13 ;  /* 0x0000000dff0e723e */ /* 0x000fe400000000ff */
[----:B------:R-:W-:Y:S01]  /*02b0*/  F2FP.F16.F32.PACK_AB R15, RZ, R15 ;  /* 0x0000000fff0f723e */ /* 0x000fe200000000ff */
[----:B------:R-:W-:Y:S01]  /*02c0*/  HADD2.F32 R13, -RZ, R0.H0_H0 ;  /* 0x20000000ff0d7230 */ /* 0x000fe20000004100 */
[----:B------:R-:W-:Y:S01]  /*02d0*/  F2FP.F16.F32.PACK_AB R16, RZ, R16 ;  /* 0x00000010ff10723e */ /* 0x000fe200000000ff */
[----:B------:R-:W-:Y:S01]  /*02e0*/  HADD2.F32 R14, -RZ, R14.H0_H0 ;  /* 0x2000000eff0e7230 */ /* 0x000fe20000004100 */
[----:B------:R-:W-:Y:S01]  /*02f0*/  F2FP.F16.F32.PACK_AB R18, RZ, R17 ;  /* 0x00000011ff12723e */ /* 0x000fe200000000ff */
[----:B------:R-:W-:Y:S02]  /*0300*/  HADD2.F32 R15, -RZ, R15.H0_H0 ;  /* 0x2000000fff0f7230 */ /* 0x000fe40000004100 */
[----:B------:R-:W-:Y:S01]  /*0310*/  FMUL.FTZ R10, R10, R13 ;  /* 0x0000000d0a0a7220 */ /* 0x000fe20000410000 */
[----:B------:R-:W-:-:S02]  /*0320*/  HADD2.F32 R17, -RZ, R16.H0_H0 ;  /* 0x20000010ff117230 */ /* 0x000fc40000004100 */
[----:B------:R-:W-:Y:S01]  /*0330*/  FMUL.FTZ R14, R5, R14 ;  /* 0x0000000e050e7220 */ /* 0x000fe20000410000 */
[----:B------:R-:W-:Y:S02]  /*0340*/  HADD2.F32 R18, -RZ, R18.H0_H0 ;  /* 0x20000012ff127230 */ /* 0x000fe40000004100 */
[----:B------:R-:W-:Y:S01]  /*0350*/  FMUL.FTZ R15, R6, R15 ;  /* 0x0000000f060f7220 */ /* 0x000fe20000410000 */
[----:B------:R-:W-:Y:S01]  /*0360*/  F2FP.F16.F32.PACK_AB R12, R12, R7 ;  /* 0x000000070c0c723e */ /* 0x000fe200000000ff */
[----:B------:R-:W-:Y:S01]  /*0370*/  FMUL.FTZ R17, R4, R17 ;  /* 0x0000001104117220 */ /* 0x000fe20000410000 */
[----:B------:R-:W-:Y:S01]  /*0380*/  F2FP.F16.F32.PACK_AB R13, R10, R11 ;  /* 0x0000000b0a0d723e */ /* 0x000fe200000000ff */
[----:B------:R-:W-:Y:S01]  /*0390*/  FMUL.FTZ R18, R9, R18 ;  /* 0x0000001209127220 */ /* 0x000fe20000410000 */
[----:B------:R-:W-:-:S04]  /*03a0*/  F2FP.F16.F32.PACK_AB R14, R15, R14 ;  /* 0x0000000e0f0e723e */ /* 0x000fc800000000ff */
[----:B------:R-:W-:-:S05]  /*03b0*/  F2FP.F16.F32.PACK_AB R15, R18, R17 ;  /* 0x00000011120f723e */ /* 0x000fca00000000ff */
[----:B------:R-:W-:Y:S01]  /*03c0*/  STG.E.128 desc[UR4][R2.64], R12 ;  /* 0x0000000c02007986 */ /* 0x000fe2000c101d04 */
[----:B------:R-:W-:Y:S05]  /*03d0*/  EXIT ;  /* 0x000000000000794d */ /* 0x000fea0003800000 */
.L_x_4600:
        /* <DEDUP_REMOVED lines=140> */
.L_x_4603:
[----:B------:R-:W-:-:S13]  /*0ca0*/  ISETP.GE.AND P0, PT, R3, R2, PT ;  /* 0x000000020300720c */ /* 0x000fda0003f06270 */
[----:B------:R-:W-:Y:S05]  /*0cb0*/  @P0 BRA `(.L_x_4605) ;  /* 0x0000000000300947 */ /* 0x000fea0003800000 */
[----:B0-----:R-:W0:Y:S01]  /*0cc0*/  LDC.64 R4, c[0x0][0x220] ;  /* 0x00008800ff047b82 */ /* 0x001e220000000a00 */
[----:B------:R-:W-:Y:S02]  /*0cd0*/  IADD3 R11, R0, R3, RZ ;  /* 0x00000003000b7210 */ /* 0x000fe40007ffe0ff */
[----:B------:R-:W-:-:S03]  /*0ce0*/  IADD3 R3, R3, 0x80, RZ ;  /* 0x0000008003037810 */ /* 0x000fc60007ffe0ff */
[----:B0-----:R-:W-:-:S05]  /*0cf0*/  IMAD.WIDE.U32 R4, R11, 0x2, R4 ;  /* 0x000000020b047825 */ /* 0x001fca00078e0004 */
[----:B------:R1:W-:Y:S02]  /*0d00*/  STG.E.U16 desc[UR4][R4.64], R6 ;  /* 0x0000000604007986 */ /* 0x0003e4000c101504 */
.L_x_4604:
[----:B------:R-:W-:-:S13]  /*0d10*/  ISETP.GE.AND P0, PT, R3, R2, PT ;  /* 0x000000020300720c */ /* 0x000fda0003f06270 */
[----:B------:R-:W-:Y:S05]  /*0d20*/  @P0 BRA `(.L_x_4606) ;  /* 0x0000000000340947 */ /* 0x000fea0003800000 */
[----:B01----:R-:W0:Y:S01]  /*0d30*/  LDC.64 R4, c[0x0][0x220] ;  /* 0x00008800ff047b82 */ /* 0x003e220000000a00 */
[----:B------:R-:W-:Y:S02]  /*0d40*/  IADD3 R11, R0, R3, RZ ;  /* 0x00000003000b7210 */ /* 0x000fe40007ffe0ff */
[----:B------:R-:W-:-:S03]  /*0d50*/  IADD3 R3, R3, 0x80, RZ ;  /* 0x0000008003037810 */ /* 0x000fc60007ffe0ff */
[----:B0-----:R-:W-:-:S05]  /*0d60*/  IMAD.WIDE.U32 R4, R11, 0x2, R4 ;  /* 0x000000020b047825 */ /* 0x001fca00078e0004 */
[----:B------:R1:W-:Y:S02]  /*0d70*/  STG.E.U16 desc[UR4][R4.64], R7 ;  /* 0x0000000704007986 */ /* 0x0003e4000c101504 */
.L_x_4605:
        /* <DEDUP_REMOVED lines=8> */
.L_x_4606:
[----:B------:R-:W-:Y:S05]  /*0e00*/  BSYNC B1 ;  /* 0x0000000000017941 */ /* 0x000fea0003800000 */
.L_x_4602:
[----:B------:R-:W-:-:S13]  /*0e10*/  ISETP.GE.AND P0, PT, R3, R2, PT ;  /* 0x000000020300720c */ /* 0x000fda0003f06270 */
[----:B012---:R-:W0:Y:S01]  /*0e20*/  @!P0 LDC.64 R4, c[0x0][0x220] ;  /* 0x00008800ff048b82 */ /* 0x007e220000000a00 */
[----:B------:R-:W-:Y:S02]  /*0e30*/  @!P0 IADD3 R7, R0, R3, RZ ;  /* 0x0000000300078210 */ /* 0x000fe40007ffe0ff */
[----:B------:R-:W-:-:S03]  /*0e40*/  @!P0 IADD3 R3, R3, 0x80, RZ ;  /* 0x0000008003038810 */ /* 0x000fc60007ffe0ff */
[----:B0-----:R-:W-:-:S05]  /*0e50*/  @!P0 IMAD.WIDE.U32 R4, R7, 0x2, R4 ;  /* 0x0000000207048825 */ /* 0x001fca00078e0004 */
[----:B------:R2:W-:Y:S02]  /*0e60*/  @!P0 STG.E.U16 desc[UR4][R4.64], R9 ;  /* 0x0000000904008986 */ /* 0x0005e4000c101504 */
.L_x_4607:
[----:B------:R-:W-:Y:S05]  /*0e70*/  BSYNC B0 ;  /* 0x0000000000007941 */ /* 0x000fea0003800000 */
.L_x_4601:
        /* <DEDUP_REMOVED lines=8> */
.L_x_4608:
        /* <DEDUP_REMOVED lines=16> */
.L_x_71616:


//--------------------- .text._ZN2at6native18elementwise_kernelILi128ELi4EZNS0_15gpu_kernel_implIZNS0_50_GLOBAL__N__2680c7bb_12_PowKernel_cu_140f0503_289629pow_tensor_scalar_kernel_implIN3c104HalfES6_EEvRNS_18TensorIteratorBaseET0_EUlS6_E_EEvS8_RKT_EUliE_EEviT1_ --------------------------
	.section	.text._ZN2at6native18elementwise_kernelILi128ELi4EZNS0_15gpu_kernel_implIZNS0_50_GLOBAL__N__2680c7bb_12_PowKernel_cu_140f0503_289629pow_tensor_scalar_kernel_implIN3c104HalfES6_EEvRNS_18TensorIteratorBaseET0_EUlS6_E_EEvS8_RKT_EUliE_EEviT1_,"ax",@progbits
	.align	128
        .global         _ZN2at6native18elementwise_kernelILi128ELi4EZNS0_15gpu_kernel_implIZNS0_50_GLOBAL__N__2680c7bb_12_PowKernel_cu_140f0503_289629pow_tensor_scalar_kernel_implIN3c104HalfES6_EEvRNS_18TensorIteratorBaseET0_EUlS6_E_EEvS8_RKT_EUliE_EEviT1_
        .type           _ZN2at6native18elementwise_kernelILi128ELi4EZNS0_15gpu_kernel_implIZNS0_50_GLOBAL__N__2680c7bb_12_PowKernel_cu_140f0503_289629pow_tensor_scalar_kernel_implIN3c104HalfES6_EEvRNS_18TensorIteratorBaseET0_EUlS6_E_EEvS8_RKT_EUliE_EEviT1_,@function
        .size           _ZN2at6native18elementwise_kernelILi128ELi4EZNS0_15gpu_kernel_implIZNS0_50_GLOBAL__N__2680c7bb_12_PowKernel_cu_140f0503_289629pow_tensor_scalar_kernel_implIN3c104HalfES6_EEvRNS_18TensorIteratorBaseET0_EUlS6_E_EEvS8_RKT_EUliE_EEviT1_,(.L_x_71617 - _ZN2at6native18elementwise_kernelILi128ELi4EZNS0_15gpu_kernel_implIZNS0_50_GLOBAL__N__2680c7bb_12_PowKernel_cu_140f0503_289629pow_tensor_scalar_kernel_implIN3c104HalfES6_EEvRNS_18TensorIteratorBaseET0_EUlS6_E_EEvS8_RKT_EUliE_EEviT1_)
        .other          _ZN2at6native18elementwise_kernelILi128ELi4EZNS0_15gpu_kernel_implIZNS0_50_GLOBAL__N__2680c7bb_12_PowKernel_cu_140f0503_289629pow_tensor_scalar_kernel_implIN3c104HalfES6_EEvRNS_18TensorIteratorBaseET0_EUlS6_E_EEvS8_RKT_EUliE_EEviT1_,@"STO_CUDA_ENTRY STV_DEFAULT"
_ZN2at6native18elementwise_kernelILi128ELi4EZNS0_15gpu_kernel_implIZNS0_50_GLOBAL__N__2680c7bb_12_PowKernel_cu_140f0503_289629pow_tensor_scalar_kernel_implIN3c104HalfES6_EEvRNS_18TensorIteratorBaseET0_EUlS6_E_EEvS8_RKT_EUliE_EEviT1_:
.text._ZN2at6native18elementwise_kernelILi128ELi4EZNS0_15gpu_kernel_implIZNS0_50_GLOBAL__N__2680c7bb_12_PowKernel_cu_140f0503_289629pow_tensor_scalar_kernel_implIN3c104HalfES6_EEvRNS_18TensorIteratorBaseET0_EUlS6_E_EEvS8_RKT_EUliE_EEviT1_:
        /* <DEDUP_REMOVED lines=313> */
.L_x_4611:
        /* <DEDUP_REMOVED lines=22> */
.L_x_4615:
[----:B------:R-:W2:Y:S02]  /*14f0*/  LDG.E.U8 R2, desc[UR36][R2.64] ;  /* 0x0000002402027981 */ /* 0x000ea4000c1e1100 */
[----:B--2---:R-:W-:-:S04]  /*1500*/  I2FP.F32.U32 R0, R2 ;  /* 0x0000000200007245 */ /* 0x004fc80000201000 */
[----:B------:R-:W-:Y:S01]  /*1510*/  F2FP.F16.F32.PACK_AB R0, RZ, R0 ;  /* 0x00000000ff00723e */ /* 0x000fe200000000ff */
[----:B------:R-:W-:Y:S06]  /*1520*/  BRA `(.L_x_4617) ;  /* 0x0000000c00887947 */ /* 0x000fec0003800000 */
.L_x_4614:
        /* <DEDUP_REMOVED lines=10> */
.L_x_4619:
[----:B------:R-:W2:Y:S02]  /*15d0*/  LDG.E R2, desc[UR36][R2.64] ;  /* 0x0000002402027981 */ /* 0x000ea4000c1e1900 */
[----:B--2---:R-:W-:-:S04]  /*15e0*/  I2FP.F32.S32 R0, R2 ;  /* 0x0000000200007245 */ /* 0x004fc80000201400 */
[----:B------:R-:W-:Y:S01]  /*15f0*/  F2FP.F16.F32.PACK_AB R0, RZ, R0 ;  /* 0x00000000ff00723e */ /* 0x000fe200000000ff */
[----:B------:R-:W-:Y:S06]  /*1600*/  BRA `(.L_x_4617) ;  /* 0x0000000c00507947 */ /* 0x000fec0003800000 */
.L_x_4618:
[----:B------:R-:W2:Y:S02]  /*1610*/  LDG.E.U16 R2, desc[UR36][R2.64] ;  /* 0x0000002402027981 */ /* 0x000ea4000c1e1500 */
[----:B--2---:R-:W0:Y:S02]  /*1620*/  I2F.S16 R0, R2 ;  /* 0x0000000200007306 */ /* 0x004e240000101400 */
[----:B0-----:R-:W-:Y:S01]  /*1630*/  F2FP.F16.F32.PACK_AB R0, RZ, R0 ;  /* 0x00000000ff00723e */ /* 0x001fe200000000ff */
[----:B------:R-:W-:Y:S06]  /*1640*/  BRA `(.L_x_4617) ;  /* 0x0000000c00407947 */ /* 0x000fec0003800000 */
.L_x_4613:
        /* <DEDUP_REMOVED lines=9> */
.L_x_4621:
[----:B------:R0:W5:Y:S01]  /*16e0*/  LDG.E.U16 R0, desc[UR36][R2.64] ;  /* 0x0000002402007981 */ /* 0x000162000c1e1500 */
[----:B------:R-:W-:Y:S05]  /*16f0*/  BRA `(.L_x_4617) ;  /* 0x0000000c00147947 */ /* 0x000fea0003800000 */
.L_x_4620:
        /* <DEDUP_REMOVED lines=9> */
.L_x_4623:
[----:B------:R1:W5:Y:S01]  /*1790*/  LDG.E.U16 R0, desc[UR36][R2.64] ;  /* 0x0000002402007981 */ /* 0x000362000c1e1500 */
[----:B------:R-:W-:Y:S05]  /*17a0*/  BRA `(.L_x_4617) ;  /* 0x0000000800e87947 */ /* 0x000fea0003800000 */
.L_x_4622:
        /* <DEDUP_REMOVED lines=8> */
.L_x_4612:
        /* <DEDUP_REMOVED lines=13> */
.L_x_4626:
        /* <DEDUP_REMOVED lines=8> */
.L_x_4625:
        /* <DEDUP_REMOVED lines=28> */
.L_x_4628:
        /* <DEDUP_REMOVED lines=15> */
.L_x_4627:
[----:B------:R-:W2:Y:S02]  /*1c30*/  LDG.E.U16 R0, desc[UR36][R2.64] ;  /* 0x0000002402007981 */ /* 0x000ea4000c1e1500 */
[----:B--2---:R-:W-:-:S05]  /*1c40*/  IMAD.U32 R0, R0, 0x10000, RZ ;  /* 0x0001000000007824 */ /* 0x004fca00078e00ff */
[----:B------:R-:W-:Y:S01]  /*1c50*/  F2FP.F16.F32.PACK_AB R0, RZ, R0 ;  /* 0x00000000ff00723e */ /* 0x000fe200000000ff */
[----:B------:R-:W-:Y:S06]  /*1c60*/  BRA `(.L_x_4617) ;  /* 0x0000000400b87947 */ /* 0x000fec0003800000 */
.L_x_4624:
        /* <DEDUP_REMOVED lines=12> */
.L_x_4631:
        /* <DEDUP_REMOVED lines=21> */
.L_x_4635:
[----:B------:R-:W-:Y:S05]  /*1e80*/  BSYNC B1 ;  /* 0x0000000000017941 */ /* 0x000fea0003800000 */
.L_x_4634:
[----:B------:R-:W-:Y:S01]  /*1e90*/  LEA R3, R0, 0x3b800000, 0x17 ;  /* 0x3b80000000037811 */ /* 0x000fe200078eb8ff */
[----:B------:R-:W-:-:S05]  /*1ea0*/  IMAD.SHL.U32 R0, R2, 0x100000, RZ ;  /* 0x0010000002007824 */ /* 0x000fca00078e00ff */
[----:B------:R-:W-:-:S07]  /*1eb0*/  LOP3.LUT R0, R3, R0, R4, 0xfe, !PT ;  /* 0x0000000003007212 */ /* 0x000fce00078efe04 */
.L_x_4633:
[----:B------:R-:W-:Y:S05]  /*1ec0*/  BSYNC B0 ;  /* 0x0000000000007941 */ /* 0x000fea0003800000 */
.L_x_4632:
[----:B------:R-:W-:Y:S01]  /*1ed0*/  F2FP.F16.F32.PACK_AB R0, RZ, R0 ;  /* 0x00000000ff00723e */ /* 0x000fe200000000ff */
[----:B------:R-:W-:Y:S06]  /*1ee0*/  BRA `(.L_x_4617) ;  /* 0x0000000400187947 */ /* 0x000fec0003800000 */
.L_x_4630:
        /* <DEDUP_REMOVED lines=21> */
.L_x_4639:
[----:B------:R-:W-:Y:S05]  /*2040*/  BSYNC B1 ;  /* 0x0000000000017941 */ /* 0x000fea0003800000 */
.L_x_4638:
[----:B------:R-:W-:Y:S01]  /*2050*/  LEA R3, R0, 0x37800000, 0x17 ;  /* 0x3780000000037811 */ /* 0x000fe200078eb8ff */
[----:B------:R-:W-:-:S05]  /*2060*/  IMAD.SHL.U32 R0, R2, 0x200000, RZ ;  /* 0x0020000002007824 */ /* 0x000fca00078e00ff */
[----:B------:R-:W-:-:S07]  /*2070*/  LOP3.LUT R0, R3, R0, R4, 0xfe, !PT ;  /* 0x0000000003007212 */ /* 0x000fce00078efe04 */
.L_x_4637:
[----:B------:R-:W-:Y:S05]  /*2080*/  BSYNC B0 ;  /* 0x0000000000007941 */ /* 0x000fea0003800000 */
.L_x_4636:
[----:B------:R-:W-:Y:S01]  /*2090*/  F2FP.F16.F32.PACK_AB R0, RZ, R0 ;  /* 0x00000000ff00723e */ /* 0x000fe200000000ff */
[----:B------:R-:W-:Y:S06]  /*20a0*/  BRA `(.L_x_4617) ;  /* 0x0000000000a87947 */ /* 0x000fec0003800000 */
.L_x_4629:
        /* <DEDUP_REMOVED lines=14> */
.L_x_4643:
[----:B------:R-:W-:Y:S05]  /*2190*/  BSYNC B0 ;  /* 0x0000000000007941 */ /* 0x000fea0003800000 */
.L_x_4642:
[----:B------:R-:W-:Y:S01]  /*21a0*/  F2FP.F16.F32.PACK_AB R0, RZ, R0 ;  /* 0x00000000ff00723e */ /* 0x000fe200000000ff */
[----:B------:R-:W-:Y:S06]  /*21b0*/  BRA `(.L_x_4617) ;  /* 0x0000000000647947 */ /* 0x000fec0003800000 */
.L_x_4616:
        /* <DEDUP_REMOVED lines=16> */
.L_x_4644:
[----:B------:R-:W-:Y:S01]  /*22c0*/  PRMT R0, RZ, 0x7610, R0 ;  /* 0x00007610ff007816 */ /* 0x000fe20000000000 */
[----:B------:R-:W-:Y:S06]  /*22d0*/  BRA `(.L_x_4617) ;  /* 0x00000000001c7947 */ /* 0x000fec0003800000 */
.L_x_4641:
[----:B------:R-:W2:Y:S02]  /*22e0*/  LDG.E.64 R2, desc[UR36][R2.64] ;  /* 0x0000002402027981 */ /* 0x000ea4000c1e1b00 */
[----:B--2---:R-:W0:Y:S02]  /*22f0*/  I2F.U64 R0, R2 ;  /* 0x0000000200007312 */ /* 0x004e240000301000 */
[----:B0-----:R-:W-:Y:S01]  /*2300*/  F2FP.F16.F32.PACK_AB R0, RZ, R0 ;  /* 0x00000000ff00723e */ /* 0x001fe200000000ff */
[----:B------:R-:W-:Y:S06]  /*2310*/  BRA `(.L_x_4617) ;  /* 0x00000000000c7947 */ /* 0x000fec0003800000 */
.L_x_4640:
[----:B------:R-:W2:Y:S02]  /*2320*/  LDG.E R2, desc[UR36][R2.64] ;  /* 0x0000002402027981 */ /* 0x000ea4000c1e1900 */
[----:B--2---:R-:W-:-:S04]  /*2330*/  I2FP.F32.U32 R0, R2 ;  /* 0x0000000200007245 */ /* 0x004fc80000201000 */
[----:B------:R-:W-:-:S07]  /*2340*/  F2FP.F16.F32.PACK_AB R0, RZ, R0 ;  /* 0x00000000ff00723e */ /* 0x000fce00000000ff */
.L_x_4617:
[----:B01----:R-:W0:Y:S01]  /*2350*/  LDC.U8 R3, c[0x0][0x428] ;  /* 0x00010a00ff037b82 */ /* 0x003e220000000000 */
[----:B-----5:R-:W-:-:S05]  /*2360*/  HADD2.F32 R0, -RZ, R0.H0_H0 ;  /* 0x20000000ff007230 */ /* 0x020fca0000004100 */
[----:B------:R-:W-:-:S05]  /*2370*/  FMUL.FTZ R0, R0, R0 ;  /* 0x0000000000007220 */ /* 0x000fca0000410000 */
        /* <DEDUP_REMOVED lines=16> */
.L_x_4648:
[----:B------:R-:W-:-:S06]  /*2480*/  HADD2.F32 R3, -RZ, R0.H0_H0 ;  /* 0x20000000ff037230 */ /* 0x000fcc0000004100 */
[----:B------:R-:W0:Y:S02]  /*2490*/  F2I.S64.TRUNC R2, R3 ;  /* 0x0000000300027311 */ /* 0x000e24000020d900 */
[----:B0-----:R3:W-:Y:S01]  /*24a0*/  STG.E.U8 desc[UR36][R16.64], R2 ;  /* 0x0000000210007986 */ /* 0x0017e2000c101124 */
[----:B------:R-:W-:Y:S05]  /*24b0*/  BRA `(.L_x_4650) ;  /* 0x0000000c00847947 */ /* 0x000fea0003800000 */
.L_x_4647:
        /* <DEDUP_REMOVED lines=10> */
.L_x_4652:
[----:B------:R-:W-:-:S04]  /*2560*/  HADD2.F32 R0, -RZ, R0.H0_H0 ;  /* 0x20000000ff007230 */ /* 0x000fc80000004100 */
[----:B------:R-:W0:Y:S02]  /*2570*/  F2I.FTZ.TRUNC.NTZ R3, R0 ;  /* 0x0000000000037305 */ /* 0x000e24000021f100 */
[----:B0-----:R1:W-:Y:S01]  /*2580*/  STG.E desc[UR36][R16.64], R3 ;  /* 0x0000000310007986 */ /* 0x0013e2000c101924 */
[----:B------:R-:W-:Y:S05]  /*2590*/  BRA `(.L_x_4650) ;  /* 0x0000000c004c7947 */ /* 0x000fea0003800000 */
.L_x_4651:
[----:B------:R-:W-:-:S04]  /*25a0*/  HADD2.F32 R0, -RZ, R0.H0_H0 ;  /* 0x20000000ff007230 */ /* 0x000fc80000004100 */
[----:B------:R-:W0:Y:S02]  /*25b0*/  F2I.FTZ.TRUNC.NTZ R3, R0 ;  /* 0x0000000000037305 */ /* 0x000e24000021f100 */
[----:B0-----:R2:W-:Y:S01]  /*25c0*/  STG.E.U16 desc[UR36][R16.64], R3 ;  /* 0x0000000310007986 */ /* 0x0015e2000c101524 */
[----:B------:R-:W-:Y:S05]  /*25d0*/  BRA `(.L_x_4650) ;  /* 0x0000000c003c7947 */ /* 0x000fea0003800000 */
.L_x_4646:
        /* <DEDUP_REMOVED lines=9> */
.L_x_4654:
[----:B------:R0:W-:Y:S01]  /*2670*/  STG.E.U16 desc[UR36][R16.64], R0 ;  /* 0x0000000010007986 */ /* 0x0001e2000c101524 */
[----:B------:R-:W-:Y:S05]  /*2680*/  BRA `(.L_x_4650) ;  /* 0x0000000c00107947 */ /* 0x000fea0003800000 */
.L_x_4653:
        /* <DEDUP_REMOVED lines=10> */
.L_x_4656:
[----:B------:R-:W-:-:S05]  /*2730*/  HADD2.F32 R0, -RZ, R0.H0_H0 ;  /* 0x20000000ff007230 */ /* 0x000fca0000004100 */
[----:B------:R-:W-:-:S04]  /*2740*/  F2FP.F16.F32.PACK_AB R0, RZ, R0 ;  /* 0x00000000ff00723e */ /* 0x000fc800000000ff */
[----:B------:R-:W-:-:S05]  /*2750*/  PRMT R0, R0, 0x5410, RZ ;  /* 0x0000541000007816 */ /* 0x000fca00000000ff */
[----:B------:R0:W-:Y:S01]  /*2760*/  STG.E desc[UR36][R16.64], R0 ;  /* 0x0000000010007986 */ /* 0x0001e2000c101924 */
[----:B------:R-:W-:Y:S05]  /*2770*/  BRA `(.L_x_4650) ;  /* 0x0000000800d47947 */ /* 0x000fea0003800000 */
.L_x_4655:
[----:B------:R-:W-:-:S05]  /*2780*/  HADD2.F32 R2, -RZ, R0.H0_H0 ;  /* 0x20000000ff027230 */ /* 0x000fca0000004100 */
[----:B------:R-:W-:-:S06]  /*2790*/  FMUL.FTZ R2, R2, 1 ;  /* 0x3f80000002027820 */ /* 0x000fcc0000410000 */
[----:B------:R-:W0:Y:S02]  /*27a0*/  F2F.F64.F32 R2, R2 ;  /* 0x0000000200027310 */ /* 0x000e240000201800 */
[----:B0-----:R0:W-:Y:S01]  /*27b0*/  STG.E.64 desc[UR36][R16.64], R2 ;  /* 0x0000000210007986 */ /* 0x0011e2000c101b24 */
[----:B------:R-:W-:Y:S05]  /*27c0*/  BRA `(.L_x_4650) ;  /* 0x0000000800c07947 */ /* 0x000fea0003800000 */
.L_x_4645:
        /* <DEDUP_REMOVED lines=13> */
.L_x_4659:
[----:B------:R-:W-:Y:S01]  /*28a0*/  HADD2.F32 R0, -RZ, R0.H0_H0 ;  /* 0x20000000ff007230 */ /* 0x000fe20000004100 */
[----:B------:R-:W-:-:S04]  /*28b0*/  CS2R R6, SRZ ;  /* 0x0000000000067805 */ /* 0x000fc8000001ff00 */
[----:B------:R-:W-:-:S04]  /*28c0*/  FMUL.FTZ R0, R0, 1 ;  /* 0x3f80000000007820 */ /* 0x000fc80000410000 */
[----:B------:R-:W0:Y:S02]  /*28d0*/  F2F.F64.F32 R4, R0 ;  /* 0x0000000000047310 */ /* 0x000e240000201800 */
[----:B0-----:R0:W-:Y:S01]  /*28e0*/  STG.E.128 desc[UR36][R16.64], R4 ;  /* 0x0000000410007986 */ /* 0x0011e2000c101d24 */
[----:B------:R-:W-:Y:S05]  /*28f0*/  BRA `(.L_x_4650) ;  /* 0x0000000800747947 */ /* 0x000fea0003800000 */
.L_x_4658:
        /* <DEDUP_REMOVED lines=21> */
.L_x_4663:
[----:B------:R-:W-:Y:S05]  /*2a50*/  BSYNC B0 ;  /* 0x0000000000007941 */ /* 0x000fea0003800000 */
.L_x_4662:
[----:B------:R-:W-:-:S05]  /*2a60*/  LOP3.LUT R3, R0, R3, RZ, 0xfc, !PT ;  /* 0x0000000300037212 */ /* 0x000fca00078efcff */
[----:B------:R0:W-:Y:S01]  /*2a70*/  STG.E.U8 desc[UR36][R16.64], R3 ;  /* 0x0000000310007986 */ /* 0x0001e2000c101124 */
[----:B------:R-:W-:Y:S05]  /*2a80*/  BRA `(.L_x_4650) ;  /* 0x0000000800107947 */ /* 0x000fea0003800000 */
.L_x_4661:
        /* <DEDUP_REMOVED lines=13> */
.L_x_4665:
[----:B------:R-:W-:Y:S01]  /*2b60*/  IMAD.MOV.U32 R0, RZ, RZ, 0x7f ;  /* 0x0000007fff007424 */ /* 0x000fe200078e00ff */
[----:B------:R-:W-:-:S04]  /*2b70*/  ISETP.GT.U32.AND P0, PT, R2, 0x7f800000, PT ;  /* 0x7f8000000200780c */ /* 0x000fc80003f04070 */
[----:B------:R-:W-:-:S09]  /*2b80*/  SEL R0, R0, 0x7c, P0 ;  /* 0x0000007c00007807 */ /* 0x000fd20000000000 */
.L_x_4666:
[----:B------:R-:W-:Y:S05]  /*2b90*/  BSYNC B0 ;  /* 0x0000000000007941 */ /* 0x000fea0003800000 */
.L_x_4664:
[----:B------:R-:W-:-:S04]  /*2ba0*/  LOP3.LUT R2, R3, 0x80000000, RZ, 0xc0, !PT ;  /* 0x8000000003027812 */ /* 0x000fc800078ec0ff */
[----:B------:R-:W-:-:S04]  /*2bb0*/  SHF.R.U32.HI R3, RZ, 0x18, R2 ;  /* 0x00000018ff037819 */ /* 0x000fc80000011602 */
[----:B------:R-:W-:-:S05]  /*2bc0*/  LOP3.LUT R3, R0, R3, RZ, 0xfc, !PT ;  /* 0x0000000300037212 */ /* 0x000fca00078efcff */
[----:B------:R0:W-:Y:S01]  /*2bd0*/  STG.E.U8 desc[UR36][R16.64], R3 ;  /* 0x0000000310007986 */ /* 0x0001e2000c101124 */
[----:B------:R-:W-:Y:S05]  /*2be0*/  BRA `(.L_x_4650) ;  /* 0x0000000400b87947 */ /* 0x000fea0003800000 */
.L_x_4660:
[----:B------:R-:W-:-:S05]  /*2bf0*/  HADD2.F32 R0, -RZ, R0.H0_H0 ;  /* 0x20000000ff007230 */ /* 0x000fca0000004100 */
[----:B------:R-:W-:-:S05]  /*2c00*/  F2FP.BF16.F32.PACK_AB R0, RZ, R0 ;  /* 0x00000000ff00723e */ /* 0x000fca00000010ff */
[----:B------:R0:W-:Y:S01]  /*2c10*/  STG.E.U16 desc[UR36][R16.64], R0 ;  /* 0x0000000010007986 */ /* 0x0001e2000c101524 */
[----:B------:R-:W-:Y:S05]  /*2c20*/  BRA `(.L_x_4650) ;  /* 0x0000000400a87947 */ /* 0x000fea0003800000 */
.L_x_4657:
        /* <DEDUP_REMOVED lines=12> */
.L_x_4669:
        /* <DEDUP_REMOVED lines=17> */
.L_x_4672:
[----:B------:R-:W-:-:S04]  /*2e00*/  LOP3.LUT R2, R3, 0x80000000, RZ, 0xc0, !PT ;  /* 0x8000000003027812 */ /* 0x000fc800078ec0ff */
[----:B------:R-:W-:-:S04]  /*2e10*/  SHF.R.U32.HI R3, RZ, 0x18, R2 ;  /* 0x00000018ff037819 */ /* 0x000fc80000011602 */
[----:B------:R-:W-:-:S04]  /*2e20*/  LOP3.LUT R0, R0, R3, RZ, 0xfc, !PT ;  /* 0x0000000300007212 */ /* 0x000fc800078efcff */
[----:B------:R-:W-:-:S07]  /*2e30*/  PRMT R8, R0, 0x7610, R8 ;  /* 0x0000761000087816 */ /* 0x000fce0000000008 */
.L_x_4671:
[----:B------:R-:W-:Y:S05]  /*2e40*/  BSYNC B0 ;  /* 0x0000000000007941 */ /* 0x000fea0003800000 */
.L_x_4670:
[----:B------:R0:W-:Y:S01]  /*2e50*/  STG.E.U8 desc[UR36][R16.64], R8 ;  /* 0x0000000810007986 */ /* 0x0001e2000c101124 */
[----:B------:R-:W-:Y:S05]  /*2e60*/  BRA `(.L_x_4650) ;  /* 0x0000000400187947 */ /* 0x000fea0003800000 */
.L_x_4668:
        /* <DEDUP_REMOVED lines=17> */
.L_x_4675:
[----:B------:R-:W-:-:S04]  /*2f80*/  LOP3.LUT R2, R3, 0x80000000, RZ, 0xc0, !PT ;  /* 0x8000000003027812 */ /* 0x000fc800078ec0ff */
[----:B------:R-:W-:-:S04]  /*2f90*/  SHF.R.U32.HI R3, RZ, 0x18, R2 ;  /* 0x00000018ff037819 */ /* 0x000fc80000011602 */
[----:B------:R-:W-:-:S04]  /*2fa0*/  LOP3.LUT R0, R0, R3, RZ, 0xfc, !PT ;  /* 0x0000000300007212 */ /* 0x000fc800078efcff */
[----:B------:R-:W-:-:S07]  /*2fb0*/  PRMT R8, R0, 0x7610, R8 ;  /* 0x0000761000087816 */ /* 0x000fce0000000008 */
.L_x_4674:
[----:B------:R-:W-:Y:S05]  /*2fc0*/  BSYNC B0 ;  /* 0x0000000000007941 */ /* 0x000fea0003800000 */
.L_x_4673:
[----:B------:R0:W-:Y:S01]  /*2fd0*/  STG.E.U8 desc[UR36][R16.64], R8 ;  /* 0x0000000810007986 */ /* 0x0001e2000c101124 */
[----:B------:R-:W-:Y:S05]  /*2fe0*/  BRA `(.L_x_4650) ;  /* 0x0000000000b87947 */ /* 0x000fea0003800000 */
.L_x_4667:
        /* <DEDUP_REMOVED lines=22> */
.L_x_4649:
        /* <DEDUP_REMOVED lines=16> */
.L_x_4678:
[----:B------:R-:W-:Y:S05]  /*3250*/  BRA `(.L_x_4650) ;  /* 0x00000000001c7947 */ /* 0x000fea0003800000 */
.L_x_4677:
[----:B------:R-:W-:-:S06]  /*3260*/  HADD2.F32 R2, -RZ, R0.H0_H0 ;  /* 0x20000000ff027230 */ /* 0x000fcc0000004100 */
[----:B------:R-:W0:Y:S02]  /*3270*/  F2I.U64.TRUNC R2, R2 ;  /* 0x0000000200027311 */ /* 0x000e24000020d800 */
[----:B0-----:R0:W-:Y:S01]  /*3280*/  STG.E.64 desc[UR36][R16.64], R2 ;  /* 0x0000000210007986 */ /* 0x0011e2000c101b24 */
[----:B------:R-:W-:Y:S05]  /*3290*/  BRA `(.L_x_4650) ;  /* 0x00000000000c7947 */ /* 0x000fea0003800000 */
.L_x_4676:
[----:B------:R-:W-:-:S04]  /*32a0*/  HADD2.F32 R0, -RZ, R0.H0_H0 ;  /* 0x20000000ff007230 */ /* 0x000fc80000004100 */
[----:B------:R-:W0:Y:S02]  /*32b0*/  F2I.FTZ.U32.TRUNC.NTZ R3, R0 ;  /* 0x0000000000037305 */ /* 0x000e24000021f000 */
[----:B0-----:R0:W-:Y:S02]  /*32c0*/  STG.E desc[UR36][R16.64], R3 ;  /* 0x0000000310007986 */ /* 0x0011e4000c101924 */
.L_x_4650:
[----:B------:R-:W-:-:S04]  /*32d0*/  IMAD R18, R23, 0x200, R18 ;  /* 0x0000020017127824 */ /* 0x000fc800078e0212 */
[----:B------:R-:W-:-:S07]  /*32e0*/  VIADD R19, R18, 0x80 ;  /* 0x0000008012137836 */ /* 0x000fce0000000000 */
.L_x_4610:
[----:B------:R-:W-:Y:S05]  /*32f0*/  BSYNC B6 ;  /* 0x0000000000067941 */ /* 0x000fea0003800000 */
.L_x_4609:
        /* <DEDUP_REMOVED lines=307> */
.L_x_4681:
        /* <DEDUP_REMOVED lines=22> */
.L_x_4685:
[----:B------:R-:W2:Y:S02]  /*4790*/  LDG.E.U8 R2, desc[UR36][R2.64] ;  /* 0x0000002402027981 */ /* 0x000ea4000c1e1100 */
[----:B--2---:R-:W-:-:S04]  /*47a0*/  I2FP.F32.U32 R0, R2 ;  /* 0x0000000200007245 */ /* 0x004fc80000201000 */
[----:B------:R-:W-:Y:S01]  /*47b0*/  F2FP.F16.F32.PACK_AB R0, RZ, R0 ;  /* 0x00000000ff00723e */ /* 0x000fe200000000ff */
[----:B------:R-:W-:Y:S06]  /*47c0*/  BRA `(.L_x_4687) ;  /* 0x0000000c00887947 */ /* 0x000fec0003800000 */
.L_x_4684:
        /* <DEDUP_REMOVED lines=10> */
.L_x_4689:
[----:B------:R-:W2:Y:S02]  /*4870*/  LDG.E R2, desc[UR36][R2.64] ;  /* 0x0000002402027981 */ /* 0x000ea4000c1e1900 */
[----:B--2---:R-:W-:-:S04]  /*4880*/  I2FP.F32.S32 R0, R2 ;  /* 0x0000000200007245 */ /* 0x004fc80000201400 */
[----:B------:R-:W-:Y:S01]  /*4890*/  F2FP.F16.F32.PACK_AB R0, RZ, R0 ;  /* 0x00000000ff00723e */ /* 0x000fe200000000ff */
[----:B------:R-:W-:Y:S06]  /*48a0*/  BRA `(.L_x_4687) ;  /* 0x0000000c00507947 */ /* 0x000fec0003800000 */
.L_x_4688:
[----:B------:R-:W2:Y:S02]  /*48b0*/  LDG.E.U16 R2, desc[UR36][R2.64] ;  /* 0x0000002402027981 */ /* 0x000ea4000c1e1500 */
[----:B--2---:R-:W0:Y:S02]  /*48c0*/  I2F.S16 R0, R2 ;  /* 0x0000000200007306 */ /* 0x004e240000101400 */
[----:B0-----:R-:W-:Y:S01]  /*48d0*/  F2FP.F16.F32.PACK_AB R0, RZ, R0 ;  /* 0x00000000ff00723e */ /* 0x001fe200000000ff */
[----:B------:R-:W-:Y:S06]  /*48e0*/  BRA `(.L_x_4687) ;  /* 0x0000000c00407947 */ /* 0x000fec0003800000 */
.L_x_4683:
        /* <DEDUP_REMOVED lines=9> */
.L_x_4691:
[----:B------:R0:W5:Y:S01]  /*4980*/  LDG.E.U16 R0, desc[UR36][R2.64] ;  /* 0x0000002402007981 */ /* 0x000162000c1e1500 */
[----:B------:R-:W-:Y:S05]  /*4990*/  BRA `(.L_x_4687) ;  /* 0x0000000c00147947 */ /* 0x000fea0003800000 */
.L_x_4690:
        /* <DEDUP_REMOVED lines=9> */
.L_x_4693:
[----:B------:R1:W5:Y:S01]  /*4a30*/  LDG.E.U16 R0, desc[UR36][R2.64] ;  /* 0x0000002402007981 */ /* 0x000362000c1e1500 */
[----:B------:R-:W-:Y:S05]  /*4a40*/  BRA `(.L_x_4687) ;  /* 0x0000000800e87947 */ /* 0x000fea0003800000 */
.L_x_4692:
        /* <DEDUP_REMOVED lines=8> */
.L_x_4682:
        /* <DEDUP_REMOVED lines=13> */
.L_x_4696:
        /* <DEDUP_REMOVED lines=8> */
.L_x_4695:
        /* <DEDUP_REMOVED lines=28> */
.L_x_4698:
        /* <DEDUP_REMOVED lines=15> */
.L_x_4697:
[----:B------:R-:W2:Y:S02]  /*4ed0*/  LDG.E.U16 R0, desc[UR36][R2.64] ;  /* 0x0000002402007981 */ /* 0x000ea4000c1e1500 */
[----:B--2---:R-:W-:-:S05]  /*4ee0*/  IMAD.U32 R0, R0, 0x10000, RZ ;  /* 0x0001000000007824 */ /* 0x004fca00078e00ff */
[----:B------:R-:W-:Y:S01]  /*4ef0*/  F2FP.F16.F32.PACK_AB R0, RZ, R0 ;  /* 0x00000000ff00723e */ /* 0x000fe200000000ff */
[----:B------:R-:W-:Y:S06]  /*4f00*/  BRA `(.L_x_4687) ;  /* 0x0000000400b87947 */ /* 0x000fec0003800000 */
.L_x_4694:
        /* <DEDUP_REMOVED lines=12> */
.L_x_4701:
        /* <DEDUP_REMOVED lines=21> */
.L_x_4705:
[----:B------:R-:W-:Y:S05]  /*5120*/  BSYNC B1 ;  /* 0x0000000000017941 */ /* 0x000fea0003800000 */
.L_x_4704:
[----:B------:R-:W-:Y:S01]  /*5130*/  LEA R3, R0, 0x3b800000, 0x17 ;  /* 0x3b80000000037811 */ /* 0x000fe200078eb8ff */
[----:B------:R-:W-:-:S05]  /*5140*/  IMAD.SHL.U32 R0, R2, 0x100000, RZ ;  /* 0x0010000002007824 */ /* 0x000fca00078e00ff */
[----:B------:R-:W-:-:S07]  /*5150*/  LOP3.LUT R0, R3, R0, R4, 0xfe, !PT ;  /* 0x0000000003007212 */ /* 0x000fce00078efe04 */
.L_x_4703:
[----:B------:R-:W-:Y:S05]  /*5160*/  BSYNC B0 ;  /* 0x0000000000007941 */ /* 0x000fea0003800000 */
.L_x_4702:
[----:B------:R-:W-:Y:S01]  /*5170*/  F2FP.F16.F32.PACK_AB R0, RZ, R0 ;  /* 0x00000000ff00723e */ /* 0x000fe200000000ff */
[----:B------:R-:W-:Y:S06]  /*5180*/  BRA `(.L_x_4687) ;  /* 0x0000000400187947 */ /* 0x000fec0003800000 */
.L_x_4700:
        /* <DEDUP_REMOVED lines=21> */
.L_x_4709:
[----:B------:R-:W-:Y:S05]  /*52e0*/  BSYNC B1 ;  /* 0x0000000000017941 */ /* 0x000fea0003800000 */
.L_x_4708:
[----:B------:R-:W-:Y:S01]  /*52f0*/  LEA R3, R0, 0x37800000, 0x17 ;  /* 0x3780000000037811 */ /* 0x000fe200078eb8ff */
[----:B------:R-:W-:-:S05]  /*5300*/  IMAD.SHL.U32 R0, R2, 0x200000, RZ ;  /* 0x0020000002007824 */ /* 0x000fca00078e00ff */
[----:B------:R-:W-:-:S07]  /*5310*/  LOP3.LUT R0, R3, R0, R4, 0xfe, !PT ;  /* 0x0000000003007212 */ /* 0x000fce00078efe04 */
.L_x_4707:
[----:B------:R-:W-:Y:S05]  /*5320*/  BSYNC B0 ;  /* 0x0000000000007941 */ /* 0x000fea0003800000 */
.L_x_4706:
[----:B------:R-:W-:Y:S01]  /*5330*/  F2FP.F16.F32.PACK_AB R0, RZ, R0 ;  /* 0x00000000ff00723e */ /* 0x000fe200000000ff */
[----:B------:R-:W-:Y:S06]  /*5340*/  BRA `(.L_x_4687) ;  /* 0x0000000000a87947 */ /* 0x000fec0003800000 */
.L_x_4699:
        /* <DEDUP_REMOVED lines=14> */
.L_x_4713:
[----:B------:R-:W-:Y:S05]  /*5430*/  BSYNC B0 ;  /* 0x0000000000007941 */ /* 0x000fea0003800000 */
.L_x_4712:
[----:B------:R-:W-:Y:S01]  /*5440*/  F2FP.F16.F32.PACK_AB R0, RZ, R0 ;  /* 0x00000000ff00723e */ /* 0x000fe200000000ff */
[----:B------:R-:W-:Y:S06]  /*5450*/  BRA `(.L_x_4687) ;  /* 0x0000000000647947 */ /* 0x000fec0003800000 */
.L_x_4686:
        /* <DEDUP_REMOVED lines=16> */
.L_x_4714:
[----:B------:R-:W-:Y:S01]  /*5560*/  PRMT R0, RZ, 0x7610, R0 ;  /* 0x00007610ff007816 */ /* 0x000fe20000000000 */
[----:B------:R-:W-:Y:S06]  /*5570*/  BRA `(.L_x_4687) ;  /* 0x00000000001c7947 */ /* 0x000fec0003800000 */
.L_x_4711:
[----:B------:R-:W2:Y:S02]  /*5580*/  LDG.E.64 R2, desc[UR36][R2.64] ;  /* 0x0000002402027981 */ /* 0x000ea4000c1e1b00 */
[----:B--2---:R-:W0:Y:S02]  /*5590*/  I2F.U64 R0, R2 ;  /* 0x0000000200007312 */ /* 0x004e240000301000 */
[----:B0-----:R-:W-:Y:S01]  /*55a0*/  F2FP.F16.F32.PACK_AB R0, RZ, R0 ;  /* 0x00000000ff00723e */ /* 0x001fe200000000ff */
[----:B------:R-:W-:Y:S06]  /*55b0*/  BRA `(.L_x_4687) ;  /* 0x00000000000c7947 */ /* 0x000fec0003800000 */
.L_x_4710:
[----:B------:R-:W2:Y:S02]  /*55c0*/  LDG.E R2, desc[UR36][R2.64] ;  /* 0x0000002402027981 */ /* 0x000ea4000c1e1900 */
[----:B--2---:R-:W-:-:S04]  /*55d0*/  I2FP.F32.U32 R0, R2 ;  /* 0x0000000200007245 */ /* 0x004fc80000201000 */
[----:B------:R-:W-:-:S07]  /*55e0*/  F2FP.F16.F32.PACK_AB R0, RZ, R0 ;  /* 0x00000000ff00723e */ /* 0x000fce00000000ff */
.L_x_4687:
        /* <DEDUP_REMOVED lines=19> */
.L_x_4718:
[----:B------:R-:W-:-:S06]  /*5720*/  HADD2.F32 R3, -RZ, R0.H0_H0 ;  /* 0x20000000ff037230 */ /* 0x000fcc0000004100 */
[----:B------:R-:W0:Y:S02]  /*5730*/  F2I.S64.TRUNC R2, R3 ;  /* 0x0000000300027311 */ /* 0x000e24000020d900 */
[----:B0-----:R0:W-:Y:S01]  /*5740*/  STG.E.U8 desc[UR36][R16.64], R2 ;  /* 0x0000000210007986 */ /* 0x0011e2000c101124 */
[----:B------:R-:W-:Y:S05]  /*5750*/  BRA `(.L_x_4720) ;  /* 0x0000000c00847947 */ /* 0x000fea0003800000 */
.L_x_4717:
        /* <DEDUP_REMOVED lines=10> */
.L_x_4722:
[----:B------:R-:W-:-:S04]  /*5800*/  HADD2.F32 R0, -RZ, R0.H0_H0 ;  /* 0x20000000ff007230 */ /* 0x000fc80000004100 */
[----:B------:R-:W0:Y:S02]  /*5810*/  F2I.FTZ.TRUNC.NTZ R3, R0 ;  /* 0x0000000000037305 */ /* 0x000e24000021f100 */
[----:B0-----:R0:W-:Y:S01]  /*5820*/  STG.E desc[UR36][R16.64], R3 ;  /* 0x0000000310007986 */ /* 0x0011e2000c101924 */
[----:B------:R-:W-:Y:S05]  /*5830*/  BRA `(.L_x_4720) ;  /* 0x0000000c004c7947 */ /* 0x000fea0003800000 */
.L_x_4721:
[----:B------:R-:W-:-:S04]  /*5840*/  HADD2.F32 R0, -RZ, R0.H0_H0 ;  /* 0x20000000ff007230 */ /* 0x000fc80000004100 */
[----:B------:R-:W0:Y:S02]  /*5850*/  F2I.FTZ.TRUNC.NTZ R3, R0 ;  /* 0x0000000000037305 */ /* 0x000e24000021f100 */
[----:B0-----:R0:W-:Y:S01]  /*5860*/  STG.E.U16 desc[UR36][R16.64], R3 ;  /* 0x0000000310007986 */ /* 0x0011e2000c101524 */
[----:B------:R-:W-:Y:S05]  /*5870*/  BRA `(.L_x_4720) ;  /* 0x0000000c003c7947 */ /* 0x000fea0003800000 */
.L_x_4716:
        /* <DEDUP_REMOVED lines=9> */
.L_x_4724:
[----:B------:R0:W-:Y:S01]  /*5910*/  STG.E.U16 desc[UR36][R16.64], R0 ;  /* 0x0000000010007986 */ /* 0x0001e2000c101524 */
[----:B------:R-:W-:Y:S05]  /*5920*/  BRA `(.L_x_4720) ;  /* 0x0000000c00107947 */ /* 0x000fea0003800000 */
.L_x_4723:
        /* <DEDUP_REMOVED lines=10> */
.L_x_4726:
[----:B------:R-:W-:-:S05]  /*59d0*/  HADD2.F32 R0, -RZ, R0.H0_H0 ;  /* 0x20000000ff007230 */ /* 0x000fca0000004100 */
[----:B------:R-:W-:-:S04]  /*59e0*/  F2FP.F16.F32.PACK_AB R0, RZ, R0 ;  /* 0x00000000ff00723e */ /* 0x000fc800000000ff */
[----:B------:R-:W-:-:S05]  /*59f0*/  PRMT R0, R0, 0x5410, RZ ;  /* 0x0000541000007816 */ /* 0x000fca00000000ff */
[----:B------:R0:W-:Y:S01]  /*5a00*/  STG.E desc[UR36][R16.64], R0 ;  /* 0x0000000010007986 */ /* 0x0001e2000c101924 */
[----:B------:R-:W-:Y:S05]  /*5a10*/  BRA `(.L_x_4720) ;  /* 0x0000000800d47947 */ /* 0x000fea0003800000 */
.L_x_4725:
[----:B------:R-:W-:-:S05]  /*5a20*/  HADD2.F32 R2, -RZ, R0.H0_H0 ;  /* 0x20000000ff027230 */ /* 0x000fca0000004100 */
[----:B------:R-:W-:-:S06]  /*5a30*/  FMUL.FTZ R2, R2, 1 ;  /* 0x3f80000002027820 */ /* 0x000fcc0000410000 */
[----:B------:R-:W0:Y:S02]  /*5a40*/  F2F.F64.F32 R2, R2 ;  /* 0x0000000200027310 */ /* 0x000e240000201800 */
[----:B0-----:R0:W-:Y:S01]  /*5a50*/  STG.E.64 desc[UR36][R16.64], R2 ;  /* 0x0000000210007986 */ /* 0x0011e2000c101b24 */
[----:B------:R-:W-:Y:S05]  /*5a60*/  BRA `(.L_x_4720) ;  /* 0x0000000800c07947 */ /* 0x000fea0003800000 */
.L_x_4715:
        /* <DEDUP_REMOVED lines=13> */
.L_x_4729:
[----:B------:R-:W-:Y:S01]  /*5b40*/  HADD2.F32 R0, -RZ, R0.H0_H0 ;  /* 0x20000000ff007230 */ /* 0x000fe20000004100 */
[----:B------:R-:W-:-:S04]  /*5b50*/  CS2R R6, SRZ ;  /* 0x0000000000067805 */ /* 0x000fc8000001ff00 */
[----:B------:R-:W-:-:S04]  /*5b60*/  FMUL.FTZ R0, R0, 1 ;  /* 0x3f80000000007820 */ /* 0x000fc80000410000 */
[----:B------:R-:W0:Y:S02]  /*5b70*/  F2F.F64.F32 R4, R0 ;  /* 0x0000000000047310 */ /* 0x000e240000201800 */
[----:B0-----:R0:W-:Y:S01]  /*5b80*/  STG.E.128 desc[UR36][R16.64], R4 ;  /* 0x0000000410007986 */ /* 0x0011e2000c101d24 */
[----:B------:R-:W-:Y:S05]  /*5b90*/  BRA `(.L_x_4720) ;  /* 0x0000000800747947 */ /* 0x000fea0003800000 */
.L_x_4728:
        /* <DEDUP_REMOVED lines=21> */
.L_x_4733:
[----:B------:R-:W-:Y:S05]  /*5cf0*/  BSYNC B0 ;  /* 0x0000000000007941 */ /* 0x000fea0003800000 */
.L_x_4732:
[----:B------:R-:W-:-:S05]  /*5d00*/  LOP3.LUT R3, R0, R3, RZ, 0xfc, !PT ;  /* 0x0000000300037212 */ /* 0x000fca00078efcff */
[----:B------:R0:W-:Y:S01]  /*5d10*/  STG.E.U8 desc[UR36][R16.64], R3 ;  /* 0x0000000310007986 */ /* 0x0001e2000c101124 */
[----:B------:R-:W-:Y:S05]  /*5d20*/  BRA `(.L_x_4720) ;  /* 0x0000000800107947 */ /* 0x000fea0003800000 */
.L_x_4731:
        /* <DEDUP_REMOVED lines=13> */
.L_x_4735:
[----:B------:R-:W-:Y:S01]  /*5e00*/  IMAD.MOV.U32 R0, RZ, RZ, 0x7f ;  /* 0x0000007fff007424 */ /* 0x000fe200078e00ff */
[----:B------:R-:W-:-:S04]  /*5e10*/  ISETP.GT.U32.AND P0, PT, R2, 0x7f800000, PT ;  /* 0x7f8000000200780c */ /* 0x000fc80003f04070 */
[----:B------:R-:W-:-:S09]  /*5e20*/  SEL R0, R0, 0x7c, P0 ;  /* 0x0000007c00007807 */ /* 0x000fd20000000000 */
.L_x_4736:
[----:B------:R-:W-:Y:S05]  /*5e30*/  BSYNC B0 ;  /* 0x0000000000007941 */ /* 0x000fea0003800000 */
.L_x_4734:
[----:B------:R-:W-:-:S04]  /*5e40*/  LOP3.LUT R2, R3, 0x80000000, RZ, 0xc0, !PT ;  /* 0x8000000003027812 */ /* 0x000fc800078ec0ff */
[----:B------:R-:W-:-:S04]  /*5e50*/  SHF.R.U32.HI R3, RZ, 0x18, R2 ;  /* 0x00000018ff037819 */ /* 0x000fc80000011602 */
[----:B------:R-:W-:-:S05]  /*5e60*/  LOP3.LUT R3, R0, R3, RZ, 0xfc, !PT ;  /* 0x0000000300037212 */ /* 0x000fca00078efcff */
[----:B------:R0:W-:Y:S01]  /*5e70*/  STG.E.U8 desc[UR36][R16.64], R3 ;  /* 0x0000000310007986 */ /* 0x0001e2000c101124 */
[----:B------:R-:W-:Y:S05]  /*5e80*/  BRA `(.L_x_4720) ;  /* 0x0000000400b87947 */ /* 0x000fea0003800000 */
.L_x_4730:
[----:B------:R-:W-:-:S05]  /*5e90*/  HADD2.F32 R0, -RZ, R0.H0_H0 ;  /* 0x20000000ff007230 */ /* 0x000fca0000004100 */
[----:B------:R-:W-:-:S05]  /*5ea0*/  F2FP.BF16.F32.PACK_AB R0, RZ, R0 ;  /* 0x00000000ff00723e */ /* 0x000fca00000010ff */
[----:B------:R0:W-:Y:S01]  /*5eb0*/  STG.E.U16 desc[UR36][R16.64], R0 ;  /* 0x0000000010007986 */ /* 0x0001e2000c101524 */
[----:B------:R-:W-:Y:S05]  /*5ec0*/  BRA `(.L_x_4720) ;  /* 0x0000000400a87947 */ /* 0x000fea0003800000 */
.L_x_4727:
        /* <DEDUP_REMOVED lines=12> */
.L_x_4739:
        /* <DEDUP_REMOVED lines=17> */
.L_x_4742:
[----:B------:R-:W-:-:S04]  /*60a0*/  LOP3.LUT R2, R3, 0x80000000, RZ, 0xc0, !PT ;  /* 0x8000000003027812 */ /* 0x000fc800078ec0ff */
[----:B------:R-:W-:-:S04]  /*60b0*/  SHF.R.U32.HI R3, RZ, 0x18, R2 ;  /* 0x00000018ff037819 */ /* 0x000fc80000011602 */
[----:B------:R-:W-:-:S04]  /*60c0*/  LOP3.LUT R0, R0, R3, RZ, 0xfc, !PT ;  /* 0x0000000300007212 */ /* 0x000fc800078efcff */
[----:B------:R-:W-:-:S07]  /*60d0*/  PRMT R8, R0, 0x7610, R8 ;  /* 0x0000761000087816 */ /* 0x000fce0000000008 */
.L_x_4741:
[----:B------:R-:W-:Y:S05]  /*60e0*/  BSYNC B0 ;  /* 0x0000000000007941 */ /* 0x000fea0003800000 */
.L_x_4740:
[----:B------:R3:W-:Y:S01]  /*60f0*/  STG.E.U8 desc[UR36][R16.64], R8 ;  /* 0x0000000810007986 */ /* 0x0007e2000c101124 */
[----:B------:R-:W-:Y:S05]  /*6100*/  BRA `(.L_x_4720) ;  /* 0x0000000400187947 */ /* 0x000fea0003800000 */
.L_x_4738:
        /* <DEDUP_REMOVED lines=17> */
.L_x_4745:
[----:B------:R-:W-:-:S04]  /*6220*/  LOP3.LUT R2, R3, 0x80000000, RZ, 0xc0, !PT ;  /* 0x8000000003027812 */ /* 0x000fc800078ec0ff */
[----:B------:R-:W-:-:S04]  /*6230*/  SHF.R.U32.HI R3, RZ, 0x18, R2 ;  /* 0x00000018ff037819 */ /* 0x000fc80000011602 */
[----:B------:R-:W-:-:S04]  /*6240*/  LOP3.LUT R0, R0, R3, RZ, 0xfc, !PT ;  /* 0x0000000300007212 */ /* 0x000fc800078efcff */
[----:B------:R-:W-:-:S07]  /*6250*/  PRMT R8, R0, 0x7610, R8 ;  /* 0x0000761000087816 */ /* 0x000fce0000000008 */
.L_x_4744:
[----:B------:R-:W-:Y:S05]  /*6260*/  BSYNC B0 ;  /* 0x0000000000007941 */ /* 0x000fea0003800000 */
.L_x_4743:
[----:B------:R0:W-:Y:S01]  /*6270*/  STG.E.U8 desc[UR36][R16.64], R8 ;  /* 0x0000000810007986 */ /* 0x0001e2000c101124 */
[----:B------:R-:W-:Y:S05]  /*6280*/  BRA `(.L_x_4720) ;  /* 0x0000000000b87947 */ /* 0x000fea0003800000 */
.L_x_4737:
        /* <DEDUP_REMOVED lines=22> */
.L_x_4719:
        /* <DEDUP_REMOVED lines=16> */
.L_x_4748:
[----:B------:R-:W-:Y:S05]  /*64f0*/  BRA `(.L_x_4720) ;  /* 0x00000000001c7947 */ /* 0x000fea0003800000 */
.L_x_4747:
[----:B------:R-:W-:-:S06]  /*6500*/  HADD2.F32 R2, -RZ, R0.H0_H0 ;  /* 0x20000000ff027230 */ /* 0x000fcc0000004100 */
[----:B------:R-:W0:Y:S02]  /*6510*/  F2I.U64.TRUNC R2, R2 ;  /* 0x0000000200027311 */ /* 0x000e24000020d800 */
[----:B0-----:R2:W-:Y:S01]  /*6520*/  STG.E.64 desc[UR36][R16.64], R2 ;  /* 0x0000000210007986 */ /* 0x0015e2000c101b24 */
[----:B------:R-:W-:Y:S05]  /*6530*/  BRA `(.L_x_4720) ;  /* 0x00000000000c7947 */ /* 0x000fea0003800000 */
.L_x_4746:
[----:B------:R-:W-:-:S04]  /*6540*/  HADD2.F32 R0, -RZ, R0.H0_H0 ;  /* 0x20000000ff007230 */ /* 0x000fc80000004100 */
[----:B------:R-:W0:Y:S02]  /*6550*/  F2I.FTZ.U32.TRUNC.NTZ R3, R0 ;  /* 0x0000000000037305 */ /* 0x000e24000021f000 */
[----:B0-----:R0:W-:Y:S02]  /*6560*/  STG.E desc[UR36][R16.64], R3 ;  /* 0x0000000310007986 */ /* 0x0011e4000c101924 */
.L_x_4720:
[----:B------:R-:W-:-:S07]  /*6570*/  VIADD R19, R19, 0x80 ;  /* 0x0000008013137836 */ /* 0x000fce0000000000 */
.L_x_4680:
[----:B------:R-:W-:Y:S05]  /*6580*/  BSYNC B6 ;  /* 0x0000000000067941 */ /* 0x000fea0003800000 */
.L_x_4679:
        /* <DEDUP_REMOVED lines=307> */
.L_x_4751:
        /* <DEDUP_REMOVED lines=22> */
.L_x_4755:
[----:B------:R-:W2:Y:S02]  /*7a20*/  LDG.E.U8 R2, desc[UR36][R2.64] ;  /* 0x0000002402027981 */ /* 0x000ea4000c1e1100 */
[----:B--2---:R-:W-:-:S04]  /*7a30*/  I2FP.F32.U32 R0, R2 ;  /* 0x0000000200007245 */ /* 0x004fc80000201000 */
[----:B------:R-:W-:Y:S01]  /*7a40*/  F2FP.F16.F32.PACK_AB R0, RZ, R0 ;  /* 0x00000000ff00723e */ /* 0x000fe200000000ff */
[----:B------:R-:W-:Y:S06]  /*7a50*/  BRA `(.L_x_4757) ;  /* 0x0000000c00887947 */ /* 0x000fec0003800000 */
.L_x_4754:
        /* <DEDUP_REMOVED lines=10> */
.L_x_4759:
[----:B------:R-:W2:Y:S02]  /*7b00*/  LDG.E R2, desc[UR36][R2.64] ;  /* 0x0000002402027981 */ /* 0x000ea4000c1e1900 */
[----:B--2---:R-:W-:-:S04]  /*7b10*/  I2FP.F32.S32 R0, R2 ;  /* 0x0000000200007245 */ /* 0x004fc80000201400 */
[----:B------:R-:W-:Y:S01]  /*7b20*/  F2FP.F16.F32.PACK_AB R0, RZ, R0 ;  /* 0x00000000ff00723e */ /* 0x000fe200000000ff */
[----:B------:R-:W-:Y:S06]  /*7b30*/  BRA `(.L_x_4757) ;  /* 0x0000000c00507947 */ /* 0x000fec0003800000 */
.L_x_4758:
[----:B------:R-:W2:Y:S02]  /*7b40*/  LDG.E.U16 R2, desc[UR36][R2.64] ;  /* 0x0000002402027981 */ /* 0x000ea4000c1e1500 */
[----:B--2---:R-:W0:Y:S02]  /*7b50*/  I2F.S16 R0, R2 ;  /* 0x0000000200007306 */ /* 0x004e240000101400 */
[----:B0-----:R-:W-:Y:S01]  /*7b60*/  F2FP.F16.F32.PACK_AB R0, RZ, R0 ;  /* 0x00000000ff00723e */ /* 0x001fe200000000ff */
[----:B------:R-:W-:Y:S06]  /*7b70*/  BRA `(.L_x_4757) ;  /* 0x0000000c00407947 */ /* 0x000fec0003800000 */
.L_x_4753:
        /* <DEDUP_REMOVED lines=9> */
.L_x_4761:
[----:B------:R1:W5:Y:S01]  /*7c10*/  LDG.E.U16 R0, desc[UR36][R2.64] ;  /* 0x0000002402007981 */ /* 0x000362000c1e1500 */
[----:B------:R-:W-:Y:S05]  /*7c20*/  BRA `(.L_x_4757) ;  /* 0x0000000c00147947 */ /* 0x000fea0003800000 */
.L_x_4760:
        /* <DEDUP_REMOVED lines=9> */
.L_x_4763:
[----:B------:R0:W5:Y:S01]  /*7cc0*/  LDG.E.U16 R0, desc[UR36][R2.64] ;  /* 0x0000002402007981 */ /* 0x000162000c1e1500 */
[----:B------:R-:W-:Y:S05]  /*7cd0*/  BRA `(.L_x_4757) ;  /* 0x0000000800e87947 */ /* 0x000fea0003800000 */
.L_x_4762:
        /* <DEDUP_REMOVED lines=8> */
.L_x_4752:
        /* <DEDUP_REMOVED lines=13> */
.L_x_4766:
        /* <DEDUP_REMOVED lines=8> */
.L_x_4765:
        /* <DEDUP_REMOVED lines=28> */
.L_x_4768:
        /* <DEDUP_REMOVED lines=15> */
.L_x_4767:
[----:B------:R-:W2:Y:S02]  /*8160*/  LDG.E.U16 R0, desc[UR36][R2.64] ;  /* 0x0000002402007981 */ /* 0x000ea4000c1e1500 */
[----:B--2---:R-:W-:-:S05]  /*8170*/  IMAD.U32 R0, R0, 0x10000, RZ ;  /* 0x0001000000007824 */ /* 0x004fca00078e00ff */
[----:B------:R-:W-:Y:S01]  /*8180*/  F2FP.F16.F32.PACK_AB R0, RZ, R0 ;  /* 0x00000000ff00723e */ /* 0x000fe200000000ff */
[----:B------:R-:W-:Y:S06]  /*8190*/  BRA `(.L_x_4757) ;  /* 0x0000000400b87947 */ /* 0x000fec0003800000 */
.L_x_4764:
        /* <DEDUP_REMOVED lines=12> */
.L_x_4771:
        /* <DEDUP_REMOVED lines=21> */
.L_x_4775:
[----:B------:R-:W-:Y:S05]  /*83b0*/  BSYNC B1 ;  /* 0x0000000000017941 */ /* 0x000fea0003800000 */
.L_x_4774:
[----:B------:R-:W-:Y:S01]  /*83c0*/  LEA R3, R0, 0x3b800000, 0x17 ;  /* 0x3b80000000037811 */ /* 0x000fe200078eb8ff */
[----:B------:R-:W-:-:S05]  /*83d0*/  IMAD.SHL.U32 R0, R2, 0x100000, RZ ;  /* 0x0010000002007824 */ /* 0x000fca00078e00ff */
[----:B------:R-:W-:-:S07]  /*83e0*/  LOP3.LUT R0, R3, R0, R4, 0xfe, !PT ;  /* 0x0000000003007212 */ /* 0x000fce00078efe04 */
.L_x_4773:
[----:B------:R-:W-:Y:S05]  /*83f0*/  BSYNC B0 ;  /* 0x0000000000007941 */ /* 0x000fea0003800000 */
.L_x_4772:
[----:B------:R-:W-:Y:S01]  /*8400*/  F2FP.F16.F32.PACK_AB R0, RZ, R0 ;  /* 0x00000000ff00723e */ /* 0x000fe200000000ff */
[----:B------:R-:W-:Y:S06]  /*8410*/  BRA `(.L_x_4757) ;  /* 0x0000000400187947 */ /* 0x000fec0003800000 */
.L_x_4770:
        /* <DEDUP_REMOVED lines=21> */
.L_x_4779:
[----:B------:R-:W-:Y:S05]  /*8570*/  BSYNC B1 ;  /* 0x0000000000017941 */ /* 0x000fea0003800000 */
.L_x_4778:
[----:B------:R-:W-:Y:S01]  /*8580*/  LEA R3, R0, 0x37800000, 0x17 ;  /* 0x3780000000037811 */ /* 0x000fe200078eb8ff */
[----:B------:R-:W-:-:S05]  /*8590*/  IMAD.SHL.U32 R0, R2, 0x200000, RZ ;  /* 0x0020000002007824 */ /* 0x000fca00078e00ff */
[----:B------:R-:W-:-:S07]  /*85a0*/  LOP3.LUT R0, R3, R0, R4, 0xfe, !PT ;  /* 0x0000000003007212 */ /* 0x000fce00078efe04 */
.L_x_4777:
[----:B------:R-:W-:Y:S05]  /*85b0*/  BSYNC B0 ;  /* 0x0000000000007941 */ /* 0x000fea0003800000 */
.L_x_4776:
[----:B------:R-:W-:Y:S01]  /*85c0*/  F2FP.F16.F32.PACK_AB R0, RZ, R0 ;  /* 0x00000000ff00723e */ /* 0x000fe200000000ff */
[----:B------:R-:W-:Y:S06]  /*85d0*/  BRA `(.L_x_4757) ;  /* 0x0000000000a87947 */ /* 0x000fec0003800000 */
.L_x_4769:
        /* <DEDUP_REMOVED lines=14> */
.L_x_4783:
[----:B------:R-:W-:Y:S05]  /*86c0*/  BSYNC B0 ;  /* 0x0000000000007941 */ /* 0x000fea0003800000 */
.L_x_4782:
[----:B------:R-:W-:Y:S01]  /*86d0*/  F2FP.F16.F32.PACK_AB R0, RZ, R0 ;  /* 0x00000000ff00723e */ /* 0x000fe200000000ff */
[----:B------:R-:W-:Y:S06]  /*86e0*/  BRA `(.L_x_4757) ;  /* 0x0000000000647947 */ /* 0x000fec0003800000 */
.L_x_4756:
        /* <DEDUP_REMOVED lines=16> */
.L_x_4784:
[----:B------:R-:W-:Y:S01]  /*87f0*/  PRMT R0, RZ, 0x7610, R0 ;  /* 0x00007610ff007816 */ /* 0x000fe20000000000 */
[----:B------:R-:W-:Y:S06]  /*8800*/  BRA `(.L_x_4757) ;  /* 0x00000000001c7947 */ /* 0x000fec0003800000 */
.L_x_4781:
[----:B------:R-:W2:Y:S02]  /*8810*/  LDG.E.64 R2, desc[UR36][R2.64] ;  /* 0x0000002402027981 */ /* 0x000ea4000c1e1b00 */
[----:B--2---:R-:W0:Y:S02]  /*8820*/  I2F.U64 R0, R2 ;  /* 0x0000000200007312 */ /* 0x004e240000301000 */
[----:B0-----:R-:W-:Y:S01]  /*8830*/  F2FP.F16.F32.PACK_AB R0, RZ, R0 ;  /* 0x00000000ff00723e */ /* 0x001fe200000000ff */
[----:B------:R-:W-:Y:S06]  /*8840*/  BRA `(.L_x_4757) ;  /* 0x00000000000c7947 */ /* 0x000fec0003800000 */
.L_x_4780:
[----:B------:R-:W2:Y:S02]  /*8850*/  LDG.E R2, desc[UR36][R2.64] ;  /* 0x0000002402027981 */ /* 0x000ea4000c1e1900 */
[----:B--2---:R-:W-:-:S04]  /*8860*/  I2FP.F32.U32 R0, R2 ;  /* 0x0000000200007245 */ /* 0x004fc80000201000 */
[----:B------:R-:W-:-:S07]  /*8870*/  F2FP.F16.F32.PACK_AB R0, RZ, R0 ;  /* 0x00000000ff00723e */ /* 0x000fce00000000ff */
.L_x_4757:
        /* <DEDUP_REMOVED lines=19> */
.L_x_4788:
[----:B------:R-:W-:-:S06]  /*89b0*/  HADD2.F32 R3, -RZ, R0.H0_H0 ;  /* 0x20000000ff037230 */ /* 0x000fcc0000004100 */
[----:B------:R-:W0:Y:S02]  /*89c0*/  F2I.S64.TRUNC R2, R3 ;  /* 0x0000000300027311 */ /* 0x000e24000020d900 */
[----:B0-----:R3:W-:Y:S01]  /*89d0*/  STG.E.U8 desc[UR36][R16.64], R2 ;  /* 0x0000000210007986 */ /* 0x0017e2000c101124 */
[----:B------:R-:W-:Y:S05]  /*89e0*/  BRA `(.L_x_4790) ;  /* 0x0000000c00847947 */ /* 0x000fea0003800000 */
.L_x_4787:
        /* <DEDUP_REMOVED lines=10> */
.L_x_4792:
[----:B------:R-:W-:-:S04]  /*8a90*/  HADD2.F32 R0, -RZ, R0.H0_H0 ;  /* 0x20000000ff007230 */ /* 0x000fc80000004100 */
[----:B------:R-:W0:Y:S02]  /*8aa0*/  F2I.FTZ.TRUNC.NTZ R3, R0 ;  /* 0x0000000000037305 */ /* 0x000e24000021f100 */
[----:B0-----:R2:W-:Y:S01]  /*8ab0*/  STG.E desc[UR36][R16.64], R3 ;  /* 0x0000000310007986 */ /* 0x0015e2000c101924 */
[----:B------:R-:W-:Y:S05]  /*8ac0*/  BRA `(.L_x_4790) ;  /* 0x0000000c004c7947 */ /* 0x000fea0003800000 */
.L_x_4791:
[----:B------:R-:W-:-:S04]  /*8ad0*/  HADD2.F32 R0, -RZ, R0.H0_H0 ;  /* 0x20000000ff007230 */ /* 0x000fc80000004100 */
[----:B------:R-:W0:Y:S02]  /*8ae0*/  F2I.FTZ.TRUNC.NTZ R3, R0 ;  /* 0x0000000000037305 */ /* 0x000e24000021f100 */
[----:B0-----:R0:W-:Y:S01]  /*8af0*/  STG.E.U16 desc[UR36][R16.64], R3 ;  /* 0x0000000310007986 */ /* 0x0011e2000c101524 */
[----:B------:R-:W-:Y:S05]  /*8b00*/  BRA `(.L_x_4790) ;  /* 0x0000000c003c7947 */ /* 0x000fea0003800000 */
.L_x_4786:
        /* <DEDUP_REMOVED lines=9> */
.L_x_4794:
[----:B------:R0:W-:Y:S01]  /*8ba0*/  STG.E.U16 desc[UR36][R16.64], R0 ;  /* 0x0000000010007986 */ /* 0x0001e2000c101524 */
[----:B------:R-:W-:Y:S05]  /*8bb0*/  BRA `(.L_x_4790) ;  /* 0x0000000c00107947 */ /* 0x000fea0003800000 */
.L_x_4793:
        /* <DEDUP_REMOVED lines=10> */
.L_x_4796:
[----:B------:R-:W-:-:S05]  /*8c60*/  HADD2.F32 R0, -RZ, R0.H0_H0 ;  /* 0x20000000ff007230 */ /* 0x000fca0000004100 */
[----:B------:R-:W-:-:S04]  /*8c70*/  F2FP.F16.F32.PACK_AB R0, RZ, R0 ;  /* 0x00000000ff00723e */ /* 0x000fc800000000ff */
[----:B------:R-:W-:-:S05]  /*8c80*/  PRMT R0, R0, 0x5410, RZ ;  /* 0x0000541000007816 */ /* 0x000fca00000000ff */
[----:B------:R0:W-:Y:S01]  /*8c90*/  STG.E desc[UR36][R16.64], R0 ;  /* 0x0000000010007986 */ /* 0x0001e2000c101924 */
[----:B------:R-:W-:Y:S05]  /*8ca0*/  BRA `(.L_x_4790) ;  /* 0x0000000800d47947 */ /* 0x000fea0003800000 */
.L_x_4795:
[----:B------:R-:W-:-:S05]  /*8cb0*/  HADD2.F32 R2, -RZ, R0.H0_H0 ;  /* 0x20000000ff027230 */ /* 0x000fca0000004100 */
[----:B------:R-:W-:-:S06]  /*8cc0*/  FMUL.FTZ R2, R2, 1 ;  /* 0x3f80000002027820 */ /* 0x000fcc0000410000 */
[----:B------:R-:W0:Y:S02]  /*8cd0*/  F2F.F64.F32 R2, R2 ;  /* 0x0000000200027310 */ /* 0x000e240000201800 */
[----:B0-----:R0:W-:Y:S01]  /*8ce0*/  STG.E.64 desc[UR36][R16.64], R2 ;  /* 0x0000000210007986 */ /* 0x0011e2000c101b24 */
[----:B------:R-:W-:Y:S05]  /*8cf0*/  BRA `(.L_x_4790) ;  /* 0x0000000800c07947 */ /* 0x000fea0003800000 */
.L_x_4785:
        /* <DEDUP_REMOVED lines=13> */
.L_x_4799:
[----:B------:R-:W-:Y:S01]  /*8dd0*/  HADD2.F32 R0, -RZ, R0.H0_H0 ;  /* 0x20000000ff007230 */ /* 0x000fe20000004100 */
[----:B------:R-:W-:-:S04]  /*8de0*/  CS2R R6, SRZ ;  /* 0x0000000000067805 */ /* 0x000fc8000001ff00 */
[----:B------:R-:W-:-:S04]  /*8df0*/  FMUL.FTZ R0, R0, 1 ;  /* 0x3f80000000007820 */ /* 0x000fc80000410000 */
[----:B------:R-:W0:Y:S02]  /*8e00*/  F2F.F64.F32 R4, R0 ;  /* 0x0000000000047310 */ /* 0x000e240000201800 */
[----:B0-----:R0:W-:Y:S01]  /*8e10*/  STG.E.128 desc[UR36][R16.64], R4 ;  /* 0x0000000410007986 */ /* 0x0011e2000c101d24 */
[----:B------:R-:W-:Y:S05]  /*8e20*/  BRA `(.L_x_4790) ;  /* 0x0000000800747947 */ /* 0x000fea0003800000 */
.L_x_4798:
        /* <DEDUP_REMOVED lines=21> */
.L_x_4803:
[----:B------:R-:W-:Y:S05]  /*8f80*/  BSYNC B0 ;  /* 0x0000000000007941 */ /* 0x000fea0003800000 */
.L_x_4802:
[----:B------:R-:W-:-:S05]  /*8f90*/  LOP3.LUT R3, R0, R3, RZ, 0xfc, !PT ;  /* 0x0000000300037212 */ /* 0x000fca00078efcff */
[----:B------:R0:W-:Y:S01]  /*8fa0*/  STG.E.U8 desc[UR36][R16.64], R3 ;  /* 0x0000000310007986 */ /* 0x0001e2000c101124 */
[----:B------:R-:W-:Y:S05]  /*8fb0*/  BRA `(.L_x_4790) ;  /* 0x0000000800107947 */ /* 0x000fea0003800000 */
.L_x_4801:
        /* <DEDUP_REMOVED lines=13> */
.L_x_4805:
[----:B------:R-:W-:Y:S01]  /*9090*/  IMAD.MOV.U32 R0, RZ, RZ, 0x7f ;  /* 0x0000007fff007424 */ /* 0x000fe200078e00ff */
[----:B------:R-:W-:-:S04]  /*90a0*/  ISETP.GT.U32.AND P0, PT, R2, 0x7f800000, PT ;  /* 0x7f8000000200780c */ /* 0x000fc80003f04070 */
[----:B------:R-:W-:-:S09]  /*90b0*/  SEL R0, R0, 0x7c, P0 ;  /* 0x0000007c00007807 */ /* 0x000fd20000000000 */
.L_x_4806:
[----:B------:R-:W-:Y:S05]  /*90c0*/  BSYNC B0 ;  /* 0x0000000000007941 */ /* 0x000fea0003800000 */
.L_x_4804:
[----:B------:R-:W-:-:S04]  /*90d0*/  LOP3.LUT R2, R3, 0x80000000, RZ, 0xc0, !PT ;  /* 0x8000000003027812 */ /* 0x000fc800078ec0ff */
[----:B------:R-:W-:-:S04]  /*90e0*/  SHF.R.U32.HI R3, RZ, 0x18, R2 ;  /* 0x00000018ff037819 */ /* 0x000fc80000011602 */
[----:B------:R-:W-:-:S05]  /*90f0*/  LOP3.LUT R3, R0, R3, RZ, 0xfc, !PT ;  /* 0x0000000300037212 */ /* 0x000fca00078efcff */
[----:B------:R0:W-:Y:S01]  /*9100*/  STG.E.U8 desc[UR36][R16.64], R3 ;  /* 0x0000000310007986 */ /* 0x0001e2000c101124 */
[----:B------:R-:W-:Y:S05]  /*9110*/  BRA `(.L_x_4790) ;  /* 0x0000000400b87947 */ /* 0x000fea0003800000 */
.L_x_4800:
[----:B------:R-:W-:-:S05]  /*9120*/  HADD2.F32 R0, -RZ, R0.H0_H0 ;  /* 0x20000000ff007230 */ /* 0x000fca0000004100 */
[----:B------:R-:W-:-:S05]  /*9130*/  F2FP.BF16.F32.PACK_AB R0, RZ, R0 ;  /* 0x00000000ff00723e */ /* 0x000fca00000010ff */
[----:B------:R0:W-:Y:S01]  /*9140*/  STG.E.U16 desc[UR36][R16.64], R0 ;  /* 0x0000000010007986 */ /* 0x0001e2000c101524 */
[----:B------:R-:W-:Y:S05]  /*9150*/  BRA `(.L_x_4790) ;  /* 0x0000000400a87947 */ /* 0x000fea0003800000 */
.L_x_4797:
        /* <DEDUP_REMOVED lines=12> */
.L_x_4809:
        /* <DEDUP_REMOVED lines=17> */
.L_x_4812:
[----:B------:R-:W-:-:S04]  /*9330*/  LOP3.LUT R2, R3, 0x80000000, RZ, 0xc0, !PT ;  /* 0x8000000003027812 */ /* 0x000fc800078ec0ff */
[----:B------:R-:W-:-:S04]  /*9340*/  SHF.R.U32.HI R3, RZ, 0x18, R2 ;  /* 0x00000018ff037819 */ /* 0x000fc80000011602 */
[----:B------:R-:W-:-:S04]  /*9350*/  LOP3.LUT R0, R0, R3, RZ, 0xfc, !PT ;  /* 0x0000000300007212 */ /* 0x000fc800078efcff */
[----:B------:R-:W-:-:S07]  /*9360*/  PRMT R8, R0, 0x7610, R8 ;  /* 0x0000761000087816 */ /* 0x000fce0000000008 */
.L_x_4811:
[----:B------:R-:W-:Y:S05]  /*9370*/  BSYNC B0 ;  /* 0x0000000000007941 */ /* 0x000fea0003800000 */
.L_x_4810:
[----:B------:R0:W-:Y:S01]  /*9380*/  STG.E.U8 desc[UR36][R16.64], R8 ;  /* 0x0000000810007986 */ /* 0x0001e2000c101124 */
[----:B------:R-:W-:Y:S05]  /*9390*/  BRA `(.L_x_4790) ;  /* 0x0000000400187947 */ /* 0x000fea0003800000 */
.L_x_4808:
        /* <DEDUP_REMOVED lines=17> */
.L_x_4815:
[----:B------:R-:W-:-:S04]  /*94b0*/  LOP3.LUT R2, R3, 0x80000000, RZ, 0xc0, !PT ;  /* 0x8000000003027812 */ /* 0x000fc800078ec0ff */
[----:B------:R-:W-:-:S04]  /*94c0*/  SHF.R.U32.HI R3, RZ, 0x18, R2 ;  /* 0x00000018ff037819 */ /* 0x000fc80000011602 */
[----:B------:R-:W-:-:S04]  /*94d0*/  LOP3.LUT R0, R0, R3, RZ, 0xfc, !PT ;  /* 0x0000000300007212 */ /* 0x000fc800078efcff */
[----:B------:R-:W-:-:S07]  /*94e0*/  PRMT R8, R0, 0x7610, R8 ;  /* 0x0000761000087816 */ /* 0x000fce0000000008 */
.L_x_4814:
[----:B------:R-:W-:Y:S05]  /*94f0*/  BSYNC B0 ;  /* 0x0000000000007941 */ /* 0x000fea0003800000 */
.L_x_4813:
[----:B------:R0:W-:Y:S01]  /*9500*/  STG.E.U8 desc[UR36][R16.64], R8 ;  /* 0x0000000810007986 */ /* 0x0001e2000c101124 */
[----:B------:R-:W-:Y:S05]  /*9510*/  BRA `(.L_x_4790) ;  /* 0x0000000000b87947 */ /* 0x000fea0003800000 */
.L_x_4807:
        /* <DEDUP_REMOVED lines=22> */
.L_x_4789:
        /* <DEDUP_REMOVED lines=16> */
.L_x_4818:
[----:B------:R-:W-:Y:S05]  /*9780*/  BRA `(.L_x_4790) ;  /* 0x00000000001c7947 */ /* 0x000fea0003800000 */
.L_x_4817:
[----:B------:R-:W-:-:S06]  /*9790*/  HADD2.F32 R2, -RZ, R0.H0_H0 ;  /* 0x20000000ff027230 */ /* 0x000fcc0000004100 */
[----:B------:R-:W0:Y:S02]  /*97a0*/  F2I.U64.TRUNC R2, R2 ;  /* 0x0000000200027311 */ /* 0x000e24000020d800 */
[----:B0-----:R0:W-:Y:S01]  /*97b0*/  STG.E.64 desc[UR36][R16.64], R2 ;  /* 0x0000000210007986 */ /* 0x0011e2000c101b24 */
[----:B------:R-:W-:Y:S05]  /*97c0*/  BRA `(.L_x_4790) ;  /* 0x00000000000c7947 */ /* 0x000fea0003800000 */
.L_x_4816:
[----:B------:R-:W-:-:S04]  /*97d0*/  HADD2.F32 R0, -RZ, R0.H0_H0 ;  /* 0x20000000ff007230 */ /* 0x000fc80000004100 */
[----:B------:R-:W0:Y:S02]  /*97e0*/  F2I.FTZ.U32.TRUNC.NTZ R3, R0 ;  /* 0x0000000000037305 */ /* 0x000e24000021f000 */
[----:B0-----:R0:W-:Y:S02]  /*97f0*/  STG.E desc[UR36][R16.64], R3 ;  /* 0x0000000310007986 */ /* 0x0011e4000c101924 */
.L_x_4790:
[----:B------:R-:W-:-:S07]  /*9800*/  VIADD R19, R19, 0x80 ;  /* 0x0000008013137836 */ /* 0x000fce0000000000 */
.L_x_4750:
[----:B------:R-:W-:Y:S05]  /*9810*/  BSYNC B6 ;  /* 0x0000000000067941 */ /* 0x000fea0003800000 */
.L_x_4749:
        /* <DEDUP_REMOVED lines=306> */
.L_x_4819:
        /* <DEDUP_REMOVED lines=22> */
.L_x_4823:
[----:B------:R-:W2:Y:S02]  /*aca0*/  LDG.E.U8 R2, desc[UR36][R2.64] ;  /* 0x0000002402027981 */ /* 0x000ea4000c1e1100 */
[----:B--2---:R-:W-:-:S04]  /*acb0*/  I2FP.F32.U32 R0, R2 ;  /* 0x0000000200007245 */ /* 0x004fc80000201000 */
[----:B------:R-:W-:Y:S01]  /*acc0*/  F2FP.F16.F32.PACK_AB R0, RZ, R0 ;  /* 0x00000000ff00723e */ /* 0x000fe200000000ff */
[----:B------:R-:W-:Y:S06]  /*acd0*/  BRA `(.L_x_4825) ;  /* 0x0000000c00887947 */ /* 0x000fec0003800000 */
.L_x_4822:
        /* <DEDUP_REMOVED lines=10> */
.L_x_4827:
[----:B------:R-:W2:Y:S02]  /*ad80*/  LDG.E R2, desc[UR36][R2.64] ;  /* 0x0000002402027981 */ /* 0x000ea4000c1e1900 */
[----:B--2---:R-:W-:-:S04]  /*ad90*/  I2FP.F32.S32 R0, R2 ;  /* 0x0000000200007245 */ /* 0x004fc80000201400 */
[----:B------:R-:W-:Y:S01]  /*ada0*/  F2FP.F16.F32.PACK_AB R0, RZ, R0 ;  /* 0x00000000ff00723e */ /* 0x000fe200000000ff */
[----:B------:R-:W-:Y:S06]  /*adb0*/  BRA `(.L_x_4825) ;  /* 0x0000000c00507947 */ /* 0x000fec0003800000 */
.L_x_4826:
[----:B------:R-:W2:Y:S02]  /*adc0*/  LDG.E.U16 R2, desc[UR36][R2.64] ;  /* 0x0000002402027981 */ /* 0x000ea4000c1e1500 */
[----:B--2---:R-:W0:Y:S02]  /*add0*/  I2F.S16 R0, R2 ;  /* 0x0000000200007306 */ /* 0x004e240000101400 */
[----:B0-----:R-:W-:Y:S01]  /*ade0*/  F2FP.F16.F32.PACK_AB R0, RZ, R0 ;  /* 0x00000000ff00723e */ /* 0x001fe200000000ff */
[----:B------:R-:W-:Y:S06]  /*adf0*/  BRA `(.L_x_4825) ;  /* 0x0000000c00407947 */ /* 0x000fec0003800000 */
.L_x_4821:
        /* <DEDUP_REMOVED lines=9> */
.L_x_4829:
[----:B------:R1:W5:Y:S01]  /*ae90*/  LDG.E.U16 R0, desc[UR36][R2.64] ;  /* 0x0000002402007981 */ /* 0x000362000c1e1500 */
[----:B------:R-:W-:Y:S05]  /*aea0*/  BRA `(.L_x_4825) ;  /* 0x0000000c00147947 */ /* 0x000fea0003800000 */
.L_x_4828:
        /* <DEDUP_REMOVED lines=9> */
.L_x_4831:
[----:B------:R0:W5:Y:S01]  /*af40*/  LDG.E.U16 R0, desc[UR36][R2.64] ;  /* 0x0000002402007981 */ /* 0x000162000c1e1500 */
[----:B------:R-:W-:Y:S05]  /*af50*/  BRA `(.L_x_4825) ;  /* 0x0000000800e87947 */ /* 0x000fea0003800000 */
.L_x_4830:
        /* <DEDUP_REMOVED lines=8> */
.L_x_4820:
        /* <DEDUP_REMOVED lines=13> */
.L_x_4834:
        /* <DEDUP_REMOVED lines=8> */
.L_x_4833:
        /* <DEDUP_REMOVED lines=28> */
.L_x_4836:
        /* <DEDUP_REMOVED lines=15> */
.L_x_4835:
[----:B------:R-:W2:Y:S02]  /*b3e0*/  LDG.E.U16 R0, desc[UR36][R2.64] ;  /* 0x0000002402007981 */ /* 0x000ea4000c1e1500 */
[----:B--2---:R-:W-:-:S05]  /*b3f0*/  IMAD.U32 R0, R0, 0x10000, RZ ;  /* 0x0001000000007824 */ /* 0x004fca00078e00ff */
[----:B------:R-:W-:Y:S01]  /*b400*/  F2FP.F16.F32.PACK_AB R0, RZ, R0 ;  /* 0x00000000ff00723e */ /* 0x000fe200000000ff */
[----:B------:R-:W-:Y:S06]  /*b410*/  BRA `(.L_x_4825) ;  /* 0x0000000400b87947 */ /* 0x000fec0003800000 */
.L_x_4832:
        /* <DEDUP_REMOVED lines=12> */
.L_x_4839:
        /* <DEDUP_REMOVED lines=21> */
.L_x_4843:
[----:B------:R-:W-:Y:S05]  /*b630*/  BSYNC B1 ;  /* 0x0000000000017941 */ /* 0x000fea0003800000 */
.L_x_4842:
[----:B------:R-:W-:Y:S01]  /*b640*/  LEA R3, R0, 0x3b800000, 0x17 ;  /* 0x3b80000000037811 */ /* 0x000fe200078eb8ff */
[----:B------:R-:W-:-:S05]  /*b650*/  IMAD.SHL.U32 R0, R2, 0x100000, RZ ;  /* 0x0010000002007824 */ /* 0x000fca00078e00ff */
[----:B------:R-:W-:-:S07]  /*b660*/  LOP3.LUT R0, R3, R0, R4, 0xfe, !PT ;  /* 0x0000000003007212 */ /* 0x000fce00078efe04 */
.L_x_4841:
[----:B------:R-:W-:Y:S05]  /*b670*/  BSYNC B0 ;  /* 0x0000000000007941 */ /* 0x000fea0003800000 */
.L_x_4840:
[----:B------:R-:W-:Y:S01]  /*b680*/  F2FP.F16.F32.PACK_AB R0, RZ, R0 ;  /* 0x00000000ff00723e */ /* 0x000fe200000000ff */
[----:B------:R-:W-:Y:S06]  /*b690*/  BRA `(.L_x_4825) ;  /* 0x0000000400187947 */ /* 0x000fec0003800000 */
.L_x_4838:
        /* <DEDUP_REMOVED lines=21> */
.L_x_4847:
[----:B------:R-:W-:Y:S05]  /*b7f0*/  BSYNC B1 ;  /* 0x0000000000017941 */ /* 0x000fea0003800000 */
.L_x_4846:
[----:B------:R-:W-:Y:S01]  /*b800*/  LEA R3, R0, 0x37800000, 0x17 ;  /* 0x3780000000037811 */ /* 0x000fe200078eb8ff */
[----:B------:R-:W-:-:S05]  /*b810*/  IMAD.SHL.U32 R0, R2, 0x200000, RZ ;  /* 0x0020000002007824 */ /* 0x000fca00078e00ff */
[----:B------:R-:W-:-:S07]  /*b820*/  LOP3.LUT R0, R3, R0, R4, 0xfe, !PT ;  /* 0x0000000003007212 */ /* 0x000fce00078efe04 */
.L_x_4845:
[----:B------:R-:W-:Y:S05]  /*b830*/  BSYNC B0 ;  /* 0x0000000000007941 */ /* 0x000fea0003800000 */
.L_x_4844:
[----:B------:R-:W-:Y:S01]  /*b840*/  F2FP.F16.F32.PACK_AB R0, RZ, R0 ;  /* 0x00000000ff00723e */ /* 0x000fe200000000ff */
[----:B------:R-:W-:Y:S06]  /*b850*/  BRA `(.L_x_4825) ;  /* 0x0000000000a87947 */ /* 0x000fec0003800000 */
.L_x_4837:
        /* <DEDUP_REMOVED lines=14> */
.L_x_4851:
[----:B------:R-:W-:Y:S05]  /*b940*/  BSYNC B0 ;  /* 0x0000000000007941 */ /* 0x000fea0003800000 */
.L_x_4850:
[----:B------:R-:W-:Y:S01]  /*b950*/  F2FP.F16.F32.PACK_AB R0, RZ, R0 ;  /* 0x00000000ff00723e */ /* 0x000fe200000000ff */
[----:B------:R-:W-:Y:S06]  /*b960*/  BRA `(.L_x_4825) ;  /* 0x0000000000647947 */ /* 0x000fec0003800000 */
.L_x_4824:
        /* <DEDUP_REMOVED lines=16> */
.L_x_4852:
[----:B------:R-:W-:Y:S01]  /*ba70*/  PRMT R0, RZ, 0x7610, R0 ;  /* 0x00007610ff007816 */ /* 0x000fe20000000000 */
[----:B------:R-:W-:Y:S06]  /*ba80*/  BRA `(.L_x_4825) ;  /* 0x00000000001c7947 */ /* 0x000fec0003800000 */
.L_x_4849:
[----:B------:R-:W2:Y:S02]  /*ba90*/  LDG.E.64 R2, desc[UR36][R2.64] ;  /* 0x0000002402027981 */ /* 0x000ea4000c1e1b00 */
[----:B--2---:R-:W0:Y:S02]  /*baa0*/  I2F.U64 R0, R2 ;  /* 0x0000000200007312 */ /* 0x004e240000301000 */
[----:B0-----:R-:W-:Y:S01]  /*bab0*/  F2FP.F16.F32.PACK_AB R0, RZ, R0 ;  /* 0x00000000ff00723e */ /* 0x001fe200000000ff */
[----:B------:R-:W-:Y:S06]  /*bac0*/  BRA `(.L_x_4825) ;  /* 0x00000000000c7947 */ /* 0x000fec0003800000 */
.L_x_4848:
[----:B------:R-:W2:Y:S02]  /*bad0*/  LDG.E R2, desc[UR36][R2.64] ;  /* 0x0000002402027981 */ /* 0x000ea4000c1e1900 */
[----:B--2---:R-:W-:-:S04]  /*bae0*/  I2FP.F32.U32 R0, R2 ;  /* 0x0000000200007245 */ /* 0x004fc80000201000 */
[----:B------:R-:W-:-:S07]  /*baf0*/  F2FP.F16.F32.PACK_AB R0, RZ, R0 ;  /* 0x00000000ff00723e */ /* 0x000fce00000000ff */
.L_x_4825:
        /* <DEDUP_REMOVED lines=19> */
.L_x_4856:
[----:B------:R-:W-:-:S06]  /*bc30*/  HADD2.F32 R3, -RZ, R0.H0_H0 ;  /* 0x20000000ff037230 */ /* 0x000fcc0000004100 */
[----:B------:R-:W0:Y:S02]  /*bc40*/  F2I.S64.TRUNC R2, R3 ;  /* 0x0000000300027311 */ /* 0x000e24000020d900 */
[----:B0-----:R-:W-:Y:S01]  /*bc50*/  STG.E.U8 desc[UR36][R16.64], R2 ;  /* 0x0000000210007986 */ /* 0x001fe2000c101124 */
[----:B------:R-:W-:Y:S05]  /*bc60*/  EXIT ;  /* 0x000000000000794d */ /* 0x000fea0003800000 */
.L_x_4855:
        /* <DEDUP_REMOVED lines=10> */
.L_x_4859:
[----:B------:R-:W-:-:S04]  /*bd10*/  HADD2.F32 R0, -RZ, R0.H0_H0 ;  /* 0x20000000ff007230 */ /* 0x000fc80000004100 */
[----:B------:R-:W0:Y:S02]  /*bd20*/  F2I.FTZ.TRUNC.NTZ R3, R0 ;  /* 0x0000000000037305 */ /* 0x000e24000021f100 */
[----:B0-----:R-:W-:Y:S01]  /*bd30*/  STG.E desc[UR36][R16.64], R3 ;  /* 0x0000000310007986 */ /* 0x001fe2000c101924 */
[----:B------:R-:W-:Y:S05]  /*bd40*/  EXIT ;  /* 0x000000000000794d */ /* 0x000fea0003800000 */
.L_x_4858:
[----:B------:R-:W-:-:S04]  /*bd50*/  HADD2.F32 R0, -RZ, R0.H0_H0 ;  /* 0x20000000ff007230 */ /* 0x000fc80000004100 */
[----:B------:R-:W0:Y:S02]  /*bd60*/  F2I.FTZ.TRUNC.NTZ R3, R0 ;  /* 0x0000000000037305 */ /* 0x000e24000021f100 */
[----:B0-----:R-:W-:Y:S01]  /*bd70*/  STG.E.U16 desc[UR36][R16.64], R3 ;  /* 0x0000000310007986 */ /* 0x001fe2000c101524 */
[----:B------:R-:W-:Y:S05]  /*bd80*/  EXIT ;  /* 0x000000000000794d */ /* 0x000fea0003800000 */
.L_x_4854:
        /* <DEDUP_REMOVED lines=9> */
.L_x_4861:
[----:B------:R-:W-:Y:S01]  /*be20*/  STG.E.U16 desc[UR36][R16.64], R0 ;  /* 0x0000000010007986 */ /* 0x000fe2000c101524 */
[----:B------:R-:W-:Y:S05]  /*be30*/  EXIT ;  /* 0x000000000000794d */ /* 0x000fea0003800000 */
.L_x_4860:
        /* <DEDUP_REMOVED lines=10> */
.L_x_4863:
[----:B------:R-:W-:-:S05]  /*bee0*/  HADD2.F32 R0, -RZ, R0.H0_H0 ;  /* 0x20000000ff007230 */ /* 0x000fca0000004100 */
[----:B------:R-:W-:-:S04]  /*bef0*/  F2FP.F16.F32.PACK_AB R0, RZ, R0 ;  /* 0x00000000ff00723e */ /* 0x000fc800000000ff */
[----:B------:R-:W-:-:S05]  /*bf00*/  PRMT R0, R0, 0x5410, RZ ;  /* 0x0000541000007816 */ /* 0x000fca00000000ff */
[----:B------:R-:W-:Y:S01]  /*bf10*/  STG.E desc[UR36][R16.64], R0 ;  /* 0x0000000010007986 */ /* 0x000fe2000c101924 */
[----:B------:R-:W-:Y:S05]  /*bf20*/  EXIT ;  /* 0x000000000000794d */ /* 0x000fea0003800000 */
.L_x_4862:
[----:B------:R-:W-:-:S05]  /*bf30*/  HADD2.F32 R2, -RZ, R0.H0_H0 ;  /* 0x20000000ff027230 */ /* 0x000fca0000004100 */
[----:B------:R-:W-:-:S06]  /*bf40*/  FMUL.FTZ R2, R2, 1 ;  /* 0x3f80000002027820 */ /* 0x000fcc0000410000 */
[----:B------:R-:W0:Y:S02]  /*bf50*/  F2F.F64.F32 R2, R2 ;  /* 0x0000000200027310 */ /* 0x000e240000201800 */
[----:B0-----:R-:W-:Y:S01]  /*bf60*/  STG.E.64 desc[UR36][R16.64], R2 ;  /* 0x0000000210007986 */ /* 0x001fe2000c101b24 */
[----:B------:R-:W-:Y:S05]  /*bf70*/  EXIT ;  /* 0x000000000000794d */ /* 0x000fea0003800000 */
.L_x_4853:
        /* <DEDUP_REMOVED lines=13> */
.L_x_4866:
[----:B------:R-:W-:Y:S01]  /*c050*/  HADD2.F32 R0, -RZ, R0.H0_H0 ;  /* 0x20000000ff007230 */ /* 0x000fe20000004100 */
[----:B------:R-:W-:-:S04]  /*c060*/  CS2R R6, SRZ ;  /* 0x0000000000067805 */ /* 0x000fc8000001ff00 */
[----:B------:R-:W-:-:S04]  /*c070*/  FMUL.FTZ R0, R0, 1 ;  /* 0x3f80000000007820 */ /* 0x000fc80000410000 */
[----:B------:R-:W0:Y:S02]  /*c080*/  F2F.F64.F32 R4, R0 ;  /* 0x0000000000047310 */ /* 0x000e240000201800 */
[----:B0-----:R-:W-:Y:S01]  /*c090*/  STG.E.128 desc[UR36][R16.64], R4 ;  /* 0x0000000410007986 */ /* 0x001fe2000c101d24 */
[----:B------:R-:W-:Y:S05]  /*c0a0*/  EXIT ;  /* 0x000000000000794d */ /* 0x000fea0003800000 */
.L_x_4865:
        /* <DEDUP_REMOVED lines=21> */
.L_x_4870:
[----:B------:R-:W-:Y:S05]  /*c200*/  BSYNC B0 ;  /* 0x0000000000007941 */ /* 0x000fea0003800000 */
.L_x_4869:
[----:B------:R-:W-:-:S05]  /*c210*/  LOP3.LUT R3, R0, R3, RZ, 0xfc, !PT ;  /* 0x0000000300037212 */ /* 0x000fca00078efcff */
[----:B------:R-:W-:Y:S01]  /*c220*/  STG.E.U8 desc[UR36][R16.64], R3 ;  /* 0x0000000310007986 */ /* 0x000fe2000c101124 */
[----:B------:R-:W-:Y:S05]  /*c230*/  EXIT ;  /* 0x000000000000794d */ /* 0x000fea0003800000 */
.L_x_4868:
        /* <DEDUP_REMOVED lines=13> */
.L_x_4872:
[----:B------:R-:W-:Y:S01]  /*c310*/  IMAD.MOV.U32 R0, RZ, RZ, 0x7f ;  /* 0x0000007fff007424 */ /* 0x000fe200078e00ff */
[----:B------:R-:W-:-:S04]  /*c320*/  ISETP.GT.U32.AND P0, PT, R2, 0x7f800000, PT ;  /* 0x7f8000000200780c */ /* 0x000fc80003f04070 */
[----:B------:R-:W-:-:S09]  /*c330*/  SEL R0, R0, 0x7c, P0 ;  /* 0x0000007c00007807 */ /* 0x000fd20000000000 */
.L_x_4873:
[----:B------:R-:W-:Y:S05]  /*c340*/  BSYNC B0 ;  /* 0x0000000000007941 */ /* 0x000fea0003800000 */
.L_x_4871:
[----:B------:R-:W-:-:S04]  /*c350*/  LOP3.LUT R2, R3, 0x80000000, RZ, 0xc0, !PT ;  /* 0x8000000003027812 */ /* 0x000fc800078ec0ff */
[----:B------:R-:W-:-:S04]  /*c360*/  SHF.R.U32.HI R3, RZ, 0x18, R2 ;  /* 0x00000018ff037819 */ /* 0x000fc80000011602 */
[----:B------:R-:W-:-:S05]  /*c370*/  LOP3.LUT R3, R0, R3, RZ, 0xfc, !PT ;  /* 0x0000000300037212 */ /* 0x000fca00078efcff */
[----:B------:R-:W-:Y:S01]  /*c380*/  STG.E.U8 desc[UR36][R16.64], R3 ;  /* 0x0000000310007986 */ /* 0x000fe2000c101124 */
[----:B------:R-:W-:Y:S05]  /*c390*/  EXIT ;  /* 0x000000000000794d */ /* 0x000fea0003800000 */
.L_x_4867:
[----:B------:R-:W-:-:S05]  /*c3a0*/  HADD2.F32 R0, -RZ, R0.H0_H0 ;  /* 0x20000000ff007230 */ /* 0x000fca0000004100 */
[----:B------:R-:W-:-:S05]  /*c3b0*/  F2FP.BF16.F32.PACK_AB R0, RZ, R0 ;  /* 0x00000000ff00723e */ /* 0x000fca00000010ff */
[----:B------:R-:W-:Y:S01]  /*c3c0*/  STG.E.U16 desc[UR36][R16.64], R0 ;  /* 0x0000000010007986 */ /* 0x000fe2000c101524 */
[----:B------:R-:W-:Y:S05]  /*c3d0*/  EXIT ;  /* 0x000000000000794d */ /* 0x000fea0003800000 */
.L_x_4864:
        /* <DEDUP_REMOVED lines=12> */
.L_x_4876:
        /* <DEDUP_REMOVED lines=17> */
.L_x_4879:
[----:B------:R-:W-:-:S04]  /*c5b0*/  LOP3.LUT R2, R3, 0x80000000, RZ, 0xc0, !PT ;  /* 0x8000000003027812 */ /* 0x000fc800078ec0ff */
[----:B------:R-:W-:-:S04]  /*c5c0*/  SHF.R.U32.HI R3, RZ, 0x18, R2 ;  /* 0x00000018ff037819 */ /* 0x000fc80000011602 */
[----:B------:R-:W-:-:S04]  /*c5d0*/  LOP3.LUT R0, R0, R3, RZ, 0xfc, !PT ;  /* 0x0000000300007212 */ /* 0x000fc800078efcff */
[----:B------:R-:W-:-:S07]  /*c5e0*/  PRMT R8, R0, 0x7610, R8 ;  /* 0x0000761000087816 */ /* 0x000fce0000000008 */
.L_x_4878:
[----:B------:R-:W-:Y:S05]  /*c5f0*/  BSYNC B0 ;  /* 0x0000000000007941 */ /* 0x000fea0003800000 */
.L_x_4877:
[----:B------:R-:W-:Y:S01]  /*c600*/  STG.E.U8 desc[UR36][R16.64], R8 ;  /* 0x0000000810007986 */ /* 0x000fe2000c101124 */
[----:B------:R-:W-:Y:S05]  /*c610*/  EXIT ;  /* 0x000000000000794d */ /* 0x000fea0003800000 */
.L_x_4875:
        /* <DEDUP_REMOVED lines=17> */
.L_x_4882:
[----:B------:R-:W-:-:S04]  /*c730*/  LOP3.LUT R2, R3, 0x80000000, RZ, 0xc0, !PT ;  /* 0x8000000003027812 */ /* 0x000fc800078ec0ff */
[----:B------:R-:W-:-:S04]  /*c740*/  SHF.R.U32.HI R3, RZ, 0x18, R2 ;  /* 0x00000018ff037819 */ /* 0x000fc80000011602 */
[----:B------:R-:W-:-:S04]  /*c750*/  LOP3.LUT R0, R0, R3, RZ, 0xfc, !PT ;  /* 0x0000000300007212 */ /* 0x000fc800078efcff */
[----:B------:R-:W-:-:S07]  /*c760*/  PRMT R8, R0, 0x7610, R8 ;  /* 0x0000761000087816 */ /* 0x000fce0000000008 */
.L_x_4881:
[----:B------:R-:W-:Y:S05]  /*c770*/  BSYNC B0 ;  /* 0x0000000000007941 */ /* 0x000fea0003800000 */
.L_x_4880:
[----:B------:R-:W-:Y:S01]  /*c780*/  STG.E.U8 desc[UR36][R16.64], R8 ;  /* 0x0000000810007986 */ /* 0x000fe2000c101124 */
[----:B------:R-:W-:Y:S05]  /*c790*/  EXIT ;  /* 0x000000000000794d */ /* 0x000fea0003800000 */
.L_x_4874:
        /* <DEDUP_REMOVED lines=22> */
.L_x_4857:
        /* <DEDUP_REMOVED lines=16> */
.L_x_4885:
[----:B------:R-:W-:Y:S05]  /*ca00*/  EXIT ;  /* 0x000000000000794d */ /* 0x000fea0003800000 */
.L_x_4884:
[----:B------:R-:W-:-:S06]  /*ca10*/  HADD2.F32 R2, -RZ, R0.H0_H0 ;  /* 0x20000000ff027230 */ /* 0x000fcc0000004100 */
[----:B------:R-:W0:Y:S02]  /*ca20*/  F2I.U64.TRUNC R2, R2 ;  /* 0x0000000200027311 */ /* 0x000e24000020d800 */
[----:B0-----:R-:W-:Y:S01]  /*ca30*/  STG.E.64 desc[UR36][R16.64], R2 ;  /* 0x0000000210007986 */ /* 0x001fe2000c101b24 */
[----:B------:R-:W-:Y:S05]  /*ca40*/  EXIT ;  /* 0x000000000000794d */ /* 0x000fea0003800000 */
.L_x_4883:
[----:B------:R-:W-:-:S04]  /*ca50*/  HADD2.F32 R0, -RZ, R0.H0_H0 ;  /* 0x20000000ff007230 */ /* 0x000fc80000004100 */
[----:B------:R-:W0:Y:S02]  /*ca60*/  F2I.FTZ.U32.TRUNC.NTZ R3, R0 ;  /* 0x0000000000037305 */ /* 0x000e24000021f000 */
[----:B0-----:R-:W-:Y:S01]  /*ca70*/  STG.E desc[UR36][R16.64], R3 ;  /* 0x0000000310007986 */ /* 0x001fe2000c101924 */
[----:B------:R-:W-:Y:S05]  /*ca80*/  EXIT ;  /* 0x000000000000794d */ /* 0x000fea0003800000 */
.L_x_4886:
        /* <DEDUP_REMOVED lines=15> */
.L_x_71617:


//--------------------- .text._ZN2at6native27unrolled_elementwise_kernelIZNS0_50_GLOBAL__N__2680c7bb_12_PowKernel_cu_140f0503_289629pow_tensor_scalar_kernel_implIN3c104HalfES5_EEvRNS_18TensorIteratorBaseET0_EUlS5_E_St5arrayIPcLm2EELi4E23TrivialOffsetCalculatorILi1EjESE_NS0_6memory12LoadWithCastILi1EEENSF_13StoreWithCastILi1EEEEEviT_S8_T2_T3_T4_T5_ --------------------------
	.section	.text._ZN2at6native27unrolled_elementwise_kernelIZNS0_50_GLOBAL__N__2680c7bb_12_PowKernel_cu_140f0503_289629pow_tensor_scalar_kernel_implIN3c104HalfES5_EEvRNS_18TensorIteratorBaseET0_EUlS5_E_St5arrayIPcLm2EELi4E23TrivialOffsetCalculatorILi1EjESE_NS0_6memory12LoadWithCastILi1EEENSF_13StoreWithCastILi1EEEEEviT_S8_T2_T3_T4_T5_,"ax",@progbits
	.align	128
        .global         _ZN2at6native27unrolled_elementwise_kernelIZNS0_50_GLOBAL__N__2680c7bb_12_PowKernel_cu_140f0503_289629pow_tensor_scalar_kernel_implIN3c104HalfES5_EEvRNS_18TensorIteratorBaseET0_EUlS5_E_St5arrayIPcLm2EELi4E23TrivialOffsetCalculatorILi1EjESE_NS0_6memory12LoadWithCastILi1EEENSF_13StoreWithCastILi1EEEEEviT_S8_T2_T3_T4_T5_
        .type           _ZN2at6native27unrolled_elementwise_kernelIZNS0_50_GLOBAL__N__2680c7bb_12_PowKernel_cu_140f0503_289629pow_tensor_scalar_kernel_implIN3c104HalfES5_EEvRNS_18TensorIteratorBaseET0_EUlS5_E_St5arrayIPcLm2EELi4E23TrivialOffsetCalculatorILi1EjESE_NS0_6memory12LoadWithCastILi1EEENSF_13StoreWithCastILi1EEEEEviT_S8_T2_T3_T4_T5_,@function
        .size           _ZN2at6native27unrolled_elementwise_kernelIZNS0_50_GLOBAL__N__2680c7bb_12_PowKernel_cu_140f0503_289629pow_tensor_scalar_kernel_implIN3c104HalfES5_EEvRNS_18TensorIteratorBaseET0_EUlS5_E_St5arrayIPcLm2EELi4E23TrivialOffsetCalculatorILi1EjESE_NS0_6memory12LoadWithCastILi1EEENSF_13StoreWithCastILi1EEEEEviT_S8_T2_T3_T4_T5_,(.L_x_71618 - _ZN2at6native27unrolled_elementwise_kernelIZNS0_50_GLOBAL__N__2680c7bb_12_PowKernel_cu_140f0503_289629pow_tensor_scalar_kernel_implIN3c104HalfES5_EEvRNS_18TensorIteratorBaseET0_EUlS5_E_St5arrayIPcLm2EELi4E23TrivialOffsetCalculatorILi1EjESE_NS0_6memory12LoadWithCastILi1EEENSF_13StoreWithCastILi1EEEEEviT_S8_T2_T3_T4_T5_)
        .other          _ZN2at6native27unrolled_elementwise_kernelIZNS0_50_GLOBAL__N__2680c7bb_12_PowKernel_cu_140f0503_289629pow_tensor_scalar_kernel_implIN3c104HalfES5_EEvRNS_18TensorIteratorBaseET0_EUlS5_E_St5arrayIPcLm2EELi4E23TrivialOffsetCalculatorILi1EjESE_NS0_6memory12LoadWithCastILi1EEENSF_13StoreWithCastILi1EEEEEviT_S8_T2_T3_T4_T5_,@"STO_CUDA_ENTRY STV_DEFAULT"
_ZN2at6native27unrolled_elementwise_kernelIZNS0_50_GLOBAL__N__2680c7bb_12_PowKernel_cu_140f0503_289629pow_tensor_scalar_kernel_implIN3c104HalfES5_EEvRNS_18TensorIteratorBaseET0_EUlS5_E_St5arrayIPcLm2EELi4E23TrivialOffsetCalculatorILi1EjESE_NS0_6memory12LoadWithCastILi1EEENSF_13StoreWithCastILi1EEEEEviT_S8_T2_T3_T4_T5_:
.text._ZN2at6native27unrolled_elementwise_kernelIZNS0_50_GLOBAL__N__2680c7bb_12_PowKernel_cu_140f0503_289629pow_tensor_scalar_kernel_implIN3c104HalfES5_EEvRNS_18TensorIteratorBaseET0_EUlS5_E_St5arrayIPcLm2EELi4E23TrivialOffsetCalculatorILi1EjESE_NS0_6memory12LoadWithCastILi1EEENSF_13StoreWithCastILi1EEEEEviT_S8_T2_T3_T4_T5_:
        /* <DEDUP_REMOVED lines=34> */
.L_x_4892:
[----:B------:R-:W2:Y:S02]  /*0220*/  LDG.E.U8 R2, desc[UR36][R2.64] ;  /* 0x0000002402027981 */ /* 0x000ea4000c1e1100 */
[----:B--2---:R-:W-:-:S04]  /*0230*/  I2FP.F32.U32 R0, R2 ;  /* 0x0000000200007245 */ /* 0x004fc80000201000 */
[----:B------:R-:W-:-:S04]  /*0240*/  F2FP.F16.F32.PACK_AB R0, RZ, R0 ;  /* 0x00000000ff00723e */ /* 0x000fc800000000ff */
[----:B------:R-:W-:Y:S01]  /*0250*/  PRMT R22, R0, 0x7610, R22 ;  /* 0x0000761000167816 */ /* 0x000fe20000000016 */
[----:B------:R-:W-:Y:S06]  /*0260*/  BRA `(.L_x_4894) ;  /* 0x0000000c00c07947 */ /* 0x000fec0003800000 */
.L_x_4891:
        /* <DEDUP_REMOVED lines=11> */
.L_x_4896:
[----:B------:R-:W2:Y:S02]  /*0320*/  LDG.E R2, desc[UR36][R2.64] ;  /* 0x0000002402027981 */ /* 0x000ea4000c1e1900 */
[----:B--2---:R-:W-:-:S04]  /*0330*/  I2FP.F32.S32 R0, R2 ;  /* 0x0000000200007245 */ /* 0x004fc80000201400 */
[----:B------:R-:W-:-:S04]  /*0340*/  F2FP.F16.F32.PACK_AB R0, RZ, R0 ;  /* 0x00000000ff00723e */ /* 0x000fc800000000ff */
[----:B------:R-:W-:Y:S01]  /*0350*/  PRMT R22, R0, 0x7610, R22 ;  /* 0x0000761000167816 */ /* 0x000fe20000000016 */
[----:B------:R-:W-:Y:S06]  /*0360*/  BRA `(.L_x_4894) ;  /* 0x0000000c00807947 */ /* 0x000fec0003800000 */
.L_x_4895:
[----:B------:R-:W2:Y:S02]  /*0370*/  LDG.E.U16 R2, desc[UR36][R2.64] ;  /* 0x0000002402027981 */ /* 0x000ea4000c1e1500 */
[----:B--2---:R-:W0:Y:S02]  /*0380*/  I2F.S16 R0, R2 ;  /* 0x0000000200007306 */ /* 0x004e240000101400 */
[----:B0-----:R-:W-:-:S04]  /*0390*/  F2FP.F16.F32.PACK_AB R0, RZ, R0 ;  /* 0x00000000ff00723e */ /* 0x001fc800000000ff */
[----:B------:R-:W-:Y:S01]  /*03a0*/  PRMT R22, R0, 0x7610, R22 ;  /* 0x0000761000167816 */ /* 0x000fe20000000016 */
[----:B------:R-:W-:Y:S06]  /*03b0*/  BRA `(.L_x_4894) ;  /* 0x0000000c006c7947 */ /* 0x000fec0003800000 */
.L_x_4890:
        /* <DEDUP_REMOVED lines=9> */
.L_x_4898:
[----:B------:R1:W5:Y:S01]  /*0450*/  LDG.E.U16 R22, desc[UR36][R2.64] ;  /* 0x0000002402167981 */ /* 0x000362000c1e1500 */
[----:B------:R-:W-:Y:S05]  /*0460*/  BRA `(.L_x_4894) ;  /* 0x0000000c00407947 */ /* 0x000fea0003800000 */
.L_x_4897:
        /* <DEDUP_REMOVED lines=9> */
.L_x_4900:
[----:B------:R0:W5:Y:S01]  /*0500*/  LDG.E.U16 R22, desc[UR36][R2.64] ;  /* 0x0000002402167981 */ /* 0x000162000c1e1500 */
[----:B------:R-:W-:Y:S05]  /*0510*/  BRA `(.L_x_4894) ;  /* 0x0000000c00147947 */ /* 0x000fea0003800000 */
.L_x_4899:
        /* <DEDUP_REMOVED lines=9> */
.L_x_4889:
        /* <DEDUP_REMOVED lines=14> */
.L_x_4903:
        /* <DEDUP_REMOVED lines=9> */
.L_x_4902:
        /* <DEDUP_REMOVED lines=28> */
.L_x_4905:
        /* <DEDUP_REMOVED lines=16> */
.L_x_4904:
[----:B------:R-:W2:Y:S02]  /*09e0*/  LDG.E.U16 R0, desc[UR36][R2.64] ;  /* 0x0000002402007981 */ /* 0x000ea4000c1e1500 */
[----:B--2---:R-:W-:-:S05]  /*09f0*/  IMAD.U32 R0, R0, 0x10000, RZ ;  /* 0x0001000000007824 */ /* 0x004fca00078e00ff */
[----:B------:R-:W-:-:S04]  /*0a00*/  F2FP.F16.F32.PACK_AB R0, RZ, R0 ;  /* 0x00000000ff00723e */ /* 0x000fc800000000ff */
[----:B------:R-:W-:Y:S01]  /*0a10*/  PRMT R22, R0, 0x7610, R22 ;  /* 0x0000761000167816 */ /* 0x000fe20000000016 */
[----:B------:R-:W-:Y:S06]  /*0a20*/  BRA `(.L_x_4894) ;  /* 0x0000000400d07947 */ /* 0x000fec0003800000 */
.L_x_4901:
        /* <DEDUP_REMOVED lines=13> */
.L_x_4908:
        /* <DEDUP_REMOVED lines=21> */
.L_x_4912:
[----:B------:R-:W-:Y:S05]  /*0c50*/  BSYNC B1 ;  /* 0x0000000000017941 */ /* 0x000fea0003800000 */
.L_x_4911:
[----:B------:R-:W-:Y:S01]  /*0c60*/  LEA R3, R0, 0x3b800000, 0x17 ;  /* 0x3b80000000037811 */ /* 0x000fe200078eb8ff */
[----:B------:R-:W-:-:S05]  /*0c70*/  IMAD.SHL.U32 R0, R2, 0x100000, RZ ;  /* 0x0010000002007824 */ /* 0x000fca00078e00ff */
[----:B------:R-:W-:-:S07]  /*0c80*/  LOP3.LUT R0, R3, R0, R4, 0xfe, !PT ;  /* 0x0000000003007212 */ /* 0x000fce00078efe04 */
.L_x_4910:
[----:B------:R-:W-:Y:S05]  /*0c90*/  BSYNC B0 ;  /* 0x0000000000007941 */ /* 0x000fea0003800000 */
.L_x_4909:
[----:B------:R-:W-:-:S04]  /*0ca0*/  F2FP.F16.F32.PACK_AB R0, RZ, R0 ;  /* 0x00000000ff00723e */ /* 0x000fc800000000ff */
[----:B------:R-:W-:Y:S01]  /*0cb0*/  PRMT R22, R0, 0x7610, R22 ;  /* 0x0000761000167816 */ /* 0x000fe20000000016 */
[----:B------:R-:W-:Y:S06]  /*0cc0*/  BRA `(.L_x_4894) ;  /* 0x0000000400287947 */ /* 0x000fec0003800000 */
.L_x_4907:
        /* <DEDUP_REMOVED lines=21> */
.L_x_4916:
[----:B------:R-:W-:Y:S05]  /*0e20*/  BSYNC B1 ;  /* 0x0000000000017941 */ /* 0x000fea0003800000 */
.L_x_4915:
[----:B------:R-:W-:Y:S01]  /*0e30*/  LEA R3, R0, 0x37800000, 0x17 ;  /* 0x3780000000037811 */ /* 0x000fe200078eb8ff */
[----:B------:R-:W-:-:S05]  /*0e40*/  IMAD.SHL.U32 R0, R2, 0x200000, RZ ;  /* 0x0020000002007824 */ /* 0x000fca00078e00ff */
[----:B------:R-:W-:-:S07]  /*0e50*/  LOP3.LUT R0, R3, R0, R4, 0xfe, !PT ;  /* 0x0000000003007212 */ /* 0x000fce00078efe04 */
.L_x_4914:
[----:B------:R-:W-:Y:S05]  /*0e60*/  BSYNC B0 ;  /* 0x0000000000007941 */ /* 0x000fea0003800000 */
.L_x_4913:
[----:B------:R-:W-:-:S04]  /*0e70*/  F2FP.F16.F32.PACK_AB R0, RZ, R0 ;  /* 0x00000000ff00723e */ /* 0x000fc800000000ff */
[----:B------:R-:W-:Y:S01]  /*0e80*/  PRMT R22, R0, 0x7610, R22 ;  /* 0x0000761000167816 */ /* 0x000fe20000000016 */
[----:B------:R-:W-:Y:S06]  /*0e90*/  BRA `(.L_x_4894) ;  /* 0x0000000000b47947 */ /* 0x000fec0003800000 */
.L_x_4906:
        /* <DEDUP_REMOVED lines=14> */
.L_x_4920:
[----:B------:R-:W-:Y:S05]  /*0f80*/  BSYNC B0 ;  /* 0x0000000000007941 */ /* 0x000fea0003800000 */
.L_x_4919:
[----:B------:R-:W-:-:S04]  /*0f90*/  F2FP.F16.F32.PACK_AB R0, RZ, R0 ;  /* 0x00000000ff00723e */ /* 0x000fc800000000ff */
[----:B------:R-:W-:Y:S01]  /*0fa0*/  PRMT R22, R0, 0x7610, R22 ;  /* 0x0000761000167816 */ /* 0x000fe20000000016 */
[----:B------:R-:W-:Y:S06]  /*0fb0*/  BRA `(.L_x_4894) ;  /* 0x00000000006c7947 */ /* 0x000fec0003800000 */
.L_x_4893:
        /* <DEDUP_REMOVED lines=16> */
.L_x_4921:
[----:B------:R-:W-:Y:S01]  /*10c0*/  PRMT R22, RZ, 0x7610, R22 ;  /* 0x00007610ff167816 */ /* 0x000fe20000000016 */
[----:B------:R-:W-:Y:S06]  /*10d0*/  BRA `(.L_x_4894) ;  /* 0x0000000000247947 */ /* 0x000fec0003800000 */
.L_x_4918:
[----:B------:R-:W2:Y:S02]  /*10e0*/  LDG.E.64 R2, desc[UR36][R2.64] ;  /* 0x0000002402027981 */ /* 0x000ea4000c1e1b00 */
[----:B--2---:R-:W0:Y:S02]  /*10f0*/  I2F.U64 R0, R2 ;  /* 0x0000000200007312 */ /* 0x004e240000301000 */
[----:B0-----:R-:W-:-:S04]  /*1100*/  F2FP.F16.F32.PACK_AB R0, RZ, R0 ;  /* 0x00000000ff00723e */ /* 0x001fc800000000ff */
[----:B------:R-:W-:Y:S01]  /*1110*/  PRMT R22, R0, 0x7610, R22 ;  /* 0x0000761000167816 */ /* 0x000fe20000000016 */
[----:B------:R-:W-:Y:S06]  /*1120*/  BRA `(.L_x_4894) ;  /* 0x0000000000107947 */ /* 0x000fec0003800000 */
.L_x_4917:
[----:B------:R-:W2:Y:S02]  /*1130*/  LDG.E R2, desc[UR36][R2.64] ;  /* 0x0000002402027981 */ /* 0x000ea4000c1e1900 */
[----:B--2---:R-:W-:-:S04]  /*1140*/  I2FP.F32.U32 R0, R2 ;  /* 0x0000000200007245 */ /* 0x004fc80000201000 */
[----:B------:R-:W-:-:S04]  /*1150*/  F2FP.F16.F32.PACK_AB R0, RZ, R0 ;  /* 0x00000000ff00723e */ /* 0x000fc800000000ff */
[----:B------:R-:W-:-:S07]  /*1160*/  PRMT R22, R0, 0x7610, R22 ;  /* 0x0000761000167816 */ /* 0x000fce0000000016 */
.L_x_4894:
[----:B------:R-:W2:Y:S02]  /*1170*/  S2R R19, SR_TID.X ;  /* 0x0000000000137919 */ /* 0x000ea40000002100 */
[----:B--2---:R-:W-:-:S07]  /*1180*/  VIADD R19, R19, 0x80 ;  /* 0x0000008013137836 */ /* 0x004fce0000000000 */
.L_x_4888:
[----:B------:R-:W-:Y:S05]  /*1190*/  BSYNC B6 ;  /* 0x0000000000067941 */ /* 0x000fea0003800000 */
.L_x_4887:
        /* <DEDUP_REMOVED lines=26> */
.L_x_4927:
[----:B------:R-:W2:Y:S02]  /*1340*/  LDG.E.U8 R2, desc[UR36][R2.64] ;  /* 0x0000002402027981 */ /* 0x000ea4000c1e1100 */
[----:B--2---:R-:W-:-:S04]  /*1350*/  I2FP.F32.U32 R0, R2 ;  /* 0x0000000200007245 */ /* 0x004fc80000201000 */
[----:B------:R-:W-:-:S04]  /*1360*/  F2FP.F16.F32.PACK_AB R0, RZ, R0 ;  /* 0x00000000ff00723e */ /* 0x000fc800000000ff */
[----:B------:R-:W-:Y:S01]  /*1370*/  PRMT R23, R0, 0x7610, R23 ;  /* 0x0000761000177816 */ /* 0x000fe20000000017 */
[----:B------:R-:W-:Y:S06]  /*1380*/  BRA `(.L_x_4929) ;  /* 0x0000000c00bc7947 */ /* 0x000fec0003800000 */
.L_x_4926:
        /* <DEDUP_REMOVED lines=11> */
.L_x_4931:
[----:B------:R-:W2:Y:S02]  /*1440*/  LDG.E R2, desc[UR36][R2.64] ;  /* 0x0000002402027981 */ /* 0x000ea4000c1e1900 */
[----:B--2---:R-:W-:-:S04]  /*1450*/  I2FP.F32.S32 R0, R2 ;  /* 0x0000000200007245 */ /* 0x004fc80000201400 */
[----:B------:R-:W-:-:S04]  /*1460*/  F2FP.F16.F32.PACK_AB R0, RZ, R0 ;  /* 0x00000000ff00723e */ /* 0x000fc800000000ff */
[----:B------:R-:W-:Y:S01]  /*1470*/  PRMT R23, R0, 0x7610, R23 ;  /* 0x0000761000177816 */ /* 0x000fe20000000017 */
[----:B------:R-:W-:Y:S06]  /*1480*/  BRA `(.L_x_4929) ;  /* 0x0000000c007c7947 */ /* 0x000fec0003800000 */
.L_x_4930:
[----:B------:R-:W2:Y:S02]  /*1490*/  LDG.E.U16 R2, desc[UR36][R2.64] ;  /* 0x0000002402027981 */ /* 0x000ea4000c1e1500 */
[----:B--2---:R-:W0:Y:S02]  /*14a0*/  I2F.S16 R0, R2 ;  /* 0x0000000200007306 */ /* 0x004e240000101400 */
[----:B0-----:R-:W-:-:S04]  /*14b0*/  F2FP.F16.F32.PACK_AB R0, RZ, R0 ;  /* 0x00000000ff00723e */ /* 0x001fc800000000ff */
[----:B------:R-:W-:Y:S01]  /*14c0*/  PRMT R23, R0, 0x7610, R23 ;  /* 0x0000761000177816 */ /* 0x000fe20000000017 */
[----:B------:R-:W-:Y:S06]  /*14d0*/  BRA `(.L_x_4929) ;  /* 0x0000000c00687947 */ /* 0x000fec0003800000 */
.L_x_4925:
        /* <DEDUP_REMOVED lines=9> */
.L_x_4933:
[----:B------:R0:W5:Y:S01]  /*1570*/  LDG.E.U16 R23, desc[UR36][R2.64] ;  /* 0x0000002402177981 */ /* 0x000162000c1e1500 */
[----:B------:R-:W-:Y:S05]  /*1580*/  BRA `(.L_x_4929) ;  /* 0x0000000c003c7947 */ /* 0x000fea0003800000 */
.L_x_4932:
        /* <DEDUP_REMOVED lines=9> */
.L_x_4935:
[----:B------:R1:W5:Y:S01]  /*1620*/  LDG.E.U16 R23, desc[UR36][R2.64] ;  /* 0x0000002402177981 */ /* 0x000362000c1e1500 */
[----:B------:R-:W-:Y:S05]  /*1630*/  BRA `(.L_x_4929) ;  /* 0x0000000c00107947 */ /* 0x000fea0003800000 */
.L_x_4934:
        /* <DEDUP_REMOVED lines=9> */
.L_x_4924:
        /* <DEDUP_REMOVED lines=14> */
.L_x_4938:
        /* <DEDUP_REMOVED lines=9> */
.L_x_4937:
        /* <DEDUP_REMOVED lines=28> */
.L_x_4940:
        /* <DEDUP_REMOVED lines=15> */
.L_x_4939:
[----:B------:R-:W2:Y:S02]  /*1af0*/  LDG.E.U16 R0, desc[UR36][R2.64] ;  /* 0x0000002402007981 */ /* 0x000ea4000c1e1500 */
[----:B--2---:R-:W-:-:S05]  /*1b00*/  IMAD.U32 R0, R0, 0x10000, RZ ;  /* 0x0001000000007824 */ /* 0x004fca00078e00ff */
[----:B------:R-:W-:-:S04]  /*1b10*/  F2FP.F16.F32.PACK_AB R0, RZ, R0 ;  /* 0x00000000ff00723e */ /* 0x000fc800000000ff */
[----:B------:R-:W-:Y:S01]  /*1b20*/  PRMT R23, R0, 0x7610, R23 ;  /* 0x0000761000177816 */ /* 0x000fe20000000017 */
[----:B------:R-:W-:Y:S06]  /*1b30*/  BRA `(.L_x_4929) ;  /* 0x0000000400d07947 */ /* 0x000fec0003800000 */
.L_x_4936:
        /* <DEDUP_REMOVED lines=13> */
.L_x_4943:
        /* <DEDUP_REMOVED lines=21> */
.L_x_4947:
[----:B------:R-:W-:Y:S05]  /*1d60*/  BSYNC B1 ;  /* 0x0000000000017941 */ /* 0x000fea0003800000 */
.L_x_4946:
[----:B------:R-:W-:Y:S01]  /*1d70*/  LEA R3, R0, 0x3b800000, 0x17 ;  /* 0x3b80000000037811 */ /* 0x000fe200078eb8ff */
[----:B------:R-:W-:-:S05]  /*1d80*/  IMAD.SHL.U32 R0, R2, 0x100000, RZ ;  /* 0x0010000002007824 */ /* 0x000fca00078e00ff */
[----:B------:R-:W-:-:S07]  /*1d90*/  LOP3.LUT R0, R3, R0, R4, 0xfe, !PT ;  /* 0x0000000003007212 */ /* 0x000fce00078efe04 */
.L_x_4945:
[----:B------:R-:W-:Y:S05]  /*1da0*/  BSYNC B0 ;  /* 0x0000000000007941 */ /* 0x000fea0003800000 */
.L_x_4944:
[----:B------:R-:W-:-:S04]  /*1db0*/  F2FP.F16.F32.PACK_AB R0, RZ, R0 ;  /* 0x00000000ff00723e */ /* 0x000fc800000000ff */
[----:B------:R-:W-:Y:S01]  /*1dc0*/  PRMT R23, R0, 0x7610, R23 ;  /* 0x0000761000177816 */ /* 0x000fe20000000017 */
[----:B------:R-:W-:Y:S06]  /*1dd0*/  BRA `(.L_x_4929) ;  /* 0x0000000400287947 */ /* 0x000fec0003800000 */
.L_x_4942:
        /* <DEDUP_REMOVED lines=21> */
.L_x_4951:
[----:B------:R-:W-:Y:S05]  /*1f30*/  BSYNC B1 ;  /* 0x0000000000017941 */ /* 0x000fea0003800000 */
.L_x_4950:
[----:B------:R-:W-:Y:S01]  /*1f40*/  LEA R3, R0, 0x37800000, 0x17 ;  /* 0x3780000000037811 */ /* 0x000fe200078eb8ff */
[----:B------:R-:W-:-:S05]  /*1f50*/  IMAD.SHL.U32 R0, R2, 0x200000, RZ ;  /* 0x0020000002007824 */ /* 0x000fca00078e00ff */
[----:B------:R-:W-:-:S07]  /*1f60*/  LOP3.LUT R0, R3, R0, R4, 0xfe, !PT ;  /* 0x0000000003007212 */ /* 0x000fce00078efe04 */
.L_x_4949:
[----:B------:R-:W-:Y:S05]  /*1f70*/  BSYNC B0 ;  /* 0x0000000000007941 */ /* 0x000fea0003800000 */
.L_x_4948:
[----:B------:R-:W-:-:S04]  /*1f80*/  F2FP.F16.F32.PACK_AB R0, RZ, R0 ;  /* 0x00000000ff00723e */ /* 0x000fc800000000ff */
[----:B------:R-:W-:Y:S01]  /*1f90*/  PRMT R23, R0, 0x7610, R23 ;  /* 0x0000761000177816 */ /* 0x000fe20000000017 */
[----:B------:R-:W-:Y:S06]  /*1fa0*/  BRA `(.L_x_4929) ;  /* 0x0000000000b47947 */ /* 0x000fec0003800000 */
.L_x_4941:
        /* <DEDUP_REMOVED lines=14> */
.L_x_4955:
[----:B------:R-:W-:Y:S05]  /*2090*/  BSYNC B0 ;  /* 0x0000000000007941 */ /* 0x000fea0003800000 */
.L_x_4954:
[----:B------:R-:W-:-:S04]  /*20a0*/  F2FP.F16.F32.PACK_AB R0, RZ, R0 ;  /* 0x00000000ff00723e */ /* 0x000fc800000000ff */
[----:B------:R-:W-:Y:S01]  /*20b0*/  PRMT R23, R0, 0x7610, R23 ;  /* 0x0000761000177816 */ /* 0x000fe20000000017 */
[----:B------:R-:W-:Y:S06]  /*20c0*/  BRA `(.L_x_4929) ;  /* 0x00000000006c7947 */ /* 0x000fec0003800000 */
.L_x_4928:
        /* <DEDUP_REMOVED lines=16> */
.L_x_4956:
[----:B------:R-:W-:Y:S01]  /*21d0*/  PRMT R23, RZ, 0x7610, R23 ;  /* 0x00007610ff177816 */ /* 0x000fe20000000017 */
[----:B------:R-:W-:Y:S06]  /*21e0*/  BRA `(.L_x_4929) ;  /* 0x0000000000247947 */ /* 0x000fec0003800000 */
.L_x_4953:
[----:B------:R-:W2:Y:S02]  /*21f0*/  LDG.E.64 R2, desc[UR36][R2.64] ;  /* 0x0000002402027981 */ /* 0x000ea4000c1e1b00 */
[----:B--2---:R-:W0:Y:S02]  /*2200*/  I2F.U64 R0, R2 ;  /* 0x0000000200007312 */ /* 0x004e240000301000 */
[----:B0-----:R-:W-:-:S04]  /*2210*/  F2FP.F16.F32.PACK_AB R0, RZ, R0 ;  /* 0x00000000ff00723e */ /* 0x001fc800000000ff */
[----:B------:R-:W-:Y:S01]  /*2220*/  PRMT R23, R0, 0x7610, R23 ;  /* 0x0000761000177816 */ /* 0x000fe20000000017 */
[----:B------:R-:W-:Y:S06]  /*2230*/  BRA `(.L_x_4929) ;  /* 0x0000000000107947 */ /* 0x000fec0003800000 */
.L_x_4952:
[----:B------:R-:W2:Y:S02]  /*2240*/  LDG.E R2, desc[UR36][R2.64] ;  /* 0x0000002402027981 */ /* 0x000ea4000c1e1900 */
[----:B--2---:R-:W-:-:S04]  /*2250*/  I2FP.F32.U32 R0, R2 ;  /* 0x0000000200007245 */ /* 0x004fc80000201000 */
[----:B------:R-:W-:-:S04]  /*2260*/  F2FP.F16.F32.PACK_AB R0, RZ, R0 ;  /* 0x00000000ff00723e */ /* 0x000fc800000000ff */
[----:B------:R-:W-:-:S07]  /*2270*/  PRMT R23, R0, 0x7610, R23 ;  /* 0x0000761000177816 */ /* 0x000fce0000000017 */
.L_x_4929:
[----:B------:R-:W-:-:S07]  /*2280*/  VIADD R19, R19, 0x80 ;  /* 0x0000008013137836 */ /* 0x000fce0000000000 */
.L_x_4923:
[----:B------:R-:W-:Y:S05]  /*2290*/  BSYNC B6 ;  /* 0x0000000000067941 */ /* 0x000fea0003800000 */
.L_x_4922:
        /* <DEDUP_REMOVED lines=28> */
.L_x_4962:
[----:B------:R-:W2:Y:S02]  /*2460*/  LDG.E.U8 R2, desc[UR36][R2.64] ;  /* 0x0000002402027981 */ /* 0x000ea4000c1e1100 */
[----:B--2---:R-:W-:-:S04]  /*2470*/  I2FP.F32.U32 R0, R2 ;  /* 0x0000000200007245 */ /* 0x004fc80000201000 */
[----:B------:R-:W-:-:S04]  /*2480*/  F2FP.F16.F32.PACK_AB R0, RZ, R0 ;  /* 0x00000000ff00723e */ /* 0x000fc800000000ff */
[----:B------:R-:W-:Y:S01]  /*2490*/  PRMT R25, R0, 0x7610, R25 ;  /* 0x0000761000197816 */ /* 0x000fe20000000019 */
[----:B------:R-:W-:Y:S06]  /*24a0*/  BRA `(.L_x_4964) ;  /* 0x0000000c00bc7947 */ /* 0x000fec0003800000 */
.L_x_4961:
        /* <DEDUP_REMOVED lines=11> */
.L_x_4966:
[----:B------:R-:W2:Y:S02]  /*2560*/  LDG.E R2, desc[UR36][R2.64] ;  /* 0x0000002402027981 */ /* 0x000ea4000c1e1900 */
[----:B--2---:R-:W-:-:S04]  /*2570*/  I2FP.F32.S32 R0, R2 ;  /* 0x0000000200007245 */ /* 0x004fc80000201400 */
[----:B------:R-:W-:-:S04]  /*2580*/  F2FP.F16.F32.PACK_AB R0, RZ, R0 ;  /* 0x00000000ff00723e */ /* 0x000fc800000000ff */
[----:B------:R-:W-:Y:S01]  /*2590*/  PRMT R25, R0, 0x7610, R25 ;  /* 0x0000761000197816 */ /* 0x000fe20000000019 */
[----:B------:R-:W-:Y:S06]  /*25a0*/  BRA `(.L_x_4964) ;  /* 0x0000000c007c7947 */ /* 0x000fec0003800000 */
.L_x_4965:
[----:B------:R-:W2:Y:S02]  /*25b0*/  LDG.E.U16 R2, desc[UR36][R2.64] ;  /* 0x0000002402027981 */ /* 0x000ea4000c1e1500 */
[----:B--2---:R-:W0:Y:S02]  /*25c0*/  I2F.S16 R0, R2 ;  /* 0x0000000200007306 */ /* 0x004e240000101400 */
[----:B0-----:R-:W-:-:S04]  /*25d0*/  F2FP.F16.F32.PACK_AB R0, RZ, R0 ;  /* 0x00000000ff00723e */ /* 0x001fc800000000ff */
[----:B------:R-:W-:Y:S01]  /*25e0*/  PRMT R25, R0, 0x7610, R25 ;  /* 0x0000761000197816 */ /* 0x000fe20000000019 */
[----:B------:R-:W-:Y:S06]  /*25f0*/  BRA `(.L_x_4964) ;  /* 0x0000000c00687947 */ /* 0x000fec0003800000 */
.L_x_4960:
        /* <DEDUP_REMOVED lines=9> */
.L_x_4968:
[----:B------:R0:W5:Y:S01]  /*2690*/  LDG.E.U16 R25, desc[UR36][R2.64] ;  /* 0x0000002402197981 */ /* 0x000162000c1e1500 */
[----:B------:R-:W-:Y:S05]  /*26a0*/  BRA `(.L_x_4964) ;  /* 0x0000000c003c7947 */ /* 0x000fea0003800000 */
.L_x_4967:
        /* <DEDUP_REMOVED lines=9> */
.L_x_4970:
[----:B------:R1:W5:Y:S01]  /*2740*/  LDG.E.U16 R25, desc[UR36][R2.64] ;  /* 0x0000002402197981 */ /* 0x000362000c1e1500 */
[----:B------:R-:W-:Y:S05]  /*2750*/  BRA `(.L_x_4964) ;  /* 0x0000000c00107947 */ /* 0x000fea0003800000 */
.L_x_4969:
        /* <DEDUP_REMOVED lines=9> */
.L_x_4959:
        /* <DEDUP_REMOVED lines=14> */
.L_x_4973:
        /* <DEDUP_REMOVED lines=9> */
.L_x_4972:
        /* <DEDUP_REMOVED lines=28> */
.L_x_4975:
        /* <DEDUP_REMOVED lines=15> */
.L_x_4974:
[----:B------:R-:W2:Y:S02]  /*2c10*/  LDG.E.U16 R0, desc[UR36][R2.64] ;  /* 0x0000002402007981 */ /* 0x000ea4000c1e1500 */
[----:B--2---:R-:W-:-:S05]  /*2c20*/  IMAD.U32 R0, R0, 0x10000, RZ ;  /* 0x0001000000007824 */ /* 0x004fca00078e00ff */
[----:B------:R-:W-:-:S04]  /*2c30*/  F2FP.F16.F32.PACK_AB R0, RZ, R0 ;  /* 0x00000000ff00723e */ /* 0x000fc800000000ff */
[----:B------:R-:W-:Y:S01]  /*2c40*/  PRMT R25, R0, 0x7610, R25 ;  /* 0x0000761000197816 */ /* 0x000fe20000000019 */
[----:B------:R-:W-:Y:S06]  /*2c50*/  BRA `(.L_x_4964) ;  /* 0x0000000400d07947 */ /* 0x000fec0003800000 */
.L_x_4971:
        /* <DEDUP_REMOVED lines=13> */
.L_x_4978:
        /* <DEDUP_REMOVED lines=21> */
.L_x_4982:
[----:B------:R-:W-:Y:S05]  /*2e80*/  BSYNC B1 ;  /* 0x0000000000017941 */ /* 0x000fea0003800000 */
.L_x_4981:
[----:B------:R-:W-:Y:S01]  /*2e90*/  LEA R3, R0, 0x3b800000, 0x17 ;  /* 0x3b80000000037811 */ /* 0x000fe200078eb8ff */
[----:B------:R-:W-:-:S05]  /*2ea0*/  IMAD.SHL.U32 R0, R2, 0x100000, RZ ;  /* 0x0010000002007824 */ /* 0x000fca00078e00ff */
[----:B------:R-:W-:-:S07]  /*2eb0*/  LOP3.LUT R0, R3, R0, R4, 0xfe, !PT ;  /* 0x0000000003007212 */ /* 0x000fce00078efe04 */
.L_x_4980:
[----:B------:R-:W-:Y:S05]  /*2ec0*/  BSYNC B0 ;  /* 0x0000000000007941 */ /* 0x000fea0003800000 */
.L_x_4979:
[----:B------:R-:W-:-:S04]  /*2ed0*/  F2FP.F16.F32.PACK_AB R0, RZ, R0 ;  /* 0x00000000ff00723e */ /* 0x000fc800000000ff */
[----:B------:R-:W-:Y:S01]  /*2ee0*/  PRMT R25, R0, 0x7610, R25 ;  /* 0x0000761000197816 */ /* 0x000fe20000000019 */
[----:B------:R-:W-:Y:S06]  /*2ef0*/  BRA `(.L_x_4964) ;  /* 0x0000000400287947 */ /* 0x000fec0003800000 */
.L_x_4977:
        /* <DEDUP_REMOVED lines=21> */
.L_x_4986:
[----:B------:R-:W-:Y:S05]  /*3050*/  BSYNC B1 ;  /* 0x0000000000017941 */ /* 0x000fea0003800000 */
.L_x_4985:
[----:B------:R-:W-:Y:S01]  /*3060*/  LEA R3, R0, 0x37800000, 0x17 ;  /* 0x3780000000037811 */ /* 0x000fe200078eb8ff */
[----:B------:R-:W-:-:S05]  /*3070*/  IMAD.SHL.U32 R0, R2, 0x200000, RZ ;  /* 0x0020000002007824 */ /* 0x000fca00078e00ff */
[----:B------:R-:W-:-:S07]  /*3080*/  LOP3.LUT R0, R3, R0, R4, 0xfe, !PT ;  /* 0x0000000003007212 */ /* 0x000fce00078efe04 */
.L_x_4984:
[----:B------:R-:W-:Y:S05]  /*3090*/  BSYNC B0 ;  /* 0x0000000000007941 */ /* 0x000fea0003800000 */
.L_x_4983:
[----:B------:R-:W-:-:S04]  /*30a0*/  F2FP.F16.F32.PACK_AB R0, RZ, R0 ;  /* 0x00000000ff00723e */ /* 0x000fc800000000ff */
[----:B------:R-:W-:Y:S01]  /*30b0*/  PRMT R25, R0, 0x7610, R25 ;  /* 0x0000761000197816 */ /* 0x000fe20000000019 */
[----:B------:R-:W-:Y:S06]  /*30c0*/  BRA `(.L_x_4964) ;  /* 0x0000000000b47947 */ /* 0x000fec0003800000 */
.L_x_4976:
        /* <DEDUP_REMOVED lines=14> */
.L_x_4990:
[----:B------:R-:W-:Y:S05]  /*31b0*/  BSYNC B0 ;  /* 0x0000000000007941 */ /* 0x000fea0003800000 */
.L_x_4989:
[----:B------:R-:W-:-:S04]  /*31c0*/  F2FP.F16.F32.PACK_AB R0, RZ, R0 ;  /* 0x00000000ff00723e */ /* 0x000fc800000000ff */
[----:B------:R-:W-:Y:S01]  /*31d0*/  PRMT R25, R0, 0x7610, R25 ;  /* 0x0000761000197816 */ /* 0x000fe20000000019 */
[----:B------:R-:W-:Y:S06]  /*31e0*/  BRA `(.L_x_4964) ;  /* 0x00000000006c7947 */ /* 0x000fec0003800000 */
.L_x_4963:
        /* <DEDUP_REMOVED lines=16> */
.L_x_4991:
[----:B------:R-:W-:Y:S01]  /*32f0*/  PRMT R25, RZ, 0x7610, R25 ;  /* 0x00007610ff197816 */ /* 0x000fe20000000019 */
[----:B------:R-:W-:Y:S06]  /*3300*/  BRA `(.L_x_4964) ;  /* 0x0000000000247947 */ /* 0x000fec0003800000 */
.L_x_4988:
[----:B------:R-:W2:Y:S02]  /*3310*/  LDG.E.64 R2, desc[UR36][R2.64] ;  /* 0x0000002402027981 */ /* 0x000ea4000c1e1b00 */
[----:B--2---:R-:W0:Y:S02]  /*3320*/  I2F.U64 R0, R2 ;  /* 0x0000000200007312 */ /* 0x004e240000301000 */
[----:B0-----:R-:W-:-:S04]  /*3330*/  F2FP.F16.F32.PACK_AB R0, RZ, R0 ;  /* 0x00000000ff00723e */ /* 0x001fc800000000ff */
[----:B------:R-:W-:Y:S01]  /*3340*/  PRMT R25, R0, 0x7610, R25 ;  /* 0x0000761000197816 */ /* 0x000fe20000000019 */
[----:B------:R-:W-:Y:S06]  /*3350*/  BRA `(.L_x_4964) ;  /* 0x0000000000107947 */ /* 0x000fec0003800000 */
.L_x_4987:
[----:B------:R-:W2:Y:S02]  /*3360*/  LDG.E R2, desc[UR36][R2.64] ;  /* 0x0000002402027981 */ /* 0x000ea4000c1e1900 */
[----:B--2---:R-:W-:-:S04]  /*3370*/  I2FP.F32.U32 R0, R2 ;  /* 0x0000000200007245 */ /* 0x004fc80000201000 */
[----:B------:R-:W-:-:S04]  /*3380*/  F2FP.F16.F32.PACK_AB R0, RZ, R0 ;  /* 0x00000000ff00723e */ /* 0x000fc800000000ff */
[----:B------:R-:W-:-:S07]  /*3390*/  PRMT R25, R0, 0x7610, R25 ;  /* 0x0000761000197816 */ /* 0x000fce0000000019 */
.L_x_4964:
[----:B------:R-:W-:-:S07]  /*33a0*/  VIADD R19, R19, 0x80 ;  /* 0x0000008013137836 */ /* 0x000fce0000000000 */
.L_x_4958:
[----:B------:R-:W-:Y:S05]  /*33b0*/  BSYNC B6 ;  /* 0x0000000000067941 */ /* 0x000fea0003800000 */
.L_x_4957:
        /* <DEDUP_REMOVED lines=25> */
.L_x_4997:
[----:B------:R-:W2:Y:S02]  /*3550*/  LDG.E.U8 R2, desc[UR36][R2.64] ;  /* 0x0000002402027981 */ /* 0x000ea4000c1e1100 */
[----:B--2---:R-:W-:-:S04]  /*3560*/  I2FP.F32.U32 R0, R2 ;  /* 0x0000000200007245 */ /* 0x004fc80000201000 */
[----:B------:R-:W-:-:S04]  /*3570*/  F2FP.F16.F32.PACK_AB R0, RZ, R0 ;  /* 0x00000000ff00723e */ /* 0x000fc800000000ff */
[----:B------:R-:W-:Y:S01]  /*3580*/  PRMT R24, R0, 0x7610, R24 ;  /* 0x0000761000187816 */ /* 0x000fe20000000018 */
[----:B------:R-:W-:Y:S06]  /*3590*/  BRA `(.L_x_4993) ;  /* 0x0000000c00bc7947 */ /* 0x000fec0003800000 */
.L_x_4996:
        /* <DEDUP_REMOVED lines=11> */
.L_x_5000:
[----:B------:R-:W2:Y:S02]  /*3650*/  LDG.E R2, desc[UR36][R2.64] ;  /* 0x0000002402027981 */ /* 0x000ea4000c1e1900 */
[----:B--2---:R-:W-:-:S04]  /*3660*/  I2FP.F32.S32 R0, R2 ;  /* 0x0000000200007245 */ /* 0x004fc80000201400 */
[----:B------:R-:W-:-:S04]  /*3670*/  F2FP.F16.F32.PACK_AB R0, RZ, R0 ;  /* 0x00000000ff00723e */ /* 0x000fc800000000ff */
[----:B------:R-:W-:Y:S01]  /*3680*/  PRMT R24, R0, 0x7610, R24 ;  /* 0x0000761000187816 */ /* 0x000fe20000000018 */
[----:B------:R-:W-:Y:S06]  /*3690*/  BRA `(.L_x_4993) ;  /* 0x0000000c007c7947 */ /* 0x000fec0003800000 */
.L_x_4999:
[----:B------:R-:W2:Y:S02]  /*36a0*/  LDG.E.U16 R2, desc[UR36][R2.64] ;  /* 0x0000002402027981 */ /* 0x000ea4000c1e1500 */
[----:B--2---:R-:W0:Y:S02]  /*36b0*/  I2F.S16 R0, R2 ;  /* 0x0000000200007306 */ /* 0x004e240000101400 */
[----:B0-----:R-:W-:-:S04]  /*36c0*/  F2FP.F16.F32.PACK_AB R0, RZ, R0 ;  /* 0x00000000ff00723e */ /* 0x001fc800000000ff */
[----:B------:R-:W-:Y:S01]  /*36d0*/  PRMT R24, R0, 0x7610, R24 ;  /* 0x0000761000187816 */ /* 0x000fe20000000018 */
[----:B------:R-:W-:Y:S06]  /*36e0*/  BRA `(.L_x_4993) ;  /* 0x0000000c00687947 */ /* 0x000fec0003800000 */
.L_x_4995:
        /* <DEDUP_REMOVED lines=9> */
.L_x_5002:
[----:B------:R2:W5:Y:S01]  /*3780*/  LDG.E.U16 R24, desc[UR36][R2.64] ;  /* 0x0000002402187981 */ /* 0x000562000c1e1500 */
[----:B------:R-:W-:Y:S05]  /*3790*/  BRA `(.L_x_4993) ;  /* 0x0000000c003c7947 */ /* 0x000fea0003800000 */
.L_x_5001:
        /* <DEDUP_REMOVED lines=9> */
.L_x_5004:
[----:B------:R3:W5:Y:S01]  /*3830*/  LDG.E.U16 R24, desc[UR36][R2.64] ;  /* 0x0000002402187981 */ /* 0x000762000c1e1500 */
[----:B------:R-:W-:Y:S05]  /*3840*/  BRA `(.L_x_4993) ;  /* 0x0000000c00107947 */ /* 0x000fea0003800000 */
.L_x_5003:
        /* <DEDUP_REMOVED lines=9> */
.L_x_4994:
        /* <DEDUP_REMOVED lines=14> */
.L_x_5007:
        /* <DEDUP_REMOVED lines=9> */
.L_x_5006:
        /* <DEDUP_REMOVED lines=28> */
.L_x_5009:
        /* <DEDUP_REMOVED lines=15> */
.L_x_5008:
[----:B------:R-:W2:Y:S02]  /*3d00*/  LDG.E.U16 R0, desc[UR36][R2.64] ;  /* 0x0000002402007981 */ /* 0x000ea4000c1e1500 */
[----:B--2---:R-:W-:-:S05]  /*3d10*/  IMAD.U32 R0, R0, 0x10000, RZ ;  /* 0x0001000000007824 */ /* 0x004fca00078e00ff */
[----:B------:R-:W-:-:S04]  /*3d20*/  F2FP.F16.F32.PACK_AB R0, RZ, R0 ;  /* 0x00000000ff00723e */ /* 0x000fc800000000ff */
[----:B------:R-:W-:Y:S01]  /*3d30*/  PRMT R24, R0, 0x7610, R24 ;  /* 0x0000761000187816 */ /* 0x000fe20000000018 */
[----:B------:R-:W-:Y:S06]  /*3d40*/  BRA `(.L_x_4993) ;  /* 0x0000000400d07947 */ /* 0x000fec0003800000 */
.L_x_5005:
        /* <DEDUP_REMOVED lines=13> */
.L_x_5012:
        /* <DEDUP_REMOVED lines=21> */
.L_x_5016:
[----:B------:R-:W-:Y:S05]  /*3f70*/  BSYNC B1 ;  /* 0x0000000000017941 */ /* 0x000fea0003800000 */
.L_x_5015:
[----:B------:R-:W-:Y:S01]  /*3f80*/  LEA R3, R0, 0x3b800000, 0x17 ;  /* 0x3b80000000037811 */ /* 0x000fe200078eb8ff */
[----:B------:R-:W-:-:S05]  /*3f90*/  IMAD.SHL.U32 R0, R2, 0x100000, RZ ;  /* 0x0010000002007824 */ /* 0x000fca00078e00ff */
[----:B------:R-:W-:-:S07]  /*3fa0*/  LOP3.LUT R0, R3, R0, R4, 0xfe, !PT ;  /* 0x0000000003007212 */ /* 0x000fce00078efe04 */
.L_x_5014:
[----:B------:R-:W-:Y:S05]  /*3fb0*/  BSYNC B0 ;  /* 0x0000000000007941 */ /* 0x000fea0003800000 */
.L_x_5013:
[----:B------:R-:W-:-:S04]  /*3fc0*/  F2FP.F16.F32.PACK_AB R0, RZ, R0 ;  /* 0x00000000ff00723e */ /* 0x000fc800000000ff */
[----:B------:R-:W-:Y:S01]  /*3fd0*/  PRMT R24, R0, 0x7610, R24 ;  /* 0x0000761000187816 */ /* 0x000fe20000000018 */
[----:B------:R-:W-:Y:S06]  /*3fe0*/  BRA `(.L_x_4993) ;  /* 0x0000000400287947 */ /* 0x000fec0003800000 */
.L_x_5011:
        /* <DEDUP_REMOVED lines=21> */
.L_x_5020:
[----:B------:R-:W-:Y:S05]  /*4140*/  BSYNC B1 ;  /* 0x0000000000017941 */ /* 0x000fea0003800000 */
.L_x_5019:
[----:B------:R-:W-:Y:S01]  /*4150*/  LEA R3, R0, 0x37800000, 0x17 ;  /* 0x3780000000037811 */ /* 0x000fe200078eb8ff */
[----:B------:R-:W-:-:S05]  /*4160*/  IMAD.SHL.U32 R0, R2, 0x200000, RZ ;  /* 0x0020000002007824 */ /* 0x000fca00078e00ff */
[----:B------:R-:W-:-:S07]  /*4170*/  LOP3.LUT R0, R3, R0, R4, 0xfe, !PT ;  /* 0x0000000003007212 */ /* 0x000fce00078efe04 */
.L_x_5018:
[----:B------:R-:W-:Y:S05]  /*4180*/  BSYNC B0 ;  /* 0x0000000000007941 */ /* 0x000fea0003800000 */
.L_x_5017:
[----:B------:R-:W-:-:S04]  /*4190*/  F2FP.F16.F32.PACK_AB R0, RZ, R0 ;  /* 0x00000000ff00723e */ /* 0x000fc800000000ff */
[----:B------:R-:W-:Y:S01]  /*41a0*/  PRMT R24, R0, 0x7610, R24 ;  /* 0x0000761000187816 */ /* 0x000fe20000000018 */
[----:B------:R-:W-:Y:S06]  /*41b0*/  BRA `(.L_x_4993) ;  /* 0x0000000000b47947 */ /* 0x000fec0003800000 */
.L_x_5010:
        /* <DEDUP_REMOVED lines=14> */
.L_x_5024:
[----:B------:R-:W-:Y:S05]  /*42a0*/  BSYNC B0 ;  /* 0x0000000000007941 */ /* 0x000fea0003800000 */
.L_x_5023:
[----:B------:R-:W-:-:S04]  /*42b0*/  F2FP.F16.F32.PACK_AB R0, RZ, R0 ;  /* 0x00000000ff00723e */ /* 0x000fc800000000ff */
[----:B------:R-:W-:Y:S01]  /*42c0*/  PRMT R24, R0, 0x7610, R24 ;  /* 0x0000761000187816 */ /* 0x000fe20000000018 */
[----:B------:R-:W-:Y:S06]  /*42d0*/  BRA `(.L_x_4993) ;  /* 0x00000000006c7947 */ /* 0x000fec0003800000 */
.L_x_4998:
        /* <DEDUP_REMOVED lines=16> */
.L_x_5025:
[----:B------:R-:W-:Y:S01]  /*43e0*/  PRMT R24, RZ, 0x7610, R24 ;  /* 0x00007610ff187816 */ /* 0x000fe20000000018 */
[----:B------:R-:W-:Y:S06]  /*43f0*/  BRA `(.L_x_4993) ;  /* 0x0000000000247947 */ /* 0x000fec0003800000 */
.L_x_5022:
[----:B------:R-:W2:Y:S02]  /*4400*/  LDG.E.64 R2, desc[UR36][R2.64] ;  /* 0x0000002402027981 */ /* 0x000ea4000c1e1b00 */
[----:B--2---:R-:W0:Y:S02]  /*4410*/  I2F.U64 R0, R2 ;  /* 0x0000000200007312 */ /* 0x004e240000301000 */
[----:B0-----:R-:W-:-:S04]  /*4420*/  F2FP.F16.F32.PACK_AB R0, RZ, R0 ;  /* 0x00000000ff00723e */ /* 0x001fc800000000ff */
[----:B------:R-:W-:Y:S01]  /*4430*/  PRMT R24, R0, 0x7610, R24 ;  /* 0x0000761000187816 */ /* 0x000fe20000000018 */
[----:B------:R-:W-:Y:S06]  /*4440*/  BRA `(.L_x_4993) ;  /* 0x0000000000107947 */ /* 0x000fec0003800000 */
.L_x_5021:
[----:B------:R-:W2:Y:S02]  /*4450*/  LDG.E R2, desc[UR36][R2.64] ;  /* 0x0000002402027981 */ /* 0x000ea4000c1e1900 */
[----:B--2---:R-:W-:-:S04]  /*4460*/  I2FP.F32.U32 R0, R2 ;  /* 0x0000000200007245 */ /* 0x004fc80000201000 */
[----:B------:R-:W-:-:S04]  /*4470*/  F2FP.F16.F32.PACK_AB R0, RZ, R0 ;  /* 0x00000000ff00723e */ /* 0x000fc800000000ff */
[----:B------:R-:W-:-:S07]  /*4480*/  PRMT R24, R0, 0x7610, R24 ;  /* 0x0000761000187816 */ /* 0x000fce0000000018 */
.L_x_4993:
[----:B------:R-:W-:Y:S05]  /*4490*/  BSYNC B6 ;  /* 0x0000000000067941 */ /* 0x000fea0003800000 */
.L_x_4992:
        /* <DEDUP_REMOVED lines=19> */
[----:B------:R-:W-:Y:S02]  /*45d0*/  @!P1 F2FP.F16.F32.PACK_AB R23, RZ, R25 ;  /* 0x00000019ff17923e */ /* 0x000fe400000000ff */
[----:B------:R-:W-:Y:S02]  /*45e0*/  @!P2 F2FP.F16.F32.PACK_AB R22, RZ, R3 ;  /* 0x00000003ff16a23e */ /* 0x000fe400000000ff */
[----:B------:R-:W-:Y:S01]  /*45f0*/  @!P0 F2FP.F16.F32.PACK_AB R24, RZ, R2 ;  /* 0x00000002ff18823e */ /* 0x000fe200000000ff */
[----:B----4-:R-:W-:Y:S06]  /*4600*/  @P3 BRA `(.L_x_5027) ;  /* 0x0000001000443947 */ /* 0x010fec0003800000 */
        /* <DEDUP_REMOVED lines=23> */
.L_x_5031:
[----:B------:R-:W-:Y:S02]  /*4780*/  HADD2.F32 R5, -RZ, R4.H0_H0 ;  /* 0x20000004ff057230 */ /* 0x000fe40000004100 */
[----:B------:R-:W-:-:S04]  /*4790*/  IMAD.MOV.U32 R19, RZ, RZ, R27 ;  /* 0x000000ffff137224 */ /* 0x000fc800078e001b */
[----:B------:R-:W0:Y:S02]  /*47a0*/  F2I.S64.TRUNC R4, R5 ;  /* 0x0000000500047311 */ /* 0x000e24000020d900 */
[----:B0-----:R0:W-:Y:S01]  /*47b0*/  STG.E.U8 desc[UR36][R2.64], R4 ;  /* 0x0000000402007986 */ /* 0x0011e2000c101124 */
[----:B------:R-:W-:Y:S05]  /*47c0*/  BRA `(.L_x_5027) ;  /* 0x0000000c00d47947 */ /* 0x000fea0003800000 */
.L_x_5030:
        /* <DEDUP_REMOVED lines=11> */
.L_x_5034:
[----:B------:R-:W-:Y:S02]  /*4880*/  HADD2.F32 R4, -RZ, R4.H0_H0 ;  /* 0x20000004ff047230 */ /* 0x000fe40000004100 */
[----:B------:R-:W-:Y:S02]  /*4890*/  IMAD.MOV.U32 R19, RZ, RZ, R27 ;  /* 0x000000ffff137224 */ /* 0x000fe400078e001b */
[----:B------:R-:W0:Y:S02]  /*48a0*/  F2I.FTZ.TRUNC.NTZ R5, R4 ;  /* 0x0000000400057305 */ /* 0x000e24000021f100 */
[----:B0-----:R0:W-:Y:S01]  /*48b0*/  STG.E desc[UR36][R2.64], R5 ;  /* 0x0000000502007986 */ /* 0x0011e2000c101924 */
[----:B------:R-:W-:Y:S05]  /*48c0*/  BRA `(.L_x_5027) ;  /* 0x0000000c00947947 */ /* 0x000fea0003800000 */
.L_x_5033:
[----:B------:R-:W-:Y:S02]  /*48d0*/  HADD2.F32 R4, -RZ, R4.H0_H0 ;  /* 0x20000004ff047230 */ /* 0x000fe40000004100 */
[----:B------:R-:W-:Y:S02]  /*48e0*/  IMAD.MOV.U32 R19, RZ, RZ, R27 ;  /* 0x000000ffff137224 */ /* 0x000fe400078e001b */
[----:B------:R-:W0:Y:S02]  /*48f0*/  F2I.FTZ.TRUNC.NTZ R5, R4 ;  /* 0x0000000400057305 */ /* 0x000e24000021f100 */
[----:B0-----:R0:W-:Y:S01]  /*4900*/  STG.E.U16 desc[UR36][R2.64], R5 ;  /* 0x0000000502007986 */ /* 0x0011e2000c101524 */
[----:B------:R-:W-:Y:S05]  /*4910*/  BRA `(.L_x_5027) ;  /* 0x0000000c00807947 */ /* 0x000fea0003800000 */
.L_x_5029:
        /* <DEDUP_REMOVED lines=10> */
.L_x_5036:
[----:B------:R0:W-:Y:S01]  /*49c0*/  STG.E.U16 desc[UR36][R2.64], R4 ;  /* 0x0000000402007986 */ /* 0x0001e2000c101524 */
[----:B------:R-:W-:Y:S01]  /*49d0*/  IMAD.MOV.U32 R19, RZ, RZ, R27 ;  /* 0x000000ffff137224 */ /* 0x000fe200078e001b */
[----:B------:R-:W-:Y:S06]  /*49e0*/  BRA `(.L_x_5027) ;  /* 0x0000000c004c7947 */ /* 0x000fec0003800000 */
.L_x_5035:
        /* <DEDUP_REMOVED lines=11> */
.L_x_5038:
[----:B------:R-:W-:Y:S02]  /*4aa0*/  HADD2.F32 R0, -RZ, R4.H0_H0 ;  /* 0x20000004ff007230 */ /* 0x000fe40000004100 */
[----:B------:R-:W-:-:S03]  /*4ab0*/  IMAD.MOV.U32 R19, RZ, RZ, R27 ;  /* 0x000000ffff137224 */ /* 0x000fc600078e001b */
[----:B------:R-:W-:-:S04]  /*4ac0*/  F2FP.F16.F32.PACK_AB R0, RZ, R0 ;  /* 0x00000000ff00723e */ /* 0x000fc800000000ff */
[----:B------:R-:W-:-:S05]  /*4ad0*/  PRMT R0, R0, 0x5410, RZ ;  /* 0x0000541000007816 */ /* 0x000fca00000000ff */
[----:B------:R0:W-:Y:S01]  /*4ae0*/  STG.E desc[UR36][R2.64], R0 ;  /* 0x0000000002007986 */ /* 0x0001e2000c101924 */
[----:B------:R-:W-:Y:S05]  /*4af0*/  BRA `(.L_x_5027) ;  /* 0x0000000c00087947 */ /* 0x000fea0003800000 */
.L_x_5037:
[----:B------:R-:W-:Y:S02]  /*4b00*/  HADD2.F32 R4, -RZ, R4.H0_H0 ;  /* 0x20000004ff047230 */ /* 0x000fe40000004100 */
[----:B------:R-:W-:-:S03]  /*4b10*/  IMAD.MOV.U32 R19, RZ, RZ, R27 ;  /* 0x000000ffff137224 */ /* 0x000fc600078e001b */
[----:B------:R-:W-:-:S06]  /*4b20*/  FMUL.FTZ R4, R4, 1 ;  /* 0x3f80000004047820 */ /* 0x000fcc0000410000 */
[----:B------:R-:W0:Y:S02]  /*4b30*/  F2F.F64.F32 R4, R4 ;  /* 0x0000000400047310 */ /* 0x000e240000201800 */
[----:B0-----:R0:W-:Y:S01]  /*4b40*/  STG.E.64 desc[UR36][R2.64], R4 ;  /* 0x0000000402007986 */ /* 0x0011e2000c101b24 */
[----:B------:R-:W-:Y:S05]  /*4b50*/  BRA `(.L_x_5027) ;  /* 0x0000000800f07947 */ /* 0x000fea0003800000 */
.L_x_5028:
        /* <DEDUP_REMOVED lines=14> */
.L_x_5041:
[----:B------:R-:W-:Y:S01]  /*4c40*/  HADD2.F32 R4, -RZ, R4.H0_H0 ;  /* 0x20000004ff047230 */ /* 0x000fe20000004100 */
[----:B------:R-:W-:Y:S01]  /*4c50*/  CS2R R6, SRZ ;  /* 0x0000000000067805 */ /* 0x000fe2000001ff00 */
[----:B------:R-:W-:-:S03]  /*4c60*/  IMAD.MOV.U32 R19, RZ, RZ, R27 ;  /* 0x000000ffff137224 */ /* 0x000fc600078e001b */
[----:B------:R-:W-:-:S06]  /*4c70*/  FMUL.FTZ R4, R4, 1 ;  /* 0x3f80000004047820 */ /* 0x000fcc0000410000 */
[----:B------:R-:W0:Y:S02]  /*4c80*/  F2F.F64.F32 R4, R4 ;  /* 0x0000000400047310 */ /* 0x000e240000201800 */
[----:B0-----:R0:W-:Y:S01]  /*4c90*/  STG.E.128 desc[UR36][R2.64], R4 ;  /* 0x0000000402007986 */ /* 0x0011e2000c101d24 */
[----:B------:R-:W-:Y:S05]  /*4ca0*/  BRA `(.L_x_5027) ;  /* 0x00000008009c7947 */ /* 0x000fea0003800000 */
.L_x_5040:
        /* <DEDUP_REMOVED lines=21> */
.L_x_5045:
[----:B------:R-:W-:Y:S05]  /*4e00*/  BSYNC B0 ;  /* 0x0000000000007941 */ /* 0x000fea0003800000 */
.L_x_5044:
[----:B------:R-:W-:Y:S01]  /*4e10*/  LOP3.LUT R5, R0, R5, RZ, 0xfc, !PT ;  /* 0x0000000500057212 */ /* 0x000fe200078efcff */
[----:B------:R-:W-:-:S04]  /*4e20*/  IMAD.MOV.U32 R19, RZ, RZ, R27 ;  /* 0x000000ffff137224 */ /* 0x000fc800078e001b */
[----:B------:R0:W-:Y:S01]  /*4e30*/  STG.E.U8 desc[UR36][R2.64], R5 ;  /* 0x0000000502007986 */ /* 0x0001e2000c101124 */
[----:B------:R-:W-:Y:S05]  /*4e40*/  BRA `(.L_x_5027) ;  /* 0x0000000800347947 */ /* 0x000fea0003800000 */
.L_x_5043:
        /* <DEDUP_REMOVED lines=13> */
.L_x_5047:
[----:B------:R-:W-:Y:S01]  /*4f20*/  IMAD.MOV.U32 R0, RZ, RZ, 0x7f ;  /* 0x0000007fff007424 */ /* 0x000fe200078e00ff */
[----:B------:R-:W-:-:S04]  /*4f30*/  ISETP.GT.U32.AND P0, PT, R4, 0x7f800000, PT ;  /* 0x7f8000000400780c */ /* 0x000fc80003f04070 */
[----:B------:R-:W-:-:S09]  /*4f40*/  SEL R0, R0, 0x7c, P0 ;  /* 0x0000007c00007807 */ /* 0x000fd20000000000 */
.L_x_5048:
[----:B------:R-:W-:Y:S05]  /*4f50*/  BSYNC B0 ;  /* 0x0000000000007941 */ /* 0x000fea0003800000 */
.L_x_5046:
[----:B------:R-:W-:Y:S01]  /*4f60*/  LOP3.LUT R4, R5, 0x80000000, RZ, 0xc0, !PT ;  /* 0x8000000005047812 */ /* 0x000fe200078ec0ff */
[----:B------:R-:W-:-:S03]  /*4f70*/  IMAD.MOV.U32 R19, RZ, RZ, R27 ;  /* 0x000000ffff137224 */ /* 0x000fc600078e001b */
[----:B------:R-:W-:-:S04]  /*4f80*/  SHF.R.U32.HI R5, RZ, 0x18, R4 ;  /* 0x00000018ff057819 */ /* 0x000fc80000011604 */
[----:B------:R-:W-:-:S05]  /*4f90*/  LOP3.LUT R5, R0, R5, RZ, 0xfc, !PT ;  /* 0x0000000500057212 */ /* 0x000fca00078efcff */
[----:B------:R0:W-:Y:S01]  /*4fa0*/  STG.E.U8 desc[UR36][R2.64], R5 ;  /* 0x0000000502007986 */ /* 0x0001e2000c101124 */
[----:B------:R-:W-:Y:S05]  /*4fb0*/  BRA `(.L_x_5027) ;  /* 0x0000000400d87947 */ /* 0x000fea0003800000 */
.L_x_5042:
[----:B------:R-:W-:Y:S02]  /*4fc0*/  HADD2.F32 R0, -RZ, R4.H0_H0 ;  /* 0x20000004ff007230 */ /* 0x000fe40000004100 */
[----:B------:R-:W-:-:S03]  /*4fd0*/  IMAD.MOV.U32 R19, RZ, RZ, R27 ;  /* 0x000000ffff137224 */ /* 0x000fc600078e001b */
[----:B------:R-:W-:-:S05]  /*4fe0*/  F2FP.BF16.F32.PACK_AB R0, RZ, R0 ;  /* 0x00000000ff00723e */ /* 0x000fca00000010ff */
[----:B------:R0:W-:Y:S01]  /*4ff0*/  STG.E.U16 desc[UR36][R2.64], R0 ;  /* 0x0000000002007986 */ /* 0x0001e2000c101524 */
[----:B------:R-:W-:Y:S05]  /*5000*/  BRA `(.L_x_5027) ;  /* 0x0000000400c47947 */ /* 0x000fea0003800000 */
.L_x_5039:
        /* <DEDUP_REMOVED lines=13> */
.L_x_5051:
        /* <DEDUP_REMOVED lines=17> */
.L_x_5054:
[----:B------:R-:W-:-:S04]  /*51f0*/  LOP3.LUT R0, R7, 0x80000000, RZ, 0xc0, !PT ;  /* 0x8000000007007812 */ /* 0x000fc800078ec0ff */
[----:B------:R-:W-:-:S04]  /*5200*/  SHF.R.U32.HI R5, RZ, 0x18, R0 ;  /* 0x00000018ff057819 */ /* 0x000fc80000011600 */
[----:B------:R-:W-:-:S04]  /*5210*/  LOP3.LUT R4, R4, R5, RZ, 0xfc, !PT ;  /* 0x0000000504047212 */ /* 0x000fc800078efcff */
[----:B------:R-:W-:-:S07]  /*5220*/  PRMT R0, R4, 0x7610, R0 ;  /* 0x0000761004007816 */ /* 0x000fce0000000000 */
.L_x_5053:
[----:B------:R-:W-:Y:S05]  /*5230*/  BSYNC B0 ;  /* 0x0000000000007941 */ /* 0x000fea0003800000 */
.L_x_5052:
[----:B------:R3:W-:Y:S01]  /*5240*/  STG.E.U8 desc[UR36][R2.64], R0 ;  /* 0x0000000002007986 */ /* 0x0007e2000c101124 */
[----:B------:R-:W-:Y:S01]  /*5250*/  IMAD.MOV.U32 R19, RZ, RZ, R27 ;  /* 0x000000ffff137224 */ /* 0x000fe200078e001b */
[----:B------:R-:W-:Y:S06]  /*5260*/  BRA `(.L_x_5027) ;  /* 0x00000004002c7947 */ /* 0x000fec0003800000 */
.L_x_5050:
        /* <DEDUP_REMOVED lines=17> */
.L_x_5057:
[----:B------:R-:W-:-:S04]  /*5380*/  LOP3.LUT R0, R7, 0x80000000, RZ, 0xc0, !PT ;  /* 0x8000000007007812 */ /* 0x000fc800078ec0ff */
[----:B------:R-:W-:-:S04]  /*5390*/  SHF.R.U32.HI R5, RZ, 0x18, R0 ;  /* 0x00000018ff057819 */ /* 0x000fc80000011600 */
[----:B------:R-:W-:-:S04]  /*53a0*/  LOP3.LUT R4, R4, R5, RZ, 0xfc, !PT ;  /* 0x0000000504047212 */ /* 0x000fc800078efcff */
[----:B------:R-:W-:-:S07]  /*53b0*/  PRMT R0, R4, 0x7610, R0 ;  /* 0x0000761004007816 */ /* 0x000fce0000000000 */
.L_x_5056:
[----:B------:R-:W-:Y:S05]  /*53c0*/  BSYNC B0 ;  /* 0x0000000000007941 */ /* 0x000fea0003800000 */
.L_x_5055:
[----:B------:R0:W-:Y:S01]  /*53d0*/  STG.E.U8 desc[UR36][R2.64], R0 ;  /* 0x0000000002007986 */ /* 0x0001e2000c101124 */
[----:B------:R-:W-:Y:S01]  /*53e0*/  IMAD.MOV.U32 R19, RZ, RZ, R27 ;  /* 0x000000ffff137224 */ /* 0x000fe200078e001b */
[----:B------:R-:W-:Y:S06]  /*53f0*/  BRA `(.L_x_5027) ;  /* 0x0000000000c87947 */ /* 0x000fec0003800000 */
.L_x_5049:
        /* <DEDUP_REMOVED lines=23> */
.L_x_5032:
        /* <DEDUP_REMOVED lines=16> */
.L_x_5060:
[----:B------:R-:W-:Y:S01]  /*5670*/  IMAD.MOV.U32 R19, RZ, RZ, R27 ;  /* 0x000000ffff137224 */ /* 0x000fe200078e001b */
[----:B------:R-:W-:Y:S06]  /*5680*/  BRA `(.L_x_5027) ;  /* 0x0000000000247947 */ /* 0x000fec0003800000 */
.L_x_5059:
[----:B------:R-:W-:Y:S02]  /*5690*/  HADD2.F32 R4, -RZ, R4.H0_H0 ;  /* 0x20000004ff047230 */ /* 0x000fe40000004100 */
[----:B------:R-:W-:-:S04]  /*56a0*/  IMAD.MOV.U32 R19, RZ, RZ, R27 ;  /* 0x000000ffff137224 */ /* 0x000fc800078e001b */
[----:B------:R-:W0:Y:S02]  /*56b0*/  F2I.U64.TRUNC R4, R4 ;  /* 0x0000000400047311 */ /* 0x000e24000020d800 */
[----:B0-----:R2:W-:Y:S01]  /*56c0*/  STG.E.64 desc[UR36][R2.64], R4 ;  /* 0x0000000402007986 */ /* 0x0015e2000c101b24 */
[----:B------:R-:W-:Y:S05]  /*56d0*/  BRA `(.L_x_5027) ;  /* 0x0000000000107947 */ /* 0x000fea0003800000 */
.L_x_5058:
[----:B------:R-:W-:Y:S02]  /*56e0*/  HADD2.F32 R4, -RZ, R4.H0_H0 ;  /* 0x20000004ff047230 */ /* 0x000fe40000004100 */
[----:B------:R-:W-:Y:S02]  /*56f0*/  IMAD.MOV.U32 R19, RZ, RZ, R27 ;  /* 0x000000ffff137224 */ /* 0x000fe400078e001b */
[----:B------:R-:W0:Y:S02]  /*5700*/  F2I.FTZ.U32.TRUNC.NTZ R5, R4 ;  /* 0x0000000400057305 */ /* 0x000e24000021f000 */
[----:B0-----:R0:W-:Y:S03]  /*5710*/  STG.E desc[UR36][R2.64], R5 ;  /* 0x0000000502007986 */ /* 0x0011e6000c101924 */
.L_x_5027:
[----:B------:R-:W-:Y:S05]  /*5720*/  BSYNC B6 ;  /* 0x0000000000067941 */ /* 0x000fea0003800000 */
.L_x_5026:
        /* <DEDUP_REMOVED lines=25> */
.L_x_5066:
[----:B------:R-:W-:-:S06]  /*58c0*/  HADD2.F32 R5, -RZ, R24.H0_H0 ;  /* 0x20000018ff057230 */ /* 0x000fcc0000004100 */
[----:B------:R-:W0:Y:S02]  /*58d0*/  F2I.S64.TRUNC R4, R5 ;  /* 0x0000000500047311 */ /* 0x000e24000020d900 */
[----:B0-----:R0:W-:Y:S01]  /*58e0*/  STG.E.U8 desc[UR36][R2.64], R4 ;  /* 0x0000000402007986 */ /* 0x0011e2000c101124 */
[----:B------:R-:W-:Y:S05]  /*58f0*/  BRA `(.L_x_5068) ;  /* 0x0000000c00847947 */ /* 0x000fea0003800000 */
.L_x_5065:
        /* <DEDUP_REMOVED lines=10> */
.L_x_5070:
[----:B------:R-:W-:-:S04]  /*59a0*/  HADD2.F32 R24, -RZ, R24.H0_H0 ;  /* 0x20000018ff187230 */ /* 0x000fc80000004100 */
[----:B------:R-:W0:Y:S02]  /*59b0*/  F2I.FTZ.TRUNC.NTZ R5, R24 ;  /* 0x0000001800057305 */ /* 0x000e24000021f100 */
[----:B0-----:R0:W-:Y:S01]  /*59c0*/  STG.E desc[UR36][R2.64], R5 ;  /* 0x0000000502007986 */ /* 0x0011e2000c101924 */
[----:B------:R-:W-:Y:S05]  /*59d0*/  BRA `(.L_x_5068) ;  /* 0x0000000c004c7947 */ /* 0x000fea0003800000 */
.L_x_5069:
[----:B------:R-:W-:-:S04]  /*59e0*/  HADD2.F32 R24, -RZ, R24.H0_H0 ;  /* 0x20000018ff187230 */ /* 0x000fc80000004100 */
[----:B------:R-:W0:Y:S02]  /*59f0*/  F2I.FTZ.TRUNC.NTZ R5, R24 ;  /* 0x0000001800057305 */ /* 0x000e24000021f100 */
[----:B0-----:R0:W-:Y:S01]  /*5a00*/  STG.E.U16 desc[UR36][R2.64], R5 ;  /* 0x0000000502007986 */ /* 0x0011e2000c101524 */
[----:B------:R-:W-:Y:S05]  /*5a10*/  BRA `(.L_x_5068) ;  /* 0x0000000c003c7947 */ /* 0x000fea0003800000 */
.L_x_5064:
        /* <DEDUP_REMOVED lines=9> */
.L_x_5072:
[----:B------:R0:W-:Y:S01]  /*5ab0*/  STG.E.U16 desc[UR36][R2.64], R24 ;  /* 0x0000001802007986 */ /* 0x0001e2000c101524 */
[----:B------:R-:W-:Y:S05]  /*5ac0*/  BRA `(.L_x_5068) ;  /* 0x0000000c00107947 */ /* 0x000fea0003800000 */
.L_x_5071:
        /* <DEDUP_REMOVED lines=10> */
.L_x_5074:
[----:B------:R-:W-:-:S05]  /*5b70*/  HADD2.F32 R0, -RZ, R24.H0_H0 ;  /* 0x20000018ff007230 */ /* 0x000fca0000004100 */
[----:B------:R-:W-:-:S04]  /*5b80*/  F2FP.F16.F32.PACK_AB R0, RZ, R0 ;  /* 0x00000000ff00723e */ /* 0x000fc800000000ff */
[----:B------:R-:W-:-:S05]  /*5b90*/  PRMT R0, R0, 0x5410, RZ ;  /* 0x0000541000007816 */ /* 0x000fca00000000ff */
[----:B------:R0:W-:Y:S01]  /*5ba0*/  STG.E desc[UR36][R2.64], R0 ;  /* 0x0000000002007986 */ /* 0x0001e2000c101924 */
[----:B------:R-:W-:Y:S05]  /*5bb0*/  BRA `(.L_x_5068) ;  /* 0x0000000800d47947 */ /* 0x000fea0003800000 */
.L_x_5073:
[----:B------:R-:W-:-:S05]  /*5bc0*/  HADD2.F32 R4, -RZ, R24.H0_H0 ;  /* 0x20000018ff047230 */ /* 0x000fca0000004100 */
[----:B------:R-:W-:-:S06]  /*5bd0*/  FMUL.FTZ R4, R4, 1 ;  /* 0x3f80000004047820 */ /* 0x000fcc0000410000 */
[----:B------:R-:W0:Y:S02]  /*5be0*/  F2F.F64.F32 R4, R4 ;  /* 0x0000000400047310 */ /* 0x000e240000201800 */
[----:B0-----:R0:W-:Y:S01]  /*5bf0*/  STG.E.64 desc[UR36][R2.64], R4 ;  /* 0x0000000402007986 */ /* 0x0011e2000c101b24 */
[----:B------:R-:W-:Y:S05]  /*5c00*/  BRA `(.L_x_5068) ;  /* 0x0000000800c07947 */ /* 0x000fea0003800000 */
.L_x_5063:
        /* <DEDUP_REMOVED lines=13> */
.L_x_5077:
[----:B------:R-:W-:Y:S01]  /*5ce0*/  HADD2.F32 R24, -RZ, R24.H0_H0 ;  /* 0x20000018ff187230 */ /* 0x000fe20000004100 */
[----:B------:R-:W-:-:S04]  /*5cf0*/  CS2R R6, SRZ ;  /* 0x0000000000067805 */ /* 0x000fc8000001ff00 */
[----:B------:R-:W-:-:S06]  /*5d00*/  FMUL.FTZ R4, R24, 1 ;  /* 0x3f80000018047820 */ /* 0x000fcc0000410000 */
[----:B------:R-:W0:Y:S02]  /*5d10*/  F2F.F64.F32 R4, R4 ;  /* 0x0000000400047310 */ /* 0x000e240000201800 */
[----:B0-----:R0:W-:Y:S01]  /*5d20*/  STG.E.128 desc[UR36][R2.64], R4 ;  /* 0x0000000402007986 */ /* 0x0011e2000c101d24 */
[----:B------:R-:W-:Y:S05]  /*5d30*/  BRA `(.L_x_5068) ;  /* 0x0000000800747947 */ /* 0x000fea0003800000 */
.L_x_5076:
        /* <DEDUP_REMOVED lines=21> */
.L_x_5081:
[----:B------:R-:W-:Y:S05]  /*5e90*/  BSYNC B0 ;  /* 0x0000000000007941 */ /* 0x000fea0003800000 */
.L_x_5080:
[----:B------:R-:W-:-:S05]  /*5ea0*/  LOP3.LUT R5, R0, R5, RZ, 0xfc, !PT ;  /* 0x0000000500057212 */ /* 0x000fca00078efcff */
[----:B------:R0:W-:Y:S01]  /*5eb0*/  STG.E.U8 desc[UR36][R2.64], R5 ;  /* 0x0000000502007986 */ /* 0x0001e2000c101124 */
[----:B------:R-:W-:Y:S05]  /*5ec0*/  BRA `(.L_x_5068) ;  /* 0x0000000800107947 */ /* 0x000fea0003800000 */
.L_x_5079:
        /* <DEDUP_REMOVED lines=13> */
.L_x_5083:
[----:B------:R-:W-:Y:S01]  /*5fa0*/  IMAD.MOV.U32 R0, RZ, RZ, 0x7f ;  /* 0x0000007fff007424 */ /* 0x000fe200078e00ff */
[----:B------:R-:W-:-:S04]  /*5fb0*/  ISETP.GT.U32.AND P0, PT, R4, 0x7f800000, PT ;  /* 0x7f8000000400780c */ /* 0x000fc80003f04070 */
[----:B------:R-:W-:-:S09]  /*5fc0*/  SEL R0, R0, 0x7c, P0 ;  /* 0x0000007c00007807 */ /* 0x000fd20000000000 */
.L_x_5084:
[----:B------:R-:W-:Y:S05]  /*5fd0*/  BSYNC B0 ;  /* 0x0000000000007941 */ /* 0x000fea0003800000 */
.L_x_5082:
[----:B------:R-:W-:-:S04]  /*5fe0*/  LOP3.LUT R4, R5, 0x80000000, RZ, 0xc0, !PT ;  /* 0x8000000005047812 */ /* 0x000fc800078ec0ff */
[----:B------:R-:W-:-:S04]  /*5ff0*/  SHF.R.U32.HI R5, RZ, 0x18, R4 ;  /* 0x00000018ff057819 */ /* 0x000fc80000011604 */
[----:B------:R-:W-:-:S05]  /*6000*/  LOP3.LUT R5, R0, R5, RZ, 0xfc, !PT ;  /* 0x0000000500057212 */ /* 0x000fca00078efcff */
[----:B------:R0:W-:Y:S01]  /*6010*/  STG.E.U8 desc[UR36][R2.64], R5 ;  /* 0x0000000502007986 */ /* 0x0001e2000c101124 */
[----:B------:R-:W-:Y:S05]  /*6020*/  BRA `(.L_x_5068) ;  /* 0x0000000400b87947 */ /* 0x000fea0003800000 */
.L_x_5078:
[----:B------:R-:W-:-:S05]  /*6030*/  HADD2.F32 R0, -RZ, R24.H0_H0 ;  /* 0x20000018ff007230 */ /* 0x000fca0000004100 */
[----:B------:R-:W-:-:S05]  /*6040*/  F2FP.BF16.F32.PACK_AB R0, RZ, R0 ;  /* 0x00000000ff00723e */ /* 0x000fca00000010ff */
[----:B------:R0:W-:Y:S01]  /*6050*/  STG.E.U16 desc[UR36][R2.64], R0 ;  /* 0x0000000002007986 */ /* 0x0001e2000c101524 */
[----:B------:R-:W-:Y:S05]  /*6060*/  BRA `(.L_x_5068) ;  /* 0x0000000400a87947 */ /* 0x000fea0003800000 */
.L_x_5075:
        /* <DEDUP_REMOVED lines=12> */
.L_x_5087:
        /* <DEDUP_REMOVED lines=17> */
.L_x_5090:
[----:B------:R-:W-:-:S04]  /*6240*/  LOP3.LUT R0, R7, 0x80000000, RZ, 0xc0, !PT ;  /* 0x8000000007007812 */ /* 0x000fc800078ec0ff */
[----:B------:R-:W-:-:S04]  /*6250*/  SHF.R.U32.HI R5, RZ, 0x18, R0 ;  /* 0x00000018ff057819 */ /* 0x000fc80000011600 */
[----:B------:R-:W-:-:S04]  /*6260*/  LOP3.LUT R4, R4, R5, RZ, 0xfc, !PT ;  /* 0x0000000504047212 */ /* 0x000fc800078efcff */
[----:B------:R-:W-:-:S07]  /*6270*/  PRMT R0, R4, 0x7610, R0 ;  /* 0x0000761004007816 */ /* 0x000fce0000000000 */
.L_x_5089:
[----:B------:R-:W-:Y:S05]  /*6280*/  BSYNC B0 ;  /* 0x0000000000007941 */ /* 0x000fea0003800000 */
.L_x_5088:
[----:B------:R3:W-:Y:S01]  /*6290*/  STG.E.U8 desc[UR36][R2.64], R0 ;  /* 0x0000000002007986 */ /* 0x0007e2000c101124 */
[----:B------:R-:W-:Y:S05]  /*62a0*/  BRA `(.L_x_5068) ;  /* 0x0000000400187947 */ /* 0x000fea0003800000 */
.L_x_5086:
        /* <DEDUP_REMOVED lines=17> */
.L_x_5093:
[----:B------:R-:W-:-:S04]  /*63c0*/  LOP3.LUT R0, R7, 0x80000000, RZ, 0xc0, !PT ;  /* 0x8000000007007812 */ /* 0x000fc800078ec0ff */
[----:B------:R-:W-:-:S04]  /*63d0*/  SHF.R.U32.HI R5, RZ, 0x18, R0 ;  /* 0x00000018ff057819 */ /* 0x000fc80000011600 */
[----:B------:R-:W-:-:S04]  /*63e0*/  LOP3.LUT R4, R4, R5, RZ, 0xfc, !PT ;  /* 0x0000000504047212 */ /* 0x000fc800078efcff */
[----:B------:R-:W-:-:S07]  /*63f0*/  PRMT R0, R4, 0x7610, R0 ;  /* 0x0000761004007816 */ /* 0x000fce0000000000 */
.L_x_5092:
[----:B------:R-:W-:Y:S05]  /*6400*/  BSYNC B0 ;  /* 0x0000000000007941 */ /* 0x000fea0003800000 */
.L_x_5091:
[----:B------:R0:W-:Y:S01]  /*6410*/  STG.E.U8 desc[UR36][R2.64], R0 ;  /* 0x0000000002007986 */ /* 0x0001e2000c101124 */
[----:B------:R-:W-:Y:S05]  /*6420*/  BRA `(.L_x_5068) ;  /* 0x0000000000b87947 */ /* 0x000fea0003800000 */
.L_x_5085:
        /* <DEDUP_REMOVED lines=22> */
.L_x_5067:
        /* <DEDUP_REMOVED lines=16> */
.L_x_5096:
[----:B------:R-:W-:Y:S05]  /*6690*/  BRA `(.L_x_5068) ;  /* 0x00000000001c7947 */ /* 0x000fea0003800000 */
.L_x_5095:
[----:B------:R-:W-:-:S06]  /*66a0*/  HADD2.F32 R4, -RZ, R24.H0_H0 ;  /* 0x20000018ff047230 */ /* 0x000fcc0000004100 */
[----:B------:R-:W0:Y:S02]  /*66b0*/  F2I.U64.TRUNC R4, R4 ;  /* 0x0000000400047311 */ /* 0x000e24000020d800 */
[----:B0-----:R2:W-:Y:S01]  /*66c0*/  STG.E.64 desc[UR36][R2.64], R4 ;  /* 0x0000000402007986 */ /* 0x0015e2000c101b24 */
[----:B------:R-:W-:Y:S05]  /*66d0*/  BRA `(.L_x_5068) ;  /* 0x00000000000c7947 */ /* 0x000fea0003800000 */
.L_x_5094:
[----:B------:R-:W-:-:S04]  /*66e0*/  HADD2.F32 R24, -RZ, R24.H0_H0 ;  /* 0x20000018ff187230 */ /* 0x000fc80000004100 */
[----:B------:R-:W0:Y:S02]  /*66f0*/  F2I.FTZ.U32.TRUNC.NTZ R5, R24 ;  /* 0x0000001800057305 */ /* 0x000e24000021f000 */
[----:B0-----:R0:W-:Y:S02]  /*6700*/  STG.E desc[UR36][R2.64], R5 ;  /* 0x0000000502007986 */ /* 0x0011e4000c101924 */
.L_x_5068:
        /* <DEDUP_REMOVED lines=25> */
.L_x_5100:
[----:B------:R-:W-:-:S06]  /*68a0*/  HADD2.F32 R5, -RZ, R23.H0_H0 ;  /* 0x20000017ff057230 */ /* 0x000fcc0000004100 */
[----:B------:R-:W0:Y:S02]  /*68b0*/  F2I.S64.TRUNC R4, R5 ;  /* 0x0000000500047311 */ /* 0x000e24000020d900 */
[----:B0-----:R3:W-:Y:S01]  /*68c0*/  STG.E.U8 desc[UR36][R2.64], R4 ;  /* 0x0000000402007986 */ /* 0x0017e2000c101124 */
[----:B------:R-:W-:Y:S05]  /*68d0*/  BRA `(.L_x_5102) ;  /* 0x0000000c00847947 */ /* 0x000fea0003800000 */
.L_x_5099:
        /* <DEDUP_REMOVED lines=10> */
.L_x_5104:
[----:B------:R-:W-:-:S06]  /*6980*/  HADD2.F32 R23, -RZ, R23.H0_H0 ;  /* 0x20000017ff177230 */ /* 0x000fcc0000004100 */
[----:B------:R-:W0:Y:S02]  /*6990*/  F2I.FTZ.TRUNC.NTZ R23, R23 ;  /* 0x0000001700177305 */ /* 0x000e24000021f100 */
[----:B0-----:R2:W-:Y:S01]  /*69a0*/  STG.E desc[UR36][R2.64], R23 ;  /* 0x0000001702007986 */ /* 0x0015e2000c101924 */
[----:B------:R-:W-:Y:S05]  /*69b0*/  BRA `(.L_x_5102) ;  /* 0x0000000c004c7947 */ /* 0x000fea0003800000 */
.L_x_5103:
[----:B------:R-:W-:-:S06]  /*69c0*/  HADD2.F32 R23, -RZ, R23.H0_H0 ;  /* 0x20000017ff177230 */ /* 0x000fcc0000004100 */
[----:B------:R-:W0:Y:S02]  /*69d0*/  F2I.FTZ.TRUNC.NTZ R23, R23 ;  /* 0x0000001700177305 */ /* 0x000e24000021f100 */
[----:B0-----:R0:W-:Y:S01]  /*69e0*/  STG.E.U16 desc[UR36][R2.64], R23 ;  /* 0x0000001702007986 */ /* 0x0011e2000c101524 */
[----:B------:R-:W-:Y:S05]  /*69f0*/  BRA `(.L_x_5102) ;  /* 0x0000000c003c7947 */ /* 0x000fea0003800000 */
.L_x_5098:
        /* <DEDUP_REMOVED lines=9> */
.L_x_5106:
[----:B------:R0:W-:Y:S01]  /*6a90*/  STG.E.U16 desc[UR36][R2.64], R23 ;  /* 0x0000001702007986 */ /* 0x0001e2000c101524 */
[----:B------:R-:W-:Y:S05]  /*6aa0*/  BRA `(.L_x_5102) ;  /* 0x0000000c00107947 */ /* 0x000fea0003800000 */
.L_x_5105:
        /* <DEDUP_REMOVED lines=10> */
.L_x_5108:
[----:B------:R-:W-:-:S05]  /*6b50*/  HADD2.F32 R0, -RZ, R23.H0_H0 ;  /* 0x20000017ff007230 */ /* 0x000fca0000004100 */
[----:B------:R-:W-:-:S04]  /*6b60*/  F2FP.F16.F32.PACK_AB R0, RZ, R0 ;  /* 0x00000000ff00723e */ /* 0x000fc800000000ff */
[----:B------:R-:W-:-:S05]  /*6b70*/  PRMT R0, R0, 0x5410, RZ ;  /* 0x0000541000007816 */ /* 0x000fca00000000ff */
[----:B------:R0:W-:Y:S01]  /*6b80*/  STG.E desc[UR36][R2.64], R0 ;  /* 0x0000000002007986 */ /* 0x0001e2000c101924 */
[----:B------:R-:W-:Y:S05]  /*6b90*/  BRA `(.L_x_5102) ;  /* 0x0000000800d47947 */ /* 0x000fea0003800000 */
.L_x_5107:
[----:B------:R-:W-:-:S05]  /*6ba0*/  HADD2.F32 R4, -RZ, R23.H0_H0 ;  /* 0x20000017ff047230 */ /* 0x000fca0000004100 */
[----:B------:R-:W-:-:S06]  /*6bb0*/  FMUL.FTZ R4, R4, 1 ;  /* 0x3f80000004047820 */ /* 0x000fcc0000410000 */
[----:B------:R-:W0:Y:S02]  /*6bc0*/  F2F.F64.F32 R4, R4 ;  /* 0x0000000400047310 */ /* 0x000e240000201800 */
[----:B0-----:R0:W-:Y:S01]  /*6bd0*/  STG.E.64 desc[UR36][R2.64], R4 ;  /* 0x0000000402007986 */ /* 0x0011e2000c101b24 */
[----:B------:R-:W-:Y:S05]  /*6be0*/  BRA `(.L_x_5102) ;  /* 0x0000000800c07947 */ /* 0x000fea0003800000 */
.L_x_5097:
        /* <DEDUP_REMOVED lines=13> */
.L_x_5111:
[----:B------:R-:W-:Y:S01]  /*6cc0*/  HADD2.F32 R23, -RZ, R23.H0_H0 ;  /* 0x20000017ff177230 */ /* 0x000fe20000004100 */
[----:B------:R-:W-:-:S04]  /*6cd0*/  CS2R R6, SRZ ;  /* 0x0000000000067805 */ /* 0x000fc8000001ff00 */
[----:B------:R-:W-:-:S06]  /*6ce0*/  FMUL.FTZ R4, R23, 1 ;  /* 0x3f80000017047820 */ /* 0x000fcc0000410000 */
[----:B------:R-:W0:Y:S02]  /*6cf0*/  F2F.F64.F32 R4, R4 ;  /* 0x0000000400047310 */ /* 0x000e240000201800 */
[----:B0-----:R0:W-:Y:S01]  /*6d00*/  STG.E.128 desc[UR36][R2.64], R4 ;  /* 0x0000000402007986 */ /* 0x0011e2000c101d24 */
[----:B------:R-:W-:Y:S05]  /*6d10*/  BRA `(.L_x_5102) ;  /* 0x0000000800747947 */ /* 0x000fea0003800000 */
.L_x_5110:
        /* <DEDUP_REMOVED lines=21> */
.L_x_5115:
[----:B------:R-:W-:Y:S05]  /*6e70*/  BSYNC B0 ;  /* 0x0000000000007941 */ /* 0x000fea0003800000 */
.L_x_5114:
[----:B------:R-:W-:-:S05]  /*6e80*/  LOP3.LUT R5, R0, R5, RZ, 0xfc, !PT ;  /* 0x0000000500057212 */ /* 0x000fca00078efcff */
[----:B------:R0:W-:Y:S01]  /*6e90*/  STG.E.U8 desc[UR36][R2.64], R5 ;  /* 0x0000000502007986 */ /* 0x0001e2000c101124 */
[----:B------:R-:W-:Y:S05]  /*6ea0*/  BRA `(.L_x_5102) ;  /* 0x0000000800107947 */ /* 0x000fea0003800000 */
.L_x_5113:
        /* <DEDUP_REMOVED lines=13> */
.L_x_5117:
[----:B------:R-:W-:Y:S01]  /*6f80*/  IMAD.MOV.U32 R0, RZ, RZ, 0x7f ;  /* 0x0000007fff007424 */ /* 0x000fe200078e00ff */
[----:B------:R-:W-:-:S04]  /*6f90*/  ISETP.GT.U32.AND P0, PT, R4, 0x7f800000, PT ;  /* 0x7f8000000400780c */ /* 0x000fc80003f04070 */
[----:B------:R-:W-:-:S09]  /*6fa0*/  SEL R0, R0, 0x7c, P0 ;  /* 0x0000007c00007807 */ /* 0x000fd20000000000 */
.L_x_5118:
[----:B------:R-:W-:Y:S05]  /*6fb0*/  BSYNC B0 ;  /* 0x0000000000007941 */ /* 0x000fea0003800000 */
.L_x_5116:
[----:B------:R-:W-:-:S04]  /*6fc0*/  LOP3.LUT R4, R23, 0x80000000, RZ, 0xc0, !PT ;  /* 0x8000000017047812 */ /* 0x000fc800078ec0ff */
[----:B------:R-:W-:-:S04]  /*6fd0*/  SHF.R.U32.HI R5, RZ, 0x18, R4 ;  /* 0x00000018ff057819 */ /* 0x000fc80000011604 */
[----:B------:R-:W-:-:S05]  /*6fe0*/  LOP3.LUT R5, R0, R5, RZ, 0xfc, !PT ;  /* 0x0000000500057212 */ /* 0x000fca00078efcff */
[----:B------:R0:W-:Y:S01]  /*6ff0*/  STG.E.U8 desc[UR36][R2.64], R5 ;  /* 0x0000000502007986 */ /* 0x0001e2000c101124 */
[----:B------:R-:W-:Y:S05]  /*7000*/  BRA `(.L_x_5102) ;  /* 0x0000000400b87947 */ /* 0x000fea0003800000 */
.L_x_5112:
[----:B------:R-:W-:-:S05]  /*7010*/  HADD2.F32 R0, -RZ, R23.H0_H0 ;  /* 0x20000017ff007230 */ /* 0x000fca0000004100 */
[----:B------:R-:W-:-:S05]  /*7020*/  F2FP.BF16.F32.PACK_AB R0, RZ, R0 ;  /* 0x00000000ff00723e */ /* 0x000fca00000010ff */
[----:B------:R0:W-:Y:S01]  /*7030*/  STG.E.U16 desc[UR36][R2.64], R0 ;  /* 0x0000000002007986 */ /* 0x0001e2000c101524 */
[----:B------:R-:W-:Y:S05]  /*7040*/  BRA `(.L_x_5102) ;  /* 0x0000000400a87947 */ /* 0x000fea0003800000 */
.L_x_5109:
        /* <DEDUP_REMOVED lines=12> */
.L_x_5121:
        /* <DEDUP_REMOVED lines=17> */
.L_x_5124:
[----:B------:R-:W-:-:S04]  /*7220*/  LOP3.LUT R0, R23, 0x80000000, RZ, 0xc0, !PT ;  /* 0x8000000017007812 */ /* 0x000fc800078ec0ff */
[----:B------:R-:W-:-:S04]  /*7230*/  SHF.R.U32.HI R5, RZ, 0x18, R0 ;  /* 0x00000018ff057819 */ /* 0x000fc80000011600 */
[----:B------:R-:W-:-:S04]  /*7240*/  LOP3.LUT R4, R4, R5, RZ, 0xfc, !PT ;  /* 0x0000000504047212 */ /* 0x000fc800078efcff */
[----:B------:R-:W-:-:S07]  /*7250*/  PRMT R0, R4, 0x7610, R0 ;  /* 0x0000761004007816 */ /* 0x000fce0000000000 */
.L_x_5123:
[----:B------:R-:W-:Y:S05]  /*7260*/  BSYNC B0 ;  /* 0x0000000000007941 */ /* 0x000fea0003800000 */
.L_x_5122:
[----:B------:R0:W-:Y:S01]  /*7270*/  STG.E.U8 desc[UR36][R2.64], R0 ;  /* 0x0000000002007986 */ /* 0x0001e2000c101124 */
[----:B------:R-:W-:Y:S05]  /*7280*/  BRA `(.L_x_5102) ;  /* 0x0000000400187947 */ /* 0x000fea0003800000 */
.L_x_5120:
        /* <DEDUP_REMOVED lines=17> */
.L_x_5127:
[----:B------:R-:W-:-:S04]  /*73a0*/  LOP3.LUT R0, R23, 0x80000000, RZ, 0xc0, !PT ;  /* 0x8000000017007812 */ /* 0x000fc800078ec0ff */
[----:B------:R-:W-:-:S04]  /*73b0*/  SHF.R.U32.HI R5, RZ, 0x18, R0 ;  /* 0x00000018ff057819 */ /* 0x000fc80000011600 */
[----:B------:R-:W-:-:S04]  /*73c0*/  LOP3.LUT R4, R4, R5, RZ, 0xfc, !PT ;  /* 0x0000000504047212 */ /* 0x000fc800078efcff */
[----:B------:R-:W-:-:S07]  /*73d0*/  PRMT R0, R4, 0x7610, R0 ;  /* 0x0000761004007816 */ /* 0x000fce0000000000 */
.L_x_5126:
[----:B------:R-:W-:Y:S05]  /*73e0*/  BSYNC B0 ;  /* 0x0000000000007941 */ /* 0x000fea0003800000 */
.L_x_5125:
[----:B------:R0:W-:Y:S01]  /*73f0*/  STG.E.U8 desc[UR36][R2.64], R0 ;  /* 0x0000000002007986 */ /* 0x0001e2000c101124 */
[----:B------:R-:W-:Y:S05]  /*7400*/  BRA `(.L_x_5102) ;  /* 0x0000000000b87947 */ /* 0x000fea0003800000 */
.L_x_5119:
        /* <DEDUP_REMOVED lines=22> */
.L_x_5101:
        /* <DEDUP_REMOVED lines=16> */
.L_x_5130:
[----:B------:R-:W-:Y:S05]  /*7670*/  BRA `(.L_x_5102) ;  /* 0x00000000001c7947 */ /* 0x000fea0003800000 */
.L_x_5129:
[----:B------:R-:W-:-:S06]  /*7680*/  HADD2.F32 R4, -RZ, R23.H0_H0 ;  /* 0x20000017ff047230 */ /* 0x000fcc0000004100 */
[----:B------:R-:W0:Y:S02]  /*7690*/  F2I.U64.TRUNC R4, R4 ;  /* 0x0000000400047311 */ /* 0x000e24000020d800 */
[----:B0-----:R0:W-:Y:S01]  /*76a0*/  STG.E.64 desc[UR36][R2.64], R4 ;  /* 0x0000000402007986 */ /* 0x0011e2000c101b24 */
[----:B------:R-:W-:Y:S05]  /*76b0*/  BRA `(.L_x_5102) ;  /* 0x00000000000c7947 */ /* 0x000fea0003800000 */
.L_x_5128:
[----:B------:R-:W-:-:S06]  /*76c0*/  HADD2.F32 R23, -RZ, R23.H0_H0 ;  /* 0x20000017ff177230 */ /* 0x000fcc0000004100 */
[----:B------:R-:W0:Y:S02]  /*76d0*/  F2I.FTZ.U32.TRUNC.NTZ R23, R23 ;  /* 0x0000001700177305 */ /* 0x000e24000021f000 */
[----:B0-----:R0:W-:Y:S02]  /*76e0*/  STG.E desc[UR36][R2.64], R23 ;  /* 0x0000001702007986 */ /* 0x0011e4000c101924 */
.L_x_5102:
[----:B------:R-:W-:-:S07]  /*76f0*/  VIADD R19, R19, 0x80 ;  /* 0x0000008013137836 */ /* 0x000fce0000000000 */
.L_x_5062:
[----:B------:R-:W-:Y:S05]  /*7700*/  BSYNC B6 ;  /* 0x0000000000067941 */ /* 0x000fea0003800000 */
.L_x_5061:
        /* <DEDUP_REMOVED lines=23> */
.L_x_5134:
[----:B------:R-:W-:-:S06]  /*7880*/  HADD2.F32 R5, -RZ, R22.H0_H0 ;  /* 0x20000016ff057230 */ /* 0x000fcc0000004100 */
[----:B------:R-:W0:Y:S02]  /*7890*/  F2I.S64.TRUNC R4, R5 ;  /* 0x0000000500047311 */ /* 0x000e24000020d900 */
[----:B0-----:R-:W-:Y:S01]  /*78a0*/  STG.E.U8 desc[UR36][R2.64], R4 ;  /* 0x0000000402007986 */ /* 0x001fe2000c101124 */
[----:B------:R-:W-:Y:S05]  /*78b0*/  EXIT ;  /* 0x000000000000794d */ /* 0x000fea0003800000 */
.L_x_5133:
        /* <DEDUP_REMOVED lines=10> */
.L_x_5137:
[----:B------:R-:W-:-:S04]  /*7960*/  HADD2.F32 R22, -RZ, R22.H0_H0 ;  /* 0x20000016ff167230 */ /* 0x000fc80000004100 */
[----:B------:R-:W0:Y:S02]  /*7970*/  F2I.FTZ.TRUNC.NTZ R5, R22 ;  /* 0x0000001600057305 */ /* 0x000e24000021f100 */
[----:B0-----:R-:W-:Y:S01]  /*7980*/  STG.E desc[UR36][R2.64], R5 ;  /* 0x0000000502007986 */ /* 0x001fe2000c101924 */
[----:B------:R-:W-:Y:S05]  /*7990*/  EXIT ;  /* 0x000000000000794d */ /* 0x000fea0003800000 */
.L_x_5136:
[----:B------:R-:W-:-:S04]  /*79a0*/  HADD2.F32 R22, -RZ, R22.H0_H0 ;  /* 0x20000016ff167230 */ /* 0x000fc80000004100 */
[----:B------:R-:W0:Y:S02]  /*79b0*/  F2I.FTZ.TRUNC.NTZ R5, R22 ;  /* 0x0000001600057305 */ /* 0x000e24000021f100 */
[----:B0-----:R-:W-:Y:S01]  /*79c0*/  STG.E.U16 desc[UR36][R2.64], R5 ;  /* 0x0000000502007986 */ /* 0x001fe2000c101524 */
[----:B------:R-:W-:Y:S05]  /*79d0*/  EXIT ;  /* 0x000000000000794d */ /* 0x000fea0003800000 */
.L_x_5132:
        /* <DEDUP_REMOVED lines=9> */
.L_x_5139:
[----:B------:R-:W-:Y:S01]  /*7a70*/  STG.E.U16 desc[UR36][R2.64], R22 ;  /* 0x0000001602007986 */ /* 0x000fe2000c101524 */
[----:B------:R-:W-:Y:S05]  /*7a80*/  EXIT ;  /* 0x000000000000794d */ /* 0x000fea0003800000 */
.L_x_5138:
        /* <DEDUP_REMOVED lines=10> */
.L_x_5141:
[----:B------:R-:W-:-:S05]  /*7b30*/  HADD2.F32 R0, -RZ, R22.H0_H0 ;  /* 0x20000016ff007230 */ /* 0x000fca0000004100 */
[----:B------:R-:W-:-:S04]  /*7b40*/  F2FP.F16.F32.PACK_AB R0, RZ, R0 ;  /* 0x00000000ff00723e */ /* 0x000fc800000000ff */
[----:B------:R-:W-:-:S05]  /*7b50*/  PRMT R0, R0, 0x5410, RZ ;  /* 0x0000541000007816 */ /* 0x000fca00000000ff */
[----:B------:R-:W-:Y:S01]  /*7b60*/  STG.E desc[UR36][R2.64], R0 ;  /* 0x0000000002007986 */ /* 0x000fe2000c101924 */
[----:B------:R-:W-:Y:S05]  /*7b70*/  EXIT ;  /* 0x000000000000794d */ /* 0x000fea0003800000 */
.L_x_5140:
[----:B------:R-:W-:-:S05]  /*7b80*/  HADD2.F32 R4, -RZ, R22.H0_H0 ;  /* 0x20000016ff047230 */ /* 0x000fca0000004100 */
[----:B------:R-:W-:-:S06]  /*7b90*/  FMUL.FTZ R4, R4, 1 ;  /* 0x3f80000004047820 */ /* 0x000fcc0000410000 */
[----:B------:R-:W0:Y:S02]  /*7ba0*/  F2F.F64.F32 R4, R4 ;  /* 0x0000000400047310 */ /* 0x000e240000201800 */
[----:B0-----:R-:W-:Y:S01]  /*7bb0*/  STG.E.64 desc[UR36][R2.64], R4 ;  /* 0x0000000402007986 */ /* 0x001fe2000c101b24 */
[----:B------:R-:W-:Y:S05]  /*7bc0*/  EXIT ;  /* 0x000000000000794d */ /* 0x000fea0003800000 */
.L_x_5131:
        /* <DEDUP_REMOVED lines=13> */
.L_x_5144:
[----:B------:R-:W-:Y:S01]  /*7ca0*/  HADD2.F32 R22, -RZ, R22.H0_H0 ;  /* 0x20000016ff167230 */ /* 0x000fe20000004100 */
[----:B------:R-:W-:-:S04]  /*7cb0*/  CS2R R6, SRZ ;  /* 0x0000000000067805 */ /* 0x000fc8000001ff00 */
[----:B------:R-:W-:-:S06]  /*7cc0*/  FMUL.FTZ R4, R22, 1 ;  /* 0x3f80000016047820 */ /* 0x000fcc0000410000 */
[----:B------:R-:W0:Y:S02]  /*7cd0*/  F2F.F64.F32 R4, R4 ;  /* 0x0000000400047310 */ /* 0x000e240000201800 */
[----:B0-----:R-:W-:Y:S01]  /*7ce0*/  STG.E.128 desc[UR36][R2.64], R4 ;  /* 0x0000000402007986 */ /* 0x001fe2000c101d24 */
[----:B------:R-:W-:Y:S05]  /*7cf0*/  EXIT ;  /* 0x000000000000794d */ /* 0x000fea0003800000 */
.L_x_5143:
        /* <DEDUP_REMOVED lines=21> */
.L_x_5148:
[----:B------:R-:W-:Y:S05]  /*7e50*/  BSYNC B0 ;  /* 0x0000000000007941 */ /* 0x000fea0003800000 */
.L_x_5147:
[----:B------:R-:W-:-:S05]  /*7e60*/  LOP3.LUT R5, R0, R5, RZ, 0xfc, !PT ;  /* 0x0000000500057212 */ /* 0x000fca00078efcff */
[----:B------:R-:W-:Y:S01]  /*7e70*/  STG.E.U8 desc[UR36][R2.64], R5 ;  /* 0x0000000502007986 */ /* 0x000fe2000c101124 */
[----:B------:R-:W-:Y:S05]  /*7e80*/  EXIT ;  /* 0x000000000000794d */ /* 0x000fea0003800000 */
.L_x_5146:
        /* <DEDUP_REMOVED lines=13> */
.L_x_5150:
[----:B------:R-:W-:Y:S01]  /*7f60*/  IMAD.MOV.U32 R0, RZ, RZ, 0x7f ;  /* 0x0000007fff007424 */ /* 0x000fe200078e00ff */
[----:B------:R-:W-:-:S04]  /*7f70*/  ISETP.GT.U32.AND P0, PT, R4, 0x7f800000, PT ;  /* 0x7f8000000400780c */ /* 0x000fc80003f04070 */
[----:B------:R-:W-:-:S09]  /*7f80*/  SEL R0, R0, 0x7c, P0 ;  /* 0x0000007c00007807 */ /* 0x000fd20000000000 */
.L_x_5151:
[----:B------:R-:W-:Y:S05]  /*7f90*/  BSYNC B0 ;  /* 0x0000000000007941 */ /* 0x000fea0003800000 */
.L_x_5149:
[----:B------:R-:W-:-:S04]  /*7fa0*/  LOP3.LUT R4, R5, 0x80000000, RZ, 0xc0, !PT ;  /* 0x8000000005047812 */ /* 0x000fc800078ec0ff */
[----:B------:R-:W-:-:S04]  /*7fb0*/  SHF.R.U32.HI R5, RZ, 0x18, R4 ;  /* 0x00000018ff057819 */ /* 0x000fc80000011604 */
[----:B------:R-:W-:-:S05]  /*7fc0*/  LOP3.LUT R5, R0, R5, RZ, 0xfc, !PT ;  /* 0x0000000500057212 */ /* 0x000fca00078efcff */
[----:B------:R-:W-:Y:S01]  /*7fd0*/  STG.E.U8 desc[UR36][R2.64], R5 ;  /* 0x0000000502007986 */ /* 0x000fe2000c101124 */
[----:B------:R-:W-:Y:S05]  /*7fe0*/  EXIT ;  /* 0x000000000000794d */ /* 0x000fea0003800000 */
.L_x_5145:
[----:B------:R-:W-:-:S05]  /*7ff0*/  HADD2.F32 R0, -RZ, R22.H0_H0 ;  /* 0x20000016ff007230 */ /* 0x000fca0000004100 */
[----:B------:R-:W-:-:S05]  /*8000*/  F2FP.BF16.F32.PACK_AB R0, RZ, R0 ;  /* 0x00000000ff00723e */ /* 0x000fca00000010ff */
[----:B------:R-:W-:Y:S01]  /*8010*/  STG.E.U16 desc[UR36][R2.64], R0 ;  /* 0x0000000002007986 */ /* 0x000fe2000c101524 */
[----:B------:R-:W-:Y:S05]  /*8020*/  EXIT ;  /* 0x000000000000794d */ /* 0x000fea0003800000 */
.L_x_5142:
        /* <DEDUP_REMOVED lines=12> */
.L_x_5154:
        /* <DEDUP_REMOVED lines=17> */
.L_x_5157:
[----:B------:R-:W-:-:S04]  /*8200*/  LOP3.LUT R0, R7, 0x80000000, RZ, 0xc0, !PT ;  /* 0x8000000007007812 */ /* 0x000fc800078ec0ff */
[----:B------:R-:W-:-:S04]  /*8210*/  SHF.R.U32.HI R5, RZ, 0x18, R0 ;  /* 0x00000018ff057819 */ /* 0x000fc80000011600 */
[----:B------:R-:W-:-:S04]  /*8220*/  LOP3.LUT R4, R4, R5, RZ, 0xfc, !PT ;  /* 0x0000000504047212 */ /* 0x000fc800078efcff */
[----:B------:R-:W-:-:S07]  /*8230*/  PRMT R0, R4, 0x7610, R0 ;  /* 0x0000761004007816 */ /* 0x000fce0000000000 */
.L_x_5156:
[----:B------:R-:W-:Y:S05]  /*8240*/  BSYNC B0 ;  /* 0x0000000000007941 */ /* 0x000fea0003800000 */
.L_x_5155:
[----:B------:R-:W-:Y:S01]  /*8250*/  STG.E.U8 desc[UR36][R2.64], R0 ;  /* 0x0000000002007986 */ /* 0x000fe2000c101124 */
[----:B------:R-:W-:Y:S05]  /*8260*/  EXIT ;  /* 0x000000000000794d */ /* 0x000fea0003800000 */
.L_x_5153:
        /* <DEDUP_REMOVED lines=17> */
.L_x_5160:
[----:B------:R-:W-:-:S04]  /*8380*/  LOP3.LUT R0, R7, 0x80000000, RZ, 0xc0, !PT ;  /* 0x8000000007007812 */ /* 0x000fc800078ec0ff */
[----:B------:R-:W-:-:S04]  /*8390*/  SHF.R.U32.HI R5, RZ, 0x18, R0 ;  /* 0x00000018ff057819 */ /* 0x000fc80000011600 */
[----:B------:R-:W-:-:S04]  /*83a0*/  LOP3.LUT R4, R4, R5, RZ, 0xfc, !PT ;  /* 0x0000000504047212 */ /* 0x000fc800078efcff */
[----:B------:R-:W-:-:S07]  /*83b0*/  PRMT R0, R4, 0x7610, R0 ;  /* 0x0000761004007816 */ /* 0x000fce0000000000 */
.L_x_5159:
[----:B------:R-:W-:Y:S05]  /*83c0*/  BSYNC B0 ;  /* 0x0000000000007941 */ /* 0x000fea0003800000 */
.L_x_5158:
[----:B------:R-:W-:Y:S01]  /*83d0*/  STG.E.U8 desc[UR36][R2.64], R0 ;  /* 0x0000000002007986 */ /* 0x000fe2000c101124 */
[----:B------:R-:W-:Y:S05]  /*83e0*/  EXIT ;  /* 0x000000000000794d */ /* 0x000fea0003800000 */
.L_x_5152:
        /* <DEDUP_REMOVED lines=22> */
.L_x_5135:
        /* <DEDUP_REMOVED lines=16> */
.L_x_5163:
[----:B------:R-:W-:Y:S05]  /*8650*/  EXIT ;  /* 0x000000000000794d */ /* 0x000fea0003800000 */
.L_x_5162:
[----:B------:R-:W-:-:S06]  /*8660*/  HADD2.F32 R4, -RZ, R22.H0_H0 ;  /* 0x20000016ff047230 */ /* 0x000fcc0000004100 */
[----:B------:R-:W0:Y:S02]  /*8670*/  F2I.U64.TRUNC R4, R4 ;  /* 0x0000000400047311 */ /* 0x000e24000020d800 */
[----:B0-----:R-:W-:Y:S01]  /*8680*/  STG.E.64 desc[UR36][R2.64], R4 ;  /* 0x0000000402007986 */ /* 0x001fe2000c101b24 */
[----:B------:R-:W-:Y:S05]  /*8690*/  EXIT ;  /* 0x000000000000794d */ /* 0x000fea0003800000 */
.L_x_5161:
[----:B------:R-:W-:-:S04]  /*86a0*/  HADD2.F32 R22, -RZ, R22.H0_H0 ;  /* 0x20000016ff167230 */ /* 0x000fc80000004100 */
[----:B------:R-:W0:Y:S02]  /*86b0*/  F2I.FTZ.U32.TRUNC.NTZ R5, R22 ;  /* 0x0000001600057305 */ /* 0x000e24000021f000 */
[----:B0-----:R-:W-:Y:S01]  /*86c0*/  STG.E desc[UR36][R2.64], R5 ;  /* 0x0000000502007986 */ /* 0x001fe2000c101924 */
[----:B------:R-:W-:Y:S05]  /*86d0*/  EXIT ;  /* 0x000000000000794d */ /* 0x000fea0003800000 */
.L_x_5164:
        /* <DEDUP_REMOVED lines=10> */
.L_x_71618:


//--------------------- .text._ZN2at6native18elementwise_kernelILi128ELi4EZNS0_22gpu_kernel_impl_nocastIZNS0_50_GLOBAL__N__2680c7bb_12_PowKernel_cu_140f0503_289629pow_tensor_scalar_kernel_implIN3c104HalfES6_EEvRNS_18TensorIteratorBaseET0_EUlS6_E_EEvS8_RKT_EUliE_EEviT1_ --------------------------
	.section	.text._ZN2at6native18elementwise_kernelILi128ELi4EZNS0_22gpu_kernel_impl_nocastIZNS0_50_GLOBAL__N__2680c7bb_12_PowKernel_cu_140f0503_289629pow_tensor_scalar_kernel_implIN3c104HalfES6_EEvRNS_18TensorIteratorBaseET0_EUlS6_E_EEvS8_RKT_EUliE_EEviT1_,"ax",@progbits
	.align	128
        .global         _ZN2at6native18elementwise_kernelILi128ELi4EZNS0_22gpu_kernel_impl_nocastIZNS0_50_GLOBAL__N__2680c7bb_12_PowKernel_cu_140f0503_289629pow_tensor_scalar_kernel_implIN3c104HalfES6_EEvRNS_18TensorIteratorBaseET0_EUlS6_E_EEvS8_RKT_EUliE_EEviT1_
        .type           _ZN2at6native18elementwise_kernelILi128ELi4EZNS0_22gpu_kernel_impl_nocastIZNS0_50_GLOBAL__N__2680c7bb_12_PowKernel_cu_140f0503_289629pow_tensor_scalar_kernel_implIN3c104HalfES6_EEvRNS_18TensorIteratorBaseET0_EUlS6_E_EEvS8_RKT_EUliE_EEviT1_,@function
        .size           _ZN2at6native18elementwise_kernelILi128ELi4EZNS0_22gpu_kernel_impl_nocastIZNS0_50_GLOBAL__N__2680c7bb_12_PowKernel_cu_140f0503_289629pow_tensor_scalar_kernel_implIN3c104HalfES6_EEvRNS_18TensorIteratorBaseET0_EUlS6_E_EEvS8_RKT_EUliE_EEviT1_,(.L_x_71619 - _ZN2at6native18elementwise_kernelILi128ELi4EZNS0_22gpu_kernel_impl_nocastIZNS0_50_GLOBAL__N__2680c7bb_12_PowKernel_cu_140f0503_289629pow_tensor_scalar_kernel_implIN3c104HalfES6_EEvRNS_18TensorIteratorBaseET0_EUlS6_E_EEvS8_RKT_EUliE_EEviT1_)
        .other          _ZN2at6native18elementwise_kernelILi128ELi4EZNS0_22gpu_kernel_impl_nocastIZNS0_50_GLOBAL__N__2680c7bb_12_PowKernel_cu_140f0503_289629pow_tensor_scalar_kernel_implIN3c104HalfES6_EEvRNS_18TensorIteratorBaseET0_EUlS6_E_EEvS8_RKT_EUliE_EEviT1_,@"STO_CUDA_ENTRY STV_DEFAULT"
_ZN2at6native18elementwise_kernelILi128ELi4EZNS0_22gpu_kernel_impl_nocastIZNS0_50_GLOBAL__N__2680c7bb_12_PowKernel_cu_140f0503_289629pow_tensor_scalar_kernel_implIN3c104HalfES6_EEvRNS_18TensorIteratorBaseET0_EUlS6_E_EEvS8_RKT_EUliE_EEviT1_:
.text._ZN2at6native18elementwise_kernelILi128ELi4EZNS0_22gpu_kernel_impl_nocastIZNS0_50_GLOBAL__N__2680c7bb_12_PowKernel_cu_140f0503_289629pow_tensor_scalar_kernel_implIN3c104HalfES6_EEvRNS_18TensorIteratorBaseET0_EUlS6_E_EEvS8_RKT_EUliE_EEviT1_:
        /* <DEDUP_REMOVED lines=311> */
.L_x_5167:
[----:B------:R-:W-:Y:S02]  /*1370*/  ULDC.64 UR8, c[0x0][0x418] ;  /* 0x0001060000087ab9 */ /* 0x000fe40000000a00 */
[----:B------:R-:W-:-:S04]  /*1380*/  IADD3 R4, P0, R2, UR8, RZ ;  /* 0x0000000802047c10 */ /* 0x000fc8000ff1e0ff */
[----:B------:R-:W-:Y:S01]  /*1390*/  IADD3.X R5, RZ, UR9, RZ, P0, !PT ;  /* 0x00000009ff057c10 */ /* 0x000fe200087fe4ff */
[----:B------:R-:W-:-:S04]  /*13a0*/  ULDC.64 UR8, c[0x0][0x410] ;  /* 0x0001040000087ab9 */ /* 0x000fc80000000a00 */
[----:B------:R-:W2:Y:S01]  /*13b0*/  LDG.E.U16 R4, desc[UR4][R4.64] ;  /* 0x0000000404047981 */ /* 0x000ea2000c1e1500 */
[----:B------:R-:W-:Y:S01]  /*13c0*/  IADD3 R0, R0, 0x80, RZ ;  /* 0x0000008000007810 */ /* 0x000fe20007ffe0ff */
[----:B--2---:R-:W-:-:S05]  /*13d0*/  HADD2.F32 R2, -RZ, R4.H0_H0 ;  /* 0x20000004ff027230 */ /* 0x004fca0000004100 */
[----:B------:R-:W-:Y:S01]  /*13e0*/  FMUL.FTZ R6, R2, R2 ;  /* 0x0000000202067220 */ /* 0x000fe20000410000 */
[----:B------:R-:W-:-:S04]  /*13f0*/  IADD3 R2, P0, R3, UR8, RZ ;  /* 0x0000000803027c10 */ /* 0x000fc8000ff1e0ff */
[----:B------:R-:W-:Y:S02]  /*1400*/  F2FP.F16.F32.PACK_AB R6, RZ, R6 ;  /* 0x00000006ff06723e */ /* 0x000fe400000000ff */
[----:B------:R-:W-:-:S05]  /*1410*/  IADD3.X R3, RZ, UR9, RZ, P0, !PT ;  /* 0x00000009ff037c10 */ /* 0x000fca00087fe4ff */
[----:B------:R0:W-:Y:S02]  /*1420*/  STG.E.U16 desc[UR4][R2.64], R6 ;  /* 0x0000000602007986 */ /* 0x0001e4000c101504 */
.L_x_5166:
[----:B------:R-:W-:Y:S05]  /*1430*/  BSYNC B0 ;  /* 0x0000000000007941 */ /* 0x000fea0003800000 */
.L_x_5165:
        /* <DEDUP_REMOVED lines=8> */
[----:B------:R-:W-:Y:S01]  /*14c0*/  IMAD.MOV.U32 R3, RZ, RZ, R0 ;  /* 0x000000ffff037224 */ /* 0x000fe200078e0000 */
        /* <DEDUP_REMOVED lines=296> */
.L_x_5170:
        /* <DEDUP_REMOVED lines=316> */
.L_x_5171:
        /* <DEDUP_REMOVED lines=12> */
.L_x_5169:
[----:B------:R-:W-:Y:S05]  /*3bd0*/  BSYNC B0 ;  /* 0x0000000000007941 */ /* 0x000fea0003800000 */
.L_x_5168:
        /* <DEDUP_REMOVED lines=304> */
.L_x_5172:
[----:B------:R-:W-:Y:S02]  /*4ee0*/  ULDC.64 UR6, c[0x0][0x418] ;  /* 0x0001060000067ab9 */ /* 0x000fe40000000a00 */
[----:B------:R-:W-:-:S04]  /*4ef0*/  IADD3 R4, P0, R2, UR6, RZ ;  /* 0x0000000602047c10 */ /* 0x000fc8000ff1e0ff */
[----:B------:R-:W-:Y:S01]  /*4f00*/  IADD3.X R5, RZ, UR7, RZ, P0, !PT ;  /* 0x00000007ff057c10 */ /* 0x000fe200087fe4ff */
[----:B------:R-:W-:-:S04]  /*4f10*/  ULDC.64 UR6, c[0x0][0x410] ;  /* 0x0001040000067ab9 */ /* 0x000fc80000000a00 */
[----:B------:R-:W2:Y:S01]  /*4f20*/  LDG.E.U16 R4, desc[UR4][R4.64] ;  /* 0x0000000404047981 */ /* 0x000ea2000c1e1500 */
[----:B------:R-:W-:-:S04]  /*4f30*/  IADD3 R2, P0, R3, UR6, RZ ;  /* 0x0000000603027c10 */ /* 0x000fc8000ff1e0ff */
[----:B------:R-:W-:Y:S01]  /*4f40*/  IADD3.X R3, RZ, UR7, RZ, P0, !PT ;  /* 0x00000007ff037c10 */ /* 0x000fe200087fe4ff */
[----:B--2---:R-:W-:-:S05]  /*4f50*/  HADD2.F32 R0, -RZ, R4.H0_H0 ;  /* 0x20000004ff007230 */ /* 0x004fca0000004100 */
[----:B------:R-:W-:-:S05]  /*4f60*/  FMUL.FTZ R0, R0, R0 ;  /* 0x0000000000007220 */ /* 0x000fca0000410000 */
[----:B------:R-:W-:-:S05]  /*4f70*/  F2FP.F16.F32.PACK_AB R0, RZ, R0 ;  /* 0x00000000ff00723e */ /* 0x000fca00000000ff */
[----:B------:R-:W-:Y:S01]  /*4f80*/  STG.E.U16 desc[UR4][R2.64], R0 ;  /* 0x0000000002007986 */ /* 0x000fe2000c101504 */
[----:B------:R-:W-:Y:S05]  /*4f90*/  EXIT ;  /* 0x000000000000794d */ /* 0x000fea0003800000 */
.L_x_5173:
        /* <DEDUP_REMOVED lines=14> */
.L_x_71619:


//--------------------- .text._ZN2at6native27unrolled_elementwise_kernelIZNS0_50_GLOBAL__N__2680c7bb_12_PowKernel_cu_140f0503_289629pow_tensor_scalar_kernel_implIN3c104HalfES5_EEvRNS_18TensorIteratorBaseET0_EUlS5_E_St5arrayIPcLm2EELi4E23TrivialOffsetCalculatorILi1EjESE_NS0_6memory15LoadWithoutCastENSF_16StoreWithoutCastEEEviT_S8_T2_T3_T4_T5_ --------------------------
	.section	.text._ZN2at6native27unrolled_elementwise_kernelIZNS0_50_GLOBAL__N__2680c7bb_12_PowKernel_cu_140f0503_289629pow_tensor_scalar_kernel_implIN3c104HalfES5_EEvRNS_18TensorIteratorBaseET0_EUlS5_E_St5arrayIPcLm2EELi4E23TrivialOffsetCalculatorILi1EjESE_NS0_6memory15LoadWithoutCastENSF_16StoreWithoutCastEEEviT_S8_T2_T3_T4_T5_,"ax",@progbits
	.align	128
        .global         _ZN2at6native27unrolled_elementwise_kernelIZNS0_50_GLOBAL__N__2680c7bb_12_PowKernel_cu_140f0503_289629pow_tensor_scalar_kernel_implIN3c104HalfES5_EEvRNS_18TensorIteratorBaseET0_EUlS5_E_St5arrayIPcLm2EELi4E23TrivialOffsetCalculatorILi1EjESE_NS0_6memory15LoadWithoutCastENSF_16StoreWithoutCastEEEviT_S8_T2_T3_T4_T5_
        .type           _ZN2at6native27unrolled_elementwise_kernelIZNS0_50_GLOBAL__N__2680c7bb_12_PowKernel_cu_140f0503_289629pow_tensor_scalar_kernel_implIN3c104HalfES5_EEvRNS_18TensorIteratorBaseET0_EUlS5_E_St5arrayIPcLm2EELi4E23TrivialOffsetCalculatorILi1EjESE_NS0_6memory15LoadWithoutCastENSF_16StoreWithoutCastEEEviT_S8_T2_T3_T4_T5_,@function
        .size           _ZN2at6native27unrolled_elementwise_kernelIZNS0_50_GLOBAL__N__2680c7bb_12_PowKernel_cu_140f0503_289629pow_tensor_scalar_kernel_implIN3c104HalfES5_EEvRNS_18TensorIteratorBaseET0_EUlS5_E_St5arrayIPcLm2EELi4E23TrivialOffsetCalculatorILi1EjESE_NS0_6memory15LoadWithoutCastENSF_16StoreWithoutCastEEEviT_S8_T2_T3_T4_T5_,(.L_x_71620 - _ZN2at6native27unrolled_elementwise_kernelIZNS0_50_GLOBAL__N__2680c7bb_12_PowKernel_cu_140f0503_289629pow_tensor_scalar_kernel_implIN3c104HalfES5_EEvRNS_18TensorIteratorBaseET0_EUlS5_E_St5arrayIPcLm2EELi4E23TrivialOffsetCalculatorILi1EjESE_NS0_6memory15LoadWithoutCastENSF_16StoreWithoutCastEEEviT_S8_T2_T3_T4_T5_)
        .other          _ZN2at6native27unrolled_elementwise_kernelIZNS0_50_GLOBAL__N__2680c7bb_12_PowKernel_cu_140f0503_289629pow_tensor_scalar_kernel_implIN3c104HalfES5_EEvRNS_18TensorIteratorBaseET0_EUlS5_E_St5arrayIPcLm2EELi4E23TrivialOffsetCalculatorILi1EjESE_NS0_6memory15LoadWithoutCastENSF_16StoreWithoutCastEEEviT_S8_T2_T3_T4_T5_,@"STO_CUDA_ENTRY STV_DEFAULT"
_ZN2at6native27unrolled_elementwise_kernelIZNS0_50_GLOBAL__N__2680c7bb_12_PowKernel_cu_140f0503_289629pow_tensor_scalar_kernel_implIN3c104HalfES5_EEvRNS_18TensorIteratorBaseET0_EUlS5_E_St5arrayIPcLm2EELi4E23TrivialOffsetCalculatorILi1EjESE_NS0_6memory15LoadWithoutCastENSF_16StoreWithoutCastEEEviT_S8_T2_T3_T4_T5_:
.text._ZN2at6native27unrolled_elementwise_kernelIZNS0_50_GLOBAL__N__2680c7bb_12_PowKernel_cu_140f0503_289629pow_tensor_scalar_kernel_implIN3c104HalfES5_EEvRNS_18TensorIteratorBaseET0_EUlS5_E_St5arrayIPcLm2EELi4E23TrivialOffsetCalculatorILi1EjESE_NS0_6memory15LoadWithoutCastENSF_16StoreWithoutCastEEEviT_S8_T2_T3_T4_T5_:
        /* <DEDUP_REMOVED lines=21> */
[----:B------:R-:W-:Y:S01]  /*0150*/  PRMT R20, RZ, 0x7610, R20 ;  /* 0x00007610ff147816 */ /* 0x000fe20000000014 */
[----:B-1----:R-:W-:Y:S01]  /*0160*/  @!P1 IMAD.WIDE.U32 R14, R17, 0x2, R10 ;  /* 0x00000002110e9825 */ /* 0x002fe200078e000a */
[----:B------:R-:W-:-:S04]  /*0170*/  PRMT R11, RZ, 0x7610, R11 ;  /* 0x00007610ff0b7816 */ /* 0x000fc8000000000b */
[----:B------:R1:W3:Y:S01]  /*0180*/  @!P1 LDG.E.U16 R20, desc[UR4][R14.64] ;  /* 0x000000040e149981 */ /* 0x0002e2000c1e1500 */
[----:B0-----:R-:W-:-:S05]  /*0190*/  @!P3 IMAD.WIDE.U32 R18, R19, 0x2, R8 ;  /* 0x000000021312b825 */ /* 0x001fca00078e0008 */
[----:B------:R-:W4:Y:S01]  /*01a0*/  @!P3 LDG.E.U16 R11, desc[UR4][R18.64] ;  /* 0x00000004120bb981 */ /* 0x000f22000c1e1500 */
[----:B------:R-:W-:-:S04]  /*01b0*/  @!P3 IADD3 R21, R21, 0x80, RZ ;  /* 0x000000801515b810 */ /* 0x000fc80007ffe0ff */
[----:B------:R-:W-:-:S13]  /*01c0*/  ISETP.GE.AND P2, PT, R21, R2, PT ;  /* 0x000000021500720c */ /* 0x000fda0003f46270 */
[----:B------:R-:W0:Y:S01]  /*01d0*/  @!P2 LDC.64 R16, c[0x0][0x228] ;  /* 0x00008a00ff10ab82 */ /* 0x000e220000000a00 */
[C---:B------:R-:W-:Y:S01]  /*01e0*/  @!P2 IMAD R9, R0.reuse, 0x200, R21 ;  /* 0x000002000009a824 */ /* 0x040fe200078e0215 */
[----:B------:R-:W-:Y:S01]  /*01f0*/  PRMT R10, RZ, 0x7610, R10 ;  /* 0x00007610ff0a7816 */ /* 0x000fe2000000000a */
[----:B-1----:R-:W-:Y:S02]  /*0200*/  @!P0 IMAD R15, R0, 0x200, R7 ;  /* 0x00000200000f8824 */ /* 0x002fe400078e0207 */
[----:B0-----:R-:W-:-:S03]  /*0210*/  @!P2 IMAD.WIDE.U32 R16, R9, 0x2, R16 ;  /* 0x000000020910a825 */ /* 0x001fc600078e0010 */
[----:B------:R-:W0:Y:S01]  /*0220*/  @!P0 LDC.64 R8, c[0x0][0x220] ;  /* 0x00008800ff088b82 */ /* 0x000e220000000a00 */
[C---:B------:R-:W-:Y:S01]  /*0230*/  IADD3 R21, R7.reuse, 0x80, RZ ;  /* 0x0000008007157810 */ /* 0x040fe20007ffe0ff */
[----:B------:R-:W-:Y:S01]  /*0240*/  VIADD R13, R7, 0x100 ;  /* 0x00000100070d7836 */ /* 0x000fe20000000000 */
[----:B------:R1:W5:Y:S02]  /*0250*/  @!P2 LDG.E.U16 R10, desc[UR4][R16.64] ;  /* 0x00000004100aa981 */ /* 0x000364000c1e1500 */
[-C--:B------:R-:W-:Y:S02]  /*0260*/  ISETP.GE.AND P1, PT, R21, R2.reuse, PT ;  /* 0x000000021500720c */ /* 0x080fe40003f26270 */
[----:B------:R-:W-:Y:S02]  /*0270*/  ISETP.GE.AND P2, PT, R13, R2, PT ;  /* 0x000000020d00720c */ /* 0x000fe40003f46270 */
[----:B------:R-:W-:Y:S02]  /*0280*/  IADD3 R13, R7, 0x180, RZ ;  /* 0x00000180070d7810 */ /* 0x000fe40007ffe0ff */
[----:B------:R-:W-:Y:S01]  /*0290*/  @!P0 MOV R7, R21 ;  /* 0x0000001500078202 */ /* 0x000fe20000000f00 */
[----:B0-----:R-:W-:-:S03]  /*02a0*/  @!P0 IMAD.WIDE.U32 R8, R15, 0x2, R8 ;  /* 0x000000020f088825 */ /* 0x001fc600078e0008 */
[----:B------:R-:W-:Y:S01]  /*02b0*/  ISETP.GE.AND P3, PT, R7, R2, PT ;  /* 0x000000020700720c */ /* 0x000fe20003f66270 */
[----:B------:R-:W-:Y:S01]  /*02c0*/  BSSY B0, `(.L_x_5174) ;  /* 0x0000017000007945 */ /* 0x000fe20003800000 */
[----:B--2---:R-:W-:-:S05]  /*02d0*/  @!P0 HADD2.F32 R6, -RZ, R6.H0_H0 ;  /* 0x20000006ff068230 */ /* 0x004fca0000004100 */
[----:B------:R-:W-:-:S05]  /*02e0*/  @!P0 FMUL.FTZ R6, R6, R6 ;  /* 0x0000000606068220 */ /* 0x000fca0000410000 */
[----:B------:R-:W-:-:S05]  /*02f0*/  @!P0 F2FP.F16.F32.PACK_AB R5, RZ, R6 ;  /* 0x00000006ff05823e */ /* 0x000fca00000000ff */
[----:B------:R1:W-:Y:S01]  /*0300*/  @!P0 STG.E.U16 desc[UR4][R8.64], R5 ;  /* 0x0000000508008986 */ /* 0x0003e2000c101504 */
[----:B---3--:R-:W-:-:S05]  /*0310*/  @!P1 HADD2.F32 R20, -RZ, R20.H0_H0 ;  /* 0x20000014ff149230 */ /* 0x008fca0000004100 */
[----:B------:R-:W-:Y:S01]  /*0320*/  @!P1 FMUL.FTZ R20, R20, R20 ;  /* 0x0000001414149220 */ /* 0x000fe20000410000 */
[----:B----4-:R-:W-:-:S05]  /*0330*/  @!P2 HADD2.F32 R11, -RZ, R11.H0_H0 ;  /* 0x2000000bff0ba230 */ /* 0x010fca0000004100 */
[----:B------:R-:W-:Y:S01]  /*0340*/  @!P2 FMUL.FTZ R11, R11, R11 ;  /* 0x0000000b0b0ba220 */ /* 0x000fe20000410000 */
[----:B------:R-:W-:-:S04]  /*0350*/  @!P1 F2FP.F16.F32.PACK_AB R4, RZ, R20 ;  /* 0x00000014ff04923e */ /* 0x000fc800000000ff */
        /* <DEDUP_REMOVED lines=13> */
.L_x_5175:
[----:B------:R-:W-:Y:S05]  /*0430*/  BSYNC B0 ;  /* 0x0000000000007941 */ /* 0x000fea0003800000 */
.L_x_5174:
[-C--:B------:R-:W-:Y:S02]  /*0440*/  ISETP.GE.AND P1, PT, R7, R2.reuse, PT ;  /* 0x000000020700720c */ /* 0x080fe40003f26270 */
[----:B------:R-:W-:-:S11]  /*0450*/  ISETP.GE.AND P0, PT, R13, R2, PT ;  /* 0x000000020d00720c */ /* 0x000fd60003f06270 */
[----:B------:R-:W-:Y:S05]  /*0460*/  @P1 EXIT ;  /* 0x000000000000194d */ /* 0x000fea0003800000 */
[----:B0-----:R-:W0:Y:S01]  /*0470*/  LDC.64 R2, c[0x0][0x220] ;  /* 0x00008800ff027b82 */ /* 0x001e220000000a00 */
[----:B-----5:R-:W-:Y:S02]  /*0480*/  @!P0 HADD2.F32 R10, -RZ, R10.H0_H0 ;  /* 0x2000000aff0a8230 */ /* 0x020fe40000004100 */
[----:B------:R-:W-:-:S03]  /*0490*/  IMAD R7, R0, 0x200, R7 ;  /* 0x0000020000077824 */ /* 0x000fc600078e0207 */
[----:B------:R-:W-:-:S05]  /*04a0*/  @!P0 FMUL.FTZ R10, R10, R10 ;  /* 0x0000000a0a0a8220 */ /* 0x000fca0000410000 */
[----:B------:R-:W-:Y:S01]  /*04b0*/  @!P0 F2FP.F16.F32.PACK_AB R4, RZ, R10 ;  /* 0x0000000aff04823e */ /* 0x000fe200000000ff */
[----:B0-----:R-:W-:-:S05]  /*04c0*/  IMAD.WIDE.U32 R2, R7, 0x2, R2 ;  /* 0x0000000207027825 */ /* 0x001fca00078e0002 */
[----:B------:R-:W-:Y:S01]  /*04d0*/  STG.E.U16 desc[UR4][R2.64], R4 ;  /* 0x0000000402007986 */ /* 0x000fe2000c101504 */
[----:B------:R-:W-:Y:S05]  /*04e0*/  EXIT ;  /* 0x000000000000794d */ /* 0x000fea0003800000 */
.L_x_5176:
        /* <DEDUP_REMOVED lines=9> */
.L_x_71620:


//--------------------- .text._ZN2at6native29vectorized_elementwise_kernelILi2EZNS0_50_GLOBAL__N__2680c7bb_12_PowKernel_cu_140f0503_289629pow_tensor_scalar_kernel_implIN3c104HalfES5_EEvRNS_18TensorIteratorBaseET0_EUlS5_E_St5arrayIPcLm2EEEEviS8_T1_ --------------------------
	.section	.text._ZN2at6native29vectorized_elementwise_kernelILi2EZNS0_50_GLOBAL__N__2680c7bb_12_PowKernel_cu_140f0503_289629pow_tensor_scalar_kernel_implIN3c104HalfES5_EEvRNS_18TensorIteratorBaseET0_EUlS5_E_St5arrayIPcLm2EEEEviS8_T1_,"ax",@progbits
	.align	128
        .global         _ZN2at6native29vectorized_elementwise_kernelILi2EZNS0_50_GLOBAL__N__2680c7bb_12_PowKernel_cu_140f0503_289629pow_tensor_scalar_kernel_implIN3c104HalfES5_EEvRNS_18TensorIteratorBaseET0_EUlS5_E_St5arrayIPcLm2EEEEviS8_T1_
        .type           _ZN2at6native29vectorized_elementwise_kernelILi2EZNS0_50_GLOBAL__N__2680c7bb_12_PowKernel_cu_140f0503_289629pow_tensor_scalar_kernel_implIN3c104HalfES5_EEvRNS_18TensorIteratorBaseET0_EUlS5_E_St5arrayIPcLm2EEEEviS8_T1_,@function
        .size           _ZN2at6native29vectorized_elementwise_kernelILi2EZNS0_50_GLOBAL__N__2680c7bb_12_PowKernel_cu_140f0503_289629pow_tensor_scalar_kernel_implIN3c104HalfES5_EEvRNS_18TensorIteratorBaseET0_EUlS5_E_St5arrayIPcLm2EEEEviS8_T1_,(.L_x_71621 - _ZN2at6native29vectorized_elementwise_kernelILi2EZNS0_50_GLOBAL__N__2680c7bb_12_PowKernel_cu_140f0503_289629pow_tensor_scalar_kernel_implIN3c104HalfES5_EEvRNS_18TensorIteratorBaseET0_EUlS5_E_St5arrayIPcLm2EEEEviS8_T1_)
        .other          _ZN2at6native29vectorized_elementwise_kernelILi2EZNS0_50_GLOBAL__N__2680c7bb_12_PowKernel_cu_140f0503_289629pow_tensor_scalar_kernel_implIN3c104HalfES5_EEvRNS_18TensorIteratorBaseET0_EUlS5_E_St5arrayIPcLm2EEEEviS8_T1_,@"STO_CUDA_ENTRY STV_DEFAULT"
_ZN2at6native29vectorized_elementwise_kernelILi2EZNS0_50_GLOBAL__N__2680c7bb_12_PowKernel_cu_140f0503_289629pow_tensor_scalar_kernel_implIN3c104HalfES5_EEvRNS_18TensorIteratorBaseET0_EUlS5_E_St5arrayIPcLm2EEEEviS8_T1_:
.text._ZN2at6native29vectorized_elementwise_kernelILi2EZNS0_50_GLOBAL__N__2680c7bb_12_PowKernel_cu_140f0503_289629pow_tensor_scalar_kernel_implIN3c104HalfES5_EEvRNS_18TensorIteratorBaseET0_EUlS5_E_St5arrayIPcLm2EEEEviS8_T1_:
        /* <DEDUP_REMOVED lines=16> */
[----:B------:R1:W5:Y:S01]  /*0100*/  LDG.E R13, desc[UR4][R6.64+0x600] ;  /* 0x00060004060d7981 */ /* 0x000362000c1e1900 */
[----:B0-----:R-:W-:-:S04]  /*0110*/  IMAD.WIDE.U32 R2, R0, 0x2, R2 ;  /* 0x0000000200027825 */ /* 0x001fc800078e0002 */
[----:B------:R-:W-:-:S04]  /*0120*/  IMAD.WIDE R2, R5, 0x4, R2 ;  /* 0x0000000405027825 */ /* 0x000fc800078e0202 */
[--C-:B--2---:R-:W-:Y:S02]  /*0130*/  HADD2.F32 R0, -RZ, R4.reuse.H0_H0 ;  /* 0x20000004ff007230 */ /* 0x104fe40000004100 */
[----:B------:R-:W-:Y:S02]  /*0140*/  HADD2.F32 R4, -RZ, R4.H1_H1 ;  /* 0x30000004ff047230 */ /* 0x000fe40000004100 */
[--C-:B---3--:R-:W-:Y:S02]  /*0150*/  HADD2.F32 R8, -RZ, R9.reuse.H0_H0 ;  /* 0x20000009ff087230 */ /* 0x108fe40000004100 */
[----:B------:R-:W-:Y:S01]  /*0160*/  FMUL.FTZ R0, R0, R0 ;  /* 0x0000000000007220 */ /* 0x000fe20000410000 */
[----:B------:R-:W-:Y:S02]  /*0170*/  HADD2.F32 R9, -RZ, R9.H1_H1 ;  /* 0x30000009ff097230 */ /* 0x000fe40000004100 */
[----:B-1----:R-:W-:Y:S01]  /*0180*/  FMUL.FTZ R7, R4, R4 ;  /* 0x0000000404077220 */ /* 0x002fe20000410000 */
[----:B----4-:R-:W-:-:S02]  /*0190*/  HADD2.F32 R10, -RZ, R11.H0_H0 ;  /* 0x2000000bff0a7230 */ /* 0x010fc40000004100 */
[----:B------:R-:W-:Y:S01]  /*01a0*/  FMUL.FTZ R8, R8, R8 ;  /* 0x0000000808087220 */ /* 0x000fe20000410000 */
[----:B------:R-:W-:Y:S02]  /*01b0*/  HADD2.F32 R11, -RZ, R11.H1_H1 ;  /* 0x3000000bff0b7230 */ /* 0x000fe40000004100 */
[----:B------:R-:W-:Y:S01]  /*01c0*/  FMUL.FTZ R9, R9, R9 ;  /* 0x0000000909097220 */ /* 0x000fe20000410000 */
[--C-:B-----5:R-:W-:Y:S02]  /*01d0*/  HADD2.F32 R12, -RZ, R13.reuse.H0_H0 ;  /* 0x2000000dff0c7230 */ /* 0x120fe40000004100 */
[----:B------:R-:W-:Y:S01]  /*01e0*/  FMUL.FTZ R10, R10, R10 ;  /* 0x0000000a0a0a7220 */ /* 0x000fe20000410000 */
[----:B------:R-:W-:Y:S02]  /*01f0*/  HADD2.F32 R13, -RZ, R13.H1_H1 ;  /* 0x3000000dff0d7230 */ /* 0x000fe40000004100 */
        /* <DEDUP_REMOVED lines=12> */
.L_x_5177:
        /* <DEDUP_REMOVED lines=15> */
[----:B-1----:R-:W-:Y:S01]  /*03b0*/  @!P6 IMAD.WIDE.U32 R14, R17, 0x2, R14 ;  /* 0x00000002110ee825 */ /* 0x002fe200078e000e */
[----:B------:R-:W-:-:S03]  /*03c0*/  PRMT R24, RZ, 0x7610, R24 ;  /* 0x00007610ff187816 */ /* 0x000fc60000000018 */
[C---:B------:R-:W-:Y:S01]  /*03d0*/  @!P0 IMAD.IADD R17, R0.reuse, 0x1, R27 ;  /* 0x0000000100118824 */ /* 0x040fe200078e021b */
[----:B------:R1:W3:Y:S07]  /*03e0*/  @!P6 LDG.E.U16 R22, desc[UR4][R14.64] ;  /* 0x000000040e16e981 */ /* 0x0002ee000c1e1500 */
[----:B------:R-:W-:Y:S01]  /*03f0*/  @!P4 IMAD.IADD R28, R0, 0x1, R23 ;  /* 0x00000001001cc824 */ /* 0x000fe200078e0217 */
[----:B------:R-:W-:-:S04]  /*0400*/  @!P4 IADD3 R23, R23, 0x80, RZ ;  /* 0x000000801717c810 */ /* 0x000fc80007ffe0ff */
[----:B------:R-:W-:-:S13]  /*0410*/  ISETP.GE.AND P3, PT, R23, R2, PT ;  /* 0x000000021700720c */ /* 0x000fda0003f66270 */
[----:B------:R-:W-:Y:S01]  /*0420*/  @!P3 IMAD.IADD R21, R0, 0x1, R23 ;  /* 0x000000010015b824 */ /* 0x000fe200078e0217 */
[----:B------:R-:W-:-:S04]  /*0430*/  @!P3 IADD3 R23, R23, 0x80, RZ ;  /* 0x000000801717b810 */ /* 0x000fc80007ffe0ff */
[----:B------:R-:W-:-:S13]  /*0440*/  ISETP.GE.AND P2, PT, R23, R2, PT ;  /* 0x000000021700720c */ /* 0x000fda0003f46270 */
[----:B------:R-:W-:Y:S01]  /*0450*/  @!P2 IMAD.IADD R29, R0, 0x1, R23 ;  /* 0x00000001001da824 */ /* 0x000fe200078e0217 */
[----:B------:R-:W-:-:S04]  /*0460*/  @!P2 IADD3 R23, R23, 0x80, RZ ;  /* 0x000000801717a810 */ /* 0x000fc80007ffe0ff */
[-C--:B------:R-:W-:Y:S01]  /*0470*/  ISETP.GE.AND P1, PT, R23, R2.reuse, PT ;  /* 0x000000021700720c */ /* 0x080fe20003f26270 */
[----:B--2---:R-:W-:Y:S01]  /*0480*/  @!P5 IMAD.WIDE.U32 R10, R19, 0x2, R10 ;  /* 0x00000002130ad825 */ /* 0x004fe200078e000a */
[----:B------:R-:W-:Y:S01]  /*0490*/  PRMT R26, RZ, 0x7610, R26 ;  /* 0x00007610ff1a7816 */ /* 0x000fe2000000001a */
[----:B------:R-:W2:Y:S02]  /*04a0*/  @!P4 LDC.64 R18, c[0x0][0x228] ;  /* 0x00008a00ff12cb82 */ /* 0x000ea40000000a00 */
[----:B0-----:R-:W-:Y:S01]  /*04b0*/  @!P0 IMAD.WIDE.U32 R12, R17, 0x2, R12 ;  /* 0x00000002110c8825 */ /* 0x001fe200078e000c */
[----:B------:R0:W4:Y:S04]  /*04c0*/  @!P5 LDG.E.U16 R24, desc[UR4][R10.64] ;  /* 0x000000040a18d981 */ /* 0x000128000c1e1500 */
[----:B------:R5:W4:Y:S03]  /*04d0*/  @!P0 LDG.E.U16 R26, desc[UR4][R12.64] ;  /* 0x000000040c1a8981 */ /* 0x000b26000c1e1500 */
[----:B------:R-:W-:Y:S01]  /*04e0*/  @!P1 IMAD.IADD R25, R0, 0x1, R23 ;  /* 0x0000000100199824 */ /* 0x000fe200078e0217 */
[----:B------:R-:W-:Y:S01]  /*04f0*/  @!P1 IADD3 R23, R23, 0x80, RZ ;  /* 0x0000008017179810 */ /* 0x000fe20007ffe0ff */
[----:B-1----:R-:W1:Y:S03]  /*0500*/  @!P1 LDC.64 R14, c[0x0][0x228] ;  /* 0x00008a00ff0e9b82 */ /* 0x002e660000000a00 */
[----:B------:R-:W-:-:S05]  /*0510*/  ISETP.GE.AND P6, PT, R23, R2, PT ;  /* 0x000000021700720c */ /* 0x000fca0003fc6270 */
[----:B0-----:R-:W0:Y:S08]  /*0520*/  @!P3 LDC.64 R10, c[0x0][0x228] ;  /* 0x00008a00ff0abb82 */ /* 0x001e300000000a00 */
[----:B-----5:R-:W5:Y:S08]  /*0530*/  @!P2 LDC.64 R12, c[0x0][0x228] ;  /* 0x00008a00ff0cab82 */ /* 0x020f700000000a00 */
[----:B------:R-:W5:Y:S01]  /*0540*/  @!P6 LDC.64 R16, c[0x0][0x228] ;  /* 0x00008a00ff10eb82 */ /* 0x000f620000000a00 */
[----:B------:R-:W-:Y:S01]  /*0550*/  @!P6 IADD3 R23, R0, R23, RZ ;  /* 0x000000170017e210 */ /* 0x000fe20007ffe0ff */
[----:B--2---:R-:W-:Y:S01]  /*0560*/  @!P4 IMAD.WIDE.U32 R18, R28, 0x2, R18 ;  /* 0x000000021c12c825 */ /* 0x004fe200078e0012 */
[----:B------:R-:W-:-:S03]  /*0570*/  PRMT R28, RZ, 0x7610, R28 ;  /* 0x00007610ff1c7816 */ /* 0x000fc6000000001c */
[----:B-1----:R-:W-:Y:S01]  /*0580*/  @!P1 IMAD.WIDE.U32 R14, R25, 0x2, R14 ;  /* 0x00000002190e9825 */ /* 0x002fe200078e000e */
[----:B------:R-:W-:Y:S02]  /*0590*/  PRMT R25, RZ, 0x7610, R25 ;  /* 0x00007610ff197816 */ /* 0x000fe40000000019 */
[----:B------:R1:W2:Y:S01]  /*05a0*/  @!P4 LDG.E.U16 R28, desc[UR4][R18.64] ;  /* 0x00000004121cc981 */ /* 0x0002a2000c1e1500 */
[----:B0-----:R-:W-:Y:S01]  /*05b0*/  @!P3 IMAD.WIDE.U32 R10, R21, 0x2, R10 ;  /* 0x00000002150ab825 */ /* 0x001fe200078e000a */
[----:B------:R-:W-:-:S03]  /*05c0*/  PRMT R21, RZ, 0x7610, R21 ;  /* 0x00007610ff157816 */ /* 0x000fc60000000015 */
[----:B-----5:R-:W-:Y:S01]  /*05d0*/  @!P2 IMAD.WIDE.U32 R12, R29, 0x2, R12 ;  /* 0x000000021d0ca825 */ /* 0x020fe200078e000c */
[----:B------:R-:W-:Y:S01]  /*05e0*/  PRMT R29, RZ, 0x7610, R29 ;  /* 0x00007610ff1d7816 */ /* 0x000fe2000000001d */
[----:B-1----:R-:W0:Y:S03]  /*05f0*/  @!P0 LDC.64 R18, c[0x0][0x220] ;  /* 0x00008800ff128b82 */ /* 0x002e260000000a00 */
[----:B------:R-:W5:Y:S01]  /*0600*/  @!P2 LDG.E.U16 R21, desc[UR4][R12.64] ;  /* 0x000000040c15a981 */ /* 0x000f62000c1e1500 */
[----:B------:R-:W-:Y:S01]  /*0610*/  @!P6 IMAD.WIDE.U32 R16, R23, 0x2, R16 ;  /* 0x000000021710e825 */ /* 0x000fe200078e0010 */
[----:B------:R-:W-:Y:S02]  /*0620*/  PRMT R23, RZ, 0x7610, R23 ;  /* 0x00007610ff177816 */ /* 0x000fe40000000017 */
[----:B------:R-:W5:Y:S04]  /*0630*/  @!P1 LDG.E.U16 R29, desc[UR4][R14.64] ;  /* 0x000000040e1d9981 */ /* 0x000f68000c1e1500 */
[----:B------:R-:W5:Y:S04]  /*0640*/  @!P6 LDG.E.U16 R25, desc[UR4][R16.64] ;  /* 0x000000041019e981 */ /* 0x000f68000c1e1500 */
[----:B------:R1:W5:Y:S02]  /*0650*/  @!P3 LDG.E.U16 R23, desc[UR4][R10.64] ;  /* 0x000000040a17b981 */ /* 0x000364000c1e1500 */
[----:B-1----:R-:W-:-:S04]  /*0660*/  IADD3 R11, R27, 0x80, RZ ;  /* 0x000000801b0b7810 */ /* 0x002fc80007ffe0ff */
[----:B------:R-:W-:Y:S01]  /*0670*/  ISETP.GE.AND P6, PT, R11, R2, PT ;  /* 0x000000020b00720c */ /* 0x000fe20003fc6270 */
[C---:B------:R-:W-:Y:S01]  /*0680*/  VIADD R13, R27.reuse, 0x100 ;  /* 0x000001001b0d7836 */ /* 0x040fe20000000000 */
[----:B------:R-:W-:-:S04]  /*0690*/  IADD3 R15, R27, 0x180, RZ ;  /* 0x000001801b0f7810 */ /* 0x000fc80007ffe0ff */
[-C--:B------:R-:W-:Y:S01]  /*06a0*/  ISETP.GE.AND P1, PT, R13, R2.reuse, PT ;  /* 0x000000020d00720c */ /* 0x080fe20003f26270 */
[C---:B------:R-:W-:Y:S01]  /*06b0*/  VIADD R13, R27.reuse, 0x280 ;  /* 0x000002801b0d7836 */ /* 0x040fe20000000000 */
[----:B------:R-:W-:Y:S02]  /*06c0*/  IADD3 R17, R27, 0x200, RZ ;  /* 0x000002001b117810 */ /* 0x000fe40007ffe0ff */
[-C--:B------:R-:W-:Y:S02]  /*06d0*/  ISETP.GE.AND P2, PT, R15, R2.reuse, PT ;  /* 0x000000020f00720c */ /* 0x080fe40003f46270 */
[-C--:B------:R-:W-:Y:S01]  /*06e0*/  ISETP.GE.AND P4, PT, R13, R2.reuse, PT ;  /* 0x000000020d00720c */ /* 0x080fe20003f86270 */
[----:B------:R-:W-:Y:S01]  /*06f0*/  VIADD R13, R27, 0x380 ;  /* 0x000003801b0d7836 */ /* 0x000fe20000000000 */
[----:B------:R-:W-:Y:S02]  /*0700*/  ISETP.GE.AND P3, PT, R17, R2, PT ;  /* 0x000000021100720c */ /* 0x000fe40003f66270 */
[----:B------:R-:W-:-:S02]  /*0710*/  IADD3 R15, R27, 0x300, RZ ;  /* 0x000003001b0f7810 */ /* 0x000fc40007ffe0ff */
[----:B------:R-:W-:Y:S02]  /*0720*/  @!P0 IADD3 R17, R0, R27, RZ ;  /* 0x0000001b00118210 */ /* 0x000fe40007ffe0ff */
[----:B------:R-:W-:-:S03]  /*0730*/  ISETP.GE.AND P5, PT, R15, R2, PT ;  /* 0x000000020f00720c */ /* 0x000fc60003fa6270 */
[----:B0-----:R-:W-:Y:S01]  /*0740*/  @!P0 IMAD.WIDE.U32 R18, R17, 0x2, R18 ;  /* 0x0000000211128825 */ /* 0x001fe200078e0012 */
[----:B------:R-:W-:Y:S01]  /*0750*/  @!P0 MOV R27, R11 ;  /* 0x0000000b001b8202 */ /* 0x000fe20000000f00 */
[----:B------:R-:W-:Y:S04]  /*0760*/  BSSY B0, `(.L_x_5178) ;  /* 0x0000047000007945 */ /* 0x000fe80003800000 */
[----:B------:R-:W-:Y:S01]  /*0770*/  BSSY B1, `(.L_x_5179) ;  /* 0x000003f000017945 */ /* 0x000fe20003800000 */
[----:B---3--:R-:W-:-:S05]  /*0780*/  @!P6 HADD2.F32 R22, -RZ, R22.H0_H0 ;  /* 0x20000016ff16e230 */ /* 0x008fca0000004100 */
[----:B------:R-:W-:-:S05]  /*0790*/  @!P6 FMUL.FTZ R22, R22, R22 ;  /* 0x000000161616e220 */ /* 0x000fca0000410000 */
[----:B------:R-:W-:Y:S02]  /*07a0*/  @!P6 F2FP.F16.F32.PACK_AB R3, RZ, R22 ;  /* 0x00000016ff03e23e */ /* 0x000fe400000000ff */
[----:B------:R-:W-:Y:S01]  /*07b0*/  ISETP.GE.AND P6, PT, R13, R2, PT ;  /* 0x000000020d00720c */ /* 0x000fe20003fc6270 */
[----:B----4-:R-:W-:-:S05]  /*07c0*/  @!P0 HADD2.F32 R26, -RZ, R26.H0_H0 ;  /* 0x2000001aff1a8230 */ /* 0x010fca0000004100 */
[----:B------:R-:W-:-:S05]  /*07d0*/  @!P0 FMUL.FTZ R26, R26, R26 ;  /* 0x0000001a1a1a8220 */ /* 0x000fca0000410000 */
[----:B------:R-:W-:-:S05]  /*07e0*/  @!P0 F2FP.F16.F32.PACK_AB R20, RZ, R26 ;  /* 0x0000001aff14823e */ /* 0x000fca00000000ff */
[----:B------:R0:W-:Y:S01]  /*07f0*/  @!P0 STG.E.U16 desc[UR4][R18.64], R20 ;  /* 0x0000001412008986 */ /* 0x0001e2000c101504 */
[----:B------:R-:W-:Y:S01]  /*0800*/  ISETP.GE.AND P0, PT, R27, R2, PT ;  /* 0x000000021b00720c */ /* 0x000fe20003f06270 */
[----:B------:R-:W-:-:S05]  /*0810*/  @!P1 HADD2.F32 R24, -RZ, R24.H0_H0 ;  /* 0x20000018ff189230 */ /* 0x000fca0000004100 */
[----:B------:R-:W-:-:S05]  /*0820*/  @!P1 FMUL.FTZ R24, R24, R24 ;  /* 0x0000001818189220 */ /* 0x000fca0000410000 */
[----:B------:R-:W-:Y:S01]  /*0830*/  @!P1 F2FP.F16.F32.PACK_AB R4, RZ, R24 ;  /* 0x00000018ff04923e */ /* 0x000fe200000000ff */
[----:B--2---:R-:W-:-:S05]  /*0840*/  @!P2 HADD2.F32 R28, -RZ, R28.H0_H0 ;  /* 0x2000001cff1ca230 */ /* 0x004fca0000004100 */
[----:B------:R-:W-:Y:S01]  /*0850*/  @!P2 FMUL.FTZ R28, R28, R28 ;  /* 0x0000001c1c1ca220 */ /* 0x000fe20000410000 */
[----:B-----5:R-:W-:Y:S02]  /*0860*/  @!P4 HADD2.F32 R21, -RZ, R21.H0_H0 ;  /* 0x20000015ff15c230 */ /* 0x020fe40000004100 */
[----:B------:R-:W-:Y:S02]  /*0870*/  @!P5 HADD2.F32 R29, -RZ, R29.H0_H0 ;  /* 0x2000001dff1dd230 */ /* 0x000fe40000004100 */
[----:B------:R-:W-:Y:S02]  /*0880*/  @!P6 HADD2.F32 R25, -RZ, R25.H0_H0 ;  /* 0x20000019ff19e230 */ /* 0x000fe40000004100 */
[----:B------:R-:W-:Y:S02]  /*0890*/  @!P3 HADD2.F32 R23, -RZ, R23.H0_H0 ;  /* 0x20000017ff17b230 */ /* 0x000fe40000004100 */
[----:B------:R-:W-:Y:S01]  /*08a0*/  @!P4 FMUL.FTZ R21, R21, R21 ;  /* 0x000000151515c220 */ /* 0x000fe20000410000 */
[----:B------:R-:W-:Y:S01]  /*08b0*/  @!P5 FMUL.FTZ R29, R29, R29 ;  /* 0x0000001d1d1dd220 */ /* 0x000fe20000410000 */
[----:B------:R-:W-:Y:S01]  /*08c0*/  @!P6 FMUL.FTZ R25, R25, R25 ;  /* 0x000000191919e220 */ /* 0x000fe20000410000 */
[----:B------:R-:W-:Y:S01]  /*08d0*/  @!P3 FMUL.FTZ R23, R23, R23 ;  /* 0x000000171717b220 */ /* 0x000fe20000410000 */
[----:B------:R-:W-:-:S02]  /*08e0*/  @!P2 F2FP.F16.F32.PACK_AB R5, RZ, R28 ;  /* 0x0000001cff05a23e */ /* 0x000fc400000000ff */
[----:B------:R-:W-:Y:S02]  /*08f0*/  @!P4 F2FP.F16.F32.PACK_AB R7, RZ, R21 ;  /* 0x00000015ff07c23e */ /* 0x000fe400000000ff */
[----:B------:R-:W-:Y:S02]  /*0900*/  @!P3 F2FP.F16.F32.PACK_AB R6, RZ, R23 ;  /* 0x00000017ff06b23e */ /* 0x000fe400000000ff */
[----:B------:R-:W-:Y:S02]  /*0910*/  @!P5 F2FP.F16.F32.PACK_AB R8, RZ, R29 ;  /* 0x0000001dff08d23e */ /* 0x000fe400000000ff */
[----:B------:R-:W-:Y:S01]  /*0920*/  @!P6 F2FP.F16.F32.PACK_AB R9, RZ, R25 ;  /* 0x00000019ff09e23e */ /* 0x000fe200000000ff */
        /* <DEDUP_REMOVED lines=13> */
.L_x_5180:
[----:B------:R-:W-:-:S13]  /*0a00*/  ISETP.GE.AND P0, PT, R27, R2, PT ;  /* 0x000000021b00720c */ /* 0x000fda0003f06270 */
[----:B------:R-:W-:Y:S05]  /*0a10*/  @P0 BRA `(.L_x_5182) ;  /* 0x0000000000300947 */ /* 0x000fea0003800000 */
[----:B0-----:R-:W0:Y:S01]  /*0a20*/  LDC.64 R10, c[0x0][0x220] ;  /* 0x00008800ff0a7b82 */ /* 0x001e220000000a00 */
[----:B------:R-:W-:Y:S01]  /*0a30*/  IMAD.IADD R3, R0, 0x1, R27 ;  /* 0x0000000100037824 */ /* 0x000fe200078e021b */
[----:B------:R-:W-:-:S03]  /*0a40*/  IADD3 R27, R27, 0x80, RZ ;  /* 0x000000801b1b7810 */ /* 0x000fc60007ffe0ff */
[----:B0-----:R-:W-:-:S05]  /*0a50*/  IMAD.WIDE.U32 R10, R3, 0x2, R10 ;  /* 0x00000002030a7825 */ /* 0x001fca00078e000a */
[----:B------:R1:W-:Y:S02]  /*0a60*/  STG.E.U16 desc[UR4][R10.64], R5 ;  /* 0x000000050a007986 */ /* 0x0003e4000c101504 */
.L_x_5181:
[----:B------:R-:W-:-:S13]  /*0a70*/  ISETP.GE.AND P0, PT, R27, R2, PT ;  /* 0x000000021b00720c */ /* 0x000fda0003f06270 */
[----:B------:R-:W-:Y:S05]  /*0a80*/  @P0 BRA `(.L_x_5183) ;  /* 0x0000000000340947 */ /* 0x000fea0003800000 */
[----:B-1----:R-:W1:Y:S01]  /*0a90*/  LDC.64 R4, c[0x0][0x220] ;  /* 0x00008800ff047b82 */ /* 0x002e620000000a00 */
[----:B0-----:R-:W-:Y:S01]  /*0aa0*/  IADD3 R3, R0, R27, RZ ;  /* 0x0000001b00037210 */ /* 0x001fe20007ffe0ff */
[----:B------:R-:W-:-:S04]  /*0ab0*/  VIADD R27, R27, 0x80 ;  /* 0x000000801b1b7836 */ /* 0x000fc80000000000 */
[----:B-1----:R-:W-:-:S05]  /*0ac0*/  IMAD.WIDE.U32 R4, R3, 0x2, R4 ;  /* 0x0000000203047825 */ /* 0x002fca00078e0004 */
[----:B------:R1:W-:Y:S02]  /*0ad0*/  STG.E.U16 desc[UR4][R4.64], R6 ;  /* 0x0000000604007986 */ /* 0x0003e4000c101504 */
.L_x_5182:
        /* <DEDUP_REMOVED lines=8> */
.L_x_5183:
[----:B------:R-:W-:Y:S05]  /*0b60*/  BSYNC B1 ;  /* 0x0000000000017941 */ /* 0x000fea0003800000 */
.L_x_5179:
[----:B------:R-:W-:-:S13]  /*0b70*/  ISETP.GE.AND P0, PT, R27, R2, PT ;  /* 0x000000021b00720c */ /* 0x000fda0003f06270 */
[----:B-12---:R-:W1:Y:S01]  /*0b80*/  @!P0 LDC.64 R4, c[0x0][0x220] ;  /* 0x00008800ff048b82 */ /* 0x006e620000000a00 */
[----:B0-----:R-:W-:Y:S01]  /*0b90*/  @!P0 IMAD.IADD R3, R0, 0x1, R27 ;  /* 0x0000000100038824 */ /* 0x001fe200078e021b */
[----:B------:R-:W-:-:S03]  /*0ba0*/  @!P0 IADD3 R27, R27, 0x80, RZ ;  /* 0x000000801b1b8810 */ /* 0x000fc60007ffe0ff */
[----:B-1----:R-:W-:-:S05]  /*0bb0*/  @!P0 IMAD.WIDE.U32 R4, R3, 0x2, R4 ;  /* 0x0000000203048825 */ /* 0x002fca00078e0004 */
[----:B------:R2:W-:Y:S02]  /*0bc0*/  @!P0 STG.E.U16 desc[UR4][R4.64], R8 ;  /* 0x0000000804008986 */ /* 0x0005e4000c101504 */
.L_x_5184:
[----:B------:R-:W-:Y:S05]  /*0bd0*/  BSYNC B0 ;  /* 0x0000000000007941 */ /* 0x000fea0003800000 */
.L_x_5178:
        /* <DEDUP_REMOVED lines=8> */
.L_x_5185:
        /* <DEDUP_REMOVED lines=10> */
.L_x_71621:


//--------------------- .text._ZN2at6native29vectorized_elementwise_kernelILi4EZNS0_50_GLOBAL__N__2680c7bb_12_PowKernel_cu_140f0503_289629pow_tensor_scalar_kernel_implIN3c104HalfES5_EEvRNS_18TensorIteratorBaseET0_EUlS5_E_St5arrayIPcLm2EEEEviS8_T1_ --------------------------
	.section	.text._ZN2at6native29vectorized_elementwise_kernelILi4EZNS0_50_GLOBAL__N__2680c7bb_12_PowKernel_cu_140f0503_289629pow_tensor_scalar_kernel_implIN3c104HalfES5_EEvRNS_18TensorIteratorBaseET0_EUlS5_E_St5arrayIPcLm2EEEEviS8_T1_,"ax",@progbits
	.align	128
        .global         _ZN2at6native29vectorized_elementwise_kernelILi4EZNS0_50_GLOBAL__N__2680c7bb_12_PowKernel_cu_140f0503_289629pow_tensor_scalar_kernel_implIN3c104HalfES5_EEvRNS_18TensorIteratorBaseET0_EUlS5_E_St5arrayIPcLm2EEEEviS8_T1_
        .type           _ZN2at6native29vectorized_elementwise_kernelILi4EZNS0_50_GLOBAL__N__2680c7bb_12_PowKernel_cu_140f0503_289629pow_tensor_scalar_kernel_implIN3c104HalfES5_EEvRNS_18TensorIteratorBaseET0_EUlS5_E_St5arrayIPcLm2EEEEviS8_T1_,@function
        .size           _ZN2at6native29vectorized_elementwise_kernelILi4EZNS0_50_GLOBAL__N__2680c7bb_12_PowKernel_cu_140f0503_289629pow_tensor_scalar_kernel_implIN3c104HalfES5_EEvRNS_18TensorIteratorBaseET0_EUlS5_E_St5arrayIPcLm2EEEEviS8_T1_,(.L_x_71622 - _ZN2at6native29vectorized_elementwise_kernelILi4EZNS0_50_GLOBAL__N__2680c7bb_12_PowKernel_cu_140f0503_289629pow_tensor_scalar_kernel_implIN3c104HalfES5_EEvRNS_18TensorIteratorBaseET0_EUlS5_E_St5arrayIPcLm2EEEEviS8_T1_)
        .other          _ZN2at6native29vectorized_elementwise_kernelILi4EZNS0_50_GLOBAL__N__2680c7bb_12_PowKernel_cu_140f0503_289629pow_tensor_scalar_kernel_implIN3c104HalfES5_EEvRNS_18TensorIteratorBaseET0_EUlS5_E_St5arrayIPcLm2EEEEviS8_T1_,@"STO_CUDA_ENTRY STV_DEFAULT"
_ZN2at6native29vectorized_elementwise_kernelILi4EZNS0_50_GLOBAL__N__2680c7bb_12_PowKernel_cu_140f0503_289629pow_tensor_scalar_kernel_implIN3c104HalfES5_EEvRNS_18TensorIteratorBaseET0_EUlS5_E_St5arrayIPcLm2EEEEviS8_T1_:
.text._ZN2at6native29vectorized_elementwise_kernelILi4EZNS0_50_GLOBAL__N__2680c7bb_12_PowKernel_cu_140f0503_289629pow_tensor_scalar_kernel_implIN3c104HalfES5_EEvRNS_18TensorIteratorBaseET0_EUlS5_E_St5arrayIPcLm2EEEEviS8_T1_:
        /* <DEDUP_REMOVED lines=16> */
[----:B------:R-:W-:-:S04]  /*0100*/  IMAD.WIDE R2, R5, 0x8, R2 ;  /* 0x0000000805027825 */ /* 0x000fc800078e0202 */
[--C-:B--2---:R-:W-:Y:S02]  /*0110*/  HADD2.F32 R0, -RZ, R8.reuse.H0_H0 ;  /* 0x20000008ff007230 */ /* 0x104fe40000004100 */
[----:B------:R-:W-:Y:S02]  /*0120*/  HADD2.F32 R4, -RZ, R8.H1_H1 ;  /* 0x30000008ff047230 */ /* 0x000fe40000004100 */
[--C-:B---3--:R-:W-:Y:S02]  /*0130*/  HADD2.F32 R10, -RZ, R12.reuse.H0_H0 ;  /* 0x2000000cff0a7230 */ /* 0x108fe40000004100 */
[----:B------:R-:W-:Y:S01]  /*0140*/  FMUL.FTZ R0, R0, R0 ;  /* 0x0000000000007220 */ /* 0x000fe20000410000 */
[----:B------:R-:W-:Y:S02]  /*0150*/  HADD2.F32 R11, -RZ, R12.H1_H1 ;  /* 0x3000000cff0b7230 */ /* 0x000fe40000004100 */
[----:B------:R-:W-:Y:S01]  /*0160*/  FMUL.FTZ R7, R4, R4 ;  /* 0x0000000404077220 */ /* 0x000fe20000410000 */
[----:B------:R-:W-:-:S02]  /*0170*/  HADD2.F32 R8, -RZ, R9.H0_H0 ;  /* 0x20000009ff087230 */ /* 0x000fc40000004100 */
[----:B------:R-:W-:Y:S01]  /*0180*/  FMUL.FTZ R10, R10, R10 ;  /* 0x0000000a0a0a7220 */ /* 0x000fe20000410000 */
[----:B------:R-:W-:Y:S02]  /*0190*/  HADD2.F32 R12, -RZ, R13.H0_H0 ;  /* 0x2000000dff0c7230 */ /* 0x000fe40000004100 */
[----:B------:R-:W-:Y:S01]  /*01a0*/  FMUL.FTZ R11, R11, R11 ;  /* 0x0000000b0b0b7220 */ /* 0x000fe20000410000 */
[----:B------:R-:W-:Y:S02]  /*01b0*/  HADD2.F32 R9, -RZ, R9.H1_H1 ;  /* 0x30000009ff097230 */ /* 0x000fe40000004100 */
[----:B------:R-:W-:Y:S01]  /*01c0*/  FMUL.FTZ R8, R8, R8 ;  /* 0x0000000808087220 */ /* 0x000fe20000410000 */
[----:B------:R-:W-:Y:S02]  /*01d0*/  HADD2.F32 R13, -RZ, R13.H1_H1 ;  /* 0x3000000dff0d7230 */ /* 0x000fe40000004100 */
[----:B------:R-:W-:Y:S01]  /*01e0*/  FMUL.FTZ R12, R12, R12 ;  /* 0x0000000c0c0c7220 */ /* 0x000fe20000410000 */
[----:B------:R-:W-:Y:S01]  /*01f0*/  F2FP.F16.F32.PACK_AB R10, R11, R10 ;  /* 0x0000000a0b0a723e */ /* 0x000fe200000000ff */
[----:B------:R-:W-:Y:S01]  /*0200*/  FMUL.FTZ R9, R9, R9 ;  /* 0x0000000909097220 */ /* 0x000fe20000410000 */
[----:B------:R-:W-:Y:S01]  /*0210*/  F2FP.F16.F32.PACK_AB R4, R7, R0 ;  /* 0x000000000704723e */ /* 0x000fe200000000ff */
[----:B------:R-:W-:-:S03]  /*0220*/  FMUL.FTZ R13, R13, R13 ;  /* 0x0000000d0d0d7220 */ /* 0x000fc60000410000 */
[----:B------:R-:W-:Y:S02]  /*0230*/  F2FP.F16.F32.PACK_AB R5, R9, R8 ;  /* 0x000000080905723e */ /* 0x000fe400000000ff */
[----:B------:R-:W-:-:S03]  /*0240*/  F2FP.F16.F32.PACK_AB R11, R13, R12 ;  /* 0x0000000c0d0b723e */ /* 0x000fc600000000ff */
[----:B------:R-:W-:Y:S04]  /*0250*/  STG.E.64 desc[UR4][R2.64], R4 ;  /* 0x0000000402007986 */ /* 0x000fe8000c101b04 */
[----:B------:R-:W-:Y:S01]  /*0260*/  STG.E.64 desc[UR4][R2.64+0x400], R10 ;  /* 0x0004000a02007986 */ /* 0x000fe2000c101b04 */
[----:B------:R-:W-:Y:S05]  /*0270*/  EXIT ;  /* 0x000000000000794d */ /* 0x000fea0003800000 */
.L_x_5186:
        /* <DEDUP_REMOVED lines=116> */
.L_x_5189:
[----:B------:R-:W-:-:S13]  /*09c0*/  ISETP.GE.AND P0, PT, R27, R2, PT ;  /* 0x000000021b00720c */ /* 0x000fda0003f06270 */
[----:B------:R-:W-:Y:S05]  /*09d0*/  @P0 BRA `(.L_x_5191) ;  /* 0x0000000000300947 */ /* 0x000fea0003800000 */
[----:B0-----:R-:W0:Y:S01]  /*09e0*/  LDC.64 R10, c[0x0][0x220] ;  /* 0x00008800ff0a7b82 */ /* 0x001e220000000a00 */
[----:B------:R-:W-:Y:S01]  /*09f0*/  IMAD.IADD R3, R0, 0x1, R27 ;  /* 0x0000000100037824 */ /* 0x000fe200078e021b */
[----:B------:R-:W-:-:S03]  /*0a00*/  IADD3 R27, R27, 0x80, RZ ;  /* 0x000000801b1b7810 */ /* 0x000fc60007ffe0ff */
[----:B0-----:R-:W-:-:S05]  /*0a10*/  IMAD.WIDE.U32 R10, R3, 0x2, R10 ;  /* 0x00000002030a7825 */ /* 0x001fca00078e000a */
[----:B------:R1:W-:Y:S02]  /*0a20*/  STG.E.U16 desc[UR4][R10.64], R5 ;  /* 0x000000050a007986 */ /* 0x0003e4000c101504 */
.L_x_5190:
[----:B------:R-:W-:-:S13]  /*0a30*/  ISETP.GE.AND P0, PT, R27, R2, PT ;  /* 0x000000021b00720c */ /* 0x000fda0003f06270 */
[----:B------:R-:W-:Y:S05]  /*0a40*/  @P0 BRA `(.L_x_5192) ;  /* 0x0000000000340947 */ /* 0x000fea0003800000 */
[----:B-1----:R-:W1:Y:S01]  /*0a50*/  LDC.64 R4, c[0x0][0x220] ;  /* 0x00008800ff047b82 */ /* 0x002e620000000a00 */
[----:B0-----:R-:W-:Y:S01]  /*0a60*/  IADD3 R3, R0, R27, RZ ;  /* 0x0000001b00037210 */ /* 0x001fe20007ffe0ff */
[----:B------:R-:W-:-:S04]  /*0a70*/  VIADD R27, R27, 0x80 ;  /* 0x000000801b1b7836 */ /* 0x000fc80000000000 */
[----:B-1----:R-:W-:-:S05]  /*0a80*/  IMAD.WIDE.U32 R4, R3, 0x2, R4 ;  /* 0x0000000203047825 */ /* 0x002fca00078e0004 */
[----:B------:R1:W-:Y:S02]  /*0a90*/  STG.E.U16 desc[UR4][R4.64], R6 ;  /* 0x0000000604007986 */ /* 0x0003e4000c101504 */
.L_x_5191:
        /* <DEDUP_REMOVED lines=8> */
.L_x_5192:
[----:B------:R-:W-:Y:S05]  /*0b20*/  BSYNC B1 ;  /* 0x0000000000017941 */ /* 0x000fea0003800000 */
.L_x_5188:
[----:B------:R-:W-:-:S13]  /*0b30*/  ISETP.GE.AND P0, PT, R27, R2, PT ;  /* 0x000000021b00720c */ /* 0x000fda0003f06270 */
[----:B-12---:R-:W1:Y:S01]  /*0b40*/  @!P0 LDC.64 R4, c[0x0][0x220] ;  /* 0x00008800ff048b82 */ /* 0x006e620000000a00 */
[----:B0-----:R-:W-:Y:S01]  /*0b50*/  @!P0 IMAD.IADD R3, R0, 0x1, R27 ;  /* 0x0000000100038824 */ /* 0x001fe200078e021b */
[----:B------:R-:W-:-:S03]  /*0b60*/  @!P0 IADD3 R27, R27, 0x80, RZ ;  /* 0x000000801b1b8810 */ /* 0x000fc60007ffe0ff */
[----:B-1----:R-:W-:-:S05]  /*0b70*/  @!P0 IMAD.WIDE.U32 R4, R3, 0x2, R4 ;  /* 0x0000000203048825 */ /* 0x002fca00078e0004 */
[----:B------:R2:W-:Y:S02]  /*0b80*/  @!P0 STG.E.U16 desc[UR4][R4.64], R8 ;  /* 0x0000000804008986 */ /* 0x0005e4000c101504 */
.L_x_5193:
[----:B------:R-:W-:Y:S05]  /*0b90*/  BSYNC B0 ;  /* 0x0000000000007941 */ /* 0x000fea0003800000 */
.L_x_5187:
        /* <DEDUP_REMOVED lines=8> */
.L_x_5194:
        /* <DEDUP_REMOVED lines=14> */
.L_x_71622:


//--------------------- .text._ZN2at6native29vectorized_elementwise_kernelILi8EZNS0_50_GLOBAL__N__2680c7bb_12_PowKernel_cu_140f0503_289629pow_tensor_scalar_kernel_implIN3c104HalfES5_EEvRNS_18TensorIteratorBaseET0_EUlS5_E_St5arrayIPcLm2EEEEviS8_T1_ --------------------------
	.section	.text._ZN2at6native29vectorized_elementwise_kernelILi8EZNS0_50_GLOBAL__N__2680c7bb_12_PowKernel_cu_140f0503_289629pow_tensor_scalar_kernel_implIN3c104HalfES5_EEvRNS_18TensorIteratorBaseET0_EUlS5_E_St5arrayIPcLm2EEEEviS8_T1_,"ax",@progbits
	.align	128
        .global         _ZN2at6native29vectorized_elementwise_kernelILi8EZNS0_50_GLOBAL__N__2680c7bb_12_PowKernel_cu_140f0503_289629pow_tensor_scalar_kernel_implIN3c104HalfES5_EEvRNS_18TensorIteratorBaseET0_EUlS5_E_St5arrayIPcLm2EEEEviS8_T1_
        .type           _ZN2at6native29vectorized_elementwise_kernelILi8EZNS0_50_GLOBAL__N__2680c7bb_12_PowKernel_cu_140f0503_289629pow_tensor_scalar_kernel_implIN3c104HalfES5_EEvRNS_18TensorIteratorBaseET0_EUlS5_E_St5arrayIPcLm2EEEEviS8_T1_,@function
        .size           _ZN2at6native29vectorized_elementwise_kernelILi8EZNS0_50_GLOBAL__N__2680c7bb_12_PowKernel_cu_140f0503_289629pow_tensor_scalar_kernel_implIN3c104HalfES5_EEvRNS_18TensorIteratorBaseET0_EUlS5_E_St5arrayIPcLm2EEEEviS8_T1_,(.L_x_71623 - _ZN2at6native29vectorized_elementwise_kernelILi8EZNS0_50_GLOBAL__N__2680c7bb_12_PowKernel_cu_140f0503_289629pow_tensor_scalar_kernel_implIN3c104HalfES5_EEvRNS_18TensorIteratorBaseET0_EUlS5_E_St5arrayIPcLm2EEEEviS8_T1_)
        .other          _ZN2at6native29vectorized_elementwise_kernelILi8EZNS0_50_GLOBAL__N__2680c7bb_12_PowKernel_cu_140f0503_289629pow_tensor_scalar_kernel_implIN3c104HalfES5_EEvRNS_18TensorIteratorBaseET0_EUlS5_E_St5arrayIPcLm2EEEEviS8_T1_,@"STO_CUDA_ENTRY STV_DEFAULT"
_ZN2at6native29vectorized_elementwise_kernelILi8EZNS0_50_GLOBAL__N__2680c7bb_12_PowKernel_cu_140f0503_289629pow_tensor_scalar_kernel_implIN3c104HalfES5_EEvRNS_18TensorIteratorBaseET0_EUlS5_E_St5arrayIPcLm2EEEEviS8_T1_:
.text._ZN2at6native29vectorized_elementwise_kernelILi8EZNS0_50_GLOBAL__N__2680c7bb_12_PowKernel_cu_140f0503_289629pow_tensor_scalar_kernel_implIN3c104HalfES5_EEvRNS_18TensorIteratorBaseET0_EUlS5_E_St5arrayIPcLm2EEEEviS8_T1_:
        /* <DEDUP_REMOVED lines=16> */
[--C-:B--2---:R-:W-:Y:S02]  /*0100*/  HADD2.F32 R0, -RZ, R4.reuse.H0_H0 ;  /* 0x20000004ff007230 */ /* 0x104fe40000004100 */
[----:B------:R-:W-:Y:S02]  /*0110*/  HADD2.F32 R8, -RZ, R4.H1_H1 ;  /* 0x30000004ff087230 */ /* 0x000fe40000004100 */
[--C-:B------:R-:W-:Y:S02]  /*0120*/  HADD2.F32 R10, -RZ, R5.reuse.H0_H0 ;  /* 0x20000005ff0a7230 */ /* 0x100fe40000004100 */
[----:B------:R-:W-:Y:S01]  /*0130*/  FMUL.FTZ R4, R0, R0 ;  /* 0x0000000000047220 */ /* 0x000fe20000410000 */
[----:B------:R-:W-:Y:S02]  /*0140*/  HADD2.F32 R11, -RZ, R5.H1_H1 ;  /* 0x30000005ff0b7230 */ /* 0x000fe40000004100 */
[----:B------:R-:W-:Y:S01]  /*0150*/  FMUL.FTZ R5, R8, R8 ;  /* 0x0000000808057220 */ /* 0x000fe20000410000 */
[----:B------:R-:W-:-:S02]  /*0160*/  HADD2.F32 R12, -RZ, R6.H0_H0 ;  /* 0x20000006ff0c7230 */ /* 0x000fc40000004100 */
[----:B------:R-:W-:Y:S01]  /*0170*/  FMUL.FTZ R10, R10, R10 ;  /* 0x0000000a0a0a7220 */ /* 0x000fe20000410000 */
[----:B------:R-:W-:Y:S02]  /*0180*/  HADD2.F32 R13, -RZ, R6.H1_H1 ;  /* 0x30000006ff0d7230 */ /* 0x000fe40000004100 */
[----:B------:R-:W-:Y:S01]  /*0190*/  FMUL.FTZ R11, R11, R11 ;  /* 0x0000000b0b0b7220 */ /* 0x000fe20000410000 */
[--C-:B------:R-:W-:Y:S02]  /*01a0*/  HADD2.F32 R14, -RZ, R7.reuse.H0_H0 ;  /* 0x20000007ff0e7230 */ /* 0x100fe40000004100 */
[----:B------:R-:W-:Y:S01]  /*01b0*/  FMUL.FTZ R6, R12, R12 ;  /* 0x0000000c0c067220 */ /* 0x000fe20000410000 */
[----:B------:R-:W-:Y:S02]  /*01c0*/  HADD2.F32 R15, -RZ, R7.H1_H1 ;  /* 0x30000007ff0f7230 */ /* 0x000fe40000004100 */
        /* <DEDUP_REMOVED lines=9> */
.L_x_5195:
        /* <DEDUP_REMOVED lines=116> */
.L_x_5198:
[----:B------:R-:W-:-:S13]  /*09a0*/  ISETP.GE.AND P0, PT, R27, R2, PT ;  /* 0x000000021b00720c */ /* 0x000fda0003f06270 */
[----:B------:R-:W-:Y:S05]  /*09b0*/  @P0 BRA `(.L_x_5200) ;  /* 0x0000000000300947 */ /* 0x000fea0003800000 */
[----:B0-----:R-:W0:Y:S01]  /*09c0*/  LDC.64 R10, c[0x0][0x220] ;  /* 0x00008800ff0a7b82 */ /* 0x001e220000000a00 */
[----:B------:R-:W-:Y:S01]  /*09d0*/  IMAD.IADD R3, R0, 0x1, R27 ;  /* 0x0000000100037824 */ /* 0x000fe200078e021b */
[----:B------:R-:W-:-:S03]  /*09e0*/  IADD3 R27, R27, 0x80, RZ ;  /* 0x000000801b1b7810 */ /* 0x000fc60007ffe0ff */
[----:B0-----:R-:W-:-:S05]  /*09f0*/  IMAD.WIDE.U32 R10, R3, 0x2, R10 ;  /* 0x00000002030a7825 */ /* 0x001fca00078e000a */
[----:B------:R1:W-:Y:S02]  /*0a00*/  STG.E.U16 desc[UR4][R10.64], R5 ;  /* 0x000000050a007986 */ /* 0x0003e4000c101504 */
.L_x_5199:
[----:B------:R-:W-:-:S13]  /*0a10*/  ISETP.GE.AND P0, PT, R27, R2, PT ;  /* 0x000000021b00720c */ /* 0x000fda0003f06270 */
[----:B------:R-:W-:Y:S05]  /*0a20*/  @P0 BRA `(.L_x_5201) ;  /* 0x0000000000340947 */ /* 0x000fea0003800000 */
[----:B-1----:R-:W1:Y:S01]  /*0a30*/  LDC.64 R4, c[0x0][0x220] ;  /* 0x00008800ff047b82 */ /* 0x002e620000000a00 */
[----:B0-----:R-:W-:Y:S01]  /*0a40*/  IADD3 R3, R0, R27, RZ ;  /* 0x0000001b00037210 */ /* 0x001fe20007ffe0ff */
[----:B------:R-:W-:-:S04]  /*0a50*/  VIADD R27, R27, 0x80 ;  /* 0x000000801b1b7836 */ /* 0x000fc80000000000 */
[----:B-1----:R-:W-:-:S05]  /*0a60*/  IMAD.WIDE.U32 R4, R3, 0x2, R4 ;  /* 0x0000000203047825 */ /* 0x002fca00078e0004 */
[----:B------:R1:W-:Y:S02]  /*0a70*/  STG.E.U16 desc[UR4][R4.64], R6 ;  /* 0x0000000604007986 */ /* 0x0003e4000c101504 */
.L_x_5200:
        /* <DEDUP_REMOVED lines=8> */
.L_x_5201:
[----:B------:R-:W-:Y:S05]  /*0b00*/  BSYNC B1 ;  /* 0x0000000000017941 */ /* 0x000fea0003800000 */
.L_x_5197:
[----:B------:R-:W-:-:S13]  /*0b10*/  ISETP.GE.AND P0, PT, R27, R2, PT ;  /* 0x000000021b00720c */ /* 0x000fda0003f06270 */
[----:B-12---:R-:W1:Y:S01]  /*0b20*/  @!P0 LDC.64 R4, c[0x0][0x220] ;  /* 0x00008800ff048b82 */ /* 0x006e620000000a00 */
[----:B0-----:R-:W-:Y:S01]  /*0b30*/  @!P0 IMAD.IADD R3, R0, 0x1, R27 ;  /* 0x0000000100038824 */ /* 0x001fe200078e021b */
[----:B------:R-:W-:-:S03]  /*0b40*/  @!P0 IADD3 R27, R27, 0x80, RZ ;  /* 0x000000801b1b8810 */ /* 0x000fc60007ffe0ff */
[----:B-1----:R-:W-:-:S05]  /*0b50*/  @!P0 IMAD.WIDE.U32 R4, R3, 0x2, R4 ;  /* 0x0000000203048825 */ /* 0x002fca00078e0004 */
[----:B------:R2:W-:Y:S02]  /*0b60*/  @!P0 STG.E.U16 desc[UR4][R4.64], R8 ;  /* 0x0000000804008986 */ /* 0x0005e4000c101504 */
.L_x_5202:
[----:B------:R-:W-:Y:S05]  /*0b70*/  BSYNC B0 ;  /* 0x0000000000007941 */ /* 0x000fea0003800000 */
.L_x_5196:
        /* <DEDUP_REMOVED lines=8> */
.L_x_5203:
        /* <DEDUP_REMOVED lines=16> */
.L_x_71623:


//--------------------- .text._ZN2at6native18elementwise_kernelILi128ELi4EZNS0_15gpu_kernel_implIZNS0_50_GLOBAL__N__2680c7bb_12_PowKernel_cu_140f0503_289629pow_tensor_scalar_kernel_implIffEEvRNS_18TensorIteratorBaseET0_EUlfE2_EEvS6_RKT_EUliE_EEviT1_ --------------------------
	.section	.text._ZN2at6native18elementwise_kernelILi128ELi4EZNS0_15gpu_kernel_implIZNS0_50_GLOBAL__N__2680c7bb_12_PowKernel_cu_140f0503_289629pow_tensor_scalar_kernel_implIffEEvRNS_18TensorIteratorBaseET0_EUlfE2_EEvS6_RKT_EUliE_EEviT1_,"ax",@progbits
	.align	128
        .global         _ZN2at6native18elementwise_kernelILi128ELi4EZNS0_15gpu_kernel_implIZNS0_50_GLOBAL__N__2680c7bb_12_PowKernel_cu_140f0503_289629pow_tensor_scalar_kernel_implIffEEvRNS_18TensorIteratorBaseET0_EUlfE2_EEvS6_RKT_EUliE_EEviT1_
        .type           _ZN2at6native18elementwise_kernelILi128ELi4EZNS0_15gpu_kernel_implIZNS0_50_GLOBAL__N__2680c7bb_12_PowKernel_cu_140f0503_289629pow_tensor_scalar_kernel_implIffEEvRNS_18TensorIteratorBaseET0_EUlfE2_EEvS6_RKT_EUliE_EEviT1_,@function
        .size           _ZN2at6native18elementwise_kernelILi128ELi4EZNS0_15gpu_kernel_implIZNS0_50_GLOBAL__N__2680c7bb_12_PowKernel_cu_140f0503_289629pow_tensor_scalar_kernel_implIffEEvRNS_18TensorIteratorBaseET0_EUlfE2_EEvS6_RKT_EUliE_EEviT1_,(.L_x_71624 - _ZN2at6native18elementwise_kernelILi128ELi4EZNS0_15gpu_kernel_implIZNS0_50_GLOBAL__N__2680c7bb_12_PowKernel_cu_140f0503_289629pow_tensor_scalar_kernel_implIffEEvRNS_18TensorIteratorBaseET0_EUlfE2_EEvS6_RKT_EUliE_EEviT1_)
        .other          _ZN2at6native18elementwise_kernelILi128ELi4EZNS0_15gpu_kernel_implIZNS0_50_GLOBAL__N__2680c7bb_12_PowKernel_cu_140f0503_289629pow_tensor_scalar_kernel_implIffEEvRNS_18TensorIteratorBaseET0_EUlfE2_EEvS6_RKT_EUliE_EEviT1_,@"STO_CUDA_ENTRY STV_DEFAULT"
_ZN2at6native18elementwise_kernelILi128ELi4EZNS0_15gpu_kernel_implIZNS0_50_GLOBAL__N__2680c7bb_12_PowKernel_cu_140f0503_289629pow_tensor_scalar_kernel_implIffEEvRNS_18TensorIteratorBaseET0_EUlfE2_EEvS6_RKT_EUliE_EEviT1_:
.text._ZN2at6native18elementwise_kernelILi128ELi4EZNS0_15gpu_kernel_implIZNS0_50_GLOBAL__N__2680c7bb_12_PowKernel_cu_140f0503_289629pow_tensor_scalar_kernel_implIffEEvRNS_18TensorIteratorBaseET0_EUlfE2_EEvS6_RKT_EUliE_EEviT1_:
        /* <DEDUP_REMOVED lines=314> */
.L_x_5206:
[----:B------:R-:W0:Y:S01]  /*13a0*/  LDC.U8 R5, c[0x0][0x431] ;  /* 0x00010c40ff057b82 */ /* 0x000e220000000000 */
[----:B------:R-:W-:Y:S01]  /*13b0*/  ULDC.64 UR4, c[0x0][0x410] ;  /* 0x0001040000047ab9 */ /* 0x000fe20000000a00 */
[----:B------:R-:W-:Y:S01]  /*13c0*/  ULDC.64 UR6, c[0x0][0x418] ;  /* 0x0001060000067ab9 */ /* 0x000fe20000000a00 */
[----:B------:R-:W-:Y:S01]  /*13d0*/  IADD3 R16, P1, R16, UR4, RZ ;  /* 0x0000000410107c10 */ /* 0x000fe2000ff3e0ff */
[----:B------:R-:W-:Y:S01]  /*13e0*/  BSSY B6, `(.L_x_5207) ;  /* 0x00000e0000067945 */ /* 0x000fe20003800000 */
        /* <DEDUP_REMOVED lines=15> */
[----:B--2---:R-:W0:Y:S01]  /*14e0*/  I2F.S16 R0, R0 ;  /* 0x0000000000007306 */ /* 0x004e220000101400 */
[----:B------:R-:W-:Y:S05]  /*14f0*/  BRA `(.L_x_5213) ;  /* 0x0000000c00387947 */ /* 0x000fea0003800000 */
.L_x_5211:
[----:B------:R-:W2:Y:S02]  /*1500*/  LDG.E.U8 R0, desc[UR36][R2.64] ;  /* 0x0000002402007981 */ /* 0x000ea4000c1e1100 */
[----:B--2---:R-:W-:Y:S01]  /*1510*/  I2FP.F32.U32 R0, R0 ;  /* 0x0000000000007245 */ /* 0x004fe20000201000 */
[----:B------:R-:W-:Y:S06]  /*1520*/  BRA `(.L_x_5213) ;  /* 0x0000000c002c7947 */ /* 0x000fec0003800000 */
.L_x_5210:
[----:B------:R-:W-:-:S13]  /*1530*/  ISETP.NE.AND P0, PT, R4, 0x2, PT ;  /* 0x000000020400780c */ /* 0x000fda0003f05270 */
[----:B------:R-:W-:Y:S05]  /*1540*/  @!P0 BRA `(.L_x_5214) ;  /* 0x0000000000288947 */ /* 0x000fea0003800000 */
[----:B------:R-:W-:-:S13]  /*1550*/  ISETP.NE.AND P0, PT, R4, 0x3, PT ;  /* 0x000000030400780c */ /* 0x000fda0003f05270 */
[----:B------:R-:W-:Y:S05]  /*1560*/  @!P0 BRA `(.L_x_5215) ;  /* 0x0000000000148947 */ /* 0x000fea0003800000 */
[----:B------:R-:W-:-:S13]  /*1570*/  ISETP.NE.AND P0, PT, R4, 0x4, PT ;  /* 0x000000040400780c */ /* 0x000fda0003f05270 */
[----:B------:R-:W-:Y:S05]  /*1580*/  @P0 BRA `(.L_x_5212) ;  /* 0x0000000800b80947 */ /* 0x000fea0003800000 */
[----:B------:R-:W2:Y:S02]  /*1590*/  LDG.E.64 R2, desc[UR36][R2.64] ;  /* 0x0000002402027981 */ /* 0x000ea4000c1e1b00 */
[----:B--2---:R4:W0:Y:S01]  /*15a0*/  I2F.S64 R0, R2 ;  /* 0x0000000200007312 */ /* 0x0048220000301400 */
[----:B------:R-:W-:Y:S05]  /*15b0*/  BRA `(.L_x_5213) ;  /* 0x0000000c00087947 */ /* 0x000fea0003800000 */
.L_x_5215:
[----:B------:R-:W2:Y:S02]  /*15c0*/  LDG.E R0, desc[UR36][R2.64] ;  /* 0x0000002402007981 */ /* 0x000ea4000c1e1900 */
[----:B--2---:R-:W-:Y:S01]  /*15d0*/  I2FP.F32.S32 R0, R0 ;  /* 0x0000000000007245 */ /* 0x004fe20000201400 */
[----:B------:R-:W-:Y:S06]  /*15e0*/  BRA `(.L_x_5213) ;  /* 0x0000000800fc7947 */ /* 0x000fec0003800000 */
.L_x_5214:
[----:B------:R-:W2:Y:S02]  /*15f0*/  LDG.E.U16 R0, desc[UR36][R2.64] ;  /* 0x0000002402007981 */ /* 0x000ea4000c1e1500 */
[----:B--2---:R-:W0:Y:S01]  /*1600*/  I2F.S16 R0, R0 ;  /* 0x0000000000007306 */ /* 0x004e220000101400 */
[----:B------:R-:W-:Y:S05]  /*1610*/  BRA `(.L_x_5213) ;  /* 0x0000000800f07947 */ /* 0x000fea0003800000 */
.L_x_5209:
[----:B------:R-:W-:-:S13]  /*1620*/  ISETP.GT.AND P0, PT, R4, 0x6, PT ;  /* 0x000000060400780c */ /* 0x000fda0003f04270 */
[----:B------:R-:W-:Y:S05]  /*1630*/  @P0 BRA `(.L_x_5216) ;  /* 0x0000000000240947 */ /* 0x000fea0003800000 */
[----:B------:R-:W-:-:S13]  /*1640*/  ISETP.NE.AND P0, PT, R4, 0x5, PT ;  /* 0x000000050400780c */ /* 0x000fda0003f05270 */
[----:B------:R-:W-:Y:S05]  /*1650*/  @!P0 BRA `(.L_x_5217) ;  /* 0x0000000000108947 */ /* 0x000fea0003800000 */
[----:B------:R-:W-:-:S13]  /*1660*/  ISETP.NE.AND P0, PT, R4, 0x6, PT ;  /* 0x000000060400780c */ /* 0x000fda0003f05270 */
[----:B------:R-:W-:Y:S05]  /*1670*/  @P0 BRA `(.L_x_5212) ;  /* 0x00000008007c0947 */ /* 0x000fea0003800000 */
[----:B------:R2:W5:Y:S01]  /*1680*/  LDG.E R0, desc[UR36][R2.64] ;  /* 0x0000002402007981 */ /* 0x000562000c1e1900 */
[----:B------:R-:W-:Y:S05]  /*1690*/  BRA `(.L_x_5213) ;  /* 0x0000000800d07947 */ /* 0x000fea0003800000 */
.L_x_5217:
[----:B------:R-:W2:Y:S02]  /*16a0*/  LDG.E.U16 R0, desc[UR36][R2.64] ;  /* 0x0000002402007981 */ /* 0x000ea4000c1e1500 */
[----:B--2---:R-:W-:Y:S01]  /*16b0*/  HADD2.F32 R0, -RZ, R0.H0_H0 ;  /* 0x20000000ff007230 */ /* 0x004fe20000004100 */
[----:B------:R-:W-:Y:S06]  /*16c0*/  BRA `(.L_x_5213) ;  /* 0x0000000800c47947 */ /* 0x000fec0003800000 */
.L_x_5216:
[----:B------:R-:W-:-:S13]  /*16d0*/  ISETP.NE.AND P0, PT, R4, 0x7, PT ;  /* 0x000000070400780c */ /* 0x000fda0003f05270 */
[----:B------:R-:W-:Y:S05]  /*16e0*/  @!P0 BRA `(.L_x_5218) ;  /* 0x0000000000248947 */ /* 0x000fea0003800000 */
[----:B------:R-:W-:-:S13]  /*16f0*/  ISETP.NE.AND P0, PT, R4, 0x8, PT ;  /* 0x000000080400780c */ /* 0x000fda0003f05270 */
[----:B------:R-:W-:Y:S05]  /*1700*/  @!P0 BRA `(.L_x_5219) ;  /* 0x0000000000108947 */ /* 0x000fea0003800000 */
[----:B------:R-:W-:-:S13]  /*1710*/  ISETP.NE.AND P0, PT, R4, 0x9, PT ;  /* 0x000000090400780c */ /* 0x000fda0003f05270 */
[----:B------:R-:W-:Y:S05]  /*1720*/  @P0 BRA `(.L_x_5212) ;  /* 0x0000000800500947 */ /* 0x000fea0003800000 */
[----:B------:R3:W5:Y:S01]  /*1730*/  LDG.E R0, desc[UR36][R2.64] ;  /* 0x0000002402007981 */ /* 0x000762000c1e1900 */
[----:B------:R-:W-:Y:S05]  /*1740*/  BRA `(.L_x_5213) ;  /* 0x0000000800a47947 */ /* 0x000fea0003800000 */
.L_x_5219:
[----:B------:R-:W2:Y:S02]  /*1750*/  LDG.E.U16 R0, desc[UR36][R2.64] ;  /* 0x0000002402007981 */ /* 0x000ea4000c1e1500 */
[----:B--2---:R-:W-:Y:S01]  /*1760*/  HADD2.F32 R0, -RZ, R0.H0_H0 ;  /* 0x20000000ff007230 */ /* 0x004fe20000004100 */
[----:B------:R-:W-:Y:S06]  /*1770*/  BRA `(.L_x_5213) ;  /* 0x0000000800987947 */ /* 0x000fec0003800000 */
.L_x_5218:
[----:B------:R-:W2:Y:S01]  /*1780*/  LDG.E.64 R2, desc[UR36][R2.64] ;  /* 0x0000002402027981 */ /* 0x000ea2000c1e1b00 */
[----:B------:R-:W-:Y:S01]  /*1790*/  UMOV UR4, 0xf0000000 ;  /* 0xf000000000047882 */ /* 0x000fe20000000000 */
[----:B------:R-:W-:Y:S01]  /*17a0*/  UMOV UR5, 0x380fffff ;  /* 0x380fffff00057882 */ /* 0x000fe20000000000 */
[----:B--2---:R-:W0:Y:S01]  /*17b0*/  F2F.F32.F64 R0, R2 ;  /* 0x0000000200007310 */ /* 0x004e220000301000 */
[----:B------:R-:W-:-:S14]  /*17c0*/  DSETP.GEU.AND P0, PT, |R2|, UR4, PT ;  /* 0x0000000402007e2a */ /* 0x000fdc000bf0e200 */
[----:B0-----:R-:W-:Y:S01]  /*17d0*/  @!P0 FMUL R0, R0, 1.175494350822287508e-38 ;  /* 0x0080000000008820 */ /* 0x001fe20000400000 */
[----:B------:R-:W-:Y:S06]  /*17e0*/  BRA `(.L_x_5213) ;  /* 0x00000008007c7947 */ /* 0x000fec0003800000 */
.L_x_5208:
        /* <DEDUP_REMOVED lines=10> */
[----:B------:R-:W-:Y:S01]  /*1890*/  FSEL R0, RZ, 1, !P0 ;  /* 0x3f800000ff007808 */ /* 0x000fe20004000000 */
[----:B------:R-:W-:Y:S08]  /*18a0*/  BRA `(.L_x_5213) ;  /* 0x00000008004c7947 */ /* 0x000ff00003800000 */
.L_x_5222:
[----:B------:R-:W2:Y:S01]  /*18b0*/  LDG.E.64 R2, desc[UR36][R2.64] ;  /* 0x0000002402027981 */ /* 0x000ea2000c1e1b00 */
[----:B------:R-:W-:Y:S01]  /*18c0*/  UMOV UR4, 0xf0000000 ;  /* 0xf000000000047882 */ /* 0x000fe20000000000 */
[----:B------:R-:W-:Y:S01]  /*18d0*/  UMOV UR5, 0x380fffff ;  /* 0x380fffff00057882 */ /* 0x000fe20000000000 */
[----:B--2---:R-:W0:Y:S01]  /*18e0*/  F2F.F32.F64 R0, R2 ;  /* 0x0000000200007310 */ /* 0x004e220000301000 */
[----:B------:R-:W-:-:S14]  /*18f0*/  DSETP.GEU.AND P0, PT, |R2|, UR4, PT ;  /* 0x0000000402007e2a */ /* 0x000fdc000bf0e200 */
[----:B0-----:R-:W-:Y:S01]  /*1900*/  @!P0 FMUL R0, R0, 1.175494350822287508e-38 ;  /* 0x0080000000008820 */ /* 0x001fe20000400000 */
[----:B------:R-:W-:Y:S06]  /*1910*/  BRA `(.L_x_5213) ;  /* 0x0000000800307947 */ /* 0x000fec0003800000 */
.L_x_5221:
        /* <DEDUP_REMOVED lines=24> */
[----:B------:R-:W-:Y:S01]  /*1aa0*/  LOP3.LUT R0, R5, 0x80000000, R0, 0xf8, !PT ;  /* 0x8000000005007812 */ /* 0x000fe200078ef800 */
[----:B------:R-:W-:Y:S06]  /*1ab0*/  BRA `(.L_x_5213) ;  /* 0x0000000400c87947 */ /* 0x000fec0003800000 */
.L_x_5224:
        /* <DEDUP_REMOVED lines=11> */
[----:B------:R-:W-:Y:S01]  /*1b70*/  LOP3.LUT R0, R4, 0x80000000, R5, 0xf8, !PT ;  /* 0x8000000004007812 */ /* 0x000fe200078ef805 */
[----:B------:R-:W-:Y:S06]  /*1b80*/  BRA `(.L_x_5213) ;  /* 0x0000000400947947 */ /* 0x000fec0003800000 */
.L_x_5223:
[----:B------:R-:W2:Y:S02]  /*1b90*/  LDG.E.U16 R0, desc[UR36][R2.64] ;  /* 0x0000002402007981 */ /* 0x000ea4000c1e1500 */
[----:B--2---:R-:W-:Y:S01]  /*1ba0*/  IMAD.U32 R0, R0, 0x10000, RZ ;  /* 0x0001000000007824 */ /* 0x004fe200078e00ff */
[----:B------:R-:W-:Y:S06]  /*1bb0*/  BRA `(.L_x_5213) ;  /* 0x0000000400887947 */ /* 0x000fec0003800000 */
.L_x_5220:
        /* <DEDUP_REMOVED lines=9> */
[----:B--2---:R-:W-:Y:S01]  /*1c50*/  I2FP.F32.U32 R0, R0 ;  /* 0x0000000000007245 */ /* 0x004fe20000201000 */
[----:B------:R-:W-:Y:S06]  /*1c60*/  BRA `(.L_x_5213) ;  /* 0x00000004005c7947 */ /* 0x000fec0003800000 */
.L_x_5227:
[----:B------:R-:W2:Y:S01]  /*1c70*/  LDG.E.U8 R2, desc[UR36][R2.64] ;  /* 0x0000002402027981 */ /* 0x000ea2000c1e1100 */
        /* <DEDUP_REMOVED lines=19> */
.L_x_5229:
[----:B------:R-:W-:Y:S05]  /*1db0*/  BSYNC B0 ;  /* 0x0000000000007941 */ /* 0x000fea0003800000 */
.L_x_5228:
[----:B------:R-:W-:Y:S01]  /*1dc0*/  LEA R3, R0, 0x3b800000, 0x17 ;  /* 0x3b80000000037811 */ /* 0x000fe200078eb8ff */
[----:B------:R-:W-:-:S05]  /*1dd0*/  IMAD.SHL.U32 R0, R2, 0x100000, RZ ;  /* 0x0010000002007824 */ /* 0x000fca00078e00ff */
[----:B------:R-:W-:Y:S01]  /*1de0*/  LOP3.LUT R0, R3, R0, R4, 0xfe, !PT ;  /* 0x0000000003007212 */ /* 0x000fe200078efe04 */
[----:B------:R-:W-:Y:S06]  /*1df0*/  BRA `(.L_x_5213) ;  /* 0x0000000000f87947 */ /* 0x000fec0003800000 */
.L_x_5226:
        /* <DEDUP_REMOVED lines=20> */
.L_x_5231:
[----:B------:R-:W-:Y:S05]  /*1f40*/  BSYNC B0 ;  /* 0x0000000000007941 */ /* 0x000fea0003800000 */
.L_x_5230:
[----:B------:R-:W-:Y:S01]  /*1f50*/  LEA R3, R0, 0x37800000, 0x17 ;  /* 0x3780000000037811 */ /* 0x000fe200078eb8ff */
[----:B------:R-:W-:-:S05]  /*1f60*/  IMAD.SHL.U32 R0, R2, 0x200000, RZ ;  /* 0x0020000002007824 */ /* 0x000fca00078e00ff */
[----:B------:R-:W-:Y:S01]  /*1f70*/  LOP3.LUT R0, R3, R0, R4, 0xfe, !PT ;  /* 0x0000000003007212 */ /* 0x000fe200078efe04 */
[----:B------:R-:W-:Y:S06]  /*1f80*/  BRA `(.L_x_5213) ;  /* 0x0000000000947947 */ /* 0x000fec0003800000 */
.L_x_5225:
[----:B------:R-:W-:-:S13]  /*1f90*/  ISETP.NE.AND P0, PT, R4, 0x1c, PT ;  /* 0x0000001c0400780c */ /* 0x000fda0003f05270 */
[----:B------:R-:W-:Y:S05]  /*1fa0*/  @!P0 BRA `(.L_x_5232) ;  /* 0x0000000000848947 */ /* 0x000fea0003800000 */
[----:B------:R-:W-:-:S13]  /*1fb0*/  ISETP.NE.AND P0, PT, R4, 0x1d, PT ;  /* 0x0000001d0400780c */ /* 0x000fda0003f05270 */
[----:B------:R-:W-:Y:S05]  /*1fc0*/  @!P0 BRA `(.L_x_5233) ;  /* 0x0000000000708947 */ /* 0x000fea0003800000 */
[----:B------:R-:W-:-:S13]  /*1fd0*/  ISETP.NE.AND P0, PT, R4, 0x2c, PT ;  /* 0x0000002c0400780c */ /* 0x000fda0003f05270 */
[----:B------:R-:W-:Y:S05]  /*1fe0*/  @P0 BRA `(.L_x_5212) ;  /* 0x0000000000200947 */ /* 0x000fea0003800000 */
[----:B------:R-:W2:Y:S01]  /*1ff0*/  LDG.E.U8 R2, desc[UR36][R2.64] ;  /* 0x0000002402027981 */ /* 0x000ea2000c1e1100 */
[----:B------:R-:W-:Y:S01]  /*2000*/  IMAD.MOV.U32 R0, RZ, RZ, 0x400000 ;  /* 0x00400000ff007424 */ /* 0x000fe200078e00ff */
[----:B--2---:R-:W-:-:S13]  /*2010*/  ISETP.NE.AND P0, PT, R2, RZ, PT ;  /* 0x000000ff0200720c */ /* 0x004fda0003f05270 */
[----:B------:R-:W-:Y:S05]  /*2020*/  @!P0 BRA `(.L_x_5213) ;  /* 0x00000000006c8947 */ /* 0x000fea0003800000 */
[----:B------:R-:W-:-:S13]  /*2030*/  ISETP.NE.AND P0, PT, R2, 0xff, PT ;  /* 0x000000ff0200780c */ /* 0x000fda0003f05270 */
[----:B------:R-:W-:Y:S02]  /*2040*/  @!P0 IMAD.MOV.U32 R0, RZ, RZ, 0x7f800001 ;  /* 0x7f800001ff008424 */ /* 0x000fe400078e00ff */
[----:B------:R-:W-:Y:S01]  /*2050*/  @P0 IMAD.SHL.U32 R0, R2, 0x800000, RZ ;  /* 0x0080000002000824 */ /* 0x000fe200078e00ff */
[----:B------:R-:W-:Y:S06]  /*2060*/  BRA `(.L_x_5213) ;  /* 0x00000000005c7947 */ /* 0x000fec0003800000 */
.L_x_5212:
        /* <DEDUP_REMOVED lines=16> */
.L_x_5234:
[----:B------:R-:W-:Y:S01]  /*2170*/  IMAD.MOV.U32 R0, RZ, RZ, RZ ;  /* 0x000000ffff007224 */ /* 0x000fe200078e00ff */
[----:B------:R-:W-:Y:S06]  /*2180*/  BRA `(.L_x_5213) ;  /* 0x0000000000147947 */ /* 0x000fec0003800000 */
.L_x_5233:
[----:B------:R-:W2:Y:S02]  /*2190*/  LDG.E.64 R2, desc[UR36][R2.64] ;  /* 0x0000002402027981 */ /* 0x000ea4000c1e1b00 */
[----:B--2---:R0:W1:Y:S01]  /*21a0*/  I2F.U64 R0, R2 ;  /* 0x0000000200007312 */ /* 0x0040620000301000 */
[----:B------:R-:W-:Y:S05]  /*21b0*/  BRA `(.L_x_5213) ;  /* 0x0000000000087947 */ /* 0x000fea0003800000 */
.L_x_5232:
[----:B------:R-:W2:Y:S02]  /*21c0*/  LDG.E R0, desc[UR36][R2.64] ;  /* 0x0000002402007981 */ /* 0x000ea4000c1e1900 */
[----:B--2---:R-:W-:-:S07]  /*21d0*/  I2FP.F32.U32 R0, R0 ;  /* 0x0000000000007245 */ /* 0x004fce0000201000 */
.L_x_5213:
[----:B------:R-:W-:Y:S05]  /*21e0*/  BSYNC B6 ;  /* 0x0000000000067941 */ /* 0x000fea0003800000 */
.L_x_5207:
[----:B------:R-:W2:Y:S01]  /*21f0*/  LDC.U8 R4, c[0x0][0x430] ;  /* 0x00010c00ff047b82 */ /* 0x000ea20000000000 */
[----:B01---5:R-:W2:Y:S01]  /*2200*/  MUFU.LG2 R0, R0 ;  /* 0x0000000000007308 */ /* 0x023ea20000000c00 */
[----:B------:R-:W-:Y:S02]  /*2210*/  ULDC UR4, c[0x0][0x420] ;  /* 0x0001080000047ab9 */ /* 0x000fe40000000800 */
[----:B--234-:R-:W-:Y:S01]  /*2220*/  FMUL.FTZ R2, R0, UR4 ;  /* 0x0000000400027c20 */ /* 0x01cfe20008410000 */
[----:B------:R-:W-:-:S05]  /*2230*/  PRMT R3, R4, 0x9910, RZ ;  /* 0x0000991004037816 */ /* 0x000fca00000000ff */
[----:B------:R-:W0:Y:S01]  /*2240*/  MUFU.EX2 R2, R2 ;  /* 0x0000000200027308 */ /* 0x000e220000000800 */
        /* <DEDUP_REMOVED lines=10> */
[----:B0-----:R-:W0:Y:S02]  /*22f0*/  F2I.FTZ.TRUNC.NTZ R3, R2 ;  /* 0x0000000200037305 */ /* 0x001e24000021f100 */
[----:B0-----:R0:W-:Y:S01]  /*2300*/  STG.E.U8 desc[UR36][R16.64], R3 ;  /* 0x0000000310007986 */ /* 0x0011e2000c101124 */
[----:B------:R-:W-:Y:S05]  /*2310*/  BRA `(.L_x_5240) ;  /* 0x0000000c00507947 */ /* 0x000fea0003800000 */
.L_x_5238:
[----:B0-----:R-:W0:Y:S02]  /*2320*/  F2I.S64.TRUNC R2, R2 ;  /* 0x0000000200027311 */ /* 0x001e24000020d900 */
[----:B0-----:R-:W-:-:S05]  /*2330*/  IMAD.MOV.U32 R5, RZ, RZ, R2 ;  /* 0x000000ffff057224 */ /* 0x001fca00078e0002 */
[----:B------:R0:W-:Y:S01]  /*2340*/  STG.E.U8 desc[UR36][R16.64], R5 ;  /* 0x0000000510007986 */ /* 0x0001e2000c101124 */
[----:B------:R-:W-:Y:S05]  /*2350*/  BRA `(.L_x_5240) ;  /* 0x0000000c00407947 */ /* 0x000fea0003800000 */
.L_x_5237:
[----:B------:R-:W-:-:S13]  /*2360*/  ISETP.NE.AND P0, PT, R3, 0x2, PT ;  /* 0x000000020300780c */ /* 0x000fda0003f05270 */
[----:B------:R-:W-:Y:S05]  /*2370*/  @!P0 BRA `(.L_x_5241) ;  /* 0x0000000000288947 */ /* 0x000fea0003800000 */
[----:B------:R-:W-:-:S13]  /*2380*/  ISETP.NE.AND P0, PT, R3, 0x3, PT ;  /* 0x000000030300780c */ /* 0x000fda0003f05270 */
[----:B------:R-:W-:Y:S05]  /*2390*/  @!P0 BRA `(.L_x_5242) ;  /* 0x0000000000148947 */ /* 0x000fea0003800000 */
[----:B------:R-:W-:-:S13]  /*23a0*/  ISETP.NE.AND P0, PT, R3, 0x4, PT ;  /* 0x000000040300780c */ /* 0x000fda0003f05270 */
[----:B------:R-:W-:Y:S05]  /*23b0*/  @P0 BRA `(.L_x_5239) ;  /* 0x0000000800d00947 */ /* 0x000fea0003800000 */
[----:B0-----:R-:W0:Y:S02]  /*23c0*/  F2I.S64.TRUNC R2, R2 ;  /* 0x0000000200027311 */ /* 0x001e24000020d900 */
[----:B0-----:R0:W-:Y:S01]  /*23d0*/  STG.E.64 desc[UR36][R16.64], R2 ;  /* 0x0000000210007986 */ /* 0x0011e2000c101b24 */
[----:B------:R-:W-:Y:S05]  /*23e0*/  BRA `(.L_x_5240) ;  /* 0x0000000c001c7947 */ /* 0x000fea0003800000 */
.L_x_5242:
[----:B0-----:R-:W0:Y:S02]  /*23f0*/  F2I.FTZ.TRUNC.NTZ R3, R2 ;  /* 0x0000000200037305 */ /* 0x001e24000021f100 */
[----:B0-----:R0:W-:Y:S01]  /*2400*/  STG.E desc[UR36][R16.64], R3 ;  /* 0x0000000310007986 */ /* 0x0011e2000c101924 */
[----:B------:R-:W-:Y:S05]  /*2410*/  BRA `(.L_x_5240) ;  /* 0x0000000c00107947 */ /* 0x000fea0003800000 */
.L_x_5241:
[----:B0-----:R-:W0:Y:S02]  /*2420*/  F2I.FTZ.TRUNC.NTZ R3, R2 ;  /* 0x0000000200037305 */ /* 0x001e24000021f100 */
[----:B0-----:R0:W-:Y:S01]  /*2430*/  STG.E.U16 desc[UR36][R16.64], R3 ;  /* 0x0000000310007986 */ /* 0x0011e2000c101524 */
[----:B------:R-:W-:Y:S05]  /*2440*/  BRA `(.L_x_5240) ;  /* 0x0000000c00047947 */ /* 0x000fea0003800000 */
.L_x_5236:
[----:B------:R-:W-:-:S13]  /*2450*/  ISETP.GT.AND P0, PT, R3, 0x6, PT ;  /* 0x000000060300780c */ /* 0x000fda0003f04270 */
[----:B------:R-:W-:Y:S05]  /*2460*/  @P0 BRA `(.L_x_5243) ;  /* 0x0000000000240947 */ /* 0x000fea0003800000 */
[----:B------:R-:W-:-:S13]  /*2470*/  ISETP.NE.AND P0, PT, R3, 0x5, PT ;  /* 0x000000050300780c */ /* 0x000fda0003f05270 */
[----:B------:R-:W-:Y:S05]  /*2480*/  @!P0 BRA `(.L_x_5244) ;  /* 0x0000000000108947 */ /* 0x000fea0003800000 */
[----:B------:R-:W-:-:S13]  /*2490*/  ISETP.NE.AND P0, PT, R3, 0x6, PT ;  /* 0x000000060300780c */ /* 0x000fda0003f05270 */
[----:B------:R-:W-:Y:S05]  /*24a0*/  @P0 BRA `(.L_x_5239) ;  /* 0x0000000800940947 */ /* 0x000fea0003800000 */
[----:B0-----:R0:W-:Y:S01]  /*24b0*/  STG.E desc[UR36][R16.64], R2 ;  /* 0x0000000210007986 */ /* 0x0011e2000c101924 */
[----:B------:R-:W-:Y:S05]  /*24c0*/  BRA `(.L_x_5240) ;  /* 0x0000000800e47947 */ /* 0x000fea0003800000 */
.L_x_5244:
[----:B0-----:R-:W-:-:S05]  /*24d0*/  F2FP.F16.F32.PACK_AB R2, RZ, R2 ;  /* 0x00000002ff02723e */ /* 0x001fca00000000ff */
[----:B------:R0:W-:Y:S01]  /*24e0*/  STG.E.U16 desc[UR36][R16.64], R2 ;  /* 0x0000000210007986 */ /* 0x0001e2000c101524 */
[----:B------:R-:W-:Y:S05]  /*24f0*/  BRA `(.L_x_5240) ;  /* 0x0000000800d87947 */ /* 0x000fea0003800000 */
.L_x_5243:
[----:B------:R-:W-:-:S13]  /*2500*/  ISETP.NE.AND P0, PT, R3, 0x7, PT ;  /* 0x000000070300780c */ /* 0x000fda0003f05270 */
[----:B------:R-:W-:Y:S05]  /*2510*/  @!P0 BRA `(.L_x_5245) ;  /* 0x00000000002c8947 */ /* 0x000fea0003800000 */
[----:B------:R-:W-:-:S13]  /*2520*/  ISETP.NE.AND P0, PT, R3, 0x8, PT ;  /* 0x000000080300780c */ /* 0x000fda0003f05270 */
[----:B------:R-:W-:Y:S05]  /*2530*/  @!P0 BRA `(.L_x_5246) ;  /* 0x0000000000148947 */ /* 0x000fea0003800000 */
[----:B------:R-:W-:-:S13]  /*2540*/  ISETP.NE.AND P0, PT, R3, 0x9, PT ;  /* 0x000000090300780c */ /* 0x000fda0003f05270 */
[----:B------:R-:W-:Y:S05]  /*2550*/  @P0 BRA `(.L_x_5239) ;  /* 0x0000000800680947 */ /* 0x000fea0003800000 */
[----:B------:R-:W-:-:S05]  /*2560*/  IMAD.MOV.U32 R3, RZ, RZ, RZ ;  /* 0x000000ffff037224 */ /* 0x000fca00078e00ff */
[----:B0-----:R0:W-:Y:S01]  /*2570*/  STG.E.64 desc[UR36][R16.64], R2 ;  /* 0x0000000210007986 */ /* 0x0011e2000c101b24 */
[----:B------:R-:W-:Y:S05]  /*2580*/  BRA `(.L_x_5240) ;  /* 0x0000000800b47947 */ /* 0x000fea0003800000 */
.L_x_5246:
[----:B0-----:R-:W-:-:S04]  /*2590*/  F2FP.F16.F32.PACK_AB R3, RZ, R2 ;  /* 0x00000002ff03723e */ /* 0x001fc800000000ff */
[----:B------:R-:W-:-:S05]  /*25a0*/  PRMT R3, R3, 0x5410, RZ ;  /* 0x0000541003037816 */ /* 0x000fca00000000ff */
[----:B------:R0:W-:Y:S01]  /*25b0*/  STG.E desc[UR36][R16.64], R3 ;  /* 0x0000000310007986 */ /* 0x0001e2000c101924 */
[----:B------:R-:W-:Y:S05]  /*25c0*/  BRA `(.L_x_5240) ;  /* 0x0000000800a47947 */ /* 0x000fea0003800000 */
.L_x_5245:
[----:B0-----:R-:W-:-:S06]  /*25d0*/  FMUL.FTZ R2, R2, 1 ;  /* 0x3f80000002027820 */ /* 0x001fcc0000410000 */
[----:B------:R-:W0:Y:S02]  /*25e0*/  F2F.F64.F32 R2, R2 ;  /* 0x0000000200027310 */ /* 0x000e240000201800 */
[----:B0-----:R0:W-:Y:S01]  /*25f0*/  STG.E.64 desc[UR36][R16.64], R2 ;  /* 0x0000000210007986 */ /* 0x0011e2000c101b24 */
[----:B------:R-:W-:Y:S05]  /*2600*/  BRA `(.L_x_5240) ;  /* 0x0000000800947947 */ /* 0x000fea0003800000 */
.L_x_5235:
        /* <DEDUP_REMOVED lines=8> */
[----:B0-----:R-:W-:-:S04]  /*2690*/  FSETP.NEU.FTZ.AND P0, PT, R2, RZ, PT ;  /* 0x000000ff0200720b */ /* 0x001fc80003f1d000 */
[----:B------:R-:W-:-:S05]  /*26a0*/  SEL R3, RZ, 0x1, !P0 ;  /* 0x00000001ff037807 */ /* 0x000fca0004000000 */
[----:B------:R0:W-:Y:S01]  /*26b0*/  STG.E.U8 desc[UR36][R16.64], R3 ;  /* 0x0000000310007986 */ /* 0x0001e2000c101124 */
[----:B------:R-:W-:Y:S05]  /*26c0*/  BRA `(.L_x_5240) ;  /* 0x0000000800647947 */ /* 0x000fea0003800000 */
.L_x_5249:
[----:B0-----:R-:W-:Y:S01]  /*26d0*/  FMUL.FTZ R4, R2, 1 ;  /* 0x3f80000002047820 */ /* 0x001fe20000410000 */
[----:B------:R-:W-:-:S05]  /*26e0*/  CS2R R6, SRZ ;  /* 0x0000000000067805 */ /* 0x000fca000001ff00 */
[----:B------:R-:W0:Y:S02]  /*26f0*/  F2F.F64.F32 R4, R4 ;  /* 0x0000000400047310 */ /* 0x000e240000201800 */
[----:B0-----:R0:W-:Y:S01]  /*2700*/  STG.E.128 desc[UR36][R16.64], R4 ;  /* 0x0000000410007986 */ /* 0x0011e2000c101d24 */
[----:B------:R-:W-:Y:S05]  /*2710*/  BRA `(.L_x_5240) ;  /* 0x0000000800507947 */ /* 0x000fea0003800000 */
.L_x_5248:
[----:B------:R-:W-:-:S13]  /*2720*/  ISETP.NE.AND P0, PT, R3, 0xf, PT ;  /* 0x0000000f0300780c */ /* 0x000fda0003f05270 */
[----:B------:R-:W-:Y:S05]  /*2730*/  @!P0 BRA `(.L_x_5250) ;  /* 0x0000000000ac8947 */ /* 0x000fea0003800000 */
[----:B------:R-:W-:-:S13]  /*2740*/  ISETP.NE.AND P0, PT, R3, 0x17, PT ;  /* 0x000000170300780c */ /* 0x000fda0003f05270 */
[----:B------:R-:W-:Y:S05]  /*2750*/  @!P0 BRA `(.L_x_5251) ;  /* 0x0000000000508947 */ /* 0x000fea0003800000 */
[----:B------:R-:W-:-:S13]  /*2760*/  ISETP.NE.AND P0, PT, R3, 0x18, PT ;  /* 0x000000180300780c */ /* 0x000fda0003f05270 */
[----:B------:R-:W-:Y:S05]  /*2770*/  @P0 BRA `(.L_x_5239) ;  /* 0x0000000400e00947 */ /* 0x000fea0003800000 */
[C---:B0-----:R-:W-:Y:S01]  /*2780*/  LOP3.LUT R4, R2.reuse, 0x7fffffff, RZ, 0xc0, !PT ;  /* 0x7fffffff02047812 */ /* 0x041fe200078ec0ff */
[----:B------:R-:W-:Y:S01]  /*2790*/  BSSY B0, `(.L_x_5252) ;  /* 0x000000d000007945 */ /* 0x000fe20003800000 */
[----:B------:R-:W-:Y:S02]  /*27a0*/  LOP3.LUT R0, R2, 0x80000000, RZ, 0xc0, !PT ;  /* 0x8000000002007812 */ /* 0x000fe400078ec0ff */
[----:B------:R-:W-:Y:S02]  /*27b0*/  ISETP.GT.U32.AND P0, PT, R4, 0x43efffff, PT ;  /* 0x43efffff0400780c */ /* 0x000fe40003f04070 */
[----:B------:R-:W-:Y:S01]  /*27c0*/  SHF.R.U32.HI R5, RZ, 0x18, R0 ;  /* 0x00000018ff057819 */ /* 0x000fe20000011600 */
[----:B------:R-:W-:-:S10]  /*27d0*/  IMAD.MOV.U32 R0, RZ, RZ, 0x7f ;  /* 0x0000007fff007424 */ /* 0x000fd400078e00ff */
[----:B------:R-:W-:Y:S05]  /*27e0*/  @P0 BRA `(.L_x_5253) ;  /* 0x00000000001c0947 */ /* 0x000fea0003800000 */
[----:B------:R-:W-:-:S13]  /*27f0*/  ISETP.GE.U32.AND P0, PT, R4, 0x3c800000, PT ;  /* 0x3c8000000400780c */ /* 0x000fda0003f06070 */
[----:B------:R-:W-:-:S04]  /*2800*/  @P0 SHF.R.U32.HI R0, RZ, 0x14, R2 ;  /* 0x00000014ff000819 */ /* 0x000fc80000011602 */
[----:B------:R-:W-:-:S04]  /*2810*/  @P0 LOP3.LUT R3, R0, 0x1, RZ, 0xc0, !PT ;  /* 0x0000000100030812 */ /* 0x000fc800078ec0ff */
[----:B------:R-:W-:Y:S01]  /*2820*/  @P0 IADD3 R3, R2, 0x407ffff, R3 ;  /* 0x0407ffff02030810 */ /* 0x000fe20007ffe003 */
[----:B------:R-:W-:-:S03]  /*2830*/  @!P0 FADD.FTZ R2, R4, 16384 ;  /* 0x4680000004028421 */ /* 0x000fc60000010000 */
[----:B------:R-:W-:Y:S01]  /*2840*/  @P0 SHF.R.U32.HI R0, RZ, 0x14, R3 ;  /* 0x00000014ff000819 */ /* 0x000fe20000011603 */
[----:B------:R-:W-:-:S07]  /*2850*/  @!P0 VIADD R0, R2, 0xb9800000 ;  /* 0xb980000002008836 */ /* 0x000fce0000000000 */
.L_x_5253:
[----:B------:R-:W-:Y:S05]  /*2860*/  BSYNC B0 ;  /* 0x0000000000007941 */ /* 0x000fea0003800000 */
.L_x_5252:
[----:B------:R-:W-:-:S05]  /*2870*/  LOP3.LUT R5, R0, R5, RZ, 0xfc, !PT ;  /* 0x0000000500057212 */ /* 0x000fca00078efcff */
[----:B------:R0:W-:Y:S01]  /*2880*/  STG.E.U8 desc[UR36][R16.64], R5 ;  /* 0x0000000510007986 */ /* 0x0001e2000c101124 */
[----:B------:R-:W-:Y:S05]  /*2890*/  BRA `(.L_x_5240) ;  /* 0x0000000400f07947 */ /* 0x000fea0003800000 */
.L_x_5251:
[----:B0-----:R-:W-:Y:S01]  /*28a0*/  LOP3.LUT R4, R2, 0x7fffffff, RZ, 0xc0, !PT ;  /* 0x7fffffff02047812 */ /* 0x001fe200078ec0ff */
[----:B------:R-:W-:Y:S03]  /*28b0*/  BSSY B0, `(.L_x_5254) ;  /* 0x000000e000007945 */ /* 0x000fe60003800000 */
[----:B------:R-:W-:-:S13]  /*28c0*/  ISETP.GT.U32.AND P0, PT, R4, 0x477fffff, PT ;  /* 0x477fffff0400780c */ /* 0x000fda0003f04070 */
[----:B------:R-:W-:Y:S05]  /*28d0*/  @P0 BRA `(.L_x_5255) ;  /* 0x0000000000200947 */ /* 0x000fea0003800000 */
[----:B------:R-:W-:-:S13]  /*28e0*/  ISETP.GE.U32.AND P0, PT, R4, 0x38800000, PT ;  /* 0x388000000400780c */ /* 0x000fda0003f06070 */
[----:B------:R-:W-:-:S04]  /*28f0*/  @P0 SHF.R.U32.HI R0, RZ, 0x15, R2 ;  /* 0x00000015ff000819 */ /* 0x000fc80000011602 */
[----:B------:R-:W-:-:S04]  /*2900*/  @P0 LOP3.LUT R3, R0, 0x1, RZ, 0xc0, !PT ;  /* 0x0000000100030812 */ /* 0x000fc800078ec0ff */
[----:B------:R-:W-:Y:S01]  /*2910*/  @P0 IADD3 R0, R2, 0x80fffff, R3 ;  /* 0x080fffff02000810 */ /* 0x000fe20007ffe003 */
[----:B------:R-:W-:-:S03]  /*2920*/  @!P0 FADD.FTZ R3, R4, 128 ;  /* 0x4300000004038421 */ /* 0x000fc60000010000 */
[----:B------:R-:W-:Y:S01]  /*2930*/  @P0 SHF.R.U32.HI R0, RZ, 0x15, R0 ;  /* 0x00000015ff000819 */ /* 0x000fe20000011600 */
[----:B------:R-:W-:Y:S01]  /*2940*/  @!P0 VIADD R0, R3, 0xbd000000 ;  /* 0xbd00000003008836 */ /* 0x000fe20000000000 */
[----:B------:R-:W-:Y:S06]  /*2950*/  BRA `(.L_x_5256) ;  /* 0x00000000000c7947 */ /* 0x000fec0003800000 */
.L_x_5255:
[----:B------:R-:W-:Y:S01]  /*2960*/  IMAD.MOV.U32 R0, RZ, RZ, 0x7f ;  /* 0x0000007fff007424 */ /* 0x000fe200078e00ff */
[----:B------:R-:W-:-:S04]  /*2970*/  ISETP.GT.U32.AND P0, PT, R4, 0x7f800000, PT ;  /* 0x7f8000000400780c */ /* 0x000fc80003f04070 */
[----:B------:R-:W-:-:S09]  /*2980*/  SEL R0, R0, 0x7c, P0 ;  /* 0x0000007c00007807 */ /* 0x000fd20000000000 */
.L_x_5256:
[----:B------:R-:W-:Y:S05]  /*2990*/  BSYNC B0 ;  /* 0x0000000000007941 */ /* 0x000fea0003800000 */
.L_x_5254:
[----:B------:R-:W-:-:S04]  /*29a0*/  LOP3.LUT R2, R2, 0x80000000, RZ, 0xc0, !PT ;  /* 0x8000000002027812 */ /* 0x000fc800078ec0ff */
[----:B------:R-:W-:-:S04]  /*29b0*/  SHF.R.U32.HI R3, RZ, 0x18, R2 ;  /* 0x00000018ff037819 */ /* 0x000fc80000011602 */
[----:B------:R-:W-:-:S05]  /*29c0*/  LOP3.LUT R3, R0, R3, RZ, 0xfc, !PT ;  /* 0x0000000300037212 */ /* 0x000fca00078efcff */
[----:B------:R0:W-:Y:S01]  /*29d0*/  STG.E.U8 desc[UR36][R16.64], R3 ;  /* 0x0000000310007986 */ /* 0x0001e2000c101124 */
[----:B------:R-:W-:Y:S05]  /*29e0*/  BRA `(.L_x_5240) ;  /* 0x00000004009c7947 */ /* 0x000fea0003800000 */
.L_x_5250:
[----:B0-----:R-:W-:-:S05]  /*29f0*/  F2FP.BF16.F32.PACK_AB R2, RZ, R2 ;  /* 0x00000002ff02723e */ /* 0x001fca00000010ff */
[----:B------:R0:W-:Y:S01]  /*2a00*/  STG.E.U16 desc[UR36][R16.64], R2 ;  /* 0x0000000210007986 */ /* 0x0001e2000c101524 */
[----:B------:R-:W-:Y:S05]  /*2a10*/  BRA `(.L_x_5240) ;  /* 0x0000000400907947 */ /* 0x000fea0003800000 */
.L_x_5247:
        /* <DEDUP_REMOVED lines=8> */
[----:B0-----:R-:W0:Y:S02]  /*2aa0*/  F2I.FTZ.U32.TRUNC.NTZ R3, R2 ;  /* 0x0000000200037305 */ /* 0x001e24000021f000 */
[----:B0-----:R4:W-:Y:S01]  /*2ab0*/  STG.E.U16 desc[UR36][R16.64], R3 ;  /* 0x0000000310007986 */ /* 0x0019e2000c101524 */
[----:B------:R-:W-:Y:S05]  /*2ac0*/  BRA `(.L_x_5240) ;  /* 0x0000000400647947 */ /* 0x000fea0003800000 */
.L_x_5259:
[----:B0-----:R-:W-:Y:S01]  /*2ad0*/  LOP3.LUT R3, R2, 0x7fffffff, RZ, 0xc0, !PT ;  /* 0x7fffffff02037812 */ /* 0x001fe200078ec0ff */
[----:B------:R-:W-:Y:S01]  /*2ae0*/  BSSY B0, `(.L_x_5260) ;  /* 0x0000013000007945 */ /* 0x000fe20003800000 */
[----:B------:R-:W-:Y:S02]  /*2af0*/  IMAD.MOV.U32 R8, RZ, RZ, 0x80 ;  /* 0x00000080ff087424 */ /* 0x000fe400078e00ff */
        /* <DEDUP_REMOVED lines=13> */
.L_x_5262:
[----:B------:R-:W-:-:S04]  /*2bd0*/  LOP3.LUT R2, R2, 0x80000000, RZ, 0xc0, !PT ;  /* 0x8000000002027812 */ /* 0x000fc800078ec0ff */
[----:B------:R-:W-:-:S04]  /*2be0*/  SHF.R.U32.HI R3, RZ, 0x18, R2 ;  /* 0x00000018ff037819 */ /* 0x000fc80000011602 */
[----:B------:R-:W-:-:S04]  /*2bf0*/  LOP3.LUT R0, R0, R3, RZ, 0xfc, !PT ;  /* 0x0000000300007212 */ /* 0x000fc800078efcff */
[----:B------:R-:W-:-:S07]  /*2c00*/  PRMT R8, R0, 0x7610, R8 ;  /* 0x0000761000087816 */ /* 0x000fce0000000008 */
.L_x_5261:
[----:B------:R-:W-:Y:S05]  /*2c10*/  BSYNC B0 ;  /* 0x0000000000007941 */ /* 0x000fea0003800000 */
.L_x_5260:
[----:B------:R0:W-:Y:S01]  /*2c20*/  STG.E.U8 desc[UR36][R16.64], R8 ;  /* 0x0000000810007986 */ /* 0x0001e2000c101124 */
[----:B------:R-:W-:Y:S05]  /*2c30*/  BRA `(.L_x_5240) ;  /* 0x0000000400087947 */ /* 0x000fea0003800000 */
.L_x_5258:
        /* <DEDUP_REMOVED lines=16> */
.L_x_5265:
[----:B------:R-:W-:-:S04]  /*2d40*/  LOP3.LUT R2, R2, 0x80000000, RZ, 0xc0, !PT ;  /* 0x8000000002027812 */ /* 0x000fc800078ec0ff */
[----:B------:R-:W-:-:S04]  /*2d50*/  SHF.R.U32.HI R3, RZ, 0x18, R2 ;  /* 0x00000018ff037819 */ /* 0x000fc80000011602 */
[----:B------:R-:W-:-:S04]  /*2d60*/  LOP3.LUT R0, R0, R3, RZ, 0xfc, !PT ;  /* 0x0000000300007212 */ /* 0x000fc800078efcff */
[----:B------:R-:W-:-:S07]  /*2d70*/  PRMT R8, R0, 0x7610, R8 ;  /* 0x0000761000087816 */ /* 0x000fce0000000008 */
.L_x_5264:
[----:B------:R-:W-:Y:S05]  /*2d80*/  BSYNC B0 ;  /* 0x0000000000007941 */ /* 0x000fea0003800000 */
.L_x_5263:
[----:B------:R3:W-:Y:S01]  /*2d90*/  STG.E.U8 desc[UR36][R16.64], R8 ;  /* 0x0000000810007986 */ /* 0x0007e2000c101124 */
[----:B------:R-:W-:Y:S05]  /*2da0*/  BRA `(.L_x_5240) ;  /* 0x0000000000ac7947 */ /* 0x000fea0003800000 */
.L_x_5257:
[----:B------:R-:W-:-:S13]  /*2db0*/  ISETP.NE.AND P0, PT, R3, 0x1c, PT ;  /* 0x0000001c0300780c */ /* 0x000fda0003f05270 */
[----:B------:R-:W-:Y:S05]  /*2dc0*/  @!P0 BRA `(.L_x_5266) ;  /* 0x00000000009c8947 */ /* 0x000fea0003800000 */
[----:B------:R-:W-:-:S13]  /*2dd0*/  ISETP.NE.AND P0, PT, R3, 0x1d, PT ;  /* 0x0000001d0300780c */ /* 0x000fda0003f05270 */
[----:B------:R-:W-:Y:S05]  /*2de0*/  @!P0 BRA `(.L_x_5267) ;  /* 0x0000000000888947 */ /* 0x000fea0003800000 */
[----:B------:R-:W-:-:S13]  /*2df0*/  ISETP.NE.AND P0, PT, R3, 0x2c, PT ;  /* 0x0000002c0300780c */ /* 0x000fda0003f05270 */
[----:B------:R-:W-:Y:S05]  /*2e00*/  @P0 BRA `(.L_x_5239) ;  /* 0x00000000003c0947 */ /* 0x000fea0003800000 */
[----:B0-----:R-:W-:-:S04]  /*2e10*/  SHF.R.U32.HI R4, RZ, 0x17, R2 ;  /* 0x00000017ff047819 */ /* 0x001fc80000011602 */
        /* <DEDUP_REMOVED lines=14> */
.L_x_5239:
[----:B0-----:R-:W-:Y:S01]  /*2f00*/  MOV R2, 0x0 ;  /* 0x0000000000027802 */ /* 0x001fe20000000f00 */
        /* <DEDUP_REMOVED lines=15> */
.L_x_5268:
[----:B------:R-:W-:Y:S05]  /*3000*/  BRA `(.L_x_5240) ;  /* 0x0000000000147947 */ /* 0x000fea0003800000 */
.L_x_5267:
[----:B0-----:R-:W0:Y:S02]  /*3010*/  F2I.U64.TRUNC R2, R2 ;  /* 0x0000000200027311 */ /* 0x001e24000020d800 */
[----:B0-----:R2:W-:Y:S01]  /*3020*/  STG.E.64 desc[UR36][R16.64], R2 ;  /* 0x0000000210007986 */ /* 0x0015e2000c101b24 */
[----:B------:R-:W-:Y:S05]  /*3030*/  BRA `(.L_x_5240) ;  /* 0x0000000000087947 */ /* 0x000fea0003800000 */
.L_x_5266:
[----:B0-----:R-:W0:Y:S02]  /*3040*/  F2I.FTZ.U32.TRUNC.NTZ R3, R2 ;  /* 0x0000000200037305 */ /* 0x001e24000021f000 */
[----:B0-----:R0:W-:Y:S02]  /*3050*/  STG.E desc[UR36][R16.64], R3 ;  /* 0x0000000310007986 */ /* 0x0011e4000c101924 */
.L_x_5240:
[----:B------:R-:W-:-:S04]  /*3060*/  IMAD R18, R23, 0x200, R18 ;  /* 0x0000020017127824 */ /* 0x000fc800078e0212 */
[----:B------:R-:W-:-:S07]  /*3070*/  VIADD R19, R18, 0x80 ;  /* 0x0000008012137836 */ /* 0x000fce0000000000 */
.L_x_5205:
[----:B------:R-:W-:Y:S05]  /*3080*/  BSYNC B7 ;  /* 0x0000000000077941 */ /* 0x000fea0003800000 */
.L_x_5204:
        /* <DEDUP_REMOVED lines=307> */
.L_x_5271:
        /* <DEDUP_REMOVED lines=22> */
.L_x_5276:
[----:B------:R-:W2:Y:S02]  /*4520*/  LDG.E.U8 R0, desc[UR36][R2.64] ;  /* 0x0000002402007981 */ /* 0x000ea4000c1e1100 */
[----:B--2---:R-:W-:Y:S01]  /*4530*/  I2FP.F32.U32 R0, R0 ;  /* 0x0000000000007245 */ /* 0x004fe20000201000 */
[----:B------:R-:W-:Y:S06]  /*4540*/  BRA `(.L_x_5278) ;  /* 0x0000000c002c7947 */ /* 0x000fec0003800000 */
.L_x_5275:
[----:B------:R-:W-:-:S13]  /*4550*/  ISETP.NE.AND P0, PT, R4, 0x2, PT ;  /* 0x000000020400780c */ /* 0x000fda0003f05270 */
[----:B------:R-:W-:Y:S05]  /*4560*/  @!P0 BRA `(.L_x_5279) ;  /* 0x0000000000288947 */ /* 0x000fea0003800000 */
[----:B------:R-:W-:-:S13]  /*4570*/  ISETP.NE.AND P0, PT, R4, 0x3, PT ;  /* 0x000000030400780c */ /* 0x000fda0003f05270 */
[----:B------:R-:W-:Y:S05]  /*4580*/  @!P0 BRA `(.L_x_5280) ;  /* 0x0000000000148947 */ /* 0x000fea0003800000 */
[----:B------:R-:W-:-:S13]  /*4590*/  ISETP.NE.AND P0, PT, R4, 0x4, PT ;  /* 0x000000040400780c */ /* 0x000fda0003f05270 */
[----:B------:R-:W-:Y:S05]  /*45a0*/  @P0 BRA `(.L_x_5277) ;  /* 0x0000000800b80947 */ /* 0x000fea0003800000 */
[----:B------:R-:W2:Y:S02]  /*45b0*/  LDG.E.64 R2, desc[UR36][R2.64] ;  /* 0x0000002402027981 */ /* 0x000ea4000c1e1b00 */
[----:B--2---:R2:W3:Y:S01]  /*45c0*/  I2F.S64 R0, R2 ;  /* 0x0000000200007312 */ /* 0x0044e20000301400 */
[----:B------:R-:W-:Y:S05]  /*45d0*/  BRA `(.L_x_5278) ;  /* 0x0000000c00087947 */ /* 0x000fea0003800000 */
.L_x_5280:
[----:B------:R-:W2:Y:S02]  /*45e0*/  LDG.E R0, desc[UR36][R2.64] ;  /* 0x0000002402007981 */ /* 0x000ea4000c1e1900 */
[----:B--2---:R-:W-:Y:S01]  /*45f0*/  I2FP.F32.S32 R0, R0 ;  /* 0x0000000000007245 */ /* 0x004fe20000201400 */
[----:B------:R-:W-:Y:S06]  /*4600*/  BRA `(.L_x_5278) ;  /* 0x0000000800fc7947 */ /* 0x000fec0003800000 */
.L_x_5279:
[----:B------:R-:W2:Y:S02]  /*4610*/  LDG.E.U16 R0, desc[UR36][R2.64] ;  /* 0x0000002402007981 */ /* 0x000ea4000c1e1500 */
[----:B--2---:R-:W1:Y:S01]  /*4620*/  I2F.S16 R0, R0 ;  /* 0x0000000000007306 */ /* 0x004e620000101400 */
[----:B------:R-:W-:Y:S05]  /*4630*/  BRA `(.L_x_5278) ;  /* 0x0000000800f07947 */ /* 0x000fea0003800000 */
.L_x_5274:
        /* <DEDUP_REMOVED lines=8> */
.L_x_5282:
[----:B------:R-:W2:Y:S02]  /*46c0*/  LDG.E.U16 R0, desc[UR36][R2.64] ;  /* 0x0000002402007981 */ /* 0x000ea4000c1e1500 */
[----:B--2---:R-:W-:Y:S01]  /*46d0*/  HADD2.F32 R0, -RZ, R0.H0_H0 ;  /* 0x20000000ff007230 */ /* 0x004fe20000004100 */
[----:B------:R-:W-:Y:S06]  /*46e0*/  BRA `(.L_x_5278) ;  /* 0x0000000800c47947 */ /* 0x000fec0003800000 */
.L_x_5281:
        /* <DEDUP_REMOVED lines=8> */
.L_x_5284:
[----:B------:R-:W2:Y:S02]  /*4770*/  LDG.E.U16 R0, desc[UR36][R2.64] ;  /* 0x0000002402007981 */ /* 0x000ea4000c1e1500 */
[----:B--2---:R-:W-:Y:S01]  /*4780*/  HADD2.F32 R0, -RZ, R0.H0_H0 ;  /* 0x20000000ff007230 */ /* 0x004fe20000004100 */
[----:B------:R-:W-:Y:S06]  /*4790*/  BRA `(.L_x_5278) ;  /* 0x0000000800987947 */ /* 0x000fec0003800000 */
.L_x_5283:
[----:B------:R-:W2:Y:S01]  /*47a0*/  LDG.E.64 R2, desc[UR36][R2.64] ;  /* 0x0000002402027981 */ /* 0x000ea2000c1e1b00 */
[----:B------:R-:W-:Y:S01]  /*47b0*/  UMOV UR4, 0xf0000000 ;  /* 0xf000000000047882 */ /* 0x000fe20000000000 */
[----:B------:R-:W-:Y:S01]  /*47c0*/  UMOV UR5, 0x380fffff ;  /* 0x380fffff00057882 */ /* 0x000fe20000000000 */
[----:B--2---:R-:W0:Y:S01]  /*47d0*/  F2F.F32.F64 R0, R2 ;  /* 0x0000000200007310 */ /* 0x004e220000301000 */
[----:B------:R-:W-:-:S14]  /*47e0*/  DSETP.GEU.AND P0, PT, |R2|, UR4, PT ;  /* 0x0000000402007e2a */ /* 0x000fdc000bf0e200 */
[----:B0-----:R-:W-:Y:S01]  /*47f0*/  @!P0 FMUL R0, R0, 1.175494350822287508e-38 ;  /* 0x0080000000008820 */ /* 0x001fe20000400000 */
[----:B------:R-:W-:Y:S06]  /*4800*/  BRA `(.L_x_5278) ;  /* 0x00000008007c7947 */ /* 0x000fec0003800000 */
.L_x_5273:
        /* <DEDUP_REMOVED lines=12> */
.L_x_5287:
[----:B------:R-:W2:Y:S01]  /*48d0*/  LDG.E.64 R2, desc[UR36][R2.64] ;  /* 0x0000002402027981 */ /* 0x000ea2000c1e1b00 */
[----:B------:R-:W-:Y:S01]  /*48e0*/  UMOV UR4, 0xf0000000 ;  /* 0xf000000000047882 */ /* 0x000fe20000000000 */
[----:B------:R-:W-:Y:S01]  /*48f0*/  UMOV UR5, 0x380fffff ;  /* 0x380fffff00057882 */ /* 0x000fe20000000000 */
[----:B--2---:R-:W0:Y:S01]  /*4900*/  F2F.F32.F64 R0, R2 ;  /* 0x0000000200007310 */ /* 0x004e220000301000 */
[----:B------:R-:W-:-:S14]  /*4910*/  DSETP.GEU.AND P0, PT, |R2|, UR4, PT ;  /* 0x0000000402007e2a */ /* 0x000fdc000bf0e200 */
[----:B0-----:R-:W-:Y:S01]  /*4920*/  @!P0 FMUL R0, R0, 1.175494350822287508e-38 ;  /* 0x0080000000008820 */ /* 0x001fe20000400000 */
[----:B------:R-:W-:Y:S06]  /*4930*/  BRA `(.L_x_5278) ;  /* 0x0000000800307947 */ /* 0x000fec0003800000 */
.L_x_5286:
        /* <DEDUP_REMOVED lines=26> */
.L_x_5289:
        /* <DEDUP_REMOVED lines=13> */
.L_x_5288:
[----:B------:R-:W2:Y:S02]  /*4bb0*/  LDG.E.U16 R0, desc[UR36][R2.64] ;  /* 0x0000002402007981 */ /* 0x000ea4000c1e1500 */
[----:B--2---:R-:W-:Y:S01]  /*4bc0*/  IMAD.U32 R0, R0, 0x10000, RZ ;  /* 0x0001000000007824 */ /* 0x004fe200078e00ff */
[----:B------:R-:W-:Y:S06]  /*4bd0*/  BRA `(.L_x_5278) ;  /* 0x0000000400887947 */ /* 0x000fec0003800000 */
.L_x_5285:
        /* <DEDUP_REMOVED lines=11> */
.L_x_5292:
        /* <DEDUP_REMOVED lines=20> */
.L_x_5294:
[----:B------:R-:W-:Y:S05]  /*4dd0*/  BSYNC B0 ;  /* 0x0000000000007941 */ /* 0x000fea0003800000 */
.L_x_5293:
[----:B------:R-:W-:Y:S01]  /*4de0*/  LEA R3, R0, 0x3b800000, 0x17 ;  /* 0x3b80000000037811 */ /* 0x000fe200078eb8ff */
[----:B------:R-:W-:-:S05]  /*4df0*/  IMAD.SHL.U32 R0, R2, 0x100000, RZ ;  /* 0x0010000002007824 */ /* 0x000fca00078e00ff */
[----:B------:R-:W-:Y:S01]  /*4e00*/  LOP3.LUT R0, R3, R0, R4, 0xfe, !PT ;  /* 0x0000000003007212 */ /* 0x000fe200078efe04 */
[----:B------:R-:W-:Y:S06]  /*4e10*/  BRA `(.L_x_5278) ;  /* 0x0000000000f87947 */ /* 0x000fec0003800000 */
.L_x_5291:
        /* <DEDUP_REMOVED lines=20> */
.L_x_5296:
[----:B------:R-:W-:Y:S05]  /*4f60*/  BSYNC B0 ;  /* 0x0000000000007941 */ /* 0x000fea0003800000 */
.L_x_5295:
[----:B------:R-:W-:Y:S01]  /*4f70*/  LEA R3, R0, 0x37800000, 0x17 ;  /* 0x3780000000037811 */ /* 0x000fe200078eb8ff */
[----:B------:R-:W-:-:S05]  /*4f80*/  IMAD.SHL.U32 R0, R2, 0x200000, RZ ;  /* 0x0020000002007824 */ /* 0x000fca00078e00ff */
[----:B------:R-:W-:Y:S01]  /*4f90*/  LOP3.LUT R0, R3, R0, R4, 0xfe, !PT ;  /* 0x0000000003007212 */ /* 0x000fe200078efe04 */
[----:B------:R-:W-:Y:S06]  /*4fa0*/  BRA `(.L_x_5278) ;  /* 0x0000000000947947 */ /* 0x000fec0003800000 */
.L_x_5290:
        /* <DEDUP_REMOVED lines=14> */
.L_x_5277:
        /* <DEDUP_REMOVED lines=16> */
.L_x_5299:
[----:B------:R-:W-:Y:S01]  /*5190*/  IMAD.MOV.U32 R0, RZ, RZ, RZ ;  /* 0x000000ffff007224 */ /* 0x000fe200078e00ff */
[----:B------:R-:W-:Y:S06]  /*51a0*/  BRA `(.L_x_5278) ;  /* 0x0000000000147947 */ /* 0x000fec0003800000 */
.L_x_5298:
[----:B------:R-:W2:Y:S02]  /*51b0*/  LDG.E.64 R2, desc[UR36][R2.64] ;  /* 0x0000002402027981 */ /* 0x000ea4000c1e1b00 */
[----:B--2---:R0:W1:Y:S01]  /*51c0*/  I2F.U64 R0, R2 ;  /* 0x0000000200007312 */ /* 0x0040620000301000 */
[----:B------:R-:W-:Y:S05]  /*51d0*/  BRA `(.L_x_5278) ;  /* 0x0000000000087947 */ /* 0x000fea0003800000 */
.L_x_5297:
[----:B------:R-:W2:Y:S02]  /*51e0*/  LDG.E R0, desc[UR36][R2.64] ;  /* 0x0000002402007981 */ /* 0x000ea4000c1e1900 */
[----:B--2---:R-:W-:-:S07]  /*51f0*/  I2FP.F32.U32 R0, R0 ;  /* 0x0000000000007245 */ /* 0x004fce0000201000 */
.L_x_5278:
[----:B------:R-:W-:Y:S05]  /*5200*/  BSYNC B6 ;  /* 0x0000000000067941 */ /* 0x000fea0003800000 */
.L_x_5272:
[----:B------:R-:W2:Y:S01]  /*5210*/  LDC.U8 R4, c[0x0][0x430] ;  /* 0x00010c00ff047b82 */ /* 0x000ea20000000000 */
[----:B01-3-5:R-:W2:Y:S01]  /*5220*/  MUFU.LG2 R0, R0 ;  /* 0x0000000000007308 */ /* 0x02bea20000000c00 */
[----:B------:R-:W-:Y:S02]  /*5230*/  ULDC UR4, c[0x0][0x420] ;  /* 0x0001080000047ab9 */ /* 0x000fe40000000800 */
[----:B--2-4-:R-:W-:Y:S01]  /*5240*/  FMUL.FTZ R2, R0, UR4 ;  /* 0x0000000400027c20 */ /* 0x014fe20008410000 */
        /* <DEDUP_REMOVED lines=15> */
.L_x_5303:
[----:B0-----:R-:W0:Y:S02]  /*5340*/  F2I.S64.TRUNC R2, R2 ;  /* 0x0000000200027311 */ /* 0x001e24000020d900 */
[----:B0-----:R-:W-:-:S05]  /*5350*/  IMAD.MOV.U32 R5, RZ, RZ, R2 ;  /* 0x000000ffff057224 */ /* 0x001fca00078e0002 */
[----:B------:R4:W-:Y:S01]  /*5360*/  STG.E.U8 desc[UR36][R16.64], R5 ;  /* 0x0000000510007986 */ /* 0x0009e2000c101124 */
[----:B------:R-:W-:Y:S05]  /*5370*/  BRA `(.L_x_5305) ;  /* 0x0000000c00407947 */ /* 0x000fea0003800000 */
.L_x_5302:
        /* <DEDUP_REMOVED lines=9> */
.L_x_5307:
[----:B0-----:R-:W0:Y:S02]  /*5410*/  F2I.FTZ.TRUNC.NTZ R3, R2 ;  /* 0x0000000200037305 */ /* 0x001e24000021f100 */
[----:B0-----:R2:W-:Y:S01]  /*5420*/  STG.E desc[UR36][R16.64], R3 ;  /* 0x0000000310007986 */ /* 0x0015e2000c101924 */
[----:B------:R-:W-:Y:S05]  /*5430*/  BRA `(.L_x_5305) ;  /* 0x0000000c00107947 */ /* 0x000fea0003800000 */
.L_x_5306:
[----:B0-----:R-:W0:Y:S02]  /*5440*/  F2I.FTZ.TRUNC.NTZ R3, R2 ;  /* 0x0000000200037305 */ /* 0x001e24000021f100 */
[----:B0-----:R0:W-:Y:S01]  /*5450*/  STG.E.U16 desc[UR36][R16.64], R3 ;  /* 0x0000000310007986 */ /* 0x0011e2000c101524 */
[----:B------:R-:W-:Y:S05]  /*5460*/  BRA `(.L_x_5305) ;  /* 0x0000000c00047947 */ /* 0x000fea0003800000 */
.L_x_5301:
        /* <DEDUP_REMOVED lines=8> */
.L_x_5309:
[----:B0-----:R-:W-:-:S05]  /*54f0*/  F2FP.F16.F32.PACK_AB R2, RZ, R2 ;  /* 0x00000002ff02723e */ /* 0x001fca00000000ff */
[----:B------:R0:W-:Y:S01]  /*5500*/  STG.E.U16 desc[UR36][R16.64], R2 ;  /* 0x0000000210007986 */ /* 0x0001e2000c101524 */
[----:B------:R-:W-:Y:S05]  /*5510*/  BRA `(.L_x_5305) ;  /* 0x0000000800d87947 */ /* 0x000fea0003800000 */
.L_x_5308:
        /* <DEDUP_REMOVED lines=9> */
.L_x_5311:
[----:B0-----:R-:W-:-:S04]  /*55b0*/  F2FP.F16.F32.PACK_AB R3, RZ, R2 ;  /* 0x00000002ff03723e */ /* 0x001fc800000000ff */
[----:B------:R-:W-:-:S05]  /*55c0*/  PRMT R3, R3, 0x5410, RZ ;  /* 0x0000541003037816 */ /* 0x000fca00000000ff */
[----:B------:R0:W-:Y:S01]  /*55d0*/  STG.E desc[UR36][R16.64], R3 ;  /* 0x0000000310007986 */ /* 0x0001e2000c101924 */
[----:B------:R-:W-:Y:S05]  /*55e0*/  BRA `(.L_x_5305) ;  /* 0x0000000800a47947 */ /* 0x000fea0003800000 */
.L_x_5310:
[----:B0-----:R-:W-:-:S06]  /*55f0*/  FMUL.FTZ R2, R2, 1 ;  /* 0x3f80000002027820 */ /* 0x001fcc0000410000 */
[----:B------:R-:W0:Y:S02]  /*5600*/  F2F.F64.F32 R2, R2 ;  /* 0x0000000200027310 */ /* 0x000e240000201800 */
[----:B0-----:R0:W-:Y:S01]  /*5610*/  STG.E.64 desc[UR36][R16.64], R2 ;  /* 0x0000000210007986 */ /* 0x0011e2000c101b24 */
[----:B------:R-:W-:Y:S05]  /*5620*/  BRA `(.L_x_5305) ;  /* 0x0000000800947947 */ /* 0x000fea0003800000 */
.L_x_5300:
        /* <DEDUP_REMOVED lines=12> */
.L_x_5314:
[----:B0-----:R-:W-:Y:S01]  /*56f0*/  FMUL.FTZ R4, R2, 1 ;  /* 0x3f80000002047820 */ /* 0x001fe20000410000 */
[----:B------:R-:W-:-:S05]  /*5700*/  CS2R R6, SRZ ;  /* 0x0000000000067805 */ /* 0x000fca000001ff00 */
[----:B------:R-:W0:Y:S02]  /*5710*/  F2F.F64.F32 R4, R4 ;  /* 0x0000000400047310 */ /* 0x000e240000201800 */
[----:B0-----:R0:W-:Y:S01]  /*5720*/  STG.E.128 desc[UR36][R16.64], R4 ;  /* 0x0000000410007986 */ /* 0x0011e2000c101d24 */
[----:B------:R-:W-:Y:S05]  /*5730*/  BRA `(.L_x_5305) ;  /* 0x0000000800507947 */ /* 0x000fea0003800000 */
.L_x_5313:
        /* <DEDUP_REMOVED lines=20> */
.L_x_5318:
[----:B------:R-:W-:Y:S05]  /*5880*/  BSYNC B0 ;  /* 0x0000000000007941 */ /* 0x000fea0003800000 */
.L_x_5317:
[----:B------:R-:W-:-:S05]  /*5890*/  LOP3.LUT R5, R0, R5, RZ, 0xfc, !PT ;  /* 0x0000000500057212 */ /* 0x000fca00078efcff */
[----:B------:R0:W-:Y:S01]  /*58a0*/  STG.E.U8 desc[UR36][R16.64], R5 ;  /* 0x0000000510007986 */ /* 0x0001e2000c101124 */
[----:B------:R-:W-:Y:S05]  /*58b0*/  BRA `(.L_x_5305) ;  /* 0x0000000400f07947 */ /* 0x000fea0003800000 */
.L_x_5316:
        /* <DEDUP_REMOVED lines=12> */
.L_x_5320:
[----:B------:R-:W-:Y:S01]  /*5980*/  IMAD.MOV.U32 R0, RZ, RZ, 0x7f ;  /* 0x0000007fff007424 */ /* 0x000fe200078e00ff */
[----:B------:R-:W-:-:S04]  /*5990*/  ISETP.GT.U32.AND P0, PT, R4, 0x7f800000, PT ;  /* 0x7f8000000400780c */ /* 0x000fc80003f04070 */
[----:B------:R-:W-:-:S09]  /*59a0*/  SEL R0, R0, 0x7c, P0 ;  /* 0x0000007c00007807 */ /* 0x000fd20000000000 */
.L_x_5321:
[----:B------:R-:W-:Y:S05]  /*59b0*/  BSYNC B0 ;  /* 0x0000000000007941 */ /* 0x000fea0003800000 */
.L_x_5319:
[----:B------:R-:W-:-:S04]  /*59c0*/  LOP3.LUT R2, R2, 0x80000000, RZ, 0xc0, !PT ;  /* 0x8000000002027812 */ /* 0x000fc800078ec0ff */
[----:B------:R-:W-:-:S04]  /*59d0*/  SHF.R.U32.HI R3, RZ, 0x18, R2 ;  /* 0x00000018ff037819 */ /* 0x000fc80000011602 */
[----:B------:R-:W-:-:S05]  /*59e0*/  LOP3.LUT R3, R0, R3, RZ, 0xfc, !PT ;  /* 0x0000000300037212 */ /* 0x000fca00078efcff */
[----:B------:R0:W-:Y:S01]  /*59f0*/  STG.E.U8 desc[UR36][R16.64], R3 ;  /* 0x0000000310007986 */ /* 0x0001e2000c101124 */
[----:B------:R-:W-:Y:S05]  /*5a00*/  BRA `(.L_x_5305) ;  /* 0x00000004009c7947 */ /* 0x000fea0003800000 */
.L_x_5315:
[----:B0-----:R-:W-:-:S05]  /*5a10*/  F2FP.BF16.F32.PACK_AB R2, RZ, R2 ;  /* 0x00000002ff02723e */ /* 0x001fca00000010ff */
[----:B------:R0:W-:Y:S01]  /*5a20*/  STG.E.U16 desc[UR36][R16.64], R2 ;  /* 0x0000000210007986 */ /* 0x0001e2000c101524 */
[----:B------:R-:W-:Y:S05]  /*5a30*/  BRA `(.L_x_5305) ;  /* 0x0000000400907947 */ /* 0x000fea0003800000 */
.L_x_5312:
        /* <DEDUP_REMOVED lines=11> */
.L_x_5324:
        /* <DEDUP_REMOVED lines=16> */
.L_x_5327:
[----:B------:R-:W-:-:S04]  /*5bf0*/  LOP3.LUT R2, R2, 0x80000000, RZ, 0xc0, !PT ;  /* 0x8000000002027812 */ /* 0x000fc800078ec0ff */
[----:B------:R-:W-:-:S04]  /*5c00*/  SHF.R.U32.HI R3, RZ, 0x18, R2 ;  /* 0x00000018ff037819 */ /* 0x000fc80000011602 */
[----:B------:R-:W-:-:S04]  /*5c10*/  LOP3.LUT R0, R0, R3, RZ, 0xfc, !PT ;  /* 0x0000000300007212 */ /* 0x000fc800078efcff */
[----:B------:R-:W-:-:S07]  /*5c20*/  PRMT R8, R0, 0x7610, R8 ;  /* 0x0000761000087816 */ /* 0x000fce0000000008 */
.L_x_5326:
[----:B------:R-:W-:Y:S05]  /*5c30*/  BSYNC B0 ;  /* 0x0000000000007941 */ /* 0x000fea0003800000 */
.L_x_5325:
[----:B------:R0:W-:Y:S01]  /*5c40*/  STG.E.U8 desc[UR36][R16.64], R8 ;  /* 0x0000000810007986 */ /* 0x0001e2000c101124 */
[----:B------:R-:W-:Y:S05]  /*5c50*/  BRA `(.L_x_5305) ;  /* 0x0000000400087947 */ /* 0x000fea0003800000 */
.L_x_5323:
        /* <DEDUP_REMOVED lines=16> */
.L_x_5330:
[----:B------:R-:W-:-:S04]  /*5d60*/  LOP3.LUT R2, R2, 0x80000000, RZ, 0xc0, !PT ;  /* 0x8000000002027812 */ /* 0x000fc800078ec0ff */
[----:B------:R-:W-:-:S04]  /*5d70*/  SHF.R.U32.HI R3, RZ, 0x18, R2 ;  /* 0x00000018ff037819 */ /* 0x000fc80000011602 */
[----:B------:R-:W-:-:S04]  /*5d80*/  LOP3.LUT R0, R0, R3, RZ, 0xfc, !PT ;  /* 0x0000000300007212 */ /* 0x000fc800078efcff */
[----:B------:R-:W-:-:S07]  /*5d90*/  PRMT R8, R0, 0x7610, R8 ;  /* 0x0000761000087816 */ /* 0x000fce0000000008 */
.L_x_5329:
[----:B------:R-:W-:Y:S05]  /*5da0*/  BSYNC B0 ;  /* 0x0000000000007941 */ /* 0x000fea0003800000 */
.L_x_5328:
[----:B------:R0:W-:Y:S01]  /*5db0*/  STG.E.U8 desc[UR36][R16.64], R8 ;  /* 0x0000000810007986 */ /* 0x0001e2000c101124 */
[----:B------:R-:W-:Y:S05]  /*5dc0*/  BRA `(.L_x_5305) ;  /* 0x0000000000ac7947 */ /* 0x000fea0003800000 */
.L_x_5322:
        /* <DEDUP_REMOVED lines=21> */
.L_x_5304:
[----:B------:R-:W-:Y:S01]  /*5f20*/  MOV R0, 0x0 ;  /* 0x0000000000007802 */ /* 0x000fe20000000f00 */
[----:B------:R-:W-:Y:S01]  /*5f30*/  ULDC.64 UR4, c[0x4][0x198] ;  /* 0x0100660000047ab9 */ /* 0x000fe20000000a00 */
[----:B------:R-:W-:Y:S01]  /*5f40*/  ULDC.64 UR6, c[0x4][0x70] ;  /* 0x01001c0000067ab9 */ /* 0x000fe20000000a00 */
[----:B------:R-:W-:Y:S01]  /*5f50*/  IMAD.U32 R4, RZ, RZ, UR4 ;  /* 0x00000004ff047e24 */ /* 0x000fe2000f8e00ff */
[----:B0-----:R0:W1:Y:S01]  /*5f60*/  LDC.64 R2, c[0x4][R0] ;  /* 0x0100000000027b82 */ /* 0x0010620000000a00 */
        /* <DEDUP_REMOVED lines=11> */
.L_x_5333:
[----:B------:R-:W-:Y:S05]  /*6020*/  BRA `(.L_x_5305) ;  /* 0x0000000000147947 */ /* 0x000fea0003800000 */
.L_x_5332:
[----:B0-----:R-:W0:Y:S02]  /*6030*/  F2I.U64.TRUNC R2, R2 ;  /* 0x0000000200027311 */ /* 0x001e24000020d800 */
[----:B0-----:R0:W-:Y:S01]  /*6040*/  STG.E.64 desc[UR36][R16.64], R2 ;  /* 0x0000000210007986 */ /* 0x0011e2000c101b24 */
[----:B------:R-:W-:Y:S05]  /*6050*/  BRA `(.L_x_5305) ;  /* 0x0000000000087947 */ /* 0x000fea0003800000 */
.L_x_5331:
[----:B0-----:R-:W0:Y:S02]  /*6060*/  F2I.FTZ.U32.TRUNC.NTZ R3, R2 ;  /* 0x0000000200037305 */ /* 0x001e24000021f000 */
[----:B0-----:R0:W-:Y:S02]  /*6070*/  STG.E desc[UR36][R16.64], R3 ;  /* 0x0000000310007986 */ /* 0x0011e4000c101924 */
.L_x_5305:
[----:B------:R-:W-:-:S07]  /*6080*/  VIADD R19, R19, 0x80 ;  /* 0x0000008013137836 */ /* 0x000fce0000000000 */
.L_x_5270:
[----:B------:R-:W-:Y:S05]  /*6090*/  BSYNC B7 ;  /* 0x0000000000077941 */ /* 0x000fea0003800000 */
.L_x_5269:
        /* <DEDUP_REMOVED lines=307> */
.L_x_5336:
        /* <DEDUP_REMOVED lines=20> */
[----:B--2---:R-:W3:Y:S01]  /*7510*/  I2F.S16 R0, R0 ;  /* 0x0000000000007306 */ /* 0x004ee20000101400 */
[----:B------:R-:W-:Y:S05]  /*7520*/  BRA `(.L_x_5343) ;  /* 0x0000000c00387947 */ /* 0x000fea0003800000 */
.L_x_5341:
[----:B------:R-:W2:Y:S02]  /*7530*/  LDG.E.U8 R0, desc[UR36][R2.64] ;  /* 0x0000002402007981 */ /* 0x000ea4000c1e1100 */
[----:B--2---:R-:W-:Y:S01]  /*7540*/  I2FP.F32.U32 R0, R0 ;  /* 0x0000000000007245 */ /* 0x004fe20000201000 */
[----:B------:R-:W-:Y:S06]  /*7550*/  BRA `(.L_x_5343) ;  /* 0x0000000c002c7947 */ /* 0x000fec0003800000 */
.L_x_5340:
[----:B------:R-:W-:-:S13]  /*7560*/  ISETP.NE.AND P0, PT, R4, 0x2, PT ;  /* 0x000000020400780c */ /* 0x000fda0003f05270 */
[----:B------:R-:W-:Y:S05]  /*7570*/  @!P0 BRA `(.L_x_5344) ;  /* 0x0000000000288947 */ /* 0x000fea0003800000 */
[----:B------:R-:W-:-:S13]  /*7580*/  ISETP.NE.AND P0, PT, R4, 0x3, PT ;  /* 0x000000030400780c */ /* 0x000fda0003f05270 */
[----:B------:R-:W-:Y:S05]  /*7590*/  @!P0 BRA `(.L_x_5345) ;  /* 0x0000000000148947 */ /* 0x000fea0003800000 */
[----:B------:R-:W-:-:S13]  /*75a0*/  ISETP.NE.AND P0, PT, R4, 0x4, PT ;  /* 0x000000040400780c */ /* 0x000fda0003f05270 */
[----:B------:R-:W-:Y:S05]  /*75b0*/  @P0 BRA `(.L_x_5342) ;  /* 0x0000000800b80947 */ /* 0x000fea0003800000 */
[----:B------:R-:W2:Y:S02]  /*75c0*/  LDG.E.64 R2, desc[UR36][R2.64] ;  /* 0x0000002402027981 */ /* 0x000ea4000c1e1b00 */
[----:B--2---:R1:W2:Y:S01]  /*75d0*/  I2F.S64 R0, R2 ;  /* 0x0000000200007312 */ /* 0x0042a20000301400 */
[----:B------:R-:W-:Y:S05]  /*75e0*/  BRA `(.L_x_5343) ;  /* 0x0000000c00087947 */ /* 0x000fea0003800000 */
.L_x_5345:
[----:B------:R-:W2:Y:S02]  /*75f0*/  LDG.E R0, desc[UR36][R2.64] ;  /* 0x0000002402007981 */ /* 0x000ea4000c1e1900 */
[----:B--2---:R-:W-:Y:S01]  /*7600*/  I2FP.F32.S32 R0, R0 ;  /* 0x0000000000007245 */ /* 0x004fe20000201400 */
[----:B------:R-:W-:Y:S06]  /*7610*/  BRA `(.L_x_5343) ;  /* 0x0000000800fc7947 */ /* 0x000fec0003800000 */
.L_x_5344:
[----:B------:R-:W2:Y:S02]  /*7620*/  LDG.E.U16 R0, desc[UR36][R2.64] ;  /* 0x0000002402007981 */ /* 0x000ea4000c1e1500 */
[----:B--2---:R-:W0:Y:S01]  /*7630*/  I2F.S16 R0, R0 ;  /* 0x0000000000007306 */ /* 0x004e220000101400 */
[----:B------:R-:W-:Y:S05]  /*7640*/  BRA `(.L_x_5343) ;  /* 0x0000000800f07947 */ /* 0x000fea0003800000 */
.L_x_5339:
        /* <DEDUP_REMOVED lines=8> */
.L_x_5347:
[----:B------:R-:W2:Y:S02]  /*76d0*/  LDG.E.U16 R0, desc[UR36][R2.64] ;  /* 0x0000002402007981 */ /* 0x000ea4000c1e1500 */
[----:B--2---:R-:W-:Y:S01]  /*76e0*/  HADD2.F32 R0, -RZ, R0.H0_H0 ;  /* 0x20000000ff007230 */ /* 0x004fe20000004100 */
[----:B------:R-:W-:Y:S06]  /*76f0*/  BRA `(.L_x_5343) ;  /* 0x0000000800c47947 */ /* 0x000fec0003800000 */
.L_x_5346:
        /* <DEDUP_REMOVED lines=8> */
.L_x_5349:
[----:B------:R-:W2:Y:S02]  /*7780*/  LDG.E.U16 R0, desc[UR36][R2.64] ;  /* 0x0000002402007981 */ /* 0x000ea4000c1e1500 */
[----:B--2---:R-:W-:Y:S01]  /*7790*/  HADD2.F32 R0, -RZ, R0.H0_H0 ;  /* 0x20000000ff007230 */ /* 0x004fe20000004100 */
[----:B------:R-:W-:Y:S06]  /*77a0*/  BRA `(.L_x_5343) ;  /* 0x0000000800987947 */ /* 0x000fec0003800000 */
.L_x_5348:
[----:B------:R-:W2:Y:S01]  /*77b0*/  LDG.E.64 R2, desc[UR36][R2.64] ;  /* 0x0000002402027981 */ /* 0x000ea2000c1e1b00 */
[----:B------:R-:W-:Y:S01]  /*77c0*/  UMOV UR4, 0xf0000000 ;  /* 0xf000000000047882 */ /* 0x000fe20000000000 */
[----:B------:R-:W-:Y:S01]  /*77d0*/  UMOV UR5, 0x380fffff ;  /* 0x380fffff00057882 */ /* 0x000fe20000000000 */
[----:B--2---:R-:W0:Y:S01]  /*77e0*/  F2F.F32.F64 R0, R2 ;  /* 0x0000000200007310 */ /* 0x004e220000301000 */
[----:B------:R-:W-:-:S14]  /*77f0*/  DSETP.GEU.AND P0, PT, |R2|, UR4, PT ;  /* 0x0000000402007e2a */ /* 0x000fdc000bf0e200 */
[----:B0-----:R-:W-:Y:S01]  /*7800*/  @!P0 FMUL R0, R0, 1.175494350822287508e-38 ;  /* 0x0080000000008820 */ /* 0x001fe20000400000 */
[----:B------:R-:W-:Y:S06]  /*7810*/  BRA `(.L_x_5343) ;  /* 0x00000008007c7947 */ /* 0x000fec0003800000 */
.L_x_5338:
        /* <DEDUP_REMOVED lines=12> */
.L_x_5352:
[----:B------:R-:W2:Y:S01]  /*78e0*/  LDG.E.64 R2, desc[UR36][R2.64] ;  /* 0x0000002402027981 */ /* 0x000ea2000c1e1b00 */
[----:B------:R-:W-:Y:S01]  /*78f0*/  UMOV UR4, 0xf0000000 ;  /* 0xf000000000047882 */ /* 0x000fe20000000000 */
[----:B------:R-:W-:Y:S01]  /*7900*/  UMOV UR5, 0x380fffff ;  /* 0x380fffff00057882 */ /* 0x000fe20000000000 */
[----:B--2---:R-:W0:Y:S01]  /*7910*/  F2F.F32.F64 R0, R2 ;  /* 0x0000000200007310 */ /* 0x004e220000301000 */
[----:B------:R-:W-:-:S14]  /*7920*/  DSETP.GEU.AND P0, PT, |R2|, UR4, PT ;  /* 0x0000000402007e2a */ /* 0x000fdc000bf0e200 */
[----:B0-----:R-:W-:Y:S01]  /*7930*/  @!P0 FMUL R0, R0, 1.175494350822287508e-38 ;  /* 0x0080000000008820 */ /* 0x001fe20000400000 */
[----:B------:R-:W-:Y:S06]  /*7940*/  BRA `(.L_x_5343) ;  /* 0x0000000800307947 */ /* 0x000fec0003800000 */
.L_x_5351:
        /* <DEDUP_REMOVED lines=26> */
.L_x_5354:
        /* <DEDUP_REMOVED lines=13> */
.L_x_5353:
[----:B------:R-:W2:Y:S02]  /*7bc0*/  LDG.E.U16 R0, desc[UR36][R2.64] ;  /* 0x0000002402007981 */ /* 0x000ea4000c1e1500 */
[----:B--2---:R-:W-:Y:S01]  /*7bd0*/  IMAD.U32 R0, R0, 0x10000, RZ ;  /* 0x0001000000007824 */ /* 0x004fe200078e00ff */
[----:B------:R-:W-:Y:S06]  /*7be0*/  BRA `(.L_x_5343) ;  /* 0x0000000400887947 */ /* 0x000fec0003800000 */
.L_x_5350:
        /* <DEDUP_REMOVED lines=11> */
.L_x_5357:
        /* <DEDUP_REMOVED lines=20> */
.L_x_5359:
[----:B------:R-:W-:Y:S05]  /*7de0*/  BSYNC B0 ;  /* 0x0000000000007941 */ /* 0x000fea0003800000 */
.L_x_5358:
[----:B------:R-:W-:Y:S01]  /*7df0*/  LEA R3, R0, 0x3b800000, 0x17 ;  /* 0x3b80000000037811 */ /* 0x000fe200078eb8ff */
[----:B------:R-:W-:-:S05]  /*7e00*/  IMAD.SHL.U32 R0, R2, 0x100000, RZ ;  /* 0x0010000002007824 */ /* 0x000fca00078e00ff */
[----:B------:R-:W-:Y:S01]  /*7e10*/  LOP3.LUT R0, R3, R0, R4, 0xfe, !PT ;  /* 0x0000000003007212 */ /* 0x000fe200078efe04 */
[----:B------:R-:W-:Y:S06]  /*7e20*/  BRA `(.L_x_5343) ;  /* 0x0000000000f87947 */ /* 0x000fec0003800000 */
.L_x_5356:
        /* <DEDUP_REMOVED lines=20> */
.L_x_5361:
[----:B------:R-:W-:Y:S05]  /*7f70*/  BSYNC B0 ;  /* 0x0000000000007941 */ /* 0x000fea0003800000 */
.L_x_5360:
[----:B------:R-:W-:Y:S01]  /*7f80*/  LEA R3, R0, 0x37800000, 0x17 ;  /* 0x3780000000037811 */ /* 0x000fe200078eb8ff */
[----:B------:R-:W-:-:S05]  /*7f90*/  IMAD.SHL.U32 R0, R2, 0x200000, RZ ;  /* 0x0020000002007824 */ /* 0x000fca00078e00ff */
[----:B------:R-:W-:Y:S01]  /*7fa0*/  LOP3.LUT R0, R3, R0, R4, 0xfe, !PT ;  /* 0x0000000003007212 */ /* 0x000fe200078efe04 */
[----:B------:R-:W-:Y:S06]  /*7fb0*/  BRA `(.L_x_5343) ;  /* 0x0000000000947947 */ /* 0x000fec0003800000 */
.L_x_5355:
        /* <DEDUP_REMOVED lines=14> */
.L_x_5342:
        /* <DEDUP_REMOVED lines=16> */
.L_x_5364:
[----:B------:R-:W-:Y:S01]  /*81a0*/  IMAD.MOV.U32 R0, RZ, RZ, RZ ;  /* 0x000000ffff007224 */ /* 0x000fe200078e00ff */
[----:B------:R-:W-:Y:S06]  /*81b0*/  BRA `(.L_x_5343) ;  /* 0x0000000000147947 */ /* 0x000fec0003800000 */
.L_x_5363:
[----:B------:R-:W2:Y:S02]  /*81c0*/  LDG.E.64 R2, desc[UR36][R2.64] ;  /* 0x0000002402027981 */ /* 0x000ea4000c1e1b00 */
[----:B--2---:R0:W1:Y:S01]  /*81d0*/  I2F.U64 R0, R2 ;  /* 0x0000000200007312 */ /* 0x0040620000301000 */
[----:B------:R-:W-:Y:S05]  /*81e0*/  BRA `(.L_x_5343) ;  /* 0x0000000000087947 */ /* 0x000fea0003800000 */
.L_x_5362:
[----:B------:R-:W2:Y:S02]  /*81f0*/  LDG.E R0, desc[UR36][R2.64] ;  /* 0x0000002402007981 */ /* 0x000ea4000c1e1900 */
[----:B--2---:R-:W-:-:S07]  /*8200*/  I2FP.F32.U32 R0, R0 ;  /* 0x0000000000007245 */ /* 0x004fce0000201000 */
.L_x_5343:
[----:B------:R-:W-:Y:S05]  /*8210*/  BSYNC B6 ;  /* 0x0000000000067941 */ /* 0x000fea0003800000 */
.L_x_5337:
[----:B------:R-:W4:Y:S01]  /*8220*/  LDC.U8 R4, c[0x0][0x430] ;  /* 0x00010c00ff047b82 */ /* 0x000f220000000000 */
[----:B0123-5:R-:W4:Y:S01]  /*8230*/  MUFU.LG2 R0, R0 ;  /* 0x0000000000007308 */ /* 0x02ff220000000c00 */
[----:B------:R-:W-:Y:S02]  /*8240*/  ULDC UR4, c[0x0][0x420] ;  /* 0x0001080000047ab9 */ /* 0x000fe40000000800 */
[----:B----4-:R-:W-:Y:S01]  /*8250*/  FMUL.FTZ R2, R0, UR4 ;  /* 0x0000000400027c20 */ /* 0x010fe20008410000 */
        /* <DEDUP_REMOVED lines=15> */
.L_x_5368:
[----:B0-----:R-:W0:Y:S02]  /*8350*/  F2I.S64.TRUNC R2, R2 ;  /* 0x0000000200027311 */ /* 0x001e24000020d900 */
[----:B0-----:R-:W-:-:S05]  /*8360*/  IMAD.MOV.U32 R5, RZ, RZ, R2 ;  /* 0x000000ffff057224 */ /* 0x001fca00078e0002 */
[----:B------:R0:W-:Y:S01]  /*8370*/  STG.E.U8 desc[UR36][R16.64], R5 ;  /* 0x0000000510007986 */ /* 0x0001e2000c101124 */
[----:B------:R-:W-:Y:S05]  /*8380*/  BRA `(.L_x_5370) ;  /* 0x0000000c00407947 */ /* 0x000fea0003800000 */
.L_x_5367:
        /* <DEDUP_REMOVED lines=9> */
.L_x_5372:
[----:B0-----:R-:W0:Y:S02]  /*8420*/  F2I.FTZ.TRUNC.NTZ R3, R2 ;  /* 0x0000000200037305 */ /* 0x001e24000021f100 */
[----:B0-----:R0:W-:Y:S01]  /*8430*/  STG.E desc[UR36][R16.64], R3 ;  /* 0x0000000310007986 */ /* 0x0011e2000c101924 */
[----:B------:R-:W-:Y:S05]  /*8440*/  BRA `(.L_x_5370) ;  /* 0x0000000c00107947 */ /* 0x000fea0003800000 */
.L_x_5371:
[----:B0-----:R-:W0:Y:S02]  /*8450*/  F2I.FTZ.TRUNC.NTZ R3, R2 ;  /* 0x0000000200037305 */ /* 0x001e24000021f100 */
[----:B0-----:R0:W-:Y:S01]  /*8460*/  STG.E.U16 desc[UR36][R16.64], R3 ;  /* 0x0000000310007986 */ /* 0x0011e2000c101524 */
[----:B------:R-:W-:Y:S05]  /*8470*/  BRA `(.L_x_5370) ;  /* 0x0000000c00047947 */ /* 0x000fea0003800000 */
.L_x_5366:
        /* <DEDUP_REMOVED lines=8> */
.L_x_5374:
[----:B0-----:R-:W-:-:S05]  /*8500*/  F2FP.F16.F32.PACK_AB R2, RZ, R2 ;  /* 0x00000002ff02723e */ /* 0x001fca00000000ff */
[----:B------:R0:W-:Y:S01]  /*8510*/  STG.E.U16 desc[UR36][R16.64], R2 ;  /* 0x0000000210007986 */ /* 0x0001e2000c101524 */
[----:B------:R-:W-:Y:S05]  /*8520*/  BRA `(.L_x_5370) ;  /* 0x0000000800d87947 */ /* 0x000fea0003800000 */
.L_x_5373:
        /* <DEDUP_REMOVED lines=9> */
.L_x_5376:
[----:B0-----:R-:W-:-:S04]  /*85c0*/  F2FP.F16.F32.PACK_AB R3, RZ, R2 ;  /* 0x00000002ff03723e */ /* 0x001fc800000000ff */
[----:B------:R-:W-:-:S05]  /*85d0*/  PRMT R3, R3, 0x5410, RZ ;  /* 0x0000541003037816 */ /* 0x000fca00000000ff */
[----:B------:R0:W-:Y:S01]  /*85e0*/  STG.E desc[UR36][R16.64], R3 ;  /* 0x0000000310007986 */ /* 0x0001e2000c101924 */
[----:B------:R-:W-:Y:S05]  /*85f0*/  BRA `(.L_x_5370) ;  /* 0x0000000800a47947 */ /* 0x000fea0003800000 */
.L_x_5375:
[----:B0-----:R-:W-:-:S06]  /*8600*/  FMUL.FTZ R2, R2, 1 ;  /* 0x3f80000002027820 */ /* 0x001fcc0000410000 */
[----:B------:R-:W0:Y:S02]  /*8610*/  F2F.F64.F32 R2, R2 ;  /* 0x0000000200027310 */ /* 0x000e240000201800 */
[----:B0-----:R0:W-:Y:S01]  /*8620*/  STG.E.64 desc[UR36][R16.64], R2 ;  /* 0x0000000210007986 */ /* 0x0011e2000c101b24 */
[----:B------:R-:W-:Y:S05]  /*8630*/  BRA `(.L_x_5370) ;  /* 0x0000000800947947 */ /* 0x000fea0003800000 */
.L_x_5365:
        /* <DEDUP_REMOVED lines=12> */
.L_x_5379:
[----:B0-----:R-:W-:Y:S01]  /*8700*/  FMUL.FTZ R4, R2, 1 ;  /* 0x3f80000002047820 */ /* 0x001fe20000410000 */
[----:B------:R-:W-:-:S05]  /*8710*/  CS2R R6, SRZ ;  /* 0x0000000000067805 */ /* 0x000fca000001ff00 */
[----:B------:R-:W0:Y:S02]  /*8720*/  F2F.F64.F32 R4, R4 ;  /* 0x0000000400047310 */ /* 0x000e240000201800 */
[----:B0-----:R0:W-:Y:S01]  /*8730*/  STG.E.128 desc[UR36][R16.64], R4 ;  /* 0x0000000410007986 */ /* 0x0011e2000c101d24 */
[----:B------:R-:W-:Y:S05]  /*8740*/  BRA `(.L_x_5370) ;  /* 0x0000000800507947 */ /* 0x000fea0003800000 */
.L_x_5378:
        /* <DEDUP_REMOVED lines=20> */
.L_x_5383:
[----:B------:R-:W-:Y:S05]  /*8890*/  BSYNC B0 ;  /* 0x0000000000007941 */ /* 0x000fea0003800000 */
.L_x_5382:
[----:B------:R-:W-:-:S05]  /*88a0*/  LOP3.LUT R5, R0, R5, RZ, 0xfc, !PT ;  /* 0x0000000500057212 */ /* 0x000fca00078efcff */
[----:B------:R0:W-:Y:S01]  /*88b0*/  STG.E.U8 desc[UR36][R16.64], R5 ;  /* 0x0000000510007986 */ /* 0x0001e2000c101124 */
[----:B------:R-:W-:Y:S05]  /*88c0*/  BRA `(.L_x_5370) ;  /* 0x0000000400f07947 */ /* 0x000fea0003800000 */
.L_x_5381:
        /* <DEDUP_REMOVED lines=12> */
.L_x_5385:
[----:B------:R-:W-:Y:S01]  /*8990*/  IMAD.MOV.U32 R0, RZ, RZ, 0x7f ;  /* 0x0000007fff007424 */ /* 0x000fe200078e00ff */
[----:B------:R-:W-:-:S04]  /*89a0*/  ISETP.GT.U32.AND P0, PT, R4, 0x7f800000, PT ;  /* 0x7f8000000400780c */ /* 0x000fc80003f04070 */
[----:B------:R-:W-:-:S09]  /*89b0*/  SEL R0, R0, 0x7c, P0 ;  /* 0x0000007c00007807 */ /* 0x000fd20000000000 */
.L_x_5386:
[----:B------:R-:W-:Y:S05]  /*89c0*/  BSYNC B0 ;  /* 0x0000000000007941 */ /* 0x000fea0003800000 */
.L_x_5384:
[----:B------:R-:W-:-:S04]  /*89d0*/  LOP3.LUT R2, R2, 0x80000000, RZ, 0xc0, !PT ;  /* 0x8000000002027812 */ /* 0x000fc800078ec0ff */
[----:B------:R-:W-:-:S04]  /*89e0*/  SHF.R.U32.HI R3, RZ, 0x18, R2 ;  /* 0x00000018ff037819 */ /* 0x000fc80000011602 */
[----:B------:R-:W-:-:S05]  /*89f0*/  LOP3.LUT R3, R0, R3, RZ, 0xfc, !PT ;  /* 0x0000000300037212 */ /* 0x000fca00078efcff */
[----:B------:R0:W-:Y:S01]  /*8a00*/  STG.E.U8 desc[UR36][R16.64], R3 ;  /* 0x0000000310007986 */ /* 0x0001e2000c101124 */
[----:B------:R-:W-:Y:S05]  /*8a10*/  BRA `(.L_x_5370) ;  /* 0x00000004009c7947 */ /* 0x000fea0003800000 */
.L_x_5380:
[----:B0-----:R-:W-:-:S05]  /*8a20*/  F2FP.BF16.F32.PACK_AB R2, RZ, R2 ;  /* 0x00000002ff02723e */ /* 0x001fca00000010ff */
[----:B------:R0:W-:Y:S01]  /*8a30*/  STG.E.U16 desc[UR36][R16.64], R2 ;  /* 0x0000000210007986 */ /* 0x0001e2000c101524 */
[----:B------:R-:W-:Y:S05]  /*8a40*/  BRA `(.L_x_5370) ;  /* 0x0000000400907947 */ /* 0x000fea0003800000 */
.L_x_5377:
        /* <DEDUP_REMOVED lines=11> */
.L_x_5389:
        /* <DEDUP_REMOVED lines=16> */
.L_x_5392:
[----:B------:R-:W-:-:S04]  /*8c00*/  LOP3.LUT R2, R2, 0x80000000, RZ, 0xc0, !PT ;  /* 0x8000000002027812 */ /* 0x000fc800078ec0ff */
[----:B------:R-:W-:-:S04]  /*8c10*/  SHF.R.U32.HI R3, RZ, 0x18, R2 ;  /* 0x00000018ff037819 */ /* 0x000fc80000011602 */
[----:B------:R-:W-:-:S04]  /*8c20*/  LOP3.LUT R0, R0, R3, RZ, 0xfc, !PT ;  /* 0x0000000300007212 */ /* 0x000fc800078efcff */
[----:B------:R-:W-:-:S07]  /*8c30*/  PRMT R8, R0, 0x7610, R8 ;  /* 0x0000761000087816 */ /* 0x000fce0000000008 */
.L_x_5391:
[----:B------:R-:W-:Y:S05]  /*8c40*/  BSYNC B0 ;  /* 0x0000000000007941 */ /* 0x000fea0003800000 */
.L_x_5390:
[----:B------:R3:W-:Y:S01]  /*8c50*/  STG.E.U8 desc[UR36][R16.64], R8 ;  /* 0x0000000810007986 */ /* 0x0007e2000c101124 */
[----:B------:R-:W-:Y:S05]  /*8c60*/  BRA `(.L_x_5370) ;  /* 0x0000000400087947 */ /* 0x000fea0003800000 */
.L_x_5388:
        /* <DEDUP_REMOVED lines=16> */
.L_x_5395:
[----:B------:R-:W-:-:S04]  /*8d70*/  LOP3.LUT R2, R2, 0x80000000, RZ, 0xc0, !PT ;  /* 0x8000000002027812 */ /* 0x000fc800078ec0ff */
[----:B------:R-:W-:-:S04]  /*8d80*/  SHF.R.U32.HI R3, RZ, 0x18, R2 ;  /* 0x00000018ff037819 */ /* 0x000fc80000011602 */
[----:B------:R-:W-:-:S04]  /*8d90*/  LOP3.LUT R0, R0, R3, RZ, 0xfc, !PT ;  /* 0x0000000300007212 */ /* 0x000fc800078efcff */
[----:B------:R-:W-:-:S07]  /*8da0*/  PRMT R8, R0, 0x7610, R8 ;  /* 0x0000761000087816 */ /* 0x000fce0000000008 */
.L_x_5394:
[----:B------:R-:W-:Y:S05]  /*8db0*/  BSYNC B0 ;  /* 0x0000000000007941 */ /* 0x000fea0003800000 */
.L_x_5393:
[----:B------:R0:W-:Y:S01]  /*8dc0*/  STG.E.U8 desc[UR36][R16.64], R8 ;  /* 0x0000000810007986 */ /* 0x0001e2000c101124 */
[----:B------:R-:W-:Y:S05]  /*8dd0*/  BRA `(.L_x_5370) ;  /* 0x0000000000ac7947 */ /* 0x000fea0003800000 */
.L_x_5387:
        /* <DEDUP_REMOVED lines=21> */
.L_x_5369:
        /* <DEDUP_REMOVED lines=16> */
.L_x_5398:
[----:B------:R-:W-:Y:S05]  /*9030*/  BRA `(.L_x_5370) ;  /* 0x0000000000147947 */ /* 0x000fea0003800000 */
.L_x_5397:
[----:B0-----:R-:W0:Y:S02]  /*9040*/  F2I.U64.TRUNC R2, R2 ;  /* 0x0000000200027311 */ /* 0x001e24000020d800 */
[----:B0-----:R2:W-:Y:S01]  /*9050*/  STG.E.64 desc[UR36][R16.64], R2 ;  /* 0x0000000210007986 */ /* 0x0015e2000c101b24 */
[----:B------:R-:W-:Y:S05]  /*9060*/  BRA `(.L_x_5370) ;  /* 0x0000000000087947 */ /* 0x000fea0003800000 */
.L_x_5396:
[----:B0-----:R-:W0:Y:S02]  /*9070*/  F2I.FTZ.U32.TRUNC.NTZ R3, R2 ;  /* 0x0000000200037305 */ /* 0x001e24000021f000 */
[----:B0-----:R0:W-:Y:S02]  /*9080*/  STG.E desc[UR36][R16.64], R3 ;  /* 0x0000000310007986 */ /* 0x0011e4000c101924 */
.L_x_5370:
[----:B------:R-:W-:-:S07]  /*9090*/  VIADD R19, R19, 0x80 ;  /* 0x0000008013137836 */ /* 0x000fce0000000000 */
.L_x_5335:
[----:B------:R-:W-:Y:S05]  /*90a0*/  BSYNC B7 ;  /* 0x0000000000077941 */ /* 0x000fea0003800000 */
.L_x_5334:
        /* <DEDUP_REMOVED lines=306> */
.L_x_5399:
        /* <DEDUP_REMOVED lines=20> */
[----:B--2---:R-:W2:Y:S01]  /*a510*/  I2F.S16 R0, R0 ;  /* 0x0000000000007306 */ /* 0x004ea20000101400 */
[----:B------:R-:W-:Y:S05]  /*a520*/  BRA `(.L_x_5406) ;  /* 0x0000000c00387947 */ /* 0x000fea0003800000 */
.L_x_5404:
[----:B------:R-:W2:Y:S02]  /*a530*/  LDG.E.U8 R0, desc[UR36][R2.64] ;  /* 0x0000002402007981 */ /* 0x000ea4000c1e1100 */
[----:B--2---:R-:W-:Y:S01]  /*a540*/  I2FP.F32.U32 R0, R0 ;  /* 0x0000000000007245 */ /* 0x004fe20000201000 */
[----:B------:R-:W-:Y:S06]  /*a550*/  BRA `(.L_x_5406) ;  /* 0x0000000c002c7947 */ /* 0x000fec0003800000 */
.L_x_5403:
[----:B------:R-:W-:-:S13]  /*a560*/  ISETP.NE.AND P0, PT, R4, 0x2, PT ;  /* 0x000000020400780c */ /* 0x000fda0003f05270 */
[----:B------:R-:W-:Y:S05]  /*a570*/  @!P0 BRA `(.L_x_5407) ;  /* 0x0000000000288947 */ /* 0x000fea0003800000 */
[----:B------:R-:W-:-:S13]  /*a580*/  ISETP.NE.AND P0, PT, R4, 0x3, PT ;  /* 0x000000030400780c */ /* 0x000fda0003f05270 */
[----:B------:R-:W-:Y:S05]  /*a590*/  @!P0 BRA `(.L_x_5408) ;  /* 0x0000000000148947 */ /* 0x000fea0003800000 */
[----:B------:R-:W-:-:S13]  /*a5a0*/  ISETP.NE.AND P0, PT, R4, 0x4, PT ;  /* 0x000000040400780c */ /* 0x000fda0003f05270 */
[----:B------:R-:W-:Y:S05]  /*a5b0*/  @P0 BRA `(.L_x_5405) ;  /* 0x0000000800b80947 */ /* 0x000fea0003800000 */
[----:B------:R-:W2:Y:S02]  /*a5c0*/  LDG.E.64 R2, desc[UR36][R2.64] ;  /* 0x0000002402027981 */ /* 0x000ea4000c1e1b00 */
[----:B--2---:R3:W4:Y:S01]  /*a5d0*/  I2F.S64 R0, R2 ;  /* 0x0000000200007312 */ /* 0x0047220000301400 */
[----:B------:R-:W-:Y:S05]  /*a5e0*/  BRA `(.L_x_5406) ;  /* 0x0000000c00087947 */ /* 0x000fea0003800000 */
.L_x_5408:
[----:B------:R-:W2:Y:S02]  /*a5f0*/  LDG.E R0, desc[UR36][R2.64] ;  /* 0x0000002402007981 */ /* 0x000ea4000c1e1900 */
[----:B--2---:R-:W-:Y:S01]  /*a600*/  I2FP.F32.S32 R0, R0 ;  /* 0x0000000000007245 */ /* 0x004fe20000201400 */
[----:B------:R-:W-:Y:S06]  /*a610*/  BRA `(.L_x_5406) ;  /* 0x0000000800fc7947 */ /* 0x000fec0003800000 */
.L_x_5407:
[----:B------:R-:W2:Y:S02]  /*a620*/  LDG.E.U16 R0, desc[UR36][R2.64] ;  /* 0x0000002402007981 */ /* 0x000ea4000c1e1500 */
[----:B--2---:R-:W0:Y:S01]  /*a630*/  I2F.S16 R0, R0 ;  /* 0x0000000000007306 */ /* 0x004e220000101400 */
[----:B------:R-:W-:Y:S05]  /*a640*/  BRA `(.L_x_5406) ;  /* 0x0000000800f07947 */ /* 0x000fea0003800000 */
.L_x_5402:
        /* <DEDUP_REMOVED lines=8> */
.L_x_5410:
[----:B------:R-:W2:Y:S02]  /*a6d0*/  LDG.E.U16 R0, desc[UR36][R2.64] ;  /* 0x0000002402007981 */ /* 0x000ea4000c1e1500 */
[----:B--2---:R-:W-:Y:S01]  /*a6e0*/  HADD2.F32 R0, -RZ, R0.H0_H0 ;  /* 0x20000000ff007230 */ /* 0x004fe20000004100 */
[----:B------:R-:W-:Y:S06]  /*a6f0*/  BRA `(.L_x_5406) ;  /* 0x0000000800c47947 */ /* 0x000fec0003800000 */
.L_x_5409:
        /* <DEDUP_REMOVED lines=8> */
.L_x_5412:
[----:B------:R-:W2:Y:S02]  /*a780*/  LDG.E.U16 R0, desc[UR36][R2.64] ;  /* 0x0000002402007981 */ /* 0x000ea4000c1e1500 */
[----:B--2---:R-:W-:Y:S01]  /*a790*/  HADD2.F32 R0, -RZ, R0.H0_H0 ;  /* 0x20000000ff007230 */ /* 0x004fe20000004100 */
[----:B------:R-:W-:Y:S06]  /*a7a0*/  BRA `(.L_x_5406) ;  /* 0x0000000800987947 */ /* 0x000fec0003800000 */
.L_x_5411:
[----:B------:R-:W2:Y:S01]  /*a7b0*/  LDG.E.64 R2, desc[UR36][R2.64] ;  /* 0x0000002402027981 */ /* 0x000ea2000c1e1b00 */
[----:B------:R-:W-:Y:S01]  /*a7c0*/  UMOV UR4, 0xf0000000 ;  /* 0xf000000000047882 */ /* 0x000fe20000000000 */
[----:B------:R-:W-:Y:S01]  /*a7d0*/  UMOV UR5, 0x380fffff ;  /* 0x380fffff00057882 */ /* 0x000fe20000000000 */
[----:B--2---:R-:W0:Y:S01]  /*a7e0*/  F2F.F32.F64 R0, R2 ;  /* 0x0000000200007310 */ /* 0x004e220000301000 */
[----:B------:R-:W-:-:S14]  /*a7f0*/  DSETP.GEU.AND P0, PT, |R2|, UR4, PT ;  /* 0x0000000402007e2a */ /* 0x000fdc000bf0e200 */
[----:B0-----:R-:W-:Y:S01]  /*a800*/  @!P0 FMUL R0, R0, 1.175494350822287508e-38 ;  /* 0x0080000000008820 */ /* 0x001fe20000400000 */
[----:B------:R-:W-:Y:S06]  /*a810*/  BRA `(.L_x_5406) ;  /* 0x00000008007c7947 */ /* 0x000fec0003800000 */
.L_x_5401:
        /* <DEDUP_REMOVED lines=12> */
.L_x_5415:
[----:B------:R-:W2:Y:S01]  /*a8e0*/  LDG.E.64 R2, desc[UR36][R2.64] ;  /* 0x0000002402027981 */ /* 0x000ea2000c1e1b00 */
[----:B------:R-:W-:Y:S01]  /*a8f0*/  UMOV UR4, 0xf0000000 ;  /* 0xf000000000047882 */ /* 0x000fe20000000000 */
[----:B------:R-:W-:Y:S01]  /*a900*/  UMOV UR5, 0x380fffff ;  /* 0x380fffff00057882 */ /* 0x000fe20000000000 */
[----:B--2---:R-:W0:Y:S01]  /*a910*/  F2F.F32.F64 R0, R2 ;  /* 0x0000000200007310 */ /* 0x004e220000301000 */
[----:B------:R-:W-:-:S14]  /*a920*/  DSETP.GEU.AND P0, PT, |R2|, UR4, PT ;  /* 0x0000000402007e2a */ /* 0x000fdc000bf0e200 */
[----:B0-----:R-:W-:Y:S01]  /*a930*/  @!P0 FMUL R0, R0, 1.175494350822287508e-38 ;  /* 0x0080000000008820 */ /* 0x001fe20000400000 */
[----:B------:R-:W-:Y:S06]  /*a940*/  BRA `(.L_x_5406) ;  /* 0x0000000800307947 */ /* 0x000fec0003800000 */
.L_x_5414:
        /* <DEDUP_REMOVED lines=26> */
.L_x_5417:
        /* <DEDUP_REMOVED lines=13> */
.L_x_5416:
[----:B------:R-:W2:Y:S02]  /*abc0*/  LDG.E.U16 R0, desc[UR36][R2.64] ;  /* 0x0000002402007981 */ /* 0x000ea4000c1e1500 */
[----:B--2---:R-:W-:Y:S01]  /*abd0*/  IMAD.U32 R0, R0, 0x10000, RZ ;  /* 0x0001000000007824 */ /* 0x004fe200078e00ff */
[----:B------:R-:W-:Y:S06]  /*abe0*/  BRA `(.L_x_5406) ;  /* 0x0000000400887947 */ /* 0x000fec0003800000 */
.L_x_5413:
        /* <DEDUP_REMOVED lines=11> */
.L_x_5420:
        /* <DEDUP_REMOVED lines=20> */
.L_x_5422:
[----:B------:R-:W-:Y:S05]  /*ade0*/  BSYNC B0 ;  /* 0x0000000000007941 */ /* 0x000fea0003800000 */
.L_x_5421:
[----:B------:R-:W-:Y:S01]  /*adf0*/  LEA R3, R0, 0x3b800000, 0x17 ;  /* 0x3b80000000037811 */ /* 0x000fe200078eb8ff */
[----:B------:R-:W-:-:S05]  /*ae00*/  IMAD.SHL.U32 R0, R2, 0x100000, RZ ;  /* 0x0010000002007824 */ /* 0x000fca00078e00ff */
[----:B------:R-:W-:Y:S01]  /*ae10*/  LOP3.LUT R0, R3, R0, R4, 0xfe, !PT ;  /* 0x0000000003007212 */ /* 0x000fe200078efe04 */
[----:B------:R-:W-:Y:S06]  /*ae20*/  BRA `(.L_x_5406) ;  /* 0x0000000000f87947 */ /* 0x000fec0003800000 */
.L_x_5419:
        /* <DEDUP_REMOVED lines=20> */
.L_x_5424:
[----:B------:R-:W-:Y:S05]  /*af70*/  BSYNC B0 ;  /* 0x0000000000007941 */ /* 0x000fea0003800000 */
.L_x_5423:
[----:B------:R-:W-:Y:S01]  /*af80*/  LEA R3, R0, 0x37800000, 0x17 ;  /* 0x3780000000037811 */ /* 0x000fe200078eb8ff */
[----:B------:R-:W-:-:S05]  /*af90*/  IMAD.SHL.U32 R0, R2, 0x200000, RZ ;  /* 0x0020000002007824 */ /* 0x000fca00078e00ff */
[----:B------:R-:W-:Y:S01]  /*afa0*/  LOP3.LUT R0, R3, R0, R4, 0xfe, !PT ;  /* 0x0000000003007212 */ /* 0x000fe200078efe04 */
[----:B------:R-:W-:Y:S06]  /*afb0*/  BRA `(.L_x_5406) ;  /* 0x0000000000947947 */ /* 0x000fec0003800000 */
.L_x_5418:
        /* <DEDUP_REMOVED lines=14> */
.L_x_5405:
        /* <DEDUP_REMOVED lines=16> */
.L_x_5427:
[----:B------:R-:W-:Y:S01]  /*b1a0*/  IMAD.MOV.U32 R0, RZ, RZ, RZ ;  /* 0x000000ffff007224 */ /* 0x000fe200078e00ff */
[----:B------:R-:W-:Y:S06]  /*b1b0*/  BRA `(.L_x_5406) ;  /* 0x0000000000147947 */ /* 0x000fec0003800000 */
.L_x_5426:
[----:B------:R-:W2:Y:S02]  /*b1c0*/  LDG.E.64 R2, desc[UR36][R2.64] ;  /* 0x0000002402027981 */ /* 0x000ea4000c1e1b00 */
[----:B--2---:R0:W1:Y:S01]  /*b1d0*/  I2F.U64 R0, R2 ;  /* 0x0000000200007312 */ /* 0x0040620000301000 */
[----:B------:R-:W-:Y:S05]  /*b1e0*/  BRA `(.L_x_5406) ;  /* 0x0000000000087947 */ /* 0x000fea0003800000 */
.L_x_5425:
[----:B------:R-:W2:Y:S02]  /*b1f0*/  LDG.E R0, desc[UR36][R2.64] ;  /* 0x0000002402007981 */ /* 0x000ea4000c1e1900 */
[----:B--2---:R-:W-:-:S07]  /*b200*/  I2FP.F32.U32 R0, R0 ;  /* 0x0000000000007245 */ /* 0x004fce0000201000 */
.L_x_5406:
[----:B------:R-:W-:Y:S05]  /*b210*/  BSYNC B6 ;  /* 0x0000000000067941 */ /* 0x000fea0003800000 */
.L_x_5400:
[----:B------:R-:W3:Y:S01]  /*b220*/  LDC.U8 R4, c[0x0][0x430] ;  /* 0x00010c00ff047b82 */ /* 0x000ee20000000000 */
[----:B012-45:R-:W3:Y:S01]  /*b230*/  MUFU.LG2 R0, R0 ;  /* 0x0000000000007308 */ /* 0x037ee20000000c00 */
[----:B------:R-:W-:Y:S02]  /*b240*/  ULDC UR4, c[0x0][0x420] ;  /* 0x0001080000047ab9 */ /* 0x000fe40000000800 */
[----:B---3--:R-:W-:Y:S01]  /*b250*/  FMUL.FTZ R2, R0, UR4 ;  /* 0x0000000400027c20 */ /* 0x008fe20008410000 */
        /* <DEDUP_REMOVED lines=13> */
[----:B0-----:R-:W-:Y:S01]  /*b330*/  STG.E.U8 desc[UR36][R16.64], R3 ;  /* 0x0000000310007986 */ /* 0x001fe2000c101124 */
[----:B------:R-:W-:Y:S05]  /*b340*/  EXIT ;  /* 0x000000000000794d */ /* 0x000fea0003800000 */
.L_x_5431:
[----:B0-----:R-:W0:Y:S02]  /*b350*/  F2I.S64.TRUNC R2, R2 ;  /* 0x0000000200027311 */ /* 0x001e24000020d900 */
[----:B0-----:R-:W-:-:S05]  /*b360*/  IMAD.MOV.U32 R5, RZ, RZ, R2 ;  /* 0x000000ffff057224 */ /* 0x001fca00078e0002 */
[----:B------:R-:W-:Y:S01]  /*b370*/  STG.E.U8 desc[UR36][R16.64], R5 ;  /* 0x0000000510007986 */ /* 0x000fe2000c101124 */
[----:B------:R-:W-:Y:S05]  /*b380*/  EXIT ;  /* 0x000000000000794d */ /* 0x000fea0003800000 */
.L_x_5430:
[----:B------:R-:W-:-:S13]  /*b390*/  ISETP.NE.AND P0, PT, R3, 0x2, PT ;  /* 0x000000020300780c */ /* 0x000fda0003f05270 */
[----:B------:R-:W-:Y:S05]  /*b3a0*/  @!P0 BRA `(.L_x_5433) ;  /* 0x0000000000288947 */ /* 0x000fea0003800000 */
[----:B------:R-:W-:-:S13]  /*b3b0*/  ISETP.NE.AND P0, PT, R3, 0x3, PT ;  /* 0x000000030300780c */ /* 0x000fda0003f05270 */
[----:B------:R-:W-:Y:S05]  /*b3c0*/  @!P0 BRA `(.L_x_5434) ;  /* 0x0000000000148947 */ /* 0x000fea0003800000 */
[----:B------:R-:W-:-:S13]  /*b3d0*/  ISETP.NE.AND P0, PT, R3, 0x4, PT ;  /* 0x000000040300780c */ /* 0x000fda0003f05270 */
[----:B------:R-:W-:Y:S05]  /*b3e0*/  @P0 BRA `(.L_x_5432) ;  /* 0x0000000800d00947 */ /* 0x000fea0003800000 */
[----:B0-----:R-:W0:Y:S02]  /*b3f0*/  F2I.S64.TRUNC R2, R2 ;  /* 0x0000000200027311 */ /* 0x001e24000020d900 */
[----:B0-----:R-:W-:Y:S01]  /*b400*/  STG.E.64 desc[UR36][R16.64], R2 ;  /* 0x0000000210007986 */ /* 0x001fe2000c101b24 */
[----:B------:R-:W-:Y:S05]  /*b410*/  EXIT ;  /* 0x000000000000794d */ /* 0x000fea0003800000 */
.L_x_5434:
[----:B0-----:R-:W0:Y:S02]  /*b420*/  F2I.FTZ.TRUNC.NTZ R3, R2 ;  /* 0x0000000200037305 */ /* 0x001e24000021f100 */
[----:B0-----:R-:W-:Y:S01]  /*b430*/  STG.E desc[UR36][R16.64], R3 ;  /* 0x0000000310007986 */ /* 0x001fe2000c101924 */
[----:B------:R-:W-:Y:S05]  /*b440*/  EXIT ;  /* 0x000000000000794d */ /* 0x000fea0003800000 */
.L_x_5433:
[----:B0-----:R-:W0:Y:S02]  /*b450*/  F2I.FTZ.TRUNC.NTZ R3, R2 ;  /* 0x0000000200037305 */ /* 0x001e24000021f100 */
[----:B0-----:R-:W-:Y:S01]  /*b460*/  STG.E.U16 desc[UR36][R16.64], R3 ;  /* 0x0000000310007986 */ /* 0x001fe2000c101524 */
[----:B------:R-:W-:Y:S05]  /*b470*/  EXIT ;  /* 0x000000000000794d */ /* 0x000fea0003800000 */
.L_x_5429:
[----:B------:R-:W-:-:S13]  /*b480*/  ISETP.GT.AND P0, PT, R3, 0x6, PT ;  /* 0x000000060300780c */ /* 0x000fda0003f04270 */
[----:B------:R-:W-:Y:S05]  /*b490*/  @P0 BRA `(.L_x_5435) ;  /* 0x0000000000240947 */ /* 0x000fea0003800000 */
[----:B------:R-:W-:-:S13]  /*b4a0*/  ISETP.NE.AND P0, PT, R3, 0x5, PT ;  /* 0x000000050300780c */ /* 0x000fda0003f05270 */
[----:B------:R-:W-:Y:S05]  /*b4b0*/  @!P0 BRA `(.L_x_5436) ;  /* 0x0000000000108947 */ /* 0x000fea0003800000 */
[----:B------:R-:W-:-:S13]  /*b4c0*/  ISETP.NE.AND P0, PT, R3, 0x6, PT ;  /* 0x000000060300780c */ /* 0x000fda0003f05270 */
[----:B------:R-:W-:Y:S05]  /*b4d0*/  @P0 BRA `(.L_x_5432) ;  /* 0x0000000800940947 */ /* 0x000fea0003800000 */
[----:B0-----:R-:W-:Y:S01]  /*b4e0*/  STG.E desc[UR36][R16.64], R2 ;  /* 0x0000000210007986 */ /* 0x001fe2000c101924 */
[----:B------:R-:W-:Y:S05]  /*b4f0*/  EXIT ;  /* 0x000000000000794d */ /* 0x000fea0003800000 */
.L_x_5436:
[----:B0-----:R-:W-:-:S05]  /*b500*/  F2FP.F16.F32.PACK_AB R2, RZ, R2 ;  /* 0x00000002ff02723e */ /* 0x001fca00000000ff */
[----:B------:R-:W-:Y:S01]  /*b510*/  STG.E.U16 desc[UR36][R16.64], R2 ;  /* 0x0000000210007986 */ /* 0x000fe2000c101524 */
[----:B------:R-:W-:Y:S05]  /*b520*/  EXIT ;  /* 0x000000000000794d */ /* 0x000fea0003800000 */
.L_x_5435:
[----:B------:R-:W-:-:S13]  /*b530*/  ISETP.NE.AND P0, PT, R3, 0x7, PT ;  /* 0x000000070300780c */ /* 0x000fda0003f05270 */
[----:B------:R-:W-:Y:S05]  /*b540*/  @!P0 BRA `(.L_x_5437) ;  /* 0x00000000002c8947 */ /* 0x000fea0003800000 */
[----:B------:R-:W-:-:S13]  /*b550*/  ISETP.NE.AND P0, PT, R3, 0x8, PT ;  /* 0x000000080300780c */ /* 0x000fda0003f05270 */
[----:B------:R-:W-:Y:S05]  /*b560*/  @!P0 BRA `(.L_x_5438) ;  /* 0x0000000000148947 */ /* 0x000fea0003800000 */
[----:B------:R-:W-:-:S13]  /*b570*/  ISETP.NE.AND P0, PT, R3, 0x9, PT ;  /* 0x000000090300780c */ /* 0x000fda0003f05270 */
[----:B------:R-:W-:Y:S05]  /*b580*/  @P0 BRA `(.L_x_5432) ;  /* 0x0000000800680947 */ /* 0x000fea0003800000 */
[----:B------:R-:W-:-:S05]  /*b590*/  IMAD.MOV.U32 R3, RZ, RZ, RZ ;  /* 0x000000ffff037224 */ /* 0x000fca00078e00ff */
[----:B0-----:R-:W-:Y:S01]  /*b5a0*/  STG.E.64 desc[UR36][R16.64], R2 ;  /* 0x0000000210007986 */ /* 0x001fe2000c101b24 */
[----:B------:R-:W-:Y:S05]  /*b5b0*/  EXIT ;  /* 0x000000000000794d */ /* 0x000fea0003800000 */
.L_x_5438:
[----:B0-----:R-:W-:-:S04]  /*b5c0*/  F2FP.F16.F32.PACK_AB R3, RZ, R2 ;  /* 0x00000002ff03723e */ /* 0x001fc800000000ff */
[----:B------:R-:W-:-:S05]  /*b5d0*/  PRMT R3, R3, 0x5410, RZ ;  /* 0x0000541003037816 */ /* 0x000fca00000000ff */
[----:B------:R-:W-:Y:S01]  /*b5e0*/  STG.E desc[UR36][R16.64], R3 ;  /* 0x0000000310007986 */ /* 0x000fe2000c101924 */
[----:B------:R-:W-:Y:S05]  /*b5f0*/  EXIT ;  /* 0x000000000000794d */ /* 0x000fea0003800000 */
.L_x_5437:
[----:B0-----:R-:W-:-:S06]  /*b600*/  FMUL.FTZ R2, R2, 1 ;  /* 0x3f80000002027820 */ /* 0x001fcc0000410000 */
[----:B------:R-:W0:Y:S02]  /*b610*/  F2F.F64.F32 R2, R2 ;  /* 0x0000000200027310 */ /* 0x000e240000201800 */
[----:B0-----:R-:W-:Y:S01]  /*b620*/  STG.E.64 desc[UR36][R16.64], R2 ;  /* 0x0000000210007986 */ /* 0x001fe2000c101b24 */
[----:B------:R-:W-:Y:S05]  /*b630*/  EXIT ;  /* 0x000000000000794d */ /* 0x000fea0003800000 */
.L_x_5428:
        /* <DEDUP_REMOVED lines=10> */
[----:B------:R-:W-:Y:S01]  /*b6e0*/  STG.E.U8 desc[UR36][R16.64], R3 ;  /* 0x0000000310007986 */ /* 0x000fe2000c101124 */
[----:B------:R-:W-:Y:S05]  /*b6f0*/  EXIT ;  /* 0x000000000000794d */ /* 0x000fea0003800000 */
.L_x_5441:
[----:B0-----:R-:W-:Y:S01]  /*b700*/  FMUL.FTZ R4, R2, 1 ;  /* 0x3f80000002047820 */ /* 0x001fe20000410000 */
[----:B------:R-:W-:-:S05]  /*b710*/  CS2R R6, SRZ ;  /* 0x0000000000067805 */ /* 0x000fca000001ff00 */
[----:B------:R-:W0:Y:S02]  /*b720*/  F2F.F64.F32 R4, R4 ;  /* 0x0000000400047310 */ /* 0x000e240000201800 */
[----:B0-----:R-:W-:Y:S01]  /*b730*/  STG.E.128 desc[UR36][R16.64], R4 ;  /* 0x0000000410007986 */ /* 0x001fe2000c101d24 */
[----:B------:R-:W-:Y:S05]  /*b740*/  EXIT ;  /* 0x000000000000794d */ /* 0x000fea0003800000 */
.L_x_5440:
        /* <DEDUP_REMOVED lines=20> */
.L_x_5445:
[----:B------:R-:W-:Y:S05]  /*b890*/  BSYNC B0 ;  /* 0x0000000000007941 */ /* 0x000fea0003800000 */
.L_x_5444:
[----:B------:R-:W-:-:S05]  /*b8a0*/  LOP3.LUT R5, R0, R5, RZ, 0xfc, !PT ;  /* 0x0000000500057212 */ /* 0x000fca00078efcff */
[----:B------:R-:W-:Y:S01]  /*b8b0*/  STG.E.U8 desc[UR36][R16.64], R5 ;  /* 0x0000000510007986 */ /* 0x000fe2000c101124 */
[----:B------:R-:W-:Y:S05]  /*b8c0*/  EXIT ;  /* 0x000000000000794d */ /* 0x000fea0003800000 */
.L_x_5443:
        /* <DEDUP_REMOVED lines=12> */
.L_x_5447:
[----:B------:R-:W-:Y:S01]  /*b990*/  IMAD.MOV.U32 R0, RZ, RZ, 0x7f ;  /* 0x0000007fff007424 */ /* 0x000fe200078e00ff */
[----:B------:R-:W-:-:S04]  /*b9a0*/  ISETP.GT.U32.AND P0, PT, R4, 0x7f800000, PT ;  /* 0x7f8000000400780c */ /* 0x000fc80003f04070 */
[----:B------:R-:W-:-:S09]  /*b9b0*/  SEL R0, R0, 0x7c, P0 ;  /* 0x0000007c00007807 */ /* 0x000fd20000000000 */
.L_x_5448:
[----:B------:R-:W-:Y:S05]  /*b9c0*/  BSYNC B0 ;  /* 0x0000000000007941 */ /* 0x000fea0003800000 */
.L_x_5446:
[----:B------:R-:W-:-:S04]  /*b9d0*/  LOP3.LUT R2, R2, 0x80000000, RZ, 0xc0, !PT ;  /* 0x8000000002027812 */ /* 0x000fc800078ec0ff */
[----:B------:R-:W-:-:S04]  /*b9e0*/  SHF.R.U32.HI R3, RZ, 0x18, R2 ;  /* 0x00000018ff037819 */ /* 0x000fc80000011602 */
[----:B------:R-:W-:-:S05]  /*b9f0*/  LOP3.LUT R3, R0, R3, RZ, 0xfc, !PT ;  /* 0x0000000300037212 */ /* 0x000fca00078efcff */
[----:B------:R-:W-:Y:S01]  /*ba00*/  STG.E.U8 desc[UR36][R16.64], R3 ;  /* 0x0000000310007986 */ /* 0x000fe2000c101124 */
[----:B------:R-:W-:Y:S05]  /*ba10*/  EXIT ;  /* 0x000000000000794d */ /* 0x000fea0003800000 */
.L_x_5442:
[----:B0-----:R-:W-:-:S05]  /*ba20*/  F2FP.BF16.F32.PACK_AB R2, RZ, R2 ;  /* 0x00000002ff02723e */ /* 0x001fca00000010ff */
[----:B------:R-:W-:Y:S01]  /*ba30*/  STG.E.U16 desc[UR36][R16.64], R2 ;  /* 0x0000000210007986 */ /* 0x000fe2000c101524 */
[----:B------:R-:W-:Y:S05]  /*ba40*/  EXIT ;  /* 0x000000000000794d */ /* 0x000fea0003800000 */
.L_x_5439:
        /* <DEDUP_REMOVED lines=9> */
[----:B0-----:R-:W-:Y:S01]  /*bae0*/  STG.E.U16 desc[UR36][R16.64], R3 ;  /* 0x0000000310007986 */ /* 0x001fe2000c101524 */
[----:B------:R-:W-:Y:S05]  /*baf0*/  EXIT ;  /* 0x000000000000794d */ /* 0x000fea0003800000 */
.L_x_5451:
        /* <DEDUP_REMOVED lines=16> */
.L_x_5454:
[----:B------:R-:W-:-:S04]  /*bc00*/  LOP3.LUT R2, R2, 0x80000000, RZ, 0xc0, !PT ;  /* 0x8000000002027812 */ /* 0x000fc800078ec0ff */
[----:B------:R-:W-:-:S04]  /*bc10*/  SHF.R.U32.HI R3, RZ, 0x18, R2 ;  /* 0x00000018ff037819 */ /* 0x000fc80000011602 */
[----:B------:R-:W-:-:S04]  /*bc20*/  LOP3.LUT R0, R0, R3, RZ, 0xfc, !PT ;  /* 0x0000000300007212 */ /* 0x000fc800078efcff */
[----:B------:R-:W-:-:S07]  /*bc30*/  PRMT R8, R0, 0x7610, R8 ;  /* 0x0000761000087816 */ /* 0x000fce0000000008 */
.L_x_5453:
[----:B------:R-:W-:Y:S05]  /*bc40*/  BSYNC B0 ;  /* 0x0000000000007941 */ /* 0x000fea0003800000 */
.L_x_5452:
[----:B------:R-:W-:Y:S01]  /*bc50*/  STG.E.U8 desc[UR36][R16.64], R8 ;  /* 0x0000000810007986 */ /* 0x000fe2000c101124 */
[----:B------:R-:W-:Y:S05]  /*bc60*/  EXIT ;  /* 0x000000000000794d */ /* 0x000fea0003800000 */
.L_x_5450:
        /* <DEDUP_REMOVED lines=16> */
.L_x_5457:
[----:B------:R-:W-:-:S04]  /*bd70*/  LOP3.LUT R2, R2, 0x80000000, RZ, 0xc0, !PT ;  /* 0x8000000002027812 */ /* 0x000fc800078ec0ff */
[----:B------:R-:W-:-:S04]  /*bd80*/  SHF.R.U32.HI R3, RZ, 0x18, R2 ;  /* 0x00000018ff037819 */ /* 0x000fc80000011602 */
[----:B------:R-:W-:-:S04]  /*bd90*/  LOP3.LUT R0, R0, R3, RZ, 0xfc, !PT ;  /* 0x0000000300007212 */ /* 0x000fc800078efcff */
[----:B------:R-:W-:-:S07]  /*bda0*/  PRMT R8, R0, 0x7610, R8 ;  /* 0x0000761000087816 */ /* 0x000fce0000000008 */
.L_x_5456:
[----:B------:R-:W-:Y:S05]  /*bdb0*/  BSYNC B0 ;  /* 0x0000000000007941 */ /* 0x000fea0003800000 */
.L_x_5455:
[----:B------:R-:W-:Y:S01]  /*bdc0*/  STG.E.U8 desc[UR36][R16.64], R8 ;  /* 0x0000000810007986 */ /* 0x000fe2000c101124 */
[----:B------:R-:W-:Y:S05]  /*bdd0*/  EXIT ;  /* 0x000000000000794d */ /* 0x000fea0003800000 */
.L_x_5449:
        /* <DEDUP_REMOVED lines=21> */
.L_x_5432:
        /* <DEDUP_REMOVED lines=16> */
.L_x_5460:
[----:B------:R-:W-:Y:S05]  /*c030*/  EXIT ;  /* 0x000000000000794d */ /* 0x000fea0003800000 */
.L_x_5459:
[----:B0-----:R-:W0:Y:S02]  /*c040*/  F2I.U64.TRUNC R2, R2 ;  /* 0x0000000200027311 */ /* 0x001e24000020d800 */
[----:B0-----:R-:W-:Y:S01]  /*c050*/  STG.E.64 desc[UR36][R16.64], R2 ;  /* 0x0000000210007986 */ /* 0x001fe2000c101b24 */
[----:B------:R-:W-:Y:S05]  /*c060*/  EXIT ;  /* 0x000000000000794d */ /* 0x000fea0003800000 */
.L_x_5458:
[----:B0-----:R-:W0:Y:S02]  /*c070*/  F2I.FTZ.U32.TRUNC.NTZ R3, R2 ;  /* 0x0000000200037305 */ /* 0x001e24000021f000 */
[----:B0-----:R-:W-:Y:S01]  /*c080*/  STG.E desc[UR36][R16.64], R3 ;  /* 0x0000000310007986 */ /* 0x001fe2000c101924 */
[----:B------:R-:W-:Y:S05]  /*c090*/  EXIT ;  /* 0x000000000000794d */ /* 0x000fea0003800000 */
.L_x_5461:
        /* <DEDUP_REMOVED lines=14> */
.L_x_71624:


//--------------------- .text._ZN2at6native27unrolled_elementwise_kernelIZNS0_50_GLOBAL__N__2680c7bb_12_PowKernel_cu_140f0503_289629pow_tensor_scalar_kernel_implIffEEvRNS_18TensorIteratorBaseET0_EUlfE2_St5arrayIPcLm2EELi4E23TrivialOffsetCalculatorILi1EjESC_NS0_6memory12LoadWithCastILi1EEENSD_13StoreWithCastILi1EEEEEviT_S6_T2_T3_T4_T5_ --------------------------
	.section	.text._ZN2at6native27unrolled_elementwise_kernelIZNS0_50_GLOBAL__N__2680c7bb_12_PowKernel_cu_140f0503_289629pow_tensor_scalar_kernel_implIffEEvRNS_18TensorIteratorBaseET0_EUlfE2_St5arrayIPcLm2EELi4E23TrivialOffsetCalculatorILi1EjESC_NS0_6memory12LoadWithCastILi1EEENSD_13StoreWithCastILi1EEEEEviT_S6_T2_T3_T4_T5_,"ax",@progbits
	.align	128
        .global         _ZN2at6native27unrolled_elementwise_kernelIZNS0_50_GLOBAL__N__2680c7bb_12_PowKernel_cu_140f0503_289629pow_tensor_scalar_kernel_implIffEEvRNS_18TensorIteratorBaseET0_EUlfE2_St5arrayIPcLm2EELi4E23TrivialOffsetCalculatorILi1EjESC_NS0_6memory12LoadWithCastILi1EEENSD_13StoreWithCastILi1EEEEEviT_S6_T2_T3_T4_T5_
        .type           _ZN2at6native27unrolled_elementwise_kernelIZNS0_50_GLOBAL__N__2680c7bb_12_PowKernel_cu_140f0503_289629pow_tensor_scalar_kernel_implIffEEvRNS_18TensorIteratorBaseET0_EUlfE2_St5arrayIPcLm2EELi4E23TrivialOffsetCalculatorILi1EjESC_NS0_6memory12LoadWithCastILi1EEENSD_13StoreWithCastILi1EEEEEviT_S6_T2_T3_T4_T5_,@function
        .size           _ZN2at6native27unrolled_elementwise_kernelIZNS0_50_GLOBAL__N__2680c7bb_12_PowKernel_cu_140f0503_289629pow_tensor_scalar_kernel_implIffEEvRNS_18TensorIteratorBaseET0_EUlfE2_St5arrayIPcLm2EELi4E23TrivialOffsetCalculatorILi1EjESC_NS0_6memory12LoadWithCastILi1EEENSD_13StoreWithCastILi1EEEEEviT_S6_T2_T3_T4_T5_,(.L_x_71625 - _ZN2at6native27unrolled_elementwise_kernelIZNS0_50_GLOBAL__N__2680c7bb_12_PowKernel_cu_140f0503_289629pow_tensor_scalar_kernel_implIffEEvRNS_18TensorIteratorBaseET0_EUlfE2_St5arrayIPcLm2EELi4E23TrivialOffsetCalculatorILi1EjESC_NS0_6memory12LoadWithCastILi1EEENSD_13StoreWithCastILi1EEEEEviT_S6_T2_T3_T4_T5_)
        .other          _ZN2at6native27unrolled_elementwise_kernelIZNS0_50_GLOBAL__N__2680c7bb_12_PowKernel_cu_140f0503_289629pow_tensor_scalar_kernel_implIffEEvRNS_18TensorIteratorBaseET0_EUlfE2_St5arrayIPcLm2EELi4E23TrivialOffsetCalculatorILi1EjESC_NS0_6memory12LoadWithCastILi1EEENSD_13StoreWithCastILi1EEEEEviT_S6_T2_T3_T4_T5_,@"STO_CUDA_ENTRY STV_DEFAULT"
_ZN2at6native27unrolled_elementwise_kernelIZNS0_50_GLOBAL__N__2680c7bb_12_PowKernel_cu_140f0503_289629pow_tensor_scalar_kernel_implIffEEvRNS_18TensorIteratorBaseET0_EUlfE2_St5arrayIPcLm2EELi4E23TrivialOffsetCalculatorILi1EjESC_NS0_6memory12LoadWithCastILi1EEENSD_13StoreWithCastILi1EEEEEviT_S6_T2_T3_T4_T5_:
.text._ZN2at6native27unrolled_elementwise_kernelIZNS0_50_GLOBAL__N__2680c7bb_12_PowKernel_cu_140f0503_289629pow_tensor_scalar_kernel_implIffEEvRNS_18TensorIteratorBaseET0_EUlfE2_St5arrayIPcLm2EELi4E23TrivialOffsetCalculatorILi1EjESC_NS0_6memory12LoadWithCastILi1EEENSD_13StoreWithCastILi1EEEEEviT_S6_T2_T3_T4_T5_:
[----:B------:R-:W0:Y:S01]  /*0000*/  LDC R1, c[0x0][0x28] ;  /* 0x00000a00ff017b82 */ /* 0x000e220000000800 */
[----:B------:R-:W1:Y:S07]  /*0010*/  S2R R2, SR_CTAID.X ;  /* 0x0000000000027919 */ /* 0x000e6e0000002500 */
[----:B------:R-:W1:Y:S01]  /*0020*/  LDC R17, c[0x0][0x210] ;  /* 0x00008400ff117b82 */ /* 0x000e620000000800 */
[----:B------:R-:W-:Y:S01]  /*0030*/  ULDC.64 UR36, c[0x0][0x208] ;  /* 0x0000820000247ab9 */ /* 0x000fe20000000a00 */
[----:B------:R-:W-:Y:S01]  /*0040*/  BSSY B7, `(.L_x_5462) ;  /* 0x00000ef000077945 */ /* 0x000fe20003800000 */
[----:B------:R-:W2:Y:S01]  /*0050*/  S2R R22, SR_TID.X ;  /* 0x0000000000167919 */ /* 0x000ea20000002100 */
[----:B------:R-:W-:-:S02]  /*0060*/  IMAD.MOV.U32 R23, RZ, RZ, RZ ;  /* 0x000000ffff177224 */ /* 0x000fc400078e00ff */
[----:B------:R-:W-:Y:S02]  /*0070*/  IMAD.MOV.U32 R16, RZ, RZ, RZ ;  /* 0x000000ffff107224 */ /* 0x000fe400078e00ff */
[----:B------:R-:W3:Y:S01]  /*0080*/  LDC.U8 R24, c[0x0][0x23c] ;  /* 0x00008f00ff187b82 */ /* 0x000ee20000000000 */
[----:B-1----:R-:W-:-:S05]  /*0090*/  IMAD R17, R2, -0x200, R17 ;  /* 0xfffffe0002117824 */ /* 0x002fca00078e0211 */
[----:B--2---:R-:W-:-:S13]  /*00a0*/  ISETP.GE.AND P0, PT, R22, R17, PT ;  /* 0x000000111600720c */ /* 0x004fda0003f06270 */
[----:B0--3--:R-:W-:Y:S05]  /*00b0*/  @P0 BRA `(.L_x_5463) ;  /* 0x0000000c009c0947 */ /* 0x009fea0003800000 */
[----:B------:R-:W0:Y:S01]  /*00c0*/  LDC.64 R4, c[0x0][0x230] ;  /* 0x00008c00ff047b82 */ /* 0x000e220000000a00 */
[----:B------:R-:W-:Y:S01]  /*00d0*/  PRMT R0, R24, 0x9910, RZ ;  /* 0x0000991018007816 */ /* 0x000fe200000000ff */
[----:B------:R-:W-:Y:S01]  /*00e0*/  IMAD R22, R2, 0x200, R22 ;  /* 0x0000020002167824 */ /* 0x000fe200078e0216 */
[----:B------:R-:W-:Y:S01]  /*00f0*/  ULDC UR4, c[0x0][0x240] ;  /* 0x0000900000047ab9 */ /* 0x000fe20000000800 */
[----:B------:R-:W-:Y:S01]  /*0100*/  BSSY B6, `(.L_x_5464) ;  /* 0x00000e0000067945 */ /* 0x000fe20003800000 */
        /* <DEDUP_REMOVED lines=14> */
[----:B--2---:R4:W0:Y:S01]  /*01f0*/  I2F.S16 R16, R4 ;  /* 0x0000000400107306 */ /* 0x0048220000101400 */
[----:B------:R-:W-:Y:S05]  /*0200*/  BRA `(.L_x_5470) ;  /* 0x0000000c003c7947 */ /* 0x000fea0003800000 */
.L_x_5468:
[----:B------:R-:W2:Y:S02]  /*0210*/  LDG.E.U8 R4, desc[UR36][R4.64] ;  /* 0x0000002404047981 */ /* 0x000ea4000c1e1100 */
[----:B--2---:R-:W-:Y:S01]  /*0220*/  I2FP.F32.U32 R16, R4 ;  /* 0x0000000400107245 */ /* 0x004fe20000201000 */
[----:B------:R-:W-:Y:S06]  /*0230*/  BRA `(.L_x_5470) ;  /* 0x0000000c00307947 */ /* 0x000fec0003800000 */
.L_x_5467:
[----:B------:R-:W-:-:S13]  /*0240*/  ISETP.NE.AND P0, PT, R0, 0x2, PT ;  /* 0x000000020000780c */ /* 0x000fda0003f05270 */
[----:B------:R-:W-:Y:S05]  /*0250*/  @!P0 BRA `(.L_x_5471) ;  /* 0x0000000000288947 */ /* 0x000fea0003800000 */
[----:B------:R-:W-:-:S13]  /*0260*/  ISETP.NE.AND P0, PT, R0, 0x3, PT ;  /* 0x000000030000780c */ /* 0x000fda0003f05270 */
[----:B------:R-:W-:Y:S05]  /*0270*/  @!P0 BRA `(.L_x_5472) ;  /* 0x0000000000148947 */ /* 0x000fea0003800000 */
[----:B------:R-:W-:-:S13]  /*0280*/  ISETP.NE.AND P0, PT, R0, 0x4, PT ;  /* 0x000000040000780c */ /* 0x000fda0003f05270 */
[----:B------:R-:W-:Y:S05]  /*0290*/  @P0 BRA `(.L_x_5469) ;  /* 0x0000000800bc0947 */ /* 0x000fea0003800000 */
[----:B------:R-:W2:Y:S02]  /*02a0*/  LDG.E.64 R4, desc[UR36][R4.64] ;  /* 0x0000002404047981 */ /* 0x000ea4000c1e1b00 */
[----:B--2---:R0:W1:Y:S01]  /*02b0*/  I2F.S64 R16, R4 ;  /* 0x0000000400107312 */ /* 0x0040620000301400 */
[----:B------:R-:W-:Y:S05]  /*02c0*/  BRA `(.L_x_5470) ;  /* 0x0000000c000c7947 */ /* 0x000fea0003800000 */
.L_x_5472:
[----:B------:R-:W2:Y:S02]  /*02d0*/  LDG.E R4, desc[UR36][R4.64] ;  /* 0x0000002404047981 */ /* 0x000ea4000c1e1900 */
[----:B--2---:R-:W-:Y:S01]  /*02e0*/  I2FP.F32.S32 R16, R4 ;  /* 0x0000000400107245 */ /* 0x004fe20000201400 */
[----:B------:R-:W-:Y:S06]  /*02f0*/  BRA `(.L_x_5470) ;  /* 0x0000000c00007947 */ /* 0x000fec0003800000 */
.L_x_5471:
[----:B------:R-:W2:Y:S02]  /*0300*/  LDG.E.U16 R4, desc[UR36][R4.64] ;  /* 0x0000002404047981 */ /* 0x000ea4000c1e1500 */
[----:B--2---:R2:W3:Y:S01]  /*0310*/  I2F.S16 R16, R4 ;  /* 0x0000000400107306 */ /* 0x0044e20000101400 */
[----:B------:R-:W-:Y:S05]  /*0320*/  BRA `(.L_x_5470) ;  /* 0x0000000800f47947 */ /* 0x000fea0003800000 */
.L_x_5466:
        /* <DEDUP_REMOVED lines=8> */
.L_x_5474:
[----:B------:R-:W2:Y:S02]  /*03b0*/  LDG.E.U16 R4, desc[UR36][R4.64] ;  /* 0x0000002404047981 */ /* 0x000ea4000c1e1500 */
[----:B--2---:R-:W-:Y:S01]  /*03c0*/  HADD2.F32 R16, -RZ, R4.H0_H0 ;  /* 0x20000004ff107230 */ /* 0x004fe20000004100 */
[----:B------:R-:W-:Y:S06]  /*03d0*/  BRA `(.L_x_5470) ;  /* 0x0000000800c87947 */ /* 0x000fec0003800000 */
.L_x_5473:
        /* <DEDUP_REMOVED lines=8> */
.L_x_5476:
[----:B------:R-:W2:Y:S02]  /*0460*/  LDG.E.U16 R4, desc[UR36][R4.64] ;  /* 0x0000002404047981 */ /* 0x000ea4000c1e1500 */
[----:B--2---:R-:W-:Y:S01]  /*0470*/  HADD2.F32 R16, -RZ, R4.H0_H0 ;  /* 0x20000004ff107230 */ /* 0x004fe20000004100 */
[----:B------:R-:W-:Y:S06]  /*0480*/  BRA `(.L_x_5470) ;  /* 0x00000008009c7947 */ /* 0x000fec0003800000 */
.L_x_5475:
[----:B------:R-:W2:Y:S01]  /*0490*/  LDG.E.64 R4, desc[UR36][R4.64] ;  /* 0x0000002404047981 */ /* 0x000ea2000c1e1b00 */
[----:B------:R-:W-:Y:S01]  /*04a0*/  UMOV UR4, 0xf0000000 ;  /* 0xf000000000047882 */ /* 0x000fe20000000000 */
[----:B------:R-:W-:Y:S01]  /*04b0*/  UMOV UR5, 0x380fffff ;  /* 0x380fffff00057882 */ /* 0x000fe20000000000 */
[----:B--2---:R-:W0:Y:S01]  /*04c0*/  F2F.F32.F64 R16, R4 ;  /* 0x0000000400107310 */ /* 0x004e220000301000 */
[----:B------:R-:W-:-:S14]  /*04d0*/  DSETP.GEU.AND P0, PT, |R4|, UR4, PT ;  /* 0x0000000404007e2a */ /* 0x000fdc000bf0e200 */
[----:B0-----:R-:W-:Y:S01]  /*04e0*/  @!P0 FMUL R16, R16, 1.175494350822287508e-38 ;  /* 0x0080000010108820 */ /* 0x001fe20000400000 */
[----:B------:R-:W-:Y:S06]  /*04f0*/  BRA `(.L_x_5470) ;  /* 0x0000000800807947 */ /* 0x000fec0003800000 */
.L_x_5465:
        /* <DEDUP_REMOVED lines=12> */
.L_x_5479:
[----:B------:R-:W2:Y:S01]  /*05c0*/  LDG.E.64 R4, desc[UR36][R4.64] ;  /* 0x0000002404047981 */ /* 0x000ea2000c1e1b00 */
[----:B------:R-:W-:Y:S01]  /*05d0*/  UMOV UR4, 0xf0000000 ;  /* 0xf000000000047882 */ /* 0x000fe20000000000 */
[----:B------:R-:W-:Y:S01]  /*05e0*/  UMOV UR5, 0x380fffff ;  /* 0x380fffff00057882 */ /* 0x000fe20000000000 */
[----:B--2---:R-:W0:Y:S01]  /*05f0*/  F2F.F32.F64 R16, R4 ;  /* 0x0000000400107310 */ /* 0x004e220000301000 */
[----:B------:R-:W-:-:S14]  /*0600*/  DSETP.GEU.AND P0, PT, |R4|, UR4, PT ;  /* 0x0000000404007e2a */ /* 0x000fdc000bf0e200 */
[----:B0-----:R-:W-:Y:S01]  /*0610*/  @!P0 FMUL R16, R16, 1.175494350822287508e-38 ;  /* 0x0080000010108820 */ /* 0x001fe20000400000 */
[----:B------:R-:W-:Y:S06]  /*0620*/  BRA `(.L_x_5470) ;  /* 0x0000000800347947 */ /* 0x000fec0003800000 */
.L_x_5478:
        /* <DEDUP_REMOVED lines=24> */
[----:B------:R-:W-:Y:S01]  /*07b0*/  LOP3.LUT R16, R3, 0x80000000, R16, 0xf8, !PT ;  /* 0x8000000003107812 */ /* 0x000fe200078ef810 */
[----:B------:R-:W-:Y:S06]  /*07c0*/  BRA `(.L_x_5470) ;  /* 0x0000000400cc7947 */ /* 0x000fec0003800000 */
.L_x_5481:
        /* <DEDUP_REMOVED lines=9> */
[----:B------:R-:W-:Y:S01]  /*0860*/  @P0 FMUL.FTZ R16, R3, 1.9259299443872358531e-34 ;  /* 0x0780000003100820 */ /* 0x000fe20000410000 */
[----:B------:R-:W-:Y:S02]  /*0870*/  IMAD.SHL.U32 R3, R4, 0x1000000, RZ ;  /* 0x0100000004037824 */ /* 0x000fe400078e00ff */
[----:B------:R-:W-:-:S05]  /*0880*/  @!P0 FADD.FTZ R16, R0, -0.5 ;  /* 0xbf00000000108421 */ /* 0x000fca0000010000 */
[----:B------:R-:W-:Y:S01]  /*0890*/  LOP3.LUT R16, R16, 0x80000000, R3, 0xf8, !PT ;  /* 0x8000000010107812 */ /* 0x000fe200078ef803 */
[----:B------:R-:W-:Y:S06]  /*08a0*/  BRA `(.L_x_5470) ;  /* 0x0000000400947947 */ /* 0x000fec0003800000 */
.L_x_5480:
[----:B------:R-:W2:Y:S02]  /*08b0*/  LDG.E.U16 R4, desc[UR36][R4.64] ;  /* 0x0000002404047981 */ /* 0x000ea4000c1e1500 */
[----:B--2---:R-:W-:Y:S01]  /*08c0*/  IMAD.U32 R16, R4, 0x10000, RZ ;  /* 0x0001000004107824 */ /* 0x004fe200078e00ff */
[----:B------:R-:W-:Y:S06]  /*08d0*/  BRA `(.L_x_5470) ;  /* 0x0000000400887947 */ /* 0x000fec0003800000 */
.L_x_5477:
        /* <DEDUP_REMOVED lines=11> */
.L_x_5484:
        /* <DEDUP_REMOVED lines=20> */
.L_x_5486:
[----:B------:R-:W-:Y:S05]  /*0ad0*/  BSYNC B0 ;  /* 0x0000000000007941 */ /* 0x000fea0003800000 */
.L_x_5485:
[----:B------:R-:W-:Y:S01]  /*0ae0*/  IMAD.SHL.U32 R3, R3, 0x100000, RZ ;  /* 0x0010000003037824 */ /* 0x000fe200078e00ff */
[----:B------:R-:W-:-:S04]  /*0af0*/  LEA R5, R0, 0x3b800000, 0x17 ;  /* 0x3b80000000057811 */ /* 0x000fc800078eb8ff */
[----:B------:R-:W-:Y:S01]  /*0b00*/  LOP3.LUT R16, R5, R3, R16, 0xfe, !PT ;  /* 0x0000000305107212 */ /* 0x000fe200078efe10 */
[----:B------:R-:W-:Y:S06]  /*0b10*/  BRA `(.L_x_5470) ;  /* 0x0000000000f87947 */ /* 0x000fec0003800000 */
.L_x_5483:
        /* <DEDUP_REMOVED lines=20> */
.L_x_5488:
[----:B------:R-:W-:Y:S05]  /*0c60*/  BSYNC B0 ;  /* 0x0000000000007941 */ /* 0x000fea0003800000 */
.L_x_5487:
[----:B------:R-:W-:Y:S01]  /*0c70*/  IMAD.SHL.U32 R3, R3, 0x200000, RZ ;  /* 0x0020000003037824 */ /* 0x000fe200078e00ff */
[----:B------:R-:W-:-:S04]  /*0c80*/  LEA R5, R0, 0x37800000, 0x17 ;  /* 0x3780000000057811 */ /* 0x000fc800078eb8ff */
[----:B------:R-:W-:Y:S01]  /*0c90*/  LOP3.LUT R16, R5, R3, R16, 0xfe, !PT ;  /* 0x0000000305107212 */ /* 0x000fe200078efe10 */
[----:B------:R-:W-:Y:S06]  /*0ca0*/  BRA `(.L_x_5470) ;  /* 0x0000000000947947 */ /* 0x000fec0003800000 */
.L_x_5482:
        /* <DEDUP_REMOVED lines=14> */
.L_x_5469:
        /* <DEDUP_REMOVED lines=16> */
.L_x_5491:
[----:B------:R-:W-:Y:S01]  /*0e90*/  IMAD.MOV.U32 R16, RZ, RZ, RZ ;  /* 0x000000ffff107224 */ /* 0x000fe200078e00ff */
[----:B------:R-:W-:Y:S06]  /*0ea0*/  BRA `(.L_x_5470) ;  /* 0x0000000000147947 */ /* 0x000fec0003800000 */
.L_x_5490:
[----:B------:R-:W2:Y:S02]  /*0eb0*/  LDG.E.64 R4, desc[UR36][R4.64] ;  /* 0x0000002404047981 */ /* 0x000ea4000c1e1b00 */
[----:B--2---:R0:W1:Y:S01]  /*0ec0*/  I2F.U64 R16, R4 ;  /* 0x0000000400107312 */ /* 0x0040620000301000 */
[----:B------:R-:W-:Y:S05]  /*0ed0*/  BRA `(.L_x_5470) ;  /* 0x0000000000087947 */ /* 0x000fea0003800000 */
.L_x_5489:
[----:B------:R-:W2:Y:S02]  /*0ee0*/  LDG.E R4, desc[UR36][R4.64] ;  /* 0x0000002404047981 */ /* 0x000ea4000c1e1900 */
[----:B--2---:R-:W-:-:S07]  /*0ef0*/  I2FP.F32.U32 R16, R4 ;  /* 0x0000000400107245 */ /* 0x004fce0000201000 */
.L_x_5470:
[----:B------:R-:W-:Y:S05]  /*0f00*/  BSYNC B6 ;  /* 0x0000000000067941 */ /* 0x000fea0003800000 */
.L_x_5464:
[----:B------:R-:W2:Y:S02]  /*0f10*/  S2R R22, SR_TID.X ;  /* 0x0000000000167919 */ /* 0x000ea40000002100 */
[----:B--2---:R-:W-:-:S07]  /*0f20*/  VIADD R22, R22, 0x80 ;  /* 0x0000008016167836 */ /* 0x004fce0000000000 */
.L_x_5463:
[----:B------:R-:W-:Y:S05]  /*0f30*/  BSYNC B7 ;  /* 0x0000000000077941 */ /* 0x000fea0003800000 */
.L_x_5462:
[----:B------:R-:W-:Y:S01]  /*0f40*/  ISETP.GE.AND P0, PT, R22, R17, PT ;  /* 0x000000111600720c */ /* 0x000fe20003f06270 */
[----:B------:R-:W-:-:S12]  /*0f50*/  BSSY B7, `(.L_x_5492) ;  /* 0x00000e8000077945 */ /* 0x000fd80003800000 */
[----:B------:R-:W-:Y:S05]  /*0f60*/  @P0 BRA `(.L_x_5493) ;  /* 0x0000000c00980947 */ /* 0x000fea0003800000 */
[----:B0---4-:R-:W0:Y:S01]  /*0f70*/  LDC.64 R4, c[0x0][0x230] ;  /* 0x00008c00ff047b82 */ /* 0x011e220000000a00 */
[----:B------:R-:W-:Y:S01]  /*0f80*/  IMAD R0, R2, 0x200, R22 ;  /* 0x0000020002007824 */ /* 0x000fe200078e0216 */
[----:B------:R-:W-:Y:S01]  /*0f90*/  PRMT R6, R24, 0x9910, RZ ;  /* 0x0000991018067816 */ /* 0x000fe200000000ff */
[----:B------:R-:W-:Y:S01]  /*0fa0*/  ULDC UR4, c[0x0][0x240] ;  /* 0x0000900000047ab9 */ /* 0x000fe20000000800 */
[----:B------:R-:W-:Y:S01]  /*0fb0*/  BSSY B6, `(.L_x_5494) ;  /* 0x00000e0000067945 */ /* 0x000fe20003800000 */
        /* <DEDUP_REMOVED lines=17> */
.L_x_5498:
[----:B------:R-:W2:Y:S02]  /*10d0*/  LDG.E.U8 R4, desc[UR36][R4.64] ;  /* 0x0000002404047981 */ /* 0x000ea4000c1e1100 */
[----:B--2---:R-:W-:Y:S01]  /*10e0*/  I2FP.F32.U32 R23, R4 ;  /* 0x0000000400177245 */ /* 0x004fe20000201000 */
[----:B------:R-:W-:Y:S06]  /*10f0*/  BRA `(.L_x_5500) ;  /* 0x0000000c002c7947 */ /* 0x000fec0003800000 */
.L_x_5497:
        /* <DEDUP_REMOVED lines=9> */
.L_x_5502:
[----:B------:R-:W2:Y:S02]  /*1190*/  LDG.E R4, desc[UR36][R4.64] ;  /* 0x0000002404047981 */ /* 0x000ea4000c1e1900 */
[----:B--2---:R-:W-:Y:S01]  /*11a0*/  I2FP.F32.S32 R23, R4 ;  /* 0x0000000400177245 */ /* 0x004fe20000201400 */
[----:B------:R-:W-:Y:S06]  /*11b0*/  BRA `(.L_x_5500) ;  /* 0x0000000800fc7947 */ /* 0x000fec0003800000 */
.L_x_5501:
[----:B------:R-:W2:Y:S02]  /*11c0*/  LDG.E.U16 R4, desc[UR36][R4.64] ;  /* 0x0000002404047981 */ /* 0x000ea4000c1e1500 */
[----:B--2---:R0:W2:Y:S01]  /*11d0*/  I2F.S16 R23, R4 ;  /* 0x0000000400177306 */ /* 0x0040a20000101400 */
[----:B------:R-:W-:Y:S05]  /*11e0*/  BRA `(.L_x_5500) ;  /* 0x0000000800f07947 */ /* 0x000fea0003800000 */
.L_x_5496:
        /* <DEDUP_REMOVED lines=8> */
.L_x_5504:
[----:B------:R-:W2:Y:S02]  /*1270*/  LDG.E.U16 R4, desc[UR36][R4.64] ;  /* 0x0000002404047981 */ /* 0x000ea4000c1e1500 */
[----:B--2---:R-:W-:Y:S01]  /*1280*/  HADD2.F32 R23, -RZ, R4.H0_H0 ;  /* 0x20000004ff177230 */ /* 0x004fe20000004100 */
[----:B------:R-:W-:Y:S06]  /*1290*/  BRA `(.L_x_5500) ;  /* 0x0000000800c47947 */ /* 0x000fec0003800000 */
.L_x_5503:
        /* <DEDUP_REMOVED lines=8> */
.L_x_5506:
[----:B------:R-:W2:Y:S02]  /*1320*/  LDG.E.U16 R4, desc[UR36][R4.64] ;  /* 0x0000002404047981 */ /* 0x000ea4000c1e1500 */
[----:B--2---:R-:W-:Y:S01]  /*1330*/  HADD2.F32 R23, -RZ, R4.H0_H0 ;  /* 0x20000004ff177230 */ /* 0x004fe20000004100 */
[----:B------:R-:W-:Y:S06]  /*1340*/  BRA `(.L_x_5500) ;  /* 0x0000000800987947 */ /* 0x000fec0003800000 */
.L_x_5505:
[----:B------:R-:W2:Y:S01]  /*1350*/  LDG.E.64 R4, desc[UR36][R4.64] ;  /* 0x0000002404047981 */ /* 0x000ea2000c1e1b00 */
[----:B------:R-:W-:Y:S01]  /*1360*/  UMOV UR4, 0xf0000000 ;  /* 0xf000000000047882 */ /* 0x000fe20000000000 */
[----:B------:R-:W-:Y:S01]  /*1370*/  UMOV UR5, 0x380fffff ;  /* 0x380fffff00057882 */ /* 0x000fe20000000000 */
[----:B--2---:R-:W0:Y:S01]  /*1380*/  F2F.F32.F64 R23, R4 ;  /* 0x0000000400177310 */ /* 0x004e220000301000 */
[----:B------:R-:W-:-:S14]  /*1390*/  DSETP.GEU.AND P0, PT, |R4|, UR4, PT ;  /* 0x0000000404007e2a */ /* 0x000fdc000bf0e200 */
[----:B0-----:R-:W-:Y:S01]  /*13a0*/  @!P0 FMUL R23, R23, 1.175494350822287508e-38 ;  /* 0x0080000017178820 */ /* 0x001fe20000400000 */
[----:B------:R-:W-:Y:S06]  /*13b0*/  BRA `(.L_x_5500) ;  /* 0x00000008007c7947 */ /* 0x000fec0003800000 */
.L_x_5495:
        /* <DEDUP_REMOVED lines=12> */
.L_x_5509:
[----:B------:R-:W2:Y:S01]  /*1480*/  LDG.E.64 R4, desc[UR36][R4.64] ;  /* 0x0000002404047981 */ /* 0x000ea2000c1e1b00 */
[----:B------:R-:W-:Y:S01]  /*1490*/  UMOV UR4, 0xf0000000 ;  /* 0xf000000000047882 */ /* 0x000fe20000000000 */
[----:B------:R-:W-:Y:S01]  /*14a0*/  UMOV UR5, 0x380fffff ;  /* 0x380fffff00057882 */ /* 0x000fe20000000000 */
[----:B--2---:R-:W0:Y:S01]  /*14b0*/  F2F.F32.F64 R23, R4 ;  /* 0x0000000400177310 */ /* 0x004e220000301000 */
[----:B------:R-:W-:-:S14]  /*14c0*/  DSETP.GEU.AND P0, PT, |R4|, UR4, PT ;  /* 0x0000000404007e2a */ /* 0x000fdc000bf0e200 */
[----:B0-----:R-:W-:Y:S01]  /*14d0*/  @!P0 FMUL R23, R23, 1.175494350822287508e-38 ;  /* 0x0080000017178820 */ /* 0x001fe20000400000 */
[----:B------:R-:W-:Y:S06]  /*14e0*/  BRA `(.L_x_5500) ;  /* 0x0000000800307947 */ /* 0x000fec0003800000 */
.L_x_5508:
        /* <DEDUP_REMOVED lines=26> */
.L_x_5511:
        /* <DEDUP_REMOVED lines=11> */
[----:B------:R-:W-:Y:S01]  /*1740*/  LOP3.LUT R23, R23, 0x80000000, R0, 0xf8, !PT ;  /* 0x8000000017177812 */ /* 0x000fe200078ef800 */
[----:B------:R-:W-:Y:S06]  /*1750*/  BRA `(.L_x_5500) ;  /* 0x0000000400947947 */ /* 0x000fec0003800000 */
.L_x_5510:
[----:B------:R-:W2:Y:S02]  /*1760*/  LDG.E.U16 R4, desc[UR36][R4.64] ;  /* 0x0000002404047981 */ /* 0x000ea4000c1e1500 */
[----:B--2---:R-:W-:Y:S01]  /*1770*/  IMAD.U32 R23, R4, 0x10000, RZ ;  /* 0x0001000004177824 */ /* 0x004fe200078e00ff */
[----:B------:R-:W-:Y:S06]  /*1780*/  BRA `(.L_x_5500) ;  /* 0x0000000400887947 */ /* 0x000fec0003800000 */
.L_x_5507:
        /* <DEDUP_REMOVED lines=11> */
.L_x_5514:
        /* <DEDUP_REMOVED lines=20> */
.L_x_5516:
[----:B------:R-:W-:Y:S05]  /*1980*/  BSYNC B0 ;  /* 0x0000000000007941 */ /* 0x000fea0003800000 */
.L_x_5515:
[----:B------:R-:W-:Y:S01]  /*1990*/  IMAD.SHL.U32 R3, R3, 0x100000, RZ ;  /* 0x0010000003037824 */ /* 0x000fe200078e00ff */
[----:B------:R-:W-:-:S04]  /*19a0*/  LEA R0, R0, 0x3b800000, 0x17 ;  /* 0x3b80000000007811 */ /* 0x000fc800078eb8ff */
[----:B------:R-:W-:Y:S01]  /*19b0*/  LOP3.LUT R23, R0, R3, R23, 0xfe, !PT ;  /* 0x0000000300177212 */ /* 0x000fe200078efe17 */
[----:B------:R-:W-:Y:S06]  /*19c0*/  BRA `(.L_x_5500) ;  /* 0x0000000000f87947 */ /* 0x000fec0003800000 */
.L_x_5513:
        /* <DEDUP_REMOVED lines=20> */
.L_x_5518:
[----:B------:R-:W-:Y:S05]  /*1b10*/  BSYNC B0 ;  /* 0x0000000000007941 */ /* 0x000fea0003800000 */
.L_x_5517:
[----:B------:R-:W-:Y:S01]  /*1b20*/  IMAD.SHL.U32 R3, R3, 0x200000, RZ ;  /* 0x0020000003037824 */ /* 0x000fe200078e00ff */
[----:B------:R-:W-:-:S04]  /*1b30*/  LEA R0, R0, 0x37800000, 0x17 ;  /* 0x3780000000007811 */ /* 0x000fc800078eb8ff */
[----:B------:R-:W-:Y:S01]  /*1b40*/  LOP3.LUT R23, R0, R3, R23, 0xfe, !PT ;  /* 0x0000000300177212 */ /* 0x000fe200078efe17 */
[----:B------:R-:W-:Y:S06]  /*1b50*/  BRA `(.L_x_5500) ;  /* 0x0000000000947947 */ /* 0x000fec0003800000 */
.L_x_5512:
        /* <DEDUP_REMOVED lines=14> */
.L_x_5499:
        /* <DEDUP_REMOVED lines=15> */
[----:B01-3-5:R-:W-:Y:S05]  /*1d30*/  CALL.ABS.NOINC R14 ;  /* 0x000000000e007343 */ /* 0x02bfea0003c00000 */
.L_x_5521:
[----:B------:R-:W-:Y:S01]  /*1d40*/  IMAD.MOV.U32 R23, RZ, RZ, RZ ;  /* 0x000000ffff177224 */ /* 0x000fe200078e00ff */
[----:B------:R-:W-:Y:S06]  /*1d50*/  BRA `(.L_x_5500) ;  /* 0x0000000000147947 */ /* 0x000fec0003800000 */
.L_x_5520:
[----:B------:R-:W2:Y:S02]  /*1d60*/  LDG.E.64 R4, desc[UR36][R4.64] ;  /* 0x0000002404047981 */ /* 0x000ea4000c1e1b00 */
[----:B--2---:R0:W2:Y:S01]  /*1d70*/  I2F.U64 R23, R4 ;  /* 0x0000000400177312 */ /* 0x0040a20000301000 */
[----:B------:R-:W-:Y:S05]  /*1d80*/  BRA `(.L_x_5500) ;  /* 0x0000000000087947 */ /* 0x000fea0003800000 */
.L_x_5519:
[----:B------:R-:W2:Y:S02]  /*1d90*/  LDG.E R4, desc[UR36][R4.64] ;  /* 0x0000002404047981 */ /* 0x000ea4000c1e1900 */
[----:B--2---:R-:W-:-:S07]  /*1da0*/  I2FP.F32.U32 R23, R4 ;  /* 0x0000000400177245 */ /* 0x004fce0000201000 */
.L_x_5500:
[----:B------:R-:W-:Y:S05]  /*1db0*/  BSYNC B6 ;  /* 0x0000000000067941 */ /* 0x000fea0003800000 */
.L_x_5494:
[----:B------:R-:W-:-:S07]  /*1dc0*/  VIADD R22, R22, 0x80 ;  /* 0x0000008016167836 */ /* 0x000fce0000000000 */
.L_x_5493:
[----:B------:R-:W-:Y:S05]  /*1dd0*/  BSYNC B7 ;  /* 0x0000000000077941 */ /* 0x000fea0003800000 */
.L_x_5492:
[----:B------:R-:W-:Y:S01]  /*1de0*/  ISETP.GE.AND P0, PT, R22, R17, PT ;  /* 0x000000111600720c */ /* 0x000fe20003f06270 */
[----:B------:R-:W-:Y:S01]  /*1df0*/  BSSY B7, `(.L_x_5522) ;  /* 0x00000e9000077945 */ /* 0x000fe20003800000 */
[----:B------:R-:W-:-:S11]  /*1e00*/  CS2R R18, SRZ ;  /* 0x0000000000127805 */ /* 0x000fd6000001ff00 */
[----:B------:R-:W-:Y:S05]  /*1e10*/  @P0 BRA `(.L_x_5523) ;  /* 0x0000000c00980947 */ /* 0x000fea0003800000 */
[----:B0-2-4-:R-:W0:Y:S01]  /*1e20*/  LDC.64 R4, c[0x0][0x230] ;  /* 0x00008c00ff047b82 */ /* 0x015e220000000a00 */
        /* <DEDUP_REMOVED lines=19> */
[----:B--2---:R0:W2:Y:S01]  /*1f60*/  I2F.S16 R18, R4 ;  /* 0x0000000400127306 */ /* 0x0040a20000101400 */
[----:B------:R-:W-:Y:S05]  /*1f70*/  BRA `(.L_x_5530) ;  /* 0x0000000c00387947 */ /* 0x000fea0003800000 */
.L_x_5528:
[----:B------:R-:W2:Y:S02]  /*1f80*/  LDG.E.U8 R4, desc[UR36][R4.64] ;  /* 0x0000002404047981 */ /* 0x000ea4000c1e1100 */
[----:B--2---:R-:W-:Y:S01]  /*1f90*/  I2FP.F32.U32 R18, R4 ;  /* 0x0000000400127245 */ /* 0x004fe20000201000 */
[----:B------:R-:W-:Y:S06]  /*1fa0*/  BRA `(.L_x_5530) ;  /* 0x0000000c002c7947 */ /* 0x000fec0003800000 */
.L_x_5527:
        /* <DEDUP_REMOVED lines=9> */
.L_x_5532:
[----:B------:R-:W2:Y:S02]  /*2040*/  LDG.E R4, desc[UR36][R4.64] ;  /* 0x0000002404047981 */ /* 0x000ea4000c1e1900 */
[----:B--2---:R-:W-:Y:S01]  /*2050*/  I2FP.F32.S32 R18, R4 ;  /* 0x0000000400127245 */ /* 0x004fe20000201400 */
[----:B------:R-:W-:Y:S06]  /*2060*/  BRA `(.L_x_5530) ;  /* 0x0000000800fc7947 */ /* 0x000fec0003800000 */
.L_x_5531:
[----:B------:R-:W2:Y:S02]  /*2070*/  LDG.E.U16 R4, desc[UR36][R4.64] ;  /* 0x0000002404047981 */ /* 0x000ea4000c1e1500 */
[----:B--2---:R4:W0:Y:S01]  /*2080*/  I2F.S16 R18, R4 ;  /* 0x0000000400127306 */ /* 0x0048220000101400 */
[----:B------:R-:W-:Y:S05]  /*2090*/  BRA `(.L_x_5530) ;  /* 0x0000000800f07947 */ /* 0x000fea0003800000 */
.L_x_5526:
        /* <DEDUP_REMOVED lines=8> */
.L_x_5534:
[----:B------:R-:W2:Y:S02]  /*2120*/  LDG.E.U16 R4, desc[UR36][R4.64] ;  /* 0x0000002404047981 */ /* 0x000ea4000c1e1500 */
[----:B--2---:R-:W-:Y:S01]  /*2130*/  HADD2.F32 R18, -RZ, R4.H0_H0 ;  /* 0x20000004ff127230 */ /* 0x004fe20000004100 */
[----:B------:R-:W-:Y:S06]  /*2140*/  BRA `(.L_x_5530) ;  /* 0x0000000800c47947 */ /* 0x000fec0003800000 */
.L_x_5533:
        /* <DEDUP_REMOVED lines=8> */
.L_x_5536:
[----:B------:R-:W2:Y:S02]  /*21d0*/  LDG.E.U16 R4, desc[UR36][R4.64] ;  /* 0x0000002404047981 */ /* 0x000ea4000c1e1500 */
[----:B--2---:R-:W-:Y:S01]  /*21e0*/  HADD2.F32 R18, -RZ, R4.H0_H0 ;  /* 0x20000004ff127230 */ /* 0x004fe20000004100 */
[----:B------:R-:W-:Y:S06]  /*21f0*/  BRA `(.L_x_5530) ;  /* 0x0000000800987947 */ /* 0x000fec0003800000 */
.L_x_5535:
[----:B------:R-:W2:Y:S01]  /*2200*/  LDG.E.64 R4, desc[UR36][R4.64] ;  /* 0x0000002404047981 */ /* 0x000ea2000c1e1b00 */
[----:B------:R-:W-:Y:S01]  /*2210*/  UMOV UR4, 0xf0000000 ;  /* 0xf000000000047882 */ /* 0x000fe20000000000 */
[----:B------:R-:W-:Y:S01]  /*2220*/  UMOV UR5, 0x380fffff ;  /* 0x380fffff00057882 */ /* 0x000fe20000000000 */
[----:B--2---:R-:W0:Y:S01]  /*2230*/  F2F.F32.F64 R18, R4 ;  /* 0x0000000400127310 */ /* 0x004e220000301000 */
[----:B------:R-:W-:-:S14]  /*2240*/  DSETP.GEU.AND P0, PT, |R4|, UR4, PT ;  /* 0x0000000404007e2a */ /* 0x000fdc000bf0e200 */
[----:B0-----:R-:W-:Y:S01]  /*2250*/  @!P0 FMUL R18, R18, 1.175494350822287508e-38 ;  /* 0x0080000012128820 */ /* 0x001fe20000400000 */
[----:B------:R-:W-:Y:S06]  /*2260*/  BRA `(.L_x_5530) ;  /* 0x00000008007c7947 */ /* 0x000fec0003800000 */
.L_x_5525:
        /* <DEDUP_REMOVED lines=12> */
.L_x_5539:
[----:B------:R-:W2:Y:S01]  /*2330*/  LDG.E.64 R4, desc[UR36][R4.64] ;  /* 0x0000002404047981 */ /* 0x000ea2000c1e1b00 */
[----:B------:R-:W-:Y:S01]  /*2340*/  UMOV UR4, 0xf0000000 ;  /* 0xf000000000047882 */ /* 0x000fe20000000000 */
[----:B------:R-:W-:Y:S01]  /*2350*/  UMOV UR5, 0x380fffff ;  /* 0x380fffff00057882 */ /* 0x000fe20000000000 */
[----:B--2---:R-:W0:Y:S01]  /*2360*/  F2F.F32.F64 R18, R4 ;  /* 0x0000000400127310 */ /* 0x004e220000301000 */
[----:B------:R-:W-:-:S14]  /*2370*/  DSETP.GEU.AND P0, PT, |R4|, UR4, PT ;  /* 0x0000000404007e2a */ /* 0x000fdc000bf0e200 */
[----:B0-----:R-:W-:Y:S01]  /*2380*/  @!P0 FMUL R18, R18, 1.175494350822287508e-38 ;  /* 0x0080000012128820 */ /* 0x001fe20000400000 */
[----:B------:R-:W-:Y:S06]  /*2390*/  BRA `(.L_x_5530) ;  /* 0x0000000800307947 */ /* 0x000fec0003800000 */
.L_x_5538:
        /* <DEDUP_REMOVED lines=26> */
.L_x_5541:
        /* <DEDUP_REMOVED lines=13> */
.L_x_5540:
[----:B------:R-:W2:Y:S02]  /*2610*/  LDG.E.U16 R4, desc[UR36][R4.64] ;  /* 0x0000002404047981 */ /* 0x000ea4000c1e1500 */
[----:B--2---:R-:W-:Y:S01]  /*2620*/  IMAD.U32 R18, R4, 0x10000, RZ ;  /* 0x0001000004127824 */ /* 0x004fe200078e00ff */
[----:B------:R-:W-:Y:S06]  /*2630*/  BRA `(.L_x_5530) ;  /* 0x0000000400887947 */ /* 0x000fec0003800000 */
.L_x_5537:
        /* <DEDUP_REMOVED lines=11> */
.L_x_5544:
        /* <DEDUP_REMOVED lines=20> */
.L_x_5546:
[----:B------:R-:W-:Y:S05]  /*2830*/  BSYNC B0 ;  /* 0x0000000000007941 */ /* 0x000fea0003800000 */
.L_x_5545:
[----:B------:R-:W-:Y:S01]  /*2840*/  IMAD.SHL.U32 R3, R3, 0x100000, RZ ;  /* 0x0010000003037824 */ /* 0x000fe200078e00ff */
[----:B------:R-:W-:-:S04]  /*2850*/  LEA R5, R0, 0x3b800000, 0x17 ;  /* 0x3b80000000057811 */ /* 0x000fc800078eb8ff */
[----:B------:R-:W-:Y:S01]  /*2860*/  LOP3.LUT R18, R5, R3, R18, 0xfe, !PT ;  /* 0x0000000305127212 */ /* 0x000fe200078efe12 */
[----:B------:R-:W-:Y:S06]  /*2870*/  BRA `(.L_x_5530) ;  /* 0x0000000000f87947 */ /* 0x000fec0003800000 */
.L_x_5543:
        /* <DEDUP_REMOVED lines=20> */
.L_x_5548:
[----:B------:R-:W-:Y:S05]  /*29c0*/  BSYNC B0 ;  /* 0x0000000000007941 */ /* 0x000fea0003800000 */
.L_x_5547:
[----:B------:R-:W-:Y:S01]  /*29d0*/  IMAD.SHL.U32 R3, R3, 0x200000, RZ ;  /* 0x0020000003037824 */ /* 0x000fe200078e00ff */
[----:B------:R-:W-:-:S04]  /*29e0*/  LEA R5, R0, 0x37800000, 0x17 ;  /* 0x3780000000057811 */ /* 0x000fc800078eb8ff */
[----:B------:R-:W-:Y:S01]  /*29f0*/  LOP3.LUT R18, R5, R3, R18, 0xfe, !PT ;  /* 0x0000000305127212 */ /* 0x000fe200078efe12 */
[----:B------:R-:W-:Y:S06]  /*2a00*/  BRA `(.L_x_5530) ;  /* 0x0000000000947947 */ /* 0x000fec0003800000 */
.L_x_5542:
        /* <DEDUP_REMOVED lines=14> */
.L_x_5529:
        /* <DEDUP_REMOVED lines=16> */
.L_x_5551:
[----:B------:R-:W-:Y:S01]  /*2bf0*/  IMAD.MOV.U32 R18, RZ, RZ, RZ ;  /* 0x000000ffff127224 */ /* 0x000fe200078e00ff */
[----:B------:R-:W-:Y:S06]  /*2c00*/  BRA `(.L_x_5530) ;  /* 0x0000000000147947 */ /* 0x000fec0003800000 */
.L_x_5550:
[----:B------:R-:W2:Y:S02]  /*2c10*/  LDG.E.64 R4, desc[UR36][R4.64] ;  /* 0x0000002404047981 */ /* 0x000ea4000c1e1b00 */
[----:B--2---:R0:W2:Y:S01]  /*2c20*/  I2F.U64 R18, R4 ;  /* 0x0000000400127312 */ /* 0x0040a20000301000 */
[----:B------:R-:W-:Y:S05]  /*2c30*/  BRA `(.L_x_5530) ;  /* 0x0000000000087947 */ /* 0x000fea0003800000 */
.L_x_5549:
[----:B------:R-:W2:Y:S02]  /*2c40*/  LDG.E R4, desc[UR36][R4.64] ;  /* 0x0000002404047981 */ /* 0x000ea4000c1e1900 */
[----:B--2---:R-:W-:-:S07]  /*2c50*/  I2FP.F32.U32 R18, R4 ;  /* 0x0000000400127245 */ /* 0x004fce0000201000 */
.L_x_5530:
[----:B------:R-:W-:Y:S05]  /*2c60*/  BSYNC B6 ;  /* 0x0000000000067941 */ /* 0x000fea0003800000 */
.L_x_5524:
[----:B------:R-:W-:-:S07]  /*2c70*/  VIADD R22, R22, 0x80 ;  /* 0x0000008016167836 */ /* 0x000fce0000000000 */
.L_x_5523:
[----:B------:R-:W-:Y:S05]  /*2c80*/  BSYNC B7 ;  /* 0x0000000000077941 */ /* 0x000fea0003800000 */
.L_x_5522:
[----:B------:R-:W-:Y:S01]  /*2c90*/  ISETP.GE.AND P0, PT, R22, R17, PT ;  /* 0x000000111600720c */ /* 0x000fe20003f06270 */
[----:B------:R-:W-:-:S12]  /*2ca0*/  BSSY B6, `(.L_x_5552) ;  /* 0x00000e1000067945 */ /* 0x000fd80003800000 */
[----:B------:R-:W-:Y:S05]  /*2cb0*/  @P0 BRA `(.L_x_5553) ;  /* 0x0000000c007c0947 */ /* 0x000fea0003800000 */
[----:B0-2-4-:R-:W0:Y:S01]  /*2cc0*/  LDC.64 R4, c[0x0][0x230] ;  /* 0x00008c00ff047b82 */ /* 0x015e220000000a00 */
        /* <DEDUP_REMOVED lines=19> */
.L_x_5557:
[----:B------:R-:W2:Y:S02]  /*2e00*/  LDG.E.U8 R4, desc[UR36][R4.64] ;  /* 0x0000002404047981 */ /* 0x000ea4000c1e1100 */
[----:B--2---:R-:W-:Y:S01]  /*2e10*/  I2FP.F32.U32 R19, R4 ;  /* 0x0000000400137245 */ /* 0x004fe20000201000 */
[----:B------:R-:W-:Y:S06]  /*2e20*/  BRA `(.L_x_5553) ;  /* 0x0000000c00207947 */ /* 0x000fec0003800000 */
.L_x_5556:
        /* <DEDUP_REMOVED lines=9> */
.L_x_5560:
[----:B------:R-:W2:Y:S02]  /*2ec0*/  LDG.E R4, desc[UR36][R4.64] ;  /* 0x0000002404047981 */ /* 0x000ea4000c1e1900 */
[----:B--2---:R-:W-:Y:S01]  /*2ed0*/  I2FP.F32.S32 R19, R4 ;  /* 0x0000000400137245 */ /* 0x004fe20000201400 */
[----:B------:R-:W-:Y:S06]  /*2ee0*/  BRA `(.L_x_5553) ;  /* 0x0000000800f07947 */ /* 0x000fec0003800000 */
.L_x_5559:
[----:B------:R-:W2:Y:S02]  /*2ef0*/  LDG.E.U16 R4, desc[UR36][R4.64] ;  /* 0x0000002404047981 */ /* 0x000ea4000c1e1500 */
[----:B--2---:R0:W2:Y:S01]  /*2f00*/  I2F.S16 R19, R4 ;  /* 0x0000000400137306 */ /* 0x0040a20000101400 */
[----:B------:R-:W-:Y:S05]  /*2f10*/  BRA `(.L_x_5553) ;  /* 0x0000000800e47947 */ /* 0x000fea0003800000 */
.L_x_5555:
        /* <DEDUP_REMOVED lines=8> */
.L_x_5562:
[----:B------:R-:W2:Y:S02]  /*2fa0*/  LDG.E.U16 R4, desc[UR36][R4.64] ;  /* 0x0000002404047981 */ /* 0x000ea4000c1e1500 */
[----:B--2---:R-:W-:Y:S01]  /*2fb0*/  HADD2.F32 R19, -RZ, R4.H0_H0 ;  /* 0x20000004ff137230 */ /* 0x004fe20000004100 */
[----:B------:R-:W-:Y:S06]  /*2fc0*/  BRA `(.L_x_5553) ;  /* 0x0000000800b87947 */ /* 0x000fec0003800000 */
.L_x_5561:
        /* <DEDUP_REMOVED lines=8> */
.L_x_5564:
[----:B------:R-:W2:Y:S02]  /*3050*/  LDG.E.U16 R4, desc[UR36][R4.64] ;  /* 0x0000002404047981 */ /* 0x000ea4000c1e1500 */
[----:B--2---:R-:W-:Y:S01]  /*3060*/  HADD2.F32 R19, -RZ, R4.H0_H0 ;  /* 0x20000004ff137230 */ /* 0x004fe20000004100 */
[----:B------:R-:W-:Y:S06]  /*3070*/  BRA `(.L_x_5553) ;  /* 0x00000008008c7947 */ /* 0x000fec0003800000 */
.L_x_5563:
[----:B------:R-:W2:Y:S01]  /*3080*/  LDG.E.64 R4, desc[UR36][R4.64] ;  /* 0x0000002404047981 */ /* 0x000ea2000c1e1b00 */
[----:B------:R-:W-:Y:S01]  /*3090*/  UMOV UR4, 0xf0000000 ;  /* 0xf000000000047882 */ /* 0x000fe20000000000 */
[----:B------:R-:W-:Y:S01]  /*30a0*/  UMOV UR5, 0x380fffff ;  /* 0x380fffff00057882 */ /* 0x000fe20000000000 */
[----:B--2---:R-:W0:Y:S01]  /*30b0*/  F2F.F32.F64 R19, R4 ;  /* 0x0000000400137310 */ /* 0x004e220000301000 */
[----:B------:R-:W-:-:S14]  /*30c0*/  DSETP.GEU.AND P0, PT, |R4|, UR4, PT ;  /* 0x0000000404007e2a */ /* 0x000fdc000bf0e200 */
[----:B0-----:R-:W-:Y:S01]  /*30d0*/  @!P0 FMUL R19, R19, 1.175494350822287508e-38 ;  /* 0x0080000013138820 */ /* 0x001fe20000400000 */
[----:B------:R-:W-:Y:S06]  /*30e0*/  BRA `(.L_x_5553) ;  /* 0x0000000800707947 */ /* 0x000fec0003800000 */
.L_x_5554:
        /* <DEDUP_REMOVED lines=12> */
.L_x_5567:
[----:B------:R-:W2:Y:S01]  /*31b0*/  LDG.E.64 R4, desc[UR36][R4.64] ;  /* 0x0000002404047981 */ /* 0x000ea2000c1e1b00 */
[----:B------:R-:W-:Y:S01]  /*31c0*/  UMOV UR4, 0xf0000000 ;  /* 0xf000000000047882 */ /* 0x000fe20000000000 */
[----:B------:R-:W-:Y:S01]  /*31d0*/  UMOV UR5, 0x380fffff ;  /* 0x380fffff00057882 */ /* 0x000fe20000000000 */
[----:B--2---:R-:W0:Y:S01]  /*31e0*/  F2F.F32.F64 R19, R4 ;  /* 0x0000000400137310 */ /* 0x004e220000301000 */
[----:B------:R-:W-:-:S14]  /*31f0*/  DSETP.GEU.AND P0, PT, |R4|, UR4, PT ;  /* 0x0000000404007e2a */ /* 0x000fdc000bf0e200 */
[----:B0-----:R-:W-:Y:S01]  /*3200*/  @!P0 FMUL R19, R19, 1.175494350822287508e-38 ;  /* 0x0080000013138820 */ /* 0x001fe20000400000 */
[----:B------:R-:W-:Y:S06]  /*3210*/  BRA `(.L_x_5553) ;  /* 0x0000000800247947 */ /* 0x000fec0003800000 */
.L_x_5566:
        /* <DEDUP_REMOVED lines=26> */
.L_x_5569:
        /* <DEDUP_REMOVED lines=13> */
.L_x_5568:
[----:B------:R-:W2:Y:S02]  /*3490*/  LDG.E.U16 R4, desc[UR36][R4.64] ;  /* 0x0000002404047981 */ /* 0x000ea4000c1e1500 */
[----:B--2---:R-:W-:Y:S01]  /*34a0*/  IMAD.U32 R19, R4, 0x10000, RZ ;  /* 0x0001000004137824 */ /* 0x004fe200078e00ff */
[----:B------:R-:W-:Y:S06]  /*34b0*/  BRA `(.L_x_5553) ;  /* 0x00000004007c7947 */ /* 0x000fec0003800000 */
.L_x_5565:
        /* <DEDUP_REMOVED lines=11> */
.L_x_5572:
[----:B------:R-:W2:Y:S02]  /*3570*/  LDG.E.U8 R3, desc[UR36][R4.64] ;  /* 0x0000002404037981 */ /* 0x000ea4000c1e1100 */
        /* <DEDUP_REMOVED lines=18> */
.L_x_5574:
[----:B------:R-:W-:Y:S05]  /*36a0*/  BSYNC B0 ;  /* 0x0000000000007941 */ /* 0x000fea0003800000 */
.L_x_5573:
[----:B------:R-:W-:Y:S01]  /*36b0*/  IMAD.SHL.U32 R3, R3, 0x100000, RZ ;  /* 0x0010000003037824 */ /* 0x000fe200078e00ff */
[----:B------:R-:W-:-:S04]  /*36c0*/  LEA R0, R0, 0x3b800000, 0x17 ;  /* 0x3b80000000007811 */ /* 0x000fc800078eb8ff */
[----:B------:R-:W-:Y:S01]  /*36d0*/  LOP3.LUT R19, R0, R3, R19, 0xfe, !PT ;  /* 0x0000000300137212 */ /* 0x000fe200078efe13 */
[----:B------:R-:W-:Y:S06]  /*36e0*/  BRA `(.L_x_5553) ;  /* 0x0000000000f07947 */ /* 0x000fec0003800000 */
.L_x_5571:
        /* <DEDUP_REMOVED lines=19> */
.L_x_5576:
[----:B------:R-:W-:Y:S05]  /*3820*/  BSYNC B0 ;  /* 0x0000000000007941 */ /* 0x000fea0003800000 */
.L_x_5575:
[----:B------:R-:W-:Y:S01]  /*3830*/  IMAD.SHL.U32 R3, R3, 0x200000, RZ ;  /* 0x0020000003037824 */ /* 0x000fe200078e00ff */
[----:B------:R-:W-:-:S04]  /*3840*/  LEA R0, R0, 0x37800000, 0x17 ;  /* 0x3780000000007811 */ /* 0x000fc800078eb8ff */
[----:B------:R-:W-:Y:S01]  /*3850*/  LOP3.LUT R19, R0, R3, R19, 0xfe, !PT ;  /* 0x0000000300137212 */ /* 0x000fe200078efe13 */
[----:B------:R-:W-:Y:S06]  /*3860*/  BRA `(.L_x_5553) ;  /* 0x0000000000907947 */ /* 0x000fec0003800000 */
.L_x_5570:
        /* <DEDUP_REMOVED lines=14> */
.L_x_5558:
        /* <DEDUP_REMOVED lines=16> */
.L_x_5579:
[----:B------:R-:W-:Y:S05]  /*3a50*/  BRA `(.L_x_5553) ;  /* 0x0000000000147947 */ /* 0x000fea0003800000 */
.L_x_5578:
[----:B------:R-:W2:Y:S02]  /*3a60*/  LDG.E.64 R4, desc[UR36][R4.64] ;  /* 0x0000002404047981 */ /* 0x000ea4000c1e1b00 */
[----:B--2---:R0:W2:Y:S01]  /*3a70*/  I2F.U64 R19, R4 ;  /* 0x0000000400137312 */ /* 0x0040a20000301000 */
[----:B------:R-:W-:Y:S05]  /*3a80*/  BRA `(.L_x_5553) ;  /* 0x0000000000087947 */ /* 0x000fea0003800000 */
.L_x_5577:
[----:B------:R-:W2:Y:S02]  /*3a90*/  LDG.E R4, desc[UR36][R4.64] ;  /* 0x0000002404047981 */ /* 0x000ea4000c1e1900 */
[----:B--2---:R-:W-:-:S07]  /*3aa0*/  I2FP.F32.U32 R19, R4 ;  /* 0x0000000400137245 */ /* 0x004fce0000201000 */
.L_x_5553:
[----:B------:R-:W-:Y:S05]  /*3ab0*/  BSYNC B6 ;  /* 0x0000000000067941 */ /* 0x000fea0003800000 */
.L_x_5552:
[----:B------:R-:W0:Y:S01]  /*3ac0*/  S2R R25, SR_TID.X ;  /* 0x0000000000197919 */ /* 0x000e220000002100 */
[----:B------:R-:W-:Y:S01]  /*3ad0*/  BSSY B6, `(.L_x_5580) ;  /* 0x0000119000067945 */ /* 0x000fe20003800000 */
[C---:B0-----:R-:W-:Y:S01]  /*3ae0*/  ISETP.GE.AND P3, PT, R25.reuse, R17, PT ;  /* 0x000000111900720c */ /* 0x041fe20003f66270 */
[C---:B------:R-:W-:Y:S02]  /*3af0*/  VIADD R0, R25.reuse, 0x100 ;  /* 0x0000010019007836 */ /* 0x040fe40000000000 */
[----:B------:R-:W-:-:S03]  /*3b00*/  VIADD R26, R25, 0x80 ;  /* 0x00000080191a7836 */ /* 0x000fc60000000000 */
[-C--:B------:R-:W-:Y:S01]  /*3b10*/  ISETP.GE.AND P1, PT, R0, R17.reuse, PT ;  /* 0x000000110000720c */ /* 0x080fe20003f26270 */
[----:B------:R-:W-:Y:S01]  /*3b20*/  VIADD R0, R25, 0x180 ;  /* 0x0000018019007836 */ /* 0x000fe20000000000 */
[----:B------:R-:W-:-:S04]  /*3b30*/  ISETP.GE.AND P0, PT, R26, R17, PT ;  /* 0x000000111a00720c */ /* 0x000fc80003f06270 */
[----:B------:R-:W-:Y:S01]  /*3b40*/  ISETP.GE.AND P2, PT, R0, R17, PT ;  /* 0x000000110000720c */ /* 0x000fe20003f46270 */
[----:B------:R-:W0:Y:S01]  /*3b50*/  @!P3 LDC R3, c[0x0][0x218] ;  /* 0x00008600ff03bb82 */ /* 0x000e220000000800 */
[----:B-1-3-5:R-:W0:Y:S07]  /*3b60*/  @!P3 MUFU.LG2 R16, R16 ;  /* 0x000000100010b308 */ /* 0x02ae2e0000000c00 */
[----:B------:R-:W1:Y:S01]  /*3b70*/  @!P1 LDC R8, c[0x0][0x218] ;  /* 0x00008600ff089b82 */ /* 0x000e620000000800 */
[----:B--2---:R-:W-:Y:S07]  /*3b80*/  @!P0 MUFU.LG2 R23, R23 ;  /* 0x0000001700178308 */ /* 0x004fee0000000c00 */
[----:B------:R-:W2:Y:S01]  /*3b90*/  @!P2 LDC R10, c[0x0][0x218] ;  /* 0x00008600ff0aab82 */ /* 0x000ea20000000800 */
[----:B------:R-:W2:Y:S07]  /*3ba0*/  @!P2 MUFU.LG2 R19, R19 ;  /* 0x000000130013a308 */ /* 0x000eae0000000c00 */
[----:B------:R-:W3:Y:S01]  /*3bb0*/  @!P0 LDC R6, c[0x0][0x218] ;  /* 0x00008600ff068b82 */ /* 0x000ee20000000800 */
[----:B0-----:R-:W-:-:S02]  /*3bc0*/  @!P3 FMUL.FTZ R0, R16, R3 ;  /* 0x000000031000b220 */ /* 0x001fc40000410000 */
[----:B------:R-:W1:Y:S05]  /*3bd0*/  @!P1 MUFU.LG2 R3, R18 ;  /* 0x0000001200039308 */ /* 0x000e6a0000000c00 */
[----:B------:R-:W0:Y:S03]  /*3be0*/  LDC.U8 R16, c[0x0][0x244] ;  /* 0x00009100ff107b82 */ /* 0x000e260000000000 */
[----:B----4-:R3:W4:Y:S01]  /*3bf0*/  @!P3 MUFU.EX2 R4, R0 ;  /* 0x000000000004b308 */ /* 0x0107220000000800 */
[----:B--2---:R-:W-:Y:S01]  /*3c00*/  @!P2 FMUL.FTZ R5, R19, R10 ;  /* 0x0000000a1305a220 */ /* 0x004fe20000410000 */
[----:B-1----:R-:W-:-:S06]  /*3c10*/  @!P1 FMUL.FTZ R3, R3, R8 ;  /* 0x0000000803039220 */ /* 0x002fcc0000410000 */
[----:B------:R1:W2:Y:S01]  /*3c20*/  @!P2 MUFU.EX2 R24, R5 ;  /* 0x000000050018a308 */ /* 0x0002a20000000800 */
[----:B---3--:R-:W-:-:S07]  /*3c30*/  @!P0 FMUL.FTZ R0, R23, R6 ;  /* 0x0000000617008220 */ /* 0x008fce0000410000 */
[----:B------:R1:W3:Y:S08]  /*3c40*/  @!P1 MUFU.EX2 R22, R3 ;  /* 0x0000000300169308 */ /* 0x0002f00000000800 */
[----:B------:R1:W0:Y:S01]  /*3c50*/  @!P0 MUFU.EX2 R18, R0 ;  /* 0x0000000000128308 */ /* 0x0002220000000800 */
[----:B--2-4-:R-:W-:Y:S05]  /*3c60*/  @P3 BRA `(.L_x_5581) ;  /* 0x0000000c00fc3947 */ /* 0x014fea0003800000 */
        /* <DEDUP_REMOVED lines=18> */
[----:B------:R-:W0:Y:S01]  /*3d90*/  F2I.FTZ.TRUNC.NTZ R3, R4 ;  /* 0x0000000400037305 */ /* 0x000e22000021f100 */
[----:B------:R-:W-:Y:S01]  /*3da0*/  IMAD.MOV.U32 R25, RZ, RZ, R26 ;  /* 0x000000ffff197224 */ /* 0x000fe200078e001a */
[----:B0-----:R0:W-:Y:S01]  /*3db0*/  STG.E.U8 desc[UR36][R8.64], R3 ;  /* 0x0000000308007986 */ /* 0x0011e2000c101124 */
[----:B------:R-:W-:Y:S05]  /*3dc0*/  BRA `(.L_x_5581) ;  /* 0x0000000c00a47947 */ /* 0x000fea0003800000 */
.L_x_5585:
[----:B------:R-:W0:Y:S01]  /*3dd0*/  F2I.S64.TRUNC R4, R4 ;  /* 0x0000000400047311 */ /* 0x000e22000020d900 */
[----:B------:R-:W-:Y:S02]  /*3de0*/  IMAD.MOV.U32 R25, RZ, RZ, R26 ;  /* 0x000000ffff197224 */ /* 0x000fe400078e001a */
[----:B0-----:R-:W-:-:S05]  /*3df0*/  IMAD.MOV.U32 R3, RZ, RZ, R4 ;  /* 0x000000ffff037224 */ /* 0x001fca00078e0004 */
[----:B------:R0:W-:Y:S01]  /*3e00*/  STG.E.U8 desc[UR36][R8.64], R3 ;  /* 0x0000000308007986 */ /* 0x0001e2000c101124 */
[----:B------:R-:W-:Y:S05]  /*3e10*/  BRA `(.L_x_5581) ;  /* 0x0000000c00907947 */ /* 0x000fea0003800000 */
.L_x_5584:
[----:B------:R-:W-:-:S13]  /*3e20*/  ISETP.NE.AND P0, PT, R0, 0x2, PT ;  /* 0x000000020000780c */ /* 0x000fda0003f05270 */
[----:B------:R-:W-:Y:S05]  /*3e30*/  @!P0 BRA `(.L_x_5587) ;  /* 0x0000000000308947 */ /* 0x000fea0003800000 */
[----:B------:R-:W-:-:S13]  /*3e40*/  ISETP.NE.AND P0, PT, R0, 0x3, PT ;  /* 0x000000030000780c */ /* 0x000fda0003f05270 */
[----:B------:R-:W-:Y:S05]  /*3e50*/  @!P0 BRA `(.L_x_5588) ;  /* 0x0000000000188947 */ /* 0x000fea0003800000 */
[----:B------:R-:W-:-:S13]  /*3e60*/  ISETP.NE.AND P0, PT, R0, 0x4, PT ;  /* 0x000000040000780c */ /* 0x000fda0003f05270 */
[----:B------:R-:W-:Y:S05]  /*3e70*/  @P0 BRA `(.L_x_5586) ;  /* 0x0000000c00140947 */ /* 0x000fea0003800000 */
[----:B------:R-:W0:Y:S01]  /*3e80*/  F2I.S64.TRUNC R4, R4 ;  /* 0x0000000400047311 */ /* 0x000e22000020d900 */
[----:B------:R-:W-:Y:S01]  /*3e90*/  IMAD.MOV.U32 R25, RZ, RZ, R26 ;  /* 0x000000ffff197224 */ /* 0x000fe200078e001a */
[----:B0-----:R0:W-:Y:S01]  /*3ea0*/  STG.E.64 desc[UR36][R8.64], R4 ;  /* 0x0000000408007986 */ /* 0x0011e2000c101b24 */
[----:B------:R-:W-:Y:S05]  /*3eb0*/  BRA `(.L_x_5581) ;  /* 0x0000000c00687947 */ /* 0x000fea0003800000 */
.L_x_5588:
[----:B------:R-:W0:Y:S01]  /*3ec0*/  F2I.FTZ.TRUNC.NTZ R3, R4 ;  /* 0x0000000400037305 */ /* 0x000e22000021f100 */
[----:B------:R-:W-:Y:S01]  /*3ed0*/  IMAD.MOV.U32 R25, RZ, RZ, R26 ;  /* 0x000000ffff197224 */ /* 0x000fe200078e001a */
[----:B0-----:R0:W-:Y:S01]  /*3ee0*/  STG.E desc[UR36][R8.64], R3 ;  /* 0x0000000308007986 */ /* 0x0011e2000c101924 */
[----:B------:R-:W-:Y:S05]  /*3ef0*/  BRA `(.L_x_5581) ;  /* 0x0000000c00587947 */ /* 0x000fea0003800000 */
.L_x_5587:
[----:B------:R-:W0:Y:S01]  /*3f00*/  F2I.FTZ.TRUNC.NTZ R3, R4 ;  /* 0x0000000400037305 */ /* 0x000e22000021f100 */
[----:B------:R-:W-:Y:S01]  /*3f10*/  IMAD.MOV.U32 R25, RZ, RZ, R26 ;  /* 0x000000ffff197224 */ /* 0x000fe200078e001a */
[----:B0-----:R0:W-:Y:S01]  /*3f20*/  STG.E.U16 desc[UR36][R8.64], R3 ;  /* 0x0000000308007986 */ /* 0x0011e2000c101524 */
[----:B------:R-:W-:Y:S05]  /*3f30*/  BRA `(.L_x_5581) ;  /* 0x0000000c00487947 */ /* 0x000fea0003800000 */
.L_x_5583:
[----:B------:R-:W-:-:S13]  /*3f40*/  ISETP.GT.AND P0, PT, R0, 0x6, PT ;  /* 0x000000060000780c */ /* 0x000fda0003f04270 */
[----:B------:R-:W-:Y:S05]  /*3f50*/  @P0 BRA `(.L_x_5589) ;  /* 0x00000000002c0947 */ /* 0x000fea0003800000 */
[----:B------:R-:W-:-:S13]  /*3f60*/  ISETP.NE.AND P0, PT, R0, 0x5, PT ;  /* 0x000000050000780c */ /* 0x000fda0003f05270 */
[----:B------:R-:W-:Y:S05]  /*3f70*/  @!P0 BRA `(.L_x_5590) ;  /* 0x0000000000148947 */ /* 0x000fea0003800000 */
[----:B------:R-:W-:-:S13]  /*3f80*/  ISETP.NE.AND P0, PT, R0, 0x6, PT ;  /* 0x000000060000780c */ /* 0x000fda0003f05270 */
[----:B------:R-:W-:Y:S05]  /*3f90*/  @P0 BRA `(.L_x_5586) ;  /* 0x0000000800cc0947 */ /* 0x000fea0003800000 */
[----:B------:R0:W-:Y:S01]  /*3fa0*/  STG.E desc[UR36][R8.64], R4 ;  /* 0x0000000408007986 */ /* 0x0001e2000c101924 */
[----:B------:R-:W-:Y:S01]  /*3fb0*/  IMAD.MOV.U32 R25, RZ, RZ, R26 ;  /* 0x000000ffff197224 */ /* 0x000fe200078e001a */
[----:B------:R-:W-:Y:S06]  /*3fc0*/  BRA `(.L_x_5581) ;  /* 0x0000000c00247947 */ /* 0x000fec0003800000 */
.L_x_5590:
[----:B------:R-:W-:Y:S01]  /*3fd0*/  F2FP.F16.F32.PACK_AB R4, RZ, R4 ;  /* 0x00000004ff04723e */ /* 0x000fe200000000ff */
[----:B------:R-:W-:-:S04]  /*3fe0*/  IMAD.MOV.U32 R25, RZ, RZ, R26 ;  /* 0x000000ffff197224 */ /* 0x000fc800078e001a */
[----:B------:R0:W-:Y:S01]  /*3ff0*/  STG.E.U16 desc[UR36][R8.64], R4 ;  /* 0x0000000408007986 */ /* 0x0001e2000c101524 */
[----:B------:R-:W-:Y:S05]  /*4000*/  BRA `(.L_x_5581) ;  /* 0x0000000c00147947 */ /* 0x000fea0003800000 */
.L_x_5589:
[----:B------:R-:W-:-:S13]  /*4010*/  ISETP.NE.AND P0, PT, R0, 0x7, PT ;  /* 0x000000070000780c */ /* 0x000fda0003f05270 */
[----:B------:R-:W-:Y:S05]  /*4020*/  @!P0 BRA `(.L_x_5591) ;  /* 0x0000000000348947 */ /* 0x000fea0003800000 */
[----:B------:R-:W-:-:S13]  /*4030*/  ISETP.NE.AND P0, PT, R0, 0x8, PT ;  /* 0x000000080000780c */ /* 0x000fda0003f05270 */
[----:B------:R-:W-:Y:S05]  /*4040*/  @!P0 BRA `(.L_x_5592) ;  /* 0x0000000000188947 */ /* 0x000fea0003800000 */
[----:B------:R-:W-:-:S13]  /*4050*/  ISETP.NE.AND P0, PT, R0, 0x9, PT ;  /* 0x000000090000780c */ /* 0x000fda0003f05270 */
[----:B------:R-:W-:Y:S05]  /*4060*/  @P0 BRA `(.L_x_5586) ;  /* 0x0000000800980947 */ /* 0x000fea0003800000 */
[----:B------:R-:W-:Y:S02]  /*4070*/  IMAD.MOV.U32 R5, RZ, RZ, RZ ;  /* 0x000000ffff057224 */ /* 0x000fe400078e00ff */
[----:B------:R-:W-:-:S03]  /*4080*/  IMAD.MOV.U32 R25, RZ, RZ, R26 ;  /* 0x000000ffff197224 */ /* 0x000fc600078e001a */
[----:B------:R0:W-:Y:S01]  /*4090*/  STG.E.64 desc[UR36][R8.64], R4 ;  /* 0x0000000408007986 */ /* 0x0001e2000c101b24 */
[----:B------:R-:W-:Y:S05]  /*40a0*/  BRA `(.L_x_5581) ;  /* 0x0000000800ec7947 */ /* 0x000fea0003800000 */
.L_x_5592:
[----:B------:R-:W-:Y:S01]  /*40b0*/  F2FP.F16.F32.PACK_AB R3, RZ, R4 ;  /* 0x00000004ff03723e */ /* 0x000fe200000000ff */
[----:B------:R-:W-:-:S03]  /*40c0*/  IMAD.MOV.U32 R25, RZ, RZ, R26 ;  /* 0x000000ffff197224 */ /* 0x000fc600078e001a */
[----:B------:R-:W-:-:S05]  /*40d0*/  PRMT R3, R3, 0x5410, RZ ;  /* 0x0000541003037816 */ /* 0x000fca00000000ff */
[----:B------:R0:W-:Y:S01]  /*40e0*/  STG.E desc[UR36][R8.64], R3 ;  /* 0x0000000308007986 */ /* 0x0001e2000c101924 */
[----:B------:R-:W-:Y:S05]  /*40f0*/  BRA `(.L_x_5581) ;  /* 0x0000000800d87947 */ /* 0x000fea0003800000 */
.L_x_5591:
[----:B------:R-:W-:Y:S01]  /*4100*/  FMUL.FTZ R4, R4, 1 ;  /* 0x3f80000004047820 */ /* 0x000fe20000410000 */
[----:B------:R-:W-:-:S05]  /*4110*/  IMAD.MOV.U32 R25, RZ, RZ, R26 ;  /* 0x000000ffff197224 */ /* 0x000fca00078e001a */
[----:B------:R-:W0:Y:S02]  /*4120*/  F2F.F64.F32 R4, R4 ;  /* 0x0000000400047310 */ /* 0x000e240000201800 */
[----:B0-----:R0:W-:Y:S01]  /*4130*/  STG.E.64 desc[UR36][R8.64], R4 ;  /* 0x0000000408007986 */ /* 0x0011e2000c101b24 */
[----:B------:R-:W-:Y:S05]  /*4140*/  BRA `(.L_x_5581) ;  /* 0x0000000800c47947 */ /* 0x000fea0003800000 */
.L_x_5582:
        /* <DEDUP_REMOVED lines=8> */
[----:B------:R-:W-:Y:S01]  /*41d0*/  FSETP.NEU.FTZ.AND P0, PT, R4, RZ, PT ;  /* 0x000000ff0400720b */ /* 0x000fe20003f1d000 */
[----:B------:R-:W-:-:S03]  /*41e0*/  IMAD.MOV.U32 R25, RZ, RZ, R26 ;  /* 0x000000ffff197224 */ /* 0x000fc600078e001a */
[----:B------:R-:W-:-:S05]  /*41f0*/  SEL R3, RZ, 0x1, !P0 ;  /* 0x00000001ff037807 */ /* 0x000fca0004000000 */
[----:B------:R0:W-:Y:S01]  /*4200*/  STG.E.U8 desc[UR36][R8.64], R3 ;  /* 0x0000000308007986 */ /* 0x0001e2000c101124 */
[----:B------:R-:W-:Y:S05]  /*4210*/  BRA `(.L_x_5581) ;  /* 0x0000000800907947 */ /* 0x000fea0003800000 */
.L_x_5595:
[----:B------:R-:W-:Y:S01]  /*4220*/  FMUL.FTZ R4, R4, 1 ;  /* 0x3f80000004047820 */ /* 0x000fe20000410000 */
[----:B------:R-:W-:Y:S01]  /*4230*/  CS2R R6, SRZ ;  /* 0x0000000000067805 */ /* 0x000fe2000001ff00 */
[----:B------:R-:W-:-:S04]  /*4240*/  IMAD.MOV.U32 R25, RZ, RZ, R26 ;  /* 0x000000ffff197224 */ /* 0x000fc800078e001a */
[----:B------:R-:W0:Y:S02]  /*4250*/  F2F.F64.F32 R4, R4 ;  /* 0x0000000400047310 */ /* 0x000e240000201800 */
[----:B0-----:R0:W-:Y:S01]  /*4260*/  STG.E.128 desc[UR36][R8.64], R4 ;  /* 0x0000000408007986 */ /* 0x0011e2000c101d24 */
[----:B------:R-:W-:Y:S05]  /*4270*/  BRA `(.L_x_5581) ;  /* 0x0000000800787947 */ /* 0x000fea0003800000 */
.L_x_5594:
[----:B------:R-:W-:-:S13]  /*4280*/  ISETP.NE.AND P0, PT, R0, 0xf, PT ;  /* 0x0000000f0000780c */ /* 0x000fda0003f05270 */
[----:B------:R-:W-:Y:S05]  /*4290*/  @!P0 BRA `(.L_x_5596) ;  /* 0x0000000000b48947 */ /* 0x000fea0003800000 */
[----:B------:R-:W-:-:S13]  /*42a0*/  ISETP.NE.AND P0, PT, R0, 0x17, PT ;  /* 0x000000170000780c */ /* 0x000fda0003f05270 */
[----:B------:R-:W-:Y:S05]  /*42b0*/  @!P0 BRA `(.L_x_5597) ;  /* 0x0000000000548947 */ /* 0x000fea0003800000 */
[----:B------:R-:W-:-:S13]  /*42c0*/  ISETP.NE.AND P0, PT, R0, 0x18, PT ;  /* 0x000000180000780c */ /* 0x000fda0003f05270 */
[----:B------:R-:W-:Y:S05]  /*42d0*/  @P0 BRA `(.L_x_5586) ;  /* 0x0000000400fc0947 */ /* 0x000fea0003800000 */
[C---:B------:R-:W-:Y:S01]  /*42e0*/  LOP3.LUT R6, R4.reuse, 0x7fffffff, RZ, 0xc0, !PT ;  /* 0x7fffffff04067812 */ /* 0x040fe200078ec0ff */
        /* <DEDUP_REMOVED lines=13> */
.L_x_5599:
[----:B------:R-:W-:Y:S05]  /*43c0*/  BSYNC B0 ;  /* 0x0000000000007941 */ /* 0x000fea0003800000 */
.L_x_5598:
[----:B------:R-:W-:Y:S01]  /*43d0*/  LOP3.LUT R5, R0, R5, RZ, 0xfc, !PT ;  /* 0x0000000500057212 */ /* 0x000fe200078efcff */
[----:B------:R-:W-:-:S04]  /*43e0*/  IMAD.MOV.U32 R25, RZ, RZ, R26 ;  /* 0x000000ffff197224 */ /* 0x000fc800078e001a */
[----:B------:R0:W-:Y:S01]  /*43f0*/  STG.E.U8 desc[UR36][R8.64], R5 ;  /* 0x0000000508007986 */ /* 0x0001e2000c101124 */
[----:B------:R-:W-:Y:S05]  /*4400*/  BRA `(.L_x_5581) ;  /* 0x0000000800147947 */ /* 0x000fea0003800000 */
.L_x_5597:
[----:B------:R-:W-:Y:S01]  /*4410*/  LOP3.LUT R5, R4, 0x7fffffff, RZ, 0xc0, !PT ;  /* 0x7fffffff04057812 */ /* 0x000fe200078ec0ff */
        /* <DEDUP_REMOVED lines=11> */
.L_x_5601:
[----:B------:R-:W-:Y:S01]  /*44d0*/  IMAD.MOV.U32 R0, RZ, RZ, 0x7f ;  /* 0x0000007fff007424 */ /* 0x000fe200078e00ff */
[----:B------:R-:W-:-:S04]  /*44e0*/  ISETP.GT.U32.AND P0, PT, R5, 0x7f800000, PT ;  /* 0x7f8000000500780c */ /* 0x000fc80003f04070 */
[----:B------:R-:W-:-:S09]  /*44f0*/  SEL R0, R0, 0x7c, P0 ;  /* 0x0000007c00007807 */ /* 0x000fd20000000000 */
.L_x_5602:
[----:B------:R-:W-:Y:S05]  /*4500*/  BSYNC B0 ;  /* 0x0000000000007941 */ /* 0x000fea0003800000 */
.L_x_5600:
[----:B------:R-:W-:Y:S01]  /*4510*/  LOP3.LUT R4, R4, 0x80000000, RZ, 0xc0, !PT ;  /* 0x8000000004047812 */ /* 0x000fe200078ec0ff */
[----:B------:R-:W-:-:S03]  /*4520*/  IMAD.MOV.U32 R25, RZ, RZ, R26 ;  /* 0x000000ffff197224 */ /* 0x000fc600078e001a */
[----:B------:R-:W-:-:S04]  /*4530*/  SHF.R.U32.HI R3, RZ, 0x18, R4 ;  /* 0x00000018ff037819 */ /* 0x000fc80000011604 */
[----:B------:R-:W-:-:S05]  /*4540*/  LOP3.LUT R3, R0, R3, RZ, 0xfc, !PT ;  /* 0x0000000300037212 */ /* 0x000fca00078efcff */
[----:B------:R0:W-:Y:S01]  /*4550*/  STG.E.U8 desc[UR36][R8.64], R3 ;  /* 0x0000000308007986 */ /* 0x0001e2000c101124 */
[----:B------:R-:W-:Y:S05]  /*4560*/  BRA `(.L_x_5581) ;  /* 0x0000000400bc7947 */ /* 0x000fea0003800000 */
.L_x_5596:
[----:B------:R-:W-:Y:S01]  /*4570*/  F2FP.BF16.F32.PACK_AB R4, RZ, R4 ;  /* 0x00000004ff04723e */ /* 0x000fe200000010ff */
[----:B------:R-:W-:-:S04]  /*4580*/  IMAD.MOV.U32 R25, RZ, RZ, R26 ;  /* 0x000000ffff197224 */ /* 0x000fc800078e001a */
[----:B------:R0:W-:Y:S01]  /*4590*/  STG.E.U16 desc[UR36][R8.64], R4 ;  /* 0x0000000408007986 */ /* 0x0001e2000c101524 */
[----:B------:R-:W-:Y:S05]  /*45a0*/  BRA `(.L_x_5581) ;  /* 0x0000000400ac7947 */ /* 0x000fea0003800000 */
.L_x_5593:
        /* <DEDUP_REMOVED lines=8> */
[----:B------:R-:W0:Y:S01]  /*4630*/  F2I.FTZ.U32.TRUNC.NTZ R3, R4 ;  /* 0x0000000400037305 */ /* 0x000e22000021f000 */
[----:B------:R-:W-:Y:S01]  /*4640*/  IMAD.MOV.U32 R25, RZ, RZ, R26 ;  /* 0x000000ffff197224 */ /* 0x000fe200078e001a */
[----:B0-----:R0:W-:Y:S01]  /*4650*/  STG.E.U16 desc[UR36][R8.64], R3 ;  /* 0x0000000308007986 */ /* 0x0011e2000c101524 */
[----:B------:R-:W-:Y:S05]  /*4660*/  BRA `(.L_x_5581) ;  /* 0x00000004007c7947 */ /* 0x000fea0003800000 */
.L_x_5605:
[----:B------:R-:W-:Y:S01]  /*4670*/  LOP3.LUT R5, R4, 0x7fffffff, RZ, 0xc0, !PT ;  /* 0x7fffffff04057812 */ /* 0x000fe200078ec0ff */
        /* <DEDUP_REMOVED lines=15> */
.L_x_5608:
[----:B------:R-:W-:-:S04]  /*4770*/  LOP3.LUT R4, R4, 0x80000000, RZ, 0xc0, !PT ;  /* 0x8000000004047812 */ /* 0x000fc800078ec0ff */
[----:B------:R-:W-:-:S04]  /*4780*/  SHF.R.U32.HI R4, RZ, 0x18, R4 ;  /* 0x00000018ff047819 */ /* 0x000fc80000011604 */
[----:B------:R-:W-:-:S04]  /*4790*/  LOP3.LUT R3, R3, R4, RZ, 0xfc, !PT ;  /* 0x0000000403037212 */ /* 0x000fc800078efcff */
[----:B------:R-:W-:-:S07]  /*47a0*/  PRMT R0, R3, 0x7610, R0 ;  /* 0x0000761003007816 */ /* 0x000fce0000000000 */
.L_x_5607:
[----:B------:R-:W-:Y:S05]  /*47b0*/  BSYNC B0 ;  /* 0x0000000000007941 */ /* 0x000fea0003800000 */
.L_x_5606:
[----:B------:R0:W-:Y:S01]  /*47c0*/  STG.E.U8 desc[UR36][R8.64], R0 ;  /* 0x0000000008007986 */ /* 0x0001e2000c101124 */
[----:B------:R-:W-:Y:S01]  /*47d0*/  IMAD.MOV.U32 R25, RZ, RZ, R26 ;  /* 0x000000ffff197224 */ /* 0x000fe200078e001a */
[----:B------:R-:W-:Y:S06]  /*47e0*/  BRA `(.L_x_5581) ;  /* 0x00000004001c7947 */ /* 0x000fec0003800000 */
.L_x_5604:
        /* <DEDUP_REMOVED lines=16> */
.L_x_5611:
[----:B------:R-:W-:-:S04]  /*48f0*/  LOP3.LUT R4, R4, 0x80000000, RZ, 0xc0, !PT ;  /* 0x8000000004047812 */ /* 0x000fc800078ec0ff */
[----:B------:R-:W-:-:S04]  /*4900*/  SHF.R.U32.HI R4, RZ, 0x18, R4 ;  /* 0x00000018ff047819 */ /* 0x000fc80000011604 */
[----:B------:R-:W-:-:S04]  /*4910*/  LOP3.LUT R3, R3, R4, RZ, 0xfc, !PT ;  /* 0x0000000403037212 */ /* 0x000fc800078efcff */
[----:B------:R-:W-:-:S07]  /*4920*/  PRMT R0, R3, 0x7610, R0 ;  /* 0x0000761003007816 */ /* 0x000fce0000000000 */
.L_x_5610:
[----:B------:R-:W-:Y:S05]  /*4930*/  BSYNC B0 ;  /* 0x0000000000007941 */ /* 0x000fea0003800000 */
.L_x_5609:
[----:B------:R0:W-:Y:S01]  /*4940*/  STG.E.U8 desc[UR36][R8.64], R0 ;  /* 0x0000000008007986 */ /* 0x0001e2000c101124 */
[----:B------:R-:W-:Y:S01]  /*4950*/  IMAD.MOV.U32 R25, RZ, RZ, R26 ;  /* 0x000000ffff197224 */ /* 0x000fe200078e001a */
[----:B------:R-:W-:Y:S06]  /*4960*/  BRA `(.L_x_5581) ;  /* 0x0000000000bc7947 */ /* 0x000fec0003800000 */
.L_x_5603:
[----:B------:R-:W-:-:S13]  /*4970*/  ISETP.NE.AND P0, PT, R0, 0x1c, PT ;  /* 0x0000001c0000780c */ /* 0x000fda0003f05270 */
[----:B------:R-:W-:Y:S05]  /*4980*/  @!P0 BRA `(.L_x_5612) ;  /* 0x0000000000a88947 */ /* 0x000fea0003800000 */
[----:B------:R-:W-:-:S13]  /*4990*/  ISETP.NE.AND P0, PT, R0, 0x1d, PT ;  /* 0x0000001d0000780c */ /* 0x000fda0003f05270 */
[----:B------:R-:W-:Y:S05]  /*49a0*/  @!P0 BRA `(.L_x_5613) ;  /* 0x0000000000908947 */ /* 0x000fea0003800000 */
[----:B------:R-:W-:-:S13]  /*49b0*/  ISETP.NE.AND P0, PT, R0, 0x2c, PT ;  /* 0x0000002c0000780c */ /* 0x000fda0003f05270 */
[----:B------:R-:W-:Y:S05]  /*49c0*/  @P0 BRA `(.L_x_5586) ;  /* 0x0000000000400947 */ /* 0x000fea0003800000 */
[----:B------:R-:W-:Y:S01]  /*49d0*/  SHF.R.U32.HI R5, RZ, 0x17, R4 ;  /* 0x00000017ff057819 */ /* 0x000fe20000011604 */
[----:B------:R-:W-:-:S03]  /*49e0*/  IMAD.MOV.U32 R25, RZ, RZ, R26 ;  /* 0x000000ffff197224 */ /* 0x000fc600078e001a */
        /* <DEDUP_REMOVED lines=14> */
.L_x_5586:
        /* <DEDUP_REMOVED lines=15> */
[----:B0--3--:R-:W-:Y:S05]  /*4bc0*/  CALL.ABS.NOINC R14 ;  /* 0x000000000e007343 */ /* 0x009fea0003c00000 */
.L_x_5614:
[----:B------:R-:W-:Y:S01]  /*4bd0*/  IMAD.MOV.U32 R25, RZ, RZ, R26 ;  /* 0x000000ffff197224 */ /* 0x000fe200078e001a */
[----:B------:R-:W-:Y:S06]  /*4be0*/  BRA `(.L_x_5581) ;  /* 0x00000000001c7947 */ /* 0x000fec0003800000 */
.L_x_5613:
[----:B------:R-:W0:Y:S01]  /*4bf0*/  F2I.U64.TRUNC R4, R4 ;  /* 0x0000000400047311 */ /* 0x000e22000020d800 */
[----:B------:R-:W-:Y:S01]  /*4c00*/  IMAD.MOV.U32 R25, RZ, RZ, R26 ;  /* 0x000000ffff197224 */ /* 0x000fe200078e001a */
[----:B0-----:R0:W-:Y:S01]  /*4c10*/  STG.E.64 desc[UR36][R8.64], R4 ;  /* 0x0000000408007986 */ /* 0x0011e2000c101b24 */
[----:B------:R-:W-:Y:S05]  /*4c20*/  BRA `(.L_x_5581) ;  /* 0x00000000000c7947 */ /* 0x000fea0003800000 */
.L_x_5612:
[----:B------:R-:W0:Y:S01]  /*4c30*/  F2I.FTZ.U32.TRUNC.NTZ R3, R4 ;  /* 0x0000000400037305 */ /* 0x000e22000021f000 */
[----:B------:R-:W-:Y:S01]  /*4c40*/  IMAD.MOV.U32 R25, RZ, RZ, R26 ;  /* 0x000000ffff197224 */ /* 0x000fe200078e001a */
[----:B0-----:R2:W-:Y:S06]  /*4c50*/  STG.E desc[UR36][R8.64], R3 ;  /* 0x0000000308007986 */ /* 0x0015ec000c101924 */
.L_x_5581:
[----:B------:R-:W-:Y:S05]  /*4c60*/  BSYNC B6 ;  /* 0x0000000000067941 */ /* 0x000fea0003800000 */
.L_x_5580:
[----:B------:R-:W-:Y:S01]  /*4c70*/  ISETP.GE.AND P0, PT, R25, R17, PT ;  /* 0x000000111900720c */ /* 0x000fe20003f06270 */
[----:B------:R-:W-:-:S12]  /*4c80*/  BSSY B6, `(.L_x_5615) ;  /* 0x00001d8000067945 */ /* 0x000fd80003800000 */
[----:B------:R-:W-:Y:S05]  /*4c90*/  @P0 BRA `(.L_x_5616) ;  /* 0x0000001c00580947 */ /* 0x000fea0003800000 */
[----:B0-2-4-:R-:W0:Y:S01]  /*4ca0*/  LDC.64 R8, c[0x0][0x228] ;  /* 0x00008a00ff087b82 */ /* 0x015e220000000a00 */
        /* <DEDUP_REMOVED lines=17> */
[----:B------:R-:W0:Y:S02]  /*4dc0*/  F2I.FTZ.TRUNC.NTZ R3, R18 ;  /* 0x0000001200037305 */ /* 0x000e24000021f100 */
[----:B0-----:R0:W-:Y:S01]  /*4dd0*/  STG.E.U8 desc[UR36][R8.64], R3 ;  /* 0x0000000308007986 */ /* 0x0011e2000c101124 */
[----:B------:R-:W-:Y:S05]  /*4de0*/  BRA `(.L_x_5622) ;  /* 0x0000000c00507947 */ /* 0x000fea0003800000 */
.L_x_5620:
[----:B------:R-:W0:Y:S02]  /*4df0*/  F2I.S64.TRUNC R18, R18 ;  /* 0x0000001200127311 */ /* 0x000e24000020d900 */
[----:B0-----:R-:W-:-:S05]  /*4e00*/  IMAD.MOV.U32 R3, RZ, RZ, R18 ;  /* 0x000000ffff037224 */ /* 0x001fca00078e0012 */
[----:B------:R0:W-:Y:S01]  /*4e10*/  STG.E.U8 desc[UR36][R8.64], R3 ;  /* 0x0000000308007986 */ /* 0x0001e2000c101124 */
[----:B------:R-:W-:Y:S05]  /*4e20*/  BRA `(.L_x_5622) ;  /* 0x0000000c00407947 */ /* 0x000fea0003800000 */
.L_x_5619:
[----:B------:R-:W-:-:S13]  /*4e30*/  ISETP.NE.AND P0, PT, R0, 0x2, PT ;  /* 0x000000020000780c */ /* 0x000fda0003f05270 */
[----:B------:R-:W-:Y:S05]  /*4e40*/  @!P0 BRA `(.L_x_5623) ;  /* 0x0000000000288947 */ /* 0x000fea0003800000 */
[----:B------:R-:W-:-:S13]  /*4e50*/  ISETP.NE.AND P0, PT, R0, 0x3, PT ;  /* 0x000000030000780c */ /* 0x000fda0003f05270 */
[----:B------:R-:W-:Y:S05]  /*4e60*/  @!P0 BRA `(.L_x_5624) ;  /* 0x0000000000148947 */ /* 0x000fea0003800000 */
[----:B------:R-:W-:-:S13]  /*4e70*/  ISETP.NE.AND P0, PT, R0, 0x4, PT ;  /* 0x000000040000780c */ /* 0x000fda0003f05270 */
[----:B------:R-:W-:Y:S05]  /*4e80*/  @P0 BRA `(.L_x_5621) ;  /* 0x0000000800d00947 */ /* 0x000fea0003800000 */
[----:B------:R-:W0:Y:S02]  /*4e90*/  F2I.S64.TRUNC R18, R18 ;  /* 0x0000001200127311 */ /* 0x000e24000020d900 */
[----:B0-----:R0:W-:Y:S01]  /*4ea0*/  STG.E.64 desc[UR36][R8.64], R18 ;  /* 0x0000001208007986 */ /* 0x0011e2000c101b24 */
[----:B------:R-:W-:Y:S05]  /*4eb0*/  BRA `(.L_x_5622) ;  /* 0x0000000c001c7947 */ /* 0x000fea0003800000 */
.L_x_5624:
[----:B------:R-:W0:Y:S02]  /*4ec0*/  F2I.FTZ.TRUNC.NTZ R3, R18 ;  /* 0x0000001200037305 */ /* 0x000e24000021f100 */
[----:B0-----:R0:W-:Y:S01]  /*4ed0*/  STG.E desc[UR36][R8.64], R3 ;  /* 0x0000000308007986 */ /* 0x0011e2000c101924 */
[----:B------:R-:W-:Y:S05]  /*4ee0*/  BRA `(.L_x_5622) ;  /* 0x0000000c00107947 */ /* 0x000fea0003800000 */
.L_x_5623:
[----:B------:R-:W0:Y:S02]  /*4ef0*/  F2I.FTZ.TRUNC.NTZ R3, R18 ;  /* 0x0000001200037305 */ /* 0x000e24000021f100 */
[----:B0-----:R0:W-:Y:S01]  /*4f00*/  STG.E.U16 desc[UR36][R8.64], R3 ;  /* 0x0000000308007986 */ /* 0x0011e2000c101524 */
[----:B------:R-:W-:Y:S05]  /*4f10*/  BRA `(.L_x_5622) ;  /* 0x0000000c00047947 */ /* 0x000fea0003800000 */
.L_x_5618:
[----:B------:R-:W-:-:S13]  /*4f20*/  ISETP.GT.AND P0, PT, R0, 0x6, PT ;  /* 0x000000060000780c */ /* 0x000fda0003f04270 */
[----:B------:R-:W-:Y:S05]  /*4f30*/  @P0 BRA `(.L_x_5625) ;  /* 0x0000000000240947 */ /* 0x000fea0003800000 */
[----:B------:R-:W-:-:S13]  /*4f40*/  ISETP.NE.AND P0, PT, R0, 0x5, PT ;  /* 0x000000050000780c */ /* 0x000fda0003f05270 */
[----:B------:R-:W-:Y:S05]  /*4f50*/  @!P0 BRA `(.L_x_5626) ;  /* 0x0000000000108947 */ /* 0x000fea0003800000 */
[----:B------:R-:W-:-:S13]  /*4f60*/  ISETP.NE.AND P0, PT, R0, 0x6, PT ;  /* 0x000000060000780c */ /* 0x000fda0003f05270 */
[----:B------:R-:W-:Y:S05]  /*4f70*/  @P0 BRA `(.L_x_5621) ;  /* 0x0000000800940947 */ /* 0x000fea0003800000 */
[----:B------:R0:W-:Y:S01]  /*4f80*/  STG.E desc[UR36][R8.64], R18 ;  /* 0x0000001208007986 */ /* 0x0001e2000c101924 */
[----:B------:R-:W-:Y:S05]  /*4f90*/  BRA `(.L_x_5622) ;  /* 0x0000000800e47947 */ /* 0x000fea0003800000 */
.L_x_5626:
[----:B------:R-:W-:-:S05]  /*4fa0*/  F2FP.F16.F32.PACK_AB R18, RZ, R18 ;  /* 0x00000012ff12723e */ /* 0x000fca00000000ff */
[----:B------:R0:W-:Y:S01]  /*4fb0*/  STG.E.U16 desc[UR36][R8.64], R18 ;  /* 0x0000001208007986 */ /* 0x0001e2000c101524 */
[----:B------:R-:W-:Y:S05]  /*4fc0*/  BRA `(.L_x_5622) ;  /* 0x0000000800d87947 */ /* 0x000fea0003800000 */
.L_x_5625:
[----:B------:R-:W-:-:S13]  /*4fd0*/  ISETP.NE.AND P0, PT, R0, 0x7, PT ;  /* 0x000000070000780c */ /* 0x000fda0003f05270 */
[----:B------:R-:W-:Y:S05]  /*4fe0*/  @!P0 BRA `(.L_x_5627) ;  /* 0x00000000002c8947 */ /* 0x000fea0003800000 */
[----:B------:R-:W-:-:S13]  /*4ff0*/  ISETP.NE.AND P0, PT, R0, 0x8, PT ;  /* 0x000000080000780c */ /* 0x000fda0003f05270 */
[----:B------:R-:W-:Y:S05]  /*5000*/  @!P0 BRA `(.L_x_5628) ;  /* 0x0000000000148947 */ /* 0x000fea0003800000 */
[----:B------:R-:W-:-:S13]  /*5010*/  ISETP.NE.AND P0, PT, R0, 0x9, PT ;  /* 0x000000090000780c */ /* 0x000fda0003f05270 */
[----:B------:R-:W-:Y:S05]  /*5020*/  @P0 BRA `(.L_x_5621) ;  /* 0x0000000800680947 */ /* 0x000fea0003800000 */
[----:B------:R-:W-:-:S05]  /*5030*/  IMAD.MOV.U32 R19, RZ, RZ, RZ ;  /* 0x000000ffff137224 */ /* 0x000fca00078e00ff */
[----:B------:R0:W-:Y:S01]  /*5040*/  STG.E.64 desc[UR36][R8.64], R18 ;  /* 0x0000001208007986 */ /* 0x0001e2000c101b24 */
[----:B------:R-:W-:Y:S05]  /*5050*/  BRA `(.L_x_5622) ;  /* 0x0000000800b47947 */ /* 0x000fea0003800000 */
.L_x_5628:
[----:B------:R-:W-:-:S04]  /*5060*/  F2FP.F16.F32.PACK_AB R3, RZ, R18 ;  /* 0x00000012ff03723e */ /* 0x000fc800000000ff */
[----:B------:R-:W-:-:S05]  /*5070*/  PRMT R3, R3, 0x5410, RZ ;  /* 0x0000541003037816 */ /* 0x000fca00000000ff */
[----:B------:R0:W-:Y:S01]  /*5080*/  STG.E desc[UR36][R8.64], R3 ;  /* 0x0000000308007986 */ /* 0x0001e2000c101924 */
[----:B------:R-:W-:Y:S05]  /*5090*/  BRA `(.L_x_5622) ;  /* 0x0000000800a47947 */ /* 0x000fea0003800000 */
.L_x_5627:
[----:B------:R-:W-:-:S06]  /*50a0*/  FMUL.FTZ R4, R18, 1 ;  /* 0x3f80000012047820 */ /* 0x000fcc0000410000 */
[----:B------:R-:W0:Y:S02]  /*50b0*/  F2F.F64.F32 R4, R4 ;  /* 0x0000000400047310 */ /* 0x000e240000201800 */
[----:B0-----:R0:W-:Y:S01]  /*50c0*/  STG.E.64 desc[UR36][R8.64], R4 ;  /* 0x0000000408007986 */ /* 0x0011e2000c101b24 */
[----:B------:R-:W-:Y:S05]  /*50d0*/  BRA `(.L_x_5622) ;  /* 0x0000000800947947 */ /* 0x000fea0003800000 */
.L_x_5617:
        /* <DEDUP_REMOVED lines=8> */
[----:B------:R-:W-:-:S04]  /*5160*/  FSETP.NEU.FTZ.AND P0, PT, R18, RZ, PT ;  /* 0x000000ff1200720b */ /* 0x000fc80003f1d000 */
[----:B------:R-:W-:-:S05]  /*5170*/  SEL R3, RZ, 0x1, !P0 ;  /* 0x00000001ff037807 */ /* 0x000fca0004000000 */
[----:B------:R0:W-:Y:S01]  /*5180*/  STG.E.U8 desc[UR36][R8.64], R3 ;  /* 0x0000000308007986 */ /* 0x0001e2000c101124 */
[----:B------:R-:W-:Y:S05]  /*5190*/  BRA `(.L_x_5622) ;  /* 0x0000000800647947 */ /* 0x000fea0003800000 */
.L_x_5631:
[----:B------:R-:W-:Y:S01]  /*51a0*/  FMUL.FTZ R4, R18, 1 ;  /* 0x3f80000012047820 */ /* 0x000fe20000410000 */
[----:B------:R-:W-:-:S05]  /*51b0*/  CS2R R6, SRZ ;  /* 0x0000000000067805 */ /* 0x000fca000001ff00 */
[----:B------:R-:W0:Y:S02]  /*51c0*/  F2F.F64.F32 R4, R4 ;  /* 0x0000000400047310 */ /* 0x000e240000201800 */
[----:B0-----:R0:W-:Y:S01]  /*51d0*/  STG.E.128 desc[UR36][R8.64], R4 ;  /* 0x0000000408007986 */ /* 0x0011e2000c101d24 */
[----:B------:R-:W-:Y:S05]  /*51e0*/  BRA `(.L_x_5622) ;  /* 0x0000000800507947 */ /* 0x000fea0003800000 */
.L_x_5630:
        /* <DEDUP_REMOVED lines=20> */
.L_x_5635:
[----:B------:R-:W-:Y:S05]  /*5330*/  BSYNC B0 ;  /* 0x0000000000007941 */ /* 0x000fea0003800000 */
.L_x_5634:
[----:B------:R-:W-:-:S05]  /*5340*/  LOP3.LUT R5, R0, R5, RZ, 0xfc, !PT ;  /* 0x0000000500057212 */ /* 0x000fca00078efcff */
[----:B------:R0:W-:Y:S01]  /*5350*/  STG.E.U8 desc[UR36][R8.64], R5 ;  /* 0x0000000508007986 */ /* 0x0001e2000c101124 */
[----:B------:R-:W-:Y:S05]  /*5360*/  BRA `(.L_x_5622) ;  /* 0x0000000400f07947 */ /* 0x000fea0003800000 */
.L_x_5633:
        /* <DEDUP_REMOVED lines=12> */
.L_x_5637:
[----:B------:R-:W-:Y:S01]  /*5430*/  IMAD.MOV.U32 R0, RZ, RZ, 0x7f ;  /* 0x0000007fff007424 */ /* 0x000fe200078e00ff */
[----:B------:R-:W-:-:S04]  /*5440*/  ISETP.GT.U32.AND P0, PT, R4, 0x7f800000, PT ;  /* 0x7f8000000400780c */ /* 0x000fc80003f04070 */
[----:B------:R-:W-:-:S09]  /*5450*/  SEL R0, R0, 0x7c, P0 ;  /* 0x0000007c00007807 */ /* 0x000fd20000000000 */
.L_x_5638:
[----:B------:R-:W-:Y:S05]  /*5460*/  BSYNC B0 ;  /* 0x0000000000007941 */ /* 0x000fea0003800000 */
.L_x_5636:
[----:B------:R-:W-:-:S04]  /*5470*/  LOP3.LUT R18, R18, 0x80000000, RZ, 0xc0, !PT ;  /* 0x8000000012127812 */ /* 0x000fc800078ec0ff */
[----:B------:R-:W-:-:S04]  /*5480*/  SHF.R.U32.HI R3, RZ, 0x18, R18 ;  /* 0x00000018ff037819 */ /* 0x000fc80000011612 */
[----:B------:R-:W-:-:S05]  /*5490*/  LOP3.LUT R3, R0, R3, RZ, 0xfc, !PT ;  /* 0x0000000300037212 */ /* 0x000fca00078efcff */
[----:B------:R0:W-:Y:S01]  /*54a0*/  STG.E.U8 desc[UR36][R8.64], R3 ;  /* 0x0000000308007986 */ /* 0x0001e2000c101124 */
[----:B------:R-:W-:Y:S05]  /*54b0*/  BRA `(.L_x_5622) ;  /* 0x00000004009c7947 */ /* 0x000fea0003800000 */
.L_x_5632:
[----:B------:R-:W-:-:S05]  /*54c0*/  F2FP.BF16.F32.PACK_AB R18, RZ, R18 ;  /* 0x00000012ff12723e */ /* 0x000fca00000010ff */
[----:B------:R0:W-:Y:S01]  /*54d0*/  STG.E.U16 desc[UR36][R8.64], R18 ;  /* 0x0000001208007986 */ /* 0x0001e2000c101524 */
[----:B------:R-:W-:Y:S05]  /*54e0*/  BRA `(.L_x_5622) ;  /* 0x0000000400907947 */ /* 0x000fea0003800000 */
.L_x_5629:
        /* <DEDUP_REMOVED lines=8> */
[----:B------:R-:W0:Y:S02]  /*5570*/  F2I.FTZ.U32.TRUNC.NTZ R3, R18 ;  /* 0x0000001200037305 */ /* 0x000e24000021f000 */
[----:B0-----:R0:W-:Y:S01]  /*5580*/  STG.E.U16 desc[UR36][R8.64], R3 ;  /* 0x0000000308007986 */ /* 0x0011e2000c101524 */
[----:B------:R-:W-:Y:S05]  /*5590*/  BRA `(.L_x_5622) ;  /* 0x0000000400647947 */ /* 0x000fea0003800000 */
.L_x_5641:
        /* <DEDUP_REMOVED lines=16> */
.L_x_5644:
[----:B------:R-:W-:-:S04]  /*56a0*/  LOP3.LUT R18, R18, 0x80000000, RZ, 0xc0, !PT ;  /* 0x8000000012127812 */ /* 0x000fc800078ec0ff */
[----:B------:R-:W-:-:S04]  /*56b0*/  SHF.R.U32.HI R3, RZ, 0x18, R18 ;  /* 0x00000018ff037819 */ /* 0x000fc80000011612 */
[----:B------:R-:W-:-:S04]  /*56c0*/  LOP3.LUT R0, R0, R3, RZ, 0xfc, !PT ;  /* 0x0000000300007212 */ /* 0x000fc800078efcff */
[----:B------:R-:W-:-:S07]  /*56d0*/  PRMT R4, R0, 0x7610, R4 ;  /* 0x0000761000047816 */ /* 0x000fce0000000004 */
.L_x_5643:
[----:B------:R-:W-:Y:S05]  /*56e0*/  BSYNC B0 ;  /* 0x0000000000007941 */ /* 0x000fea0003800000 */
.L_x_5642:
[----:B------:R4:W-:Y:S01]  /*56f0*/  STG.E.U8 desc[UR36][R8.64], R4 ;  /* 0x0000000408007986 */ /* 0x0009e2000c101124 */
[----:B------:R-:W-:Y:S05]  /*5700*/  BRA `(.L_x_5622) ;  /* 0x0000000400087947 */ /* 0x000fea0003800000 */
.L_x_5640:
        /* <DEDUP_REMOVED lines=16> */
.L_x_5647:
[----:B------:R-:W-:-:S04]  /*5810*/  LOP3.LUT R18, R18, 0x80000000, RZ, 0xc0, !PT ;  /* 0x8000000012127812 */ /* 0x000fc800078ec0ff */
[----:B------:R-:W-:-:S04]  /*5820*/  SHF.R.U32.HI R3, RZ, 0x18, R18 ;  /* 0x00000018ff037819 */ /* 0x000fc80000011612 */
[----:B------:R-:W-:-:S04]  /*5830*/  LOP3.LUT R0, R0, R3, RZ, 0xfc, !PT ;  /* 0x0000000300007212 */ /* 0x000fc800078efcff */
[----:B------:R-:W-:-:S07]  /*5840*/  PRMT R4, R0, 0x7610, R4 ;  /* 0x0000761000047816 */ /* 0x000fce0000000004 */
.L_x_5646:
[----:B------:R-:W-:Y:S05]  /*5850*/  BSYNC B0 ;  /* 0x0000000000007941 */ /* 0x000fea0003800000 */
.L_x_5645:
[----:B------:R0:W-:Y:S01]  /*5860*/  STG.E.U8 desc[UR36][R8.64], R4 ;  /* 0x0000000408007986 */ /* 0x0001e2000c101124 */
[----:B------:R-:W-:Y:S05]  /*5870*/  BRA `(.L_x_5622) ;  /* 0x0000000000ac7947 */ /* 0x000fea0003800000 */
.L_x_5639:
[----:B------:R-:W-:-:S13]  /*5880*/  ISETP.NE.AND P0, PT, R0, 0x1c, PT ;  /* 0x0000001c0000780c */ /* 0x000fda0003f05270 */
[----:B------:R-:W-:Y:S05]  /*5890*/  @!P0 BRA `(.L_x_5648) ;  /* 0x00000000009c8947 */ /* 0x000fea0003800000 */
[----:B------:R-:W-:-:S13]  /*58a0*/  ISETP.NE.AND P0, PT, R0, 0x1d, PT ;  /* 0x0000001d0000780c */ /* 0x000fda0003f05270 */
[----:B------:R-:W-:Y:S05]  /*58b0*/  @!P0 BRA `(.L_x_5649) ;  /* 0x0000000000888947 */ /* 0x000fea0003800000 */
[----:B------:R-:W-:-:S13]  /*58c0*/  ISETP.NE.AND P0, PT, R0, 0x2c, PT ;  /* 0x0000002c0000780c */ /* 0x000fda0003f05270 */
[----:B------:R-:W-:Y:S05]  /*58d0*/  @P0 BRA `(.L_x_5621) ;  /* 0x00000000003c0947 */ /* 0x000fea0003800000 */
        /* <DEDUP_REMOVED lines=15> */
.L_x_5621:
        /* <DEDUP_REMOVED lines=16> */
.L_x_5650:
[----:B------:R-:W-:Y:S05]  /*5ad0*/  BRA `(.L_x_5622) ;  /* 0x0000000000147947 */ /* 0x000fea0003800000 */
.L_x_5649:
[----:B------:R-:W0:Y:S02]  /*5ae0*/  F2I.U64.TRUNC R18, R18 ;  /* 0x0000001200127311 */ /* 0x000e24000020d800 */
[----:B0-----:R2:W-:Y:S01]  /*5af0*/  STG.E.64 desc[UR36][R8.64], R18 ;  /* 0x0000001208007986 */ /* 0x0015e2000c101b24 */
[----:B------:R-:W-:Y:S05]  /*5b00*/  BRA `(.L_x_5622) ;  /* 0x0000000000087947 */ /* 0x000fea0003800000 */
.L_x_5648:
[----:B------:R-:W0:Y:S02]  /*5b10*/  F2I.FTZ.U32.TRUNC.NTZ R3, R18 ;  /* 0x0000001200037305 */ /* 0x000e24000021f000 */
[----:B0-----:R0:W-:Y:S02]  /*5b20*/  STG.E desc[UR36][R8.64], R3 ;  /* 0x0000000308007986 */ /* 0x0011e4000c101924 */
.L_x_5622:
[----:B------:R-:W-:-:S05]  /*5b30*/  VIADD R25, R25, 0x80 ;  /* 0x0000008019197836 */ /* 0x000fca0000000000 */
[----:B------:R-:W-:-:S13]  /*5b40*/  ISETP.GE.AND P0, PT, R25, R17, PT ;  /* 0x000000111900720c */ /* 0x000fda0003f06270 */
[----:B------:R-:W-:Y:S05]  /*5b50*/  @P0 BRA `(.L_x_5616) ;  /* 0x0000000c00a80947 */ /* 0x000fea0003800000 */
[----:B012-4-:R-:W0:Y:S01]  /*5b60*/  LDC.64 R8, c[0x0][0x228] ;  /* 0x00008a00ff087b82 */ /* 0x017e220000000a00 */
        /* <DEDUP_REMOVED lines=17> */
[----:B---3--:R-:W0:Y:S02]  /*5c80*/  F2I.FTZ.TRUNC.NTZ R3, R22 ;  /* 0x0000001600037305 */ /* 0x008e24000021f100 */
[----:B0-----:R1:W-:Y:S01]  /*5c90*/  STG.E.U8 desc[UR36][R8.64], R3 ;  /* 0x0000000308007986 */ /* 0x0013e2000c101124 */
[----:B------:R-:W-:Y:S05]  /*5ca0*/  BRA `(.L_x_5656) ;  /* 0x0000000c00507947 */ /* 0x000fea0003800000 */
.L_x_5654:
[----:B---3--:R-:W0:Y:S02]  /*5cb0*/  F2I.S64.TRUNC R22, R22 ;  /* 0x0000001600167311 */ /* 0x008e24000020d900 */
[----:B0-----:R-:W-:-:S05]  /*5cc0*/  IMAD.MOV.U32 R3, RZ, RZ, R22 ;  /* 0x000000ffff037224 */ /* 0x001fca00078e0016 */
[----:B------:R0:W-:Y:S01]  /*5cd0*/  STG.E.U8 desc[UR36][R8.64], R3 ;  /* 0x0000000308007986 */ /* 0x0001e2000c101124 */
[----:B------:R-:W-:Y:S05]  /*5ce0*/  BRA `(.L_x_5656) ;  /* 0x0000000c00407947 */ /* 0x000fea0003800000 */
.L_x_5653:
[----:B------:R-:W-:-:S13]  /*5cf0*/  ISETP.NE.AND P0, PT, R0, 0x2, PT ;  /* 0x000000020000780c */ /* 0x000fda0003f05270 */
[----:B------:R-:W-:Y:S05]  /*5d00*/  @!P0 BRA `(.L_x_5657) ;  /* 0x0000000000288947 */ /* 0x000fea0003800000 */
[----:B------:R-:W-:-:S13]  /*5d10*/  ISETP.NE.AND P0, PT, R0, 0x3, PT ;  /* 0x000000030000780c */ /* 0x000fda0003f05270 */
[----:B------:R-:W-:Y:S05]  /*5d20*/  @!P0 BRA `(.L_x_5658) ;  /* 0x0000000000148947 */ /* 0x000fea0003800000 */
[----:B------:R-:W-:-:S13]  /*5d30*/  ISETP.NE.AND P0, PT, R0, 0x4, PT ;  /* 0x000000040000780c */ /* 0x000fda0003f05270 */
[----:B------:R-:W-:Y:S05]  /*5d40*/  @P0 BRA `(.L_x_5655) ;  /* 0x0000000800d00947 */ /* 0x000fea0003800000 */
[----:B---3--:R-:W0:Y:S02]  /*5d50*/  F2I.S64.TRUNC R22, R22 ;  /* 0x0000001600167311 */ /* 0x008e24000020d900 */
[----:B0-----:R4:W-:Y:S01]  /*5d60*/  STG.E.64 desc[UR36][R8.64], R22 ;  /* 0x0000001608007986 */ /* 0x0019e2000c101b24 */
[----:B------:R-:W-:Y:S05]  /*5d70*/  BRA `(.L_x_5656) ;  /* 0x0000000c001c7947 */ /* 0x000fea0003800000 */
.L_x_5658:
[----:B---3--:R-:W0:Y:S02]  /*5d80*/  F2I.FTZ.TRUNC.NTZ R3, R22 ;  /* 0x0000001600037305 */ /* 0x008e24000021f100 */
[----:B0-----:R3:W-:Y:S01]  /*5d90*/  STG.E desc[UR36][R8.64], R3 ;  /* 0x0000000308007986 */ /* 0x0017e2000c101924 */
[----:B------:R-:W-:Y:S05]  /*5da0*/  BRA `(.L_x_5656) ;  /* 0x0000000c00107947 */ /* 0x000fea0003800000 */
.L_x_5657:
[----:B---3--:R-:W0:Y:S02]  /*5db0*/  F2I.FTZ.TRUNC.NTZ R3, R22 ;  /* 0x0000001600037305 */ /* 0x008e24000021f100 */
[----:B0-----:R2:W-:Y:S01]  /*5dc0*/  STG.E.U16 desc[UR36][R8.64], R3 ;  /* 0x0000000308007986 */ /* 0x0015e2000c101524 */
[----:B------:R-:W-:Y:S05]  /*5dd0*/  BRA `(.L_x_5656) ;  /* 0x0000000c00047947 */ /* 0x000fea0003800000 */
.L_x_5652:
[----:B------:R-:W-:-:S13]  /*5de0*/  ISETP.GT.AND P0, PT, R0, 0x6, PT ;  /* 0x000000060000780c */ /* 0x000fda0003f04270 */
[----:B------:R-:W-:Y:S05]  /*5df0*/  @P0 BRA `(.L_x_5659) ;  /* 0x0000000000240947 */ /* 0x000fea0003800000 */
[----:B------:R-:W-:-:S13]  /*5e00*/  ISETP.NE.AND P0, PT, R0, 0x5, PT ;  /* 0x000000050000780c */ /* 0x000fda0003f05270 */
[----:B------:R-:W-:Y:S05]  /*5e10*/  @!P0 BRA `(.L_x_5660) ;  /* 0x0000000000108947 */ /* 0x000fea0003800000 */
[----:B------:R-:W-:-:S13]  /*5e20*/  ISETP.NE.AND P0, PT, R0, 0x6, PT ;  /* 0x000000060000780c */ /* 0x000fda0003f05270 */
[----:B------:R-:W-:Y:S05]  /*5e30*/  @P0 BRA `(.L_x_5655) ;  /* 0x0000000800940947 */ /* 0x000fea0003800000 */
[----:B---3--:R0:W-:Y:S01]  /*5e40*/  STG.E desc[UR36][R8.64], R22 ;  /* 0x0000001608007986 */ /* 0x0081e2000c101924 */
[----:B------:R-:W-:Y:S05]  /*5e50*/  BRA `(.L_x_5656) ;  /* 0x0000000800e47947 */ /* 0x000fea0003800000 */
.L_x_5660:
[----:B---3--:R-:W-:-:S05]  /*5e60*/  F2FP.F16.F32.PACK_AB R22, RZ, R22 ;  /* 0x00000016ff16723e */ /* 0x008fca00000000ff */
[----:B------:R0:W-:Y:S01]  /*5e70*/  STG.E.U16 desc[UR36][R8.64], R22 ;  /* 0x0000001608007986 */ /* 0x0001e2000c101524 */
[----:B------:R-:W-:Y:S05]  /*5e80*/  BRA `(.L_x_5656) ;  /* 0x0000000800d87947 */ /* 0x000fea0003800000 */
.L_x_5659:
[----:B------:R-:W-:-:S13]  /*5e90*/  ISETP.NE.AND P0, PT, R0, 0x7, PT ;  /* 0x000000070000780c */ /* 0x000fda0003f05270 */
[----:B------:R-:W-:Y:S05]  /*5ea0*/  @!P0 BRA `(.L_x_5661) ;  /* 0x00000000002c8947 */ /* 0x000fea0003800000 */
[----:B------:R-:W-:-:S13]  /*5eb0*/  ISETP.NE.AND P0, PT, R0, 0x8, PT ;  /* 0x000000080000780c */ /* 0x000fda0003f05270 */
[----:B------:R-:W-:Y:S05]  /*5ec0*/  @!P0 BRA `(.L_x_5662) ;  /* 0x0000000000148947 */ /* 0x000fea0003800000 */
[----:B------:R-:W-:-:S13]  /*5ed0*/  ISETP.NE.AND P0, PT, R0, 0x9, PT ;  /* 0x000000090000780c */ /* 0x000fda0003f05270 */
[----:B------:R-:W-:Y:S05]  /*5ee0*/  @P0 BRA `(.L_x_5655) ;  /* 0x0000000800680947 */ /* 0x000fea0003800000 */
[----:B------:R-:W-:-:S05]  /*5ef0*/  IMAD.MOV.U32 R23, RZ, RZ, RZ ;  /* 0x000000ffff177224 */ /* 0x000fca00078e00ff */
[----:B---3--:R0:W-:Y:S01]  /*5f00*/  STG.E.64 desc[UR36][R8.64], R22 ;  /* 0x0000001608007986 */ /* 0x0081e2000c101b24 */
[----:B------:R-:W-:Y:S05]  /*5f10*/  BRA `(.L_x_5656) ;  /* 0x0000000800b47947 */ /* 0x000fea0003800000 */
.L_x_5662:
[----:B---3--:R-:W-:-:S04]  /*5f20*/  F2FP.F16.F32.PACK_AB R3, RZ, R22 ;  /* 0x00000016ff03723e */ /* 0x008fc800000000ff */
[----:B------:R-:W-:-:S05]  /*5f30*/  PRMT R3, R3, 0x5410, RZ ;  /* 0x0000541003037816 */ /* 0x000fca00000000ff */
[----:B------:R0:W-:Y:S01]  /*5f40*/  STG.E desc[UR36][R8.64], R3 ;  /* 0x0000000308007986 */ /* 0x0001e2000c101924 */
[----:B------:R-:W-:Y:S05]  /*5f50*/  BRA `(.L_x_5656) ;  /* 0x0000000800a47947 */ /* 0x000fea0003800000 */
.L_x_5661:
[----:B---3--:R-:W-:-:S06]  /*5f60*/  FMUL.FTZ R4, R22, 1 ;  /* 0x3f80000016047820 */ /* 0x008fcc0000410000 */
[----:B------:R-:W0:Y:S02]  /*5f70*/  F2F.F64.F32 R4, R4 ;  /* 0x0000000400047310 */ /* 0x000e240000201800 */
[----:B0-----:R0:W-:Y:S01]  /*5f80*/  STG.E.64 desc[UR36][R8.64], R4 ;  /* 0x0000000408007986 */ /* 0x0011e2000c101b24 */
[----:B------:R-:W-:Y:S05]  /*5f90*/  BRA `(.L_x_5656) ;  /* 0x0000000800947947 */ /* 0x000fea0003800000 */
.L_x_5651:
        /* <DEDUP_REMOVED lines=8> */
[----:B---3--:R-:W-:-:S04]  /*6020*/  FSETP.NEU.FTZ.AND P0, PT, R22, RZ, PT ;  /* 0x000000ff1600720b */ /* 0x008fc80003f1d000 */
[----:B------:R-:W-:-:S05]  /*6030*/  SEL R3, RZ, 0x1, !P0 ;  /* 0x00000001ff037807 */ /* 0x000fca0004000000 */
[----:B------:R0:W-:Y:S01]  /*6040*/  STG.E.U8 desc[UR36][R8.64], R3 ;  /* 0x0000000308007986 */ /* 0x0001e2000c101124 */
[----:B------:R-:W-:Y:S05]  /*6050*/  BRA `(.L_x_5656) ;  /* 0x0000000800647947 */ /* 0x000fea0003800000 */
.L_x_5665:
[----:B---3--:R-:W-:Y:S01]  /*6060*/  FMUL.FTZ R4, R22, 1 ;  /* 0x3f80000016047820 */ /* 0x008fe20000410000 */
[----:B------:R-:W-:-:S05]  /*6070*/  CS2R R6, SRZ ;  /* 0x0000000000067805 */ /* 0x000fca000001ff00 */
[----:B------:R-:W0:Y:S02]  /*6080*/  F2F.F64.F32 R4, R4 ;  /* 0x0000000400047310 */ /* 0x000e240000201800 */
[----:B0-----:R0:W-:Y:S01]  /*6090*/  STG.E.128 desc[UR36][R8.64], R4 ;  /* 0x0000000408007986 */ /* 0x0011e2000c101d24 */
[----:B------:R-:W-:Y:S05]  /*60a0*/  BRA `(.L_x_5656) ;  /* 0x0000000800507947 */ /* 0x000fea0003800000 */
.L_x_5664:
[----:B------:R-:W-:-:S13]  /*60b0*/  ISETP.NE.AND P0, PT, R0, 0xf, PT ;  /* 0x0000000f0000780c */ /* 0x000fda0003f05270 */
[----:B------:R-:W-:Y:S05]  /*60c0*/  @!P0 BRA `(.L_x_5666) ;  /* 0x0000000000ac8947 */ /* 0x000fea0003800000 */
[----:B------:R-:W-:-:S13]  /*60d0*/  ISETP.NE.AND P0, PT, R0, 0x17, PT ;  /* 0x000000170000780c */ /* 0x000fda0003f05270 */
[----:B------:R-:W-:Y:S05]  /*60e0*/  @!P0 BRA `(.L_x_5667) ;  /* 0x0000000000508947 */ /* 0x000fea0003800000 */
[----:B------:R-:W-:-:S13]  /*60f0*/  ISETP.NE.AND P0, PT, R0, 0x18, PT ;  /* 0x000000180000780c */ /* 0x000fda0003f05270 */
[----:B------:R-:W-:Y:S05]  /*6100*/  @P0 BRA `(.L_x_5655) ;  /* 0x0000000400e00947 */ /* 0x000fea0003800000 */
[C---:B---3--:R-:W-:Y:S01]  /*6110*/  LOP3.LUT R4, R22.reuse, 0x7fffffff, RZ, 0xc0, !PT ;  /* 0x7fffffff16047812 */ /* 0x048fe200078ec0ff */
        /* <DEDUP_REMOVED lines=13> */
.L_x_5669:
[----:B------:R-:W-:Y:S05]  /*61f0*/  BSYNC B0 ;  /* 0x0000000000007941 */ /* 0x000fea0003800000 */
.L_x_5668:
[----:B------:R-:W-:-:S05]  /*6200*/  LOP3.LUT R5, R0, R5, RZ, 0xfc, !PT ;  /* 0x0000000500057212 */ /* 0x000fca00078efcff */
[----:B------:R0:W-:Y:S01]  /*6210*/  STG.E.U8 desc[UR36][R8.64], R5 ;  /* 0x0000000508007986 */ /* 0x0001e2000c101124 */
[----:B------:R-:W-:Y:S05]  /*6220*/  BRA `(.L_x_5656) ;  /* 0x0000000400f07947 */ /* 0x000fea0003800000 */
.L_x_5667:
[----:B---3--:R-:W-:Y:S01]  /*6230*/  LOP3.LUT R4, R22, 0x7fffffff, RZ, 0xc0, !PT ;  /* 0x7fffffff16047812 */ /* 0x008fe200078ec0ff */
        /* <DEDUP_REMOVED lines=11> */
.L_x_5671:
[----:B------:R-:W-:Y:S01]  /*62f0*/  IMAD.MOV.U32 R0, RZ, RZ, 0x7f ;  /* 0x0000007fff007424 */ /* 0x000fe200078e00ff */
[----:B------:R-:W-:-:S04]  /*6300*/  ISETP.GT.U32.AND P0, PT, R4, 0x7f800000, PT ;  /* 0x7f8000000400780c */ /* 0x000fc80003f04070 */
[----:B------:R-:W-:-:S09]  /*6310*/  SEL R0, R0, 0x7c, P0 ;  /* 0x0000007c00007807 */ /* 0x000fd20000000000 */
.L_x_5672:
[----:B------:R-:W-:Y:S05]  /*6320*/  BSYNC B0 ;  /* 0x0000000000007941 */ /* 0x000fea0003800000 */
.L_x_5670:
[----:B------:R-:W-:-:S04]  /*6330*/  LOP3.LUT R22, R22, 0x80000000, RZ, 0xc0, !PT ;  /* 0x8000000016167812 */ /* 0x000fc800078ec0ff */
[----:B------:R-:W-:-:S04]  /*6340*/  SHF.R.U32.HI R3, RZ, 0x18, R22 ;  /* 0x00000018ff037819 */ /* 0x000fc80000011616 */
[----:B------:R-:W-:-:S05]  /*6350*/  LOP3.LUT R3, R0, R3, RZ, 0xfc, !PT ;  /* 0x0000000300037212 */ /* 0x000fca00078efcff */
[----:B------:R0:W-:Y:S01]  /*6360*/  STG.E.U8 desc[UR36][R8.64], R3 ;  /* 0x0000000308007986 */ /* 0x0001e2000c101124 */
[----:B------:R-:W-:Y:S05]  /*6370*/  BRA `(.L_x_5656) ;  /* 0x00000004009c7947 */ /* 0x000fea0003800000 */
.L_x_5666:
[----:B---3--:R-:W-:-:S05]  /*6380*/  F2FP.BF16.F32.PACK_AB R22, RZ, R22 ;  /* 0x00000016ff16723e */ /* 0x008fca00000010ff */
[----:B------:R0:W-:Y:S01]  /*6390*/  STG.E.U16 desc[UR36][R8.64], R22 ;  /* 0x0000001608007986 */ /* 0x0001e2000c101524 */
[----:B------:R-:W-:Y:S05]  /*63a0*/  BRA `(.L_x_5656) ;  /* 0x0000000400907947 */ /* 0x000fea0003800000 */
.L_x_5663:
        /* <DEDUP_REMOVED lines=8> */
[----:B---3--:R-:W0:Y:S02]  /*6430*/  F2I.FTZ.U32.TRUNC.NTZ R3, R22 ;  /* 0x0000001600037305 */ /* 0x008e24000021f000 */
[----:B0-----:R0:W-:Y:S01]  /*6440*/  STG.E.U16 desc[UR36][R8.64], R3 ;  /* 0x0000000308007986 */ /* 0x0011e2000c101524 */
[----:B------:R-:W-:Y:S05]  /*6450*/  BRA `(.L_x_5656) ;  /* 0x0000000400647947 */ /* 0x000fea0003800000 */
.L_x_5675:
[----:B---3--:R-:W-:Y:S01]  /*6460*/  LOP3.LUT R3, R22, 0x7fffffff, RZ, 0xc0, !PT ;  /* 0x7fffffff16037812 */ /* 0x008fe200078ec0ff */
        /* <DEDUP_REMOVED lines=15> */
.L_x_5678:
[----:B------:R-:W-:-:S04]  /*6560*/  LOP3.LUT R22, R22, 0x80000000, RZ, 0xc0, !PT ;  /* 0x8000000016167812 */ /* 0x000fc800078ec0ff */
[----:B------:R-:W-:-:S04]  /*6570*/  SHF.R.U32.HI R3, RZ, 0x18, R22 ;  /* 0x00000018ff037819 */ /* 0x000fc80000011616 */
[----:B------:R-:W-:-:S04]  /*6580*/  LOP3.LUT R0, R0, R3, RZ, 0xfc, !PT ;  /* 0x0000000300007212 */ /* 0x000fc800078efcff */
[----:B------:R-:W-:-:S07]  /*6590*/  PRMT R4, R0, 0x7610, R4 ;  /* 0x0000761000047816 */ /* 0x000fce0000000004 */
.L_x_5677:
[----:B------:R-:W-:Y:S05]  /*65a0*/  BSYNC B0 ;  /* 0x0000000000007941 */ /* 0x000fea0003800000 */
.L_x_5676:
[----:B------:R0:W-:Y:S01]  /*65b0*/  STG.E.U8 desc[UR36][R8.64], R4 ;  /* 0x0000000408007986 */ /* 0x0001e2000c101124 */
[----:B------:R-:W-:Y:S05]  /*65c0*/  BRA `(.L_x_5656) ;  /* 0x0000000400087947 */ /* 0x000fea0003800000 */
.L_x_5674:
        /* <DEDUP_REMOVED lines=16> */
.L_x_5681:
[----:B------:R-:W-:-:S04]  /*66d0*/  LOP3.LUT R22, R22, 0x80000000, RZ, 0xc0, !PT ;  /* 0x8000000016167812 */ /* 0x000fc800078ec0ff */
[----:B------:R-:W-:-:S04]  /*66e0*/  SHF.R.U32.HI R3, RZ, 0x18, R22 ;  /* 0x00000018ff037819 */ /* 0x000fc80000011616 */
[----:B------:R-:W-:-:S04]  /*66f0*/  LOP3.LUT R0, R0, R3, RZ, 0xfc, !PT ;  /* 0x0000000300007212 */ /* 0x000fc800078efcff */
[----:B------:R-:W-:-:S07]  /*6700*/  PRMT R4, R0, 0x7610, R4 ;  /* 0x0000761000047816 */ /* 0x000fce0000000004 */
.L_x_5680:
[----:B------:R-:W-:Y:S05]  /*6710*/  BSYNC B0 ;  /* 0x0000000000007941 */ /* 0x000fea0003800000 */
.L_x_5679:
[----:B------:R0:W-:Y:S01]  /*6720*/  STG.E.U8 desc[UR36][R8.64], R4 ;  /* 0x0000000408007986 */ /* 0x0001e2000c101124 */
[----:B------:R-:W-:Y:S05]  /*6730*/  BRA `(.L_x_5656) ;  /* 0x0000000000ac7947 */ /* 0x000fea0003800000 */
.L_x_5673:
[----:B------:R-:W-:-:S13]  /*6740*/  ISETP.NE.AND P0, PT, R0, 0x1c, PT ;  /* 0x0000001c0000780c */ /* 0x000fda0003f05270 */
[----:B------:R-:W-:Y:S05]  /*6750*/  @!P0 BRA `(.L_x_5682) ;  /* 0x00000000009c8947 */ /* 0x000fea0003800000 */
[----:B------:R-:W-:-:S13]  /*6760*/  ISETP.NE.AND P0, PT, R0, 0x1d, PT ;  /* 0x0000001d0000780c */ /* 0x000fda0003f05270 */
[----:B------:R-:W-:Y:S05]  /*6770*/  @!P0 BRA `(.L_x_5683) ;  /* 0x0000000000888947 */ /* 0x000fea0003800000 */
[----:B------:R-:W-:-:S13]  /*6780*/  ISETP.NE.AND P0, PT, R0, 0x2c, PT ;  /* 0x0000002c0000780c */ /* 0x000fda0003f05270 */
[----:B------:R-:W-:Y:S05]  /*6790*/  @P0 BRA `(.L_x_5655) ;  /* 0x00000000003c0947 */ /* 0x000fea0003800000 */
[----:B---3--:R-:W-:-:S04]  /*67a0*/  SHF.R.U32.HI R4, RZ, 0x17, R22 ;  /* 0x00000017ff047819 */ /* 0x008fc80000011616 */
        /* <DEDUP_REMOVED lines=14> */
.L_x_5655:
        /* <DEDUP_REMOVED lines=16> */
.L_x_5684:
[----:B------:R-:W-:Y:S05]  /*6990*/  BRA `(.L_x_5656) ;  /* 0x0000000000147947 */ /* 0x000fea0003800000 */
.L_x_5683:
[----:B---3--:R-:W0:Y:S02]  /*69a0*/  F2I.U64.TRUNC R22, R22 ;  /* 0x0000001600167311 */ /* 0x008e24000020d800 */
[----:B0-----:R0:W-:Y:S01]  /*69b0*/  STG.E.64 desc[UR36][R8.64], R22 ;  /* 0x0000001608007986 */ /* 0x0011e2000c101b24 */
[----:B------:R-:W-:Y:S05]  /*69c0*/  BRA `(.L_x_5656) ;  /* 0x0000000000087947 */ /* 0x000fea0003800000 */
.L_x_5682:
[----:B---3--:R-:W0:Y:S02]  /*69d0*/  F2I.FTZ.U32.TRUNC.NTZ R3, R22 ;  /* 0x0000001600037305 */ /* 0x008e24000021f000 */
[----:B0-----:R0:W-:Y:S02]  /*69e0*/  STG.E desc[UR36][R8.64], R3 ;  /* 0x0000000308007986 */ /* 0x0011e4000c101924 */
.L_x_5656:
[----:B------:R-:W-:-:S07]  /*69f0*/  VIADD R25, R25, 0x80 ;  /* 0x0000008019197836 */ /* 0x000fce0000000000 */
.L_x_5616:
[----:B------:R-:W-:Y:S05]  /*6a00*/  BSYNC B6 ;  /* 0x0000000000067941 */ /* 0x000fea0003800000 */
.L_x_5615:
[----:B------:R-:W-:-:S13]  /*6a10*/  ISETP.GE.AND P0, PT, R25, R17, PT ;  /* 0x000000111900720c */ /* 0x000fda0003f06270 */
[----:B------:R-:W-:Y:S05]  /*6a20*/  @P0 EXIT ;  /* 0x000000000000094d */ /* 0x000fea0003800000 */
[----:B01--4-:R-:W0:Y:S01]  /*6a30*/  LDC.64 R4, c[0x0][0x228] ;  /* 0x00008a00ff047b82 */ /* 0x013e220000000a00 */
[----:B------:R-:W-:Y:S01]  /*6a40*/  PRMT R0, R16, 0x9910, RZ ;  /* 0x0000991010007816 */ /* 0x000fe200000000ff */
[----:B------:R-:W-:Y:S01]  /*6a50*/  IMAD R2, R2, 0x200, R25 ;  /* 0x0000020002027824 */ /* 0x000fe200078e0219 */
[----:B------:R-:W-:Y:S02]  /*6a60*/  ULDC UR4, c[0x0][0x248] ;  /* 0x0000920000047ab9 */ /* 0x000fe40000000800 */
[----:B------:R-:W-:Y:S01]  /*6a70*/  ISETP.GT.AND P1, PT, R0, 0x9, PT ;  /* 0x000000090000780c */ /* 0x000fe20003f24270 */
[----:B--23--:R-:W-:-:S05]  /*6a80*/  IMAD R3, R2, UR4, RZ ;  /* 0x0000000402037c24 */ /* 0x00cfca000f8e02ff */
        /* <DEDUP_REMOVED lines=12> */
[----:B0-----:R-:W-:Y:S01]  /*6b50*/  STG.E.U8 desc[UR36][R2.64], R5 ;  /* 0x0000000502007986 */ /* 0x001fe2000c101124 */
[----:B------:R-:W-:Y:S05]  /*6b60*/  EXIT ;  /* 0x000000000000794d */ /* 0x000fea0003800000 */
.L_x_5688:
[----:B------:R-:W0:Y:S02]  /*6b70*/  F2I.S64.TRUNC R24, R24 ;  /* 0x0000001800187311 */ /* 0x000e24000020d900 */
[----:B0-----:R-:W-:-:S05]  /*6b80*/  IMAD.MOV.U32 R5, RZ, RZ, R24 ;  /* 0x000000ffff057224 */ /* 0x001fca00078e0018 */
[----:B------:R-:W-:Y:S01]  /*6b90*/  STG.E.U8 desc[UR36][R2.64], R5 ;  /* 0x0000000502007986 */ /* 0x000fe2000c101124 */
[----:B------:R-:W-:Y:S05]  /*6ba0*/  EXIT ;  /* 0x000000000000794d */ /* 0x000fea0003800000 */
.L_x_5687:
[----:B------:R-:W-:-:S13]  /*6bb0*/  ISETP.NE.AND P0, PT, R0, 0x2, PT ;  /* 0x000000020000780c */ /* 0x000fda0003f05270 */
[----:B------:R-:W-:Y:S05]  /*6bc0*/  @!P0 BRA `(.L_x_5690) ;  /* 0x0000000000288947 */ /* 0x000fea0003800000 */
[----:B------:R-:W-:-:S13]  /*6bd0*/  ISETP.NE.AND P0, PT, R0, 0x3, PT ;  /* 0x000000030000780c */ /* 0x000fda0003f05270 */
[----:B------:R-:W-:Y:S05]  /*6be0*/  @!P0 BRA `(.L_x_5691) ;  /* 0x0000000000148947 */ /* 0x000fea0003800000 */
[----:B------:R-:W-:-:S13]  /*6bf0*/  ISETP.NE.AND P0, PT, R0, 0x4, PT ;  /* 0x000000040000780c */ /* 0x000fda0003f05270 */
[----:B------:R-:W-:Y:S05]  /*6c00*/  @P0 BRA `(.L_x_5689) ;  /* 0x0000000800d00947 */ /* 0x000fea0003800000 */
[----:B------:R-:W0:Y:S02]  /*6c10*/  F2I.S64.TRUNC R24, R24 ;  /* 0x0000001800187311 */ /* 0x000e24000020d900 */
[----:B0-----:R-:W-:Y:S01]  /*6c20*/  STG.E.64 desc[UR36][R2.64], R24 ;  /* 0x0000001802007986 */ /* 0x001fe2000c101b24 */
[----:B------:R-:W-:Y:S05]  /*6c30*/  EXIT ;  /* 0x000000000000794d */ /* 0x000fea0003800000 */
.L_x_5691:
[----:B------:R-:W0:Y:S02]  /*6c40*/  F2I.FTZ.TRUNC.NTZ R5, R24 ;  /* 0x0000001800057305 */ /* 0x000e24000021f100 */
[----:B0-----:R-:W-:Y:S01]  /*6c50*/  STG.E desc[UR36][R2.64], R5 ;  /* 0x0000000502007986 */ /* 0x001fe2000c101924 */
[----:B------:R-:W-:Y:S05]  /*6c60*/  EXIT ;  /* 0x000000000000794d */ /* 0x000fea0003800000 */
.L_x_5690:
[----:B------:R-:W0:Y:S02]  /*6c70*/  F2I.FTZ.TRUNC.NTZ R5, R24 ;  /* 0x0000001800057305 */ /* 0x000e24000021f100 */
[----:B0-----:R-:W-:Y:S01]  /*6c80*/  STG.E.U16 desc[UR36][R2.64], R5 ;  /* 0x0000000502007986 */ /* 0x001fe2000c101524 */
[----:B------:R-:W-:Y:S05]  /*6c90*/  EXIT ;  /* 0x000000000000794d */ /* 0x000fea0003800000 */
.L_x_5686:
[----:B------:R-:W-:-:S13]  /*6ca0*/  ISETP.GT.AND P0, PT, R0, 0x6, PT ;  /* 0x000000060000780c */ /* 0x000fda0003f04270 */
[----:B------:R-:W-:Y:S05]  /*6cb0*/  @P0 BRA `(.L_x_5692) ;  /* 0x0000000000240947 */ /* 0x000fea0003800000 */
[----:B------:R-:W-:-:S13]  /*6cc0*/  ISETP.NE.AND P0, PT, R0, 0x5, PT ;  /* 0x000000050000780c */ /* 0x000fda0003f05270 */
[----:B------:R-:W-:Y:S05]  /*6cd0*/  @!P0 BRA `(.L_x_5693) ;  /* 0x0000000000108947 */ /* 0x000fea0003800000 */
[----:B------:R-:W-:-:S13]  /*6ce0*/  ISETP.NE.AND P0, PT, R0, 0x6, PT ;  /* 0x000000060000780c */ /* 0x000fda0003f05270 */
[----:B------:R-:W-:Y:S05]  /*6cf0*/  @P0 BRA `(.L_x_5689) ;  /* 0x0000000800940947 */ /* 0x000fea0003800000 */
[----:B------:R-:W-:Y:S01]  /*6d00*/  STG.E desc[UR36][R2.64], R24 ;  /* 0x0000001802007986 */ /* 0x000fe2000c101924 */
[----:B------:R-:W-:Y:S05]  /*6d10*/  EXIT ;  /* 0x000000000000794d */ /* 0x000fea0003800000 */
.L_x_5693:
[----:B------:R-:W-:-:S05]  /*6d20*/  F2FP.F16.F32.PACK_AB R24, RZ, R24 ;  /* 0x00000018ff18723e */ /* 0x000fca00000000ff */
[----:B------:R-:W-:Y:S01]  /*6d30*/  STG.E.U16 desc[UR36][R2.64], R24 ;  /* 0x0000001802007986 */ /* 0x000fe2000c101524 */
[----:B------:R-:W-:Y:S05]  /*6d40*/  EXIT ;  /* 0x000000000000794d */ /* 0x000fea0003800000 */
.L_x_5692:
[----:B------:R-:W-:-:S13]  /*6d50*/  ISETP.NE.AND P0, PT, R0, 0x7, PT ;  /* 0x000000070000780c */ /* 0x000fda0003f05270 */
[----:B------:R-:W-:Y:S05]  /*6d60*/  @!P0 BRA `(.L_x_5694) ;  /* 0x00000000002c8947 */ /* 0x000fea0003800000 */
[----:B------:R-:W-:-:S13]  /*6d70*/  ISETP.NE.AND P0, PT, R0, 0x8, PT ;  /* 0x000000080000780c */ /* 0x000fda0003f05270 */
[----:B------:R-:W-:Y:S05]  /*6d80*/  @!P0 BRA `(.L_x_5695) ;  /* 0x0000000000148947 */ /* 0x000fea0003800000 */
[----:B------:R-:W-:-:S13]  /*6d90*/  ISETP.NE.AND P0, PT, R0, 0x9, PT ;  /* 0x000000090000780c */ /* 0x000fda0003f05270 */
[----:B------:R-:W-:Y:S05]  /*6da0*/  @P0 BRA `(.L_x_5689) ;  /* 0x0000000800680947 */ /* 0x000fea0003800000 */
[----:B------:R-:W-:-:S05]  /*6db0*/  IMAD.MOV.U32 R25, RZ, RZ, RZ ;  /* 0x000000ffff197224 */ /* 0x000fca00078e00ff */
[----:B------:R-:W-:Y:S01]  /*6dc0*/  STG.E.64 desc[UR36][R2.64], R24 ;  /* 0x0000001802007986 */ /* 0x000fe2000c101b24 */
[----:B------:R-:W-:Y:S05]  /*6dd0*/  EXIT ;  /* 0x000000000000794d */ /* 0x000fea0003800000 */
.L_x_5695:
[----:B------:R-:W-:-:S04]  /*6de0*/  F2FP.F16.F32.PACK_AB R5, RZ, R24 ;  /* 0x00000018ff05723e */ /* 0x000fc800000000ff */
[----:B------:R-:W-:-:S05]  /*6df0*/  PRMT R5, R5, 0x5410, RZ ;  /* 0x0000541005057816 */ /* 0x000fca00000000ff */
[----:B------:R-:W-:Y:S01]  /*6e00*/  STG.E desc[UR36][R2.64], R5 ;  /* 0x0000000502007986 */ /* 0x000fe2000c101924 */
[----:B------:R-:W-:Y:S05]  /*6e10*/  EXIT ;  /* 0x000000000000794d */ /* 0x000fea0003800000 */
.L_x_5694:
[----:B------:R-:W-:-:S06]  /*6e20*/  FMUL.FTZ R4, R24, 1 ;  /* 0x3f80000018047820 */ /* 0x000fcc0000410000 */
[----:B------:R-:W0:Y:S02]  /*6e30*/  F2F.F64.F32 R4, R4 ;  /* 0x0000000400047310 */ /* 0x000e240000201800 */
[----:B0-----:R-:W-:Y:S01]  /*6e40*/  STG.E.64 desc[UR36][R2.64], R4 ;  /* 0x0000000402007986 */ /* 0x001fe2000c101b24 */
[----:B------:R-:W-:Y:S05]  /*6e50*/  EXIT ;  /* 0x000000000000794d */ /* 0x000fea0003800000 */
.L_x_5685:
        /* <DEDUP_REMOVED lines=10> */
[----:B------:R-:W-:Y:S01]  /*6f00*/  STG.E.U8 desc[UR36][R2.64], R5 ;  /* 0x0000000502007986 */ /* 0x000fe2000c101124 */
[----:B------:R-:W-:Y:S05]  /*6f10*/  EXIT ;  /* 0x000000000000794d */ /* 0x000fea0003800000 */
.L_x_5698:
[----:B------:R-:W-:Y:S01]  /*6f20*/  FMUL.FTZ R4, R24, 1 ;  /* 0x3f80000018047820 */ /* 0x000fe20000410000 */
[----:B------:R-:W-:-:S05]  /*6f30*/  CS2R R6, SRZ ;  /* 0x0000000000067805 */ /* 0x000fca000001ff00 */
[----:B------:R-:W0:Y:S02]  /*6f40*/  F2F.F64.F32 R4, R4 ;  /* 0x0000000400047310 */ /* 0x000e240000201800 */
[----:B0-----:R-:W-:Y:S01]  /*6f50*/  STG.E.128 desc[UR36][R2.64], R4 ;  /* 0x0000000402007986 */ /* 0x001fe2000c101d24 */
[----:B------:R-:W-:Y:S05]  /*6f60*/  EXIT ;  /* 0x000000000000794d */ /* 0x000fea0003800000 */
.L_x_5697:
        /* <DEDUP_REMOVED lines=20> */
.L_x_5702:
[----:B------:R-:W-:Y:S05]  /*70b0*/  BSYNC B0 ;  /* 0x0000000000007941 */ /* 0x000fea0003800000 */
.L_x_5701:
[----:B------:R-:W-:-:S05]  /*70c0*/  LOP3.LUT R7, R0, R7, RZ, 0xfc, !PT ;  /* 0x0000000700077212 */ /* 0x000fca00078efcff */
[----:B------:R-:W-:Y:S01]  /*70d0*/  STG.E.U8 desc[UR36][R2.64], R7 ;  /* 0x0000000702007986 */ /* 0x000fe2000c101124 */
[----:B------:R-:W-:Y:S05]  /*70e0*/  EXIT ;  /* 0x000000000000794d */ /* 0x000fea0003800000 */
.L_x_5700:
[----:B------:R-:W-:Y:S01]  /*70f0*/  LOP3.LUT R4, R24, 0x7fffffff, RZ, 0xc0, !PT ;  /* 0x7fffffff18047812 */ /* 0x000fe200078ec0ff */
[----:B------:R-:W-:Y:S03]  /*7100*/  BSSY B0, `(.L_x_5703) ;  /* 0x000000e000007945 */ /* 0x000fe60003800000 */
        /* <DEDUP_REMOVED lines=10> */
.L_x_5704:
[----:B------:R-:W-:Y:S01]  /*71b0*/  IMAD.MOV.U32 R0, RZ, RZ, 0x7f ;  /* 0x0000007fff007424 */ /* 0x000fe200078e00ff */
[----:B------:R-:W-:-:S04]  /*71c0*/  ISETP.GT.U32.AND P0, PT, R4, 0x7f800000, PT ;  /* 0x7f8000000400780c */ /* 0x000fc80003f04070 */
[----:B------:R-:W-:-:S09]  /*71d0*/  SEL R0, R0, 0x7c, P0 ;  /* 0x0000007c00007807 */ /* 0x000fd20000000000 */
.L_x_5705:
[----:B------:R-:W-:Y:S05]  /*71e0*/  BSYNC B0 ;  /* 0x0000000000007941 */ /* 0x000fea0003800000 */
.L_x_5703:
[----:B------:R-:W-:-:S04]  /*71f0*/  LOP3.LUT R24, R24, 0x80000000, RZ, 0xc0, !PT ;  /* 0x8000000018187812 */ /* 0x000fc800078ec0ff */
[----:B------:R-:W-:-:S04]  /*7200*/  SHF.R.U32.HI R5, RZ, 0x18, R24 ;  /* 0x00000018ff057819 */ /* 0x000fc80000011618 */
[----:B------:R-:W-:-:S05]  /*7210*/  LOP3.LUT R5, R0, R5, RZ, 0xfc, !PT ;  /* 0x0000000500057212 */ /* 0x000fca00078efcff */
[----:B------:R-:W-:Y:S01]  /*7220*/  STG.E.U8 desc[UR36][R2.64], R5 ;  /* 0x0000000502007986 */ /* 0x000fe2000c101124 */
[----:B------:R-:W-:Y:S05]  /*7230*/  EXIT ;  /* 0x000000000000794d */ /* 0x000fea0003800000 */
.L_x_5699:
[----:B------:R-:W-:-:S05]  /*7240*/  F2FP.BF16.F32.PACK_AB R24, RZ, R24 ;  /* 0x00000018ff18723e */ /* 0x000fca00000010ff */
[----:B------:R-:W-:Y:S01]  /*7250*/  STG.E.U16 desc[UR36][R2.64], R24 ;  /* 0x0000001802007986 */ /* 0x000fe2000c101524 */
[----:B------:R-:W-:Y:S05]  /*7260*/  EXIT ;  /* 0x000000000000794d */ /* 0x000fea0003800000 */
.L_x_5696:
        /* <DEDUP_REMOVED lines=9> */
[----:B0-----:R-:W-:Y:S01]  /*7300*/  STG.E.U16 desc[UR36][R2.64], R5 ;  /* 0x0000000502007986 */ /* 0x001fe2000c101524 */
[----:B------:R-:W-:Y:S05]  /*7310*/  EXIT ;  /* 0x000000000000794d */ /* 0x000fea0003800000 */
.L_x_5708:
        /* <DEDUP_REMOVED lines=16> */
.L_x_5711:
[----:B------:R-:W-:-:S04]  /*7420*/  LOP3.LUT R24, R24, 0x80000000, RZ, 0xc0, !PT ;  /* 0x8000000018187812 */ /* 0x000fc800078ec0ff */
[----:B------:R-:W-:-:S04]  /*7430*/  SHF.R.U32.HI R5, RZ, 0x18, R24 ;  /* 0x00000018ff057819 */ /* 0x000fc80000011618 */
[----:B------:R-:W-:-:S04]  /*7440*/  LOP3.LUT R4, R4, R5, RZ, 0xfc, !PT ;  /* 0x0000000504047212 */ /* 0x000fc800078efcff */
[----:B------:R-:W-:-:S07]  /*7450*/  PRMT R0, R4, 0x7610, R0 ;  /* 0x0000761004007816 */ /* 0x000fce0000000000 */
.L_x_5710:
[----:B------:R-:W-:Y:S05]  /*7460*/  BSYNC B0 ;  /* 0x0000000000007941 */ /* 0x000fea0003800000 */
.L_x_5709:
[----:B------:R-:W-:Y:S01]  /*7470*/  STG.E.U8 desc[UR36][R2.64], R0 ;  /* 0x0000000002007986 */ /* 0x000fe2000c101124 */
[----:B------:R-:W-:Y:S05]  /*7480*/  EXIT ;  /* 0x000000000000794d */ /* 0x000fea0003800000 */
.L_x_5707:
        /* <DEDUP_REMOVED lines=16> */
.L_x_5714:
[----:B------:R-:W-:-:S04]  /*7590*/  LOP3.LUT R24, R24, 0x80000000, RZ, 0xc0, !PT ;  /* 0x8000000018187812 */ /* 0x000fc800078ec0ff */
[----:B------:R-:W-:-:S04]  /*75a0*/  SHF.R.U32.HI R5, RZ, 0x18, R24 ;  /* 0x00000018ff057819 */ /* 0x000fc80000011618 */
[----:B------:R-:W-:-:S04]  /*75b0*/  LOP3.LUT R4, R4, R5, RZ, 0xfc, !PT ;  /* 0x0000000504047212 */ /* 0x000fc800078efcff */
[----:B------:R-:W-:-:S07]  /*75c0*/  PRMT R0, R4, 0x7610, R0 ;  /* 0x0000761004007816 */ /* 0x000fce0000000000 */
.L_x_5713:
[----:B------:R-:W-:Y:S05]  /*75d0*/  BSYNC B0 ;  /* 0x0000000000007941 */ /* 0x000fea0003800000 */
.L_x_5712:
[----:B------:R-:W-:Y:S01]  /*75e0*/  STG.E.U8 desc[UR36][R2.64], R0 ;  /* 0x0000000002007986 */ /* 0x000fe2000c101124 */
[----:B------:R-:W-:Y:S05]  /*75f0*/  EXIT ;  /* 0x000000000000794d */ /* 0x000fea0003800000 */
.L_x_5706:
        /* <DEDUP_REMOVED lines=21> */
.L_x_5689:
        /* <DEDUP_REMOVED lines=16> */
.L_x_5717:
[----:B------:R-:W-:Y:S05]  /*7850*/  EXIT ;  /* 0x000000000000794d */ /* 0x000fea0003800000 */
.L_x_5716:
[----:B------:R-:W0:Y:S02]  /*7860*/  F2I.U64.TRUNC R24, R24 ;  /* 0x0000001800187311 */ /* 0x000e24000020d800 */
[----:B0-----:R-:W-:Y:S01]  /*7870*/  STG.E.64 desc[UR36][R2.64], R24 ;  /* 0x0000001802007986 */ /* 0x001fe2000c101b24 */
[----:B------:R-:W-:Y:S05]  /*7880*/  EXIT ;  /* 0x000000000000794d */ /* 0x000fea0003800000 */
.L_x_5715:
[----:B------:R-:W0:Y:S02]  /*7890*/  F2I.FTZ.U32.TRUNC.NTZ R5, R24 ;  /* 0x0000001800057305 */ /* 0x000e24000021f000 */
[----:B0-----:R-:W-:Y:S01]  /*78a0*/  STG.E desc[UR36][R2.64], R5 ;  /* 0x0000000502007986 */ /* 0x001fe2000c101924 */
[----:B------:R-:W-:Y:S05]  /*78b0*/  EXIT ;  /* 0x000000000000794d */ /* 0x000fea0003800000 */
.L_x_5718:
        /* <DEDUP_REMOVED lines=12> */
.L_x_71625:


//--------------------- .text._ZN2at6native18elementwise_kernelILi128ELi2EZNS0_22gpu_kernel_impl_nocastIZNS0_50_GLOBAL__N__2680c7bb_12_PowKernel_cu_140f0503_289629pow_tensor_scalar_kernel_implIffEEvRNS_18TensorIteratorBaseET0_EUlfE2_EEvS6_RKT_EUliE_EEviT1_ --------------------------
	.section	.text._ZN2at6native18elementwise_kernelILi128ELi2EZNS0_22gpu_kernel_impl_nocastIZNS0_50_GLOBAL__N__2680c7bb_12_PowKernel_cu_140f0503_289629pow_tensor_scalar_kernel_implIffEEvRNS_18TensorIteratorBaseET0_EUlfE2_EEvS6_RKT_EUliE_EEviT1_,"ax",@progbits
	.align	128
        .global         _ZN2at6native18elementwise_kernelILi128ELi2EZNS0_22gpu_kernel_impl_nocastIZNS0_50_GLOBAL__N__2680c7bb_12_PowKernel_cu_140f0503_289629pow_tensor_scalar_kernel_implIffEEvRNS_18TensorIteratorBaseET0_EUlfE2_EEvS6_RKT_EUliE_EEviT1_
        .type           _ZN2at6native18elementwise_kernelILi128ELi2EZNS0_22gpu_kernel_impl_nocastIZNS0_50_GLOBAL__N__2680c7bb_12_PowKernel_cu_140f0503_289629pow_tensor_scalar_kernel_implIffEEvRNS_18TensorIteratorBaseET0_EUlfE2_EEvS6_RKT_EUliE_EEviT1_,@function
        .size           _ZN2at6native18elementwise_kernelILi128ELi2EZNS0_22gpu_kernel_impl_nocastIZNS0_50_GLOBAL__N__2680c7bb_12_PowKernel_cu_140f0503_289629pow_tensor_scalar_kernel_implIffEEvRNS_18TensorIteratorBaseET0_EUlfE2_EEvS6_RKT_EUliE_EEviT1_,(.L_x_71626 - _ZN2at6native18elementwise_kernelILi128ELi2EZNS0_22gpu_kernel_impl_nocastIZNS0_50_GLOBAL__N__2680c7bb_12_PowKernel_cu_140f0503_289629pow_tensor_scalar_kernel_implIffEEvRNS_18TensorIteratorBaseET0_EUlfE2_EEvS6_RKT_EUliE_EEviT1_)
        .other          _ZN2at6native18elementwise_kernelILi128ELi2EZNS0_22gpu_kernel_impl_nocastIZNS0_50_GLOBAL__N__2680c7bb_12_PowKernel_cu_140f0503_289629pow_tensor_scalar_kernel_implIffEEvRNS_18TensorIteratorBaseET0_EUlfE2_EEvS6_RKT_EUliE_EEviT1_,@"STO_CUDA_ENTRY STV_DEFAULT"
_ZN2at6native18elementwise_kernelILi128ELi2EZNS0_22gpu_kernel_impl_nocastIZNS0_50_GLOBAL__N__2680c7bb_12_PowKernel_cu_140f0503_289629pow_tensor_scalar_kernel_implIffEEvRNS_18TensorIteratorBaseET0_EUlfE2_EEvS6_RKT_EUliE_EEviT1_:
.text._ZN2at6native18elementwise_kernelILi128ELi2EZNS0_22gpu_kernel_impl_nocastIZNS0_50_GLOBAL__N__2680c7bb_12_PowKernel_cu_140f0503_289629pow_tensor_scalar_kernel_implIffEEvRNS_18TensorIteratorBaseET0_EUlfE2_EEvS6_RKT_EUliE_EEviT1_:
[----:B------:R-:W-:Y:S01]  /*0000*/  LDC R1, c[0x0][0x28] ;  /* 0x00000a00ff017b82 */ /* 0x000fe20000000800 */
[----:B------:R-:W0:Y:S01]  /*0010*/  S2R R0, SR_CTAID.X ;  /* 0x0000000000007919 */ /* 0x000e220000002500 */
[----:B------:R-:W-:Y:S01]  /*0020*/  ULDC UR6, c[0x0][0x210] ;  /* 0x0000840000067ab9 */ /* 0x000fe20000000800 */
[----:B------:R-:W-:Y:S01]  /*0030*/  ULDC.64 UR4, c[0x0][0x208] ;  /* 0x0000820000047ab9 */ /* 0x000fe20000000a00 */
[----:B------:R-:W-:Y:S01]  /*0040*/  BSSY B0, `(.L_x_5719) ;  /* 0x0000141000007945 */ /* 0x000fe20003800000 */
[----:B------:R-:W0:Y:S02]  /*0050*/  S2R R3, SR_TID.X ;  /* 0x0000000000037919 */ /* 0x000e240000002100 */
[----:B0-----:R-:W-:-:S04]  /*0060*/  LEA R0, R0, R3, 0x8 ;  /* 0x0000000300007211 */ /* 0x001fc800078e40ff */
[----:B------:R-:W-:Y:S02]  /*0070*/  ISETP.GE.AND P0, PT, R0, UR6, PT ;  /* 0x0000000600007c0c */ /* 0x000fe4000bf06270 */
[----:B------:R-:W-:-:S11]  /*0080*/  MOV R7, R0 ;  /* 0x0000000000077202 */ /* 0x000fd60000000f00 */
        /* <DEDUP_REMOVED lines=303> */
.L_x_5721:
[----:B------:R-:W-:Y:S01]  /*1380*/  ULDC.64 UR8, c[0x0][0x418] ;  /* 0x0001060000087ab9 */ /* 0x000fe20000000a00 */
[----:B------:R-:W-:Y:S01]  /*1390*/  ULDC UR7, c[0x0][0x420] ;  /* 0x0001080000077ab9 */ /* 0x000fe20000000800 */
[----:B------:R-:W-:-:S04]  /*13a0*/  IADD3 R4, P0, R2, UR8, RZ ;  /* 0x0000000802047c10 */ /* 0x000fc8000ff1e0ff */
[----:B------:R-:W-:Y:S01]  /*13b0*/  IADD3.X R5, RZ, UR9, RZ, P0, !PT ;  /* 0x00000009ff057c10 */ /* 0x000fe200087fe4ff */
[----:B------:R-:W-:-:S04]  /*13c0*/  ULDC.64 UR8, c[0x0][0x410] ;  /* 0x0001040000087ab9 */ /* 0x000fc80000000a00 */
[----:B------:R-:W2:Y:S01]  /*13d0*/  LDG.E R4, desc[UR4][R4.64] ;  /* 0x0000000404047981 */ /* 0x000ea2000c1e1900 */
[----:B------:R-:W-:Y:S01]  /*13e0*/  IADD3 R7, R0, 0x80, RZ ;  /* 0x0000008000077810 */ /* 0x000fe20007ffe0ff */
[----:B--2---:R-:W0:Y:S02]  /*13f0*/  MUFU.LG2 R2, R4 ;  /* 0x0000000400027308 */ /* 0x004e240000000c00 */
[----:B0-----:R-:W-:Y:S01]  /*1400*/  FMUL.FTZ R6, R2, UR7 ;  /* 0x0000000702067c20 */ /* 0x001fe20008410000 */
[----:B------:R-:W-:-:S05]  /*1410*/  IADD3 R2, P0, R3, UR8, RZ ;  /* 0x0000000803027c10 */ /* 0x000fca000ff1e0ff */
[----:B------:R-:W0:Y:S01]  /*1420*/  MUFU.EX2 R9, R6 ;  /* 0x0000000600097308 */ /* 0x000e220000000800 */
[----:B------:R-:W-:-:S05]  /*1430*/  IADD3.X R3, RZ, UR9, RZ, P0, !PT ;  /* 0x00000009ff037c10 */ /* 0x000fca00087fe4ff */
[----:B0-----:R0:W-:Y:S02]  /*1440*/  STG.E desc[UR4][R2.64], R9 ;  /* 0x0000000902007986 */ /* 0x0011e4000c101904 */
.L_x_5720:
[----:B------:R-:W-:Y:S05]  /*1450*/  BSYNC B0 ;  /* 0x0000000000007941 */ /* 0x000fea0003800000 */
.L_x_5719:
[----:B------:R-:W-:-:S13]  /*1460*/  ISETP.GE.AND P0, PT, R7, UR6, PT ;  /* 0x0000000607007c0c */ /* 0x000fda000bf06270 */
[----:B------:R-:W-:Y:S05]  /*1470*/  @P0 EXIT ;  /* 0x000000000000094d */ /* 0x000fea0003800000 */
[----:B------:R-:W1:Y:S01]  /*1480*/  LDC R8, c[0x0][0x218] ;  /* 0x00008600ff087b82 */ /* 0x000e620000000800 */
[----:B------:R-:W-:Y:S01]  /*1490*/  HFMA2.MMA R0, -RZ, RZ, 0, 0 ;  /* 0x00000000ff007435 */ /* 0x000fe200000001ff */
[----:B0-----:R-:W-:Y:S02]  /*14a0*/  MOV R3, RZ ;  /* 0x000000ff00037202 */ /* 0x001fe40000000f00 */
        /* <DEDUP_REMOVED lines=300> */
.L_x_5722:
[----:B------:R-:W-:Y:S02]  /*2770*/  ULDC.64 UR6, c[0x0][0x418] ;  /* 0x0001060000067ab9 */ /* 0x000fe40000000a00 */
[----:B------:R-:W-:Y:S01]  /*2780*/  IADD3 R4, P0, R0, UR6, RZ ;  /* 0x0000000600047c10 */ /* 0x000fe2000ff1e0ff */
[----:B------:R-:W-:-:S03]  /*2790*/  ULDC UR6, c[0x0][0x420] ;  /* 0x0001080000067ab9 */ /* 0x000fc60000000800 */
[----:B------:R-:W-:-:S05]  /*27a0*/  IADD3.X R5, RZ, UR7, RZ, P0, !PT ;  /* 0x00000007ff057c10 */ /* 0x000fca00087fe4ff */
[----:B------:R-:W2:Y:S02]  /*27b0*/  LDG.E R4, desc[UR4][R4.64] ;  /* 0x0000000404047981 */ /* 0x000ea4000c1e1900 */
[----:B--2---:R-:W0:Y:S02]  /*27c0*/  MUFU.LG2 R0, R4 ;  /* 0x0000000400007308 */ /* 0x004e240000000c00 */
[----:B0-----:R-:W-:Y:S01]  /*27d0*/  FMUL.FTZ R0, R0, UR6 ;  /* 0x0000000600007c20 */ /* 0x001fe20008410000 */
[----:B------:R-:W-:Y:S02]  /*27e0*/  ULDC.64 UR6, c[0x0][0x410] ;  /* 0x0001040000067ab9 */ /* 0x000fe40000000a00 */
[----:B------:R-:W-:-:S03]  /*27f0*/  IADD3 R2, P0, R3, UR6, RZ ;  /* 0x0000000603027c10 */ /* 0x000fc6000ff1e0ff */
[----:B------:R-:W0:Y:S01]  /*2800*/  MUFU.EX2 R7, R0 ;  /* 0x0000000000077308 */ /* 0x000e220000000800 */
[----:B------:R-:W-:-:S05]  /*2810*/  IADD3.X R3, RZ, UR7, RZ, P0, !PT ;  /* 0x00000007ff037c10 */ /* 0x000fca00087fe4ff */
[----:B0-----:R-:W-:Y:S01]  /*2820*/  STG.E desc[UR4][R2.64], R7 ;  /* 0x0000000702007986 */ /* 0x001fe2000c101904 */
[----:B------:R-:W-:Y:S05]  /*2830*/  EXIT ;  /* 0x000000000000794d */ /* 0x000fea0003800000 */
.L_x_5723:
        /* <DEDUP_REMOVED lines=12> */
.L_x_71626:


//--------------------- .text._ZN2at6native27unrolled_elementwise_kernelIZNS0_50_GLOBAL__N__2680c7bb_12_PowKernel_cu_140f0503_289629pow_tensor_scalar_kernel_implIffEEvRNS_18TensorIteratorBaseET0_EUlfE2_St5arrayIPcLm2EELi4E23TrivialOffsetCalculatorILi1EjESC_NS0_6memory15LoadWithoutCastENSD_16StoreWithoutCastEEEviT_S6_T2_T3_T4_T5_ --------------------------
	.section	.text._ZN2at6native27unrolled_elementwise_kernelIZNS0_50_GLOBAL__N__2680c7bb_12_PowKernel_cu_140f0503_289629pow_tensor_scalar_kernel_implIffEEvRNS_18TensorIteratorBaseET0_EUlfE2_St5arrayIPcLm2EELi4E23TrivialOffsetCalculatorILi1EjESC_NS0_6memory15LoadWithoutCastENSD_16StoreWithoutCastEEEviT_S6_T2_T3_T4_T5_,"ax",@progbits
	.align	128
        .global         _ZN2at6native27unrolled_elementwise_kernelIZNS0_50_GLOBAL__N__2680c7bb_12_PowKernel_cu_140f0503_289629pow_tensor_scalar_kernel_implIffEEvRNS_18TensorIteratorBaseET0_EUlfE2_St5arrayIPcLm2EELi4E23TrivialOffsetCalculatorILi1EjESC_NS0_6memory15LoadWithoutCastENSD_16StoreWithoutCastEEEviT_S6_T2_T3_T4_T5_
        .type           _ZN2at6native27unrolled_elementwise_kernelIZNS0_50_GLOBAL__N__2680c7bb_12_PowKernel_cu_140f0503_289629pow_tensor_scalar_kernel_implIffEEvRNS_18TensorIteratorBaseET0_EUlfE2_St5arrayIPcLm2EELi4E23TrivialOffsetCalculatorILi1EjESC_NS0_6memory15LoadWithoutCastENSD_16StoreWithoutCastEEEviT_S6_T2_T3_T4_T5_,@function
        .size           _ZN2at6native27unrolled_elementwise_kernelIZNS0_50_GLOBAL__N__2680c7bb_12_PowKernel_cu_140f0503_289629pow_tensor_scalar_kernel_implIffEEvRNS_18TensorIteratorBaseET0_EUlfE2_St5arrayIPcLm2EELi4E23TrivialOffsetCalculatorILi1EjESC_NS0_6memory15LoadWithoutCastENSD_16StoreWithoutCastEEEviT_S6_T2_T3_T4_T5_,(.L_x_71627 - _ZN2at6native27unrolled_elementwise_kernelIZNS0_50_GLOBAL__N__2680c7bb_12_PowKernel_cu_140f0503_289629pow_tensor_scalar_kernel_implIffEEvRNS_18TensorIteratorBaseET0_EUlfE2_St5arrayIPcLm2EELi4E23TrivialOffsetCalculatorILi1EjESC_NS0_6memory15LoadWithoutCastENSD_16StoreWithoutCastEEEviT_S6_T2_T3_T4_T5_)
        .other          _ZN2at6native27unrolled_elementwise_kernelIZNS0_50_GLOBAL__N__2680c7bb_12_PowKernel_cu_140f0503_289629pow_tensor_scalar_kernel_implIffEEvRNS_18TensorIteratorBaseET0_EUlfE2_St5arrayIPcLm2EELi4E23TrivialOffsetCalculatorILi1EjESC_NS0_6memory15LoadWithoutCastENSD_16StoreWithoutCastEEEviT_S6_T2_T3_T4_T5_,@"STO_CUDA_ENTRY STV_DEFAULT"
_ZN2at6native27unrolled_elementwise_kernelIZNS0_50_GLOBAL__N__2680c7bb_12_PowKernel_cu_140f0503_289629pow_tensor_scalar_kernel_implIffEEvRNS_18TensorIteratorBaseET0_EUlfE2_St5arrayIPcLm2EELi4E23TrivialOffsetCalculatorILi1EjESC_NS0_6memory15LoadWithoutCastENSD_16StoreWithoutCastEEEviT_S6_T2_T3_T4_T5_:
.text._ZN2at6native27unrolled_elementwise_kernelIZNS0_50_GLOBAL__N__2680c7bb_12_PowKernel_cu_140f0503_289629pow_tensor_scalar_kernel_implIffEEvRNS_18TensorIteratorBaseET0_EUlfE2_St5arrayIPcLm2EELi4E23TrivialOffsetCalculatorILi1EjESC_NS0_6memory15LoadWithoutCastENSD_16StoreWithoutCastEEEviT_S6_T2_T3_T4_T5_:
[----:B------:R-:W-:Y:S01]  /*0000*/  LDC R1, c[0x0][0x28] ;  /* 0x00000a00ff017b82 */ /* 0x000fe20000000800 */
[----:B------:R-:W0:Y:S07]  /*0010*/  S2R R0, SR_CTAID.X ;  /* 0x0000000000007919 */ /* 0x000e2e0000002500 */
[----:B------:R-:W0:Y:S01]  /*0020*/  LDC R9, c[0x0][0x210] ;  /* 0x00008400ff097b82 */ /* 0x000e220000000800 */
[----:B------:R-:W-:Y:S01]  /*0030*/  IMAD.MOV.U32 R10, RZ, RZ, RZ ;  /* 0x000000ffff0a7224 */ /* 0x000fe200078e00ff */
        /* <DEDUP_REMOVED lines=14> */
[----:B------:R-:W2:Y:S07]  /*0120*/  @!P0 LDG.E R10, desc[UR4][R14.64] ;  /* 0x000000040e0a8981 */ /* 0x000eae000c1e1900 */
[----:B------:R-:W0:Y:S01]  /*0130*/  @!P2 LDC.64 R8, c[0x0][0x230] ;  /* 0x00008c00ff08ab82 */ /* 0x000e220000000a00 */
[----:B-1----:R-:W-:Y:S01]  /*0140*/  @!P1 IMAD.WIDE.U32 R16, R19, 0x4, R12 ;  /* 0x0000000413109825 */ /* 0x002fe200078e000c */
[----:B------:R-:W-:-:S03]  /*0150*/  HFMA2.MMA R13, -RZ, RZ, 0, 0 ;  /* 0x00000000ff0d7435 */ /* 0x000fc600000001ff */
[----:B------:R-:W-:Y:S02]  /*0160*/  @!P2 IMAD R19, R0, 0x200, R11 ;  /* 0x000002000013a824 */ /* 0x000fe400078e020b */
[----:B------:R-:W-:-:S05]  /*0170*/  IMAD.MOV.U32 R20, RZ, RZ, RZ ;  /* 0x000000ffff147224 */ /* 0x000fca00078e00ff */
[----:B------:R1:W3:Y:S01]  /*0180*/  @!P1 LDG.E R13, desc[UR4][R16.64] ;  /* 0x00000004100d9981 */ /* 0x0002e2000c1e1900 */
[----:B0-----:R-:W-:-:S05]  /*0190*/  @!P2 IMAD.WIDE.U32 R18, R19, 0x4, R8 ;  /* 0x000000041312a825 */ /* 0x001fca00078e0008 */
[----:B------:R-:W4:Y:S01]  /*01a0*/  @!P2 LDG.E R20, desc[UR4][R18.64] ;  /* 0x000000041214a981 */ /* 0x000f22000c1e1900 */
[----:B------:R-:W-:Y:S01]  /*01b0*/  @!P2 IADD3 R11, R11, 0x80, RZ ;  /* 0x000000800b0ba810 */ /* 0x000fe20007ffe0ff */
[----:B-1----:R-:W0:Y:S03]  /*01c0*/  @!P0 LDC R17, c[0x0][0x218] ;  /* 0x00008600ff118b82 */ /* 0x002e260000000800 */
[----:B------:R-:W-:-:S13]  /*01d0*/  ISETP.GE.AND P1, PT, R11, R2, PT ;  /* 0x000000020b00720c */ /* 0x000fda0003f26270 */
[----:B------:R-:W1:Y:S01]  /*01e0*/  @!P1 LDC.64 R8, c[0x0][0x230] ;  /* 0x00008c00ff089b82 */ /* 0x000e620000000a00 */
[----:B------:R-:W-:Y:S01]  /*01f0*/  @!P1 LEA R11, R0, R11, 0x9 ;  /* 0x0000000b000b9211 */ /* 0x000fe200078e48ff */
[----:B------:R-:W-:-:S04]  /*0200*/  IMAD.MOV.U32 R6, RZ, RZ, RZ ;  /* 0x000000ffff067224 */ /* 0x000fc800078e00ff */
[----:B-1----:R-:W-:Y:S01]  /*0210*/  @!P1 IMAD.WIDE.U32 R8, R11, 0x4, R8 ;  /* 0x000000040b089825 */ /* 0x002fe200078e0008 */
[----:B------:R-:W-:-:S04]  /*0220*/  MOV R11, R7 ;  /* 0x00000007000b7202 */ /* 0x000fc80000000f00 */
[----:B------:R1:W5:Y:S01]  /*0230*/  @!P1 LDG.E R6, desc[UR4][R8.64] ;  /* 0x0000000408069981 */ /* 0x000362000c1e1900 */
[----:B------:R-:W-:-:S05]  /*0240*/  VIADD R15, R11, 0x80 ;  /* 0x000000800b0f7836 */ /* 0x000fca0000000000 */
[-C--:B------:R-:W-:Y:S02]  /*0250*/  ISETP.GE.AND P3, PT, R15, R2.reuse, PT ;  /* 0x000000020f00720c */ /* 0x080fe40003f66270 */
[----:B------:R-:W-:Y:S01]  /*0260*/  IADD3 R15, R11, 0x100, RZ ;  /* 0x000001000b0f7810 */ /* 0x000fe20007ffe0ff */
[----:B-1----:R-:W1:Y:S03]  /*0270*/  @!P0 LDC.64 R8, c[0x0][0x228] ;  /* 0x00008a00ff088b82 */ /* 0x002e660000000a00 */
[----:B------:R-:W-:Y:S01]  /*0280*/  ISETP.GE.AND P2, PT, R15, R2, PT ;  /* 0x000000020f00720c */ /* 0x000fe20003f46270 */
[----:B------:R-:W-:-:S06]  /*0290*/  VIADD R15, R11, 0x180 ;  /* 0x000001800b0f7836 */ /* 0x000fcc0000000000 */
[----:B------:R-:W4:Y:S01]  /*02a0*/  @!P3 LDC R16, c[0x0][0x218] ;  /* 0x00008600ff10bb82 */ /* 0x000f220000000800 */
[----:B------:R-:W-:-:S07]  /*02b0*/  ISETP.GE.AND P1, PT, R15, R2, PT ;  /* 0x000000020f00720c */ /* 0x000fce0003f26270 */
[----:B------:R-:W4:Y:S01]  /*02c0*/  @!P2 LDC R19, c[0x0][0x218] ;  /* 0x00008600ff13ab82 */ /* 0x000f220000000800 */
[----:B------:R-:W-:-:S04]  /*02d0*/  @!P0 IMAD R15, R0, 0x200, R7 ;  /* 0x00000200000f8824 */ /* 0x000fc800078e0207 */
[----:B-1----:R-:W-:-:S03]  /*02e0*/  @!P0 IMAD.WIDE.U32 R8, R15, 0x4, R8 ;  /* 0x000000040f088825 */ /* 0x002fc600078e0008 */
[----:B------:R-:W1:Y:S01]  /*02f0*/  @!P1 LDC R12, c[0x0][0x218] ;  /* 0x00008600ff0c9b82 */ /* 0x000e620000000800 */
[----:B------:R-:W-:Y:S01]  /*0300*/  @!P0 IADD3 R11, R7, 0x80, RZ ;  /* 0x00000080070b8810 */ /* 0x000fe20007ffe0ff */
[----:B------:R-:W-:Y:S01]  /*0310*/  BSSY B0, `(.L_x_5724) ;  /* 0x0000017000007945 */ /* 0x000fe20003800000 */
[----:B--2---:R-:W0:Y:S02]  /*0320*/  @!P0 MUFU.LG2 R10, R10 ;  /* 0x0000000a000a8308 */ /* 0x004e240000000c00 */
[----:B0-----:R-:W-:-:S06]  /*0330*/  @!P0 FMUL.FTZ R14, R10, R17 ;  /* 0x000000110a0e8220 */ /* 0x001fcc0000410000 */
[----:B------:R-:W0:Y:S08]  /*0340*/  @!P0 MUFU.EX2 R5, R14 ;  /* 0x0000000e00058308 */ /* 0x000e300000000800 */
[----:B---3--:R-:W2:Y:S08]  /*0350*/  @!P3 MUFU.LG2 R13, R13 ;  /* 0x0000000d000db308 */ /* 0x008eb00000000c00 */
[----:B----4-:R-:W3:Y:S01]  /*0360*/  @!P2 MUFU.LG2 R20, R20 ;  /* 0x000000140014a308 */ /* 0x010ee20000000c00 */
[----:B0-----:R0:W-:Y:S01]  /*0370*/  @!P0 STG.E desc[UR4][R8.64], R5 ;  /* 0x0000000508008986 */ /* 0x0011e2000c101904 */
[----:B--2---:R-:W-:-:S06]  /*0380*/  @!P3 FMUL.FTZ R10, R13, R16 ;  /* 0x000000100d0ab220 */ /* 0x004fcc0000410000 */
[----:B------:R0:W2:Y:S01]  /*0390*/  @!P3 MUFU.EX2 R3, R10 ;  /* 0x0000000a0003b308 */ /* 0x0000a20000000800 */
[----:B------:R-:W-:Y:S01]  /*03a0*/  ISETP.GE.AND P3, PT, R11, R2, PT ;  /* 0x000000020b00720c */ /* 0x000fe20003f66270 */
[----:B---3--:R-:W-:-:S06]  /*03b0*/  @!P2 FMUL.FTZ R7, R20, R19 ;  /* 0x000000131407a220 */ /* 0x008fcc0000410000 */
[----:B------:R0:W3:Y:S06]  /*03c0*/  @!P2 MUFU.EX2 R4, R7 ;  /* 0x000000070004a308 */ /* 0x0000ec0000000800 */
[----:B-1----:R-:W-:Y:S05]  /*03d0*/  @P3 BRA `(.L_x_5725) ;  /* 0x0000000000283947 */ /* 0x002fea0003800000 */
[----:B------:R-:W1:Y:S01]  /*03e0*/  LDC.64 R14, c[0x0][0x228] ;  /* 0x00008a00ff0e7b82 */ /* 0x000e620000000a00 */
[----:B0-----:R-:W-:Y:S02]  /*03f0*/  LEA R9, R0, R11, 0x9 ;  /* 0x0000000b00097211 */ /* 0x001fe400078e48ff */
[----:B------:R-:W-:-:S04]  /*0400*/  IADD3 R11, R11, 0x80, RZ ;  /* 0x000000800b0b7810 */ /* 0x000fc80007ffe0ff */
[----:B------:R-:W-:-:S13]  /*0410*/  ISETP.GE.AND P0, PT, R11, R2, PT ;  /* 0x000000020b00720c */ /* 0x000fda0003f06270 */
[----:B------:R-:W-:Y:S01]  /*0420*/  @!P0 IMAD R5, R0, 0x200, R11 ;  /* 0x0000020000058824 */ /* 0x000fe200078e020b */
[----:B------:R-:W-:Y:S01]  /*0430*/  @!P0 IADD3 R11, R11, 0x80, RZ ;  /* 0x000000800b0b8810 */ /* 0x000fe20007ffe0ff */
[----:B-1----:R-:W-:-:S04]  /*0440*/  IMAD.WIDE.U32 R8, R9, 0x4, R14 ;  /* 0x0000000409087825 */ /* 0x002fc800078e000e */
[----:B------:R-:W-:Y:S01]  /*0450*/  @!P0 IMAD.WIDE.U32 R14, R5, 0x4, R14 ;  /* 0x00000004050e8825 */ /* 0x000fe200078e000e */
[----:B--2---:R1:W-:Y:S04]  /*0460*/  STG.E desc[UR4][R8.64], R3 ;  /* 0x0000000308007986 */ /* 0x0043e8000c101904 */
[----:B---3--:R1:W-:Y:S02]  /*0470*/  @!P0 STG.E desc[UR4][R14.64], R4 ;  /* 0x000000040e008986 */ /* 0x0083e4000c101904 */
.L_x_5725:
[----:B------:R-:W-:Y:S05]  /*0480*/  BSYNC B0 ;  /* 0x0000000000007941 */ /* 0x000fea0003800000 */
.L_x_5724:
[----:B------:R-:W-:Y:S01]  /*0490*/  ISETP.GE.AND P0, PT, R11, R2, PT ;  /* 0x000000020b00720c */ /* 0x000fe20003f06270 */
[----:B0----5:R0:W4:-:S12]  /*04a0*/  @!P1 MUFU.LG2 R5, R6 ;  /* 0x0000000600059308 */ /* 0x0211180000000c00 */
[----:B0-----:R-:W-:Y:S05]  /*04b0*/  @P0 EXIT ;  /* 0x000000000000094d */ /* 0x001fea0003800000 */
[----:B-12---:R-:W0:Y:S01]  /*04c0*/  LDC.64 R2, c[0x0][0x228] ;  /* 0x00008a00ff027b82 */ /* 0x006e220000000a00 */
[----:B----4-:R-:W-:Y:S01]  /*04d0*/  @!P1 FMUL.FTZ R5, R5, R12 ;  /* 0x0000000c05059220 */ /* 0x010fe20000410000 */
[----:B------:R-:W-:-:S03]  /*04e0*/  LEA R11, R0, R11, 0x9 ;  /* 0x0000000b000b7211 */ /* 0x000fc600078e48ff */
[----:B------:R-:W1:Y:S02]  /*04f0*/  @!P1 MUFU.EX2 R7, R5 ;  /* 0x0000000500079308 */ /* 0x000e640000000800 */
[----:B0-----:R-:W-:-:S05]  /*0500*/  IMAD.WIDE.U32 R2, R11, 0x4, R2 ;  /* 0x000000040b027825 */ /* 0x001fca00078e0002 */
[----:B-1----:R-:W-:Y:S01]  /*0510*/  STG.E desc[UR4][R2.64], R7 ;  /* 0x0000000702007986 */ /* 0x002fe2000c101904 */
[----:B------:R-:W-:Y:S05]  /*0520*/  EXIT ;  /* 0x000000000000794d */ /* 0x000fea0003800000 */
.L_x_5726:
        /* <DEDUP_REMOVED lines=13> */
.L_x_71627:


//--------------------- .text._ZN2at6native29vectorized_elementwise_kernelILi2EZNS0_50_GLOBAL__N__2680c7bb_12_PowKernel_cu_140f0503_289629pow_tensor_scalar_kernel_implIffEEvRNS_18TensorIteratorBaseET0_EUlfE2_St5arrayIPcLm2EEEEviS6_T1_ --------------------------
	.section	.text._ZN2at6native29vectorized_elementwise_kernelILi2EZNS0_50_GLOBAL__N__2680c7bb_12_PowKernel_cu_140f0503_289629pow_tensor_scalar_kernel_implIffEEvRNS_18TensorIteratorBaseET0_EUlfE2_St5arrayIPcLm2EEEEviS6_T1_,"ax",@progbits
	.align	128
        .global         _ZN2at6native29vectorized_elementwise_kernelILi2EZNS0_50_GLOBAL__N__2680c7bb_12_PowKernel_cu_140f0503_289629pow_tensor_scalar_kernel_implIffEEvRNS_18TensorIteratorBaseET0_EUlfE2_St5arrayIPcLm2EEEEviS6_T1_
        .type           _ZN2at6native29vectorized_elementwise_kernelILi2EZNS0_50_GLOBAL__N__2680c7bb_12_PowKernel_cu_140f0503_289629pow_tensor_scalar_kernel_implIffEEvRNS_18TensorIteratorBaseET0_EUlfE2_St5arrayIPcLm2EEEEviS6_T1_,@function
        .size           _ZN2at6native29vectorized_elementwise_kernelILi2EZNS0_50_GLOBAL__N__2680c7bb_12_PowKernel_cu_140f0503_289629pow_tensor_scalar_kernel_implIffEEvRNS_18TensorIteratorBaseET0_EUlfE2_St5arrayIPcLm2EEEEviS6_T1_,(.L_x_71628 - _ZN2at6native29vectorized_elementwise_kernelILi2EZNS0_50_GLOBAL__N__2680c7bb_12_PowKernel_cu_140f0503_289629pow_tensor_scalar_kernel_implIffEEvRNS_18TensorIteratorBaseET0_EUlfE2_St5arrayIPcLm2EEEEviS6_T1_)
        .other          _ZN2at6native29vectorized_elementwise_kernelILi2EZNS0_50_GLOBAL__N__2680c7bb_12_PowKernel_cu_140f0503_289629pow_tensor_scalar_kernel_implIffEEvRNS_18TensorIteratorBaseET0_EUlfE2_St5arrayIPcLm2EEEEviS6_T1_,@"STO_CUDA_ENTRY STV_DEFAULT"
_ZN2at6native29vectorized_elementwise_kernelILi2EZNS0_50_GLOBAL__N__2680c7bb_12_PowKernel_cu_140f0503_289629pow_tensor_scalar_kernel_implIffEEvRNS_18TensorIteratorBaseET0_EUlfE2_St5arrayIPcLm2EEEEviS6_T1_:
.text._ZN2at6native29vectorized_elementwise_kernelILi2EZNS0_50_GLOBAL__N__2680c7bb_12_PowKernel_cu_140f0503_289629pow_tensor_scalar_kernel_implIffEEvRNS_18TensorIteratorBaseET0_EUlfE2_St5arrayIPcLm2EEEEviS6_T1_:
        /* <DEDUP_REMOVED lines=9> */
[----:B------:R-:W1:Y:S01]  /*0090*/  LDC.64 R2, c[0x0][0x230] ;  /* 0x00008c00ff027b82 */ /* 0x000e620000000a00 */
[----:B------:R-:W-:Y:S01]  /*00a0*/  ULDC UR6, c[0x0][0x218] ;  /* 0x0000860000067ab9 */ /* 0x000fe20000000800 */
[----:B-1----:R-:W-:-:S04]  /*00b0*/  IMAD.WIDE R2, R5, 0x4, R2 ;  /* 0x0000000405027825 */ /* 0x002fc800078e0202 */
[----:B0-----:R-:W-:-:S05]  /*00c0*/  IMAD.WIDE.U32 R2, R0, 0x8, R2 ;  /* 0x0000000800027825 */ /* 0x001fca00078e0002 */
[----:B------:R-:W2:Y:S04]  /*00d0*/  LDG.E.64 R6, desc[UR4][R2.64] ;  /* 0x0000000402067981 */ /* 0x000ea8000c1e1b00 */
[----:B------:R-:W3:Y:S04]  /*00e0*/  LDG.E.64 R8, desc[UR4][R2.64+0x400] ;  /* 0x0004000402087981 */ /* 0x000ee8000c1e1b00 */
[----:B------:R-:W4:Y:S04]  /*00f0*/  LDG.E.64 R10, desc[UR4][R2.64+0x800] ;  /* 0x00080004020a7981 */ /* 0x000f28000c1e1b00 */
[----:B------:R0:W5:Y:S01]  /*0100*/  LDG.E.64 R12, desc[UR4][R2.64+0xc00] ;  /* 0x000c0004020c7981 */ /* 0x000162000c1e1b00 */
[----:B--2---:R-:W1:Y:S08]  /*0110*/  MUFU.LG2 R7, R7 ;  /* 0x0000000700077308 */ /* 0x004e700000000c00 */
[----:B------:R-:W0:Y:S08]  /*0120*/  MUFU.LG2 R6, R6 ;  /* 0x0000000600067308 */ /* 0x000e300000000c00 */
[----:B---3--:R-:W2:Y:S01]  /*0130*/  MUFU.LG2 R8, R8 ;  /* 0x0000000800087308 */ /* 0x008ea20000000c00 */
[----:B-1----:R-:W-:-:S07]  /*0140*/  FMUL.FTZ R4, R7, UR6 ;  /* 0x0000000607047c20 */ /* 0x002fce0008410000 */
[----:B------:R-:W1:Y:S01]  /*0150*/  MUFU.LG2 R9, R9 ;  /* 0x0000000900097308 */ /* 0x000e620000000c00 */
[----:B0-----:R-:W-:-:S07]  /*0160*/  FMUL.FTZ R2, R6, UR6 ;  /* 0x0000000606027c20 */ /* 0x001fce0008410000 */
[----:B----4-:R-:W0:Y:S01]  /*0170*/  MUFU.LG2 R14, R10 ;  /* 0x0000000a000e7308 */ /* 0x010e220000000c00 */
[----:B--2---:R-:W-:-:S07]  /*0180*/  FMUL.FTZ R6, R8, UR6 ;  /* 0x0000000608067c20 */ /* 0x004fce0008410000 */
[----:B------:R2:W3:Y:S01]  /*0190*/  MUFU.LG2 R15, R11 ;  /* 0x0000000b000f7308 */ /* 0x0004e20000000c00 */
[----:B-1----:R-:W-:-:S07]  /*01a0*/  FMUL.FTZ R7, R9, UR6 ;  /* 0x0000000609077c20 */ /* 0x002fce0008410000 */
[----:B-----5:R-:W1:Y:S01]  /*01b0*/  MUFU.LG2 R12, R12 ;  /* 0x0000000c000c7308 */ /* 0x020e620000000c00 */
[----:B--2---:R-:W2:Y:S01]  /*01c0*/  LDC.64 R10, c[0x0][0x228] ;  /* 0x00008a00ff0a7b82 */ /* 0x004ea20000000a00 */
[----:B0-----:R-:W-:-:S06]  /*01d0*/  FMUL.FTZ R8, R14, UR6 ;  /* 0x000000060e087c20 */ /* 0x001fcc0008410000 */
[----:B------:R-:W0:Y:S01]  /*01e0*/  MUFU.LG2 R13, R13 ;  /* 0x0000000d000d7308 */ /* 0x000e220000000c00 */
[----:B---3--:R-:W-:-:S07]  /*01f0*/  FMUL.FTZ R9, R15, UR6 ;  /* 0x000000060f097c20 */ /* 0x008fce0008410000 */
[----:B------:R-:W-:Y:S01]  /*0200*/  MUFU.EX2 R3, R4 ;  /* 0x0000000400037308 */ /* 0x000fe20000000800 */
[----:B-1----:R-:W-:-:S07]  /*0210*/  FMUL.FTZ R12, R12, UR6 ;  /* 0x000000060c0c7c20 */ /* 0x002fce0008410000 */
[----:B------:R-:W1:Y:S01]  /*0220*/  MUFU.EX2 R2, R2 ;  /* 0x0000000200027308 */ /* 0x000e620000000800 */
[----:B0-----:R-:W-:Y:S01]  /*0230*/  FMUL.FTZ R13, R13, UR6 ;  /* 0x000000060d0d7c20 */ /* 0x001fe20008410000 */
[----:B--2---:R-:W-:-:S06]  /*0240*/  IMAD.WIDE.U32 R10, R5, 0x4, R10 ;  /* 0x00000004050a7825 */ /* 0x004fcc00078e000a */
[----:B------:R-:W-:Y:S01]  /*0250*/  MUFU.EX2 R7, R7 ;  /* 0x0000000700077308 */ /* 0x000fe20000000800 */
[----:B------:R-:W-:-:S07]  /*0260*/  IMAD.WIDE R10, R0, 0x8, R10 ;  /* 0x00000008000a7825 */ /* 0x000fce00078e020a */
[----:B------:R-:W0:Y:S01]  /*0270*/  MUFU.EX2 R6, R6 ;  /* 0x0000000600067308 */ /* 0x000e220000000800 */
[----:B-1----:R-:W-:Y:S07]  /*0280*/  STG.E.64 desc[UR4][R10.64], R2 ;  /* 0x000000020a007986 */ /* 0x002fee000c101b04 */
[----:B------:R-:W-:Y:S08]  /*0290*/  MUFU.EX2 R9, R9 ;  /* 0x0000000900097308 */ /* 0x000ff00000000800 */
[----:B------:R-:W1:Y:S01]  /*02a0*/  MUFU.EX2 R8, R8 ;  /* 0x0000000800087308 */ /* 0x000e620000000800 */
[----:B0-----:R-:W-:Y:S07]  /*02b0*/  STG.E.64 desc[UR4][R10.64+0x400], R6 ;  /* 0x000400060a007986 */ /* 0x001fee000c101b04 */
[----:B------:R-:W-:Y:S08]  /*02c0*/  MUFU.EX2 R13, R13 ;  /* 0x0000000d000d7308 */ /* 0x000ff00000000800 */
[----:B------:R-:W0:Y:S01]  /*02d0*/  MUFU.EX2 R12, R12 ;  /* 0x0000000c000c7308 */ /* 0x000e220000000800 */
[----:B-1----:R-:W-:Y:S04]  /*02e0*/  STG.E.64 desc[UR4][R10.64+0x800], R8 ;  /* 0x000800080a007986 */ /* 0x002fe8000c101b04 */
[----:B0-----:R-:W-:Y:S01]  /*02f0*/  STG.E.64 desc[UR4][R10.64+0xc00], R12 ;  /* 0x000c000c0a007986 */ /* 0x001fe2000c101b04 */
[----:B------:R-:W-:Y:S05]  /*0300*/  EXIT ;  /* 0x000000000000794d */ /* 0x000fea0003800000 */
.L_x_5727:
[----:B------:R-:W0:Y:S01]  /*0310*/  S2R R20, SR_TID.X ;  /* 0x0000000000147919 */ /* 0x000e220000002100 */
[----:B------:R-:W-:Y:S01]  /*0320*/  HFMA2.MMA R7, -RZ, RZ, 0, 0 ;  /* 0x00000000ff077435 */ /* 0x000fe200000001ff */
[----:B0-----:R-:W-:Y:S01]  /*0330*/  ISETP.GE.AND P0, PT, R20, R6, PT ;  /* 0x000000061400720c */ /* 0x001fe20003f06270 */
[----:B------:R-:W-:-:S12]  /*0340*/  IMAD.MOV.U32 R22, RZ, RZ, R20 ;  /* 0x000000ffff167224 */ /* 0x000fd800078e0014 */
[----:B------:R-:W-:Y:S01]  /*0350*/  @!P0 IADD3 R21, R5, R22, RZ ;  /* 0x0000001605158210 */ /* 0x000fe20007ffe0ff */
[----:B------:R-:W-:-:S05]  /*0360*/  @!P0 VIADD R22, R22, 0x80 ;  /* 0x0000008016168836 */ /* 0x000fca0000000000 */
[----:B------:R-:W-:-:S13]  /*0370*/  ISETP.GE.AND P1, PT, R22, R6, PT ;  /* 0x000000061600720c */ /* 0x000fda0003f26270 */
[----:B------:R-:W-:Y:S01]  /*0380*/  @!P1 IADD3 R13, R5, R22, RZ ;  /* 0x00000016050d9210 */ /* 0x000fe20007ffe0ff */
[----:B------:R-:W-:Y:S01]  /*0390*/  @!P1 VIADD R22, R22, 0x80 ;  /* 0x0000008016169836 */ /* 0x000fe20000000000 */
[----:B------:R-:W0:Y:S04]  /*03a0*/  @!P1 LDC.64 R24, c[0x0][0x230] ;  /* 0x00008c00ff189b82 */ /* 0x000e280000000a00 */
[----:B------:R-:W-:-:S13]  /*03b0*/  ISETP.GE.AND P4, PT, R22, R6, PT ;  /* 0x000000061600720c */ /* 0x000fda0003f86270 */
[----:B------:R-:W-:Y:S01]  /*03c0*/  @!P4 IADD3 R23, R5, R22, RZ ;  /* 0x000000160517c210 */ /* 0x000fe20007ffe0ff */
[----:B------:R-:W-:Y:S01]  /*03d0*/  @!P4 VIADD R22, R22, 0x80 ;  /* 0x000000801616c836 */ /* 0x000fe20000000000 */
[----:B------:R-:W1:Y:S04]  /*03e0*/  @!P4 LDC.64 R14, c[0x0][0x230] ;  /* 0x00008c00ff0ecb82 */ /* 0x000e680000000a00 */
[----:B------:R-:W-:Y:S01]  /*03f0*/  ISETP.GE.AND P3, PT, R22, R6, PT ;  /* 0x000000061600720c */ /* 0x000fe20003f66270 */
[----:B0-----:R-:W-:-:S03]  /*0400*/  @!P1 IMAD.WIDE.U32 R24, R13, 0x4, R24 ;  /* 0x000000040d189825 */ /* 0x001fc600078e0018 */
[----:B------:R-:W0:Y:S02]  /*0410*/  @!P0 LDC.64 R12, c[0x0][0x230] ;  /* 0x00008c00ff0c8b82 */ /* 0x000e240000000a00 */
[----:B------:R2:W3:Y:S07]  /*0420*/  @!P1 LDG.E R7, desc[UR4][R24.64] ;  /* 0x0000000418079981 */ /* 0x0004ee000c1e1900 */
[----:B------:R-:W-:Y:S01]  /*0430*/  @!P3 IMAD.IADD R17, R5, 0x1, R22 ;  /* 0x000000010511b824 */ /* 0x000fe200078e0216 */
[----:B------:R-:W-:Y:S01]  /*0440*/  @!P3 IADD3 R22, R22, 0x80, RZ ;  /* 0x000000801616b810 */ /* 0x000fe20007ffe0ff */
[----:B------:R-:W4:Y:S03]  /*0450*/  @!P3 LDC.64 R28, c[0x0][0x230] ;  /* 0x00008c00ff1cbb82 */ /* 0x000f260000000a00 */
[----:B------:R-:W-:-:S13]  /*0460*/  ISETP.GE.AND P1, PT, R22, R6, PT ;  /* 0x000000061600720c */ /* 0x000fda0003f26270 */
[----:B------:R-:W-:Y:S01]  /*0470*/  @!P1 IMAD.IADD R19, R5, 0x1, R22 ;  /* 0x0000000105139824 */ /* 0x000fe200078e0216 */
[----:B------:R-:W-:-:S04]  /*0480*/  @!P1 IADD3 R22, R22, 0x80, RZ ;  /* 0x0000008016169810 */ /* 0x000fc80007ffe0ff */
[----:B------:R-:W-:Y:S01]  /*0490*/  ISETP.GE.AND P2, PT, R22, R6, PT ;  /* 0x000000061600720c */ /* 0x000fe20003f46270 */
[----:B-1----:R-:W-:Y:S01]  /*04a0*/  @!P4 IMAD.WIDE.U32 R14, R23, 0x4, R14 ;  /* 0x00000004170ec825 */ /* 0x002fe200078e000e */
[----:B------:R-:W-:-:S06]  /*04b0*/  MOV R23, RZ ;  /* 0x000000ff00177202 */ /* 0x000fcc0000000f00 */
[----:B------:R1:W5:Y:S05]  /*04c0*/  @!P4 LDG.E R23, desc[UR4][R14.64] ;  /* 0x000000040e17c981 */ /* 0x00036a000c1e1900 */
[----:B------:R-:W-:Y:S02]  /*04d0*/  @!P2 IADD3 R27, R5, R22, RZ ;  /* 0x00000016051ba210 */ /* 0x000fe40007ffe0ff */
[----:B------:R-:W-:-:S04]  /*04e0*/  @!P2 IADD3 R22, R22, 0x80, RZ ;  /* 0x000000801616a810 */ /* 0x000fc80007ffe0ff */
[----:B------:R-:W-:Y:S01]  /*04f0*/  ISETP.GE.AND P4, PT, R22, R6, PT ;  /* 0x000000061600720c */ /* 0x000fe20003f86270 */
[----:B----4-:R-:W-:Y:S02]  /*0500*/  @!P3 IMAD.WIDE.U32 R28, R17, 0x4, R28 ;  /* 0x00000004111cb825 */ /* 0x010fe400078e001c */
[----:B------:R-:W4:Y:S02]  /*0510*/  @!P1 LDC.64 R16, c[0x0][0x230] ;  /* 0x00008c00ff109b82 */ /* 0x000f240000000a00 */
[----:B--2---:R-:W-:-:S06]  /*0520*/  IMAD.MOV.U32 R24, RZ, RZ, RZ ;  /* 0x000000ffff187224 */ /* 0x004fcc00078e00ff */
[----:B------:R-:W2:Y:S02]  /*0530*/  @!P3 LDG.E R24, desc[UR4][R28.64] ;  /* 0x000000041c18b981 */ /* 0x000ea4000c1e1900 */
[----:B------:R-:W-:Y:S01]  /*0540*/  @!P4 IADD3 R25, R5, R22, RZ ;  /* 0x000000160519c210 */ /* 0x000fe20007ffe0ff */
[----:B0-----:R-:W-:Y:S01]  /*0550*/  @!P0 IMAD.WIDE.U32 R12, R21, 0x4, R12 ;  /* 0x00000004150c8825 */ /* 0x001fe200078e000c */
[----:B------:R-:W-:Y:S01]  /*0560*/  @!P4 IADD3 R22, R22, 0x80, RZ ;  /* 0x000000801616c810 */ /* 0x000fe20007ffe0ff */
[----:B-1----:R-:W0:Y:S02]  /*0570*/  @!P4 LDC.64 R14, c[0x0][0x230] ;  /* 0x00008c00ff0ecb82 */ /* 0x002e240000000a00 */
[----:B------:R-:W-:Y:S01]  /*0580*/  IMAD.MOV.U32 R21, RZ, RZ, RZ ;  /* 0x000000ffff157224 */ /* 0x000fe200078e00ff */
[----:B------:R-:W-:-:S05]  /*0590*/  ISETP.GE.AND P3, PT, R22, R6, PT ;  /* 0x000000061600720c */ /* 0x000fca0003f66270 */
[----:B------:R1:W2:Y:S01]  /*05a0*/  @!P0 LDG.E R21, desc[UR4][R12.64] ;  /* 0x000000040c158981 */ /* 0x0002a2000c1e1900 */
[----:B----4-:R-:W-:-:S07]  /*05b0*/  @!P1 IMAD.WIDE.U32 R18, R19, 0x4, R16 ;  /* 0x0000000413129825 */ /* 0x010fce00078e0010 */
[----:B------:R-:W4:Y:S08]  /*05c0*/  @!P3 LDC.64 R16, c[0x0][0x230] ;  /* 0x00008c00ff10bb82 */ /* 0x000f300000000a00 */
[----:B-1----:R-:W1:Y:S01]  /*05d0*/  @!P2 LDC.64 R12, c[0x0][0x230] ;  /* 0x00008c00ff0cab82 */ /* 0x002e620000000a00 */
[----:B------:R-:W-:Y:S02]  /*05e0*/  IMAD.MOV.U32 R26, RZ, RZ, RZ ;  /* 0x000000ffff1a7224 */ /* 0x000fe400078e00ff */
[----:B------:R-:W-:Y:S01]  /*05f0*/  @!P3 IMAD.IADD R29, R5, 0x1, R22 ;  /* 0x00000001051db824 */ /* 0x000fe200078e0216 */
[----:B------:R-:W-:Y:S01]  /*0600*/  HFMA2.MMA R22, -RZ, RZ, 0, 0 ;  /* 0x00000000ff167435 */ /* 0x000fe200000001ff */
[----:B0-----:R-:W-:-:S02]  /*0610*/  @!P4 IMAD.WIDE.U32 R14, R25, 0x4, R14 ;  /* 0x00000004190ec825 */ /* 0x001fc400078e000e */
[----:B------:R0:W2:Y:S01]  /*0620*/  @!P1 LDG.E R26, desc[UR4][R18.64] ;  /* 0x00000004121a9981 */ /* 0x0000a2000c1e1900 */
[----:B------:R-:W-:-:S06]  /*0630*/  MOV R25, RZ ;  /* 0x000000ff00197202 */ /* 0x000fcc0000000f00 */
[----:B------:R0:W2:Y:S01]  /*0640*/  @!P4 LDG.E R25, desc[UR4][R14.64] ;  /* 0x000000040e19c981 */ /* 0x0000a2000c1e1900 */
[----:B----4-:R-:W-:-:S05]  /*0650*/  @!P3 IMAD.WIDE.U32 R16, R29, 0x4, R16 ;  /* 0x000000041d10b825 */ /* 0x010fca00078e0010 */
[----:B------:R-:W4:Y:S01]  /*0660*/  @!P3 LDG.E R22, desc[UR4][R16.64] ;  /* 0x000000041016b981 */ /* 0x000f22000c1e1900 */
[----:B-1----:R-:W-:Y:S01]  /*0670*/  @!P2 IMAD.WIDE.U32 R12, R27, 0x4, R12 ;  /* 0x000000041b0ca825 */ /* 0x002fe200078e000c */
[----:B------:R-:W-:Y:S01]  /*0680*/  HFMA2.MMA R27, -RZ, RZ, 0, 0 ;  /* 0x00000000ff1b7435 */ /* 0x000fe200000001ff */
[C---:B0-----:R-:W-:Y:S01]  /*0690*/  IADD3 R19, R20.reuse, 0x80, RZ ;  /* 0x0000008014137810 */ /* 0x041fe20007ffe0ff */
[----:B------:R-:W0:Y:S08]  /*06a0*/  @!P0 LDC R14, c[0x0][0x218] ;  /* 0x00008600ff0e8b82 */ /* 0x000e300000000800 */
[----:B------:R1:W4:Y:S01]  /*06b0*/  @!P2 LDG.E R27, desc[UR4][R12.64] ;  /* 0x000000040c1ba981 */ /* 0x000322000c1e1900 */
[----:B------:R-:W-:Y:S01]  /*06c0*/  ISETP.GE.AND P1, PT, R19, R6, PT ;  /* 0x000000061300720c */ /* 0x000fe20003f26270 */
[----:B-1----:R-:W-:-:S12]  /*06d0*/  VIADD R13, R20, 0x100 ;  /* 0x00000100140d7836 */ /* 0x002fd80000000000 */
[----:B------:R-:W1:Y:S01]  /*06e0*/  @!P1 LDC R12, c[0x0][0x218] ;  /* 0x00008600ff0c9b82 */ /* 0x000e620000000800 */
[----:B------:R-:W-:Y:S02]  /*06f0*/  ISETP.GE.AND P2, PT, R13, R6, PT ;  /* 0x000000060d00720c */ /* 0x000fe40003f46270 */
[----:B------:R-:W-:-:S04]  /*0700*/  IADD3 R13, R20, 0x180, RZ ;  /* 0x00000180140d7810 */ /* 0x000fc80007ffe0ff */
[----:B------:R-:W-:-:S07]  /*0710*/  ISETP.GE.AND P3, PT, R13, R6, PT ;  /* 0x000000060d00720c */ /* 0x000fce0003f66270 */
[----:B------:R-:W0:Y:S08]  /*0720*/  @!P2 LDC R16, c[0x0][0x218] ;  /* 0x00008600ff10ab82 */ /* 0x000e300000000800 */
[----:B------:R-:W0:Y:S01]  /*0730*/  @!P3 LDC R15, c[0x0][0x218] ;  /* 0x00008600ff0fbb82 */ /* 0x000e220000000800 */
[----:B------:R-:W-:Y:S04]  /*0740*/  BSSY B0, `(.L_x_5728) ;  /* 0x0000056000007945 */ /* 0x000fe80003800000 */
[----:B------:R-:W-:Y:S01]  /*0750*/  BSSY B1, `(.L_x_5729) ;  /* 0x000004e000017945 */ /* 0x000fe20003800000 */
[----:B---3--:R-:W1:Y:S02]  /*0760*/  @!P1 MUFU.LG2 R7, R7 ;  /* 0x0000000700079308 */ /* 0x008e640000000c00 */
[----:B-1----:R-:W-:Y:S01]  /*0770*/  @!P1 FMUL.FTZ R12, R7, R12 ;  /* 0x0000000c070c9220 */ /* 0x002fe20000410000 */
[----:B------:R-:W-:-:S05]  /*0780*/  IADD3 R7, R20, 0x200, RZ ;  /* 0x0000020014077810 */ /* 0x000fca0007ffe0ff */
[----:B------:R-:W-:Y:S08]  /*0790*/  @!P1 MUFU.EX2 R4, R12 ;  /* 0x0000000c00049308 */ /* 0x000ff00000000800 */
[----:B-----5:R-:W0:Y:S01]  /*07a0*/  @!P2 MUFU.LG2 R23, R23 ;  /* 0x000000170017a308 */ /* 0x020e220000000c00 */
[----:B------:R-:W-:-:S13]  /*07b0*/  ISETP.GE.AND P1, PT, R7, R6, PT ;  /* 0x000000060700720c */ /* 0x000fda0003f26270 */
[----:B------:R-:W1:Y:S01]  /*07c0*/  @!P1 LDC R17, c[0x0][0x218] ;  /* 0x00008600ff119b82 */ /* 0x000e620000000800 */
[----:B--2---:R-:W2:Y:S01]  /*07d0*/  @!P3 MUFU.LG2 R24, R24 ;  /* 0x000000180018b308 */ /* 0x004ea20000000c00 */
[----:B0-----:R-:W-:-:S07]  /*07e0*/  @!P2 FMUL.FTZ R13, R23, R16 ;  /* 0x00000010170da220 */ /* 0x001fce0000410000 */
[----:B------:R0:W-:Y:S01]  /*07f0*/  @!P2 MUFU.EX2 R3, R13 ;  /* 0x0000000d0003a308 */ /* 0x0001e20000000800 */
[----:B--2---:R-:W-:Y:S01]  /*0800*/  @!P3 FMUL.FTZ R12, R24, R15 ;  /* 0x0000000f180cb220 */ /* 0x004fe20000410000 */
[----:B------:R-:W-:-:S06]  /*0810*/  VIADD R15, R20, 0x280 ;  /* 0x00000280140f7836 */ /* 0x000fcc0000000000 */
[----:B------:R-:W2:Y:S01]  /*0820*/  @!P0 MUFU.LG2 R21, R21 ;  /* 0x0000001500158308 */ /* 0x000ea20000000c00 */
[C---:B0-----:R-:W-:Y:S02]  /*0830*/  IADD3 R13, R20.reuse, 0x380, RZ ;  /* 0x00000380140d7810 */ /* 0x041fe40007ffe0ff */
[----:B------:R-:W-:Y:S02]  /*0840*/  ISETP.GE.AND P2, PT, R15, R6, PT ;  /* 0x000000060f00720c */ /* 0x000fe40003f46270 */
[----:B------:R-:W-:-:S03]  /*0850*/  IADD3 R15, R20, 0x300, RZ ;  /* 0x00000300140f7810 */ /* 0x000fc60007ffe0ff */
[----:B------:R0:W-:Y:S01]  /*0860*/  @!P3 MUFU.EX2 R0, R12 ;  /* 0x0000000c0000b308 */ /* 0x0001e20000000800 */
[-C--:B------:R-:W-:Y:S02]  /*0870*/  ISETP.GE.AND P4, PT, R13, R6.reuse, PT ;  /* 0x000000060d00720c */ /* 0x080fe40003f86270 */
[----:B------:R-:W-:Y:S01]  /*0880*/  ISETP.GE.AND P3, PT, R15, R6, PT ;  /* 0x000000060f00720c */ /* 0x000fe20003f66270 */
[----:B0-----:R-:W0:Y:S04]  /*0890*/  @!P0 LDC.64 R12, c[0x0][0x228] ;  /* 0x00008a00ff0c8b82 */ /* 0x001e280000000a00 */
[----:B------:R-:W1:Y:S01]  /*08a0*/  @!P1 MUFU.LG2 R26, R26 ;  /* 0x0000001a001a9308 */ /* 0x000e620000000c00 */
[----:B--2---:R-:W-:-:S07]  /*08b0*/  @!P0 FMUL.FTZ R7, R21, R14 ;  /* 0x0000000e15078220 */ /* 0x004fce0000410000 */
[----:B------:R-:W2:Y:S01]  /*08c0*/  @!P3 LDC R16, c[0x0][0x218] ;  /* 0x00008600ff10bb82 */ /* 0x000ea20000000800 */
[----:B------:R-:W2:Y:S07]  /*08d0*/  @!P3 MUFU.LG2 R25, R25 ;  /* 0x000000190019b308 */ /* 0x000eae0000000c00 */
[----:B------:R-:W3:Y:S01]  /*08e0*/  @!P2 LDC R14, c[0x0][0x218] ;  /* 0x00008600ff0eab82 */ /* 0x000ee20000000800 */
[----:B------:R1:W5:Y:S07]  /*08f0*/  @!P0 MUFU.EX2 R2, R7 ;  /* 0x0000000700028308 */ /* 0x00036e0000000800 */
[----:B------:R-:W3:Y:S01]  /*0900*/  @!P4 LDC R19, c[0x0][0x218] ;  /* 0x00008600ff13cb82 */ /* 0x000ee20000000800 */
[----:B----4-:R-:W3:Y:S01]  /*0910*/  @!P4 MUFU.LG2 R22, R22 ;  /* 0x000000160016c308 */ /* 0x010ee20000000c00 */
[----:B-1----:R-:W-:-:S07]  /*0920*/  @!P1 FMUL.FTZ R7, R26, R17 ;  /* 0x000000111a079220 */ /* 0x002fce0000410000 */
[----:B------:R-:W1:Y:S01]  /*0930*/  @!P2 MUFU.LG2 R27, R27 ;  /* 0x0000001b001ba308 */ /* 0x000e620000000c00 */
[----:B------:R-:W-:Y:S01]  /*0940*/  @!P0 IMAD.IADD R17, R5, 0x1, R20 ;  /* 0x0000000105118824 */ /* 0x000fe200078e0214 */
[----:B------:R-:W-:-:S03]  /*0950*/  @!P0 IADD3 R20, R20, 0x80, RZ ;  /* 0x0000008014148810 */ /* 0x000fc60007ffe0ff */
[----:B0-----:R-:W-:-:S04]  /*0960*/  @!P0 IMAD.WIDE.U32 R12, R17, 0x4, R12 ;  /* 0x00000004110c8825 */ /* 0x001fc800078e000c */
[----:B--2---:R-:W-:Y:S01]  /*0970*/  @!P3 FMUL.FTZ R15, R25, R16 ;  /* 0x00000010190fb220 */ /* 0x004fe20000410000 */
[----:B-----5:R0:W-:Y:S01]  /*0980*/  @!P0 STG.E desc[UR4][R12.64], R2 ;  /* 0x000000020c008986 */ /* 0x0201e2000c101904 */
[----:B------:R-:W-:Y:S01]  /*0990*/  ISETP.GE.AND P0, PT, R20, R6, PT ;  /* 0x000000061400720c */ /* 0x000fe20003f06270 */
[----:B---3--:R-:W-:Y:S01]  /*09a0*/  @!P4 FMUL.FTZ R16, R22, R19 ;  /* 0x000000131610c220 */ /* 0x008fe20000410000 */
[----:B-1----:R-:W-:Y:S01]  /*09b0*/  @!P2 FMUL.FTZ R14, R27, R14 ;  /* 0x0000000e1b0ea220 */ /* 0x002fe20000410000 */
[----:B------:R0:W1:Y:S08]  /*09c0*/  @!P1 MUFU.EX2 R8, R7 ;  /* 0x0000000700089308 */ /* 0x0000700000000800 */
[----:B------:R0:W2:Y:S08]  /*09d0*/  @!P2 MUFU.EX2 R9, R14 ;  /* 0x0000000e0009a308 */ /* 0x0000b00000000800 */
[----:B------:R0:W3:Y:S08]  /*09e0*/  @!P3 MUFU.EX2 R10, R15 ;  /* 0x0000000f000ab308 */ /* 0x0000f00000000800 */
[----:B------:R0:W4:Y:S01]  /*09f0*/  @!P4 MUFU.EX2 R11, R16 ;  /* 0x00000010000bc308 */ /* 0x0001220000000800 */
[----:B-12---:R-:W-:Y:S05]  /*0a00*/  @P0 BRA `(.L_x_5730) ;  /* 0x0000000000300947 */ /* 0x006fea0003800000 */
[----:B0-----:R-:W0:Y:S01]  /*0a10*/  LDC.64 R12, c[0x0][0x228] ;  /* 0x00008a00ff0c7b82 */ /* 0x001e220000000a00 */
[----:B------:R-:W-:Y:S01]  /*0a20*/  IADD3 R7, R5, R20, RZ ;  /* 0x0000001405077210 */ /* 0x000fe20007ffe0ff */
[----:B------:R-:W-:-:S05]  /*0a30*/  VIADD R20, R20, 0x80 ;  /* 0x0000008014147836 */ /* 0x000fca0000000000 */
[----:B------:R-:W-:Y:S01]  /*0a40*/  ISETP.GE.AND P0, PT, R20, R6, PT ;  /* 0x000000061400720c */ /* 0x000fe20003f06270 */
[----:B0-----:R-:W-:-:S05]  /*0a50*/  IMAD.WIDE.U32 R12, R7, 0x4, R12 ;  /* 0x00000004070c7825 */ /* 0x001fca00078e000c */
[----:B------:R0:W-:Y:S07]  /*0a60*/  STG.E desc[UR4][R12.64], R4 ;  /* 0x000000040c007986 */ /* 0x0001ee000c101904 */
[----:B------:R-:W-:Y:S05]  /*0a70*/  @P0 BRA `(.L_x_5731) ;  /* 0x0000000000300947 */ /* 0x000fea0003800000 */
[----:B0-----:R-:W0:Y:S01]  /*0a80*/  LDC.64 R12, c[0x0][0x228] ;  /* 0x00008a00ff0c7b82 */ /* 0x001e220000000a00 */
[----:B------:R-:W-:Y:S02]  /*0a90*/  IADD3 R7, R5, R20, RZ ;  /* 0x0000001405077210 */ /* 0x000fe40007ffe0ff */
[----:B------:R-:W-:-:S03]  /*0aa0*/  IADD3 R20, R20, 0x80, RZ ;  /* 0x0000008014147810 */ /* 0x000fc60007ffe0ff */
[----:B0-----:R-:W-:-:S05]  /*0ab0*/  IMAD.WIDE.U32 R12, R7, 0x4, R12 ;  /* 0x00000004070c7825 */ /* 0x001fca00078e000c */
[----:B------:R1:W-:Y:S02]  /*0ac0*/  STG.E desc[UR4][R12.64], R3 ;  /* 0x000000030c007986 */ /* 0x0003e4000c101904 */
.L_x_5730:
[----:B------:R-:W-:-:S13]  /*0ad0*/  ISETP.GE.AND P0, PT, R20, R6, PT ;  /* 0x000000061400720c */ /* 0x000fda0003f06270 */
[----:B------:R-:W-:Y:S05]  /*0ae0*/  @P0 BRA `(.L_x_5732) ;  /* 0x0000000000300947 */ /* 0x000fea0003800000 */
[----:B01----:R-:W0:Y:S01]  /*0af0*/  LDC.64 R2, c[0x0][0x228] ;  /* 0x00008a00ff027b82 */ /* 0x003e220000000a00 */
[----:B------:R-:W-:Y:S01]  /*0b00*/  IMAD.IADD R7, R5, 0x1, R20 ;  /* 0x0000000105077824 */ /* 0x000fe200078e0214 */
[----:B------:R-:W-:-:S03]  /*0b10*/  IADD3 R20, R20, 0x80, RZ ;  /* 0x0000008014147810 */ /* 0x000fc60007ffe0ff */
[----:B0-----:R-:W-:-:S05]  /*0b20*/  IMAD.WIDE.U32 R2, R7, 0x4, R2 ;  /* 0x0000000407027825 */ /* 0x001fca00078e0002 */
[----:B------:R1:W-:Y:S02]  /*0b30*/  STG.E desc[UR4][R2.64], R0 ;  /* 0x0000000002007986 */ /* 0x0003e4000c101904 */
.L_x_5731:
[----:B------:R-:W-:-:S13]  /*0b40*/  ISETP.GE.AND P0, PT, R20, R6, PT ;  /* 0x000000061400720c */ /* 0x000fda0003f06270 */
[----:B------:R-:W-:Y:S05]  /*0b50*/  @P0 BRA `(.L_x_5733) ;  /* 0x0000000000340947 */ /* 0x000fea0003800000 */
[----:B-1----:R-:W1:Y:S01]  /*0b60*/  LDC.64 R2, c[0x0][0x228] ;  /* 0x00008a00ff027b82 */ /* 0x002e620000000a00 */
[----:B------:R-:W-:Y:S01]  /*0b70*/  IADD3 R7, R5, R20, RZ ;  /* 0x0000001405077210 */ /* 0x000fe20007ffe0ff */
[----:B------:R-:W-:-:S04]  /*0b80*/  VIADD R20, R20, 0x80 ;  /* 0x0000008014147836 */ /* 0x000fc80000000000 */
[----:B-1----:R-:W-:-:S05]  /*0b90*/  IMAD.WIDE.U32 R2, R7, 0x4, R2 ;  /* 0x0000000407027825 */ /* 0x002fca00078e0002 */
[----:B------:R2:W-:Y:S02]  /*0ba0*/  STG.E desc[UR4][R2.64], R8 ;  /* 0x0000000802007986 */ /* 0x0005e4000c101904 */
.L_x_5732:
[----:B------:R-:W-:-:S13]  /*0bb0*/  ISETP.GE.AND P0, PT, R20, R6, PT ;  /* 0x000000061400720c */ /* 0x000fda0003f06270 */
[----:B------:R-:W-:Y:S05]  /*0bc0*/  @P0 BREAK B1 ;  /* 0x0000000000010942 */ /* 0x000fea0003800000 */
[----:B------:R-:W-:Y:S05]  /*0bd0*/  @P0 BRA `(.L_x_5734) ;  /* 0x0000000000300947 */ /* 0x000fea0003800000 */
[----:B012---:R-:W0:Y:S01]  /*0be0*/  LDC.64 R2, c[0x0][0x228] ;  /* 0x00008a00ff027b82 */ /* 0x007e220000000a00 */
[----:B------:R-:W-:Y:S02]  /*0bf0*/  IADD3 R7, R5, R20, RZ ;  /* 0x0000001405077210 */ /* 0x000fe40007ffe0ff */
[----:B------:R-:W-:-:S03]  /*0c00*/  IADD3 R20, R20, 0x80, RZ ;  /* 0x0000008014147810 */ /* 0x000fc60007ffe0ff */
[----:B0-----:R-:W-:-:S05]  /*0c10*/  IMAD.WIDE.U32 R2, R7, 0x4, R2 ;  /* 0x0000000407027825 */ /* 0x001fca00078e0002 */
[----:B------:R2:W-:Y:S02]  /*0c20*/  STG.E desc[UR4][R2.64], R9 ;  /* 0x0000000902007986 */ /* 0x0005e4000c101904 */
.L_x_5733:
[----:B------:R-:W-:Y:S05]  /*0c30*/  BSYNC B1 ;  /* 0x0000000000017941 */ /* 0x000fea0003800000 */
.L_x_5729:
[----:B------:R-:W-:-:S13]  /*0c40*/  ISETP.GE.AND P0, PT, R20, R6, PT ;  /* 0x000000061400720c */ /* 0x000fda0003f06270 */
[----:B-12---:R-:W1:Y:S01]  /*0c50*/  @!P0 LDC.64 R2, c[0x0][0x228] ;  /* 0x00008a00ff028b82 */ /* 0x006e620000000a00 */
[----:B------:R-:W-:Y:S01]  /*0c60*/  @!P0 IMAD.IADD R7, R5, 0x1, R20 ;  /* 0x0000000105078824 */ /* 0x000fe200078e0214 */
[----:B------:R-:W-:-:S03]  /*0c70*/  @!P0 IADD3 R20, R20, 0x80, RZ ;  /* 0x0000008014148810 */ /* 0x000fc60007ffe0ff */
[----:B-1----:R-:W-:-:S05]  /*0c80*/  @!P0 IMAD.WIDE.U32 R2, R7, 0x4, R2 ;  /* 0x0000000407028825 */ /* 0x002fca00078e0002 */
[----:B---3--:R1:W-:Y:S02]  /*0c90*/  @!P0 STG.E desc[UR4][R2.64], R10 ;  /* 0x0000000a02008986 */ /* 0x0083e4000c101904 */
.L_x_5734:
[----:B------:R-:W-:Y:S05]  /*0ca0*/  BSYNC B0 ;  /* 0x0000000000007941 */ /* 0x000fea0003800000 */
.L_x_5728:
[----:B------:R-:W-:Y:S05]  /*0cb0*/  WARPSYNC.ALL ;  /* 0x0000000000007948 */ /* 0x000fea0003800000 */
[----:B------:R-:W-:-:S13]  /*0cc0*/  ISETP.GE.AND P0, PT, R20, R6, PT ;  /* 0x000000061400720c */ /* 0x000fda0003f06270 */
[----:B------:R-:W-:Y:S05]  /*0cd0*/  @P0 EXIT ;  /* 0x000000000000094d */ /* 0x000fea0003800000 */
[----:B012---:R-:W0:Y:S01]  /*0ce0*/  LDC.64 R2, c[0x0][0x228] ;  /* 0x00008a00ff027b82 */ /* 0x007e220000000a00 */
[----:B------:R-:W-:-:S05]  /*0cf0*/  IADD3 R5, R5, R20, RZ ;  /* 0x0000001405057210 */ /* 0x000fca0007ffe0ff */
[----:B0-----:R-:W-:-:S05]  /*0d00*/  IMAD.WIDE.U32 R2, R5, 0x4, R2 ;  /* 0x0000000405027825 */ /* 0x001fca00078e0002 */
[----:B----4-:R-:W-:Y:S01]  /*0d10*/  STG.E desc[UR4][R2.64], R11 ;  /* 0x0000000b02007986 */ /* 0x010fe2000c101904 */
[----:B------:R-:W-:Y:S05]  /*0d20*/  EXIT ;  /* 0x000000000000794d */ /* 0x000fea0003800000 */
.L_x_5735:
        /* <DEDUP_REMOVED lines=13> */
.L_x_71628:


//--------------------- .text._ZN2at6native29vectorized_elementwise_kernelILi4EZNS0_50_GLOBAL__N__2680c7bb_12_PowKernel_cu_140f0503_289629pow_tensor_scalar_kernel_implIffEEvRNS_18TensorIteratorBaseET0_EUlfE2_St5arrayIPcLm2EEEEviS6_T1_ --------------------------
	.section	.text._ZN2at6native29vectorized_elementwise_kernelILi4EZNS0_50_GLOBAL__N__2680c7bb_12_PowKernel_cu_140f0503_289629pow_tensor_scalar_kernel_implIffEEvRNS_18TensorIteratorBaseET0_EUlfE2_St5arrayIPcLm2EEEEviS6_T1_,"ax",@progbits
	.align	128
        .global         _ZN2at6native29vectorized_elementwise_kernelILi4EZNS0_50_GLOBAL__N__2680c7bb_12_PowKernel_cu_140f0503_289629pow_tensor_scalar_kernel_implIffEEvRNS_18TensorIteratorBaseET0_EUlfE2_St5arrayIPcLm2EEEEviS6_T1_
        .type           _ZN2at6native29vectorized_elementwise_kernelILi4EZNS0_50_GLOBAL__N__2680c7bb_12_PowKernel_cu_140f0503_289629pow_tensor_scalar_kernel_implIffEEvRNS_18TensorIteratorBaseET0_EUlfE2_St5arrayIPcLm2EEEEviS6_T1_,@function
        .size           _ZN2at6native29vectorized_elementwise_kernelILi4EZNS0_50_GLOBAL__N__2680c7bb_12_PowKernel_cu_140f0503_289629pow_tensor_scalar_kernel_implIffEEvRNS_18TensorIteratorBaseET0_EUlfE2_St5arrayIPcLm2EEEEviS6_T1_,(.L_x_71629 - _ZN2at6native29vectorized_elementwise_kernelILi4EZNS0_50_GLOBAL__N__2680c7bb_12_PowKernel_cu_140f0503_289629pow_tensor_scalar_kernel_implIffEEvRNS_18TensorIteratorBaseET0_EUlfE2_St5arrayIPcLm2EEEEviS6_T1_)
        .other          _ZN2at6native29vectorized_elementwise_kernelILi4EZNS0_50_GLOBAL__N__2680c7bb_12_PowKernel_cu_140f0503_289629pow_tensor_scalar_kernel_implIffEEvRNS_18TensorIteratorBaseET0_EUlfE2_St5arrayIPcLm2EEEEviS6_T1_,@"STO_CUDA_ENTRY STV_DEFAULT"
_ZN2at6native29vectorized_elementwise_kernelILi4EZNS0_50_GLOBAL__N__2680c7bb_12_PowKernel_cu_140f0503_289629pow_tensor_scalar_kernel_implIffEEvRNS_18TensorIteratorBaseET0_EUlfE2_St5arrayIPcLm2EEEEviS6_T1_:
.text._ZN2at6native29vectorized_elementwise_kernelILi4EZNS0_50_GLOBAL__N__2680c7bb_12_PowKernel_cu_140f0503_289629pow_tensor_scalar_kernel_implIffEEvRNS_18TensorIteratorBaseET0_EUlfE2_St5arrayIPcLm2EEEEviS6_T1_:
        /* <DEDUP_REMOVED lines=13> */
[----:B------:R-:W2:Y:S04]  /*00d0*/  LDG.E.128 R8, desc[UR4][R2.64] ;  /* 0x0000000402087981 */ /* 0x000ea8000c1e1d00 */
[----:B------:R0:W3:Y:S02]  /*00e0*/  LDG.E.128 R16, desc[UR4][R2.64+0x800] ;  /* 0x0008000402107981 */ /* 0x0000e4000c1e1d00 */
[----:B0-----:R-:W0:Y:S02]  /*00f0*/  LDC.64 R2, c[0x0][0x228] ;  /* 0x00008a00ff027b82 */ /* 0x001e240000000a00 */
[----:B0-----:R-:W-:-:S04]  /*0100*/  IMAD.WIDE.U32 R2, R5, 0x4, R2 ;  /* 0x0000000405027825 */ /* 0x001fc800078e0002 */
[----:B------:R-:W-:Y:S01]  /*0110*/  IMAD.WIDE R2, R0, 0x10, R2 ;  /* 0x0000001000027825 */ /* 0x000fe200078e0202 */
[----:B--2---:R-:W0:Y:S08]  /*0120*/  MUFU.LG2 R8, R8 ;  /* 0x0000000800087308 */ /* 0x004e300000000c00 */
[----:B------:R-:W1:Y:S08]  /*0130*/  MUFU.LG2 R9, R9 ;  /* 0x0000000900097308 */ /* 0x000e700000000c00 */
[----:B------:R-:W2:Y:S01]  /*0140*/  MUFU.LG2 R11, R11 ;  /* 0x0000000b000b7308 */ /* 0x000ea20000000c00 */
[----:B0-----:R-:W-:-:S07]  /*0150*/  FMUL.FTZ R12, R8, UR6 ;  /* 0x00000006080c7c20 */ /* 0x001fce0008410000 */
[----:B------:R-:W0:Y:S01]  /*0160*/  MUFU.LG2 R10, R10 ;  /* 0x0000000a000a7308 */ /* 0x000e220000000c00 */
[----:B-1----:R-:W-:-:S07]  /*0170*/  FMUL.FTZ R13, R9, UR6 ;  /* 0x00000006090d7c20 */ /* 0x002fce0008410000 */
[----:B---3--:R-:W1:Y:S01]  /*0180*/  MUFU.LG2 R16, R16 ;  /* 0x0000001000107308 */ /* 0x008e620000000c00 */
[----:B--2---:R-:W-:-:S07]  /*0190*/  FMUL.FTZ R15, R11, UR6 ;  /* 0x000000060b0f7c20 */ /* 0x004fce0008410000 */
[----:B------:R-:W2:Y:S01]  /*01a0*/  MUFU.LG2 R17, R17 ;  /* 0x0000001100117308 */ /* 0x000ea20000000c00 */
[----:B0-----:R-:W-:-:S07]  /*01b0*/  FMUL.FTZ R14, R10, UR6 ;  /* 0x000000060a0e7c20 */ /* 0x001fce0008410000 */
[----:B------:R-:W0:Y:S01]  /*01c0*/  MUFU.LG2 R18, R18 ;  /* 0x0000001200127308 */ /* 0x000e220000000c00 */
[----:B-1----:R-:W-:-:S07]  /*01d0*/  FMUL.FTZ R8, R16, UR6 ;  /* 0x0000000610087c20 */ /* 0x002fce0008410000 */
[----:B------:R-:W1:Y:S01]  /*01e0*/  MUFU.LG2 R19, R19 ;  /* 0x0000001300137308 */ /* 0x000e620000000c00 */
[----:B--2---:R-:W-:-:S07]  /*01f0*/  FMUL.FTZ R9, R17, UR6 ;  /* 0x0000000611097c20 */ /* 0x004fce0008410000 */
[----:B------:R-:W-:Y:S01]  /*0200*/  MUFU.EX2 R15, R15 ;  /* 0x0000000f000f7308 */ /* 0x000fe20000000800 */
[----:B0-----:R-:W-:-:S07]  /*0210*/  FMUL.FTZ R10, R18, UR6 ;  /* 0x00000006120a7c20 */ /* 0x001fce0008410000 */
[----:B------:R-:W-:Y:S01]  /*0220*/  MUFU.EX2 R14, R14 ;  /* 0x0000000e000e7308 */ /* 0x000fe20000000800 */
[----:B-1----:R-:W-:-:S07]  /*0230*/  FMUL.FTZ R11, R19, UR6 ;  /* 0x00000006130b7c20 */ /* 0x002fce0008410000 */
[----:B------:R-:W-:Y:S08]  /*0240*/  MUFU.EX2 R13, R13 ;  /* 0x0000000d000d7308 */ /* 0x000ff00000000800 */
[----:B------:R-:W0:Y:S08]  /*0250*/  MUFU.EX2 R12, R12 ;  /* 0x0000000c000c7308 */ /* 0x000e300000000800 */
[----:B------:R-:W-:Y:S08]  /*0260*/  MUFU.EX2 R11, R11 ;  /* 0x0000000b000b7308 */ /* 0x000ff00000000800 */
[----:B------:R-:W-:Y:S01]  /*0270*/  MUFU.EX2 R10, R10 ;  /* 0x0000000a000a7308 */ /* 0x000fe20000000800 */
[----:B0-----:R-:W-:Y:S07]  /*0280*/  STG.E.128 desc[UR4][R2.64], R12 ;  /* 0x0000000c02007986 */ /* 0x001fee000c101d04 */
[----:B------:R-:W-:Y:S08]  /*0290*/  MUFU.EX2 R9, R9 ;  /* 0x0000000900097308 */ /* 0x000ff00000000800 */
[----:B------:R-:W0:Y:S02]  /*02a0*/  MUFU.EX2 R8, R8 ;  /* 0x0000000800087308 */ /* 0x000e240000000800 */
[----:B0-----:R-:W-:Y:S01]  /*02b0*/  STG.E.128 desc[UR4][R2.64+0x800], R8 ;  /* 0x0008000802007986 */ /* 0x001fe2000c101d04 */
[----:B------:R-:W-:Y:S05]  /*02c0*/  EXIT ;  /* 0x000000000000794d */ /* 0x000fea0003800000 */
.L_x_5736:
        /* <DEDUP_REMOVED lines=124> */
.L_x_5739:
[----:B------:R-:W-:-:S13]  /*0a90*/  ISETP.GE.AND P0, PT, R20, R6, PT ;  /* 0x000000061400720c */ /* 0x000fda0003f06270 */
[----:B------:R-:W-:Y:S05]  /*0aa0*/  @P0 BRA `(.L_x_5741) ;  /* 0x0000000000300947 */ /* 0x000fea0003800000 */
[----:B01----:R-:W0:Y:S01]  /*0ab0*/  LDC.64 R2, c[0x0][0x228] ;  /* 0x00008a00ff027b82 */ /* 0x003e220000000a00 */
[----:B------:R-:W-:Y:S01]  /*0ac0*/  IMAD.IADD R7, R5, 0x1, R20 ;  /* 0x0000000105077824 */ /* 0x000fe200078e0214 */
[----:B------:R-:W-:-:S03]  /*0ad0*/  IADD3 R20, R20, 0x80, RZ ;  /* 0x0000008014147810 */ /* 0x000fc60007ffe0ff */
[----:B0-----:R-:W-:-:S05]  /*0ae0*/  IMAD.WIDE.U32 R2, R7, 0x4, R2 ;  /* 0x0000000407027825 */ /* 0x001fca00078e0002 */
[----:B------:R1:W-:Y:S02]  /*0af0*/  STG.E desc[UR4][R2.64], R0 ;  /* 0x0000000002007986 */ /* 0x0003e4000c101904 */
.L_x_5740:
[----:B------:R-:W-:-:S13]  /*0b00*/  ISETP.GE.AND P0, PT, R20, R6, PT ;  /* 0x000000061400720c */ /* 0x000fda0003f06270 */
[----:B------:R-:W-:Y:S05]  /*0b10*/  @P0 BRA `(.L_x_5742) ;  /* 0x0000000000340947 */ /* 0x000fea0003800000 */
[----:B-1----:R-:W1:Y:S01]  /*0b20*/  LDC.64 R2, c[0x0][0x228] ;  /* 0x00008a00ff027b82 */ /* 0x002e620000000a00 */
[----:B------:R-:W-:Y:S01]  /*0b30*/  IADD3 R7, R5, R20, RZ ;  /* 0x0000001405077210 */ /* 0x000fe20007ffe0ff */
[----:B------:R-:W-:-:S04]  /*0b40*/  VIADD R20, R20, 0x80 ;  /* 0x0000008014147836 */ /* 0x000fc80000000000 */
[----:B-1----:R-:W-:-:S05]  /*0b50*/  IMAD.WIDE.U32 R2, R7, 0x4, R2 ;  /* 0x0000000407027825 */ /* 0x002fca00078e0002 */
[----:B------:R2:W-:Y:S02]  /*0b60*/  STG.E desc[UR4][R2.64], R8 ;  /* 0x0000000802007986 */ /* 0x0005e4000c101904 */
.L_x_5741:
        /* <DEDUP_REMOVED lines=8> */
.L_x_5742:
[----:B------:R-:W-:Y:S05]  /*0bf0*/  BSYNC B1 ;  /* 0x0000000000017941 */ /* 0x000fea0003800000 */
.L_x_5738:
[----:B------:R-:W-:-:S13]  /*0c00*/  ISETP.GE.AND P0, PT, R20, R6, PT ;  /* 0x000000061400720c */ /* 0x000fda0003f06270 */
[----:B-12---:R-:W1:Y:S01]  /*0c10*/  @!P0 LDC.64 R2, c[0x0][0x228] ;  /* 0x00008a00ff028b82 */ /* 0x006e620000000a00 */
[----:B------:R-:W-:Y:S01]  /*0c20*/  @!P0 IMAD.IADD R7, R5, 0x1, R20 ;  /* 0x0000000105078824 */ /* 0x000fe200078e0214 */
[----:B------:R-:W-:-:S03]  /*0c30*/  @!P0 IADD3 R20, R20, 0x80, RZ ;  /* 0x0000008014148810 */ /* 0x000fc60007ffe0ff */
[----:B-1----:R-:W-:-:S05]  /*0c40*/  @!P0 IMAD.WIDE.U32 R2, R7, 0x4, R2 ;  /* 0x0000000407028825 */ /* 0x002fca00078e0002 */
[----:B---3--:R1:W-:Y:S02]  /*0c50*/  @!P0 STG.E desc[UR4][R2.64], R10 ;  /* 0x0000000a02008986 */ /* 0x0083e4000c101904 */
.L_x_5743:
[----:B------:R-:W-:Y:S05]  /*0c60*/  BSYNC B0 ;  /* 0x0000000000007941 */ /* 0x000fea0003800000 */
.L_x_5737:
        /* <DEDUP_REMOVED lines=8> */
.L_x_5744:
        /* <DEDUP_REMOVED lines=9> */
.L_x_71629:


//--------------------- .text._ZN2at6native29vectorized_elementwise_kernelILi8EZNS0_50_GLOBAL__N__2680c7bb_12_PowKernel_cu_140f0503_289629pow_tensor_scalar_kernel_implIffEEvRNS_18TensorIteratorBaseET0_EUlfE2_St5arrayIPcLm2EEEEviS6_T1_ --------------------------
	.section	.text._ZN2at6native29vectorized_elementwise_kernelILi8EZNS0_50_GLOBAL__N__2680c7bb_12_PowKernel_cu_140f0503_289629pow_tensor_scalar_kernel_implIffEEvRNS_18TensorIteratorBaseET0_EUlfE2_St5arrayIPcLm2EEEEviS6_T1_,"ax",@progbits
	.align	128
        .global         _ZN2at6native29vectorized_elementwise_kernelILi8EZNS0_50_GLOBAL__N__2680c7bb_12_PowKernel_cu_140f0503_289629pow_tensor_scalar_kernel_implIffEEvRNS_18TensorIteratorBaseET0_EUlfE2_St5arrayIPcLm2EEEEviS6_T1_
        .type           _ZN2at6native29vectorized_elementwise_kernelILi8EZNS0_50_GLOBAL__N__2680c7bb_12_PowKernel_cu_140f0503_289629pow_tensor_scalar_kernel_implIffEEvRNS_18TensorIteratorBaseET0_EUlfE2_St5arrayIPcLm2EEEEviS6_T1_,@function
        .size           _ZN2at6native29vectorized_elementwise_kernelILi8EZNS0_50_GLOBAL__N__2680c7bb_12_PowKernel_cu_140f0503_289629pow_tensor_scalar_kernel_implIffEEvRNS_18TensorIteratorBaseET0_EUlfE2_St5arrayIPcLm2EEEEviS6_T1_,(.L_x_71630 - _ZN2at6native29vectorized_elementwise_kernelILi8EZNS0_50_GLOBAL__N__2680c7bb_12_PowKernel_cu_140f0503_289629pow_tensor_scalar_kernel_implIffEEvRNS_18TensorIteratorBaseET0_EUlfE2_St5arrayIPcLm2EEEEviS6_T1_)
        .other          _ZN2at6native29vectorized_elementwise_kernelILi8EZNS0_50_GLOBAL__N__2680c7bb_12_PowKernel_cu_140f0503_289629pow_tensor_scalar_kernel_implIffEEvRNS_18TensorIteratorBaseET0_EUlfE2_St5arrayIPcLm2EEEEviS6_T1_,@"STO_CUDA_ENTRY STV_DEFAULT"
_ZN2at6native29vectorized_elementwise_kernelILi8EZNS0_50_GLOBAL__N__2680c7bb_12_PowKernel_cu_140f0503_289629pow_tensor_scalar_kernel_implIffEEvRNS_18TensorIteratorBaseET0_EUlfE2_St5arrayIPcLm2EEEEviS6_T1_:
.text._ZN2at6native29vectorized_elementwise_kernelILi8EZNS0_50_GLOBAL__N__2680c7bb_12_PowKernel_cu_140f0503_289629pow_tensor_scalar_kernel_implIffEEvRNS_18TensorIteratorBaseET0_EUlfE2_St5arrayIPcLm2EEEEviS6_T1_:
        /* <DEDUP_REMOVED lines=45> */
.L_x_5745:
        /* <DEDUP_REMOVED lines=124> */
.L_x_5748:
[----:B------:R-:W-:-:S13]  /*0a90*/  ISETP.GE.AND P0, PT, R20, R6, PT ;  /* 0x000000061400720c */ /* 0x000fda0003f06270 */
[----:B------:R-:W-:Y:S05]  /*0aa0*/  @P0 BRA `(.L_x_5750) ;  /* 0x0000000000300947 */ /* 0x000fea0003800000 */
[----:B01----:R-:W0:Y:S01]  /*0ab0*/  LDC.64 R2, c[0x0][0x228] ;  /* 0x00008a00ff027b82 */ /* 0x003e220000000a00 */
[----:B------:R-:W-:Y:S01]  /*0ac0*/  IMAD.IADD R7, R5, 0x1, R20 ;  /* 0x0000000105077824 */ /* 0x000fe200078e0214 */
[----:B------:R-:W-:-:S03]  /*0ad0*/  IADD3 R20, R20, 0x80, RZ ;  /* 0x0000008014147810 */ /* 0x000fc60007ffe0ff */
[----:B0-----:R-:W-:-:S05]  /*0ae0*/  IMAD.WIDE.U32 R2, R7, 0x4, R2 ;  /* 0x0000000407027825 */ /* 0x001fca00078e0002 */
[----:B------:R1:W-:Y:S02]  /*0af0*/  STG.E desc[UR4][R2.64], R0 ;  /* 0x0000000002007986 */ /* 0x0003e4000c101904 */
.L_x_5749:
[----:B------:R-:W-:-:S13]  /*0b00*/  ISETP.GE.AND P0, PT, R20, R6, PT ;  /* 0x000000061400720c */ /* 0x000fda0003f06270 */
[----:B------:R-:W-:Y:S05]  /*0b10*/  @P0 BRA `(.L_x_5751) ;  /* 0x0000000000340947 */ /* 0x000fea0003800000 */
[----:B-1----:R-:W1:Y:S01]  /*0b20*/  LDC.64 R2, c[0x0][0x228] ;  /* 0x00008a00ff027b82 */ /* 0x002e620000000a00 */
[----:B------:R-:W-:Y:S01]  /*0b30*/  IADD3 R7, R5, R20, RZ ;  /* 0x0000001405077210 */ /* 0x000fe20007ffe0ff */
[----:B------:R-:W-:-:S04]  /*0b40*/  VIADD R20, R20, 0x80 ;  /* 0x0000008014147836 */ /* 0x000fc80000000000 */
[----:B-1----:R-:W-:-:S05]  /*0b50*/  IMAD.WIDE.U32 R2, R7, 0x4, R2 ;  /* 0x0000000407027825 */ /* 0x002fca00078e0002 */
[----:B------:R2:W-:Y:S02]  /*0b60*/  STG.E desc[UR4][R2.64], R8 ;  /* 0x0000000802007986 */ /* 0x0005e4000c101904 */
.L_x_5750:
        /* <DEDUP_REMOVED lines=8> */
.L_x_5751:
[----:B------:R-:W-:Y:S05]  /*0bf0*/  BSYNC B1 ;  /* 0x0000000000017941 */ /* 0x000fea0003800000 */
.L_x_5747:
[----:B------:R-:W-:-:S13]  /*0c00*/  ISETP.GE.AND P0, PT, R20, R6, PT ;  /* 0x000000061400720c */ /* 0x000fda0003f06270 */
[----:B-12---:R-:W1:Y:S01]  /*0c10*/  @!P0 LDC.64 R2, c[0x0][0x228] ;  /* 0x00008a00ff028b82 */ /* 0x006e620000000a00 */
[----:B------:R-:W-:Y:S01]  /*0c20*/  @!P0 IMAD.IADD R7, R5, 0x1, R20 ;  /* 0x0000000105078824 */ /* 0x000fe200078e0214 */
[----:B------:R-:W-:-:S03]  /*0c30*/  @!P0 IADD3 R20, R20, 0x80, RZ ;  /* 0x0000008014148810 */ /* 0x000fc60007ffe0ff */
[----:B-1----:R-:W-:-:S05]  /*0c40*/  @!P0 IMAD.WIDE.U32 R2, R7, 0x4, R2 ;  /* 0x0000000407028825 */ /* 0x002fca00078e0002 */
[----:B---3--:R1:W-:Y:S02]  /*0c50*/  @!P0 STG.E desc[UR4][R2.64], R10 ;  /* 0x0000000a02008986 */ /* 0x0083e4000c101904 */
.L_x_5752:
[----:B------:R-:W-:Y:S05]  /*0c60*/  BSYNC B0 ;  /* 0x0000000000007941 */ /* 0x000fea0003800000 */
.L_x_5746:
        /* <DEDUP_REMOVED lines=8> */
.L_x_5753:
        /* <DEDUP_REMOVED lines=9> */
.L_x_71630:


//--------------------- .text._ZN2at6native18elementwise_kernelILi128ELi4EZNS0_15gpu_kernel_implIZNS0_50_GLOBAL__N__2680c7bb_12_PowKernel_cu_140f0503_289629pow_tensor_scalar_kernel_implIffEEvRNS_18TensorIteratorBaseET0_EUlfE1_EEvS6_RKT_EUliE_EEviT1_ --------------------------
	.section	.text._ZN2at6native18elementwise_kernelILi128ELi4EZNS0_15gpu_kernel_implIZNS0_50_GLOBAL__N__2680c7bb_12_PowKernel_cu_140f0503_289629pow_tensor_scalar_kernel_implIffEEvRNS_18TensorIteratorBaseET0_EUlfE1_EEvS6_RKT_EUliE_EEviT1_,"ax",@progbits
	.align	128
        .global         _ZN2at6native18elementwise_kernelILi128ELi4EZNS0_15gpu_kernel_implIZNS0_50_GLOBAL__N__2680c7bb_12_PowKernel_cu_140f0503_289629pow_tensor_scalar_kernel_implIffEEvRNS_18TensorIteratorBaseET0_EUlfE1_EEvS6_RKT_EUliE_EEviT1_
        .type           _ZN2at6native18elementwise_kernelILi128ELi4EZNS0_15gpu_kernel_implIZNS0_50_GLOBAL__N__2680c7bb_12_PowKernel_cu_140f0503_289629pow_tensor_scalar_kernel_implIffEEvRNS_18TensorIteratorBaseET0_EUlfE1_EEvS6_RKT_EUliE_EEviT1_,@function
        .size           _ZN2at6native18elementwise_kernelILi128ELi4EZNS0_15gpu_kernel_implIZNS0_50_GLOBAL__N__2680c7bb_12_PowKernel_cu_140f0503_289629pow_tensor_scalar_kernel_implIffEEvRNS_18TensorIteratorBaseET0_EUlfE1_EEvS6_RKT_EUliE_EEviT1_,(.L_x_71449 - _ZN2at6native18elementwise_kernelILi128ELi4EZNS0_15gpu_kernel_implIZNS0_50_GLOBAL__N__2680c7bb_12_PowKernel_cu_140f0503_289629pow_tensor_scalar_kernel_implIffEEvRNS_18TensorIteratorBaseET0_EUlfE1_EEvS6_RKT_EUliE_EEviT1_)
        .other          _ZN2at6native18elementwise_kernelILi128ELi4EZNS0_15gpu_kernel_implIZNS0_50_GLOBAL__N__2680c7bb_12_PowKernel_cu_140f0503_289629pow_tensor_scalar_kernel_implIffEEvRNS_18TensorIteratorBaseET0_EUlfE1_EEvS6_RKT_EUliE_EEviT1_,@"STO_CUDA_ENTRY STV_DEFAULT"
_ZN2at6native18elementwise_kernelILi128ELi4EZNS0_15gpu_kernel_implIZNS0_50_GLOBAL__N__2680c7bb_12_PowKernel_cu_140f0503_289629pow_tensor_scalar_kernel_implIffEEvRNS_18TensorIteratorBaseET0_EUlfE1_EEvS6_RKT_EUliE_EEviT1_:
.text._ZN2at6native18elementwise_kernelILi128ELi4EZNS0_15gpu_kernel_implIZNS0_50_GLOBAL__N__2680c7bb_12_PowKernel_cu_140f0503_289629pow_tensor_scalar_kernel_implIffEEvRNS_18TensorIteratorBaseET0_EUlfE1_EEvS6_RKT_EUliE_EEviT1_:
        /* <DEDUP_REMOVED lines=313> */
.L_x_5756:
        /* <DEDUP_REMOVED lines=22> */
.L_x_5761:
[----:B------:R-:W2:Y:S02]  /*14f0*/  LDG.E.U8 R0, desc[UR36][R2.64] ;  /* 0x0000002402007981 */ /* 0x000ea4000c1e1100 */
[----:B--2---:R-:W-:Y:S01]  /*1500*/  I2FP.F32.U32 R0, R0 ;  /* 0x0000000000007245 */ /* 0x004fe20000201000 */
[----:B------:R-:W-:Y:S06]  /*1510*/  BRA `(.L_x_5763) ;  /* 0x0000000c002c7947 */ /* 0x000fec0003800000 */
.L_x_5760:
        /* <DEDUP_REMOVED lines=9> */
.L_x_5765:
[----:B------:R-:W2:Y:S02]  /*15b0*/  LDG.E R0, desc[UR36][R2.64] ;  /* 0x0000002402007981 */ /* 0x000ea4000c1e1900 */
[----:B--2---:R-:W-:Y:S01]  /*15c0*/  I2FP.F32.S32 R0, R0 ;  /* 0x0000000000007245 */ /* 0x004fe20000201400 */
[----:B------:R-:W-:Y:S06]  /*15d0*/  BRA `(.L_x_5763) ;  /* 0x0000000800fc7947 */ /* 0x000fec0003800000 */
.L_x_5764:
[----:B------:R-:W2:Y:S02]  /*15e0*/  LDG.E.U16 R0, desc[UR36][R2.64] ;  /* 0x0000002402007981 */ /* 0x000ea4000c1e1500 */
[----:B--2---:R-:W0:Y:S01]  /*15f0*/  I2F.S16 R0, R0 ;  /* 0x0000000000007306 */ /* 0x004e220000101400 */
[----:B------:R-:W-:Y:S05]  /*1600*/  BRA `(.L_x_5763) ;  /* 0x0000000800f07947 */ /* 0x000fea0003800000 */
.L_x_5759:
        /* <DEDUP_REMOVED lines=8> */
.L_x_5767:
[----:B------:R-:W2:Y:S02]  /*1690*/  LDG.E.U16 R0, desc[UR36][R2.64] ;  /* 0x0000002402007981 */ /* 0x000ea4000c1e1500 */
[----:B--2---:R-:W-:Y:S01]  /*16a0*/  HADD2.F32 R0, -RZ, R0.H0_H0 ;  /* 0x20000000ff007230 */ /* 0x004fe20000004100 */
[----:B------:R-:W-:Y:S06]  /*16b0*/  BRA `(.L_x_5763) ;  /* 0x0000000800c47947 */ /* 0x000fec0003800000 */
.L_x_5766:
        /* <DEDUP_REMOVED lines=8> */
.L_x_5769:
[----:B------:R-:W2:Y:S02]  /*1740*/  LDG.E.U16 R0, desc[UR36][R2.64] ;  /* 0x0000002402007981 */ /* 0x000ea4000c1e1500 */
[----:B--2---:R-:W-:Y:S01]  /*1750*/  HADD2.F32 R0, -RZ, R0.H0_H0 ;  /* 0x20000000ff007230 */ /* 0x004fe20000004100 */
[----:B------:R-:W-:Y:S06]  /*1760*/  BRA `(.L_x_5763) ;  /* 0x0000000800987947 */ /* 0x000fec0003800000 */
.L_x_5768:
[----:B------:R-:W2:Y:S01]  /*1770*/  LDG.E.64 R2, desc[UR36][R2.64] ;  /* 0x0000002402027981 */ /* 0x000ea2000c1e1b00 */
[----:B------:R-:W-:Y:S01]  /*1780*/  UMOV UR4, 0xf0000000 ;  /* 0xf000000000047882 */ /* 0x000fe20000000000 */
[----:B------:R-:W-:Y:S01]  /*1790*/  UMOV UR5, 0x380fffff ;  /* 0x380fffff00057882 */ /* 0x000fe20000000000 */
[----:B--2---:R-:W0:Y:S01]  /*17a0*/  F2F.F32.F64 R0, R2 ;  /* 0x0000000200007310 */ /* 0x004e220000301000 */
[----:B------:R-:W-:-:S14]  /*17b0*/  DSETP.GEU.AND P0, PT, |R2|, UR4, PT ;  /* 0x0000000402007e2a */ /* 0x000fdc000bf0e200 */
[----:B0-----:R-:W-:Y:S01]  /*17c0*/  @!P0 FMUL R0, R0, 1.175494350822287508e-38 ;  /* 0x0080000000008820 */ /* 0x001fe20000400000 */
[----:B------:R-:W-:Y:S06]  /*17d0*/  BRA `(.L_x_5763) ;  /* 0x00000008007c7947 */ /* 0x000fec0003800000 */
.L_x_5758:
        /* <DEDUP_REMOVED lines=12> */
.L_x_5772:
[----:B------:R-:W2:Y:S01]  /*18a0*/  LDG.E.64 R2, desc[UR36][R2.64] ;  /* 0x0000002402027981 */ /* 0x000ea2000c1e1b00 */
[----:B------:R-:W-:Y:S01]  /*18b0*/  UMOV UR4, 0xf0000000 ;  /* 0xf000000000047882 */ /* 0x000fe20000000000 */
[----:B------:R-:W-:Y:S01]  /*18c0*/  UMOV UR5, 0x380fffff ;  /* 0x380fffff00057882 */ /* 0x000fe20000000000 */
[----:B--2---:R-:W0:Y:S01]  /*18d0*/  F2F.F32.F64 R0, R2 ;  /* 0x0000000200007310 */ /* 0x004e220000301000 */
[----:B------:R-:W-:-:S14]  /*18e0*/  DSETP.GEU.AND P0, PT, |R2|, UR4, PT ;  /* 0x0000000402007e2a */ /* 0x000fdc000bf0e200 */
[----:B0-----:R-:W-:Y:S01]  /*18f0*/  @!P0 FMUL R0, R0, 1.175494350822287508e-38 ;  /* 0x0080000000008820 */ /* 0x001fe20000400000 */
[----:B------:R-:W-:Y:S06]  /*1900*/  BRA `(.L_x_5763) ;  /* 0x0000000800307947 */ /* 0x000fec0003800000 */
.L_x_5771:
        /* <DEDUP_REMOVED lines=26> */
.L_x_5774:
        /* <DEDUP_REMOVED lines=13> */
.L_x_5773:
[----:B------:R-:W2:Y:S02]  /*1b80*/  LDG.E.U16 R0, desc[UR36][R2.64] ;  /* 0x0000002402007981 */ /* 0x000ea4000c1e1500 */
[----:B--2---:R-:W-:Y:S01]  /*1b90*/  IMAD.U32 R0, R0, 0x10000, RZ ;  /* 0x0001000000007824 */ /* 0x004fe200078e00ff */
[----:B------:R-:W-:Y:S06]  /*1ba0*/  BRA `(.L_x_5763) ;  /* 0x0000000400887947 */ /* 0x000fec0003800000 */
.L_x_5770:
        /* <DEDUP_REMOVED lines=11> */
.L_x_5777:
        /* <DEDUP_REMOVED lines=20> */
.L_x_5779:
[----:B------:R-:W-:Y:S05]  /*1da0*/  BSYNC B0 ;  /* 0x0000000000007941 */ /* 0x000fea0003800000 */
.L_x_5778:
[----:B------:R-:W-:Y:S01]  /*1db0*/  LEA R3, R0, 0x3b800000, 0x17 ;  /* 0x3b80000000037811 */ /* 0x000fe200078eb8ff */
[----:B------:R-:W-:-:S05]  /*1dc0*/  IMAD.SHL.U32 R0, R2, 0x100000, RZ ;  /* 0x0010000002007824 */ /* 0x000fca00078e00ff */
[----:B------:R-:W-:Y:S01]  /*1dd0*/  LOP3.LUT R0, R3, R0, R4, 0xfe, !PT ;  /* 0x0000000003007212 */ /* 0x000fe200078efe04 */
[----:B------:R-:W-:Y:S06]  /*1de0*/  BRA `(.L_x_5763) ;  /* 0x0000000000f87947 */ /* 0x000fec0003800000 */
.L_x_5776:
        /* <DEDUP_REMOVED lines=20> */
.L_x_5781:
[----:B------:R-:W-:Y:S05]  /*1f30*/  BSYNC B0 ;  /* 0x0000000000007941 */ /* 0x000fea0003800000 */
.L_x_5780:
[----:B------:R-:W-:Y:S01]  /*1f40*/  LEA R3, R0, 0x37800000, 0x17 ;  /* 0x3780000000037811 */ /* 0x000fe200078eb8ff */
[----:B------:R-:W-:-:S05]  /*1f50*/  IMAD.SHL.U32 R0, R2, 0x200000, RZ ;  /* 0x0020000002007824 */ /* 0x000fca00078e00ff */
[----:B------:R-:W-:Y:S01]  /*1f60*/  LOP3.LUT R0, R3, R0, R4, 0xfe, !PT ;  /* 0x0000000003007212 */ /* 0x000fe200078efe04 */
[----:B------:R-:W-:Y:S06]  /*1f70*/  BRA `(.L_x_5763) ;  /* 0x0000000000947947 */ /* 0x000fec0003800000 */
.L_x_5775:
        /* <DEDUP_REMOVED lines=14> */
.L_x_5762:
        /* <DEDUP_REMOVED lines=16> */
.L_x_5784:
[----:B------:R-:W-:Y:S01]  /*2160*/  IMAD.MOV.U32 R0, RZ, RZ, RZ ;  /* 0x000000ffff007224 */ /* 0x000fe200078e00ff */
[----:B------:R-:W-:Y:S06]  /*2170*/  BRA `(.L_x_5763) ;  /* 0x0000000000147947 */ /* 0x000fec0003800000 */
.L_x_5783:
[----:B------:R-:W2:Y:S02]  /*2180*/  LDG.E.64 R2, desc[UR36][R2.64] ;  /* 0x0000002402027981 */ /* 0x000ea4000c1e1b00 */
[----:B--2---:R0:W1:Y:S01]  /*2190*/  I2F.U64 R0, R2 ;  /* 0x0000000200007312 */ /* 0x0040620000301000 */
[----:B------:R-:W-:Y:S05]  /*21a0*/  BRA `(.L_x_5763) ;  /* 0x0000000000087947 */ /* 0x000fea0003800000 */
.L_x_5782:
[----:B------:R-:W2:Y:S02]  /*21b0*/  LDG.E R0, desc[UR36][R2.64] ;  /* 0x0000002402007981 */ /* 0x000ea4000c1e1900 */
[----:B--2---:R-:W-:-:S07]  /*21c0*/  I2FP.F32.U32 R0, R0 ;  /* 0x0000000000007245 */ /* 0x004fce0000201000 */
.L_x_5763:
[----:B------:R-:W-:Y:S05]  /*21d0*/  BSYNC B6 ;  /* 0x0000000000067941 */ /* 0x000fea0003800000 */
.L_x_5757:
[----:B01---5:R-:W-:Y:S01]  /*21e0*/  FMUL.FTZ R8, R0, R0 ;  /* 0x0000000000087220 */ /* 0x023fe20000410000 */
[----:B------:R-:W-:Y:S05]  /*21f0*/  BSSY B0, `(.L_x_5785) ;  /* 0x000000f000007945 */ /* 0x000fea0003800000 */
[----:B------:R-:W2:Y:S08]  /*2200*/  F2F.F64.F32 R8, R8 ;  /* 0x0000000800087310 */ /* 0x000eb00000201800 */
[----:B--234-:R-:W0:Y:S01]  /*2210*/  MUFU.RCP64H R3, R9 ;  /* 0x0000000900037308 */ /* 0x01ce220000001800 */
        /* <DEDUP_REMOVED lines=11> */
[----:B------:R-:W-:Y:S05]  /*22d0*/  CALL.REL.NOINC `($__internal_14_$__cuda_sm20_dblrcp_rn_slowpath_v3) ;  /* 0x000000a0008c7944 */ /* 0x000fea0003c00000 */
.L_x_5786:
[----:B------:R-:W-:Y:S05]  /*22e0*/  BSYNC B0 ;  /* 0x0000000000007941 */ /* 0x000fea0003800000 */
.L_x_5785:
[----:B------:R-:W0:Y:S01]  /*22f0*/  LDC.U8 R3, c[0x0][0x428] ;  /* 0x00010a00ff037b82 */ /* 0x000e220000000000 */
[----:B------:R-:W-:Y:S01]  /*2300*/  UMOV UR4, 0xf0000000 ;  /* 0xf000000000047882 */ /* 0x000fe20000000000 */
[----:B------:R-:W-:Y:S01]  /*2310*/  UMOV UR5, 0x380fffff ;  /* 0x380fffff00057882 */ /* 0x000fe20000000000 */
[----:B------:R-:W1:Y:S01]  /*2320*/  F2F.F32.F64 R2, R4 ;  /* 0x0000000400027310 */ /* 0x000e620000301000 */
[----:B------:R-:W-:-:S14]  /*2330*/  DSETP.GEU.AND P0, PT, |R4|, UR4, PT ;  /* 0x0000000404007e2a */ /* 0x000fdc000bf0e200 */
[----:B-1----:R-:W-:Y:S01]  /*2340*/  @!P0 FMUL R2, R2, 1.175494350822287508e-38 ;  /* 0x0080000002028820 */ /* 0x002fe20000400000 */
        /* <DEDUP_REMOVED lines=14> */
.L_x_5790:
[----:B------:R-:W0:Y:S02]  /*2430*/  F2I.S64.TRUNC R2, R2 ;  /* 0x0000000200027311 */ /* 0x000e24000020d900 */
[----:B0-----:R-:W-:-:S05]  /*2440*/  IMAD.MOV.U32 R5, RZ, RZ, R2 ;  /* 0x000000ffff057224 */ /* 0x001fca00078e0002 */
[----:B------:R0:W-:Y:S01]  /*2450*/  STG.E.U8 desc[UR36][R16.64], R5 ;  /* 0x0000000510007986 */ /* 0x0001e2000c101124 */
[----:B------:R-:W-:Y:S05]  /*2460*/  BRA `(.L_x_5792) ;  /* 0x0000000c00407947 */ /* 0x000fea0003800000 */
.L_x_5789:
        /* <DEDUP_REMOVED lines=9> */
.L_x_5794:
[----:B------:R-:W0:Y:S02]  /*2500*/  F2I.FTZ.TRUNC.NTZ R3, R2 ;  /* 0x0000000200037305 */ /* 0x000e24000021f100 */
[----:B0-----:R0:W-:Y:S01]  /*2510*/  STG.E desc[UR36][R16.64], R3 ;  /* 0x0000000310007986 */ /* 0x0011e2000c101924 */
[----:B------:R-:W-:Y:S05]  /*2520*/  BRA `(.L_x_5792) ;  /* 0x0000000c00107947 */ /* 0x000fea0003800000 */
.L_x_5793:
[----:B------:R-:W0:Y:S02]  /*2530*/  F2I.FTZ.TRUNC.NTZ R3, R2 ;  /* 0x0000000200037305 */ /* 0x000e24000021f100 */
[----:B0-----:R0:W-:Y:S01]  /*2540*/  STG.E.U16 desc[UR36][R16.64], R3 ;  /* 0x0000000310007986 */ /* 0x0011e2000c101524 */
[----:B------:R-:W-:Y:S05]  /*2550*/  BRA `(.L_x_5792) ;  /* 0x0000000c00047947 */ /* 0x000fea0003800000 */
.L_x_5788:
        /* <DEDUP_REMOVED lines=8> */
.L_x_5796:
[----:B------:R-:W-:-:S05]  /*25e0*/  F2FP.F16.F32.PACK_AB R2, RZ, R2 ;  /* 0x00000002ff02723e */ /* 0x000fca00000000ff */
[----:B------:R0:W-:Y:S01]  /*25f0*/  STG.E.U16 desc[UR36][R16.64], R2 ;  /* 0x0000000210007986 */ /* 0x0001e2000c101524 */
[----:B------:R-:W-:Y:S05]  /*2600*/  BRA `(.L_x_5792) ;  /* 0x0000000800d87947 */ /* 0x000fea0003800000 */
.L_x_5795:
        /* <DEDUP_REMOVED lines=9> */
.L_x_5798:
[----:B------:R-:W-:-:S04]  /*26a0*/  F2FP.F16.F32.PACK_AB R3, RZ, R2 ;  /* 0x00000002ff03723e */ /* 0x000fc800000000ff */
[----:B------:R-:W-:-:S05]  /*26b0*/  PRMT R3, R3, 0x5410, RZ ;  /* 0x0000541003037816 */ /* 0x000fca00000000ff */
[----:B------:R0:W-:Y:S01]  /*26c0*/  STG.E desc[UR36][R16.64], R3 ;  /* 0x0000000310007986 */ /* 0x0001e2000c101924 */
[----:B------:R-:W-:Y:S05]  /*26d0*/  BRA `(.L_x_5792) ;  /* 0x0000000800a47947 */ /* 0x000fea0003800000 */
.L_x_5797:
[----:B------:R-:W-:-:S06]  /*26e0*/  FMUL.FTZ R2, R2, 1 ;  /* 0x3f80000002027820 */ /* 0x000fcc0000410000 */
[----:B------:R-:W0:Y:S02]  /*26f0*/  F2F.F64.F32 R2, R2 ;  /* 0x0000000200027310 */ /* 0x000e240000201800 */
[----:B0-----:R0:W-:Y:S01]  /*2700*/  STG.E.64 desc[UR36][R16.64], R2 ;  /* 0x0000000210007986 */ /* 0x0011e2000c101b24 */
[----:B------:R-:W-:Y:S05]  /*2710*/  BRA `(.L_x_5792) ;  /* 0x0000000800947947 */ /* 0x000fea0003800000 */
.L_x_5787:
        /* <DEDUP_REMOVED lines=12> */
.L_x_5801:
[----:B------:R-:W-:Y:S01]  /*27e0*/  FMUL.FTZ R4, R2, 1 ;  /* 0x3f80000002047820 */ /* 0x000fe20000410000 */
[----:B------:R-:W-:-:S05]  /*27f0*/  CS2R R6, SRZ ;  /* 0x0000000000067805 */ /* 0x000fca000001ff00 */
[----:B------:R-:W0:Y:S02]  /*2800*/  F2F.F64.F32 R4, R4 ;  /* 0x0000000400047310 */ /* 0x000e240000201800 */
[----:B0-----:R0:W-:Y:S01]  /*2810*/  STG.E.128 desc[UR36][R16.64], R4 ;  /* 0x0000000410007986 */ /* 0x0011e2000c101d24 */
[----:B------:R-:W-:Y:S05]  /*2820*/  BRA `(.L_x_5792) ;  /* 0x0000000800507947 */ /* 0x000fea0003800000 */
.L_x_5800:
        /* <DEDUP_REMOVED lines=20> */
.L_x_5805:
[----:B------:R-:W-:Y:S05]  /*2970*/  BSYNC B0 ;  /* 0x0000000000007941 */ /* 0x000fea0003800000 */
.L_x_5804:
[----:B------:R-:W-:-:S05]  /*2980*/  LOP3.LUT R5, R0, R5, RZ, 0xfc, !PT ;  /* 0x0000000500057212 */ /* 0x000fca00078efcff */
[----:B------:R0:W-:Y:S01]  /*2990*/  STG.E.U8 desc[UR36][R16.64], R5 ;  /* 0x0000000510007986 */ /* 0x0001e2000c101124 */
[----:B------:R-:W-:Y:S05]  /*29a0*/  BRA `(.L_x_5792) ;  /* 0x0000000400f07947 */ /* 0x000fea0003800000 */
.L_x_5803:
        /* <DEDUP_REMOVED lines=12> */
.L_x_5807:
[----:B------:R-:W-:Y:S01]  /*2a70*/  IMAD.MOV.U32 R0, RZ, RZ, 0x7f ;  /* 0x0000007fff007424 */ /* 0x000fe200078e00ff */
[----:B------:R-:W-:-:S04]  /*2a80*/  ISETP.GT.U32.AND P0, PT, R4, 0x7f800000, PT ;  /* 0x7f8000000400780c */ /* 0x000fc80003f04070 */
[----:B------:R-:W-:-:S09]  /*2a90*/  SEL R0, R0, 0x7c, P0 ;  /* 0x0000007c00007807 */ /* 0x000fd20000000000 */
.L_x_5808:
[----:B------:R-:W-:Y:S05]  /*2aa0*/  BSYNC B0 ;  /* 0x0000000000007941 */ /* 0x000fea0003800000 */
.L_x_5806:
[----:B------:R-:W-:-:S04]  /*2ab0*/  LOP3.LUT R2, R2, 0x80000000, RZ, 0xc0, !PT ;  /* 0x8000000002027812 */ /* 0x000fc800078ec0ff */
[----:B------:R-:W-:-:S04]  /*2ac0*/  SHF.R.U32.HI R3, RZ, 0x18, R2 ;  /* 0x00000018ff037819 */ /* 0x000fc80000011602 */
[----:B------:R-:W-:-:S05]  /*2ad0*/  LOP3.LUT R3, R0, R3, RZ, 0xfc, !PT ;  /* 0x0000000300037212 */ /* 0x000fca00078efcff */
[----:B------:R0:W-:Y:S01]  /*2ae0*/  STG.E.U8 desc[UR36][R16.64], R3 ;  /* 0x0000000310007986 */ /* 0x0001e2000c101124 */
[----:B------:R-:W-:Y:S05]  /*2af0*/  BRA `(.L_x_5792) ;  /* 0x00000004009c7947 */ /* 0x000fea0003800000 */
.L_x_5802:
[----:B------:R-:W-:-:S05]  /*2b00*/  F2FP.BF16.F32.PACK_AB R2, RZ, R2 ;  /* 0x00000002ff02723e */ /* 0x000fca00000010ff */
[----:B------:R0:W-:Y:S01]  /*2b10*/  STG.E.U16 desc[UR36][R16.64], R2 ;  /* 0x0000000210007986 */ /* 0x0001e2000c101524 */
[----:B------:R-:W-:Y:S05]  /*2b20*/  BRA `(.L_x_5792) ;  /* 0x0000000400907947 */ /* 0x000fea0003800000 */
.L_x_5799:
        /* <DEDUP_REMOVED lines=11> */
.L_x_5811:
        /* <DEDUP_REMOVED lines=16> */
.L_x_5814:
[----:B------:R-:W-:-:S04]  /*2ce0*/  LOP3.LUT R2, R2, 0x80000000, RZ, 0xc0, !PT ;  /* 0x8000000002027812 */ /* 0x000fc800078ec0ff */
[----:B------:R-:W-:-:S04]  /*2cf0*/  SHF.R.U32.HI R3, RZ, 0x18, R2 ;  /* 0x00000018ff037819 */ /* 0x000fc80000011602 */
[----:B------:R-:W-:-:S04]  /*2d00*/  LOP3.LUT R0, R0, R3, RZ, 0xfc, !PT ;  /* 0x0000000300007212 */ /* 0x000fc800078efcff */
[----:B------:R-:W-:-:S07]  /*2d10*/  PRMT R8, R0, 0x7610, R8 ;  /* 0x0000761000087816 */ /* 0x000fce0000000008 */
.L_x_5813:
[----:B------:R-:W-:Y:S05]  /*2d20*/  BSYNC B0 ;  /* 0x0000000000007941 */ /* 0x000fea0003800000 */
.L_x_5812:
[----:B------:R4:W-:Y:S01]  /*2d30*/  STG.E.U8 desc[UR36][R16.64], R8 ;  /* 0x0000000810007986 */ /* 0x0009e2000c101124 */
[----:B------:R-:W-:Y:S05]  /*2d40*/  BRA `(.L_x_5792) ;  /* 0x0000000400087947 */ /* 0x000fea0003800000 */
.L_x_5810:
        /* <DEDUP_REMOVED lines=16> */
.L_x_5817:
[----:B------:R-:W-:-:S04]  /*2e50*/  LOP3.LUT R2, R2, 0x80000000, RZ, 0xc0, !PT ;  /* 0x8000000002027812 */ /* 0x000fc800078ec0ff */
[----:B------:R-:W-:-:S04]  /*2e60*/  SHF.R.U32.HI R3, RZ, 0x18, R2 ;  /* 0x00000018ff037819 */ /* 0x000fc80000011602 */
[----:B------:R-:W-:-:S04]  /*2e70*/  LOP3.LUT R0, R0, R3, RZ, 0xfc, !PT ;  /* 0x0000000300007212 */ /* 0x000fc800078efcff */
[----:B------:R-:W-:-:S07]  /*2e80*/  PRMT R8, R0, 0x7610, R8 ;  /* 0x0000761000087816 */ /* 0x000fce0000000008 */
.L_x_5816:
[----:B------:R-:W-:Y:S05]  /*2e90*/  BSYNC B0 ;  /* 0x0000000000007941 */ /* 0x000fea0003800000 */
.L_x_5815:
[----:B------:R3:W-:Y:S01]  /*2ea0*/  STG.E.U8 desc[UR36][R16.64], R8 ;  /* 0x0000000810007986 */ /* 0x0007e2000c101124 */
[----:B------:R-:W-:Y:S05]  /*2eb0*/  BRA `(.L_x_5792) ;  /* 0x0000000000ac7947 */ /* 0x000fea0003800000 */
.L_x_5809:
        /* <DEDUP_REMOVED lines=21> */
.L_x_5791:
        /* <DEDUP_REMOVED lines=16> */
.L_x_5820:
[----:B------:R-:W-:Y:S05]  /*3110*/  BRA `(.L_x_5792) ;  /* 0x0000000000147947 */ /* 0x000fea0003800000 */
.L_x_5819:
[----:B------:R-:W0:Y:S02]  /*3120*/  F2I.U64.TRUNC R2, R2 ;  /* 0x0000000200027311 */ /* 0x000e24000020d800 */
[----:B0-----:R2:W-:Y:S01]  /*3130*/  STG.E.64 desc[UR36][R16.64], R2 ;  /* 0x0000000210007986 */ /* 0x0015e2000c101b24 */
[----:B------:R-:W-:Y:S05]  /*3140*/  BRA `(.L_x_5792) ;  /* 0x0000000000087947 */ /* 0x000fea0003800000 */
.L_x_5818:
[----:B------:R-:W0:Y:S02]  /*3150*/  F2I.FTZ.U32.TRUNC.NTZ R3, R2 ;  /* 0x0000000200037305 */ /* 0x000e24000021f000 */
[----:B0-----:R0:W-:Y:S02]  /*3160*/  STG.E desc[UR36][R16.64], R3 ;  /* 0x0000000310007986 */ /* 0x0011e4000c101924 */
.L_x_5792:
[----:B------:R-:W-:-:S04]  /*3170*/  IMAD R18, R23, 0x200, R18 ;  /* 0x0000020017127824 */ /* 0x000fc800078e0212 */
[----:B------:R-:W-:-:S07]  /*3180*/  VIADD R19, R18, 0x80 ;  /* 0x0000008012137836 */ /* 0x000fce0000000000 */
.L_x_5755:
[----:B------:R-:W-:Y:S05]  /*3190*/  BSYNC B7 ;  /* 0x0000000000077941 */ /* 0x000fea0003800000 */
.L_x_5754:
        /* <DEDUP_REMOVED lines=307> */
.L_x_5823:
        /* <DEDUP_REMOVED lines=22> */
.L_x_5828:
[----:B------:R-:W2:Y:S02]  /*4630*/  LDG.E.U8 R0, desc[UR36][R2.64] ;  /* 0x0000002402007981 */ /* 0x000ea4000c1e1100 */
[----:B--2---:R-:W-:Y:S01]  /*4640*/  I2FP.F32.U32 R0, R0 ;  /* 0x0000000000007245 */ /* 0x004fe20000201000 */
[----:B------:R-:W-:Y:S06]  /*4650*/  BRA `(.L_x_5830) ;  /* 0x0000000c002c7947 */ /* 0x000fec0003800000 */
.L_x_5827:
        /* <DEDUP_REMOVED lines=9> */
.L_x_5832:
[----:B------:R-:W2:Y:S02]  /*46f0*/  LDG.E R0, desc[UR36][R2.64] ;  /* 0x0000002402007981 */ /* 0x000ea4000c1e1900 */
[----:B--2---:R-:W-:Y:S01]  /*4700*/  I2FP.F32.S32 R0, R0 ;  /* 0x0000000000007245 */ /* 0x004fe20000201400 */
[----:B------:R-:W-:Y:S06]  /*4710*/  BRA `(.L_x_5830) ;  /* 0x0000000800fc7947 */ /* 0x000fec0003800000 */
.L_x_5831:
[----:B------:R-:W2:Y:S02]  /*4720*/  LDG.E.U16 R0, desc[UR36][R2.64] ;  /* 0x0000002402007981 */ /* 0x000ea4000c1e1500 */
[----:B--2---:R-:W0:Y:S01]  /*4730*/  I2F.S16 R0, R0 ;  /* 0x0000000000007306 */ /* 0x004e220000101400 */
[----:B------:R-:W-:Y:S05]  /*4740*/  BRA `(.L_x_5830) ;  /* 0x0000000800f07947 */ /* 0x000fea0003800000 */
.L_x_5826:
        /* <DEDUP_REMOVED lines=8> */
.L_x_5834:
[----:B------:R-:W2:Y:S02]  /*47d0*/  LDG.E.U16 R0, desc[UR36][R2.64] ;  /* 0x0000002402007981 */ /* 0x000ea4000c1e1500 */
[----:B--2---:R-:W-:Y:S01]  /*47e0*/  HADD2.F32 R0, -RZ, R0.H0_H0 ;  /* 0x20000000ff007230 */ /* 0x004fe20000004100 */
[----:B------:R-:W-:Y:S06]  /*47f0*/  BRA `(.L_x_5830) ;  /* 0x0000000800c47947 */ /* 0x000fec0003800000 */
.L_x_5833:
        /* <DEDUP_REMOVED lines=8> */
.L_x_5836:
[----:B------:R-:W2:Y:S02]  /*4880*/  LDG.E.U16 R0, desc[UR36][R2.64] ;  /* 0x0000002402007981 */ /* 0x000ea4000c1e1500 */
[----:B--2---:R-:W-:Y:S01]  /*4890*/  HADD2.F32 R0, -RZ, R0.H0_H0 ;  /* 0x20000000ff007230 */ /* 0x004fe20000004100 */
[----:B------:R-:W-:Y:S06]  /*48a0*/  BRA `(.L_x_5830) ;  /* 0x0000000800987947 */ /* 0x000fec0003800000 */
.L_x_5835:
[----:B------:R-:W2:Y:S01]  /*48b0*/  LDG.E.64 R2, desc[UR36][R2.64] ;  /* 0x0000002402027981 */ /* 0x000ea2000c1e1b00 */
[----:B------:R-:W-:Y:S01]  /*48c0*/  UMOV UR4, 0xf0000000 ;  /* 0xf000000000047882 */ /* 0x000fe20000000000 */
[----:B------:R-:W-:Y:S01]  /*48d0*/  UMOV UR5, 0x380fffff ;  /* 0x380fffff00057882 */ /* 0x000fe20000000000 */
[----:B--2---:R-:W0:Y:S01]  /*48e0*/  F2F.F32.F64 R0, R2 ;  /* 0x0000000200007310 */ /* 0x004e220000301000 */
[----:B------:R-:W-:-:S14]  /*48f0*/  DSETP.GEU.AND P0, PT, |R2|, UR4, PT ;  /* 0x0000000402007e2a */ /* 0x000fdc000bf0e200 */
[----:B0-----:R-:W-:Y:S01]  /*4900*/  @!P0 FMUL R0, R0, 1.175494350822287508e-38 ;  /* 0x0080000000008820 */ /* 0x001fe20000400000 */
[----:B------:R-:W-:Y:S06]  /*4910*/  BRA `(.L_x_5830) ;  /* 0x00000008007c7947 */ /* 0x000fec0003800000 */
.L_x_5825:
        /* <DEDUP_REMOVED lines=12> */
.L_x_5839:
[----:B------:R-:W2:Y:S01]  /*49e0*/  LDG.E.64 R2, desc[UR36][R2.64] ;  /* 0x0000002402027981 */ /* 0x000ea2000c1e1b00 */
[----:B------:R-:W-:Y:S01]  /*49f0*/  UMOV UR4, 0xf0000000 ;  /* 0xf000000000047882 */ /* 0x000fe20000000000 */
[----:B------:R-:W-:Y:S01]  /*4a00*/  UMOV UR5, 0x380fffff ;  /* 0x380fffff00057882 */ /* 0x000fe20000000000 */
[----:B--2---:R-:W0:Y:S01]  /*4a10*/  F2F.F32.F64 R0, R2 ;  /* 0x0000000200007310 */ /* 0x004e220000301000 */
[----:B------:R-:W-:-:S14]  /*4a20*/  DSETP.GEU.AND P0, PT, |R2|, UR4, PT ;  /* 0x0000000402007e2a */ /* 0x000fdc000bf0e200 */
[----:B0-----:R-:W-:Y:S01]  /*4a30*/  @!P0 FMUL R0, R0, 1.175494350822287508e-38 ;  /* 0x0080000000008820 */ /* 0x001fe20000400000 */
[----:B------:R-:W-:Y:S06]  /*4a40*/  BRA `(.L_x_5830) ;  /* 0x0000000800307947 */ /* 0x000fec0003800000 */
.L_x_5838:
        /* <DEDUP_REMOVED lines=26> */
.L_x_5841:
        /* <DEDUP_REMOVED lines=13> */
.L_x_5840:
[----:B------:R-:W2:Y:S02]  /*4cc0*/  LDG.E.U16 R0, desc[UR36][R2.64] ;  /* 0x0000002402007981 */ /* 0x000ea4000c1e1500 */
[----:B--2---:R-:W-:Y:S01]  /*4cd0*/  IMAD.U32 R0, R0, 0x10000, RZ ;  /* 0x0001000000007824 */ /* 0x004fe200078e00ff */
[----:B------:R-:W-:Y:S06]  /*4ce0*/  BRA `(.L_x_5830) ;  /* 0x0000000400887947 */ /* 0x000fec0003800000 */
.L_x_5837:
        /* <DEDUP_REMOVED lines=11> */
.L_x_5844:
        /* <DEDUP_REMOVED lines=20> */
.L_x_5846:
[----:B------:R-:W-:Y:S05]  /*4ee0*/  BSYNC B0 ;  /* 0x0000000000007941 */ /* 0x000fea0003800000 */
.L_x_5845:
[----:B------:R-:W-:Y:S01]  /*4ef0*/  LEA R3, R0, 0x3b800000, 0x17 ;  /* 0x3b80000000037811 */ /* 0x000fe200078eb8ff */
[----:B------:R-:W-:-:S05]  /*4f00*/  IMAD.SHL.U32 R0, R2, 0x100000, RZ ;  /* 0x0010000002007824 */ /* 0x000fca00078e00ff */
[----:B------:R-:W-:Y:S01]  /*4f10*/  LOP3.LUT R0, R3, R0, R4, 0xfe, !PT ;  /* 0x0000000003007212 */ /* 0x000fe200078efe04 */
[----:B------:R-:W-:Y:S06]  /*4f20*/  BRA `(.L_x_5830) ;  /* 0x0000000000f87947 */ /* 0x000fec0003800000 */
.L_x_5843:
        /* <DEDUP_REMOVED lines=20> */
.L_x_5848:
[----:B------:R-:W-:Y:S05]  /*5070*/  BSYNC B0 ;  /* 0x0000000000007941 */ /* 0x000fea0003800000 */
.L_x_5847:
[----:B------:R-:W-:Y:S01]  /*5080*/  LEA R3, R0, 0x37800000, 0x17 ;  /* 0x3780000000037811 */ /* 0x000fe200078eb8ff */
[----:B------:R-:W-:-:S05]  /*5090*/  IMAD.SHL.U32 R0, R2, 0x200000, RZ ;  /* 0x0020000002007824 */ /* 0x000fca00078e00ff */
[----:B------:R-:W-:Y:S01]  /*50a0*/  LOP3.LUT R0, R3, R0, R4, 0xfe, !PT ;  /* 0x0000000003007212 */ /* 0x000fe200078efe04 */
[----:B------:R-:W-:Y:S06]  /*50b0*/  BRA `(.L_x_5830) ;  /* 0x0000000000947947 */ /* 0x000fec0003800000 */
.L_x_5842:
        /* <DEDUP_REMOVED lines=14> */
.L_x_5829:
        /* <DEDUP_REMOVED lines=16> */
.L_x_5851:
[----:B------:R-:W-:Y:S01]  /*52a0*/  IMAD.MOV.U32 R0, RZ, RZ, RZ ;  /* 0x000000ffff007224 */ /* 0x000fe200078e00ff */
[----:B------:R-:W-:Y:S06]  /*52b0*/  BRA `(.L_x_5830) ;  /* 0x0000000000147947 */ /* 0x000fec0003800000 */
.L_x_5850:
[----:B------:R-:W2:Y:S02]  /*52c0*/  LDG.E.64 R2, desc[UR36][R2.64] ;  /* 0x0000002402027981 */ /* 0x000ea4000c1e1b00 */
[----:B--2---:R0:W1:Y:S01]  /*52d0*/  I2F.U64 R0, R2 ;  /* 0x0000000200007312 */ /* 0x0040620000301000 */
[----:B------:R-:W-:Y:S05]  /*52e0*/  BRA `(.L_x_5830) ;  /* 0x0000000000087947 */ /* 0x000fea0003800000 */
.L_x_5849:
[----:B------:R-:W2:Y:S02]  /*52f0*/  LDG.E R0, desc[UR36][R2.64] ;  /* 0x0000002402007981 */ /* 0x000ea4000c1e1900 */
[----:B--2---:R-:W-:-:S07]  /*5300*/  I2FP.F32.U32 R0, R0 ;  /* 0x0000000000007245 */ /* 0x004fce0000201000 */
.L_x_5830:
[----:B------:R-:W-:Y:S05]  /*5310*/  BSYNC B6 ;  /* 0x0000000000067941 */ /* 0x000fea0003800000 */
.L_x_5824:
        /* <DEDUP_REMOVED lines=16> */
.L_x_5853:
[----:B------:R-:W-:Y:S05]  /*5420*/  BSYNC B0 ;  /* 0x0000000000007941 */ /* 0x000fea0003800000 */
.L_x_5852:
        /* <DEDUP_REMOVED lines=20> */
.L_x_5857:
[----:B------:R-:W0:Y:S02]  /*5570*/  F2I.S64.TRUNC R2, R2 ;  /* 0x0000000200027311 */ /* 0x000e24000020d900 */
[----:B0-----:R-:W-:-:S05]  /*5580*/  IMAD.MOV.U32 R5, RZ, RZ, R2 ;  /* 0x000000ffff057224 */ /* 0x001fca00078e0002 */
[----:B------:R4:W-:Y:S01]  /*5590*/  STG.E.U8 desc[UR36][R16.64], R5 ;  /* 0x0000000510007986 */ /* 0x0009e2000c101124 */
[----:B------:R-:W-:Y:S05]  /*55a0*/  BRA `(.L_x_5859) ;  /* 0x0000000c00407947 */ /* 0x000fea0003800000 */
.L_x_5856:
        /* <DEDUP_REMOVED lines=9> */
.L_x_5861:
[----:B------:R-:W0:Y:S02]  /*5640*/  F2I.FTZ.TRUNC.NTZ R3, R2 ;  /* 0x0000000200037305 */ /* 0x000e24000021f100 */
[----:B0-----:R2:W-:Y:S01]  /*5650*/  STG.E desc[UR36][R16.64], R3 ;  /* 0x0000000310007986 */ /* 0x0015e2000c101924 */
[----:B------:R-:W-:Y:S05]  /*5660*/  BRA `(.L_x_5859) ;  /* 0x0000000c00107947 */ /* 0x000fea0003800000 */
.L_x_5860:
[----:B------:R-:W0:Y:S02]  /*5670*/  F2I.FTZ.TRUNC.NTZ R3, R2 ;  /* 0x0000000200037305 */ /* 0x000e24000021f100 */
[----:B0-----:R0:W-:Y:S01]  /*5680*/  STG.E.U16 desc[UR36][R16.64], R3 ;  /* 0x0000000310007986 */ /* 0x0011e2000c101524 */
[----:B------:R-:W-:Y:S05]  /*5690*/  BRA `(.L_x_5859) ;  /* 0x0000000c00047947 */ /* 0x000fea0003800000 */
.L_x_5855:
        /* <DEDUP_REMOVED lines=8> */
.L_x_5863:
[----:B------:R-:W-:-:S05]  /*5720*/  F2FP.F16.F32.PACK_AB R2, RZ, R2 ;  /* 0x00000002ff02723e */ /* 0x000fca00000000ff */
[----:B------:R0:W-:Y:S01]  /*5730*/  STG.E.U16 desc[UR36][R16.64], R2 ;  /* 0x0000000210007986 */ /* 0x0001e2000c101524 */
[----:B------:R-:W-:Y:S05]  /*5740*/  BRA `(.L_x_5859) ;  /* 0x0000000800d87947 */ /* 0x000fea0003800000 */
.L_x_5862:
        /* <DEDUP_REMOVED lines=9> */
.L_x_5865:
[----:B------:R-:W-:-:S04]  /*57e0*/  F2FP.F16.F32.PACK_AB R3, RZ, R2 ;  /* 0x00000002ff03723e */ /* 0x000fc800000000ff */
[----:B------:R-:W-:-:S05]  /*57f0*/  PRMT R3, R3, 0x5410, RZ ;  /* 0x0000541003037816 */ /* 0x000fca00000000ff */
[----:B------:R0:W-:Y:S01]  /*5800*/  STG.E desc[UR36][R16.64], R3 ;  /* 0x0000000310007986 */ /* 0x0001e2000c101924 */
[----:B------:R-:W-:Y:S05]  /*5810*/  BRA `(.L_x_5859) ;  /* 0x0000000800a47947 */ /* 0x000fea0003800000 */
.L_x_5864:
[----:B------:R-:W-:-:S06]  /*5820*/  FMUL.FTZ R2, R2, 1 ;  /* 0x3f80000002027820 */ /* 0x000fcc0000410000 */
[----:B------:R-:W0:Y:S02]  /*5830*/  F2F.F64.F32 R2, R2 ;  /* 0x0000000200027310 */ /* 0x000e240000201800 */
[----:B0-----:R0:W-:Y:S01]  /*5840*/  STG.E.64 desc[UR36][R16.64], R2 ;  /* 0x0000000210007986 */ /* 0x0011e2000c101b24 */
[----:B------:R-:W-:Y:S05]  /*5850*/  BRA `(.L_x_5859) ;  /* 0x0000000800947947 */ /* 0x000fea0003800000 */
.L_x_5854:
        /* <DEDUP_REMOVED lines=12> */
.L_x_5868:
[----:B------:R-:W-:Y:S01]  /*5920*/  FMUL.FTZ R4, R2, 1 ;  /* 0x3f80000002047820 */ /* 0x000fe20000410000 */
[----:B------:R-:W-:-:S05]  /*5930*/  CS2R R6, SRZ ;  /* 0x0000000000067805 */ /* 0x000fca000001ff00 */
[----:B------:R-:W0:Y:S02]  /*5940*/  F2F.F64.F32 R4, R4 ;  /* 0x0000000400047310 */ /* 0x000e240000201800 */
[----:B0-----:R0:W-:Y:S01]  /*5950*/  STG.E.128 desc[UR36][R16.64], R4 ;  /* 0x0000000410007986 */ /* 0x0011e2000c101d24 */
[----:B------:R-:W-:Y:S05]  /*5960*/  BRA `(.L_x_5859) ;  /* 0x0000000800507947 */ /* 0x000fea0003800000 */
.L_x_5867:
        /* <DEDUP_REMOVED lines=20> */
.L_x_5872:
[----:B------:R-:W-:Y:S05]  /*5ab0*/  BSYNC B0 ;  /* 0x0000000000007941 */ /* 0x000fea0003800000 */
.L_x_5871:
[----:B------:R-:W-:-:S05]  /*5ac0*/  LOP3.LUT R5, R0, R5, RZ, 0xfc, !PT ;  /* 0x0000000500057212 */ /* 0x000fca00078efcff */
[----:B------:R0:W-:Y:S01]  /*5ad0*/  STG.E.U8 desc[UR36][R16.64], R5 ;  /* 0x0000000510007986 */ /* 0x0001e2000c101124 */
[----:B------:R-:W-:Y:S05]  /*5ae0*/  BRA `(.L_x_5859) ;  /* 0x0000000400f07947 */ /* 0x000fea0003800000 */
.L_x_5870:
        /* <DEDUP_REMOVED lines=12> */
.L_x_5874:
[----:B------:R-:W-:Y:S01]  /*5bb0*/  IMAD.MOV.U32 R0, RZ, RZ, 0x7f ;  /* 0x0000007fff007424 */ /* 0x000fe200078e00ff */
[----:B------:R-:W-:-:S04]  /*5bc0*/  ISETP.GT.U32.AND P0, PT, R4, 0x7f800000, PT ;  /* 0x7f8000000400780c */ /* 0x000fc80003f04070 */
[----:B------:R-:W-:-:S09]  /*5bd0*/  SEL R0, R0, 0x7c, P0 ;  /* 0x0000007c00007807 */ /* 0x000fd20000000000 */
.L_x_5875:
[----:B------:R-:W-:Y:S05]  /*5be0*/  BSYNC B0 ;  /* 0x0000000000007941 */ /* 0x000fea0003800000 */
.L_x_5873:
[----:B------:R-:W-:-:S04]  /*5bf0*/  LOP3.LUT R2, R2, 0x80000000, RZ, 0xc0, !PT ;  /* 0x8000000002027812 */ /* 0x000fc800078ec0ff */
[----:B------:R-:W-:-:S04]  /*5c00*/  SHF.R.U32.HI R3, RZ, 0x18, R2 ;  /* 0x00000018ff037819 */ /* 0x000fc80000011602 */
[----:B------:R-:W-:-:S05]  /*5c10*/  LOP3.LUT R3, R0, R3, RZ, 0xfc, !PT ;  /* 0x0000000300037212 */ /* 0x000fca00078efcff */
[----:B------:R0:W-:Y:S01]  /*5c20*/  STG.E.U8 desc[UR36][R16.64], R3 ;  /* 0x0000000310007986 */ /* 0x0001e2000c101124 */
[----:B------:R-:W-:Y:S05]  /*5c30*/  BRA `(.L_x_5859) ;  /* 0x00000004009c7947 */ /* 0x000fea0003800000 */
.L_x_5869:
[----:B------:R-:W-:-:S05]  /*5c40*/  F2FP.BF16.F32.PACK_AB R2, RZ, R2 ;  /* 0x00000002ff02723e */ /* 0x000fca00000010ff */
[----:B------:R0:W-:Y:S01]  /*5c50*/  STG.E.U16 desc[UR36][R16.64], R2 ;  /* 0x0000000210007986 */ /* 0x0001e2000c101524 */
[----:B------:R-:W-:Y:S05]  /*5c60*/  BRA `(.L_x_5859) ;  /* 0x0000000400907947 */ /* 0x000fea0003800000 */
.L_x_5866:
        /* <DEDUP_REMOVED lines=11> */
.L_x_5878:
        /* <DEDUP_REMOVED lines=16> */
.L_x_5881:
[----:B------:R-:W-:-:S04]  /*5e20*/  LOP3.LUT R2, R2, 0x80000000, RZ, 0xc0, !PT ;  /* 0x8000000002027812 */ /* 0x000fc800078ec0ff */
[----:B------:R-:W-:-:S04]  /*5e30*/  SHF.R.U32.HI R3, RZ, 0x18, R2 ;  /* 0x00000018ff037819 */ /* 0x000fc80000011602 */
[----:B------:R-:W-:-:S04]  /*5e40*/  LOP3.LUT R0, R0, R3, RZ, 0xfc, !PT ;  /* 0x0000000300007212 */ /* 0x000fc800078efcff */
[----:B------:R-:W-:-:S07]  /*5e50*/  PRMT R8, R0, 0x7610, R8 ;  /* 0x0000761000087816 */ /* 0x000fce0000000008 */
.L_x_5880:
[----:B------:R-:W-:Y:S05]  /*5e60*/  BSYNC B0 ;  /* 0x0000000000007941 */ /* 0x000fea0003800000 */
.L_x_5879:
[----:B------:R0:W-:Y:S01]  /*5e70*/  STG.E.U8 desc[UR36][R16.64], R8 ;  /* 0x0000000810007986 */ /* 0x0001e2000c101124 */
[----:B------:R-:W-:Y:S05]  /*5e80*/  BRA `(.L_x_5859) ;  /* 0x0000000400087947 */ /* 0x000fea0003800000 */
.L_x_5877:
        /* <DEDUP_REMOVED lines=16> */
.L_x_5884:
[----:B------:R-:W-:-:S04]  /*5f90*/  LOP3.LUT R2, R2, 0x80000000, RZ, 0xc0, !PT ;  /* 0x8000000002027812 */ /* 0x000fc800078ec0ff */
[----:B------:R-:W-:-:S04]  /*5fa0*/  SHF.R.U32.HI R3, RZ, 0x18, R2 ;  /* 0x00000018ff037819 */ /* 0x000fc80000011602 */
[----:B------:R-:W-:-:S04]  /*5fb0*/  LOP3.LUT R0, R0, R3, RZ, 0xfc, !PT ;  /* 0x0000000300007212 */ /* 0x000fc800078efcff */
[----:B------:R-:W-:-:S07]  /*5fc0*/  PRMT R8, R0, 0x7610, R8 ;  /* 0x0000761000087816 */ /* 0x000fce0000000008 */
.L_x_5883:
[----:B------:R-:W-:Y:S05]  /*5fd0*/  BSYNC B0 ;  /* 0x0000000000007941 */ /* 0x000fea0003800000 */
.L_x_5882:
[----:B------:R0:W-:Y:S01]  /*5fe0*/  STG.E.U8 desc[UR36][R16.64], R8 ;  /* 0x0000000810007986 */ /* 0x0001e2000c101124 */
[----:B------:R-:W-:Y:S05]  /*5ff0*/  BRA `(.L_x_5859) ;  /* 0x0000000000ac7947 */ /* 0x000fea0003800000 */
.L_x_5876:
        /* <DEDUP_REMOVED lines=21> */
.L_x_5858:
        /* <DEDUP_REMOVED lines=16> */
.L_x_5887:
[----:B------:R-:W-:Y:S05]  /*6250*/  BRA `(.L_x_5859) ;  /* 0x0000000000147947 */ /* 0x000fea0003800000 */
.L_x_5886:
[----:B------:R-:W0:Y:S02]  /*6260*/  F2I.U64.TRUNC R2, R2 ;  /* 0x0000000200027311 */ /* 0x000e24000020d800 */
[----:B0-----:R0:W-:Y:S01]  /*6270*/  STG.E.64 desc[UR36][R16.64], R2 ;  /* 0x0000000210007986 */ /* 0x0011e2000c101b24 */
[----:B------:R-:W-:Y:S05]  /*6280*/  BRA `(.L_x_5859) ;  /* 0x0000000000087947 */ /* 0x000fea0003800000 */
.L_x_5885:
[----:B------:R-:W0:Y:S02]  /*6290*/  F2I.FTZ.U32.TRUNC.NTZ R3, R2 ;  /* 0x0000000200037305 */ /* 0x000e24000021f000 */
[----:B0-----:R0:W-:Y:S02]  /*62a0*/  STG.E desc[UR36][R16.64], R3 ;  /* 0x0000000310007986 */ /* 0x0011e4000c101924 */
.L_x_5859:
[----:B------:R-:W-:-:S07]  /*62b0*/  VIADD R19, R19, 0x80 ;  /* 0x0000008013137836 */ /* 0x000fce0000000000 */
.L_x_5822:
[----:B------:R-:W-:Y:S05]  /*62c0*/  BSYNC B7 ;  /* 0x0000000000077941 */ /* 0x000fea0003800000 */
.L_x_5821:
        /* <DEDUP_REMOVED lines=307> */
.L_x_5890:
        /* <DEDUP_REMOVED lines=22> */
.L_x_5895:
[----:B------:R-:W2:Y:S02]  /*7760*/  LDG.E.U8 R0, desc[UR36][R2.64] ;  /* 0x0000002402007981 */ /* 0x000ea4000c1e1100 */
[----:B--2---:R-:W-:Y:S01]  /*7770*/  I2FP.F32.U32 R0, R0 ;  /* 0x0000000000007245 */ /* 0x004fe20000201000 */
[----:B------:R-:W-:Y:S06]  /*7780*/  BRA `(.L_x_5897) ;  /* 0x0000000c002c7947 */ /* 0x000fec0003800000 */
.L_x_5894:
        /* <DEDUP_REMOVED lines=9> */
.L_x_5899:
[----:B------:R-:W2:Y:S02]  /*7820*/  LDG.E R0, desc[UR36][R2.64] ;  /* 0x0000002402007981 */ /* 0x000ea4000c1e1900 */
[----:B--2---:R-:W-:Y:S01]  /*7830*/  I2FP.F32.S32 R0, R0 ;  /* 0x0000000000007245 */ /* 0x004fe20000201400 */
[----:B------:R-:W-:Y:S06]  /*7840*/  BRA `(.L_x_5897) ;  /* 0x0000000800fc7947 */ /* 0x000fec0003800000 */
.L_x_5898:
[----:B------:R-:W2:Y:S02]  /*7850*/  LDG.E.U16 R0, desc[UR36][R2.64] ;  /* 0x0000002402007981 */ /* 0x000ea4000c1e1500 */
[----:B--2---:R-:W0:Y:S01]  /*7860*/  I2F.S16 R0, R0 ;  /* 0x0000000000007306 */ /* 0x004e220000101400 */
[----:B------:R-:W-:Y:S05]  /*7870*/  BRA `(.L_x_5897) ;  /* 0x0000000800f07947 */ /* 0x000fea0003800000 */
.L_x_5893:
        /* <DEDUP_REMOVED lines=8> */
.L_x_5901:
[----:B------:R-:W2:Y:S02]  /*7900*/  LDG.E.U16 R0, desc[UR36][R2.64] ;  /* 0x0000002402007981 */ /* 0x000ea4000c1e1500 */
[----:B--2---:R-:W-:Y:S01]  /*7910*/  HADD2.F32 R0, -RZ, R0.H0_H0 ;  /* 0x20000000ff007230 */ /* 0x004fe20000004100 */
[----:B------:R-:W-:Y:S06]  /*7920*/  BRA `(.L_x_5897) ;  /* 0x0000000800c47947 */ /* 0x000fec0003800000 */
.L_x_5900:
        /* <DEDUP_REMOVED lines=8> */
.L_x_5903:
[----:B------:R-:W2:Y:S02]  /*79b0*/  LDG.E.U16 R0, desc[UR36][R2.64] ;  /* 0x0000002402007981 */ /* 0x000ea4000c1e1500 */
[----:B--2---:R-:W-:Y:S01]  /*79c0*/  HADD2.F32 R0, -RZ, R0.H0_H0 ;  /* 0x20000000ff007230 */ /* 0x004fe20000004100 */
[----:B------:R-:W-:Y:S06]  /*79d0*/  BRA `(.L_x_5897) ;  /* 0x0000000800987947 */ /* 0x000fec0003800000 */
.L_x_5902:
[----:B------:R-:W2:Y:S01]  /*79e0*/  LDG.E.64 R2, desc[UR36][R2.64] ;  /* 0x0000002402027981 */ /* 0x000ea2000c1e1b00 */
[----:B------:R-:W-:Y:S01]  /*79f0*/  UMOV UR4, 0xf0000000 ;  /* 0xf000000000047882 */ /* 0x000fe20000000000 */
[----:B------:R-:W-:Y:S01]  /*7a00*/  UMOV UR5, 0x380fffff ;  /* 0x380fffff00057882 */ /* 0x000fe20000000000 */
[----:B--2---:R-:W0:Y:S01]  /*7a10*/  F2F.F32.F64 R0, R2 ;  /* 0x0000000200007310 */ /* 0x004e220000301000 */
[----:B------:R-:W-:-:S14]  /*7a20*/  DSETP.GEU.AND P0, PT, |R2|, UR4, PT ;  /* 0x0000000402007e2a */ /* 0x000fdc000bf0e200 */
[----:B0-----:R-:W-:Y:S01]  /*7a30*/  @!P0 FMUL R0, R0, 1.175494350822287508e-38 ;  /* 0x0080000000008820 */ /* 0x001fe20000400000 */
[----:B------:R-:W-:Y:S06]  /*7a40*/  BRA `(.L_x_5897) ;  /* 0x00000008007c7947 */ /* 0x000fec0003800000 */
.L_x_5892:
        /* <DEDUP_REMOVED lines=12> */
.L_x_5906:
[----:B------:R-:W2:Y:S01]  /*7b10*/  LDG.E.64 R2, desc[UR36][R2.64] ;  /* 0x0000002402027981 */ /* 0x000ea2000c1e1b00 */
[----:B------:R-:W-:Y:S01]  /*7b20*/  UMOV UR4, 0xf0000000 ;  /* 0xf000000000047882 */ /* 0x000fe20000000000 */
[----:B------:R-:W-:Y:S01]  /*7b30*/  UMOV UR5, 0x380fffff ;  /* 0x380fffff00057882 */ /* 0x000fe20000000000 */
[----:B--2---:R-:W0:Y:S01]  /*7b40*/  F2F.F32.F64 R0, R2 ;  /* 0x0000000200007310 */ /* 0x004e220000301000 */
[----:B------:R-:W-:-:S14]  /*7b50*/  DSETP.GEU.AND P0, PT, |R2|, UR4, PT ;  /* 0x0000000402007e2a */ /* 0x000fdc000bf0e200 */
[----:B0-----:R-:W-:Y:S01]  /*7b60*/  @!P0 FMUL R0, R0, 1.175494350822287508e-38 ;  /* 0x0080000000008820 */ /* 0x001fe20000400000 */
[----:B------:R-:W-:Y:S06]  /*7b70*/  BRA `(.L_x_5897) ;  /* 0x0000000800307947 */ /* 0x000fec0003800000 */
.L_x_5905:
        /* <DEDUP_REMOVED lines=26> */
.L_x_5908:
        /* <DEDUP_REMOVED lines=13> */
.L_x_5907:
[----:B------:R-:W2:Y:S02]  /*7df0*/  LDG.E.U16 R0, desc[UR36][R2.64] ;  /* 0x0000002402007981 */ /* 0x000ea4000c1e1500 */
[----:B--2---:R-:W-:Y:S01]  /*7e00*/  IMAD.U32 R0, R0, 0x10000, RZ ;  /* 0x0001000000007824 */ /* 0x004fe200078e00ff */
[----:B------:R-:W-:Y:S06]  /*7e10*/  BRA `(.L_x_5897) ;  /* 0x0000000400887947 */ /* 0x000fec0003800000 */
.L_x_5904:
        /* <DEDUP_REMOVED lines=11> */
.L_x_5911:
        /* <DEDUP_REMOVED lines=20> */
.L_x_5913:
[----:B------:R-:W-:Y:S05]  /*8010*/  BSYNC B0 ;  /* 0x0000000000007941 */ /* 0x000fea0003800000 */
.L_x_5912:
[----:B------:R-:W-:Y:S01]  /*8020*/  LEA R3, R0, 0x3b800000, 0x17 ;  /* 0x3b80000000037811 */ /* 0x000fe200078eb8ff */
[----:B------:R-:W-:-:S05]  /*8030*/  IMAD.SHL.U32 R0, R2, 0x100000, RZ ;  /* 0x0010000002007824 */ /* 0x000fca00078e00ff */
[----:B------:R-:W-:Y:S01]  /*8040*/  LOP3.LUT R0, R3, R0, R4, 0xfe, !PT ;  /* 0x0000000003007212 */ /* 0x000fe200078efe04 */
[----:B------:R-:W-:Y:S06]  /*8050*/  BRA `(.L_x_5897) ;  /* 0x0000000000f87947 */ /* 0x000fec0003800000 */
.L_x_5910:
        /* <DEDUP_REMOVED lines=20> */
.L_x_5915:
[----:B------:R-:W-:Y:S05]  /*81a0*/  BSYNC B0 ;  /* 0x0000000000007941 */ /* 0x000fea0003800000 */
.L_x_5914:
[----:B------:R-:W-:Y:S01]  /*81b0*/  LEA R3, R0, 0x37800000, 0x17 ;  /* 0x3780000000037811 */ /* 0x000fe200078eb8ff */
[----:B------:R-:W-:-:S05]  /*81c0*/  IMAD.SHL.U32 R0, R2, 0x200000, RZ ;  /* 0x0020000002007824 */ /* 0x000fca00078e00ff */
[----:B------:R-:W-:Y:S01]  /*81d0*/  LOP3.LUT R0, R3, R0, R4, 0xfe, !PT ;  /* 0x0000000003007212 */ /* 0x000fe200078efe04 */
[----:B------:R-:W-:Y:S06]  /*81e0*/  BRA `(.L_x_5897) ;  /* 0x0000000000947947 */ /* 0x000fec0003800000 */
.L_x_5909:
        /* <DEDUP_REMOVED lines=14> */
.L_x_5896:
        /* <DEDUP_REMOVED lines=16> */
.L_x_5918:
[----:B------:R-:W-:Y:S01]  /*83d0*/  IMAD.MOV.U32 R0, RZ, RZ, RZ ;  /* 0x000000ffff007224 */ /* 0x000fe200078e00ff */
[----:B------:R-:W-:Y:S06]  /*83e0*/  BRA `(.L_x_5897) ;  /* 0x0000000000147947 */ /* 0x000fec0003800000 */
.L_x_5917:
[----:B------:R-:W2:Y:S02]  /*83f0*/  LDG.E.64 R2, desc[UR36][R2.64] ;  /* 0x0000002402027981 */ /* 0x000ea4000c1e1b00 */
[----:B--2---:R0:W1:Y:S01]  /*8400*/  I2F.U64 R0, R2 ;  /* 0x0000000200007312 */ /* 0x0040620000301000 */
[----:B------:R-:W-:Y:S05]  /*8410*/  BRA `(.L_x_5897) ;  /* 0x0000000000087947 */ /* 0x000fea0003800000 */
.L_x_5916:
[----:B------:R-:W2:Y:S02]  /*8420*/  LDG.E R0, desc[UR36][R2.64] ;  /* 0x0000002402007981 */ /* 0x000ea4000c1e1900 */
[----:B--2---:R-:W-:-:S07]  /*8430*/  I2FP.F32.U32 R0, R0 ;  /* 0x0000000000007245 */ /* 0x004fce0000201000 */
.L_x_5897:
[----:B------:R-:W-:Y:S05]  /*8440*/  BSYNC B6 ;  /* 0x0000000000067941 */ /* 0x000fea0003800000 */
.L_x_5891:
[----:B0123-5:R-:W-:Y:S01]  /*8450*/  FMUL.FTZ R8, R0, R0 ;  /* 0x0000000000087220 */ /* 0x02ffe20000410000 */
[----:B------:R-:W-:Y:S05]  /*8460*/  BSSY B0, `(.L_x_5919) ;  /* 0x000000f000007945 */ /* 0x000fea0003800000 */
[----:B------:R-:W4:Y:S08]  /*8470*/  F2F.F64.F32 R8, R8 ;  /* 0x0000000800087310 */ /* 0x000f300000201800 */
[----:B----4-:R-:W0:Y:S01]  /*8480*/  MUFU.RCP64H R3, R9 ;  /* 0x0000000900037308 */ /* 0x010e220000001800 */
        /* <DEDUP_REMOVED lines=12> */
.L_x_5920:
[----:B------:R-:W-:Y:S05]  /*8550*/  BSYNC B0 ;  /* 0x0000000000007941 */ /* 0x000fea0003800000 */
.L_x_5919:
        /* <DEDUP_REMOVED lines=20> */
.L_x_5924:
[----:B------:R-:W0:Y:S02]  /*86a0*/  F2I.S64.TRUNC R2, R2 ;  /* 0x0000000200027311 */ /* 0x000e24000020d900 */
[----:B0-----:R-:W-:-:S05]  /*86b0*/  IMAD.MOV.U32 R5, RZ, RZ, R2 ;  /* 0x000000ffff057224 */ /* 0x001fca00078e0002 */
[----:B------:R4:W-:Y:S01]  /*86c0*/  STG.E.U8 desc[UR36][R16.64], R5 ;  /* 0x0000000510007986 */ /* 0x0009e2000c101124 */
[----:B------:R-:W-:Y:S05]  /*86d0*/  BRA `(.L_x_5926) ;  /* 0x0000000c00407947 */ /* 0x000fea0003800000 */
.L_x_5923:
        /* <DEDUP_REMOVED lines=9> */
.L_x_5928:
[----:B------:R-:W0:Y:S02]  /*8770*/  F2I.FTZ.TRUNC.NTZ R3, R2 ;  /* 0x0000000200037305 */ /* 0x000e24000021f100 */
[----:B0-----:R2:W-:Y:S01]  /*8780*/  STG.E desc[UR36][R16.64], R3 ;  /* 0x0000000310007986 */ /* 0x0015e2000c101924 */
[----:B------:R-:W-:Y:S05]  /*8790*/  BRA `(.L_x_5926) ;  /* 0x0000000c00107947 */ /* 0x000fea0003800000 */
.L_x_5927:
[----:B------:R-:W0:Y:S02]  /*87a0*/  F2I.FTZ.TRUNC.NTZ R3, R2 ;  /* 0x0000000200037305 */ /* 0x000e24000021f100 */
[----:B0-----:R0:W-:Y:S01]  /*87b0*/  STG.E.U16 desc[UR36][R16.64], R3 ;  /* 0x0000000310007986 */ /* 0x0011e2000c101524 */
[----:B------:R-:W-:Y:S05]  /*87c0*/  BRA `(.L_x_5926) ;  /* 0x0000000c00047947 */ /* 0x000fea0003800000 */
.L_x_5922:
        /* <DEDUP_REMOVED lines=8> */
.L_x_5930:
[----:B------:R-:W-:-:S05]  /*8850*/  F2FP.F16.F32.PACK_AB R2, RZ, R2 ;  /* 0x00000002ff02723e */ /* 0x000fca00000000ff */
[----:B------:R0:W-:Y:S01]  /*8860*/  STG.E.U16 desc[UR36][R16.64], R2 ;  /* 0x0000000210007986 */ /* 0x0001e2000c101524 */
[----:B------:R-:W-:Y:S05]  /*8870*/  BRA `(.L_x_5926) ;  /* 0x0000000800d87947 */ /* 0x000fea0003800000 */
.L_x_5929:
        /* <DEDUP_REMOVED lines=9> */
.L_x_5932:
[----:B------:R-:W-:-:S04]  /*8910*/  F2FP.F16.F32.PACK_AB R3, RZ, R2 ;  /* 0x00000002ff03723e */ /* 0x000fc800000000ff */
[----:B------:R-:W-:-:S05]  /*8920*/  PRMT R3, R3, 0x5410, RZ ;  /* 0x0000541003037816 */ /* 0x000fca00000000ff */
[----:B------:R0:W-:Y:S01]  /*8930*/  STG.E desc[UR36][R16.64], R3 ;  /* 0x0000000310007986 */ /* 0x0001e2000c101924 */
[----:B------:R-:W-:Y:S05]  /*8940*/  BRA `(.L_x_5926) ;  /* 0x0000000800a47947 */ /* 0x000fea0003800000 */
.L_x_5931:
[----:B------:R-:W-:-:S06]  /*8950*/  FMUL.FTZ R2, R2, 1 ;  /* 0x3f80000002027820 */ /* 0x000fcc0000410000 */
[----:B------:R-:W0:Y:S02]  /*8960*/  F2F.F64.F32 R2, R2 ;  /* 0x0000000200027310 */ /* 0x000e240000201800 */
[----:B0-----:R0:W-:Y:S01]  /*8970*/  STG.E.64 desc[UR36][R16.64], R2 ;  /* 0x0000000210007986 */ /* 0x0011e2000c101b24 */
[----:B------:R-:W-:Y:S05]  /*8980*/  BRA `(.L_x_5926) ;  /* 0x0000000800947947 */ /* 0x000fea0003800000 */
.L_x_5921:
        /* <DEDUP_REMOVED lines=12> */
.L_x_5935:
[----:B------:R-:W-:Y:S01]  /*8a50*/  FMUL.FTZ R4, R2, 1 ;  /* 0x3f80000002047820 */ /* 0x000fe20000410000 */
[----:B------:R-:W-:-:S05]  /*8a60*/  CS2R R6, SRZ ;  /* 0x0000000000067805 */ /* 0x000fca000001ff00 */
[----:B------:R-:W0:Y:S02]  /*8a70*/  F2F.F64.F32 R4, R4 ;  /* 0x0000000400047310 */ /* 0x000e240000201800 */
[----:B0-----:R0:W-:Y:S01]  /*8a80*/  STG.E.128 desc[UR36][R16.64], R4 ;  /* 0x0000000410007986 */ /* 0x0011e2000c101d24 */
[----:B------:R-:W-:Y:S05]  /*8a90*/  BRA `(.L_x_5926) ;  /* 0x0000000800507947 */ /* 0x000fea0003800000 */
.L_x_5934:
        /* <DEDUP_REMOVED lines=20> */
.L_x_5939:
[----:B------:R-:W-:Y:S05]  /*8be0*/  BSYNC B0 ;  /* 0x0000000000007941 */ /* 0x000fea0003800000 */
.L_x_5938:
[----:B------:R-:W-:-:S05]  /*8bf0*/  LOP3.LUT R5, R0, R5, RZ, 0xfc, !PT ;  /* 0x0000000500057212 */ /* 0x000fca00078efcff */
[----:B------:R0:W-:Y:S01]  /*8c00*/  STG.E.U8 desc[UR36][R16.64], R5 ;  /* 0x0000000510007986 */ /* 0x0001e2000c101124 */
[----:B------:R-:W-:Y:S05]  /*8c10*/  BRA `(.L_x_5926) ;  /* 0x0000000400f07947 */ /* 0x000fea0003800000 */
.L_x_5937:
        /* <DEDUP_REMOVED lines=12> */
.L_x_5941:
[----:B------:R-:W-:Y:S01]  /*8ce0*/  IMAD.MOV.U32 R0, RZ, RZ, 0x7f ;  /* 0x0000007fff007424 */ /* 0x000fe200078e00ff */
[----:B------:R-:W-:-:S04]  /*8cf0*/  ISETP.GT.U32.AND P0, PT, R4, 0x7f800000, PT ;  /* 0x7f8000000400780c */ /* 0x000fc80003f04070 */
[----:B------:R-:W-:-:S09]  /*8d00*/  SEL R0, R0, 0x7c, P0 ;  /* 0x0000007c00007807 */ /* 0x000fd20000000000 */
.L_x_5942:
[----:B------:R-:W-:Y:S05]  /*8d10*/  BSYNC B0 ;  /* 0x0000000000007941 */ /* 0x000fea0003800000 */
.L_x_5940:
[----:B------:R-:W-:-:S04]  /*8d20*/  LOP3.LUT R2, R2, 0x80000000, RZ, 0xc0, !PT ;  /* 0x8000000002027812 */ /* 0x000fc800078ec0ff */
[----:B------:R-:W-:-:S04]  /*8d30*/  SHF.R.U32.HI R3, RZ, 0x18, R2 ;  /* 0x00000018ff037819 */ /* 0x000fc80000011602 */
[----:B------:R-:W-:-:S05]  /*8d40*/  LOP3.LUT R3, R0, R3, RZ, 0xfc, !PT ;  /* 0x0000000300037212 */ /* 0x000fca00078efcff */
[----:B------:R0:W-:Y:S01]  /*8d50*/  STG.E.U8 desc[UR36][R16.64], R3 ;  /* 0x0000000310007986 */ /* 0x0001e2000c101124 */
[----:B------:R-:W-:Y:S05]  /*8d60*/  BRA `(.L_x_5926) ;  /* 0x00000004009c7947 */ /* 0x000fea0003800000 */
.L_x_5936:
[----:B------:R-:W-:-:S05]  /*8d70*/  F2FP.BF16.F32.PACK_AB R2, RZ, R2 ;  /* 0x00000002ff02723e */ /* 0x000fca00000010ff */
[----:B------:R0:W-:Y:S01]  /*8d80*/  STG.E.U16 desc[UR36][R16.64], R2 ;  /* 0x0000000210007986 */ /* 0x0001e2000c101524 */
[----:B------:R-:W-:Y:S05]  /*8d90*/  BRA `(.L_x_5926) ;  /* 0x0000000400907947 */ /* 0x000fea0003800000 */
.L_x_5933:
        /* <DEDUP_REMOVED lines=11> */
.L_x_5945:
        /* <DEDUP_REMOVED lines=16> */
.L_x_5948:
[----:B------:R-:W-:-:S04]  /*8f50*/  LOP3.LUT R2, R2, 0x80000000, RZ, 0xc0, !PT ;  /* 0x8000000002027812 */ /* 0x000fc800078ec0ff */
[----:B------:R-:W-:-:S04]  /*8f60*/  SHF.R.U32.HI R3, RZ, 0x18, R2 ;  /* 0x00000018ff037819 */ /* 0x000fc80000011602 */
[----:B------:R-:W-:-:S04]  /*8f70*/  LOP3.LUT R0, R0, R3, RZ, 0xfc, !PT ;  /* 0x0000000300007212 */ /* 0x000fc800078efcff */
[----:B------:R-:W-:-:S07]  /*8f80*/  PRMT R8, R0, 0x7610, R8 ;  /* 0x0000761000087816 */ /* 0x000fce0000000008 */
.L_x_5947:
[----:B------:R-:W-:Y:S05]  /*8f90*/  BSYNC B0 ;  /* 0x0000000000007941 */ /* 0x000fea0003800000 */
.L_x_5946:
[----:B------:R0:W-:Y:S01]  /*8fa0*/  STG.E.U8 desc[UR36][R16.64], R8 ;  /* 0x0000000810007986 */ /* 0x0001e2000c101124 */
[----:B------:R-:W-:Y:S05]  /*8fb0*/  BRA `(.L_x_5926) ;  /* 0x0000000400087947 */ /* 0x000fea0003800000 */
.L_x_5944:
        /* <DEDUP_REMOVED lines=16> */
.L_x_5951:
[----:B------:R-:W-:-:S04]  /*90c0*/  LOP3.LUT R2, R2, 0x80000000, RZ, 0xc0, !PT ;  /* 0x8000000002027812 */ /* 0x000fc800078ec0ff */
[----:B------:R-:W-:-:S04]  /*90d0*/  SHF.R.U32.HI R3, RZ, 0x18, R2 ;  /* 0x00000018ff037819 */ /* 0x000fc80000011602 */
[----:B------:R-:W-:-:S04]  /*90e0*/  LOP3.LUT R0, R0, R3, RZ, 0xfc, !PT ;  /* 0x0000000300007212 */ /* 0x000fc800078efcff */
[----:B------:R-:W-:-:S07]  /*90f0*/  PRMT R8, R0, 0x7610, R8 ;  /* 0x0000761000087816 */ /* 0x000fce0000000008 */
.L_x_5950:
[----:B------:R-:W-:Y:S05]  /*9100*/  BSYNC B0 ;  /* 0x0000000000007941 */ /* 0x000fea0003800000 */
.L_x_5949:
[----:B------:R0:W-:Y:S01]  /*9110*/  STG.E.U8 desc[UR36][R16.64], R8 ;  /* 0x0000000810007986 */ /* 0x0001e2000c101124 */
[----:B------:R-:W-:Y:S05]  /*9120*/  BRA `(.L_x_5926) ;  /* 0x0000000000ac7947 */ /* 0x000fea0003800000 */
.L_x_5943:
        /* <DEDUP_REMOVED lines=21> */
.L_x_5925:
        /* <DEDUP_REMOVED lines=16> */
.L_x_5954:
[----:B------:R-:W-:Y:S05]  /*9380*/  BRA `(.L_x_5926) ;  /* 0x0000000000147947 */ /* 0x000fea0003800000 */
.L_x_5953:
[----:B------:R-:W0:Y:S02]  /*9390*/  F2I.U64.TRUNC R2, R2 ;  /* 0x0000000200027311 */ /* 0x000e24000020d800 */
[----:B0-----:R0:W-:Y:S01]  /*93a0*/  STG.E.64 desc[UR36][R16.64], R2 ;  /* 0x0000000210007986 */ /* 0x0011e2000c101b24 */
[----:B------:R-:W-:Y:S05]  /*93b0*/  BRA `(.L_x_5926) ;  /* 0x0000000000087947 */ /* 0x000fea0003800000 */
.L_x_5952:
[----:B------:R-:W0:Y:S02]  /*93c0*/  F2I.FTZ.U32.TRUNC.NTZ R3, R2 ;  /* 0x0000000200037305 */ /* 0x000e24000021f000 */
[----:B0-----:R0:W-:Y:S02]  /*93d0*/  STG.E desc[UR36][R16.64], R3 ;  /* 0x0000000310007986 */ /* 0x0011e4000c101924 */
.L_x_5926:
[----:B------:R-:W-:-:S07]  /*93e0*/  VIADD R19, R19, 0x80 ;  /* 0x0000008013137836 */ /* 0x000fce0000000000 */
.L_x_5889:
[----:B------:R-:W-:Y:S05]  /*93f0*/  BSYNC B7 ;  /* 0x0000000000077941 */ /* 0x000fea0003800000 */
.L_x_5888:
        /* <DEDUP_REMOVED lines=306> */
.L_x_5955:
        /* <DEDUP_REMOVED lines=22> */
.L_x_5960:
[----:B------:R-:W2:Y:S02]  /*a880*/  LDG.E.U8 R0, desc[UR36][R2.64] ;  /* 0x0000002402007981 */ /* 0x000ea4000c1e1100 */
[----:B--2---:R-:W-:Y:S01]  /*a890*/  I2FP.F32.U32 R0, R0 ;  /* 0x0000000000007245 */ /* 0x004fe20000201000 */
[----:B------:R-:W-:Y:S06]  /*a8a0*/  BRA `(.L_x_5962) ;  /* 0x0000000c002c7947 */ /* 0x000fec0003800000 */
.L_x_5959:
        /* <DEDUP_REMOVED lines=9> */
.L_x_5964:
[----:B------:R-:W2:Y:S02]  /*a940*/  LDG.E R0, desc[UR36][R2.64] ;  /* 0x0000002402007981 */ /* 0x000ea4000c1e1900 */
[----:B--2---:R-:W-:Y:S01]  /*a950*/  I2FP.F32.S32 R0, R0 ;  /* 0x0000000000007245 */ /* 0x004fe20000201400 */
[----:B------:R-:W-:Y:S06]  /*a960*/  BRA `(.L_x_5962) ;  /* 0x0000000800fc7947 */ /* 0x000fec0003800000 */
.L_x_5963:
[----:B------:R-:W2:Y:S02]  /*a970*/  LDG.E.U16 R0, desc[UR36][R2.64] ;  /* 0x0000002402007981 */ /* 0x000ea4000c1e1500 */
[----:B--2---:R-:W2:Y:S01]  /*a980*/  I2F.S16 R0, R0 ;  /* 0x0000000000007306 */ /* 0x004ea20000101400 */
[----:B------:R-:W-:Y:S05]  /*a990*/  BRA `(.L_x_5962) ;  /* 0x0000000800f07947 */ /* 0x000fea0003800000 */
.L_x_5958:
        /* <DEDUP_REMOVED lines=8> */
.L_x_5966:
[----:B------:R-:W2:Y:S02]  /*aa20*/  LDG.E.U16 R0, desc[UR36][R2.64] ;  /* 0x0000002402007981 */ /* 0x000ea4000c1e1500 */
[----:B--2---:R-:W-:Y:S01]  /*aa30*/  HADD2.F32 R0, -RZ, R0.H0_H0 ;  /* 0x20000000ff007230 */ /* 0x004fe20000004100 */
[----:B------:R-:W-:Y:S06]  /*aa40*/  BRA `(.L_x_5962) ;  /* 0x0000000800c47947 */ /* 0x000fec0003800000 */
.L_x_5965:
        /* <DEDUP_REMOVED lines=8> */
.L_x_5968:
[----:B------:R-:W2:Y:S02]  /*aad0*/  LDG.E.U16 R0, desc[UR36][R2.64] ;  /* 0x0000002402007981 */ /* 0x000ea4000c1e1500 */
[----:B--2---:R-:W-:Y:S01]  /*aae0*/  HADD2.F32 R0, -RZ, R0.H0_H0 ;  /* 0x20000000ff007230 */ /* 0x004fe20000004100 */
[----:B------:R-:W-:Y:S06]  /*aaf0*/  BRA `(.L_x_5962) ;  /* 0x0000000800987947 */ /* 0x000fec0003800000 */
.L_x_5967:
[----:B------:R-:W2:Y:S01]  /*ab00*/  LDG.E.64 R2, desc[UR36][R2.64] ;  /* 0x0000002402027981 */ /* 0x000ea2000c1e1b00 */
[----:B------:R-:W-:Y:S01]  /*ab10*/  UMOV UR4, 0xf0000000 ;  /* 0xf000000000047882 */ /* 0x000fe20000000000 */
[----:B------:R-:W-:Y:S01]  /*ab20*/  UMOV UR5, 0x380fffff ;  /* 0x380fffff00057882 */ /* 0x000fe20000000000 */
[----:B--2---:R-:W0:Y:S01]  /*ab30*/  F2F.F32.F64 R0, R2 ;  /* 0x0000000200007310 */ /* 0x004e220000301000 */
[----:B------:R-:W-:-:S14]  /*ab40*/  DSETP.GEU.AND P0, PT, |R2|, UR4, PT ;  /* 0x0000000402007e2a */ /* 0x000fdc000bf0e200 */
[----:B0-----:R-:W-:Y:S01]  /*ab50*/  @!P0 FMUL R0, R0, 1.175494350822287508e-38 ;  /* 0x0080000000008820 */ /* 0x001fe20000400000 */
[----:B------:R-:W-:Y:S06]  /*ab60*/  BRA `(.L_x_5962) ;  /* 0x00000008007c7947 */ /* 0x000fec0003800000 */
.L_x_5957:
        /* <DEDUP_REMOVED lines=12> */
.L_x_5971:
[----:B------:R-:W2:Y:S01]  /*ac30*/  LDG.E.64 R2, desc[UR36][R2.64] ;  /* 0x0000002402027981 */ /* 0x000ea2000c1e1b00 */
[----:B------:R-:W-:Y:S01]  /*ac40*/  UMOV UR4, 0xf0000000 ;  /* 0xf000000000047882 */ /* 0x000fe20000000000 */
[----:B------:R-:W-:Y:S01]  /*ac50*/  UMOV UR5, 0x380fffff ;  /* 0x380fffff00057882 */ /* 0x000fe20000000000 */
[----:B--2---:R-:W0:Y:S01]  /*ac60*/  F2F.F32.F64 R0, R2 ;  /* 0x0000000200007310 */ /* 0x004e220000301000 */
[----:B------:R-:W-:-:S14]  /*ac70*/  DSETP.GEU.AND P0, PT, |R2|, UR4, PT ;  /* 0x0000000402007e2a */ /* 0x000fdc000bf0e200 */
[----:B0-----:R-:W-:Y:S01]  /*ac80*/  @!P0 FMUL R0, R0, 1.175494350822287508e-38 ;  /* 0x0080000000008820 */ /* 0x001fe20000400000 */
[----:B------:R-:W-:Y:S06]  /*ac90*/  BRA `(.L_x_5962) ;  /* 0x0000000800307947 */ /* 0x000fec0003800000 */
.L_x_5970:
        /* <DEDUP_REMOVED lines=26> */
.L_x_5973:
        /* <DEDUP_REMOVED lines=13> */
.L_x_5972:
[----:B------:R-:W2:Y:S02]  /*af10*/  LDG.E.U16 R0, desc[UR36][R2.64] ;  /* 0x0000002402007981 */ /* 0x000ea4000c1e1500 */
[----:B--2---:R-:W-:Y:S01]  /*af20*/  IMAD.U32 R0, R0, 0x10000, RZ ;  /* 0x0001000000007824 */ /* 0x004fe200078e00ff */
[----:B------:R-:W-:Y:S06]  /*af30*/  BRA `(.L_x_5962) ;  /* 0x0000000400887947 */ /* 0x000fec0003800000 */
.L_x_5969:
        /* <DEDUP_REMOVED lines=11> */
.L_x_5976:
        /* <DEDUP_REMOVED lines=20> */
.L_x_5978:
[----:B------:R-:W-:Y:S05]  /*b130*/  BSYNC B0 ;  /* 0x0000000000007941 */ /* 0x000fea0003800000 */
.L_x_5977:
[----:B------:R-:W-:Y:S01]  /*b140*/  LEA R3, R0, 0x3b800000, 0x17 ;  /* 0x3b80000000037811 */ /* 0x000fe200078eb8ff */
[----:B------:R-:W-:-:S05]  /*b150*/  IMAD.SHL.U32 R0, R2, 0x100000, RZ ;  /* 0x0010000002007824 */ /* 0x000fca00078e00ff */
[----:B------:R-:W-:Y:S01]  /*b160*/  LOP3.LUT R0, R3, R0, R4, 0xfe, !PT ;  /* 0x0000000003007212 */ /* 0x000fe200078efe04 */
[----:B------:R-:W-:Y:S06]  /*b170*/  BRA `(.L_x_5962) ;  /* 0x0000000000f87947 */ /* 0x000fec0003800000 */
.L_x_5975:
        /* <DEDUP_REMOVED lines=20> */
.L_x_5980:
[----:B------:R-:W-:Y:S05]  /*b2c0*/  BSYNC B0 ;  /* 0x0000000000007941 */ /* 0x000fea0003800000 */
.L_x_5979:
[----:B------:R-:W-:Y:S01]  /*b2d0*/  LEA R3, R0, 0x37800000, 0x17 ;  /* 0x3780000000037811 */ /* 0x000fe200078eb8ff */
[----:B------:R-:W-:-:S05]  /*b2e0*/  IMAD.SHL.U32 R0, R2, 0x200000, RZ ;  /* 0x0020000002007824 */ /* 0x000fca00078e00ff */
[----:B------:R-:W-:Y:S01]  /*b2f0*/  LOP3.LUT R0, R3, R0, R4, 0xfe, !PT ;  /* 0x0000000003007212 */ /* 0x000fe200078efe04 */
[----:B------:R-:W-:Y:S06]  /*b300*/  BRA `(.L_x_5962) ;  /* 0x0000000000947947 */ /* 0x000fec0003800000 */
.L_x_5974:
        /* <DEDUP_REMOVED lines=14> */
.L_x_5961:
        /* <DEDUP_REMOVED lines=16> */
.L_x_5983:
[----:B------:R-:W-:Y:S01]  /*b4f0*/  IMAD.MOV.U32 R0, RZ, RZ, RZ ;  /* 0x000000ffff007224 */ /* 0x000fe200078e00ff */
[----:B------:R-:W-:Y:S06]  /*b500*/  BRA `(.L_x_5962) ;  /* 0x0000000000147947 */ /* 0x000fec0003800000 */
.L_x_5982:
[----:B------:R-:W2:Y:S02]  /*b510*/  LDG.E.64 R2, desc[UR36][R2.64] ;  /* 0x0000002402027981 */ /* 0x000ea4000c1e1b00 */
[----:B--2---:R0:W1:Y:S01]  /*b520*/  I2F.U64 R0, R2 ;  /* 0x0000000200007312 */ /* 0x0040620000301000 */
[----:B------:R-:W-:Y:S05]  /*b530*/  BRA `(.L_x_5962) ;  /* 0x0000000000087947 */ /* 0x000fea0003800000 */
.L_x_5981:
[----:B------:R-:W2:Y:S02]  /*b540*/  LDG.E R0, desc[UR36][R2.64] ;  /* 0x0000002402007981 */ /* 0x000ea4000c1e1900 */
[----:B--2---:R-:W-:-:S07]  /*b550*/  I2FP.F32.U32 R0, R0 ;  /* 0x0000000000007245 */ /* 0x004fce0000201000 */
.L_x_5962:
[----:B------:R-:W-:Y:S05]  /*b560*/  BSYNC B6 ;  /* 0x0000000000067941 */ /* 0x000fea0003800000 */
.L_x_5956:
[----:B012-45:R-:W-:Y:S01]  /*b570*/  FMUL.FTZ R8, R0, R0 ;  /* 0x0000000000087220 */ /* 0x037fe20000410000 */
[----:B------:R-:W-:Y:S05]  /*b580*/  BSSY B0, `(.L_x_5984) ;  /* 0x000000f000007945 */ /* 0x000fea0003800000 */
[----:B------:R-:W3:Y:S08]  /*b590*/  F2F.F64.F32 R8, R8 ;  /* 0x0000000800087310 */ /* 0x000ef00000201800 */
[----:B---3--:R-:W0:Y:S01]  /*b5a0*/  MUFU.RCP64H R3, R9 ;  /* 0x0000000900037308 */ /* 0x008e220000001800 */
        /* <DEDUP_REMOVED lines=12> */
.L_x_5985:
[----:B------:R-:W-:Y:S05]  /*b670*/  BSYNC B0 ;  /* 0x0000000000007941 */ /* 0x000fea0003800000 */
.L_x_5984:
        /* <DEDUP_REMOVED lines=20> */
.L_x_5989:
[----:B------:R-:W0:Y:S02]  /*b7c0*/  F2I.S64.TRUNC R2, R2 ;  /* 0x0000000200027311 */ /* 0x000e24000020d900 */
[----:B0-----:R-:W-:-:S05]  /*b7d0*/  IMAD.MOV.U32 R5, RZ, RZ, R2 ;  /* 0x000000ffff057224 */ /* 0x001fca00078e0002 */
[----:B------:R-:W-:Y:S01]  /*b7e0*/  STG.E.U8 desc[UR36][R16.64], R5 ;  /* 0x0000000510007986 */ /* 0x000fe2000c101124 */
[----:B------:R-:W-:Y:S05]  /*b7f0*/  EXIT ;  /* 0x000000000000794d */ /* 0x000fea0003800000 */
.L_x_5988:
        /* <DEDUP_REMOVED lines=9> */
.L_x_5992:
[----:B------:R-:W0:Y:S02]  /*b890*/  F2I.FTZ.TRUNC.NTZ R3, R2 ;  /* 0x0000000200037305 */ /* 0x000e24000021f100 */
[----:B0-----:R-:W-:Y:S01]  /*b8a0*/  STG.E desc[UR36][R16.64], R3 ;  /* 0x0000000310007986 */ /* 0x001fe2000c101924 */
[----:B------:R-:W-:Y:S05]  /*b8b0*/  EXIT ;  /* 0x000000000000794d */ /* 0x000fea0003800000 */
.L_x_5991:
[----:B------:R-:W0:Y:S02]  /*b8c0*/  F2I.FTZ.TRUNC.NTZ R3, R2 ;  /* 0x0000000200037305 */ /* 0x000e24000021f100 */
[----:B0-----:R-:W-:Y:S01]  /*b8d0*/  STG.E.U16 desc[UR36][R16.64], R3 ;  /* 0x0000000310007986 */ /* 0x001fe2000c101524 */
[----:B------:R-:W-:Y:S05]  /*b8e0*/  EXIT ;  /* 0x000000000000794d */ /* 0x000fea0003800000 */
.L_x_5987:
        /* <DEDUP_REMOVED lines=8> */
.L_x_5994:
[----:B------:R-:W-:-:S05]  /*b970*/  F2FP.F16.F32.PACK_AB R2, RZ, R2 ;  /* 0x00000002ff02723e */ /* 0x000fca00000000ff */
[----:B------:R-:W-:Y:S01]  /*b980*/  STG.E.U16 desc[UR36][R16.64], R2 ;  /* 0x0000000210007986 */ /* 0x000fe2000c101524 */
[----:B------:R-:W-:Y:S05]  /*b990*/  EXIT ;  /* 0x000000000000794d */ /* 0x000fea0003800000 */
.L_x_5993:
        /* <DEDUP_REMOVED lines=9> */
.L_x_5996:
[----:B------:R-:W-:-:S04]  /*ba30*/  F2FP.F16.F32.PACK_AB R3, RZ, R2 ;  /* 0x00000002ff03723e */ /* 0x000fc800000000ff */
[----:B------:R-:W-:-:S05]  /*ba40*/  PRMT R3, R3, 0x5410, RZ ;  /* 0x0000541003037816 */ /* 0x000fca00000000ff */
[----:B------:R-:W-:Y:S01]  /*ba50*/  STG.E desc[UR36][R16.64], R3 ;  /* 0x0000000310007986 */ /* 0x000fe2000c101924 */
[----:B------:R-:W-:Y:S05]  /*ba60*/  EXIT ;  /* 0x000000000000794d */ /* 0x000fea0003800000 */
.L_x_5995:
[----:B------:R-:W-:-:S06]  /*ba70*/  FMUL.FTZ R2, R2, 1 ;  /* 0x3f80000002027820 */ /* 0x000fcc0000410000 */
[----:B------:R-:W0:Y:S02]  /*ba80*/  F2F.F64.F32 R2, R2 ;  /* 0x0000000200027310 */ /* 0x000e240000201800 */
[----:B0-----:R-:W-:Y:S01]  /*ba90*/  STG.E.64 desc[UR36][R16.64], R2 ;  /* 0x0000000210007986 */ /* 0x001fe2000c101b24 */
[----:B------:R-:W-:Y:S05]  /*baa0*/  EXIT ;  /* 0x000000000000794d */ /* 0x000fea0003800000 */
.L_x_5986:
        /* <DEDUP_REMOVED lines=12> */
.L_x_5999:
[----:B------:R-:W-:Y:S01]  /*bb70*/  FMUL.FTZ R4, R2, 1 ;  /* 0x3f80000002047820 */ /* 0x000fe20000410000 */
[----:B------:R-:W-:-:S05]  /*bb80*/  CS2R R6, SRZ ;  /* 0x0000000000067805 */ /* 0x000fca000001ff00 */
[----:B------:R-:W0:Y:S02]  /*bb90*/  F2F.F64.F32 R4, R4 ;  /* 0x0000000400047310 */ /* 0x000e240000201800 */
[----:B0-----:R-:W-:Y:S01]  /*bba0*/  STG.E.128 desc[UR36][R16.64], R4 ;  /* 0x0000000410007986 */ /* 0x001fe2000c101d24 */
[----:B------:R-:W-:Y:S05]  /*bbb0*/  EXIT ;  /* 0x000000000000794d */ /* 0x000fea0003800000 */
.L_x_5998:
        /* <DEDUP_REMOVED lines=20> */
.L_x_6003:
[----:B------:R-:W-:Y:S05]  /*bd00*/  BSYNC B0 ;  /* 0x0000000000007941 */ /* 0x000fea0003800000 */
.L_x_6002:
[----:B------:R-:W-:-:S05]  /*bd10*/  LOP3.LUT R5, R0, R5, RZ, 0xfc, !PT ;  /* 0x0000000500057212 */ /* 0x000fca00078efcff */
[----:B------:R-:W-:Y:S01]  /*bd20*/  STG.E.U8 desc[UR36][R16.64], R5 ;  /* 0x0000000510007986 */ /* 0x000fe2000c101124 */
[----:B------:R-:W-:Y:S05]  /*bd30*/  EXIT ;  /* 0x000000000000794d */ /* 0x000fea0003800000 */
.L_x_6001:
        /* <DEDUP_REMOVED lines=12> */
.L_x_6005:
[----:B------:R-:W-:Y:S01]  /*be00*/  IMAD.MOV.U32 R0, RZ, RZ, 0x7f ;  /* 0x0000007fff007424 */ /* 0x000fe200078e00ff */
[----:B------:R-:W-:-:S04]  /*be10*/  ISETP.GT.U32.AND P0, PT, R4, 0x7f800000, PT ;  /* 0x7f8000000400780c */ /* 0x000fc80003f04070 */
[----:B------:R-:W-:-:S09]  /*be20*/  SEL R0, R0, 0x7c, P0 ;  /* 0x0000007c00007807 */ /* 0x000fd20000000000 */
.L_x_6006:
[----:B------:R-:W-:Y:S05]  /*be30*/  BSYNC B0 ;  /* 0x0000000000007941 */ /* 0x000fea0003800000 */
.L_x_6004:
[----:B------:R-:W-:-:S04]  /*be40*/  LOP3.LUT R2, R2, 0x80000000, RZ, 0xc0, !PT ;  /* 0x8000000002027812 */ /* 0x000fc800078ec0ff */
[----:B------:R-:W-:-:S04]  /*be50*/  SHF.R.U32.HI R3, RZ, 0x18, R2 ;  /* 0x00000018ff037819 */ /* 0x000fc80000011602 */
[----:B------:R-:W-:-:S05]  /*be60*/  LOP3.LUT R3, R0, R3, RZ, 0xfc, !PT ;  /* 0x0000000300037212 */ /* 0x000fca00078efcff */
[----:B------:R-:W-:Y:S01]  /*be70*/  STG.E.U8 desc[UR36][R16.64], R3 ;  /* 0x0000000310007986 */ /* 0x000fe2000c101124 */
[----:B------:R-:W-:Y:S05]  /*be80*/  EXIT ;  /* 0x000000000000794d */ /* 0x000fea0003800000 */
.L_x_6000:
[----:B------:R-:W-:-:S05]  /*be90*/  F2FP.BF16.F32.PACK_AB R2, RZ, R2 ;  /* 0x00000002ff02723e */ /* 0x000fca00000010ff */
[----:B------:R-:W-:Y:S01]  /*bea0*/  STG.E.U16 desc[UR36][R16.64], R2 ;  /* 0x0000000210007986 */ /* 0x000fe2000c101524 */
[----:B------:R-:W-:Y:S05]  /*beb0*/  EXIT ;  /* 0x000000000000794d */ /* 0x000fea0003800000 */
.L_x_5997:
        /* <DEDUP_REMOVED lines=11> */
.L_x_6009:
        /* <DEDUP_REMOVED lines=16> */
.L_x_6012:
[----:B------:R-:W-:-:S04]  /*c070*/  LOP3.LUT R2, R2, 0x80000000, RZ, 0xc0, !PT ;  /* 0x8000000002027812 */ /* 0x000fc800078ec0ff */
[----:B------:R-:W-:-:S04]  /*c080*/  SHF.R.U32.HI R3, RZ, 0x18, R2 ;  /* 0x00000018ff037819 */ /* 0x000fc80000011602 */
[----:B------:R-:W-:-:S04]  /*c090*/  LOP3.LUT R0, R0, R3, RZ, 0xfc, !PT ;  /* 0x0000000300007212 */ /* 0x000fc800078efcff */
[----:B------:R-:W-:-:S07]  /*c0a0*/  PRMT R8, R0, 0x7610, R8 ;  /* 0x0000761000087816 */ /* 0x000fce0000000008 */
.L_x_6011:
[----:B------:R-:W-:Y:S05]  /*c0b0*/  BSYNC B0 ;  /* 0x0000000000007941 */ /* 0x000fea0003800000 */
.L_x_6010:
[----:B------:R-:W-:Y:S01]  /*c0c0*/  STG.E.U8 desc[UR36][R16.64], R8 ;  /* 0x0000000810007986 */ /* 0x000fe2000c101124 */
[----:B------:R-:W-:Y:S05]  /*c0d0*/  EXIT ;  /* 0x000000000000794d */ /* 0x000fea0003800000 */
.L_x_6008:
        /* <DEDUP_REMOVED lines=16> */
.L_x_6015:
[----:B------:R-:W-:-:S04]  /*c1e0*/  LOP3.LUT R2, R2, 0x80000000, RZ, 0xc0, !PT ;  /* 0x8000000002027812 */ /* 0x000fc800078ec0ff */
[----:B------:R-:W-:-:S04]  /*c1f0*/  SHF.R.U32.HI R3, RZ, 0x18, R2 ;  /* 0x00000018ff037819 */ /* 0x000fc80000011602 */
[----:B------:R-:W-:-:S04]  /*c200*/  LOP3.LUT R0, R0, R3, RZ, 0xfc, !PT ;  /* 0x0000000300007212 */ /* 0x000fc800078efcff */
[----:B------:R-:W-:-:S07]  /*c210*/  PRMT R8, R0, 0x7610, R8 ;  /* 0x0000761000087816 */ /* 0x000fce0000000008 */
.L_x_6014:
[----:B------:R-:W-:Y:S05]  /*c220*/  BSYNC B0 ;  /* 0x0000000000007941 */ /* 0x000fea0003800000 */
.L_x_6013:
[----:B------:R-:W-:Y:S01]  /*c230*/  STG.E.U8 desc[UR36][R16.64], R8 ;  /* 0x0000000810007986 */ /* 0x000fe2000c101124 */
[----:B------:R-:W-:Y:S05]  /*c240*/  EXIT ;  /* 0x000000000000794d */ /* 0x000fea0003800000 */
.L_x_6007:
        /* <DEDUP_REMOVED lines=21> */
.L_x_5990:
        /* <DEDUP_REMOVED lines=16> */
.L_x_6018:
[----:B------:R-:W-:Y:S05]  /*c4a0*/  EXIT ;  /* 0x000000000000794d */ /* 0x000fea0003800000 */
.L_x_6017:
[----:B------:R-:W0:Y:S02]  /*c4b0*/  F2I.U64.TRUNC R2, R2 ;  /* 0x0000000200027311 */ /* 0x000e24000020d800 */
[----:B0-----:R-:W-:Y:S01]  /*c4c0*/  STG.E.64 desc[UR36][R16.64], R2 ;  /* 0x0000000210007986 */ /* 0x001fe2000c101b24 */
[----:B------:R-:W-:Y:S05]  /*c4d0*/  EXIT ;  /* 0x000000000000794d */ /* 0x000fea0003800000 */
.L_x_6016:
[----:B------:R-:W0:Y:S02]  /*c4e0*/  F2I.FTZ.U32.TRUNC.NTZ R3, R2 ;  /* 0x0000000200037305 */ /* 0x000e24000021f000 */
[----:B0-----:R-:W-:Y:S01]  /*c4f0*/  STG.E desc[UR36][R16.64], R3 ;  /* 0x0000000310007986 */ /* 0x001fe2000c101924 */
[----:B------:R-:W-:Y:S05]  /*c500*/  EXIT ;  /* 0x000000000000794d */ /* 0x000fea0003800000 */
        .weak           $__internal_14_$__cuda_sm20_dblrcp_rn_slowpath_v3
        .type           $__internal_14_$__cuda_sm20_dblrcp_rn_slowpath_v3,@function
        .size           $__internal_14_$__cuda_sm20_dblrcp_rn_slowpath_v3,(.L_x_71449 - $__internal_14_$__cuda_sm20_dblrcp_rn_slowpath_v3)
$__internal_14_$__cuda_sm20_dblrcp_rn_slowpath_v3:
        /* <DEDUP_REMOVED lines=26> */
.L_x_6022:
        /* <DEDUP_REMOVED lines=10> */
.L_x_6020:
[----:B------:R-:W-:Y:S01]  /*c750*/  LOP3.LUT R5, R3, 0x80000, RZ, 0xfc, !PT ;  /* 0x0008000003057812 */ /* 0x000fe200078efcff */
[----:B------:R-:W-:-:S07]  /*c760*/  IMAD.MOV.U32 R4, RZ, RZ, R2 ;  /* 0x000000ffff047224 */ /* 0x000fce00078e0002 */
.L_x_6021:
[----:B------:R-:W-:Y:S05]  /*c770*/  BSYNC B1 ;  /* 0x0000000000017941 */ /* 0x000fea0003800000 */
.L_x_6019:
[----:B------:R-:W-:Y:S02]  /*c780*/  IMAD.MOV.U32 R2, RZ, RZ, R0 ;  /* 0x000000ffff027224 */ /* 0x000fe400078e0000 */
[----:B------:R-:W-:-:S04]  /*c790*/  IMAD.MOV.U32 R3, RZ, RZ, 0x0 ;  /* 0x00000000ff037424 */ /* 0x000fc800078e00ff */
[----:B------:R-:W-:Y:S05]  /*c7a0*/  RET.REL.NODEC R2 `(_ZN2at6native18elementwise_kernelILi128ELi4EZNS0_15gpu_kernel_implIZNS0_50_GLOBAL__N__2680c7bb_12_PowKernel_cu_140f0503_289629pow_tensor_scalar_kernel_implIffEEvRNS_18TensorIteratorBaseET0_EUlfE1_EEvS6_RKT_EUliE_EEviT1_) ;  /* 0xffffff3802147950 */ /* 0x000fea0003c3ffff */
.L_x_6023:
        /* <DEDUP_REMOVED lines=13> */
.L_x_71449:


//--------------------- .text._ZN2at6native27unrolled_elementwise_kernelIZNS0_50_GLOBAL__N__2680c7bb_12_PowKernel_cu_140f0503_289629pow_tensor_scalar_kernel_implIffEEvRNS_18TensorIteratorBaseET0_EUlfE1_St5arrayIPcLm2EELi4E23TrivialOffsetCalculatorILi1EjESC_NS0_6memory12LoadWithCastILi1EEENSD_13StoreWithCastILi1EEEEEviT_S6_T2_T3_T4_T5_ --------------------------
	.section	.text._ZN2at6native27unrolled_elementwise_kernelIZNS0_50_GLOBAL__N__2680c7bb_12_PowKernel_cu_140f0503_289629pow_tensor_scalar_kernel_implIffEEvRNS_18TensorIteratorBaseET0_EUlfE1_St5arrayIPcLm2EELi4E23TrivialOffsetCalculatorILi1EjESC_NS0_6memory12LoadWithCastILi1EEENSD_13StoreWithCastILi1EEEEEviT_S6_T2_T3_T4_T5_,"ax",@progbits
	.align	128
        .global         _ZN2at6native27unrolled_elementwise_kernelIZNS0_50_GLOBAL__N__2680c7bb_12_PowKernel_cu_140f0503_289629pow_tensor_scalar_kernel_implIffEEvRNS_18TensorIteratorBaseET0_EUlfE1_St5arrayIPcLm2EELi4E23TrivialOffsetCalculatorILi1EjESC_NS0_6memory12LoadWithCastILi1EEENSD_13StoreWithCastILi1EEEEEviT_S6_T2_T3_T4_T5_
        .type           _ZN2at6native27unrolled_elementwise_kernelIZNS0_50_GLOBAL__N__2680c7bb_12_PowKernel_cu_140f0503_289629pow_tensor_scalar_kernel_implIffEEvRNS_18TensorIteratorBaseET0_EUlfE1_St5arrayIPcLm2EELi4E23TrivialOffsetCalculatorILi1EjESC_NS0_6memory12LoadWithCastILi1EEENSD_13StoreWithCastILi1EEEEEviT_S6_T2_T3_T4_T5_,@function
        .size           _ZN2at6native27unrolled_elementwise_kernelIZNS0_50_GLOBAL__N__2680c7bb_12_PowKernel_cu_140f0503_289629pow_tensor_scalar_kernel_implIffEEvRNS_18TensorIteratorBaseET0_EUlfE1_St5arrayIPcLm2EELi4E23TrivialOffsetCalculatorILi1EjESC_NS0_6memory12LoadWithCastILi1EEENSD_13StoreWithCastILi1EEEEEviT_S6_T2_T3_T4_T5_,(.L_x_71450 - _ZN2at6native27unrolled_elementwise_kernelIZNS0_50_GLOBAL__N__2680c7bb_12_PowKernel_cu_140f0503_289629pow_tensor_scalar_kernel_implIffEEvRNS_18TensorIteratorBaseET0_EUlfE1_St5arrayIPcLm2EELi4E23TrivialOffsetCalculatorILi1EjESC_NS0_6memory12LoadWithCastILi1EEENSD_13StoreWithCastILi1EEEEEviT_S6_T2_T3_T4_T5_)
        .other          _ZN2at6native27unrolled_elementwise_kernelIZNS0_50_GLOBAL__N__2680c7bb_12_PowKernel_cu_140f0503_289629pow_tensor_scalar_kernel_implIffEEvRNS_18TensorIteratorBaseET0_EUlfE1_St5arrayIPcLm2EELi4E23TrivialOffsetCalculatorILi1EjESC_NS0_6memory12LoadWithCastILi1EEENSD_13StoreWithCastILi1EEEEEviT_S6_T2_T3_T4_T5_,@"STO_CUDA_ENTRY STV_DEFAULT"
_ZN2at6native27unrolled_elementwise_kernelIZNS0_50_GLOBAL__N__2680c7bb_12_PowKernel_cu_140f0503_289629pow_tensor_scalar_kernel_implIffEEvRNS_18TensorIteratorBaseET0_EUlfE1_St5arrayIPcLm2EELi4E23TrivialOffsetCalculatorILi1EjESC_NS0_6memory12LoadWithCastILi1EEENSD_13StoreWithCastILi1EEEEEviT_S6_T2_T3_T4_T5_:
.text._ZN2at6native27unrolled_elementwise_kernelIZNS0_50_GLOBAL__N__2680c7bb_12_PowKernel_cu_140f0503_289629pow_tensor_scalar_kernel_implIffEEvRNS_18TensorIteratorBaseET0_EUlfE1_St5arrayIPcLm2EELi4E23TrivialOffsetCalculatorILi1EjESC_NS0_6memory12LoadWithCastILi1EEENSD_13StoreWithCastILi1EEEEEviT_S6_T2_T3_T4_T5_:
[----:B------:R-:W0:Y:S01]  /*0000*/  LDC R1, c[0x0][0x28] ;  /* 0x00000a00ff017b82 */ /* 0x000e220000000800 */
[----:B------:R-:W1:Y:S07]  /*0010*/  S2R R2, SR_CTAID.X ;  /* 0x0000000000027919 */ /* 0x000e6e0000002500 */
[----:B------:R-:W1:Y:S01]  /*0020*/  LDC R17, c[0x0][0x210] ;  /* 0x00008400ff117b82 */ /* 0x000e620000000800 */
[----:B------:R-:W-:Y:S01]  /*0030*/  ULDC.64 UR36, c[0x0][0x208] ;  /* 0x0000820000247ab9 */ /* 0x000fe20000000a00 */
[----:B------:R-:W-:Y:S01]  /*0040*/  BSSY B7, `(.L_x_6024) ;  /* 0x00000ee000077945 */ /* 0x000fe20003800000 */
[----:B------:R-:W2:Y:S01]  /*0050*/  S2R R23, SR_TID.X ;  /* 0x0000000000177919 */ /* 0x000ea20000002100 */
[----:B------:R-:W-:-:S04]  /*0060*/  CS2R R18, SRZ ;  /* 0x0000000000127805 */ /* 0x000fc8000001ff00 */
        /* <DEDUP_REMOVED lines=25> */
.L_x_6030:
[----:B------:R-:W2:Y:S02]  /*0200*/  LDG.E.U8 R4, desc[UR36][R4.64] ;  /* 0x0000002404047981 */ /* 0x000ea4000c1e1100 */
[----:B--2---:R-:W-:Y:S01]  /*0210*/  I2FP.F32.U32 R19, R4 ;  /* 0x0000000400137245 */ /* 0x004fe20000201000 */
[----:B------:R-:W-:Y:S06]  /*0220*/  BRA `(.L_x_6032) ;  /* 0x0000000c00307947 */ /* 0x000fec0003800000 */
.L_x_6029:
        /* <DEDUP_REMOVED lines=9> */
.L_x_6034:
[----:B------:R-:W2:Y:S02]  /*02c0*/  LDG.E R4, desc[UR36][R4.64] ;  /* 0x0000002404047981 */ /* 0x000ea4000c1e1900 */
[----:B--2---:R-:W-:Y:S01]  /*02d0*/  I2FP.F32.S32 R19, R4 ;  /* 0x0000000400137245 */ /* 0x004fe20000201400 */
[----:B------:R-:W-:Y:S06]  /*02e0*/  BRA `(.L_x_6032) ;  /* 0x0000000c00007947 */ /* 0x000fec0003800000 */
.L_x_6033:
[----:B------:R-:W2:Y:S02]  /*02f0*/  LDG.E.U16 R4, desc[UR36][R4.64] ;  /* 0x0000002404047981 */ /* 0x000ea4000c1e1500 */
[----:B--2---:R2:W3:Y:S01]  /*0300*/  I2F.S16 R19, R4 ;  /* 0x0000000400137306 */ /* 0x0044e20000101400 */
[----:B------:R-:W-:Y:S05]  /*0310*/  BRA `(.L_x_6032) ;  /* 0x0000000800f47947 */ /* 0x000fea0003800000 */
.L_x_6028:
        /* <DEDUP_REMOVED lines=8> */
.L_x_6036:
[----:B------:R-:W2:Y:S02]  /*03a0*/  LDG.E.U16 R4, desc[UR36][R4.64] ;  /* 0x0000002404047981 */ /* 0x000ea4000c1e1500 */
[----:B--2---:R-:W-:Y:S01]  /*03b0*/  HADD2.F32 R19, -RZ, R4.H0_H0 ;  /* 0x20000004ff137230 */ /* 0x004fe20000004100 */
[----:B------:R-:W-:Y:S06]  /*03c0*/  BRA `(.L_x_6032) ;  /* 0x0000000800c87947 */ /* 0x000fec0003800000 */
.L_x_6035:
        /* <DEDUP_REMOVED lines=8> */
.L_x_6038:
[----:B------:R-:W2:Y:S02]  /*0450*/  LDG.E.U16 R4, desc[UR36][R4.64] ;  /* 0x0000002404047981 */ /* 0x000ea4000c1e1500 */
[----:B--2---:R-:W-:Y:S01]  /*0460*/  HADD2.F32 R19, -RZ, R4.H0_H0 ;  /* 0x20000004ff137230 */ /* 0x004fe20000004100 */
[----:B------:R-:W-:Y:S06]  /*0470*/  BRA `(.L_x_6032) ;  /* 0x00000008009c7947 */ /* 0x000fec0003800000 */
.L_x_6037:
[----:B------:R-:W2:Y:S01]  /*0480*/  LDG.E.64 R4, desc[UR36][R4.64] ;  /* 0x0000002404047981 */ /* 0x000ea2000c1e1b00 */
[----:B------:R-:W-:Y:S01]  /*0490*/  UMOV UR4, 0xf0000000 ;  /* 0xf000000000047882 */ /* 0x000fe20000000000 */
[----:B------:R-:W-:Y:S01]  /*04a0*/  UMOV UR5, 0x380fffff ;  /* 0x380fffff00057882 */ /* 0x000fe20000000000 */
[----:B--2---:R-:W0:Y:S01]  /*04b0*/  F2F.F32.F64 R19, R4 ;  /* 0x0000000400137310 */ /* 0x004e220000301000 */
[----:B------:R-:W-:-:S14]  /*04c0*/  DSETP.GEU.AND P0, PT, |R4|, UR4, PT ;  /* 0x0000000404007e2a */ /* 0x000fdc000bf0e200 */
[----:B0-----:R-:W-:Y:S01]  /*04d0*/  @!P0 FMUL R19, R19, 1.175494350822287508e-38 ;  /* 0x0080000013138820 */ /* 0x001fe20000400000 */
[----:B------:R-:W-:Y:S06]  /*04e0*/  BRA `(.L_x_6032) ;  /* 0x0000000800807947 */ /* 0x000fec0003800000 */
.L_x_6027:
        /* <DEDUP_REMOVED lines=12> */
.L_x_6041:
[----:B------:R-:W2:Y:S01]  /*05b0*/  LDG.E.64 R4, desc[UR36][R4.64] ;  /* 0x0000002404047981 */ /* 0x000ea2000c1e1b00 */
[----:B------:R-:W-:Y:S01]  /*05c0*/  UMOV UR4, 0xf0000000 ;  /* 0xf000000000047882 */ /* 0x000fe20000000000 */
[----:B------:R-:W-:Y:S01]  /*05d0*/  UMOV UR5, 0x380fffff ;  /* 0x380fffff00057882 */ /* 0x000fe20000000000 */
[----:B--2---:R-:W0:Y:S01]  /*05e0*/  F2F.F32.F64 R19, R4 ;  /* 0x0000000400137310 */ /* 0x004e220000301000 */
[----:B------:R-:W-:-:S14]  /*05f0*/  DSETP.GEU.AND P0, PT, |R4|, UR4, PT ;  /* 0x0000000404007e2a */ /* 0x000fdc000bf0e200 */
[----:B0-----:R-:W-:Y:S01]  /*0600*/  @!P0 FMUL R19, R19, 1.175494350822287508e-38 ;  /* 0x0080000013138820 */ /* 0x001fe20000400000 */
[----:B------:R-:W-:Y:S06]  /*0610*/  BRA `(.L_x_6032) ;  /* 0x0000000800347947 */ /* 0x000fec0003800000 */
.L_x_6040:
        /* <DEDUP_REMOVED lines=26> */
.L_x_6043:
        /* <DEDUP_REMOVED lines=14> */
.L_x_6042:
[----:B------:R-:W2:Y:S02]  /*08a0*/  LDG.E.U16 R4, desc[UR36][R4.64] ;  /* 0x0000002404047981 */ /* 0x000ea4000c1e1500 */
[----:B--2---:R-:W-:Y:S01]  /*08b0*/  IMAD.U32 R19, R4, 0x10000, RZ ;  /* 0x0001000004137824 */ /* 0x004fe200078e00ff */
[----:B------:R-:W-:Y:S06]  /*08c0*/  BRA `(.L_x_6032) ;  /* 0x0000000400887947 */ /* 0x000fec0003800000 */
.L_x_6039:
        /* <DEDUP_REMOVED lines=11> */
.L_x_6046:
        /* <DEDUP_REMOVED lines=20> */
.L_x_6048:
[----:B------:R-:W-:Y:S05]  /*0ac0*/  BSYNC B0 ;  /* 0x0000000000007941 */ /* 0x000fea0003800000 */
.L_x_6047:
[----:B------:R-:W-:Y:S01]  /*0ad0*/  IMAD.SHL.U32 R3, R3, 0x100000, RZ ;  /* 0x0010000003037824 */ /* 0x000fe200078e00ff */
[----:B------:R-:W-:-:S04]  /*0ae0*/  LEA R0, R0, 0x3b800000, 0x17 ;  /* 0x3b80000000007811 */ /* 0x000fc800078eb8ff */
[----:B------:R-:W-:Y:S01]  /*0af0*/  LOP3.LUT R19, R0, R3, R19, 0xfe, !PT ;  /* 0x0000000300137212 */ /* 0x000fe200078efe13 */
[----:B------:R-:W-:Y:S06]  /*0b00*/  BRA `(.L_x_6032) ;  /* 0x0000000000f87947 */ /* 0x000fec0003800000 */
.L_x_6045:
        /* <DEDUP_REMOVED lines=20> */
.L_x_6050:
[----:B------:R-:W-:Y:S05]  /*0c50*/  BSYNC B0 ;  /* 0x0000000000007941 */ /* 0x000fea0003800000 */
.L_x_6049:
[----:B------:R-:W-:Y:S01]  /*0c60*/  IMAD.SHL.U32 R3, R3, 0x200000, RZ ;  /* 0x0020000003037824 */ /* 0x000fe200078e00ff */
[----:B------:R-:W-:-:S04]  /*0c70*/  LEA R0, R0, 0x37800000, 0x17 ;  /* 0x3780000000007811 */ /* 0x000fc800078eb8ff */
[----:B------:R-:W-:Y:S01]  /*0c80*/  LOP3.LUT R19, R0, R3, R19, 0xfe, !PT ;  /* 0x0000000300137212 */ /* 0x000fe200078efe13 */
[----:B------:R-:W-:Y:S06]  /*0c90*/  BRA `(.L_x_6032) ;  /* 0x0000000000947947 */ /* 0x000fec0003800000 */
.L_x_6044:
        /* <DEDUP_REMOVED lines=14> */
.L_x_6031:
        /* <DEDUP_REMOVED lines=16> */
.L_x_6053:
[----:B------:R-:W-:Y:S01]  /*0e80*/  IMAD.MOV.U32 R19, RZ, RZ, RZ ;  /* 0x000000ffff137224 */ /* 0x000fe200078e00ff */
[----:B------:R-:W-:Y:S06]  /*0e90*/  BRA `(.L_x_6032) ;  /* 0x0000000000147947 */ /* 0x000fec0003800000 */
.L_x_6052:
[----:B------:R-:W2:Y:S02]  /*0ea0*/  LDG.E.64 R4, desc[UR36][R4.64] ;  /* 0x0000002404047981 */ /* 0x000ea4000c1e1b00 */
[----:B--2---:R0:W1:Y:S01]  /*0eb0*/  I2F.U64 R19, R4 ;  /* 0x0000000400137312 */ /* 0x0040620000301000 */
[----:B------:R-:W-:Y:S05]  /*0ec0*/  BRA `(.L_x_6032) ;  /* 0x0000000000087947 */ /* 0x000fea0003800000 */
.L_x_6051:
[----:B------:R-:W2:Y:S02]  /*0ed0*/  LDG.E R4, desc[UR36][R4.64] ;  /* 0x0000002404047981 */ /* 0x000ea4000c1e1900 */
[----:B--2---:R-:W-:-:S07]  /*0ee0*/  I2FP.F32.U32 R19, R4 ;  /* 0x0000000400137245 */ /* 0x004fce0000201000 */
.L_x_6032:
[----:B------:R-:W-:Y:S05]  /*0ef0*/  BSYNC B6 ;  /* 0x0000000000067941 */ /* 0x000fea0003800000 */
.L_x_6026:
[----:B------:R-:W2:Y:S02]  /*0f00*/  S2R R23, SR_TID.X ;  /* 0x0000000000177919 */ /* 0x000ea40000002100 */
[----:B--2---:R-:W-:-:S07]  /*0f10*/  VIADD R23, R23, 0x80 ;  /* 0x0000008017177836 */ /* 0x004fce0000000000 */
.L_x_6025:
[----:B------:R-:W-:Y:S05]  /*0f20*/  BSYNC B7 ;  /* 0x0000000000077941 */ /* 0x000fea0003800000 */
.L_x_6024:
        /* <DEDUP_REMOVED lines=25> */
.L_x_6060:
[----:B------:R-:W2:Y:S02]  /*10c0*/  LDG.E.U8 R4, desc[UR36][R4.64] ;  /* 0x0000002404047981 */ /* 0x000ea4000c1e1100 */
[----:B--2---:R-:W-:Y:S01]  /*10d0*/  I2FP.F32.U32 R18, R4 ;  /* 0x0000000400127245 */ /* 0x004fe20000201000 */
[----:B------:R-:W-:Y:S06]  /*10e0*/  BRA `(.L_x_6062) ;  /* 0x0000000c002c7947 */ /* 0x000fec0003800000 */
.L_x_6059:
        /* <DEDUP_REMOVED lines=9> */
.L_x_6064:
[----:B------:R-:W2:Y:S02]  /*1180*/  LDG.E R4, desc[UR36][R4.64] ;  /* 0x0000002404047981 */ /* 0x000ea4000c1e1900 */
[----:B--2---:R-:W-:Y:S01]  /*1190*/  I2FP.F32.S32 R18, R4 ;  /* 0x0000000400127245 */ /* 0x004fe20000201400 */
[----:B------:R-:W-:Y:S06]  /*11a0*/  BRA `(.L_x_6062) ;  /* 0x0000000800fc7947 */ /* 0x000fec0003800000 */
.L_x_6063:
[----:B------:R-:W2:Y:S02]  /*11b0*/  LDG.E.U16 R4, desc[UR36][R4.64] ;  /* 0x0000002404047981 */ /* 0x000ea4000c1e1500 */
[----:B--2---:R0:W2:Y:S01]  /*11c0*/  I2F.S16 R18, R4 ;  /* 0x0000000400127306 */ /* 0x0040a20000101400 */
[----:B------:R-:W-:Y:S05]  /*11d0*/  BRA `(.L_x_6062) ;  /* 0x0000000800f07947 */ /* 0x000fea0003800000 */
.L_x_6058:
        /* <DEDUP_REMOVED lines=8> */
.L_x_6066:
[----:B------:R-:W2:Y:S02]  /*1260*/  LDG.E.U16 R4, desc[UR36][R4.64] ;  /* 0x0000002404047981 */ /* 0x000ea4000c1e1500 */
[----:B--2---:R-:W-:Y:S01]  /*1270*/  HADD2.F32 R18, -RZ, R4.H0_H0 ;  /* 0x20000004ff127230 */ /* 0x004fe20000004100 */
[----:B------:R-:W-:Y:S06]  /*1280*/  BRA `(.L_x_6062) ;  /* 0x0000000800c47947 */ /* 0x000fec0003800000 */
.L_x_6065:
        /* <DEDUP_REMOVED lines=8> */
.L_x_6068:
[----:B------:R-:W2:Y:S02]  /*1310*/  LDG.E.U16 R4, desc[UR36][R4.64] ;  /* 0x0000002404047981 */ /* 0x000ea4000c1e1500 */
[----:B--2---:R-:W-:Y:S01]  /*1320*/  HADD2.F32 R18, -RZ, R4.H0_H0 ;  /* 0x20000004ff127230 */ /* 0x004fe20000004100 */
[----:B------:R-:W-:Y:S06]  /*1330*/  BRA `(.L_x_6062) ;  /* 0x0000000800987947 */ /* 0x000fec0003800000 */
.L_x_6067:
[----:B------:R-:W2:Y:S01]  /*1340*/  LDG.E.64 R4, desc[UR36][R4.64] ;  /* 0x0000002404047981 */ /* 0x000ea2000c1e1b00 */
[----:B------:R-:W-:Y:S01]  /*1350*/  UMOV UR4, 0xf0000000 ;  /* 0xf000000000047882 */ /* 0x000fe20000000000 */
[----:B------:R-:W-:Y:S01]  /*1360*/  UMOV UR5, 0x380fffff ;  /* 0x380fffff00057882 */ /* 0x000fe20000000000 */
[----:B--2---:R-:W0:Y:S01]  /*1370*/  F2F.F32.F64 R18, R4 ;  /* 0x0000000400127310 */ /* 0x004e220000301000 */
[----:B------:R-:W-:-:S14]  /*1380*/  DSETP.GEU.AND P0, PT, |R4|, UR4, PT ;  /* 0x0000000404007e2a */ /* 0x000fdc000bf0e200 */
[----:B0-----:R-:W-:Y:S01]  /*1390*/  @!P0 FMUL R18, R18, 1.175494350822287508e-38 ;  /* 0x0080000012128820 */ /* 0x001fe20000400000 */
[----:B------:R-:W-:Y:S06]  /*13a0*/  BRA `(.L_x_6062) ;  /* 0x00000008007c7947 */ /* 0x000fec0003800000 */
.L_x_6057:
        /* <DEDUP_REMOVED lines=12> */
.L_x_6071:
[----:B------:R-:W2:Y:S01]  /*1470*/  LDG.E.64 R4, desc[UR36][R4.64] ;  /* 0x0000002404047981 */ /* 0x000ea2000c1e1b00 */
[----:B------:R-:W-:Y:S01]  /*1480*/  UMOV UR4, 0xf0000000 ;  /* 0xf000000000047882 */ /* 0x000fe20000000000 */
[----:B------:R-:W-:Y:S01]  /*1490*/  UMOV UR5, 0x380fffff ;  /* 0x380fffff00057882 */ /* 0x000fe20000000000 */
[----:B--2---:R-:W0:Y:S01]  /*14a0*/  F2F.F32.F64 R18, R4 ;  /* 0x0000000400127310 */ /* 0x004e220000301000 */
[----:B------:R-:W-:-:S14]  /*14b0*/  DSETP.GEU.AND P0, PT, |R4|, UR4, PT ;  /* 0x0000000404007e2a */ /* 0x000fdc000bf0e200 */
[----:B0-----:R-:W-:Y:S01]  /*14c0*/  @!P0 FMUL R18, R18, 1.175494350822287508e-38 ;  /* 0x0080000012128820 */ /* 0x001fe20000400000 */
[----:B------:R-:W-:Y:S06]  /*14d0*/  BRA `(.L_x_6062) ;  /* 0x0000000800307947 */ /* 0x000fec0003800000 */
.L_x_6070:
        /* <DEDUP_REMOVED lines=26> */
.L_x_6073:
        /* <DEDUP_REMOVED lines=13> */
.L_x_6072:
[----:B------:R-:W2:Y:S02]  /*1750*/  LDG.E.U16 R4, desc[UR36][R4.64] ;  /* 0x0000002404047981 */ /* 0x000ea4000c1e1500 */
[----:B--2---:R-:W-:Y:S01]  /*1760*/  IMAD.U32 R18, R4, 0x10000, RZ ;  /* 0x0001000004127824 */ /* 0x004fe200078e00ff */
[----:B------:R-:W-:Y:S06]  /*1770*/  BRA `(.L_x_6062) ;  /* 0x0000000400887947 */ /* 0x000fec0003800000 */
.L_x_6069:
        /* <DEDUP_REMOVED lines=11> */
.L_x_6076:
        /* <DEDUP_REMOVED lines=20> */
.L_x_6078:
[----:B------:R-:W-:Y:S05]  /*1970*/  BSYNC B0 ;  /* 0x0000000000007941 */ /* 0x000fea0003800000 */
.L_x_6077:
[----:B------:R-:W-:Y:S01]  /*1980*/  IMAD.SHL.U32 R3, R3, 0x100000, RZ ;  /* 0x0010000003037824 */ /* 0x000fe200078e00ff */
[----:B------:R-:W-:-:S04]  /*1990*/  LEA R5, R0, 0x3b800000, 0x17 ;  /* 0x3b80000000057811 */ /* 0x000fc800078eb8ff */
[----:B------:R-:W-:Y:S01]  /*19a0*/  LOP3.LUT R18, R5, R3, R18, 0xfe, !PT ;  /* 0x0000000305127212 */ /* 0x000fe200078efe12 */
[----:B------:R-:W-:Y:S06]  /*19b0*/  BRA `(.L_x_6062) ;  /* 0x0000000000f87947 */ /* 0x000fec0003800000 */
.L_x_6075:
        /* <DEDUP_REMOVED lines=20> */
.L_x_6080:
[----:B------:R-:W-:Y:S05]  /*1b00*/  BSYNC B0 ;  /* 0x0000000000007941 */ /* 0x000fea0003800000 */
.L_x_6079:
[----:B------:R-:W-:Y:S01]  /*1b10*/  IMAD.SHL.U32 R3, R3, 0x200000, RZ ;  /* 0x0020000003037824 */ /* 0x000fe200078e00ff */
[----:B------:R-:W-:-:S04]  /*1b20*/  LEA R5, R0, 0x37800000, 0x17 ;  /* 0x3780000000057811 */ /* 0x000fc800078eb8ff */
[----:B------:R-:W-:Y:S01]  /*1b30*/  LOP3.LUT R18, R5, R3, R18, 0xfe, !PT ;  /* 0x0000000305127212 */ /* 0x000fe200078efe12 */
[----:B------:R-:W-:Y:S06]  /*1b40*/  BRA `(.L_x_6062) ;  /* 0x0000000000947947 */ /* 0x000fec0003800000 */
.L_x_6074:
        /* <DEDUP_REMOVED lines=14> */
.L_x_6061:
        /* <DEDUP_REMOVED lines=16> */
.L_x_6083:
[----:B------:R-:W-:Y:S01]  /*1d30*/  IMAD.MOV.U32 R18, RZ, RZ, RZ ;  /* 0x000000ffff127224 */ /* 0x000fe200078e00ff */
[----:B------:R-:W-:Y:S06]  /*1d40*/  BRA `(.L_x_6062) ;  /* 0x0000000000147947 */ /* 0x000fec0003800000 */
.L_x_6082:
[----:B------:R-:W2:Y:S02]  /*1d50*/  LDG.E.64 R4, desc[UR36][R4.64] ;  /* 0x0000002404047981 */ /* 0x000ea4000c1e1b00 */
[----:B--2---:R0:W2:Y:S01]  /*1d60*/  I2F.U64 R18, R4 ;  /* 0x0000000400127312 */ /* 0x0040a20000301000 */
[----:B------:R-:W-:Y:S05]  /*1d70*/  BRA `(.L_x_6062) ;  /* 0x0000000000087947 */ /* 0x000fea0003800000 */
.L_x_6081:
[----:B------:R-:W2:Y:S02]  /*1d80*/  LDG.E R4, desc[UR36][R4.64] ;  /* 0x0000002404047981 */ /* 0x000ea4000c1e1900 */
[----:B--2---:R-:W-:-:S07]  /*1d90*/  I2FP.F32.U32 R18, R4 ;  /* 0x0000000400127245 */ /* 0x004fce0000201000 */
.L_x_6062:
[----:B------:R-:W-:Y:S05]  /*1da0*/  BSYNC B6 ;  /* 0x0000000000067941 */ /* 0x000fea0003800000 */
.L_x_6056:
[----:B------:R-:W-:-:S07]  /*1db0*/  VIADD R23, R23, 0x80 ;  /* 0x0000008017177836 */ /* 0x000fce0000000000 */
.L_x_6055:
[----:B------:R-:W-:Y:S05]  /*1dc0*/  BSYNC B7 ;  /* 0x0000000000077941 */ /* 0x000fea0003800000 */
.L_x_6054:
[----:B------:R-:W-:Y:S01]  /*1dd0*/  ISETP.GE.AND P0, PT, R23, R17, PT ;  /* 0x000000111700720c */ /* 0x000fe20003f06270 */
[----:B------:R-:W-:Y:S01]  /*1de0*/  BSSY B7, `(.L_x_6084) ;  /* 0x00000ea000077945 */ /* 0x000fe20003800000 */
[----:B------:R-:W-:Y:S02]  /*1df0*/  IMAD.MOV.U32 R16, RZ, RZ, RZ ;  /* 0x000000ffff107224 */ /* 0x000fe400078e00ff */
[----:B------:R-:W-:-:S09]  /*1e00*/  IMAD.MOV.U32 R22, RZ, RZ, RZ ;  /* 0x000000ffff167224 */ /* 0x000fd200078e00ff */
        /* <DEDUP_REMOVED lines=23> */
.L_x_6090:
[----:B------:R-:W2:Y:S02]  /*1f80*/  LDG.E.U8 R4, desc[UR36][R4.64] ;  /* 0x0000002404047981 */ /* 0x000ea4000c1e1100 */
[----:B--2---:R-:W-:Y:S01]  /*1f90*/  I2FP.F32.U32 R22, R4 ;  /* 0x0000000400167245 */ /* 0x004fe20000201000 */
[----:B------:R-:W-:Y:S06]  /*1fa0*/  BRA `(.L_x_6092) ;  /* 0x0000000c002c7947 */ /* 0x000fec0003800000 */
.L_x_6089:
        /* <DEDUP_REMOVED lines=9> */
.L_x_6094:
[----:B------:R-:W2:Y:S02]  /*2040*/  LDG.E R4, desc[UR36][R4.64] ;  /* 0x0000002404047981 */ /* 0x000ea4000c1e1900 */
[----:B--2---:R-:W-:Y:S01]  /*2050*/  I2FP.F32.S32 R22, R4 ;  /* 0x0000000400167245 */ /* 0x004fe20000201400 */
[----:B------:R-:W-:Y:S06]  /*2060*/  BRA `(.L_x_6092) ;  /* 0x0000000800fc7947 */ /* 0x000fec0003800000 */
.L_x_6093:
[----:B------:R-:W2:Y:S02]  /*2070*/  LDG.E.U16 R4, desc[UR36][R4.64] ;  /* 0x0000002404047981 */ /* 0x000ea4000c1e1500 */
[----:B--2---:R4:W0:Y:S01]  /*2080*/  I2F.S16 R22, R4 ;  /* 0x0000000400167306 */ /* 0x0048220000101400 */
[----:B------:R-:W-:Y:S05]  /*2090*/  BRA `(.L_x_6092) ;  /* 0x0000000800f07947 */ /* 0x000fea0003800000 */
.L_x_6088:
        /* <DEDUP_REMOVED lines=8> */
.L_x_6096:
[----:B------:R-:W2:Y:S02]  /*2120*/  LDG.E.U16 R4, desc[UR36][R4.64] ;  /* 0x0000002404047981 */ /* 0x000ea4000c1e1500 */
[----:B--2---:R-:W-:Y:S01]  /*2130*/  HADD2.F32 R22, -RZ, R4.H0_H0 ;  /* 0x20000004ff167230 */ /* 0x004fe20000004100 */
[----:B------:R-:W-:Y:S06]  /*2140*/  BRA `(.L_x_6092) ;  /* 0x0000000800c47947 */ /* 0x000fec0003800000 */
.L_x_6095:
        /* <DEDUP_REMOVED lines=8> */
.L_x_6098:
[----:B------:R-:W2:Y:S02]  /*21d0*/  LDG.E.U16 R4, desc[UR36][R4.64] ;  /* 0x0000002404047981 */ /* 0x000ea4000c1e1500 */
[----:B--2---:R-:W-:Y:S01]  /*21e0*/  HADD2.F32 R22, -RZ, R4.H0_H0 ;  /* 0x20000004ff167230 */ /* 0x004fe20000004100 */
[----:B------:R-:W-:Y:S06]  /*21f0*/  BRA `(.L_x_6092) ;  /* 0x0000000800987947 */ /* 0x000fec0003800000 */
.L_x_6097:
[----:B------:R-:W2:Y:S01]  /*2200*/  LDG.E.64 R4, desc[UR36][R4.64] ;  /* 0x0000002404047981 */ /* 0x000ea2000c1e1b00 */
[----:B------:R-:W-:Y:S01]  /*2210*/  UMOV UR4, 0xf0000000 ;  /* 0xf000000000047882 */ /* 0x000fe20000000000 */
[----:B------:R-:W-:Y:S01]  /*2220*/  UMOV UR5, 0x380fffff ;  /* 0x380fffff00057882 */ /* 0x000fe20000000000 */
[----:B--2---:R-:W0:Y:S01]  /*2230*/  F2F.F32.F64 R22, R4 ;  /* 0x0000000400167310 */ /* 0x004e220000301000 */
[----:B------:R-:W-:-:S14]  /*2240*/  DSETP.GEU.AND P0, PT, |R4|, UR4, PT ;  /* 0x0000000404007e2a */ /* 0x000fdc000bf0e200 */
[----:B0-----:R-:W-:Y:S01]  /*2250*/  @!P0 FMUL R22, R22, 1.175494350822287508e-38 ;  /* 0x0080000016168820 */ /* 0x001fe20000400000 */
[----:B------:R-:W-:Y:S06]  /*2260*/  BRA `(.L_x_6092) ;  /* 0x00000008007c7947 */ /* 0x000fec0003800000 */
.L_x_6087:
        /* <DEDUP_REMOVED lines=12> */
.L_x_6101:
[----:B------:R-:W2:Y:S01]  /*2330*/  LDG.E.64 R4, desc[UR36][R4.64] ;  /* 0x0000002404047981 */ /* 0x000ea2000c1e1b00 */
[----:B------:R-:W-:Y:S01]  /*2340*/  UMOV UR4, 0xf0000000 ;  /* 0xf000000000047882 */ /* 0x000fe20000000000 */
[----:B------:R-:W-:Y:S01]  /*2350*/  UMOV UR5, 0x380fffff ;  /* 0x380fffff00057882 */ /* 0x000fe20000000000 */
[----:B--2---:R-:W0:Y:S01]  /*2360*/  F2F.F32.F64 R22, R4 ;  /* 0x0000000400167310 */ /* 0x004e220000301000 */
[----:B------:R-:W-:-:S14]  /*2370*/  DSETP.GEU.AND P0, PT, |R4|, UR4, PT ;  /* 0x0000000404007e2a */ /* 0x000fdc000bf0e200 */
[----:B0-----:R-:W-:Y:S01]  /*2380*/  @!P0 FMUL R22, R22, 1.175494350822287508e-38 ;  /* 0x0080000016168820 */ /* 0x001fe20000400000 */
[----:B------:R-:W-:Y:S06]  /*2390*/  BRA `(.L_x_6092) ;  /* 0x0000000800307947 */ /* 0x000fec0003800000 */
.L_x_6100:
        /* <DEDUP_REMOVED lines=26> */
.L_x_6103:
        /* <DEDUP_REMOVED lines=13> */
.L_x_6102:
[----:B------:R-:W2:Y:S02]  /*2610*/  LDG.E.U16 R4, desc[UR36][R4.64] ;  /* 0x0000002404047981 */ /* 0x000ea4000c1e1500 */
[----:B--2---:R-:W-:Y:S01]  /*2620*/  IMAD.U32 R22, R4, 0x10000, RZ ;  /* 0x0001000004167824 */ /* 0x004fe200078e00ff */
[----:B------:R-:W-:Y:S06]  /*2630*/  BRA `(.L_x_6092) ;  /* 0x0000000400887947 */ /* 0x000fec0003800000 */
.L_x_6099:
        /* <DEDUP_REMOVED lines=11> */
.L_x_6106:
        /* <DEDUP_REMOVED lines=20> */
.L_x_6108:
[----:B------:R-:W-:Y:S05]  /*2830*/  BSYNC B0 ;  /* 0x0000000000007941 */ /* 0x000fea0003800000 */
.L_x_6107:
[----:B------:R-:W-:Y:S01]  /*2840*/  IMAD.SHL.U32 R3, R3, 0x100000, RZ ;  /* 0x0010000003037824 */ /* 0x000fe200078e00ff */
[----:B------:R-:W-:-:S04]  /*2850*/  LEA R5, R0, 0x3b800000, 0x17 ;  /* 0x3b80000000057811 */ /* 0x000fc800078eb8ff */
[----:B------:R-:W-:Y:S01]  /*2860*/  LOP3.LUT R22, R5, R3, R22, 0xfe, !PT ;  /* 0x0000000305167212 */ /* 0x000fe200078efe16 */
[----:B------:R-:W-:Y:S06]  /*2870*/  BRA `(.L_x_6092) ;  /* 0x0000000000f87947 */ /* 0x000fec0003800000 */
.L_x_6105:
        /* <DEDUP_REMOVED lines=20> */
.L_x_6110:
[----:B------:R-:W-:Y:S05]  /*29c0*/  BSYNC B0 ;  /* 0x0000000000007941 */ /* 0x000fea0003800000 */
.L_x_6109:
[----:B------:R-:W-:Y:S01]  /*29d0*/  IMAD.SHL.U32 R3, R3, 0x200000, RZ ;  /* 0x0020000003037824 */ /* 0x000fe200078e00ff */
[----:B------:R-:W-:-:S04]  /*29e0*/  LEA R5, R0, 0x37800000, 0x17 ;  /* 0x3780000000057811 */ /* 0x000fc800078eb8ff */
[----:B------:R-:W-:Y:S01]  /*29f0*/  LOP3.LUT R22, R5, R3, R22, 0xfe, !PT ;  /* 0x0000000305167212 */ /* 0x000fe200078efe16 */
[----:B------:R-:W-:Y:S06]  /*2a00*/  BRA `(.L_x_6092) ;  /* 0x0000000000947947 */ /* 0x000fec0003800000 */
.L_x_6104:
        /* <DEDUP_REMOVED lines=14> */
.L_x_6091:
        /* <DEDUP_REMOVED lines=16> */
.L_x_6113:
[----:B------:R-:W-:Y:S01]  /*2bf0*/  IMAD.MOV.U32 R22, RZ, RZ, RZ ;  /* 0x000000ffff167224 */ /* 0x000fe200078e00ff */
[----:B------:R-:W-:Y:S06]  /*2c00*/  BRA `(.L_x_6092) ;  /* 0x0000000000147947 */ /* 0x000fec0003800000 */
.L_x_6112:
[----:B------:R-:W2:Y:S02]  /*2c10*/  LDG.E.64 R4, desc[UR36][R4.64] ;  /* 0x0000002404047981 */ /* 0x000ea4000c1e1b00 */
[----:B--2---:R0:W2:Y:S01]  /*2c20*/  I2F.U64 R22, R4 ;  /* 0x0000000400167312 */ /* 0x0040a20000301000 */
[----:B------:R-:W-:Y:S05]  /*2c30*/  BRA `(.L_x_6092) ;  /* 0x0000000000087947 */ /* 0x000fea0003800000 */
.L_x_6111:
[----:B------:R-:W2:Y:S02]  /*2c40*/  LDG.E R4, desc[UR36][R4.64] ;  /* 0x0000002404047981 */ /* 0x000ea4000c1e1900 */
[----:B--2---:R-:W-:-:S07]  /*2c50*/  I2FP.F32.U32 R22, R4 ;  /* 0x0000000400167245 */ /* 0x004fce0000201000 */
.L_x_6092:
[----:B------:R-:W-:Y:S05]  /*2c60*/  BSYNC B6 ;  /* 0x0000000000067941 */ /* 0x000fea0003800000 */
.L_x_6086:
[----:B------:R-:W-:-:S07]  /*2c70*/  VIADD R23, R23, 0x80 ;  /* 0x0000008017177836 */ /* 0x000fce0000000000 */
.L_x_6085:
[----:B------:R-:W-:Y:S05]  /*2c80*/  BSYNC B7 ;  /* 0x0000000000077941 */ /* 0x000fea0003800000 */
.L_x_6084:
        /* <DEDUP_REMOVED lines=23> */
.L_x_6119:
[----:B------:R-:W2:Y:S02]  /*2e00*/  LDG.E.U8 R4, desc[UR36][R4.64] ;  /* 0x0000002404047981 */ /* 0x000ea4000c1e1100 */
[----:B--2---:R-:W-:Y:S01]  /*2e10*/  I2FP.F32.U32 R16, R4 ;  /* 0x0000000400107245 */ /* 0x004fe20000201000 */
[----:B------:R-:W-:Y:S06]  /*2e20*/  BRA `(.L_x_6115) ;  /* 0x0000000c00207947 */ /* 0x000fec0003800000 */
.L_x_6118:
        /* <DEDUP_REMOVED lines=9> */
.L_x_6122:
[----:B------:R-:W2:Y:S02]  /*2ec0*/  LDG.E R4, desc[UR36][R4.64] ;  /* 0x0000002404047981 */ /* 0x000ea4000c1e1900 */
[----:B--2---:R-:W-:Y:S01]  /*2ed0*/  I2FP.F32.S32 R16, R4 ;  /* 0x0000000400107245 */ /* 0x004fe20000201400 */
[----:B------:R-:W-:Y:S06]  /*2ee0*/  BRA `(.L_x_6115) ;  /* 0x0000000800f07947 */ /* 0x000fec0003800000 */
.L_x_6121:
[----:B------:R-:W2:Y:S02]  /*2ef0*/  LDG.E.U16 R4, desc[UR36][R4.64] ;  /* 0x0000002404047981 */ /* 0x000ea4000c1e1500 */
[----:B--2---:R0:W2:Y:S01]  /*2f00*/  I2F.S16 R16, R4 ;  /* 0x0000000400107306 */ /* 0x0040a20000101400 */
[----:B------:R-:W-:Y:S05]  /*2f10*/  BRA `(.L_x_6115) ;  /* 0x0000000800e47947 */ /* 0x000fea0003800000 */
.L_x_6117:
        /* <DEDUP_REMOVED lines=8> */
.L_x_6124:
[----:B------:R-:W2:Y:S02]  /*2fa0*/  LDG.E.U16 R4, desc[UR36][R4.64] ;  /* 0x0000002404047981 */ /* 0x000ea4000c1e1500 */
[----:B--2---:R-:W-:Y:S01]  /*2fb0*/  HADD2.F32 R16, -RZ, R4.H0_H0 ;  /* 0x20000004ff107230 */ /* 0x004fe20000004100 */
[----:B------:R-:W-:Y:S06]  /*2fc0*/  BRA `(.L_x_6115) ;  /* 0x0000000800b87947 */ /* 0x000fec0003800000 */
.L_x_6123:
        /* <DEDUP_REMOVED lines=8> */
.L_x_6126:
[----:B------:R-:W2:Y:S02]  /*3050*/  LDG.E.U16 R4, desc[UR36][R4.64] ;  /* 0x0000002404047981 */ /* 0x000ea4000c1e1500 */
[----:B--2---:R-:W-:Y:S01]  /*3060*/  HADD2.F32 R16, -RZ, R4.H0_H0 ;  /* 0x20000004ff107230 */ /* 0x004fe20000004100 */
[----:B------:R-:W-:Y:S06]  /*3070*/  BRA `(.L_x_6115) ;  /* 0x00000008008c7947 */ /* 0x000fec0003800000 */
.L_x_6125:
[----:B------:R-:W2:Y:S01]  /*3080*/  LDG.E.64 R4, desc[UR36][R4.64] ;  /* 0x0000002404047981 */ /* 0x000ea2000c1e1b00 */
[----:B------:R-:W-:Y:S01]  /*3090*/  UMOV UR4, 0xf0000000 ;  /* 0xf000000000047882 */ /* 0x000fe20000000000 */
[----:B------:R-:W-:Y:S01]  /*30a0*/  UMOV UR5, 0x380fffff ;  /* 0x380fffff00057882 */ /* 0x000fe20000000000 */
[----:B--2---:R-:W0:Y:S01]  /*30b0*/  F2F.F32.F64 R16, R4 ;  /* 0x0000000400107310 */ /* 0x004e220000301000 */
[----:B------:R-:W-:-:S14]  /*30c0*/  DSETP.GEU.AND P0, PT, |R4|, UR4, PT ;  /* 0x0000000404007e2a */ /* 0x000fdc000bf0e200 */
[----:B0-----:R-:W-:Y:S01]  /*30d0*/  @!P0 FMUL R16, R16, 1.175494350822287508e-38 ;  /* 0x0080000010108820 */ /* 0x001fe20000400000 */
[----:B------:R-:W-:Y:S06]  /*30e0*/  BRA `(.L_x_6115) ;  /* 0x0000000800707947 */ /* 0x000fec0003800000 */
.L_x_6116:
        /* <DEDUP_REMOVED lines=12> */
.L_x_6129:
[----:B------:R-:W2:Y:S01]  /*31b0*/  LDG.E.64 R4, desc[UR36][R4.64] ;  /* 0x0000002404047981 */ /* 0x000ea2000c1e1b00 */
[----:B------:R-:W-:Y:S01]  /*31c0*/  UMOV UR4, 0xf0000000 ;  /* 0xf000000000047882 */ /* 0x000fe20000000000 */
[----:B------:R-:W-:Y:S01]  /*31d0*/  UMOV UR5, 0x380fffff ;  /* 0x380fffff00057882 */ /* 0x000fe20000000000 */
[----:B--2---:R-:W0:Y:S01]  /*31e0*/  F2F.F32.F64 R16, R4 ;  /* 0x0000000400107310 */ /* 0x004e220000301000 */
[----:B------:R-:W-:-:S14]  /*31f0*/  DSETP.GEU.AND P0, PT, |R4|, UR4, PT ;  /* 0x0000000404007e2a */ /* 0x000fdc000bf0e200 */
[----:B0-----:R-:W-:Y:S01]  /*3200*/  @!P0 FMUL R16, R16, 1.175494350822287508e-38 ;  /* 0x0080000010108820 */ /* 0x001fe20000400000 */
[----:B------:R-:W-:Y:S06]  /*3210*/  BRA `(.L_x_6115) ;  /* 0x0000000800247947 */ /* 0x000fec0003800000 */
.L_x_6128:
        /* <DEDUP_REMOVED lines=26> */
.L_x_6131:
        /* <DEDUP_REMOVED lines=13> */
.L_x_6130:
[----:B------:R-:W2:Y:S02]  /*3490*/  LDG.E.U16 R4, desc[UR36][R4.64] ;  /* 0x0000002404047981 */ /* 0x000ea4000c1e1500 */
[----:B--2---:R-:W-:Y:S01]  /*34a0*/  IMAD.U32 R16, R4, 0x10000, RZ ;  /* 0x0001000004107824 */ /* 0x004fe200078e00ff */
[----:B------:R-:W-:Y:S06]  /*34b0*/  BRA `(.L_x_6115) ;  /* 0x00000004007c7947 */ /* 0x000fec0003800000 */
.L_x_6127:
        /* <DEDUP_REMOVED lines=11> */
.L_x_6134:
        /* <DEDUP_REMOVED lines=19> */
.L_x_6136:
[----:B------:R-:W-:Y:S05]  /*36a0*/  BSYNC B0 ;  /* 0x0000000000007941 */ /* 0x000fea0003800000 */
.L_x_6135:
[----:B------:R-:W-:Y:S01]  /*36b0*/  IMAD.SHL.U32 R3, R3, 0x100000, RZ ;  /* 0x0010000003037824 */ /* 0x000fe200078e00ff */
[----:B------:R-:W-:-:S04]  /*36c0*/  LEA R5, R0, 0x3b800000, 0x17 ;  /* 0x3b80000000057811 */ /* 0x000fc800078eb8ff */
[----:B------:R-:W-:Y:S01]  /*36d0*/  LOP3.LUT R16, R5, R3, R16, 0xfe, !PT ;  /* 0x0000000305107212 */ /* 0x000fe200078efe10 */
[----:B------:R-:W-:Y:S06]  /*36e0*/  BRA `(.L_x_6115) ;  /* 0x0000000000f07947 */ /* 0x000fec0003800000 */
.L_x_6133:
        /* <DEDUP_REMOVED lines=19> */
.L_x_6138:
[----:B------:R-:W-:Y:S05]  /*3820*/  BSYNC B0 ;  /* 0x0000000000007941 */ /* 0x000fea0003800000 */
.L_x_6137:
[----:B------:R-:W-:Y:S01]  /*3830*/  IMAD.SHL.U32 R3, R3, 0x200000, RZ ;  /* 0x0020000003037824 */ /* 0x000fe200078e00ff */
[----:B------:R-:W-:-:S04]  /*3840*/  LEA R5, R0, 0x37800000, 0x17 ;  /* 0x3780000000057811 */ /* 0x000fc800078eb8ff */
[----:B------:R-:W-:Y:S01]  /*3850*/  LOP3.LUT R16, R5, R3, R16, 0xfe, !PT ;  /* 0x0000000305107212 */ /* 0x000fe200078efe10 */
[----:B------:R-:W-:Y:S06]  /*3860*/  BRA `(.L_x_6115) ;  /* 0x0000000000907947 */ /* 0x000fec0003800000 */
.L_x_6132:
        /* <DEDUP_REMOVED lines=14> */
.L_x_6120:
        /* <DEDUP_REMOVED lines=16> */
.L_x_6141:
[----:B------:R-:W-:Y:S05]  /*3a50*/  BRA `(.L_x_6115) ;  /* 0x0000000000147947 */ /* 0x000fea0003800000 */
.L_x_6140:
[----:B------:R-:W2:Y:S02]  /*3a60*/  LDG.E.64 R4, desc[UR36][R4.64] ;  /* 0x0000002404047981 */ /* 0x000ea4000c1e1b00 */
[----:B--2---:R0:W2:Y:S01]  /*3a70*/  I2F.U64 R16, R4 ;  /* 0x0000000400107312 */ /* 0x0040a20000301000 */
[----:B------:R-:W-:Y:S05]  /*3a80*/  BRA `(.L_x_6115) ;  /* 0x0000000000087947 */ /* 0x000fea0003800000 */
.L_x_6139:
[----:B------:R-:W2:Y:S02]  /*3a90*/  LDG.E R4, desc[UR36][R4.64] ;  /* 0x0000002404047981 */ /* 0x000ea4000c1e1900 */
[----:B--2---:R-:W-:-:S07]  /*3aa0*/  I2FP.F32.U32 R16, R4 ;  /* 0x0000000400107245 */ /* 0x004fce0000201000 */
.L_x_6115:
[----:B------:R-:W-:Y:S05]  /*3ab0*/  BSYNC B6 ;  /* 0x0000000000067941 */ /* 0x000fea0003800000 */
.L_x_6114:
[----:B------:R-:W0:Y:S01]  /*3ac0*/  S2R R26, SR_TID.X ;  /* 0x00000000001a7919 */ /* 0x000e220000002100 */
[----:B------:R-:W-:Y:S01]  /*3ad0*/  BSSY B0, `(.L_x_6142) ;  /* 0x000001d000007945 */ /* 0x000fe20003800000 */
[----:B0-----:R-:W-:-:S13]  /*3ae0*/  ISETP.GE.AND P0, PT, R26, R17, PT ;  /* 0x000000111a00720c */ /* 0x001fda0003f06270 */
[----:B------:R-:W-:Y:S05]  /*3af0*/  @P0 BRA `(.L_x_6143) ;  /* 0x0000000000680947 */ /* 0x000fea0003800000 */
[----:B-12345:R-:W-:Y:S01]  /*3b00*/  FMUL.FTZ R4, R19, R19 ;  /* 0x0000001313047220 */ /* 0x03efe20000410000 */
[----:B------:R-:W-:Y:S05]  /*3b10*/  BSSY B1, `(.L_x_6144) ;  /* 0x0000013000017945 */ /* 0x000fea0003800000 */
        /* <DEDUP_REMOVED lines=11> */
[----:B------:R-:W-:Y:S02]  /*3bd0*/  IMAD.MOV.U32 R6, RZ, RZ, R4 ;  /* 0x000000ffff067224 */ /* 0x000fe400078e0004 */
[----:B------:R-:W-:Y:S02]  /*3be0*/  IMAD.MOV.U32 R7, RZ, RZ, R5 ;  /* 0x000000ffff077224 */ /* 0x000fe400078e0005 */
[----:B------:R-:W-:Y:S01]  /*3bf0*/  VIADD R3, R0, 0xfff00000 ;  /* 0xfff0000000037836 */ /* 0x000fe20000000000 */
[----:B------:R-:W-:-:S07]  /*3c00*/  MOV R0, 0x3c20 ;  /* 0x00003c2000007802 */ /* 0x000fce0000000f00 */
[----:B------:R-:W-:Y:S05]  /*3c10*/  CALL.REL.NOINC `($__internal_15_$__cuda_sm20_dblrcp_rn_slowpath_v3) ;  /* 0x00000040008c7944 */ /* 0x000fea0003c00000 */
[----:B------:R-:W-:Y:S02]  /*3c20*/  IMAD.MOV.U32 R8, RZ, RZ, R10 ;  /* 0x000000ffff087224 */ /* 0x000fe400078e000a */
[----:B------:R-:W-:-:S07]  /*3c30*/  IMAD.MOV.U32 R9, RZ, RZ, R11 ;  /* 0x000000ffff097224 */ /* 0x000fce00078e000b */
.L_x_6145:
[----:B------:R-:W-:Y:S05]  /*3c40*/  BSYNC B1 ;  /* 0x0000000000017941 */ /* 0x000fea0003800000 */
.L_x_6144:
[----:B------:R-:W-:Y:S01]  /*3c50*/  UMOV UR4, 0xf0000000 ;  /* 0xf000000000047882 */ /* 0x000fe20000000000 */
[----:B------:R-:W-:Y:S01]  /*3c60*/  UMOV UR5, 0x380fffff ;  /* 0x380fffff00057882 */ /* 0x000fe20000000000 */
[----:B------:R-:W0:Y:S01]  /*3c70*/  F2F.F32.F64 R4, R8 ;  /* 0x0000000800047310 */ /* 0x000e220000301000 */
[----:B------:R-:W-:-:S14]  /*3c80*/  DSETP.GEU.AND P1, PT, |R8|, UR4, PT ;  /* 0x0000000408007e2a */ /* 0x000fdc000bf2e200 */
[----:B0-----:R-:W-:-:S07]  /*3c90*/  @!P1 FMUL R4, R4, 1.175494350822287508e-38 ;  /* 0x0080000004049820 */ /* 0x001fce0000400000 */
.L_x_6143:
[----:B------:R-:W-:Y:S05]  /*3ca0*/  BSYNC B0 ;  /* 0x0000000000007941 */ /* 0x000fea0003800000 */
.L_x_6142:
[----:B------:R-:W-:Y:S01]  /*3cb0*/  VIADD R28, R26, 0x80 ;  /* 0x000000801a1c7836 */ /* 0x000fe20000000000 */
[----:B------:R-:W-:Y:S04]  /*3cc0*/  BSSY B0, `(.L_x_6146) ;  /* 0x0000019000007945 */ /* 0x000fe80003800000 */
[----:B------:R-:W-:-:S13]  /*3cd0*/  ISETP.GE.AND P1, PT, R28, R17, PT ;  /* 0x000000111c00720c */ /* 0x000fda0003f26270 */
[----:B------:R-:W-:Y:S05]  /*3ce0*/  @P1 BRA `(.L_x_6147) ;  /* 0x0000000000581947 */ /* 0x000fea0003800000 */
[----:B--2--5:R-:W-:Y:S01]  /*3cf0*/  FMUL.FTZ R6, R18, R18 ;  /* 0x0000001212067220 */ /* 0x024fe20000410000 */
        /* <DEDUP_REMOVED lines=14> */
[----:B-1-34-:R-:W-:Y:S05]  /*3de0*/  CALL.REL.NOINC `($__internal_15_$__cuda_sm20_dblrcp_rn_slowpath_v3) ;  /* 0x0000004000187944 */ /* 0x01afea0003c00000 */
.L_x_6149:
[----:B------:R-:W-:Y:S05]  /*3df0*/  BSYNC B1 ;  /* 0x0000000000017941 */ /* 0x000fea0003800000 */
.L_x_6148:
[----:B------:R-:W-:Y:S01]  /*3e00*/  UMOV UR4, 0xf0000000 ;  /* 0xf000000000047882 */ /* 0x000fe20000000000 */
[----:B------:R-:W-:Y:S01]  /*3e10*/  UMOV UR5, 0x380fffff ;  /* 0x380fffff00057882 */ /* 0x000fe20000000000 */
[----:B------:R-:W0:Y:S01]  /*3e20*/  F2F.F32.F64 R18, R10 ;  /* 0x0000000a00127310 */ /* 0x000e220000301000 */
[----:B------:R-:W-:-:S14]  /*3e30*/  DSETP.GEU.AND P1, PT, |R10|, UR4, PT ;  /* 0x000000040a007e2a */ /* 0x000fdc000bf2e200 */
[----:B0-----:R-:W-:-:S07]  /*3e40*/  @!P1 FMUL R18, R18, 1.175494350822287508e-38 ;  /* 0x0080000012129820 */ /* 0x001fce0000400000 */
.L_x_6147:
[----:B------:R-:W-:Y:S05]  /*3e50*/  BSYNC B0 ;  /* 0x0000000000007941 */ /* 0x000fea0003800000 */
.L_x_6146:
        /* <DEDUP_REMOVED lines=20> */
.L_x_6153:
[----:B------:R-:W-:Y:S05]  /*3fa0*/  BSYNC B1 ;  /* 0x0000000000017941 */ /* 0x000fea0003800000 */
.L_x_6152:
[----:B------:R-:W-:Y:S01]  /*3fb0*/  UMOV UR4, 0xf0000000 ;  /* 0xf000000000047882 */ /* 0x000fe20000000000 */
[----:B------:R-:W-:Y:S01]  /*3fc0*/  UMOV UR5, 0x380fffff ;  /* 0x380fffff00057882 */ /* 0x000fe20000000000 */
[----:B------:R-:W0:Y:S01]  /*3fd0*/  F2F.F32.F64 R22, R10 ;  /* 0x0000000a00167310 */ /* 0x000e220000301000 */
[----:B------:R-:W-:-:S14]  /*3fe0*/  DSETP.GEU.AND P1, PT, |R10|, UR4, PT ;  /* 0x000000040a007e2a */ /* 0x000fdc000bf2e200 */
[----:B0-----:R-:W-:-:S07]  /*3ff0*/  @!P1 FMUL R22, R22, 1.175494350822287508e-38 ;  /* 0x0080000016169820 */ /* 0x001fce0000400000 */
.L_x_6151:
[----:B------:R-:W-:Y:S05]  /*4000*/  BSYNC B0 ;  /* 0x0000000000007941 */ /* 0x000fea0003800000 */
.L_x_6150:
        /* <DEDUP_REMOVED lines=20> */
.L_x_6157:
[----:B------:R-:W-:Y:S05]  /*4150*/  BSYNC B1 ;  /* 0x0000000000017941 */ /* 0x000fea0003800000 */
.L_x_6156:
[----:B------:R-:W-:Y:S01]  /*4160*/  UMOV UR4, 0xf0000000 ;  /* 0xf000000000047882 */ /* 0x000fe20000000000 */
[----:B------:R-:W-:Y:S01]  /*4170*/  UMOV UR5, 0x380fffff ;  /* 0x380fffff00057882 */ /* 0x000fe20000000000 */
[----:B------:R-:W0:Y:S01]  /*4180*/  F2F.F32.F64 R24, R10 ;  /* 0x0000000a00187310 */ /* 0x000e220000301000 */
[----:B------:R-:W-:-:S14]  /*4190*/  DSETP.GEU.AND P1, PT, |R10|, UR4, PT ;  /* 0x000000040a007e2a */ /* 0x000fdc000bf2e200 */
[----:B0-----:R-:W-:-:S07]  /*41a0*/  @!P1 FMUL R24, R24, 1.175494350822287508e-38 ;  /* 0x0080000018189820 */ /* 0x001fce0000400000 */
.L_x_6155:
[----:B------:R-:W-:Y:S05]  /*41b0*/  BSYNC B0 ;  /* 0x0000000000007941 */ /* 0x000fea0003800000 */
.L_x_6154:
[----:B--2--5:R-:W0:Y:S01]  /*41c0*/  LDC.U8 R16, c[0x0][0x23c] ;  /* 0x00008f00ff107b82 */ /* 0x024e220000000000 */
[----:B------:R-:W-:Y:S04]  /*41d0*/  BSSY B6, `(.L_x_6158) ;  /* 0x0000102000067945 */ /* 0x000fe80003800000 */
[----:B------:R-:W-:Y:S05]  /*41e0*/  @P0 BRA `(.L_x_6159) ;  /* 0x0000001000000947 */ /* 0x000fea0003800000 */
[----:B------:R-:W2:Y:S01]  /*41f0*/  S2R R3, SR_TID.X ;  /* 0x0000000000037919 */ /* 0x000ea20000002100 */
[----:B------:R-:W5:Y:S01]  /*4200*/  LDC.64 R8, c[0x0][0x220] ;  /* 0x00008800ff087b82 */ /* 0x000f620000000a00 */
[----:B0-----:R-:W-:Y:S01]  /*4210*/  PRMT R5, R16, 0x9910, RZ ;  /* 0x0000991010057816 */ /* 0x001fe200000000ff */
[----:B------:R-:W-:Y:S01]  /*4220*/  ULDC UR4, c[0x0][0x240] ;  /* 0x0000900000047ab9 */ /* 0x000fe20000000800 */
[----:B--2---:R-:W-:-:S04]  /*4230*/  IMAD R0, R2, 0x200, R3 ;  /* 0x0000020002007824 */ /* 0x004fc800078e0203 */
[----:B------:R-:W-:Y:S02]  /*4240*/  IMAD R3, R0, UR4, RZ ;  /* 0x0000000400037c24 */ /* 0x000fe4000f8e02ff */
[----:B------:R-:W-:-:S03]  /*4250*/  IMAD.MOV.U32 R0, RZ, RZ, R5 ;  /* 0x000000ffff007224 */ /* 0x000fc600078e0005 */
[----:B-----5:R-:W-:Y:S02]  /*4260*/  IADD3 R8, P1, R3, R8, RZ ;  /* 0x0000000803087210 */ /* 0x020fe40007f3e0ff */
        /* <DEDUP_REMOVED lines=15> */
.L_x_6163:
[----:B----4-:R-:W0:Y:S01]  /*4360*/  F2I.S64.TRUNC R4, R4 ;  /* 0x0000000400047311 */ /* 0x010e22000020d900 */
[----:B------:R-:W-:Y:S02]  /*4370*/  IMAD.MOV.U32 R26, RZ, RZ, R28 ;  /* 0x000000ffff1a7224 */ /* 0x000fe400078e001c */
[----:B0-----:R-:W-:-:S05]  /*4380*/  IMAD.MOV.U32 R3, RZ, RZ, R4 ;  /* 0x000000ffff037224 */ /* 0x001fca00078e0004 */
[----:B------:R0:W-:Y:S01]  /*4390*/  STG.E.U8 desc[UR36][R8.64], R3 ;  /* 0x0000000308007986 */ /* 0x0001e2000c101124 */
[----:B------:R-:W-:Y:S05]  /*43a0*/  BRA `(.L_x_6159) ;  /* 0x0000000c00907947 */ /* 0x000fea0003800000 */
.L_x_6162:
[----:B------:R-:W-:-:S13]  /*43b0*/  ISETP.NE.AND P0, PT, R0, 0x2, PT ;  /* 0x000000020000780c */ /* 0x000fda0003f05270 */
[----:B------:R-:W-:Y:S05]  /*43c0*/  @!P0 BRA `(.L_x_6165) ;  /* 0x0000000000308947 */ /* 0x000fea0003800000 */
[----:B------:R-:W-:-:S13]  /*43d0*/  ISETP.NE.AND P0, PT, R0, 0x3, PT ;  /* 0x000000030000780c */ /* 0x000fda0003f05270 */
[----:B------:R-:W-:Y:S05]  /*43e0*/  @!P0 BRA `(.L_x_6166) ;  /* 0x0000000000188947 */ /* 0x000fea0003800000 */
[----:B------:R-:W-:-:S13]  /*43f0*/  ISETP.NE.AND P0, PT, R0, 0x4, PT ;  /* 0x000000040000780c */ /* 0x000fda0003f05270 */
[----:B------:R-:W-:Y:S05]  /*4400*/  @P0 BRA `(.L_x_6164) ;  /* 0x0000000c00140947 */ /* 0x000fea0003800000 */
[----:B----4-:R-:W0:Y:S01]  /*4410*/  F2I.S64.TRUNC R4, R4 ;  /* 0x0000000400047311 */ /* 0x010e22000020d900 */
[----:B------:R-:W-:Y:S01]  /*4420*/  IMAD.MOV.U32 R26, RZ, RZ, R28 ;  /* 0x000000ffff1a7224 */ /* 0x000fe200078e001c */
[----:B0-----:R0:W-:Y:S01]  /*4430*/  STG.E.64 desc[UR36][R8.64], R4 ;  /* 0x0000000408007986 */ /* 0x0011e2000c101b24 */
[----:B------:R-:W-:Y:S05]  /*4440*/  BRA `(.L_x_6159) ;  /* 0x0000000c00687947 */ /* 0x000fea0003800000 */
.L_x_6166:
[----:B------:R-:W0:Y:S01]  /*4450*/  F2I.FTZ.TRUNC.NTZ R3, R4 ;  /* 0x0000000400037305 */ /* 0x000e22000021f100 */
[----:B------:R-:W-:Y:S01]  /*4460*/  IMAD.MOV.U32 R26, RZ, RZ, R28 ;  /* 0x000000ffff1a7224 */ /* 0x000fe200078e001c */
[----:B0-----:R0:W-:Y:S01]  /*4470*/  STG.E desc[UR36][R8.64], R3 ;  /* 0x0000000308007986 */ /* 0x0011e2000c101924 */
[----:B------:R-:W-:Y:S05]  /*4480*/  BRA `(.L_x_6159) ;  /* 0x0000000c00587947 */ /* 0x000fea0003800000 */
.L_x_6165:
[----:B------:R-:W0:Y:S01]  /*4490*/  F2I.FTZ.TRUNC.NTZ R3, R4 ;  /* 0x0000000400037305 */ /* 0x000e22000021f100 */
[----:B------:R-:W-:Y:S01]  /*44a0*/  IMAD.MOV.U32 R26, RZ, RZ, R28 ;  /* 0x000000ffff1a7224 */ /* 0x000fe200078e001c */
[----:B0-----:R0:W-:Y:S01]  /*44b0*/  STG.E.U16 desc[UR36][R8.64], R3 ;  /* 0x0000000308007986 */ /* 0x0011e2000c101524 */
[----:B------:R-:W-:Y:S05]  /*44c0*/  BRA `(.L_x_6159) ;  /* 0x0000000c00487947 */ /* 0x000fea0003800000 */
.L_x_6161:
        /* <DEDUP_REMOVED lines=9> */
.L_x_6168:
[----:B----4-:R-:W-:Y:S01]  /*4560*/  F2FP.F16.F32.PACK_AB R4, RZ, R4 ;  /* 0x00000004ff04723e */ /* 0x010fe200000000ff */
[----:B------:R-:W-:-:S04]  /*4570*/  IMAD.MOV.U32 R26, RZ, RZ, R28 ;  /* 0x000000ffff1a7224 */ /* 0x000fc800078e001c */
[----:B------:R0:W-:Y:S01]  /*4580*/  STG.E.U16 desc[UR36][R8.64], R4 ;  /* 0x0000000408007986 */ /* 0x0001e2000c101524 */
[----:B------:R-:W-:Y:S05]  /*4590*/  BRA `(.L_x_6159) ;  /* 0x0000000c00147947 */ /* 0x000fea0003800000 */
.L_x_6167:
        /* <DEDUP_REMOVED lines=10> */
.L_x_6170:
[----:B------:R-:W-:Y:S01]  /*4640*/  F2FP.F16.F32.PACK_AB R3, RZ, R4 ;  /* 0x00000004ff03723e */ /* 0x000fe200000000ff */
[----:B------:R-:W-:-:S03]  /*4650*/  IMAD.MOV.U32 R26, RZ, RZ, R28 ;  /* 0x000000ffff1a7224 */ /* 0x000fc600078e001c */
[----:B------:R-:W-:-:S05]  /*4660*/  PRMT R3, R3, 0x5410, RZ ;  /* 0x0000541003037816 */ /* 0x000fca00000000ff */
[----:B------:R0:W-:Y:S01]  /*4670*/  STG.E desc[UR36][R8.64], R3 ;  /* 0x0000000308007986 */ /* 0x0001e2000c101924 */
[----:B------:R-:W-:Y:S05]  /*4680*/  BRA `(.L_x_6159) ;  /* 0x0000000800d87947 */ /* 0x000fea0003800000 */
.L_x_6169:
[----:B----4-:R-:W-:Y:S01]  /*4690*/  FMUL.FTZ R4, R4, 1 ;  /* 0x3f80000004047820 */ /* 0x010fe20000410000 */
[----:B------:R-:W-:-:S05]  /*46a0*/  IMAD.MOV.U32 R26, RZ, RZ, R28 ;  /* 0x000000ffff1a7224 */ /* 0x000fca00078e001c */
[----:B------:R-:W0:Y:S02]  /*46b0*/  F2F.F64.F32 R4, R4 ;  /* 0x0000000400047310 */ /* 0x000e240000201800 */
[----:B0-----:R0:W-:Y:S01]  /*46c0*/  STG.E.64 desc[UR36][R8.64], R4 ;  /* 0x0000000408007986 */ /* 0x0011e2000c101b24 */
[----:B------:R-:W-:Y:S05]  /*46d0*/  BRA `(.L_x_6159) ;  /* 0x0000000800c47947 */ /* 0x000fea0003800000 */
.L_x_6160:
        /* <DEDUP_REMOVED lines=13> */
.L_x_6173:
[----:B----4-:R-:W-:Y:S01]  /*47b0*/  FMUL.FTZ R4, R4, 1 ;  /* 0x3f80000004047820 */ /* 0x010fe20000410000 */
[----:B------:R-:W-:Y:S01]  /*47c0*/  CS2R R6, SRZ ;  /* 0x0000000000067805 */ /* 0x000fe2000001ff00 */
[----:B------:R-:W-:-:S04]  /*47d0*/  IMAD.MOV.U32 R26, RZ, RZ, R28 ;  /* 0x000000ffff1a7224 */ /* 0x000fc800078e001c */
[----:B------:R-:W0:Y:S02]  /*47e0*/  F2F.F64.F32 R4, R4 ;  /* 0x0000000400047310 */ /* 0x000e240000201800 */
[----:B0-----:R0:W-:Y:S01]  /*47f0*/  STG.E.128 desc[UR36][R8.64], R4 ;  /* 0x0000000408007986 */ /* 0x0011e2000c101d24 */
[----:B------:R-:W-:Y:S05]  /*4800*/  BRA `(.L_x_6159) ;  /* 0x0000000800787947 */ /* 0x000fea0003800000 */
.L_x_6172:
        /* <DEDUP_REMOVED lines=20> */
.L_x_6177:
[----:B------:R-:W-:Y:S05]  /*4950*/  BSYNC B0 ;  /* 0x0000000000007941 */ /* 0x000fea0003800000 */
.L_x_6176:
[----:B------:R-:W-:Y:S01]  /*4960*/  LOP3.LUT R5, R0, R5, RZ, 0xfc, !PT ;  /* 0x0000000500057212 */ /* 0x000fe200078efcff */
[----:B------:R-:W-:-:S04]  /*4970*/  IMAD.MOV.U32 R26, RZ, RZ, R28 ;  /* 0x000000ffff1a7224 */ /* 0x000fc800078e001c */
[----:B------:R0:W-:Y:S01]  /*4980*/  STG.E.U8 desc[UR36][R8.64], R5 ;  /* 0x0000000508007986 */ /* 0x0001e2000c101124 */
[----:B------:R-:W-:Y:S05]  /*4990*/  BRA `(.L_x_6159) ;  /* 0x0000000800147947 */ /* 0x000fea0003800000 */
.L_x_6175:
        /* <DEDUP_REMOVED lines=12> */
.L_x_6179:
[----:B------:R-:W-:Y:S01]  /*4a60*/  IMAD.MOV.U32 R0, RZ, RZ, 0x7f ;  /* 0x0000007fff007424 */ /* 0x000fe200078e00ff */
[----:B------:R-:W-:-:S04]  /*4a70*/  ISETP.GT.U32.AND P0, PT, R5, 0x7f800000, PT ;  /* 0x7f8000000500780c */ /* 0x000fc80003f04070 */
[----:B------:R-:W-:-:S09]  /*4a80*/  SEL R0, R0, 0x7c, P0 ;  /* 0x0000007c00007807 */ /* 0x000fd20000000000 */
.L_x_6180:
[----:B------:R-:W-:Y:S05]  /*4a90*/  BSYNC B0 ;  /* 0x0000000000007941 */ /* 0x000fea0003800000 */
.L_x_6178:
[----:B----4-:R-:W-:Y:S01]  /*4aa0*/  LOP3.LUT R4, R4, 0x80000000, RZ, 0xc0, !PT ;  /* 0x8000000004047812 */ /* 0x010fe200078ec0ff */
[----:B------:R-:W-:-:S03]  /*4ab0*/  IMAD.MOV.U32 R26, RZ, RZ, R28 ;  /* 0x000000ffff1a7224 */ /* 0x000fc600078e001c */
[----:B------:R-:W-:-:S04]  /*4ac0*/  SHF.R.U32.HI R3, RZ, 0x18, R4 ;  /* 0x00000018ff037819 */ /* 0x000fc80000011604 */
[----:B------:R-:W-:-:S05]  /*4ad0*/  LOP3.LUT R3, R0, R3, RZ, 0xfc, !PT ;  /* 0x0000000300037212 */ /* 0x000fca00078efcff */
[----:B------:R0:W-:Y:S01]  /*4ae0*/  STG.E.U8 desc[UR36][R8.64], R3 ;  /* 0x0000000308007986 */ /* 0x0001e2000c101124 */
[----:B------:R-:W-:Y:S05]  /*4af0*/  BRA `(.L_x_6159) ;  /* 0x0000000400bc7947 */ /* 0x000fea0003800000 */
.L_x_6174:
[----:B----4-:R-:W-:Y:S01]  /*4b00*/  F2FP.BF16.F32.PACK_AB R4, RZ, R4 ;  /* 0x00000004ff04723e */ /* 0x010fe200000010ff */
[----:B------:R-:W-:-:S04]  /*4b10*/  IMAD.MOV.U32 R26, RZ, RZ, R28 ;  /* 0x000000ffff1a7224 */ /* 0x000fc800078e001c */
[----:B------:R0:W-:Y:S01]  /*4b20*/  STG.E.U16 desc[UR36][R8.64], R4 ;  /* 0x0000000408007986 */ /* 0x0001e2000c101524 */
[----:B------:R-:W-:Y:S05]  /*4b30*/  BRA `(.L_x_6159) ;  /* 0x0000000400ac7947 */ /* 0x000fea0003800000 */
.L_x_6171:
        /* <DEDUP_REMOVED lines=12> */
.L_x_6183:
        /* <DEDUP_REMOVED lines=16> */
.L_x_6186:
[----:B----4-:R-:W-:-:S04]  /*4d00*/  LOP3.LUT R4, R4, 0x80000000, RZ, 0xc0, !PT ;  /* 0x8000000004047812 */ /* 0x010fc800078ec0ff */
[----:B------:R-:W-:-:S04]  /*4d10*/  SHF.R.U32.HI R4, RZ, 0x18, R4 ;  /* 0x00000018ff047819 */ /* 0x000fc80000011604 */
[----:B------:R-:W-:-:S04]  /*4d20*/  LOP3.LUT R3, R3, R4, RZ, 0xfc, !PT ;  /* 0x0000000403037212 */ /* 0x000fc800078efcff */
[----:B------:R-:W-:-:S07]  /*4d30*/  PRMT R0, R3, 0x7610, R0 ;  /* 0x0000761003007816 */ /* 0x000fce0000000000 */
.L_x_6185:
[----:B------:R-:W-:Y:S05]  /*4d40*/  BSYNC B0 ;  /* 0x0000000000007941 */ /* 0x000fea0003800000 */
.L_x_6184:
[----:B------:R0:W-:Y:S01]  /*4d50*/  STG.E.U8 desc[UR36][R8.64], R0 ;  /* 0x0000000008007986 */ /* 0x0001e2000c101124 */
[----:B------:R-:W-:Y:S01]  /*4d60*/  IMAD.MOV.U32 R26, RZ, RZ, R28 ;  /* 0x000000ffff1a7224 */ /* 0x000fe200078e001c */
[----:B------:R-:W-:Y:S06]  /*4d70*/  BRA `(.L_x_6159) ;  /* 0x00000004001c7947 */ /* 0x000fec0003800000 */
.L_x_6182:
        /* <DEDUP_REMOVED lines=16> */
.L_x_6189:
[----:B----4-:R-:W-:-:S04]  /*4e80*/  LOP3.LUT R4, R4, 0x80000000, RZ, 0xc0, !PT ;  /* 0x8000000004047812 */ /* 0x010fc800078ec0ff */
[----:B------:R-:W-:-:S04]  /*4e90*/  SHF.R.U32.HI R4, RZ, 0x18, R4 ;  /* 0x00000018ff047819 */ /* 0x000fc80000011604 */
[----:B------:R-:W-:-:S04]  /*4ea0*/  LOP3.LUT R3, R3, R4, RZ, 0xfc, !PT ;  /* 0x0000000403037212 */ /* 0x000fc800078efcff */
[----:B------:R-:W-:-:S07]  /*4eb0*/  PRMT R0, R3, 0x7610, R0 ;  /* 0x0000761003007816 */ /* 0x000fce0000000000 */
.L_x_6188:
[----:B------:R-:W-:Y:S05]  /*4ec0*/  BSYNC B0 ;  /* 0x0000000000007941 */ /* 0x000fea0003800000 */
.L_x_6187:
[----:B------:R0:W-:Y:S01]  /*4ed0*/  STG.E.U8 desc[UR36][R8.64], R0 ;  /* 0x0000000008007986 */ /* 0x0001e2000c101124 */
[----:B------:R-:W-:Y:S01]  /*4ee0*/  IMAD.MOV.U32 R26, RZ, RZ, R28 ;  /* 0x000000ffff1a7224 */ /* 0x000fe200078e001c */
[----:B------:R-:W-:Y:S06]  /*4ef0*/  BRA `(.L_x_6159) ;  /* 0x0000000000bc7947 */ /* 0x000fec0003800000 */
.L_x_6181:
        /* <DEDUP_REMOVED lines=22> */
.L_x_6164:
[----:B------:R-:W-:Y:S01]  /*5060*/  MOV R14, 0x0 ;  /* 0x00000000000e7802 */ /* 0x000fe20000000f00 */
[----:B------:R-:W-:Y:S01]  /*5070*/  ULDC.64 UR4, c[0x4][0x198] ;  /* 0x0100660000047ab9 */ /* 0x000fe20000000a00 */
[----:B------:R-:W-:Y:S01]  /*5080*/  ULDC.64 UR6, c[0x4][0x1a0] ;  /* 0x0100680000067ab9 */ /* 0x000fe20000000a00 */
[----:B----4-:R-:W-:Y:S02]  /*5090*/  IMAD.U32 R4, RZ, RZ, UR4 ;  /* 0x00000004ff047e24 */ /* 0x010fe4000f8e00ff */
        /* <DEDUP_REMOVED lines=11> */
[----:B01-3--:R-:W-:Y:S05]  /*5150*/  CALL.ABS.NOINC R14 ;  /* 0x000000000e007343 */ /* 0x00bfea0003c00000 */
.L_x_6192:
[----:B------:R-:W-:Y:S01]  /*5160*/  IMAD.MOV.U32 R26, RZ, RZ, R28 ;  /* 0x000000ffff1a7224 */ /* 0x000fe200078e001c */
[----:B------:R-:W-:Y:S06]  /*5170*/  BRA `(.L_x_6159) ;  /* 0x00000000001c7947 */ /* 0x000fec0003800000 */
.L_x_6191:
[----:B----4-:R-:W0:Y:S01]  /*5180*/  F2I.U64.TRUNC R4, R4 ;  /* 0x0000000400047311 */ /* 0x010e22000020d800 */
[----:B------:R-:W-:Y:S01]  /*5190*/  IMAD.MOV.U32 R26, RZ, RZ, R28 ;  /* 0x000000ffff1a7224 */ /* 0x000fe200078e001c */
[----:B0-----:R0:W-:Y:S01]  /*51a0*/  STG.E.64 desc[UR36][R8.64], R4 ;  /* 0x0000000408007986 */ /* 0x0011e2000c101b24 */
[----:B------:R-:W-:Y:S05]  /*51b0*/  BRA `(.L_x_6159) ;  /* 0x00000000000c7947 */ /* 0x000fea0003800000 */
.L_x_6190:
[----:B------:R-:W0:Y:S01]  /*51c0*/  F2I.FTZ.U32.TRUNC.NTZ R3, R4 ;  /* 0x0000000400037305 */ /* 0x000e22000021f000 */
[----:B------:R-:W-:Y:S01]  /*51d0*/  IMAD.MOV.U32 R26, RZ, RZ, R28 ;  /* 0x000000ffff1a7224 */ /* 0x000fe200078e001c */
[----:B0-----:R2:W-:Y:S06]  /*51e0*/  STG.E desc[UR36][R8.64], R3 ;  /* 0x0000000308007986 */ /* 0x0015ec000c101924 */
.L_x_6159:
[----:B------:R-:W-:Y:S05]  /*51f0*/  BSYNC B6 ;  /* 0x0000000000067941 */ /* 0x000fea0003800000 */
.L_x_6158:
[----:B------:R-:W-:Y:S01]  /*5200*/  ISETP.GE.AND P0, PT, R26, R17, PT ;  /* 0x000000111a00720c */ /* 0x000fe20003f06270 */
[----:B------:R-:W-:-:S12]  /*5210*/  BSSY B6, `(.L_x_6193) ;  /* 0x00001d8000067945 */ /* 0x000fd80003800000 */
[----:B------:R-:W-:Y:S05]  /*5220*/  @P0 BRA `(.L_x_6194) ;  /* 0x0000001c00580947 */ /* 0x000fea0003800000 */
[----:B0-2---:R-:W0:Y:S01]  /*5230*/  LDC.64 R8, c[0x0][0x220] ;  /* 0x00008800ff087b82 */ /* 0x005e220000000a00 */
[----:B------:R-:W-:Y:S01]  /*5240*/  IMAD R0, R2, 0x200, R26 ;  /* 0x0000020002007824 */ /* 0x000fe200078e021a */
[----:B----4-:R-:W-:Y:S01]  /*5250*/  PRMT R4, R16, 0x9910, RZ ;  /* 0x0000991010047816 */ /* 0x010fe200000000ff */
        /* <DEDUP_REMOVED lines=18> */
.L_x_6198:
[----:B-1-3--:R-:W0:Y:S02]  /*5380*/  F2I.S64.TRUNC R18, R18 ;  /* 0x0000001200127311 */ /* 0x00ae24000020d900 */
[----:B0-----:R-:W-:-:S05]  /*5390*/  IMAD.MOV.U32 R3, RZ, RZ, R18 ;  /* 0x000000ffff037224 */ /* 0x001fca00078e0012 */
[----:B------:R0:W-:Y:S01]  /*53a0*/  STG.E.U8 desc[UR36][R8.64], R3 ;  /* 0x0000000308007986 */ /* 0x0001e2000c101124 */
[----:B------:R-:W-:Y:S05]  /*53b0*/  BRA `(.L_x_6200) ;  /* 0x0000000c00407947 */ /* 0x000fea0003800000 */
.L_x_6197:
[----:B------:R-:W-:-:S13]  /*53c0*/  ISETP.NE.AND P0, PT, R0, 0x2, PT ;  /* 0x000000020000780c */ /* 0x000fda0003f05270 */
[----:B------:R-:W-:Y:S05]  /*53d0*/  @!P0 BRA `(.L_x_6201) ;  /* 0x0000000000288947 */ /* 0x000fea0003800000 */
[----:B------:R-:W-:-:S13]  /*53e0*/  ISETP.NE.AND P0, PT, R0, 0x3, PT ;  /* 0x000000030000780c */ /* 0x000fda0003f05270 */
[----:B------:R-:W-:Y:S05]  /*53f0*/  @!P0 BRA `(.L_x_6202) ;  /* 0x0000000000148947 */ /* 0x000fea0003800000 */
[----:B------:R-:W-:-:S13]  /*5400*/  ISETP.NE.AND P0, PT, R0, 0x4, PT ;  /* 0x000000040000780c */ /* 0x000fda0003f05270 */
[----:B------:R-:W-:Y:S05]  /*5410*/  @P0 BRA `(.L_x_6199) ;  /* 0x0000000800d00947 */ /* 0x000fea0003800000 */
[----:B-1-3--:R-:W0:Y:S02]  /*5420*/  F2I.S64.TRUNC R18, R18 ;  /* 0x0000001200127311 */ /* 0x00ae24000020d900 */
[----:B0-----:R0:W-:Y:S01]  /*5430*/  STG.E.64 desc[UR36][R8.64], R18 ;  /* 0x0000001208007986 */ /* 0x0011e2000c101b24 */
[----:B------:R-:W-:Y:S05]  /*5440*/  BRA `(.L_x_6200) ;  /* 0x0000000c001c7947 */ /* 0x000fea0003800000 */
.L_x_6202:
[----:B------:R-:W0:Y:S02]  /*5450*/  F2I.FTZ.TRUNC.NTZ R3, R18 ;  /* 0x0000001200037305 */ /* 0x000e24000021f100 */
[----:B0-----:R0:W-:Y:S01]  /*5460*/  STG.E desc[UR36][R8.64], R3 ;  /* 0x0000000308007986 */ /* 0x0011e2000c101924 */
[----:B------:R-:W-:Y:S05]  /*5470*/  BRA `(.L_x_6200) ;  /* 0x0000000c00107947 */ /* 0x000fea0003800000 */
.L_x_6201:
[----:B------:R-:W0:Y:S02]  /*5480*/  F2I.FTZ.TRUNC.NTZ R3, R18 ;  /* 0x0000001200037305 */ /* 0x000e24000021f100 */
[----:B0-----:R0:W-:Y:S01]  /*5490*/  STG.E.U16 desc[UR36][R8.64], R3 ;  /* 0x0000000308007986 */ /* 0x0011e2000c101524 */
[----:B------:R-:W-:Y:S05]  /*54a0*/  BRA `(.L_x_6200) ;  /* 0x0000000c00047947 */ /* 0x000fea0003800000 */
.L_x_6196:
        /* <DEDUP_REMOVED lines=8> */
.L_x_6204:
[----:B------:R-:W-:-:S05]  /*5530*/  F2FP.F16.F32.PACK_AB R18, RZ, R18 ;  /* 0x00000012ff12723e */ /* 0x000fca00000000ff */
[----:B------:R0:W-:Y:S01]  /*5540*/  STG.E.U16 desc[UR36][R8.64], R18 ;  /* 0x0000001208007986 */ /* 0x0001e2000c101524 */
[----:B------:R-:W-:Y:S05]  /*5550*/  BRA `(.L_x_6200) ;  /* 0x0000000800d87947 */ /* 0x000fea0003800000 */
.L_x_6203:
[----:B------:R-:W-:-:S13]  /*5560*/  ISETP.NE.AND P0, PT, R0, 0x7, PT ;  /* 0x000000070000780c */ /* 0x000fda0003f05270 */
[----:B------:R-:W-:Y:S05]  /*5570*/  @!P0 BRA `(.L_x_6205) ;  /* 0x00000000002c8947 */ /* 0x000fea0003800000 */
[----:B------:R-:W-:-:S13]  /*5580*/  ISETP.NE.AND P0, PT, R0, 0x8, PT ;  /* 0x000000080000780c */ /* 0x000fda0003f05270 */
[----:B------:R-:W-:Y:S05]  /*5590*/  @!P0 BRA `(.L_x_6206) ;  /* 0x0000000000148947 */ /* 0x000fea0003800000 */
[----:B------:R-:W-:-:S13]  /*55a0*/  ISETP.NE.AND P0, PT, R0, 0x9, PT ;  /* 0x000000090000780c */ /* 0x000fda0003f05270 */
[----:B------:R-:W-:Y:S05]  /*55b0*/  @P0 BRA `(.L_x_6199) ;  /* 0x0000000800680947 */ /* 0x000fea0003800000 */
[----:B-1-3--:R-:W-:-:S05]  /*55c0*/  IMAD.MOV.U32 R19, RZ, RZ, RZ ;  /* 0x000000ffff137224 */ /* 0x00afca00078e00ff */
[----:B------:R0:W-:Y:S01]  /*55d0*/  STG.E.64 desc[UR36][R8.64], R18 ;  /* 0x0000001208007986 */ /* 0x0001e2000c101b24 */
[----:B------:R-:W-:Y:S05]  /*55e0*/  BRA `(.L_x_6200) ;  /* 0x0000000800b47947 */ /* 0x000fea0003800000 */
.L_x_6206:
[----:B------:R-:W-:-:S04]  /*55f0*/  F2FP.F16.F32.PACK_AB R3, RZ, R18 ;  /* 0x00000012ff03723e */ /* 0x000fc800000000ff */
[----:B------:R-:W-:-:S05]  /*5600*/  PRMT R3, R3, 0x5410, RZ ;  /* 0x0000541003037816 */ /* 0x000fca00000000ff */
[----:B------:R0:W-:Y:S01]  /*5610*/  STG.E desc[UR36][R8.64], R3 ;  /* 0x0000000308007986 */ /* 0x0001e2000c101924 */
[----:B------:R-:W-:Y:S05]  /*5620*/  BRA `(.L_x_6200) ;  /* 0x0000000800a47947 */ /* 0x000fea0003800000 */
.L_x_6205:
[----:B------:R-:W-:-:S06]  /*5630*/  FMUL.FTZ R4, R18, 1 ;  /* 0x3f80000012047820 */ /* 0x000fcc0000410000 */
[----:B------:R-:W0:Y:S02]  /*5640*/  F2F.F64.F32 R4, R4 ;  /* 0x0000000400047310 */ /* 0x000e240000201800 */
[----:B0-----:R0:W-:Y:S01]  /*5650*/  STG.E.64 desc[UR36][R8.64], R4 ;  /* 0x0000000408007986 */ /* 0x0011e2000c101b24 */
[----:B------:R-:W-:Y:S05]  /*5660*/  BRA `(.L_x_6200) ;  /* 0x0000000800947947 */ /* 0x000fea0003800000 */
.L_x_6195:
        /* <DEDUP_REMOVED lines=12> */
.L_x_6209:
[----:B------:R-:W-:Y:S01]  /*5730*/  FMUL.FTZ R4, R18, 1 ;  /* 0x3f80000012047820 */ /* 0x000fe20000410000 */
[----:B------:R-:W-:-:S05]  /*5740*/  CS2R R6, SRZ ;  /* 0x0000000000067805 */ /* 0x000fca000001ff00 */
[----:B------:R-:W0:Y:S02]  /*5750*/  F2F.F64.F32 R4, R4 ;  /* 0x0000000400047310 */ /* 0x000e240000201800 */
[----:B0-----:R0:W-:Y:S01]  /*5760*/  STG.E.128 desc[UR36][R8.64], R4 ;  /* 0x0000000408007986 */ /* 0x0011e2000c101d24 */
[----:B------:R-:W-:Y:S05]  /*5770*/  BRA `(.L_x_6200) ;  /* 0x0000000800507947 */ /* 0x000fea0003800000 */
.L_x_6208:
        /* <DEDUP_REMOVED lines=20> */
.L_x_6213:
[----:B------:R-:W-:Y:S05]  /*58c0*/  BSYNC B0 ;  /* 0x0000000000007941 */ /* 0x000fea0003800000 */
.L_x_6212:
[----:B------:R-:W-:-:S05]  /*58d0*/  LOP3.LUT R5, R0, R5, RZ, 0xfc, !PT ;  /* 0x0000000500057212 */ /* 0x000fca00078efcff */
[----:B------:R0:W-:Y:S01]  /*58e0*/  STG.E.U8 desc[UR36][R8.64], R5 ;  /* 0x0000000508007986 */ /* 0x0001e2000c101124 */
[----:B------:R-:W-:Y:S05]  /*58f0*/  BRA `(.L_x_6200) ;  /* 0x0000000400f07947 */ /* 0x000fea0003800000 */
.L_x_6211:
        /* <DEDUP_REMOVED lines=12> */
.L_x_6215:
[----:B------:R-:W-:Y:S01]  /*59c0*/  IMAD.MOV.U32 R0, RZ, RZ, 0x7f ;  /* 0x0000007fff007424 */ /* 0x000fe200078e00ff */
[----:B------:R-:W-:-:S04]  /*59d0*/  ISETP.GT.U32.AND P0, PT, R4, 0x7f800000, PT ;  /* 0x7f8000000400780c */ /* 0x000fc80003f04070 */
[----:B------:R-:W-:-:S09]  /*59e0*/  SEL R0, R0, 0x7c, P0 ;  /* 0x0000007c00007807 */ /* 0x000fd20000000000 */
.L_x_6216:
[----:B------:R-:W-:Y:S05]  /*59f0*/  BSYNC B0 ;  /* 0x0000000000007941 */ /* 0x000fea0003800000 */
.L_x_6214:
[----:B------:R-:W-:-:S04]  /*5a00*/  LOP3.LUT R18, R18, 0x80000000, RZ, 0xc0, !PT ;  /* 0x8000000012127812 */ /* 0x000fc800078ec0ff */
[----:B------:R-:W-:-:S04]  /*5a10*/  SHF.R.U32.HI R3, RZ, 0x18, R18 ;  /* 0x00000018ff037819 */ /* 0x000fc80000011612 */
[----:B------:R-:W-:-:S05]  /*5a20*/  LOP3.LUT R3, R0, R3, RZ, 0xfc, !PT ;  /* 0x0000000300037212 */ /* 0x000fca00078efcff */
[----:B------:R0:W-:Y:S01]  /*5a30*/  STG.E.U8 desc[UR36][R8.64], R3 ;  /* 0x0000000308007986 */ /* 0x0001e2000c101124 */
[----:B------:R-:W-:Y:S05]  /*5a40*/  BRA `(.L_x_6200) ;  /* 0x00000004009c7947 */ /* 0x000fea0003800000 */
.L_x_6210:
[----:B------:R-:W-:-:S05]  /*5a50*/  F2FP.BF16.F32.PACK_AB R18, RZ, R18 ;  /* 0x00000012ff12723e */ /* 0x000fca00000010ff */
[----:B------:R0:W-:Y:S01]  /*5a60*/  STG.E.U16 desc[UR36][R8.64], R18 ;  /* 0x0000001208007986 */ /* 0x0001e2000c101524 */
[----:B------:R-:W-:Y:S05]  /*5a70*/  BRA `(.L_x_6200) ;  /* 0x0000000400907947 */ /* 0x000fea0003800000 */
.L_x_6207:
        /* <DEDUP_REMOVED lines=11> */
.L_x_6219:
        /* <DEDUP_REMOVED lines=16> */
.L_x_6222:
[----:B------:R-:W-:-:S04]  /*5c30*/  LOP3.LUT R18, R18, 0x80000000, RZ, 0xc0, !PT ;  /* 0x8000000012127812 */ /* 0x000fc800078ec0ff */
[----:B------:R-:W-:-:S04]  /*5c40*/  SHF.R.U32.HI R3, RZ, 0x18, R18 ;  /* 0x00000018ff037819 */ /* 0x000fc80000011612 */
[----:B------:R-:W-:-:S04]  /*5c50*/  LOP3.LUT R0, R0, R3, RZ, 0xfc, !PT ;  /* 0x0000000300007212 */ /* 0x000fc800078efcff */
[----:B------:R-:W-:-:S07]  /*5c60*/  PRMT R4, R0, 0x7610, R4 ;  /* 0x0000761000047816 */ /* 0x000fce0000000004 */
.L_x_6221:
[----:B------:R-:W-:Y:S05]  /*5c70*/  BSYNC B0 ;  /* 0x0000000000007941 */ /* 0x000fea0003800000 */
.L_x_6220:
[----:B------:R0:W-:Y:S01]  /*5c80*/  STG.E.U8 desc[UR36][R8.64], R4 ;  /* 0x0000000408007986 */ /* 0x0001e2000c101124 */
[----:B------:R-:W-:Y:S05]  /*5c90*/  BRA `(.L_x_6200) ;  /* 0x0000000400087947 */ /* 0x000fea0003800000 */
.L_x_6218:
        /* <DEDUP_REMOVED lines=16> */
.L_x_6225:
[----:B------:R-:W-:-:S04]  /*5da0*/  LOP3.LUT R18, R18, 0x80000000, RZ, 0xc0, !PT ;  /* 0x8000000012127812 */ /* 0x000fc800078ec0ff */
[----:B------:R-:W-:-:S04]  /*5db0*/  SHF.R.U32.HI R3, RZ, 0x18, R18 ;  /* 0x00000018ff037819 */ /* 0x000fc80000011612 */
[----:B------:R-:W-:-:S04]  /*5dc0*/  LOP3.LUT R0, R0, R3, RZ, 0xfc, !PT ;  /* 0x0000000300007212 */ /* 0x000fc800078efcff */
[----:B------:R-:W-:-:S07]  /*5dd0*/  PRMT R4, R0, 0x7610, R4 ;  /* 0x0000761000047816 */ /* 0x000fce0000000004 */
.L_x_6224:
[----:B------:R-:W-:Y:S05]  /*5de0*/  BSYNC B0 ;  /* 0x0000000000007941 */ /* 0x000fea0003800000 */
.L_x_6223:
[----:B------:R0:W-:Y:S01]  /*5df0*/  STG.E.U8 desc[UR36][R8.64], R4 ;  /* 0x0000000408007986 */ /* 0x0001e2000c101124 */
[----:B------:R-:W-:Y:S05]  /*5e00*/  BRA `(.L_x_6200) ;  /* 0x0000000000ac7947 */ /* 0x000fea0003800000 */
.L_x_6217:
        /* <DEDUP_REMOVED lines=21> */
.L_x_6199:
        /* <DEDUP_REMOVED lines=16> */
.L_x_6228:
[----:B------:R-:W-:Y:S05]  /*6060*/  BRA `(.L_x_6200) ;  /* 0x0000000000147947 */ /* 0x000fea0003800000 */
.L_x_6227:
[----:B-1-3--:R-:W0:Y:S02]  /*6070*/  F2I.U64.TRUNC R18, R18 ;  /* 0x0000001200127311 */ /* 0x00ae24000020d800 */
[----:B0-----:R4:W-:Y:S01]  /*6080*/  STG.E.64 desc[UR36][R8.64], R18 ;  /* 0x0000001208007986 */ /* 0x0019e2000c101b24 */
[----:B------:R-:W-:Y:S05]  /*6090*/  BRA `(.L_x_6200) ;  /* 0x0000000000087947 */ /* 0x000fea0003800000 */
.L_x_6226:
[----:B------:R-:W0:Y:S02]  /*60a0*/  F2I.FTZ.U32.TRUNC.NTZ R3, R18 ;  /* 0x0000001200037305 */ /* 0x000e24000021f000 */
[----:B0-----:R0:W-:Y:S02]  /*60b0*/  STG.E desc[UR36][R8.64], R3 ;  /* 0x0000000308007986 */ /* 0x0011e4000c101924 */
.L_x_6200:
[----:B------:R-:W-:-:S05]  /*60c0*/  VIADD R26, R26, 0x80 ;  /* 0x000000801a1a7836 */ /* 0x000fca0000000000 */
[----:B------:R-:W-:-:S13]  /*60d0*/  ISETP.GE.AND P0, PT, R26, R17, PT ;  /* 0x000000111a00720c */ /* 0x000fda0003f06270 */
[----:B------:R-:W-:Y:S05]  /*60e0*/  @P0 BRA `(.L_x_6194) ;  /* 0x0000000c00a80947 */ /* 0x000fea0003800000 */
[----:B0-2-4-:R-:W0:Y:S01]  /*60f0*/  LDC.64 R8, c[0x0][0x220] ;  /* 0x00008800ff087b82 */ /* 0x015e220000000a00 */
        /* <DEDUP_REMOVED lines=20> */
.L_x_6232:
[----:B------:R-:W0:Y:S02]  /*6240*/  F2I.S64.TRUNC R22, R22 ;  /* 0x0000001600167311 */ /* 0x000e24000020d900 */
[----:B0-----:R-:W-:-:S05]  /*6250*/  IMAD.MOV.U32 R3, RZ, RZ, R22 ;  /* 0x000000ffff037224 */ /* 0x001fca00078e0016 */
[----:B------:R0:W-:Y:S01]  /*6260*/  STG.E.U8 desc[UR36][R8.64], R3 ;  /* 0x0000000308007986 */ /* 0x0001e2000c101124 */
[----:B------:R-:W-:Y:S05]  /*6270*/  BRA `(.L_x_6234) ;  /* 0x0000000c00407947 */ /* 0x000fea0003800000 */
.L_x_6231:
        /* <DEDUP_REMOVED lines=9> */
.L_x_6236:
[----:B------:R-:W0:Y:S02]  /*6310*/  F2I.FTZ.TRUNC.NTZ R3, R22 ;  /* 0x0000001600037305 */ /* 0x000e24000021f100 */
[----:B0-----:R4:W-:Y:S01]  /*6320*/  STG.E desc[UR36][R8.64], R3 ;  /* 0x0000000308007986 */ /* 0x0019e2000c101924 */
[----:B------:R-:W-:Y:S05]  /*6330*/  BRA `(.L_x_6234) ;  /* 0x0000000c00107947 */ /* 0x000fea0003800000 */
.L_x_6235:
[----:B------:R-:W0:Y:S02]  /*6340*/  F2I.FTZ.TRUNC.NTZ R3, R22 ;  /* 0x0000001600037305 */ /* 0x000e24000021f100 */
[----:B0-----:R0:W-:Y:S01]  /*6350*/  STG.E.U16 desc[UR36][R8.64], R3 ;  /* 0x0000000308007986 */ /* 0x0011e2000c101524 */
[----:B------:R-:W-:Y:S05]  /*6360*/  BRA `(.L_x_6234) ;  /* 0x0000000c00047947 */ /* 0x000fea0003800000 */
.L_x_6230:
        /* <DEDUP_REMOVED lines=8> */
.L_x_6238:
[----:B------:R-:W-:-:S05]  /*63f0*/  F2FP.F16.F32.PACK_AB R22, RZ, R22 ;  /* 0x00000016ff16723e */ /* 0x000fca00000000ff */
[----:B------:R0:W-:Y:S01]  /*6400*/  STG.E.U16 desc[UR36][R8.64], R22 ;  /* 0x0000001608007986 */ /* 0x0001e2000c101524 */
[----:B------:R-:W-:Y:S05]  /*6410*/  BRA `(.L_x_6234) ;  /* 0x0000000800d87947 */ /* 0x000fea0003800000 */
.L_x_6237:
        /* <DEDUP_REMOVED lines=9> */
.L_x_6240:
[----:B------:R-:W-:-:S04]  /*64b0*/  F2FP.F16.F32.PACK_AB R3, RZ, R22 ;  /* 0x00000016ff03723e */ /* 0x000fc800000000ff */
[----:B------:R-:W-:-:S05]  /*64c0*/  PRMT R3, R3, 0x5410, RZ ;  /* 0x0000541003037816 */ /* 0x000fca00000000ff */
[----:B------:R0:W-:Y:S01]  /*64d0*/  STG.E desc[UR36][R8.64], R3 ;  /* 0x0000000308007986 */ /* 0x0001e2000c101924 */
[----:B------:R-:W-:Y:S05]  /*64e0*/  BRA `(.L_x_6234) ;  /* 0x0000000800a47947 */ /* 0x000fea0003800000 */
.L_x_6239:
[----:B------:R-:W-:-:S06]  /*64f0*/  FMUL.FTZ R4, R22, 1 ;  /* 0x3f80000016047820 */ /* 0x000fcc0000410000 */
[----:B------:R-:W0:Y:S02]  /*6500*/  F2F.F64.F32 R4, R4 ;  /* 0x0000000400047310 */ /* 0x000e240000201800 */
[----:B0-----:R0:W-:Y:S01]  /*6510*/  STG.E.64 desc[UR36][R8.64], R4 ;  /* 0x0000000408007986 */ /* 0x0011e2000c101b24 */
[----:B------:R-:W-:Y:S05]  /*6520*/  BRA `(.L_x_6234) ;  /* 0x0000000800947947 */ /* 0x000fea0003800000 */
.L_x_6229:
        /* <DEDUP_REMOVED lines=12> */
.L_x_6243:
[----:B------:R-:W-:Y:S01]  /*65f0*/  FMUL.FTZ R4, R22, 1 ;  /* 0x3f80000016047820 */ /* 0x000fe20000410000 */
[----:B------:R-:W-:-:S05]  /*6600*/  CS2R R6, SRZ ;  /* 0x0000000000067805 */ /* 0x000fca000001ff00 */
[----:B------:R-:W0:Y:S02]  /*6610*/  F2F.F64.F32 R4, R4 ;  /* 0x0000000400047310 */ /* 0x000e240000201800 */
[----:B0-----:R0:W-:Y:S01]  /*6620*/  STG.E.128 desc[UR36][R8.64], R4 ;  /* 0x0000000408007986 */ /* 0x0011e2000c101d24 */
[----:B------:R-:W-:Y:S05]  /*6630*/  BRA `(.L_x_6234) ;  /* 0x0000000800507947 */ /* 0x000fea0003800000 */
.L_x_6242:
        /* <DEDUP_REMOVED lines=20> */
.L_x_6247:
[----:B------:R-:W-:Y:S05]  /*6780*/  BSYNC B0 ;  /* 0x0000000000007941 */ /* 0x000fea0003800000 */
.L_x_6246:
[----:B------:R-:W-:-:S05]  /*6790*/  LOP3.LUT R5, R0, R5, RZ, 0xfc, !PT ;  /* 0x0000000500057212 */ /* 0x000fca00078efcff */
[----:B------:R0:W-:Y:S01]  /*67a0*/  STG.E.U8 desc[UR36][R8.64], R5 ;  /* 0x0000000508007986 */ /* 0x0001e2000c101124 */
[----:B------:R-:W-:Y:S05]  /*67b0*/  BRA `(.L_x_6234) ;  /* 0x0000000400f07947 */ /* 0x000fea0003800000 */
.L_x_6245:
        /* <DEDUP_REMOVED lines=12> */
.L_x_6249:
[----:B------:R-:W-:Y:S01]  /*6880*/  IMAD.MOV.U32 R0, RZ, RZ, 0x7f ;  /* 0x0000007fff007424 */ /* 0x000fe200078e00ff */
[----:B------:R-:W-:-:S04]  /*6890*/  ISETP.GT.U32.AND P0, PT, R4, 0x7f800000, PT ;  /* 0x7f8000000400780c */ /* 0x000fc80003f04070 */
[----:B------:R-:W-:-:S09]  /*68a0*/  SEL R0, R0, 0x7c, P0 ;  /* 0x0000007c00007807 */ /* 0x000fd20000000000 */
.L_x_6250:
[----:B------:R-:W-:Y:S05]  /*68b0*/  BSYNC B0 ;  /* 0x0000000000007941 */ /* 0x000fea0003800000 */
.L_x_6248:
[----:B------:R-:W-:-:S04]  /*68c0*/  LOP3.LUT R22, R22, 0x80000000, RZ, 0xc0, !PT ;  /* 0x8000000016167812 */ /* 0x000fc800078ec0ff */
[----:B------:R-:W-:-:S04]  /*68d0*/  SHF.R.U32.HI R3, RZ, 0x18, R22 ;  /* 0x00000018ff037819 */ /* 0x000fc80000011616 */
[----:B------:R-:W-:-:S05]  /*68e0*/  LOP3.LUT R3, R0, R3, RZ, 0xfc, !PT ;  /* 0x0000000300037212 */ /* 0x000fca00078efcff */
[----:B------:R0:W-:Y:S01]  /*68f0*/  STG.E.U8 desc[UR36][R8.64], R3 ;  /* 0x0000000308007986 */ /* 0x0001e2000c101124 */
[----:B------:R-:W-:Y:S05]  /*6900*/  BRA `(.L_x_6234) ;  /* 0x00000004009c7947 */ /* 0x000fea0003800000 */
.L_x_6244:
[----:B------:R-:W-:-:S05]  /*6910*/  F2FP.BF16.F32.PACK_AB R22, RZ, R22 ;  /* 0x00000016ff16723e */ /* 0x000fca00000010ff */
[----:B------:R0:W-:Y:S01]  /*6920*/  STG.E.U16 desc[UR36][R8.64], R22 ;  /* 0x0000001608007986 */ /* 0x0001e2000c101524 */
[----:B------:R-:W-:Y:S05]  /*6930*/  BRA `(.L_x_6234) ;  /* 0x0000000400907947 */ /* 0x000fea0003800000 */
.L_x_6241:
        /* <DEDUP_REMOVED lines=11> */
.L_x_6253:
        /* <DEDUP_REMOVED lines=16> */
.L_x_6256:
[----:B------:R-:W-:-:S04]  /*6af0*/  LOP3.LUT R22, R22, 0x80000000, RZ, 0xc0, !PT ;  /* 0x8000000016167812 */ /* 0x000fc800078ec0ff */
[----:B------:R-:W-:-:S04]  /*6b00*/  SHF.R.U32.HI R3, RZ, 0x18, R22 ;  /* 0x00000018ff037819 */ /* 0x000fc80000011616 */
[----:B------:R-:W-:-:S04]  /*6b10*/  LOP3.LUT R0, R0, R3, RZ, 0xfc, !PT ;  /* 0x0000000300007212 */ /* 0x000fc800078efcff */
[----:B------:R-:W-:-:S07]  /*6b20*/  PRMT R4, R0, 0x7610, R4 ;  /* 0x0000761000047816 */ /* 0x000fce0000000004 */
.L_x_6255:
[----:B------:R-:W-:Y:S05]  /*6b30*/  BSYNC B0 ;  /* 0x0000000000007941 */ /* 0x000fea0003800000 */
.L_x_6254:
[----:B------:R0:W-:Y:S01]  /*6b40*/  STG.E.U8 desc[UR36][R8.64], R4 ;  /* 0x0000000408007986 */ /* 0x0001e2000c101124 */
[----:B------:R-:W-:Y:S05]  /*6b50*/  BRA `(.L_x_6234) ;  /* 0x0000000400087947 */ /* 0x000fea0003800000 */
.L_x_6252:
        /* <DEDUP_REMOVED lines=16> */
.L_x_6259:
[----:B------:R-:W-:-:S04]  /*6c60*/  LOP3.LUT R22, R22, 0x80000000, RZ, 0xc0, !PT ;  /* 0x8000000016167812 */ /* 0x000fc800078ec0ff */
[----:B------:R-:W-:-:S04]  /*6c70*/  SHF.R.U32.HI R3, RZ, 0x18, R22 ;  /* 0x00000018ff037819 */ /* 0x000fc80000011616 */
[----:B------:R-:W-:-:S04]  /*6c80*/  LOP3.LUT R0, R0, R3, RZ, 0xfc, !PT ;  /* 0x0000000300007212 */ /* 0x000fc800078efcff */
[----:B------:R-:W-:-:S07]  /*6c90*/  PRMT R4, R0, 0x7610, R4 ;  /* 0x0000761000047816 */ /* 0x000fce0000000004 */
.L_x_6258:
[----:B------:R-:W-:Y:S05]  /*6ca0*/  BSYNC B0 ;  /* 0x0000000000007941 */ /* 0x000fea0003800000 */
.L_x_6257:
[----:B------:R0:W-:Y:S01]  /*6cb0*/  STG.E.U8 desc[UR36][R8.64], R4 ;  /* 0x0000000408007986 */ /* 0x0001e2000c101124 */
[----:B------:R-:W-:Y:S05]  /*6cc0*/  BRA `(.L_x_6234) ;  /* 0x0000000000ac7947 */ /* 0x000fea0003800000 */
.L_x_6251:
        /* <DEDUP_REMOVED lines=21> */
.L_x_6233:
        /* <DEDUP_REMOVED lines=16> */
.L_x_6262:
[----:B------:R-:W-:Y:S05]  /*6f20*/  BRA `(.L_x_6234) ;  /* 0x0000000000147947 */ /* 0x000fea0003800000 */
.L_x_6261:
[----:B------:R-:W0:Y:S02]  /*6f30*/  F2I.U64.TRUNC R22, R22 ;  /* 0x0000001600167311 */ /* 0x000e24000020d800 */
[----:B0-----:R0:W-:Y:S01]  /*6f40*/  STG.E.64 desc[UR36][R8.64], R22 ;  /* 0x0000001608007986 */ /* 0x0011e2000c101b24 */
[----:B------:R-:W-:Y:S05]  /*6f50*/  BRA `(.L_x_6234) ;  /* 0x0000000000087947 */ /* 0x000fea0003800000 */
.L_x_6260:
[----:B------:R-:W0:Y:S02]  /*6f60*/  F2I.FTZ.U32.TRUNC.NTZ R3, R22 ;  /* 0x0000001600037305 */ /* 0x000e24000021f000 */
[----:B0-----:R0:W-:Y:S02]  /*6f70*/  STG.E desc[UR36][R8.64], R3 ;  /* 0x0000000308007986 */ /* 0x0011e4000c101924 */
.L_x_6234:
[----:B------:R-:W-:-:S07]  /*6f80*/  VIADD R26, R26, 0x80 ;  /* 0x000000801a1a7836 */ /* 0x000fce0000000000 */
.L_x_6194:
[----:B------:R-:W-:Y:S05]  /*6f90*/  BSYNC B6 ;  /* 0x0000000000067941 */ /* 0x000fea0003800000 */
.L_x_6193:
[----:B------:R-:W-:-:S13]  /*6fa0*/  ISETP.GE.AND P0, PT, R26, R17, PT ;  /* 0x000000111a00720c */ /* 0x000fda0003f06270 */
[----:B------:R-:W-:Y:S05]  /*6fb0*/  @P0 EXIT ;  /* 0x000000000000094d */ /* 0x000fea0003800000 */
[----:B0---4-:R-:W0:Y:S01]  /*6fc0*/  LDC.64 R4, c[0x0][0x220] ;  /* 0x00008800ff047b82 */ /* 0x011e220000000a00 */
[----:B------:R-:W-:Y:S01]  /*6fd0*/  PRMT R0, R16, 0x9910, RZ ;  /* 0x0000991010007816 */ /* 0x000fe200000000ff */
[----:B------:R-:W-:Y:S01]  /*6fe0*/  IMAD R2, R2, 0x200, R26 ;  /* 0x0000020002027824 */ /* 0x000fe200078e021a */
[----:B------:R-:W-:Y:S02]  /*6ff0*/  ULDC UR4, c[0x0][0x240] ;  /* 0x0000900000047ab9 */ /* 0x000fe40000000800 */
[----:B------:R-:W-:Y:S01]  /*7000*/  ISETP.GT.AND P1, PT, R0, 0x9, PT ;  /* 0x000000090000780c */ /* 0x000fe20003f24270 */
[----:B--2---:R-:W-:-:S05]  /*7010*/  IMAD R3, R2, UR4, RZ ;  /* 0x0000000402037c24 */ /* 0x004fca000f8e02ff */
        /* <DEDUP_REMOVED lines=14> */
.L_x_6266:
[----:B------:R-:W0:Y:S02]  /*7100*/  F2I.S64.TRUNC R24, R24 ;  /* 0x0000001800187311 */ /* 0x000e24000020d900 */
[----:B0-----:R-:W-:-:S05]  /*7110*/  IMAD.MOV.U32 R5, RZ, RZ, R24 ;  /* 0x000000ffff057224 */ /* 0x001fca00078e0018 */
[----:B------:R-:W-:Y:S01]  /*7120*/  STG.E.U8 desc[UR36][R2.64], R5 ;  /* 0x0000000502007986 */ /* 0x000fe2000c101124 */
[----:B------:R-:W-:Y:S05]  /*7130*/  EXIT ;  /* 0x000000000000794d */ /* 0x000fea0003800000 */
.L_x_6265:
        /* <DEDUP_REMOVED lines=9> */
.L_x_6269:
[----:B------:R-:W0:Y:S02]  /*71d0*/  F2I.FTZ.TRUNC.NTZ R5, R24 ;  /* 0x0000001800057305 */ /* 0x000e24000021f100 */
[----:B0-----:R-:W-:Y:S01]  /*71e0*/  STG.E desc[UR36][R2.64], R5 ;  /* 0x0000000502007986 */ /* 0x001fe2000c101924 */
[----:B------:R-:W-:Y:S05]  /*71f0*/  EXIT ;  /* 0x000000000000794d */ /* 0x000fea0003800000 */
.L_x_6268:
[----:B------:R-:W0:Y:S02]  /*7200*/  F2I.FTZ.TRUNC.NTZ R5, R24 ;  /* 0x0000001800057305 */ /* 0x000e24000021f100 */
[----:B0-----:R-:W-:Y:S01]  /*7210*/  STG.E.U16 desc[UR36][R2.64], R5 ;  /* 0x0000000502007986 */ /* 0x001fe2000c101524 */
[----:B------:R-:W-:Y:S05]  /*7220*/  EXIT ;  /* 0x000000000000794d */ /* 0x000fea0003800000 */
.L_x_6264:
        /* <DEDUP_REMOVED lines=8> */
.L_x_6271:
[----:B------:R-:W-:-:S05]  /*72b0*/  F2FP.F16.F32.PACK_AB R24, RZ, R24 ;  /* 0x00000018ff18723e */ /* 0x000fca00000000ff */
[----:B------:R-:W-:Y:S01]  /*72c0*/  STG.E.U16 desc[UR36][R2.64], R24 ;  /* 0x0000001802007986 */ /* 0x000fe2000c101524 */
[----:B------:R-:W-:Y:S05]  /*72d0*/  EXIT ;  /* 0x000000000000794d */ /* 0x000fea0003800000 */
.L_x_6270:
        /* <DEDUP_REMOVED lines=9> */
.L_x_6273:
[----:B------:R-:W-:-:S04]  /*7370*/  F2FP.F16.F32.PACK_AB R5, RZ, R24 ;  /* 0x00000018ff05723e */ /* 0x000fc800000000ff */
[----:B------:R-:W-:-:S05]  /*7380*/  PRMT R5, R5, 0x5410, RZ ;  /* 0x0000541005057816 */ /* 0x000fca00000000ff */
[----:B------:R-:W-:Y:S01]  /*7390*/  STG.E desc[UR36][R2.64], R5 ;  /* 0x0000000502007986 */ /* 0x000fe2000c101924 */
[----:B------:R-:W-:Y:S05]  /*73a0*/  EXIT ;  /* 0x000000000000794d */ /* 0x000fea0003800000 */
.L_x_6272:
[----:B------:R-:W-:-:S06]  /*73b0*/  FMUL.FTZ R4, R24, 1 ;  /* 0x3f80000018047820 */ /* 0x000fcc0000410000 */
[----:B------:R-:W0:Y:S02]  /*73c0*/  F2F.F64.F32 R4, R4 ;  /* 0x0000000400047310 */ /* 0x000e240000201800 */
[----:B0-----:R-:W-:Y:S01]  /*73d0*/  STG.E.64 desc[UR36][R2.64], R4 ;  /* 0x0000000402007986 */ /* 0x001fe2000c101b24 */
[----:B------:R-:W-:Y:S05]  /*73e0*/  EXIT ;  /* 0x000000000000794d */ /* 0x000fea0003800000 */
.L_x_6263:
        /* <DEDUP_REMOVED lines=12> */
.L_x_6276:
[----:B------:R-:W-:Y:S01]  /*74b0*/  FMUL.FTZ R4, R24, 1 ;  /* 0x3f80000018047820 */ /* 0x000fe20000410000 */
[----:B------:R-:W-:-:S05]  /*74c0*/  CS2R R6, SRZ ;  /* 0x0000000000067805 */ /* 0x000fca000001ff00 */
[----:B------:R-:W0:Y:S02]  /*74d0*/  F2F.F64.F32 R4, R4 ;  /* 0x0000000400047310 */ /* 0x000e240000201800 */
[----:B0-----:R-:W-:Y:S01]  /*74e0*/  STG.E.128 desc[UR36][R2.64], R4 ;  /* 0x0000000402007986 */ /* 0x001fe2000c101d24 */
[----:B------:R-:W-:Y:S05]  /*74f0*/  EXIT ;  /* 0x000000000000794d */ /* 0x000fea0003800000 */
.L_x_6275:
        /* <DEDUP_REMOVED lines=20> */
.L_x_6280:
[----:B------:R-:W-:Y:S05]  /*7640*/  BSYNC B0 ;  /* 0x0000000000007941 */ /* 0x000fea0003800000 */
.L_x_6279:
[----:B------:R-:W-:-:S05]  /*7650*/  LOP3.LUT R7, R0, R7, RZ, 0xfc, !PT ;  /* 0x0000000700077212 */ /* 0x000fca00078efcff */
[----:B------:R-:W-:Y:S01]  /*7660*/  STG.E.U8 desc[UR36][R2.64], R7 ;  /* 0x0000000702007986 */ /* 0x000fe2000c101124 */
[----:B------:R-:W-:Y:S05]  /*7670*/  EXIT ;  /* 0x000000000000794d */ /* 0x000fea0003800000 */
.L_x_6278:
        /* <DEDUP_REMOVED lines=12> */
.L_x_6282:
[----:B------:R-:W-:Y:S01]  /*7740*/  IMAD.MOV.U32 R0, RZ, RZ, 0x7f ;  /* 0x0000007fff007424 */ /* 0x000fe200078e00ff */
[----:B------:R-:W-:-:S04]  /*7750*/  ISETP.GT.U32.AND P0, PT, R4, 0x7f800000, PT ;  /* 0x7f8000000400780c */ /* 0x000fc80003f04070 */
[----:B------:R-:W-:-:S09]  /*7760*/  SEL R0, R0, 0x7c, P0 ;  /* 0x0000007c00007807 */ /* 0x000fd20000000000 */
.L_x_6283:
[----:B------:R-:W-:Y:S05]  /*7770*/  BSYNC B0 ;  /* 0x0000000000007941 */ /* 0x000fea0003800000 */
.L_x_6281:
[----:B------:R-:W-:-:S04]  /*7780*/  LOP3.LUT R24, R24, 0x80000000, RZ, 0xc0, !PT ;  /* 0x8000000018187812 */ /* 0x000fc800078ec0ff */
[----:B------:R-:W-:-:S04]  /*7790*/  SHF.R.U32.HI R5, RZ, 0x18, R24 ;  /* 0x00000018ff057819 */ /* 0x000fc80000011618 */
[----:B------:R-:W-:-:S05]  /*77a0*/  LOP3.LUT R5, R0, R5, RZ, 0xfc, !PT ;  /* 0x0000000500057212 */ /* 0x000fca00078efcff */
[----:B------:R-:W-:Y:S01]  /*77b0*/  STG.E.U8 desc[UR36][R2.64], R5 ;  /* 0x0000000502007986 */ /* 0x000fe2000c101124 */
[----:B------:R-:W-:Y:S05]  /*77c0*/  EXIT ;  /* 0x000000000000794d */ /* 0x000fea0003800000 */
.L_x_6277:
[----:B------:R-:W-:-:S05]  /*77d0*/  F2FP.BF16.F32.PACK_AB R24, RZ, R24 ;  /* 0x00000018ff18723e */ /* 0x000fca00000010ff */
[----:B------:R-:W-:Y:S01]  /*77e0*/  STG.E.U16 desc[UR36][R2.64], R24 ;  /* 0x0000001802007986 */ /* 0x000fe2000c101524 */
[----:B------:R-:W-:Y:S05]  /*77f0*/  EXIT ;  /* 0x000000000000794d */ /* 0x000fea0003800000 */
.L_x_6274:
        /* <DEDUP_REMOVED lines=11> */
.L_x_6286:
        /* <DEDUP_REMOVED lines=16> */
.L_x_6289:
[----:B------:R-:W-:-:S04]  /*79b0*/  LOP3.LUT R24, R24, 0x80000000, RZ, 0xc0, !PT ;  /* 0x8000000018187812 */ /* 0x000fc800078ec0ff */
[----:B------:R-:W-:-:S04]  /*79c0*/  SHF.R.U32.HI R5, RZ, 0x18, R24 ;  /* 0x00000018ff057819 */ /* 0x000fc80000011618 */
[----:B------:R-:W-:-:S04]  /*79d0*/  LOP3.LUT R4, R4, R5, RZ, 0xfc, !PT ;  /* 0x0000000504047212 */ /* 0x000fc800078efcff */
[----:B------:R-:W-:-:S07]  /*79e0*/  PRMT R0, R4, 0x7610, R0 ;  /* 0x0000761004007816 */ /* 0x000fce0000000000 */
.L_x_6288:
[----:B------:R-:W-:Y:S05]  /*79f0*/  BSYNC B0 ;  /* 0x0000000000007941 */ /* 0x000fea0003800000 */
.L_x_6287:
[----:B------:R-:W-:Y:S01]  /*7a00*/  STG.E.U8 desc[UR36][R2.64], R0 ;  /* 0x0000000002007986 */ /* 0x000fe2000c101124 */
[----:B------:R-:W-:Y:S05]  /*7a10*/  EXIT ;  /* 0x000000000000794d */ /* 0x000fea0003800000 */
.L_x_6285:
        /* <DEDUP_REMOVED lines=16> */
.L_x_6292:
[----:B------:R-:W-:-:S04]  /*7b20*/  LOP3.LUT R24, R24, 0x80000000, RZ, 0xc0, !PT ;  /* 0x8000000018187812 */ /* 0x000fc800078ec0ff */
[----:B------:R-:W-:-:S04]  /*7b30*/  SHF.R.U32.HI R5, RZ, 0x18, R24 ;  /* 0x00000018ff057819 */ /* 0x000fc80000011618 */
[----:B------:R-:W-:-:S04]  /*7b40*/  LOP3.LUT R4, R4, R5, RZ, 0xfc, !PT ;  /* 0x0000000504047212 */ /* 0x000fc800078efcff */
[----:B------:R-:W-:-:S07]  /*7b50*/  PRMT R0, R4, 0x7610, R0 ;  /* 0x0000761004007816 */ /* 0x000fce0000000000 */
.L_x_6291:
[----:B------:R-:W-:Y:S05]  /*7b60*/  BSYNC B0 ;  /* 0x0000000000007941 */ /* 0x000fea0003800000 */
.L_x_6290:
[----:B------:R-:W-:Y:S01]  /*7b70*/  STG.E.U8 desc[UR36][R2.64], R0 ;  /* 0x0000000002007986 */ /* 0x000fe2000c101124 */
[----:B------:R-:W-:Y:S05]  /*7b80*/  EXIT ;  /* 0x000000000000794d */ /* 0x000fea0003800000 */
.L_x_6284:
        /* <DEDUP_REMOVED lines=21> */
.L_x_6267:
[----:B------:R-:W-:Y:S01]  /*7ce0*/  MOV R0, 0x0 ;  /* 0x0000000000007802 */ /* 0x000fe20000000f00 */
[----:B------:R-:W-:Y:S01]  /*7cf0*/  ULDC.64 UR4, c[0x4][0x198] ;  /* 0x0100660000047ab9 */ /* 0x000fe20000000a00 */
[----:B------:R-:W-:Y:S01]  /*7d00*/  ULDC.64 UR6, c[0x4][0x70] ;  /* 0x01001c0000067ab9 */ /* 0x000fe20000000a00 */
[----:B------:R-:W-:Y:S01]  /*7d10*/  IMAD.U32 R4, RZ, RZ, UR4 ;  /* 0x00000004ff047e24 */ /* 0x000fe2000f8e00ff */
[----:B------:R0:W2:Y:S01]  /*7d20*/  LDC.64 R2, c[0x4][R0] ;  /* 0x0100000000027b82 */ /* 0x0000a20000000a00 */
        /* <DEDUP_REMOVED lines=10> */
[----:B-123--:R-:W-:Y:S05]  /*7dd0*/  CALL.ABS.NOINC R2 ;  /* 0x0000000002007343 */ /* 0x00efea0003c00000 */
.L_x_6295:
[----:B------:R-:W-:Y:S05]  /*7de0*/  EXIT ;  /* 0x000000000000794d */ /* 0x000fea0003800000 */
.L_x_6294:
[----:B------:R-:W0:Y:S02]  /*7df0*/  F2I.U64.TRUNC R24, R24 ;  /* 0x0000001800187311 */ /* 0x000e24000020d800 */
[----:B0-----:R-:W-:Y:S01]  /*7e00*/  STG.E.64 desc[UR36][R2.64], R24 ;  /* 0x0000001802007986 */ /* 0x001fe2000c101b24 */
[----:B------:R-:W-:Y:S05]  /*7e10*/  EXIT ;  /* 0x000000000000794d */ /* 0x000fea0003800000 */
.L_x_6293:
[----:B------:R-:W0:Y:S02]  /*7e20*/  F2I.FTZ.U32.TRUNC.NTZ R5, R24 ;  /* 0x0000001800057305 */ /* 0x000e24000021f000 */
[----:B0-----:R-:W-:Y:S01]  /*7e30*/  STG.E desc[UR36][R2.64], R5 ;  /* 0x0000000502007986 */ /* 0x001fe2000c101924 */
[----:B------:R-:W-:Y:S05]  /*7e40*/  EXIT ;  /* 0x000000000000794d */ /* 0x000fea0003800000 */
        .weak           $__internal_15_$__cuda_sm20_dblrcp_rn_slowpath_v3
        .type           $__internal_15_$__cuda_sm20_dblrcp_rn_slowpath_v3,@function
        .size           $__internal_15_$__cuda_sm20_dblrcp_rn_slowpath_v3,(.L_x_71450 - $__internal_15_$__cuda_sm20_dblrcp_rn_slowpath_v3)
$__internal_15_$__cuda_sm20_dblrcp_rn_slowpath_v3:
        /* <DEDUP_REMOVED lines=25> */
.L_x_6299:
        /* <DEDUP_REMOVED lines=10> */
.L_x_6297:
[----:B------:R-:W-:Y:S01]  /*8080*/  LOP3.LUT R11, R7, 0x80000, RZ, 0xfc, !PT ;  /* 0x00080000070b7812 */ /* 0x000fe200078efcff */
[----:B------:R-:W-:-:S07]  /*8090*/  IMAD.MOV.U32 R10, RZ, RZ, R6 ;  /* 0x000000ffff0a7224 */ /* 0x000fce00078e0006 */
.L_x_6298:
[----:B------:R-:W-:Y:S05]  /*80a0*/  BSYNC B2 ;  /* 0x0000000000027941 */ /* 0x000fea0003800000 */
.L_x_6296:
[----:B------:R-:W-:Y:S02]  /*80b0*/  IMAD.MOV.U32 R6, RZ, RZ, R0 ;  /* 0x000000ffff067224 */ /* 0x000fe400078e0000 */
[----:B------:R-:W-:-:S04]  /*80c0*/  IMAD.MOV.U32 R7, RZ, RZ, 0x0 ;  /* 0x00000000ff077424 */ /* 0x000fc800078e00ff */
[----:B------:R-:W-:Y:S05]  /*80d0*/  RET.REL.NODEC R6 `(_ZN2at6native27unrolled_elementwise_kernelIZNS0_50_GLOBAL__N__2680c7bb_12_PowKernel_cu_140f0503_289629pow_tensor_scalar_kernel_implIffEEvRNS_18TensorIteratorBaseET0_EUlfE1_St5arrayIPcLm2EELi4E23TrivialOffsetCalculatorILi1EjESC_NS0_6memory12LoadWithCastILi1EEENSD_13StoreWithCastILi1EEEEEviT_S6_T2_T3_T4_T5_) ;  /* 0xffffff7c06c87950 */ /* 0x000fea0003c3ffff */
.L_x_6300:
        /* <DEDUP_REMOVED lines=10> */
.L_x_71450:


//--------------------- .text._ZN2at6native18elementwise_kernelILi128ELi2EZNS0_22gpu_kernel_impl_nocastIZNS0_50_GLOBAL__N__2680c7bb_12_PowKernel_cu_140f0503_289629pow_tensor_scalar_kernel_implIffEEvRNS_18TensorIteratorBaseET0_EUlfE1_EEvS6_RKT_EUliE_EEviT1_ --------------------------
	.section	.text._ZN2at6native18elementwise_kernelILi128ELi2EZNS0_22gpu_kernel_impl_nocastIZNS0_50_GLOBAL__N__2680c7bb_12_PowKernel_cu_140f0503_289629pow_tensor_scalar_kernel_implIffEEvRNS_18TensorIteratorBaseET0_EUlfE1_EEvS6_RKT_EUliE_EEviT1_,"ax",@progbits
	.align	128
        .global         _ZN2at6native18elementwise_kernelILi128ELi2EZNS0_22gpu_kernel_impl_nocastIZNS0_50_GLOBAL__N__2680c7bb_12_PowKernel_cu_140f0503_289629pow_tensor_scalar_kernel_implIffEEvRNS_18TensorIteratorBaseET0_EUlfE1_EEvS6_RKT_EUliE_EEviT1_
        .type           _ZN2at6native18elementwise_kernelILi128ELi2EZNS0_22gpu_kernel_impl_nocastIZNS0_50_GLOBAL__N__2680c7bb_12_PowKernel_cu_140f0503_289629pow_tensor_scalar_kernel_implIffEEvRNS_18TensorIteratorBaseET0_EUlfE1_EEvS6_RKT_EUliE_EEviT1_,@function
        .size           _ZN2at6native18elementwise_kernelILi128ELi2EZNS0_22gpu_kernel_impl_nocastIZNS0_50_GLOBAL__N__2680c7bb_12_PowKernel_cu_140f0503_289629pow_tensor_scalar_kernel_implIffEEvRNS_18TensorIteratorBaseET0_EUlfE1_EEvS6_RKT_EUliE_EEviT1_,(.L_x_71451 - _ZN2at6native18elementwise_kernelILi128ELi2EZNS0_22gpu_kernel_impl_nocastIZNS0_50_GLOBAL__N__2680c7bb_12_PowKernel_cu_140f0503_289629pow_tensor_scalar_kernel_implIffEEvRNS_18TensorIteratorBaseET0_EUlfE1_EEvS6_RKT_EUliE_EEviT1_)
        .other          _ZN2at6native18elementwise_kernelILi128ELi2EZNS0_22gpu_kernel_impl_nocastIZNS0_50_GLOBAL__N__2680c7bb_12_PowKernel_cu_140f0503_289629pow_tensor_scalar_kernel_implIffEEvRNS_18TensorIteratorBaseET0_EUlfE1_EEvS6_RKT_EUliE_EEviT1_,@"STO_CUDA_ENTRY STV_DEFAULT"
_ZN2at6native18elementwise_kernelILi128ELi2EZNS0_22gpu_kernel_impl_nocastIZNS0_50_GLOBAL__N__2680c7bb_12_PowKernel_cu_140f0503_289629pow_tensor_scalar_kernel_implIffEEvRNS_18TensorIteratorBaseET0_EUlfE1_EEvS6_RKT_EUliE_EEviT1_:
.text._ZN2at6native18elementwise_kernelILi128ELi2EZNS0_22gpu_kernel_impl_nocastIZNS0_50_GLOBAL__N__2680c7bb_12_PowKernel_cu_140f0503_289629pow_tensor_scalar_kernel_implIffEEvRNS_18TensorIteratorBaseET0_EUlfE1_EEvS6_RKT_EUliE_EEviT1_:
        /* <DEDUP_REMOVED lines=312> */
.L_x_6303:
[----:B------:R-:W-:Y:S02]  /*1380*/  ULDC.64 UR6, c[0x0][0x418] ;  /* 0x0001060000067ab9 */ /* 0x000fe40000000a00 */
[----:B------:R-:W-:-:S05]  /*1390*/  IADD3 R12, P0, R2, UR6, RZ ;  /* 0x00000006020c7c10 */ /* 0x000fca000ff1e0ff */
[----:B------:R-:W-:Y:S01]  /*13a0*/  IMAD.X R13, RZ, RZ, UR7, P0 ;  /* 0x00000007ff0d7e24 */ /* 0x000fe200080e06ff */
[----:B------:R-:W-:-:S04]  /*13b0*/  ULDC.64 UR6, c[0x0][0x410] ;  /* 0x0001040000067ab9 */ /* 0x000fc80000000a00 */
[----:B------:R-:W2:Y:S01]  /*13c0*/  LDG.E R12, desc[UR4][R12.64] ;  /* 0x000000040c0c7981 */ /* 0x000ea2000c1e1900 */
[----:B------:R-:W-:Y:S01]  /*13d0*/  IADD3 R4, P1, R5, UR6, RZ ;  /* 0x0000000605047c10 */ /* 0x000fe2000ff3e0ff */
[----:B------:R-:W-:Y:S03]  /*13e0*/  BSSY B1, `(.L_x_6304) ;  /* 0x0000015000017945 */ /* 0x000fe60003800000 */
[----:B------:R-:W-:Y:S01]  /*13f0*/  IADD3.X R5, RZ, UR7, RZ, P1, !PT ;  /* 0x00000007ff057c10 */ /* 0x000fe20008ffe4ff */
[----:B--2---:R-:W-:-:S06]  /*1400*/  FMUL.FTZ R14, R12, R12 ;  /* 0x0000000c0c0e7220 */ /* 0x004fcc0000410000 */
        /* <DEDUP_REMOVED lines=12> */
[----:B------:R-:W-:Y:S02]  /*14d0*/  MOV R7, R15 ;  /* 0x0000000f00077202 */ /* 0x000fe40000000f00 */
[----:B------:R-:W-:Y:S02]  /*14e0*/  IADD3 R12, R2, -0x100000, RZ ;  /* 0xfff00000020c7810 */ /* 0x000fe40007ffe0ff */
[----:B------:R-:W-:-:S07]  /*14f0*/  MOV R8, 0x1510 ;  /* 0x0000151000087802 */ /* 0x000fce0000000f00 */
[----:B------:R-:W-:Y:S05]  /*1500*/  CALL.REL.NOINC `($__internal_16_$__cuda_sm20_dblrcp_rn_slowpath_v3) ;  /* 0x00000014007c7944 */ /* 0x000fea0003c00000 */
[----:B------:R-:W-:Y:S01]  /*1510*/  IMAD.MOV.U32 R8, RZ, RZ, R6 ;  /* 0x000000ffff087224 */ /* 0x000fe200078e0006 */
[----:B------:R-:W-:-:S07]  /*1520*/  MOV R9, R7 ;  /* 0x0000000700097202 */ /* 0x000fce0000000f00 */
.L_x_6305:
[----:B------:R-:W-:Y:S05]  /*1530*/  BSYNC B1 ;  /* 0x0000000000017941 */ /* 0x000fea0003800000 */
.L_x_6304:
[----:B------:R-:W-:Y:S01]  /*1540*/  UMOV UR6, 0xf0000000 ;  /* 0xf000000000067882 */ /* 0x000fe20000000000 */
[----:B------:R-:W-:Y:S01]  /*1550*/  UMOV UR7, 0x380fffff ;  /* 0x380fffff00077882 */ /* 0x000fe20000000000 */
[----:B------:R-:W0:Y:S01]  /*1560*/  F2F.F32.F64 R7, R8 ;  /* 0x0000000800077310 */ /* 0x000e220000301000 */
[----:B------:R-:W-:Y:S01]  /*1570*/  DSETP.GEU.AND P0, PT, |R8|, UR6, PT ;  /* 0x0000000608007e2a */ /* 0x000fe2000bf0e200 */
[----:B------:R-:W-:-:S04]  /*1580*/  LEA R0, R0, R3, 0x8 ;  /* 0x0000000300007211 */ /* 0x000fc800078e40ff */
[----:B------:R-:W-:-:S09]  /*1590*/  IADD3 R11, R0, 0x80, RZ ;  /* 0x00000080000b7810 */ /* 0x000fd20007ffe0ff */
[----:B0-----:R-:W-:-:S05]  /*15a0*/  @!P0 FMUL R7, R7, 1.175494350822287508e-38 ;  /* 0x0080000007078820 */ /* 0x001fca0000400000 */
[----:B------:R0:W-:Y:S02]  /*15b0*/  STG.E desc[UR4][R4.64], R7 ;  /* 0x0000000704007986 */ /* 0x0001e4000c101904 */
.L_x_6302:
[----:B------:R-:W-:Y:S05]  /*15c0*/  BSYNC B0 ;  /* 0x0000000000007941 */ /* 0x000fea0003800000 */
.L_x_6301:
[----:B------:R-:W-:Y:S02]  /*15d0*/  ULDC UR6, c[0x0][0x210] ;  /* 0x0000840000067ab9 */ /* 0x000fe40000000800 */
[----:B------:R-:W-:-:S13]  /*15e0*/  ISETP.GE.AND P0, PT, R11, UR6, PT ;  /* 0x000000060b007c0c */ /* 0x000fda000bf06270 */
[----:B------:R-:W-:Y:S05]  /*15f0*/  @P0 EXIT ;  /* 0x000000000000094d */ /* 0x000fea0003800000 */
[----:B------:R-:W1:Y:S01]  /*1600*/  LDC R8, c[0x0][0x218] ;  /* 0x00008600ff087b82 */ /* 0x000e620000000800 */
[----:B------:R-:W-:Y:S01]  /*1610*/  HFMA2.MMA R3, -RZ, RZ, 0, 0 ;  /* 0x00000000ff037435 */ /* 0x000fe200000001ff */
[----:B------:R-:W-:Y:S02]  /*1620*/  MOV R0, RZ ;  /* 0x000000ff00007202 */ /* 0x000fe40000000f00 */
[----:B-1----:R-:W-:-:S13]  /*1630*/  ISETP.NE.AND P0, PT, R8, RZ, PT ;  /* 0x000000ff0800720c */ /* 0x002fda0003f05270 */
[----:B------:R-:W-:Y:S05]  /*1640*/  @!P0 BRA `(.L_x_6306) ;  /* 0x0000001000a88947 */ /* 0x000fea0003800000 */
[----:B------:R-:W-:Y:S01]  /*1650*/  MOV R3, R11 ;  /* 0x0000000b00037202 */ /* 0x000fe20000000f00 */
[----:B------:R-:W-:Y:S01]  /*1660*/  IMAD.MOV.U32 R2, RZ, RZ, RZ ;  /* 0x000000ffff027224 */ /* 0x000fe200078e00ff */
[----:B------:R-:W-:Y:S01]  /*1670*/  ULDC.64 UR6, c[0x0][0x220] ;  /* 0x0000880000067ab9 */ /* 0x000fe20000000a00 */
[----:B------:R-:W-:Y:S02]  /*1680*/  ISETP.NE.AND P0, PT, R8, 0x1, PT ;  /* 0x000000010800780c */ /* 0x000fe40003f05270 */
[----:B0-----:R-:W-:Y:S01]  /*1690*/  IMAD.HI.U32 R4, R11, UR6, R2 ;  /* 0x000000060b047c27 */ /* 0x001fe2000f8e0002 */
        /* <DEDUP_REMOVED lines=279> */
[----:B------:R-:W-:Y:S01]  /*2810*/  @P0 IMAD.MOV.U32 R6, RZ, RZ, RZ ;  /* 0x000000ffff060224 */ /* 0x000fe200078e00ff */
[----:B------:R-:W-:Y:S02]  /*2820*/  ULDC.64 UR6, c[0x0][0x400] ;  /* 0x0001000000067ab9 */ /* 0x000fe40000000a00 */
        /* <DEDUP_REMOVED lines=12> */
.L_x_6306:
[----:B------:R-:W-:Y:S02]  /*28f0*/  ULDC.64 UR6, c[0x0][0x418] ;  /* 0x0001060000067ab9 */ /* 0x000fe40000000a00 */
[----:B------:R-:W-:-:S04]  /*2900*/  IADD3 R10, P0, R0, UR6, RZ ;  /* 0x00000006000a7c10 */ /* 0x000fc8000ff1e0ff */
[----:B------:R-:W-:Y:S01]  /*2910*/  IADD3.X R11, RZ, UR7, RZ, P0, !PT ;  /* 0x00000007ff0b7c10 */ /* 0x000fe200087fe4ff */
        /* <DEDUP_REMOVED lines=21> */
[----:B------:R-:W-:Y:S05]  /*2a70*/  CALL.REL.NOINC `($__internal_16_$__cuda_sm20_dblrcp_rn_slowpath_v3) ;  /* 0x0000000000207944 */ /* 0x000fea0003c00000 */
.L_x_6308:
[----:B------:R-:W-:Y:S05]  /*2a80*/  BSYNC B0 ;  /* 0x0000000000007941 */ /* 0x000fea0003800000 */
.L_x_6307:
[----:B------:R-:W-:Y:S01]  /*2a90*/  UMOV UR6, 0xf0000000 ;  /* 0xf000000000067882 */ /* 0x000fe20000000000 */
[----:B------:R-:W-:Y:S01]  /*2aa0*/  UMOV UR7, 0x380fffff ;  /* 0x380fffff00077882 */ /* 0x000fe20000000000 */
[----:B------:R-:W0:Y:S01]  /*2ab0*/  F2F.F32.F64 R5, R6 ;  /* 0x0000000600057310 */ /* 0x000e220000301000 */
[----:B------:R-:W-:-:S14]  /*2ac0*/  DSETP.GEU.AND P0, PT, |R6|, UR6, PT ;  /* 0x0000000606007e2a */ /* 0x000fdc000bf0e200 */
[----:B0-----:R-:W-:-:S05]  /*2ad0*/  @!P0 FMUL R5, R5, 1.175494350822287508e-38 ;  /* 0x0080000005058820 */ /* 0x001fca0000400000 */
[----:B------:R-:W-:Y:S01]  /*2ae0*/  STG.E desc[UR4][R2.64], R5 ;  /* 0x0000000502007986 */ /* 0x000fe2000c101904 */
[----:B------:R-:W-:Y:S05]  /*2af0*/  EXIT ;  /* 0x000000000000794d */ /* 0x000fea0003800000 */
        .weak           $__internal_16_$__cuda_sm20_dblrcp_rn_slowpath_v3
        .type           $__internal_16_$__cuda_sm20_dblrcp_rn_slowpath_v3,@function
        .size           $__internal_16_$__cuda_sm20_dblrcp_rn_slowpath_v3,(.L_x_71451 - $__internal_16_$__cuda_sm20_dblrcp_rn_slowpath_v3)
$__internal_16_$__cuda_sm20_dblrcp_rn_slowpath_v3:
[----:B------:R-:W-:Y:S01]  /*2b00*/  DSETP.GTU.AND P0, PT, |R6|, +INF , PT ;  /* 0x7ff000000600742a */ /* 0x000fe20003f0c200 */
[----:B------:R-:W-:-:S13]  /*2b10*/  BSSY B2, `(.L_x_6309) ;  /* 0x0000023000027945 */ /* 0x000fda0003800000 */
        /* <DEDUP_REMOVED lines=22> */
.L_x_6312:
        /* <DEDUP_REMOVED lines=10> */
.L_x_6310:
[----:B------:R-:W-:Y:S02]  /*2d20*/  LOP3.LUT R11, R7, 0x80000, RZ, 0xfc, !PT ;  /* 0x00080000070b7812 */ /* 0x000fe400078efcff */
[----:B------:R-:W-:-:S07]  /*2d30*/  MOV R10, R6 ;  /* 0x00000006000a7202 */ /* 0x000fce0000000f00 */
.L_x_6311:
[----:B------:R-:W-:Y:S05]  /*2d40*/  BSYNC B2 ;  /* 0x0000000000027941 */ /* 0x000fea0003800000 */
.L_x_6309:
[----:B------:R-:W-:Y:S01]  /*2d50*/  HFMA2.MMA R9, -RZ, RZ, 0, 0 ;  /* 0x00000000ff097435 */ /* 0x000fe200000001ff */
[----:B------:R-:W-:Y:S02]  /*2d60*/  MOV R6, R10 ;  /* 0x0000000a00067202 */ /* 0x000fe40000000f00 */
[----:B------:R-:W-:-:S03]  /*2d70*/  MOV R7, R11 ;  /* 0x0000000b00077202 */ /* 0x000fc60000000f00 */
[----:B------:R-:W-:Y:S05]  /*2d80*/  RET.REL.NODEC R8 `(_ZN2at6native18elementwise_kernelILi128ELi2EZNS0_22gpu_kernel_impl_nocastIZNS0_50_GLOBAL__N__2680c7bb_12_PowKernel_cu_140f0503_289629pow_tensor_scalar_kernel_implIffEEvRNS_18TensorIteratorBaseET0_EUlfE1_EEvS6_RKT_EUliE_EEviT1_) ;  /* 0xffffffd0089c7950 */ /* 0x000fea0003c3ffff */
.L_x_6313:
        /* <DEDUP_REMOVED lines=15> */
.L_x_71451:


//--------------------- .text._ZN2at6native27unrolled_elementwise_kernelIZNS0_50_GLOBAL__N__2680c7bb_12_PowKernel_cu_140f0503_289629pow_tensor_scalar_kernel_implIffEEvRNS_18TensorIteratorBaseET0_EUlfE1_St5arrayIPcLm2EELi4E23TrivialOffsetCalculatorILi1EjESC_NS0_6memory15LoadWithoutCastENSD_16StoreWithoutCastEEEviT_S6_T2_T3_T4_T5_ --------------------------
	.section	.text._ZN2at6native27unrolled_elementwise_kernelIZNS0_50_GLOBAL__N__2680c7bb_12_PowKernel_cu_140f0503_289629pow_tensor_scalar_kernel_implIffEEvRNS_18TensorIteratorBaseET0_EUlfE1_St5arrayIPcLm2EELi4E23TrivialOffsetCalculatorILi1EjESC_NS0_6memory15LoadWithoutCastENSD_16StoreWithoutCastEEEviT_S6_T2_T3_T4_T5_,"ax",@progbits
	.align	128
        .global         _ZN2at6native27unrolled_elementwise_kernelIZNS0_50_GLOBAL__N__2680c7bb_12_PowKernel_cu_140f0503_289629pow_tensor_scalar_kernel_implIffEEvRNS_18TensorIteratorBaseET0_EUlfE1_St5arrayIPcLm2EELi4E23TrivialOffsetCalculatorILi1EjESC_NS0_6memory15LoadWithoutCastENSD_16StoreWithoutCastEEEviT_S6_T2_T3_T4_T5_
        .type           _ZN2at6native27unrolled_elementwise_kernelIZNS0_50_GLOBAL__N__2680c7bb_12_PowKernel_cu_140f0503_289629pow_tensor_scalar_kernel_implIffEEvRNS_18TensorIteratorBaseET0_EUlfE1_St5arrayIPcLm2EELi4E23TrivialOffsetCalculatorILi1EjESC_NS0_6memory15LoadWithoutCastENSD_16StoreWithoutCastEEEviT_S6_T2_T3_T4_T5_,@function
        .size           _ZN2at6native27unrolled_elementwise_kernelIZNS0_50_GLOBAL__N__2680c7bb_12_PowKernel_cu_140f0503_289629pow_tensor_scalar_kernel_implIffEEvRNS_18TensorIteratorBaseET0_EUlfE1_St5arrayIPcLm2EELi4E23TrivialOffsetCalculatorILi1EjESC_NS0_6memory15LoadWithoutCastENSD_16StoreWithoutCastEEEviT_S6_T2_T3_T4_T5_,(.L_x_71452 - _ZN2at6native27unrolled_elementwise_kernelIZNS0_50_GLOBAL__N__2680c7bb_12_PowKernel_cu_140f0503_289629pow_tensor_scalar_kernel_implIffEEvRNS_18TensorIteratorBaseET0_EUlfE1_St5arrayIPcLm2EELi4E23TrivialOffsetCalculatorILi1EjESC_NS0_6memory15LoadWithoutCastENSD_16StoreWithoutCastEEEviT_S6_T2_T3_T4_T5_)
        .other          _ZN2at6native27unrolled_elementwise_kernelIZNS0_50_GLOBAL__N__2680c7bb_12_PowKernel_cu_140f0503_289629pow_tensor_scalar_kernel_implIffEEvRNS_18TensorIteratorBaseET0_EUlfE1_St5arrayIPcLm2EELi4E23TrivialOffsetCalculatorILi1EjESC_NS0_6memory15LoadWithoutCastENSD_16StoreWithoutCastEEEviT_S6_T2_T3_T4_T5_,@"STO_CUDA_ENTRY STV_DEFAULT"
_ZN2at6native27unrolled_elementwise_kernelIZNS0_50_GLOBAL__N__2680c7bb_12_PowKernel_cu_140f0503_289629pow_tensor_scalar_kernel_implIffEEvRNS_18TensorIteratorBaseET0_EUlfE1_St5arrayIPcLm2EELi4E23TrivialOffsetCalculatorILi1EjESC_NS0_6memory15LoadWithoutCastENSD_16StoreWithoutCastEEEviT_S6_T2_T3_T4_T5_:
.text._ZN2at6native27unrolled_elementwise_kernelIZNS0_50_GLOBAL__N__2680c7bb_12_PowKernel_cu_140f0503_289629pow_tensor_scalar_kernel_implIffEEvRNS_18TensorIteratorBaseET0_EUlfE1_St5arrayIPcLm2EELi4E23TrivialOffsetCalculatorILi1EjESC_NS0_6memory15LoadWithoutCastENSD_16StoreWithoutCastEEEviT_S6_T2_T3_T4_T5_:
[----:B------:R-:W-:Y:S01]  /*0000*/  LDC R1, c[0x0][0x28] ;  /* 0x00000a00ff017b82 */ /* 0x000fe20000000800 */
[----:B------:R-:W0:Y:S07]  /*0010*/  S2R R11, SR_CTAID.X ;  /* 0x00000000000b7919 */ /* 0x000e2e0000002500 */
[----:B------:R-:W0:Y:S01]  /*0020*/  LDC R0, c[0x0][0x210] ;  /* 0x00008400ff007b82 */ /* 0x000e220000000800 */
[----:B------:R-:W-:Y:S01]  /*0030*/  HFMA2.MMA R10, -RZ, RZ, 0, 0 ;  /* 0x00000000ff0a7435 */ /* 0x000fe200000001ff */
        /* <DEDUP_REMOVED lines=14> */
[----:B------:R-:W-:-:S06]  /*0120*/  CS2R R14, SRZ ;  /* 0x00000000000e7805 */ /* 0x000fcc000001ff00 */
[----:B------:R0:W5:Y:S05]  /*0130*/  @!P0 LDG.E R15, desc[UR4][R6.64] ;  /* 0x00000004060f8981 */ /* 0x00016a000c1e1900 */
[----:B------:R-:W-:Y:S01]  /*0140*/  @!P3 IMAD R21, R11, 0x200, R0 ;  /* 0x000002000b15b824 */ /* 0x000fe200078e0200 */
[----:B------:R-:W-:Y:S01]  /*0150*/  @!P3 IADD3 R0, R0, 0x80, RZ ;  /* 0x000000800000b810 */ /* 0x000fe20007ffe0ff */
[----:B------:R-:W2:Y:S03]  /*0160*/  @!P3 LDC.64 R4, c[0x0][0x228] ;  /* 0x00008a00ff04bb82 */ /* 0x000ea60000000a00 */
[----:B------:R-:W-:Y:S01]  /*0170*/  ISETP.GE.AND P2, PT, R0, R13, PT ;  /* 0x0000000d0000720c */ /* 0x000fe20003f46270 */
[----:B-1----:R-:W-:-:S05]  /*0180*/  @!P1 IMAD.WIDE.U32 R2, R17, 0x4, R2 ;  /* 0x0000000411029825 */ /* 0x002fca00078e0002 */
[----:B------:R0:W5:Y:S07]  /*0190*/  @!P1 LDG.E R14, desc[UR4][R2.64] ;  /* 0x00000004020e9981 */ /* 0x00016e000c1e1900 */
[----:B------:R-:W1:Y:S01]  /*01a0*/  @!P2 LDC.64 R8, c[0x0][0x228] ;  /* 0x00008a00ff08ab82 */ /* 0x000e620000000a00 */
[----:B------:R-:W-:Y:S02]  /*01b0*/  @!P2 IMAD R19, R11, 0x200, R0 ;  /* 0x000002000b13a824 */ /* 0x000fe400078e0200 */
[----:B------:R-:W-:-:S02]  /*01c0*/  IMAD.MOV.U32 R0, RZ, RZ, RZ ;  /* 0x000000ffff007224 */ /* 0x000fc400078e00ff */
[----:B--2---:R-:W-:-:S05]  /*01d0*/  @!P3 IMAD.WIDE.U32 R4, R21, 0x4, R4 ;  /* 0x000000041504b825 */ /* 0x004fca00078e0004 */
[----:B------:R0:W5:Y:S01]  /*01e0*/  @!P3 LDG.E R10, desc[UR4][R4.64] ;  /* 0x00000004040ab981 */ /* 0x000162000c1e1900 */
[----:B-1----:R-:W-:-:S05]  /*01f0*/  @!P2 IMAD.WIDE.U32 R8, R19, 0x4, R8 ;  /* 0x000000041308a825 */ /* 0x002fca00078e0008 */
[----:B------:R0:W5:Y:S01]  /*0200*/  @!P2 LDG.E R0, desc[UR4][R8.64] ;  /* 0x000000040800a981 */ /* 0x000162000c1e1900 */
[----:B------:R-:W-:Y:S04]  /*0210*/  BSSY B0, `(.L_x_6314) ;  /* 0x0000018000007945 */ /* 0x000fe80003800000 */
[----:B------:R-:W-:Y:S05]  /*0220*/  @P0 BRA `(.L_x_6315) ;  /* 0x0000000000580947 */ /* 0x000fea0003800000 */
[----:B0----5:R-:W-:Y:S01]  /*0230*/  FMUL.FTZ R2, R15, R15 ;  /* 0x0000000f0f027220 */ /* 0x021fe20000410000 */
        /* <DEDUP_REMOVED lines=14> */
[----:B------:R-:W-:Y:S05]  /*0320*/  CALL.REL.NOINC `($__internal_17_$__cuda_sm20_dblrcp_rn_slowpath_v3) ;  /* 0x0000000400cc7944 */ /* 0x000fea0003c00000 */
.L_x_6317:
[----:B------:R-:W-:Y:S05]  /*0330*/  BSYNC B1 ;  /* 0x0000000000017941 */ /* 0x000fea0003800000 */
.L_x_6316:
[----:B------:R-:W-:Y:S01]  /*0340*/  UMOV UR6, 0xf0000000 ;  /* 0xf000000000067882 */ /* 0x000fe20000000000 */
[----:B------:R-:W-:Y:S01]  /*0350*/  UMOV UR7, 0x380fffff ;  /* 0x380fffff00077882 */ /* 0x000fe20000000000 */
[----:B------:R-:W0:Y:S01]  /*0360*/  F2F.F32.F64 R15, R6 ;  /* 0x00000006000f7310 */ /* 0x000e220000301000 */
[----:B------:R-:W-:-:S14]  /*0370*/  DSETP.GEU.AND P1, PT, |R6|, UR6, PT ;  /* 0x0000000606007e2a */ /* 0x000fdc000bf2e200 */
[----:B0-----:R-:W-:-:S07]  /*0380*/  @!P1 FMUL R15, R15, 1.175494350822287508e-38 ;  /* 0x008000000f0f9820 */ /* 0x001fce0000400000 */
.L_x_6315:
[----:B------:R-:W-:Y:S05]  /*0390*/  BSYNC B0 ;  /* 0x0000000000007941 */ /* 0x000fea0003800000 */
.L_x_6314:
[----:B------:R-:W-:Y:S01]  /*03a0*/  VIADD R16, R12, 0x80 ;  /* 0x000000800c107836 */ /* 0x000fe20000000000 */
[----:B------:R-:W-:Y:S04]  /*03b0*/  BSSY B0, `(.L_x_6318) ;  /* 0x0000019000007945 */ /* 0x000fe80003800000 */
[----:B------:R-:W-:-:S13]  /*03c0*/  ISETP.GE.AND P1, PT, R16, R13, PT ;  /* 0x0000000d1000720c */ /* 0x000fda0003f26270 */
        /* <DEDUP_REMOVED lines=17> */
.L_x_6321:
[----:B------:R-:W-:Y:S05]  /*04e0*/  BSYNC B1 ;  /* 0x0000000000017941 */ /* 0x000fea0003800000 */
.L_x_6320:
[----:B------:R-:W-:Y:S01]  /*04f0*/  UMOV UR6, 0xf0000000 ;  /* 0xf000000000067882 */ /* 0x000fe20000000000 */
[----:B------:R-:W-:Y:S01]  /*0500*/  UMOV UR7, 0x380fffff ;  /* 0x380fffff00077882 */ /* 0x000fe20000000000 */
[----:B------:R-:W0:Y:S01]  /*0510*/  F2F.F32.F64 R14, R6 ;  /* 0x00000006000e7310 */ /* 0x000e220000301000 */
[----:B------:R-:W-:-:S14]  /*0520*/  DSETP.GEU.AND P1, PT, |R6|, UR6, PT ;  /* 0x0000000606007e2a */ /* 0x000fdc000bf2e200 */
[----:B0-----:R-:W-:-:S07]  /*0530*/  @!P1 FMUL R14, R14, 1.175494350822287508e-38 ;  /* 0x008000000e0e9820 */ /* 0x001fce0000400000 */
.L_x_6319:
[----:B------:R-:W-:Y:S05]  /*0540*/  BSYNC B0 ;  /* 0x0000000000007941 */ /* 0x000fea0003800000 */
.L_x_6318:
[----:B0-----:R-:W-:Y:S01]  /*0550*/  VIADD R2, R12, 0x100 ;  /* 0x000001000c027836 */ /* 0x001fe20000000000 */
[----:B------:R-:W-:Y:S04]  /*0560*/  BSSY B0, `(.L_x_6322) ;  /* 0x0000019000007945 */ /* 0x000fe80003800000 */
[----:B------:R-:W-:-:S13]  /*0570*/  ISETP.GE.AND P1, PT, R2, R13, PT ;  /* 0x0000000d0200720c */ /* 0x000fda0003f26270 */
[----:B------:R-:W-:Y:S05]  /*0580*/  @P1 BRA `(.L_x_6323) ;  /* 0x0000000000581947 */ /* 0x000fea0003800000 */
[----:B-----5:R-:W-:Y:S01]  /*0590*/  FMUL.FTZ R2, R10, R10 ;  /* 0x0000000a0a027220 */ /* 0x020fe20000410000 */
        /* <DEDUP_REMOVED lines=15> */
.L_x_6325:
[----:B------:R-:W-:Y:S05]  /*0690*/  BSYNC B1 ;  /* 0x0000000000017941 */ /* 0x000fea0003800000 */
.L_x_6324:
[----:B------:R-:W-:Y:S01]  /*06a0*/  UMOV UR6, 0xf0000000 ;  /* 0xf000000000067882 */ /* 0x000fe20000000000 */
[----:B------:R-:W-:Y:S01]  /*06b0*/  UMOV UR7, 0x380fffff ;  /* 0x380fffff00077882 */ /* 0x000fe20000000000 */
[----:B------:R-:W0:Y:S01]  /*06c0*/  F2F.F32.F64 R10, R6 ;  /* 0x00000006000a7310 */ /* 0x000e220000301000 */
[----:B------:R-:W-:-:S14]  /*06d0*/  DSETP.GEU.AND P1, PT, |R6|, UR6, PT ;  /* 0x0000000606007e2a */ /* 0x000fdc000bf2e200 */
[----:B0-----:R-:W-:-:S07]  /*06e0*/  @!P1 FMUL R10, R10, 1.175494350822287508e-38 ;  /* 0x008000000a0a9820 */ /* 0x001fce0000400000 */
.L_x_6323:
[----:B------:R-:W-:Y:S05]  /*06f0*/  BSYNC B0 ;  /* 0x0000000000007941 */ /* 0x000fea0003800000 */
.L_x_6322:
[----:B------:R-:W-:Y:S01]  /*0700*/  VIADD R2, R12, 0x180 ;  /* 0x000001800c027836 */ /* 0x000fe20000000000 */
        /* <DEDUP_REMOVED lines=19> */
.L_x_6329:
[----:B------:R-:W-:Y:S05]  /*0840*/  BSYNC B1 ;  /* 0x0000000000017941 */ /* 0x000fea0003800000 */
.L_x_6328:
[----:B------:R-:W-:Y:S01]  /*0850*/  UMOV UR6, 0xf0000000 ;  /* 0xf000000000067882 */ /* 0x000fe20000000000 */
[----:B------:R-:W-:Y:S01]  /*0860*/  UMOV UR7, 0x380fffff ;  /* 0x380fffff00077882 */ /* 0x000fe20000000000 */
[----:B------:R-:W0:Y:S01]  /*0870*/  F2F.F32.F64 R9, R6 ;  /* 0x0000000600097310 */ /* 0x000e220000301000 */
[----:B------:R-:W-:-:S14]  /*0880*/  DSETP.GEU.AND P1, PT, |R6|, UR6, PT ;  /* 0x0000000606007e2a */ /* 0x000fdc000bf2e200 */
[----:B0-----:R-:W-:-:S07]  /*0890*/  @!P1 FMUL R9, R9, 1.175494350822287508e-38 ;  /* 0x0080000009099820 */ /* 0x001fce0000400000 */
.L_x_6327:
[----:B------:R-:W-:Y:S05]  /*08a0*/  BSYNC B0 ;  /* 0x0000000000007941 */ /* 0x000fea0003800000 */
.L_x_6326:
[----:B-----5:R-:W0:Y:S01]  /*08b0*/  @!P0 S2R R0, SR_TID.X ;  /* 0x0000000000008919 */ /* 0x020e220000002100 */
[----:B------:R-:W1:Y:S01]  /*08c0*/  @!P0 LDC.64 R2, c[0x0][0x220] ;  /* 0x00008800ff028b82 */ /* 0x000e620000000a00 */
[----:B------:R-:W-:Y:S01]  /*08d0*/  @!P0 IMAD.MOV.U32 R12, RZ, RZ, R16 ;  /* 0x000000ffff0c8224 */ /* 0x000fe200078e0010 */
[----:B------:R-:W-:Y:S04]  /*08e0*/  BSSY B0, `(.L_x_6330) ;  /* 0x0000010000007945 */ /* 0x000fe80003800000 */
[----:B------:R-:W-:Y:S01]  /*08f0*/  ISETP.GE.AND P1, PT, R12, R13, PT ;  /* 0x0000000d0c00720c */ /* 0x000fe20003f26270 */
[----:B0-----:R-:W-:-:S04]  /*0900*/  @!P0 IMAD R5, R11, 0x200, R0 ;  /* 0x000002000b058824 */ /* 0x001fc800078e0200 */
[----:B-1----:R-:W-:-:S05]  /*0910*/  @!P0 IMAD.WIDE.U32 R2, R5, 0x4, R2 ;  /* 0x0000000405028825 */ /* 0x002fca00078e0002 */
[----:B------:R0:W-:Y:S03]  /*0920*/  @!P0 STG.E desc[UR4][R2.64], R15 ;  /* 0x0000000f02008986 */ /* 0x0001e6000c101904 */
[----:B------:R-:W-:Y:S05]  /*0930*/  @P1 BRA `(.L_x_6331) ;  /* 0x0000000000281947 */ /* 0x000fea0003800000 */
[----:B------:R-:W1:Y:S01]  /*0940*/  LDC.64 R4, c[0x0][0x220] ;  /* 0x00008800ff047b82 */ /* 0x000e620000000a00 */
[----:B0-----:R-:W-:Y:S01]  /*0950*/  LEA R3, R11, R12, 0x9 ;  /* 0x0000000c0b037211 */ /* 0x001fe200078e48ff */
[----:B------:R-:W-:-:S05]  /*0960*/  VIADD R12, R12, 0x80 ;  /* 0x000000800c0c7836 */ /* 0x000fca0000000000 */
[----:B------:R-:W-:-:S13]  /*0970*/  ISETP.GE.AND P0, PT, R12, R13, PT ;  /* 0x0000000d0c00720c */ /* 0x000fda0003f06270 */
[----:B------:R-:W-:Y:S01]  /*0980*/  @!P0 LEA R7, R11, R12, 0x9 ;  /* 0x0000000c0b078211 */ /* 0x000fe200078e48ff */
[----:B------:R-:W-:Y:S02]  /*0990*/  @!P0 VIADD R12, R12, 0x80 ;  /* 0x000000800c0c8836 */ /* 0x000fe40000000000 */
[----:B-1----:R-:W-:-:S04]  /*09a0*/  IMAD.WIDE.U32 R2, R3, 0x4, R4 ;  /* 0x0000000403027825 */ /* 0x002fc800078e0004 */
[----:B------:R-:W-:Y:S01]  /*09b0*/  @!P0 IMAD.WIDE.U32 R4, R7, 0x4, R4 ;  /* 0x0000000407048825 */ /* 0x000fe200078e0004 */
[----:B------:R1:W-:Y:S04]  /*09c0*/  STG.E desc[UR4][R2.64], R14 ;  /* 0x0000000e02007986 */ /* 0x0003e8000c101904 */
[----:B------:R1:W-:Y:S02]  /*09d0*/  @!P0 STG.E desc[UR4][R4.64], R10 ;  /* 0x0000000a04008986 */ /* 0x0003e4000c101904 */
.L_x_6331:
[----:B------:R-:W-:Y:S05]  /*09e0*/  BSYNC B0 ;  /* 0x0000000000007941 */ /* 0x000fea0003800000 */
.L_x_6330:
[----:B------:R-:W-:-:S13]  /*09f0*/  ISETP.GE.AND P0, PT, R12, R13, PT ;  /* 0x0000000d0c00720c */ /* 0x000fda0003f06270 */
[----:B------:R-:W-:Y:S05]  /*0a00*/  @P0 EXIT ;  /* 0x000000000000094d */ /* 0x000fea0003800000 */
[----:B01----:R-:W0:Y:S01]  /*0a10*/  LDC.64 R2, c[0x0][0x220] ;  /* 0x00008800ff027b82 */ /* 0x003e220000000a00 */
[----:B------:R-:W-:-:S05]  /*0a20*/  LEA R11, R11, R12, 0x9 ;  /* 0x0000000c0b0b7211 */ /* 0x000fca00078e48ff */
[----:B0-----:R-:W-:-:S05]  /*0a30*/  IMAD.WIDE.U32 R2, R11, 0x4, R2 ;  /* 0x000000040b027825 */ /* 0x001fca00078e0002 */
[----:B------:R-:W-:Y:S01]  /*0a40*/  STG.E desc[UR4][R2.64], R9 ;  /* 0x0000000902007986 */ /* 0x000fe2000c101904 */
[----:B------:R-:W-:Y:S05]  /*0a50*/  EXIT ;  /* 0x000000000000794d */ /* 0x000fea0003800000 */
        .weak           $__internal_17_$__cuda_sm20_dblrcp_rn_slowpath_v3
        .type           $__internal_17_$__cuda_sm20_dblrcp_rn_slowpath_v3,@function
        .size           $__internal_17_$__cuda_sm20_dblrcp_rn_slowpath_v3,(.L_x_71452 - $__internal_17_$__cuda_sm20_dblrcp_rn_slowpath_v3)
$__internal_17_$__cuda_sm20_dblrcp_rn_slowpath_v3:
        /* <DEDUP_REMOVED lines=25> */
.L_x_6335:
        /* <DEDUP_REMOVED lines=10> */
.L_x_6333:
[----:B------:R-:W-:Y:S01]  /*0c90*/  LOP3.LUT R7, R3, 0x80000, RZ, 0xfc, !PT ;  /* 0x0008000003077812 */ /* 0x000fe200078efcff */
[----:B------:R-:W-:-:S07]  /*0ca0*/  IMAD.MOV.U32 R6, RZ, RZ, R2 ;  /* 0x000000ffff067224 */ /* 0x000fce00078e0002 */
.L_x_6334:
[----:B------:R-:W-:Y:S05]  /*0cb0*/  BSYNC B2 ;  /* 0x0000000000027941 */ /* 0x000fea0003800000 */
.L_x_6332:
[----:B------:R-:W-:-:S04]  /*0cc0*/  MOV R19, 0x0 ;  /* 0x0000000000137802 */ /* 0x000fc80000000f00 */
[----:B------:R-:W-:Y:S05]  /*0cd0*/  RET.REL.NODEC R18 `(_ZN2at6native27unrolled_elementwise_kernelIZNS0_50_GLOBAL__N__2680c7bb_12_PowKernel_cu_140f0503_289629pow_tensor_scalar_kernel_implIffEEvRNS_18TensorIteratorBaseET0_EUlfE1_St5arrayIPcLm2EELi4E23TrivialOffsetCalculatorILi1EjESC_NS0_6memory15LoadWithoutCastENSD_16StoreWithoutCastEEEviT_S6_T2_T3_T4_T5_) ;  /* 0xfffffff012c87950 */ /* 0x000fea0003c3ffff */
.L_x_6336:
        /* <DEDUP_REMOVED lines=10> */
.L_x_71452:


//--------------------- .text._ZN2at6native29vectorized_elementwise_kernelILi2EZNS0_50_GLOBAL__N__2680c7bb_12_PowKernel_cu_140f0503_289629pow_tensor_scalar_kernel_implIffEEvRNS_18TensorIteratorBaseET0_EUlfE1_St5arrayIPcLm2EEEEviS6_T1_ --------------------------
	.section	.text._ZN2at6native29vectorized_elementwise_kernelILi2EZNS0_50_GLOBAL__N__2680c7bb_12_PowKernel_cu_140f0503_289629pow_tensor_scalar_kernel_implIffEEvRNS_18TensorIteratorBaseET0_EUlfE1_St5arrayIPcLm2EEEEviS6_T1_,"ax",@progbits
	.align	128
        .global         _ZN2at6native29vectorized_elementwise_kernelILi2EZNS0_50_GLOBAL__N__2680c7bb_12_PowKernel_cu_140f0503_289629pow_tensor_scalar_kernel_implIffEEvRNS_18TensorIteratorBaseET0_EUlfE1_St5arrayIPcLm2EEEEviS6_T1_
        .type           _ZN2at6native29vectorized_elementwise_kernelILi2EZNS0_50_GLOBAL__N__2680c7bb_12_PowKernel_cu_140f0503_289629pow_tensor_scalar_kernel_implIffEEvRNS_18TensorIteratorBaseET0_EUlfE1_St5arrayIPcLm2EEEEviS6_T1_,@function
        .size           _ZN2at6native29vectorized_elementwise_kernelILi2EZNS0_50_GLOBAL__N__2680c7bb_12_PowKernel_cu_140f0503_289629pow_tensor_scalar_kernel_implIffEEvRNS_18TensorIteratorBaseET0_EUlfE1_St5arrayIPcLm2EEEEviS6_T1_,(.L_x_71453 - _ZN2at6native29vectorized_elementwise_kernelILi2EZNS0_50_GLOBAL__N__2680c7bb_12_PowKernel_cu_140f0503_289629pow_tensor_scalar_kernel_implIffEEvRNS_18TensorIteratorBaseET0_EUlfE1_St5arrayIPcLm2EEEEviS6_T1_)
        .other          _ZN2at6native29vectorized_elementwise_kernelILi2EZNS0_50_GLOBAL__N__2680c7bb_12_PowKernel_cu_140f0503_289629pow_tensor_scalar_kernel_implIffEEvRNS_18TensorIteratorBaseET0_EUlfE1_St5arrayIPcLm2EEEEviS6_T1_,@"STO_CUDA_ENTRY STV_DEFAULT"
_ZN2at6native29vectorized_elementwise_kernelILi2EZNS0_50_GLOBAL__N__2680c7bb_12_PowKernel_cu_140f0503_289629pow_tensor_scalar_kernel_implIffEEvRNS_18TensorIteratorBaseET0_EUlfE1_St5arrayIPcLm2EEEEviS6_T1_:
.text._ZN2at6native29vectorized_elementwise_kernelILi2EZNS0_50_GLOBAL__N__2680c7bb_12_PowKernel_cu_140f0503_289629pow_tensor_scalar_kernel_implIffEEvRNS_18TensorIteratorBaseET0_EUlfE1_St5arrayIPcLm2EEEEviS6_T1_:
        /* <DEDUP_REMOVED lines=13> */
[----:B------:R0:W5:Y:S04]  /*00d0*/  LDG.E.64 R4, desc[UR4][R12.64+0x400] ;  /* 0x000400040c047981 */ /* 0x000168000c1e1b00 */
[----:B------:R0:W5:Y:S04]  /*00e0*/  LDG.E.64 R6, desc[UR4][R12.64+0x800] ;  /* 0x000800040c067981 */ /* 0x000168000c1e1b00 */
[----:B------:R0:W5:Y:S01]  /*00f0*/  LDG.E.64 R8, desc[UR4][R12.64+0xc00] ;  /* 0x000c00040c087981 */ /* 0x000162000c1e1b00 */
[----:B------:R-:W-:Y:S01]  /*0100*/  BSSY B1, `(.L_x_6338) ;  /* 0x0000012000017945 */ /* 0x000fe20003800000 */
[----:B--2---:R-:W-:-:S06]  /*0110*/  FMUL.FTZ R14, R2, R2 ;  /* 0x00000002020e7220 */ /* 0x004fcc0000410000 */
[----:B------:R-:W1:Y:S08]  /*0120*/  F2F.F64.F32 R14, R14 ;  /* 0x0000000e000e7310 */ /* 0x000e700000201800 */
[----:B-1----:R-:W1:Y:S01]  /*0130*/  MUFU.RCP64H R17, R15 ;  /* 0x0000000f00117308 */ /* 0x002e620000001800 */
[----:B------:R-:W-:-:S05]  /*0140*/  VIADD R16, R15, 0x300402 ;  /* 0x003004020f107836 */ /* 0x000fca0000000000 */
[----:B------:R-:W-:Y:S01]  /*0150*/  FSETP.GEU.AND P0, PT, |R16|, 5.8789094863358348022e-39, PT ;  /* 0x004004021000780b */ /* 0x000fe20003f0e200 */
[----:B-1----:R-:W-:-:S08]  /*0160*/  DFMA R18, -R14, R16, 1 ;  /* 0x3ff000000e12742b */ /* 0x002fd00000000110 */
[----:B------:R-:W-:-:S08]  /*0170*/  DFMA R18, R18, R18, R18 ;  /* 0x000000121212722b */ /* 0x000fd00000000012 */
[----:B------:R-:W-:-:S08]  /*0180*/  DFMA R18, R16, R18, R16 ;  /* 0x000000121012722b */ /* 0x000fd00000000010 */
[----:B------:R-:W-:-:S08]  /*0190*/  DFMA R22, -R14, R18, 1 ;  /* 0x3ff000000e16742b */ /* 0x000fd00000000112 */
[----:B------:R-:W-:Y:S01]  /*01a0*/  DFMA R22, R18, R22, R18 ;  /* 0x000000161216722b */ /* 0x000fe20000000012 */
[----:B0-----:R-:W-:Y:S10]  /*01b0*/  @P0 BRA `(.L_x_6339) ;  /* 0x0000000000180947 */ /* 0x001ff40003800000 */
[----:B------:R-:W-:Y:S02]  /*01c0*/  LOP3.LUT R18, R15, 0x7fffffff, RZ, 0xc0, !PT ;  /* 0x7fffffff0f127812 */ /* 0x000fe400078ec0ff */
[----:B------:R-:W-:Y:S02]  /*01d0*/  MOV R12, 0x200 ;  /* 0x00000200000c7802 */ /* 0x000fe40000000f00 */
[----:B------:R-:W-:-:S07]  /*01e0*/  IADD3 R18, R18, -0x100000, RZ ;  /* 0xfff0000012127810 */ /* 0x000fce0007ffe0ff */
[----:B-----5:R-:W-:Y:S05]  /*01f0*/  CALL.REL.NOINC `($__internal_18_$__cuda_sm20_dblrcp_rn_slowpath_v3) ;  /* 0x0000001c00c47944 */ /* 0x020fea0003c00000 */
[----:B------:R-:W-:Y:S02]  /*0200*/  IMAD.MOV.U32 R22, RZ, RZ, R16 ;  /* 0x000000ffff167224 */ /* 0x000fe400078e0010 */
[----:B------:R-:W-:-:S07]  /*0210*/  IMAD.MOV.U32 R23, RZ, RZ, R17 ;  /* 0x000000ffff177224 */ /* 0x000fce00078e0011 */
.L_x_6339:
[----:B------:R-:W-:Y:S05]  /*0220*/  BSYNC B1 ;  /* 0x0000000000017941 */ /* 0x000fea0003800000 */
.L_x_6338:
[----:B------:R-:W-:Y:S01]  /*0230*/  FMUL.FTZ R14, R3, R3 ;  /* 0x00000003030e7220 */ /* 0x000fe20000410000 */
[----:B------:R-:W-:Y:S05]  /*0240*/  BSSY B1, `(.L_x_6340) ;  /* 0x0000011000017945 */ /* 0x000fea0003800000 */
        /* <DEDUP_REMOVED lines=13> */
[----:B-----5:R-:W-:Y:S05]  /*0320*/  CALL.REL.NOINC `($__internal_18_$__cuda_sm20_dblrcp_rn_slowpath_v3) ;  /* 0x0000001c00787944 */ /* 0x020fea0003c00000 */
[----:B------:R-:W-:Y:S01]  /*0330*/  IMAD.MOV.U32 R24, RZ, RZ, R16 ;  /* 0x000000ffff187224 */ /* 0x000fe200078e0010 */
[----:B------:R-:W-:-:S07]  /*0340*/  MOV R25, R17 ;  /* 0x0000001100197202 */ /* 0x000fce0000000f00 */
.L_x_6341:
[----:B------:R-:W-:Y:S05]  /*0350*/  BSYNC B1 ;  /* 0x0000000000017941 */ /* 0x000fea0003800000 */
.L_x_6340:
        /* <DEDUP_REMOVED lines=15> */
[----:B------:R-:W-:Y:S05]  /*0450*/  CALL.REL.NOINC `($__internal_18_$__cuda_sm20_dblrcp_rn_slowpath_v3) ;  /* 0x0000001c002c7944 */ /* 0x000fea0003c00000 */
[----:B------:R-:W-:Y:S01]  /*0460*/  MOV R2, R16 ;  /* 0x0000001000027202 */ /* 0x000fe20000000f00 */
[----:B------:R-:W-:-:S07]  /*0470*/  IMAD.MOV.U32 R3, RZ, RZ, R17 ;  /* 0x000000ffff037224 */ /* 0x000fce00078e0011 */
.L_x_6343:
[----:B------:R-:W-:Y:S05]  /*0480*/  BSYNC B1 ;  /* 0x0000000000017941 */ /* 0x000fea0003800000 */
.L_x_6342:
[----:B------:R-:W-:Y:S01]  /*0490*/  FMUL.FTZ R14, R5, R5 ;  /* 0x00000005050e7220 */ /* 0x000fe20000410000 */
        /* <DEDUP_REMOVED lines=14> */
[----:B------:R-:W-:Y:S05]  /*0580*/  CALL.REL.NOINC `($__internal_18_$__cuda_sm20_dblrcp_rn_slowpath_v3) ;  /* 0x0000001800e07944 */ /* 0x000fea0003c00000 */
[----:B------:R-:W-:Y:S02]  /*0590*/  IMAD.MOV.U32 R26, RZ, RZ, R16 ;  /* 0x000000ffff1a7224 */ /* 0x000fe400078e0010 */
[----:B------:R-:W-:-:S07]  /*05a0*/  IMAD.MOV.U32 R27, RZ, RZ, R17 ;  /* 0x000000ffff1b7224 */ /* 0x000fce00078e0011 */
.L_x_6345:
[----:B------:R-:W-:Y:S05]  /*05b0*/  BSYNC B1 ;  /* 0x0000000000017941 */ /* 0x000fea0003800000 */
.L_x_6344:
        /* <DEDUP_REMOVED lines=16> */
[----:B------:R-:W-:Y:S01]  /*06c0*/  IMAD.MOV.U32 R4, RZ, RZ, R16 ;  /* 0x000000ffff047224 */ /* 0x000fe200078e0010 */
[----:B------:R-:W-:-:S07]  /*06d0*/  MOV R5, R17 ;  /* 0x0000001100057202 */ /* 0x000fce0000000f00 */
.L_x_6347:
[----:B------:R-:W-:Y:S05]  /*06e0*/  BSYNC B1 ;  /* 0x0000000000017941 */ /* 0x000fea0003800000 */
.L_x_6346:
        /* <DEDUP_REMOVED lines=18> */
.L_x_6349:
[----:B------:R-:W-:Y:S05]  /*0810*/  BSYNC B1 ;  /* 0x0000000000017941 */ /* 0x000fea0003800000 */
.L_x_6348:
        /* <DEDUP_REMOVED lines=18> */
.L_x_6351:
[----:B------:R-:W-:Y:S05]  /*0940*/  BSYNC B1 ;  /* 0x0000000000017941 */ /* 0x000fea0003800000 */
.L_x_6350:
        /* <DEDUP_REMOVED lines=16> */
.L_x_6353:
[----:B------:R-:W-:Y:S05]  /*0a50*/  BSYNC B1 ;  /* 0x0000000000017941 */ /* 0x000fea0003800000 */
.L_x_6352:
[----:B------:R-:W-:Y:S01]  /*0a60*/  UMOV UR6, 0xf0000000 ;  /* 0xf000000000067882 */ /* 0x000fe20000000000 */
[----:B------:R-:W-:Y:S01]  /*0a70*/  UMOV UR7, 0x380fffff ;  /* 0x380fffff00077882 */ /* 0x000fe20000000000 */
[----:B------:R-:W0:Y:S01]  /*0a80*/  F2F.F32.F64 R15, R24 ;  /* 0x00000018000f7310 */ /* 0x000e220000301000 */
[----:B------:R-:W1:Y:S01]  /*0a90*/  LDC.64 R18, c[0x0][0x220] ;  /* 0x00008800ff127b82 */ /* 0x000e620000000a00 */
[----:B------:R-:W-:Y:S02]  /*0aa0*/  DSETP.GEU.AND P6, PT, |R24|, UR6, PT ;  /* 0x0000000618007e2a */ /* 0x000fe4000bfce200 */
[----:B------:R-:W-:Y:S02]  /*0ab0*/  DSETP.GEU.AND P5, PT, |R22|, UR6, PT ;  /* 0x0000000616007e2a */ /* 0x000fe4000bfae200 */
[----:B------:R-:W-:Y:S02]  /*0ac0*/  DSETP.GEU.AND P4, PT, |R26|, UR6, PT ;  /* 0x000000061a007e2a */ /* 0x000fe4000bf8e200 */
[----:B------:R-:W2:Y:S01]  /*0ad0*/  F2F.F32.F64 R14, R22 ;  /* 0x00000016000e7310 */ /* 0x000ea20000301000 */
[----:B------:R-:W-:-:S02]  /*0ae0*/  DSETP.GEU.AND P3, PT, |R2|, UR6, PT ;  /* 0x0000000602007e2a */ /* 0x000fc4000bf6e200 */
[----:B------:R-:W-:Y:S02]  /*0af0*/  DSETP.GEU.AND P2, PT, |R28|, UR6, PT ;  /* 0x000000061c007e2a */ /* 0x000fe4000bf4e200 */
[----:B------:R-:W-:Y:S02]  /*0b00*/  DSETP.GEU.AND P1, PT, |R4|, UR6, PT ;  /* 0x0000000604007e2a */ /* 0x000fe4000bf2e200 */
[----:B------:R-:W-:Y:S01]  /*0b10*/  DSETP.GEU.AND P0, PT, |R16|, UR6, PT ;  /* 0x0000000610007e2a */ /* 0x000fe2000bf0e200 */
[----:B------:R-:W3:Y:S01]  /*0b20*/  F2F.F32.F64 R13, R26 ;  /* 0x0000001a000d7310 */ /* 0x000ee20000301000 */
[----:B0-----:R-:W-:Y:S01]  /*0b30*/  @!P6 FMUL R15, R15, 1.175494350822287508e-38 ;  /* 0x008000000f0fe820 */ /* 0x001fe20000400000 */
[----:B------:R-:W-:Y:S01]  /*0b40*/  DSETP.GEU.AND P6, PT, |R6|, UR6, PT ;  /* 0x0000000606007e2a */ /* 0x000fe2000bfce200 */
[----:B--2---:R-:W-:-:S05]  /*0b50*/  @!P5 FMUL R14, R14, 1.175494350822287508e-38 ;  /* 0x008000000e0ed820 */ /* 0x004fca0000400000 */
[----:B------:R-:W0:Y:S01]  /*0b60*/  F2F.F32.F64 R12, R2 ;  /* 0x00000002000c7310 */ /* 0x000e220000301000 */
[----:B-1----:R-:W-:-:S04]  /*0b70*/  IMAD.WIDE.U32 R18, R10, 0x4, R18 ;  /* 0x000000040a127825 */ /* 0x002fc800078e0012 */
[----:B------:R-:W-:-:S03]  /*0b80*/  IMAD.WIDE R18, R0, 0x8, R18 ;  /* 0x0000000800127825 */ /* 0x000fc600078e0212 */
[----:B------:R-:W1:Y:S01]  /*0b90*/  F2F.F32.F64 R9, R28 ;  /* 0x0000001c00097310 */ /* 0x000e620000301000 */
[----:B---3--:R-:W-:Y:S01]  /*0ba0*/  @!P4 FMUL R13, R13, 1.175494350822287508e-38 ;  /* 0x008000000d0dc820 */ /* 0x008fe20000400000 */
[----:B------:R-:W-:Y:S01]  /*0bb0*/  STG.E.64 desc[UR4][R18.64], R14 ;  /* 0x0000000e12007986 */ /* 0x000fe2000c101b04 */
[----:B0-----:R-:W-:-:S05]  /*0bc0*/  @!P3 FMUL R12, R12, 1.175494350822287508e-38 ;  /* 0x008000000c0cb820 */ /* 0x001fca0000400000 */
[----:B------:R-:W0:Y:S01]  /*0bd0*/  F2F.F32.F64 R8, R4 ;  /* 0x0000000400087310 */ /* 0x000e220000301000 */
[----:B------:R-:W-:Y:S01]  /*0be0*/  STG.E.64 desc[UR4][R18.64+0x400], R12 ;  /* 0x0004000c12007986 */ /* 0x000fe2000c101b04 */
[----:B-1----:R-:W-:-:S06]  /*0bf0*/  @!P2 FMUL R9, R9, 1.175494350822287508e-38 ;  /* 0x008000000909a820 */ /* 0x002fcc0000400000 */
[----:B------:R-:W1:Y:S01]  /*0c00*/  F2F.F32.F64 R21, R16 ;  /* 0x0000001000157310 */ /* 0x000e620000301000 */
[----:B0-----:R-:W-:-:S07]  /*0c10*/  @!P1 FMUL R8, R8, 1.175494350822287508e-38 ;  /* 0x0080000008089820 */ /* 0x001fce0000400000 */
[----:B------:R-:W0:Y:S01]  /*0c20*/  F2F.F32.F64 R20, R6 ;  /* 0x0000000600147310 */ /* 0x000e220000301000 */
[----:B------:R-:W-:Y:S01]  /*0c30*/  STG.E.64 desc[UR4][R18.64+0x800], R8 ;  /* 0x0008000812007986 */ /* 0x000fe2000c101b04 */
[----:B-1----:R-:W-:Y:S01]  /*0c40*/  @!P0 FMUL R21, R21, 1.175494350822287508e-38 ;  /* 0x0080000015158820 */ /* 0x002fe20000400000 */
[----:B0-----:R-:W-:-:S05]  /*0c50*/  @!P6 FMUL R20, R20, 1.175494350822287508e-38 ;  /* 0x008000001414e820 */ /* 0x001fca0000400000 */
[----:B------:R-:W-:Y:S01]  /*0c60*/  STG.E.64 desc[UR4][R18.64+0xc00], R20 ;  /* 0x000c001412007986 */ /* 0x000fe2000c101b04 */
[----:B------:R-:W-:Y:S05]  /*0c70*/  EXIT ;  /* 0x000000000000794d */ /* 0x000fea0003800000 */
.L_x_6337:
[----:B------:R-:W0:Y:S01]  /*0c80*/  S2R R7, SR_TID.X ;  /* 0x0000000000077919 */ /* 0x000e220000002100 */
[----:B------:R-:W-:Y:S01]  /*0c90*/  IMAD.MOV.U32 R0, RZ, RZ, RZ ;  /* 0x000000ffff007224 */ /* 0x000fe200078e00ff */
        /* <DEDUP_REMOVED lines=14> */
[----:B------:R1:W5:Y:S11]  /*0d80*/  @!P6 LDG.E R0, desc[UR4][R12.64] ;  /* 0x000000040c00e981 */ /* 0x000376000c1e1900 */
        /* <DEDUP_REMOVED lines=14> */
[----:B------:R-:W4:Y:S04]  /*0e70*/  @!P1 LDC.64 R14, c[0x0][0x228] ;  /* 0x00008a00ff0e9b82 */ /* 0x000f280000000a00 */
[----:B------:R-:W-:-:S13]  /*0e80*/  ISETP.GE.AND P6, PT, R27, R8, PT ;  /* 0x000000081b00720c */ /* 0x000fda0003fc6270 */
[----:B------:R-:W0:Y:S01]  /*0e90*/  @!P6 LDC.64 R2, c[0x0][0x228] ;  /* 0x00008a00ff02eb82 */ /* 0x000e220000000a00 */
[----:B---3--:R-:W-:-:S04]  /*0ea0*/  @!P4 IMAD.WIDE.U32 R22, R11, 0x4, R22 ;  /* 0x000000040b16c825 */ /* 0x008fc800078e0016 */
[----:B--2---:R-:W-:Y:S01]  /*0eb0*/  @!P5 IMAD.WIDE.U32 R4, R6, 0x4, R4 ;  /* 0x000000040604d825 */ /* 0x004fe200078e0004 */
[----:B------:R-:W-:-:S03]  /*0ec0*/  @!P6 IADD3 R6, R10, R27, RZ ;  /* 0x0000001b0a06e210 */ /* 0x000fc60007ffe0ff */
[----:B------:R-:W-:Y:S02]  /*0ed0*/  IMAD.MOV.U32 R11, RZ, RZ, RZ ;  /* 0x000000ffff0b7224 */ /* 0x000fe400078e00ff */
[----:B------:R-:W-:Y:S01]  /*0ee0*/  @!P0 IMAD.IADD R27, R10, 0x1, R7 ;  /* 0x000000010a1b8824 */ /* 0x000fe200078e0207 */
[----:B-1----:R-:W-:Y:S01]  /*0ef0*/  CS2R R12, SRZ ;  /* 0x00000000000c7805 */ /* 0x002fe2000001ff00 */
[----:B----4-:R-:W-:Y:S02]  /*0f00*/  @!P1 IMAD.WIDE.U32 R14, R9, 0x4, R14 ;  /* 0x00000004090e9825 */ /* 0x010fe400078e000e */
[----:B------:R1:W5:Y:S02]  /*0f10*/  @!P5 LDG.E R11, desc[UR4][R4.64] ;  /* 0x00000004040bd981 */ /* 0x000364000c1e1900 */
[----:B------:R-:W-:Y:S02]  /*0f20*/  IMAD.MOV.U32 R9, RZ, RZ, RZ ;  /* 0x000000ffff097224 */ /* 0x000fe400078e00ff */
[----:B------:R-:W-:Y:S01]  /*0f30*/  @!P3 IMAD.WIDE.U32 R18, R29, 0x4, R18 ;  /* 0x000000041d12b825 */ /* 0x000fe200078e0012 */
[----:B------:R2:W5:Y:S03]  /*0f40*/  @!P4 LDG.E R13, desc[UR4][R22.64] ;  /* 0x00000004160dc981 */ /* 0x000566000c1e1900 */
[----:B0-----:R-:W-:Y:S01]  /*0f50*/  @!P6 IMAD.WIDE.U32 R2, R6, 0x4, R2 ;  /* 0x000000040602e825 */ /* 0x001fe200078e0002 */
[----:B------:R-:W-:-:S02]  /*0f60*/  MOV R6, RZ ;  /* 0x000000ff00067202 */ /* 0x000fc40000000f00 */
[----:B-1----:R-:W-:Y:S01]  /*0f70*/  CS2R R4, SRZ ;  /* 0x0000000000047805 */ /* 0x002fe2000001ff00 */
[----:B------:R2:W5:Y:S01]  /*0f80*/  @!P3 LDG.E R9, desc[UR4][R18.64] ;  /* 0x000000041209b981 */ /* 0x000562000c1e1900 */
[----:B------:R-:W-:-:S04]  /*0f90*/  @!P2 IMAD.WIDE.U32 R16, R25, 0x4, R16 ;  /* 0x000000041910a825 */ /* 0x000fc800078e0010 */
[----:B------:R-:W-:Y:S01]  /*0fa0*/  @!P0 IMAD.WIDE.U32 R20, R27, 0x4, R20 ;  /* 0x000000041b148825 */ /* 0x000fe200078e0014 */
[----:B------:R2:W5:Y:S04]  /*0fb0*/  @!P2 LDG.E R6, desc[UR4][R16.64] ;  /* 0x000000041006a981 */ /* 0x000568000c1e1900 */
[----:B------:R2:W5:Y:S04]  /*0fc0*/  @!P1 LDG.E R5, desc[UR4][R14.64] ;  /* 0x000000040e059981 */ /* 0x000568000c1e1900 */
[----:B------:R2:W5:Y:S04]  /*0fd0*/  @!P6 LDG.E R4, desc[UR4][R2.64] ;  /* 0x000000040204e981 */ /* 0x000568000c1e1900 */
[----:B------:R2:W5:Y:S01]  /*0fe0*/  @!P0 LDG.E R12, desc[UR4][R20.64] ;  /* 0x00000004140c8981 */ /* 0x000562000c1e1900 */
[----:B------:R-:W-:Y:S04]  /*0ff0*/  BSSY B1, `(.L_x_6354) ;  /* 0x0000018000017945 */ /* 0x000fe80003800000 */
        /* <DEDUP_REMOVED lines=17> */
.L_x_6357:
[----:B------:R-:W-:Y:S05]  /*1110*/  BSYNC B2 ;  /* 0x0000000000027941 */ /* 0x000fea0003800000 */
.L_x_6356:
[----:B------:R-:W-:Y:S01]  /*1120*/  UMOV UR6, 0xf0000000 ;  /* 0xf000000000067882 */ /* 0x000fe20000000000 */
[----:B------:R-:W-:Y:S01]  /*1130*/  UMOV UR7, 0x380fffff ;  /* 0x380fffff00077882 */ /* 0x000fe20000000000 */
[----:B------:R-:W0:Y:S01]  /*1140*/  F2F.F32.F64 R3, R16 ;  /* 0x0000001000037310 */ /* 0x000e220000301000 */
[----:B------:R-:W-:-:S14]  /*1150*/  DSETP.GEU.AND P1, PT, |R16|, UR6, PT ;  /* 0x0000000610007e2a */ /* 0x000fdc000bf2e200 */
[----:B0-----:R-:W-:-:S07]  /*1160*/  @!P1 FMUL R3, R3, 1.175494350822287508e-38 ;  /* 0x0080000003039820 */ /* 0x001fce0000400000 */
.L_x_6355:
[----:B------:R-:W-:Y:S05]  /*1170*/  BSYNC B1 ;  /* 0x0000000000017941 */ /* 0x000fea0003800000 */
.L_x_6354:
[----:B--2---:R-:W-:Y:S01]  /*1180*/  IADD3 R2, R7, 0x80, RZ ;  /* 0x0000008007027810 */ /* 0x004fe20007ffe0ff */
[----:B------:R-:W-:Y:S03]  /*1190*/  BSSY B1, `(.L_x_6358) ;  /* 0x0000019000017945 */ /* 0x000fe60003800000 */
        /* <DEDUP_REMOVED lines=18> */
.L_x_6361:
[----:B------:R-:W-:Y:S05]  /*12c0*/  BSYNC B2 ;  /* 0x0000000000027941 */ /* 0x000fea0003800000 */
.L_x_6360:
[----:B------:R-:W-:Y:S01]  /*12d0*/  UMOV UR6, 0xf0000000 ;  /* 0xf000000000067882 */ /* 0x000fe20000000000 */
[----:B------:R-:W-:Y:S01]  /*12e0*/  UMOV UR7, 0x380fffff ;  /* 0x380fffff00077882 */ /* 0x000fe20000000000 */
[----:B------:R-:W0:Y:S01]  /*12f0*/  F2F.F32.F64 R0, R16 ;  /* 0x0000001000007310 */ /* 0x000e220000301000 */
[----:B------:R-:W-:-:S14]  /*1300*/  DSETP.GEU.AND P1, PT, |R16|, UR6, PT ;  /* 0x0000000610007e2a */ /* 0x000fdc000bf2e200 */
[----:B0-----:R-:W-:-:S07]  /*1310*/  @!P1 FMUL R0, R0, 1.175494350822287508e-38 ;  /* 0x0080000000009820 */ /* 0x001fce0000400000 */
.L_x_6359:
[----:B------:R-:W-:Y:S05]  /*1320*/  BSYNC B1 ;  /* 0x0000000000017941 */ /* 0x000fea0003800000 */
.L_x_6358:
[----:B------:R-:W-:Y:S01]  /*1330*/  IADD3 R15, R7, 0x100, RZ ;  /* 0x00000100070f7810 */ /* 0x000fe20007ffe0ff */
        /* <DEDUP_REMOVED lines=19> */
.L_x_6365:
[----:B------:R-:W-:Y:S05]  /*1470*/  BSYNC B2 ;  /* 0x0000000000027941 */ /* 0x000fea0003800000 */
.L_x_6364:
[----:B------:R-:W-:Y:S01]  /*1480*/  UMOV UR6, 0xf0000000 ;  /* 0xf000000000067882 */ /* 0x000fe20000000000 */
[----:B------:R-:W-:Y:S01]  /*1490*/  UMOV UR7, 0x380fffff ;  /* 0x380fffff00077882 */ /* 0x000fe20000000000 */
[----:B------:R-:W0:Y:S01]  /*14a0*/  F2F.F32.F64 R11, R16 ;  /* 0x00000010000b7310 */ /* 0x000e220000301000 */
[----:B------:R-:W-:-:S14]  /*14b0*/  DSETP.GEU.AND P1, PT, |R16|, UR6, PT ;  /* 0x0000000610007e2a */ /* 0x000fdc000bf2e200 */
[----:B0-----:R-:W-:-:S07]  /*14c0*/  @!P1 FMUL R11, R11, 1.175494350822287508e-38 ;  /* 0x008000000b0b9820 */ /* 0x001fce0000400000 */
.L_x_6363:
[----:B------:R-:W-:Y:S05]  /*14d0*/  BSYNC B1 ;  /* 0x0000000000017941 */ /* 0x000fea0003800000 */
.L_x_6362:
        /* <DEDUP_REMOVED lines=20> */
.L_x_6369:
[----:B------:R-:W-:Y:S05]  /*1620*/  BSYNC B2 ;  /* 0x0000000000027941 */ /* 0x000fea0003800000 */
.L_x_6368:
[----:B------:R-:W-:Y:S01]  /*1630*/  UMOV UR6, 0xf0000000 ;  /* 0xf000000000067882 */ /* 0x000fe20000000000 */
[----:B------:R-:W-:Y:S01]  /*1640*/  UMOV UR7, 0x380fffff ;  /* 0x380fffff00077882 */ /* 0x000fe20000000000 */
[----:B------:R-:W0:Y:S01]  /*1650*/  F2F.F32.F64 R13, R16 ;  /* 0x00000010000d7310 */ /* 0x000e220000301000 */
[----:B------:R-:W-:-:S14]  /*1660*/  DSETP.GEU.AND P1, PT, |R16|, UR6, PT ;  /* 0x0000000610007e2a */ /* 0x000fdc000bf2e200 */
[----:B0-----:R-:W-:-:S07]  /*1670*/  @!P1 FMUL R13, R13, 1.175494350822287508e-38 ;  /* 0x008000000d0d9820 */ /* 0x001fce0000400000 */
.L_x_6367:
[----:B------:R-:W-:Y:S05]  /*1680*/  BSYNC B1 ;  /* 0x0000000000017941 */ /* 0x000fea0003800000 */
.L_x_6366:
        /* <DEDUP_REMOVED lines=20> */
.L_x_6373:
[----:B------:R-:W-:Y:S05]  /*17d0*/  BSYNC B2 ;  /* 0x0000000000027941 */ /* 0x000fea0003800000 */
.L_x_6372:
[----:B------:R-:W-:Y:S01]  /*17e0*/  UMOV UR6, 0xf0000000 ;  /* 0xf000000000067882 */ /* 0x000fe20000000000 */
[----:B------:R-:W-:Y:S01]  /*17f0*/  UMOV UR7, 0x380fffff ;  /* 0x380fffff00077882 */ /* 0x000fe20000000000 */
[----:B------:R-:W0:Y:S01]  /*1800*/  F2F.F32.F64 R9, R16 ;  /* 0x0000001000097310 */ /* 0x000e220000301000 */
[----:B------:R-:W-:-:S14]  /*1810*/  DSETP.GEU.AND P1, PT, |R16|, UR6, PT ;  /* 0x0000000610007e2a */ /* 0x000fdc000bf2e200 */
[----:B0-----:R-:W-:-:S07]  /*1820*/  @!P1 FMUL R9, R9, 1.175494350822287508e-38 ;  /* 0x0080000009099820 */ /* 0x001fce0000400000 */
.L_x_6371:
[----:B------:R-:W-:Y:S05]  /*1830*/  BSYNC B1 ;  /* 0x0000000000017941 */ /* 0x000fea0003800000 */
.L_x_6370:
        /* <DEDUP_REMOVED lines=20> */
.L_x_6377:
[----:B------:R-:W-:Y:S05]  /*1980*/  BSYNC B2 ;  /* 0x0000000000027941 */ /* 0x000fea0003800000 */
.L_x_6376:
[----:B------:R-:W-:Y:S01]  /*1990*/  UMOV UR6, 0xf0000000 ;  /* 0xf000000000067882 */ /* 0x000fe20000000000 */
[----:B------:R-:W-:Y:S01]  /*19a0*/  UMOV UR7, 0x380fffff ;  /* 0x380fffff00077882 */ /* 0x000fe20000000000 */
[----:B------:R-:W0:Y:S01]  /*19b0*/  F2F.F32.F64 R6, R16 ;  /* 0x0000001000067310 */ /* 0x000e220000301000 */
[----:B------:R-:W-:-:S14]  /*19c0*/  DSETP.GEU.AND P1, PT, |R16|, UR6, PT ;  /* 0x0000000610007e2a */ /* 0x000fdc000bf2e200 */
[----:B0-----:R-:W-:-:S07]  /*19d0*/  @!P1 FMUL R6, R6, 1.175494350822287508e-38 ;  /* 0x0080000006069820 */ /* 0x001fce0000400000 */
.L_x_6375:
[----:B------:R-:W-:Y:S05]  /*19e0*/  BSYNC B1 ;  /* 0x0000000000017941 */ /* 0x000fea0003800000 */
.L_x_6374:
        /* <DEDUP_REMOVED lines=20> */
.L_x_6381:
[----:B------:R-:W-:Y:S05]  /*1b30*/  BSYNC B2 ;  /* 0x0000000000027941 */ /* 0x000fea0003800000 */
.L_x_6380:
[----:B------:R-:W-:Y:S01]  /*1b40*/  UMOV UR6, 0xf0000000 ;  /* 0xf000000000067882 */ /* 0x000fe20000000000 */
[----:B------:R-:W-:Y:S01]  /*1b50*/  UMOV UR7, 0x380fffff ;  /* 0x380fffff00077882 */ /* 0x000fe20000000000 */
[----:B------:R-:W0:Y:S01]  /*1b60*/  F2F.F32.F64 R5, R16 ;  /* 0x0000001000057310 */ /* 0x000e220000301000 */
[----:B------:R-:W-:-:S14]  /*1b70*/  DSETP.GEU.AND P1, PT, |R16|, UR6, PT ;  /* 0x0000000610007e2a */ /* 0x000fdc000bf2e200 */
[----:B0-----:R-:W-:-:S07]  /*1b80*/  @!P1 FMUL R5, R5, 1.175494350822287508e-38 ;  /* 0x0080000005059820 */ /* 0x001fce0000400000 */
.L_x_6379:
[----:B------:R-:W-:Y:S05]  /*1b90*/  BSYNC B1 ;  /* 0x0000000000017941 */ /* 0x000fea0003800000 */
.L_x_6378:
        /* <DEDUP_REMOVED lines=20> */
.L_x_6385:
[----:B------:R-:W-:Y:S05]  /*1ce0*/  BSYNC B2 ;  /* 0x0000000000027941 */ /* 0x000fea0003800000 */
.L_x_6384:
[----:B------:R-:W-:Y:S01]  /*1cf0*/  UMOV UR6, 0xf0000000 ;  /* 0xf000000000067882 */ /* 0x000fe20000000000 */
[----:B------:R-:W-:Y:S01]  /*1d00*/  UMOV UR7, 0x380fffff ;  /* 0x380fffff00077882 */ /* 0x000fe20000000000 */
[----:B------:R-:W0:Y:S01]  /*1d10*/  F2F.F32.F64 R4, R16 ;  /* 0x0000001000047310 */ /* 0x000e220000301000 */
[----:B------:R-:W-:-:S14]  /*1d20*/  DSETP.GEU.AND P1, PT, |R16|, UR6, PT ;  /* 0x0000000610007e2a */ /* 0x000fdc000bf2e200 */
[----:B0-----:R-:W-:-:S07]  /*1d30*/  @!P1 FMUL R4, R4, 1.175494350822287508e-38 ;  /* 0x0080000004049820 */ /* 0x001fce0000400000 */
.L_x_6383:
[----:B------:R-:W-:Y:S05]  /*1d40*/  BSYNC B1 ;  /* 0x0000000000017941 */ /* 0x000fea0003800000 */
.L_x_6382:
[----:B------:R-:W0:Y:S01]  /*1d50*/  @!P0 S2R R17, SR_TID.X ;  /* 0x0000000000118919 */ /* 0x000e220000002100 */
[----:B------:R-:W1:Y:S01]  /*1d60*/  @!P0 LDC.64 R14, c[0x0][0x220] ;  /* 0x00008800ff0e8b82 */ /* 0x000e620000000a00 */
[----:B------:R-:W-:Y:S01]  /*1d70*/  @!P0 MOV R7, R2 ;  /* 0x0000000200078202 */ /* 0x000fe20000000f00 */
[----:B------:R-:W-:Y:S04]  /*1d80*/  BSSY B0, `(.L_x_6386) ;  /* 0x0000030000007945 */ /* 0x000fe80003800000 */
[----:B------:R-:W-:Y:S01]  /*1d90*/  BSSY B1, `(.L_x_6387) ;  /* 0x0000028000017945 */ /* 0x000fe20003800000 */
[----:B0-----:R-:W-:-:S04]  /*1da0*/  @!P0 IMAD.IADD R17, R10, 0x1, R17 ;  /* 0x000000010a118824 */ /* 0x001fc800078e0211 */
[----:B-1----:R-:W-:-:S05]  /*1db0*/  @!P0 IMAD.WIDE.U32 R14, R17, 0x4, R14 ;  /* 0x00000004110e8825 */ /* 0x002fca00078e000e */
[----:B------:R0:W-:Y:S01]  /*1dc0*/  @!P0 STG.E desc[UR4][R14.64], R3 ;  /* 0x000000030e008986 */ /* 0x0001e2000c101904 */
[----:B------:R-:W-:-:S13]  /*1dd0*/  ISETP.GE.AND P0, PT, R7, R8, PT ;  /* 0x000000080700720c */ /* 0x000fda0003f06270 */
[----:B0-----:R-:W-:Y:S05]  /*1de0*/  @P0 BRA `(.L_x_6388) ;  /* 0x0000000000300947 */ /* 0x001fea0003800000 */
[----:B------:R-:W0:Y:S01]  /*1df0*/  LDC.64 R2, c[0x0][0x220] ;  /* 0x00008800ff027b82 */ /* 0x000e220000000a00 */
[----:B------:R-:W-:Y:S01]  /*1e00*/  IMAD.IADD R15, R10, 0x1, R7 ;  /* 0x000000010a0f7824 */ /* 0x000fe200078e0207 */
[----:B------:R-:W-:-:S04]  /*1e10*/  IADD3 R7, R7, 0x80, RZ ;  /* 0x0000008007077810 */ /* 0x000fc80007ffe0ff */
[----:B------:R-:W-:Y:S01]  /*1e20*/  ISETP.GE.AND P0, PT, R7, R8, PT ;  /* 0x000000080700720c */ /* 0x000fe20003f06270 */
[----:B0-----:R-:W-:-:S05]  /*1e30*/  IMAD.WIDE.U32 R2, R15, 0x4, R2 ;  /* 0x000000040f027825 */ /* 0x001fca00078e0002 */
[----:B-----5:R0:W-:Y:S07]  /*1e40*/  STG.E desc[UR4][R2.64], R0 ;  /* 0x0000000002007986 */ /* 0x0201ee000c101904 */
[----:B------:R-:W-:Y:S05]  /*1e50*/  @P0 BRA `(.L_x_6389) ;  /* 0x0000000000300947 */ /* 0x000fea0003800000 */
[----:B0-----:R-:W0:Y:S01]  /*1e60*/  LDC.64 R2, c[0x0][0x220] ;  /* 0x00008800ff027b82 */ /* 0x001e220000000a00 */
[----:B------:R-:W-:Y:S01]  /*1e70*/  IMAD.IADD R15, R10, 0x1, R7 ;  /* 0x000000010a0f7824 */ /* 0x000fe200078e0207 */
[----:B------:R-:W-:-:S03]  /*1e80*/  IADD3 R7, R7, 0x80, RZ ;  /* 0x0000008007077810 */ /* 0x000fc60007ffe0ff */
[----:B0-----:R-:W-:-:S05]  /*1e90*/  IMAD.WIDE.U32 R2, R15, 0x4, R2 ;  /* 0x000000040f027825 */ /* 0x001fca00078e0002 */
[----:B------:R0:W-:Y:S02]  /*1ea0*/  STG.E desc[UR4][R2.64], R11 ;  /* 0x0000000b02007986 */ /* 0x0001e4000c101904 */
.L_x_6388:
[----:B------:R-:W-:-:S13]  /*1eb0*/  ISETP.GE.AND P0, PT, R7, R8, PT ;  /* 0x000000080700720c */ /* 0x000fda0003f06270 */
[----:B------:R-:W-:Y:S05]  /*1ec0*/  @P0 BRA `(.L_x_6390) ;  /* 0x0000000000300947 */ /* 0x000fea0003800000 */
[----:B0-----:R-:W0:Y:S01]  /*1ed0*/  LDC.64 R2, c[0x0][0x220] ;  /* 0x00008800ff027b82 */ /* 0x001e220000000a00 */
[----:B-----5:R-:W-:Y:S01]  /*1ee0*/  IMAD.IADD R11, R10, 0x1, R7 ;  /* 0x000000010a0b7824 */ /* 0x020fe200078e0207 */
[----:B------:R-:W-:-:S03]  /*1ef0*/  IADD3 R7, R7, 0x80, RZ ;  /* 0x0000008007077810 */ /* 0x000fc60007ffe0ff */
[----:B0-----:R-:W-:-:S05]  /*1f00*/  IMAD.WIDE.U32 R2, R11, 0x4, R2 ;  /* 0x000000040b027825 */ /* 0x001fca00078e0002 */
[----:B------:R1:W-:Y:S02]  /*1f10*/  STG.E desc[UR4][R2.64], R13 ;  /* 0x0000000d02007986 */ /* 0x0003e4000c101904 */
.L_x_6389:
[----:B------:R-:W-:-:S13]  /*1f20*/  ISETP.GE.AND P0, PT, R7, R8, PT ;  /* 0x000000080700720c */ /* 0x000fda0003f06270 */
[----:B------:R-:W-:Y:S05]  /*1f30*/  @P0 BRA `(.L_x_6391) ;  /* 0x0000000000340947 */ /* 0x000fea0003800000 */
[----:B01----:R-:W0:Y:S01]  /*1f40*/  LDC.64 R2, c[0x0][0x220] ;  /* 0x00008800ff027b82 */ /* 0x003e220000000a00 */
[----:B------:R-:W-:Y:S01]  /*1f50*/  IMAD.IADD R11, R10, 0x1, R7 ;  /* 0x000000010a0b7824 */ /* 0x000fe200078e0207 */
[----:B------:R-:W-:-:S03]  /*1f60*/  IADD3 R7, R7, 0x80, RZ ;  /* 0x0000008007077810 */ /* 0x000fc60007ffe0ff */
[----:B0-----:R-:W-:-:S05]  /*1f70*/  IMAD.WIDE.U32 R2, R11, 0x4, R2 ;  /* 0x000000040b027825 */ /* 0x001fca00078e0002 */
[----:B------:R1:W-:Y:S02]  /*1f80*/  STG.E desc[UR4][R2.64], R9 ;  /* 0x0000000902007986 */ /* 0x0003e4000c101904 */
.L_x_6390:
[----:B------:R-:W-:-:S13]  /*1f90*/  ISETP.GE.AND P0, PT, R7, R8, PT ;  /* 0x000000080700720c */ /* 0x000fda0003f06270 */
[----:B------:R-:W-:Y:S05]  /*1fa0*/  @P0 BREAK B1 ;  /* 0x0000000000010942 */ /* 0x000fea0003800000 */
[----:B------:R-:W-:Y:S05]  /*1fb0*/  @P0 BRA `(.L_x_6392) ;  /* 0x0000000000300947 */ /* 0x000fea0003800000 */
[----:B01----:R-:W0:Y:S01]  /*1fc0*/  LDC.64 R2, c[0x0][0x220] ;  /* 0x00008800ff027b82 */ /* 0x003e220000000a00 */
[----:B-----5:R-:W-:Y:S01]  /*1fd0*/  IMAD.IADD R9, R10, 0x1, R7 ;  /* 0x000000010a097824 */ /* 0x020fe200078e0207 */
[----:B------:R-:W-:-:S03]  /*1fe0*/  IADD3 R7, R7, 0x80, RZ ;  /* 0x0000008007077810 */ /* 0x000fc60007ffe0ff */
[----:B0-----:R-:W-:-:S05]  /*1ff0*/  IMAD.WIDE.U32 R2, R9, 0x4, R2 ;  /* 0x0000000409027825 */ /* 0x001fca00078e0002 */
[----:B------:R2:W-:Y:S02]  /*2000*/  STG.E desc[UR4][R2.64], R6 ;  /* 0x0000000602007986 */ /* 0x0005e4000c101904 */
.L_x_6391:
[----:B------:R-:W-:Y:S05]  /*2010*/  BSYNC B1 ;  /* 0x0000000000017941 */ /* 0x000fea0003800000 */
.L_x_6387:
[----:B------:R-:W-:-:S13]  /*2020*/  ISETP.GE.AND P0, PT, R7, R8, PT ;  /* 0x000000080700720c */ /* 0x000fda0003f06270 */
[----:B012---:R-:W0:Y:S01]  /*2030*/  @!P0 LDC.64 R2, c[0x0][0x220] ;  /* 0x00008800ff028b82 */ /* 0x007e220000000a00 */
[----:B------:R-:W-:Y:S01]  /*2040*/  @!P0 IMAD.IADD R9, R10, 0x1, R7 ;  /* 0x000000010a098824 */ /* 0x000fe200078e0207 */
[----:B------:R-:W-:-:S03]  /*2050*/  @!P0 IADD3 R7, R7, 0x80, RZ ;  /* 0x0000008007078810 */ /* 0x000fc60007ffe0ff */
[----:B0-----:R-:W-:-:S05]  /*2060*/  @!P0 IMAD.WIDE.U32 R2, R9, 0x4, R2 ;  /* 0x0000000409028825 */ /* 0x001fca00078e0002 */
[----:B------:R2:W-:Y:S02]  /*2070*/  @!P0 STG.E desc[UR4][R2.64], R5 ;  /* 0x0000000502008986 */ /* 0x0005e4000c101904 */
.L_x_6392:
[----:B------:R-:W-:Y:S05]  /*2080*/  BSYNC B0 ;  /* 0x0000000000007941 */ /* 0x000fea0003800000 */
.L_x_6386:
[----:B------:R-:W-:Y:S05]  /*2090*/  WARPSYNC.ALL ;  /* 0x0000000000007948 */ /* 0x000fea0003800000 */
[----:B------:R-:W-:-:S13]  /*20a0*/  ISETP.GE.AND P0, PT, R7, R8, PT ;  /* 0x000000080700720c */ /* 0x000fda0003f06270 */
[----:B------:R-:W-:Y:S05]  /*20b0*/  @P0 EXIT ;  /* 0x000000000000094d */ /* 0x000fea0003800000 */
[----:B012---:R-:W0:Y:S01]  /*20c0*/  LDC.64 R2, c[0x0][0x220] ;  /* 0x00008800ff027b82 */ /* 0x007e220000000a00 */
[----:B------:R-:W-:-:S04]  /*20d0*/  IMAD.IADD R7, R10, 0x1, R7 ;  /* 0x000000010a077824 */ /* 0x000fc800078e0207 */
[----:B0-----:R-:W-:-:S05]  /*20e0*/  IMAD.WIDE.U32 R2, R7, 0x4, R2 ;  /* 0x0000000407027825 */ /* 0x001fca00078e0002 */
[----:B-----5:R-:W-:Y:S01]  /*20f0*/  STG.E desc[UR4][R2.64], R4 ;  /* 0x0000000402007986 */ /* 0x020fe2000c101904 */
[----:B------:R-:W-:Y:S05]  /*2100*/  EXIT ;  /* 0x000000000000794d */ /* 0x000fea0003800000 */
        .weak           $__internal_18_$__cuda_sm20_dblrcp_rn_slowpath_v3
        .type           $__internal_18_$__cuda_sm20_dblrcp_rn_slowpath_v3,@function
        .size           $__internal_18_$__cuda_sm20_dblrcp_rn_slowpath_v3,(.L_x_71453 - $__internal_18_$__cuda_sm20_dblrcp_rn_slowpath_v3)
$__internal_18_$__cuda_sm20_dblrcp_rn_slowpath_v3:
        /* <DEDUP_REMOVED lines=24> */
.L_x_6396:
        /* <DEDUP_REMOVED lines=9> */
.L_x_6394:
[----:B------:R-:W-:Y:S02]  /*2320*/  LOP3.LUT R17, R15, 0x80000, RZ, 0xfc, !PT ;  /* 0x000800000f117812 */ /* 0x000fe400078efcff */
[----:B------:R-:W-:-:S07]  /*2330*/  MOV R16, R14 ;  /* 0x0000000e00107202 */ /* 0x000fce0000000f00 */
.L_x_6395:
[----:B------:R-:W-:Y:S05]  /*2340*/  BSYNC B0 ;  /* 0x0000000000007941 */ /* 0x000fea0003800000 */
.L_x_6393:
[----:B------:R-:W-:Y:S01]  /*2350*/  IMAD.MOV.U32 R14, RZ, RZ, R12 ;  /* 0x000000ffff0e7224 */ /* 0x000fe200078e000c */
[----:B------:R-:W-:-:S04]  /*2360*/  MOV R15, 0x0 ;  /* 0x00000000000f7802 */ /* 0x000fc80000000f00 */
[----:B------:R-:W-:Y:S05]  /*2370*/  RET.REL.NODEC R14 `(_ZN2at6native29vectorized_elementwise_kernelILi2EZNS0_50_GLOBAL__N__2680c7bb_12_PowKernel_cu_140f0503_289629pow_tensor_scalar_kernel_implIffEEvRNS_18TensorIteratorBaseET0_EUlfE1_St5arrayIPcLm2EEEEviS6_T1_) ;  /* 0xffffffdc0e207950 */ /* 0x000fea0003c3ffff */
.L_x_6397:
        /* <DEDUP_REMOVED lines=16> */
.L_x_71453:


//--------------------- .text._ZN2at6native29vectorized_elementwise_kernelILi4EZNS0_50_GLOBAL__N__2680c7bb_12_PowKernel_cu_140f0503_289629pow_tensor_scalar_kernel_implIffEEvRNS_18TensorIteratorBaseET0_EUlfE1_St5arrayIPcLm2EEEEviS6_T1_ --------------------------
	.section	.text._ZN2at6native29vectorized_elementwise_kernelILi4EZNS0_50_GLOBAL__N__2680c7bb_12_PowKernel_cu_140f0503_289629pow_tensor_scalar_kernel_implIffEEvRNS_18TensorIteratorBaseET0_EUlfE1_St5arrayIPcLm2EEEEviS6_T1_,"ax",@progbits
	.align	128
        .global         _ZN2at6native29vectorized_elementwise_kernelILi4EZNS0_50_GLOBAL__N__2680c7bb_12_PowKernel_cu_140f0503_289629pow_tensor_scalar_kernel_implIffEEvRNS_18TensorIteratorBaseET0_EUlfE1_St5arrayIPcLm2EEEEviS6_T1_
        .type           _ZN2at6native29vectorized_elementwise_kernelILi4EZNS0_50_GLOBAL__N__2680c7bb_12_PowKernel_cu_140f0503_289629pow_tensor_scalar_kernel_implIffEEvRNS_18TensorIteratorBaseET0_EUlfE1_St5arrayIPcLm2EEEEviS6_T1_,@function
        .size           _ZN2at6native29vectorized_elementwise_kernelILi4EZNS0_50_GLOBAL__N__2680c7bb_12_PowKernel_cu_140f0503_289629pow_tensor_scalar_kernel_implIffEEvRNS_18TensorIteratorBaseET0_EUlfE1_St5arrayIPcLm2EEEEviS6_T1_,(.L_x_71454 - _ZN2at6native29vectorized_elementwise_kernelILi4EZNS0_50_GLOBAL__N__2680c7bb_12_PowKernel_cu_140f0503_289629pow_tensor_scalar_kernel_implIffEEvRNS_18TensorIteratorBaseET0_EUlfE1_St5arrayIPcLm2EEEEviS6_T1_)
        .other          _ZN2at6native29vectorized_elementwise_kernelILi4EZNS0_50_GLOBAL__N__2680c7bb_12_PowKernel_cu_140f0503_289629pow_tensor_scalar_kernel_implIffEEvRNS_18TensorIteratorBaseET0_EUlfE1_St5arrayIPcLm2EEEEviS6_T1_,@"STO_CUDA_ENTRY STV_DEFAULT"
_ZN2at6native29vectorized_elementwise_kernelILi4EZNS0_50_GLOBAL__N__2680c7bb_12_PowKernel_cu_140f0503_289629pow_tensor_scalar_kernel_implIffEEvRNS_18TensorIteratorBaseET0_EUlfE1_St5arrayIPcLm2EEEEviS6_T1_:
.text._ZN2at6native29vectorized_elementwise_kernelILi4EZNS0_50_GLOBAL__N__2680c7bb_12_PowKernel_cu_140f0503_289629pow_tensor_scalar_kernel_implIffEEvRNS_18TensorIteratorBaseET0_EUlfE1_St5arrayIPcLm2EEEEviS6_T1_:
        /* <DEDUP_REMOVED lines=12> */
[----:B------:R-:W2:Y:S04]  /*00c0*/  LDG.E.128 R8, desc[UR4][R4.64] ;  /* 0x0000000404087981 */ /* 0x000ea8000c1e1d00 */
[----:B------:R0:W5:Y:S01]  /*00d0*/  LDG.E.128 R12, desc[UR4][R4.64+0x800] ;  /* 0x00080004040c7981 */ /* 0x000162000c1e1d00 */
        /* <DEDUP_REMOVED lines=15> */
[----:B-----5:R-:W-:Y:S05]  /*01d0*/  CALL.REL.NOINC `($__internal_19_$__cuda_sm20_dblrcp_rn_slowpath_v3) ;  /* 0x0000001c00c47944 */ /* 0x020fea0003c00000 */
[----:B------:R-:W-:Y:S02]  /*01e0*/  IMAD.MOV.U32 R20, RZ, RZ, R16 ;  /* 0x000000ffff147224 */ /* 0x000fe400078e0010 */
[----:B------:R-:W-:-:S07]  /*01f0*/  IMAD.MOV.U32 R21, RZ, RZ, R17 ;  /* 0x000000ffff157224 */ /* 0x000fce00078e0011 */
.L_x_6400:
[----:B------:R-:W-:Y:S05]  /*0200*/  BSYNC B1 ;  /* 0x0000000000017941 */ /* 0x000fea0003800000 */
.L_x_6399:
        /* <DEDUP_REMOVED lines=15> */
[----:B-----5:R-:W-:Y:S05]  /*0300*/  CALL.REL.NOINC `($__internal_19_$__cuda_sm20_dblrcp_rn_slowpath_v3) ;  /* 0x0000001c00787944 */ /* 0x020fea0003c00000 */
[----:B------:R-:W-:Y:S01]  /*0310*/  IMAD.MOV.U32 R8, RZ, RZ, R16 ;  /* 0x000000ffff087224 */ /* 0x000fe200078e0010 */
[----:B------:R-:W-:-:S07]  /*0320*/  MOV R9, R17 ;  /* 0x0000001100097202 */ /* 0x000fce0000000f00 */
.L_x_6402:
[----:B------:R-:W-:Y:S05]  /*0330*/  BSYNC B1 ;  /* 0x0000000000017941 */ /* 0x000fea0003800000 */
.L_x_6401:
        /* <DEDUP_REMOVED lines=16> */
[----:B------:R-:W-:Y:S01]  /*0440*/  MOV R22, R16 ;  /* 0x0000001000167202 */ /* 0x000fe20000000f00 */
[----:B------:R-:W-:-:S07]  /*0450*/  IMAD.MOV.U32 R23, RZ, RZ, R17 ;  /* 0x000000ffff177224 */ /* 0x000fce00078e0011 */
.L_x_6404:
[----:B------:R-:W-:Y:S05]  /*0460*/  BSYNC B1 ;  /* 0x0000000000017941 */ /* 0x000fea0003800000 */
.L_x_6403:
        /* <DEDUP_REMOVED lines=15> */
[----:B-----5:R-:W-:Y:S05]  /*0560*/  CALL.REL.NOINC `($__internal_19_$__cuda_sm20_dblrcp_rn_slowpath_v3) ;  /* 0x0000001800e07944 */ /* 0x020fea0003c00000 */
[----:B------:R-:W-:Y:S02]  /*0570*/  IMAD.MOV.U32 R28, RZ, RZ, R16 ;  /* 0x000000ffff1c7224 */ /* 0x000fe400078e0010 */
[----:B------:R-:W-:-:S07]  /*0580*/  IMAD.MOV.U32 R29, RZ, RZ, R17 ;  /* 0x000000ffff1d7224 */ /* 0x000fce00078e0011 */
.L_x_6406:
[----:B------:R-:W-:Y:S05]  /*0590*/  BSYNC B1 ;  /* 0x0000000000017941 */ /* 0x000fea0003800000 */
.L_x_6405:
[----:B-----5:R-:W-:Y:S01]  /*05a0*/  FMUL.FTZ R6, R12, R12 ;  /* 0x0000000c0c067220 */ /* 0x020fe20000410000 */
        /* <DEDUP_REMOVED lines=14> */
[----:B------:R-:W-:Y:S05]  /*0690*/  CALL.REL.NOINC `($__internal_19_$__cuda_sm20_dblrcp_rn_slowpath_v3) ;  /* 0x0000001800947944 */ /* 0x000fea0003c00000 */
[----:B------:R-:W-:Y:S01]  /*06a0*/  IMAD.MOV.U32 R10, RZ, RZ, R16 ;  /* 0x000000ffff0a7224 */ /* 0x000fe200078e0010 */
[----:B------:R-:W-:-:S07]  /*06b0*/  MOV R11, R17 ;  /* 0x00000011000b7202 */ /* 0x000fce0000000f00 */
.L_x_6408:
[----:B------:R-:W-:Y:S05]  /*06c0*/  BSYNC B1 ;  /* 0x0000000000017941 */ /* 0x000fea0003800000 */
.L_x_6407:
        /* <DEDUP_REMOVED lines=16> */
[----:B------:R-:W-:Y:S01]  /*07d0*/  MOV R26, R16 ;  /* 0x00000010001a7202 */ /* 0x000fe20000000f00 */
[----:B------:R-:W-:-:S07]  /*07e0*/  IMAD.MOV.U32 R27, RZ, RZ, R17 ;  /* 0x000000ffff1b7224 */ /* 0x000fce00078e0011 */
.L_x_6410:
[----:B------:R-:W-:Y:S05]  /*07f0*/  BSYNC B1 ;  /* 0x0000000000017941 */ /* 0x000fea0003800000 */
.L_x_6409:
        /* <DEDUP_REMOVED lines=15> */
[----:B------:R-:W-:Y:S05]  /*08f0*/  CALL.REL.NOINC `($__internal_19_$__cuda_sm20_dblrcp_rn_slowpath_v3) ;  /* 0x0000001400fc7944 */ /* 0x000fea0003c00000 */
[----:B------:R-:W-:Y:S02]  /*0900*/  IMAD.MOV.U32 R24, RZ, RZ, R16 ;  /* 0x000000ffff187224 */ /* 0x000fe400078e0010 */
[----:B------:R-:W-:-:S07]  /*0910*/  IMAD.MOV.U32 R25, RZ, RZ, R17 ;  /* 0x000000ffff197224 */ /* 0x000fce00078e0011 */
.L_x_6412:
[----:B------:R-:W-:Y:S05]  /*0920*/  BSYNC B1 ;  /* 0x0000000000017941 */ /* 0x000fea0003800000 */
.L_x_6411:
        /* <DEDUP_REMOVED lines=18> */
.L_x_6414:
[----:B------:R-:W-:Y:S05]  /*0a50*/  BSYNC B1 ;  /* 0x0000000000017941 */ /* 0x000fea0003800000 */
.L_x_6413:
        /* <DEDUP_REMOVED lines=21> */
[----:B0-----:R-:W-:-:S06]  /*0bb0*/  @!P3 FMUL R4, R4, 1.175494350822287508e-38 ;  /* 0x008000000404b820 */ /* 0x001fcc0000400000 */
[----:B------:R-:W0:Y:S01]  /*0bc0*/  F2F.F32.F64 R14, R24 ;  /* 0x00000018000e7310 */ /* 0x000e220000301000 */
[----:B------:R-:W-:Y:S01]  /*0bd0*/  STG.E.128 desc[UR4][R16.64], R4 ;  /* 0x0000000410007986 */ /* 0x000fe2000c101d04 */
[----:B-1----:R-:W-:-:S06]  /*0be0*/  @!P2 FMUL R15, R15, 1.175494350822287508e-38 ;  /* 0x008000000f0fa820 */ /* 0x002fcc0000400000 */
[----:B------:R-:W1:Y:S01]  /*0bf0*/  F2F.F32.F64 R13, R26 ;  /* 0x0000001a000d7310 */ /* 0x000e620000301000 */
[----:B0-----:R-:W-:-:S07]  /*0c00*/  @!P1 FMUL R14, R14, 1.175494350822287508e-38 ;  /* 0x008000000e0e9820 */ /* 0x001fce0000400000 */
[----:B------:R-:W0:Y:S01]  /*0c10*/  F2F.F32.F64 R12, R10 ;  /* 0x0000000a000c7310 */ /* 0x000e220000301000 */
[----:B-1----:R-:W-:Y:S01]  /*0c20*/  @!P0 FMUL R13, R13, 1.175494350822287508e-38 ;  /* 0x008000000d0d8820 */ /* 0x002fe20000400000 */
[----:B0-----:R-:W-:-:S05]  /*0c30*/  @!P6 FMUL R12, R12, 1.175494350822287508e-38 ;  /* 0x008000000c0ce820 */ /* 0x001fca0000400000 */
[----:B------:R-:W-:Y:S01]  /*0c40*/  STG.E.128 desc[UR4][R16.64+0x800], R12 ;  /* 0x0008000c10007986 */ /* 0x000fe2000c101d04 */
[----:B------:R-:W-:Y:S05]  /*0c50*/  EXIT ;  /* 0x000000000000794d */ /* 0x000fea0003800000 */
.L_x_6398:
[----:B------:R-:W0:Y:S01]  /*0c60*/  S2R R3, SR_TID.X ;  /* 0x0000000000037919 */ /* 0x000e220000002100 */
[----:B------:R-:W-:Y:S01]  /*0c70*/  IMAD.MOV.U32 R14, RZ, RZ, RZ ;  /* 0x000000ffff0e7224 */ /* 0x000fe200078e00ff */
        /* <DEDUP_REMOVED lines=14> */
[----:B------:R1:W5:Y:S07]  /*0d60*/  @!P6 LDG.E R14, desc[UR4][R28.64] ;  /* 0x000000041c0ee981 */ /* 0x00036e000c1e1900 */
        /* <DEDUP_REMOVED lines=13> */
[----:B------:R-:W-:Y:S01]  /*0e40*/  @!P1 IADD3 R25, R25, 0x80, RZ ;  /* 0x0000008019199810 */ /* 0x000fe20007ffe0ff */
[----:B------:R-:W4:Y:S03]  /*0e50*/  @!P1 LDC.64 R6, c[0x0][0x228] ;  /* 0x00008a00ff069b82 */ /* 0x000f260000000a00 */
[----:B------:R-:W-:-:S13]  /*0e60*/  ISETP.GE.AND P6, PT, R25, R8, PT ;  /* 0x000000081900720c */ /* 0x000fda0003fc6270 */
[----:B------:R-:W4:Y:S01]  /*0e70*/  @!P6 LDC.64 R4, c[0x0][0x228] ;  /* 0x00008a00ff04eb82 */ /* 0x000f220000000a00 */
[----:B---3--:R-:W-:Y:S01]  /*0e80*/  @!P4 IMAD.WIDE.U32 R22, R21, 0x4, R22 ;  /* 0x000000041516c825 */ /* 0x008fe200078e0016 */
[----:B------:R-:W-:-:S03]  /*0e90*/  CS2R R20, SRZ ;  /* 0x0000000000147805 */ /* 0x000fc6000001ff00 */
[----:B--2---:R-:W-:-:S03]  /*0ea0*/  @!P5 IMAD.WIDE.U32 R10, R2, 0x4, R10 ;  /* 0x00000004020ad825 */ /* 0x004fc600078e000a */
[----:B------:R-:W5:Y:S01]  /*0eb0*/  @!P4 LDG.E R21, desc[UR4][R22.64] ;  /* 0x000000041615c981 */ /* 0x000f62000c1e1900 */
[C---:B-1----:R-:W-:Y:S02]  /*0ec0*/  @!P6 IMAD.IADD R29, R0.reuse, 0x1, R25 ;  /* 0x00000001001de824 */ /* 0x042fe400078e0219 */
[----:B------:R-:W-:Y:S01]  /*0ed0*/  @!P0 IMAD.IADD R25, R0, 0x1, R3 ;  /* 0x0000000100198824 */ /* 0x000fe200078e0203 */
[----:B------:R1:W5:Y:S01]  /*0ee0*/  @!P5 LDG.E R20, desc[UR4][R10.64] ;  /* 0x000000040a14d981 */ /* 0x000362000c1e1900 */
[----:B0-----:R-:W-:Y:S01]  /*0ef0*/  @!P2 IMAD.WIDE.U32 R12, R15, 0x4, R12 ;  /* 0x000000040f0ca825 */ /* 0x001fe200078e000c */
[----:B------:R-:W-:-:S03]  /*0f00*/  MOV R15, RZ ;  /* 0x000000ff000f7202 */ /* 0x000fc60000000f00 */
[----:B----4-:R-:W-:-:S04]  /*0f10*/  @!P1 IMAD.WIDE.U32 R6, R9, 0x4, R6 ;  /* 0x0000000409069825 */ /* 0x010fc800078e0006 */
[----:B------:R-:W-:Y:S01]  /*0f20*/  IMAD.MOV.U32 R9, RZ, RZ, RZ ;  /* 0x000000ffff097224 */ /* 0x000fe200078e00ff */
[----:B-1----:R-:W-:Y:S01]  /*0f30*/  CS2R R10, SRZ ;  /* 0x00000000000a7805 */ /* 0x002fe2000001ff00 */
[----:B------:R-:W-:Y:S02]  /*0f40*/  IMAD.MOV.U32 R2, RZ, RZ, RZ ;  /* 0x000000ffff027224 */ /* 0x000fe400078e00ff */
[----:B------:R-:W-:Y:S02]  /*0f50*/  @!P3 IMAD.WIDE.U32 R16, R27, 0x4, R16 ;  /* 0x000000041b10b825 */ /* 0x000fe400078e0010 */
[----:B------:R0:W5:Y:S02]  /*0f60*/  @!P2 LDG.E R9, desc[UR4][R12.64] ;  /* 0x000000040c09a981 */ /* 0x000164000c1e1900 */
[----:B------:R-:W-:Y:S02]  /*0f70*/  @!P6 IMAD.WIDE.U32 R4, R29, 0x4, R4 ;  /* 0x000000041d04e825 */ /* 0x000fe400078e0004 */
[----:B------:R0:W5:Y:S02]  /*0f80*/  @!P3 LDG.E R15, desc[UR4][R16.64] ;  /* 0x00000004100fb981 */ /* 0x000164000c1e1900 */
[----:B------:R-:W-:-:S02]  /*0f90*/  @!P0 IMAD.WIDE.U32 R18, R25, 0x4, R18 ;  /* 0x0000000419128825 */ /* 0x000fc400078e0012 */
[----:B------:R0:W5:Y:S04]  /*0fa0*/  @!P1 LDG.E R10, desc[UR4][R6.64] ;  /* 0x00000004060a9981 */ /* 0x000168000c1e1900 */
[----:B------:R0:W5:Y:S04]  /*0fb0*/  @!P6 LDG.E R11, desc[UR4][R4.64] ;  /* 0x00000004040be981 */ /* 0x000168000c1e1900 */
[----:B------:R0:W5:Y:S01]  /*0fc0*/  @!P0 LDG.E R2, desc[UR4][R18.64] ;  /* 0x0000000412028981 */ /* 0x000162000c1e1900 */
[----:B------:R-:W-:Y:S04]  /*0fd0*/  BSSY B1, `(.L_x_6415) ;  /* 0x0000018000017945 */ /* 0x000fe80003800000 */
[----:B------:R-:W-:Y:S05]  /*0fe0*/  @P0 BRA `(.L_x_6416) ;  /* 0x0000000000580947 */ /* 0x000fea0003800000 */
[----:B0----5:R-:W-:Y:S01]  /*0ff0*/  FMUL.FTZ R6, R2, R2 ;  /* 0x0000000202067220 */ /* 0x021fe20000410000 */
        /* <DEDUP_REMOVED lines=15> */
.L_x_6418:
[----:B------:R-:W-:Y:S05]  /*10f0*/  BSYNC B2 ;  /* 0x0000000000027941 */ /* 0x000fea0003800000 */
.L_x_6417:
[----:B------:R-:W-:Y:S01]  /*1100*/  UMOV UR6, 0xf0000000 ;  /* 0xf000000000067882 */ /* 0x000fe20000000000 */
[----:B------:R-:W-:Y:S01]  /*1110*/  UMOV UR7, 0x380fffff ;  /* 0x380fffff00077882 */ /* 0x000fe20000000000 */
[----:B------:R-:W0:Y:S01]  /*1120*/  F2F.F32.F64 R12, R16 ;  /* 0x00000010000c7310 */ /* 0x000e220000301000 */
[----:B------:R-:W-:-:S14]  /*1130*/  DSETP.GEU.AND P1, PT, |R16|, UR6, PT ;  /* 0x0000000610007e2a */ /* 0x000fdc000bf2e200 */
[----:B0-----:R-:W-:-:S07]  /*1140*/  @!P1 FMUL R12, R12, 1.175494350822287508e-38 ;  /* 0x008000000c0c9820 */ /* 0x001fce0000400000 */
.L_x_6416:
[----:B------:R-:W-:Y:S05]  /*1150*/  BSYNC B1 ;  /* 0x0000000000017941 */ /* 0x000fea0003800000 */
.L_x_6415:
        /* <DEDUP_REMOVED lines=20> */
.L_x_6422:
[----:B------:R-:W-:Y:S05]  /*12a0*/  BSYNC B2 ;  /* 0x0000000000027941 */ /* 0x000fea0003800000 */
.L_x_6421:
[----:B------:R-:W-:Y:S01]  /*12b0*/  UMOV UR6, 0xf0000000 ;  /* 0xf000000000067882 */ /* 0x000fe20000000000 */
[----:B------:R-:W-:Y:S01]  /*12c0*/  UMOV UR7, 0x380fffff ;  /* 0x380fffff00077882 */ /* 0x000fe20000000000 */
[----:B------:R-:W0:Y:S01]  /*12d0*/  F2F.F32.F64 R14, R16 ;  /* 0x00000010000e7310 */ /* 0x000e220000301000 */
[----:B------:R-:W-:-:S14]  /*12e0*/  DSETP.GEU.AND P1, PT, |R16|, UR6, PT ;  /* 0x0000000610007e2a */ /* 0x000fdc000bf2e200 */
[----:B0-----:R-:W-:-:S07]  /*12f0*/  @!P1 FMUL R14, R14, 1.175494350822287508e-38 ;  /* 0x008000000e0e9820 */ /* 0x001fce0000400000 */
.L_x_6420:
[----:B------:R-:W-:Y:S05]  /*1300*/  BSYNC B1 ;  /* 0x0000000000017941 */ /* 0x000fea0003800000 */
.L_x_6419:
        /* <DEDUP_REMOVED lines=20> */
.L_x_6426:
[----:B------:R-:W-:Y:S05]  /*1450*/  BSYNC B2 ;  /* 0x0000000000027941 */ /* 0x000fea0003800000 */
.L_x_6425:
[----:B------:R-:W-:Y:S01]  /*1460*/  UMOV UR6, 0xf0000000 ;  /* 0xf000000000067882 */ /* 0x000fe20000000000 */
[----:B------:R-:W-:Y:S01]  /*1470*/  UMOV UR7, 0x380fffff ;  /* 0x380fffff00077882 */ /* 0x000fe20000000000 */
[----:B------:R-:W0:Y:S01]  /*1480*/  F2F.F32.F64 R20, R16 ;  /* 0x0000001000147310 */ /* 0x000e220000301000 */
[----:B------:R-:W-:-:S14]  /*1490*/  DSETP.GEU.AND P1, PT, |R16|, UR6, PT ;  /* 0x0000000610007e2a */ /* 0x000fdc000bf2e200 */
[----:B0-----:R-:W-:-:S07]  /*14a0*/  @!P1 FMUL R20, R20, 1.175494350822287508e-38 ;  /* 0x0080000014149820 */ /* 0x001fce0000400000 */
.L_x_6424:
[----:B------:R-:W-:Y:S05]  /*14b0*/  BSYNC B1 ;  /* 0x0000000000017941 */ /* 0x000fea0003800000 */
.L_x_6423:
        /* <DEDUP_REMOVED lines=20> */
.L_x_6430:
[----:B------:R-:W-:Y:S05]  /*1600*/  BSYNC B2 ;  /* 0x0000000000027941 */ /* 0x000fea0003800000 */
.L_x_6429:
[----:B------:R-:W-:Y:S01]  /*1610*/  UMOV UR6, 0xf0000000 ;  /* 0xf000000000067882 */ /* 0x000fe20000000000 */
[----:B------:R-:W-:Y:S01]  /*1620*/  UMOV UR7, 0x380fffff ;  /* 0x380fffff00077882 */ /* 0x000fe20000000000 */
[----:B------:R-:W0:Y:S01]  /*1630*/  F2F.F32.F64 R21, R16 ;  /* 0x0000001000157310 */ /* 0x000e220000301000 */
[----:B------:R-:W-:-:S14]  /*1640*/  DSETP.GEU.AND P1, PT, |R16|, UR6, PT ;  /* 0x0000000610007e2a */ /* 0x000fdc000bf2e200 */
[----:B0-----:R-:W-:-:S07]  /*1650*/  @!P1 FMUL R21, R21, 1.175494350822287508e-38 ;  /* 0x0080000015159820 */ /* 0x001fce0000400000 */
.L_x_6428:
[----:B------:R-:W-:Y:S05]  /*1660*/  BSYNC B1 ;  /* 0x0000000000017941 */ /* 0x000fea0003800000 */
.L_x_6427:
        /* <DEDUP_REMOVED lines=20> */
.L_x_6434:
[----:B------:R-:W-:Y:S05]  /*17b0*/  BSYNC B2 ;  /* 0x0000000000027941 */ /* 0x000fea0003800000 */
.L_x_6433:
[----:B------:R-:W-:Y:S01]  /*17c0*/  UMOV UR6, 0xf0000000 ;  /* 0xf000000000067882 */ /* 0x000fe20000000000 */
[----:B------:R-:W-:Y:S01]  /*17d0*/  UMOV UR7, 0x380fffff ;  /* 0x380fffff00077882 */ /* 0x000fe20000000000 */
[----:B------:R-:W0:Y:S01]  /*17e0*/  F2F.F32.F64 R15, R16 ;  /* 0x00000010000f7310 */ /* 0x000e220000301000 */
[----:B------:R-:W-:-:S14]  /*17f0*/  DSETP.GEU.AND P1, PT, |R16|, UR6, PT ;  /* 0x0000000610007e2a */ /* 0x000fdc000bf2e200 */
[----:B0-----:R-:W-:-:S07]  /*1800*/  @!P1 FMUL R15, R15, 1.175494350822287508e-38 ;  /* 0x008000000f0f9820 */ /* 0x001fce0000400000 */
.L_x_6432:
[----:B------:R-:W-:Y:S05]  /*1810*/  BSYNC B1 ;  /* 0x0000000000017941 */ /* 0x000fea0003800000 */
.L_x_6431:
        /* <DEDUP_REMOVED lines=20> */
.L_x_6438:
[----:B------:R-:W-:Y:S05]  /*1960*/  BSYNC B2 ;  /* 0x0000000000027941 */ /* 0x000fea0003800000 */
.L_x_6437:
[----:B------:R-:W-:Y:S01]  /*1970*/  UMOV UR6, 0xf0000000 ;  /* 0xf000000000067882 */ /* 0x000fe20000000000 */
[----:B------:R-:W-:Y:S01]  /*1980*/  UMOV UR7, 0x380fffff ;  /* 0x380fffff00077882 */ /* 0x000fe20000000000 */
[----:B------:R-:W0:Y:S01]  /*1990*/  F2F.F32.F64 R9, R16 ;  /* 0x0000001000097310 */ /* 0x000e220000301000 */
[----:B------:R-:W-:-:S14]  /*19a0*/  DSETP.GEU.AND P1, PT, |R16|, UR6, PT ;  /* 0x0000000610007e2a */ /* 0x000fdc000bf2e200 */
[----:B0-----:R-:W-:-:S07]  /*19b0*/  @!P1 FMUL R9, R9, 1.175494350822287508e-38 ;  /* 0x0080000009099820 */ /* 0x001fce0000400000 */
.L_x_6436:
[----:B------:R-:W-:Y:S05]  /*19c0*/  BSYNC B1 ;  /* 0x0000000000017941 */ /* 0x000fea0003800000 */
.L_x_6435:
        /* <DEDUP_REMOVED lines=20> */
.L_x_6442:
[----:B------:R-:W-:Y:S05]  /*1b10*/  BSYNC B2 ;  /* 0x0000000000027941 */ /* 0x000fea0003800000 */
.L_x_6441:
[----:B------:R-:W-:Y:S01]  /*1b20*/  UMOV UR6, 0xf0000000 ;  /* 0xf000000000067882 */ /* 0x000fe20000000000 */
[----:B------:R-:W-:Y:S01]  /*1b30*/  UMOV UR7, 0x380fffff ;  /* 0x380fffff00077882 */ /* 0x000fe20000000000 */
[----:B------:R-:W0:Y:S01]  /*1b40*/  F2F.F32.F64 R10, R16 ;  /* 0x00000010000a7310 */ /* 0x000e220000301000 */
[----:B------:R-:W-:-:S14]  /*1b50*/  DSETP.GEU.AND P1, PT, |R16|, UR6, PT ;  /* 0x0000000610007e2a */ /* 0x000fdc000bf2e200 */
[----:B0-----:R-:W-:-:S07]  /*1b60*/  @!P1 FMUL R10, R10, 1.175494350822287508e-38 ;  /* 0x008000000a0a9820 */ /* 0x001fce0000400000 */
.L_x_6440:
[----:B------:R-:W-:Y:S05]  /*1b70*/  BSYNC B1 ;  /* 0x0000000000017941 */ /* 0x000fea0003800000 */
.L_x_6439:
        /* <DEDUP_REMOVED lines=20> */
.L_x_6446:
[----:B------:R-:W-:Y:S05]  /*1cc0*/  BSYNC B2 ;  /* 0x0000000000027941 */ /* 0x000fea0003800000 */
.L_x_6445:
[----:B------:R-:W-:Y:S01]  /*1cd0*/  UMOV UR6, 0xf0000000 ;  /* 0xf000000000067882 */ /* 0x000fe20000000000 */
[----:B------:R-:W-:Y:S01]  /*1ce0*/  UMOV UR7, 0x380fffff ;  /* 0x380fffff00077882 */ /* 0x000fe20000000000 */
[----:B------:R-:W0:Y:S01]  /*1cf0*/  F2F.F32.F64 R2, R16 ;  /* 0x0000001000027310 */ /* 0x000e220000301000 */
[----:B------:R-:W-:-:S14]  /*1d00*/  DSETP.GEU.AND P1, PT, |R16|, UR6, PT ;  /* 0x0000000610007e2a */ /* 0x000fdc000bf2e200 */
[----:B0-----:R-:W-:-:S07]  /*1d10*/  @!P1 FMUL R2, R2, 1.175494350822287508e-38 ;  /* 0x0080000002029820 */ /* 0x001fce0000400000 */
.L_x_6444:
[----:B------:R-:W-:Y:S05]  /*1d20*/  BSYNC B1 ;  /* 0x0000000000017941 */ /* 0x000fea0003800000 */
.L_x_6443:
        /* <DEDUP_REMOVED lines=22> */
.L_x_6449:
[----:B------:R-:W-:-:S13]  /*1e90*/  ISETP.GE.AND P0, PT, R3, R8, PT ;  /* 0x000000080300720c */ /* 0x000fda0003f06270 */
[----:B------:R-:W-:Y:S05]  /*1ea0*/  @P0 BRA `(.L_x_6451) ;  /* 0x0000000000300947 */ /* 0x000fea0003800000 */
[----:B0-----:R-:W0:Y:S01]  /*1eb0*/  LDC.64 R4, c[0x0][0x220] ;  /* 0x00008800ff047b82 */ /* 0x001e220000000a00 */
[----:B------:R-:W-:Y:S01]  /*1ec0*/  IMAD.IADD R7, R0, 0x1, R3 ;  /* 0x0000000100077824 */ /* 0x000fe200078e0203 */
[----:B------:R-:W-:-:S03]  /*1ed0*/  IADD3 R3, R3, 0x80, RZ ;  /* 0x0000008003037810 */ /* 0x000fc60007ffe0ff */
[----:B0-----:R-:W-:-:S05]  /*1ee0*/  IMAD.WIDE.U32 R4, R7, 0x4, R4 ;  /* 0x0000000407047825 */ /* 0x001fca00078e0004 */
[----:B-----5:R1:W-:Y:S02]  /*1ef0*/  STG.E desc[UR4][R4.64], R21 ;  /* 0x0000001504007986 */ /* 0x0203e4000c101904 */
.L_x_6450:
[----:B------:R-:W-:-:S13]  /*1f00*/  ISETP.GE.AND P0, PT, R3, R8, PT ;  /* 0x000000080300720c */ /* 0x000fda0003f06270 */
[----:B------:R-:W-:Y:S05]  /*1f10*/  @P0 BRA `(.L_x_6452) ;  /* 0x0000000000340947 */ /* 0x000fea0003800000 */
[----:B01----:R-:W0:Y:S01]  /*1f20*/  LDC.64 R4, c[0x0][0x220] ;  /* 0x00008800ff047b82 */ /* 0x003e220000000a00 */
[----:B------:R-:W-:Y:S01]  /*1f30*/  IMAD.IADD R7, R0, 0x1, R3 ;  /* 0x0000000100077824 */ /* 0x000fe200078e0203 */
[----:B------:R-:W-:-:S03]  /*1f40*/  IADD3 R3, R3, 0x80, RZ ;  /* 0x0000008003037810 */ /* 0x000fc60007ffe0ff */
[----:B0-----:R-:W-:-:S05]  /*1f50*/  IMAD.WIDE.U32 R4, R7, 0x4, R4 ;  /* 0x0000000407047825 */ /* 0x001fca00078e0004 */
[----:B------:R1:W-:Y:S02]  /*1f60*/  STG.E desc[UR4][R4.64], R15 ;  /* 0x0000000f04007986 */ /* 0x0003e4000c101904 */
.L_x_6451:
[----:B------:R-:W-:-:S13]  /*1f70*/  ISETP.GE.AND P0, PT, R3, R8, PT ;  /* 0x000000080300720c */ /* 0x000fda0003f06270 */
[----:B------:R-:W-:Y:S05]  /*1f80*/  @P0 BREAK B1 ;  /* 0x0000000000010942 */ /* 0x000fea0003800000 */
[----:B------:R-:W-:Y:S05]  /*1f90*/  @P0 BRA `(.L_x_6453) ;  /* 0x0000000000300947 */ /* 0x000fea0003800000 */
[----:B01----:R-:W0:Y:S01]  /*1fa0*/  LDC.64 R4, c[0x0][0x220] ;  /* 0x00008800ff047b82 */ /* 0x003e220000000a00 */
[----:B------:R-:W-:Y:S01]  /*1fb0*/  IMAD.IADD R7, R0, 0x1, R3 ;  /* 0x0000000100077824 */ /* 0x000fe200078e0203 */
[----:B------:R-:W-:-:S03]  /*1fc0*/  IADD3 R3, R3, 0x80, RZ ;  /* 0x0000008003037810 */ /* 0x000fc60007ffe0ff */
[----:B0-----:R-:W-:-:S05]  /*1fd0*/  IMAD.WIDE.U32 R4, R7, 0x4, R4 ;  /* 0x0000000407047825 */ /* 0x001fca00078e0004 */
[----:B-----5:R2:W-:Y:S02]  /*1fe0*/  STG.E desc[UR4][R4.64], R9 ;  /* 0x0000000904007986 */ /* 0x0205e4000c101904 */
.L_x_6452:
[----:B------:R-:W-:Y:S05]  /*1ff0*/  BSYNC B1 ;  /* 0x0000000000017941 */ /* 0x000fea0003800000 */
.L_x_6448:
[----:B------:R-:W-:-:S13]  /*2000*/  ISETP.GE.AND P0, PT, R3, R8, PT ;  /* 0x000000080300720c */ /* 0x000fda0003f06270 */
[----:B012---:R-:W0:Y:S01]  /*2010*/  @!P0 LDC.64 R4, c[0x0][0x220] ;  /* 0x00008800ff048b82 */ /* 0x007e220000000a00 */
[----:B------:R-:W-:Y:S01]  /*2020*/  @!P0 IMAD.IADD R7, R0, 0x1, R3 ;  /* 0x0000000100078824 */ /* 0x000fe200078e0203 */
[----:B------:R-:W-:-:S03]  /*2030*/  @!P0 IADD3 R3, R3, 0x80, RZ ;  /* 0x0000008003038810 */ /* 0x000fc60007ffe0ff */
[----:B0-----:R-:W-:-:S05]  /*2040*/  @!P0 IMAD.WIDE.U32 R4, R7, 0x4, R4 ;  /* 0x0000000407048825 */ /* 0x001fca00078e0004 */
[----:B------:R2:W-:Y:S02]  /*2050*/  @!P0 STG.E desc[UR4][R4.64], R10 ;  /* 0x0000000a04008986 */ /* 0x0005e4000c101904 */
.L_x_6453:
[----:B------:R-:W-:Y:S05]  /*2060*/  BSYNC B0 ;  /* 0x0000000000007941 */ /* 0x000fea0003800000 */
.L_x_6447:
        /* <DEDUP_REMOVED lines=8> */
        .weak           $__internal_19_$__cuda_sm20_dblrcp_rn_slowpath_v3
        .type           $__internal_19_$__cuda_sm20_dblrcp_rn_slowpath_v3,@function
        .size           $__internal_19_$__cuda_sm20_dblrcp_rn_slowpath_v3,(.L_x_71454 - $__internal_19_$__cuda_sm20_dblrcp_rn_slowpath_v3)
$__internal_19_$__cuda_sm20_dblrcp_rn_slowpath_v3:
        /* <DEDUP_REMOVED lines=24> */
.L_x_6457:
        /* <DEDUP_REMOVED lines=9> */
.L_x_6455:
[----:B------:R-:W-:Y:S02]  /*2300*/  LOP3.LUT R17, R7, 0x80000, RZ, 0xfc, !PT ;  /* 0x0008000007117812 */ /* 0x000fe400078efcff */
[----:B------:R-:W-:-:S07]  /*2310*/  MOV R16, R6 ;  /* 0x0000000600107202 */ /* 0x000fce0000000f00 */
.L_x_6456:
[----:B------:R-:W-:Y:S05]  /*2320*/  BSYNC B0 ;  /* 0x0000000000007941 */ /* 0x000fea0003800000 */
.L_x_6454:
[----:B------:R-:W-:Y:S01]  /*2330*/  IMAD.MOV.U32 R4, RZ, RZ, R2 ;  /* 0x000000ffff047224 */ /* 0x000fe200078e0002 */
[----:B------:R-:W-:-:S04]  /*2340*/  MOV R5, 0x0 ;  /* 0x0000000000057802 */ /* 0x000fc80000000f00 */
[----:B------:R-:W-:Y:S05]  /*2350*/  RET.REL.NODEC R4 `(_ZN2at6native29vectorized_elementwise_kernelILi4EZNS0_50_GLOBAL__N__2680c7bb_12_PowKernel_cu_140f0503_289629pow_tensor_scalar_kernel_implIffEEvRNS_18TensorIteratorBaseET0_EUlfE1_St5arrayIPcLm2EEEEviS6_T1_) ;  /* 0xffffffdc04287950 */ /* 0x000fea0003c3ffff */
.L_x_6458:
        /* <DEDUP_REMOVED lines=10> */
.L_x_71454:


//--------------------- .text._ZN2at6native29vectorized_elementwise_kernelILi8EZNS0_50_GLOBAL__N__2680c7bb_12_PowKernel_cu_140f0503_289629pow_tensor_scalar_kernel_implIffEEvRNS_18TensorIteratorBaseET0_EUlfE1_St5arrayIPcLm2EEEEviS6_T1_ --------------------------
	.section	.text._ZN2at6native29vectorized_elementwise_kernelILi8EZNS0_50_GLOBAL__N__2680c7bb_12_PowKernel_cu_140f0503_289629pow_tensor_scalar_kernel_implIffEEvRNS_18TensorIteratorBaseET0_EUlfE1_St5arrayIPcLm2EEEEviS6_T1_,"ax",@progbits
	.align	128
        .global         _ZN2at6native29vectorized_elementwise_kernelILi8EZNS0_50_GLOBAL__N__2680c7bb_12_PowKernel_cu_140f0503_289629pow_tensor_scalar_kernel_implIffEEvRNS_18TensorIteratorBaseET0_EUlfE1_St5arrayIPcLm2EEEEviS6_T1_
        .type           _ZN2at6native29vectorized_elementwise_kernelILi8EZNS0_50_GLOBAL__N__2680c7bb_12_PowKernel_cu_140f0503_289629pow_tensor_scalar_kernel_implIffEEvRNS_18TensorIteratorBaseET0_EUlfE1_St5arrayIPcLm2EEEEviS6_T1_,@function
        .size           _ZN2at6native29vectorized_elementwise_kernelILi8EZNS0_50_GLOBAL__N__2680c7bb_12_PowKernel_cu_140f0503_289629pow_tensor_scalar_kernel_implIffEEvRNS_18TensorIteratorBaseET0_EUlfE1_St5arrayIPcLm2EEEEviS6_T1_,(.L_x_71455 - _ZN2at6native29vectorized_elementwise_kernelILi8EZNS0_50_GLOBAL__N__2680c7bb_12_PowKernel_cu_140f0503_289629pow_tensor_scalar_kernel_implIffEEvRNS_18TensorIteratorBaseET0_EUlfE1_St5arrayIPcLm2EEEEviS6_T1_)
        .other          _ZN2at6native29vectorized_elementwise_kernelILi8EZNS0_50_GLOBAL__N__2680c7bb_12_PowKernel_cu_140f0503_289629pow_tensor_scalar_kernel_implIffEEvRNS_18TensorIteratorBaseET0_EUlfE1_St5arrayIPcLm2EEEEviS6_T1_,@"STO_CUDA_ENTRY STV_DEFAULT"
_ZN2at6native29vectorized_elementwise_kernelILi8EZNS0_50_GLOBAL__N__2680c7bb_12_PowKernel_cu_140f0503_289629pow_tensor_scalar_kernel_implIffEEvRNS_18TensorIteratorBaseET0_EUlfE1_St5arrayIPcLm2EEEEviS6_T1_:
.text._ZN2at6native29vectorized_elementwise_kernelILi8EZNS0_50_GLOBAL__N__2680c7bb_12_PowKernel_cu_140f0503_289629pow_tensor_scalar_kernel_implIffEEvRNS_18TensorIteratorBaseET0_EUlfE1_St5arrayIPcLm2EEEEviS6_T1_:
        /* <DEDUP_REMOVED lines=29> */
[----:B-----5:R-:W-:Y:S05]  /*01d0*/  CALL.REL.NOINC `($__internal_20_$__cuda_sm20_dblrcp_rn_slowpath_v3) ;  /* 0x0000001c00c47944 */ /* 0x020fea0003c00000 */
[----:B------:R-:W-:Y:S02]  /*01e0*/  IMAD.MOV.U32 R20, RZ, RZ, R16 ;  /* 0x000000ffff147224 */ /* 0x000fe400078e0010 */
[----:B------:R-:W-:-:S07]  /*01f0*/  IMAD.MOV.U32 R21, RZ, RZ, R17 ;  /* 0x000000ffff157224 */ /* 0x000fce00078e0011 */
.L_x_6461:
[----:B------:R-:W-:Y:S05]  /*0200*/  BSYNC B1 ;  /* 0x0000000000017941 */ /* 0x000fea0003800000 */
.L_x_6460:
        /* <DEDUP_REMOVED lines=15> */
[----:B-----5:R-:W-:Y:S05]  /*0300*/  CALL.REL.NOINC `($__internal_20_$__cuda_sm20_dblrcp_rn_slowpath_v3) ;  /* 0x0000001c00787944 */ /* 0x020fea0003c00000 */
[----:B------:R-:W-:Y:S01]  /*0310*/  IMAD.MOV.U32 R8, RZ, RZ, R16 ;  /* 0x000000ffff087224 */ /* 0x000fe200078e0010 */
[----:B------:R-:W-:-:S07]  /*0320*/  MOV R9, R17 ;  /* 0x0000001100097202 */ /* 0x000fce0000000f00 */
.L_x_6463:
[----:B------:R-:W-:Y:S05]  /*0330*/  BSYNC B1 ;  /* 0x0000000000017941 */ /* 0x000fea0003800000 */
.L_x_6462:
        /* <DEDUP_REMOVED lines=16> */
[----:B------:R-:W-:Y:S01]  /*0440*/  MOV R22, R16 ;  /* 0x0000001000167202 */ /* 0x000fe20000000f00 */
[----:B------:R-:W-:-:S07]  /*0450*/  IMAD.MOV.U32 R23, RZ, RZ, R17 ;  /* 0x000000ffff177224 */ /* 0x000fce00078e0011 */
.L_x_6465:
[----:B------:R-:W-:Y:S05]  /*0460*/  BSYNC B1 ;  /* 0x0000000000017941 */ /* 0x000fea0003800000 */
.L_x_6464:
        /* <DEDUP_REMOVED lines=15> */
[----:B-----5:R-:W-:Y:S05]  /*0560*/  CALL.REL.NOINC `($__internal_20_$__cuda_sm20_dblrcp_rn_slowpath_v3) ;  /* 0x0000001800e07944 */ /* 0x020fea0003c00000 */
[----:B------:R-:W-:Y:S02]  /*0570*/  IMAD.MOV.U32 R28, RZ, RZ, R16 ;  /* 0x000000ffff1c7224 */ /* 0x000fe400078e0010 */
[----:B------:R-:W-:-:S07]  /*0580*/  IMAD.MOV.U32 R29, RZ, RZ, R17 ;  /* 0x000000ffff1d7224 */ /* 0x000fce00078e0011 */
.L_x_6467:
[----:B------:R-:W-:Y:S05]  /*0590*/  BSYNC B1 ;  /* 0x0000000000017941 */ /* 0x000fea0003800000 */
.L_x_6466:
        /* <DEDUP_REMOVED lines=15> */
[----:B------:R-:W-:Y:S05]  /*0690*/  CALL.REL.NOINC `($__internal_20_$__cuda_sm20_dblrcp_rn_slowpath_v3) ;  /* 0x0000001800947944 */ /* 0x000fea0003c00000 */
[----:B------:R-:W-:Y:S01]  /*06a0*/  IMAD.MOV.U32 R10, RZ, RZ, R16 ;  /* 0x000000ffff0a7224 */ /* 0x000fe200078e0010 */
[----:B------:R-:W-:-:S07]  /*06b0*/  MOV R11, R17 ;  /* 0x00000011000b7202 */ /* 0x000fce0000000f00 */
.L_x_6469:
[----:B------:R-:W-:Y:S05]  /*06c0*/  BSYNC B1 ;  /* 0x0000000000017941 */ /* 0x000fea0003800000 */
.L_x_6468:
        /* <DEDUP_REMOVED lines=16> */
[----:B------:R-:W-:Y:S01]  /*07d0*/  MOV R26, R16 ;  /* 0x00000010001a7202 */ /* 0x000fe20000000f00 */
[----:B------:R-:W-:-:S07]  /*07e0*/  IMAD.MOV.U32 R27, RZ, RZ, R17 ;  /* 0x000000ffff1b7224 */ /* 0x000fce00078e0011 */
.L_x_6471:
[----:B------:R-:W-:Y:S05]  /*07f0*/  BSYNC B1 ;  /* 0x0000000000017941 */ /* 0x000fea0003800000 */
.L_x_6470:
        /* <DEDUP_REMOVED lines=15> */
[----:B------:R-:W-:Y:S05]  /*08f0*/  CALL.REL.NOINC `($__internal_20_$__cuda_sm20_dblrcp_rn_slowpath_v3) ;  /* 0x0000001400fc7944 */ /* 0x000fea0003c00000 */
[----:B------:R-:W-:Y:S02]  /*0900*/  IMAD.MOV.U32 R24, RZ, RZ, R16 ;  /* 0x000000ffff187224 */ /* 0x000fe400078e0010 */
[----:B------:R-:W-:-:S07]  /*0910*/  IMAD.MOV.U32 R25, RZ, RZ, R17 ;  /* 0x000000ffff197224 */ /* 0x000fce00078e0011 */
.L_x_6473:
[----:B------:R-:W-:Y:S05]  /*0920*/  BSYNC B1 ;  /* 0x0000000000017941 */ /* 0x000fea0003800000 */
.L_x_6472:
        /* <DEDUP_REMOVED lines=18> */
.L_x_6475:
[----:B------:R-:W-:Y:S05]  /*0a50*/  BSYNC B1 ;  /* 0x0000000000017941 */ /* 0x000fea0003800000 */
.L_x_6474:
        /* <DEDUP_REMOVED lines=32> */
.L_x_6459:
        /* <DEDUP_REMOVED lines=73> */
.L_x_6479:
[----:B------:R-:W-:Y:S05]  /*10f0*/  BSYNC B2 ;  /* 0x0000000000027941 */ /* 0x000fea0003800000 */
.L_x_6478:
[----:B------:R-:W-:Y:S01]  /*1100*/  UMOV UR6, 0xf0000000 ;  /* 0xf000000000067882 */ /* 0x000fe20000000000 */
[----:B------:R-:W-:Y:S01]  /*1110*/  UMOV UR7, 0x380fffff ;  /* 0x380fffff00077882 */ /* 0x000fe20000000000 */
[----:B------:R-:W0:Y:S01]  /*1120*/  F2F.F32.F64 R12, R16 ;  /* 0x00000010000c7310 */ /* 0x000e220000301000 */
[----:B------:R-:W-:-:S14]  /*1130*/  DSETP.GEU.AND P1, PT, |R16|, UR6, PT ;  /* 0x0000000610007e2a */ /* 0x000fdc000bf2e200 */
[----:B0-----:R-:W-:-:S07]  /*1140*/  @!P1 FMUL R12, R12, 1.175494350822287508e-38 ;  /* 0x008000000c0c9820 */ /* 0x001fce0000400000 */
.L_x_6477:
[----:B------:R-:W-:Y:S05]  /*1150*/  BSYNC B1 ;  /* 0x0000000000017941 */ /* 0x000fea0003800000 */
.L_x_6476:
        /* <DEDUP_REMOVED lines=20> */
.L_x_6483:
[----:B------:R-:W-:Y:S05]  /*12a0*/  BSYNC B2 ;  /* 0x0000000000027941 */ /* 0x000fea0003800000 */
.L_x_6482:
[----:B------:R-:W-:Y:S01]  /*12b0*/  UMOV UR6, 0xf0000000 ;  /* 0xf000000000067882 */ /* 0x000fe20000000000 */
[----:B------:R-:W-:Y:S01]  /*12c0*/  UMOV UR7, 0x380fffff ;  /* 0x380fffff00077882 */ /* 0x000fe20000000000 */
[----:B------:R-:W0:Y:S01]  /*12d0*/  F2F.F32.F64 R14, R16 ;  /* 0x00000010000e7310 */ /* 0x000e220000301000 */
[----:B------:R-:W-:-:S14]  /*12e0*/  DSETP.GEU.AND P1, PT, |R16|, UR6, PT ;  /* 0x0000000610007e2a */ /* 0x000fdc000bf2e200 */
[----:B0-----:R-:W-:-:S07]  /*12f0*/  @!P1 FMUL R14, R14, 1.175494350822287508e-38 ;  /* 0x008000000e0e9820 */ /* 0x001fce0000400000 */
.L_x_6481:
[----:B------:R-:W-:Y:S05]  /*1300*/  BSYNC B1 ;  /* 0x0000000000017941 */ /* 0x000fea0003800000 */
.L_x_6480:
        /* <DEDUP_REMOVED lines=20> */
.L_x_6487:
[----:B------:R-:W-:Y:S05]  /*1450*/  BSYNC B2 ;  /* 0x0000000000027941 */ /* 0x000fea0003800000 */
.L_x_6486:
[----:B------:R-:W-:Y:S01]  /*1460*/  UMOV UR6, 0xf0000000 ;  /* 0xf000000000067882 */ /* 0x000fe20000000000 */
[----:B------:R-:W-:Y:S01]  /*1470*/  UMOV UR7, 0x380fffff ;  /* 0x380fffff00077882 */ /* 0x000fe20000000000 */
[----:B------:R-:W0:Y:S01]  /*1480*/  F2F.F32.F64 R20, R16 ;  /* 0x0000001000147310 */ /* 0x000e220000301000 */
[----:B------:R-:W-:-:S14]  /*1490*/  DSETP.GEU.AND P1, PT, |R16|, UR6, PT ;  /* 0x0000000610007e2a */ /* 0x000fdc000bf2e200 */
[----:B0-----:R-:W-:-:S07]  /*14a0*/  @!P1 FMUL R20, R20, 1.175494350822287508e-38 ;  /* 0x0080000014149820 */ /* 0x001fce0000400000 */
.L_x_6485:
[----:B------:R-:W-:Y:S05]  /*14b0*/  BSYNC B1 ;  /* 0x0000000000017941 */ /* 0x000fea0003800000 */
.L_x_6484:
        /* <DEDUP_REMOVED lines=20> */
.L_x_6491:
[----:B------:R-:W-:Y:S05]  /*1600*/  BSYNC B2 ;  /* 0x0000000000027941 */ /* 0x000fea0003800000 */
.L_x_6490:
[----:B------:R-:W-:Y:S01]  /*1610*/  UMOV UR6, 0xf0000000 ;  /* 0xf000000000067882 */ /* 0x000fe20000000000 */
[----:B------:R-:W-:Y:S01]  /*1620*/  UMOV UR7, 0x380fffff ;  /* 0x380fffff00077882 */ /* 0x000fe20000000000 */
[----:B------:R-:W0:Y:S01]  /*1630*/  F2F.F32.F64 R21, R16 ;  /* 0x0000001000157310 */ /* 0x000e220000301000 */
[----:B------:R-:W-:-:S14]  /*1640*/  DSETP.GEU.AND P1, PT, |R16|, UR6, PT ;  /* 0x0000000610007e2a */ /* 0x000fdc000bf2e200 */
[----:B0-----:R-:W-:-:S07]  /*1650*/  @!P1 FMUL R21, R21, 1.175494350822287508e-38 ;  /* 0x0080000015159820 */ /* 0x001fce0000400000 */
.L_x_6489:
[----:B------:R-:W-:Y:S05]  /*1660*/  BSYNC B1 ;  /* 0x0000000000017941 */ /* 0x000fea0003800000 */
.L_x_6488:
        /* <DEDUP_REMOVED lines=20> */
.L_x_6495:
[----:B------:R-:W-:Y:S05]  /*17b0*/  BSYNC B2 ;  /* 0x0000000000027941 */ /* 0x000fea0003800000 */
.L_x_6494:
[----:B------:R-:W-:Y:S01]  /*17c0*/  UMOV UR6, 0xf0000000 ;  /* 0xf000000000067882 */ /* 0x000fe20000000000 */
[----:B------:R-:W-:Y:S01]  /*17d0*/  UMOV UR7, 0x380fffff ;  /* 0x380fffff00077882 */ /* 0x000fe20000000000 */
[----:B------:R-:W0:Y:S01]  /*17e0*/  F2F.F32.F64 R15, R16 ;  /* 0x00000010000f7310 */ /* 0x000e220000301000 */
[----:B------:R-:W-:-:S14]  /*17f0*/  DSETP.GEU.AND P1, PT, |R16|, UR6, PT ;  /* 0x0000000610007e2a */ /* 0x000fdc000bf2e200 */
[----:B0-----:R-:W-:-:S07]  /*1800*/  @!P1 FMUL R15, R15, 1.175494350822287508e-38 ;  /* 0x008000000f0f9820 */ /* 0x001fce0000400000 */
.L_x_6493:
[----:B------:R-:W-:Y:S05]  /*1810*/  BSYNC B1 ;  /* 0x0000000000017941 */ /* 0x000fea0003800000 */
.L_x_6492:
        /* <DEDUP_REMOVED lines=20> */
.L_x_6499:
[----:B------:R-:W-:Y:S05]  /*1960*/  BSYNC B2 ;  /* 0x0000000000027941 */ /* 0x000fea0003800000 */
.L_x_6498:
[----:B------:R-:W-:Y:S01]  /*1970*/  UMOV UR6, 0xf0000000 ;  /* 0xf000000000067882 */ /* 0x000fe20000000000 */
[----:B------:R-:W-:Y:S01]  /*1980*/  UMOV UR7, 0x380fffff ;  /* 0x380fffff00077882 */ /* 0x000fe20000000000 */
[----:B------:R-:W0:Y:S01]  /*1990*/  F2F.F32.F64 R9, R16 ;  /* 0x0000001000097310 */ /* 0x000e220000301000 */
[----:B------:R-:W-:-:S14]  /*19a0*/  DSETP.GEU.AND P1, PT, |R16|, UR6, PT ;  /* 0x0000000610007e2a */ /* 0x000fdc000bf2e200 */
[----:B0-----:R-:W-:-:S07]  /*19b0*/  @!P1 FMUL R9, R9, 1.175494350822287508e-38 ;  /* 0x0080000009099820 */ /* 0x001fce0000400000 */
.L_x_6497:
[----:B------:R-:W-:Y:S05]  /*19c0*/  BSYNC B1 ;  /* 0x0000000000017941 */ /* 0x000fea0003800000 */
.L_x_6496:
        /* <DEDUP_REMOVED lines=20> */
.L_x_6503:
[----:B------:R-:W-:Y:S05]  /*1b10*/  BSYNC B2 ;  /* 0x0000000000027941 */ /* 0x000fea0003800000 */
.L_x_6502:
[----:B------:R-:W-:Y:S01]  /*1b20*/  UMOV UR6, 0xf0000000 ;  /* 0xf000000000067882 */ /* 0x000fe20000000000 */
[----:B------:R-:W-:Y:S01]  /*1b30*/  UMOV UR7, 0x380fffff ;  /* 0x380fffff00077882 */ /* 0x000fe20000000000 */
[----:B------:R-:W0:Y:S01]  /*1b40*/  F2F.F32.F64 R10, R16 ;  /* 0x00000010000a7310 */ /* 0x000e220000301000 */
[----:B------:R-:W-:-:S14]  /*1b50*/  DSETP.GEU.AND P1, PT, |R16|, UR6, PT ;  /* 0x0000000610007e2a */ /* 0x000fdc000bf2e200 */
[----:B0-----:R-:W-:-:S07]  /*1b60*/  @!P1 FMUL R10, R10, 1.175494350822287508e-38 ;  /* 0x008000000a0a9820 */ /* 0x001fce0000400000 */
.L_x_6501:
[----:B------:R-:W-:Y:S05]  /*1b70*/  BSYNC B1 ;  /* 0x0000000000017941 */ /* 0x000fea0003800000 */
.L_x_6500:
        /* <DEDUP_REMOVED lines=20> */
.L_x_6507:
[----:B------:R-:W-:Y:S05]  /*1cc0*/  BSYNC B2 ;  /* 0x0000000000027941 */ /* 0x000fea0003800000 */
.L_x_6506:
[----:B------:R-:W-:Y:S01]  /*1cd0*/  UMOV UR6, 0xf0000000 ;  /* 0xf000000000067882 */ /* 0x000fe20000000000 */
[----:B------:R-:W-:Y:S01]  /*1ce0*/  UMOV UR7, 0x380fffff ;  /* 0x380fffff00077882 */ /* 0x000fe20000000000 */
[----:B------:R-:W0:Y:S01]  /*1cf0*/  F2F.F32.F64 R2, R16 ;  /* 0x0000001000027310 */ /* 0x000e220000301000 */
[----:B------:R-:W-:-:S14]  /*1d00*/  DSETP.GEU.AND P1, PT, |R16|, UR6, PT ;  /* 0x0000000610007e2a */ /* 0x000fdc000bf2e200 */
[----:B0-----:R-:W-:-:S07]  /*1d10*/  @!P1 FMUL R2, R2, 1.175494350822287508e-38 ;  /* 0x0080000002029820 */ /* 0x001fce0000400000 */
.L_x_6505:
[----:B------:R-:W-:Y:S05]  /*1d20*/  BSYNC B1 ;  /* 0x0000000000017941 */ /* 0x000fea0003800000 */
.L_x_6504:
        /* <DEDUP_REMOVED lines=22> */
.L_x_6510:
[----:B------:R-:W-:-:S13]  /*1e90*/  ISETP.GE.AND P0, PT, R3, R8, PT ;  /* 0x000000080300720c */ /* 0x000fda0003f06270 */
[----:B------:R-:W-:Y:S05]  /*1ea0*/  @P0 BRA `(.L_x_6512) ;  /* 0x0000000000300947 */ /* 0x000fea0003800000 */
[----:B0-----:R-:W0:Y:S01]  /*1eb0*/  LDC.64 R4, c[0x0][0x220] ;  /* 0x00008800ff047b82 */ /* 0x001e220000000a00 */
[----:B------:R-:W-:Y:S01]  /*1ec0*/  IMAD.IADD R7, R0, 0x1, R3 ;  /* 0x0000000100077824 */ /* 0x000fe200078e0203 */
[----:B------:R-:W-:-:S03]  /*1ed0*/  IADD3 R3, R3, 0x80, RZ ;  /* 0x0000008003037810 */ /* 0x000fc60007ffe0ff */
[----:B0-----:R-:W-:-:S05]  /*1ee0*/  IMAD.WIDE.U32 R4, R7, 0x4, R4 ;  /* 0x0000000407047825 */ /* 0x001fca00078e0004 */
[----:B-----5:R1:W-:Y:S02]  /*1ef0*/  STG.E desc[UR4][R4.64], R21 ;  /* 0x0000001504007986 */ /* 0x0203e4000c101904 */
.L_x_6511:
[----:B------:R-:W-:-:S13]  /*1f00*/  ISETP.GE.AND P0, PT, R3, R8, PT ;  /* 0x000000080300720c */ /* 0x000fda0003f06270 */
[----:B------:R-:W-:Y:S05]  /*1f10*/  @P0 BRA `(.L_x_6513) ;  /* 0x0000000000340947 */ /* 0x000fea0003800000 */
[----:B01----:R-:W0:Y:S01]  /*1f20*/  LDC.64 R4, c[0x0][0x220] ;  /* 0x00008800ff047b82 */ /* 0x003e220000000a00 */
[----:B------:R-:W-:Y:S01]  /*1f30*/  IMAD.IADD R7, R0, 0x1, R3 ;  /* 0x0000000100077824 */ /* 0x000fe200078e0203 */
[----:B------:R-:W-:-:S03]  /*1f40*/  IADD3 R3, R3, 0x80, RZ ;  /* 0x0000008003037810 */ /* 0x000fc60007ffe0ff */
[----:B0-----:R-:W-:-:S05]  /*1f50*/  IMAD.WIDE.U32 R4, R7, 0x4, R4 ;  /* 0x0000000407047825 */ /* 0x001fca00078e0004 */
[----:B------:R1:W-:Y:S02]  /*1f60*/  STG.E desc[UR4][R4.64], R15 ;  /* 0x0000000f04007986 */ /* 0x0003e4000c101904 */
.L_x_6512:
        /* <DEDUP_REMOVED lines=8> */
.L_x_6513:
[----:B------:R-:W-:Y:S05]  /*1ff0*/  BSYNC B1 ;  /* 0x0000000000017941 */ /* 0x000fea0003800000 */
.L_x_6509:
[----:B------:R-:W-:-:S13]  /*2000*/  ISETP.GE.AND P0, PT, R3, R8, PT ;  /* 0x000000080300720c */ /* 0x000fda0003f06270 */
[----:B012---:R-:W0:Y:S01]  /*2010*/  @!P0 LDC.64 R4, c[0x0][0x220] ;  /* 0x00008800ff048b82 */ /* 0x007e220000000a00 */
[----:B------:R-:W-:Y:S01]  /*2020*/  @!P0 IMAD.IADD R7, R0, 0x1, R3 ;  /* 0x0000000100078824 */ /* 0x000fe200078e0203 */
[----:B------:R-:W-:-:S03]  /*2030*/  @!P0 IADD3 R3, R3, 0x80, RZ ;  /* 0x0000008003038810 */ /* 0x000fc60007ffe0ff */
[----:B0-----:R-:W-:-:S05]  /*2040*/  @!P0 IMAD.WIDE.U32 R4, R7, 0x4, R4 ;  /* 0x0000000407048825 */ /* 0x001fca00078e0004 */
[----:B------:R2:W-:Y:S02]  /*2050*/  @!P0 STG.E desc[UR4][R4.64], R10 ;  /* 0x0000000a04008986 */ /* 0x0005e4000c101904 */
.L_x_6514:
[----:B------:R-:W-:Y:S05]  /*2060*/  BSYNC B0 ;  /* 0x0000000000007941 */ /* 0x000fea0003800000 */
.L_x_6508:
        /* <DEDUP_REMOVED lines=8> */
        .weak           $__internal_20_$__cuda_sm20_dblrcp_rn_slowpath_v3
        .type           $__internal_20_$__cuda_sm20_dblrcp_rn_slowpath_v3,@function
        .size           $__internal_20_$__cuda_sm20_dblrcp_rn_slowpath_v3,(.L_x_71455 - $__internal_20_$__cuda_sm20_dblrcp_rn_slowpath_v3)
$__internal_20_$__cuda_sm20_dblrcp_rn_slowpath_v3:
        /* <DEDUP_REMOVED lines=24> */
.L_x_6518:
        /* <DEDUP_REMOVED lines=9> */
.L_x_6516:
[----:B------:R-:W-:Y:S02]  /*2300*/  LOP3.LUT R17, R7, 0x80000, RZ, 0xfc, !PT ;  /* 0x0008000007117812 */ /* 0x000fe400078efcff */
[----:B------:R-:W-:-:S07]  /*2310*/  MOV R16, R6 ;  /* 0x0000000600107202 */ /* 0x000fce0000000f00 */
.L_x_6517:
[----:B------:R-:W-:Y:S05]  /*2320*/  BSYNC B0 ;  /* 0x0000000000007941 */ /* 0x000fea0003800000 */
.L_x_6515:
[----:B------:R-:W-:Y:S01]  /*2330*/  IMAD.MOV.U32 R4, RZ, RZ, R2 ;  /* 0x000000ffff047224 */ /* 0x000fe200078e0002 */
[----:B------:R-:W-:-:S04]  /*2340*/  MOV R5, 0x0 ;  /* 0x0000000000057802 */ /* 0x000fc80000000f00 */
[----:B------:R-:W-:Y:S05]  /*2350*/  RET.REL.NODEC R4 `(_ZN2at6native29vectorized_elementwise_kernelILi8EZNS0_50_GLOBAL__N__2680c7bb_12_PowKernel_cu_140f0503_289629pow_tensor_scalar_kernel_implIffEEvRNS_18TensorIteratorBaseET0_EUlfE1_St5arrayIPcLm2EEEEviS6_T1_) ;  /* 0xffffffdc04287950 */ /* 0x000fea0003c3ffff */
.L_x_6519:
        /* <DEDUP_REMOVED lines=10> */
.L_x_71455:


//--------------------- .text._ZN2at6native18elementwise_kernelILi128ELi4EZNS0_15gpu_kernel_implIZNS0_50_GLOBAL__N__2680c7bb_12_PowKernel_cu_140f0503_289629pow_tensor_scalar_kernel_implIffEEvRNS_18TensorIteratorBaseET0_EUlfE0_EEvS6_RKT_EUliE_EEviT1_ --------------------------
	.section	.text._ZN2at6native18elementwise_kernelILi128ELi4EZNS0_15gpu_kernel_implIZNS0_50_GLOBAL__N__2680c7bb_12_PowKernel_cu_140f0503_289629pow_tensor_scalar_kernel_implIffEEvRNS_18TensorIteratorBaseET0_EUlfE0_EEvS6_RKT_EUliE_EEviT1_,"ax",@progbits
	.align	128
        .global         _ZN2at6native18elementwise_kernelILi128ELi4EZNS0_15gpu_kernel_implIZNS0_50_GLOBAL__N__2680c7bb_12_PowKernel_cu_140f0503_289629pow_tensor_scalar_kernel_implIffEEvRNS_18TensorIteratorBaseET0_EUlfE0_EEvS6_RKT_EUliE_EEviT1_
        .type           _ZN2at6native18elementwise_kernelILi128ELi4EZNS0_15gpu_kernel_implIZNS0_50_GLOBAL__N__2680c7bb_12_PowKernel_cu_140f0503_289629pow_tensor_scalar_kernel_implIffEEvRNS_18TensorIteratorBaseET0_EUlfE0_EEvS6_RKT_EUliE_EEviT1_,@function
        .size           _ZN2at6native18elementwise_kernelILi128ELi4EZNS0_15gpu_kernel_implIZNS0_50_GLOBAL__N__2680c7bb_12_PowKernel_cu_140f0503_289629pow_tensor_scalar_kernel_implIffEEvRNS_18TensorIteratorBaseET0_EUlfE0_EEvS6_RKT_EUliE_EEviT1_,(.L_x_71638 - _ZN2at6native18elementwise_kernelILi128ELi4EZNS0_15gpu_kernel_implIZNS0_50_GLOBAL__N__2680c7bb_12_PowKernel_cu_140f0503_289629pow_tensor_scalar_kernel_implIffEEvRNS_18TensorIteratorBaseET0_EUlfE0_EEvS6_RKT_EUliE_EEviT1_)
        .other          _ZN2at6native18elementwise_kernelILi128ELi4EZNS0_15gpu_kernel_implIZNS0_50_GLOBAL__N__2680c7bb_12_PowKernel_cu_140f0503_289629pow_tensor_scalar_kernel_implIffEEvRNS_18TensorIteratorBaseET0_EUlfE0_EEvS6_RKT_EUliE_EEviT1_,@"STO_CUDA_ENTRY STV_DEFAULT"
_ZN2at6native18elementwise_kernelILi128ELi4EZNS0_15gpu_kernel_implIZNS0_50_GLOBAL__N__2680c7bb_12_PowKernel_cu_140f0503_289629pow_tensor_scalar_kernel_implIffEEvRNS_18TensorIteratorBaseET0_EUlfE0_EEvS6_RKT_EUliE_EEviT1_:
.text._ZN2at6native18elementwise_kernelILi128ELi4EZNS0_15gpu_kernel_implIZNS0_50_GLOBAL__N__2680c7bb_12_PowKernel_cu_140f0503_289629pow_tensor_scalar_kernel_implIffEEvRNS_18TensorIteratorBaseET0_EUlfE0_EEvS6_RKT_EUliE_EEviT1_:
        /* <DEDUP_REMOVED lines=313> */
.L_x_6522:
        /* <DEDUP_REMOVED lines=22> */
.L_x_6527:
[----:B------:R-:W2:Y:S02]  /*14f0*/  LDG.E.U8 R0, desc[UR36][R2.64] ;  /* 0x0000002402007981 */ /* 0x000ea4000c1e1100 */
[----:B--2---:R-:W-:Y:S01]  /*1500*/  I2FP.F32.U32 R0, R0 ;  /* 0x0000000000007245 */ /* 0x004fe20000201000 */
[----:B------:R-:W-:Y:S06]  /*1510*/  BRA `(.L_x_6529) ;  /* 0x0000000c002c7947 */ /* 0x000fec0003800000 */
.L_x_6526:
        /* <DEDUP_REMOVED lines=9> */
.L_x_6531:
[----:B------:R-:W2:Y:S02]  /*15b0*/  LDG.E R0, desc[UR36][R2.64] ;  /* 0x0000002402007981 */ /* 0x000ea4000c1e1900 */
[----:B--2---:R-:W-:Y:S01]  /*15c0*/  I2FP.F32.S32 R0, R0 ;  /* 0x0000000000007245 */ /* 0x004fe20000201400 */
[----:B------:R-:W-:Y:S06]  /*15d0*/  BRA `(.L_x_6529) ;  /* 0x0000000800fc7947 */ /* 0x000fec0003800000 */
.L_x_6530:
[----:B------:R-:W2:Y:S02]  /*15e0*/  LDG.E.U16 R0, desc[UR36][R2.64] ;  /* 0x0000002402007981 */ /* 0x000ea4000c1e1500 */
[----:B--2---:R-:W0:Y:S01]  /*15f0*/  I2F.S16 R0, R0 ;  /* 0x0000000000007306 */ /* 0x004e220000101400 */
[----:B------:R-:W-:Y:S05]  /*1600*/  BRA `(.L_x_6529) ;  /* 0x0000000800f07947 */ /* 0x000fea0003800000 */
.L_x_6525:
        /* <DEDUP_REMOVED lines=8> */
.L_x_6533:
[----:B------:R-:W2:Y:S02]  /*1690*/  LDG.E.U16 R0, desc[UR36][R2.64] ;  /* 0x0000002402007981 */ /* 0x000ea4000c1e1500 */
[----:B--2---:R-:W-:Y:S01]  /*16a0*/  HADD2.F32 R0, -RZ, R0.H0_H0 ;  /* 0x20000000ff007230 */ /* 0x004fe20000004100 */
[----:B------:R-:W-:Y:S06]  /*16b0*/  BRA `(.L_x_6529) ;  /* 0x0000000800c47947 */ /* 0x000fec0003800000 */
.L_x_6532:
        /* <DEDUP_REMOVED lines=8> */
.L_x_6535:
[----:B------:R-:W2:Y:S02]  /*1740*/  LDG.E.U16 R0, desc[UR36][R2.64] ;  /* 0x0000002402007981 */ /* 0x000ea4000c1e1500 */
[----:B--2---:R-:W-:Y:S01]  /*1750*/  HADD2.F32 R0, -RZ, R0.H0_H0 ;  /* 0x20000000ff007230 */ /* 0x004fe20000004100 */
[----:B------:R-:W-:Y:S06]  /*1760*/  BRA `(.L_x_6529) ;  /* 0x0000000800987947 */ /* 0x000fec0003800000 */
.L_x_6534:
[----:B------:R-:W2:Y:S01]  /*1770*/  LDG.E.64 R2, desc[UR36][R2.64] ;  /* 0x0000002402027981 */ /* 0x000ea2000c1e1b00 */
[----:B------:R-:W-:Y:S01]  /*1780*/  UMOV UR4, 0xf0000000 ;  /* 0xf000000000047882 */ /* 0x000fe20000000000 */
[----:B------:R-:W-:Y:S01]  /*1790*/  UMOV UR5, 0x380fffff ;  /* 0x380fffff00057882 */ /* 0x000fe20000000000 */
[----:B--2---:R-:W0:Y:S01]  /*17a0*/  F2F.F32.F64 R0, R2 ;  /* 0x0000000200007310 */ /* 0x004e220000301000 */
[----:B------:R-:W-:-:S14]  /*17b0*/  DSETP.GEU.AND P0, PT, |R2|, UR4, PT ;  /* 0x0000000402007e2a */ /* 0x000fdc000bf0e200 */
[----:B0-----:R-:W-:Y:S01]  /*17c0*/  @!P0 FMUL R0, R0, 1.175494350822287508e-38 ;  /* 0x0080000000008820 */ /* 0x001fe20000400000 */
[----:B------:R-:W-:Y:S06]  /*17d0*/  BRA `(.L_x_6529) ;  /* 0x00000008007c7947 */ /* 0x000fec0003800000 */
.L_x_6524:
        /* <DEDUP_REMOVED lines=12> */
.L_x_6538:
[----:B------:R-:W2:Y:S01]  /*18a0*/  LDG.E.64 R2, desc[UR36][R2.64] ;  /* 0x0000002402027981 */ /* 0x000ea2000c1e1b00 */
[----:B------:R-:W-:Y:S01]  /*18b0*/  UMOV UR4, 0xf0000000 ;  /* 0xf000000000047882 */ /* 0x000fe20000000000 */
[----:B------:R-:W-:Y:S01]  /*18c0*/  UMOV UR5, 0x380fffff ;  /* 0x380fffff00057882 */ /* 0x000fe20000000000 */
[----:B--2---:R-:W0:Y:S01]  /*18d0*/  F2F.F32.F64 R0, R2 ;  /* 0x0000000200007310 */ /* 0x004e220000301000 */
[----:B------:R-:W-:-:S14]  /*18e0*/  DSETP.GEU.AND P0, PT, |R2|, UR4, PT ;  /* 0x0000000402007e2a */ /* 0x000fdc000bf0e200 */
[----:B0-----:R-:W-:Y:S01]  /*18f0*/  @!P0 FMUL R0, R0, 1.175494350822287508e-38 ;  /* 0x0080000000008820 */ /* 0x001fe20000400000 */
[----:B------:R-:W-:Y:S06]  /*1900*/  BRA `(.L_x_6529) ;  /* 0x0000000800307947 */ /* 0x000fec0003800000 */
.L_x_6537:
        /* <DEDUP_REMOVED lines=26> */
.L_x_6540:
        /* <DEDUP_REMOVED lines=13> */
.L_x_6539:
[----:B------:R-:W2:Y:S02]  /*1b80*/  LDG.E.U16 R0, desc[UR36][R2.64] ;  /* 0x0000002402007981 */ /* 0x000ea4000c1e1500 */
[----:B--2---:R-:W-:Y:S01]  /*1b90*/  IMAD.U32 R0, R0, 0x10000, RZ ;  /* 0x0001000000007824 */ /* 0x004fe200078e00ff */
[----:B------:R-:W-:Y:S06]  /*1ba0*/  BRA `(.L_x_6529) ;  /* 0x0000000400887947 */ /* 0x000fec0003800000 */
.L_x_6536:
        /* <DEDUP_REMOVED lines=11> */
.L_x_6543:
        /* <DEDUP_REMOVED lines=20> */
.L_x_6545:
[----:B------:R-:W-:Y:S05]  /*1da0*/  BSYNC B0 ;  /* 0x0000000000007941 */ /* 0x000fea0003800000 */
.L_x_6544:
[----:B------:R-:W-:Y:S01]  /*1db0*/  LEA R3, R0, 0x3b800000, 0x17 ;  /* 0x3b80000000037811 */ /* 0x000fe200078eb8ff */
[----:B------:R-:W-:-:S05]  /*1dc0*/  IMAD.SHL.U32 R0, R2, 0x100000, RZ ;  /* 0x0010000002007824 */ /* 0x000fca00078e00ff */
[----:B------:R-:W-:Y:S01]  /*1dd0*/  LOP3.LUT R0, R3, R0, R4, 0xfe, !PT ;  /* 0x0000000003007212 */ /* 0x000fe200078efe04 */
[----:B------:R-:W-:Y:S06]  /*1de0*/  BRA `(.L_x_6529) ;  /* 0x0000000000f87947 */ /* 0x000fec0003800000 */
.L_x_6542:
        /* <DEDUP_REMOVED lines=20> */
.L_x_6547:
[----:B------:R-:W-:Y:S05]  /*1f30*/  BSYNC B0 ;  /* 0x0000000000007941 */ /* 0x000fea0003800000 */
.L_x_6546:
[----:B------:R-:W-:Y:S01]  /*1f40*/  LEA R3, R0, 0x37800000, 0x17 ;  /* 0x3780000000037811 */ /* 0x000fe200078eb8ff */
[----:B------:R-:W-:-:S05]  /*1f50*/  IMAD.SHL.U32 R0, R2, 0x200000, RZ ;  /* 0x0020000002007824 */ /* 0x000fca00078e00ff */
[----:B------:R-:W-:Y:S01]  /*1f60*/  LOP3.LUT R0, R3, R0, R4, 0xfe, !PT ;  /* 0x0000000003007212 */ /* 0x000fe200078efe04 */
[----:B------:R-:W-:Y:S06]  /*1f70*/  BRA `(.L_x_6529) ;  /* 0x0000000000947947 */ /* 0x000fec0003800000 */
.L_x_6541:
        /* <DEDUP_REMOVED lines=14> */
.L_x_6528:
        /* <DEDUP_REMOVED lines=16> */
.L_x_6550:
[----:B------:R-:W-:Y:S01]  /*2160*/  IMAD.MOV.U32 R0, RZ, RZ, RZ ;  /* 0x000000ffff007224 */ /* 0x000fe200078e00ff */
[----:B------:R-:W-:Y:S06]  /*2170*/  BRA `(.L_x_6529) ;  /* 0x0000000000147947 */ /* 0x000fec0003800000 */
.L_x_6549:
[----:B------:R-:W2:Y:S02]  /*2180*/  LDG.E.64 R2, desc[UR36][R2.64] ;  /* 0x0000002402027981 */ /* 0x000ea4000c1e1b00 */
[----:B--2---:R0:W1:Y:S01]  /*2190*/  I2F.U64 R0, R2 ;  /* 0x0000000200007312 */ /* 0x0040620000301000 */
[----:B------:R-:W-:Y:S05]  /*21a0*/  BRA `(.L_x_6529) ;  /* 0x0000000000087947 */ /* 0x000fea0003800000 */
.L_x_6548:
[----:B------:R-:W2:Y:S02]  /*21b0*/  LDG.E R0, desc[UR36][R2.64] ;  /* 0x0000002402007981 */ /* 0x000ea4000c1e1900 */
[----:B--2---:R-:W-:-:S07]  /*21c0*/  I2FP.F32.U32 R0, R0 ;  /* 0x0000000000007245 */ /* 0x004fce0000201000 */
.L_x_6529:
[----:B------:R-:W-:Y:S05]  /*21d0*/  BSYNC B6 ;  /* 0x0000000000067941 */ /* 0x000fea0003800000 */
.L_x_6523:
[----:B------:R-:W0:Y:S02]  /*21e0*/  LDC.U8 R5, c[0x0][0x428] ;  /* 0x00010a00ff057b82 */ /* 0x000e240000000000 */
[----:B012345:R-:W-:-:S04]  /*21f0*/  FMUL.FTZ R3, R0, R0 ;  /* 0x0000000000037220 */ /* 0x03ffc80000410000 */
[----:B------:R-:W-:Y:S01]  /*2200*/  FMUL.FTZ R2, R3, R0 ;  /* 0x0000000003027220 */ /* 0x000fe20000410000 */
[----:B------:R-:W-:-:S04]  /*2210*/  PRMT R4, R5, 0x9910, RZ ;  /* 0x0000991005047816 */ /* 0x000fc800000000ff */
        /* <DEDUP_REMOVED lines=13> */
.L_x_6554:
[----:B------:R-:W0:Y:S02]  /*22f0*/  F2I.S64.TRUNC R2, R2 ;  /* 0x0000000200027311 */ /* 0x000e24000020d900 */
[----:B0-----:R-:W-:-:S05]  /*2300*/  IMAD.MOV.U32 R5, RZ, RZ, R2 ;  /* 0x000000ffff057224 */ /* 0x001fca00078e0002 */
[----:B------:R0:W-:Y:S01]  /*2310*/  STG.E.U8 desc[UR36][R16.64], R5 ;  /* 0x0000000510007986 */ /* 0x0001e2000c101124 */
[----:B------:R-:W-:Y:S05]  /*2320*/  BRA `(.L_x_6556) ;  /* 0x0000000c00407947 */ /* 0x000fea0003800000 */
.L_x_6553:
        /* <DEDUP_REMOVED lines=9> */
.L_x_6558:
[----:B------:R-:W0:Y:S02]  /*23c0*/  F2I.FTZ.TRUNC.NTZ R3, R2 ;  /* 0x0000000200037305 */ /* 0x000e24000021f100 */
[----:B0-----:R0:W-:Y:S01]  /*23d0*/  STG.E desc[UR36][R16.64], R3 ;  /* 0x0000000310007986 */ /* 0x0011e2000c101924 */
[----:B------:R-:W-:Y:S05]  /*23e0*/  BRA `(.L_x_6556) ;  /* 0x0000000c00107947 */ /* 0x000fea0003800000 */
.L_x_6557:
[----:B------:R-:W0:Y:S02]  /*23f0*/  F2I.FTZ.TRUNC.NTZ R3, R2 ;  /* 0x0000000200037305 */ /* 0x000e24000021f100 */
[----:B0-----:R0:W-:Y:S01]  /*2400*/  STG.E.U16 desc[UR36][R16.64], R3 ;  /* 0x0000000310007986 */ /* 0x0011e2000c101524 */
[----:B------:R-:W-:Y:S05]  /*2410*/  BRA `(.L_x_6556) ;  /* 0x0000000c00047947 */ /* 0x000fea0003800000 */
.L_x_6552:
        /* <DEDUP_REMOVED lines=8> */
.L_x_6560:
[----:B------:R-:W-:-:S05]  /*24a0*/  F2FP.F16.F32.PACK_AB R2, RZ, R2 ;  /* 0x00000002ff02723e */ /* 0x000fca00000000ff */
[----:B------:R0:W-:Y:S01]  /*24b0*/  STG.E.U16 desc[UR36][R16.64], R2 ;  /* 0x0000000210007986 */ /* 0x0001e2000c101524 */
[----:B------:R-:W-:Y:S05]  /*24c0*/  BRA `(.L_x_6556) ;  /* 0x0000000800d87947 */ /* 0x000fea0003800000 */
.L_x_6559:
        /* <DEDUP_REMOVED lines=9> */
.L_x_6562:
[----:B------:R-:W-:-:S04]  /*2560*/  F2FP.F16.F32.PACK_AB R3, RZ, R2 ;  /* 0x00000002ff03723e */ /* 0x000fc800000000ff */
[----:B------:R-:W-:-:S05]  /*2570*/  PRMT R3, R3, 0x5410, RZ ;  /* 0x0000541003037816 */ /* 0x000fca00000000ff */
[----:B------:R0:W-:Y:S01]  /*2580*/  STG.E desc[UR36][R16.64], R3 ;  /* 0x0000000310007986 */ /* 0x0001e2000c101924 */
[----:B------:R-:W-:Y:S05]  /*2590*/  BRA `(.L_x_6556) ;  /* 0x0000000800a47947 */ /* 0x000fea0003800000 */
.L_x_6561:
[----:B------:R-:W-:-:S06]  /*25a0*/  FMUL.FTZ R2, R2, 1 ;  /* 0x3f80000002027820 */ /* 0x000fcc0000410000 */
[----:B------:R-:W0:Y:S02]  /*25b0*/  F2F.F64.F32 R2, R2 ;  /* 0x0000000200027310 */ /* 0x000e240000201800 */
[----:B0-----:R0:W-:Y:S01]  /*25c0*/  STG.E.64 desc[UR36][R16.64], R2 ;  /* 0x0000000210007986 */ /* 0x0011e2000c101b24 */
[----:B------:R-:W-:Y:S05]  /*25d0*/  BRA `(.L_x_6556) ;  /* 0x0000000800947947 */ /* 0x000fea0003800000 */
.L_x_6551:
        /* <DEDUP_REMOVED lines=12> */
.L_x_6565:
[----:B------:R-:W-:Y:S01]  /*26a0*/  FMUL.FTZ R4, R2, 1 ;  /* 0x3f80000002047820 */ /* 0x000fe20000410000 */
[----:B------:R-:W-:-:S05]  /*26b0*/  CS2R R6, SRZ ;  /* 0x0000000000067805 */ /* 0x000fca000001ff00 */
[----:B------:R-:W0:Y:S02]  /*26c0*/  F2F.F64.F32 R4, R4 ;  /* 0x0000000400047310 */ /* 0x000e240000201800 */
[----:B0-----:R0:W-:Y:S01]  /*26d0*/  STG.E.128 desc[UR36][R16.64], R4 ;  /* 0x0000000410007986 */ /* 0x0011e2000c101d24 */
[----:B------:R-:W-:Y:S05]  /*26e0*/  BRA `(.L_x_6556) ;  /* 0x0000000800507947 */ /* 0x000fea0003800000 */
.L_x_6564:
        /* <DEDUP_REMOVED lines=20> */
.L_x_6569:
[----:B------:R-:W-:Y:S05]  /*2830*/  BSYNC B0 ;  /* 0x0000000000007941 */ /* 0x000fea0003800000 */
.L_x_6568:
[----:B------:R-:W-:-:S05]  /*2840*/  LOP3.LUT R5, R0, R5, RZ, 0xfc, !PT ;  /* 0x0000000500057212 */ /* 0x000fca00078efcff */
[----:B------:R0:W-:Y:S01]  /*2850*/  STG.E.U8 desc[UR36][R16.64], R5 ;  /* 0x0000000510007986 */ /* 0x0001e2000c101124 */
[----:B------:R-:W-:Y:S05]  /*2860*/  BRA `(.L_x_6556) ;  /* 0x0000000400f07947 */ /* 0x000fea0003800000 */
.L_x_6567:
        /* <DEDUP_REMOVED lines=12> */
.L_x_6571:
[----:B------:R-:W-:Y:S01]  /*2930*/  IMAD.MOV.U32 R0, RZ, RZ, 0x7f ;  /* 0x0000007fff007424 */ /* 0x000fe200078e00ff */
[----:B------:R-:W-:-:S04]  /*2940*/  ISETP.GT.U32.AND P0, PT, R4, 0x7f800000, PT ;  /* 0x7f8000000400780c */ /* 0x000fc80003f04070 */
[----:B------:R-:W-:-:S09]  /*2950*/  SEL R0, R0, 0x7c, P0 ;  /* 0x0000007c00007807 */ /* 0x000fd20000000000 */
.L_x_6572:
[----:B------:R-:W-:Y:S05]  /*2960*/  BSYNC B0 ;  /* 0x0000000000007941 */ /* 0x000fea0003800000 */
.L_x_6570:
[----:B------:R-:W-:-:S04]  /*2970*/  LOP3.LUT R2, R2, 0x80000000, RZ, 0xc0, !PT ;  /* 0x8000000002027812 */ /* 0x000fc800078ec0ff */
[----:B------:R-:W-:-:S04]  /*2980*/  SHF.R.U32.HI R3, RZ, 0x18, R2 ;  /* 0x00000018ff037819 */ /* 0x000fc80000011602 */
[----:B------:R-:W-:-:S05]  /*2990*/  LOP3.LUT R3, R0, R3, RZ, 0xfc, !PT ;  /* 0x0000000300037212 */ /* 0x000fca00078efcff */
[----:B------:R0:W-:Y:S01]  /*29a0*/  STG.E.U8 desc[UR36][R16.64], R3 ;  /* 0x0000000310007986 */ /* 0x0001e2000c101124 */
[----:B------:R-:W-:Y:S05]  /*29b0*/  BRA `(.L_x_6556) ;  /* 0x00000004009c7947 */ /* 0x000fea0003800000 */
.L_x_6566:
[----:B------:R-:W-:-:S05]  /*29c0*/  F2FP.BF16.F32.PACK_AB R2, RZ, R2 ;  /* 0x00000002ff02723e */ /* 0x000fca00000010ff */
[----:B------:R0:W-:Y:S01]  /*29d0*/  STG.E.U16 desc[UR36][R16.64], R2 ;  /* 0x0000000210007986 */ /* 0x0001e2000c101524 */
[----:B------:R-:W-:Y:S05]  /*29e0*/  BRA `(.L_x_6556) ;  /* 0x0000000400907947 */ /* 0x000fea0003800000 */
.L_x_6563:
        /* <DEDUP_REMOVED lines=11> */
.L_x_6575:
        /* <DEDUP_REMOVED lines=16> */
.L_x_6578:
[----:B------:R-:W-:-:S04]  /*2ba0*/  LOP3.LUT R2, R2, 0x80000000, RZ, 0xc0, !PT ;  /* 0x8000000002027812 */ /* 0x000fc800078ec0ff */
[----:B------:R-:W-:-:S04]  /*2bb0*/  SHF.R.U32.HI R3, RZ, 0x18, R2 ;  /* 0x00000018ff037819 */ /* 0x000fc80000011602 */
[----:B------:R-:W-:-:S04]  /*2bc0*/  LOP3.LUT R0, R0, R3, RZ, 0xfc, !PT ;  /* 0x0000000300007212 */ /* 0x000fc800078efcff */
[----:B------:R-:W-:-:S07]  /*2bd0*/  PRMT R8, R0, 0x7610, R8 ;  /* 0x0000761000087816 */ /* 0x000fce0000000008 */
.L_x_6577:
[----:B------:R-:W-:Y:S05]  /*2be0*/  BSYNC B0 ;  /* 0x0000000000007941 */ /* 0x000fea0003800000 */
.L_x_6576:
[----:B------:R0:W-:Y:S01]  /*2bf0*/  STG.E.U8 desc[UR36][R16.64], R8 ;  /* 0x0000000810007986 */ /* 0x0001e2000c101124 */
[----:B------:R-:W-:Y:S05]  /*2c00*/  BRA `(.L_x_6556) ;  /* 0x0000000400087947 */ /* 0x000fea0003800000 */
.L_x_6574:
        /* <DEDUP_REMOVED lines=16> */
.L_x_6581:
[----:B------:R-:W-:-:S04]  /*2d10*/  LOP3.LUT R2, R2, 0x80000000, RZ, 0xc0, !PT ;  /* 0x8000000002027812 */ /* 0x000fc800078ec0ff */
[----:B------:R-:W-:-:S04]  /*2d20*/  SHF.R.U32.HI R3, RZ, 0x18, R2 ;  /* 0x00000018ff037819 */ /* 0x000fc80000011602 */
[----:B------:R-:W-:-:S04]  /*2d30*/  LOP3.LUT R0, R0, R3, RZ, 0xfc, !PT ;  /* 0x0000000300007212 */ /* 0x000fc800078efcff */
[----:B------:R-:W-:-:S07]  /*2d40*/  PRMT R8, R0, 0x7610, R8 ;  /* 0x0000761000087816 */ /* 0x000fce0000000008 */
.L_x_6580:
[----:B------:R-:W-:Y:S05]  /*2d50*/  BSYNC B0 ;  /* 0x0000000000007941 */ /* 0x000fea0003800000 */
.L_x_6579:
[----:B------:R3:W-:Y:S01]  /*2d60*/  STG.E.U8 desc[UR36][R16.64], R8 ;  /* 0x0000000810007986 */ /* 0x0007e2000c101124 */
[----:B------:R-:W-:Y:S05]  /*2d70*/  BRA `(.L_x_6556) ;  /* 0x0000000000ac7947 */ /* 0x000fea0003800000 */
.L_x_6573:
        /* <DEDUP_REMOVED lines=21> */
.L_x_6555:
        /* <DEDUP_REMOVED lines=16> */
.L_x_6584:
[----:B------:R-:W-:Y:S05]  /*2fd0*/  BRA `(.L_x_6556) ;  /* 0x0000000000147947 */ /* 0x000fea0003800000 */
.L_x_6583:
[----:B------:R-:W0:Y:S02]  /*2fe0*/  F2I.U64.TRUNC R2, R2 ;  /* 0x0000000200027311 */ /* 0x000e24000020d800 */
[----:B0-----:R2:W-:Y:S01]  /*2ff0*/  STG.E.64 desc[UR36][R16.64], R2 ;  /* 0x0000000210007986 */ /* 0x0015e2000c101b24 */
[----:B------:R-:W-:Y:S05]  /*3000*/  BRA `(.L_x_6556) ;  /* 0x0000000000087947 */ /* 0x000fea0003800000 */
.L_x_6582:
[----:B------:R-:W0:Y:S02]  /*3010*/  F2I.FTZ.U32.TRUNC.NTZ R3, R2 ;  /* 0x0000000200037305 */ /* 0x000e24000021f000 */
[----:B0-----:R0:W-:Y:S02]  /*3020*/  STG.E desc[UR36][R16.64], R3 ;  /* 0x0000000310007986 */ /* 0x0011e4000c101924 */
.L_x_6556:
[----:B------:R-:W-:-:S04]  /*3030*/  IMAD R18, R23, 0x200, R18 ;  /* 0x0000020017127824 */ /* 0x000fc800078e0212 */
[----:B------:R-:W-:-:S07]  /*3040*/  VIADD R19, R18, 0x80 ;  /* 0x0000008012137836 */ /* 0x000fce0000000000 */
.L_x_6521:
[----:B------:R-:W-:Y:S05]  /*3050*/  BSYNC B7 ;  /* 0x0000000000077941 */ /* 0x000fea0003800000 */
.L_x_6520:
        /* <DEDUP_REMOVED lines=307> */
.L_x_6587:
        /* <DEDUP_REMOVED lines=22> */
.L_x_6592:
[----:B------:R-:W2:Y:S02]  /*44f0*/  LDG.E.U8 R0, desc[UR36][R2.64] ;  /* 0x0000002402007981 */ /* 0x000ea4000c1e1100 */
[----:B--2---:R-:W-:Y:S01]  /*4500*/  I2FP.F32.U32 R0, R0 ;  /* 0x0000000000007245 */ /* 0x004fe20000201000 */
[----:B------:R-:W-:Y:S06]  /*4510*/  BRA `(.L_x_6594) ;  /* 0x0000000c002c7947 */ /* 0x000fec0003800000 */
.L_x_6591:
        /* <DEDUP_REMOVED lines=9> */
.L_x_6596:
[----:B------:R-:W2:Y:S02]  /*45b0*/  LDG.E R0, desc[UR36][R2.64] ;  /* 0x0000002402007981 */ /* 0x000ea4000c1e1900 */
[----:B--2---:R-:W-:Y:S01]  /*45c0*/  I2FP.F32.S32 R0, R0 ;  /* 0x0000000000007245 */ /* 0x004fe20000201400 */
[----:B------:R-:W-:Y:S06]  /*45d0*/  BRA `(.L_x_6594) ;  /* 0x0000000800fc7947 */ /* 0x000fec0003800000 */
.L_x_6595:
[----:B------:R-:W2:Y:S02]  /*45e0*/  LDG.E.U16 R0, desc[UR36][R2.64] ;  /* 0x0000002402007981 */ /* 0x000ea4000c1e1500 */
[----:B--2---:R-:W1:Y:S01]  /*45f0*/  I2F.S16 R0, R0 ;  /* 0x0000000000007306 */ /* 0x004e620000101400 */
[----:B------:R-:W-:Y:S05]  /*4600*/  BRA `(.L_x_6594) ;  /* 0x0000000800f07947 */ /* 0x000fea0003800000 */
.L_x_6590:
        /* <DEDUP_REMOVED lines=8> */
.L_x_6598:
[----:B------:R-:W2:Y:S02]  /*4690*/  LDG.E.U16 R0, desc[UR36][R2.64] ;  /* 0x0000002402007981 */ /* 0x000ea4000c1e1500 */
[----:B--2---:R-:W-:Y:S01]  /*46a0*/  HADD2.F32 R0, -RZ, R0.H0_H0 ;  /* 0x20000000ff007230 */ /* 0x004fe20000004100 */
[----:B------:R-:W-:Y:S06]  /*46b0*/  BRA `(.L_x_6594) ;  /* 0x0000000800c47947 */ /* 0x000fec0003800000 */
.L_x_6597:
        /* <DEDUP_REMOVED lines=8> */
.L_x_6600:
[----:B------:R-:W2:Y:S02]  /*4740*/  LDG.E.U16 R0, desc[UR36][R2.64] ;  /* 0x0000002402007981 */ /* 0x000ea4000c1e1500 */
[----:B--2---:R-:W-:Y:S01]  /*4750*/  HADD2.F32 R0, -RZ, R0.H0_H0 ;  /* 0x20000000ff007230 */ /* 0x004fe20000004100 */
[----:B------:R-:W-:Y:S06]  /*4760*/  BRA `(.L_x_6594) ;  /* 0x0000000800987947 */ /* 0x000fec0003800000 */
.L_x_6599:
[----:B------:R-:W2:Y:S01]  /*4770*/  LDG.E.64 R2, desc[UR36][R2.64] ;  /* 0x0000002402027981 */ /* 0x000ea2000c1e1b00 */
[----:B------:R-:W-:Y:S01]  /*4780*/  UMOV UR4, 0xf0000000 ;  /* 0xf000000000047882 */ /* 0x000fe20000000000 */
[----:B------:R-:W-:Y:S01]  /*4790*/  UMOV UR5, 0x380fffff ;  /* 0x380fffff00057882 */ /* 0x000fe20000000000 */
[----:B--2---:R-:W0:Y:S01]  /*47a0*/  F2F.F32.F64 R0, R2 ;  /* 0x0000000200007310 */ /* 0x004e220000301000 */
[----:B------:R-:W-:-:S14]  /*47b0*/  DSETP.GEU.AND P0, PT, |R2|, UR4, PT ;  /* 0x0000000402007e2a */ /* 0x000fdc000bf0e200 */
[----:B0-----:R-:W-:Y:S01]  /*47c0*/  @!P0 FMUL R0, R0, 1.175494350822287508e-38 ;  /* 0x0080000000008820 */ /* 0x001fe20000400000 */
[----:B------:R-:W-:Y:S06]  /*47d0*/  BRA `(.L_x_6594) ;  /* 0x00000008007c7947 */ /* 0x000fec0003800000 */
.L_x_6589:
        /* <DEDUP_REMOVED lines=12> */
.L_x_6603:
[----:B------:R-:W2:Y:S01]  /*48a0*/  LDG.E.64 R2, desc[UR36][R2.64] ;  /* 0x0000002402027981 */ /* 0x000ea2000c1e1b00 */
[----:B------:R-:W-:Y:S01]  /*48b0*/  UMOV UR4, 0xf0000000 ;  /* 0xf000000000047882 */ /* 0x000fe20000000000 */
[----:B------:R-:W-:Y:S01]  /*48c0*/  UMOV UR5, 0x380fffff ;  /* 0x380fffff00057882 */ /* 0x000fe20000000000 */
[----:B--2---:R-:W0:Y:S01]  /*48d0*/  F2F.F32.F64 R0, R2 ;  /* 0x0000000200007310 */ /* 0x004e220000301000 */
[----:B------:R-:W-:-:S14]  /*48e0*/  DSETP.GEU.AND P0, PT, |R2|, UR4, PT ;  /* 0x0000000402007e2a */ /* 0x000fdc000bf0e200 */
[----:B0-----:R-:W-:Y:S01]  /*48f0*/  @!P0 FMUL R0, R0, 1.175494350822287508e-38 ;  /* 0x0080000000008820 */ /* 0x001fe20000400000 */
[----:B------:R-:W-:Y:S06]  /*4900*/  BRA `(.L_x_6594) ;  /* 0x0000000800307947 */ /* 0x000fec0003800000 */
.L_x_6602:
        /* <DEDUP_REMOVED lines=26> */
.L_x_6605:
        /* <DEDUP_REMOVED lines=13> */
.L_x_6604:
[----:B------:R-:W2:Y:S02]  /*4b80*/  LDG.E.U16 R0, desc[UR36][R2.64] ;  /* 0x0000002402007981 */ /* 0x000ea4000c1e1500 */
[----:B--2---:R-:W-:Y:S01]  /*4b90*/  IMAD.U32 R0, R0, 0x10000, RZ ;  /* 0x0001000000007824 */ /* 0x004fe200078e00ff */
[----:B------:R-:W-:Y:S06]  /*4ba0*/  BRA `(.L_x_6594) ;  /* 0x0000000400887947 */ /* 0x000fec0003800000 */
.L_x_6601:
        /* <DEDUP_REMOVED lines=11> */
.L_x_6608:
        /* <DEDUP_REMOVED lines=20> */
.L_x_6610:
[----:B------:R-:W-:Y:S05]  /*4da0*/  BSYNC B0 ;  /* 0x0000000000007941 */ /* 0x000fea0003800000 */
.L_x_6609:
[----:B------:R-:W-:Y:S01]  /*4db0*/  LEA R3, R0, 0x3b800000, 0x17 ;  /* 0x3b80000000037811 */ /* 0x000fe200078eb8ff */
[----:B------:R-:W-:-:S05]  /*4dc0*/  IMAD.SHL.U32 R0, R2, 0x100000, RZ ;  /* 0x0010000002007824 */ /* 0x000fca00078e00ff */
[----:B------:R-:W-:Y:S01]  /*4dd0*/  LOP3.LUT R0, R3, R0, R4, 0xfe, !PT ;  /* 0x0000000003007212 */ /* 0x000fe200078efe04 */
[----:B------:R-:W-:Y:S06]  /*4de0*/  BRA `(.L_x_6594) ;  /* 0x0000000000f87947 */ /* 0x000fec0003800000 */
.L_x_6607:
        /* <DEDUP_REMOVED lines=20> */
.L_x_6612:
[----:B------:R-:W-:Y:S05]  /*4f30*/  BSYNC B0 ;  /* 0x0000000000007941 */ /* 0x000fea0003800000 */
.L_x_6611:
[----:B------:R-:W-:Y:S01]  /*4f40*/  LEA R3, R0, 0x37800000, 0x17 ;  /* 0x3780000000037811 */ /* 0x000fe200078eb8ff */
[----:B------:R-:W-:-:S05]  /*4f50*/  IMAD.SHL.U32 R0, R2, 0x200000, RZ ;  /* 0x0020000002007824 */ /* 0x000fca00078e00ff */
[----:B------:R-:W-:Y:S01]  /*4f60*/  LOP3.LUT R0, R3, R0, R4, 0xfe, !PT ;  /* 0x0000000003007212 */ /* 0x000fe200078efe04 */
[----:B------:R-:W-:Y:S06]  /*4f70*/  BRA `(.L_x_6594) ;  /* 0x0000000000947947 */ /* 0x000fec0003800000 */
.L_x_6606:
        /* <DEDUP_REMOVED lines=14> */
.L_x_6593:
        /* <DEDUP_REMOVED lines=16> */
.L_x_6615:
[----:B------:R-:W-:Y:S01]  /*5160*/  IMAD.MOV.U32 R0, RZ, RZ, RZ ;  /* 0x000000ffff007224 */ /* 0x000fe200078e00ff */
[----:B------:R-:W-:Y:S06]  /*5170*/  BRA `(.L_x_6594) ;  /* 0x0000000000147947 */ /* 0x000fec0003800000 */
.L_x_6614:
[----:B------:R-:W2:Y:S02]  /*5180*/  LDG.E.64 R2, desc[UR36][R2.64] ;  /* 0x0000002402027981 */ /* 0x000ea4000c1e1b00 */
[----:B--2---:R0:W1:Y:S01]  /*5190*/  I2F.U64 R0, R2 ;  /* 0x0000000200007312 */ /* 0x0040620000301000 */
[----:B------:R-:W-:Y:S05]  /*51a0*/  BRA `(.L_x_6594) ;  /* 0x0000000000087947 */ /* 0x000fea0003800000 */
.L_x_6613:
[----:B------:R-:W2:Y:S02]  /*51b0*/  LDG.E R0, desc[UR36][R2.64] ;  /* 0x0000002402007981 */ /* 0x000ea4000c1e1900 */
[----:B--2---:R-:W-:-:S07]  /*51c0*/  I2FP.F32.U32 R0, R0 ;  /* 0x0000000000007245 */ /* 0x004fce0000201000 */
.L_x_6594:
[----:B------:R-:W-:Y:S05]  /*51d0*/  BSYNC B6 ;  /* 0x0000000000067941 */ /* 0x000fea0003800000 */
.L_x_6588:
        /* <DEDUP_REMOVED lines=17> */
.L_x_6619:
[----:B------:R-:W0:Y:S02]  /*52f0*/  F2I.S64.TRUNC R2, R2 ;  /* 0x0000000200027311 */ /* 0x000e24000020d900 */
[----:B0-----:R-:W-:-:S05]  /*5300*/  IMAD.MOV.U32 R5, RZ, RZ, R2 ;  /* 0x000000ffff057224 */ /* 0x001fca00078e0002 */
[----:B------:R4:W-:Y:S01]  /*5310*/  STG.E.U8 desc[UR36][R16.64], R5 ;  /* 0x0000000510007986 */ /* 0x0009e2000c101124 */
[----:B------:R-:W-:Y:S05]  /*5320*/  BRA `(.L_x_6621) ;  /* 0x0000000c00407947 */ /* 0x000fea0003800000 */
.L_x_6618:
        /* <DEDUP_REMOVED lines=9> */
.L_x_6623:
[----:B------:R-:W0:Y:S02]  /*53c0*/  F2I.FTZ.TRUNC.NTZ R3, R2 ;  /* 0x0000000200037305 */ /* 0x000e24000021f100 */
[----:B0-----:R2:W-:Y:S01]  /*53d0*/  STG.E desc[UR36][R16.64], R3 ;  /* 0x0000000310007986 */ /* 0x0015e2000c101924 */
[----:B------:R-:W-:Y:S05]  /*53e0*/  BRA `(.L_x_6621) ;  /* 0x0000000c00107947 */ /* 0x000fea0003800000 */
.L_x_6622:
[----:B------:R-:W0:Y:S02]  /*53f0*/  F2I.FTZ.TRUNC.NTZ R3, R2 ;  /* 0x0000000200037305 */ /* 0x000e24000021f100 */
[----:B0-----:R0:W-:Y:S01]  /*5400*/  STG.E.U16 desc[UR36][R16.64], R3 ;  /* 0x0000000310007986 */ /* 0x0011e2000c101524 */
[----:B------:R-:W-:Y:S05]  /*5410*/  BRA `(.L_x_6621) ;  /* 0x0000000c00047947 */ /* 0x000fea0003800000 */
.L_x_6617:
        /* <DEDUP_REMOVED lines=8> */
.L_x_6625:
[----:B------:R-:W-:-:S05]  /*54a0*/  F2FP.F16.F32.PACK_AB R2, RZ, R2 ;  /* 0x00000002ff02723e */ /* 0x000fca00000000ff */
[----:B------:R0:W-:Y:S01]  /*54b0*/  STG.E.U16 desc[UR36][R16.64], R2 ;  /* 0x0000000210007986 */ /* 0x0001e2000c101524 */
[----:B------:R-:W-:Y:S05]  /*54c0*/  BRA `(.L_x_6621) ;  /* 0x0000000800d87947 */ /* 0x000fea0003800000 */
.L_x_6624:
        /* <DEDUP_REMOVED lines=9> */
.L_x_6627:
[----:B------:R-:W-:-:S04]  /*5560*/  F2FP.F16.F32.PACK_AB R3, RZ, R2 ;  /* 0x00000002ff03723e */ /* 0x000fc800000000ff */
[----:B------:R-:W-:-:S05]  /*5570*/  PRMT R3, R3, 0x5410, RZ ;  /* 0x0000541003037816 */ /* 0x000fca00000000ff */
[----:B------:R0:W-:Y:S01]  /*5580*/  STG.E desc[UR36][R16.64], R3 ;  /* 0x0000000310007986 */ /* 0x0001e2000c101924 */
[----:B------:R-:W-:Y:S05]  /*5590*/  BRA `(.L_x_6621) ;  /* 0x0000000800a47947 */ /* 0x000fea0003800000 */
.L_x_6626:
[----:B------:R-:W-:-:S06]  /*55a0*/  FMUL.FTZ R2, R2, 1 ;  /* 0x3f80000002027820 */ /* 0x000fcc0000410000 */
[----:B------:R-:W0:Y:S02]  /*55b0*/  F2F.F64.F32 R2, R2 ;  /* 0x0000000200027310 */ /* 0x000e240000201800 */
[----:B0-----:R0:W-:Y:S01]  /*55c0*/  STG.E.64 desc[UR36][R16.64], R2 ;  /* 0x0000000210007986 */ /* 0x0011e2000c101b24 */
[----:B------:R-:W-:Y:S05]  /*55d0*/  BRA `(.L_x_6621) ;  /* 0x0000000800947947 */ /* 0x000fea0003800000 */
.L_x_6616:
        /* <DEDUP_REMOVED lines=12> */
.L_x_6630:
[----:B------:R-:W-:Y:S01]  /*56a0*/  FMUL.FTZ R4, R2, 1 ;  /* 0x3f80000002047820 */ /* 0x000fe20000410000 */
[----:B------:R-:W-:-:S05]  /*56b0*/  CS2R R6, SRZ ;  /* 0x0000000000067805 */ /* 0x000fca000001ff00 */
[----:B------:R-:W0:Y:S02]  /*56c0*/  F2F.F64.F32 R4, R4 ;  /* 0x0000000400047310 */ /* 0x000e240000201800 */
[----:B0-----:R0:W-:Y:S01]  /*56d0*/  STG.E.128 desc[UR36][R16.64], R4 ;  /* 0x0000000410007986 */ /* 0x0011e2000c101d24 */
[----:B------:R-:W-:Y:S05]  /*56e0*/  BRA `(.L_x_6621) ;  /* 0x0000000800507947 */ /* 0x000fea0003800000 */
.L_x_6629:
        /* <DEDUP_REMOVED lines=20> */
.L_x_6634:
[----:B------:R-:W-:Y:S05]  /*5830*/  BSYNC B0 ;  /* 0x0000000000007941 */ /* 0x000fea0003800000 */
.L_x_6633:
[----:B------:R-:W-:-:S05]  /*5840*/  LOP3.LUT R5, R0, R5, RZ, 0xfc, !PT ;  /* 0x0000000500057212 */ /* 0x000fca00078efcff */
[----:B------:R0:W-:Y:S01]  /*5850*/  STG.E.U8 desc[UR36][R16.64], R5 ;  /* 0x0000000510007986 */ /* 0x0001e2000c101124 */
[----:B------:R-:W-:Y:S05]  /*5860*/  BRA `(.L_x_6621) ;  /* 0x0000000400f07947 */ /* 0x000fea0003800000 */
.L_x_6632:
        /* <DEDUP_REMOVED lines=12> */
.L_x_6636:
[----:B------:R-:W-:Y:S01]  /*5930*/  IMAD.MOV.U32 R0, RZ, RZ, 0x7f ;  /* 0x0000007fff007424 */ /* 0x000fe200078e00ff */
[----:B------:R-:W-:-:S04]  /*5940*/  ISETP.GT.U32.AND P0, PT, R4, 0x7f800000, PT ;  /* 0x7f8000000400780c */ /* 0x000fc80003f04070 */
[----:B------:R-:W-:-:S09]  /*5950*/  SEL R0, R0, 0x7c, P0 ;  /* 0x0000007c00007807 */ /* 0x000fd20000000000 */
.L_x_6637:
[----:B------:R-:W-:Y:S05]  /*5960*/  BSYNC B0 ;  /* 0x0000000000007941 */ /* 0x000fea0003800000 */
.L_x_6635:
[----:B------:R-:W-:-:S04]  /*5970*/  LOP3.LUT R2, R2, 0x80000000, RZ, 0xc0, !PT ;  /* 0x8000000002027812 */ /* 0x000fc800078ec0ff */
[----:B------:R-:W-:-:S04]  /*5980*/  SHF.R.U32.HI R3, RZ, 0x18, R2 ;  /* 0x00000018ff037819 */ /* 0x000fc80000011602 */
[----:B------:R-:W-:-:S05]  /*5990*/  LOP3.LUT R3, R0, R3, RZ, 0xfc, !PT ;  /* 0x0000000300037212 */ /* 0x000fca00078efcff */
[----:B------:R0:W-:Y:S01]  /*59a0*/  STG.E.U8 desc[UR36][R16.64], R3 ;  /* 0x0000000310007986 */ /* 0x0001e2000c101124 */
[----:B------:R-:W-:Y:S05]  /*59b0*/  BRA `(.L_x_6621) ;  /* 0x00000004009c7947 */ /* 0x000fea0003800000 */
.L_x_6631:
[----:B------:R-:W-:-:S05]  /*59c0*/  F2FP.BF16.F32.PACK_AB R2, RZ, R2 ;  /* 0x00000002ff02723e */ /* 0x000fca00000010ff */
[----:B------:R0:W-:Y:S01]  /*59d0*/  STG.E.U16 desc[UR36][R16.64], R2 ;  /* 0x0000000210007986 */ /* 0x0001e2000c101524 */
[----:B------:R-:W-:Y:S05]  /*59e0*/  BRA `(.L_x_6621) ;  /* 0x0000000400907947 */ /* 0x000fea0003800000 */
.L_x_6628:
        /* <DEDUP_REMOVED lines=11> */
.L_x_6640:
        /* <DEDUP_REMOVED lines=16> */
.L_x_6643:
[----:B------:R-:W-:-:S04]  /*5ba0*/  LOP3.LUT R2, R2, 0x80000000, RZ, 0xc0, !PT ;  /* 0x8000000002027812 */ /* 0x000fc800078ec0ff */
[----:B------:R-:W-:-:S04]  /*5bb0*/  SHF.R.U32.HI R3, RZ, 0x18, R2 ;  /* 0x00000018ff037819 */ /* 0x000fc80000011602 */
[----:B------:R-:W-:-:S04]  /*5bc0*/  LOP3.LUT R0, R0, R3, RZ, 0xfc, !PT ;  /* 0x0000000300007212 */ /* 0x000fc800078efcff */
[----:B------:R-:W-:-:S07]  /*5bd0*/  PRMT R8, R0, 0x7610, R8 ;  /* 0x0000761000087816 */ /* 0x000fce0000000008 */
.L_x_6642:
[----:B------:R-:W-:Y:S05]  /*5be0*/  BSYNC B0 ;  /* 0x0000000000007941 */ /* 0x000fea0003800000 */
.L_x_6641:
[----:B------:R0:W-:Y:S01]  /*5bf0*/  STG.E.U8 desc[UR36][R16.64], R8 ;  /* 0x0000000810007986 */ /* 0x0001e2000c101124 */
[----:B------:R-:W-:Y:S05]  /*5c00*/  BRA `(.L_x_6621) ;  /* 0x0000000400087947 */ /* 0x000fea0003800000 */
.L_x_6639:
        /* <DEDUP_REMOVED lines=16> */
.L_x_6646:
[----:B------:R-:W-:-:S04]  /*5d10*/  LOP3.LUT R2, R2, 0x80000000, RZ, 0xc0, !PT ;  /* 0x8000000002027812 */ /* 0x000fc800078ec0ff */
[----:B------:R-:W-:-:S04]  /*5d20*/  SHF.R.U32.HI R3, RZ, 0x18, R2 ;  /* 0x00000018ff037819 */ /* 0x000fc80000011602 */
[----:B------:R-:W-:-:S04]  /*5d30*/  LOP3.LUT R0, R0, R3, RZ, 0xfc, !PT ;  /* 0x0000000300007212 */ /* 0x000fc800078efcff */
[----:B------:R-:W-:-:S07]  /*5d40*/  PRMT R8, R0, 0x7610, R8 ;  /* 0x0000761000087816 */ /* 0x000fce0000000008 */
.L_x_6645:
[----:B------:R-:W-:Y:S05]  /*5d50*/  BSYNC B0 ;  /* 0x0000000000007941 */ /* 0x000fea0003800000 */
.L_x_6644:
[----:B------:R0:W-:Y:S01]  /*5d60*/  STG.E.U8 desc[UR36][R16.64], R8 ;  /* 0x0000000810007986 */ /* 0x0001e2000c101124 */
[----:B------:R-:W-:Y:S05]  /*5d70*/  BRA `(.L_x_6621) ;  /* 0x0000000000ac7947 */ /* 0x000fea0003800000 */
.L_x_6638:
        /* <DEDUP_REMOVED lines=21> */
.L_x_6620:
        /* <DEDUP_REMOVED lines=16> */
.L_x_6649:
[----:B------:R-:W-:Y:S05]  /*5fd0*/  BRA `(.L_x_6621) ;  /* 0x0000000000147947 */ /* 0x000fea0003800000 */
.L_x_6648:
[----:B------:R-:W0:Y:S02]  /*5fe0*/  F2I.U64.TRUNC R2, R2 ;  /* 0x0000000200027311 */ /* 0x000e24000020d800 */
[----:B0-----:R0:W-:Y:S01]  /*5ff0*/  STG.E.64 desc[UR36][R16.64], R2 ;  /* 0x0000000210007986 */ /* 0x0011e2000c101b24 */
[----:B------:R-:W-:Y:S05]  /*6000*/  BRA `(.L_x_6621) ;  /* 0x0000000000087947 */ /* 0x000fea0003800000 */
.L_x_6647:
[----:B------:R-:W0:Y:S02]  /*6010*/  F2I.FTZ.U32.TRUNC.NTZ R3, R2 ;  /* 0x0000000200037305 */ /* 0x000e24000021f000 */
[----:B0-----:R0:W-:Y:S02]  /*6020*/  STG.E desc[UR36][R16.64], R3 ;  /* 0x0000000310007986 */ /* 0x0011e4000c101924 */
.L_x_6621:
[----:B------:R-:W-:-:S07]  /*6030*/  VIADD R19, R19, 0x80 ;  /* 0x0000008013137836 */ /* 0x000fce0000000000 */
.L_x_6586:
[----:B------:R-:W-:Y:S05]  /*6040*/  BSYNC B7 ;  /* 0x0000000000077941 */ /* 0x000fea0003800000 */
.L_x_6585:
        /* <DEDUP_REMOVED lines=307> */
.L_x_6652:
        /* <DEDUP_REMOVED lines=22> */
.L_x_6657:
[----:B------:R-:W2:Y:S02]  /*74e0*/  LDG.E.U8 R0, desc[UR36][R2.64] ;  /* 0x0000002402007981 */ /* 0x000ea4000c1e1100 */
[----:B--2---:R-:W-:Y:S01]  /*74f0*/  I2FP.F32.U32 R0, R0 ;  /* 0x0000000000007245 */ /* 0x004fe20000201000 */
[----:B------:R-:W-:Y:S06]  /*7500*/  BRA `(.L_x_6659) ;  /* 0x0000000c002c7947 */ /* 0x000fec0003800000 */
.L_x_6656:
        /* <DEDUP_REMOVED lines=9> */
.L_x_6661:
[----:B------:R-:W2:Y:S02]  /*75a0*/  LDG.E R0, desc[UR36][R2.64] ;  /* 0x0000002402007981 */ /* 0x000ea4000c1e1900 */
[----:B--2---:R-:W-:Y:S01]  /*75b0*/  I2FP.F32.S32 R0, R0 ;  /* 0x0000000000007245 */ /* 0x004fe20000201400 */
[----:B------:R-:W-:Y:S06]  /*75c0*/  BRA `(.L_x_6659) ;  /* 0x0000000800fc7947 */ /* 0x000fec0003800000 */
.L_x_6660:
[----:B------:R-:W2:Y:S02]  /*75d0*/  LDG.E.U16 R0, desc[UR36][R2.64] ;  /* 0x0000002402007981 */ /* 0x000ea4000c1e1500 */
[----:B--2---:R-:W0:Y:S01]  /*75e0*/  I2F.S16 R0, R0 ;  /* 0x0000000000007306 */ /* 0x004e220000101400 */
[----:B------:R-:W-:Y:S05]  /*75f0*/  BRA `(.L_x_6659) ;  /* 0x0000000800f07947 */ /* 0x000fea0003800000 */
.L_x_6655:
        /* <DEDUP_REMOVED lines=8> */
.L_x_6663:
[----:B------:R-:W2:Y:S02]  /*7680*/  LDG.E.U16 R0, desc[UR36][R2.64] ;  /* 0x0000002402007981 */ /* 0x000ea4000c1e1500 */
[----:B--2---:R-:W-:Y:S01]  /*7690*/  HADD2.F32 R0, -RZ, R0.H0_H0 ;  /* 0x20000000ff007230 */ /* 0x004fe20000004100 */
[----:B------:R-:W-:Y:S06]  /*76a0*/  BRA `(.L_x_6659) ;  /* 0x0000000800c47947 */ /* 0x000fec0003800000 */
.L_x_6662:
        /* <DEDUP_REMOVED lines=8> */
.L_x_6665:
[----:B------:R-:W2:Y:S02]  /*7730*/  LDG.E.U16 R0, desc[UR36][R2.64] ;  /* 0x0000002402007981 */ /* 0x000ea4000c1e1500 */
[----:B--2---:R-:W-:Y:S01]  /*7740*/  HADD2.F32 R0, -RZ, R0.H0_H0 ;  /* 0x20000000ff007230 */ /* 0x004fe20000004100 */
[----:B------:R-:W-:Y:S06]  /*7750*/  BRA `(.L_x_6659) ;  /* 0x0000000800987947 */ /* 0x000fec0003800000 */
.L_x_6664:
[----:B------:R-:W2:Y:S01]  /*7760*/  LDG.E.64 R2, desc[UR36][R2.64] ;  /* 0x0000002402027981 */ /* 0x000ea2000c1e1b00 */
[----:B------:R-:W-:Y:S01]  /*7770*/  UMOV UR4, 0xf0000000 ;  /* 0xf000000000047882 */ /* 0x000fe20000000000 */
[----:B------:R-:W-:Y:S01]  /*7780*/  UMOV UR5, 0x380fffff ;  /* 0x380fffff00057882 */ /* 0x000fe20000000000 */
[----:B--2---:R-:W0:Y:S01]  /*7790*/  F2F.F32.F64 R0, R2 ;  /* 0x0000000200007310 */ /* 0x004e220000301000 */
[----:B------:R-:W-:-:S14]  /*77a0*/  DSETP.GEU.AND P0, PT, |R2|, UR4, PT ;  /* 0x0000000402007e2a */ /* 0x000fdc000bf0e200 */
[----:B0-----:R-:W-:Y:S01]  /*77b0*/  @!P0 FMUL R0, R0, 1.175494350822287508e-38 ;  /* 0x0080000000008820 */ /* 0x001fe20000400000 */
[----:B------:R-:W-:Y:S06]  /*77c0*/  BRA `(.L_x_6659) ;  /* 0x00000008007c7947 */ /* 0x000fec0003800000 */
.L_x_6654:
        /* <DEDUP_REMOVED lines=12> */
.L_x_6668:
[----:B------:R-:W2:Y:S01]  /*7890*/  LDG.E.64 R2, desc[UR36][R2.64] ;  /* 0x0000002402027981 */ /* 0x000ea2000c1e1b00 */
[----:B------:R-:W-:Y:S01]  /*78a0*/  UMOV UR4, 0xf0000000 ;  /* 0xf000000000047882 */ /* 0x000fe20000000000 */
[----:B------:R-:W-:Y:S01]  /*78b0*/  UMOV UR5, 0x380fffff ;  /* 0x380fffff00057882 */ /* 0x000fe20000000000 */
[----:B--2---:R-:W0:Y:S01]  /*78c0*/  F2F.F32.F64 R0, R2 ;  /* 0x0000000200007310 */ /* 0x004e220000301000 */
[----:B------:R-:W-:-:S14]  /*78d0*/  DSETP.GEU.AND P0, PT, |R2|, UR4, PT ;  /* 0x0000000402007e2a */ /* 0x000fdc000bf0e200 */
[----:B0-----:R-:W-:Y:S01]  /*78e0*/  @!P0 FMUL R0, R0, 1.175494350822287508e-38 ;  /* 0x0080000000008820 */ /* 0x001fe20000400000 */
[----:B------:R-:W-:Y:S06]  /*78f0*/  BRA `(.L_x_6659) ;  /* 0x0000000800307947 */ /* 0x000fec0003800000 */
.L_x_6667:
        /* <DEDUP_REMOVED lines=26> */
.L_x_6670:
        /* <DEDUP_REMOVED lines=13> */
.L_x_6669:
[----:B------:R-:W2:Y:S02]  /*7b70*/  LDG.E.U16 R0, desc[UR36][R2.64] ;  /* 0x0000002402007981 */ /* 0x000ea4000c1e1500 */
[----:B--2---:R-:W-:Y:S01]  /*7b80*/  IMAD.U32 R0, R0, 0x10000, RZ ;  /* 0x0001000000007824 */ /* 0x004fe200078e00ff */
[----:B------:R-:W-:Y:S06]  /*7b90*/  BRA `(.L_x_6659) ;  /* 0x0000000400887947 */ /* 0x000fec0003800000 */
.L_x_6666:
        /* <DEDUP_REMOVED lines=11> */
.L_x_6673:
        /* <DEDUP_REMOVED lines=20> */
.L_x_6675:
[----:B------:R-:W-:Y:S05]  /*7d90*/  BSYNC B0 ;  /* 0x0000000000007941 */ /* 0x000fea0003800000 */
.L_x_6674:
[----:B------:R-:W-:Y:S01]  /*7da0*/  LEA R3, R0, 0x3b800000, 0x17 ;  /* 0x3b80000000037811 */ /* 0x000fe200078eb8ff */
[----:B------:R-:W-:-:S05]  /*7db0*/  IMAD.SHL.U32 R0, R2, 0x100000, RZ ;  /* 0x0010000002007824 */ /* 0x000fca00078e00ff */
[----:B------:R-:W-:Y:S01]  /*7dc0*/  LOP3.LUT R0, R3, R0, R4, 0xfe, !PT ;  /* 0x0000000003007212 */ /* 0x000fe200078efe04 */
[----:B------:R-:W-:Y:S06]  /*7dd0*/  BRA `(.L_x_6659) ;  /* 0x0000000000f87947 */ /* 0x000fec0003800000 */
.L_x_6672:
        /* <DEDUP_REMOVED lines=20> */
.L_x_6677:
[----:B------:R-:W-:Y:S05]  /*7f20*/  BSYNC B0 ;  /* 0x0000000000007941 */ /* 0x000fea0003800000 */
.L_x_6676:
[----:B------:R-:W-:Y:S01]  /*7f30*/  LEA R3, R0, 0x37800000, 0x17 ;  /* 0x3780000000037811 */ /* 0x000fe200078eb8ff */
[----:B------:R-:W-:-:S05]  /*7f40*/  IMAD.SHL.U32 R0, R2, 0x200000, RZ ;  /* 0x0020000002007824 */ /* 0x000fca00078e00ff */
[----:B------:R-:W-:Y:S01]  /*7f50*/  LOP3.LUT R0, R3, R0, R4, 0xfe, !PT ;  /* 0x0000000003007212 */ /* 0x000fe200078efe04 */
[----:B------:R-:W-:Y:S06]  /*7f60*/  BRA `(.L_x_6659) ;  /* 0x0000000000947947 */ /* 0x000fec0003800000 */
.L_x_6671:
        /* <DEDUP_REMOVED lines=14> */
.L_x_6658:
        /* <DEDUP_REMOVED lines=16> */
.L_x_6680:
[----:B------:R-:W-:Y:S01]  /*8150*/  IMAD.MOV.U32 R0, RZ, RZ, RZ ;  /* 0x000000ffff007224 */ /* 0x000fe200078e00ff */
[----:B------:R-:W-:Y:S06]  /*8160*/  BRA `(.L_x_6659) ;  /* 0x0000000000147947 */ /* 0x000fec0003800000 */
.L_x_6679:
[----:B------:R-:W2:Y:S02]  /*8170*/  LDG.E.64 R2, desc[UR36][R2.64] ;  /* 0x0000002402027981 */ /* 0x000ea4000c1e1b00 */
[----:B--2---:R0:W1:Y:S01]  /*8180*/  I2F.U64 R0, R2 ;  /* 0x0000000200007312 */ /* 0x0040620000301000 */
[----:B------:R-:W-:Y:S05]  /*8190*/  BRA `(.L_x_6659) ;  /* 0x0000000000087947 */ /* 0x000fea0003800000 */
.L_x_6678:
[----:B------:R-:W2:Y:S02]  /*81a0*/  LDG.E R0, desc[UR36][R2.64] ;  /* 0x0000002402007981 */ /* 0x000ea4000c1e1900 */
[----:B--2---:R-:W-:-:S07]  /*81b0*/  I2FP.F32.U32 R0, R0 ;  /* 0x0000000000007245 */ /* 0x004fce0000201000 */
.L_x_6659:
[----:B------:R-:W-:Y:S05]  /*81c0*/  BSYNC B6 ;  /* 0x0000000000067941 */ /* 0x000fea0003800000 */
.L_x_6653:
        /* <DEDUP_REMOVED lines=17> */
.L_x_6684:
[----:B------:R-:W0:Y:S02]  /*82e0*/  F2I.S64.TRUNC R2, R2 ;  /* 0x0000000200027311 */ /* 0x000e24000020d900 */
[----:B0-----:R-:W-:-:S05]  /*82f0*/  IMAD.MOV.U32 R5, RZ, RZ, R2 ;  /* 0x000000ffff057224 */ /* 0x001fca00078e0002 */
[----:B------:R0:W-:Y:S01]  /*8300*/  STG.E.U8 desc[UR36][R16.64], R5 ;  /* 0x0000000510007986 */ /* 0x0001e2000c101124 */
[----:B------:R-:W-:Y:S05]  /*8310*/  BRA `(.L_x_6686) ;  /* 0x0000000c00407947 */ /* 0x000fea0003800000 */
.L_x_6683:
        /* <DEDUP_REMOVED lines=9> */
.L_x_6688:
[----:B------:R-:W0:Y:S02]  /*83b0*/  F2I.FTZ.TRUNC.NTZ R3, R2 ;  /* 0x0000000200037305 */ /* 0x000e24000021f100 */
[----:B0-----:R0:W-:Y:S01]  /*83c0*/  STG.E desc[UR36][R16.64], R3 ;  /* 0x0000000310007986 */ /* 0x0011e2000c101924 */
[----:B------:R-:W-:Y:S05]  /*83d0*/  BRA `(.L_x_6686) ;  /* 0x0000000c00107947 */ /* 0x000fea0003800000 */
.L_x_6687:
[----:B------:R-:W0:Y:S02]  /*83e0*/  F2I.FTZ.TRUNC.NTZ R3, R2 ;  /* 0x0000000200037305 */ /* 0x000e24000021f100 */
[----:B0-----:R0:W-:Y:S01]  /*83f0*/  STG.E.U16 desc[UR36][R16.64], R3 ;  /* 0x0000000310007986 */ /* 0x0011e2000c101524 */
[----:B------:R-:W-:Y:S05]  /*8400*/  BRA `(.L_x_6686) ;  /* 0x0000000c00047947 */ /* 0x000fea0003800000 */
.L_x_6682:
        /* <DEDUP_REMOVED lines=8> */
.L_x_6690:
[----:B------:R-:W-:-:S05]  /*8490*/  F2FP.F16.F32.PACK_AB R2, RZ, R2 ;  /* 0x00000002ff02723e */ /* 0x000fca00000000ff */
[----:B------:R0:W-:Y:S01]  /*84a0*/  STG.E.U16 desc[UR36][R16.64], R2 ;  /* 0x0000000210007986 */ /* 0x0001e2000c101524 */
[----:B------:R-:W-:Y:S05]  /*84b0*/  BRA `(.L_x_6686) ;  /* 0x0000000800d87947 */ /* 0x000fea0003800000 */
.L_x_6689:
        /* <DEDUP_REMOVED lines=9> */
.L_x_6692:
[----:B------:R-:W-:-:S04]  /*8550*/  F2FP.F16.F32.PACK_AB R3, RZ, R2 ;  /* 0x00000002ff03723e */ /* 0x000fc800000000ff */
[----:B------:R-:W-:-:S05]  /*8560*/  PRMT R3, R3, 0x5410, RZ ;  /* 0x0000541003037816 */ /* 0x000fca00000000ff */
[----:B------:R0:W-:Y:S01]  /*8570*/  STG.E desc[UR36][R16.64], R3 ;  /* 0x0000000310007986 */ /* 0x0001e2000c101924 */
[----:B------:R-:W-:Y:S05]  /*8580*/  BRA `(.L_x_6686) ;  /* 0x0000000800a47947 */ /* 0x000fea0003800000 */
.L_x_6691:
[----:B------:R-:W-:-:S06]  /*8590*/  FMUL.FTZ R2, R2, 1 ;  /* 0x3f80000002027820 */ /* 0x000fcc0000410000 */
[----:B------:R-:W0:Y:S02]  /*85a0*/  F2F.F64.F32 R2, R2 ;  /* 0x0000000200027310 */ /* 0x000e240000201800 */
[----:B0-----:R0:W-:Y:S01]  /*85b0*/  STG.E.64 desc[UR36][R16.64], R2 ;  /* 0x0000000210007986 */ /* 0x0011e2000c101b24 */
[----:B------:R-:W-:Y:S05]  /*85c0*/  BRA `(.L_x_6686) ;  /* 0x0000000800947947 */ /* 0x000fea0003800000 */
.L_x_6681:
        /* <DEDUP_REMOVED lines=12> */
.L_x_6695:
[----:B------:R-:W-:Y:S01]  /*8690*/  FMUL.FTZ R4, R2, 1 ;  /* 0x3f80000002047820 */ /* 0x000fe20000410000 */
[----:B------:R-:W-:-:S05]  /*86a0*/  CS2R R6, SRZ ;  /* 0x0000000000067805 */ /* 0x000fca000001ff00 */
[----:B------:R-:W0:Y:S02]  /*86b0*/  F2F.F64.F32 R4, R4 ;  /* 0x0000000400047310 */ /* 0x000e240000201800 */
[----:B0-----:R0:W-:Y:S01]  /*86c0*/  STG.E.128 desc[UR36][R16.64], R4 ;  /* 0x0000000410007986 */ /* 0x0011e2000c101d24 */
[----:B------:R-:W-:Y:S05]  /*86d0*/  BRA `(.L_x_6686) ;  /* 0x0000000800507947 */ /* 0x000fea0003800000 */
.L_x_6694:
        /* <DEDUP_REMOVED lines=20> */
.L_x_6699:
[----:B------:R-:W-:Y:S05]  /*8820*/  BSYNC B0 ;  /* 0x0000000000007941 */ /* 0x000fea0003800000 */
.L_x_6698:
[----:B------:R-:W-:-:S05]  /*8830*/  LOP3.LUT R5, R0, R5, RZ, 0xfc, !PT ;  /* 0x0000000500057212 */ /* 0x000fca00078efcff */
[----:B------:R0:W-:Y:S01]  /*8840*/  STG.E.U8 desc[UR36][R16.64], R5 ;  /* 0x0000000510007986 */ /* 0x0001e2000c101124 */
[----:B------:R-:W-:Y:S05]  /*8850*/  BRA `(.L_x_6686) ;  /* 0x0000000400f07947 */ /* 0x000fea0003800000 */
.L_x_6697:
        /* <DEDUP_REMOVED lines=12> */
.L_x_6701:
[----:B------:R-:W-:Y:S01]  /*8920*/  IMAD.MOV.U32 R0, RZ, RZ, 0x7f ;  /* 0x0000007fff007424 */ /* 0x000fe200078e00ff */
[----:B------:R-:W-:-:S04]  /*8930*/  ISETP.GT.U32.AND P0, PT, R4, 0x7f800000, PT ;  /* 0x7f8000000400780c */ /* 0x000fc80003f04070 */
[----:B------:R-:W-:-:S09]  /*8940*/  SEL R0, R0, 0x7c, P0 ;  /* 0x0000007c00007807 */ /* 0x000fd20000000000 */
.L_x_6702:
[----:B------:R-:W-:Y:S05]  /*8950*/  BSYNC B0 ;  /* 0x0000000000007941 */ /* 0x000fea0003800000 */
.L_x_6700:
[----:B------:R-:W-:-:S04]  /*8960*/  LOP3.LUT R2, R2, 0x80000000, RZ, 0xc0, !PT ;  /* 0x8000000002027812 */ /* 0x000fc800078ec0ff */
[----:B------:R-:W-:-:S04]  /*8970*/  SHF.R.U32.HI R3, RZ, 0x18, R2 ;  /* 0x00000018ff037819 */ /* 0x000fc80000011602 */
[----:B------:R-:W-:-:S05]  /*8980*/  LOP3.LUT R3, R0, R3, RZ, 0xfc, !PT ;  /* 0x0000000300037212 */ /* 0x000fca00078efcff */
[----:B------:R0:W-:Y:S01]  /*8990*/  STG.E.U8 desc[UR36][R16.64], R3 ;  /* 0x0000000310007986 */ /* 0x0001e2000c101124 */
[----:B------:R-:W-:Y:S05]  /*89a0*/  BRA `(.L_x_6686) ;  /* 0x00000004009c7947 */ /* 0x000fea0003800000 */
.L_x_6696:
[----:B------:R-:W-:-:S05]  /*89b0*/  F2FP.BF16.F32.PACK_AB R2, RZ, R2 ;  /* 0x00000002ff02723e */ /* 0x000fca00000010ff */
[----:B------:R0:W-:Y:S01]  /*89c0*/  STG.E.U16 desc[UR36][R16.64], R2 ;  /* 0x0000000210007986 */ /* 0x0001e2000c101524 */
[----:B------:R-:W-:Y:S05]  /*89d0*/  BRA `(.L_x_6686) ;  /* 0x0000000400907947 */ /* 0x000fea0003800000 */
.L_x_6693:
        /* <DEDUP_REMOVED lines=11> */
.L_x_6705:
        /* <DEDUP_REMOVED lines=16> */
.L_x_6708:
[----:B------:R-:W-:-:S04]  /*8b90*/  LOP3.LUT R2, R2, 0x80000000, RZ, 0xc0, !PT ;  /* 0x8000000002027812 */ /* 0x000fc800078ec0ff */
[----:B------:R-:W-:-:S04]  /*8ba0*/  SHF.R.U32.HI R3, RZ, 0x18, R2 ;  /* 0x00000018ff037819 */ /* 0x000fc80000011602 */
[----:B------:R-:W-:-:S04]  /*8bb0*/  LOP3.LUT R0, R0, R3, RZ, 0xfc, !PT ;  /* 0x0000000300007212 */ /* 0x000fc800078efcff */
[----:B------:R-:W-:-:S07]  /*8bc0*/  PRMT R8, R0, 0x7610, R8 ;  /* 0x0000761000087816 */ /* 0x000fce0000000008 */
.L_x_6707:
[----:B------:R-:W-:Y:S05]  /*8bd0*/  BSYNC B0 ;  /* 0x0000000000007941 */ /* 0x000fea0003800000 */
.L_x_6706:
[----:B------:R3:W-:Y:S01]  /*8be0*/  STG.E.U8 desc[UR36][R16.64], R8 ;  /* 0x0000000810007986 */ /* 0x0007e2000c101124 */
[----:B------:R-:W-:Y:S05]  /*8bf0*/  BRA `(.L_x_6686) ;  /* 0x0000000400087947 */ /* 0x000fea0003800000 */
.L_x_6704:
        /* <DEDUP_REMOVED lines=16> */
.L_x_6711:
[----:B------:R-:W-:-:S04]  /*8d00*/  LOP3.LUT R2, R2, 0x80000000, RZ, 0xc0, !PT ;  /* 0x8000000002027812 */ /* 0x000fc800078ec0ff */
[----:B------:R-:W-:-:S04]  /*8d10*/  SHF.R.U32.HI R3, RZ, 0x18, R2 ;  /* 0x00000018ff037819 */ /* 0x000fc80000011602 */
[----:B------:R-:W-:-:S04]  /*8d20*/  LOP3.LUT R0, R0, R3, RZ, 0xfc, !PT ;  /* 0x0000000300007212 */ /* 0x000fc800078efcff */
[----:B------:R-:W-:-:S07]  /*8d30*/  PRMT R8, R0, 0x7610, R8 ;  /* 0x0000761000087816 */ /* 0x000fce0000000008 */
.L_x_6710:
[----:B------:R-:W-:Y:S05]  /*8d40*/  BSYNC B0 ;  /* 0x0000000000007941 */ /* 0x000fea0003800000 */
.L_x_6709:
[----:B------:R0:W-:Y:S01]  /*8d50*/  STG.E.U8 desc[UR36][R16.64], R8 ;  /* 0x0000000810007986 */ /* 0x0001e2000c101124 */
[----:B------:R-:W-:Y:S05]  /*8d60*/  BRA `(.L_x_6686) ;  /* 0x0000000000ac7947 */ /* 0x000fea0003800000 */
.L_x_6703:
        /* <DEDUP_REMOVED lines=21> */
.L_x_6685:
        /* <DEDUP_REMOVED lines=16> */
.L_x_6714:
[----:B------:R-:W-:Y:S05]  /*8fc0*/  BRA `(.L_x_6686) ;  /* 0x0000000000147947 */ /* 0x000fea0003800000 */
.L_x_6713:
[----:B------:R-:W0:Y:S02]  /*8fd0*/  F2I.U64.TRUNC R2, R2 ;  /* 0x0000000200027311 */ /* 0x000e24000020d800 */
[----:B0-----:R2:W-:Y:S01]  /*8fe0*/  STG.E.64 desc[UR36][R16.64], R2 ;  /* 0x0000000210007986 */ /* 0x0015e2000c101b24 */
[----:B------:R-:W-:Y:S05]  /*8ff0*/  BRA `(.L_x_6686) ;  /* 0x0000000000087947 */ /* 0x000fea0003800000 */
.L_x_6712:
[----:B------:R-:W0:Y:S02]  /*9000*/  F2I.FTZ.U32.TRUNC.NTZ R3, R2 ;  /* 0x0000000200037305 */ /* 0x000e24000021f000 */
[----:B0-----:R0:W-:Y:S02]  /*9010*/  STG.E desc[UR36][R16.64], R3 ;  /* 0x0000000310007986 */ /* 0x0011e4000c101924 */
.L_x_6686:
[----:B------:R-:W-:-:S07]  /*9020*/  VIADD R19, R19, 0x80 ;  /* 0x0000008013137836 */ /* 0x000fce0000000000 */
.L_x_6651:
[----:B------:R-:W-:Y:S05]  /*9030*/  BSYNC B7 ;  /* 0x0000000000077941 */ /* 0x000fea0003800000 */
.L_x_6650:
        /* <DEDUP_REMOVED lines=306> */
.L_x_6715:
        /* <DEDUP_REMOVED lines=22> */
.L_x_6720:
[----:B------:R-:W2:Y:S02]  /*a4c0*/  LDG.E.U8 R0, desc[UR36][R2.64] ;  /* 0x0000002402007981 */ /* 0x000ea4000c1e1100 */
[----:B--2---:R-:W-:Y:S01]  /*a4d0*/  I2FP.F32.U32 R0, R0 ;  /* 0x0000000000007245 */ /* 0x004fe20000201000 */
[----:B------:R-:W-:Y:S06]  /*a4e0*/  BRA `(.L_x_6722) ;  /* 0x0000000c002c7947 */ /* 0x000fec0003800000 */
.L_x_6719:
        /* <DEDUP_REMOVED lines=9> */
.L_x_6724:
[----:B------:R-:W2:Y:S02]  /*a580*/  LDG.E R0, desc[UR36][R2.64] ;  /* 0x0000002402007981 */ /* 0x000ea4000c1e1900 */
[----:B--2---:R-:W-:Y:S01]  /*a590*/  I2FP.F32.S32 R0, R0 ;  /* 0x0000000000007245 */ /* 0x004fe20000201400 */
[----:B------:R-:W-:Y:S06]  /*a5a0*/  BRA `(.L_x_6722) ;  /* 0x0000000800fc7947 */ /* 0x000fec0003800000 */
.L_x_6723:
[----:B------:R-:W2:Y:S02]  /*a5b0*/  LDG.E.U16 R0, desc[UR36][R2.64] ;  /* 0x0000002402007981 */ /* 0x000ea4000c1e1500 */
[----:B--2---:R-:W0:Y:S01]  /*a5c0*/  I2F.S16 R0, R0 ;  /* 0x0000000000007306 */ /* 0x004e220000101400 */
[----:B------:R-:W-:Y:S05]  /*a5d0*/  BRA `(.L_x_6722) ;  /* 0x0000000800f07947 */ /* 0x000fea0003800000 */
.L_x_6718:
        /* <DEDUP_REMOVED lines=8> */
.L_x_6726:
[----:B------:R-:W2:Y:S02]  /*a660*/  LDG.E.U16 R0, desc[UR36][R2.64] ;  /* 0x0000002402007981 */ /* 0x000ea4000c1e1500 */
[----:B--2---:R-:W-:Y:S01]  /*a670*/  HADD2.F32 R0, -RZ, R0.H0_H0 ;  /* 0x20000000ff007230 */ /* 0x004fe20000004100 */
[----:B------:R-:W-:Y:S06]  /*a680*/  BRA `(.L_x_6722) ;  /* 0x0000000800c47947 */ /* 0x000fec0003800000 */
.L_x_6725:
        /* <DEDUP_REMOVED lines=8> */
.L_x_6728:
[----:B------:R-:W2:Y:S02]  /*a710*/  LDG.E.U16 R0, desc[UR36][R2.64] ;  /* 0x0000002402007981 */ /* 0x000ea4000c1e1500 */
[----:B--2---:R-:W-:Y:S01]  /*a720*/  HADD2.F32 R0, -RZ, R0.H0_H0 ;  /* 0x20000000ff007230 */ /* 0x004fe20000004100 */
[----:B------:R-:W-:Y:S06]  /*a730*/  BRA `(.L_x_6722) ;  /* 0x0000000800987947 */ /* 0x000fec0003800000 */
.L_x_6727:
[----:B------:R-:W2:Y:S01]  /*a740*/  LDG.E.64 R2, desc[UR36][R2.64] ;  /* 0x0000002402027981 */ /* 0x000ea2000c1e1b00 */
[----:B------:R-:W-:Y:S01]  /*a750*/  UMOV UR4, 0xf0000000 ;  /* 0xf000000000047882 */ /* 0x000fe20000000000 */
[----:B------:R-:W-:Y:S01]  /*a760*/  UMOV UR5, 0x380fffff ;  /* 0x380fffff00057882 */ /* 0x000fe20000000000 */
[----:B--2---:R-:W0:Y:S01]  /*a770*/  F2F.F32.F64 R0, R2 ;  /* 0x0000000200007310 */ /* 0x004e220000301000 */
[----:B------:R-:W-:-:S14]  /*a780*/  DSETP.GEU.AND P0, PT, |R2|, UR4, PT ;  /* 0x0000000402007e2a */ /* 0x000fdc000bf0e200 */
[----:B0-----:R-:W-:Y:S01]  /*a790*/  @!P0 FMUL R0, R0, 1.175494350822287508e-38 ;  /* 0x0080000000008820 */ /* 0x001fe20000400000 */
[----:B------:R-:W-:Y:S06]  /*a7a0*/  BRA `(.L_x_6722) ;  /* 0x00000008007c7947 */ /* 0x000fec0003800000 */
.L_x_6717:
        /* <DEDUP_REMOVED lines=12> */
.L_x_6731:
[----:B------:R-:W2:Y:S01]  /*a870*/  LDG.E.64 R2, desc[UR36][R2.64] ;  /* 0x0000002402027981 */ /* 0x000ea2000c1e1b00 */
[----:B------:R-:W-:Y:S01]  /*a880*/  UMOV UR4, 0xf0000000 ;  /* 0xf000000000047882 */ /* 0x000fe20000000000 */
[----:B------:R-:W-:Y:S01]  /*a890*/  UMOV UR5, 0x380fffff ;  /* 0x380fffff00057882 */ /* 0x000fe20000000000 */
[----:B--2---:R-:W0:Y:S01]  /*a8a0*/  F2F.F32.F64 R0, R2 ;  /* 0x0000000200007310 */ /* 0x004e220000301000 */
[----:B------:R-:W-:-:S14]  /*a8b0*/  DSETP.GEU.AND P0, PT, |R2|, UR4, PT ;  /* 0x0000000402007e2a */ /* 0x000fdc000bf0e200 */
[----:B0-----:R-:W-:Y:S01]  /*a8c0*/  @!P0 FMUL R0, R0, 1.175494350822287508e-38 ;  /* 0x0080000000008820 */ /* 0x001fe20000400000 */
[----:B------:R-:W-:Y:S06]  /*a8d0*/  BRA `(.L_x_6722) ;  /* 0x0000000800307947 */ /* 0x000fec0003800000 */
.L_x_6730:
        /* <DEDUP_REMOVED lines=26> */
.L_x_6733:
        /* <DEDUP_REMOVED lines=13> */
.L_x_6732:
[----:B------:R-:W2:Y:S02]  /*ab50*/  LDG.E.U16 R0, desc[UR36][R2.64] ;  /* 0x0000002402007981 */ /* 0x000ea4000c1e1500 */
[----:B--2---:R-:W-:Y:S01]  /*ab60*/  IMAD.U32 R0, R0, 0x10000, RZ ;  /* 0x0001000000007824 */ /* 0x004fe200078e00ff */
[----:B------:R-:W-:Y:S06]  /*ab70*/  BRA `(.L_x_6722) ;  /* 0x0000000400887947 */ /* 0x000fec0003800000 */
.L_x_6729:
        /* <DEDUP_REMOVED lines=11> */
.L_x_6736:
        /* <DEDUP_REMOVED lines=20> */
.L_x_6738:
[----:B------:R-:W-:Y:S05]  /*ad70*/  BSYNC B0 ;  /* 0x0000000000007941 */ /* 0x000fea0003800000 */
.L_x_6737:
[----:B------:R-:W-:Y:S01]  /*ad80*/  LEA R3, R0, 0x3b800000, 0x17 ;  /* 0x3b80000000037811 */ /* 0x000fe200078eb8ff */
[----:B------:R-:W-:-:S05]  /*ad90*/  IMAD.SHL.U32 R0, R2, 0x100000, RZ ;  /* 0x0010000002007824 */ /* 0x000fca00078e00ff */
[----:B------:R-:W-:Y:S01]  /*ada0*/  LOP3.LUT R0, R3, R0, R4, 0xfe, !PT ;  /* 0x0000000003007212 */ /* 0x000fe200078efe04 */
[----:B------:R-:W-:Y:S06]  /*adb0*/  BRA `(.L_x_6722) ;  /* 0x0000000000f87947 */ /* 0x000fec0003800000 */
.L_x_6735:
        /* <DEDUP_REMOVED lines=20> */
.L_x_6740:
[----:B------:R-:W-:Y:S05]  /*af00*/  BSYNC B0 ;  /* 0x0000000000007941 */ /* 0x000fea0003800000 */
.L_x_6739:
[----:B------:R-:W-:Y:S01]  /*af10*/  LEA R3, R0, 0x37800000, 0x17 ;  /* 0x3780000000037811 */ /* 0x000fe200078eb8ff */
[----:B------:R-:W-:-:S05]  /*af20*/  IMAD.SHL.U32 R0, R2, 0x200000, RZ ;  /* 0x0020000002007824 */ /* 0x000fca00078e00ff */
[----:B------:R-:W-:Y:S01]  /*af30*/  LOP3.LUT R0, R3, R0, R4, 0xfe, !PT ;  /* 0x0000000003007212 */ /* 0x000fe200078efe04 */
[----:B------:R-:W-:Y:S06]  /*af40*/  BRA `(.L_x_6722) ;  /* 0x0000000000947947 */ /* 0x000fec0003800000 */
.L_x_6734:
        /* <DEDUP_REMOVED lines=14> */
.L_x_6721:
        /* <DEDUP_REMOVED lines=16> */
.L_x_6743:
[----:B------:R-:W-:Y:S01]  /*b130*/  IMAD.MOV.U32 R0, RZ, RZ, RZ ;  /* 0x000000ffff007224 */ /* 0x000fe200078e00ff */
[----:B------:R-:W-:Y:S06]  /*b140*/  BRA `(.L_x_6722) ;  /* 0x0000000000147947 */ /* 0x000fec0003800000 */
.L_x_6742:
[----:B------:R-:W2:Y:S02]  /*b150*/  LDG.E.64 R2, desc[UR36][R2.64] ;  /* 0x0000002402027981 */ /* 0x000ea4000c1e1b00 */
[----:B--2---:R0:W1:Y:S01]  /*b160*/  I2F.U64 R0, R2 ;  /* 0x0000000200007312 */ /* 0x0040620000301000 */
[----:B------:R-:W-:Y:S05]  /*b170*/  BRA `(.L_x_6722) ;  /* 0x0000000000087947 */ /* 0x000fea0003800000 */
.L_x_6741:
[----:B------:R-:W2:Y:S02]  /*b180*/  LDG.E R0, desc[UR36][R2.64] ;  /* 0x0000002402007981 */ /* 0x000ea4000c1e1900 */
[----:B--2---:R-:W-:-:S07]  /*b190*/  I2FP.F32.U32 R0, R0 ;  /* 0x0000000000007245 */ /* 0x004fce0000201000 */
.L_x_6722:
[----:B------:R-:W-:Y:S05]  /*b1a0*/  BSYNC B6 ;  /* 0x0000000000067941 */ /* 0x000fea0003800000 */
.L_x_6716:
        /* <DEDUP_REMOVED lines=17> */
.L_x_6747:
[----:B------:R-:W0:Y:S02]  /*b2c0*/  F2I.S64.TRUNC R2, R2 ;  /* 0x0000000200027311 */ /* 0x000e24000020d900 */
[----:B0-----:R-:W-:-:S05]  /*b2d0*/  IMAD.MOV.U32 R5, RZ, RZ, R2 ;  /* 0x000000ffff057224 */ /* 0x001fca00078e0002 */
[----:B------:R-:W-:Y:S01]  /*b2e0*/  STG.E.U8 desc[UR36][R16.64], R5 ;  /* 0x0000000510007986 */ /* 0x000fe2000c101124 */
[----:B------:R-:W-:Y:S05]  /*b2f0*/  EXIT ;  /* 0x000000000000794d */ /* 0x000fea0003800000 */
.L_x_6746:
        /* <DEDUP_REMOVED lines=9> */
.L_x_6750:
[----:B------:R-:W0:Y:S02]  /*b390*/  F2I.FTZ.TRUNC.NTZ R3, R2 ;  /* 0x0000000200037305 */ /* 0x000e24000021f100 */
[----:B0-----:R-:W-:Y:S01]  /*b3a0*/  STG.E desc[UR36][R16.64], R3 ;  /* 0x0000000310007986 */ /* 0x001fe2000c101924 */
[----:B------:R-:W-:Y:S05]  /*b3b0*/  EXIT ;  /* 0x000000000000794d */ /* 0x000fea0003800000 */
.L_x_6749:
[----:B------:R-:W0:Y:S02]  /*b3c0*/  F2I.FTZ.TRUNC.NTZ R3, R2 ;  /* 0x0000000200037305 */ /* 0x000e24000021f100 */
[----:B0-----:R-:W-:Y:S01]  /*b3d0*/  STG.E.U16 desc[UR36][R16.64], R3 ;  /* 0x0000000310007986 */ /* 0x001fe2000c101524 */
[----:B------:R-:W-:Y:S05]  /*b3e0*/  EXIT ;  /* 0x000000000000794d */ /* 0x000fea0003800000 */
.L_x_6745:
        /* <DEDUP_REMOVED lines=8> */
.L_x_6752:
[----:B------:R-:W-:-:S05]  /*b470*/  F2FP.F16.F32.PACK_AB R2, RZ, R2 ;  /* 0x00000002ff02723e */ /* 0x000fca00000000ff */
[----:B------:R-:W-:Y:S01]  /*b480*/  STG.E.U16 desc[UR36][R16.64], R2 ;  /* 0x0000000210007986 */ /* 0x000fe2000c101524 */
[----:B------:R-:W-:Y:S05]  /*b490*/  EXIT ;  /* 0x000000000000794d */ /* 0x000fea0003800000 */
.L_x_6751:
        /* <DEDUP_REMOVED lines=9> */
.L_x_6754:
[----:B------:R-:W-:-:S04]  /*b530*/  F2FP.F16.F32.PACK_AB R3, RZ, R2 ;  /* 0x00000002ff03723e */ /* 0x000fc800000000ff */
[----:B------:R-:W-:-:S05]  /*b540*/  PRMT R3, R3, 0x5410, RZ ;  /* 0x0000541003037816 */ /* 0x000fca00000000ff */
[----:B------:R-:W-:Y:S01]  /*b550*/  STG.E desc[UR36][R16.64], R3 ;  /* 0x0000000310007986 */ /* 0x000fe2000c101924 */
[----:B------:R-:W-:Y:S05]  /*b560*/  EXIT ;  /* 0x000000000000794d */ /* 0x000fea0003800000 */
.L_x_6753:
[----:B------:R-:W-:-:S06]  /*b570*/  FMUL.FTZ R2, R2, 1 ;  /* 0x3f80000002027820 */ /* 0x000fcc0000410000 */
[----:B------:R-:W0:Y:S02]  /*b580*/  F2F.F64.F32 R2, R2 ;  /* 0x0000000200027310 */ /* 0x000e240000201800 */
[----:B0-----:R-:W-:Y:S01]  /*b590*/  STG.E.64 desc[UR36][R16.64], R2 ;  /* 0x0000000210007986 */ /* 0x001fe2000c101b24 */
[----:B------:R-:W-:Y:S05]  /*b5a0*/  EXIT ;  /* 0x000000000000794d */ /* 0x000fea0003800000 */
.L_x_6744:
        /* <DEDUP_REMOVED lines=12> */
.L_x_6757:
[----:B------:R-:W-:Y:S01]  /*b670*/  FMUL.FTZ R4, R2, 1 ;  /* 0x3f80000002047820 */ /* 0x000fe20000410000 */
[----:B------:R-:W-:-:S05]  /*b680*/  CS2R R6, SRZ ;  /* 0x0000000000067805 */ /* 0x000fca000001ff00 */
[----:B------:R-:W0:Y:S02]  /*b690*/  F2F.F64.F32 R4, R4 ;  /* 0x0000000400047310 */ /* 0x000e240000201800 */
[----:B0-----:R-:W-:Y:S01]  /*b6a0*/  STG.E.128 desc[UR36][R16.64], R4 ;  /* 0x0000000410007986 */ /* 0x001fe2000c101d24 */
[----:B------:R-:W-:Y:S05]  /*b6b0*/  EXIT ;  /* 0x000000000000794d */ /* 0x000fea0003800000 */
.L_x_6756:
        /* <DEDUP_REMOVED lines=20> */
.L_x_6761:
[----:B------:R-:W-:Y:S05]  /*b800*/  BSYNC B0 ;  /* 0x0000000000007941 */ /* 0x000fea0003800000 */
.L_x_6760:
[----:B------:R-:W-:-:S05]  /*b810*/  LOP3.LUT R5, R0, R5, RZ, 0xfc, !PT ;  /* 0x0000000500057212 */ /* 0x000fca00078efcff */
[----:B------:R-:W-:Y:S01]  /*b820*/  STG.E.U8 desc[UR36][R16.64], R5 ;  /* 0x0000000510007986 */ /* 0x000fe2000c101124 */
[----:B------:R-:W-:Y:S05]  /*b830*/  EXIT ;  /* 0x000000000000794d */ /* 0x000fea0003800000 */
.L_x_6759:
        /* <DEDUP_REMOVED lines=12> */
.L_x_6763:
[----:B------:R-:W-:Y:S01]  /*b900*/  IMAD.MOV.U32 R0, RZ, RZ, 0x7f ;  /* 0x0000007fff007424 */ /* 0x000fe200078e00ff */
[----:B------:R-:W-:-:S04]  /*b910*/  ISETP.GT.U32.AND P0, PT, R4, 0x7f800000, PT ;  /* 0x7f8000000400780c */ /* 0x000fc80003f04070 */
[----:B------:R-:W-:-:S09]  /*b920*/  SEL R0, R0, 0x7c, P0 ;  /* 0x0000007c00007807 */ /* 0x000fd20000000000 */
.L_x_6764:
[----:B------:R-:W-:Y:S05]  /*b930*/  BSYNC B0 ;  /* 0x0000000000007941 */ /* 0x000fea0003800000 */
.L_x_6762:
[----:B------:R-:W-:-:S04]  /*b940*/  LOP3.LUT R2, R2, 0x80000000, RZ, 0xc0, !PT ;  /* 0x8000000002027812 */ /* 0x000fc800078ec0ff */
[----:B------:R-:W-:-:S04]  /*b950*/  SHF.R.U32.HI R3, RZ, 0x18, R2 ;  /* 0x00000018ff037819 */ /* 0x000fc80000011602 */
[----:B------:R-:W-:-:S05]  /*b960*/  LOP3.LUT R3, R0, R3, RZ, 0xfc, !PT ;  /* 0x0000000300037212 */ /* 0x000fca00078efcff */
[----:B------:R-:W-:Y:S01]  /*b970*/  STG.E.U8 desc[UR36][R16.64], R3 ;  /* 0x0000000310007986 */ /* 0x000fe2000c101124 */
[----:B------:R-:W-:Y:S05]  /*b980*/  EXIT ;  /* 0x000000000000794d */ /* 0x000fea0003800000 */
.L_x_6758:
[----:B------:R-:W-:-:S05]  /*b990*/  F2FP.BF16.F32.PACK_AB R2, RZ, R2 ;  /* 0x00000002ff02723e */ /* 0x000fca00000010ff */
[----:B------:R-:W-:Y:S01]  /*b9a0*/  STG.E.U16 desc[UR36][R16.64], R2 ;  /* 0x0000000210007986 */ /* 0x000fe2000c101524 */
[----:B------:R-:W-:Y:S05]  /*b9b0*/  EXIT ;  /* 0x000000000000794d */ /* 0x000fea0003800000 */
.L_x_6755:
        /* <DEDUP_REMOVED lines=11> */
.L_x_6767:
        /* <DEDUP_REMOVED lines=16> */
.L_x_6770:
[----:B------:R-:W-:-:S04]  /*bb70*/  LOP3.LUT R2, R2, 0x80000000, RZ, 0xc0, !PT ;  /* 0x8000000002027812 */ /* 0x000fc800078ec0ff */
[----:B------:R-:W-:-:S04]  /*bb80*/  SHF.R.U32.HI R3, RZ, 0x18, R2 ;  /* 0x00000018ff037819 */ /* 0x000fc80000011602 */
[----:B------:R-:W-:-:S04]  /*bb90*/  LOP3.LUT R0, R0, R3, RZ, 0xfc, !PT ;  /* 0x0000000300007212 */ /* 0x000fc800078efcff */
[----:B------:R-:W-:-:S07]  /*bba0*/  PRMT R8, R0, 0x7610, R8 ;  /* 0x0000761000087816 */ /* 0x000fce0000000008 */
.L_x_6769:
[----:B------:R-:W-:Y:S05]  /*bbb0*/  BSYNC B0 ;  /* 0x0000000000007941 */ /* 0x000fea0003800000 */
.L_x_6768:
[----:B------:R-:W-:Y:S01]  /*bbc0*/  STG.E.U8 desc[UR36][R16.64], R8 ;  /* 0x0000000810007986 */ /* 0x000fe2000c101124 */
[----:B------:R-:W-:Y:S05]  /*bbd0*/  EXIT ;  /* 0x000000000000794d */ /* 0x000fea0003800000 */
.L_x_6766:
        /* <DEDUP_REMOVED lines=16> */
.L_x_6773:
[----:B------:R-:W-:-:S04]  /*bce0*/  LOP3.LUT R2, R2, 0x80000000, RZ, 0xc0, !PT ;  /* 0x8000000002027812 */ /* 0x000fc800078ec0ff */
[----:B------:R-:W-:-:S04]  /*bcf0*/  SHF.R.U32.HI R3, RZ, 0x18, R2 ;  /* 0x00000018ff037819 */ /* 0x000fc80000011602 */
[----:B------:R-:W-:-:S04]  /*bd00*/  LOP3.LUT R0, R0, R3, RZ, 0xfc, !PT ;  /* 0x0000000300007212 */ /* 0x000fc800078efcff */
[----:B------:R-:W-:-:S07]  /*bd10*/  PRMT R8, R0, 0x7610, R8 ;  /* 0x0000761000087816 */ /* 0x000fce0000000008 */
.L_x_6772:
[----:B------:R-:W-:Y:S05]  /*bd20*/  BSYNC B0 ;  /* 0x0000000000007941 */ /* 0x000fea0003800000 */
.L_x_6771:
[----:B------:R-:W-:Y:S01]  /*bd30*/  STG.E.U8 desc[UR36][R16.64], R8 ;  /* 0x0000000810007986 */ /* 0x000fe2000c101124 */
[----:B------:R-:W-:Y:S05]  /*bd40*/  EXIT ;  /* 0x000000000000794d */ /* 0x000fea0003800000 */
.L_x_6765:
        /* <DEDUP_REMOVED lines=21> */
.L_x_6748:
        /* <DEDUP_REMOVED lines=16> */
.L_x_6776:
[----:B------:R-:W-:Y:S05]  /*bfa0*/  EXIT ;  /* 0x000000000000794d */ /* 0x000fea0003800000 */
.L_x_6775:
[----:B------:R-:W0:Y:S02]  /*bfb0*/  F2I.U64.TRUNC R2, R2 ;  /* 0x0000000200027311 */ /* 0x000e24000020d800 */
[----:B0-----:R-:W-:Y:S01]  /*bfc0*/  STG.E.64 desc[UR36][R16.64], R2 ;  /* 0x0000000210007986 */ /* 0x001fe2000c101b24 */
[----:B------:R-:W-:Y:S05]  /*bfd0*/  EXIT ;  /* 0x000000000000794d */ /* 0x000fea0003800000 */
.L_x_6774:
[----:B------:R-:W0:Y:S02]  /*bfe0*/  F2I.FTZ.U32.TRUNC.NTZ R3, R2 ;  /* 0x0000000200037305 */ /* 0x000e24000021f000 */
[----:B0-----:R-:W-:Y:S01]  /*bff0*/  STG.E desc[UR36][R16.64], R3 ;  /* 0x0000000310007986 */ /* 0x001fe2000c101924 */
[----:B------:R-:W-:Y:S05]  /*c000*/  EXIT ;  /* 0x000000000000794d */ /* 0x000fea0003800000 */
.L_x_6777:
        /* <DEDUP_REMOVED lines=15> */
.L_x_71638:


//--------------------- .text._ZN2at6native27unrolled_elementwise_kernelIZNS0_50_GLOBAL__N__2680c7bb_12_PowKernel_cu_140f0503_289629pow_tensor_scalar_kernel_implIffEEvRNS_18TensorIteratorBaseET0_EUlfE0_St5arrayIPcLm2EELi4E23TrivialOffsetCalculatorILi1EjESC_NS0_6memory12LoadWithCastILi1EEENSD_13StoreWithCastILi1EEEEEviT_S6_T2_T3_T4_T5_ --------------------------
	.section	.text._ZN2at6native27unrolled_elementwise_kernelIZNS0_50_GLOBAL__N__2680c7bb_12_PowKernel_cu_140f0503_289629pow_tensor_scalar_kernel_implIffEEvRNS_18TensorIteratorBaseET0_EUlfE0_St5arrayIPcLm2EELi4E23TrivialOffsetCalculatorILi1EjESC_NS0_6memory12LoadWithCastILi1EEENSD_13StoreWithCastILi1EEEEEviT_S6_T2_T3_T4_T5_,"ax",@progbits
	.align	128
        .global         _ZN2at6native27unrolled_elementwise_kernelIZNS0_50_GLOBAL__N__2680c7bb_12_PowKernel_cu_140f0503_289629pow_tensor_scalar_kernel_implIffEEvRNS_18TensorIteratorBaseET0_EUlfE0_St5arrayIPcLm2EELi4E23TrivialOffsetCalculatorILi1EjESC_NS0_6memory12LoadWithCastILi1EEENSD_13StoreWithCastILi1EEEEEviT_S6_T2_T3_T4_T5_
        .type           _ZN2at6native27unrolled_elementwise_kernelIZNS0_50_GLOBAL__N__2680c7bb_12_PowKernel_cu_140f0503_289629pow_tensor_scalar_kernel_implIffEEvRNS_18TensorIteratorBaseET0_EUlfE0_St5arrayIPcLm2EELi4E23TrivialOffsetCalculatorILi1EjESC_NS0_6memory12LoadWithCastILi1EEENSD_13StoreWithCastILi1EEEEEviT_S6_T2_T3_T4_T5_,@function
        .size           _ZN2at6native27unrolled_elementwise_kernelIZNS0_50_GLOBAL__N__2680c7bb_12_PowKernel_cu_140f0503_289629pow_tensor_scalar_kernel_implIffEEvRNS_18TensorIteratorBaseET0_EUlfE0_St5arrayIPcLm2EELi4E23TrivialOffsetCalculatorILi1EjESC_NS0_6memory12LoadWithCastILi1EEENSD_13StoreWithCastILi1EEEEEviT_S6_T2_T3_T4_T5_,(.L_x_71639 - _ZN2at6native27unrolled_elementwise_kernelIZNS0_50_GLOBAL__N__2680c7bb_12_PowKernel_cu_140f0503_289629pow_tensor_scalar_kernel_implIffEEvRNS_18TensorIteratorBaseET0_EUlfE0_St5arrayIPcLm2EELi4E23TrivialOffsetCalculatorILi1EjESC_NS0_6memory12LoadWithCastILi1EEENSD_13StoreWithCastILi1EEEEEviT_S6_T2_T3_T4_T5_)
        .other          _ZN2at6native27unrolled_elementwise_kernelIZNS0_50_GLOBAL__N__2680c7bb_12_PowKernel_cu_140f0503_289629pow_tensor_scalar_kernel_implIffEEvRNS_18TensorIteratorBaseET0_EUlfE0_St5arrayIPcLm2EELi4E23TrivialOffsetCalculatorILi1EjESC_NS0_6memory12LoadWithCastILi1EEENSD_13StoreWithCastILi1EEEEEviT_S6_T2_T3_T4_T5_,@"STO_CUDA_ENTRY STV_DEFAULT"
_ZN2at6native27unrolled_elementwise_kernelIZNS0_50_GLOBAL__N__2680c7bb_12_PowKernel_cu_140f0503_289629pow_tensor_scalar_kernel_implIffEEvRNS_18TensorIteratorBaseET0_EUlfE0_St5arrayIPcLm2EELi4E23TrivialOffsetCalculatorILi1EjESC_NS0_6memory12LoadWithCastILi1EEENSD_13StoreWithCastILi1EEEEEviT_S6_T2_T3_T4_T5_:
.text._ZN2at6native27unrolled_elementwise_kernelIZNS0_50_GLOBAL__N__2680c7bb_12_PowKernel_cu_140f0503_289629pow_tensor_scalar_kernel_implIffEEvRNS_18TensorIteratorBaseET0_EUlfE0_St5arrayIPcLm2EELi4E23TrivialOffsetCalculatorILi1EjESC_NS0_6memory12LoadWithCastILi1EEENSD_13StoreWithCastILi1EEEEEviT_S6_T2_T3_T4_T5_:
        /* <DEDUP_REMOVED lines=32> */
.L_x_6784:
[----:B------:R-:W2:Y:S02]  /*0200*/  LDG.E.U8 R4, desc[UR36][R4.64] ;  /* 0x0000002404047981 */ /* 0x000ea4000c1e1100 */
[----:B--2---:R-:W-:Y:S01]  /*0210*/  I2FP.F32.U32 R22, R4 ;  /* 0x0000000400167245 */ /* 0x004fe20000201000 */
[----:B------:R-:W-:Y:S06]  /*0220*/  BRA `(.L_x_6786) ;  /* 0x0000000c00307947 */ /* 0x000fec0003800000 */
.L_x_6783:
        /* <DEDUP_REMOVED lines=9> */
.L_x_6788:
[----:B------:R-:W2:Y:S02]  /*02c0*/  LDG.E R4, desc[UR36][R4.64] ;  /* 0x0000002404047981 */ /* 0x000ea4000c1e1900 */
[----:B--2---:R-:W-:Y:S01]  /*02d0*/  I2FP.F32.S32 R22, R4 ;  /* 0x0000000400167245 */ /* 0x004fe20000201400 */
[----:B------:R-:W-:Y:S06]  /*02e0*/  BRA `(.L_x_6786) ;  /* 0x0000000c00007947 */ /* 0x000fec0003800000 */
.L_x_6787:
[----:B------:R-:W2:Y:S02]  /*02f0*/  LDG.E.U16 R4, desc[UR36][R4.64] ;  /* 0x0000002404047981 */ /* 0x000ea4000c1e1500 */
[----:B--2---:R2:W3:Y:S01]  /*0300*/  I2F.S16 R22, R4 ;  /* 0x0000000400167306 */ /* 0x0044e20000101400 */
[----:B------:R-:W-:Y:S05]  /*0310*/  BRA `(.L_x_6786) ;  /* 0x0000000800f47947 */ /* 0x000fea0003800000 */
.L_x_6782:
        /* <DEDUP_REMOVED lines=8> */
.L_x_6790:
[----:B------:R-:W2:Y:S02]  /*03a0*/  LDG.E.U16 R4, desc[UR36][R4.64] ;  /* 0x0000002404047981 */ /* 0x000ea4000c1e1500 */
[----:B--2---:R-:W-:Y:S01]  /*03b0*/  HADD2.F32 R22, -RZ, R4.H0_H0 ;  /* 0x20000004ff167230 */ /* 0x004fe20000004100 */
[----:B------:R-:W-:Y:S06]  /*03c0*/  BRA `(.L_x_6786) ;  /* 0x0000000800c87947 */ /* 0x000fec0003800000 */
.L_x_6789:
        /* <DEDUP_REMOVED lines=8> */
.L_x_6792:
[----:B------:R-:W2:Y:S02]  /*0450*/  LDG.E.U16 R4, desc[UR36][R4.64] ;  /* 0x0000002404047981 */ /* 0x000ea4000c1e1500 */
[----:B--2---:R-:W-:Y:S01]  /*0460*/  HADD2.F32 R22, -RZ, R4.H0_H0 ;  /* 0x20000004ff167230 */ /* 0x004fe20000004100 */
[----:B------:R-:W-:Y:S06]  /*0470*/  BRA `(.L_x_6786) ;  /* 0x00000008009c7947 */ /* 0x000fec0003800000 */
.L_x_6791:
[----:B------:R-:W2:Y:S01]  /*0480*/  LDG.E.64 R4, desc[UR36][R4.64] ;  /* 0x0000002404047981 */ /* 0x000ea2000c1e1b00 */
[----:B------:R-:W-:Y:S01]  /*0490*/  UMOV UR4, 0xf0000000 ;  /* 0xf000000000047882 */ /* 0x000fe20000000000 */
[----:B------:R-:W-:Y:S01]  /*04a0*/  UMOV UR5, 0x380fffff ;  /* 0x380fffff00057882 */ /* 0x000fe20000000000 */
[----:B--2---:R-:W0:Y:S01]  /*04b0*/  F2F.F32.F64 R22, R4 ;  /* 0x0000000400167310 */ /* 0x004e220000301000 */
[----:B------:R-:W-:-:S14]  /*04c0*/  DSETP.GEU.AND P0, PT, |R4|, UR4, PT ;  /* 0x0000000404007e2a */ /* 0x000fdc000bf0e200 */
[----:B0-----:R-:W-:Y:S01]  /*04d0*/  @!P0 FMUL R22, R22, 1.175494350822287508e-38 ;  /* 0x0080000016168820 */ /* 0x001fe20000400000 */
[----:B------:R-:W-:Y:S06]  /*04e0*/  BRA `(.L_x_6786) ;  /* 0x0000000800807947 */ /* 0x000fec0003800000 */
.L_x_6781:
        /* <DEDUP_REMOVED lines=12> */
.L_x_6795:
[----:B------:R-:W2:Y:S01]  /*05b0*/  LDG.E.64 R4, desc[UR36][R4.64] ;  /* 0x0000002404047981 */ /* 0x000ea2000c1e1b00 */
[----:B------:R-:W-:Y:S01]  /*05c0*/  UMOV UR4, 0xf0000000 ;  /* 0xf000000000047882 */ /* 0x000fe20000000000 */
[----:B------:R-:W-:Y:S01]  /*05d0*/  UMOV UR5, 0x380fffff ;  /* 0x380fffff00057882 */ /* 0x000fe20000000000 */
[----:B--2---:R-:W0:Y:S01]  /*05e0*/  F2F.F32.F64 R22, R4 ;  /* 0x0000000400167310 */ /* 0x004e220000301000 */
[----:B------:R-:W-:-:S14]  /*05f0*/  DSETP.GEU.AND P0, PT, |R4|, UR4, PT ;  /* 0x0000000404007e2a */ /* 0x000fdc000bf0e200 */
[----:B0-----:R-:W-:Y:S01]  /*0600*/  @!P0 FMUL R22, R22, 1.175494350822287508e-38 ;  /* 0x0080000016168820 */ /* 0x001fe20000400000 */
[----:B------:R-:W-:Y:S06]  /*0610*/  BRA `(.L_x_6786) ;  /* 0x0000000800347947 */ /* 0x000fec0003800000 */
.L_x_6794:
        /* <DEDUP_REMOVED lines=26> */
.L_x_6797:
        /* <DEDUP_REMOVED lines=14> */
.L_x_6796:
[----:B------:R-:W2:Y:S02]  /*08a0*/  LDG.E.U16 R4, desc[UR36][R4.64] ;  /* 0x0000002404047981 */ /* 0x000ea4000c1e1500 */
[----:B--2---:R-:W-:Y:S01]  /*08b0*/  IMAD.U32 R22, R4, 0x10000, RZ ;  /* 0x0001000004167824 */ /* 0x004fe200078e00ff */
[----:B------:R-:W-:Y:S06]  /*08c0*/  BRA `(.L_x_6786) ;  /* 0x0000000400887947 */ /* 0x000fec0003800000 */
.L_x_6793:
        /* <DEDUP_REMOVED lines=11> */
.L_x_6800:
        /* <DEDUP_REMOVED lines=20> */
.L_x_6802:
[----:B------:R-:W-:Y:S05]  /*0ac0*/  BSYNC B0 ;  /* 0x0000000000007941 */ /* 0x000fea0003800000 */
.L_x_6801:
[----:B------:R-:W-:Y:S01]  /*0ad0*/  IMAD.SHL.U32 R3, R3, 0x100000, RZ ;  /* 0x0010000003037824 */ /* 0x000fe200078e00ff */
[----:B------:R-:W-:-:S04]  /*0ae0*/  LEA R5, R0, 0x3b800000, 0x17 ;  /* 0x3b80000000057811 */ /* 0x000fc800078eb8ff */
[----:B------:R-:W-:Y:S01]  /*0af0*/  LOP3.LUT R22, R5, R3, R22, 0xfe, !PT ;  /* 0x0000000305167212 */ /* 0x000fe200078efe16 */
[----:B------:R-:W-:Y:S06]  /*0b00*/  BRA `(.L_x_6786) ;  /* 0x0000000000f87947 */ /* 0x000fec0003800000 */
.L_x_6799:
        /* <DEDUP_REMOVED lines=20> */
.L_x_6804:
[----:B------:R-:W-:Y:S05]  /*0c50*/  BSYNC B0 ;  /* 0x0000000000007941 */ /* 0x000fea0003800000 */
.L_x_6803:
[----:B------:R-:W-:Y:S01]  /*0c60*/  IMAD.SHL.U32 R3, R3, 0x200000, RZ ;  /* 0x0020000003037824 */ /* 0x000fe200078e00ff */
[----:B------:R-:W-:-:S04]  /*0c70*/  LEA R5, R0, 0x37800000, 0x17 ;  /* 0x3780000000057811 */ /* 0x000fc800078eb8ff */
[----:B------:R-:W-:Y:S01]  /*0c80*/  LOP3.LUT R22, R5, R3, R22, 0xfe, !PT ;  /* 0x0000000305167212 */ /* 0x000fe200078efe16 */
[----:B------:R-:W-:Y:S06]  /*0c90*/  BRA `(.L_x_6786) ;  /* 0x0000000000947947 */ /* 0x000fec0003800000 */
.L_x_6798:
        /* <DEDUP_REMOVED lines=14> */
.L_x_6785:
        /* <DEDUP_REMOVED lines=16> */
.L_x_6807:
[----:B------:R-:W-:Y:S01]  /*0e80*/  IMAD.MOV.U32 R22, RZ, RZ, RZ ;  /* 0x000000ffff167224 */ /* 0x000fe200078e00ff */
[----:B------:R-:W-:Y:S06]  /*0e90*/  BRA `(.L_x_6786) ;  /* 0x0000000000147947 */ /* 0x000fec0003800000 */
.L_x_6806:
[----:B------:R-:W2:Y:S02]  /*0ea0*/  LDG.E.64 R4, desc[UR36][R4.64] ;  /* 0x0000002404047981 */ /* 0x000ea4000c1e1b00 */
[----:B--2---:R0:W1:Y:S01]  /*0eb0*/  I2F.U64 R22, R4 ;  /* 0x0000000400167312 */ /* 0x0040620000301000 */
[----:B------:R-:W-:Y:S05]  /*0ec0*/  BRA `(.L_x_6786) ;  /* 0x0000000000087947 */ /* 0x000fea0003800000 */
.L_x_6805:
[----:B------:R-:W2:Y:S02]  /*0ed0*/  LDG.E R4, desc[UR36][R4.64] ;  /* 0x0000002404047981 */ /* 0x000ea4000c1e1900 */
[----:B--2---:R-:W-:-:S07]  /*0ee0*/  I2FP.F32.U32 R22, R4 ;  /* 0x0000000400167245 */ /* 0x004fce0000201000 */
.L_x_6786:
[----:B------:R-:W-:Y:S05]  /*0ef0*/  BSYNC B6 ;  /* 0x0000000000067941 */ /* 0x000fea0003800000 */
.L_x_6780:
[----:B------:R-:W2:Y:S02]  /*0f00*/  S2R R16, SR_TID.X ;  /* 0x0000000000107919 */ /* 0x000ea40000002100 */
[----:B--2---:R-:W-:-:S07]  /*0f10*/  VIADD R16, R16, 0x80 ;  /* 0x0000008010107836 */ /* 0x004fce0000000000 */
.L_x_6779:
[----:B------:R-:W-:Y:S05]  /*0f20*/  BSYNC B7 ;  /* 0x0000000000077941 */ /* 0x000fea0003800000 */
.L_x_6778:
        /* <DEDUP_REMOVED lines=25> */
.L_x_6814:
[----:B------:R-:W2:Y:S02]  /*10c0*/  LDG.E.U8 R4, desc[UR36][R4.64] ;  /* 0x0000002404047981 */ /* 0x000ea4000c1e1100 */
[----:B--2---:R-:W-:Y:S01]  /*10d0*/  I2FP.F32.U32 R23, R4 ;  /* 0x0000000400177245 */ /* 0x004fe20000201000 */
[----:B------:R-:W-:Y:S06]  /*10e0*/  BRA `(.L_x_6816) ;  /* 0x0000000c002c7947 */ /* 0x000fec0003800000 */
.L_x_6813:
        /* <DEDUP_REMOVED lines=9> */
.L_x_6818:
[----:B------:R-:W2:Y:S02]  /*1180*/  LDG.E R4, desc[UR36][R4.64] ;  /* 0x0000002404047981 */ /* 0x000ea4000c1e1900 */
[----:B--2---:R-:W-:Y:S01]  /*1190*/  I2FP.F32.S32 R23, R4 ;  /* 0x0000000400177245 */ /* 0x004fe20000201400 */
[----:B------:R-:W-:Y:S06]  /*11a0*/  BRA `(.L_x_6816) ;  /* 0x0000000800fc7947 */ /* 0x000fec0003800000 */
.L_x_6817:
[----:B------:R-:W2:Y:S02]  /*11b0*/  LDG.E.U16 R4, desc[UR36][R4.64] ;  /* 0x0000002404047981 */ /* 0x000ea4000c1e1500 */
[----:B--2---:R0:W2:Y:S01]  /*11c0*/  I2F.S16 R23, R4 ;  /* 0x0000000400177306 */ /* 0x0040a20000101400 */
[----:B------:R-:W-:Y:S05]  /*11d0*/  BRA `(.L_x_6816) ;  /* 0x0000000800f07947 */ /* 0x000fea0003800000 */
.L_x_6812:
        /* <DEDUP_REMOVED lines=8> */
.L_x_6820:
[----:B------:R-:W2:Y:S02]  /*1260*/  LDG.E.U16 R4, desc[UR36][R4.64] ;  /* 0x0000002404047981 */ /* 0x000ea4000c1e1500 */
[----:B--2---:R-:W-:Y:S01]  /*1270*/  HADD2.F32 R23, -RZ, R4.H0_H0 ;  /* 0x20000004ff177230 */ /* 0x004fe20000004100 */
[----:B------:R-:W-:Y:S06]  /*1280*/  BRA `(.L_x_6816) ;  /* 0x0000000800c47947 */ /* 0x000fec0003800000 */
.L_x_6819:
        /* <DEDUP_REMOVED lines=8> */
.L_x_6822:
[----:B------:R-:W2:Y:S02]  /*1310*/  LDG.E.U16 R4, desc[UR36][R4.64] ;  /* 0x0000002404047981 */ /* 0x000ea4000c1e1500 */
[----:B--2---:R-:W-:Y:S01]  /*1320*/  HADD2.F32 R23, -RZ, R4.H0_H0 ;  /* 0x20000004ff177230 */ /* 0x004fe20000004100 */
[----:B------:R-:W-:Y:S06]  /*1330*/  BRA `(.L_x_6816) ;  /* 0x0000000800987947 */ /* 0x000fec0003800000 */
.L_x_6821:
[----:B------:R-:W2:Y:S01]  /*1340*/  LDG.E.64 R4, desc[UR36][R4.64] ;  /* 0x0000002404047981 */ /* 0x000ea2000c1e1b00 */
[----:B------:R-:W-:Y:S01]  /*1350*/  UMOV UR4, 0xf0000000 ;  /* 0xf000000000047882 */ /* 0x000fe20000000000 */
[----:B------:R-:W-:Y:S01]  /*1360*/  UMOV UR5, 0x380fffff ;  /* 0x380fffff00057882 */ /* 0x000fe20000000000 */
[----:B--2---:R-:W0:Y:S01]  /*1370*/  F2F.F32.F64 R23, R4 ;  /* 0x0000000400177310 */ /* 0x004e220000301000 */
[----:B------:R-:W-:-:S14]  /*1380*/  DSETP.GEU.AND P0, PT, |R4|, UR4, PT ;  /* 0x0000000404007e2a */ /* 0x000fdc000bf0e200 */
[----:B0-----:R-:W-:Y:S01]  /*1390*/  @!P0 FMUL R23, R23, 1.175494350822287508e-38 ;  /* 0x0080000017178820 */ /* 0x001fe20000400000 */
[----:B------:R-:W-:Y:S06]  /*13a0*/  BRA `(.L_x_6816) ;  /* 0x00000008007c7947 */ /* 0x000fec0003800000 */
.L_x_6811:
        /* <DEDUP_REMOVED lines=12> */
.L_x_6825:
[----:B------:R-:W2:Y:S01]  /*1470*/  LDG.E.64 R4, desc[UR36][R4.64] ;  /* 0x0000002404047981 */ /* 0x000ea2000c1e1b00 */
[----:B------:R-:W-:Y:S01]  /*1480*/  UMOV UR4, 0xf0000000 ;  /* 0xf000000000047882 */ /* 0x000fe20000000000 */
[----:B------:R-:W-:Y:S01]  /*1490*/  UMOV UR5, 0x380fffff ;  /* 0x380fffff00057882 */ /* 0x000fe20000000000 */
[----:B--2---:R-:W0:Y:S01]  /*14a0*/  F2F.F32.F64 R23, R4 ;  /* 0x0000000400177310 */ /* 0x004e220000301000 */
[----:B------:R-:W-:-:S14]  /*14b0*/  DSETP.GEU.AND P0, PT, |R4|, UR4, PT ;  /* 0x0000000404007e2a */ /* 0x000fdc000bf0e200 */
[----:B0-----:R-:W-:Y:S01]  /*14c0*/  @!P0 FMUL R23, R23, 1.175494350822287508e-38 ;  /* 0x0080000017178820 */ /* 0x001fe20000400000 */
[----:B------:R-:W-:Y:S06]  /*14d0*/  BRA `(.L_x_6816) ;  /* 0x0000000800307947 */ /* 0x000fec0003800000 */
.L_x_6824:
        /* <DEDUP_REMOVED lines=26> */
.L_x_6827:
        /* <DEDUP_REMOVED lines=13> */
.L_x_6826:
[----:B------:R-:W2:Y:S02]  /*1750*/  LDG.E.U16 R4, desc[UR36][R4.64] ;  /* 0x0000002404047981 */ /* 0x000ea4000c1e1500 */
[----:B--2---:R-:W-:Y:S01]  /*1760*/  IMAD.U32 R23, R4, 0x10000, RZ ;  /* 0x0001000004177824 */ /* 0x004fe200078e00ff */
[----:B------:R-:W-:Y:S06]  /*1770*/  BRA `(.L_x_6816) ;  /* 0x0000000400887947 */ /* 0x000fec0003800000 */
.L_x_6823:
        /* <DEDUP_REMOVED lines=11> */
.L_x_6830:
        /* <DEDUP_REMOVED lines=20> */
.L_x_6832:
[----:B------:R-:W-:Y:S05]  /*1970*/  BSYNC B0 ;  /* 0x0000000000007941 */ /* 0x000fea0003800000 */
.L_x_6831:
[----:B------:R-:W-:Y:S01]  /*1980*/  IMAD.SHL.U32 R3, R3, 0x100000, RZ ;  /* 0x0010000003037824 */ /* 0x000fe200078e00ff */
[----:B------:R-:W-:-:S04]  /*1990*/  LEA R0, R0, 0x3b800000, 0x17 ;  /* 0x3b80000000007811 */ /* 0x000fc800078eb8ff */
[----:B------:R-:W-:Y:S01]  /*19a0*/  LOP3.LUT R23, R0, R3, R23, 0xfe, !PT ;  /* 0x0000000300177212 */ /* 0x000fe200078efe17 */
[----:B------:R-:W-:Y:S06]  /*19b0*/  BRA `(.L_x_6816) ;  /* 0x0000000000f87947 */ /* 0x000fec0003800000 */
.L_x_6829:
        /* <DEDUP_REMOVED lines=20> */
.L_x_6834:
[----:B------:R-:W-:Y:S05]  /*1b00*/  BSYNC B0 ;  /* 0x0000000000007941 */ /* 0x000fea0003800000 */
.L_x_6833:
[----:B------:R-:W-:Y:S01]  /*1b10*/  IMAD.SHL.U32 R3, R3, 0x200000, RZ ;  /* 0x0020000003037824 */ /* 0x000fe200078e00ff */
[----:B------:R-:W-:-:S04]  /*1b20*/  LEA R0, R0, 0x37800000, 0x17 ;  /* 0x3780000000007811 */ /* 0x000fc800078eb8ff */
[----:B------:R-:W-:Y:S01]  /*1b30*/  LOP3.LUT R23, R0, R3, R23, 0xfe, !PT ;  /* 0x0000000300177212 */ /* 0x000fe200078efe17 */
[----:B------:R-:W-:Y:S06]  /*1b40*/  BRA `(.L_x_6816) ;  /* 0x0000000000947947 */ /* 0x000fec0003800000 */
.L_x_6828:
        /* <DEDUP_REMOVED lines=14> */
.L_x_6815:
        /* <DEDUP_REMOVED lines=16> */
.L_x_6837:
[----:B------:R-:W-:Y:S01]  /*1d30*/  IMAD.MOV.U32 R23, RZ, RZ, RZ ;  /* 0x000000ffff177224 */ /* 0x000fe200078e00ff */
[----:B------:R-:W-:Y:S06]  /*1d40*/  BRA `(.L_x_6816) ;  /* 0x0000000000147947 */ /* 0x000fec0003800000 */
.L_x_6836:
[----:B------:R-:W2:Y:S02]  /*1d50*/  LDG.E.64 R4, desc[UR36][R4.64] ;  /* 0x0000002404047981 */ /* 0x000ea4000c1e1b00 */
[----:B--2---:R0:W2:Y:S01]  /*1d60*/  I2F.U64 R23, R4 ;  /* 0x0000000400177312 */ /* 0x0040a20000301000 */
[----:B------:R-:W-:Y:S05]  /*1d70*/  BRA `(.L_x_6816) ;  /* 0x0000000000087947 */ /* 0x000fea0003800000 */
.L_x_6835:
[----:B------:R-:W2:Y:S02]  /*1d80*/  LDG.E R4, desc[UR36][R4.64] ;  /* 0x0000002404047981 */ /* 0x000ea4000c1e1900 */
[----:B--2---:R-:W-:-:S07]  /*1d90*/  I2FP.F32.U32 R23, R4 ;  /* 0x0000000400177245 */ /* 0x004fce0000201000 */
.L_x_6816:
[----:B------:R-:W-:Y:S05]  /*1da0*/  BSYNC B6 ;  /* 0x0000000000067941 */ /* 0x000fea0003800000 */
.L_x_6810:
[----:B------:R-:W-:-:S07]  /*1db0*/  VIADD R16, R16, 0x80 ;  /* 0x0000008010107836 */ /* 0x000fce0000000000 */
.L_x_6809:
[----:B------:R-:W-:Y:S05]  /*1dc0*/  BSYNC B7 ;  /* 0x0000000000077941 */ /* 0x000fea0003800000 */
.L_x_6808:
        /* <DEDUP_REMOVED lines=27> */
.L_x_6844:
[----:B------:R-:W2:Y:S02]  /*1f80*/  LDG.E.U8 R4, desc[UR36][R4.64] ;  /* 0x0000002404047981 */ /* 0x000ea4000c1e1100 */
[----:B--2---:R-:W-:Y:S01]  /*1f90*/  I2FP.F32.U32 R24, R4 ;  /* 0x0000000400187245 */ /* 0x004fe20000201000 */
[----:B------:R-:W-:Y:S06]  /*1fa0*/  BRA `(.L_x_6846) ;  /* 0x0000000c002c7947 */ /* 0x000fec0003800000 */
.L_x_6843:
        /* <DEDUP_REMOVED lines=9> */
.L_x_6848:
[----:B------:R-:W2:Y:S02]  /*2040*/  LDG.E R4, desc[UR36][R4.64] ;  /* 0x0000002404047981 */ /* 0x000ea4000c1e1900 */
[----:B--2---:R-:W-:Y:S01]  /*2050*/  I2FP.F32.S32 R24, R4 ;  /* 0x0000000400187245 */ /* 0x004fe20000201400 */
[----:B------:R-:W-:Y:S06]  /*2060*/  BRA `(.L_x_6846) ;  /* 0x0000000800fc7947 */ /* 0x000fec0003800000 */
.L_x_6847:
[----:B------:R-:W2:Y:S02]  /*2070*/  LDG.E.U16 R4, desc[UR36][R4.64] ;  /* 0x0000002404047981 */ /* 0x000ea4000c1e1500 */
[----:B--2---:R4:W0:Y:S01]  /*2080*/  I2F.S16 R24, R4 ;  /* 0x0000000400187306 */ /* 0x0048220000101400 */
[----:B------:R-:W-:Y:S05]  /*2090*/  BRA `(.L_x_6846) ;  /* 0x0000000800f07947 */ /* 0x000fea0003800000 */
.L_x_6842:
        /* <DEDUP_REMOVED lines=8> */
.L_x_6850:
[----:B------:R-:W2:Y:S02]  /*2120*/  LDG.E.U16 R4, desc[UR36][R4.64] ;  /* 0x0000002404047981 */ /* 0x000ea4000c1e1500 */
[----:B--2---:R-:W-:Y:S01]  /*2130*/  HADD2.F32 R24, -RZ, R4.H0_H0 ;  /* 0x20000004ff187230 */ /* 0x004fe20000004100 */
[----:B------:R-:W-:Y:S06]  /*2140*/  BRA `(.L_x_6846) ;  /* 0x0000000800c47947 */ /* 0x000fec0003800000 */
.L_x_6849:
        /* <DEDUP_REMOVED lines=8> */
.L_x_6852:
[----:B------:R-:W2:Y:S02]  /*21d0*/  LDG.E.U16 R4, desc[UR36][R4.64] ;  /* 0x0000002404047981 */ /* 0x000ea4000c1e1500 */
[----:B--2---:R-:W-:Y:S01]  /*21e0*/  HADD2.F32 R24, -RZ, R4.H0_H0 ;  /* 0x20000004ff187230 */ /* 0x004fe20000004100 */
[----:B------:R-:W-:Y:S06]  /*21f0*/  BRA `(.L_x_6846) ;  /* 0x0000000800987947 */ /* 0x000fec0003800000 */
.L_x_6851:
[----:B------:R-:W2:Y:S01]  /*2200*/  LDG.E.64 R4, desc[UR36][R4.64] ;  /* 0x0000002404047981 */ /* 0x000ea2000c1e1b00 */
[----:B------:R-:W-:Y:S01]  /*2210*/  UMOV UR4, 0xf0000000 ;  /* 0xf000000000047882 */ /* 0x000fe20000000000 */
[----:B------:R-:W-:Y:S01]  /*2220*/  UMOV UR5, 0x380fffff ;  /* 0x380fffff00057882 */ /* 0x000fe20000000000 */
[----:B--2---:R-:W0:Y:S01]  /*2230*/  F2F.F32.F64 R24, R4 ;  /* 0x0000000400187310 */ /* 0x004e220000301000 */
[----:B------:R-:W-:-:S14]  /*2240*/  DSETP.GEU.AND P0, PT, |R4|, UR4, PT ;  /* 0x0000000404007e2a */ /* 0x000fdc000bf0e200 */
[----:B0-----:R-:W-:Y:S01]  /*2250*/  @!P0 FMUL R24, R24, 1.175494350822287508e-38 ;  /* 0x0080000018188820 */ /* 0x001fe20000400000 */
[----:B------:R-:W-:Y:S06]  /*2260*/  BRA `(.L_x_6846) ;  /* 0x00000008007c7947 */ /* 0x000fec0003800000 */
.L_x_6841:
        /* <DEDUP_REMOVED lines=12> */
.L_x_6855:
[----:B------:R-:W2:Y:S01]  /*2330*/  LDG.E.64 R4, desc[UR36][R4.64] ;  /* 0x0000002404047981 */ /* 0x000ea2000c1e1b00 */
[----:B------:R-:W-:Y:S01]  /*2340*/  UMOV UR4, 0xf0000000 ;  /* 0xf000000000047882 */ /* 0x000fe20000000000 */
[----:B------:R-:W-:Y:S01]  /*2350*/  UMOV UR5, 0x380fffff ;  /* 0x380fffff00057882 */ /* 0x000fe20000000000 */
[----:B--2---:R-:W0:Y:S01]  /*2360*/  F2F.F32.F64 R24, R4 ;  /* 0x0000000400187310 */ /* 0x004e220000301000 */
[----:B------:R-:W-:-:S14]  /*2370*/  DSETP.GEU.AND P0, PT, |R4|, UR4, PT ;  /* 0x0000000404007e2a */ /* 0x000fdc000bf0e200 */
[----:B0-----:R-:W-:Y:S01]  /*2380*/  @!P0 FMUL R24, R24, 1.175494350822287508e-38 ;  /* 0x0080000018188820 */ /* 0x001fe20000400000 */
[----:B------:R-:W-:Y:S06]  /*2390*/  BRA `(.L_x_6846) ;  /* 0x0000000800307947 */ /* 0x000fec0003800000 */
.L_x_6854:
        /* <DEDUP_REMOVED lines=26> */
.L_x_6857:
        /* <DEDUP_REMOVED lines=13> */
.L_x_6856:
[----:B------:R-:W2:Y:S02]  /*2610*/  LDG.E.U16 R4, desc[UR36][R4.64] ;  /* 0x0000002404047981 */ /* 0x000ea4000c1e1500 */
[----:B--2---:R-:W-:Y:S01]  /*2620*/  IMAD.U32 R24, R4, 0x10000, RZ ;  /* 0x0001000004187824 */ /* 0x004fe200078e00ff */
[----:B------:R-:W-:Y:S06]  /*2630*/  BRA `(.L_x_6846) ;  /* 0x0000000400887947 */ /* 0x000fec0003800000 */
.L_x_6853:
        /* <DEDUP_REMOVED lines=11> */
.L_x_6860:
        /* <DEDUP_REMOVED lines=20> */
.L_x_6862:
[----:B------:R-:W-:Y:S05]  /*2830*/  BSYNC B0 ;  /* 0x0000000000007941 */ /* 0x000fea0003800000 */
.L_x_6861:
[----:B------:R-:W-:Y:S01]  /*2840*/  IMAD.SHL.U32 R3, R3, 0x100000, RZ ;  /* 0x0010000003037824 */ /* 0x000fe200078e00ff */
[----:B------:R-:W-:-:S04]  /*2850*/  LEA R5, R0, 0x3b800000, 0x17 ;  /* 0x3b80000000057811 */ /* 0x000fc800078eb8ff */
[----:B------:R-:W-:Y:S01]  /*2860*/  LOP3.LUT R24, R5, R3, R24, 0xfe, !PT ;  /* 0x0000000305187212 */ /* 0x000fe200078efe18 */
[----:B------:R-:W-:Y:S06]  /*2870*/  BRA `(.L_x_6846) ;  /* 0x0000000000f87947 */ /* 0x000fec0003800000 */
.L_x_6859:
        /* <DEDUP_REMOVED lines=20> */
.L_x_6864:
[----:B------:R-:W-:Y:S05]  /*29c0*/  BSYNC B0 ;  /* 0x0000000000007941 */ /* 0x000fea0003800000 */
.L_x_6863:
[----:B------:R-:W-:Y:S01]  /*29d0*/  IMAD.SHL.U32 R3, R3, 0x200000, RZ ;  /* 0x0020000003037824 */ /* 0x000fe200078e00ff */
[----:B------:R-:W-:-:S04]  /*29e0*/  LEA R5, R0, 0x37800000, 0x17 ;  /* 0x3780000000057811 */ /* 0x000fc800078eb8ff */
[----:B------:R-:W-:Y:S01]  /*29f0*/  LOP3.LUT R24, R5, R3, R24, 0xfe, !PT ;  /* 0x0000000305187212 */ /* 0x000fe200078efe18 */
[----:B------:R-:W-:Y:S06]  /*2a00*/  BRA `(.L_x_6846) ;  /* 0x0000000000947947 */ /* 0x000fec0003800000 */
.L_x_6858:
        /* <DEDUP_REMOVED lines=14> */
.L_x_6845:
        /* <DEDUP_REMOVED lines=16> */
.L_x_6867:
[----:B------:R-:W-:Y:S01]  /*2bf0*/  IMAD.MOV.U32 R24, RZ, RZ, RZ ;  /* 0x000000ffff187224 */ /* 0x000fe200078e00ff */
[----:B------:R-:W-:Y:S06]  /*2c00*/  BRA `(.L_x_6846) ;  /* 0x0000000000147947 */ /* 0x000fec0003800000 */
.L_x_6866:
[----:B------:R-:W2:Y:S02]  /*2c10*/  LDG.E.64 R24, desc[UR36][R4.64] ;  /* 0x0000002404187981 */ /* 0x000ea4000c1e1b00 */
[----:B--2---:R0:W2:Y:S01]  /*2c20*/  I2F.U64 R24, R24 ;  /* 0x0000001800187312 */ /* 0x0040a20000301000 */
[----:B------:R-:W-:Y:S05]  /*2c30*/  BRA `(.L_x_6846) ;  /* 0x0000000000087947 */ /* 0x000fea0003800000 */
.L_x_6865:
[----:B------:R-:W2:Y:S02]  /*2c40*/  LDG.E R4, desc[UR36][R4.64] ;  /* 0x0000002404047981 */ /* 0x000ea4000c1e1900 */
[----:B--2---:R-:W-:-:S07]  /*2c50*/  I2FP.F32.U32 R24, R4 ;  /* 0x0000000400187245 */ /* 0x004fce0000201000 */
.L_x_6846:
[----:B------:R-:W-:Y:S05]  /*2c60*/  BSYNC B6 ;  /* 0x0000000000067941 */ /* 0x000fea0003800000 */
.L_x_6840:
[----:B------:R-:W-:-:S07]  /*2c70*/  VIADD R16, R16, 0x80 ;  /* 0x0000008010107836 */ /* 0x000fce0000000000 */
.L_x_6839:
[----:B------:R-:W-:Y:S05]  /*2c80*/  BSYNC B7 ;  /* 0x0000000000077941 */ /* 0x000fea0003800000 */
.L_x_6838:
        /* <DEDUP_REMOVED lines=23> */
.L_x_6873:
[----:B------:R-:W2:Y:S02]  /*2e00*/  LDG.E.U8 R4, desc[UR36][R4.64] ;  /* 0x0000002404047981 */ /* 0x000ea4000c1e1100 */
[----:B--2---:R-:W-:Y:S01]  /*2e10*/  I2FP.F32.U32 R18, R4 ;  /* 0x0000000400127245 */ /* 0x004fe20000201000 */
[----:B------:R-:W-:Y:S06]  /*2e20*/  BRA `(.L_x_6869) ;  /* 0x0000000c00207947 */ /* 0x000fec0003800000 */
.L_x_6872:
        /* <DEDUP_REMOVED lines=9> */
.L_x_6876:
[----:B------:R-:W2:Y:S02]  /*2ec0*/  LDG.E R4, desc[UR36][R4.64] ;  /* 0x0000002404047981 */ /* 0x000ea4000c1e1900 */
[----:B--2---:R-:W-:Y:S01]  /*2ed0*/  I2FP.F32.S32 R18, R4 ;  /* 0x0000000400127245 */ /* 0x004fe20000201400 */
[----:B------:R-:W-:Y:S06]  /*2ee0*/  BRA `(.L_x_6869) ;  /* 0x0000000800f07947 */ /* 0x000fec0003800000 */
.L_x_6875:
[----:B------:R-:W2:Y:S02]  /*2ef0*/  LDG.E.U16 R4, desc[UR36][R4.64] ;  /* 0x0000002404047981 */ /* 0x000ea4000c1e1500 */
[----:B--2---:R0:W2:Y:S01]  /*2f00*/  I2F.S16 R18, R4 ;  /* 0x0000000400127306 */ /* 0x0040a20000101400 */
[----:B------:R-:W-:Y:S05]  /*2f10*/  BRA `(.L_x_6869) ;  /* 0x0000000800e47947 */ /* 0x000fea0003800000 */
.L_x_6871:
        /* <DEDUP_REMOVED lines=8> */
.L_x_6878:
[----:B------:R-:W2:Y:S02]  /*2fa0*/  LDG.E.U16 R4, desc[UR36][R4.64] ;  /* 0x0000002404047981 */ /* 0x000ea4000c1e1500 */
[----:B--2---:R-:W-:Y:S01]  /*2fb0*/  HADD2.F32 R18, -RZ, R4.H0_H0 ;  /* 0x20000004ff127230 */ /* 0x004fe20000004100 */
[----:B------:R-:W-:Y:S06]  /*2fc0*/  BRA `(.L_x_6869) ;  /* 0x0000000800b87947 */ /* 0x000fec0003800000 */
.L_x_6877:
        /* <DEDUP_REMOVED lines=8> */
.L_x_6880:
[----:B------:R-:W2:Y:S02]  /*3050*/  LDG.E.U16 R4, desc[UR36][R4.64] ;  /* 0x0000002404047981 */ /* 0x000ea4000c1e1500 */
[----:B--2---:R-:W-:Y:S01]  /*3060*/  HADD2.F32 R18, -RZ, R4.H0_H0 ;  /* 0x20000004ff127230 */ /* 0x004fe20000004100 */
[----:B------:R-:W-:Y:S06]  /*3070*/  BRA `(.L_x_6869) ;  /* 0x00000008008c7947 */ /* 0x000fec0003800000 */
.L_x_6879:
[----:B------:R-:W2:Y:S01]  /*3080*/  LDG.E.64 R4, desc[UR36][R4.64] ;  /* 0x0000002404047981 */ /* 0x000ea2000c1e1b00 */
[----:B------:R-:W-:Y:S01]  /*3090*/  UMOV UR4, 0xf0000000 ;  /* 0xf000000000047882 */ /* 0x000fe20000000000 */
[----:B------:R-:W-:Y:S01]  /*30a0*/  UMOV UR5, 0x380fffff ;  /* 0x380fffff00057882 */ /* 0x000fe20000000000 */
[----:B--2---:R-:W0:Y:S01]  /*30b0*/  F2F.F32.F64 R18, R4 ;  /* 0x0000000400127310 */ /* 0x004e220000301000 */
[----:B------:R-:W-:-:S14]  /*30c0*/  DSETP.GEU.AND P0, PT, |R4|, UR4, PT ;  /* 0x0000000404007e2a */ /* 0x000fdc000bf0e200 */
[----:B0-----:R-:W-:Y:S01]  /*30d0*/  @!P0 FMUL R18, R18, 1.175494350822287508e-38 ;  /* 0x0080000012128820 */ /* 0x001fe20000400000 */
[----:B------:R-:W-:Y:S06]  /*30e0*/  BRA `(.L_x_6869) ;  /* 0x0000000800707947 */ /* 0x000fec0003800000 */
.L_x_6870:
        /* <DEDUP_REMOVED lines=12> */
.L_x_6883:
[----:B------:R-:W2:Y:S01]  /*31b0*/  LDG.E.64 R4, desc[UR36][R4.64] ;  /* 0x0000002404047981 */ /* 0x000ea2000c1e1b00 */
[----:B------:R-:W-:Y:S01]  /*31c0*/  UMOV UR4, 0xf0000000 ;  /* 0xf000000000047882 */ /* 0x000fe20000000000 */
[----:B------:R-:W-:Y:S01]  /*31d0*/  UMOV UR5, 0x380fffff ;  /* 0x380fffff00057882 */ /* 0x000fe20000000000 */
[----:B--2---:R-:W0:Y:S01]  /*31e0*/  F2F.F32.F64 R18, R4 ;  /* 0x0000000400127310 */ /* 0x004e220000301000 */
[----:B------:R-:W-:-:S14]  /*31f0*/  DSETP.GEU.AND P0, PT, |R4|, UR4, PT ;  /* 0x0000000404007e2a */ /* 0x000fdc000bf0e200 */
[----:B0-----:R-:W-:Y:S01]  /*3200*/  @!P0 FMUL R18, R18, 1.175494350822287508e-38 ;  /* 0x0080000012128820 */ /* 0x001fe20000400000 */
[----:B------:R-:W-:Y:S06]  /*3210*/  BRA `(.L_x_6869) ;  /* 0x0000000800247947 */ /* 0x000fec0003800000 */
.L_x_6882:
        /* <DEDUP_REMOVED lines=26> */
.L_x_6885:
        /* <DEDUP_REMOVED lines=13> */
.L_x_6884:
[----:B------:R-:W2:Y:S02]  /*3490*/  LDG.E.U16 R4, desc[UR36][R4.64] ;  /* 0x0000002404047981 */ /* 0x000ea4000c1e1500 */
[----:B--2---:R-:W-:Y:S01]  /*34a0*/  IMAD.U32 R18, R4, 0x10000, RZ ;  /* 0x0001000004127824 */ /* 0x004fe200078e00ff */
[----:B------:R-:W-:Y:S06]  /*34b0*/  BRA `(.L_x_6869) ;  /* 0x00000004007c7947 */ /* 0x000fec0003800000 */
.L_x_6881:
        /* <DEDUP_REMOVED lines=11> */
.L_x_6888:
        /* <DEDUP_REMOVED lines=19> */
.L_x_6890:
[----:B------:R-:W-:Y:S05]  /*36a0*/  BSYNC B0 ;  /* 0x0000000000007941 */ /* 0x000fea0003800000 */
.L_x_6889:
[----:B------:R-:W-:Y:S01]  /*36b0*/  IMAD.SHL.U32 R3, R3, 0x100000, RZ ;  /* 0x0010000003037824 */ /* 0x000fe200078e00ff */
[----:B------:R-:W-:-:S04]  /*36c0*/  LEA R5, R0, 0x3b800000, 0x17 ;  /* 0x3b80000000057811 */ /* 0x000fc800078eb8ff */
[----:B------:R-:W-:Y:S01]  /*36d0*/  LOP3.LUT R18, R5, R3, R18, 0xfe, !PT ;  /* 0x0000000305127212 */ /* 0x000fe200078efe12 */
[----:B------:R-:W-:Y:S06]  /*36e0*/  BRA `(.L_x_6869) ;  /* 0x0000000000f07947 */ /* 0x000fec0003800000 */
.L_x_6887:
        /* <DEDUP_REMOVED lines=19> */
.L_x_6892:
[----:B------:R-:W-:Y:S05]  /*3820*/  BSYNC B0 ;  /* 0x0000000000007941 */ /* 0x000fea0003800000 */
.L_x_6891:
[----:B------:R-:W-:Y:S01]  /*3830*/  IMAD.SHL.U32 R3, R3, 0x200000, RZ ;  /* 0x0020000003037824 */ /* 0x000fe200078e00ff */
[----:B------:R-:W-:-:S04]  /*3840*/  LEA R5, R0, 0x37800000, 0x17 ;  /* 0x3780000000057811 */ /* 0x000fc800078eb8ff */
[----:B------:R-:W-:Y:S01]  /*3850*/  LOP3.LUT R18, R5, R3, R18, 0xfe, !PT ;  /* 0x0000000305127212 */ /* 0x000fe200078efe12 */
[----:B------:R-:W-:Y:S06]  /*3860*/  BRA `(.L_x_6869) ;  /* 0x0000000000907947 */ /* 0x000fec0003800000 */
.L_x_6886:
        /* <DEDUP_REMOVED lines=14> */
.L_x_6874:
        /* <DEDUP_REMOVED lines=16> */
.L_x_6895:
[----:B------:R-:W-:Y:S05]  /*3a50*/  BRA `(.L_x_6869) ;  /* 0x0000000000147947 */ /* 0x000fea0003800000 */
.L_x_6894:
[----:B------:R-:W2:Y:S02]  /*3a60*/  LDG.E.64 R18, desc[UR36][R4.64] ;  /* 0x0000002404127981 */ /* 0x000ea4000c1e1b00 */
[----:B--2---:R0:W2:Y:S01]  /*3a70*/  I2F.U64 R18, R18 ;  /* 0x0000001200127312 */ /* 0x0040a20000301000 */
[----:B------:R-:W-:Y:S05]  /*3a80*/  BRA `(.L_x_6869) ;  /* 0x0000000000087947 */ /* 0x000fea0003800000 */
.L_x_6893:
[----:B------:R-:W2:Y:S02]  /*3a90*/  LDG.E R4, desc[UR36][R4.64] ;  /* 0x0000002404047981 */ /* 0x000ea4000c1e1900 */
[----:B--2---:R-:W-:-:S07]  /*3aa0*/  I2FP.F32.U32 R18, R4 ;  /* 0x0000000400127245 */ /* 0x004fce0000201000 */
.L_x_6869:
[----:B------:R-:W-:Y:S05]  /*3ab0*/  BSYNC B6 ;  /* 0x0000000000067941 */ /* 0x000fea0003800000 */
.L_x_6868:
[----:B0-----:R-:W0:Y:S01]  /*3ac0*/  S2R R19, SR_TID.X ;  /* 0x0000000000137919 */ /* 0x001e220000002100 */
[----:B------:R-:W0:Y:S01]  /*3ad0*/  LDC.U8 R16, c[0x0][0x23c] ;  /* 0x00008f00ff107b82 */ /* 0x000e220000000000 */
[----:B-1-3-5:R-:W-:Y:S01]  /*3ae0*/  FMUL.FTZ R3, R22, R22 ;  /* 0x0000001616037220 */ /* 0x02afe20000410000 */
[-C--:B--2---:R-:W-:Y:S01]  /*3af0*/  FMUL.FTZ R0, R23, R23.reuse ;  /* 0x0000001717007220 */ /* 0x084fe20000410000 */
[----:B------:R-:W-:Y:S01]  /*3b00*/  FMUL.FTZ R5, R24, R24 ;  /* 0x0000001818057220 */ /* 0x000fe20000410000 */
[----:B------:R-:W-:Y:S01]  /*3b10*/  FMUL.FTZ R7, R18, R18 ;  /* 0x0000001212077220 */ /* 0x000fe20000410000 */
[----:B------:R-:W-:Y:S01]  /*3b20*/  BSSY B6, `(.L_x_6896) ;  /* 0x00000f1000067945 */ /* 0x000fe20003800000 */
[----:B----4-:R-:W-:Y:S01]  /*3b30*/  FMUL.FTZ R4, R3, R22 ;  /* 0x0000001603047220 */ /* 0x010fe20000410000 */
[----:B------:R-:W-:Y:S01]  /*3b40*/  FMUL.FTZ R22, R0, R23 ;  /* 0x0000001700167220 */ /* 0x000fe20000410000 */
[----:B------:R-:W-:Y:S01]  /*3b50*/  FMUL.FTZ R24, R5, R24 ;  /* 0x0000001805187220 */ /* 0x000fe20000410000 */
[----:B------:R-:W-:Y:S01]  /*3b60*/  FMUL.FTZ R18, R7, R18 ;  /* 0x0000001207127220 */ /* 0x000fe20000410000 */
[----:B0-----:R-:W-:-:S13]  /*3b70*/  ISETP.GE.AND P0, PT, R19, R17, PT ;  /* 0x000000111300720c */ /* 0x001fda0003f06270 */
[----:B------:R-:W-:Y:S05]  /*3b80*/  @P0 BRA `(.L_x_6897) ;  /* 0x0000000c00a80947 */ /* 0x000fea0003800000 */
[----:B------:R-:W0:Y:S01]  /*3b90*/  LDC.64 R8, c[0x0][0x220] ;  /* 0x00008800ff087b82 */ /* 0x000e220000000a00 */
[----:B------:R-:W-:Y:S01]  /*3ba0*/  IMAD R0, R2, 0x200, R19 ;  /* 0x0000020002007824 */ /* 0x000fe200078e0213 */
[----:B------:R-:W-:Y:S01]  /*3bb0*/  PRMT R5, R16, 0x9910, RZ ;  /* 0x0000991010057816 */ /* 0x000fe200000000ff */
[----:B------:R-:W-:Y:S01]  /*3bc0*/  ULDC UR4, c[0x0][0x240] ;  /* 0x0000900000047ab9 */ /* 0x000fe20000000800 */
[----:B------:R-:W-:Y:S02]  /*3bd0*/  VIADD R19, R19, 0x80 ;  /* 0x0000008013137836 */ /* 0x000fe40000000000 */
        /* <DEDUP_REMOVED lines=17> */
.L_x_6901:
[----:B------:R-:W0:Y:S02]  /*3cf0*/  F2I.S64.TRUNC R4, R4 ;  /* 0x0000000400047311 */ /* 0x000e24000020d900 */
[----:B0-----:R-:W-:-:S05]  /*3d00*/  IMAD.MOV.U32 R3, RZ, RZ, R4 ;  /* 0x000000ffff037224 */ /* 0x001fca00078e0004 */
[----:B------:R0:W-:Y:S01]  /*3d10*/  STG.E.U8 desc[UR36][R8.64], R3 ;  /* 0x0000000308007986 */ /* 0x0001e2000c101124 */
[----:B------:R-:W-:Y:S05]  /*3d20*/  BRA `(.L_x_6897) ;  /* 0x0000000c00407947 */ /* 0x000fea0003800000 */
.L_x_6900:
        /* <DEDUP_REMOVED lines=9> */
.L_x_6904:
[----:B------:R-:W0:Y:S02]  /*3dc0*/  F2I.FTZ.TRUNC.NTZ R3, R4 ;  /* 0x0000000400037305 */ /* 0x000e24000021f100 */
[----:B0-----:R0:W-:Y:S01]  /*3dd0*/  STG.E desc[UR36][R8.64], R3 ;  /* 0x0000000308007986 */ /* 0x0011e2000c101924 */
[----:B------:R-:W-:Y:S05]  /*3de0*/  BRA `(.L_x_6897) ;  /* 0x0000000c00107947 */ /* 0x000fea0003800000 */
.L_x_6903:
[----:B------:R-:W0:Y:S02]  /*3df0*/  F2I.FTZ.TRUNC.NTZ R3, R4 ;  /* 0x0000000400037305 */ /* 0x000e24000021f100 */
[----:B0-----:R0:W-:Y:S01]  /*3e00*/  STG.E.U16 desc[UR36][R8.64], R3 ;  /* 0x0000000308007986 */ /* 0x0011e2000c101524 */
[----:B------:R-:W-:Y:S05]  /*3e10*/  BRA `(.L_x_6897) ;  /* 0x0000000c00047947 */ /* 0x000fea0003800000 */
.L_x_6899:
        /* <DEDUP_REMOVED lines=8> */
.L_x_6906:
[----:B------:R-:W-:-:S05]  /*3ea0*/  F2FP.F16.F32.PACK_AB R4, RZ, R4 ;  /* 0x00000004ff04723e */ /* 0x000fca00000000ff */
[----:B------:R0:W-:Y:S01]  /*3eb0*/  STG.E.U16 desc[UR36][R8.64], R4 ;  /* 0x0000000408007986 */ /* 0x0001e2000c101524 */
[----:B------:R-:W-:Y:S05]  /*3ec0*/  BRA `(.L_x_6897) ;  /* 0x0000000800d87947 */ /* 0x000fea0003800000 */
.L_x_6905:
        /* <DEDUP_REMOVED lines=9> */
.L_x_6908:
[----:B------:R-:W-:-:S04]  /*3f60*/  F2FP.F16.F32.PACK_AB R3, RZ, R4 ;  /* 0x00000004ff03723e */ /* 0x000fc800000000ff */
[----:B------:R-:W-:-:S05]  /*3f70*/  PRMT R3, R3, 0x5410, RZ ;  /* 0x0000541003037816 */ /* 0x000fca00000000ff */
[----:B------:R0:W-:Y:S01]  /*3f80*/  STG.E desc[UR36][R8.64], R3 ;  /* 0x0000000308007986 */ /* 0x0001e2000c101924 */
[----:B------:R-:W-:Y:S05]  /*3f90*/  BRA `(.L_x_6897) ;  /* 0x0000000800a47947 */ /* 0x000fea0003800000 */
.L_x_6907:
[----:B------:R-:W-:-:S06]  /*3fa0*/  FMUL.FTZ R4, R4, 1 ;  /* 0x3f80000004047820 */ /* 0x000fcc0000410000 */
[----:B------:R-:W0:Y:S02]  /*3fb0*/  F2F.F64.F32 R4, R4 ;  /* 0x0000000400047310 */ /* 0x000e240000201800 */
[----:B0-----:R0:W-:Y:S01]  /*3fc0*/  STG.E.64 desc[UR36][R8.64], R4 ;  /* 0x0000000408007986 */ /* 0x0011e2000c101b24 */
[----:B------:R-:W-:Y:S05]  /*3fd0*/  BRA `(.L_x_6897) ;  /* 0x0000000800947947 */ /* 0x000fea0003800000 */
.L_x_6898:
        /* <DEDUP_REMOVED lines=12> */
.L_x_6911:
[----:B------:R-:W-:Y:S01]  /*40a0*/  FMUL.FTZ R4, R4, 1 ;  /* 0x3f80000004047820 */ /* 0x000fe20000410000 */
[----:B------:R-:W-:-:S05]  /*40b0*/  CS2R R6, SRZ ;  /* 0x0000000000067805 */ /* 0x000fca000001ff00 */
[----:B------:R-:W0:Y:S02]  /*40c0*/  F2F.F64.F32 R4, R4 ;  /* 0x0000000400047310 */ /* 0x000e240000201800 */
[----:B0-----:R0:W-:Y:S01]  /*40d0*/  STG.E.128 desc[UR36][R8.64], R4 ;  /* 0x0000000408007986 */ /* 0x0011e2000c101d24 */
[----:B------:R-:W-:Y:S05]  /*40e0*/  BRA `(.L_x_6897) ;  /* 0x0000000800507947 */ /* 0x000fea0003800000 */
.L_x_6910:
        /* <DEDUP_REMOVED lines=20> */
.L_x_6915:
[----:B------:R-:W-:Y:S05]  /*4230*/  BSYNC B0 ;  /* 0x0000000000007941 */ /* 0x000fea0003800000 */
.L_x_6914:
[----:B------:R-:W-:-:S05]  /*4240*/  LOP3.LUT R5, R0, R5, RZ, 0xfc, !PT ;  /* 0x0000000500057212 */ /* 0x000fca00078efcff */
[----:B------:R0:W-:Y:S01]  /*4250*/  STG.E.U8 desc[UR36][R8.64], R5 ;  /* 0x0000000508007986 */ /* 0x0001e2000c101124 */
[----:B------:R-:W-:Y:S05]  /*4260*/  BRA `(.L_x_6897) ;  /* 0x0000000400f07947 */ /* 0x000fea0003800000 */
.L_x_6913:
        /* <DEDUP_REMOVED lines=12> */
.L_x_6917:
[----:B------:R-:W-:Y:S01]  /*4330*/  IMAD.MOV.U32 R0, RZ, RZ, 0x7f ;  /* 0x0000007fff007424 */ /* 0x000fe200078e00ff */
[----:B------:R-:W-:-:S04]  /*4340*/  ISETP.GT.U32.AND P0, PT, R5, 0x7f800000, PT ;  /* 0x7f8000000500780c */ /* 0x000fc80003f04070 */
[----:B------:R-:W-:-:S09]  /*4350*/  SEL R0, R0, 0x7c, P0 ;  /* 0x0000007c00007807 */ /* 0x000fd20000000000 */
.L_x_6918:
[----:B------:R-:W-:Y:S05]  /*4360*/  BSYNC B0 ;  /* 0x0000000000007941 */ /* 0x000fea0003800000 */
.L_x_6916:
[----:B------:R-:W-:-:S04]  /*4370*/  LOP3.LUT R4, R4, 0x80000000, RZ, 0xc0, !PT ;  /* 0x8000000004047812 */ /* 0x000fc800078ec0ff */
[----:B------:R-:W-:-:S04]  /*4380*/  SHF.R.U32.HI R3, RZ, 0x18, R4 ;  /* 0x00000018ff037819 */ /* 0x000fc80000011604 */
[----:B------:R-:W-:-:S05]  /*4390*/  LOP3.LUT R3, R0, R3, RZ, 0xfc, !PT ;  /* 0x0000000300037212 */ /* 0x000fca00078efcff */
[----:B------:R0:W-:Y:S01]  /*43a0*/  STG.E.U8 desc[UR36][R8.64], R3 ;  /* 0x0000000308007986 */ /* 0x0001e2000c101124 */
[----:B------:R-:W-:Y:S05]  /*43b0*/  BRA `(.L_x_6897) ;  /* 0x00000004009c7947 */ /* 0x000fea0003800000 */
.L_x_6912:
[----:B------:R-:W-:-:S05]  /*43c0*/  F2FP.BF16.F32.PACK_AB R4, RZ, R4 ;  /* 0x00000004ff04723e */ /* 0x000fca00000010ff */
[----:B------:R0:W-:Y:S01]  /*43d0*/  STG.E.U16 desc[UR36][R8.64], R4 ;  /* 0x0000000408007986 */ /* 0x0001e2000c101524 */
[----:B------:R-:W-:Y:S05]  /*43e0*/  BRA `(.L_x_6897) ;  /* 0x0000000400907947 */ /* 0x000fea0003800000 */
.L_x_6909:
        /* <DEDUP_REMOVED lines=11> */
.L_x_6921:
        /* <DEDUP_REMOVED lines=16> */
.L_x_6924:
[----:B------:R-:W-:-:S04]  /*45a0*/  LOP3.LUT R4, R4, 0x80000000, RZ, 0xc0, !PT ;  /* 0x8000000004047812 */ /* 0x000fc800078ec0ff */
[----:B------:R-:W-:-:S04]  /*45b0*/  SHF.R.U32.HI R4, RZ, 0x18, R4 ;  /* 0x00000018ff047819 */ /* 0x000fc80000011604 */
[----:B------:R-:W-:-:S04]  /*45c0*/  LOP3.LUT R3, R3, R4, RZ, 0xfc, !PT ;  /* 0x0000000403037212 */ /* 0x000fc800078efcff */
[----:B------:R-:W-:-:S07]  /*45d0*/  PRMT R0, R3, 0x7610, R0 ;  /* 0x0000761003007816 */ /* 0x000fce0000000000 */
.L_x_6923:
[----:B------:R-:W-:Y:S05]  /*45e0*/  BSYNC B0 ;  /* 0x0000000000007941 */ /* 0x000fea0003800000 */
.L_x_6922:
[----:B------:R3:W-:Y:S01]  /*45f0*/  STG.E.U8 desc[UR36][R8.64], R0 ;  /* 0x0000000008007986 */ /* 0x0007e2000c101124 */
[----:B------:R-:W-:Y:S05]  /*4600*/  BRA `(.L_x_6897) ;  /* 0x0000000400087947 */ /* 0x000fea0003800000 */
.L_x_6920:
        /* <DEDUP_REMOVED lines=16> */
.L_x_6927:
[----:B------:R-:W-:-:S04]  /*4710*/  LOP3.LUT R4, R4, 0x80000000, RZ, 0xc0, !PT ;  /* 0x8000000004047812 */ /* 0x000fc800078ec0ff */
[----:B------:R-:W-:-:S04]  /*4720*/  SHF.R.U32.HI R4, RZ, 0x18, R4 ;  /* 0x00000018ff047819 */ /* 0x000fc80000011604 */
[----:B------:R-:W-:-:S04]  /*4730*/  LOP3.LUT R3, R3, R4, RZ, 0xfc, !PT ;  /* 0x0000000403037212 */ /* 0x000fc800078efcff */
[----:B------:R-:W-:-:S07]  /*4740*/  PRMT R0, R3, 0x7610, R0 ;  /* 0x0000761003007816 */ /* 0x000fce0000000000 */
.L_x_6926:
[----:B------:R-:W-:Y:S05]  /*4750*/  BSYNC B0 ;  /* 0x0000000000007941 */ /* 0x000fea0003800000 */
.L_x_6925:
[----:B------:R0:W-:Y:S01]  /*4760*/  STG.E.U8 desc[UR36][R8.64], R0 ;  /* 0x0000000008007986 */ /* 0x0001e2000c101124 */
[----:B------:R-:W-:Y:S05]  /*4770*/  BRA `(.L_x_6897) ;  /* 0x0000000000ac7947 */ /* 0x000fea0003800000 */
.L_x_6919:
        /* <DEDUP_REMOVED lines=21> */
.L_x_6902:
        /* <DEDUP_REMOVED lines=16> */
.L_x_6930:
[----:B------:R-:W-:Y:S05]  /*49d0*/  BRA `(.L_x_6897) ;  /* 0x0000000000147947 */ /* 0x000fea0003800000 */
.L_x_6929:
[----:B------:R-:W0:Y:S02]  /*49e0*/  F2I.U64.TRUNC R4, R4 ;  /* 0x0000000400047311 */ /* 0x000e24000020d800 */
[----:B0-----:R2:W-:Y:S01]  /*49f0*/  STG.E.64 desc[UR36][R8.64], R4 ;  /* 0x0000000408007986 */ /* 0x0015e2000c101b24 */
[----:B------:R-:W-:Y:S05]  /*4a00*/  BRA `(.L_x_6897) ;  /* 0x0000000000087947 */ /* 0x000fea0003800000 */
.L_x_6928:
[----:B------:R-:W0:Y:S02]  /*4a10*/  F2I.FTZ.U32.TRUNC.NTZ R3, R4 ;  /* 0x0000000400037305 */ /* 0x000e24000021f000 */
[----:B0-----:R0:W-:Y:S02]  /*4a20*/  STG.E desc[UR36][R8.64], R3 ;  /* 0x0000000308007986 */ /* 0x0011e4000c101924 */
.L_x_6897:
[----:B------:R-:W-:Y:S05]  /*4a30*/  BSYNC B6 ;  /* 0x0000000000067941 */ /* 0x000fea0003800000 */
.L_x_6896:
        /* <DEDUP_REMOVED lines=24> */
.L_x_6936:
[----:B------:R-:W0:Y:S02]  /*4bc0*/  F2I.S64.TRUNC R22, R22 ;  /* 0x0000001600167311 */ /* 0x000e24000020d900 */
[----:B0-----:R-:W-:-:S05]  /*4bd0*/  IMAD.MOV.U32 R3, RZ, RZ, R22 ;  /* 0x000000ffff037224 */ /* 0x001fca00078e0016 */
[----:B------:R0:W-:Y:S01]  /*4be0*/  STG.E.U8 desc[UR36][R8.64], R3 ;  /* 0x0000000308007986 */ /* 0x0001e2000c101124 */
[----:B------:R-:W-:Y:S05]  /*4bf0*/  BRA `(.L_x_6938) ;  /* 0x0000000c00407947 */ /* 0x000fea0003800000 */
.L_x_6935:
        /* <DEDUP_REMOVED lines=9> */
.L_x_6940:
[----:B------:R-:W0:Y:S02]  /*4c90*/  F2I.FTZ.TRUNC.NTZ R3, R22 ;  /* 0x0000001600037305 */ /* 0x000e24000021f100 */
[----:B0-----:R0:W-:Y:S01]  /*4ca0*/  STG.E desc[UR36][R8.64], R3 ;  /* 0x0000000308007986 */ /* 0x0011e2000c101924 */
[----:B------:R-:W-:Y:S05]  /*4cb0*/  BRA `(.L_x_6938) ;  /* 0x0000000c00107947 */ /* 0x000fea0003800000 */
.L_x_6939:
[----:B------:R-:W0:Y:S02]  /*4cc0*/  F2I.FTZ.TRUNC.NTZ R3, R22 ;  /* 0x0000001600037305 */ /* 0x000e24000021f100 */
[----:B0-----:R0:W-:Y:S01]  /*4cd0*/  STG.E.U16 desc[UR36][R8.64], R3 ;  /* 0x0000000308007986 */ /* 0x0011e2000c101524 */
[----:B------:R-:W-:Y:S05]  /*4ce0*/  BRA `(.L_x_6938) ;  /* 0x0000000c00047947 */ /* 0x000fea0003800000 */
.L_x_6934:
        /* <DEDUP_REMOVED lines=8> */
.L_x_6942:
[----:B------:R-:W-:-:S05]  /*4d70*/  F2FP.F16.F32.PACK_AB R22, RZ, R22 ;  /* 0x00000016ff16723e */ /* 0x000fca00000000ff */
[----:B------:R0:W-:Y:S01]  /*4d80*/  STG.E.U16 desc[UR36][R8.64], R22 ;  /* 0x0000001608007986 */ /* 0x0001e2000c101524 */
[----:B------:R-:W-:Y:S05]  /*4d90*/  BRA `(.L_x_6938) ;  /* 0x0000000800d87947 */ /* 0x000fea0003800000 */
.L_x_6941:
        /* <DEDUP_REMOVED lines=9> */
.L_x_6944:
[----:B------:R-:W-:-:S04]  /*4e30*/  F2FP.F16.F32.PACK_AB R3, RZ, R22 ;  /* 0x00000016ff03723e */ /* 0x000fc800000000ff */
[----:B------:R-:W-:-:S05]  /*4e40*/  PRMT R3, R3, 0x5410, RZ ;  /* 0x0000541003037816 */ /* 0x000fca00000000ff */
[----:B------:R0:W-:Y:S01]  /*4e50*/  STG.E desc[UR36][R8.64], R3 ;  /* 0x0000000308007986 */ /* 0x0001e2000c101924 */
[----:B------:R-:W-:Y:S05]  /*4e60*/  BRA `(.L_x_6938) ;  /* 0x0000000800a47947 */ /* 0x000fea0003800000 */
.L_x_6943:
[----:B------:R-:W-:-:S06]  /*4e70*/  FMUL.FTZ R4, R22, 1 ;  /* 0x3f80000016047820 */ /* 0x000fcc0000410000 */
[----:B------:R-:W0:Y:S02]  /*4e80*/  F2F.F64.F32 R4, R4 ;  /* 0x0000000400047310 */ /* 0x000e240000201800 */
[----:B0-----:R0:W-:Y:S01]  /*4e90*/  STG.E.64 desc[UR36][R8.64], R4 ;  /* 0x0000000408007986 */ /* 0x0011e2000c101b24 */
[----:B------:R-:W-:Y:S05]  /*4ea0*/  BRA `(.L_x_6938) ;  /* 0x0000000800947947 */ /* 0x000fea0003800000 */
.L_x_6933:
        /* <DEDUP_REMOVED lines=12> */
.L_x_6947:
[----:B------:R-:W-:Y:S01]  /*4f70*/  FMUL.FTZ R4, R22, 1 ;  /* 0x3f80000016047820 */ /* 0x000fe20000410000 */
[----:B------:R-:W-:-:S05]  /*4f80*/  CS2R R6, SRZ ;  /* 0x0000000000067805 */ /* 0x000fca000001ff00 */
[----:B------:R-:W0:Y:S02]  /*4f90*/  F2F.F64.F32 R4, R4 ;  /* 0x0000000400047310 */ /* 0x000e240000201800 */
[----:B0-----:R0:W-:Y:S01]  /*4fa0*/  STG.E.128 desc[UR36][R8.64], R4 ;  /* 0x0000000408007986 */ /* 0x0011e2000c101d24 */
[----:B------:R-:W-:Y:S05]  /*4fb0*/  BRA `(.L_x_6938) ;  /* 0x0000000800507947 */ /* 0x000fea0003800000 */
.L_x_6946:
        /* <DEDUP_REMOVED lines=20> */
.L_x_6951:
[----:B------:R-:W-:Y:S05]  /*5100*/  BSYNC B0 ;  /* 0x0000000000007941 */ /* 0x000fea0003800000 */
.L_x_6950:
[----:B------:R-:W-:-:S05]  /*5110*/  LOP3.LUT R5, R0, R5, RZ, 0xfc, !PT ;  /* 0x0000000500057212 */ /* 0x000fca00078efcff */
[----:B------:R0:W-:Y:S01]  /*5120*/  STG.E.U8 desc[UR36][R8.64], R5 ;  /* 0x0000000508007986 */ /* 0x0001e2000c101124 */
[----:B------:R-:W-:Y:S05]  /*5130*/  BRA `(.L_x_6938) ;  /* 0x0000000400f07947 */ /* 0x000fea0003800000 */
.L_x_6949:
        /* <DEDUP_REMOVED lines=12> */
.L_x_6953:
[----:B------:R-:W-:Y:S01]  /*5200*/  IMAD.MOV.U32 R0, RZ, RZ, 0x7f ;  /* 0x0000007fff007424 */ /* 0x000fe200078e00ff */
[----:B------:R-:W-:-:S04]  /*5210*/  ISETP.GT.U32.AND P0, PT, R4, 0x7f800000, PT ;  /* 0x7f8000000400780c */ /* 0x000fc80003f04070 */
[----:B------:R-:W-:-:S09]  /*5220*/  SEL R0, R0, 0x7c, P0 ;  /* 0x0000007c00007807 */ /* 0x000fd20000000000 */
.L_x_6954:
[----:B------:R-:W-:Y:S05]  /*5230*/  BSYNC B0 ;  /* 0x0000000000007941 */ /* 0x000fea0003800000 */
.L_x_6952:
[----:B------:R-:W-:-:S04]  /*5240*/  LOP3.LUT R22, R22, 0x80000000, RZ, 0xc0, !PT ;  /* 0x8000000016167812 */ /* 0x000fc800078ec0ff */
[----:B------:R-:W-:-:S04]  /*5250*/  SHF.R.U32.HI R3, RZ, 0x18, R22 ;  /* 0x00000018ff037819 */ /* 0x000fc80000011616 */
[----:B------:R-:W-:-:S05]  /*5260*/  LOP3.LUT R3, R0, R3, RZ, 0xfc, !PT ;  /* 0x0000000300037212 */ /* 0x000fca00078efcff */
[----:B------:R0:W-:Y:S01]  /*5270*/  STG.E.U8 desc[UR36][R8.64], R3 ;  /* 0x0000000308007986 */ /* 0x0001e2000c101124 */
[----:B------:R-:W-:Y:S05]  /*5280*/  BRA `(.L_x_6938) ;  /* 0x00000004009c7947 */ /* 0x000fea0003800000 */
.L_x_6948:
[----:B------:R-:W-:-:S05]  /*5290*/  F2FP.BF16.F32.PACK_AB R22, RZ, R22 ;  /* 0x00000016ff16723e */ /* 0x000fca00000010ff */
[----:B------:R0:W-:Y:S01]  /*52a0*/  STG.E.U16 desc[UR36][R8.64], R22 ;  /* 0x0000001608007986 */ /* 0x0001e2000c101524 */
[----:B------:R-:W-:Y:S05]  /*52b0*/  BRA `(.L_x_6938) ;  /* 0x0000000400907947 */ /* 0x000fea0003800000 */
.L_x_6945:
        /* <DEDUP_REMOVED lines=11> */
.L_x_6957:
        /* <DEDUP_REMOVED lines=16> */
.L_x_6960:
[----:B------:R-:W-:-:S04]  /*5470*/  LOP3.LUT R22, R22, 0x80000000, RZ, 0xc0, !PT ;  /* 0x8000000016167812 */ /* 0x000fc800078ec0ff */
[----:B------:R-:W-:-:S04]  /*5480*/  SHF.R.U32.HI R3, RZ, 0x18, R22 ;  /* 0x00000018ff037819 */ /* 0x000fc80000011616 */
[----:B------:R-:W-:-:S04]  /*5490*/  LOP3.LUT R0, R0, R3, RZ, 0xfc, !PT ;  /* 0x0000000300007212 */ /* 0x000fc800078efcff */
[----:B------:R-:W-:-:S07]  /*54a0*/  PRMT R4, R0, 0x7610, R4 ;  /* 0x0000761000047816 */ /* 0x000fce0000000004 */
.L_x_6959:
[----:B------:R-:W-:Y:S05]  /*54b0*/  BSYNC B0 ;  /* 0x0000000000007941 */ /* 0x000fea0003800000 */
.L_x_6958:
[----:B------:R3:W-:Y:S01]  /*54c0*/  STG.E.U8 desc[UR36][R8.64], R4 ;  /* 0x0000000408007986 */ /* 0x0007e2000c101124 */
[----:B------:R-:W-:Y:S05]  /*54d0*/  BRA `(.L_x_6938) ;  /* 0x0000000400087947 */ /* 0x000fea0003800000 */
.L_x_6956:
        /* <DEDUP_REMOVED lines=16> */
.L_x_6963:
[----:B------:R-:W-:-:S04]  /*55e0*/  LOP3.LUT R22, R22, 0x80000000, RZ, 0xc0, !PT ;  /* 0x8000000016167812 */ /* 0x000fc800078ec0ff */
[----:B------:R-:W-:-:S04]  /*55f0*/  SHF.R.U32.HI R3, RZ, 0x18, R22 ;  /* 0x00000018ff037819 */ /* 0x000fc80000011616 */
[----:B------:R-:W-:-:S04]  /*5600*/  LOP3.LUT R0, R0, R3, RZ, 0xfc, !PT ;  /* 0x0000000300007212 */ /* 0x000fc800078efcff */
[----:B------:R-:W-:-:S07]  /*5610*/  PRMT R4, R0, 0x7610, R4 ;  /* 0x0000761000047816 */ /* 0x000fce0000000004 */
.L_x_6962:
[----:B------:R-:W-:Y:S05]  /*5620*/  BSYNC B0 ;  /* 0x0000000000007941 */ /* 0x000fea0003800000 */
.L_x_6961:
[----:B------:R0:W-:Y:S01]  /*5630*/  STG.E.U8 desc[UR36][R8.64], R4 ;  /* 0x0000000408007986 */ /* 0x0001e2000c101124 */
[----:B------:R-:W-:Y:S05]  /*5640*/  BRA `(.L_x_6938) ;  /* 0x0000000000ac7947 */ /* 0x000fea0003800000 */
.L_x_6955:
        /* <DEDUP_REMOVED lines=21> */
.L_x_6937:
        /* <DEDUP_REMOVED lines=16> */
.L_x_6966:
[----:B------:R-:W-:Y:S05]  /*58a0*/  BRA `(.L_x_6938) ;  /* 0x0000000000147947 */ /* 0x000fea0003800000 */
.L_x_6965:
[----:B------:R-:W0:Y:S02]  /*58b0*/  F2I.U64.TRUNC R22, R22 ;  /* 0x0000001600167311 */ /* 0x000e24000020d800 */
[----:B0-----:R2:W-:Y:S01]  /*58c0*/  STG.E.64 desc[UR36][R8.64], R22 ;  /* 0x0000001608007986 */ /* 0x0015e2000c101b24 */
[----:B------:R-:W-:Y:S05]  /*58d0*/  BRA `(.L_x_6938) ;  /* 0x0000000000087947 */ /* 0x000fea0003800000 */
.L_x_6964:
[----:B------:R-:W0:Y:S02]  /*58e0*/  F2I.FTZ.U32.TRUNC.NTZ R3, R22 ;  /* 0x0000001600037305 */ /* 0x000e24000021f000 */
[----:B0-----:R0:W-:Y:S02]  /*58f0*/  STG.E desc[UR36][R8.64], R3 ;  /* 0x0000000308007986 */ /* 0x0011e4000c101924 */
.L_x_6938:
        /* <DEDUP_REMOVED lines=24> */
.L_x_6970:
[----:B------:R-:W0:Y:S02]  /*5a80*/  F2I.S64.TRUNC R24, R24 ;  /* 0x0000001800187311 */ /* 0x000e24000020d900 */
[----:B0-----:R-:W-:-:S05]  /*5a90*/  IMAD.MOV.U32 R3, RZ, RZ, R24 ;  /* 0x000000ffff037224 */ /* 0x001fca00078e0018 */
[----:B------:R0:W-:Y:S01]  /*5aa0*/  STG.E.U8 desc[UR36][R8.64], R3 ;  /* 0x0000000308007986 */ /* 0x0001e2000c101124 */
[----:B------:R-:W-:Y:S05]  /*5ab0*/  BRA `(.L_x_6972) ;  /* 0x0000000c00407947 */ /* 0x000fea0003800000 */
.L_x_6969:
        /* <DEDUP_REMOVED lines=9> */
.L_x_6974:
[----:B------:R-:W0:Y:S02]  /*5b50*/  F2I.FTZ.TRUNC.NTZ R3, R24 ;  /* 0x0000001800037305 */ /* 0x000e24000021f100 */
[----:B0-----:R3:W-:Y:S01]  /*5b60*/  STG.E desc[UR36][R8.64], R3 ;  /* 0x0000000308007986 */ /* 0x0017e2000c101924 */
[----:B------:R-:W-:Y:S05]  /*5b70*/  BRA `(.L_x_6972) ;  /* 0x0000000c00107947 */ /* 0x000fea0003800000 */
.L_x_6973:
[----:B------:R-:W0:Y:S02]  /*5b80*/  F2I.FTZ.TRUNC.NTZ R3, R24 ;  /* 0x0000001800037305 */ /* 0x000e24000021f100 */
[----:B0-----:R2:W-:Y:S01]  /*5b90*/  STG.E.U16 desc[UR36][R8.64], R3 ;  /* 0x0000000308007986 */ /* 0x0015e2000c101524 */
[----:B------:R-:W-:Y:S05]  /*5ba0*/  BRA `(.L_x_6972) ;  /* 0x0000000c00047947 */ /* 0x000fea0003800000 */
.L_x_6968:
        /* <DEDUP_REMOVED lines=8> */
.L_x_6976:
[----:B------:R-:W-:-:S05]  /*5c30*/  F2FP.F16.F32.PACK_AB R24, RZ, R24 ;  /* 0x00000018ff18723e */ /* 0x000fca00000000ff */
[----:B------:R0:W-:Y:S01]  /*5c40*/  STG.E.U16 desc[UR36][R8.64], R24 ;  /* 0x0000001808007986 */ /* 0x0001e2000c101524 */
[----:B------:R-:W-:Y:S05]  /*5c50*/  BRA `(.L_x_6972) ;  /* 0x0000000800d87947 */ /* 0x000fea0003800000 */
.L_x_6975:
        /* <DEDUP_REMOVED lines=9> */
.L_x_6978:
[----:B------:R-:W-:-:S04]  /*5cf0*/  F2FP.F16.F32.PACK_AB R3, RZ, R24 ;  /* 0x00000018ff03723e */ /* 0x000fc800000000ff */
[----:B------:R-:W-:-:S05]  /*5d00*/  PRMT R3, R3, 0x5410, RZ ;  /* 0x0000541003037816 */ /* 0x000fca00000000ff */
[----:B------:R0:W-:Y:S01]  /*5d10*/  STG.E desc[UR36][R8.64], R3 ;  /* 0x0000000308007986 */ /* 0x0001e2000c101924 */
[----:B------:R-:W-:Y:S05]  /*5d20*/  BRA `(.L_x_6972) ;  /* 0x0000000800a47947 */ /* 0x000fea0003800000 */
.L_x_6977:
[----:B------:R-:W-:-:S06]  /*5d30*/  FMUL.FTZ R4, R24, 1 ;  /* 0x3f80000018047820 */ /* 0x000fcc0000410000 */
[----:B------:R-:W0:Y:S02]  /*5d40*/  F2F.F64.F32 R4, R4 ;  /* 0x0000000400047310 */ /* 0x000e240000201800 */
[----:B0-----:R0:W-:Y:S01]  /*5d50*/  STG.E.64 desc[UR36][R8.64], R4 ;  /* 0x0000000408007986 */ /* 0x0011e2000c101b24 */
[----:B------:R-:W-:Y:S05]  /*5d60*/  BRA `(.L_x_6972) ;  /* 0x0000000800947947 */ /* 0x000fea0003800000 */
.L_x_6967:
        /* <DEDUP_REMOVED lines=12> */
.L_x_6981:
[----:B------:R-:W-:Y:S01]  /*5e30*/  FMUL.FTZ R4, R24, 1 ;  /* 0x3f80000018047820 */ /* 0x000fe20000410000 */
[----:B------:R-:W-:-:S05]  /*5e40*/  CS2R R6, SRZ ;  /* 0x0000000000067805 */ /* 0x000fca000001ff00 */
[----:B------:R-:W0:Y:S02]  /*5e50*/  F2F.F64.F32 R4, R4 ;  /* 0x0000000400047310 */ /* 0x000e240000201800 */
[----:B0-----:R0:W-:Y:S01]  /*5e60*/  STG.E.128 desc[UR36][R8.64], R4 ;  /* 0x0000000408007986 */ /* 0x0011e2000c101d24 */
[----:B------:R-:W-:Y:S05]  /*5e70*/  BRA `(.L_x_6972) ;  /* 0x0000000800507947 */ /* 0x000fea0003800000 */
.L_x_6980:
        /* <DEDUP_REMOVED lines=20> */
.L_x_6985:
[----:B------:R-:W-:Y:S05]  /*5fc0*/  BSYNC B0 ;  /* 0x0000000000007941 */ /* 0x000fea0003800000 */
.L_x_6984:
[----:B------:R-:W-:-:S05]  /*5fd0*/  LOP3.LUT R5, R0, R5, RZ, 0xfc, !PT ;  /* 0x0000000500057212 */ /* 0x000fca00078efcff */
[----:B------:R0:W-:Y:S01]  /*5fe0*/  STG.E.U8 desc[UR36][R8.64], R5 ;  /* 0x0000000508007986 */ /* 0x0001e2000c101124 */
[----:B------:R-:W-:Y:S05]  /*5ff0*/  BRA `(.L_x_6972) ;  /* 0x0000000400f07947 */ /* 0x000fea0003800000 */
.L_x_6983:
        /* <DEDUP_REMOVED lines=12> */
.L_x_6987:
[----:B------:R-:W-:Y:S01]  /*60c0*/  IMAD.MOV.U32 R0, RZ, RZ, 0x7f ;  /* 0x0000007fff007424 */ /* 0x000fe200078e00ff */
[----:B------:R-:W-:-:S04]  /*60d0*/  ISETP.GT.U32.AND P0, PT, R4, 0x7f800000, PT ;  /* 0x7f8000000400780c */ /* 0x000fc80003f04070 */
[----:B------:R-:W-:-:S09]  /*60e0*/  SEL R0, R0, 0x7c, P0 ;  /* 0x0000007c00007807 */ /* 0x000fd20000000000 */
.L_x_6988:
[----:B------:R-:W-:Y:S05]  /*60f0*/  BSYNC B0 ;  /* 0x0000000000007941 */ /* 0x000fea0003800000 */
.L_x_6986:
[----:B------:R-:W-:-:S04]  /*6100*/  LOP3.LUT R24, R24, 0x80000000, RZ, 0xc0, !PT ;  /* 0x8000000018187812 */ /* 0x000fc800078ec0ff */
[----:B------:R-:W-:-:S04]  /*6110*/  SHF.R.U32.HI R3, RZ, 0x18, R24 ;  /* 0x00000018ff037819 */ /* 0x000fc80000011618 */
[----:B------:R-:W-:-:S05]  /*6120*/  LOP3.LUT R3, R0, R3, RZ, 0xfc, !PT ;  /* 0x0000000300037212 */ /* 0x000fca00078efcff */
[----:B------:R0:W-:Y:S01]  /*6130*/  STG.E.U8 desc[UR36][R8.64], R3 ;  /* 0x0000000308007986 */ /* 0x0001e2000c101124 */
[----:B------:R-:W-:Y:S05]  /*6140*/  BRA `(.L_x_6972) ;  /* 0x00000004009c7947 */ /* 0x000fea0003800000 */
.L_x_6982:
[----:B------:R-:W-:-:S05]  /*6150*/  F2FP.BF16.F32.PACK_AB R24, RZ, R24 ;  /* 0x00000018ff18723e */ /* 0x000fca00000010ff */
[----:B------:R0:W-:Y:S01]  /*6160*/  STG.E.U16 desc[UR36][R8.64], R24 ;  /* 0x0000001808007986 */ /* 0x0001e2000c101524 */
[----:B------:R-:W-:Y:S05]  /*6170*/  BRA `(.L_x_6972) ;  /* 0x0000000400907947 */ /* 0x000fea0003800000 */
.L_x_6979:
        /* <DEDUP_REMOVED lines=11> */
.L_x_6991:
        /* <DEDUP_REMOVED lines=16> */
.L_x_6994:
[----:B------:R-:W-:-:S04]  /*6330*/  LOP3.LUT R24, R24, 0x80000000, RZ, 0xc0, !PT ;  /* 0x8000000018187812 */ /* 0x000fc800078ec0ff */
[----:B------:R-:W-:-:S04]  /*6340*/  SHF.R.U32.HI R3, RZ, 0x18, R24 ;  /* 0x00000018ff037819 */ /* 0x000fc80000011618 */
[----:B------:R-:W-:-:S04]  /*6350*/  LOP3.LUT R0, R0, R3, RZ, 0xfc, !PT ;  /* 0x0000000300007212 */ /* 0x000fc800078efcff */
[----:B------:R-:W-:-:S07]  /*6360*/  PRMT R4, R0, 0x7610, R4 ;  /* 0x0000761000047816 */ /* 0x000fce0000000004 */
.L_x_6993:
[----:B------:R-:W-:Y:S05]  /*6370*/  BSYNC B0 ;  /* 0x0000000000007941 */ /* 0x000fea0003800000 */
.L_x_6992:
[----:B------:R0:W-:Y:S01]  /*6380*/  STG.E.U8 desc[UR36][R8.64], R4 ;  /* 0x0000000408007986 */ /* 0x0001e2000c101124 */
[----:B------:R-:W-:Y:S05]  /*6390*/  BRA `(.L_x_6972) ;  /* 0x0000000400087947 */ /* 0x000fea0003800000 */
.L_x_6990:
        /* <DEDUP_REMOVED lines=16> */
.L_x_6997:
[----:B------:R-:W-:-:S04]  /*64a0*/  LOP3.LUT R24, R24, 0x80000000, RZ, 0xc0, !PT ;  /* 0x8000000018187812 */ /* 0x000fc800078ec0ff */
[----:B------:R-:W-:-:S04]  /*64b0*/  SHF.R.U32.HI R3, RZ, 0x18, R24 ;  /* 0x00000018ff037819 */ /* 0x000fc80000011618 */
[----:B------:R-:W-:-:S04]  /*64c0*/  LOP3.LUT R0, R0, R3, RZ, 0xfc, !PT ;  /* 0x0000000300007212 */ /* 0x000fc800078efcff */
[----:B------:R-:W-:-:S07]  /*64d0*/  PRMT R4, R0, 0x7610, R4 ;  /* 0x0000761000047816 */ /* 0x000fce0000000004 */
.L_x_6996:
[----:B------:R-:W-:Y:S05]  /*64e0*/  BSYNC B0 ;  /* 0x0000000000007941 */ /* 0x000fea0003800000 */
.L_x_6995:
[----:B------:R0:W-:Y:S01]  /*64f0*/  STG.E.U8 desc[UR36][R8.64], R4 ;  /* 0x0000000408007986 */ /* 0x0001e2000c101124 */
[----:B------:R-:W-:Y:S05]  /*6500*/  BRA `(.L_x_6972) ;  /* 0x0000000000ac7947 */ /* 0x000fea0003800000 */
.L_x_6989:
        /* <DEDUP_REMOVED lines=21> */
.L_x_6971:
        /* <DEDUP_REMOVED lines=16> */
.L_x_7000:
[----:B------:R-:W-:Y:S05]  /*6760*/  BRA `(.L_x_6972) ;  /* 0x0000000000147947 */ /* 0x000fea0003800000 */
.L_x_6999:
[----:B------:R-:W0:Y:S02]  /*6770*/  F2I.U64.TRUNC R24, R24 ;  /* 0x0000001800187311 */ /* 0x000e24000020d800 */
[----:B0-----:R0:W-:Y:S01]  /*6780*/  STG.E.64 desc[UR36][R8.64], R24 ;  /* 0x0000001808007986 */ /* 0x0011e2000c101b24 */
[----:B------:R-:W-:Y:S05]  /*6790*/  BRA `(.L_x_6972) ;  /* 0x0000000000087947 */ /* 0x000fea0003800000 */
.L_x_6998:
[----:B------:R-:W0:Y:S02]  /*67a0*/  F2I.FTZ.U32.TRUNC.NTZ R3, R24 ;  /* 0x0000001800037305 */ /* 0x000e24000021f000 */
[----:B0-----:R0:W-:Y:S02]  /*67b0*/  STG.E desc[UR36][R8.64], R3 ;  /* 0x0000000308007986 */ /* 0x0011e4000c101924 */
.L_x_6972:
[----:B------:R-:W-:-:S07]  /*67c0*/  VIADD R19, R19, 0x80 ;  /* 0x0000008013137836 */ /* 0x000fce0000000000 */
.L_x_6932:
[----:B------:R-:W-:Y:S05]  /*67d0*/  BSYNC B6 ;  /* 0x0000000000067941 */ /* 0x000fea0003800000 */
.L_x_6931:
[----:B------:R-:W-:-:S13]  /*67e0*/  ISETP.GE.AND P0, PT, R19, R17, PT ;  /* 0x000000111300720c */ /* 0x000fda0003f06270 */
[----:B------:R-:W-:Y:S05]  /*67f0*/  @P0 EXIT ;  /* 0x000000000000094d */ /* 0x000fea0003800000 */
[----:B0-23--:R-:W0:Y:S01]  /*6800*/  LDC.64 R4, c[0x0][0x220] ;  /* 0x00008800ff047b82 */ /* 0x00de220000000a00 */
[----:B------:R-:W-:Y:S01]  /*6810*/  PRMT R0, R16, 0x9910, RZ ;  /* 0x0000991010007816 */ /* 0x000fe200000000ff */
[----:B------:R-:W-:Y:S01]  /*6820*/  IMAD R2, R2, 0x200, R19 ;  /* 0x0000020002027824 */ /* 0x000fe200078e0213 */
[----:B------:R-:W-:Y:S02]  /*6830*/  ULDC UR4, c[0x0][0x240] ;  /* 0x0000900000047ab9 */ /* 0x000fe40000000800 */
[----:B------:R-:W-:Y:S01]  /*6840*/  ISETP.GT.AND P1, PT, R0, 0x9, PT ;  /* 0x000000090000780c */ /* 0x000fe20003f24270 */
[----:B-1--4-:R-:W-:-:S05]  /*6850*/  IMAD R3, R2, UR4, RZ ;  /* 0x0000000402037c24 */ /* 0x012fca000f8e02ff */
        /* <DEDUP_REMOVED lines=14> */
.L_x_7004:
[----:B------:R-:W0:Y:S02]  /*6940*/  F2I.S64.TRUNC R18, R18 ;  /* 0x0000001200127311 */ /* 0x000e24000020d900 */
[----:B0-----:R-:W-:-:S05]  /*6950*/  IMAD.MOV.U32 R5, RZ, RZ, R18 ;  /* 0x000000ffff057224 */ /* 0x001fca00078e0012 */
[----:B------:R-:W-:Y:S01]  /*6960*/  STG.E.U8 desc[UR36][R2.64], R5 ;  /* 0x0000000502007986 */ /* 0x000fe2000c101124 */
[----:B------:R-:W-:Y:S05]  /*6970*/  EXIT ;  /* 0x000000000000794d */ /* 0x000fea0003800000 */
.L_x_7003:
        /* <DEDUP_REMOVED lines=9> */
.L_x_7007:
[----:B------:R-:W0:Y:S02]  /*6a10*/  F2I.FTZ.TRUNC.NTZ R5, R18 ;  /* 0x0000001200057305 */ /* 0x000e24000021f100 */
[----:B0-----:R-:W-:Y:S01]  /*6a20*/  STG.E desc[UR36][R2.64], R5 ;  /* 0x0000000502007986 */ /* 0x001fe2000c101924 */
[----:B------:R-:W-:Y:S05]  /*6a30*/  EXIT ;  /* 0x000000000000794d */ /* 0x000fea0003800000 */
.L_x_7006:
[----:B------:R-:W0:Y:S02]  /*6a40*/  F2I.FTZ.TRUNC.NTZ R5, R18 ;  /* 0x0000001200057305 */ /* 0x000e24000021f100 */
[----:B0-----:R-:W-:Y:S01]  /*6a50*/  STG.E.U16 desc[UR36][R2.64], R5 ;  /* 0x0000000502007986 */ /* 0x001fe2000c101524 */
[----:B------:R-:W-:Y:S05]  /*6a60*/  EXIT ;  /* 0x000000000000794d */ /* 0x000fea0003800000 */
.L_x_7002:
        /* <DEDUP_REMOVED lines=8> */
.L_x_7009:
[----:B------:R-:W-:-:S05]  /*6af0*/  F2FP.F16.F32.PACK_AB R18, RZ, R18 ;  /* 0x00000012ff12723e */ /* 0x000fca00000000ff */
[----:B------:R-:W-:Y:S01]  /*6b00*/  STG.E.U16 desc[UR36][R2.64], R18 ;  /* 0x0000001202007986 */ /* 0x000fe2000c101524 */
[----:B------:R-:W-:Y:S05]  /*6b10*/  EXIT ;  /* 0x000000000000794d */ /* 0x000fea0003800000 */
.L_x_7008:
        /* <DEDUP_REMOVED lines=9> */
.L_x_7011:
[----:B------:R-:W-:-:S04]  /*6bb0*/  F2FP.F16.F32.PACK_AB R5, RZ, R18 ;  /* 0x00000012ff05723e */ /* 0x000fc800000000ff */
[----:B------:R-:W-:-:S05]  /*6bc0*/  PRMT R5, R5, 0x5410, RZ ;  /* 0x0000541005057816 */ /* 0x000fca00000000ff */
[----:B------:R-:W-:Y:S01]  /*6bd0*/  STG.E desc[UR36][R2.64], R5 ;  /* 0x0000000502007986 */ /* 0x000fe2000c101924 */
[----:B------:R-:W-:Y:S05]  /*6be0*/  EXIT ;  /* 0x000000000000794d */ /* 0x000fea0003800000 */
.L_x_7010:
[----:B------:R-:W-:-:S06]  /*6bf0*/  FMUL.FTZ R4, R18, 1 ;  /* 0x3f80000012047820 */ /* 0x000fcc0000410000 */
[----:B------:R-:W0:Y:S02]  /*6c00*/  F2F.F64.F32 R4, R4 ;  /* 0x0000000400047310 */ /* 0x000e240000201800 */
[----:B0-----:R-:W-:Y:S01]  /*6c10*/  STG.E.64 desc[UR36][R2.64], R4 ;  /* 0x0000000402007986 */ /* 0x001fe2000c101b24 */
[----:B------:R-:W-:Y:S05]  /*6c20*/  EXIT ;  /* 0x000000000000794d */ /* 0x000fea0003800000 */
.L_x_7001:
        /* <DEDUP_REMOVED lines=12> */
.L_x_7014:
[----:B------:R-:W-:Y:S01]  /*6cf0*/  FMUL.FTZ R4, R18, 1 ;  /* 0x3f80000012047820 */ /* 0x000fe20000410000 */
[----:B------:R-:W-:-:S05]  /*6d00*/  CS2R R6, SRZ ;  /* 0x0000000000067805 */ /* 0x000fca000001ff00 */
[----:B------:R-:W0:Y:S02]  /*6d10*/  F2F.F64.F32 R4, R4 ;  /* 0x0000000400047310 */ /* 0x000e240000201800 */
[----:B0-----:R-:W-:Y:S01]  /*6d20*/  STG.E.128 desc[UR36][R2.64], R4 ;  /* 0x0000000402007986 */ /* 0x001fe2000c101d24 */
[----:B------:R-:W-:Y:S05]  /*6d30*/  EXIT ;  /* 0x000000000000794d */ /* 0x000fea0003800000 */
.L_x_7013:
        /* <DEDUP_REMOVED lines=20> */
.L_x_7018:
[----:B------:R-:W-:Y:S05]  /*6e80*/  BSYNC B0 ;  /* 0x0000000000007941 */ /* 0x000fea0003800000 */
.L_x_7017:
[----:B------:R-:W-:-:S05]  /*6e90*/  LOP3.LUT R7, R0, R7, RZ, 0xfc, !PT ;  /* 0x0000000700077212 */ /* 0x000fca00078efcff */
[----:B------:R-:W-:Y:S01]  /*6ea0*/  STG.E.U8 desc[UR36][R2.64], R7 ;  /* 0x0000000702007986 */ /* 0x000fe2000c101124 */
[----:B------:R-:W-:Y:S05]  /*6eb0*/  EXIT ;  /* 0x000000000000794d */ /* 0x000fea0003800000 */
.L_x_7016:
        /* <DEDUP_REMOVED lines=12> */
.L_x_7020:
[----:B------:R-:W-:Y:S01]  /*6f80*/  IMAD.MOV.U32 R0, RZ, RZ, 0x7f ;  /* 0x0000007fff007424 */ /* 0x000fe200078e00ff */
[----:B------:R-:W-:-:S04]  /*6f90*/  ISETP.GT.U32.AND P0, PT, R4, 0x7f800000, PT ;  /* 0x7f8000000400780c */ /* 0x000fc80003f04070 */
[----:B------:R-:W-:-:S09]  /*6fa0*/  SEL R0, R0, 0x7c, P0 ;  /* 0x0000007c00007807 */ /* 0x000fd20000000000 */
.L_x_7021:
[----:B------:R-:W-:Y:S05]  /*6fb0*/  BSYNC B0 ;  /* 0x0000000000007941 */ /* 0x000fea0003800000 */
.L_x_7019:
[----:B------:R-:W-:-:S04]  /*6fc0*/  LOP3.LUT R18, R18, 0x80000000, RZ, 0xc0, !PT ;  /* 0x8000000012127812 */ /* 0x000fc800078ec0ff */
[----:B------:R-:W-:-:S04]  /*6fd0*/  SHF.R.U32.HI R5, RZ, 0x18, R18 ;  /* 0x00000018ff057819 */ /* 0x000fc80000011612 */
[----:B------:R-:W-:-:S05]  /*6fe0*/  LOP3.LUT R5, R0, R5, RZ, 0xfc, !PT ;  /* 0x0000000500057212 */ /* 0x000fca00078efcff */
[----:B------:R-:W-:Y:S01]  /*6ff0*/  STG.E.U8 desc[UR36][R2.64], R5 ;  /* 0x0000000502007986 */ /* 0x000fe2000c101124 */
[----:B------:R-:W-:Y:S05]  /*7000*/  EXIT ;  /* 0x000000000000794d */ /* 0x000fea0003800000 */
.L_x_7015:
[----:B------:R-:W-:-:S05]  /*7010*/  F2FP.BF16.F32.PACK_AB R18, RZ, R18 ;  /* 0x00000012ff12723e */ /* 0x000fca00000010ff */
[----:B------:R-:W-:Y:S01]  /*7020*/  STG.E.U16 desc[UR36][R2.64], R18 ;  /* 0x0000001202007986 */ /* 0x000fe2000c101524 */
[----:B------:R-:W-:Y:S05]  /*7030*/  EXIT ;  /* 0x000000000000794d */ /* 0x000fea0003800000 */
.L_x_7012:
        /* <DEDUP_REMOVED lines=11> */
.L_x_7024:
        /* <DEDUP_REMOVED lines=16> */
.L_x_7027:
[----:B------:R-:W-:-:S04]  /*71f0*/  LOP3.LUT R18, R18, 0x80000000, RZ, 0xc0, !PT ;  /* 0x8000000012127812 */ /* 0x000fc800078ec0ff */
[----:B------:R-:W-:-:S04]  /*7200*/  SHF.R.U32.HI R5, RZ, 0x18, R18 ;  /* 0x00000018ff057819 */ /* 0x000fc80000011612 */
[----:B------:R-:W-:-:S04]  /*7210*/  LOP3.LUT R4, R4, R5, RZ, 0xfc, !PT ;  /* 0x0000000504047212 */ /* 0x000fc800078efcff */
[----:B------:R-:W-:-:S07]  /*7220*/  PRMT R0, R4, 0x7610, R0 ;  /* 0x0000761004007816 */ /* 0x000fce0000000000 */
.L_x_7026:
[----:B------:R-:W-:Y:S05]  /*7230*/  BSYNC B0 ;  /* 0x0000000000007941 */ /* 0x000fea0003800000 */
.L_x_7025:
[----:B------:R-:W-:Y:S01]  /*7240*/  STG.E.U8 desc[UR36][R2.64], R0 ;  /* 0x0000000002007986 */ /* 0x000fe2000c101124 */
[----:B------:R-:W-:Y:S05]  /*7250*/  EXIT ;  /* 0x000000000000794d */ /* 0x000fea0003800000 */
.L_x_7023:
        /* <DEDUP_REMOVED lines=16> */
.L_x_7030:
[----:B------:R-:W-:-:S04]  /*7360*/  LOP3.LUT R18, R18, 0x80000000, RZ, 0xc0, !PT ;  /* 0x8000000012127812 */ /* 0x000fc800078ec0ff */
[----:B------:R-:W-:-:S04]  /*7370*/  SHF.R.U32.HI R5, RZ, 0x18, R18 ;  /* 0x00000018ff057819 */ /* 0x000fc80000011612 */
[----:B------:R-:W-:-:S04]  /*7380*/  LOP3.LUT R4, R4, R5, RZ, 0xfc, !PT ;  /* 0x0000000504047212 */ /* 0x000fc800078efcff */
[----:B------:R-:W-:-:S07]  /*7390*/  PRMT R0, R4, 0x7610, R0 ;  /* 0x0000761004007816 */ /* 0x000fce0000000000 */
.L_x_7029:
[----:B------:R-:W-:Y:S05]  /*73a0*/  BSYNC B0 ;  /* 0x0000000000007941 */ /* 0x000fea0003800000 */
.L_x_7028:
[----:B------:R-:W-:Y:S01]  /*73b0*/  STG.E.U8 desc[UR36][R2.64], R0 ;  /* 0x0000000002007986 */ /* 0x000fe2000c101124 */
[----:B------:R-:W-:Y:S05]  /*73c0*/  EXIT ;  /* 0x000000000000794d */ /* 0x000fea0003800000 */
.L_x_7022:
        /* <DEDUP_REMOVED lines=21> */
.L_x_7005:
        /* <DEDUP_REMOVED lines=16> */
.L_x_7033:
[----:B------:R-:W-:Y:S05]  /*7620*/  EXIT ;  /* 0x000000000000794d */ /* 0x000fea0003800000 */
.L_x_7032:
[----:B------:R-:W0:Y:S02]  /*7630*/  F2I.U64.TRUNC R18, R18 ;  /* 0x0000001200127311 */ /* 0x000e24000020d800 */
[----:B0-----:R-:W-:Y:S01]  /*7640*/  STG.E.64 desc[UR36][R2.64], R18 ;  /* 0x0000001202007986 */ /* 0x001fe2000c101b24 */
[----:B------:R-:W-:Y:S05]  /*7650*/  EXIT ;  /* 0x000000000000794d */ /* 0x000fea0003800000 */
.L_x_7031:
[----:B------:R-:W0:Y:S02]  /*7660*/  F2I.FTZ.U32.TRUNC.NTZ R5, R18 ;  /* 0x0000001200057305 */ /* 0x000e24000021f000 */
[----:B0-----:R-:W-:Y:S01]  /*7670*/  STG.E desc[UR36][R2.64], R5 ;  /* 0x0000000502007986 */ /* 0x001fe2000c101924 */
[----:B------:R-:W-:Y:S05]  /*7680*/  EXIT ;  /* 0x000000000000794d */ /* 0x000fea0003800000 */
.L_x_7034:
        /* <DEDUP_REMOVED lines=15> */
.L_x_71639:


//--------------------- .text._ZN2at6native18elementwise_kernelILi128ELi2EZNS0_22gpu_kernel_impl_nocastIZNS0_50_GLOBAL__N__2680c7bb_12_PowKernel_cu_140f0503_289629pow_tensor_scalar_kernel_implIffEEvRNS_18TensorIteratorBaseET0_EUlfE0_EEvS6_RKT_EUliE_EEviT1_ --------------------------
	.section	.text._ZN2at6native18elementwise_kernelILi128ELi2EZNS0_22gpu_kernel_impl_nocastIZNS0_50_GLOBAL__N__2680c7bb_12_PowKernel_cu_140f0503_289629pow_tensor_scalar_kernel_implIffEEvRNS_18TensorIteratorBaseET0_EUlfE0_EEvS6_RKT_EUliE_EEviT1_,"ax",@progbits
	.align	128
        .global         _ZN2at6native18elementwise_kernelILi128ELi2EZNS0_22gpu_kernel_impl_nocastIZNS0_50_GLOBAL__N__2680c7bb_12_PowKernel_cu_140f0503_289629pow_tensor_scalar_kernel_implIffEEvRNS_18TensorIteratorBaseET0_EUlfE0_EEvS6_RKT_EUliE_EEviT1_
        .type           _ZN2at6native18elementwise_kernelILi128ELi2EZNS0_22gpu_kernel_impl_nocastIZNS0_50_GLOBAL__N__2680c7bb_12_PowKernel_cu_140f0503_289629pow_tensor_scalar_kernel_implIffEEvRNS_18TensorIteratorBaseET0_EUlfE0_EEvS6_RKT_EUliE_EEviT1_,@function
        .size           _ZN2at6native18elementwise_kernelILi128ELi2EZNS0_22gpu_kernel_impl_nocastIZNS0_50_GLOBAL__N__2680c7bb_12_PowKernel_cu_140f0503_289629pow_tensor_scalar_kernel_implIffEEvRNS_18TensorIteratorBaseET0_EUlfE0_EEvS6_RKT_EUliE_EEviT1_,(.L_x_71640 - _ZN2at6native18elementwise_kernelILi128ELi2EZNS0_22gpu_kernel_impl_nocastIZNS0_50_GLOBAL__N__2680c7bb_12_PowKernel_cu_140f0503_289629pow_tensor_scalar_kernel_implIffEEvRNS_18TensorIteratorBaseET0_EUlfE0_EEvS6_RKT_EUliE_EEviT1_)
        .other          _ZN2at6native18elementwise_kernelILi128ELi2EZNS0_22gpu_kernel_impl_nocastIZNS0_50_GLOBAL__N__2680c7bb_12_PowKernel_cu_140f0503_289629pow_tensor_scalar_kernel_implIffEEvRNS_18TensorIteratorBaseET0_EUlfE0_EEvS6_RKT_EUliE_EEviT1_,@"STO_CUDA_ENTRY STV_DEFAULT"
_ZN2at6native18elementwise_kernelILi128ELi2EZNS0_22gpu_kernel_impl_nocastIZNS0_50_GLOBAL__N__2680c7bb_12_PowKernel_cu_140f0503_289629pow_tensor_scalar_kernel_implIffEEvRNS_18TensorIteratorBaseET0_EUlfE0_EEvS6_RKT_EUliE_EEviT1_:
.text._ZN2at6native18elementwise_kernelILi128ELi2EZNS0_22gpu_kernel_impl_nocastIZNS0_50_GLOBAL__N__2680c7bb_12_PowKernel_cu_140f0503_289629pow_tensor_scalar_kernel_implIffEEvRNS_18TensorIteratorBaseET0_EUlfE0_EEvS6_RKT_EUliE_EEviT1_:
        /* <DEDUP_REMOVED lines=312> */
.L_x_7037:
[----:B------:R-:W-:Y:S02]  /*1380*/  ULDC.64 UR8, c[0x0][0x418] ;  /* 0x0001060000087ab9 */ /* 0x000fe40000000a00 */
[----:B------:R-:W-:-:S04]  /*1390*/  IADD3 R4, P0, R2, UR8, RZ ;  /* 0x0000000802047c10 */ /* 0x000fc8000ff1e0ff */
[----:B------:R-:W-:Y:S01]  /*13a0*/  IADD3.X R5, RZ, UR9, RZ, P0, !PT ;  /* 0x00000009ff057c10 */ /* 0x000fe200087fe4ff */
[----:B------:R-:W-:-:S04]  /*13b0*/  ULDC.64 UR8, c[0x0][0x410] ;  /* 0x0001040000087ab9 */ /* 0x000fc80000000a00 */
[----:B------:R-:W2:Y:S01]  /*13c0*/  LDG.E R4, desc[UR4][R4.64] ;  /* 0x0000000404047981 */ /* 0x000ea2000c1e1900 */
[----:B------:R-:W-:-:S04]  /*13d0*/  IADD3 R2, P0, R3, UR8, RZ ;  /* 0x0000000803027c10 */ /* 0x000fc8000ff1e0ff */
[----:B------:R-:W-:Y:S01]  /*13e0*/  IADD3.X R3, RZ, UR9, RZ, P0, !PT ;  /* 0x00000009ff037c10 */ /* 0x000fe200087fe4ff */
[----:B--2---:R-:W-:-:S04]  /*13f0*/  FMUL.FTZ R7, R4, R4 ;  /* 0x0000000404077220 */ /* 0x004fc80000410000 */
[----:B------:R-:W-:Y:S01]  /*1400*/  FMUL.FTZ R9, R4, R7 ;  /* 0x0000000704097220 */ /* 0x000fe20000410000 */
[----:B------:R-:W-:-:S04]  /*1410*/  VIADD R7, R0, 0x80 ;  /* 0x0000008000077836 */ /* 0x000fc80000000000 */
[----:B------:R0:W-:Y:S03]  /*1420*/  STG.E desc[UR4][R2.64], R9 ;  /* 0x0000000902007986 */ /* 0x0001e6000c101904 */
.L_x_7036:
[----:B------:R-:W-:Y:S05]  /*1430*/  BSYNC B0 ;  /* 0x0000000000007941 */ /* 0x000fea0003800000 */
.L_x_7035:
        /* <DEDUP_REMOVED lines=305> */
.L_x_7038:
        /* <DEDUP_REMOVED lines=8> */
[----:B------:R-:W-:-:S05]  /*27d0*/  FMUL.FTZ R7, R4, R7 ;  /* 0x0000000704077220 */ /* 0x000fca0000410000 */
[----:B------:R-:W-:Y:S01]  /*27e0*/  STG.E desc[UR4][R2.64], R7 ;  /* 0x0000000702007986 */ /* 0x000fe2000c101904 */
[----:B------:R-:W-:Y:S05]  /*27f0*/  EXIT ;  /* 0x000000000000794d */ /* 0x000fea0003800000 */
.L_x_7039:
        /* <DEDUP_REMOVED lines=16> */
.L_x_71640:


//--------------------- .text._ZN2at6native27unrolled_elementwise_kernelIZNS0_50_GLOBAL__N__2680c7bb_12_PowKernel_cu_140f0503_289629pow_tensor_scalar_kernel_implIffEEvRNS_18TensorIteratorBaseET0_EUlfE0_St5arrayIPcLm2EELi4E23TrivialOffsetCalculatorILi1EjESC_NS0_6memory15LoadWithoutCastENSD_16StoreWithoutCastEEEviT_S6_T2_T3_T4_T5_ --------------------------
	.section	.text._ZN2at6native27unrolled_elementwise_kernelIZNS0_50_GLOBAL__N__2680c7bb_12_PowKernel_cu_140f0503_289629pow_tensor_scalar_kernel_implIffEEvRNS_18TensorIteratorBaseET0_EUlfE0_St5arrayIPcLm2EELi4E23TrivialOffsetCalculatorILi1EjESC_NS0_6memory15LoadWithoutCastENSD_16StoreWithoutCastEEEviT_S6_T2_T3_T4_T5_,"ax",@progbits
	.align	128
        .global         _ZN2at6native27unrolled_elementwise_kernelIZNS0_50_GLOBAL__N__2680c7bb_12_PowKernel_cu_140f0503_289629pow_tensor_scalar_kernel_implIffEEvRNS_18TensorIteratorBaseET0_EUlfE0_St5arrayIPcLm2EELi4E23TrivialOffsetCalculatorILi1EjESC_NS0_6memory15LoadWithoutCastENSD_16StoreWithoutCastEEEviT_S6_T2_T3_T4_T5_
        .type           _ZN2at6native27unrolled_elementwise_kernelIZNS0_50_GLOBAL__N__2680c7bb_12_PowKernel_cu_140f0503_289629pow_tensor_scalar_kernel_implIffEEvRNS_18TensorIteratorBaseET0_EUlfE0_St5arrayIPcLm2EELi4E23TrivialOffsetCalculatorILi1EjESC_NS0_6memory15LoadWithoutCastENSD_16StoreWithoutCastEEEviT_S6_T2_T3_T4_T5_,@function
        .size           _ZN2at6native27unrolled_elementwise_kernelIZNS0_50_GLOBAL__N__2680c7bb_12_PowKernel_cu_140f0503_289629pow_tensor_scalar_kernel_implIffEEvRNS_18TensorIteratorBaseET0_EUlfE0_St5arrayIPcLm2EELi4E23TrivialOffsetCalculatorILi1EjESC_NS0_6memory15LoadWithoutCastENSD_16StoreWithoutCastEEEviT_S6_T2_T3_T4_T5_,(.L_x_71641 - _ZN2at6native27unrolled_elementwise_kernelIZNS0_50_GLOBAL__N__2680c7bb_12_PowKernel_cu_140f0503_289629pow_tensor_scalar_kernel_implIffEEvRNS_18TensorIteratorBaseET0_EUlfE0_St5arrayIPcLm2EELi4E23TrivialOffsetCalculatorILi1EjESC_NS0_6memory15LoadWithoutCastENSD_16StoreWithoutCastEEEviT_S6_T2_T3_T4_T5_)
        .other          _ZN2at6native27unrolled_elementwise_kernelIZNS0_50_GLOBAL__N__2680c7bb_12_PowKernel_cu_140f0503_289629pow_tensor_scalar_kernel_implIffEEvRNS_18TensorIteratorBaseET0_EUlfE0_St5arrayIPcLm2EELi4E23TrivialOffsetCalculatorILi1EjESC_NS0_6memory15LoadWithoutCastENSD_16StoreWithoutCastEEEviT_S6_T2_T3_T4_T5_,@"STO_CUDA_ENTRY STV_DEFAULT"
_ZN2at6native27unrolled_elementwise_kernelIZNS0_50_GLOBAL__N__2680c7bb_12_PowKernel_cu_140f0503_289629pow_tensor_scalar_kernel_implIffEEvRNS_18TensorIteratorBaseET0_EUlfE0_St5arrayIPcLm2EELi4E23TrivialOffsetCalculatorILi1EjESC_NS0_6memory15LoadWithoutCastENSD_16StoreWithoutCastEEEviT_S6_T2_T3_T4_T5_:
.text._ZN2at6native27unrolled_elementwise_kernelIZNS0_50_GLOBAL__N__2680c7bb_12_PowKernel_cu_140f0503_289629pow_tensor_scalar_kernel_implIffEEvRNS_18TensorIteratorBaseET0_EUlfE0_St5arrayIPcLm2EELi4E23TrivialOffsetCalculatorILi1EjESC_NS0_6memory15LoadWithoutCastENSD_16StoreWithoutCastEEEviT_S6_T2_T3_T4_T5_:
[----:B------:R-:W-:Y:S01]  /*0000*/  LDC R1, c[0x0][0x28] ;  /* 0x00000a00ff017b82 */ /* 0x000fe20000000800 */
[----:B------:R-:W0:Y:S07]  /*0010*/  S2R R0, SR_CTAID.X ;  /* 0x0000000000007919 */ /* 0x000e2e0000002500 */
[----:B------:R-:W0:Y:S01]  /*0020*/  LDC R5, c[0x0][0x210] ;  /* 0x00008400ff057b82 */ /* 0x000e220000000800 */
[----:B------:R-:W-:Y:S01]  /*0030*/  ULDC.64 UR4, c[0x0][0x208] ;  /* 0x0000820000047ab9 */ /* 0x000fe20000000a00 */
[----:B------:R-:W1:Y:S01]  /*0040*/  S2R R3, SR_TID.X ;  /* 0x0000000000037919 */ /* 0x000e620000002100 */
[----:B0-----:R-:W-:Y:S01]  /*0050*/  IMAD R2, R0, -0x200, R5 ;  /* 0xfffffe0000027824 */ /* 0x001fe200078e0205 */
[----:B------:R-:W-:-:S02]  /*0060*/  CS2R R4, SRZ ;  /* 0x0000000000047805 */ /* 0x000fc4000001ff00 */
[----:B-1----:R-:W-:Y:S02]  /*0070*/  MOV R11, R3 ;  /* 0x00000003000b7202 */ /* 0x002fe40000000f00 */
[----:B------:R-:W-:-:S13]  /*0080*/  ISETP.GE.AND P0, PT, R3, R2, PT ;  /* 0x000000020300720c */ /* 0x000fda0003f06270 */
[----:B------:R-:W0:Y:S01]  /*0090*/  @!P0 LDC.64 R6, c[0x0][0x228] ;  /* 0x00008a00ff068b82 */ /* 0x000e220000000a00 */
[----:B------:R-:W-:Y:S01]  /*00a0*/  @!P0 IMAD R9, R0, 0x200, R3 ;  /* 0x0000020000098824 */ /* 0x000fe200078e0203 */
[----:B------:R-:W-:-:S04]  /*00b0*/  @!P0 IADD3 R11, R3, 0x80, RZ ;  /* 0x00000080030b8810 */ /* 0x000fc80007ffe0ff */
[----:B------:R-:W-:-:S13]  /*00c0*/  ISETP.GE.AND P1, PT, R11, R2, PT ;  /* 0x000000020b00720c */ /* 0x000fda0003f26270 */
[----:B------:R-:W-:Y:S02]  /*00d0*/  @!P1 LEA R15, R0, R11, 0x9 ;  /* 0x0000000b000f9211 */ /* 0x000fe400078e48ff */
[----:B------:R-:W-:Y:S01]  /*00e0*/  @!P1 IADD3 R11, R11, 0x80, RZ ;  /* 0x000000800b0b9810 */ /* 0x000fe20007ffe0ff */
[----:B0-----:R-:W-:-:S03]  /*00f0*/  @!P0 IMAD.WIDE.U32 R6, R9, 0x4, R6 ;  /* 0x0000000409068825 */ /* 0x001fc600078e0006 */
[C---:B------:R-:W-:Y:S02]  /*0100*/  ISETP.GE.AND P3, PT, R11.reuse, R2, PT ;  /* 0x000000020b00720c */ /* 0x040fe40003f66270 */
[----:B------:R0:W2:Y:S11]  /*0110*/  @!P0 LDG.E R5, desc[UR4][R6.64] ;  /* 0x0000000406058981 */ /* 0x0000b6000c1e1900 */
[----:B------:R-:W-:Y:S01]  /*0120*/  @!P3 LEA R17, R0, R11, 0x9 ;  /* 0x0000000b0011b211 */ /* 0x000fe200078e48ff */
[----:B------:R-:W1:Y:S01]  /*0130*/  @!P3 LDC.64 R12, c[0x0][0x228] ;  /* 0x00008a00ff0cbb82 */ /* 0x000e620000000a00 */
[----:B------:R-:W-:-:S04]  /*0140*/  @!P3 IADD3 R11, R11, 0x80, RZ ;  /* 0x000000800b0bb810 */ /* 0x000fc80007ffe0ff */
[----:B------:R-:W-:-:S13]  /*0150*/  ISETP.GE.AND P2, PT, R11, R2, PT ;  /* 0x000000020b00720c */ /* 0x000fda0003f46270 */
[----:B------:R-:W3:Y:S01]  /*0160*/  @!P2 LDC.64 R8, c[0x0][0x228] ;  /* 0x00008a00ff08ab82 */ /* 0x000ee20000000a00 */
[----:B------:R-:W-:-:S04]  /*0170*/  @!P2 IMAD R11, R0, 0x200, R11 ;  /* 0x00000200000ba824 */ /* 0x000fc800078e020b */
[----:B---3--:R-:W-:-:S03]  /*0180*/  @!P2 IMAD.WIDE.U32 R8, R11, 0x4, R8 ;  /* 0x000000040b08a825 */ /* 0x008fc600078e0008 */
[----:B------:R-:W0:Y:S01]  /*0190*/  @!P1 LDC.64 R10, c[0x0][0x228] ;  /* 0x00008a00ff0a9b82 */ /* 0x000e220000000a00 */
[----:B-1----:R-:W-:Y:S01]  /*01a0*/  @!P3 IMAD.WIDE.U32 R12, R17, 0x4, R12 ;  /* 0x00000004110cb825 */ /* 0x002fe200078e000c */
[----:B------:R2:W5:Y:S01]  /*01b0*/  @!P2 LDG.E R4, desc[UR4][R8.64] ;  /* 0x000000040804a981 */ /* 0x000562000c1e1900 */
[----:B------:R-:W-:Y:S02]  /*01c0*/  @!P0 LEA R17, R0, R3, 0x9 ;  /* 0x0000000300118211 */ /* 0x000fe400078e48ff */
[----:B0-----:R-:W-:Y:S01]  /*01d0*/  @!P1 IMAD.WIDE.U32 R6, R15, 0x4, R10 ;  /* 0x000000040f069825 */ /* 0x001fe200078e000a */
[----:B------:R-:W-:Y:S02]  /*01e0*/  CS2R R14, SRZ ;  /* 0x00000000000e7805 */ /* 0x000fe4000001ff00 */
[----:B------:R-:W0:Y:S01]  /*01f0*/  @!P0 LDC.64 R10, c[0x0][0x220] ;  /* 0x00008800ff0a8b82 */ /* 0x000e220000000a00 */
[----:B------:R-:W-:-:S03]  /*0200*/  @!P0 IADD3 R3, R3, 0x80, RZ ;  /* 0x0000008003038810 */ /* 0x000fc60007ffe0ff */
[----:B------:R1:W5:Y:S04]  /*0210*/  @!P1 LDG.E R14, desc[UR4][R6.64] ;  /* 0x00000004060e9981 */ /* 0x000368000c1e1900 */
[----:B------:R1:W5:Y:S01]  /*0220*/  @!P3 LDG.E R15, desc[UR4][R12.64] ;  /* 0x000000040c0fb981 */ /* 0x000362000c1e1900 */
[----:B------:R-:W-:Y:S01]  /*0230*/  ISETP.GE.AND P1, PT, R3, R2, PT ;  /* 0x000000020300720c */ /* 0x000fe20003f26270 */
[----:B------:R-:W-:Y:S01]  /*0240*/  BSSY B0, `(.L_x_7040) ;  /* 0x0000014000007945 */ /* 0x000fe20003800000 */
[----:B--2---:R-:W-:-:S04]  /*0250*/  @!P0 FMUL.FTZ R8, R5, R5 ;  /* 0x0000000505088220 */ /* 0x004fc80000410000 */
[----:B------:R-:W-:Y:S01]  /*0260*/  @!P0 FMUL.FTZ R5, R8, R5 ;  /* 0x0000000508058220 */ /* 0x000fe20000410000 */
[----:B0-----:R-:W-:-:S05]  /*0270*/  @!P0 IMAD.WIDE.U32 R8, R17, 0x4, R10 ;  /* 0x0000000411088825 */ /* 0x001fca00078e000a */
[----:B------:R1:W-:Y:S01]  /*0280*/  @!P0 STG.E desc[UR4][R8.64], R5 ;  /* 0x0000000508008986 */ /* 0x0003e2000c101904 */
[----:B------:R-:W-:Y:S05]  /*0290*/  @P1 BRA `(.L_x_7041) ;  /* 0x0000000000381947 */ /* 0x000fea0003800000 */
[----:B-1----:R-:W0:Y:S01]  /*02a0*/  LDC.64 R6, c[0x0][0x220] ;  /* 0x00008800ff067b82 */ /* 0x002e220000000a00 */
[----:B------:R-:W-:Y:S01]  /*02b0*/  LEA R9, R0, R3, 0x9 ;  /* 0x0000000300097211 */ /* 0x000fe200078e48ff */
[----:B------:R-:W-:Y:S02]  /*02c0*/  VIADD R3, R3, 0x80 ;  /* 0x0000008003037836 */ /* 0x000fe40000000000 */
[----:B-----5:R-:W-:-:S03]  /*02d0*/  FMUL.FTZ R5, R14, R14 ;  /* 0x0000000e0e057220 */ /* 0x020fc60000410000 */
[----:B------:R-:W-:Y:S01]  /*02e0*/  ISETP.GE.AND P0, PT, R3, R2, PT ;  /* 0x000000020300720c */ /* 0x000fe20003f06270 */
[----:B------:R-:W-:-:S12]  /*02f0*/  FMUL.FTZ R5, R5, R14 ;  /* 0x0000000e05057220 */ /* 0x000fd80000410000 */
[----:B------:R-:W-:Y:S01]  /*0300*/  @!P0 FMUL.FTZ R8, R15, R15 ;  /* 0x0000000f0f088220 */ /* 0x000fe20000410000 */
[----:B------:R-:W-:Y:S02]  /*0310*/  @!P0 LEA R11, R0, R3, 0x9 ;  /* 0x00000003000b8211 */ /* 0x000fe400078e48ff */
[----:B------:R-:W-:Y:S01]  /*0320*/  @!P0 IADD3 R3, R3, 0x80, RZ ;  /* 0x0000008003038810 */ /* 0x000fe20007ffe0ff */
[----:B------:R-:W-:Y:S01]  /*0330*/  @!P0 FMUL.FTZ R15, R8, R15 ;  /* 0x0000000f080f8220 */ /* 0x000fe20000410000 */
[----:B0-----:R-:W-:-:S04]  /*0340*/  IMAD.WIDE.U32 R8, R9, 0x4, R6 ;  /* 0x0000000409087825 */ /* 0x001fc800078e0006 */
[----:B------:R-:W-:Y:S01]  /*0350*/  @!P0 IMAD.WIDE.U32 R6, R11, 0x4, R6 ;  /* 0x000000040b068825 */ /* 0x000fe200078e0006 */
[----:B------:R0:W-:Y:S04]  /*0360*/  STG.E desc[UR4][R8.64], R5 ;  /* 0x0000000508007986 */ /* 0x0001e8000c101904 */
[----:B------:R0:W-:Y:S02]  /*0370*/  @!P0 STG.E desc[UR4][R6.64], R15 ;  /* 0x0000000f06008986 */ /* 0x0001e4000c101904 */
.L_x_7041:
[----:B------:R-:W-:Y:S05]  /*0380*/  BSYNC B0 ;  /* 0x0000000000007941 */ /* 0x000fea0003800000 */
.L_x_7040:
[----:B------:R-:W-:-:S13]  /*0390*/  ISETP.GE.AND P0, PT, R3, R2, PT ;  /* 0x000000020300720c */ /* 0x000fda0003f06270 */
[----:B------:R-:W-:Y:S05]  /*03a0*/  @P0 EXIT ;  /* 0x000000000000094d */ /* 0x000fea0003800000 */
[----:B01----:R-:W0:Y:S01]  /*03b0*/  LDC.64 R6, c[0x0][0x220] ;  /* 0x00008800ff067b82 */ /* 0x003e220000000a00 */
[----:B------:R-:W-:Y:S01]  /*03c0*/  LEA R3, R0, R3, 0x9 ;  /* 0x0000000300037211 */ /* 0x000fe200078e48ff */
[----:B-----5:R-:W-:-:S04]  /*03d0*/  FMUL.FTZ R5, R4, R4 ;  /* 0x0000000404057220 */ /* 0x020fc80000410000 */
[----:B------:R-:W-:Y:S01]  /*03e0*/  FMUL.FTZ R5, R5, R4 ;  /* 0x0000000405057220 */ /* 0x000fe20000410000 */
[----:B0-----:R-:W-:-:S05]  /*03f0*/  IMAD.WIDE.U32 R2, R3, 0x4, R6 ;  /* 0x0000000403027825 */ /* 0x001fca00078e0006 */
[----:B------:R-:W-:Y:S01]  /*0400*/  STG.E desc[UR4][R2.64], R5 ;  /* 0x0000000502007986 */ /* 0x000fe2000c101904 */
[----:B------:R-:W-:Y:S05]  /*0410*/  EXIT ;  /* 0x000000000000794d */ /* 0x000fea0003800000 */
.L_x_7042:
        /* <DEDUP_REMOVED lines=14> */
.L_x_71641:


//--------------------- .text._ZN2at6native29vectorized_elementwise_kernelILi2EZNS0_50_GLOBAL__N__2680c7bb_12_PowKernel_cu_140f0503_289629pow_tensor_scalar_kernel_implIffEEvRNS_18TensorIteratorBaseET0_EUlfE0_St5arrayIPcLm2EEEEviS6_T1_ --------------------------
	.section	.text._ZN2at6native29vectorized_elementwise_kernelILi2EZNS0_50_GLOBAL__N__2680c7bb_12_PowKernel_cu_140f0503_289629pow_tensor_scalar_kernel_implIffEEvRNS_18TensorIteratorBaseET0_EUlfE0_St5arrayIPcLm2EEEEviS6_T1_,"ax",@progbits
	.align	128
        .global         _ZN2at6native29vectorized_elementwise_kernelILi2EZNS0_50_GLOBAL__N__2680c7bb_12_PowKernel_cu_140f0503_289629pow_tensor_scalar_kernel_implIffEEvRNS_18TensorIteratorBaseET0_EUlfE0_St5arrayIPcLm2EEEEviS6_T1_
        .type           _ZN2at6native29vectorized_elementwise_kernelILi2EZNS0_50_GLOBAL__N__2680c7bb_12_PowKernel_cu_140f0503_289629pow_tensor_scalar_kernel_implIffEEvRNS_18TensorIteratorBaseET0_EUlfE0_St5arrayIPcLm2EEEEviS6_T1_,@function
        .size           _ZN2at6native29vectorized_elementwise_kernelILi2EZNS0_50_GLOBAL__N__2680c7bb_12_PowKernel_cu_140f0503_289629pow_tensor_scalar_kernel_implIffEEvRNS_18TensorIteratorBaseET0_EUlfE0_St5arrayIPcLm2EEEEviS6_T1_,(.L_x_71642 - _ZN2at6native29vectorized_elementwise_kernelILi2EZNS0_50_GLOBAL__N__2680c7bb_12_PowKernel_cu_140f0503_289629pow_tensor_scalar_kernel_implIffEEvRNS_18TensorIteratorBaseET0_EUlfE0_St5arrayIPcLm2EEEEviS6_T1_)
        .other          _ZN2at6native29vectorized_elementwise_kernelILi2EZNS0_50_GLOBAL__N__2680c7bb_12_PowKernel_cu_140f0503_289629pow_tensor_scalar_kernel_implIffEEvRNS_18TensorIteratorBaseET0_EUlfE0_St5arrayIPcLm2EEEEviS6_T1_,@"STO_CUDA_ENTRY STV_DEFAULT"
_ZN2at6native29vectorized_elementwise_kernelILi2EZNS0_50_GLOBAL__N__2680c7bb_12_PowKernel_cu_140f0503_289629pow_tensor_scalar_kernel_implIffEEvRNS_18TensorIteratorBaseET0_EUlfE0_St5arrayIPcLm2EEEEviS6_T1_:
.text._ZN2at6native29vectorized_elementwise_kernelILi2EZNS0_50_GLOBAL__N__2680c7bb_12_PowKernel_cu_140f0503_289629pow_tensor_scalar_kernel_implIffEEvRNS_18TensorIteratorBaseET0_EUlfE0_St5arrayIPcLm2EEEEviS6_T1_:
        /* <DEDUP_REMOVED lines=14> */
[----:B------:R-:W4:Y:S04]  /*00e0*/  LDG.E.64 R8, desc[UR4][R12.64] ;  /* 0x000000040c087981 */ /* 0x000f28000c1e1b00 */
[----:B------:R-:W5:Y:S04]  /*00f0*/  LDG.E.64 R2, desc[UR4][R12.64+0x800] ;  /* 0x000800040c027981 */ /* 0x000f68000c1e1b00 */
[----:B------:R-:W5:Y:S01]  /*0100*/  LDG.E.64 R4, desc[UR4][R12.64+0xc00] ;  /* 0x000c00040c047981 */ /* 0x000f62000c1e1b00 */
[----:B--2---:R-:W-:-:S04]  /*0110*/  IMAD.WIDE.U32 R6, R0, 0x4, R6 ;  /* 0x0000000400067825 */ /* 0x004fc800078e0006 */
[----:B------:R-:W-:-:S04]  /*0120*/  IMAD.WIDE R6, R15, 0x8, R6 ;  /* 0x000000080f067825 */ /* 0x000fc800078e0206 */
[C---:B---3--:R-:W-:Y:S01]  /*0130*/  FMUL.FTZ R17, R10.reuse, R10 ;  /* 0x0000000a0a117220 */ /* 0x048fe20000410000 */
[----:B------:R-:W-:Y:S01]  /*0140*/  FMUL.FTZ R14, R11, R11 ;  /* 0x0000000b0b0e7220 */ /* 0x000fe20000410000 */
[----:B----4-:R-:W-:Y:S02]  /*0150*/  FMUL.FTZ R0, R9, R9 ;  /* 0x0000000909007220 */ /* 0x010fe40000410000 */
[----:B------:R-:W-:Y:S01]  /*0160*/  FMUL.FTZ R16, R10, R17 ;  /* 0x000000110a107220 */ /* 0x000fe20000410000 */
[----:B------:R-:W-:Y:S01]  /*0170*/  FMUL.FTZ R17, R11, R14 ;  /* 0x0000000e0b117220 */ /* 0x000fe20000410000 */
[----:B------:R-:W-:Y:S01]  /*0180*/  FMUL.FTZ R15, R8, R8 ;  /* 0x00000008080f7220 */ /* 0x000fe20000410000 */
[----:B------:R-:W-:Y:S01]  /*0190*/  FMUL.FTZ R9, R9, R0 ;  /* 0x0000000009097220 */ /* 0x000fe20000410000 */
[----:B-----5:R-:W-:Y:S01]  /*01a0*/  FMUL.FTZ R11, R2, R2 ;  /* 0x00000002020b7220 */ /* 0x020fe20000410000 */
[----:B------:R-:W-:Y:S01]  /*01b0*/  FMUL.FTZ R0, R3, R3 ;  /* 0x0000000303007220 */ /* 0x000fe20000410000 */
[----:B------:R-:W-:Y:S01]  /*01c0*/  FMUL.FTZ R13, R4, R4 ;  /* 0x00000004040d7220 */ /* 0x000fe20000410000 */
[----:B------:R-:W-:Y:S01]  /*01d0*/  FMUL.FTZ R10, R5, R5 ;  /* 0x00000005050a7220 */ /* 0x000fe20000410000 */
[----:B------:R-:W-:Y:S01]  /*01e0*/  FMUL.FTZ R8, R8, R15 ;  /* 0x0000000f08087220 */ /* 0x000fe20000410000 */
[----:B------:R-:W-:Y:S01]  /*01f0*/  FMUL.FTZ R2, R2, R11 ;  /* 0x0000000b02027220 */ /* 0x000fe20000410000 */
[----:B------:R-:W-:Y:S01]  /*0200*/  FMUL.FTZ R3, R3, R0 ;  /* 0x0000000003037220 */ /* 0x000fe20000410000 */
[----:B------:R-:W-:Y:S01]  /*0210*/  FMUL.FTZ R4, R4, R13 ;  /* 0x0000000d04047220 */ /* 0x000fe20000410000 */
[----:B------:R-:W-:Y:S01]  /*0220*/  FMUL.FTZ R5, R5, R10 ;  /* 0x0000000a05057220 */ /* 0x000fe20000410000 */
[----:B------:R-:W-:Y:S04]  /*0230*/  STG.E.64 desc[UR4][R6.64], R8 ;  /* 0x0000000806007986 */ /* 0x000fe8000c101b04 */
[----:B------:R-:W-:Y:S04]  /*0240*/  STG.E.64 desc[UR4][R6.64+0x400], R16 ;  /* 0x0004001006007986 */ /* 0x000fe8000c101b04 */
[----:B------:R-:W-:Y:S04]  /*0250*/  STG.E.64 desc[UR4][R6.64+0x800], R2 ;  /* 0x0008000206007986 */ /* 0x000fe8000c101b04 */
[----:B------:R-:W-:Y:S01]  /*0260*/  STG.E.64 desc[UR4][R6.64+0xc00], R4 ;  /* 0x000c000406007986 */ /* 0x000fe2000c101b04 */
[----:B------:R-:W-:Y:S05]  /*0270*/  EXIT ;  /* 0x000000000000794d */ /* 0x000fea0003800000 */
.L_x_7043:
[----:B------:R-:W0:Y:S01]  /*0280*/  S2R R13, SR_TID.X ;  /* 0x00000000000d7919 */ /* 0x000e220000002100 */
[----:B------:R-:W-:Y:S02]  /*0290*/  CS2R R14, SRZ ;  /* 0x00000000000e7805 */ /* 0x000fe4000001ff00 */
[----:B0-----:R-:W-:Y:S02]  /*02a0*/  ISETP.GE.AND P0, PT, R13, R12, PT ;  /* 0x0000000c0d00720c */ /* 0x001fe40003f06270 */
[----:B------:R-:W-:-:S11]  /*02b0*/  MOV R25, R13 ;  /* 0x0000000d00197202 */ /* 0x000fd60000000f00 */
[----:B------:R-:W-:Y:S01]  /*02c0*/  @!P0 IADD3 R25, R13, 0x80, RZ ;  /* 0x000000800d198810 */ /* 0x000fe20007ffe0ff */
[----:B------:R-:W0:Y:S03]  /*02d0*/  @!P0 LDC.64 R2, c[0x0][0x228] ;  /* 0x00008a00ff028b82 */ /* 0x000e260000000a00 */
[----:B------:R-:W-:-:S13]  /*02e0*/  ISETP.GE.AND P6, PT, R25, R12, PT ;  /* 0x0000000c1900720c */ /* 0x000fda0003fc6270 */
[----:B------:R-:W1:Y:S01]  /*02f0*/  @!P6 LDC.64 R4, c[0x0][0x228] ;  /* 0x00008a00ff04eb82 */ /* 0x000e620000000a00 */
[----:B------:R-:W-:Y:S02]  /*0300*/  @!P6 IADD3 R7, R0, R25, RZ ;  /* 0x000000190007e210 */ /* 0x000fe40007ffe0ff */
[----:B------:R-:W-:-:S04]  /*0310*/  @!P6 IADD3 R25, R25, 0x80, RZ ;  /* 0x000000801919e810 */ /* 0x000fc80007ffe0ff */
[----:B------:R-:W-:-:S13]  /*0320*/  ISETP.GE.AND P5, PT, R25, R12, PT ;  /* 0x0000000c1900720c */ /* 0x000fda0003fa6270 */
[C---:B------:R-:W-:Y:S01]  /*0330*/  @!P5 IADD3 R29, R0.reuse, R25, RZ ;  /* 0x00000019001dd210 */ /* 0x040fe20007ffe0ff */
[----:B------:R-:W2:Y:S01]  /*0340*/  @!P5 LDC.64 R18, c[0x0][0x228] ;  /* 0x00008a00ff12db82 */ /* 0x000ea20000000a00 */
[----:B------:R-:W-:Y:S01]  /*0350*/  @!P5 IADD3 R25, R25, 0x80, RZ ;  /* 0x000000801919d810 */ /* 0x000fe20007ffe0ff */
[----:B-1----:R-:W-:Y:S01]  /*0360*/  @!P6 IMAD.WIDE.U32 R4, R7, 0x4, R4 ;  /* 0x000000040704e825 */ /* 0x002fe200078e0004 */
[----:B------:R-:W-:Y:S02]  /*0370*/  @!P0 IADD3 R7, R0, R13, RZ ;  /* 0x0000000d00078210 */ /* 0x000fe40007ffe0ff */
[----:B------:R-:W-:Y:S02]  /*0380*/  ISETP.GE.AND P4, PT, R25, R12, PT ;  /* 0x0000000c1900720c */ /* 0x000fe40003f86270 */
[----:B------:R-:W5:Y:S01]  /*0390*/  @!P6 LDG.E R14, desc[UR4][R4.64] ;  /* 0x00000004040ee981 */ /* 0x000f62000c1e1900 */
[----:B0-----:R-:W-:-:S05]  /*03a0*/  @!P0 IMAD.WIDE.U32 R2, R7, 0x4, R2 ;  /* 0x0000000407028825 */ /* 0x001fca00078e0002 */
[----:B------:R-:W3:Y:S05]  /*03b0*/  @!P0 LDG.E R15, desc[UR4][R2.64] ;  /* 0x00000004020f8981 */ /* 0x000eea000c1e1900 */
[----:B------:R-:W-:Y:S01]  /*03c0*/  @!P4 IADD3 R27, R0, R25, RZ ;  /* 0x00000019001bc210 */ /* 0x000fe20007ffe0ff */
[----:B------:R-:W-:Y:S01]  /*03d0*/  HFMA2.MMA R16, -RZ, RZ, 0, 0 ;  /* 0x00000000ff107435 */ /* 0x000fe200000001ff */
[----:B------:R-:W-:Y:S01]  /*03e0*/  @!P4 IADD3 R25, R25, 0x80, RZ ;  /* 0x000000801919c810 */ /* 0x000fe20007ffe0ff */
[----:B------:R-:W0:Y:S03]  /*03f0*/  @!P4 LDC.64 R10, c[0x0][0x228] ;  /* 0x00008a00ff0acb82 */ /* 0x000e260000000a00 */
[----:B------:R-:W-:-:S13]  /*0400*/  ISETP.GE.AND P3, PT, R25, R12, PT ;  /* 0x0000000c1900720c */ /* 0x000fda0003f66270 */
[C---:B------:R-:W-:Y:S01]  /*0410*/  @!P3 IADD3 R23, R0.reuse, R25, RZ ;  /* 0x000000190017b210 */ /* 0x040fe20007ffe0ff */
[----:B--2---:R-:W-:Y:S01]  /*0420*/  @!P5 IMAD.WIDE.U32 R18, R29, 0x4, R18 ;  /* 0x000000041d12d825 */ /* 0x004fe200078e0012 */
[----:B------:R-:W-:Y:S01]  /*0430*/  @!P3 IADD3 R25, R25, 0x80, RZ ;  /* 0x000000801919b810 */ /* 0x000fe20007ffe0ff */
[----:B------:R-:W1:Y:S03]  /*0440*/  @!P3 LDC.64 R8, c[0x0][0x228] ;  /* 0x00008a00ff08bb82 */ /* 0x000e660000000a00 */
[----:B------:R-:W-:Y:S01]  /*0450*/  ISETP.GE.AND P2, PT, R25, R12, PT ;  /* 0x0000000c1900720c */ /* 0x000fe20003f46270 */
[----:B------:R2:W5:Y:S04]  /*0460*/  @!P5 LDG.E R16, desc[UR4][R18.64] ;  /* 0x000000041210d981 */ /* 0x000568000c1e1900 */
[----:B--2---:R-:W2:Y:S08]  /*0470*/  @!P0 LDC.64 R18, c[0x0][0x220] ;  /* 0x00008800ff128b82 */ /* 0x004eb00000000a00 */
[----:B------:R-:W-:-:S02]  /*0480*/  @!P2 IADD3 R21, R0, R25, RZ ;  /* 0x000000190015a210 */ /* 0x000fc40007ffe0ff */
[----:B------:R-:W-:-:S04]  /*0490*/  @!P2 IADD3 R25, R25, 0x80, RZ ;  /* 0x000000801919a810 */ /* 0x000fc80007ffe0ff */
[----:B------:R-:W-:Y:S01]  /*04a0*/  ISETP.GE.AND P1, PT, R25, R12, PT ;  /* 0x0000000c1900720c */ /* 0x000fe20003f26270 */
[----:B------:R-:W4:-:S12]  /*04b0*/  @!P2 LDC.64 R2, c[0x0][0x228] ;  /* 0x00008a00ff02ab82 */ /* 0x000f180000000a00 */
[----:B------:R-:W-:Y:S01]  /*04c0*/  @!P1 IADD3 R17, R0, R25, RZ ;  /* 0x0000001900119210 */ /* 0x000fe20007ffe0ff */
[----:B------:R-:W0:Y:S01]  /*04d0*/  @!P1 LDC.64 R4, c[0x0][0x228] ;  /* 0x00008a00ff049b82 */ /* 0x000e220000000a00 */
[----:B------:R-:W-:-:S04]  /*04e0*/  @!P1 IADD3 R25, R25, 0x80, RZ ;  /* 0x0000008019199810 */ /* 0x000fc80007ffe0ff */
[----:B------:R-:W-:-:S13]  /*04f0*/  ISETP.GE.AND P6, PT, R25, R12, PT ;  /* 0x0000000c1900720c */ /* 0x000fda0003fc6270 */
[----:B------:R-:W2:Y:S01]  /*0500*/  @!P6 LDC.64 R6, c[0x0][0x228] ;  /* 0x00008a00ff06eb82 */ /* 0x000ea20000000a00 */
[----:B------:R-:W-:Y:S01]  /*0510*/  @!P6 IADD3 R25, R0, R25, RZ ;  /* 0x000000190019e210 */ /* 0x000fe20007ffe0ff */
[----:B-1----:R-:W-:Y:S01]  /*0520*/  @!P3 IMAD.WIDE.U32 R8, R23, 0x4, R8 ;  /* 0x000000041708b825 */ /* 0x002fe200078e0008 */
[----:B------:R-:W-:-:S03]  /*0530*/  CS2R R22, SRZ ;  /* 0x0000000000167805 */ /* 0x000fc6000001ff00 */
[----:B----4-:R-:W-:Y:S01]  /*0540*/  @!P2 IMAD.WIDE.U32 R2, R21, 0x4, R2 ;  /* 0x000000041502a825 */ /* 0x010fe200078e0002 */
[----:B------:R-:W-:-:S03]  /*0550*/  CS2R R20, SRZ ;  /* 0x0000000000147805 */ /* 0x000fc6000001ff00 */
[----:B0-----:R-:W-:Y:S01]  /*0560*/  @!P1 IMAD.WIDE.U32 R4, R17, 0x4, R4 ;  /* 0x0000000411049825 */ /* 0x001fe200078e0004 */
[----:B------:R-:W-:Y:S01]  /*0570*/  MOV R17, RZ ;  /* 0x000000ff00117202 */ /* 0x000fe20000000f00 */
[----:B------:R0:W5:Y:S02]  /*0580*/  @!P2 LDG.E R22, desc[UR4][R2.64] ;  /* 0x000000040216a981 */ /* 0x000164000c1e1900 */
[----:B------:R-:W-:Y:S02]  /*0590*/  @!P4 IMAD.WIDE.U32 R10, R27, 0x4, R10 ;  /* 0x000000041b0ac825 */ /* 0x000fe400078e000a */
[----:B------:R0:W5:Y:S04]  /*05a0*/  @!P3 LDG.E R21, desc[UR4][R8.64] ;  /* 0x000000040815b981 */ /* 0x000168000c1e1900 */
[----:B------:R0:W5:Y:S01]  /*05b0*/  @!P4 LDG.E R20, desc[UR4][R10.64] ;  /* 0x000000040a14c981 */ /* 0x000162000c1e1900 */
[----:B--2---:R-:W-:Y:S01]  /*05c0*/  @!P6 IMAD.WIDE.U32 R6, R25, 0x4, R6 ;  /* 0x000000041906e825 */ /* 0x004fe200078e0006 */
[----:B------:R-:W-:-:S02]  /*05d0*/  @!P0 IADD3 R25, R0, R13, RZ ;  /* 0x0000000d00198210 */ /* 0x000fc40007ffe0ff */
[----:B------:R0:W5:Y:S01]  /*05e0*/  @!P1 LDG.E R23, desc[UR4][R4.64] ;  /* 0x0000000404179981 */ /* 0x000162000c1e1900 */
[----:B------:R-:W-:Y:S02]  /*05f0*/  @!P0 IADD3 R13, R13, 0x80, RZ ;  /* 0x000000800d0d8810 */ /* 0x000fe40007ffe0ff */
[----:B------:R-:W-:Y:S01]  /*0600*/  @!P0 IMAD.WIDE.U32 R18, R25, 0x4, R18 ;  /* 0x0000000419128825 */ /* 0x000fe200078e0012 */
[----:B------:R0:W5:Y:S01]  /*0610*/  @!P6 LDG.E R17, desc[UR4][R6.64] ;  /* 0x000000040611e981 */ /* 0x000162000c1e1900 */
[----:B------:R-:W-:Y:S04]  /*0620*/  BSSY B0, `(.L_x_7044) ;  /* 0x000003c000007945 */ /* 0x000fe80003800000 */
[----:B------:R-:W-:Y:S01]  /*0630*/  BSSY B1, `(.L_x_7045) ;  /* 0x0000032000017945 */ /* 0x000fe20003800000 */
[----:B---3--:R-:W-:-:S04]  /*0640*/  @!P0 FMUL.FTZ R24, R15, R15 ;  /* 0x0000000f0f188220 */ /* 0x008fc80000410000 */
[----:B------:R-:W-:-:S05]  /*0650*/  @!P0 FMUL.FTZ R15, R24, R15 ;  /* 0x0000000f180f8220 */ /* 0x000fca0000410000 */
[----:B------:R0:W-:Y:S01]  /*0660*/  @!P0 STG.E desc[UR4][R18.64], R15 ;  /* 0x0000000f12008986 */ /* 0x0001e2000c101904 */
[----:B------:R-:W-:-:S13]  /*0670*/  ISETP.GE.AND P0, PT, R13, R12, PT ;  /* 0x0000000c0d00720c */ /* 0x000fda0003f06270 */
[----:B0-----:R-:W-:Y:S05]  /*0680*/  @P0 BRA `(.L_x_7046) ;  /* 0x0000000000400947 */ /* 0x001fea0003800000 */
[----:B------:R-:W0:Y:S01]  /*0690*/  LDC.64 R2, c[0x0][0x220] ;  /* 0x00008800ff027b82 */ /* 0x000e220000000a00 */
[----:B------:R-:W-:Y:S01]  /*06a0*/  IADD3 R7, R0, R13, RZ ;  /* 0x0000000d00077210 */ /* 0x000fe20007ffe0ff */
[----:B-----5:R-:W-:Y:S01]  /*06b0*/  FMUL.FTZ R5, R14, R14 ;  /* 0x0000000e0e057220 */ /* 0x020fe20000410000 */
[----:B------:R-:W-:-:S03]  /*06c0*/  IADD3 R13, R13, 0x80, RZ ;  /* 0x000000800d0d7810 */ /* 0x000fc60007ffe0ff */
[----:B------:R-:W-:Y:S01]  /*06d0*/  FMUL.FTZ R5, R5, R14 ;  /* 0x0000000e05057220 */ /* 0x000fe20000410000 */
[----:B------:R-:W-:Y:S01]  /*06e0*/  ISETP.GE.AND P0, PT, R13, R12, PT ;  /* 0x0000000c0d00720c */ /* 0x000fe20003f06270 */
[----:B0-----:R-:W-:-:S05]  /*06f0*/  IMAD.WIDE.U32 R2, R7, 0x4, R2 ;  /* 0x0000000407027825 */ /* 0x001fca00078e0002 */
[----:B------:R0:W-:Y:S07]  /*0700*/  STG.E desc[UR4][R2.64], R5 ;  /* 0x0000000502007986 */ /* 0x0001ee000c101904 */
[----:B------:R-:W-:Y:S05]  /*0710*/  @P0 BRA `(.L_x_7047) ;  /* 0x0000000000400947 */ /* 0x000fea0003800000 */
[----:B0-----:R-:W0:Y:S01]  /*0720*/  LDC.64 R2, c[0x0][0x220] ;  /* 0x00008800ff027b82 */ /* 0x001e220000000a00 */
[----:B------:R-:W-:Y:S01]  /*0730*/  IADD3 R7, R0, R13, RZ ;  /* 0x0000000d00077210 */ /* 0x000fe20007ffe0ff */
[----:B------:R-:W-:Y:S01]  /*0740*/  FMUL.FTZ R5, R16, R16 ;  /* 0x0000001010057220 */ /* 0x000fe20000410000 */
[----:B------:R-:W-:-:S03]  /*0750*/  IADD3 R13, R13, 0x80, RZ ;  /* 0x000000800d0d7810 */ /* 0x000fc60007ffe0ff */
[----:B------:R-:W-:Y:S01]  /*0760*/  FMUL.FTZ R5, R5, R16 ;  /* 0x0000001005057220 */ /* 0x000fe20000410000 */
[----:B0-----:R-:W-:-:S05]  /*0770*/  IMAD.WIDE.U32 R2, R7, 0x4, R2 ;  /* 0x0000000407027825 */ /* 0x001fca00078e0002 */
[----:B------:R0:W-:Y:S02]  /*0780*/  STG.E desc[UR4][R2.64], R5 ;  /* 0x0000000502007986 */ /* 0x0001e4000c101904 */
.L_x_7046:
[----:B------:R-:W-:-:S13]  /*0790*/  ISETP.GE.AND P0, PT, R13, R12, PT ;  /* 0x0000000c0d00720c */ /* 0x000fda0003f06270 */
[----:B------:R-:W-:Y:S05]  /*07a0*/  @P0 BRA `(.L_x_7048) ;  /* 0x0000000000400947 */ /* 0x000fea0003800000 */
[----:B0-----:R-:W0:Y:S01]  /*07b0*/  LDC.64 R2, c[0x0][0x220] ;  /* 0x00008800ff027b82 */ /* 0x001e220000000a00 */
[----:B------:R-:W-:Y:S01]  /*07c0*/  IADD3 R7, R0, R13, RZ ;  /* 0x0000000d00077210 */ /* 0x000fe20007ffe0ff */
[----:B-----5:R-:W-:Y:S01]  /*07d0*/  FMUL.FTZ R5, R20, R20 ;  /* 0x0000001414057220 */ /* 0x020fe20000410000 */
[----:B------:R-:W-:-:S03]  /*07e0*/  IADD3 R13, R13, 0x80, RZ ;  /* 0x000000800d0d7810 */ /* 0x000fc60007ffe0ff */
[----:B------:R-:W-:Y:S01]  /*07f0*/  FMUL.FTZ R5, R5, R20 ;  /* 0x0000001405057220 */ /* 0x000fe20000410000 */
[----:B0-----:R-:W-:-:S05]  /*0800*/  IMAD.WIDE.U32 R2, R7, 0x4, R2 ;  /* 0x0000000407027825 */ /* 0x001fca00078e0002 */
[----:B------:R1:W-:Y:S02]  /*0810*/  STG.E desc[UR4][R2.64], R5 ;  /* 0x0000000502007986 */ /* 0x0003e4000c101904 */
.L_x_7047:
[----:B------:R-:W-:-:S13]  /*0820*/  ISETP.GE.AND P0, PT, R13, R12, PT ;  /* 0x0000000c0d00720c */ /* 0x000fda0003f06270 */
[----:B------:R-:W-:Y:S05]  /*0830*/  @P0 BRA `(.L_x_7049) ;  /* 0x0000000000440947 */ /* 0x000fea0003800000 */
[----:B01----:R-:W0:Y:S01]  /*0840*/  LDC.64 R2, c[0x0][0x220] ;  /* 0x00008800ff027b82 */ /* 0x003e220000000a00 */
[----:B------:R-:W-:Y:S01]  /*0850*/  IADD3 R5, R0, R13, RZ ;  /* 0x0000000d00057210 */ /* 0x000fe20007ffe0ff */
[----:B------:R-:W-:Y:S01]  /*0860*/  FMUL.FTZ R4, R21, R21 ;  /* 0x0000001515047220 */ /* 0x000fe20000410000 */
[----:B------:R-:W-:-:S03]  /*0870*/  IADD3 R13, R13, 0x80, RZ ;  /* 0x000000800d0d7810 */ /* 0x000fc60007ffe0ff */
[----:B------:R-:W-:Y:S01]  /*0880*/  FMUL.FTZ R21, R4, R21 ;  /* 0x0000001504157220 */ /* 0x000fe20000410000 */
[----:B0-----:R-:W-:-:S05]  /*0890*/  IMAD.WIDE.U32 R2, R5, 0x4, R2 ;  /* 0x0000000405027825 */ /* 0x001fca00078e0002 */
[----:B------:R1:W-:Y:S02]  /*08a0*/  STG.E desc[UR4][R2.64], R21 ;  /* 0x0000001502007986 */ /* 0x0003e4000c101904 */
.L_x_7048:
[----:B------:R-:W-:-:S13]  /*08b0*/  ISETP.GE.AND P0, PT, R13, R12, PT ;  /* 0x0000000c0d00720c */ /* 0x000fda0003f06270 */
[----:B------:R-:W-:Y:S05]  /*08c0*/  @P0 BREAK B1 ;  /* 0x0000000000010942 */ /* 0x000fea0003800000 */
[----:B------:R-:W-:Y:S05]  /*08d0*/  @P0 BRA `(.L_x_7050) ;  /* 0x0000000000400947 */ /* 0x000fea0003800000 */
[----:B01----:R-:W0:Y:S01]  /*08e0*/  LDC.64 R2, c[0x0][0x220] ;  /* 0x00008800ff027b82 */ /* 0x003e220000000a00 */
[----:B------:R-:W-:Y:S01]  /*08f0*/  IADD3 R7, R0, R13, RZ ;  /* 0x0000000d00077210 */ /* 0x000fe20007ffe0ff */
[----:B-----5:R-:W-:Y:S01]  /*0900*/  FMUL.FTZ R5, R22, R22 ;  /* 0x0000001616057220 */ /* 0x020fe20000410000 */
[----:B------:R-:W-:-:S03]  /*0910*/  IADD3 R13, R13, 0x80, RZ ;  /* 0x000000800d0d7810 */ /* 0x000fc60007ffe0ff */
[----:B------:R-:W-:Y:S01]  /*0920*/  FMUL.FTZ R5, R5, R22 ;  /* 0x0000001605057220 */ /* 0x000fe20000410000 */
[----:B0-----:R-:W-:-:S05]  /*0930*/  IMAD.WIDE.U32 R2, R7, 0x4, R2 ;  /* 0x0000000407027825 */ /* 0x001fca00078e0002 */
[----:B------:R2:W-:Y:S02]  /*0940*/  STG.E desc[UR4][R2.64], R5 ;  /* 0x0000000502007986 */ /* 0x0005e4000c101904 */
.L_x_7049:
[----:B------:R-:W-:Y:S05]  /*0950*/  BSYNC B1 ;  /* 0x0000000000017941 */ /* 0x000fea0003800000 */
.L_x_7045:
[----:B------:R-:W-:-:S13]  /*0960*/  ISETP.GE.AND P0, PT, R13, R12, PT ;  /* 0x0000000c0d00720c */ /* 0x000fda0003f06270 */
[----:B012---:R-:W0:Y:S01]  /*0970*/  @!P0 LDC.64 R2, c[0x0][0x220] ;  /* 0x00008800ff028b82 */ /* 0x007e220000000a00 */
[----:B------:R-:W-:Y:S01]  /*0980*/  @!P0 IADD3 R5, R0, R13, RZ ;  /* 0x0000000d00058210 */ /* 0x000fe20007ffe0ff */
[----:B------:R-:W-:Y:S01]  /*0990*/  @!P0 FMUL.FTZ R4, R23, R23 ;  /* 0x0000001717048220 */ /* 0x000fe20000410000 */
[----:B------:R-:W-:-:S03]  /*09a0*/  @!P0 IADD3 R13, R13, 0x80, RZ ;  /* 0x000000800d0d8810 */ /* 0x000fc60007ffe0ff */
[----:B------:R-:W-:Y:S01]  /*09b0*/  @!P0 FMUL.FTZ R23, R4, R23 ;  /* 0x0000001704178220 */ /* 0x000fe20000410000 */
[----:B0-----:R-:W-:-:S05]  /*09c0*/  @!P0 IMAD.WIDE.U32 R2, R5, 0x4, R2 ;  /* 0x0000000405028825 */ /* 0x001fca00078e0002 */
[----:B------:R2:W-:Y:S02]  /*09d0*/  @!P0 STG.E desc[UR4][R2.64], R23 ;  /* 0x0000001702008986 */ /* 0x0005e4000c101904 */
.L_x_7050:
[----:B------:R-:W-:Y:S05]  /*09e0*/  BSYNC B0 ;  /* 0x0000000000007941 */ /* 0x000fea0003800000 */
.L_x_7044:
[----:B------:R-:W-:Y:S05]  /*09f0*/  WARPSYNC.ALL ;  /* 0x0000000000007948 */ /* 0x000fea0003800000 */
[----:B------:R-:W-:-:S13]  /*0a00*/  ISETP.GE.AND P0, PT, R13, R12, PT ;  /* 0x0000000c0d00720c */ /* 0x000fda0003f06270 */
[----:B------:R-:W-:Y:S05]  /*0a10*/  @P0 EXIT ;  /* 0x000000000000094d */ /* 0x000fea0003800000 */
[----:B012---:R-:W0:Y:S01]  /*0a20*/  LDC.64 R2, c[0x0][0x220] ;  /* 0x00008800ff027b82 */ /* 0x007e220000000a00 */
[----:B------:R-:W-:Y:S01]  /*0a30*/  IADD3 R13, R0, R13, RZ ;  /* 0x0000000d000d7210 */ /* 0x000fe20007ffe0ff */
[----:B-----5:R-:W-:-:S04]  /*0a40*/  FMUL.FTZ R0, R17, R17 ;  /* 0x0000001111007220 */ /* 0x020fc80000410000 */
[----:B------:R-:W-:Y:S01]  /*0a50*/  FMUL.FTZ R17, R0, R17 ;  /* 0x0000001100117220 */ /* 0x000fe20000410000 */
[----:B0-----:R-:W-:-:S05]  /*0a60*/  IMAD.WIDE.U32 R2, R13, 0x4, R2 ;  /* 0x000000040d027825 */ /* 0x001fca00078e0002 */
[----:B------:R-:W-:Y:S01]  /*0a70*/  STG.E desc[UR4][R2.64], R17 ;  /* 0x0000001102007986 */ /* 0x000fe2000c101904 */
[----:B------:R-:W-:Y:S05]  /*0a80*/  EXIT ;  /* 0x000000000000794d */ /* 0x000fea0003800000 */
.L_x_7051:
        /* <DEDUP_REMOVED lines=15> */
.L_x_71642:


//--------------------- .text._ZN2at6native29vectorized_elementwise_kernelILi4EZNS0_50_GLOBAL__N__2680c7bb_12_PowKernel_cu_140f0503_289629pow_tensor_scalar_kernel_implIffEEvRNS_18TensorIteratorBaseET0_EUlfE0_St5arrayIPcLm2EEEEviS6_T1_ --------------------------
	.section	.text._ZN2at6native29vectorized_elementwise_kernelILi4EZNS0_50_GLOBAL__N__2680c7bb_12_PowKernel_cu_140f0503_289629pow_tensor_scalar_kernel_implIffEEvRNS_18TensorIteratorBaseET0_EUlfE0_St5arrayIPcLm2EEEEviS6_T1_,"ax",@progbits
	.align	128
        .global         _ZN2at6native29vectorized_elementwise_kernelILi4EZNS0_50_GLOBAL__N__2680c7bb_12_PowKernel_cu_140f0503_289629pow_tensor_scalar_kernel_implIffEEvRNS_18TensorIteratorBaseET0_EUlfE0_St5arrayIPcLm2EEEEviS6_T1_
        .type           _ZN2at6native29vectorized_elementwise_kernelILi4EZNS0_50_GLOBAL__N__2680c7bb_12_PowKernel_cu_140f0503_289629pow_tensor_scalar_kernel_implIffEEvRNS_18TensorIteratorBaseET0_EUlfE0_St5arrayIPcLm2EEEEviS6_T1_,@function
        .size           _ZN2at6native29vectorized_elementwise_kernelILi4EZNS0_50_GLOBAL__N__2680c7bb_12_PowKernel_cu_140f0503_289629pow_tensor_scalar_kernel_implIffEEvRNS_18TensorIteratorBaseET0_EUlfE0_St5arrayIPcLm2EEEEviS6_T1_,(.L_x_71643 - _ZN2at6native29vectorized_elementwise_kernelILi4EZNS0_50_GLOBAL__N__2680c7bb_12_PowKernel_cu_140f0503_289629pow_tensor_scalar_kernel_implIffEEvRNS_18TensorIteratorBaseET0_EUlfE0_St5arrayIPcLm2EEEEviS6_T1_)
        .other          _ZN2at6native29vectorized_elementwise_kernelILi4EZNS0_50_GLOBAL__N__2680c7bb_12_PowKernel_cu_140f0503_289629pow_tensor_scalar_kernel_implIffEEvRNS_18TensorIteratorBaseET0_EUlfE0_St5arrayIPcLm2EEEEviS6_T1_,@"STO_CUDA_ENTRY STV_DEFAULT"
_ZN2at6native29vectorized_elementwise_kernelILi4EZNS0_50_GLOBAL__N__2680c7bb_12_PowKernel_cu_140f0503_289629pow_tensor_scalar_kernel_implIffEEvRNS_18TensorIteratorBaseET0_EUlfE0_St5arrayIPcLm2EEEEviS6_T1_:
.text._ZN2at6native29vectorized_elementwise_kernelILi4EZNS0_50_GLOBAL__N__2680c7bb_12_PowKernel_cu_140f0503_289629pow_tensor_scalar_kernel_implIffEEvRNS_18TensorIteratorBaseET0_EUlfE0_St5arrayIPcLm2EEEEviS6_T1_:
        /* <DEDUP_REMOVED lines=13> */
[----:B------:R-:W2:Y:S04]  /*00d0*/  LDG.E.128 R8, desc[UR4][R12.64] ;  /* 0x000000040c087981 */ /* 0x000ea8000c1e1d00 */
[----:B------:R-:W3:Y:S01]  /*00e0*/  LDG.E.128 R4, desc[UR4][R12.64+0x800] ;  /* 0x000800040c047981 */ /* 0x000ee2000c1e1d00 */
[----:B0-----:R-:W-:-:S04]  /*00f0*/  IMAD.WIDE.U32 R2, R0, 0x4, R2 ;  /* 0x0000000400027825 */ /* 0x001fc800078e0002 */
[----:B------:R-:W-:-:S04]  /*0100*/  IMAD.WIDE R2, R15, 0x10, R2 ;  /* 0x000000100f027825 */ /* 0x000fc800078e0202 */
[----:B--2---:R-:W-:Y:S01]  /*0110*/  FMUL.FTZ R15, R8, R8 ;  /* 0x00000008080f7220 */ /* 0x004fe20000410000 */
[----:B------:R-:W-:Y:S01]  /*0120*/  FMUL.FTZ R0, R9, R9 ;  /* 0x0000000909007220 */ /* 0x000fe20000410000 */
[----:B------:R-:W-:Y:S01]  /*0130*/  FMUL.FTZ R17, R10, R10 ;  /* 0x0000000a0a117220 */ /* 0x000fe20000410000 */
[----:B------:R-:W-:Y:S01]  /*0140*/  FMUL.FTZ R14, R11, R11 ;  /* 0x0000000b0b0e7220 */ /* 0x000fe20000410000 */
[----:B------:R-:W-:Y:S01]  /*0150*/  FMUL.FTZ R8, R8, R15 ;  /* 0x0000000f08087220 */ /* 0x000fe20000410000 */
[----:B------:R-:W-:Y:S01]  /*0160*/  FMUL.FTZ R9, R9, R0 ;  /* 0x0000000009097220 */ /* 0x000fe20000410000 */
[----:B---3--:R-:W-:Y:S01]  /*0170*/  FMUL.FTZ R13, R4, R4 ;  /* 0x00000004040d7220 */ /* 0x008fe20000410000 */
        /* <DEDUP_REMOVED lines=9> */
[----:B------:R-:W-:Y:S04]  /*0210*/  STG.E.128 desc[UR4][R2.64], R8 ;  /* 0x0000000802007986 */ /* 0x000fe8000c101d04 */
[----:B------:R-:W-:Y:S01]  /*0220*/  STG.E.128 desc[UR4][R2.64+0x800], R4 ;  /* 0x0008000402007986 */ /* 0x000fe2000c101d04 */
[----:B------:R-:W-:Y:S05]  /*0230*/  EXIT ;  /* 0x000000000000794d */ /* 0x000fea0003800000 */
.L_x_7052:
        /* <DEDUP_REMOVED lines=81> */
.L_x_7055:
        /* <DEDUP_REMOVED lines=9> */
.L_x_7056:
        /* <DEDUP_REMOVED lines=9> */
.L_x_7057:
        /* <DEDUP_REMOVED lines=10> */
.L_x_7058:
[----:B------:R-:W-:Y:S05]  /*0910*/  BSYNC B1 ;  /* 0x0000000000017941 */ /* 0x000fea0003800000 */
.L_x_7054:
        /* <DEDUP_REMOVED lines=8> */
.L_x_7059:
[----:B------:R-:W-:Y:S05]  /*09a0*/  BSYNC B0 ;  /* 0x0000000000007941 */ /* 0x000fea0003800000 */
.L_x_7053:
        /* <DEDUP_REMOVED lines=10> */
.L_x_7060:
        /* <DEDUP_REMOVED lines=11> */
.L_x_71643:


//--------------------- .text._ZN2at6native29vectorized_elementwise_kernelILi8EZNS0_50_GLOBAL__N__2680c7bb_12_PowKernel_cu_140f0503_289629pow_tensor_scalar_kernel_implIffEEvRNS_18TensorIteratorBaseET0_EUlfE0_St5arrayIPcLm2EEEEviS6_T1_ --------------------------
	.section	.text._ZN2at6native29vectorized_elementwise_kernelILi8EZNS0_50_GLOBAL__N__2680c7bb_12_PowKernel_cu_140f0503_289629pow_tensor_scalar_kernel_implIffEEvRNS_18TensorIteratorBaseET0_EUlfE0_St5arrayIPcLm2EEEEviS6_T1_,"ax",@progbits
	.align	128
        .global         _ZN2at6native29vectorized_elementwise_kernelILi8EZNS0_50_GLOBAL__N__2680c7bb_12_PowKernel_cu_140f0503_289629pow_tensor_scalar_kernel_implIffEEvRNS_18TensorIteratorBaseET0_EUlfE0_St5arrayIPcLm2EEEEviS6_T1_
        .type           _ZN2at6native29vectorized_elementwise_kernelILi8EZNS0_50_GLOBAL__N__2680c7bb_12_PowKernel_cu_140f0503_289629pow_tensor_scalar_kernel_implIffEEvRNS_18TensorIteratorBaseET0_EUlfE0_St5arrayIPcLm2EEEEviS6_T1_,@function
        .size           _ZN2at6native29vectorized_elementwise_kernelILi8EZNS0_50_GLOBAL__N__2680c7bb_12_PowKernel_cu_140f0503_289629pow_tensor_scalar_kernel_implIffEEvRNS_18TensorIteratorBaseET0_EUlfE0_St5arrayIPcLm2EEEEviS6_T1_,(.L_x_71644 - _ZN2at6native29vectorized_elementwise_kernelILi8EZNS0_50_GLOBAL__N__2680c7bb_12_PowKernel_cu_140f0503_289629pow_tensor_scalar_kernel_implIffEEvRNS_18TensorIteratorBaseET0_EUlfE0_St5arrayIPcLm2EEEEviS6_T1_)
        .other          _ZN2at6native29vectorized_elementwise_kernelILi8EZNS0_50_GLOBAL__N__2680c7bb_12_PowKernel_cu_140f0503_289629pow_tensor_scalar_kernel_implIffEEvRNS_18TensorIteratorBaseET0_EUlfE0_St5arrayIPcLm2EEEEviS6_T1_,@"STO_CUDA_ENTRY STV_DEFAULT"
_ZN2at6native29vectorized_elementwise_kernelILi8EZNS0_50_GLOBAL__N__2680c7bb_12_PowKernel_cu_140f0503_289629pow_tensor_scalar_kernel_implIffEEvRNS_18TensorIteratorBaseET0_EUlfE0_St5arrayIPcLm2EEEEviS6_T1_:
.text._ZN2at6native29vectorized_elementwise_kernelILi8EZNS0_50_GLOBAL__N__2680c7bb_12_PowKernel_cu_140f0503_289629pow_tensor_scalar_kernel_implIffEEvRNS_18TensorIteratorBaseET0_EUlfE0_St5arrayIPcLm2EEEEviS6_T1_:
        /* <DEDUP_REMOVED lines=36> */
.L_x_7061:
        /* <DEDUP_REMOVED lines=81> */
.L_x_7064:
        /* <DEDUP_REMOVED lines=9> */
.L_x_7065:
        /* <DEDUP_REMOVED lines=9> */
.L_x_7066:
        /* <DEDUP_REMOVED lines=10> */
.L_x_7067:
[----:B------:R-:W-:Y:S05]  /*0910*/  BSYNC B1 ;  /* 0x0000000000017941 */ /* 0x000fea0003800000 */
.L_x_7063:
        /* <DEDUP_REMOVED lines=8> */
.L_x_7068:
[----:B------:R-:W-:Y:S05]  /*09a0*/  BSYNC B0 ;  /* 0x0000000000007941 */ /* 0x000fea0003800000 */
.L_x_7062:
        /* <DEDUP_REMOVED lines=10> */
.L_x_7069:
        /* <DEDUP_REMOVED lines=11> */
.L_x_71644:


//--------------------- .text._ZN2at6native18elementwise_kernelILi128ELi4EZNS0_15gpu_kernel_implIZNS0_50_GLOBAL__N__2680c7bb_12_PowKernel_cu_140f0503_289629pow_tensor_scalar_kernel_implIffEEvRNS_18TensorIteratorBaseET0_EUlfE_EEvS6_RKT_EUliE_EEviT1_ --------------------------
	.section	.text._ZN2at6native18elementwise_kernelILi128ELi4EZNS0_15gpu_kernel_implIZNS0_50_GLOBAL__N__2680c7bb_12_PowKernel_cu_140f0503_289629pow_tensor_scalar_kernel_implIffEEvRNS_18TensorIteratorBaseET0_EUlfE_EEvS6_RKT_EUliE_EEviT1_,"ax",@progbits
	.align	128
        .global         _ZN2at6native18elementwise_kernelILi128ELi4EZNS0_15gpu_kernel_implIZNS0_50_GLOBAL__N__2680c7bb_12_PowKernel_cu_140f0503_289629pow_tensor_scalar_kernel_implIffEEvRNS_18TensorIteratorBaseET0_EUlfE_EEvS6_RKT_EUliE_EEviT1_
        .type           _ZN2at6native18elementwise_kernelILi128ELi4EZNS0_15gpu_kernel_implIZNS0_50_GLOBAL__N__2680c7bb_12_PowKernel_cu_140f0503_289629pow_tensor_scalar_kernel_implIffEEvRNS_18TensorIteratorBaseET0_EUlfE_EEvS6_RKT_EUliE_EEviT1_,@function
        .size           _ZN2at6native18elementwise_kernelILi128ELi4EZNS0_15gpu_kernel_implIZNS0_50_GLOBAL__N__2680c7bb_12_PowKernel_cu_140f0503_289629pow_tensor_scalar_kernel_implIffEEvRNS_18TensorIteratorBaseET0_EUlfE_EEvS6_RKT_EUliE_EEviT1_,(.L_x_71645 - _ZN2at6native18elementwise_kernelILi128ELi4EZNS0_15gpu_kernel_implIZNS0_50_GLOBAL__N__2680c7bb_12_PowKernel_cu_140f0503_289629pow_tensor_scalar_kernel_implIffEEvRNS_18TensorIteratorBaseET0_EUlfE_EEvS6_RKT_EUliE_EEviT1_)
        .other          _ZN2at6native18elementwise_kernelILi128ELi4EZNS0_15gpu_kernel_implIZNS0_50_GLOBAL__N__2680c7bb_12_PowKernel_cu_140f0503_289629pow_tensor_scalar_kernel_implIffEEvRNS_18TensorIteratorBaseET0_EUlfE_EEvS6_RKT_EUliE_EEviT1_,@"STO_CUDA_ENTRY STV_DEFAULT"
_ZN2at6native18elementwise_kernelILi128ELi4EZNS0_15gpu_kernel_implIZNS0_50_GLOBAL__N__2680c7bb_12_PowKernel_cu_140f0503_289629pow_tensor_scalar_kernel_implIffEEvRNS_18TensorIteratorBaseET0_EUlfE_EEvS6_RKT_EUliE_EEviT1_:
.text._ZN2at6native18elementwise_kernelILi128ELi4EZNS0_15gpu_kernel_implIZNS0_50_GLOBAL__N__2680c7bb_12_PowKernel_cu_140f0503_289629pow_tensor_scalar_kernel_implIffEEvRNS_18TensorIteratorBaseET0_EUlfE_EEvS6_RKT_EUliE_EEviT1_:
        /* <DEDUP_REMOVED lines=313> */
.L_x_7072:
        /* <DEDUP_REMOVED lines=22> */
.L_x_7077:
[----:B------:R-:W2:Y:S02]  /*14f0*/  LDG.E.U8 R0, desc[UR36][R2.64] ;  /* 0x0000002402007981 */ /* 0x000ea4000c1e1100 */
[----:B--2---:R-:W-:Y:S01]  /*1500*/  I2FP.F32.U32 R0, R0 ;  /* 0x0000000000007245 */ /* 0x004fe20000201000 */
[----:B------:R-:W-:Y:S06]  /*1510*/  BRA `(.L_x_7079) ;  /* 0x0000000c002c7947 */ /* 0x000fec0003800000 */
.L_x_7076:
        /* <DEDUP_REMOVED lines=9> */
.L_x_7081:
[----:B------:R-:W2:Y:S02]  /*15b0*/  LDG.E R0, desc[UR36][R2.64] ;  /* 0x0000002402007981 */ /* 0x000ea4000c1e1900 */
[----:B--2---:R-:W-:Y:S01]  /*15c0*/  I2FP.F32.S32 R0, R0 ;  /* 0x0000000000007245 */ /* 0x004fe20000201400 */
[----:B------:R-:W-:Y:S06]  /*15d0*/  BRA `(.L_x_7079) ;  /* 0x0000000800fc7947 */ /* 0x000fec0003800000 */
.L_x_7080:
[----:B------:R-:W2:Y:S02]  /*15e0*/  LDG.E.U16 R0, desc[UR36][R2.64] ;  /* 0x0000002402007981 */ /* 0x000ea4000c1e1500 */
[----:B--2---:R-:W0:Y:S01]  /*15f0*/  I2F.S16 R0, R0 ;  /* 0x0000000000007306 */ /* 0x004e220000101400 */
[----:B------:R-:W-:Y:S05]  /*1600*/  BRA `(.L_x_7079) ;  /* 0x0000000800f07947 */ /* 0x000fea0003800000 */
.L_x_7075:
        /* <DEDUP_REMOVED lines=8> */
.L_x_7083:
[----:B------:R-:W2:Y:S02]  /*1690*/  LDG.E.U16 R0, desc[UR36][R2.64] ;  /* 0x0000002402007981 */ /* 0x000ea4000c1e1500 */
[----:B--2---:R-:W-:Y:S01]  /*16a0*/  HADD2.F32 R0, -RZ, R0.H0_H0 ;  /* 0x20000000ff007230 */ /* 0x004fe20000004100 */
[----:B------:R-:W-:Y:S06]  /*16b0*/  BRA `(.L_x_7079) ;  /* 0x0000000800c47947 */ /* 0x000fec0003800000 */
.L_x_7082:
        /* <DEDUP_REMOVED lines=8> */
.L_x_7085:
[----:B------:R-:W2:Y:S02]  /*1740*/  LDG.E.U16 R0, desc[UR36][R2.64] ;  /* 0x0000002402007981 */ /* 0x000ea4000c1e1500 */
[----:B--2---:R-:W-:Y:S01]  /*1750*/  HADD2.F32 R0, -RZ, R0.H0_H0 ;  /* 0x20000000ff007230 */ /* 0x004fe20000004100 */
[----:B------:R-:W-:Y:S06]  /*1760*/  BRA `(.L_x_7079) ;  /* 0x0000000800987947 */ /* 0x000fec0003800000 */
.L_x_7084:
[----:B------:R-:W2:Y:S01]  /*1770*/  LDG.E.64 R2, desc[UR36][R2.64] ;  /* 0x0000002402027981 */ /* 0x000ea2000c1e1b00 */
[----:B------:R-:W-:Y:S01]  /*1780*/  UMOV UR4, 0xf0000000 ;  /* 0xf000000000047882 */ /* 0x000fe20000000000 */
[----:B------:R-:W-:Y:S01]  /*1790*/  UMOV UR5, 0x380fffff ;  /* 0x380fffff00057882 */ /* 0x000fe20000000000 */
[----:B--2---:R-:W0:Y:S01]  /*17a0*/  F2F.F32.F64 R0, R2 ;  /* 0x0000000200007310 */ /* 0x004e220000301000 */
[----:B------:R-:W-:-:S14]  /*17b0*/  DSETP.GEU.AND P0, PT, |R2|, UR4, PT ;  /* 0x0000000402007e2a */ /* 0x000fdc000bf0e200 */
[----:B0-----:R-:W-:Y:S01]  /*17c0*/  @!P0 FMUL R0, R0, 1.175494350822287508e-38 ;  /* 0x0080000000008820 */ /* 0x001fe20000400000 */
[----:B------:R-:W-:Y:S06]  /*17d0*/  BRA `(.L_x_7079) ;  /* 0x00000008007c7947 */ /* 0x000fec0003800000 */
.L_x_7074:
        /* <DEDUP_REMOVED lines=12> */
.L_x_7088:
[----:B------:R-:W2:Y:S01]  /*18a0*/  LDG.E.64 R2, desc[UR36][R2.64] ;  /* 0x0000002402027981 */ /* 0x000ea2000c1e1b00 */
[----:B------:R-:W-:Y:S01]  /*18b0*/  UMOV UR4, 0xf0000000 ;  /* 0xf000000000047882 */ /* 0x000fe20000000000 */
[----:B------:R-:W-:Y:S01]  /*18c0*/  UMOV UR5, 0x380fffff ;  /* 0x380fffff00057882 */ /* 0x000fe20000000000 */
[----:B--2---:R-:W0:Y:S01]  /*18d0*/  F2F.F32.F64 R0, R2 ;  /* 0x0000000200007310 */ /* 0x004e220000301000 */
[----:B------:R-:W-:-:S14]  /*18e0*/  DSETP.GEU.AND P0, PT, |R2|, UR4, PT ;  /* 0x0000000402007e2a */ /* 0x000fdc000bf0e200 */
[----:B0-----:R-:W-:Y:S01]  /*18f0*/  @!P0 FMUL R0, R0, 1.175494350822287508e-38 ;  /* 0x0080000000008820 */ /* 0x001fe20000400000 */
[----:B------:R-:W-:Y:S06]  /*1900*/  BRA `(.L_x_7079) ;  /* 0x0000000800307947 */ /* 0x000fec0003800000 */
.L_x_7087:
        /* <DEDUP_REMOVED lines=26> */
.L_x_7090:
        /* <DEDUP_REMOVED lines=13> */
.L_x_7089:
[----:B------:R-:W2:Y:S02]  /*1b80*/  LDG.E.U16 R0, desc[UR36][R2.64] ;  /* 0x0000002402007981 */ /* 0x000ea4000c1e1500 */
[----:B--2---:R-:W-:Y:S01]  /*1b90*/  IMAD.U32 R0, R0, 0x10000, RZ ;  /* 0x0001000000007824 */ /* 0x004fe200078e00ff */
[----:B------:R-:W-:Y:S06]  /*1ba0*/  BRA `(.L_x_7079) ;  /* 0x0000000400887947 */ /* 0x000fec0003800000 */
.L_x_7086:
        /* <DEDUP_REMOVED lines=11> */
.L_x_7093:
        /* <DEDUP_REMOVED lines=20> */
.L_x_7095:
[----:B------:R-:W-:Y:S05]  /*1da0*/  BSYNC B0 ;  /* 0x0000000000007941 */ /* 0x000fea0003800000 */
.L_x_7094:
[----:B------:R-:W-:Y:S01]  /*1db0*/  LEA R3, R0, 0x3b800000, 0x17 ;  /* 0x3b80000000037811 */ /* 0x000fe200078eb8ff */
[----:B------:R-:W-:-:S05]  /*1dc0*/  IMAD.SHL.U32 R0, R2, 0x100000, RZ ;  /* 0x0010000002007824 */ /* 0x000fca00078e00ff */
[----:B------:R-:W-:Y:S01]  /*1dd0*/  LOP3.LUT R0, R3, R0, R4, 0xfe, !PT ;  /* 0x0000000003007212 */ /* 0x000fe200078efe04 */
[----:B------:R-:W-:Y:S06]  /*1de0*/  BRA `(.L_x_7079) ;  /* 0x0000000000f87947 */ /* 0x000fec0003800000 */
.L_x_7092:
        /* <DEDUP_REMOVED lines=20> */
.L_x_7097:
[----:B------:R-:W-:Y:S05]  /*1f30*/  BSYNC B0 ;  /* 0x0000000000007941 */ /* 0x000fea0003800000 */
.L_x_7096:
[----:B------:R-:W-:Y:S01]  /*1f40*/  LEA R3, R0, 0x37800000, 0x17 ;  /* 0x3780000000037811 */ /* 0x000fe200078eb8ff */
[----:B------:R-:W-:-:S05]  /*1f50*/  IMAD.SHL.U32 R0, R2, 0x200000, RZ ;  /* 0x0020000002007824 */ /* 0x000fca00078e00ff */
[----:B------:R-:W-:Y:S01]  /*1f60*/  LOP3.LUT R0, R3, R0, R4, 0xfe, !PT ;  /* 0x0000000003007212 */ /* 0x000fe200078efe04 */
[----:B------:R-:W-:Y:S06]  /*1f70*/  BRA `(.L_x_7079) ;  /* 0x0000000000947947 */ /* 0x000fec0003800000 */
.L_x_7091:
        /* <DEDUP_REMOVED lines=14> */
.L_x_7078:
        /* <DEDUP_REMOVED lines=16> */
.L_x_7100:
[----:B------:R-:W-:Y:S01]  /*2160*/  IMAD.MOV.U32 R0, RZ, RZ, RZ ;  /* 0x000000ffff007224 */ /* 0x000fe200078e00ff */
[----:B------:R-:W-:Y:S06]  /*2170*/  BRA `(.L_x_7079) ;  /* 0x0000000000147947 */ /* 0x000fec0003800000 */
.L_x_7099:
[----:B------:R-:W2:Y:S02]  /*2180*/  LDG.E.64 R2, desc[UR36][R2.64] ;  /* 0x0000002402027981 */ /* 0x000ea4000c1e1b00 */
[----:B--2---:R0:W1:Y:S01]  /*2190*/  I2F.U64 R0, R2 ;  /* 0x0000000200007312 */ /* 0x0040620000301000 */
[----:B------:R-:W-:Y:S05]  /*21a0*/  BRA `(.L_x_7079) ;  /* 0x0000000000087947 */ /* 0x000fea0003800000 */
.L_x_7098:
[----:B------:R-:W2:Y:S02]  /*21b0*/  LDG.E R0, desc[UR36][R2.64] ;  /* 0x0000002402007981 */ /* 0x000ea4000c1e1900 */
[----:B--2---:R-:W-:-:S07]  /*21c0*/  I2FP.F32.U32 R0, R0 ;  /* 0x0000000000007245 */ /* 0x004fce0000201000 */
.L_x_7079:
[----:B------:R-:W-:Y:S05]  /*21d0*/  BSYNC B6 ;  /* 0x0000000000067941 */ /* 0x000fea0003800000 */
.L_x_7073:
[----:B------:R-:W0:Y:S02]  /*21e0*/  LDC.U8 R4, c[0x0][0x428] ;  /* 0x00010a00ff047b82 */ /* 0x000e240000000000 */
[----:B012345:R-:W-:Y:S01]  /*21f0*/  FMUL.FTZ R2, R0, R0 ;  /* 0x0000000000027220 */ /* 0x03ffe20000410000 */
        /* <DEDUP_REMOVED lines=14> */
.L_x_7104:
[----:B------:R-:W0:Y:S02]  /*22e0*/  F2I.S64.TRUNC R2, R2 ;  /* 0x0000000200027311 */ /* 0x000e24000020d900 */
[----:B0-----:R-:W-:-:S05]  /*22f0*/  IMAD.MOV.U32 R5, RZ, RZ, R2 ;  /* 0x000000ffff057224 */ /* 0x001fca00078e0002 */
[----:B------:R0:W-:Y:S01]  /*2300*/  STG.E.U8 desc[UR36][R16.64], R5 ;  /* 0x0000000510007986 */ /* 0x0001e2000c101124 */
[----:B------:R-:W-:Y:S05]  /*2310*/  BRA `(.L_x_7106) ;  /* 0x0000000c00407947 */ /* 0x000fea0003800000 */
.L_x_7103:
        /* <DEDUP_REMOVED lines=9> */
.L_x_7108:
[----:B------:R-:W0:Y:S02]  /*23b0*/  F2I.FTZ.TRUNC.NTZ R3, R2 ;  /* 0x0000000200037305 */ /* 0x000e24000021f100 */
[----:B0-----:R0:W-:Y:S01]  /*23c0*/  STG.E desc[UR36][R16.64], R3 ;  /* 0x0000000310007986 */ /* 0x0011e2000c101924 */
[----:B------:R-:W-:Y:S05]  /*23d0*/  BRA `(.L_x_7106) ;  /* 0x0000000c00107947 */ /* 0x000fea0003800000 */
.L_x_7107:
[----:B------:R-:W0:Y:S02]  /*23e0*/  F2I.FTZ.TRUNC.NTZ R3, R2 ;  /* 0x0000000200037305 */ /* 0x000e24000021f100 */
[----:B0-----:R0:W-:Y:S01]  /*23f0*/  STG.E.U16 desc[UR36][R16.64], R3 ;  /* 0x0000000310007986 */ /* 0x0011e2000c101524 */
[----:B------:R-:W-:Y:S05]  /*2400*/  BRA `(.L_x_7106) ;  /* 0x0000000c00047947 */ /* 0x000fea0003800000 */
.L_x_7102:
        /* <DEDUP_REMOVED lines=8> */
.L_x_7110:
[----:B------:R-:W-:-:S05]  /*2490*/  F2FP.F16.F32.PACK_AB R2, RZ, R2 ;  /* 0x00000002ff02723e */ /* 0x000fca00000000ff */
[----:B------:R0:W-:Y:S01]  /*24a0*/  STG.E.U16 desc[UR36][R16.64], R2 ;  /* 0x0000000210007986 */ /* 0x0001e2000c101524 */
[----:B------:R-:W-:Y:S05]  /*24b0*/  BRA `(.L_x_7106) ;  /* 0x0000000800d87947 */ /* 0x000fea0003800000 */
.L_x_7109:
        /* <DEDUP_REMOVED lines=9> */
.L_x_7112:
[----:B------:R-:W-:-:S04]  /*2550*/  F2FP.F16.F32.PACK_AB R3, RZ, R2 ;  /* 0x00000002ff03723e */ /* 0x000fc800000000ff */
[----:B------:R-:W-:-:S05]  /*2560*/  PRMT R3, R3, 0x5410, RZ ;  /* 0x0000541003037816 */ /* 0x000fca00000000ff */
[----:B------:R0:W-:Y:S01]  /*2570*/  STG.E desc[UR36][R16.64], R3 ;  /* 0x0000000310007986 */ /* 0x0001e2000c101924 */
[----:B------:R-:W-:Y:S05]  /*2580*/  BRA `(.L_x_7106) ;  /* 0x0000000800a47947 */ /* 0x000fea0003800000 */
.L_x_7111:
[----:B------:R-:W-:-:S06]  /*2590*/  FMUL.FTZ R2, R2, 1 ;  /* 0x3f80000002027820 */ /* 0x000fcc0000410000 */
[----:B------:R-:W0:Y:S02]  /*25a0*/  F2F.F64.F32 R2, R2 ;  /* 0x0000000200027310 */ /* 0x000e240000201800 */
[----:B0-----:R0:W-:Y:S01]  /*25b0*/  STG.E.64 desc[UR36][R16.64], R2 ;  /* 0x0000000210007986 */ /* 0x0011e2000c101b24 */
[----:B------:R-:W-:Y:S05]  /*25c0*/  BRA `(.L_x_7106) ;  /* 0x0000000800947947 */ /* 0x000fea0003800000 */
.L_x_7101:
        /* <DEDUP_REMOVED lines=12> */
.L_x_7115:
[----:B------:R-:W-:Y:S01]  /*2690*/  FMUL.FTZ R4, R2, 1 ;  /* 0x3f80000002047820 */ /* 0x000fe20000410000 */
[----:B------:R-:W-:-:S05]  /*26a0*/  CS2R R6, SRZ ;  /* 0x0000000000067805 */ /* 0x000fca000001ff00 */
[----:B------:R-:W0:Y:S02]  /*26b0*/  F2F.F64.F32 R4, R4 ;  /* 0x0000000400047310 */ /* 0x000e240000201800 */
[----:B0-----:R0:W-:Y:S01]  /*26c0*/  STG.E.128 desc[UR36][R16.64], R4 ;  /* 0x0000000410007986 */ /* 0x0011e2000c101d24 */
[----:B------:R-:W-:Y:S05]  /*26d0*/  BRA `(.L_x_7106) ;  /* 0x0000000800507947 */ /* 0x000fea0003800000 */
.L_x_7114:
        /* <DEDUP_REMOVED lines=20> */
.L_x_7119:
[----:B------:R-:W-:Y:S05]  /*2820*/  BSYNC B0 ;  /* 0x0000000000007941 */ /* 0x000fea0003800000 */
.L_x_7118:
[----:B------:R-:W-:-:S05]  /*2830*/  LOP3.LUT R5, R0, R5, RZ, 0xfc, !PT ;  /* 0x0000000500057212 */ /* 0x000fca00078efcff */
[----:B------:R0:W-:Y:S01]  /*2840*/  STG.E.U8 desc[UR36][R16.64], R5 ;  /* 0x0000000510007986 */ /* 0x0001e2000c101124 */
[----:B------:R-:W-:Y:S05]  /*2850*/  BRA `(.L_x_7106) ;  /* 0x0000000400f07947 */ /* 0x000fea0003800000 */
.L_x_7117:
        /* <DEDUP_REMOVED lines=12> */
.L_x_7121:
[----:B------:R-:W-:Y:S01]  /*2920*/  IMAD.MOV.U32 R0, RZ, RZ, 0x7f ;  /* 0x0000007fff007424 */ /* 0x000fe200078e00ff */
[----:B------:R-:W-:-:S04]  /*2930*/  ISETP.GT.U32.AND P0, PT, R4, 0x7f800000, PT ;  /* 0x7f8000000400780c */ /* 0x000fc80003f04070 */
[----:B------:R-:W-:-:S09]  /*2940*/  SEL R0, R0, 0x7c, P0 ;  /* 0x0000007c00007807 */ /* 0x000fd20000000000 */
.L_x_7122:
[----:B------:R-:W-:Y:S05]  /*2950*/  BSYNC B0 ;  /* 0x0000000000007941 */ /* 0x000fea0003800000 */
.L_x_7120:
[----:B------:R-:W-:-:S04]  /*2960*/  LOP3.LUT R2, R2, 0x80000000, RZ, 0xc0, !PT ;  /* 0x8000000002027812 */ /* 0x000fc800078ec0ff */
[----:B------:R-:W-:-:S04]  /*2970*/  SHF.R.U32.HI R3, RZ, 0x18, R2 ;  /* 0x00000018ff037819 */ /* 0x000fc80000011602 */
[----:B------:R-:W-:-:S05]  /*2980*/  LOP3.LUT R3, R0, R3, RZ, 0xfc, !PT ;  /* 0x0000000300037212 */ /* 0x000fca00078efcff */
[----:B------:R0:W-:Y:S01]  /*2990*/  STG.E.U8 desc[UR36][R16.64], R3 ;  /* 0x0000000310007986 */ /* 0x0001e2000c101124 */
[----:B------:R-:W-:Y:S05]  /*29a0*/  BRA `(.L_x_7106) ;  /* 0x00000004009c7947 */ /* 0x000fea0003800000 */
.L_x_7116:
[----:B------:R-:W-:-:S05]  /*29b0*/  F2FP.BF16.F32.PACK_AB R2, RZ, R2 ;  /* 0x00000002ff02723e */ /* 0x000fca00000010ff */
[----:B------:R0:W-:Y:S01]  /*29c0*/  STG.E.U16 desc[UR36][R16.64], R2 ;  /* 0x0000000210007986 */ /* 0x0001e2000c101524 */
[----:B------:R-:W-:Y:S05]  /*29d0*/  BRA `(.L_x_7106) ;  /* 0x0000000400907947 */ /* 0x000fea0003800000 */
.L_x_7113:
        /* <DEDUP_REMOVED lines=11> */
.L_x_7125:
        /* <DEDUP_REMOVED lines=16> */
.L_x_7128:
[----:B------:R-:W-:-:S04]  /*2b90*/  LOP3.LUT R2, R2, 0x80000000, RZ, 0xc0, !PT ;  /* 0x8000000002027812 */ /* 0x000fc800078ec0ff */
[----:B------:R-:W-:-:S04]  /*2ba0*/  SHF.R.U32.HI R3, RZ, 0x18, R2 ;  /* 0x00000018ff037819 */ /* 0x000fc80000011602 */
[----:B------:R-:W-:-:S04]  /*2bb0*/  LOP3.LUT R0, R0, R3, RZ, 0xfc, !PT ;  /* 0x0000000300007212 */ /* 0x000fc800078efcff */
[----:B------:R-:W-:-:S07]  /*2bc0*/  PRMT R8, R0, 0x7610, R8 ;  /* 0x0000761000087816 */ /* 0x000fce0000000008 */
.L_x_7127:
[----:B------:R-:W-:Y:S05]  /*2bd0*/  BSYNC B0 ;  /* 0x0000000000007941 */ /* 0x000fea0003800000 */
.L_x_7126:
[----:B------:R0:W-:Y:S01]  /*2be0*/  STG.E.U8 desc[UR36][R16.64], R8 ;  /* 0x0000000810007986 */ /* 0x0001e2000c101124 */
[----:B------:R-:W-:Y:S05]  /*2bf0*/  BRA `(.L_x_7106) ;  /* 0x0000000400087947 */ /* 0x000fea0003800000 */
.L_x_7124:
        /* <DEDUP_REMOVED lines=16> */
.L_x_7131:
[----:B------:R-:W-:-:S04]  /*2d00*/  LOP3.LUT R2, R2, 0x80000000, RZ, 0xc0, !PT ;  /* 0x8000000002027812 */ /* 0x000fc800078ec0ff */
[----:B------:R-:W-:-:S04]  /*2d10*/  SHF.R.U32.HI R3, RZ, 0x18, R2 ;  /* 0x00000018ff037819 */ /* 0x000fc80000011602 */
[----:B------:R-:W-:-:S04]  /*2d20*/  LOP3.LUT R0, R0, R3, RZ, 0xfc, !PT ;  /* 0x0000000300007212 */ /* 0x000fc800078efcff */
[----:B------:R-:W-:-:S07]  /*2d30*/  PRMT R8, R0, 0x7610, R8 ;  /* 0x0000761000087816 */ /* 0x000fce0000000008 */
.L_x_7130:
[----:B------:R-:W-:Y:S05]  /*2d40*/  BSYNC B0 ;  /* 0x0000000000007941 */ /* 0x000fea0003800000 */
.L_x_7129:
[----:B------:R3:W-:Y:S01]  /*2d50*/  STG.E.U8 desc[UR36][R16.64], R8 ;  /* 0x0000000810007986 */ /* 0x0007e2000c101124 */
[----:B------:R-:W-:Y:S05]  /*2d60*/  BRA `(.L_x_7106) ;  /* 0x0000000000ac7947 */ /* 0x000fea0003800000 */
.L_x_7123:
        /* <DEDUP_REMOVED lines=21> */
.L_x_7105:
        /* <DEDUP_REMOVED lines=16> */
.L_x_7134:
[----:B------:R-:W-:Y:S05]  /*2fc0*/  BRA `(.L_x_7106) ;  /* 0x0000000000147947 */ /* 0x000fea0003800000 */
.L_x_7133:
[----:B------:R-:W0:Y:S02]  /*2fd0*/  F2I.U64.TRUNC R2, R2 ;  /* 0x0000000200027311 */ /* 0x000e24000020d800 */
[----:B0-----:R2:W-:Y:S01]  /*2fe0*/  STG.E.64 desc[UR36][R16.64], R2 ;  /* 0x0000000210007986 */ /* 0x0015e2000c101b24 */
[----:B------:R-:W-:Y:S05]  /*2ff0*/  BRA `(.L_x_7106) ;  /* 0x0000000000087947 */ /* 0x000fea0003800000 */
.L_x_7132:
[----:B------:R-:W0:Y:S02]  /*3000*/  F2I.FTZ.U32.TRUNC.NTZ R3, R2 ;  /* 0x0000000200037305 */ /* 0x000e24000021f000 */
[----:B0-----:R0:W-:Y:S02]  /*3010*/  STG.E desc[UR36][R16.64], R3 ;  /* 0x0000000310007986 */ /* 0x0011e4000c101924 */
.L_x_7106:
[----:B------:R-:W-:-:S04]  /*3020*/  IMAD R18, R23, 0x200, R18 ;  /* 0x0000020017127824 */ /* 0x000fc800078e0212 */
[----:B------:R-:W-:-:S07]  /*3030*/  VIADD R19, R18, 0x80 ;  /* 0x0000008012137836 */ /* 0x000fce0000000000 */
.L_x_7071:
[----:B------:R-:W-:Y:S05]  /*3040*/  BSYNC B7 ;  /* 0x0000000000077941 */ /* 0x000fea0003800000 */
.L_x_7070:
        /* <DEDUP_REMOVED lines=307> */
.L_x_7137:
        /* <DEDUP_REMOVED lines=22> */
.L_x_7142:
[----:B------:R-:W2:Y:S02]  /*44e0*/  LDG.E.U8 R0, desc[UR36][R2.64] ;  /* 0x0000002402007981 */ /* 0x000ea4000c1e1100 */
[----:B--2---:R-:W-:Y:S01]  /*44f0*/  I2FP.F32.U32 R0, R0 ;  /* 0x0000000000007245 */ /* 0x004fe20000201000 */
[----:B------:R-:W-:Y:S06]  /*4500*/  BRA `(.L_x_7144) ;  /* 0x0000000c002c7947 */ /* 0x000fec0003800000 */
.L_x_7141:
        /* <DEDUP_REMOVED lines=9> */
.L_x_7146:
[----:B------:R-:W2:Y:S02]  /*45a0*/  LDG.E R0, desc[UR36][R2.64] ;  /* 0x0000002402007981 */ /* 0x000ea4000c1e1900 */
[----:B--2---:R-:W-:Y:S01]  /*45b0*/  I2FP.F32.S32 R0, R0 ;  /* 0x0000000000007245 */ /* 0x004fe20000201400 */
[----:B------:R-:W-:Y:S06]  /*45c0*/  BRA `(.L_x_7144) ;  /* 0x0000000800fc7947 */ /* 0x000fec0003800000 */
.L_x_7145:
[----:B------:R-:W2:Y:S02]  /*45d0*/  LDG.E.U16 R0, desc[UR36][R2.64] ;  /* 0x0000002402007981 */ /* 0x000ea4000c1e1500 */
[----:B--2---:R-:W1:Y:S01]  /*45e0*/  I2F.S16 R0, R0 ;  /* 0x0000000000007306 */ /* 0x004e620000101400 */
[----:B------:R-:W-:Y:S05]  /*45f0*/  BRA `(.L_x_7144) ;  /* 0x0000000800f07947 */ /* 0x000fea0003800000 */
.L_x_7140:
        /* <DEDUP_REMOVED lines=8> */
.L_x_7148:
[----:B------:R-:W2:Y:S02]  /*4680*/  LDG.E.U16 R0, desc[UR36][R2.64] ;  /* 0x0000002402007981 */ /* 0x000ea4000c1e1500 */
[----:B--2---:R-:W-:Y:S01]  /*4690*/  HADD2.F32 R0, -RZ, R0.H0_H0 ;  /* 0x20000000ff007230 */ /* 0x004fe20000004100 */
[----:B------:R-:W-:Y:S06]  /*46a0*/  BRA `(.L_x_7144) ;  /* 0x0000000800c47947 */ /* 0x000fec0003800000 */
.L_x_7147:
        /* <DEDUP_REMOVED lines=8> */
.L_x_7150:
[----:B------:R-:W2:Y:S02]  /*4730*/  LDG.E.U16 R0, desc[UR36][R2.64] ;  /* 0x0000002402007981 */ /* 0x000ea4000c1e1500 */
[----:B--2---:R-:W-:Y:S01]  /*4740*/  HADD2.F32 R0, -RZ, R0.H0_H0 ;  /* 0x20000000ff007230 */ /* 0x004fe20000004100 */
[----:B------:R-:W-:Y:S06]  /*4750*/  BRA `(.L_x_7144) ;  /* 0x0000000800987947 */ /* 0x000fec0003800000 */
.L_x_7149:
[----:B------:R-:W2:Y:S01]  /*4760*/  LDG.E.64 R2, desc[UR36][R2.64] ;  /* 0x0000002402027981 */ /* 0x000ea2000c1e1b00 */
[----:B------:R-:W-:Y:S01]  /*4770*/  UMOV UR4, 0xf0000000 ;  /* 0xf000000000047882 */ /* 0x000fe20000000000 */
[----:B------:R-:W-:Y:S01]  /*4780*/  UMOV UR5, 0x380fffff ;  /* 0x380fffff00057882 */ /* 0x000fe20000000000 */
[----:B--2---:R-:W0:Y:S01]  /*4790*/  F2F.F32.F64 R0, R2 ;  /* 0x0000000200007310 */ /* 0x004e220000301000 */
[----:B------:R-:W-:-:S14]  /*47a0*/  DSETP.GEU.AND P0, PT, |R2|, UR4, PT ;  /* 0x0000000402007e2a */ /* 0x000fdc000bf0e200 */
[----:B0-----:R-:W-:Y:S01]  /*47b0*/  @!P0 FMUL R0, R0, 1.175494350822287508e-38 ;  /* 0x0080000000008820 */ /* 0x001fe20000400000 */
[----:B------:R-:W-:Y:S06]  /*47c0*/  BRA `(.L_x_7144) ;  /* 0x00000008007c7947 */ /* 0x000fec0003800000 */
.L_x_7139:
        /* <DEDUP_REMOVED lines=12> */
.L_x_7153:
[----:B------:R-:W2:Y:S01]  /*4890*/  LDG.E.64 R2, desc[UR36][R2.64] ;  /* 0x0000002402027981 */ /* 0x000ea2000c1e1b00 */
[----:B------:R-:W-:Y:S01]  /*48a0*/  UMOV UR4, 0xf0000000 ;  /* 0xf000000000047882 */ /* 0x000fe20000000000 */
[----:B------:R-:W-:Y:S01]  /*48b0*/  UMOV UR5, 0x380fffff ;  /* 0x380fffff00057882 */ /* 0x000fe20000000000 */
[----:B--2---:R-:W0:Y:S01]  /*48c0*/  F2F.F32.F64 R0, R2 ;  /* 0x0000000200007310 */ /* 0x004e220000301000 */
[----:B------:R-:W-:-:S14]  /*48d0*/  DSETP.GEU.AND P0, PT, |R2|, UR4, PT ;  /* 0x0000000402007e2a */ /* 0x000fdc000bf0e200 */
[----:B0-----:R-:W-:Y:S01]  /*48e0*/  @!P0 FMUL R0, R0, 1.175494350822287508e-38 ;  /* 0x0080000000008820 */ /* 0x001fe20000400000 */
[----:B------:R-:W-:Y:S06]  /*48f0*/  BRA `(.L_x_7144) ;  /* 0x0000000800307947 */ /* 0x000fec0003800000 */
.L_x_7152:
        /* <DEDUP_REMOVED lines=26> */
.L_x_7155:
        /* <DEDUP_REMOVED lines=13> */
.L_x_7154:
[----:B------:R-:W2:Y:S02]  /*4b70*/  LDG.E.U16 R0, desc[UR36][R2.64] ;  /* 0x0000002402007981 */ /* 0x000ea4000c1e1500 */
[----:B--2---:R-:W-:Y:S01]  /*4b80*/  IMAD.U32 R0, R0, 0x10000, RZ ;  /* 0x0001000000007824 */ /* 0x004fe200078e00ff */
[----:B------:R-:W-:Y:S06]  /*4b90*/  BRA `(.L_x_7144) ;  /* 0x0000000400887947 */ /* 0x000fec0003800000 */
.L_x_7151:
        /* <DEDUP_REMOVED lines=11> */
.L_x_7158:
        /* <DEDUP_REMOVED lines=20> */
.L_x_7160:
[----:B------:R-:W-:Y:S05]  /*4d90*/  BSYNC B0 ;  /* 0x0000000000007941 */ /* 0x000fea0003800000 */
.L_x_7159:
[----:B------:R-:W-:Y:S01]  /*4da0*/  LEA R3, R0, 0x3b800000, 0x17 ;  /* 0x3b80000000037811 */ /* 0x000fe200078eb8ff */
[----:B------:R-:W-:-:S05]  /*4db0*/  IMAD.SHL.U32 R0, R2, 0x100000, RZ ;  /* 0x0010000002007824 */ /* 0x000fca00078e00ff */
[----:B------:R-:W-:Y:S01]  /*4dc0*/  LOP3.LUT R0, R3, R0, R4, 0xfe, !PT ;  /* 0x0000000003007212 */ /* 0x000fe200078efe04 */
[----:B------:R-:W-:Y:S06]  /*4dd0*/  BRA `(.L_x_7144) ;  /* 0x0000000000f87947 */ /* 0x000fec0003800000 */
.L_x_7157:
        /* <DEDUP_REMOVED lines=20> */
.L_x_7162:
[----:B------:R-:W-:Y:S05]  /*4f20*/  BSYNC B0 ;  /* 0x0000000000007941 */ /* 0x000fea0003800000 */
.L_x_7161:
[----:B------:R-:W-:Y:S01]  /*4f30*/  LEA R3, R0, 0x37800000, 0x17 ;  /* 0x3780000000037811 */ /* 0x000fe200078eb8ff */
[----:B------:R-:W-:-:S05]  /*4f40*/  IMAD.SHL.U32 R0, R2, 0x200000, RZ ;  /* 0x0020000002007824 */ /* 0x000fca00078e00ff */
[----:B------:R-:W-:Y:S01]  /*4f50*/  LOP3.LUT R0, R3, R0, R4, 0xfe, !PT ;  /* 0x0000000003007212 */ /* 0x000fe200078efe04 */
[----:B------:R-:W-:Y:S06]  /*4f60*/  BRA `(.L_x_7144) ;  /* 0x0000000000947947 */ /* 0x000fec0003800000 */
.L_x_7156:
        /* <DEDUP_REMOVED lines=14> */
.L_x_7143:
        /* <DEDUP_REMOVED lines=16> */
.L_x_7165:
[----:B------:R-:W-:Y:S01]  /*5150*/  IMAD.MOV.U32 R0, RZ, RZ, RZ ;  /* 0x000000ffff007224 */ /* 0x000fe200078e00ff */
[----:B------:R-:W-:Y:S06]  /*5160*/  BRA `(.L_x_7144) ;  /* 0x0000000000147947 */ /* 0x000fec0003800000 */
.L_x_7164:
[----:B------:R-:W2:Y:S02]  /*5170*/  LDG.E.64 R2, desc[UR36][R2.64] ;  /* 0x0000002402027981 */ /* 0x000ea4000c1e1b00 */
[----:B--2---:R0:W1:Y:S01]  /*5180*/  I2F.U64 R0, R2 ;  /* 0x0000000200007312 */ /* 0x0040620000301000 */
[----:B------:R-:W-:Y:S05]  /*5190*/  BRA `(.L_x_7144) ;  /* 0x0000000000087947 */ /* 0x000fea0003800000 */
.L_x_7163:
[----:B------:R-:W2:Y:S02]  /*51a0*/  LDG.E R0, desc[UR36][R2.64] ;  /* 0x0000002402007981 */ /* 0x000ea4000c1e1900 */
[----:B--2---:R-:W-:-:S07]  /*51b0*/  I2FP.F32.U32 R0, R0 ;  /* 0x0000000000007245 */ /* 0x004fce0000201000 */
.L_x_7144:
[----:B------:R-:W-:Y:S05]  /*51c0*/  BSYNC B6 ;  /* 0x0000000000067941 */ /* 0x000fea0003800000 */
.L_x_7138:
        /* <DEDUP_REMOVED lines=16> */
.L_x_7169:
[----:B------:R-:W0:Y:S02]  /*52d0*/  F2I.S64.TRUNC R2, R2 ;  /* 0x0000000200027311 */ /* 0x000e24000020d900 */
[----:B0-----:R-:W-:-:S05]  /*52e0*/  IMAD.MOV.U32 R5, RZ, RZ, R2 ;  /* 0x000000ffff057224 */ /* 0x001fca00078e0002 */
[----:B------:R4:W-:Y:S01]  /*52f0*/  STG.E.U8 desc[UR36][R16.64], R5 ;  /* 0x0000000510007986 */ /* 0x0009e2000c101124 */
[----:B------:R-:W-:Y:S05]  /*5300*/  BRA `(.L_x_7171) ;  /* 0x0000000c00407947 */ /* 0x000fea0003800000 */
.L_x_7168:
        /* <DEDUP_REMOVED lines=9> */
.L_x_7173:
[----:B------:R-:W0:Y:S02]  /*53a0*/  F2I.FTZ.TRUNC.NTZ R3, R2 ;  /* 0x0000000200037305 */ /* 0x000e24000021f100 */
[----:B0-----:R2:W-:Y:S01]  /*53b0*/  STG.E desc[UR36][R16.64], R3 ;  /* 0x0000000310007986 */ /* 0x0015e2000c101924 */
[----:B------:R-:W-:Y:S05]  /*53c0*/  BRA `(.L_x_7171) ;  /* 0x0000000c00107947 */ /* 0x000fea0003800000 */
.L_x_7172:
[----:B------:R-:W0:Y:S02]  /*53d0*/  F2I.FTZ.TRUNC.NTZ R3, R2 ;  /* 0x0000000200037305 */ /* 0x000e24000021f100 */
[----:B0-----:R0:W-:Y:S01]  /*53e0*/  STG.E.U16 desc[UR36][R16.64], R3 ;  /* 0x0000000310007986 */ /* 0x0011e2000c101524 */
[----:B------:R-:W-:Y:S05]  /*53f0*/  BRA `(.L_x_7171) ;  /* 0x0000000c00047947 */ /* 0x000fea0003800000 */
.L_x_7167:
        /* <DEDUP_REMOVED lines=8> */
.L_x_7175:
[----:B------:R-:W-:-:S05]  /*5480*/  F2FP.F16.F32.PACK_AB R2, RZ, R2 ;  /* 0x00000002ff02723e */ /* 0x000fca00000000ff */
[----:B------:R0:W-:Y:S01]  /*5490*/  STG.E.U16 desc[UR36][R16.64], R2 ;  /* 0x0000000210007986 */ /* 0x0001e2000c101524 */
[----:B------:R-:W-:Y:S05]  /*54a0*/  BRA `(.L_x_7171) ;  /* 0x0000000800d87947 */ /* 0x000fea0003800000 */
.L_x_7174:
        /* <DEDUP_REMOVED lines=9> */
.L_x_7177:
[----:B------:R-:W-:-:S04]  /*5540*/  F2FP.F16.F32.PACK_AB R3, RZ, R2 ;  /* 0x00000002ff03723e */ /* 0x000fc800000000ff */
[----:B------:R-:W-:-:S05]  /*5550*/  PRMT R3, R3, 0x5410, RZ ;  /* 0x0000541003037816 */ /* 0x000fca00000000ff */
[----:B------:R0:W-:Y:S01]  /*5560*/  STG.E desc[UR36][R16.64], R3 ;  /* 0x0000000310007986 */ /* 0x0001e2000c101924 */
[----:B------:R-:W-:Y:S05]  /*5570*/  BRA `(.L_x_7171) ;  /* 0x0000000800a47947 */ /* 0x000fea0003800000 */
.L_x_7176:
[----:B------:R-:W-:-:S06]  /*5580*/  FMUL.FTZ R2, R2, 1 ;  /* 0x3f80000002027820 */ /* 0x000fcc0000410000 */
[----:B------:R-:W0:Y:S02]  /*5590*/  F2F.F64.F32 R2, R2 ;  /* 0x0000000200027310 */ /* 0x000e240000201800 */
[----:B0-----:R0:W-:Y:S01]  /*55a0*/  STG.E.64 desc[UR36][R16.64], R2 ;  /* 0x0000000210007986 */ /* 0x0011e2000c101b24 */
[----:B------:R-:W-:Y:S05]  /*55b0*/  BRA `(.L_x_7171) ;  /* 0x0000000800947947 */ /* 0x000fea0003800000 */
.L_x_7166:
        /* <DEDUP_REMOVED lines=12> */
.L_x_7180:
[----:B------:R-:W-:Y:S01]  /*5680*/  FMUL.FTZ R4, R2, 1 ;  /* 0x3f80000002047820 */ /* 0x000fe20000410000 */
[----:B------:R-:W-:-:S05]  /*5690*/  CS2R R6, SRZ ;  /* 0x0000000000067805 */ /* 0x000fca000001ff00 */
[----:B------:R-:W0:Y:S02]  /*56a0*/  F2F.F64.F32 R4, R4 ;  /* 0x0000000400047310 */ /* 0x000e240000201800 */
[----:B0-----:R0:W-:Y:S01]  /*56b0*/  STG.E.128 desc[UR36][R16.64], R4 ;  /* 0x0000000410007986 */ /* 0x0011e2000c101d24 */
[----:B------:R-:W-:Y:S05]  /*56c0*/  BRA `(.L_x_7171) ;  /* 0x0000000800507947 */ /* 0x000fea0003800000 */
.L_x_7179:
        /* <DEDUP_REMOVED lines=20> */
.L_x_7184:
[----:B------:R-:W-:Y:S05]  /*5810*/  BSYNC B0 ;  /* 0x0000000000007941 */ /* 0x000fea0003800000 */
.L_x_7183:
[----:B------:R-:W-:-:S05]  /*5820*/  LOP3.LUT R5, R0, R5, RZ, 0xfc, !PT ;  /* 0x0000000500057212 */ /* 0x000fca00078efcff */
[----:B------:R0:W-:Y:S01]  /*5830*/  STG.E.U8 desc[UR36][R16.64], R5 ;  /* 0x0000000510007986 */ /* 0x0001e2000c101124 */
[----:B------:R-:W-:Y:S05]  /*5840*/  BRA `(.L_x_7171) ;  /* 0x0000000400f07947 */ /* 0x000fea0003800000 */
.L_x_7182:
        /* <DEDUP_REMOVED lines=12> */
.L_x_7186:
[----:B------:R-:W-:Y:S01]  /*5910*/  IMAD.MOV.U32 R0, RZ, RZ, 0x7f ;  /* 0x0000007fff007424 */ /* 0x000fe200078e00ff */
[----:B------:R-:W-:-:S04]  /*5920*/  ISETP.GT.U32.AND P0, PT, R4, 0x7f800000, PT ;  /* 0x7f8000000400780c */ /* 0x000fc80003f04070 */
[----:B------:R-:W-:-:S09]  /*5930*/  SEL R0, R0, 0x7c, P0 ;  /* 0x0000007c00007807 */ /* 0x000fd20000000000 */
.L_x_7187:
[----:B------:R-:W-:Y:S05]  /*5940*/  BSYNC B0 ;  /* 0x0000000000007941 */ /* 0x000fea0003800000 */
.L_x_7185:
[----:B------:R-:W-:-:S04]  /*5950*/  LOP3.LUT R2, R2, 0x80000000, RZ, 0xc0, !PT ;  /* 0x8000000002027812 */ /* 0x000fc800078ec0ff */
[----:B------:R-:W-:-:S04]  /*5960*/  SHF.R.U32.HI R3, RZ, 0x18, R2 ;  /* 0x00000018ff037819 */ /* 0x000fc80000011602 */
[----:B------:R-:W-:-:S05]  /*5970*/  LOP3.LUT R3, R0, R3, RZ, 0xfc, !PT ;  /* 0x0000000300037212 */ /* 0x000fca00078efcff */
[----:B------:R0:W-:Y:S01]  /*5980*/  STG.E.U8 desc[UR36][R16.64], R3 ;  /* 0x0000000310007986 */ /* 0x0001e2000c101124 */
[----:B------:R-:W-:Y:S05]  /*5990*/  BRA `(.L_x_7171) ;  /* 0x00000004009c7947 */ /* 0x000fea0003800000 */
.L_x_7181:
[----:B------:R-:W-:-:S05]  /*59a0*/  F2FP.BF16.F32.PACK_AB R2, RZ, R2 ;  /* 0x00000002ff02723e */ /* 0x000fca00000010ff */
[----:B------:R0:W-:Y:S01]  /*59b0*/  STG.E.U16 desc[UR36][R16.64], R2 ;  /* 0x0000000210007986 */ /* 0x0001e2000c101524 */
[----:B------:R-:W-:Y:S05]  /*59c0*/  BRA `(.L_x_7171) ;  /* 0x0000000400907947 */ /* 0x000fea0003800000 */
.L_x_7178:
        /* <DEDUP_REMOVED lines=11> */
.L_x_7190:
        /* <DEDUP_REMOVED lines=16> */
.L_x_7193:
[----:B------:R-:W-:-:S04]  /*5b80*/  LOP3.LUT R2, R2, 0x80000000, RZ, 0xc0, !PT ;  /* 0x8000000002027812 */ /* 0x000fc800078ec0ff */
[----:B------:R-:W-:-:S04]  /*5b90*/  SHF.R.U32.HI R3, RZ, 0x18, R2 ;  /* 0x00000018ff037819 */ /* 0x000fc80000011602 */
[----:B------:R-:W-:-:S04]  /*5ba0*/  LOP3.LUT R0, R0, R3, RZ, 0xfc, !PT ;  /* 0x0000000300007212 */ /* 0x000fc800078efcff */
[----:B------:R-:W-:-:S07]  /*5bb0*/  PRMT R8, R0, 0x7610, R8 ;  /* 0x0000761000087816 */ /* 0x000fce0000000008 */
.L_x_7192:
[----:B------:R-:W-:Y:S05]  /*5bc0*/  BSYNC B0 ;  /* 0x0000000000007941 */ /* 0x000fea0003800000 */
.L_x_7191:
[----:B------:R0:W-:Y:S01]  /*5bd0*/  STG.E.U8 desc[UR36][R16.64], R8 ;  /* 0x0000000810007986 */ /* 0x0001e2000c101124 */
[----:B------:R-:W-:Y:S05]  /*5be0*/  BRA `(.L_x_7171) ;  /* 0x0000000400087947 */ /* 0x000fea0003800000 */
.L_x_7189:
        /* <DEDUP_REMOVED lines=16> */
.L_x_7196:
[----:B------:R-:W-:-:S04]  /*5cf0*/  LOP3.LUT R2, R2, 0x80000000, RZ, 0xc0, !PT ;  /* 0x8000000002027812 */ /* 0x000fc800078ec0ff */
[----:B------:R-:W-:-:S04]  /*5d00*/  SHF.R.U32.HI R3, RZ, 0x18, R2 ;  /* 0x00000018ff037819 */ /* 0x000fc80000011602 */
[----:B------:R-:W-:-:S04]  /*5d10*/  LOP3.LUT R0, R0, R3, RZ, 0xfc, !PT ;  /* 0x0000000300007212 */ /* 0x000fc800078efcff */
[----:B------:R-:W-:-:S07]  /*5d20*/  PRMT R8, R0, 0x7610, R8 ;  /* 0x0000761000087816 */ /* 0x000fce0000000008 */
.L_x_7195:
[----:B------:R-:W-:Y:S05]  /*5d30*/  BSYNC B0 ;  /* 0x0000000000007941 */ /* 0x000fea0003800000 */
.L_x_7194:
[----:B------:R0:W-:Y:S01]  /*5d40*/  STG.E.U8 desc[UR36][R16.64], R8 ;  /* 0x0000000810007986 */ /* 0x0001e2000c101124 */
[----:B------:R-:W-:Y:S05]  /*5d50*/  BRA `(.L_x_7171) ;  /* 0x0000000000ac7947 */ /* 0x000fea0003800000 */
.L_x_7188:
        /* <DEDUP_REMOVED lines=21> */
.L_x_7170:
        /* <DEDUP_REMOVED lines=16> */
.L_x_7199:
[----:B------:R-:W-:Y:S05]  /*5fb0*/  BRA `(.L_x_7171) ;  /* 0x0000000000147947 */ /* 0x000fea0003800000 */
.L_x_7198:
[----:B------:R-:W0:Y:S02]  /*5fc0*/  F2I.U64.TRUNC R2, R2 ;  /* 0x0000000200027311 */ /* 0x000e24000020d800 */
[----:B0-----:R0:W-:Y:S01]  /*5fd0*/  STG.E.64 desc[UR36][R16.64], R2 ;  /* 0x0000000210007986 */ /* 0x0011e2000c101b24 */
[----:B------:R-:W-:Y:S05]  /*5fe0*/  BRA `(.L_x_7171) ;  /* 0x0000000000087947 */ /* 0x000fea0003800000 */
.L_x_7197:
[----:B------:R-:W0:Y:S02]  /*5ff0*/  F2I.FTZ.U32.TRUNC.NTZ R3, R2 ;  /* 0x0000000200037305 */ /* 0x000e24000021f000 */
[----:B0-----:R0:W-:Y:S02]  /*6000*/  STG.E desc[UR36][R16.64], R3 ;  /* 0x0000000310007986 */ /* 0x0011e4000c101924 */
.L_x_7171:
[----:B------:R-:W-:-:S07]  /*6010*/  VIADD R19, R19, 0x80 ;  /* 0x0000008013137836 */ /* 0x000fce0000000000 */
.L_x_7136:
[----:B------:R-:W-:Y:S05]  /*6020*/  BSYNC B7 ;  /* 0x0000000000077941 */ /* 0x000fea0003800000 */
.L_x_7135:
        /* <DEDUP_REMOVED lines=307> */
.L_x_7202:
        /* <DEDUP_REMOVED lines=22> */
.L_x_7207:
[----:B------:R-:W2:Y:S02]  /*74c0*/  LDG.E.U8 R0, desc[UR36][R2.64] ;  /* 0x0000002402007981 */ /* 0x000ea4000c1e1100 */
[----:B--2---:R-:W-:Y:S01]  /*74d0*/  I2FP.F32.U32 R0, R0 ;  /* 0x0000000000007245 */ /* 0x004fe20000201000 */
[----:B------:R-:W-:Y:S06]  /*74e0*/  BRA `(.L_x_7209) ;  /* 0x0000000c002c7947 */ /* 0x000fec0003800000 */
.L_x_7206:
        /* <DEDUP_REMOVED lines=9> */
.L_x_7211:
[----:B------:R-:W2:Y:S02]  /*7580*/  LDG.E R0, desc[UR36][R2.64] ;  /* 0x0000002402007981 */ /* 0x000ea4000c1e1900 */
[----:B--2---:R-:W-:Y:S01]  /*7590*/  I2FP.F32.S32 R0, R0 ;  /* 0x0000000000007245 */ /* 0x004fe20000201400 */
[----:B------:R-:W-:Y:S06]  /*75a0*/  BRA `(.L_x_7209) ;  /* 0x0000000800fc7947 */ /* 0x000fec0003800000 */
.L_x_7210:
[----:B------:R-:W2:Y:S02]  /*75b0*/  LDG.E.U16 R0, desc[UR36][R2.64] ;  /* 0x0000002402007981 */ /* 0x000ea4000c1e1500 */
[----:B--2---:R-:W0:Y:S01]  /*75c0*/  I2F.S16 R0, R0 ;  /* 0x0000000000007306 */ /* 0x004e220000101400 */
[----:B------:R-:W-:Y:S05]  /*75d0*/  BRA `(.L_x_7209) ;  /* 0x0000000800f07947 */ /* 0x000fea0003800000 */
.L_x_7205:
        /* <DEDUP_REMOVED lines=8> */
.L_x_7213:
[----:B------:R-:W2:Y:S02]  /*7660*/  LDG.E.U16 R0, desc[UR36][R2.64] ;  /* 0x0000002402007981 */ /* 0x000ea4000c1e1500 */
[----:B--2---:R-:W-:Y:S01]  /*7670*/  HADD2.F32 R0, -RZ, R0.H0_H0 ;  /* 0x20000000ff007230 */ /* 0x004fe20000004100 */
[----:B------:R-:W-:Y:S06]  /*7680*/  BRA `(.L_x_7209) ;  /* 0x0000000800c47947 */ /* 0x000fec0003800000 */
.L_x_7212:
        /* <DEDUP_REMOVED lines=8> */
.L_x_7215:
[----:B------:R-:W2:Y:S02]  /*7710*/  LDG.E.U16 R0, desc[UR36][R2.64] ;  /* 0x0000002402007981 */ /* 0x000ea4000c1e1500 */
[----:B--2---:R-:W-:Y:S01]  /*7720*/  HADD2.F32 R0, -RZ, R0.H0_H0 ;  /* 0x20000000ff007230 */ /* 0x004fe20000004100 */
[----:B------:R-:W-:Y:S06]  /*7730*/  BRA `(.L_x_7209) ;  /* 0x0000000800987947 */ /* 0x000fec0003800000 */
.L_x_7214:
[----:B------:R-:W2:Y:S01]  /*7740*/  LDG.E.64 R2, desc[UR36][R2.64] ;  /* 0x0000002402027981 */ /* 0x000ea2000c1e1b00 */
[----:B------:R-:W-:Y:S01]  /*7750*/  UMOV UR4, 0xf0000000 ;  /* 0xf000000000047882 */ /* 0x000fe20000000000 */
[----:B------:R-:W-:Y:S01]  /*7760*/  UMOV UR5, 0x380fffff ;  /* 0x380fffff00057882 */ /* 0x000fe20000000000 */
[----:B--2---:R-:W0:Y:S01]  /*7770*/  F2F.F32.F64 R0, R2 ;  /* 0x0000000200007310 */ /* 0x004e220000301000 */
[----:B------:R-:W-:-:S14]  /*7780*/  DSETP.GEU.AND P0, PT, |R2|, UR4, PT ;  /* 0x0000000402007e2a */ /* 0x000fdc000bf0e200 */
[----:B0-----:R-:W-:Y:S01]  /*7790*/  @!P0 FMUL R0, R0, 1.175494350822287508e-38 ;  /* 0x0080000000008820 */ /* 0x001fe20000400000 */
[----:B------:R-:W-:Y:S06]  /*77a0*/  BRA `(.L_x_7209) ;  /* 0x00000008007c7947 */ /* 0x000fec0003800000 */
.L_x_7204:
        /* <DEDUP_REMOVED lines=12> */
.L_x_7218:
[----:B------:R-:W2:Y:S01]  /*7870*/  LDG.E.64 R2, desc[UR36][R2.64] ;  /* 0x0000002402027981 */ /* 0x000ea2000c1e1b00 */
[----:B------:R-:W-:Y:S01]  /*7880*/  UMOV UR4, 0xf0000000 ;  /* 0xf000000000047882 */ /* 0x000fe20000000000 */
[----:B------:R-:W-:Y:S01]  /*7890*/  UMOV UR5, 0x380fffff ;  /* 0x380fffff00057882 */ /* 0x000fe20000000000 */
[----:B--2---:R-:W0:Y:S01]  /*78a0*/  F2F.F32.F64 R0, R2 ;  /* 0x0000000200007310 */ /* 0x004e220000301000 */
[----:B------:R-:W-:-:S14]  /*78b0*/  DSETP.GEU.AND P0, PT, |R2|, UR4, PT ;  /* 0x0000000402007e2a */ /* 0x000fdc000bf0e200 */
[----:B0-----:R-:W-:Y:S01]  /*78c0*/  @!P0 FMUL R0, R0, 1.175494350822287508e-38 ;  /* 0x0080000000008820 */ /* 0x001fe20000400000 */
[----:B------:R-:W-:Y:S06]  /*78d0*/  BRA `(.L_x_7209) ;  /* 0x0000000800307947 */ /* 0x000fec0003800000 */
.L_x_7217:
        /* <DEDUP_REMOVED lines=26> */
.L_x_7220:
        /* <DEDUP_REMOVED lines=13> */
.L_x_7219:
[----:B------:R-:W2:Y:S02]  /*7b50*/  LDG.E.U16 R0, desc[UR36][R2.64] ;  /* 0x0000002402007981 */ /* 0x000ea4000c1e1500 */
[----:B--2---:R-:W-:Y:S01]  /*7b60*/  IMAD.U32 R0, R0, 0x10000, RZ ;  /* 0x0001000000007824 */ /* 0x004fe200078e00ff */
[----:B------:R-:W-:Y:S06]  /*7b70*/  BRA `(.L_x_7209) ;  /* 0x0000000400887947 */ /* 0x000fec0003800000 */
.L_x_7216:
        /* <DEDUP_REMOVED lines=11> */
.L_x_7223:
        /* <DEDUP_REMOVED lines=20> */
.L_x_7225:
[----:B------:R-:W-:Y:S05]  /*7d70*/  BSYNC B0 ;  /* 0x0000000000007941 */ /* 0x000fea0003800000 */
.L_x_7224:
[----:B------:R-:W-:Y:S01]  /*7d80*/  LEA R3, R0, 0x3b800000, 0x17 ;  /* 0x3b80000000037811 */ /* 0x000fe200078eb8ff */
[----:B------:R-:W-:-:S05]  /*7d90*/  IMAD.SHL.U32 R0, R2, 0x100000, RZ ;  /* 0x0010000002007824 */ /* 0x000fca00078e00ff */
[----:B------:R-:W-:Y:S01]  /*7da0*/  LOP3.LUT R0, R3, R0, R4, 0xfe, !PT ;  /* 0x0000000003007212 */ /* 0x000fe200078efe04 */
[----:B------:R-:W-:Y:S06]  /*7db0*/  BRA `(.L_x_7209) ;  /* 0x0000000000f87947 */ /* 0x000fec0003800000 */
.L_x_7222:
        /* <DEDUP_REMOVED lines=20> */
.L_x_7227:
[----:B------:R-:W-:Y:S05]  /*7f00*/  BSYNC B0 ;  /* 0x0000000000007941 */ /* 0x000fea0003800000 */
.L_x_7226:
[----:B------:R-:W-:Y:S01]  /*7f10*/  LEA R3, R0, 0x37800000, 0x17 ;  /* 0x3780000000037811 */ /* 0x000fe200078eb8ff */
[----:B------:R-:W-:-:S05]  /*7f20*/  IMAD.SHL.U32 R0, R2, 0x200000, RZ ;  /* 0x0020000002007824 */ /* 0x000fca00078e00ff */
[----:B------:R-:W-:Y:S01]  /*7f30*/  LOP3.LUT R0, R3, R0, R4, 0xfe, !PT ;  /* 0x0000000003007212 */ /* 0x000fe200078efe04 */
[----:B------:R-:W-:Y:S06]  /*7f40*/  BRA `(.L_x_7209) ;  /* 0x0000000000947947 */ /* 0x000fec0003800000 */
.L_x_7221:
        /* <DEDUP_REMOVED lines=14> */
.L_x_7208:
        /* <DEDUP_REMOVED lines=16> */
.L_x_7230:
[----:B------:R-:W-:Y:S01]  /*8130*/  IMAD.MOV.U32 R0, RZ, RZ, RZ ;  /* 0x000000ffff007224 */ /* 0x000fe200078e00ff */
[----:B------:R-:W-:Y:S06]  /*8140*/  BRA `(.L_x_7209) ;  /* 0x0000000000147947 */ /* 0x000fec0003800000 */
.L_x_7229:
[----:B------:R-:W2:Y:S02]  /*8150*/  LDG.E.64 R2, desc[UR36][R2.64] ;  /* 0x0000002402027981 */ /* 0x000ea4000c1e1b00 */
[----:B--2---:R0:W1:Y:S01]  /*8160*/  I2F.U64 R0, R2 ;  /* 0x0000000200007312 */ /* 0x0040620000301000 */
[----:B------:R-:W-:Y:S05]  /*8170*/  BRA `(.L_x_7209) ;  /* 0x0000000000087947 */ /* 0x000fea0003800000 */
.L_x_7228:
[----:B------:R-:W2:Y:S02]  /*8180*/  LDG.E R0, desc[UR36][R2.64] ;  /* 0x0000002402007981 */ /* 0x000ea4000c1e1900 */
[----:B--2---:R-:W-:-:S07]  /*8190*/  I2FP.F32.U32 R0, R0 ;  /* 0x0000000000007245 */ /* 0x004fce0000201000 */
.L_x_7209:
[----:B------:R-:W-:Y:S05]  /*81a0*/  BSYNC B6 ;  /* 0x0000000000067941 */ /* 0x000fea0003800000 */
.L_x_7203:
        /* <DEDUP_REMOVED lines=16> */
.L_x_7234:
[----:B------:R-:W0:Y:S02]  /*82b0*/  F2I.S64.TRUNC R2, R2 ;  /* 0x0000000200027311 */ /* 0x000e24000020d900 */
[----:B0-----:R-:W-:-:S05]  /*82c0*/  IMAD.MOV.U32 R5, RZ, RZ, R2 ;  /* 0x000000ffff057224 */ /* 0x001fca00078e0002 */
[----:B------:R0:W-:Y:S01]  /*82d0*/  STG.E.U8 desc[UR36][R16.64], R5 ;  /* 0x0000000510007986 */ /* 0x0001e2000c101124 */
[----:B------:R-:W-:Y:S05]  /*82e0*/  BRA `(.L_x_7236) ;  /* 0x0000000c00407947 */ /* 0x000fea0003800000 */
.L_x_7233:
        /* <DEDUP_REMOVED lines=9> */
.L_x_7238:
[----:B------:R-:W0:Y:S02]  /*8380*/  F2I.FTZ.TRUNC.NTZ R3, R2 ;  /* 0x0000000200037305 */ /* 0x000e24000021f100 */
[----:B0-----:R0:W-:Y:S01]  /*8390*/  STG.E desc[UR36][R16.64], R3 ;  /* 0x0000000310007986 */ /* 0x0011e2000c101924 */
[----:B------:R-:W-:Y:S05]  /*83a0*/  BRA `(.L_x_7236) ;  /* 0x0000000c00107947 */ /* 0x000fea0003800000 */
.L_x_7237:
[----:B------:R-:W0:Y:S02]  /*83b0*/  F2I.FTZ.TRUNC.NTZ R3, R2 ;  /* 0x0000000200037305 */ /* 0x000e24000021f100 */
[----:B0-----:R0:W-:Y:S01]  /*83c0*/  STG.E.U16 desc[UR36][R16.64], R3 ;  /* 0x0000000310007986 */ /* 0x0011e2000c101524 */
[----:B------:R-:W-:Y:S05]  /*83d0*/  BRA `(.L_x_7236) ;  /* 0x0000000c00047947 */ /* 0x000fea0003800000 */
.L_x_7232:
        /* <DEDUP_REMOVED lines=8> */
.L_x_7240:
[----:B------:R-:W-:-:S05]  /*8460*/  F2FP.F16.F32.PACK_AB R2, RZ, R2 ;  /* 0x00000002ff02723e */ /* 0x000fca00000000ff */
[----:B------:R0:W-:Y:S01]  /*8470*/  STG.E.U16 desc[UR36][R16.64], R2 ;  /* 0x0000000210007986 */ /* 0x0001e2000c101524 */
[----:B------:R-:W-:Y:S05]  /*8480*/  BRA `(.L_x_7236) ;  /* 0x0000000800d87947 */ /* 0x000fea0003800000 */
.L_x_7239:
        /* <DEDUP_REMOVED lines=9> */
.L_x_7242:
[----:B------:R-:W-:-:S04]  /*8520*/  F2FP.F16.F32.PACK_AB R3, RZ, R2 ;  /* 0x00000002ff03723e */ /* 0x000fc800000000ff */
[----:B------:R-:W-:-:S05]  /*8530*/  PRMT R3, R3, 0x5410, RZ ;  /* 0x0000541003037816 */ /* 0x000fca00000000ff */
[----:B------:R0:W-:Y:S01]  /*8540*/  STG.E desc[UR36][R16.64], R3 ;  /* 0x0000000310007986 */ /* 0x0001e2000c101924 */
[----:B------:R-:W-:Y:S05]  /*8550*/  BRA `(.L_x_7236) ;  /* 0x0000000800a47947 */ /* 0x000fea0003800000 */
.L_x_7241:
[----:B------:R-:W-:-:S06]  /*8560*/  FMUL.FTZ R2, R2, 1 ;  /* 0x3f80000002027820 */ /* 0x000fcc0000410000 */
[----:B------:R-:W0:Y:S02]  /*8570*/  F2F.F64.F32 R2, R2 ;  /* 0x0000000200027310 */ /* 0x000e240000201800 */
[----:B0-----:R0:W-:Y:S01]  /*8580*/  STG.E.64 desc[UR36][R16.64], R2 ;  /* 0x0000000210007986 */ /* 0x0011e2000c101b24 */
[----:B------:R-:W-:Y:S05]  /*8590*/  BRA `(.L_x_7236) ;  /* 0x0000000800947947 */ /* 0x000fea0003800000 */
.L_x_7231:
        /* <DEDUP_REMOVED lines=12> */
.L_x_7245:
[----:B------:R-:W-:Y:S01]  /*8660*/  FMUL.FTZ R4, R2, 1 ;  /* 0x3f80000002047820 */ /* 0x000fe20000410000 */
[----:B------:R-:W-:-:S05]  /*8670*/  CS2R R6, SRZ ;  /* 0x0000000000067805 */ /* 0x000fca000001ff00 */
[----:B------:R-:W0:Y:S02]  /*8680*/  F2F.F64.F32 R4, R4 ;  /* 0x0000000400047310 */ /* 0x000e240000201800 */
[----:B0-----:R0:W-:Y:S01]  /*8690*/  STG.E.128 desc[UR36][R16.64], R4 ;  /* 0x0000000410007986 */ /* 0x0011e2000c101d24 */
[----:B------:R-:W-:Y:S05]  /*86a0*/  BRA `(.L_x_7236) ;  /* 0x0000000800507947 */ /* 0x000fea0003800000 */
.L_x_7244:
        /* <DEDUP_REMOVED lines=20> */
.L_x_7249:
[----:B------:R-:W-:Y:S05]  /*87f0*/  BSYNC B0 ;  /* 0x0000000000007941 */ /* 0x000fea0003800000 */
.L_x_7248:
[----:B------:R-:W-:-:S05]  /*8800*/  LOP3.LUT R5, R0, R5, RZ, 0xfc, !PT ;  /* 0x0000000500057212 */ /* 0x000fca00078efcff */
[----:B------:R0:W-:Y:S01]  /*8810*/  STG.E.U8 desc[UR36][R16.64], R5 ;  /* 0x0000000510007986 */ /* 0x0001e2000c101124 */
[----:B------:R-:W-:Y:S05]  /*8820*/  BRA `(.L_x_7236) ;  /* 0x0000000400f07947 */ /* 0x000fea0003800000 */
.L_x_7247:
        /* <DEDUP_REMOVED lines=12> */
.L_x_7251:
[----:B------:R-:W-:Y:S01]  /*88f0*/  IMAD.MOV.U32 R0, RZ, RZ, 0x7f ;  /* 0x0000007fff007424 */ /* 0x000fe200078e00ff */
[----:B------:R-:W-:-:S04]  /*8900*/  ISETP.GT.U32.AND P0, PT, R4, 0x7f800000, PT ;  /* 0x7f8000000400780c */ /* 0x000fc80003f04070 */
[----:B------:R-:W-:-:S09]  /*8910*/  SEL R0, R0, 0x7c, P0 ;  /* 0x0000007c00007807 */ /* 0x000fd20000000000 */
.L_x_7252:
[----:B------:R-:W-:Y:S05]  /*8920*/  BSYNC B0 ;  /* 0x0000000000007941 */ /* 0x000fea0003800000 */
.L_x_7250:
[----:B------:R-:W-:-:S04]  /*8930*/  LOP3.LUT R2, R2, 0x80000000, RZ, 0xc0, !PT ;  /* 0x8000000002027812 */ /* 0x000fc800078ec0ff */
[----:B------:R-:W-:-:S04]  /*8940*/  SHF.R.U32.HI R3, RZ, 0x18, R2 ;  /* 0x00000018ff037819 */ /* 0x000fc80000011602 */
[----:B------:R-:W-:-:S05]  /*8950*/  LOP3.LUT R3, R0, R3, RZ, 0xfc, !PT ;  /* 0x0000000300037212 */ /* 0x000fca00078efcff */
[----:B------:R0:W-:Y:S01]  /*8960*/  STG.E.U8 desc[UR36][R16.64], R3 ;  /* 0x0000000310007986 */ /* 0x0001e2000c101124 */
[----:B------:R-:W-:Y:S05]  /*8970*/  BRA `(.L_x_7236) ;  /* 0x00000004009c7947 */ /* 0x000fea0003800000 */
.L_x_7246:
[----:B------:R-:W-:-:S05]  /*8980*/  F2FP.BF16.F32.PACK_AB R2, RZ, R2 ;  /* 0x00000002ff02723e */ /* 0x000fca00000010ff */
[----:B------:R0:W-:Y:S01]  /*8990*/  STG.E.U16 desc[UR36][R16.64], R2 ;  /* 0x0000000210007986 */ /* 0x0001e2000c101524 */
[----:B------:R-:W-:Y:S05]  /*89a0*/  BRA `(.L_x_7236) ;  /* 0x0000000400907947 */ /* 0x000fea0003800000 */
.L_x_7243:
        /* <DEDUP_REMOVED lines=11> */
.L_x_7255:
        /* <DEDUP_REMOVED lines=16> */
.L_x_7258:
[----:B------:R-:W-:-:S04]  /*8b60*/  LOP3.LUT R2, R2, 0x80000000, RZ, 0xc0, !PT ;  /* 0x8000000002027812 */ /* 0x000fc800078ec0ff */
[----:B------:R-:W-:-:S04]  /*8b70*/  SHF.R.U32.HI R3, RZ, 0x18, R2 ;  /* 0x00000018ff037819 */ /* 0x000fc80000011602 */
[----:B------:R-:W-:-:S04]  /*8b80*/  LOP3.LUT R0, R0, R3, RZ, 0xfc, !PT ;  /* 0x0000000300007212 */ /* 0x000fc800078efcff */
[----:B------:R-:W-:-:S07]  /*8b90*/  PRMT R8, R0, 0x7610, R8 ;  /* 0x0000761000087816 */ /* 0x000fce0000000008 */
.L_x_7257:
[----:B------:R-:W-:Y:S05]  /*8ba0*/  BSYNC B0 ;  /* 0x0000000000007941 */ /* 0x000fea0003800000 */
.L_x_7256:
[----:B------:R3:W-:Y:S01]  /*8bb0*/  STG.E.U8 desc[UR36][R16.64], R8 ;  /* 0x0000000810007986 */ /* 0x0007e2000c101124 */
[----:B------:R-:W-:Y:S05]  /*8bc0*/  BRA `(.L_x_7236) ;  /* 0x0000000400087947 */ /* 0x000fea0003800000 */
.L_x_7254:
        /* <DEDUP_REMOVED lines=16> */
.L_x_7261:
[----:B------:R-:W-:-:S04]  /*8cd0*/  LOP3.LUT R2, R2, 0x80000000, RZ, 0xc0, !PT ;  /* 0x8000000002027812 */ /* 0x000fc800078ec0ff */
[----:B------:R-:W-:-:S04]  /*8ce0*/  SHF.R.U32.HI R3, RZ, 0x18, R2 ;  /* 0x00000018ff037819 */ /* 0x000fc80000011602 */
[----:B------:R-:W-:-:S04]  /*8cf0*/  LOP3.LUT R0, R0, R3, RZ, 0xfc, !PT ;  /* 0x0000000300007212 */ /* 0x000fc800078efcff */
[----:B------:R-:W-:-:S07]  /*8d00*/  PRMT R8, R0, 0x7610, R8 ;  /* 0x0000761000087816 */ /* 0x000fce0000000008 */
.L_x_7260:
[----:B------:R-:W-:Y:S05]  /*8d10*/  BSYNC B0 ;  /* 0x0000000000007941 */ /* 0x000fea0003800000 */
.L_x_7259:
[----:B------:R0:W-:Y:S01]  /*8d20*/  STG.E.U8 desc[UR36][R16.64], R8 ;  /* 0x0000000810007986 */ /* 0x0001e2000c101124 */
[----:B------:R-:W-:Y:S05]  /*8d30*/  BRA `(.L_x_7236) ;  /* 0x0000000000ac7947 */ /* 0x000fea0003800000 */
.L_x_7253:
        /* <DEDUP_REMOVED lines=21> */
.L_x_7235:
        /* <DEDUP_REMOVED lines=16> */
.L_x_7264:
[----:B------:R-:W-:Y:S05]  /*8f90*/  BRA `(.L_x_7236) ;  /* 0x0000000000147947 */ /* 0x000fea0003800000 */
.L_x_7263:
[----:B------:R-:W0:Y:S02]  /*8fa0*/  F2I.U64.TRUNC R2, R2 ;  /* 0x0000000200027311 */ /* 0x000e24000020d800 */
[----:B0-----:R2:W-:Y:S01]  /*8fb0*/  STG.E.64 desc[UR36][R16.64], R2 ;  /* 0x0000000210007986 */ /* 0x0015e2000c101b24 */
[----:B------:R-:W-:Y:S05]  /*8fc0*/  BRA `(.L_x_7236) ;  /* 0x0000000000087947 */ /* 0x000fea0003800000 */
.L_x_7262:
[----:B------:R-:W0:Y:S02]  /*8fd0*/  F2I.FTZ.U32.TRUNC.NTZ R3, R2 ;  /* 0x0000000200037305 */ /* 0x000e24000021f000 */
[----:B0-----:R0:W-:Y:S02]  /*8fe0*/  STG.E desc[UR36][R16.64], R3 ;  /* 0x0000000310007986 */ /* 0x0011e4000c101924 */
.L_x_7236:
[----:B------:R-:W-:-:S07]  /*8ff0*/  VIADD R19, R19, 0x80 ;  /* 0x0000008013137836 */ /* 0x000fce0000000000 */
.L_x_7201:
[----:B------:R-:W-:Y:S05]  /*9000*/  BSYNC B7 ;  /* 0x0000000000077941 */ /* 0x000fea0003800000 */
.L_x_7200:
        /* <DEDUP_REMOVED lines=306> */
.L_x_7265:
        /* <DEDUP_REMOVED lines=22> */
.L_x_7270:
[----:B------:R-:W2:Y:S02]  /*a490*/  LDG.E.U8 R0, desc[UR36][R2.64] ;  /* 0x0000002402007981 */ /* 0x000ea4000c1e1100 */
[----:B--2---:R-:W-:Y:S01]  /*a4a0*/  I2FP.F32.U32 R0, R0 ;  /* 0x0000000000007245 */ /* 0x004fe20000201000 */
[----:B------:R-:W-:Y:S06]  /*a4b0*/  BRA `(.L_x_7272) ;  /* 0x0000000c002c7947 */ /* 0x000fec0003800000 */
.L_x_7269:
        /* <DEDUP_REMOVED lines=9> */
.L_x_7274:
[----:B------:R-:W2:Y:S02]  /*a550*/  LDG.E R0, desc[UR36][R2.64] ;  /* 0x0000002402007981 */ /* 0x000ea4000c1e1900 */
[----:B--2---:R-:W-:Y:S01]  /*a560*/  I2FP.F32.S32 R0, R0 ;  /* 0x0000000000007245 */ /* 0x004fe20000201400 */
[----:B------:R-:W-:Y:S06]  /*a570*/  BRA `(.L_x_7272) ;  /* 0x0000000800fc7947 */ /* 0x000fec0003800000 */
.L_x_7273:
[----:B------:R-:W2:Y:S02]  /*a580*/  LDG.E.U16 R0, desc[UR36][R2.64] ;  /* 0x0000002402007981 */ /* 0x000ea4000c1e1500 */
[----:B--2---:R-:W0:Y:S01]  /*a590*/  I2F.S16 R0, R0 ;  /* 0x0000000000007306 */ /* 0x004e220000101400 */
[----:B------:R-:W-:Y:S05]  /*a5a0*/  BRA `(.L_x_7272) ;  /* 0x0000000800f07947 */ /* 0x000fea0003800000 */
.L_x_7268:
        /* <DEDUP_REMOVED lines=8> */
.L_x_7276:
[----:B------:R-:W2:Y:S02]  /*a630*/  LDG.E.U16 R0, desc[UR36][R2.64] ;  /* 0x0000002402007981 */ /* 0x000ea4000c1e1500 */
[----:B--2---:R-:W-:Y:S01]  /*a640*/  HADD2.F32 R0, -RZ, R0.H0_H0 ;  /* 0x20000000ff007230 */ /* 0x004fe20000004100 */
[----:B------:R-:W-:Y:S06]  /*a650*/  BRA `(.L_x_7272) ;  /* 0x0000000800c47947 */ /* 0x000fec0003800000 */
.L_x_7275:
        /* <DEDUP_REMOVED lines=8> */
.L_x_7278:
[----:B------:R-:W2:Y:S02]  /*a6e0*/  LDG.E.U16 R0, desc[UR36][R2.64] ;  /* 0x0000002402007981 */ /* 0x000ea4000c1e1500 */
[----:B--2---:R-:W-:Y:S01]  /*a6f0*/  HADD2.F32 R0, -RZ, R0.H0_H0 ;  /* 0x20000000ff007230 */ /* 0x004fe20000004100 */
[----:B------:R-:W-:Y:S06]  /*a700*/  BRA `(.L_x_7272) ;  /* 0x0000000800987947 */ /* 0x000fec0003800000 */
.L_x_7277:
[----:B------:R-:W2:Y:S01]  /*a710*/  LDG.E.64 R2, desc[UR36][R2.64] ;  /* 0x0000002402027981 */ /* 0x000ea2000c1e1b00 */
[----:B------:R-:W-:Y:S01]  /*a720*/  UMOV UR4, 0xf0000000 ;  /* 0xf000000000047882 */ /* 0x000fe20000000000 */
[----:B------:R-:W-:Y:S01]  /*a730*/  UMOV UR5, 0x380fffff ;  /* 0x380fffff00057882 */ /* 0x000fe20000000000 */
[----:B--2---:R-:W0:Y:S01]  /*a740*/  F2F.F32.F64 R0, R2 ;  /* 0x0000000200007310 */ /* 0x004e220000301000 */
[----:B------:R-:W-:-:S14]  /*a750*/  DSETP.GEU.AND P0, PT, |R2|, UR4, PT ;  /* 0x0000000402007e2a */ /* 0x000fdc000bf0e200 */
[----:B0-----:R-:W-:Y:S01]  /*a760*/  @!P0 FMUL R0, R0, 1.175494350822287508e-38 ;  /* 0x0080000000008820 */ /* 0x001fe20000400000 */
[----:B------:R-:W-:Y:S06]  /*a770*/  BRA `(.L_x_7272) ;  /* 0x00000008007c7947 */ /* 0x000fec0003800000 */
.L_x_7267:
        /* <DEDUP_REMOVED lines=12> */
.L_x_7281:
[----:B------:R-:W2:Y:S01]  /*a840*/  LDG.E.64 R2, desc[UR36][R2.64] ;  /* 0x0000002402027981 */ /* 0x000ea2000c1e1b00 */
[----:B------:R-:W-:Y:S01]  /*a850*/  UMOV UR4, 0xf0000000 ;  /* 0xf000000000047882 */ /* 0x000fe20000000000 */
[----:B------:R-:W-:Y:S01]  /*a860*/  UMOV UR5, 0x380fffff ;  /* 0x380fffff00057882 */ /* 0x000fe20000000000 */
[----:B--2---:R-:W0:Y:S01]  /*a870*/  F2F.F32.F64 R0, R2 ;  /* 0x0000000200007310 */ /* 0x004e220000301000 */
[----:B------:R-:W-:-:S14]  /*a880*/  DSETP.GEU.AND P0, PT, |R2|, UR4, PT ;  /* 0x0000000402007e2a */ /* 0x000fdc000bf0e200 */
[----:B0-----:R-:W-:Y:S01]  /*a890*/  @!P0 FMUL R0, R0, 1.175494350822287508e-38 ;  /* 0x0080000000008820 */ /* 0x001fe20000400000 */
[----:B------:R-:W-:Y:S06]  /*a8a0*/  BRA `(.L_x_7272) ;  /* 0x0000000800307947 */ /* 0x000fec0003800000 */
.L_x_7280:
        /* <DEDUP_REMOVED lines=26> */
.L_x_7283:
        /* <DEDUP_REMOVED lines=13> */
.L_x_7282:
[----:B------:R-:W2:Y:S02]  /*ab20*/  LDG.E.U16 R0, desc[UR36][R2.64] ;  /* 0x0000002402007981 */ /* 0x000ea4000c1e1500 */
[----:B--2---:R-:W-:Y:S01]  /*ab30*/  IMAD.U32 R0, R0, 0x10000, RZ ;  /* 0x0001000000007824 */ /* 0x004fe200078e00ff */
[----:B------:R-:W-:Y:S06]  /*ab40*/  BRA `(.L_x_7272) ;  /* 0x0000000400887947 */ /* 0x000fec0003800000 */
.L_x_7279:
        /* <DEDUP_REMOVED lines=11> */
.L_x_7286:
        /* <DEDUP_REMOVED lines=20> */
.L_x_7288:
[----:B------:R-:W-:Y:S05]  /*ad40*/  BSYNC B0 ;  /* 0x0000000000007941 */ /* 0x000fea0003800000 */
.L_x_7287:
[----:B------:R-:W-:Y:S01]  /*ad50*/  LEA R3, R0, 0x3b800000, 0x17 ;  /* 0x3b80000000037811 */ /* 0x000fe200078eb8ff */
[----:B------:R-:W-:-:S05]  /*ad60*/  IMAD.SHL.U32 R0, R2, 0x100000, RZ ;  /* 0x0010000002007824 */ /* 0x000fca00078e00ff */
[----:B------:R-:W-:Y:S01]  /*ad70*/  LOP3.LUT R0, R3, R0, R4, 0xfe, !PT ;  /* 0x0000000003007212 */ /* 0x000fe200078efe04 */
[----:B------:R-:W-:Y:S06]  /*ad80*/  BRA `(.L_x_7272) ;  /* 0x0000000000f87947 */ /* 0x000fec0003800000 */
.L_x_7285:
        /* <DEDUP_REMOVED lines=20> */
.L_x_7290:
[----:B------:R-:W-:Y:S05]  /*aed0*/  BSYNC B0 ;  /* 0x0000000000007941 */ /* 0x000fea0003800000 */
.L_x_7289:
[----:B------:R-:W-:Y:S01]  /*aee0*/  LEA R3, R0, 0x37800000, 0x17 ;  /* 0x3780000000037811 */ /* 0x000fe200078eb8ff */
[----:B------:R-:W-:-:S05]  /*aef0*/  IMAD.SHL.U32 R0, R2, 0x200000, RZ ;  /* 0x0020000002007824 */ /* 0x000fca00078e00ff */
[----:B------:R-:W-:Y:S01]  /*af00*/  LOP3.LUT R0, R3, R0, R4, 0xfe, !PT ;  /* 0x0000000003007212 */ /* 0x000fe200078efe04 */
[----:B------:R-:W-:Y:S06]  /*af10*/  BRA `(.L_x_7272) ;  /* 0x0000000000947947 */ /* 0x000fec0003800000 */
.L_x_7284:
        /* <DEDUP_REMOVED lines=14> */
.L_x_7271:
        /* <DEDUP_REMOVED lines=16> */
.L_x_7293:
[----:B------:R-:W-:Y:S01]  /*b100*/  IMAD.MOV.U32 R0, RZ, RZ, RZ ;  /* 0x000000ffff007224 */ /* 0x000fe200078e00ff */
[----:B------:R-:W-:Y:S06]  /*b110*/  BRA `(.L_x_7272) ;  /* 0x0000000000147947 */ /* 0x000fec0003800000 */
.L_x_7292:
[----:B------:R-:W2:Y:S02]  /*b120*/  LDG.E.64 R2, desc[UR36][R2.64] ;  /* 0x0000002402027981 */ /* 0x000ea4000c1e1b00 */
[----:B--2---:R0:W1:Y:S01]  /*b130*/  I2F.U64 R0, R2 ;  /* 0x0000000200007312 */ /* 0x0040620000301000 */
[----:B------:R-:W-:Y:S05]  /*b140*/  BRA `(.L_x_7272) ;  /* 0x0000000000087947 */ /* 0x000fea0003800000 */
.L_x_7291:
[----:B------:R-:W2:Y:S02]  /*b150*/  LDG.E R0, desc[UR36][R2.64] ;  /* 0x0000002402007981 */ /* 0x000ea4000c1e1900 */
[----:B--2---:R-:W-:-:S07]  /*b160*/  I2FP.F32.U32 R0, R0 ;  /* 0x0000000000007245 */ /* 0x004fce0000201000 */
.L_x_7272:
[----:B------:R-:W-:Y:S05]  /*b170*/  BSYNC B6 ;  /* 0x0000000000067941 */ /* 0x000fea0003800000 */
.L_x_7266:
        /* <DEDUP_REMOVED lines=16> */
.L_x_7297:
[----:B------:R-:W0:Y:S02]  /*b280*/  F2I.S64.TRUNC R2, R2 ;  /* 0x0000000200027311 */ /* 0x000e24000020d900 */
[----:B0-----:R-:W-:-:S05]  /*b290*/  IMAD.MOV.U32 R5, RZ, RZ, R2 ;  /* 0x000000ffff057224 */ /* 0x001fca00078e0002 */
[----:B------:R-:W-:Y:S01]  /*b2a0*/  STG.E.U8 desc[UR36][R16.64], R5 ;  /* 0x0000000510007986 */ /* 0x000fe2000c101124 */
[----:B------:R-:W-:Y:S05]  /*b2b0*/  EXIT ;  /* 0x000000000000794d */ /* 0x000fea0003800000 */
.L_x_7296:
        /* <DEDUP_REMOVED lines=9> */
.L_x_7300:
[----:B------:R-:W0:Y:S02]  /*b350*/  F2I.FTZ.TRUNC.NTZ R3, R2 ;  /* 0x0000000200037305 */ /* 0x000e24000021f100 */
[----:B0-----:R-:W-:Y:S01]  /*b360*/  STG.E desc[UR36][R16.64], R3 ;  /* 0x0000000310007986 */ /* 0x001fe2000c101924 */
[----:B------:R-:W-:Y:S05]  /*b370*/  EXIT ;  /* 0x000000000000794d */ /* 0x000fea0003800000 */
.L_x_7299:
[----:B------:R-:W0:Y:S02]  /*b380*/  F2I.FTZ.TRUNC.NTZ R3, R2 ;  /* 0x0000000200037305 */ /* 0x000e24000021f100 */
[----:B0-----:R-:W-:Y:S01]  /*b390*/  STG.E.U16 desc[UR36][R16.64], R3 ;  /* 0x0000000310007986 */ /* 0x001fe2000c101524 */
[----:B------:R-:W-:Y:S05]  /*b3a0*/  EXIT ;  /* 0x000000000000794d */ /* 0x000fea0003800000 */
.L_x_7295:
        /* <DEDUP_REMOVED lines=8> */
.L_x_7302:
[----:B------:R-:W-:-:S05]  /*b430*/  F2FP.F16.F32.PACK_AB R2, RZ, R2 ;  /* 0x00000002ff02723e */ /* 0x000fca00000000ff */
[----:B------:R-:W-:Y:S01]  /*b440*/  STG.E.U16 desc[UR36][R16.64], R2 ;  /* 0x0000000210007986 */ /* 0x000fe2000c101524 */
[----:B------:R-:W-:Y:S05]  /*b450*/  EXIT ;  /* 0x000000000000794d */ /* 0x000fea0003800000 */
.L_x_7301:
        /* <DEDUP_REMOVED lines=9> */
.L_x_7304:
[----:B------:R-:W-:-:S04]  /*b4f0*/  F2FP.F16.F32.PACK_AB R3, RZ, R2 ;  /* 0x00000002ff03723e */ /* 0x000fc800000000ff */
[----:B------:R-:W-:-:S05]  /*b500*/  PRMT R3, R3, 0x5410, RZ ;  /* 0x0000541003037816 */ /* 0x000fca00000000ff */
[----:B------:R-:W-:Y:S01]  /*b510*/  STG.E desc[UR36][R16.64], R3 ;  /* 0x0000000310007986 */ /* 0x000fe2000c101924 */
[----:B------:R-:W-:Y:S05]  /*b520*/  EXIT ;  /* 0x000000000000794d */ /* 0x000fea0003800000 */
.L_x_7303:
[----:B------:R-:W-:-:S06]  /*b530*/  FMUL.FTZ R2, R2, 1 ;  /* 0x3f80000002027820 */ /* 0x000fcc0000410000 */
[----:B------:R-:W0:Y:S02]  /*b540*/  F2F.F64.F32 R2, R2 ;  /* 0x0000000200027310 */ /* 0x000e240000201800 */
[----:B0-----:R-:W-:Y:S01]  /*b550*/  STG.E.64 desc[UR36][R16.64], R2 ;  /* 0x0000000210007986 */ /* 0x001fe2000c101b24 */
[----:B------:R-:W-:Y:S05]  /*b560*/  EXIT ;  /* 0x000000000000794d */ /* 0x000fea0003800000 */
.L_x_7294:
        /* <DEDUP_REMOVED lines=12> */
.L_x_7307:
[----:B------:R-:W-:Y:S01]  /*b630*/  FMUL.FTZ R4, R2, 1 ;  /* 0x3f80000002047820 */ /* 0x000fe20000410000 */
[----:B------:R-:W-:-:S05]  /*b640*/  CS2R R6, SRZ ;  /* 0x0000000000067805 */ /* 0x000fca000001ff00 */
[----:B------:R-:W0:Y:S02]  /*b650*/  F2F.F64.F32 R4, R4 ;  /* 0x0000000400047310 */ /* 0x000e240000201800 */
[----:B0-----:R-:W-:Y:S01]  /*b660*/  STG.E.128 desc[UR36][R16.64], R4 ;  /* 0x0000000410007986 */ /* 0x001fe2000c101d24 */
[----:B------:R-:W-:Y:S05]  /*b670*/  EXIT ;  /* 0x000000000000794d */ /* 0x000fea0003800000 */
.L_x_7306:
        /* <DEDUP_REMOVED lines=20> */
.L_x_7311:
[----:B------:R-:W-:Y:S05]  /*b7c0*/  BSYNC B0 ;  /* 0x0000000000007941 */ /* 0x000fea0003800000 */
.L_x_7310:
[----:B------:R-:W-:-:S05]  /*b7d0*/  LOP3.LUT R5, R0, R5, RZ, 0xfc, !PT ;  /* 0x0000000500057212 */ /* 0x000fca00078efcff */
[----:B------:R-:W-:Y:S01]  /*b7e0*/  STG.E.U8 desc[UR36][R16.64], R5 ;  /* 0x0000000510007986 */ /* 0x000fe2000c101124 */
[----:B------:R-:W-:Y:S05]  /*b7f0*/  EXIT ;  /* 0x000000000000794d */ /* 0x000fea0003800000 */
.L_x_7309:
        /* <DEDUP_REMOVED lines=12> */
.L_x_7313:
[----:B------:R-:W-:Y:S01]  /*b8c0*/  IMAD.MOV.U32 R0, RZ, RZ, 0x7f ;  /* 0x0000007fff007424 */ /* 0x000fe200078e00ff */
[----:B------:R-:W-:-:S04]  /*b8d0*/  ISETP.GT.U32.AND P0, PT, R4, 0x7f800000, PT ;  /* 0x7f8000000400780c */ /* 0x000fc80003f04070 */
[----:B------:R-:W-:-:S09]  /*b8e0*/  SEL R0, R0, 0x7c, P0 ;  /* 0x0000007c00007807 */ /* 0x000fd20000000000 */
.L_x_7314:
[----:B------:R-:W-:Y:S05]  /*b8f0*/  BSYNC B0 ;  /* 0x0000000000007941 */ /* 0x000fea0003800000 */
.L_x_7312:
[----:B------:R-:W-:-:S04]  /*b900*/  LOP3.LUT R2, R2, 0x80000000, RZ, 0xc0, !PT ;  /* 0x8000000002027812 */ /* 0x000fc800078ec0ff */
[----:B------:R-:W-:-:S04]  /*b910*/  SHF.R.U32.HI R3, RZ, 0x18, R2 ;  /* 0x00000018ff037819 */ /* 0x000fc80000011602 */
[----:B------:R-:W-:-:S05]  /*b920*/  LOP3.LUT R3, R0, R3, RZ, 0xfc, !PT ;  /* 0x0000000300037212 */ /* 0x000fca00078efcff */
[----:B------:R-:W-:Y:S01]  /*b930*/  STG.E.U8 desc[UR36][R16.64], R3 ;  /* 0x0000000310007986 */ /* 0x000fe2000c101124 */
[----:B------:R-:W-:Y:S05]  /*b940*/  EXIT ;  /* 0x000000000000794d */ /* 0x000fea0003800000 */
.L_x_7308:
[----:B------:R-:W-:-:S05]  /*b950*/  F2FP.BF16.F32.PACK_AB R2, RZ, R2 ;  /* 0x00000002ff02723e */ /* 0x000fca00000010ff */
[----:B------:R-:W-:Y:S01]  /*b960*/  STG.E.U16 desc[UR36][R16.64], R2 ;  /* 0x0000000210007986 */ /* 0x000fe2000c101524 */
[----:B------:R-:W-:Y:S05]  /*b970*/  EXIT ;  /* 0x000000000000794d */ /* 0x000fea0003800000 */
.L_x_7305:
        /* <DEDUP_REMOVED lines=11> */
.L_x_7317:
        /* <DEDUP_REMOVED lines=16> */
.L_x_7320:
[----:B------:R-:W-:-:S04]  /*bb30*/  LOP3.LUT R2, R2, 0x80000000, RZ, 0xc0, !PT ;  /* 0x8000000002027812 */ /* 0x000fc800078ec0ff */
[----:B------:R-:W-:-:S04]  /*bb40*/  SHF.R.U32.HI R3, RZ, 0x18, R2 ;  /* 0x00000018ff037819 */ /* 0x000fc80000011602 */
[----:B------:R-:W-:-:S04]  /*bb50*/  LOP3.LUT R0, R0, R3, RZ, 0xfc, !PT ;  /* 0x0000000300007212 */ /* 0x000fc800078efcff */
[----:B------:R-:W-:-:S07]  /*bb60*/  PRMT R8, R0, 0x7610, R8 ;  /* 0x0000761000087816 */ /* 0x000fce0000000008 */
.L_x_7319:
[----:B------:R-:W-:Y:S05]  /*bb70*/  BSYNC B0 ;  /* 0x0000000000007941 */ /* 0x000fea0003800000 */
.L_x_7318:
[----:B------:R-:W-:Y:S01]  /*bb80*/  STG.E.U8 desc[UR36][R16.64], R8 ;  /* 0x0000000810007986 */ /* 0x000fe2000c101124 */
[----:B------:R-:W-:Y:S05]  /*bb90*/  EXIT ;  /* 0x000000000000794d */ /* 0x000fea0003800000 */
.L_x_7316:
        /* <DEDUP_REMOVED lines=16> */
.L_x_7323:
[----:B------:R-:W-:-:S04]  /*bca0*/  LOP3.LUT R2, R2, 0x80000000, RZ, 0xc0, !PT ;  /* 0x8000000002027812 */ /* 0x000fc800078ec0ff */
[----:B------:R-:W-:-:S04]  /*bcb0*/  SHF.R.U32.HI R3, RZ, 0x18, R2 ;  /* 0x00000018ff037819 */ /* 0x000fc80000011602 */
[----:B------:R-:W-:-:S04]  /*bcc0*/  LOP3.LUT R0, R0, R3, RZ, 0xfc, !PT ;  /* 0x0000000300007212 */ /* 0x000fc800078efcff */
[----:B------:R-:W-:-:S07]  /*bcd0*/  PRMT R8, R0, 0x7610, R8 ;  /* 0x0000761000087816 */ /* 0x000fce0000000008 */
.L_x_7322:
[----:B------:R-:W-:Y:S05]  /*bce0*/  BSYNC B0 ;  /* 0x0000000000007941 */ /* 0x000fea0003800000 */
.L_x_7321:
[----:B------:R-:W-:Y:S01]  /*bcf0*/  STG.E.U8 desc[UR36][R16.64], R8 ;  /* 0x0000000810007986 */ /* 0x000fe2000c101124 */
[----:B------:R-:W-:Y:S05]  /*bd00*/  EXIT ;  /* 0x000000000000794d */ /* 0x000fea0003800000 */
.L_x_7315:
        /* <DEDUP_REMOVED lines=21> */
.L_x_7298:
        /* <DEDUP_REMOVED lines=16> */
.L_x_7326:
[----:B------:R-:W-:Y:S05]  /*bf60*/  EXIT ;  /* 0x000000000000794d */ /* 0x000fea0003800000 */
.L_x_7325:
[----:B------:R-:W0:Y:S02]  /*bf70*/  F2I.U64.TRUNC R2, R2 ;  /* 0x0000000200027311 */ /* 0x000e24000020d800 */
[----:B0-----:R-:W-:Y:S01]  /*bf80*/  STG.E.64 desc[UR36][R16.64], R2 ;  /* 0x0000000210007986 */ /* 0x001fe2000c101b24 */
[----:B------:R-:W-:Y:S05]  /*bf90*/  EXIT ;  /* 0x000000000000794d */ /* 0x000fea0003800000 */
.L_x_7324:
[----:B------:R-:W0:Y:S02]  /*bfa0*/  F2I.FTZ.U32.TRUNC.NTZ R3, R2 ;  /* 0x0000000200037305 */ /* 0x000e24000021f000 */
[----:B0-----:R-:W-:Y:S01]  /*bfb0*/  STG.E desc[UR36][R16.64], R3 ;  /* 0x0000000310007986 */ /* 0x001fe2000c101924 */
[----:B------:R-:W-:Y:S05]  /*bfc0*/  EXIT ;  /* 0x000000000000794d */ /* 0x000fea0003800000 */
.L_x_7327:
        /* <DEDUP_REMOVED lines=11> */
.L_x_71645:


//--------------------- .text._ZN2at6native27unrolled_elementwise_kernelIZNS0_50_GLOBAL__N__2680c7bb_12_PowKernel_cu_140f0503_289629pow_tensor_scalar_kernel_implIffEEvRNS_18TensorIteratorBaseET0_EUlfE_St5arrayIPcLm2EELi4E23TrivialOffsetCalculatorILi1EjESC_NS0_6memory12LoadWithCastILi1EEENSD_13StoreWithCastILi1EEEEEviT_S6_T2_T3_T4_T5_ --------------------------
	.section	.text._ZN2at6native27unrolled_elementwise_kernelIZNS0_50_GLOBAL__N__2680c7bb_12_PowKernel_cu_140f0503_289629pow_tensor_scalar_kernel_implIffEEvRNS_18TensorIteratorBaseET0_EUlfE_St5arrayIPcLm2EELi4E23TrivialOffsetCalculatorILi1EjESC_NS0_6memory12LoadWithCastILi1EEENSD_13StoreWithCastILi1EEEEEviT_S6_T2_T3_T4_T5_,"ax",@progbits
	.align	128
        .global         _ZN2at6native27unrolled_elementwise_kernelIZNS0_50_GLOBAL__N__2680c7bb_12_PowKernel_cu_140f0503_289629pow_tensor_scalar_kernel_implIffEEvRNS_18TensorIteratorBaseET0_EUlfE_St5arrayIPcLm2EELi4E23TrivialOffsetCalculatorILi1EjESC_NS0_6memory12LoadWithCastILi1EEENSD_13StoreWithCastILi1EEEEEviT_S6_T2_T3_T4_T5_
        .type           _ZN2at6native27unrolled_elementwise_kernelIZNS0_50_GLOBAL__N__2680c7bb_12_PowKernel_cu_140f0503_289629pow_tensor_scalar_kernel_implIffEEvRNS_18TensorIteratorBaseET0_EUlfE_St5arrayIPcLm2EELi4E23TrivialOffsetCalculatorILi1EjESC_NS0_6memory12LoadWithCastILi1EEENSD_13StoreWithCastILi1EEEEEviT_S6_T2_T3_T4_T5_,@function
        .size           _ZN2at6native27unrolled_elementwise_kernelIZNS0_50_GLOBAL__N__2680c7bb_12_PowKernel_cu_140f0503_289629pow_tensor_scalar_kernel_implIffEEvRNS_18TensorIteratorBaseET0_EUlfE_St5arrayIPcLm2EELi4E23TrivialOffsetCalculatorILi1EjESC_NS0_6memory12LoadWithCastILi1EEENSD_13StoreWithCastILi1EEEEEviT_S6_T2_T3_T4_T5_,(.L_x_71646 - _ZN2at6native27unrolled_elementwise_kernelIZNS0_50_GLOBAL__N__2680c7bb_12_PowKernel_cu_140f0503_289629pow_tensor_scalar_kernel_implIffEEvRNS_18TensorIteratorBaseET0_EUlfE_St5arrayIPcLm2EELi4E23TrivialOffsetCalculatorILi1EjESC_NS0_6memory12LoadWithCastILi1EEENSD_13StoreWithCastILi1EEEEEviT_S6_T2_T3_T4_T5_)
        .other          _ZN2at6native27unrolled_elementwise_kernelIZNS0_50_GLOBAL__N__2680c7bb_12_PowKernel_cu_140f0503_289629pow_tensor_scalar_kernel_implIffEEvRNS_18TensorIteratorBaseET0_EUlfE_St5arrayIPcLm2EELi4E23TrivialOffsetCalculatorILi1EjESC_NS0_6memory12LoadWithCastILi1EEENSD_13StoreWithCastILi1EEEEEviT_S6_T2_T3_T4_T5_,@"STO_CUDA_ENTRY STV_DEFAULT"
_ZN2at6native27unrolled_elementwise_kernelIZNS0_50_GLOBAL__N__2680c7bb_12_PowKernel_cu_140f0503_289629pow_tensor_scalar_kernel_implIffEEvRNS_18TensorIteratorBaseET0_EUlfE_St5arrayIPcLm2EELi4E23TrivialOffsetCalculatorILi1EjESC_NS0_6memory12LoadWithCastILi1EEENSD_13StoreWithCastILi1EEEEEviT_S6_T2_T3_T4_T5_:
.text._ZN2at6native27unrolled_elementwise_kernelIZNS0_50_GLOBAL__N__2680c7bb_12_PowKernel_cu_140f0503_289629pow_tensor_scalar_kernel_implIffEEvRNS_18TensorIteratorBaseET0_EUlfE_St5arrayIPcLm2EELi4E23TrivialOffsetCalculatorILi1EjESC_NS0_6memory12LoadWithCastILi1EEENSD_13StoreWithCastILi1EEEEEviT_S6_T2_T3_T4_T5_:
        /* <DEDUP_REMOVED lines=32> */
.L_x_7334:
[----:B------:R-:W2:Y:S02]  /*0200*/  LDG.E.U8 R4, desc[UR36][R4.64] ;  /* 0x0000002404047981 */ /* 0x000ea4000c1e1100 */
[----:B--2---:R-:W-:Y:S01]  /*0210*/  I2FP.F32.U32 R22, R4 ;  /* 0x0000000400167245 */ /* 0x004fe20000201000 */
[----:B------:R-:W-:Y:S06]  /*0220*/  BRA `(.L_x_7336) ;  /* 0x0000000c00307947 */ /* 0x000fec0003800000 */
.L_x_7333:
        /* <DEDUP_REMOVED lines=9> */
.L_x_7338:
[----:B------:R-:W2:Y:S02]  /*02c0*/  LDG.E R4, desc[UR36][R4.64] ;  /* 0x0000002404047981 */ /* 0x000ea4000c1e1900 */
[----:B--2---:R-:W-:Y:S01]  /*02d0*/  I2FP.F32.S32 R22, R4 ;  /* 0x0000000400167245 */ /* 0x004fe20000201400 */
[----:B------:R-:W-:Y:S06]  /*02e0*/  BRA `(.L_x_7336) ;  /* 0x0000000c00007947 */ /* 0x000fec0003800000 */
.L_x_7337:
[----:B------:R-:W2:Y:S02]  /*02f0*/  LDG.E.U16 R4, desc[UR36][R4.64] ;  /* 0x0000002404047981 */ /* 0x000ea4000c1e1500 */
[----:B--2---:R2:W3:Y:S01]  /*0300*/  I2F.S16 R22, R4 ;  /* 0x0000000400167306 */ /* 0x0044e20000101400 */
[----:B------:R-:W-:Y:S05]  /*0310*/  BRA `(.L_x_7336) ;  /* 0x0000000800f47947 */ /* 0x000fea0003800000 */
.L_x_7332:
        /* <DEDUP_REMOVED lines=8> */
.L_x_7340:
[----:B------:R-:W2:Y:S02]  /*03a0*/  LDG.E.U16 R4, desc[UR36][R4.64] ;  /* 0x0000002404047981 */ /* 0x000ea4000c1e1500 */
[----:B--2---:R-:W-:Y:S01]  /*03b0*/  HADD2.F32 R22, -RZ, R4.H0_H0 ;  /* 0x20000004ff167230 */ /* 0x004fe20000004100 */
[----:B------:R-:W-:Y:S06]  /*03c0*/  BRA `(.L_x_7336) ;  /* 0x0000000800c87947 */ /* 0x000fec0003800000 */
.L_x_7339:
        /* <DEDUP_REMOVED lines=8> */
.L_x_7342:
[----:B------:R-:W2:Y:S02]  /*0450*/  LDG.E.U16 R4, desc[UR36][R4.64] ;  /* 0x0000002404047981 */ /* 0x000ea4000c1e1500 */
[----:B--2---:R-:W-:Y:S01]  /*0460*/  HADD2.F32 R22, -RZ, R4.H0_H0 ;  /* 0x20000004ff167230 */ /* 0x004fe20000004100 */
[----:B------:R-:W-:Y:S06]  /*0470*/  BRA `(.L_x_7336) ;  /* 0x00000008009c7947 */ /* 0x000fec0003800000 */
.L_x_7341:
[----:B------:R-:W2:Y:S01]  /*0480*/  LDG.E.64 R4, desc[UR36][R4.64] ;  /* 0x0000002404047981 */ /* 0x000ea2000c1e1b00 */
[----:B------:R-:W-:Y:S01]  /*0490*/  UMOV UR4, 0xf0000000 ;  /* 0xf000000000047882 */ /* 0x000fe20000000000 */
[----:B------:R-:W-:Y:S01]  /*04a0*/  UMOV UR5, 0x380fffff ;  /* 0x380fffff00057882 */ /* 0x000fe20000000000 */
[----:B--2---:R-:W0:Y:S01]  /*04b0*/  F2F.F32.F64 R22, R4 ;  /* 0x0000000400167310 */ /* 0x004e220000301000 */
[----:B------:R-:W-:-:S14]  /*04c0*/  DSETP.GEU.AND P0, PT, |R4|, UR4, PT ;  /* 0x0000000404007e2a */ /* 0x000fdc000bf0e200 */
[----:B0-----:R-:W-:Y:S01]  /*04d0*/  @!P0 FMUL R22, R22, 1.175494350822287508e-38 ;  /* 0x0080000016168820 */ /* 0x001fe20000400000 */
[----:B------:R-:W-:Y:S06]  /*04e0*/  BRA `(.L_x_7336) ;  /* 0x0000000800807947 */ /* 0x000fec0003800000 */
.L_x_7331:
        /* <DEDUP_REMOVED lines=12> */
.L_x_7345:
[----:B------:R-:W2:Y:S01]  /*05b0*/  LDG.E.64 R4, desc[UR36][R4.64] ;  /* 0x0000002404047981 */ /* 0x000ea2000c1e1b00 */
[----:B------:R-:W-:Y:S01]  /*05c0*/  UMOV UR4, 0xf0000000 ;  /* 0xf000000000047882 */ /* 0x000fe20000000000 */
[----:B------:R-:W-:Y:S01]  /*05d0*/  UMOV UR5, 0x380fffff ;  /* 0x380fffff00057882 */ /* 0x000fe20000000000 */
[----:B--2---:R-:W0:Y:S01]  /*05e0*/  F2F.F32.F64 R22, R4 ;  /* 0x0000000400167310 */ /* 0x004e220000301000 */
[----:B------:R-:W-:-:S14]  /*05f0*/  DSETP.GEU.AND P0, PT, |R4|, UR4, PT ;  /* 0x0000000404007e2a */ /* 0x000fdc000bf0e200 */
[----:B0-----:R-:W-:Y:S01]  /*0600*/  @!P0 FMUL R22, R22, 1.175494350822287508e-38 ;  /* 0x0080000016168820 */ /* 0x001fe20000400000 */
[----:B------:R-:W-:Y:S06]  /*0610*/  BRA `(.L_x_7336) ;  /* 0x0000000800347947 */ /* 0x000fec0003800000 */
.L_x_7344:
        /* <DEDUP_REMOVED lines=26> */
.L_x_7347:
        /* <DEDUP_REMOVED lines=14> */
.L_x_7346:
[----:B------:R-:W2:Y:S02]  /*08a0*/  LDG.E.U16 R4, desc[UR36][R4.64] ;  /* 0x0000002404047981 */ /* 0x000ea4000c1e1500 */
[----:B--2---:R-:W-:Y:S01]  /*08b0*/  IMAD.U32 R22, R4, 0x10000, RZ ;  /* 0x0001000004167824 */ /* 0x004fe200078e00ff */
[----:B------:R-:W-:Y:S06]  /*08c0*/  BRA `(.L_x_7336) ;  /* 0x0000000400887947 */ /* 0x000fec0003800000 */
.L_x_7343:
        /* <DEDUP_REMOVED lines=11> */
.L_x_7350:
        /* <DEDUP_REMOVED lines=20> */
.L_x_7352:
[----:B------:R-:W-:Y:S05]  /*0ac0*/  BSYNC B0 ;  /* 0x0000000000007941 */ /* 0x000fea0003800000 */
.L_x_7351:
[----:B------:R-:W-:Y:S01]  /*0ad0*/  IMAD.SHL.U32 R3, R3, 0x100000, RZ ;  /* 0x0010000003037824 */ /* 0x000fe200078e00ff */
[----:B------:R-:W-:-:S04]  /*0ae0*/  LEA R5, R0, 0x3b800000, 0x17 ;  /* 0x3b80000000057811 */ /* 0x000fc800078eb8ff */
[----:B------:R-:W-:Y:S01]  /*0af0*/  LOP3.LUT R22, R5, R3, R22, 0xfe, !PT ;  /* 0x0000000305167212 */ /* 0x000fe200078efe16 */
[----:B------:R-:W-:Y:S06]  /*0b00*/  BRA `(.L_x_7336) ;  /* 0x0000000000f87947 */ /* 0x000fec0003800000 */
.L_x_7349:
        /* <DEDUP_REMOVED lines=20> */
.L_x_7354:
[----:B------:R-:W-:Y:S05]  /*0c50*/  BSYNC B0 ;  /* 0x0000000000007941 */ /* 0x000fea0003800000 */
.L_x_7353:
[----:B------:R-:W-:Y:S01]  /*0c60*/  IMAD.SHL.U32 R3, R3, 0x200000, RZ ;  /* 0x0020000003037824 */ /* 0x000fe200078e00ff */
[----:B------:R-:W-:-:S04]  /*0c70*/  LEA R5, R0, 0x37800000, 0x17 ;  /* 0x3780000000057811 */ /* 0x000fc800078eb8ff */
[----:B------:R-:W-:Y:S01]  /*0c80*/  LOP3.LUT R22, R5, R3, R22, 0xfe, !PT ;  /* 0x0000000305167212 */ /* 0x000fe200078efe16 */
[----:B------:R-:W-:Y:S06]  /*0c90*/  BRA `(.L_x_7336) ;  /* 0x0000000000947947 */ /* 0x000fec0003800000 */
.L_x_7348:
        /* <DEDUP_REMOVED lines=14> */
.L_x_7335:
        /* <DEDUP_REMOVED lines=16> */
.L_x_7357:
[----:B------:R-:W-:Y:S01]  /*0e80*/  IMAD.MOV.U32 R22, RZ, RZ, RZ ;  /* 0x000000ffff167224 */ /* 0x000fe200078e00ff */
[----:B------:R-:W-:Y:S06]  /*0e90*/  BRA `(.L_x_7336) ;  /* 0x0000000000147947 */ /* 0x000fec0003800000 */
.L_x_7356:
[----:B------:R-:W2:Y:S02]  /*0ea0*/  LDG.E.64 R4, desc[UR36][R4.64] ;  /* 0x0000002404047981 */ /* 0x000ea4000c1e1b00 */
[----:B--2---:R0:W1:Y:S01]  /*0eb0*/  I2F.U64 R22, R4 ;  /* 0x0000000400167312 */ /* 0x0040620000301000 */
[----:B------:R-:W-:Y:S05]  /*0ec0*/  BRA `(.L_x_7336) ;  /* 0x0000000000087947 */ /* 0x000fea0003800000 */
.L_x_7355:
[----:B------:R-:W2:Y:S02]  /*0ed0*/  LDG.E R4, desc[UR36][R4.64] ;  /* 0x0000002404047981 */ /* 0x000ea4000c1e1900 */
[----:B--2---:R-:W-:-:S07]  /*0ee0*/  I2FP.F32.U32 R22, R4 ;  /* 0x0000000400167245 */ /* 0x004fce0000201000 */
.L_x_7336:
[----:B------:R-:W-:Y:S05]  /*0ef0*/  BSYNC B6 ;  /* 0x0000000000067941 */ /* 0x000fea0003800000 */
.L_x_7330:
[----:B------:R-:W2:Y:S02]  /*0f00*/  S2R R16, SR_TID.X ;  /* 0x0000000000107919 */ /* 0x000ea40000002100 */
[----:B--2---:R-:W-:-:S07]  /*0f10*/  VIADD R16, R16, 0x80 ;  /* 0x0000008010107836 */ /* 0x004fce0000000000 */
.L_x_7329:
[----:B------:R-:W-:Y:S05]  /*0f20*/  BSYNC B7 ;  /* 0x0000000000077941 */ /* 0x000fea0003800000 */
.L_x_7328:
        /* <DEDUP_REMOVED lines=25> */
.L_x_7364:
[----:B------:R-:W2:Y:S02]  /*10c0*/  LDG.E.U8 R4, desc[UR36][R4.64] ;  /* 0x0000002404047981 */ /* 0x000ea4000c1e1100 */
[----:B--2---:R-:W-:Y:S01]  /*10d0*/  I2FP.F32.U32 R23, R4 ;  /* 0x0000000400177245 */ /* 0x004fe20000201000 */
[----:B------:R-:W-:Y:S06]  /*10e0*/  BRA `(.L_x_7366) ;  /* 0x0000000c002c7947 */ /* 0x000fec0003800000 */
.L_x_7363:
        /* <DEDUP_REMOVED lines=9> */
.L_x_7368:
[----:B------:R-:W2:Y:S02]  /*1180*/  LDG.E R4, desc[UR36][R4.64] ;  /* 0x0000002404047981 */ /* 0x000ea4000c1e1900 */
[----:B--2---:R-:W-:Y:S01]  /*1190*/  I2FP.F32.S32 R23, R4 ;  /* 0x0000000400177245 */ /* 0x004fe20000201400 */
[----:B------:R-:W-:Y:S06]  /*11a0*/  BRA `(.L_x_7366) ;  /* 0x0000000800fc7947 */ /* 0x000fec0003800000 */
.L_x_7367:
[----:B------:R-:W2:Y:S02]  /*11b0*/  LDG.E.U16 R4, desc[UR36][R4.64] ;  /* 0x0000002404047981 */ /* 0x000ea4000c1e1500 */
[----:B--2---:R0:W2:Y:S01]  /*11c0*/  I2F.S16 R23, R4 ;  /* 0x0000000400177306 */ /* 0x0040a20000101400 */
[----:B------:R-:W-:Y:S05]  /*11d0*/  BRA `(.L_x_7366) ;  /* 0x0000000800f07947 */ /* 0x000fea0003800000 */
.L_x_7362:
        /* <DEDUP_REMOVED lines=8> */
.L_x_7370:
[----:B------:R-:W2:Y:S02]  /*1260*/  LDG.E.U16 R4, desc[UR36][R4.64] ;  /* 0x0000002404047981 */ /* 0x000ea4000c1e1500 */
[----:B--2---:R-:W-:Y:S01]  /*1270*/  HADD2.F32 R23, -RZ, R4.H0_H0 ;  /* 0x20000004ff177230 */ /* 0x004fe20000004100 */
[----:B------:R-:W-:Y:S06]  /*1280*/  BRA `(.L_x_7366) ;  /* 0x0000000800c47947 */ /* 0x000fec0003800000 */
.L_x_7369:
        /* <DEDUP_REMOVED lines=8> */
.L_x_7372:
[----:B------:R-:W2:Y:S02]  /*1310*/  LDG.E.U16 R4, desc[UR36][R4.64] ;  /* 0x0000002404047981 */ /* 0x000ea4000c1e1500 */
[----:B--2---:R-:W-:Y:S01]  /*1320*/  HADD2.F32 R23, -RZ, R4.H0_H0 ;  /* 0x20000004ff177230 */ /* 0x004fe20000004100 */
[----:B------:R-:W-:Y:S06]  /*1330*/  BRA `(.L_x_7366) ;  /* 0x0000000800987947 */ /* 0x000fec0003800000 */
.L_x_7371:
[----:B------:R-:W2:Y:S01]  /*1340*/  LDG.E.64 R4, desc[UR36][R4.64] ;  /* 0x0000002404047981 */ /* 0x000ea2000c1e1b00 */
[----:B------:R-:W-:Y:S01]  /*1350*/  UMOV UR4, 0xf0000000 ;  /* 0xf000000000047882 */ /* 0x000fe20000000000 */
[----:B------:R-:W-:Y:S01]  /*1360*/  UMOV UR5, 0x380fffff ;  /* 0x380fffff00057882 */ /* 0x000fe20000000000 */
[----:B--2---:R-:W0:Y:S01]  /*1370*/  F2F.F32.F64 R23, R4 ;  /* 0x0000000400177310 */ /* 0x004e220000301000 */
[----:B------:R-:W-:-:S14]  /*1380*/  DSETP.GEU.AND P0, PT, |R4|, UR4, PT ;  /* 0x0000000404007e2a */ /* 0x000fdc000bf0e200 */
[----:B0-----:R-:W-:Y:S01]  /*1390*/  @!P0 FMUL R23, R23, 1.175494350822287508e-38 ;  /* 0x0080000017178820 */ /* 0x001fe20000400000 */
[----:B------:R-:W-:Y:S06]  /*13a0*/  BRA `(.L_x_7366) ;  /* 0x00000008007c7947 */ /* 0x000fec0003800000 */
.L_x_7361:
        /* <DEDUP_REMOVED lines=12> */
.L_x_7375:
[----:B------:R-:W2:Y:S01]  /*1470*/  LDG.E.64 R4, desc[UR36][R4.64] ;  /* 0x0000002404047981 */ /* 0x000ea2000c1e1b00 */
[----:B------:R-:W-:Y:S01]  /*1480*/  UMOV UR4, 0xf0000000 ;  /* 0xf000000000047882 */ /* 0x000fe20000000000 */
[----:B------:R-:W-:Y:S01]  /*1490*/  UMOV UR5, 0x380fffff ;  /* 0x380fffff00057882 */ /* 0x000fe20000000000 */
[----:B--2---:R-:W0:Y:S01]  /*14a0*/  F2F.F32.F64 R23, R4 ;  /* 0x0000000400177310 */ /* 0x004e220000301000 */
[----:B------:R-:W-:-:S14]  /*14b0*/  DSETP.GEU.AND P0, PT, |R4|, UR4, PT ;  /* 0x0000000404007e2a */ /* 0x000fdc000bf0e200 */
[----:B0-----:R-:W-:Y:S01]  /*14c0*/  @!P0 FMUL R23, R23, 1.175494350822287508e-38 ;  /* 0x0080000017178820 */ /* 0x001fe20000400000 */
[----:B------:R-:W-:Y:S06]  /*14d0*/  BRA `(.L_x_7366) ;  /* 0x0000000800307947 */ /* 0x000fec0003800000 */
.L_x_7374:
        /* <DEDUP_REMOVED lines=26> */
.L_x_7377:
        /* <DEDUP_REMOVED lines=13> */
.L_x_7376:
[----:B------:R-:W2:Y:S02]  /*1750*/  LDG.E.U16 R4, desc[UR36][R4.64] ;  /* 0x0000002404047981 */ /* 0x000ea4000c1e1500 */
[----:B--2---:R-:W-:Y:S01]  /*1760*/  IMAD.U32 R23, R4, 0x10000, RZ ;  /* 0x0001000004177824 */ /* 0x004fe200078e00ff */
[----:B------:R-:W-:Y:S06]  /*1770*/  BRA `(.L_x_7366) ;  /* 0x0000000400887947 */ /* 0x000fec0003800000 */
.L_x_7373:
        /* <DEDUP_REMOVED lines=11> */
.L_x_7380:
        /* <DEDUP_REMOVED lines=20> */
.L_x_7382:
[----:B------:R-:W-:Y:S05]  /*1970*/  BSYNC B0 ;  /* 0x0000000000007941 */ /* 0x000fea0003800000 */
.L_x_7381:
[----:B------:R-:W-:Y:S01]  /*1980*/  IMAD.SHL.U32 R3, R3, 0x100000, RZ ;  /* 0x0010000003037824 */ /* 0x000fe200078e00ff */
[----:B------:R-:W-:-:S04]  /*1990*/  LEA R0, R0, 0x3b800000, 0x17 ;  /* 0x3b80000000007811 */ /* 0x000fc800078eb8ff */
[----:B------:R-:W-:Y:S01]  /*19a0*/  LOP3.LUT R23, R0, R3, R23, 0xfe, !PT ;  /* 0x0000000300177212 */ /* 0x000fe200078efe17 */
[----:B------:R-:W-:Y:S06]  /*19b0*/  BRA `(.L_x_7366) ;  /* 0x0000000000f87947 */ /* 0x000fec0003800000 */
.L_x_7379:
        /* <DEDUP_REMOVED lines=20> */
.L_x_7384:
[----:B------:R-:W-:Y:S05]  /*1b00*/  BSYNC B0 ;  /* 0x0000000000007941 */ /* 0x000fea0003800000 */
.L_x_7383:
[----:B------:R-:W-:Y:S01]  /*1b10*/  IMAD.SHL.U32 R3, R3, 0x200000, RZ ;  /* 0x0020000003037824 */ /* 0x000fe200078e00ff */
[----:B------:R-:W-:-:S04]  /*1b20*/  LEA R0, R0, 0x37800000, 0x17 ;  /* 0x3780000000007811 */ /* 0x000fc800078eb8ff */
[----:B------:R-:W-:Y:S01]  /*1b30*/  LOP3.LUT R23, R0, R3, R23, 0xfe, !PT ;  /* 0x0000000300177212 */ /* 0x000fe200078efe17 */
[----:B------:R-:W-:Y:S06]  /*1b40*/  BRA `(.L_x_7366) ;  /* 0x0000000000947947 */ /* 0x000fec0003800000 */
.L_x_7378:
        /* <DEDUP_REMOVED lines=14> */
.L_x_7365:
        /* <DEDUP_REMOVED lines=16> */
.L_x_7387:
[----:B------:R-:W-:Y:S01]  /*1d30*/  IMAD.MOV.U32 R23, RZ, RZ, RZ ;  /* 0x000000ffff177224 */ /* 0x000fe200078e00ff */
[----:B------:R-:W-:Y:S06]  /*1d40*/  BRA `(.L_x_7366) ;  /* 0x0000000000147947 */ /* 0x000fec0003800000 */
.L_x_7386:
[----:B------:R-:W2:Y:S02]  /*1d50*/  LDG.E.64 R4, desc[UR36][R4.64] ;  /* 0x0000002404047981 */ /* 0x000ea4000c1e1b00 */
[----:B--2---:R0:W2:Y:S01]  /*1d60*/  I2F.U64 R23, R4 ;  /* 0x0000000400177312 */ /* 0x0040a20000301000 */
[----:B------:R-:W-:Y:S05]  /*1d70*/  BRA `(.L_x_7366) ;  /* 0x0000000000087947 */ /* 0x000fea0003800000 */
.L_x_7385:
[----:B------:R-:W2:Y:S02]  /*1d80*/  LDG.E R4, desc[UR36][R4.64] ;  /* 0x0000002404047981 */ /* 0x000ea4000c1e1900 */
[----:B--2---:R-:W-:-:S07]  /*1d90*/  I2FP.F32.U32 R23, R4 ;  /* 0x0000000400177245 */ /* 0x004fce0000201000 */
.L_x_7366:
[----:B------:R-:W-:Y:S05]  /*1da0*/  BSYNC B6 ;  /* 0x0000000000067941 */ /* 0x000fea0003800000 */
.L_x_7360:
[----:B------:R-:W-:-:S07]  /*1db0*/  VIADD R16, R16, 0x80 ;  /* 0x0000008010107836 */ /* 0x000fce0000000000 */
.L_x_7359:
[----:B------:R-:W-:Y:S05]  /*1dc0*/  BSYNC B7 ;  /* 0x0000000000077941 */ /* 0x000fea0003800000 */
.L_x_7358:
        /* <DEDUP_REMOVED lines=27> */
.L_x_7394:
[----:B------:R-:W2:Y:S02]  /*1f80*/  LDG.E.U8 R4, desc[UR36][R4.64] ;  /* 0x0000002404047981 */ /* 0x000ea4000c1e1100 */
[----:B--2---:R-:W-:Y:S01]  /*1f90*/  I2FP.F32.U32 R24, R4 ;  /* 0x0000000400187245 */ /* 0x004fe20000201000 */
[----:B------:R-:W-:Y:S06]  /*1fa0*/  BRA `(.L_x_7396) ;  /* 0x0000000c002c7947 */ /* 0x000fec0003800000 */
.L_x_7393:
        /* <DEDUP_REMOVED lines=9> */
.L_x_7398:
[----:B------:R-:W2:Y:S02]  /*2040*/  LDG.E R4, desc[UR36][R4.64] ;  /* 0x0000002404047981 */ /* 0x000ea4000c1e1900 */
[----:B--2---:R-:W-:Y:S01]  /*2050*/  I2FP.F32.S32 R24, R4 ;  /* 0x0000000400187245 */ /* 0x004fe20000201400 */
[----:B------:R-:W-:Y:S06]  /*2060*/  BRA `(.L_x_7396) ;  /* 0x0000000800fc7947 */ /* 0x000fec0003800000 */
.L_x_7397:
[----:B------:R-:W2:Y:S02]  /*2070*/  LDG.E.U16 R4, desc[UR36][R4.64] ;  /* 0x0000002404047981 */ /* 0x000ea4000c1e1500 */
[----:B--2---:R4:W0:Y:S01]  /*2080*/  I2F.S16 R24, R4 ;  /* 0x0000000400187306 */ /* 0x0048220000101400 */
[----:B------:R-:W-:Y:S05]  /*2090*/  BRA `(.L_x_7396) ;  /* 0x0000000800f07947 */ /* 0x000fea0003800000 */
.L_x_7392:
        /* <DEDUP_REMOVED lines=8> */
.L_x_7400:
[----:B------:R-:W2:Y:S02]  /*2120*/  LDG.E.U16 R4, desc[UR36][R4.64] ;  /* 0x0000002404047981 */ /* 0x000ea4000c1e1500 */
[----:B--2---:R-:W-:Y:S01]  /*2130*/  HADD2.F32 R24, -RZ, R4.H0_H0 ;  /* 0x20000004ff187230 */ /* 0x004fe20000004100 */
[----:B------:R-:W-:Y:S06]  /*2140*/  BRA `(.L_x_7396) ;  /* 0x0000000800c47947 */ /* 0x000fec0003800000 */
.L_x_7399:
        /* <DEDUP_REMOVED lines=8> */
.L_x_7402:
[----:B------:R-:W2:Y:S02]  /*21d0*/  LDG.E.U16 R4, desc[UR36][R4.64] ;  /* 0x0000002404047981 */ /* 0x000ea4000c1e1500 */
[----:B--2---:R-:W-:Y:S01]  /*21e0*/  HADD2.F32 R24, -RZ, R4.H0_H0 ;  /* 0x20000004ff187230 */ /* 0x004fe20000004100 */
[----:B------:R-:W-:Y:S06]  /*21f0*/  BRA `(.L_x_7396) ;  /* 0x0000000800987947 */ /* 0x000fec0003800000 */
.L_x_7401:
[----:B------:R-:W2:Y:S01]  /*2200*/  LDG.E.64 R4, desc[UR36][R4.64] ;  /* 0x0000002404047981 */ /* 0x000ea2000c1e1b00 */
[----:B------:R-:W-:Y:S01]  /*2210*/  UMOV UR4, 0xf0000000 ;  /* 0xf000000000047882 */ /* 0x000fe20000000000 */
[----:B------:R-:W-:Y:S01]  /*2220*/  UMOV UR5, 0x380fffff ;  /* 0x380fffff00057882 */ /* 0x000fe20000000000 */
[----:B--2---:R-:W0:Y:S01]  /*2230*/  F2F.F32.F64 R24, R4 ;  /* 0x0000000400187310 */ /* 0x004e220000301000 */
[----:B------:R-:W-:-:S14]  /*2240*/  DSETP.GEU.AND P0, PT, |R4|, UR4, PT ;  /* 0x0000000404007e2a */ /* 0x000fdc000bf0e200 */
[----:B0-----:R-:W-:Y:S01]  /*2250*/  @!P0 FMUL R24, R24, 1.175494350822287508e-38 ;  /* 0x0080000018188820 */ /* 0x001fe20000400000 */
[----:B------:R-:W-:Y:S06]  /*2260*/  BRA `(.L_x_7396) ;  /* 0x00000008007c7947 */ /* 0x000fec0003800000 */
.L_x_7391:
        /* <DEDUP_REMOVED lines=12> */
.L_x_7405:
[----:B------:R-:W2:Y:S01]  /*2330*/  LDG.E.64 R4, desc[UR36][R4.64] ;  /* 0x0000002404047981 */ /* 0x000ea2000c1e1b00 */
[----:B------:R-:W-:Y:S01]  /*2340*/  UMOV UR4, 0xf0000000 ;  /* 0xf000000000047882 */ /* 0x000fe20000000000 */
[----:B------:R-:W-:Y:S01]  /*2350*/  UMOV UR5, 0x380fffff ;  /* 0x380fffff00057882 */ /* 0x000fe20000000000 */
[----:B--2---:R-:W0:Y:S01]  /*2360*/  F2F.F32.F64 R24, R4 ;  /* 0x0000000400187310 */ /* 0x004e220000301000 */
[----:B------:R-:W-:-:S14]  /*2370*/  DSETP.GEU.AND P0, PT, |R4|, UR4, PT ;  /* 0x0000000404007e2a */ /* 0x000fdc000bf0e200 */
[----:B0-----:R-:W-:Y:S01]  /*2380*/  @!P0 FMUL R24, R24, 1.175494350822287508e-38 ;  /* 0x0080000018188820 */ /* 0x001fe20000400000 */
[----:B------:R-:W-:Y:S06]  /*2390*/  BRA `(.L_x_7396) ;  /* 0x0000000800307947 */ /* 0x000fec0003800000 */
.L_x_7404:
        /* <DEDUP_REMOVED lines=26> */
.L_x_7407:
        /* <DEDUP_REMOVED lines=13> */
.L_x_7406:
[----:B------:R-:W2:Y:S02]  /*2610*/  LDG.E.U16 R4, desc[UR36][R4.64] ;  /* 0x0000002404047981 */ /* 0x000ea4000c1e1500 */
[----:B--2---:R-:W-:Y:S01]  /*2620*/  IMAD.U32 R24, R4, 0x10000, RZ ;  /* 0x0001000004187824 */ /* 0x004fe200078e00ff */
[----:B------:R-:W-:Y:S06]  /*2630*/  BRA `(.L_x_7396) ;  /* 0x0000000400887947 */ /* 0x000fec0003800000 */
.L_x_7403:
        /* <DEDUP_REMOVED lines=11> */
.L_x_7410:
        /* <DEDUP_REMOVED lines=20> */
.L_x_7412:
[----:B------:R-:W-:Y:S05]  /*2830*/  BSYNC B0 ;  /* 0x0000000000007941 */ /* 0x000fea0003800000 */
.L_x_7411:
[----:B------:R-:W-:Y:S01]  /*2840*/  IMAD.SHL.U32 R3, R3, 0x100000, RZ ;  /* 0x0010000003037824 */ /* 0x000fe200078e00ff */
[----:B------:R-:W-:-:S04]  /*2850*/  LEA R5, R0, 0x3b800000, 0x17 ;  /* 0x3b80000000057811 */ /* 0x000fc800078eb8ff */
[----:B------:R-:W-:Y:S01]  /*2860*/  LOP3.LUT R24, R5, R3, R24, 0xfe, !PT ;  /* 0x0000000305187212 */ /* 0x000fe200078efe18 */
[----:B------:R-:W-:Y:S06]  /*2870*/  BRA `(.L_x_7396) ;  /* 0x0000000000f87947 */ /* 0x000fec0003800000 */
.L_x_7409:
        /* <DEDUP_REMOVED lines=20> */
.L_x_7414:
[----:B------:R-:W-:Y:S05]  /*29c0*/  BSYNC B0 ;  /* 0x0000000000007941 */ /* 0x000fea0003800000 */
.L_x_7413:
[----:B------:R-:W-:Y:S01]  /*29d0*/  IMAD.SHL.U32 R3, R3, 0x200000, RZ ;  /* 0x0020000003037824 */ /* 0x000fe200078e00ff */
[----:B------:R-:W-:-:S04]  /*29e0*/  LEA R5, R0, 0x37800000, 0x17 ;  /* 0x3780000000057811 */ /* 0x000fc800078eb8ff */
[----:B------:R-:W-:Y:S01]  /*29f0*/  LOP3.LUT R24, R5, R3, R24, 0xfe, !PT ;  /* 0x0000000305187212 */ /* 0x000fe200078efe18 */
[----:B------:R-:W-:Y:S06]  /*2a00*/  BRA `(.L_x_7396) ;  /* 0x0000000000947947 */ /* 0x000fec0003800000 */
.L_x_7408:
        /* <DEDUP_REMOVED lines=14> */
.L_x_7395:
        /* <DEDUP_REMOVED lines=16> */
.L_x_7417:
[----:B------:R-:W-:Y:S01]  /*2bf0*/  IMAD.MOV.U32 R24, RZ, RZ, RZ ;  /* 0x000000ffff187224 */ /* 0x000fe200078e00ff */
[----:B------:R-:W-:Y:S06]  /*2c00*/  BRA `(.L_x_7396) ;  /* 0x0000000000147947 */ /* 0x000fec0003800000 */
.L_x_7416:
[----:B------:R-:W2:Y:S02]  /*2c10*/  LDG.E.64 R24, desc[UR36][R4.64] ;  /* 0x0000002404187981 */ /* 0x000ea4000c1e1b00 */
[----:B--2---:R0:W2:Y:S01]  /*2c20*/  I2F.U64 R24, R24 ;  /* 0x0000001800187312 */ /* 0x0040a20000301000 */
[----:B------:R-:W-:Y:S05]  /*2c30*/  BRA `(.L_x_7396) ;  /* 0x0000000000087947 */ /* 0x000fea0003800000 */
.L_x_7415:
[----:B------:R-:W2:Y:S02]  /*2c40*/  LDG.E R4, desc[UR36][R4.64] ;  /* 0x0000002404047981 */ /* 0x000ea4000c1e1900 */
[----:B--2---:R-:W-:-:S07]  /*2c50*/  I2FP.F32.U32 R24, R4 ;  /* 0x0000000400187245 */ /* 0x004fce0000201000 */
.L_x_7396:
[----:B------:R-:W-:Y:S05]  /*2c60*/  BSYNC B6 ;  /* 0x0000000000067941 */ /* 0x000fea0003800000 */
.L_x_7390:
[----:B------:R-:W-:-:S07]  /*2c70*/  VIADD R16, R16, 0x80 ;  /* 0x0000008010107836 */ /* 0x000fce0000000000 */
.L_x_7389:
[----:B------:R-:W-:Y:S05]  /*2c80*/  BSYNC B7 ;  /* 0x0000000000077941 */ /* 0x000fea0003800000 */
.L_x_7388:
        /* <DEDUP_REMOVED lines=23> */
.L_x_7423:
[----:B------:R-:W2:Y:S02]  /*2e00*/  LDG.E.U8 R4, desc[UR36][R4.64] ;  /* 0x0000002404047981 */ /* 0x000ea4000c1e1100 */
[----:B--2---:R-:W-:Y:S01]  /*2e10*/  I2FP.F32.U32 R18, R4 ;  /* 0x0000000400127245 */ /* 0x004fe20000201000 */
[----:B------:R-:W-:Y:S06]  /*2e20*/  BRA `(.L_x_7419) ;  /* 0x0000000c00207947 */ /* 0x000fec0003800000 */
.L_x_7422:
        /* <DEDUP_REMOVED lines=9> */
.L_x_7426:
[----:B------:R-:W2:Y:S02]  /*2ec0*/  LDG.E R4, desc[UR36][R4.64] ;  /* 0x0000002404047981 */ /* 0x000ea4000c1e1900 */
[----:B--2---:R-:W-:Y:S01]  /*2ed0*/  I2FP.F32.S32 R18, R4 ;  /* 0x0000000400127245 */ /* 0x004fe20000201400 */
[----:B------:R-:W-:Y:S06]  /*2ee0*/  BRA `(.L_x_7419) ;  /* 0x0000000800f07947 */ /* 0x000fec0003800000 */
.L_x_7425:
[----:B------:R-:W2:Y:S02]  /*2ef0*/  LDG.E.U16 R4, desc[UR36][R4.64] ;  /* 0x0000002404047981 */ /* 0x000ea4000c1e1500 */
[----:B--2---:R0:W2:Y:S01]  /*2f00*/  I2F.S16 R18, R4 ;  /* 0x0000000400127306 */ /* 0x0040a20000101400 */
[----:B------:R-:W-:Y:S05]  /*2f10*/  BRA `(.L_x_7419) ;  /* 0x0000000800e47947 */ /* 0x000fea0003800000 */
.L_x_7421:
        /* <DEDUP_REMOVED lines=8> */
.L_x_7428:
[----:B------:R-:W2:Y:S02]  /*2fa0*/  LDG.E.U16 R4, desc[UR36][R4.64] ;  /* 0x0000002404047981 */ /* 0x000ea4000c1e1500 */
[----:B--2---:R-:W-:Y:S01]  /*2fb0*/  HADD2.F32 R18, -RZ, R4.H0_H0 ;  /* 0x20000004ff127230 */ /* 0x004fe20000004100 */
[----:B------:R-:W-:Y:S06]  /*2fc0*/  BRA `(.L_x_7419) ;  /* 0x0000000800b87947 */ /* 0x000fec0003800000 */
.L_x_7427:
        /* <DEDUP_REMOVED lines=8> */
.L_x_7430:
[----:B------:R-:W2:Y:S02]  /*3050*/  LDG.E.U16 R4, desc[UR36][R4.64] ;  /* 0x0000002404047981 */ /* 0x000ea4000c1e1500 */
[----:B--2---:R-:W-:Y:S01]  /*3060*/  HADD2.F32 R18, -RZ, R4.H0_H0 ;  /* 0x20000004ff127230 */ /* 0x004fe20000004100 */
[----:B------:R-:W-:Y:S06]  /*3070*/  BRA `(.L_x_7419) ;  /* 0x00000008008c7947 */ /* 0x000fec0003800000 */
.L_x_7429:
[----:B------:R-:W2:Y:S01]  /*3080*/  LDG.E.64 R4, desc[UR36][R4.64] ;  /* 0x0000002404047981 */ /* 0x000ea2000c1e1b00 */
[----:B------:R-:W-:Y:S01]  /*3090*/  UMOV UR4, 0xf0000000 ;  /* 0xf000000000047882 */ /* 0x000fe20000000000 */
[----:B------:R-:W-:Y:S01]  /*30a0*/  UMOV UR5, 0x380fffff ;  /* 0x380fffff00057882 */ /* 0x000fe20000000000 */
[----:B--2---:R-:W0:Y:S01]  /*30b0*/  F2F.F32.F64 R18, R4 ;  /* 0x0000000400127310 */ /* 0x004e220000301000 */
[----:B------:R-:W-:-:S14]  /*30c0*/  DSETP.GEU.AND P0, PT, |R4|, UR4, PT ;  /* 0x0000000404007e2a */ /* 0x000fdc000bf0e200 */
[----:B0-----:R-:W-:Y:S01]  /*30d0*/  @!P0 FMUL R18, R18, 1.175494350822287508e-38 ;  /* 0x0080000012128820 */ /* 0x001fe20000400000 */
[----:B------:R-:W-:Y:S06]  /*30e0*/  BRA `(.L_x_7419) ;  /* 0x0000000800707947 */ /* 0x000fec0003800000 */
.L_x_7420:
        /* <DEDUP_REMOVED lines=12> */
.L_x_7433:
[----:B------:R-:W2:Y:S01]  /*31b0*/  LDG.E.64 R4, desc[UR36][R4.64] ;  /* 0x0000002404047981 */ /* 0x000ea2000c1e1b00 */
[----:B------:R-:W-:Y:S01]  /*31c0*/  UMOV UR4, 0xf0000000 ;  /* 0xf000000000047882 */ /* 0x000fe20000000000 */
[----:B------:R-:W-:Y:S01]  /*31d0*/  UMOV UR5, 0x380fffff ;  /* 0x380fffff00057882 */ /* 0x000fe20000000000 */
[----:B--2---:R-:W0:Y:S01]  /*31e0*/  F2F.F32.F64 R18, R4 ;  /* 0x0000000400127310 */ /* 0x004e220000301000 */
[----:B------:R-:W-:-:S14]  /*31f0*/  DSETP.GEU.AND P0, PT, |R4|, UR4, PT ;  /* 0x0000000404007e2a */ /* 0x000fdc000bf0e200 */
[----:B0-----:R-:W-:Y:S01]  /*3200*/  @!P0 FMUL R18, R18, 1.175494350822287508e-38 ;  /* 0x0080000012128820 */ /* 0x001fe20000400000 */
[----:B------:R-:W-:Y:S06]  /*3210*/  BRA `(.L_x_7419) ;  /* 0x0000000800247947 */ /* 0x000fec0003800000 */
.L_x_7432:
        /* <DEDUP_REMOVED lines=26> */
.L_x_7435:
        /* <DEDUP_REMOVED lines=13> */
.L_x_7434:
[----:B------:R-:W2:Y:S02]  /*3490*/  LDG.E.U16 R4, desc[UR36][R4.64] ;  /* 0x0000002404047981 */ /* 0x000ea4000c1e1500 */
[----:B--2---:R-:W-:Y:S01]  /*34a0*/  IMAD.U32 R18, R4, 0x10000, RZ ;  /* 0x0001000004127824 */ /* 0x004fe200078e00ff */
[----:B------:R-:W-:Y:S06]  /*34b0*/  BRA `(.L_x_7419) ;  /* 0x00000004007c7947 */ /* 0x000fec0003800000 */
.L_x_7431:
        /* <DEDUP_REMOVED lines=11> */
.L_x_7438:
        /* <DEDUP_REMOVED lines=19> */
.L_x_7440:
[----:B------:R-:W-:Y:S05]  /*36a0*/  BSYNC B0 ;  /* 0x0000000000007941 */ /* 0x000fea0003800000 */
.L_x_7439:
[----:B------:R-:W-:Y:S01]  /*36b0*/  IMAD.SHL.U32 R3, R3, 0x100000, RZ ;  /* 0x0010000003037824 */ /* 0x000fe200078e00ff */
[----:B------:R-:W-:-:S04]  /*36c0*/  LEA R5, R0, 0x3b800000, 0x17 ;  /* 0x3b80000000057811 */ /* 0x000fc800078eb8ff */
[----:B------:R-:W-:Y:S01]  /*36d0*/  LOP3.LUT R18, R5, R3, R18, 0xfe, !PT ;  /* 0x0000000305127212 */ /* 0x000fe200078efe12 */
[----:B------:R-:W-:Y:S06]  /*36e0*/  BRA `(.L_x_7419) ;  /* 0x0000000000f07947 */ /* 0x000fec0003800000 */
.L_x_7437:
        /* <DEDUP_REMOVED lines=19> */
.L_x_7442:
[----:B------:R-:W-:Y:S05]  /*3820*/  BSYNC B0 ;  /* 0x0000000000007941 */ /* 0x000fea0003800000 */
.L_x_7441:
[----:B------:R-:W-:Y:S01]  /*3830*/  IMAD.SHL.U32 R3, R3, 0x200000, RZ ;  /* 0x0020000003037824 */ /* 0x000fe200078e00ff */
[----:B------:R-:W-:-:S04]  /*3840*/  LEA R5, R0, 0x37800000, 0x17 ;  /* 0x3780000000057811 */ /* 0x000fc800078eb8ff */
[----:B------:R-:W-:Y:S01]  /*3850*/  LOP3.LUT R18, R5, R3, R18, 0xfe, !PT ;  /* 0x0000000305127212 */ /* 0x000fe200078efe12 */
[----:B------:R-:W-:Y:S06]  /*3860*/  BRA `(.L_x_7419) ;  /* 0x0000000000907947 */ /* 0x000fec0003800000 */
.L_x_7436:
        /* <DEDUP_REMOVED lines=14> */
.L_x_7424:
        /* <DEDUP_REMOVED lines=16> */
.L_x_7445:
[----:B------:R-:W-:Y:S05]  /*3a50*/  BRA `(.L_x_7419) ;  /* 0x0000000000147947 */ /* 0x000fea0003800000 */
.L_x_7444:
[----:B------:R-:W2:Y:S02]  /*3a60*/  LDG.E.64 R18, desc[UR36][R4.64] ;  /* 0x0000002404127981 */ /* 0x000ea4000c1e1b00 */
[----:B--2---:R0:W2:Y:S01]  /*3a70*/  I2F.U64 R18, R18 ;  /* 0x0000001200127312 */ /* 0x0040a20000301000 */
[----:B------:R-:W-:Y:S05]  /*3a80*/  BRA `(.L_x_7419) ;  /* 0x0000000000087947 */ /* 0x000fea0003800000 */
.L_x_7443:
[----:B------:R-:W2:Y:S02]  /*3a90*/  LDG.E R4, desc[UR36][R4.64] ;  /* 0x0000002404047981 */ /* 0x000ea4000c1e1900 */
[----:B--2---:R-:W-:-:S07]  /*3aa0*/  I2FP.F32.U32 R18, R4 ;  /* 0x0000000400127245 */ /* 0x004fce0000201000 */
.L_x_7419:
[----:B------:R-:W-:Y:S05]  /*3ab0*/  BSYNC B6 ;  /* 0x0000000000067941 */ /* 0x000fea0003800000 */
.L_x_7418:
[----:B0-----:R-:W0:Y:S01]  /*3ac0*/  S2R R19, SR_TID.X ;  /* 0x0000000000137919 */ /* 0x001e220000002100 */
[----:B------:R-:W0:Y:S01]  /*3ad0*/  LDC.U8 R16, c[0x0][0x23c] ;  /* 0x00008f00ff107b82 */ /* 0x000e220000000000 */
[----:B------:R-:W-:Y:S01]  /*3ae0*/  BSSY B6, `(.L_x_7446) ;  /* 0x00000f1000067945 */ /* 0x000fe20003800000 */
[----:B-12345:R-:W-:Y:S01]  /*3af0*/  FMUL.FTZ R4, R22, R22 ;  /* 0x0000001616047220 */ /* 0x03efe20000410000 */
        /* <DEDUP_REMOVED lines=27> */
.L_x_7451:
[----:B------:R-:W0:Y:S02]  /*3cb0*/  F2I.S64.TRUNC R4, R4 ;  /* 0x0000000400047311 */ /* 0x000e24000020d900 */
[----:B0-----:R-:W-:-:S05]  /*3cc0*/  IMAD.MOV.U32 R3, RZ, RZ, R4 ;  /* 0x000000ffff037224 */ /* 0x001fca00078e0004 */
[----:B------:R0:W-:Y:S01]  /*3cd0*/  STG.E.U8 desc[UR36][R8.64], R3 ;  /* 0x0000000308007986 */ /* 0x0001e2000c101124 */
[----:B------:R-:W-:Y:S05]  /*3ce0*/  BRA `(.L_x_7447) ;  /* 0x0000000c00407947 */ /* 0x000fea0003800000 */
.L_x_7450:
        /* <DEDUP_REMOVED lines=9> */
.L_x_7454:
[----:B------:R-:W0:Y:S02]  /*3d80*/  F2I.FTZ.TRUNC.NTZ R3, R4 ;  /* 0x0000000400037305 */ /* 0x000e24000021f100 */
[----:B0-----:R0:W-:Y:S01]  /*3d90*/  STG.E desc[UR36][R8.64], R3 ;  /* 0x0000000308007986 */ /* 0x0011e2000c101924 */
[----:B------:R-:W-:Y:S05]  /*3da0*/  BRA `(.L_x_7447) ;  /* 0x0000000c00107947 */ /* 0x000fea0003800000 */
.L_x_7453:
[----:B------:R-:W0:Y:S02]  /*3db0*/  F2I.FTZ.TRUNC.NTZ R3, R4 ;  /* 0x0000000400037305 */ /* 0x000e24000021f100 */
[----:B0-----:R0:W-:Y:S01]  /*3dc0*/  STG.E.U16 desc[UR36][R8.64], R3 ;  /* 0x0000000308007986 */ /* 0x0011e2000c101524 */
[----:B------:R-:W-:Y:S05]  /*3dd0*/  BRA `(.L_x_7447) ;  /* 0x0000000c00047947 */ /* 0x000fea0003800000 */
.L_x_7449:
        /* <DEDUP_REMOVED lines=8> */
.L_x_7456:
[----:B------:R-:W-:-:S05]  /*3e60*/  F2FP.F16.F32.PACK_AB R4, RZ, R4 ;  /* 0x00000004ff04723e */ /* 0x000fca00000000ff */
[----:B------:R0:W-:Y:S01]  /*3e70*/  STG.E.U16 desc[UR36][R8.64], R4 ;  /* 0x0000000408007986 */ /* 0x0001e2000c101524 */
[----:B------:R-:W-:Y:S05]  /*3e80*/  BRA `(.L_x_7447) ;  /* 0x0000000800d87947 */ /* 0x000fea0003800000 */
.L_x_7455:
        /* <DEDUP_REMOVED lines=9> */
.L_x_7458:
[----:B------:R-:W-:-:S04]  /*3f20*/  F2FP.F16.F32.PACK_AB R3, RZ, R4 ;  /* 0x00000004ff03723e */ /* 0x000fc800000000ff */
[----:B------:R-:W-:-:S05]  /*3f30*/  PRMT R3, R3, 0x5410, RZ ;  /* 0x0000541003037816 */ /* 0x000fca00000000ff */
[----:B------:R0:W-:Y:S01]  /*3f40*/  STG.E desc[UR36][R8.64], R3 ;  /* 0x0000000308007986 */ /* 0x0001e2000c101924 */
[----:B------:R-:W-:Y:S05]  /*3f50*/  BRA `(.L_x_7447) ;  /* 0x0000000800a47947 */ /* 0x000fea0003800000 */
.L_x_7457:
[----:B------:R-:W-:-:S06]  /*3f60*/  FMUL.FTZ R4, R4, 1 ;  /* 0x3f80000004047820 */ /* 0x000fcc0000410000 */
[----:B------:R-:W0:Y:S02]  /*3f70*/  F2F.F64.F32 R4, R4 ;  /* 0x0000000400047310 */ /* 0x000e240000201800 */
[----:B0-----:R0:W-:Y:S01]  /*3f80*/  STG.E.64 desc[UR36][R8.64], R4 ;  /* 0x0000000408007986 */ /* 0x0011e2000c101b24 */
[----:B------:R-:W-:Y:S05]  /*3f90*/  BRA `(.L_x_7447) ;  /* 0x0000000800947947 */ /* 0x000fea0003800000 */
.L_x_7448:
        /* <DEDUP_REMOVED lines=12> */
.L_x_7461:
[----:B------:R-:W-:Y:S01]  /*4060*/  FMUL.FTZ R4, R4, 1 ;  /* 0x3f80000004047820 */ /* 0x000fe20000410000 */
[----:B------:R-:W-:-:S05]  /*4070*/  CS2R R6, SRZ ;  /* 0x0000000000067805 */ /* 0x000fca000001ff00 */
[----:B------:R-:W0:Y:S02]  /*4080*/  F2F.F64.F32 R4, R4 ;  /* 0x0000000400047310 */ /* 0x000e240000201800 */
[----:B0-----:R0:W-:Y:S01]  /*4090*/  STG.E.128 desc[UR36][R8.64], R4 ;  /* 0x0000000408007986 */ /* 0x0011e2000c101d24 */
[----:B------:R-:W-:Y:S05]  /*40a0*/  BRA `(.L_x_7447) ;  /* 0x0000000800507947 */ /* 0x000fea0003800000 */
.L_x_7460:
        /* <DEDUP_REMOVED lines=20> */
.L_x_7465:
[----:B------:R-:W-:Y:S05]  /*41f0*/  BSYNC B0 ;  /* 0x0000000000007941 */ /* 0x000fea0003800000 */
.L_x_7464:
[----:B------:R-:W-:-:S05]  /*4200*/  LOP3.LUT R5, R0, R5, RZ, 0xfc, !PT ;  /* 0x0000000500057212 */ /* 0x000fca00078efcff */
[----:B------:R0:W-:Y:S01]  /*4210*/  STG.E.U8 desc[UR36][R8.64], R5 ;  /* 0x0000000508007986 */ /* 0x0001e2000c101124 */
[----:B------:R-:W-:Y:S05]  /*4220*/  BRA `(.L_x_7447) ;  /* 0x0000000400f07947 */ /* 0x000fea0003800000 */
.L_x_7463:
        /* <DEDUP_REMOVED lines=12> */
.L_x_7467:
[----:B------:R-:W-:Y:S01]  /*42f0*/  IMAD.MOV.U32 R0, RZ, RZ, 0x7f ;  /* 0x0000007fff007424 */ /* 0x000fe200078e00ff */
[----:B------:R-:W-:-:S04]  /*4300*/  ISETP.GT.U32.AND P0, PT, R5, 0x7f800000, PT ;  /* 0x7f8000000500780c */ /* 0x000fc80003f04070 */
[----:B------:R-:W-:-:S09]  /*4310*/  SEL R0, R0, 0x7c, P0 ;  /* 0x0000007c00007807 */ /* 0x000fd20000000000 */
.L_x_7468:
[----:B------:R-:W-:Y:S05]  /*4320*/  BSYNC B0 ;  /* 0x0000000000007941 */ /* 0x000fea0003800000 */
.L_x_7466:
[----:B------:R-:W-:-:S04]  /*4330*/  LOP3.LUT R4, R4, 0x80000000, RZ, 0xc0, !PT ;  /* 0x8000000004047812 */ /* 0x000fc800078ec0ff */
[----:B------:R-:W-:-:S04]  /*4340*/  SHF.R.U32.HI R3, RZ, 0x18, R4 ;  /* 0x00000018ff037819 */ /* 0x000fc80000011604 */
[----:B------:R-:W-:-:S05]  /*4350*/  LOP3.LUT R3, R0, R3, RZ, 0xfc, !PT ;  /* 0x0000000300037212 */ /* 0x000fca00078efcff */
[----:B------:R0:W-:Y:S01]  /*4360*/  STG.E.U8 desc[UR36][R8.64], R3 ;  /* 0x0000000308007986 */ /* 0x0001e2000c101124 */
[----:B------:R-:W-:Y:S05]  /*4370*/  BRA `(.L_x_7447) ;  /* 0x00000004009c7947 */ /* 0x000fea0003800000 */
.L_x_7462:
[----:B------:R-:W-:-:S05]  /*4380*/  F2FP.BF16.F32.PACK_AB R4, RZ, R4 ;  /* 0x00000004ff04723e */ /* 0x000fca00000010ff */
[----:B------:R0:W-:Y:S01]  /*4390*/  STG.E.U16 desc[UR36][R8.64], R4 ;  /* 0x0000000408007986 */ /* 0x0001e2000c101524 */
[----:B------:R-:W-:Y:S05]  /*43a0*/  BRA `(.L_x_7447) ;  /* 0x0000000400907947 */ /* 0x000fea0003800000 */
.L_x_7459:
        /* <DEDUP_REMOVED lines=11> */
.L_x_7471:
        /* <DEDUP_REMOVED lines=16> */
.L_x_7474:
[----:B------:R-:W-:-:S04]  /*4560*/  LOP3.LUT R4, R4, 0x80000000, RZ, 0xc0, !PT ;  /* 0x8000000004047812 */ /* 0x000fc800078ec0ff */
[----:B------:R-:W-:-:S04]  /*4570*/  SHF.R.U32.HI R4, RZ, 0x18, R4 ;  /* 0x00000018ff047819 */ /* 0x000fc80000011604 */
[----:B------:R-:W-:-:S04]  /*4580*/  LOP3.LUT R3, R3, R4, RZ, 0xfc, !PT ;  /* 0x0000000403037212 */ /* 0x000fc800078efcff */
[----:B------:R-:W-:-:S07]  /*4590*/  PRMT R0, R3, 0x7610, R0 ;  /* 0x0000761003007816 */ /* 0x000fce0000000000 */
.L_x_7473:
[----:B------:R-:W-:Y:S05]  /*45a0*/  BSYNC B0 ;  /* 0x0000000000007941 */ /* 0x000fea0003800000 */
.L_x_7472:
[----:B------:R3:W-:Y:S01]  /*45b0*/  STG.E.U8 desc[UR36][R8.64], R0 ;  /* 0x0000000008007986 */ /* 0x0007e2000c101124 */
[----:B------:R-:W-:Y:S05]  /*45c0*/  BRA `(.L_x_7447) ;  /* 0x0000000400087947 */ /* 0x000fea0003800000 */
.L_x_7470:
        /* <DEDUP_REMOVED lines=16> */
.L_x_7477:
[----:B------:R-:W-:-:S04]  /*46d0*/  LOP3.LUT R4, R4, 0x80000000, RZ, 0xc0, !PT ;  /* 0x8000000004047812 */ /* 0x000fc800078ec0ff */
[----:B------:R-:W-:-:S04]  /*46e0*/  SHF.R.U32.HI R4, RZ, 0x18, R4 ;  /* 0x00000018ff047819 */ /* 0x000fc80000011604 */
[----:B------:R-:W-:-:S04]  /*46f0*/  LOP3.LUT R3, R3, R4, RZ, 0xfc, !PT ;  /* 0x0000000403037212 */ /* 0x000fc800078efcff */
[----:B------:R-:W-:-:S07]  /*4700*/  PRMT R0, R3, 0x7610, R0 ;  /* 0x0000761003007816 */ /* 0x000fce0000000000 */
.L_x_7476:
[----:B------:R-:W-:Y:S05]  /*4710*/  BSYNC B0 ;  /* 0x0000000000007941 */ /* 0x000fea0003800000 */
.L_x_7475:
[----:B------:R0:W-:Y:S01]  /*4720*/  STG.E.U8 desc[UR36][R8.64], R0 ;  /* 0x0000000008007986 */ /* 0x0001e2000c101124 */
[----:B------:R-:W-:Y:S05]  /*4730*/  BRA `(.L_x_7447) ;  /* 0x0000000000ac7947 */ /* 0x000fea0003800000 */
.L_x_7469:
        /* <DEDUP_REMOVED lines=21> */
.L_x_7452:
        /* <DEDUP_REMOVED lines=16> */
.L_x_7480:
[----:B------:R-:W-:Y:S05]  /*4990*/  BRA `(.L_x_7447) ;  /* 0x0000000000147947 */ /* 0x000fea0003800000 */
.L_x_7479:
[----:B------:R-:W0:Y:S02]  /*49a0*/  F2I.U64.TRUNC R4, R4 ;  /* 0x0000000400047311 */ /* 0x000e24000020d800 */
[----:B0-----:R2:W-:Y:S01]  /*49b0*/  STG.E.64 desc[UR36][R8.64], R4 ;  /* 0x0000000408007986 */ /* 0x0015e2000c101b24 */
[----:B------:R-:W-:Y:S05]  /*49c0*/  BRA `(.L_x_7447) ;  /* 0x0000000000087947 */ /* 0x000fea0003800000 */
.L_x_7478:
[----:B------:R-:W0:Y:S02]  /*49d0*/  F2I.FTZ.U32.TRUNC.NTZ R3, R4 ;  /* 0x0000000400037305 */ /* 0x000e24000021f000 */
[----:B0-----:R0:W-:Y:S02]  /*49e0*/  STG.E desc[UR36][R8.64], R3 ;  /* 0x0000000308007986 */ /* 0x0011e4000c101924 */
.L_x_7447:
[----:B------:R-:W-:Y:S05]  /*49f0*/  BSYNC B6 ;  /* 0x0000000000067941 */ /* 0x000fea0003800000 */
.L_x_7446:
        /* <DEDUP_REMOVED lines=24> */
.L_x_7486:
[----:B------:R-:W0:Y:S02]  /*4b80*/  F2I.S64.TRUNC R22, R22 ;  /* 0x0000001600167311 */ /* 0x000e24000020d900 */
[----:B0-----:R-:W-:-:S05]  /*4b90*/  IMAD.MOV.U32 R3, RZ, RZ, R22 ;  /* 0x000000ffff037224 */ /* 0x001fca00078e0016 */
[----:B------:R0:W-:Y:S01]  /*4ba0*/  STG.E.U8 desc[UR36][R8.64], R3 ;  /* 0x0000000308007986 */ /* 0x0001e2000c101124 */
[----:B------:R-:W-:Y:S05]  /*4bb0*/  BRA `(.L_x_7488) ;  /* 0x0000000c00407947 */ /* 0x000fea0003800000 */
.L_x_7485:
        /* <DEDUP_REMOVED lines=9> */
.L_x_7490:
[----:B------:R-:W0:Y:S02]  /*4c50*/  F2I.FTZ.TRUNC.NTZ R3, R22 ;  /* 0x0000001600037305 */ /* 0x000e24000021f100 */
[----:B0-----:R0:W-:Y:S01]  /*4c60*/  STG.E desc[UR36][R8.64], R3 ;  /* 0x0000000308007986 */ /* 0x0011e2000c101924 */
[----:B------:R-:W-:Y:S05]  /*4c70*/  BRA `(.L_x_7488) ;  /* 0x0000000c00107947 */ /* 0x000fea0003800000 */
.L_x_7489:
[----:B------:R-:W0:Y:S02]  /*4c80*/  F2I.FTZ.TRUNC.NTZ R3, R22 ;  /* 0x0000001600037305 */ /* 0x000e24000021f100 */
[----:B0-----:R0:W-:Y:S01]  /*4c90*/  STG.E.U16 desc[UR36][R8.64], R3 ;  /* 0x0000000308007986 */ /* 0x0011e2000c101524 */
[----:B------:R-:W-:Y:S05]  /*4ca0*/  BRA `(.L_x_7488) ;  /* 0x0000000c00047947 */ /* 0x000fea0003800000 */
.L_x_7484:
        /* <DEDUP_REMOVED lines=8> */
.L_x_7492:
[----:B------:R-:W-:-:S05]  /*4d30*/  F2FP.F16.F32.PACK_AB R22, RZ, R22 ;  /* 0x00000016ff16723e */ /* 0x000fca00000000ff */
[----:B------:R0:W-:Y:S01]  /*4d40*/  STG.E.U16 desc[UR36][R8.64], R22 ;  /* 0x0000001608007986 */ /* 0x0001e2000c101524 */
[----:B------:R-:W-:Y:S05]  /*4d50*/  BRA `(.L_x_7488) ;  /* 0x0000000800d87947 */ /* 0x000fea0003800000 */
.L_x_7491:
        /* <DEDUP_REMOVED lines=9> */
.L_x_7494:
[----:B------:R-:W-:-:S04]  /*4df0*/  F2FP.F16.F32.PACK_AB R3, RZ, R22 ;  /* 0x00000016ff03723e */ /* 0x000fc800000000ff */
[----:B------:R-:W-:-:S05]  /*4e00*/  PRMT R3, R3, 0x5410, RZ ;  /* 0x0000541003037816 */ /* 0x000fca00000000ff */
[----:B------:R0:W-:Y:S01]  /*4e10*/  STG.E desc[UR36][R8.64], R3 ;  /* 0x0000000308007986 */ /* 0x0001e2000c101924 */
[----:B------:R-:W-:Y:S05]  /*4e20*/  BRA `(.L_x_7488) ;  /* 0x0000000800a47947 */ /* 0x000fea0003800000 */
.L_x_7493:
[----:B------:R-:W-:-:S06]  /*4e30*/  FMUL.FTZ R4, R22, 1 ;  /* 0x3f80000016047820 */ /* 0x000fcc0000410000 */
[----:B------:R-:W0:Y:S02]  /*4e40*/  F2F.F64.F32 R4, R4 ;  /* 0x0000000400047310 */ /* 0x000e240000201800 */
[----:B0-----:R0:W-:Y:S01]  /*4e50*/  STG.E.64 desc[UR36][R8.64], R4 ;  /* 0x0000000408007986 */ /* 0x0011e2000c101b24 */
[----:B------:R-:W-:Y:S05]  /*4e60*/  BRA `(.L_x_7488) ;  /* 0x0000000800947947 */ /* 0x000fea0003800000 */
.L_x_7483:
        /* <DEDUP_REMOVED lines=12> */
.L_x_7497:
[----:B------:R-:W-:Y:S01]  /*4f30*/  FMUL.FTZ R4, R22, 1 ;  /* 0x3f80000016047820 */ /* 0x000fe20000410000 */
[----:B------:R-:W-:-:S05]  /*4f40*/  CS2R R6, SRZ ;  /* 0x0000000000067805 */ /* 0x000fca000001ff00 */
[----:B------:R-:W0:Y:S02]  /*4f50*/  F2F.F64.F32 R4, R4 ;  /* 0x0000000400047310 */ /* 0x000e240000201800 */
[----:B0-----:R0:W-:Y:S01]  /*4f60*/  STG.E.128 desc[UR36][R8.64], R4 ;  /* 0x0000000408007986 */ /* 0x0011e2000c101d24 */
[----:B------:R-:W-:Y:S05]  /*4f70*/  BRA `(.L_x_7488) ;  /* 0x0000000800507947 */ /* 0x000fea0003800000 */
.L_x_7496:
        /* <DEDUP_REMOVED lines=20> */
.L_x_7501:
[----:B------:R-:W-:Y:S05]  /*50c0*/  BSYNC B0 ;  /* 0x0000000000007941 */ /* 0x000fea0003800000 */
.L_x_7500:
[----:B------:R-:W-:-:S05]  /*50d0*/  LOP3.LUT R5, R0, R5, RZ, 0xfc, !PT ;  /* 0x0000000500057212 */ /* 0x000fca00078efcff */
[----:B------:R0:W-:Y:S01]  /*50e0*/  STG.E.U8 desc[UR36][R8.64], R5 ;  /* 0x0000000508007986 */ /* 0x0001e2000c101124 */
[----:B------:R-:W-:Y:S05]  /*50f0*/  BRA `(.L_x_7488) ;  /* 0x0000000400f07947 */ /* 0x000fea0003800000 */
.L_x_7499:
        /* <DEDUP_REMOVED lines=12> */
.L_x_7503:
[----:B------:R-:W-:Y:S01]  /*51c0*/  IMAD.MOV.U32 R0, RZ, RZ, 0x7f ;  /* 0x0000007fff007424 */ /* 0x000fe200078e00ff */
[----:B------:R-:W-:-:S04]  /*51d0*/  ISETP.GT.U32.AND P0, PT, R4, 0x7f800000, PT ;  /* 0x7f8000000400780c */ /* 0x000fc80003f04070 */
[----:B------:R-:W-:-:S09]  /*51e0*/  SEL R0, R0, 0x7c, P0 ;  /* 0x0000007c00007807 */ /* 0x000fd20000000000 */
.L_x_7504:
[----:B------:R-:W-:Y:S05]  /*51f0*/  BSYNC B0 ;  /* 0x0000000000007941 */ /* 0x000fea0003800000 */
.L_x_7502:
[----:B------:R-:W-:-:S04]  /*5200*/  LOP3.LUT R22, R22, 0x80000000, RZ, 0xc0, !PT ;  /* 0x8000000016167812 */ /* 0x000fc800078ec0ff */
[----:B------:R-:W-:-:S04]  /*5210*/  SHF.R.U32.HI R3, RZ, 0x18, R22 ;  /* 0x00000018ff037819 */ /* 0x000fc80000011616 */
[----:B------:R-:W-:-:S05]  /*5220*/  LOP3.LUT R3, R0, R3, RZ, 0xfc, !PT ;  /* 0x0000000300037212 */ /* 0x000fca00078efcff */
[----:B------:R0:W-:Y:S01]  /*5230*/  STG.E.U8 desc[UR36][R8.64], R3 ;  /* 0x0000000308007986 */ /* 0x0001e2000c101124 */
[----:B------:R-:W-:Y:S05]  /*5240*/  BRA `(.L_x_7488) ;  /* 0x00000004009c7947 */ /* 0x000fea0003800000 */
.L_x_7498:
[----:B------:R-:W-:-:S05]  /*5250*/  F2FP.BF16.F32.PACK_AB R22, RZ, R22 ;  /* 0x00000016ff16723e */ /* 0x000fca00000010ff */
[----:B------:R0:W-:Y:S01]  /*5260*/  STG.E.U16 desc[UR36][R8.64], R22 ;  /* 0x0000001608007986 */ /* 0x0001e2000c101524 */
[----:B------:R-:W-:Y:S05]  /*5270*/  BRA `(.L_x_7488) ;  /* 0x0000000400907947 */ /* 0x000fea0003800000 */
.L_x_7495:
        /* <DEDUP_REMOVED lines=11> */
.L_x_7507:
        /* <DEDUP_REMOVED lines=16> */
.L_x_7510:
[----:B------:R-:W-:-:S04]  /*5430*/  LOP3.LUT R22, R22, 0x80000000, RZ, 0xc0, !PT ;  /* 0x8000000016167812 */ /* 0x000fc800078ec0ff */
[----:B------:R-:W-:-:S04]  /*5440*/  SHF.R.U32.HI R3, RZ, 0x18, R22 ;  /* 0x00000018ff037819 */ /* 0x000fc80000011616 */
[----:B------:R-:W-:-:S04]  /*5450*/  LOP3.LUT R0, R0, R3, RZ, 0xfc, !PT ;  /* 0x0000000300007212 */ /* 0x000fc800078efcff */
[----:B------:R-:W-:-:S07]  /*5460*/  PRMT R4, R0, 0x7610, R4 ;  /* 0x0000761000047816 */ /* 0x000fce0000000004 */
.L_x_7509:
[----:B------:R-:W-:Y:S05]  /*5470*/  BSYNC B0 ;  /* 0x0000000000007941 */ /* 0x000fea0003800000 */
.L_x_7508:
[----:B------:R3:W-:Y:S01]  /*5480*/  STG.E.U8 desc[UR36][R8.64], R4 ;  /* 0x0000000408007986 */ /* 0x0007e2000c101124 */
[----:B------:R-:W-:Y:S05]  /*5490*/  BRA `(.L_x_7488) ;  /* 0x0000000400087947 */ /* 0x000fea0003800000 */
.L_x_7506:
        /* <DEDUP_REMOVED lines=16> */
.L_x_7513:
[----:B------:R-:W-:-:S04]  /*55a0*/  LOP3.LUT R22, R22, 0x80000000, RZ, 0xc0, !PT ;  /* 0x8000000016167812 */ /* 0x000fc800078ec0ff */
[----:B------:R-:W-:-:S04]  /*55b0*/  SHF.R.U32.HI R3, RZ, 0x18, R22 ;  /* 0x00000018ff037819 */ /* 0x000fc80000011616 */
[----:B------:R-:W-:-:S04]  /*55c0*/  LOP3.LUT R0, R0, R3, RZ, 0xfc, !PT ;  /* 0x0000000300007212 */ /* 0x000fc800078efcff */
[----:B------:R-:W-:-:S07]  /*55d0*/  PRMT R4, R0, 0x7610, R4 ;  /* 0x0000761000047816 */ /* 0x000fce0000000004 */
.L_x_7512:
[----:B------:R-:W-:Y:S05]  /*55e0*/  BSYNC B0 ;  /* 0x0000000000007941 */ /* 0x000fea0003800000 */
.L_x_7511:
[----:B------:R0:W-:Y:S01]  /*55f0*/  STG.E.U8 desc[UR36][R8.64], R4 ;  /* 0x0000000408007986 */ /* 0x0001e2000c101124 */
[----:B------:R-:W-:Y:S05]  /*5600*/  BRA `(.L_x_7488) ;  /* 0x0000000000ac7947 */ /* 0x000fea0003800000 */
.L_x_7505:
        /* <DEDUP_REMOVED lines=21> */
.L_x_7487:
        /* <DEDUP_REMOVED lines=16> */
.L_x_7516:
[----:B------:R-:W-:Y:S05]  /*5860*/  BRA `(.L_x_7488) ;  /* 0x0000000000147947 */ /* 0x000fea0003800000 */
.L_x_7515:
[----:B------:R-:W0:Y:S02]  /*5870*/  F2I.U64.TRUNC R22, R22 ;  /* 0x0000001600167311 */ /* 0x000e24000020d800 */
[----:B0-----:R2:W-:Y:S01]  /*5880*/  STG.E.64 desc[UR36][R8.64], R22 ;  /* 0x0000001608007986 */ /* 0x0015e2000c101b24 */
[----:B------:R-:W-:Y:S05]  /*5890*/  BRA `(.L_x_7488) ;  /* 0x0000000000087947 */ /* 0x000fea0003800000 */
.L_x_7514:
[----:B------:R-:W0:Y:S02]  /*58a0*/  F2I.FTZ.U32.TRUNC.NTZ R3, R22 ;  /* 0x0000001600037305 */ /* 0x000e24000021f000 */
[----:B0-----:R0:W-:Y:S02]  /*58b0*/  STG.E desc[UR36][R8.64], R3 ;  /* 0x0000000308007986 */ /* 0x0011e4000c101924 */
.L_x_7488:
        /* <DEDUP_REMOVED lines=24> */
.L_x_7520:
[----:B------:R-:W0:Y:S02]  /*5a40*/  F2I.S64.TRUNC R24, R24 ;  /* 0x0000001800187311 */ /* 0x000e24000020d900 */
[----:B0-----:R-:W-:-:S05]  /*5a50*/  IMAD.MOV.U32 R3, RZ, RZ, R24 ;  /* 0x000000ffff037224 */ /* 0x001fca00078e0018 */
[----:B------:R0:W-:Y:S01]  /*5a60*/  STG.E.U8 desc[UR36][R8.64], R3 ;  /* 0x0000000308007986 */ /* 0x0001e2000c101124 */
[----:B------:R-:W-:Y:S05]  /*5a70*/  BRA `(.L_x_7522) ;  /* 0x0000000c00407947 */ /* 0x000fea0003800000 */
.L_x_7519:
        /* <DEDUP_REMOVED lines=9> */
.L_x_7524:
[----:B------:R-:W0:Y:S02]  /*5b10*/  F2I.FTZ.TRUNC.NTZ R3, R24 ;  /* 0x0000001800037305 */ /* 0x000e24000021f100 */
[----:B0-----:R3:W-:Y:S01]  /*5b20*/  STG.E desc[UR36][R8.64], R3 ;  /* 0x0000000308007986 */ /* 0x0017e2000c101924 */
[----:B------:R-:W-:Y:S05]  /*5b30*/  BRA `(.L_x_7522) ;  /* 0x0000000c00107947 */ /* 0x000fea0003800000 */
.L_x_7523:
[----:B------:R-:W0:Y:S02]  /*5b40*/  F2I.FTZ.TRUNC.NTZ R3, R24 ;  /* 0x0000001800037305 */ /* 0x000e24000021f100 */
[----:B0-----:R2:W-:Y:S01]  /*5b50*/  STG.E.U16 desc[UR36][R8.64], R3 ;  /* 0x0000000308007986 */ /* 0x0015e2000c101524 */
[----:B------:R-:W-:Y:S05]  /*5b60*/  BRA `(.L_x_7522) ;  /* 0x0000000c00047947 */ /* 0x000fea0003800000 */
.L_x_7518:
        /* <DEDUP_REMOVED lines=8> */
.L_x_7526:
[----:B------:R-:W-:-:S05]  /*5bf0*/  F2FP.F16.F32.PACK_AB R24, RZ, R24 ;  /* 0x00000018ff18723e */ /* 0x000fca00000000ff */
[----:B------:R0:W-:Y:S01]  /*5c00*/  STG.E.U16 desc[UR36][R8.64], R24 ;  /* 0x0000001808007986 */ /* 0x0001e2000c101524 */
[----:B------:R-:W-:Y:S05]  /*5c10*/  BRA `(.L_x_7522) ;  /* 0x0000000800d87947 */ /* 0x000fea0003800000 */
.L_x_7525:
        /* <DEDUP_REMOVED lines=9> */
.L_x_7528:
[----:B------:R-:W-:-:S04]  /*5cb0*/  F2FP.F16.F32.PACK_AB R3, RZ, R24 ;  /* 0x00000018ff03723e */ /* 0x000fc800000000ff */
[----:B------:R-:W-:-:S05]  /*5cc0*/  PRMT R3, R3, 0x5410, RZ ;  /* 0x0000541003037816 */ /* 0x000fca00000000ff */
[----:B------:R0:W-:Y:S01]  /*5cd0*/  STG.E desc[UR36][R8.64], R3 ;  /* 0x0000000308007986 */ /* 0x0001e2000c101924 */
[----:B------:R-:W-:Y:S05]  /*5ce0*/  BRA `(.L_x_7522) ;  /* 0x0000000800a47947 */ /* 0x000fea0003800000 */
.L_x_7527:
[----:B------:R-:W-:-:S06]  /*5cf0*/  FMUL.FTZ R4, R24, 1 ;  /* 0x3f80000018047820 */ /* 0x000fcc0000410000 */
[----:B------:R-:W0:Y:S02]  /*5d00*/  F2F.F64.F32 R4, R4 ;  /* 0x0000000400047310 */ /* 0x000e240000201800 */
[----:B0-----:R0:W-:Y:S01]  /*5d10*/  STG.E.64 desc[UR36][R8.64], R4 ;  /* 0x0000000408007986 */ /* 0x0011e2000c101b24 */
[----:B------:R-:W-:Y:S05]  /*5d20*/  BRA `(.L_x_7522) ;  /* 0x0000000800947947 */ /* 0x000fea0003800000 */
.L_x_7517:
        /* <DEDUP_REMOVED lines=12> */
.L_x_7531:
[----:B------:R-:W-:Y:S01]  /*5df0*/  FMUL.FTZ R4, R24, 1 ;  /* 0x3f80000018047820 */ /* 0x000fe20000410000 */
[----:B------:R-:W-:-:S05]  /*5e00*/  CS2R R6, SRZ ;  /* 0x0000000000067805 */ /* 0x000fca000001ff00 */
[----:B------:R-:W0:Y:S02]  /*5e10*/  F2F.F64.F32 R4, R4 ;  /* 0x0000000400047310 */ /* 0x000e240000201800 */
[----:B0-----:R0:W-:Y:S01]  /*5e20*/  STG.E.128 desc[UR36][R8.64], R4 ;  /* 0x0000000408007986 */ /* 0x0011e2000c101d24 */
[----:B------:R-:W-:Y:S05]  /*5e30*/  BRA `(.L_x_7522) ;  /* 0x0000000800507947 */ /* 0x000fea0003800000 */
.L_x_7530:
        /* <DEDUP_REMOVED lines=20> */
.L_x_7535:
[----:B------:R-:W-:Y:S05]  /*5f80*/  BSYNC B0 ;  /* 0x0000000000007941 */ /* 0x000fea0003800000 */
.L_x_7534:
[----:B------:R-:W-:-:S05]  /*5f90*/  LOP3.LUT R5, R0, R5, RZ, 0xfc, !PT ;  /* 0x0000000500057212 */ /* 0x000fca00078efcff */
[----:B------:R0:W-:Y:S01]  /*5fa0*/  STG.E.U8 desc[UR36][R8.64], R5 ;  /* 0x0000000508007986 */ /* 0x0001e2000c101124 */
[----:B------:R-:W-:Y:S05]  /*5fb0*/  BRA `(.L_x_7522) ;  /* 0x0000000400f07947 */ /* 0x000fea0003800000 */
.L_x_7533:
        /* <DEDUP_REMOVED lines=12> */
.L_x_7537:
[----:B------:R-:W-:Y:S01]  /*6080*/  IMAD.MOV.U32 R0, RZ, RZ, 0x7f ;  /* 0x0000007fff007424 */ /* 0x000fe200078e00ff */
[----:B------:R-:W-:-:S04]  /*6090*/  ISETP.GT.U32.AND P0, PT, R4, 0x7f800000, PT ;  /* 0x7f8000000400780c */ /* 0x000fc80003f04070 */
[----:B------:R-:W-:-:S09]  /*60a0*/  SEL R0, R0, 0x7c, P0 ;  /* 0x0000007c00007807 */ /* 0x000fd20000000000 */
.L_x_7538:
[----:B------:R-:W-:Y:S05]  /*60b0*/  BSYNC B0 ;  /* 0x0000000000007941 */ /* 0x000fea0003800000 */
.L_x_7536:
[----:B------:R-:W-:-:S04]  /*60c0*/  LOP3.LUT R24, R24, 0x80000000, RZ, 0xc0, !PT ;  /* 0x8000000018187812 */ /* 0x000fc800078ec0ff */
[----:B------:R-:W-:-:S04]  /*60d0*/  SHF.R.U32.HI R3, RZ, 0x18, R24 ;  /* 0x00000018ff037819 */ /* 0x000fc80000011618 */
[----:B------:R-:W-:-:S05]  /*60e0*/  LOP3.LUT R3, R0, R3, RZ, 0xfc, !PT ;  /* 0x0000000300037212 */ /* 0x000fca00078efcff */
[----:B------:R0:W-:Y:S01]  /*60f0*/  STG.E.U8 desc[UR36][R8.64], R3 ;  /* 0x0000000308007986 */ /* 0x0001e2000c101124 */
[----:B------:R-:W-:Y:S05]  /*6100*/  BRA `(.L_x_7522) ;  /* 0x00000004009c7947 */ /* 0x000fea0003800000 */
.L_x_7532:
[----:B------:R-:W-:-:S05]  /*6110*/  F2FP.BF16.F32.PACK_AB R24, RZ, R24 ;  /* 0x00000018ff18723e */ /* 0x000fca00000010ff */
[----:B------:R0:W-:Y:S01]  /*6120*/  STG.E.U16 desc[UR36][R8.64], R24 ;  /* 0x0000001808007986 */ /* 0x0001e2000c101524 */
[----:B------:R-:W-:Y:S05]  /*6130*/  BRA `(.L_x_7522) ;  /* 0x0000000400907947 */ /* 0x000fea0003800000 */
.L_x_7529:
        /* <DEDUP_REMOVED lines=11> */
.L_x_7541:
        /* <DEDUP_REMOVED lines=16> */
.L_x_7544:
[----:B------:R-:W-:-:S04]  /*62f0*/  LOP3.LUT R24, R24, 0x80000000, RZ, 0xc0, !PT ;  /* 0x8000000018187812 */ /* 0x000fc800078ec0ff */
[----:B------:R-:W-:-:S04]  /*6300*/  SHF.R.U32.HI R3, RZ, 0x18, R24 ;  /* 0x00000018ff037819 */ /* 0x000fc80000011618 */
[----:B------:R-:W-:-:S04]  /*6310*/  LOP3.LUT R0, R0, R3, RZ, 0xfc, !PT ;  /* 0x0000000300007212 */ /* 0x000fc800078efcff */
[----:B------:R-:W-:-:S07]  /*6320*/  PRMT R4, R0, 0x7610, R4 ;  /* 0x0000761000047816 */ /* 0x000fce0000000004 */
.L_x_7543:
[----:B------:R-:W-:Y:S05]  /*6330*/  BSYNC B0 ;  /* 0x0000000000007941 */ /* 0x000fea0003800000 */
.L_x_7542:
[----:B------:R0:W-:Y:S01]  /*6340*/  STG.E.U8 desc[UR36][R8.64], R4 ;  /* 0x0000000408007986 */ /* 0x0001e2000c101124 */
[----:B------:R-:W-:Y:S05]  /*6350*/  BRA `(.L_x_7522) ;  /* 0x0000000400087947 */ /* 0x000fea0003800000 */
.L_x_7540:
        /* <DEDUP_REMOVED lines=16> */
.L_x_7547:
[----:B------:R-:W-:-:S04]  /*6460*/  LOP3.LUT R24, R24, 0x80000000, RZ, 0xc0, !PT ;  /* 0x8000000018187812 */ /* 0x000fc800078ec0ff */
[----:B------:R-:W-:-:S04]  /*6470*/  SHF.R.U32.HI R3, RZ, 0x18, R24 ;  /* 0x00000018ff037819 */ /* 0x000fc80000011618 */
[----:B------:R-:W-:-:S04]  /*6480*/  LOP3.LUT R0, R0, R3, RZ, 0xfc, !PT ;  /* 0x0000000300007212 */ /* 0x000fc800078efcff */
[----:B------:R-:W-:-:S07]  /*6490*/  PRMT R4, R0, 0x7610, R4 ;  /* 0x0000761000047816 */ /* 0x000fce0000000004 */
.L_x_7546:
[----:B------:R-:W-:Y:S05]  /*64a0*/  BSYNC B0 ;  /* 0x0000000000007941 */ /* 0x000fea0003800000 */
.L_x_7545:
[----:B------:R0:W-:Y:S01]  /*64b0*/  STG.E.U8 desc[UR36][R8.64], R4 ;  /* 0x0000000408007986 */ /* 0x0001e2000c101124 */
[----:B------:R-:W-:Y:S05]  /*64c0*/  BRA `(.L_x_7522) ;  /* 0x0000000000ac7947 */ /* 0x000fea0003800000 */
.L_x_7539:
        /* <DEDUP_REMOVED lines=21> */
.L_x_7521:
        /* <DEDUP_REMOVED lines=16> */
.L_x_7550:
[----:B------:R-:W-:Y:S05]  /*6720*/  BRA `(.L_x_7522) ;  /* 0x0000000000147947 */ /* 0x000fea0003800000 */
.L_x_7549:
[----:B------:R-:W0:Y:S02]  /*6730*/  F2I.U64.TRUNC R24, R24 ;  /* 0x0000001800187311 */ /* 0x000e24000020d800 */
[----:B0-----:R0:W-:Y:S01]  /*6740*/  STG.E.64 desc[UR36][R8.64], R24 ;  /* 0x0000001808007986 */ /* 0x0011e2000c101b24 */
[----:B------:R-:W-:Y:S05]  /*6750*/  BRA `(.L_x_7522) ;  /* 0x0000000000087947 */ /* 0x000fea0003800000 */
.L_x_7548:
[----:B------:R-:W0:Y:S02]  /*6760*/  F2I.FTZ.U32.TRUNC.NTZ R3, R24 ;  /* 0x0000001800037305 */ /* 0x000e24000021f000 */
[----:B0-----:R0:W-:Y:S02]  /*6770*/  STG.E desc[UR36][R8.64], R3 ;  /* 0x0000000308007986 */ /* 0x0011e4000c101924 */
.L_x_7522:
[----:B------:R-:W-:-:S07]  /*6780*/  VIADD R19, R19, 0x80 ;  /* 0x0000008013137836 */ /* 0x000fce0000000000 */
.L_x_7482:
[----:B------:R-:W-:Y:S05]  /*6790*/  BSYNC B6 ;  /* 0x0000000000067941 */ /* 0x000fea0003800000 */
.L_x_7481:
        /* <DEDUP_REMOVED lines=22> */
.L_x_7554:
[----:B------:R-:W0:Y:S02]  /*6900*/  F2I.S64.TRUNC R18, R18 ;  /* 0x0000001200127311 */ /* 0x000e24000020d900 */
[----:B0-----:R-:W-:-:S05]  /*6910*/  IMAD.MOV.U32 R5, RZ, RZ, R18 ;  /* 0x000000ffff057224 */ /* 0x001fca00078e0012 */
[----:B------:R-:W-:Y:S01]  /*6920*/  STG.E.U8 desc[UR36][R2.64], R5 ;  /* 0x0000000502007986 */ /* 0x000fe2000c101124 */
[----:B------:R-:W-:Y:S05]  /*6930*/  EXIT ;  /* 0x000000000000794d */ /* 0x000fea0003800000 */
.L_x_7553:
        /* <DEDUP_REMOVED lines=9> */
.L_x_7557:
[----:B------:R-:W0:Y:S02]  /*69d0*/  F2I.FTZ.TRUNC.NTZ R5, R18 ;  /* 0x0000001200057305 */ /* 0x000e24000021f100 */
[----:B0-----:R-:W-:Y:S01]  /*69e0*/  STG.E desc[UR36][R2.64], R5 ;  /* 0x0000000502007986 */ /* 0x001fe2000c101924 */
[----:B------:R-:W-:Y:S05]  /*69f0*/  EXIT ;  /* 0x000000000000794d */ /* 0x000fea0003800000 */
.L_x_7556:
[----:B------:R-:W0:Y:S02]  /*6a00*/  F2I.FTZ.TRUNC.NTZ R5, R18 ;  /* 0x0000001200057305 */ /* 0x000e24000021f100 */
[----:B0-----:R-:W-:Y:S01]  /*6a10*/  STG.E.U16 desc[UR36][R2.64], R5 ;  /* 0x0000000502007986 */ /* 0x001fe2000c101524 */
[----:B------:R-:W-:Y:S05]  /*6a20*/  EXIT ;  /* 0x000000000000794d */ /* 0x000fea0003800000 */
.L_x_7552:
        /* <DEDUP_REMOVED lines=8> */
.L_x_7559:
[----:B------:R-:W-:-:S05]  /*6ab0*/  F2FP.F16.F32.PACK_AB R18, RZ, R18 ;  /* 0x00000012ff12723e */ /* 0x000fca00000000ff */
[----:B------:R-:W-:Y:S01]  /*6ac0*/  STG.E.U16 desc[UR36][R2.64], R18 ;  /* 0x0000001202007986 */ /* 0x000fe2000c101524 */
[----:B------:R-:W-:Y:S05]  /*6ad0*/  EXIT ;  /* 0x000000000000794d */ /* 0x000fea0003800000 */
.L_x_7558:
        /* <DEDUP_REMOVED lines=9> */
.L_x_7561:
[----:B------:R-:W-:-:S04]  /*6b70*/  F2FP.F16.F32.PACK_AB R5, RZ, R18 ;  /* 0x00000012ff05723e */ /* 0x000fc800000000ff */
[----:B------:R-:W-:-:S05]  /*6b80*/  PRMT R5, R5, 0x5410, RZ ;  /* 0x0000541005057816 */ /* 0x000fca00000000ff */
[----:B------:R-:W-:Y:S01]  /*6b90*/  STG.E desc[UR36][R2.64], R5 ;  /* 0x0000000502007986 */ /* 0x000fe2000c101924 */
[----:B------:R-:W-:Y:S05]  /*6ba0*/  EXIT ;  /* 0x000000000000794d */ /* 0x000fea0003800000 */
.L_x_7560:
[----:B------:R-:W-:-:S06]  /*6bb0*/  FMUL.FTZ R4, R18, 1 ;  /* 0x3f80000012047820 */ /* 0x000fcc0000410000 */
[----:B------:R-:W0:Y:S02]  /*6bc0*/  F2F.F64.F32 R4, R4 ;  /* 0x0000000400047310 */ /* 0x000e240000201800 */
[----:B0-----:R-:W-:Y:S01]  /*6bd0*/  STG.E.64 desc[UR36][R2.64], R4 ;  /* 0x0000000402007986 */ /* 0x001fe2000c101b24 */
[----:B------:R-:W-:Y:S05]  /*6be0*/  EXIT ;  /* 0x000000000000794d */ /* 0x000fea0003800000 */
.L_x_7551:
        /* <DEDUP_REMOVED lines=12> */
.L_x_7564:
[----:B------:R-:W-:Y:S01]  /*6cb0*/  FMUL.FTZ R4, R18, 1 ;  /* 0x3f80000012047820 */ /* 0x000fe20000410000 */
[----:B------:R-:W-:-:S05]  /*6cc0*/  CS2R R6, SRZ ;  /* 0x0000000000067805 */ /* 0x000fca000001ff00 */
[----:B------:R-:W0:Y:S02]  /*6cd0*/  F2F.F64.F32 R4, R4 ;  /* 0x0000000400047310 */ /* 0x000e240000201800 */
[----:B0-----:R-:W-:Y:S01]  /*6ce0*/  STG.E.128 desc[UR36][R2.64], R4 ;  /* 0x0000000402007986 */ /* 0x001fe2000c101d24 */
[----:B------:R-:W-:Y:S05]  /*6cf0*/  EXIT ;  /* 0x000000000000794d */ /* 0x000fea0003800000 */
.L_x_7563:
        /* <DEDUP_REMOVED lines=20> */
.L_x_7568:
[----:B------:R-:W-:Y:S05]  /*6e40*/  BSYNC B0 ;  /* 0x0000000000007941 */ /* 0x000fea0003800000 */
.L_x_7567:
[----:B------:R-:W-:-:S05]  /*6e50*/  LOP3.LUT R7, R0, R7, RZ, 0xfc, !PT ;  /* 0x0000000700077212 */ /* 0x000fca00078efcff */
[----:B------:R-:W-:Y:S01]  /*6e60*/  STG.E.U8 desc[UR36][R2.64], R7 ;  /* 0x0000000702007986 */ /* 0x000fe2000c101124 */
[----:B------:R-:W-:Y:S05]  /*6e70*/  EXIT ;  /* 0x000000000000794d */ /* 0x000fea0003800000 */
.L_x_7566:
        /* <DEDUP_REMOVED lines=12> */
.L_x_7570:
[----:B------:R-:W-:Y:S01]  /*6f40*/  IMAD.MOV.U32 R0, RZ, RZ, 0x7f ;  /* 0x0000007fff007424 */ /* 0x000fe200078e00ff */
[----:B------:R-:W-:-:S04]  /*6f50*/  ISETP.GT.U32.AND P0, PT, R4, 0x7f800000, PT ;  /* 0x7f8000000400780c */ /* 0x000fc80003f04070 */
[----:B------:R-:W-:-:S09]  /*6f60*/  SEL R0, R0, 0x7c, P0 ;  /* 0x0000007c00007807 */ /* 0x000fd20000000000 */
.L_x_7571:
[----:B------:R-:W-:Y:S05]  /*6f70*/  BSYNC B0 ;  /* 0x0000000000007941 */ /* 0x000fea0003800000 */
.L_x_7569:
[----:B------:R-:W-:-:S04]  /*6f80*/  LOP3.LUT R18, R18, 0x80000000, RZ, 0xc0, !PT ;  /* 0x8000000012127812 */ /* 0x000fc800078ec0ff */
[----:B------:R-:W-:-:S04]  /*6f90*/  SHF.R.U32.HI R5, RZ, 0x18, R18 ;  /* 0x00000018ff057819 */ /* 0x000fc80000011612 */
[----:B------:R-:W-:-:S05]  /*6fa0*/  LOP3.LUT R5, R0, R5, RZ, 0xfc, !PT ;  /* 0x0000000500057212 */ /* 0x000fca00078efcff */
[----:B------:R-:W-:Y:S01]  /*6fb0*/  STG.E.U8 desc[UR36][R2.64], R5 ;  /* 0x0000000502007986 */ /* 0x000fe2000c101124 */
[----:B------:R-:W-:Y:S05]  /*6fc0*/  EXIT ;  /* 0x000000000000794d */ /* 0x000fea0003800000 */
.L_x_7565:
[----:B------:R-:W-:-:S05]  /*6fd0*/  F2FP.BF16.F32.PACK_AB R18, RZ, R18 ;  /* 0x00000012ff12723e */ /* 0x000fca00000010ff */
[----:B------:R-:W-:Y:S01]  /*6fe0*/  STG.E.U16 desc[UR36][R2.64], R18 ;  /* 0x0000001202007986 */ /* 0x000fe2000c101524 */
[----:B------:R-:W-:Y:S05]  /*6ff0*/  EXIT ;  /* 0x000000000000794d */ /* 0x000fea0003800000 */
.L_x_7562:
        /* <DEDUP_REMOVED lines=11> */
.L_x_7574:
        /* <DEDUP_REMOVED lines=16> */
.L_x_7577:
[----:B------:R-:W-:-:S04]  /*71b0*/  LOP3.LUT R18, R18, 0x80000000, RZ, 0xc0, !PT ;  /* 0x8000000012127812 */ /* 0x000fc800078ec0ff */
[----:B------:R-:W-:-:S04]  /*71c0*/  SHF.R.U32.HI R5, RZ, 0x18, R18 ;  /* 0x00000018ff057819 */ /* 0x000fc80000011612 */
[----:B------:R-:W-:-:S04]  /*71d0*/  LOP3.LUT R4, R4, R5, RZ, 0xfc, !PT ;  /* 0x0000000504047212 */ /* 0x000fc800078efcff */
[----:B------:R-:W-:-:S07]  /*71e0*/  PRMT R0, R4, 0x7610, R0 ;  /* 0x0000761004007816 */ /* 0x000fce0000000000 */
.L_x_7576:
[----:B------:R-:W-:Y:S05]  /*71f0*/  BSYNC B0 ;  /* 0x0000000000007941 */ /* 0x000fea0003800000 */
.L_x_7575:
[----:B------:R-:W-:Y:S01]  /*7200*/  STG.E.U8 desc[UR36][R2.64], R0 ;  /* 0x0000000002007986 */ /* 0x000fe2000c101124 */
[----:B------:R-:W-:Y:S05]  /*7210*/  EXIT ;  /* 0x000000000000794d */ /* 0x000fea0003800000 */
.L_x_7573:
        /* <DEDUP_REMOVED lines=16> */
.L_x_7580:
[----:B------:R-:W-:-:S04]  /*7320*/  LOP3.LUT R18, R18, 0x80000000, RZ, 0xc0, !PT ;  /* 0x8000000012127812 */ /* 0x000fc800078ec0ff */
[----:B------:R-:W-:-:S04]  /*7330*/  SHF.R.U32.HI R5, RZ, 0x18, R18 ;  /* 0x00000018ff057819 */ /* 0x000fc80000011612 */
[----:B------:R-:W-:-:S04]  /*7340*/  LOP3.LUT R4, R4, R5, RZ, 0xfc, !PT ;  /* 0x0000000504047212 */ /* 0x000fc800078efcff */
[----:B------:R-:W-:-:S07]  /*7350*/  PRMT R0, R4, 0x7610, R0 ;  /* 0x0000761004007816 */ /* 0x000fce0000000000 */
.L_x_7579:
[----:B------:R-:W-:Y:S05]  /*7360*/  BSYNC B0 ;  /* 0x0000000000007941 */ /* 0x000fea0003800000 */
.L_x_7578:
[----:B------:R-:W-:Y:S01]  /*7370*/  STG.E.U8 desc[UR36][R2.64], R0 ;  /* 0x0000000002007986 */ /* 0x000fe2000c101124 */
[----:B------:R-:W-:Y:S05]  /*7380*/  EXIT ;  /* 0x000000000000794d */ /* 0x000fea0003800000 */
.L_x_7572:
        /* <DEDUP_REMOVED lines=21> */
.L_x_7555:
        /* <DEDUP_REMOVED lines=16> */
.L_x_7583:
[----:B------:R-:W-:Y:S05]  /*75e0*/  EXIT ;  /* 0x000000000000794d */ /* 0x000fea0003800000 */
.L_x_7582:
[----:B------:R-:W0:Y:S02]  /*75f0*/  F2I.U64.TRUNC R18, R18 ;  /* 0x0000001200127311 */ /* 0x000e24000020d800 */
[----:B0-----:R-:W-:Y:S01]  /*7600*/  STG.E.64 desc[UR36][R2.64], R18 ;  /* 0x0000001202007986 */ /* 0x001fe2000c101b24 */
[----:B------:R-:W-:Y:S05]  /*7610*/  EXIT ;  /* 0x000000000000794d */ /* 0x000fea0003800000 */
.L_x_7581:
[----:B------:R-:W0:Y:S02]  /*7620*/  F2I.FTZ.U32.TRUNC.NTZ R5, R18 ;  /* 0x0000001200057305 */ /* 0x000e24000021f000 */
[----:B0-----:R-:W-:Y:S01]  /*7630*/  STG.E desc[UR36][R2.64], R5 ;  /* 0x0000000502007986 */ /* 0x001fe2000c101924 */
[----:B------:R-:W-:Y:S05]  /*7640*/  EXIT ;  /* 0x000000000000794d */ /* 0x000fea0003800000 */
.L_x_7584:
        /* <DEDUP_REMOVED lines=11> */
.L_x_71646:


//--------------------- .text._ZN2at6native18elementwise_kernelILi128ELi2EZNS0_22gpu_kernel_impl_nocastIZNS0_50_GLOBAL__N__2680c7bb_12_PowKernel_cu_140f0503_289629pow_tensor_scalar_kernel_implIffEEvRNS_18TensorIteratorBaseET0_EUlfE_EEvS6_RKT_EUliE_EEviT1_ --------------------------
	.section	.text._ZN2at6native18elementwise_kernelILi128ELi2EZNS0_22gpu_kernel_impl_nocastIZNS0_50_GLOBAL__N__2680c7bb_12_PowKernel_cu_140f0503_289629pow_tensor_scalar_kernel_implIffEEvRNS_18TensorIteratorBaseET0_EUlfE_EEvS6_RKT_EUliE_EEviT1_,"ax",@progbits
	.align	128
        .global         _ZN2at6native18elementwise_kernelILi128ELi2EZNS0_22gpu_kernel_impl_nocastIZNS0_50_GLOBAL__N__2680c7bb_12_PowKernel_cu_140f0503_289629pow_tensor_scalar_kernel_implIffEEvRNS_18TensorIteratorBaseET0_EUlfE_EEvS6_RKT_EUliE_EEviT1_
        .type           _ZN2at6native18elementwise_kernelILi128ELi2EZNS0_22gpu_kernel_impl_nocastIZNS0_50_GLOBAL__N__2680c7bb_12_PowKernel_cu_140f0503_289629pow_tensor_scalar_kernel_implIffEEvRNS_18TensorIteratorBaseET0_EUlfE_EEvS6_RKT_EUliE_EEviT1_,@function
        .size           _ZN2at6native18elementwise_kernelILi128ELi2EZNS0_22gpu_kernel_impl_nocastIZNS0_50_GLOBAL__N__2680c7bb_12_PowKernel_cu_140f0503_289629pow_tensor_scalar_kernel_implIffEEvRNS_18TensorIteratorBaseET0_EUlfE_EEvS6_RKT_EUliE_EEviT1_,(.L_x_71647 - _ZN2at6native18elementwise_kernelILi128ELi2EZNS0_22gpu_kernel_impl_nocastIZNS0_50_GLOBAL__N__2680c7bb_12_PowKernel_cu_140f0503_289629pow_tensor_scalar_kernel_implIffEEvRNS_18TensorIteratorBaseET0_EUlfE_EEvS6_RKT_EUliE_EEviT1_)
        .other          _ZN2at6native18elementwise_kernelILi128ELi2EZNS0_22gpu_kernel_impl_nocastIZNS0_50_GLOBAL__N__2680c7bb_12_PowKernel_cu_140f0503_289629pow_tensor_scalar_kernel_implIffEEvRNS_18TensorIteratorBaseET0_EUlfE_EEvS6_RKT_EUliE_EEviT1_,@"STO_CUDA_ENTRY STV_DEFAULT"
_ZN2at6native18elementwise_kernelILi128ELi2EZNS0_22gpu_kernel_impl_nocastIZNS0_50_GLOBAL__N__2680c7bb_12_PowKernel_cu_140f0503_289629pow_tensor_scalar_kernel_implIffEEvRNS_18TensorIteratorBaseET0_EUlfE_EEvS6_RKT_EUliE_EEviT1_:
.text._ZN2at6native18elementwise_kernelILi128ELi2EZNS0_22gpu_kernel_impl_nocastIZNS0_50_GLOBAL__N__2680c7bb_12_PowKernel_cu_140f0503_289629pow_tensor_scalar_kernel_implIffEEvRNS_18TensorIteratorBaseET0_EUlfE_EEvS6_RKT_EUliE_EEviT1_:
        /* <DEDUP_REMOVED lines=312> */
.L_x_7587:
[----:B------:R-:W-:Y:S02]  /*1380*/  ULDC.64 UR8, c[0x0][0x418] ;  /* 0x0001060000087ab9 */ /* 0x000fe40000000a00 */
[----:B------:R-:W-:-:S04]  /*1390*/  IADD3 R4, P0, R2, UR8, RZ ;  /* 0x0000000802047c10 */ /* 0x000fc8000ff1e0ff */
[----:B------:R-:W-:Y:S01]  /*13a0*/  IADD3.X R5, RZ, UR9, RZ, P0, !PT ;  /* 0x00000009ff057c10 */ /* 0x000fe200087fe4ff */
[----:B------:R-:W-:-:S04]  /*13b0*/  ULDC.64 UR8, c[0x0][0x410] ;  /* 0x0001040000087ab9 */ /* 0x000fc80000000a00 */
[----:B------:R-:W2:Y:S01]  /*13c0*/  LDG.E R4, desc[UR4][R4.64] ;  /* 0x0000000404047981 */ /* 0x000ea2000c1e1900 */
[----:B------:R-:W-:Y:S02]  /*13d0*/  IADD3 R2, P0, R3, UR8, RZ ;  /* 0x0000000803027c10 */ /* 0x000fe4000ff1e0ff */
[----:B------:R-:W-:Y:S02]  /*13e0*/  IADD3 R7, R0, 0x80, RZ ;  /* 0x0000008000077810 */ /* 0x000fe40007ffe0ff */
[----:B------:R-:W-:Y:S01]  /*13f0*/  IADD3.X R3, RZ, UR9, RZ, P0, !PT ;  /* 0x00000009ff037c10 */ /* 0x000fe200087fe4ff */
[----:B--2---:R-:W-:-:S05]  /*1400*/  FMUL.FTZ R9, R4, R4 ;  /* 0x0000000404097220 */ /* 0x004fca0000410000 */
[----:B------:R0:W-:Y:S03]  /*1410*/  STG.E desc[UR4][R2.64], R9 ;  /* 0x0000000902007986 */ /* 0x0001e6000c101904 */
.L_x_7586:
[----:B------:R-:W-:Y:S05]  /*1420*/  BSYNC B0 ;  /* 0x0000000000007941 */ /* 0x000fea0003800000 */
.L_x_7585:
        /* <DEDUP_REMOVED lines=305> */
.L_x_7588:
[----:B------:R-:W-:Y:S02]  /*2740*/  ULDC.64 UR6, c[0x0][0x418] ;  /* 0x0001060000067ab9 */ /* 0x000fe40000000a00 */
[----:B------:R-:W-:-:S04]  /*2750*/  IADD3 R4, P0, R0, UR6, RZ ;  /* 0x0000000600047c10 */ /* 0x000fc8000ff1e0ff */
[----:B------:R-:W-:Y:S01]  /*2760*/  IADD3.X R5, RZ, UR7, RZ, P0, !PT ;  /* 0x00000007ff057c10 */ /* 0x000fe200087fe4ff */
[----:B------:R-:W-:-:S04]  /*2770*/  ULDC.64 UR6, c[0x0][0x410] ;  /* 0x0001040000067ab9 */ /* 0x000fc80000000a00 */
[----:B------:R-:W2:Y:S01]  /*2780*/  LDG.E R4, desc[UR4][R4.64] ;  /* 0x0000000404047981 */ /* 0x000ea2000c1e1900 */
[----:B------:R-:W-:-:S04]  /*2790*/  IADD3 R2, P0, R3, UR6, RZ ;  /* 0x0000000603027c10 */ /* 0x000fc8000ff1e0ff */
[----:B------:R-:W-:Y:S01]  /*27a0*/  IADD3.X R3, RZ, UR7, RZ, P0, !PT ;  /* 0x00000007ff037c10 */ /* 0x000fe200087fe4ff */
[----:B--2---:R-:W-:-:S05]  /*27b0*/  FMUL.FTZ R7, R4, R4 ;  /* 0x0000000404077220 */ /* 0x004fca0000410000 */
[----:B------:R-:W-:Y:S01]  /*27c0*/  STG.E desc[UR4][R2.64], R7 ;  /* 0x0000000702007986 */ /* 0x000fe2000c101904 */
[----:B------:R-:W-:Y:S05]  /*27d0*/  EXIT ;  /* 0x000000000000794d */ /* 0x000fea0003800000 */
.L_x_7589:
        /* <DEDUP_REMOVED lines=10> */
.L_x_71647:


//--------------------- .text._ZN2at6native27unrolled_elementwise_kernelIZNS0_50_GLOBAL__N__2680c7bb_12_PowKernel_cu_140f0503_289629pow_tensor_scalar_kernel_implIffEEvRNS_18TensorIteratorBaseET0_EUlfE_St5arrayIPcLm2EELi4E23TrivialOffsetCalculatorILi1EjESC_NS0_6memory15LoadWithoutCastENSD_16StoreWithoutCastEEEviT_S6_T2_T3_T4_T5_ --------------------------
	.section	.text._ZN2at6native27unrolled_elementwise_kernelIZNS0_50_GLOBAL__N__2680c7bb_12_PowKernel_cu_140f0503_289629pow_tensor_scalar_kernel_implIffEEvRNS_18TensorIteratorBaseET0_EUlfE_St5arrayIPcLm2EELi4E23TrivialOffsetCalculatorILi1EjESC_NS0_6memory15LoadWithoutCastENSD_16StoreWithoutCastEEEviT_S6_T2_T3_T4_T5_,"ax",@progbits
	.align	128
        .global         _ZN2at6native27unrolled_elementwise_kernelIZNS0_50_GLOBAL__N__2680c7bb_12_PowKernel_cu_140f0503_289629pow_tensor_scalar_kernel_implIffEEvRNS_18TensorIteratorBaseET0_EUlfE_St5arrayIPcLm2EELi4E23TrivialOffsetCalculatorILi1EjESC_NS0_6memory15LoadWithoutCastENSD_16StoreWithoutCastEEEviT_S6_T2_T3_T4_T5_
        .type           _ZN2at6native27unrolled_elementwise_kernelIZNS0_50_GLOBAL__N__2680c7bb_12_PowKernel_cu_140f0503_289629pow_tensor_scalar_kernel_implIffEEvRNS_18TensorIteratorBaseET0_EUlfE_St5arrayIPcLm2EELi4E23TrivialOffsetCalculatorILi1EjESC_NS0_6memory15LoadWithoutCastENSD_16StoreWithoutCastEEEviT_S6_T2_T3_T4_T5_,@function
        .size           _ZN2at6native27unrolled_elementwise_kernelIZNS0_50_GLOBAL__N__2680c7bb_12_PowKernel_cu_140f0503_289629pow_tensor_scalar_kernel_implIffEEvRNS_18TensorIteratorBaseET0_EUlfE_St5arrayIPcLm2EELi4E23TrivialOffsetCalculatorILi1EjESC_NS0_6memory15LoadWithoutCastENSD_16StoreWithoutCastEEEviT_S6_T2_T3_T4_T5_,(.L_x_71648 - _ZN2at6native27unrolled_elementwise_kernelIZNS0_50_GLOBAL__N__2680c7bb_12_PowKernel_cu_140f0503_289629pow_tensor_scalar_kernel_implIffEEvRNS_18TensorIteratorBaseET0_EUlfE_St5arrayIPcLm2EELi4E23TrivialOffsetCalculatorILi1EjESC_NS0_6memory15LoadWithoutCastENSD_16StoreWithoutCastEEEviT_S6_T2_T3_T4_T5_)
        .other          _ZN2at6native27unrolled_elementwise_kernelIZNS0_50_GLOBAL__N__2680c7bb_12_PowKernel_cu_140f0503_289629pow_tensor_scalar_kernel_implIffEEvRNS_18TensorIteratorBaseET0_EUlfE_St5arrayIPcLm2EELi4E23TrivialOffsetCalculatorILi1EjESC_NS0_6memory15LoadWithoutCastENSD_16StoreWithoutCastEEEviT_S6_T2_T3_T4_T5_,@"STO_CUDA_ENTRY STV_DEFAULT"
_ZN2at6native27unrolled_elementwise_kernelIZNS0_50_GLOBAL__N__2680c7bb_12_PowKernel_cu_140f0503_289629pow_tensor_scalar_kernel_implIffEEvRNS_18TensorIteratorBaseET0_EUlfE_St5arrayIPcLm2EELi4E23TrivialOffsetCalculatorILi1EjESC_NS0_6memory15LoadWithoutCastENSD_16StoreWithoutCastEEEviT_S6_T2_T3_T4_T5_:
.text._ZN2at6native27unrolled_elementwise_kernelIZNS0_50_GLOBAL__N__2680c7bb_12_PowKernel_cu_140f0503_289629pow_tensor_scalar_kernel_implIffEEvRNS_18TensorIteratorBaseET0_EUlfE_St5arrayIPcLm2EELi4E23TrivialOffsetCalculatorILi1EjESC_NS0_6memory15LoadWithoutCastENSD_16StoreWithoutCastEEEviT_S6_T2_T3_T4_T5_:
        /* <DEDUP_REMOVED lines=13> */
[----:B------:R-:W-:Y:S01]  /*00d0*/  @!P1 IMAD R15, R0, 0x200, R11 ;  /* 0x00000200000f9824 */ /* 0x000fe200078e020b */
[----:B------:R-:W-:Y:S01]  /*00e0*/  @!P1 IADD3 R11, R11, 0x80, RZ ;  /* 0x000000800b0b9810 */ /* 0x000fe20007ffe0ff */
[----:B0-----:R-:W-:-:S03]  /*00f0*/  @!P0 IMAD.WIDE.U32 R6, R9, 0x4, R6 ;  /* 0x0000000409068825 */ /* 0x001fc600078e0006 */
[CC--:B------:R-:W-:Y:S02]  /*0100*/  ISETP.GE.AND P3, PT, R11.reuse, R2.reuse, PT ;  /* 0x000000020b00720c */ /* 0x0c0fe40003f66270 */
[----:B------:R0:W2:Y:S11]  /*0110*/  @!P0 LDG.E R5, desc[UR4][R6.64] ;  /* 0x0000000406058981 */ /* 0x0000b6000c1e1900 */
[----:B------:R-:W-:Y:S01]  /*0120*/  @!P3 LEA R17, R0, R11, 0x9 ;  /* 0x0000000b0011b211 */ /* 0x000fe200078e48ff */
[----:B------:R-:W-:Y:S01]  /*0130*/  @!P3 VIADD R11, R11, 0x80 ;  /* 0x000000800b0bb836 */ /* 0x000fe20000000000 */
[----:B------:R-:W1:Y:S04]  /*0140*/  @!P3 LDC.64 R12, c[0x0][0x228] ;  /* 0x00008a00ff0cbb82 */ /* 0x000e680000000a00 */
[----:B------:R-:W-:-:S13]  /*0150*/  ISETP.GE.AND P2, PT, R11, R2, PT ;  /* 0x000000020b00720c */ /* 0x000fda0003f46270 */
[----:B------:R-:W3:Y:S01]  /*0160*/  @!P2 LDC.64 R8, c[0x0][0x228] ;  /* 0x00008a00ff08ab82 */ /* 0x000ee20000000a00 */
[----:B------:R-:W-:-:S05]  /*0170*/  @!P2 LEA R11, R0, R11, 0x9 ;  /* 0x0000000b000ba211 */ /* 0x000fca00078e48ff */
[----:B---3--:R-:W-:Y:S02]  /*0180*/  @!P2 IMAD.WIDE.U32 R8, R11, 0x4, R8 ;  /* 0x000000040b08a825 */ /* 0x008fe400078e0008 */
[----:B------:R-:W0:Y:S02]  /*0190*/  @!P1 LDC.64 R10, c[0x0][0x228] ;  /* 0x00008a00ff0a9b82 */ /* 0x000e240000000a00 */
[----:B-1----:R-:W-:Y:S01]  /*01a0*/  @!P3 IMAD.WIDE.U32 R12, R17, 0x4, R12 ;  /* 0x00000004110cb825 */ /* 0x002fe200078e000c */
[----:B------:R-:W-:Y:S01]  /*01b0*/  @!P0 LEA R17, R0, R3, 0x9 ;  /* 0x0000000300118211 */ /* 0x000fe200078e48ff */
[----:B------:R1:W5:Y:S02]  /*01c0*/  @!P2 LDG.E R4, desc[UR4][R8.64] ;  /* 0x000000040804a981 */ /* 0x000364000c1e1900 */
[----:B0-----:R-:W-:Y:S01]  /*01d0*/  @!P1 IMAD.WIDE.U32 R6, R15, 0x4, R10 ;  /* 0x000000040f069825 */ /* 0x001fe200078e000a */
[----:B------:R-:W-:Y:S01]  /*01e0*/  CS2R R14, SRZ ;  /* 0x00000000000e7805 */ /* 0x000fe2000001ff00 */
[----:B------:R-:W1:Y:S02]  /*01f0*/  @!P0 LDC.64 R10, c[0x0][0x220] ;  /* 0x00008800ff0a8b82 */ /* 0x000e640000000a00 */
[----:B------:R-:W-:-:S03]  /*0200*/  @!P0 VIADD R3, R3, 0x80 ;  /* 0x0000008003038836 */ /* 0x000fc60000000000 */
[----:B------:R0:W5:Y:S04]  /*0210*/  @!P1 LDG.E R14, desc[UR4][R6.64] ;  /* 0x00000004060e9981 */ /* 0x000168000c1e1900 */
[----:B------:R0:W5:Y:S01]  /*0220*/  @!P3 LDG.E R15, desc[UR4][R12.64] ;  /* 0x000000040c0fb981 */ /* 0x000162000c1e1900 */
[----:B------:R-:W-:Y:S01]  /*0230*/  ISETP.GE.AND P1, PT, R3, R2, PT ;  /* 0x000000020300720c */ /* 0x000fe20003f26270 */
[----:B------:R-:W-:Y:S01]  /*0240*/  BSSY B0, `(.L_x_7590) ;  /* 0x0000011000007945 */ /* 0x000fe20003800000 */
[----:B-1----:R-:W-:-:S04]  /*0250*/  @!P0 IMAD.WIDE.U32 R8, R17, 0x4, R10 ;  /* 0x0000000411088825 */ /* 0x002fc800078e000a */
[----:B--2---:R-:W-:-:S05]  /*0260*/  @!P0 FMUL.FTZ R5, R5, R5 ;  /* 0x0000000505058220 */ /* 0x004fca0000410000 */
[----:B------:R0:W-:Y:S02]  /*0270*/  @!P0 STG.E desc[UR4][R8.64], R5 ;  /* 0x0000000508008986 */ /* 0x0001e4000c101904 */
[----:B------:R-:W-:Y:S05]  /*0280*/  @P1 BRA `(.L_x_7591) ;  /* 0x0000000000301947 */ /* 0x000fea0003800000 */
[----:B0-----:R-:W0:Y:S01]  /*0290*/  LDC.64 R6, c[0x0][0x220] ;  /* 0x00008800ff067b82 */ /* 0x001e220000000a00 */
[----:B------:R-:W-:Y:S01]  /*02a0*/  LEA R9, R0, R3, 0x9 ;  /* 0x0000000300097211 */ /* 0x000fe200078e48ff */
[----:B-----5:R-:W-:Y:S01]  /*02b0*/  FMUL.FTZ R5, R14, R14 ;  /* 0x0000000e0e057220 */ /* 0x020fe20000410000 */
[----:B------:R-:W-:-:S04]  /*02c0*/  IADD3 R3, R3, 0x80, RZ ;  /* 0x0000008003037810 */ /* 0x000fc80007ffe0ff */
[----:B------:R-:W-:-:S13]  /*02d0*/  ISETP.GE.AND P0, PT, R3, R2, PT ;  /* 0x000000020300720c */ /* 0x000fda0003f06270 */
[----:B------:R-:W-:Y:S02]  /*02e0*/  @!P0 IMAD R11, R0, 0x200, R3 ;  /* 0x00000200000b8824 */ /* 0x000fe400078e0203 */
[----:B------:R-:W-:Y:S01]  /*02f0*/  @!P0 FMUL.FTZ R15, R15, R15 ;  /* 0x0000000f0f0f8220 */ /* 0x000fe20000410000 */
[----:B------:R-:W-:Y:S01]  /*0300*/  @!P0 IADD3 R3, R3, 0x80, RZ ;  /* 0x0000008003038810 */ /* 0x000fe20007ffe0ff */
[----:B0-----:R-:W-:-:S04]  /*0310*/  IMAD.WIDE.U32 R8, R9, 0x4, R6 ;  /* 0x0000000409087825 */ /* 0x001fc800078e0006 */
[----:B------:R-:W-:Y:S01]  /*0320*/  @!P0 IMAD.WIDE.U32 R6, R11, 0x4, R6 ;  /* 0x000000040b068825 */ /* 0x000fe200078e0006 */
[----:B------:R1:W-:Y:S04]  /*0330*/  STG.E desc[UR4][R8.64], R5 ;  /* 0x0000000508007986 */ /* 0x0003e8000c101904 */
[----:B------:R1:W-:Y:S02]  /*0340*/  @!P0 STG.E desc[UR4][R6.64], R15 ;  /* 0x0000000f06008986 */ /* 0x0003e4000c101904 */
.L_x_7591:
[----:B------:R-:W-:Y:S05]  /*0350*/  BSYNC B0 ;  /* 0x0000000000007941 */ /* 0x000fea0003800000 */
.L_x_7590:
[----:B------:R-:W-:-:S13]  /*0360*/  ISETP.GE.AND P0, PT, R3, R2, PT ;  /* 0x000000020300720c */ /* 0x000fda0003f06270 */
[----:B------:R-:W-:Y:S05]  /*0370*/  @P0 EXIT ;  /* 0x000000000000094d */ /* 0x000fea0003800000 */
[----:B01----:R-:W0:Y:S01]  /*0380*/  LDC.64 R6, c[0x0][0x220] ;  /* 0x00008800ff067b82 */ /* 0x003e220000000a00 */
[----:B------:R-:W-:Y:S01]  /*0390*/  LEA R3, R0, R3, 0x9 ;  /* 0x0000000300037211 */ /* 0x000fe200078e48ff */
[----:B-----5:R-:W-:-:S04]  /*03a0*/  FMUL.FTZ R5, R4, R4 ;  /* 0x0000000404057220 */ /* 0x020fc80000410000 */
[----:B0-----:R-:W-:-:S05]  /*03b0*/  IMAD.WIDE.U32 R2, R3, 0x4, R6 ;  /* 0x0000000403027825 */ /* 0x001fca00078e0006 */
[----:B------:R-:W-:Y:S01]  /*03c0*/  STG.E desc[UR4][R2.64], R5 ;  /* 0x0000000502007986 */ /* 0x000fe2000c101904 */
[----:B------:R-:W-:Y:S05]  /*03d0*/  EXIT ;  /* 0x000000000000794d */ /* 0x000fea0003800000 */
.L_x_7592:
        /* <DEDUP_REMOVED lines=10> */
.L_x_71648:


//--------------------- .text._ZN2at6native29vectorized_elementwise_kernelILi2EZNS0_50_GLOBAL__N__2680c7bb_12_PowKernel_cu_140f0503_289629pow_tensor_scalar_kernel_implIffEEvRNS_18TensorIteratorBaseET0_EUlfE_St5arrayIPcLm2EEEEviS6_T1_ --------------------------
	.section	.text._ZN2at6native29vectorized_elementwise_kernelILi2EZNS0_50_GLOBAL__N__2680c7bb_12_PowKernel_cu_140f0503_289629pow_tensor_scalar_kernel_implIffEEvRNS_18TensorIteratorBaseET0_EUlfE_St5arrayIPcLm2EEEEviS6_T1_,"ax",@progbits
	.align	128
        .global         _ZN2at6native29vectorized_elementwise_kernelILi2EZNS0_50_GLOBAL__N__2680c7bb_12_PowKernel_cu_140f0503_289629pow_tensor_scalar_kernel_implIffEEvRNS_18TensorIteratorBaseET0_EUlfE_St5arrayIPcLm2EEEEviS6_T1_
        .type           _ZN2at6native29vectorized_elementwise_kernelILi2EZNS0_50_GLOBAL__N__2680c7bb_12_PowKernel_cu_140f0503_289629pow_tensor_scalar_kernel_implIffEEvRNS_18TensorIteratorBaseET0_EUlfE_St5arrayIPcLm2EEEEviS6_T1_,@function
        .size           _ZN2at6native29vectorized_elementwise_kernelILi2EZNS0_50_GLOBAL__N__2680c7bb_12_PowKernel_cu_140f0503_289629pow_tensor_scalar_kernel_implIffEEvRNS_18TensorIteratorBaseET0_EUlfE_St5arrayIPcLm2EEEEviS6_T1_,(.L_x_71649 - _ZN2at6native29vectorized_elementwise_kernelILi2EZNS0_50_GLOBAL__N__2680c7bb_12_PowKernel_cu_140f0503_289629pow_tensor_scalar_kernel_implIffEEvRNS_18TensorIteratorBaseET0_EUlfE_St5arrayIPcLm2EEEEviS6_T1_)
        .other          _ZN2at6native29vectorized_elementwise_kernelILi2EZNS0_50_GLOBAL__N__2680c7bb_12_PowKernel_cu_140f0503_289629pow_tensor_scalar_kernel_implIffEEvRNS_18TensorIteratorBaseET0_EUlfE_St5arrayIPcLm2EEEEviS6_T1_,@"STO_CUDA_ENTRY STV_DEFAULT"
_ZN2at6native29vectorized_elementwise_kernelILi2EZNS0_50_GLOBAL__N__2680c7bb_12_PowKernel_cu_140f0503_289629pow_tensor_scalar_kernel_implIffEEvRNS_18TensorIteratorBaseET0_EUlfE_St5arrayIPcLm2EEEEviS6_T1_:
.text._ZN2at6native29vectorized_elementwise_kernelILi2EZNS0_50_GLOBAL__N__2680c7bb_12_PowKernel_cu_140f0503_289629pow_tensor_scalar_kernel_implIffEEvRNS_18TensorIteratorBaseET0_EUlfE_St5arrayIPcLm2EEEEviS6_T1_:
        /* <DEDUP_REMOVED lines=19> */
[----:B---3--:R-:W-:Y:S01]  /*0130*/  FMUL.FTZ R7, R7, R7 ;  /* 0x0000000707077220 */ /* 0x008fe20000410000 */
[----:B------:R-:W-:Y:S01]  /*0140*/  FMUL.FTZ R6, R6, R6 ;  /* 0x0000000606067220 */ /* 0x000fe20000410000 */
[----:B----4-:R-:W-:Y:S01]  /*0150*/  FMUL.FTZ R9, R9, R9 ;  /* 0x0000000909097220 */ /* 0x010fe20000410000 */
[----:B------:R-:W-:-:S03]  /*0160*/  FMUL.FTZ R8, R8, R8 ;  /* 0x0000000808087220 */ /* 0x000fc60000410000 */
[----:B------:R-:W-:Y:S01]  /*0170*/  STG.E.64 desc[UR4][R4.64], R6 ;  /* 0x0000000604007986 */ /* 0x000fe2000c101b04 */
[----:B-----5:R-:W-:Y:S01]  /*0180*/  FMUL.FTZ R11, R11, R11 ;  /* 0x0000000b0b0b7220 */ /* 0x020fe20000410000 */
[----:B------:R-:W-:Y:S02]  /*0190*/  FMUL.FTZ R10, R10, R10 ;  /* 0x0000000a0a0a7220 */ /* 0x000fe40000410000 */
[----:B------:R-:W-:Y:S01]  /*01a0*/  STG.E.64 desc[UR4][R4.64+0x400], R8 ;  /* 0x0004000804007986 */ /* 0x000fe2000c101b04 */
[----:B------:R-:W-:Y:S01]  /*01b0*/  FMUL.FTZ R13, R13, R13 ;  /* 0x0000000d0d0d7220 */ /* 0x000fe20000410000 */
[----:B------:R-:W-:Y:S02]  /*01c0*/  FMUL.FTZ R12, R12, R12 ;  /* 0x0000000c0c0c7220 */ /* 0x000fe40000410000 */
[----:B------:R-:W-:Y:S04]  /*01d0*/  STG.E.64 desc[UR4][R4.64+0x800], R10 ;  /* 0x0008000a04007986 */ /* 0x000fe8000c101b04 */
[----:B------:R-:W-:Y:S01]  /*01e0*/  STG.E.64 desc[UR4][R4.64+0xc00], R12 ;  /* 0x000c000c04007986 */ /* 0x000fe2000c101b04 */
[----:B------:R-:W-:Y:S05]  /*01f0*/  EXIT ;  /* 0x000000000000794d */ /* 0x000fea0003800000 */
.L_x_7593:
        /* <DEDUP_REMOVED lines=8> */
[----:B------:R-:W-:Y:S01]  /*0280*/  @!P6 IMAD.IADD R5, R0, 0x1, R27 ;  /* 0x000000010005e824 */ /* 0x000fe200078e021b */
[----:B------:R-:W-:-:S04]  /*0290*/  @!P6 IADD3 R27, R27, 0x80, RZ ;  /* 0x000000801b1be810 */ /* 0x000fc80007ffe0ff */
[----:B------:R-:W-:-:S13]  /*02a0*/  ISETP.GE.AND P5, PT, R27, R16, PT ;  /* 0x000000101b00720c */ /* 0x000fda0003fa6270 */
[C---:B------:R-:W-:Y:S01]  /*02b0*/  @!P5 IADD3 R20, R0.reuse, R27, RZ ;  /* 0x0000001b0014d210 */ /* 0x040fe20007ffe0ff */
[----:B------:R-:W-:Y:S01]  /*02c0*/  @!P5 VIADD R27, R27, 0x80 ;  /* 0x000000801b1bd836 */ /* 0x000fe20000000000 */
[----:B------:R-:W2:Y:S01]  /*02d0*/  @!P5 LDC.64 R12, c[0x0][0x228] ;  /* 0x00008a00ff0cdb82 */ /* 0x000ea20000000a00 */
[----:B-1----:R-:W-:Y:S01]  /*02e0*/  @!P6 IMAD.WIDE.U32 R2, R5, 0x4, R2 ;  /* 0x000000040502e825 */ /* 0x002fe200078e0002 */
[----:B------:R-:W-:Y:S02]  /*02f0*/  @!P0 IADD3 R5, R0, R17, RZ ;  /* 0x0000001100058210 */ /* 0x000fe40007ffe0ff */
[----:B------:R-:W-:Y:S02]  /*0300*/  ISETP.GE.AND P4, PT, R27, R16, PT ;  /* 0x000000101b00720c */ /* 0x000fe40003f86270 */
[----:B------:R1:W5:Y:S01]  /*0310*/  @!P6 LDG.E R18, desc[UR4][R2.64] ;  /* 0x000000040212e981 */ /* 0x000362000c1e1900 */
[----:B0-----:R-:W-:-:S05]  /*0320*/  @!P0 IMAD.WIDE.U32 R14, R5, 0x4, R14 ;  /* 0x00000004050e8825 */ /* 0x001fca00078e000e */
[----:B------:R0:W3:Y:S05]  /*0330*/  @!P0 LDG.E R19, desc[UR4][R14.64] ;  /* 0x000000040e138981 */ /* 0x0000ea000c1e1900 */
[----:B------:R-:W-:Y:S01]  /*0340*/  @!P4 IADD3 R29, R0, R27, RZ ;  /* 0x0000001b001dc210 */ /* 0x000fe20007ffe0ff */
[----:B------:R-:W4:Y:S01]  /*0350*/  @!P4 LDC.64 R10, c[0x0][0x228] ;  /* 0x00008a00ff0acb82 */ /* 0x000f220000000a00 */
[----:B------:R-:W-:-:S04]  /*0360*/  @!P4 IADD3 R27, R27, 0x80, RZ ;  /* 0x000000801b1bc810 */ /* 0x000fc80007ffe0ff */
[----:B------:R-:W-:-:S13]  /*0370*/  ISETP.GE.AND P3, PT, R27, R16, PT ;  /* 0x000000101b00720c */ /* 0x000fda0003f66270 */
[----:B------:R-:W-:Y:S01]  /*0380*/  @!P3 IMAD.IADD R25, R0, 0x1, R27 ;  /* 0x000000010019b824 */ /* 0x000fe200078e021b */
[----:B------:R-:W-:Y:S01]  /*0390*/  @!P3 IADD3 R27, R27, 0x80, RZ ;  /* 0x000000801b1bb810 */ /* 0x000fe20007ffe0ff */
[----:B-1----:R-:W1:Y:S03]  /*03a0*/  @!P3 LDC.64 R2, c[0x0][0x228] ;  /* 0x00008a00ff02bb82 */ /* 0x002e660000000a00 */
[----:B------:R-:W-:-:S13]  /*03b0*/  ISETP.GE.AND P2, PT, R27, R16, PT ;  /* 0x000000101b00720c */ /* 0x000fda0003f46270 */
[----:B------:R-:W-:Y:S01]  /*03c0*/  @!P2 IADD3 R23, R0, R27, RZ ;  /* 0x0000001b0017a210 */ /* 0x000fe20007ffe0ff */
[----:B------:R-:W-:Y:S01]  /*03d0*/  @!P2 VIADD R27, R27, 0x80 ;  /* 0x000000801b1ba836 */ /* 0x000fe20000000000 */
[----:B------:R-:W4:Y:S04]  /*03e0*/  @!P2 LDC.64 R4, c[0x0][0x228] ;  /* 0x00008a00ff04ab82 */ /* 0x000f280000000a00 */
[----:B------:R-:W-:-:S13]  /*03f0*/  ISETP.GE.AND P1, PT, R27, R16, PT ;  /* 0x000000101b00720c */ /* 0x000fda0003f26270 */
[----:B------:R-:W-:Y:S01]  /*0400*/  @!P1 IADD3 R21, R0, R27, RZ ;  /* 0x0000001b00159210 */ /* 0x000fe20007ffe0ff */
[----:B------:R-:W0:Y:S01]  /*0410*/  @!P1 LDC.64 R6, c[0x0][0x228] ;  /* 0x00008a00ff069b82 */ /* 0x000e220000000a00 */
[----:B------:R-:W-:-:S04]  /*0420*/  @!P1 IADD3 R27, R27, 0x80, RZ ;  /* 0x000000801b1b9810 */ /* 0x000fc80007ffe0ff */
[----:B------:R-:W-:Y:S01]  /*0430*/  ISETP.GE.AND P6, PT, R27, R16, PT ;  /* 0x000000101b00720c */ /* 0x000fe20003fc6270 */
[----:B-1----:R-:W-:Y:S02]  /*0440*/  @!P3 IMAD.WIDE.U32 R2, R25, 0x4, R2 ;  /* 0x000000041902b825 */ /* 0x002fe400078e0002 */
[----:B------:R-:W1:Y:S10]  /*0450*/  @!P0 LDC.64 R24, c[0x0][0x220] ;  /* 0x00008800ff188b82 */ /* 0x000e740000000a00 */
[----:B------:R-:W1:Y:S01]  /*0460*/  @!P6 LDC.64 R8, c[0x0][0x228] ;  /* 0x00008a00ff08eb82 */ /* 0x000e620000000a00 */
[----:B--2---:R-:W-:-:S04]  /*0470*/  @!P5 IMAD.WIDE.U32 R12, R20, 0x4, R12 ;  /* 0x00000004140cd825 */ /* 0x004fc800078e000c */
[----:B------:R-:W-:Y:S01]  /*0480*/  IMAD.MOV.U32 R20, RZ, RZ, RZ ;  /* 0x000000ffff147224 */ /* 0x000fe200078e00ff */
[----:B------:R-:W-:Y:S01]  /*0490*/  @!P6 IADD3 R27, R0, R27, RZ ;  /* 0x0000001b001be210 */ /* 0x000fe20007ffe0ff */
[----:B0-----:R-:W-:Y:S01]  /*04a0*/  @!P1 IMAD.WIDE.U32 R6, R21, 0x4, R6 ;  /* 0x0000000415069825 */ /* 0x001fe200078e0006 */
[----:B------:R-:W-:-:S03]  /*04b0*/  HFMA2.MMA R21, -RZ, RZ, 0, 0 ;  /* 0x00000000ff157435 */ /* 0x000fc600000001ff */
[----:B------:R0:W5:Y:S01]  /*04c0*/  @!P5 LDG.E R20, desc[UR4][R12.64] ;  /* 0x000000040c14d981 */ /* 0x000162000c1e1900 */
[----:B------:R-:W-:Y:S02]  /*04d0*/  CS2R R14, SRZ ;  /* 0x00000000000e7805 */ /* 0x000fe4000001ff00 */
[----:B------:R-:W-:Y:S01]  /*04e0*/  MOV R22, RZ ;  /* 0x000000ff00167202 */ /* 0x000fe20000000f00 */
[----:B----4-:R-:W-:-:S04]  /*04f0*/  @!P4 IMAD.WIDE.U32 R10, R29, 0x4, R10 ;  /* 0x000000041d0ac825 */ /* 0x010fc800078e000a */
[----:B------:R-:W-:Y:S01]  /*0500*/  @!P2 IMAD.WIDE.U32 R4, R23, 0x4, R4 ;  /* 0x000000041704a825 */ /* 0x000fe200078e0004 */
[----:B------:R2:W5:Y:S01]  /*0510*/  @!P4 LDG.E R21, desc[UR4][R10.64] ;  /* 0x000000040a15c981 */ /* 0x000562000c1e1900 */
[----:B0-----:R-:W-:Y:S02]  /*0520*/  @!P0 IADD3 R13, R0, R17, RZ ;  /* 0x00000011000d8210 */ /* 0x001fe40007ffe0ff */
[----:B------:R-:W-:Y:S02]  /*0530*/  IMAD.MOV.U32 R12, RZ, RZ, RZ ;  /* 0x000000ffff0c7224 */ /* 0x000fe400078e00ff */
[----:B-1----:R-:W-:Y:S01]  /*0540*/  @!P6 IMAD.WIDE.U32 R8, R27, 0x4, R8 ;  /* 0x000000041b08e825 */ /* 0x002fe200078e0008 */
[----:B------:R-:W-:Y:S01]  /*0550*/  @!P0 IADD3 R17, R17, 0x80, RZ ;  /* 0x0000008011118810 */ /* 0x000fe20007ffe0ff */
[----:B------:R2:W5:Y:S02]  /*0560*/  @!P3 LDG.E R14, desc[UR4][R2.64] ;  /* 0x00000004020eb981 */ /* 0x000564000c1e1900 */
[----:B------:R-:W-:-:S02]  /*0570*/  @!P0 IMAD.WIDE.U32 R24, R13, 0x4, R24 ;  /* 0x000000040d188825 */ /* 0x000fc400078e0018 */
[----:B------:R2:W5:Y:S04]  /*0580*/  @!P2 LDG.E R15, desc[UR4][R4.64] ;  /* 0x00000004040fa981 */ /* 0x000568000c1e1900 */
[----:B------:R2:W5:Y:S04]  /*0590*/  @!P1 LDG.E R22, desc[UR4][R6.64] ;  /* 0x0000000406169981 */ /* 0x000568000c1e1900 */
[----:B------:R2:W5:Y:S01]  /*05a0*/  @!P6 LDG.E R12, desc[UR4][R8.64] ;  /* 0x00000004080ce981 */ /* 0x000562000c1e1900 */
[----:B------:R-:W-:Y:S04]  /*05b0*/  BSSY B0, `(.L_x_7594) ;  /* 0x0000035000007945 */ /* 0x000fe80003800000 */
[----:B------:R-:W-:Y:S01]  /*05c0*/  BSSY B1, `(.L_x_7595) ;  /* 0x000002c000017945 */ /* 0x000fe20003800000 */
[----:B---3--:R-:W-:-:S05]  /*05d0*/  @!P0 FMUL.FTZ R19, R19, R19 ;  /* 0x0000001313138220 */ /* 0x008fca0000410000 */
[----:B------:R2:W-:Y:S01]  /*05e0*/  @!P0 STG.E desc[UR4][R24.64], R19 ;  /* 0x0000001318008986 */ /* 0x0005e2000c101904 */
[----:B------:R-:W-:-:S13]  /*05f0*/  ISETP.GE.AND P0, PT, R17, R16, PT ;  /* 0x000000101100720c */ /* 0x000fda0003f06270 */
[----:B--2---:R-:W-:Y:S05]  /*0600*/  @P0 BRA `(.L_x_7596) ;  /* 0x0000000000380947 */ /* 0x004fea0003800000 */
[----:B------:R-:W0:Y:S01]  /*0610*/  LDC.64 R2, c[0x0][0x220] ;  /* 0x00008800ff027b82 */ /* 0x000e220000000a00 */
[----:B------:R-:W-:Y:S01]  /*0620*/  IADD3 R7, R0, R17, RZ ;  /* 0x0000001100077210 */ /* 0x000fe20007ffe0ff */
[----:B-----5:R-:W-:Y:S01]  /*0630*/  FMUL.FTZ R5, R18, R18 ;  /* 0x0000001212057220 */ /* 0x020fe20000410000 */
[----:B------:R-:W-:-:S05]  /*0640*/  VIADD R17, R17, 0x80 ;  /* 0x0000008011117836 */ /* 0x000fca0000000000 */
        /* <DEDUP_REMOVED lines=8> */
[----:B0-----:R-:W-:-:S05]  /*06d0*/  IMAD.WIDE.U32 R2, R7, 0x4, R2 ;  /* 0x0000000407027825 */ /* 0x001fca00078e0002 */
[----:B------:R0:W-:Y:S02]  /*06e0*/  STG.E desc[UR4][R2.64], R5 ;  /* 0x0000000502007986 */ /* 0x0001e4000c101904 */
.L_x_7596:
[----:B------:R-:W-:-:S13]  /*06f0*/  ISETP.GE.AND P0, PT, R17, R16, PT ;  /* 0x000000101100720c */ /* 0x000fda0003f06270 */
[----:B------:R-:W-:Y:S05]  /*0700*/  @P0 BRA `(.L_x_7598) ;  /* 0x0000000000380947 */ /* 0x000fea0003800000 */
[----:B0-----:R-:W0:Y:S01]  /*0710*/  LDC.64 R2, c[0x0][0x220] ;  /* 0x00008800ff027b82 */ /* 0x001e220000000a00 */
[----:B------:R-:W-:Y:S01]  /*0720*/  IADD3 R5, R0, R17, RZ ;  /* 0x0000001100057210 */ /* 0x000fe20007ffe0ff */
[----:B-----5:R-:W-:Y:S01]  /*0730*/  FMUL.FTZ R21, R21, R21 ;  /* 0x0000001515157220 */ /* 0x020fe20000410000 */
[----:B------:R-:W-:-:S03]  /*0740*/  VIADD R17, R17, 0x80 ;  /* 0x0000008011117836 */ /* 0x000fc60000000000 */
[----:B0-----:R-:W-:-:S05]  /*0750*/  IMAD.WIDE.U32 R2, R5, 0x4, R2 ;  /* 0x0000000405027825 */ /* 0x001fca00078e0002 */
[----:B------:R1:W-:Y:S02]  /*0760*/  STG.E desc[UR4][R2.64], R21 ;  /* 0x0000001502007986 */ /* 0x0003e4000c101904 */
.L_x_7597:
[----:B------:R-:W-:-:S13]  /*0770*/  ISETP.GE.AND P0, PT, R17, R16, PT ;  /* 0x000000101100720c */ /* 0x000fda0003f06270 */
[----:B------:R-:W-:Y:S05]  /*0780*/  @P0 BRA `(.L_x_7599) ;  /* 0x00000000003c0947 */ /* 0x000fea0003800000 */
[----:B01----:R-:W0:Y:S01]  /*0790*/  LDC.64 R2, c[0x0][0x220] ;  /* 0x00008800ff027b82 */ /* 0x003e220000000a00 */
[----:B------:R-:W-:Y:S01]  /*07a0*/  IADD3 R7, R0, R17, RZ ;  /* 0x0000001100077210 */ /* 0x000fe20007ffe0ff */
[----:B------:R-:W-:Y:S01]  /*07b0*/  FMUL.FTZ R5, R14, R14 ;  /* 0x0000000e0e057220 */ /* 0x000fe20000410000 */
[----:B------:R-:W-:-:S03]  /*07c0*/  IADD3 R17, R17, 0x80, RZ ;  /* 0x0000008011117810 */ /* 0x000fc60007ffe0ff */
[----:B0-----:R-:W-:-:S05]  /*07d0*/  IMAD.WIDE.U32 R2, R7, 0x4, R2 ;  /* 0x0000000407027825 */ /* 0x001fca00078e0002 */
[----:B------:R1:W-:Y:S02]  /*07e0*/  STG.E desc[UR4][R2.64], R5 ;  /* 0x0000000502007986 */ /* 0x0003e4000c101904 */
.L_x_7598:
[----:B------:R-:W-:-:S13]  /*07f0*/  ISETP.GE.AND P0, PT, R17, R16, PT ;  /* 0x000000101100720c */ /* 0x000fda0003f06270 */
[----:B------:R-:W-:Y:S05]  /*0800*/  @P0 BREAK B1 ;  /* 0x0000000000010942 */ /* 0x000fea0003800000 */
[----:B------:R-:W-:Y:S05]  /*0810*/  @P0 BRA `(.L_x_7600) ;  /* 0x0000000000380947 */ /* 0x000fea0003800000 */
[----:B01----:R-:W0:Y:S01]  /*0820*/  LDC.64 R2, c[0x0][0x220] ;  /* 0x00008800ff027b82 */ /* 0x003e220000000a00 */
[----:B------:R-:W-:Y:S01]  /*0830*/  IADD3 R5, R0, R17, RZ ;  /* 0x0000001100057210 */ /* 0x000fe20007ffe0ff */
[----:B-----5:R-:W-:Y:S01]  /*0840*/  FMUL.FTZ R15, R15, R15 ;  /* 0x0000000f0f0f7220 */ /* 0x020fe20000410000 */
[----:B------:R-:W-:-:S03]  /*0850*/  VIADD R17, R17, 0x80 ;  /* 0x0000008011117836 */ /* 0x000fc60000000000 */
[----:B0-----:R-:W-:-:S05]  /*0860*/  IMAD.WIDE.U32 R2, R5, 0x4, R2 ;  /* 0x0000000405027825 */ /* 0x001fca00078e0002 */
[----:B------:R2:W-:Y:S02]  /*0870*/  STG.E desc[UR4][R2.64], R15 ;  /* 0x0000000f02007986 */ /* 0x0005e4000c101904 */
.L_x_7599:
[----:B------:R-:W-:Y:S05]  /*0880*/  BSYNC B1 ;  /* 0x0000000000017941 */ /* 0x000fea0003800000 */
.L_x_7595:
[----:B------:R-:W-:-:S13]  /*0890*/  ISETP.GE.AND P0, PT, R17, R16, PT ;  /* 0x000000101100720c */ /* 0x000fda0003f06270 */
[----:B012---:R-:W0:Y:S01]  /*08a0*/  @!P0 LDC.64 R2, c[0x0][0x220] ;  /* 0x00008800ff028b82 */ /* 0x007e220000000a00 */
[----:B------:R-:W-:Y:S01]  /*08b0*/  @!P0 IADD3 R7, R0, R17, RZ ;  /* 0x0000001100078210 */ /* 0x000fe20007ffe0ff */
[----:B------:R-:W-:Y:S01]  /*08c0*/  @!P0 FMUL.FTZ R5, R22, R22 ;  /* 0x0000001616058220 */ /* 0x000fe20000410000 */
[----:B------:R-:W-:-:S03]  /*08d0*/  @!P0 IADD3 R17, R17, 0x80, RZ ;  /* 0x0000008011118810 */ /* 0x000fc60007ffe0ff */
[----:B0-----:R-:W-:-:S05]  /*08e0*/  @!P0 IMAD.WIDE.U32 R2, R7, 0x4, R2 ;  /* 0x0000000407028825 */ /* 0x001fca00078e0002 */
[----:B------:R2:W-:Y:S02]  /*08f0*/  @!P0 STG.E desc[UR4][R2.64], R5 ;  /* 0x0000000502008986 */ /* 0x0005e4000c101904 */
.L_x_7600:
[----:B------:R-:W-:Y:S05]  /*0900*/  BSYNC B0 ;  /* 0x0000000000007941 */ /* 0x000fea0003800000 */
.L_x_7594:
[----:B------:R-:W-:Y:S05]  /*0910*/  WARPSYNC.ALL ;  /* 0x0000000000007948 */ /* 0x000fea0003800000 */
[----:B------:R-:W-:-:S13]  /*0920*/  ISETP.GE.AND P0, PT, R17, R16, PT ;  /* 0x000000101100720c */ /* 0x000fda0003f06270 */
[----:B------:R-:W-:Y:S05]  /*0930*/  @P0 EXIT ;  /* 0x000000000000094d */ /* 0x000fea0003800000 */
[----:B012---:R-:W0:Y:S01]  /*0940*/  LDC.64 R2, c[0x0][0x220] ;  /* 0x00008800ff027b82 */ /* 0x007e220000000a00 */
[----:B------:R-:W-:Y:S01]  /*0950*/  IADD3 R17, R0, R17, RZ ;  /* 0x0000001100117210 */ /* 0x000fe20007ffe0ff */
[----:B-----5:R-:W-:-:S04]  /*0960*/  FMUL.FTZ R5, R12, R12 ;  /* 0x0000000c0c057220 */ /* 0x020fc80000410000 */
[----:B0-----:R-:W-:-:S05]  /*0970*/  IMAD.WIDE.U32 R2, R17, 0x4, R2 ;  /* 0x0000000411027825 */ /* 0x001fca00078e0002 */
[----:B------:R-:W-:Y:S01]  /*0980*/  STG.E desc[UR4][R2.64], R5 ;  /* 0x0000000502007986 */ /* 0x000fe2000c101904 */
[----:B------:R-:W-:Y:S05]  /*0990*/  EXIT ;  /* 0x000000000000794d */ /* 0x000fea0003800000 */
.L_x_7601:
        /* <DEDUP_REMOVED lines=14> */
.L_x_71649:


//--------------------- .text._ZN2at6native29vectorized_elementwise_kernelILi4EZNS0_50_GLOBAL__N__2680c7bb_12_PowKernel_cu_140f0503_289629pow_tensor_scalar_kernel_implIffEEvRNS_18TensorIteratorBaseET0_EUlfE_St5arrayIPcLm2EEEEviS6_T1_ --------------------------
	.section	.text._ZN2at6native29vectorized_elementwise_kernelILi4EZNS0_50_GLOBAL__N__2680c7bb_12_PowKernel_cu_140f0503_289629pow_tensor_scalar_kernel_implIffEEvRNS_18TensorIteratorBaseET0_EUlfE_St5arrayIPcLm2EEEEviS6_T1_,"ax",@progbits
	.align	128
        .global         _ZN2at6native29vectorized_elementwise_kernelILi4EZNS0_50_GLOBAL__N__2680c7bb_12_PowKernel_cu_140f0503_289629pow_tensor_scalar_kernel_implIffEEvRNS_18TensorIteratorBaseET0_EUlfE_St5arrayIPcLm2EEEEviS6_T1_
        .type           _ZN2at6native29vectorized_elementwise_kernelILi4EZNS0_50_GLOBAL__N__2680c7bb_12_PowKernel_cu_140f0503_289629pow_tensor_scalar_kernel_implIffEEvRNS_18TensorIteratorBaseET0_EUlfE_St5arrayIPcLm2EEEEviS6_T1_,@function
        .size           _ZN2at6native29vectorized_elementwise_kernelILi4EZNS0_50_GLOBAL__N__2680c7bb_12_PowKernel_cu_140f0503_289629pow_tensor_scalar_kernel_implIffEEvRNS_18TensorIteratorBaseET0_EUlfE_St5arrayIPcLm2EEEEviS6_T1_,(.L_x_71650 - _ZN2at6native29vectorized_elementwise_kernelILi4EZNS0_50_GLOBAL__N__2680c7bb_12_PowKernel_cu_140f0503_289629pow_tensor_scalar_kernel_implIffEEvRNS_18TensorIteratorBaseET0_EUlfE_St5arrayIPcLm2EEEEviS6_T1_)
        .other          _ZN2at6native29vectorized_elementwise_kernelILi4EZNS0_50_GLOBAL__N__2680c7bb_12_PowKernel_cu_140f0503_289629pow_tensor_scalar_kernel_implIffEEvRNS_18TensorIteratorBaseET0_EUlfE_St5arrayIPcLm2EEEEviS6_T1_,@"STO_CUDA_ENTRY STV_DEFAULT"
_ZN2at6native29vectorized_elementwise_kernelILi4EZNS0_50_GLOBAL__N__2680c7bb_12_PowKernel_cu_140f0503_289629pow_tensor_scalar_kernel_implIffEEvRNS_18TensorIteratorBaseET0_EUlfE_St5arrayIPcLm2EEEEviS6_T1_:
.text._ZN2at6native29vectorized_elementwise_kernelILi4EZNS0_50_GLOBAL__N__2680c7bb_12_PowKernel_cu_140f0503_289629pow_tensor_scalar_kernel_implIffEEvRNS_18TensorIteratorBaseET0_EUlfE_St5arrayIPcLm2EEEEviS6_T1_:
        /* <DEDUP_REMOVED lines=13> */
[----:B------:R-:W3:Y:S04]  /*00d0*/  LDG.E.128 R4, desc[UR4][R2.64] ;  /* 0x0000000402047981 */ /* 0x000ee8000c1e1d00 */
[----:B------:R-:W4:Y:S01]  /*00e0*/  LDG.E.128 R8, desc[UR4][R2.64+0x800] ;  /* 0x0008000402087981 */ /* 0x000f22000c1e1d00 */
[----:B--2---:R-:W-:-:S04]  /*00f0*/  IMAD.WIDE.U32 R12, R0, 0x4, R12 ;  /* 0x00000004000c7825 */ /* 0x004fc800078e000c */
[----:B------:R-:W-:-:S04]  /*0100*/  IMAD.WIDE R12, R15, 0x10, R12 ;  /* 0x000000100f0c7825 */ /* 0x000fc800078e020c */
[----:B---3--:R-:W-:Y:S01]  /*0110*/  FMUL.FTZ R7, R7, R7 ;  /* 0x0000000707077220 */ /* 0x008fe20000410000 */
[----:B------:R-:W-:Y:S01]  /*0120*/  FMUL.FTZ R6, R6, R6 ;  /* 0x0000000606067220 */ /* 0x000fe20000410000 */
[----:B------:R-:W-:Y:S01]  /*0130*/  FMUL.FTZ R5, R5, R5 ;  /* 0x0000000505057220 */ /* 0x000fe20000410000 */
[----:B------:R-:W-:Y:S01]  /*0140*/  FMUL.FTZ R4, R4, R4 ;  /* 0x0000000404047220 */ /* 0x000fe20000410000 */
[----:B----4-:R-:W-:Y:S01]  /*0150*/  FMUL.FTZ R11, R11, R11 ;  /* 0x0000000b0b0b7220 */ /* 0x010fe20000410000 */
[----:B------:R-:W-:Y:S01]  /*0160*/  FMUL.FTZ R10, R10, R10 ;  /* 0x0000000a0a0a7220 */ /* 0x000fe20000410000 */
[----:B------:R-:W-:Y:S01]  /*0170*/  FMUL.FTZ R9, R9, R9 ;  /* 0x0000000909097220 */ /* 0x000fe20000410000 */
[----:B------:R-:W-:Y:S01]  /*0180*/  FMUL.FTZ R8, R8, R8 ;  /* 0x0000000808087220 */ /* 0x000fe20000410000 */
[----:B------:R-:W-:Y:S04]  /*0190*/  STG.E.128 desc[UR4][R12.64], R4 ;  /* 0x000000040c007986 */ /* 0x000fe8000c101d04 */
[----:B------:R-:W-:Y:S01]  /*01a0*/  STG.E.128 desc[UR4][R12.64+0x800], R8 ;  /* 0x000800080c007986 */ /* 0x000fe2000c101d04 */
[----:B------:R-:W-:Y:S05]  /*01b0*/  EXIT ;  /* 0x000000000000794d */ /* 0x000fea0003800000 */
.L_x_7602:
        /* <DEDUP_REMOVED lines=79> */
.L_x_7605:
        /* <DEDUP_REMOVED lines=8> */
.L_x_7606:
        /* <DEDUP_REMOVED lines=8> */
.L_x_7607:
        /* <DEDUP_REMOVED lines=9> */
.L_x_7608:
[----:B------:R-:W-:Y:S05]  /*0840*/  BSYNC B1 ;  /* 0x0000000000017941 */ /* 0x000fea0003800000 */
.L_x_7604:
[----:B------:R-:W-:-:S13]  /*0850*/  ISETP.GE.AND P0, PT, R17, R16, PT ;  /* 0x000000101100720c */ /* 0x000fda0003f06270 */
[----:B012---:R-:W0:Y:S01]  /*0860*/  @!P0 LDC.64 R2, c[0x0][0x220] ;  /* 0x00008800ff028b82 */ /* 0x007e220000000a00 */
[----:B------:R-:W-:Y:S01]  /*0870*/  @!P0 IADD3 R7, R0, R17, RZ ;  /* 0x0000001100078210 */ /* 0x000fe20007ffe0ff */
[----:B------:R-:W-:Y:S01]  /*0880*/  @!P0 FMUL.FTZ R5, R22, R22 ;  /* 0x0000001616058220 */ /* 0x000fe20000410000 */
[----:B------:R-:W-:-:S03]  /*0890*/  @!P0 IADD3 R17, R17, 0x80, RZ ;  /* 0x0000008011118810 */ /* 0x000fc60007ffe0ff */
[----:B0-----:R-:W-:-:S05]  /*08a0*/  @!P0 IMAD.WIDE.U32 R2, R7, 0x4, R2 ;  /* 0x0000000407028825 */ /* 0x001fca00078e0002 */
[----:B------:R2:W-:Y:S02]  /*08b0*/  @!P0 STG.E desc[UR4][R2.64], R5 ;  /* 0x0000000502008986 */ /* 0x0005e4000c101904 */
.L_x_7609:
[----:B------:R-:W-:Y:S05]  /*08c0*/  BSYNC B0 ;  /* 0x0000000000007941 */ /* 0x000fea0003800000 */
.L_x_7603:
        /* <DEDUP_REMOVED lines=9> */
.L_x_7610:
        /* <DEDUP_REMOVED lines=10> */
.L_x_71650:


//--------------------- .text._ZN2at6native29vectorized_elementwise_kernelILi8EZNS0_50_GLOBAL__N__2680c7bb_12_PowKernel_cu_140f0503_289629pow_tensor_scalar_kernel_implIffEEvRNS_18TensorIteratorBaseET0_EUlfE_St5arrayIPcLm2EEEEviS6_T1_ --------------------------
	.section	.text._ZN2at6native29vectorized_elementwise_kernelILi8EZNS0_50_GLOBAL__N__2680c7bb_12_PowKernel_cu_140f0503_289629pow_tensor_scalar_kernel_implIffEEvRNS_18TensorIteratorBaseET0_EUlfE_St5arrayIPcLm2EEEEviS6_T1_,"ax",@progbits
	.align	128
        .global         _ZN2at6native29vectorized_elementwise_kernelILi8EZNS0_50_GLOBAL__N__2680c7bb_12_PowKernel_cu_140f0503_289629pow_tensor_scalar_kernel_implIffEEvRNS_18TensorIteratorBaseET0_EUlfE_St5arrayIPcLm2EEEEviS6_T1_
        .type           _ZN2at6native29vectorized_elementwise_kernelILi8EZNS0_50_GLOBAL__N__2680c7bb_12_PowKernel_cu_140f0503_289629pow_tensor_scalar_kernel_implIffEEvRNS_18TensorIteratorBaseET0_EUlfE_St5arrayIPcLm2EEEEviS6_T1_,@function
        .size           _ZN2at6native29vectorized_elementwise_kernelILi8EZNS0_50_GLOBAL__N__2680c7bb_12_PowKernel_cu_140f0503_289629pow_tensor_scalar_kernel_implIffEEvRNS_18TensorIteratorBaseET0_EUlfE_St5arrayIPcLm2EEEEviS6_T1_,(.L_x_71651 - _ZN2at6native29vectorized_elementwise_kernelILi8EZNS0_50_GLOBAL__N__2680c7bb_12_PowKernel_cu_140f0503_289629pow_tensor_scalar_kernel_implIffEEvRNS_18TensorIteratorBaseET0_EUlfE_St5arrayIPcLm2EEEEviS6_T1_)
        .other          _ZN2at6native29vectorized_elementwise_kernelILi8EZNS0_50_GLOBAL__N__2680c7bb_12_PowKernel_cu_140f0503_289629pow_tensor_scalar_kernel_implIffEEvRNS_18TensorIteratorBaseET0_EUlfE_St5arrayIPcLm2EEEEviS6_T1_,@"STO_CUDA_ENTRY STV_DEFAULT"
_ZN2at6native29vectorized_elementwise_kernelILi8EZNS0_50_GLOBAL__N__2680c7bb_12_PowKernel_cu_140f0503_289629pow_tensor_scalar_kernel_implIffEEvRNS_18TensorIteratorBaseET0_EUlfE_St5arrayIPcLm2EEEEviS6_T1_:
.text._ZN2at6native29vectorized_elementwise_kernelILi8EZNS0_50_GLOBAL__N__2680c7bb_12_PowKernel_cu_140f0503_289629pow_tensor_scalar_kernel_implIffEEvRNS_18TensorIteratorBaseET0_EUlfE_St5arrayIPcLm2EEEEviS6_T1_:
        /* <DEDUP_REMOVED lines=28> */
.L_x_7611:
        /* <DEDUP_REMOVED lines=79> */
.L_x_7614:
        /* <DEDUP_REMOVED lines=8> */
.L_x_7615:
        /* <DEDUP_REMOVED lines=8> */
.L_x_7616:
        /* <DEDUP_REMOVED lines=9> */
.L_x_7617:
[----:B------:R-:W-:Y:S05]  /*0840*/  BSYNC B1 ;  /* 0x0000000000017941 */ /* 0x000fea0003800000 */
.L_x_7613:
[----:B------:R-:W-:-:S13]  /*0850*/  ISETP.GE.AND P0, PT, R17, R16, PT ;  /* 0x000000101100720c */ /* 0x000fda0003f06270 */
[----:B012---:R-:W0:Y:S01]  /*0860*/  @!P0 LDC.64 R2, c[0x0][0x220] ;  /* 0x00008800ff028b82 */ /* 0x007e220000000a00 */
[----:B------:R-:W-:Y:S01]  /*0870*/  @!P0 IADD3 R7, R0, R17, RZ ;  /* 0x0000001100078210 */ /* 0x000fe20007ffe0ff */
[----:B------:R-:W-:Y:S01]  /*0880*/  @!P0 FMUL.FTZ R5, R22, R22 ;  /* 0x0000001616058220 */ /* 0x000fe20000410000 */
[----:B------:R-:W-:-:S03]  /*0890*/  @!P0 IADD3 R17, R17, 0x80, RZ ;  /* 0x0000008011118810 */ /* 0x000fc60007ffe0ff */
[----:B0-----:R-:W-:-:S05]  /*08a0*/  @!P0 IMAD.WIDE.U32 R2, R7, 0x4, R2 ;  /* 0x0000000407028825 */ /* 0x001fca00078e0002 */
[----:B------:R2:W-:Y:S02]  /*08b0*/  @!P0 STG.E desc[UR4][R2.64], R5 ;  /* 0x0000000502008986 */ /* 0x0005e4000c101904 */
.L_x_7618:
[----:B------:R-:W-:Y:S05]  /*08c0*/  BSYNC B0 ;  /* 0x0000000000007941 */ /* 0x000fea0003800000 */
.L_x_7612:
        /* <DEDUP_REMOVED lines=9> */
.L_x_7619:
        /* <DEDUP_REMOVED lines=10> */
.L_x_71651:


//--------------------- .text._ZN2at6native18elementwise_kernelILi128ELi4EZNS0_15gpu_kernel_implIZNS0_50_GLOBAL__N__2680c7bb_12_PowKernel_cu_140f0503_289629pow_tensor_scalar_kernel_implIddEEvRNS_18TensorIteratorBaseET0_EUldE2_EEvS6_RKT_EUliE_EEviT1_ --------------------------
	.section	.text._ZN2at6native18elementwise_kernelILi128ELi4EZNS0_15gpu_kernel_implIZNS0_50_GLOBAL__N__2680c7bb_12_PowKernel_cu_140f0503_289629pow_tensor_scalar_kernel_implIddEEvRNS_18TensorIteratorBaseET0_EUldE2_EEvS6_RKT_EUliE_EEviT1_,"ax",@progbits
	.align	128
        .global         _ZN2at6native18elementwise_kernelILi128ELi4EZNS0_15gpu_kernel_implIZNS0_50_GLOBAL__N__2680c7bb_12_PowKernel_cu_140f0503_289629pow_tensor_scalar_kernel_implIddEEvRNS_18TensorIteratorBaseET0_EUldE2_EEvS6_RKT_EUliE_EEviT1_
        .type           _ZN2at6native18elementwise_kernelILi128ELi4EZNS0_15gpu_kernel_implIZNS0_50_GLOBAL__N__2680c7bb_12_PowKernel_cu_140f0503_289629pow_tensor_scalar_kernel_implIddEEvRNS_18TensorIteratorBaseET0_EUldE2_EEvS6_RKT_EUliE_EEviT1_,@function
        .size           _ZN2at6native18elementwise_kernelILi128ELi4EZNS0_15gpu_kernel_implIZNS0_50_GLOBAL__N__2680c7bb_12_PowKernel_cu_140f0503_289629pow_tensor_scalar_kernel_implIddEEvRNS_18TensorIteratorBaseET0_EUldE2_EEvS6_RKT_EUliE_EEviT1_,(.L_x_71456 - _ZN2at6native18elementwise_kernelILi128ELi4EZNS0_15gpu_kernel_implIZNS0_50_GLOBAL__N__2680c7bb_12_PowKernel_cu_140f0503_289629pow_tensor_scalar_kernel_implIddEEvRNS_18TensorIteratorBaseET0_EUldE2_EEvS6_RKT_EUliE_EEviT1_)
        .other          _ZN2at6native18elementwise_kernelILi128ELi4EZNS0_15gpu_kernel_implIZNS0_50_GLOBAL__N__2680c7bb_12_PowKernel_cu_140f0503_289629pow_tensor_scalar_kernel_implIddEEvRNS_18TensorIteratorBaseET0_EUldE2_EEvS6_RKT_EUliE_EEviT1_,@"STO_CUDA_ENTRY STV_DEFAULT"
_ZN2at6native18elementwise_kernelILi128ELi4EZNS0_15gpu_kernel_implIZNS0_50_GLOBAL__N__2680c7bb_12_PowKernel_cu_140f0503_289629pow_tensor_scalar_kernel_implIddEEvRNS_18TensorIteratorBaseET0_EUldE2_EEvS6_RKT_EUliE_EEviT1_:
.text._ZN2at6native18elementwise_kernelILi128ELi4EZNS0_15gpu_kernel_implIZNS0_50_GLOBAL__N__2680c7bb_12_PowKernel_cu_140f0503_289629pow_tensor_scalar_kernel_implIddEEvRNS_18TensorIteratorBaseET0_EUldE2_EEvS6_RKT_EUliE_EEviT1_:
[----:B------:R-:W0:Y:S01]  /*0000*/  LDC R1, c[0x0][0x28] ;  /* 0x00000a00ff017b82 */ /* 0x000e220000000800 */
[----:B------:R-:W1:Y:S01]  /*0010*/  S2R R2, SR_CTAID.X ;  /* 0x0000000000027919 */ /* 0x000e620000002500 */
[----:B------:R-:W-:Y:S01]  /*0020*/  ULDC UR4, c[0x0][0x210] ;  /* 0x0000840000047ab9 */ /* 0x000fe20000000800 */
[----:B------:R-:W-:Y:S01]  /*0030*/  ULDC.64 UR36, c[0x0][0x208] ;  /* 0x0000820000247ab9 */ /* 0x000fe20000000a00 */
[----:B------:R-:W-:Y:S01]  /*0040*/  ULDC.64 UR38, c[0x0][0x420] ;  /* 0x0001080000267ab9 */ /* 0x000fe20000000a00 */
[----:B------:R-:W1:Y:S01]  /*0050*/  S2R R23, SR_TID.X ;  /* 0x0000000000177919 */ /* 0x000e620000002100 */
[----:B------:R-:W-:Y:S01]  /*0060*/  BSSY B6, `(.L_x_7620) ;  /* 0x000038c000067945 */ /* 0x000fe20003800000 */
        /* <DEDUP_REMOVED lines=306> */
.L_x_7622:
        /* <DEDUP_REMOVED lines=19> */
[----:B--2---:R0:W1:Y:S01]  /*14c0*/  I2F.F64.S16 R18, R4 ;  /* 0x0000000400127312 */ /* 0x0040620000101c00 */
[----:B------:R-:W-:Y:S05]  /*14d0*/  BRA `(.L_x_7628) ;  /* 0x0000000c007c7947 */ /* 0x000fea0003800000 */
.L_x_7626:
[----:B------:R-:W2:Y:S02]  /*14e0*/  LDG.E.U8 R4, desc[UR36][R4.64] ;  /* 0x0000002404047981 */ /* 0x000ea4000c1e1100 */
[----:B--2---:R0:W1:Y:S01]  /*14f0*/  I2F.F64.U16 R18, R4 ;  /* 0x0000000400127312 */ /* 0x0040620000101800 */
[----:B------:R-:W-:Y:S05]  /*1500*/  BRA `(.L_x_7628) ;  /* 0x0000000c00707947 */ /* 0x000fea0003800000 */
.L_x_7625:
[----:B------:R-:W-:-:S13]  /*1510*/  ISETP.NE.AND P0, PT, R3, 0x2, PT ;  /* 0x000000020300780c */ /* 0x000fda0003f05270 */
[----:B------:R-:W-:Y:S05]  /*1520*/  @!P0 BRA `(.L_x_7629) ;  /* 0x0000000000288947 */ /* 0x000fea0003800000 */
[----:B------:R-:W-:-:S13]  /*1530*/  ISETP.NE.AND P0, PT, R3, 0x3, PT ;  /* 0x000000030300780c */ /* 0x000fda0003f05270 */
[----:B------:R-:W-:Y:S05]  /*1540*/  @!P0 BRA `(.L_x_7630) ;  /* 0x0000000000148947 */ /* 0x000fea0003800000 */
[----:B------:R-:W-:-:S13]  /*1550*/  ISETP.NE.AND P0, PT, R3, 0x4, PT ;  /* 0x000000040300780c */ /* 0x000fda0003f05270 */
[----:B------:R-:W-:Y:S05]  /*1560*/  @P0 BRA `(.L_x_7627) ;  /* 0x0000000800fc0947 */ /* 0x000fea0003800000 */
[----:B------:R-:W2:Y:S02]  /*1570*/  LDG.E.64 R18, desc[UR36][R4.64] ;  /* 0x0000002404127981 */ /* 0x000ea4000c1e1b00 */
[----:B--2---:R-:W0:Y:S01]  /*1580*/  I2F.F64.S64 R18, R18 ;  /* 0x0000001200127312 */ /* 0x004e220000301c00 */
[----:B------:R-:W-:Y:S05]  /*1590*/  BRA `(.L_x_7628) ;  /* 0x0000000c004c7947 */ /* 0x000fea0003800000 */
.L_x_7630:
[----:B------:R-:W2:Y:S02]  /*15a0*/  LDG.E R4, desc[UR36][R4.64] ;  /* 0x0000002404047981 */ /* 0x000ea4000c1e1900 */
[----:B--2---:R0:W1:Y:S01]  /*15b0*/  I2F.F64 R18, R4 ;  /* 0x0000000400127312 */ /* 0x0040620000201c00 */
[----:B------:R-:W-:Y:S05]  /*15c0*/  BRA `(.L_x_7628) ;  /* 0x0000000c00407947 */ /* 0x000fea0003800000 */
.L_x_7629:
[----:B------:R-:W2:Y:S02]  /*15d0*/  LDG.E.U16 R4, desc[UR36][R4.64] ;  /* 0x0000002404047981 */ /* 0x000ea4000c1e1500 */
[----:B--2---:R0:W1:Y:S01]  /*15e0*/  I2F.F64.S16 R18, R4 ;  /* 0x0000000400127312 */ /* 0x0040620000101c00 */
[----:B------:R-:W-:Y:S05]  /*15f0*/  BRA `(.L_x_7628) ;  /* 0x0000000c00347947 */ /* 0x000fea0003800000 */
.L_x_7624:
[----:B------:R-:W-:-:S13]  /*1600*/  ISETP.GT.AND P0, PT, R3, 0x6, PT ;  /* 0x000000060300780c */ /* 0x000fda0003f04270 */
[----:B------:R-:W-:Y:S05]  /*1610*/  @P0 BRA `(.L_x_7631) ;  /* 0x0000000000340947 */ /* 0x000fea0003800000 */
[----:B------:R-:W-:-:S13]  /*1620*/  ISETP.NE.AND P0, PT, R3, 0x5, PT ;  /* 0x000000050300780c */ /* 0x000fda0003f05270 */
[----:B------:R-:W-:Y:S05]  /*1630*/  @!P0 BRA `(.L_x_7632) ;  /* 0x0000000000188947 */ /* 0x000fea0003800000 */
[----:B------:R-:W-:-:S13]  /*1640*/  ISETP.NE.AND P0, PT, R3, 0x6, PT ;  /* 0x000000060300780c */ /* 0x000fda0003f05270 */
[----:B------:R-:W-:Y:S05]  /*1650*/  @P0 BRA `(.L_x_7627) ;  /* 0x0000000800c00947 */ /* 0x000fea0003800000 */
[----:B------:R-:W2:Y:S02]  /*1660*/  LDG.E R18, desc[UR36][R4.64] ;  /* 0x0000002404127981 */ /* 0x000ea4000c1e1900 */
[----:B--2---:R-:W-:-:S06]  /*1670*/  FMUL.FTZ R18, R18, 1 ;  /* 0x3f80000012127820 */ /* 0x004fcc0000410000 */
[----:B------:R-:W0:Y:S01]  /*1680*/  F2F.F64.F32 R18, R18 ;  /* 0x0000001200127310 */ /* 0x000e220000201800 */
[----:B------:R-:W-:Y:S05]  /*1690*/  BRA `(.L_x_7628) ;  /* 0x0000000c000c7947 */ /* 0x000fea0003800000 */
.L_x_7632:
[----:B------:R-:W2:Y:S02]  /*16a0*/  LDG.E.U16 R0, desc[UR36][R4.64] ;  /* 0x0000002404007981 */ /* 0x000ea4000c1e1500 */
[----:B--2---:R-:W-:-:S05]  /*16b0*/  HADD2.F32 R0, -RZ, R0.H0_H0 ;  /* 0x20000000ff007230 */ /* 0x004fca0000004100 */
[----:B------:R-:W-:-:S04]  /*16c0*/  FMUL.FTZ R0, R0, 1 ;  /* 0x3f80000000007820 */ /* 0x000fc80000410000 */
[----:B------:R0:W1:Y:S01]  /*16d0*/  F2F.F64.F32 R18, R0 ;  /* 0x0000000000127310 */ /* 0x0000620000201800 */
[----:B------:R-:W-:Y:S05]  /*16e0*/  BRA `(.L_x_7628) ;  /* 0x0000000800f87947 */ /* 0x000fea0003800000 */
.L_x_7631:
[----:B------:R-:W-:-:S13]  /*16f0*/  ISETP.NE.AND P0, PT, R3, 0x7, PT ;  /* 0x000000070300780c */ /* 0x000fda0003f05270 */
[----:B------:R-:W-:Y:S05]  /*1700*/  @!P0 BRA `(.L_x_7633) ;  /* 0x0000000000348947 */ /* 0x000fea0003800000 */
        /* <DEDUP_REMOVED lines=8> */
.L_x_7634:
[----:B------:R-:W2:Y:S02]  /*1790*/  LDG.E.U16 R4, desc[UR36][R4.64] ;  /* 0x0000002404047981 */ /* 0x000ea4000c1e1500 */
[----:B--2---:R-:W-:-:S05]  /*17a0*/  HADD2.F32 R0, -RZ, R4.H0_H0 ;  /* 0x20000004ff007230 */ /* 0x004fca0000004100 */
[----:B------:R-:W-:-:S04]  /*17b0*/  FMUL.FTZ R0, R0, 1 ;  /* 0x3f80000000007820 */ /* 0x000fc80000410000 */
[----:B------:R0:W1:Y:S01]  /*17c0*/  F2F.F64.F32 R18, R0 ;  /* 0x0000000000127310 */ /* 0x0000620000201800 */
[----:B------:R-:W-:Y:S05]  /*17d0*/  BRA `(.L_x_7628) ;  /* 0x0000000800bc7947 */ /* 0x000fea0003800000 */
.L_x_7633:
[----:B------:R0:W5:Y:S01]  /*17e0*/  LDG.E.64 R18, desc[UR36][R4.64] ;  /* 0x0000002404127981 */ /* 0x000162000c1e1b00 */
[----:B------:R-:W-:Y:S05]  /*17f0*/  BRA `(.L_x_7628) ;  /* 0x0000000800b47947 */ /* 0x000fea0003800000 */
.L_x_7623:
        /* <DEDUP_REMOVED lines=8> */
[----:B------:R-:W2:Y:S01]  /*1880*/  LDG.E.U8 R4, desc[UR36][R4.64] ;  /* 0x0000002404047981 */ /* 0x000ea2000c1e1100 */
[----:B------:R-:W-:Y:S01]  /*1890*/  IMAD.MOV.U32 R18, RZ, RZ, RZ ;  /* 0x000000ffff127224 */ /* 0x000fe200078e00ff */
[----:B--2---:R-:W-:-:S04]  /*18a0*/  ISETP.NE.AND P0, PT, R4, RZ, PT ;  /* 0x000000ff0400720c */ /* 0x004fc80003f05270 */
[----:B------:R-:W-:Y:S01]  /*18b0*/  FSEL R19, RZ, 1.875, !P0 ;  /* 0x3ff00000ff137808 */ /* 0x000fe20004000000 */
[----:B------:R-:W-:Y:S08]  /*18c0*/  BRA `(.L_x_7628) ;  /* 0x0000000800807947 */ /* 0x000ff00003800000 */
.L_x_7637:
[----:B------:R0:W5:Y:S01]  /*18d0*/  LDG.E.64 R18, desc[UR36][R4.64] ;  /* 0x0000002404127981 */ /* 0x000162000c1e1b00 */
[----:B------:R-:W-:Y:S05]  /*18e0*/  BRA `(.L_x_7628) ;  /* 0x0000000800787947 */ /* 0x000fea0003800000 */
.L_x_7636:
        /* <DEDUP_REMOVED lines=24> */
[----:B------:R-:W-:-:S05]  /*1a70*/  LOP3.LUT R7, R7, 0x80000000, R0, 0xf8, !PT ;  /* 0x8000000007077812 */ /* 0x000fca00078ef800 */
[----:B------:R-:W-:-:S04]  /*1a80*/  FMUL.FTZ R7, R7, 1 ;  /* 0x3f80000007077820 */ /* 0x000fc80000410000 */
[----:B------:R0:W1:Y:S01]  /*1a90*/  F2F.F64.F32 R18, R7 ;  /* 0x0000000700127310 */ /* 0x0000620000201800 */
[----:B------:R-:W-:Y:S05]  /*1aa0*/  BRA `(.L_x_7628) ;  /* 0x0000000800087947 */ /* 0x000fea0003800000 */
.L_x_7639:
        /* <DEDUP_REMOVED lines=11> */
[----:B------:R-:W-:-:S05]  /*1b60*/  LOP3.LUT R0, R3, 0x80000000, R0, 0xf8, !PT ;  /* 0x8000000003007812 */ /* 0x000fca00078ef800 */
[----:B------:R-:W-:-:S04]  /*1b70*/  FMUL.FTZ R0, R0, 1 ;  /* 0x3f80000000007820 */ /* 0x000fc80000410000 */
[----:B------:R0:W1:Y:S01]  /*1b80*/  F2F.F64.F32 R18, R0 ;  /* 0x0000000000127310 */ /* 0x0000620000201800 */
[----:B------:R-:W-:Y:S05]  /*1b90*/  BRA `(.L_x_7628) ;  /* 0x0000000400cc7947 */ /* 0x000fea0003800000 */
.L_x_7638:
[----:B------:R-:W2:Y:S02]  /*1ba0*/  LDG.E.U16 R0, desc[UR36][R4.64] ;  /* 0x0000002404007981 */ /* 0x000ea4000c1e1500 */
[----:B--2---:R-:W-:-:S04]  /*1bb0*/  IMAD.U32 R0, R0, 0x10000, RZ ;  /* 0x0001000000007824 */ /* 0x004fc800078e00ff */
[----:B------:R-:W-:-:S04]  /*1bc0*/  FMUL.FTZ R0, R0, 1 ;  /* 0x3f80000000007820 */ /* 0x000fc80000410000 */
[----:B------:R0:W1:Y:S01]  /*1bd0*/  F2F.F64.F32 R18, R0 ;  /* 0x0000000000127310 */ /* 0x0000620000201800 */
[----:B------:R-:W-:Y:S05]  /*1be0*/  BRA `(.L_x_7628) ;  /* 0x0000000400b87947 */ /* 0x000fea0003800000 */
.L_x_7635:
        /* <DEDUP_REMOVED lines=9> */
[----:B--2---:R0:W1:Y:S01]  /*1c80*/  I2F.F64.U16 R18, R4 ;  /* 0x0000000400127312 */ /* 0x0040620000101800 */
[----:B------:R-:W-:Y:S05]  /*1c90*/  BRA `(.L_x_7628) ;  /* 0x00000004008c7947 */ /* 0x000fea0003800000 */
.L_x_7642:
        /* <DEDUP_REMOVED lines=21> */
.L_x_7646:
[----:B------:R-:W-:Y:S05]  /*1df0*/  BSYNC B1 ;  /* 0x0000000000017941 */ /* 0x000fea0003800000 */
.L_x_7645:
[----:B------:R-:W-:Y:S01]  /*1e00*/  LEA R5, R0, 0x3b800000, 0x17 ;  /* 0x3b80000000057811 */ /* 0x000fe200078eb8ff */
[----:B------:R-:W-:-:S05]  /*1e10*/  IMAD.SHL.U32 R0, R3, 0x100000, RZ ;  /* 0x0010000003007824 */ /* 0x000fca00078e00ff */
[----:B------:R-:W-:-:S07]  /*1e20*/  LOP3.LUT R0, R5, R0, R6, 0xfe, !PT ;  /* 0x0000000005007212 */ /* 0x000fce00078efe06 */
.L_x_7644:
[----:B------:R-:W-:Y:S05]  /*1e30*/  BSYNC B0 ;  /* 0x0000000000007941 */ /* 0x000fea0003800000 */
.L_x_7643:
[----:B------:R-:W-:-:S04]  /*1e40*/  FMUL.FTZ R0, R0, 1 ;  /* 0x3f80000000007820 */ /* 0x000fc80000410000 */
[----:B------:R2:W3:Y:S01]  /*1e50*/  F2F.F64.F32 R18, R0 ;  /* 0x0000000000127310 */ /* 0x0004e20000201800 */
[----:B------:R-:W-:Y:S05]  /*1e60*/  BRA `(.L_x_7628) ;  /* 0x0000000400187947 */ /* 0x000fea0003800000 */
.L_x_7641:
        /* <DEDUP_REMOVED lines=21> */
.L_x_7650:
[----:B------:R-:W-:Y:S05]  /*1fc0*/  BSYNC B1 ;  /* 0x0000000000017941 */ /* 0x000fea0003800000 */
.L_x_7649:
[----:B------:R-:W-:Y:S01]  /*1fd0*/  LEA R5, R0, 0x37800000, 0x17 ;  /* 0x3780000000057811 */ /* 0x000fe200078eb8ff */
[----:B------:R-:W-:-:S05]  /*1fe0*/  IMAD.SHL.U32 R0, R3, 0x200000, RZ ;  /* 0x0020000003007824 */ /* 0x000fca00078e00ff */
[----:B------:R-:W-:-:S07]  /*1ff0*/  LOP3.LUT R0, R5, R0, R6, 0xfe, !PT ;  /* 0x0000000005007212 */ /* 0x000fce00078efe06 */
.L_x_7648:
[----:B------:R-:W-:Y:S05]  /*2000*/  BSYNC B0 ;  /* 0x0000000000007941 */ /* 0x000fea0003800000 */
.L_x_7647:
[----:B------:R-:W-:-:S04]  /*2010*/  FMUL.FTZ R0, R0, 1 ;  /* 0x3f80000000007820 */ /* 0x000fc80000410000 */
[----:B------:R4:W0:Y:S01]  /*2020*/  F2F.F64.F32 R18, R0 ;  /* 0x0000000000127310 */ /* 0x0008220000201800 */
[----:B------:R-:W-:Y:S05]  /*2030*/  BRA `(.L_x_7628) ;  /* 0x0000000000a47947 */ /* 0x000fea0003800000 */
.L_x_7640:
        /* <DEDUP_REMOVED lines=14> */
.L_x_7654:
[----:B------:R-:W-:Y:S05]  /*2120*/  BSYNC B0 ;  /* 0x0000000000007941 */ /* 0x000fea0003800000 */
.L_x_7653:
[----:B------:R-:W-:-:S04]  /*2130*/  FMUL.FTZ R0, R0, 1 ;  /* 0x3f80000000007820 */ /* 0x000fc80000410000 */
[----:B------:R0:W1:Y:S01]  /*2140*/  F2F.F64.F32 R18, R0 ;  /* 0x0000000000127310 */ /* 0x0000620000201800 */
[----:B------:R-:W-:Y:S05]  /*2150*/  BRA `(.L_x_7628) ;  /* 0x00000000005c7947 */ /* 0x000fea0003800000 */
.L_x_7627:
        /* <DEDUP_REMOVED lines=16> */
.L_x_7655:
[----:B------:R-:W-:Y:S01]  /*2260*/  CS2R R18, SRZ ;  /* 0x0000000000127805 */ /* 0x000fe2000001ff00 */
[----:B------:R-:W-:Y:S06]  /*2270*/  BRA `(.L_x_7628) ;  /* 0x0000000000147947 */ /* 0x000fec0003800000 */
.L_x_7652:
[----:B------:R-:W2:Y:S02]  /*2280*/  LDG.E.64 R18, desc[UR36][R4.64] ;  /* 0x0000002404127981 */ /* 0x000ea4000c1e1b00 */
[----:B--2---:R-:W0:Y:S01]  /*2290*/  I2F.F64.U64 R18, R18 ;  /* 0x0000001200127312 */ /* 0x004e220000301800 */
[----:B------:R-:W-:Y:S05]  /*22a0*/  BRA `(.L_x_7628) ;  /* 0x0000000000087947 */ /* 0x000fea0003800000 */
.L_x_7651:
[----:B------:R-:W2:Y:S02]  /*22b0*/  LDG.E R4, desc[UR36][R4.64] ;  /* 0x0000002404047981 */ /* 0x000ea4000c1e1900 */
[----:B--2---:R0:W1:Y:S02]  /*22c0*/  I2F.F64.U32 R18, R4 ;  /* 0x0000000400127312 */ /* 0x0040640000201800 */
.L_x_7628:
[----:B01-3-5:R-:W-:Y:S01]  /*22d0*/  DADD R6, -RZ, |R18| ;  /* 0x00000000ff067229 */ /* 0x02bfe20000000512 */
[----:B------:R-:W-:Y:S01]  /*22e0*/  BSSY B0, `(.L_x_7656) ;  /* 0x0000003000007945 */ /* 0x000fe20003800000 */
[----:B--2-4-:R-:W-:-:S09]  /*22f0*/  MOV R0, 0x2310 ;  /* 0x0000231000007802 */ /* 0x014fd20000000f00 */
[----:B------:R-:W-:Y:S05]  /*2300*/  CALL.REL.NOINC `($_ZN2at6native18elementwise_kernelILi128ELi4EZNS0_15gpu_kernel_implIZNS0_50_GLOBAL__N__2680c7bb_12_PowKernel_cu_140f0503_289629pow_tensor_scalar_kernel_implIddEEvRNS_18TensorIteratorBaseET0_EUldE2_EEvS6_RKT_EUliE_EEviT1_$__internal_accurate_pow) ;  /* 0x000000bc00d47944 */ /* 0x000fea0003c00000 */
[----:B------:R-:W-:Y:S05]  /*2310*/  BSYNC B0 ;  /* 0x0000000000007941 */ /* 0x000fea0003800000 */
.L_x_7656:
[----:B------:R-:W-:Y:S01]  /*2320*/  DSETP.NEU.AND P0, PT, R18, RZ, PT ;  /* 0x000000ff1200722a */ /* 0x000fe20003f0d000 */
[----:B------:R-:W-:-:S13]  /*2330*/  BSSY B0, `(.L_x_7657) ;  /* 0x0000028000007945 */ /* 0x000fda0003800000 */
[----:B------:R-:W-:Y:S05]  /*2340*/  @!P0 BRA `(.L_x_7658) ;  /* 0x0000000000648947 */ /* 0x000fea0003800000 */
[----:B------:R-:W0:Y:S01]  /*2350*/  LDC.64 R4, c[0x0][0x420] ;  /* 0x00010800ff047b82 */ /* 0x000e220000000a00 */
[----:B------:R-:W-:Y:S01]  /*2360*/  IMAD.MOV.U32 R6, RZ, RZ, R12 ;  /* 0x000000ffff067224 */ /* 0x000fe200078e000c */
[----:B------:R-:W-:Y:S01]  /*2370*/  ISETP.GT.AND P1, PT, R19, -0x1, PT ;  /* 0xffffffff1300780c */ /* 0x000fe20003f24270 */
[----:B------:R-:W-:-:S06]  /*2380*/  IMAD.MOV.U32 R7, RZ, RZ, R13 ;  /* 0x000000ffff077224 */ /* 0x000fcc00078e000d */
[----:B------:R-:W-:Y:S01]  /*2390*/  DADD R8, -RZ, -R6 ;  /* 0x00000000ff087229 */ /* 0x000fe20000000906 */
[----:B0-----:R-:W-:-:S04]  /*23a0*/  LOP3.LUT R0, R5, 0x7ff00000, RZ, 0xc0, !PT ;  /* 0x7ff0000005007812 */ /* 0x001fc800078ec0ff */
[----:B------:R-:W-:-:S04]  /*23b0*/  LEA.HI R3, R0, 0xfffffc0c, RZ, 0xc ;  /* 0xfffffc0c00037811 */ /* 0x000fc800078f60ff */
[CC--:B------:R-:W-:Y:S02]  /*23c0*/  SHF.L.U32 R0, R4.reuse, R3.reuse, RZ ;  /* 0x0000000304007219 */ /* 0x0c0fe400000006ff */
[----:B------:R-:W-:Y:S02]  /*23d0*/  SHF.L.U64.HI R3, R4, R3, R5 ;  /* 0x0000000304037219 */ /* 0x000fe40000010205 */
[----:B------:R-:W-:-:S04]  /*23e0*/  ISETP.NE.U32.AND P0, PT, R0, RZ, PT ;  /* 0x000000ff0000720c */ /* 0x000fc80003f05070 */
[----:B------:R-:W-:-:S04]  /*23f0*/  ISETP.NE.AND.EX P0, PT, R3, -0x80000000, PT, P0 ;  /* 0x800000000300780c */ /* 0x000fc80003f05300 */
[----:B------:R-:W-:Y:S02]  /*2400*/  ISETP.LT.AND P2, PT, R19, RZ, !P0 ;  /* 0x000000ff1300720c */ /* 0x000fe40004741270 */
[----:B------:R-:W-:Y:S02]  /*2410*/  PLOP3.LUT P0, PT, P0, PT, PT, 0x8, 0x0 ;  /* 0x000000000000781c */ /* 0x000fe4000070e170 */
[----:B------:R-:W-:Y:S02]  /*2420*/  FSEL R0, R8, R6, P2 ;  /* 0x0000000608007208 */ /* 0x000fe40001000000 */
[----:B------:R-:W-:Y:S01]  /*2430*/  FSEL R9, R9, R7, P2 ;  /* 0x0000000709097208 */ /* 0x000fe20001000000 */
[----:B------:R-:W-:Y:S08]  /*2440*/  @P1 BRA `(.L_x_7659) ;  /* 0x0000000000581947 */ /* 0x000ff00003800000 */
[----:B------:R-:W-:Y:S02]  /*2450*/  ULDC.64 UR4, c[0x0][0x420] ;  /* 0x0001080000047ab9 */ /* 0x000fe40000000a00 */
[----:B------:R-:W0:Y:S02]  /*2460*/  FRND.F64.TRUNC R6, UR4 ;  /* 0x0000000400067d13 */ /* 0x000e24000830d800 */
[----:B0-----:R-:W-:Y:S01]  /*2470*/  DSETP.NEU.AND P1, PT, R6, UR4, PT ;  /* 0x0000000406007e2a */ /* 0x001fe2000bf2d000 */
[----:B------:R-:W-:Y:S02]  /*2480*/  IMAD.MOV.U32 R6, RZ, RZ, R0 ;  /* 0x000000ffff067224 */ /* 0x000fe400078e0000 */
[----:B------:R-:W-:-:S11]  /*2490*/  IMAD.MOV.U32 R7, RZ, RZ, R9 ;  /* 0x000000ffff077224 */ /* 0x000fd600078e0009 */
[----:B------:R-:W-:Y:S05]  /*24a0*/  @!P1 BRA `(.L_x_7659) ;  /* 0x0000000000409947 */ /* 0x000fea0003800000 */
[----:B------:R-:W-:Y:S02]  /*24b0*/  IMAD.MOV.U32 R6, RZ, RZ, 0x0 ;  /* 0x00000000ff067424 */ /* 0x000fe400078e00ff */
[----:B------:R-:W-:Y:S01]  /*24c0*/  IMAD.MOV.U32 R7, RZ, RZ, -0x80000 ;  /* 0xfff80000ff077424 */ /* 0x000fe200078e00ff */
[----:B------:R-:W-:Y:S06]  /*24d0*/  BRA `(.L_x_7659) ;  /* 0x0000000000347947 */ /* 0x000fec0003800000 */
.L_x_7658:
[----:B------:R-:W0:Y:S08]  /*24e0*/  LDC.64 R4, c[0x0][0x420] ;  /* 0x00010800ff047b82 */ /* 0x000e300000000a00 */
[----:B------:R-:W1:Y:S01]  /*24f0*/  LDC.64 R6, c[0x0][0x420] ;  /* 0x00010800ff067b82 */ /* 0x000e620000000a00 */
[C---:B0-----:R-:W-:Y:S02]  /*2500*/  LOP3.LUT R0, R5.reuse, 0x7ff00000, RZ, 0xc0, !PT ;  /* 0x7ff0000005007812 */ /* 0x041fe400078ec0ff */
[----:B------:R-:W-:-:S02]  /*2510*/  ISETP.GE.AND P1, PT, R5, RZ, PT ;  /* 0x000000ff0500720c */ /* 0x000fc40003f26270 */
[----:B------:R-:W-:-:S04]  /*2520*/  LEA.HI R3, R0, 0xfffffc0c, RZ, 0xc ;  /* 0xfffffc0c00037811 */ /* 0x000fc800078f60ff */
[CC--:B------:R-:W-:Y:S01]  /*2530*/  SHF.L.U32 R0, R4.reuse, R3.reuse, RZ ;  /* 0x0000000304007219 */ /* 0x0c0fe200000006ff */
[----:B-1----:R-:W-:Y:S01]  /*2540*/  DSETP.NEU.AND P0, PT, |R6|, 0.5, PT ;  /* 0x3fe000000600742a */ /* 0x002fe20003f0d200 */
[----:B------:R-:W-:Y:S01]  /*2550*/  SHF.L.U64.HI R3, R4, R3, R5 ;  /* 0x0000000304037219 */ /* 0x000fe20000010205 */
[----:B------:R-:W-:Y:S01]  /*2560*/  IMAD.MOV.U32 R6, RZ, RZ, RZ ;  /* 0x000000ffff067224 */ /* 0x000fe200078e00ff */
[----:B------:R-:W-:-:S04]  /*2570*/  ISETP.EQ.U32.AND P2, PT, R0, RZ, PT ;  /* 0x000000ff0000720c */ /* 0x000fc80003f42070 */
[----:B------:R-:W-:-:S04]  /*2580*/  ISETP.EQ.AND.EX P0, PT, R3, -0x80000000, P0, P2 ;  /* 0x800000000300780c */ /* 0x000fc80000702320 */
[----:B------:R-:W-:-:S04]  /*2590*/  SEL R7, R19, RZ, P0 ;  /* 0x000000ff13077207 */ /* 0x000fc80000000000 */
[----:B------:R-:W-:-:S07]  /*25a0*/  @!P1 LOP3.LUT R7, R7, 0x7ff00000, RZ, 0xfc, !PT ;  /* 0x7ff0000007079812 */ /* 0x000fce00078efcff */
.L_x_7659:
[----:B------:R-:W-:Y:S05]  /*25b0*/  BSYNC B0 ;  /* 0x0000000000007941 */ /* 0x000fea0003800000 */
.L_x_7657:
[----:B------:R-:W0:Y:S01]  /*25c0*/  LDC.64 R10, c[0x0][0x420] ;  /* 0x00010800ff0a7b82 */ /* 0x000e220000000a00 */
[----:B------:R-:W-:Y:S01]  /*25d0*/  BSSY B0, `(.L_x_7660) ;  /* 0x000001d000007945 */ /* 0x000fe20003800000 */
[----:B0-----:R-:W-:-:S10]  /*25e0*/  DADD R8, R18, R10 ;  /* 0x0000000012087229 */ /* 0x001fd4000000000a */
[----:B------:R-:W-:-:S04]  /*25f0*/  LOP3.LUT R8, R9, 0x7ff00000, RZ, 0xc0, !PT ;  /* 0x7ff0000009087812 */ /* 0x000fc800078ec0ff */
[----:B------:R-:W-:-:S13]  /*2600*/  ISETP.NE.AND P1, PT, R8, 0x7ff00000, PT ;  /* 0x7ff000000800780c */ /* 0x000fda0003f25270 */
[----:B------:R-:W-:Y:S05]  /*2610*/  @P1 BRA `(.L_x_7661) ;  /* 0x0000000000601947 */ /* 0x000fea0003800000 */
[----:B------:R-:W-:-:S06]  /*2620*/  DSETP.GTU.AND P1, PT, |R10|, +INF , PT ;  /* 0x7ff000000a00742a */ /* 0x000fcc0003f2c200 */
[----:B------:R-:W-:-:S14]  /*2630*/  DSETP.GTU.OR P1, PT, |R18|, +INF , P1 ;  /* 0x7ff000001200742a */ /* 0x000fdc0000f2c600 */
[----:B------:R-:W-:Y:S05]  /*2640*/  @P1 BRA `(.L_x_7662) ;  /* 0x0000000000501947 */ /* 0x000fea0003800000 */
[----:B------:R-:W-:-:S14]  /*2650*/  DSETP.NEU.AND P1, PT, |R10|, +INF , PT ;  /* 0x7ff000000a00742a */ /* 0x000fdc0003f2d200 */
[----:B------:R-:W-:Y:S05]  /*2660*/  @P1 BRA `(.L_x_7663) ;  /* 0x0000000000201947 */ /* 0x000fea0003800000 */
[----:B------:R-:W-:Y:S01]  /*2670*/  ISETP.GE.AND P1, PT, R5, RZ, PT ;  /* 0x000000ff0500720c */ /* 0x000fe20003f26270 */
[----:B------:R-:W-:Y:S01]  /*2680*/  DSETP.GT.AND P0, PT, |R18|, 1, PT ;  /* 0x3ff000001200742a */ /* 0x000fe20003f04200 */
[----:B------:R-:W-:-:S05]  /*2690*/  IMAD.MOV.U32 R6, RZ, RZ, RZ ;  /* 0x000000ffff067224 */ /* 0x000fca00078e00ff */
[----:B------:R-:W-:Y:S01]  /*26a0*/  SEL R0, RZ, 0x7ff00000, !P0 ;  /* 0x7ff00000ff007807 */ /* 0x000fe20004000000 */
[----:B------:R-:W-:-:S05]  /*26b0*/  DSETP.NEU.AND P0, PT, R18, -1, PT ;  /* 0xbff000001200742a */ /* 0x000fca0003f0d000 */
[----:B------:R-:W-:-:S04]  /*26c0*/  @!P1 LOP3.LUT R0, R0, 0x7ff00000, RZ, 0x3c, !PT ;  /* 0x7ff0000000009812 */ /* 0x000fc800078e3cff */
[----:B------:R-:W-:Y:S01]  /*26d0*/  SEL R7, R0, 0x3ff00000, P0 ;  /* 0x3ff0000000077807 */ /* 0x000fe20000000000 */
[----:B------:R-:W-:Y:S06]  /*26e0*/  BRA `(.L_x_7661) ;  /* 0x00000000002c7947 */ /* 0x000fec0003800000 */
.L_x_7663:
[----:B------:R-:W-:-:S14]  /*26f0*/  DSETP.NEU.AND P1, PT, |R18|, +INF , PT ;  /* 0x7ff000001200742a */ /* 0x000fdc0003f2d200 */
[----:B------:R-:W-:Y:S05]  /*2700*/  @P1 BRA `(.L_x_7661) ;  /* 0x0000000000241947 */ /* 0x000fea0003800000 */
[----:B------:R-:W-:Y:S01]  /*2710*/  ISETP.LT.AND P0, PT, R19, RZ, P0 ;  /* 0x000000ff1300720c */ /* 0x000fe20000701270 */
[----:B------:R-:W-:Y:S01]  /*2720*/  IMAD.MOV.U32 R6, RZ, RZ, RZ ;  /* 0x000000ffff067224 */ /* 0x000fe200078e00ff */
[C---:B------:R-:W-:Y:S02]  /*2730*/  LOP3.LUT R0, R5.reuse, 0x7fffffff, RZ, 0xc0, !PT ;  /* 0x7fffffff05007812 */ /* 0x040fe400078ec0ff */
[----:B------:R-:W-:Y:S02]  /*2740*/  ISETP.GT.AND P1, PT, R5, -0x1, PT ;  /* 0xffffffff0500780c */ /* 0x000fe40003f24270 */
[----:B------:R-:W-:Y:S02]  /*2750*/  ISETP.NE.AND P0, PT, R0, 0x3fe00000, P0 ;  /* 0x3fe000000000780c */ /* 0x000fe40000705270 */
[----:B------:R-:W-:-:S11]  /*2760*/  SEL R7, RZ, 0x7ff00000, !P1 ;  /* 0x7ff00000ff077807 */ /* 0x000fd60004800000 */
[----:B------:R-:W-:Y:S01]  /*2770*/  @P0 VIADD R7, R7, 0x80000000 ;  /* 0x8000000007070836 */ /* 0x000fe20000000000 */
[----:B------:R-:W-:Y:S06]  /*2780*/  BRA `(.L_x_7661) ;  /* 0x0000000000047947 */ /* 0x000fec0003800000 */
.L_x_7662:
[----:B------:R-:W-:-:S11]  /*2790*/  DADD R6, R18, R10 ;  /* 0x0000000012067229 */ /* 0x000fd6000000000a */
.L_x_7661:
[----:B------:R-:W-:Y:S05]  /*27a0*/  BSYNC B0 ;  /* 0x0000000000007941 */ /* 0x000fea0003800000 */
.L_x_7660:
[----:B------:R-:W0:Y:S01]  /*27b0*/  LDC.U8 R3, c[0x0][0x430] ;  /* 0x00010c00ff037b82 */ /* 0x000e220000000000 */
[----:B------:R-:W-:-:S06]  /*27c0*/  DSETP.NEU.AND P0, PT, R10, RZ, PT ;  /* 0x000000ff0a00722a */ /* 0x000fcc0003f0d000 */
[----:B------:R-:W-:-:S06]  /*27d0*/  DSETP.EQ.OR P0, PT, R18, 1, !P0 ;  /* 0x3ff000001200742a */ /* 0x000fcc0004702400 */
[----:B------:R-:W-:Y:S02]  /*27e0*/  FSEL R4, R6, RZ, !P0 ;  /* 0x000000ff06047208 */ /* 0x000fe40004000000 */
[----:B------:R-:W-:Y:S02]  /*27f0*/  FSEL R5, R7, 1.875, !P0 ;  /* 0x3ff0000007057808 */ /* 0x000fe40004000000 */
        /* <DEDUP_REMOVED lines=11> */
[----:B------:R-:W0:Y:S02]  /*28b0*/  F2I.F64.TRUNC R5, R4 ;  /* 0x0000000400057311 */ /* 0x000e24000030d100 */
[----:B0-----:R0:W-:Y:S01]  /*28c0*/  STG.E.U8 desc[UR36][R16.64], R5 ;  /* 0x0000000510007986 */ /* 0x0011e2000c101124 */
[----:B------:R-:W-:Y:S05]  /*28d0*/  BRA `(.L_x_7669) ;  /* 0x0000001000087947 */ /* 0x000fea0003800000 */
.L_x_7667:
[----:B------:R-:W0:Y:S02]  /*28e0*/  F2I.S64.F64.TRUNC R4, R4 ;  /* 0x0000000400047311 */ /* 0x000e24000030d900 */
[----:B0-----:R-:W-:-:S05]  /*28f0*/  IMAD.MOV.U32 R3, RZ, RZ, R4 ;  /* 0x000000ffff037224 */ /* 0x001fca00078e0004 */
[----:B------:R0:W-:Y:S01]  /*2900*/  STG.E.U8 desc[UR36][R16.64], R3 ;  /* 0x0000000310007986 */ /* 0x0001e2000c101124 */
[----:B------:R-:W-:Y:S05]  /*2910*/  BRA `(.L_x_7669) ;  /* 0x0000000c00f87947 */ /* 0x000fea0003800000 */
.L_x_7666:
[----:B------:R-:W-:-:S13]  /*2920*/  ISETP.NE.AND P0, PT, R0, 0x2, PT ;  /* 0x000000020000780c */ /* 0x000fda0003f05270 */
[----:B------:R-:W-:Y:S05]  /*2930*/  @!P0 BRA `(.L_x_7670) ;  /* 0x0000000000288947 */ /* 0x000fea0003800000 */
[----:B------:R-:W-:-:S13]  /*2940*/  ISETP.NE.AND P0, PT, R0, 0x3, PT ;  /* 0x000000030000780c */ /* 0x000fda0003f05270 */
[----:B------:R-:W-:Y:S05]  /*2950*/  @!P0 BRA `(.L_x_7671) ;  /* 0x0000000000148947 */ /* 0x000fea0003800000 */
[----:B------:R-:W-:-:S13]  /*2960*/  ISETP.NE.AND P0, PT, R0, 0x4, PT ;  /* 0x000000040000780c */ /* 0x000fda0003f05270 */
[----:B------:R-:W-:Y:S05]  /*2970*/  @P0 BRA `(.L_x_7668) ;  /* 0x0000000c00880947 */ /* 0x000fea0003800000 */
[----:B------:R-:W0:Y:S02]  /*2980*/  F2I.S64.F64.TRUNC R4, R4 ;  /* 0x0000000400047311 */ /* 0x000e24000030d900 */
[----:B0-----:R0:W-:Y:S01]  /*2990*/  STG.E.64 desc[UR36][R16.64], R4 ;  /* 0x0000000410007986 */ /* 0x0011e2000c101b24 */
[----:B------:R-:W-:Y:S05]  /*29a0*/  BRA `(.L_x_7669) ;  /* 0x0000000c00d47947 */ /* 0x000fea0003800000 */
.L_x_7671:
[----:B------:R-:W0:Y:S02]  /*29b0*/  F2I.F64.TRUNC R5, R4 ;  /* 0x0000000400057311 */ /* 0x000e24000030d100 */
[----:B0-----:R0:W-:Y:S01]  /*29c0*/  STG.E desc[UR36][R16.64], R5 ;  /* 0x0000000510007986 */ /* 0x0011e2000c101924 */
[----:B------:R-:W-:Y:S05]  /*29d0*/  BRA `(.L_x_7669) ;  /* 0x0000000c00c87947 */ /* 0x000fea0003800000 */
.L_x_7670:
[----:B------:R-:W0:Y:S02]  /*29e0*/  F2I.F64.TRUNC R5, R4 ;  /* 0x0000000400057311 */ /* 0x000e24000030d100 */
[----:B0-----:R0:W-:Y:S01]  /*29f0*/  STG.E.U16 desc[UR36][R16.64], R5 ;  /* 0x0000000510007986 */ /* 0x0011e2000c101524 */
[----:B------:R-:W-:Y:S05]  /*2a00*/  BRA `(.L_x_7669) ;  /* 0x0000000c00bc7947 */ /* 0x000fea0003800000 */
.L_x_7665:
[----:B------:R-:W-:-:S13]  /*2a10*/  ISETP.GT.AND P0, PT, R0, 0x6, PT ;  /* 0x000000060000780c */ /* 0x000fda0003f04270 */
[----:B------:R-:W-:Y:S05]  /*2a20*/  @P0 BRA `(.L_x_7672) ;  /* 0x00000000004c0947 */ /* 0x000fea0003800000 */
[----:B------:R-:W-:-:S13]  /*2a30*/  ISETP.NE.AND P0, PT, R0, 0x5, PT ;  /* 0x000000050000780c */ /* 0x000fda0003f05270 */
[----:B------:R-:W-:Y:S05]  /*2a40*/  @!P0 BRA `(.L_x_7673) ;  /* 0x0000000000248947 */ /* 0x000fea0003800000 */
[----:B------:R-:W-:-:S13]  /*2a50*/  ISETP.NE.AND P0, PT, R0, 0x6, PT ;  /* 0x000000060000780c */ /* 0x000fda0003f05270 */
[----:B------:R-:W-:Y:S05]  /*2a60*/  @P0 BRA `(.L_x_7668) ;  /* 0x0000000c004c0947 */ /* 0x000fea0003800000 */
[----:B------:R-:W-:Y:S01]  /*2a70*/  UMOV UR4, 0xf0000000 ;  /* 0xf000000000047882 */ /* 0x000fe20000000000 */
[----:B------:R-:W-:Y:S01]  /*2a80*/  UMOV UR5, 0x380fffff ;  /* 0x380fffff00057882 */ /* 0x000fe20000000000 */
[----:B------:R-:W0:Y:S01]  /*2a90*/  F2F.F32.F64 R3, R4 ;  /* 0x0000000400037310 */ /* 0x000e220000301000 */
[----:B------:R-:W-:-:S14]  /*2aa0*/  DSETP.GEU.AND P0, PT, |R4|, UR4, PT ;  /* 0x0000000404007e2a */ /* 0x000fdc000bf0e200 */
[----:B0-----:R-:W-:-:S05]  /*2ab0*/  @!P0 FMUL R3, R3, 1.175494350822287508e-38 ;  /* 0x0080000003038820 */ /* 0x001fca0000400000 */
[----:B------:R0:W-:Y:S01]  /*2ac0*/  STG.E desc[UR36][R16.64], R3 ;  /* 0x0000000310007986 */ /* 0x0001e2000c101924 */
[----:B------:R-:W-:Y:S05]  /*2ad0*/  BRA `(.L_x_7669) ;  /* 0x0000000c00887947 */ /* 0x000fea0003800000 */
.L_x_7673:
[----:B------:R-:W-:Y:S01]  /*2ae0*/  UMOV UR4, 0xf0000000 ;  /* 0xf000000000047882 */ /* 0x000fe20000000000 */
[----:B------:R-:W-:Y:S01]  /*2af0*/  UMOV UR5, 0x380fffff ;  /* 0x380fffff00057882 */ /* 0x000fe20000000000 */
[----:B------:R-:W0:Y:S01]  /*2b00*/  F2F.F32.F64 R0, R4 ;  /* 0x0000000400007310 */ /* 0x000e220000301000 */
[----:B------:R-:W-:-:S14]  /*2b10*/  DSETP.GEU.AND P0, PT, |R4|, UR4, PT ;  /* 0x0000000404007e2a */ /* 0x000fdc000bf0e200 */
[----:B0-----:R-:W-:-:S05]  /*2b20*/  @!P0 FMUL R0, R0, 1.175494350822287508e-38 ;  /* 0x0080000000008820 */ /* 0x001fca0000400000 */
[----:B------:R-:W-:-:S05]  /*2b30*/  F2FP.F16.F32.PACK_AB R0, RZ, R0 ;  /* 0x00000000ff00723e */ /* 0x000fca00000000ff */
[----:B------:R0:W-:Y:S01]  /*2b40*/  STG.E.U16 desc[UR36][R16.64], R0 ;  /* 0x0000000010007986 */ /* 0x0001e2000c101524 */
[----:B------:R-:W-:Y:S05]  /*2b50*/  BRA `(.L_x_7669) ;  /* 0x0000000c00687947 */ /* 0x000fea0003800000 */
.L_x_7672:
[----:B------:R-:W-:-:S13]  /*2b60*/  ISETP.NE.AND P0, PT, R0, 0x7, PT ;  /* 0x000000070000780c */ /* 0x000fda0003f05270 */
[----:B------:R-:W-:Y:S05]  /*2b70*/  @!P0 BRA `(.L_x_7674) ;  /* 0x0000000000548947 */ /* 0x000fea0003800000 */
[----:B------:R-:W-:-:S13]  /*2b80*/  ISETP.NE.AND P0, PT, R0, 0x8, PT ;  /* 0x000000080000780c */ /* 0x000fda0003f05270 */
[----:B------:R-:W-:Y:S05]  /*2b90*/  @!P0 BRA `(.L_x_7675) ;  /* 0x0000000000288947 */ /* 0x000fea0003800000 */
[----:B------:R-:W-:-:S13]  /*2ba0*/  ISETP.NE.AND P0, PT, R0, 0x9, PT ;  /* 0x000000090000780c */ /* 0x000fda0003f05270 */
[----:B------:R-:W-:Y:S05]  /*2bb0*/  @P0 BRA `(.L_x_7668) ;  /* 0x0000000800f80947 */ /* 0x000fea0003800000 */
[----:B------:R-:W-:Y:S01]  /*2bc0*/  UMOV UR4, 0xf0000000 ;  /* 0xf000000000047882 */ /* 0x000fe20000000000 */
[----:B------:R-:W-:Y:S01]  /*2bd0*/  UMOV UR5, 0x380fffff ;  /* 0x380fffff00057882 */ /* 0x000fe20000000000 */
[----:B------:R-:W0:Y:S01]  /*2be0*/  F2F.F32.F64 R6, R4 ;  /* 0x0000000400067310 */ /* 0x000e220000301000 */
[----:B------:R-:W-:Y:S01]  /*2bf0*/  DSETP.GEU.AND P0, PT, |R4|, UR4, PT ;  /* 0x0000000404007e2a */ /* 0x000fe2000bf0e200 */
[----:B------:R-:W-:-:S13]  /*2c00*/  IMAD.MOV.U32 R7, RZ, RZ, RZ ;  /* 0x000000ffff077224 */ /* 0x000fda00078e00ff */
[----:B0-----:R-:W-:-:S05]  /*2c10*/  @!P0 FMUL R6, R6, 1.175494350822287508e-38 ;  /* 0x0080000006068820 */ /* 0x001fca0000400000 */
[----:B------:R0:W-:Y:S01]  /*2c20*/  STG.E.64 desc[UR36][R16.64], R6 ;  /* 0x0000000610007986 */ /* 0x0001e2000c101b24 */
[----:B------:R-:W-:Y:S05]  /*2c30*/  BRA `(.L_x_7669) ;  /* 0x0000000c00307947 */ /* 0x000fea0003800000 */
.L_x_7675:
[----:B------:R-:W-:Y:S01]  /*2c40*/  UMOV UR4, 0xf0000000 ;  /* 0xf000000000047882 */ /* 0x000fe20000000000 */
[----:B------:R-:W-:Y:S01]  /*2c50*/  UMOV UR5, 0x380fffff ;  /* 0x380fffff00057882 */ /* 0x000fe20000000000 */
[----:B------:R-:W0:Y:S01]  /*2c60*/  F2F.F32.F64 R0, R4 ;  /* 0x0000000400007310 */ /* 0x000e220000301000 */
[----:B------:R-:W-:-:S14]  /*2c70*/  DSETP.GEU.AND P0, PT, |R4|, UR4, PT ;  /* 0x0000000404007e2a */ /* 0x000fdc000bf0e200 */
[----:B0-----:R-:W-:-:S05]  /*2c80*/  @!P0 FMUL R0, R0, 1.175494350822287508e-38 ;  /* 0x0080000000008820 */ /* 0x001fca0000400000 */
[----:B------:R-:W-:-:S04]  /*2c90*/  F2FP.F16.F32.PACK_AB R3, RZ, R0 ;  /* 0x00000000ff03723e */ /* 0x000fc800000000ff */
[----:B------:R-:W-:-:S05]  /*2ca0*/  PRMT R3, R3, 0x5410, RZ ;  /* 0x0000541003037816 */ /* 0x000fca00000000ff */
[----:B------:R0:W-:Y:S01]  /*2cb0*/  STG.E desc[UR36][R16.64], R3 ;  /* 0x0000000310007986 */ /* 0x0001e2000c101924 */
[----:B------:R-:W-:Y:S05]  /*2cc0*/  BRA `(.L_x_7669) ;  /* 0x0000000c000c7947 */ /* 0x000fea0003800000 */
.L_x_7674:
[----:B------:R0:W-:Y:S01]  /*2cd0*/  STG.E.64 desc[UR36][R16.64], R4 ;  /* 0x0000000410007986 */ /* 0x0001e2000c101b24 */
[----:B------:R-:W-:Y:S05]  /*2ce0*/  BRA `(.L_x_7669) ;  /* 0x0000000c00047947 */ /* 0x000fea0003800000 */
.L_x_7664:
        /* <DEDUP_REMOVED lines=8> */
[----:B------:R-:W-:-:S06]  /*2d70*/  DSETP.NEU.AND P0, PT, R4, RZ, PT ;  /* 0x000000ff0400722a */ /* 0x000fcc0003f0d000 */
[----:B------:R-:W-:-:S05]  /*2d80*/  SEL R3, RZ, 0x1, !P0 ;  /* 0x00000001ff037807 */ /* 0x000fca0004000000 */
[----:B------:R4:W-:Y:S01]  /*2d90*/  STG.E.U8 desc[UR36][R16.64], R3 ;  /* 0x0000000310007986 */ /* 0x0009e2000c101124 */
[----:B------:R-:W-:Y:S05]  /*2da0*/  BRA `(.L_x_7669) ;  /* 0x0000000800d47947 */ /* 0x000fea0003800000 */
.L_x_7678:
[----:B------:R-:W-:-:S05]  /*2db0*/  CS2R R6, SRZ ;  /* 0x0000000000067805 */ /* 0x000fca000001ff00 */
[----:B------:R3:W-:Y:S01]  /*2dc0*/  STG.E.128 desc[UR36][R16.64], R4 ;  /* 0x0000000410007986 */ /* 0x0007e2000c101d24 */
[----:B------:R-:W-:Y:S05]  /*2dd0*/  BRA `(.L_x_7669) ;  /* 0x0000000800c87947 */ /* 0x000fea0003800000 */
.L_x_7677:
        /* <DEDUP_REMOVED lines=10> */
[----:B------:R-:W-:-:S13]  /*2e80*/  BSSY B0, `(.L_x_7681) ;  /* 0x000000f000007945 */ /* 0x000fda0003800000 */
[----:B0-----:R-:W-:-:S05]  /*2e90*/  @!P0 FMUL R9, R9, 1.175494350822287508e-38 ;  /* 0x0080000009098820 */ /* 0x001fca0000400000 */
        /* <DEDUP_REMOVED lines=13> */
.L_x_7682:
[----:B------:R-:W-:Y:S05]  /*2f70*/  BSYNC B0 ;  /* 0x0000000000007941 */ /* 0x000fea0003800000 */
.L_x_7681:
[----:B------:R-:W-:-:S05]  /*2f80*/  LOP3.LUT R7, R0, R7, RZ, 0xfc, !PT ;  /* 0x0000000700077212 */ /* 0x000fca00078efcff */
[----:B------:R0:W-:Y:S01]  /*2f90*/  STG.E.U8 desc[UR36][R16.64], R7 ;  /* 0x0000000710007986 */ /* 0x0001e2000c101124 */
[----:B------:R-:W-:Y:S05]  /*2fa0*/  BRA `(.L_x_7669) ;  /* 0x0000000800547947 */ /* 0x000fea0003800000 */
.L_x_7680:
[----:B------:R-:W-:Y:S01]  /*2fb0*/  UMOV UR4, 0xf0000000 ;  /* 0xf000000000047882 */ /* 0x000fe20000000000 */
[----:B------:R-:W-:Y:S01]  /*2fc0*/  UMOV UR5, 0x380fffff ;  /* 0x380fffff00057882 */ /* 0x000fe20000000000 */
[----:B------:R-:W0:Y:S01]  /*2fd0*/  F2F.F32.F64 R7, R4 ;  /* 0x0000000400077310 */ /* 0x000e220000301000 */
[----:B------:R-:W-:Y:S01]  /*2fe0*/  DSETP.GEU.AND P0, PT, |R4|, UR4, PT ;  /* 0x0000000404007e2a */ /* 0x000fe2000bf0e200 */
[----:B------:R-:W-:-:S13]  /*2ff0*/  BSSY B0, `(.L_x_7683) ;  /* 0x0000010000007945 */ /* 0x000fda0003800000 */
[----:B0-----:R-:W-:-:S05]  /*3000*/  @!P0 FMUL R7, R7, 1.175494350822287508e-38 ;  /* 0x0080000007078820 */ /* 0x001fca0000400000 */
        /* <DEDUP_REMOVED lines=11> */
.L_x_7684:
[----:B------:R-:W-:Y:S01]  /*30c0*/  IMAD.MOV.U32 R0, RZ, RZ, 0x7f ;  /* 0x0000007fff007424 */ /* 0x000fe200078e00ff */
[----:B------:R-:W-:-:S04]  /*30d0*/  ISETP.GT.U32.AND P0, PT, R3, 0x7f800000, PT ;  /* 0x7f8000000300780c */ /* 0x000fc80003f04070 */
[----:B------:R-:W-:-:S09]  /*30e0*/  SEL R0, R0, 0x7c, P0 ;  /* 0x0000007c00007807 */ /* 0x000fd20000000000 */
.L_x_7685:
[----:B------:R-:W-:Y:S05]  /*30f0*/  BSYNC B0 ;  /* 0x0000000000007941 */ /* 0x000fea0003800000 */
.L_x_7683:
[----:B------:R-:W-:-:S04]  /*3100*/  LOP3.LUT R3, R7, 0x80000000, RZ, 0xc0, !PT ;  /* 0x8000000007037812 */ /* 0x000fc800078ec0ff */
[----:B------:R-:W-:-:S04]  /*3110*/  SHF.R.U32.HI R3, RZ, 0x18, R3 ;  /* 0x00000018ff037819 */ /* 0x000fc80000011603 */
[----:B------:R-:W-:-:S05]  /*3120*/  LOP3.LUT R3, R0, R3, RZ, 0xfc, !PT ;  /* 0x0000000300037212 */ /* 0x000fca00078efcff */
[----:B------:R1:W-:Y:S01]  /*3130*/  STG.E.U8 desc[UR36][R16.64], R3 ;  /* 0x0000000310007986 */ /* 0x0003e2000c101124 */
[----:B------:R-:W-:Y:S05]  /*3140*/  BRA `(.L_x_7669) ;  /* 0x0000000400ec7947 */ /* 0x000fea0003800000 */
.L_x_7679:
[----:B------:R-:W-:Y:S01]  /*3150*/  UMOV UR4, 0xf0000000 ;  /* 0xf000000000047882 */ /* 0x000fe20000000000 */
[----:B------:R-:W-:Y:S01]  /*3160*/  UMOV UR5, 0x380fffff ;  /* 0x380fffff00057882 */ /* 0x000fe20000000000 */
[----:B------:R-:W0:Y:S01]  /*3170*/  F2F.F32.F64 R0, R4 ;  /* 0x0000000400007310 */ /* 0x000e220000301000 */
[----:B------:R-:W-:-:S14]  /*3180*/  DSETP.GEU.AND P0, PT, |R4|, UR4, PT ;  /* 0x0000000404007e2a */ /* 0x000fdc000bf0e200 */
[----:B0-----:R-:W-:-:S05]  /*3190*/  @!P0 FMUL R0, R0, 1.175494350822287508e-38 ;  /* 0x0080000000008820 */ /* 0x001fca0000400000 */
[----:B------:R-:W-:-:S05]  /*31a0*/  F2FP.BF16.F32.PACK_AB R0, RZ, R0 ;  /* 0x00000000ff00723e */ /* 0x000fca00000010ff */
[----:B------:R2:W-:Y:S01]  /*31b0*/  STG.E.U16 desc[UR36][R16.64], R0 ;  /* 0x0000000010007986 */ /* 0x0005e2000c101524 */
[----:B------:R-:W-:Y:S05]  /*31c0*/  BRA `(.L_x_7669) ;  /* 0x0000000400cc7947 */ /* 0x000fea0003800000 */
.L_x_7676:
        /* <DEDUP_REMOVED lines=8> */
[----:B------:R-:W0:Y:S02]  /*3250*/  F2I.U32.F64.TRUNC R5, R4 ;  /* 0x0000000400057311 */ /* 0x000e24000030d000 */
[----:B0-----:R0:W-:Y:S01]  /*3260*/  STG.E.U16 desc[UR36][R16.64], R5 ;  /* 0x0000000510007986 */ /* 0x0011e2000c101524 */
[----:B------:R-:W-:Y:S05]  /*3270*/  BRA `(.L_x_7669) ;  /* 0x0000000400a07947 */ /* 0x000fea0003800000 */
.L_x_7688:
[----:B------:R-:W-:Y:S01]  /*3280*/  UMOV UR4, 0xf0000000 ;  /* 0xf000000000047882 */ /* 0x000fe20000000000 */
[----:B------:R-:W-:Y:S01]  /*3290*/  UMOV UR5, 0x380fffff ;  /* 0x380fffff00057882 */ /* 0x000fe20000000000 */
[----:B------:R-:W0:Y:S01]  /*32a0*/  F2F.F32.F64 R7, R4 ;  /* 0x0000000400077310 */ /* 0x000e220000301000 */
[----:B------:R-:W-:Y:S01]  /*32b0*/  DSETP.GEU.AND P0, PT, |R4|, UR4, PT ;  /* 0x0000000404007e2a */ /* 0x000fe2000bf0e200 */
[----:B------:R-:W-:Y:S01]  /*32c0*/  BSSY B0, `(.L_x_7689) ;  /* 0x0000015000007945 */ /* 0x000fe20003800000 */
[----:B------:R-:W-:-:S12]  /*32d0*/  IMAD.MOV.U32 R8, RZ, RZ, 0x80 ;  /* 0x00000080ff087424 */ /* 0x000fd800078e00ff */
[----:B0-----:R-:W-:-:S05]  /*32e0*/  @!P0 FMUL R7, R7, 1.175494350822287508e-38 ;  /* 0x0080000007078820 */ /* 0x001fca0000400000 */
        /* <DEDUP_REMOVED lines=14> */
.L_x_7691:
[----:B------:R-:W-:-:S04]  /*33d0*/  LOP3.LUT R3, R7, 0x80000000, RZ, 0xc0, !PT ;  /* 0x8000000007037812 */ /* 0x000fc800078ec0ff */
[----:B------:R-:W-:-:S04]  /*33e0*/  SHF.R.U32.HI R3, RZ, 0x18, R3 ;  /* 0x00000018ff037819 */ /* 0x000fc80000011603 */
[----:B------:R-:W-:-:S04]  /*33f0*/  LOP3.LUT R0, R0, R3, RZ, 0xfc, !PT ;  /* 0x0000000300007212 */ /* 0x000fc800078efcff */
[----:B------:R-:W-:-:S07]  /*3400*/  PRMT R8, R0, 0x7610, R8 ;  /* 0x0000761000087816 */ /* 0x000fce0000000008 */
.L_x_7690:
[----:B------:R-:W-:Y:S05]  /*3410*/  BSYNC B0 ;  /* 0x0000000000007941 */ /* 0x000fea0003800000 */
.L_x_7689:
[----:B------:R0:W-:Y:S01]  /*3420*/  STG.E.U8 desc[UR36][R16.64], R8 ;  /* 0x0000000810007986 */ /* 0x0001e2000c101124 */
[----:B------:R-:W-:Y:S05]  /*3430*/  BRA `(.L_x_7669) ;  /* 0x0000000400307947 */ /* 0x000fea0003800000 */
.L_x_7687:
        /* <DEDUP_REMOVED lines=21> */
.L_x_7694:
[----:B------:R-:W-:-:S04]  /*3590*/  LOP3.LUT R3, R7, 0x80000000, RZ, 0xc0, !PT ;  /* 0x8000000007037812 */ /* 0x000fc800078ec0ff */
[----:B------:R-:W-:-:S04]  /*35a0*/  SHF.R.U32.HI R3, RZ, 0x18, R3 ;  /* 0x00000018ff037819 */ /* 0x000fc80000011603 */
[----:B------:R-:W-:-:S04]  /*35b0*/  LOP3.LUT R0, R0, R3, RZ, 0xfc, !PT ;  /* 0x0000000300007212 */ /* 0x000fc800078efcff */
[----:B------:R-:W-:-:S07]  /*35c0*/  PRMT R8, R0, 0x7610, R8 ;  /* 0x0000761000087816 */ /* 0x000fce0000000008 */
.L_x_7693:
[----:B------:R-:W-:Y:S05]  /*35d0*/  BSYNC B0 ;  /* 0x0000000000007941 */ /* 0x000fea0003800000 */
.L_x_7692:
[----:B------:R0:W-:Y:S01]  /*35e0*/  STG.E.U8 desc[UR36][R16.64], R8 ;  /* 0x0000000810007986 */ /* 0x0001e2000c101124 */
[----:B------:R-:W-:Y:S05]  /*35f0*/  BRA `(.L_x_7669) ;  /* 0x0000000000c07947 */ /* 0x000fea0003800000 */
.L_x_7686:
        /* <DEDUP_REMOVED lines=26> */
.L_x_7668:
        /* <DEDUP_REMOVED lines=16> */
.L_x_7697:
[----:B------:R-:W-:Y:S05]  /*38a0*/  BRA `(.L_x_7669) ;  /* 0x0000000000147947 */ /* 0x000fea0003800000 */
.L_x_7696:
[----:B------:R-:W0:Y:S02]  /*38b0*/  F2I.U64.F64.TRUNC R4, R4 ;  /* 0x0000000400047311 */ /* 0x000e24000030d800 */
[----:B0-----:R0:W-:Y:S01]  /*38c0*/  STG.E.64 desc[UR36][R16.64], R4 ;  /* 0x0000000410007986 */ /* 0x0011e2000c101b24 */
[----:B------:R-:W-:Y:S05]  /*38d0*/  BRA `(.L_x_7669) ;  /* 0x0000000000087947 */ /* 0x000fea0003800000 */
.L_x_7695:
[----:B------:R-:W0:Y:S02]  /*38e0*/  F2I.U32.F64.TRUNC R5, R4 ;  /* 0x0000000400057311 */ /* 0x000e24000030d000 */
[----:B0-----:R0:W-:Y:S02]  /*38f0*/  STG.E desc[UR36][R16.64], R5 ;  /* 0x0000000510007986 */ /* 0x0011e4000c101924 */
.L_x_7669:
[----:B------:R-:W-:-:S04]  /*3900*/  IMAD R2, R2, 0x200, R23 ;  /* 0x0000020002027824 */ /* 0x000fc800078e0217 */
[----:B------:R-:W-:-:S07]  /*3910*/  VIADD R19, R2, 0x80 ;  /* 0x0000008002137836 */ /* 0x000fce0000000000 */
.L_x_7621:
[----:B------:R-:W-:Y:S05]  /*3920*/  BSYNC B6 ;  /* 0x0000000000067941 */ /* 0x000fea0003800000 */
.L_x_7620:
[----:B------:R-:W-:Y:S01]  /*3930*/  ULDC UR4, c[0x0][0x210] ;  /* 0x0000840000047ab9 */ /* 0x000fe20000000800 */
[----:B------:R-:W-:Y:S01]  /*3940*/  BSSY B6, `(.L_x_7698) ;  /* 0x0000385000067945 */ /* 0x000fe20003800000 */
[----:B------:R-:W-:-:S13]  /*3950*/  ISETP.GE.AND P0, PT, R19, UR4, PT ;  /* 0x0000000413007c0c */ /* 0x000fda000bf06270 */
[----:B------:R-:W-:Y:S05]  /*3960*/  @P0 BRA `(.L_x_7699) ;  /* 0x0000003800080947 */ /* 0x000fea0003800000 */
[----:B0--3--:R-:W0:Y:S01]  /*3970*/  LDC R6, c[0x0][0x218] ;  /* 0x00008600ff067b82 */ /* 0x009e220000000800 */
[----:B--2---:R-:W-:Y:S02]  /*3980*/  IMAD.MOV.U32 R0, RZ, RZ, RZ ;  /* 0x000000ffff007224 */ /* 0x004fe400078e00ff */
[----:B-1--4-:R-:W-:Y:S01]  /*3990*/  IMAD.MOV.U32 R16, RZ, RZ, RZ ;  /* 0x000000ffff107224 */ /* 0x012fe200078e00ff */
        /* <DEDUP_REMOVED lines=300> */
.L_x_7700:
        /* <DEDUP_REMOVED lines=21> */
.L_x_7704:
[----:B------:R-:W2:Y:S02]  /*4db0*/  LDG.E.U8 R2, desc[UR36][R2.64] ;  /* 0x0000002402027981 */ /* 0x000ea4000c1e1100 */
[----:B--2---:R0:W1:Y:S01]  /*4dc0*/  I2F.F64.U16 R22, R2 ;  /* 0x0000000200167312 */ /* 0x0040620000101800 */
[----:B------:R-:W-:Y:S05]  /*4dd0*/  BRA `(.L_x_7706) ;  /* 0x0000000c00707947 */ /* 0x000fea0003800000 */
.L_x_7703:
        /* <DEDUP_REMOVED lines=9> */
.L_x_7708:
[----:B------:R-:W2:Y:S02]  /*4e70*/  LDG.E R2, desc[UR36][R2.64] ;  /* 0x0000002402027981 */ /* 0x000ea4000c1e1900 */
[----:B--2---:R0:W1:Y:S01]  /*4e80*/  I2F.F64 R22, R2 ;  /* 0x0000000200167312 */ /* 0x0040620000201c00 */
[----:B------:R-:W-:Y:S05]  /*4e90*/  BRA `(.L_x_7706) ;  /* 0x0000000c00407947 */ /* 0x000fea0003800000 */
.L_x_7707:
[----:B------:R-:W2:Y:S02]  /*4ea0*/  LDG.E.U16 R2, desc[UR36][R2.64] ;  /* 0x0000002402027981 */ /* 0x000ea4000c1e1500 */
[----:B--2---:R0:W1:Y:S01]  /*4eb0*/  I2F.F64.S16 R22, R2 ;  /* 0x0000000200167312 */ /* 0x0040620000101c00 */
[----:B------:R-:W-:Y:S05]  /*4ec0*/  BRA `(.L_x_7706) ;  /* 0x0000000c00347947 */ /* 0x000fea0003800000 */
.L_x_7702:
        /* <DEDUP_REMOVED lines=8> */
[----:B------:R-:W2:Y:S01]  /*4f50*/  F2F.F64.F32 R22, R22 ;  /* 0x0000001600167310 */ /* 0x000ea20000201800 */
[----:B------:R-:W-:Y:S05]  /*4f60*/  BRA `(.L_x_7706) ;  /* 0x0000000c000c7947 */ /* 0x000fea0003800000 */
.L_x_7710:
[----:B------:R-:W2:Y:S02]  /*4f70*/  LDG.E.U16 R0, desc[UR36][R2.64] ;  /* 0x0000002402007981 */ /* 0x000ea4000c1e1500 */
[----:B--2---:R-:W-:-:S05]  /*4f80*/  HADD2.F32 R0, -RZ, R0.H0_H0 ;  /* 0x20000000ff007230 */ /* 0x004fca0000004100 */
[----:B------:R-:W-:-:S04]  /*4f90*/  FMUL.FTZ R0, R0, 1 ;  /* 0x3f80000000007820 */ /* 0x000fc80000410000 */
[----:B------:R0:W1:Y:S01]  /*4fa0*/  F2F.F64.F32 R22, R0 ;  /* 0x0000000000167310 */ /* 0x0000620000201800 */
[----:B------:R-:W-:Y:S05]  /*4fb0*/  BRA `(.L_x_7706) ;  /* 0x0000000800f87947 */ /* 0x000fea0003800000 */
.L_x_7709:
        /* <DEDUP_REMOVED lines=10> */
.L_x_7712:
[----:B------:R-:W2:Y:S02]  /*5060*/  LDG.E.U16 R2, desc[UR36][R2.64] ;  /* 0x0000002402027981 */ /* 0x000ea4000c1e1500 */
[----:B--2---:R-:W-:-:S05]  /*5070*/  HADD2.F32 R0, -RZ, R2.H0_H0 ;  /* 0x20000002ff007230 */ /* 0x004fca0000004100 */
[----:B------:R-:W-:-:S04]  /*5080*/  FMUL.FTZ R0, R0, 1 ;  /* 0x3f80000000007820 */ /* 0x000fc80000410000 */
[----:B------:R3:W4:Y:S01]  /*5090*/  F2F.F64.F32 R22, R0 ;  /* 0x0000000000167310 */ /* 0x0007220000201800 */
[----:B------:R-:W-:Y:S05]  /*50a0*/  BRA `(.L_x_7706) ;  /* 0x0000000800bc7947 */ /* 0x000fea0003800000 */
.L_x_7711:
[----:B------:R0:W5:Y:S01]  /*50b0*/  LDG.E.64 R22, desc[UR36][R2.64] ;  /* 0x0000002402167981 */ /* 0x000162000c1e1b00 */
[----:B------:R-:W-:Y:S05]  /*50c0*/  BRA `(.L_x_7706) ;  /* 0x0000000800b47947 */ /* 0x000fea0003800000 */
.L_x_7701:
        /* <DEDUP_REMOVED lines=13> */
.L_x_7715:
[----:B------:R0:W5:Y:S01]  /*51a0*/  LDG.E.64 R22, desc[UR36][R2.64] ;  /* 0x0000002402167981 */ /* 0x000162000c1e1b00 */
[----:B------:R-:W-:Y:S05]  /*51b0*/  BRA `(.L_x_7706) ;  /* 0x0000000800787947 */ /* 0x000fea0003800000 */
.L_x_7714:
        /* <DEDUP_REMOVED lines=28> */
.L_x_7717:
        /* <DEDUP_REMOVED lines=11> */
[----:B------:R-:W-:-:S05]  /*5430*/  LOP3.LUT R4, R4, 0x80000000, R5, 0xf8, !PT ;  /* 0x8000000004047812 */ /* 0x000fca00078ef805 */
[----:B------:R-:W-:-:S04]  /*5440*/  FMUL.FTZ R4, R4, 1 ;  /* 0x3f80000004047820 */ /* 0x000fc80000410000 */
[----:B------:R0:W1:Y:S01]  /*5450*/  F2F.F64.F32 R22, R4 ;  /* 0x0000000400167310 */ /* 0x0000620000201800 */
[----:B------:R-:W-:Y:S05]  /*5460*/  BRA `(.L_x_7706) ;  /* 0x0000000400cc7947 */ /* 0x000fea0003800000 */
.L_x_7716:
[----:B------:R-:W2:Y:S02]  /*5470*/  LDG.E.U16 R0, desc[UR36][R2.64] ;  /* 0x0000002402007981 */ /* 0x000ea4000c1e1500 */
[----:B--2---:R-:W-:-:S04]  /*5480*/  IMAD.U32 R0, R0, 0x10000, RZ ;  /* 0x0001000000007824 */ /* 0x004fc800078e00ff */
[----:B------:R-:W-:-:S04]  /*5490*/  FMUL.FTZ R0, R0, 1 ;  /* 0x3f80000000007820 */ /* 0x000fc80000410000 */
[----:B------:R0:W1:Y:S01]  /*54a0*/  F2F.F64.F32 R22, R0 ;  /* 0x0000000000167310 */ /* 0x0000620000201800 */
[----:B------:R-:W-:Y:S05]  /*54b0*/  BRA `(.L_x_7706) ;  /* 0x0000000400b87947 */ /* 0x000fea0003800000 */
.L_x_7713:
        /* <DEDUP_REMOVED lines=11> */
.L_x_7720:
        /* <DEDUP_REMOVED lines=21> */
.L_x_7724:
[----:B------:R-:W-:Y:S05]  /*56c0*/  BSYNC B1 ;  /* 0x0000000000017941 */ /* 0x000fea0003800000 */
.L_x_7723:
[----:B------:R-:W-:Y:S01]  /*56d0*/  LEA R3, R0, 0x3b800000, 0x17 ;  /* 0x3b80000000037811 */ /* 0x000fe200078eb8ff */
[----:B------:R-:W-:-:S05]  /*56e0*/  IMAD.SHL.U32 R0, R2, 0x100000, RZ ;  /* 0x0010000002007824 */ /* 0x000fca00078e00ff */
[----:B------:R-:W-:-:S07]  /*56f0*/  LOP3.LUT R0, R3, R0, R4, 0xfe, !PT ;  /* 0x0000000003007212 */ /* 0x000fce00078efe04 */
.L_x_7722:
[----:B------:R-:W-:Y:S05]  /*5700*/  BSYNC B0 ;  /* 0x0000000000007941 */ /* 0x000fea0003800000 */
.L_x_7721:
[----:B------:R-:W-:-:S04]  /*5710*/  FMUL.FTZ R0, R0, 1 ;  /* 0x3f80000000007820 */ /* 0x000fc80000410000 */
[----:B------:R0:W1:Y:S01]  /*5720*/  F2F.F64.F32 R22, R0 ;  /* 0x0000000000167310 */ /* 0x0000620000201800 */
[----:B------:R-:W-:Y:S05]  /*5730*/  BRA `(.L_x_7706) ;  /* 0x0000000400187947 */ /* 0x000fea0003800000 */
.L_x_7719:
        /* <DEDUP_REMOVED lines=21> */
.L_x_7728:
[----:B------:R-:W-:Y:S05]  /*5890*/  BSYNC B1 ;  /* 0x0000000000017941 */ /* 0x000fea0003800000 */
.L_x_7727:
[----:B------:R-:W-:Y:S01]  /*58a0*/  LEA R3, R0, 0x37800000, 0x17 ;  /* 0x3780000000037811 */ /* 0x000fe200078eb8ff */
[----:B------:R-:W-:-:S05]  /*58b0*/  IMAD.SHL.U32 R0, R2, 0x200000, RZ ;  /* 0x0020000002007824 */ /* 0x000fca00078e00ff */
[----:B------:R-:W-:-:S07]  /*58c0*/  LOP3.LUT R0, R3, R0, R4, 0xfe, !PT ;  /* 0x0000000003007212 */ /* 0x000fce00078efe04 */
.L_x_7726:
[----:B------:R-:W-:Y:S05]  /*58d0*/  BSYNC B0 ;  /* 0x0000000000007941 */ /* 0x000fea0003800000 */
.L_x_7725:
[----:B------:R-:W-:-:S04]  /*58e0*/  FMUL.FTZ R0, R0, 1 ;  /* 0x3f80000000007820 */ /* 0x000fc80000410000 */
[----:B------:R0:W1:Y:S01]  /*58f0*/  F2F.F64.F32 R22, R0 ;  /* 0x0000000000167310 */ /* 0x0000620000201800 */
[----:B------:R-:W-:Y:S05]  /*5900*/  BRA `(.L_x_7706) ;  /* 0x0000000000a47947 */ /* 0x000fea0003800000 */
.L_x_7718:
        /* <DEDUP_REMOVED lines=14> */
.L_x_7732:
[----:B------:R-:W-:Y:S05]  /*59f0*/  BSYNC B0 ;  /* 0x0000000000007941 */ /* 0x000fea0003800000 */
.L_x_7731:
[----:B------:R-:W-:-:S04]  /*5a00*/  FMUL.FTZ R0, R0, 1 ;  /* 0x3f80000000007820 */ /* 0x000fc80000410000 */
[----:B------:R0:W1:Y:S01]  /*5a10*/  F2F.F64.F32 R22, R0 ;  /* 0x0000000000167310 */ /* 0x0000620000201800 */
[----:B------:R-:W-:Y:S05]  /*5a20*/  BRA `(.L_x_7706) ;  /* 0x00000000005c7947 */ /* 0x000fea0003800000 */
.L_x_7705:
        /* <DEDUP_REMOVED lines=16> */
.L_x_7733:
[----:B------:R-:W-:Y:S01]  /*5b30*/  CS2R R22, SRZ ;  /* 0x0000000000167805 */ /* 0x000fe2000001ff00 */
[----:B------:R-:W-:Y:S06]  /*5b40*/  BRA `(.L_x_7706) ;  /* 0x0000000000147947 */ /* 0x000fec0003800000 */
.L_x_7730:
[----:B------:R-:W2:Y:S02]  /*5b50*/  LDG.E.64 R22, desc[UR36][R2.64] ;  /* 0x0000002402167981 */ /* 0x000ea4000c1e1b00 */
[----:B--2---:R-:W0:Y:S01]  /*5b60*/  I2F.F64.U64 R22, R22 ;  /* 0x0000001600167312 */ /* 0x004e220000301800 */
[----:B------:R-:W-:Y:S05]  /*5b70*/  BRA `(.L_x_7706) ;  /* 0x0000000000087947 */ /* 0x000fea0003800000 */
.L_x_7729:
[----:B------:R-:W2:Y:S02]  /*5b80*/  LDG.E R2, desc[UR36][R2.64] ;  /* 0x0000002402027981 */ /* 0x000ea4000c1e1900 */
[----:B--2---:R0:W1:Y:S02]  /*5b90*/  I2F.F64.U32 R22, R2 ;  /* 0x0000000200167312 */ /* 0x0040640000201800 */
.L_x_7706:
[----:B012-45:R-:W-:Y:S01]  /*5ba0*/  DADD R6, -RZ, |R22| ;  /* 0x00000000ff067229 */ /* 0x037fe20000000516 */
[----:B------:R-:W-:Y:S01]  /*5bb0*/  BSSY B0, `(.L_x_7734) ;  /* 0x0000003000007945 */ /* 0x000fe20003800000 */
[----:B---3--:R-:W-:-:S09]  /*5bc0*/  MOV R0, 0x5be0 ;  /* 0x00005be000007802 */ /* 0x008fd20000000f00 */
[----:B------:R-:W-:Y:S05]  /*5bd0*/  CALL.REL.NOINC `($_ZN2at6native18elementwise_kernelILi128ELi4EZNS0_15gpu_kernel_implIZNS0_50_GLOBAL__N__2680c7bb_12_PowKernel_cu_140f0503_289629pow_tensor_scalar_kernel_implIddEEvRNS_18TensorIteratorBaseET0_EUldE2_EEvS6_RKT_EUliE_EEviT1_$__internal_accurate_pow) ;  /* 0x0000008400a07944 */ /* 0x000fea0003c00000 */
[----:B------:R-:W-:Y:S05]  /*5be0*/  BSYNC B0 ;  /* 0x0000000000007941 */ /* 0x000fea0003800000 */
.L_x_7734:
[----:B------:R-:W0:Y:S01]  /*5bf0*/  LDC.64 R2, c[0x0][0x420] ;  /* 0x00010800ff027b82 */ /* 0x000e220000000a00 */
[----:B------:R-:W-:Y:S01]  /*5c00*/  DSETP.NEU.AND P0, PT, R22, RZ, PT ;  /* 0x000000ff1600722a */ /* 0x000fe20003f0d000 */
[----:B------:R-:W-:Y:S01]  /*5c10*/  BSSY B0, `(.L_x_7735) ;  /* 0x0000022000007945 */ /* 0x000fe20003800000 */
[----:B0-----:R-:W-:-:S04]  /*5c20*/  LOP3.LUT R0, R3, 0x7ff00000, RZ, 0xc0, !PT ;  /* 0x7ff0000003007812 */ /* 0x001fc800078ec0ff */
[----:B------:R-:W-:-:S04]  /*5c30*/  LEA.HI R5, R0, 0xfffffc0c, RZ, 0xc ;  /* 0xfffffc0c00057811 */ /* 0x000fc800078f60ff */
[CC--:B------:R-:W-:Y:S02]  /*5c40*/  SHF.L.U64.HI R0, R2.reuse, R5.reuse, R3 ;  /* 0x0000000502007219 */ /* 0x0c0fe40000010203 */
[----:B------:R-:W-:Y:S02]  /*5c50*/  SHF.L.U32 R2, R2, R5, RZ ;  /* 0x0000000502027219 */ /* 0x000fe400000006ff */
[----:B------:R-:W-:Y:S05]  /*5c60*/  @!P0 BRA `(.L_x_7736) ;  /* 0x0000000000508947 */ /* 0x000fea0003800000 */
[----:B------:R-:W-:Y:S01]  /*5c70*/  IMAD.MOV.U32 R4, RZ, RZ, R12 ;  /* 0x000000ffff047224 */ /* 0x000fe200078e000c */
[----:B------:R-:W-:Y:S01]  /*5c80*/  ISETP.GT.AND P1, PT, R23, -0x1, PT ;  /* 0xffffffff1700780c */ /* 0x000fe20003f24270 */
[----:B------:R-:W-:Y:S01]  /*5c90*/  IMAD.MOV.U32 R5, RZ, RZ, R13 ;  /* 0x000000ffff057224 */ /* 0x000fe200078e000d */
[----:B------:R-:W-:-:S04]  /*5ca0*/  ISETP.NE.U32.AND P0, PT, R2, RZ, PT ;  /* 0x000000ff0200720c */ /* 0x000fc80003f05070 */
[----:B------:R-:W-:Y:S01]  /*5cb0*/  ISETP.NE.AND.EX P0, PT, R0, -0x80000000, PT, P0 ;  /* 0x800000000000780c */ /* 0x000fe20003f05300 */
[----:B------:R-:W-:-:S03]  /*5cc0*/  DADD R6, -RZ, -R4 ;  /* 0x00000000ff067229 */ /* 0x000fc60000000904 */
[----:B------:R-:W-:Y:S02]  /*5cd0*/  ISETP.LT.AND P2, PT, R23, RZ, !P0 ;  /* 0x000000ff1700720c */ /* 0x000fe40004741270 */
[----:B------:R-:W-:-:S05]  /*5ce0*/  PLOP3.LUT P0, PT, P0, PT, PT, 0x8, 0x0 ;  /* 0x000000000000781c */ /* 0x000fca000070e170 */
[----:B------:R-:W-:Y:S02]  /*5cf0*/  FSEL R0, R6, R4, P2 ;  /* 0x0000000406007208 */ /* 0x000fe40001000000 */
[----:B------:R-:W-:Y:S01]  /*5d00*/  FSEL R7, R7, R5, P2 ;  /* 0x0000000507077208 */ /* 0x000fe20001000000 */
[----:B------:R-:W-:Y:S06]  /*5d10*/  @P1 BRA `(.L_x_7737) ;  /* 0x0000000000441947 */ /* 0x000fec0003800000 */
        /* <DEDUP_REMOVED lines=9> */
.L_x_7736:
[----:B------:R-:W0:Y:S01]  /*5db0*/  LDC.64 R4, c[0x0][0x420] ;  /* 0x00010800ff047b82 */ /* 0x000e220000000a00 */
[----:B------:R-:W-:Y:S02]  /*5dc0*/  ISETP.GE.AND P1, PT, R3, RZ, PT ;  /* 0x000000ff0300720c */ /* 0x000fe40003f26270 */
[----:B------:R-:W-:Y:S01]  /*5dd0*/  ISETP.EQ.U32.AND P2, PT, R2, RZ, PT ;  /* 0x000000ff0200720c */ /* 0x000fe20003f42070 */
[----:B0-----:R-:W-:Y:S01]  /*5de0*/  DSETP.NEU.AND P0, PT, |R4|, 0.5, PT ;  /* 0x3fe000000400742a */ /* 0x001fe20003f0d200 */
[----:B------:R-:W-:-:S05]  /*5df0*/  IMAD.MOV.U32 R4, RZ, RZ, RZ ;  /* 0x000000ffff047224 */ /* 0x000fca00078e00ff */
[----:B------:R-:W-:-:S04]  /*5e00*/  ISETP.EQ.AND.EX P0, PT, R0, -0x80000000, P0, P2 ;  /* 0x800000000000780c */ /* 0x000fc80000702320 */
[----:B------:R-:W-:-:S04]  /*5e10*/  SEL R5, R23, RZ, P0 ;  /* 0x000000ff17057207 */ /* 0x000fc80000000000 */
[----:B------:R-:W-:-:S07]  /*5e20*/  @!P1 LOP3.LUT R5, R5, 0x7ff00000, RZ, 0xfc, !PT ;  /* 0x7ff0000005059812 */ /* 0x000fce00078efcff */
.L_x_7737:
[----:B------:R-:W-:Y:S05]  /*5e30*/  BSYNC B0 ;  /* 0x0000000000007941 */ /* 0x000fea0003800000 */
.L_x_7735:
        /* <DEDUP_REMOVED lines=19> */
.L_x_7741:
        /* <DEDUP_REMOVED lines=10> */
.L_x_7740:
[----:B------:R-:W-:-:S11]  /*6010*/  DADD R4, R22, R8 ;  /* 0x0000000016047229 */ /* 0x000fd60000000008 */
.L_x_7739:
[----:B------:R-:W-:Y:S05]  /*6020*/  BSYNC B0 ;  /* 0x0000000000007941 */ /* 0x000fea0003800000 */
.L_x_7738:
        /* <DEDUP_REMOVED lines=19> */
.L_x_7745:
[----:B------:R-:W0:Y:S02]  /*6160*/  F2I.S64.F64.TRUNC R4, R4 ;  /* 0x0000000400047311 */ /* 0x000e24000030d900 */
[----:B0-----:R-:W-:-:S05]  /*6170*/  IMAD.MOV.U32 R3, RZ, RZ, R4 ;  /* 0x000000ffff037224 */ /* 0x001fca00078e0004 */
[----:B------:R0:W-:Y:S01]  /*6180*/  STG.E.U8 desc[UR36][R16.64], R3 ;  /* 0x0000000310007986 */ /* 0x0001e2000c101124 */
[----:B------:R-:W-:Y:S05]  /*6190*/  BRA `(.L_x_7747) ;  /* 0x0000000c00f87947 */ /* 0x000fea0003800000 */
.L_x_7744:
        /* <DEDUP_REMOVED lines=9> */
.L_x_7749:
[----:B------:R-:W0:Y:S02]  /*6230*/  F2I.F64.TRUNC R5, R4 ;  /* 0x0000000400057311 */ /* 0x000e24000030d100 */
[----:B0-----:R0:W-:Y:S01]  /*6240*/  STG.E desc[UR36][R16.64], R5 ;  /* 0x0000000510007986 */ /* 0x0011e2000c101924 */
[----:B------:R-:W-:Y:S05]  /*6250*/  BRA `(.L_x_7747) ;  /* 0x0000000c00c87947 */ /* 0x000fea0003800000 */
.L_x_7748:
[----:B------:R-:W0:Y:S02]  /*6260*/  F2I.F64.TRUNC R5, R4 ;  /* 0x0000000400057311 */ /* 0x000e24000030d100 */
[----:B0-----:R0:W-:Y:S01]  /*6270*/  STG.E.U16 desc[UR36][R16.64], R5 ;  /* 0x0000000510007986 */ /* 0x0011e2000c101524 */
[----:B------:R-:W-:Y:S05]  /*6280*/  BRA `(.L_x_7747) ;  /* 0x0000000c00bc7947 */ /* 0x000fea0003800000 */
.L_x_7743:
        /* <DEDUP_REMOVED lines=13> */
.L_x_7751:
        /* <DEDUP_REMOVED lines=8> */
.L_x_7750:
        /* <DEDUP_REMOVED lines=14> */
.L_x_7753:
        /* <DEDUP_REMOVED lines=9> */
.L_x_7752:
[----:B------:R0:W-:Y:S01]  /*6550*/  STG.E.64 desc[UR36][R16.64], R4 ;  /* 0x0000000410007986 */ /* 0x0001e2000c101b24 */
[----:B------:R-:W-:Y:S05]  /*6560*/  BRA `(.L_x_7747) ;  /* 0x0000000c00047947 */ /* 0x000fea0003800000 */
.L_x_7742:
        /* <DEDUP_REMOVED lines=12> */
.L_x_7756:
[----:B------:R-:W-:-:S05]  /*6630*/  CS2R R6, SRZ ;  /* 0x0000000000067805 */ /* 0x000fca000001ff00 */
[----:B------:R0:W-:Y:S01]  /*6640*/  STG.E.128 desc[UR36][R16.64], R4 ;  /* 0x0000000410007986 */ /* 0x0001e2000c101d24 */
[----:B------:R-:W-:Y:S05]  /*6650*/  BRA `(.L_x_7747) ;  /* 0x0000000800c87947 */ /* 0x000fea0003800000 */
.L_x_7755:
        /* <DEDUP_REMOVED lines=25> */
.L_x_7760:
[----:B------:R-:W-:Y:S05]  /*67f0*/  BSYNC B0 ;  /* 0x0000000000007941 */ /* 0x000fea0003800000 */
.L_x_7759:
[----:B------:R-:W-:-:S05]  /*6800*/  LOP3.LUT R3, R0, R3, RZ, 0xfc, !PT ;  /* 0x0000000300037212 */ /* 0x000fca00078efcff */
[----:B------:R0:W-:Y:S01]  /*6810*/  STG.E.U8 desc[UR36][R16.64], R3 ;  /* 0x0000000310007986 */ /* 0x0001e2000c101124 */
[----:B------:R-:W-:Y:S05]  /*6820*/  BRA `(.L_x_7747) ;  /* 0x0000000800547947 */ /* 0x000fea0003800000 */
.L_x_7758:
        /* <DEDUP_REMOVED lines=17> */
.L_x_7762:
[----:B------:R-:W-:Y:S01]  /*6940*/  IMAD.MOV.U32 R0, RZ, RZ, 0x7f ;  /* 0x0000007fff007424 */ /* 0x000fe200078e00ff */
[----:B------:R-:W-:-:S04]  /*6950*/  ISETP.GT.U32.AND P0, PT, R2, 0x7f800000, PT ;  /* 0x7f8000000200780c */ /* 0x000fc80003f04070 */
[----:B------:R-:W-:-:S09]  /*6960*/  SEL R0, R0, 0x7c, P0 ;  /* 0x0000007c00007807 */ /* 0x000fd20000000000 */
.L_x_7763:
[----:B------:R-:W-:Y:S05]  /*6970*/  BSYNC B0 ;  /* 0x0000000000007941 */ /* 0x000fea0003800000 */
.L_x_7761:
[----:B------:R-:W-:-:S04]  /*6980*/  LOP3.LUT R2, R3, 0x80000000, RZ, 0xc0, !PT ;  /* 0x8000000003027812 */ /* 0x000fc800078ec0ff */
[----:B------:R-:W-:-:S04]  /*6990*/  SHF.R.U32.HI R3, RZ, 0x18, R2 ;  /* 0x00000018ff037819 */ /* 0x000fc80000011602 */
[----:B------:R-:W-:-:S05]  /*69a0*/  LOP3.LUT R3, R0, R3, RZ, 0xfc, !PT ;  /* 0x0000000300037212 */ /* 0x000fca00078efcff */
[----:B------:R0:W-:Y:S01]  /*69b0*/  STG.E.U8 desc[UR36][R16.64], R3 ;  /* 0x0000000310007986 */ /* 0x0001e2000c101124 */
[----:B------:R-:W-:Y:S05]  /*69c0*/  BRA `(.L_x_7747) ;  /* 0x0000000400ec7947 */ /* 0x000fea0003800000 */
.L_x_7757:
        /* <DEDUP_REMOVED lines=8> */
.L_x_7754:
        /* <DEDUP_REMOVED lines=11> */
.L_x_7766:
        /* <DEDUP_REMOVED lines=21> */
.L_x_7769:
[----:B------:R-:W-:-:S04]  /*6c50*/  LOP3.LUT R2, R3, 0x80000000, RZ, 0xc0, !PT ;  /* 0x8000000003027812 */ /* 0x000fc800078ec0ff */
[----:B------:R-:W-:-:S04]  /*6c60*/  SHF.R.U32.HI R3, RZ, 0x18, R2 ;  /* 0x00000018ff037819 */ /* 0x000fc80000011602 */
[----:B------:R-:W-:-:S04]  /*6c70*/  LOP3.LUT R0, R0, R3, RZ, 0xfc, !PT ;  /* 0x0000000300007212 */ /* 0x000fc800078efcff */
[----:B------:R-:W-:-:S07]  /*6c80*/  PRMT R8, R0, 0x7610, R8 ;  /* 0x0000761000087816 */ /* 0x000fce0000000008 */
.L_x_7768:
[----:B------:R-:W-:Y:S05]  /*6c90*/  BSYNC B0 ;  /* 0x0000000000007941 */ /* 0x000fea0003800000 */
.L_x_7767:
[----:B------:R3:W-:Y:S01]  /*6ca0*/  STG.E.U8 desc[UR36][R16.64], R8 ;  /* 0x0000000810007986 */ /* 0x0007e2000c101124 */
[----:B------:R-:W-:Y:S05]  /*6cb0*/  BRA `(.L_x_7747) ;  /* 0x0000000400307947 */ /* 0x000fea0003800000 */
.L_x_7765:
        /* <DEDUP_REMOVED lines=21> */
.L_x_7772:
[----:B------:R-:W-:-:S04]  /*6e10*/  LOP3.LUT R2, R3, 0x80000000, RZ, 0xc0, !PT ;  /* 0x8000000003027812 */ /* 0x000fc800078ec0ff */
[----:B------:R-:W-:-:S04]  /*6e20*/  SHF.R.U32.HI R3, RZ, 0x18, R2 ;  /* 0x00000018ff037819 */ /* 0x000fc80000011602 */
[----:B------:R-:W-:-:S04]  /*6e30*/  LOP3.LUT R0, R0, R3, RZ, 0xfc, !PT ;  /* 0x0000000300007212 */ /* 0x000fc800078efcff */
[----:B------:R-:W-:-:S07]  /*6e40*/  PRMT R8, R0, 0x7610, R8 ;  /* 0x0000761000087816 */ /* 0x000fce0000000008 */
.L_x_7771:
[----:B------:R-:W-:Y:S05]  /*6e50*/  BSYNC B0 ;  /* 0x0000000000007941 */ /* 0x000fea0003800000 */
.L_x_7770:
[----:B------:R0:W-:Y:S01]  /*6e60*/  STG.E.U8 desc[UR36][R16.64], R8 ;  /* 0x0000000810007986 */ /* 0x0001e2000c101124 */
[----:B------:R-:W-:Y:S05]  /*6e70*/  BRA `(.L_x_7747) ;  /* 0x0000000000c07947 */ /* 0x000fea0003800000 */
.L_x_7764:
        /* <DEDUP_REMOVED lines=26> */
.L_x_7746:
        /* <DEDUP_REMOVED lines=16> */
.L_x_7775:
[----:B------:R-:W-:Y:S05]  /*7120*/  BRA `(.L_x_7747) ;  /* 0x0000000000147947 */ /* 0x000fea0003800000 */
.L_x_7774:
[----:B------:R-:W0:Y:S02]  /*7130*/  F2I.U64.F64.TRUNC R4, R4 ;  /* 0x0000000400047311 */ /* 0x000e24000030d800 */
[----:B0-----:R2:W-:Y:S01]  /*7140*/  STG.E.64 desc[UR36][R16.64], R4 ;  /* 0x0000000410007986 */ /* 0x0015e2000c101b24 */
[----:B------:R-:W-:Y:S05]  /*7150*/  BRA `(.L_x_7747) ;  /* 0x0000000000087947 */ /* 0x000fea0003800000 */
.L_x_7773:
[----:B------:R-:W0:Y:S02]  /*7160*/  F2I.U32.F64.TRUNC R5, R4 ;  /* 0x0000000400057311 */ /* 0x000e24000030d000 */
[----:B0-----:R0:W-:Y:S02]  /*7170*/  STG.E desc[UR36][R16.64], R5 ;  /* 0x0000000510007986 */ /* 0x0011e4000c101924 */
.L_x_7747:
[----:B------:R-:W-:-:S07]  /*7180*/  VIADD R19, R19, 0x80 ;  /* 0x0000008013137836 */ /* 0x000fce0000000000 */
.L_x_7699:
[----:B------:R-:W-:Y:S05]  /*7190*/  BSYNC B6 ;  /* 0x0000000000067941 */ /* 0x000fea0003800000 */
.L_x_7698:
        /* <DEDUP_REMOVED lines=307> */
.L_x_7778:
        /* <DEDUP_REMOVED lines=21> */
.L_x_7782:
[----:B------:R-:W2:Y:S02]  /*8620*/  LDG.E.U8 R2, desc[UR36][R2.64] ;  /* 0x0000002402027981 */ /* 0x000ea4000c1e1100 */
[----:B--2---:R0:W1:Y:S01]  /*8630*/  I2F.F64.U16 R22, R2 ;  /* 0x0000000200167312 */ /* 0x0040620000101800 */
[----:B------:R-:W-:Y:S05]  /*8640*/  BRA `(.L_x_7784) ;  /* 0x0000000c00707947 */ /* 0x000fea0003800000 */
.L_x_7781:
        /* <DEDUP_REMOVED lines=9> */
.L_x_7786:
[----:B------:R-:W2:Y:S02]  /*86e0*/  LDG.E R2, desc[UR36][R2.64] ;  /* 0x0000002402027981 */ /* 0x000ea4000c1e1900 */
[----:B--2---:R0:W1:Y:S01]  /*86f0*/  I2F.F64 R22, R2 ;  /* 0x0000000200167312 */ /* 0x0040620000201c00 */
[----:B------:R-:W-:Y:S05]  /*8700*/  BRA `(.L_x_7784) ;  /* 0x0000000c00407947 */ /* 0x000fea0003800000 */
.L_x_7785:
[----:B------:R-:W2:Y:S02]  /*8710*/  LDG.E.U16 R2, desc[UR36][R2.64] ;  /* 0x0000002402027981 */ /* 0x000ea4000c1e1500 */
[----:B--2---:R0:W1:Y:S01]  /*8720*/  I2F.F64.S16 R22, R2 ;  /* 0x0000000200167312 */ /* 0x0040620000101c00 */
[----:B------:R-:W-:Y:S05]  /*8730*/  BRA `(.L_x_7784) ;  /* 0x0000000c00347947 */ /* 0x000fea0003800000 */
.L_x_7780:
        /* <DEDUP_REMOVED lines=10> */
.L_x_7788:
[----:B------:R-:W2:Y:S02]  /*87e0*/  LDG.E.U16 R0, desc[UR36][R2.64] ;  /* 0x0000002402007981 */ /* 0x000ea4000c1e1500 */
[----:B--2---:R-:W-:-:S05]  /*87f0*/  HADD2.F32 R0, -RZ, R0.H0_H0 ;  /* 0x20000000ff007230 */ /* 0x004fca0000004100 */
[----:B------:R-:W-:-:S04]  /*8800*/  FMUL.FTZ R0, R0, 1 ;  /* 0x3f80000000007820 */ /* 0x000fc80000410000 */
[----:B------:R0:W1:Y:S01]  /*8810*/  F2F.F64.F32 R22, R0 ;  /* 0x0000000000167310 */ /* 0x0000620000201800 */
[----:B------:R-:W-:Y:S05]  /*8820*/  BRA `(.L_x_7784) ;  /* 0x0000000800f87947 */ /* 0x000fea0003800000 */
.L_x_7787:
        /* <DEDUP_REMOVED lines=10> */
.L_x_7790:
[----:B------:R-:W2:Y:S02]  /*88d0*/  LDG.E.U16 R2, desc[UR36][R2.64] ;  /* 0x0000002402027981 */ /* 0x000ea4000c1e1500 */
[----:B--2---:R-:W-:-:S05]  /*88e0*/  HADD2.F32 R0, -RZ, R2.H0_H0 ;  /* 0x20000002ff007230 */ /* 0x004fca0000004100 */
[----:B------:R-:W-:-:S04]  /*88f0*/  FMUL.FTZ R0, R0, 1 ;  /* 0x3f80000000007820 */ /* 0x000fc80000410000 */
[----:B------:R0:W1:Y:S01]  /*8900*/  F2F.F64.F32 R22, R0 ;  /* 0x0000000000167310 */ /* 0x0000620000201800 */
[----:B------:R-:W-:Y:S05]  /*8910*/  BRA `(.L_x_7784) ;  /* 0x0000000800bc7947 */ /* 0x000fea0003800000 */
.L_x_7789:
[----:B------:R0:W5:Y:S01]  /*8920*/  LDG.E.64 R22, desc[UR36][R2.64] ;  /* 0x0000002402167981 */ /* 0x000162000c1e1b00 */
[----:B------:R-:W-:Y:S05]  /*8930*/  BRA `(.L_x_7784) ;  /* 0x0000000800b47947 */ /* 0x000fea0003800000 */
.L_x_7779:
        /* <DEDUP_REMOVED lines=13> */
.L_x_7793:
[----:B------:R0:W5:Y:S01]  /*8a10*/  LDG.E.64 R22, desc[UR36][R2.64] ;  /* 0x0000002402167981 */ /* 0x000162000c1e1b00 */
[----:B------:R-:W-:Y:S05]  /*8a20*/  BRA `(.L_x_7784) ;  /* 0x0000000800787947 */ /* 0x000fea0003800000 */
.L_x_7792:
        /* <DEDUP_REMOVED lines=28> */
.L_x_7795:
        /* <DEDUP_REMOVED lines=13> */
[----:B------:R3:W4:Y:S01]  /*8cc0*/  F2F.F64.F32 R22, R4 ;  /* 0x0000000400167310 */ /* 0x0007220000201800 */
[----:B------:R-:W-:Y:S05]  /*8cd0*/  BRA `(.L_x_7784) ;  /* 0x0000000400cc7947 */ /* 0x000fea0003800000 */
.L_x_7794:
[----:B------:R-:W2:Y:S02]  /*8ce0*/  LDG.E.U16 R0, desc[UR36][R2.64] ;  /* 0x0000002402007981 */ /* 0x000ea4000c1e1500 */
[----:B--2---:R-:W-:-:S04]  /*8cf0*/  IMAD.U32 R0, R0, 0x10000, RZ ;  /* 0x0001000000007824 */ /* 0x004fc800078e00ff */
[----:B------:R-:W-:-:S04]  /*8d00*/  FMUL.FTZ R0, R0, 1 ;  /* 0x3f80000000007820 */ /* 0x000fc80000410000 */
[----:B------:R1:W2:Y:S01]  /*8d10*/  F2F.F64.F32 R22, R0 ;  /* 0x0000000000167310 */ /* 0x0002a20000201800 */
[----:B------:R-:W-:Y:S05]  /*8d20*/  BRA `(.L_x_7784) ;  /* 0x0000000400b87947 */ /* 0x000fea0003800000 */
.L_x_7791:
        /* <DEDUP_REMOVED lines=11> */
.L_x_7798:
        /* <DEDUP_REMOVED lines=21> */
.L_x_7802:
[----:B------:R-:W-:Y:S05]  /*8f30*/  BSYNC B1 ;  /* 0x0000000000017941 */ /* 0x000fea0003800000 */
.L_x_7801:
[----:B------:R-:W-:Y:S01]  /*8f40*/  LEA R3, R0, 0x3b800000, 0x17 ;  /* 0x3b80000000037811 */ /* 0x000fe200078eb8ff */
[----:B------:R-:W-:-:S05]  /*8f50*/  IMAD.SHL.U32 R0, R2, 0x100000, RZ ;  /* 0x0010000002007824 */ /* 0x000fca00078e00ff */
[----:B------:R-:W-:-:S07]  /*8f60*/  LOP3.LUT R0, R3, R0, R4, 0xfe, !PT ;  /* 0x0000000003007212 */ /* 0x000fce00078efe04 */
.L_x_7800:
[----:B------:R-:W-:Y:S05]  /*8f70*/  BSYNC B0 ;  /* 0x0000000000007941 */ /* 0x000fea0003800000 */
.L_x_7799:
[----:B------:R-:W-:-:S04]  /*8f80*/  FMUL.FTZ R0, R0, 1 ;  /* 0x3f80000000007820 */ /* 0x000fc80000410000 */
[----:B------:R0:W1:Y:S01]  /*8f90*/  F2F.F64.F32 R22, R0 ;  /* 0x0000000000167310 */ /* 0x0000620000201800 */
[----:B------:R-:W-:Y:S05]  /*8fa0*/  BRA `(.L_x_7784) ;  /* 0x0000000400187947 */ /* 0x000fea0003800000 */
.L_x_7797:
        /* <DEDUP_REMOVED lines=21> */
.L_x_7806:
[----:B------:R-:W-:Y:S05]  /*9100*/  BSYNC B1 ;  /* 0x0000000000017941 */ /* 0x000fea0003800000 */
.L_x_7805:
[----:B------:R-:W-:Y:S01]  /*9110*/  LEA R3, R0, 0x37800000, 0x17 ;  /* 0x3780000000037811 */ /* 0x000fe200078eb8ff */
[----:B------:R-:W-:-:S05]  /*9120*/  IMAD.SHL.U32 R0, R2, 0x200000, RZ ;  /* 0x0020000002007824 */ /* 0x000fca00078e00ff */
[----:B------:R-:W-:-:S07]  /*9130*/  LOP3.LUT R0, R3, R0, R4, 0xfe, !PT ;  /* 0x0000000003007212 */ /* 0x000fce00078efe04 */
.L_x_7804:
[----:B------:R-:W-:Y:S05]  /*9140*/  BSYNC B0 ;  /* 0x0000000000007941 */ /* 0x000fea0003800000 */
.L_x_7803:
[----:B------:R-:W-:-:S04]  /*9150*/  FMUL.FTZ R0, R0, 1 ;  /* 0x3f80000000007820 */ /* 0x000fc80000410000 */
[----:B------:R0:W1:Y:S01]  /*9160*/  F2F.F64.F32 R22, R0 ;  /* 0x0000000000167310 */ /* 0x0000620000201800 */
[----:B------:R-:W-:Y:S05]  /*9170*/  BRA `(.L_x_7784) ;  /* 0x0000000000a47947 */ /* 0x000fea0003800000 */
.L_x_7796:
        /* <DEDUP_REMOVED lines=14> */
.L_x_7810:
[----:B------:R-:W-:Y:S05]  /*9260*/  BSYNC B0 ;  /* 0x0000000000007941 */ /* 0x000fea0003800000 */
.L_x_7809:
[----:B------:R-:W-:-:S04]  /*9270*/  FMUL.FTZ R0, R0, 1 ;  /* 0x3f80000000007820 */ /* 0x000fc80000410000 */
[----:B------:R0:W1:Y:S01]  /*9280*/  F2F.F64.F32 R22, R0 ;  /* 0x0000000000167310 */ /* 0x0000620000201800 */
[----:B------:R-:W-:Y:S05]  /*9290*/  BRA `(.L_x_7784) ;  /* 0x00000000005c7947 */ /* 0x000fea0003800000 */
.L_x_7783:
        /* <DEDUP_REMOVED lines=16> */
.L_x_7811:
[----:B------:R-:W-:Y:S01]  /*93a0*/  CS2R R22, SRZ ;  /* 0x0000000000167805 */ /* 0x000fe2000001ff00 */
[----:B------:R-:W-:Y:S06]  /*93b0*/  BRA `(.L_x_7784) ;  /* 0x0000000000147947 */ /* 0x000fec0003800000 */
.L_x_7808:
[----:B------:R-:W2:Y:S02]  /*93c0*/  LDG.E.64 R22, desc[UR36][R2.64] ;  /* 0x0000002402167981 */ /* 0x000ea4000c1e1b00 */
[----:B--2---:R-:W0:Y:S01]  /*93d0*/  I2F.F64.U64 R22, R22 ;  /* 0x0000001600167312 */ /* 0x004e220000301800 */
[----:B------:R-:W-:Y:S05]  /*93e0*/  BRA `(.L_x_7784) ;  /* 0x0000000000087947 */ /* 0x000fea0003800000 */
.L_x_7807:
[----:B------:R-:W2:Y:S02]  /*93f0*/  LDG.E R2, desc[UR36][R2.64] ;  /* 0x0000002402027981 */ /* 0x000ea4000c1e1900 */
[----:B--2---:R0:W1:Y:S02]  /*9400*/  I2F.F64.U32 R22, R2 ;  /* 0x0000000200167312 */ /* 0x0040640000201800 */
.L_x_7784:
[----:B012-45:R-:W-:Y:S01]  /*9410*/  DADD R6, -RZ, |R22| ;  /* 0x00000000ff067229 */ /* 0x037fe20000000516 */
[----:B------:R-:W-:Y:S01]  /*9420*/  BSSY B0, `(.L_x_7812) ;  /* 0x0000003000007945 */ /* 0x000fe20003800000 */
[----:B------:R-:W-:-:S09]  /*9430*/  MOV R0, 0x9450 ;  /* 0x0000945000007802 */ /* 0x000fd20000000f00 */
[----:B---3--:R-:W-:Y:S05]  /*9440*/  CALL.REL.NOINC `($_ZN2at6native18elementwise_kernelILi128ELi4EZNS0_15gpu_kernel_implIZNS0_50_GLOBAL__N__2680c7bb_12_PowKernel_cu_140f0503_289629pow_tensor_scalar_kernel_implIddEEvRNS_18TensorIteratorBaseET0_EUldE2_EEvS6_RKT_EUliE_EEviT1_$__internal_accurate_pow) ;  /* 0x0000004c00847944 */ /* 0x008fea0003c00000 */
[----:B------:R-:W-:Y:S05]  /*9450*/  BSYNC B0 ;  /* 0x0000000000007941 */ /* 0x000fea0003800000 */
.L_x_7812:
        /* <DEDUP_REMOVED lines=28> */
.L_x_7814:
        /* <DEDUP_REMOVED lines=8> */
.L_x_7815:
[----:B------:R-:W-:Y:S05]  /*96a0*/  BSYNC B0 ;  /* 0x0000000000007941 */ /* 0x000fea0003800000 */
.L_x_7813:
        /* <DEDUP_REMOVED lines=19> */
.L_x_7819:
        /* <DEDUP_REMOVED lines=10> */
.L_x_7818:
[----:B------:R-:W-:-:S11]  /*9880*/  DADD R4, R22, R8 ;  /* 0x0000000016047229 */ /* 0x000fd60000000008 */
.L_x_7817:
[----:B------:R-:W-:Y:S05]  /*9890*/  BSYNC B0 ;  /* 0x0000000000007941 */ /* 0x000fea0003800000 */
.L_x_7816:
        /* <DEDUP_REMOVED lines=19> */
.L_x_7823:
[----:B------:R-:W0:Y:S02]  /*99d0*/  F2I.S64.F64.TRUNC R4, R4 ;  /* 0x0000000400047311 */ /* 0x000e24000030d900 */
[----:B0-----:R-:W-:-:S05]  /*99e0*/  IMAD.MOV.U32 R3, RZ, RZ, R4 ;  /* 0x000000ffff037224 */ /* 0x001fca00078e0004 */
[----:B------:R0:W-:Y:S01]  /*99f0*/  STG.E.U8 desc[UR36][R16.64], R3 ;  /* 0x0000000310007986 */ /* 0x0001e2000c101124 */
[----:B------:R-:W-:Y:S05]  /*9a00*/  BRA `(.L_x_7825) ;  /* 0x0000000c00f87947 */ /* 0x000fea0003800000 */
.L_x_7822:
        /* <DEDUP_REMOVED lines=9> */
.L_x_7827:
[----:B------:R-:W0:Y:S02]  /*9aa0*/  F2I.F64.TRUNC R5, R4 ;  /* 0x0000000400057311 */ /* 0x000e24000030d100 */
[----:B0-----:R3:W-:Y:S01]  /*9ab0*/  STG.E desc[UR36][R16.64], R5 ;  /* 0x0000000510007986 */ /* 0x0017e2000c101924 */
[----:B------:R-:W-:Y:S05]  /*9ac0*/  BRA `(.L_x_7825) ;  /* 0x0000000c00c87947 */ /* 0x000fea0003800000 */
.L_x_7826:
[----:B------:R-:W0:Y:S02]  /*9ad0*/  F2I.F64.TRUNC R5, R4 ;  /* 0x0000000400057311 */ /* 0x000e24000030d100 */
[----:B0-----:R2:W-:Y:S01]  /*9ae0*/  STG.E.U16 desc[UR36][R16.64], R5 ;  /* 0x0000000510007986 */ /* 0x0015e2000c101524 */
[----:B------:R-:W-:Y:S05]  /*9af0*/  BRA `(.L_x_7825) ;  /* 0x0000000c00bc7947 */ /* 0x000fea0003800000 */
.L_x_7821:
        /* <DEDUP_REMOVED lines=13> */
.L_x_7829:
        /* <DEDUP_REMOVED lines=8> */
.L_x_7828:
        /* <DEDUP_REMOVED lines=14> */
.L_x_7831:
        /* <DEDUP_REMOVED lines=9> */
.L_x_7830:
[----:B------:R0:W-:Y:S01]  /*9dc0*/  STG.E.64 desc[UR36][R16.64], R4 ;  /* 0x0000000410007986 */ /* 0x0001e2000c101b24 */
[----:B------:R-:W-:Y:S05]  /*9dd0*/  BRA `(.L_x_7825) ;  /* 0x0000000c00047947 */ /* 0x000fea0003800000 */
.L_x_7820:
        /* <DEDUP_REMOVED lines=12> */
.L_x_7834:
[----:B------:R-:W-:-:S05]  /*9ea0*/  CS2R R6, SRZ ;  /* 0x0000000000067805 */ /* 0x000fca000001ff00 */
[----:B------:R0:W-:Y:S01]  /*9eb0*/  STG.E.128 desc[UR36][R16.64], R4 ;  /* 0x0000000410007986 */ /* 0x0001e2000c101d24 */
[----:B------:R-:W-:Y:S05]  /*9ec0*/  BRA `(.L_x_7825) ;  /* 0x0000000800c87947 */ /* 0x000fea0003800000 */
.L_x_7833:
        /* <DEDUP_REMOVED lines=25> */
.L_x_7838:
[----:B------:R-:W-:Y:S05]  /*a060*/  BSYNC B0 ;  /* 0x0000000000007941 */ /* 0x000fea0003800000 */
.L_x_7837:
[----:B------:R-:W-:-:S05]  /*a070*/  LOP3.LUT R3, R0, R3, RZ, 0xfc, !PT ;  /* 0x0000000300037212 */ /* 0x000fca00078efcff */
[----:B------:R0:W-:Y:S01]  /*a080*/  STG.E.U8 desc[UR36][R16.64], R3 ;  /* 0x0000000310007986 */ /* 0x0001e2000c101124 */
[----:B------:R-:W-:Y:S05]  /*a090*/  BRA `(.L_x_7825) ;  /* 0x0000000800547947 */ /* 0x000fea0003800000 */
.L_x_7836:
        /* <DEDUP_REMOVED lines=17> */
.L_x_7840:
[----:B------:R-:W-:Y:S01]  /*a1b0*/  IMAD.MOV.U32 R0, RZ, RZ, 0x7f ;  /* 0x0000007fff007424 */ /* 0x000fe200078e00ff */
[----:B------:R-:W-:-:S04]  /*a1c0*/  ISETP.GT.U32.AND P0, PT, R2, 0x7f800000, PT ;  /* 0x7f8000000200780c */ /* 0x000fc80003f04070 */
[----:B------:R-:W-:-:S09]  /*a1d0*/  SEL R0, R0, 0x7c, P0 ;  /* 0x0000007c00007807 */ /* 0x000fd20000000000 */
.L_x_7841:
[----:B------:R-:W-:Y:S05]  /*a1e0*/  BSYNC B0 ;  /* 0x0000000000007941 */ /* 0x000fea0003800000 */
.L_x_7839:
[----:B------:R-:W-:-:S04]  /*a1f0*/  LOP3.LUT R2, R3, 0x80000000, RZ, 0xc0, !PT ;  /* 0x8000000003027812 */ /* 0x000fc800078ec0ff */
[----:B------:R-:W-:-:S04]  /*a200*/  SHF.R.U32.HI R3, RZ, 0x18, R2 ;  /* 0x00000018ff037819 */ /* 0x000fc80000011602 */
[----:B------:R-:W-:-:S05]  /*a210*/  LOP3.LUT R3, R0, R3, RZ, 0xfc, !PT ;  /* 0x0000000300037212 */ /* 0x000fca00078efcff */
[----:B------:R0:W-:Y:S01]  /*a220*/  STG.E.U8 desc[UR36][R16.64], R3 ;  /* 0x0000000310007986 */ /* 0x0001e2000c101124 */
[----:B------:R-:W-:Y:S05]  /*a230*/  BRA `(.L_x_7825) ;  /* 0x0000000400ec7947 */ /* 0x000fea0003800000 */
.L_x_7835:
        /* <DEDUP_REMOVED lines=8> */
.L_x_7832:
        /* <DEDUP_REMOVED lines=11> */
.L_x_7844:
        /* <DEDUP_REMOVED lines=21> */
.L_x_7847:
[----:B------:R-:W-:-:S04]  /*a4c0*/  LOP3.LUT R2, R3, 0x80000000, RZ, 0xc0, !PT ;  /* 0x8000000003027812 */ /* 0x000fc800078ec0ff */
[----:B------:R-:W-:-:S04]  /*a4d0*/  SHF.R.U32.HI R3, RZ, 0x18, R2 ;  /* 0x00000018ff037819 */ /* 0x000fc80000011602 */
[----:B------:R-:W-:-:S04]  /*a4e0*/  LOP3.LUT R0, R0, R3, RZ, 0xfc, !PT ;  /* 0x0000000300007212 */ /* 0x000fc800078efcff */
[----:B------:R-:W-:-:S07]  /*a4f0*/  PRMT R8, R0, 0x7610, R8 ;  /* 0x0000761000087816 */ /* 0x000fce0000000008 */
.L_x_7846:
[----:B------:R-:W-:Y:S05]  /*a500*/  BSYNC B0 ;  /* 0x0000000000007941 */ /* 0x000fea0003800000 */
.L_x_7845:
[----:B------:R0:W-:Y:S01]  /*a510*/  STG.E.U8 desc[UR36][R16.64], R8 ;  /* 0x0000000810007986 */ /* 0x0001e2000c101124 */
[----:B------:R-:W-:Y:S05]  /*a520*/  BRA `(.L_x_7825) ;  /* 0x0000000400307947 */ /* 0x000fea0003800000 */
.L_x_7843:
        /* <DEDUP_REMOVED lines=21> */
.L_x_7850:
[----:B------:R-:W-:-:S04]  /*a680*/  LOP3.LUT R2, R3, 0x80000000, RZ, 0xc0, !PT ;  /* 0x8000000003027812 */ /* 0x000fc800078ec0ff */
[----:B------:R-:W-:-:S04]  /*a690*/  SHF.R.U32.HI R3, RZ, 0x18, R2 ;  /* 0x00000018ff037819 */ /* 0x000fc80000011602 */
[----:B------:R-:W-:-:S04]  /*a6a0*/  LOP3.LUT R0, R0, R3, RZ, 0xfc, !PT ;  /* 0x0000000300007212 */ /* 0x000fc800078efcff */
[----:B------:R-:W-:-:S07]  /*a6b0*/  PRMT R8, R0, 0x7610, R8 ;  /* 0x0000761000087816 */ /* 0x000fce0000000008 */
.L_x_7849:
[----:B------:R-:W-:Y:S05]  /*a6c0*/  BSYNC B0 ;  /* 0x0000000000007941 */ /* 0x000fea0003800000 */
.L_x_7848:
[----:B------:R0:W-:Y:S01]  /*a6d0*/  STG.E.U8 desc[UR36][R16.64], R8 ;  /* 0x0000000810007986 */ /* 0x0001e2000c101124 */
[----:B------:R-:W-:Y:S05]  /*a6e0*/  BRA `(.L_x_7825) ;  /* 0x0000000000c07947 */ /* 0x000fea0003800000 */
.L_x_7842:
        /* <DEDUP_REMOVED lines=26> */
.L_x_7824:
        /* <DEDUP_REMOVED lines=16> */
.L_x_7853:
[----:B------:R-:W-:Y:S05]  /*a990*/  BRA `(.L_x_7825) ;  /* 0x0000000000147947 */ /* 0x000fea0003800000 */
.L_x_7852:
[----:B------:R-:W0:Y:S02]  /*a9a0*/  F2I.U64.F64.TRUNC R4, R4 ;  /* 0x0000000400047311 */ /* 0x000e24000030d800 */
[----:B0-----:R0:W-:Y:S01]  /*a9b0*/  STG.E.64 desc[UR36][R16.64], R4 ;  /* 0x0000000410007986 */ /* 0x0011e2000c101b24 */
[----:B------:R-:W-:Y:S05]  /*a9c0*/  BRA `(.L_x_7825) ;  /* 0x0000000000087947 */ /* 0x000fea0003800000 */
.L_x_7851:
[----:B------:R-:W0:Y:S02]  /*a9d0*/  F2I.U32.F64.TRUNC R5, R4 ;  /* 0x0000000400057311 */ /* 0x000e24000030d000 */
[----:B0-----:R0:W-:Y:S02]  /*a9e0*/  STG.E desc[UR36][R16.64], R5 ;  /* 0x0000000510007986 */ /* 0x0011e4000c101924 */
.L_x_7825:
[----:B------:R-:W-:-:S07]  /*a9f0*/  VIADD R19, R19, 0x80 ;  /* 0x0000008013137836 */ /* 0x000fce0000000000 */
.L_x_7777:
[----:B------:R-:W-:Y:S05]  /*aa00*/  BSYNC B6 ;  /* 0x0000000000067941 */ /* 0x000fea0003800000 */
.L_x_7776:
[----:B------:R-:W-:Y:S02]  /*aa10*/  ULDC UR4, c[0x0][0x210] ;  /* 0x0000840000047ab9 */ /* 0x000fe40000000800 */
[----:B------:R-:W-:-:S13]  /*aa20*/  ISETP.GE.AND P0, PT, R19, UR4, PT ;  /* 0x0000000413007c0c */ /* 0x000fda000bf06270 */
[----:B------:R-:W-:Y:S05]  /*aa30*/  @P0 EXIT ;  /* 0x000000000000094d */ /* 0x000fea0003800000 */
        /* <DEDUP_REMOVED lines=303> */
.L_x_7854:
        /* <DEDUP_REMOVED lines=21> */
.L_x_7858:
[----:B------:R-:W2:Y:S02]  /*be80*/  LDG.E.U8 R2, desc[UR36][R2.64] ;  /* 0x0000002402027981 */ /* 0x000ea4000c1e1100 */
[----:B--2---:R0:W1:Y:S01]  /*be90*/  I2F.F64.U16 R18, R2 ;  /* 0x0000000200127312 */ /* 0x0040620000101800 */
[----:B------:R-:W-:Y:S05]  /*bea0*/  BRA `(.L_x_7860) ;  /* 0x0000000c00707947 */ /* 0x000fea0003800000 */
.L_x_7857:
        /* <DEDUP_REMOVED lines=9> */
.L_x_7862:
[----:B------:R-:W2:Y:S02]  /*bf40*/  LDG.E R2, desc[UR36][R2.64] ;  /* 0x0000002402027981 */ /* 0x000ea4000c1e1900 */
[----:B--2---:R0:W1:Y:S01]  /*bf50*/  I2F.F64 R18, R2 ;  /* 0x0000000200127312 */ /* 0x0040620000201c00 */
[----:B------:R-:W-:Y:S05]  /*bf60*/  BRA `(.L_x_7860) ;  /* 0x0000000c00407947 */ /* 0x000fea0003800000 */
.L_x_7861:
[----:B------:R-:W2:Y:S02]  /*bf70*/  LDG.E.U16 R2, desc[UR36][R2.64] ;  /* 0x0000002402027981 */ /* 0x000ea4000c1e1500 */
[----:B--2---:R0:W1:Y:S01]  /*bf80*/  I2F.F64.S16 R18, R2 ;  /* 0x0000000200127312 */ /* 0x0040620000101c00 */
[----:B------:R-:W-:Y:S05]  /*bf90*/  BRA `(.L_x_7860) ;  /* 0x0000000c00347947 */ /* 0x000fea0003800000 */
.L_x_7856:
        /* <DEDUP_REMOVED lines=10> */
.L_x_7864:
[----:B------:R-:W2:Y:S02]  /*c040*/  LDG.E.U16 R0, desc[UR36][R2.64] ;  /* 0x0000002402007981 */ /* 0x000ea4000c1e1500 */
[----:B--2---:R-:W-:-:S05]  /*c050*/  HADD2.F32 R0, -RZ, R0.H0_H0 ;  /* 0x20000000ff007230 */ /* 0x004fca0000004100 */
[----:B------:R-:W-:-:S04]  /*c060*/  FMUL.FTZ R0, R0, 1 ;  /* 0x3f80000000007820 */ /* 0x000fc80000410000 */
[----:B------:R1:W2:Y:S01]  /*c070*/  F2F.F64.F32 R18, R0 ;  /* 0x0000000000127310 */ /* 0x0002a20000201800 */
[----:B------:R-:W-:Y:S05]  /*c080*/  BRA `(.L_x_7860) ;  /* 0x0000000800f87947 */ /* 0x000fea0003800000 */
.L_x_7863:
        /* <DEDUP_REMOVED lines=8> */
[----:B------:R-:W4:Y:S01]  /*c110*/  F2F.F64.F32 R18, R18 ;  /* 0x0000001200127310 */ /* 0x000f220000201800 */
[----:B------:R-:W-:Y:S05]  /*c120*/  BRA `(.L_x_7860) ;  /* 0x0000000800d07947 */ /* 0x000fea0003800000 */
.L_x_7866:
[----:B------:R-:W2:Y:S02]  /*c130*/  LDG.E.U16 R2, desc[UR36][R2.64] ;  /* 0x0000002402027981 */ /* 0x000ea4000c1e1500 */
[----:B--2---:R-:W-:-:S05]  /*c140*/  HADD2.F32 R0, -RZ, R2.H0_H0 ;  /* 0x20000002ff007230 */ /* 0x004fca0000004100 */
[----:B------:R-:W-:-:S04]  /*c150*/  FMUL.FTZ R0, R0, 1 ;  /* 0x3f80000000007820 */ /* 0x000fc80000410000 */
[----:B------:R0:W1:Y:S01]  /*c160*/  F2F.F64.F32 R18, R0 ;  /* 0x0000000000127310 */ /* 0x0000620000201800 */
[----:B------:R-:W-:Y:S05]  /*c170*/  BRA `(.L_x_7860) ;  /* 0x0000000800bc7947 */ /* 0x000fea0003800000 */
.L_x_7865:
[----:B------:R3:W5:Y:S01]  /*c180*/  LDG.E.64 R18, desc[UR36][R2.64] ;  /* 0x0000002402127981 */ /* 0x000762000c1e1b00 */
[----:B------:R-:W-:Y:S05]  /*c190*/  BRA `(.L_x_7860) ;  /* 0x0000000800b47947 */ /* 0x000fea0003800000 */
.L_x_7855:
        /* <DEDUP_REMOVED lines=13> */
.L_x_7869:
[----:B------:R0:W5:Y:S01]  /*c270*/  LDG.E.64 R18, desc[UR36][R2.64] ;  /* 0x0000002402127981 */ /* 0x000162000c1e1b00 */
[----:B------:R-:W-:Y:S05]  /*c280*/  BRA `(.L_x_7860) ;  /* 0x0000000800787947 */ /* 0x000fea0003800000 */
.L_x_7868:
        /* <DEDUP_REMOVED lines=28> */
.L_x_7871:
        /* <DEDUP_REMOVED lines=15> */
.L_x_7870:
[----:B------:R-:W2:Y:S02]  /*c540*/  LDG.E.U16 R0, desc[UR36][R2.64] ;  /* 0x0000002402007981 */ /* 0x000ea4000c1e1500 */
[----:B--2---:R-:W-:-:S04]  /*c550*/  IMAD.U32 R0, R0, 0x10000, RZ ;  /* 0x0001000000007824 */ /* 0x004fc800078e00ff */
[----:B------:R-:W-:-:S04]  /*c560*/  FMUL.FTZ R0, R0, 1 ;  /* 0x3f80000000007820 */ /* 0x000fc80000410000 */
[----:B------:R0:W1:Y:S01]  /*c570*/  F2F.F64.F32 R18, R0 ;  /* 0x0000000000127310 */ /* 0x0000620000201800 */
[----:B------:R-:W-:Y:S05]  /*c580*/  BRA `(.L_x_7860) ;  /* 0x0000000400b87947 */ /* 0x000fea0003800000 */
.L_x_7867:
        /* <DEDUP_REMOVED lines=11> */
.L_x_7874:
        /* <DEDUP_REMOVED lines=21> */
.L_x_7878:
[----:B------:R-:W-:Y:S05]  /*c790*/  BSYNC B1 ;  /* 0x0000000000017941 */ /* 0x000fea0003800000 */
.L_x_7877:
[----:B------:R-:W-:Y:S01]  /*c7a0*/  LEA R3, R0, 0x3b800000, 0x17 ;  /* 0x3b80000000037811 */ /* 0x000fe200078eb8ff */
[----:B------:R-:W-:-:S05]  /*c7b0*/  IMAD.SHL.U32 R0, R2, 0x100000, RZ ;  /* 0x0010000002007824 */ /* 0x000fca00078e00ff */
[----:B------:R-:W-:-:S07]  /*c7c0*/  LOP3.LUT R0, R3, R0, R4, 0xfe, !PT ;  /* 0x0000000003007212 */ /* 0x000fce00078efe04 */
.L_x_7876:
[----:B------:R-:W-:Y:S05]  /*c7d0*/  BSYNC B0 ;  /* 0x0000000000007941 */ /* 0x000fea0003800000 */
.L_x_7875:
[----:B------:R-:W-:-:S04]  /*c7e0*/  FMUL.FTZ R0, R0, 1 ;  /* 0x3f80000000007820 */ /* 0x000fc80000410000 */
[----:B------:R0:W1:Y:S01]  /*c7f0*/  F2F.F64.F32 R18, R0 ;  /* 0x0000000000127310 */ /* 0x0000620000201800 */
[----:B------:R-:W-:Y:S05]  /*c800*/  BRA `(.L_x_7860) ;  /* 0x0000000400187947 */ /* 0x000fea0003800000 */
.L_x_7873:
        /* <DEDUP_REMOVED lines=21> */
.L_x_7882:
[----:B------:R-:W-:Y:S05]  /*c960*/  BSYNC B1 ;  /* 0x0000000000017941 */ /* 0x000fea0003800000 */
.L_x_7881:
[----:B------:R-:W-:Y:S01]  /*c970*/  LEA R3, R0, 0x37800000, 0x17 ;  /* 0x3780000000037811 */ /* 0x000fe200078eb8ff */
[----:B------:R-:W-:-:S05]  /*c980*/  IMAD.SHL.U32 R0, R2, 0x200000, RZ ;  /* 0x0020000002007824 */ /* 0x000fca00078e00ff */
[----:B------:R-:W-:-:S07]  /*c990*/  LOP3.LUT R0, R3, R0, R4, 0xfe, !PT ;  /* 0x0000000003007212 */ /* 0x000fce00078efe04 */
.L_x_7880:
[----:B------:R-:W-:Y:S05]  /*c9a0*/  BSYNC B0 ;  /* 0x0000000000007941 */ /* 0x000fea0003800000 */
.L_x_7879:
[----:B------:R-:W-:-:S04]  /*c9b0*/  FMUL.FTZ R0, R0, 1 ;  /* 0x3f80000000007820 */ /* 0x000fc80000410000 */
[----:B------:R0:W1:Y:S01]  /*c9c0*/  F2F.F64.F32 R18, R0 ;  /* 0x0000000000127310 */ /* 0x0000620000201800 */
[----:B------:R-:W-:Y:S05]  /*c9d0*/  BRA `(.L_x_7860) ;  /* 0x0000000000a47947 */ /* 0x000fea0003800000 */
.L_x_7872:
        /* <DEDUP_REMOVED lines=14> */
.L_x_7886:
[----:B------:R-:W-:Y:S05]  /*cac0*/  BSYNC B0 ;  /* 0x0000000000007941 */ /* 0x000fea0003800000 */
.L_x_7885:
[----:B------:R-:W-:-:S04]  /*cad0*/  FMUL.FTZ R0, R0, 1 ;  /* 0x3f80000000007820 */ /* 0x000fc80000410000 */
[----:B------:R0:W1:Y:S01]  /*cae0*/  F2F.F64.F32 R18, R0 ;  /* 0x0000000000127310 */ /* 0x0000620000201800 */
[----:B------:R-:W-:Y:S05]  /*caf0*/  BRA `(.L_x_7860) ;  /* 0x00000000005c7947 */ /* 0x000fea0003800000 */
.L_x_7859:
        /* <DEDUP_REMOVED lines=16> */
.L_x_7887:
[----:B------:R-:W-:Y:S01]  /*cc00*/  CS2R R18, SRZ ;  /* 0x0000000000127805 */ /* 0x000fe2000001ff00 */
[----:B------:R-:W-:Y:S06]  /*cc10*/  BRA `(.L_x_7860) ;  /* 0x0000000000147947 */ /* 0x000fec0003800000 */
.L_x_7884:
[----:B------:R-:W2:Y:S02]  /*cc20*/  LDG.E.64 R18, desc[UR36][R2.64] ;  /* 0x0000002402127981 */ /* 0x000ea4000c1e1b00 */
[----:B--2---:R-:W0:Y:S01]  /*cc30*/  I2F.F64.U64 R18, R18 ;  /* 0x0000001200127312 */ /* 0x004e220000301800 */
[----:B------:R-:W-:Y:S05]  /*cc40*/  BRA `(.L_x_7860) ;  /* 0x0000000000087947 */ /* 0x000fea0003800000 */
.L_x_7883:
[----:B------:R-:W2:Y:S02]  /*cc50*/  LDG.E R2, desc[UR36][R2.64] ;  /* 0x0000002402027981 */ /* 0x000ea4000c1e1900 */
[----:B--2---:R0:W1:Y:S02]  /*cc60*/  I2F.F64.U32 R18, R2 ;  /* 0x0000000200127312 */ /* 0x0040640000201800 */
.L_x_7860:
[----:B012-45:R-:W-:Y:S01]  /*cc70*/  DADD R6, -RZ, |R18| ;  /* 0x00000000ff067229 */ /* 0x037fe20000000512 */
[----:B------:R-:W-:Y:S01]  /*cc80*/  BSSY B0, `(.L_x_7888) ;  /* 0x0000003000007945 */ /* 0x000fe20003800000 */
[----:B------:R-:W-:-:S09]  /*cc90*/  MOV R0, 0xccb0 ;  /* 0x0000ccb000007802 */ /* 0x000fd20000000f00 */
[----:B---3--:R-:W-:Y:S05]  /*cca0*/  CALL.REL.NOINC `($_ZN2at6native18elementwise_kernelILi128ELi4EZNS0_15gpu_kernel_implIZNS0_50_GLOBAL__N__2680c7bb_12_PowKernel_cu_140f0503_289629pow_tensor_scalar_kernel_implIddEEvRNS_18TensorIteratorBaseET0_EUldE2_EEvS6_RKT_EUliE_EEviT1_$__internal_accurate_pow) ;  /* 0x00000014006c7944 */ /* 0x008fea0003c00000 */
[----:B------:R-:W-:Y:S05]  /*ccb0*/  BSYNC B0 ;  /* 0x0000000000007941 */ /* 0x000fea0003800000 */
.L_x_7888:
        /* <DEDUP_REMOVED lines=28> */
.L_x_7890:
        /* <DEDUP_REMOVED lines=8> */
.L_x_7891:
[----:B------:R-:W-:Y:S05]  /*cf00*/  BSYNC B0 ;  /* 0x0000000000007941 */ /* 0x000fea0003800000 */
.L_x_7889:
        /* <DEDUP_REMOVED lines=19> */
.L_x_7895:
        /* <DEDUP_REMOVED lines=10> */
.L_x_7894:
[----:B------:R-:W-:-:S11]  /*d0e0*/  DADD R4, R18, R8 ;  /* 0x0000000012047229 */ /* 0x000fd60000000008 */
.L_x_7893:
[----:B------:R-:W-:Y:S05]  /*d0f0*/  BSYNC B0 ;  /* 0x0000000000007941 */ /* 0x000fea0003800000 */
.L_x_7892:
        /* <DEDUP_REMOVED lines=17> */
[----:B0-----:R-:W-:Y:S01]  /*d210*/  STG.E.U8 desc[UR36][R16.64], R5 ;  /* 0x0000000510007986 */ /* 0x001fe2000c101124 */
[----:B------:R-:W-:Y:S05]  /*d220*/  EXIT ;  /* 0x000000000000794d */ /* 0x000fea0003800000 */
.L_x_7899:
[----:B------:R-:W0:Y:S02]  /*d230*/  F2I.S64.F64.TRUNC R4, R4 ;  /* 0x0000000400047311 */ /* 0x000e24000030d900 */
[----:B0-----:R-:W-:-:S05]  /*d240*/  IMAD.MOV.U32 R3, RZ, RZ, R4 ;  /* 0x000000ffff037224 */ /* 0x001fca00078e0004 */
[----:B------:R-:W-:Y:S01]  /*d250*/  STG.E.U8 desc[UR36][R16.64], R3 ;  /* 0x0000000310007986 */ /* 0x000fe2000c101124 */
[----:B------:R-:W-:Y:S05]  /*d260*/  EXIT ;  /* 0x000000000000794d */ /* 0x000fea0003800000 */
.L_x_7898:
[----:B------:R-:W-:-:S13]  /*d270*/  ISETP.NE.AND P0, PT, R0, 0x2, PT ;  /* 0x000000020000780c */ /* 0x000fda0003f05270 */
[----:B------:R-:W-:Y:S05]  /*d280*/  @!P0 BRA `(.L_x_7901) ;  /* 0x0000000000288947 */ /* 0x000fea0003800000 */
[----:B------:R-:W-:-:S13]  /*d290*/  ISETP.NE.AND P0, PT, R0, 0x3, PT ;  /* 0x000000030000780c */ /* 0x000fda0003f05270 */
[----:B------:R-:W-:Y:S05]  /*d2a0*/  @!P0 BRA `(.L_x_7902) ;  /* 0x0000000000148947 */ /* 0x000fea0003800000 */
[----:B------:R-:W-:-:S13]  /*d2b0*/  ISETP.NE.AND P0, PT, R0, 0x4, PT ;  /* 0x000000040000780c */ /* 0x000fda0003f05270 */
[----:B------:R-:W-:Y:S05]  /*d2c0*/  @P0 BRA `(.L_x_7900) ;  /* 0x0000000c00880947 */ /* 0x000fea0003800000 */
[----:B------:R-:W0:Y:S02]  /*d2d0*/  F2I.S64.F64.TRUNC R4, R4 ;  /* 0x0000000400047311 */ /* 0x000e24000030d900 */
[----:B0-----:R-:W-:Y:S01]  /*d2e0*/  STG.E.64 desc[UR36][R16.64], R4 ;  /* 0x0000000410007986 */ /* 0x001fe2000c101b24 */
[----:B------:R-:W-:Y:S05]  /*d2f0*/  EXIT ;  /* 0x000000000000794d */ /* 0x000fea0003800000 */
.L_x_7902:
[----:B------:R-:W0:Y:S02]  /*d300*/  F2I.F64.TRUNC R5, R4 ;  /* 0x0000000400057311 */ /* 0x000e24000030d100 */
[----:B0-----:R-:W-:Y:S01]  /*d310*/  STG.E desc[UR36][R16.64], R5 ;  /* 0x0000000510007986 */ /* 0x001fe2000c101924 */
[----:B------:R-:W-:Y:S05]  /*d320*/  EXIT ;  /* 0x000000000000794d */ /* 0x000fea0003800000 */
.L_x_7901:
[----:B------:R-:W0:Y:S02]  /*d330*/  F2I.F64.TRUNC R5, R4 ;  /* 0x0000000400057311 */ /* 0x000e24000030d100 */
[----:B0-----:R-:W-:Y:S01]  /*d340*/  STG.E.U16 desc[UR36][R16.64], R5 ;  /* 0x0000000510007986 */ /* 0x001fe2000c101524 */
[----:B------:R-:W-:Y:S05]  /*d350*/  EXIT ;  /* 0x000000000000794d */ /* 0x000fea0003800000 */
.L_x_7897:
        /* <DEDUP_REMOVED lines=11> */
[----:B------:R-:W-:Y:S01]  /*d410*/  STG.E desc[UR36][R16.64], R3 ;  /* 0x0000000310007986 */ /* 0x000fe2000c101924 */
[----:B------:R-:W-:Y:S05]  /*d420*/  EXIT ;  /* 0x000000000000794d */ /* 0x000fea0003800000 */
.L_x_7904:
        /* <DEDUP_REMOVED lines=8> */
.L_x_7903:
        /* <DEDUP_REMOVED lines=12> */
[----:B------:R-:W-:Y:S01]  /*d570*/  STG.E.64 desc[UR36][R16.64], R2 ;  /* 0x0000000210007986 */ /* 0x000fe2000c101b24 */
[----:B------:R-:W-:Y:S05]  /*d580*/  EXIT ;  /* 0x000000000000794d */ /* 0x000fea0003800000 */
.L_x_7906:
[----:B------:R-:W-:Y:S01]  /*d590*/  UMOV UR4, 0xf0000000 ;  /* 0xf000000000047882 */ /* 0x000fe20000000000 */
[----:B------:R-:W-:Y:S01]  /*d5a0*/  UMOV UR5, 0x380fffff ;  /* 0x380fffff00057882 */ /* 0x000fe20000000000 */
[----:B------:R-:W0:Y:S01]  /*d5b0*/  F2F.F32.F64 R0, R4 ;  /* 0x0000000400007310 */ /* 0x000e220000301000 */
[----:B------:R-:W-:-:S14]  /*d5c0*/  DSETP.GEU.AND P0, PT, |R4|, UR4, PT ;  /* 0x0000000404007e2a */ /* 0x000fdc000bf0e200 */
[----:B0-----:R-:W-:-:S05]  /*d5d0*/  @!P0 FMUL R0, R0, 1.175494350822287508e-38 ;  /* 0x0080000000008820 */ /* 0x001fca0000400000 */
[----:B------:R-:W-:-:S04]  /*d5e0*/  F2FP.F16.F32.PACK_AB R3, RZ, R0 ;  /* 0x00000000ff03723e */ /* 0x000fc800000000ff */
[----:B------:R-:W-:-:S05]  /*d5f0*/  PRMT R3, R3, 0x5410, RZ ;  /* 0x0000541003037816 */ /* 0x000fca00000000ff */
[----:B------:R-:W-:Y:S01]  /*d600*/  STG.E desc[UR36][R16.64], R3 ;  /* 0x0000000310007986 */ /* 0x000fe2000c101924 */
[----:B------:R-:W-:Y:S05]  /*d610*/  EXIT ;  /* 0x000000000000794d */ /* 0x000fea0003800000 */
.L_x_7905:
[----:B------:R-:W-:Y:S01]  /*d620*/  STG.E.64 desc[UR36][R16.64], R4 ;  /* 0x0000000410007986 */ /* 0x000fe2000c101b24 */
[----:B------:R-:W-:Y:S05]  /*d630*/  EXIT ;  /* 0x000000000000794d */ /* 0x000fea0003800000 */
.L_x_7896:
        /* <DEDUP_REMOVED lines=10> */
[----:B------:R-:W-:Y:S01]  /*d6e0*/  STG.E.U8 desc[UR36][R16.64], R3 ;  /* 0x0000000310007986 */ /* 0x000fe2000c101124 */
[----:B------:R-:W-:Y:S05]  /*d6f0*/  EXIT ;  /* 0x000000000000794d */ /* 0x000fea0003800000 */
.L_x_7909:
[----:B------:R-:W-:-:S05]  /*d700*/  CS2R R6, SRZ ;  /* 0x0000000000067805 */ /* 0x000fca000001ff00 */
[----:B------:R-:W-:Y:S01]  /*d710*/  STG.E.128 desc[UR36][R16.64], R4 ;  /* 0x0000000410007986 */ /* 0x000fe2000c101d24 */
[----:B------:R-:W-:Y:S05]  /*d720*/  EXIT ;  /* 0x000000000000794d */ /* 0x000fea0003800000 */
.L_x_7908:
        /* <DEDUP_REMOVED lines=25> */
.L_x_7913:
[----:B------:R-:W-:Y:S05]  /*d8c0*/  BSYNC B0 ;  /* 0x0000000000007941 */ /* 0x000fea0003800000 */
.L_x_7912:
[----:B------:R-:W-:-:S05]  /*d8d0*/  LOP3.LUT R3, R0, R3, RZ, 0xfc, !PT ;  /* 0x0000000300037212 */ /* 0x000fca00078efcff */
[----:B------:R-:W-:Y:S01]  /*d8e0*/  STG.E.U8 desc[UR36][R16.64], R3 ;  /* 0x0000000310007986 */ /* 0x000fe2000c101124 */
[----:B------:R-:W-:Y:S05]  /*d8f0*/  EXIT ;  /* 0x000000000000794d */ /* 0x000fea0003800000 */
.L_x_7911:
        /* <DEDUP_REMOVED lines=17> */
.L_x_7915:
[----:B------:R-:W-:Y:S01]  /*da10*/  IMAD.MOV.U32 R0, RZ, RZ, 0x7f ;  /* 0x0000007fff007424 */ /* 0x000fe200078e00ff */
[----:B------:R-:W-:-:S04]  /*da20*/  ISETP.GT.U32.AND P0, PT, R2, 0x7f800000, PT ;  /* 0x7f8000000200780c */ /* 0x000fc80003f04070 */
[----:B------:R-:W-:-:S09]  /*da30*/  SEL R0, R0, 0x7c, P0 ;  /* 0x0000007c00007807 */ /* 0x000fd20000000000 */
.L_x_7916:
[----:B------:R-:W-:Y:S05]  /*da40*/  BSYNC B0 ;  /* 0x0000000000007941 */ /* 0x000fea0003800000 */
.L_x_7914:
[----:B------:R-:W-:-:S04]  /*da50*/  LOP3.LUT R2, R3, 0x80000000, RZ, 0xc0, !PT ;  /* 0x8000000003027812 */ /* 0x000fc800078ec0ff */
[----:B------:R-:W-:-:S04]  /*da60*/  SHF.R.U32.HI R3, RZ, 0x18, R2 ;  /* 0x00000018ff037819 */ /* 0x000fc80000011602 */
[----:B------:R-:W-:-:S05]  /*da70*/  LOP3.LUT R3, R0, R3, RZ, 0xfc, !PT ;  /* 0x0000000300037212 */ /* 0x000fca00078efcff */
[----:B------:R-:W-:Y:S01]  /*da80*/  STG.E.U8 desc[UR36][R16.64], R3 ;  /* 0x0000000310007986 */ /* 0x000fe2000c101124 */
[----:B------:R-:W-:Y:S05]  /*da90*/  EXIT ;  /* 0x000000000000794d */ /* 0x000fea0003800000 */
.L_x_7910:
        /* <DEDUP_REMOVED lines=8> */
.L_x_7907:
        /* <DEDUP_REMOVED lines=9> */
[----:B0-----:R-:W-:Y:S01]  /*dbb0*/  STG.E.U16 desc[UR36][R16.64], R5 ;  /* 0x0000000510007986 */ /* 0x001fe2000c101524 */
[----:B------:R-:W-:Y:S05]  /*dbc0*/  EXIT ;  /* 0x000000000000794d */ /* 0x000fea0003800000 */
.L_x_7919:
        /* <DEDUP_REMOVED lines=21> */
.L_x_7922:
[----:B------:R-:W-:-:S04]  /*dd20*/  LOP3.LUT R2, R3, 0x80000000, RZ, 0xc0, !PT ;  /* 0x8000000003027812 */ /* 0x000fc800078ec0ff */
[----:B------:R-:W-:-:S04]  /*dd30*/  SHF.R.U32.HI R3, RZ, 0x18, R2 ;  /* 0x00000018ff037819 */ /* 0x000fc80000011602 */
[----:B------:R-:W-:-:S04]  /*dd40*/  LOP3.LUT R0, R0, R3, RZ, 0xfc, !PT ;  /* 0x0000000300007212 */ /* 0x000fc800078efcff */
[----:B------:R-:W-:-:S07]  /*dd50*/  PRMT R8, R0, 0x7610, R8 ;  /* 0x0000761000087816 */ /* 0x000fce0000000008 */
.L_x_7921:
[----:B------:R-:W-:Y:S05]  /*dd60*/  BSYNC B0 ;  /* 0x0000000000007941 */ /* 0x000fea0003800000 */
.L_x_7920:
[----:B------:R-:W-:Y:S01]  /*dd70*/  STG.E.U8 desc[UR36][R16.64], R8 ;  /* 0x0000000810007986 */ /* 0x000fe2000c101124 */
[----:B------:R-:W-:Y:S05]  /*dd80*/  EXIT ;  /* 0x000000000000794d */ /* 0x000fea0003800000 */
.L_x_7918:
        /* <DEDUP_REMOVED lines=21> */
.L_x_7925:
[----:B------:R-:W-:-:S04]  /*dee0*/  LOP3.LUT R2, R3, 0x80000000, RZ, 0xc0, !PT ;  /* 0x8000000003027812 */ /* 0x000fc800078ec0ff */
[----:B------:R-:W-:-:S04]  /*def0*/  SHF.R.U32.HI R3, RZ, 0x18, R2 ;  /* 0x00000018ff037819 */ /* 0x000fc80000011602 */
[----:B------:R-:W-:-:S04]  /*df00*/  LOP3.LUT R0, R0, R3, RZ, 0xfc, !PT ;  /* 0x0000000300007212 */ /* 0x000fc800078efcff */
[----:B------:R-:W-:-:S07]  /*df10*/  PRMT R8, R0, 0x7610, R8 ;  /* 0x0000761000087816 */ /* 0x000fce0000000008 */
.L_x_7924:
[----:B------:R-:W-:Y:S05]  /*df20*/  BSYNC B0 ;  /* 0x0000000000007941 */ /* 0x000fea0003800000 */
.L_x_7923:
[----:B------:R-:W-:Y:S01]  /*df30*/  STG.E.U8 desc[UR36][R16.64], R8 ;  /* 0x0000000810007986 */ /* 0x000fe2000c101124 */
[----:B------:R-:W-:Y:S05]  /*df40*/  EXIT ;  /* 0x000000000000794d */ /* 0x000fea0003800000 */
.L_x_7917:
        /* <DEDUP_REMOVED lines=26> */
.L_x_7900:
        /* <DEDUP_REMOVED lines=16> */
.L_x_7928:
[----:B------:R-:W-:Y:S05]  /*e1f0*/  EXIT ;  /* 0x000000000000794d */ /* 0x000fea0003800000 */
.L_x_7927:
[----:B------:R-:W0:Y:S02]  /*e200*/  F2I.U64.F64.TRUNC R4, R4 ;  /* 0x0000000400047311 */ /* 0x000e24000030d800 */
[----:B0-----:R-:W-:Y:S01]  /*e210*/  STG.E.64 desc[UR36][R16.64], R4 ;  /* 0x0000000410007986 */ /* 0x001fe2000c101b24 */
[----:B------:R-:W-:Y:S05]  /*e220*/  EXIT ;  /* 0x000000000000794d */ /* 0x000fea0003800000 */
.L_x_7926:
[----:B------:R-:W0:Y:S02]  /*e230*/  F2I.U32.F64.TRUNC R5, R4 ;  /* 0x0000000400057311 */ /* 0x000e24000030d000 */
[----:B0-----:R-:W-:Y:S01]  /*e240*/  STG.E desc[UR36][R16.64], R5 ;  /* 0x0000000510007986 */ /* 0x001fe2000c101924 */
[----:B------:R-:W-:Y:S05]  /*e250*/  EXIT ;  /* 0x000000000000794d */ /* 0x000fea0003800000 */
        .type           $_ZN2at6native18elementwise_kernelILi128ELi4EZNS0_15gpu_kernel_implIZNS0_50_GLOBAL__N__2680c7bb_12_PowKernel_cu_140f0503_289629pow_tensor_scalar_kernel_implIddEEvRNS_18TensorIteratorBaseET0_EUldE2_EEvS6_RKT_EUliE_EEviT1_$__internal_accurate_pow,@function
        .size           $_ZN2at6native18elementwise_kernelILi128ELi4EZNS0_15gpu_kernel_implIZNS0_50_GLOBAL__N__2680c7bb_12_PowKernel_cu_140f0503_289629pow_tensor_scalar_kernel_implIddEEvRNS_18TensorIteratorBaseET0_EUldE2_EEvS6_RKT_EUliE_EEviT1_$__internal_accurate_pow,(.L_x_71456 - $_ZN2at6native18elementwise_kernelILi128ELi4EZNS0_15gpu_kernel_implIZNS0_50_GLOBAL__N__2680c7bb_12_PowKernel_cu_140f0503_289629pow_tensor_scalar_kernel_implIddEEvRNS_18TensorIteratorBaseET0_EUldE2_EEvS6_RKT_EUliE_EEviT1_$__internal_accurate_pow)
$_ZN2at6native18elementwise_kernelILi128ELi4EZNS0_15gpu_kernel_implIZNS0_50_GLOBAL__N__2680c7bb_12_PowKernel_cu_140f0503_289629pow_tensor_scalar_kernel_implIddEEvRNS_18TensorIteratorBaseET0_EUldE2_EEvS6_RKT_EUliE_EEviT1_$__internal_accurate_pow:
[----:B------:R-:W-:Y:S01]  /*e260*/  SHF.R.U32.HI R3, RZ, 0x14, R7 ;  /* 0x00000014ff037819 */ /* 0x000fe20000011607 */
[----:B------:R-:W-:Y:S01]  /*e270*/  IMAD.MOV.U32 R24, RZ, RZ, RZ ;  /* 0x000000ffff187224 */ /* 0x000fe200078e00ff */
[----:B------:R-:W-:Y:S01]  /*e280*/  UMOV UR4, 0x7d2cafe2 ;  /* 0x7d2cafe200047882 */ /* 0x000fe20000000000 */
[----:B------:R-:W-:Y:S01]  /*e290*/  IMAD.MOV.U32 R8, RZ, RZ, 0x41ad3b5a ;  /* 0x41ad3b5aff087424 */ /* 0x000fe200078e00ff */
[----:B------:R-:W-:Y:S01]  /*e2a0*/  ISETP.NE.AND P0, PT, R3, RZ, PT ;  /* 0x000000ff0300720c */ /* 0x000fe20003f05270 */
[----:B------:R-:W-:Y:S01]  /*e2b0*/  IMAD.MOV.U32 R9, RZ, RZ, 0x3ed0f5d2 ;  /* 0x3ed0f5d2ff097424 */ /* 0x000fe200078e00ff */
[----:B------:R-:W-:-:S11]  /*e2c0*/  UMOV UR5, 0x3eb0f5ff ;  /* 0x3eb0f5ff00057882 */ /* 0x000fd60000000000 */
[----:B------:R-:W-:-:S10]  /*e2d0*/  @!P0 DMUL R4, R6, 1.80143985094819840000e+16 ;  /* 0x4350000006048828 */ /* 0x000fd40000000000 */
[----:B------:R-:W-:Y:S01]  /*e2e0*/  @!P0 IMAD.MOV.U32 R7, RZ, RZ, R5 ;  /* 0x000000ffff078224 */ /* 0x000fe200078e0005 */
[----:B------:R-:W-:Y:S01]  /*e2f0*/  @!P0 LEA.HI R3, R5, 0xffffffca, RZ, 0xc ;  /* 0xffffffca05038811 */ /* 0x000fe200078f60ff */
[----:B------:R-:W-:-:S03]  /*e300*/  @!P0 IMAD.MOV.U32 R6, RZ, RZ, R4 ;  /* 0x000000ffff068224 */ /* 0x000fc600078e0004 */
[----:B------:R-:W-:Y:S01]  /*e310*/  LOP3.LUT R7, R7, 0x800fffff, RZ, 0xc0, !PT ;  /* 0x800fffff07077812 */ /* 0x000fe200078ec0ff */
[----:B------:R-:W-:Y:S02]  /*e320*/  IMAD.MOV.U32 R12, RZ, RZ, R6 ;  /* 0x000000ffff0c7224 */ /* 0x000fe400078e0006 */
[----:B------:R-:W-:Y:S01]  /*e330*/  VIADD R4, R3, 0xfffffc01 ;  /* 0xfffffc0103047836 */ /* 0x000fe20000000000 */
[----:B------:R-:W-:-:S04]  /*e340*/  LOP3.LUT R13, R7, 0x3ff00000, RZ, 0xfc, !PT ;  /* 0x3ff00000070d7812 */ /* 0x000fc800078efcff */
[----:B------:R-:W-:-:S13]  /*e350*/  ISETP.GE.U32.AND P1, PT, R13, 0x3ff6a09f, PT ;  /* 0x3ff6a09f0d00780c */ /* 0x000fda0003f26070 */
[----:B------:R-:W-:Y:S02]  /*e360*/  @P1 VIADD R7, R13, 0xfff00000 ;  /* 0xfff000000d071836 */ /* 0x000fe40000000000 */
[----:B------:R-:W-:Y:S02]  /*e370*/  @P1 VIADD R4, R3, 0xfffffc02 ;  /* 0xfffffc0203041836 */ /* 0x000fe40000000000 */
[----:B------:R-:W-:-:S06]  /*e380*/  @P1 IMAD.MOV.U32 R13, RZ, RZ, R7 ;  /* 0x000000ffff0d1224 */ /* 0x000fcc00078e0007 */
[C---:B------:R-:W-:Y:S02]  /*e390*/  DADD R10, R12.reuse, 1 ;  /* 0x3ff000000c0a7429 */ /* 0x040fe40000000000 */
[----:B------:R-:W-:-:S04]  /*e3a0*/  DADD R12, R12, -1 ;  /* 0xbff000000c0c7429 */ /* 0x000fc80000000000 */
[----:B------:R-:W0:Y:S02]  /*e3b0*/  MUFU.RCP64H R25, R11 ;  /* 0x0000000b00197308 */ /* 0x000e240000001800 */
[----:B0-----:R-:W-:-:S08]  /*e3c0*/  DFMA R6, -R10, R24, 1 ;  /* 0x3ff000000a06742b */ /* 0x001fd00000000118 */
[----:B------:R-:W-:-:S08]  /*e3d0*/  DFMA R6, R6, R6, R6 ;  /* 0x000000060606722b */ /* 0x000fd00000000006 */
[----:B------:R-:W-:-:S08]  /*e3e0*/  DFMA R24, R24, R6, R24 ;  /* 0x000000061818722b */ /* 0x000fd00000000018 */
[----:B------:R-:W-:-:S08]  /*e3f0*/  DMUL R6, R24, R12 ;  /* 0x0000000c18067228 */ /* 0x000fd00000000000 */
[----:B------:R-:W-:-:S08]  /*e400*/  DFMA R6, R24, R12, R6 ;  /* 0x0000000c1806722b */ /* 0x000fd00000000006 */
[----:B------:R-:W-:Y:S02]  /*e410*/  DMUL R26, R6, R6 ;  /* 0x00000006061a7228 */ /* 0x000fe40000000000 */
[----:B------:R-:W-:-:S06]  /*e420*/  DADD R14, R12, -R6 ;  /* 0x000000000c0e7229 */ /* 0x000fcc0000000806 */
[----:B------:R-:W-:Y:S01]  /*e430*/  DFMA R8, R26, UR4, R8 ;  /* 0x000000041a087c2b */ /* 0x000fe20008000008 */
[----:B------:R-:W-:Y:S01]  /*e440*/  UMOV UR4, 0x75488a3f ;  /* 0x75488a3f00047882 */ /* 0x000fe20000000000 */
[----:B------:R-:W-:Y:S01]  /*e450*/  UMOV UR5, 0x3ef3b20a ;  /* 0x3ef3b20a00057882 */ /* 0x000fe20000000000 */
[----:B------:R-:W-:-:S05]  /*e460*/  DADD R14, R14, R14 ;  /* 0x000000000e0e7229 */ /* 0x000fca000000000e */
[----:B------:R-:W-:Y:S01]  /*e470*/  DFMA R10, R26, R8, UR4 ;  /* 0x000000041a0a7e2b */ /* 0x000fe20008000008 */
[----:B------:R-:W-:Y:S01]  /*e480*/  UMOV UR4, 0xe4faecd5 ;  /* 0xe4faecd500047882 */ /* 0x000fe20000000000 */
[----:B------:R-:W-:Y:S01]  /*e490*/  UMOV UR5, 0x3f1745cd ;  /* 0x3f1745cd00057882 */ /* 0x000fe20000000000 */
[----:B------:R-:W-:-:S05]  /*e4a0*/  DFMA R14, R12, -R6, R14 ;  /* 0x800000060c0e722b */ /* 0x000fca000000000e */
[----:B------:R-:W-:Y:S01]  /*e4b0*/  DFMA R10, R26, R10, UR4 ;  /* 0x000000041a0a7e2b */ /* 0x000fe2000800000a */
[----:B------:R-:W-:Y:S01]  /*e4c0*/  UMOV UR4, 0x258a578b ;  /* 0x258a578b00047882 */ /* 0x000fe20000000000 */
[----:B------:R-:W-:Y:S01]  /*e4d0*/  UMOV UR5, 0x3f3c71c7 ;  /* 0x3f3c71c700057882 */ /* 0x000fe20000000000 */
[----:B------:R-:W-:-:S05]  /*e4e0*/  DMUL R14, R24, R14 ;  /* 0x0000000e180e7228 */ /* 0x000fca0000000000 */
[----:B------:R-:W-:Y:S01]  /*e4f0*/  DFMA R10, R26, R10, UR4 ;  /* 0x000000041a0a7e2b */ /* 0x000fe2000800000a */
[----:B------:R-:W-:Y:S01]  /*e500*/  UMOV UR4, 0x9242b910 ;  /* 0x9242b91000047882 */ /* 0x000fe20000000000 */
[----:B------:R-:W-:-:S03]  /*e510*/  UMOV UR5, 0x3f624924 ;  /* 0x3f62492400057882 */ /* 0x000fc60000000000 */
[----:B------:R-:W-:Y:S02]  /*e520*/  VIADD R29, R15, 0x100000 ;  /* 0x001000000f1d7836 */ /* 0x000fe40000000000 */
[----:B------:R-:W-:Y:S01]  /*e530*/  IMAD.MOV.U32 R28, RZ, RZ, R14 ;  /* 0x000000ffff1c7224 */ /* 0x000fe200078e000e */
[----:B------:R-:W-:Y:S01]  /*e540*/  DFMA R10, R26, R10, UR4 ;  /* 0x000000041a0a7e2b */ /* 0x000fe2000800000a */
[----:B------:R-:W-:Y:S01]  /*e550*/  UMOV UR4, 0x99999dfb ;  /* 0x99999dfb00047882 */ /* 0x000fe20000000000 */
[----:B------:R-:W-:-:S06]  /*e560*/  UMOV UR5, 0x3f899999 ;  /* 0x3f89999900057882 */ /* 0x000fcc0000000000 */
[----:B------:R-:W-:Y:S01]  /*e570*/  DFMA R10, R26, R10, UR4 ;  /* 0x000000041a0a7e2b */ /* 0x000fe2000800000a */
[----:B------:R-:W-:Y:S01]  /*e580*/  UMOV UR4, 0x55555555 ;  /* 0x5555555500047882 */ /* 0x000fe20000000000 */
[----:B------:R-:W-:-:S06]  /*e590*/  UMOV UR5, 0x3fb55555 ;  /* 0x3fb5555500057882 */ /* 0x000fcc0000000000 */
[----:B------:R-:W-:-:S08]  /*e5a0*/  DFMA R8, R26, R10, UR4 ;  /* 0x000000041a087e2b */ /* 0x000fd0000800000a */
[----:B------:R-:W-:Y:S01]  /*e5b0*/  DADD R20, -R8, UR4 ;  /* 0x0000000408147e29 */ /* 0x000fe20008000100 */
[----:B------:R-:W-:Y:S01]  /*e5c0*/  UMOV UR4, 0xb9e7b0 ;  /* 0x00b9e7b000047882 */ /* 0x000fe20000000000 */
[----:B------:R-:W-:-:S06]  /*e5d0*/  UMOV UR5, 0x3c46a4cb ;  /* 0x3c46a4cb00057882 */ /* 0x000fcc0000000000 */
[----:B------:R-:W-:Y:S02]  /*e5e0*/  DFMA R20, R26, R10, R20 ;  /* 0x0000000a1a14722b */ /* 0x000fe40000000014 */
[----:B------:R-:W-:-:S06]  /*e5f0*/  DMUL R10, R6, R6 ;  /* 0x00000006060a7228 */ /* 0x000fcc0000000000 */
[----:B------:R-:W-:Y:S02]  /*e600*/  DADD R20, RZ, R20 ;  /* 0x00000000ff147229 */ /* 0x000fe40000000014 */
[C---:B------:R-:W-:Y:S02]  /*e610*/  DMUL R12, R6.reuse, R10 ;  /* 0x0000000a060c7228 */ /* 0x040fe40000000000 */
[----:B------:R-:W-:-:S04]  /*e620*/  DFMA R26, R6, R6, -R10 ;  /* 0x00000006061a722b */ /* 0x000fc8000000080a */
[----:B------:R-:W-:Y:S01]  /*e630*/  DADD R20, R20, -UR4 ;  /* 0x8000000414147e29 */ /* 0x000fe20008000000 */
[----:B------:R-:W-:Y:S01]  /*e640*/  UMOV UR4, 0x80000000 ;  /* 0x8000000000047882 */ /* 0x000fe20000000000 */
[C---:B------:R-:W-:Y:S01]  /*e650*/  DFMA R24, R6.reuse, R10, -R12 ;  /* 0x0000000a0618722b */ /* 0x040fe2000000080c */
[----:B------:R-:W-:Y:S01]  /*e660*/  UMOV UR5, 0x43300000 ;  /* 0x4330000000057882 */ /* 0x000fe20000000000 */
[----:B------:R-:W-:-:S04]  /*e670*/  DFMA R26, R6, R28, R26 ;  /* 0x0000001c061a722b */ /* 0x000fc8000000001a */
[----:B------:R-:W-:Y:S02]  /*e680*/  DADD R30, R8, R20 ;  /* 0x00000000081e7229 */ /* 0x000fe40000000014 */
[----:B------:R-:W-:-:S06]  /*e690*/  DFMA R24, R14, R10, R24 ;  /* 0x0000000a0e18722b */ /* 0x000fcc0000000018 */
[----:B------:R-:W-:Y:S02]  /*e6a0*/  DMUL R10, R30, R12 ;  /* 0x0000000c1e0a7228 */ /* 0x000fe40000000000 */
[----:B------:R-:W-:Y:S02]  /*e6b0*/  DFMA R24, R6, R26, R24 ;  /* 0x0000001a0618722b */ /* 0x000fe40000000018 */
[----:B------:R-:W-:-:S04]  /*e6c0*/  DADD R26, R8, -R30 ;  /* 0x00000000081a7229 */ /* 0x000fc8000000081e */
[----:B------:R-:W-:-:S04]  /*e6d0*/  DFMA R8, R30, R12, -R10 ;  /* 0x0000000c1e08722b */ /* 0x000fc8000000080a */
[----:B------:R-:W-:-:S04]  /*e6e0*/  DADD R26, R20, R26 ;  /* 0x00000000141a7229 */ /* 0x000fc8000000001a */
[----:B------:R-:W-:-:S08]  /*e6f0*/  DFMA R8, R30, R24, R8 ;  /* 0x000000181e08722b */ /* 0x000fd00000000008 */
[----:B------:R-:W-:-:S08]  /*e700*/  DFMA R26, R26, R12, R8 ;  /* 0x0000000c1a1a722b */ /* 0x000fd00000000008 */
[----:B------:R-:W-:-:S08]  /*e710*/  DADD R12, R10, R26 ;  /* 0x000000000a0c7229 */ /* 0x000fd0000000001a */
[--C-:B------:R-:W-:Y:S02]  /*e720*/  DADD R8, R6, R12.reuse ;  /* 0x0000000006087229 */ /* 0x100fe4000000000c */
[----:B------:R-:W-:-:S06]  /*e730*/  DADD R10, R10, -R12 ;  /* 0x000000000a0a7229 */ /* 0x000fcc000000080c */
[----:B------:R-:W-:Y:S02]  /*e740*/  DADD R6, R6, -R8 ;  /* 0x0000000006067229 */ /* 0x000fe40000000808 */
[----:B------:R-:W-:-:S06]  /*e750*/  DADD R10, R26, R10 ;  /* 0x000000001a0a7229 */ /* 0x000fcc000000000a */
[----:B------:R-:W-:-:S08]  /*e760*/  DADD R6, R12, R6 ;  /* 0x000000000c067229 */ /* 0x000fd00000000006 */
[----:B------:R-:W-:-:S08]  /*e770*/  DADD R6, R10, R6 ;  /* 0x000000000a067229 */ /* 0x000fd00000000006 */
[----:B------:R-:W-:Y:S01]  /*e780*/  DADD R14, R14, R6 ;  /* 0x000000000e0e7229 */ /* 0x000fe20000000006 */
[----:B------:R-:W-:Y:S01]  /*e790*/  LOP3.LUT R6, R4, 0x80000000, RZ, 0x3c, !PT ;  /* 0x8000000004067812 */ /* 0x000fe200078e3cff */
[----:B------:R-:W-:-:S06]  /*e7a0*/  IMAD.MOV.U32 R7, RZ, RZ, 0x43300000 ;  /* 0x43300000ff077424 */ /* 0x000fcc00078e00ff */
[----:B------:R-:W-:Y:S02]  /*e7b0*/  DADD R10, R8, R14 ;  /* 0x00000000080a7229 */ /* 0x000fe4000000000e */
[----:B------:R-:W-:Y:S01]  /*e7c0*/  DADD R6, R6, -UR4 ;  /* 0x8000000406067e29 */ /* 0x000fe20008000000 */
[----:B------:R-:W-:Y:S01]  /*e7d0*/  UMOV UR4, 0xfefa39ef ;  /* 0xfefa39ef00047882 */ /* 0x000fe20000000000 */
[----:B------:R-:W-:-:S04]  /*e7e0*/  UMOV UR5, 0x3fe62e42 ;  /* 0x3fe62e4200057882 */ /* 0x000fc80000000000 */
[--C-:B------:R-:W-:Y:S02]  /*e7f0*/  DADD R12, R8, -R10.reuse ;  /* 0x00000000080c7229 */ /* 0x100fe4000000080a */
[----:B------:R-:W-:-:S06]  /*e800*/  DFMA R4, R6, UR4, R10 ;  /* 0x0000000406047c2b */ /* 0x000fcc000800000a */
[----:B------:R-:W-:Y:S02]  /*e810*/  DADD R12, R14, R12 ;  /* 0x000000000e0c7229 */ /* 0x000fe4000000000c */
[----:B------:R-:W-:Y:S01]  /*e820*/  DFMA R8, -R6, UR4, R4 ;  /* 0x0000000406087c2b */ /* 0x000fe20008000104 */
[----:B------:R-:W-:Y:S01]  /*e830*/  UMOV UR4, 0x3b39803f ;  /* 0x3b39803f00047882 */ /* 0x000fe20000000000 */
[----:B------:R-:W-:-:S06]  /*e840*/  UMOV UR5, 0x3c7abc9e ;  /* 0x3c7abc9e00057882 */ /* 0x000fcc0000000000 */
[----:B------:R-:W-:-:S08]  /*e850*/  DADD R8, -R10, R8 ;  /* 0x000000000a087229 */ /* 0x000fd00000000108 */
[----:B------:R-:W-:-:S08]  /*e860*/  DADD R8, R12, -R8 ;  /* 0x000000000c087229 */ /* 0x000fd00000000808 */
[----:B------:R-:W-:Y:S01]  /*e870*/  DFMA R8, R6, UR4, R8 ;  /* 0x0000000406087c2b */ /* 0x000fe20008000008 */
[----:B------:R-:W-:Y:S02]  /*e880*/  USHF.L.U32 UR5, UR39, 0x1, URZ ;  /* 0x0000000127057899 */ /* 0x000fe4000800063f */
[----:B------:R-:W-:Y:S02]  /*e890*/  ULOP3.LUT UR4, UR39, 0xff0fffff, URZ, 0xc0, !UPT ;  /* 0xff0fffff27047892 */ /* 0x000fe4000f8ec03f */
[----:B------:R-:W-:-:S03]  /*e8a0*/  UISETP.GT.U32.AND UP0, UPT, UR5, -0x2000001, UPT ;  /* 0xfdffffff0500788c */ /* 0x000fc6000bf04070 */
[----:B------:R-:W-:Y:S01]  /*e8b0*/  DADD R6, R4, R8 ;  /* 0x0000000004067229 */ /* 0x000fe20000000008 */
[----:B------:R-:W-:-:S03]  /*e8c0*/  USEL UR5, UR4, UR39, UP0 ;  /* 0x0000002704057287 */ /* 0x000fc60008000000 */
[----:B------:R-:W-:-:S04]  /*e8d0*/  UMOV UR4, UR38 ;  /* 0x0000002600047c82 */ /* 0x000fc80008000000 */
[----:B------:R-:W-:Y:S02]  /*e8e0*/  DADD R4, R4, -R6 ;  /* 0x0000000004047229 */ /* 0x000fe40000000806 */
[----:B------:R-:W-:-:S06]  /*e8f0*/  DMUL R12, R6, UR4 ;  /* 0x00000004060c7c28 */ /* 0x000fcc0008000000 */
[----:B------:R-:W-:Y:S02]  /*e900*/  DADD R4, R8, R4 ;  /* 0x0000000008047229 */ /* 0x000fe40000000004 */
[----:B------:R-:W-:Y:S01]  /*e910*/  DFMA R6, R6, UR4, -R12 ;  /* 0x0000000406067c2b */ /* 0x000fe2000800080c */
[----:B------:R-:W-:Y:S02]  /*e920*/  IMAD.MOV.U32 R8, RZ, RZ, 0x652b82fe ;  /* 0x652b82feff087424 */ /* 0x000fe400078e00ff */
[----:B------:R-:W-:-:S05]  /*e930*/  IMAD.MOV.U32 R9, RZ, RZ, 0x3ff71547 ;  /* 0x3ff71547ff097424 */ /* 0x000fca00078e00ff */
[----:B------:R-:W-:Y:S01]  /*e940*/  DFMA R4, R4, UR4, R6 ;  /* 0x0000000404047c2b */ /* 0x000fe20008000006 */
[----:B------:R-:W-:Y:S01]  /*e950*/  UMOV UR4, 0xfefa39ef ;  /* 0xfefa39ef00047882 */ /* 0x000fe20000000000 */
[----:B------:R-:W-:-:S06]  /*e960*/  UMOV UR5, 0x3fe62e42 ;  /* 0x3fe62e4200057882 */ /* 0x000fcc0000000000 */
[----:B------:R-:W-:-:S08]  /*e970*/  DADD R6, R12, R4 ;  /* 0x000000000c067229 */ /* 0x000fd00000000004 */
[----:B------:R-:W-:Y:S02]  /*e980*/  DFMA R8, R6, R8, 6.75539944105574400000e+15 ;  /* 0x433800000608742b */ /* 0x000fe40000000008 */
[----:B------:R-:W-:-:S06]  /*e990*/  FSETP.GEU.FTZ.AND P0, PT, |R7|, 4.1917929649353027344, PT ;  /* 0x4086232b0700780b */ /* 0x000fcc0003f1e200 */
[----:B------:R-:W-:-:S08]  /*e9a0*/  DADD R10, R8, -6.75539944105574400000e+15 ;  /* 0xc3380000080a7429 */ /* 0x000fd00000000000 */
[----:B------:R-:W-:Y:S01]  /*e9b0*/  DFMA R14, R10, -UR4, R6 ;  /* 0x800000040a0e7c2b */ /* 0x000fe20008000006 */
[----:B------:R-:W-:Y:S01]  /*e9c0*/  UMOV UR4, 0x3b39803f ;  /* 0x3b39803f00047882 */ /* 0x000fe20000000000 */
[----:B------:R-:W-:-:S06]  /*e9d0*/  UMOV UR5, 0x3c7abc9e ;  /* 0x3c7abc9e00057882 */ /* 0x000fcc0000000000 */
[----:B------:R-:W-:Y:S01]  /*e9e0*/  DFMA R10, R10, -UR4, R14 ;  /* 0x800000040a0a7c2b */ /* 0x000fe2000800000e */
[----:B------:R-:W-:Y:S01]  /*e9f0*/  UMOV UR4, 0x69ce2bdf ;  /* 0x69ce2bdf00047882 */ /* 0x000fe20000000000 */
[----:B------:R-:W-:Y:S01]  /*ea00*/  IMAD.MOV.U32 R14, RZ, RZ, -0x35dec16 ;  /* 0xfca213eaff0e7424 */ /* 0x000fe200078e00ff */
[----:B------:R-:W-:Y:S01]  /*ea10*/  UMOV UR5, 0x3e5ade15 ;  /* 0x3e5ade1500057882 */ /* 0x000fe20000000000 */
[----:B------:R-:W-:-:S06]  /*ea20*/  IMAD.MOV.U32 R15, RZ, RZ, 0x3e928af3 ;  /* 0x3e928af3ff0f7424 */ /* 0x000fcc00078e00ff */
[----:B------:R-:W-:Y:S01]  /*ea30*/  DFMA R14, R10, UR4, R14 ;  /* 0x000000040a0e7c2b */ /* 0x000fe2000800000e */
[----:B------:R-:W-:Y:S01]  /*ea40*/  UMOV UR4, 0x62401315 ;  /* 0x6240131500047882 */ /* 0x000fe20000000000 */
[----:B------:R-:W-:-:S06]  /*ea50*/  UMOV UR5, 0x3ec71dee ;  /* 0x3ec71dee00057882 */ /* 0x000fcc0000000000 */
[----:B------:R-:W-:Y:S01]  /*ea60*/  DFMA R14, R10, R14, UR4 ;  /* 0x000000040a0e7e2b */ /* 0x000fe2000800000e */
        /* <DEDUP_REMOVED lines=20> */
[----:B------:R-:W-:-:S08]  /*ebb0*/  DFMA R14, R10, R14, UR4 ;  /* 0x000000040a0e7e2b */ /* 0x000fd0000800000e */
[----:B------:R-:W-:-:S08]  /*ebc0*/  DFMA R14, R10, R14, 1 ;  /* 0x3ff000000a0e742b */ /* 0x000fd0000000000e */
[----:B------:R-:W-:Y:S02]  /*ebd0*/  DFMA R10, R10, R14, 1 ;  /* 0x3ff000000a0a742b */ /* 0x000fe4000000000e */
[----:B------:R-:W-:-:S08]  /*ebe0*/  DADD R14, R12, -R6 ;  /* 0x000000000c0e7229 */ /* 0x000fd00000000806 */
[----:B------:R-:W-:Y:S02]  /*ebf0*/  IMAD R13, R8, 0x100000, R11 ;  /* 0x00100000080d7824 */ /* 0x000fe400078e020b */
[----:B------:R-:W-:Y:S01]  /*ec00*/  IMAD.MOV.U32 R12, RZ, RZ, R10 ;  /* 0x000000ffff0c7224 */ /* 0x000fe200078e000a */
[----:B------:R-:W-:Y:S06]  /*ec10*/  @!P0 BRA `(.L_x_7929) ;  /* 0x0000000000308947 */ /* 0x000fec0003800000 */
[----:B------:R-:W-:Y:S01]  /*ec20*/  FSETP.GEU.FTZ.AND P0, PT, |R7|, 4.2275390625, PT ;  /* 0x408748000700780b */ /* 0x000fe20003f1e200 */
[C---:B------:R-:W-:Y:S02]  /*ec30*/  DADD R12, R6.reuse, +INF ;  /* 0x7ff00000060c7429 */ /* 0x040fe40000000000 */
[----:B------:R-:W-:-:S08]  /*ec40*/  DSETP.GEU.AND P1, PT, R6, RZ, PT ;  /* 0x000000ff0600722a */ /* 0x000fd00003f2e000 */
[----:B------:R-:W-:Y:S02]  /*ec50*/  FSEL R12, R12, RZ, P1 ;  /* 0x000000ff0c0c7208 */ /* 0x000fe40000800000 */
[----:B------:R-:W-:Y:S02]  /*ec60*/  @!P0 LEA.HI R3, R8, R8, RZ, 0x1 ;  /* 0x0000000808038211 */ /* 0x000fe400078f08ff */
[----:B------:R-:W-:Y:S02]  /*ec70*/  FSEL R13, R13, RZ, P1 ;  /* 0x000000ff0d0d7208 */ /* 0x000fe40000800000 */
[----:B------:R-:W-:-:S05]  /*ec80*/  @!P0 SHF.R.S32.HI R3, RZ, 0x1, R3 ;  /* 0x00000001ff038819 */ /* 0x000fca0000011403 */
[----:B------:R-:W-:Y:S02]  /*ec90*/  @!P0 IMAD.IADD R6, R8, 0x1, -R3 ;  /* 0x0000000108068824 */ /* 0x000fe400078e0a03 */
[----:B------:R-:W-:-:S03]  /*eca0*/  @!P0 IMAD R11, R3, 0x100000, R11 ;  /* 0x00100000030b8824 */ /* 0x000fc600078e020b */
[----:B------:R-:W-:Y:S01]  /*ecb0*/  @!P0 LEA R7, R6, 0x3ff00000, 0x14 ;  /* 0x3ff0000006078811 */ /* 0x000fe200078ea0ff */
[----:B------:R-:W-:-:S06]  /*ecc0*/  @!P0 IMAD.MOV.U32 R6, RZ, RZ, RZ ;  /* 0x000000ffff068224 */ /* 0x000fcc00078e00ff */
[----:B------:R-:W-:-:S11]  /*ecd0*/  @!P0 DMUL R12, R10, R6 ;  /* 0x000000060a0c8228 */ /* 0x000fd60000000000 */
.L_x_7929:
[----:B------:R-:W-:Y:S02]  /*ece0*/  DSETP.NEU.AND P0, PT, |R12|, +INF , PT ;  /* 0x7ff000000c00742a */ /* 0x000fe40003f0d200 */
[----:B------:R-:W-:Y:S01]  /*ecf0*/  DADD R14, R4, R14 ;  /* 0x00000000040e7229 */ /* 0x000fe2000000000e */
[----:B------:R-:W-:Y:S02]  /*ed00*/  IMAD.MOV.U32 R4, RZ, RZ, R0 ;  /* 0x000000ffff047224 */ /* 0x000fe400078e0000 */
[----:B------:R-:W-:-:S09]  /*ed10*/  IMAD.MOV.U32 R5, RZ, RZ, 0x0 ;  /* 0x00000000ff057424 */ /* 0x000fd200078e00ff */
[----:B------:R-:W-:Y:S01]  /*ed20*/  @P0 DFMA R12, R14, R12, R12 ;  /* 0x0000000c0e0c022b */ /* 0x000fe2000000000c */
[----:B------:R-:W-:Y:S10]  /*ed30*/  RET.REL.NODEC R4 `(_ZN2at6native18elementwise_kernelILi128ELi4EZNS0_15gpu_kernel_implIZNS0_50_GLOBAL__N__2680c7bb_12_PowKernel_cu_140f0503_289629pow_tensor_scalar_kernel_implIddEEvRNS_18TensorIteratorBaseET0_EUldE2_EEvS6_RKT_EUliE_EEviT1_) ;  /* 0xffffff1004b07950 */ /* 0x000ff40003c3ffff */
.L_x_7930:
        /* <DEDUP_REMOVED lines=12> */
.L_x_71456:


//--------------------- .text._ZN2at6native27unrolled_elementwise_kernelIZNS0_50_GLOBAL__N__2680c7bb_12_PowKernel_cu_140f0503_289629pow_tensor_scalar_kernel_implIddEEvRNS_18TensorIteratorBaseET0_EUldE2_St5arrayIPcLm2EELi4E23TrivialOffsetCalculatorILi1EjESC_NS0_6memory12LoadWithCastILi1EEENSD_13StoreWithCastILi1EEEEEviT_S6_T2_T3_T4_T5_ --------------------------
	.section	.text._ZN2at6native27unrolled_elementwise_kernelIZNS0_50_GLOBAL__N__2680c7bb_12_PowKernel_cu_140f0503_289629pow_tensor_scalar_kernel_implIddEEvRNS_18TensorIteratorBaseET0_EUldE2_St5arrayIPcLm2EELi4E23TrivialOffsetCalculatorILi1EjESC_NS0_6memory12LoadWithCastILi1EEENSD_13StoreWithCastILi1EEEEEviT_S6_T2_T3_T4_T5_,"ax",@progbits
	.align	128
        .global         _ZN2at6native27unrolled_elementwise_kernelIZNS0_50_GLOBAL__N__2680c7bb_12_PowKernel_cu_140f0503_289629pow_tensor_scalar_kernel_implIddEEvRNS_18TensorIteratorBaseET0_EUldE2_St5arrayIPcLm2EELi4E23TrivialOffsetCalculatorILi1EjESC_NS0_6memory12LoadWithCastILi1EEENSD_13StoreWithCastILi1EEEEEviT_S6_T2_T3_T4_T5_
        .type           _ZN2at6native27unrolled_elementwise_kernelIZNS0_50_GLOBAL__N__2680c7bb_12_PowKernel_cu_140f0503_289629pow_tensor_scalar_kernel_implIddEEvRNS_18TensorIteratorBaseET0_EUldE2_St5arrayIPcLm2EELi4E23TrivialOffsetCalculatorILi1EjESC_NS0_6memory12LoadWithCastILi1EEENSD_13StoreWithCastILi1EEEEEviT_S6_T2_T3_T4_T5_,@function
        .size           _ZN2at6native27unrolled_elementwise_kernelIZNS0_50_GLOBAL__N__2680c7bb_12_PowKernel_cu_140f0503_289629pow_tensor_scalar_kernel_implIddEEvRNS_18TensorIteratorBaseET0_EUldE2_St5arrayIPcLm2EELi4E23TrivialOffsetCalculatorILi1EjESC_NS0_6memory12LoadWithCastILi1EEENSD_13StoreWithCastILi1EEEEEviT_S6_T2_T3_T4_T5_,(.L_x_71457 - _ZN2at6native27unrolled_elementwise_kernelIZNS0_50_GLOBAL__N__2680c7bb_12_PowKernel_cu_140f0503_289629pow_tensor_scalar_kernel_implIddEEvRNS_18TensorIteratorBaseET0_EUldE2_St5arrayIPcLm2EELi4E23TrivialOffsetCalculatorILi1EjESC_NS0_6memory12LoadWithCastILi1EEENSD_13StoreWithCastILi1EEEEEviT_S6_T2_T3_T4_T5_)
        .other          _ZN2at6native27unrolled_elementwise_kernelIZNS0_50_GLOBAL__N__2680c7bb_12_PowKernel_cu_140f0503_289629pow_tensor_scalar_kernel_implIddEEvRNS_18TensorIteratorBaseET0_EUldE2_St5arrayIPcLm2EELi4E23TrivialOffsetCalculatorILi1EjESC_NS0_6memory12LoadWithCastILi1EEENSD_13StoreWithCastILi1EEEEEviT_S6_T2_T3_T4_T5_,@"STO_CUDA_ENTRY STV_DEFAULT"
_ZN2at6native27unrolled_elementwise_kernelIZNS0_50_GLOBAL__N__2680c7bb_12_PowKernel_cu_140f0503_289629pow_tensor_scalar_kernel_implIddEEvRNS_18TensorIteratorBaseET0_EUldE2_St5arrayIPcLm2EELi4E23TrivialOffsetCalculatorILi1EjESC_NS0_6memory12LoadWithCastILi1EEENSD_13StoreWithCastILi1EEEEEviT_S6_T2_T3_T4_T5_:
.text._ZN2at6native27unrolled_elementwise_kernelIZNS0_50_GLOBAL__N__2680c7bb_12_PowKernel_cu_140f0503_289629pow_tensor_scalar_kernel_implIddEEvRNS_18TensorIteratorBaseET0_EUldE2_St5arrayIPcLm2EELi4E23TrivialOffsetCalculatorILi1EjESC_NS0_6memory12LoadWithCastILi1EEENSD_13StoreWithCastILi1EEEEEviT_S6_T2_T3_T4_T5_:
[----:B------:R-:W0:Y:S01]  /*0000*/  LDC R1, c[0x0][0x28] ;  /* 0x00000a00ff017b82 */ /* 0x000e220000000800 */
[----:B------:R-:W1:Y:S07]  /*0010*/  S2R R17, SR_CTAID.X ;  /* 0x0000000000117919 */ /* 0x000e6e0000002500 */
[----:B------:R-:W1:Y:S01]  /*0020*/  LDC R37, c[0x0][0x210] ;  /* 0x00008400ff257b82 */ /* 0x000e620000000800 */
[----:B------:R-:W-:Y:S01]  /*0030*/  ULDC.64 UR36, c[0x0][0x208] ;  /* 0x0000820000247ab9 */ /* 0x000fe20000000a00 */
[----:B------:R-:W-:Y:S01]  /*0040*/  BSSY B6, `(.L_x_7931) ;  /* 0x00000fe000067945 */ /* 0x000fe20003800000 */
[----:B------:R-:W2:Y:S01]  /*0050*/  S2R R24, SR_TID.X ;  /* 0x0000000000187919 */ /* 0x000ea20000002100 */
[----:B------:R-:W-:-:S02]  /*0060*/  CS2R R26, SRZ ;  /* 0x00000000001a7805 */ /* 0x000fc4000001ff00 */
[----:B------:R-:W-:Y:S02]  /*0070*/  CS2R R22, SRZ ;  /* 0x0000000000167805 */ /* 0x000fe4000001ff00 */
        /* <DEDUP_REMOVED lines=24> */
.L_x_7936:
[----:B------:R-:W2:Y:S02]  /*0200*/  LDG.E.U8 R2, desc[UR36][R2.64] ;  /* 0x0000002402027981 */ /* 0x000ea4000c1e1100 */
[----:B--2---:R0:W1:Y:S01]  /*0210*/  I2F.F64.U16 R22, R2 ;  /* 0x0000000200167312 */ /* 0x0040620000101800 */
[----:B------:R-:W-:Y:S05]  /*0220*/  BRA `(.L_x_7938) ;  /* 0x0000000c00747947 */ /* 0x000fea0003800000 */
.L_x_7935:
        /* <DEDUP_REMOVED lines=9> */
.L_x_7940:
[----:B------:R-:W2:Y:S02]  /*02c0*/  LDG.E R2, desc[UR36][R2.64] ;  /* 0x0000002402027981 */ /* 0x000ea4000c1e1900 */
[----:B--2---:R1:W2:Y:S01]  /*02d0*/  I2F.F64 R22, R2 ;  /* 0x0000000200167312 */ /* 0x0042a20000201c00 */
[----:B------:R-:W-:Y:S05]  /*02e0*/  BRA `(.L_x_7938) ;  /* 0x0000000c00447947 */ /* 0x000fea0003800000 */
.L_x_7939:
[----:B------:R-:W2:Y:S02]  /*02f0*/  LDG.E.U16 R2, desc[UR36][R2.64] ;  /* 0x0000002402027981 */ /* 0x000ea4000c1e1500 */
[----:B--2---:R3:W4:Y:S01]  /*0300*/  I2F.F64.S16 R22, R2 ;  /* 0x0000000200167312 */ /* 0x0047220000101c00 */
[----:B------:R-:W-:Y:S05]  /*0310*/  BRA `(.L_x_7938) ;  /* 0x0000000c00387947 */ /* 0x000fea0003800000 */
.L_x_7934:
        /* <DEDUP_REMOVED lines=10> */
.L_x_7942:
[----:B------:R-:W2:Y:S02]  /*03c0*/  LDG.E.U16 R0, desc[UR36][R2.64] ;  /* 0x0000002402007981 */ /* 0x000ea4000c1e1500 */
[----:B--2---:R-:W-:-:S05]  /*03d0*/  HADD2.F32 R0, -RZ, R0.H0_H0 ;  /* 0x20000000ff007230 */ /* 0x004fca0000004100 */
[----:B------:R-:W-:-:S04]  /*03e0*/  FMUL.FTZ R0, R0, 1 ;  /* 0x3f80000000007820 */ /* 0x000fc80000410000 */
[----:B------:R0:W1:Y:S01]  /*03f0*/  F2F.F64.F32 R22, R0 ;  /* 0x0000000000167310 */ /* 0x0000620000201800 */
[----:B------:R-:W-:Y:S05]  /*0400*/  BRA `(.L_x_7938) ;  /* 0x0000000800fc7947 */ /* 0x000fea0003800000 */
.L_x_7941:
        /* <DEDUP_REMOVED lines=10> */
.L_x_7944:
[----:B------:R-:W2:Y:S02]  /*04b0*/  LDG.E.U16 R2, desc[UR36][R2.64] ;  /* 0x0000002402027981 */ /* 0x000ea4000c1e1500 */
[----:B--2---:R-:W-:-:S05]  /*04c0*/  HADD2.F32 R0, -RZ, R2.H0_H0 ;  /* 0x20000002ff007230 */ /* 0x004fca0000004100 */
[----:B------:R-:W-:-:S04]  /*04d0*/  FMUL.FTZ R0, R0, 1 ;  /* 0x3f80000000007820 */ /* 0x000fc80000410000 */
[----:B------:R0:W1:Y:S01]  /*04e0*/  F2F.F64.F32 R22, R0 ;  /* 0x0000000000167310 */ /* 0x0000620000201800 */
[----:B------:R-:W-:Y:S05]  /*04f0*/  BRA `(.L_x_7938) ;  /* 0x0000000800c07947 */ /* 0x000fea0003800000 */
.L_x_7943:
[----:B------:R0:W5:Y:S01]  /*0500*/  LDG.E.64 R22, desc[UR36][R2.64] ;  /* 0x0000002402167981 */ /* 0x000162000c1e1b00 */
[----:B------:R-:W-:Y:S05]  /*0510*/  BRA `(.L_x_7938) ;  /* 0x0000000800b87947 */ /* 0x000fea0003800000 */
.L_x_7933:
        /* <DEDUP_REMOVED lines=13> */
.L_x_7947:
[----:B------:R0:W5:Y:S01]  /*05f0*/  LDG.E.64 R22, desc[UR36][R2.64] ;  /* 0x0000002402167981 */ /* 0x000162000c1e1b00 */
[----:B------:R-:W-:Y:S05]  /*0600*/  BRA `(.L_x_7938) ;  /* 0x00000008007c7947 */ /* 0x000fea0003800000 */
.L_x_7946:
        /* <DEDUP_REMOVED lines=28> */
.L_x_7949:
        /* <DEDUP_REMOVED lines=16> */
.L_x_7948:
[----:B------:R-:W2:Y:S02]  /*08d0*/  LDG.E.U16 R0, desc[UR36][R2.64] ;  /* 0x0000002402007981 */ /* 0x000ea4000c1e1500 */
[----:B--2---:R-:W-:-:S04]  /*08e0*/  IMAD.U32 R0, R0, 0x10000, RZ ;  /* 0x0001000000007824 */ /* 0x004fc800078e00ff */
[----:B------:R-:W-:-:S04]  /*08f0*/  FMUL.FTZ R0, R0, 1 ;  /* 0x3f80000000007820 */ /* 0x000fc80000410000 */
[----:B------:R0:W1:Y:S01]  /*0900*/  F2F.F64.F32 R22, R0 ;  /* 0x0000000000167310 */ /* 0x0000620000201800 */
[----:B------:R-:W-:Y:S05]  /*0910*/  BRA `(.L_x_7938) ;  /* 0x0000000400b87947 */ /* 0x000fea0003800000 */
.L_x_7945:
        /* <DEDUP_REMOVED lines=11> */
.L_x_7952:
        /* <DEDUP_REMOVED lines=21> */
.L_x_7956:
[----:B------:R-:W-:Y:S05]  /*0b20*/  BSYNC B1 ;  /* 0x0000000000017941 */ /* 0x000fea0003800000 */
.L_x_7955:
[----:B------:R-:W-:Y:S01]  /*0b30*/  LEA R3, R0, 0x3b800000, 0x17 ;  /* 0x3b80000000037811 */ /* 0x000fe200078eb8ff */
[----:B------:R-:W-:-:S05]  /*0b40*/  IMAD.SHL.U32 R0, R2, 0x100000, RZ ;  /* 0x0010000002007824 */ /* 0x000fca00078e00ff */
[----:B------:R-:W-:-:S07]  /*0b50*/  LOP3.LUT R0, R3, R0, R4, 0xfe, !PT ;  /* 0x0000000003007212 */ /* 0x000fce00078efe04 */
.L_x_7954:
[----:B------:R-:W-:Y:S05]  /*0b60*/  BSYNC B0 ;  /* 0x0000000000007941 */ /* 0x000fea0003800000 */
.L_x_7953:
[----:B------:R-:W-:-:S04]  /*0b70*/  FMUL.FTZ R0, R0, 1 ;  /* 0x3f80000000007820 */ /* 0x000fc80000410000 */
[----:B------:R0:W1:Y:S01]  /*0b80*/  F2F.F64.F32 R22, R0 ;  /* 0x0000000000167310 */ /* 0x0000620000201800 */
[----:B------:R-:W-:Y:S05]  /*0b90*/  BRA `(.L_x_7938) ;  /* 0x0000000400187947 */ /* 0x000fea0003800000 */
.L_x_7951:
        /* <DEDUP_REMOVED lines=21> */
.L_x_7960:
[----:B------:R-:W-:Y:S05]  /*0cf0*/  BSYNC B1 ;  /* 0x0000000000017941 */ /* 0x000fea0003800000 */
.L_x_7959:
[----:B------:R-:W-:Y:S01]  /*0d00*/  LEA R3, R0, 0x37800000, 0x17 ;  /* 0x3780000000037811 */ /* 0x000fe200078eb8ff */
[----:B------:R-:W-:-:S05]  /*0d10*/  IMAD.SHL.U32 R0, R2, 0x200000, RZ ;  /* 0x0020000002007824 */ /* 0x000fca00078e00ff */
[----:B------:R-:W-:-:S07]  /*0d20*/  LOP3.LUT R0, R3, R0, R4, 0xfe, !PT ;  /* 0x0000000003007212 */ /* 0x000fce00078efe04 */
.L_x_7958:
[----:B------:R-:W-:Y:S05]  /*0d30*/  BSYNC B0 ;  /* 0x0000000000007941 */ /* 0x000fea0003800000 */
.L_x_7957:
[----:B------:R-:W-:-:S04]  /*0d40*/  FMUL.FTZ R0, R0, 1 ;  /* 0x3f80000000007820 */ /* 0x000fc80000410000 */
[----:B------:R0:W1:Y:S01]  /*0d50*/  F2F.F64.F32 R22, R0 ;  /* 0x0000000000167310 */ /* 0x0000620000201800 */
[----:B------:R-:W-:Y:S05]  /*0d60*/  BRA `(.L_x_7938) ;  /* 0x0000000000a47947 */ /* 0x000fea0003800000 */
.L_x_7950:
        /* <DEDUP_REMOVED lines=14> */
.L_x_7964:
[----:B------:R-:W-:Y:S05]  /*0e50*/  BSYNC B0 ;  /* 0x0000000000007941 */ /* 0x000fea0003800000 */
.L_x_7963:
[----:B------:R-:W-:-:S04]  /*0e60*/  FMUL.FTZ R0, R0, 1 ;  /* 0x3f80000000007820 */ /* 0x000fc80000410000 */
[----:B------:R0:W1:Y:S01]  /*0e70*/  F2F.F64.F32 R22, R0 ;  /* 0x0000000000167310 */ /* 0x0000620000201800 */
[----:B------:R-:W-:Y:S05]  /*0e80*/  BRA `(.L_x_7938) ;  /* 0x00000000005c7947 */ /* 0x000fea0003800000 */
.L_x_7937:
        /* <DEDUP_REMOVED lines=16> */
.L_x_7965:
[----:B------:R-:W-:Y:S01]  /*0f90*/  CS2R R22, SRZ ;  /* 0x0000000000167805 */ /* 0x000fe2000001ff00 */
[----:B------:R-:W-:Y:S06]  /*0fa0*/  BRA `(.L_x_7938) ;  /* 0x0000000000147947 */ /* 0x000fec0003800000 */
.L_x_7962:
[----:B------:R-:W2:Y:S02]  /*0fb0*/  LDG.E.64 R22, desc[UR36][R2.64] ;  /* 0x0000002402167981 */ /* 0x000ea4000c1e1b00 */
[----:B--2---:R-:W0:Y:S01]  /*0fc0*/  I2F.F64.U64 R22, R22 ;  /* 0x0000001600167312 */ /* 0x004e220000301800 */
[----:B------:R-:W-:Y:S05]  /*0fd0*/  BRA `(.L_x_7938) ;  /* 0x0000000000087947 */ /* 0x000fea0003800000 */
.L_x_7961:
[----:B------:R-:W2:Y:S02]  /*0fe0*/  LDG.E R2, desc[UR36][R2.64] ;  /* 0x0000002402027981 */ /* 0x000ea4000c1e1900 */
[----:B--2---:R0:W1:Y:S02]  /*0ff0*/  I2F.F64.U32 R22, R2 ;  /* 0x0000000200167312 */ /* 0x0040640000201800 */
.L_x_7938:
[----:B------:R-:W3:Y:S02]  /*1000*/  S2R R24, SR_TID.X ;  /* 0x0000000000187919 */ /* 0x000ee40000002100 */
[----:B---3--:R-:W-:-:S07]  /*1010*/  VIADD R24, R24, 0x80 ;  /* 0x0000008018187836 */ /* 0x008fce0000000000 */
.L_x_7932:
[----:B------:R-:W-:Y:S05]  /*1020*/  BSYNC B6 ;  /* 0x0000000000067941 */ /* 0x000fea0003800000 */
.L_x_7931:
        /* <DEDUP_REMOVED lines=21> */
[----:B------:R-:W3:Y:S02]  /*1180*/  LDG.E.S8 R2, desc[UR36][R2.64] ;  /* 0x0000002402027981 */ /* 0x000ee4000c1e1300 */
[----:B---3--:R0:W1:Y:S01]  /*1190*/  I2F.F64.S16 R26, R2 ;  /* 0x00000002001a7312 */ /* 0x0080620000101c00 */
[----:B------:R-:W-:Y:S05]  /*11a0*/  BRA `(.L_x_7973) ;  /* 0x0000000c007c7947 */ /* 0x000fea0003800000 */
.L_x_7971:
[----:B------:R-:W3:Y:S02]  /*11b0*/  LDG.E.U8 R2, desc[UR36][R2.64] ;  /* 0x0000002402027981 */ /* 0x000ee4000c1e1100 */
[----:B---3--:R0:W1:Y:S01]  /*11c0*/  I2F.F64.U16 R26, R2 ;  /* 0x00000002001a7312 */ /* 0x0080620000101800 */
[----:B------:R-:W-:Y:S05]  /*11d0*/  BRA `(.L_x_7973) ;  /* 0x0000000c00707947 */ /* 0x000fea0003800000 */
.L_x_7970:
[----:B------:R-:W-:-:S13]  /*11e0*/  ISETP.NE.AND P0, PT, R0, 0x2, PT ;  /* 0x000000020000780c */ /* 0x000fda0003f05270 */
[----:B------:R-:W-:Y:S05]  /*11f0*/  @!P0 BRA `(.L_x_7974) ;  /* 0x0000000000288947 */ /* 0x000fea0003800000 */
[----:B------:R-:W-:-:S13]  /*1200*/  ISETP.NE.AND P0, PT, R0, 0x3, PT ;  /* 0x000000030000780c */ /* 0x000fda0003f05270 */
[----:B------:R-:W-:Y:S05]  /*1210*/  @!P0 BRA `(.L_x_7975) ;  /* 0x0000000000148947 */ /* 0x000fea0003800000 */
[----:B------:R-:W-:-:S13]  /*1220*/  ISETP.NE.AND P0, PT, R0, 0x4, PT ;  /* 0x000000040000780c */ /* 0x000fda0003f05270 */
[----:B------:R-:W-:Y:S05]  /*1230*/  @P0 BRA `(.L_x_7972) ;  /* 0x0000000800fc0947 */ /* 0x000fea0003800000 */
[----:B------:R-:W3:Y:S02]  /*1240*/  LDG.E.64 R26, desc[UR36][R2.64] ;  /* 0x00000024021a7981 */ /* 0x000ee4000c1e1b00 */
[----:B---3--:R-:W0:Y:S01]  /*1250*/  I2F.F64.S64 R26, R26 ;  /* 0x0000001a001a7312 */ /* 0x008e220000301c00 */
[----:B------:R-:W-:Y:S05]  /*1260*/  BRA `(.L_x_7973) ;  /* 0x0000000c004c7947 */ /* 0x000fea0003800000 */
.L_x_7975:
[----:B------:R-:W3:Y:S02]  /*1270*/  LDG.E R2, desc[UR36][R2.64] ;  /* 0x0000002402027981 */ /* 0x000ee4000c1e1900 */
[----:B---3--:R0:W1:Y:S01]  /*1280*/  I2F.F64 R26, R2 ;  /* 0x00000002001a7312 */ /* 0x0080620000201c00 */
[----:B------:R-:W-:Y:S05]  /*1290*/  BRA `(.L_x_7973) ;  /* 0x0000000c00407947 */ /* 0x000fea0003800000 */
.L_x_7974:
[----:B------:R-:W3:Y:S02]  /*12a0*/  LDG.E.U16 R2, desc[UR36][R2.64] ;  /* 0x0000002402027981 */ /* 0x000ee4000c1e1500 */
[----:B---3--:R0:W1:Y:S01]  /*12b0*/  I2F.F64.S16 R26, R2 ;  /* 0x00000002001a7312 */ /* 0x0080620000101c00 */
[----:B------:R-:W-:Y:S05]  /*12c0*/  BRA `(.L_x_7973) ;  /* 0x0000000c00347947 */ /* 0x000fea0003800000 */
.L_x_7969:
[----:B------:R-:W-:-:S13]  /*12d0*/  ISETP.GT.AND P0, PT, R0, 0x6, PT ;  /* 0x000000060000780c */ /* 0x000fda0003f04270 */
[----:B------:R-:W-:Y:S05]  /*12e0*/  @P0 BRA `(.L_x_7976) ;  /* 0x0000000000340947 */ /* 0x000fea0003800000 */
[----:B------:R-:W-:-:S13]  /*12f0*/  ISETP.NE.AND P0, PT, R0, 0x5, PT ;  /* 0x000000050000780c */ /* 0x000fda0003f05270 */
[----:B------:R-:W-:Y:S05]  /*1300*/  @!P0 BRA `(.L_x_7977) ;  /* 0x0000000000188947 */ /* 0x000fea0003800000 */
[----:B------:R-:W-:-:S13]  /*1310*/  ISETP.NE.AND P0, PT, R0, 0x6, PT ;  /* 0x000000060000780c */ /* 0x000fda0003f05270 */
[----:B------:R-:W-:Y:S05]  /*1320*/  @P0 BRA `(.L_x_7972) ;  /* 0x0000000800c00947 */ /* 0x000fea0003800000 */
[----:B------:R-:W3:Y:S02]  /*1330*/  LDG.E R26, desc[UR36][R2.64] ;  /* 0x00000024021a7981 */ /* 0x000ee4000c1e1900 */
[----:B---3--:R-:W-:-:S06]  /*1340*/  FMUL.FTZ R26, R26, 1 ;  /* 0x3f8000001a1a7820 */ /* 0x008fcc0000410000 */
[----:B------:R-:W0:Y:S01]  /*1350*/  F2F.F64.F32 R26, R26 ;  /* 0x0000001a001a7310 */ /* 0x000e220000201800 */
[----:B------:R-:W-:Y:S05]  /*1360*/  BRA `(.L_x_7973) ;  /* 0x0000000c000c7947 */ /* 0x000fea0003800000 */
.L_x_7977:
[----:B------:R-:W3:Y:S02]  /*1370*/  LDG.E.U16 R0, desc[UR36][R2.64] ;  /* 0x0000002402007981 */ /* 0x000ee4000c1e1500 */
[----:B---3--:R-:W-:-:S05]  /*1380*/  HADD2.F32 R0, -RZ, R0.H0_H0 ;  /* 0x20000000ff007230 */ /* 0x008fca0000004100 */
[----:B------:R-:W-:-:S04]  /*1390*/  FMUL.FTZ R0, R0, 1 ;  /* 0x3f80000000007820 */ /* 0x000fc80000410000 */
[----:B------:R0:W1:Y:S01]  /*13a0*/  F2F.F64.F32 R26, R0 ;  /* 0x00000000001a7310 */ /* 0x0000620000201800 */
[----:B------:R-:W-:Y:S05]  /*13b0*/  BRA `(.L_x_7973) ;  /* 0x0000000800f87947 */ /* 0x000fea0003800000 */
.L_x_7976:
[----:B------:R-:W-:-:S13]  /*13c0*/  ISETP.NE.AND P0, PT, R0, 0x7, PT ;  /* 0x000000070000780c */ /* 0x000fda0003f05270 */
[----:B------:R-:W-:Y:S05]  /*13d0*/  @!P0 BRA `(.L_x_7978) ;  /* 0x0000000000348947 */ /* 0x000fea0003800000 */
        /* <DEDUP_REMOVED lines=8> */
.L_x_7979:
[----:B------:R-:W3:Y:S02]  /*1460*/  LDG.E.U16 R2, desc[UR36][R2.64] ;  /* 0x0000002402027981 */ /* 0x000ee4000c1e1500 */
[----:B---3--:R-:W-:-:S05]  /*1470*/  HADD2.F32 R0, -RZ, R2.H0_H0 ;  /* 0x20000002ff007230 */ /* 0x008fca0000004100 */
[----:B------:R-:W-:-:S04]  /*1480*/  FMUL.FTZ R0, R0, 1 ;  /* 0x3f80000000007820 */ /* 0x000fc80000410000 */
[----:B------:R0:W1:Y:S01]  /*1490*/  F2F.F64.F32 R26, R0 ;  /* 0x00000000001a7310 */ /* 0x0000620000201800 */
[----:B------:R-:W-:Y:S05]  /*14a0*/  BRA `(.L_x_7973) ;  /* 0x0000000800bc7947 */ /* 0x000fea0003800000 */
.L_x_7978:
[----:B------:R0:W5:Y:S01]  /*14b0*/  LDG.E.64 R26, desc[UR36][R2.64] ;  /* 0x00000024021a7981 */ /* 0x000162000c1e1b00 */
[----:B------:R-:W-:Y:S05]  /*14c0*/  BRA `(.L_x_7973) ;  /* 0x0000000800b47947 */ /* 0x000fea0003800000 */
.L_x_7968:
        /* <DEDUP_REMOVED lines=8> */
[----:B------:R-:W3:Y:S01]  /*1550*/  LDG.E.U8 R2, desc[UR36][R2.64] ;  /* 0x0000002402027981 */ /* 0x000ee2000c1e1100 */
[----:B------:R-:W-:Y:S01]  /*1560*/  IMAD.MOV.U32 R26, RZ, RZ, RZ ;  /* 0x000000ffff1a7224 */ /* 0x000fe200078e00ff */
[----:B---3--:R-:W-:-:S04]  /*1570*/  ISETP.NE.AND P0, PT, R2, RZ, PT ;  /* 0x000000ff0200720c */ /* 0x008fc80003f05270 */
[----:B------:R-:W-:Y:S01]  /*1580*/  FSEL R27, RZ, 1.875, !P0 ;  /* 0x3ff00000ff1b7808 */ /* 0x000fe20004000000 */
[----:B------:R-:W-:Y:S08]  /*1590*/  BRA `(.L_x_7973) ;  /* 0x0000000800807947 */ /* 0x000ff00003800000 */
.L_x_7982:
[----:B------:R0:W5:Y:S01]  /*15a0*/  LDG.E.64 R26, desc[UR36][R2.64] ;  /* 0x00000024021a7981 */ /* 0x000162000c1e1b00 */
[----:B------:R-:W-:Y:S05]  /*15b0*/  BRA `(.L_x_7973) ;  /* 0x0000000800787947 */ /* 0x000fea0003800000 */
.L_x_7981:
[----:B------:R-:W-:-:S13]  /*15c0*/  ISETP.NE.AND P0, PT, R0, 0xf, PT ;  /* 0x0000000f0000780c */ /* 0x000fda0003f05270 */
[----:B------:R-:W-:Y:S05]  /*15d0*/  @!P0 BRA `(.L_x_7983) ;  /* 0x0000000000a48947 */ /* 0x000fea0003800000 */
[----:B------:R-:W-:-:S13]  /*15e0*/  ISETP.NE.AND P0, PT, R0, 0x17, PT ;  /* 0x000000170000780c */ /* 0x000fda0003f05270 */
[----:B------:R-:W-:Y:S05]  /*15f0*/  @!P0 BRA `(.L_x_7984) ;  /* 0x0000000000608947 */ /* 0x000fea0003800000 */
[----:B------:R-:W-:-:S13]  /*1600*/  ISETP.NE.AND P0, PT, R0, 0x18, PT ;  /* 0x000000180000780c */ /* 0x000fda0003f05270 */
[----:B------:R-:W-:Y:S05]  /*1610*/  @P0 BRA `(.L_x_7972) ;  /* 0x0000000800040947 */ /* 0x000fea0003800000 */
[----:B------:R-:W3:Y:S01]  /*1620*/  LDG.E.U8 R0, desc[UR36][R2.64] ;  /* 0x0000002402007981 */ /* 0x000ee2000c1e1100 */
[----:B------:R-:W-:Y:S02]  /*1630*/  IMAD.MOV.U32 R8, RZ, RZ, -0x800000 ;  /* 0xff800000ff087424 */ /* 0x000fe400078e00ff */
[----:B---3--:R-:W-:-:S05]  /*1640*/  IMAD.SHL.U32 R0, R0, 0x1000000, RZ ;  /* 0x0100000000007824 */ /* 0x008fca00078e00ff */
        /* <DEDUP_REMOVED lines=19> */
.L_x_7984:
[----:B------:R-:W3:Y:S02]  /*1780*/  LDG.E.U8 R2, desc[UR36][R2.64] ;  /* 0x0000002402027981 */ /* 0x000ee4000c1e1100 */
[C---:B---3--:R-:W-:Y:S02]  /*1790*/  IMAD.SHL.U32 R0, R2.reuse, 0x2000000, RZ ;  /* 0x0200000002007824 */ /* 0x048fe400078e00ff */
        /* <DEDUP_REMOVED lines=11> */
[----:B------:R3:W0:Y:S01]  /*1850*/  F2F.F64.F32 R26, R4 ;  /* 0x00000004001a7310 */ /* 0x0006220000201800 */
[----:B------:R-:W-:Y:S05]  /*1860*/  BRA `(.L_x_7973) ;  /* 0x0000000400cc7947 */ /* 0x000fea0003800000 */
.L_x_7983:
[----:B------:R-:W3:Y:S02]  /*1870*/  LDG.E.U16 R0, desc[UR36][R2.64] ;  /* 0x0000002402007981 */ /* 0x000ee4000c1e1500 */
[----:B---3--:R-:W-:-:S04]  /*1880*/  IMAD.U32 R0, R0, 0x10000, RZ ;  /* 0x0001000000007824 */ /* 0x008fc800078e00ff */
[----:B------:R-:W-:-:S04]  /*1890*/  FMUL.FTZ R0, R0, 1 ;  /* 0x3f80000000007820 */ /* 0x000fc80000410000 */
[----:B------:R0:W1:Y:S01]  /*18a0*/  F2F.F64.F32 R26, R0 ;  /* 0x00000000001a7310 */ /* 0x0000620000201800 */
[----:B------:R-:W-:Y:S05]  /*18b0*/  BRA `(.L_x_7973) ;  /* 0x0000000400b87947 */ /* 0x000fea0003800000 */
.L_x_7980:
        /* <DEDUP_REMOVED lines=8> */
[----:B------:R-:W3:Y:S02]  /*1940*/  LDG.E.U16 R2, desc[UR36][R2.64] ;  /* 0x0000002402027981 */ /* 0x000ee4000c1e1500 */
[----:B---3--:R0:W1:Y:S01]  /*1950*/  I2F.F64.U16 R26, R2 ;  /* 0x00000002001a7312 */ /* 0x0080620000101800 */
[----:B------:R-:W-:Y:S05]  /*1960*/  BRA `(.L_x_7973) ;  /* 0x00000004008c7947 */ /* 0x000fea0003800000 */
.L_x_7987:
[----:B------:R-:W3:Y:S01]  /*1970*/  LDG.E.U8 R2, desc[UR36][R2.64] ;  /* 0x0000002402027981 */ /* 0x000ee2000c1e1100 */
[----:B------:R-:W-:Y:S01]  /*1980*/  BSSY B0, `(.L_x_7988) ;  /* 0x0000018000007945 */ /* 0x000fe20003800000 */
[----:B------:R-:W-:Y:S01]  /*1990*/  IMAD.MOV.U32 R0, RZ, RZ, RZ ;  /* 0x000000ffff007224 */ /* 0x000fe200078e00ff */
[----:B---3--:R-:W-:-:S13]  /*19a0*/  ISETP.NE.AND P0, PT, R2, RZ, PT ;  /* 0x000000ff0200720c */ /* 0x008fda0003f05270 */
        /* <DEDUP_REMOVED lines=17> */
.L_x_7991:
[----:B------:R-:W-:Y:S05]  /*1ac0*/  BSYNC B1 ;  /* 0x0000000000017941 */ /* 0x000fea0003800000 */
.L_x_7990:
[----:B------:R-:W-:Y:S01]  /*1ad0*/  LEA R3, R0, 0x3b800000, 0x17 ;  /* 0x3b80000000037811 */ /* 0x000fe200078eb8ff */
[----:B------:R-:W-:-:S05]  /*1ae0*/  IMAD.SHL.U32 R0, R2, 0x100000, RZ ;  /* 0x0010000002007824 */ /* 0x000fca00078e00ff */
[----:B------:R-:W-:-:S07]  /*1af0*/  LOP3.LUT R0, R3, R0, R4, 0xfe, !PT ;  /* 0x0000000003007212 */ /* 0x000fce00078efe04 */
.L_x_7989:
[----:B------:R-:W-:Y:S05]  /*1b00*/  BSYNC B0 ;  /* 0x0000000000007941 */ /* 0x000fea0003800000 */
.L_x_7988:
[----:B------:R-:W-:-:S04]  /*1b10*/  FMUL.FTZ R0, R0, 1 ;  /* 0x3f80000000007820 */ /* 0x000fc80000410000 */
[----:B------:R0:W1:Y:S01]  /*1b20*/  F2F.F64.F32 R26, R0 ;  /* 0x00000000001a7310 */ /* 0x0000620000201800 */
[----:B------:R-:W-:Y:S05]  /*1b30*/  BRA `(.L_x_7973) ;  /* 0x0000000400187947 */ /* 0x000fea0003800000 */
.L_x_7986:
        /* <DEDUP_REMOVED lines=21> */
.L_x_7995:
[----:B------:R-:W-:Y:S05]  /*1c90*/  BSYNC B1 ;  /* 0x0000000000017941 */ /* 0x000fea0003800000 */
.L_x_7994:
[----:B------:R-:W-:Y:S01]  /*1ca0*/  LEA R3, R0, 0x37800000, 0x17 ;  /* 0x3780000000037811 */ /* 0x000fe200078eb8ff */
[----:B------:R-:W-:-:S05]  /*1cb0*/  IMAD.SHL.U32 R0, R2, 0x200000, RZ ;  /* 0x0020000002007824 */ /* 0x000fca00078e00ff */
[----:B------:R-:W-:-:S07]  /*1cc0*/  LOP3.LUT R0, R3, R0, R4, 0xfe, !PT ;  /* 0x0000000003007212 */ /* 0x000fce00078efe04 */
.L_x_7993:
[----:B------:R-:W-:Y:S05]  /*1cd0*/  BSYNC B0 ;  /* 0x0000000000007941 */ /* 0x000fea0003800000 */
.L_x_7992:
[----:B------:R-:W-:-:S04]  /*1ce0*/  FMUL.FTZ R0, R0, 1 ;  /* 0x3f80000000007820 */ /* 0x000fc80000410000 */
[----:B------:R0:W1:Y:S01]  /*1cf0*/  F2F.F64.F32 R26, R0 ;  /* 0x00000000001a7310 */ /* 0x0000620000201800 */
[----:B------:R-:W-:Y:S05]  /*1d00*/  BRA `(.L_x_7973) ;  /* 0x0000000000a47947 */ /* 0x000fea0003800000 */
.L_x_7985:
[----:B------:R-:W-:-:S13]  /*1d10*/  ISETP.NE.AND P0, PT, R0, 0x1c, PT ;  /* 0x0000001c0000780c */ /* 0x000fda0003f05270 */
[----:B------:R-:W-:Y:S05]  /*1d20*/  @!P0 BRA `(.L_x_7996) ;  /* 0x0000000000948947 */ /* 0x000fea0003800000 */
[----:B------:R-:W-:-:S13]  /*1d30*/  ISETP.NE.AND P0, PT, R0, 0x1d, PT ;  /* 0x0000001d0000780c */ /* 0x000fda0003f05270 */
[----:B------:R-:W-:Y:S05]  /*1d40*/  @!P0 BRA `(.L_x_7997) ;  /* 0x0000000000808947 */ /* 0x000fea0003800000 */
[----:B------:R-:W-:-:S13]  /*1d50*/  ISETP.NE.AND P0, PT, R0, 0x2c, PT ;  /* 0x0000002c0000780c */ /* 0x000fda0003f05270 */
[----:B------:R-:W-:Y:S05]  /*1d60*/  @P0 BRA `(.L_x_7972) ;  /* 0x0000000000300947 */ /* 0x000fea0003800000 */
[----:B------:R-:W3:Y:S01]  /*1d70*/  LDG.E.U8 R2, desc[UR36][R2.64] ;  /* 0x0000002402027981 */ /* 0x000ee2000c1e1100 */
[----:B------:R-:W-:Y:S01]  /*1d80*/  BSSY B0, `(.L_x_7998) ;  /* 0x0000007000007945 */ /* 0x000fe20003800000 */
[----:B------:R-:W-:Y:S01]  /*1d90*/  IMAD.MOV.U32 R0, RZ, RZ, 0x400000 ;  /* 0x00400000ff007424 */ /* 0x000fe200078e00ff */
[----:B---3--:R-:W-:-:S13]  /*1da0*/  ISETP.NE.AND P0, PT, R2, RZ, PT ;  /* 0x000000ff0200720c */ /* 0x008fda0003f05270 */
[----:B------:R-:W-:Y:S05]  /*1db0*/  @!P0 BRA `(.L_x_7999) ;  /* 0x00000000000c8947 */ /* 0x000fea0003800000 */
[----:B------:R-:W-:-:S13]  /*1dc0*/  ISETP.NE.AND P0, PT, R2, 0xff, PT ;  /* 0x000000ff0200780c */ /* 0x000fda0003f05270 */
[----:B------:R-:W-:Y:S02]  /*1dd0*/  @!P0 IMAD.MOV.U32 R0, RZ, RZ, 0x7f800001 ;  /* 0x7f800001ff008424 */ /* 0x000fe400078e00ff */
[----:B------:R-:W-:-:S07]  /*1de0*/  @P0 IMAD.SHL.U32 R0, R2, 0x800000, RZ ;  /* 0x0080000002000824 */ /* 0x000fce00078e00ff */
.L_x_7999:
[----:B------:R-:W-:Y:S05]  /*1df0*/  BSYNC B0 ;  /* 0x0000000000007941 */ /* 0x000fea0003800000 */
.L_x_7998:
[----:B------:R-:W-:-:S04]  /*1e00*/  FMUL.FTZ R0, R0, 1 ;  /* 0x3f80000000007820 */ /* 0x000fc80000410000 */
[----:B------:R0:W1:Y:S01]  /*1e10*/  F2F.F64.F32 R26, R0 ;  /* 0x00000000001a7310 */ /* 0x0000620000201800 */
[----:B------:R-:W-:Y:S05]  /*1e20*/  BRA `(.L_x_7973) ;  /* 0x00000000005c7947 */ /* 0x000fea0003800000 */
.L_x_7972:
        /* <DEDUP_REMOVED lines=15> */
[----:B-12-45:R-:W-:Y:S05]  /*1f20*/  CALL.ABS.NOINC R2 ;  /* 0x0000000002007343 */ /* 0x036fea0003c00000 */
.L_x_8000:
[----:B------:R-:W-:Y:S01]  /*1f30*/  CS2R R26, SRZ ;  /* 0x00000000001a7805 */ /* 0x000fe2000001ff00 */
[----:B------:R-:W-:Y:S06]  /*1f40*/  BRA `(.L_x_7973) ;  /* 0x0000000000147947 */ /* 0x000fec0003800000 */
.L_x_7997:
[----:B------:R-:W3:Y:S02]  /*1f50*/  LDG.E.64 R26, desc[UR36][R2.64] ;  /* 0x00000024021a7981 */ /* 0x000ee4000c1e1b00 */
[----:B---3--:R-:W0:Y:S01]  /*1f60*/  I2F.F64.U64 R26, R26 ;  /* 0x0000001a001a7312 */ /* 0x008e220000301800 */
[----:B------:R-:W-:Y:S05]  /*1f70*/  BRA `(.L_x_7973) ;  /* 0x0000000000087947 */ /* 0x000fea0003800000 */
.L_x_7996:
[----:B------:R-:W3:Y:S02]  /*1f80*/  LDG.E R2, desc[UR36][R2.64] ;  /* 0x0000002402027981 */ /* 0x000ee4000c1e1900 */
[----:B---3--:R0:W1:Y:S02]  /*1f90*/  I2F.F64.U32 R26, R2 ;  /* 0x00000002001a7312 */ /* 0x0080640000201800 */
.L_x_7973:
[----:B------:R-:W-:-:S07]  /*1fa0*/  VIADD R24, R24, 0x80 ;  /* 0x0000008018187836 */ /* 0x000fce0000000000 */
.L_x_7967:
[----:B------:R-:W-:Y:S05]  /*1fb0*/  BSYNC B6 ;  /* 0x0000000000067941 */ /* 0x000fea0003800000 */
.L_x_7966:
[----:B------:R-:W-:Y:S01]  /*1fc0*/  ISETP.GE.AND P0, PT, R24, R37, PT ;  /* 0x000000251800720c */ /* 0x000fe20003f06270 */
[----:B------:R-:W-:Y:S01]  /*1fd0*/  BSSY B6, `(.L_x_8001) ;  /* 0x00000f9000067945 */ /* 0x000fe20003800000 */
[----:B------:R-:W-:Y:S02]  /*1fe0*/  CS2R R28, SRZ ;  /* 0x00000000001c7805 */ /* 0x000fe4000001ff00 */
[----:B------:R-:W-:-:S09]  /*1ff0*/  CS2R R18, SRZ ;  /* 0x0000000000127805 */ /* 0x000fd2000001ff00 */
[----:B------:R-:W-:Y:S05]  /*2000*/  @P0 BRA `(.L_x_8002) ;  /* 0x0000000c00d40947 */ /* 0x000fea0003800000 */
[----:B01----:R-:W0:Y:S01]  /*2010*/  LDC.64 R2, c[0x0][0x230] ;  /* 0x00008c00ff027b82 */ /* 0x003e220000000a00 */
        /* <DEDUP_REMOVED lines=20> */
.L_x_8006:
[----:B------:R-:W3:Y:S02]  /*2160*/  LDG.E.U8 R2, desc[UR36][R2.64] ;  /* 0x0000002402027981 */ /* 0x000ee4000c1e1100 */
[----:B---3--:R0:W1:Y:S01]  /*2170*/  I2F.F64.U16 R18, R2 ;  /* 0x0000000200127312 */ /* 0x0080620000101800 */
[----:B------:R-:W-:Y:S05]  /*2180*/  BRA `(.L_x_8008) ;  /* 0x0000000c00707947 */ /* 0x000fea0003800000 */
.L_x_8005:
        /* <DEDUP_REMOVED lines=9> */
.L_x_8010:
[----:B------:R-:W3:Y:S02]  /*2220*/  LDG.E R2, desc[UR36][R2.64] ;  /* 0x0000002402027981 */ /* 0x000ee4000c1e1900 */
[----:B---3--:R0:W1:Y:S01]  /*2230*/  I2F.F64 R18, R2 ;  /* 0x0000000200127312 */ /* 0x0080620000201c00 */
[----:B------:R-:W-:Y:S05]  /*2240*/  BRA `(.L_x_8008) ;  /* 0x0000000c00407947 */ /* 0x000fea0003800000 */
.L_x_8009:
[----:B------:R-:W3:Y:S02]  /*2250*/  LDG.E.U16 R2, desc[UR36][R2.64] ;  /* 0x0000002402027981 */ /* 0x000ee4000c1e1500 */
[----:B---3--:R0:W1:Y:S01]  /*2260*/  I2F.F64.S16 R18, R2 ;  /* 0x0000000200127312 */ /* 0x0080620000101c00 */
[----:B------:R-:W-:Y:S05]  /*2270*/  BRA `(.L_x_8008) ;  /* 0x0000000c00347947 */ /* 0x000fea0003800000 */
.L_x_8004:
        /* <DEDUP_REMOVED lines=10> */
.L_x_8012:
[----:B------:R-:W3:Y:S02]  /*2320*/  LDG.E.U16 R0, desc[UR36][R2.64] ;  /* 0x0000002402007981 */ /* 0x000ee4000c1e1500 */
[----:B---3--:R-:W-:-:S05]  /*2330*/  HADD2.F32 R0, -RZ, R0.H0_H0 ;  /* 0x20000000ff007230 */ /* 0x008fca0000004100 */
[----:B------:R-:W-:-:S04]  /*2340*/  FMUL.FTZ R0, R0, 1 ;  /* 0x3f80000000007820 */ /* 0x000fc80000410000 */
[----:B------:R0:W1:Y:S01]  /*2350*/  F2F.F64.F32 R18, R0 ;  /* 0x0000000000127310 */ /* 0x0000620000201800 */
[----:B------:R-:W-:Y:S05]  /*2360*/  BRA `(.L_x_8008) ;  /* 0x0000000800f87947 */ /* 0x000fea0003800000 */
.L_x_8011:
        /* <DEDUP_REMOVED lines=10> */
.L_x_8014:
[----:B------:R-:W3:Y:S02]  /*2410*/  LDG.E.U16 R2, desc[UR36][R2.64] ;  /* 0x0000002402027981 */ /* 0x000ee4000c1e1500 */
[----:B---3--:R-:W-:-:S05]  /*2420*/  HADD2.F32 R0, -RZ, R2.H0_H0 ;  /* 0x20000002ff007230 */ /* 0x008fca0000004100 */
[----:B------:R-:W-:-:S04]  /*2430*/  FMUL.FTZ R0, R0, 1 ;  /* 0x3f80000000007820 */ /* 0x000fc80000410000 */
[----:B------:R0:W1:Y:S01]  /*2440*/  F2F.F64.F32 R18, R0 ;  /* 0x0000000000127310 */ /* 0x0000620000201800 */
[----:B------:R-:W-:Y:S05]  /*2450*/  BRA `(.L_x_8008) ;  /* 0x0000000800bc7947 */ /* 0x000fea0003800000 */
.L_x_8013:
[----:B------:R0:W5:Y:S01]  /*2460*/  LDG.E.64 R18, desc[UR36][R2.64] ;  /* 0x0000002402127981 */ /* 0x000162000c1e1b00 */
[----:B------:R-:W-:Y:S05]  /*2470*/  BRA `(.L_x_8008) ;  /* 0x0000000800b47947 */ /* 0x000fea0003800000 */
.L_x_8003:
        /* <DEDUP_REMOVED lines=13> */
.L_x_8017:
[----:B------:R0:W5:Y:S01]  /*2550*/  LDG.E.64 R18, desc[UR36][R2.64] ;  /* 0x0000002402127981 */ /* 0x000162000c1e1b00 */
[----:B------:R-:W-:Y:S05]  /*2560*/  BRA `(.L_x_8008) ;  /* 0x0000000800787947 */ /* 0x000fea0003800000 */
.L_x_8016:
        /* <DEDUP_REMOVED lines=28> */
.L_x_8019:
        /* <DEDUP_REMOVED lines=15> */
.L_x_8018:
[----:B------:R-:W3:Y:S02]  /*2820*/  LDG.E.U16 R0, desc[UR36][R2.64] ;  /* 0x0000002402007981 */ /* 0x000ee4000c1e1500 */
[----:B---3--:R-:W-:-:S04]  /*2830*/  IMAD.U32 R0, R0, 0x10000, RZ ;  /* 0x0001000000007824 */ /* 0x008fc800078e00ff */
[----:B------:R-:W-:-:S04]  /*2840*/  FMUL.FTZ R0, R0, 1 ;  /* 0x3f80000000007820 */ /* 0x000fc80000410000 */
[----:B------:R0:W1:Y:S01]  /*2850*/  F2F.F64.F32 R18, R0 ;  /* 0x0000000000127310 */ /* 0x0000620000201800 */
[----:B------:R-:W-:Y:S05]  /*2860*/  BRA `(.L_x_8008) ;  /* 0x0000000400b87947 */ /* 0x000fea0003800000 */
.L_x_8015:
        /* <DEDUP_REMOVED lines=11> */
.L_x_8022:
        /* <DEDUP_REMOVED lines=21> */
.L_x_8026:
[----:B------:R-:W-:Y:S05]  /*2a70*/  BSYNC B1 ;  /* 0x0000000000017941 */ /* 0x000fea0003800000 */
.L_x_8025:
[----:B------:R-:W-:Y:S01]  /*2a80*/  LEA R3, R0, 0x3b800000, 0x17 ;  /* 0x3b80000000037811 */ /* 0x000fe200078eb8ff */
[----:B------:R-:W-:-:S05]  /*2a90*/  IMAD.SHL.U32 R0, R2, 0x100000, RZ ;  /* 0x0010000002007824 */ /* 0x000fca00078e00ff */
[----:B------:R-:W-:-:S07]  /*2aa0*/  LOP3.LUT R0, R3, R0, R4, 0xfe, !PT ;  /* 0x0000000003007212 */ /* 0x000fce00078efe04 */
.L_x_8024:
[----:B------:R-:W-:Y:S05]  /*2ab0*/  BSYNC B0 ;  /* 0x0000000000007941 */ /* 0x000fea0003800000 */
.L_x_8023:
[----:B------:R-:W-:-:S04]  /*2ac0*/  FMUL.FTZ R0, R0, 1 ;  /* 0x3f80000000007820 */ /* 0x000fc80000410000 */
[----:B------:R3:W0:Y:S01]  /*2ad0*/  F2F.F64.F32 R18, R0 ;  /* 0x0000000000127310 */ /* 0x0006220000201800 */
[----:B------:R-:W-:Y:S05]  /*2ae0*/  BRA `(.L_x_8008) ;  /* 0x0000000400187947 */ /* 0x000fea0003800000 */
.L_x_8021:
        /* <DEDUP_REMOVED lines=21> */
.L_x_8030:
[----:B------:R-:W-:Y:S05]  /*2c40*/  BSYNC B1 ;  /* 0x0000000000017941 */ /* 0x000fea0003800000 */
.L_x_8029:
[----:B------:R-:W-:Y:S01]  /*2c50*/  LEA R3, R0, 0x37800000, 0x17 ;  /* 0x3780000000037811 */ /* 0x000fe200078eb8ff */
[----:B------:R-:W-:-:S05]  /*2c60*/  IMAD.SHL.U32 R0, R2, 0x200000, RZ ;  /* 0x0020000002007824 */ /* 0x000fca00078e00ff */
[----:B------:R-:W-:-:S07]  /*2c70*/  LOP3.LUT R0, R3, R0, R4, 0xfe, !PT ;  /* 0x0000000003007212 */ /* 0x000fce00078efe04 */
.L_x_8028:
[----:B------:R-:W-:Y:S05]  /*2c80*/  BSYNC B0 ;  /* 0x0000000000007941 */ /* 0x000fea0003800000 */
.L_x_8027:
[----:B------:R-:W-:-:S04]  /*2c90*/  FMUL.FTZ R0, R0, 1 ;  /* 0x3f80000000007820 */ /* 0x000fc80000410000 */
[----:B------:R0:W1:Y:S01]  /*2ca0*/  F2F.F64.F32 R18, R0 ;  /* 0x0000000000127310 */ /* 0x0000620000201800 */
[----:B------:R-:W-:Y:S05]  /*2cb0*/  BRA `(.L_x_8008) ;  /* 0x0000000000a47947 */ /* 0x000fea0003800000 */
.L_x_8020:
        /* <DEDUP_REMOVED lines=14> */
.L_x_8034:
[----:B------:R-:W-:Y:S05]  /*2da0*/  BSYNC B0 ;  /* 0x0000000000007941 */ /* 0x000fea0003800000 */
.L_x_8033:
[----:B------:R-:W-:-:S04]  /*2db0*/  FMUL.FTZ R0, R0, 1 ;  /* 0x3f80000000007820 */ /* 0x000fc80000410000 */
[----:B------:R0:W1:Y:S01]  /*2dc0*/  F2F.F64.F32 R18, R0 ;  /* 0x0000000000127310 */ /* 0x0000620000201800 */
[----:B------:R-:W-:Y:S05]  /*2dd0*/  BRA `(.L_x_8008) ;  /* 0x00000000005c7947 */ /* 0x000fea0003800000 */
.L_x_8007:
        /* <DEDUP_REMOVED lines=16> */
.L_x_8035:
[----:B------:R-:W-:Y:S01]  /*2ee0*/  CS2R R18, SRZ ;  /* 0x0000000000127805 */ /* 0x000fe2000001ff00 */
[----:B------:R-:W-:Y:S06]  /*2ef0*/  BRA `(.L_x_8008) ;  /* 0x0000000000147947 */ /* 0x000fec0003800000 */
.L_x_8032:
[----:B------:R-:W3:Y:S02]  /*2f00*/  LDG.E.64 R18, desc[UR36][R2.64] ;  /* 0x0000002402127981 */ /* 0x000ee4000c1e1b00 */
[----:B---3--:R-:W0:Y:S01]  /*2f10*/  I2F.F64.U64 R18, R18 ;  /* 0x0000001200127312 */ /* 0x008e220000301800 */
[----:B------:R-:W-:Y:S05]  /*2f20*/  BRA `(.L_x_8008) ;  /* 0x0000000000087947 */ /* 0x000fea0003800000 */
.L_x_8031:
[----:B------:R-:W3:Y:S02]  /*2f30*/  LDG.E R2, desc[UR36][R2.64] ;  /* 0x0000002402027981 */ /* 0x000ee4000c1e1900 */
[----:B---3--:R0:W1:Y:S02]  /*2f40*/  I2F.F64.U32 R18, R2 ;  /* 0x0000000200127312 */ /* 0x0080640000201800 */
.L_x_8008:
[----:B------:R-:W-:-:S07]  /*2f50*/  VIADD R24, R24, 0x80 ;  /* 0x0000008018187836 */ /* 0x000fce0000000000 */
.L_x_8002:
[----:B------:R-:W-:Y:S05]  /*2f60*/  BSYNC B6 ;  /* 0x0000000000067941 */ /* 0x000fea0003800000 */
.L_x_8001:
[----:B------:R-:W-:Y:S01]  /*2f70*/  ISETP.GE.AND P0, PT, R24, R37, PT ;  /* 0x000000251800720c */ /* 0x000fe20003f06270 */
[----:B------:R-:W-:-:S12]  /*2f80*/  BSSY B6, `(.L_x_8036) ;  /* 0x00000f4000067945 */ /* 0x000fd80003800000 */
[----:B------:R-:W-:Y:S05]  /*2f90*/  @P0 BRA `(.L_x_8037) ;  /* 0x0000000c00c80947 */ /* 0x000fea0003800000 */
[----:B01----:R-:W0:Y:S01]  /*2fa0*/  LDC.64 R2, c[0x0][0x230] ;  /* 0x00008c00ff027b82 */ /* 0x003e220000000a00 */
        /* <DEDUP_REMOVED lines=19> */
.L_x_8041:
[----:B------:R-:W3:Y:S02]  /*30e0*/  LDG.E.U8 R2, desc[UR36][R2.64] ;  /* 0x0000002402027981 */ /* 0x000ee4000c1e1100 */
[----:B---3--:R0:W1:Y:S01]  /*30f0*/  I2F.F64.U16 R28, R2 ;  /* 0x00000002001c7312 */ /* 0x0080620000101800 */
[----:B------:R-:W-:Y:S05]  /*3100*/  BRA `(.L_x_8037) ;  /* 0x0000000c006c7947 */ /* 0x000fea0003800000 */
.L_x_8040:
        /* <DEDUP_REMOVED lines=9> */
.L_x_8044:
[----:B------:R-:W3:Y:S02]  /*31a0*/  LDG.E R2, desc[UR36][R2.64] ;  /* 0x0000002402027981 */ /* 0x000ee4000c1e1900 */
[----:B---3--:R0:W1:Y:S01]  /*31b0*/  I2F.F64 R28, R2 ;  /* 0x00000002001c7312 */ /* 0x0080620000201c00 */
[----:B------:R-:W-:Y:S05]  /*31c0*/  BRA `(.L_x_8037) ;  /* 0x0000000c003c7947 */ /* 0x000fea0003800000 */
.L_x_8043:
[----:B------:R-:W3:Y:S02]  /*31d0*/  LDG.E.U16 R2, desc[UR36][R2.64] ;  /* 0x0000002402027981 */ /* 0x000ee4000c1e1500 */
[----:B---3--:R0:W1:Y:S01]  /*31e0*/  I2F.F64.S16 R28, R2 ;  /* 0x00000002001c7312 */ /* 0x0080620000101c00 */
[----:B------:R-:W-:Y:S05]  /*31f0*/  BRA `(.L_x_8037) ;  /* 0x0000000c00307947 */ /* 0x000fea0003800000 */
.L_x_8039:
        /* <DEDUP_REMOVED lines=10> */
.L_x_8046:
[----:B------:R-:W3:Y:S02]  /*32a0*/  LDG.E.U16 R0, desc[UR36][R2.64] ;  /* 0x0000002402007981 */ /* 0x000ee4000c1e1500 */
[----:B---3--:R-:W-:-:S05]  /*32b0*/  HADD2.F32 R0, -RZ, R0.H0_H0 ;  /* 0x20000000ff007230 */ /* 0x008fca0000004100 */
[----:B------:R-:W-:-:S04]  /*32c0*/  FMUL.FTZ R0, R0, 1 ;  /* 0x3f80000000007820 */ /* 0x000fc80000410000 */
[----:B------:R0:W1:Y:S01]  /*32d0*/  F2F.F64.F32 R28, R0 ;  /* 0x00000000001c7310 */ /* 0x0000620000201800 */
[----:B------:R-:W-:Y:S05]  /*32e0*/  BRA `(.L_x_8037) ;  /* 0x0000000800f47947 */ /* 0x000fea0003800000 */
.L_x_8045:
        /* <DEDUP_REMOVED lines=10> */
.L_x_8048:
[----:B------:R-:W3:Y:S02]  /*3390*/  LDG.E.U16 R2, desc[UR36][R2.64] ;  /* 0x0000002402027981 */ /* 0x000ee4000c1e1500 */
[----:B---3--:R-:W-:-:S05]  /*33a0*/  HADD2.F32 R0, -RZ, R2.H0_H0 ;  /* 0x20000002ff007230 */ /* 0x008fca0000004100 */
[----:B------:R-:W-:-:S04]  /*33b0*/  FMUL.FTZ R0, R0, 1 ;  /* 0x3f80000000007820 */ /* 0x000fc80000410000 */
[----:B------:R0:W1:Y:S01]  /*33c0*/  F2F.F64.F32 R28, R0 ;  /* 0x00000000001c7310 */ /* 0x0000620000201800 */
[----:B------:R-:W-:Y:S05]  /*33d0*/  BRA `(.L_x_8037) ;  /* 0x0000000800b87947 */ /* 0x000fea0003800000 */
.L_x_8047:
[----:B------:R0:W5:Y:S01]  /*33e0*/  LDG.E.64 R28, desc[UR36][R2.64] ;  /* 0x00000024021c7981 */ /* 0x000162000c1e1b00 */
[----:B------:R-:W-:Y:S05]  /*33f0*/  BRA `(.L_x_8037) ;  /* 0x0000000800b07947 */ /* 0x000fea0003800000 */
.L_x_8038:
        /* <DEDUP_REMOVED lines=13> */
.L_x_8051:
[----:B------:R0:W5:Y:S01]  /*34d0*/  LDG.E.64 R28, desc[UR36][R2.64] ;  /* 0x00000024021c7981 */ /* 0x000162000c1e1b00 */
[----:B------:R-:W-:Y:S05]  /*34e0*/  BRA `(.L_x_8037) ;  /* 0x0000000800747947 */ /* 0x000fea0003800000 */
.L_x_8050:
        /* <DEDUP_REMOVED lines=28> */
.L_x_8053:
        /* <DEDUP_REMOVED lines=15> */
.L_x_8052:
[----:B------:R-:W3:Y:S02]  /*37a0*/  LDG.E.U16 R0, desc[UR36][R2.64] ;  /* 0x0000002402007981 */ /* 0x000ee4000c1e1500 */
[----:B---3--:R-:W-:-:S04]  /*37b0*/  IMAD.U32 R0, R0, 0x10000, RZ ;  /* 0x0001000000007824 */ /* 0x008fc800078e00ff */
[----:B------:R-:W-:-:S04]  /*37c0*/  FMUL.FTZ R0, R0, 1 ;  /* 0x3f80000000007820 */ /* 0x000fc80000410000 */
[----:B------:R0:W1:Y:S01]  /*37d0*/  F2F.F64.F32 R28, R0 ;  /* 0x00000000001c7310 */ /* 0x0000620000201800 */
[----:B------:R-:W-:Y:S05]  /*37e0*/  BRA `(.L_x_8037) ;  /* 0x0000000400b47947 */ /* 0x000fea0003800000 */
.L_x_8049:
        /* <DEDUP_REMOVED lines=11> */
.L_x_8056:
        /* <DEDUP_REMOVED lines=21> */
.L_x_8060:
[----:B------:R-:W-:Y:S05]  /*39f0*/  BSYNC B1 ;  /* 0x0000000000017941 */ /* 0x000fea0003800000 */
.L_x_8059:
[----:B------:R-:W-:Y:S01]  /*3a00*/  LEA R3, R0, 0x3b800000, 0x17 ;  /* 0x3b80000000037811 */ /* 0x000fe200078eb8ff */
[----:B------:R-:W-:-:S05]  /*3a10*/  IMAD.SHL.U32 R0, R2, 0x100000, RZ ;  /* 0x0010000002007824 */ /* 0x000fca00078e00ff */
[----:B------:R-:W-:-:S07]  /*3a20*/  LOP3.LUT R0, R3, R0, R4, 0xfe, !PT ;  /* 0x0000000003007212 */ /* 0x000fce00078efe04 */
.L_x_8058:
[----:B------:R-:W-:Y:S05]  /*3a30*/  BSYNC B0 ;  /* 0x0000000000007941 */ /* 0x000fea0003800000 */
.L_x_8057:
[----:B------:R-:W-:-:S04]  /*3a40*/  FMUL.FTZ R0, R0, 1 ;  /* 0x3f80000000007820 */ /* 0x000fc80000410000 */
[----:B------:R0:W1:Y:S01]  /*3a50*/  F2F.F64.F32 R28, R0 ;  /* 0x00000000001c7310 */ /* 0x0000620000201800 */
[----:B------:R-:W-:Y:S05]  /*3a60*/  BRA `(.L_x_8037) ;  /* 0x0000000400147947 */ /* 0x000fea0003800000 */
.L_x_8055:
        /* <DEDUP_REMOVED lines=21> */
.L_x_8064:
[----:B------:R-:W-:Y:S05]  /*3bc0*/  BSYNC B1 ;  /* 0x0000000000017941 */ /* 0x000fea0003800000 */
.L_x_8063:
[----:B------:R-:W-:Y:S01]  /*3bd0*/  LEA R3, R0, 0x37800000, 0x17 ;  /* 0x3780000000037811 */ /* 0x000fe200078eb8ff */
[----:B------:R-:W-:-:S05]  /*3be0*/  IMAD.SHL.U32 R0, R2, 0x200000, RZ ;  /* 0x0020000002007824 */ /* 0x000fca00078e00ff */
[----:B------:R-:W-:-:S07]  /*3bf0*/  LOP3.LUT R0, R3, R0, R4, 0xfe, !PT ;  /* 0x0000000003007212 */ /* 0x000fce00078efe04 */
.L_x_8062:
[----:B------:R-:W-:Y:S05]  /*3c00*/  BSYNC B0 ;  /* 0x0000000000007941 */ /* 0x000fea0003800000 */
.L_x_8061:
[----:B------:R-:W-:-:S04]  /*3c10*/  FMUL.FTZ R0, R0, 1 ;  /* 0x3f80000000007820 */ /* 0x000fc80000410000 */
[----:B------:R0:W1:Y:S01]  /*3c20*/  F2F.F64.F32 R28, R0 ;  /* 0x00000000001c7310 */ /* 0x0000620000201800 */
[----:B------:R-:W-:Y:S05]  /*3c30*/  BRA `(.L_x_8037) ;  /* 0x0000000000a07947 */ /* 0x000fea0003800000 */
.L_x_8054:
        /* <DEDUP_REMOVED lines=14> */
.L_x_8068:
[----:B------:R-:W-:Y:S05]  /*3d20*/  BSYNC B0 ;  /* 0x0000000000007941 */ /* 0x000fea0003800000 */
.L_x_8067:
[----:B------:R-:W-:-:S04]  /*3d30*/  FMUL.FTZ R0, R0, 1 ;  /* 0x3f80000000007820 */ /* 0x000fc80000410000 */
[----:B------:R0:W1:Y:S01]  /*3d40*/  F2F.F64.F32 R28, R0 ;  /* 0x00000000001c7310 */ /* 0x0000620000201800 */
[----:B------:R-:W-:Y:S05]  /*3d50*/  BRA `(.L_x_8037) ;  /* 0x0000000000587947 */ /* 0x000fea0003800000 */
.L_x_8042:
        /* <DEDUP_REMOVED lines=16> */
.L_x_8069:
[----:B------:R-:W-:Y:S05]  /*3e60*/  BRA `(.L_x_8037) ;  /* 0x0000000000147947 */ /* 0x000fea0003800000 */
.L_x_8066:
[----:B------:R-:W3:Y:S02]  /*3e70*/  LDG.E.64 R28, desc[UR36][R2.64] ;  /* 0x00000024021c7981 */ /* 0x000ee4000c1e1b00 */
[----:B---3--:R-:W0:Y:S01]  /*3e80*/  I2F.F64.U64 R28, R28 ;  /* 0x0000001c001c7312 */ /* 0x008e220000301800 */
[----:B------:R-:W-:Y:S05]  /*3e90*/  BRA `(.L_x_8037) ;  /* 0x0000000000087947 */ /* 0x000fea0003800000 */
.L_x_8065:
[----:B------:R-:W3:Y:S02]  /*3ea0*/  LDG.E R2, desc[UR36][R2.64] ;  /* 0x0000002402027981 */ /* 0x000ee4000c1e1900 */
[----:B---3--:R0:W1:Y:S02]  /*3eb0*/  I2F.F64.U32 R28, R2 ;  /* 0x00000002001c7312 */ /* 0x0080640000201800 */
.L_x_8037:
[----:B------:R-:W-:Y:S05]  /*3ec0*/  BSYNC B6 ;  /* 0x0000000000067941 */ /* 0x000fea0003800000 */
.L_x_8036:
[----:B------:R-:W-:Y:S01]  /*3ed0*/  ULDC.64 UR4, c[0x0][0x218] ;  /* 0x0000860000047ab9 */ /* 0x000fe20000000a00 */
[----:B------:R-:W-:Y:S01]  /*3ee0*/  IMAD.MOV.U32 R32, RZ, RZ, 0x0 ;  /* 0x00000000ff207424 */ /* 0x000fe200078e00ff */
[----:B------:R-:W-:Y:S01]  /*3ef0*/  DSETP.NEU.AND P0, PT, RZ, UR4, PT ;  /* 0x00000004ff007e2a */ /* 0x000fe2000bf0d000 */
[----:B------:R-:W-:Y:S02]  /*3f00*/  IMAD.MOV.U32 R33, RZ, RZ, 0x3ff00000 ;  /* 0x3ff00000ff217424 */ /* 0x000fe400078e00ff */
[----:B------:R-:W-:Y:S02]  /*3f10*/  IMAD.MOV.U32 R24, RZ, RZ, 0x0 ;  /* 0x00000000ff187424 */ /* 0x000fe400078e00ff */
[----:B------:R-:W-:Y:S02]  /*3f20*/  IMAD.MOV.U32 R25, RZ, RZ, 0x3ff00000 ;  /* 0x3ff00000ff197424 */ /* 0x000fe400078e00ff */
[----:B------:R-:W-:Y:S02]  /*3f30*/  IMAD.MOV.U32 R16, RZ, RZ, 0x0 ;  /* 0x00000000ff107424 */ /* 0x000fe400078e00ff */
[----:B------:R-:W-:-:S02]  /*3f40*/  IMAD.MOV.U32 R17, RZ, RZ, 0x3ff00000 ;  /* 0x3ff00000ff117424 */ /* 0x000fc400078e00ff */
[----:B0--3--:R-:W-:Y:S02]  /*3f50*/  IMAD.MOV.U32 R4, RZ, RZ, 0x0 ;  /* 0x00000000ff047424 */ /* 0x009fe400078e00ff */
[----:B------:R-:W-:Y:S01]  /*3f60*/  IMAD.MOV.U32 R5, RZ, RZ, 0x3ff00000 ;  /* 0x3ff00000ff057424 */ /* 0x000fe200078e00ff */
[----:B------:R-:W-:Y:S06]  /*3f70*/  @!P0 BRA `(.L_x_8070) ;  /* 0x0000001400248947 */ /* 0x000fec0003800000 */
[----:B------:R-:W0:Y:S01]  /*3f80*/  S2R R0, SR_TID.X ;  /* 0x0000000000007919 */ /* 0x000e220000002100 */
[----:B------:R-:W3:Y:S01]  /*3f90*/  LDC R36, c[0x0][0x218] ;  /* 0x00008600ff247b82 */ /* 0x000ee20000000800 */
[----:B------:R-:W-:Y:S07]  /*3fa0*/  BSSY B0, `(.L_x_8071) ;  /* 0x0000050000007945 */ /* 0x000fee0003800000 */
[----:B------:R-:W1:Y:S01]  /*3fb0*/  LDC R3, c[0x0][0x21c] ;  /* 0x00008700ff037b82 */ /* 0x000e620000000800 */
[----:B0-----:R-:W-:-:S13]  /*3fc0*/  ISETP.GE.AND P0, PT, R0, R37, PT ;  /* 0x000000250000720c */ /* 0x001fda0003f06270 */
[----:B------:R-:W-:Y:S05]  /*3fd0*/  @P0 BRA `(.L_x_8072) ;  /* 0x0000000400300947 */ /* 0x000fea0003800000 */
[----:B-12-45:R-:W-:Y:S01]  /*3fe0*/  DADD R6, -RZ, |R22| ;  /* 0x00000000ff067229 */ /* 0x036fe20000000516 */
[----:B------:R-:W-:Y:S01]  /*3ff0*/  BSSY B1, `(.L_x_8073) ;  /* 0x0000003000017945 */ /* 0x000fe20003800000 */
[----:B------:R-:W-:-:S09]  /*4000*/  MOV R0, 0x4020 ;  /* 0x0000402000007802 */ /* 0x000fd20000000f00 */
[----:B---3--:R-:W-:Y:S05]  /*4010*/  CALL.REL.NOINC `($_ZN2at6native27unrolled_elementwise_kernelIZNS0_50_GLOBAL__N__2680c7bb_12_PowKernel_cu_140f0503_289629pow_tensor_scalar_kernel_implIddEEvRNS_18TensorIteratorBaseET0_EUldE2_St5arrayIPcLm2EELi4E23TrivialOffsetCalculatorILi1EjESC_NS0_6memory12LoadWithCastILi1EEENSD_13StoreWithCastILi1EEEEEviT_S6_T2_T3_T4_T5_$__internal_accurate_pow) ;  /* 0x0000005800bc7944 */ /* 0x008fea0003c00000 */
[----:B------:R-:W-:Y:S05]  /*4020*/  BSYNC B1 ;  /* 0x0000000000017941 */ /* 0x000fea0003800000 */
.L_x_8073:
        /* <DEDUP_REMOVED lines=28> */
.L_x_8075:
        /* <DEDUP_REMOVED lines=8> */
.L_x_8076:
[----:B------:R-:W-:Y:S05]  /*4270*/  BSYNC B1 ;  /* 0x0000000000017941 */ /* 0x000fea0003800000 */
.L_x_8074:
        /* <DEDUP_REMOVED lines=19> */
.L_x_8080:
        /* <DEDUP_REMOVED lines=10> */
.L_x_8079:
[----:B------:R-:W-:-:S11]  /*4450*/  DADD R6, R22, R10 ;  /* 0x0000000016067229 */ /* 0x000fd6000000000a */
.L_x_8078:
[----:B------:R-:W-:Y:S05]  /*4460*/  BSYNC B1 ;  /* 0x0000000000017941 */ /* 0x000fea0003800000 */
.L_x_8077:
[----:B------:R-:W-:-:S06]  /*4470*/  DSETP.NEU.AND P0, PT, R22, 1, PT ;  /* 0x3ff000001600742a */ /* 0x000fcc0003f0d000 */
[----:B------:R-:W-:Y:S02]  /*4480*/  FSEL R4, R6, RZ, P0 ;  /* 0x000000ff06047208 */ /* 0x000fe40000000000 */
[----:B------:R-:W-:-:S07]  /*4490*/  FSEL R5, R7, 1.875, P0 ;  /* 0x3ff0000007057808 */ /* 0x000fce0000000000 */
.L_x_8072:
[----:B------:R-:W-:Y:S05]  /*44a0*/  BSYNC B0 ;  /* 0x0000000000007941 */ /* 0x000fea0003800000 */
.L_x_8071:
[----:B------:R-:W0:Y:S01]  /*44b0*/  S2R R0, SR_TID.X ;  /* 0x0000000000007919 */ /* 0x000e220000002100 */
[----:B------:R-:W-:Y:S01]  /*44c0*/  BSSY B0, `(.L_x_8081) ;  /* 0x0000050000007945 */ /* 0x000fe20003800000 */
[----:B0-----:R-:W-:-:S05]  /*44d0*/  VIADD R0, R0, 0x80 ;  /* 0x0000008000007836 */ /* 0x001fca0000000000 */
[----:B------:R-:W-:-:S13]  /*44e0*/  ISETP.GE.AND P0, PT, R0, R37, PT ;  /* 0x000000250000720c */ /* 0x000fda0003f06270 */
[----:B------:R-:W-:Y:S05]  /*44f0*/  @P0 BRA `(.L_x_8082) ;  /* 0x0000000400300947 */ /* 0x000fea0003800000 */
[----:B-1---5:R-:W-:Y:S01]  /*4500*/  DADD R6, -RZ, |R26| ;  /* 0x00000000ff067229 */ /* 0x022fe2000000051a */
[----:B------:R-:W-:Y:S01]  /*4510*/  BSSY B1, `(.L_x_8083) ;  /* 0x0000003000017945 */ /* 0x000fe20003800000 */
[----:B------:R-:W-:-:S09]  /*4520*/  MOV R0, 0x4540 ;  /* 0x0000454000007802 */ /* 0x000fd20000000f00 */
[----:B--234-:R-:W-:Y:S05]  /*4530*/  CALL.REL.NOINC `($_ZN2at6native27unrolled_elementwise_kernelIZNS0_50_GLOBAL__N__2680c7bb_12_PowKernel_cu_140f0503_289629pow_tensor_scalar_kernel_implIddEEvRNS_18TensorIteratorBaseET0_EUldE2_St5arrayIPcLm2EELi4E23TrivialOffsetCalculatorILi1EjESC_NS0_6memory12LoadWithCastILi1EEENSD_13StoreWithCastILi1EEEEEviT_S6_T2_T3_T4_T5_$__internal_accurate_pow) ;  /* 0x0000005400747944 */ /* 0x01cfea0003c00000 */
[----:B------:R-:W-:Y:S05]  /*4540*/  BSYNC B1 ;  /* 0x0000000000017941 */ /* 0x000fea0003800000 */
.L_x_8083:
        /* <DEDUP_REMOVED lines=28> */
.L_x_8085:
        /* <DEDUP_REMOVED lines=8> */
.L_x_8086:
[----:B------:R-:W-:Y:S05]  /*4790*/  BSYNC B1 ;  /* 0x0000000000017941 */ /* 0x000fea0003800000 */
.L_x_8084:
        /* <DEDUP_REMOVED lines=19> */
.L_x_8090:
        /* <DEDUP_REMOVED lines=10> */
.L_x_8089:
[----:B------:R-:W-:-:S11]  /*4970*/  DADD R8, R26, R12 ;  /* 0x000000001a087229 */ /* 0x000fd6000000000c */
.L_x_8088:
[----:B------:R-:W-:Y:S05]  /*4980*/  BSYNC B1 ;  /* 0x0000000000017941 */ /* 0x000fea0003800000 */
.L_x_8087:
[----:B------:R-:W-:-:S06]  /*4990*/  DSETP.NEU.AND P0, PT, R26, 1, PT ;  /* 0x3ff000001a00742a */ /* 0x000fcc0003f0d000 */
[----:B------:R-:W-:Y:S02]  /*49a0*/  FSEL R16, R8, RZ, P0 ;  /* 0x000000ff08107208 */ /* 0x000fe40000000000 */
[----:B------:R-:W-:-:S07]  /*49b0*/  FSEL R17, R9, 1.875, P0 ;  /* 0x3ff0000009117808 */ /* 0x000fce0000000000 */
.L_x_8082:
[----:B------:R-:W-:Y:S05]  /*49c0*/  BSYNC B0 ;  /* 0x0000000000007941 */ /* 0x000fea0003800000 */
.L_x_8081:
        /* <DEDUP_REMOVED lines=10> */
.L_x_8093:
        /* <DEDUP_REMOVED lines=28> */
.L_x_8095:
        /* <DEDUP_REMOVED lines=8> */
.L_x_8096:
[----:B------:R-:W-:Y:S05]  /*4cb0*/  BSYNC B1 ;  /* 0x0000000000017941 */ /* 0x000fea0003800000 */
.L_x_8094:
        /* <DEDUP_REMOVED lines=19> */
.L_x_8100:
        /* <DEDUP_REMOVED lines=10> */
.L_x_8099:
[----:B------:R-:W-:-:S11]  /*4e90*/  DADD R8, R18, R12 ;  /* 0x0000000012087229 */ /* 0x000fd6000000000c */
.L_x_8098:
[----:B------:R-:W-:Y:S05]  /*4ea0*/  BSYNC B1 ;  /* 0x0000000000017941 */ /* 0x000fea0003800000 */
.L_x_8097:
[----:B------:R-:W-:-:S06]  /*4eb0*/  DSETP.NEU.AND P0, PT, R18, 1, PT ;  /* 0x3ff000001200742a */ /* 0x000fcc0003f0d000 */
[----:B------:R-:W-:Y:S02]  /*4ec0*/  FSEL R24, R8, RZ, P0 ;  /* 0x000000ff08187208 */ /* 0x000fe40000000000 */
[----:B------:R-:W-:-:S07]  /*4ed0*/  FSEL R25, R9, 1.875, P0 ;  /* 0x3ff0000009197808 */ /* 0x000fce0000000000 */
.L_x_8092:
[----:B------:R-:W-:Y:S05]  /*4ee0*/  BSYNC B0 ;  /* 0x0000000000007941 */ /* 0x000fea0003800000 */
.L_x_8091:
        /* <DEDUP_REMOVED lines=10> */
.L_x_8102:
        /* <DEDUP_REMOVED lines=28> */
.L_x_8104:
        /* <DEDUP_REMOVED lines=8> */
.L_x_8105:
[----:B------:R-:W-:Y:S05]  /*51d0*/  BSYNC B1 ;  /* 0x0000000000017941 */ /* 0x000fea0003800000 */
.L_x_8103:
        /* <DEDUP_REMOVED lines=19> */
.L_x_8109:
        /* <DEDUP_REMOVED lines=10> */
.L_x_8108:
[----:B------:R-:W-:-:S11]  /*53b0*/  DADD R6, R28, R10 ;  /* 0x000000001c067229 */ /* 0x000fd6000000000a */
.L_x_8107:
[----:B------:R-:W-:Y:S05]  /*53c0*/  BSYNC B1 ;  /* 0x0000000000017941 */ /* 0x000fea0003800000 */
.L_x_8106:
[----:B------:R-:W-:-:S06]  /*53d0*/  DSETP.NEU.AND P0, PT, R28, 1, PT ;  /* 0x3ff000001c00742a */ /* 0x000fcc0003f0d000 */
[----:B------:R-:W-:Y:S02]  /*53e0*/  FSEL R32, R6, RZ, P0 ;  /* 0x000000ff06207208 */ /* 0x000fe40000000000 */
[----:B------:R-:W-:-:S07]  /*53f0*/  FSEL R33, R7, 1.875, P0 ;  /* 0x3ff0000007217808 */ /* 0x000fce0000000000 */
.L_x_8101:
[----:B------:R-:W-:Y:S05]  /*5400*/  BSYNC B0 ;  /* 0x0000000000007941 */ /* 0x000fea0003800000 */
.L_x_8070:
[----:B-1---5:R-:W0:Y:S01]  /*5410*/  S2R R28, SR_TID.X ;  /* 0x00000000001c7919 */ /* 0x022e220000002100 */
[----:B--2-4-:R-:W1:Y:S01]  /*5420*/  LDC.U8 R22, c[0x0][0x244] ;  /* 0x00009100ff167b82 */ /* 0x014e620000000000 */
[----:B------:R-:W-:Y:S01]  /*5430*/  BSSY B6, `(.L_x_8110) ;  /* 0x000011c000067945 */ /* 0x000fe20003800000 */
[----:B0-----:R-:W-:-:S13]  /*5440*/  ISETP.GE.AND P0, PT, R28, R37, PT ;  /* 0x000000251c00720c */ /* 0x001fda0003f06270 */
[----:B------:R-:W-:Y:S05]  /*5450*/  @P0 BRA `(.L_x_8111) ;  /* 0x0000001000640947 */ /* 0x000fea0003800000 */
[----:B------:R-:W0:Y:S01]  /*5460*/  S2R R0, SR_CTAID.X ;  /* 0x0000000000007919 */ /* 0x000e220000002500 */
[----:B------:R-:W2:Y:S01]  /*5470*/  LDC.64 R2, c[0x0][0x228] ;  /* 0x00008a00ff027b82 */ /* 0x000ea20000000a00 */
[----:B-1----:R-:W-:Y:S01]  /*5480*/  PRMT R6, R22, 0x9910, RZ ;  /* 0x0000991016067816 */ /* 0x002fe200000000ff */
[----:B------:R-:W-:Y:S01]  /*5490*/  ULDC UR4, c[0x0][0x248] ;  /* 0x0000920000047ab9 */ /* 0x000fe20000000800 */
[----:B0-----:R-:W-:-:S04]  /*54a0*/  IMAD R0, R0, 0x200, R28 ;  /* 0x0000020000007824 */ /* 0x001fc800078e021c */
        /* <DEDUP_REMOVED lines=17> */
.L_x_8115:
[----:B------:R-:W0:Y:S02]  /*55c0*/  F2I.S64.F64.TRUNC R4, R4 ;  /* 0x0000000400047311 */ /* 0x000e24000030d900 */
[----:B0-----:R-:W-:-:S05]  /*55d0*/  IMAD.MOV.U32 R7, RZ, RZ, R4 ;  /* 0x000000ffff077224 */ /* 0x001fca00078e0004 */
[----:B------:R0:W-:Y:S01]  /*55e0*/  STG.E.U8 desc[UR36][R2.64], R7 ;  /* 0x0000000702007986 */ /* 0x0001e2000c101124 */
[----:B------:R-:W-:Y:S05]  /*55f0*/  BRA `(.L_x_8117) ;  /* 0x0000000c00f87947 */ /* 0x000fea0003800000 */
.L_x_8114:
        /* <DEDUP_REMOVED lines=9> */
.L_x_8119:
[----:B------:R-:W0:Y:S02]  /*5690*/  F2I.F64.TRUNC R5, R4 ;  /* 0x0000000400057311 */ /* 0x000e24000030d100 */
[----:B0-----:R0:W-:Y:S01]  /*56a0*/  STG.E desc[UR36][R2.64], R5 ;  /* 0x0000000502007986 */ /* 0x0011e2000c101924 */
[----:B------:R-:W-:Y:S05]  /*56b0*/  BRA `(.L_x_8117) ;  /* 0x0000000c00c87947 */ /* 0x000fea0003800000 */
.L_x_8118:
[----:B------:R-:W0:Y:S02]  /*56c0*/  F2I.F64.TRUNC R5, R4 ;  /* 0x0000000400057311 */ /* 0x000e24000030d100 */
[----:B0-----:R0:W-:Y:S01]  /*56d0*/  STG.E.U16 desc[UR36][R2.64], R5 ;  /* 0x0000000502007986 */ /* 0x0011e2000c101524 */
[----:B------:R-:W-:Y:S05]  /*56e0*/  BRA `(.L_x_8117) ;  /* 0x0000000c00bc7947 */ /* 0x000fea0003800000 */
.L_x_8113:
        /* <DEDUP_REMOVED lines=13> */
.L_x_8121:
        /* <DEDUP_REMOVED lines=8> */
.L_x_8120:
        /* <DEDUP_REMOVED lines=14> */
.L_x_8123:
        /* <DEDUP_REMOVED lines=9> */
.L_x_8122:
[----:B------:R0:W-:Y:S01]  /*59b0*/  STG.E.64 desc[UR36][R2.64], R4 ;  /* 0x0000000402007986 */ /* 0x0001e2000c101b24 */
[----:B------:R-:W-:Y:S05]  /*59c0*/  BRA `(.L_x_8117) ;  /* 0x0000000c00047947 */ /* 0x000fea0003800000 */
.L_x_8112:
        /* <DEDUP_REMOVED lines=12> */
.L_x_8126:
[----:B------:R-:W-:-:S05]  /*5a90*/  CS2R R6, SRZ ;  /* 0x0000000000067805 */ /* 0x000fca000001ff00 */
[----:B------:R0:W-:Y:S01]  /*5aa0*/  STG.E.128 desc[UR36][R2.64], R4 ;  /* 0x0000000402007986 */ /* 0x0001e2000c101d24 */
[----:B------:R-:W-:Y:S05]  /*5ab0*/  BRA `(.L_x_8117) ;  /* 0x0000000800c87947 */ /* 0x000fea0003800000 */
.L_x_8125:
        /* <DEDUP_REMOVED lines=25> */
.L_x_8130:
[----:B------:R-:W-:Y:S05]  /*5c50*/  BSYNC B0 ;  /* 0x0000000000007941 */ /* 0x000fea0003800000 */
.L_x_8129:
[----:B------:R-:W-:-:S05]  /*5c60*/  LOP3.LUT R7, R0, R7, RZ, 0xfc, !PT ;  /* 0x0000000700077212 */ /* 0x000fca00078efcff */
[----:B------:R0:W-:Y:S01]  /*5c70*/  STG.E.U8 desc[UR36][R2.64], R7 ;  /* 0x0000000702007986 */ /* 0x0001e2000c101124 */
[----:B------:R-:W-:Y:S05]  /*5c80*/  BRA `(.L_x_8117) ;  /* 0x0000000800547947 */ /* 0x000fea0003800000 */
.L_x_8128:
        /* <DEDUP_REMOVED lines=17> */
.L_x_8132:
[----:B------:R-:W-:Y:S01]  /*5da0*/  IMAD.MOV.U32 R0, RZ, RZ, 0x7f ;  /* 0x0000007fff007424 */ /* 0x000fe200078e00ff */
[----:B------:R-:W-:-:S04]  /*5db0*/  ISETP.GT.U32.AND P0, PT, R6, 0x7f800000, PT ;  /* 0x7f8000000600780c */ /* 0x000fc80003f04070 */
[----:B------:R-:W-:-:S09]  /*5dc0*/  SEL R0, R0, 0x7c, P0 ;  /* 0x0000007c00007807 */ /* 0x000fd20000000000 */
.L_x_8133:
[----:B------:R-:W-:Y:S05]  /*5dd0*/  BSYNC B0 ;  /* 0x0000000000007941 */ /* 0x000fea0003800000 */
.L_x_8131:
[----:B------:R-:W-:-:S04]  /*5de0*/  LOP3.LUT R4, R7, 0x80000000, RZ, 0xc0, !PT ;  /* 0x8000000007047812 */ /* 0x000fc800078ec0ff */
[----:B------:R-:W-:-:S04]  /*5df0*/  SHF.R.U32.HI R5, RZ, 0x18, R4 ;  /* 0x00000018ff057819 */ /* 0x000fc80000011604 */
[----:B------:R-:W-:-:S05]  /*5e00*/  LOP3.LUT R5, R0, R5, RZ, 0xfc, !PT ;  /* 0x0000000500057212 */ /* 0x000fca00078efcff */
[----:B------:R0:W-:Y:S01]  /*5e10*/  STG.E.U8 desc[UR36][R2.64], R5 ;  /* 0x0000000502007986 */ /* 0x0001e2000c101124 */
[----:B------:R-:W-:Y:S05]  /*5e20*/  BRA `(.L_x_8117) ;  /* 0x0000000400ec7947 */ /* 0x000fea0003800000 */
.L_x_8127:
        /* <DEDUP_REMOVED lines=8> */
.L_x_8124:
        /* <DEDUP_REMOVED lines=11> */
.L_x_8136:
        /* <DEDUP_REMOVED lines=21> */
.L_x_8139:
[----:B------:R-:W-:-:S04]  /*60b0*/  LOP3.LUT R0, R7, 0x80000000, RZ, 0xc0, !PT ;  /* 0x8000000007007812 */ /* 0x000fc800078ec0ff */
[----:B------:R-:W-:-:S04]  /*60c0*/  SHF.R.U32.HI R5, RZ, 0x18, R0 ;  /* 0x00000018ff057819 */ /* 0x000fc80000011600 */
[----:B------:R-:W-:-:S04]  /*60d0*/  LOP3.LUT R4, R4, R5, RZ, 0xfc, !PT ;  /* 0x0000000504047212 */ /* 0x000fc800078efcff */
[----:B------:R-:W-:-:S07]  /*60e0*/  PRMT R0, R4, 0x7610, R0 ;  /* 0x0000761004007816 */ /* 0x000fce0000000000 */
.L_x_8138:
[----:B------:R-:W-:Y:S05]  /*60f0*/  BSYNC B0 ;  /* 0x0000000000007941 */ /* 0x000fea0003800000 */
.L_x_8137:
[----:B------:R4:W-:Y:S01]  /*6100*/  STG.E.U8 desc[UR36][R2.64], R0 ;  /* 0x0000000002007986 */ /* 0x0009e2000c101124 */
[----:B------:R-:W-:Y:S05]  /*6110*/  BRA `(.L_x_8117) ;  /* 0x0000000400307947 */ /* 0x000fea0003800000 */
.L_x_8135:
        /* <DEDUP_REMOVED lines=21> */
.L_x_8142:
[----:B------:R-:W-:-:S04]  /*6270*/  LOP3.LUT R0, R7, 0x80000000, RZ, 0xc0, !PT ;  /* 0x8000000007007812 */ /* 0x000fc800078ec0ff */
[----:B------:R-:W-:-:S04]  /*6280*/  SHF.R.U32.HI R5, RZ, 0x18, R0 ;  /* 0x00000018ff057819 */ /* 0x000fc80000011600 */
[----:B------:R-:W-:-:S04]  /*6290*/  LOP3.LUT R4, R4, R5, RZ, 0xfc, !PT ;  /* 0x0000000504047212 */ /* 0x000fc800078efcff */
[----:B------:R-:W-:-:S07]  /*62a0*/  PRMT R0, R4, 0x7610, R0 ;  /* 0x0000761004007816 */ /* 0x000fce0000000000 */
.L_x_8141:
[----:B------:R-:W-:Y:S05]  /*62b0*/  BSYNC B0 ;  /* 0x0000000000007941 */ /* 0x000fea0003800000 */
.L_x_8140:
[----:B------:R0:W-:Y:S01]  /*62c0*/  STG.E.U8 desc[UR36][R2.64], R0 ;  /* 0x0000000002007986 */ /* 0x0001e2000c101124 */
[----:B------:R-:W-:Y:S05]  /*62d0*/  BRA `(.L_x_8117) ;  /* 0x0000000000c07947 */ /* 0x000fea0003800000 */
.L_x_8134:
        /* <DEDUP_REMOVED lines=8> */
[----:B------:R0:W1:Y:S01]  /*6360*/  F2F.F32.F64 R8, R4 ;  /* 0x0000000400087310 */ /* 0x0000620000301000 */
[----:B------:R-:W-:Y:S01]  /*6370*/  DSETP.GEU.AND P0, PT, |R4|, UR4, PT ;  /* 0x0000000404007e2a */ /* 0x000fe2000bf0e200 */
[----:B0-----:R-:W-:-:S13]  /*6380*/  IMAD.MOV.U32 R5, RZ, RZ, 0xff ;  /* 0x000000ffff057424 */ /* 0x001fda00078e00ff */
[----:B-1----:R-:W-:-:S05]  /*6390*/  @!P0 FMUL R8, R8, 1.175494350822287508e-38 ;  /* 0x0080000008088820 */ /* 0x002fca0000400000 */
        /* <DEDUP_REMOVED lines=14> */
.L_x_8116:
        /* <DEDUP_REMOVED lines=16> */
.L_x_8145:
[----:B------:R-:W-:Y:S05]  /*6580*/  BRA `(.L_x_8117) ;  /* 0x0000000000147947 */ /* 0x000fea0003800000 */
.L_x_8144:
[----:B------:R-:W0:Y:S02]  /*6590*/  F2I.U64.F64.TRUNC R4, R4 ;  /* 0x0000000400047311 */ /* 0x000e24000030d800 */
[----:B0-----:R1:W-:Y:S01]  /*65a0*/  STG.E.64 desc[UR36][R2.64], R4 ;  /* 0x0000000402007986 */ /* 0x0013e2000c101b24 */
[----:B------:R-:W-:Y:S05]  /*65b0*/  BRA `(.L_x_8117) ;  /* 0x0000000000087947 */ /* 0x000fea0003800000 */
.L_x_8143:
[----:B------:R-:W0:Y:S02]  /*65c0*/  F2I.U32.F64.TRUNC R5, R4 ;  /* 0x0000000400057311 */ /* 0x000e24000030d000 */
[----:B0-----:R0:W-:Y:S02]  /*65d0*/  STG.E desc[UR36][R2.64], R5 ;  /* 0x0000000502007986 */ /* 0x0011e4000c101924 */
.L_x_8117:
[----:B------:R-:W-:-:S07]  /*65e0*/  VIADD R28, R28, 0x80 ;  /* 0x000000801c1c7836 */ /* 0x000fce0000000000 */
.L_x_8111:
[----:B------:R-:W-:Y:S05]  /*65f0*/  BSYNC B6 ;  /* 0x0000000000067941 */ /* 0x000fea0003800000 */
.L_x_8110:
[----:B------:R-:W-:Y:S01]  /*6600*/  ISETP.GE.AND P0, PT, R28, R37, PT ;  /* 0x000000251c00720c */ /* 0x000fe20003f06270 */
[----:B------:R-:W-:-:S12]  /*6610*/  BSSY B6, `(.L_x_8146) ;  /* 0x0000235000067945 */ /* 0x000fd80003800000 */
[----:B------:R-:W-:Y:S05]  /*6620*/  @P0 BRA `(.L_x_8147) ;  /* 0x0000002000cc0947 */ /* 0x000fea0003800000 */
[----:B------:R-:W5:Y:S01]  /*6630*/  S2R R23, SR_CTAID.X ;  /* 0x0000000000177919 */ /* 0x000f620000002500 */
[----:B012-4-:R-:W0:Y:S01]  /*6640*/  LDC.64 R2, c[0x0][0x228] ;  /* 0x00008a00ff027b82 */ /* 0x017e220000000a00 */
[----:B------:R-:W-:Y:S01]  /*6650*/  PRMT R4, R22, 0x9910, RZ ;  /* 0x0000991016047816 */ /* 0x000fe200000000ff */
[----:B------:R-:W-:Y:S01]  /*6660*/  ULDC UR4, c[0x0][0x248] ;  /* 0x0000920000047ab9 */ /* 0x000fe20000000800 */
[----:B-----5:R-:W-:-:S04]  /*6670*/  IMAD R0, R23, 0x200, R28 ;  /* 0x0000020017007824 */ /* 0x020fc800078e021c */
[----:B------:R-:W-:Y:S02]  /*6680*/  IMAD R5, R0, UR4, RZ ;  /* 0x0000000400057c24 */ /* 0x000fe4000f8e02ff */
[----:B------:R-:W-:-:S03]  /*6690*/  IMAD.MOV.U32 R0, RZ, RZ, R4 ;  /* 0x000000ffff007224 */ /* 0x000fc600078e0004 */
[----:B0-----:R-:W-:Y:S02]  /*66a0*/  IADD3 R2, P0, R5, R2, RZ ;  /* 0x0000000205027210 */ /* 0x001fe40007f1e0ff */
        /* <DEDUP_REMOVED lines=14> */
.L_x_8151:
[----:B------:R-:W0:Y:S02]  /*6790*/  F2I.S64.F64.TRUNC R16, R16 ;  /* 0x0000001000107311 */ /* 0x000e24000030d900 */
[----:B0-----:R-:W-:-:S05]  /*67a0*/  IMAD.MOV.U32 R5, RZ, RZ, R16 ;  /* 0x000000ffff057224 */ /* 0x001fca00078e0010 */
[----:B------:R0:W-:Y:S01]  /*67b0*/  STG.E.U8 desc[UR36][R2.64], R5 ;  /* 0x0000000502007986 */ /* 0x0001e2000c101124 */
[----:B------:R-:W-:Y:S05]  /*67c0*/  BRA `(.L_x_8153) ;  /* 0x0000000c00f87947 */ /* 0x000fea0003800000 */
.L_x_8150:
        /* <DEDUP_REMOVED lines=9> */
.L_x_8155:
[----:B------:R-:W0:Y:S02]  /*6860*/  F2I.F64.TRUNC R17, R16 ;  /* 0x0000001000117311 */ /* 0x000e24000030d100 */
[----:B0-----:R4:W-:Y:S01]  /*6870*/  STG.E desc[UR36][R2.64], R17 ;  /* 0x0000001102007986 */ /* 0x0019e2000c101924 */
[----:B------:R-:W-:Y:S05]  /*6880*/  BRA `(.L_x_8153) ;  /* 0x0000000c00c87947 */ /* 0x000fea0003800000 */
.L_x_8154:
[----:B------:R-:W0:Y:S02]  /*6890*/  F2I.F64.TRUNC R17, R16 ;  /* 0x0000001000117311 */ /* 0x000e24000030d100 */
[----:B0-----:R2:W-:Y:S01]  /*68a0*/  STG.E.U16 desc[UR36][R2.64], R17 ;  /* 0x0000001102007986 */ /* 0x0015e2000c101524 */
[----:B------:R-:W-:Y:S05]  /*68b0*/  BRA `(.L_x_8153) ;  /* 0x0000000c00bc7947 */ /* 0x000fea0003800000 */
.L_x_8149:
        /* <DEDUP_REMOVED lines=13> */
.L_x_8157:
        /* <DEDUP_REMOVED lines=8> */
.L_x_8156:
        /* <DEDUP_REMOVED lines=14> */
.L_x_8159:
        /* <DEDUP_REMOVED lines=9> */
.L_x_8158:
[----:B------:R0:W-:Y:S01]  /*6b80*/  STG.E.64 desc[UR36][R2.64], R16 ;  /* 0x0000001002007986 */ /* 0x0001e2000c101b24 */
[----:B------:R-:W-:Y:S05]  /*6b90*/  BRA `(.L_x_8153) ;  /* 0x0000000c00047947 */ /* 0x000fea0003800000 */
.L_x_8148:
        /* <DEDUP_REMOVED lines=12> */
.L_x_8162:
[----:B------:R-:W-:-:S05]  /*6c60*/  CS2R R18, SRZ ;  /* 0x0000000000127805 */ /* 0x000fca000001ff00 */
[----:B------:R0:W-:Y:S01]  /*6c70*/  STG.E.128 desc[UR36][R2.64], R16 ;  /* 0x0000001002007986 */ /* 0x0001e2000c101d24 */
[----:B------:R-:W-:Y:S05]  /*6c80*/  BRA `(.L_x_8153) ;  /* 0x0000000800c87947 */ /* 0x000fea0003800000 */
.L_x_8161:
        /* <DEDUP_REMOVED lines=25> */
.L_x_8166:
[----:B------:R-:W-:Y:S05]  /*6e20*/  BSYNC B0 ;  /* 0x0000000000007941 */ /* 0x000fea0003800000 */
.L_x_8165:
[----:B------:R-:W-:-:S05]  /*6e30*/  LOP3.LUT R5, R0, R5, RZ, 0xfc, !PT ;  /* 0x0000000500057212 */ /* 0x000fca00078efcff */
[----:B------:R0:W-:Y:S01]  /*6e40*/  STG.E.U8 desc[UR36][R2.64], R5 ;  /* 0x0000000502007986 */ /* 0x0001e2000c101124 */
[----:B------:R-:W-:Y:S05]  /*6e50*/  BRA `(.L_x_8153) ;  /* 0x0000000800547947 */ /* 0x000fea0003800000 */
.L_x_8164:
        /* <DEDUP_REMOVED lines=17> */
.L_x_8168:
[----:B------:R-:W-:Y:S01]  /*6f70*/  IMAD.MOV.U32 R0, RZ, RZ, 0x7f ;  /* 0x0000007fff007424 */ /* 0x000fe200078e00ff */
[----:B------:R-:W-:-:S04]  /*6f80*/  ISETP.GT.U32.AND P0, PT, R4, 0x7f800000, PT ;  /* 0x7f8000000400780c */ /* 0x000fc80003f04070 */
[----:B------:R-:W-:-:S09]  /*6f90*/  SEL R0, R0, 0x7c, P0 ;  /* 0x0000007c00007807 */ /* 0x000fd20000000000 */
.L_x_8169:
[----:B------:R-:W-:Y:S05]  /*6fa0*/  BSYNC B0 ;  /* 0x0000000000007941 */ /* 0x000fea0003800000 */
.L_x_8167:
[----:B------:R-:W-:-:S04]  /*6fb0*/  LOP3.LUT R4, R5, 0x80000000, RZ, 0xc0, !PT ;  /* 0x8000000005047812 */ /* 0x000fc800078ec0ff */
[----:B------:R-:W-:-:S04]  /*6fc0*/  SHF.R.U32.HI R5, RZ, 0x18, R4 ;  /* 0x00000018ff057819 */ /* 0x000fc80000011604 */
[----:B------:R-:W-:-:S05]  /*6fd0*/  LOP3.LUT R5, R0, R5, RZ, 0xfc, !PT ;  /* 0x0000000500057212 */ /* 0x000fca00078efcff */
[----:B------:R0:W-:Y:S01]  /*6fe0*/  STG.E.U8 desc[UR36][R2.64], R5 ;  /* 0x0000000502007986 */ /* 0x0001e2000c101124 */
[----:B------:R-:W-:Y:S05]  /*6ff0*/  BRA `(.L_x_8153) ;  /* 0x0000000400ec7947 */ /* 0x000fea0003800000 */
.L_x_8163:
        /* <DEDUP_REMOVED lines=8> */
.L_x_8160:
        /* <DEDUP_REMOVED lines=11> */
.L_x_8172:
        /* <DEDUP_REMOVED lines=21> */
.L_x_8175:
[----:B------:R-:W-:-:S04]  /*7280*/  LOP3.LUT R0, R7, 0x80000000, RZ, 0xc0, !PT ;  /* 0x8000000007007812 */ /* 0x000fc800078ec0ff */
[----:B------:R-:W-:-:S04]  /*7290*/  SHF.R.U32.HI R5, RZ, 0x18, R0 ;  /* 0x00000018ff057819 */ /* 0x000fc80000011600 */
[----:B------:R-:W-:-:S04]  /*72a0*/  LOP3.LUT R4, R4, R5, RZ, 0xfc, !PT ;  /* 0x0000000504047212 */ /* 0x000fc800078efcff */
[----:B------:R-:W-:-:S07]  /*72b0*/  PRMT R0, R4, 0x7610, R0 ;  /* 0x0000761004007816 */ /* 0x000fce0000000000 */
.L_x_8174:
[----:B------:R-:W-:Y:S05]  /*72c0*/  BSYNC B0 ;  /* 0x0000000000007941 */ /* 0x000fea0003800000 */
.L_x_8173:
[----:B------:R0:W-:Y:S01]  /*72d0*/  STG.E.U8 desc[UR36][R2.64], R0 ;  /* 0x0000000002007986 */ /* 0x0001e2000c101124 */
[----:B------:R-:W-:Y:S05]  /*72e0*/  BRA `(.L_x_8153) ;  /* 0x0000000400307947 */ /* 0x000fea0003800000 */
.L_x_8171:
        /* <DEDUP_REMOVED lines=21> */
.L_x_8178:
[----:B------:R-:W-:-:S04]  /*7440*/  LOP3.LUT R0, R7, 0x80000000, RZ, 0xc0, !PT ;  /* 0x8000000007007812 */ /* 0x000fc800078ec0ff */
[----:B------:R-:W-:-:S04]  /*7450*/  SHF.R.U32.HI R5, RZ, 0x18, R0 ;  /* 0x00000018ff057819 */ /* 0x000fc80000011600 */
[----:B------:R-:W-:-:S04]  /*7460*/  LOP3.LUT R4, R4, R5, RZ, 0xfc, !PT ;  /* 0x0000000504047212 */ /* 0x000fc800078efcff */
[----:B------:R-:W-:-:S07]  /*7470*/  PRMT R0, R4, 0x7610, R0 ;  /* 0x0000761004007816 */ /* 0x000fce0000000000 */
.L_x_8177:
[----:B------:R-:W-:Y:S05]  /*7480*/  BSYNC B0 ;  /* 0x0000000000007941 */ /* 0x000fea0003800000 */
.L_x_8176:
[----:B------:R0:W-:Y:S01]  /*7490*/  STG.E.U8 desc[UR36][R2.64], R0 ;  /* 0x0000000002007986 */ /* 0x0001e2000c101124 */
[----:B------:R-:W-:Y:S05]  /*74a0*/  BRA `(.L_x_8153) ;  /* 0x0000000000c07947 */ /* 0x000fea0003800000 */
.L_x_8170:
        /* <DEDUP_REMOVED lines=26> */
.L_x_8152:
        /* <DEDUP_REMOVED lines=16> */
.L_x_8181:
[----:B------:R-:W-:Y:S05]  /*7750*/  BRA `(.L_x_8153) ;  /* 0x0000000000147947 */ /* 0x000fea0003800000 */
.L_x_8180:
[----:B------:R-:W0:Y:S02]  /*7760*/  F2I.U64.F64.TRUNC R16, R16 ;  /* 0x0000001000107311 */ /* 0x000e24000030d800 */
[----:B0-----:R0:W-:Y:S01]  /*7770*/  STG.E.64 desc[UR36][R2.64], R16 ;  /* 0x0000001002007986 */ /* 0x0011e2000c101b24 */
[----:B------:R-:W-:Y:S05]  /*7780*/  BRA `(.L_x_8153) ;  /* 0x0000000000087947 */ /* 0x000fea0003800000 */
.L_x_8179:
[----:B------:R-:W0:Y:S02]  /*7790*/  F2I.U32.F64.TRUNC R17, R16 ;  /* 0x0000001000117311 */ /* 0x000e24000030d000 */
[----:B0-----:R0:W-:Y:S02]  /*77a0*/  STG.E desc[UR36][R2.64], R17 ;  /* 0x0000001102007986 */ /* 0x0011e4000c101924 */
.L_x_8153:
        /* <DEDUP_REMOVED lines=24> */
.L_x_8185:
[----:B------:R-:W0:Y:S02]  /*7930*/  F2I.S64.F64.TRUNC R24, R24 ;  /* 0x0000001800187311 */ /* 0x000e24000030d900 */
[----:B0-----:R-:W-:-:S05]  /*7940*/  IMAD.MOV.U32 R5, RZ, RZ, R24 ;  /* 0x000000ffff057224 */ /* 0x001fca00078e0018 */
[----:B------:R0:W-:Y:S01]  /*7950*/  STG.E.U8 desc[UR36][R2.64], R5 ;  /* 0x0000000502007986 */ /* 0x0001e2000c101124 */
[----:B------:R-:W-:Y:S05]  /*7960*/  BRA `(.L_x_8187) ;  /* 0x0000000c00f87947 */ /* 0x000fea0003800000 */
.L_x_8184:
        /* <DEDUP_REMOVED lines=9> */
.L_x_8189:
[----:B------:R-:W0:Y:S02]  /*7a00*/  F2I.F64.TRUNC R25, R24 ;  /* 0x0000001800197311 */ /* 0x000e24000030d100 */
[----:B0-----:R0:W-:Y:S01]  /*7a10*/  STG.E desc[UR36][R2.64], R25 ;  /* 0x0000001902007986 */ /* 0x0011e2000c101924 */
[----:B------:R-:W-:Y:S05]  /*7a20*/  BRA `(.L_x_8187) ;  /* 0x0000000c00c87947 */ /* 0x000fea0003800000 */
.L_x_8188:
[----:B------:R-:W0:Y:S02]  /*7a30*/  F2I.F64.TRUNC R25, R24 ;  /* 0x0000001800197311 */ /* 0x000e24000030d100 */
[----:B0-----:R0:W-:Y:S01]  /*7a40*/  STG.E.U16 desc[UR36][R2.64], R25 ;  /* 0x0000001902007986 */ /* 0x0011e2000c101524 */
[----:B------:R-:W-:Y:S05]  /*7a50*/  BRA `(.L_x_8187) ;  /* 0x0000000c00bc7947 */ /* 0x000fea0003800000 */
.L_x_8183:
        /* <DEDUP_REMOVED lines=13> */
.L_x_8191:
        /* <DEDUP_REMOVED lines=8> */
.L_x_8190:
        /* <DEDUP_REMOVED lines=14> */
.L_x_8193:
        /* <DEDUP_REMOVED lines=9> */
.L_x_8192:
[----:B------:R0:W-:Y:S01]  /*7d20*/  STG.E.64 desc[UR36][R2.64], R24 ;  /* 0x0000001802007986 */ /* 0x0001e2000c101b24 */
[----:B------:R-:W-:Y:S05]  /*7d30*/  BRA `(.L_x_8187) ;  /* 0x0000000c00047947 */ /* 0x000fea0003800000 */
.L_x_8182:
        /* <DEDUP_REMOVED lines=12> */
.L_x_8196:
[----:B------:R-:W-:-:S05]  /*7e00*/  CS2R R26, SRZ ;  /* 0x00000000001a7805 */ /* 0x000fca000001ff00 */
[----:B------:R0:W-:Y:S01]  /*7e10*/  STG.E.128 desc[UR36][R2.64], R24 ;  /* 0x0000001802007986 */ /* 0x0001e2000c101d24 */
[----:B------:R-:W-:Y:S05]  /*7e20*/  BRA `(.L_x_8187) ;  /* 0x0000000800c87947 */ /* 0x000fea0003800000 */
.L_x_8195:
        /* <DEDUP_REMOVED lines=25> */
.L_x_8200:
[----:B------:R-:W-:Y:S05]  /*7fc0*/  BSYNC B0 ;  /* 0x0000000000007941 */ /* 0x000fea0003800000 */
.L_x_8199:
[----:B------:R-:W-:-:S05]  /*7fd0*/  LOP3.LUT R5, R0, R5, RZ, 0xfc, !PT ;  /* 0x0000000500057212 */ /* 0x000fca00078efcff */
[----:B------:R0:W-:Y:S01]  /*7fe0*/  STG.E.U8 desc[UR36][R2.64], R5 ;  /* 0x0000000502007986 */ /* 0x0001e2000c101124 */
[----:B------:R-:W-:Y:S05]  /*7ff0*/  BRA `(.L_x_8187) ;  /* 0x0000000800547947 */ /* 0x000fea0003800000 */
.L_x_8198:
        /* <DEDUP_REMOVED lines=17> */
.L_x_8202:
[----:B------:R-:W-:Y:S01]  /*8110*/  IMAD.MOV.U32 R0, RZ, RZ, 0x7f ;  /* 0x0000007fff007424 */ /* 0x000fe200078e00ff */
[----:B------:R-:W-:-:S04]  /*8120*/  ISETP.GT.U32.AND P0, PT, R4, 0x7f800000, PT ;  /* 0x7f8000000400780c */ /* 0x000fc80003f04070 */
[----:B------:R-:W-:-:S09]  /*8130*/  SEL R0, R0, 0x7c, P0 ;  /* 0x0000007c00007807 */ /* 0x000fd20000000000 */
.L_x_8203:
[----:B------:R-:W-:Y:S05]  /*8140*/  BSYNC B0 ;  /* 0x0000000000007941 */ /* 0x000fea0003800000 */
.L_x_8201:
[----:B------:R-:W-:-:S04]  /*8150*/  LOP3.LUT R4, R5, 0x80000000, RZ, 0xc0, !PT ;  /* 0x8000000005047812 */ /* 0x000fc800078ec0ff */
[----:B------:R-:W-:-:S04]  /*8160*/  SHF.R.U32.HI R5, RZ, 0x18, R4 ;  /* 0x00000018ff057819 */ /* 0x000fc80000011604 */
[----:B------:R-:W-:-:S05]  /*8170*/  LOP3.LUT R5, R0, R5, RZ, 0xfc, !PT ;  /* 0x0000000500057212 */ /* 0x000fca00078efcff */
[----:B------:R0:W-:Y:S01]  /*8180*/  STG.E.U8 desc[UR36][R2.64], R5 ;  /* 0x0000000502007986 */ /* 0x0001e2000c101124 */
[----:B------:R-:W-:Y:S05]  /*8190*/  BRA `(.L_x_8187) ;  /* 0x0000000400ec7947 */ /* 0x000fea0003800000 */
.L_x_8197:
        /* <DEDUP_REMOVED lines=8> */
.L_x_8194:
        /* <DEDUP_REMOVED lines=11> */
.L_x_8206:
        /* <DEDUP_REMOVED lines=21> */
.L_x_8209:
[----:B------:R-:W-:-:S04]  /*8420*/  LOP3.LUT R0, R7, 0x80000000, RZ, 0xc0, !PT ;  /* 0x8000000007007812 */ /* 0x000fc800078ec0ff */
[----:B------:R-:W-:-:S04]  /*8430*/  SHF.R.U32.HI R5, RZ, 0x18, R0 ;  /* 0x00000018ff057819 */ /* 0x000fc80000011600 */
[----:B------:R-:W-:-:S04]  /*8440*/  LOP3.LUT R4, R4, R5, RZ, 0xfc, !PT ;  /* 0x0000000504047212 */ /* 0x000fc800078efcff */
[----:B------:R-:W-:-:S07]  /*8450*/  PRMT R0, R4, 0x7610, R0 ;  /* 0x0000761004007816 */ /* 0x000fce0000000000 */
.L_x_8208:
[----:B------:R-:W-:Y:S05]  /*8460*/  BSYNC B0 ;  /* 0x0000000000007941 */ /* 0x000fea0003800000 */
.L_x_8207:
[----:B------:R4:W-:Y:S01]  /*8470*/  STG.E.U8 desc[UR36][R2.64], R0 ;  /* 0x0000000002007986 */ /* 0x0009e2000c101124 */
[----:B------:R-:W-:Y:S05]  /*8480*/  BRA `(.L_x_8187) ;  /* 0x0000000400307947 */ /* 0x000fea0003800000 */
.L_x_8205:
        /* <DEDUP_REMOVED lines=21> */
.L_x_8212:
[----:B------:R-:W-:-:S04]  /*85e0*/  LOP3.LUT R0, R7, 0x80000000, RZ, 0xc0, !PT ;  /* 0x8000000007007812 */ /* 0x000fc800078ec0ff */
[----:B------:R-:W-:-:S04]  /*85f0*/  SHF.R.U32.HI R5, RZ, 0x18, R0 ;  /* 0x00000018ff057819 */ /* 0x000fc80000011600 */
[----:B------:R-:W-:-:S04]  /*8600*/  LOP3.LUT R4, R4, R5, RZ, 0xfc, !PT ;  /* 0x0000000504047212 */ /* 0x000fc800078efcff */
[----:B------:R-:W-:-:S07]  /*8610*/  PRMT R0, R4, 0x7610, R0 ;  /* 0x0000761004007816 */ /* 0x000fce0000000000 */
.L_x_8211:
[----:B------:R-:W-:Y:S05]  /*8620*/  BSYNC B0 ;  /* 0x0000000000007941 */ /* 0x000fea0003800000 */
.L_x_8210:
[----:B------:R0:W-:Y:S01]  /*8630*/  STG.E.U8 desc[UR36][R2.64], R0 ;  /* 0x0000000002007986 */ /* 0x0001e2000c101124 */
[----:B------:R-:W-:Y:S05]  /*8640*/  BRA `(.L_x_8187) ;  /* 0x0000000000c07947 */ /* 0x000fea0003800000 */
.L_x_8204:
        /* <DEDUP_REMOVED lines=26> */
.L_x_8186:
        /* <DEDUP_REMOVED lines=15> */
[----:B-1-3--:R-:W-:Y:S05]  /*88e0*/  CALL.ABS.NOINC R2 ;  /* 0x0000000002007343 */ /* 0x00afea0003c00000 */
.L_x_8215:
[----:B------:R-:W-:Y:S05]  /*88f0*/  BRA `(.L_x_8187) ;  /* 0x0000000000147947 */ /* 0x000fea0003800000 */
.L_x_8214:
[----:B------:R-:W0:Y:S02]  /*8900*/  F2I.U64.F64.TRUNC R24, R24 ;  /* 0x0000001800187311 */ /* 0x000e24000030d800 */
[----:B0-----:R1:W-:Y:S01]  /*8910*/  STG.E.64 desc[UR36][R2.64], R24 ;  /* 0x0000001802007986 */ /* 0x0013e2000c101b24 */
[----:B------:R-:W-:Y:S05]  /*8920*/  BRA `(.L_x_8187) ;  /* 0x0000000000087947 */ /* 0x000fea0003800000 */
.L_x_8213:
[----:B------:R-:W0:Y:S02]  /*8930*/  F2I.U32.F64.TRUNC R25, R24 ;  /* 0x0000001800197311 */ /* 0x000e24000030d000 */
[----:B0-----:R0:W-:Y:S02]  /*8940*/  STG.E desc[UR36][R2.64], R25 ;  /* 0x0000001902007986 */ /* 0x0011e4000c101924 */
.L_x_8187:
[----:B------:R-:W-:-:S07]  /*8950*/  VIADD R28, R28, 0x80 ;  /* 0x000000801c1c7836 */ /* 0x000fce0000000000 */
.L_x_8147:
[----:B------:R-:W-:Y:S05]  /*8960*/  BSYNC B6 ;  /* 0x0000000000067941 */ /* 0x000fea0003800000 */
.L_x_8146:
[----:B------:R-:W-:-:S13]  /*8970*/  ISETP.GE.AND P0, PT, R28, R37, PT ;  /* 0x000000251c00720c */ /* 0x000fda0003f06270 */
[----:B------:R-:W-:Y:S05]  /*8980*/  @P0 EXIT ;  /* 0x000000000000094d */ /* 0x000fea0003800000 */
[----:B0---4-:R-:W0:Y:S01]  /*8990*/  S2R R0, SR_CTAID.X ;  /* 0x0000000000007919 */ /* 0x011e220000002500 */
[----:B-12---:R-:W1:Y:S01]  /*89a0*/  LDC.64 R2, c[0x0][0x228] ;  /* 0x00008a00ff027b82 */ /* 0x006e620000000a00 */
[----:B------:R-:W-:Y:S01]  /*89b0*/  ULDC UR4, c[0x0][0x248] ;  /* 0x0000920000047ab9 */ /* 0x000fe20000000800 */
[----:B0-----:R-:W-:Y:S01]  /*89c0*/  IMAD R28, R0, 0x200, R28 ;  /* 0x00000200001c7824 */ /* 0x001fe200078e021c */
[----:B------:R-:W-:-:S03]  /*89d0*/  PRMT R0, R22, 0x9910, RZ ;  /* 0x0000991016007816 */ /* 0x000fc600000000ff */
[----:B------:R-:W-:Y:S01]  /*89e0*/  IMAD R5, R28, UR4, RZ ;  /* 0x000000041c057c24 */ /* 0x000fe2000f8e02ff */
[----:B------:R-:W-:-:S04]  /*89f0*/  ISETP.GT.AND P1, PT, R0, 0x9, PT ;  /* 0x000000090000780c */ /* 0x000fc80003f24270 */
[----:B-1----:R-:W-:-:S05]  /*8a00*/  IADD3 R2, P0, R5, R2, RZ ;  /* 0x0000000205027210 */ /* 0x002fca0007f1e0ff */
[----:B------:R-:W-:-:S04]  /*8a10*/  IMAD.X R3, RZ, RZ, R3, P0 ;  /* 0x000000ffff037224 */ /* 0x000fc800000e0603 */
        /* <DEDUP_REMOVED lines=12> */
.L_x_8219:
[----:B------:R-:W0:Y:S02]  /*8ae0*/  F2I.S64.F64.TRUNC R32, R32 ;  /* 0x0000002000207311 */ /* 0x000e24000030d900 */
[----:B0-----:R-:W-:-:S05]  /*8af0*/  IMAD.MOV.U32 R5, RZ, RZ, R32 ;  /* 0x000000ffff057224 */ /* 0x001fca00078e0020 */
[----:B------:R-:W-:Y:S01]  /*8b00*/  STG.E.U8 desc[UR36][R2.64], R5 ;  /* 0x0000000502007986 */ /* 0x000fe2000c101124 */
[----:B------:R-:W-:Y:S05]  /*8b10*/  EXIT ;  /* 0x000000000000794d */ /* 0x000fea0003800000 */
.L_x_8218:
        /* <DEDUP_REMOVED lines=9> */
.L_x_8222:
[----:B------:R-:W0:Y:S02]  /*8bb0*/  F2I.F64.TRUNC R33, R32 ;  /* 0x0000002000217311 */ /* 0x000e24000030d100 */
[----:B0-----:R-:W-:Y:S01]  /*8bc0*/  STG.E desc[UR36][R2.64], R33 ;  /* 0x0000002102007986 */ /* 0x001fe2000c101924 */
[----:B------:R-:W-:Y:S05]  /*8bd0*/  EXIT ;  /* 0x000000000000794d */ /* 0x000fea0003800000 */
.L_x_8221:
[----:B------:R-:W0:Y:S02]  /*8be0*/  F2I.F64.TRUNC R33, R32 ;  /* 0x0000002000217311 */ /* 0x000e24000030d100 */
[----:B0-----:R-:W-:Y:S01]  /*8bf0*/  STG.E.U16 desc[UR36][R2.64], R33 ;  /* 0x0000002102007986 */ /* 0x001fe2000c101524 */
[----:B------:R-:W-:Y:S05]  /*8c00*/  EXIT ;  /* 0x000000000000794d */ /* 0x000fea0003800000 */
.L_x_8217:
        /* <DEDUP_REMOVED lines=13> */
.L_x_8224:
        /* <DEDUP_REMOVED lines=8> */
.L_x_8223:
        /* <DEDUP_REMOVED lines=14> */
.L_x_8226:
        /* <DEDUP_REMOVED lines=9> */
.L_x_8225:
[----:B------:R-:W-:Y:S01]  /*8ed0*/  STG.E.64 desc[UR36][R2.64], R32 ;  /* 0x0000002002007986 */ /* 0x000fe2000c101b24 */
[----:B------:R-:W-:Y:S05]  /*8ee0*/  EXIT ;  /* 0x000000000000794d */ /* 0x000fea0003800000 */
.L_x_8216:
        /* <DEDUP_REMOVED lines=12> */
.L_x_8229:
[----:B------:R-:W-:-:S05]  /*8fb0*/  CS2R R34, SRZ ;  /* 0x0000000000227805 */ /* 0x000fca000001ff00 */
[----:B------:R-:W-:Y:S01]  /*8fc0*/  STG.E.128 desc[UR36][R2.64], R32 ;  /* 0x0000002002007986 */ /* 0x000fe2000c101d24 */
[----:B------:R-:W-:Y:S05]  /*8fd0*/  EXIT ;  /* 0x000000000000794d */ /* 0x000fea0003800000 */
.L_x_8228:
        /* <DEDUP_REMOVED lines=25> */
.L_x_8233:
[----:B------:R-:W-:Y:S05]  /*9170*/  BSYNC B0 ;  /* 0x0000000000007941 */ /* 0x000fea0003800000 */
.L_x_8232:
[----:B------:R-:W-:-:S05]  /*9180*/  LOP3.LUT R5, R0, R5, RZ, 0xfc, !PT ;  /* 0x0000000500057212 */ /* 0x000fca00078efcff */
[----:B------:R-:W-:Y:S01]  /*9190*/  STG.E.U8 desc[UR36][R2.64], R5 ;  /* 0x0000000502007986 */ /* 0x000fe2000c101124 */
[----:B------:R-:W-:Y:S05]  /*91a0*/  EXIT ;  /* 0x000000000000794d */ /* 0x000fea0003800000 */
.L_x_8231:
        /* <DEDUP_REMOVED lines=17> */
.L_x_8235:
[----:B------:R-:W-:Y:S01]  /*92c0*/  IMAD.MOV.U32 R0, RZ, RZ, 0x7f ;  /* 0x0000007fff007424 */ /* 0x000fe200078e00ff */
[----:B------:R-:W-:-:S04]  /*92d0*/  ISETP.GT.U32.AND P0, PT, R4, 0x7f800000, PT ;  /* 0x7f8000000400780c */ /* 0x000fc80003f04070 */
[----:B------:R-:W-:-:S09]  /*92e0*/  SEL R0, R0, 0x7c, P0 ;  /* 0x0000007c00007807 */ /* 0x000fd20000000000 */
.L_x_8236:
[----:B------:R-:W-:Y:S05]  /*92f0*/  BSYNC B0 ;  /* 0x0000000000007941 */ /* 0x000fea0003800000 */
.L_x_8234:
[----:B------:R-:W-:-:S04]  /*9300*/  LOP3.LUT R4, R5, 0x80000000, RZ, 0xc0, !PT ;  /* 0x8000000005047812 */ /* 0x000fc800078ec0ff */
[----:B------:R-:W-:-:S04]  /*9310*/  SHF.R.U32.HI R5, RZ, 0x18, R4 ;  /* 0x00000018ff057819 */ /* 0x000fc80000011604 */
[----:B------:R-:W-:-:S05]  /*9320*/  LOP3.LUT R5, R0, R5, RZ, 0xfc, !PT ;  /* 0x0000000500057212 */ /* 0x000fca00078efcff */
[----:B------:R-:W-:Y:S01]  /*9330*/  STG.E.U8 desc[UR36][R2.64], R5 ;  /* 0x0000000502007986 */ /* 0x000fe2000c101124 */
[----:B------:R-:W-:Y:S05]  /*9340*/  EXIT ;  /* 0x000000000000794d */ /* 0x000fea0003800000 */
.L_x_8230:
        /* <DEDUP_REMOVED lines=8> */
.L_x_8227:
        /* <DEDUP_REMOVED lines=11> */
.L_x_8239:
        /* <DEDUP_REMOVED lines=21> */
.L_x_8242:
[----:B------:R-:W-:-:S04]  /*95d0*/  LOP3.LUT R0, R7, 0x80000000, RZ, 0xc0, !PT ;  /* 0x8000000007007812 */ /* 0x000fc800078ec0ff */
[----:B------:R-:W-:-:S04]  /*95e0*/  SHF.R.U32.HI R5, RZ, 0x18, R0 ;  /* 0x00000018ff057819 */ /* 0x000fc80000011600 */
[----:B------:R-:W-:-:S04]  /*95f0*/  LOP3.LUT R4, R4, R5, RZ, 0xfc, !PT ;  /* 0x0000000504047212 */ /* 0x000fc800078efcff */
[----:B------:R-:W-:-:S07]  /*9600*/  PRMT R0, R4, 0x7610, R0 ;  /* 0x0000761004007816 */ /* 0x000fce0000000000 */
.L_x_8241:
[----:B------:R-:W-:Y:S05]  /*9610*/  BSYNC B0 ;  /* 0x0000000000007941 */ /* 0x000fea0003800000 */
.L_x_8240:
[----:B------:R-:W-:Y:S01]  /*9620*/  STG.E.U8 desc[UR36][R2.64], R0 ;  /* 0x0000000002007986 */ /* 0x000fe2000c101124 */
[----:B------:R-:W-:Y:S05]  /*9630*/  EXIT ;  /* 0x000000000000794d */ /* 0x000fea0003800000 */
.L_x_8238:
        /* <DEDUP_REMOVED lines=21> */
.L_x_8245:
[----:B------:R-:W-:-:S04]  /*9790*/  LOP3.LUT R0, R7, 0x80000000, RZ, 0xc0, !PT ;  /* 0x8000000007007812 */ /* 0x000fc800078ec0ff */
[----:B------:R-:W-:-:S04]  /*97a0*/  SHF.R.U32.HI R5, RZ, 0x18, R0 ;  /* 0x00000018ff057819 */ /* 0x000fc80000011600 */
[----:B------:R-:W-:-:S04]  /*97b0*/  LOP3.LUT R4, R4, R5, RZ, 0xfc, !PT ;  /* 0x0000000504047212 */ /* 0x000fc800078efcff */
[----:B------:R-:W-:-:S07]  /*97c0*/  PRMT R0, R4, 0x7610, R0 ;  /* 0x0000761004007816 */ /* 0x000fce0000000000 */
.L_x_8244:
[----:B------:R-:W-:Y:S05]  /*97d0*/  BSYNC B0 ;  /* 0x0000000000007941 */ /* 0x000fea0003800000 */
.L_x_8243:
[----:B------:R-:W-:Y:S01]  /*97e0*/  STG.E.U8 desc[UR36][R2.64], R0 ;  /* 0x0000000002007986 */ /* 0x000fe2000c101124 */
[----:B------:R-:W-:Y:S05]  /*97f0*/  EXIT ;  /* 0x000000000000794d */ /* 0x000fea0003800000 */
.L_x_8237:
        /* <DEDUP_REMOVED lines=26> */
.L_x_8220:
        /* <DEDUP_REMOVED lines=16> */
.L_x_8248:
[----:B------:R-:W-:Y:S05]  /*9aa0*/  EXIT ;  /* 0x000000000000794d */ /* 0x000fea0003800000 */
.L_x_8247:
[----:B------:R-:W0:Y:S02]  /*9ab0*/  F2I.U64.F64.TRUNC R32, R32 ;  /* 0x0000002000207311 */ /* 0x000e24000030d800 */
[----:B0-----:R-:W-:Y:S01]  /*9ac0*/  STG.E.64 desc[UR36][R2.64], R32 ;  /* 0x0000002002007986 */ /* 0x001fe2000c101b24 */
[----:B------:R-:W-:Y:S05]  /*9ad0*/  EXIT ;  /* 0x000000000000794d */ /* 0x000fea0003800000 */
.L_x_8246:
[----:B------:R-:W0:Y:S02]  /*9ae0*/  F2I.U32.F64.TRUNC R33, R32 ;  /* 0x0000002000217311 */ /* 0x000e24000030d000 */
[----:B0-----:R-:W-:Y:S01]  /*9af0*/  STG.E desc[UR36][R2.64], R33 ;  /* 0x0000002102007986 */ /* 0x001fe2000c101924 */
[----:B------:R-:W-:Y:S05]  /*9b00*/  EXIT ;  /* 0x000000000000794d */ /* 0x000fea0003800000 */
        .type           $_ZN2at6native27unrolled_elementwise_kernelIZNS0_50_GLOBAL__N__2680c7bb_12_PowKernel_cu_140f0503_289629pow_tensor_scalar_kernel_implIddEEvRNS_18TensorIteratorBaseET0_EUldE2_St5arrayIPcLm2EELi4E23TrivialOffsetCalculatorILi1EjESC_NS0_6memory12LoadWithCastILi1EEENSD_13StoreWithCastILi1EEEEEviT_S6_T2_T3_T4_T5_$__internal_accurate_pow,@function
        .size           $_ZN2at6native27unrolled_elementwise_kernelIZNS0_50_GLOBAL__N__2680c7bb_12_PowKernel_cu_140f0503_289629pow_tensor_scalar_kernel_implIddEEvRNS_18TensorIteratorBaseET0_EUldE2_St5arrayIPcLm2EELi4E23TrivialOffsetCalculatorILi1EjESC_NS0_6memory12LoadWithCastILi1EEENSD_13StoreWithCastILi1EEEEEviT_S6_T2_T3_T4_T5_$__internal_accurate_pow,(.L_x_71457 - $_ZN2at6native27unrolled_elementwise_kernelIZNS0_50_GLOBAL__N__2680c7bb_12_PowKernel_cu_140f0503_289629pow_tensor_scalar_kernel_implIddEEvRNS_18TensorIteratorBaseET0_EUldE2_St5arrayIPcLm2EELi4E23TrivialOffsetCalculatorILi1EjESC_NS0_6memory12LoadWithCastILi1EEENSD_13StoreWithCastILi1EEEEEviT_S6_T2_T3_T4_T5_$__internal_accurate_pow)
$_ZN2at6native27unrolled_elementwise_kernelIZNS0_50_GLOBAL__N__2680c7bb_12_PowKernel_cu_140f0503_289629pow_tensor_scalar_kernel_implIddEEvRNS_18TensorIteratorBaseET0_EUldE2_St5arrayIPcLm2EELi4E23TrivialOffsetCalculatorILi1EjESC_NS0_6memory12LoadWithCastILi1EEENSD_13StoreWithCastILi1EEEEEviT_S6_T2_T3_T4_T5_$__internal_accurate_pow:
[----:B------:R-:W-:Y:S01]  /*9b10*/  SHF.R.U32.HI R2, RZ, 0x14, R7 ;  /* 0x00000014ff027819 */ /* 0x000fe20000011607 */
[----:B------:R-:W-:Y:S01]  /*9b20*/  IMAD.MOV.U32 R14, RZ, RZ, 0x41ad3b5a ;  /* 0x41ad3b5aff0e7424 */ /* 0x000fe200078e00ff */
[----:B------:R-:W-:Y:S01]  /*9b30*/  UMOV UR4, 0x7d2cafe2 ;  /* 0x7d2cafe200047882 */ /* 0x000fe20000000000 */
[----:B------:R-:W-:Y:S01]  /*9b40*/  IMAD.MOV.U32 R15, RZ, RZ, 0x3ed0f5d2 ;  /* 0x3ed0f5d2ff0f7424 */ /* 0x000fe200078e00ff */
[----:B------:R-:W-:Y:S01]  /*9b50*/  ISETP.NE.AND P0, PT, R2, RZ, PT ;  /* 0x000000ff0200720c */ /* 0x000fe20003f05270 */
[----:B------:R-:W-:-:S12]  /*9b60*/  UMOV UR5, 0x3eb0f5ff ;  /* 0x3eb0f5ff00057882 */ /* 0x000fd80000000000 */
[----:B------:R-:W-:-:S10]  /*9b70*/  @!P0 DMUL R12, R6, 1.80143985094819840000e+16 ;  /* 0x43500000060c8828 */ /* 0x000fd40000000000 */
[----:B------:R-:W-:Y:S01]  /*9b80*/  @!P0 IMAD.MOV.U32 R7, RZ, RZ, R13 ;  /* 0x000000ffff078224 */ /* 0x000fe200078e000d */
[----:B------:R-:W-:Y:S01]  /*9b90*/  @!P0 LEA.HI R2, R13, 0xffffffca, RZ, 0xc ;  /* 0xffffffca0d028811 */ /* 0x000fe200078f60ff */
[----:B------:R-:W-:-:S03]  /*9ba0*/  @!P0 IMAD.MOV.U32 R6, RZ, RZ, R12 ;  /* 0x000000ffff068224 */ /* 0x000fc600078e000c */
[----:B------:R-:W-:Y:S01]  /*9bb0*/  LOP3.LUT R7, R7, 0x800fffff, RZ, 0xc0, !PT ;  /* 0x800fffff07077812 */ /* 0x000fe200078ec0ff */
[----:B------:R-:W-:Y:S02]  /*9bc0*/  IMAD.MOV.U32 R10, RZ, RZ, R6 ;  /* 0x000000ffff0a7224 */ /* 0x000fe400078e0006 */
[----:B------:R-:W-:Y:S01]  /*9bd0*/  IMAD.MOV.U32 R6, RZ, RZ, RZ ;  /* 0x000000ffff067224 */ /* 0x000fe200078e00ff */
[----:B------:R-:W-:-:S04]  /*9be0*/  LOP3.LUT R11, R7, 0x3ff00000, RZ, 0xfc, !PT ;  /* 0x3ff00000070b7812 */ /* 0x000fc800078efcff */
[----:B------:R-:W-:-:S13]  /*9bf0*/  ISETP.GE.U32.AND P1, PT, R11, 0x3ff6a09f, PT ;  /* 0x3ff6a09f0b00780c */ /* 0x000fda0003f26070 */
[----:B------:R-:W-:-:S04]  /*9c00*/  @P1 VIADD R7, R11, 0xfff00000 ;  /* 0xfff000000b071836 */ /* 0x000fc80000000000 */
        /* <DEDUP_REMOVED lines=41> */
[----:B------:R-:W-:-:S06]  /*9ea0*/  DFMA R14, R8, R8, -R30 ;  /* 0x00000008080e722b */ /* 0x000fcc000000081e */
[----:B------:R-:W-:Y:S01]  /*9eb0*/  DADD R20, R20, -UR4 ;  /* 0x8000000414147e29 */ /* 0x000fe20008000000 */
[----:B------:R-:W-:Y:S01]  /*9ec0*/  UMOV UR4, 0x80000000 ;  /* 0x8000000000047882 */ /* 0x000fe20000000000 */
[C---:B------:R-:W-:Y:S01]  /*9ed0*/  DFMA R14, R8.reuse, R12, R14 ;  /* 0x0000000c080e722b */ /* 0x040fe2000000000e */
[----:B------:R-:W-:Y:S01]  /*9ee0*/  UMOV UR5, 0x43300000 ;  /* 0x4330000000057882 */ /* 0x000fe20000000000 */
[----:B------:R-:W-:-:S08]  /*9ef0*/  DMUL R12, R8, R30 ;  /* 0x0000001e080c7228 */ /* 0x000fd00000000000 */
[----:B------:R-:W-:-:S08]  /*9f00*/  DFMA R34, R8, R30, -R12 ;  /* 0x0000001e0822722b */ /* 0x000fd0000000080c */
[----:B------:R-:W-:-:S08]  /*9f10*/  DFMA R34, R6, R30, R34 ;  /* 0x0000001e0622722b */ /* 0x000fd00000000022 */
[----:B------:R-:W-:Y:S02]  /*9f20*/  DFMA R34, R8, R14, R34 ;  /* 0x0000000e0822722b */ /* 0x000fe40000000022 */
[----:B------:R-:W-:-:S08]  /*9f30*/  DADD R14, R10, R20 ;  /* 0x000000000a0e7229 */ /* 0x000fd00000000014 */
[----:B------:R-:W-:-:S08]  /*9f40*/  DADD R10, R10, -R14 ;  /* 0x000000000a0a7229 */ /* 0x000fd0000000080e */
[----:B------:R-:W-:Y:S02]  /*9f50*/  DADD R20, R20, R10 ;  /* 0x0000000014147229 */ /* 0x000fe4000000000a */
[----:B------:R-:W-:-:S08]  /*9f60*/  DMUL R10, R14, R12 ;  /* 0x0000000c0e0a7228 */ /* 0x000fd00000000000 */
[----:B------:R-:W-:-:S08]  /*9f70*/  DFMA R30, R14, R12, -R10 ;  /* 0x0000000c0e1e722b */ /* 0x000fd0000000080a */
        /* <DEDUP_REMOVED lines=8> */
[----:B------:R-:W-:Y:S01]  /*a000*/  DADD R8, R10, R8 ;  /* 0x000000000a087229 */ /* 0x000fe20000000008 */
[C---:B------:R-:W-:Y:S02]  /*a010*/  VIADD R10, R2.reuse, 0xfffffc01 ;  /* 0xfffffc01020a7836 */ /* 0x040fe40000000000 */
[----:B------:R-:W-:Y:S02]  /*a020*/  @P1 VIADD R10, R2, 0xfffffc02 ;  /* 0xfffffc02020a1836 */ /* 0x000fe40000000000 */
[----:B------:R-:W-:-:S03]  /*a030*/  IMAD.MOV.U32 R2, RZ, RZ, R36 ;  /* 0x000000ffff027224 */ /* 0x000fc600078e0024 */
        /* <DEDUP_REMOVED lines=14> */
[----:B------:R-:W-:Y:S01]  /*a120*/  DADD R10, R12, -R20 ;  /* 0x000000000c0a7229 */ /* 0x000fe20000000814 */
[----:B------:R-:W-:Y:S01]  /*a130*/  LOP3.LUT R13, R3, 0xff0fffff, RZ, 0xc0, !PT ;  /* 0xff0fffff030d7812 */ /* 0x000fe200078ec0ff */
[----:B------:R-:W-:-:S06]  /*a140*/  IMAD.MOV.U32 R12, RZ, RZ, R2 ;  /* 0x000000ffff0c7224 */ /* 0x000fcc00078e0002 */
[----:B------:R-:W-:Y:S01]  /*a150*/  DFMA R10, R8, UR4, R10 ;  /* 0x00000004080a7c2b */ /* 0x000fe2000800000a */
[----:B------:R-:W-:Y:S01]  /*a160*/  UMOV UR4, 0xfefa39ef ;  /* 0xfefa39ef00047882 */ /* 0x000fe20000000000 */
[----:B------:R-:W-:Y:S01]  /*a170*/  IMAD.SHL.U32 R8, R3, 0x2, RZ ;  /* 0x0000000203087824 */ /* 0x000fe200078e00ff */
[----:B------:R-:W-:-:S04]  /*a180*/  UMOV UR5, 0x3fe62e42 ;  /* 0x3fe62e4200057882 */ /* 0x000fc80000000000 */
[----:B------:R-:W-:Y:S01]  /*a190*/  ISETP.GT.U32.AND P0, PT, R8, -0x2000001, PT ;  /* 0xfdffffff0800780c */ /* 0x000fe20003f04070 */
[----:B------:R-:W-:-:S03]  /*a1a0*/  DADD R8, R6, R10 ;  /* 0x0000000006087229 */ /* 0x000fc6000000000a */
[----:B------:R-:W-:-:S05]  /*a1b0*/  SEL R13, R13, R3, P0 ;  /* 0x000000030d0d7207 */ /* 0x000fca0000000000 */
[----:B------:R-:W-:Y:S02]  /*a1c0*/  DADD R6, R6, -R8 ;  /* 0x0000000006067229 */ /* 0x000fe40000000808 */
[----:B------:R-:W-:-:S06]  /*a1d0*/  DMUL R14, R8, R12 ;  /* 0x0000000c080e7228 */ /* 0x000fcc0000000000 */
[----:B------:R-:W-:Y:S02]  /*a1e0*/  DADD R6, R10, R6 ;  /* 0x000000000a067229 */ /* 0x000fe40000000006 */
[----:B------:R-:W-:-:S08]  /*a1f0*/  DFMA R8, R8, R12, -R14 ;  /* 0x0000000c0808722b */ /* 0x000fd0000000080e */
[----:B------:R-:W-:Y:S01]  /*a200*/  DFMA R12, R6, R12, R8 ;  /* 0x0000000c060c722b */ /* 0x000fe20000000008 */
[----:B------:R-:W-:Y:S02]  /*a210*/  IMAD.MOV.U32 R8, RZ, RZ, 0x652b82fe ;  /* 0x652b82feff087424 */ /* 0x000fe400078e00ff */
[----:B------:R-:W-:-:S05]  /*a220*/  IMAD.MOV.U32 R9, RZ, RZ, 0x3ff71547 ;  /* 0x3ff71547ff097424 */ /* 0x000fca00078e00ff */
[----:B------:R-:W-:-:S08]  /*a230*/  DADD R10, R14, R12 ;  /* 0x000000000e0a7229 */ /* 0x000fd0000000000c */
[----:B------:R-:W-:Y:S02]  /*a240*/  DFMA R8, R10, R8, 6.75539944105574400000e+15 ;  /* 0x433800000a08742b */ /* 0x000fe40000000008 */
[----:B------:R-:W-:Y:S01]  /*a250*/  FSETP.GEU.FTZ.AND P0, PT, |R11|, 4.1917929649353027344, PT ;  /* 0x4086232b0b00780b */ /* 0x000fe20003f1e200 */
[----:B------:R-:W-:-:S05]  /*a260*/  DADD R14, R14, -R10 ;  /* 0x000000000e0e7229 */ /* 0x000fca000000080a */
        /* <DEDUP_REMOVED lines=35> */
[----:B------:R-:W-:-:S10]  /*a4a0*/  DFMA R6, R6, R20, 1 ;  /* 0x3ff000000606742b */ /* 0x000fd40000000014 */
        /* <DEDUP_REMOVED lines=15> */
.L_x_8249:
[----:B------:R-:W-:Y:S01]  /*a5a0*/  DSETP.NEU.AND P0, PT, |R20|, +INF , PT ;  /* 0x7ff000001400742a */ /* 0x000fe20003f0d200 */
[----:B------:R-:W-:Y:S01]  /*a5b0*/  IMAD.MOV.U32 R6, RZ, RZ, R0 ;  /* 0x000000ffff067224 */ /* 0x000fe200078e0000 */
[----:B------:R-:W-:Y:S01]  /*a5c0*/  DADD R14, R12, R14 ;  /* 0x000000000c0e7229 */ /* 0x000fe2000000000e */
[----:B------:R-:W-:-:S11]  /*a5d0*/  IMAD.MOV.U32 R7, RZ, RZ, 0x0 ;  /* 0x00000000ff077424 */ /* 0x000fd600078e00ff */
[----:B------:R-:W-:Y:S01]  /*a5e0*/  @P0 DFMA R20, R14, R20, R20 ;  /* 0x000000140e14022b */ /* 0x000fe20000000014 */
[----:B------:R-:W-:Y:S10]  /*a5f0*/  RET.REL.NODEC R6 `(_ZN2at6native27unrolled_elementwise_kernelIZNS0_50_GLOBAL__N__2680c7bb_12_PowKernel_cu_140f0503_289629pow_tensor_scalar_kernel_implIddEEvRNS_18TensorIteratorBaseET0_EUldE2_St5arrayIPcLm2EELi4E23TrivialOffsetCalculatorILi1EjESC_NS0_6memory12LoadWithCastILi1EEENSD_13StoreWithCastILi1EEEEEviT_S6_T2_T3_T4_T5_) ;  /* 0xffffff5806807950 */ /* 0x000ff40003c3ffff */
.L_x_8250:
        /* <DEDUP_REMOVED lines=16> */
.L_x_71457:


//--------------------- .text._ZN2at6native18elementwise_kernelILi128ELi2EZNS0_22gpu_kernel_impl_nocastIZNS0_50_GLOBAL__N__2680c7bb_12_PowKernel_cu_140f0503_289629pow_tensor_scalar_kernel_implIddEEvRNS_18TensorIteratorBaseET0_EUldE2_EEvS6_RKT_EUliE_EEviT1_ --------------------------
	.section	.text._ZN2at6native18elementwise_kernelILi128ELi2EZNS0_22gpu_kernel_impl_nocastIZNS0_50_GLOBAL__N__2680c7bb_12_PowKernel_cu_140f0503_289629pow_tensor_scalar_kernel_implIddEEvRNS_18TensorIteratorBaseET0_EUldE2_EEvS6_RKT_EUliE_EEviT1_,"ax",@progbits
	.align	128
        .global         _ZN2at6native18elementwise_kernelILi128ELi2EZNS0_22gpu_kernel_impl_nocastIZNS0_50_GLOBAL__N__2680c7bb_12_PowKernel_cu_140f0503_289629pow_tensor_scalar_kernel_implIddEEvRNS_18TensorIteratorBaseET0_EUldE2_EEvS6_RKT_EUliE_EEviT1_
        .type           _ZN2at6native18elementwise_kernelILi128ELi2EZNS0_22gpu_kernel_impl_nocastIZNS0_50_GLOBAL__N__2680c7bb_12_PowKernel_cu_140f0503_289629pow_tensor_scalar_kernel_implIddEEvRNS_18TensorIteratorBaseET0_EUldE2_EEvS6_RKT_EUliE_EEviT1_,@function
        .size           _ZN2at6native18elementwise_kernelILi128ELi2EZNS0_22gpu_kernel_impl_nocastIZNS0_50_GLOBAL__N__2680c7bb_12_PowKernel_cu_140f0503_289629pow_tensor_scalar_kernel_implIddEEvRNS_18TensorIteratorBaseET0_EUldE2_EEvS6_RKT_EUliE_EEviT1_,(.L_x_71458 - _ZN2at6native18elementwise_kernelILi128ELi2EZNS0_22gpu_kernel_impl_nocastIZNS0_50_GLOBAL__N__2680c7bb_12_PowKernel_cu_140f0503_289629pow_tensor_scalar_kernel_implIddEEvRNS_18TensorIteratorBaseET0_EUldE2_EEvS6_RKT_EUliE_EEviT1_)
        .other          _ZN2at6native18elementwise_kernelILi128ELi2EZNS0_22gpu_kernel_impl_nocastIZNS0_50_GLOBAL__N__2680c7bb_12_PowKernel_cu_140f0503_289629pow_tensor_scalar_kernel_implIddEEvRNS_18TensorIteratorBaseET0_EUldE2_EEvS6_RKT_EUliE_EEviT1_,@"STO_CUDA_ENTRY STV_DEFAULT"
_ZN2at6native18elementwise_kernelILi128ELi2EZNS0_22gpu_kernel_impl_nocastIZNS0_50_GLOBAL__N__2680c7bb_12_PowKernel_cu_140f0503_289629pow_tensor_scalar_kernel_implIddEEvRNS_18TensorIteratorBaseET0_EUldE2_EEvS6_RKT_EUliE_EEviT1_:
.text._ZN2at6native18elementwise_kernelILi128ELi2EZNS0_22gpu_kernel_impl_nocastIZNS0_50_GLOBAL__N__2680c7bb_12_PowKernel_cu_140f0503_289629pow_tensor_scalar_kernel_implIddEEvRNS_18TensorIteratorBaseET0_EUldE2_EEvS6_RKT_EUliE_EEviT1_:
[----:B------:R-:W-:Y:S01]  /*0000*/  LDC R1, c[0x0][0x28] ;  /* 0x00000a00ff017b82 */ /* 0x000fe20000000800 */
[----:B------:R-:W0:Y:S01]  /*0010*/  S2R R2, SR_CTAID.X ;  /* 0x0000000000027919 */ /* 0x000e220000002500 */
[----:B------:R-:W-:Y:S01]  /*0020*/  ULDC UR4, c[0x0][0x210] ;  /* 0x0000840000047ab9 */ /* 0x000fe20000000800 */
[----:B------:R-:W-:Y:S01]  /*0030*/  ULDC.64 UR8, c[0x0][0x208] ;  /* 0x0000820000087ab9 */ /* 0x000fe20000000a00 */
        /* <DEDUP_REMOVED lines=8> */
[----:B------:R-:W-:Y:S01]  /*00c0*/  IMAD.MOV.U32 R0, RZ, RZ, RZ ;  /* 0x000000ffff007224 */ /* 0x000fe200078e00ff */
[----:B0-----:R-:W-:-:S13]  /*00d0*/  ISETP.NE.AND P0, PT, R6, RZ, PT ;  /* 0x000000ff0600720c */ /* 0x001fda0003f05270 */
[----:B------:R-:W-:Y:S05]  /*00e0*/  @!P0 BRA `(.L_x_8253) ;  /* 0x0000001000a88947 */ /* 0x000fea0003800000 */
[----:B------:R-:W-:Y:S01]  /*00f0*/  MOV R5, R9 ;  /* 0x0000000900057202 */ /* 0x000fe20000000f00 */
        /* <DEDUP_REMOVED lines=285> */
[C---:B------:R-:W-:Y:S01]  /*12d0*/  IADD3 R13, -R11.reuse, RZ, RZ ;  /* 0x000000ff0b0d7210 */ /* 0x040fe20007ffe1ff */
[----:B------:R-:W1:Y:S08]  /*12e0*/  @P0 LDC R17, c[0x0][0x33c] ;  /* 0x0000cf00ff110b82 */ /* 0x000e700000000800 */
[----:B------:R-:W2:Y:S01]  /*12f0*/  @P0 LDC.64 R8, c[0x0][0x408] ;  /* 0x00010200ff080b82 */ /* 0x000ea20000000a00 */
[----:B0-----:R-:W-:-:S05]  /*1300*/  @P0 IMAD.HI.U32 R4, R11, R14, R10 ;  /* 0x0000000e0b040227 */ /* 0x001fca00078e000a */
[----:B------:R-:W-:Y:S01]  /*1310*/  @P0 SHF.R.U32.HI R6, RZ, R15, R4 ;  /* 0x0000000fff060219 */ /* 0x000fe20000011604 */
[----:B------:R-:W-:-:S04]  /*1320*/  IMAD R4, R13, UR10, R5 ;  /* 0x0000000a0d047c24 */ /* 0x000fc8000f8e0205 */
[----:B------:R-:W-:Y:S02]  /*1330*/  @P0 IMAD.MOV R10, RZ, RZ, -R6 ;  /* 0x000000ffff0a0224 */ /* 0x000fe400078e0a06 */
[----:B------:R-:W-:Y:S02]  /*1340*/  IMAD R7, R4, UR6, R7 ;  /* 0x0000000604077c24 */ /* 0x000fe4000f8e0207 */
[----:B-1----:R-:W-:Y:S02]  /*1350*/  @P0 IMAD R10, R10, R17, R11 ;  /* 0x000000110a0a0224 */ /* 0x002fe400078e020b */
[----:B------:R-:W-:Y:S02]  /*1360*/  IMAD R0, R4, UR7, R0 ;  /* 0x0000000704007c24 */ /* 0x000fe4000f8e0200 */
[C---:B--2---:R-:W-:Y:S02]  /*1370*/  @P0 IMAD R7, R10.reuse, R8, R7 ;  /* 0x000000080a070224 */ /* 0x044fe400078e0207 */
[----:B------:R-:W-:-:S07]  /*1380*/  @P0 IMAD R0, R10, R9, R0 ;  /* 0x000000090a000224 */ /* 0x000fce00078e0200 */
.L_x_8253:
[----:B------:R-:W-:Y:S02]  /*1390*/  ULDC.64 UR6, c[0x0][0x418] ;  /* 0x0001060000067ab9 */ /* 0x000fe40000000a00 */
[----:B------:R-:W-:-:S04]  /*13a0*/  IADD3 R4, P0, R0, UR6, RZ ;  /* 0x0000000600047c10 */ /* 0x000fc8000ff1e0ff */
[----:B------:R-:W-:Y:S01]  /*13b0*/  IADD3.X R5, RZ, UR7, RZ, P0, !PT ;  /* 0x00000007ff057c10 */ /* 0x000fe200087fe4ff */
[----:B------:R-:W-:-:S05]  /*13c0*/  ULDC.64 UR6, c[0x0][0x410] ;  /* 0x0001040000067ab9 */ /* 0x000fca0000000a00 */
[----:B------:R-:W2:Y:S01]  /*13d0*/  LDG.E.64 R4, desc[UR8][R4.64] ;  /* 0x0000000804047981 */ /* 0x000ea2000c1e1b00 */
[----:B------:R-:W-:Y:S01]  /*13e0*/  IADD3 R6, P0, R7, UR6, RZ ;  /* 0x0000000607067c10 */ /* 0x000fe2000ff1e0ff */
[----:B------:R-:W-:Y:S01]  /*13f0*/  BSSY B1, `(.L_x_8254) ;  /* 0x0000006000017945 */ /* 0x000fe20003800000 */
[----:B------:R-:W-:-:S03]  /*1400*/  MOV R0, 0x1450 ;  /* 0x0000145000007802 */ /* 0x000fc60000000f00 */
[----:B------:R-:W-:Y:S01]  /*1410*/  IMAD.X R7, RZ, RZ, UR7, P0 ;  /* 0x00000007ff077e24 */ /* 0x000fe200080e06ff */
[----:B--2---:R-:W-:-:S10]  /*1420*/  DADD R8, -RZ, |R4| ;  /* 0x00000000ff087229 */ /* 0x004fd40000000504 */
[----:B------:R-:W-:-:S07]  /*1430*/  MOV R14, R8 ;  /* 0x00000008000e7202 */ /* 0x000fce0000000f00 */
[----:B------:R-:W-:Y:S05]  /*1440*/  CALL.REL.NOINC `($_ZN2at6native18elementwise_kernelILi128ELi2EZNS0_22gpu_kernel_impl_nocastIZNS0_50_GLOBAL__N__2680c7bb_12_PowKernel_cu_140f0503_289629pow_tensor_scalar_kernel_implIddEEvRNS_18TensorIteratorBaseET0_EUldE2_EEvS6_RKT_EUliE_EEviT1_$__internal_accurate_pow) ;  /* 0x0000001c00687944 */ /* 0x000fea0003c00000 */
[----:B------:R-:W-:Y:S05]  /*1450*/  BSYNC B1 ;  /* 0x0000000000017941 */ /* 0x000fea0003800000 */
.L_x_8254:
[----:B------:R-:W-:Y:S01]  /*1460*/  DSETP.NEU.AND P0, PT, R4, RZ, PT ;  /* 0x000000ff0400722a */ /* 0x000fe20003f0d000 */
[----:B------:R-:W-:-:S13]  /*1470*/  BSSY B1, `(.L_x_8255) ;  /* 0x0000026000017945 */ /* 0x000fda0003800000 */
[----:B------:R-:W-:Y:S05]  /*1480*/  @!P0 BRA `(.L_x_8256) ;  /* 0x00000000005c8947 */ /* 0x000fea0003800000 */
[----:B------:R-:W0:Y:S01]  /*1490*/  LDC.64 R8, c[0x0][0x420] ;  /* 0x00010800ff087b82 */ /* 0x000e220000000a00 */
[----:B------:R-:W-:Y:S02]  /*14a0*/  ISETP.GT.AND P1, PT, R5, -0x1, PT ;  /* 0xffffffff0500780c */ /* 0x000fe40003f24270 */
[----:B0-----:R-:W-:-:S04]  /*14b0*/  LOP3.LUT R0, R9, 0x7ff00000, RZ, 0xc0, !PT ;  /* 0x7ff0000009007812 */ /* 0x001fc800078ec0ff */
[----:B------:R-:W-:-:S04]  /*14c0*/  LEA.HI R13, R0, 0xfffffc0c, RZ, 0xc ;  /* 0xfffffc0c000d7811 */ /* 0x000fc800078f60ff */
[CC--:B------:R-:W-:Y:S02]  /*14d0*/  SHF.L.U32 R0, R8.reuse, R13.reuse, RZ ;  /* 0x0000000d08007219 */ /* 0x0c0fe400000006ff */
[----:B------:R-:W-:Y:S01]  /*14e0*/  SHF.L.U64.HI R8, R8, R13, R9 ;  /* 0x0000000d08087219 */ /* 0x000fe20000010209 */
[----:B------:R-:W-:Y:S01]  /*14f0*/  DADD R12, -RZ, -R10 ;  /* 0x00000000ff0c7229 */ /* 0x000fe2000000090a */
        /* <DEDUP_REMOVED lines=10> */
[----:B------:R-:W-:Y:S01]  /*15a0*/  IMAD.MOV.U32 R10, RZ, RZ, R0 ;  /* 0x000000ffff0a7224 */ /* 0x000fe200078e0000 */
[----:B------:R-:W-:-:S12]  /*15b0*/  MOV R11, R13 ;  /* 0x0000000d000b7202 */ /* 0x000fd80000000f00 */
[----:B------:R-:W-:Y:S05]  /*15c0*/  @!P1 BRA `(.L_x_8257) ;  /* 0x0000000000409947 */ /* 0x000fea0003800000 */
[----:B------:R-:W-:Y:S01]  /*15d0*/  IMAD.MOV.U32 R10, RZ, RZ, 0x0 ;  /* 0x00000000ff0a7424 */ /* 0x000fe200078e00ff */
[----:B------:R-:W-:Y:S01]  /*15e0*/  MOV R11, 0xfff80000 ;  /* 0xfff80000000b7802 */ /* 0x000fe20000000f00 */
[----:B------:R-:W-:Y:S06]  /*15f0*/  BRA `(.L_x_8257) ;  /* 0x0000000000347947 */ /* 0x000fec0003800000 */
.L_x_8256:
[----:B------:R-:W0:Y:S01]  /*1600*/  LDC.64 R8, c[0x0][0x420] ;  /* 0x00010800ff087b82 */ /* 0x000e220000000a00 */
[----:B------:R-:W-:-:S07]  /*1610*/  IMAD.MOV.U32 R10, RZ, RZ, RZ ;  /* 0x000000ffff0a7224 */ /* 0x000fce00078e00ff */
[----:B------:R-:W1:Y:S01]  /*1620*/  LDC.64 R12, c[0x0][0x420] ;  /* 0x00010800ff0c7b82 */ /* 0x000e620000000a00 */
[C---:B0-----:R-:W-:Y:S02]  /*1630*/  LOP3.LUT R0, R9.reuse, 0x7ff00000, RZ, 0xc0, !PT ;  /* 0x7ff0000009007812 */ /* 0x041fe400078ec0ff */
[----:B------:R-:W-:Y:S02]  /*1640*/  ISETP.GE.AND P1, PT, R9, RZ, PT ;  /* 0x000000ff0900720c */ /* 0x000fe40003f26270 */
[----:B------:R-:W-:-:S04]  /*1650*/  LEA.HI R11, R0, 0xfffffc0c, RZ, 0xc ;  /* 0xfffffc0c000b7811 */ /* 0x000fc800078f60ff */
[CC--:B------:R-:W-:Y:S01]  /*1660*/  SHF.L.U32 R0, R8.reuse, R11.reuse, RZ ;  /* 0x0000000b08007219 */ /* 0x0c0fe200000006ff */
[----:B-1----:R-:W-:Y:S01]  /*1670*/  DSETP.NEU.AND P0, PT, |R12|, 0.5, PT ;  /* 0x3fe000000c00742a */ /* 0x002fe20003f0d200 */
[----:B------:R-:W-:Y:S02]  /*1680*/  SHF.L.U64.HI R8, R8, R11, R9 ;  /* 0x0000000b08087219 */ /* 0x000fe40000010209 */
[----:B------:R-:W-:-:S04]  /*1690*/  ISETP.EQ.U32.AND P2, PT, R0, RZ, PT ;  /* 0x000000ff0000720c */ /* 0x000fc80003f42070 */
[----:B------:R-:W-:-:S04]  /*16a0*/  ISETP.EQ.AND.EX P0, PT, R8, -0x80000000, P0, P2 ;  /* 0x800000000800780c */ /* 0x000fc80000702320 */
[----:B------:R-:W-:-:S04]  /*16b0*/  SEL R11, R5, RZ, P0 ;  /* 0x000000ff050b7207 */ /* 0x000fc80000000000 */
[----:B------:R-:W-:-:S07]  /*16c0*/  @!P1 LOP3.LUT R11, R11, 0x7ff00000, RZ, 0xfc, !PT ;  /* 0x7ff000000b0b9812 */ /* 0x000fce00078efcff */
.L_x_8257:
[----:B------:R-:W-:Y:S05]  /*16d0*/  BSYNC B1 ;  /* 0x0000000000017941 */ /* 0x000fea0003800000 */
.L_x_8255:
        /* <DEDUP_REMOVED lines=13> */
[----:B------:R-:W-:-:S05]  /*17b0*/  MOV R10, RZ ;  /* 0x000000ff000a7202 */ /* 0x000fca0000000f00 */
[----:B------:R-:W-:Y:S01]  /*17c0*/  SEL R0, RZ, 0x7ff00000, !P0 ;  /* 0x7ff00000ff007807 */ /* 0x000fe20004000000 */
[----:B------:R-:W-:-:S05]  /*17d0*/  DSETP.NEU.AND P0, PT, R4, -1, PT ;  /* 0xbff000000400742a */ /* 0x000fca0003f0d000 */
[----:B------:R-:W-:-:S04]  /*17e0*/  @!P1 LOP3.LUT R0, R0, 0x7ff00000, RZ, 0x3c, !PT ;  /* 0x7ff0000000009812 */ /* 0x000fc800078e3cff */
[----:B------:R-:W-:Y:S01]  /*17f0*/  SEL R11, R0, 0x3ff00000, P0 ;  /* 0x3ff00000000b7807 */ /* 0x000fe20000000000 */
[----:B------:R-:W-:Y:S06]  /*1800*/  BRA `(.L_x_8259) ;  /* 0x00000000002c7947 */ /* 0x000fec0003800000 */
.L_x_8261:
[----:B------:R-:W-:-:S14]  /*1810*/  DSETP.NEU.AND P1, PT, |R4|, +INF , PT ;  /* 0x7ff000000400742a */ /* 0x000fdc0003f2d200 */
[----:B------:R-:W-:Y:S05]  /*1820*/  @P1 BRA `(.L_x_8259) ;  /* 0x0000000000241947 */ /* 0x000fea0003800000 */
[----:B------:R-:W-:Y:S02]  /*1830*/  ISETP.LT.AND P0, PT, R5, RZ, P0 ;  /* 0x000000ff0500720c */ /* 0x000fe40000701270 */
[C---:B------:R-:W-:Y:S02]  /*1840*/  LOP3.LUT R0, R9.reuse, 0x7fffffff, RZ, 0xc0, !PT ;  /* 0x7fffffff09007812 */ /* 0x040fe400078ec0ff */
[----:B------:R-:W-:Y:S02]  /*1850*/  ISETP.GT.AND P1, PT, R9, -0x1, PT ;  /* 0xffffffff0900780c */ /* 0x000fe40003f24270 */
[----:B------:R-:W-:Y:S02]  /*1860*/  ISETP.NE.AND P0, PT, R0, 0x3fe00000, P0 ;  /* 0x3fe000000000780c */ /* 0x000fe40000705270 */
[----:B------:R-:W-:Y:S02]  /*1870*/  SEL R11, RZ, 0x7ff00000, !P1 ;  /* 0x7ff00000ff0b7807 */ /* 0x000fe40004800000 */
[----:B------:R-:W-:-:S09]  /*1880*/  MOV R10, RZ ;  /* 0x000000ff000a7202 */ /* 0x000fd20000000f00 */
[----:B------:R-:W-:Y:S01]  /*1890*/  @P0 VIADD R11, R11, 0x80000000 ;  /* 0x800000000b0b0836 */ /* 0x000fe20000000000 */
[----:B------:R-:W-:Y:S06]  /*18a0*/  BRA `(.L_x_8259) ;  /* 0x0000000000047947 */ /* 0x000fec0003800000 */
.L_x_8260:
[----:B------:R-:W-:-:S11]  /*18b0*/  DADD R10, R4, R14 ;  /* 0x00000000040a7229 */ /* 0x000fd6000000000e */
.L_x_8259:
[----:B------:R-:W-:Y:S05]  /*18c0*/  BSYNC B1 ;  /* 0x0000000000017941 */ /* 0x000fea0003800000 */
.L_x_8258:
[----:B------:R-:W-:Y:S01]  /*18d0*/  DSETP.NEU.AND P0, PT, R14, RZ, PT ;  /* 0x000000ff0e00722a */ /* 0x000fe20003f0d000 */
[----:B------:R-:W-:-:S05]  /*18e0*/  IMAD R2, R2, 0x100, R3 ;  /* 0x0000010002027824 */ /* 0x000fca00078e0203 */
[----:B------:R-:W-:Y:S01]  /*18f0*/  DSETP.EQ.OR P0, PT, R4, 1, !P0 ;  /* 0x3ff000000400742a */ /* 0x000fe20004702400 */
[----:B------:R-:W-:-:S05]  /*1900*/  IADD3 R9, R2, 0x80, RZ ;  /* 0x0000008002097810 */ /* 0x000fca0007ffe0ff */
[----:B------:R-:W-:Y:S02]  /*1910*/  FSEL R4, R10, RZ, !P0 ;  /* 0x000000ff0a047208 */ /* 0x000fe40004000000 */
[----:B------:R-:W-:-:S05]  /*1920*/  FSEL R5, R11, 1.875, !P0 ;  /* 0x3ff000000b057808 */ /* 0x000fca0004000000 */
[----:B------:R0:W-:Y:S02]  /*1930*/  STG.E.64 desc[UR8][R6.64], R4 ;  /* 0x0000000406007986 */ /* 0x0001e4000c101b08 */
.L_x_8252:
[----:B------:R-:W-:Y:S05]  /*1940*/  BSYNC B0 ;  /* 0x0000000000007941 */ /* 0x000fea0003800000 */
.L_x_8251:
[----:B------:R-:W-:Y:S02]  /*1950*/  ULDC UR6, c[0x0][0x210] ;  /* 0x0000840000067ab9 */ /* 0x000fe40000000800 */
[----:B------:R-:W-:-:S13]  /*1960*/  ISETP.GE.AND P0, PT, R9, UR6, PT ;  /* 0x0000000609007c0c */ /* 0x000fda000bf06270 */
[----:B------:R-:W-:Y:S05]  /*1970*/  @P0 EXIT ;  /* 0x000000000000094d */ /* 0x000fea0003800000 */
[----:B0-----:R-:W0:Y:S01]  /*1980*/  LDC R4, c[0x0][0x218] ;  /* 0x00008600ff047b82 */ /* 0x001e220000000800 */
[----:B------:R-:W-:Y:S01]  /*1990*/  IMAD.MOV.U32 R0, RZ, RZ, RZ ;  /* 0x000000ffff007224 */ /* 0x000fe200078e00ff */
[----:B------:R-:W-:Y:S02]  /*19a0*/  MOV R5, RZ ;  /* 0x000000ff00057202 */ /* 0x000fe40000000f00 */
        /* <DEDUP_REMOVED lines=284> */
[----:B------:R-:W-:Y:S01]  /*2b70*/  SHF.R.U32.HI R7, RZ, UR6, R6 ;  /* 0x00000006ff077c19 */ /* 0x000fe20008011606 */
[----:B------:R-:W-:Y:S02]  /*2b80*/  ULDC.64 UR6, c[0x0][0x400] ;  /* 0x0001000000067ab9 */ /* 0x000fe40000000a00 */
[----:B------:R-:W0:Y:S01]  /*2b90*/  @P0 LDC.64 R10, c[0x0][0x340] ;  /* 0x0000d000ff0a0b82 */ /* 0x000e220000000a00 */
[----:B------:R-:W-:Y:S02]  /*2ba0*/  @P0 MOV R6, RZ ;  /* 0x000000ff00060202 */ /* 0x000fe40000000f00 */
[----:B------:R-:W-:-:S05]  /*2bb0*/  IADD3 R9, -R7, RZ, RZ ;  /* 0x000000ff07097210 */ /* 0x000fca0007ffe1ff */
[----:B------:R-:W1:Y:S08]  /*2bc0*/  @P0 LDC R13, c[0x0][0x33c] ;  /* 0x0000cf00ff0d0b82 */ /* 0x000e700000000800 */
[----:B------:R-:W2:Y:S01]  /*2bd0*/  @P0 LDC.64 R14, c[0x0][0x408] ;  /* 0x00010200ff0e0b82 */ /* 0x000ea20000000a00 */
[----:B0-----:R-:W-:-:S05]  /*2be0*/  @P0 IMAD.HI.U32 R2, R7, R10, R6 ;  /* 0x0000000a07020227 */ /* 0x001fca00078e0006 */
[----:B------:R-:W-:Y:S01]  /*2bf0*/  @P0 SHF.R.U32.HI R4, RZ, R11, R2 ;  /* 0x0000000bff040219 */ /* 0x000fe20000011602 */
[----:B------:R-:W-:-:S04]  /*2c00*/  IMAD R2, R9, UR10, R3 ;  /* 0x0000000a09027c24 */ /* 0x000fc8000f8e0203 */
[----:B------:R-:W-:Y:S02]  /*2c10*/  @P0 IMAD.MOV R6, RZ, RZ, -R4 ;  /* 0x000000ffff060224 */ /* 0x000fe400078e0a04 */
[C---:B------:R-:W-:Y:S02]  /*2c20*/  IMAD R5, R2.reuse, UR6, R5 ;  /* 0x0000000602057c24 */ /* 0x040fe4000f8e0205 */
[----:B-1----:R-:W-:Y:S02]  /*2c30*/  @P0 IMAD R6, R13, R6, R7 ;  /* 0x000000060d060224 */ /* 0x002fe400078e0207 */
[----:B------:R-:W-:Y:S02]  /*2c40*/  IMAD R0, R2, UR7, R0 ;  /* 0x0000000702007c24 */ /* 0x000fe4000f8e0200 */
[C---:B--2---:R-:W-:Y:S02]  /*2c50*/  @P0 IMAD R5, R6.reuse, R14, R5 ;  /* 0x0000000e06050224 */ /* 0x044fe400078e0205 */
[----:B------:R-:W-:-:S07]  /*2c60*/  @P0 IMAD R0, R6, R15, R0 ;  /* 0x0000000f06000224 */ /* 0x000fce00078e0200 */
.L_x_8262:
[----:B------:R-:W-:Y:S02]  /*2c70*/  ULDC.64 UR6, c[0x0][0x418] ;  /* 0x0001060000067ab9 */ /* 0x000fe40000000a00 */
[----:B------:R-:W-:-:S04]  /*2c80*/  IADD3 R2, P0, R0, UR6, RZ ;  /* 0x0000000600027c10 */ /* 0x000fc8000ff1e0ff */
[----:B------:R-:W-:Y:S01]  /*2c90*/  IADD3.X R3, RZ, UR7, RZ, P0, !PT ;  /* 0x00000007ff037c10 */ /* 0x000fe200087fe4ff */
[----:B------:R-:W-:-:S05]  /*2ca0*/  ULDC.64 UR6, c[0x0][0x410] ;  /* 0x0001040000067ab9 */ /* 0x000fca0000000a00 */
[----:B------:R-:W2:Y:S01]  /*2cb0*/  LDG.E.64 R2, desc[UR8][R2.64] ;  /* 0x0000000802027981 */ /* 0x000ea2000c1e1b00 */
[----:B------:R-:W-:Y:S01]  /*2cc0*/  IADD3 R4, P0, R5, UR6, RZ ;  /* 0x0000000605047c10 */ /* 0x000fe2000ff1e0ff */
[----:B------:R-:W-:Y:S01]  /*2cd0*/  BSSY B0, `(.L_x_8263) ;  /* 0x0000007000007945 */ /* 0x000fe20003800000 */
[----:B------:R-:W-:Y:S02]  /*2ce0*/  MOV R0, 0x2d40 ;  /* 0x00002d4000007802 */ /* 0x000fe40000000f00 */
[----:B------:R-:W-:Y:S01]  /*2cf0*/  IADD3.X R5, RZ, UR7, RZ, P0, !PT ;  /* 0x00000007ff057c10 */ /* 0x000fe200087fe4ff */
[----:B--2---:R-:W-:-:S10]  /*2d00*/  DADD R6, -RZ, |R2| ;  /* 0x00000000ff067229 */ /* 0x004fd40000000502 */
[----:B------:R-:W-:Y:S01]  /*2d10*/  IMAD.MOV.U32 R14, RZ, RZ, R6 ;  /* 0x000000ffff0e7224 */ /* 0x000fe200078e0006 */
[----:B------:R-:W-:-:S07]  /*2d20*/  MOV R9, R7 ;  /* 0x0000000700097202 */ /* 0x000fce0000000f00 */
[----:B------:R-:W-:Y:S05]  /*2d30*/  CALL.REL.NOINC `($_ZN2at6native18elementwise_kernelILi128ELi2EZNS0_22gpu_kernel_impl_nocastIZNS0_50_GLOBAL__N__2680c7bb_12_PowKernel_cu_140f0503_289629pow_tensor_scalar_kernel_implIddEEvRNS_18TensorIteratorBaseET0_EUldE2_EEvS6_RKT_EUliE_EEviT1_$__internal_accurate_pow) ;  /* 0x00000004002c7944 */ /* 0x000fea0003c00000 */
[----:B------:R-:W-:Y:S05]  /*2d40*/  BSYNC B0 ;  /* 0x0000000000007941 */ /* 0x000fea0003800000 */
.L_x_8263:
[----:B------:R-:W0:Y:S01]  /*2d50*/  LDC.64 R6, c[0x0][0x420] ;  /* 0x00010800ff067b82 */ /* 0x000e220000000a00 */
[----:B------:R-:W-:Y:S01]  /*2d60*/  DSETP.NEU.AND P0, PT, R2, RZ, PT ;  /* 0x000000ff0200722a */ /* 0x000fe20003f0d000 */
[----:B------:R-:W-:Y:S01]  /*2d70*/  BSSY B0, `(.L_x_8264) ;  /* 0x0000022000007945 */ /* 0x000fe20003800000 */
[----:B------:R-:W-:Y:S02]  /*2d80*/  MOV R8, R10 ;  /* 0x0000000a00087202 */ /* 0x000fe40000000f00 */
[----:B0-----:R-:W-:-:S04]  /*2d90*/  LOP3.LUT R0, R7, 0x7ff00000, RZ, 0xc0, !PT ;  /* 0x7ff0000007007812 */ /* 0x001fc800078ec0ff */
[----:B------:R-:W-:-:S04]  /*2da0*/  LEA.HI R9, R0, 0xfffffc0c, RZ, 0xc ;  /* 0xfffffc0c00097811 */ /* 0x000fc800078f60ff */
[CC--:B------:R-:W-:Y:S02]  /*2db0*/  SHF.L.U64.HI R0, R6.reuse, R9.reuse, R7 ;  /* 0x0000000906007219 */ /* 0x0c0fe40000010207 */
[----:B------:R-:W-:Y:S01]  /*2dc0*/  SHF.L.U32 R6, R6, R9, RZ ;  /* 0x0000000906067219 */ /* 0x000fe200000006ff */
[----:B------:R-:W-:Y:S01]  /*2dd0*/  IMAD.MOV.U32 R9, RZ, RZ, R11 ;  /* 0x000000ffff097224 */ /* 0x000fe200078e000b */
[----:B------:R-:W-:Y:S06]  /*2de0*/  @!P0 BRA `(.L_x_8265) ;  /* 0x0000000000488947 */ /* 0x000fec0003800000 */
[----:B------:R-:W-:Y:S01]  /*2df0*/  ISETP.GT.AND P1, PT, R3, -0x1, PT ;  /* 0xffffffff0300780c */ /* 0x000fe20003f24270 */
        /* <DEDUP_REMOVED lines=11> */
[----:B------:R-:W-:Y:S02]  /*2eb0*/  MOV R8, R0 ;  /* 0x0000000000087202 */ /* 0x000fe40000000f00 */
[----:B------:R-:W-:-:S11]  /*2ec0*/  MOV R9, R11 ;  /* 0x0000000b00097202 */ /* 0x000fd60000000f00 */
[----:B------:R-:W-:Y:S05]  /*2ed0*/  @!P1 BRA `(.L_x_8266) ;  /* 0x00000000002c9947 */ /* 0x000fea0003800000 */
[----:B------:R-:W-:Y:S01]  /*2ee0*/  IMAD.MOV.U32 R8, RZ, RZ, 0x0 ;  /* 0x00000000ff087424 */ /* 0x000fe200078e00ff */
[----:B------:R-:W-:Y:S01]  /*2ef0*/  MOV R9, 0xfff80000 ;  /* 0xfff8000000097802 */ /* 0x000fe20000000f00 */
[----:B------:R-:W-:Y:S06]  /*2f00*/  BRA `(.L_x_8266) ;  /* 0x0000000000207947 */ /* 0x000fec0003800000 */
.L_x_8265:
[----:B------:R-:W0:Y:S01]  /*2f10*/  LDC.64 R8, c[0x0][0x420] ;  /* 0x00010800ff087b82 */ /* 0x000e220000000a00 */
[----:B------:R-:W-:Y:S02]  /*2f20*/  ISETP.GE.AND P1, PT, R7, RZ, PT ;  /* 0x000000ff0700720c */ /* 0x000fe40003f26270 */
[----:B------:R-:W-:Y:S01]  /*2f30*/  ISETP.EQ.U32.AND P2, PT, R6, RZ, PT ;  /* 0x000000ff0600720c */ /* 0x000fe20003f42070 */
[----:B0-----:R-:W-:Y:S01]  /*2f40*/  DSETP.NEU.AND P0, PT, |R8|, 0.5, PT ;  /* 0x3fe000000800742a */ /* 0x001fe20003f0d200 */
[----:B------:R-:W-:-:S05]  /*2f50*/  MOV R8, RZ ;  /* 0x000000ff00087202 */ /* 0x000fca0000000f00 */
[----:B------:R-:W-:-:S04]  /*2f60*/  ISETP.EQ.AND.EX P0, PT, R0, -0x80000000, P0, P2 ;  /* 0x800000000000780c */ /* 0x000fc80000702320 */
[----:B------:R-:W-:-:S04]  /*2f70*/  SEL R9, R3, RZ, P0 ;  /* 0x000000ff03097207 */ /* 0x000fc80000000000 */
[----:B------:R-:W-:-:S07]  /*2f80*/  @!P1 LOP3.LUT R9, R9, 0x7ff00000, RZ, 0xfc, !PT ;  /* 0x7ff0000009099812 */ /* 0x000fce00078efcff */
.L_x_8266:
[----:B------:R-:W-:Y:S05]  /*2f90*/  BSYNC B0 ;  /* 0x0000000000007941 */ /* 0x000fea0003800000 */
.L_x_8264:
        /* <DEDUP_REMOVED lines=19> */
.L_x_8270:
        /* <DEDUP_REMOVED lines=8> */
[----:B------:R-:W-:Y:S01]  /*3150*/  @P0 IADD3 R9, R9, -0x80000000, RZ ;  /* 0x8000000009090810 */ /* 0x000fe20007ffe0ff */
[----:B------:R-:W-:Y:S06]  /*3160*/  BRA `(.L_x_8268) ;  /* 0x0000000000047947 */ /* 0x000fec0003800000 */
.L_x_8269:
[----:B------:R-:W-:-:S11]  /*3170*/  DADD R8, R2, R12 ;  /* 0x0000000002087229 */ /* 0x000fd6000000000c */
.L_x_8268:
[----:B------:R-:W-:Y:S05]  /*3180*/  BSYNC B0 ;  /* 0x0000000000007941 */ /* 0x000fea0003800000 */
.L_x_8267:
[----:B------:R-:W-:-:S06]  /*3190*/  DSETP.NEU.AND P0, PT, R12, RZ, PT ;  /* 0x000000ff0c00722a */ /* 0x000fcc0003f0d000 */
[----:B------:R-:W-:-:S06]  /*31a0*/  DSETP.EQ.OR P0, PT, R2, 1, !P0 ;  /* 0x3ff000000200742a */ /* 0x000fcc0004702400 */
[----:B------:R-:W-:Y:S02]  /*31b0*/  FSEL R2, R8, RZ, !P0 ;  /* 0x000000ff08027208 */ /* 0x000fe40004000000 */
[----:B------:R-:W-:-:S05]  /*31c0*/  FSEL R3, R9, 1.875, !P0 ;  /* 0x3ff0000009037808 */ /* 0x000fca0004000000 */
[----:B------:R-:W-:Y:S01]  /*31d0*/  STG.E.64 desc[UR8][R4.64], R2 ;  /* 0x0000000204007986 */ /* 0x000fe2000c101b08 */
[----:B------:R-:W-:Y:S05]  /*31e0*/  EXIT ;  /* 0x000000000000794d */ /* 0x000fea0003800000 */
        .type           $_ZN2at6native18elementwise_kernelILi128ELi2EZNS0_22gpu_kernel_impl_nocastIZNS0_50_GLOBAL__N__2680c7bb_12_PowKernel_cu_140f0503_289629pow_tensor_scalar_kernel_implIddEEvRNS_18TensorIteratorBaseET0_EUldE2_EEvS6_RKT_EUliE_EEviT1_$__internal_accurate_pow,@function
        .size           $_ZN2at6native18elementwise_kernelILi128ELi2EZNS0_22gpu_kernel_impl_nocastIZNS0_50_GLOBAL__N__2680c7bb_12_PowKernel_cu_140f0503_289629pow_tensor_scalar_kernel_implIddEEvRNS_18TensorIteratorBaseET0_EUldE2_EEvS6_RKT_EUliE_EEviT1_$__internal_accurate_pow,(.L_x_71458 - $_ZN2at6native18elementwise_kernelILi128ELi2EZNS0_22gpu_kernel_impl_nocastIZNS0_50_GLOBAL__N__2680c7bb_12_PowKernel_cu_140f0503_289629pow_tensor_scalar_kernel_implIddEEvRNS_18TensorIteratorBaseET0_EUldE2_EEvS6_RKT_EUliE_EEviT1_$__internal_accurate_pow)
$_ZN2at6native18elementwise_kernelILi128ELi2EZNS0_22gpu_kernel_impl_nocastIZNS0_50_GLOBAL__N__2680c7bb_12_PowKernel_cu_140f0503_289629pow_tensor_scalar_kernel_implIddEEvRNS_18TensorIteratorBaseET0_EUldE2_EEvS6_RKT_EUliE_EEviT1_$__internal_accurate_pow:
[----:B------:R-:W-:Y:S01]  /*31f0*/  SHF.R.U32.HI R28, RZ, 0x14, R9 ;  /* 0x00000014ff1c7819 */ /* 0x000fe20000011609 */
[----:B------:R-:W-:Y:S01]  /*3200*/  IMAD.MOV.U32 R8, RZ, RZ, R14 ;  /* 0x000000ffff087224 */ /* 0x000fe200078e000e */
[----:B------:R-:W-:Y:S01]  /*3210*/  HFMA2.MMA R13, -RZ, RZ, 1.703125, -23840 ;  /* 0x3ed0f5d2ff0d7435 */ /* 0x000fe200000001ff */
[----:B------:R-:W-:Y:S01]  /*3220*/  IMAD.MOV.U32 R20, RZ, RZ, RZ ;  /* 0x000000ffff147224 */ /* 0x000fe200078e00ff */
[----:B------:R-:W-:Y:S01]  /*3230*/  ISETP.NE.AND P0, PT, R28, RZ, PT ;  /* 0x000000ff1c00720c */ /* 0x000fe20003f05270 */
[----:B------:R-:W-:Y:S01]  /*3240*/  UMOV UR6, 0x7d2cafe2 ;  /* 0x7d2cafe200067882 */ /* 0x000fe20000000000 */
[----:B------:R-:W-:Y:S01]  /*3250*/  MOV R12, 0x41ad3b5a ;  /* 0x41ad3b5a000c7802 */ /* 0x000fe20000000f00 */
[----:B------:R-:W-:-:S10]  /*3260*/  UMOV UR7, 0x3eb0f5ff ;  /* 0x3eb0f5ff00077882 */ /* 0x000fd40000000000 */
[----:B------:R-:W-:Y:S01]  /*3270*/  @!P0 DMUL R30, R8, 1.80143985094819840000e+16 ;  /* 0x43500000081e8828 */ /* 0x000fe20000000000 */
[----:B------:R-:W-:-:S09]  /*3280*/  MOV R8, R9 ;  /* 0x0000000900087202 */ /* 0x000fd20000000f00 */
[----:B------:R-:W-:Y:S01]  /*3290*/  @!P0 MOV R8, R31 ;  /* 0x0000001f00088202 */ /* 0x000fe20000000f00 */
[----:B------:R-:W-:Y:S01]  /*32a0*/  @!P0 IMAD.MOV.U32 R14, RZ, RZ, R30 ;  /* 0x000000ffff0e8224 */ /* 0x000fe200078e001e */
[----:B------:R-:W-:Y:S02]  /*32b0*/  @!P0 LEA.HI R28, R31, 0xffffffca, RZ, 0xc ;  /* 0xffffffca1f1c8811 */ /* 0x000fe400078f60ff */
[----:B------:R-:W-:-:S04]  /*32c0*/  LOP3.LUT R8, R8, 0x800fffff, RZ, 0xc0, !PT ;  /* 0x800fffff08087812 */ /* 0x000fc800078ec0ff */
[----:B------:R-:W-:-:S04]  /*32d0*/  LOP3.LUT R15, R8, 0x3ff00000, RZ, 0xfc, !PT ;  /* 0x3ff00000080f7812 */ /* 0x000fc800078efcff */
[----:B------:R-:W-:-:S13]  /*32e0*/  ISETP.GE.U32.AND P1, PT, R15, 0x3ff6a09f, PT ;  /* 0x3ff6a09f0f00780c */ /* 0x000fda0003f26070 */
[----:B------:R-:W-:-:S04]  /*32f0*/  @P1 IADD3 R9, R15, -0x100000, RZ ;  /* 0xfff000000f091810 */ /* 0x000fc80007ffe0ff */
[----:B------:R-:W-:-:S06]  /*3300*/  @P1 MOV R15, R9 ;  /* 0x00000009000f1202 */ /* 0x000fcc0000000f00 */
        /* <DEDUP_REMOVED lines=25> */
[----:B------:R-:W-:Y:S01]  /*34a0*/  VIADD R25, R17, 0x100000 ;  /* 0x0010000011197836 */ /* 0x000fe20000000000 */
[----:B------:R-:W-:Y:S02]  /*34b0*/  MOV R24, R16 ;  /* 0x0000001000187202 */ /* 0x000fe40000000f00 */
        /* <DEDUP_REMOVED lines=34> */
[----:B------:R-:W-:Y:S01]  /*36e0*/  DADD R8, R10, R8 ;  /* 0x000000000a087229 */ /* 0x000fe20000000008 */
[C---:B------:R-:W-:Y:S01]  /*36f0*/  IADD3 R10, R28.reuse, -0x3ff, RZ ;  /* 0xfffffc011c0a7810 */ /* 0x040fe20007ffe0ff */
[----:B------:R-:W-:Y:S01]  /*3700*/  @P1 VIADD R10, R28, 0xfffffc02 ;  /* 0xfffffc021c0a1836 */ /* 0x000fe20000000000 */
[----:B------:R-:W-:-:S05]  /*3710*/  HFMA2.MMA R11, -RZ, RZ, 3.59375, 0 ;  /* 0x43300000ff0b7435 */ /* 0x000fca00000001ff */
[----:B------:R-:W-:Y:S01]  /*3720*/  DADD R8, R12, R8 ;  /* 0x000000000c087229 */ /* 0x000fe20000000008 */
[----:B------:R-:W-:-:S06]  /*3730*/  LOP3.LUT R10, R10, 0x80000000, RZ, 0x3c, !PT ;  /* 0x800000000a0a7812 */ /* 0x000fcc00078e3cff */
[----:B------:R-:W-:Y:S01]  /*3740*/  DADD R10, R10, -UR6 ;  /* 0x800000060a0a7e29 */ /* 0x000fe20008000000 */
[----:B------:R-:W-:Y:S01]  /*3750*/  UMOV UR6, 0xfefa39ef ;  /* 0xfefa39ef00067882 */ /* 0x000fe20000000000 */
[----:B------:R-:W-:Y:S01]  /*3760*/  DADD R16, R16, R8 ;  /* 0x0000000010107229 */ /* 0x000fe20000000008 */
[----:B------:R-:W-:-:S07]  /*3770*/  UMOV UR7, 0x3fe62e42 ;  /* 0x3fe62e4200077882 */ /* 0x000fce0000000000 */
[----:B------:R-:W-:-:S08]  /*3780*/  DADD R12, R14, R16 ;  /* 0x000000000e0c7229 */ /* 0x000fd00000000010 */
[--C-:B------:R-:W-:Y:S02]  /*3790*/  DFMA R8, R10, UR6, R12.reuse ;  /* 0x000000060a087c2b */ /* 0x100fe4000800000c */
[----:B------:R-:W-:-:S06]  /*37a0*/  DADD R14, R14, -R12 ;  /* 0x000000000e0e7229 */ /* 0x000fcc000000080c */
[----:B------:R-:W-:Y:S01]  /*37b0*/  DFMA R18, -R10, UR6, R8 ;  /* 0x000000060a127c2b */ /* 0x000fe20008000108 */
[----:B------:R-:W-:Y:S01]  /*37c0*/  UMOV UR6, 0x3b39803f ;  /* 0x3b39803f00067882 */ /* 0x000fe20000000000 */
[----:B------:R-:W-:Y:S01]  /*37d0*/  DADD R14, R16, R14 ;  /* 0x00000000100e7229 */ /* 0x000fe2000000000e */
[----:B------:R-:W-:-:S05]  /*37e0*/  UMOV UR7, 0x3c7abc9e ;  /* 0x3c7abc9e00077882 */ /* 0x000fca0000000000 */
        /* <DEDUP_REMOVED lines=12> */
[----:B------:R-:W-:-:S08]  /*38b0*/  DFMA R12, R12, UR6, -R14 ;  /* 0x000000060c0c7c2b */ /* 0x000fd0000800080e */
[----:B------:R-:W-:Y:S01]  /*38c0*/  DFMA R12, R8, UR6, R12 ;  /* 0x00000006080c7c2b */ /* 0x000fe2000800000c */
[----:B------:R-:W-:Y:S01]  /*38d0*/  UMOV UR6, 0xfefa39ef ;  /* 0xfefa39ef00067882 */ /* 0x000fe20000000000 */
[----:B------:R-:W-:Y:S01]  /*38e0*/  MOV R8, 0x652b82fe ;  /* 0x652b82fe00087802 */ /* 0x000fe20000000f00 */
[----:B------:R-:W-:Y:S01]  /*38f0*/  IMAD.MOV.U32 R9, RZ, RZ, 0x3ff71547 ;  /* 0x3ff71547ff097424 */ /* 0x000fe200078e00ff */
[----:B------:R-:W-:-:S04]  /*3900*/  UMOV UR7, 0x3fe62e42 ;  /* 0x3fe62e4200077882 */ /* 0x000fc80000000000 */
        /* <DEDUP_REMOVED lines=10> */
[----:B------:R-:W-:Y:S01]  /*39b0*/  HFMA2.MMA R19, -RZ, RZ, 1.642578125, -0.00021207332611083984375 ;  /* 0x3e928af3ff137435 */ /* 0x000fe200000001ff */
[----:B------:R-:W-:Y:S01]  /*39c0*/  MOV R18, 0xfca213ea ;  /* 0xfca213ea00127802 */ /* 0x000fe20000000f00 */
[----:B------:R-:W-:-:S06]  /*39d0*/  UMOV UR7, 0x3e5ade15 ;  /* 0x3e5ade1500077882 */ /* 0x000fcc0000000000 */
        /* <DEDUP_REMOVED lines=27> */
[----:B------:R-:W-:Y:S01]  /*3b90*/  IMAD R17, R8, 0x100000, R19 ;  /* 0x0010000008117824 */ /* 0x000fe200078e0213 */
[----:B------:R-:W-:Y:S01]  /*3ba0*/  MOV R16, R18 ;  /* 0x0000001200107202 */ /* 0x000fe20000000f00 */
[----:B------:R-:W-:Y:S06]  /*3bb0*/  @!P0 BRA `(.L_x_8271) ;  /* 0x0000000000308947 */ /* 0x000fec0003800000 */
[----:B------:R-:W-:Y:S01]  /*3bc0*/  FSETP.GEU.FTZ.AND P0, PT, |R11|, 4.2275390625, PT ;  /* 0x408748000b00780b */ /* 0x000fe20003f1e200 */
[C---:B------:R-:W-:Y:S02]  /*3bd0*/  DADD R16, R10.reuse, +INF ;  /* 0x7ff000000a107429 */ /* 0x040fe40000000000 */
[----:B------:R-:W-:-:S08]  /*3be0*/  DSETP.GEU.AND P1, PT, R10, RZ, PT ;  /* 0x000000ff0a00722a */ /* 0x000fd00003f2e000 */
[----:B------:R-:W-:Y:S02]  /*3bf0*/  FSEL R16, R16, RZ, P1 ;  /* 0x000000ff10107208 */ /* 0x000fe40000800000 */
[----:B------:R-:W-:Y:S02]  /*3c00*/  @!P0 LEA.HI R9, R8, R8, RZ, 0x1 ;  /* 0x0000000808098211 */ /* 0x000fe400078f08ff */
[----:B------:R-:W-:Y:S02]  /*3c10*/  FSEL R17, R17, RZ, P1 ;  /* 0x000000ff11117208 */ /* 0x000fe40000800000 */
[----:B------:R-:W-:-:S04]  /*3c20*/  @!P0 SHF.R.S32.HI R9, RZ, 0x1, R9 ;  /* 0x00000001ff098819 */ /* 0x000fc80000011409 */
[----:B------:R-:W-:Y:S01]  /*3c30*/  @!P0 IADD3 R8, R8, -R9, RZ ;  /* 0x8000000908088210 */ /* 0x000fe20007ffe0ff */
[----:B------:R-:W-:-:S03]  /*3c40*/  @!P0 IMAD R19, R9, 0x100000, R19 ;  /* 0x0010000009138824 */ /* 0x000fc600078e0213 */
[----:B------:R-:W-:Y:S02]  /*3c50*/  @!P0 LEA R9, R8, 0x3ff00000, 0x14 ;  /* 0x3ff0000008098811 */ /* 0x000fe400078ea0ff */
[----:B------:R-:W-:-:S06]  /*3c60*/  @!P0 MOV R8, RZ ;  /* 0x000000ff00088202 */ /* 0x000fcc0000000f00 */
[----:B------:R-:W-:-:S11]  /*3c70*/  @!P0 DMUL R16, R18, R8 ;  /* 0x0000000812108228 */ /* 0x000fd60000000000 */
.L_x_8271:
[----:B------:R-:W-:Y:S01]  /*3c80*/  DSETP.NEU.AND P0, PT, |R16|, +INF , PT ;  /* 0x7ff000001000742a */ /* 0x000fe20003f0d200 */
[----:B------:R-:W-:Y:S01]  /*3c90*/  MOV R8, R0 ;  /* 0x0000000000087202 */ /* 0x000fe20000000f00 */
[----:B------:R-:W-:Y:S01]  /*3ca0*/  DADD R14, R12, R14 ;  /* 0x000000000c0e7229 */ /* 0x000fe2000000000e */
[----:B------:R-:W-:-:S11]  /*3cb0*/  MOV R9, 0x0 ;  /* 0x0000000000097802 */ /* 0x000fd60000000f00 */
[----:B------:R-:W-:-:S10]  /*3cc0*/  @P0 DFMA R16, R14, R16, R16 ;  /* 0x000000100e10022b */ /* 0x000fd40000000010 */
[----:B------:R-:W-:Y:S01]  /*3cd0*/  MOV R10, R16 ;  /* 0x00000010000a7202 */ /* 0x000fe20000000f00 */
[----:B------:R-:W-:Y:S01]  /*3ce0*/  IMAD.MOV.U32 R11, RZ, RZ, R17 ;  /* 0x000000ffff0b7224 */ /* 0x000fe200078e0011 */
[----:B------:R-:W-:Y:S06]  /*3cf0*/  RET.REL.NODEC R8 `(_ZN2at6native18elementwise_kernelILi128ELi2EZNS0_22gpu_kernel_impl_nocastIZNS0_50_GLOBAL__N__2680c7bb_12_PowKernel_cu_140f0503_289629pow_tensor_scalar_kernel_implIddEEvRNS_18TensorIteratorBaseET0_EUldE2_EEvS6_RKT_EUliE_EEviT1_) ;  /* 0xffffffc008c07950 */ /* 0x000fec0003c3ffff */
.L_x_8272:
        /* <DEDUP_REMOVED lines=16> */
.L_x_71458:


//--------------------- .text._ZN2at6native27unrolled_elementwise_kernelIZNS0_50_GLOBAL__N__2680c7bb_12_PowKernel_cu_140f0503_289629pow_tensor_scalar_kernel_implIddEEvRNS_18TensorIteratorBaseET0_EUldE2_St5arrayIPcLm2EELi4E23TrivialOffsetCalculatorILi1EjESC_NS0_6memory15LoadWithoutCastENSD_16StoreWithoutCastEEEviT_S6_T2_T3_T4_T5_ --------------------------
	.section	.text._ZN2at6native27unrolled_elementwise_kernelIZNS0_50_GLOBAL__N__2680c7bb_12_PowKernel_cu_140f0503_289629pow_tensor_scalar_kernel_implIddEEvRNS_18TensorIteratorBaseET0_EUldE2_St5arrayIPcLm2EELi4E23TrivialOffsetCalculatorILi1EjESC_NS0_6memory15LoadWithoutCastENSD_16StoreWithoutCastEEEviT_S6_T2_T3_T4_T5_,"ax",@progbits
	.align	128
        .global         _ZN2at6native27unrolled_elementwise_kernelIZNS0_50_GLOBAL__N__2680c7bb_12_PowKernel_cu_140f0503_289629pow_tensor_scalar_kernel_implIddEEvRNS_18TensorIteratorBaseET0_EUldE2_St5arrayIPcLm2EELi4E23TrivialOffsetCalculatorILi1EjESC_NS0_6memory15LoadWithoutCastENSD_16StoreWithoutCastEEEviT_S6_T2_T3_T4_T5_
        .type           _ZN2at6native27unrolled_elementwise_kernelIZNS0_50_GLOBAL__N__2680c7bb_12_PowKernel_cu_140f0503_289629pow_tensor_scalar_kernel_implIddEEvRNS_18TensorIteratorBaseET0_EUldE2_St5arrayIPcLm2EELi4E23TrivialOffsetCalculatorILi1EjESC_NS0_6memory15LoadWithoutCastENSD_16StoreWithoutCastEEEviT_S6_T2_T3_T4_T5_,@function
        .size           _ZN2at6native27unrolled_elementwise_kernelIZNS0_50_GLOBAL__N__2680c7bb_12_PowKernel_cu_140f0503_289629pow_tensor_scalar_kernel_implIddEEvRNS_18TensorIteratorBaseET0_EUldE2_St5arrayIPcLm2EELi4E23TrivialOffsetCalculatorILi1EjESC_NS0_6memory15LoadWithoutCastENSD_16StoreWithoutCastEEEviT_S6_T2_T3_T4_T5_,(.L_x_71459 - _ZN2at6native27unrolled_elementwise_kernelIZNS0_50_GLOBAL__N__2680c7bb_12_PowKernel_cu_140f0503_289629pow_tensor_scalar_kernel_implIddEEvRNS_18TensorIteratorBaseET0_EUldE2_St5arrayIPcLm2EELi4E23TrivialOffsetCalculatorILi1EjESC_NS0_6memory15LoadWithoutCastENSD_16StoreWithoutCastEEEviT_S6_T2_T3_T4_T5_)
        .other          _ZN2at6native27unrolled_elementwise_kernelIZNS0_50_GLOBAL__N__2680c7bb_12_PowKernel_cu_140f0503_289629pow_tensor_scalar_kernel_implIddEEvRNS_18TensorIteratorBaseET0_EUldE2_St5arrayIPcLm2EELi4E23TrivialOffsetCalculatorILi1EjESC_NS0_6memory15LoadWithoutCastENSD_16StoreWithoutCastEEEviT_S6_T2_T3_T4_T5_,@"STO_CUDA_ENTRY STV_DEFAULT"
_ZN2at6native27unrolled_elementwise_kernelIZNS0_50_GLOBAL__N__2680c7bb_12_PowKernel_cu_140f0503_289629pow_tensor_scalar_kernel_implIddEEvRNS_18TensorIteratorBaseET0_EUldE2_St5arrayIPcLm2EELi4E23TrivialOffsetCalculatorILi1EjESC_NS0_6memory15LoadWithoutCastENSD_16StoreWithoutCastEEEviT_S6_T2_T3_T4_T5_:
.text._ZN2at6native27unrolled_elementwise_kernelIZNS0_50_GLOBAL__N__2680c7bb_12_PowKernel_cu_140f0503_289629pow_tensor_scalar_kernel_implIddEEvRNS_18TensorIteratorBaseET0_EUldE2_St5arrayIPcLm2EELi4E23TrivialOffsetCalculatorILi1EjESC_NS0_6memory15LoadWithoutCastENSD_16StoreWithoutCastEEEviT_S6_T2_T3_T4_T5_:
[----:B------:R-:W-:Y:S01]  /*0000*/  LDC R1, c[0x0][0x28] ;  /* 0x00000a00ff017b82 */ /* 0x000fe20000000800 */
[----:B------:R-:W0:Y:S07]  /*0010*/  S2R R2, SR_CTAID.X ;  /* 0x0000000000027919 */ /* 0x000e2e0000002500 */
[----:B------:R-:W0:Y:S01]  /*0020*/  LDC R3, c[0x0][0x210] ;  /* 0x00008400ff037b82 */ /* 0x000e220000000800 */
[----:B------:R-:W-:Y:S01]  /*0030*/  ULDC.64 UR8, c[0x0][0x208] ;  /* 0x0000820000087ab9 */ /* 0x000fe20000000a00 */
[----:B------:R-:W-:Y:S01]  /*0040*/  ULDC.64 UR4, c[0x0][0x218] ;  /* 0x0000860000047ab9 */ /* 0x000fe20000000a00 */
[----:B------:R-:W1:Y:S01]  /*0050*/  S2R R0, SR_TID.X ;  /* 0x0000000000007919 */ /* 0x000e620000002100 */
[----:B0-----:R-:W-:-:S05]  /*0060*/  IMAD R3, R2, -0x200, R3 ;  /* 0xfffffe0002037824 */ /* 0x001fca00078e0203 */
[----:B-1----:R-:W-:-:S13]  /*0070*/  ISETP.GE.AND P0, PT, R0, R3, PT ;  /* 0x000000030000720c */ /* 0x002fda0003f06270 */
[----:B------:R-:W-:Y:S01]  /*0080*/  @!P0 IMAD R9, R2, 0x200, R0 ;  /* 0x0000020002098824 */ /* 0x000fe200078e0200 */
[----:B------:R-:W0:Y:S01]  /*0090*/  @!P0 LDC.64 R20, c[0x0][0x230] ;  /* 0x00008c00ff148b82 */ /* 0x000e220000000a00 */
[----:B------:R-:W-:-:S05]  /*00a0*/  @!P0 VIADD R0, R0, 0x80 ;  /* 0x0000008000008836 */ /* 0x000fca0000000000 */
[----:B------:R-:W-:-:S13]  /*00b0*/  ISETP.GE.AND P1, PT, R0, R3, PT ;  /* 0x000000030000720c */ /* 0x000fda0003f26270 */
[----:B------:R-:W-:Y:S01]  /*00c0*/  @!P1 IMAD R25, R2, 0x200, R0 ;  /* 0x0000020002199824 */ /* 0x000fe200078e0200 */
[----:B------:R-:W1:Y:S01]  /*00d0*/  @!P1 LDC.64 R4, c[0x0][0x230] ;  /* 0x00008c00ff049b82 */ /* 0x000e620000000a00 */
[----:B------:R-:W-:Y:S02]  /*00e0*/  @!P1 VIADD R0, R0, 0x80 ;  /* 0x0000008000009836 */ /* 0x000fe40000000000 */
[----:B0-----:R-:W-:Y:S01]  /*00f0*/  @!P0 IMAD.WIDE.U32 R20, R9, 0x8, R20 ;  /* 0x0000000809148825 */ /* 0x001fe200078e0014 */
[----:B------:R-:W-:Y:S02]  /*0100*/  CS2R R8, SRZ ;  /* 0x0000000000087805 */ /* 0x000fe4000001ff00 */
[----:B------:R-:W-:-:S13]  /*0110*/  ISETP.GE.AND P3, PT, R0, R3, PT ;  /* 0x000000030000720c */ /* 0x000fda0003f66270 */
[----:B------:R-:W-:Y:S01]  /*0120*/  @!P3 IMAD R27, R2, 0x200, R0 ;  /* 0x00000200021bb824 */ /* 0x000fe200078e0200 */
[----:B------:R-:W0:Y:S01]  /*0130*/  @!P3 LDC.64 R6, c[0x0][0x230] ;  /* 0x00008c00ff06bb82 */ /* 0x000e220000000a00 */
[----:B------:R-:W-:Y:S02]  /*0140*/  @!P3 VIADD R0, R0, 0x80 ;  /* 0x000000800000b836 */ /* 0x000fe40000000000 */
[----:B-1----:R-:W-:Y:S01]  /*0150*/  @!P1 IMAD.WIDE.U32 R24, R25, 0x8, R4 ;  /* 0x0000000819189825 */ /* 0x002fe200078e0004 */
[----:B------:R-:W-:Y:S02]  /*0160*/  CS2R R4, SRZ ;  /* 0x0000000000047805 */ /* 0x000fe4000001ff00 */
[----:B------:R-:W-:-:S04]  /*0170*/  ISETP.GE.AND P2, PT, R0, R3, PT ;  /* 0x000000030000720c */ /* 0x000fc80003f46270 */
[----:B------:R1:W5:Y:S09]  /*0180*/  @!P1 LDG.E.64 R4, desc[UR8][R24.64] ;  /* 0x0000000818049981 */ /* 0x000372000c1e1b00 */
[----:B------:R-:W2:Y:S01]  /*0190*/  @!P2 LDC.64 R22, c[0x0][0x230] ;  /* 0x00008c00ff16ab82 */ /* 0x000ea20000000a00 */
[----:B------:R-:W-:-:S02]  /*01a0*/  @!P2 IMAD R11, R2, 0x200, R0 ;  /* 0x00000200020ba824 */ /* 0x000fc400078e0200 */
[----:B0-----:R-:W-:Y:S01]  /*01b0*/  @!P3 IMAD.WIDE.U32 R26, R27, 0x8, R6 ;  /* 0x000000081b1ab825 */ /* 0x001fe200078e0006 */
[----:B------:R-:W-:-:S04]  /*01c0*/  CS2R R6, SRZ ;  /* 0x0000000000067805 */ /* 0x000fc8000001ff00 */
[----:B------:R1:W5:Y:S04]  /*01d0*/  @!P3 LDG.E.64 R8, desc[UR8][R26.64] ;  /* 0x000000081a08b981 */ /* 0x000368000c1e1b00 */
[----:B------:R1:W5:Y:S01]  /*01e0*/  @!P0 LDG.E.64 R6, desc[UR8][R20.64] ;  /* 0x0000000814068981 */ /* 0x000362000c1e1b00 */
[----:B--2---:R-:W-:Y:S01]  /*01f0*/  @!P2 IMAD.WIDE.U32 R22, R11, 0x8, R22 ;  /* 0x000000080b16a825 */ /* 0x004fe200078e0016 */
[----:B------:R-:W-:-:S06]  /*0200*/  CS2R R10, SRZ ;  /* 0x00000000000a7805 */ /* 0x000fcc000001ff00 */
[----:B------:R1:W5:Y:S01]  /*0210*/  @!P2 LDG.E.64 R10, desc[UR8][R22.64] ;  /* 0x00000008160aa981 */ /* 0x000362000c1e1b00 */
[----:B------:R-:W-:Y:S01]  /*0220*/  DSETP.NEU.AND P1, PT, RZ, UR4, PT ;  /* 0x00000004ff007e2a */ /* 0x000fe2000bf2d000 */
[----:B------:R-:W-:Y:S02]  /*0230*/  IMAD.MOV.U32 R12, RZ, RZ, 0x0 ;  /* 0x00000000ff0c7424 */ /* 0x000fe400078e00ff */
[----:B------:R-:W-:Y:S02]  /*0240*/  IMAD.MOV.U32 R13, RZ, RZ, 0x3ff00000 ;  /* 0x3ff00000ff0d7424 */ /* 0x000fe400078e00ff */
[----:B------:R-:W-:Y:S02]  /*0250*/  IMAD.MOV.U32 R14, RZ, RZ, 0x0 ;  /* 0x00000000ff0e7424 */ /* 0x000fe400078e00ff */
[----:B------:R-:W-:Y:S02]  /*0260*/  IMAD.MOV.U32 R15, RZ, RZ, 0x3ff00000 ;  /* 0x3ff00000ff0f7424 */ /* 0x000fe400078e00ff */
[----:B------:R-:W-:-:S02]  /*0270*/  IMAD.MOV.U32 R16, RZ, RZ, 0x0 ;  /* 0x00000000ff107424 */ /* 0x000fc400078e00ff */
[----:B------:R-:W-:Y:S02]  /*0280*/  IMAD.MOV.U32 R17, RZ, RZ, 0x3ff00000 ;  /* 0x3ff00000ff117424 */ /* 0x000fe400078e00ff */
[----:B------:R-:W-:Y:S02]  /*0290*/  IMAD.MOV.U32 R18, RZ, RZ, 0x0 ;  /* 0x00000000ff127424 */ /* 0x000fe400078e00ff */
[----:B------:R-:W-:Y:S01]  /*02a0*/  IMAD.MOV.U32 R19, RZ, RZ, 0x3ff00000 ;  /* 0x3ff00000ff137424 */ /* 0x000fe200078e00ff */
[----:B-1----:R-:W-:Y:S06]  /*02b0*/  @!P1 BRA `(.L_x_8273) ;  /* 0x0000001400149947 */ /* 0x002fec0003800000 */
[----:B------:R-:W-:Y:S01]  /*02c0*/  ULDC.64 UR4, c[0x0][0x218] ;  /* 0x0000860000047ab9 */ /* 0x000fe20000000a00 */
[----:B------:R-:W-:Y:S04]  /*02d0*/  BSSY B0, `(.L_x_8274) ;  /* 0x000004f000007945 */ /* 0x000fe80003800000 */
[----:B------:R-:W-:Y:S05]  /*02e0*/  @P0 BRA `(.L_x_8275) ;  /* 0x0000000400340947 */ /* 0x000fea0003800000 */
[----:B-----5:R-:W-:Y:S01]  /*02f0*/  DADD R20, -RZ, |R6| ;  /* 0x00000000ff147229 */ /* 0x020fe20000000506 */
[----:B------:R-:W-:Y:S01]  /*0300*/  BSSY B1, `(.L_x_8276) ;  /* 0x0000003000017945 */ /* 0x000fe20003800000 */
[----:B------:R-:W-:-:S09]  /*0310*/  MOV R0, 0x330 ;  /* 0x0000033000007802 */ /* 0x000fd20000000f00 */
[----:B------:R-:W-:Y:S05]  /*0320*/  CALL.REL.NOINC `($_ZN2at6native27unrolled_elementwise_kernelIZNS0_50_GLOBAL__N__2680c7bb_12_PowKernel_cu_140f0503_289629pow_tensor_scalar_kernel_implIddEEvRNS_18TensorIteratorBaseET0_EUldE2_St5arrayIPcLm2EELi4E23TrivialOffsetCalculatorILi1EjESC_NS0_6memory15LoadWithoutCastENSD_16StoreWithoutCastEEEviT_S6_T2_T3_T4_T5_$__internal_accurate_pow) ;  /* 0x00000014006c7944 */ /* 0x000fea0003c00000 */
[----:B------:R-:W-:Y:S05]  /*0330*/  BSYNC B1 ;  /* 0x0000000000017941 */ /* 0x000fea0003800000 */
.L_x_8276:
        /* <DEDUP_REMOVED lines=8> */
[----:B------:R-:W-:Y:S02]  /*03c0*/  SHF.L.U64.HI R18, R18, R21, R19 ;  /* 0x0000001512127219 */ /* 0x000fe40000010213 */
[----:B------:R-:W-:-:S04]  /*03d0*/  ISETP.NE.U32.AND P1, PT, R0, RZ, PT ;  /* 0x000000ff0000720c */ /* 0x000fc80003f25070 */
[----:B------:R-:W-:-:S04]  /*03e0*/  ISETP.NE.AND.EX P1, PT, R18, -0x80000000, PT, P1 ;  /* 0x800000001200780c */ /* 0x000fc80003f25310 */
[----:B------:R-:W-:Y:S01]  /*03f0*/  PLOP3.LUT P0, PT, P1, PT, PT, 0x8, 0x0 ;  /* 0x000000000000781c */ /* 0x000fe20000f0e170 */
[----:B------:R-:W-:-:S12]  /*0400*/  @P2 BRA `(.L_x_8279) ;  /* 0x0000000000602947 */ /* 0x000fd80003800000 */
[----:B------:R-:W-:Y:S01]  /*0410*/  ULDC.64 UR6, c[0x0][0x218] ;  /* 0x0000860000067ab9 */ /* 0x000fe20000000a00 */
[----:B------:R-:W-:Y:S01]  /*0420*/  DADD R20, -RZ, -R28 ;  /* 0x00000000ff147229 */ /* 0x000fe2000000091c */
[----:B------:R-:W0:Y:S01]  /*0430*/  FRND.F64.TRUNC R22, UR6 ;  /* 0x0000000600167d13 */ /* 0x000e22000830d800 */
[----:B------:R-:W-:-:S08]  /*0440*/  ISETP.LT.AND P1, PT, R7, RZ, !P1 ;  /* 0x000000ff0700720c */ /* 0x000fd00004f21270 */
[----:B------:R-:W-:Y:S02]  /*0450*/  FSEL R28, R20, R28, P1 ;  /* 0x0000001c141c7208 */ /* 0x000fe40000800000 */
[----:B------:R-:W-:Y:S01]  /*0460*/  FSEL R29, R21, R29, P1 ;  /* 0x0000001d151d7208 */ /* 0x000fe20000800000 */
[----:B0-----:R-:W-:-:S14]  /*0470*/  DSETP.NEU.AND P2, PT, R22, UR6, PT ;  /* 0x0000000616007e2a */ /* 0x001fdc000bf4d000 */
[----:B------:R-:W-:Y:S05]  /*0480*/  @!P2 BRA `(.L_x_8279) ;  /* 0x000000000040a947 */ /* 0x000fea0003800000 */
[----:B------:R-:W-:Y:S02]  /*0490*/  IMAD.MOV.U32 R28, RZ, RZ, 0x0 ;  /* 0x00000000ff1c7424 */ /* 0x000fe400078e00ff */
[----:B------:R-:W-:Y:S01]  /*04a0*/  IMAD.MOV.U32 R29, RZ, RZ, -0x80000 ;  /* 0xfff80000ff1d7424 */ /* 0x000fe200078e00ff */
[----:B------:R-:W-:Y:S06]  /*04b0*/  BRA `(.L_x_8279) ;  /* 0x0000000000347947 */ /* 0x000fec0003800000 */
.L_x_8278:
        /* <DEDUP_REMOVED lines=13> */
.L_x_8279:
[----:B------:R-:W-:Y:S05]  /*0590*/  BSYNC B1 ;  /* 0x0000000000017941 */ /* 0x000fea0003800000 */
.L_x_8277:
        /* <DEDUP_REMOVED lines=19> */
.L_x_8283:
        /* <DEDUP_REMOVED lines=10> */
.L_x_8282:
[----:B------:R-:W-:-:S11]  /*0770*/  DADD R28, R6, R22 ;  /* 0x00000000061c7229 */ /* 0x000fd60000000016 */
.L_x_8281:
[----:B------:R-:W-:Y:S05]  /*0780*/  BSYNC B1 ;  /* 0x0000000000017941 */ /* 0x000fea0003800000 */
.L_x_8280:
[----:B------:R-:W-:-:S06]  /*0790*/  DSETP.NEU.AND P0, PT, R6, 1, PT ;  /* 0x3ff000000600742a */ /* 0x000fcc0003f0d000 */
[----:B------:R-:W-:Y:S02]  /*07a0*/  FSEL R18, R28, RZ, P0 ;  /* 0x000000ff1c127208 */ /* 0x000fe40000000000 */
[----:B------:R-:W-:-:S07]  /*07b0*/  FSEL R19, R29, 1.875, P0 ;  /* 0x3ff000001d137808 */ /* 0x000fce0000000000 */
.L_x_8275:
[----:B------:R-:W-:Y:S05]  /*07c0*/  BSYNC B0 ;  /* 0x0000000000007941 */ /* 0x000fea0003800000 */
.L_x_8274:
[----:B-----5:R-:W0:Y:S01]  /*07d0*/  S2R R6, SR_TID.X ;  /* 0x0000000000067919 */ /* 0x020e220000002100 */
[----:B------:R-:W-:Y:S01]  /*07e0*/  BSSY B0, `(.L_x_8284) ;  /* 0x0000050000007945 */ /* 0x000fe20003800000 */
[----:B0-----:R-:W-:-:S05]  /*07f0*/  VIADD R0, R6, 0x80 ;  /* 0x0000008006007836 */ /* 0x001fca0000000000 */
[----:B------:R-:W-:-:S13]  /*0800*/  ISETP.GE.AND P0, PT, R0, R3, PT ;  /* 0x000000030000720c */ /* 0x000fda0003f06270 */
[----:B------:R-:W-:Y:S05]  /*0810*/  @P0 BRA `(.L_x_8285) ;  /* 0x0000000400300947 */ /* 0x000fea0003800000 */
[----:B------:R-:W-:Y:S01]  /*0820*/  DADD R20, -RZ, |R4| ;  /* 0x00000000ff147229 */ /* 0x000fe20000000504 */
[----:B------:R-:W-:Y:S01]  /*0830*/  BSSY B1, `(.L_x_8286) ;  /* 0x0000003000017945 */ /* 0x000fe20003800000 */
[----:B------:R-:W-:-:S09]  /*0840*/  MOV R0, 0x860 ;  /* 0x0000086000007802 */ /* 0x000fd20000000f00 */
[----:B------:R-:W-:Y:S05]  /*0850*/  CALL.REL.NOINC `($_ZN2at6native27unrolled_elementwise_kernelIZNS0_50_GLOBAL__N__2680c7bb_12_PowKernel_cu_140f0503_289629pow_tensor_scalar_kernel_implIddEEvRNS_18TensorIteratorBaseET0_EUldE2_St5arrayIPcLm2EELi4E23TrivialOffsetCalculatorILi1EjESC_NS0_6memory15LoadWithoutCastENSD_16StoreWithoutCastEEEviT_S6_T2_T3_T4_T5_$__internal_accurate_pow) ;  /* 0x0000001000207944 */ /* 0x000fea0003c00000 */
[----:B------:R-:W-:Y:S05]  /*0860*/  BSYNC B1 ;  /* 0x0000000000017941 */ /* 0x000fea0003800000 */
.L_x_8286:
        /* <DEDUP_REMOVED lines=28> */
.L_x_8288:
        /* <DEDUP_REMOVED lines=8> */
.L_x_8289:
[----:B------:R-:W-:Y:S05]  /*0ab0*/  BSYNC B1 ;  /* 0x0000000000017941 */ /* 0x000fea0003800000 */
.L_x_8287:
        /* <DEDUP_REMOVED lines=19> */
.L_x_8293:
        /* <DEDUP_REMOVED lines=10> */
.L_x_8292:
[----:B------:R-:W-:-:S11]  /*0c90*/  DADD R20, R4, R24 ;  /* 0x0000000004147229 */ /* 0x000fd60000000018 */
.L_x_8291:
[----:B------:R-:W-:Y:S05]  /*0ca0*/  BSYNC B1 ;  /* 0x0000000000017941 */ /* 0x000fea0003800000 */
.L_x_8290:
[----:B------:R-:W-:-:S06]  /*0cb0*/  DSETP.NEU.AND P0, PT, R4, 1, PT ;  /* 0x3ff000000400742a */ /* 0x000fcc0003f0d000 */
[----:B------:R-:W-:Y:S02]  /*0cc0*/  FSEL R16, R20, RZ, P0 ;  /* 0x000000ff14107208 */ /* 0x000fe40000000000 */
[----:B------:R-:W-:-:S07]  /*0cd0*/  FSEL R17, R21, 1.875, P0 ;  /* 0x3ff0000015117808 */ /* 0x000fce0000000000 */
.L_x_8285:
[----:B------:R-:W-:Y:S05]  /*0ce0*/  BSYNC B0 ;  /* 0x0000000000007941 */ /* 0x000fea0003800000 */
.L_x_8284:
[----:B------:R-:W-:Y:S01]  /*0cf0*/  VIADD R0, R6, 0x100 ;  /* 0x0000010006007836 */ /* 0x000fe20000000000 */
[----:B------:R-:W-:Y:S04]  /*0d00*/  BSSY B0, `(.L_x_8294) ;  /* 0x000004f000007945 */ /* 0x000fe80003800000 */
[----:B------:R-:W-:-:S13]  /*0d10*/  ISETP.GE.AND P0, PT, R0, R3, PT ;  /* 0x000000030000720c */ /* 0x000fda0003f06270 */
[----:B------:R-:W-:Y:S05]  /*0d20*/  @P0 BRA `(.L_x_8295) ;  /* 0x0000000400300947 */ /* 0x000fea0003800000 */
[----:B------:R-:W-:Y:S01]  /*0d30*/  DADD R20, -RZ, |R8| ;  /* 0x00000000ff147229 */ /* 0x000fe20000000508 */
[----:B------:R-:W-:Y:S01]  /*0d40*/  BSSY B1, `(.L_x_8296) ;  /* 0x0000003000017945 */ /* 0x000fe20003800000 */
[----:B------:R-:W-:-:S09]  /*0d50*/  MOV R0, 0xd70 ;  /* 0x00000d7000007802 */ /* 0x000fd20000000f00 */
[----:B------:R-:W-:Y:S05]  /*0d60*/  CALL.REL.NOINC `($_ZN2at6native27unrolled_elementwise_kernelIZNS0_50_GLOBAL__N__2680c7bb_12_PowKernel_cu_140f0503_289629pow_tensor_scalar_kernel_implIddEEvRNS_18TensorIteratorBaseET0_EUldE2_St5arrayIPcLm2EELi4E23TrivialOffsetCalculatorILi1EjESC_NS0_6memory15LoadWithoutCastENSD_16StoreWithoutCastEEEviT_S6_T2_T3_T4_T5_$__internal_accurate_pow) ;  /* 0x0000000800dc7944 */ /* 0x000fea0003c00000 */
[----:B------:R-:W-:Y:S05]  /*0d70*/  BSYNC B1 ;  /* 0x0000000000017941 */ /* 0x000fea0003800000 */
.L_x_8296:
        /* <DEDUP_REMOVED lines=28> */
.L_x_8298:
        /* <DEDUP_REMOVED lines=8> */
.L_x_8299:
[----:B------:R-:W-:Y:S05]  /*0fc0*/  BSYNC B1 ;  /* 0x0000000000017941 */ /* 0x000fea0003800000 */
.L_x_8297:
        /* <DEDUP_REMOVED lines=19> */
.L_x_8303:
        /* <DEDUP_REMOVED lines=10> */
.L_x_8302:
[----:B------:R-:W-:-:S11]  /*11a0*/  DADD R14, R8, R22 ;  /* 0x00000000080e7229 */ /* 0x000fd60000000016 */
.L_x_8301:
[----:B------:R-:W-:Y:S05]  /*11b0*/  BSYNC B1 ;  /* 0x0000000000017941 */ /* 0x000fea0003800000 */
.L_x_8300:
[----:B------:R-:W-:-:S06]  /*11c0*/  DSETP.NEU.AND P0, PT, R8, 1, PT ;  /* 0x3ff000000800742a */ /* 0x000fcc0003f0d000 */
[----:B------:R-:W-:Y:S02]  /*11d0*/  FSEL R14, R14, RZ, P0 ;  /* 0x000000ff0e0e7208 */ /* 0x000fe40000000000 */
[----:B------:R-:W-:-:S07]  /*11e0*/  FSEL R15, R15, 1.875, P0 ;  /* 0x3ff000000f0f7808 */ /* 0x000fce0000000000 */
.L_x_8295:
[----:B------:R-:W-:Y:S05]  /*11f0*/  BSYNC B0 ;  /* 0x0000000000007941 */ /* 0x000fea0003800000 */
.L_x_8294:
        /* <DEDUP_REMOVED lines=9> */
.L_x_8305:
        /* <DEDUP_REMOVED lines=28> */
.L_x_8307:
        /* <DEDUP_REMOVED lines=8> */
.L_x_8308:
[----:B------:R-:W-:Y:S05]  /*14d0*/  BSYNC B1 ;  /* 0x0000000000017941 */ /* 0x000fea0003800000 */
.L_x_8306:
        /* <DEDUP_REMOVED lines=19> */
.L_x_8312:
        /* <DEDUP_REMOVED lines=10> */
.L_x_8311:
[----:B------:R-:W-:-:S11]  /*16b0*/  DADD R6, R10, R12 ;  /* 0x000000000a067229 */ /* 0x000fd6000000000c */
.L_x_8310:
[----:B------:R-:W-:Y:S05]  /*16c0*/  BSYNC B1 ;  /* 0x0000000000017941 */ /* 0x000fea0003800000 */
.L_x_8309:
[----:B------:R-:W-:-:S06]  /*16d0*/  DSETP.NEU.AND P0, PT, R10, 1, PT ;  /* 0x3ff000000a00742a */ /* 0x000fcc0003f0d000 */
[----:B------:R-:W-:Y:S02]  /*16e0*/  FSEL R12, R6, RZ, P0 ;  /* 0x000000ff060c7208 */ /* 0x000fe40000000000 */
[----:B------:R-:W-:-:S07]  /*16f0*/  FSEL R13, R7, 1.875, P0 ;  /* 0x3ff00000070d7808 */ /* 0x000fce0000000000 */
.L_x_8304:
[----:B------:R-:W-:Y:S05]  /*1700*/  BSYNC B0 ;  /* 0x0000000000007941 */ /* 0x000fea0003800000 */
.L_x_8273:
[----:B-----5:R-:W0:Y:S01]  /*1710*/  S2R R6, SR_TID.X ;  /* 0x0000000000067919 */ /* 0x020e220000002100 */
[----:B------:R-:W-:Y:S01]  /*1720*/  BSSY B0, `(.L_x_8313) ;  /* 0x0000014000007945 */ /* 0x000fe20003800000 */
[----:B0-----:R-:W-:Y:S01]  /*1730*/  ISETP.GE.AND P1, PT, R6, R3, PT ;  /* 0x000000030600720c */ /* 0x001fe20003f26270 */
[----:B------:R-:W-:-:S12]  /*1740*/  IMAD.MOV.U32 R0, RZ, RZ, R6 ;  /* 0x000000ffff007224 */ /* 0x000fd800078e0006 */
[----:B------:R-:W0:Y:S01]  /*1750*/  @!P1 LDC.64 R4, c[0x0][0x228] ;  /* 0x00008a00ff049b82 */ /* 0x000e220000000a00 */
[----:B------:R-:W-:Y:S02]  /*1760*/  @!P1 IMAD R7, R2, 0x200, R6 ;  /* 0x0000020002079824 */ /* 0x000fe400078e0206 */
[----:B------:R-:W-:-:S05]  /*1770*/  @!P1 VIADD R0, R6, 0x80 ;  /* 0x0000008006009836 */ /* 0x000fca0000000000 */
[----:B------:R-:W-:Y:S01]  /*1780*/  ISETP.GE.AND P0, PT, R0, R3, PT ;  /* 0x000000030000720c */ /* 0x000fe20003f06270 */
[----:B0-----:R-:W-:-:S05]  /*1790*/  @!P1 IMAD.WIDE.U32 R4, R7, 0x8, R4 ;  /* 0x0000000807049825 */ /* 0x001fca00078e0004 */
[----:B------:R0:W-:Y:S07]  /*17a0*/  @!P1 STG.E.64 desc[UR8][R4.64], R18 ;  /* 0x0000001204009986 */ /* 0x0001ee000c101b08 */
[----:B------:R-:W-:Y:S05]  /*17b0*/  @P0 BRA `(.L_x_8314) ;  /* 0x0000000000280947 */ /* 0x000fea0003800000 */
[----:B------:R-:W1:Y:S01]  /*17c0*/  LDC.64 R6, c[0x0][0x228] ;  /* 0x00008a00ff067b82 */ /* 0x000e620000000a00 */
[----:B0-----:R-:W-:Y:S02]  /*17d0*/  IMAD R5, R2, 0x200, R0 ;  /* 0x0000020002057824 */ /* 0x001fe400078e0200 */
[----:B------:R-:W-:-:S05]  /*17e0*/  VIADD R0, R0, 0x80 ;  /* 0x0000008000007836 */ /* 0x000fca0000000000 */
[----:B------:R-:W-:-:S13]  /*17f0*/  ISETP.GE.AND P0, PT, R0, R3, PT ;  /* 0x000000030000720c */ /* 0x000fda0003f06270 */
[----:B------:R-:W-:Y:S02]  /*1800*/  @!P0 IMAD R9, R2, 0x200, R0 ;  /* 0x0000020002098824 */ /* 0x000fe400078e0200 */
[----:B------:R-:W-:Y:S02]  /*1810*/  @!P0 VIADD R0, R0, 0x80 ;  /* 0x0000008000008836 */ /* 0x000fe40000000000 */
[----:B-1----:R-:W-:-:S04]  /*1820*/  IMAD.WIDE.U32 R4, R5, 0x8, R6 ;  /* 0x0000000805047825 */ /* 0x002fc800078e0006 */
[----:B------:R-:W-:Y:S01]  /*1830*/  @!P0 IMAD.WIDE.U32 R6, R9, 0x8, R6 ;  /* 0x0000000809068825 */ /* 0x000fe200078e0006 */
[----:B------:R1:W-:Y:S04]  /*1840*/  STG.E.64 desc[UR8][R4.64], R16 ;  /* 0x0000001004007986 */ /* 0x0003e8000c101b08 */
[----:B------:R1:W-:Y:S02]  /*1850*/  @!P0 STG.E.64 desc[UR8][R6.64], R14 ;  /* 0x0000000e06008986 */ /* 0x0003e4000c101b08 */
.L_x_8314:
[----:B------:R-:W-:Y:S05]  /*1860*/  BSYNC B0 ;  /* 0x0000000000007941 */ /* 0x000fea0003800000 */
.L_x_8313:
[----:B------:R-:W-:-:S13]  /*1870*/  ISETP.GE.AND P0, PT, R0, R3, PT ;  /* 0x000000030000720c */ /* 0x000fda0003f06270 */
[----:B------:R-:W-:Y:S05]  /*1880*/  @P0 EXIT ;  /* 0x000000000000094d */ /* 0x000fea0003800000 */
[----:B01----:R-:W0:Y:S01]  /*1890*/  LDC.64 R4, c[0x0][0x228] ;  /* 0x00008a00ff047b82 */ /* 0x003e220000000a00 */
[----:B------:R-:W-:-:S04]  /*18a0*/  IMAD R3, R2, 0x200, R0 ;  /* 0x0000020002037824 */ /* 0x000fc800078e0200 */
[----:B0-----:R-:W-:-:S05]  /*18b0*/  IMAD.WIDE.U32 R2, R3, 0x8, R4 ;  /* 0x0000000803027825 */ /* 0x001fca00078e0004 */
[----:B------:R-:W-:Y:S01]  /*18c0*/  STG.E.64 desc[UR8][R2.64], R12 ;  /* 0x0000000c02007986 */ /* 0x000fe2000c101b08 */
[----:B------:R-:W-:Y:S05]  /*18d0*/  EXIT ;  /* 0x000000000000794d */ /* 0x000fea0003800000 */
        .type           $_ZN2at6native27unrolled_elementwise_kernelIZNS0_50_GLOBAL__N__2680c7bb_12_PowKernel_cu_140f0503_289629pow_tensor_scalar_kernel_implIddEEvRNS_18TensorIteratorBaseET0_EUldE2_St5arrayIPcLm2EELi4E23TrivialOffsetCalculatorILi1EjESC_NS0_6memory15LoadWithoutCastENSD_16StoreWithoutCastEEEviT_S6_T2_T3_T4_T5_$__internal_accurate_pow,@function
        .size           $_ZN2at6native27unrolled_elementwise_kernelIZNS0_50_GLOBAL__N__2680c7bb_12_PowKernel_cu_140f0503_289629pow_tensor_scalar_kernel_implIddEEvRNS_18TensorIteratorBaseET0_EUldE2_St5arrayIPcLm2EELi4E23TrivialOffsetCalculatorILi1EjESC_NS0_6memory15LoadWithoutCastENSD_16StoreWithoutCastEEEviT_S6_T2_T3_T4_T5_$__internal_accurate_pow,(.L_x_71459 - $_ZN2at6native27unrolled_elementwise_kernelIZNS0_50_GLOBAL__N__2680c7bb_12_PowKernel_cu_140f0503_289629pow_tensor_scalar_kernel_implIddEEvRNS_18TensorIteratorBaseET0_EUldE2_St5arrayIPcLm2EELi4E23TrivialOffsetCalculatorILi1EjESC_NS0_6memory15LoadWithoutCastENSD_16StoreWithoutCastEEEviT_S6_T2_T3_T4_T5_$__internal_accurate_pow)
$_ZN2at6native27unrolled_elementwise_kernelIZNS0_50_GLOBAL__N__2680c7bb_12_PowKernel_cu_140f0503_289629pow_tensor_scalar_kernel_implIddEEvRNS_18TensorIteratorBaseET0_EUldE2_St5arrayIPcLm2EELi4E23TrivialOffsetCalculatorILi1EjESC_NS0_6memory15LoadWithoutCastENSD_16StoreWithoutCastEEEviT_S6_T2_T3_T4_T5_$__internal_accurate_pow:
        /* <DEDUP_REMOVED lines=12> */
[----:B------:R-:W-:-:S03]  /*19a0*/  IMAD.MOV.U32 R32, RZ, RZ, R20 ;  /* 0x000000ffff207224 */ /* 0x000fc600078e0014 */
        /* <DEDUP_REMOVED lines=44> */
[C---:B------:R-:W-:Y:S02]  /*1c70*/  DFMA R28, R20.reuse, R20, -R24 ;  /* 0x00000014141c722b */ /* 0x040fe40000000818 */
[----:B------:R-:W-:-:S04]  /*1c80*/  DMUL R34, R20, R24 ;  /* 0x0000001814227228 */ /* 0x000fc80000000000 */
[----:B------:R-:W-:Y:S01]  /*1c90*/  DADD R32, R32, -UR6 ;  /* 0x8000000620207e29 */ /* 0x000fe20008000000 */
[----:B------:R-:W-:Y:S01]  /*1ca0*/  UMOV UR6, 0x80000000 ;  /* 0x8000000000067882 */ /* 0x000fe20000000000 */
[C---:B------:R-:W-:Y:S01]  /*1cb0*/  DFMA R28, R20.reuse, R30, R28 ;  /* 0x0000001e141c722b */ /* 0x040fe2000000001c */
[----:B------:R-:W-:Y:S01]  /*1cc0*/  UMOV UR7, 0x43300000 ;  /* 0x4330000000077882 */ /* 0x000fe20000000000 */
[----:B------:R-:W-:-:S08]  /*1cd0*/  DFMA R30, R20, R24, -R34 ;  /* 0x00000018141e722b */ /* 0x000fd00000000822 */
[----:B------:R-:W-:Y:S02]  /*1ce0*/  DFMA R30, R26, R24, R30 ;  /* 0x000000181a1e722b */ /* 0x000fe4000000001e */
[----:B------:R-:W-:-:S06]  /*1cf0*/  DADD R24, R22, R32 ;  /* 0x0000000016187229 */ /* 0x000fcc0000000020 */
[----:B------:R-:W-:Y:S02]  /*1d00*/  DFMA R28, R20, R28, R30 ;  /* 0x0000001c141c722b */ /* 0x000fe4000000001e */
[----:B------:R-:W-:Y:S02]  /*1d10*/  DADD R30, R22, -R24 ;  /* 0x00000000161e7229 */ /* 0x000fe40000000818 */
[----:B------:R-:W-:-:S06]  /*1d20*/  DMUL R22, R24, R34 ;  /* 0x0000002218167228 */ /* 0x000fcc0000000000 */
[----:B------:R-:W-:Y:S02]  /*1d30*/  DADD R32, R32, R30 ;  /* 0x0000000020207229 */ /* 0x000fe4000000001e */
        /* <DEDUP_REMOVED lines=12> */
[----:B------:R-:W-:-:S03]  /*1e00*/  IMAD.MOV.U32 R23, RZ, RZ, 0x43300000 ;  /* 0x43300000ff177424 */ /* 0x000fc600078e00ff */
[----:B------:R-:W-:Y:S01]  /*1e10*/  DADD R26, R26, R20 ;  /* 0x000000001a1a7229 */ /* 0x000fe20000000014 */
[----:B------:R-:W-:-:S06]  /*1e20*/  LOP3.LUT R22, R22, 0x80000000, RZ, 0x3c, !PT ;  /* 0x8000000016167812 */ /* 0x000fcc00078e3cff */
[----:B------:R-:W-:Y:S01]  /*1e30*/  DADD R22, R22, -UR6 ;  /* 0x8000000616167e29 */ /* 0x000fe20008000000 */
[----:B------:R-:W-:Y:S01]  /*1e40*/  UMOV UR6, 0xfefa39ef ;  /* 0xfefa39ef00067882 */ /* 0x000fe20000000000 */
[----:B------:R-:W-:Y:S01]  /*1e50*/  DADD R24, R28, R26 ;  /* 0x000000001c187229 */ /* 0x000fe2000000001a */
[----:B------:R-:W-:-:S07]  /*1e60*/  UMOV UR7, 0x3fe62e42 ;  /* 0x3fe62e4200077882 */ /* 0x000fce0000000000 */
        /* <DEDUP_REMOVED lines=21> */
[----:B------:R-:W-:Y:S01]  /*1fc0*/  IMAD.MOV.U32 R24, RZ, RZ, 0x652b82fe ;  /* 0x652b82feff187424 */ /* 0x000fe200078e00ff */
[----:B------:R-:W-:Y:S01]  /*1fd0*/  UMOV UR7, 0x3fe62e42 ;  /* 0x3fe62e4200077882 */ /* 0x000fe20000000000 */
[----:B------:R-:W-:-:S04]  /*1fe0*/  IMAD.MOV.U32 R25, RZ, RZ, 0x3ff71547 ;  /* 0x3ff71547ff197424 */ /* 0x000fc800078e00ff */
        /* <DEDUP_REMOVED lines=55> */
.L_x_8315:
[----:B------:R-:W-:Y:S02]  /*2360*/  DSETP.NEU.AND P0, PT, |R28|, +INF , PT ;  /* 0x7ff000001c00742a */ /* 0x000fe40003f0d200 */
[----:B------:R-:W-:Y:S01]  /*2370*/  DADD R30, R20, R30 ;  /* 0x00000000141e7229 */ /* 0x000fe2000000001e */
[----:B------:R-:W-:Y:S02]  /*2380*/  IMAD.MOV.U32 R20, RZ, RZ, R0 ;  /* 0x000000ffff147224 */ /* 0x000fe400078e0000 */
[----:B------:R-:W-:-:S09]  /*2390*/  IMAD.MOV.U32 R21, RZ, RZ, 0x0 ;  /* 0x00000000ff157424 */ /* 0x000fd200078e00ff */
[----:B------:R-:W-:Y:S01]  /*23a0*/  @P0 DFMA R28, R30, R28, R28 ;  /* 0x0000001c1e1c022b */ /* 0x000fe2000000001c */
[----:B------:R-:W-:Y:S10]  /*23b0*/  RET.REL.NODEC R20 `(_ZN2at6native27unrolled_elementwise_kernelIZNS0_50_GLOBAL__N__2680c7bb_12_PowKernel_cu_140f0503_289629pow_tensor_scalar_kernel_implIddEEvRNS_18TensorIteratorBaseET0_EUldE2_St5arrayIPcLm2EELi4E23TrivialOffsetCalculatorILi1EjESC_NS0_6memory15LoadWithoutCastENSD_16StoreWithoutCastEEEviT_S6_T2_T3_T4_T5_) ;  /* 0xffffffdc14107950 */ /* 0x000ff40003c3ffff */
.L_x_8316:
        /* <DEDUP_REMOVED lines=12> */
.L_x_71459:


//--------------------- .text._ZN2at6native29vectorized_elementwise_kernelILi2EZNS0_50_GLOBAL__N__2680c7bb_12_PowKernel_cu_140f0503_289629pow_tensor_scalar_kernel_implIddEEvRNS_18TensorIteratorBaseET0_EUldE2_St5arrayIPcLm2EEEEviS6_T1_ --------------------------
	.section	.text._ZN2at6native29vectorized_elementwise_kernelILi2EZNS0_50_GLOBAL__N__2680c7bb_12_PowKernel_cu_140f0503_289629pow_tensor_scalar_kernel_implIddEEvRNS_18TensorIteratorBaseET0_EUldE2_St5arrayIPcLm2EEEEviS6_T1_,"ax",@progbits
	.align	128
        .global         _ZN2at6native29vectorized_elementwise_kernelILi2EZNS0_50_GLOBAL__N__2680c7bb_12_PowKernel_cu_140f0503_289629pow_tensor_scalar_kernel_implIddEEvRNS_18TensorIteratorBaseET0_EUldE2_St5arrayIPcLm2EEEEviS6_T1_
        .type           _ZN2at6native29vectorized_elementwise_kernelILi2EZNS0_50_GLOBAL__N__2680c7bb_12_PowKernel_cu_140f0503_289629pow_tensor_scalar_kernel_implIddEEvRNS_18TensorIteratorBaseET0_EUldE2_St5arrayIPcLm2EEEEviS6_T1_,@function
        .size           _ZN2at6native29vectorized_elementwise_kernelILi2EZNS0_50_GLOBAL__N__2680c7bb_12_PowKernel_cu_140f0503_289629pow_tensor_scalar_kernel_implIddEEvRNS_18TensorIteratorBaseET0_EUldE2_St5arrayIPcLm2EEEEviS6_T1_,(.L_x_71460 - _ZN2at6native29vectorized_elementwise_kernelILi2EZNS0_50_GLOBAL__N__2680c7bb_12_PowKernel_cu_140f0503_289629pow_tensor_scalar_kernel_implIddEEvRNS_18TensorIteratorBaseET0_EUldE2_St5arrayIPcLm2EEEEviS6_T1_)
        .other          _ZN2at6native29vectorized_elementwise_kernelILi2EZNS0_50_GLOBAL__N__2680c7bb_12_PowKernel_cu_140f0503_289629pow_tensor_scalar_kernel_implIddEEvRNS_18TensorIteratorBaseET0_EUldE2_St5arrayIPcLm2EEEEviS6_T1_,@"STO_CUDA_ENTRY STV_DEFAULT"
_ZN2at6native29vectorized_elementwise_kernelILi2EZNS0_50_GLOBAL__N__2680c7bb_12_PowKernel_cu_140f0503_289629pow_tensor_scalar_kernel_implIddEEvRNS_18TensorIteratorBaseET0_EUldE2_St5arrayIPcLm2EEEEviS6_T1_:
.text._ZN2at6native29vectorized_elementwise_kernelILi2EZNS0_50_GLOBAL__N__2680c7bb_12_PowKernel_cu_140f0503_289629pow_tensor_scalar_kernel_implIddEEvRNS_18TensorIteratorBaseET0_EUldE2_St5arrayIPcLm2EEEEviS6_T1_:
[----:B------:R-:W-:Y:S01]  /*0000*/  LDC R1, c[0x0][0x28] ;  /* 0x00000a00ff017b82 */ /* 0x000fe20000000800 */
[----:B------:R-:W0:Y:S01]  /*0010*/  S2R R0, SR_CTAID.X ;  /* 0x0000000000007919 */ /* 0x000e220000002500 */
[----:B------:R-:W-:Y:S01]  /*0020*/  ULDC UR4, c[0x0][0x210] ;  /* 0x0000840000047ab9 */ /* 0x000fe20000000800 */
[----:B------:R-:W-:Y:S01]  /*0030*/  ULDC.64 UR8, c[0x0][0x208] ;  /* 0x0000820000087ab9 */ /* 0x000fe20000000a00 */
[----:B0-----:R-:W-:-:S05]  /*0040*/  IMAD.SHL.U32 R0, R0, 0x400, RZ ;  /* 0x0000040000007824 */ /* 0x001fca00078e00ff */
[----:B------:R-:W-:Y:S01]  /*0050*/  IADD3 R28, -R0, UR4, RZ ;  /* 0x00000004001c7c10 */ /* 0x000fe2000fffe1ff */
[----:B------:R-:W-:-:S03]  /*0060*/  ULDC.64 UR4, c[0x0][0x218] ;  /* 0x0000860000047ab9 */ /* 0x000fc60000000a00 */
[----:B------:R-:W-:-:S13]  /*0070*/  ISETP.GE.U32.AND P0, PT, R28, 0x400, PT ;  /* 0x000004001c00780c */ /* 0x000fda0003f06070 */
[----:B------:R-:W-:Y:S05]  /*0080*/  @!P0 BRA `(.L_x_8317) ;  /* 0x0000002400188947 */ /* 0x000fea0003800000 */
[----:B------:R-:W0:Y:S01]  /*0090*/  S2R R2, SR_TID.X ;  /* 0x0000000000027919 */ /* 0x000e220000002100 */
[----:B------:R-:W-:Y:S01]  /*00a0*/  ULDC.64 UR6, c[0x0][0x218] ;  /* 0x0000860000067ab9 */ /* 0x000fe20000000a00 */
[----:B------:R-:W-:Y:S01]  /*00b0*/  IMAD.MOV.U32 R26, RZ, RZ, 0x0 ;  /* 0x00000000ff1a7424 */ /* 0x000fe200078e00ff */
[----:B------:R-:W-:Y:S01]  /*00c0*/  DSETP.NEU.AND P0, PT, RZ, UR6, PT ;  /* 0x00000006ff007e2a */ /* 0x000fe2000bf0d000 */
[----:B------:R-:W-:Y:S02]  /*00d0*/  IMAD.MOV.U32 R27, RZ, RZ, 0x3ff00000 ;  /* 0x3ff00000ff1b7424 */ /* 0x000fe400078e00ff */
[----:B------:R-:W-:Y:S02]  /*00e0*/  IMAD.MOV.U32 R24, RZ, RZ, 0x0 ;  /* 0x00000000ff187424 */ /* 0x000fe400078e00ff */
[----:B------:R-:W-:Y:S02]  /*00f0*/  IMAD.MOV.U32 R25, RZ, RZ, 0x3ff00000 ;  /* 0x3ff00000ff197424 */ /* 0x000fe400078e00ff */
[----:B------:R-:W-:-:S02]  /*0100*/  IMAD.MOV.U32 R30, RZ, RZ, 0x0 ;  /* 0x00000000ff1e7424 */ /* 0x000fc400078e00ff */
[----:B------:R-:W-:Y:S02]  /*0110*/  IMAD.MOV.U32 R31, RZ, RZ, 0x3ff00000 ;  /* 0x3ff00000ff1f7424 */ /* 0x000fe400078e00ff */
[----:B------:R-:W-:Y:S02]  /*0120*/  IMAD.MOV.U32 R28, RZ, RZ, 0x0 ;  /* 0x00000000ff1c7424 */ /* 0x000fe400078e00ff */
        /* <DEDUP_REMOVED lines=8> */
[----:B------:R-:W-:Y:S01]  /*01b0*/  IMAD.MOV.U32 R21, RZ, RZ, 0x3ff00000 ;  /* 0x3ff00000ff157424 */ /* 0x000fe200078e00ff */
[----:B0-----:R-:W-:Y:S06]  /*01c0*/  @!P0 BRA `(.L_x_8318) ;  /* 0x0000002000a88947 */ /* 0x001fec0003800000 */
[----:B------:R-:W0:Y:S08]  /*01d0*/  LDC.64 R4, c[0x0][0x230] ;  /* 0x00008c00ff047b82 */ /* 0x000e300000000a00 */
[----:B------:R-:W1:Y:S01]  /*01e0*/  LDC.64 R10, c[0x0][0x218] ;  /* 0x00008600ff0a7b82 */ /* 0x000e620000000a00 */
[----:B0-----:R-:W-:-:S04]  /*01f0*/  IMAD.WIDE R4, R0, 0x8, R4 ;  /* 0x0000000800047825 */ /* 0x001fc800078e0204 */
[----:B------:R-:W-:-:S05]  /*0200*/  IMAD.WIDE.U32 R4, R2, 0x10, R4 ;  /* 0x0000001002047825 */ /* 0x000fca00078e0004 */
[----:B------:R-:W2:Y:S01]  /*0210*/  LDG.E.128 R20, desc[UR8][R4.64] ;  /* 0x0000000804147981 */ /* 0x000ea2000c1e1d00 */
[----:B-1----:R-:W-:Y:S01]  /*0220*/  LOP3.LUT R3, R11, 0x7ff00000, RZ, 0xc0, !PT ;  /* 0x7ff000000b037812 */ /* 0x002fe200078ec0ff */
[----:B------:R-:W-:Y:S02]  /*0230*/  BSSY B0, `(.L_x_8319) ;  /* 0x000000d000007945 */ /* 0x000fe40003800000 */
[----:B------:R-:W5:Y:S01]  /*0240*/  LDG.E.128 R16, desc[UR8][R4.64+0x800] ;  /* 0x0008000804107981 */ /* 0x000f62000c1e1d00 */
[----:B------:R-:W-:-:S03]  /*0250*/  LEA.HI R3, R3, 0xfffffc0c, RZ, 0xc ;  /* 0xfffffc0c03037811 */ /* 0x000fc600078f60ff */
[----:B------:R-:W5:Y:S01]  /*0260*/  LDG.E.128 R28, desc[UR8][R4.64+0x1000] ;  /* 0x00100008041c7981 */ /* 0x000f62000c1e1d00 */
[CC--:B------:R-:W-:Y:S02]  /*0270*/  SHF.L.U32 R6, R10.reuse, R3.reuse, RZ ;  /* 0x000000030a067219 */ /* 0x0c0fe400000006ff */
[----:B------:R-:W-:Y:S01]  /*0280*/  SHF.L.U64.HI R3, R10, R3, R11 ;  /* 0x000000030a037219 */ /* 0x000fe2000001020b */
[----:B------:R0:W5:Y:S01]  /*0290*/  LDG.E.128 R24, desc[UR8][R4.64+0x1800] ;  /* 0x0018000804187981 */ /* 0x000162000c1e1d00 */
[----:B------:R-:W-:-:S04]  /*02a0*/  ISETP.NE.U32.AND P0, PT, R6, RZ, PT ;  /* 0x000000ff0600720c */ /* 0x000fc80003f05070 */
[----:B------:R-:W-:-:S04]  /*02b0*/  ISETP.NE.AND.EX P0, PT, R3, -0x80000000, PT, P0 ;  /* 0x800000000300780c */ /* 0x000fc80003f05300 */
[----:B------:R-:W-:Y:S02]  /*02c0*/  SEL R3, RZ, 0x1, P0 ;  /* 0x00000001ff037807 */ /* 0x000fe40000000000 */
[----:B0-----:R-:W-:Y:S01]  /*02d0*/  MOV R4, 0x300 ;  /* 0x0000030000047802 */ /* 0x001fe20000000f00 */
[----:B--2---:R-:W-:-:S11]  /*02e0*/  DADD R8, -RZ, |R20| ;  /* 0x00000000ff087229 */ /* 0x004fd60000000514 */
[----:B-----5:R-:W-:Y:S05]  /*02f0*/  CALL.REL.NOINC `($_ZN2at6native29vectorized_elementwise_kernelILi2EZNS0_50_GLOBAL__N__2680c7bb_12_PowKernel_cu_140f0503_289629pow_tensor_scalar_kernel_implIddEEvRNS_18TensorIteratorBaseET0_EUldE2_St5arrayIPcLm2EEEEviS6_T1_$__internal_accurate_pow) ;  /* 0x0000005000ac7944 */ /* 0x020fea0003c00000 */
[----:B------:R-:W-:Y:S05]  /*0300*/  BSYNC B0 ;  /* 0x0000000000007941 */ /* 0x000fea0003800000 */
.L_x_8319:
[----:B------:R-:W-:Y:S01]  /*0310*/  DSETP.NEU.AND P1, PT, R20, RZ, PT ;  /* 0x000000ff1400722a */ /* 0x000fe20003f2d000 */
[----:B------:R-:W-:Y:S01]  /*0320*/  BSSY B0, `(.L_x_8320) ;  /* 0x000001a000007945 */ /* 0x000fe20003800000 */
[----:B------:R-:W-:-:S12]  /*0330*/  IMAD.MOV.U32 R7, RZ, RZ, R5 ;  /* 0x000000ffff077224 */ /* 0x000fd800078e0005 */
[----:B------:R-:W-:Y:S05]  /*0340*/  @!P1 BRA `(.L_x_8321) ;  /* 0x0000000000409947 */ /* 0x000fea0003800000 */
[C---:B------:R-:W-:Y:S01]  /*0350*/  ISETP.GT.AND P3, PT, R21.reuse, -0x1, PT ;  /* 0xffffffff1500780c */ /* 0x040fe20003f64270 */
[----:B------:R-:W-:Y:S01]  /*0360*/  DADD R4, -RZ, -R6 ;  /* 0x00000000ff047229 */ /* 0x000fe20000000906 */
[----:B------:R-:W-:Y:S02]  /*0370*/  ISETP.LT.AND P2, PT, R21, RZ, !P0 ;  /* 0x000000ff1500720c */ /* 0x000fe40004741270 */
[----:B------:R-:W-:-:S07]  /*0380*/  ISETP.NE.AND P1, PT, R3, RZ, PT ;  /* 0x000000ff0300720c */ /* 0x000fce0003f25270 */
        /* <DEDUP_REMOVED lines=12> */
.L_x_8321:
[----:B------:R-:W0:Y:S01]  /*0450*/  LDC.64 R4, c[0x0][0x218] ;  /* 0x00008600ff047b82 */ /* 0x000e220000000a00 */
[----:B------:R-:W-:Y:S01]  /*0460*/  ULDC UR6, c[0x0][0x21c] ;  /* 0x0000870000067ab9 */ /* 0x000fe20000000800 */
[----:B------:R-:W-:Y:S01]  /*0470*/  IMAD.MOV.U32 R6, RZ, RZ, RZ ;  /* 0x000000ffff067224 */ /* 0x000fe200078e00ff */
[----:B------:R-:W-:Y:S01]  /*0480*/  ISETP.LE.AND P2, PT, RZ, UR6, PT ;  /* 0x00000006ff007c0c */ /* 0x000fe2000bf43270 */
[----:B0-----:R-:W-:-:S06]  /*0490*/  DSETP.NEU.AND P1, PT, |R4|, 0.5, !P0 ;  /* 0x3fe000000400742a */ /* 0x001fcc000472d200 */
[----:B------:R-:W-:-:S06]  /*04a0*/  SEL R7, R21, RZ, P1 ;  /* 0x000000ff15077207 */ /* 0x000fcc0000800000 */
[----:B------:R-:W-:-:S07]  /*04b0*/  @!P2 LOP3.LUT R7, R7, 0x7ff00000, RZ, 0xfc, !PT ;  /* 0x7ff000000707a812 */ /* 0x000fce00078efcff */
.L_x_8322:
[----:B------:R-:W-:Y:S05]  /*04c0*/  BSYNC B0 ;  /* 0x0000000000007941 */ /* 0x000fea0003800000 */
.L_x_8320:
        /* <DEDUP_REMOVED lines=11> */
[----:B------:R-:W-:Y:S01]  /*0580*/  ULDC UR6, c[0x0][0x21c] ;  /* 0x0000870000067ab9 */ /* 0x000fe20000000800 */
[----:B------:R-:W-:Y:S01]  /*0590*/  DSETP.GT.AND P1, PT, |R20|, 1, PT ;  /* 0x3ff000001400742a */ /* 0x000fe20003f24200 */
[----:B------:R-:W-:Y:S01]  /*05a0*/  ISETP.LE.AND P2, PT, RZ, UR6, PT ;  /* 0x00000006ff007c0c */ /* 0x000fe2000bf43270 */
[----:B------:R-:W-:-:S04]  /*05b0*/  IMAD.MOV.U32 R6, RZ, RZ, RZ ;  /* 0x000000ffff067224 */ /* 0x000fc800078e00ff */
[----:B------:R-:W-:Y:S01]  /*05c0*/  SEL R4, RZ, 0x7ff00000, !P1 ;  /* 0x7ff00000ff047807 */ /* 0x000fe20004800000 */
[----:B------:R-:W-:-:S07]  /*05d0*/  DSETP.NEU.AND P1, PT, R20, -1, PT ;  /* 0xbff000001400742a */ /* 0x000fce0003f2d000 */
[----:B------:R-:W-:-:S04]  /*05e0*/  @!P2 LOP3.LUT R4, R4, 0x7ff00000, RZ, 0x3c, !PT ;  /* 0x7ff000000404a812 */ /* 0x000fc800078e3cff */
[----:B------:R-:W-:Y:S01]  /*05f0*/  SEL R7, R4, 0x3ff00000, P1 ;  /* 0x3ff0000004077807 */ /* 0x000fe20000800000 */
[----:B------:R-:W-:Y:S06]  /*0600*/  BRA `(.L_x_8324) ;  /* 0x0000000000307947 */ /* 0x000fec0003800000 */
.L_x_8326:
[----:B------:R-:W-:-:S14]  /*0610*/  DSETP.NEU.AND P2, PT, |R20|, +INF , PT ;  /* 0x7ff000001400742a */ /* 0x000fdc0003f4d200 */
[----:B------:R-:W-:Y:S05]  /*0620*/  @P2 BRA `(.L_x_8324) ;  /* 0x0000000000282947 */ /* 0x000fea0003800000 */
[----:B------:R-:W0:Y:S01]  /*0630*/  LDC R5, c[0x0][0x21c] ;  /* 0x00008700ff057b82 */ /* 0x000e220000000800 */
[----:B------:R-:W-:Y:S01]  /*0640*/  ISETP.LT.AND P1, PT, R21, RZ, P1 ;  /* 0x000000ff1500720c */ /* 0x000fe20000f21270 */
[----:B------:R-:W-:Y:S01]  /*0650*/  IMAD.MOV.U32 R6, RZ, RZ, RZ ;  /* 0x000000ffff067224 */ /* 0x000fe200078e00ff */
[C---:B0-----:R-:W-:Y:S02]  /*0660*/  LOP3.LUT R4, R5.reuse, 0x7fffffff, RZ, 0xc0, !PT ;  /* 0x7fffffff05047812 */ /* 0x041fe400078ec0ff */
[----:B------:R-:W-:Y:S02]  /*0670*/  ISETP.GT.AND P2, PT, R5, -0x1, PT ;  /* 0xffffffff0500780c */ /* 0x000fe40003f44270 */
[----:B------:R-:W-:Y:S02]  /*0680*/  ISETP.NE.AND P1, PT, R4, 0x3fe00000, P1 ;  /* 0x3fe000000400780c */ /* 0x000fe40000f25270 */
[----:B------:R-:W-:-:S11]  /*0690*/  SEL R7, RZ, 0x7ff00000, !P2 ;  /* 0x7ff00000ff077807 */ /* 0x000fd60005000000 */
[----:B------:R-:W-:Y:S01]  /*06a0*/  @P1 VIADD R7, R7, 0x80000000 ;  /* 0x8000000007071836 */ /* 0x000fe20000000000 */
[----:B------:R-:W-:Y:S06]  /*06b0*/  BRA `(.L_x_8324) ;  /* 0x0000000000047947 */ /* 0x000fec0003800000 */
.L_x_8325:
[----:B------:R-:W-:-:S11]  /*06c0*/  DADD R6, R20, R8 ;  /* 0x0000000014067229 */ /* 0x000fd60000000008 */
.L_x_8324:
[----:B------:R-:W-:Y:S05]  /*06d0*/  BSYNC B0 ;  /* 0x0000000000007941 */ /* 0x000fea0003800000 */
.L_x_8323:
[----:B------:R-:W-:Y:S01]  /*06e0*/  DSETP.NEU.AND P1, PT, R20, 1, PT ;  /* 0x3ff000001400742a */ /* 0x000fe20003f2d000 */
[----:B------:R-:W-:Y:S01]  /*06f0*/  BSSY B0, `(.L_x_8327) ;  /* 0x0000006000007945 */ /* 0x000fe20003800000 */
[----:B------:R-:W-:Y:S01]  /*0700*/  DADD R8, -RZ, |R22| ;  /* 0x00000000ff087229 */ /* 0x000fe20000000516 */
[----:B------:R-:W-:-:S03]  /*0710*/  MOV R4, 0x750 ;  /* 0x0000075000047802 */ /* 0x000fc60000000f00 */
[----:B------:R-:W-:Y:S02]  /*0720*/  FSEL R20, R6, RZ, P1 ;  /* 0x000000ff06147208 */ /* 0x000fe40000800000 */
[----:B------:R-:W-:-:S07]  /*0730*/  FSEL R21, R7, 1.875, P1 ;  /* 0x3ff0000007157808 */ /* 0x000fce0000800000 */
[----:B------:R-:W-:Y:S05]  /*0740*/  CALL.REL.NOINC `($_ZN2at6native29vectorized_elementwise_kernelILi2EZNS0_50_GLOBAL__N__2680c7bb_12_PowKernel_cu_140f0503_289629pow_tensor_scalar_kernel_implIddEEvRNS_18TensorIteratorBaseET0_EUldE2_St5arrayIPcLm2EEEEviS6_T1_$__internal_accurate_pow) ;  /* 0x0000004c00987944 */ /* 0x000fea0003c00000 */
[----:B------:R-:W-:Y:S05]  /*0750*/  BSYNC B0 ;  /* 0x0000000000007941 */ /* 0x000fea0003800000 */
.L_x_8327:
[----:B------:R-:W-:Y:S01]  /*0760*/  DSETP.NEU.AND P1, PT, R22, RZ, PT ;  /* 0x000000ff1600722a */ /* 0x000fe20003f2d000 */
[----:B------:R-:W-:Y:S01]  /*0770*/  BSSY B0, `(.L_x_8328) ;  /* 0x0000018000007945 */ /* 0x000fe20003800000 */
[----:B------:R-:W-:-:S12]  /*0780*/  IMAD.MOV.U32 R4, RZ, RZ, R6 ;  /* 0x000000ffff047224 */ /* 0x000fd800078e0006 */
[----:B------:R-:W-:Y:S05]  /*0790*/  @!P1 BRA `(.L_x_8329) ;  /* 0x0000000000389947 */ /* 0x000fea0003800000 */
[----:B------:R-:W-:Y:S02]  /*07a0*/  ISETP.GT.AND P2, PT, R23, -0x1, PT ;  /* 0xffffffff1700780c */ /* 0x000fe40003f44270 */
[----:B------:R-:W-:-:S11]  /*07b0*/  ISETP.NE.AND P1, PT, R3, RZ, PT ;  /* 0x000000ff0300720c */ /* 0x000fd60003f25270 */
[----:B------:R-:W-:Y:S05]  /*07c0*/  @P2 BRA `(.L_x_8330) ;  /* 0x0000000000482947 */ /* 0x000fea0003800000 */
        /* <DEDUP_REMOVED lines=11> */
.L_x_8329:
[----:B------:R-:W0:Y:S01]  /*0880*/  LDC.64 R4, c[0x0][0x218] ;  /* 0x00008600ff047b82 */ /* 0x000e220000000a00 */
[----:B------:R-:W-:Y:S02]  /*0890*/  ULDC UR6, c[0x0][0x21c] ;  /* 0x0000870000067ab9 */ /* 0x000fe40000000800 */
[----:B------:R-:W-:Y:S01]  /*08a0*/  ISETP.LE.AND P2, PT, RZ, UR6, PT ;  /* 0x00000006ff007c0c */ /* 0x000fe2000bf43270 */
[----:B0-----:R-:W-:Y:S01]  /*08b0*/  DSETP.NEU.AND P1, PT, |R4|, 0.5, !P0 ;  /* 0x3fe000000400742a */ /* 0x001fe2000472d200 */
[----:B------:R-:W-:-:S05]  /*08c0*/  IMAD.MOV.U32 R4, RZ, RZ, RZ ;  /* 0x000000ffff047224 */ /* 0x000fca00078e00ff */
[----:B------:R-:W-:-:S06]  /*08d0*/  SEL R5, R23, RZ, P1 ;  /* 0x000000ff17057207 */ /* 0x000fcc0000800000 */
[----:B------:R-:W-:-:S07]  /*08e0*/  @!P2 LOP3.LUT R5, R5, 0x7ff00000, RZ, 0xfc, !PT ;  /* 0x7ff000000505a812 */ /* 0x000fce00078efcff */
.L_x_8330:
[----:B------:R-:W-:Y:S05]  /*08f0*/  BSYNC B0 ;  /* 0x0000000000007941 */ /* 0x000fea0003800000 */
.L_x_8328:
        /* <DEDUP_REMOVED lines=13> */
[----:B------:R-:W-:-:S05]  /*09d0*/  ISETP.LE.AND P2, PT, RZ, UR6, PT ;  /* 0x00000006ff007c0c */ /* 0x000fca000bf43270 */
[----:B------:R-:W-:Y:S01]  /*09e0*/  SEL R4, RZ, 0x7ff00000, !P1 ;  /* 0x7ff00000ff047807 */ /* 0x000fe20004800000 */
[----:B------:R-:W-:-:S07]  /*09f0*/  DSETP.NEU.AND P1, PT, R22, -1, PT ;  /* 0xbff000001600742a */ /* 0x000fce0003f2d000 */
[----:B------:R-:W-:-:S04]  /*0a00*/  @!P2 LOP3.LUT R4, R4, 0x7ff00000, RZ, 0x3c, !PT ;  /* 0x7ff000000404a812 */ /* 0x000fc800078e3cff */
[----:B------:R-:W-:Y:S01]  /*0a10*/  SEL R5, R4, 0x3ff00000, P1 ;  /* 0x3ff0000004057807 */ /* 0x000fe20000800000 */
[----:B------:R-:W-:Y:S01]  /*0a20*/  IMAD.MOV.U32 R4, RZ, RZ, RZ ;  /* 0x000000ffff047224 */ /* 0x000fe200078e00ff */
[----:B------:R-:W-:Y:S06]  /*0a30*/  BRA `(.L_x_8332) ;  /* 0x0000000000307947 */ /* 0x000fec0003800000 */
.L_x_8334:
[----:B------:R-:W-:-:S14]  /*0a40*/  DSETP.NEU.AND P2, PT, |R22|, +INF , PT ;  /* 0x7ff000001600742a */ /* 0x000fdc0003f4d200 */
[----:B------:R-:W-:Y:S05]  /*0a50*/  @P2 BRA `(.L_x_8332) ;  /* 0x0000000000282947 */ /* 0x000fea0003800000 */
[----:B------:R-:W0:Y:S01]  /*0a60*/  LDC R4, c[0x0][0x21c] ;  /* 0x00008700ff047b82 */ /* 0x000e220000000800 */
[----:B------:R-:W-:Y:S02]  /*0a70*/  ISETP.LT.AND P1, PT, R23, RZ, P1 ;  /* 0x000000ff1700720c */ /* 0x000fe40000f21270 */
[C---:B0-----:R-:W-:Y:S02]  /*0a80*/  LOP3.LUT R5, R4.reuse, 0x7fffffff, RZ, 0xc0, !PT ;  /* 0x7fffffff04057812 */ /* 0x041fe400078ec0ff */
[----:B------:R-:W-:Y:S01]  /*0a90*/  ISETP.GT.AND P2, PT, R4, -0x1, PT ;  /* 0xffffffff0400780c */ /* 0x000fe20003f44270 */
[----:B------:R-:W-:Y:S01]  /*0aa0*/  IMAD.MOV.U32 R4, RZ, RZ, RZ ;  /* 0x000000ffff047224 */ /* 0x000fe200078e00ff */
[----:B------:R-:W-:Y:S02]  /*0ab0*/  ISETP.NE.AND P1, PT, R5, 0x3fe00000, P1 ;  /* 0x3fe000000500780c */ /* 0x000fe40000f25270 */
[----:B------:R-:W-:-:S11]  /*0ac0*/  SEL R5, RZ, 0x7ff00000, !P2 ;  /* 0x7ff00000ff057807 */ /* 0x000fd60005000000 */
[----:B------:R-:W-:Y:S01]  /*0ad0*/  @P1 VIADD R5, R5, 0x80000000 ;  /* 0x8000000005051836 */ /* 0x000fe20000000000 */
[----:B------:R-:W-:Y:S06]  /*0ae0*/  BRA `(.L_x_8332) ;  /* 0x0000000000047947 */ /* 0x000fec0003800000 */
.L_x_8333:
[----:B------:R-:W-:-:S11]  /*0af0*/  DADD R4, R22, R8 ;  /* 0x0000000016047229 */ /* 0x000fd60000000008 */
.L_x_8332:
[----:B------:R-:W-:Y:S05]  /*0b00*/  BSYNC B0 ;  /* 0x0000000000007941 */ /* 0x000fea0003800000 */
.L_x_8331:
[----:B------:R-:W-:Y:S01]  /*0b10*/  DSETP.NEU.AND P1, PT, R22, 1, PT ;  /* 0x3ff000001600742a */ /* 0x000fe20003f2d000 */
[----:B------:R-:W-:Y:S01]  /*0b20*/  BSSY B0, `(.L_x_8335) ;  /* 0x0000006000007945 */ /* 0x000fe20003800000 */
[----:B------:R-:W-:-:S04]  /*0b30*/  DADD R8, -RZ, |R16| ;  /* 0x00000000ff087229 */ /* 0x000fc80000000510 */
[----:B------:R-:W-:Y:S02]  /*0b40*/  FSEL R22, R4, RZ, P1 ;  /* 0x000000ff04167208 */ /* 0x000fe40000800000 */
[----:B------:R-:W-:Y:S02]  /*0b50*/  FSEL R23, R5, 1.875, P1 ;  /* 0x3ff0000005177808 */ /* 0x000fe40000800000 */
[----:B------:R-:W-:-:S07]  /*0b60*/  MOV R4, 0xb80 ;  /* 0x00000b8000047802 */ /* 0x000fce0000000f00 */
[----:B------:R-:W-:Y:S05]  /*0b70*/  CALL.REL.NOINC `($_ZN2at6native29vectorized_elementwise_kernelILi2EZNS0_50_GLOBAL__N__2680c7bb_12_PowKernel_cu_140f0503_289629pow_tensor_scalar_kernel_implIddEEvRNS_18TensorIteratorBaseET0_EUldE2_St5arrayIPcLm2EEEEviS6_T1_$__internal_accurate_pow) ;  /* 0x00000048008c7944 */ /* 0x000fea0003c00000 */
[----:B------:R-:W-:Y:S05]  /*0b80*/  BSYNC B0 ;  /* 0x0000000000007941 */ /* 0x000fea0003800000 */
.L_x_8335:
        /* <DEDUP_REMOVED lines=18> */
.L_x_8337:
[----:B------:R-:W0:Y:S01]  /*0cb0*/  LDC.64 R4, c[0x0][0x218] ;  /* 0x00008600ff047b82 */ /* 0x000e220000000a00 */
[----:B------:R-:W-:Y:S02]  /*0cc0*/  ULDC UR6, c[0x0][0x21c] ;  /* 0x0000870000067ab9 */ /* 0x000fe40000000800 */
[----:B------:R-:W-:Y:S01]  /*0cd0*/  ISETP.LE.AND P2, PT, RZ, UR6, PT ;  /* 0x00000006ff007c0c */ /* 0x000fe2000bf43270 */
[----:B0-----:R-:W-:Y:S01]  /*0ce0*/  DSETP.NEU.AND P1, PT, |R4|, 0.5, !P0 ;  /* 0x3fe000000400742a */ /* 0x001fe2000472d200 */
[----:B------:R-:W-:-:S05]  /*0cf0*/  IMAD.MOV.U32 R4, RZ, RZ, RZ ;  /* 0x000000ffff047224 */ /* 0x000fca00078e00ff */
[----:B------:R-:W-:-:S06]  /*0d00*/  SEL R5, R17, RZ, P1 ;  /* 0x000000ff11057207 */ /* 0x000fcc0000800000 */
[----:B------:R-:W-:-:S07]  /*0d10*/  @!P2 LOP3.LUT R5, R5, 0x7ff00000, RZ, 0xfc, !PT ;  /* 0x7ff000000505a812 */ /* 0x000fce00078efcff */
.L_x_8338:
[----:B------:R-:W-:Y:S05]  /*0d20*/  BSYNC B0 ;  /* 0x0000000000007941 */ /* 0x000fea0003800000 */
.L_x_8336:
        /* <DEDUP_REMOVED lines=20> */
.L_x_8342:
        /* <DEDUP_REMOVED lines=11> */
.L_x_8341:
[----:B------:R-:W-:-:S11]  /*0f20*/  DADD R4, R16, R8 ;  /* 0x0000000010047229 */ /* 0x000fd60000000008 */
.L_x_8340:
[----:B------:R-:W-:Y:S05]  /*0f30*/  BSYNC B0 ;  /* 0x0000000000007941 */ /* 0x000fea0003800000 */
.L_x_8339:
        /* <DEDUP_REMOVED lines=8> */
.L_x_8343:
        /* <DEDUP_REMOVED lines=18> */
.L_x_8345:
[----:B------:R-:W0:Y:S01]  /*10e0*/  LDC.64 R4, c[0x0][0x218] ;  /* 0x00008600ff047b82 */ /* 0x000e220000000a00 */
[----:B------:R-:W-:Y:S02]  /*10f0*/  ULDC UR6, c[0x0][0x21c] ;  /* 0x0000870000067ab9 */ /* 0x000fe40000000800 */
[----:B------:R-:W-:Y:S01]  /*1100*/  ISETP.LE.AND P2, PT, RZ, UR6, PT ;  /* 0x00000006ff007c0c */ /* 0x000fe2000bf43270 */
[----:B0-----:R-:W-:Y:S01]  /*1110*/  DSETP.NEU.AND P1, PT, |R4|, 0.5, !P0 ;  /* 0x3fe000000400742a */ /* 0x001fe2000472d200 */
[----:B------:R-:W-:-:S05]  /*1120*/  IMAD.MOV.U32 R4, RZ, RZ, RZ ;  /* 0x000000ffff047224 */ /* 0x000fca00078e00ff */
[----:B------:R-:W-:-:S06]  /*1130*/  SEL R5, R19, RZ, P1 ;  /* 0x000000ff13057207 */ /* 0x000fcc0000800000 */
[----:B------:R-:W-:-:S07]  /*1140*/  @!P2 LOP3.LUT R5, R5, 0x7ff00000, RZ, 0xfc, !PT ;  /* 0x7ff000000505a812 */ /* 0x000fce00078efcff */
.L_x_8346:
[----:B------:R-:W-:Y:S05]  /*1150*/  BSYNC B0 ;  /* 0x0000000000007941 */ /* 0x000fea0003800000 */
.L_x_8344:
        /* <DEDUP_REMOVED lines=20> */
.L_x_8350:
        /* <DEDUP_REMOVED lines=11> */
.L_x_8349:
[----:B------:R-:W-:-:S11]  /*1350*/  DADD R4, R18, R8 ;  /* 0x0000000012047229 */ /* 0x000fd60000000008 */
.L_x_8348:
[----:B------:R-:W-:Y:S05]  /*1360*/  BSYNC B0 ;  /* 0x0000000000007941 */ /* 0x000fea0003800000 */
.L_x_8347:
        /* <DEDUP_REMOVED lines=8> */
.L_x_8351:
        /* <DEDUP_REMOVED lines=18> */
.L_x_8353:
[----:B------:R-:W0:Y:S01]  /*1510*/  LDC.64 R4, c[0x0][0x218] ;  /* 0x00008600ff047b82 */ /* 0x000e220000000a00 */
[----:B------:R-:W-:Y:S02]  /*1520*/  ULDC UR6, c[0x0][0x21c] ;  /* 0x0000870000067ab9 */ /* 0x000fe40000000800 */
[----:B------:R-:W-:Y:S01]  /*1530*/  ISETP.LE.AND P2, PT, RZ, UR6, PT ;  /* 0x00000006ff007c0c */ /* 0x000fe2000bf43270 */
[----:B0-----:R-:W-:Y:S01]  /*1540*/  DSETP.NEU.AND P1, PT, |R4|, 0.5, !P0 ;  /* 0x3fe000000400742a */ /* 0x001fe2000472d200 */
[----:B------:R-:W-:-:S05]  /*1550*/  IMAD.MOV.U32 R4, RZ, RZ, RZ ;  /* 0x000000ffff047224 */ /* 0x000fca00078e00ff */
[----:B------:R-:W-:-:S06]  /*1560*/  SEL R5, R29, RZ, P1 ;  /* 0x000000ff1d057207 */ /* 0x000fcc0000800000 */
[----:B------:R-:W-:-:S07]  /*1570*/  @!P2 LOP3.LUT R5, R5, 0x7ff00000, RZ, 0xfc, !PT ;  /* 0x7ff000000505a812 */ /* 0x000fce00078efcff */
.L_x_8354:
[----:B------:R-:W-:Y:S05]  /*1580*/  BSYNC B0 ;  /* 0x0000000000007941 */ /* 0x000fea0003800000 */
.L_x_8352:
        /* <DEDUP_REMOVED lines=20> */
.L_x_8358:
        /* <DEDUP_REMOVED lines=11> */
.L_x_8357:
[----:B------:R-:W-:-:S11]  /*1780*/  DADD R4, R28, R8 ;  /* 0x000000001c047229 */ /* 0x000fd60000000008 */
.L_x_8356:
[----:B------:R-:W-:Y:S05]  /*1790*/  BSYNC B0 ;  /* 0x0000000000007941 */ /* 0x000fea0003800000 */
.L_x_8355:
        /* <DEDUP_REMOVED lines=8> */
.L_x_8359:
        /* <DEDUP_REMOVED lines=18> */
.L_x_8361:
[----:B------:R-:W0:Y:S01]  /*1940*/  LDC.64 R4, c[0x0][0x218] ;  /* 0x00008600ff047b82 */ /* 0x000e220000000a00 */
[----:B------:R-:W-:Y:S02]  /*1950*/  ULDC UR6, c[0x0][0x21c] ;  /* 0x0000870000067ab9 */ /* 0x000fe40000000800 */
[----:B------:R-:W-:Y:S01]  /*1960*/  ISETP.LE.AND P2, PT, RZ, UR6, PT ;  /* 0x00000006ff007c0c */ /* 0x000fe2000bf43270 */
[----:B0-----:R-:W-:Y:S01]  /*1970*/  DSETP.NEU.AND P1, PT, |R4|, 0.5, !P0 ;  /* 0x3fe000000400742a */ /* 0x001fe2000472d200 */
[----:B------:R-:W-:-:S05]  /*1980*/  IMAD.MOV.U32 R4, RZ, RZ, RZ ;  /* 0x000000ffff047224 */ /* 0x000fca00078e00ff */
[----:B------:R-:W-:-:S06]  /*1990*/  SEL R5, R31, RZ, P1 ;  /* 0x000000ff1f057207 */ /* 0x000fcc0000800000 */
[----:B------:R-:W-:-:S07]  /*19a0*/  @!P2 LOP3.LUT R5, R5, 0x7ff00000, RZ, 0xfc, !PT ;  /* 0x7ff000000505a812 */ /* 0x000fce00078efcff */
.L_x_8362:
[----:B------:R-:W-:Y:S05]  /*19b0*/  BSYNC B0 ;  /* 0x0000000000007941 */ /* 0x000fea0003800000 */
.L_x_8360:
        /* <DEDUP_REMOVED lines=20> */
.L_x_8366:
        /* <DEDUP_REMOVED lines=11> */
.L_x_8365:
[----:B------:R-:W-:-:S11]  /*1bb0*/  DADD R4, R30, R8 ;  /* 0x000000001e047229 */ /* 0x000fd60000000008 */
.L_x_8364:
[----:B------:R-:W-:Y:S05]  /*1bc0*/  BSYNC B0 ;  /* 0x0000000000007941 */ /* 0x000fea0003800000 */
.L_x_8363:
        /* <DEDUP_REMOVED lines=8> */
.L_x_8367:
        /* <DEDUP_REMOVED lines=18> */
.L_x_8369:
[----:B------:R-:W0:Y:S01]  /*1d70*/  LDC.64 R4, c[0x0][0x218] ;  /* 0x00008600ff047b82 */ /* 0x000e220000000a00 */
[----:B------:R-:W-:Y:S02]  /*1d80*/  ULDC UR6, c[0x0][0x21c] ;  /* 0x0000870000067ab9 */ /* 0x000fe40000000800 */
[----:B------:R-:W-:Y:S01]  /*1d90*/  ISETP.LE.AND P2, PT, RZ, UR6, PT ;  /* 0x00000006ff007c0c */ /* 0x000fe2000bf43270 */
[----:B0-----:R-:W-:Y:S01]  /*1da0*/  DSETP.NEU.AND P1, PT, |R4|, 0.5, !P0 ;  /* 0x3fe000000400742a */ /* 0x001fe2000472d200 */
[----:B------:R-:W-:-:S05]  /*1db0*/  IMAD.MOV.U32 R4, RZ, RZ, RZ ;  /* 0x000000ffff047224 */ /* 0x000fca00078e00ff */
[----:B------:R-:W-:-:S06]  /*1dc0*/  SEL R5, R25, RZ, P1 ;  /* 0x000000ff19057207 */ /* 0x000fcc0000800000 */
[----:B------:R-:W-:-:S07]  /*1dd0*/  @!P2 LOP3.LUT R5, R5, 0x7ff00000, RZ, 0xfc, !PT ;  /* 0x7ff000000505a812 */ /* 0x000fce00078efcff */
.L_x_8370:
[----:B------:R-:W-:Y:S05]  /*1de0*/  BSYNC B0 ;  /* 0x0000000000007941 */ /* 0x000fea0003800000 */
.L_x_8368:
        /* <DEDUP_REMOVED lines=20> */
.L_x_8374:
        /* <DEDUP_REMOVED lines=11> */
.L_x_8373:
[----:B------:R-:W-:-:S11]  /*1fe0*/  DADD R4, R24, R8 ;  /* 0x0000000018047229 */ /* 0x000fd60000000008 */
.L_x_8372:
[----:B------:R-:W-:Y:S05]  /*1ff0*/  BSYNC B0 ;  /* 0x0000000000007941 */ /* 0x000fea0003800000 */
.L_x_8371:
        /* <DEDUP_REMOVED lines=8> */
.L_x_8375:
[----:B------:R-:W-:Y:S01]  /*2080*/  DSETP.NEU.AND P1, PT, R26, RZ, PT ;  /* 0x000000ff1a00722a */ /* 0x000fe20003f2d000 */
[----:B------:R-:W-:Y:S01]  /*2090*/  BSSY B0, `(.L_x_8376) ;  /* 0x0000018000007945 */ /* 0x000fe20003800000 */
[----:B------:R-:W-:-:S12]  /*20a0*/  IMAD.MOV.U32 R4, RZ, RZ, R6 ;  /* 0x000000ffff047224 */ /* 0x000fd800078e0006 */
[----:B------:R-:W-:Y:S05]  /*20b0*/  @!P1 BRA `(.L_x_8377) ;  /* 0x0000000000349947 */ /* 0x000fea0003800000 */
[----:B------:R-:W-:-:S13]  /*20c0*/  ISETP.GT.AND P1, PT, R27, -0x1, PT ;  /* 0xffffffff1b00780c */ /* 0x000fda0003f24270 */
        /* <DEDUP_REMOVED lines=12> */
.L_x_8377:
[----:B------:R-:W0:Y:S01]  /*2190*/  LDC.64 R4, c[0x0][0x218] ;  /* 0x00008600ff047b82 */ /* 0x000e220000000a00 */
[----:B------:R-:W-:Y:S02]  /*21a0*/  ULDC UR6, c[0x0][0x21c] ;  /* 0x0000870000067ab9 */ /* 0x000fe40000000800 */
[----:B------:R-:W-:Y:S01]  /*21b0*/  ISETP.LE.AND P1, PT, RZ, UR6, PT ;  /* 0x00000006ff007c0c */ /* 0x000fe2000bf23270 */
[----:B0-----:R-:W-:Y:S01]  /*21c0*/  DSETP.NEU.AND P0, PT, |R4|, 0.5, !P0 ;  /* 0x3fe000000400742a */ /* 0x001fe2000470d200 */
[----:B------:R-:W-:-:S05]  /*21d0*/  IMAD.MOV.U32 R4, RZ, RZ, RZ ;  /* 0x000000ffff047224 */ /* 0x000fca00078e00ff */
[----:B------:R-:W-:Y:S02]  /*21e0*/  SEL R5, R27, RZ, P0 ;  /* 0x000000ff1b057207 */ /* 0x000fe40000000000 */
[----:B------:R-:W-:-:S04]  /*21f0*/  SEL R3, RZ, 0x1, !P0 ;  /* 0x00000001ff037807 */ /* 0x000fc80004000000 */
[----:B------:R-:W-:-:S07]  /*2200*/  @!P1 LOP3.LUT R5, R5, 0x7ff00000, RZ, 0xfc, !PT ;  /* 0x7ff0000005059812 */ /* 0x000fce00078efcff */
.L_x_8378:
[----:B------:R-:W-:Y:S05]  /*2210*/  BSYNC B0 ;  /* 0x0000000000007941 */ /* 0x000fea0003800000 */
.L_x_8376:
        /* <DEDUP_REMOVED lines=20> */
.L_x_8382:
[----:B------:R-:W-:-:S14]  /*2360*/  DSETP.NEU.AND P0, PT, |R26|, +INF , PT ;  /* 0x7ff000001a00742a */ /* 0x000fdc0003f0d200 */
[----:B------:R-:W-:Y:S05]  /*2370*/  @P0 BRA `(.L_x_8380) ;  /* 0x00000000002c0947 */ /* 0x000fea0003800000 */
[----:B------:R-:W0:Y:S01]  /*2380*/  LDC R4, c[0x0][0x21c] ;  /* 0x00008700ff047b82 */ /* 0x000e220000000800 */
[----:B------:R-:W-:-:S04]  /*2390*/  ISETP.NE.AND P0, PT, R3, RZ, PT ;  /* 0x000000ff0300720c */ /* 0x000fc80003f05270 */
        /* <DEDUP_REMOVED lines=8> */
.L_x_8381:
[----:B------:R-:W-:-:S11]  /*2420*/  DADD R4, R26, R8 ;  /* 0x000000001a047229 */ /* 0x000fd60000000008 */
.L_x_8380:
[----:B------:R-:W-:Y:S05]  /*2430*/  BSYNC B0 ;  /* 0x0000000000007941 */ /* 0x000fea0003800000 */
.L_x_8379:
[----:B------:R-:W-:-:S06]  /*2440*/  DSETP.NEU.AND P0, PT, R26, 1, PT ;  /* 0x3ff000001a00742a */ /* 0x000fcc0003f0d000 */
[----:B------:R-:W-:Y:S02]  /*2450*/  FSEL R26, R4, RZ, P0 ;  /* 0x000000ff041a7208 */ /* 0x000fe40000000000 */
[----:B------:R-:W-:-:S07]  /*2460*/  FSEL R27, R5, 1.875, P0 ;  /* 0x3ff00000051b7808 */ /* 0x000fce0000000000 */
.L_x_8318:
[----:B------:R-:W0:Y:S02]  /*2470*/  LDC.64 R4, c[0x0][0x228] ;  /* 0x00008a00ff047b82 */ /* 0x000e240000000a00 */
[----:B0-----:R-:W-:-:S04]  /*2480*/  IMAD.WIDE.U32 R4, R0, 0x8, R4 ;  /* 0x0000000800047825 */ /* 0x001fc800078e0004 */
[----:B------:R-:W-:-:S05]  /*2490*/  IMAD.WIDE R4, R2, 0x10, R4 ;  /* 0x0000001002047825 */ /* 0x000fca00078e0204 */
[----:B------:R-:W-:Y:S04]  /*24a0*/  STG.E.128 desc[UR8][R4.64], R20 ;  /* 0x0000001404007986 */ /* 0x000fe8000c101d08 */
[----:B------:R-:W-:Y:S04]  /*24b0*/  STG.E.128 desc[UR8][R4.64+0x800], R16 ;  /* 0x0008001004007986 */ /* 0x000fe8000c101d08 */
[----:B------:R-:W-:Y:S04]  /*24c0*/  STG.E.128 desc[UR8][R4.64+0x1000], R28 ;  /* 0x0010001c04007986 */ /* 0x000fe8000c101d08 */
[----:B------:R-:W-:Y:S01]  /*24d0*/  STG.E.128 desc[UR8][R4.64+0x1800], R24 ;  /* 0x0018001804007986 */ /* 0x000fe2000c101d08 */
[----:B------:R-:W-:Y:S05]  /*24e0*/  EXIT ;  /* 0x000000000000794d */ /* 0x000fea0003800000 */
.L_x_8317:
[----:B------:R-:W0:Y:S01]  /*24f0*/  S2R R21, SR_TID.X ;  /* 0x0000000000157919 */ /* 0x000e220000002100 */
[----:B------:R-:W-:Y:S02]  /*2500*/  CS2R R50, SRZ ;  /* 0x0000000000327805 */ /* 0x000fe4000001ff00 */
[----:B------:R-:W-:Y:S02]  /*2510*/  CS2R R46, SRZ ;  /* 0x00000000002e7805 */ /* 0x000fe4000001ff00 */
[----:B------:R-:W-:Y:S02]  /*2520*/  CS2R R48, SRZ ;  /* 0x0000000000307805 */ /* 0x000fe4000001ff00 */
[----:B------:R-:W-:Y:S02]  /*2530*/  CS2R R42, SRZ ;  /* 0x00000000002a7805 */ /* 0x000fe4000001ff00 */
[----:B------:R-:W-:Y:S02]  /*2540*/  CS2R R44, SRZ ;  /* 0x00000000002c7805 */ /* 0x000fe4000001ff00 */
[----:B------:R-:W-:-:S02]  /*2550*/  CS2R R40, SRZ ;  /* 0x0000000000287805 */ /* 0x000fc4000001ff00 */
[----:B------:R-:W-:Y:S02]  /*2560*/  CS2R R52, SRZ ;  /* 0x0000000000347805 */ /* 0x000fe4000001ff00 */
[----:B------:R-:W-:Y:S01]  /*2570*/  CS2R R38, SRZ ;  /* 0x0000000000267805 */ /* 0x000fe2000001ff00 */
[----:B------:R-:W-:Y:S01]  /*2580*/  ULDC.64 UR6, c[0x0][0x218] ;  /* 0x0000860000067ab9 */ /* 0x000fe20000000a00 */
[----:B0-----:R-:W-:-:S13]  /*2590*/  ISETP.GE.AND P0, PT, R21, R28, PT ;  /* 0x0000001c1500720c */ /* 0x001fda0003f06270 */
[----:B------:R-:W-:Y:S02]  /*25a0*/  @!P0 IMAD.IADD R23, R0, 0x1, R21 ;  /* 0x0000000100178824 */ /* 0x000fe400078e0215 */
[----:B------:R-:W-:-:S05]  /*25b0*/  @!P0 VIADD R21, R21, 0x80 ;  /* 0x0000008015158836 */ /* 0x000fca0000000000 */
[----:B------:R-:W-:-:S13]  /*25c0*/  ISETP.GE.AND P6, PT, R21, R28, PT ;  /* 0x0000001c1500720c */ /* 0x000fda0003fc6270 */
[----:B------:R-:W-:Y:S01]  /*25d0*/  @!P6 IMAD.IADD R5, R0, 0x1, R21 ;  /* 0x000000010005e824 */ /* 0x000fe200078e0215 */
[----:B------:R-:W0:Y:S01]  /*25e0*/  @!P6 LDC.64 R2, c[0x0][0x230] ;  /* 0x00008c00ff02eb82 */ /* 0x000e220000000a00 */
[----:B------:R-:W-:-:S05]  /*25f0*/  @!P6 VIADD R21, R21, 0x80 ;  /* 0x000000801515e836 */ /* 0x000fca0000000000 */
[----:B------:R-:W-:-:S13]  /*2600*/  ISETP.GE.AND P5, PT, R21, R28, PT ;  /* 0x0000001c1500720c */ /* 0x000fda0003fa6270 */
[----:B------:R-:W-:Y:S01]  /*2610*/  @!P5 IMAD.IADD R9, R0, 0x1, R21 ;  /* 0x000000010009d824 */ /* 0x000fe200078e0215 */
[----:B------:R-:W1:Y:S01]  /*2620*/  @!P5 LDC.64 R6, c[0x0][0x230] ;  /* 0x00008c00ff06db82 */ /* 0x000e620000000a00 */
[----:B------:R-:W-:Y:S02]  /*2630*/  @!P5 VIADD R21, R21, 0x80 ;  /* 0x000000801515d836 */ /* 0x000fe40000000000 */
[----:B0-----:R-:W-:-:S03]  /*2640*/  @!P6 IMAD.WIDE.U32 R2, R5, 0x8, R2 ;  /* 0x000000080502e825 */ /* 0x001fc600078e0002 */
[C---:B------:R-:W-:Y:S02]  /*2650*/  ISETP.GE.AND P4, PT, R21.reuse, R28, PT ;  /* 0x0000001c1500720c */ /* 0x040fe40003f86270 */
[----:B------:R-:W0:Y:S01]  /*2660*/  @!P0 LDC.64 R4, c[0x0][0x230] ;  /* 0x00008c00ff048b82 */ /* 0x000e220000000a00 */
[----:B------:R2:W5:Y:S10]  /*2670*/  @!P6 LDG.E.64 R50, desc[UR8][R2.64] ;  /* 0x000000080232e981 */ /* 0x000574000c1e1b00 */
[----:B------:R-:W-:Y:S01]  /*2680*/  @!P4 IMAD.IADD R25, R0, 0x1, R21 ;  /* 0x000000010019c824 */ /* 0x000fe200078e0215 */
[----:B------:R-:W3:Y:S01]  /*2690*/  @!P4 LDC.64 R10, c[0x0][0x230] ;  /* 0x00008c00ff0acb82 */ /* 0x000ee20000000a00 */
[----:B------:R-:W-:-:S05]  /*26a0*/  @!P4 VIADD R21, R21, 0x80 ;  /* 0x000000801515c836 */ /* 0x000fca0000000000 */
[----:B------:R-:W-:-:S13]  /*26b0*/  ISETP.GE.AND P3, PT, R21, R28, PT ;  /* 0x0000001c1500720c */ /* 0x000fda0003f66270 */
[----:B------:R-:W-:Y:S01]  /*26c0*/  @!P3 IMAD.IADD R27, R0, 0x1, R21 ;  /* 0x00000001001bb824 */ /* 0x000fe200078e0215 */
[----:B------:R-:W4:Y:S01]  /*26d0*/  @!P3 LDC.64 R12, c[0x0][0x230] ;  /* 0x00008c00ff0cbb82 */ /* 0x000f220000000a00 */
[----:B------:R-:W-:-:S05]  /*26e0*/  @!P3 VIADD R21, R21, 0x80 ;  /* 0x000000801515b836 */ /* 0x000fca0000000000 */
[----:B------:R-:W-:-:S13]  /*26f0*/  ISETP.GE.AND P2, PT, R21, R28, PT ;  /* 0x0000001c1500720c */ /* 0x000fda0003f46270 */
[----:B------:R-:W-:Y:S01]  /*2700*/  @!P2 IMAD.IADD R29, R0, 0x1, R21 ;  /* 0x00000001001da824 */ /* 0x000fe200078e0215 */
[----:B------:R-:W2:Y:S01]  /*2710*/  @!P2 LDC.64 R14, c[0x0][0x230] ;  /* 0x00008c00ff0eab82 */ /* 0x000ea20000000a00 */
[----:B------:R-:W-:-:S05]  /*2720*/  @!P2 VIADD R21, R21, 0x80 ;  /* 0x000000801515a836 */ /* 0x000fca0000000000 */
[----:B------:R-:W-:-:S13]  /*2730*/  ISETP.GE.AND P1, PT, R21, R28, PT ;  /* 0x0000001c1500720c */ /* 0x000fda0003f26270 */
[----:B------:R-:W-:Y:S01]  /*2740*/  @!P1 IMAD.IADD R31, R0, 0x1, R21 ;  /* 0x00000001001f9824 */ /* 0x000fe200078e0215 */
[----:B------:R-:W0:Y:S01]  /*2750*/  @!P1 LDC.64 R16, c[0x0][0x230] ;  /* 0x00008c00ff109b82 */ /* 0x000e220000000a00 */
[----:B------:R-:W-:-:S05]  /*2760*/  @!P1 VIADD R21, R21, 0x80 ;  /* 0x0000008015159836 */ /* 0x000fca0000000000 */
[----:B------:R-:W-:-:S13]  /*2770*/  ISETP.GE.AND P6, PT, R21, R28, PT ;  /* 0x0000001c1500720c */ /* 0x000fda0003fc6270 */
[----:B------:R-:W0:Y:S01]  /*2780*/  @!P6 LDC.64 R18, c[0x0][0x230] ;  /* 0x00008c00ff12eb82 */ /* 0x000e220000000a00 */
[----:B-1----:R-:W-:-:S04]  /*2790*/  @!P5 IMAD.WIDE.U32 R8, R9, 0x8, R6 ;  /* 0x000000080908d825 */ /* 0x002fc800078e0006 */
[----:B------:R-:W-:Y:S01]  /*27a0*/  @!P6 IMAD.IADD R7, R0, 0x1, R21 ;  /* 0x000000010007e824 */ /* 0x000fe200078e0215 */
[----:B------:R-:W5:Y:S01]  /*27b0*/  @!P5 LDG.E.64 R46, desc[UR8][R8.64] ;  /* 0x00000008082ed981 */ /* 0x000f62000c1e1b00 */
[----:B---3--:R-:W-:-:S04]  /*27c0*/  @!P4 IMAD.WIDE.U32 R10, R25, 0x8, R10 ;  /* 0x00000008190ac825 */ /* 0x008fc800078e000a */
[----:B----4-:R-:W-:Y:S01]  /*27d0*/  @!P3 IMAD.WIDE.U32 R12, R27, 0x8, R12 ;  /* 0x000000081b0cb825 */ /* 0x010fe200078e000c */
[----:B------:R-:W5:Y:S03]  /*27e0*/  @!P4 LDG.E.64 R48, desc[UR8][R10.64] ;  /* 0x000000080a30c981 */ /* 0x000f66000c1e1b00 */
[----:B--2---:R-:W-:Y:S01]  /*27f0*/  @!P2 IMAD.WIDE.U32 R14, R29, 0x8, R14 ;  /* 0x000000081d0ea825 */ /* 0x004fe200078e000e */
[----:B------:R-:W5:Y:S03]  /*2800*/  @!P3 LDG.E.64 R42, desc[UR8][R12.64] ;  /* 0x000000080c2ab981 */ /* 0x000f66000c1e1b00 */
[----:B0-----:R-:W-:Y:S01]  /*2810*/  @!P0 IMAD.WIDE.U32 R4, R23, 0x8, R4 ;  /* 0x0000000817048825 */ /* 0x001fe200078e0004 */
[----:B------:R-:W5:Y:S03]  /*2820*/  @!P2 LDG.E.64 R44, desc[UR8][R14.64] ;  /* 0x000000080e2ca981 */ /* 0x000f66000c1e1b00 */
[----:B------:R-:W-:Y:S01]  /*2830*/  @!P6 IMAD.WIDE.U32 R6, R7, 0x8, R18 ;  /* 0x000000080706e825 */ /* 0x000fe200078e0012 */
[----:B------:R-:W5:Y:S04]  /*2840*/  @!P0 LDG.E.64 R52, desc[UR8][R4.64] ;  /* 0x0000000804348981 */ /* 0x000f68000c1e1b00 */
[----:B------:R-:W5:Y:S01]  /*2850*/  @!P6 LDG.E.64 R40, desc[UR8][R6.64] ;  /* 0x000000080628e981 */ /* 0x000f62000c1e1b00 */
[----:B------:R-:W-:-:S05]  /*2860*/  @!P1 IMAD.WIDE.U32 R24, R31, 0x8, R16 ;  /* 0x000000081f189825 */ /* 0x000fca00078e0010 */
        /* <DEDUP_REMOVED lines=14> */
[----:B0-----:R-:W-:Y:S02]  /*2950*/  IMAD.MOV.U32 R24, RZ, RZ, 0x0 ;  /* 0x00000000ff187424 */ /* 0x001fe400078e00ff */
[----:B------:R-:W-:Y:S02]  /*2960*/  IMAD.MOV.U32 R25, RZ, RZ, 0x3ff00000 ;  /* 0x3ff00000ff197424 */ /* 0x000fe400078e00ff */
[----:B------:R-:W-:Y:S02]  /*2970*/  IMAD.MOV.U32 R26, RZ, RZ, 0x0 ;  /* 0x00000000ff1a7424 */ /* 0x000fe400078e00ff */
[----:B------:R-:W-:Y:S01]  /*2980*/  IMAD.MOV.U32 R27, RZ, RZ, 0x3ff00000 ;  /* 0x3ff00000ff1b7424 */ /* 0x000fe200078e00ff */
[----:B------:R-:W-:Y:S06]  /*2990*/  @!P1 BRA `(.L_x_8383) ;  /* 0x00000028000c9947 */ /* 0x000fec0003800000 */
[----:B------:R-:W-:Y:S04]  /*29a0*/  BSSY B0, `(.L_x_8384) ;  /* 0x0000051000007945 */ /* 0x000fe80003800000 */
[----:B------:R-:W-:Y:S05]  /*29b0*/  @P0 BRA `(.L_x_8385) ;  /* 0x00000004003c0947 */ /* 0x000fea0003800000 */
[----:B-----5:R-:W-:Y:S01]  /*29c0*/  DADD R8, -RZ, |R52| ;  /* 0x00000000ff087229 */ /* 0x020fe20000000534 */
[----:B------:R-:W-:Y:S01]  /*29d0*/  BSSY B1, `(.L_x_8386) ;  /* 0x0000003000017945 */ /* 0x000fe20003800000 */
[----:B------:R-:W-:-:S09]  /*29e0*/  MOV R4, 0x2a00 ;  /* 0x00002a0000047802 */ /* 0x000fd20000000f00 */
[----:B------:R-:W-:Y:S05]  /*29f0*/  CALL.REL.NOINC `($_ZN2at6native29vectorized_elementwise_kernelILi2EZNS0_50_GLOBAL__N__2680c7bb_12_PowKernel_cu_140f0503_289629pow_tensor_scalar_kernel_implIddEEvRNS_18TensorIteratorBaseET0_EUldE2_St5arrayIPcLm2EEEEviS6_T1_$__internal_accurate_pow) ;  /* 0x0000002800ec7944 */ /* 0x000fea0003c00000 */
[----:B------:R-:W-:Y:S05]  /*2a00*/  BSYNC B1 ;  /* 0x0000000000017941 */ /* 0x000fea0003800000 */
.L_x_8386:
[----:B------:R-:W-:Y:S01]  /*2a10*/  DSETP.NEU.AND P0, PT, R52, RZ, PT ;  /* 0x000000ff3400722a */ /* 0x000fe20003f0d000 */
[----:B------:R-:W-:Y:S01]  /*2a20*/  BSSY B1, `(.L_x_8387) ;  /* 0x0000026000017945 */ /* 0x000fe20003800000 */
[----:B------:R-:W-:-:S12]  /*2a30*/  IMAD.MOV.U32 R7, RZ, RZ, R5 ;  /* 0x000000ffff077224 */ /* 0x000fd800078e0005 */
        /* <DEDUP_REMOVED lines=22> */
.L_x_8388:
[----:B------:R-:W0:Y:S08]  /*2ba0*/  LDC.64 R6, c[0x0][0x218] ;  /* 0x00008600ff067b82 */ /* 0x000e300000000a00 */
[----:B------:R-:W1:Y:S01]  /*2bb0*/  LDC.64 R8, c[0x0][0x218] ;  /* 0x00008600ff087b82 */ /* 0x000e620000000a00 */
[----:B0-----:R-:W-:-:S05]  /*2bc0*/  IMAD.MOV.U32 R5, RZ, RZ, R7 ;  /* 0x000000ffff057224 */ /* 0x001fca00078e0007 */
[C---:B------:R-:W-:Y:S02]  /*2bd0*/  LOP3.LUT R4, R5.reuse, 0x7ff00000, RZ, 0xc0, !PT ;  /* 0x7ff0000005047812 */ /* 0x040fe400078ec0ff */
[----:B------:R-:W-:Y:S01]  /*2be0*/  ISETP.GE.AND P2, PT, R5, RZ, PT ;  /* 0x000000ff0500720c */ /* 0x000fe20003f46270 */
[----:B-1----:R-:W-:Y:S01]  /*2bf0*/  DSETP.NEU.AND P0, PT, |R8|, 0.5, PT ;  /* 0x3fe000000800742a */ /* 0x002fe20003f0d200 */
[----:B------:R-:W-:-:S04]  /*2c00*/  LEA.HI R7, R4, 0xfffffc0c, RZ, 0xc ;  /* 0xfffffc0c04077811 */ /* 0x000fc800078f60ff */
[CC--:B------:R-:W-:Y:S02]  /*2c10*/  SHF.L.U32 R4, R6.reuse, R7.reuse, RZ ;  /* 0x0000000706047219 */ /* 0x0c0fe400000006ff */
[----:B------:R-:W-:Y:S02]  /*2c20*/  SHF.L.U64.HI R6, R6, R7, R5 ;  /* 0x0000000706067219 */ /* 0x000fe40000010205 */
[----:B------:R-:W-:-:S04]  /*2c30*/  ISETP.EQ.U32.AND P1, PT, R4, RZ, PT ;  /* 0x000000ff0400720c */ /* 0x000fc80003f22070 */
[----:B------:R-:W-:Y:S01]  /*2c40*/  ISETP.EQ.AND.EX P0, PT, R6, -0x80000000, P0, P1 ;  /* 0x800000000600780c */ /* 0x000fe20000702310 */
[----:B------:R-:W-:-:S03]  /*2c50*/  IMAD.MOV.U32 R6, RZ, RZ, RZ ;  /* 0x000000ffff067224 */ /* 0x000fc600078e00ff */
[----:B------:R-:W-:-:S04]  /*2c60*/  SEL R7, R53, RZ, P0 ;  /* 0x000000ff35077207 */ /* 0x000fc80000000000 */
[----:B------:R-:W-:-:S07]  /*2c70*/  @!P2 LOP3.LUT R7, R7, 0x7ff00000, RZ, 0xfc, !PT ;  /* 0x7ff000000707a812 */ /* 0x000fce00078efcff */
.L_x_8389:
[----:B------:R-:W-:Y:S05]  /*2c80*/  BSYNC B1 ;  /* 0x0000000000017941 */ /* 0x000fea0003800000 */
.L_x_8387:
        /* <DEDUP_REMOVED lines=19> */
.L_x_8393:
        /* <DEDUP_REMOVED lines=10> */
.L_x_8392:
[----:B------:R-:W-:-:S11]  /*2e60*/  DADD R6, R52, R10 ;  /* 0x0000000034067229 */ /* 0x000fd6000000000a */
.L_x_8391:
[----:B------:R-:W-:Y:S05]  /*2e70*/  BSYNC B1 ;  /* 0x0000000000017941 */ /* 0x000fea0003800000 */
.L_x_8390:
[----:B------:R-:W-:-:S06]  /*2e80*/  DSETP.NEU.AND P0, PT, R52, 1, PT ;  /* 0x3ff000003400742a */ /* 0x000fcc0003f0d000 */
[----:B------:R-:W-:Y:S02]  /*2e90*/  FSEL R26, R6, RZ, P0 ;  /* 0x000000ff061a7208 */ /* 0x000fe40000000000 */
[----:B------:R-:W-:-:S07]  /*2ea0*/  FSEL R27, R7, 1.875, P0 ;  /* 0x3ff00000071b7808 */ /* 0x000fce0000000000 */
.L_x_8385:
[----:B------:R-:W-:Y:S05]  /*2eb0*/  BSYNC B0 ;  /* 0x0000000000007941 */ /* 0x000fea0003800000 */
.L_x_8384:
[----:B------:R-:W0:Y:S01]  /*2ec0*/  S2R R29, SR_TID.X ;  /* 0x00000000001d7919 */ /* 0x000e220000002100 */
[----:B------:R-:W-:Y:S01]  /*2ed0*/  BSSY B0, `(.L_x_8394) ;  /* 0x000004f000007945 */ /* 0x000fe20003800000 */
[----:B0-----:R-:W-:-:S05]  /*2ee0*/  VIADD R5, R29, 0x80 ;  /* 0x000000801d057836 */ /* 0x001fca0000000000 */
[----:B------:R-:W-:-:S13]  /*2ef0*/  ISETP.GE.AND P0, PT, R5, R28, PT ;  /* 0x0000001c0500720c */ /* 0x000fda0003f06270 */
[----:B------:R-:W-:Y:S05]  /*2f00*/  @P0 BRA `(.L_x_8395) ;  /* 0x00000004002c0947 */ /* 0x000fea0003800000 */
[----:B-----5:R-:W-:Y:S01]  /*2f10*/  DADD R8, -RZ, |R50| ;  /* 0x00000000ff087229 */ /* 0x020fe20000000532 */
[----:B------:R-:W-:Y:S01]  /*2f20*/  BSSY B1, `(.L_x_8396) ;  /* 0x0000003000017945 */ /* 0x000fe20003800000 */
[----:B------:R-:W-:-:S09]  /*2f30*/  MOV R4, 0x2f50 ;  /* 0x00002f5000047802 */ /* 0x000fd20000000f00 */
[----:B------:R-:W-:Y:S05]  /*2f40*/  CALL.REL.NOINC `($_ZN2at6native29vectorized_elementwise_kernelILi2EZNS0_50_GLOBAL__N__2680c7bb_12_PowKernel_cu_140f0503_289629pow_tensor_scalar_kernel_implIddEEvRNS_18TensorIteratorBaseET0_EUldE2_St5arrayIPcLm2EEEEviS6_T1_$__internal_accurate_pow) ;  /* 0x0000002400987944 */ /* 0x000fea0003c00000 */
[----:B------:R-:W-:Y:S05]  /*2f50*/  BSYNC B1 ;  /* 0x0000000000017941 */ /* 0x000fea0003800000 */
.L_x_8396:
[----:B------:R-:W0:Y:S01]  /*2f60*/  LDC.64 R8, c[0x0][0x218] ;  /* 0x00008600ff087b82 */ /* 0x000e220000000a00 */
[----:B------:R-:W-:Y:S01]  /*2f70*/  DSETP.NEU.AND P0, PT, R50, RZ, PT ;  /* 0x000000ff3200722a */ /* 0x000fe20003f0d000 */
[----:B------:R-:W-:Y:S01]  /*2f80*/  BSSY B1, `(.L_x_8397) ;  /* 0x0000021000017945 */ /* 0x000fe20003800000 */
[----:B0-----:R-:W-:-:S04]  /*2f90*/  LOP3.LUT R4, R9, 0x7ff00000, RZ, 0xc0, !PT ;  /* 0x7ff0000009047812 */ /* 0x001fc800078ec0ff */
[----:B------:R-:W-:Y:S01]  /*2fa0*/  LEA.HI R7, R4, 0xfffffc0c, RZ, 0xc ;  /* 0xfffffc0c04077811 */ /* 0x000fe200078f60ff */
[----:B------:R-:W-:-:S03]  /*2fb0*/  IMAD.MOV.U32 R4, RZ, RZ, R6 ;  /* 0x000000ffff047224 */ /* 0x000fc600078e0006 */
[CC--:B------:R-:W-:Y:S02]  /*2fc0*/  SHF.L.U64.HI R10, R8.reuse, R7.reuse, R9 ;  /* 0x00000007080a7219 */ /* 0x0c0fe40000010209 */
[----:B------:R-:W-:Y:S02]  /*2fd0*/  SHF.L.U32 R7, R8, R7, RZ ;  /* 0x0000000708077219 */ /* 0x000fe400000006ff */
[----:B------:R-:W-:Y:S05]  /*2fe0*/  @!P0 BRA `(.L_x_8398) ;  /* 0x0000000000488947 */ /* 0x000fea0003800000 */
[----:B------:R-:W-:Y:S02]  /*2ff0*/  ISETP.GT.AND P2, PT, R51, -0x1, PT ;  /* 0xffffffff3300780c */ /* 0x000fe40003f44270 */
[----:B------:R-:W-:Y:S01]  /*3000*/  ISETP.NE.U32.AND P0, PT, R7, RZ, PT ;  /* 0x000000ff0700720c */ /* 0x000fe20003f05070 */
[----:B------:R-:W-:-:S03]  /*3010*/  DADD R6, -RZ, -R4 ;  /* 0x00000000ff067229 */ /* 0x000fc60000000904 */
        /* <DEDUP_REMOVED lines=15> */
.L_x_8398:
        /* <DEDUP_REMOVED lines=8> */
.L_x_8399:
[----:B------:R-:W-:Y:S05]  /*3190*/  BSYNC B1 ;  /* 0x0000000000017941 */ /* 0x000fea0003800000 */
.L_x_8397:
        /* <DEDUP_REMOVED lines=12> */
[----:B------:R-:W-:-:S06]  /*3260*/  DSETP.GT.AND P0, PT, |R50|, 1, PT ;  /* 0x3ff000003200742a */ /* 0x000fcc0003f04200 */
[----:B------:R-:W-:Y:S01]  /*3270*/  SEL R4, RZ, 0x7ff00000, !P0 ;  /* 0x7ff00000ff047807 */ /* 0x000fe20004000000 */
[----:B------:R-:W-:-:S05]  /*3280*/  DSETP.NEU.AND P0, PT, R50, -1, PT ;  /* 0xbff000003200742a */ /* 0x000fca0003f0d000 */
[----:B------:R-:W-:-:S04]  /*3290*/  @!P1 LOP3.LUT R4, R4, 0x7ff00000, RZ, 0x3c, !PT ;  /* 0x7ff0000004049812 */ /* 0x000fc800078e3cff */
[----:B------:R-:W-:Y:S01]  /*32a0*/  SEL R5, R4, 0x3ff00000, P0 ;  /* 0x3ff0000004057807 */ /* 0x000fe20000000000 */
[----:B------:R-:W-:Y:S01]  /*32b0*/  IMAD.MOV.U32 R4, RZ, RZ, RZ ;  /* 0x000000ffff047224 */ /* 0x000fe200078e00ff */
[----:B------:R-:W-:Y:S06]  /*32c0*/  BRA `(.L_x_8401) ;  /* 0x00000000002c7947 */ /* 0x000fec0003800000 */
.L_x_8403:
[----:B------:R-:W-:-:S14]  /*32d0*/  DSETP.NEU.AND P1, PT, |R50|, +INF , PT ;  /* 0x7ff000003200742a */ /* 0x000fdc0003f2d200 */
[----:B------:R-:W-:Y:S05]  /*32e0*/  @P1 BRA `(.L_x_8401) ;  /* 0x0000000000241947 */ /* 0x000fea0003800000 */
[----:B------:R-:W-:Y:S02]  /*32f0*/  ISETP.LT.AND P0, PT, R51, RZ, P0 ;  /* 0x000000ff3300720c */ /* 0x000fe40000701270 */
[C---:B------:R-:W-:Y:S02]  /*3300*/  LOP3.LUT R4, R9.reuse, 0x7fffffff, RZ, 0xc0, !PT ;  /* 0x7fffffff09047812 */ /* 0x040fe400078ec0ff */
[----:B------:R-:W-:Y:S02]  /*3310*/  ISETP.GT.AND P1, PT, R9, -0x1, PT ;  /* 0xffffffff0900780c */ /* 0x000fe40003f24270 */
[----:B------:R-:W-:Y:S01]  /*3320*/  ISETP.NE.AND P0, PT, R4, 0x3fe00000, P0 ;  /* 0x3fe000000400780c */ /* 0x000fe20000705270 */
[----:B------:R-:W-:Y:S01]  /*3330*/  IMAD.MOV.U32 R4, RZ, RZ, RZ ;  /* 0x000000ffff047224 */ /* 0x000fe200078e00ff */
[----:B------:R-:W-:-:S11]  /*3340*/  SEL R5, RZ, 0x7ff00000, !P1 ;  /* 0x7ff00000ff057807 */ /* 0x000fd60004800000 */
[----:B------:R-:W-:Y:S01]  /*3350*/  @P0 VIADD R5, R5, 0x80000000 ;  /* 0x8000000005050836 */ /* 0x000fe20000000000 */
[----:B------:R-:W-:Y:S06]  /*3360*/  BRA `(.L_x_8401) ;  /* 0x0000000000047947 */ /* 0x000fec0003800000 */
.L_x_8402:
[----:B------:R-:W-:-:S11]  /*3370*/  DADD R4, R50, R10 ;  /* 0x0000000032047229 */ /* 0x000fd6000000000a */
.L_x_8401:
[----:B------:R-:W-:Y:S05]  /*3380*/  BSYNC B1 ;  /* 0x0000000000017941 */ /* 0x000fea0003800000 */
.L_x_8400:
[----:B------:R-:W-:-:S06]  /*3390*/  DSETP.NEU.AND P0, PT, R50, 1, PT ;  /* 0x3ff000003200742a */ /* 0x000fcc0003f0d000 */
[----:B------:R-:W-:Y:S02]  /*33a0*/  FSEL R24, R4, RZ, P0 ;  /* 0x000000ff04187208 */ /* 0x000fe40000000000 */
[----:B------:R-:W-:-:S07]  /*33b0*/  FSEL R25, R5, 1.875, P0 ;  /* 0x3ff0000005197808 */ /* 0x000fce0000000000 */
.L_x_8395:
[----:B------:R-:W-:Y:S05]  /*33c0*/  BSYNC B0 ;  /* 0x0000000000007941 */ /* 0x000fea0003800000 */
.L_x_8394:
[----:B------:R-:W-:Y:S01]  /*33d0*/  VIADD R5, R29, 0x100 ;  /* 0x000001001d057836 */ /* 0x000fe20000000000 */
[----:B------:R-:W-:Y:S04]  /*33e0*/  BSSY B0, `(.L_x_8404) ;  /* 0x000004e000007945 */ /* 0x000fe80003800000 */
[----:B------:R-:W-:-:S13]  /*33f0*/  ISETP.GE.AND P0, PT, R5, R28, PT ;  /* 0x0000001c0500720c */ /* 0x000fda0003f06270 */
[----:B------:R-:W-:Y:S05]  /*3400*/  @P0 BRA `(.L_x_8405) ;  /* 0x00000004002c0947 */ /* 0x000fea0003800000 */
[----:B-----5:R-:W-:Y:S01]  /*3410*/  DADD R8, -RZ, |R46| ;  /* 0x00000000ff087229 */ /* 0x020fe2000000052e */
[----:B------:R-:W-:Y:S01]  /*3420*/  BSSY B1, `(.L_x_8406) ;  /* 0x0000003000017945 */ /* 0x000fe20003800000 */
[----:B------:R-:W-:-:S09]  /*3430*/  MOV R4, 0x3450 ;  /* 0x0000345000047802 */ /* 0x000fd20000000f00 */
[----:B------:R-:W-:Y:S05]  /*3440*/  CALL.REL.NOINC `($_ZN2at6native29vectorized_elementwise_kernelILi2EZNS0_50_GLOBAL__N__2680c7bb_12_PowKernel_cu_140f0503_289629pow_tensor_scalar_kernel_implIddEEvRNS_18TensorIteratorBaseET0_EUldE2_St5arrayIPcLm2EEEEviS6_T1_$__internal_accurate_pow) ;  /* 0x0000002000587944 */ /* 0x000fea0003c00000 */
[----:B------:R-:W-:Y:S05]  /*3450*/  BSYNC B1 ;  /* 0x0000000000017941 */ /* 0x000fea0003800000 */
.L_x_8406:
        /* <DEDUP_REMOVED lines=27> */
.L_x_8408:
        /* <DEDUP_REMOVED lines=8> */
.L_x_8409:
[----:B------:R-:W-:Y:S05]  /*3690*/  BSYNC B1 ;  /* 0x0000000000017941 */ /* 0x000fea0003800000 */
.L_x_8407:
        /* <DEDUP_REMOVED lines=19> */
.L_x_8413:
        /* <DEDUP_REMOVED lines=10> */
.L_x_8412:
[----:B------:R-:W-:-:S11]  /*3870*/  DADD R4, R46, R10 ;  /* 0x000000002e047229 */ /* 0x000fd6000000000a */
.L_x_8411:
[----:B------:R-:W-:Y:S05]  /*3880*/  BSYNC B1 ;  /* 0x0000000000017941 */ /* 0x000fea0003800000 */
.L_x_8410:
[----:B------:R-:W-:-:S06]  /*3890*/  DSETP.NEU.AND P0, PT, R46, 1, PT ;  /* 0x3ff000002e00742a */ /* 0x000fcc0003f0d000 */
[----:B------:R-:W-:Y:S02]  /*38a0*/  FSEL R22, R4, RZ, P0 ;  /* 0x000000ff04167208 */ /* 0x000fe40000000000 */
[----:B------:R-:W-:-:S07]  /*38b0*/  FSEL R23, R5, 1.875, P0 ;  /* 0x3ff0000005177808 */ /* 0x000fce0000000000 */
.L_x_8405:
[----:B------:R-:W-:Y:S05]  /*38c0*/  BSYNC B0 ;  /* 0x0000000000007941 */ /* 0x000fea0003800000 */
.L_x_8404:
        /* <DEDUP_REMOVED lines=9> */
.L_x_8416:
        /* <DEDUP_REMOVED lines=27> */
.L_x_8418:
        /* <DEDUP_REMOVED lines=8> */
.L_x_8419:
[----:B------:R-:W-:Y:S05]  /*3b90*/  BSYNC B1 ;  /* 0x0000000000017941 */ /* 0x000fea0003800000 */
.L_x_8417:
        /* <DEDUP_REMOVED lines=19> */
.L_x_8423:
        /* <DEDUP_REMOVED lines=10> */
.L_x_8422:
[----:B------:R-:W-:-:S11]  /*3d70*/  DADD R4, R48, R10 ;  /* 0x0000000030047229 */ /* 0x000fd6000000000a */
.L_x_8421:
[----:B------:R-:W-:Y:S05]  /*3d80*/  BSYNC B1 ;  /* 0x0000000000017941 */ /* 0x000fea0003800000 */
.L_x_8420:
[----:B------:R-:W-:-:S06]  /*3d90*/  DSETP.NEU.AND P0, PT, R48, 1, PT ;  /* 0x3ff000003000742a */ /* 0x000fcc0003f0d000 */
[----:B------:R-:W-:Y:S02]  /*3da0*/  FSEL R20, R4, RZ, P0 ;  /* 0x000000ff04147208 */ /* 0x000fe40000000000 */
[----:B------:R-:W-:-:S07]  /*3db0*/  FSEL R21, R5, 1.875, P0 ;  /* 0x3ff0000005157808 */ /* 0x000fce0000000000 */
.L_x_8415:
[----:B------:R-:W-:Y:S05]  /*3dc0*/  BSYNC B0 ;  /* 0x0000000000007941 */ /* 0x000fea0003800000 */
.L_x_8414:
        /* <DEDUP_REMOVED lines=9> */
.L_x_8426:
        /* <DEDUP_REMOVED lines=27> */
.L_x_8428:
        /* <DEDUP_REMOVED lines=8> */
.L_x_8429:
[----:B------:R-:W-:Y:S05]  /*4090*/  BSYNC B1 ;  /* 0x0000000000017941 */ /* 0x000fea0003800000 */
.L_x_8427:
        /* <DEDUP_REMOVED lines=19> */
.L_x_8433:
        /* <DEDUP_REMOVED lines=10> */
.L_x_8432:
[----:B------:R-:W-:-:S11]  /*4270*/  DADD R4, R42, R10 ;  /* 0x000000002a047229 */ /* 0x000fd6000000000a */
.L_x_8431:
[----:B------:R-:W-:Y:S05]  /*4280*/  BSYNC B1 ;  /* 0x0000000000017941 */ /* 0x000fea0003800000 */
.L_x_8430:
[----:B------:R-:W-:-:S06]  /*4290*/  DSETP.NEU.AND P0, PT, R42, 1, PT ;  /* 0x3ff000002a00742a */ /* 0x000fcc0003f0d000 */
[----:B------:R-:W-:Y:S02]  /*42a0*/  FSEL R18, R4, RZ, P0 ;  /* 0x000000ff04127208 */ /* 0x000fe40000000000 */
[----:B------:R-:W-:-:S07]  /*42b0*/  FSEL R19, R5, 1.875, P0 ;  /* 0x3ff0000005137808 */ /* 0x000fce0000000000 */
.L_x_8425:
[----:B------:R-:W-:Y:S05]  /*42c0*/  BSYNC B0 ;  /* 0x0000000000007941 */ /* 0x000fea0003800000 */
.L_x_8424:
        /* <DEDUP_REMOVED lines=9> */
.L_x_8436:
        /* <DEDUP_REMOVED lines=27> */
.L_x_8438:
        /* <DEDUP_REMOVED lines=8> */
.L_x_8439:
[----:B------:R-:W-:Y:S05]  /*4590*/  BSYNC B1 ;  /* 0x0000000000017941 */ /* 0x000fea0003800000 */
.L_x_8437:
        /* <DEDUP_REMOVED lines=19> */
.L_x_8443:
        /* <DEDUP_REMOVED lines=10> */
.L_x_8442:
[----:B------:R-:W-:-:S11]  /*4770*/  DADD R4, R44, R10 ;  /* 0x000000002c047229 */ /* 0x000fd6000000000a */
.L_x_8441:
[----:B------:R-:W-:Y:S05]  /*4780*/  BSYNC B1 ;  /* 0x0000000000017941 */ /* 0x000fea0003800000 */
.L_x_8440:
[----:B------:R-:W-:-:S06]  /*4790*/  DSETP.NEU.AND P0, PT, R44, 1, PT ;  /* 0x3ff000002c00742a */ /* 0x000fcc0003f0d000 */
[----:B------:R-:W-:Y:S02]  /*47a0*/  FSEL R16, R4, RZ, P0 ;  /* 0x000000ff04107208 */ /* 0x000fe40000000000 */
[----:B------:R-:W-:-:S07]  /*47b0*/  FSEL R17, R5, 1.875, P0 ;  /* 0x3ff0000005117808 */ /* 0x000fce0000000000 */
.L_x_8435:
[----:B------:R-:W-:Y:S05]  /*47c0*/  BSYNC B0 ;  /* 0x0000000000007941 */ /* 0x000fea0003800000 */
.L_x_8434:
        /* <DEDUP_REMOVED lines=9> */
.L_x_8446:
        /* <DEDUP_REMOVED lines=27> */
.L_x_8448:
        /* <DEDUP_REMOVED lines=8> */
.L_x_8449:
[----:B------:R-:W-:Y:S05]  /*4a90*/  BSYNC B1 ;  /* 0x0000000000017941 */ /* 0x000fea0003800000 */
.L_x_8447:
        /* <DEDUP_REMOVED lines=19> */
.L_x_8453:
        /* <DEDUP_REMOVED lines=10> */
.L_x_8452:
[----:B------:R-:W-:-:S11]  /*4c70*/  DADD R4, R38, R8 ;  /* 0x0000000026047229 */ /* 0x000fd60000000008 */
.L_x_8451:
[----:B------:R-:W-:Y:S05]  /*4c80*/  BSYNC B1 ;  /* 0x0000000000017941 */ /* 0x000fea0003800000 */
.L_x_8450:
[----:B------:R-:W-:-:S06]  /*4c90*/  DSETP.NEU.AND P0, PT, R38, 1, PT ;  /* 0x3ff000002600742a */ /* 0x000fcc0003f0d000 */
[----:B------:R-:W-:Y:S02]  /*4ca0*/  FSEL R2, R4, RZ, P0 ;  /* 0x000000ff04027208 */ /* 0x000fe40000000000 */
[----:B------:R-:W-:-:S07]  /*4cb0*/  FSEL R3, R5, 1.875, P0 ;  /* 0x3ff0000005037808 */ /* 0x000fce0000000000 */
.L_x_8445:
[----:B------:R-:W-:Y:S05]  /*4cc0*/  BSYNC B0 ;  /* 0x0000000000007941 */ /* 0x000fea0003800000 */
.L_x_8444:
        /* <DEDUP_REMOVED lines=9> */
.L_x_8455:
        /* <DEDUP_REMOVED lines=27> */
.L_x_8457:
        /* <DEDUP_REMOVED lines=8> */
.L_x_8458:
[----:B------:R-:W-:Y:S05]  /*4f90*/  BSYNC B1 ;  /* 0x0000000000017941 */ /* 0x000fea0003800000 */
.L_x_8456:
        /* <DEDUP_REMOVED lines=19> */
.L_x_8462:
        /* <DEDUP_REMOVED lines=10> */
.L_x_8461:
[----:B------:R-:W-:-:S11]  /*5170*/  DADD R4, R40, R10 ;  /* 0x0000000028047229 */ /* 0x000fd6000000000a */
.L_x_8460:
[----:B------:R-:W-:Y:S05]  /*5180*/  BSYNC B1 ;  /* 0x0000000000017941 */ /* 0x000fea0003800000 */
.L_x_8459:
[----:B------:R-:W-:-:S06]  /*5190*/  DSETP.NEU.AND P0, PT, R40, 1, PT ;  /* 0x3ff000002800742a */ /* 0x000fcc0003f0d000 */
[----:B------:R-:W-:Y:S02]  /*51a0*/  FSEL R30, R4, RZ, P0 ;  /* 0x000000ff041e7208 */ /* 0x000fe40000000000 */
[----:B------:R-:W-:-:S07]  /*51b0*/  FSEL R31, R5, 1.875, P0 ;  /* 0x3ff00000051f7808 */ /* 0x000fce0000000000 */
.L_x_8454:
[----:B------:R-:W-:Y:S05]  /*51c0*/  BSYNC B0 ;  /* 0x0000000000007941 */ /* 0x000fea0003800000 */
.L_x_8383:
[----:B------:R-:W0:Y:S01]  /*51d0*/  S2R R9, SR_TID.X ;  /* 0x0000000000097919 */ /* 0x000e220000002100 */
[----:B------:R-:W-:Y:S04]  /*51e0*/  BSSY B0, `(.L_x_8463) ;  /* 0x0000034000007945 */ /* 0x000fe80003800000 */
[----:B------:R-:W-:Y:S01]  /*51f0*/  BSSY B1, `(.L_x_8464) ;  /* 0x000002c000017945 */ /* 0x000fe20003800000 */
[----:B0-----:R-:W-:-:S13]  /*5200*/  ISETP.GE.AND P0, PT, R9, R28, PT ;  /* 0x0000001c0900720c */ /* 0x001fda0003f06270 */
[----:B------:R-:W0:Y:S01]  /*5210*/  @!P0 LDC.64 R4, c[0x0][0x228] ;  /* 0x00008a00ff048b82 */ /* 0x000e220000000a00 */
[----:B------:R-:W-:-:S04]  /*5220*/  @!P0 IMAD.IADD R7, R0, 0x1, R9 ;  /* 0x0000000100078824 */ /* 0x000fc800078e0209 */
[----:B0-----:R-:W-:-:S04]  /*5230*/  @!P0 IMAD.WIDE.U32 R4, R7, 0x8, R4 ;  /* 0x0000000807048825 */ /* 0x001fc800078e0004 */
[----:B------:R-:W-:Y:S01]  /*5240*/  IMAD.MOV.U32 R7, RZ, RZ, R9 ;  /* 0x000000ffff077224 */ /* 0x000fe200078e0009 */
[----:B------:R0:W-:Y:S01]  /*5250*/  @!P0 STG.E.64 desc[UR8][R4.64], R26 ;  /* 0x0000001a04008986 */ /* 0x0001e2000c101b08 */
[----:B------:R-:W-:-:S05]  /*5260*/  @!P0 VIADD R7, R9, 0x80 ;  /* 0x0000008009078836 */ /* 0x000fca0000000000 */
[----:B------:R-:W-:-:S13]  /*5270*/  ISETP.GE.AND P0, PT, R7, R28, PT ;  /* 0x0000001c0700720c */ /* 0x000fda0003f06270 */
[----:B0-----:R-:W-:Y:S05]  /*5280*/  @P0 BRA `(.L_x_8465) ;  /* 0x0000000000300947 */ /* 0x001fea0003800000 */
[----:B------:R-:W0:Y:S01]  /*5290*/  LDC.64 R4, c[0x0][0x228] ;  /* 0x00008a00ff047b82 */ /* 0x000e220000000a00 */
[----:B------:R-:W-:Y:S02]  /*52a0*/  IMAD.IADD R9, R0, 0x1, R7 ;  /* 0x0000000100097824 */ /* 0x000fe400078e0207 */
[----:B------:R-:W-:-:S05]  /*52b0*/  VIADD R7, R7, 0x80 ;  /* 0x0000008007077836 */ /* 0x000fca0000000000 */
[----:B------:R-:W-:Y:S01]  /*52c0*/  ISETP.GE.AND P0, PT, R7, R28, PT ;  /* 0x0000001c0700720c */ /* 0x000fe20003f06270 */
[----:B0-----:R-:W-:-:S05]  /*52d0*/  IMAD.WIDE.U32 R4, R9, 0x8, R4 ;  /* 0x0000000809047825 */ /* 0x001fca00078e0004 */
[----:B------:R0:W-:Y:S07]  /*52e0*/  STG.E.64 desc[UR8][R4.64], R24 ;  /* 0x0000001804007986 */ /* 0x0001ee000c101b08 */
[----:B------:R-:W-:Y:S05]  /*52f0*/  @P0 BRA `(.L_x_8466) ;  /* 0x0000000000300947 */ /* 0x000fea0003800000 */
[----:B0-----:R-:W0:Y:S01]  /*5300*/  LDC.64 R4, c[0x0][0x228] ;  /* 0x00008a00ff047b82 */ /* 0x001e220000000a00 */
[----:B------:R-:W-:Y:S02]  /*5310*/  IMAD.IADD R9, R0, 0x1, R7 ;  /* 0x0000000100097824 */ /* 0x000fe400078e0207 */
[----:B------:R-:W-:Y:S02]  /*5320*/  VIADD R7, R7, 0x80 ;  /* 0x0000008007077836 */ /* 0x000fe40000000000 */
[----:B0-----:R-:W-:-:S05]  /*5330*/  IMAD.WIDE.U32 R4, R9, 0x8, R4 ;  /* 0x0000000809047825 */ /* 0x001fca00078e0004 */
[----:B------:R0:W-:Y:S02]  /*5340*/  STG.E.64 desc[UR8][R4.64], R22 ;  /* 0x0000001604007986 */ /* 0x0001e4000c101b08 */
.L_x_8465:
[----:B------:R-:W-:-:S13]  /*5350*/  ISETP.GE.AND P0, PT, R7, R28, PT ;  /* 0x0000001c0700720c */ /* 0x000fda0003f06270 */
[----:B------:R-:W-:Y:S05]  /*5360*/  @P0 BRA `(.L_x_8467) ;  /* 0x0000000000300947 */ /* 0x000fea0003800000 */
[----:B0-----:R-:W0:Y:S01]  /*5370*/  LDC.64 R4, c[0x0][0x228] ;  /* 0x00008a00ff047b82 */ /* 0x001e220000000a00 */
[----:B------:R-:W-:Y:S02]  /*5380*/  IMAD.IADD R9, R0, 0x1, R7 ;  /* 0x0000000100097824 */ /* 0x000fe400078e0207 */
[----:B------:R-:W-:Y:S02]  /*5390*/  VIADD R7, R7, 0x80 ;  /* 0x0000008007077836 */ /* 0x000fe40000000000 */
[----:B0-----:R-:W-:-:S05]  /*53a0*/  IMAD.WIDE.U32 R4, R9, 0x8, R4 ;  /* 0x0000000809047825 */ /* 0x001fca00078e0004 */
[----:B------:R1:W-:Y:S02]  /*53b0*/  STG.E.64 desc[UR8][R4.64], R20 ;  /* 0x0000001404007986 */ /* 0x0003e4000c101b08 */
.L_x_8466:
[----:B------:R-:W-:-:S13]  /*53c0*/  ISETP.GE.AND P0, PT, R7, R28, PT ;  /* 0x0000001c0700720c */ /* 0x000fda0003f06270 */
[----:B------:R-:W-:Y:S05]  /*53d0*/  @P0 BRA `(.L_x_8468) ;  /* 0x0000000000340947 */ /* 0x000fea0003800000 */
[----:B01----:R-:W0:Y:S01]  /*53e0*/  LDC.64 R4, c[0x0][0x228] ;  /* 0x00008a00ff047b82 */ /* 0x003e220000000a00 */
[----:B------:R-:W-:Y:S02]  /*53f0*/  IMAD.IADD R9, R0, 0x1, R7 ;  /* 0x0000000100097824 */ /* 0x000fe400078e0207 */
[----:B------:R-:W-:Y:S02]  /*5400*/  VIADD R7, R7, 0x80 ;  /* 0x0000008007077836 */ /* 0x000fe40000000000 */
[----:B0-----:R-:W-:-:S05]  /*5410*/  IMAD.WIDE.U32 R4, R9, 0x8, R4 ;  /* 0x0000000809047825 */ /* 0x001fca00078e0004 */
[----:B------:R1:W-:Y:S02]  /*5420*/  STG.E.64 desc[UR8][R4.64], R18 ;  /* 0x0000001204007986 */ /* 0x0003e4000c101b08 */
.L_x_8467:
[----:B------:R-:W-:-:S13]  /*5430*/  ISETP.GE.AND P0, PT, R7, R28, PT ;  /* 0x0000001c0700720c */ /* 0x000fda0003f06270 */
[----:B------:R-:W-:Y:S05]  /*5440*/  @P0 BREAK B1 ;  /* 0x0000000000010942 */ /* 0x000fea0003800000 */
[----:B------:R-:W-:Y:S05]  /*5450*/  @P0 BRA `(.L_x_8469) ;  /* 0x0000000000300947 */ /* 0x000fea0003800000 */
[----:B01----:R-:W0:Y:S01]  /*5460*/  LDC.64 R4, c[0x0][0x228] ;  /* 0x00008a00ff047b82 */ /* 0x003e220000000a00 */
[----:B------:R-:W-:Y:S02]  /*5470*/  IMAD.IADD R9, R0, 0x1, R7 ;  /* 0x0000000100097824 */ /* 0x000fe400078e0207 */
[----:B------:R-:W-:Y:S02]  /*5480*/  VIADD R7, R7, 0x80 ;  /* 0x0000008007077836 */ /* 0x000fe40000000000 */
[----:B0-----:R-:W-:-:S05]  /*5490*/  IMAD.WIDE.U32 R4, R9, 0x8, R4 ;  /* 0x0000000809047825 */ /* 0x001fca00078e0004 */
[----:B------:R2:W-:Y:S02]  /*54a0*/  STG.E.64 desc[UR8][R4.64], R16 ;  /* 0x0000001004007986 */ /* 0x0005e4000c101b08 */
.L_x_8468:
[----:B------:R-:W-:Y:S05]  /*54b0*/  BSYNC B1 ;  /* 0x0000000000017941 */ /* 0x000fea0003800000 */
.L_x_8464:
[----:B------:R-:W-:-:S13]  /*54c0*/  ISETP.GE.AND P0, PT, R7, R28, PT ;  /* 0x0000001c0700720c */ /* 0x000fda0003f06270 */
[----:B012---:R-:W0:Y:S01]  /*54d0*/  @!P0 LDC.64 R4, c[0x0][0x228] ;  /* 0x00008a00ff048b82 */ /* 0x007e220000000a00 */
[----:B------:R-:W-:Y:S02]  /*54e0*/  @!P0 IMAD.IADD R9, R0, 0x1, R7 ;  /* 0x0000000100098824 */ /* 0x000fe400078e0207 */
[----:B------:R-:W-:Y:S02]  /*54f0*/  @!P0 VIADD R7, R7, 0x80 ;  /* 0x0000008007078836 */ /* 0x000fe40000000000 */
[----:B0-----:R-:W-:-:S05]  /*5500*/  @!P0 IMAD.WIDE.U32 R4, R9, 0x8, R4 ;  /* 0x0000000809048825 */ /* 0x001fca00078e0004 */
[----:B------:R2:W-:Y:S02]  /*5510*/  @!P0 STG.E.64 desc[UR8][R4.64], R2 ;  /* 0x0000000204008986 */ /* 0x0005e4000c101b08 */
.L_x_8469:
[----:B------:R-:W-:Y:S05]  /*5520*/  BSYNC B0 ;  /* 0x0000000000007941 */ /* 0x000fea0003800000 */
.L_x_8463:
[----:B------:R-:W-:Y:S05]  /*5530*/  WARPSYNC.ALL ;  /* 0x0000000000007948 */ /* 0x000fea0003800000 */
[----:B------:R-:W-:-:S13]  /*5540*/  ISETP.GE.AND P0, PT, R7, R28, PT ;  /* 0x0000001c0700720c */ /* 0x000fda0003f06270 */
[----:B------:R-:W-:Y:S05]  /*5550*/  @P0 EXIT ;  /* 0x000000000000094d */ /* 0x000fea0003800000 */
[----:B--2---:R-:W2:Y:S01]  /*5560*/  LDC.64 R2, c[0x0][0x228] ;  /* 0x00008a00ff027b82 */ /* 0x004ea20000000a00 */
[----:B------:R-:W-:-:S04]  /*5570*/  IMAD.IADD R7, R0, 0x1, R7 ;  /* 0x0000000100077824 */ /* 0x000fc800078e0207 */
[----:B--2---:R-:W-:-:S05]  /*5580*/  IMAD.WIDE.U32 R2, R7, 0x8, R2 ;  /* 0x0000000807027825 */ /* 0x004fca00078e0002 */
[----:B------:R-:W-:Y:S01]  /*5590*/  STG.E.64 desc[UR8][R2.64], R30 ;  /* 0x0000001e02007986 */ /* 0x000fe2000c101b08 */
[----:B------:R-:W-:Y:S05]  /*55a0*/  EXIT ;  /* 0x000000000000794d */ /* 0x000fea0003800000 */
        .type           $_ZN2at6native29vectorized_elementwise_kernelILi2EZNS0_50_GLOBAL__N__2680c7bb_12_PowKernel_cu_140f0503_289629pow_tensor_scalar_kernel_implIddEEvRNS_18TensorIteratorBaseET0_EUldE2_St5arrayIPcLm2EEEEviS6_T1_$__internal_accurate_pow,@function
        .size           $_ZN2at6native29vectorized_elementwise_kernelILi2EZNS0_50_GLOBAL__N__2680c7bb_12_PowKernel_cu_140f0503_289629pow_tensor_scalar_kernel_implIddEEvRNS_18TensorIteratorBaseET0_EUldE2_St5arrayIPcLm2EEEEviS6_T1_$__internal_accurate_pow,(.L_x_71460 - $_ZN2at6native29vectorized_elementwise_kernelILi2EZNS0_50_GLOBAL__N__2680c7bb_12_PowKernel_cu_140f0503_289629pow_tensor_scalar_kernel_implIddEEvRNS_18TensorIteratorBaseET0_EUldE2_St5arrayIPcLm2EEEEviS6_T1_$__internal_accurate_pow)
$_ZN2at6native29vectorized_elementwise_kernelILi2EZNS0_50_GLOBAL__N__2680c7bb_12_PowKernel_cu_140f0503_289629pow_tensor_scalar_kernel_implIddEEvRNS_18TensorIteratorBaseET0_EUldE2_St5arrayIPcLm2EEEEviS6_T1_$__internal_accurate_pow:
        /* <DEDUP_REMOVED lines=14> */
[----:B------:R-:W-:Y:S01]  /*5690*/  ISETP.GE.U32.AND P2, PT, R9, 0x3ff6a09f, PT ;  /* 0x3ff6a09f0900780c */ /* 0x000fe20003f46070 */
[----:B------:R-:W-:-:S12]  /*56a0*/  IMAD.MOV.U32 R11, RZ, RZ, R9 ;  /* 0x000000ffff0b7224 */ /* 0x000fd800078e0009 */
        /* <DEDUP_REMOVED lines=10> */
[----:B------:R-:W-:-:S08]  /*5750*/  DMUL R36, R8, R8 ;  /* 0x0000000808247228 */ /* 0x000fd00000000000 */
[----:B------:R-:W-:Y:S01]  /*5760*/  DFMA R12, R36, UR6, R12 ;  /* 0x00000006240c7c2b */ /* 0x000fe2000800000c */
[----:B------:R-:W-:Y:S01]  /*5770*/  UMOV UR6, 0x75488a3f ;  /* 0x75488a3f00067882 */ /* 0x000fe20000000000 */
[----:B------:R-:W-:-:S06]  /*5780*/  UMOV UR7, 0x3ef3b20a ;  /* 0x3ef3b20a00077882 */ /* 0x000fcc0000000000 */
[----:B------:R-:W-:Y:S01]  /*5790*/  DFMA R34, R36, R12, UR6 ;  /* 0x0000000624227e2b */ /* 0x000fe2000800000c */
[----:B------:R-:W-:Y:S01]  /*57a0*/  UMOV UR6, 0xe4faecd5 ;  /* 0xe4faecd500067882 */ /* 0x000fe20000000000 */
[----:B------:R-:W-:Y:S01]  /*57b0*/  UMOV UR7, 0x3f1745cd ;  /* 0x3f1745cd00077882 */ /* 0x000fe20000000000 */
[----:B------:R-:W-:-:S05]  /*57c0*/  DADD R12, R10, -R8 ;  /* 0x000000000a0c7229 */ /* 0x000fca0000000808 */
[----:B------:R-:W-:Y:S01]  /*57d0*/  DFMA R34, R36, R34, UR6 ;  /* 0x0000000624227e2b */ /* 0x000fe20008000022 */
        /* <DEDUP_REMOVED lines=10> */
[----:B------:R-:W-:Y:S02]  /*5880*/  DMUL R12, R14, R12 ;  /* 0x0000000c0e0c7228 */ /* 0x000fe40000000000 */
[----:B------:R-:W-:-:S03]  /*5890*/  DMUL R14, R8, R8 ;  /* 0x00000008080e7228 */ /* 0x000fc60000000000 */
        /* <DEDUP_REMOVED lines=8> */
[----:B------:R-:W-:Y:S01]  /*5920*/  DFMA R34, R8, R8, -R14 ;  /* 0x000000080822722b */ /* 0x000fe2000000080e */
[----:B------:R-:W-:Y:S02]  /*5930*/  VIADD R37, R13, 0x100000 ;  /* 0x001000000d257836 */ /* 0x000fe40000000000 */
[----:B------:R-:W-:-:S06]  /*5940*/  IMAD.MOV.U32 R36, RZ, RZ, R12 ;  /* 0x000000ffff247224 */ /* 0x000fcc00078e000c */
[C---:B------:R-:W-:Y:S02]  /*5950*/  DFMA R34, R8.reuse, R36, R34 ;  /* 0x000000240822722b */ /* 0x040fe40000000022 */
[----:B------:R-:W-:Y:S02]  /*5960*/  DADD R36, RZ, R32 ;  /* 0x00000000ff247229 */ /* 0x000fe40000000020 */
[----:B------:R-:W-:-:S06]  /*5970*/  DMUL R32, R8, R14 ;  /* 0x0000000e08207228 */ /* 0x000fcc0000000000 */
[----:B------:R-:W-:Y:S01]  /*5980*/  DADD R36, R36, -UR6 ;  /* 0x8000000624247e29 */ /* 0x000fe20008000000 */
[----:B------:R-:W-:Y:S01]  /*5990*/  UMOV UR6, 0x80000000 ;  /* 0x8000000000067882 */ /* 0x000fe20000000000 */
[----:B------:R-:W-:Y:S01]  /*59a0*/  DFMA R6, R8, R14, -R32 ;  /* 0x0000000e0806722b */ /* 0x000fe20000000820 */
[----:B------:R-:W-:-:S07]  /*59b0*/  UMOV UR7, 0x43300000 ;  /* 0x4330000000077882 */ /* 0x000fce0000000000 */
        /* <DEDUP_REMOVED lines=32> */
[----:B------:R-:W-:Y:S01]  /*5bc0*/  DADD R10, R32, -R14 ;  /* 0x00000000200a7229 */ /* 0x000fe2000000080e */
[----:B------:R-:W-:Y:S02]  /*5bd0*/  IMAD.MOV.U32 R32, RZ, RZ, 0x652b82fe ;  /* 0x652b82feff207424 */ /* 0x000fe400078e00ff */
[----:B------:R-:W-:-:S05]  /*5be0*/  IMAD.MOV.U32 R33, RZ, RZ, 0x3ff71547 ;  /* 0x3ff71547ff217424 */ /* 0x000fca00078e00ff */
        /* <DEDUP_REMOVED lines=13> */
[----:B------:R-:W-:-:S06]  /*5cc0*/  UMOV UR7, 0x3fe62e42 ;  /* 0x3fe62e4200077882 */ /* 0x000fcc0000000000 */
        /* <DEDUP_REMOVED lines=44> */
[C---:B------:R-:W-:Y:S02]  /*5f90*/  DSETP.GEU.AND P2, PT, R12.reuse, RZ, PT ;  /* 0x000000ff0c00722a */ /* 0x040fe40003f4e000 */
[----:B------:R-:W-:-:S10]  /*5fa0*/  DADD R12, R12, +INF ;  /* 0x7ff000000c0c7429 */ /* 0x000fd40000000000 */
[----:B------:R-:W-:Y:S02]  /*5fb0*/  @!P1 LEA.HI R5, R32, R32, RZ, 0x1 ;  /* 0x0000002020059211 */ /* 0x000fe400078f08ff */
[----:B------:R-:W-:Y:S01]  /*5fc0*/  FSEL R14, R12, RZ, P2 ;  /* 0x000000ff0c0e7208 */ /* 0x000fe20001000000 */
[----:B------:R-:W-:Y:S01]  /*5fd0*/  @!P1 IMAD.MOV.U32 R12, RZ, RZ, RZ ;  /* 0x000000ffff0c9224 */ /* 0x000fe200078e00ff */
[----:B------:R-:W-:Y:S02]  /*5fe0*/  @!P1 SHF.R.S32.HI R5, RZ, 0x1, R5 ;  /* 0x00000001ff059819 */ /* 0x000fe40000011405 */
[----:B------:R-:W-:-:S03]  /*5ff0*/  FSEL R15, R13, RZ, P2 ;  /* 0x000000ff0d0f7208 */ /* 0x000fc60001000000 */
[----:B------:R-:W-:Y:S02]  /*6000*/  @!P1 IMAD R11, R5, 0x100000, R11 ;  /* 0x00100000050b9824 */ /* 0x000fe400078e020b */
[----:B------:R-:W-:-:S05]  /*6010*/  @!P1 IMAD.IADD R5, R32, 0x1, -R5 ;  /* 0x0000000120059824 */ /* 0x000fca00078e0a05 */
[----:B------:R-:W-:-:S06]  /*6020*/  @!P1 LEA R13, R5, 0x3ff00000, 0x14 ;  /* 0x3ff00000050d9811 */ /* 0x000fcc00078ea0ff */
[----:B------:R-:W-:-:S11]  /*6030*/  @!P1 DMUL R14, R10, R12 ;  /* 0x0000000c0a0e9228 */ /* 0x000fd60000000000 */
.L_x_8470:
[----:B------:R-:W-:Y:S02]  /*6040*/  DSETP.NEU.AND P1, PT, |R14|, +INF , PT ;  /* 0x7ff000000e00742a */ /* 0x000fe40003f2d200 */
[----:B------:R-:W-:Y:S01]  /*6050*/  DADD R6, R8, R6 ;  /* 0x0000000008067229 */ /* 0x000fe20000000006 */
[----:B------:R-:W-:Y:S02]  /*6060*/  IMAD.MOV.U32 R8, RZ, RZ, R4 ;  /* 0x000000ffff087224 */ /* 0x000fe400078e0004 */
[----:B------:R-:W-:-:S09]  /*6070*/  IMAD.MOV.U32 R9, RZ, RZ, 0x0 ;  /* 0x00000000ff097424 */ /* 0x000fd200078e00ff */
[----:B------:R-:W-:-:S10]  /*6080*/  @P1 DFMA R14, R6, R14, R14 ;  /* 0x0000000e060e122b */ /* 0x000fd4000000000e */
[----:B------:R-:W-:Y:S02]  /*6090*/  IMAD.MOV.U32 R6, RZ, RZ, R14 ;  /* 0x000000ffff067224 */ /* 0x000fe400078e000e */
[----:B------:R-:W-:Y:S01]  /*60a0*/  IMAD.MOV.U32 R5, RZ, RZ, R15 ;  /* 0x000000ffff057224 */ /* 0x000fe200078e000f */
[----:B------:R-:W-:Y:S06]  /*60b0*/  RET.REL.NODEC R8 `(_ZN2at6native29vectorized_elementwise_kernelILi2EZNS0_50_GLOBAL__N__2680c7bb_12_PowKernel_cu_140f0503_289629pow_tensor_scalar_kernel_implIddEEvRNS_18TensorIteratorBaseET0_EUldE2_St5arrayIPcLm2EEEEviS6_T1_) ;  /* 0xffffff9c08d07950 */ /* 0x000fec0003c3ffff */
.L_x_8471:
        /* <DEDUP_REMOVED lines=12> */
.L_x_71460:


//--------------------- .text._ZN2at6native29vectorized_elementwise_kernelILi4EZNS0_50_GLOBAL__N__2680c7bb_12_PowKernel_cu_140f0503_289629pow_tensor_scalar_kernel_implIddEEvRNS_18TensorIteratorBaseET0_EUldE2_St5arrayIPcLm2EEEEviS6_T1_ --------------------------
	.section	.text._ZN2at6native29vectorized_elementwise_kernelILi4EZNS0_50_GLOBAL__N__2680c7bb_12_PowKernel_cu_140f0503_289629pow_tensor_scalar_kernel_implIddEEvRNS_18TensorIteratorBaseET0_EUldE2_St5arrayIPcLm2EEEEviS6_T1_,"ax",@progbits
	.align	128
        .global         _ZN2at6native29vectorized_elementwise_kernelILi4EZNS0_50_GLOBAL__N__2680c7bb_12_PowKernel_cu_140f0503_289629pow_tensor_scalar_kernel_implIddEEvRNS_18TensorIteratorBaseET0_EUldE2_St5arrayIPcLm2EEEEviS6_T1_
        .type           _ZN2at6native29vectorized_elementwise_kernelILi4EZNS0_50_GLOBAL__N__2680c7bb_12_PowKernel_cu_140f0503_289629pow_tensor_scalar_kernel_implIddEEvRNS_18TensorIteratorBaseET0_EUldE2_St5arrayIPcLm2EEEEviS6_T1_,@function
        .size           _ZN2at6native29vectorized_elementwise_kernelILi4EZNS0_50_GLOBAL__N__2680c7bb_12_PowKernel_cu_140f0503_289629pow_tensor_scalar_kernel_implIddEEvRNS_18TensorIteratorBaseET0_EUldE2_St5arrayIPcLm2EEEEviS6_T1_,(.L_x_71461 - _ZN2at6native29vectorized_elementwise_kernelILi4EZNS0_50_GLOBAL__N__2680c7bb_12_PowKernel_cu_140f0503_289629pow_tensor_scalar_kernel_implIddEEvRNS_18TensorIteratorBaseET0_EUldE2_St5arrayIPcLm2EEEEviS6_T1_)
        .other          _ZN2at6native29vectorized_elementwise_kernelILi4EZNS0_50_GLOBAL__N__2680c7bb_12_PowKernel_cu_140f0503_289629pow_tensor_scalar_kernel_implIddEEvRNS_18TensorIteratorBaseET0_EUldE2_St5arrayIPcLm2EEEEviS6_T1_,@"STO_CUDA_ENTRY STV_DEFAULT"
_ZN2at6native29vectorized_elementwise_kernelILi4EZNS0_50_GLOBAL__N__2680c7bb_12_PowKernel_cu_140f0503_289629pow_tensor_scalar_kernel_implIddEEvRNS_18TensorIteratorBaseET0_EUldE2_St5arrayIPcLm2EEEEviS6_T1_:
.text._ZN2at6native29vectorized_elementwise_kernelILi4EZNS0_50_GLOBAL__N__2680c7bb_12_PowKernel_cu_140f0503_289629pow_tensor_scalar_kernel_implIddEEvRNS_18TensorIteratorBaseET0_EUldE2_St5arrayIPcLm2EEEEviS6_T1_:
        /* <DEDUP_REMOVED lines=47> */
[----:B-----5:R-:W-:Y:S05]  /*02f0*/  CALL.REL.NOINC `($_ZN2at6native29vectorized_elementwise_kernelILi4EZNS0_50_GLOBAL__N__2680c7bb_12_PowKernel_cu_140f0503_289629pow_tensor_scalar_kernel_implIddEEvRNS_18TensorIteratorBaseET0_EUldE2_St5arrayIPcLm2EEEEviS6_T1_$__internal_accurate_pow) ;  /* 0x0000005000ac7944 */ /* 0x020fea0003c00000 */
[----:B------:R-:W-:Y:S05]  /*0300*/  BSYNC B0 ;  /* 0x0000000000007941 */ /* 0x000fea0003800000 */
.L_x_8474:
        /* <DEDUP_REMOVED lines=20> */
.L_x_8476:
[----:B------:R-:W0:Y:S01]  /*0450*/  LDC.64 R4, c[0x0][0x218] ;  /* 0x00008600ff047b82 */ /* 0x000e220000000a00 */
[----:B------:R-:W-:Y:S01]  /*0460*/  ULDC UR6, c[0x0][0x21c] ;  /* 0x0000870000067ab9 */ /* 0x000fe20000000800 */
[----:B------:R-:W-:Y:S01]  /*0470*/  IMAD.MOV.U32 R6, RZ, RZ, RZ ;  /* 0x000000ffff067224 */ /* 0x000fe200078e00ff */
[----:B------:R-:W-:Y:S01]  /*0480*/  ISETP.LE.AND P2, PT, RZ, UR6, PT ;  /* 0x00000006ff007c0c */ /* 0x000fe2000bf43270 */
[----:B0-----:R-:W-:-:S06]  /*0490*/  DSETP.NEU.AND P1, PT, |R4|, 0.5, !P0 ;  /* 0x3fe000000400742a */ /* 0x001fcc000472d200 */
[----:B------:R-:W-:-:S06]  /*04a0*/  SEL R7, R21, RZ, P1 ;  /* 0x000000ff15077207 */ /* 0x000fcc0000800000 */
[----:B------:R-:W-:-:S07]  /*04b0*/  @!P2 LOP3.LUT R7, R7, 0x7ff00000, RZ, 0xfc, !PT ;  /* 0x7ff000000707a812 */ /* 0x000fce00078efcff */
.L_x_8477:
[----:B------:R-:W-:Y:S05]  /*04c0*/  BSYNC B0 ;  /* 0x0000000000007941 */ /* 0x000fea0003800000 */
.L_x_8475:
        /* <DEDUP_REMOVED lines=20> */
.L_x_8481:
        /* <DEDUP_REMOVED lines=11> */
.L_x_8480:
[----:B------:R-:W-:-:S11]  /*06c0*/  DADD R6, R20, R8 ;  /* 0x0000000014067229 */ /* 0x000fd60000000008 */
.L_x_8479:
[----:B------:R-:W-:Y:S05]  /*06d0*/  BSYNC B0 ;  /* 0x0000000000007941 */ /* 0x000fea0003800000 */
.L_x_8478:
[----:B------:R-:W-:Y:S01]  /*06e0*/  DSETP.NEU.AND P1, PT, R20, 1, PT ;  /* 0x3ff000001400742a */ /* 0x000fe20003f2d000 */
[----:B------:R-:W-:Y:S01]  /*06f0*/  BSSY B0, `(.L_x_8482) ;  /* 0x0000006000007945 */ /* 0x000fe20003800000 */
[----:B------:R-:W-:Y:S01]  /*0700*/  DADD R8, -RZ, |R22| ;  /* 0x00000000ff087229 */ /* 0x000fe20000000516 */
[----:B------:R-:W-:-:S03]  /*0710*/  MOV R4, 0x750 ;  /* 0x0000075000047802 */ /* 0x000fc60000000f00 */
[----:B------:R-:W-:Y:S02]  /*0720*/  FSEL R20, R6, RZ, P1 ;  /* 0x000000ff06147208 */ /* 0x000fe40000800000 */
[----:B------:R-:W-:-:S07]  /*0730*/  FSEL R21, R7, 1.875, P1 ;  /* 0x3ff0000007157808 */ /* 0x000fce0000800000 */
[----:B------:R-:W-:Y:S05]  /*0740*/  CALL.REL.NOINC `($_ZN2at6native29vectorized_elementwise_kernelILi4EZNS0_50_GLOBAL__N__2680c7bb_12_PowKernel_cu_140f0503_289629pow_tensor_scalar_kernel_implIddEEvRNS_18TensorIteratorBaseET0_EUldE2_St5arrayIPcLm2EEEEviS6_T1_$__internal_accurate_pow) ;  /* 0x0000004c00987944 */ /* 0x000fea0003c00000 */
[----:B------:R-:W-:Y:S05]  /*0750*/  BSYNC B0 ;  /* 0x0000000000007941 */ /* 0x000fea0003800000 */
.L_x_8482:
        /* <DEDUP_REMOVED lines=18> */
.L_x_8484:
[----:B------:R-:W0:Y:S01]  /*0880*/  LDC.64 R4, c[0x0][0x218] ;  /* 0x00008600ff047b82 */ /* 0x000e220000000a00 */
[----:B------:R-:W-:Y:S02]  /*0890*/  ULDC UR6, c[0x0][0x21c] ;  /* 0x0000870000067ab9 */ /* 0x000fe40000000800 */
[----:B------:R-:W-:Y:S01]  /*08a0*/  ISETP.LE.AND P2, PT, RZ, UR6, PT ;  /* 0x00000006ff007c0c */ /* 0x000fe2000bf43270 */
[----:B0-----:R-:W-:Y:S01]  /*08b0*/  DSETP.NEU.AND P1, PT, |R4|, 0.5, !P0 ;  /* 0x3fe000000400742a */ /* 0x001fe2000472d200 */
[----:B------:R-:W-:-:S05]  /*08c0*/  IMAD.MOV.U32 R4, RZ, RZ, RZ ;  /* 0x000000ffff047224 */ /* 0x000fca00078e00ff */
[----:B------:R-:W-:-:S06]  /*08d0*/  SEL R5, R23, RZ, P1 ;  /* 0x000000ff17057207 */ /* 0x000fcc0000800000 */
[----:B------:R-:W-:-:S07]  /*08e0*/  @!P2 LOP3.LUT R5, R5, 0x7ff00000, RZ, 0xfc, !PT ;  /* 0x7ff000000505a812 */ /* 0x000fce00078efcff */
.L_x_8485:
[----:B------:R-:W-:Y:S05]  /*08f0*/  BSYNC B0 ;  /* 0x0000000000007941 */ /* 0x000fea0003800000 */
.L_x_8483:
        /* <DEDUP_REMOVED lines=20> */
.L_x_8489:
        /* <DEDUP_REMOVED lines=11> */
.L_x_8488:
[----:B------:R-:W-:-:S11]  /*0af0*/  DADD R4, R22, R8 ;  /* 0x0000000016047229 */ /* 0x000fd60000000008 */
.L_x_8487:
[----:B------:R-:W-:Y:S05]  /*0b00*/  BSYNC B0 ;  /* 0x0000000000007941 */ /* 0x000fea0003800000 */
.L_x_8486:
[----:B------:R-:W-:Y:S01]  /*0b10*/  DSETP.NEU.AND P1, PT, R22, 1, PT ;  /* 0x3ff000001600742a */ /* 0x000fe20003f2d000 */
[----:B------:R-:W-:Y:S01]  /*0b20*/  BSSY B0, `(.L_x_8490) ;  /* 0x0000006000007945 */ /* 0x000fe20003800000 */
[----:B------:R-:W-:-:S04]  /*0b30*/  DADD R8, -RZ, |R16| ;  /* 0x00000000ff087229 */ /* 0x000fc80000000510 */
[----:B------:R-:W-:Y:S02]  /*0b40*/  FSEL R22, R4, RZ, P1 ;  /* 0x000000ff04167208 */ /* 0x000fe40000800000 */
[----:B------:R-:W-:Y:S02]  /*0b50*/  FSEL R23, R5, 1.875, P1 ;  /* 0x3ff0000005177808 */ /* 0x000fe40000800000 */
[----:B------:R-:W-:-:S07]  /*0b60*/  MOV R4, 0xb80 ;  /* 0x00000b8000047802 */ /* 0x000fce0000000f00 */
[----:B------:R-:W-:Y:S05]  /*0b70*/  CALL.REL.NOINC `($_ZN2at6native29vectorized_elementwise_kernelILi4EZNS0_50_GLOBAL__N__2680c7bb_12_PowKernel_cu_140f0503_289629pow_tensor_scalar_kernel_implIddEEvRNS_18TensorIteratorBaseET0_EUldE2_St5arrayIPcLm2EEEEviS6_T1_$__internal_accurate_pow) ;  /* 0x00000048008c7944 */ /* 0x000fea0003c00000 */
[----:B------:R-:W-:Y:S05]  /*0b80*/  BSYNC B0 ;  /* 0x0000000000007941 */ /* 0x000fea0003800000 */
.L_x_8490:
        /* <DEDUP_REMOVED lines=18> */
.L_x_8492:
[----:B------:R-:W0:Y:S01]  /*0cb0*/  LDC.64 R4, c[0x0][0x218] ;  /* 0x00008600ff047b82 */ /* 0x000e220000000a00 */
[----:B------:R-:W-:Y:S02]  /*0cc0*/  ULDC UR6, c[0x0][0x21c] ;  /* 0x0000870000067ab9 */ /* 0x000fe40000000800 */
[----:B------:R-:W-:Y:S01]  /*0cd0*/  ISETP.LE.AND P2, PT, RZ, UR6, PT ;  /* 0x00000006ff007c0c */ /* 0x000fe2000bf43270 */
[----:B0-----:R-:W-:Y:S01]  /*0ce0*/  DSETP.NEU.AND P1, PT, |R4|, 0.5, !P0 ;  /* 0x3fe000000400742a */ /* 0x001fe2000472d200 */
[----:B------:R-:W-:-:S05]  /*0cf0*/  IMAD.MOV.U32 R4, RZ, RZ, RZ ;  /* 0x000000ffff047224 */ /* 0x000fca00078e00ff */
[----:B------:R-:W-:-:S06]  /*0d00*/  SEL R5, R17, RZ, P1 ;  /* 0x000000ff11057207 */ /* 0x000fcc0000800000 */
[----:B------:R-:W-:-:S07]  /*0d10*/  @!P2 LOP3.LUT R5, R5, 0x7ff00000, RZ, 0xfc, !PT ;  /* 0x7ff000000505a812 */ /* 0x000fce00078efcff */
.L_x_8493:
[----:B------:R-:W-:Y:S05]  /*0d20*/  BSYNC B0 ;  /* 0x0000000000007941 */ /* 0x000fea0003800000 */
.L_x_8491:
        /* <DEDUP_REMOVED lines=20> */
.L_x_8497:
        /* <DEDUP_REMOVED lines=11> */
.L_x_8496:
[----:B------:R-:W-:-:S11]  /*0f20*/  DADD R4, R16, R8 ;  /* 0x0000000010047229 */ /* 0x000fd60000000008 */
.L_x_8495:
[----:B------:R-:W-:Y:S05]  /*0f30*/  BSYNC B0 ;  /* 0x0000000000007941 */ /* 0x000fea0003800000 */
.L_x_8494:
        /* <DEDUP_REMOVED lines=8> */
.L_x_8498:
        /* <DEDUP_REMOVED lines=18> */
.L_x_8500:
[----:B------:R-:W0:Y:S01]  /*10e0*/  LDC.64 R4, c[0x0][0x218] ;  /* 0x00008600ff047b82 */ /* 0x000e220000000a00 */
[----:B------:R-:W-:Y:S02]  /*10f0*/  ULDC UR6, c[0x0][0x21c] ;  /* 0x0000870000067ab9 */ /* 0x000fe40000000800 */
[----:B------:R-:W-:Y:S01]  /*1100*/  ISETP.LE.AND P2, PT, RZ, UR6, PT ;  /* 0x00000006ff007c0c */ /* 0x000fe2000bf43270 */
[----:B0-----:R-:W-:Y:S01]  /*1110*/  DSETP.NEU.AND P1, PT, |R4|, 0.5, !P0 ;  /* 0x3fe000000400742a */ /* 0x001fe2000472d200 */
[----:B------:R-:W-:-:S05]  /*1120*/  IMAD.MOV.U32 R4, RZ, RZ, RZ ;  /* 0x000000ffff047224 */ /* 0x000fca00078e00ff */
[----:B------:R-:W-:-:S06]  /*1130*/  SEL R5, R19, RZ, P1 ;  /* 0x000000ff13057207 */ /* 0x000fcc0000800000 */
[----:B------:R-:W-:-:S07]  /*1140*/  @!P2 LOP3.LUT R5, R5, 0x7ff00000, RZ, 0xfc, !PT ;  /* 0x7ff000000505a812 */ /* 0x000fce00078efcff */
.L_x_8501:
[----:B------:R-:W-:Y:S05]  /*1150*/  BSYNC B0 ;  /* 0x0000000000007941 */ /* 0x000fea0003800000 */
.L_x_8499:
        /* <DEDUP_REMOVED lines=20> */
.L_x_8505:
        /* <DEDUP_REMOVED lines=11> */
.L_x_8504:
[----:B------:R-:W-:-:S11]  /*1350*/  DADD R4, R18, R8 ;  /* 0x0000000012047229 */ /* 0x000fd60000000008 */
.L_x_8503:
[----:B------:R-:W-:Y:S05]  /*1360*/  BSYNC B0 ;  /* 0x0000000000007941 */ /* 0x000fea0003800000 */
.L_x_8502:
        /* <DEDUP_REMOVED lines=8> */
.L_x_8506:
        /* <DEDUP_REMOVED lines=18> */
.L_x_8508:
[----:B------:R-:W0:Y:S01]  /*1510*/  LDC.64 R4, c[0x0][0x218] ;  /* 0x00008600ff047b82 */ /* 0x000e220000000a00 */
[----:B------:R-:W-:Y:S02]  /*1520*/  ULDC UR6, c[0x0][0x21c] ;  /* 0x0000870000067ab9 */ /* 0x000fe40000000800 */
[----:B------:R-:W-:Y:S01]  /*1530*/  ISETP.LE.AND P2, PT, RZ, UR6, PT ;  /* 0x00000006ff007c0c */ /* 0x000fe2000bf43270 */
[----:B0-----:R-:W-:Y:S01]  /*1540*/  DSETP.NEU.AND P1, PT, |R4|, 0.5, !P0 ;  /* 0x3fe000000400742a */ /* 0x001fe2000472d200 */
[----:B------:R-:W-:-:S05]  /*1550*/  IMAD.MOV.U32 R4, RZ, RZ, RZ ;  /* 0x000000ffff047224 */ /* 0x000fca00078e00ff */
[----:B------:R-:W-:-:S06]  /*1560*/  SEL R5, R29, RZ, P1 ;  /* 0x000000ff1d057207 */ /* 0x000fcc0000800000 */
[----:B------:R-:W-:-:S07]  /*1570*/  @!P2 LOP3.LUT R5, R5, 0x7ff00000, RZ, 0xfc, !PT ;  /* 0x7ff000000505a812 */ /* 0x000fce00078efcff */
.L_x_8509:
[----:B------:R-:W-:Y:S05]  /*1580*/  BSYNC B0 ;  /* 0x0000000000007941 */ /* 0x000fea0003800000 */
.L_x_8507:
        /* <DEDUP_REMOVED lines=20> */
.L_x_8513:
        /* <DEDUP_REMOVED lines=11> */
.L_x_8512:
[----:B------:R-:W-:-:S11]  /*1780*/  DADD R4, R28, R8 ;  /* 0x000000001c047229 */ /* 0x000fd60000000008 */
.L_x_8511:
[----:B------:R-:W-:Y:S05]  /*1790*/  BSYNC B0 ;  /* 0x0000000000007941 */ /* 0x000fea0003800000 */
.L_x_8510:
        /* <DEDUP_REMOVED lines=8> */
.L_x_8514:
        /* <DEDUP_REMOVED lines=18> */
.L_x_8516:
[----:B------:R-:W0:Y:S01]  /*1940*/  LDC.64 R4, c[0x0][0x218] ;  /* 0x00008600ff047b82 */ /* 0x000e220000000a00 */
[----:B------:R-:W-:Y:S02]  /*1950*/  ULDC UR6, c[0x0][0x21c] ;  /* 0x0000870000067ab9 */ /* 0x000fe40000000800 */
[----:B------:R-:W-:Y:S01]  /*1960*/  ISETP.LE.AND P2, PT, RZ, UR6, PT ;  /* 0x00000006ff007c0c */ /* 0x000fe2000bf43270 */
[----:B0-----:R-:W-:Y:S01]  /*1970*/  DSETP.NEU.AND P1, PT, |R4|, 0.5, !P0 ;  /* 0x3fe000000400742a */ /* 0x001fe2000472d200 */
[----:B------:R-:W-:-:S05]  /*1980*/  IMAD.MOV.U32 R4, RZ, RZ, RZ ;  /* 0x000000ffff047224 */ /* 0x000fca00078e00ff */
[----:B------:R-:W-:-:S06]  /*1990*/  SEL R5, R31, RZ, P1 ;  /* 0x000000ff1f057207 */ /* 0x000fcc0000800000 */
[----:B------:R-:W-:-:S07]  /*19a0*/  @!P2 LOP3.LUT R5, R5, 0x7ff00000, RZ, 0xfc, !PT ;  /* 0x7ff000000505a812 */ /* 0x000fce00078efcff */
.L_x_8517:
[----:B------:R-:W-:Y:S05]  /*19b0*/  BSYNC B0 ;  /* 0x0000000000007941 */ /* 0x000fea0003800000 */
.L_x_8515:
        /* <DEDUP_REMOVED lines=20> */
.L_x_8521:
        /* <DEDUP_REMOVED lines=11> */
.L_x_8520:
[----:B------:R-:W-:-:S11]  /*1bb0*/  DADD R4, R30, R8 ;  /* 0x000000001e047229 */ /* 0x000fd60000000008 */
.L_x_8519:
[----:B------:R-:W-:Y:S05]  /*1bc0*/  BSYNC B0 ;  /* 0x0000000000007941 */ /* 0x000fea0003800000 */
.L_x_8518:
        /* <DEDUP_REMOVED lines=8> */
.L_x_8522:
        /* <DEDUP_REMOVED lines=18> */
.L_x_8524:
[----:B------:R-:W0:Y:S01]  /*1d70*/  LDC.64 R4, c[0x0][0x218] ;  /* 0x00008600ff047b82 */ /* 0x000e220000000a00 */
[----:B------:R-:W-:Y:S02]  /*1d80*/  ULDC UR6, c[0x0][0x21c] ;  /* 0x0000870000067ab9 */ /* 0x000fe40000000800 */
[----:B------:R-:W-:Y:S01]  /*1d90*/  ISETP.LE.AND P2, PT, RZ, UR6, PT ;  /* 0x00000006ff007c0c */ /* 0x000fe2000bf43270 */
[----:B0-----:R-:W-:Y:S01]  /*1da0*/  DSETP.NEU.AND P1, PT, |R4|, 0.5, !P0 ;  /* 0x3fe000000400742a */ /* 0x001fe2000472d200 */
[----:B------:R-:W-:-:S05]  /*1db0*/  IMAD.MOV.U32 R4, RZ, RZ, RZ ;  /* 0x000000ffff047224 */ /* 0x000fca00078e00ff */
[----:B------:R-:W-:-:S06]  /*1dc0*/  SEL R5, R25, RZ, P1 ;  /* 0x000000ff19057207 */ /* 0x000fcc0000800000 */
[----:B------:R-:W-:-:S07]  /*1dd0*/  @!P2 LOP3.LUT R5, R5, 0x7ff00000, RZ, 0xfc, !PT ;  /* 0x7ff000000505a812 */ /* 0x000fce00078efcff */
.L_x_8525:
[----:B------:R-:W-:Y:S05]  /*1de0*/  BSYNC B0 ;  /* 0x0000000000007941 */ /* 0x000fea0003800000 */
.L_x_8523:
        /* <DEDUP_REMOVED lines=20> */
.L_x_8529:
        /* <DEDUP_REMOVED lines=11> */
.L_x_8528:
[----:B------:R-:W-:-:S11]  /*1fe0*/  DADD R4, R24, R8 ;  /* 0x0000000018047229 */ /* 0x000fd60000000008 */
.L_x_8527:
[----:B------:R-:W-:Y:S05]  /*1ff0*/  BSYNC B0 ;  /* 0x0000000000007941 */ /* 0x000fea0003800000 */
.L_x_8526:
        /* <DEDUP_REMOVED lines=8> */
.L_x_8530:
        /* <DEDUP_REMOVED lines=17> */
.L_x_8532:
        /* <DEDUP_REMOVED lines=8> */
.L_x_8533:
[----:B------:R-:W-:Y:S05]  /*2210*/  BSYNC B0 ;  /* 0x0000000000007941 */ /* 0x000fea0003800000 */
.L_x_8531:
        /* <DEDUP_REMOVED lines=20> */
.L_x_8537:
        /* <DEDUP_REMOVED lines=12> */
.L_x_8536:
[----:B------:R-:W-:-:S11]  /*2420*/  DADD R4, R26, R8 ;  /* 0x000000001a047229 */ /* 0x000fd60000000008 */
.L_x_8535:
[----:B------:R-:W-:Y:S05]  /*2430*/  BSYNC B0 ;  /* 0x0000000000007941 */ /* 0x000fea0003800000 */
.L_x_8534:
[----:B------:R-:W-:-:S06]  /*2440*/  DSETP.NEU.AND P0, PT, R26, 1, PT ;  /* 0x3ff000001a00742a */ /* 0x000fcc0003f0d000 */
[----:B------:R-:W-:Y:S02]  /*2450*/  FSEL R26, R4, RZ, P0 ;  /* 0x000000ff041a7208 */ /* 0x000fe40000000000 */
[----:B------:R-:W-:-:S07]  /*2460*/  FSEL R27, R5, 1.875, P0 ;  /* 0x3ff00000051b7808 */ /* 0x000fce0000000000 */
.L_x_8473:
        /* <DEDUP_REMOVED lines=8> */
.L_x_8472:
        /* <DEDUP_REMOVED lines=80> */
[----:B------:R-:W-:Y:S05]  /*29f0*/  CALL.REL.NOINC `($_ZN2at6native29vectorized_elementwise_kernelILi4EZNS0_50_GLOBAL__N__2680c7bb_12_PowKernel_cu_140f0503_289629pow_tensor_scalar_kernel_implIddEEvRNS_18TensorIteratorBaseET0_EUldE2_St5arrayIPcLm2EEEEviS6_T1_$__internal_accurate_pow) ;  /* 0x0000002800ec7944 */ /* 0x000fea0003c00000 */
[----:B------:R-:W-:Y:S05]  /*2a00*/  BSYNC B1 ;  /* 0x0000000000017941 */ /* 0x000fea0003800000 */
.L_x_8541:
        /* <DEDUP_REMOVED lines=25> */
.L_x_8543:
        /* <DEDUP_REMOVED lines=14> */
.L_x_8544:
[----:B------:R-:W-:Y:S05]  /*2c80*/  BSYNC B1 ;  /* 0x0000000000017941 */ /* 0x000fea0003800000 */
.L_x_8542:
        /* <DEDUP_REMOVED lines=19> */
.L_x_8548:
        /* <DEDUP_REMOVED lines=10> */
.L_x_8547:
[----:B------:R-:W-:-:S11]  /*2e60*/  DADD R6, R52, R10 ;  /* 0x0000000034067229 */ /* 0x000fd6000000000a */
.L_x_8546:
[----:B------:R-:W-:Y:S05]  /*2e70*/  BSYNC B1 ;  /* 0x0000000000017941 */ /* 0x000fea0003800000 */
.L_x_8545:
[----:B------:R-:W-:-:S06]  /*2e80*/  DSETP.NEU.AND P0, PT, R52, 1, PT ;  /* 0x3ff000003400742a */ /* 0x000fcc0003f0d000 */
[----:B------:R-:W-:Y:S02]  /*2e90*/  FSEL R26, R6, RZ, P0 ;  /* 0x000000ff061a7208 */ /* 0x000fe40000000000 */
[----:B------:R-:W-:-:S07]  /*2ea0*/  FSEL R27, R7, 1.875, P0 ;  /* 0x3ff00000071b7808 */ /* 0x000fce0000000000 */
.L_x_8540:
[----:B------:R-:W-:Y:S05]  /*2eb0*/  BSYNC B0 ;  /* 0x0000000000007941 */ /* 0x000fea0003800000 */
.L_x_8539:
        /* <DEDUP_REMOVED lines=8> */
[----:B------:R-:W-:Y:S05]  /*2f40*/  CALL.REL.NOINC `($_ZN2at6native29vectorized_elementwise_kernelILi4EZNS0_50_GLOBAL__N__2680c7bb_12_PowKernel_cu_140f0503_289629pow_tensor_scalar_kernel_implIddEEvRNS_18TensorIteratorBaseET0_EUldE2_St5arrayIPcLm2EEEEviS6_T1_$__internal_accurate_pow) ;  /* 0x0000002400987944 */ /* 0x000fea0003c00000 */
[----:B------:R-:W-:Y:S05]  /*2f50*/  BSYNC B1 ;  /* 0x0000000000017941 */ /* 0x000fea0003800000 */
.L_x_8551:
        /* <DEDUP_REMOVED lines=27> */
.L_x_8553:
        /* <DEDUP_REMOVED lines=8> */
.L_x_8554:
[----:B------:R-:W-:Y:S05]  /*3190*/  BSYNC B1 ;  /* 0x0000000000017941 */ /* 0x000fea0003800000 */
.L_x_8552:
        /* <DEDUP_REMOVED lines=19> */
.L_x_8558:
        /* <DEDUP_REMOVED lines=10> */
.L_x_8557:
[----:B------:R-:W-:-:S11]  /*3370*/  DADD R4, R50, R10 ;  /* 0x0000000032047229 */ /* 0x000fd6000000000a */
.L_x_8556:
[----:B------:R-:W-:Y:S05]  /*3380*/  BSYNC B1 ;  /* 0x0000000000017941 */ /* 0x000fea0003800000 */
.L_x_8555:
[----:B------:R-:W-:-:S06]  /*3390*/  DSETP.NEU.AND P0, PT, R50, 1, PT ;  /* 0x3ff000003200742a */ /* 0x000fcc0003f0d000 */
[----:B------:R-:W-:Y:S02]  /*33a0*/  FSEL R24, R4, RZ, P0 ;  /* 0x000000ff04187208 */ /* 0x000fe40000000000 */
[----:B------:R-:W-:-:S07]  /*33b0*/  FSEL R25, R5, 1.875, P0 ;  /* 0x3ff0000005197808 */ /* 0x000fce0000000000 */
.L_x_8550:
[----:B------:R-:W-:Y:S05]  /*33c0*/  BSYNC B0 ;  /* 0x0000000000007941 */ /* 0x000fea0003800000 */
.L_x_8549:
[----:B------:R-:W-:Y:S01]  /*33d0*/  VIADD R5, R29, 0x100 ;  /* 0x000001001d057836 */ /* 0x000fe20000000000 */
[----:B------:R-:W-:Y:S04]  /*33e0*/  BSSY B0, `(.L_x_8559) ;  /* 0x000004e000007945 */ /* 0x000fe80003800000 */
[----:B------:R-:W-:-:S13]  /*33f0*/  ISETP.GE.AND P0, PT, R5, R28, PT ;  /* 0x0000001c0500720c */ /* 0x000fda0003f06270 */
[----:B------:R-:W-:Y:S05]  /*3400*/  @P0 BRA `(.L_x_8560) ;  /* 0x00000004002c0947 */ /* 0x000fea0003800000 */
[----:B-----5:R-:W-:Y:S01]  /*3410*/  DADD R8, -RZ, |R46| ;  /* 0x00000000ff087229 */ /* 0x020fe2000000052e */
[----:B------:R-:W-:Y:S01]  /*3420*/  BSSY B1, `(.L_x_8561) ;  /* 0x0000003000017945 */ /* 0x000fe20003800000 */
[----:B------:R-:W-:-:S09]  /*3430*/  MOV R4, 0x3450 ;  /* 0x0000345000047802 */ /* 0x000fd20000000f00 */
[----:B------:R-:W-:Y:S05]  /*3440*/  CALL.REL.NOINC `($_ZN2at6native29vectorized_elementwise_kernelILi4EZNS0_50_GLOBAL__N__2680c7bb_12_PowKernel_cu_140f0503_289629pow_tensor_scalar_kernel_implIddEEvRNS_18TensorIteratorBaseET0_EUldE2_St5arrayIPcLm2EEEEviS6_T1_$__internal_accurate_pow) ;  /* 0x0000002000587944 */ /* 0x000fea0003c00000 */
[----:B------:R-:W-:Y:S05]  /*3450*/  BSYNC B1 ;  /* 0x0000000000017941 */ /* 0x000fea0003800000 */
.L_x_8561:
        /* <DEDUP_REMOVED lines=27> */
.L_x_8563:
        /* <DEDUP_REMOVED lines=8> */
.L_x_8564:
[----:B------:R-:W-:Y:S05]  /*3690*/  BSYNC B1 ;  /* 0x0000000000017941 */ /* 0x000fea0003800000 */
.L_x_8562:
        /* <DEDUP_REMOVED lines=19> */
.L_x_8568:
        /* <DEDUP_REMOVED lines=10> */
.L_x_8567:
[----:B------:R-:W-:-:S11]  /*3870*/  DADD R4, R46, R10 ;  /* 0x000000002e047229 */ /* 0x000fd6000000000a */
.L_x_8566:
[----:B------:R-:W-:Y:S05]  /*3880*/  BSYNC B1 ;  /* 0x0000000000017941 */ /* 0x000fea0003800000 */
.L_x_8565:
[----:B------:R-:W-:-:S06]  /*3890*/  DSETP.NEU.AND P0, PT, R46, 1, PT ;  /* 0x3ff000002e00742a */ /* 0x000fcc0003f0d000 */
[----:B------:R-:W-:Y:S02]  /*38a0*/  FSEL R22, R4, RZ, P0 ;  /* 0x000000ff04167208 */ /* 0x000fe40000000000 */
[----:B------:R-:W-:-:S07]  /*38b0*/  FSEL R23, R5, 1.875, P0 ;  /* 0x3ff0000005177808 */ /* 0x000fce0000000000 */
.L_x_8560:
[----:B------:R-:W-:Y:S05]  /*38c0*/  BSYNC B0 ;  /* 0x0000000000007941 */ /* 0x000fea0003800000 */
.L_x_8559:
        /* <DEDUP_REMOVED lines=9> */
.L_x_8571:
        /* <DEDUP_REMOVED lines=27> */
.L_x_8573:
        /* <DEDUP_REMOVED lines=8> */
.L_x_8574:
[----:B------:R-:W-:Y:S05]  /*3b90*/  BSYNC B1 ;  /* 0x0000000000017941 */ /* 0x000fea0003800000 */
.L_x_8572:
        /* <DEDUP_REMOVED lines=19> */
.L_x_8578:
        /* <DEDUP_REMOVED lines=10> */
.L_x_8577:
[----:B------:R-:W-:-:S11]  /*3d70*/  DADD R4, R48, R10 ;  /* 0x0000000030047229 */ /* 0x000fd6000000000a */
.L_x_8576:
[----:B------:R-:W-:Y:S05]  /*3d80*/  BSYNC B1 ;  /* 0x0000000000017941 */ /* 0x000fea0003800000 */
.L_x_8575:
[----:B------:R-:W-:-:S06]  /*3d90*/  DSETP.NEU.AND P0, PT, R48, 1, PT ;  /* 0x3ff000003000742a */ /* 0x000fcc0003f0d000 */
[----:B------:R-:W-:Y:S02]  /*3da0*/  FSEL R20, R4, RZ, P0 ;  /* 0x000000ff04147208 */ /* 0x000fe40000000000 */
[----:B------:R-:W-:-:S07]  /*3db0*/  FSEL R21, R5, 1.875, P0 ;  /* 0x3ff0000005157808 */ /* 0x000fce0000000000 */
.L_x_8570:
[----:B------:R-:W-:Y:S05]  /*3dc0*/  BSYNC B0 ;  /* 0x0000000000007941 */ /* 0x000fea0003800000 */
.L_x_8569:
        /* <DEDUP_REMOVED lines=9> */
.L_x_8581:
        /* <DEDUP_REMOVED lines=27> */
.L_x_8583:
        /* <DEDUP_REMOVED lines=8> */
.L_x_8584:
[----:B------:R-:W-:Y:S05]  /*4090*/  BSYNC B1 ;  /* 0x0000000000017941 */ /* 0x000fea0003800000 */
.L_x_8582:
        /* <DEDUP_REMOVED lines=19> */
.L_x_8588:
        /* <DEDUP_REMOVED lines=10> */
.L_x_8587:
[----:B------:R-:W-:-:S11]  /*4270*/  DADD R4, R42, R10 ;  /* 0x000000002a047229 */ /* 0x000fd6000000000a */
.L_x_8586:
[----:B------:R-:W-:Y:S05]  /*4280*/  BSYNC B1 ;  /* 0x0000000000017941 */ /* 0x000fea0003800000 */
.L_x_8585:
[----:B------:R-:W-:-:S06]  /*4290*/  DSETP.NEU.AND P0, PT, R42, 1, PT ;  /* 0x3ff000002a00742a */ /* 0x000fcc0003f0d000 */
[----:B------:R-:W-:Y:S02]  /*42a0*/  FSEL R18, R4, RZ, P0 ;  /* 0x000000ff04127208 */ /* 0x000fe40000000000 */
[----:B------:R-:W-:-:S07]  /*42b0*/  FSEL R19, R5, 1.875, P0 ;  /* 0x3ff0000005137808 */ /* 0x000fce0000000000 */
.L_x_8580:
[----:B------:R-:W-:Y:S05]  /*42c0*/  BSYNC B0 ;  /* 0x0000000000007941 */ /* 0x000fea0003800000 */
.L_x_8579:
        /* <DEDUP_REMOVED lines=9> */
.L_x_8591:
        /* <DEDUP_REMOVED lines=27> */
.L_x_8593:
        /* <DEDUP_REMOVED lines=8> */
.L_x_8594:
[----:B------:R-:W-:Y:S05]  /*4590*/  BSYNC B1 ;  /* 0x0000000000017941 */ /* 0x000fea0003800000 */
.L_x_8592:
        /* <DEDUP_REMOVED lines=19> */
.L_x_8598:
        /* <DEDUP_REMOVED lines=10> */
.L_x_8597:
[----:B------:R-:W-:-:S11]  /*4770*/  DADD R4, R44, R10 ;  /* 0x000000002c047229 */ /* 0x000fd6000000000a */
.L_x_8596:
[----:B------:R-:W-:Y:S05]  /*4780*/  BSYNC B1 ;  /* 0x0000000000017941 */ /* 0x000fea0003800000 */
.L_x_8595:
[----:B------:R-:W-:-:S06]  /*4790*/  DSETP.NEU.AND P0, PT, R44, 1, PT ;  /* 0x3ff000002c00742a */ /* 0x000fcc0003f0d000 */
[----:B------:R-:W-:Y:S02]  /*47a0*/  FSEL R16, R4, RZ, P0 ;  /* 0x000000ff04107208 */ /* 0x000fe40000000000 */
[----:B------:R-:W-:-:S07]  /*47b0*/  FSEL R17, R5, 1.875, P0 ;  /* 0x3ff0000005117808 */ /* 0x000fce0000000000 */
.L_x_8590:
[----:B------:R-:W-:Y:S05]  /*47c0*/  BSYNC B0 ;  /* 0x0000000000007941 */ /* 0x000fea0003800000 */
.L_x_8589:
        /* <DEDUP_REMOVED lines=9> */
.L_x_8601:
        /* <DEDUP_REMOVED lines=27> */
.L_x_8603:
        /* <DEDUP_REMOVED lines=8> */
.L_x_8604:
[----:B------:R-:W-:Y:S05]  /*4a90*/  BSYNC B1 ;  /* 0x0000000000017941 */ /* 0x000fea0003800000 */
.L_x_8602:
        /* <DEDUP_REMOVED lines=19> */
.L_x_8608:
        /* <DEDUP_REMOVED lines=10> */
.L_x_8607:
[----:B------:R-:W-:-:S11]  /*4c70*/  DADD R4, R38, R8 ;  /* 0x0000000026047229 */ /* 0x000fd60000000008 */
.L_x_8606:
[----:B------:R-:W-:Y:S05]  /*4c80*/  BSYNC B1 ;  /* 0x0000000000017941 */ /* 0x000fea0003800000 */
.L_x_8605:
[----:B------:R-:W-:-:S06]  /*4c90*/  DSETP.NEU.AND P0, PT, R38, 1, PT ;  /* 0x3ff000002600742a */ /* 0x000fcc0003f0d000 */
[----:B------:R-:W-:Y:S02]  /*4ca0*/  FSEL R2, R4, RZ, P0 ;  /* 0x000000ff04027208 */ /* 0x000fe40000000000 */
[----:B------:R-:W-:-:S07]  /*4cb0*/  FSEL R3, R5, 1.875, P0 ;  /* 0x3ff0000005037808 */ /* 0x000fce0000000000 */
.L_x_8600:
[----:B------:R-:W-:Y:S05]  /*4cc0*/  BSYNC B0 ;  /* 0x0000000000007941 */ /* 0x000fea0003800000 */
.L_x_8599:
        /* <DEDUP_REMOVED lines=9> */
.L_x_8610:
        /* <DEDUP_REMOVED lines=27> */
.L_x_8612:
        /* <DEDUP_REMOVED lines=8> */
.L_x_8613:
[----:B------:R-:W-:Y:S05]  /*4f90*/  BSYNC B1 ;  /* 0x0000000000017941 */ /* 0x000fea0003800000 */
.L_x_8611:
        /* <DEDUP_REMOVED lines=19> */
.L_x_8617:
        /* <DEDUP_REMOVED lines=10> */
.L_x_8616:
[----:B------:R-:W-:-:S11]  /*5170*/  DADD R4, R40, R10 ;  /* 0x0000000028047229 */ /* 0x000fd6000000000a */
.L_x_8615:
[----:B------:R-:W-:Y:S05]  /*5180*/  BSYNC B1 ;  /* 0x0000000000017941 */ /* 0x000fea0003800000 */
.L_x_8614:
[----:B------:R-:W-:-:S06]  /*5190*/  DSETP.NEU.AND P0, PT, R40, 1, PT ;  /* 0x3ff000002800742a */ /* 0x000fcc0003f0d000 */
[----:B------:R-:W-:Y:S02]  /*51a0*/  FSEL R30, R4, RZ, P0 ;  /* 0x000000ff041e7208 */ /* 0x000fe40000000000 */
[----:B------:R-:W-:-:S07]  /*51b0*/  FSEL R31, R5, 1.875, P0 ;  /* 0x3ff00000051f7808 */ /* 0x000fce0000000000 */
.L_x_8609:
[----:B------:R-:W-:Y:S05]  /*51c0*/  BSYNC B0 ;  /* 0x0000000000007941 */ /* 0x000fea0003800000 */
.L_x_8538:
        /* <DEDUP_REMOVED lines=24> */
.L_x_8620:
[----:B------:R-:W-:-:S13]  /*5350*/  ISETP.GE.AND P0, PT, R7, R28, PT ;  /* 0x0000001c0700720c */ /* 0x000fda0003f06270 */
[----:B------:R-:W-:Y:S05]  /*5360*/  @P0 BRA `(.L_x_8622) ;  /* 0x0000000000300947 */ /* 0x000fea0003800000 */
[----:B0-----:R-:W0:Y:S01]  /*5370*/  LDC.64 R4, c[0x0][0x228] ;  /* 0x00008a00ff047b82 */ /* 0x001e220000000a00 */
[----:B------:R-:W-:Y:S02]  /*5380*/  IMAD.IADD R9, R0, 0x1, R7 ;  /* 0x0000000100097824 */ /* 0x000fe400078e0207 */
[----:B------:R-:W-:Y:S02]  /*5390*/  VIADD R7, R7, 0x80 ;  /* 0x0000008007077836 */ /* 0x000fe40000000000 */
[----:B0-----:R-:W-:-:S05]  /*53a0*/  IMAD.WIDE.U32 R4, R9, 0x8, R4 ;  /* 0x0000000809047825 */ /* 0x001fca00078e0004 */
[----:B------:R1:W-:Y:S02]  /*53b0*/  STG.E.64 desc[UR8][R4.64], R20 ;  /* 0x0000001404007986 */ /* 0x0003e4000c101b08 */
.L_x_8621:
[----:B------:R-:W-:-:S13]  /*53c0*/  ISETP.GE.AND P0, PT, R7, R28, PT ;  /* 0x0000001c0700720c */ /* 0x000fda0003f06270 */
[----:B------:R-:W-:Y:S05]  /*53d0*/  @P0 BRA `(.L_x_8623) ;  /* 0x0000000000340947 */ /* 0x000fea0003800000 */
[----:B01----:R-:W0:Y:S01]  /*53e0*/  LDC.64 R4, c[0x0][0x228] ;  /* 0x00008a00ff047b82 */ /* 0x003e220000000a00 */
[----:B------:R-:W-:Y:S02]  /*53f0*/  IMAD.IADD R9, R0, 0x1, R7 ;  /* 0x0000000100097824 */ /* 0x000fe400078e0207 */
[----:B------:R-:W-:Y:S02]  /*5400*/  VIADD R7, R7, 0x80 ;  /* 0x0000008007077836 */ /* 0x000fe40000000000 */
[----:B0-----:R-:W-:-:S05]  /*5410*/  IMAD.WIDE.U32 R4, R9, 0x8, R4 ;  /* 0x0000000809047825 */ /* 0x001fca00078e0004 */
[----:B------:R1:W-:Y:S02]  /*5420*/  STG.E.64 desc[UR8][R4.64], R18 ;  /* 0x0000001204007986 */ /* 0x0003e4000c101b08 */
.L_x_8622:
        /* <DEDUP_REMOVED lines=8> */
.L_x_8623:
[----:B------:R-:W-:Y:S05]  /*54b0*/  BSYNC B1 ;  /* 0x0000000000017941 */ /* 0x000fea0003800000 */
.L_x_8619:
[----:B------:R-:W-:-:S13]  /*54c0*/  ISETP.GE.AND P0, PT, R7, R28, PT ;  /* 0x0000001c0700720c */ /* 0x000fda0003f06270 */
[----:B012---:R-:W0:Y:S01]  /*54d0*/  @!P0 LDC.64 R4, c[0x0][0x228] ;  /* 0x00008a00ff048b82 */ /* 0x007e220000000a00 */
[----:B------:R-:W-:Y:S02]  /*54e0*/  @!P0 IMAD.IADD R9, R0, 0x1, R7 ;  /* 0x0000000100098824 */ /* 0x000fe400078e0207 */
[----:B------:R-:W-:Y:S02]  /*54f0*/  @!P0 VIADD R7, R7, 0x80 ;  /* 0x0000008007078836 */ /* 0x000fe40000000000 */
[----:B0-----:R-:W-:-:S05]  /*5500*/  @!P0 IMAD.WIDE.U32 R4, R9, 0x8, R4 ;  /* 0x0000000809048825 */ /* 0x001fca00078e0004 */
[----:B------:R2:W-:Y:S02]  /*5510*/  @!P0 STG.E.64 desc[UR8][R4.64], R2 ;  /* 0x0000000204008986 */ /* 0x0005e4000c101b08 */
.L_x_8624:
[----:B------:R-:W-:Y:S05]  /*5520*/  BSYNC B0 ;  /* 0x0000000000007941 */ /* 0x000fea0003800000 */
.L_x_8618:
        /* <DEDUP_REMOVED lines=8> */
        .type           $_ZN2at6native29vectorized_elementwise_kernelILi4EZNS0_50_GLOBAL__N__2680c7bb_12_PowKernel_cu_140f0503_289629pow_tensor_scalar_kernel_implIddEEvRNS_18TensorIteratorBaseET0_EUldE2_St5arrayIPcLm2EEEEviS6_T1_$__internal_accurate_pow,@function
        .size           $_ZN2at6native29vectorized_elementwise_kernelILi4EZNS0_50_GLOBAL__N__2680c7bb_12_PowKernel_cu_140f0503_289629pow_tensor_scalar_kernel_implIddEEvRNS_18TensorIteratorBaseET0_EUldE2_St5arrayIPcLm2EEEEviS6_T1_$__internal_accurate_pow,(.L_x_71461 - $_ZN2at6native29vectorized_elementwise_kernelILi4EZNS0_50_GLOBAL__N__2680c7bb_12_PowKernel_cu_140f0503_289629pow_tensor_scalar_kernel_implIddEEvRNS_18TensorIteratorBaseET0_EUldE2_St5arrayIPcLm2EEEEviS6_T1_$__internal_accurate_pow)
$_ZN2at6native29vectorized_elementwise_kernelILi4EZNS0_50_GLOBAL__N__2680c7bb_12_PowKernel_cu_140f0503_289629pow_tensor_scalar_kernel_implIddEEvRNS_18TensorIteratorBaseET0_EUldE2_St5arrayIPcLm2EEEEviS6_T1_$__internal_accurate_pow:
        /* <DEDUP_REMOVED lines=169> */
.L_x_8625:
[----:B------:R-:W-:Y:S02]  /*6040*/  DSETP.NEU.AND P1, PT, |R14|, +INF , PT ;  /* 0x7ff000000e00742a */ /* 0x000fe40003f2d200 */
[----:B------:R-:W-:Y:S01]  /*6050*/  DADD R6, R8, R6 ;  /* 0x0000000008067229 */ /* 0x000fe20000000006 */
[----:B------:R-:W-:Y:S02]  /*6060*/  IMAD.MOV.U32 R8, RZ, RZ, R4 ;  /* 0x000000ffff087224 */ /* 0x000fe400078e0004 */
[----:B------:R-:W-:-:S09]  /*6070*/  IMAD.MOV.U32 R9, RZ, RZ, 0x0 ;  /* 0x00000000ff097424 */ /* 0x000fd200078e00ff */
[----:B------:R-:W-:-:S10]  /*6080*/  @P1 DFMA R14, R6, R14, R14 ;  /* 0x0000000e060e122b */ /* 0x000fd4000000000e */
[----:B------:R-:W-:Y:S02]  /*6090*/  IMAD.MOV.U32 R6, RZ, RZ, R14 ;  /* 0x000000ffff067224 */ /* 0x000fe400078e000e */
[----:B------:R-:W-:Y:S01]  /*60a0*/  IMAD.MOV.U32 R5, RZ, RZ, R15 ;  /* 0x000000ffff057224 */ /* 0x000fe200078e000f */
[----:B------:R-:W-:Y:S06]  /*60b0*/  RET.REL.NODEC R8 `(_ZN2at6native29vectorized_elementwise_kernelILi4EZNS0_50_GLOBAL__N__2680c7bb_12_PowKernel_cu_140f0503_289629pow_tensor_scalar_kernel_implIddEEvRNS_18TensorIteratorBaseET0_EUldE2_St5arrayIPcLm2EEEEviS6_T1_) ;  /* 0xffffff9c08d07950 */ /* 0x000fec0003c3ffff */
.L_x_8626:
        /* <DEDUP_REMOVED lines=12> */
.L_x_71461:


//--------------------- .text._ZN2at6native29vectorized_elementwise_kernelILi8EZNS0_50_GLOBAL__N__2680c7bb_12_PowKernel_cu_140f0503_289629pow_tensor_scalar_kernel_implIddEEvRNS_18TensorIteratorBaseET0_EUldE2_St5arrayIPcLm2EEEEviS6_T1_ --------------------------
	.section	.text._ZN2at6native29vectorized_elementwise_kernelILi8EZNS0_50_GLOBAL__N__2680c7bb_12_PowKernel_cu_140f0503_289629pow_tensor_scalar_kernel_implIddEEvRNS_18TensorIteratorBaseET0_EUldE2_St5arrayIPcLm2EEEEviS6_T1_,"ax",@progbits
	.align	128
        .global         _ZN2at6native29vectorized_elementwise_kernelILi8EZNS0_50_GLOBAL__N__2680c7bb_12_PowKernel_cu_140f0503_289629pow_tensor_scalar_kernel_implIddEEvRNS_18TensorIteratorBaseET0_EUldE2_St5arrayIPcLm2EEEEviS6_T1_
        .type           _ZN2at6native29vectorized_elementwise_kernelILi8EZNS0_50_GLOBAL__N__2680c7bb_12_PowKernel_cu_140f0503_289629pow_tensor_scalar_kernel_implIddEEvRNS_18TensorIteratorBaseET0_EUldE2_St5arrayIPcLm2EEEEviS6_T1_,@function
        .size           _ZN2at6native29vectorized_elementwise_kernelILi8EZNS0_50_GLOBAL__N__2680c7bb_12_PowKernel_cu_140f0503_289629pow_tensor_scalar_kernel_implIddEEvRNS_18TensorIteratorBaseET0_EUldE2_St5arrayIPcLm2EEEEviS6_T1_,(.L_x_71462 - _ZN2at6native29vectorized_elementwise_kernelILi8EZNS0_50_GLOBAL__N__2680c7bb_12_PowKernel_cu_140f0503_289629pow_tensor_scalar_kernel_implIddEEvRNS_18TensorIteratorBaseET0_EUldE2_St5arrayIPcLm2EEEEviS6_T1_)
        .other          _ZN2at6native29vectorized_elementwise_kernelILi8EZNS0_50_GLOBAL__N__2680c7bb_12_PowKernel_cu_140f0503_289629pow_tensor_scalar_kernel_implIddEEvRNS_18TensorIteratorBaseET0_EUldE2_St5arrayIPcLm2EEEEviS6_T1_,@"STO_CUDA_ENTRY STV_DEFAULT"
_ZN2at6native29vectorized_elementwise_kernelILi8EZNS0_50_GLOBAL__N__2680c7bb_12_PowKernel_cu_140f0503_289629pow_tensor_scalar_kernel_implIddEEvRNS_18TensorIteratorBaseET0_EUldE2_St5arrayIPcLm2EEEEviS6_T1_:
.text._ZN2at6native29vectorized_elementwise_kernelILi8EZNS0_50_GLOBAL__N__2680c7bb_12_PowKernel_cu_140f0503_289629pow_tensor_scalar_kernel_implIddEEvRNS_18TensorIteratorBaseET0_EUldE2_St5arrayIPcLm2EEEEviS6_T1_:
        /* <DEDUP_REMOVED lines=47> */
[----:B-----5:R-:W-:Y:S05]  /*02f0*/  CALL.REL.NOINC `($_ZN2at6native29vectorized_elementwise_kernelILi8EZNS0_50_GLOBAL__N__2680c7bb_12_PowKernel_cu_140f0503_289629pow_tensor_scalar_kernel_implIddEEvRNS_18TensorIteratorBaseET0_EUldE2_St5arrayIPcLm2EEEEviS6_T1_$__internal_accurate_pow) ;  /* 0x0000005000ac7944 */ /* 0x020fea0003c00000 */
[----:B------:R-:W-:Y:S05]  /*0300*/  BSYNC B0 ;  /* 0x0000000000007941 */ /* 0x000fea0003800000 */
.L_x_8629:
        /* <DEDUP_REMOVED lines=20> */
.L_x_8631:
[----:B------:R-:W0:Y:S01]  /*0450*/  LDC.64 R4, c[0x0][0x218] ;  /* 0x00008600ff047b82 */ /* 0x000e220000000a00 */
[----:B------:R-:W-:Y:S01]  /*0460*/  ULDC UR6, c[0x0][0x21c] ;  /* 0x0000870000067ab9 */ /* 0x000fe20000000800 */
[----:B------:R-:W-:Y:S01]  /*0470*/  IMAD.MOV.U32 R6, RZ, RZ, RZ ;  /* 0x000000ffff067224 */ /* 0x000fe200078e00ff */
[----:B------:R-:W-:Y:S01]  /*0480*/  ISETP.LE.AND P2, PT, RZ, UR6, PT ;  /* 0x00000006ff007c0c */ /* 0x000fe2000bf43270 */
[----:B0-----:R-:W-:-:S06]  /*0490*/  DSETP.NEU.AND P1, PT, |R4|, 0.5, !P0 ;  /* 0x3fe000000400742a */ /* 0x001fcc000472d200 */
[----:B------:R-:W-:-:S06]  /*04a0*/  SEL R7, R21, RZ, P1 ;  /* 0x000000ff15077207 */ /* 0x000fcc0000800000 */
[----:B------:R-:W-:-:S07]  /*04b0*/  @!P2 LOP3.LUT R7, R7, 0x7ff00000, RZ, 0xfc, !PT ;  /* 0x7ff000000707a812 */ /* 0x000fce00078efcff */
.L_x_8632:
[----:B------:R-:W-:Y:S05]  /*04c0*/  BSYNC B0 ;  /* 0x0000000000007941 */ /* 0x000fea0003800000 */
.L_x_8630:
        /* <DEDUP_REMOVED lines=20> */
.L_x_8636:
        /* <DEDUP_REMOVED lines=11> */
.L_x_8635:
[----:B------:R-:W-:-:S11]  /*06c0*/  DADD R6, R20, R8 ;  /* 0x0000000014067229 */ /* 0x000fd60000000008 */
.L_x_8634:
[----:B------:R-:W-:Y:S05]  /*06d0*/  BSYNC B0 ;  /* 0x0000000000007941 */ /* 0x000fea0003800000 */
.L_x_8633:
[----:B------:R-:W-:Y:S01]  /*06e0*/  DSETP.NEU.AND P1, PT, R20, 1, PT ;  /* 0x3ff000001400742a */ /* 0x000fe20003f2d000 */
[----:B------:R-:W-:Y:S01]  /*06f0*/  BSSY B0, `(.L_x_8637) ;  /* 0x0000006000007945 */ /* 0x000fe20003800000 */
[----:B------:R-:W-:Y:S01]  /*0700*/  DADD R8, -RZ, |R22| ;  /* 0x00000000ff087229 */ /* 0x000fe20000000516 */
[----:B------:R-:W-:-:S03]  /*0710*/  MOV R4, 0x750 ;  /* 0x0000075000047802 */ /* 0x000fc60000000f00 */
[----:B------:R-:W-:Y:S02]  /*0720*/  FSEL R20, R6, RZ, P1 ;  /* 0x000000ff06147208 */ /* 0x000fe40000800000 */
[----:B------:R-:W-:-:S07]  /*0730*/  FSEL R21, R7, 1.875, P1 ;  /* 0x3ff0000007157808 */ /* 0x000fce0000800000 */
[----:B------:R-:W-:Y:S05]  /*0740*/  CALL.REL.NOINC `($_ZN2at6native29vectorized_elementwise_kernelILi8EZNS0_50_GLOBAL__N__2680c7bb_12_PowKernel_cu_140f0503_289629pow_tensor_scalar_kernel_implIddEEvRNS_18TensorIteratorBaseET0_EUldE2_St5arrayIPcLm2EEEEviS6_T1_$__internal_accurate_pow) ;  /* 0x0000004c00987944 */ /* 0x000fea0003c00000 */
[----:B------:R-:W-:Y:S05]  /*0750*/  BSYNC B0 ;  /* 0x0000000000007941 */ /* 0x000fea0003800000 */
.L_x_8637:
        /* <DEDUP_REMOVED lines=18> */
.L_x_8639:
[----:B------:R-:W0:Y:S01]  /*0880*/  LDC.64 R4, c[0x0][0x218] ;  /* 0x00008600ff047b82 */ /* 0x000e220000000a00 */
[----:B------:R-:W-:Y:S02]  /*0890*/  ULDC UR6, c[0x0][0x21c] ;  /* 0x0000870000067ab9 */ /* 0x000fe40000000800 */
[----:B------:R-:W-:Y:S01]  /*08a0*/  ISETP.LE.AND P2, PT, RZ, UR6, PT ;  /* 0x00000006ff007c0c */ /* 0x000fe2000bf43270 */
[----:B0-----:R-:W-:Y:S01]  /*08b0*/  DSETP.NEU.AND P1, PT, |R4|, 0.5, !P0 ;  /* 0x3fe000000400742a */ /* 0x001fe2000472d200 */
[----:B------:R-:W-:-:S05]  /*08c0*/  IMAD.MOV.U32 R4, RZ, RZ, RZ ;  /* 0x000000ffff047224 */ /* 0x000fca00078e00ff */
[----:B------:R-:W-:-:S06]  /*08d0*/  SEL R5, R23, RZ, P1 ;  /* 0x000000ff17057207 */ /* 0x000fcc0000800000 */
[----:B------:R-:W-:-:S07]  /*08e0*/  @!P2 LOP3.LUT R5, R5, 0x7ff00000, RZ, 0xfc, !PT ;  /* 0x7ff000000505a812 */ /* 0x000fce00078efcff */
.L_x_8640:
[----:B------:R-:W-:Y:S05]  /*08f0*/  BSYNC B0 ;  /* 0x0000000000007941 */ /* 0x000fea0003800000 */
.L_x_8638:
        /* <DEDUP_REMOVED lines=20> */
.L_x_8644:
        /* <DEDUP_REMOVED lines=11> */
.L_x_8643:
[----:B------:R-:W-:-:S11]  /*0af0*/  DADD R4, R22, R8 ;  /* 0x0000000016047229 */ /* 0x000fd60000000008 */
.L_x_8642:
[----:B------:R-:W-:Y:S05]  /*0b00*/  BSYNC B0 ;  /* 0x0000000000007941 */ /* 0x000fea0003800000 */
.L_x_8641:
[----:B------:R-:W-:Y:S01]  /*0b10*/  DSETP.NEU.AND P1, PT, R22, 1, PT ;  /* 0x3ff000001600742a */ /* 0x000fe20003f2d000 */
[----:B------:R-:W-:Y:S01]  /*0b20*/  BSSY B0, `(.L_x_8645) ;  /* 0x0000006000007945 */ /* 0x000fe20003800000 */
[----:B------:R-:W-:-:S04]  /*0b30*/  DADD R8, -RZ, |R16| ;  /* 0x00000000ff087229 */ /* 0x000fc80000000510 */
[----:B------:R-:W-:Y:S02]  /*0b40*/  FSEL R22, R4, RZ, P1 ;  /* 0x000000ff04167208 */ /* 0x000fe40000800000 */
[----:B------:R-:W-:Y:S02]  /*0b50*/  FSEL R23, R5, 1.875, P1 ;  /* 0x3ff0000005177808 */ /* 0x000fe40000800000 */
[----:B------:R-:W-:-:S07]  /*0b60*/  MOV R4, 0xb80 ;  /* 0x00000b8000047802 */ /* 0x000fce0000000f00 */
[----:B------:R-:W-:Y:S05]  /*0b70*/  CALL.REL.NOINC `($_ZN2at6native29vectorized_elementwise_kernelILi8EZNS0_50_GLOBAL__N__2680c7bb_12_PowKernel_cu_140f0503_289629pow_tensor_scalar_kernel_implIddEEvRNS_18TensorIteratorBaseET0_EUldE2_St5arrayIPcLm2EEEEviS6_T1_$__internal_accurate_pow) ;  /* 0x00000048008c7944 */ /* 0x000fea0003c00000 */
[----:B------:R-:W-:Y:S05]  /*0b80*/  BSYNC B0 ;  /* 0x0000000000007941 */ /* 0x000fea0003800000 */
.L_x_8645:
        /* <DEDUP_REMOVED lines=18> */
.L_x_8647:
[----:B------:R-:W0:Y:S01]  /*0cb0*/  LDC.64 R4, c[0x0][0x218] ;  /* 0x00008600ff047b82 */ /* 0x000e220000000a00 */
[----:B------:R-:W-:Y:S02]  /*0cc0*/  ULDC UR6, c[0x0][0x21c] ;  /* 0x0000870000067ab9 */ /* 0x000fe40000000800 */
[----:B------:R-:W-:Y:S01]  /*0cd0*/  ISETP.LE.AND P2, PT, RZ, UR6, PT ;  /* 0x00000006ff007c0c */ /* 0x000fe2000bf43270 */
[----:B0-----:R-:W-:Y:S01]  /*0ce0*/  DSETP.NEU.AND P1, PT, |R4|, 0.5, !P0 ;  /* 0x3fe000000400742a */ /* 0x001fe2000472d200 */
[----:B------:R-:W-:-:S05]  /*0cf0*/  IMAD.MOV.U32 R4, RZ, RZ, RZ ;  /* 0x000000ffff047224 */ /* 0x000fca00078e00ff */
[----:B------:R-:W-:-:S06]  /*0d00*/  SEL R5, R17, RZ, P1 ;  /* 0x000000ff11057207 */ /* 0x000fcc0000800000 */
[----:B------:R-:W-:-:S07]  /*0d10*/  @!P2 LOP3.LUT R5, R5, 0x7ff00000, RZ, 0xfc, !PT ;  /* 0x7ff000000505a812 */ /* 0x000fce00078efcff */
.L_x_8648:
[----:B------:R-:W-:Y:S05]  /*0d20*/  BSYNC B0 ;  /* 0x0000000000007941 */ /* 0x000fea0003800000 */
.L_x_8646:
        /* <DEDUP_REMOVED lines=20> */
.L_x_8652:
        /* <DEDUP_REMOVED lines=11> */
.L_x_8651:
[----:B------:R-:W-:-:S11]  /*0f20*/  DADD R4, R16, R8 ;  /* 0x0000000010047229 */ /* 0x000fd60000000008 */
.L_x_8650:
[----:B------:R-:W-:Y:S05]  /*0f30*/  BSYNC B0 ;  /* 0x0000000000007941 */ /* 0x000fea0003800000 */
.L_x_8649:
        /* <DEDUP_REMOVED lines=8> */
.L_x_8653:
        /* <DEDUP_REMOVED lines=18> */
.L_x_8655:
[----:B------:R-:W0:Y:S01]  /*10e0*/  LDC.64 R4, c[0x0][0x218] ;  /* 0x00008600ff047b82 */ /* 0x000e220000000a00 */
[----:B------:R-:W-:Y:S02]  /*10f0*/  ULDC UR6, c[0x0][0x21c] ;  /* 0x0000870000067ab9 */ /* 0x000fe40000000800 */
[----:B------:R-:W-:Y:S01]  /*1100*/  ISETP.LE.AND P2, PT, RZ, UR6, PT ;  /* 0x00000006ff007c0c */ /* 0x000fe2000bf43270 */
[----:B0-----:R-:W-:Y:S01]  /*1110*/  DSETP.NEU.AND P1, PT, |R4|, 0.5, !P0 ;  /* 0x3fe000000400742a */ /* 0x001fe2000472d200 */
[----:B------:R-:W-:-:S05]  /*1120*/  IMAD.MOV.U32 R4, RZ, RZ, RZ ;  /* 0x000000ffff047224 */ /* 0x000fca00078e00ff */
[----:B------:R-:W-:-:S06]  /*1130*/  SEL R5, R19, RZ, P1 ;  /* 0x000000ff13057207 */ /* 0x000fcc0000800000 */
[----:B------:R-:W-:-:S07]  /*1140*/  @!P2 LOP3.LUT R5, R5, 0x7ff00000, RZ, 0xfc, !PT ;  /* 0x7ff000000505a812 */ /* 0x000fce00078efcff */
.L_x_8656:
[----:B------:R-:W-:Y:S05]  /*1150*/  BSYNC B0 ;  /* 0x0000000000007941 */ /* 0x000fea0003800000 */
.L_x_8654:
        /* <DEDUP_REMOVED lines=20> */
.L_x_8660:
        /* <DEDUP_REMOVED lines=11> */
.L_x_8659:
[----:B------:R-:W-:-:S11]  /*1350*/  DADD R4, R18, R8 ;  /* 0x0000000012047229 */ /* 0x000fd60000000008 */
.L_x_8658:
[----:B------:R-:W-:Y:S05]  /*1360*/  BSYNC B0 ;  /* 0x0000000000007941 */ /* 0x000fea0003800000 */
.L_x_8657:
        /* <DEDUP_REMOVED lines=8> */
.L_x_8661:
        /* <DEDUP_REMOVED lines=18> */
.L_x_8663:
[----:B------:R-:W0:Y:S01]  /*1510*/  LDC.64 R4, c[0x0][0x218] ;  /* 0x00008600ff047b82 */ /* 0x000e220000000a00 */
[----:B------:R-:W-:Y:S02]  /*1520*/  ULDC UR6, c[0x0][0x21c] ;  /* 0x0000870000067ab9 */ /* 0x000fe40000000800 */
[----:B------:R-:W-:Y:S01]  /*1530*/  ISETP.LE.AND P2, PT, RZ, UR6, PT ;  /* 0x00000006ff007c0c */ /* 0x000fe2000bf43270 */
[----:B0-----:R-:W-:Y:S01]  /*1540*/  DSETP.NEU.AND P1, PT, |R4|, 0.5, !P0 ;  /* 0x3fe000000400742a */ /* 0x001fe2000472d200 */
[----:B------:R-:W-:-:S05]  /*1550*/  IMAD.MOV.U32 R4, RZ, RZ, RZ ;  /* 0x000000ffff047224 */ /* 0x000fca00078e00ff */
[----:B------:R-:W-:-:S06]  /*1560*/  SEL R5, R29, RZ, P1 ;  /* 0x000000ff1d057207 */ /* 0x000fcc0000800000 */
[----:B------:R-:W-:-:S07]  /*1570*/  @!P2 LOP3.LUT R5, R5, 0x7ff00000, RZ, 0xfc, !PT ;  /* 0x7ff000000505a812 */ /* 0x000fce00078efcff */
.L_x_8664:
[----:B------:R-:W-:Y:S05]  /*1580*/  BSYNC B0 ;  /* 0x0000000000007941 */ /* 0x000fea0003800000 */
.L_x_8662:
        /* <DEDUP_REMOVED lines=20> */
.L_x_8668:
        /* <DEDUP_REMOVED lines=11> */
.L_x_8667:
[----:B------:R-:W-:-:S11]  /*1780*/  DADD R4, R28, R8 ;  /* 0x000000001c047229 */ /* 0x000fd60000000008 */
.L_x_8666:
[----:B------:R-:W-:Y:S05]  /*1790*/  BSYNC B0 ;  /* 0x0000000000007941 */ /* 0x000fea0003800000 */
.L_x_8665:
        /* <DEDUP_REMOVED lines=8> */
.L_x_8669:
        /* <DEDUP_REMOVED lines=18> */
.L_x_8671:
[----:B------:R-:W0:Y:S01]  /*1940*/  LDC.64 R4, c[0x0][0x218] ;  /* 0x00008600ff047b82 */ /* 0x000e220000000a00 */
[----:B------:R-:W-:Y:S02]  /*1950*/  ULDC UR6, c[0x0][0x21c] ;  /* 0x0000870000067ab9 */ /* 0x000fe40000000800 */
[----:B------:R-:W-:Y:S01]  /*1960*/  ISETP.LE.AND P2, PT, RZ, UR6, PT ;  /* 0x00000006ff007c0c */ /* 0x000fe2000bf43270 */
[----:B0-----:R-:W-:Y:S01]  /*1970*/  DSETP.NEU.AND P1, PT, |R4|, 0.5, !P0 ;  /* 0x3fe000000400742a */ /* 0x001fe2000472d200 */
[----:B------:R-:W-:-:S05]  /*1980*/  IMAD.MOV.U32 R4, RZ, RZ, RZ ;  /* 0x000000ffff047224 */ /* 0x000fca00078e00ff */
[----:B------:R-:W-:-:S06]  /*1990*/  SEL R5, R31, RZ, P1 ;  /* 0x000000ff1f057207 */ /* 0x000fcc0000800000 */
[----:B------:R-:W-:-:S07]  /*19a0*/  @!P2 LOP3.LUT R5, R5, 0x7ff00000, RZ, 0xfc, !PT ;  /* 0x7ff000000505a812 */ /* 0x000fce00078efcff */
.L_x_8672:
[----:B------:R-:W-:Y:S05]  /*19b0*/  BSYNC B0 ;  /* 0x0000000000007941 */ /* 0x000fea0003800000 */
.L_x_8670:
        /* <DEDUP_REMOVED lines=20> */
.L_x_8676:
        /* <DEDUP_REMOVED lines=11> */
.L_x_8675:
[----:B------:R-:W-:-:S11]  /*1bb0*/  DADD R4, R30, R8 ;  /* 0x000000001e047229 */ /* 0x000fd60000000008 */
.L_x_8674:
[----:B------:R-:W-:Y:S05]  /*1bc0*/  BSYNC B0 ;  /* 0x0000000000007941 */ /* 0x000fea0003800000 */
.L_x_8673:
        /* <DEDUP_REMOVED lines=8> */
.L_x_8677:
        /* <DEDUP_REMOVED lines=18> */
.L_x_8679:
[----:B------:R-:W0:Y:S01]  /*1d70*/  LDC.64 R4, c[0x0][0x218] ;  /* 0x00008600ff047b82 */ /* 0x000e220000000a00 */
[----:B------:R-:W-:Y:S02]  /*1d80*/  ULDC UR6, c[0x0][0x21c] ;  /* 0x0000870000067ab9 */ /* 0x000fe40000000800 */
[----:B------:R-:W-:Y:S01]  /*1d90*/  ISETP.LE.AND P2, PT, RZ, UR6, PT ;  /* 0x00000006ff007c0c */ /* 0x000fe2000bf43270 */
[----:B0-----:R-:W-:Y:S01]  /*1da0*/  DSETP.NEU.AND P1, PT, |R4|, 0.5, !P0 ;  /* 0x3fe000000400742a */ /* 0x001fe2000472d200 */
[----:B------:R-:W-:-:S05]  /*1db0*/  IMAD.MOV.U32 R4, RZ, RZ, RZ ;  /* 0x000000ffff047224 */ /* 0x000fca00078e00ff */
[----:B------:R-:W-:-:S06]  /*1dc0*/  SEL R5, R25, RZ, P1 ;  /* 0x000000ff19057207 */ /* 0x000fcc0000800000 */
[----:B------:R-:W-:-:S07]  /*1dd0*/  @!P2 LOP3.LUT R5, R5, 0x7ff00000, RZ, 0xfc, !PT ;  /* 0x7ff000000505a812 */ /* 0x000fce00078efcff */
.L_x_8680:
[----:B------:R-:W-:Y:S05]  /*1de0*/  BSYNC B0 ;  /* 0x0000000000007941 */ /* 0x000fea0003800000 */
.L_x_8678:
        /* <DEDUP_REMOVED lines=20> */
.L_x_8684:
        /* <DEDUP_REMOVED lines=11> */
.L_x_8683:
[----:B------:R-:W-:-:S11]  /*1fe0*/  DADD R4, R24, R8 ;  /* 0x0000000018047229 */ /* 0x000fd60000000008 */
.L_x_8682:
[----:B------:R-:W-:Y:S05]  /*1ff0*/  BSYNC B0 ;  /* 0x0000000000007941 */ /* 0x000fea0003800000 */
.L_x_8681:
        /* <DEDUP_REMOVED lines=8> */
.L_x_8685:
        /* <DEDUP_REMOVED lines=17> */
.L_x_8687:
        /* <DEDUP_REMOVED lines=8> */
.L_x_8688:
[----:B------:R-:W-:Y:S05]  /*2210*/  BSYNC B0 ;  /* 0x0000000000007941 */ /* 0x000fea0003800000 */
.L_x_8686:
        /* <DEDUP_REMOVED lines=20> */
.L_x_8692:
        /* <DEDUP_REMOVED lines=12> */
.L_x_8691:
[----:B------:R-:W-:-:S11]  /*2420*/  DADD R4, R26, R8 ;  /* 0x000000001a047229 */ /* 0x000fd60000000008 */
.L_x_8690:
[----:B------:R-:W-:Y:S05]  /*2430*/  BSYNC B0 ;  /* 0x0000000000007941 */ /* 0x000fea0003800000 */
.L_x_8689:
[----:B------:R-:W-:-:S06]  /*2440*/  DSETP.NEU.AND P0, PT, R26, 1, PT ;  /* 0x3ff000001a00742a */ /* 0x000fcc0003f0d000 */
[----:B------:R-:W-:Y:S02]  /*2450*/  FSEL R26, R4, RZ, P0 ;  /* 0x000000ff041a7208 */ /* 0x000fe40000000000 */
[----:B------:R-:W-:-:S07]  /*2460*/  FSEL R27, R5, 1.875, P0 ;  /* 0x3ff00000051b7808 */ /* 0x000fce0000000000 */
.L_x_8628:
        /* <DEDUP_REMOVED lines=8> */
.L_x_8627:
        /* <DEDUP_REMOVED lines=80> */
[----:B------:R-:W-:Y:S05]  /*29f0*/  CALL.REL.NOINC `($_ZN2at6native29vectorized_elementwise_kernelILi8EZNS0_50_GLOBAL__N__2680c7bb_12_PowKernel_cu_140f0503_289629pow_tensor_scalar_kernel_implIddEEvRNS_18TensorIteratorBaseET0_EUldE2_St5arrayIPcLm2EEEEviS6_T1_$__internal_accurate_pow) ;  /* 0x0000002800ec7944 */ /* 0x000fea0003c00000 */
[----:B------:R-:W-:Y:S05]  /*2a00*/  BSYNC B1 ;  /* 0x0000000000017941 */ /* 0x000fea0003800000 */
.L_x_8696:
        /* <DEDUP_REMOVED lines=25> */
.L_x_8698:
        /* <DEDUP_REMOVED lines=14> */
.L_x_8699:
[----:B------:R-:W-:Y:S05]  /*2c80*/  BSYNC B1 ;  /* 0x0000000000017941 */ /* 0x000fea0003800000 */
.L_x_8697:
        /* <DEDUP_REMOVED lines=19> */
.L_x_8703:
        /* <DEDUP_REMOVED lines=10> */
.L_x_8702:
[----:B------:R-:W-:-:S11]  /*2e60*/  DADD R6, R52, R10 ;  /* 0x0000000034067229 */ /* 0x000fd6000000000a */
.L_x_8701:
[----:B------:R-:W-:Y:S05]  /*2e70*/  BSYNC B1 ;  /* 0x0000000000017941 */ /* 0x000fea0003800000 */
.L_x_8700:
[----:B------:R-:W-:-:S06]  /*2e80*/  DSETP.NEU.AND P0, PT, R52, 1, PT ;  /* 0x3ff000003400742a */ /* 0x000fcc0003f0d000 */
[----:B------:R-:W-:Y:S02]  /*2e90*/  FSEL R26, R6, RZ, P0 ;  /* 0x000000ff061a7208 */ /* 0x000fe40000000000 */
[----:B------:R-:W-:-:S07]  /*2ea0*/  FSEL R27, R7, 1.875, P0 ;  /* 0x3ff00000071b7808 */ /* 0x000fce0000000000 */
.L_x_8695:
[----:B------:R-:W-:Y:S05]  /*2eb0*/  BSYNC B0 ;  /* 0x0000000000007941 */ /* 0x000fea0003800000 */
.L_x_8694:
        /* <DEDUP_REMOVED lines=8> */
[----:B------:R-:W-:Y:S05]  /*2f40*/  CALL.REL.NOINC `($_ZN2at6native29vectorized_elementwise_kernelILi8EZNS0_50_GLOBAL__N__2680c7bb_12_PowKernel_cu_140f0503_289629pow_tensor_scalar_kernel_implIddEEvRNS_18TensorIteratorBaseET0_EUldE2_St5arrayIPcLm2EEEEviS6_T1_$__internal_accurate_pow) ;  /* 0x0000002400987944 */ /* 0x000fea0003c00000 */
[----:B------:R-:W-:Y:S05]  /*2f50*/  BSYNC B1 ;  /* 0x0000000000017941 */ /* 0x000fea0003800000 */
.L_x_8706:
        /* <DEDUP_REMOVED lines=27> */
.L_x_8708:
        /* <DEDUP_REMOVED lines=8> */
.L_x_8709:
[----:B------:R-:W-:Y:S05]  /*3190*/  BSYNC B1 ;  /* 0x0000000000017941 */ /* 0x000fea0003800000 */
.L_x_8707:
        /* <DEDUP_REMOVED lines=19> */
.L_x_8713:
        /* <DEDUP_REMOVED lines=10> */
.L_x_8712:
[----:B------:R-:W-:-:S11]  /*3370*/  DADD R4, R50, R10 ;  /* 0x0000000032047229 */ /* 0x000fd6000000000a */
.L_x_8711:
[----:B------:R-:W-:Y:S05]  /*3380*/  BSYNC B1 ;  /* 0x0000000000017941 */ /* 0x000fea0003800000 */
.L_x_8710:
[----:B------:R-:W-:-:S06]  /*3390*/  DSETP.NEU.AND P0, PT, R50, 1, PT ;  /* 0x3ff000003200742a */ /* 0x000fcc0003f0d000 */
[----:B------:R-:W-:Y:S02]  /*33a0*/  FSEL R24, R4, RZ, P0 ;  /* 0x000000ff04187208 */ /* 0x000fe40000000000 */
[----:B------:R-:W-:-:S07]  /*33b0*/  FSEL R25, R5, 1.875, P0 ;  /* 0x3ff0000005197808 */ /* 0x000fce0000000000 */
.L_x_8705:
[----:B------:R-:W-:Y:S05]  /*33c0*/  BSYNC B0 ;  /* 0x0000000000007941 */ /* 0x000fea0003800000 */
.L_x_8704:
[----:B------:R-:W-:Y:S01]  /*33d0*/  VIADD R5, R29, 0x100 ;  /* 0x000001001d057836 */ /* 0x000fe20000000000 */
[----:B------:R-:W-:Y:S04]  /*33e0*/  BSSY B0, `(.L_x_8714) ;  /* 0x000004e000007945 */ /* 0x000fe80003800000 */
[----:B------:R-:W-:-:S13]  /*33f0*/  ISETP.GE.AND P0, PT, R5, R28, PT ;  /* 0x0000001c0500720c */ /* 0x000fda0003f06270 */
[----:B------:R-:W-:Y:S05]  /*3400*/  @P0 BRA `(.L_x_8715) ;  /* 0x00000004002c0947 */ /* 0x000fea0003800000 */
[----:B-----5:R-:W-:Y:S01]  /*3410*/  DADD R8, -RZ, |R46| ;  /* 0x00000000ff087229 */ /* 0x020fe2000000052e */
[----:B------:R-:W-:Y:S01]  /*3420*/  BSSY B1, `(.L_x_8716) ;  /* 0x0000003000017945 */ /* 0x000fe20003800000 */
[----:B------:R-:W-:-:S09]  /*3430*/  MOV R4, 0x3450 ;  /* 0x0000345000047802 */ /* 0x000fd20000000f00 */
[----:B------:R-:W-:Y:S05]  /*3440*/  CALL.REL.NOINC `($_ZN2at6native29vectorized_elementwise_kernelILi8EZNS0_50_GLOBAL__N__2680c7bb_12_PowKernel_cu_140f0503_289629pow_tensor_scalar_kernel_implIddEEvRNS_18TensorIteratorBaseET0_EUldE2_St5arrayIPcLm2EEEEviS6_T1_$__internal_accurate_pow) ;  /* 0x0000002000587944 */ /* 0x000fea0003c00000 */
[----:B------:R-:W-:Y:S05]  /*3450*/  BSYNC B1 ;  /* 0x0000000000017941 */ /* 0x000fea0003800000 */
.L_x_8716:
        /* <DEDUP_REMOVED lines=27> */
.L_x_8718:
        /* <DEDUP_REMOVED lines=8> */
.L_x_8719:
[----:B------:R-:W-:Y:S05]  /*3690*/  BSYNC B1 ;  /* 0x0000000000017941 */ /* 0x000fea0003800000 */
.L_x_8717:
        /* <DEDUP_REMOVED lines=19> */
.L_x_8723:
        /* <DEDUP_REMOVED lines=10> */
.L_x_8722:
[----:B------:R-:W-:-:S11]  /*3870*/  DADD R4, R46, R10 ;  /* 0x000000002e047229 */ /* 0x000fd6000000000a */
.L_x_8721:
[----:B------:R-:W-:Y:S05]  /*3880*/  BSYNC B1 ;  /* 0x0000000000017941 */ /* 0x000fea0003800000 */
.L_x_8720:
[----:B------:R-:W-:-:S06]  /*3890*/  DSETP.NEU.AND P0, PT, R46, 1, PT ;  /* 0x3ff000002e00742a */ /* 0x000fcc0003f0d000 */
[----:B------:R-:W-:Y:S02]  /*38a0*/  FSEL R22, R4, RZ, P0 ;  /* 0x000000ff04167208 */ /* 0x000fe40000000000 */
[----:B------:R-:W-:-:S07]  /*38b0*/  FSEL R23, R5, 1.875, P0 ;  /* 0x3ff0000005177808 */ /* 0x000fce0000000000 */
.L_x_8715:
[----:B------:R-:W-:Y:S05]  /*38c0*/  BSYNC B0 ;  /* 0x0000000000007941 */ /* 0x000fea0003800000 */
.L_x_8714:
        /* <DEDUP_REMOVED lines=9> */
.L_x_8726:
        /* <DEDUP_REMOVED lines=27> */
.L_x_8728:
        /* <DEDUP_REMOVED lines=8> */
.L_x_8729:
[----:B------:R-:W-:Y:S05]  /*3b90*/  BSYNC B1 ;  /* 0x0000000000017941 */ /* 0x000fea0003800000 */
.L_x_8727:
        /* <DEDUP_REMOVED lines=19> */
.L_x_8733:
        /* <DEDUP_REMOVED lines=10> */
.L_x_8732:
[----:B------:R-:W-:-:S11]  /*3d70*/  DADD R4, R48, R10 ;  /* 0x0000000030047229 */ /* 0x000fd6000000000a */
.L_x_8731:
[----:B------:R-:W-:Y:S05]  /*3d80*/  BSYNC B1 ;  /* 0x0000000000017941 */ /* 0x000fea0003800000 */
.L_x_8730:
[----:B------:R-:W-:-:S06]  /*3d90*/  DSETP.NEU.AND P0, PT, R48, 1, PT ;  /* 0x3ff000003000742a */ /* 0x000fcc0003f0d000 */
[----:B------:R-:W-:Y:S02]  /*3da0*/  FSEL R20, R4, RZ, P0 ;  /* 0x000000ff04147208 */ /* 0x000fe40000000000 */
[----:B------:R-:W-:-:S07]  /*3db0*/  FSEL R21, R5, 1.875, P0 ;  /* 0x3ff0000005157808 */ /* 0x000fce0000000000 */
.L_x_8725:
[----:B------:R-:W-:Y:S05]  /*3dc0*/  BSYNC B0 ;  /* 0x0000000000007941 */ /* 0x000fea0003800000 */
.L_x_8724:
        /* <DEDUP_REMOVED lines=9> */
.L_x_8736:
        /* <DEDUP_REMOVED lines=27> */
.L_x_8738:
        /* <DEDUP_REMOVED lines=8> */
.L_x_8739:
[----:B------:R-:W-:Y:S05]  /*4090*/  BSYNC B1 ;  /* 0x0000000000017941 */ /* 0x000fea0003800000 */
.L_x_8737:
        /* <DEDUP_REMOVED lines=19> */
.L_x_8743:
        /* <DEDUP_REMOVED lines=10> */
.L_x_8742:
[----:B------:R-:W-:-:S11]  /*4270*/  DADD R4, R42, R10 ;  /* 0x000000002a047229 */ /* 0x000fd6000000000a */
.L_x_8741:
[----:B------:R-:W-:Y:S05]  /*4280*/  BSYNC B1 ;  /* 0x0000000000017941 */ /* 0x000fea0003800000 */
.L_x_8740:
[----:B------:R-:W-:-:S06]  /*4290*/  DSETP.NEU.AND P0, PT, R42, 1, PT ;  /* 0x3ff000002a00742a */ /* 0x000fcc0003f0d000 */
[----:B------:R-:W-:Y:S02]  /*42a0*/  FSEL R18, R4, RZ, P0 ;  /* 0x000000ff04127208 */ /* 0x000fe40000000000 */
[----:B------:R-:W-:-:S07]  /*42b0*/  FSEL R19, R5, 1.875, P0 ;  /* 0x3ff0000005137808 */ /* 0x000fce0000000000 */
.L_x_8735:
[----:B------:R-:W-:Y:S05]  /*42c0*/  BSYNC B0 ;  /* 0x0000000000007941 */ /* 0x000fea0003800000 */
.L_x_8734:
        /* <DEDUP_REMOVED lines=9> */
.L_x_8746:
        /* <DEDUP_REMOVED lines=27> */
.L_x_8748:
        /* <DEDUP_REMOVED lines=8> */
.L_x_8749:
[----:B------:R-:W-:Y:S05]  /*4590*/  BSYNC B1 ;  /* 0x0000000000017941 */ /* 0x000fea0003800000 */
.L_x_8747:
        /* <DEDUP_REMOVED lines=19> */
.L_x_8753:
        /* <DEDUP_REMOVED lines=10> */
.L_x_8752:
[----:B------:R-:W-:-:S11]  /*4770*/  DADD R4, R44, R10 ;  /* 0x000000002c047229 */ /* 0x000fd6000000000a */
.L_x_8751:
[----:B------:R-:W-:Y:S05]  /*4780*/  BSYNC B1 ;  /* 0x0000000000017941 */ /* 0x000fea0003800000 */
.L_x_8750:
[----:B------:R-:W-:-:S06]  /*4790*/  DSETP.NEU.AND P0, PT, R44, 1, PT ;  /* 0x3ff000002c00742a */ /* 0x000fcc0003f0d000 */
[----:B------:R-:W-:Y:S02]  /*47a0*/  FSEL R16, R4, RZ, P0 ;  /* 0x000000ff04107208 */ /* 0x000fe40000000000 */
[----:B------:R-:W-:-:S07]  /*47b0*/  FSEL R17, R5, 1.875, P0 ;  /* 0x3ff0000005117808 */ /* 0x000fce0000000000 */
.L_x_8745:
[----:B------:R-:W-:Y:S05]  /*47c0*/  BSYNC B0 ;  /* 0x0000000000007941 */ /* 0x000fea0003800000 */
.L_x_8744:
        /* <DEDUP_REMOVED lines=9> */
.L_x_8756:
        /* <DEDUP_REMOVED lines=27> */
.L_x_8758:
        /* <DEDUP_REMOVED lines=8> */
.L_x_8759:
[----:B------:R-:W-:Y:S05]  /*4a90*/  BSYNC B1 ;  /* 0x0000000000017941 */ /* 0x000fea0003800000 */
.L_x_8757:
        /* <DEDUP_REMOVED lines=19> */
.L_x_8763:
        /* <DEDUP_REMOVED lines=10> */
.L_x_8762:
[----:B------:R-:W-:-:S11]  /*4c70*/  DADD R4, R38, R8 ;  /* 0x0000000026047229 */ /* 0x000fd60000000008 */
.L_x_8761:
[----:B------:R-:W-:Y:S05]  /*4c80*/  BSYNC B1 ;  /* 0x0000000000017941 */ /* 0x000fea0003800000 */
.L_x_8760:
[----:B------:R-:W-:-:S06]  /*4c90*/  DSETP.NEU.AND P0, PT, R38, 1, PT ;  /* 0x3ff000002600742a */ /* 0x000fcc0003f0d000 */
[----:B------:R-:W-:Y:S02]  /*4ca0*/  FSEL R2, R4, RZ, P0 ;  /* 0x000000ff04027208 */ /* 0x000fe40000000000 */
[----:B------:R-:W-:-:S07]  /*4cb0*/  FSEL R3, R5, 1.875, P0 ;  /* 0x3ff0000005037808 */ /* 0x000fce0000000000 */
.L_x_8755:
[----:B------:R-:W-:Y:S05]  /*4cc0*/  BSYNC B0 ;  /* 0x0000000000007941 */ /* 0x000fea0003800000 */
.L_x_8754:
        /* <DEDUP_REMOVED lines=9> */
.L_x_8765:
        /* <DEDUP_REMOVED lines=27> */
.L_x_8767:
        /* <DEDUP_REMOVED lines=8> */
.L_x_8768:
[----:B------:R-:W-:Y:S05]  /*4f90*/  BSYNC B1 ;  /* 0x0000000000017941 */ /* 0x000fea0003800000 */
.L_x_8766:
        /* <DEDUP_REMOVED lines=19> */
.L_x_8772:
        /* <DEDUP_REMOVED lines=10> */
.L_x_8771:
[----:B------:R-:W-:-:S11]  /*5170*/  DADD R4, R40, R10 ;  /* 0x0000000028047229 */ /* 0x000fd6000000000a */
.L_x_8770:
[----:B------:R-:W-:Y:S05]  /*5180*/  BSYNC B1 ;  /* 0x0000000000017941 */ /* 0x000fea0003800000 */
.L_x_8769:
[----:B------:R-:W-:-:S06]  /*5190*/  DSETP.NEU.AND P0, PT, R40, 1, PT ;  /* 0x3ff000002800742a */ /* 0x000fcc0003f0d000 */
[----:B------:R-:W-:Y:S02]  /*51a0*/  FSEL R30, R4, RZ, P0 ;  /* 0x000000ff041e7208 */ /* 0x000fe40000000000 */
[----:B------:R-:W-:-:S07]  /*51b0*/  FSEL R31, R5, 1.875, P0 ;  /* 0x3ff00000051f7808 */ /* 0x000fce0000000000 */
.L_x_8764:
[----:B------:R-:W-:Y:S05]  /*51c0*/  BSYNC B0 ;  /* 0x0000000000007941 */ /* 0x000fea0003800000 */
.L_x_8693:
        /* <DEDUP_REMOVED lines=24> */
.L_x_8775:
[----:B------:R-:W-:-:S13]  /*5350*/  ISETP.GE.AND P0, PT, R7, R28, PT ;  /* 0x0000001c0700720c */ /* 0x000fda0003f06270 */
[----:B------:R-:W-:Y:S05]  /*5360*/  @P0 BRA `(.L_x_8777) ;  /* 0x0000000000300947 */ /* 0x000fea0003800000 */
[----:B0-----:R-:W0:Y:S01]  /*5370*/  LDC.64 R4, c[0x0][0x228] ;  /* 0x00008a00ff047b82 */ /* 0x001e220000000a00 */
[----:B------:R-:W-:Y:S02]  /*5380*/  IMAD.IADD R9, R0, 0x1, R7 ;  /* 0x0000000100097824 */ /* 0x000fe400078e0207 */
[----:B------:R-:W-:Y:S02]  /*5390*/  VIADD R7, R7, 0x80 ;  /* 0x0000008007077836 */ /* 0x000fe40000000000 */
[----:B0-----:R-:W-:-:S05]  /*53a0*/  IMAD.WIDE.U32 R4, R9, 0x8, R4 ;  /* 0x0000000809047825 */ /* 0x001fca00078e0004 */
[----:B------:R1:W-:Y:S02]  /*53b0*/  STG.E.64 desc[UR8][R4.64], R20 ;  /* 0x0000001404007986 */ /* 0x0003e4000c101b08 */
.L_x_8776:
[----:B------:R-:W-:-:S13]  /*53c0*/  ISETP.GE.AND P0, PT, R7, R28, PT ;  /* 0x0000001c0700720c */ /* 0x000fda0003f06270 */
[----:B------:R-:W-:Y:S05]  /*53d0*/  @P0 BRA `(.L_x_8778) ;  /* 0x0000000000340947 */ /* 0x000fea0003800000 */
[----:B01----:R-:W0:Y:S01]  /*53e0*/  LDC.64 R4, c[0x0][0x228] ;  /* 0x00008a00ff047b82 */ /* 0x003e220000000a00 */
[----:B------:R-:W-:Y:S02]  /*53f0*/  IMAD.IADD R9, R0, 0x1, R7 ;  /* 0x0000000100097824 */ /* 0x000fe400078e0207 */
[----:B------:R-:W-:Y:S02]  /*5400*/  VIADD R7, R7, 0x80 ;  /* 0x0000008007077836 */ /* 0x000fe40000000000 */
[----:B0-----:R-:W-:-:S05]  /*5410*/  IMAD.WIDE.U32 R4, R9, 0x8, R4 ;  /* 0x0000000809047825 */ /* 0x001fca00078e0004 */
[----:B------:R1:W-:Y:S02]  /*5420*/  STG.E.64 desc[UR8][R4.64], R18 ;  /* 0x0000001204007986 */ /* 0x0003e4000c101b08 */
.L_x_8777:
        /* <DEDUP_REMOVED lines=8> */
.L_x_8778:
[----:B------:R-:W-:Y:S05]  /*54b0*/  BSYNC B1 ;  /* 0x0000000000017941 */ /* 0x000fea0003800000 */
.L_x_8774:
[----:B------:R-:W-:-:S13]  /*54c0*/  ISETP.GE.AND P0, PT, R7, R28, PT ;  /* 0x0000001c0700720c */ /* 0x000fda0003f06270 */
[----:B012---:R-:W0:Y:S01]  /*54d0*/  @!P0 LDC.64 R4, c[0x0][0x228] ;  /* 0x00008a00ff048b82 */ /* 0x007e220000000a00 */
[----:B------:R-:W-:Y:S02]  /*54e0*/  @!P0 IMAD.IADD R9, R0, 0x1, R7 ;  /* 0x0000000100098824 */ /* 0x000fe400078e0207 */
[----:B------:R-:W-:Y:S02]  /*54f0*/  @!P0 VIADD R7, R7, 0x80 ;  /* 0x0000008007078836 */ /* 0x000fe40000000000 */
[----:B0-----:R-:W-:-:S05]  /*5500*/  @!P0 IMAD.WIDE.U32 R4, R9, 0x8, R4 ;  /* 0x0000000809048825 */ /* 0x001fca00078e0004 */
[----:B------:R2:W-:Y:S02]  /*5510*/  @!P0 STG.E.64 desc[UR8][R4.64], R2 ;  /* 0x0000000204008986 */ /* 0x0005e4000c101b08 */
.L_x_8779:
[----:B------:R-:W-:Y:S05]  /*5520*/  BSYNC B0 ;  /* 0x0000000000007941 */ /* 0x000fea0003800000 */
.L_x_8773:
        /* <DEDUP_REMOVED lines=8> */
        .type           $_ZN2at6native29vectorized_elementwise_kernelILi8EZNS0_50_GLOBAL__N__2680c7bb_12_PowKernel_cu_140f0503_289629pow_tensor_scalar_kernel_implIddEEvRNS_18TensorIteratorBaseET0_EUldE2_St5arrayIPcLm2EEEEviS6_T1_$__internal_accurate_pow,@function
        .size           $_ZN2at6native29vectorized_elementwise_kernelILi8EZNS0_50_GLOBAL__N__2680c7bb_12_PowKernel_cu_140f0503_289629pow_tensor_scalar_kernel_implIddEEvRNS_18TensorIteratorBaseET0_EUldE2_St5arrayIPcLm2EEEEviS6_T1_$__internal_accurate_pow,(.L_x_71462 - $_ZN2at6native29vectorized_elementwise_kernelILi8EZNS0_50_GLOBAL__N__2680c7bb_12_PowKernel_cu_140f0503_289629pow_tensor_scalar_kernel_implIddEEvRNS_18TensorIteratorBaseET0_EUldE2_St5arrayIPcLm2EEEEviS6_T1_$__internal_accurate_pow)
$_ZN2at6native29vectorized_elementwise_kernelILi8EZNS0_50_GLOBAL__N__2680c7bb_12_PowKernel_cu_140f0503_289629pow_tensor_scalar_kernel_implIddEEvRNS_18TensorIteratorBaseET0_EUldE2_St5arrayIPcLm2EEEEviS6_T1_$__internal_accurate_pow:
        /* <DEDUP_REMOVED lines=169> */
.L_x_8780:
[----:B------:R-:W-:Y:S02]  /*6040*/  DSETP.NEU.AND P1, PT, |R14|, +INF , PT ;  /* 0x7ff000000e00742a */ /* 0x000fe40003f2d200 */
[----:B------:R-:W-:Y:S01]  /*6050*/  DADD R6, R8, R6 ;  /* 0x0000000008067229 */ /* 0x000fe20000000006 */
[----:B------:R-:W-:Y:S02]  /*6060*/  IMAD.MOV.U32 R8, RZ, RZ, R4 ;  /* 0x000000ffff087224 */ /* 0x000fe400078e0004 */
[----:B------:R-:W-:-:S09]  /*6070*/  IMAD.MOV.U32 R9, RZ, RZ, 0x0 ;  /* 0x00000000ff097424 */ /* 0x000fd200078e00ff */
[----:B------:R-:W-:-:S10]  /*6080*/  @P1 DFMA R14, R6, R14, R14 ;  /* 0x0000000e060e122b */ /* 0x000fd4000000000e */
[----:B------:R-:W-:Y:S02]  /*6090*/  IMAD.MOV.U32 R6, RZ, RZ, R14 ;  /* 0x000000ffff067224 */ /* 0x000fe400078e000e */
[----:B------:R-:W-:Y:S01]  /*60a0*/  IMAD.MOV.U32 R5, RZ, RZ, R15 ;  /* 0x000000ffff057224 */ /* 0x000fe200078e000f */
[----:B------:R-:W-:Y:S06]  /*60b0*/  RET.REL.NODEC R8 `(_ZN2at6native29vectorized_elementwise_kernelILi8EZNS0_50_GLOBAL__N__2680c7bb_12_PowKernel_cu_140f0503_289629pow_tensor_scalar_kernel_implIddEEvRNS_18TensorIteratorBaseET0_EUldE2_St5arrayIPcLm2EEEEviS6_T1_) ;  /* 0xffffff9c08d07950 */ /* 0x000fec0003c3ffff */
.L_x_8781:
        /* <DEDUP_REMOVED lines=12> */
.L_x_71462:


//--------------------- .text._ZN2at6native18elementwise_kernelILi128ELi4EZNS0_15gpu_kernel_implIZNS0_50_GLOBAL__N__2680c7bb_12_PowKernel_cu_140f0503_289629pow_tensor_scalar_kernel_implIddEEvRNS_18TensorIteratorBaseET0_EUldE1_EEvS6_RKT_EUliE_EEviT1_ --------------------------
	.section	.text._ZN2at6native18elementwise_kernelILi128ELi4EZNS0_15gpu_kernel_implIZNS0_50_GLOBAL__N__2680c7bb_12_PowKernel_cu_140f0503_289629pow_tensor_scalar_kernel_implIddEEvRNS_18TensorIteratorBaseET0_EUldE1_EEvS6_RKT_EUliE_EEviT1_,"ax",@progbits
	.align	128
        .global         _ZN2at6native18elementwise_kernelILi128ELi4EZNS0_15gpu_kernel_implIZNS0_50_GLOBAL__N__2680c7bb_12_PowKernel_cu_140f0503_289629pow_tensor_scalar_kernel_implIddEEvRNS_18TensorIteratorBaseET0_EUldE1_EEvS6_RKT_EUliE_EEviT1_
        .type           _ZN2at6native18elementwise_kernelILi128ELi4EZNS0_15gpu_kernel_implIZNS0_50_GLOBAL__N__2680c7bb_12_PowKernel_cu_140f0503_289629pow_tensor_scalar_kernel_implIddEEvRNS_18TensorIteratorBaseET0_EUldE1_EEvS6_RKT_EUliE_EEviT1_,@function
        .size           _ZN2at6native18elementwise_kernelILi128ELi4EZNS0_15gpu_kernel_implIZNS0_50_GLOBAL__N__2680c7bb_12_PowKernel_cu_140f0503_289629pow_tensor_scalar_kernel_implIddEEvRNS_18TensorIteratorBaseET0_EUldE1_EEvS6_RKT_EUliE_EEviT1_,(.L_x_71463 - _ZN2at6native18elementwise_kernelILi128ELi4EZNS0_15gpu_kernel_implIZNS0_50_GLOBAL__N__2680c7bb_12_PowKernel_cu_140f0503_289629pow_tensor_scalar_kernel_implIddEEvRNS_18TensorIteratorBaseET0_EUldE1_EEvS6_RKT_EUliE_EEviT1_)
        .other          _ZN2at6native18elementwise_kernelILi128ELi4EZNS0_15gpu_kernel_implIZNS0_50_GLOBAL__N__2680c7bb_12_PowKernel_cu_140f0503_289629pow_tensor_scalar_kernel_implIddEEvRNS_18TensorIteratorBaseET0_EUldE1_EEvS6_RKT_EUliE_EEviT1_,@"STO_CUDA_ENTRY STV_DEFAULT"
_ZN2at6native18elementwise_kernelILi128ELi4EZNS0_15gpu_kernel_implIZNS0_50_GLOBAL__N__2680c7bb_12_PowKernel_cu_140f0503_289629pow_tensor_scalar_kernel_implIddEEvRNS_18TensorIteratorBaseET0_EUldE1_EEvS6_RKT_EUliE_EEviT1_:
.text._ZN2at6native18elementwise_kernelILi128ELi4EZNS0_15gpu_kernel_implIZNS0_50_GLOBAL__N__2680c7bb_12_PowKernel_cu_140f0503_289629pow_tensor_scalar_kernel_implIddEEvRNS_18TensorIteratorBaseET0_EUldE1_EEvS6_RKT_EUliE_EEviT1_:
        /* <DEDUP_REMOVED lines=313> */
.L_x_8784:
        /* <DEDUP_REMOVED lines=19> */
[----:B--2---:R-:W0:Y:S01]  /*14c0*/  I2F.F64.S16 R2, R2 ;  /* 0x0000000200027312 */ /* 0x004e220000101c00 */
[----:B------:R-:W-:Y:S05]  /*14d0*/  BRA `(.L_x_8790) ;  /* 0x0000000c007c7947 */ /* 0x000fea0003800000 */
.L_x_8788:
[----:B------:R-:W2:Y:S02]  /*14e0*/  LDG.E.U8 R2, desc[UR36][R4.64] ;  /* 0x0000002404027981 */ /* 0x000ea4000c1e1100 */
[----:B--2---:R-:W0:Y:S01]  /*14f0*/  I2F.F64.U16 R2, R2 ;  /* 0x0000000200027312 */ /* 0x004e220000101800 */
[----:B------:R-:W-:Y:S05]  /*1500*/  BRA `(.L_x_8790) ;  /* 0x0000000c00707947 */ /* 0x000fea0003800000 */
.L_x_8787:
        /* <DEDUP_REMOVED lines=9> */
.L_x_8792:
[----:B------:R-:W2:Y:S02]  /*15a0*/  LDG.E R2, desc[UR36][R4.64] ;  /* 0x0000002404027981 */ /* 0x000ea4000c1e1900 */
[----:B--2---:R-:W0:Y:S01]  /*15b0*/  I2F.F64 R2, R2 ;  /* 0x0000000200027312 */ /* 0x004e220000201c00 */
[----:B------:R-:W-:Y:S05]  /*15c0*/  BRA `(.L_x_8790) ;  /* 0x0000000c00407947 */ /* 0x000fea0003800000 */
.L_x_8791:
[----:B------:R-:W2:Y:S02]  /*15d0*/  LDG.E.U16 R2, desc[UR36][R4.64] ;  /* 0x0000002404027981 */ /* 0x000ea4000c1e1500 */
[----:B--2---:R-:W0:Y:S01]  /*15e0*/  I2F.F64.S16 R2, R2 ;  /* 0x0000000200027312 */ /* 0x004e220000101c00 */
[----:B------:R-:W-:Y:S05]  /*15f0*/  BRA `(.L_x_8790) ;  /* 0x0000000c00347947 */ /* 0x000fea0003800000 */
.L_x_8786:
        /* <DEDUP_REMOVED lines=10> */
.L_x_8794:
[----:B------:R-:W2:Y:S02]  /*16a0*/  LDG.E.U16 R0, desc[UR36][R4.64] ;  /* 0x0000002404007981 */ /* 0x000ea4000c1e1500 */
[----:B--2---:R-:W-:-:S05]  /*16b0*/  HADD2.F32 R0, -RZ, R0.H0_H0 ;  /* 0x20000000ff007230 */ /* 0x004fca0000004100 */
[----:B------:R-:W-:-:S04]  /*16c0*/  FMUL.FTZ R0, R0, 1 ;  /* 0x3f80000000007820 */ /* 0x000fc80000410000 */
[----:B------:R0:W1:Y:S01]  /*16d0*/  F2F.F64.F32 R2, R0 ;  /* 0x0000000000027310 */ /* 0x0000620000201800 */
[----:B------:R-:W-:Y:S05]  /*16e0*/  BRA `(.L_x_8790) ;  /* 0x0000000800f87947 */ /* 0x000fea0003800000 */
.L_x_8793:
        /* <DEDUP_REMOVED lines=10> */
.L_x_8796:
[----:B------:R-:W2:Y:S02]  /*1790*/  LDG.E.U16 R4, desc[UR36][R4.64] ;  /* 0x0000002404047981 */ /* 0x000ea4000c1e1500 */
[----:B--2---:R-:W-:-:S05]  /*17a0*/  HADD2.F32 R0, -RZ, R4.H0_H0 ;  /* 0x20000004ff007230 */ /* 0x004fca0000004100 */
[----:B------:R-:W-:-:S04]  /*17b0*/  FMUL.FTZ R0, R0, 1 ;  /* 0x3f80000000007820 */ /* 0x000fc80000410000 */
[----:B------:R0:W1:Y:S01]  /*17c0*/  F2F.F64.F32 R2, R0 ;  /* 0x0000000000027310 */ /* 0x0000620000201800 */
[----:B------:R-:W-:Y:S05]  /*17d0*/  BRA `(.L_x_8790) ;  /* 0x0000000800bc7947 */ /* 0x000fea0003800000 */
.L_x_8795:
[----:B------:R0:W5:Y:S01]  /*17e0*/  LDG.E.64 R2, desc[UR36][R4.64] ;  /* 0x0000002404027981 */ /* 0x000162000c1e1b00 */
[----:B------:R-:W-:Y:S05]  /*17f0*/  BRA `(.L_x_8790) ;  /* 0x0000000800b47947 */ /* 0x000fea0003800000 */
.L_x_8785:
        /* <DEDUP_REMOVED lines=13> */
.L_x_8799:
[----:B------:R0:W5:Y:S01]  /*18d0*/  LDG.E.64 R2, desc[UR36][R4.64] ;  /* 0x0000002404027981 */ /* 0x000162000c1e1b00 */
[----:B------:R-:W-:Y:S05]  /*18e0*/  BRA `(.L_x_8790) ;  /* 0x0000000800787947 */ /* 0x000fea0003800000 */
.L_x_8798:
        /* <DEDUP_REMOVED lines=24> */
[----:B------:R-:W-:-:S05]  /*1a70*/  LOP3.LUT R3, R3, 0x80000000, R0, 0xf8, !PT ;  /* 0x8000000003037812 */ /* 0x000fca00078ef800 */
[----:B------:R-:W-:-:S06]  /*1a80*/  FMUL.FTZ R3, R3, 1 ;  /* 0x3f80000003037820 */ /* 0x000fcc0000410000 */
[----:B------:R-:W0:Y:S01]  /*1a90*/  F2F.F64.F32 R2, R3 ;  /* 0x0000000300027310 */ /* 0x000e220000201800 */
[----:B------:R-:W-:Y:S05]  /*1aa0*/  BRA `(.L_x_8790) ;  /* 0x0000000800087947 */ /* 0x000fea0003800000 */
.L_x_8801:
[----:B------:R-:W2:Y:S02]  /*1ab0*/  LDG.E.U8 R3, desc[UR36][R4.64] ;  /* 0x0000002404037981 */ /* 0x000ea4000c1e1100 */
[----:B--2---:R-:W-:-:S05]  /*1ac0*/  IMAD.SHL.U32 R0, R3, 0x2000000, RZ ;  /* 0x0200000003007824 */ /* 0x004fca00078e00ff */
[----:B------:R-:W-:-:S13]  /*1ad0*/  ISETP.GE.U32.AND P0, PT, R0, 0x8000000, PT ;  /* 0x080000000000780c */ /* 0x000fda0003f06070 */
[C---:B------:R-:W-:Y:S01]  /*1ae0*/  @!P0 IMAD.SHL.U32 R0, R3.reuse, 0x100, RZ ;  /* 0x0000010003008824 */ /* 0x040fe200078e00ff */
[C---:B------:R-:W-:Y:S01]  /*1af0*/  @P0 SHF.L.U32 R2, R3.reuse, 0x15, RZ ;  /* 0x0000001503020819 */ /* 0x040fe200000006ff */
[----:B------:R-:W-:-:S03]  /*1b00*/  IMAD.SHL.U32 R3, R3, 0x1000000, RZ ;  /* 0x0100000003037824 */ /* 0x000fc600078e00ff */
[----:B------:R-:W-:Y:S02]  /*1b10*/  @!P0 LOP3.LUT R0, R0, 0x7f00, RZ, 0xc0, !PT ;  /* 0x00007f0000008812 */ /* 0x000fe400078ec0ff */
[----:B------:R-:W-:Y:S02]  /*1b20*/  @P0 LOP3.LUT R2, R2, 0x70000000, RZ, 0xfc, !PT ;  /* 0x7000000002020812 */ /* 0x000fe400078efcff */
[----:B------:R-:W-:-:S03]  /*1b30*/  @!P0 LOP3.LUT R0, R0, 0x3f000000, RZ, 0xfc, !PT ;  /* 0x3f00000000008812 */ /* 0x000fc600078efcff */
[----:B------:R-:W-:Y:S02]  /*1b40*/  @P0 FMUL.FTZ R2, R2, 1.9259299443872358531e-34 ;  /* 0x0780000002020820 */ /* 0x000fe40000410000 */
[----:B------:R-:W-:-:S05]  /*1b50*/  @!P0 FADD.FTZ R2, R0, -0.5 ;  /* 0xbf00000000028421 */ /* 0x000fca0000010000 */
[----:B------:R-:W-:-:S05]  /*1b60*/  LOP3.LUT R2, R2, 0x80000000, R3, 0xf8, !PT ;  /* 0x8000000002027812 */ /* 0x000fca00078ef803 */
[----:B------:R-:W-:-:S06]  /*1b70*/  FMUL.FTZ R2, R2, 1 ;  /* 0x3f80000002027820 */ /* 0x000fcc0000410000 */
[----:B------:R-:W0:Y:S01]  /*1b80*/  F2F.F64.F32 R2, R2 ;  /* 0x0000000200027310 */ /* 0x000e220000201800 */
[----:B------:R-:W-:Y:S05]  /*1b90*/  BRA `(.L_x_8790) ;  /* 0x0000000400cc7947 */ /* 0x000fea0003800000 */
.L_x_8800:
[----:B------:R-:W2:Y:S02]  /*1ba0*/  LDG.E.U16 R0, desc[UR36][R4.64] ;  /* 0x0000002404007981 */ /* 0x000ea4000c1e1500 */
[----:B--2---:R-:W-:-:S04]  /*1bb0*/  IMAD.U32 R0, R0, 0x10000, RZ ;  /* 0x0001000000007824 */ /* 0x004fc800078e00ff */
[----:B------:R-:W-:-:S04]  /*1bc0*/  FMUL.FTZ R0, R0, 1 ;  /* 0x3f80000000007820 */ /* 0x000fc80000410000 */
[----:B------:R0:W1:Y:S01]  /*1bd0*/  F2F.F64.F32 R2, R0 ;  /* 0x0000000000027310 */ /* 0x0000620000201800 */
[----:B------:R-:W-:Y:S05]  /*1be0*/  BRA `(.L_x_8790) ;  /* 0x0000000400b87947 */ /* 0x000fea0003800000 */
.L_x_8797:
        /* <DEDUP_REMOVED lines=9> */
[----:B--2---:R-:W0:Y:S01]  /*1c80*/  I2F.F64.U16 R2, R2 ;  /* 0x0000000200027312 */ /* 0x004e220000101800 */
[----:B------:R-:W-:Y:S05]  /*1c90*/  BRA `(.L_x_8790) ;  /* 0x00000004008c7947 */ /* 0x000fea0003800000 */
.L_x_8804:
        /* <DEDUP_REMOVED lines=21> */
.L_x_8808:
[----:B------:R-:W-:Y:S05]  /*1df0*/  BSYNC B1 ;  /* 0x0000000000017941 */ /* 0x000fea0003800000 */
.L_x_8807:
[----:B------:R-:W-:Y:S01]  /*1e00*/  LEA R3, R0, 0x3b800000, 0x17 ;  /* 0x3b80000000037811 */ /* 0x000fe200078eb8ff */
[----:B------:R-:W-:-:S05]  /*1e10*/  IMAD.SHL.U32 R0, R2, 0x100000, RZ ;  /* 0x0010000002007824 */ /* 0x000fca00078e00ff */
[----:B------:R-:W-:-:S07]  /*1e20*/  LOP3.LUT R0, R3, R0, R4, 0xfe, !PT ;  /* 0x0000000003007212 */ /* 0x000fce00078efe04 */
.L_x_8806:
[----:B------:R-:W-:Y:S05]  /*1e30*/  BSYNC B0 ;  /* 0x0000000000007941 */ /* 0x000fea0003800000 */
.L_x_8805:
[----:B------:R-:W-:-:S04]  /*1e40*/  FMUL.FTZ R0, R0, 1 ;  /* 0x3f80000000007820 */ /* 0x000fc80000410000 */
[----:B------:R1:W2:Y:S01]  /*1e50*/  F2F.F64.F32 R2, R0 ;  /* 0x0000000000027310 */ /* 0x0002a20000201800 */
[----:B------:R-:W-:Y:S05]  /*1e60*/  BRA `(.L_x_8790) ;  /* 0x0000000400187947 */ /* 0x000fea0003800000 */
.L_x_8803:
        /* <DEDUP_REMOVED lines=21> */
.L_x_8812:
[----:B------:R-:W-:Y:S05]  /*1fc0*/  BSYNC B1 ;  /* 0x0000000000017941 */ /* 0x000fea0003800000 */
.L_x_8811:
[----:B------:R-:W-:Y:S01]  /*1fd0*/  LEA R3, R0, 0x37800000, 0x17 ;  /* 0x3780000000037811 */ /* 0x000fe200078eb8ff */
[----:B------:R-:W-:-:S05]  /*1fe0*/  IMAD.SHL.U32 R0, R2, 0x200000, RZ ;  /* 0x0020000002007824 */ /* 0x000fca00078e00ff */
[----:B------:R-:W-:-:S07]  /*1ff0*/  LOP3.LUT R0, R3, R0, R4, 0xfe, !PT ;  /* 0x0000000003007212 */ /* 0x000fce00078efe04 */
.L_x_8810:
[----:B------:R-:W-:Y:S05]  /*2000*/  BSYNC B0 ;  /* 0x0000000000007941 */ /* 0x000fea0003800000 */
.L_x_8809:
[----:B------:R-:W-:-:S04]  /*2010*/  FMUL.FTZ R0, R0, 1 ;  /* 0x3f80000000007820 */ /* 0x000fc80000410000 */
[----:B------:R3:W4:Y:S01]  /*2020*/  F2F.F64.F32 R2, R0 ;  /* 0x0000000000027310 */ /* 0x0007220000201800 */
[----:B------:R-:W-:Y:S05]  /*2030*/  BRA `(.L_x_8790) ;  /* 0x0000000000a47947 */ /* 0x000fea0003800000 */
.L_x_8802:
        /* <DEDUP_REMOVED lines=12> */
[----:B------:R-:W-:Y:S01]  /*2100*/  @!P0 IMAD.MOV.U32 R0, RZ, RZ, 0x7f800001 ;  /* 0x7f800001ff008424 */ /* 0x000fe200078e00ff */
[----:B------:R-:W-:-:S07]  /*2110*/  @P0 SHF.L.U32 R0, R4, 0x17, RZ ;  /* 0x0000001704000819 */ /* 0x000fce00000006ff */
.L_x_8816:
[----:B------:R-:W-:Y:S05]  /*2120*/  BSYNC B0 ;  /* 0x0000000000007941 */ /* 0x000fea0003800000 */
.L_x_8815:
[----:B------:R-:W-:-:S04]  /*2130*/  FMUL.FTZ R0, R0, 1 ;  /* 0x3f80000000007820 */ /* 0x000fc80000410000 */
[----:B------:R0:W1:Y:S01]  /*2140*/  F2F.F64.F32 R2, R0 ;  /* 0x0000000000027310 */ /* 0x0000620000201800 */
[----:B------:R-:W-:Y:S05]  /*2150*/  BRA `(.L_x_8790) ;  /* 0x00000000005c7947 */ /* 0x000fea0003800000 */
.L_x_8789:
        /* <DEDUP_REMOVED lines=16> */
.L_x_8817:
[----:B------:R-:W-:Y:S01]  /*2260*/  CS2R R2, SRZ ;  /* 0x0000000000027805 */ /* 0x000fe2000001ff00 */
[----:B------:R-:W-:Y:S06]  /*2270*/  BRA `(.L_x_8790) ;  /* 0x0000000000147947 */ /* 0x000fec0003800000 */
.L_x_8814:
[----:B------:R-:W2:Y:S02]  /*2280*/  LDG.E.64 R2, desc[UR36][R4.64] ;  /* 0x0000002404027981 */ /* 0x000ea4000c1e1b00 */
[----:B--2---:R-:W0:Y:S01]  /*2290*/  I2F.F64.U64 R2, R2 ;  /* 0x0000000200027312 */ /* 0x004e220000301800 */
[----:B------:R-:W-:Y:S05]  /*22a0*/  BRA `(.L_x_8790) ;  /* 0x0000000000087947 */ /* 0x000fea0003800000 */
.L_x_8813:
[----:B------:R-:W2:Y:S02]  /*22b0*/  LDG.E R2, desc[UR36][R4.64] ;  /* 0x0000002404027981 */ /* 0x000ea4000c1e1900 */
[----:B--2---:R-:W0:Y:S02]  /*22c0*/  I2F.F64.U32 R2, R2 ;  /* 0x0000000200027312 */ /* 0x004e240000201800 */
.L_x_8790:
[----:B012-45:R-:W-:Y:S01]  /*22d0*/  DMUL R8, R2, R2 ;  /* 0x0000000202087228 */ /* 0x037fe20000000000 */
[----:B------:R-:W-:Y:S05]  /*22e0*/  BSSY B0, `(.L_x_8818) ;  /* 0x000000e000007945 */ /* 0x000fea0003800000 */
[----:B------:R-:W0:Y:S04]  /*22f0*/  MUFU.RCP64H R3, R9 ;  /* 0x0000000900037308 */ /* 0x000e280000001800 */
        /* <DEDUP_REMOVED lines=8> */
[----:B---3--:R-:W-:-:S05]  /*2380*/  LOP3.LUT R0, R9, 0x7fffffff, RZ, 0xc0, !PT ;  /* 0x7fffffff09007812 */ /* 0x008fca00078ec0ff */
[----:B------:R-:W-:Y:S01]  /*2390*/  VIADD R6, R0, 0xfff00000 ;  /* 0xfff0000000067836 */ /* 0x000fe20000000000 */
[----:B------:R-:W-:-:S07]  /*23a0*/  MOV R0, 0x23c0 ;  /* 0x000023c000007802 */ /* 0x000fce0000000f00 */
[----:B------:R-:W-:Y:S05]  /*23b0*/  CALL.REL.NOINC `($__internal_21_$__cuda_sm20_dblrcp_rn_slowpath_v3) ;  /* 0x000000ac00c47944 */ /* 0x000fea0003c00000 */
.L_x_8819:
[----:B------:R-:W-:Y:S05]  /*23c0*/  BSYNC B0 ;  /* 0x0000000000007941 */ /* 0x000fea0003800000 */
.L_x_8818:
[----:B------:R-:W3:Y:S02]  /*23d0*/  LDC.U8 R2, c[0x0][0x428] ;  /* 0x00010a00ff027b82 */ /* 0x000ee40000000000 */
[----:B---3--:R-:W-:-:S04]  /*23e0*/  PRMT R0, R2, 0x9910, RZ ;  /* 0x0000991002007816 */ /* 0x008fc800000000ff */
        /* <DEDUP_REMOVED lines=13> */
.L_x_8823:
[----:B------:R-:W0:Y:S02]  /*24c0*/  F2I.S64.F64.TRUNC R4, R4 ;  /* 0x0000000400047311 */ /* 0x000e24000030d900 */
[----:B0-----:R-:W-:-:S05]  /*24d0*/  IMAD.MOV.U32 R3, RZ, RZ, R4 ;  /* 0x000000ffff037224 */ /* 0x001fca00078e0004 */
[----:B------:R0:W-:Y:S01]  /*24e0*/  STG.E.U8 desc[UR36][R16.64], R3 ;  /* 0x0000000310007986 */ /* 0x0001e2000c101124 */
[----:B------:R-:W-:Y:S05]  /*24f0*/  BRA `(.L_x_8825) ;  /* 0x0000000c00f87947 */ /* 0x000fea0003800000 */
.L_x_8822:
        /* <DEDUP_REMOVED lines=9> */
.L_x_8827:
[----:B------:R-:W0:Y:S02]  /*2590*/  F2I.F64.TRUNC R5, R4 ;  /* 0x0000000400057311 */ /* 0x000e24000030d100 */
[----:B0-----:R0:W-:Y:S01]  /*25a0*/  STG.E desc[UR36][R16.64], R5 ;  /* 0x0000000510007986 */ /* 0x0011e2000c101924 */
[----:B------:R-:W-:Y:S05]  /*25b0*/  BRA `(.L_x_8825) ;  /* 0x0000000c00c87947 */ /* 0x000fea0003800000 */
.L_x_8826:
[----:B------:R-:W0:Y:S02]  /*25c0*/  F2I.F64.TRUNC R5, R4 ;  /* 0x0000000400057311 */ /* 0x000e24000030d100 */
[----:B0-----:R0:W-:Y:S01]  /*25d0*/  STG.E.U16 desc[UR36][R16.64], R5 ;  /* 0x0000000510007986 */ /* 0x0011e2000c101524 */
[----:B------:R-:W-:Y:S05]  /*25e0*/  BRA `(.L_x_8825) ;  /* 0x0000000c00bc7947 */ /* 0x000fea0003800000 */
.L_x_8821:
        /* <DEDUP_REMOVED lines=13> */
.L_x_8829:
        /* <DEDUP_REMOVED lines=8> */
.L_x_8828:
        /* <DEDUP_REMOVED lines=14> */
.L_x_8831:
        /* <DEDUP_REMOVED lines=9> */
.L_x_8830:
[----:B------:R4:W-:Y:S01]  /*28b0*/  STG.E.64 desc[UR36][R16.64], R4 ;  /* 0x0000000410007986 */ /* 0x0009e2000c101b24 */
[----:B------:R-:W-:Y:S05]  /*28c0*/  BRA `(.L_x_8825) ;  /* 0x0000000c00047947 */ /* 0x000fea0003800000 */
.L_x_8820:
        /* <DEDUP_REMOVED lines=12> */
.L_x_8834:
[----:B------:R-:W-:-:S05]  /*2990*/  CS2R R6, SRZ ;  /* 0x0000000000067805 */ /* 0x000fca000001ff00 */
[----:B------:R0:W-:Y:S01]  /*29a0*/  STG.E.128 desc[UR36][R16.64], R4 ;  /* 0x0000000410007986 */ /* 0x0001e2000c101d24 */
[----:B------:R-:W-:Y:S05]  /*29b0*/  BRA `(.L_x_8825) ;  /* 0x0000000800c87947 */ /* 0x000fea0003800000 */
.L_x_8833:
        /* <DEDUP_REMOVED lines=25> */
.L_x_8838:
[----:B------:R-:W-:Y:S05]  /*2b50*/  BSYNC B0 ;  /* 0x0000000000007941 */ /* 0x000fea0003800000 */
.L_x_8837:
[----:B------:R-:W-:-:S05]  /*2b60*/  LOP3.LUT R3, R0, R3, RZ, 0xfc, !PT ;  /* 0x0000000300037212 */ /* 0x000fca00078efcff */
[----:B------:R0:W-:Y:S01]  /*2b70*/  STG.E.U8 desc[UR36][R16.64], R3 ;  /* 0x0000000310007986 */ /* 0x0001e2000c101124 */
[----:B------:R-:W-:Y:S05]  /*2b80*/  BRA `(.L_x_8825) ;  /* 0x0000000800547947 */ /* 0x000fea0003800000 */
.L_x_8836:
        /* <DEDUP_REMOVED lines=14> */
[----:B------:R-:W-:Y:S02]  /*2c70*/  @P0 SHF.R.U32.HI R0, RZ, 0x15, R0 ;  /* 0x00000015ff000819 */ /* 0x000fe40000011600 */
[----:B------:R-:W-:Y:S01]  /*2c80*/  @!P0 IADD3 R0, R2, -0x43000000, RZ ;  /* 0xbd00000002008810 */ /* 0x000fe20007ffe0ff */
[----:B------:R-:W-:Y:S06]  /*2c90*/  BRA `(.L_x_8841) ;  /* 0x00000000000c7947 */ /* 0x000fec0003800000 */
.L_x_8840:
[----:B------:R-:W-:Y:S01]  /*2ca0*/  IMAD.MOV.U32 R0, RZ, RZ, 0x7f ;  /* 0x0000007fff007424 */ /* 0x000fe200078e00ff */
[----:B------:R-:W-:-:S04]  /*2cb0*/  ISETP.GT.U32.AND P0, PT, R2, 0x7f800000, PT ;  /* 0x7f8000000200780c */ /* 0x000fc80003f04070 */
[----:B------:R-:W-:-:S09]  /*2cc0*/  SEL R0, R0, 0x7c, P0 ;  /* 0x0000007c00007807 */ /* 0x000fd20000000000 */
.L_x_8841:
[----:B------:R-:W-:Y:S05]  /*2cd0*/  BSYNC B0 ;  /* 0x0000000000007941 */ /* 0x000fea0003800000 */
.L_x_8839:
[----:B------:R-:W-:-:S04]  /*2ce0*/  LOP3.LUT R2, R3, 0x80000000, RZ, 0xc0, !PT ;  /* 0x8000000003027812 */ /* 0x000fc800078ec0ff */
[----:B------:R-:W-:-:S04]  /*2cf0*/  SHF.R.U32.HI R3, RZ, 0x18, R2 ;  /* 0x00000018ff037819 */ /* 0x000fc80000011602 */
[----:B------:R-:W-:-:S05]  /*2d00*/  LOP3.LUT R3, R0, R3, RZ, 0xfc, !PT ;  /* 0x0000000300037212 */ /* 0x000fca00078efcff */
[----:B------:R0:W-:Y:S01]  /*2d10*/  STG.E.U8 desc[UR36][R16.64], R3 ;  /* 0x0000000310007986 */ /* 0x0001e2000c101124 */
[----:B------:R-:W-:Y:S05]  /*2d20*/  BRA `(.L_x_8825) ;  /* 0x0000000400ec7947 */ /* 0x000fea0003800000 */
.L_x_8835:
        /* <DEDUP_REMOVED lines=8> */
.L_x_8832:
        /* <DEDUP_REMOVED lines=11> */
.L_x_8844:
        /* <DEDUP_REMOVED lines=21> */
.L_x_8847:
[----:B------:R-:W-:-:S04]  /*2fb0*/  LOP3.LUT R2, R3, 0x80000000, RZ, 0xc0, !PT ;  /* 0x8000000003027812 */ /* 0x000fc800078ec0ff */
[----:B------:R-:W-:-:S04]  /*2fc0*/  SHF.R.U32.HI R3, RZ, 0x18, R2 ;  /* 0x00000018ff037819 */ /* 0x000fc80000011602 */
[----:B------:R-:W-:-:S04]  /*2fd0*/  LOP3.LUT R0, R0, R3, RZ, 0xfc, !PT ;  /* 0x0000000300007212 */ /* 0x000fc800078efcff */
[----:B------:R-:W-:-:S07]  /*2fe0*/  PRMT R8, R0, 0x7610, R8 ;  /* 0x0000761000087816 */ /* 0x000fce0000000008 */
.L_x_8846:
[----:B------:R-:W-:Y:S05]  /*2ff0*/  BSYNC B0 ;  /* 0x0000000000007941 */ /* 0x000fea0003800000 */
.L_x_8845:
[----:B------:R0:W-:Y:S01]  /*3000*/  STG.E.U8 desc[UR36][R16.64], R8 ;  /* 0x0000000810007986 */ /* 0x0001e2000c101124 */
[----:B------:R-:W-:Y:S05]  /*3010*/  BRA `(.L_x_8825) ;  /* 0x0000000400307947 */ /* 0x000fea0003800000 */
.L_x_8843:
        /* <DEDUP_REMOVED lines=21> */
.L_x_8850:
[----:B------:R-:W-:-:S04]  /*3170*/  LOP3.LUT R2, R3, 0x80000000, RZ, 0xc0, !PT ;  /* 0x8000000003027812 */ /* 0x000fc800078ec0ff */
[----:B------:R-:W-:-:S04]  /*3180*/  SHF.R.U32.HI R3, RZ, 0x18, R2 ;  /* 0x00000018ff037819 */ /* 0x000fc80000011602 */
[----:B------:R-:W-:-:S04]  /*3190*/  LOP3.LUT R0, R0, R3, RZ, 0xfc, !PT ;  /* 0x0000000300007212 */ /* 0x000fc800078efcff */
[----:B------:R-:W-:-:S07]  /*31a0*/  PRMT R8, R0, 0x7610, R8 ;  /* 0x0000761000087816 */ /* 0x000fce0000000008 */
.L_x_8849:
[----:B------:R-:W-:Y:S05]  /*31b0*/  BSYNC B0 ;  /* 0x0000000000007941 */ /* 0x000fea0003800000 */
.L_x_8848:
[----:B------:R0:W-:Y:S01]  /*31c0*/  STG.E.U8 desc[UR36][R16.64], R8 ;  /* 0x0000000810007986 */ /* 0x0001e2000c101124 */
[----:B------:R-:W-:Y:S05]  /*31d0*/  BRA `(.L_x_8825) ;  /* 0x0000000000c07947 */ /* 0x000fea0003800000 */
.L_x_8842:
        /* <DEDUP_REMOVED lines=26> */
.L_x_8824:
[----:B------:R-:W-:Y:S01]  /*3380*/  MOV R2, 0x0 ;  /* 0x0000000000027802 */ /* 0x000fe20000000f00 */
[----:B------:R-:W-:Y:S01]  /*3390*/  ULDC.64 UR4, c[0x4][0x198] ;  /* 0x0100660000047ab9 */ /* 0x000fe20000000a00 */
[----:B------:R-:W-:Y:S01]  /*33a0*/  ULDC.64 UR6, c[0x4][0x1a0] ;  /* 0x0100680000067ab9 */ /* 0x000fe20000000a00 */
[----:B------:R-:W-:Y:S01]  /*33b0*/  IMAD.U32 R4, RZ, RZ, UR4 ;  /* 0x00000004ff047e24 */ /* 0x000fe2000f8e00ff */
[----:B------:R-:W-:Y:S01]  /*33c0*/  HFMA2.MMA R13, -RZ, RZ, 0, 0 ;  /* 0x00000000ff0d7435 */ /* 0x000fe200000001ff */
        /* <DEDUP_REMOVED lines=8> */
[----:B------:R-:W-:-:S07]  /*3450*/  IMAD.MOV.U32 R12, RZ, RZ, 0x1 ;  /* 0x00000001ff0c7424 */ /* 0x000fce00078e00ff */
[----:B------:R-:W-:-:S07]  /*3460*/  LEPC R20, `(.L_x_8853) ;  /* 0x000000001014794e */ /* 0x000fce0000000000 */
[----:B0-----:R-:W-:Y:S05]  /*3470*/  CALL.ABS.NOINC R2 ;  /* 0x0000000002007343 */ /* 0x001fea0003c00000 */
.L_x_8853:
[----:B------:R-:W-:Y:S05]  /*3480*/  BRA `(.L_x_8825) ;  /* 0x0000000000147947 */ /* 0x000fea0003800000 */
.L_x_8852:
[----:B------:R-:W0:Y:S02]  /*3490*/  F2I.U64.F64.TRUNC R4, R4 ;  /* 0x0000000400047311 */ /* 0x000e24000030d800 */
[----:B0-----:R0:W-:Y:S01]  /*34a0*/  STG.E.64 desc[UR36][R16.64], R4 ;  /* 0x0000000410007986 */ /* 0x0011e2000c101b24 */
[----:B------:R-:W-:Y:S05]  /*34b0*/  BRA `(.L_x_8825) ;  /* 0x0000000000087947 */ /* 0x000fea0003800000 */
.L_x_8851:
[----:B------:R-:W0:Y:S02]  /*34c0*/  F2I.U32.F64.TRUNC R5, R4 ;  /* 0x0000000400057311 */ /* 0x000e24000030d000 */
[----:B0-----:R0:W-:Y:S02]  /*34d0*/  STG.E desc[UR36][R16.64], R5 ;  /* 0x0000000510007986 */ /* 0x0011e4000c101924 */
.L_x_8825:
[----:B------:R-:W-:-:S04]  /*34e0*/  IMAD R18, R23, 0x200, R18 ;  /* 0x0000020017127824 */ /* 0x000fc800078e0212 */
[----:B------:R-:W-:-:S07]  /*34f0*/  VIADD R19, R18, 0x80 ;  /* 0x0000008012137836 */ /* 0x000fce0000000000 */
.L_x_8783:
[----:B------:R-:W-:Y:S05]  /*3500*/  BSYNC B6 ;  /* 0x0000000000067941 */ /* 0x000fea0003800000 */
.L_x_8782:
        /* <DEDUP_REMOVED lines=307> */
.L_x_8856:
        /* <DEDUP_REMOVED lines=21> */
.L_x_8860:
[----:B------:R-:W2:Y:S02]  /*4990*/  LDG.E.U8 R2, desc[UR36][R4.64] ;  /* 0x0000002404027981 */ /* 0x000ea4000c1e1100 */
[----:B--2---:R-:W0:Y:S01]  /*49a0*/  I2F.F64.U16 R2, R2 ;  /* 0x0000000200027312 */ /* 0x004e220000101800 */
[----:B------:R-:W-:Y:S05]  /*49b0*/  BRA `(.L_x_8862) ;  /* 0x0000000c00707947 */ /* 0x000fea0003800000 */
.L_x_8859:
        /* <DEDUP_REMOVED lines=9> */
.L_x_8864:
[----:B------:R-:W2:Y:S02]  /*4a50*/  LDG.E R2, desc[UR36][R4.64] ;  /* 0x0000002404027981 */ /* 0x000ea4000c1e1900 */
[----:B--2---:R-:W0:Y:S01]  /*4a60*/  I2F.F64 R2, R2 ;  /* 0x0000000200027312 */ /* 0x004e220000201c00 */
[----:B------:R-:W-:Y:S05]  /*4a70*/  BRA `(.L_x_8862) ;  /* 0x0000000c00407947 */ /* 0x000fea0003800000 */
.L_x_8863:
[----:B------:R-:W2:Y:S02]  /*4a80*/  LDG.E.U16 R2, desc[UR36][R4.64] ;  /* 0x0000002404027981 */ /* 0x000ea4000c1e1500 */
[----:B--2---:R-:W0:Y:S01]  /*4a90*/  I2F.F64.S16 R2, R2 ;  /* 0x0000000200027312 */ /* 0x004e220000101c00 */
[----:B------:R-:W-:Y:S05]  /*4aa0*/  BRA `(.L_x_8862) ;  /* 0x0000000c00347947 */ /* 0x000fea0003800000 */
.L_x_8858:
        /* <DEDUP_REMOVED lines=10> */
.L_x_8866:
[----:B------:R-:W2:Y:S02]  /*4b50*/  LDG.E.U16 R0, desc[UR36][R4.64] ;  /* 0x0000002404007981 */ /* 0x000ea4000c1e1500 */
[----:B--2---:R-:W-:-:S05]  /*4b60*/  HADD2.F32 R0, -RZ, R0.H0_H0 ;  /* 0x20000000ff007230 */ /* 0x004fca0000004100 */
[----:B------:R-:W-:-:S04]  /*4b70*/  FMUL.FTZ R0, R0, 1 ;  /* 0x3f80000000007820 */ /* 0x000fc80000410000 */
[----:B------:R0:W1:Y:S01]  /*4b80*/  F2F.F64.F32 R2, R0 ;  /* 0x0000000000027310 */ /* 0x0000620000201800 */
[----:B------:R-:W-:Y:S05]  /*4b90*/  BRA `(.L_x_8862) ;  /* 0x0000000800f87947 */ /* 0x000fea0003800000 */
.L_x_8865:
        /* <DEDUP_REMOVED lines=10> */
.L_x_8868:
[----:B------:R-:W2:Y:S02]  /*4c40*/  LDG.E.U16 R4, desc[UR36][R4.64] ;  /* 0x0000002404047981 */ /* 0x000ea4000c1e1500 */
[----:B--2---:R-:W-:-:S05]  /*4c50*/  HADD2.F32 R0, -RZ, R4.H0_H0 ;  /* 0x20000004ff007230 */ /* 0x004fca0000004100 */
[----:B------:R-:W-:-:S04]  /*4c60*/  FMUL.FTZ R0, R0, 1 ;  /* 0x3f80000000007820 */ /* 0x000fc80000410000 */
[----:B------:R0:W1:Y:S01]  /*4c70*/  F2F.F64.F32 R2, R0 ;  /* 0x0000000000027310 */ /* 0x0000620000201800 */
[----:B------:R-:W-:Y:S05]  /*4c80*/  BRA `(.L_x_8862) ;  /* 0x0000000800bc7947 */ /* 0x000fea0003800000 */
.L_x_8867:
[----:B------:R0:W5:Y:S01]  /*4c90*/  LDG.E.64 R2, desc[UR36][R4.64] ;  /* 0x0000002404027981 */ /* 0x000162000c1e1b00 */
[----:B------:R-:W-:Y:S05]  /*4ca0*/  BRA `(.L_x_8862) ;  /* 0x0000000800b47947 */ /* 0x000fea0003800000 */
.L_x_8857:
        /* <DEDUP_REMOVED lines=13> */
.L_x_8871:
[----:B------:R0:W5:Y:S01]  /*4d80*/  LDG.E.64 R2, desc[UR36][R4.64] ;  /* 0x0000002404027981 */ /* 0x000162000c1e1b00 */
[----:B------:R-:W-:Y:S05]  /*4d90*/  BRA `(.L_x_8862) ;  /* 0x0000000800787947 */ /* 0x000fea0003800000 */
.L_x_8870:
        /* <DEDUP_REMOVED lines=11> */
[----:B------:R-:W-:-:S04]  /*4e50*/  IADD3 R6, R2, 0x1000000, RZ ;  /* 0x0100000002067810 */ /* 0x000fc80007ffe0ff */
        /* <DEDUP_REMOVED lines=14> */
[----:B------:R-:W4:Y:S01]  /*4f40*/  F2F.F64.F32 R2, R3 ;  /* 0x0000000300027310 */ /* 0x000f220000201800 */
[----:B------:R-:W-:Y:S05]  /*4f50*/  BRA `(.L_x_8862) ;  /* 0x0000000800087947 */ /* 0x000fea0003800000 */
.L_x_8873:
        /* <DEDUP_REMOVED lines=11> */
[----:B------:R-:W-:-:S05]  /*5010*/  LOP3.LUT R2, R2, 0x80000000, R3, 0xf8, !PT ;  /* 0x8000000002027812 */ /* 0x000fca00078ef803 */
[----:B------:R-:W-:-:S06]  /*5020*/  FMUL.FTZ R2, R2, 1 ;  /* 0x3f80000002027820 */ /* 0x000fcc0000410000 */
[----:B------:R-:W3:Y:S01]  /*5030*/  F2F.F64.F32 R2, R2 ;  /* 0x0000000200027310 */ /* 0x000ee20000201800 */
[----:B------:R-:W-:Y:S05]  /*5040*/  BRA `(.L_x_8862) ;  /* 0x0000000400cc7947 */ /* 0x000fea0003800000 */
.L_x_8872:
[----:B------:R-:W2:Y:S02]  /*5050*/  LDG.E.U16 R0, desc[UR36][R4.64] ;  /* 0x0000002404007981 */ /* 0x000ea4000c1e1500 */
[----:B--2---:R-:W-:-:S04]  /*5060*/  IMAD.U32 R0, R0, 0x10000, RZ ;  /* 0x0001000000007824 */ /* 0x004fc800078e00ff */
[----:B------:R-:W-:-:S04]  /*5070*/  FMUL.FTZ R0, R0, 1 ;  /* 0x3f80000000007820 */ /* 0x000fc80000410000 */
[----:B------:R1:W2:Y:S01]  /*5080*/  F2F.F64.F32 R2, R0 ;  /* 0x0000000000027310 */ /* 0x0002a20000201800 */
[----:B------:R-:W-:Y:S05]  /*5090*/  BRA `(.L_x_8862) ;  /* 0x0000000400b87947 */ /* 0x000fea0003800000 */
.L_x_8869:
        /* <DEDUP_REMOVED lines=11> */
.L_x_8876:
        /* <DEDUP_REMOVED lines=21> */
.L_x_8880:
[----:B------:R-:W-:Y:S05]  /*52a0*/  BSYNC B1 ;  /* 0x0000000000017941 */ /* 0x000fea0003800000 */
.L_x_8879:
[----:B------:R-:W-:Y:S01]  /*52b0*/  LEA R3, R0, 0x3b800000, 0x17 ;  /* 0x3b80000000037811 */ /* 0x000fe200078eb8ff */
[----:B------:R-:W-:-:S05]  /*52c0*/  IMAD.SHL.U32 R0, R2, 0x100000, RZ ;  /* 0x0010000002007824 */ /* 0x000fca00078e00ff */
[----:B------:R-:W-:-:S07]  /*52d0*/  LOP3.LUT R0, R3, R0, R4, 0xfe, !PT ;  /* 0x0000000003007212 */ /* 0x000fce00078efe04 */
.L_x_8878:
[----:B------:R-:W-:Y:S05]  /*52e0*/  BSYNC B0 ;  /* 0x0000000000007941 */ /* 0x000fea0003800000 */
.L_x_8877:
[----:B------:R-:W-:-:S04]  /*52f0*/  FMUL.FTZ R0, R0, 1 ;  /* 0x3f80000000007820 */ /* 0x000fc80000410000 */
[----:B------:R0:W1:Y:S01]  /*5300*/  F2F.F64.F32 R2, R0 ;  /* 0x0000000000027310 */ /* 0x0000620000201800 */
[----:B------:R-:W-:Y:S05]  /*5310*/  BRA `(.L_x_8862) ;  /* 0x0000000400187947 */ /* 0x000fea0003800000 */
.L_x_8875:
        /* <DEDUP_REMOVED lines=17> */
[----:B------:R-:W-:Y:S02]  /*5430*/  IADD3 R5, R3, -0x1d, RZ ;  /* 0xffffffe303057810 */ /* 0x000fe40007ffe0ff */
[----:B------:R-:W-:Y:S02]  /*5440*/  IADD3 R0, R0, 0x1e, -R3 ;  /* 0x0000001e00007810 */ /* 0x000fe40007ffe803 */
[----:B------:R-:W-:-:S04]  /*5450*/  SHF.L.U32 R5, R2, R5, RZ ;  /* 0x0000000502057219 */ /* 0x000fc800000006ff */
[----:B------:R-:W-:-:S07]  /*5460*/  LOP3.LUT R2, R5, 0x3, RZ, 0xc0, !PT ;  /* 0x0000000305027812 */ /* 0x000fce00078ec0ff */
.L_x_8884:
[----:B------:R-:W-:Y:S05]  /*5470*/  BSYNC B1 ;  /* 0x0000000000017941 */ /* 0x000fea0003800000 */
.L_x_8883:
[----:B------:R-:W-:Y:S01]  /*5480*/  LEA R3, R0, 0x37800000, 0x17 ;  /* 0x3780000000037811 */ /* 0x000fe200078eb8ff */
[----:B------:R-:W-:-:S05]  /*5490*/  IMAD.SHL.U32 R0, R2, 0x200000, RZ ;  /* 0x0020000002007824 */ /* 0x000fca00078e00ff */
[----:B------:R-:W-:-:S07]  /*54a0*/  LOP3.LUT R0, R3, R0, R4, 0xfe, !PT ;  /* 0x0000000003007212 */ /* 0x000fce00078efe04 */
.L_x_8882:
[----:B------:R-:W-:Y:S05]  /*54b0*/  BSYNC B0 ;  /* 0x0000000000007941 */ /* 0x000fea0003800000 */
.L_x_8881:
[----:B------:R-:W-:-:S04]  /*54c0*/  FMUL.FTZ R0, R0, 1 ;  /* 0x3f80000000007820 */ /* 0x000fc80000410000 */
[----:B------:R0:W1:Y:S01]  /*54d0*/  F2F.F64.F32 R2, R0 ;  /* 0x0000000000027310 */ /* 0x0000620000201800 */
[----:B------:R-:W-:Y:S05]  /*54e0*/  BRA `(.L_x_8862) ;  /* 0x0000000000a47947 */ /* 0x000fea0003800000 */
.L_x_8874:
        /* <DEDUP_REMOVED lines=14> */
.L_x_8888:
[----:B------:R-:W-:Y:S05]  /*55d0*/  BSYNC B0 ;  /* 0x0000000000007941 */ /* 0x000fea0003800000 */
.L_x_8887:
[----:B------:R-:W-:-:S04]  /*55e0*/  FMUL.FTZ R0, R0, 1 ;  /* 0x3f80000000007820 */ /* 0x000fc80000410000 */
[----:B------:R0:W1:Y:S01]  /*55f0*/  F2F.F64.F32 R2, R0 ;  /* 0x0000000000027310 */ /* 0x0000620000201800 */
[----:B------:R-:W-:Y:S05]  /*5600*/  BRA `(.L_x_8862) ;  /* 0x00000000005c7947 */ /* 0x000fea0003800000 */
.L_x_8861:
        /* <DEDUP_REMOVED lines=16> */
.L_x_8889:
[----:B------:R-:W-:Y:S01]  /*5710*/  CS2R R2, SRZ ;  /* 0x0000000000027805 */ /* 0x000fe2000001ff00 */
[----:B------:R-:W-:Y:S06]  /*5720*/  BRA `(.L_x_8862) ;  /* 0x0000000000147947 */ /* 0x000fec0003800000 */
.L_x_8886:
[----:B------:R-:W2:Y:S02]  /*5730*/  LDG.E.64 R2, desc[UR36][R4.64] ;  /* 0x0000002404027981 */ /* 0x000ea4000c1e1b00 */
[----:B--2---:R-:W0:Y:S01]  /*5740*/  I2F.F64.U64 R2, R2 ;  /* 0x0000000200027312 */ /* 0x004e220000301800 */
[----:B------:R-:W-:Y:S05]  /*5750*/  BRA `(.L_x_8862) ;  /* 0x0000000000087947 */ /* 0x000fea0003800000 */
.L_x_8885:
[----:B------:R-:W2:Y:S02]  /*5760*/  LDG.E R2, desc[UR36][R4.64] ;  /* 0x0000002404027981 */ /* 0x000ea4000c1e1900 */
[----:B--2---:R-:W0:Y:S02]  /*5770*/  I2F.F64.U32 R2, R2 ;  /* 0x0000000200027312 */ /* 0x004e240000201800 */
.L_x_8862:
[----:B012345:R-:W-:Y:S01]  /*5780*/  DMUL R8, R2, R2 ;  /* 0x0000000202087228 */ /* 0x03ffe20000000000 */
        /* <DEDUP_REMOVED lines=13> */
[----:B------:R-:W-:Y:S05]  /*5860*/  CALL.REL.NOINC `($__internal_21_$__cuda_sm20_dblrcp_rn_slowpath_v3) ;  /* 0x0000007800987944 */ /* 0x000fea0003c00000 */
.L_x_8891:
[----:B------:R-:W-:Y:S05]  /*5870*/  BSYNC B0 ;  /* 0x0000000000007941 */ /* 0x000fea0003800000 */
.L_x_8890:
[----:B------:R-:W0:Y:S02]  /*5880*/  LDC.U8 R2, c[0x0][0x428] ;  /* 0x00010a00ff027b82 */ /* 0x000e240000000000 */
        /* <DEDUP_REMOVED lines=14> */
.L_x_8895:
[----:B------:R-:W0:Y:S02]  /*5970*/  F2I.S64.F64.TRUNC R4, R4 ;  /* 0x0000000400047311 */ /* 0x000e24000030d900 */
[----:B0-----:R-:W-:-:S05]  /*5980*/  IMAD.MOV.U32 R3, RZ, RZ, R4 ;  /* 0x000000ffff037224 */ /* 0x001fca00078e0004 */
[----:B------:R0:W-:Y:S01]  /*5990*/  STG.E.U8 desc[UR36][R16.64], R3 ;  /* 0x0000000310007986 */ /* 0x0001e2000c101124 */
[----:B------:R-:W-:Y:S05]  /*59a0*/  BRA `(.L_x_8897) ;  /* 0x0000000c00f87947 */ /* 0x000fea0003800000 */
.L_x_8894:
        /* <DEDUP_REMOVED lines=9> */
.L_x_8899:
[----:B------:R-:W0:Y:S02]  /*5a40*/  F2I.F64.TRUNC R5, R4 ;  /* 0x0000000400057311 */ /* 0x000e24000030d100 */
[----:B0-----:R0:W-:Y:S01]  /*5a50*/  STG.E desc[UR36][R16.64], R5 ;  /* 0x0000000510007986 */ /* 0x0011e2000c101924 */
[----:B------:R-:W-:Y:S05]  /*5a60*/  BRA `(.L_x_8897) ;  /* 0x0000000c00c87947 */ /* 0x000fea0003800000 */
.L_x_8898:
[----:B------:R-:W0:Y:S02]  /*5a70*/  F2I.F64.TRUNC R5, R4 ;  /* 0x0000000400057311 */ /* 0x000e24000030d100 */
[----:B0-----:R0:W-:Y:S01]  /*5a80*/  STG.E.U16 desc[UR36][R16.64], R5 ;  /* 0x0000000510007986 */ /* 0x0011e2000c101524 */
[----:B------:R-:W-:Y:S05]  /*5a90*/  BRA `(.L_x_8897) ;  /* 0x0000000c00bc7947 */ /* 0x000fea0003800000 */
.L_x_8893:
        /* <DEDUP_REMOVED lines=13> */
.L_x_8901:
        /* <DEDUP_REMOVED lines=8> */
.L_x_8900:
        /* <DEDUP_REMOVED lines=14> */
.L_x_8903:
        /* <DEDUP_REMOVED lines=9> */
.L_x_8902:
[----:B------:R0:W-:Y:S01]  /*5d60*/  STG.E.64 desc[UR36][R16.64], R4 ;  /* 0x0000000410007986 */ /* 0x0001e2000c101b24 */
[----:B------:R-:W-:Y:S05]  /*5d70*/  BRA `(.L_x_8897) ;  /* 0x0000000c00047947 */ /* 0x000fea0003800000 */
.L_x_8892:
        /* <DEDUP_REMOVED lines=12> */
.L_x_8906:
[----:B------:R-:W-:-:S05]  /*5e40*/  CS2R R6, SRZ ;  /* 0x0000000000067805 */ /* 0x000fca000001ff00 */
[----:B------:R0:W-:Y:S01]  /*5e50*/  STG.E.128 desc[UR36][R16.64], R4 ;  /* 0x0000000410007986 */ /* 0x0001e2000c101d24 */
[----:B------:R-:W-:Y:S05]  /*5e60*/  BRA `(.L_x_8897) ;  /* 0x0000000800c87947 */ /* 0x000fea0003800000 */
.L_x_8905:
        /* <DEDUP_REMOVED lines=25> */
.L_x_8910:
[----:B------:R-:W-:Y:S05]  /*6000*/  BSYNC B0 ;  /* 0x0000000000007941 */ /* 0x000fea0003800000 */
.L_x_8909:
[----:B------:R-:W-:-:S05]  /*6010*/  LOP3.LUT R3, R0, R3, RZ, 0xfc, !PT ;  /* 0x0000000300037212 */ /* 0x000fca00078efcff */
[----:B------:R0:W-:Y:S01]  /*6020*/  STG.E.U8 desc[UR36][R16.64], R3 ;  /* 0x0000000310007986 */ /* 0x0001e2000c101124 */
[----:B------:R-:W-:Y:S05]  /*6030*/  BRA `(.L_x_8897) ;  /* 0x0000000800547947 */ /* 0x000fea0003800000 */
.L_x_8908:
        /* <DEDUP_REMOVED lines=17> */
.L_x_8912:
[----:B------:R-:W-:Y:S01]  /*6150*/  IMAD.MOV.U32 R0, RZ, RZ, 0x7f ;  /* 0x0000007fff007424 */ /* 0x000fe200078e00ff */
[----:B------:R-:W-:-:S04]  /*6160*/  ISETP.GT.U32.AND P0, PT, R2, 0x7f800000, PT ;  /* 0x7f8000000200780c */ /* 0x000fc80003f04070 */
[----:B------:R-:W-:-:S09]  /*6170*/  SEL R0, R0, 0x7c, P0 ;  /* 0x0000007c00007807 */ /* 0x000fd20000000000 */
.L_x_8913:
[----:B------:R-:W-:Y:S05]  /*6180*/  BSYNC B0 ;  /* 0x0000000000007941 */ /* 0x000fea0003800000 */
.L_x_8911:
[----:B------:R-:W-:-:S04]  /*6190*/  LOP3.LUT R2, R3, 0x80000000, RZ, 0xc0, !PT ;  /* 0x8000000003027812 */ /* 0x000fc800078ec0ff */
[----:B------:R-:W-:-:S04]  /*61a0*/  SHF.R.U32.HI R3, RZ, 0x18, R2 ;  /* 0x00000018ff037819 */ /* 0x000fc80000011602 */
[----:B------:R-:W-:-:S05]  /*61b0*/  LOP3.LUT R3, R0, R3, RZ, 0xfc, !PT ;  /* 0x0000000300037212 */ /* 0x000fca00078efcff */
[----:B------:R0:W-:Y:S01]  /*61c0*/  STG.E.U8 desc[UR36][R16.64], R3 ;  /* 0x0000000310007986 */ /* 0x0001e2000c101124 */
[----:B------:R-:W-:Y:S05]  /*61d0*/  BRA `(.L_x_8897) ;  /* 0x0000000400ec7947 */ /* 0x000fea0003800000 */
.L_x_8907:
        /* <DEDUP_REMOVED lines=8> */
.L_x_8904:
        /* <DEDUP_REMOVED lines=11> */
.L_x_8916:
        /* <DEDUP_REMOVED lines=21> */
.L_x_8919:
[----:B------:R-:W-:-:S04]  /*6460*/  LOP3.LUT R2, R3, 0x80000000, RZ, 0xc0, !PT ;  /* 0x8000000003027812 */ /* 0x000fc800078ec0ff */
[----:B------:R-:W-:-:S04]  /*6470*/  SHF.R.U32.HI R3, RZ, 0x18, R2 ;  /* 0x00000018ff037819 */ /* 0x000fc80000011602 */
[----:B------:R-:W-:-:S04]  /*6480*/  LOP3.LUT R0, R0, R3, RZ, 0xfc, !PT ;  /* 0x0000000300007212 */ /* 0x000fc800078efcff */
[----:B------:R-:W-:-:S07]  /*6490*/  PRMT R8, R0, 0x7610, R8 ;  /* 0x0000761000087816 */ /* 0x000fce0000000008 */
.L_x_8918:
[----:B------:R-:W-:Y:S05]  /*64a0*/  BSYNC B0 ;  /* 0x0000000000007941 */ /* 0x000fea0003800000 */
.L_x_8917:
[----:B------:R3:W-:Y:S01]  /*64b0*/  STG.E.U8 desc[UR36][R16.64], R8 ;  /* 0x0000000810007986 */ /* 0x0007e2000c101124 */
[----:B------:R-:W-:Y:S05]  /*64c0*/  BRA `(.L_x_8897) ;  /* 0x0000000400307947 */ /* 0x000fea0003800000 */
.L_x_8915:
        /* <DEDUP_REMOVED lines=21> */
.L_x_8922:
[----:B------:R-:W-:-:S04]  /*6620*/  LOP3.LUT R2, R3, 0x80000000, RZ, 0xc0, !PT ;  /* 0x8000000003027812 */ /* 0x000fc800078ec0ff */
[----:B------:R-:W-:-:S04]  /*6630*/  SHF.R.U32.HI R3, RZ, 0x18, R2 ;  /* 0x00000018ff037819 */ /* 0x000fc80000011602 */
[----:B------:R-:W-:-:S04]  /*6640*/  LOP3.LUT R0, R0, R3, RZ, 0xfc, !PT ;  /* 0x0000000300007212 */ /* 0x000fc800078efcff */
[----:B------:R-:W-:-:S07]  /*6650*/  PRMT R8, R0, 0x7610, R8 ;  /* 0x0000761000087816 */ /* 0x000fce0000000008 */
.L_x_8921:
[----:B------:R-:W-:Y:S05]  /*6660*/  BSYNC B0 ;  /* 0x0000000000007941 */ /* 0x000fea0003800000 */
.L_x_8920:
[----:B------:R0:W-:Y:S01]  /*6670*/  STG.E.U8 desc[UR36][R16.64], R8 ;  /* 0x0000000810007986 */ /* 0x0001e2000c101124 */
[----:B------:R-:W-:Y:S05]  /*6680*/  BRA `(.L_x_8897) ;  /* 0x0000000000c07947 */ /* 0x000fea0003800000 */
.L_x_8914:
        /* <DEDUP_REMOVED lines=26> */
.L_x_8896:
[----:B------:R-:W-:Y:S01]  /*6830*/  MOV R0, 0x0 ;  /* 0x0000000000007802 */ /* 0x000fe20000000f00 */
[----:B------:R-:W-:Y:S01]  /*6840*/  ULDC.64 UR4, c[0x4][0x198] ;  /* 0x0100660000047ab9 */ /* 0x000fe20000000a00 */
[----:B------:R-:W-:Y:S01]  /*6850*/  ULDC.64 UR6, c[0x4][0x60] ;  /* 0x0100180000067ab9 */ /* 0x000fe20000000a00 */
[----:B------:R-:W-:Y:S01]  /*6860*/  IMAD.U32 R4, RZ, RZ, UR4 ;  /* 0x00000004ff047e24 */ /* 0x000fe2000f8e00ff */
[----:B------:R0:W1:Y:S01]  /*6870*/  LDC.64 R2, c[0x4][R0] ;  /* 0x0100000000027b82 */ /* 0x0000620000000a00 */
[----:B------:R-:W-:Y:S01]  /*6880*/  IMAD.U32 R5, RZ, RZ, UR5 ;  /* 0x00000005ff057e24 */ /* 0x000fe2000f8e00ff */
[----:B------:R-:W-:Y:S01]  /*6890*/  ULDC.64 UR4, c[0x4][0x1a0] ;  /* 0x0100680000047ab9 */ /* 0x000fe20000000a00 */
[----:B------:R-:W-:Y:S01]  /*68a0*/  IMAD.U32 R10, RZ, RZ, UR6 ;  /* 0x00000006ff0a7e24 */ /* 0x000fe2000f8e00ff */
[----:B------:R-:W-:Y:S01]  /*68b0*/  MOV R6, UR4 ;  /* 0x0000000400067c02 */ /* 0x000fe20008000f00 */
[----:B------:R-:W-:Y:S02]  /*68c0*/  IMAD.U32 R7, RZ, RZ, UR5 ;  /* 0x00000005ff077e24 */ /* 0x000fe4000f8e00ff */
[----:B------:R-:W-:-:S02]  /*68d0*/  IMAD.U32 R11, RZ, RZ, UR7 ;  /* 0x00000007ff0b7e24 */ /* 0x000fc4000f8e00ff */
[----:B------:R-:W-:Y:S02]  /*68e0*/  IMAD.MOV.U32 R8, RZ, RZ, 0x65 ;  /* 0x00000065ff087424 */ /* 0x000fe400078e00ff */
[----:B------:R-:W-:Y:S02]  /*68f0*/  IMAD.MOV.U32 R12, RZ, RZ, 0x1 ;  /* 0x00000001ff0c7424 */ /* 0x000fe400078e00ff */
[----:B0-----:R-:W-:-:S07]  /*6900*/  IMAD.MOV.U32 R13, RZ, RZ, RZ ;  /* 0x000000ffff0d7224 */ /* 0x001fce00078e00ff */
[----:B------:R-:W-:-:S07]  /*6910*/  LEPC R20, `(.L_x_8925) ;  /* 0x000000001014794e */ /* 0x000fce0000000000 */
[----:B-1----:R-:W-:Y:S05]  /*6920*/  CALL.ABS.NOINC R2 ;  /* 0x0000000002007343 */ /* 0x002fea0003c00000 */
.L_x_8925:
[----:B------:R-:W-:Y:S05]  /*6930*/  BRA `(.L_x_8897) ;  /* 0x0000000000147947 */ /* 0x000fea0003800000 */
.L_x_8924:
[----:B------:R-:W0:Y:S02]  /*6940*/  F2I.U64.F64.TRUNC R4, R4 ;  /* 0x0000000400047311 */ /* 0x000e24000030d800 */
[----:B0-----:R2:W-:Y:S01]  /*6950*/  STG.E.64 desc[UR36][R16.64], R4 ;  /* 0x0000000410007986 */ /* 0x0015e2000c101b24 */
[----:B------:R-:W-:Y:S05]  /*6960*/  BRA `(.L_x_8897) ;  /* 0x0000000000087947 */ /* 0x000fea0003800000 */
.L_x_8923:
[----:B------:R-:W0:Y:S02]  /*6970*/  F2I.U32.F64.TRUNC R5, R4 ;  /* 0x0000000400057311 */ /* 0x000e24000030d000 */
[----:B0-----:R0:W-:Y:S02]  /*6980*/  STG.E desc[UR36][R16.64], R5 ;  /* 0x0000000510007986 */ /* 0x0011e4000c101924 */
.L_x_8897:
[----:B------:R-:W-:-:S07]  /*6990*/  VIADD R19, R19, 0x80 ;  /* 0x0000008013137836 */ /* 0x000fce0000000000 */
.L_x_8855:
[----:B------:R-:W-:Y:S05]  /*69a0*/  BSYNC B6 ;  /* 0x0000000000067941 */ /* 0x000fea0003800000 */
.L_x_8854:
        /* <DEDUP_REMOVED lines=307> */
.L_x_8928:
[----:B------:R-:W0:Y:S01]  /*7ce0*/  LDC.U8 R3, c[0x0][0x429] ;  /* 0x00010a40ff037b82 */ /* 0x000e220000000000 */
[----:B------:R-:W-:Y:S01]  /*7cf0*/  ULDC.64 UR6, c[0x0][0x418] ;  /* 0x0001060000067ab9 */ /* 0x000fe20000000a00 */
[----:B------:R-:W-:Y:S01]  /*7d00*/  ULDC.64 UR4, c[0x0][0x410] ;  /* 0x0001040000047ab9 */ /* 0x000fe20000000a00 */
[----:B------:R-:W-:Y:S02]  /*7d10*/  IADD3 R4, P1, R0, UR6, RZ ;  /* 0x0000000600047c10 */ /* 0x000fe4000ff3e0ff */
[----:B------:R-:W-:-:S03]  /*7d20*/  IADD3 R16, P0, R16, UR4, RZ ;  /* 0x0000000410107c10 */ /* 0x000fc6000ff1e0ff */
[----:B------:R-:W-:Y:S01]  /*7d30*/  IMAD.X R5, RZ, RZ, UR7, P1 ;  /* 0x00000007ff057e24 */ /* 0x000fe200088e06ff */
[----:B------:R-:W-:Y:S02]  /*7d40*/  IADD3.X R17, RZ, UR5, RZ, P0, !PT ;  /* 0x00000005ff117c10 */ /* 0x000fe400087fe4ff */
        /* <DEDUP_REMOVED lines=14> */
.L_x_8932:
[----:B------:R-:W2:Y:S02]  /*7e30*/  LDG.E.U8 R2, desc[UR36][R4.64] ;  /* 0x0000002404027981 */ /* 0x000ea4000c1e1100 */
[----:B--2---:R-:W0:Y:S01]  /*7e40*/  I2F.F64.U16 R2, R2 ;  /* 0x0000000200027312 */ /* 0x004e220000101800 */
[----:B------:R-:W-:Y:S05]  /*7e50*/  BRA `(.L_x_8934) ;  /* 0x0000000c00707947 */ /* 0x000fea0003800000 */
.L_x_8931:
        /* <DEDUP_REMOVED lines=9> */
.L_x_8936:
[----:B------:R-:W2:Y:S02]  /*7ef0*/  LDG.E R2, desc[UR36][R4.64] ;  /* 0x0000002404027981 */ /* 0x000ea4000c1e1900 */
[----:B--2---:R-:W0:Y:S01]  /*7f00*/  I2F.F64 R2, R2 ;  /* 0x0000000200027312 */ /* 0x004e220000201c00 */
[----:B------:R-:W-:Y:S05]  /*7f10*/  BRA `(.L_x_8934) ;  /* 0x0000000c00407947 */ /* 0x000fea0003800000 */
.L_x_8935:
[----:B------:R-:W2:Y:S02]  /*7f20*/  LDG.E.U16 R2, desc[UR36][R4.64] ;  /* 0x0000002404027981 */ /* 0x000ea4000c1e1500 */
[----:B--2---:R-:W0:Y:S01]  /*7f30*/  I2F.F64.S16 R2, R2 ;  /* 0x0000000200027312 */ /* 0x004e220000101c00 */
[----:B------:R-:W-:Y:S05]  /*7f40*/  BRA `(.L_x_8934) ;  /* 0x0000000c00347947 */ /* 0x000fea0003800000 */
.L_x_8930:
        /* <DEDUP_REMOVED lines=10> */
.L_x_8938:
[----:B------:R-:W2:Y:S02]  /*7ff0*/  LDG.E.U16 R0, desc[UR36][R4.64] ;  /* 0x0000002404007981 */ /* 0x000ea4000c1e1500 */
[----:B--2---:R-:W-:-:S05]  /*8000*/  HADD2.F32 R0, -RZ, R0.H0_H0 ;  /* 0x20000000ff007230 */ /* 0x004fca0000004100 */
[----:B------:R-:W-:-:S04]  /*8010*/  FMUL.FTZ R0, R0, 1 ;  /* 0x3f80000000007820 */ /* 0x000fc80000410000 */
[----:B------:R0:W1:Y:S01]  /*8020*/  F2F.F64.F32 R2, R0 ;  /* 0x0000000000027310 */ /* 0x0000620000201800 */
[----:B------:R-:W-:Y:S05]  /*8030*/  BRA `(.L_x_8934) ;  /* 0x0000000800f87947 */ /* 0x000fea0003800000 */
.L_x_8937:
        /* <DEDUP_REMOVED lines=10> */
.L_x_8940:
[----:B------:R-:W2:Y:S02]  /*80e0*/  LDG.E.U16 R4, desc[UR36][R4.64] ;  /* 0x0000002404047981 */ /* 0x000ea4000c1e1500 */
[----:B--2---:R-:W-:-:S05]  /*80f0*/  HADD2.F32 R0, -RZ, R4.H0_H0 ;  /* 0x20000004ff007230 */ /* 0x004fca0000004100 */
[----:B------:R-:W-:-:S04]  /*8100*/  FMUL.FTZ R0, R0, 1 ;  /* 0x3f80000000007820 */ /* 0x000fc80000410000 */
[----:B------:R0:W1:Y:S01]  /*8110*/  F2F.F64.F32 R2, R0 ;  /* 0x0000000000027310 */ /* 0x0000620000201800 */
[----:B------:R-:W-:Y:S05]  /*8120*/  BRA `(.L_x_8934) ;  /* 0x0000000800bc7947 */ /* 0x000fea0003800000 */
.L_x_8939:
[----:B------:R0:W5:Y:S01]  /*8130*/  LDG.E.64 R2, desc[UR36][R4.64] ;  /* 0x0000002404027981 */ /* 0x000162000c1e1b00 */
[----:B------:R-:W-:Y:S05]  /*8140*/  BRA `(.L_x_8934) ;  /* 0x0000000800b47947 */ /* 0x000fea0003800000 */
.L_x_8929:
        /* <DEDUP_REMOVED lines=13> */
.L_x_8943:
[----:B------:R0:W5:Y:S01]  /*8220*/  LDG.E.64 R2, desc[UR36][R4.64] ;  /* 0x0000002404027981 */ /* 0x000162000c1e1b00 */
[----:B------:R-:W-:Y:S05]  /*8230*/  BRA `(.L_x_8934) ;  /* 0x0000000800787947 */ /* 0x000fea0003800000 */
.L_x_8942:
        /* <DEDUP_REMOVED lines=28> */
.L_x_8945:
        /* <DEDUP_REMOVED lines=15> */
.L_x_8944:
[----:B------:R-:W2:Y:S02]  /*84f0*/  LDG.E.U16 R0, desc[UR36][R4.64] ;  /* 0x0000002404007981 */ /* 0x000ea4000c1e1500 */
[----:B--2---:R-:W-:-:S04]  /*8500*/  IMAD.U32 R0, R0, 0x10000, RZ ;  /* 0x0001000000007824 */ /* 0x004fc800078e00ff */
[----:B------:R-:W-:-:S04]  /*8510*/  FMUL.FTZ R0, R0, 1 ;  /* 0x3f80000000007820 */ /* 0x000fc80000410000 */
[----:B------:R0:W1:Y:S01]  /*8520*/  F2F.F64.F32 R2, R0 ;  /* 0x0000000000027310 */ /* 0x0000620000201800 */
[----:B------:R-:W-:Y:S05]  /*8530*/  BRA `(.L_x_8934) ;  /* 0x0000000400b87947 */ /* 0x000fea0003800000 */
.L_x_8941:
        /* <DEDUP_REMOVED lines=11> */
.L_x_8948:
        /* <DEDUP_REMOVED lines=12> */
[----:B------:R-:W-:Y:S02]  /*86b0*/  SHF.L.U32 R4, R3, 0x1f, RZ ;  /* 0x0000001f03047819 */ /* 0x000fe400000006ff */
[----:B------:R-:W-:-:S05]  /*86c0*/  SHF.R.U32.HI R0, RZ, 0x3, R0 ;  /* 0x00000003ff007819 */ /* 0x000fca0000011600 */
[----:B------:R-:W-:Y:S05]  /*86d0*/  @P0 BRA `(.L_x_8952) ;  /* 0x0000000000180947 */ /* 0x000fea0003800000 */
[----:B------:R-:W0:Y:S02]  /*86e0*/  FLO.U32 R3, R2 ;  /* 0x0000000200037300 */ /* 0x000e2400000e0000 */
[----:B0-----:R-:W-:-:S04]  /*86f0*/  IADD3 R3, -R3, 0x1f, RZ ;  /* 0x0000001f03037810 */ /* 0x001fc80007ffe1ff */
[----:B------:R-:W-:Y:S01]  /*8700*/  IADD3 R0, R0, 0x1d, -R3 ;  /* 0x0000001d00007810 */ /* 0x000fe20007ffe803 */
[----:B------:R-:W-:-:S05]  /*8710*/  VIADD R5, R3, 0xffffffe4 ;  /* 0xffffffe403057836 */ /* 0x000fca0000000000 */
[----:B------:R-:W-:-:S04]  /*8720*/  SHF.L.U32 R5, R2, R5, RZ ;  /* 0x0000000502057219 */ /* 0x000fc800000006ff */
[----:B------:R-:W-:-:S07]  /*8730*/  LOP3.LUT R2, R5, 0x7, RZ, 0xc0, !PT ;  /* 0x0000000705027812 */ /* 0x000fce00078ec0ff */
.L_x_8952:
[----:B------:R-:W-:Y:S05]  /*8740*/  BSYNC B1 ;  /* 0x0000000000017941 */ /* 0x000fea0003800000 */
.L_x_8951:
[----:B------:R-:W-:Y:S01]  /*8750*/  LEA R3, R0, 0x3b800000, 0x17 ;  /* 0x3b80000000037811 */ /* 0x000fe200078eb8ff */
[----:B------:R-:W-:-:S05]  /*8760*/  IMAD.SHL.U32 R0, R2, 0x100000, RZ ;  /* 0x0010000002007824 */ /* 0x000fca00078e00ff */
[----:B------:R-:W-:-:S07]  /*8770*/  LOP3.LUT R0, R3, R0, R4, 0xfe, !PT ;  /* 0x0000000003007212 */ /* 0x000fce00078efe04 */
.L_x_8950:
[----:B------:R-:W-:Y:S05]  /*8780*/  BSYNC B0 ;  /* 0x0000000000007941 */ /* 0x000fea0003800000 */
.L_x_8949:
[----:B------:R-:W-:-:S04]  /*8790*/  FMUL.FTZ R0, R0, 1 ;  /* 0x3f80000000007820 */ /* 0x000fc80000410000 */
[----:B------:R1:W2:Y:S01]  /*87a0*/  F2F.F64.F32 R2, R0 ;  /* 0x0000000000027310 */ /* 0x0002a20000201800 */
[----:B------:R-:W-:Y:S05]  /*87b0*/  BRA `(.L_x_8934) ;  /* 0x0000000400187947 */ /* 0x000fea0003800000 */
.L_x_8947:
        /* <DEDUP_REMOVED lines=21> */
.L_x_8956:
[----:B------:R-:W-:Y:S05]  /*8910*/  BSYNC B1 ;  /* 0x0000000000017941 */ /* 0x000fea0003800000 */
.L_x_8955:
[----:B------:R-:W-:Y:S01]  /*8920*/  LEA R3, R0, 0x37800000, 0x17 ;  /* 0x3780000000037811 */ /* 0x000fe200078eb8ff */
[----:B------:R-:W-:-:S05]  /*8930*/  IMAD.SHL.U32 R0, R2, 0x200000, RZ ;  /* 0x0020000002007824 */ /* 0x000fca00078e00ff */
[----:B------:R-:W-:-:S07]  /*8940*/  LOP3.LUT R0, R3, R0, R4, 0xfe, !PT ;  /* 0x0000000003007212 */ /* 0x000fce00078efe04 */
.L_x_8954:
[----:B------:R-:W-:Y:S05]  /*8950*/  BSYNC B0 ;  /* 0x0000000000007941 */ /* 0x000fea0003800000 */
.L_x_8953:
[----:B------:R-:W-:-:S04]  /*8960*/  FMUL.FTZ R0, R0, 1 ;  /* 0x3f80000000007820 */ /* 0x000fc80000410000 */
[----:B------:R3:W4:Y:S01]  /*8970*/  F2F.F64.F32 R2, R0 ;  /* 0x0000000000027310 */ /* 0x0007220000201800 */
[----:B------:R-:W-:Y:S05]  /*8980*/  BRA `(.L_x_8934) ;  /* 0x0000000000a47947 */ /* 0x000fea0003800000 */
.L_x_8946:
        /* <DEDUP_REMOVED lines=14> */
.L_x_8960:
[----:B------:R-:W-:Y:S05]  /*8a70*/  BSYNC B0 ;  /* 0x0000000000007941 */ /* 0x000fea0003800000 */
.L_x_8959:
[----:B------:R-:W-:-:S04]  /*8a80*/  FMUL.FTZ R0, R0, 1 ;  /* 0x3f80000000007820 */ /* 0x000fc80000410000 */
[----:B------:R0:W1:Y:S01]  /*8a90*/  F2F.F64.F32 R2, R0 ;  /* 0x0000000000027310 */ /* 0x0000620000201800 */
[----:B------:R-:W-:Y:S05]  /*8aa0*/  BRA `(.L_x_8934) ;  /* 0x00000000005c7947 */ /* 0x000fea0003800000 */
.L_x_8933:
[----:B------:R-:W-:Y:S01]  /*8ab0*/  MOV R2, 0x0 ;  /* 0x0000000000027802 */ /* 0x000fe20000000f00 */
[----:B------:R-:W-:Y:S01]  /*8ac0*/  ULDC.64 UR4, c[0x4][0x198] ;  /* 0x0100660000047ab9 */ /* 0x000fe20000000a00 */
[----:B------:R-:W-:Y:S01]  /*8ad0*/  ULDC.64 UR6, c[0x4][0x58] ;  /* 0x0100160000067ab9 */ /* 0x000fe20000000a00 */
[----:B------:R-:W-:Y:S01]  /*8ae0*/  IMAD.U32 R4, RZ, RZ, UR4 ;  /* 0x00000004ff047e24 */ /* 0x000fe2000f8e00ff */
[----:B------:R-:W-:Y:S01]  /*8af0*/  MOV R10, UR6 ;  /* 0x00000006000a7c02 */ /* 0x000fe20008000f00 */
[----:B------:R-:W-:Y:S01]  /*8b00*/  IMAD.U32 R5, RZ, RZ, UR5 ;  /* 0x00000005ff057e24 */ /* 0x000fe2000f8e00ff */
[----:B------:R-:W0:Y:S01]  /*8b10*/  LDC.64 R2, c[0x4][R2] ;  /* 0x0100000002027b82 */ /* 0x000e220000000a00 */
[----:B------:R-:W-:Y:S01]  /*8b20*/  ULDC.64 UR4, c[0x4][0x1a0] ;  /* 0x0100680000047ab9 */ /* 0x000fe20000000a00 */
[----:B------:R-:W-:Y:S02]  /*8b30*/  IMAD.U32 R11, RZ, RZ, UR7 ;  /* 0x00000007ff0b7e24 */ /* 0x000fe4000f8e00ff */
[----:B------:R-:W-:-:S02]  /*8b40*/  IMAD.U32 R6, RZ, RZ, UR4 ;  /* 0x00000004ff067e24 */ /* 0x000fc4000f8e00ff */
[----:B------:R-:W-:Y:S02]  /*8b50*/  IMAD.U32 R7, RZ, RZ, UR5 ;  /* 0x00000005ff077e24 */ /* 0x000fe4000f8e00ff */
[----:B------:R-:W-:Y:S02]  /*8b60*/  IMAD.MOV.U32 R8, RZ, RZ, 0x4e ;  /* 0x0000004eff087424 */ /* 0x000fe400078e00ff */
[----:B------:R-:W-:Y:S02]  /*8b70*/  IMAD.MOV.U32 R12, RZ, RZ, 0x1 ;  /* 0x00000001ff0c7424 */ /* 0x000fe400078e00ff */
[----:B------:R-:W-:-:S07]  /*8b80*/  IMAD.MOV.U32 R13, RZ, RZ, RZ ;  /* 0x000000ffff0d7224 */ /* 0x000fce00078e00ff */
[----:B------:R-:W-:-:S07]  /*8b90*/  LEPC R20, `(.L_x_8961) ;  /* 0x000000001014794e */ /* 0x000fce0000000000 */
[----:B0-----:R-:W-:Y:S05]  /*8ba0*/  CALL.ABS.NOINC R2 ;  /* 0x0000000002007343 */ /* 0x001fea0003c00000 */
.L_x_8961:
[----:B------:R-:W-:Y:S01]  /*8bb0*/  CS2R R2, SRZ ;  /* 0x0000000000027805 */ /* 0x000fe2000001ff00 */
[----:B------:R-:W-:Y:S06]  /*8bc0*/  BRA `(.L_x_8934) ;  /* 0x0000000000147947 */ /* 0x000fec0003800000 */
.L_x_8958:
[----:B------:R-:W2:Y:S02]  /*8bd0*/  LDG.E.64 R2, desc[UR36][R4.64] ;  /* 0x0000002404027981 */ /* 0x000ea4000c1e1b00 */
[----:B--2---:R-:W0:Y:S01]  /*8be0*/  I2F.F64.U64 R2, R2 ;  /* 0x0000000200027312 */ /* 0x004e220000301800 */
[----:B------:R-:W-:Y:S05]  /*8bf0*/  BRA `(.L_x_8934) ;  /* 0x0000000000087947 */ /* 0x000fea0003800000 */
.L_x_8957:
[----:B------:R-:W2:Y:S02]  /*8c00*/  LDG.E R2, desc[UR36][R4.64] ;  /* 0x0000002404027981 */ /* 0x000ea4000c1e1900 */
[----:B--2---:R-:W0:Y:S02]  /*8c10*/  I2F.F64.U32 R2, R2 ;  /* 0x0000000200027312 */ /* 0x004e240000201800 */
.L_x_8934:
        /* <DEDUP_REMOVED lines=15> */
.L_x_8963:
[----:B------:R-:W-:Y:S05]  /*8d10*/  BSYNC B0 ;  /* 0x0000000000007941 */ /* 0x000fea0003800000 */
.L_x_8962:
        /* <DEDUP_REMOVED lines=15> */
.L_x_8967:
[----:B------:R-:W0:Y:S02]  /*8e10*/  F2I.S64.F64.TRUNC R4, R4 ;  /* 0x0000000400047311 */ /* 0x000e24000030d900 */
[----:B0-----:R-:W-:-:S05]  /*8e20*/  IMAD.MOV.U32 R3, RZ, RZ, R4 ;  /* 0x000000ffff037224 */ /* 0x001fca00078e0004 */
[----:B------:R0:W-:Y:S01]  /*8e30*/  STG.E.U8 desc[UR36][R16.64], R3 ;  /* 0x0000000310007986 */ /* 0x0001e2000c101124 */
[----:B------:R-:W-:Y:S05]  /*8e40*/  BRA `(.L_x_8969) ;  /* 0x0000000c00f87947 */ /* 0x000fea0003800000 */
.L_x_8966:
        /* <DEDUP_REMOVED lines=9> */
.L_x_8971:
[----:B------:R-:W0:Y:S02]  /*8ee0*/  F2I.F64.TRUNC R5, R4 ;  /* 0x0000000400057311 */ /* 0x000e24000030d100 */
[----:B0-----:R0:W-:Y:S01]  /*8ef0*/  STG.E desc[UR36][R16.64], R5 ;  /* 0x0000000510007986 */ /* 0x0011e2000c101924 */
[----:B------:R-:W-:Y:S05]  /*8f00*/  BRA `(.L_x_8969) ;  /* 0x0000000c00c87947 */ /* 0x000fea0003800000 */
.L_x_8970:
[----:B------:R-:W0:Y:S02]  /*8f10*/  F2I.F64.TRUNC R5, R4 ;  /* 0x0000000400057311 */ /* 0x000e24000030d100 */
[----:B0-----:R0:W-:Y:S01]  /*8f20*/  STG.E.U16 desc[UR36][R16.64], R5 ;  /* 0x0000000510007986 */ /* 0x0011e2000c101524 */
[----:B------:R-:W-:Y:S05]  /*8f30*/  BRA `(.L_x_8969) ;  /* 0x0000000c00bc7947 */ /* 0x000fea0003800000 */
.L_x_8965:
        /* <DEDUP_REMOVED lines=13> */
.L_x_8973:
        /* <DEDUP_REMOVED lines=8> */
.L_x_8972:
        /* <DEDUP_REMOVED lines=14> */
.L_x_8975:
        /* <DEDUP_REMOVED lines=9> */
.L_x_8974:
[----:B------:R0:W-:Y:S01]  /*9200*/  STG.E.64 desc[UR36][R16.64], R4 ;  /* 0x0000000410007986 */ /* 0x0001e2000c101b24 */
[----:B------:R-:W-:Y:S05]  /*9210*/  BRA `(.L_x_8969) ;  /* 0x0000000c00047947 */ /* 0x000fea0003800000 */
.L_x_8964:
        /* <DEDUP_REMOVED lines=12> */
.L_x_8978:
[----:B------:R-:W-:-:S05]  /*92e0*/  CS2R R6, SRZ ;  /* 0x0000000000067805 */ /* 0x000fca000001ff00 */
[----:B------:R0:W-:Y:S01]  /*92f0*/  STG.E.128 desc[UR36][R16.64], R4 ;  /* 0x0000000410007986 */ /* 0x0001e2000c101d24 */
[----:B------:R-:W-:Y:S05]  /*9300*/  BRA `(.L_x_8969) ;  /* 0x0000000800c87947 */ /* 0x000fea0003800000 */
.L_x_8977:
        /* <DEDUP_REMOVED lines=25> */
.L_x_8982:
[----:B------:R-:W-:Y:S05]  /*94a0*/  BSYNC B0 ;  /* 0x0000000000007941 */ /* 0x000fea0003800000 */
.L_x_8981:
[----:B------:R-:W-:-:S05]  /*94b0*/  LOP3.LUT R3, R0, R3, RZ, 0xfc, !PT ;  /* 0x0000000300037212 */ /* 0x000fca00078efcff */
[----:B------:R0:W-:Y:S01]  /*94c0*/  STG.E.U8 desc[UR36][R16.64], R3 ;  /* 0x0000000310007986 */ /* 0x0001e2000c101124 */
[----:B------:R-:W-:Y:S05]  /*94d0*/  BRA `(.L_x_8969) ;  /* 0x0000000800547947 */ /* 0x000fea0003800000 */
.L_x_8980:
        /* <DEDUP_REMOVED lines=17> */
.L_x_8984:
[----:B------:R-:W-:Y:S01]  /*95f0*/  IMAD.MOV.U32 R0, RZ, RZ, 0x7f ;  /* 0x0000007fff007424 */ /* 0x000fe200078e00ff */
[----:B------:R-:W-:-:S04]  /*9600*/  ISETP.GT.U32.AND P0, PT, R2, 0x7f800000, PT ;  /* 0x7f8000000200780c */ /* 0x000fc80003f04070 */
[----:B------:R-:W-:-:S09]  /*9610*/  SEL R0, R0, 0x7c, P0 ;  /* 0x0000007c00007807 */ /* 0x000fd20000000000 */
.L_x_8985:
[----:B------:R-:W-:Y:S05]  /*9620*/  BSYNC B0 ;  /* 0x0000000000007941 */ /* 0x000fea0003800000 */
.L_x_8983:
[----:B------:R-:W-:-:S04]  /*9630*/  LOP3.LUT R2, R3, 0x80000000, RZ, 0xc0, !PT ;  /* 0x8000000003027812 */ /* 0x000fc800078ec0ff */
[----:B------:R-:W-:-:S04]  /*9640*/  SHF.R.U32.HI R3, RZ, 0x18, R2 ;  /* 0x00000018ff037819 */ /* 0x000fc80000011602 */
[----:B------:R-:W-:-:S05]  /*9650*/  LOP3.LUT R3, R0, R3, RZ, 0xfc, !PT ;  /* 0x0000000300037212 */ /* 0x000fca00078efcff */
[----:B------:R0:W-:Y:S01]  /*9660*/  STG.E.U8 desc[UR36][R16.64], R3 ;  /* 0x0000000310007986 */ /* 0x0001e2000c101124 */
[----:B------:R-:W-:Y:S05]  /*9670*/  BRA `(.L_x_8969) ;  /* 0x0000000400ec7947 */ /* 0x000fea0003800000 */
.L_x_8979:
        /* <DEDUP_REMOVED lines=8> */
.L_x_8976:
        /* <DEDUP_REMOVED lines=11> */
.L_x_8988:
        /* <DEDUP_REMOVED lines=21> */
.L_x_8991:
[----:B------:R-:W-:-:S04]  /*9900*/  LOP3.LUT R2, R3, 0x80000000, RZ, 0xc0, !PT ;  /* 0x8000000003027812 */ /* 0x000fc800078ec0ff */
[----:B------:R-:W-:-:S04]  /*9910*/  SHF.R.U32.HI R3, RZ, 0x18, R2 ;  /* 0x00000018ff037819 */ /* 0x000fc80000011602 */
[----:B------:R-:W-:-:S04]  /*9920*/  LOP3.LUT R0, R0, R3, RZ, 0xfc, !PT ;  /* 0x0000000300007212 */ /* 0x000fc800078efcff */
[----:B------:R-:W-:-:S07]  /*9930*/  PRMT R8, R0, 0x7610, R8 ;  /* 0x0000761000087816 */ /* 0x000fce0000000008 */
.L_x_8990:
[----:B------:R-:W-:Y:S05]  /*9940*/  BSYNC B0 ;  /* 0x0000000000007941 */ /* 0x000fea0003800000 */
.L_x_8989:
[----:B------:R3:W-:Y:S01]  /*9950*/  STG.E.U8 desc[UR36][R16.64], R8 ;  /* 0x0000000810007986 */ /* 0x0007e2000c101124 */
[----:B------:R-:W-:Y:S05]  /*9960*/  BRA `(.L_x_8969) ;  /* 0x0000000400307947 */ /* 0x000fea0003800000 */
.L_x_8987:
        /* <DEDUP_REMOVED lines=21> */
.L_x_8994:
[----:B------:R-:W-:-:S04]  /*9ac0*/  LOP3.LUT R2, R3, 0x80000000, RZ, 0xc0, !PT ;  /* 0x8000000003027812 */ /* 0x000fc800078ec0ff */
[----:B------:R-:W-:-:S04]  /*9ad0*/  SHF.R.U32.HI R3, RZ, 0x18, R2 ;  /* 0x00000018ff037819 */ /* 0x000fc80000011602 */
[----:B------:R-:W-:-:S04]  /*9ae0*/  LOP3.LUT R0, R0, R3, RZ, 0xfc, !PT ;  /* 0x0000000300007212 */ /* 0x000fc800078efcff */
[----:B------:R-:W-:-:S07]  /*9af0*/  PRMT R8, R0, 0x7610, R8 ;  /* 0x0000761000087816 */ /* 0x000fce0000000008 */
.L_x_8993:
[----:B------:R-:W-:Y:S05]  /*9b00*/  BSYNC B0 ;  /* 0x0000000000007941 */ /* 0x000fea0003800000 */
.L_x_8992:
[----:B------:R0:W-:Y:S01]  /*9b10*/  STG.E.U8 desc[UR36][R16.64], R8 ;  /* 0x0000000810007986 */ /* 0x0001e2000c101124 */
[----:B------:R-:W-:Y:S05]  /*9b20*/  BRA `(.L_x_8969) ;  /* 0x0000000000c07947 */ /* 0x000fea0003800000 */
.L_x_8986:
        /* <DEDUP_REMOVED lines=16> */
[----:B------:R-:W-:Y:S01]  /*9c30*/  HFMA2.MMA R3, -RZ, RZ, 0, 1.5199184417724609375e-05 ;  /* 0x000000ffff037435 */ /* 0x000fe200000001ff */
        /* <DEDUP_REMOVED lines=9> */
.L_x_8968:
        /* <DEDUP_REMOVED lines=16> */
.L_x_8997:
[----:B------:R-:W-:Y:S05]  /*9dd0*/  BRA `(.L_x_8969) ;  /* 0x0000000000147947 */ /* 0x000fea0003800000 */
.L_x_8996:
[----:B------:R-:W0:Y:S02]  /*9de0*/  F2I.U64.F64.TRUNC R4, R4 ;  /* 0x0000000400047311 */ /* 0x000e24000030d800 */
[----:B0-----:R1:W-:Y:S01]  /*9df0*/  STG.E.64 desc[UR36][R16.64], R4 ;  /* 0x0000000410007986 */ /* 0x0013e2000c101b24 */
[----:B------:R-:W-:Y:S05]  /*9e00*/  BRA `(.L_x_8969) ;  /* 0x0000000000087947 */ /* 0x000fea0003800000 */
.L_x_8995:
[----:B------:R-:W0:Y:S02]  /*9e10*/  F2I.U32.F64.TRUNC R5, R4 ;  /* 0x0000000400057311 */ /* 0x000e24000030d000 */
[----:B0-----:R2:W-:Y:S02]  /*9e20*/  STG.E desc[UR36][R16.64], R5 ;  /* 0x0000000510007986 */ /* 0x0015e4000c101924 */
.L_x_8969:
[----:B------:R-:W-:-:S07]  /*9e30*/  VIADD R19, R19, 0x80 ;  /* 0x0000008013137836 */ /* 0x000fce0000000000 */
.L_x_8927:
[----:B------:R-:W-:Y:S05]  /*9e40*/  BSYNC B6 ;  /* 0x0000000000067941 */ /* 0x000fea0003800000 */
.L_x_8926:
[----:B------:R-:W-:Y:S02]  /*9e50*/  ULDC UR4, c[0x0][0x210] ;  /* 0x0000840000047ab9 */ /* 0x000fe40000000800 */
[----:B------:R-:W-:-:S13]  /*9e60*/  ISETP.GE.AND P0, PT, R19, UR4, PT ;  /* 0x0000000413007c0c */ /* 0x000fda000bf06270 */
[----:B------:R-:W-:Y:S05]  /*9e70*/  @P0 EXIT ;  /* 0x000000000000094d */ /* 0x000fea0003800000 */
[----:B0-----:R-:W0:Y:S01]  /*9e80*/  LDC R6, c[0x0][0x218] ;  /* 0x00008600ff067b82 */ /* 0x001e220000000800 */
[----:B-1234-:R-:W-:Y:S01]  /*9e90*/  HFMA2.MMA R16, -RZ, RZ, 0, 0 ;  /* 0x00000000ff107435 */ /* 0x01efe200000001ff */
        /* <DEDUP_REMOVED lines=301> */
.L_x_8998:
        /* <DEDUP_REMOVED lines=21> */
.L_x_9002:
[----:B------:R-:W2:Y:S02]  /*b2c0*/  LDG.E.U8 R2, desc[UR36][R4.64] ;  /* 0x0000002404027981 */ /* 0x000ea4000c1e1100 */
[----:B--2---:R-:W0:Y:S01]  /*b2d0*/  I2F.F64.U16 R2, R2 ;  /* 0x0000000200027312 */ /* 0x004e220000101800 */
[----:B------:R-:W-:Y:S05]  /*b2e0*/  BRA `(.L_x_9004) ;  /* 0x0000000c00707947 */ /* 0x000fea0003800000 */
.L_x_9001:
        /* <DEDUP_REMOVED lines=9> */
.L_x_9006:
[----:B------:R-:W2:Y:S02]  /*b380*/  LDG.E R2, desc[UR36][R4.64] ;  /* 0x0000002404027981 */ /* 0x000ea4000c1e1900 */
[----:B--2---:R-:W0:Y:S01]  /*b390*/  I2F.F64 R2, R2 ;  /* 0x0000000200027312 */ /* 0x004e220000201c00 */
[----:B------:R-:W-:Y:S05]  /*b3a0*/  BRA `(.L_x_9004) ;  /* 0x0000000c00407947 */ /* 0x000fea0003800000 */
.L_x_9005:
[----:B------:R-:W2:Y:S02]  /*b3b0*/  LDG.E.U16 R2, desc[UR36][R4.64] ;  /* 0x0000002404027981 */ /* 0x000ea4000c1e1500 */
[----:B--2---:R-:W0:Y:S01]  /*b3c0*/  I2F.F64.S16 R2, R2 ;  /* 0x0000000200027312 */ /* 0x004e220000101c00 */
[----:B------:R-:W-:Y:S05]  /*b3d0*/  BRA `(.L_x_9004) ;  /* 0x0000000c00347947 */ /* 0x000fea0003800000 */
.L_x_9000:
        /* <DEDUP_REMOVED lines=10> */
.L_x_9008:
[----:B------:R-:W2:Y:S02]  /*b480*/  LDG.E.U16 R0, desc[UR36][R4.64] ;  /* 0x0000002404007981 */ /* 0x000ea4000c1e1500 */
[----:B--2---:R-:W-:-:S05]  /*b490*/  HADD2.F32 R0, -RZ, R0.H0_H0 ;  /* 0x20000000ff007230 */ /* 0x004fca0000004100 */
[----:B------:R-:W-:-:S04]  /*b4a0*/  FMUL.FTZ R0, R0, 1 ;  /* 0x3f80000000007820 */ /* 0x000fc80000410000 */
[----:B------:R0:W1:Y:S01]  /*b4b0*/  F2F.F64.F32 R2, R0 ;  /* 0x0000000000027310 */ /* 0x0000620000201800 */
[----:B------:R-:W-:Y:S05]  /*b4c0*/  BRA `(.L_x_9004) ;  /* 0x0000000800f87947 */ /* 0x000fea0003800000 */
.L_x_9007:
        /* <DEDUP_REMOVED lines=10> */
.L_x_9010:
[----:B------:R-:W2:Y:S02]  /*b570*/  LDG.E.U16 R4, desc[UR36][R4.64] ;  /* 0x0000002404047981 */ /* 0x000ea4000c1e1500 */
[----:B--2---:R-:W-:-:S05]  /*b580*/  HADD2.F32 R0, -RZ, R4.H0_H0 ;  /* 0x20000004ff007230 */ /* 0x004fca0000004100 */
[----:B------:R-:W-:-:S04]  /*b590*/  FMUL.FTZ R0, R0, 1 ;  /* 0x3f80000000007820 */ /* 0x000fc80000410000 */
[----:B------:R0:W1:Y:S01]  /*b5a0*/  F2F.F64.F32 R2, R0 ;  /* 0x0000000000027310 */ /* 0x0000620000201800 */
[----:B------:R-:W-:Y:S05]  /*b5b0*/  BRA `(.L_x_9004) ;  /* 0x0000000800bc7947 */ /* 0x000fea0003800000 */
.L_x_9009:
[----:B------:R0:W5:Y:S01]  /*b5c0*/  LDG.E.64 R2, desc[UR36][R4.64] ;  /* 0x0000002404027981 */ /* 0x000162000c1e1b00 */
[----:B------:R-:W-:Y:S05]  /*b5d0*/  BRA `(.L_x_9004) ;  /* 0x0000000800b47947 */ /* 0x000fea0003800000 */
.L_x_8999:
        /* <DEDUP_REMOVED lines=13> */
.L_x_9013:
[----:B------:R0:W5:Y:S01]  /*b6b0*/  LDG.E.64 R2, desc[UR36][R4.64] ;  /* 0x0000002404027981 */ /* 0x000162000c1e1b00 */
[----:B------:R-:W-:Y:S05]  /*b6c0*/  BRA `(.L_x_9004) ;  /* 0x0000000800787947 */ /* 0x000fea0003800000 */
.L_x_9012:
        /* <DEDUP_REMOVED lines=28> */
.L_x_9015:
        /* <DEDUP_REMOVED lines=15> */
.L_x_9014:
[----:B------:R-:W2:Y:S02]  /*b980*/  LDG.E.U16 R0, desc[UR36][R4.64] ;  /* 0x0000002404007981 */ /* 0x000ea4000c1e1500 */
[----:B--2---:R-:W-:-:S04]  /*b990*/  IMAD.U32 R0, R0, 0x10000, RZ ;  /* 0x0001000000007824 */ /* 0x004fc800078e00ff */
[----:B------:R-:W-:-:S04]  /*b9a0*/  FMUL.FTZ R0, R0, 1 ;  /* 0x3f80000000007820 */ /* 0x000fc80000410000 */
[----:B------:R0:W1:Y:S01]  /*b9b0*/  F2F.F64.F32 R2, R0 ;  /* 0x0000000000027310 */ /* 0x0000620000201800 */
[----:B------:R-:W-:Y:S05]  /*b9c0*/  BRA `(.L_x_9004) ;  /* 0x0000000400b87947 */ /* 0x000fea0003800000 */
.L_x_9011:
        /* <DEDUP_REMOVED lines=11> */
.L_x_9018:
        /* <DEDUP_REMOVED lines=21> */
.L_x_9022:
[----:B------:R-:W-:Y:S05]  /*bbd0*/  BSYNC B1 ;  /* 0x0000000000017941 */ /* 0x000fea0003800000 */
.L_x_9021:
[----:B------:R-:W-:Y:S01]  /*bbe0*/  LEA R3, R0, 0x3b800000, 0x17 ;  /* 0x3b80000000037811 */ /* 0x000fe200078eb8ff */
[----:B------:R-:W-:-:S05]  /*bbf0*/  IMAD.SHL.U32 R0, R2, 0x100000, RZ ;  /* 0x0010000002007824 */ /* 0x000fca00078e00ff */
[----:B------:R-:W-:-:S07]  /*bc00*/  LOP3.LUT R0, R3, R0, R4, 0xfe, !PT ;  /* 0x0000000003007212 */ /* 0x000fce00078efe04 */
.L_x_9020:
[----:B------:R-:W-:Y:S05]  /*bc10*/  BSYNC B0 ;  /* 0x0000000000007941 */ /* 0x000fea0003800000 */
.L_x_9019:
[----:B------:R-:W-:-:S04]  /*bc20*/  FMUL.FTZ R0, R0, 1 ;  /* 0x3f80000000007820 */ /* 0x000fc80000410000 */
[----:B------:R1:W2:Y:S01]  /*bc30*/  F2F.F64.F32 R2, R0 ;  /* 0x0000000000027310 */ /* 0x0002a20000201800 */
[----:B------:R-:W-:Y:S05]  /*bc40*/  BRA `(.L_x_9004) ;  /* 0x0000000400187947 */ /* 0x000fea0003800000 */
.L_x_9017:
        /* <DEDUP_REMOVED lines=21> */
.L_x_9026:
[----:B------:R-:W-:Y:S05]  /*bda0*/  BSYNC B1 ;  /* 0x0000000000017941 */ /* 0x000fea0003800000 */
.L_x_9025:
[----:B------:R-:W-:Y:S01]  /*bdb0*/  LEA R3, R0, 0x37800000, 0x17 ;  /* 0x3780000000037811 */ /* 0x000fe200078eb8ff */
[----:B------:R-:W-:-:S05]  /*bdc0*/  IMAD.SHL.U32 R0, R2, 0x200000, RZ ;  /* 0x0020000002007824 */ /* 0x000fca00078e00ff */
[----:B------:R-:W-:-:S07]  /*bdd0*/  LOP3.LUT R0, R3, R0, R4, 0xfe, !PT ;  /* 0x0000000003007212 */ /* 0x000fce00078efe04 */
.L_x_9024:
[----:B------:R-:W-:Y:S05]  /*bde0*/  BSYNC B0 ;  /* 0x0000000000007941 */ /* 0x000fea0003800000 */
.L_x_9023:
[----:B------:R-:W-:-:S04]  /*bdf0*/  FMUL.FTZ R0, R0, 1 ;  /* 0x3f80000000007820 */ /* 0x000fc80000410000 */
[----:B------:R3:W4:Y:S01]  /*be00*/  F2F.F64.F32 R2, R0 ;  /* 0x0000000000027310 */ /* 0x0007220000201800 */
[----:B------:R-:W-:Y:S05]  /*be10*/  BRA `(.L_x_9004) ;  /* 0x0000000000a47947 */ /* 0x000fea0003800000 */
.L_x_9016:
        /* <DEDUP_REMOVED lines=12> */
[----:B------:R-:W-:Y:S01]  /*bee0*/  @!P0 MOV R0, 0x7f800001 ;  /* 0x7f80000100008802 */ /* 0x000fe20000000f00 */
[----:B------:R-:W-:-:S07]  /*bef0*/  @P0 IMAD.SHL.U32 R0, R4, 0x800000, RZ ;  /* 0x0080000004000824 */ /* 0x000fce00078e00ff */
.L_x_9030:
[----:B------:R-:W-:Y:S05]  /*bf00*/  BSYNC B0 ;  /* 0x0000000000007941 */ /* 0x000fea0003800000 */
.L_x_9029:
[----:B------:R-:W-:-:S04]  /*bf10*/  FMUL.FTZ R0, R0, 1 ;  /* 0x3f80000000007820 */ /* 0x000fc80000410000 */
[----:B------:R0:W1:Y:S01]  /*bf20*/  F2F.F64.F32 R2, R0 ;  /* 0x0000000000027310 */ /* 0x0000620000201800 */
[----:B------:R-:W-:Y:S05]  /*bf30*/  BRA `(.L_x_9004) ;  /* 0x00000000005c7947 */ /* 0x000fea0003800000 */
.L_x_9003:
        /* <DEDUP_REMOVED lines=16> */
.L_x_9031:
[----:B------:R-:W-:Y:S01]  /*c040*/  CS2R R2, SRZ ;  /* 0x0000000000027805 */ /* 0x000fe2000001ff00 */
[----:B------:R-:W-:Y:S06]  /*c050*/  BRA `(.L_x_9004) ;  /* 0x0000000000147947 */ /* 0x000fec0003800000 */
.L_x_9028:
[----:B------:R-:W2:Y:S02]  /*c060*/  LDG.E.64 R2, desc[UR36][R4.64] ;  /* 0x0000002404027981 */ /* 0x000ea4000c1e1b00 */
[----:B--2---:R-:W0:Y:S01]  /*c070*/  I2F.F64.U64 R2, R2 ;  /* 0x0000000200027312 */ /* 0x004e220000301800 */
[----:B------:R-:W-:Y:S05]  /*c080*/  BRA `(.L_x_9004) ;  /* 0x0000000000087947 */ /* 0x000fea0003800000 */
.L_x_9027:
[----:B------:R-:W2:Y:S02]  /*c090*/  LDG.E R2, desc[UR36][R4.64] ;  /* 0x0000002404027981 */ /* 0x000ea4000c1e1900 */
[----:B--2---:R-:W0:Y:S02]  /*c0a0*/  I2F.F64.U32 R2, R2 ;  /* 0x0000000200027312 */ /* 0x004e240000201800 */
.L_x_9004:
        /* <DEDUP_REMOVED lines=15> */
.L_x_9033:
[----:B------:R-:W-:Y:S05]  /*c1a0*/  BSYNC B0 ;  /* 0x0000000000007941 */ /* 0x000fea0003800000 */
.L_x_9032:
        /* <DEDUP_REMOVED lines=15> */
.L_x_9037:
[----:B------:R-:W0:Y:S02]  /*c2a0*/  F2I.S64.F64.TRUNC R4, R4 ;  /* 0x0000000400047311 */ /* 0x000e24000030d900 */
[----:B0-----:R-:W-:-:S05]  /*c2b0*/  IMAD.MOV.U32 R3, RZ, RZ, R4 ;  /* 0x000000ffff037224 */ /* 0x001fca00078e0004 */
[----:B------:R-:W-:Y:S01]  /*c2c0*/  STG.E.U8 desc[UR36][R16.64], R3 ;  /* 0x0000000310007986 */ /* 0x000fe2000c101124 */
[----:B------:R-:W-:Y:S05]  /*c2d0*/  EXIT ;  /* 0x000000000000794d */ /* 0x000fea0003800000 */
.L_x_9036:
        /* <DEDUP_REMOVED lines=9> */
.L_x_9040:
[----:B------:R-:W0:Y:S02]  /*c370*/  F2I.F64.TRUNC R5, R4 ;  /* 0x0000000400057311 */ /* 0x000e24000030d100 */
[----:B0-----:R-:W-:Y:S01]  /*c380*/  STG.E desc[UR36][R16.64], R5 ;  /* 0x0000000510007986 */ /* 0x001fe2000c101924 */
[----:B------:R-:W-:Y:S05]  /*c390*/  EXIT ;  /* 0x000000000000794d */ /* 0x000fea0003800000 */
.L_x_9039:
[----:B------:R-:W0:Y:S02]  /*c3a0*/  F2I.F64.TRUNC R5, R4 ;  /* 0x0000000400057311 */ /* 0x000e24000030d100 */
[----:B0-----:R-:W-:Y:S01]  /*c3b0*/  STG.E.U16 desc[UR36][R16.64], R5 ;  /* 0x0000000510007986 */ /* 0x001fe2000c101524 */
[----:B------:R-:W-:Y:S05]  /*c3c0*/  EXIT ;  /* 0x000000000000794d */ /* 0x000fea0003800000 */
.L_x_9035:
        /* <DEDUP_REMOVED lines=13> */
.L_x_9042:
        /* <DEDUP_REMOVED lines=8> */
.L_x_9041:
        /* <DEDUP_REMOVED lines=14> */
.L_x_9044:
        /* <DEDUP_REMOVED lines=9> */
.L_x_9043:
[----:B------:R-:W-:Y:S01]  /*c690*/  STG.E.64 desc[UR36][R16.64], R4 ;  /* 0x0000000410007986 */ /* 0x000fe2000c101b24 */
[----:B------:R-:W-:Y:S05]  /*c6a0*/  EXIT ;  /* 0x000000000000794d */ /* 0x000fea0003800000 */
.L_x_9034:
        /* <DEDUP_REMOVED lines=12> */
.L_x_9047:
[----:B------:R-:W-:-:S05]  /*c770*/  CS2R R6, SRZ ;  /* 0x0000000000067805 */ /* 0x000fca000001ff00 */
[----:B------:R-:W-:Y:S01]  /*c780*/  STG.E.128 desc[UR36][R16.64], R4 ;  /* 0x0000000410007986 */ /* 0x000fe2000c101d24 */
[----:B------:R-:W-:Y:S05]  /*c790*/  EXIT ;  /* 0x000000000000794d */ /* 0x000fea0003800000 */
.L_x_9046:
        /* <DEDUP_REMOVED lines=15> */
[----:B------:R-:W-:Y:S02]  /*c890*/  SHF.R.U32.HI R3, RZ, 0x18, R0 ;  /* 0x00000018ff037819 */ /* 0x000fe40000011600 */
[----:B------:R-:W-:-:S09]  /*c8a0*/  MOV R0, 0x7f ;  /* 0x0000007f00007802 */ /* 0x000fd20000000f00 */
        /* <DEDUP_REMOVED lines=8> */
.L_x_9051:
[----:B------:R-:W-:Y:S05]  /*c930*/  BSYNC B0 ;  /* 0x0000000000007941 */ /* 0x000fea0003800000 */
.L_x_9050:
[----:B------:R-:W-:-:S05]  /*c940*/  LOP3.LUT R3, R0, R3, RZ, 0xfc, !PT ;  /* 0x0000000300037212 */ /* 0x000fca00078efcff */
[----:B------:R-:W-:Y:S01]  /*c950*/  STG.E.U8 desc[UR36][R16.64], R3 ;  /* 0x0000000310007986 */ /* 0x000fe2000c101124 */
[----:B------:R-:W-:Y:S05]  /*c960*/  EXIT ;  /* 0x000000000000794d */ /* 0x000fea0003800000 */
.L_x_9049:
        /* <DEDUP_REMOVED lines=17> */
.L_x_9053:
[----:B------:R-:W-:Y:S01]  /*ca80*/  IMAD.MOV.U32 R0, RZ, RZ, 0x7f ;  /* 0x0000007fff007424 */ /* 0x000fe200078e00ff */
[----:B------:R-:W-:-:S04]  /*ca90*/  ISETP.GT.U32.AND P0, PT, R2, 0x7f800000, PT ;  /* 0x7f8000000200780c */ /* 0x000fc80003f04070 */
[----:B------:R-:W-:-:S09]  /*caa0*/  SEL R0, R0, 0x7c, P0 ;  /* 0x0000007c00007807 */ /* 0x000fd20000000000 */
.L_x_9054:
[----:B------:R-:W-:Y:S05]  /*cab0*/  BSYNC B0 ;  /* 0x0000000000007941 */ /* 0x000fea0003800000 */
.L_x_9052:
[----:B------:R-:W-:-:S04]  /*cac0*/  LOP3.LUT R2, R3, 0x80000000, RZ, 0xc0, !PT ;  /* 0x8000000003027812 */ /* 0x000fc800078ec0ff */
[----:B------:R-:W-:-:S04]  /*cad0*/  SHF.R.U32.HI R3, RZ, 0x18, R2 ;  /* 0x00000018ff037819 */ /* 0x000fc80000011602 */
[----:B------:R-:W-:-:S05]  /*cae0*/  LOP3.LUT R3, R0, R3, RZ, 0xfc, !PT ;  /* 0x0000000300037212 */ /* 0x000fca00078efcff */
[----:B------:R-:W-:Y:S01]  /*caf0*/  STG.E.U8 desc[UR36][R16.64], R3 ;  /* 0x0000000310007986 */ /* 0x000fe2000c101124 */
[----:B------:R-:W-:Y:S05]  /*cb00*/  EXIT ;  /* 0x000000000000794d */ /* 0x000fea0003800000 */
.L_x_9048:
        /* <DEDUP_REMOVED lines=8> */
.L_x_9045:
        /* <DEDUP_REMOVED lines=11> */
.L_x_9057:
        /* <DEDUP_REMOVED lines=21> */
.L_x_9060:
[----:B------:R-:W-:-:S04]  /*cd90*/  LOP3.LUT R2, R3, 0x80000000, RZ, 0xc0, !PT ;  /* 0x8000000003027812 */ /* 0x000fc800078ec0ff */
[----:B------:R-:W-:-:S04]  /*cda0*/  SHF.R.U32.HI R3, RZ, 0x18, R2 ;  /* 0x00000018ff037819 */ /* 0x000fc80000011602 */
[----:B------:R-:W-:-:S04]  /*cdb0*/  LOP3.LUT R0, R0, R3, RZ, 0xfc, !PT ;  /* 0x0000000300007212 */ /* 0x000fc800078efcff */
[----:B------:R-:W-:-:S07]  /*cdc0*/  PRMT R8, R0, 0x7610, R8 ;  /* 0x0000761000087816 */ /* 0x000fce0000000008 */
.L_x_9059:
[----:B------:R-:W-:Y:S05]  /*cdd0*/  BSYNC B0 ;  /* 0x0000000000007941 */ /* 0x000fea0003800000 */
.L_x_9058:
[----:B------:R-:W-:Y:S01]  /*cde0*/  STG.E.U8 desc[UR36][R16.64], R8 ;  /* 0x0000000810007986 */ /* 0x000fe2000c101124 */
[----:B------:R-:W-:Y:S05]  /*cdf0*/  EXIT ;  /* 0x000000000000794d */ /* 0x000fea0003800000 */
.L_x_9056:
        /* <DEDUP_REMOVED lines=21> */
.L_x_9063:
[----:B------:R-:W-:-:S04]  /*cf50*/  LOP3.LUT R2, R3, 0x80000000, RZ, 0xc0, !PT ;  /* 0x8000000003027812 */ /* 0x000fc800078ec0ff */
[----:B------:R-:W-:-:S04]  /*cf60*/  SHF.R.U32.HI R3, RZ, 0x18, R2 ;  /* 0x00000018ff037819 */ /* 0x000fc80000011602 */
[----:B------:R-:W-:-:S04]  /*cf70*/  LOP3.LUT R0, R0, R3, RZ, 0xfc, !PT ;  /* 0x0000000300007212 */ /* 0x000fc800078efcff */
[----:B------:R-:W-:-:S07]  /*cf80*/  PRMT R8, R0, 0x7610, R8 ;  /* 0x0000761000087816 */ /* 0x000fce0000000008 */
.L_x_9062:
[----:B------:R-:W-:Y:S05]  /*cf90*/  BSYNC B0 ;  /* 0x0000000000007941 */ /* 0x000fea0003800000 */
.L_x_9061:
[----:B------:R-:W-:Y:S01]  /*cfa0*/  STG.E.U8 desc[UR36][R16.64], R8 ;  /* 0x0000000810007986 */ /* 0x000fe2000c101124 */
[----:B------:R-:W-:Y:S05]  /*cfb0*/  EXIT ;  /* 0x000000000000794d */ /* 0x000fea0003800000 */
.L_x_9055:
        /* <DEDUP_REMOVED lines=26> */
.L_x_9038:
        /* <DEDUP_REMOVED lines=16> */
.L_x_9066:
[----:B------:R-:W-:Y:S05]  /*d260*/  EXIT ;  /* 0x000000000000794d */ /* 0x000fea0003800000 */
.L_x_9065:
[----:B------:R-:W0:Y:S02]  /*d270*/  F2I.U64.F64.TRUNC R4, R4 ;  /* 0x0000000400047311 */ /* 0x000e24000030d800 */
[----:B0-----:R-:W-:Y:S01]  /*d280*/  STG.E.64 desc[UR36][R16.64], R4 ;  /* 0x0000000410007986 */ /* 0x001fe2000c101b24 */
[----:B------:R-:W-:Y:S05]  /*d290*/  EXIT ;  /* 0x000000000000794d */ /* 0x000fea0003800000 */
.L_x_9064:
[----:B------:R-:W0:Y:S02]  /*d2a0*/  F2I.U32.F64.TRUNC R5, R4 ;  /* 0x0000000400057311 */ /* 0x000e24000030d000 */
[----:B0-----:R-:W-:Y:S01]  /*d2b0*/  STG.E desc[UR36][R16.64], R5 ;  /* 0x0000000510007986 */ /* 0x001fe2000c101924 */
[----:B------:R-:W-:Y:S05]  /*d2c0*/  EXIT ;  /* 0x000000000000794d */ /* 0x000fea0003800000 */
        .weak           $__internal_21_$__cuda_sm20_dblrcp_rn_slowpath_v3
        .type           $__internal_21_$__cuda_sm20_dblrcp_rn_slowpath_v3,@function
        .size           $__internal_21_$__cuda_sm20_dblrcp_rn_slowpath_v3,(.L_x_71463 - $__internal_21_$__cuda_sm20_dblrcp_rn_slowpath_v3)
$__internal_21_$__cuda_sm20_dblrcp_rn_slowpath_v3:
        /* <DEDUP_REMOVED lines=26> */
.L_x_9070:
        /* <DEDUP_REMOVED lines=10> */
.L_x_9068:
[----:B------:R-:W-:Y:S01]  /*d510*/  LOP3.LUT R5, R3, 0x80000, RZ, 0xfc, !PT ;  /* 0x0008000003057812 */ /* 0x000fe200078efcff */
[----:B------:R-:W-:-:S07]  /*d520*/  IMAD.MOV.U32 R4, RZ, RZ, R2 ;  /* 0x000000ffff047224 */ /* 0x000fce00078e0002 */
.L_x_9069:
[----:B------:R-:W-:Y:S05]  /*d530*/  BSYNC B1 ;  /* 0x0000000000017941 */ /* 0x000fea0003800000 */
.L_x_9067:
[----:B------:R-:W-:Y:S02]  /*d540*/  IMAD.MOV.U32 R2, RZ, RZ, R0 ;  /* 0x000000ffff027224 */ /* 0x000fe400078e0000 */
[----:B------:R-:W-:-:S04]  /*d550*/  IMAD.MOV.U32 R3, RZ, RZ, 0x0 ;  /* 0x00000000ff037424 */ /* 0x000fc800078e00ff */
[----:B------:R-:W-:Y:S05]  /*d560*/  RET.REL.NODEC R2 `(_ZN2at6native18elementwise_kernelILi128ELi4EZNS0_15gpu_kernel_implIZNS0_50_GLOBAL__N__2680c7bb_12_PowKernel_cu_140f0503_289629pow_tensor_scalar_kernel_implIddEEvRNS_18TensorIteratorBaseET0_EUldE1_EEvS6_RKT_EUliE_EEviT1_) ;  /* 0xffffff2802a47950 */ /* 0x000fea0003c3ffff */
.L_x_9071:
        /* <DEDUP_REMOVED lines=9> */
.L_x_71463:


//--------------------- .text._ZN2at6native27unrolled_elementwise_kernelIZNS0_50_GLOBAL__N__2680c7bb_12_PowKernel_cu_140f0503_289629pow_tensor_scalar_kernel_implIddEEvRNS_18TensorIteratorBaseET0_EUldE1_St5arrayIPcLm2EELi4E23TrivialOffsetCalculatorILi1EjESC_NS0_6memory12LoadWithCastILi1EEENSD_13StoreWithCastILi1EEEEEviT_S6_T2_T3_T4_T5_ --------------------------
	.section	.text._ZN2at6native27unrolled_elementwise_kernelIZNS0_50_GLOBAL__N__2680c7bb_12_PowKernel_cu_140f0503_289629pow_tensor_scalar_kernel_implIddEEvRNS_18TensorIteratorBaseET0_EUldE1_St5arrayIPcLm2EELi4E23TrivialOffsetCalculatorILi1EjESC_NS0_6memory12LoadWithCastILi1EEENSD_13StoreWithCastILi1EEEEEviT_S6_T2_T3_T4_T5_,"ax",@progbits
	.align	128
        .global         _ZN2at6native27unrolled_elementwise_kernelIZNS0_50_GLOBAL__N__2680c7bb_12_PowKernel_cu_140f0503_289629pow_tensor_scalar_kernel_implIddEEvRNS_18TensorIteratorBaseET0_EUldE1_St5arrayIPcLm2EELi4E23TrivialOffsetCalculatorILi1EjESC_NS0_6memory12LoadWithCastILi1EEENSD_13StoreWithCastILi1EEEEEviT_S6_T2_T3_T4_T5_
        .type           _ZN2at6native27unrolled_elementwise_kernelIZNS0_50_GLOBAL__N__2680c7bb_12_PowKernel_cu_140f0503_289629pow_tensor_scalar_kernel_implIddEEvRNS_18TensorIteratorBaseET0_EUldE1_St5arrayIPcLm2EELi4E23TrivialOffsetCalculatorILi1EjESC_NS0_6memory12LoadWithCastILi1EEENSD_13StoreWithCastILi1EEEEEviT_S6_T2_T3_T4_T5_,@function
        .size           _ZN2at6native27unrolled_elementwise_kernelIZNS0_50_GLOBAL__N__2680c7bb_12_PowKernel_cu_140f0503_289629pow_tensor_scalar_kernel_implIddEEvRNS_18TensorIteratorBaseET0_EUldE1_St5arrayIPcLm2EELi4E23TrivialOffsetCalculatorILi1EjESC_NS0_6memory12LoadWithCastILi1EEENSD_13StoreWithCastILi1EEEEEviT_S6_T2_T3_T4_T5_,(.L_x_71464 - _ZN2at6native27unrolled_elementwise_kernelIZNS0_50_GLOBAL__N__2680c7bb_12_PowKernel_cu_140f0503_289629pow_tensor_scalar_kernel_implIddEEvRNS_18TensorIteratorBaseET0_EUldE1_St5arrayIPcLm2EELi4E23TrivialOffsetCalculatorILi1EjESC_NS0_6memory12LoadWithCastILi1EEENSD_13StoreWithCastILi1EEEEEviT_S6_T2_T3_T4_T5_)
        .other          _ZN2at6native27unrolled_elementwise_kernelIZNS0_50_GLOBAL__N__2680c7bb_12_PowKernel_cu_140f0503_289629pow_tensor_scalar_kernel_implIddEEvRNS_18TensorIteratorBaseET0_EUldE1_St5arrayIPcLm2EELi4E23TrivialOffsetCalculatorILi1EjESC_NS0_6memory12LoadWithCastILi1EEENSD_13StoreWithCastILi1EEEEEviT_S6_T2_T3_T4_T5_,@"STO_CUDA_ENTRY STV_DEFAULT"
_ZN2at6native27unrolled_elementwise_kernelIZNS0_50_GLOBAL__N__2680c7bb_12_PowKernel_cu_140f0503_289629pow_tensor_scalar_kernel_implIddEEvRNS_18TensorIteratorBaseET0_EUldE1_St5arrayIPcLm2EELi4E23TrivialOffsetCalculatorILi1EjESC_NS0_6memory12LoadWithCastILi1EEENSD_13StoreWithCastILi1EEEEEviT_S6_T2_T3_T4_T5_:
.text._ZN2at6native27unrolled_elementwise_kernelIZNS0_50_GLOBAL__N__2680c7bb_12_PowKernel_cu_140f0503_289629pow_tensor_scalar_kernel_implIddEEvRNS_18TensorIteratorBaseET0_EUldE1_St5arrayIPcLm2EELi4E23TrivialOffsetCalculatorILi1EjESC_NS0_6memory12LoadWithCastILi1EEENSD_13StoreWithCastILi1EEEEEviT_S6_T2_T3_T4_T5_:
        /* <DEDUP_REMOVED lines=32> */
.L_x_9077:
[----:B------:R-:W2:Y:S02]  /*0200*/  LDG.E.U8 R4, desc[UR36][R4.64] ;  /* 0x0000002404047981 */ /* 0x000ea4000c1e1100 */
[----:B--2---:R0:W1:Y:S01]  /*0210*/  I2F.F64.U16 R26, R4 ;  /* 0x00000004001a7312 */ /* 0x0040620000101800 */
[----:B------:R-:W-:Y:S05]  /*0220*/  BRA `(.L_x_9079) ;  /* 0x0000000c00747947 */ /* 0x000fea0003800000 */
.L_x_9076:
        /* <DEDUP_REMOVED lines=9> */
.L_x_9081:
[----:B------:R-:W2:Y:S02]  /*02c0*/  LDG.E R4, desc[UR36][R4.64] ;  /* 0x0000002404047981 */ /* 0x000ea4000c1e1900 */
[----:B--2---:R1:W2:Y:S01]  /*02d0*/  I2F.F64 R26, R4 ;  /* 0x00000004001a7312 */ /* 0x0042a20000201c00 */
[----:B------:R-:W-:Y:S05]  /*02e0*/  BRA `(.L_x_9079) ;  /* 0x0000000c00447947 */ /* 0x000fea0003800000 */
.L_x_9080:
[----:B------:R-:W2:Y:S02]  /*02f0*/  LDG.E.U16 R4, desc[UR36][R4.64] ;  /* 0x0000002404047981 */ /* 0x000ea4000c1e1500 */
[----:B--2---:R3:W4:Y:S01]  /*0300*/  I2F.F64.S16 R26, R4 ;  /* 0x00000004001a7312 */ /* 0x0047220000101c00 */
[----:B------:R-:W-:Y:S05]  /*0310*/  BRA `(.L_x_9079) ;  /* 0x0000000c00387947 */ /* 0x000fea0003800000 */
.L_x_9075:
        /* <DEDUP_REMOVED lines=10> */
.L_x_9083:
[----:B------:R-:W2:Y:S02]  /*03c0*/  LDG.E.U16 R0, desc[UR36][R4.64] ;  /* 0x0000002404007981 */ /* 0x000ea4000c1e1500 */
[----:B--2---:R-:W-:-:S05]  /*03d0*/  HADD2.F32 R0, -RZ, R0.H0_H0 ;  /* 0x20000000ff007230 */ /* 0x004fca0000004100 */
[----:B------:R-:W-:-:S04]  /*03e0*/  FMUL.FTZ R0, R0, 1 ;  /* 0x3f80000000007820 */ /* 0x000fc80000410000 */
[----:B------:R0:W1:Y:S01]  /*03f0*/  F2F.F64.F32 R26, R0 ;  /* 0x00000000001a7310 */ /* 0x0000620000201800 */
[----:B------:R-:W-:Y:S05]  /*0400*/  BRA `(.L_x_9079) ;  /* 0x0000000800fc7947 */ /* 0x000fea0003800000 */
.L_x_9082:
        /* <DEDUP_REMOVED lines=10> */
.L_x_9085:
[----:B------:R-:W2:Y:S02]  /*04b0*/  LDG.E.U16 R4, desc[UR36][R4.64] ;  /* 0x0000002404047981 */ /* 0x000ea4000c1e1500 */
[----:B--2---:R-:W-:-:S05]  /*04c0*/  HADD2.F32 R0, -RZ, R4.H0_H0 ;  /* 0x20000004ff007230 */ /* 0x004fca0000004100 */
[----:B------:R-:W-:-:S04]  /*04d0*/  FMUL.FTZ R0, R0, 1 ;  /* 0x3f80000000007820 */ /* 0x000fc80000410000 */
[----:B------:R0:W1:Y:S01]  /*04e0*/  F2F.F64.F32 R26, R0 ;  /* 0x00000000001a7310 */ /* 0x0000620000201800 */
[----:B------:R-:W-:Y:S05]  /*04f0*/  BRA `(.L_x_9079) ;  /* 0x0000000800c07947 */ /* 0x000fea0003800000 */
.L_x_9084:
[----:B------:R0:W5:Y:S01]  /*0500*/  LDG.E.64 R26, desc[UR36][R4.64] ;  /* 0x00000024041a7981 */ /* 0x000162000c1e1b00 */
[----:B------:R-:W-:Y:S05]  /*0510*/  BRA `(.L_x_9079) ;  /* 0x0000000800b87947 */ /* 0x000fea0003800000 */
.L_x_9074:
        /* <DEDUP_REMOVED lines=13> */
.L_x_9088:
[----:B------:R0:W5:Y:S01]  /*05f0*/  LDG.E.64 R26, desc[UR36][R4.64] ;  /* 0x00000024041a7981 */ /* 0x000162000c1e1b00 */
[----:B------:R-:W-:Y:S05]  /*0600*/  BRA `(.L_x_9079) ;  /* 0x00000008007c7947 */ /* 0x000fea0003800000 */
.L_x_9087:
        /* <DEDUP_REMOVED lines=28> */
.L_x_9090:
        /* <DEDUP_REMOVED lines=16> */
.L_x_9089:
[----:B------:R-:W2:Y:S02]  /*08d0*/  LDG.E.U16 R0, desc[UR36][R4.64] ;  /* 0x0000002404007981 */ /* 0x000ea4000c1e1500 */
[----:B--2---:R-:W-:-:S04]  /*08e0*/  IMAD.U32 R0, R0, 0x10000, RZ ;  /* 0x0001000000007824 */ /* 0x004fc800078e00ff */
[----:B------:R-:W-:-:S04]  /*08f0*/  FMUL.FTZ R0, R0, 1 ;  /* 0x3f80000000007820 */ /* 0x000fc80000410000 */
[----:B------:R0:W1:Y:S01]  /*0900*/  F2F.F64.F32 R26, R0 ;  /* 0x00000000001a7310 */ /* 0x0000620000201800 */
[----:B------:R-:W-:Y:S05]  /*0910*/  BRA `(.L_x_9079) ;  /* 0x0000000400b87947 */ /* 0x000fea0003800000 */
.L_x_9086:
        /* <DEDUP_REMOVED lines=11> */
.L_x_9093:
        /* <DEDUP_REMOVED lines=21> */
.L_x_9097:
[----:B------:R-:W-:Y:S05]  /*0b20*/  BSYNC B1 ;  /* 0x0000000000017941 */ /* 0x000fea0003800000 */
.L_x_9096:
[----:B------:R-:W-:Y:S01]  /*0b30*/  LEA R5, R0, 0x3b800000, 0x17 ;  /* 0x3b80000000057811 */ /* 0x000fe200078eb8ff */
[----:B------:R-:W-:-:S05]  /*0b40*/  IMAD.SHL.U32 R0, R3, 0x100000, RZ ;  /* 0x0010000003007824 */ /* 0x000fca00078e00ff */
[----:B------:R-:W-:-:S07]  /*0b50*/  LOP3.LUT R0, R5, R0, R6, 0xfe, !PT ;  /* 0x0000000005007212 */ /* 0x000fce00078efe06 */
.L_x_9095:
[----:B------:R-:W-:Y:S05]  /*0b60*/  BSYNC B0 ;  /* 0x0000000000007941 */ /* 0x000fea0003800000 */
.L_x_9094:
[----:B------:R-:W-:-:S04]  /*0b70*/  FMUL.FTZ R0, R0, 1 ;  /* 0x3f80000000007820 */ /* 0x000fc80000410000 */
[----:B------:R0:W1:Y:S01]  /*0b80*/  F2F.F64.F32 R26, R0 ;  /* 0x00000000001a7310 */ /* 0x0000620000201800 */
[----:B------:R-:W-:Y:S05]  /*0b90*/  BRA `(.L_x_9079) ;  /* 0x0000000400187947 */ /* 0x000fea0003800000 */
.L_x_9092:
        /* <DEDUP_REMOVED lines=21> */
.L_x_9101:
[----:B------:R-:W-:Y:S05]  /*0cf0*/  BSYNC B1 ;  /* 0x0000000000017941 */ /* 0x000fea0003800000 */
.L_x_9100:
[----:B------:R-:W-:Y:S01]  /*0d00*/  LEA R5, R0, 0x37800000, 0x17 ;  /* 0x3780000000057811 */ /* 0x000fe200078eb8ff */
[----:B------:R-:W-:-:S05]  /*0d10*/  IMAD.SHL.U32 R0, R3, 0x200000, RZ ;  /* 0x0020000003007824 */ /* 0x000fca00078e00ff */
[----:B------:R-:W-:-:S07]  /*0d20*/  LOP3.LUT R0, R5, R0, R6, 0xfe, !PT ;  /* 0x0000000005007212 */ /* 0x000fce00078efe06 */
.L_x_9099:
[----:B------:R-:W-:Y:S05]  /*0d30*/  BSYNC B0 ;  /* 0x0000000000007941 */ /* 0x000fea0003800000 */
.L_x_9098:
[----:B------:R-:W-:-:S04]  /*0d40*/  FMUL.FTZ R0, R0, 1 ;  /* 0x3f80000000007820 */ /* 0x000fc80000410000 */
[----:B------:R0:W1:Y:S01]  /*0d50*/  F2F.F64.F32 R26, R0 ;  /* 0x00000000001a7310 */ /* 0x0000620000201800 */
[----:B------:R-:W-:Y:S05]  /*0d60*/  BRA `(.L_x_9079) ;  /* 0x0000000000a47947 */ /* 0x000fea0003800000 */
.L_x_9091:
        /* <DEDUP_REMOVED lines=14> */
.L_x_9105:
[----:B------:R-:W-:Y:S05]  /*0e50*/  BSYNC B0 ;  /* 0x0000000000007941 */ /* 0x000fea0003800000 */
.L_x_9104:
[----:B------:R-:W-:-:S04]  /*0e60*/  FMUL.FTZ R0, R0, 1 ;  /* 0x3f80000000007820 */ /* 0x000fc80000410000 */
[----:B------:R0:W1:Y:S01]  /*0e70*/  F2F.F64.F32 R26, R0 ;  /* 0x00000000001a7310 */ /* 0x0000620000201800 */
[----:B------:R-:W-:Y:S05]  /*0e80*/  BRA `(.L_x_9079) ;  /* 0x00000000005c7947 */ /* 0x000fea0003800000 */
.L_x_9078:
        /* <DEDUP_REMOVED lines=16> */
.L_x_9106:
[----:B------:R-:W-:Y:S01]  /*0f90*/  CS2R R26, SRZ ;  /* 0x00000000001a7805 */ /* 0x000fe2000001ff00 */
[----:B------:R-:W-:Y:S06]  /*0fa0*/  BRA `(.L_x_9079) ;  /* 0x0000000000147947 */ /* 0x000fec0003800000 */
.L_x_9103:
[----:B------:R-:W2:Y:S02]  /*0fb0*/  LDG.E.64 R26, desc[UR36][R4.64] ;  /* 0x00000024041a7981 */ /* 0x000ea4000c1e1b00 */
[----:B--2---:R-:W0:Y:S01]  /*0fc0*/  I2F.F64.U64 R26, R26 ;  /* 0x0000001a001a7312 */ /* 0x004e220000301800 */
[----:B------:R-:W-:Y:S05]  /*0fd0*/  BRA `(.L_x_9079) ;  /* 0x0000000000087947 */ /* 0x000fea0003800000 */
.L_x_9102:
[----:B------:R-:W2:Y:S02]  /*0fe0*/  LDG.E R4, desc[UR36][R4.64] ;  /* 0x0000002404047981 */ /* 0x000ea4000c1e1900 */
[----:B--2---:R0:W1:Y:S02]  /*0ff0*/  I2F.F64.U32 R26, R4 ;  /* 0x00000004001a7312 */ /* 0x0040640000201800 */
.L_x_9079:
[----:B------:R-:W3:Y:S02]  /*1000*/  S2R R22, SR_TID.X ;  /* 0x0000000000167919 */ /* 0x000ee40000002100 */
[----:B---3--:R-:W-:-:S07]  /*1010*/  VIADD R22, R22, 0x80 ;  /* 0x0000008016167836 */ /* 0x008fce0000000000 */
.L_x_9073:
[----:B------:R-:W-:Y:S05]  /*1020*/  BSYNC B6 ;  /* 0x0000000000067941 */ /* 0x000fea0003800000 */
.L_x_9072:
        /* <DEDUP_REMOVED lines=24> */
.L_x_9112:
[----:B------:R-:W3:Y:S02]  /*11b0*/  LDG.E.U8 R4, desc[UR36][R4.64] ;  /* 0x0000002404047981 */ /* 0x000ee4000c1e1100 */
[----:B---3--:R0:W1:Y:S01]  /*11c0*/  I2F.F64.U16 R28, R4 ;  /* 0x00000004001c7312 */ /* 0x0080620000101800 */
[----:B------:R-:W-:Y:S05]  /*11d0*/  BRA `(.L_x_9114) ;  /* 0x0000000c00707947 */ /* 0x000fea0003800000 */
.L_x_9111:
        /* <DEDUP_REMOVED lines=9> */
.L_x_9116:
[----:B------:R-:W3:Y:S02]  /*1270*/  LDG.E R4, desc[UR36][R4.64] ;  /* 0x0000002404047981 */ /* 0x000ee4000c1e1900 */
[----:B---3--:R0:W1:Y:S01]  /*1280*/  I2F.F64 R28, R4 ;  /* 0x00000004001c7312 */ /* 0x0080620000201c00 */
[----:B------:R-:W-:Y:S05]  /*1290*/  BRA `(.L_x_9114) ;  /* 0x0000000c00407947 */ /* 0x000fea0003800000 */
.L_x_9115:
[----:B------:R-:W3:Y:S02]  /*12a0*/  LDG.E.U16 R4, desc[UR36][R4.64] ;  /* 0x0000002404047981 */ /* 0x000ee4000c1e1500 */
[----:B---3--:R0:W1:Y:S01]  /*12b0*/  I2F.F64.S16 R28, R4 ;  /* 0x00000004001c7312 */ /* 0x0080620000101c00 */
[----:B------:R-:W-:Y:S05]  /*12c0*/  BRA `(.L_x_9114) ;  /* 0x0000000c00347947 */ /* 0x000fea0003800000 */
.L_x_9110:
        /* <DEDUP_REMOVED lines=10> */
.L_x_9118:
[----:B------:R-:W3:Y:S02]  /*1370*/  LDG.E.U16 R0, desc[UR36][R4.64] ;  /* 0x0000002404007981 */ /* 0x000ee4000c1e1500 */
[----:B---3--:R-:W-:-:S05]  /*1380*/  HADD2.F32 R0, -RZ, R0.H0_H0 ;  /* 0x20000000ff007230 */ /* 0x008fca0000004100 */
[----:B------:R-:W-:-:S04]  /*1390*/  FMUL.FTZ R0, R0, 1 ;  /* 0x3f80000000007820 */ /* 0x000fc80000410000 */
[----:B------:R0:W1:Y:S01]  /*13a0*/  F2F.F64.F32 R28, R0 ;  /* 0x00000000001c7310 */ /* 0x0000620000201800 */
[----:B------:R-:W-:Y:S05]  /*13b0*/  BRA `(.L_x_9114) ;  /* 0x0000000800f87947 */ /* 0x000fea0003800000 */
.L_x_9117:
        /* <DEDUP_REMOVED lines=10> */
.L_x_9120:
[----:B------:R-:W3:Y:S02]  /*1460*/  LDG.E.U16 R4, desc[UR36][R4.64] ;  /* 0x0000002404047981 */ /* 0x000ee4000c1e1500 */
[----:B---3--:R-:W-:-:S05]  /*1470*/  HADD2.F32 R0, -RZ, R4.H0_H0 ;  /* 0x20000004ff007230 */ /* 0x008fca0000004100 */
[----:B------:R-:W-:-:S04]  /*1480*/  FMUL.FTZ R0, R0, 1 ;  /* 0x3f80000000007820 */ /* 0x000fc80000410000 */
[----:B------:R0:W1:Y:S01]  /*1490*/  F2F.F64.F32 R28, R0 ;  /* 0x00000000001c7310 */ /* 0x0000620000201800 */
[----:B------:R-:W-:Y:S05]  /*14a0*/  BRA `(.L_x_9114) ;  /* 0x0000000800bc7947 */ /* 0x000fea0003800000 */
.L_x_9119:
[----:B------:R0:W5:Y:S01]  /*14b0*/  LDG.E.64 R28, desc[UR36][R4.64] ;  /* 0x00000024041c7981 */ /* 0x000162000c1e1b00 */
[----:B------:R-:W-:Y:S05]  /*14c0*/  BRA `(.L_x_9114) ;  /* 0x0000000800b47947 */ /* 0x000fea0003800000 */
.L_x_9109:
        /* <DEDUP_REMOVED lines=13> */
.L_x_9123:
[----:B------:R0:W5:Y:S01]  /*15a0*/  LDG.E.64 R28, desc[UR36][R4.64] ;  /* 0x00000024041c7981 */ /* 0x000162000c1e1b00 */
[----:B------:R-:W-:Y:S05]  /*15b0*/  BRA `(.L_x_9114) ;  /* 0x0000000800787947 */ /* 0x000fea0003800000 */
.L_x_9122:
        /* <DEDUP_REMOVED lines=28> */
.L_x_9125:
[----:B------:R-:W3:Y:S02]  /*1780*/  LDG.E.U8 R4, desc[UR36][R4.64] ;  /* 0x0000002404047981 */ /* 0x000ee4000c1e1100 */
[----:B---3--:R-:W-:-:S05]  /*1790*/  IMAD.SHL.U32 R0, R4, 0x2000000, RZ ;  /* 0x0200000004007824 */ /* 0x008fca00078e00ff */
        /* <DEDUP_REMOVED lines=11> */
[----:B------:R3:W0:Y:S01]  /*1850*/  F2F.F64.F32 R28, R0 ;  /* 0x00000000001c7310 */ /* 0x0006220000201800 */
[----:B------:R-:W-:Y:S05]  /*1860*/  BRA `(.L_x_9114) ;  /* 0x0000000400cc7947 */ /* 0x000fea0003800000 */
.L_x_9124:
[----:B------:R-:W3:Y:S02]  /*1870*/  LDG.E.U16 R0, desc[UR36][R4.64] ;  /* 0x0000002404007981 */ /* 0x000ee4000c1e1500 */
[----:B---3--:R-:W-:-:S04]  /*1880*/  IMAD.U32 R0, R0, 0x10000, RZ ;  /* 0x0001000000007824 */ /* 0x008fc800078e00ff */
[----:B------:R-:W-:-:S04]  /*1890*/  FMUL.FTZ R0, R0, 1 ;  /* 0x3f80000000007820 */ /* 0x000fc80000410000 */
[----:B------:R0:W1:Y:S01]  /*18a0*/  F2F.F64.F32 R28, R0 ;  /* 0x00000000001c7310 */ /* 0x0000620000201800 */
[----:B------:R-:W-:Y:S05]  /*18b0*/  BRA `(.L_x_9114) ;  /* 0x0000000400b87947 */ /* 0x000fea0003800000 */
.L_x_9121:
        /* <DEDUP_REMOVED lines=11> */
.L_x_9128:
        /* <DEDUP_REMOVED lines=21> */
.L_x_9132:
[----:B------:R-:W-:Y:S05]  /*1ac0*/  BSYNC B1 ;  /* 0x0000000000017941 */ /* 0x000fea0003800000 */
.L_x_9131:
[----:B------:R-:W-:Y:S01]  /*1ad0*/  LEA R5, R0, 0x3b800000, 0x17 ;  /* 0x3b80000000057811 */ /* 0x000fe200078eb8ff */
[----:B------:R-:W-:-:S05]  /*1ae0*/  IMAD.SHL.U32 R0, R3, 0x100000, RZ ;  /* 0x0010000003007824 */ /* 0x000fca00078e00ff */
[----:B------:R-:W-:-:S07]  /*1af0*/  LOP3.LUT R0, R5, R0, R6, 0xfe, !PT ;  /* 0x0000000005007212 */ /* 0x000fce00078efe06 */
.L_x_9130:
[----:B------:R-:W-:Y:S05]  /*1b00*/  BSYNC B0 ;  /* 0x0000000000007941 */ /* 0x000fea0003800000 */
.L_x_9129:
[----:B------:R-:W-:-:S04]  /*1b10*/  FMUL.FTZ R0, R0, 1 ;  /* 0x3f80000000007820 */ /* 0x000fc80000410000 */
[----:B------:R0:W1:Y:S01]  /*1b20*/  F2F.F64.F32 R28, R0 ;  /* 0x00000000001c7310 */ /* 0x0000620000201800 */
[----:B------:R-:W-:Y:S05]  /*1b30*/  BRA `(.L_x_9114) ;  /* 0x0000000400187947 */ /* 0x000fea0003800000 */
.L_x_9127:
        /* <DEDUP_REMOVED lines=21> */
.L_x_9136:
[----:B------:R-:W-:Y:S05]  /*1c90*/  BSYNC B1 ;  /* 0x0000000000017941 */ /* 0x000fea0003800000 */
.L_x_9135:
[----:B------:R-:W-:Y:S01]  /*1ca0*/  LEA R5, R0, 0x37800000, 0x17 ;  /* 0x3780000000057811 */ /* 0x000fe200078eb8ff */
[----:B------:R-:W-:-:S05]  /*1cb0*/  IMAD.SHL.U32 R0, R3, 0x200000, RZ ;  /* 0x0020000003007824 */ /* 0x000fca00078e00ff */
[----:B------:R-:W-:-:S07]  /*1cc0*/  LOP3.LUT R0, R5, R0, R6, 0xfe, !PT ;  /* 0x0000000005007212 */ /* 0x000fce00078efe06 */
.L_x_9134:
[----:B------:R-:W-:Y:S05]  /*1cd0*/  BSYNC B0 ;  /* 0x0000000000007941 */ /* 0x000fea0003800000 */
.L_x_9133:
[----:B------:R-:W-:-:S04]  /*1ce0*/  FMUL.FTZ R0, R0, 1 ;  /* 0x3f80000000007820 */ /* 0x000fc80000410000 */
[----:B------:R0:W1:Y:S01]  /*1cf0*/  F2F.F64.F32 R28, R0 ;  /* 0x00000000001c7310 */ /* 0x0000620000201800 */
[----:B------:R-:W-:Y:S05]  /*1d00*/  BRA `(.L_x_9114) ;  /* 0x0000000000a47947 */ /* 0x000fea0003800000 */
.L_x_9126:
        /* <DEDUP_REMOVED lines=14> */
.L_x_9140:
[----:B------:R-:W-:Y:S05]  /*1df0*/  BSYNC B0 ;  /* 0x0000000000007941 */ /* 0x000fea0003800000 */
.L_x_9139:
[----:B------:R-:W-:-:S04]  /*1e00*/  FMUL.FTZ R0, R0, 1 ;  /* 0x3f80000000007820 */ /* 0x000fc80000410000 */
[----:B------:R0:W1:Y:S01]  /*1e10*/  F2F.F64.F32 R28, R0 ;  /* 0x00000000001c7310 */ /* 0x0000620000201800 */
[----:B------:R-:W-:Y:S05]  /*1e20*/  BRA `(.L_x_9114) ;  /* 0x00000000005c7947 */ /* 0x000fea0003800000 */
.L_x_9113:
        /* <DEDUP_REMOVED lines=16> */
.L_x_9141:
[----:B------:R-:W-:Y:S01]  /*1f30*/  CS2R R28, SRZ ;  /* 0x00000000001c7805 */ /* 0x000fe2000001ff00 */
[----:B------:R-:W-:Y:S06]  /*1f40*/  BRA `(.L_x_9114) ;  /* 0x0000000000147947 */ /* 0x000fec0003800000 */
.L_x_9138:
[----:B------:R-:W3:Y:S02]  /*1f50*/  LDG.E.64 R28, desc[UR36][R4.64] ;  /* 0x00000024041c7981 */ /* 0x000ee4000c1e1b00 */
[----:B---3--:R-:W0:Y:S01]  /*1f60*/  I2F.F64.U64 R28, R28 ;  /* 0x0000001c001c7312 */ /* 0x008e220000301800 */
[----:B------:R-:W-:Y:S05]  /*1f70*/  BRA `(.L_x_9114) ;  /* 0x0000000000087947 */ /* 0x000fea0003800000 */
.L_x_9137:
[----:B------:R-:W3:Y:S02]  /*1f80*/  LDG.E R4, desc[UR36][R4.64] ;  /* 0x0000002404047981 */ /* 0x000ee4000c1e1900 */
[----:B---3--:R0:W1:Y:S02]  /*1f90*/  I2F.F64.U32 R28, R4 ;  /* 0x00000004001c7312 */ /* 0x0080640000201800 */
.L_x_9114:
[----:B------:R-:W-:-:S07]  /*1fa0*/  VIADD R22, R22, 0x80 ;  /* 0x0000008016167836 */ /* 0x000fce0000000000 */
.L_x_9108:
[----:B------:R-:W-:Y:S05]  /*1fb0*/  BSYNC B6 ;  /* 0x0000000000067941 */ /* 0x000fea0003800000 */
.L_x_9107:
[----:B------:R-:W-:Y:S01]  /*1fc0*/  ISETP.GE.AND P0, PT, R22, R19, PT ;  /* 0x000000131600720c */ /* 0x000fe20003f06270 */
[----:B------:R-:W-:Y:S01]  /*1fd0*/  BSSY B6, `(.L_x_9142) ;  /* 0x00000f9000067945 */ /* 0x000fe20003800000 */
[----:B------:R-:W-:Y:S02]  /*1fe0*/  CS2R R16, SRZ ;  /* 0x0000000000107805 */ /* 0x000fe4000001ff00 */
[----:B------:R-:W-:-:S09]  /*1ff0*/  CS2R R24, SRZ ;  /* 0x0000000000187805 */ /* 0x000fd2000001ff00 */
[----:B------:R-:W-:Y:S05]  /*2000*/  @P0 BRA `(.L_x_9143) ;  /* 0x0000000c00d40947 */ /* 0x000fea0003800000 */
[----:B01----:R-:W0:Y:S01]  /*2010*/  LDC.64 R4, c[0x0][0x228] ;  /* 0x00008a00ff047b82 */ /* 0x003e220000000a00 */
[----:B---3--:R-:W-:Y:S01]  /*2020*/  IMAD R0, R18, 0x200, R22 ;  /* 0x0000020012007824 */ /* 0x008fe200078e0216 */
        /* <DEDUP_REMOVED lines=19> */
.L_x_9147:
[----:B------:R-:W3:Y:S02]  /*2160*/  LDG.E.U8 R4, desc[UR36][R4.64] ;  /* 0x0000002404047981 */ /* 0x000ee4000c1e1100 */
[----:B---3--:R0:W1:Y:S01]  /*2170*/  I2F.F64.U16 R24, R4 ;  /* 0x0000000400187312 */ /* 0x0080620000101800 */
[----:B------:R-:W-:Y:S05]  /*2180*/  BRA `(.L_x_9149) ;  /* 0x0000000c00707947 */ /* 0x000fea0003800000 */
.L_x_9146:
        /* <DEDUP_REMOVED lines=9> */
.L_x_9151:
[----:B------:R-:W3:Y:S02]  /*2220*/  LDG.E R4, desc[UR36][R4.64] ;  /* 0x0000002404047981 */ /* 0x000ee4000c1e1900 */
[----:B---3--:R0:W1:Y:S01]  /*2230*/  I2F.F64 R24, R4 ;  /* 0x0000000400187312 */ /* 0x0080620000201c00 */
[----:B------:R-:W-:Y:S05]  /*2240*/  BRA `(.L_x_9149) ;  /* 0x0000000c00407947 */ /* 0x000fea0003800000 */
.L_x_9150:
[----:B------:R-:W3:Y:S02]  /*2250*/  LDG.E.U16 R4, desc[UR36][R4.64] ;  /* 0x0000002404047981 */ /* 0x000ee4000c1e1500 */
[----:B---3--:R0:W1:Y:S01]  /*2260*/  I2F.F64.S16 R24, R4 ;  /* 0x0000000400187312 */ /* 0x0080620000101c00 */
[----:B------:R-:W-:Y:S05]  /*2270*/  BRA `(.L_x_9149) ;  /* 0x0000000c00347947 */ /* 0x000fea0003800000 */
.L_x_9145:
        /* <DEDUP_REMOVED lines=10> */
.L_x_9153:
[----:B------:R-:W3:Y:S02]  /*2320*/  LDG.E.U16 R0, desc[UR36][R4.64] ;  /* 0x0000002404007981 */ /* 0x000ee4000c1e1500 */
[----:B---3--:R-:W-:-:S05]  /*2330*/  HADD2.F32 R0, -RZ, R0.H0_H0 ;  /* 0x20000000ff007230 */ /* 0x008fca0000004100 */
[----:B------:R-:W-:-:S04]  /*2340*/  FMUL.FTZ R0, R0, 1 ;  /* 0x3f80000000007820 */ /* 0x000fc80000410000 */
[----:B------:R0:W1:Y:S01]  /*2350*/  F2F.F64.F32 R24, R0 ;  /* 0x0000000000187310 */ /* 0x0000620000201800 */
[----:B------:R-:W-:Y:S05]  /*2360*/  BRA `(.L_x_9149) ;  /* 0x0000000800f87947 */ /* 0x000fea0003800000 */
.L_x_9152:
        /* <DEDUP_REMOVED lines=10> */
.L_x_9155:
[----:B------:R-:W3:Y:S02]  /*2410*/  LDG.E.U16 R4, desc[UR36][R4.64] ;  /* 0x0000002404047981 */ /* 0x000ee4000c1e1500 */
[----:B---3--:R-:W-:-:S05]  /*2420*/  HADD2.F32 R0, -RZ, R4.H0_H0 ;  /* 0x20000004ff007230 */ /* 0x008fca0000004100 */
[----:B------:R-:W-:-:S04]  /*2430*/  FMUL.FTZ R0, R0, 1 ;  /* 0x3f80000000007820 */ /* 0x000fc80000410000 */
[----:B------:R0:W1:Y:S01]  /*2440*/  F2F.F64.F32 R24, R0 ;  /* 0x0000000000187310 */ /* 0x0000620000201800 */
[----:B------:R-:W-:Y:S05]  /*2450*/  BRA `(.L_x_9149) ;  /* 0x0000000800bc7947 */ /* 0x000fea0003800000 */
.L_x_9154:
[----:B------:R0:W5:Y:S01]  /*2460*/  LDG.E.64 R24, desc[UR36][R4.64] ;  /* 0x0000002404187981 */ /* 0x000162000c1e1b00 */
[----:B------:R-:W-:Y:S05]  /*2470*/  BRA `(.L_x_9149) ;  /* 0x0000000800b47947 */ /* 0x000fea0003800000 */
.L_x_9144:
        /* <DEDUP_REMOVED lines=13> */
.L_x_9158:
[----:B------:R0:W5:Y:S01]  /*2550*/  LDG.E.64 R24, desc[UR36][R4.64] ;  /* 0x0000002404187981 */ /* 0x000162000c1e1b00 */
[----:B------:R-:W-:Y:S05]  /*2560*/  BRA `(.L_x_9149) ;  /* 0x0000000800787947 */ /* 0x000fea0003800000 */
.L_x_9157:
        /* <DEDUP_REMOVED lines=28> */
.L_x_9160:
        /* <DEDUP_REMOVED lines=15> */
.L_x_9159:
[----:B------:R-:W3:Y:S02]  /*2820*/  LDG.E.U16 R0, desc[UR36][R4.64] ;  /* 0x0000002404007981 */ /* 0x000ee4000c1e1500 */
[----:B---3--:R-:W-:-:S04]  /*2830*/  IMAD.U32 R0, R0, 0x10000, RZ ;  /* 0x0001000000007824 */ /* 0x008fc800078e00ff */
[----:B------:R-:W-:-:S04]  /*2840*/  FMUL.FTZ R0, R0, 1 ;  /* 0x3f80000000007820 */ /* 0x000fc80000410000 */
[----:B------:R0:W1:Y:S01]  /*2850*/  F2F.F64.F32 R24, R0 ;  /* 0x0000000000187310 */ /* 0x0000620000201800 */
[----:B------:R-:W-:Y:S05]  /*2860*/  BRA `(.L_x_9149) ;  /* 0x0000000400b87947 */ /* 0x000fea0003800000 */
.L_x_9156:
        /* <DEDUP_REMOVED lines=11> */
.L_x_9163:
        /* <DEDUP_REMOVED lines=21> */
.L_x_9167:
[----:B------:R-:W-:Y:S05]  /*2a70*/  BSYNC B1 ;  /* 0x0000000000017941 */ /* 0x000fea0003800000 */
.L_x_9166:
[----:B------:R-:W-:Y:S01]  /*2a80*/  LEA R5, R0, 0x3b800000, 0x17 ;  /* 0x3b80000000057811 */ /* 0x000fe200078eb8ff */
[----:B------:R-:W-:-:S05]  /*2a90*/  IMAD.SHL.U32 R0, R3, 0x100000, RZ ;  /* 0x0010000003007824 */ /* 0x000fca00078e00ff */
[----:B------:R-:W-:-:S07]  /*2aa0*/  LOP3.LUT R0, R5, R0, R6, 0xfe, !PT ;  /* 0x0000000005007212 */ /* 0x000fce00078efe06 */
.L_x_9165:
[----:B------:R-:W-:Y:S05]  /*2ab0*/  BSYNC B0 ;  /* 0x0000000000007941 */ /* 0x000fea0003800000 */
.L_x_9164:
[----:B------:R-:W-:-:S04]  /*2ac0*/  FMUL.FTZ R0, R0, 1 ;  /* 0x3f80000000007820 */ /* 0x000fc80000410000 */
[----:B------:R3:W0:Y:S01]  /*2ad0*/  F2F.F64.F32 R24, R0 ;  /* 0x0000000000187310 */ /* 0x0006220000201800 */
[----:B------:R-:W-:Y:S05]  /*2ae0*/  BRA `(.L_x_9149) ;  /* 0x0000000400187947 */ /* 0x000fea0003800000 */
.L_x_9162:
        /* <DEDUP_REMOVED lines=21> */
.L_x_9171:
[----:B------:R-:W-:Y:S05]  /*2c40*/  BSYNC B1 ;  /* 0x0000000000017941 */ /* 0x000fea0003800000 */
.L_x_9170:
[----:B------:R-:W-:Y:S01]  /*2c50*/  LEA R5, R0, 0x37800000, 0x17 ;  /* 0x3780000000057811 */ /* 0x000fe200078eb8ff */
[----:B------:R-:W-:-:S05]  /*2c60*/  IMAD.SHL.U32 R0, R3, 0x200000, RZ ;  /* 0x0020000003007824 */ /* 0x000fca00078e00ff */
[----:B------:R-:W-:-:S07]  /*2c70*/  LOP3.LUT R0, R5, R0, R6, 0xfe, !PT ;  /* 0x0000000005007212 */ /* 0x000fce00078efe06 */
.L_x_9169:
[----:B------:R-:W-:Y:S05]  /*2c80*/  BSYNC B0 ;  /* 0x0000000000007941 */ /* 0x000fea0003800000 */
.L_x_9168:
[----:B------:R-:W-:-:S04]  /*2c90*/  FMUL.FTZ R0, R0, 1 ;  /* 0x3f80000000007820 */ /* 0x000fc80000410000 */
[----:B------:R0:W1:Y:S01]  /*2ca0*/  F2F.F64.F32 R24, R0 ;  /* 0x0000000000187310 */ /* 0x0000620000201800 */
[----:B------:R-:W-:Y:S05]  /*2cb0*/  BRA `(.L_x_9149) ;  /* 0x0000000000a47947 */ /* 0x000fea0003800000 */
.L_x_9161:
        /* <DEDUP_REMOVED lines=14> */
.L_x_9175:
[----:B------:R-:W-:Y:S05]  /*2da0*/  BSYNC B0 ;  /* 0x0000000000007941 */ /* 0x000fea0003800000 */
.L_x_9174:
[----:B------:R-:W-:-:S04]  /*2db0*/  FMUL.FTZ R0, R0, 1 ;  /* 0x3f80000000007820 */ /* 0x000fc80000410000 */
[----:B------:R0:W1:Y:S01]  /*2dc0*/  F2F.F64.F32 R24, R0 ;  /* 0x0000000000187310 */ /* 0x0000620000201800 */
[----:B------:R-:W-:Y:S05]  /*2dd0*/  BRA `(.L_x_9149) ;  /* 0x00000000005c7947 */ /* 0x000fea0003800000 */
.L_x_9148:
        /* <DEDUP_REMOVED lines=16> */
.L_x_9176:
[----:B------:R-:W-:Y:S01]  /*2ee0*/  CS2R R24, SRZ ;  /* 0x0000000000187805 */ /* 0x000fe2000001ff00 */
[----:B------:R-:W-:Y:S06]  /*2ef0*/  BRA `(.L_x_9149) ;  /* 0x0000000000147947 */ /* 0x000fec0003800000 */
.L_x_9173:
[----:B------:R-:W3:Y:S02]  /*2f00*/  LDG.E.64 R24, desc[UR36][R4.64] ;  /* 0x0000002404187981 */ /* 0x000ee4000c1e1b00 */
[----:B---3--:R-:W0:Y:S01]  /*2f10*/  I2F.F64.U64 R24, R24 ;  /* 0x0000001800187312 */ /* 0x008e220000301800 */
[----:B------:R-:W-:Y:S05]  /*2f20*/  BRA `(.L_x_9149) ;  /* 0x0000000000087947 */ /* 0x000fea0003800000 */
.L_x_9172:
[----:B------:R-:W3:Y:S02]  /*2f30*/  LDG.E R4, desc[UR36][R4.64] ;  /* 0x0000002404047981 */ /* 0x000ee4000c1e1900 */
[----:B---3--:R0:W1:Y:S02]  /*2f40*/  I2F.F64.U32 R24, R4 ;  /* 0x0000000400187312 */ /* 0x0080640000201800 */
.L_x_9149:
[----:B------:R-:W-:-:S07]  /*2f50*/  VIADD R22, R22, 0x80 ;  /* 0x0000008016167836 */ /* 0x000fce0000000000 */
.L_x_9143:
[----:B------:R-:W-:Y:S05]  /*2f60*/  BSYNC B6 ;  /* 0x0000000000067941 */ /* 0x000fea0003800000 */
.L_x_9142:
        /* <DEDUP_REMOVED lines=23> */
.L_x_9182:
[----:B------:R-:W3:Y:S02]  /*30e0*/  LDG.E.U8 R4, desc[UR36][R4.64] ;  /* 0x0000002404047981 */ /* 0x000ee4000c1e1100 */
[----:B---3--:R0:W1:Y:S01]  /*30f0*/  I2F.F64.U16 R16, R4 ;  /* 0x0000000400107312 */ /* 0x0080620000101800 */
[----:B------:R-:W-:Y:S05]  /*3100*/  BRA `(.L_x_9178) ;  /* 0x0000000c006c7947 */ /* 0x000fea0003800000 */
.L_x_9181:
        /* <DEDUP_REMOVED lines=9> */
.L_x_9185:
[----:B------:R-:W3:Y:S02]  /*31a0*/  LDG.E R4, desc[UR36][R4.64] ;  /* 0x0000002404047981 */ /* 0x000ee4000c1e1900 */
[----:B---3--:R0:W1:Y:S01]  /*31b0*/  I2F.F64 R16, R4 ;  /* 0x0000000400107312 */ /* 0x0080620000201c00 */
[----:B------:R-:W-:Y:S05]  /*31c0*/  BRA `(.L_x_9178) ;  /* 0x0000000c003c7947 */ /* 0x000fea0003800000 */
.L_x_9184:
[----:B------:R-:W3:Y:S02]  /*31d0*/  LDG.E.U16 R4, desc[UR36][R4.64] ;  /* 0x0000002404047981 */ /* 0x000ee4000c1e1500 */
[----:B---3--:R0:W1:Y:S01]  /*31e0*/  I2F.F64.S16 R16, R4 ;  /* 0x0000000400107312 */ /* 0x0080620000101c00 */
[----:B------:R-:W-:Y:S05]  /*31f0*/  BRA `(.L_x_9178) ;  /* 0x0000000c00307947 */ /* 0x000fea0003800000 */
.L_x_9180:
        /* <DEDUP_REMOVED lines=10> */
.L_x_9187:
[----:B------:R-:W3:Y:S02]  /*32a0*/  LDG.E.U16 R0, desc[UR36][R4.64] ;  /* 0x0000002404007981 */ /* 0x000ee4000c1e1500 */
[----:B---3--:R-:W-:-:S05]  /*32b0*/  HADD2.F32 R0, -RZ, R0.H0_H0 ;  /* 0x20000000ff007230 */ /* 0x008fca0000004100 */
[----:B------:R-:W-:-:S04]  /*32c0*/  FMUL.FTZ R0, R0, 1 ;  /* 0x3f80000000007820 */ /* 0x000fc80000410000 */
[----:B------:R0:W1:Y:S01]  /*32d0*/  F2F.F64.F32 R16, R0 ;  /* 0x0000000000107310 */ /* 0x0000620000201800 */
[----:B------:R-:W-:Y:S05]  /*32e0*/  BRA `(.L_x_9178) ;  /* 0x0000000800f47947 */ /* 0x000fea0003800000 */
.L_x_9186:
        /* <DEDUP_REMOVED lines=10> */
.L_x_9189:
[----:B------:R-:W3:Y:S02]  /*3390*/  LDG.E.U16 R4, desc[UR36][R4.64] ;  /* 0x0000002404047981 */ /* 0x000ee4000c1e1500 */
[----:B---3--:R-:W-:-:S05]  /*33a0*/  HADD2.F32 R0, -RZ, R4.H0_H0 ;  /* 0x20000004ff007230 */ /* 0x008fca0000004100 */
[----:B------:R-:W-:-:S04]  /*33b0*/  FMUL.FTZ R0, R0, 1 ;  /* 0x3f80000000007820 */ /* 0x000fc80000410000 */
[----:B------:R0:W1:Y:S01]  /*33c0*/  F2F.F64.F32 R16, R0 ;  /* 0x0000000000107310 */ /* 0x0000620000201800 */
[----:B------:R-:W-:Y:S05]  /*33d0*/  BRA `(.L_x_9178) ;  /* 0x0000000800b87947 */ /* 0x000fea0003800000 */
.L_x_9188:
[----:B------:R0:W5:Y:S01]  /*33e0*/  LDG.E.64 R16, desc[UR36][R4.64] ;  /* 0x0000002404107981 */ /* 0x000162000c1e1b00 */
[----:B------:R-:W-:Y:S05]  /*33f0*/  BRA `(.L_x_9178) ;  /* 0x0000000800b07947 */ /* 0x000fea0003800000 */
.L_x_9179:
        /* <DEDUP_REMOVED lines=13> */
.L_x_9192:
[----:B------:R0:W5:Y:S01]  /*34d0*/  LDG.E.64 R16, desc[UR36][R4.64] ;  /* 0x0000002404107981 */ /* 0x000162000c1e1b00 */
[----:B------:R-:W-:Y:S05]  /*34e0*/  BRA `(.L_x_9178) ;  /* 0x0000000800747947 */ /* 0x000fea0003800000 */
.L_x_9191:
        /* <DEDUP_REMOVED lines=25> */
[----:B------:R-:W-:-:S04]  /*3680*/  FMUL.FTZ R3, R3, 1 ;  /* 0x3f80000003037820 */ /* 0x000fc80000410000 */
[----:B------:R0:W1:Y:S01]  /*3690*/  F2F.F64.F32 R16, R3 ;  /* 0x0000000300107310 */ /* 0x0000620000201800 */
[----:B------:R-:W-:Y:S05]  /*36a0*/  BRA `(.L_x_9178) ;  /* 0x0000000800047947 */ /* 0x000fea0003800000 */
.L_x_9194:
[----:B------:R-:W3:Y:S02]  /*36b0*/  LDG.E.U8 R3, desc[UR36][R4.64] ;  /* 0x0000002404037981 */ /* 0x000ee4000c1e1100 */
[----:B---3--:R-:W-:-:S05]  /*36c0*/  IMAD.SHL.U32 R0, R3, 0x2000000, RZ ;  /* 0x0200000003007824 */ /* 0x008fca00078e00ff */
        /* <DEDUP_REMOVED lines=13> */
.L_x_9193:
[----:B------:R-:W3:Y:S02]  /*37a0*/  LDG.E.U16 R0, desc[UR36][R4.64] ;  /* 0x0000002404007981 */ /* 0x000ee4000c1e1500 */
[----:B---3--:R-:W-:-:S04]  /*37b0*/  IMAD.U32 R0, R0, 0x10000, RZ ;  /* 0x0001000000007824 */ /* 0x008fc800078e00ff */
[----:B------:R-:W-:-:S04]  /*37c0*/  FMUL.FTZ R0, R0, 1 ;  /* 0x3f80000000007820 */ /* 0x000fc80000410000 */
[----:B------:R0:W1:Y:S01]  /*37d0*/  F2F.F64.F32 R16, R0 ;  /* 0x0000000000107310 */ /* 0x0000620000201800 */
[----:B------:R-:W-:Y:S05]  /*37e0*/  BRA `(.L_x_9178) ;  /* 0x0000000400b47947 */ /* 0x000fea0003800000 */
.L_x_9190:
        /* <DEDUP_REMOVED lines=11> */
.L_x_9197:
        /* <DEDUP_REMOVED lines=21> */
.L_x_9201:
[----:B------:R-:W-:Y:S05]  /*39f0*/  BSYNC B1 ;  /* 0x0000000000017941 */ /* 0x000fea0003800000 */
.L_x_9200:
[----:B------:R-:W-:Y:S01]  /*3a00*/  LEA R3, R0, 0x3b800000, 0x17 ;  /* 0x3b80000000037811 */ /* 0x000fe200078eb8ff */
[----:B------:R-:W-:-:S05]  /*3a10*/  IMAD.SHL.U32 R0, R2, 0x100000, RZ ;  /* 0x0010000002007824 */ /* 0x000fca00078e00ff */
[----:B------:R-:W-:-:S07]  /*3a20*/  LOP3.LUT R0, R3, R0, R4, 0xfe, !PT ;  /* 0x0000000003007212 */ /* 0x000fce00078efe04 */
.L_x_9199:
[----:B------:R-:W-:Y:S05]  /*3a30*/  BSYNC B0 ;  /* 0x0000000000007941 */ /* 0x000fea0003800000 */
.L_x_9198:
[----:B------:R-:W-:-:S04]  /*3a40*/  FMUL.FTZ R0, R0, 1 ;  /* 0x3f80000000007820 */ /* 0x000fc80000410000 */
[----:B------:R0:W1:Y:S01]  /*3a50*/  F2F.F64.F32 R16, R0 ;  /* 0x0000000000107310 */ /* 0x0000620000201800 */
[----:B------:R-:W-:Y:S05]  /*3a60*/  BRA `(.L_x_9178) ;  /* 0x0000000400147947 */ /* 0x000fea0003800000 */
.L_x_9196:
        /* <DEDUP_REMOVED lines=21> */
.L_x_9205:
[----:B------:R-:W-:Y:S05]  /*3bc0*/  BSYNC B1 ;  /* 0x0000000000017941 */ /* 0x000fea0003800000 */
.L_x_9204:
[----:B------:R-:W-:Y:S01]  /*3bd0*/  LEA R3, R0, 0x37800000, 0x17 ;  /* 0x3780000000037811 */ /* 0x000fe200078eb8ff */
[----:B------:R-:W-:-:S05]  /*3be0*/  IMAD.SHL.U32 R0, R2, 0x200000, RZ ;  /* 0x0020000002007824 */ /* 0x000fca00078e00ff */
[----:B------:R-:W-:-:S07]  /*3bf0*/  LOP3.LUT R0, R3, R0, R4, 0xfe, !PT ;  /* 0x0000000003007212 */ /* 0x000fce00078efe04 */
.L_x_9203:
[----:B------:R-:W-:Y:S05]  /*3c00*/  BSYNC B0 ;  /* 0x0000000000007941 */ /* 0x000fea0003800000 */
.L_x_9202:
[----:B------:R-:W-:-:S04]  /*3c10*/  FMUL.FTZ R0, R0, 1 ;  /* 0x3f80000000007820 */ /* 0x000fc80000410000 */
[----:B------:R0:W1:Y:S01]  /*3c20*/  F2F.F64.F32 R16, R0 ;  /* 0x0000000000107310 */ /* 0x0000620000201800 */
[----:B------:R-:W-:Y:S05]  /*3c30*/  BRA `(.L_x_9178) ;  /* 0x0000000000a07947 */ /* 0x000fea0003800000 */
.L_x_9195:
        /* <DEDUP_REMOVED lines=14> */
.L_x_9209:
[----:B------:R-:W-:Y:S05]  /*3d20*/  BSYNC B0 ;  /* 0x0000000000007941 */ /* 0x000fea0003800000 */
.L_x_9208:
[----:B------:R-:W-:-:S04]  /*3d30*/  FMUL.FTZ R0, R0, 1 ;  /* 0x3f80000000007820 */ /* 0x000fc80000410000 */
[----:B------:R0:W1:Y:S01]  /*3d40*/  F2F.F64.F32 R16, R0 ;  /* 0x0000000000107310 */ /* 0x0000620000201800 */
[----:B------:R-:W-:Y:S05]  /*3d50*/  BRA `(.L_x_9178) ;  /* 0x0000000000587947 */ /* 0x000fea0003800000 */
.L_x_9183:
        /* <DEDUP_REMOVED lines=16> */
.L_x_9210:
[----:B------:R-:W-:Y:S05]  /*3e60*/  BRA `(.L_x_9178) ;  /* 0x0000000000147947 */ /* 0x000fea0003800000 */
.L_x_9207:
[----:B------:R-:W3:Y:S02]  /*3e70*/  LDG.E.64 R16, desc[UR36][R4.64] ;  /* 0x0000002404107981 */ /* 0x000ee4000c1e1b00 */
[----:B---3--:R-:W0:Y:S01]  /*3e80*/  I2F.F64.U64 R16, R16 ;  /* 0x0000001000107312 */ /* 0x008e220000301800 */
[----:B------:R-:W-:Y:S05]  /*3e90*/  BRA `(.L_x_9178) ;  /* 0x0000000000087947 */ /* 0x000fea0003800000 */
.L_x_9206:
[----:B------:R-:W3:Y:S02]  /*3ea0*/  LDG.E R4, desc[UR36][R4.64] ;  /* 0x0000002404047981 */ /* 0x000ee4000c1e1900 */
[----:B---3--:R0:W1:Y:S02]  /*3eb0*/  I2F.F64.U32 R16, R4 ;  /* 0x0000000400107312 */ /* 0x0080640000201800 */
.L_x_9178:
[----:B------:R-:W-:Y:S05]  /*3ec0*/  BSYNC B6 ;  /* 0x0000000000067941 */ /* 0x000fea0003800000 */
.L_x_9177:
[----:B------:R-:W2:Y:S01]  /*3ed0*/  S2R R22, SR_TID.X ;  /* 0x0000000000167919 */ /* 0x000ea20000002100 */
[----:B------:R-:W-:Y:S01]  /*3ee0*/  BSSY B0, `(.L_x_9211) ;  /* 0x0000015000007945 */ /* 0x000fe20003800000 */
[----:B--2---:R-:W-:-:S13]  /*3ef0*/  ISETP.GE.AND P0, PT, R22, R19, PT ;  /* 0x000000131600720c */ /* 0x004fda0003f06270 */
[----:B------:R-:W-:Y:S05]  /*3f00*/  @P0 BRA `(.L_x_9212) ;  /* 0x0000000000480947 */ /* 0x000fea0003800000 */
[----:B01--45:R-:W-:-:S06]  /*3f10*/  DMUL R26, R26, R26 ;  /* 0x0000001a1a1a7228 */ /* 0x033fcc0000000000 */
        /* <DEDUP_REMOVED lines=11> */
[----:B---3--:R-:W-:Y:S01]  /*3fd0*/  MOV R0, 0x4010 ;  /* 0x0000401000007802 */ /* 0x008fe20000000f00 */
[----:B------:R-:W-:Y:S02]  /*3fe0*/  IMAD.MOV.U32 R3, RZ, RZ, R27 ;  /* 0x000000ffff037224 */ /* 0x000fe400078e001b */
[----:B------:R-:W-:-:S07]  /*3ff0*/  VIADD R6, R6, 0xfff00000 ;  /* 0xfff0000006067836 */ /* 0x000fce0000000000 */
[----:B------:R-:W-:Y:S05]  /*4000*/  CALL.REL.NOINC `($__internal_22_$__cuda_sm20_dblrcp_rn_slowpath_v3) ;  /* 0x0000004800f47944 */ /* 0x000fea0003c00000 */
[----:B------:R-:W-:Y:S02]  /*4010*/  IMAD.MOV.U32 R4, RZ, RZ, R10 ;  /* 0x000000ffff047224 */ /* 0x000fe400078e000a */
[----:B------:R-:W-:-:S07]  /*4020*/  IMAD.MOV.U32 R5, RZ, RZ, R11 ;  /* 0x000000ffff057224 */ /* 0x000fce00078e000b */
.L_x_9212:
[----:B------:R-:W-:Y:S05]  /*4030*/  BSYNC B0 ;  /* 0x0000000000007941 */ /* 0x000fea0003800000 */
.L_x_9211:
[----:B01--45:R-:W-:Y:S01]  /*4040*/  VIADD R26, R22, 0x80 ;  /* 0x00000080161a7836 */ /* 0x033fe20000000000 */
[----:B------:R-:W-:Y:S04]  /*4050*/  BSSY B0, `(.L_x_9213) ;  /* 0x0000013000007945 */ /* 0x000fe80003800000 */
[----:B------:R-:W-:-:S13]  /*4060*/  ISETP.GE.AND P1, PT, R26, R19, PT ;  /* 0x000000131a00720c */ /* 0x000fda0003f26270 */
[----:B------:R-:W-:Y:S05]  /*4070*/  @P1 BRA `(.L_x_9214) ;  /* 0x0000000000401947 */ /* 0x000fea0003800000 */
[----:B------:R-:W-:-:S06]  /*4080*/  DMUL R2, R28, R28 ;  /* 0x0000001c1c027228 */ /* 0x000fcc0000000000 */
        /* <DEDUP_REMOVED lines=10> */
[----:B---3--:R-:W-:-:S03]  /*4130*/  MOV R0, 0x4160 ;  /* 0x0000416000007802 */ /* 0x008fc60000000f00 */
[----:B------:R-:W-:-:S07]  /*4140*/  VIADD R6, R6, 0xfff00000 ;  /* 0xfff0000006067836 */ /* 0x000fce0000000000 */
[----:B------:R-:W-:Y:S05]  /*4150*/  CALL.REL.NOINC `($__internal_22_$__cuda_sm20_dblrcp_rn_slowpath_v3) ;  /* 0x0000004800a07944 */ /* 0x000fea0003c00000 */
[----:B------:R-:W-:Y:S02]  /*4160*/  IMAD.MOV.U32 R28, RZ, RZ, R10 ;  /* 0x000000ffff1c7224 */ /* 0x000fe400078e000a */
[----:B------:R-:W-:-:S07]  /*4170*/  IMAD.MOV.U32 R29, RZ, RZ, R11 ;  /* 0x000000ffff1d7224 */ /* 0x000fce00078e000b */
.L_x_9214:
[----:B------:R-:W-:Y:S05]  /*4180*/  BSYNC B0 ;  /* 0x0000000000007941 */ /* 0x000fea0003800000 */
.L_x_9213:
[----:B---3--:R-:W-:Y:S01]  /*4190*/  VIADD R0, R22, 0x100 ;  /* 0x0000010016007836 */ /* 0x008fe20000000000 */
        /* <DEDUP_REMOVED lines=16> */
[----:B------:R-:W-:Y:S05]  /*42a0*/  CALL.REL.NOINC `($__internal_22_$__cuda_sm20_dblrcp_rn_slowpath_v3) ;  /* 0x00000048004c7944 */ /* 0x000fea0003c00000 */
[----:B------:R-:W-:Y:S02]  /*42b0*/  IMAD.MOV.U32 R24, RZ, RZ, R10 ;  /* 0x000000ffff187224 */ /* 0x000fe400078e000a */
[----:B------:R-:W-:-:S07]  /*42c0*/  IMAD.MOV.U32 R25, RZ, RZ, R11 ;  /* 0x000000ffff197224 */ /* 0x000fce00078e000b */
.L_x_9216:
[----:B------:R-:W-:Y:S05]  /*42d0*/  BSYNC B0 ;  /* 0x0000000000007941 */ /* 0x000fea0003800000 */
.L_x_9215:
[----:B------:R-:W-:Y:S01]  /*42e0*/  VIADD R0, R22, 0x180 ;  /* 0x0000018016007836 */ /* 0x000fe20000000000 */
        /* <DEDUP_REMOVED lines=19> */
.L_x_9218:
[----:B------:R-:W-:Y:S05]  /*4420*/  BSYNC B0 ;  /* 0x0000000000007941 */ /* 0x000fea0003800000 */
.L_x_9217:
[----:B------:R-:W0:Y:S01]  /*4430*/  LDC.U8 R2, c[0x0][0x23c] ;  /* 0x00008f00ff027b82 */ /* 0x000e220000000000 */
[----:B------:R-:W-:Y:S04]  /*4440*/  BSSY B6, `(.L_x_9219) ;  /* 0x000012e000067945 */ /* 0x000fe80003800000 */
[----:B------:R-:W-:Y:S05]  /*4450*/  @P0 BRA `(.L_x_9220) ;  /* 0x0000001000b00947 */ /* 0x000fea0003800000 */
[----:B------:R-:W1:Y:S01]  /*4460*/  S2R R3, SR_TID.X ;  /* 0x0000000000037919 */ /* 0x000e620000002100 */
[----:B------:R-:W2:Y:S01]  /*4470*/  LDC.64 R8, c[0x0][0x220] ;  /* 0x00008800ff087b82 */ /* 0x000ea20000000a00 */
[----:B0-----:R-:W-:Y:S01]  /*4480*/  PRMT R6, R2, 0x9910, RZ ;  /* 0x0000991002067816 */ /* 0x001fe200000000ff */
[----:B------:R-:W-:Y:S01]  /*4490*/  ULDC UR4, c[0x0][0x240] ;  /* 0x0000900000047ab9 */ /* 0x000fe20000000800 */
[----:B-1----:R-:W-:-:S04]  /*44a0*/  IMAD R0, R18, 0x200, R3 ;  /* 0x0000020012007824 */ /* 0x002fc800078e0203 */
        /* <DEDUP_REMOVED lines=14> */
[----:B------:R-:W0:Y:S01]  /*4590*/  F2I.F64.TRUNC R5, R4 ;  /* 0x0000000400057311 */ /* 0x000e22000030d100 */
[----:B------:R-:W-:Y:S01]  /*45a0*/  IMAD.MOV.U32 R22, RZ, RZ, R26 ;  /* 0x000000ffff167224 */ /* 0x000fe200078e001a */
[----:B0-----:R0:W-:Y:S01]  /*45b0*/  STG.E.U8 desc[UR36][R8.64], R5 ;  /* 0x0000000508007986 */ /* 0x0011e2000c101124 */
[----:B------:R-:W-:Y:S05]  /*45c0*/  BRA `(.L_x_9220) ;  /* 0x0000001000547947 */ /* 0x000fea0003800000 */
.L_x_9224:
[----:B------:R-:W0:Y:S01]  /*45d0*/  F2I.S64.F64.TRUNC R4, R4 ;  /* 0x0000000400047311 */ /* 0x000e22000030d900 */
[----:B------:R-:W-:Y:S02]  /*45e0*/  IMAD.MOV.U32 R22, RZ, RZ, R26 ;  /* 0x000000ffff167224 */ /* 0x000fe400078e001a */
[----:B0-----:R-:W-:-:S05]  /*45f0*/  IMAD.MOV.U32 R3, RZ, RZ, R4 ;  /* 0x000000ffff037224 */ /* 0x001fca00078e0004 */
[----:B------:R0:W-:Y:S01]  /*4600*/  STG.E.U8 desc[UR36][R8.64], R3 ;  /* 0x0000000308007986 */ /* 0x0001e2000c101124 */
[----:B------:R-:W-:Y:S05]  /*4610*/  BRA `(.L_x_9220) ;  /* 0x0000001000407947 */ /* 0x000fea0003800000 */
.L_x_9223:
[----:B------:R-:W-:-:S13]  /*4620*/  ISETP.NE.AND P0, PT, R0, 0x2, PT ;  /* 0x000000020000780c */ /* 0x000fda0003f05270 */
[----:B------:R-:W-:Y:S05]  /*4630*/  @!P0 BRA `(.L_x_9226) ;  /* 0x0000000000308947 */ /* 0x000fea0003800000 */
[----:B------:R-:W-:-:S13]  /*4640*/  ISETP.NE.AND P0, PT, R0, 0x3, PT ;  /* 0x000000030000780c */ /* 0x000fda0003f05270 */
[----:B------:R-:W-:Y:S05]  /*4650*/  @!P0 BRA `(.L_x_9227) ;  /* 0x0000000000188947 */ /* 0x000fea0003800000 */
[----:B------:R-:W-:-:S13]  /*4660*/  ISETP.NE.AND P0, PT, R0, 0x4, PT ;  /* 0x000000040000780c */ /* 0x000fda0003f05270 */
[----:B------:R-:W-:Y:S05]  /*4670*/  @P0 BRA `(.L_x_9225) ;  /* 0x0000000c00c40947 */ /* 0x000fea0003800000 */
[----:B------:R-:W0:Y:S01]  /*4680*/  F2I.S64.F64.TRUNC R4, R4 ;  /* 0x0000000400047311 */ /* 0x000e22000030d900 */
[----:B------:R-:W-:Y:S01]  /*4690*/  IMAD.MOV.U32 R22, RZ, RZ, R26 ;  /* 0x000000ffff167224 */ /* 0x000fe200078e001a */
[----:B0-----:R0:W-:Y:S01]  /*46a0*/  STG.E.64 desc[UR36][R8.64], R4 ;  /* 0x0000000408007986 */ /* 0x0011e2000c101b24 */
[----:B------:R-:W-:Y:S05]  /*46b0*/  BRA `(.L_x_9220) ;  /* 0x0000001000187947 */ /* 0x000fea0003800000 */
.L_x_9227:
[----:B------:R-:W0:Y:S01]  /*46c0*/  F2I.F64.TRUNC R5, R4 ;  /* 0x0000000400057311 */ /* 0x000e22000030d100 */
[----:B------:R-:W-:Y:S01]  /*46d0*/  IMAD.MOV.U32 R22, RZ, RZ, R26 ;  /* 0x000000ffff167224 */ /* 0x000fe200078e001a */
[----:B0-----:R0:W-:Y:S01]  /*46e0*/  STG.E desc[UR36][R8.64], R5 ;  /* 0x0000000508007986 */ /* 0x0011e2000c101924 */
[----:B------:R-:W-:Y:S05]  /*46f0*/  BRA `(.L_x_9220) ;  /* 0x0000001000087947 */ /* 0x000fea0003800000 */
.L_x_9226:
[----:B------:R-:W0:Y:S01]  /*4700*/  F2I.F64.TRUNC R5, R4 ;  /* 0x0000000400057311 */ /* 0x000e22000030d100 */
[----:B------:R-:W-:Y:S01]  /*4710*/  IMAD.MOV.U32 R22, RZ, RZ, R26 ;  /* 0x000000ffff167224 */ /* 0x000fe200078e001a */
[----:B0-----:R0:W-:Y:S01]  /*4720*/  STG.E.U16 desc[UR36][R8.64], R5 ;  /* 0x0000000508007986 */ /* 0x0011e2000c101524 */
[----:B------:R-:W-:Y:S05]  /*4730*/  BRA `(.L_x_9220) ;  /* 0x0000000c00f87947 */ /* 0x000fea0003800000 */
.L_x_9222:
        /* <DEDUP_REMOVED lines=10> */
[----:B------:R-:W-:-:S13]  /*47e0*/  IMAD.MOV.U32 R22, RZ, RZ, R26 ;  /* 0x000000ffff167224 */ /* 0x000fda00078e001a */
[----:B0-----:R-:W-:-:S05]  /*47f0*/  @!P0 FMUL R3, R3, 1.175494350822287508e-38 ;  /* 0x0080000003038820 */ /* 0x001fca0000400000 */
[----:B------:R0:W-:Y:S01]  /*4800*/  STG.E desc[UR36][R8.64], R3 ;  /* 0x0000000308007986 */ /* 0x0001e2000c101924 */
[----:B------:R-:W-:Y:S05]  /*4810*/  BRA `(.L_x_9220) ;  /* 0x0000000c00c07947 */ /* 0x000fea0003800000 */
.L_x_9229:
[----:B------:R-:W-:Y:S01]  /*4820*/  UMOV UR4, 0xf0000000 ;  /* 0xf000000000047882 */ /* 0x000fe20000000000 */
[----:B------:R-:W-:Y:S01]  /*4830*/  UMOV UR5, 0x380fffff ;  /* 0x380fffff00057882 */ /* 0x000fe20000000000 */
[----:B------:R-:W0:Y:S01]  /*4840*/  F2F.F32.F64 R0, R4 ;  /* 0x0000000400007310 */ /* 0x000e220000301000 */
[----:B------:R-:W-:Y:S01]  /*4850*/  DSETP.GEU.AND P0, PT, |R4|, UR4, PT ;  /* 0x0000000404007e2a */ /* 0x000fe2000bf0e200 */
[----:B------:R-:W-:-:S13]  /*4860*/  IMAD.MOV.U32 R22, RZ, RZ, R26 ;  /* 0x000000ffff167224 */ /* 0x000fda00078e001a */
[----:B0-----:R-:W-:-:S05]  /*4870*/  @!P0 FMUL R0, R0, 1.175494350822287508e-38 ;  /* 0x0080000000008820 */ /* 0x001fca0000400000 */
[----:B------:R-:W-:-:S05]  /*4880*/  F2FP.F16.F32.PACK_AB R0, RZ, R0 ;  /* 0x00000000ff00723e */ /* 0x000fca00000000ff */
[----:B------:R0:W-:Y:S01]  /*4890*/  STG.E.U16 desc[UR36][R8.64], R0 ;  /* 0x0000000008007986 */ /* 0x0001e2000c101524 */
[----:B------:R-:W-:Y:S05]  /*48a0*/  BRA `(.L_x_9220) ;  /* 0x0000000c009c7947 */ /* 0x000fea0003800000 */
.L_x_9228:
        /* <DEDUP_REMOVED lines=10> */
[----:B------:R-:W-:Y:S02]  /*4950*/  IMAD.MOV.U32 R7, RZ, RZ, RZ ;  /* 0x000000ffff077224 */ /* 0x000fe400078e00ff */
[----:B------:R-:W-:-:S11]  /*4960*/  IMAD.MOV.U32 R22, RZ, RZ, R26 ;  /* 0x000000ffff167224 */ /* 0x000fd600078e001a */
[----:B0-----:R-:W-:-:S05]  /*4970*/  @!P0 FMUL R6, R6, 1.175494350822287508e-38 ;  /* 0x0080000006068820 */ /* 0x001fca0000400000 */
[----:B------:R0:W-:Y:S01]  /*4980*/  STG.E.64 desc[UR36][R8.64], R6 ;  /* 0x0000000608007986 */ /* 0x0001e2000c101b24 */
[----:B------:R-:W-:Y:S05]  /*4990*/  BRA `(.L_x_9220) ;  /* 0x0000000c00607947 */ /* 0x000fea0003800000 */
.L_x_9231:
[----:B------:R-:W-:Y:S01]  /*49a0*/  UMOV UR4, 0xf0000000 ;  /* 0xf000000000047882 */ /* 0x000fe20000000000 */
[----:B------:R-:W-:Y:S01]  /*49b0*/  UMOV UR5, 0x380fffff ;  /* 0x380fffff00057882 */ /* 0x000fe20000000000 */
[----:B------:R-:W0:Y:S01]  /*49c0*/  F2F.F32.F64 R0, R4 ;  /* 0x0000000400007310 */ /* 0x000e220000301000 */
[----:B------:R-:W-:Y:S01]  /*49d0*/  DSETP.GEU.AND P0, PT, |R4|, UR4, PT ;  /* 0x0000000404007e2a */ /* 0x000fe2000bf0e200 */
[----:B------:R-:W-:-:S13]  /*49e0*/  IMAD.MOV.U32 R22, RZ, RZ, R26 ;  /* 0x000000ffff167224 */ /* 0x000fda00078e001a */
[----:B0-----:R-:W-:-:S05]  /*49f0*/  @!P0 FMUL R0, R0, 1.175494350822287508e-38 ;  /* 0x0080000000008820 */ /* 0x001fca0000400000 */
[----:B------:R-:W-:-:S04]  /*4a00*/  F2FP.F16.F32.PACK_AB R3, RZ, R0 ;  /* 0x00000000ff03723e */ /* 0x000fc800000000ff */
[----:B------:R-:W-:-:S05]  /*4a10*/  PRMT R3, R3, 0x5410, RZ ;  /* 0x0000541003037816 */ /* 0x000fca00000000ff */
[----:B------:R0:W-:Y:S01]  /*4a20*/  STG.E desc[UR36][R8.64], R3 ;  /* 0x0000000308007986 */ /* 0x0001e2000c101924 */
[----:B------:R-:W-:Y:S05]  /*4a30*/  BRA `(.L_x_9220) ;  /* 0x0000000c00387947 */ /* 0x000fea0003800000 */
.L_x_9230:
[----:B------:R0:W-:Y:S01]  /*4a40*/  STG.E.64 desc[UR36][R8.64], R4 ;  /* 0x0000000408007986 */ /* 0x0001e2000c101b24 */
[----:B------:R-:W-:Y:S01]  /*4a50*/  IMAD.MOV.U32 R22, RZ, RZ, R26 ;  /* 0x000000ffff167224 */ /* 0x000fe200078e001a */
[----:B------:R-:W-:Y:S06]  /*4a60*/  BRA `(.L_x_9220) ;  /* 0x0000000c002c7947 */ /* 0x000fec0003800000 */
.L_x_9221:
        /* <DEDUP_REMOVED lines=8> */
[----:B------:R-:W-:Y:S01]  /*4af0*/  DSETP.NEU.AND P0, PT, R4, RZ, PT ;  /* 0x000000ff0400722a */ /* 0x000fe20003f0d000 */
[----:B------:R-:W-:-:S05]  /*4b00*/  IMAD.MOV.U32 R22, RZ, RZ, R26 ;  /* 0x000000ffff167224 */ /* 0x000fca00078e001a */
[----:B------:R-:W-:-:S05]  /*4b10*/  SEL R3, RZ, 0x1, !P0 ;  /* 0x00000001ff037807 */ /* 0x000fca0004000000 */
[----:B------:R0:W-:Y:S01]  /*4b20*/  STG.E.U8 desc[UR36][R8.64], R3 ;  /* 0x0000000308007986 */ /* 0x0001e2000c101124 */
[----:B------:R-:W-:Y:S05]  /*4b30*/  BRA `(.L_x_9220) ;  /* 0x0000000800f87947 */ /* 0x000fea0003800000 */
.L_x_9234:
[----:B------:R-:W-:Y:S01]  /*4b40*/  CS2R R6, SRZ ;  /* 0x0000000000067805 */ /* 0x000fe2000001ff00 */
[----:B------:R-:W-:-:S04]  /*4b50*/  IMAD.MOV.U32 R22, RZ, RZ, R26 ;  /* 0x000000ffff167224 */ /* 0x000fc800078e001a */
[----:B------:R0:W-:Y:S01]  /*4b60*/  STG.E.128 desc[UR36][R8.64], R4 ;  /* 0x0000000408007986 */ /* 0x0001e2000c101d24 */
[----:B------:R-:W-:Y:S05]  /*4b70*/  BRA `(.L_x_9220) ;  /* 0x0000000800e87947 */ /* 0x000fea0003800000 */
.L_x_9233:
        /* <DEDUP_REMOVED lines=25> */
.L_x_9238:
[----:B------:R-:W-:Y:S05]  /*4d10*/  BSYNC B0 ;  /* 0x0000000000007941 */ /* 0x000fea0003800000 */
.L_x_9237:
[----:B------:R-:W-:Y:S01]  /*4d20*/  LOP3.LUT R7, R0, R7, RZ, 0xfc, !PT ;  /* 0x0000000700077212 */ /* 0x000fe200078efcff */
[----:B------:R-:W-:-:S04]  /*4d30*/  IMAD.MOV.U32 R22, RZ, RZ, R26 ;  /* 0x000000ffff167224 */ /* 0x000fc800078e001a */
[----:B------:R0:W-:Y:S01]  /*4d40*/  STG.E.U8 desc[UR36][R8.64], R7 ;  /* 0x0000000708007986 */ /* 0x0001e2000c101124 */
[----:B------:R-:W-:Y:S05]  /*4d50*/  BRA `(.L_x_9220) ;  /* 0x0000000800707947 */ /* 0x000fea0003800000 */
.L_x_9236:
        /* <DEDUP_REMOVED lines=17> */
.L_x_9240:
[----:B------:R-:W-:Y:S01]  /*4e70*/  IMAD.MOV.U32 R0, RZ, RZ, 0x7f ;  /* 0x0000007fff007424 */ /* 0x000fe200078e00ff */
[----:B------:R-:W-:-:S04]  /*4e80*/  ISETP.GT.U32.AND P0, PT, R3, 0x7f800000, PT ;  /* 0x7f8000000300780c */ /* 0x000fc80003f04070 */
[----:B------:R-:W-:-:S09]  /*4e90*/  SEL R0, R0, 0x7c, P0 ;  /* 0x0000007c00007807 */ /* 0x000fd20000000000 */
.L_x_9241:
[----:B------:R-:W-:Y:S05]  /*4ea0*/  BSYNC B0 ;  /* 0x0000000000007941 */ /* 0x000fea0003800000 */
.L_x_9239:
[----:B------:R-:W-:Y:S01]  /*4eb0*/  LOP3.LUT R3, R7, 0x80000000, RZ, 0xc0, !PT ;  /* 0x8000000007037812 */ /* 0x000fe200078ec0ff */
[----:B------:R-:W-:-:S03]  /*4ec0*/  IMAD.MOV.U32 R22, RZ, RZ, R26 ;  /* 0x000000ffff167224 */ /* 0x000fc600078e001a */
[----:B------:R-:W-:-:S04]  /*4ed0*/  SHF.R.U32.HI R3, RZ, 0x18, R3 ;  /* 0x00000018ff037819 */ /* 0x000fc80000011603 */
[----:B------:R-:W-:-:S05]  /*4ee0*/  LOP3.LUT R3, R0, R3, RZ, 0xfc, !PT ;  /* 0x0000000300037212 */ /* 0x000fca00078efcff */
[----:B------:R0:W-:Y:S01]  /*4ef0*/  STG.E.U8 desc[UR36][R8.64], R3 ;  /* 0x0000000308007986 */ /* 0x0001e2000c101124 */
[----:B------:R-:W-:Y:S05]  /*4f00*/  BRA `(.L_x_9220) ;  /* 0x0000000800047947 */ /* 0x000fea0003800000 */
.L_x_9235:
[----:B------:R-:W-:Y:S01]  /*4f10*/  UMOV UR4, 0xf0000000 ;  /* 0xf000000000047882 */ /* 0x000fe20000000000 */
[----:B------:R-:W-:Y:S01]  /*4f20*/  UMOV UR5, 0x380fffff ;  /* 0x380fffff00057882 */ /* 0x000fe20000000000 */
[----:B------:R-:W0:Y:S01]  /*4f30*/  F2F.F32.F64 R0, R4 ;  /* 0x0000000400007310 */ /* 0x000e220000301000 */
[----:B------:R-:W-:Y:S01]  /*4f40*/  DSETP.GEU.AND P0, PT, |R4|, UR4, PT ;  /* 0x0000000404007e2a */ /* 0x000fe2000bf0e200 */
[----:B------:R-:W-:-:S13]  /*4f50*/  IMAD.MOV.U32 R22, RZ, RZ, R26 ;  /* 0x000000ffff167224 */ /* 0x000fda00078e001a */
[----:B0-----:R-:W-:-:S05]  /*4f60*/  @!P0 FMUL R0, R0, 1.175494350822287508e-38 ;  /* 0x0080000000008820 */ /* 0x001fca0000400000 */
[----:B------:R-:W-:-:S05]  /*4f70*/  F2FP.BF16.F32.PACK_AB R0, RZ, R0 ;  /* 0x00000000ff00723e */ /* 0x000fca00000010ff */
[----:B------:R0:W-:Y:S01]  /*4f80*/  STG.E.U16 desc[UR36][R8.64], R0 ;  /* 0x0000000008007986 */ /* 0x0001e2000c101524 */
[----:B------:R-:W-:Y:S05]  /*4f90*/  BRA `(.L_x_9220) ;  /* 0x0000000400e07947 */ /* 0x000fea0003800000 */
.L_x_9232:
        /* <DEDUP_REMOVED lines=8> */
[----:B------:R-:W0:Y:S01]  /*5020*/  F2I.U32.F64.TRUNC R5, R4 ;  /* 0x0000000400057311 */ /* 0x000e22000030d000 */
[----:B------:R-:W-:Y:S01]  /*5030*/  IMAD.MOV.U32 R22, RZ, RZ, R26 ;  /* 0x000000ffff167224 */ /* 0x000fe200078e001a */
[----:B0-----:R0:W-:Y:S01]  /*5040*/  STG.E.U16 desc[UR36][R8.64], R5 ;  /* 0x0000000508007986 */ /* 0x0011e2000c101524 */
[----:B------:R-:W-:Y:S05]  /*5050*/  BRA `(.L_x_9220) ;  /* 0x0000000400b07947 */ /* 0x000fea0003800000 */
.L_x_9244:
        /* <DEDUP_REMOVED lines=21> */
.L_x_9247:
[----:B------:R-:W-:-:S04]  /*51b0*/  LOP3.LUT R0, R7, 0x80000000, RZ, 0xc0, !PT ;  /* 0x8000000007007812 */ /* 0x000fc800078ec0ff */
[----:B------:R-:W-:-:S04]  /*51c0*/  SHF.R.U32.HI R0, RZ, 0x18, R0 ;  /* 0x00000018ff007819 */ /* 0x000fc80000011600 */
[----:B------:R-:W-:-:S07]  /*51d0*/  LOP3.LUT R0, R3, R0, RZ, 0xfc, !PT ;  /* 0x0000000003007212 */ /* 0x000fce00078efcff */
.L_x_9246:
[----:B------:R-:W-:Y:S05]  /*51e0*/  BSYNC B0 ;  /* 0x0000000000007941 */ /* 0x000fea0003800000 */
.L_x_9245:
[----:B------:R4:W-:Y:S01]  /*51f0*/  STG.E.U8 desc[UR36][R8.64], R0 ;  /* 0x0000000008007986 */ /* 0x0009e2000c101124 */
[----:B------:R-:W-:Y:S01]  /*5200*/  IMAD.MOV.U32 R22, RZ, RZ, R26 ;  /* 0x000000ffff167224 */ /* 0x000fe200078e001a */
[----:B------:R-:W-:Y:S06]  /*5210*/  BRA `(.L_x_9220) ;  /* 0x0000000400407947 */ /* 0x000fec0003800000 */
.L_x_9243:
        /* <DEDUP_REMOVED lines=21> */
.L_x_9250:
[----:B------:R-:W-:-:S04]  /*5370*/  LOP3.LUT R0, R7, 0x80000000, RZ, 0xc0, !PT ;  /* 0x8000000007007812 */ /* 0x000fc800078ec0ff */
[----:B------:R-:W-:-:S04]  /*5380*/  SHF.R.U32.HI R0, RZ, 0x18, R0 ;  /* 0x00000018ff007819 */ /* 0x000fc80000011600 */
[----:B------:R-:W-:-:S07]  /*5390*/  LOP3.LUT R0, R3, R0, RZ, 0xfc, !PT ;  /* 0x0000000003007212 */ /* 0x000fce00078efcff */
.L_x_9249:
[----:B------:R-:W-:Y:S05]  /*53a0*/  BSYNC B0 ;  /* 0x0000000000007941 */ /* 0x000fea0003800000 */
.L_x_9248:
[----:B------:R0:W-:Y:S01]  /*53b0*/  STG.E.U8 desc[UR36][R8.64], R0 ;  /* 0x0000000008007986 */ /* 0x0001e2000c101124 */
[----:B------:R-:W-:Y:S01]  /*53c0*/  IMAD.MOV.U32 R22, RZ, RZ, R26 ;  /* 0x000000ffff167224 */ /* 0x000fe200078e001a */
[----:B------:R-:W-:Y:S06]  /*53d0*/  BRA `(.L_x_9220) ;  /* 0x0000000000d07947 */ /* 0x000fec0003800000 */
.L_x_9242:
        /* <DEDUP_REMOVED lines=27> */
.L_x_9225:
        /* <DEDUP_REMOVED lines=16> */
.L_x_9253:
[----:B------:R-:W-:Y:S01]  /*5690*/  IMAD.MOV.U32 R22, RZ, RZ, R26 ;  /* 0x000000ffff167224 */ /* 0x000fe200078e001a */
[----:B------:R-:W-:Y:S06]  /*56a0*/  BRA `(.L_x_9220) ;  /* 0x00000000001c7947 */ /* 0x000fec0003800000 */
.L_x_9252:
[----:B------:R-:W0:Y:S01]  /*56b0*/  F2I.U64.F64.TRUNC R4, R4 ;  /* 0x0000000400047311 */ /* 0x000e22000030d800 */
[----:B------:R-:W-:Y:S01]  /*56c0*/  IMAD.MOV.U32 R22, RZ, RZ, R26 ;  /* 0x000000ffff167224 */ /* 0x000fe200078e001a */
[----:B0-----:R3:W-:Y:S01]  /*56d0*/  STG.E.64 desc[UR36][R8.64], R4 ;  /* 0x0000000408007986 */ /* 0x0017e2000c101b24 */
[----:B------:R-:W-:Y:S05]  /*56e0*/  BRA `(.L_x_9220) ;  /* 0x00000000000c7947 */ /* 0x000fea0003800000 */
.L_x_9251:
[----:B------:R-:W0:Y:S01]  /*56f0*/  F2I.U32.F64.TRUNC R5, R4 ;  /* 0x0000000400057311 */ /* 0x000e22000030d000 */
[----:B------:R-:W-:Y:S01]  /*5700*/  IMAD.MOV.U32 R22, RZ, RZ, R26 ;  /* 0x000000ffff167224 */ /* 0x000fe200078e001a */
[----:B0-----:R1:W-:Y:S06]  /*5710*/  STG.E desc[UR36][R8.64], R5 ;  /* 0x0000000508007986 */ /* 0x0013ec000c101924 */
.L_x_9220:
[----:B------:R-:W-:Y:S05]  /*5720*/  BSYNC B6 ;  /* 0x0000000000067941 */ /* 0x000fea0003800000 */
.L_x_9219:
[----:B------:R-:W-:Y:S01]  /*5730*/  ISETP.GE.AND P0, PT, R22, R19, PT ;  /* 0x000000131600720c */ /* 0x000fe20003f06270 */
[----:B------:R-:W-:-:S12]  /*5740*/  BSSY B6, `(.L_x_9254) ;  /* 0x0000230000067945 */ /* 0x000fd80003800000 */
[----:B------:R-:W-:Y:S05]  /*5750*/  @P0 BRA `(.L_x_9255) ;  /* 0x0000002000b80947 */ /* 0x000fea0003800000 */
[----:B01-3--:R-:W0:Y:S01]  /*5760*/  LDC.64 R4, c[0x0][0x220] ;  /* 0x00008800ff047b82 */ /* 0x00be220000000a00 */
[----:B----4-:R-:W-:Y:S01]  /*5770*/  IMAD R0, R18, 0x200, R22 ;  /* 0x0000020012007824 */ /* 0x010fe200078e0216 */
[----:B------:R-:W-:Y:S01]  /*5780*/  PRMT R6, R2, 0x9910, RZ ;  /* 0x0000991002067816 */ /* 0x000fe200000000ff */
[----:B------:R-:W-:Y:S02]  /*5790*/  ULDC UR4, c[0x0][0x240] ;  /* 0x0000900000047ab9 */ /* 0x000fe40000000800 */
[----:B--2---:R-:W-:Y:S02]  /*57a0*/  IMAD R3, R0, UR4, RZ ;  /* 0x0000000400037c24 */ /* 0x004fe4000f8e02ff */
        /* <DEDUP_REMOVED lines=16> */
.L_x_9259:
[----:B------:R-:W0:Y:S02]  /*58b0*/  F2I.S64.F64.TRUNC R28, R28 ;  /* 0x0000001c001c7311 */ /* 0x000e24000030d900 */
[----:B0-----:R-:W-:-:S05]  /*58c0*/  IMAD.MOV.U32 R3, RZ, RZ, R28 ;  /* 0x000000ffff037224 */ /* 0x001fca00078e001c */
[----:B------:R0:W-:Y:S01]  /*58d0*/  STG.E.U8 desc[UR36][R4.64], R3 ;  /* 0x0000000304007986 */ /* 0x0001e2000c101124 */
[----:B------:R-:W-:Y:S05]  /*58e0*/  BRA `(.L_x_9261) ;  /* 0x0000000c00f07947 */ /* 0x000fea0003800000 */
.L_x_9258:
        /* <DEDUP_REMOVED lines=9> */
.L_x_9263:
[----:B------:R-:W0:Y:S02]  /*5980*/  F2I.F64.TRUNC R29, R28 ;  /* 0x0000001c001d7311 */ /* 0x000e24000030d100 */
[----:B0-----:R0:W-:Y:S01]  /*5990*/  STG.E desc[UR36][R4.64], R29 ;  /* 0x0000001d04007986 */ /* 0x0011e2000c101924 */
[----:B------:R-:W-:Y:S05]  /*59a0*/  BRA `(.L_x_9261) ;  /* 0x0000000c00c07947 */ /* 0x000fea0003800000 */
.L_x_9262:
[----:B------:R-:W0:Y:S02]  /*59b0*/  F2I.F64.TRUNC R29, R28 ;  /* 0x0000001c001d7311 */ /* 0x000e24000030d100 */
[----:B0-----:R0:W-:Y:S01]  /*59c0*/  STG.E.U16 desc[UR36][R4.64], R29 ;  /* 0x0000001d04007986 */ /* 0x0011e2000c101524 */
[----:B------:R-:W-:Y:S05]  /*59d0*/  BRA `(.L_x_9261) ;  /* 0x0000000c00b47947 */ /* 0x000fea0003800000 */
.L_x_9257:
        /* <DEDUP_REMOVED lines=13> */
.L_x_9265:
        /* <DEDUP_REMOVED lines=8> */
.L_x_9264:
        /* <DEDUP_REMOVED lines=14> */
.L_x_9267:
        /* <DEDUP_REMOVED lines=9> */
.L_x_9266:
[----:B------:R0:W-:Y:S01]  /*5ca0*/  STG.E.64 desc[UR36][R4.64], R28 ;  /* 0x0000001c04007986 */ /* 0x0001e2000c101b24 */
[----:B------:R-:W-:Y:S05]  /*5cb0*/  BRA `(.L_x_9261) ;  /* 0x0000000800fc7947 */ /* 0x000fea0003800000 */
.L_x_9256:
        /* <DEDUP_REMOVED lines=12> */
.L_x_9270:
[----:B------:R-:W-:-:S05]  /*5d80*/  CS2R R30, SRZ ;  /* 0x00000000001e7805 */ /* 0x000fca000001ff00 */
[----:B------:R0:W-:Y:S01]  /*5d90*/  STG.E.128 desc[UR36][R4.64], R28 ;  /* 0x0000001c04007986 */ /* 0x0001e2000c101d24 */
[----:B------:R-:W-:Y:S05]  /*5da0*/  BRA `(.L_x_9261) ;  /* 0x0000000800c07947 */ /* 0x000fea0003800000 */
.L_x_9269:
        /* <DEDUP_REMOVED lines=25> */
.L_x_9274:
[----:B------:R-:W-:Y:S05]  /*5f40*/  BSYNC B0 ;  /* 0x0000000000007941 */ /* 0x000fea0003800000 */
.L_x_9273:
[----:B------:R-:W-:-:S05]  /*5f50*/  LOP3.LUT R7, R0, R7, RZ, 0xfc, !PT ;  /* 0x0000000700077212 */ /* 0x000fca00078efcff */
[----:B------:R0:W-:Y:S01]  /*5f60*/  STG.E.U8 desc[UR36][R4.64], R7 ;  /* 0x0000000704007986 */ /* 0x0001e2000c101124 */
[----:B------:R-:W-:Y:S05]  /*5f70*/  BRA `(.L_x_9261) ;  /* 0x00000008004c7947 */ /* 0x000fea0003800000 */
.L_x_9272:
        /* <DEDUP_REMOVED lines=17> */
.L_x_9276:
[----:B------:R-:W-:Y:S01]  /*6090*/  IMAD.MOV.U32 R0, RZ, RZ, 0x7f ;  /* 0x0000007fff007424 */ /* 0x000fe200078e00ff */
[----:B------:R-:W-:-:S04]  /*60a0*/  ISETP.GT.U32.AND P0, PT, R3, 0x7f800000, PT ;  /* 0x7f8000000300780c */ /* 0x000fc80003f04070 */
[----:B------:R-:W-:-:S09]  /*60b0*/  SEL R0, R0, 0x7c, P0 ;  /* 0x0000007c00007807 */ /* 0x000fd20000000000 */
.L_x_9277:
[----:B------:R-:W-:Y:S05]  /*60c0*/  BSYNC B0 ;  /* 0x0000000000007941 */ /* 0x000fea0003800000 */
.L_x_9275:
[----:B------:R-:W-:-:S04]  /*60d0*/  LOP3.LUT R3, R7, 0x80000000, RZ, 0xc0, !PT ;  /* 0x8000000007037812 */ /* 0x000fc800078ec0ff */
[----:B------:R-:W-:-:S04]  /*60e0*/  SHF.R.U32.HI R3, RZ, 0x18, R3 ;  /* 0x00000018ff037819 */ /* 0x000fc80000011603 */
[----:B------:R-:W-:-:S05]  /*60f0*/  LOP3.LUT R3, R0, R3, RZ, 0xfc, !PT ;  /* 0x0000000300037212 */ /* 0x000fca00078efcff */
[----:B------:R0:W-:Y:S01]  /*6100*/  STG.E.U8 desc[UR36][R4.64], R3 ;  /* 0x0000000304007986 */ /* 0x0001e2000c101124 */
[----:B------:R-:W-:Y:S05]  /*6110*/  BRA `(.L_x_9261) ;  /* 0x0000000400e47947 */ /* 0x000fea0003800000 */
.L_x_9271:
        /* <DEDUP_REMOVED lines=8> */
.L_x_9268:
        /* <DEDUP_REMOVED lines=11> */
.L_x_9280:
        /* <DEDUP_REMOVED lines=21> */
.L_x_9283:
[----:B------:R-:W-:-:S04]  /*63a0*/  LOP3.LUT R0, R7, 0x80000000, RZ, 0xc0, !PT ;  /* 0x8000000007007812 */ /* 0x000fc800078ec0ff */
[----:B------:R-:W-:-:S04]  /*63b0*/  SHF.R.U32.HI R0, RZ, 0x18, R0 ;  /* 0x00000018ff007819 */ /* 0x000fc80000011600 */
[----:B------:R-:W-:-:S07]  /*63c0*/  LOP3.LUT R0, R3, R0, RZ, 0xfc, !PT ;  /* 0x0000000003007212 */ /* 0x000fce00078efcff */
.L_x_9282:
[----:B------:R-:W-:Y:S05]  /*63d0*/  BSYNC B0 ;  /* 0x0000000000007941 */ /* 0x000fea0003800000 */
.L_x_9281:
[----:B------:R3:W-:Y:S01]  /*63e0*/  STG.E.U8 desc[UR36][R4.64], R0 ;  /* 0x0000000004007986 */ /* 0x0007e2000c101124 */
[----:B------:R-:W-:Y:S05]  /*63f0*/  BRA `(.L_x_9261) ;  /* 0x00000004002c7947 */ /* 0x000fea0003800000 */
.L_x_9279:
        /* <DEDUP_REMOVED lines=21> */
.L_x_9286:
[----:B------:R-:W-:-:S04]  /*6550*/  LOP3.LUT R0, R7, 0x80000000, RZ, 0xc0, !PT ;  /* 0x8000000007007812 */ /* 0x000fc800078ec0ff */
[----:B------:R-:W-:-:S04]  /*6560*/  SHF.R.U32.HI R0, RZ, 0x18, R0 ;  /* 0x00000018ff007819 */ /* 0x000fc80000011600 */
[----:B------:R-:W-:-:S07]  /*6570*/  LOP3.LUT R0, R3, R0, RZ, 0xfc, !PT ;  /* 0x0000000003007212 */ /* 0x000fce00078efcff */
.L_x_9285:
[----:B------:R-:W-:Y:S05]  /*6580*/  BSYNC B0 ;  /* 0x0000000000007941 */ /* 0x000fea0003800000 */
.L_x_9284:
[----:B------:R0:W-:Y:S01]  /*6590*/  STG.E.U8 desc[UR36][R4.64], R0 ;  /* 0x0000000004007986 */ /* 0x0001e2000c101124 */
[----:B------:R-:W-:Y:S05]  /*65a0*/  BRA `(.L_x_9261) ;  /* 0x0000000000c07947 */ /* 0x000fea0003800000 */
.L_x_9278:
        /* <DEDUP_REMOVED lines=26> */
.L_x_9260:
        /* <DEDUP_REMOVED lines=16> */
.L_x_9289:
[----:B------:R-:W-:Y:S05]  /*6850*/  BRA `(.L_x_9261) ;  /* 0x0000000000147947 */ /* 0x000fea0003800000 */
.L_x_9288:
[----:B------:R-:W0:Y:S02]  /*6860*/  F2I.U64.F64.TRUNC R28, R28 ;  /* 0x0000001c001c7311 */ /* 0x000e24000030d800 */
[----:B0-----:R2:W-:Y:S01]  /*6870*/  STG.E.64 desc[UR36][R4.64], R28 ;  /* 0x0000001c04007986 */ /* 0x0015e2000c101b24 */
[----:B------:R-:W-:Y:S05]  /*6880*/  BRA `(.L_x_9261) ;  /* 0x0000000000087947 */ /* 0x000fea0003800000 */
.L_x_9287:
[----:B------:R-:W0:Y:S02]  /*6890*/  F2I.U32.F64.TRUNC R29, R28 ;  /* 0x0000001c001d7311 */ /* 0x000e24000030d000 */
[----:B0-----:R0:W-:Y:S02]  /*68a0*/  STG.E desc[UR36][R4.64], R29 ;  /* 0x0000001d04007986 */ /* 0x0011e4000c101924 */
.L_x_9261:
        /* <DEDUP_REMOVED lines=24> */
.L_x_9293:
[----:B------:R-:W0:Y:S02]  /*6a30*/  F2I.S64.F64.TRUNC R24, R24 ;  /* 0x0000001800187311 */ /* 0x000e24000030d900 */
[----:B0-----:R-:W-:-:S05]  /*6a40*/  IMAD.MOV.U32 R3, RZ, RZ, R24 ;  /* 0x000000ffff037224 */ /* 0x001fca00078e0018 */
[----:B------:R3:W-:Y:S01]  /*6a50*/  STG.E.U8 desc[UR36][R4.64], R3 ;  /* 0x0000000304007986 */ /* 0x0007e2000c101124 */
[----:B------:R-:W-:Y:S05]  /*6a60*/  BRA `(.L_x_9295) ;  /* 0x0000000c00f07947 */ /* 0x000fea0003800000 */
.L_x_9292:
        /* <DEDUP_REMOVED lines=9> */
.L_x_9297:
[----:B------:R-:W0:Y:S02]  /*6b00*/  F2I.F64.TRUNC R25, R24 ;  /* 0x0000001800197311 */ /* 0x000e24000030d100 */
[----:B0-----:R2:W-:Y:S01]  /*6b10*/  STG.E desc[UR36][R4.64], R25 ;  /* 0x0000001904007986 */ /* 0x0015e2000c101924 */
[----:B------:R-:W-:Y:S05]  /*6b20*/  BRA `(.L_x_9295) ;  /* 0x0000000c00c07947 */ /* 0x000fea0003800000 */
.L_x_9296:
[----:B------:R-:W0:Y:S02]  /*6b30*/  F2I.F64.TRUNC R25, R24 ;  /* 0x0000001800197311 */ /* 0x000e24000030d100 */
[----:B0-----:R0:W-:Y:S01]  /*6b40*/  STG.E.U16 desc[UR36][R4.64], R25 ;  /* 0x0000001904007986 */ /* 0x0011e2000c101524 */
[----:B------:R-:W-:Y:S05]  /*6b50*/  BRA `(.L_x_9295) ;  /* 0x0000000c00b47947 */ /* 0x000fea0003800000 */
.L_x_9291:
        /* <DEDUP_REMOVED lines=13> */
.L_x_9299:
        /* <DEDUP_REMOVED lines=8> */
.L_x_9298:
        /* <DEDUP_REMOVED lines=14> */
.L_x_9301:
        /* <DEDUP_REMOVED lines=9> */
.L_x_9300:
[----:B------:R0:W-:Y:S01]  /*6e20*/  STG.E.64 desc[UR36][R4.64], R24 ;  /* 0x0000001804007986 */ /* 0x0001e2000c101b24 */
[----:B------:R-:W-:Y:S05]  /*6e30*/  BRA `(.L_x_9295) ;  /* 0x0000000800fc7947 */ /* 0x000fea0003800000 */
.L_x_9290:
        /* <DEDUP_REMOVED lines=12> */
.L_x_9304:
[----:B------:R-:W-:-:S05]  /*6f00*/  CS2R R26, SRZ ;  /* 0x00000000001a7805 */ /* 0x000fca000001ff00 */
[----:B------:R0:W-:Y:S01]  /*6f10*/  STG.E.128 desc[UR36][R4.64], R24 ;  /* 0x0000001804007986 */ /* 0x0001e2000c101d24 */
[----:B------:R-:W-:Y:S05]  /*6f20*/  BRA `(.L_x_9295) ;  /* 0x0000000800c07947 */ /* 0x000fea0003800000 */
.L_x_9303:
        /* <DEDUP_REMOVED lines=25> */
.L_x_9308:
[----:B------:R-:W-:Y:S05]  /*70c0*/  BSYNC B0 ;  /* 0x0000000000007941 */ /* 0x000fea0003800000 */
.L_x_9307:
[----:B------:R-:W-:-:S05]  /*70d0*/  LOP3.LUT R7, R0, R7, RZ, 0xfc, !PT ;  /* 0x0000000700077212 */ /* 0x000fca00078efcff */
[----:B------:R0:W-:Y:S01]  /*70e0*/  STG.E.U8 desc[UR36][R4.64], R7 ;  /* 0x0000000704007986 */ /* 0x0001e2000c101124 */
[----:B------:R-:W-:Y:S05]  /*70f0*/  BRA `(.L_x_9295) ;  /* 0x00000008004c7947 */ /* 0x000fea0003800000 */
.L_x_9306:
        /* <DEDUP_REMOVED lines=17> */
.L_x_9310:
[----:B------:R-:W-:Y:S01]  /*7210*/  IMAD.MOV.U32 R0, RZ, RZ, 0x7f ;  /* 0x0000007fff007424 */ /* 0x000fe200078e00ff */
[----:B------:R-:W-:-:S04]  /*7220*/  ISETP.GT.U32.AND P0, PT, R3, 0x7f800000, PT ;  /* 0x7f8000000300780c */ /* 0x000fc80003f04070 */
[----:B------:R-:W-:-:S09]  /*7230*/  SEL R0, R0, 0x7c, P0 ;  /* 0x0000007c00007807 */ /* 0x000fd20000000000 */
.L_x_9311:
[----:B------:R-:W-:Y:S05]  /*7240*/  BSYNC B0 ;  /* 0x0000000000007941 */ /* 0x000fea0003800000 */
.L_x_9309:
[----:B------:R-:W-:-:S04]  /*7250*/  LOP3.LUT R3, R7, 0x80000000, RZ, 0xc0, !PT ;  /* 0x8000000007037812 */ /* 0x000fc800078ec0ff */
[----:B------:R-:W-:-:S04]  /*7260*/  SHF.R.U32.HI R3, RZ, 0x18, R3 ;  /* 0x00000018ff037819 */ /* 0x000fc80000011603 */
[----:B------:R-:W-:-:S05]  /*7270*/  LOP3.LUT R3, R0, R3, RZ, 0xfc, !PT ;  /* 0x0000000300037212 */ /* 0x000fca00078efcff */
[----:B------:R0:W-:Y:S01]  /*7280*/  STG.E.U8 desc[UR36][R4.64], R3 ;  /* 0x0000000304007986 */ /* 0x0001e2000c101124 */
[----:B------:R-:W-:Y:S05]  /*7290*/  BRA `(.L_x_9295) ;  /* 0x0000000400e47947 */ /* 0x000fea0003800000 */
.L_x_9305:
        /* <DEDUP_REMOVED lines=8> */
.L_x_9302:
        /* <DEDUP_REMOVED lines=11> */
.L_x_9314:
        /* <DEDUP_REMOVED lines=21> */
.L_x_9317:
[----:B------:R-:W-:-:S04]  /*7520*/  LOP3.LUT R0, R7, 0x80000000, RZ, 0xc0, !PT ;  /* 0x8000000007007812 */ /* 0x000fc800078ec0ff */
[----:B------:R-:W-:-:S04]  /*7530*/  SHF.R.U32.HI R0, RZ, 0x18, R0 ;  /* 0x00000018ff007819 */ /* 0x000fc80000011600 */
[----:B------:R-:W-:-:S07]  /*7540*/  LOP3.LUT R0, R3, R0, RZ, 0xfc, !PT ;  /* 0x0000000003007212 */ /* 0x000fce00078efcff */
.L_x_9316:
[----:B------:R-:W-:Y:S05]  /*7550*/  BSYNC B0 ;  /* 0x0000000000007941 */ /* 0x000fea0003800000 */
.L_x_9315:
[----:B------:R0:W-:Y:S01]  /*7560*/  STG.E.U8 desc[UR36][R4.64], R0 ;  /* 0x0000000004007986 */ /* 0x0001e2000c101124 */
[----:B------:R-:W-:Y:S05]  /*7570*/  BRA `(.L_x_9295) ;  /* 0x00000004002c7947 */ /* 0x000fea0003800000 */
.L_x_9313:
        /* <DEDUP_REMOVED lines=21> */
.L_x_9320:
[----:B------:R-:W-:-:S04]  /*76d0*/  LOP3.LUT R0, R7, 0x80000000, RZ, 0xc0, !PT ;  /* 0x8000000007007812 */ /* 0x000fc800078ec0ff */
[----:B------:R-:W-:-:S04]  /*76e0*/  SHF.R.U32.HI R0, RZ, 0x18, R0 ;  /* 0x00000018ff007819 */ /* 0x000fc80000011600 */
[----:B------:R-:W-:-:S07]  /*76f0*/  LOP3.LUT R0, R3, R0, RZ, 0xfc, !PT ;  /* 0x0000000003007212 */ /* 0x000fce00078efcff */
.L_x_9319:
[----:B------:R-:W-:Y:S05]  /*7700*/  BSYNC B0 ;  /* 0x0000000000007941 */ /* 0x000fea0003800000 */
.L_x_9318:
[----:B------:R0:W-:Y:S01]  /*7710*/  STG.E.U8 desc[UR36][R4.64], R0 ;  /* 0x0000000004007986 */ /* 0x0001e2000c101124 */
[----:B------:R-:W-:Y:S05]  /*7720*/  BRA `(.L_x_9295) ;  /* 0x0000000000c07947 */ /* 0x000fea0003800000 */
.L_x_9312:
        /* <DEDUP_REMOVED lines=26> */
.L_x_9294:
        /* <DEDUP_REMOVED lines=16> */
.L_x_9323:
[----:B------:R-:W-:Y:S05]  /*79d0*/  BRA `(.L_x_9295) ;  /* 0x0000000000147947 */ /* 0x000fea0003800000 */
.L_x_9322:
[----:B------:R-:W0:Y:S02]  /*79e0*/  F2I.U64.F64.TRUNC R24, R24 ;  /* 0x0000001800187311 */ /* 0x000e24000030d800 */
[----:B0-----:R0:W-:Y:S01]  /*79f0*/  STG.E.64 desc[UR36][R4.64], R24 ;  /* 0x0000001804007986 */ /* 0x0011e2000c101b24 */
[----:B------:R-:W-:Y:S05]  /*7a00*/  BRA `(.L_x_9295) ;  /* 0x0000000000087947 */ /* 0x000fea0003800000 */
.L_x_9321:
[----:B------:R-:W0:Y:S02]  /*7a10*/  F2I.U32.F64.TRUNC R25, R24 ;  /* 0x0000001800197311 */ /* 0x000e24000030d000 */
[----:B0-----:R0:W-:Y:S02]  /*7a20*/  STG.E desc[UR36][R4.64], R25 ;  /* 0x0000001904007986 */ /* 0x0011e4000c101924 */
.L_x_9295:
[----:B------:R-:W-:-:S07]  /*7a30*/  VIADD R22, R22, 0x80 ;  /* 0x0000008016167836 */ /* 0x000fce0000000000 */
.L_x_9255:
[----:B------:R-:W-:Y:S05]  /*7a40*/  BSYNC B6 ;  /* 0x0000000000067941 */ /* 0x000fea0003800000 */
.L_x_9254:
        /* <DEDUP_REMOVED lines=22> */
.L_x_9327:
[----:B------:R-:W0:Y:S02]  /*7bb0*/  F2I.S64.F64.TRUNC R16, R16 ;  /* 0x0000001000107311 */ /* 0x000e24000030d900 */
[----:B0-----:R-:W-:-:S05]  /*7bc0*/  IMAD.MOV.U32 R3, RZ, RZ, R16 ;  /* 0x000000ffff037224 */ /* 0x001fca00078e0010 */
[----:B------:R-:W-:Y:S01]  /*7bd0*/  STG.E.U8 desc[UR36][R4.64], R3 ;  /* 0x0000000304007986 */ /* 0x000fe2000c101124 */
[----:B------:R-:W-:Y:S05]  /*7be0*/  EXIT ;  /* 0x000000000000794d */ /* 0x000fea0003800000 */
.L_x_9326:
        /* <DEDUP_REMOVED lines=9> */
.L_x_9330:
[----:B------:R-:W0:Y:S02]  /*7c80*/  F2I.F64.TRUNC R17, R16 ;  /* 0x0000001000117311 */ /* 0x000e24000030d100 */
[----:B0-----:R-:W-:Y:S01]  /*7c90*/  STG.E desc[UR36][R4.64], R17 ;  /* 0x0000001104007986 */ /* 0x001fe2000c101924 */
[----:B------:R-:W-:Y:S05]  /*7ca0*/  EXIT ;  /* 0x000000000000794d */ /* 0x000fea0003800000 */
.L_x_9329:
[----:B------:R-:W0:Y:S02]  /*7cb0*/  F2I.F64.TRUNC R17, R16 ;  /* 0x0000001000117311 */ /* 0x000e24000030d100 */
[----:B0-----:R-:W-:Y:S01]  /*7cc0*/  STG.E.U16 desc[UR36][R4.64], R17 ;  /* 0x0000001104007986 */ /* 0x001fe2000c101524 */
[----:B------:R-:W-:Y:S05]  /*7cd0*/  EXIT ;  /* 0x000000000000794d */ /* 0x000fea0003800000 */
.L_x_9325:
        /* <DEDUP_REMOVED lines=13> */
.L_x_9332:
        /* <DEDUP_REMOVED lines=8> */
.L_x_9331:
        /* <DEDUP_REMOVED lines=14> */
.L_x_9334:
        /* <DEDUP_REMOVED lines=9> */
.L_x_9333:
[----:B------:R-:W-:Y:S01]  /*7fa0*/  STG.E.64 desc[UR36][R4.64], R16 ;  /* 0x0000001004007986 */ /* 0x000fe2000c101b24 */
[----:B------:R-:W-:Y:S05]  /*7fb0*/  EXIT ;  /* 0x000000000000794d */ /* 0x000fea0003800000 */
.L_x_9324:
        /* <DEDUP_REMOVED lines=12> */
.L_x_9337:
[----:B------:R-:W-:-:S05]  /*8080*/  CS2R R18, SRZ ;  /* 0x0000000000127805 */ /* 0x000fca000001ff00 */
[----:B------:R-:W-:Y:S01]  /*8090*/  STG.E.128 desc[UR36][R4.64], R16 ;  /* 0x0000001004007986 */ /* 0x000fe2000c101d24 */
[----:B------:R-:W-:Y:S05]  /*80a0*/  EXIT ;  /* 0x000000000000794d */ /* 0x000fea0003800000 */
.L_x_9336:
        /* <DEDUP_REMOVED lines=25> */
.L_x_9341:
[----:B------:R-:W-:Y:S05]  /*8240*/  BSYNC B0 ;  /* 0x0000000000007941 */ /* 0x000fea0003800000 */
.L_x_9340:
[----:B------:R-:W-:-:S05]  /*8250*/  LOP3.LUT R3, R0, R3, RZ, 0xfc, !PT ;  /* 0x0000000300037212 */ /* 0x000fca00078efcff */
[----:B------:R-:W-:Y:S01]  /*8260*/  STG.E.U8 desc[UR36][R4.64], R3 ;  /* 0x0000000304007986 */ /* 0x000fe2000c101124 */
[----:B------:R-:W-:Y:S05]  /*8270*/  EXIT ;  /* 0x000000000000794d */ /* 0x000fea0003800000 */
.L_x_9339:
        /* <DEDUP_REMOVED lines=17> */
.L_x_9343:
[----:B------:R-:W-:Y:S01]  /*8390*/  IMAD.MOV.U32 R0, RZ, RZ, 0x7f ;  /* 0x0000007fff007424 */ /* 0x000fe200078e00ff */
[----:B------:R-:W-:-:S04]  /*83a0*/  ISETP.GT.U32.AND P0, PT, R2, 0x7f800000, PT ;  /* 0x7f8000000200780c */ /* 0x000fc80003f04070 */
[----:B------:R-:W-:-:S09]  /*83b0*/  SEL R0, R0, 0x7c, P0 ;  /* 0x0000007c00007807 */ /* 0x000fd20000000000 */
.L_x_9344:
[----:B------:R-:W-:Y:S05]  /*83c0*/  BSYNC B0 ;  /* 0x0000000000007941 */ /* 0x000fea0003800000 */
.L_x_9342:
[----:B------:R-:W-:-:S04]  /*83d0*/  LOP3.LUT R2, R3, 0x80000000, RZ, 0xc0, !PT ;  /* 0x8000000003027812 */ /* 0x000fc800078ec0ff */
[----:B------:R-:W-:-:S04]  /*83e0*/  SHF.R.U32.HI R3, RZ, 0x18, R2 ;  /* 0x00000018ff037819 */ /* 0x000fc80000011602 */
[----:B------:R-:W-:-:S05]  /*83f0*/  LOP3.LUT R3, R0, R3, RZ, 0xfc, !PT ;  /* 0x0000000300037212 */ /* 0x000fca00078efcff */
[----:B------:R-:W-:Y:S01]  /*8400*/  STG.E.U8 desc[UR36][R4.64], R3 ;  /* 0x0000000304007986 */ /* 0x000fe2000c101124 */
[----:B------:R-:W-:Y:S05]  /*8410*/  EXIT ;  /* 0x000000000000794d */ /* 0x000fea0003800000 */
.L_x_9338:
        /* <DEDUP_REMOVED lines=8> */
.L_x_9335:
        /* <DEDUP_REMOVED lines=11> */
.L_x_9347:
        /* <DEDUP_REMOVED lines=21> */
.L_x_9350:
[----:B------:R-:W-:-:S04]  /*86a0*/  LOP3.LUT R2, R7, 0x80000000, RZ, 0xc0, !PT ;  /* 0x8000000007027812 */ /* 0x000fc800078ec0ff */
[----:B------:R-:W-:-:S04]  /*86b0*/  SHF.R.U32.HI R3, RZ, 0x18, R2 ;  /* 0x00000018ff037819 */ /* 0x000fc80000011602 */
[----:B------:R-:W-:-:S04]  /*86c0*/  LOP3.LUT R0, R0, R3, RZ, 0xfc, !PT ;  /* 0x0000000300007212 */ /* 0x000fc800078efcff */
[----:B------:R-:W-:-:S07]  /*86d0*/  PRMT R2, R0, 0x7610, R2 ;  /* 0x0000761000027816 */ /* 0x000fce0000000002 */
.L_x_9349:
[----:B------:R-:W-:Y:S05]  /*86e0*/  BSYNC B0 ;  /* 0x0000000000007941 */ /* 0x000fea0003800000 */
.L_x_9348:
[----:B------:R-:W-:Y:S01]  /*86f0*/  STG.E.U8 desc[UR36][R4.64], R2 ;  /* 0x0000000204007986 */ /* 0x000fe2000c101124 */
[----:B------:R-:W-:Y:S05]  /*8700*/  EXIT ;  /* 0x000000000000794d */ /* 0x000fea0003800000 */
.L_x_9346:
        /* <DEDUP_REMOVED lines=21> */
.L_x_9353:
[----:B------:R-:W-:-:S04]  /*8860*/  LOP3.LUT R2, R7, 0x80000000, RZ, 0xc0, !PT ;  /* 0x8000000007027812 */ /* 0x000fc800078ec0ff */
[----:B------:R-:W-:-:S04]  /*8870*/  SHF.R.U32.HI R3, RZ, 0x18, R2 ;  /* 0x00000018ff037819 */ /* 0x000fc80000011602 */
[----:B------:R-:W-:-:S04]  /*8880*/  LOP3.LUT R0, R0, R3, RZ, 0xfc, !PT ;  /* 0x0000000300007212 */ /* 0x000fc800078efcff */
[----:B------:R-:W-:-:S07]  /*8890*/  PRMT R2, R0, 0x7610, R2 ;  /* 0x0000761000027816 */ /* 0x000fce0000000002 */
.L_x_9352:
[----:B------:R-:W-:Y:S05]  /*88a0*/  BSYNC B0 ;  /* 0x0000000000007941 */ /* 0x000fea0003800000 */
.L_x_9351:
[----:B------:R-:W-:Y:S01]  /*88b0*/  STG.E.U8 desc[UR36][R4.64], R2 ;  /* 0x0000000204007986 */ /* 0x000fe2000c101124 */
[----:B------:R-:W-:Y:S05]  /*88c0*/  EXIT ;  /* 0x000000000000794d */ /* 0x000fea0003800000 */
.L_x_9345:
        /* <DEDUP_REMOVED lines=26> */
.L_x_9328:
        /* <DEDUP_REMOVED lines=16> */
.L_x_9356:
[----:B------:R-:W-:Y:S05]  /*8b70*/  EXIT ;  /* 0x000000000000794d */ /* 0x000fea0003800000 */
.L_x_9355:
[----:B------:R-:W0:Y:S02]  /*8b80*/  F2I.U64.F64.TRUNC R16, R16 ;  /* 0x0000001000107311 */ /* 0x000e24000030d800 */
[----:B0-----:R-:W-:Y:S01]  /*8b90*/  STG.E.64 desc[UR36][R4.64], R16 ;  /* 0x0000001004007986 */ /* 0x001fe2000c101b24 */
[----:B------:R-:W-:Y:S05]  /*8ba0*/  EXIT ;  /* 0x000000000000794d */ /* 0x000fea0003800000 */
.L_x_9354:
[----:B------:R-:W0:Y:S02]  /*8bb0*/  F2I.U32.F64.TRUNC R17, R16 ;  /* 0x0000001000117311 */ /* 0x000e24000030d000 */
[----:B0-----:R-:W-:Y:S01]  /*8bc0*/  STG.E desc[UR36][R4.64], R17 ;  /* 0x0000001104007986 */ /* 0x001fe2000c101924 */
[----:B------:R-:W-:Y:S05]  /*8bd0*/  EXIT ;  /* 0x000000000000794d */ /* 0x000fea0003800000 */
        .weak           $__internal_22_$__cuda_sm20_dblrcp_rn_slowpath_v3
        .type           $__internal_22_$__cuda_sm20_dblrcp_rn_slowpath_v3,@function
        .size           $__internal_22_$__cuda_sm20_dblrcp_rn_slowpath_v3,(.L_x_71464 - $__internal_22_$__cuda_sm20_dblrcp_rn_slowpath_v3)
$__internal_22_$__cuda_sm20_dblrcp_rn_slowpath_v3:
        /* <DEDUP_REMOVED lines=24> */
.L_x_9360:
        /* <DEDUP_REMOVED lines=10> */
.L_x_9358:
[----:B------:R-:W-:Y:S01]  /*8e00*/  LOP3.LUT R11, R3, 0x80000, RZ, 0xfc, !PT ;  /* 0x00080000030b7812 */ /* 0x000fe200078efcff */
[----:B------:R-:W-:-:S07]  /*8e10*/  IMAD.MOV.U32 R10, RZ, RZ, R2 ;  /* 0x000000ffff0a7224 */ /* 0x000fce00078e0002 */
.L_x_9359:
[----:B------:R-:W-:Y:S05]  /*8e20*/  BSYNC B1 ;  /* 0x0000000000017941 */ /* 0x000fea0003800000 */
.L_x_9357:
[----:B------:R-:W-:Y:S02]  /*8e30*/  IMAD.MOV.U32 R2, RZ, RZ, R0 ;  /* 0x000000ffff027224 */ /* 0x000fe400078e0000 */
[----:B------:R-:W-:-:S04]  /*8e40*/  IMAD.MOV.U32 R3, RZ, RZ, 0x0 ;  /* 0x00000000ff037424 */ /* 0x000fc800078e00ff */
[----:B------:R-:W-:Y:S05]  /*8e50*/  RET.REL.NODEC R2 `(_ZN2at6native27unrolled_elementwise_kernelIZNS0_50_GLOBAL__N__2680c7bb_12_PowKernel_cu_140f0503_289629pow_tensor_scalar_kernel_implIddEEvRNS_18TensorIteratorBaseET0_EUldE1_St5arrayIPcLm2EELi4E23TrivialOffsetCalculatorILi1EjESC_NS0_6memory12LoadWithCastILi1EEENSD_13StoreWithCastILi1EEEEEviT_S6_T2_T3_T4_T5_) ;  /* 0xffffff7002687950 */ /* 0x000fea0003c3ffff */
.L_x_9361:
        /* <DEDUP_REMOVED lines=10> */
.L_x_71464:


//--------------------- .text._ZN2at6native18elementwise_kernelILi128ELi2EZNS0_22gpu_kernel_impl_nocastIZNS0_50_GLOBAL__N__2680c7bb_12_PowKernel_cu_140f0503_289629pow_tensor_scalar_kernel_implIddEEvRNS_18TensorIteratorBaseET0_EUldE1_EEvS6_RKT_EUliE_EEviT1_ --------------------------
	.section	.text._ZN2at6native18elementwise_kernelILi128ELi2EZNS0_22gpu_kernel_impl_nocastIZNS0_50_GLOBAL__N__2680c7bb_12_PowKernel_cu_140f0503_289629pow_tensor_scalar_kernel_implIddEEvRNS_18TensorIteratorBaseET0_EUldE1_EEvS6_RKT_EUliE_EEviT1_,"ax",@progbits
	.align	128
        .global         _ZN2at6native18elementwise_kernelILi128ELi2EZNS0_22gpu_kernel_impl_nocastIZNS0_50_GLOBAL__N__2680c7bb_12_PowKernel_cu_140f0503_289629pow_tensor_scalar_kernel_implIddEEvRNS_18TensorIteratorBaseET0_EUldE1_EEvS6_RKT_EUliE_EEviT1_
        .type           _ZN2at6native18elementwise_kernelILi128ELi2EZNS0_22gpu_kernel_impl_nocastIZNS0_50_GLOBAL__N__2680c7bb_12_PowKernel_cu_140f0503_289629pow_tensor_scalar_kernel_implIddEEvRNS_18TensorIteratorBaseET0_EUldE1_EEvS6_RKT_EUliE_EEviT1_,@function
        .size           _ZN2at6native18elementwise_kernelILi128ELi2EZNS0_22gpu_kernel_impl_nocastIZNS0_50_GLOBAL__N__2680c7bb_12_PowKernel_cu_140f0503_289629pow_tensor_scalar_kernel_implIddEEvRNS_18TensorIteratorBaseET0_EUldE1_EEvS6_RKT_EUliE_EEviT1_,(.L_x_71465 - _ZN2at6native18elementwise_kernelILi128ELi2EZNS0_22gpu_kernel_impl_nocastIZNS0_50_GLOBAL__N__2680c7bb_12_PowKernel_cu_140f0503_289629pow_tensor_scalar_kernel_implIddEEvRNS_18TensorIteratorBaseET0_EUldE1_EEvS6_RKT_EUliE_EEviT1_)
        .other          _ZN2at6native18elementwise_kernelILi128ELi2EZNS0_22gpu_kernel_impl_nocastIZNS0_50_GLOBAL__N__2680c7bb_12_PowKernel_cu_140f0503_289629pow_tensor_scalar_kernel_implIddEEvRNS_18TensorIteratorBaseET0_EUldE1_EEvS6_RKT_EUliE_EEviT1_,@"STO_CUDA_ENTRY STV_DEFAULT"
_ZN2at6native18elementwise_kernelILi128ELi2EZNS0_22gpu_kernel_impl_nocastIZNS0_50_GLOBAL__N__2680c7bb_12_PowKernel_cu_140f0503_289629pow_tensor_scalar_kernel_implIddEEvRNS_18TensorIteratorBaseET0_EUldE1_EEvS6_RKT_EUliE_EEviT1_:
.text._ZN2at6native18elementwise_kernelILi128ELi2EZNS0_22gpu_kernel_impl_nocastIZNS0_50_GLOBAL__N__2680c7bb_12_PowKernel_cu_140f0503_289629pow_tensor_scalar_kernel_implIddEEvRNS_18TensorIteratorBaseET0_EUldE1_EEvS6_RKT_EUliE_EEviT1_:
        /* <DEDUP_REMOVED lines=15> */
[----:B------:R-:W-:Y:S01]  /*00f0*/  IMAD.MOV.U32 R5, RZ, RZ, R11 ;  /* 0x000000ffff057224 */ /* 0x000fe200078e000b */
        /* <DEDUP_REMOVED lines=296> */
.L_x_9364:
[----:B------:R-:W-:Y:S02]  /*1380*/  ULDC.64 UR6, c[0x0][0x418] ;  /* 0x0001060000067ab9 */ /* 0x000fe40000000a00 */
[----:B------:R-:W-:-:S05]  /*1390*/  IADD3 R12, P0, R2, UR6, RZ ;  /* 0x00000006020c7c10 */ /* 0x000fca000ff1e0ff */
[----:B------:R-:W-:Y:S01]  /*13a0*/  IMAD.X R13, RZ, RZ, UR7, P0 ;  /* 0x00000007ff0d7e24 */ /* 0x000fe200080e06ff */
[----:B------:R-:W-:-:S04]  /*13b0*/  ULDC.64 UR6, c[0x0][0x410] ;  /* 0x0001040000067ab9 */ /* 0x000fc80000000a00 */
[----:B------:R-:W2:Y:S01]  /*13c0*/  LDG.E.64 R6, desc[UR4][R12.64] ;  /* 0x000000040c067981 */ /* 0x000ea2000c1e1b00 */
[----:B------:R-:W-:Y:S01]  /*13d0*/  IADD3 R4, P1, R5, UR6, RZ ;  /* 0x0000000605047c10 */ /* 0x000fe2000ff3e0ff */
[----:B------:R-:W-:Y:S03]  /*13e0*/  BSSY B1, `(.L_x_9365) ;  /* 0x0000014000017945 */ /* 0x000fe60003800000 */
[----:B------:R-:W-:Y:S01]  /*13f0*/  IADD3.X R5, RZ, UR7, RZ, P1, !PT ;  /* 0x00000007ff057c10 */ /* 0x000fe20008ffe4ff */
[----:B--2---:R-:W-:-:S06]  /*1400*/  DMUL R14, R6, R6 ;  /* 0x00000006060e7228 */ /* 0x004fcc0000000000 */
[----:B------:R-:W0:Y:S04]  /*1410*/  MUFU.RCP64H R7, R15 ;  /* 0x0000000f00077308 */ /* 0x000e280000001800 */
        /* <DEDUP_REMOVED lines=13> */
[----:B------:R-:W-:Y:S05]  /*14f0*/  CALL.REL.NOINC `($__internal_23_$__cuda_sm20_dblrcp_rn_slowpath_v3) ;  /* 0x0000001400507944 */ /* 0x000fea0003c00000 */
[----:B------:R-:W-:Y:S02]  /*1500*/  MOV R8, R6 ;  /* 0x0000000600087202 */ /* 0x000fe40000000f00 */
[----:B------:R-:W-:-:S07]  /*1510*/  MOV R9, R7 ;  /* 0x0000000700097202 */ /* 0x000fce0000000f00 */
.L_x_9366:
[----:B------:R-:W-:Y:S05]  /*1520*/  BSYNC B1 ;  /* 0x0000000000017941 */ /* 0x000fea0003800000 */
.L_x_9365:
[----:B------:R0:W-:Y:S01]  /*1530*/  STG.E.64 desc[UR4][R4.64], R8 ;  /* 0x0000000804007986 */ /* 0x0001e2000c101b04 */
[----:B------:R-:W-:-:S04]  /*1540*/  LEA R0, R0, R3, 0x8 ;  /* 0x0000000300007211 */ /* 0x000fc800078e40ff */
[----:B------:R-:W-:-:S07]  /*1550*/  IADD3 R11, R0, 0x80, RZ ;  /* 0x00000080000b7810 */ /* 0x000fce0007ffe0ff */
.L_x_9363:
[----:B------:R-:W-:Y:S05]  /*1560*/  BSYNC B0 ;  /* 0x0000000000007941 */ /* 0x000fea0003800000 */
.L_x_9362:
[----:B------:R-:W-:Y:S02]  /*1570*/  ULDC UR6, c[0x0][0x210] ;  /* 0x0000840000067ab9 */ /* 0x000fe40000000800 */
[----:B------:R-:W-:-:S13]  /*1580*/  ISETP.GE.AND P0, PT, R11, UR6, PT ;  /* 0x000000060b007c0c */ /* 0x000fda000bf06270 */
[----:B------:R-:W-:Y:S05]  /*1590*/  @P0 EXIT ;  /* 0x000000000000094d */ /* 0x000fea0003800000 */
[----:B0-----:R-:W0:Y:S01]  /*15a0*/  LDC R8, c[0x0][0x218] ;  /* 0x00008600ff087b82 */ /* 0x001e220000000800 */
[----:B------:R-:W-:Y:S01]  /*15b0*/  HFMA2.MMA R3, -RZ, RZ, 0, 0 ;  /* 0x00000000ff037435 */ /* 0x000fe200000001ff */
[----:B------:R-:W-:Y:S01]  /*15c0*/  IMAD.MOV.U32 R0, RZ, RZ, RZ ;  /* 0x000000ffff007224 */ /* 0x000fe200078e00ff */
        /* <DEDUP_REMOVED lines=286> */
[----:B------:R-:W-:Y:S01]  /*27b0*/  @P0 IMAD.MOV.U32 R6, RZ, RZ, RZ ;  /* 0x000000ffff060224 */ /* 0x000fe200078e00ff */
        /* <DEDUP_REMOVED lines=13> */
.L_x_9367:
[----:B------:R-:W-:Y:S02]  /*2890*/  ULDC.64 UR6, c[0x0][0x418] ;  /* 0x0001060000067ab9 */ /* 0x000fe40000000a00 */
[----:B------:R-:W-:-:S04]  /*28a0*/  IADD3 R10, P0, R0, UR6, RZ ;  /* 0x00000006000a7c10 */ /* 0x000fc8000ff1e0ff */
[----:B------:R-:W-:Y:S01]  /*28b0*/  IADD3.X R11, RZ, UR7, RZ, P0, !PT ;  /* 0x00000007ff0b7c10 */ /* 0x000fe200087fe4ff */
        /* <DEDUP_REMOVED lines=20> */
[----:B------:R-:W-:Y:S05]  /*2a00*/  CALL.REL.NOINC `($__internal_23_$__cuda_sm20_dblrcp_rn_slowpath_v3) ;  /* 0x00000000000c7944 */ /* 0x000fea0003c00000 */
.L_x_9369:
[----:B------:R-:W-:Y:S05]  /*2a10*/  BSYNC B0 ;  /* 0x0000000000007941 */ /* 0x000fea0003800000 */
.L_x_9368:
[----:B------:R-:W-:Y:S01]  /*2a20*/  STG.E.64 desc[UR4][R2.64], R6 ;  /* 0x0000000602007986 */ /* 0x000fe2000c101b04 */
[----:B------:R-:W-:Y:S05]  /*2a30*/  EXIT ;  /* 0x000000000000794d */ /* 0x000fea0003800000 */
        .weak           $__internal_23_$__cuda_sm20_dblrcp_rn_slowpath_v3
        .type           $__internal_23_$__cuda_sm20_dblrcp_rn_slowpath_v3,@function
        .size           $__internal_23_$__cuda_sm20_dblrcp_rn_slowpath_v3,(.L_x_71465 - $__internal_23_$__cuda_sm20_dblrcp_rn_slowpath_v3)
$__internal_23_$__cuda_sm20_dblrcp_rn_slowpath_v3:
        /* <DEDUP_REMOVED lines=24> */
.L_x_9373:
        /* <DEDUP_REMOVED lines=10> */
.L_x_9371:
[----:B------:R-:W-:Y:S02]  /*2c60*/  LOP3.LUT R11, R7, 0x80000, RZ, 0xfc, !PT ;  /* 0x00080000070b7812 */ /* 0x000fe400078efcff */
[----:B------:R-:W-:-:S07]  /*2c70*/  MOV R10, R6 ;  /* 0x00000006000a7202 */ /* 0x000fce0000000f00 */
.L_x_9372:
[----:B------:R-:W-:Y:S05]  /*2c80*/  BSYNC B2 ;  /* 0x0000000000027941 */ /* 0x000fea0003800000 */
.L_x_9370:
[----:B------:R-:W-:Y:S01]  /*2c90*/  HFMA2.MMA R9, -RZ, RZ, 0, 0 ;  /* 0x00000000ff097435 */ /* 0x000fe200000001ff */
[----:B------:R-:W-:Y:S02]  /*2ca0*/  MOV R6, R10 ;  /* 0x0000000a00067202 */ /* 0x000fe40000000f00 */
[----:B------:R-:W-:-:S03]  /*2cb0*/  MOV R7, R11 ;  /* 0x0000000b00077202 */ /* 0x000fc60000000f00 */
[----:B------:R-:W-:Y:S05]  /*2cc0*/  RET.REL.NODEC R8 `(_ZN2at6native18elementwise_kernelILi128ELi2EZNS0_22gpu_kernel_impl_nocastIZNS0_50_GLOBAL__N__2680c7bb_12_PowKernel_cu_140f0503_289629pow_tensor_scalar_kernel_implIddEEvRNS_18TensorIteratorBaseET0_EUldE1_EEvS6_RKT_EUliE_EEviT1_) ;  /* 0xffffffd008cc7950 */ /* 0x000fea0003c3ffff */
.L_x_9374:
        /* <DEDUP_REMOVED lines=11> */
.L_x_71465:


//--------------------- .text._ZN2at6native27unrolled_elementwise_kernelIZNS0_50_GLOBAL__N__2680c7bb_12_PowKernel_cu_140f0503_289629pow_tensor_scalar_kernel_implIddEEvRNS_18TensorIteratorBaseET0_EUldE1_St5arrayIPcLm2EELi4E23TrivialOffsetCalculatorILi1EjESC_NS0_6memory15LoadWithoutCastENSD_16StoreWithoutCastEEEviT_S6_T2_T3_T4_T5_ --------------------------
	.section	.text._ZN2at6native27unrolled_elementwise_kernelIZNS0_50_GLOBAL__N__2680c7bb_12_PowKernel_cu_140f0503_289629pow_tensor_scalar_kernel_implIddEEvRNS_18TensorIteratorBaseET0_EUldE1_St5arrayIPcLm2EELi4E23TrivialOffsetCalculatorILi1EjESC_NS0_6memory15LoadWithoutCastENSD_16StoreWithoutCastEEEviT_S6_T2_T3_T4_T5_,"ax",@progbits
	.align	128
        .global         _ZN2at6native27unrolled_elementwise_kernelIZNS0_50_GLOBAL__N__2680c7bb_12_PowKernel_cu_140f0503_289629pow_tensor_scalar_kernel_implIddEEvRNS_18TensorIteratorBaseET0_EUldE1_St5arrayIPcLm2EELi4E23TrivialOffsetCalculatorILi1EjESC_NS0_6memory15LoadWithoutCastENSD_16StoreWithoutCastEEEviT_S6_T2_T3_T4_T5_
        .type           _ZN2at6native27unrolled_elementwise_kernelIZNS0_50_GLOBAL__N__2680c7bb_12_PowKernel_cu_140f0503_289629pow_tensor_scalar_kernel_implIddEEvRNS_18TensorIteratorBaseET0_EUldE1_St5arrayIPcLm2EELi4E23TrivialOffsetCalculatorILi1EjESC_NS0_6memory15LoadWithoutCastENSD_16StoreWithoutCastEEEviT_S6_T2_T3_T4_T5_,@function
        .size           _ZN2at6native27unrolled_elementwise_kernelIZNS0_50_GLOBAL__N__2680c7bb_12_PowKernel_cu_140f0503_289629pow_tensor_scalar_kernel_implIddEEvRNS_18TensorIteratorBaseET0_EUldE1_St5arrayIPcLm2EELi4E23TrivialOffsetCalculatorILi1EjESC_NS0_6memory15LoadWithoutCastENSD_16StoreWithoutCastEEEviT_S6_T2_T3_T4_T5_,(.L_x_71466 - _ZN2at6native27unrolled_elementwise_kernelIZNS0_50_GLOBAL__N__2680c7bb_12_PowKernel_cu_140f0503_289629pow_tensor_scalar_kernel_implIddEEvRNS_18TensorIteratorBaseET0_EUldE1_St5arrayIPcLm2EELi4E23TrivialOffsetCalculatorILi1EjESC_NS0_6memory15LoadWithoutCastENSD_16StoreWithoutCastEEEviT_S6_T2_T3_T4_T5_)
        .other          _ZN2at6native27unrolled_elementwise_kernelIZNS0_50_GLOBAL__N__2680c7bb_12_PowKernel_cu_140f0503_289629pow_tensor_scalar_kernel_implIddEEvRNS_18TensorIteratorBaseET0_EUldE1_St5arrayIPcLm2EELi4E23TrivialOffsetCalculatorILi1EjESC_NS0_6memory15LoadWithoutCastENSD_16StoreWithoutCastEEEviT_S6_T2_T3_T4_T5_,@"STO_CUDA_ENTRY STV_DEFAULT"
_ZN2at6native27unrolled_elementwise_kernelIZNS0_50_GLOBAL__N__2680c7bb_12_PowKernel_cu_140f0503_289629pow_tensor_scalar_kernel_implIddEEvRNS_18TensorIteratorBaseET0_EUldE1_St5arrayIPcLm2EELi4E23TrivialOffsetCalculatorILi1EjESC_NS0_6memory15LoadWithoutCastENSD_16StoreWithoutCastEEEviT_S6_T2_T3_T4_T5_:
.text._ZN2at6native27unrolled_elementwise_kernelIZNS0_50_GLOBAL__N__2680c7bb_12_PowKernel_cu_140f0503_289629pow_tensor_scalar_kernel_implIddEEvRNS_18TensorIteratorBaseET0_EUldE1_St5arrayIPcLm2EELi4E23TrivialOffsetCalculatorILi1EjESC_NS0_6memory15LoadWithoutCastENSD_16StoreWithoutCastEEEviT_S6_T2_T3_T4_T5_:
[----:B------:R-:W-:Y:S01]  /*0000*/  LDC R1, c[0x0][0x28] ;  /* 0x00000a00ff017b82 */ /* 0x000fe20000000800 */
[----:B------:R-:W0:Y:S07]  /*0010*/  S2R R0, SR_CTAID.X ;  /* 0x0000000000007919 */ /* 0x000e2e0000002500 */
[----:B------:R-:W0:Y:S01]  /*0020*/  LDC R5, c[0x0][0x210] ;  /* 0x00008400ff057b82 */ /* 0x000e220000000800 */
        /* <DEDUP_REMOVED lines=9> */
[----:B------:R-:W-:Y:S01]  /*00c0*/  @!P1 IMAD R17, R0, 0x200, R13 ;  /* 0x0000020000119824 */ /* 0x000fe200078e020d */
[----:B------:R-:W-:Y:S01]  /*00d0*/  @!P1 IADD3 R13, R13, 0x80, RZ ;  /* 0x000000800d0d9810 */ /* 0x000fe20007ffe0ff */
[----:B------:R-:W1:Y:S03]  /*00e0*/  @!P1 LDC.64 R4, c[0x0][0x228] ;  /* 0x00008a00ff049b82 */ /* 0x000e660000000a00 */
[----:B------:R-:W-:Y:S01]  /*00f0*/  ISETP.GE.AND P3, PT, R13, R2, PT ;  /* 0x000000020d00720c */ /* 0x000fe20003f66270 */
[----:B0-----:R-:W-:-:S12]  /*0100*/  @!P0 IMAD.WIDE.U32 R8, R15, 0x8, R8 ;  /* 0x000000080f088825 */ /* 0x001fd800078e0008 */
[----:B------:R-:W-:Y:S01]  /*0110*/  @!P3 IMAD R19, R0, 0x200, R13 ;  /* 0x000002000013b824 */ /* 0x000fe200078e020d */
[----:B------:R-:W0:Y:S01]  /*0120*/  @!P3 LDC.64 R10, c[0x0][0x228] ;  /* 0x00008a00ff0abb82 */ /* 0x000e220000000a00 */
[----:B------:R-:W-:-:S05]  /*0130*/  @!P3 VIADD R13, R13, 0x80 ;  /* 0x000000800d0db836 */ /* 0x000fca0000000000 */
[----:B------:R-:W-:Y:S01]  /*0140*/  ISETP.GE.AND P2, PT, R13, R2, PT ;  /* 0x000000020d00720c */ /* 0x000fe20003f46270 */
[----:B-1----:R-:W-:-:S12]  /*0150*/  @!P1 IMAD.WIDE.U32 R4, R17, 0x8, R4 ;  /* 0x0000000811049825 */ /* 0x002fd800078e0004 */
[----:B------:R-:W1:Y:S01]  /*0160*/  @!P2 LDC.64 R6, c[0x0][0x228] ;  /* 0x00008a00ff06ab82 */ /* 0x000e620000000a00 */
[----:B------:R-:W-:Y:S01]  /*0170*/  @!P2 LEA R13, R0, R13, 0x9 ;  /* 0x0000000d000da211 */ /* 0x000fe200078e48ff */
[----:B0-----:R-:W-:Y:S01]  /*0180*/  @!P3 IMAD.WIDE.U32 R16, R19, 0x8, R10 ;  /* 0x000000081310b825 */ /* 0x001fe200078e000a */
[----:B------:R-:W-:Y:S02]  /*0190*/  CS2R R18, SRZ ;  /* 0x0000000000127805 */ /* 0x000fe4000001ff00 */
[----:B------:R-:W-:-:S04]  /*01a0*/  CS2R R10, SRZ ;  /* 0x00000000000a7805 */ /* 0x000fc8000001ff00 */
[----:B------:R0:W5:Y:S01]  /*01b0*/  @!P3 LDG.E.64 R18, desc[UR4][R16.64] ;  /* 0x000000041012b981 */ /* 0x000162000c1e1b00 */
[----:B-1----:R-:W-:Y:S01]  /*01c0*/  @!P2 IMAD.WIDE.U32 R14, R13, 0x8, R6 ;  /* 0x000000080d0ea825 */ /* 0x002fe200078e0006 */
[----:B------:R-:W-:Y:S02]  /*01d0*/  CS2R R6, SRZ ;  /* 0x0000000000067805 */ /* 0x000fe4000001ff00 */
[----:B------:R-:W-:Y:S02]  /*01e0*/  CS2R R12, SRZ ;  /* 0x00000000000c7805 */ /* 0x000fe4000001ff00 */
[----:B------:R0:W5:Y:S04]  /*01f0*/  @!P2 LDG.E.64 R10, desc[UR4][R14.64] ;  /* 0x000000040e0aa981 */ /* 0x000168000c1e1b00 */
[----:B------:R0:W5:Y:S04]  /*0200*/  @!P1 LDG.E.64 R6, desc[UR4][R4.64] ;  /* 0x0000000404069981 */ /* 0x000168000c1e1b00 */
[----:B------:R0:W5:Y:S01]  /*0210*/  @!P0 LDG.E.64 R12, desc[UR4][R8.64] ;  /* 0x00000004080c8981 */ /* 0x000162000c1e1b00 */
[----:B------:R-:W-:Y:S04]  /*0220*/  BSSY B0, `(.L_x_9375) ;  /* 0x0000014000007945 */ /* 0x000fe80003800000 */
[----:B------:R-:W-:Y:S05]  /*0230*/  @P0 BRA `(.L_x_9376) ;  /* 0x0000000000480947 */ /* 0x000fea0003800000 */
[----:B0----5:R-:W-:-:S06]  /*0240*/  DMUL R4, R12, R12 ;  /* 0x0000000c0c047228 */ /* 0x021fcc0000000000 */
        /* <DEDUP_REMOVED lines=12> */
[----:B------:R-:W-:Y:S01]  /*0310*/  IMAD.MOV.U32 R13, RZ, RZ, R5 ;  /* 0x000000ffff0d7224 */ /* 0x000fe200078e0005 */
[----:B------:R-:W-:-:S07]  /*0320*/  IADD3 R21, R21, -0x100000, RZ ;  /* 0xfff0000015157810 */ /* 0x000fce0007ffe0ff */
[----:B------:R-:W-:Y:S05]  /*0330*/  CALL.REL.NOINC `($__internal_24_$__cuda_sm20_dblrcp_rn_slowpath_v3) ;  /* 0x0000000400747944 */ /* 0x000fea0003c00000 */
[----:B------:R-:W-:Y:S02]  /*0340*/  IMAD.MOV.U32 R8, RZ, RZ, R14 ;  /* 0x000000ffff087224 */ /* 0x000fe400078e000e */
[----:B------:R-:W-:-:S07]  /*0350*/  IMAD.MOV.U32 R9, RZ, RZ, R15 ;  /* 0x000000ffff097224 */ /* 0x000fce00078e000f */
.L_x_9376:
[----:B------:R-:W-:Y:S05]  /*0360*/  BSYNC B0 ;  /* 0x0000000000007941 */ /* 0x000fea0003800000 */
.L_x_9375:
[----:B0-----:R-:W-:Y:S01]  /*0370*/  VIADD R5, R3, 0x80 ;  /* 0x0000008003057836 */ /* 0x001fe20000000000 */
[----:B------:R-:W-:Y:S04]  /*0380*/  BSSY B0, `(.L_x_9377) ;  /* 0x0000013000007945 */ /* 0x000fe80003800000 */
[----:B------:R-:W-:-:S13]  /*0390*/  ISETP.GE.AND P1, PT, R5, R2, PT ;  /* 0x000000020500720c */ /* 0x000fda0003f26270 */
[----:B------:R-:W-:Y:S05]  /*03a0*/  @P1 BRA `(.L_x_9378) ;  /* 0x0000000000401947 */ /* 0x000fea0003800000 */
[----:B-----5:R-:W-:-:S06]  /*03b0*/  DMUL R12, R6, R6 ;  /* 0x00000006060c7228 */ /* 0x020fcc0000000000 */
        /* <DEDUP_REMOVED lines=12> */
[----:B------:R-:W-:Y:S05]  /*0480*/  CALL.REL.NOINC `($__internal_24_$__cuda_sm20_dblrcp_rn_slowpath_v3) ;  /* 0x0000000400207944 */ /* 0x000fea0003c00000 */
[----:B------:R-:W-:Y:S02]  /*0490*/  IMAD.MOV.U32 R6, RZ, RZ, R14 ;  /* 0x000000ffff067224 */ /* 0x000fe400078e000e */
[----:B------:R-:W-:-:S07]  /*04a0*/  IMAD.MOV.U32 R7, RZ, RZ, R15 ;  /* 0x000000ffff077224 */ /* 0x000fce00078e000f */
.L_x_9378:
[----:B------:R-:W-:Y:S05]  /*04b0*/  BSYNC B0 ;  /* 0x0000000000007941 */ /* 0x000fea0003800000 */
.L_x_9377:
[----:B-----5:R-:W-:Y:S01]  /*04c0*/  IADD3 R13, R3, 0x100, RZ ;  /* 0x00000100030d7810 */ /* 0x020fe20007ffe0ff */
[----:B------:R-:W-:Y:S03]  /*04d0*/  BSSY B0, `(.L_x_9379) ;  /* 0x0000013000007945 */ /* 0x000fe60003800000 */
        /* <DEDUP_REMOVED lines=16> */
[----:B------:R-:W-:Y:S01]  /*05e0*/  MOV R18, R14 ;  /* 0x0000000e00127202 */ /* 0x000fe20000000f00 */
[----:B------:R-:W-:-:S07]  /*05f0*/  IMAD.MOV.U32 R19, RZ, RZ, R15 ;  /* 0x000000ffff137224 */ /* 0x000fce00078e000f */
.L_x_9380:
[----:B------:R-:W-:Y:S05]  /*0600*/  BSYNC B0 ;  /* 0x0000000000007941 */ /* 0x000fea0003800000 */
.L_x_9379:
[----:B------:R-:W-:Y:S01]  /*0610*/  VIADD R13, R3, 0x180 ;  /* 0x00000180030d7836 */ /* 0x000fe20000000000 */
[----:B------:R-:W-:Y:S04]  /*0620*/  BSSY B0, `(.L_x_9381) ;  /* 0x0000013000007945 */ /* 0x000fe80003800000 */
[----:B------:R-:W-:-:S13]  /*0630*/  ISETP.GE.AND P1, PT, R13, R2, PT ;  /* 0x000000020d00720c */ /* 0x000fda0003f26270 */
[----:B------:R-:W-:Y:S05]  /*0640*/  @P1 BRA `(.L_x_9382) ;  /* 0x0000000000401947 */ /* 0x000fea0003800000 */
[----:B------:R-:W-:-:S06]  /*0650*/  DMUL R12, R10, R10 ;  /* 0x0000000a0a0c7228 */ /* 0x000fcc0000000000 */
        /* <DEDUP_REMOVED lines=13> */
[----:B------:R-:W-:Y:S01]  /*0730*/  IMAD.MOV.U32 R10, RZ, RZ, R14 ;  /* 0x000000ffff0a7224 */ /* 0x000fe200078e000e */
[----:B------:R-:W-:-:S07]  /*0740*/  MOV R11, R15 ;  /* 0x0000000f000b7202 */ /* 0x000fce0000000f00 */
.L_x_9382:
[----:B------:R-:W-:Y:S05]  /*0750*/  BSYNC B0 ;  /* 0x0000000000007941 */ /* 0x000fea0003800000 */
.L_x_9381:
[----:B------:R-:W0:Y:S01]  /*0760*/  @!P0 S2R R15, SR_TID.X ;  /* 0x00000000000f8919 */ /* 0x000e220000002100 */
[----:B------:R-:W1:Y:S01]  /*0770*/  @!P0 LDC.64 R12, c[0x0][0x220] ;  /* 0x00008800ff0c8b82 */ /* 0x000e620000000a00 */
[----:B------:R-:W-:Y:S01]  /*0780*/  @!P0 IMAD.MOV.U32 R3, RZ, RZ, R5 ;  /* 0x000000ffff038224 */ /* 0x000fe200078e0005 */
[----:B------:R-:W-:Y:S04]  /*0790*/  BSSY B0, `(.L_x_9383) ;  /* 0x0000010000007945 */ /* 0x000fe80003800000 */
[----:B------:R-:W-:Y:S01]  /*07a0*/  ISETP.GE.AND P1, PT, R3, R2, PT ;  /* 0x000000020300720c */ /* 0x000fe20003f26270 */
[----:B0-----:R-:W-:-:S04]  /*07b0*/  @!P0 IMAD R5, R0, 0x200, R15 ;  /* 0x0000020000058824 */ /* 0x001fc800078e020f */
[----:B-1----:R-:W-:-:S05]  /*07c0*/  @!P0 IMAD.WIDE.U32 R4, R5, 0x8, R12 ;  /* 0x0000000805048825 */ /* 0x002fca00078e000c */
[----:B------:R0:W-:Y:S03]  /*07d0*/  @!P0 STG.E.64 desc[UR4][R4.64], R8 ;  /* 0x0000000804008986 */ /* 0x0001e6000c101b04 */
[----:B------:R-:W-:Y:S05]  /*07e0*/  @P1 BRA `(.L_x_9384) ;  /* 0x0000000000281947 */ /* 0x000fea0003800000 */
[----:B0-----:R-:W0:Y:S01]  /*07f0*/  LDC.64 R8, c[0x0][0x220] ;  /* 0x00008800ff087b82 */ /* 0x001e220000000a00 */
[----:B------:R-:W-:Y:S01]  /*0800*/  LEA R5, R0, R3, 0x9 ;  /* 0x0000000300057211 */ /* 0x000fe200078e48ff */
[----:B------:R-:W-:-:S05]  /*0810*/  VIADD R3, R3, 0x80 ;  /* 0x0000008003037836 */ /* 0x000fca0000000000 */
[----:B------:R-:W-:-:S13]  /*0820*/  ISETP.GE.AND P0, PT, R3, R2, PT ;  /* 0x000000020300720c */ /* 0x000fda0003f06270 */
[----:B------:R-:W-:Y:S01]  /*0830*/  @!P0 IMAD R13, R0, 0x200, R3 ;  /* 0x00000200000d8824 */ /* 0x000fe200078e0203 */
[----:B------:R-:W-:Y:S01]  /*0840*/  @!P0 IADD3 R3, R3, 0x80, RZ ;  /* 0x0000008003038810 */ /* 0x000fe20007ffe0ff */
[----:B0-----:R-:W-:-:S04]  /*0850*/  IMAD.WIDE.U32 R4, R5, 0x8, R8 ;  /* 0x0000000805047825 */ /* 0x001fc800078e0008 */
[----:B------:R-:W-:Y:S01]  /*0860*/  @!P0 IMAD.WIDE.U32 R8, R13, 0x8, R8 ;  /* 0x000000080d088825 */ /* 0x000fe200078e0008 */
[----:B------:R1:W-:Y:S04]  /*0870*/  STG.E.64 desc[UR4][R4.64], R6 ;  /* 0x0000000604007986 */ /* 0x0003e8000c101b04 */
[----:B------:R1:W-:Y:S02]  /*0880*/  @!P0 STG.E.64 desc[UR4][R8.64], R18 ;  /* 0x0000001208008986 */ /* 0x0003e4000c101b04 */
.L_x_9384:
[----:B------:R-:W-:Y:S05]  /*0890*/  BSYNC B0 ;  /* 0x0000000000007941 */ /* 0x000fea0003800000 */
.L_x_9383:
[----:B------:R-:W-:-:S13]  /*08a0*/  ISETP.GE.AND P0, PT, R3, R2, PT ;  /* 0x000000020300720c */ /* 0x000fda0003f06270 */
[----:B------:R-:W-:Y:S05]  /*08b0*/  @P0 EXIT ;  /* 0x000000000000094d */ /* 0x000fea0003800000 */
[----:B01----:R-:W0:Y:S01]  /*08c0*/  LDC.64 R4, c[0x0][0x220] ;  /* 0x00008800ff047b82 */ /* 0x003e220000000a00 */
[----:B------:R-:W-:-:S04]  /*08d0*/  IMAD R3, R0, 0x200, R3 ;  /* 0x0000020000037824 */ /* 0x000fc800078e0203 */
[----:B0-----:R-:W-:-:S05]  /*08e0*/  IMAD.WIDE.U32 R2, R3, 0x8, R4 ;  /* 0x0000000803027825 */ /* 0x001fca00078e0004 */
[----:B------:R-:W-:Y:S01]  /*08f0*/  STG.E.64 desc[UR4][R2.64], R10 ;  /* 0x0000000a02007986 */ /* 0x000fe2000c101b04 */
[----:B------:R-:W-:Y:S05]  /*0900*/  EXIT ;  /* 0x000000000000794d */ /* 0x000fea0003800000 */
        .weak           $__internal_24_$__cuda_sm20_dblrcp_rn_slowpath_v3
        .type           $__internal_24_$__cuda_sm20_dblrcp_rn_slowpath_v3,@function
        .size           $__internal_24_$__cuda_sm20_dblrcp_rn_slowpath_v3,(.L_x_71466 - $__internal_24_$__cuda_sm20_dblrcp_rn_slowpath_v3)
$__internal_24_$__cuda_sm20_dblrcp_rn_slowpath_v3:
        /* <DEDUP_REMOVED lines=25> */
.L_x_9388:
        /* <DEDUP_REMOVED lines=10> */
.L_x_9386:
[----:B------:R-:W-:Y:S01]  /*0b40*/  LOP3.LUT R15, R13, 0x80000, RZ, 0xfc, !PT ;  /* 0x000800000d0f7812 */ /* 0x000fe200078efcff */
[----:B------:R-:W-:-:S07]  /*0b50*/  IMAD.MOV.U32 R14, RZ, RZ, R12 ;  /* 0x000000ffff0e7224 */ /* 0x000fce00078e000c */
.L_x_9387:
[----:B------:R-:W-:Y:S05]  /*0b60*/  BSYNC B1 ;  /* 0x0000000000017941 */ /* 0x000fea0003800000 */
.L_x_9385:
[----:B------:R-:W-:Y:S01]  /*0b70*/  MOV R12, R4 ;  /* 0x00000004000c7202 */ /* 0x000fe20000000f00 */
[----:B------:R-:W-:-:S04]  /*0b80*/  IMAD.MOV.U32 R13, RZ, RZ, 0x0 ;  /* 0x00000000ff0d7424 */ /* 0x000fc800078e00ff */
[----:B------:R-:W-:Y:S05]  /*0b90*/  RET.REL.NODEC R12 `(_ZN2at6native27unrolled_elementwise_kernelIZNS0_50_GLOBAL__N__2680c7bb_12_PowKernel_cu_140f0503_289629pow_tensor_scalar_kernel_implIddEEvRNS_18TensorIteratorBaseET0_EUldE1_St5arrayIPcLm2EELi4E23TrivialOffsetCalculatorILi1EjESC_NS0_6memory15LoadWithoutCastENSD_16StoreWithoutCastEEEviT_S6_T2_T3_T4_T5_) ;  /* 0xfffffff40c187950 */ /* 0x000fea0003c3ffff */
.L_x_9389:
        /* <DEDUP_REMOVED lines=14> */
.L_x_71466:


//--------------------- .text._ZN2at6native29vectorized_elementwise_kernelILi2EZNS0_50_GLOBAL__N__2680c7bb_12_PowKernel_cu_140f0503_289629pow_tensor_scalar_kernel_implIddEEvRNS_18TensorIteratorBaseET0_EUldE1_St5arrayIPcLm2EEEEviS6_T1_ --------------------------
	.section	.text._ZN2at6native29vectorized_elementwise_kernelILi2EZNS0_50_GLOBAL__N__2680c7bb_12_PowKernel_cu_140f0503_289629pow_tensor_scalar_kernel_implIddEEvRNS_18TensorIteratorBaseET0_EUldE1_St5arrayIPcLm2EEEEviS6_T1_,"ax",@progbits
	.align	128
        .global         _ZN2at6native29vectorized_elementwise_kernelILi2EZNS0_50_GLOBAL__N__2680c7bb_12_PowKernel_cu_140f0503_289629pow_tensor_scalar_kernel_implIddEEvRNS_18TensorIteratorBaseET0_EUldE1_St5arrayIPcLm2EEEEviS6_T1_
        .type           _ZN2at6native29vectorized_elementwise_kernelILi2EZNS0_50_GLOBAL__N__2680c7bb_12_PowKernel_cu_140f0503_289629pow_tensor_scalar_kernel_implIddEEvRNS_18TensorIteratorBaseET0_EUldE1_St5arrayIPcLm2EEEEviS6_T1_,@function
        .size           _ZN2at6native29vectorized_elementwise_kernelILi2EZNS0_50_GLOBAL__N__2680c7bb_12_PowKernel_cu_140f0503_289629pow_tensor_scalar_kernel_implIddEEvRNS_18TensorIteratorBaseET0_EUldE1_St5arrayIPcLm2EEEEviS6_T1_,(.L_x_71467 - _ZN2at6native29vectorized_elementwise_kernelILi2EZNS0_50_GLOBAL__N__2680c7bb_12_PowKernel_cu_140f0503_289629pow_tensor_scalar_kernel_implIddEEvRNS_18TensorIteratorBaseET0_EUldE1_St5arrayIPcLm2EEEEviS6_T1_)
        .other          _ZN2at6native29vectorized_elementwise_kernelILi2EZNS0_50_GLOBAL__N__2680c7bb_12_PowKernel_cu_140f0503_289629pow_tensor_scalar_kernel_implIddEEvRNS_18TensorIteratorBaseET0_EUldE1_St5arrayIPcLm2EEEEviS6_T1_,@"STO_CUDA_ENTRY STV_DEFAULT"
_ZN2at6native29vectorized_elementwise_kernelILi2EZNS0_50_GLOBAL__N__2680c7bb_12_PowKernel_cu_140f0503_289629pow_tensor_scalar_kernel_implIddEEvRNS_18TensorIteratorBaseET0_EUldE1_St5arrayIPcLm2EEEEviS6_T1_:
.text._ZN2at6native29vectorized_elementwise_kernelILi2EZNS0_50_GLOBAL__N__2680c7bb_12_PowKernel_cu_140f0503_289629pow_tensor_scalar_kernel_implIddEEvRNS_18TensorIteratorBaseET0_EUldE1_St5arrayIPcLm2EEEEviS6_T1_:
        /* <DEDUP_REMOVED lines=14> */
[----:B------:R-:W4:Y:S04]  /*00e0*/  LDG.E.128 R20, desc[UR4][R12.64+0x800] ;  /* 0x000800040c147981 */ /* 0x000f28000c1e1d00 */
[----:B------:R-:W5:Y:S04]  /*00f0*/  LDG.E.128 R16, desc[UR4][R12.64+0x1000] ;  /* 0x001000040c107981 */ /* 0x000f68000c1e1d00 */
[----:B------:R-:W5:Y:S01]  /*0100*/  LDG.E.128 R8, desc[UR4][R12.64+0x1800] ;  /* 0x001800040c087981 */ /* 0x000f62000c1e1d00 */
[----:B--2---:R-:W-:Y:S01]  /*0110*/  IMAD.WIDE.U32 R28, R28, 0x8, R6 ;  /* 0x000000081c1c7825 */ /* 0x004fe200078e0006 */
[----:B------:R-:W-:Y:S01]  /*0120*/  BSSY B1, `(.L_x_9391) ;  /* 0x000001a000017945 */ /* 0x000fe20003800000 */
[----:B---3--:R-:W-:-:S02]  /*0130*/  DMUL R2, R26, R26 ;  /* 0x0000001a1a027228 */ /* 0x008fc40000000000 */
[----:B------:R-:W-:Y:S02]  /*0140*/  DMUL R24, R24, R24 ;  /* 0x0000001818187228 */ /* 0x000fe40000000000 */
[----:B----4-:R-:W-:Y:S02]  /*0150*/  DMUL R20, R20, R20 ;  /* 0x0000001414147228 */ /* 0x010fe40000000000 */
[----:B------:R-:W0:Y:S01]  /*0160*/  MUFU.RCP64H R5, R3 ;  /* 0x0000000300057308 */ /* 0x000e220000001800 */
[----:B------:R-:W-:Y:S02]  /*0170*/  DMUL R22, R22, R22 ;  /* 0x0000001616167228 */ /* 0x000fe40000000000 */
[----:B-----5:R-:W-:Y:S01]  /*0180*/  DMUL R16, R16, R16 ;  /* 0x0000001010107228 */ /* 0x020fe20000000000 */
[----:B------:R-:W-:Y:S01]  /*0190*/  VIADD R4, R3, 0x300402 ;  /* 0x0030040203047836 */ /* 0x000fe20000000000 */
[----:B------:R-:W-:Y:S02]  /*01a0*/  DMUL R18, R18, R18 ;  /* 0x0000001212127228 */ /* 0x000fe40000000000 */
[----:B------:R-:W-:-:S02]  /*01b0*/  DMUL R10, R10, R10 ;  /* 0x0000000a0a0a7228 */ /* 0x000fc40000000000 */
[----:B------:R-:W-:Y:S01]  /*01c0*/  FSETP.GEU.AND P0, PT, |R4|, 5.8789094863358348022e-39, PT ;  /* 0x004004020400780b */ /* 0x000fe20003f0e200 */
[----:B------:R-:W-:Y:S01]  /*01d0*/  DMUL R6, R8, R8 ;  /* 0x0000000808067228 */ /* 0x000fe20000000000 */
[----:B------:R-:W-:Y:S01]  /*01e0*/  IMAD.WIDE R8, R0, 0x10, R28 ;  /* 0x0000001000087825 */ /* 0x000fe200078e021c */
[----:B0-----:R-:W-:-:S08]  /*01f0*/  DFMA R14, -R2, R4, 1 ;  /* 0x3ff00000020e742b */ /* 0x001fd00000000104 */
[----:B------:R-:W-:-:S08]  /*0200*/  DFMA R14, R14, R14, R14 ;  /* 0x0000000e0e0e722b */ /* 0x000fd0000000000e */
[----:B------:R-:W-:-:S08]  /*0210*/  DFMA R14, R4, R14, R4 ;  /* 0x0000000e040e722b */ /* 0x000fd00000000004 */
[----:B------:R-:W-:-:S08]  /*0220*/  DFMA R12, -R2, R14, 1 ;  /* 0x3ff00000020c742b */ /* 0x000fd0000000010e */
[----:B------:R-:W-:Y:S01]  /*0230*/  DFMA R14, R14, R12, R14 ;  /* 0x0000000c0e0e722b */ /* 0x000fe2000000000e */
[----:B------:R-:W-:Y:S10]  /*0240*/  @P0 BRA `(.L_x_9392) ;  /* 0x00000000001c0947 */ /* 0x000ff40003800000 */
[----:B------:R-:W-:Y:S01]  /*0250*/  LOP3.LUT R0, R3, 0x7fffffff, RZ, 0xc0, !PT ;  /* 0x7fffffff03007812 */ /* 0x000fe200078ec0ff */
[----:B------:R-:W-:-:S03]  /*0260*/  IMAD.MOV.U32 R4, RZ, RZ, R2 ;  /* 0x000000ffff047224 */ /* 0x000fc600078e0002 */
[----:B------:R-:W-:Y:S02]  /*0270*/  IADD3 R2, R0, -0x100000, RZ ;  /* 0xfff0000000027810 */ /* 0x000fe40007ffe0ff */
[----:B------:R-:W-:-:S07]  /*0280*/  MOV R0, 0x2a0 ;  /* 0x000002a000007802 */ /* 0x000fce0000000f00 */
[----:B------:R-:W-:Y:S05]  /*0290*/  CALL.REL.NOINC `($__internal_25_$__cuda_sm20_dblrcp_rn_slowpath_v3) ;  /* 0x0000001800c07944 */ /* 0x000fea0003c00000 */
[----:B------:R-:W-:Y:S02]  /*02a0*/  IMAD.MOV.U32 R14, RZ, RZ, R2 ;  /* 0x000000ffff0e7224 */ /* 0x000fe400078e0002 */
[----:B------:R-:W-:-:S07]  /*02b0*/  IMAD.MOV.U32 R15, RZ, RZ, R3 ;  /* 0x000000ffff0f7224 */ /* 0x000fce00078e0003 */
.L_x_9392:
[----:B------:R-:W-:Y:S05]  /*02c0*/  BSYNC B1 ;  /* 0x0000000000017941 */ /* 0x000fea0003800000 */
.L_x_9391:
[----:B------:R-:W0:Y:S01]  /*02d0*/  MUFU.RCP64H R3, R25 ;  /* 0x0000001900037308 */ /* 0x000e220000001800 */
[----:B------:R-:W-:Y:S01]  /*02e0*/  VIADD R2, R25, 0x300402 ;  /* 0x0030040219027836 */ /* 0x000fe20000000000 */
[----:B------:R-:W-:Y:S04]  /*02f0*/  BSSY B1, `(.L_x_9393) ;  /* 0x0000010000017945 */ /* 0x000fe80003800000 */
        /* <DEDUP_REMOVED lines=10> */
[----:B------:R-:W-:Y:S01]  /*03a0*/  MOV R0, 0x3d0 ;  /* 0x000003d000007802 */ /* 0x000fe20000000f00 */
[----:B------:R-:W-:-:S07]  /*03b0*/  VIADD R2, R2, 0xfff00000 ;  /* 0xfff0000002027836 */ /* 0x000fce0000000000 */
[----:B------:R-:W-:Y:S05]  /*03c0*/  CALL.REL.NOINC `($__internal_25_$__cuda_sm20_dblrcp_rn_slowpath_v3) ;  /* 0x0000001800747944 */ /* 0x000fea0003c00000 */
[----:B------:R-:W-:Y:S01]  /*03d0*/  IMAD.MOV.U32 R12, RZ, RZ, R2 ;  /* 0x000000ffff0c7224 */ /* 0x000fe200078e0002 */
[----:B------:R-:W-:-:S07]  /*03e0*/  MOV R13, R3 ;  /* 0x00000003000d7202 */ /* 0x000fce0000000f00 */
.L_x_9394:
[----:B------:R-:W-:Y:S05]  /*03f0*/  BSYNC B1 ;  /* 0x0000000000017941 */ /* 0x000fea0003800000 */
.L_x_9393:
[----:B------:R-:W0:Y:S01]  /*0400*/  MUFU.RCP64H R3, R23 ;  /* 0x0000001700037308 */ /* 0x000e220000001800 */
[----:B------:R-:W-:Y:S01]  /*0410*/  VIADD R2, R23, 0x300402 ;  /* 0x0030040217027836 */ /* 0x000fe20000000000 */
[----:B------:R1:W-:Y:S01]  /*0420*/  STG.E.128 desc[UR4][R8.64], R12 ;  /* 0x0000000c08007986 */ /* 0x0003e2000c101d04 */
[----:B------:R-:W-:Y:S03]  /*0430*/  BSSY B1, `(.L_x_9395) ;  /* 0x0000010000017945 */ /* 0x000fe60003800000 */
[----:B------:R-:W-:Y:S01]  /*0440*/  FSETP.GEU.AND P0, PT, |R2|, 5.8789094863358348022e-39, PT ;  /* 0x004004020200780b */ /* 0x000fe20003f0e200 */
[----:B0-----:R-:W-:-:S08]  /*0450*/  DFMA R4, -R22, R2, 1 ;  /* 0x3ff000001604742b */ /* 0x001fd00000000102 */
[----:B------:R-:W-:-:S08]  /*0460*/  DFMA R4, R4, R4, R4 ;  /* 0x000000040404722b */ /* 0x000fd00000000004 */
[----:B------:R-:W-:-:S08]  /*0470*/  DFMA R4, R2, R4, R2 ;  /* 0x000000040204722b */ /* 0x000fd00000000002 */
[----:B------:R-:W-:-:S08]  /*0480*/  DFMA R24, -R22, R4, 1 ;  /* 0x3ff000001618742b */ /* 0x000fd00000000104 */
[----:B-1----:R-:W-:Y:S01]  /*0490*/  DFMA R14, R4, R24, R4 ;  /* 0x00000018040e722b */ /* 0x002fe20000000004 */
[----:B------:R-:W-:Y:S10]  /*04a0*/  @P0 BRA `(.L_x_9396) ;  /* 0x0000000000200947 */ /* 0x000ff40003800000 */
[----:B------:R-:W-:Y:S01]  /*04b0*/  LOP3.LUT R2, R23, 0x7fffffff, RZ, 0xc0, !PT ;  /* 0x7fffffff17027812 */ /* 0x000fe200078ec0ff */
[----:B------:R-:W-:Y:S01]  /*04c0*/  IMAD.MOV.U32 R4, RZ, RZ, R22 ;  /* 0x000000ffff047224 */ /* 0x000fe200078e0016 */
[----:B------:R-:W-:Y:S01]  /*04d0*/  MOV R0, 0x510 ;  /* 0x0000051000007802 */ /* 0x000fe20000000f00 */
[----:B------:R-:W-:Y:S01]  /*04e0*/  IMAD.MOV.U32 R3, RZ, RZ, R23 ;  /* 0x000000ffff037224 */ /* 0x000fe200078e0017 */
[----:B------:R-:W-:-:S07]  /*04f0*/  IADD3 R2, R2, -0x100000, RZ ;  /* 0xfff0000002027810 */ /* 0x000fce0007ffe0ff */
[----:B------:R-:W-:Y:S05]  /*0500*/  CALL.REL.NOINC `($__internal_25_$__cuda_sm20_dblrcp_rn_slowpath_v3) ;  /* 0x0000001800247944 */ /* 0x000fea0003c00000 */
[----:B------:R-:W-:Y:S02]  /*0510*/  IMAD.MOV.U32 R14, RZ, RZ, R2 ;  /* 0x000000ffff0e7224 */ /* 0x000fe400078e0002 */
[----:B------:R-:W-:-:S07]  /*0520*/  IMAD.MOV.U32 R15, RZ, RZ, R3 ;  /* 0x000000ffff0f7224 */ /* 0x000fce00078e0003 */
.L_x_9396:
[----:B------:R-:W-:Y:S05]  /*0530*/  BSYNC B1 ;  /* 0x0000000000017941 */ /* 0x000fea0003800000 */
.L_x_9395:
        /* <DEDUP_REMOVED lines=18> */
.L_x_9398:
[----:B------:R-:W-:Y:S05]  /*0660*/  BSYNC B1 ;  /* 0x0000000000017941 */ /* 0x000fea0003800000 */
.L_x_9397:
        /* <DEDUP_REMOVED lines=19> */
.L_x_9400:
[----:B------:R-:W-:Y:S05]  /*07a0*/  BSYNC B1 ;  /* 0x0000000000017941 */ /* 0x000fea0003800000 */
.L_x_9399:
        /* <DEDUP_REMOVED lines=18> */
.L_x_9402:
[----:B------:R-:W-:Y:S05]  /*08d0*/  BSYNC B1 ;  /* 0x0000000000017941 */ /* 0x000fea0003800000 */
.L_x_9401:
        /* <DEDUP_REMOVED lines=19> */
.L_x_9404:
[----:B------:R-:W-:Y:S05]  /*0a10*/  BSYNC B1 ;  /* 0x0000000000017941 */ /* 0x000fea0003800000 */
.L_x_9403:
        /* <DEDUP_REMOVED lines=18> */
.L_x_9406:
[----:B------:R-:W-:Y:S05]  /*0b40*/  BSYNC B1 ;  /* 0x0000000000017941 */ /* 0x000fea0003800000 */
.L_x_9405:
[----:B------:R-:W-:Y:S01]  /*0b50*/  STG.E.128 desc[UR4][R8.64+0x1800], R12 ;  /* 0x0018000c08007986 */ /* 0x000fe2000c101d04 */
[----:B------:R-:W-:Y:S05]  /*0b60*/  EXIT ;  /* 0x000000000000794d */ /* 0x000fea0003800000 */
.L_x_9390:
[----:B------:R-:W0:Y:S01]  /*0b70*/  S2R R20, SR_TID.X ;  /* 0x0000000000147919 */ /* 0x000e220000002100 */
[----:B------:R-:W-:Y:S02]  /*0b80*/  CS2R R6, SRZ ;  /* 0x0000000000067805 */ /* 0x000fe4000001ff00 */
[----:B0-----:R-:W-:Y:S01]  /*0b90*/  ISETP.GE.AND P0, PT, R20, R21, PT ;  /* 0x000000151400720c */ /* 0x001fe20003f06270 */
[----:B------:R-:W-:-:S12]  /*0ba0*/  IMAD.MOV.U32 R0, RZ, RZ, R20 ;  /* 0x000000ffff007224 */ /* 0x000fd800078e0014 */
        /* <DEDUP_REMOVED lines=12> */
[----:B------:R1:W5:Y:S07]  /*0c70*/  @!P6 LDG.E.64 R6, desc[UR4][R8.64] ;  /* 0x000000040806e981 */ /* 0x00036e000c1e1b00 */
        /* <DEDUP_REMOVED lines=8> */
[----:B------:R-:W-:Y:S01]  /*0d00*/  @!P2 IMAD.IADD R19, R28, 0x1, R0 ;  /* 0x000000011c13a824 */ /* 0x000fe200078e0200 */
[----:B------:R-:W-:Y:S01]  /*0d10*/  @!P2 IADD3 R0, R0, 0x80, RZ ;  /* 0x000000800000a810 */ /* 0x000fe20007ffe0ff */
[----:B------:R-:W0:Y:S03]  /*0d20*/  @!P2 LDC.64 R22, c[0x0][0x228] ;  /* 0x00008a00ff16ab82 */ /* 0x000e260000000a00 */
[----:B------:R-:W-:-:S13]  /*0d30*/  ISETP.GE.AND P1, PT, R0, R21, PT ;  /* 0x000000150000720c */ /* 0x000fda0003f26270 */
[----:B------:R-:W-:Y:S01]  /*0d40*/  @!P1 IMAD.IADD R17, R28, 0x1, R0 ;  /* 0x000000011c119824 */ /* 0x000fe200078e0200 */
[----:B------:R-:W0:Y:S01]  /*0d50*/  @!P1 LDC.64 R14, c[0x0][0x228] ;  /* 0x00008a00ff0e9b82 */ /* 0x000e220000000a00 */
[----:B------:R-:W-:-:S05]  /*0d60*/  @!P1 VIADD R0, R0, 0x80 ;  /* 0x0000008000009836 */ /* 0x000fca0000000000 */
[----:B------:R-:W-:-:S13]  /*0d70*/  ISETP.GE.AND P6, PT, R0, R21, PT ;  /* 0x000000150000720c */ /* 0x000fda0003fc6270 */
[----:B------:R-:W0:Y:S01]  /*0d80*/  @!P6 LDC.64 R12, c[0x0][0x228] ;  /* 0x00008a00ff0ceb82 */ /* 0x000e220000000a00 */
[C---:B------:R-:W-:Y:S01]  /*0d90*/  @!P6 IMAD.IADD R33, R28.reuse, 0x1, R0 ;  /* 0x000000011c21e824 */ /* 0x040fe200078e0200 */
[----:B------:R-:W-:Y:S01]  /*0da0*/  @!P0 IADD3 R29, R28, R20, RZ ;  /* 0x000000141c1d8210 */ /* 0x000fe20007ffe0ff */
[----:B--2---:R-:W-:Y:S01]  /*0db0*/  @!P5 IMAD.WIDE.U32 R30, R27, 0x8, R30 ;  /* 0x000000081b1ed825 */ /* 0x004fe200078e001e */
[----:B-1----:R-:W-:-:S03]  /*0dc0*/  CS2R R8, SRZ ;  /* 0x0000000000087805 */ /* 0x002fc6000001ff00 */
[----:B---3--:R-:W-:Y:S01]  /*0dd0*/  @!P4 IMAD.WIDE.U32 R34, R35, 0x8, R10 ;  /* 0x000000082322c825 */ /* 0x008fe200078e000a */
[----:B------:R-:W-:Y:S02]  /*0de0*/  CS2R R10, SRZ ;  /* 0x00000000000a7805 */ /* 0x000fe4000001ff00 */
[----:B------:R1:W5:Y:S01]  /*0df0*/  @!P5 LDG.E.64 R8, desc[UR4][R30.64] ;  /* 0x000000041e08d981 */ /* 0x000362000c1e1b00 */
[----:B----4-:R-:W-:Y:S01]  /*0e00*/  @!P3 IMAD.WIDE.U32 R2, R25, 0x8, R2 ;  /* 0x000000081902b825 */ /* 0x010fe200078e0002 */
[----:B------:R-:W-:Y:S02]  /*0e10*/  CS2R R24, SRZ ;  /* 0x0000000000187805 */ /* 0x000fe4000001ff00 */
[----:B------:R1:W5:Y:S01]  /*0e20*/  @!P4 LDG.E.64 R10, desc[UR4][R34.64] ;  /* 0x00000004220ac981 */ /* 0x000362000c1e1b00 */
[----:B0-----:R-:W-:Y:S01]  /*0e30*/  @!P2 IMAD.WIDE.U32 R22, R19, 0x8, R22 ;  /* 0x000000081316a825 */ /* 0x001fe200078e0016 */
[----:B------:R-:W-:-:S03]  /*0e40*/  CS2R R18, SRZ ;  /* 0x0000000000127805 */ /* 0x000fc6000001ff00 */
[----:B------:R-:W-:Y:S01]  /*0e50*/  @!P1 IMAD.WIDE.U32 R26, R17, 0x8, R14 ;  /* 0x00000008111a9825 */ /* 0x000fe200078e000e */
[----:B------:R-:W-:Y:S02]  /*0e60*/  CS2R R14, SRZ ;  /* 0x00000000000e7805 */ /* 0x000fe4000001ff00 */
[----:B------:R-:W-:Y:S01]  /*0e70*/  CS2R R16, SRZ ;  /* 0x0000000000107805 */ /* 0x000fe2000001ff00 */
[----:B------:R-:W-:Y:S01]  /*0e80*/  @!P6 IMAD.WIDE.U32 R32, R33, 0x8, R12 ;  /* 0x000000082120e825 */ /* 0x000fe200078e000c */
[----:B------:R1:W5:Y:S03]  /*0e90*/  @!P1 LDG.E.64 R18, desc[UR4][R26.64] ;  /* 0x000000041a129981 */ /* 0x000366000c1e1b00 */
[----:B------:R-:W-:Y:S01]  /*0ea0*/  @!P0 IMAD.WIDE.U32 R12, R29, 0x8, R4 ;  /* 0x000000081d0c8825 */ /* 0x000fe200078e0004 */
[----:B------:R-:W-:Y:S01]  /*0eb0*/  CS2R R4, SRZ ;  /* 0x0000000000047805 */ /* 0x000fe2000001ff00 */
[----:B------:R1:W5:Y:S04]  /*0ec0*/  @!P3 LDG.E.64 R14, desc[UR4][R2.64] ;  /* 0x00000004020eb981 */ /* 0x000368000c1e1b00 */
[----:B------:R1:W5:Y:S04]  /*0ed0*/  @!P2 LDG.E.64 R16, desc[UR4][R22.64] ;  /* 0x000000041610a981 */ /* 0x000368000c1e1b00 */
[----:B------:R1:W5:Y:S04]  /*0ee0*/  @!P6 LDG.E.64 R24, desc[UR4][R32.64] ;  /* 0x000000042018e981 */ /* 0x000368000c1e1b00 */
[----:B------:R1:W5:Y:S01]  /*0ef0*/  @!P0 LDG.E.64 R4, desc[UR4][R12.64] ;  /* 0x000000040c048981 */ /* 0x000362000c1e1b00 */
[----:B------:R-:W-:Y:S04]  /*0f00*/  BSSY B1, `(.L_x_9407) ;  /* 0x0000013000017945 */ /* 0x000fe80003800000 */
[----:B------:R-:W-:Y:S05]  /*0f10*/  @P0 BRA `(.L_x_9408) ;  /* 0x0000000000440947 */ /* 0x000fea0003800000 */
[----:B-1---5:R-:W-:-:S06]  /*0f20*/  DMUL R2, R4, R4 ;  /* 0x0000000404027228 */ /* 0x022fcc0000000000 */
        /* <DEDUP_REMOVED lines=10> */
[----:B------:R-:W-:-:S04]  /*0fd0*/  IMAD.MOV.U32 R4, RZ, RZ, R2 ;  /* 0x000000ffff047224 */ /* 0x000fc800078e0002 */
[----:B------:R-:W-:Y:S01]  /*0fe0*/  VIADD R2, R0, 0xfff00000 ;  /* 0xfff0000000027836 */ /* 0x000fe20000000000 */
[----:B------:R-:W-:-:S07]  /*0ff0*/  MOV R0, 0x1010 ;  /* 0x0000101000007802 */ /* 0x000fce0000000f00 */
[----:B------:R-:W-:Y:S05]  /*1000*/  CALL.REL.NOINC `($__internal_25_$__cuda_sm20_dblrcp_rn_slowpath_v3) ;  /* 0x0000000c00647944 */ /* 0x000fea0003c00000 */
[----:B------:R-:W-:Y:S01]  /*1010*/  MOV R22, R2 ;  /* 0x0000000200167202 */ /* 0x000fe20000000f00 */
[----:B------:R-:W-:-:S07]  /*1020*/  IMAD.MOV.U32 R23, RZ, RZ, R3 ;  /* 0x000000ffff177224 */ /* 0x000fce00078e0003 */
.L_x_9408:
[----:B------:R-:W-:Y:S05]  /*1030*/  BSYNC B1 ;  /* 0x0000000000017941 */ /* 0x000fea0003800000 */
.L_x_9407:
[----:B------:R-:W-:Y:S01]  /*1040*/  VIADD R29, R20, 0x80 ;  /* 0x00000080141d7836 */ /* 0x000fe20000000000 */
[----:B------:R-:W-:Y:S04]  /*1050*/  BSSY B1, `(.L_x_9409) ;  /* 0x0000014000017945 */ /* 0x000fe80003800000 */
[----:B------:R-:W-:-:S13]  /*1060*/  ISETP.GE.AND P1, PT, R29, R21, PT ;  /* 0x000000151d00720c */ /* 0x000fda0003f26270 */
        /* <DEDUP_REMOVED lines=12> */
[----:B------:R-:W-:-:S03]  /*1130*/  MOV R4, R2 ;  /* 0x0000000200047202 */ /* 0x000fc60000000f00 */
[----:B------:R-:W-:Y:S01]  /*1140*/  VIADD R2, R0, 0xfff00000 ;  /* 0xfff0000000027836 */ /* 0x000fe20000000000 */
[----:B------:R-:W-:-:S07]  /*1150*/  MOV R0, 0x1170 ;  /* 0x0000117000007802 */ /* 0x000fce0000000f00 */
[----:B------:R-:W-:Y:S05]  /*1160*/  CALL.REL.NOINC `($__internal_25_$__cuda_sm20_dblrcp_rn_slowpath_v3) ;  /* 0x0000000c000c7944 */ /* 0x000fea0003c00000 */
[----:B------:R-:W-:Y:S02]  /*1170*/  IMAD.MOV.U32 R6, RZ, RZ, R2 ;  /* 0x000000ffff067224 */ /* 0x000fe400078e0002 */
[----:B------:R-:W-:-:S07]  /*1180*/  IMAD.MOV.U32 R7, RZ, RZ, R3 ;  /* 0x000000ffff077224 */ /* 0x000fce00078e0003 */
.L_x_9410:
[----:B------:R-:W-:Y:S05]  /*1190*/  BSYNC B1 ;  /* 0x0000000000017941 */ /* 0x000fea0003800000 */
.L_x_9409:
[----:B------:R-:W-:Y:S01]  /*11a0*/  IADD3 R0, R20, 0x100, RZ ;  /* 0x0000010014007810 */ /* 0x000fe20007ffe0ff */
[----:B------:R-:W-:Y:S03]  /*11b0*/  BSSY B1, `(.L_x_9411) ;  /* 0x0000014000017945 */ /* 0x000fe60003800000 */
        /* <DEDUP_REMOVED lines=19> */
.L_x_9412:
[----:B------:R-:W-:Y:S05]  /*12f0*/  BSYNC B1 ;  /* 0x0000000000017941 */ /* 0x000fea0003800000 */
.L_x_9411:
        /* <DEDUP_REMOVED lines=21> */
.L_x_9414:
[----:B------:R-:W-:Y:S05]  /*1450*/  BSYNC B1 ;  /* 0x0000000000017941 */ /* 0x000fea0003800000 */
.L_x_9413:
        /* <DEDUP_REMOVED lines=21> */
.L_x_9416:
[----:B------:R-:W-:Y:S05]  /*15b0*/  BSYNC B1 ;  /* 0x0000000000017941 */ /* 0x000fea0003800000 */
.L_x_9415:
        /* <DEDUP_REMOVED lines=19> */
[----:B------:R-:W-:Y:S01]  /*16f0*/  IMAD.MOV.U32 R16, RZ, RZ, R2 ;  /* 0x000000ffff107224 */ /* 0x000fe200078e0002 */
[----:B------:R-:W-:-:S07]  /*1700*/  MOV R17, R3 ;  /* 0x0000000300117202 */ /* 0x000fce0000000f00 */
.L_x_9418:
[----:B------:R-:W-:Y:S05]  /*1710*/  BSYNC B1 ;  /* 0x0000000000017941 */ /* 0x000fea0003800000 */
.L_x_9417:
        /* <DEDUP_REMOVED lines=21> */
.L_x_9420:
[----:B------:R-:W-:Y:S05]  /*1870*/  BSYNC B1 ;  /* 0x0000000000017941 */ /* 0x000fea0003800000 */
.L_x_9419:
        /* <DEDUP_REMOVED lines=21> */
.L_x_9422:
[----:B------:R-:W-:Y:S05]  /*19d0*/  BSYNC B1 ;  /* 0x0000000000017941 */ /* 0x000fea0003800000 */
.L_x_9421:
[----:B-----5:R-:W0:Y:S01]  /*19e0*/  @!P0 S2R R5, SR_TID.X ;  /* 0x0000000000058919 */ /* 0x020e220000002100 */
[----:B-1----:R-:W1:Y:S01]  /*19f0*/  @!P0 LDC.64 R2, c[0x0][0x220] ;  /* 0x00008800ff028b82 */ /* 0x002e620000000a00 */
[----:B------:R-:W-:Y:S01]  /*1a00*/  @!P0 IMAD.MOV.U32 R20, RZ, RZ, R29 ;  /* 0x000000ffff148224 */ /* 0x000fe200078e001d */
[----:B------:R-:W-:Y:S04]  /*1a10*/  BSSY B0, `(.L_x_9423) ;  /* 0x0000030000007945 */ /* 0x000fe80003800000 */
[----:B------:R-:W-:Y:S01]  /*1a20*/  BSSY B1, `(.L_x_9424) ;  /* 0x0000028000017945 */ /* 0x000fe20003800000 */
[----:B0-----:R-:W-:-:S04]  /*1a30*/  @!P0 IMAD.IADD R5, R28, 0x1, R5 ;  /* 0x000000011c058824 */ /* 0x001fc800078e0205 */
[----:B-1----:R-:W-:-:S05]  /*1a40*/  @!P0 IMAD.WIDE.U32 R2, R5, 0x8, R2 ;  /* 0x0000000805028825 */ /* 0x002fca00078e0002 */
[----:B------:R0:W-:Y:S01]  /*1a50*/  @!P0 STG.E.64 desc[UR4][R2.64], R22 ;  /* 0x0000001602008986 */ /* 0x0001e2000c101b04 */
[----:B------:R-:W-:-:S13]  /*1a60*/  ISETP.GE.AND P0, PT, R20, R21, PT ;  /* 0x000000151400720c */ /* 0x000fda0003f06270 */
[----:B0-----:R-:W-:Y:S05]  /*1a70*/  @P0 BRA `(.L_x_9425) ;  /* 0x0000000000300947 */ /* 0x001fea0003800000 */
[----:B------:R-:W0:Y:S01]  /*1a80*/  LDC.64 R2, c[0x0][0x220] ;  /* 0x00008800ff027b82 */ /* 0x000e220000000a00 */
[----:B------:R-:W-:Y:S01]  /*1a90*/  IADD3 R5, R28, R20, RZ ;  /* 0x000000141c057210 */ /* 0x000fe20007ffe0ff */
[----:B------:R-:W-:-:S05]  /*1aa0*/  VIADD R20, R20, 0x80 ;  /* 0x0000008014147836 */ /* 0x000fca0000000000 */
[----:B------:R-:W-:Y:S01]  /*1ab0*/  ISETP.GE.AND P0, PT, R20, R21, PT ;  /* 0x000000151400720c */ /* 0x000fe20003f06270 */
[----:B0-----:R-:W-:-:S05]  /*1ac0*/  IMAD.WIDE.U32 R2, R5, 0x8, R2 ;  /* 0x0000000805027825 */ /* 0x001fca00078e0002 */
[----:B------:R0:W-:Y:S07]  /*1ad0*/  STG.E.64 desc[UR4][R2.64], R6 ;  /* 0x0000000602007986 */ /* 0x0001ee000c101b04 */
[----:B------:R-:W-:Y:S05]  /*1ae0*/  @P0 BRA `(.L_x_9426) ;  /* 0x0000000000300947 */ /* 0x000fea0003800000 */
[----:B0-----:R-:W0:Y:S01]  /*1af0*/  LDC.64 R2, c[0x0][0x220] ;  /* 0x00008800ff027b82 */ /* 0x001e220000000a00 */
[----:B------:R-:W-:Y:S01]  /*1b00*/  IMAD.IADD R5, R28, 0x1, R20 ;  /* 0x000000011c057824 */ /* 0x000fe200078e0214 */
[----:B------:R-:W-:-:S03]  /*1b10*/  IADD3 R20, R20, 0x80, RZ ;  /* 0x0000008014147810 */ /* 0x000fc60007ffe0ff */
[----:B0-----:R-:W-:-:S05]  /*1b20*/  IMAD.WIDE.U32 R2, R5, 0x8, R2 ;  /* 0x0000000805027825 */ /* 0x001fca00078e0002 */
[----:B------:R0:W-:Y:S02]  /*1b30*/  STG.E.64 desc[UR4][R2.64], R8 ;  /* 0x0000000802007986 */ /* 0x0001e4000c101b04 */
.L_x_9425:
[----:B------:R-:W-:-:S13]  /*1b40*/  ISETP.GE.AND P0, PT, R20, R21, PT ;  /* 0x000000151400720c */ /* 0x000fda0003f06270 */
[----:B------:R-:W-:Y:S05]  /*1b50*/  @P0 BRA `(.L_x_9427) ;  /* 0x0000000000300947 */ /* 0x000fea0003800000 */
[----:B0-----:R-:W0:Y:S01]  /*1b60*/  LDC.64 R2, c[0x0][0x220] ;  /* 0x00008800ff027b82 */ /* 0x001e220000000a00 */
[----:B------:R-:W-:Y:S02]  /*1b70*/  IMAD.IADD R5, R28, 0x1, R20 ;  /* 0x000000011c057824 */ /* 0x000fe400078e0214 */
[----:B------:R-:W-:Y:S02]  /*1b80*/  VIADD R20, R20, 0x80 ;  /* 0x0000008014147836 */ /* 0x000fe40000000000 */
[----:B0-----:R-:W-:-:S05]  /*1b90*/  IMAD.WIDE.U32 R2, R5, 0x8, R2 ;  /* 0x0000000805027825 */ /* 0x001fca00078e0002 */
[----:B------:R1:W-:Y:S02]  /*1ba0*/  STG.E.64 desc[UR4][R2.64], R10 ;  /* 0x0000000a02007986 */ /* 0x0003e4000c101b04 */
.L_x_9426:
[----:B------:R-:W-:-:S13]  /*1bb0*/  ISETP.GE.AND P0, PT, R20, R21, PT ;  /* 0x000000151400720c */ /* 0x000fda0003f06270 */
[----:B------:R-:W-:Y:S05]  /*1bc0*/  @P0 BRA `(.L_x_9428) ;  /* 0x0000000000340947 */ /* 0x000fea0003800000 */
[----:B01----:R-:W0:Y:S01]  /*1bd0*/  LDC.64 R2, c[0x0][0x220] ;  /* 0x00008800ff027b82 */ /* 0x003e220000000a00 */
[----:B------:R-:W-:Y:S01]  /*1be0*/  IADD3 R5, R28, R20, RZ ;  /* 0x000000141c057210 */ /* 0x000fe20007ffe0ff */
[----:B------:R-:W-:-:S04]  /*1bf0*/  VIADD R20, R20, 0x80 ;  /* 0x0000008014147836 */ /* 0x000fc80000000000 */
[----:B0-----:R-:W-:-:S05]  /*1c00*/  IMAD.WIDE.U32 R2, R5, 0x8, R2 ;  /* 0x0000000805027825 */ /* 0x001fca00078e0002 */
[----:B------:R1:W-:Y:S02]  /*1c10*/  STG.E.64 desc[UR4][R2.64], R14 ;  /* 0x0000000e02007986 */ /* 0x0003e4000c101b04 */
.L_x_9427:
[----:B------:R-:W-:-:S13]  /*1c20*/  ISETP.GE.AND P0, PT, R20, R21, PT ;  /* 0x000000151400720c */ /* 0x000fda0003f06270 */
[----:B------:R-:W-:Y:S05]  /*1c30*/  @P0 BREAK B1 ;  /* 0x0000000000010942 */ /* 0x000fea0003800000 */
[----:B------:R-:W-:Y:S05]  /*1c40*/  @P0 BRA `(.L_x_9429) ;  /* 0x0000000000300947 */ /* 0x000fea0003800000 */
[----:B01----:R-:W0:Y:S01]  /*1c50*/  LDC.64 R2, c[0x0][0x220] ;  /* 0x00008800ff027b82 */ /* 0x003e220000000a00 */
[----:B------:R-:W-:Y:S01]  /*1c60*/  IMAD.IADD R5, R28, 0x1, R20 ;  /* 0x000000011c057824 */ /* 0x000fe200078e0214 */
[----:B------:R-:W-:-:S03]  /*1c70*/  IADD3 R20, R20, 0x80, RZ ;  /* 0x0000008014147810 */ /* 0x000fc60007ffe0ff */
[----:B0-----:R-:W-:-:S05]  /*1c80*/  IMAD.WIDE.U32 R2, R5, 0x8, R2 ;  /* 0x0000000805027825 */ /* 0x001fca00078e0002 */
[----:B------:R2:W-:Y:S02]  /*1c90*/  STG.E.64 desc[UR4][R2.64], R16 ;  /* 0x0000001002007986 */ /* 0x0005e4000c101b04 */
.L_x_9428:
[----:B------:R-:W-:Y:S05]  /*1ca0*/  BSYNC B1 ;  /* 0x0000000000017941 */ /* 0x000fea0003800000 */
.L_x_9424:
[----:B------:R-:W-:-:S13]  /*1cb0*/  ISETP.GE.AND P0, PT, R20, R21, PT ;  /* 0x000000151400720c */ /* 0x000fda0003f06270 */
[----:B012---:R-:W0:Y:S01]  /*1cc0*/  @!P0 LDC.64 R2, c[0x0][0x220] ;  /* 0x00008800ff028b82 */ /* 0x007e220000000a00 */
[----:B------:R-:W-:Y:S02]  /*1cd0*/  @!P0 IMAD.IADD R5, R28, 0x1, R20 ;  /* 0x000000011c058824 */ /* 0x000fe400078e0214 */
[----:B------:R-:W-:Y:S02]  /*1ce0*/  @!P0 VIADD R20, R20, 0x80 ;  /* 0x0000008014148836 */ /* 0x000fe40000000000 */
[----:B0-----:R-:W-:-:S05]  /*1cf0*/  @!P0 IMAD.WIDE.U32 R2, R5, 0x8, R2 ;  /* 0x0000000805028825 */ /* 0x001fca00078e0002 */
[----:B------:R2:W-:Y:S02]  /*1d00*/  @!P0 STG.E.64 desc[UR4][R2.64], R18 ;  /* 0x0000001202008986 */ /* 0x0005e4000c101b04 */
.L_x_9429:
[----:B------:R-:W-:Y:S05]  /*1d10*/  BSYNC B0 ;  /* 0x0000000000007941 */ /* 0x000fea0003800000 */
.L_x_9423:
[----:B------:R-:W-:Y:S05]  /*1d20*/  WARPSYNC.ALL ;  /* 0x0000000000007948 */ /* 0x000fea0003800000 */
[----:B------:R-:W-:-:S13]  /*1d30*/  ISETP.GE.AND P0, PT, R20, R21, PT ;  /* 0x000000151400720c */ /* 0x000fda0003f06270 */
[----:B------:R-:W-:Y:S05]  /*1d40*/  @P0 EXIT ;  /* 0x000000000000094d */ /* 0x000fea0003800000 */
[----:B012---:R-:W0:Y:S01]  /*1d50*/  LDC.64 R2, c[0x0][0x220] ;  /* 0x00008800ff027b82 */ /* 0x007e220000000a00 */
[----:B------:R-:W-:-:S05]  /*1d60*/  IADD3 R5, R28, R20, RZ ;  /* 0x000000141c057210 */ /* 0x000fca0007ffe0ff */
[----:B0-----:R-:W-:-:S05]  /*1d70*/  IMAD.WIDE.U32 R2, R5, 0x8, R2 ;  /* 0x0000000805027825 */ /* 0x001fca00078e0002 */
[----:B------:R-:W-:Y:S01]  /*1d80*/  STG.E.64 desc[UR4][R2.64], R24 ;  /* 0x0000001802007986 */ /* 0x000fe2000c101b04 */
[----:B------:R-:W-:Y:S05]  /*1d90*/  EXIT ;  /* 0x000000000000794d */ /* 0x000fea0003800000 */
        .weak           $__internal_25_$__cuda_sm20_dblrcp_rn_slowpath_v3
        .type           $__internal_25_$__cuda_sm20_dblrcp_rn_slowpath_v3,@function
        .size           $__internal_25_$__cuda_sm20_dblrcp_rn_slowpath_v3,(.L_x_71467 - $__internal_25_$__cuda_sm20_dblrcp_rn_slowpath_v3)
$__internal_25_$__cuda_sm20_dblrcp_rn_slowpath_v3:
[----:B------:R-:W-:Y:S01]  /*1da0*/  IMAD.MOV.U32 R5, RZ, RZ, R3 ;  /* 0x000000ffff057224 */ /* 0x000fe200078e0003 */
[----:B------:R-:W-:Y:S05]  /*1db0*/  BSSY B0, `(.L_x_9430) ;  /* 0x0000023000007945 */ /* 0x000fea0003800000 */
[----:B------:R-:W-:-:S14]  /*1dc0*/  DSETP.GTU.AND P1, PT, |R4|, +INF , PT ;  /* 0x7ff000000400742a */ /* 0x000fdc0003f2c200 */
        /* <DEDUP_REMOVED lines=22> */
.L_x_9433:
        /* <DEDUP_REMOVED lines=9> */
.L_x_9431:
[----:B------:R-:W-:Y:S02]  /*1fc0*/  LOP3.LUT R13, R5, 0x80000, RZ, 0xfc, !PT ;  /* 0x00080000050d7812 */ /* 0x000fe400078efcff */
[----:B------:R-:W-:-:S07]  /*1fd0*/  MOV R12, R4 ;  /* 0x00000004000c7202 */ /* 0x000fce0000000f00 */
.L_x_9432:
[----:B------:R-:W-:Y:S05]  /*1fe0*/  BSYNC B0 ;  /* 0x0000000000007941 */ /* 0x000fea0003800000 */
.L_x_9430:
[----:B------:R-:W-:Y:S01]  /*1ff0*/  MOV R4, R0 ;  /* 0x0000000000047202 */ /* 0x000fe20000000f00 */
[----:B------:R-:W-:Y:S02]  /*2000*/  IMAD.MOV.U32 R5, RZ, RZ, 0x0 ;  /* 0x00000000ff057424 */ /* 0x000fe400078e00ff */
[----:B------:R-:W-:Y:S02]  /*2010*/  IMAD.MOV.U32 R2, RZ, RZ, R12 ;  /* 0x000000ffff027224 */ /* 0x000fe400078e000c */
[----:B------:R-:W-:Y:S01]  /*2020*/  IMAD.MOV.U32 R3, RZ, RZ, R13 ;  /* 0x000000ffff037224 */ /* 0x000fe200078e000d */
[----:B------:R-:W-:Y:S06]  /*2030*/  RET.REL.NODEC R4 `(_ZN2at6native29vectorized_elementwise_kernelILi2EZNS0_50_GLOBAL__N__2680c7bb_12_PowKernel_cu_140f0503_289629pow_tensor_scalar_kernel_implIddEEvRNS_18TensorIteratorBaseET0_EUldE1_St5arrayIPcLm2EEEEviS6_T1_) ;  /* 0xffffffdc04f07950 */ /* 0x000fec0003c3ffff */
.L_x_9434:
        /* <DEDUP_REMOVED lines=12> */
.L_x_71467:


//--------------------- .text._ZN2at6native29vectorized_elementwise_kernelILi4EZNS0_50_GLOBAL__N__2680c7bb_12_PowKernel_cu_140f0503_289629pow_tensor_scalar_kernel_implIddEEvRNS_18TensorIteratorBaseET0_EUldE1_St5arrayIPcLm2EEEEviS6_T1_ --------------------------
	.section	.text._ZN2at6native29vectorized_elementwise_kernelILi4EZNS0_50_GLOBAL__N__2680c7bb_12_PowKernel_cu_140f0503_289629pow_tensor_scalar_kernel_implIddEEvRNS_18TensorIteratorBaseET0_EUldE1_St5arrayIPcLm2EEEEviS6_T1_,"ax",@progbits
	.align	128
        .global         _ZN2at6native29vectorized_elementwise_kernelILi4EZNS0_50_GLOBAL__N__2680c7bb_12_PowKernel_cu_140f0503_289629pow_tensor_scalar_kernel_implIddEEvRNS_18TensorIteratorBaseET0_EUldE1_St5arrayIPcLm2EEEEviS6_T1_
        .type           _ZN2at6native29vectorized_elementwise_kernelILi4EZNS0_50_GLOBAL__N__2680c7bb_12_PowKernel_cu_140f0503_289629pow_tensor_scalar_kernel_implIddEEvRNS_18TensorIteratorBaseET0_EUldE1_St5arrayIPcLm2EEEEviS6_T1_,@function
        .size           _ZN2at6native29vectorized_elementwise_kernelILi4EZNS0_50_GLOBAL__N__2680c7bb_12_PowKernel_cu_140f0503_289629pow_tensor_scalar_kernel_implIddEEvRNS_18TensorIteratorBaseET0_EUldE1_St5arrayIPcLm2EEEEviS6_T1_,(.L_x_71468 - _ZN2at6native29vectorized_elementwise_kernelILi4EZNS0_50_GLOBAL__N__2680c7bb_12_PowKernel_cu_140f0503_289629pow_tensor_scalar_kernel_implIddEEvRNS_18TensorIteratorBaseET0_EUldE1_St5arrayIPcLm2EEEEviS6_T1_)
        .other          _ZN2at6native29vectorized_elementwise_kernelILi4EZNS0_50_GLOBAL__N__2680c7bb_12_PowKernel_cu_140f0503_289629pow_tensor_scalar_kernel_implIddEEvRNS_18TensorIteratorBaseET0_EUldE1_St5arrayIPcLm2EEEEviS6_T1_,@"STO_CUDA_ENTRY STV_DEFAULT"
_ZN2at6native29vectorized_elementwise_kernelILi4EZNS0_50_GLOBAL__N__2680c7bb_12_PowKernel_cu_140f0503_289629pow_tensor_scalar_kernel_implIddEEvRNS_18TensorIteratorBaseET0_EUldE1_St5arrayIPcLm2EEEEviS6_T1_:
.text._ZN2at6native29vectorized_elementwise_kernelILi4EZNS0_50_GLOBAL__N__2680c7bb_12_PowKernel_cu_140f0503_289629pow_tensor_scalar_kernel_implIddEEvRNS_18TensorIteratorBaseET0_EUldE1_St5arrayIPcLm2EEEEviS6_T1_:
        /* <DEDUP_REMOVED lines=41> */
[----:B------:R-:W-:Y:S05]  /*0290*/  CALL.REL.NOINC `($__internal_26_$__cuda_sm20_dblrcp_rn_slowpath_v3) ;  /* 0x0000001800c07944 */ /* 0x000fea0003c00000 */
[----:B------:R-:W-:Y:S02]  /*02a0*/  IMAD.MOV.U32 R14, RZ, RZ, R2 ;  /* 0x000000ffff0e7224 */ /* 0x000fe400078e0002 */
[----:B------:R-:W-:-:S07]  /*02b0*/  IMAD.MOV.U32 R15, RZ, RZ, R3 ;  /* 0x000000ffff0f7224 */ /* 0x000fce00078e0003 */
.L_x_9437:
[----:B------:R-:W-:Y:S05]  /*02c0*/  BSYNC B1 ;  /* 0x0000000000017941 */ /* 0x000fea0003800000 */
.L_x_9436:
        /* <DEDUP_REMOVED lines=15> */
[----:B------:R-:W-:Y:S05]  /*03c0*/  CALL.REL.NOINC `($__internal_26_$__cuda_sm20_dblrcp_rn_slowpath_v3) ;  /* 0x0000001800747944 */ /* 0x000fea0003c00000 */
[----:B------:R-:W-:Y:S01]  /*03d0*/  IMAD.MOV.U32 R12, RZ, RZ, R2 ;  /* 0x000000ffff0c7224 */ /* 0x000fe200078e0002 */
[----:B------:R-:W-:-:S07]  /*03e0*/  MOV R13, R3 ;  /* 0x00000003000d7202 */ /* 0x000fce0000000f00 */
.L_x_9439:
[----:B------:R-:W-:Y:S05]  /*03f0*/  BSYNC B1 ;  /* 0x0000000000017941 */ /* 0x000fea0003800000 */
.L_x_9438:
        /* <DEDUP_REMOVED lines=16> */
[----:B------:R-:W-:Y:S05]  /*0500*/  CALL.REL.NOINC `($__internal_26_$__cuda_sm20_dblrcp_rn_slowpath_v3) ;  /* 0x0000001800247944 */ /* 0x000fea0003c00000 */
[----:B------:R-:W-:Y:S02]  /*0510*/  IMAD.MOV.U32 R14, RZ, RZ, R2 ;  /* 0x000000ffff0e7224 */ /* 0x000fe400078e0002 */
[----:B------:R-:W-:-:S07]  /*0520*/  IMAD.MOV.U32 R15, RZ, RZ, R3 ;  /* 0x000000ffff0f7224 */ /* 0x000fce00078e0003 */
.L_x_9441:
[----:B------:R-:W-:Y:S05]  /*0530*/  BSYNC B1 ;  /* 0x0000000000017941 */ /* 0x000fea0003800000 */
.L_x_9440:
        /* <DEDUP_REMOVED lines=18> */
.L_x_9443:
[----:B------:R-:W-:Y:S05]  /*0660*/  BSYNC B1 ;  /* 0x0000000000017941 */ /* 0x000fea0003800000 */
.L_x_9442:
        /* <DEDUP_REMOVED lines=19> */
.L_x_9445:
[----:B------:R-:W-:Y:S05]  /*07a0*/  BSYNC B1 ;  /* 0x0000000000017941 */ /* 0x000fea0003800000 */
.L_x_9444:
        /* <DEDUP_REMOVED lines=18> */
.L_x_9447:
[----:B------:R-:W-:Y:S05]  /*08d0*/  BSYNC B1 ;  /* 0x0000000000017941 */ /* 0x000fea0003800000 */
.L_x_9446:
        /* <DEDUP_REMOVED lines=19> */
.L_x_9449:
[----:B------:R-:W-:Y:S05]  /*0a10*/  BSYNC B1 ;  /* 0x0000000000017941 */ /* 0x000fea0003800000 */
.L_x_9448:
        /* <DEDUP_REMOVED lines=18> */
.L_x_9451:
[----:B------:R-:W-:Y:S05]  /*0b40*/  BSYNC B1 ;  /* 0x0000000000017941 */ /* 0x000fea0003800000 */
.L_x_9450:
[----:B------:R-:W-:Y:S01]  /*0b50*/  STG.E.128 desc[UR4][R8.64+0x1010], R12 ;  /* 0x0010100c08007986 */ /* 0x000fe2000c101d04 */
[----:B------:R-:W-:Y:S05]  /*0b60*/  EXIT ;  /* 0x000000000000794d */ /* 0x000fea0003800000 */
.L_x_9435:
        /* <DEDUP_REMOVED lines=73> */
[----:B------:R-:W-:Y:S05]  /*1000*/  CALL.REL.NOINC `($__internal_26_$__cuda_sm20_dblrcp_rn_slowpath_v3) ;  /* 0x0000000c00647944 */ /* 0x000fea0003c00000 */
[----:B------:R-:W-:Y:S01]  /*1010*/  MOV R22, R2 ;  /* 0x0000000200167202 */ /* 0x000fe20000000f00 */
[----:B------:R-:W-:-:S07]  /*1020*/  IMAD.MOV.U32 R23, RZ, RZ, R3 ;  /* 0x000000ffff177224 */ /* 0x000fce00078e0003 */
.L_x_9453:
[----:B------:R-:W-:Y:S05]  /*1030*/  BSYNC B1 ;  /* 0x0000000000017941 */ /* 0x000fea0003800000 */
.L_x_9452:
        /* <DEDUP_REMOVED lines=18> */
[----:B------:R-:W-:Y:S05]  /*1160*/  CALL.REL.NOINC `($__internal_26_$__cuda_sm20_dblrcp_rn_slowpath_v3) ;  /* 0x0000000c000c7944 */ /* 0x000fea0003c00000 */
[----:B------:R-:W-:Y:S02]  /*1170*/  IMAD.MOV.U32 R6, RZ, RZ, R2 ;  /* 0x000000ffff067224 */ /* 0x000fe400078e0002 */
[----:B------:R-:W-:-:S07]  /*1180*/  IMAD.MOV.U32 R7, RZ, RZ, R3 ;  /* 0x000000ffff077224 */ /* 0x000fce00078e0003 */
.L_x_9455:
[----:B------:R-:W-:Y:S05]  /*1190*/  BSYNC B1 ;  /* 0x0000000000017941 */ /* 0x000fea0003800000 */
.L_x_9454:
        /* <DEDUP_REMOVED lines=21> */
.L_x_9457:
[----:B------:R-:W-:Y:S05]  /*12f0*/  BSYNC B1 ;  /* 0x0000000000017941 */ /* 0x000fea0003800000 */
.L_x_9456:
        /* <DEDUP_REMOVED lines=21> */
.L_x_9459:
[----:B------:R-:W-:Y:S05]  /*1450*/  BSYNC B1 ;  /* 0x0000000000017941 */ /* 0x000fea0003800000 */
.L_x_9458:
        /* <DEDUP_REMOVED lines=21> */
.L_x_9461:
[----:B------:R-:W-:Y:S05]  /*15b0*/  BSYNC B1 ;  /* 0x0000000000017941 */ /* 0x000fea0003800000 */
.L_x_9460:
        /* <DEDUP_REMOVED lines=19> */
[----:B------:R-:W-:Y:S01]  /*16f0*/  IMAD.MOV.U32 R16, RZ, RZ, R2 ;  /* 0x000000ffff107224 */ /* 0x000fe200078e0002 */
[----:B------:R-:W-:-:S07]  /*1700*/  MOV R17, R3 ;  /* 0x0000000300117202 */ /* 0x000fce0000000f00 */
.L_x_9463:
[----:B------:R-:W-:Y:S05]  /*1710*/  BSYNC B1 ;  /* 0x0000000000017941 */ /* 0x000fea0003800000 */
.L_x_9462:
        /* <DEDUP_REMOVED lines=21> */
.L_x_9465:
[----:B------:R-:W-:Y:S05]  /*1870*/  BSYNC B1 ;  /* 0x0000000000017941 */ /* 0x000fea0003800000 */
.L_x_9464:
        /* <DEDUP_REMOVED lines=21> */
.L_x_9467:
[----:B------:R-:W-:Y:S05]  /*19d0*/  BSYNC B1 ;  /* 0x0000000000017941 */ /* 0x000fea0003800000 */
.L_x_9466:
        /* <DEDUP_REMOVED lines=22> */
.L_x_9470:
[----:B------:R-:W-:-:S13]  /*1b40*/  ISETP.GE.AND P0, PT, R20, R21, PT ;  /* 0x000000151400720c */ /* 0x000fda0003f06270 */
[----:B------:R-:W-:Y:S05]  /*1b50*/  @P0 BRA `(.L_x_9472) ;  /* 0x0000000000300947 */ /* 0x000fea0003800000 */
[----:B0-----:R-:W0:Y:S01]  /*1b60*/  LDC.64 R2, c[0x0][0x220] ;  /* 0x00008800ff027b82 */ /* 0x001e220000000a00 */
[----:B------:R-:W-:Y:S02]  /*1b70*/  IMAD.IADD R5, R28, 0x1, R20 ;  /* 0x000000011c057824 */ /* 0x000fe400078e0214 */
[----:B------:R-:W-:Y:S02]  /*1b80*/  VIADD R20, R20, 0x80 ;  /* 0x0000008014147836 */ /* 0x000fe40000000000 */
[----:B0-----:R-:W-:-:S05]  /*1b90*/  IMAD.WIDE.U32 R2, R5, 0x8, R2 ;  /* 0x0000000805027825 */ /* 0x001fca00078e0002 */
[----:B------:R1:W-:Y:S02]  /*1ba0*/  STG.E.64 desc[UR4][R2.64], R10 ;  /* 0x0000000a02007986 */ /* 0x0003e4000c101b04 */
.L_x_9471:
[----:B------:R-:W-:-:S13]  /*1bb0*/  ISETP.GE.AND P0, PT, R20, R21, PT ;  /* 0x000000151400720c */ /* 0x000fda0003f06270 */
[----:B------:R-:W-:Y:S05]  /*1bc0*/  @P0 BRA `(.L_x_9473) ;  /* 0x0000000000340947 */ /* 0x000fea0003800000 */
[----:B01----:R-:W0:Y:S01]  /*1bd0*/  LDC.64 R2, c[0x0][0x220] ;  /* 0x00008800ff027b82 */ /* 0x003e220000000a00 */
[----:B------:R-:W-:Y:S01]  /*1be0*/  IADD3 R5, R28, R20, RZ ;  /* 0x000000141c057210 */ /* 0x000fe20007ffe0ff */
[----:B------:R-:W-:-:S04]  /*1bf0*/  VIADD R20, R20, 0x80 ;  /* 0x0000008014147836 */ /* 0x000fc80000000000 */
[----:B0-----:R-:W-:-:S05]  /*1c00*/  IMAD.WIDE.U32 R2, R5, 0x8, R2 ;  /* 0x0000000805027825 */ /* 0x001fca00078e0002 */
[----:B------:R1:W-:Y:S02]  /*1c10*/  STG.E.64 desc[UR4][R2.64], R14 ;  /* 0x0000000e02007986 */ /* 0x0003e4000c101b04 */
.L_x_9472:
        /* <DEDUP_REMOVED lines=8> */
.L_x_9473:
[----:B------:R-:W-:Y:S05]  /*1ca0*/  BSYNC B1 ;  /* 0x0000000000017941 */ /* 0x000fea0003800000 */
.L_x_9469:
[----:B------:R-:W-:-:S13]  /*1cb0*/  ISETP.GE.AND P0, PT, R20, R21, PT ;  /* 0x000000151400720c */ /* 0x000fda0003f06270 */
[----:B012---:R-:W0:Y:S01]  /*1cc0*/  @!P0 LDC.64 R2, c[0x0][0x220] ;  /* 0x00008800ff028b82 */ /* 0x007e220000000a00 */
[----:B------:R-:W-:Y:S02]  /*1cd0*/  @!P0 IMAD.IADD R5, R28, 0x1, R20 ;  /* 0x000000011c058824 */ /* 0x000fe400078e0214 */
[----:B------:R-:W-:Y:S02]  /*1ce0*/  @!P0 VIADD R20, R20, 0x80 ;  /* 0x0000008014148836 */ /* 0x000fe40000000000 */
[----:B0-----:R-:W-:-:S05]  /*1cf0*/  @!P0 IMAD.WIDE.U32 R2, R5, 0x8, R2 ;  /* 0x0000000805028825 */ /* 0x001fca00078e0002 */
[----:B------:R2:W-:Y:S02]  /*1d00*/  @!P0 STG.E.64 desc[UR4][R2.64], R18 ;  /* 0x0000001202008986 */ /* 0x0005e4000c101b04 */
.L_x_9474:
[----:B------:R-:W-:Y:S05]  /*1d10*/  BSYNC B0 ;  /* 0x0000000000007941 */ /* 0x000fea0003800000 */
.L_x_9468:
        /* <DEDUP_REMOVED lines=8> */
        .weak           $__internal_26_$__cuda_sm20_dblrcp_rn_slowpath_v3
        .type           $__internal_26_$__cuda_sm20_dblrcp_rn_slowpath_v3,@function
        .size           $__internal_26_$__cuda_sm20_dblrcp_rn_slowpath_v3,(.L_x_71468 - $__internal_26_$__cuda_sm20_dblrcp_rn_slowpath_v3)
$__internal_26_$__cuda_sm20_dblrcp_rn_slowpath_v3:
        /* <DEDUP_REMOVED lines=25> */
.L_x_9478:
        /* <DEDUP_REMOVED lines=9> */
.L_x_9476:
[----:B------:R-:W-:Y:S02]  /*1fc0*/  LOP3.LUT R13, R5, 0x80000, RZ, 0xfc, !PT ;  /* 0x00080000050d7812 */ /* 0x000fe400078efcff */
[----:B------:R-:W-:-:S07]  /*1fd0*/  MOV R12, R4 ;  /* 0x00000004000c7202 */ /* 0x000fce0000000f00 */
.L_x_9477:
[----:B------:R-:W-:Y:S05]  /*1fe0*/  BSYNC B0 ;  /* 0x0000000000007941 */ /* 0x000fea0003800000 */
.L_x_9475:
[----:B------:R-:W-:Y:S01]  /*1ff0*/  MOV R4, R0 ;  /* 0x0000000000047202 */ /* 0x000fe20000000f00 */
[----:B------:R-:W-:Y:S02]  /*2000*/  IMAD.MOV.U32 R5, RZ, RZ, 0x0 ;  /* 0x00000000ff057424 */ /* 0x000fe400078e00ff */
[----:B------:R-:W-:Y:S02]  /*2010*/  IMAD.MOV.U32 R2, RZ, RZ, R12 ;  /* 0x000000ffff027224 */ /* 0x000fe400078e000c */
[----:B------:R-:W-:Y:S01]  /*2020*/  IMAD.MOV.U32 R3, RZ, RZ, R13 ;  /* 0x000000ffff037224 */ /* 0x000fe200078e000d */
[----:B------:R-:W-:Y:S06]  /*2030*/  RET.REL.NODEC R4 `(_ZN2at6native29vectorized_elementwise_kernelILi4EZNS0_50_GLOBAL__N__2680c7bb_12_PowKernel_cu_140f0503_289629pow_tensor_scalar_kernel_implIddEEvRNS_18TensorIteratorBaseET0_EUldE1_St5arrayIPcLm2EEEEviS6_T1_) ;  /* 0xffffffdc04f07950 */ /* 0x000fec0003c3ffff */
.L_x_9479:
        /* <DEDUP_REMOVED lines=12> */
.L_x_71468:


//--------------------- .text._ZN2at6native29vectorized_elementwise_kernelILi8EZNS0_50_GLOBAL__N__2680c7bb_12_PowKernel_cu_140f0503_289629pow_tensor_scalar_kernel_implIddEEvRNS_18TensorIteratorBaseET0_EUldE1_St5arrayIPcLm2EEEEviS6_T1_ --------------------------
	.section	.text._ZN2at6native29vectorized_elementwise_kernelILi8EZNS0_50_GLOBAL__N__2680c7bb_12_PowKernel_cu_140f0503_289629pow_tensor_scalar_kernel_implIddEEvRNS_18TensorIteratorBaseET0_EUldE1_St5arrayIPcLm2EEEEviS6_T1_,"ax",@progbits
	.align	128
        .global         _ZN2at6native29vectorized_elementwise_kernelILi8EZNS0_50_GLOBAL__N__2680c7bb_12_PowKernel_cu_140f0503_289629pow_tensor_scalar_kernel_implIddEEvRNS_18TensorIteratorBaseET0_EUldE1_St5arrayIPcLm2EEEEviS6_T1_
        .type           _ZN2at6native29vectorized_elementwise_kernelILi8EZNS0_50_GLOBAL__N__2680c7bb_12_PowKernel_cu_140f0503_289629pow_tensor_scalar_kernel_implIddEEvRNS_18TensorIteratorBaseET0_EUldE1_St5arrayIPcLm2EEEEviS6_T1_,@function
        .size           _ZN2at6native29vectorized_elementwise_kernelILi8EZNS0_50_GLOBAL__N__2680c7bb_12_PowKernel_cu_140f0503_289629pow_tensor_scalar_kernel_implIddEEvRNS_18TensorIteratorBaseET0_EUldE1_St5arrayIPcLm2EEEEviS6_T1_,(.L_x_71469 - _ZN2at6native29vectorized_elementwise_kernelILi8EZNS0_50_GLOBAL__N__2680c7bb_12_PowKernel_cu_140f0503_289629pow_tensor_scalar_kernel_implIddEEvRNS_18TensorIteratorBaseET0_EUldE1_St5arrayIPcLm2EEEEviS6_T1_)
        .other          _ZN2at6native29vectorized_elementwise_kernelILi8EZNS0_50_GLOBAL__N__2680c7bb_12_PowKernel_cu_140f0503_289629pow_tensor_scalar_kernel_implIddEEvRNS_18TensorIteratorBaseET0_EUldE1_St5arrayIPcLm2EEEEviS6_T1_,@"STO_CUDA_ENTRY STV_DEFAULT"
_ZN2at6native29vectorized_elementwise_kernelILi8EZNS0_50_GLOBAL__N__2680c7bb_12_PowKernel_cu_140f0503_289629pow_tensor_scalar_kernel_implIddEEvRNS_18TensorIteratorBaseET0_EUldE1_St5arrayIPcLm2EEEEviS6_T1_:
.text._ZN2at6native29vectorized_elementwise_kernelILi8EZNS0_50_GLOBAL__N__2680c7bb_12_PowKernel_cu_140f0503_289629pow_tensor_scalar_kernel_implIddEEvRNS_18TensorIteratorBaseET0_EUldE1_St5arrayIPcLm2EEEEviS6_T1_:
        /* <DEDUP_REMOVED lines=41> */
[----:B------:R-:W-:Y:S05]  /*0290*/  CALL.REL.NOINC `($__internal_27_$__cuda_sm20_dblrcp_rn_slowpath_v3) ;  /* 0x0000001800c07944 */ /* 0x000fea0003c00000 */
[----:B------:R-:W-:Y:S02]  /*02a0*/  IMAD.MOV.U32 R14, RZ, RZ, R2 ;  /* 0x000000ffff0e7224 */ /* 0x000fe400078e0002 */
[----:B------:R-:W-:-:S07]  /*02b0*/  IMAD.MOV.U32 R15, RZ, RZ, R3 ;  /* 0x000000ffff0f7224 */ /* 0x000fce00078e0003 */
.L_x_9482:
[----:B------:R-:W-:Y:S05]  /*02c0*/  BSYNC B1 ;  /* 0x0000000000017941 */ /* 0x000fea0003800000 */
.L_x_9481:
        /* <DEDUP_REMOVED lines=15> */
[----:B------:R-:W-:Y:S05]  /*03c0*/  CALL.REL.NOINC `($__internal_27_$__cuda_sm20_dblrcp_rn_slowpath_v3) ;  /* 0x0000001800747944 */ /* 0x000fea0003c00000 */
[----:B------:R-:W-:Y:S01]  /*03d0*/  IMAD.MOV.U32 R12, RZ, RZ, R2 ;  /* 0x000000ffff0c7224 */ /* 0x000fe200078e0002 */
[----:B------:R-:W-:-:S07]  /*03e0*/  MOV R13, R3 ;  /* 0x00000003000d7202 */ /* 0x000fce0000000f00 */
.L_x_9484:
[----:B------:R-:W-:Y:S05]  /*03f0*/  BSYNC B1 ;  /* 0x0000000000017941 */ /* 0x000fea0003800000 */
.L_x_9483:
        /* <DEDUP_REMOVED lines=16> */
[----:B------:R-:W-:Y:S05]  /*0500*/  CALL.REL.NOINC `($__internal_27_$__cuda_sm20_dblrcp_rn_slowpath_v3) ;  /* 0x0000001800247944 */ /* 0x000fea0003c00000 */
[----:B------:R-:W-:Y:S02]  /*0510*/  IMAD.MOV.U32 R14, RZ, RZ, R2 ;  /* 0x000000ffff0e7224 */ /* 0x000fe400078e0002 */
[----:B------:R-:W-:-:S07]  /*0520*/  IMAD.MOV.U32 R15, RZ, RZ, R3 ;  /* 0x000000ffff0f7224 */ /* 0x000fce00078e0003 */
.L_x_9486:
[----:B------:R-:W-:Y:S05]  /*0530*/  BSYNC B1 ;  /* 0x0000000000017941 */ /* 0x000fea0003800000 */
.L_x_9485:
        /* <DEDUP_REMOVED lines=18> */
.L_x_9488:
[----:B------:R-:W-:Y:S05]  /*0660*/  BSYNC B1 ;  /* 0x0000000000017941 */ /* 0x000fea0003800000 */
.L_x_9487:
        /* <DEDUP_REMOVED lines=19> */
.L_x_9490:
[----:B------:R-:W-:Y:S05]  /*07a0*/  BSYNC B1 ;  /* 0x0000000000017941 */ /* 0x000fea0003800000 */
.L_x_9489:
        /* <DEDUP_REMOVED lines=18> */
.L_x_9492:
[----:B------:R-:W-:Y:S05]  /*08d0*/  BSYNC B1 ;  /* 0x0000000000017941 */ /* 0x000fea0003800000 */
.L_x_9491:
        /* <DEDUP_REMOVED lines=19> */
.L_x_9494:
[----:B------:R-:W-:Y:S05]  /*0a10*/  BSYNC B1 ;  /* 0x0000000000017941 */ /* 0x000fea0003800000 */
.L_x_9493:
        /* <DEDUP_REMOVED lines=18> */
.L_x_9496:
[----:B------:R-:W-:Y:S05]  /*0b40*/  BSYNC B1 ;  /* 0x0000000000017941 */ /* 0x000fea0003800000 */
.L_x_9495:
[----:B------:R-:W-:Y:S01]  /*0b50*/  STG.E.128 desc[UR4][R8.64+0x30], R12 ;  /* 0x0000300c08007986 */ /* 0x000fe2000c101d04 */
[----:B------:R-:W-:Y:S05]  /*0b60*/  EXIT ;  /* 0x000000000000794d */ /* 0x000fea0003800000 */
.L_x_9480:
        /* <DEDUP_REMOVED lines=73> */
[----:B------:R-:W-:Y:S05]  /*1000*/  CALL.REL.NOINC `($__internal_27_$__cuda_sm20_dblrcp_rn_slowpath_v3) ;  /* 0x0000000c00647944 */ /* 0x000fea0003c00000 */
[----:B------:R-:W-:Y:S01]  /*1010*/  MOV R22, R2 ;  /* 0x0000000200167202 */ /* 0x000fe20000000f00 */
[----:B------:R-:W-:-:S07]  /*1020*/  IMAD.MOV.U32 R23, RZ, RZ, R3 ;  /* 0x000000ffff177224 */ /* 0x000fce00078e0003 */
.L_x_9498:
[----:B------:R-:W-:Y:S05]  /*1030*/  BSYNC B1 ;  /* 0x0000000000017941 */ /* 0x000fea0003800000 */
.L_x_9497:
        /* <DEDUP_REMOVED lines=18> */
[----:B------:R-:W-:Y:S05]  /*1160*/  CALL.REL.NOINC `($__internal_27_$__cuda_sm20_dblrcp_rn_slowpath_v3) ;  /* 0x0000000c000c7944 */ /* 0x000fea0003c00000 */
[----:B------:R-:W-:Y:S02]  /*1170*/  IMAD.MOV.U32 R6, RZ, RZ, R2 ;  /* 0x000000ffff067224 */ /* 0x000fe400078e0002 */
[----:B------:R-:W-:-:S07]  /*1180*/  IMAD.MOV.U32 R7, RZ, RZ, R3 ;  /* 0x000000ffff077224 */ /* 0x000fce00078e0003 */
.L_x_9500:
[----:B------:R-:W-:Y:S05]  /*1190*/  BSYNC B1 ;  /* 0x0000000000017941 */ /* 0x000fea0003800000 */
.L_x_9499:
        /* <DEDUP_REMOVED lines=21> */
.L_x_9502:
[----:B------:R-:W-:Y:S05]  /*12f0*/  BSYNC B1 ;  /* 0x0000000000017941 */ /* 0x000fea0003800000 */
.L_x_9501:
        /* <DEDUP_REMOVED lines=21> */
.L_x_9504:
[----:B------:R-:W-:Y:S05]  /*1450*/  BSYNC B1 ;  /* 0x0000000000017941 */ /* 0x000fea0003800000 */
.L_x_9503:
        /* <DEDUP_REMOVED lines=21> */
.L_x_9506:
[----:B------:R-:W-:Y:S05]  /*15b0*/  BSYNC B1 ;  /* 0x0000000000017941 */ /* 0x000fea0003800000 */
.L_x_9505:
        /* <DEDUP_REMOVED lines=19> */
[----:B------:R-:W-:Y:S01]  /*16f0*/  IMAD.MOV.U32 R16, RZ, RZ, R2 ;  /* 0x000000ffff107224 */ /* 0x000fe200078e0002 */
[----:B------:R-:W-:-:S07]  /*1700*/  MOV R17, R3 ;  /* 0x0000000300117202 */ /* 0x000fce0000000f00 */
.L_x_9508:
[----:B------:R-:W-:Y:S05]  /*1710*/  BSYNC B1 ;  /* 0x0000000000017941 */ /* 0x000fea0003800000 */
.L_x_9507:
        /* <DEDUP_REMOVED lines=21> */
.L_x_9510:
[----:B------:R-:W-:Y:S05]  /*1870*/  BSYNC B1 ;  /* 0x0000000000017941 */ /* 0x000fea0003800000 */
.L_x_9509:
        /* <DEDUP_REMOVED lines=21> */
.L_x_9512:
[----:B------:R-:W-:Y:S05]  /*19d0*/  BSYNC B1 ;  /* 0x0000000000017941 */ /* 0x000fea0003800000 */
.L_x_9511:
        /* <DEDUP_REMOVED lines=22> */
.L_x_9515:
[----:B------:R-:W-:-:S13]  /*1b40*/  ISETP.GE.AND P0, PT, R20, R21, PT ;  /* 0x000000151400720c */ /* 0x000fda0003f06270 */
[----:B------:R-:W-:Y:S05]  /*1b50*/  @P0 BRA `(.L_x_9517) ;  /* 0x0000000000300947 */ /* 0x000fea0003800000 */
[----:B0-----:R-:W0:Y:S01]  /*1b60*/  LDC.64 R2, c[0x0][0x220] ;  /* 0x00008800ff027b82 */ /* 0x001e220000000a00 */
[----:B------:R-:W-:Y:S02]  /*1b70*/  IMAD.IADD R5, R28, 0x1, R20 ;  /* 0x000000011c057824 */ /* 0x000fe400078e0214 */
[----:B------:R-:W-:Y:S02]  /*1b80*/  VIADD R20, R20, 0x80 ;  /* 0x0000008014147836 */ /* 0x000fe40000000000 */
[----:B0-----:R-:W-:-:S05]  /*1b90*/  IMAD.WIDE.U32 R2, R5, 0x8, R2 ;  /* 0x0000000805027825 */ /* 0x001fca00078e0002 */
[----:B------:R1:W-:Y:S02]  /*1ba0*/  STG.E.64 desc[UR4][R2.64], R10 ;  /* 0x0000000a02007986 */ /* 0x0003e4000c101b04 */
.L_x_9516:
[----:B------:R-:W-:-:S13]  /*1bb0*/  ISETP.GE.AND P0, PT, R20, R21, PT ;  /* 0x000000151400720c */ /* 0x000fda0003f06270 */
[----:B------:R-:W-:Y:S05]  /*1bc0*/  @P0 BRA `(.L_x_9518) ;  /* 0x0000000000340947 */ /* 0x000fea0003800000 */
[----:B01----:R-:W0:Y:S01]  /*1bd0*/  LDC.64 R2, c[0x0][0x220] ;  /* 0x00008800ff027b82 */ /* 0x003e220000000a00 */
[----:B------:R-:W-:Y:S01]  /*1be0*/  IADD3 R5, R28, R20, RZ ;  /* 0x000000141c057210 */ /* 0x000fe20007ffe0ff */
[----:B------:R-:W-:-:S04]  /*1bf0*/  VIADD R20, R20, 0x80 ;  /* 0x0000008014147836 */ /* 0x000fc80000000000 */
[----:B0-----:R-:W-:-:S05]  /*1c00*/  IMAD.WIDE.U32 R2, R5, 0x8, R2 ;  /* 0x0000000805027825 */ /* 0x001fca00078e0002 */
[----:B------:R1:W-:Y:S02]  /*1c10*/  STG.E.64 desc[UR4][R2.64], R14 ;  /* 0x0000000e02007986 */ /* 0x0003e4000c101b04 */
.L_x_9517:
        /* <DEDUP_REMOVED lines=8> */
.L_x_9518:
[----:B------:R-:W-:Y:S05]  /*1ca0*/  BSYNC B1 ;  /* 0x0000000000017941 */ /* 0x000fea0003800000 */
.L_x_9514:
[----:B------:R-:W-:-:S13]  /*1cb0*/  ISETP.GE.AND P0, PT, R20, R21, PT ;  /* 0x000000151400720c */ /* 0x000fda0003f06270 */
[----:B012---:R-:W0:Y:S01]  /*1cc0*/  @!P0 LDC.64 R2, c[0x0][0x220] ;  /* 0x00008800ff028b82 */ /* 0x007e220000000a00 */
[----:B------:R-:W-:Y:S02]  /*1cd0*/  @!P0 IMAD.IADD R5, R28, 0x1, R20 ;  /* 0x000000011c058824 */ /* 0x000fe400078e0214 */
[----:B------:R-:W-:Y:S02]  /*1ce0*/  @!P0 VIADD R20, R20, 0x80 ;  /* 0x0000008014148836 */ /* 0x000fe40000000000 */
[----:B0-----:R-:W-:-:S05]  /*1cf0*/  @!P0 IMAD.WIDE.U32 R2, R5, 0x8, R2 ;  /* 0x0000000805028825 */ /* 0x001fca00078e0002 */
[----:B------:R2:W-:Y:S02]  /*1d00*/  @!P0 STG.E.64 desc[UR4][R2.64], R18 ;  /* 0x0000001202008986 */ /* 0x0005e4000c101b04 */
.L_x_9519:
[----:B------:R-:W-:Y:S05]  /*1d10*/  BSYNC B0 ;  /* 0x0000000000007941 */ /* 0x000fea0003800000 */
.L_x_9513:
        /* <DEDUP_REMOVED lines=8> */
        .weak           $__internal_27_$__cuda_sm20_dblrcp_rn_slowpath_v3
        .type           $__internal_27_$__cuda_sm20_dblrcp_rn_slowpath_v3,@function
        .size           $__internal_27_$__cuda_sm20_dblrcp_rn_slowpath_v3,(.L_x_71469 - $__internal_27_$__cuda_sm20_dblrcp_rn_slowpath_v3)
$__internal_27_$__cuda_sm20_dblrcp_rn_slowpath_v3:
        /* <DEDUP_REMOVED lines=25> */
.L_x_9523:
        /* <DEDUP_REMOVED lines=9> */
.L_x_9521:
[----:B------:R-:W-:Y:S02]  /*1fc0*/  LOP3.LUT R13, R5, 0x80000, RZ, 0xfc, !PT ;  /* 0x00080000050d7812 */ /* 0x000fe400078efcff */
[----:B------:R-:W-:-:S07]  /*1fd0*/  MOV R12, R4 ;  /* 0x00000004000c7202 */ /* 0x000fce0000000f00 */
.L_x_9522:
[----:B------:R-:W-:Y:S05]  /*1fe0*/  BSYNC B0 ;  /* 0x0000000000007941 */ /* 0x000fea0003800000 */
.L_x_9520:
[----:B------:R-:W-:Y:S01]  /*1ff0*/  MOV R4, R0 ;  /* 0x0000000000047202 */ /* 0x000fe20000000f00 */
[----:B------:R-:W-:Y:S02]  /*2000*/  IMAD.MOV.U32 R5, RZ, RZ, 0x0 ;  /* 0x00000000ff057424 */ /* 0x000fe400078e00ff */
[----:B------:R-:W-:Y:S02]  /*2010*/  IMAD.MOV.U32 R2, RZ, RZ, R12 ;  /* 0x000000ffff027224 */ /* 0x000fe400078e000c */
[----:B------:R-:W-:Y:S01]  /*2020*/  IMAD.MOV.U32 R3, RZ, RZ, R13 ;  /* 0x000000ffff037224 */ /* 0x000fe200078e000d */
[----:B------:R-:W-:Y:S06]  /*2030*/  RET.REL.NODEC R4 `(_ZN2at6native29vectorized_elementwise_kernelILi8EZNS0_50_GLOBAL__N__2680c7bb_12_PowKernel_cu_140f0503_289629pow_tensor_scalar_kernel_implIddEEvRNS_18TensorIteratorBaseET0_EUldE1_St5arrayIPcLm2EEEEviS6_T1_) ;  /* 0xffffffdc04f07950 */ /* 0x000fec0003c3ffff */
.L_x_9524:
        /* <DEDUP_REMOVED lines=12> */
.L_x_71469:


//--------------------- .text._ZN2at6native18elementwise_kernelILi128ELi4EZNS0_15gpu_kernel_implIZNS0_50_GLOBAL__N__2680c7bb_12_PowKernel_cu_140f0503_289629pow_tensor_scalar_kernel_implIddEEvRNS_18TensorIteratorBaseET0_EUldE0_EEvS6_RKT_EUliE_EEviT1_ --------------------------
	.section	.text._ZN2at6native18elementwise_kernelILi128ELi4EZNS0_15gpu_kernel_implIZNS0_50_GLOBAL__N__2680c7bb_12_PowKernel_cu_140f0503_289629pow_tensor_scalar_kernel_implIddEEvRNS_18TensorIteratorBaseET0_EUldE0_EEvS6_RKT_EUliE_EEviT1_,"ax",@progbits
	.align	128
        .global         _ZN2at6native18elementwise_kernelILi128ELi4EZNS0_15gpu_kernel_implIZNS0_50_GLOBAL__N__2680c7bb_12_PowKernel_cu_140f0503_289629pow_tensor_scalar_kernel_implIddEEvRNS_18TensorIteratorBaseET0_EUldE0_EEvS6_RKT_EUliE_EEviT1_
        .type           _ZN2at6native18elementwise_kernelILi128ELi4EZNS0_15gpu_kernel_implIZNS0_50_GLOBAL__N__2680c7bb_12_PowKernel_cu_140f0503_289629pow_tensor_scalar_kernel_implIddEEvRNS_18TensorIteratorBaseET0_EUldE0_EEvS6_RKT_EUliE_EEviT1_,@function
        .size           _ZN2at6native18elementwise_kernelILi128ELi4EZNS0_15gpu_kernel_implIZNS0_50_GLOBAL__N__2680c7bb_12_PowKernel_cu_140f0503_289629pow_tensor_scalar_kernel_implIddEEvRNS_18TensorIteratorBaseET0_EUldE0_EEvS6_RKT_EUliE_EEviT1_,(.L_x_71666 - _ZN2at6native18elementwise_kernelILi128ELi4EZNS0_15gpu_kernel_implIZNS0_50_GLOBAL__N__2680c7bb_12_PowKernel_cu_140f0503_289629pow_tensor_scalar_kernel_implIddEEvRNS_18TensorIteratorBaseET0_EUldE0_EEvS6_RKT_EUliE_EEviT1_)
        .other          _ZN2at6native18elementwise_kernelILi128ELi4EZNS0_15gpu_kernel_implIZNS0_50_GLOBAL__N__2680c7bb_12_PowKernel_cu_140f0503_289629pow_tensor_scalar_kernel_implIddEEvRNS_18TensorIteratorBaseET0_EUldE0_EEvS6_RKT_EUliE_EEviT1_,@"STO_CUDA_ENTRY STV_DEFAULT"
_ZN2at6native18elementwise_kernelILi128ELi4EZNS0_15gpu_kernel_implIZNS0_50_GLOBAL__N__2680c7bb_12_PowKernel_cu_140f0503_289629pow_tensor_scalar_kernel_implIddEEvRNS_18TensorIteratorBaseET0_EUldE0_EEvS6_RKT_EUliE_EEviT1_:
.text._ZN2at6native18elementwise_kernelILi128ELi4EZNS0_15gpu_kernel_implIZNS0_50_GLOBAL__N__2680c7bb_12_PowKernel_cu_140f0503_289629pow_tensor_scalar_kernel_implIddEEvRNS_18TensorIteratorBaseET0_EUldE0_EEvS6_RKT_EUliE_EEviT1_:
        /* <DEDUP_REMOVED lines=313> */
.L_x_9527:
        /* <DEDUP_REMOVED lines=21> */
.L_x_9531:
[----:B------:R-:W2:Y:S02]  /*14e0*/  LDG.E.U8 R2, desc[UR36][R2.64] ;  /* 0x0000002402027981 */ /* 0x000ea4000c1e1100 */
[----:B--2---:R0:W1:Y:S01]  /*14f0*/  I2F.F64.U16 R4, R2 ;  /* 0x0000000200047312 */ /* 0x0040620000101800 */
[----:B------:R-:W-:Y:S05]  /*1500*/  BRA `(.L_x_9533) ;  /* 0x0000000c00707947 */ /* 0x000fea0003800000 */
.L_x_9530:
        /* <DEDUP_REMOVED lines=9> */
.L_x_9535:
[----:B------:R-:W2:Y:S02]  /*15a0*/  LDG.E R2, desc[UR36][R2.64] ;  /* 0x0000002402027981 */ /* 0x000ea4000c1e1900 */
[----:B--2---:R0:W1:Y:S01]  /*15b0*/  I2F.F64 R4, R2 ;  /* 0x0000000200047312 */ /* 0x0040620000201c00 */
[----:B------:R-:W-:Y:S05]  /*15c0*/  BRA `(.L_x_9533) ;  /* 0x0000000c00407947 */ /* 0x000fea0003800000 */
.L_x_9534:
[----:B------:R-:W2:Y:S02]  /*15d0*/  LDG.E.U16 R2, desc[UR36][R2.64] ;  /* 0x0000002402027981 */ /* 0x000ea4000c1e1500 */
[----:B--2---:R0:W1:Y:S01]  /*15e0*/  I2F.F64.S16 R4, R2 ;  /* 0x0000000200047312 */ /* 0x0040620000101c00 */
[----:B------:R-:W-:Y:S05]  /*15f0*/  BRA `(.L_x_9533) ;  /* 0x0000000c00347947 */ /* 0x000fea0003800000 */
.L_x_9529:
        /* <DEDUP_REMOVED lines=10> */
.L_x_9537:
[----:B------:R-:W2:Y:S02]  /*16a0*/  LDG.E.U16 R0, desc[UR36][R2.64] ;  /* 0x0000002402007981 */ /* 0x000ea4000c1e1500 */
[----:B--2---:R-:W-:-:S05]  /*16b0*/  HADD2.F32 R0, -RZ, R0.H0_H0 ;  /* 0x20000000ff007230 */ /* 0x004fca0000004100 */
[----:B------:R-:W-:-:S04]  /*16c0*/  FMUL.FTZ R0, R0, 1 ;  /* 0x3f80000000007820 */ /* 0x000fc80000410000 */
[----:B------:R0:W1:Y:S01]  /*16d0*/  F2F.F64.F32 R4, R0 ;  /* 0x0000000000047310 */ /* 0x0000620000201800 */
[----:B------:R-:W-:Y:S05]  /*16e0*/  BRA `(.L_x_9533) ;  /* 0x0000000800f87947 */ /* 0x000fea0003800000 */
.L_x_9536:
        /* <DEDUP_REMOVED lines=10> */
.L_x_9539:
[----:B------:R-:W2:Y:S02]  /*1790*/  LDG.E.U16 R2, desc[UR36][R2.64] ;  /* 0x0000002402027981 */ /* 0x000ea4000c1e1500 */
[----:B--2---:R-:W-:-:S05]  /*17a0*/  HADD2.F32 R0, -RZ, R2.H0_H0 ;  /* 0x20000002ff007230 */ /* 0x004fca0000004100 */
[----:B------:R-:W-:-:S04]  /*17b0*/  FMUL.FTZ R0, R0, 1 ;  /* 0x3f80000000007820 */ /* 0x000fc80000410000 */
[----:B------:R0:W1:Y:S01]  /*17c0*/  F2F.F64.F32 R4, R0 ;  /* 0x0000000000047310 */ /* 0x0000620000201800 */
[----:B------:R-:W-:Y:S05]  /*17d0*/  BRA `(.L_x_9533) ;  /* 0x0000000800bc7947 */ /* 0x000fea0003800000 */
.L_x_9538:
[----:B------:R0:W5:Y:S01]  /*17e0*/  LDG.E.64 R4, desc[UR36][R2.64] ;  /* 0x0000002402047981 */ /* 0x000162000c1e1b00 */
[----:B------:R-:W-:Y:S05]  /*17f0*/  BRA `(.L_x_9533) ;  /* 0x0000000800b47947 */ /* 0x000fea0003800000 */
.L_x_9528:
        /* <DEDUP_REMOVED lines=13> */
.L_x_9542:
[----:B------:R0:W5:Y:S01]  /*18d0*/  LDG.E.64 R4, desc[UR36][R2.64] ;  /* 0x0000002402047981 */ /* 0x000162000c1e1b00 */
[----:B------:R-:W-:Y:S05]  /*18e0*/  BRA `(.L_x_9533) ;  /* 0x0000000800787947 */ /* 0x000fea0003800000 */
.L_x_9541:
        /* <DEDUP_REMOVED lines=25> */
[----:B------:R-:W-:-:S06]  /*1a80*/  FMUL.FTZ R5, R5, 1 ;  /* 0x3f80000005057820 */ /* 0x000fcc0000410000 */
[----:B------:R-:W0:Y:S01]  /*1a90*/  F2F.F64.F32 R4, R5 ;  /* 0x0000000500047310 */ /* 0x000e220000201800 */
[----:B------:R-:W-:Y:S05]  /*1aa0*/  BRA `(.L_x_9533) ;  /* 0x0000000800087947 */ /* 0x000fea0003800000 */
.L_x_9544:
[----:B------:R-:W2:Y:S02]  /*1ab0*/  LDG.E.U8 R2, desc[UR36][R2.64] ;  /* 0x0000002402027981 */ /* 0x000ea4000c1e1100 */
[C---:B--2---:R-:W-:Y:S02]  /*1ac0*/  IMAD.SHL.U32 R0, R2.reuse, 0x2000000, RZ ;  /* 0x0200000002007824 */ /* 0x044fe400078e00ff */
[----:B------:R-:W-:-:S03]  /*1ad0*/  IMAD.SHL.U32 R5, R2, 0x1000000, RZ ;  /* 0x0100000002057824 */ /* 0x000fc600078e00ff */
[----:B------:R-:W-:-:S13]  /*1ae0*/  ISETP.GE.U32.AND P0, PT, R0, 0x8000000, PT ;  /* 0x080000000000780c */ /* 0x000fda0003f06070 */
[C---:B------:R-:W-:Y:S01]  /*1af0*/  @!P0 IMAD.SHL.U32 R0, R2.reuse, 0x100, RZ ;  /* 0x0000010002008824 */ /* 0x040fe200078e00ff */
[----:B------:R-:W-:-:S04]  /*1b00*/  @P0 SHF.L.U32 R4, R2, 0x15, RZ ;  /* 0x0000001502040819 */ /* 0x000fc800000006ff */
        /* <DEDUP_REMOVED lines=9> */
.L_x_9543:
[----:B------:R-:W2:Y:S02]  /*1ba0*/  LDG.E.U16 R0, desc[UR36][R2.64] ;  /* 0x0000002402007981 */ /* 0x000ea4000c1e1500 */
[----:B--2---:R-:W-:-:S04]  /*1bb0*/  IMAD.U32 R0, R0, 0x10000, RZ ;  /* 0x0001000000007824 */ /* 0x004fc800078e00ff */
[----:B------:R-:W-:-:S04]  /*1bc0*/  FMUL.FTZ R0, R0, 1 ;  /* 0x3f80000000007820 */ /* 0x000fc80000410000 */
[----:B------:R0:W1:Y:S01]  /*1bd0*/  F2F.F64.F32 R4, R0 ;  /* 0x0000000000047310 */ /* 0x0000620000201800 */
[----:B------:R-:W-:Y:S05]  /*1be0*/  BRA `(.L_x_9533) ;  /* 0x0000000400b87947 */ /* 0x000fea0003800000 */
.L_x_9540:
        /* <DEDUP_REMOVED lines=11> */
.L_x_9547:
        /* <DEDUP_REMOVED lines=21> */
.L_x_9551:
[----:B------:R-:W-:Y:S05]  /*1df0*/  BSYNC B1 ;  /* 0x0000000000017941 */ /* 0x000fea0003800000 */
.L_x_9550:
[----:B------:R-:W-:Y:S01]  /*1e00*/  LEA R3, R0, 0x3b800000, 0x17 ;  /* 0x3b80000000037811 */ /* 0x000fe200078eb8ff */
[----:B------:R-:W-:-:S05]  /*1e10*/  IMAD.SHL.U32 R0, R2, 0x100000, RZ ;  /* 0x0010000002007824 */ /* 0x000fca00078e00ff */
[----:B------:R-:W-:-:S07]  /*1e20*/  LOP3.LUT R0, R3, R0, R4, 0xfe, !PT ;  /* 0x0000000003007212 */ /* 0x000fce00078efe04 */
.L_x_9549:
[----:B------:R-:W-:Y:S05]  /*1e30*/  BSYNC B0 ;  /* 0x0000000000007941 */ /* 0x000fea0003800000 */
.L_x_9548:
[----:B------:R-:W-:-:S04]  /*1e40*/  FMUL.FTZ R0, R0, 1 ;  /* 0x3f80000000007820 */ /* 0x000fc80000410000 */
[----:B------:R2:W3:Y:S01]  /*1e50*/  F2F.F64.F32 R4, R0 ;  /* 0x0000000000047310 */ /* 0x0004e20000201800 */
[----:B------:R-:W-:Y:S05]  /*1e60*/  BRA `(.L_x_9533) ;  /* 0x0000000400187947 */ /* 0x000fea0003800000 */
.L_x_9546:
        /* <DEDUP_REMOVED lines=21> */
.L_x_9555:
[----:B------:R-:W-:Y:S05]  /*1fc0*/  BSYNC B1 ;  /* 0x0000000000017941 */ /* 0x000fea0003800000 */
.L_x_9554:
[----:B------:R-:W-:Y:S01]  /*1fd0*/  LEA R3, R0, 0x37800000, 0x17 ;  /* 0x3780000000037811 */ /* 0x000fe200078eb8ff */
[----:B------:R-:W-:-:S05]  /*1fe0*/  IMAD.SHL.U32 R0, R2, 0x200000, RZ ;  /* 0x0020000002007824 */ /* 0x000fca00078e00ff */
[----:B------:R-:W-:-:S07]  /*1ff0*/  LOP3.LUT R0, R3, R0, R4, 0xfe, !PT ;  /* 0x0000000003007212 */ /* 0x000fce00078efe04 */
.L_x_9553:
[----:B------:R-:W-:Y:S05]  /*2000*/  BSYNC B0 ;  /* 0x0000000000007941 */ /* 0x000fea0003800000 */
.L_x_9552:
[----:B------:R-:W-:-:S04]  /*2010*/  FMUL.FTZ R0, R0, 1 ;  /* 0x3f80000000007820 */ /* 0x000fc80000410000 */
[----:B------:R4:W0:Y:S01]  /*2020*/  F2F.F64.F32 R4, R0 ;  /* 0x0000000000047310 */ /* 0x0008220000201800 */
[----:B------:R-:W-:Y:S05]  /*2030*/  BRA `(.L_x_9533) ;  /* 0x0000000000a47947 */ /* 0x000fea0003800000 */
.L_x_9545:
        /* <DEDUP_REMOVED lines=14> */
.L_x_9559:
[----:B------:R-:W-:Y:S05]  /*2120*/  BSYNC B0 ;  /* 0x0000000000007941 */ /* 0x000fea0003800000 */
.L_x_9558:
[----:B------:R-:W-:-:S04]  /*2130*/  FMUL.FTZ R0, R0, 1 ;  /* 0x3f80000000007820 */ /* 0x000fc80000410000 */
[----:B------:R0:W1:Y:S01]  /*2140*/  F2F.F64.F32 R4, R0 ;  /* 0x0000000000047310 */ /* 0x0000620000201800 */
[----:B------:R-:W-:Y:S05]  /*2150*/  BRA `(.L_x_9533) ;  /* 0x00000000005c7947 */ /* 0x000fea0003800000 */
.L_x_9532:
        /* <DEDUP_REMOVED lines=16> */
.L_x_9560:
[----:B------:R-:W-:Y:S01]  /*2260*/  CS2R R4, SRZ ;  /* 0x0000000000047805 */ /* 0x000fe2000001ff00 */
[----:B------:R-:W-:Y:S06]  /*2270*/  BRA `(.L_x_9533) ;  /* 0x0000000000147947 */ /* 0x000fec0003800000 */
.L_x_9557:
[----:B------:R-:W2:Y:S02]  /*2280*/  LDG.E.64 R4, desc[UR36][R2.64] ;  /* 0x0000002402047981 */ /* 0x000ea4000c1e1b00 */
[----:B--2---:R-:W0:Y:S01]  /*2290*/  I2F.F64.U64 R4, R4 ;  /* 0x0000000400047312 */ /* 0x004e220000301800 */
[----:B------:R-:W-:Y:S05]  /*22a0*/  BRA `(.L_x_9533) ;  /* 0x0000000000087947 */ /* 0x000fea0003800000 */
.L_x_9556:
[----:B------:R-:W2:Y:S02]  /*22b0*/  LDG.E R2, desc[UR36][R2.64] ;  /* 0x0000002402027981 */ /* 0x000ea4000c1e1900 */
[----:B--2---:R0:W1:Y:S02]  /*22c0*/  I2F.F64.U32 R4, R2 ;  /* 0x0000000200047312 */ /* 0x0040640000201800 */
.L_x_9533:
[----:B------:R-:W2:Y:S01]  /*22d0*/  LDC.U8 R6, c[0x0][0x428] ;  /* 0x00010a00ff067b82 */ /* 0x000ea20000000000 */
[----:B01-3-5:R-:W-:-:S08]  /*22e0*/  DMUL R2, R4, R4 ;  /* 0x0000000404027228 */ /* 0x02bfd00000000000 */
[----:B------:R-:W-:Y:S01]  /*22f0*/  DMUL R4, R2, R4 ;  /* 0x0000000402047228 */ /* 0x000fe20000000000 */
[----:B--2-4-:R-:W-:-:S04]  /*2300*/  PRMT R0, R6, 0x9910, RZ ;  /* 0x0000991006007816 */ /* 0x014fc800000000ff */
        /* <DEDUP_REMOVED lines=13> */
.L_x_9564:
[----:B------:R-:W0:Y:S02]  /*23e0*/  F2I.S64.F64.TRUNC R4, R4 ;  /* 0x0000000400047311 */ /* 0x000e24000030d900 */
[----:B0-----:R-:W-:-:S05]  /*23f0*/  IMAD.MOV.U32 R3, RZ, RZ, R4 ;  /* 0x000000ffff037224 */ /* 0x001fca00078e0004 */
[----:B------:R3:W-:Y:S01]  /*2400*/  STG.E.U8 desc[UR36][R16.64], R3 ;  /* 0x0000000310007986 */ /* 0x0007e2000c101124 */
[----:B------:R-:W-:Y:S05]  /*2410*/  BRA `(.L_x_9566) ;  /* 0x0000000c00f87947 */ /* 0x000fea0003800000 */
.L_x_9563:
        /* <DEDUP_REMOVED lines=9> */
.L_x_9568:
[----:B------:R-:W0:Y:S02]  /*24b0*/  F2I.F64.TRUNC R5, R4 ;  /* 0x0000000400057311 */ /* 0x000e24000030d100 */
[----:B0-----:R1:W-:Y:S01]  /*24c0*/  STG.E desc[UR36][R16.64], R5 ;  /* 0x0000000510007986 */ /* 0x0013e2000c101924 */
[----:B------:R-:W-:Y:S05]  /*24d0*/  BRA `(.L_x_9566) ;  /* 0x0000000c00c87947 */ /* 0x000fea0003800000 */
.L_x_9567:
[----:B------:R-:W0:Y:S02]  /*24e0*/  F2I.F64.TRUNC R5, R4 ;  /* 0x0000000400057311 */ /* 0x000e24000030d100 */
[----:B0-----:R2:W-:Y:S01]  /*24f0*/  STG.E.U16 desc[UR36][R16.64], R5 ;  /* 0x0000000510007986 */ /* 0x0015e2000c101524 */
[----:B------:R-:W-:Y:S05]  /*2500*/  BRA `(.L_x_9566) ;  /* 0x0000000c00bc7947 */ /* 0x000fea0003800000 */
.L_x_9562:
        /* <DEDUP_REMOVED lines=13> */
.L_x_9570:
        /* <DEDUP_REMOVED lines=8> */
.L_x_9569:
        /* <DEDUP_REMOVED lines=14> */
.L_x_9572:
        /* <DEDUP_REMOVED lines=9> */
.L_x_9571:
[----:B------:R0:W-:Y:S01]  /*27d0*/  STG.E.64 desc[UR36][R16.64], R4 ;  /* 0x0000000410007986 */ /* 0x0001e2000c101b24 */
[----:B------:R-:W-:Y:S05]  /*27e0*/  BRA `(.L_x_9566) ;  /* 0x0000000c00047947 */ /* 0x000fea0003800000 */
.L_x_9561:
        /* <DEDUP_REMOVED lines=12> */
.L_x_9575:
[----:B------:R-:W-:-:S05]  /*28b0*/  CS2R R6, SRZ ;  /* 0x0000000000067805 */ /* 0x000fca000001ff00 */
[----:B------:R0:W-:Y:S01]  /*28c0*/  STG.E.128 desc[UR36][R16.64], R4 ;  /* 0x0000000410007986 */ /* 0x0001e2000c101d24 */
[----:B------:R-:W-:Y:S05]  /*28d0*/  BRA `(.L_x_9566) ;  /* 0x0000000800c87947 */ /* 0x000fea0003800000 */
.L_x_9574:
        /* <DEDUP_REMOVED lines=25> */
.L_x_9579:
[----:B------:R-:W-:Y:S05]  /*2a70*/  BSYNC B0 ;  /* 0x0000000000007941 */ /* 0x000fea0003800000 */
.L_x_9578:
[----:B------:R-:W-:-:S05]  /*2a80*/  LOP3.LUT R3, R0, R3, RZ, 0xfc, !PT ;  /* 0x0000000300037212 */ /* 0x000fca00078efcff */
[----:B------:R0:W-:Y:S01]  /*2a90*/  STG.E.U8 desc[UR36][R16.64], R3 ;  /* 0x0000000310007986 */ /* 0x0001e2000c101124 */
[----:B------:R-:W-:Y:S05]  /*2aa0*/  BRA `(.L_x_9566) ;  /* 0x0000000800547947 */ /* 0x000fea0003800000 */
.L_x_9577:
        /* <DEDUP_REMOVED lines=17> */
.L_x_9581:
[----:B------:R-:W-:Y:S02]  /*2bc0*/  ISETP.GT.U32.AND P0, PT, R2, 0x7f800000, PT ;  /* 0x7f8000000200780c */ /* 0x000fe40003f04070 */
[----:B------:R-:W-:-:S04]  /*2bd0*/  MOV R0, 0x7f ;  /* 0x0000007f00007802 */ /* 0x000fc80000000f00 */
[----:B------:R-:W-:-:S07]  /*2be0*/  SEL R0, R0, 0x7c, P0 ;  /* 0x0000007c00007807 */ /* 0x000fce0000000000 */
.L_x_9582:
[----:B------:R-:W-:Y:S05]  /*2bf0*/  BSYNC B0 ;  /* 0x0000000000007941 */ /* 0x000fea0003800000 */
.L_x_9580:
[----:B------:R-:W-:-:S04]  /*2c00*/  LOP3.LUT R2, R3, 0x80000000, RZ, 0xc0, !PT ;  /* 0x8000000003027812 */ /* 0x000fc800078ec0ff */
[----:B------:R-:W-:-:S04]  /*2c10*/  SHF.R.U32.HI R3, RZ, 0x18, R2 ;  /* 0x00000018ff037819 */ /* 0x000fc80000011602 */
[----:B------:R-:W-:-:S05]  /*2c20*/  LOP3.LUT R3, R0, R3, RZ, 0xfc, !PT ;  /* 0x0000000300037212 */ /* 0x000fca00078efcff */
[----:B------:R0:W-:Y:S01]  /*2c30*/  STG.E.U8 desc[UR36][R16.64], R3 ;  /* 0x0000000310007986 */ /* 0x0001e2000c101124 */
[----:B------:R-:W-:Y:S05]  /*2c40*/  BRA `(.L_x_9566) ;  /* 0x0000000400ec7947 */ /* 0x000fea0003800000 */
.L_x_9576:
        /* <DEDUP_REMOVED lines=8> */
.L_x_9573:
        /* <DEDUP_REMOVED lines=11> */
.L_x_9585:
        /* <DEDUP_REMOVED lines=21> */
.L_x_9588:
[----:B------:R-:W-:-:S04]  /*2ed0*/  LOP3.LUT R2, R3, 0x80000000, RZ, 0xc0, !PT ;  /* 0x8000000003027812 */ /* 0x000fc800078ec0ff */
[----:B------:R-:W-:-:S04]  /*2ee0*/  SHF.R.U32.HI R3, RZ, 0x18, R2 ;  /* 0x00000018ff037819 */ /* 0x000fc80000011602 */
[----:B------:R-:W-:-:S04]  /*2ef0*/  LOP3.LUT R0, R0, R3, RZ, 0xfc, !PT ;  /* 0x0000000300007212 */ /* 0x000fc800078efcff */
[----:B------:R-:W-:-:S07]  /*2f00*/  PRMT R8, R0, 0x7610, R8 ;  /* 0x0000761000087816 */ /* 0x000fce0000000008 */
.L_x_9587:
[----:B------:R-:W-:Y:S05]  /*2f10*/  BSYNC B0 ;  /* 0x0000000000007941 */ /* 0x000fea0003800000 */
.L_x_9586:
[----:B------:R0:W-:Y:S01]  /*2f20*/  STG.E.U8 desc[UR36][R16.64], R8 ;  /* 0x0000000810007986 */ /* 0x0001e2000c101124 */
[----:B------:R-:W-:Y:S05]  /*2f30*/  BRA `(.L_x_9566) ;  /* 0x0000000400307947 */ /* 0x000fea0003800000 */
.L_x_9584:
        /* <DEDUP_REMOVED lines=21> */
.L_x_9591:
[----:B------:R-:W-:-:S04]  /*3090*/  LOP3.LUT R2, R3, 0x80000000, RZ, 0xc0, !PT ;  /* 0x8000000003027812 */ /* 0x000fc800078ec0ff */
[----:B------:R-:W-:-:S04]  /*30a0*/  SHF.R.U32.HI R3, RZ, 0x18, R2 ;  /* 0x00000018ff037819 */ /* 0x000fc80000011602 */
[----:B------:R-:W-:-:S04]  /*30b0*/  LOP3.LUT R0, R0, R3, RZ, 0xfc, !PT ;  /* 0x0000000300007212 */ /* 0x000fc800078efcff */
[----:B------:R-:W-:-:S07]  /*30c0*/  PRMT R8, R0, 0x7610, R8 ;  /* 0x0000761000087816 */ /* 0x000fce0000000008 */
.L_x_9590:
[----:B------:R-:W-:Y:S05]  /*30d0*/  BSYNC B0 ;  /* 0x0000000000007941 */ /* 0x000fea0003800000 */
.L_x_9589:
[----:B------:R0:W-:Y:S01]  /*30e0*/  STG.E.U8 desc[UR36][R16.64], R8 ;  /* 0x0000000810007986 */ /* 0x0001e2000c101124 */
[----:B------:R-:W-:Y:S05]  /*30f0*/  BRA `(.L_x_9566) ;  /* 0x0000000000c07947 */ /* 0x000fea0003800000 */
.L_x_9583:
        /* <DEDUP_REMOVED lines=26> */
.L_x_9565:
        /* <DEDUP_REMOVED lines=16> */
.L_x_9594:
[----:B------:R-:W-:Y:S05]  /*33a0*/  BRA `(.L_x_9566) ;  /* 0x0000000000147947 */ /* 0x000fea0003800000 */
.L_x_9593:
[----:B------:R-:W0:Y:S02]  /*33b0*/  F2I.U64.F64.TRUNC R4, R4 ;  /* 0x0000000400047311 */ /* 0x000e24000030d800 */
[----:B0-----:R0:W-:Y:S01]  /*33c0*/  STG.E.64 desc[UR36][R16.64], R4 ;  /* 0x0000000410007986 */ /* 0x0011e2000c101b24 */
[----:B------:R-:W-:Y:S05]  /*33d0*/  BRA `(.L_x_9566) ;  /* 0x0000000000087947 */ /* 0x000fea0003800000 */
.L_x_9592:
[----:B------:R-:W0:Y:S02]  /*33e0*/  F2I.U32.F64.TRUNC R5, R4 ;  /* 0x0000000400057311 */ /* 0x000e24000030d000 */
[----:B0-----:R0:W-:Y:S02]  /*33f0*/  STG.E desc[UR36][R16.64], R5 ;  /* 0x0000000510007986 */ /* 0x0011e4000c101924 */
.L_x_9566:
[----:B------:R-:W-:-:S04]  /*3400*/  IMAD R18, R23, 0x200, R18 ;  /* 0x0000020017127824 */ /* 0x000fc800078e0212 */
[----:B------:R-:W-:-:S07]  /*3410*/  VIADD R19, R18, 0x80 ;  /* 0x0000008012137836 */ /* 0x000fce0000000000 */
.L_x_9526:
[----:B------:R-:W-:Y:S05]  /*3420*/  BSYNC B6 ;  /* 0x0000000000067941 */ /* 0x000fea0003800000 */
.L_x_9525:
        /* <DEDUP_REMOVED lines=307> */
.L_x_9597:
        /* <DEDUP_REMOVED lines=21> */
.L_x_9601:
[----:B------:R-:W2:Y:S02]  /*48b0*/  LDG.E.U8 R2, desc[UR36][R2.64] ;  /* 0x0000002402027981 */ /* 0x000ea4000c1e1100 */
[----:B--2---:R0:W1:Y:S01]  /*48c0*/  I2F.F64.U16 R4, R2 ;  /* 0x0000000200047312 */ /* 0x0040620000101800 */
[----:B------:R-:W-:Y:S05]  /*48d0*/  BRA `(.L_x_9603) ;  /* 0x0000000c00707947 */ /* 0x000fea0003800000 */
.L_x_9600:
        /* <DEDUP_REMOVED lines=9> */
.L_x_9605:
[----:B------:R-:W2:Y:S02]  /*4970*/  LDG.E R2, desc[UR36][R2.64] ;  /* 0x0000002402027981 */ /* 0x000ea4000c1e1900 */
[----:B--2---:R0:W1:Y:S01]  /*4980*/  I2F.F64 R4, R2 ;  /* 0x0000000200047312 */ /* 0x0040620000201c00 */
[----:B------:R-:W-:Y:S05]  /*4990*/  BRA `(.L_x_9603) ;  /* 0x0000000c00407947 */ /* 0x000fea0003800000 */
.L_x_9604:
[----:B------:R-:W2:Y:S02]  /*49a0*/  LDG.E.U16 R2, desc[UR36][R2.64] ;  /* 0x0000002402027981 */ /* 0x000ea4000c1e1500 */
[----:B--2---:R0:W1:Y:S01]  /*49b0*/  I2F.F64.S16 R4, R2 ;  /* 0x0000000200047312 */ /* 0x0040620000101c00 */
[----:B------:R-:W-:Y:S05]  /*49c0*/  BRA `(.L_x_9603) ;  /* 0x0000000c00347947 */ /* 0x000fea0003800000 */
.L_x_9599:
        /* <DEDUP_REMOVED lines=10> */
.L_x_9607:
[----:B------:R-:W2:Y:S02]  /*4a70*/  LDG.E.U16 R0, desc[UR36][R2.64] ;  /* 0x0000002402007981 */ /* 0x000ea4000c1e1500 */
[----:B--2---:R-:W-:-:S05]  /*4a80*/  HADD2.F32 R0, -RZ, R0.H0_H0 ;  /* 0x20000000ff007230 */ /* 0x004fca0000004100 */
[----:B------:R-:W-:-:S04]  /*4a90*/  FMUL.FTZ R0, R0, 1 ;  /* 0x3f80000000007820 */ /* 0x000fc80000410000 */
[----:B------:R0:W1:Y:S01]  /*4aa0*/  F2F.F64.F32 R4, R0 ;  /* 0x0000000000047310 */ /* 0x0000620000201800 */
[----:B------:R-:W-:Y:S05]  /*4ab0*/  BRA `(.L_x_9603) ;  /* 0x0000000800f87947 */ /* 0x000fea0003800000 */
.L_x_9606:
        /* <DEDUP_REMOVED lines=10> */
.L_x_9609:
[----:B------:R-:W2:Y:S02]  /*4b60*/  LDG.E.U16 R2, desc[UR36][R2.64] ;  /* 0x0000002402027981 */ /* 0x000ea4000c1e1500 */
[----:B--2---:R-:W-:-:S05]  /*4b70*/  HADD2.F32 R0, -RZ, R2.H0_H0 ;  /* 0x20000002ff007230 */ /* 0x004fca0000004100 */
[----:B------:R-:W-:-:S04]  /*4b80*/  FMUL.FTZ R0, R0, 1 ;  /* 0x3f80000000007820 */ /* 0x000fc80000410000 */
[----:B------:R0:W1:Y:S01]  /*4b90*/  F2F.F64.F32 R4, R0 ;  /* 0x0000000000047310 */ /* 0x0000620000201800 */
[----:B------:R-:W-:Y:S05]  /*4ba0*/  BRA `(.L_x_9603) ;  /* 0x0000000800bc7947 */ /* 0x000fea0003800000 */
.L_x_9608:
[----:B------:R0:W5:Y:S01]  /*4bb0*/  LDG.E.64 R4, desc[UR36][R2.64] ;  /* 0x0000002402047981 */ /* 0x000162000c1e1b00 */
[----:B------:R-:W-:Y:S05]  /*4bc0*/  BRA `(.L_x_9603) ;  /* 0x0000000800b47947 */ /* 0x000fea0003800000 */
.L_x_9598:
        /* <DEDUP_REMOVED lines=13> */
.L_x_9612:
[----:B------:R0:W5:Y:S01]  /*4ca0*/  LDG.E.64 R4, desc[UR36][R2.64] ;  /* 0x0000002402047981 */ /* 0x000162000c1e1b00 */
[----:B------:R-:W-:Y:S05]  /*4cb0*/  BRA `(.L_x_9603) ;  /* 0x0000000800787947 */ /* 0x000fea0003800000 */
.L_x_9611:
[----:B------:R-:W-:-:S13]  /*4cc0*/  ISETP.NE.AND P0, PT, R4, 0xf, PT ;  /* 0x0000000f0400780c */ /* 0x000fda0003f05270 */
[----:B------:R-:W-:Y:S05]  /*4cd0*/  @!P0 BRA `(.L_x_9613) ;  /* 0x0000000000a48947 */ /* 0x000fea0003800000 */
[----:B------:R-:W-:-:S13]  /*4ce0*/  ISETP.NE.AND P0, PT, R4, 0x17, PT ;  /* 0x000000170400780c */ /* 0x000fda0003f05270 */
[----:B------:R-:W-:Y:S05]  /*4cf0*/  @!P0 BRA `(.L_x_9614) ;  /* 0x0000000000608947 */ /* 0x000fea0003800000 */
[----:B------:R-:W-:-:S13]  /*4d00*/  ISETP.NE.AND P0, PT, R4, 0x18, PT ;  /* 0x000000180400780c */ /* 0x000fda0003f05270 */
[----:B------:R-:W-:Y:S05]  /*4d10*/  @P0 BRA `(.L_x_9602) ;  /* 0x0000000800040947 */ /* 0x000fea0003800000 */
[----:B------:R-:W2:Y:S01]  /*4d20*/  LDG.E.U8 R0, desc[UR36][R2.64] ;  /* 0x0000002402007981 */ /* 0x000ea2000c1e1100 */
[----:B------:R-:W-:Y:S01]  /*4d30*/  MOV R8, 0xff800000 ;  /* 0xff80000000087802 */ /* 0x000fe20000000f00 */
        /* <DEDUP_REMOVED lines=20> */
.L_x_9614:
        /* <DEDUP_REMOVED lines=15> */
.L_x_9613:
[----:B------:R-:W2:Y:S02]  /*4f70*/  LDG.E.U16 R0, desc[UR36][R2.64] ;  /* 0x0000002402007981 */ /* 0x000ea4000c1e1500 */
[----:B--2---:R-:W-:-:S04]  /*4f80*/  IMAD.U32 R0, R0, 0x10000, RZ ;  /* 0x0001000000007824 */ /* 0x004fc800078e00ff */
[----:B------:R-:W-:-:S04]  /*4f90*/  FMUL.FTZ R0, R0, 1 ;  /* 0x3f80000000007820 */ /* 0x000fc80000410000 */
[----:B------:R0:W1:Y:S01]  /*4fa0*/  F2F.F64.F32 R4, R0 ;  /* 0x0000000000047310 */ /* 0x0000620000201800 */
[----:B------:R-:W-:Y:S05]  /*4fb0*/  BRA `(.L_x_9603) ;  /* 0x0000000400b87947 */ /* 0x000fea0003800000 */
.L_x_9610:
        /* <DEDUP_REMOVED lines=11> */
.L_x_9617:
        /* <DEDUP_REMOVED lines=21> */
.L_x_9621:
[----:B------:R-:W-:Y:S05]  /*51c0*/  BSYNC B1 ;  /* 0x0000000000017941 */ /* 0x000fea0003800000 */
.L_x_9620:
[----:B------:R-:W-:Y:S01]  /*51d0*/  LEA R3, R0, 0x3b800000, 0x17 ;  /* 0x3b80000000037811 */ /* 0x000fe200078eb8ff */
[----:B------:R-:W-:-:S05]  /*51e0*/  IMAD.SHL.U32 R0, R2, 0x100000, RZ ;  /* 0x0010000002007824 */ /* 0x000fca00078e00ff */
[----:B------:R-:W-:-:S07]  /*51f0*/  LOP3.LUT R0, R3, R0, R4, 0xfe, !PT ;  /* 0x0000000003007212 */ /* 0x000fce00078efe04 */
.L_x_9619:
[----:B------:R-:W-:Y:S05]  /*5200*/  BSYNC B0 ;  /* 0x0000000000007941 */ /* 0x000fea0003800000 */
.L_x_9618:
[----:B------:R-:W-:-:S04]  /*5210*/  FMUL.FTZ R0, R0, 1 ;  /* 0x3f80000000007820 */ /* 0x000fc80000410000 */
[----:B------:R2:W3:Y:S01]  /*5220*/  F2F.F64.F32 R4, R0 ;  /* 0x0000000000047310 */ /* 0x0004e20000201800 */
[----:B------:R-:W-:Y:S05]  /*5230*/  BRA `(.L_x_9603) ;  /* 0x0000000400187947 */ /* 0x000fea0003800000 */
.L_x_9616:
        /* <DEDUP_REMOVED lines=21> */
.L_x_9625:
[----:B------:R-:W-:Y:S05]  /*5390*/  BSYNC B1 ;  /* 0x0000000000017941 */ /* 0x000fea0003800000 */
.L_x_9624:
[----:B------:R-:W-:Y:S01]  /*53a0*/  LEA R3, R0, 0x37800000, 0x17 ;  /* 0x3780000000037811 */ /* 0x000fe200078eb8ff */
[----:B------:R-:W-:-:S05]  /*53b0*/  IMAD.SHL.U32 R0, R2, 0x200000, RZ ;  /* 0x0020000002007824 */ /* 0x000fca00078e00ff */
[----:B------:R-:W-:-:S07]  /*53c0*/  LOP3.LUT R0, R3, R0, R4, 0xfe, !PT ;  /* 0x0000000003007212 */ /* 0x000fce00078efe04 */
.L_x_9623:
[----:B------:R-:W-:Y:S05]  /*53d0*/  BSYNC B0 ;  /* 0x0000000000007941 */ /* 0x000fea0003800000 */
.L_x_9622:
[----:B------:R-:W-:-:S04]  /*53e0*/  FMUL.FTZ R0, R0, 1 ;  /* 0x3f80000000007820 */ /* 0x000fc80000410000 */
[----:B------:R4:W0:Y:S01]  /*53f0*/  F2F.F64.F32 R4, R0 ;  /* 0x0000000000047310 */ /* 0x0008220000201800 */
[----:B------:R-:W-:Y:S05]  /*5400*/  BRA `(.L_x_9603) ;  /* 0x0000000000a47947 */ /* 0x000fea0003800000 */
.L_x_9615:
        /* <DEDUP_REMOVED lines=14> */
.L_x_9629:
[----:B------:R-:W-:Y:S05]  /*54f0*/  BSYNC B0 ;  /* 0x0000000000007941 */ /* 0x000fea0003800000 */
.L_x_9628:
[----:B------:R-:W-:-:S04]  /*5500*/  FMUL.FTZ R0, R0, 1 ;  /* 0x3f80000000007820 */ /* 0x000fc80000410000 */
[----:B------:R0:W1:Y:S01]  /*5510*/  F2F.F64.F32 R4, R0 ;  /* 0x0000000000047310 */ /* 0x0000620000201800 */
[----:B------:R-:W-:Y:S05]  /*5520*/  BRA `(.L_x_9603) ;  /* 0x00000000005c7947 */ /* 0x000fea0003800000 */
.L_x_9602:
        /* <DEDUP_REMOVED lines=16> */
.L_x_9630:
[----:B------:R-:W-:Y:S01]  /*5630*/  CS2R R4, SRZ ;  /* 0x0000000000047805 */ /* 0x000fe2000001ff00 */
[----:B------:R-:W-:Y:S06]  /*5640*/  BRA `(.L_x_9603) ;  /* 0x0000000000147947 */ /* 0x000fec0003800000 */
.L_x_9627:
[----:B------:R-:W2:Y:S02]  /*5650*/  LDG.E.64 R4, desc[UR36][R2.64] ;  /* 0x0000002402047981 */ /* 0x000ea4000c1e1b00 */
[----:B--2---:R-:W0:Y:S01]  /*5660*/  I2F.F64.U64 R4, R4 ;  /* 0x0000000400047312 */ /* 0x004e220000301800 */
[----:B------:R-:W-:Y:S05]  /*5670*/  BRA `(.L_x_9603) ;  /* 0x0000000000087947 */ /* 0x000fea0003800000 */
.L_x_9626:
[----:B------:R-:W2:Y:S02]  /*5680*/  LDG.E R2, desc[UR36][R2.64] ;  /* 0x0000002402027981 */ /* 0x000ea4000c1e1900 */
[----:B--2---:R0:W1:Y:S02]  /*5690*/  I2F.F64.U32 R4, R2 ;  /* 0x0000000200047312 */ /* 0x0040640000201800 */
.L_x_9603:
        /* <DEDUP_REMOVED lines=17> */
.L_x_9634:
[----:B------:R-:W0:Y:S02]  /*57b0*/  F2I.S64.F64.TRUNC R4, R4 ;  /* 0x0000000400047311 */ /* 0x000e24000030d900 */
[----:B0-----:R-:W-:-:S05]  /*57c0*/  MOV R3, R4 ;  /* 0x0000000400037202 */ /* 0x001fca0000000f00 */
[----:B------:R0:W-:Y:S01]  /*57d0*/  STG.E.U8 desc[UR36][R16.64], R3 ;  /* 0x0000000310007986 */ /* 0x0001e2000c101124 */
[----:B------:R-:W-:Y:S05]  /*57e0*/  BRA `(.L_x_9636) ;  /* 0x0000000c00f87947 */ /* 0x000fea0003800000 */
.L_x_9633:
        /* <DEDUP_REMOVED lines=9> */
.L_x_9638:
[----:B------:R-:W0:Y:S02]  /*5880*/  F2I.F64.TRUNC R5, R4 ;  /* 0x0000000400057311 */ /* 0x000e24000030d100 */
[----:B0-----:R0:W-:Y:S01]  /*5890*/  STG.E desc[UR36][R16.64], R5 ;  /* 0x0000000510007986 */ /* 0x0011e2000c101924 */
[----:B------:R-:W-:Y:S05]  /*58a0*/  BRA `(.L_x_9636) ;  /* 0x0000000c00c87947 */ /* 0x000fea0003800000 */
.L_x_9637:
[----:B------:R-:W0:Y:S02]  /*58b0*/  F2I.F64.TRUNC R5, R4 ;  /* 0x0000000400057311 */ /* 0x000e24000030d100 */
[----:B0-----:R0:W-:Y:S01]  /*58c0*/  STG.E.U16 desc[UR36][R16.64], R5 ;  /* 0x0000000510007986 */ /* 0x0011e2000c101524 */
[----:B------:R-:W-:Y:S05]  /*58d0*/  BRA `(.L_x_9636) ;  /* 0x0000000c00bc7947 */ /* 0x000fea0003800000 */
.L_x_9632:
        /* <DEDUP_REMOVED lines=13> */
.L_x_9640:
        /* <DEDUP_REMOVED lines=8> */
.L_x_9639:
        /* <DEDUP_REMOVED lines=14> */
.L_x_9642:
        /* <DEDUP_REMOVED lines=9> */
.L_x_9641:
[----:B------:R0:W-:Y:S01]  /*5ba0*/  STG.E.64 desc[UR36][R16.64], R4 ;  /* 0x0000000410007986 */ /* 0x0001e2000c101b24 */
[----:B------:R-:W-:Y:S05]  /*5bb0*/  BRA `(.L_x_9636) ;  /* 0x0000000c00047947 */ /* 0x000fea0003800000 */
.L_x_9631:
        /* <DEDUP_REMOVED lines=12> */
.L_x_9645:
[----:B------:R-:W-:-:S05]  /*5c80*/  CS2R R6, SRZ ;  /* 0x0000000000067805 */ /* 0x000fca000001ff00 */
[----:B------:R0:W-:Y:S01]  /*5c90*/  STG.E.128 desc[UR36][R16.64], R4 ;  /* 0x0000000410007986 */ /* 0x0001e2000c101d24 */
[----:B------:R-:W-:Y:S05]  /*5ca0*/  BRA `(.L_x_9636) ;  /* 0x0000000800c87947 */ /* 0x000fea0003800000 */
.L_x_9644:
        /* <DEDUP_REMOVED lines=25> */
.L_x_9649:
[----:B------:R-:W-:Y:S05]  /*5e40*/  BSYNC B0 ;  /* 0x0000000000007941 */ /* 0x000fea0003800000 */
.L_x_9648:
[----:B------:R-:W-:-:S05]  /*5e50*/  LOP3.LUT R3, R0, R3, RZ, 0xfc, !PT ;  /* 0x0000000300037212 */ /* 0x000fca00078efcff */
[----:B------:R0:W-:Y:S01]  /*5e60*/  STG.E.U8 desc[UR36][R16.64], R3 ;  /* 0x0000000310007986 */ /* 0x0001e2000c101124 */
[----:B------:R-:W-:Y:S05]  /*5e70*/  BRA `(.L_x_9636) ;  /* 0x0000000800547947 */ /* 0x000fea0003800000 */
.L_x_9647:
        /* <DEDUP_REMOVED lines=17> */
.L_x_9651:
[----:B------:R-:W-:Y:S01]  /*5f90*/  IMAD.MOV.U32 R0, RZ, RZ, 0x7f ;  /* 0x0000007fff007424 */ /* 0x000fe200078e00ff */
[----:B------:R-:W-:-:S04]  /*5fa0*/  ISETP.GT.U32.AND P0, PT, R2, 0x7f800000, PT ;  /* 0x7f8000000200780c */ /* 0x000fc80003f04070 */
[----:B------:R-:W-:-:S09]  /*5fb0*/  SEL R0, R0, 0x7c, P0 ;  /* 0x0000007c00007807 */ /* 0x000fd20000000000 */
.L_x_9652:
[----:B------:R-:W-:Y:S05]  /*5fc0*/  BSYNC B0 ;  /* 0x0000000000007941 */ /* 0x000fea0003800000 */
.L_x_9650:
[----:B------:R-:W-:-:S04]  /*5fd0*/  LOP3.LUT R2, R3, 0x80000000, RZ, 0xc0, !PT ;  /* 0x8000000003027812 */ /* 0x000fc800078ec0ff */
[----:B------:R-:W-:-:S04]  /*5fe0*/  SHF.R.U32.HI R3, RZ, 0x18, R2 ;  /* 0x00000018ff037819 */ /* 0x000fc80000011602 */
[----:B------:R-:W-:-:S05]  /*5ff0*/  LOP3.LUT R3, R0, R3, RZ, 0xfc, !PT ;  /* 0x0000000300037212 */ /* 0x000fca00078efcff */
[----:B------:R0:W-:Y:S01]  /*6000*/  STG.E.U8 desc[UR36][R16.64], R3 ;  /* 0x0000000310007986 */ /* 0x0001e2000c101124 */
[----:B------:R-:W-:Y:S05]  /*6010*/  BRA `(.L_x_9636) ;  /* 0x0000000400ec7947 */ /* 0x000fea0003800000 */
.L_x_9646:
        /* <DEDUP_REMOVED lines=8> */
.L_x_9643:
        /* <DEDUP_REMOVED lines=11> */
.L_x_9655:
        /* <DEDUP_REMOVED lines=21> */
.L_x_9658:
[----:B------:R-:W-:-:S04]  /*62a0*/  LOP3.LUT R2, R3, 0x80000000, RZ, 0xc0, !PT ;  /* 0x8000000003027812 */ /* 0x000fc800078ec0ff */
[----:B------:R-:W-:-:S04]  /*62b0*/  SHF.R.U32.HI R3, RZ, 0x18, R2 ;  /* 0x00000018ff037819 */ /* 0x000fc80000011602 */
[----:B------:R-:W-:-:S04]  /*62c0*/  LOP3.LUT R0, R0, R3, RZ, 0xfc, !PT ;  /* 0x0000000300007212 */ /* 0x000fc800078efcff */
[----:B------:R-:W-:-:S07]  /*62d0*/  PRMT R8, R0, 0x7610, R8 ;  /* 0x0000761000087816 */ /* 0x000fce0000000008 */
.L_x_9657:
[----:B------:R-:W-:Y:S05]  /*62e0*/  BSYNC B0 ;  /* 0x0000000000007941 */ /* 0x000fea0003800000 */
.L_x_9656:
[----:B------:R3:W-:Y:S01]  /*62f0*/  STG.E.U8 desc[UR36][R16.64], R8 ;  /* 0x0000000810007986 */ /* 0x0007e2000c101124 */
[----:B------:R-:W-:Y:S05]  /*6300*/  BRA `(.L_x_9636) ;  /* 0x0000000400307947 */ /* 0x000fea0003800000 */
.L_x_9654:
        /* <DEDUP_REMOVED lines=21> */
.L_x_9661:
[----:B------:R-:W-:-:S04]  /*6460*/  LOP3.LUT R2, R3, 0x80000000, RZ, 0xc0, !PT ;  /* 0x8000000003027812 */ /* 0x000fc800078ec0ff */
[----:B------:R-:W-:-:S04]  /*6470*/  SHF.R.U32.HI R3, RZ, 0x18, R2 ;  /* 0x00000018ff037819 */ /* 0x000fc80000011602 */
[----:B------:R-:W-:-:S04]  /*6480*/  LOP3.LUT R0, R0, R3, RZ, 0xfc, !PT ;  /* 0x0000000300007212 */ /* 0x000fc800078efcff */
[----:B------:R-:W-:-:S07]  /*6490*/  PRMT R8, R0, 0x7610, R8 ;  /* 0x0000761000087816 */ /* 0x000fce0000000008 */
.L_x_9660:
[----:B------:R-:W-:Y:S05]  /*64a0*/  BSYNC B0 ;  /* 0x0000000000007941 */ /* 0x000fea0003800000 */
.L_x_9659:
[----:B------:R0:W-:Y:S01]  /*64b0*/  STG.E.U8 desc[UR36][R16.64], R8 ;  /* 0x0000000810007986 */ /* 0x0001e2000c101124 */
[----:B------:R-:W-:Y:S05]  /*64c0*/  BRA `(.L_x_9636) ;  /* 0x0000000000c07947 */ /* 0x000fea0003800000 */
.L_x_9653:
        /* <DEDUP_REMOVED lines=26> */
.L_x_9635:
        /* <DEDUP_REMOVED lines=16> */
.L_x_9664:
[----:B------:R-:W-:Y:S05]  /*6770*/  BRA `(.L_x_9636) ;  /* 0x0000000000147947 */ /* 0x000fea0003800000 */
.L_x_9663:
[----:B------:R-:W0:Y:S02]  /*6780*/  F2I.U64.F64.TRUNC R4, R4 ;  /* 0x0000000400047311 */ /* 0x000e24000030d800 */
[----:B0-----:R2:W-:Y:S01]  /*6790*/  STG.E.64 desc[UR36][R16.64], R4 ;  /* 0x0000000410007986 */ /* 0x0015e2000c101b24 */
[----:B------:R-:W-:Y:S05]  /*67a0*/  BRA `(.L_x_9636) ;  /* 0x0000000000087947 */ /* 0x000fea0003800000 */
.L_x_9662:
[----:B------:R-:W0:Y:S02]  /*67b0*/  F2I.U32.F64.TRUNC R5, R4 ;  /* 0x0000000400057311 */ /* 0x000e24000030d000 */
[----:B0-----:R0:W-:Y:S02]  /*67c0*/  STG.E desc[UR36][R16.64], R5 ;  /* 0x0000000510007986 */ /* 0x0011e4000c101924 */
.L_x_9636:
[----:B------:R-:W-:-:S07]  /*67d0*/  VIADD R19, R19, 0x80 ;  /* 0x0000008013137836 */ /* 0x000fce0000000000 */
.L_x_9596:
[----:B------:R-:W-:Y:S05]  /*67e0*/  BSYNC B6 ;  /* 0x0000000000067941 */ /* 0x000fea0003800000 */
.L_x_9595:
        /* <DEDUP_REMOVED lines=307> */
.L_x_9667:
        /* <DEDUP_REMOVED lines=21> */
.L_x_9671:
[----:B------:R-:W2:Y:S02]  /*7c70*/  LDG.E.U8 R2, desc[UR36][R2.64] ;  /* 0x0000002402027981 */ /* 0x000ea4000c1e1100 */
[----:B--2---:R0:W1:Y:S01]  /*7c80*/  I2F.F64.U16 R4, R2 ;  /* 0x0000000200047312 */ /* 0x0040620000101800 */
[----:B------:R-:W-:Y:S05]  /*7c90*/  BRA `(.L_x_9673) ;  /* 0x0000000c00707947 */ /* 0x000fea0003800000 */
.L_x_9670:
        /* <DEDUP_REMOVED lines=9> */
.L_x_9675:
[----:B------:R-:W2:Y:S02]  /*7d30*/  LDG.E R2, desc[UR36][R2.64] ;  /* 0x0000002402027981 */ /* 0x000ea4000c1e1900 */
[----:B--2---:R0:W1:Y:S01]  /*7d40*/  I2F.F64 R4, R2 ;  /* 0x0000000200047312 */ /* 0x0040620000201c00 */
[----:B------:R-:W-:Y:S05]  /*7d50*/  BRA `(.L_x_9673) ;  /* 0x0000000c00407947 */ /* 0x000fea0003800000 */
.L_x_9674:
[----:B------:R-:W2:Y:S02]  /*7d60*/  LDG.E.U16 R2, desc[UR36][R2.64] ;  /* 0x0000002402027981 */ /* 0x000ea4000c1e1500 */
[----:B--2---:R0:W1:Y:S01]  /*7d70*/  I2F.F64.S16 R4, R2 ;  /* 0x0000000200047312 */ /* 0x0040620000101c00 */
[----:B------:R-:W-:Y:S05]  /*7d80*/  BRA `(.L_x_9673) ;  /* 0x0000000c00347947 */ /* 0x000fea0003800000 */
.L_x_9669:
        /* <DEDUP_REMOVED lines=10> */
.L_x_9677:
[----:B------:R-:W2:Y:S02]  /*7e30*/  LDG.E.U16 R0, desc[UR36][R2.64] ;  /* 0x0000002402007981 */ /* 0x000ea4000c1e1500 */
[----:B--2---:R-:W-:-:S05]  /*7e40*/  HADD2.F32 R0, -RZ, R0.H0_H0 ;  /* 0x20000000ff007230 */ /* 0x004fca0000004100 */
[----:B------:R-:W-:-:S04]  /*7e50*/  FMUL.FTZ R0, R0, 1 ;  /* 0x3f80000000007820 */ /* 0x000fc80000410000 */
[----:B------:R0:W1:Y:S01]  /*7e60*/  F2F.F64.F32 R4, R0 ;  /* 0x0000000000047310 */ /* 0x0000620000201800 */
[----:B------:R-:W-:Y:S05]  /*7e70*/  BRA `(.L_x_9673) ;  /* 0x0000000800f87947 */ /* 0x000fea0003800000 */
.L_x_9676:
        /* <DEDUP_REMOVED lines=10> */
.L_x_9679:
[----:B------:R-:W2:Y:S02]  /*7f20*/  LDG.E.U16 R2, desc[UR36][R2.64] ;  /* 0x0000002402027981 */ /* 0x000ea4000c1e1500 */
[----:B--2---:R-:W-:-:S05]  /*7f30*/  HADD2.F32 R0, -RZ, R2.H0_H0 ;  /* 0x20000002ff007230 */ /* 0x004fca0000004100 */
[----:B------:R-:W-:-:S04]  /*7f40*/  FMUL.FTZ R0, R0, 1 ;  /* 0x3f80000000007820 */ /* 0x000fc80000410000 */
[----:B------:R0:W1:Y:S01]  /*7f50*/  F2F.F64.F32 R4, R0 ;  /* 0x0000000000047310 */ /* 0x0000620000201800 */
[----:B------:R-:W-:Y:S05]  /*7f60*/  BRA `(.L_x_9673) ;  /* 0x0000000800bc7947 */ /* 0x000fea0003800000 */
.L_x_9678:
[----:B------:R0:W5:Y:S01]  /*7f70*/  LDG.E.64 R4, desc[UR36][R2.64] ;  /* 0x0000002402047981 */ /* 0x000162000c1e1b00 */
[----:B------:R-:W-:Y:S05]  /*7f80*/  BRA `(.L_x_9673) ;  /* 0x0000000800b47947 */ /* 0x000fea0003800000 */
.L_x_9668:
        /* <DEDUP_REMOVED lines=13> */
.L_x_9682:
[----:B------:R0:W5:Y:S01]  /*8060*/  LDG.E.64 R4, desc[UR36][R2.64] ;  /* 0x0000002402047981 */ /* 0x000162000c1e1b00 */
[----:B------:R-:W-:Y:S05]  /*8070*/  BRA `(.L_x_9673) ;  /* 0x0000000800787947 */ /* 0x000fea0003800000 */
.L_x_9681:
        /* <DEDUP_REMOVED lines=28> */
.L_x_9684:
        /* <DEDUP_REMOVED lines=15> */
.L_x_9683:
[----:B------:R-:W2:Y:S02]  /*8330*/  LDG.E.U16 R0, desc[UR36][R2.64] ;  /* 0x0000002402007981 */ /* 0x000ea4000c1e1500 */
[----:B--2---:R-:W-:-:S04]  /*8340*/  IMAD.U32 R0, R0, 0x10000, RZ ;  /* 0x0001000000007824 */ /* 0x004fc800078e00ff */
[----:B------:R-:W-:-:S04]  /*8350*/  FMUL.FTZ R0, R0, 1 ;  /* 0x3f80000000007820 */ /* 0x000fc80000410000 */
[----:B------:R0:W1:Y:S01]  /*8360*/  F2F.F64.F32 R4, R0 ;  /* 0x0000000000047310 */ /* 0x0000620000201800 */
[----:B------:R-:W-:Y:S05]  /*8370*/  BRA `(.L_x_9673) ;  /* 0x0000000400b87947 */ /* 0x000fea0003800000 */
.L_x_9680:
        /* <DEDUP_REMOVED lines=11> */
.L_x_9687:
        /* <DEDUP_REMOVED lines=21> */
.L_x_9691:
[----:B------:R-:W-:Y:S05]  /*8580*/  BSYNC B1 ;  /* 0x0000000000017941 */ /* 0x000fea0003800000 */
.L_x_9690:
[----:B------:R-:W-:Y:S01]  /*8590*/  LEA R3, R0, 0x3b800000, 0x17 ;  /* 0x3b80000000037811 */ /* 0x000fe200078eb8ff */
[----:B------:R-:W-:-:S05]  /*85a0*/  IMAD.SHL.U32 R0, R2, 0x100000, RZ ;  /* 0x0010000002007824 */ /* 0x000fca00078e00ff */
[----:B------:R-:W-:-:S07]  /*85b0*/  LOP3.LUT R0, R3, R0, R4, 0xfe, !PT ;  /* 0x0000000003007212 */ /* 0x000fce00078efe04 */
.L_x_9689:
[----:B------:R-:W-:Y:S05]  /*85c0*/  BSYNC B0 ;  /* 0x0000000000007941 */ /* 0x000fea0003800000 */
.L_x_9688:
[----:B------:R-:W-:-:S04]  /*85d0*/  FMUL.FTZ R0, R0, 1 ;  /* 0x3f80000000007820 */ /* 0x000fc80000410000 */
[----:B------:R2:W3:Y:S01]  /*85e0*/  F2F.F64.F32 R4, R0 ;  /* 0x0000000000047310 */ /* 0x0004e20000201800 */
[----:B------:R-:W-:Y:S05]  /*85f0*/  BRA `(.L_x_9673) ;  /* 0x0000000400187947 */ /* 0x000fea0003800000 */
.L_x_9686:
        /* <DEDUP_REMOVED lines=21> */
.L_x_9695:
[----:B------:R-:W-:Y:S05]  /*8750*/  BSYNC B1 ;  /* 0x0000000000017941 */ /* 0x000fea0003800000 */
.L_x_9694:
[----:B------:R-:W-:Y:S01]  /*8760*/  LEA R3, R0, 0x37800000, 0x17 ;  /* 0x3780000000037811 */ /* 0x000fe200078eb8ff */
[----:B------:R-:W-:-:S05]  /*8770*/  IMAD.SHL.U32 R0, R2, 0x200000, RZ ;  /* 0x0020000002007824 */ /* 0x000fca00078e00ff */
[----:B------:R-:W-:-:S07]  /*8780*/  LOP3.LUT R0, R3, R0, R4, 0xfe, !PT ;  /* 0x0000000003007212 */ /* 0x000fce00078efe04 */
.L_x_9693:
[----:B------:R-:W-:Y:S05]  /*8790*/  BSYNC B0 ;  /* 0x0000000000007941 */ /* 0x000fea0003800000 */
.L_x_9692:
[----:B------:R-:W-:-:S04]  /*87a0*/  FMUL.FTZ R0, R0, 1 ;  /* 0x3f80000000007820 */ /* 0x000fc80000410000 */
[----:B------:R4:W0:Y:S01]  /*87b0*/  F2F.F64.F32 R4, R0 ;  /* 0x0000000000047310 */ /* 0x0008220000201800 */
[----:B------:R-:W-:Y:S05]  /*87c0*/  BRA `(.L_x_9673) ;  /* 0x0000000000a47947 */ /* 0x000fea0003800000 */
.L_x_9685:
        /* <DEDUP_REMOVED lines=14> */
.L_x_9699:
[----:B------:R-:W-:Y:S05]  /*88b0*/  BSYNC B0 ;  /* 0x0000000000007941 */ /* 0x000fea0003800000 */
.L_x_9698:
[----:B------:R-:W-:-:S04]  /*88c0*/  FMUL.FTZ R0, R0, 1 ;  /* 0x3f80000000007820 */ /* 0x000fc80000410000 */
[----:B------:R0:W1:Y:S01]  /*88d0*/  F2F.F64.F32 R4, R0 ;  /* 0x0000000000047310 */ /* 0x0000620000201800 */
[----:B------:R-:W-:Y:S05]  /*88e0*/  BRA `(.L_x_9673) ;  /* 0x00000000005c7947 */ /* 0x000fea0003800000 */
.L_x_9672:
        /* <DEDUP_REMOVED lines=16> */
.L_x_9700:
[----:B------:R-:W-:Y:S01]  /*89f0*/  CS2R R4, SRZ ;  /* 0x0000000000047805 */ /* 0x000fe2000001ff00 */
[----:B------:R-:W-:Y:S06]  /*8a00*/  BRA `(.L_x_9673) ;  /* 0x0000000000147947 */ /* 0x000fec0003800000 */
.L_x_9697:
[----:B------:R-:W2:Y:S02]  /*8a10*/  LDG.E.64 R4, desc[UR36][R2.64] ;  /* 0x0000002402047981 */ /* 0x000ea4000c1e1b00 */
[----:B--2---:R-:W0:Y:S01]  /*8a20*/  I2F.F64.U64 R4, R4 ;  /* 0x0000000400047312 */ /* 0x004e220000301800 */
[----:B------:R-:W-:Y:S05]  /*8a30*/  BRA `(.L_x_9673) ;  /* 0x0000000000087947 */ /* 0x000fea0003800000 */
.L_x_9696:
[----:B------:R-:W2:Y:S02]  /*8a40*/  LDG.E R2, desc[UR36][R2.64] ;  /* 0x0000002402027981 */ /* 0x000ea4000c1e1900 */
[----:B--2---:R0:W1:Y:S02]  /*8a50*/  I2F.F64.U32 R4, R2 ;  /* 0x0000000200047312 */ /* 0x0040640000201800 */
.L_x_9673:
        /* <DEDUP_REMOVED lines=17> */
.L_x_9704:
[----:B------:R-:W0:Y:S02]  /*8b70*/  F2I.S64.F64.TRUNC R4, R4 ;  /* 0x0000000400047311 */ /* 0x000e24000030d900 */
[----:B0-----:R-:W-:-:S05]  /*8b80*/  IMAD.MOV.U32 R3, RZ, RZ, R4 ;  /* 0x000000ffff037224 */ /* 0x001fca00078e0004 */
[----:B------:R3:W-:Y:S01]  /*8b90*/  STG.E.U8 desc[UR36][R16.64], R3 ;  /* 0x0000000310007986 */ /* 0x0007e2000c101124 */
[----:B------:R-:W-:Y:S05]  /*8ba0*/  BRA `(.L_x_9706) ;  /* 0x0000000c00f87947 */ /* 0x000fea0003800000 */
.L_x_9703:
        /* <DEDUP_REMOVED lines=9> */
.L_x_9708:
[----:B------:R-:W0:Y:S02]  /*8c40*/  F2I.F64.TRUNC R5, R4 ;  /* 0x0000000400057311 */ /* 0x000e24000030d100 */
[----:B0-----:R2:W-:Y:S01]  /*8c50*/  STG.E desc[UR36][R16.64], R5 ;  /* 0x0000000510007986 */ /* 0x0015e2000c101924 */
[----:B------:R-:W-:Y:S05]  /*8c60*/  BRA `(.L_x_9706) ;  /* 0x0000000c00c87947 */ /* 0x000fea0003800000 */
.L_x_9707:
[----:B------:R-:W0:Y:S02]  /*8c70*/  F2I.F64.TRUNC R5, R4 ;  /* 0x0000000400057311 */ /* 0x000e24000030d100 */
[----:B0-----:R0:W-:Y:S01]  /*8c80*/  STG.E.U16 desc[UR36][R16.64], R5 ;  /* 0x0000000510007986 */ /* 0x0011e2000c101524 */
[----:B------:R-:W-:Y:S05]  /*8c90*/  BRA `(.L_x_9706) ;  /* 0x0000000c00bc7947 */ /* 0x000fea0003800000 */
.L_x_9702:
        /* <DEDUP_REMOVED lines=13> */
.L_x_9710:
        /* <DEDUP_REMOVED lines=8> */
.L_x_9709:
        /* <DEDUP_REMOVED lines=14> */
.L_x_9712:
        /* <DEDUP_REMOVED lines=9> */
.L_x_9711:
[----:B------:R0:W-:Y:S01]  /*8f60*/  STG.E.64 desc[UR36][R16.64], R4 ;  /* 0x0000000410007986 */ /* 0x0001e2000c101b24 */
[----:B------:R-:W-:Y:S05]  /*8f70*/  BRA `(.L_x_9706) ;  /* 0x0000000c00047947 */ /* 0x000fea0003800000 */
.L_x_9701:
        /* <DEDUP_REMOVED lines=12> */
.L_x_9715:
[----:B------:R-:W-:-:S05]  /*9040*/  CS2R R6, SRZ ;  /* 0x0000000000067805 */ /* 0x000fca000001ff00 */
[----:B------:R0:W-:Y:S01]  /*9050*/  STG.E.128 desc[UR36][R16.64], R4 ;  /* 0x0000000410007986 */ /* 0x0001e2000c101d24 */
[----:B------:R-:W-:Y:S05]  /*9060*/  BRA `(.L_x_9706) ;  /* 0x0000000800c87947 */ /* 0x000fea0003800000 */
.L_x_9714:
        /* <DEDUP_REMOVED lines=25> */
.L_x_9719:
[----:B------:R-:W-:Y:S05]  /*9200*/  BSYNC B0 ;  /* 0x0000000000007941 */ /* 0x000fea0003800000 */
.L_x_9718:
[----:B------:R-:W-:-:S05]  /*9210*/  LOP3.LUT R3, R0, R3, RZ, 0xfc, !PT ;  /* 0x0000000300037212 */ /* 0x000fca00078efcff */
[----:B------:R0:W-:Y:S01]  /*9220*/  STG.E.U8 desc[UR36][R16.64], R3 ;  /* 0x0000000310007986 */ /* 0x0001e2000c101124 */
[----:B------:R-:W-:Y:S05]  /*9230*/  BRA `(.L_x_9706) ;  /* 0x0000000800547947 */ /* 0x000fea0003800000 */
.L_x_9717:
        /* <DEDUP_REMOVED lines=17> */
.L_x_9721:
[----:B------:R-:W-:Y:S01]  /*9350*/  IMAD.MOV.U32 R0, RZ, RZ, 0x7f ;  /* 0x0000007fff007424 */ /* 0x000fe200078e00ff */
[----:B------:R-:W-:-:S04]  /*9360*/  ISETP.GT.U32.AND P0, PT, R2, 0x7f800000, PT ;  /* 0x7f8000000200780c */ /* 0x000fc80003f04070 */
[----:B------:R-:W-:-:S09]  /*9370*/  SEL R0, R0, 0x7c, P0 ;  /* 0x0000007c00007807 */ /* 0x000fd20000000000 */
.L_x_9722:
[----:B------:R-:W-:Y:S05]  /*9380*/  BSYNC B0 ;  /* 0x0000000000007941 */ /* 0x000fea0003800000 */
.L_x_9720:
[----:B------:R-:W-:-:S04]  /*9390*/  LOP3.LUT R2, R3, 0x80000000, RZ, 0xc0, !PT ;  /* 0x8000000003027812 */ /* 0x000fc800078ec0ff */
[----:B------:R-:W-:-:S04]  /*93a0*/  SHF.R.U32.HI R3, RZ, 0x18, R2 ;  /* 0x00000018ff037819 */ /* 0x000fc80000011602 */
[----:B------:R-:W-:-:S05]  /*93b0*/  LOP3.LUT R3, R0, R3, RZ, 0xfc, !PT ;  /* 0x0000000300037212 */ /* 0x000fca00078efcff */
[----:B------:R0:W-:Y:S01]  /*93c0*/  STG.E.U8 desc[UR36][R16.64], R3 ;  /* 0x0000000310007986 */ /* 0x0001e2000c101124 */
[----:B------:R-:W-:Y:S05]  /*93d0*/  BRA `(.L_x_9706) ;  /* 0x0000000400ec7947 */ /* 0x000fea0003800000 */
.L_x_9716:
        /* <DEDUP_REMOVED lines=8> */
.L_x_9713:
        /* <DEDUP_REMOVED lines=11> */
.L_x_9725:
        /* <DEDUP_REMOVED lines=21> */
.L_x_9728:
[----:B------:R-:W-:-:S04]  /*9660*/  LOP3.LUT R2, R3, 0x80000000, RZ, 0xc0, !PT ;  /* 0x8000000003027812 */ /* 0x000fc800078ec0ff */
[----:B------:R-:W-:-:S04]  /*9670*/  SHF.R.U32.HI R3, RZ, 0x18, R2 ;  /* 0x00000018ff037819 */ /* 0x000fc80000011602 */
[----:B------:R-:W-:-:S04]  /*9680*/  LOP3.LUT R0, R0, R3, RZ, 0xfc, !PT ;  /* 0x0000000300007212 */ /* 0x000fc800078efcff */
[----:B------:R-:W-:-:S07]  /*9690*/  PRMT R8, R0, 0x7610, R8 ;  /* 0x0000761000087816 */ /* 0x000fce0000000008 */
.L_x_9727:
[----:B------:R-:W-:Y:S05]  /*96a0*/  BSYNC B0 ;  /* 0x0000000000007941 */ /* 0x000fea0003800000 */
.L_x_9726:
[----:B------:R0:W-:Y:S01]  /*96b0*/  STG.E.U8 desc[UR36][R16.64], R8 ;  /* 0x0000000810007986 */ /* 0x0001e2000c101124 */
[----:B------:R-:W-:Y:S05]  /*96c0*/  BRA `(.L_x_9706) ;  /* 0x0000000400307947 */ /* 0x000fea0003800000 */
.L_x_9724:
        /* <DEDUP_REMOVED lines=21> */
.L_x_9731:
[----:B------:R-:W-:-:S04]  /*9820*/  LOP3.LUT R2, R3, 0x80000000, RZ, 0xc0, !PT ;  /* 0x8000000003027812 */ /* 0x000fc800078ec0ff */
[----:B------:R-:W-:-:S04]  /*9830*/  SHF.R.U32.HI R3, RZ, 0x18, R2 ;  /* 0x00000018ff037819 */ /* 0x000fc80000011602 */
[----:B------:R-:W-:-:S04]  /*9840*/  LOP3.LUT R0, R0, R3, RZ, 0xfc, !PT ;  /* 0x0000000300007212 */ /* 0x000fc800078efcff */
[----:B------:R-:W-:-:S07]  /*9850*/  PRMT R8, R0, 0x7610, R8 ;  /* 0x0000761000087816 */ /* 0x000fce0000000008 */
.L_x_9730:
[----:B------:R-:W-:Y:S05]  /*9860*/  BSYNC B0 ;  /* 0x0000000000007941 */ /* 0x000fea0003800000 */
.L_x_9729:
[----:B------:R0:W-:Y:S01]  /*9870*/  STG.E.U8 desc[UR36][R16.64], R8 ;  /* 0x0000000810007986 */ /* 0x0001e2000c101124 */
[----:B------:R-:W-:Y:S05]  /*9880*/  BRA `(.L_x_9706) ;  /* 0x0000000000c07947 */ /* 0x000fea0003800000 */
.L_x_9723:
        /* <DEDUP_REMOVED lines=22> */
[----:B------:R-:W-:-:S05]  /*99f0*/  @!P0 IMAD.MOV R0, RZ, RZ, R2 ;  /* 0x000000ffff008224 */ /* 0x000fca00078e0202 */
[----:B------:R-:W-:-:S05]  /*9a00*/  @P1 MOV R3, R0 ;  /* 0x0000000000031202 */ /* 0x000fca0000000f00 */
[----:B------:R0:W-:Y:S01]  /*9a10*/  STG.E.U8 desc[UR36][R16.64], R3 ;  /* 0x0000000310007986 */ /* 0x0001e2000c101124 */
[----:B------:R-:W-:Y:S05]  /*9a20*/  BRA `(.L_x_9706) ;  /* 0x0000000000587947 */ /* 0x000fea0003800000 */
.L_x_9705:
        /* <DEDUP_REMOVED lines=16> */
.L_x_9734:
[----:B------:R-:W-:Y:S05]  /*9b30*/  BRA `(.L_x_9706) ;  /* 0x0000000000147947 */ /* 0x000fea0003800000 */
.L_x_9733:
[----:B------:R-:W0:Y:S02]  /*9b40*/  F2I.U64.F64.TRUNC R4, R4 ;  /* 0x0000000400047311 */ /* 0x000e24000030d800 */
[----:B0-----:R0:W-:Y:S01]  /*9b50*/  STG.E.64 desc[UR36][R16.64], R4 ;  /* 0x0000000410007986 */ /* 0x0011e2000c101b24 */
[----:B------:R-:W-:Y:S05]  /*9b60*/  BRA `(.L_x_9706) ;  /* 0x0000000000087947 */ /* 0x000fea0003800000 */
.L_x_9732:
[----:B------:R-:W0:Y:S02]  /*9b70*/  F2I.U32.F64.TRUNC R5, R4 ;  /* 0x0000000400057311 */ /* 0x000e24000030d000 */
[----:B0-----:R0:W-:Y:S02]  /*9b80*/  STG.E desc[UR36][R16.64], R5 ;  /* 0x0000000510007986 */ /* 0x0011e4000c101924 */
.L_x_9706:
[----:B------:R-:W-:-:S07]  /*9b90*/  VIADD R19, R19, 0x80 ;  /* 0x0000008013137836 */ /* 0x000fce0000000000 */
.L_x_9666:
[----:B------:R-:W-:Y:S05]  /*9ba0*/  BSYNC B6 ;  /* 0x0000000000067941 */ /* 0x000fea0003800000 */
.L_x_9665:
        /* <DEDUP_REMOVED lines=306> */
.L_x_9735:
        /* <DEDUP_REMOVED lines=21> */
.L_x_9739:
[----:B------:R-:W2:Y:S02]  /*b020*/  LDG.E.U8 R2, desc[UR36][R2.64] ;  /* 0x0000002402027981 */ /* 0x000ea4000c1e1100 */
[----:B--2---:R0:W1:Y:S01]  /*b030*/  I2F.F64.U16 R4, R2 ;  /* 0x0000000200047312 */ /* 0x0040620000101800 */
[----:B------:R-:W-:Y:S05]  /*b040*/  BRA `(.L_x_9741) ;  /* 0x0000000c00707947 */ /* 0x000fea0003800000 */
.L_x_9738:
[----:B------:R-:W-:-:S13]  /*b050*/  ISETP.NE.AND P0, PT, R4, 0x2, PT ;  /* 0x000000020400780c */ /* 0x000fda0003f05270 */
[----:B------:R-:W-:Y:S05]  /*b060*/  @!P0 BRA `(.L_x_9742) ;  /* 0x0000000000288947 */ /* 0x000fea0003800000 */
[----:B------:R-:W-:-:S13]  /*b070*/  ISETP.NE.AND P0, PT, R4, 0x3, PT ;  /* 0x000000030400780c */ /* 0x000fda0003f05270 */
[----:B------:R-:W-:Y:S05]  /*b080*/  @!P0 BRA `(.L_x_9743) ;  /* 0x0000000000148947 */ /* 0x000fea0003800000 */
[----:B------:R-:W-:-:S13]  /*b090*/  ISETP.NE.AND P0, PT, R4, 0x4, PT ;  /* 0x000000040400780c */ /* 0x000fda0003f05270 */
[----:B------:R-:W-:Y:S05]  /*b0a0*/  @P0 BRA `(.L_x_9740) ;  /* 0x0000000800fc0947 */ /* 0x000fea0003800000 */
[----:B------:R-:W2:Y:S02]  /*b0b0*/  LDG.E.64 R4, desc[UR36][R2.64] ;  /* 0x0000002402047981 */ /* 0x000ea4000c1e1b00 */
[----:B--2---:R-:W2:Y:S01]  /*b0c0*/  I2F.F64.S64 R4, R4 ;  /* 0x0000000400047312 */ /* 0x004ea20000301c00 */
[----:B------:R-:W-:Y:S05]  /*b0d0*/  BRA `(.L_x_9741) ;  /* 0x0000000c004c7947 */ /* 0x000fea0003800000 */
.L_x_9743:
[----:B------:R-:W2:Y:S02]  /*b0e0*/  LDG.E R2, desc[UR36][R2.64] ;  /* 0x0000002402027981 */ /* 0x000ea4000c1e1900 */
[----:B--2---:R3:W4:Y:S01]  /*b0f0*/  I2F.F64 R4, R2 ;  /* 0x0000000200047312 */ /* 0x0047220000201c00 */
[----:B------:R-:W-:Y:S05]  /*b100*/  BRA `(.L_x_9741) ;  /* 0x0000000c00407947 */ /* 0x000fea0003800000 */
.L_x_9742:
[----:B------:R-:W2:Y:S02]  /*b110*/  LDG.E.U16 R2, desc[UR36][R2.64] ;  /* 0x0000002402027981 */ /* 0x000ea4000c1e1500 */
[----:B--2---:R0:W1:Y:S01]  /*b120*/  I2F.F64.S16 R4, R2 ;  /* 0x0000000200047312 */ /* 0x0040620000101c00 */
[----:B------:R-:W-:Y:S05]  /*b130*/  BRA `(.L_x_9741) ;  /* 0x0000000c00347947 */ /* 0x000fea0003800000 */
.L_x_9737:
        /* <DEDUP_REMOVED lines=10> */
.L_x_9745:
[----:B------:R-:W2:Y:S02]  /*b1e0*/  LDG.E.U16 R0, desc[UR36][R2.64] ;  /* 0x0000002402007981 */ /* 0x000ea4000c1e1500 */
[----:B--2---:R-:W-:-:S05]  /*b1f0*/  HADD2.F32 R0, -RZ, R0.H0_H0 ;  /* 0x20000000ff007230 */ /* 0x004fca0000004100 */
[----:B------:R-:W-:-:S04]  /*b200*/  FMUL.FTZ R0, R0, 1 ;  /* 0x3f80000000007820 */ /* 0x000fc80000410000 */
[----:B------:R0:W1:Y:S01]  /*b210*/  F2F.F64.F32 R4, R0 ;  /* 0x0000000000047310 */ /* 0x0000620000201800 */
[----:B------:R-:W-:Y:S05]  /*b220*/  BRA `(.L_x_9741) ;  /* 0x0000000800f87947 */ /* 0x000fea0003800000 */
.L_x_9744:
        /* <DEDUP_REMOVED lines=10> */
.L_x_9747:
[----:B------:R-:W2:Y:S02]  /*b2d0*/  LDG.E.U16 R2, desc[UR36][R2.64] ;  /* 0x0000002402027981 */ /* 0x000ea4000c1e1500 */
[----:B--2---:R-:W-:-:S05]  /*b2e0*/  HADD2.F32 R0, -RZ, R2.H0_H0 ;  /* 0x20000002ff007230 */ /* 0x004fca0000004100 */
[----:B------:R-:W-:-:S04]  /*b2f0*/  FMUL.FTZ R0, R0, 1 ;  /* 0x3f80000000007820 */ /* 0x000fc80000410000 */
[----:B------:R0:W1:Y:S01]  /*b300*/  F2F.F64.F32 R4, R0 ;  /* 0x0000000000047310 */ /* 0x0000620000201800 */
[----:B------:R-:W-:Y:S05]  /*b310*/  BRA `(.L_x_9741) ;  /* 0x0000000800bc7947 */ /* 0x000fea0003800000 */
.L_x_9746:
[----:B------:R0:W5:Y:S01]  /*b320*/  LDG.E.64 R4, desc[UR36][R2.64] ;  /* 0x0000002402047981 */ /* 0x000162000c1e1b00 */
[----:B------:R-:W-:Y:S05]  /*b330*/  BRA `(.L_x_9741) ;  /* 0x0000000800b47947 */ /* 0x000fea0003800000 */
.L_x_9736:
        /* <DEDUP_REMOVED lines=13> */
.L_x_9750:
[----:B------:R0:W5:Y:S01]  /*b410*/  LDG.E.64 R4, desc[UR36][R2.64] ;  /* 0x0000002402047981 */ /* 0x000162000c1e1b00 */
[----:B------:R-:W-:Y:S05]  /*b420*/  BRA `(.L_x_9741) ;  /* 0x0000000800787947 */ /* 0x000fea0003800000 */
.L_x_9749:
        /* <DEDUP_REMOVED lines=28> */
.L_x_9752:
        /* <DEDUP_REMOVED lines=15> */
.L_x_9751:
[----:B------:R-:W2:Y:S02]  /*b6e0*/  LDG.E.U16 R0, desc[UR36][R2.64] ;  /* 0x0000002402007981 */ /* 0x000ea4000c1e1500 */
[----:B--2---:R-:W-:-:S05]  /*b6f0*/  SHF.L.U32 R0, R0, 0x10, RZ ;  /* 0x0000001000007819 */ /* 0x004fca00000006ff */
[----:B------:R-:W-:-:S04]  /*b700*/  FMUL.FTZ R0, R0, 1 ;  /* 0x3f80000000007820 */ /* 0x000fc80000410000 */
[----:B------:R0:W1:Y:S01]  /*b710*/  F2F.F64.F32 R4, R0 ;  /* 0x0000000000047310 */ /* 0x0000620000201800 */
[----:B------:R-:W-:Y:S05]  /*b720*/  BRA `(.L_x_9741) ;  /* 0x0000000400b87947 */ /* 0x000fea0003800000 */
.L_x_9748:
        /* <DEDUP_REMOVED lines=11> */
.L_x_9755:
        /* <DEDUP_REMOVED lines=21> */
.L_x_9759:
[----:B------:R-:W-:Y:S05]  /*b930*/  BSYNC B1 ;  /* 0x0000000000017941 */ /* 0x000fea0003800000 */
.L_x_9758:
[----:B------:R-:W-:Y:S01]  /*b940*/  LEA R3, R0, 0x3b800000, 0x17 ;  /* 0x3b80000000037811 */ /* 0x000fe200078eb8ff */
[----:B------:R-:W-:-:S05]  /*b950*/  IMAD.SHL.U32 R0, R2, 0x100000, RZ ;  /* 0x0010000002007824 */ /* 0x000fca00078e00ff */
[----:B------:R-:W-:-:S07]  /*b960*/  LOP3.LUT R0, R3, R0, R4, 0xfe, !PT ;  /* 0x0000000003007212 */ /* 0x000fce00078efe04 */
.L_x_9757:
[----:B------:R-:W-:Y:S05]  /*b970*/  BSYNC B0 ;  /* 0x0000000000007941 */ /* 0x000fea0003800000 */
.L_x_9756:
[----:B------:R-:W-:-:S04]  /*b980*/  FMUL.FTZ R0, R0, 1 ;  /* 0x3f80000000007820 */ /* 0x000fc80000410000 */
[----:B------:R0:W1:Y:S01]  /*b990*/  F2F.F64.F32 R4, R0 ;  /* 0x0000000000047310 */ /* 0x0000620000201800 */
[----:B------:R-:W-:Y:S05]  /*b9a0*/  BRA `(.L_x_9741) ;  /* 0x0000000400187947 */ /* 0x000fea0003800000 */
.L_x_9754:
        /* <DEDUP_REMOVED lines=21> */
.L_x_9763:
[----:B------:R-:W-:Y:S05]  /*bb00*/  BSYNC B1 ;  /* 0x0000000000017941 */ /* 0x000fea0003800000 */
.L_x_9762:
[----:B------:R-:W-:Y:S01]  /*bb10*/  LEA R3, R0, 0x37800000, 0x17 ;  /* 0x3780000000037811 */ /* 0x000fe200078eb8ff */
[----:B------:R-:W-:-:S05]  /*bb20*/  IMAD.SHL.U32 R0, R2, 0x200000, RZ ;  /* 0x0020000002007824 */ /* 0x000fca00078e00ff */
[----:B------:R-:W-:-:S07]  /*bb30*/  LOP3.LUT R0, R3, R0, R4, 0xfe, !PT ;  /* 0x0000000003007212 */ /* 0x000fce00078efe04 */
.L_x_9761:
[----:B------:R-:W-:Y:S05]  /*bb40*/  BSYNC B0 ;  /* 0x0000000000007941 */ /* 0x000fea0003800000 */
.L_x_9760:
[----:B------:R-:W-:-:S04]  /*bb50*/  FMUL.FTZ R0, R0, 1 ;  /* 0x3f80000000007820 */ /* 0x000fc80000410000 */
[----:B------:R0:W1:Y:S01]  /*bb60*/  F2F.F64.F32 R4, R0 ;  /* 0x0000000000047310 */ /* 0x0000620000201800 */
[----:B------:R-:W-:Y:S05]  /*bb70*/  BRA `(.L_x_9741) ;  /* 0x0000000000a47947 */ /* 0x000fea0003800000 */
.L_x_9753:
        /* <DEDUP_REMOVED lines=14> */
.L_x_9767:
[----:B------:R-:W-:Y:S05]  /*bc60*/  BSYNC B0 ;  /* 0x0000000000007941 */ /* 0x000fea0003800000 */
.L_x_9766:
[----:B------:R-:W-:-:S04]  /*bc70*/  FMUL.FTZ R0, R0, 1 ;  /* 0x3f80000000007820 */ /* 0x000fc80000410000 */
[----:B------:R0:W1:Y:S01]  /*bc80*/  F2F.F64.F32 R4, R0 ;  /* 0x0000000000047310 */ /* 0x0000620000201800 */
[----:B------:R-:W-:Y:S05]  /*bc90*/  BRA `(.L_x_9741) ;  /* 0x00000000005c7947 */ /* 0x000fea0003800000 */
.L_x_9740:
[----:B------:R-:W-:Y:S01]  /*bca0*/  MOV R0, 0x0 ;  /* 0x0000000000007802 */ /* 0x000fe20000000f00 */
[----:B------:R-:W-:Y:S01]  /*bcb0*/  ULDC.64 UR4, c[0x4][0x198] ;  /* 0x0100660000047ab9 */ /* 0x000fe20000000a00 */
[----:B------:R-:W-:Y:S01]  /*bcc0*/  ULDC.64 UR6, c[0x4][0x58] ;  /* 0x0100160000067ab9 */ /* 0x000fe20000000a00 */
[----:B------:R-:W-:Y:S01]  /*bcd0*/  IMAD.U32 R4, RZ, RZ, UR4 ;  /* 0x00000004ff047e24 */ /* 0x000fe2000f8e00ff */
[----:B------:R0:W1:Y:S01]  /*bce0*/  LDC.64 R2, c[0x4][R0] ;  /* 0x0100000000027b82 */ /* 0x0000620000000a00 */
[----:B------:R-:W-:Y:S01]  /*bcf0*/  MOV R5, UR5 ;  /* 0x0000000500057c02 */ /* 0x000fe20008000f00 */
        /* <DEDUP_REMOVED lines=10> */
.L_x_9768:
[----:B------:R-:W-:Y:S01]  /*bda0*/  CS2R R4, SRZ ;  /* 0x0000000000047805 */ /* 0x000fe2000001ff00 */
[----:B------:R-:W-:Y:S06]  /*bdb0*/  BRA `(.L_x_9741) ;  /* 0x0000000000147947 */ /* 0x000fec0003800000 */
.L_x_9765:
[----:B------:R-:W2:Y:S02]  /*bdc0*/  LDG.E.64 R4, desc[UR36][R2.64] ;  /* 0x0000002402047981 */ /* 0x000ea4000c1e1b00 */
[----:B--2---:R-:W0:Y:S01]  /*bdd0*/  I2F.F64.U64 R4, R4 ;  /* 0x0000000400047312 */ /* 0x004e220000301800 */
[----:B------:R-:W-:Y:S05]  /*bde0*/  BRA `(.L_x_9741) ;  /* 0x0000000000087947 */ /* 0x000fea0003800000 */
.L_x_9764:
[----:B------:R-:W2:Y:S02]  /*bdf0*/  LDG.E R2, desc[UR36][R2.64] ;  /* 0x0000002402027981 */ /* 0x000ea4000c1e1900 */
[----:B--2---:R0:W1:Y:S02]  /*be00*/  I2F.F64.U32 R4, R2 ;  /* 0x0000000200047312 */ /* 0x0040640000201800 */
.L_x_9741:
[----:B------:R-:W0:Y:S02]  /*be10*/  LDC.U8 R6, c[0x0][0x428] ;  /* 0x00010a00ff067b82 */ /* 0x000e240000000000 */
[----:B012345:R-:W-:-:S08]  /*be20*/  DMUL R2, R4, R4 ;  /* 0x0000000404027228 */ /* 0x03ffd00000000000 */
[----:B------:R-:W-:Y:S01]  /*be30*/  DMUL R4, R2, R4 ;  /* 0x0000000402047228 */ /* 0x000fe20000000000 */
        /* <DEDUP_REMOVED lines=14> */
.L_x_9772:
[----:B------:R-:W0:Y:S02]  /*bf20*/  F2I.S64.F64.TRUNC R4, R4 ;  /* 0x0000000400047311 */ /* 0x000e24000030d900 */
[----:B0-----:R-:W-:-:S05]  /*bf30*/  IMAD.MOV.U32 R3, RZ, RZ, R4 ;  /* 0x000000ffff037224 */ /* 0x001fca00078e0004 */
[----:B------:R-:W-:Y:S01]  /*bf40*/  STG.E.U8 desc[UR36][R16.64], R3 ;  /* 0x0000000310007986 */ /* 0x000fe2000c101124 */
[----:B------:R-:W-:Y:S05]  /*bf50*/  EXIT ;  /* 0x000000000000794d */ /* 0x000fea0003800000 */
.L_x_9771:
        /* <DEDUP_REMOVED lines=9> */
.L_x_9775:
[----:B------:R-:W0:Y:S02]  /*bff0*/  F2I.F64.TRUNC R5, R4 ;  /* 0x0000000400057311 */ /* 0x000e24000030d100 */
[----:B0-----:R-:W-:Y:S01]  /*c000*/  STG.E desc[UR36][R16.64], R5 ;  /* 0x0000000510007986 */ /* 0x001fe2000c101924 */
[----:B------:R-:W-:Y:S05]  /*c010*/  EXIT ;  /* 0x000000000000794d */ /* 0x000fea0003800000 */
.L_x_9774:
[----:B------:R-:W0:Y:S02]  /*c020*/  F2I.F64.TRUNC R5, R4 ;  /* 0x0000000400057311 */ /* 0x000e24000030d100 */
[----:B0-----:R-:W-:Y:S01]  /*c030*/  STG.E.U16 desc[UR36][R16.64], R5 ;  /* 0x0000000510007986 */ /* 0x001fe2000c101524 */
[----:B------:R-:W-:Y:S05]  /*c040*/  EXIT ;  /* 0x000000000000794d */ /* 0x000fea0003800000 */
.L_x_9770:
        /* <DEDUP_REMOVED lines=13> */
.L_x_9777:
        /* <DEDUP_REMOVED lines=8> */
.L_x_9776:
        /* <DEDUP_REMOVED lines=14> */
.L_x_9779:
        /* <DEDUP_REMOVED lines=9> */
.L_x_9778:
[----:B------:R-:W-:Y:S01]  /*c310*/  STG.E.64 desc[UR36][R16.64], R4 ;  /* 0x0000000410007986 */ /* 0x000fe2000c101b24 */
[----:B------:R-:W-:Y:S05]  /*c320*/  EXIT ;  /* 0x000000000000794d */ /* 0x000fea0003800000 */
.L_x_9769:
        /* <DEDUP_REMOVED lines=12> */
.L_x_9782:
[----:B------:R-:W-:-:S05]  /*c3f0*/  CS2R R6, SRZ ;  /* 0x0000000000067805 */ /* 0x000fca000001ff00 */
[----:B------:R-:W-:Y:S01]  /*c400*/  STG.E.128 desc[UR36][R16.64], R4 ;  /* 0x0000000410007986 */ /* 0x000fe2000c101d24 */
[----:B------:R-:W-:Y:S05]  /*c410*/  EXIT ;  /* 0x000000000000794d */ /* 0x000fea0003800000 */
.L_x_9781:
        /* <DEDUP_REMOVED lines=25> */
.L_x_9786:
[----:B------:R-:W-:Y:S05]  /*c5b0*/  BSYNC B0 ;  /* 0x0000000000007941 */ /* 0x000fea0003800000 */
.L_x_9785:
[----:B------:R-:W-:-:S05]  /*c5c0*/  LOP3.LUT R3, R0, R3, RZ, 0xfc, !PT ;  /* 0x0000000300037212 */ /* 0x000fca00078efcff */
[----:B------:R-:W-:Y:S01]  /*c5d0*/  STG.E.U8 desc[UR36][R16.64], R3 ;  /* 0x0000000310007986 */ /* 0x000fe2000c101124 */
[----:B------:R-:W-:Y:S05]  /*c5e0*/  EXIT ;  /* 0x000000000000794d */ /* 0x000fea0003800000 */
.L_x_9784:
        /* <DEDUP_REMOVED lines=17> */
.L_x_9788:
[----:B------:R-:W-:Y:S01]  /*c700*/  IMAD.MOV.U32 R0, RZ, RZ, 0x7f ;  /* 0x0000007fff007424 */ /* 0x000fe200078e00ff */
[----:B------:R-:W-:-:S04]  /*c710*/  ISETP.GT.U32.AND P0, PT, R2, 0x7f800000, PT ;  /* 0x7f8000000200780c */ /* 0x000fc80003f04070 */
[----:B------:R-:W-:-:S09]  /*c720*/  SEL R0, R0, 0x7c, P0 ;  /* 0x0000007c00007807 */ /* 0x000fd20000000000 */
.L_x_9789:
[----:B------:R-:W-:Y:S05]  /*c730*/  BSYNC B0 ;  /* 0x0000000000007941 */ /* 0x000fea0003800000 */
.L_x_9787:
[----:B------:R-:W-:-:S04]  /*c740*/  LOP3.LUT R2, R3, 0x80000000, RZ, 0xc0, !PT ;  /* 0x8000000003027812 */ /* 0x000fc800078ec0ff */
[----:B------:R-:W-:-:S04]  /*c750*/  SHF.R.U32.HI R3, RZ, 0x18, R2 ;  /* 0x00000018ff037819 */ /* 0x000fc80000011602 */
[----:B------:R-:W-:-:S05]  /*c760*/  LOP3.LUT R3, R0, R3, RZ, 0xfc, !PT ;  /* 0x0000000300037212 */ /* 0x000fca00078efcff */
[----:B------:R-:W-:Y:S01]  /*c770*/  STG.E.U8 desc[UR36][R16.64], R3 ;  /* 0x0000000310007986 */ /* 0x000fe2000c101124 */
[----:B------:R-:W-:Y:S05]  /*c780*/  EXIT ;  /* 0x000000000000794d */ /* 0x000fea0003800000 */
.L_x_9783:
        /* <DEDUP_REMOVED lines=8> */
.L_x_9780:
        /* <DEDUP_REMOVED lines=11> */
.L_x_9792:
        /* <DEDUP_REMOVED lines=21> */
.L_x_9795:
[----:B------:R-:W-:-:S04]  /*ca10*/  LOP3.LUT R2, R3, 0x80000000, RZ, 0xc0, !PT ;  /* 0x8000000003027812 */ /* 0x000fc800078ec0ff */
[----:B------:R-:W-:-:S04]  /*ca20*/  SHF.R.U32.HI R3, RZ, 0x18, R2 ;  /* 0x00000018ff037819 */ /* 0x000fc80000011602 */
[----:B------:R-:W-:-:S04]  /*ca30*/  LOP3.LUT R0, R0, R3, RZ, 0xfc, !PT ;  /* 0x0000000300007212 */ /* 0x000fc800078efcff */
[----:B------:R-:W-:-:S07]  /*ca40*/  PRMT R8, R0, 0x7610, R8 ;  /* 0x0000761000087816 */ /* 0x000fce0000000008 */
.L_x_9794:
[----:B------:R-:W-:Y:S05]  /*ca50*/  BSYNC B0 ;  /* 0x0000000000007941 */ /* 0x000fea0003800000 */
.L_x_9793:
[----:B------:R-:W-:Y:S01]  /*ca60*/  STG.E.U8 desc[UR36][R16.64], R8 ;  /* 0x0000000810007986 */ /* 0x000fe2000c101124 */
[----:B------:R-:W-:Y:S05]  /*ca70*/  EXIT ;  /* 0x000000000000794d */ /* 0x000fea0003800000 */
.L_x_9791:
[----:B------:R-:W-:Y:S01]  /*ca80*/  UMOV UR4, 0xf0000000 ;  /* 0xf000000000047882 */ /* 0x000fe20000000000 */
[----:B------:R-:W-:Y:S01]  /*ca90*/  UMOV UR5, 0x380fffff ;  /* 0x380fffff00057882 */ /* 0x000fe20000000000 */
[----:B------:R-:W0:Y:S01]  /*caa0*/  F2F.F32.F64 R3, R4 ;  /* 0x0000000400037310 */ /* 0x000e220000301000 */
[----:B------:R-:W-:Y:S01]  /*cab0*/  DSETP.GEU.AND P0, PT, |R4|, UR4, PT ;  /* 0x0000000404007e2a */ /* 0x000fe2000bf0e200 */
[----:B------:R-:W-:Y:S01]  /*cac0*/  BSSY B0, `(.L_x_9796) ;  /* 0x0000015000007945 */ /* 0x000fe20003800000 */
[----:B------:R-:W-:-:S12]  /*cad0*/  MOV R8, 0x80 ;  /* 0x0000008000087802 */ /* 0x000fd80000000f00 */
        /* <DEDUP_REMOVED lines=15> */
.L_x_9798:
[----:B------:R-:W-:-:S04]  /*cbd0*/  LOP3.LUT R2, R3, 0x80000000, RZ, 0xc0, !PT ;  /* 0x8000000003027812 */ /* 0x000fc800078ec0ff */
[----:B------:R-:W-:-:S04]  /*cbe0*/  SHF.R.U32.HI R3, RZ, 0x18, R2 ;  /* 0x00000018ff037819 */ /* 0x000fc80000011602 */
[----:B------:R-:W-:-:S04]  /*cbf0*/  LOP3.LUT R0, R0, R3, RZ, 0xfc, !PT ;  /* 0x0000000300007212 */ /* 0x000fc800078efcff */
[----:B------:R-:W-:-:S07]  /*cc00*/  PRMT R8, R0, 0x7610, R8 ;  /* 0x0000761000087816 */ /* 0x000fce0000000008 */
.L_x_9797:
[----:B------:R-:W-:Y:S05]  /*cc10*/  BSYNC B0 ;  /* 0x0000000000007941 */ /* 0x000fea0003800000 */
.L_x_9796:
[----:B------:R-:W-:Y:S01]  /*cc20*/  STG.E.U8 desc[UR36][R16.64], R8 ;  /* 0x0000000810007986 */ /* 0x000fe2000c101124 */
[----:B------:R-:W-:Y:S05]  /*cc30*/  EXIT ;  /* 0x000000000000794d */ /* 0x000fea0003800000 */
.L_x_9790:
        /* <DEDUP_REMOVED lines=26> */
.L_x_9773:
        /* <DEDUP_REMOVED lines=16> */
.L_x_9801:
[----:B------:R-:W-:Y:S05]  /*cee0*/  EXIT ;  /* 0x000000000000794d */ /* 0x000fea0003800000 */
.L_x_9800:
[----:B------:R-:W0:Y:S02]  /*cef0*/  F2I.U64.F64.TRUNC R4, R4 ;  /* 0x0000000400047311 */ /* 0x000e24000030d800 */
[----:B0-----:R-:W-:Y:S01]  /*cf00*/  STG.E.64 desc[UR36][R16.64], R4 ;  /* 0x0000000410007986 */ /* 0x001fe2000c101b24 */
[----:B------:R-:W-:Y:S05]  /*cf10*/  EXIT ;  /* 0x000000000000794d */ /* 0x000fea0003800000 */
.L_x_9799:
[----:B------:R-:W0:Y:S02]  /*cf20*/  F2I.U32.F64.TRUNC R5, R4 ;  /* 0x0000000400057311 */ /* 0x000e24000030d000 */
[----:B0-----:R-:W-:Y:S01]  /*cf30*/  STG.E desc[UR36][R16.64], R5 ;  /* 0x0000000510007986 */ /* 0x001fe2000c101924 */
[----:B------:R-:W-:Y:S05]  /*cf40*/  EXIT ;  /* 0x000000000000794d */ /* 0x000fea0003800000 */
.L_x_9802:
        /* <DEDUP_REMOVED lines=11> */
.L_x_71666:


//--------------------- .text._ZN2at6native27unrolled_elementwise_kernelIZNS0_50_GLOBAL__N__2680c7bb_12_PowKernel_cu_140f0503_289629pow_tensor_scalar_kernel_implIddEEvRNS_18TensorIteratorBaseET0_EUldE0_St5arrayIPcLm2EELi4E23TrivialOffsetCalculatorILi1EjESC_NS0_6memory12LoadWithCastILi1EEENSD_13StoreWithCastILi1EEEEEviT_S6_T2_T3_T4_T5_ --------------------------
	.section	.text._ZN2at6native27unrolled_elementwise_kernelIZNS0_50_GLOBAL__N__2680c7bb_12_PowKernel_cu_140f0503_289629pow_tensor_scalar_kernel_implIddEEvRNS_18TensorIteratorBaseET0_EUldE0_St5arrayIPcLm2EELi4E23TrivialOffsetCalculatorILi1EjESC_NS0_6memory12LoadWithCastILi1EEENSD_13StoreWithCastILi1EEEEEviT_S6_T2_T3_T4_T5_,"ax",@progbits
	.align	128
        .global         _ZN2at6native27unrolled_elementwise_kernelIZNS0_50_GLOBAL__N__2680c7bb_12_PowKernel_cu_140f0503_289629pow_tensor_scalar_kernel_implIddEEvRNS_18TensorIteratorBaseET0_EUldE0_St5arrayIPcLm2EELi4E23TrivialOffsetCalculatorILi1EjESC_NS0_6memory12LoadWithCastILi1EEENSD_13StoreWithCastILi1EEEEEviT_S6_T2_T3_T4_T5_
        .type           _ZN2at6native27unrolled_elementwise_kernelIZNS0_50_GLOBAL__N__2680c7bb_12_PowKernel_cu_140f0503_289629pow_tensor_scalar_kernel_implIddEEvRNS_18TensorIteratorBaseET0_EUldE0_St5arrayIPcLm2EELi4E23TrivialOffsetCalculatorILi1EjESC_NS0_6memory12LoadWithCastILi1EEENSD_13StoreWithCastILi1EEEEEviT_S6_T2_T3_T4_T5_,@function
        .size           _ZN2at6native27unrolled_elementwise_kernelIZNS0_50_GLOBAL__N__2680c7bb_12_PowKernel_cu_140f0503_289629pow_tensor_scalar_kernel_implIddEEvRNS_18TensorIteratorBaseET0_EUldE0_St5arrayIPcLm2EELi4E23TrivialOffsetCalculatorILi1EjESC_NS0_6memory12LoadWithCastILi1EEENSD_13StoreWithCastILi1EEEEEviT_S6_T2_T3_T4_T5_,(.L_x_71667 - _ZN2at6native27unrolled_elementwise_kernelIZNS0_50_GLOBAL__N__2680c7bb_12_PowKernel_cu_140f0503_289629pow_tensor_scalar_kernel_implIddEEvRNS_18TensorIteratorBaseET0_EUldE0_St5arrayIPcLm2EELi4E23TrivialOffsetCalculatorILi1EjESC_NS0_6memory12LoadWithCastILi1EEENSD_13StoreWithCastILi1EEEEEviT_S6_T2_T3_T4_T5_)
        .other          _ZN2at6native27unrolled_elementwise_kernelIZNS0_50_GLOBAL__N__2680c7bb_12_PowKernel_cu_140f0503_289629pow_tensor_scalar_kernel_implIddEEvRNS_18TensorIteratorBaseET0_EUldE0_St5arrayIPcLm2EELi4E23TrivialOffsetCalculatorILi1EjESC_NS0_6memory12LoadWithCastILi1EEENSD_13StoreWithCastILi1EEEEEviT_S6_T2_T3_T4_T5_,@"STO_CUDA_ENTRY STV_DEFAULT"
_ZN2at6native27unrolled_elementwise_kernelIZNS0_50_GLOBAL__N__2680c7bb_12_PowKernel_cu_140f0503_289629pow_tensor_scalar_kernel_implIddEEvRNS_18TensorIteratorBaseET0_EUldE0_St5arrayIPcLm2EELi4E23TrivialOffsetCalculatorILi1EjESC_NS0_6memory12LoadWithCastILi1EEENSD_13StoreWithCastILi1EEEEEviT_S6_T2_T3_T4_T5_:
.text._ZN2at6native27unrolled_elementwise_kernelIZNS0_50_GLOBAL__N__2680c7bb_12_PowKernel_cu_140f0503_289629pow_tensor_scalar_kernel_implIddEEvRNS_18TensorIteratorBaseET0_EUldE0_St5arrayIPcLm2EELi4E23TrivialOffsetCalculatorILi1EjESC_NS0_6memory12LoadWithCastILi1EEENSD_13StoreWithCastILi1EEEEEviT_S6_T2_T3_T4_T5_:
        /* <DEDUP_REMOVED lines=32> */
.L_x_9808:
[----:B------:R-:W2:Y:S02]  /*0200*/  LDG.E.U8 R4, desc[UR36][R4.64] ;  /* 0x0000002404047981 */ /* 0x000ea4000c1e1100 */
[----:B--2---:R0:W1:Y:S01]  /*0210*/  I2F.F64.U16 R26, R4 ;  /* 0x00000004001a7312 */ /* 0x0040620000101800 */
[----:B------:R-:W-:Y:S05]  /*0220*/  BRA `(.L_x_9810) ;  /* 0x0000000c00747947 */ /* 0x000fea0003800000 */
.L_x_9807:
        /* <DEDUP_REMOVED lines=9> */
.L_x_9812:
[----:B------:R-:W2:Y:S02]  /*02c0*/  LDG.E R4, desc[UR36][R4.64] ;  /* 0x0000002404047981 */ /* 0x000ea4000c1e1900 */
[----:B--2---:R1:W2:Y:S01]  /*02d0*/  I2F.F64 R26, R4 ;  /* 0x00000004001a7312 */ /* 0x0042a20000201c00 */
[----:B------:R-:W-:Y:S05]  /*02e0*/  BRA `(.L_x_9810) ;  /* 0x0000000c00447947 */ /* 0x000fea0003800000 */
.L_x_9811:
[----:B------:R-:W2:Y:S02]  /*02f0*/  LDG.E.U16 R4, desc[UR36][R4.64] ;  /* 0x0000002404047981 */ /* 0x000ea4000c1e1500 */
[----:B--2---:R3:W4:Y:S01]  /*0300*/  I2F.F64.S16 R26, R4 ;  /* 0x00000004001a7312 */ /* 0x0047220000101c00 */
[----:B------:R-:W-:Y:S05]  /*0310*/  BRA `(.L_x_9810) ;  /* 0x0000000c00387947 */ /* 0x000fea0003800000 */
.L_x_9806:
        /* <DEDUP_REMOVED lines=10> */
.L_x_9814:
[----:B------:R-:W2:Y:S02]  /*03c0*/  LDG.E.U16 R0, desc[UR36][R4.64] ;  /* 0x0000002404007981 */ /* 0x000ea4000c1e1500 */
[----:B--2---:R-:W-:-:S05]  /*03d0*/  HADD2.F32 R0, -RZ, R0.H0_H0 ;  /* 0x20000000ff007230 */ /* 0x004fca0000004100 */
[----:B------:R-:W-:-:S04]  /*03e0*/  FMUL.FTZ R0, R0, 1 ;  /* 0x3f80000000007820 */ /* 0x000fc80000410000 */
[----:B------:R0:W1:Y:S01]  /*03f0*/  F2F.F64.F32 R26, R0 ;  /* 0x00000000001a7310 */ /* 0x0000620000201800 */
[----:B------:R-:W-:Y:S05]  /*0400*/  BRA `(.L_x_9810) ;  /* 0x0000000800fc7947 */ /* 0x000fea0003800000 */
.L_x_9813:
        /* <DEDUP_REMOVED lines=10> */
.L_x_9816:
[----:B------:R-:W2:Y:S02]  /*04b0*/  LDG.E.U16 R4, desc[UR36][R4.64] ;  /* 0x0000002404047981 */ /* 0x000ea4000c1e1500 */
[----:B--2---:R-:W-:-:S05]  /*04c0*/  HADD2.F32 R0, -RZ, R4.H0_H0 ;  /* 0x20000004ff007230 */ /* 0x004fca0000004100 */
[----:B------:R-:W-:-:S04]  /*04d0*/  FMUL.FTZ R0, R0, 1 ;  /* 0x3f80000000007820 */ /* 0x000fc80000410000 */
[----:B------:R0:W1:Y:S01]  /*04e0*/  F2F.F64.F32 R26, R0 ;  /* 0x00000000001a7310 */ /* 0x0000620000201800 */
[----:B------:R-:W-:Y:S05]  /*04f0*/  BRA `(.L_x_9810) ;  /* 0x0000000800c07947 */ /* 0x000fea0003800000 */
.L_x_9815:
[----:B------:R0:W5:Y:S01]  /*0500*/  LDG.E.64 R26, desc[UR36][R4.64] ;  /* 0x00000024041a7981 */ /* 0x000162000c1e1b00 */
[----:B------:R-:W-:Y:S05]  /*0510*/  BRA `(.L_x_9810) ;  /* 0x0000000800b87947 */ /* 0x000fea0003800000 */
.L_x_9805:
        /* <DEDUP_REMOVED lines=13> */
.L_x_9819:
[----:B------:R0:W5:Y:S01]  /*05f0*/  LDG.E.64 R26, desc[UR36][R4.64] ;  /* 0x00000024041a7981 */ /* 0x000162000c1e1b00 */
[----:B------:R-:W-:Y:S05]  /*0600*/  BRA `(.L_x_9810) ;  /* 0x00000008007c7947 */ /* 0x000fea0003800000 */
.L_x_9818:
        /* <DEDUP_REMOVED lines=28> */
.L_x_9821:
        /* <DEDUP_REMOVED lines=16> */
.L_x_9820:
[----:B------:R-:W2:Y:S02]  /*08d0*/  LDG.E.U16 R0, desc[UR36][R4.64] ;  /* 0x0000002404007981 */ /* 0x000ea4000c1e1500 */
[----:B--2---:R-:W-:-:S04]  /*08e0*/  IMAD.U32 R0, R0, 0x10000, RZ ;  /* 0x0001000000007824 */ /* 0x004fc800078e00ff */
[----:B------:R-:W-:-:S04]  /*08f0*/  FMUL.FTZ R0, R0, 1 ;  /* 0x3f80000000007820 */ /* 0x000fc80000410000 */
[----:B------:R0:W1:Y:S01]  /*0900*/  F2F.F64.F32 R26, R0 ;  /* 0x00000000001a7310 */ /* 0x0000620000201800 */
[----:B------:R-:W-:Y:S05]  /*0910*/  BRA `(.L_x_9810) ;  /* 0x0000000400b87947 */ /* 0x000fea0003800000 */
.L_x_9817:
        /* <DEDUP_REMOVED lines=11> */
.L_x_9824:
        /* <DEDUP_REMOVED lines=21> */
.L_x_9828:
[----:B------:R-:W-:Y:S05]  /*0b20*/  BSYNC B1 ;  /* 0x0000000000017941 */ /* 0x000fea0003800000 */
.L_x_9827:
[----:B------:R-:W-:Y:S01]  /*0b30*/  LEA R5, R0, 0x3b800000, 0x17 ;  /* 0x3b80000000057811 */ /* 0x000fe200078eb8ff */
[----:B------:R-:W-:-:S05]  /*0b40*/  IMAD.SHL.U32 R0, R3, 0x100000, RZ ;  /* 0x0010000003007824 */ /* 0x000fca00078e00ff */
[----:B------:R-:W-:-:S07]  /*0b50*/  LOP3.LUT R0, R5, R0, R6, 0xfe, !PT ;  /* 0x0000000005007212 */ /* 0x000fce00078efe06 */
.L_x_9826:
[----:B------:R-:W-:Y:S05]  /*0b60*/  BSYNC B0 ;  /* 0x0000000000007941 */ /* 0x000fea0003800000 */
.L_x_9825:
[----:B------:R-:W-:-:S04]  /*0b70*/  FMUL.FTZ R0, R0, 1 ;  /* 0x3f80000000007820 */ /* 0x000fc80000410000 */
[----:B------:R0:W1:Y:S01]  /*0b80*/  F2F.F64.F32 R26, R0 ;  /* 0x00000000001a7310 */ /* 0x0000620000201800 */
[----:B------:R-:W-:Y:S05]  /*0b90*/  BRA `(.L_x_9810) ;  /* 0x0000000400187947 */ /* 0x000fea0003800000 */
.L_x_9823:
        /* <DEDUP_REMOVED lines=21> */
.L_x_9832:
[----:B------:R-:W-:Y:S05]  /*0cf0*/  BSYNC B1 ;  /* 0x0000000000017941 */ /* 0x000fea0003800000 */
.L_x_9831:
[----:B------:R-:W-:Y:S01]  /*0d00*/  LEA R5, R0, 0x37800000, 0x17 ;  /* 0x3780000000057811 */ /* 0x000fe200078eb8ff */
[----:B------:R-:W-:-:S05]  /*0d10*/  IMAD.SHL.U32 R0, R3, 0x200000, RZ ;  /* 0x0020000003007824 */ /* 0x000fca00078e00ff */
[----:B------:R-:W-:-:S07]  /*0d20*/  LOP3.LUT R0, R5, R0, R6, 0xfe, !PT ;  /* 0x0000000005007212 */ /* 0x000fce00078efe06 */
.L_x_9830:
[----:B------:R-:W-:Y:S05]  /*0d30*/  BSYNC B0 ;  /* 0x0000000000007941 */ /* 0x000fea0003800000 */
.L_x_9829:
[----:B------:R-:W-:-:S04]  /*0d40*/  FMUL.FTZ R0, R0, 1 ;  /* 0x3f80000000007820 */ /* 0x000fc80000410000 */
[----:B------:R0:W1:Y:S01]  /*0d50*/  F2F.F64.F32 R26, R0 ;  /* 0x00000000001a7310 */ /* 0x0000620000201800 */
[----:B------:R-:W-:Y:S05]  /*0d60*/  BRA `(.L_x_9810) ;  /* 0x0000000000a47947 */ /* 0x000fea0003800000 */
.L_x_9822:
        /* <DEDUP_REMOVED lines=14> */
.L_x_9836:
[----:B------:R-:W-:Y:S05]  /*0e50*/  BSYNC B0 ;  /* 0x0000000000007941 */ /* 0x000fea0003800000 */
.L_x_9835:
[----:B------:R-:W-:-:S04]  /*0e60*/  FMUL.FTZ R0, R0, 1 ;  /* 0x3f80000000007820 */ /* 0x000fc80000410000 */
[----:B------:R0:W1:Y:S01]  /*0e70*/  F2F.F64.F32 R26, R0 ;  /* 0x00000000001a7310 */ /* 0x0000620000201800 */
[----:B------:R-:W-:Y:S05]  /*0e80*/  BRA `(.L_x_9810) ;  /* 0x00000000005c7947 */ /* 0x000fea0003800000 */
.L_x_9809:
        /* <DEDUP_REMOVED lines=16> */
.L_x_9837:
[----:B------:R-:W-:Y:S01]  /*0f90*/  CS2R R26, SRZ ;  /* 0x00000000001a7805 */ /* 0x000fe2000001ff00 */
[----:B------:R-:W-:Y:S06]  /*0fa0*/  BRA `(.L_x_9810) ;  /* 0x0000000000147947 */ /* 0x000fec0003800000 */
.L_x_9834:
[----:B------:R-:W2:Y:S02]  /*0fb0*/  LDG.E.64 R26, desc[UR36][R4.64] ;  /* 0x00000024041a7981 */ /* 0x000ea4000c1e1b00 */
[----:B--2---:R-:W0:Y:S01]  /*0fc0*/  I2F.F64.U64 R26, R26 ;  /* 0x0000001a001a7312 */ /* 0x004e220000301800 */
[----:B------:R-:W-:Y:S05]  /*0fd0*/  BRA `(.L_x_9810) ;  /* 0x0000000000087947 */ /* 0x000fea0003800000 */
.L_x_9833:
[----:B------:R-:W2:Y:S02]  /*0fe0*/  LDG.E R4, desc[UR36][R4.64] ;  /* 0x0000002404047981 */ /* 0x000ea4000c1e1900 */
[----:B--2---:R0:W1:Y:S02]  /*0ff0*/  I2F.F64.U32 R26, R4 ;  /* 0x00000004001a7312 */ /* 0x0040640000201800 */
.L_x_9810:
[----:B------:R-:W3:Y:S02]  /*1000*/  S2R R22, SR_TID.X ;  /* 0x0000000000167919 */ /* 0x000ee40000002100 */
[----:B---3--:R-:W-:-:S07]  /*1010*/  VIADD R22, R22, 0x80 ;  /* 0x0000008016167836 */ /* 0x008fce0000000000 */
.L_x_9804:
[----:B------:R-:W-:Y:S05]  /*1020*/  BSYNC B6 ;  /* 0x0000000000067941 */ /* 0x000fea0003800000 */
.L_x_9803:
        /* <DEDUP_REMOVED lines=24> */
.L_x_9843:
[----:B------:R-:W3:Y:S02]  /*11b0*/  LDG.E.U8 R4, desc[UR36][R4.64] ;  /* 0x0000002404047981 */ /* 0x000ee4000c1e1100 */
[----:B---3--:R0:W1:Y:S01]  /*11c0*/  I2F.F64.U16 R28, R4 ;  /* 0x00000004001c7312 */ /* 0x0080620000101800 */
[----:B------:R-:W-:Y:S05]  /*11d0*/  BRA `(.L_x_9845) ;  /* 0x0000000c00707947 */ /* 0x000fea0003800000 */
.L_x_9842:
        /* <DEDUP_REMOVED lines=9> */
.L_x_9847:
[----:B------:R-:W3:Y:S02]  /*1270*/  LDG.E R4, desc[UR36][R4.64] ;  /* 0x0000002404047981 */ /* 0x000ee4000c1e1900 */
[----:B---3--:R0:W1:Y:S01]  /*1280*/  I2F.F64 R28, R4 ;  /* 0x00000004001c7312 */ /* 0x0080620000201c00 */
[----:B------:R-:W-:Y:S05]  /*1290*/  BRA `(.L_x_9845) ;  /* 0x0000000c00407947 */ /* 0x000fea0003800000 */
.L_x_9846:
[----:B------:R-:W3:Y:S02]  /*12a0*/  LDG.E.U16 R4, desc[UR36][R4.64] ;  /* 0x0000002404047981 */ /* 0x000ee4000c1e1500 */
[----:B---3--:R0:W1:Y:S01]  /*12b0*/  I2F.F64.S16 R28, R4 ;  /* 0x00000004001c7312 */ /* 0x0080620000101c00 */
[----:B------:R-:W-:Y:S05]  /*12c0*/  BRA `(.L_x_9845) ;  /* 0x0000000c00347947 */ /* 0x000fea0003800000 */
.L_x_9841:
        /* <DEDUP_REMOVED lines=10> */
.L_x_9849:
[----:B------:R-:W3:Y:S02]  /*1370*/  LDG.E.U16 R0, desc[UR36][R4.64] ;  /* 0x0000002404007981 */ /* 0x000ee4000c1e1500 */
[----:B---3--:R-:W-:-:S05]  /*1380*/  HADD2.F32 R0, -RZ, R0.H0_H0 ;  /* 0x20000000ff007230 */ /* 0x008fca0000004100 */
[----:B------:R-:W-:-:S04]  /*1390*/  FMUL.FTZ R0, R0, 1 ;  /* 0x3f80000000007820 */ /* 0x000fc80000410000 */
[----:B------:R0:W1:Y:S01]  /*13a0*/  F2F.F64.F32 R28, R0 ;  /* 0x00000000001c7310 */ /* 0x0000620000201800 */
[----:B------:R-:W-:Y:S05]  /*13b0*/  BRA `(.L_x_9845) ;  /* 0x0000000800f87947 */ /* 0x000fea0003800000 */
.L_x_9848:
        /* <DEDUP_REMOVED lines=10> */
.L_x_9851:
[----:B------:R-:W3:Y:S02]  /*1460*/  LDG.E.U16 R4, desc[UR36][R4.64] ;  /* 0x0000002404047981 */ /* 0x000ee4000c1e1500 */
[----:B---3--:R-:W-:-:S05]  /*1470*/  HADD2.F32 R0, -RZ, R4.H0_H0 ;  /* 0x20000004ff007230 */ /* 0x008fca0000004100 */
[----:B------:R-:W-:-:S04]  /*1480*/  FMUL.FTZ R0, R0, 1 ;  /* 0x3f80000000007820 */ /* 0x000fc80000410000 */
[----:B------:R0:W1:Y:S01]  /*1490*/  F2F.F64.F32 R28, R0 ;  /* 0x00000000001c7310 */ /* 0x0000620000201800 */
[----:B------:R-:W-:Y:S05]  /*14a0*/  BRA `(.L_x_9845) ;  /* 0x0000000800bc7947 */ /* 0x000fea0003800000 */
.L_x_9850:
[----:B------:R0:W5:Y:S01]  /*14b0*/  LDG.E.64 R28, desc[UR36][R4.64] ;  /* 0x00000024041c7981 */ /* 0x000162000c1e1b00 */
[----:B------:R-:W-:Y:S05]  /*14c0*/  BRA `(.L_x_9845) ;  /* 0x0000000800b47947 */ /* 0x000fea0003800000 */
.L_x_9840:
        /* <DEDUP_REMOVED lines=13> */
.L_x_9854:
[----:B------:R0:W5:Y:S01]  /*15a0*/  LDG.E.64 R28, desc[UR36][R4.64] ;  /* 0x00000024041c7981 */ /* 0x000162000c1e1b00 */
[----:B------:R-:W-:Y:S05]  /*15b0*/  BRA `(.L_x_9845) ;  /* 0x0000000800787947 */ /* 0x000fea0003800000 */
.L_x_9853:
        /* <DEDUP_REMOVED lines=28> */
.L_x_9856:
        /* <DEDUP_REMOVED lines=15> */
.L_x_9855:
[----:B------:R-:W3:Y:S02]  /*1870*/  LDG.E.U16 R0, desc[UR36][R4.64] ;  /* 0x0000002404007981 */ /* 0x000ee4000c1e1500 */
[----:B---3--:R-:W-:-:S04]  /*1880*/  IMAD.U32 R0, R0, 0x10000, RZ ;  /* 0x0001000000007824 */ /* 0x008fc800078e00ff */
[----:B------:R-:W-:-:S04]  /*1890*/  FMUL.FTZ R0, R0, 1 ;  /* 0x3f80000000007820 */ /* 0x000fc80000410000 */
[----:B------:R0:W1:Y:S01]  /*18a0*/  F2F.F64.F32 R28, R0 ;  /* 0x00000000001c7310 */ /* 0x0000620000201800 */
[----:B------:R-:W-:Y:S05]  /*18b0*/  BRA `(.L_x_9845) ;  /* 0x0000000400b87947 */ /* 0x000fea0003800000 */
.L_x_9852:
        /* <DEDUP_REMOVED lines=11> */
.L_x_9859:
        /* <DEDUP_REMOVED lines=21> */
.L_x_9863:
[----:B------:R-:W-:Y:S05]  /*1ac0*/  BSYNC B1 ;  /* 0x0000000000017941 */ /* 0x000fea0003800000 */
.L_x_9862:
[----:B------:R-:W-:Y:S01]  /*1ad0*/  LEA R5, R0, 0x3b800000, 0x17 ;  /* 0x3b80000000057811 */ /* 0x000fe200078eb8ff */
[----:B------:R-:W-:-:S05]  /*1ae0*/  IMAD.SHL.U32 R0, R3, 0x100000, RZ ;  /* 0x0010000003007824 */ /* 0x000fca00078e00ff */
[----:B------:R-:W-:-:S07]  /*1af0*/  LOP3.LUT R0, R5, R0, R6, 0xfe, !PT ;  /* 0x0000000005007212 */ /* 0x000fce00078efe06 */
.L_x_9861:
[----:B------:R-:W-:Y:S05]  /*1b00*/  BSYNC B0 ;  /* 0x0000000000007941 */ /* 0x000fea0003800000 */
.L_x_9860:
[----:B------:R-:W-:-:S04]  /*1b10*/  FMUL.FTZ R0, R0, 1 ;  /* 0x3f80000000007820 */ /* 0x000fc80000410000 */
[----:B------:R0:W1:Y:S01]  /*1b20*/  F2F.F64.F32 R28, R0 ;  /* 0x00000000001c7310 */ /* 0x0000620000201800 */
[----:B------:R-:W-:Y:S05]  /*1b30*/  BRA `(.L_x_9845) ;  /* 0x0000000400187947 */ /* 0x000fea0003800000 */
.L_x_9858:
        /* <DEDUP_REMOVED lines=21> */
.L_x_9867:
[----:B------:R-:W-:Y:S05]  /*1c90*/  BSYNC B1 ;  /* 0x0000000000017941 */ /* 0x000fea0003800000 */
.L_x_9866:
[----:B------:R-:W-:Y:S01]  /*1ca0*/  LEA R5, R0, 0x37800000, 0x17 ;  /* 0x3780000000057811 */ /* 0x000fe200078eb8ff */
[----:B------:R-:W-:-:S05]  /*1cb0*/  IMAD.SHL.U32 R0, R3, 0x200000, RZ ;  /* 0x0020000003007824 */ /* 0x000fca00078e00ff */
[----:B------:R-:W-:-:S07]  /*1cc0*/  LOP3.LUT R0, R5, R0, R6, 0xfe, !PT ;  /* 0x0000000005007212 */ /* 0x000fce00078efe06 */
.L_x_9865:
[----:B------:R-:W-:Y:S05]  /*1cd0*/  BSYNC B0 ;  /* 0x0000000000007941 */ /* 0x000fea0003800000 */
.L_x_9864:
[----:B------:R-:W-:-:S04]  /*1ce0*/  FMUL.FTZ R0, R0, 1 ;  /* 0x3f80000000007820 */ /* 0x000fc80000410000 */
[----:B------:R0:W1:Y:S01]  /*1cf0*/  F2F.F64.F32 R28, R0 ;  /* 0x00000000001c7310 */ /* 0x0000620000201800 */
[----:B------:R-:W-:Y:S05]  /*1d00*/  BRA `(.L_x_9845) ;  /* 0x0000000000a47947 */ /* 0x000fea0003800000 */
.L_x_9857:
        /* <DEDUP_REMOVED lines=14> */
.L_x_9871:
[----:B------:R-:W-:Y:S05]  /*1df0*/  BSYNC B0 ;  /* 0x0000000000007941 */ /* 0x000fea0003800000 */
.L_x_9870:
[----:B------:R-:W-:-:S04]  /*1e00*/  FMUL.FTZ R0, R0, 1 ;  /* 0x3f80000000007820 */ /* 0x000fc80000410000 */
[----:B------:R0:W1:Y:S01]  /*1e10*/  F2F.F64.F32 R28, R0 ;  /* 0x00000000001c7310 */ /* 0x0000620000201800 */
[----:B------:R-:W-:Y:S05]  /*1e20*/  BRA `(.L_x_9845) ;  /* 0x00000000005c7947 */ /* 0x000fea0003800000 */
.L_x_9844:
        /* <DEDUP_REMOVED lines=16> */
.L_x_9872:
[----:B------:R-:W-:Y:S01]  /*1f30*/  CS2R R28, SRZ ;  /* 0x00000000001c7805 */ /* 0x000fe2000001ff00 */
[----:B------:R-:W-:Y:S06]  /*1f40*/  BRA `(.L_x_9845) ;  /* 0x0000000000147947 */ /* 0x000fec0003800000 */
.L_x_9869:
[----:B------:R-:W3:Y:S02]  /*1f50*/  LDG.E.64 R28, desc[UR36][R4.64] ;  /* 0x00000024041c7981 */ /* 0x000ee4000c1e1b00 */
[----:B---3--:R-:W0:Y:S01]  /*1f60*/  I2F.F64.U64 R28, R28 ;  /* 0x0000001c001c7312 */ /* 0x008e220000301800 */
[----:B------:R-:W-:Y:S05]  /*1f70*/  BRA `(.L_x_9845) ;  /* 0x0000000000087947 */ /* 0x000fea0003800000 */
.L_x_9868:
[----:B------:R-:W3:Y:S02]  /*1f80*/  LDG.E R4, desc[UR36][R4.64] ;  /* 0x0000002404047981 */ /* 0x000ee4000c1e1900 */
[----:B---3--:R0:W1:Y:S02]  /*1f90*/  I2F.F64.U32 R28, R4 ;  /* 0x00000004001c7312 */ /* 0x0080640000201800 */
.L_x_9845:
[----:B------:R-:W-:-:S07]  /*1fa0*/  VIADD R22, R22, 0x80 ;  /* 0x0000008016167836 */ /* 0x000fce0000000000 */
.L_x_9839:
[----:B------:R-:W-:Y:S05]  /*1fb0*/  BSYNC B6 ;  /* 0x0000000000067941 */ /* 0x000fea0003800000 */
.L_x_9838:
        /* <DEDUP_REMOVED lines=26> */
.L_x_9878:
[----:B------:R-:W3:Y:S02]  /*2160*/  LDG.E.U8 R4, desc[UR36][R4.64] ;  /* 0x0000002404047981 */ /* 0x000ee4000c1e1100 */
[----:B---3--:R0:W1:Y:S01]  /*2170*/  I2F.F64.U16 R24, R4 ;  /* 0x0000000400187312 */ /* 0x0080620000101800 */
[----:B------:R-:W-:Y:S05]  /*2180*/  BRA `(.L_x_9880) ;  /* 0x0000000c00707947 */ /* 0x000fea0003800000 */
.L_x_9877:
        /* <DEDUP_REMOVED lines=9> */
.L_x_9882:
[----:B------:R-:W3:Y:S02]  /*2220*/  LDG.E R4, desc[UR36][R4.64] ;  /* 0x0000002404047981 */ /* 0x000ee4000c1e1900 */
[----:B---3--:R0:W1:Y:S01]  /*2230*/  I2F.F64 R24, R4 ;  /* 0x0000000400187312 */ /* 0x0080620000201c00 */
[----:B------:R-:W-:Y:S05]  /*2240*/  BRA `(.L_x_9880) ;  /* 0x0000000c00407947 */ /* 0x000fea0003800000 */
.L_x_9881:
[----:B------:R-:W3:Y:S02]  /*2250*/  LDG.E.U16 R4, desc[UR36][R4.64] ;  /* 0x0000002404047981 */ /* 0x000ee4000c1e1500 */
[----:B---3--:R0:W1:Y:S01]  /*2260*/  I2F.F64.S16 R24, R4 ;  /* 0x0000000400187312 */ /* 0x0080620000101c00 */
[----:B------:R-:W-:Y:S05]  /*2270*/  BRA `(.L_x_9880) ;  /* 0x0000000c00347947 */ /* 0x000fea0003800000 */
.L_x_9876:
        /* <DEDUP_REMOVED lines=10> */
.L_x_9884:
[----:B------:R-:W3:Y:S02]  /*2320*/  LDG.E.U16 R0, desc[UR36][R4.64] ;  /* 0x0000002404007981 */ /* 0x000ee4000c1e1500 */
[----:B---3--:R-:W-:-:S05]  /*2330*/  HADD2.F32 R0, -RZ, R0.H0_H0 ;  /* 0x20000000ff007230 */ /* 0x008fca0000004100 */
[----:B------:R-:W-:-:S04]  /*2340*/  FMUL.FTZ R0, R0, 1 ;  /* 0x3f80000000007820 */ /* 0x000fc80000410000 */
[----:B------:R0:W1:Y:S01]  /*2350*/  F2F.F64.F32 R24, R0 ;  /* 0x0000000000187310 */ /* 0x0000620000201800 */
[----:B------:R-:W-:Y:S05]  /*2360*/  BRA `(.L_x_9880) ;  /* 0x0000000800f87947 */ /* 0x000fea0003800000 */
.L_x_9883:
        /* <DEDUP_REMOVED lines=10> */
.L_x_9886:
[----:B------:R-:W3:Y:S02]  /*2410*/  LDG.E.U16 R4, desc[UR36][R4.64] ;  /* 0x0000002404047981 */ /* 0x000ee4000c1e1500 */
[----:B---3--:R-:W-:-:S05]  /*2420*/  HADD2.F32 R0, -RZ, R4.H0_H0 ;  /* 0x20000004ff007230 */ /* 0x008fca0000004100 */
[----:B------:R-:W-:-:S04]  /*2430*/  FMUL.FTZ R0, R0, 1 ;  /* 0x3f80000000007820 */ /* 0x000fc80000410000 */
[----:B------:R0:W1:Y:S01]  /*2440*/  F2F.F64.F32 R24, R0 ;  /* 0x0000000000187310 */ /* 0x0000620000201800 */
[----:B------:R-:W-:Y:S05]  /*2450*/  BRA `(.L_x_9880) ;  /* 0x0000000800bc7947 */ /* 0x000fea0003800000 */
.L_x_9885:
[----:B------:R0:W5:Y:S01]  /*2460*/  LDG.E.64 R24, desc[UR36][R4.64] ;  /* 0x0000002404187981 */ /* 0x000162000c1e1b00 */
[----:B------:R-:W-:Y:S05]  /*2470*/  BRA `(.L_x_9880) ;  /* 0x0000000800b47947 */ /* 0x000fea0003800000 */
.L_x_9875:
        /* <DEDUP_REMOVED lines=13> */
.L_x_9889:
[----:B------:R0:W5:Y:S01]  /*2550*/  LDG.E.64 R24, desc[UR36][R4.64] ;  /* 0x0000002404187981 */ /* 0x000162000c1e1b00 */
[----:B------:R-:W-:Y:S05]  /*2560*/  BRA `(.L_x_9880) ;  /* 0x0000000800787947 */ /* 0x000fea0003800000 */
.L_x_9888:
        /* <DEDUP_REMOVED lines=28> */
.L_x_9891:
        /* <DEDUP_REMOVED lines=15> */
.L_x_9890:
[----:B------:R-:W3:Y:S02]  /*2820*/  LDG.E.U16 R0, desc[UR36][R4.64] ;  /* 0x0000002404007981 */ /* 0x000ee4000c1e1500 */
[----:B---3--:R-:W-:-:S04]  /*2830*/  IMAD.U32 R0, R0, 0x10000, RZ ;  /* 0x0001000000007824 */ /* 0x008fc800078e00ff */
[----:B------:R-:W-:-:S04]  /*2840*/  FMUL.FTZ R0, R0, 1 ;  /* 0x3f80000000007820 */ /* 0x000fc80000410000 */
[----:B------:R0:W1:Y:S01]  /*2850*/  F2F.F64.F32 R24, R0 ;  /* 0x0000000000187310 */ /* 0x0000620000201800 */
[----:B------:R-:W-:Y:S05]  /*2860*/  BRA `(.L_x_9880) ;  /* 0x0000000400b87947 */ /* 0x000fea0003800000 */
.L_x_9887:
        /* <DEDUP_REMOVED lines=11> */
.L_x_9894:
        /* <DEDUP_REMOVED lines=21> */
.L_x_9898:
[----:B------:R-:W-:Y:S05]  /*2a70*/  BSYNC B1 ;  /* 0x0000000000017941 */ /* 0x000fea0003800000 */
.L_x_9897:
[----:B------:R-:W-:Y:S01]  /*2a80*/  LEA R5, R0, 0x3b800000, 0x17 ;  /* 0x3b80000000057811 */ /* 0x000fe200078eb8ff */
[----:B------:R-:W-:-:S05]  /*2a90*/  IMAD.SHL.U32 R0, R3, 0x100000, RZ ;  /* 0x0010000003007824 */ /* 0x000fca00078e00ff */
[----:B------:R-:W-:-:S07]  /*2aa0*/  LOP3.LUT R0, R5, R0, R6, 0xfe, !PT ;  /* 0x0000000005007212 */ /* 0x000fce00078efe06 */
.L_x_9896:
[----:B------:R-:W-:Y:S05]  /*2ab0*/  BSYNC B0 ;  /* 0x0000000000007941 */ /* 0x000fea0003800000 */
.L_x_9895:
[----:B------:R-:W-:-:S04]  /*2ac0*/  FMUL.FTZ R0, R0, 1 ;  /* 0x3f80000000007820 */ /* 0x000fc80000410000 */
[----:B------:R3:W0:Y:S01]  /*2ad0*/  F2F.F64.F32 R24, R0 ;  /* 0x0000000000187310 */ /* 0x0006220000201800 */
[----:B------:R-:W-:Y:S05]  /*2ae0*/  BRA `(.L_x_9880) ;  /* 0x0000000400187947 */ /* 0x000fea0003800000 */
.L_x_9893:
        /* <DEDUP_REMOVED lines=21> */
.L_x_9902:
[----:B------:R-:W-:Y:S05]  /*2c40*/  BSYNC B1 ;  /* 0x0000000000017941 */ /* 0x000fea0003800000 */
.L_x_9901:
[----:B------:R-:W-:Y:S01]  /*2c50*/  LEA R5, R0, 0x37800000, 0x17 ;  /* 0x3780000000057811 */ /* 0x000fe200078eb8ff */
[----:B------:R-:W-:-:S05]  /*2c60*/  IMAD.SHL.U32 R0, R3, 0x200000, RZ ;  /* 0x0020000003007824 */ /* 0x000fca00078e00ff */
[----:B------:R-:W-:-:S07]  /*2c70*/  LOP3.LUT R0, R5, R0, R6, 0xfe, !PT ;  /* 0x0000000005007212 */ /* 0x000fce00078efe06 */
.L_x_9900:
[----:B------:R-:W-:Y:S05]  /*2c80*/  BSYNC B0 ;  /* 0x0000000000007941 */ /* 0x000fea0003800000 */
.L_x_9899:
[----:B------:R-:W-:-:S04]  /*2c90*/  FMUL.FTZ R0, R0, 1 ;  /* 0x3f80000000007820 */ /* 0x000fc80000410000 */
[----:B------:R0:W1:Y:S01]  /*2ca0*/  F2F.F64.F32 R24, R0 ;  /* 0x0000000000187310 */ /* 0x0000620000201800 */
[----:B------:R-:W-:Y:S05]  /*2cb0*/  BRA `(.L_x_9880) ;  /* 0x0000000000a47947 */ /* 0x000fea0003800000 */
.L_x_9892:
        /* <DEDUP_REMOVED lines=14> */
.L_x_9906:
[----:B------:R-:W-:Y:S05]  /*2da0*/  BSYNC B0 ;  /* 0x0000000000007941 */ /* 0x000fea0003800000 */
.L_x_9905:
[----:B------:R-:W-:-:S04]  /*2db0*/  FMUL.FTZ R0, R0, 1 ;  /* 0x3f80000000007820 */ /* 0x000fc80000410000 */
[----:B------:R0:W1:Y:S01]  /*2dc0*/  F2F.F64.F32 R24, R0 ;  /* 0x0000000000187310 */ /* 0x0000620000201800 */
[----:B------:R-:W-:Y:S05]  /*2dd0*/  BRA `(.L_x_9880) ;  /* 0x00000000005c7947 */ /* 0x000fea0003800000 */
.L_x_9879:
        /* <DEDUP_REMOVED lines=16> */
.L_x_9907:
[----:B------:R-:W-:Y:S01]  /*2ee0*/  CS2R R24, SRZ ;  /* 0x0000000000187805 */ /* 0x000fe2000001ff00 */
[----:B------:R-:W-:Y:S06]  /*2ef0*/  BRA `(.L_x_9880) ;  /* 0x0000000000147947 */ /* 0x000fec0003800000 */
.L_x_9904:
[----:B------:R-:W3:Y:S02]  /*2f00*/  LDG.E.64 R24, desc[UR36][R4.64] ;  /* 0x0000002404187981 */ /* 0x000ee4000c1e1b00 */
[----:B---3--:R-:W0:Y:S01]  /*2f10*/  I2F.F64.U64 R24, R24 ;  /* 0x0000001800187312 */ /* 0x008e220000301800 */
[----:B------:R-:W-:Y:S05]  /*2f20*/  BRA `(.L_x_9880) ;  /* 0x0000000000087947 */ /* 0x000fea0003800000 */
.L_x_9903:
[----:B------:R-:W3:Y:S02]  /*2f30*/  LDG.E R4, desc[UR36][R4.64] ;  /* 0x0000002404047981 */ /* 0x000ee4000c1e1900 */
[----:B---3--:R0:W1:Y:S02]  /*2f40*/  I2F.F64.U32 R24, R4 ;  /* 0x0000000400187312 */ /* 0x0080640000201800 */
.L_x_9880:
[----:B------:R-:W-:-:S07]  /*2f50*/  VIADD R22, R22, 0x80 ;  /* 0x0000008016167836 */ /* 0x000fce0000000000 */
.L_x_9874:
[----:B------:R-:W-:Y:S05]  /*2f60*/  BSYNC B6 ;  /* 0x0000000000067941 */ /* 0x000fea0003800000 */
.L_x_9873:
        /* <DEDUP_REMOVED lines=23> */
.L_x_9913:
[----:B------:R-:W3:Y:S02]  /*30e0*/  LDG.E.U8 R4, desc[UR36][R4.64] ;  /* 0x0000002404047981 */ /* 0x000ee4000c1e1100 */
[----:B---3--:R0:W1:Y:S01]  /*30f0*/  I2F.F64.U16 R16, R4 ;  /* 0x0000000400107312 */ /* 0x0080620000101800 */
[----:B------:R-:W-:Y:S05]  /*3100*/  BRA `(.L_x_9909) ;  /* 0x0000000c006c7947 */ /* 0x000fea0003800000 */
.L_x_9912:
        /* <DEDUP_REMOVED lines=9> */
.L_x_9916:
[----:B------:R-:W3:Y:S02]  /*31a0*/  LDG.E R4, desc[UR36][R4.64] ;  /* 0x0000002404047981 */ /* 0x000ee4000c1e1900 */
[----:B---3--:R0:W1:Y:S01]  /*31b0*/  I2F.F64 R16, R4 ;  /* 0x0000000400107312 */ /* 0x0080620000201c00 */
[----:B------:R-:W-:Y:S05]  /*31c0*/  BRA `(.L_x_9909) ;  /* 0x0000000c003c7947 */ /* 0x000fea0003800000 */
.L_x_9915:
[----:B------:R-:W3:Y:S02]  /*31d0*/  LDG.E.U16 R4, desc[UR36][R4.64] ;  /* 0x0000002404047981 */ /* 0x000ee4000c1e1500 */
[----:B---3--:R0:W1:Y:S01]  /*31e0*/  I2F.F64.S16 R16, R4 ;  /* 0x0000000400107312 */ /* 0x0080620000101c00 */
[----:B------:R-:W-:Y:S05]  /*31f0*/  BRA `(.L_x_9909) ;  /* 0x0000000c00307947 */ /* 0x000fea0003800000 */
.L_x_9911:
        /* <DEDUP_REMOVED lines=10> */
.L_x_9918:
[----:B------:R-:W3:Y:S02]  /*32a0*/  LDG.E.U16 R0, desc[UR36][R4.64] ;  /* 0x0000002404007981 */ /* 0x000ee4000c1e1500 */
[----:B---3--:R-:W-:-:S05]  /*32b0*/  HADD2.F32 R0, -RZ, R0.H0_H0 ;  /* 0x20000000ff007230 */ /* 0x008fca0000004100 */
[----:B------:R-:W-:-:S04]  /*32c0*/  FMUL.FTZ R0, R0, 1 ;  /* 0x3f80000000007820 */ /* 0x000fc80000410000 */
[----:B------:R0:W1:Y:S01]  /*32d0*/  F2F.F64.F32 R16, R0 ;  /* 0x0000000000107310 */ /* 0x0000620000201800 */
[----:B------:R-:W-:Y:S05]  /*32e0*/  BRA `(.L_x_9909) ;  /* 0x0000000800f47947 */ /* 0x000fea0003800000 */
.L_x_9917:
        /* <DEDUP_REMOVED lines=10> */
.L_x_9920:
[----:B------:R-:W3:Y:S02]  /*3390*/  LDG.E.U16 R4, desc[UR36][R4.64] ;  /* 0x0000002404047981 */ /* 0x000ee4000c1e1500 */
[----:B---3--:R-:W-:-:S05]  /*33a0*/  HADD2.F32 R0, -RZ, R4.H0_H0 ;  /* 0x20000004ff007230 */ /* 0x008fca0000004100 */
[----:B------:R-:W-:-:S04]  /*33b0*/  FMUL.FTZ R0, R0, 1 ;  /* 0x3f80000000007820 */ /* 0x000fc80000410000 */
[----:B------:R0:W1:Y:S01]  /*33c0*/  F2F.F64.F32 R16, R0 ;  /* 0x0000000000107310 */ /* 0x0000620000201800 */
[----:B------:R-:W-:Y:S05]  /*33d0*/  BRA `(.L_x_9909) ;  /* 0x0000000800b87947 */ /* 0x000fea0003800000 */
.L_x_9919:
[----:B------:R0:W5:Y:S01]  /*33e0*/  LDG.E.64 R16, desc[UR36][R4.64] ;  /* 0x0000002404107981 */ /* 0x000162000c1e1b00 */
[----:B------:R-:W-:Y:S05]  /*33f0*/  BRA `(.L_x_9909) ;  /* 0x0000000800b07947 */ /* 0x000fea0003800000 */
.L_x_9910:
        /* <DEDUP_REMOVED lines=13> */
.L_x_9923:
[----:B------:R0:W5:Y:S01]  /*34d0*/  LDG.E.64 R16, desc[UR36][R4.64] ;  /* 0x0000002404107981 */ /* 0x000162000c1e1b00 */
[----:B------:R-:W-:Y:S05]  /*34e0*/  BRA `(.L_x_9909) ;  /* 0x0000000800747947 */ /* 0x000fea0003800000 */
.L_x_9922:
        /* <DEDUP_REMOVED lines=28> */
.L_x_9925:
        /* <DEDUP_REMOVED lines=15> */
.L_x_9924:
[----:B------:R-:W3:Y:S02]  /*37a0*/  LDG.E.U16 R0, desc[UR36][R4.64] ;  /* 0x0000002404007981 */ /* 0x000ee4000c1e1500 */
[----:B---3--:R-:W-:-:S04]  /*37b0*/  IMAD.U32 R0, R0, 0x10000, RZ ;  /* 0x0001000000007824 */ /* 0x008fc800078e00ff */
[----:B------:R-:W-:-:S04]  /*37c0*/  FMUL.FTZ R0, R0, 1 ;  /* 0x3f80000000007820 */ /* 0x000fc80000410000 */
[----:B------:R0:W1:Y:S01]  /*37d0*/  F2F.F64.F32 R16, R0 ;  /* 0x0000000000107310 */ /* 0x0000620000201800 */
[----:B------:R-:W-:Y:S05]  /*37e0*/  BRA `(.L_x_9909) ;  /* 0x0000000400b47947 */ /* 0x000fea0003800000 */
.L_x_9921:
        /* <DEDUP_REMOVED lines=11> */
.L_x_9928:
        /* <DEDUP_REMOVED lines=21> */
.L_x_9932:
[----:B------:R-:W-:Y:S05]  /*39f0*/  BSYNC B1 ;  /* 0x0000000000017941 */ /* 0x000fea0003800000 */
.L_x_9931:
[----:B------:R-:W-:Y:S01]  /*3a00*/  LEA R3, R0, 0x3b800000, 0x17 ;  /* 0x3b80000000037811 */ /* 0x000fe200078eb8ff */
[----:B------:R-:W-:-:S05]  /*3a10*/  IMAD.SHL.U32 R0, R2, 0x100000, RZ ;  /* 0x0010000002007824 */ /* 0x000fca00078e00ff */
[----:B------:R-:W-:-:S07]  /*3a20*/  LOP3.LUT R0, R3, R0, R4, 0xfe, !PT ;  /* 0x0000000003007212 */ /* 0x000fce00078efe04 */
.L_x_9930:
[----:B------:R-:W-:Y:S05]  /*3a30*/  BSYNC B0 ;  /* 0x0000000000007941 */ /* 0x000fea0003800000 */
.L_x_9929:
[----:B------:R-:W-:-:S04]  /*3a40*/  FMUL.FTZ R0, R0, 1 ;  /* 0x3f80000000007820 */ /* 0x000fc80000410000 */
[----:B------:R0:W1:Y:S01]  /*3a50*/  F2F.F64.F32 R16, R0 ;  /* 0x0000000000107310 */ /* 0x0000620000201800 */
[----:B------:R-:W-:Y:S05]  /*3a60*/  BRA `(.L_x_9909) ;  /* 0x0000000400147947 */ /* 0x000fea0003800000 */
.L_x_9927:
        /* <DEDUP_REMOVED lines=21> */
.L_x_9936:
[----:B------:R-:W-:Y:S05]  /*3bc0*/  BSYNC B1 ;  /* 0x0000000000017941 */ /* 0x000fea0003800000 */
.L_x_9935:
[----:B------:R-:W-:Y:S01]  /*3bd0*/  LEA R3, R0, 0x37800000, 0x17 ;  /* 0x3780000000037811 */ /* 0x000fe200078eb8ff */
[----:B------:R-:W-:-:S05]  /*3be0*/  IMAD.SHL.U32 R0, R2, 0x200000, RZ ;  /* 0x0020000002007824 */ /* 0x000fca00078e00ff */
[----:B------:R-:W-:-:S07]  /*3bf0*/  LOP3.LUT R0, R3, R0, R4, 0xfe, !PT ;  /* 0x0000000003007212 */ /* 0x000fce00078efe04 */
.L_x_9934:
[----:B------:R-:W-:Y:S05]  /*3c00*/  BSYNC B0 ;  /* 0x0000000000007941 */ /* 0x000fea0003800000 */
.L_x_9933:
[----:B------:R-:W-:-:S04]  /*3c10*/  FMUL.FTZ R0, R0, 1 ;  /* 0x3f80000000007820 */ /* 0x000fc80000410000 */
[----:B------:R0:W1:Y:S01]  /*3c20*/  F2F.F64.F32 R16, R0 ;  /* 0x0000000000107310 */ /* 0x0000620000201800 */
[----:B------:R-:W-:Y:S05]  /*3c30*/  BRA `(.L_x_9909) ;  /* 0x0000000000a07947 */ /* 0x000fea0003800000 */
.L_x_9926:
        /* <DEDUP_REMOVED lines=14> */
.L_x_9940:
[----:B------:R-:W-:Y:S05]  /*3d20*/  BSYNC B0 ;  /* 0x0000000000007941 */ /* 0x000fea0003800000 */
.L_x_9939:
[----:B------:R-:W-:-:S04]  /*3d30*/  FMUL.FTZ R0, R0, 1 ;  /* 0x3f80000000007820 */ /* 0x000fc80000410000 */
[----:B------:R0:W1:Y:S01]  /*3d40*/  F2F.F64.F32 R16, R0 ;  /* 0x0000000000107310 */ /* 0x0000620000201800 */
[----:B------:R-:W-:Y:S05]  /*3d50*/  BRA `(.L_x_9909) ;  /* 0x0000000000587947 */ /* 0x000fea0003800000 */
.L_x_9914:
        /* <DEDUP_REMOVED lines=16> */
.L_x_9941:
[----:B------:R-:W-:Y:S05]  /*3e60*/  BRA `(.L_x_9909) ;  /* 0x0000000000147947 */ /* 0x000fea0003800000 */
.L_x_9938:
[----:B------:R-:W3:Y:S02]  /*3e70*/  LDG.E.64 R16, desc[UR36][R4.64] ;  /* 0x0000002404107981 */ /* 0x000ee4000c1e1b00 */
[----:B---3--:R-:W0:Y:S01]  /*3e80*/  I2F.F64.U64 R16, R16 ;  /* 0x0000001000107312 */ /* 0x008e220000301800 */
[----:B------:R-:W-:Y:S05]  /*3e90*/  BRA `(.L_x_9909) ;  /* 0x0000000000087947 */ /* 0x000fea0003800000 */
.L_x_9937:
[----:B------:R-:W3:Y:S02]  /*3ea0*/  LDG.E R4, desc[UR36][R4.64] ;  /* 0x0000002404047981 */ /* 0x000ee4000c1e1900 */
[----:B---3--:R0:W1:Y:S02]  /*3eb0*/  I2F.F64.U32 R16, R4 ;  /* 0x0000000400107312 */ /* 0x0080640000201800 */
.L_x_9909:
[----:B------:R-:W-:Y:S05]  /*3ec0*/  BSYNC B6 ;  /* 0x0000000000067941 */ /* 0x000fea0003800000 */
.L_x_9908:
[----:B------:R-:W3:Y:S01]  /*3ed0*/  S2R R22, SR_TID.X ;  /* 0x0000000000167919 */ /* 0x000ee20000002100 */
[----:B0-----:R-:W0:Y:S01]  /*3ee0*/  LDC.U8 R2, c[0x0][0x23c] ;  /* 0x00008f00ff027b82 */ /* 0x001e220000000000 */
[----:B-12-45:R-:W-:Y:S01]  /*3ef0*/  DMUL R4, R26, R26 ;  /* 0x0000001a1a047228 */ /* 0x036fe20000000000 */
[----:B------:R-:W-:Y:S01]  /*3f00*/  BSSY B6, `(.L_x_9942) ;  /* 0x0000120000067945 */ /* 0x000fe20003800000 */
[----:B------:R-:W-:Y:S02]  /*3f10*/  DMUL R8, R28, R28 ;  /* 0x0000001c1c087228 */ /* 0x000fe40000000000 */
[----:B------:R-:W-:Y:S02]  /*3f20*/  DMUL R10, R24, R24 ;  /* 0x00000018180a7228 */ /* 0x000fe40000000000 */
[----:B------:R-:W-:Y:S02]  /*3f30*/  DMUL R6, R16, R16 ;  /* 0x0000001010067228 */ /* 0x000fe40000000000 */
[----:B------:R-:W-:-:S02]  /*3f40*/  DMUL R4, R4, R26 ;  /* 0x0000001a04047228 */ /* 0x000fc40000000000 */
[----:B------:R-:W-:Y:S02]  /*3f50*/  DMUL R28, R8, R28 ;  /* 0x0000001c081c7228 */ /* 0x000fe40000000000 */
[----:B------:R-:W-:Y:S02]  /*3f60*/  DMUL R24, R10, R24 ;  /* 0x000000180a187228 */ /* 0x000fe40000000000 */
[----:B------:R-:W-:Y:S01]  /*3f70*/  DMUL R16, R6, R16 ;  /* 0x0000001006107228 */ /* 0x000fe20000000000 */
[----:B---3--:R-:W-:-:S13]  /*3f80*/  ISETP.GE.AND P0, PT, R22, R19, PT ;  /* 0x000000131600720c */ /* 0x008fda0003f06270 */
[----:B------:R-:W-:Y:S05]  /*3f90*/  @P0 BRA `(.L_x_9943) ;  /* 0x0000001000580947 */ /* 0x000fea0003800000 */
[----:B------:R-:W1:Y:S01]  /*3fa0*/  LDC.64 R8, c[0x0][0x220] ;  /* 0x00008800ff087b82 */ /* 0x000e620000000a00 */
[----:B------:R-:W-:Y:S01]  /*3fb0*/  IMAD R0, R18, 0x200, R22 ;  /* 0x0000020012007824 */ /* 0x000fe200078e0216 */
[----:B0-----:R-:W-:Y:S01]  /*3fc0*/  PRMT R6, R2, 0x9910, RZ ;  /* 0x0000991002067816 */ /* 0x001fe200000000ff */
[----:B------:R-:W-:Y:S01]  /*3fd0*/  ULDC UR4, c[0x0][0x240] ;  /* 0x0000900000047ab9 */ /* 0x000fe20000000800 */
[----:B------:R-:W-:Y:S02]  /*3fe0*/  VIADD R22, R22, 0x80 ;  /* 0x0000008016167836 */ /* 0x000fe40000000000 */
[----:B------:R-:W-:Y:S02]  /*3ff0*/  IMAD R3, R0, UR4, RZ ;  /* 0x0000000400037c24 */ /* 0x000fe4000f8e02ff */
[----:B------:R-:W-:-:S05]  /*4000*/  IMAD.MOV.U32 R0, RZ, RZ, R6 ;  /* 0x000000ffff007224 */ /* 0x000fca00078e0006 */
[----:B------:R-:W-:Y:S02]  /*4010*/  ISETP.GT.AND P0, PT, R0, 0x9, PT ;  /* 0x000000090000780c */ /* 0x000fe40003f04270 */
[----:B-1----:R-:W-:-:S05]  /*4020*/  IADD3 R8, P1, R3, R8, RZ ;  /* 0x0000000803087210 */ /* 0x002fca0007f3e0ff */
        /* <DEDUP_REMOVED lines=13> */
.L_x_9947:
[----:B------:R-:W0:Y:S02]  /*4100*/  F2I.S64.F64.TRUNC R4, R4 ;  /* 0x0000000400047311 */ /* 0x000e24000030d900 */
[----:B0-----:R-:W-:-:S05]  /*4110*/  IMAD.MOV.U32 R3, RZ, RZ, R4 ;  /* 0x000000ffff037224 */ /* 0x001fca00078e0004 */
[----:B------:R0:W-:Y:S01]  /*4120*/  STG.E.U8 desc[UR36][R8.64], R3 ;  /* 0x0000000308007986 */ /* 0x0001e2000c101124 */
[----:B------:R-:W-:Y:S05]  /*4130*/  BRA `(.L_x_9943) ;  /* 0x0000000c00f07947 */ /* 0x000fea0003800000 */
.L_x_9946:
        /* <DEDUP_REMOVED lines=9> */
.L_x_9950:
[----:B------:R-:W0:Y:S02]  /*41d0*/  F2I.F64.TRUNC R5, R4 ;  /* 0x0000000400057311 */ /* 0x000e24000030d100 */
[----:B0-----:R0:W-:Y:S01]  /*41e0*/  STG.E desc[UR36][R8.64], R5 ;  /* 0x0000000508007986 */ /* 0x0011e2000c101924 */
[----:B------:R-:W-:Y:S05]  /*41f0*/  BRA `(.L_x_9943) ;  /* 0x0000000c00c07947 */ /* 0x000fea0003800000 */
.L_x_9949:
[----:B------:R-:W0:Y:S02]  /*4200*/  F2I.F64.TRUNC R5, R4 ;  /* 0x0000000400057311 */ /* 0x000e24000030d100 */
[----:B0-----:R0:W-:Y:S01]  /*4210*/  STG.E.U16 desc[UR36][R8.64], R5 ;  /* 0x0000000508007986 */ /* 0x0011e2000c101524 */
[----:B------:R-:W-:Y:S05]  /*4220*/  BRA `(.L_x_9943) ;  /* 0x0000000c00b47947 */ /* 0x000fea0003800000 */
.L_x_9945:
        /* <DEDUP_REMOVED lines=13> */
.L_x_9952:
        /* <DEDUP_REMOVED lines=8> */
.L_x_9951:
        /* <DEDUP_REMOVED lines=14> */
.L_x_9954:
        /* <DEDUP_REMOVED lines=9> */
.L_x_9953:
[----:B------:R0:W-:Y:S01]  /*44f0*/  STG.E.64 desc[UR36][R8.64], R4 ;  /* 0x0000000408007986 */ /* 0x0001e2000c101b24 */
[----:B------:R-:W-:Y:S05]  /*4500*/  BRA `(.L_x_9943) ;  /* 0x0000000800fc7947 */ /* 0x000fea0003800000 */
.L_x_9944:
        /* <DEDUP_REMOVED lines=12> */
.L_x_9957:
[----:B------:R-:W-:-:S05]  /*45d0*/  CS2R R6, SRZ ;  /* 0x0000000000067805 */ /* 0x000fca000001ff00 */
[----:B------:R0:W-:Y:S01]  /*45e0*/  STG.E.128 desc[UR36][R8.64], R4 ;  /* 0x0000000408007986 */ /* 0x0001e2000c101d24 */
[----:B------:R-:W-:Y:S05]  /*45f0*/  BRA `(.L_x_9943) ;  /* 0x0000000800c07947 */ /* 0x000fea0003800000 */
.L_x_9956:
        /* <DEDUP_REMOVED lines=25> */
.L_x_9961:
[----:B------:R-:W-:Y:S05]  /*4790*/  BSYNC B0 ;  /* 0x0000000000007941 */ /* 0x000fea0003800000 */
.L_x_9960:
[----:B------:R-:W-:-:S05]  /*47a0*/  LOP3.LUT R7, R0, R7, RZ, 0xfc, !PT ;  /* 0x0000000700077212 */ /* 0x000fca00078efcff */
[----:B------:R0:W-:Y:S01]  /*47b0*/  STG.E.U8 desc[UR36][R8.64], R7 ;  /* 0x0000000708007986 */ /* 0x0001e2000c101124 */
[----:B------:R-:W-:Y:S05]  /*47c0*/  BRA `(.L_x_9943) ;  /* 0x00000008004c7947 */ /* 0x000fea0003800000 */
.L_x_9959:
        /* <DEDUP_REMOVED lines=17> */
.L_x_9963:
[----:B------:R-:W-:Y:S01]  /*48e0*/  IMAD.MOV.U32 R0, RZ, RZ, 0x7f ;  /* 0x0000007fff007424 */ /* 0x000fe200078e00ff */
[----:B------:R-:W-:-:S04]  /*48f0*/  ISETP.GT.U32.AND P0, PT, R3, 0x7f800000, PT ;  /* 0x7f8000000300780c */ /* 0x000fc80003f04070 */
[----:B------:R-:W-:-:S09]  /*4900*/  SEL R0, R0, 0x7c, P0 ;  /* 0x0000007c00007807 */ /* 0x000fd20000000000 */
.L_x_9964:
[----:B------:R-:W-:Y:S05]  /*4910*/  BSYNC B0 ;  /* 0x0000000000007941 */ /* 0x000fea0003800000 */
.L_x_9962:
[----:B------:R-:W-:-:S04]  /*4920*/  LOP3.LUT R3, R7, 0x80000000, RZ, 0xc0, !PT ;  /* 0x8000000007037812 */ /* 0x000fc800078ec0ff */
[----:B------:R-:W-:-:S04]  /*4930*/  SHF.R.U32.HI R3, RZ, 0x18, R3 ;  /* 0x00000018ff037819 */ /* 0x000fc80000011603 */
[----:B------:R-:W-:-:S05]  /*4940*/  LOP3.LUT R3, R0, R3, RZ, 0xfc, !PT ;  /* 0x0000000300037212 */ /* 0x000fca00078efcff */
[----:B------:R0:W-:Y:S01]  /*4950*/  STG.E.U8 desc[UR36][R8.64], R3 ;  /* 0x0000000308007986 */ /* 0x0001e2000c101124 */
[----:B------:R-:W-:Y:S05]  /*4960*/  BRA `(.L_x_9943) ;  /* 0x0000000400e47947 */ /* 0x000fea0003800000 */
.L_x_9958:
        /* <DEDUP_REMOVED lines=8> */
.L_x_9955:
        /* <DEDUP_REMOVED lines=11> */
.L_x_9967:
        /* <DEDUP_REMOVED lines=21> */
.L_x_9970:
[----:B------:R-:W-:-:S04]  /*4bf0*/  LOP3.LUT R0, R7, 0x80000000, RZ, 0xc0, !PT ;  /* 0x8000000007007812 */ /* 0x000fc800078ec0ff */
[----:B------:R-:W-:-:S04]  /*4c00*/  SHF.R.U32.HI R0, RZ, 0x18, R0 ;  /* 0x00000018ff007819 */ /* 0x000fc80000011600 */
[----:B------:R-:W-:-:S07]  /*4c10*/  LOP3.LUT R0, R3, R0, RZ, 0xfc, !PT ;  /* 0x0000000003007212 */ /* 0x000fce00078efcff */
.L_x_9969:
[----:B------:R-:W-:Y:S05]  /*4c20*/  BSYNC B0 ;  /* 0x0000000000007941 */ /* 0x000fea0003800000 */
.L_x_9968:
[----:B------:R4:W-:Y:S01]  /*4c30*/  STG.E.U8 desc[UR36][R8.64], R0 ;  /* 0x0000000008007986 */ /* 0x0009e2000c101124 */
[----:B------:R-:W-:Y:S05]  /*4c40*/  BRA `(.L_x_9943) ;  /* 0x00000004002c7947 */ /* 0x000fea0003800000 */
.L_x_9966:
        /* <DEDUP_REMOVED lines=21> */
.L_x_9973:
[----:B------:R-:W-:-:S04]  /*4da0*/  LOP3.LUT R0, R7, 0x80000000, RZ, 0xc0, !PT ;  /* 0x8000000007007812 */ /* 0x000fc800078ec0ff */
[----:B------:R-:W-:-:S04]  /*4db0*/  SHF.R.U32.HI R0, RZ, 0x18, R0 ;  /* 0x00000018ff007819 */ /* 0x000fc80000011600 */
[----:B------:R-:W-:-:S07]  /*4dc0*/  LOP3.LUT R0, R3, R0, RZ, 0xfc, !PT ;  /* 0x0000000003007212 */ /* 0x000fce00078efcff */
.L_x_9972:
[----:B------:R-:W-:Y:S05]  /*4dd0*/  BSYNC B0 ;  /* 0x0000000000007941 */ /* 0x000fea0003800000 */
.L_x_9971:
[----:B------:R0:W-:Y:S01]  /*4de0*/  STG.E.U8 desc[UR36][R8.64], R0 ;  /* 0x0000000008007986 */ /* 0x0001e2000c101124 */
[----:B------:R-:W-:Y:S05]  /*4df0*/  BRA `(.L_x_9943) ;  /* 0x0000000000c07947 */ /* 0x000fea0003800000 */
.L_x_9965:
        /* <DEDUP_REMOVED lines=26> */
.L_x_9948:
        /* <DEDUP_REMOVED lines=16> */
.L_x_9976:
[----:B------:R-:W-:Y:S05]  /*50a0*/  BRA `(.L_x_9943) ;  /* 0x0000000000147947 */ /* 0x000fea0003800000 */
.L_x_9975:
[----:B------:R-:W0:Y:S02]  /*50b0*/  F2I.U64.F64.TRUNC R4, R4 ;  /* 0x0000000400047311 */ /* 0x000e24000030d800 */
[----:B0-----:R3:W-:Y:S01]  /*50c0*/  STG.E.64 desc[UR36][R8.64], R4 ;  /* 0x0000000408007986 */ /* 0x0017e2000c101b24 */
[----:B------:R-:W-:Y:S05]  /*50d0*/  BRA `(.L_x_9943) ;  /* 0x0000000000087947 */ /* 0x000fea0003800000 */
.L_x_9974:
[----:B------:R-:W0:Y:S02]  /*50e0*/  F2I.U32.F64.TRUNC R5, R4 ;  /* 0x0000000400057311 */ /* 0x000e24000030d000 */
[----:B0-----:R1:W-:Y:S02]  /*50f0*/  STG.E desc[UR36][R8.64], R5 ;  /* 0x0000000508007986 */ /* 0x0013e4000c101924 */
.L_x_9943:
[----:B------:R-:W-:Y:S05]  /*5100*/  BSYNC B6 ;  /* 0x0000000000067941 */ /* 0x000fea0003800000 */
.L_x_9942:
        /* <DEDUP_REMOVED lines=24> */
.L_x_9982:
[----:B------:R-:W0:Y:S02]  /*5290*/  F2I.S64.F64.TRUNC R28, R28 ;  /* 0x0000001c001c7311 */ /* 0x000e24000030d900 */
[----:B0-----:R-:W-:-:S05]  /*52a0*/  IMAD.MOV.U32 R3, RZ, RZ, R28 ;  /* 0x000000ffff037224 */ /* 0x001fca00078e001c */
[----:B------:R0:W-:Y:S01]  /*52b0*/  STG.E.U8 desc[UR36][R4.64], R3 ;  /* 0x0000000304007986 */ /* 0x0001e2000c101124 */
[----:B------:R-:W-:Y:S05]  /*52c0*/  BRA `(.L_x_9984) ;  /* 0x0000000c00f07947 */ /* 0x000fea0003800000 */
.L_x_9981:
        /* <DEDUP_REMOVED lines=9> */
.L_x_9986:
[----:B------:R-:W0:Y:S02]  /*5360*/  F2I.F64.TRUNC R29, R28 ;  /* 0x0000001c001d7311 */ /* 0x000e24000030d100 */
[----:B0-----:R0:W-:Y:S01]  /*5370*/  STG.E desc[UR36][R4.64], R29 ;  /* 0x0000001d04007986 */ /* 0x0011e2000c101924 */
[----:B------:R-:W-:Y:S05]  /*5380*/  BRA `(.L_x_9984) ;  /* 0x0000000c00c07947 */ /* 0x000fea0003800000 */
.L_x_9985:
[----:B------:R-:W0:Y:S02]  /*5390*/  F2I.F64.TRUNC R29, R28 ;  /* 0x0000001c001d7311 */ /* 0x000e24000030d100 */
[----:B0-----:R0:W-:Y:S01]  /*53a0*/  STG.E.U16 desc[UR36][R4.64], R29 ;  /* 0x0000001d04007986 */ /* 0x0011e2000c101524 */
[----:B------:R-:W-:Y:S05]  /*53b0*/  BRA `(.L_x_9984) ;  /* 0x0000000c00b47947 */ /* 0x000fea0003800000 */
.L_x_9980:
        /* <DEDUP_REMOVED lines=13> */
.L_x_9988:
        /* <DEDUP_REMOVED lines=8> */
.L_x_9987:
        /* <DEDUP_REMOVED lines=14> */
.L_x_9990:
        /* <DEDUP_REMOVED lines=9> */
.L_x_9989:
[----:B------:R0:W-:Y:S01]  /*5680*/  STG.E.64 desc[UR36][R4.64], R28 ;  /* 0x0000001c04007986 */ /* 0x0001e2000c101b24 */
[----:B------:R-:W-:Y:S05]  /*5690*/  BRA `(.L_x_9984) ;  /* 0x0000000800fc7947 */ /* 0x000fea0003800000 */
.L_x_9979:
        /* <DEDUP_REMOVED lines=12> */
.L_x_9993:
[----:B------:R-:W-:-:S05]  /*5760*/  CS2R R30, SRZ ;  /* 0x00000000001e7805 */ /* 0x000fca000001ff00 */
[----:B------:R0:W-:Y:S01]  /*5770*/  STG.E.128 desc[UR36][R4.64], R28 ;  /* 0x0000001c04007986 */ /* 0x0001e2000c101d24 */
[----:B------:R-:W-:Y:S05]  /*5780*/  BRA `(.L_x_9984) ;  /* 0x0000000800c07947 */ /* 0x000fea0003800000 */
.L_x_9992:
        /* <DEDUP_REMOVED lines=25> */
.L_x_9997:
[----:B------:R-:W-:Y:S05]  /*5920*/  BSYNC B0 ;  /* 0x0000000000007941 */ /* 0x000fea0003800000 */
.L_x_9996:
[----:B------:R-:W-:-:S05]  /*5930*/  LOP3.LUT R7, R0, R7, RZ, 0xfc, !PT ;  /* 0x0000000700077212 */ /* 0x000fca00078efcff */
[----:B------:R0:W-:Y:S01]  /*5940*/  STG.E.U8 desc[UR36][R4.64], R7 ;  /* 0x0000000704007986 */ /* 0x0001e2000c101124 */
[----:B------:R-:W-:Y:S05]  /*5950*/  BRA `(.L_x_9984) ;  /* 0x00000008004c7947 */ /* 0x000fea0003800000 */
.L_x_9995:
        /* <DEDUP_REMOVED lines=17> */
.L_x_9999:
[----:B------:R-:W-:Y:S01]  /*5a70*/  IMAD.MOV.U32 R0, RZ, RZ, 0x7f ;  /* 0x0000007fff007424 */ /* 0x000fe200078e00ff */
[----:B------:R-:W-:-:S04]  /*5a80*/  ISETP.GT.U32.AND P0, PT, R3, 0x7f800000, PT ;  /* 0x7f8000000300780c */ /* 0x000fc80003f04070 */
[----:B------:R-:W-:-:S09]  /*5a90*/  SEL R0, R0, 0x7c, P0 ;  /* 0x0000007c00007807 */ /* 0x000fd20000000000 */
.L_x_10000:
[----:B------:R-:W-:Y:S05]  /*5aa0*/  BSYNC B0 ;  /* 0x0000000000007941 */ /* 0x000fea0003800000 */
.L_x_9998:
[----:B------:R-:W-:-:S04]  /*5ab0*/  LOP3.LUT R3, R7, 0x80000000, RZ, 0xc0, !PT ;  /* 0x8000000007037812 */ /* 0x000fc800078ec0ff */
[----:B------:R-:W-:-:S04]  /*5ac0*/  SHF.R.U32.HI R3, RZ, 0x18, R3 ;  /* 0x00000018ff037819 */ /* 0x000fc80000011603 */
[----:B------:R-:W-:-:S05]  /*5ad0*/  LOP3.LUT R3, R0, R3, RZ, 0xfc, !PT ;  /* 0x0000000300037212 */ /* 0x000fca00078efcff */
[----:B------:R0:W-:Y:S01]  /*5ae0*/  STG.E.U8 desc[UR36][R4.64], R3 ;  /* 0x0000000304007986 */ /* 0x0001e2000c101124 */
[----:B------:R-:W-:Y:S05]  /*5af0*/  BRA `(.L_x_9984) ;  /* 0x0000000400e47947 */ /* 0x000fea0003800000 */
.L_x_9994:
        /* <DEDUP_REMOVED lines=8> */
.L_x_9991:
        /* <DEDUP_REMOVED lines=11> */
.L_x_10003:
        /* <DEDUP_REMOVED lines=21> */
.L_x_10006:
[----:B------:R-:W-:-:S04]  /*5d80*/  LOP3.LUT R0, R7, 0x80000000, RZ, 0xc0, !PT ;  /* 0x8000000007007812 */ /* 0x000fc800078ec0ff */
[----:B------:R-:W-:-:S04]  /*5d90*/  SHF.R.U32.HI R0, RZ, 0x18, R0 ;  /* 0x00000018ff007819 */ /* 0x000fc80000011600 */
[----:B------:R-:W-:-:S07]  /*5da0*/  LOP3.LUT R0, R3, R0, RZ, 0xfc, !PT ;  /* 0x0000000003007212 */ /* 0x000fce00078efcff */
.L_x_10005:
[----:B------:R-:W-:Y:S05]  /*5db0*/  BSYNC B0 ;  /* 0x0000000000007941 */ /* 0x000fea0003800000 */
.L_x_10004:
[----:B------:R3:W-:Y:S01]  /*5dc0*/  STG.E.U8 desc[UR36][R4.64], R0 ;  /* 0x0000000004007986 */ /* 0x0007e2000c101124 */
[----:B------:R-:W-:Y:S05]  /*5dd0*/  BRA `(.L_x_9984) ;  /* 0x00000004002c7947 */ /* 0x000fea0003800000 */
.L_x_10002:
        /* <DEDUP_REMOVED lines=21> */
.L_x_10009:
[----:B------:R-:W-:-:S04]  /*5f30*/  LOP3.LUT R0, R7, 0x80000000, RZ, 0xc0, !PT ;  /* 0x8000000007007812 */ /* 0x000fc800078ec0ff */
[----:B------:R-:W-:-:S04]  /*5f40*/  SHF.R.U32.HI R0, RZ, 0x18, R0 ;  /* 0x00000018ff007819 */ /* 0x000fc80000011600 */
[----:B------:R-:W-:-:S07]  /*5f50*/  LOP3.LUT R0, R3, R0, RZ, 0xfc, !PT ;  /* 0x0000000003007212 */ /* 0x000fce00078efcff */
.L_x_10008:
[----:B------:R-:W-:Y:S05]  /*5f60*/  BSYNC B0 ;  /* 0x0000000000007941 */ /* 0x000fea0003800000 */
.L_x_10007:
[----:B------:R0:W-:Y:S01]  /*5f70*/  STG.E.U8 desc[UR36][R4.64], R0 ;  /* 0x0000000004007986 */ /* 0x0001e2000c101124 */
[----:B------:R-:W-:Y:S05]  /*5f80*/  BRA `(.L_x_9984) ;  /* 0x0000000000c07947 */ /* 0x000fea0003800000 */
.L_x_10001:
        /* <DEDUP_REMOVED lines=26> */
.L_x_9983:
        /* <DEDUP_REMOVED lines=16> */
.L_x_10012:
[----:B------:R-:W-:Y:S05]  /*6230*/  BRA `(.L_x_9984) ;  /* 0x0000000000147947 */ /* 0x000fea0003800000 */
.L_x_10011:
[----:B------:R-:W0:Y:S02]  /*6240*/  F2I.U64.F64.TRUNC R28, R28 ;  /* 0x0000001c001c7311 */ /* 0x000e24000030d800 */
[----:B0-----:R2:W-:Y:S01]  /*6250*/  STG.E.64 desc[UR36][R4.64], R28 ;  /* 0x0000001c04007986 */ /* 0x0015e2000c101b24 */
[----:B------:R-:W-:Y:S05]  /*6260*/  BRA `(.L_x_9984) ;  /* 0x0000000000087947 */ /* 0x000fea0003800000 */
.L_x_10010:
[----:B------:R-:W0:Y:S02]  /*6270*/  F2I.U32.F64.TRUNC R29, R28 ;  /* 0x0000001c001d7311 */ /* 0x000e24000030d000 */
[----:B0-----:R0:W-:Y:S02]  /*6280*/  STG.E desc[UR36][R4.64], R29 ;  /* 0x0000001d04007986 */ /* 0x0011e4000c101924 */
.L_x_9984:
        /* <DEDUP_REMOVED lines=24> */
.L_x_10016:
[----:B------:R-:W0:Y:S02]  /*6410*/  F2I.S64.F64.TRUNC R24, R24 ;  /* 0x0000001800187311 */ /* 0x000e24000030d900 */
[----:B0-----:R-:W-:-:S05]  /*6420*/  IMAD.MOV.U32 R3, RZ, RZ, R24 ;  /* 0x000000ffff037224 */ /* 0x001fca00078e0018 */
[----:B------:R3:W-:Y:S01]  /*6430*/  STG.E.U8 desc[UR36][R4.64], R3 ;  /* 0x0000000304007986 */ /* 0x0007e2000c101124 */
[----:B------:R-:W-:Y:S05]  /*6440*/  BRA `(.L_x_10018) ;  /* 0x0000000c00f07947 */ /* 0x000fea0003800000 */
.L_x_10015:
        /* <DEDUP_REMOVED lines=9> */
.L_x_10020:
[----:B------:R-:W0:Y:S02]  /*64e0*/  F2I.F64.TRUNC R25, R24 ;  /* 0x0000001800197311 */ /* 0x000e24000030d100 */
[----:B0-----:R2:W-:Y:S01]  /*64f0*/  STG.E desc[UR36][R4.64], R25 ;  /* 0x0000001904007986 */ /* 0x0015e2000c101924 */
[----:B------:R-:W-:Y:S05]  /*6500*/  BRA `(.L_x_10018) ;  /* 0x0000000c00c07947 */ /* 0x000fea0003800000 */
.L_x_10019:
[----:B------:R-:W0:Y:S02]  /*6510*/  F2I.F64.TRUNC R25, R24 ;  /* 0x0000001800197311 */ /* 0x000e24000030d100 */
[----:B0-----:R0:W-:Y:S01]  /*6520*/  STG.E.U16 desc[UR36][R4.64], R25 ;  /* 0x0000001904007986 */ /* 0x0011e2000c101524 */
[----:B------:R-:W-:Y:S05]  /*6530*/  BRA `(.L_x_10018) ;  /* 0x0000000c00b47947 */ /* 0x000fea0003800000 */
.L_x_10014:
        /* <DEDUP_REMOVED lines=13> */
.L_x_10022:
        /* <DEDUP_REMOVED lines=8> */
.L_x_10021:
        /* <DEDUP_REMOVED lines=14> */
.L_x_10024:
        /* <DEDUP_REMOVED lines=9> */
.L_x_10023:
[----:B------:R0:W-:Y:S01]  /*6800*/  STG.E.64 desc[UR36][R4.64], R24 ;  /* 0x0000001804007986 */ /* 0x0001e2000c101b24 */
[----:B------:R-:W-:Y:S05]  /*6810*/  BRA `(.L_x_10018) ;  /* 0x0000000800fc7947 */ /* 0x000fea0003800000 */
.L_x_10013:
        /* <DEDUP_REMOVED lines=12> */
.L_x_10027:
[----:B------:R-:W-:-:S05]  /*68e0*/  CS2R R26, SRZ ;  /* 0x00000000001a7805 */ /* 0x000fca000001ff00 */
[----:B------:R0:W-:Y:S01]  /*68f0*/  STG.E.128 desc[UR36][R4.64], R24 ;  /* 0x0000001804007986 */ /* 0x0001e2000c101d24 */
[----:B------:R-:W-:Y:S05]  /*6900*/  BRA `(.L_x_10018) ;  /* 0x0000000800c07947 */ /* 0x000fea0003800000 */
.L_x_10026:
        /* <DEDUP_REMOVED lines=25> */
.L_x_10031:
[----:B------:R-:W-:Y:S05]  /*6aa0*/  BSYNC B0 ;  /* 0x0000000000007941 */ /* 0x000fea0003800000 */
.L_x_10030:
[----:B------:R-:W-:-:S05]  /*6ab0*/  LOP3.LUT R7, R0, R7, RZ, 0xfc, !PT ;  /* 0x0000000700077212 */ /* 0x000fca00078efcff */
[----:B------:R0:W-:Y:S01]  /*6ac0*/  STG.E.U8 desc[UR36][R4.64], R7 ;  /* 0x0000000704007986 */ /* 0x0001e2000c101124 */
[----:B------:R-:W-:Y:S05]  /*6ad0*/  BRA `(.L_x_10018) ;  /* 0x00000008004c7947 */ /* 0x000fea0003800000 */
.L_x_10029:
        /* <DEDUP_REMOVED lines=17> */
.L_x_10033:
[----:B------:R-:W-:Y:S01]  /*6bf0*/  IMAD.MOV.U32 R0, RZ, RZ, 0x7f ;  /* 0x0000007fff007424 */ /* 0x000fe200078e00ff */
[----:B------:R-:W-:-:S04]  /*6c00*/  ISETP.GT.U32.AND P0, PT, R3, 0x7f800000, PT ;  /* 0x7f8000000300780c */ /* 0x000fc80003f04070 */
[----:B------:R-:W-:-:S09]  /*6c10*/  SEL R0, R0, 0x7c, P0 ;  /* 0x0000007c00007807 */ /* 0x000fd20000000000 */
.L_x_10034:
[----:B------:R-:W-:Y:S05]  /*6c20*/  BSYNC B0 ;  /* 0x0000000000007941 */ /* 0x000fea0003800000 */
.L_x_10032:
[----:B------:R-:W-:-:S04]  /*6c30*/  LOP3.LUT R3, R7, 0x80000000, RZ, 0xc0, !PT ;  /* 0x8000000007037812 */ /* 0x000fc800078ec0ff */
[----:B------:R-:W-:-:S04]  /*6c40*/  SHF.R.U32.HI R3, RZ, 0x18, R3 ;  /* 0x00000018ff037819 */ /* 0x000fc80000011603 */
[----:B------:R-:W-:-:S05]  /*6c50*/  LOP3.LUT R3, R0, R3, RZ, 0xfc, !PT ;  /* 0x0000000300037212 */ /* 0x000fca00078efcff */
[----:B------:R0:W-:Y:S01]  /*6c60*/  STG.E.U8 desc[UR36][R4.64], R3 ;  /* 0x0000000304007986 */ /* 0x0001e2000c101124 */
[----:B------:R-:W-:Y:S05]  /*6c70*/  BRA `(.L_x_10018) ;  /* 0x0000000400e47947 */ /* 0x000fea0003800000 */
.L_x_10028:
        /* <DEDUP_REMOVED lines=8> */
.L_x_10025:
        /* <DEDUP_REMOVED lines=11> */
.L_x_10037:
        /* <DEDUP_REMOVED lines=21> */
.L_x_10040:
[----:B------:R-:W-:-:S04]  /*6f00*/  LOP3.LUT R0, R7, 0x80000000, RZ, 0xc0, !PT ;  /* 0x8000000007007812 */ /* 0x000fc800078ec0ff */
[----:B------:R-:W-:-:S04]  /*6f10*/  SHF.R.U32.HI R0, RZ, 0x18, R0 ;  /* 0x00000018ff007819 */ /* 0x000fc80000011600 */
[----:B------:R-:W-:-:S07]  /*6f20*/  LOP3.LUT R0, R3, R0, RZ, 0xfc, !PT ;  /* 0x0000000003007212 */ /* 0x000fce00078efcff */
.L_x_10039:
[----:B------:R-:W-:Y:S05]  /*6f30*/  BSYNC B0 ;  /* 0x0000000000007941 */ /* 0x000fea0003800000 */
.L_x_10038:
[----:B------:R0:W-:Y:S01]  /*6f40*/  STG.E.U8 desc[UR36][R4.64], R0 ;  /* 0x0000000004007986 */ /* 0x0001e2000c101124 */
[----:B------:R-:W-:Y:S05]  /*6f50*/  BRA `(.L_x_10018) ;  /* 0x00000004002c7947 */ /* 0x000fea0003800000 */
.L_x_10036:
        /* <DEDUP_REMOVED lines=21> */
.L_x_10043:
[----:B------:R-:W-:-:S04]  /*70b0*/  LOP3.LUT R0, R7, 0x80000000, RZ, 0xc0, !PT ;  /* 0x8000000007007812 */ /* 0x000fc800078ec0ff */
[----:B------:R-:W-:-:S04]  /*70c0*/  SHF.R.U32.HI R0, RZ, 0x18, R0 ;  /* 0x00000018ff007819 */ /* 0x000fc80000011600 */
[----:B------:R-:W-:-:S07]  /*70d0*/  LOP3.LUT R0, R3, R0, RZ, 0xfc, !PT ;  /* 0x0000000003007212 */ /* 0x000fce00078efcff */
.L_x_10042:
[----:B------:R-:W-:Y:S05]  /*70e0*/  BSYNC B0 ;  /* 0x0000000000007941 */ /* 0x000fea0003800000 */
.L_x_10041:
[----:B------:R0:W-:Y:S01]  /*70f0*/  STG.E.U8 desc[UR36][R4.64], R0 ;  /* 0x0000000004007986 */ /* 0x0001e2000c101124 */
[----:B------:R-:W-:Y:S05]  /*7100*/  BRA `(.L_x_10018) ;  /* 0x0000000000c07947 */ /* 0x000fea0003800000 */
.L_x_10035:
        /* <DEDUP_REMOVED lines=26> */
.L_x_10017:
        /* <DEDUP_REMOVED lines=16> */
.L_x_10046:
[----:B------:R-:W-:Y:S05]  /*73b0*/  BRA `(.L_x_10018) ;  /* 0x0000000000147947 */ /* 0x000fea0003800000 */
.L_x_10045:
[----:B------:R-:W0:Y:S02]  /*73c0*/  F2I.U64.F64.TRUNC R24, R24 ;  /* 0x0000001800187311 */ /* 0x000e24000030d800 */
[----:B0-----:R0:W-:Y:S01]  /*73d0*/  STG.E.64 desc[UR36][R4.64], R24 ;  /* 0x0000001804007986 */ /* 0x0011e2000c101b24 */
[----:B------:R-:W-:Y:S05]  /*73e0*/  BRA `(.L_x_10018) ;  /* 0x0000000000087947 */ /* 0x000fea0003800000 */
.L_x_10044:
[----:B------:R-:W0:Y:S02]  /*73f0*/  F2I.U32.F64.TRUNC R25, R24 ;  /* 0x0000001800197311 */ /* 0x000e24000030d000 */
[----:B0-----:R0:W-:Y:S02]  /*7400*/  STG.E desc[UR36][R4.64], R25 ;  /* 0x0000001904007986 */ /* 0x0011e4000c101924 */
.L_x_10018:
[----:B------:R-:W-:-:S07]  /*7410*/  VIADD R22, R22, 0x80 ;  /* 0x0000008016167836 */ /* 0x000fce0000000000 */
.L_x_9978:
[----:B------:R-:W-:Y:S05]  /*7420*/  BSYNC B6 ;  /* 0x0000000000067941 */ /* 0x000fea0003800000 */
.L_x_9977:
        /* <DEDUP_REMOVED lines=22> */
.L_x_10050:
[----:B------:R-:W0:Y:S02]  /*7590*/  F2I.S64.F64.TRUNC R16, R16 ;  /* 0x0000001000107311 */ /* 0x000e24000030d900 */
[----:B0-----:R-:W-:-:S05]  /*75a0*/  IMAD.MOV.U32 R3, RZ, RZ, R16 ;  /* 0x000000ffff037224 */ /* 0x001fca00078e0010 */
[----:B------:R-:W-:Y:S01]  /*75b0*/  STG.E.U8 desc[UR36][R4.64], R3 ;  /* 0x0000000304007986 */ /* 0x000fe2000c101124 */
[----:B------:R-:W-:Y:S05]  /*75c0*/  EXIT ;  /* 0x000000000000794d */ /* 0x000fea0003800000 */
.L_x_10049:
        /* <DEDUP_REMOVED lines=9> */
.L_x_10053:
[----:B------:R-:W0:Y:S02]  /*7660*/  F2I.F64.TRUNC R17, R16 ;  /* 0x0000001000117311 */ /* 0x000e24000030d100 */
[----:B0-----:R-:W-:Y:S01]  /*7670*/  STG.E desc[UR36][R4.64], R17 ;  /* 0x0000001104007986 */ /* 0x001fe2000c101924 */
[----:B------:R-:W-:Y:S05]  /*7680*/  EXIT ;  /* 0x000000000000794d */ /* 0x000fea0003800000 */
.L_x_10052:
[----:B------:R-:W0:Y:S02]  /*7690*/  F2I.F64.TRUNC R17, R16 ;  /* 0x0000001000117311 */ /* 0x000e24000030d100 */
[----:B0-----:R-:W-:Y:S01]  /*76a0*/  STG.E.U16 desc[UR36][R4.64], R17 ;  /* 0x0000001104007986 */ /* 0x001fe2000c101524 */
[----:B------:R-:W-:Y:S05]  /*76b0*/  EXIT ;  /* 0x000000000000794d */ /* 0x000fea0003800000 */
.L_x_10048:
        /* <DEDUP_REMOVED lines=13> */
.L_x_10055:
        /* <DEDUP_REMOVED lines=8> */
.L_x_10054:
        /* <DEDUP_REMOVED lines=14> */
.L_x_10057:
        /* <DEDUP_REMOVED lines=9> */
.L_x_10056:
[----:B------:R-:W-:Y:S01]  /*7980*/  STG.E.64 desc[UR36][R4.64], R16 ;  /* 0x0000001004007986 */ /* 0x000fe2000c101b24 */
[----:B------:R-:W-:Y:S05]  /*7990*/  EXIT ;  /* 0x000000000000794d */ /* 0x000fea0003800000 */
.L_x_10047:
        /* <DEDUP_REMOVED lines=12> */
.L_x_10060:
[----:B------:R-:W-:-:S05]  /*7a60*/  CS2R R18, SRZ ;  /* 0x0000000000127805 */ /* 0x000fca000001ff00 */
[----:B------:R-:W-:Y:S01]  /*7a70*/  STG.E.128 desc[UR36][R4.64], R16 ;  /* 0x0000001004007986 */ /* 0x000fe2000c101d24 */
[----:B------:R-:W-:Y:S05]  /*7a80*/  EXIT ;  /* 0x000000000000794d */ /* 0x000fea0003800000 */
.L_x_10059:
        /* <DEDUP_REMOVED lines=25> */
.L_x_10064:
[----:B------:R-:W-:Y:S05]  /*7c20*/  BSYNC B0 ;  /* 0x0000000000007941 */ /* 0x000fea0003800000 */
.L_x_10063:
[----:B------:R-:W-:-:S05]  /*7c30*/  LOP3.LUT R3, R0, R3, RZ, 0xfc, !PT ;  /* 0x0000000300037212 */ /* 0x000fca00078efcff */
[----:B------:R-:W-:Y:S01]  /*7c40*/  STG.E.U8 desc[UR36][R4.64], R3 ;  /* 0x0000000304007986 */ /* 0x000fe2000c101124 */
[----:B------:R-:W-:Y:S05]  /*7c50*/  EXIT ;  /* 0x000000000000794d */ /* 0x000fea0003800000 */
.L_x_10062:
        /* <DEDUP_REMOVED lines=17> */
.L_x_10066:
[----:B------:R-:W-:Y:S01]  /*7d70*/  IMAD.MOV.U32 R0, RZ, RZ, 0x7f ;  /* 0x0000007fff007424 */ /* 0x000fe200078e00ff */
[----:B------:R-:W-:-:S04]  /*7d80*/  ISETP.GT.U32.AND P0, PT, R2, 0x7f800000, PT ;  /* 0x7f8000000200780c */ /* 0x000fc80003f04070 */
[----:B------:R-:W-:-:S09]  /*7d90*/  SEL R0, R0, 0x7c, P0 ;  /* 0x0000007c00007807 */ /* 0x000fd20000000000 */
.L_x_10067:
[----:B------:R-:W-:Y:S05]  /*7da0*/  BSYNC B0 ;  /* 0x0000000000007941 */ /* 0x000fea0003800000 */
.L_x_10065:
[----:B------:R-:W-:-:S04]  /*7db0*/  LOP3.LUT R2, R3, 0x80000000, RZ, 0xc0, !PT ;  /* 0x8000000003027812 */ /* 0x000fc800078ec0ff */
[----:B------:R-:W-:-:S04]  /*7dc0*/  SHF.R.U32.HI R3, RZ, 0x18, R2 ;  /* 0x00000018ff037819 */ /* 0x000fc80000011602 */
[----:B------:R-:W-:-:S05]  /*7dd0*/  LOP3.LUT R3, R0, R3, RZ, 0xfc, !PT ;  /* 0x0000000300037212 */ /* 0x000fca00078efcff */
[----:B------:R-:W-:Y:S01]  /*7de0*/  STG.E.U8 desc[UR36][R4.64], R3 ;  /* 0x0000000304007986 */ /* 0x000fe2000c101124 */
[----:B------:R-:W-:Y:S05]  /*7df0*/  EXIT ;  /* 0x000000000000794d */ /* 0x000fea0003800000 */
.L_x_10061:
        /* <DEDUP_REMOVED lines=8> */
.L_x_10058:
        /* <DEDUP_REMOVED lines=11> */
.L_x_10070:
        /* <DEDUP_REMOVED lines=21> */
.L_x_10073:
[----:B------:R-:W-:-:S04]  /*8080*/  LOP3.LUT R2, R7, 0x80000000, RZ, 0xc0, !PT ;  /* 0x8000000007027812 */ /* 0x000fc800078ec0ff */
[----:B------:R-:W-:-:S04]  /*8090*/  SHF.R.U32.HI R3, RZ, 0x18, R2 ;  /* 0x00000018ff037819 */ /* 0x000fc80000011602 */
[----:B------:R-:W-:-:S04]  /*80a0*/  LOP3.LUT R0, R0, R3, RZ, 0xfc, !PT ;  /* 0x0000000300007212 */ /* 0x000fc800078efcff */
[----:B------:R-:W-:-:S07]  /*80b0*/  PRMT R2, R0, 0x7610, R2 ;  /* 0x0000761000027816 */ /* 0x000fce0000000002 */
.L_x_10072:
[----:B------:R-:W-:Y:S05]  /*80c0*/  BSYNC B0 ;  /* 0x0000000000007941 */ /* 0x000fea0003800000 */
.L_x_10071:
[----:B------:R-:W-:Y:S01]  /*80d0*/  STG.E.U8 desc[UR36][R4.64], R2 ;  /* 0x0000000204007986 */ /* 0x000fe2000c101124 */
[----:B------:R-:W-:Y:S05]  /*80e0*/  EXIT ;  /* 0x000000000000794d */ /* 0x000fea0003800000 */
.L_x_10069:
        /* <DEDUP_REMOVED lines=21> */
.L_x_10076:
[----:B------:R-:W-:-:S04]  /*8240*/  LOP3.LUT R2, R7, 0x80000000, RZ, 0xc0, !PT ;  /* 0x8000000007027812 */ /* 0x000fc800078ec0ff */
[----:B------:R-:W-:-:S04]  /*8250*/  SHF.R.U32.HI R3, RZ, 0x18, R2 ;  /* 0x00000018ff037819 */ /* 0x000fc80000011602 */
[----:B------:R-:W-:-:S04]  /*8260*/  LOP3.LUT R0, R0, R3, RZ, 0xfc, !PT ;  /* 0x0000000300007212 */ /* 0x000fc800078efcff */
[----:B------:R-:W-:-:S07]  /*8270*/  PRMT R2, R0, 0x7610, R2 ;  /* 0x0000761000027816 */ /* 0x000fce0000000002 */
.L_x_10075:
[----:B------:R-:W-:Y:S05]  /*8280*/  BSYNC B0 ;  /* 0x0000000000007941 */ /* 0x000fea0003800000 */
.L_x_10074:
[----:B------:R-:W-:Y:S01]  /*8290*/  STG.E.U8 desc[UR36][R4.64], R2 ;  /* 0x0000000204007986 */ /* 0x000fe2000c101124 */
[----:B------:R-:W-:Y:S05]  /*82a0*/  EXIT ;  /* 0x000000000000794d */ /* 0x000fea0003800000 */
.L_x_10068:
        /* <DEDUP_REMOVED lines=26> */
.L_x_10051:
        /* <DEDUP_REMOVED lines=16> */
.L_x_10079:
[----:B------:R-:W-:Y:S05]  /*8550*/  EXIT ;  /* 0x000000000000794d */ /* 0x000fea0003800000 */
.L_x_10078:
[----:B------:R-:W0:Y:S02]  /*8560*/  F2I.U64.F64.TRUNC R16, R16 ;  /* 0x0000001000107311 */ /* 0x000e24000030d800 */
[----:B0-----:R-:W-:Y:S01]  /*8570*/  STG.E.64 desc[UR36][R4.64], R16 ;  /* 0x0000001004007986 */ /* 0x001fe2000c101b24 */
[----:B------:R-:W-:Y:S05]  /*8580*/  EXIT ;  /* 0x000000000000794d */ /* 0x000fea0003800000 */
.L_x_10077:
[----:B------:R-:W0:Y:S02]  /*8590*/  F2I.U32.F64.TRUNC R17, R16 ;  /* 0x0000001000117311 */ /* 0x000e24000030d000 */
[----:B0-----:R-:W-:Y:S01]  /*85a0*/  STG.E desc[UR36][R4.64], R17 ;  /* 0x0000001104007986 */ /* 0x001fe2000c101924 */
[----:B------:R-:W-:Y:S05]  /*85b0*/  EXIT ;  /* 0x000000000000794d */ /* 0x000fea0003800000 */
.L_x_10080:
        /* <DEDUP_REMOVED lines=12> */
.L_x_71667:


//--------------------- .text._ZN2at6native18elementwise_kernelILi128ELi2EZNS0_22gpu_kernel_impl_nocastIZNS0_50_GLOBAL__N__2680c7bb_12_PowKernel_cu_140f0503_289629pow_tensor_scalar_kernel_implIddEEvRNS_18TensorIteratorBaseET0_EUldE0_EEvS6_RKT_EUliE_EEviT1_ --------------------------
	.section	.text._ZN2at6native18elementwise_kernelILi128ELi2EZNS0_22gpu_kernel_impl_nocastIZNS0_50_GLOBAL__N__2680c7bb_12_PowKernel_cu_140f0503_289629pow_tensor_scalar_kernel_implIddEEvRNS_18TensorIteratorBaseET0_EUldE0_EEvS6_RKT_EUliE_EEviT1_,"ax",@progbits
	.align	128
        .global         _ZN2at6native18elementwise_kernelILi128ELi2EZNS0_22gpu_kernel_impl_nocastIZNS0_50_GLOBAL__N__2680c7bb_12_PowKernel_cu_140f0503_289629pow_tensor_scalar_kernel_implIddEEvRNS_18TensorIteratorBaseET0_EUldE0_EEvS6_RKT_EUliE_EEviT1_
        .type           _ZN2at6native18elementwise_kernelILi128ELi2EZNS0_22gpu_kernel_impl_nocastIZNS0_50_GLOBAL__N__2680c7bb_12_PowKernel_cu_140f0503_289629pow_tensor_scalar_kernel_implIddEEvRNS_18TensorIteratorBaseET0_EUldE0_EEvS6_RKT_EUliE_EEviT1_,@function
        .size           _ZN2at6native18elementwise_kernelILi128ELi2EZNS0_22gpu_kernel_impl_nocastIZNS0_50_GLOBAL__N__2680c7bb_12_PowKernel_cu_140f0503_289629pow_tensor_scalar_kernel_implIddEEvRNS_18TensorIteratorBaseET0_EUldE0_EEvS6_RKT_EUliE_EEviT1_,(.L_x_71668 - _ZN2at6native18elementwise_kernelILi128ELi2EZNS0_22gpu_kernel_impl_nocastIZNS0_50_GLOBAL__N__2680c7bb_12_PowKernel_cu_140f0503_289629pow_tensor_scalar_kernel_implIddEEvRNS_18TensorIteratorBaseET0_EUldE0_EEvS6_RKT_EUliE_EEviT1_)
        .other          _ZN2at6native18elementwise_kernelILi128ELi2EZNS0_22gpu_kernel_impl_nocastIZNS0_50_GLOBAL__N__2680c7bb_12_PowKernel_cu_140f0503_289629pow_tensor_scalar_kernel_implIddEEvRNS_18TensorIteratorBaseET0_EUldE0_EEvS6_RKT_EUliE_EEviT1_,@"STO_CUDA_ENTRY STV_DEFAULT"
_ZN2at6native18elementwise_kernelILi128ELi2EZNS0_22gpu_kernel_impl_nocastIZNS0_50_GLOBAL__N__2680c7bb_12_PowKernel_cu_140f0503_289629pow_tensor_scalar_kernel_implIddEEvRNS_18TensorIteratorBaseET0_EUldE0_EEvS6_RKT_EUliE_EEviT1_:
.text._ZN2at6native18elementwise_kernelILi128ELi2EZNS0_22gpu_kernel_impl_nocastIZNS0_50_GLOBAL__N__2680c7bb_12_PowKernel_cu_140f0503_289629pow_tensor_scalar_kernel_implIddEEvRNS_18TensorIteratorBaseET0_EUldE0_EEvS6_RKT_EUliE_EEviT1_:
        /* <DEDUP_REMOVED lines=312> */
.L_x_10083:
[----:B------:R-:W-:Y:S02]  /*1380*/  ULDC.64 UR8, c[0x0][0x418] ;  /* 0x0001060000087ab9 */ /* 0x000fe40000000a00 */
[----:B------:R-:W-:-:S04]  /*1390*/  IADD3 R4, P0, R2, UR8, RZ ;  /* 0x0000000802047c10 */ /* 0x000fc8000ff1e0ff */
[----:B------:R-:W-:Y:S01]  /*13a0*/  IADD3.X R5, RZ, UR9, RZ, P0, !PT ;  /* 0x00000009ff057c10 */ /* 0x000fe200087fe4ff */
[----:B------:R-:W-:-:S05]  /*13b0*/  ULDC.64 UR8, c[0x0][0x410] ;  /* 0x0001040000087ab9 */ /* 0x000fca0000000a00 */
[----:B------:R-:W2:Y:S01]  /*13c0*/  LDG.E.64 R4, desc[UR4][R4.64] ;  /* 0x0000000404047981 */ /* 0x000ea2000c1e1b00 */
[----:B------:R-:W-:Y:S01]  /*13d0*/  IADD3 R2, P0, R3, UR8, RZ ;  /* 0x0000000803027c10 */ /* 0x000fe2000ff1e0ff */
[----:B------:R-:W-:-:S03]  /*13e0*/  VIADD R9, R0, 0x80 ;  /* 0x0000008000097836 */ /* 0x000fc60000000000 */
[----:B------:R-:W-:Y:S01]  /*13f0*/  IADD3.X R3, RZ, UR9, RZ, P0, !PT ;  /* 0x00000009ff037c10 */ /* 0x000fe200087fe4ff */
[----:B--2---:R-:W-:-:S08]  /*1400*/  DMUL R6, R4, R4 ;  /* 0x0000000404067228 */ /* 0x004fd00000000000 */
[----:B------:R-:W-:-:S07]  /*1410*/  DMUL R6, R4, R6 ;  /* 0x0000000604067228 */ /* 0x000fce0000000000 */
[----:B------:R0:W-:Y:S04]  /*1420*/  STG.E.64 desc[UR4][R2.64], R6 ;  /* 0x0000000602007986 */ /* 0x0001e8000c101b04 */
.L_x_10082:
[----:B------:R-:W-:Y:S05]  /*1430*/  BSYNC B0 ;  /* 0x0000000000007941 */ /* 0x000fea0003800000 */
.L_x_10081:
[----:B------:R-:W-:-:S13]  /*1440*/  ISETP.GE.AND P0, PT, R9, UR6, PT ;  /* 0x0000000609007c0c */ /* 0x000fda000bf06270 */
[----:B------:R-:W-:Y:S05]  /*1450*/  @P0 EXIT ;  /* 0x000000000000094d */ /* 0x000fea0003800000 */
[----:B------:R-:W1:Y:S01]  /*1460*/  LDC R8, c[0x0][0x218] ;  /* 0x00008600ff087b82 */ /* 0x000e620000000800 */
[----:B0-----:R-:W-:Y:S01]  /*1470*/  HFMA2.MMA R3, -RZ, RZ, 0, 0 ;  /* 0x00000000ff037435 */ /* 0x001fe200000001ff */
[----:B------:R-:W-:Y:S02]  /*1480*/  MOV R0, RZ ;  /* 0x000000ff00007202 */ /* 0x000fe40000000f00 */
        /* <DEDUP_REMOVED lines=300> */
.L_x_10084:
[----:B------:R-:W-:Y:S02]  /*2750*/  ULDC.64 UR6, c[0x0][0x418] ;  /* 0x0001060000067ab9 */ /* 0x000fe40000000a00 */
[----:B------:R-:W-:-:S04]  /*2760*/  IADD3 R4, P0, R0, UR6, RZ ;  /* 0x0000000600047c10 */ /* 0x000fc8000ff1e0ff */
[----:B------:R-:W-:Y:S01]  /*2770*/  IADD3.X R5, RZ, UR7, RZ, P0, !PT ;  /* 0x00000007ff057c10 */ /* 0x000fe200087fe4ff */
[----:B------:R-:W-:-:S05]  /*2780*/  ULDC.64 UR6, c[0x0][0x410] ;  /* 0x0001040000067ab9 */ /* 0x000fca0000000a00 */
[----:B------:R-:W2:Y:S01]  /*2790*/  LDG.E.64 R4, desc[UR4][R4.64] ;  /* 0x0000000404047981 */ /* 0x000ea2000c1e1b00 */
[----:B------:R-:W-:-:S04]  /*27a0*/  IADD3 R2, P0, R3, UR6, RZ ;  /* 0x0000000603027c10 */ /* 0x000fc8000ff1e0ff */
[----:B------:R-:W-:Y:S01]  /*27b0*/  IADD3.X R3, RZ, UR7, RZ, P0, !PT ;  /* 0x00000007ff037c10 */ /* 0x000fe200087fe4ff */
[----:B--2---:R-:W-:-:S08]  /*27c0*/  DMUL R6, R4, R4 ;  /* 0x0000000404067228 */ /* 0x004fd00000000000 */
[----:B------:R-:W-:-:S07]  /*27d0*/  DMUL R6, R4, R6 ;  /* 0x0000000604067228 */ /* 0x000fce0000000000 */
[----:B------:R-:W-:Y:S01]  /*27e0*/  STG.E.64 desc[UR4][R2.64], R6 ;  /* 0x0000000602007986 */ /* 0x000fe2000c101b04 */
[----:B------:R-:W-:Y:S05]  /*27f0*/  EXIT ;  /* 0x000000000000794d */ /* 0x000fea0003800000 */
.L_x_10085:
        /* <DEDUP_REMOVED lines=16> */
.L_x_71668:


//--------------------- .text._ZN2at6native27unrolled_elementwise_kernelIZNS0_50_GLOBAL__N__2680c7bb_12_PowKernel_cu_140f0503_289629pow_tensor_scalar_kernel_implIddEEvRNS_18TensorIteratorBaseET0_EUldE0_St5arrayIPcLm2EELi4E23TrivialOffsetCalculatorILi1EjESC_NS0_6memory15LoadWithoutCastENSD_16StoreWithoutCastEEEviT_S6_T2_T3_T4_T5_ --------------------------
	.section	.text._ZN2at6native27unrolled_elementwise_kernelIZNS0_50_GLOBAL__N__2680c7bb_12_PowKernel_cu_140f0503_289629pow_tensor_scalar_kernel_implIddEEvRNS_18TensorIteratorBaseET0_EUldE0_St5arrayIPcLm2EELi4E23TrivialOffsetCalculatorILi1EjESC_NS0_6memory15LoadWithoutCastENSD_16StoreWithoutCastEEEviT_S6_T2_T3_T4_T5_,"ax",@progbits
	.align	128
        .global         _ZN2at6native27unrolled_elementwise_kernelIZNS0_50_GLOBAL__N__2680c7bb_12_PowKernel_cu_140f0503_289629pow_tensor_scalar_kernel_implIddEEvRNS_18TensorIteratorBaseET0_EUldE0_St5arrayIPcLm2EELi4E23TrivialOffsetCalculatorILi1EjESC_NS0_6memory15LoadWithoutCastENSD_16StoreWithoutCastEEEviT_S6_T2_T3_T4_T5_
        .type           _ZN2at6native27unrolled_elementwise_kernelIZNS0_50_GLOBAL__N__2680c7bb_12_PowKernel_cu_140f0503_289629pow_tensor_scalar_kernel_implIddEEvRNS_18TensorIteratorBaseET0_EUldE0_St5arrayIPcLm2EELi4E23TrivialOffsetCalculatorILi1EjESC_NS0_6memory15LoadWithoutCastENSD_16StoreWithoutCastEEEviT_S6_T2_T3_T4_T5_,@function
        .size           _ZN2at6native27unrolled_elementwise_kernelIZNS0_50_GLOBAL__N__2680c7bb_12_PowKernel_cu_140f0503_289629pow_tensor_scalar_kernel_implIddEEvRNS_18TensorIteratorBaseET0_EUldE0_St5arrayIPcLm2EELi4E23TrivialOffsetCalculatorILi1EjESC_NS0_6memory15LoadWithoutCastENSD_16StoreWithoutCastEEEviT_S6_T2_T3_T4_T5_,(.L_x_71669 - _ZN2at6native27unrolled_elementwise_kernelIZNS0_50_GLOBAL__N__2680c7bb_12_PowKernel_cu_140f0503_289629pow_tensor_scalar_kernel_implIddEEvRNS_18TensorIteratorBaseET0_EUldE0_St5arrayIPcLm2EELi4E23TrivialOffsetCalculatorILi1EjESC_NS0_6memory15LoadWithoutCastENSD_16StoreWithoutCastEEEviT_S6_T2_T3_T4_T5_)
        .other          _ZN2at6native27unrolled_elementwise_kernelIZNS0_50_GLOBAL__N__2680c7bb_12_PowKernel_cu_140f0503_289629pow_tensor_scalar_kernel_implIddEEvRNS_18TensorIteratorBaseET0_EUldE0_St5arrayIPcLm2EELi4E23TrivialOffsetCalculatorILi1EjESC_NS0_6memory15LoadWithoutCastENSD_16StoreWithoutCastEEEviT_S6_T2_T3_T4_T5_,@"STO_CUDA_ENTRY STV_DEFAULT"
_ZN2at6native27unrolled_elementwise_kernelIZNS0_50_GLOBAL__N__2680c7bb_12_PowKernel_cu_140f0503_289629pow_tensor_scalar_kernel_implIddEEvRNS_18TensorIteratorBaseET0_EUldE0_St5arrayIPcLm2EELi4E23TrivialOffsetCalculatorILi1EjESC_NS0_6memory15LoadWithoutCastENSD_16StoreWithoutCastEEEviT_S6_T2_T3_T4_T5_:
.text._ZN2at6native27unrolled_elementwise_kernelIZNS0_50_GLOBAL__N__2680c7bb_12_PowKernel_cu_140f0503_289629pow_tensor_scalar_kernel_implIddEEvRNS_18TensorIteratorBaseET0_EUldE0_St5arrayIPcLm2EELi4E23TrivialOffsetCalculatorILi1EjESC_NS0_6memory15LoadWithoutCastENSD_16StoreWithoutCastEEEviT_S6_T2_T3_T4_T5_:
[----:B------:R-:W-:Y:S01]  /*0000*/  LDC R1, c[0x0][0x28] ;  /* 0x00000a00ff017b82 */ /* 0x000fe20000000800 */
[----:B------:R-:W0:Y:S07]  /*0010*/  S2R R0, SR_CTAID.X ;  /* 0x0000000000007919 */ /* 0x000e2e0000002500 */
[----:B------:R-:W0:Y:S01]  /*0020*/  LDC R3, c[0x0][0x210] ;  /* 0x00008400ff037b82 */ /* 0x000e220000000800 */
[----:B------:R-:W-:Y:S01]  /*0030*/  CS2R R8, SRZ ;  /* 0x0000000000087805 */ /* 0x000fe2000001ff00 */
[----:B------:R-:W-:Y:S01]  /*0040*/  ULDC.64 UR4, c[0x0][0x208] ;  /* 0x0000820000047ab9 */ /* 0x000fe20000000a00 */
[----:B------:R-:W1:Y:S01]  /*0050*/  S2R R5, SR_TID.X ;  /* 0x0000000000057919 */ /* 0x000e620000002100 */
[----:B0-----:R-:W-:-:S02]  /*0060*/  IMAD R4, R0, -0x200, R3 ;  /* 0xfffffe0000047824 */ /* 0x001fc400078e0203 */
[----:B-1----:R-:W-:-:S03]  /*0070*/  IMAD.MOV.U32 R3, RZ, RZ, R5 ;  /* 0x000000ffff037224 */ /* 0x002fc600078e0005 */
[----:B------:R-:W-:-:S13]  /*0080*/  ISETP.GE.AND P0, PT, R5, R4, PT ;  /* 0x000000040500720c */ /* 0x000fda0003f06270 */
[----:B------:R-:W0:Y:S01]  /*0090*/  @!P0 LDC.64 R6, c[0x0][0x228] ;  /* 0x00008a00ff068b82 */ /* 0x000e220000000a00 */
[----:B------:R-:W-:Y:S01]  /*00a0*/  @!P0 IMAD R11, R0, 0x200, R5 ;  /* 0x00000200000b8824 */ /* 0x000fe200078e0205 */
[----:B------:R-:W-:-:S04]  /*00b0*/  @!P0 IADD3 R3, R5, 0x80, RZ ;  /* 0x0000008005038810 */ /* 0x000fc80007ffe0ff */
[C---:B------:R-:W-:Y:S02]  /*00c0*/  ISETP.GE.AND P1, PT, R3.reuse, R4, PT ;  /* 0x000000040300720c */ /* 0x040fe40003f26270 */
[----:B------:R-:W1:Y:S11]  /*00d0*/  @!P0 LDC.64 R18, c[0x0][0x220] ;  /* 0x00008800ff128b82 */ /* 0x000e760000000a00 */
[----:B------:R-:W-:Y:S01]  /*00e0*/  @!P1 IMAD R17, R0, 0x200, R3 ;  /* 0x0000020000119824 */ /* 0x000fe200078e0203 */
[----:B------:R-:W-:Y:S01]  /*00f0*/  @!P1 IADD3 R3, R3, 0x80, RZ ;  /* 0x0000008003039810 */ /* 0x000fe20007ffe0ff */
[----:B------:R-:W2:Y:S01]  /*0100*/  @!P1 LDC.64 R12, c[0x0][0x228] ;  /* 0x00008a00ff0c9b82 */ /* 0x000ea20000000a00 */
[----:B0-----:R-:W-:-:S02]  /*0110*/  @!P0 IMAD.WIDE.U32 R6, R11, 0x8, R6 ;  /* 0x000000080b068825 */ /* 0x001fc400078e0006 */
[----:B------:R-:W-:-:S03]  /*0120*/  ISETP.GE.AND P3, PT, R3, R4, PT ;  /* 0x000000040300720c */ /* 0x000fc60003f66270 */
[----:B------:R0:W3:Y:S10]  /*0130*/  @!P0 LDG.E.64 R8, desc[UR4][R6.64] ;  /* 0x0000000406088981 */ /* 0x0000f4000c1e1b00 */
[----:B------:R-:W-:Y:S01]  /*0140*/  @!P3 LEA R21, R0, R3, 0x9 ;  /* 0x000000030015b211 */ /* 0x000fe200078e48ff */
[----:B------:R-:W-:-:S05]  /*0150*/  @!P3 VIADD R3, R3, 0x80 ;  /* 0x000000800303b836 */ /* 0x000fca0000000000 */
[----:B------:R-:W-:-:S13]  /*0160*/  ISETP.GE.AND P2, PT, R3, R4, PT ;  /* 0x000000040300720c */ /* 0x000fda0003f46270 */
[----:B------:R-:W4:Y:S01]  /*0170*/  @!P2 LDC.64 R14, c[0x0][0x228] ;  /* 0x00008a00ff0eab82 */ /* 0x000f220000000a00 */
[----:B------:R-:W-:Y:S02]  /*0180*/  @!P2 LEA R11, R0, R3, 0x9 ;  /* 0x00000003000ba211 */ /* 0x000fe400078e48ff */
[----:B------:R-:W-:Y:S01]  /*0190*/  CS2R R2, SRZ ;  /* 0x0000000000027805 */ /* 0x000fe2000001ff00 */
[----:B--2---:R-:W-:-:S04]  /*01a0*/  @!P1 IMAD.WIDE.U32 R12, R17, 0x8, R12 ;  /* 0x00000008110c9825 */ /* 0x004fc800078e000c */
[----:B----4-:R-:W-:Y:S02]  /*01b0*/  @!P2 IMAD.WIDE.U32 R14, R11, 0x8, R14 ;  /* 0x000000080b0ea825 */ /* 0x010fe400078e000e */
[----:B------:R-:W2:Y:S03]  /*01c0*/  @!P3 LDC.64 R10, c[0x0][0x228] ;  /* 0x00008a00ff0abb82 */ /* 0x000ea60000000a00 */
[----:B------:R4:W5:Y:S01]  /*01d0*/  @!P2 LDG.E.64 R2, desc[UR4][R14.64] ;  /* 0x000000040e02a981 */ /* 0x000962000c1e1b00 */
[----:B0-----:R-:W-:Y:S01]  /*01e0*/  CS2R R6, SRZ ;  /* 0x0000000000067805 */ /* 0x001fe2000001ff00 */
[----:B----4-:R-:W-:Y:S01]  /*01f0*/  @!P0 IMAD R15, R0, 0x200, R5 ;  /* 0x00000200000f8824 */ /* 0x010fe200078e0205 */
[----:B------:R-:W-:Y:S01]  /*0200*/  @!P0 IADD3 R5, R5, 0x80, RZ ;  /* 0x0000008005058810 */ /* 0x000fe20007ffe0ff */
[----:B--2---:R-:W-:Y:S01]  /*0210*/  @!P3 IMAD.WIDE.U32 R20, R21, 0x8, R10 ;  /* 0x000000081514b825 */ /* 0x004fe200078e000a */
[----:B------:R-:W-:-:S04]  /*0220*/  CS2R R10, SRZ ;  /* 0x00000000000a7805 */ /* 0x000fc8000001ff00 */
[----:B------:R0:W5:Y:S04]  /*0230*/  @!P3 LDG.E.64 R6, desc[UR4][R20.64] ;  /* 0x000000041406b981 */ /* 0x000168000c1e1b00 */
[----:B------:R0:W5:Y:S01]  /*0240*/  @!P1 LDG.E.64 R10, desc[UR4][R12.64] ;  /* 0x000000040c0a9981 */ /* 0x000162000c1e1b00 */
[----:B------:R-:W-:Y:S01]  /*0250*/  ISETP.GE.AND P1, PT, R5, R4, PT ;  /* 0x000000040500720c */ /* 0x000fe20003f26270 */
[----:B------:R-:W-:Y:S01]  /*0260*/  BSSY B0, `(.L_x_10086) ;  /* 0x0000014000007945 */ /* 0x000fe20003800000 */
[----:B---3--:R-:W-:-:S08]  /*0270*/  @!P0 DMUL R16, R8, R8 ;  /* 0x0000000808108228 */ /* 0x008fd00000000000 */
[----:B------:R-:W-:Y:S01]  /*0280*/  @!P0 DMUL R16, R16, R8 ;  /* 0x0000000810108228 */ /* 0x000fe20000000000 */
[----:B-1----:R-:W-:-:S06]  /*0290*/  @!P0 IMAD.WIDE.U32 R8, R15, 0x8, R18 ;  /* 0x000000080f088825 */ /* 0x002fcc00078e0012 */
[----:B------:R0:W-:Y:S01]  /*02a0*/  @!P0 STG.E.64 desc[UR4][R8.64], R16 ;  /* 0x0000001008008986 */ /* 0x0001e2000c101b04 */
[----:B------:R-:W-:Y:S05]  /*02b0*/  @P1 BRA `(.L_x_10087) ;  /* 0x0000000000381947 */ /* 0x000fea0003800000 */
[----:B0-----:R-:W-:Y:S01]  /*02c0*/  IMAD R17, R0, 0x200, R5 ;  /* 0x0000020000117824 */ /* 0x001fe200078e0205 */
[----:B------:R-:W-:Y:S01]  /*02d0*/  IADD3 R5, R5, 0x80, RZ ;  /* 0x0000008005057810 */ /* 0x000fe20007ffe0ff */
[----:B------:R-:W0:Y:S01]  /*02e0*/  LDC.64 R14, c[0x0][0x220] ;  /* 0x00008800ff0e7b82 */ /* 0x000e220000000a00 */
[----:B-----5:R-:W-:Y:S02]  /*02f0*/  DMUL R8, R10, R10 ;  /* 0x0000000a0a087228 */ /* 0x020fe40000000000 */
[----:B------:R-:W-:-:S06]  /*0300*/  ISETP.GE.AND P0, PT, R5, R4, PT ;  /* 0x000000040500720c */ /* 0x000fcc0003f06270 */
[----:B------:R-:W-:-:S07]  /*0310*/  DMUL R8, R8, R10 ;  /* 0x0000000a08087228 */ /* 0x000fce0000000000 */
[----:B------:R-:W-:Y:S01]  /*0320*/  @!P0 DMUL R12, R6, R6 ;  /* 0x00000006060c8228 */ /* 0x000fe20000000000 */
[----:B------:R-:W-:Y:S01]  /*0330*/  @!P0 IMAD R19, R0, 0x200, R5 ;  /* 0x0000020000138824 */ /* 0x000fe200078e0205 */
[----:B------:R-:W-:-:S06]  /*0340*/  @!P0 IADD3 R5, R5, 0x80, RZ ;  /* 0x0000008005058810 */ /* 0x000fcc0007ffe0ff */
[----:B------:R-:W-:Y:S01]  /*0350*/  @!P0 DMUL R12, R12, R6 ;  /* 0x000000060c0c8228 */ /* 0x000fe20000000000 */
[----:B0-----:R-:W-:-:S04]  /*0360*/  IMAD.WIDE.U32 R6, R17, 0x8, R14 ;  /* 0x0000000811067825 */ /* 0x001fc800078e000e */
[----:B------:R-:W-:Y:S01]  /*0370*/  @!P0 IMAD.WIDE.U32 R14, R19, 0x8, R14 ;  /* 0x00000008130e8825 */ /* 0x000fe200078e000e */
[----:B------:R1:W-:Y:S04]  /*0380*/  STG.E.64 desc[UR4][R6.64], R8 ;  /* 0x0000000806007986 */ /* 0x0003e8000c101b04 */
[----:B------:R1:W-:Y:S02]  /*0390*/  @!P0 STG.E.64 desc[UR4][R14.64], R12 ;  /* 0x0000000c0e008986 */ /* 0x0003e4000c101b04 */
.L_x_10087:
[----:B------:R-:W-:Y:S05]  /*03a0*/  BSYNC B0 ;  /* 0x0000000000007941 */ /* 0x000fea0003800000 */
.L_x_10086:
[----:B------:R-:W-:-:S13]  /*03b0*/  ISETP.GE.AND P0, PT, R5, R4, PT ;  /* 0x000000040500720c */ /* 0x000fda0003f06270 */
[----:B------:R-:W-:Y:S05]  /*03c0*/  @P0 EXIT ;  /* 0x000000000000094d */ /* 0x000fea0003800000 */
[----:B01----:R-:W0:Y:S01]  /*03d0*/  LDC.64 R8, c[0x0][0x220] ;  /* 0x00008800ff087b82 */ /* 0x003e220000000a00 */
[----:B-----5:R-:W-:Y:S01]  /*03e0*/  DMUL R6, R2, R2 ;  /* 0x0000000202067228 */ /* 0x020fe20000000000 */
[----:B------:R-:W-:-:S07]  /*03f0*/  IMAD R5, R0, 0x200, R5 ;  /* 0x0000020000057824 */ /* 0x000fce00078e0205 */
[----:B------:R-:W-:Y:S01]  /*0400*/  DMUL R6, R6, R2 ;  /* 0x0000000206067228 */ /* 0x000fe20000000000 */
[----:B0-----:R-:W-:-:S06]  /*0410*/  IMAD.WIDE.U32 R2, R5, 0x8, R8 ;  /* 0x0000000805027825 */ /* 0x001fcc00078e0008 */
[----:B------:R-:W-:Y:S01]  /*0420*/  STG.E.64 desc[UR4][R2.64], R6 ;  /* 0x0000000602007986 */ /* 0x000fe2000c101b04 */
[----:B------:R-:W-:Y:S05]  /*0430*/  EXIT ;  /* 0x000000000000794d */ /* 0x000fea0003800000 */
.L_x_10088:
        /* <DEDUP_REMOVED lines=12> */
.L_x_71669:


//--------------------- .text._ZN2at6native29vectorized_elementwise_kernelILi2EZNS0_50_GLOBAL__N__2680c7bb_12_PowKernel_cu_140f0503_289629pow_tensor_scalar_kernel_implIddEEvRNS_18TensorIteratorBaseET0_EUldE0_St5arrayIPcLm2EEEEviS6_T1_ --------------------------
	.section	.text._ZN2at6native29vectorized_elementwise_kernelILi2EZNS0_50_GLOBAL__N__2680c7bb_12_PowKernel_cu_140f0503_289629pow_tensor_scalar_kernel_implIddEEvRNS_18TensorIteratorBaseET0_EUldE0_St5arrayIPcLm2EEEEviS6_T1_,"ax",@progbits
	.align	128
        .global         _ZN2at6native29vectorized_elementwise_kernelILi2EZNS0_50_GLOBAL__N__2680c7bb_12_PowKernel_cu_140f0503_289629pow_tensor_scalar_kernel_implIddEEvRNS_18TensorIteratorBaseET0_EUldE0_St5arrayIPcLm2EEEEviS6_T1_
        .type           _ZN2at6native29vectorized_elementwise_kernelILi2EZNS0_50_GLOBAL__N__2680c7bb_12_PowKernel_cu_140f0503_289629pow_tensor_scalar_kernel_implIddEEvRNS_18TensorIteratorBaseET0_EUldE0_St5arrayIPcLm2EEEEviS6_T1_,@function
        .size           _ZN2at6native29vectorized_elementwise_kernelILi2EZNS0_50_GLOBAL__N__2680c7bb_12_PowKernel_cu_140f0503_289629pow_tensor_scalar_kernel_implIddEEvRNS_18TensorIteratorBaseET0_EUldE0_St5arrayIPcLm2EEEEviS6_T1_,(.L_x_71670 - _ZN2at6native29vectorized_elementwise_kernelILi2EZNS0_50_GLOBAL__N__2680c7bb_12_PowKernel_cu_140f0503_289629pow_tensor_scalar_kernel_implIddEEvRNS_18TensorIteratorBaseET0_EUldE0_St5arrayIPcLm2EEEEviS6_T1_)
        .other          _ZN2at6native29vectorized_elementwise_kernelILi2EZNS0_50_GLOBAL__N__2680c7bb_12_PowKernel_cu_140f0503_289629pow_tensor_scalar_kernel_implIddEEvRNS_18TensorIteratorBaseET0_EUldE0_St5arrayIPcLm2EEEEviS6_T1_,@"STO_CUDA_ENTRY STV_DEFAULT"
_ZN2at6native29vectorized_elementwise_kernelILi2EZNS0_50_GLOBAL__N__2680c7bb_12_PowKernel_cu_140f0503_289629pow_tensor_scalar_kernel_implIddEEvRNS_18TensorIteratorBaseET0_EUldE0_St5arrayIPcLm2EEEEviS6_T1_:
.text._ZN2at6native29vectorized_elementwise_kernelILi2EZNS0_50_GLOBAL__N__2680c7bb_12_PowKernel_cu_140f0503_289629pow_tensor_scalar_kernel_implIddEEvRNS_18TensorIteratorBaseET0_EUldE0_St5arrayIPcLm2EEEEviS6_T1_:
        /* <DEDUP_REMOVED lines=17> */
[----:B--2---:R-:W-:-:S04]  /*0110*/  IMAD.WIDE.U32 R20, R2, 0x8, R20 ;  /* 0x0000000802147825 */ /* 0x004fc800078e0014 */
[----:B------:R-:W-:Y:S01]  /*0120*/  IMAD.WIDE R20, R0, 0x10, R20 ;  /* 0x0000001000147825 */ /* 0x000fe200078e0214 */
[----:B---3--:R-:W-:Y:S02]  /*0130*/  DMUL R22, R8, R8 ;  /* 0x0000000808167228 */ /* 0x008fe40000000000 */
[----:B------:R-:W-:Y:S02]  /*0140*/  DMUL R24, R10, R10 ;  /* 0x0000000a0a187228 */ /* 0x000fe40000000000 */
[----:B----4-:R-:W-:-:S04]  /*0150*/  DMUL R28, R18, R18 ;  /* 0x00000012121c7228 */ /* 0x010fc80000000000 */
[----:B------:R-:W-:Y:S02]  /*0160*/  DMUL R8, R8, R22 ;  /* 0x0000001608087228 */ /* 0x000fe40000000000 */
[----:B------:R-:W-:Y:S02]  /*0170*/  DMUL R10, R10, R24 ;  /* 0x000000180a0a7228 */ /* 0x000fe40000000000 */
[----:B------:R-:W-:Y:S02]  /*0180*/  DMUL R24, R16, R16 ;  /* 0x0000001010187228 */ /* 0x000fe40000000000 */
[----:B-----5:R-:W-:Y:S02]  /*0190*/  DMUL R22, R12, R12 ;  /* 0x0000000c0c167228 */ /* 0x020fe40000000000 */
[----:B------:R-:W-:Y:S01]  /*01a0*/  DMUL R2, R6, R6 ;  /* 0x0000000606027228 */ /* 0x000fe20000000000 */
[----:B------:R-:W-:Y:S01]  /*01b0*/  STG.E.128 desc[UR4][R20.64], R8 ;  /* 0x0000000814007986 */ /* 0x000fe2000c101d04 */
[----:B------:R-:W-:-:S02]  /*01c0*/  DMUL R18, R18, R28 ;  /* 0x0000001c12127228 */ /* 0x000fc40000000000 */
[----:B------:R-:W-:Y:S02]  /*01d0*/  DMUL R16, R16, R24 ;  /* 0x0000001810107228 */ /* 0x000fe40000000000 */
[----:B------:R-:W-:Y:S02]  /*01e0*/  DMUL R12, R12, R22 ;  /* 0x000000160c0c7228 */ /* 0x000fe40000000000 */
[----:B------:R-:W-:Y:S02]  /*01f0*/  DMUL R24, R14, R14 ;  /* 0x0000000e0e187228 */ /* 0x000fe40000000000 */
[----:B------:R-:W-:Y:S01]  /*0200*/  DMUL R22, R4, R4 ;  /* 0x0000000404167228 */ /* 0x000fe20000000000 */
[----:B------:R-:W-:Y:S01]  /*0210*/  STG.E.128 desc[UR4][R20.64+0x800], R16 ;  /* 0x0008001014007986 */ /* 0x000fe2000c101d04 */
[----:B------:R-:W-:-:S04]  /*0220*/  DMUL R6, R6, R2 ;  /* 0x0000000206067228 */ /* 0x000fc80000000000 */
[----:B------:R-:W-:Y:S02]  /*0230*/  DMUL R14, R14, R24 ;  /* 0x000000180e0e7228 */ /* 0x000fe40000000000 */
[----:B------:R-:W-:-:S05]  /*0240*/  DMUL R4, R4, R22 ;  /* 0x0000001604047228 */ /* 0x000fca0000000000 */
[----:B------:R-:W-:Y:S04]  /*0250*/  STG.E.128 desc[UR4][R20.64+0x1000], R12 ;  /* 0x0010000c14007986 */ /* 0x000fe8000c101d04 */
[----:B------:R-:W-:Y:S01]  /*0260*/  STG.E.128 desc[UR4][R20.64+0x1800], R4 ;  /* 0x0018000414007986 */ /* 0x000fe2000c101d04 */
[----:B------:R-:W-:Y:S05]  /*0270*/  EXIT ;  /* 0x000000000000794d */ /* 0x000fea0003800000 */
.L_x_10089:
[----:B------:R-:W0:Y:S01]  /*0280*/  S2R R3, SR_TID.X ;  /* 0x0000000000037919 */ /* 0x000e220000002100 */
[----:B------:R-:W-:Y:S02]  /*0290*/  CS2R R10, SRZ ;  /* 0x00000000000a7805 */ /* 0x000fe4000001ff00 */
[----:B0-----:R-:W-:Y:S01]  /*02a0*/  ISETP.GE.AND P0, PT, R3, R0, PT ;  /* 0x000000000300720c */ /* 0x001fe20003f06270 */
[----:B------:R-:W-:-:S12]  /*02b0*/  IMAD.MOV.U32 R25, RZ, RZ, R3 ;  /* 0x000000ffff197224 */ /* 0x000fd800078e0003 */
[----:B------:R-:W0:Y:S01]  /*02c0*/  @!P0 LDC.64 R12, c[0x0][0x228] ;  /* 0x00008a00ff0c8b82 */ /* 0x000e220000000a00 */
[----:B------:R-:W-:Y:S02]  /*02d0*/  @!P0 IADD3 R5, R2, R3, RZ ;  /* 0x0000000302058210 */ /* 0x000fe40007ffe0ff */
[----:B------:R-:W-:-:S04]  /*02e0*/  @!P0 IADD3 R25, R3, 0x80, RZ ;  /* 0x0000008003198810 */ /* 0x000fc80007ffe0ff */
[----:B------:R-:W-:-:S13]  /*02f0*/  ISETP.GE.AND P6, PT, R25, R0, PT ;  /* 0x000000001900720c */ /* 0x000fda0003fc6270 */
[C---:B------:R-:W-:Y:S01]  /*0300*/  @!P6 IMAD.IADD R9, R2.reuse, 0x1, R25 ;  /* 0x000000010209e824 */ /* 0x040fe200078e0219 */
[----:B------:R-:W1:Y:S01]  /*0310*/  @!P6 LDC.64 R16, c[0x0][0x228] ;  /* 0x00008a00ff10eb82 */ /* 0x000e620000000a00 */
[----:B------:R-:W-:Y:S02]  /*0320*/  @!P6 VIADD R25, R25, 0x80 ;  /* 0x000000801919e836 */ /* 0x000fe40000000000 */
[----:B0-----:R-:W-:Y:S01]  /*0330*/  @!P0 IMAD.WIDE.U32 R12, R5, 0x8, R12 ;  /* 0x00000008050c8825 */ /* 0x001fe200078e000c */
[----:B------:R-:W-:Y:S02]  /*0340*/  CS2R R4, SRZ ;  /* 0x0000000000047805 */ /* 0x000fe4000001ff00 */
[C---:B------:R-:W-:Y:S02]  /*0350*/  ISETP.GE.AND P5, PT, R25.reuse, R0, PT ;  /* 0x000000001900720c */ /* 0x040fe40003fa6270 */
[----:B------:R0:W2:Y:S11]  /*0360*/  @!P0 LDG.E.64 R10, desc[UR4][R12.64] ;  /* 0x000000040c0a8981 */ /* 0x0000b6000c1e1b00 */
[----:B------:R-:W-:Y:S01]  /*0370*/  @!P5 IADD3 R6, R2, R25, RZ ;  /* 0x000000190206d210 */ /* 0x000fe20007ffe0ff */
[----:B------:R-:W-:Y:S01]  /*0380*/  @!P5 VIADD R25, R25, 0x80 ;  /* 0x000000801919d836 */ /* 0x000fe20000000000 */
[----:B------:R-:W3:Y:S01]  /*0390*/  @!P5 LDC.64 R28, c[0x0][0x228] ;  /* 0x00008a00ff1cdb82 */ /* 0x000ee20000000a00 */
[----:B-1----:R-:W-:-:S03]  /*03a0*/  @!P6 IMAD.WIDE.U32 R16, R9, 0x8, R16 ;  /* 0x000000080910e825 */ /* 0x002fc600078e0010 */
[CC--:B------:R-:W-:Y:S02]  /*03b0*/  ISETP.GE.AND P4, PT, R25.reuse, R0.reuse, PT ;  /* 0x000000001900720c */ /* 0x0c0fe40003f86270 */
[----:B------:R-:W5:Y:S11]  /*03c0*/  @!P6 LDG.E.64 R4, desc[UR4][R16.64] ;  /* 0x000000041004e981 */ /* 0x000f76000c1e1b00 */
[----:B------:R-:W-:Y:S01]  /*03d0*/  @!P4 IADD3 R7, R2, R25, RZ ;  /* 0x000000190207c210 */ /* 0x000fe20007ffe0ff */
[----:B------:R-:W-:Y:S01]  /*03e0*/  @!P4 VIADD R25, R25, 0x80 ;  /* 0x000000801919c836 */ /* 0x000fe20000000000 */
[----:B------:R-:W1:Y:S04]  /*03f0*/  @!P4 LDC.64 R14, c[0x0][0x228] ;  /* 0x00008a00ff0ecb82 */ /* 0x000e680000000a00 */
[----:B------:R-:W-:-:S13]  /*0400*/  ISETP.GE.AND P3, PT, R25, R0, PT ;  /* 0x000000001900720c */ /* 0x000fda0003f66270 */
[----:B------:R-:W-:Y:S01]  /*0410*/  @!P3 IADD3 R19, R2, R25, RZ ;  /* 0x000000190213b210 */ /* 0x000fe20007ffe0ff */
[----:B------:R-:W-:Y:S01]  /*0420*/  @!P3 VIADD R25, R25, 0x80 ;  /* 0x000000801919b836 */ /* 0x000fe20000000000 */
[----:B------:R-:W4:Y:S04]  /*0430*/  @!P3 LDC.64 R20, c[0x0][0x228] ;  /* 0x00008a00ff14bb82 */ /* 0x000f280000000a00 */
[----:B------:R-:W-:-:S13]  /*0440*/  ISETP.GE.AND P2, PT, R25, R0, PT ;  /* 0x000000001900720c */ /* 0x000fda0003f46270 */
[----:B------:R-:W-:Y:S01]  /*0450*/  @!P2 IADD3 R23, R2, R25, RZ ;  /* 0x000000190217a210 */ /* 0x000fe20007ffe0ff */
[----:B------:R-:W-:Y:S01]  /*0460*/  @!P2 VIADD R25, R25, 0x80 ;  /* 0x000000801919a836 */ /* 0x000fe20000000000 */
[----:B0-----:R-:W0:Y:S04]  /*0470*/  @!P2 LDC.64 R12, c[0x0][0x228] ;  /* 0x00008a00ff0cab82 */ /* 0x001e280000000a00 */
[----:B------:R-:W-:Y:S02]  /*0480*/  ISETP.GE.AND P1, PT, R25, R0, PT ;  /* 0x000000001900720c */ /* 0x000fe40003f26270 */
[----:B------:R-:W-:Y:S01]  /*0490*/  CS2R R8, SRZ ;  /* 0x0000000000087805 */ /* 0x000fe2000001ff00 */
[----:B-1----:R-:W-:-:S04]  /*04a0*/  @!P4 IMAD.WIDE.U32 R14, R7, 0x8, R14 ;  /* 0x00000008070ec825 */ /* 0x002fc800078e000e */
[----:B----4-:R-:W-:-:S06]  /*04b0*/  @!P3 IMAD.WIDE.U32 R20, R19, 0x8, R20 ;  /* 0x000000081314b825 */ /* 0x010fcc00078e0014 */
[----:B------:R-:W-:Y:S01]  /*04c0*/  @!P1 IMAD.IADD R27, R2, 0x1, R25 ;  /* 0x00000001021b9824 */ /* 0x000fe200078e0219 */
[----:B------:R-:W-:Y:S01]  /*04d0*/  @!P1 IADD3 R25, R25, 0x80, RZ ;  /* 0x0000008019199810 */ /* 0x000fe20007ffe0ff */
[----:B------:R1:W5:Y:S03]  /*04e0*/  @!P4 LDG.E.64 R8, desc[UR4][R14.64] ;  /* 0x000000040e08c981 */ /* 0x000366000c1e1b00 */
[----:B------:R-:W-:Y:S02]  /*04f0*/  ISETP.GE.AND P6, PT, R25, R0, PT ;  /* 0x000000001900720c */ /* 0x000fe40003fc6270 */
[----:B------:R-:W-:Y:S01]  /*0500*/  CS2R R18, SRZ ;  /* 0x0000000000127805 */ /* 0x000fe2000001ff00 */
[----:B-1----:R-:W1:Y:S05]  /*0510*/  @!P1 LDC.64 R14, c[0x0][0x228] ;  /* 0x00008a00ff0e9b82 */ /* 0x002e6a0000000a00 */
[----:B------:R4:W5:Y:S05]  /*0520*/  @!P3 LDG.E.64 R18, desc[UR4][R20.64] ;  /* 0x000000041412b981 */ /* 0x00096a000c1e1b00 */
[----:B------:R-:W1:Y:S01]  /*0530*/  @!P6 LDC.64 R16, c[0x0][0x228] ;  /* 0x00008a00ff10eb82 */ /* 0x000e620000000a00 */
[----:B---3--:R-:W-:-:S07]  /*0540*/  @!P5 IMAD.WIDE.U32 R28, R6, 0x8, R28 ;  /* 0x00000008061cd825 */ /* 0x008fce00078e001c */
[----:B----4-:R-:W3:Y:S01]  /*0550*/  @!P0 LDC.64 R20, c[0x0][0x220] ;  /* 0x00008800ff148b82 */ /* 0x010ee20000000a00 */
[----:B------:R-:W-:Y:S01]  /*0560*/  CS2R R6, SRZ ;  /* 0x0000000000067805 */ /* 0x000fe2000001ff00 */
[----:B0-----:R-:W-:Y:S01]  /*0570*/  @!P2 IMAD.WIDE.U32 R22, R23, 0x8, R12 ;  /* 0x000000081716a825 */ /* 0x001fe200078e000c */
[----:B------:R-:W-:-:S04]  /*0580*/  CS2R R12, SRZ ;  /* 0x00000000000c7805 */ /* 0x000fc8000001ff00 */
[----:B------:R-:W5:Y:S01]  /*0590*/  @!P5 LDG.E.64 R6, desc[UR4][R28.64] ;  /* 0x000000041c06d981 */ /* 0x000f62000c1e1b00 */
[----:B------:R-:W-:-:S03]  /*05a0*/  @!P6 IMAD.IADD R26, R2, 0x1, R25 ;  /* 0x00000001021ae824 */ /* 0x000fc600078e0219 */
[----:B------:R0:W5:Y:S01]  /*05b0*/  @!P2 LDG.E.64 R12, desc[UR4][R22.64] ;  /* 0x00000004160ca981 */ /* 0x000162000c1e1b00 */
[----:B-1----:R-:W-:Y:S01]  /*05c0*/  @!P1 IMAD.WIDE.U32 R24, R27, 0x8, R14 ;  /* 0x000000081b189825 */ /* 0x002fe200078e000e */
[----:B------:R-:W-:-:S03]  /*05d0*/  CS2R R14, SRZ ;  /* 0x00000000000e7805 */ /* 0x000fc6000001ff00 */
[----:B------:R-:W-:Y:S01]  /*05e0*/  @!P6 IMAD.WIDE.U32 R26, R26, 0x8, R16 ;  /* 0x000000081a1ae825 */ /* 0x000fe200078e0010 */
[----:B------:R-:W-:Y:S02]  /*05f0*/  CS2R R16, SRZ ;  /* 0x0000000000107805 */ /* 0x000fe4000001ff00 */
[----:B------:R1:W5:Y:S01]  /*0600*/  @!P1 LDG.E.64 R14, desc[UR4][R24.64] ;  /* 0x00000004180e9981 */ /* 0x000362000c1e1b00 */
[----:B0-----:R-:W-:Y:S01]  /*0610*/  @!P0 IADD3 R23, R2, R3, RZ ;  /* 0x0000000302178210 */ /* 0x001fe20007ffe0ff */
[----:B------:R-:W-:Y:S02]  /*0620*/  @!P0 VIADD R3, R3, 0x80 ;  /* 0x0000008003038836 */ /* 0x000fe40000000000 */
[----:B------:R1:W5:Y:S02]  /*0630*/  @!P6 LDG.E.64 R16, desc[UR4][R26.64] ;  /* 0x000000041a10e981 */ /* 0x000364000c1e1b00 */
[----:B---3--:R-:W-:Y:S01]  /*0640*/  @!P0 IMAD.WIDE.U32 R20, R23, 0x8, R20 ;  /* 0x0000000817148825 */ /* 0x008fe200078e0014 */
[----:B------:R-:W-:Y:S04]  /*0650*/  BSSY B0, `(.L_x_10090) ;  /* 0x000003c000007945 */ /* 0x000fe80003800000 */
[----:B------:R-:W-:Y:S01]  /*0660*/  BSSY B1, `(.L_x_10091) ;  /* 0x0000032000017945 */ /* 0x000fe20003800000 */
[----:B--2---:R-:W-:-:S08]  /*0670*/  @!P0 DMUL R28, R10, R10 ;  /* 0x0000000a0a1c8228 */ /* 0x004fd00000000000 */
[----:B------:R-:W-:-:S07]  /*0680*/  @!P0 DMUL R28, R28, R10 ;  /* 0x0000000a1c1c8228 */ /* 0x000fce0000000000 */
[----:B------:R1:W-:Y:S01]  /*0690*/  @!P0 STG.E.64 desc[UR4][R20.64], R28 ;  /* 0x0000001c14008986 */ /* 0x0003e2000c101b04 */
[----:B------:R-:W-:-:S13]  /*06a0*/  ISETP.GE.AND P0, PT, R3, R0, PT ;  /* 0x000000000300720c */ /* 0x000fda0003f06270 */
[----:B-1----:R-:W-:Y:S05]  /*06b0*/  @P0 BRA `(.L_x_10092) ;  /* 0x0000000000400947 */ /* 0x002fea0003800000 */
[----:B------:R-:W0:Y:S01]  /*06c0*/  LDC.64 R20, c[0x0][0x220] ;  /* 0x00008800ff147b82 */ /* 0x000e220000000a00 */
[----:B-----5:R-:W-:Y:S01]  /*06d0*/  DMUL R10, R4, R4 ;  /* 0x00000004040a7228 */ /* 0x020fe20000000000 */
[----:B------:R-:W-:Y:S01]  /*06e0*/  IADD3 R23, R2, R3, RZ ;  /* 0x0000000302177210 */ /* 0x000fe20007ffe0ff */
[----:B------:R-:W-:-:S05]  /*06f0*/  VIADD R3, R3, 0x80 ;  /* 0x0000008003037836 */ /* 0x000fca0000000000 */
[----:B------:R-:W-:Y:S01]  /*0700*/  ISETP.GE.AND P0, PT, R3, R0, PT ;  /* 0x000000000300720c */ /* 0x000fe20003f06270 */
[----:B------:R-:W-:Y:S01]  /*0710*/  DMUL R10, R10, R4 ;  /* 0x000000040a0a7228 */ /* 0x000fe20000000000 */
[----:B0-----:R-:W-:-:S06]  /*0720*/  IMAD.WIDE.U32 R20, R23, 0x8, R20 ;  /* 0x0000000817147825 */ /* 0x001fcc00078e0014 */
[----:B------:R0:W-:Y:S05]  /*0730*/  STG.E.64 desc[UR4][R20.64], R10 ;  /* 0x0000000a14007986 */ /* 0x0001ea000c101b04 */
[----:B------:R-:W-:Y:S05]  /*0740*/  @P0 BRA `(.L_x_10093) ;  /* 0x0000000000400947 */ /* 0x000fea0003800000 */
[----:B0-----:R-:W0:Y:S01]  /*0750*/  LDC.64 R10, c[0x0][0x220] ;  /* 0x00008800ff0a7b82 */ /* 0x001e220000000a00 */
[----:B------:R-:W-:Y:S01]  /*0760*/  DMUL R4, R6, R6 ;  /* 0x0000000606047228 */ /* 0x000fe20000000000 */
[----:B------:R-:W-:Y:S01]  /*0770*/  IADD3 R21, R2, R3, RZ ;  /* 0x0000000302157210 */ /* 0x000fe20007ffe0ff */
[----:B------:R-:W-:-:S06]  /*0780*/  VIADD R3, R3, 0x80 ;  /* 0x0000008003037836 */ /* 0x000fcc0000000000 */
[----:B------:R-:W-:Y:S01]  /*0790*/  DMUL R4, R4, R6 ;  /* 0x0000000604047228 */ /* 0x000fe20000000000 */
[----:B0-----:R-:W-:-:S06]  /*07a0*/  IMAD.WIDE.U32 R10, R21, 0x8, R10 ;  /* 0x00000008150a7825 */ /* 0x001fcc00078e000a */
[----:B------:R0:W-:Y:S04]  /*07b0*/  STG.E.64 desc[UR4][R10.64], R4 ;  /* 0x000000040a007986 */ /* 0x0001e8000c101b04 */
.L_x_10092:
[----:B------:R-:W-:-:S13]  /*07c0*/  ISETP.GE.AND P0, PT, R3, R0, PT ;  /* 0x000000000300720c */ /* 0x000fda0003f06270 */
[----:B------:R-:W-:Y:S05]  /*07d0*/  @P0 BRA `(.L_x_10094) ;  /* 0x0000000000400947 */ /* 0x000fea0003800000 */
[----:B-----5:R-:W1:Y:S01]  /*07e0*/  LDC.64 R6, c[0x0][0x220] ;  /* 0x00008800ff067b82 */ /* 0x020e620000000a00 */
[----:B0-----:R-:W-:Y:S01]  /*07f0*/  DMUL R4, R8, R8 ;  /* 0x0000000808047228 */ /* 0x001fe20000000000 */
[----:B------:R-:W-:Y:S01]  /*0800*/  IADD3 R11, R2, R3, RZ ;  /* 0x00000003020b7210 */ /* 0x000fe20007ffe0ff */
[----:B------:R-:W-:-:S06]  /*0810*/  VIADD R3, R3, 0x80 ;  /* 0x0000008003037836 */ /* 0x000fcc0000000000 */
[----:B------:R-:W-:Y:S01]  /*0820*/  DMUL R4, R4, R8 ;  /* 0x0000000804047228 */ /* 0x000fe20000000000 */
[----:B-1----:R-:W-:-:S06]  /*0830*/  IMAD.WIDE.U32 R6, R11, 0x8, R6 ;  /* 0x000000080b067825 */ /* 0x002fcc00078e0006 */
[----:B------:R1:W-:Y:S04]  /*0840*/  STG.E.64 desc[UR4][R6.64], R4 ;  /* 0x0000000406007986 */ /* 0x0003e8000c101b04 */
.L_x_10093:
[----:B------:R-:W-:-:S13]  /*0850*/  ISETP.GE.AND P0, PT, R3, R0, PT ;  /* 0x000000000300720c */ /* 0x000fda0003f06270 */
[----:B------:R-:W-:Y:S05]  /*0860*/  @P0 BRA `(.L_x_10095) ;  /* 0x0000000000440947 */ /* 0x000fea0003800000 */
[----:B-1----:R-:W1:Y:S01]  /*0870*/  LDC.64 R6, c[0x0][0x220] ;  /* 0x00008800ff067b82 */ /* 0x002e620000000a00 */
[----:B------:R-:W-:Y:S01]  /*0880*/  DMUL R4, R18, R18 ;  /* 0x0000001212047228 */ /* 0x000fe20000000000 */
[----:B------:R-:W-:Y:S01]  /*0890*/  IADD3 R9, R2, R3, RZ ;  /* 0x0000000302097210 */ /* 0x000fe20007ffe0ff */
[----:B------:R-:W-:-:S06]  /*08a0*/  VIADD R3, R3, 0x80 ;  /* 0x0000008003037836 */ /* 0x000fcc0000000000 */
[----:B------:R-:W-:Y:S01]  /*08b0*/  DMUL R4, R4, R18 ;  /* 0x0000001204047228 */ /* 0x000fe20000000000 */
[----:B-1----:R-:W-:-:S06]  /*08c0*/  IMAD.WIDE.U32 R6, R9, 0x8, R6 ;  /* 0x0000000809067825 */ /* 0x002fcc00078e0006 */
[----:B------:R1:W-:Y:S04]  /*08d0*/  STG.E.64 desc[UR4][R6.64], R4 ;  /* 0x0000000406007986 */ /* 0x0003e8000c101b04 */
.L_x_10094:
[----:B------:R-:W-:-:S13]  /*08e0*/  ISETP.GE.AND P0, PT, R3, R0, PT ;  /* 0x000000000300720c */ /* 0x000fda0003f06270 */
[----:B------:R-:W-:Y:S05]  /*08f0*/  @P0 BREAK B1 ;  /* 0x0000000000010942 */ /* 0x000fea0003800000 */
[----:B------:R-:W-:Y:S05]  /*0900*/  @P0 BRA `(.L_x_10096) ;  /* 0x0000000000400947 */ /* 0x000fea0003800000 */
[----:B-1---5:R-:W1:Y:S01]  /*0910*/  LDC.64 R6, c[0x0][0x220] ;  /* 0x00008800ff067b82 */ /* 0x022e620000000a00 */
[----:B0-----:R-:W-:Y:S01]  /*0920*/  DMUL R4, R12, R12 ;  /* 0x0000000c0c047228 */ /* 0x001fe20000000000 */
[----:B------:R-:W-:Y:S01]  /*0930*/  IADD3 R9, R2, R3, RZ ;  /* 0x0000000302097210 */ /* 0x000fe20007ffe0ff */
[----:B------:R-:W-:-:S06]  /*0940*/  VIADD R3, R3, 0x80 ;  /* 0x0000008003037836 */ /* 0x000fcc0000000000 */
[----:B------:R-:W-:Y:S01]  /*0950*/  DMUL R4, R4, R12 ;  /* 0x0000000c04047228 */ /* 0x000fe20000000000 */
[----:B-1----:R-:W-:-:S06]  /*0960*/  IMAD.WIDE.U32 R6, R9, 0x8, R6 ;  /* 0x0000000809067825 */ /* 0x002fcc00078e0006 */
[----:B------:R2:W-:Y:S04]  /*0970*/  STG.E.64 desc[UR4][R6.64], R4 ;  /* 0x0000000406007986 */ /* 0x0005e8000c101b04 */
.L_x_10095:
[----:B------:R-:W-:Y:S05]  /*0980*/  BSYNC B1 ;  /* 0x0000000000017941 */ /* 0x000fea0003800000 */
.L_x_10091:
[----:B------:R-:W-:-:S13]  /*0990*/  ISETP.GE.AND P0, PT, R3, R0, PT ;  /* 0x000000000300720c */ /* 0x000fda0003f06270 */
[----:B-12---:R-:W1:Y:S01]  /*09a0*/  @!P0 LDC.64 R6, c[0x0][0x220] ;  /* 0x00008800ff068b82 */ /* 0x006e620000000a00 */
[----:B------:R-:W-:Y:S01]  /*09b0*/  @!P0 DMUL R4, R14, R14 ;  /* 0x0000000e0e048228 */ /* 0x000fe20000000000 */
[----:B------:R-:W-:Y:S01]  /*09c0*/  @!P0 IADD3 R9, R2, R3, RZ ;  /* 0x0000000302098210 */ /* 0x000fe20007ffe0ff */
[----:B------:R-:W-:-:S06]  /*09d0*/  @!P0 VIADD R3, R3, 0x80 ;  /* 0x0000008003038836 */ /* 0x000fcc0000000000 */
[----:B------:R-:W-:Y:S01]  /*09e0*/  @!P0 DMUL R4, R4, R14 ;  /* 0x0000000e04048228 */ /* 0x000fe20000000000 */
[----:B-1----:R-:W-:-:S06]  /*09f0*/  @!P0 IMAD.WIDE.U32 R6, R9, 0x8, R6 ;  /* 0x0000000809068825 */ /* 0x002fcc00078e0006 */
[----:B------:R2:W-:Y:S04]  /*0a00*/  @!P0 STG.E.64 desc[UR4][R6.64], R4 ;  /* 0x0000000406008986 */ /* 0x0005e8000c101b04 */
.L_x_10096:
[----:B------:R-:W-:Y:S05]  /*0a10*/  BSYNC B0 ;  /* 0x0000000000007941 */ /* 0x000fea0003800000 */
.L_x_10090:
[----:B------:R-:W-:Y:S05]  /*0a20*/  WARPSYNC.ALL ;  /* 0x0000000000007948 */ /* 0x000fea0003800000 */
[----:B------:R-:W-:-:S13]  /*0a30*/  ISETP.GE.AND P0, PT, R3, R0, PT ;  /* 0x000000000300720c */ /* 0x000fda0003f06270 */
[----:B------:R-:W-:Y:S05]  /*0a40*/  @P0 EXIT ;  /* 0x000000000000094d */ /* 0x000fea0003800000 */
[----:B-12--5:R-:W1:Y:S01]  /*0a50*/  LDC.64 R6, c[0x0][0x220] ;  /* 0x00008800ff067b82 */ /* 0x026e620000000a00 */
[----:B0-----:R-:W-:Y:S01]  /*0a60*/  DMUL R4, R16, R16 ;  /* 0x0000001010047228 */ /* 0x001fe20000000000 */
[----:B------:R-:W-:-:S07]  /*0a70*/  IADD3 R3, R2, R3, RZ ;  /* 0x0000000302037210 */ /* 0x000fce0007ffe0ff */
[----:B------:R-:W-:Y:S01]  /*0a80*/  DMUL R4, R4, R16 ;  /* 0x0000001004047228 */ /* 0x000fe20000000000 */
[----:B-1----:R-:W-:-:S06]  /*0a90*/  IMAD.WIDE.U32 R2, R3, 0x8, R6 ;  /* 0x0000000803027825 */ /* 0x002fcc00078e0006 */
[----:B------:R-:W-:Y:S01]  /*0aa0*/  STG.E.64 desc[UR4][R2.64], R4 ;  /* 0x0000000402007986 */ /* 0x000fe2000c101b04 */
[----:B------:R-:W-:Y:S05]  /*0ab0*/  EXIT ;  /* 0x000000000000794d */ /* 0x000fea0003800000 */
.L_x_10097:
        /* <DEDUP_REMOVED lines=12> */
.L_x_71670:


//--------------------- .text._ZN2at6native29vectorized_elementwise_kernelILi4EZNS0_50_GLOBAL__N__2680c7bb_12_PowKernel_cu_140f0503_289629pow_tensor_scalar_kernel_implIddEEvRNS_18TensorIteratorBaseET0_EUldE0_St5arrayIPcLm2EEEEviS6_T1_ --------------------------
	.section	.text._ZN2at6native29vectorized_elementwise_kernelILi4EZNS0_50_GLOBAL__N__2680c7bb_12_PowKernel_cu_140f0503_289629pow_tensor_scalar_kernel_implIddEEvRNS_18TensorIteratorBaseET0_EUldE0_St5arrayIPcLm2EEEEviS6_T1_,"ax",@progbits
	.align	128
        .global         _ZN2at6native29vectorized_elementwise_kernelILi4EZNS0_50_GLOBAL__N__2680c7bb_12_PowKernel_cu_140f0503_289629pow_tensor_scalar_kernel_implIddEEvRNS_18TensorIteratorBaseET0_EUldE0_St5arrayIPcLm2EEEEviS6_T1_
        .type           _ZN2at6native29vectorized_elementwise_kernelILi4EZNS0_50_GLOBAL__N__2680c7bb_12_PowKernel_cu_140f0503_289629pow_tensor_scalar_kernel_implIddEEvRNS_18TensorIteratorBaseET0_EUldE0_St5arrayIPcLm2EEEEviS6_T1_,@function
        .size           _ZN2at6native29vectorized_elementwise_kernelILi4EZNS0_50_GLOBAL__N__2680c7bb_12_PowKernel_cu_140f0503_289629pow_tensor_scalar_kernel_implIddEEvRNS_18TensorIteratorBaseET0_EUldE0_St5arrayIPcLm2EEEEviS6_T1_,(.L_x_71671 - _ZN2at6native29vectorized_elementwise_kernelILi4EZNS0_50_GLOBAL__N__2680c7bb_12_PowKernel_cu_140f0503_289629pow_tensor_scalar_kernel_implIddEEvRNS_18TensorIteratorBaseET0_EUldE0_St5arrayIPcLm2EEEEviS6_T1_)
        .other          _ZN2at6native29vectorized_elementwise_kernelILi4EZNS0_50_GLOBAL__N__2680c7bb_12_PowKernel_cu_140f0503_289629pow_tensor_scalar_kernel_implIddEEvRNS_18TensorIteratorBaseET0_EUldE0_St5arrayIPcLm2EEEEviS6_T1_,@"STO_CUDA_ENTRY STV_DEFAULT"
_ZN2at6native29vectorized_elementwise_kernelILi4EZNS0_50_GLOBAL__N__2680c7bb_12_PowKernel_cu_140f0503_289629pow_tensor_scalar_kernel_implIddEEvRNS_18TensorIteratorBaseET0_EUldE0_St5arrayIPcLm2EEEEviS6_T1_:
.text._ZN2at6native29vectorized_elementwise_kernelILi4EZNS0_50_GLOBAL__N__2680c7bb_12_PowKernel_cu_140f0503_289629pow_tensor_scalar_kernel_implIddEEvRNS_18TensorIteratorBaseET0_EUldE0_St5arrayIPcLm2EEEEviS6_T1_:
        /* <DEDUP_REMOVED lines=40> */
.L_x_10098:
        /* <DEDUP_REMOVED lines=84> */
.L_x_10101:
        /* <DEDUP_REMOVED lines=9> */
.L_x_10102:
        /* <DEDUP_REMOVED lines=9> */
.L_x_10103:
        /* <DEDUP_REMOVED lines=10> */
.L_x_10104:
[----:B------:R-:W-:Y:S05]  /*0980*/  BSYNC B1 ;  /* 0x0000000000017941 */ /* 0x000fea0003800000 */
.L_x_10100:
        /* <DEDUP_REMOVED lines=8> */
.L_x_10105:
[----:B------:R-:W-:Y:S05]  /*0a10*/  BSYNC B0 ;  /* 0x0000000000007941 */ /* 0x000fea0003800000 */
.L_x_10099:
        /* <DEDUP_REMOVED lines=10> */
.L_x_10106:
        /* <DEDUP_REMOVED lines=12> */
.L_x_71671:


//--------------------- .text._ZN2at6native29vectorized_elementwise_kernelILi8EZNS0_50_GLOBAL__N__2680c7bb_12_PowKernel_cu_140f0503_289629pow_tensor_scalar_kernel_implIddEEvRNS_18TensorIteratorBaseET0_EUldE0_St5arrayIPcLm2EEEEviS6_T1_ --------------------------
	.section	.text._ZN2at6native29vectorized_elementwise_kernelILi8EZNS0_50_GLOBAL__N__2680c7bb_12_PowKernel_cu_140f0503_289629pow_tensor_scalar_kernel_implIddEEvRNS_18TensorIteratorBaseET0_EUldE0_St5arrayIPcLm2EEEEviS6_T1_,"ax",@progbits
	.align	128
        .global         _ZN2at6native29vectorized_elementwise_kernelILi8EZNS0_50_GLOBAL__N__2680c7bb_12_PowKernel_cu_140f0503_289629pow_tensor_scalar_kernel_implIddEEvRNS_18TensorIteratorBaseET0_EUldE0_St5arrayIPcLm2EEEEviS6_T1_
        .type           _ZN2at6native29vectorized_elementwise_kernelILi8EZNS0_50_GLOBAL__N__2680c7bb_12_PowKernel_cu_140f0503_289629pow_tensor_scalar_kernel_implIddEEvRNS_18TensorIteratorBaseET0_EUldE0_St5arrayIPcLm2EEEEviS6_T1_,@function
        .size           _ZN2at6native29vectorized_elementwise_kernelILi8EZNS0_50_GLOBAL__N__2680c7bb_12_PowKernel_cu_140f0503_289629pow_tensor_scalar_kernel_implIddEEvRNS_18TensorIteratorBaseET0_EUldE0_St5arrayIPcLm2EEEEviS6_T1_,(.L_x_71672 - _ZN2at6native29vectorized_elementwise_kernelILi8EZNS0_50_GLOBAL__N__2680c7bb_12_PowKernel_cu_140f0503_289629pow_tensor_scalar_kernel_implIddEEvRNS_18TensorIteratorBaseET0_EUldE0_St5arrayIPcLm2EEEEviS6_T1_)
        .other          _ZN2at6native29vectorized_elementwise_kernelILi8EZNS0_50_GLOBAL__N__2680c7bb_12_PowKernel_cu_140f0503_289629pow_tensor_scalar_kernel_implIddEEvRNS_18TensorIteratorBaseET0_EUldE0_St5arrayIPcLm2EEEEviS6_T1_,@"STO_CUDA_ENTRY STV_DEFAULT"
_ZN2at6native29vectorized_elementwise_kernelILi8EZNS0_50_GLOBAL__N__2680c7bb_12_PowKernel_cu_140f0503_289629pow_tensor_scalar_kernel_implIddEEvRNS_18TensorIteratorBaseET0_EUldE0_St5arrayIPcLm2EEEEviS6_T1_:
.text._ZN2at6native29vectorized_elementwise_kernelILi8EZNS0_50_GLOBAL__N__2680c7bb_12_PowKernel_cu_140f0503_289629pow_tensor_scalar_kernel_implIddEEvRNS_18TensorIteratorBaseET0_EUldE0_St5arrayIPcLm2EEEEviS6_T1_:
        /* <DEDUP_REMOVED lines=40> */
.L_x_10107:
        /* <DEDUP_REMOVED lines=84> */
.L_x_10110:
        /* <DEDUP_REMOVED lines=9> */
.L_x_10111:
        /* <DEDUP_REMOVED lines=9> */
.L_x_10112:
        /* <DEDUP_REMOVED lines=10> */
.L_x_10113:
[----:B------:R-:W-:Y:S05]  /*0980*/  BSYNC B1 ;  /* 0x0000000000017941 */ /* 0x000fea0003800000 */
.L_x_10109:
        /* <DEDUP_REMOVED lines=8> */
.L_x_10114:
[----:B------:R-:W-:Y:S05]  /*0a10*/  BSYNC B0 ;  /* 0x0000000000007941 */ /* 0x000fea0003800000 */
.L_x_10108:
        /* <DEDUP_REMOVED lines=10> */
.L_x_10115:
        /* <DEDUP_REMOVED lines=12> */
.L_x_71672:


//--------------------- .text._ZN2at6native18elementwise_kernelILi128ELi4EZNS0_15gpu_kernel_implIZNS0_50_GLOBAL__N__2680c7bb_12_PowKernel_cu_140f0503_289629pow_tensor_scalar_kernel_implIddEEvRNS_18TensorIteratorBaseET0_EUldE_EEvS6_RKT_EUliE_EEviT1_ --------------------------
	.section	.text._ZN2at6native18elementwise_kernelILi128ELi4EZNS0_15gpu_kernel_implIZNS0_50_GLOBAL__N__2680c7bb_12_PowKernel_cu_140f0503_289629pow_tensor_scalar_kernel_implIddEEvRNS_18TensorIteratorBaseET0_EUldE_EEvS6_RKT_EUliE_EEviT1_,"ax",@progbits
	.align	128
        .global         _ZN2at6native18elementwise_kernelILi128ELi4EZNS0_15gpu_kernel_implIZNS0_50_GLOBAL__N__2680c7bb_12_PowKernel_cu_140f0503_289629pow_tensor_scalar_kernel_implIddEEvRNS_18TensorIteratorBaseET0_EUldE_EEvS6_RKT_EUliE_EEviT1_
        .type           _ZN2at6native18elementwise_kernelILi128ELi4EZNS0_15gpu_kernel_implIZNS0_50_GLOBAL__N__2680c7bb_12_PowKernel_cu_140f0503_289629pow_tensor_scalar_kernel_implIddEEvRNS_18TensorIteratorBaseET0_EUldE_EEvS6_RKT_EUliE_EEviT1_,@function
        .size           _ZN2at6native18elementwise_kernelILi128ELi4EZNS0_15gpu_kernel_implIZNS0_50_GLOBAL__N__2680c7bb_12_PowKernel_cu_140f0503_289629pow_tensor_scalar_kernel_implIddEEvRNS_18TensorIteratorBaseET0_EUldE_EEvS6_RKT_EUliE_EEviT1_,(.L_x_71673 - _ZN2at6native18elementwise_kernelILi128ELi4EZNS0_15gpu_kernel_implIZNS0_50_GLOBAL__N__2680c7bb_12_PowKernel_cu_140f0503_289629pow_tensor_scalar_kernel_implIddEEvRNS_18TensorIteratorBaseET0_EUldE_EEvS6_RKT_EUliE_EEviT1_)
        .other          _ZN2at6native18elementwise_kernelILi128ELi4EZNS0_15gpu_kernel_implIZNS0_50_GLOBAL__N__2680c7bb_12_PowKernel_cu_140f0503_289629pow_tensor_scalar_kernel_implIddEEvRNS_18TensorIteratorBaseET0_EUldE_EEvS6_RKT_EUliE_EEviT1_,@"STO_CUDA_ENTRY STV_DEFAULT"
_ZN2at6native18elementwise_kernelILi128ELi4EZNS0_15gpu_kernel_implIZNS0_50_GLOBAL__N__2680c7bb_12_PowKernel_cu_140f0503_289629pow_tensor_scalar_kernel_implIddEEvRNS_18TensorIteratorBaseET0_EUldE_EEvS6_RKT_EUliE_EEviT1_:
.text._ZN2at6native18elementwise_kernelILi128ELi4EZNS0_15gpu_kernel_implIZNS0_50_GLOBAL__N__2680c7bb_12_PowKernel_cu_140f0503_289629pow_tensor_scalar_kernel_implIddEEvRNS_18TensorIteratorBaseET0_EUldE_EEvS6_RKT_EUliE_EEviT1_:
        /* <DEDUP_REMOVED lines=313> */
.L_x_10118:
        /* <DEDUP_REMOVED lines=21> */
.L_x_10122:
[----:B------:R-:W2:Y:S02]  /*14e0*/  LDG.E.U8 R2, desc[UR36][R2.64] ;  /* 0x0000002402027981 */ /* 0x000ea4000c1e1100 */
[----:B--2---:R0:W1:Y:S01]  /*14f0*/  I2F.F64.U16 R4, R2 ;  /* 0x0000000200047312 */ /* 0x0040620000101800 */
[----:B------:R-:W-:Y:S05]  /*1500*/  BRA `(.L_x_10124) ;  /* 0x0000000c00707947 */ /* 0x000fea0003800000 */
.L_x_10121:
        /* <DEDUP_REMOVED lines=9> */
.L_x_10126:
[----:B------:R-:W2:Y:S02]  /*15a0*/  LDG.E R2, desc[UR36][R2.64] ;  /* 0x0000002402027981 */ /* 0x000ea4000c1e1900 */
[----:B--2---:R0:W1:Y:S01]  /*15b0*/  I2F.F64 R4, R2 ;  /* 0x0000000200047312 */ /* 0x0040620000201c00 */
[----:B------:R-:W-:Y:S05]  /*15c0*/  BRA `(.L_x_10124) ;  /* 0x0000000c00407947 */ /* 0x000fea0003800000 */
.L_x_10125:
[----:B------:R-:W2:Y:S02]  /*15d0*/  LDG.E.U16 R2, desc[UR36][R2.64] ;  /* 0x0000002402027981 */ /* 0x000ea4000c1e1500 */
[----:B--2---:R0:W1:Y:S01]  /*15e0*/  I2F.F64.S16 R4, R2 ;  /* 0x0000000200047312 */ /* 0x0040620000101c00 */
[----:B------:R-:W-:Y:S05]  /*15f0*/  BRA `(.L_x_10124) ;  /* 0x0000000c00347947 */ /* 0x000fea0003800000 */
.L_x_10120:
        /* <DEDUP_REMOVED lines=10> */
.L_x_10128:
[----:B------:R-:W2:Y:S02]  /*16a0*/  LDG.E.U16 R0, desc[UR36][R2.64] ;  /* 0x0000002402007981 */ /* 0x000ea4000c1e1500 */
[----:B--2---:R-:W-:-:S05]  /*16b0*/  HADD2.F32 R0, -RZ, R0.H0_H0 ;  /* 0x20000000ff007230 */ /* 0x004fca0000004100 */
[----:B------:R-:W-:-:S04]  /*16c0*/  FMUL.FTZ R0, R0, 1 ;  /* 0x3f80000000007820 */ /* 0x000fc80000410000 */
[----:B------:R0:W1:Y:S01]  /*16d0*/  F2F.F64.F32 R4, R0 ;  /* 0x0000000000047310 */ /* 0x0000620000201800 */
[----:B------:R-:W-:Y:S05]  /*16e0*/  BRA `(.L_x_10124) ;  /* 0x0000000800f87947 */ /* 0x000fea0003800000 */
.L_x_10127:
        /* <DEDUP_REMOVED lines=10> */
.L_x_10130:
[----:B------:R-:W2:Y:S02]  /*1790*/  LDG.E.U16 R2, desc[UR36][R2.64] ;  /* 0x0000002402027981 */ /* 0x000ea4000c1e1500 */
[----:B--2---:R-:W-:-:S05]  /*17a0*/  HADD2.F32 R0, -RZ, R2.H0_H0 ;  /* 0x20000002ff007230 */ /* 0x004fca0000004100 */
[----:B------:R-:W-:-:S04]  /*17b0*/  FMUL.FTZ R0, R0, 1 ;  /* 0x3f80000000007820 */ /* 0x000fc80000410000 */
[----:B------:R0:W1:Y:S01]  /*17c0*/  F2F.F64.F32 R4, R0 ;  /* 0x0000000000047310 */ /* 0x0000620000201800 */
[----:B------:R-:W-:Y:S05]  /*17d0*/  BRA `(.L_x_10124) ;  /* 0x0000000800bc7947 */ /* 0x000fea0003800000 */
.L_x_10129:
[----:B------:R0:W5:Y:S01]  /*17e0*/  LDG.E.64 R4, desc[UR36][R2.64] ;  /* 0x0000002402047981 */ /* 0x000162000c1e1b00 */
[----:B------:R-:W-:Y:S05]  /*17f0*/  BRA `(.L_x_10124) ;  /* 0x0000000800b47947 */ /* 0x000fea0003800000 */
.L_x_10119:
        /* <DEDUP_REMOVED lines=13> */
.L_x_10133:
[----:B------:R0:W5:Y:S01]  /*18d0*/  LDG.E.64 R4, desc[UR36][R2.64] ;  /* 0x0000002402047981 */ /* 0x000162000c1e1b00 */
[----:B------:R-:W-:Y:S05]  /*18e0*/  BRA `(.L_x_10124) ;  /* 0x0000000800787947 */ /* 0x000fea0003800000 */
.L_x_10132:
        /* <DEDUP_REMOVED lines=28> */
.L_x_10135:
        /* <DEDUP_REMOVED lines=15> */
.L_x_10134:
[----:B------:R-:W2:Y:S02]  /*1ba0*/  LDG.E.U16 R0, desc[UR36][R2.64] ;  /* 0x0000002402007981 */ /* 0x000ea4000c1e1500 */
[----:B--2---:R-:W-:-:S04]  /*1bb0*/  IMAD.U32 R0, R0, 0x10000, RZ ;  /* 0x0001000000007824 */ /* 0x004fc800078e00ff */
[----:B------:R-:W-:-:S04]  /*1bc0*/  FMUL.FTZ R0, R0, 1 ;  /* 0x3f80000000007820 */ /* 0x000fc80000410000 */
[----:B------:R0:W1:Y:S01]  /*1bd0*/  F2F.F64.F32 R4, R0 ;  /* 0x0000000000047310 */ /* 0x0000620000201800 */
[----:B------:R-:W-:Y:S05]  /*1be0*/  BRA `(.L_x_10124) ;  /* 0x0000000400b87947 */ /* 0x000fea0003800000 */
.L_x_10131:
        /* <DEDUP_REMOVED lines=11> */
.L_x_10138:
        /* <DEDUP_REMOVED lines=21> */
.L_x_10142:
[----:B------:R-:W-:Y:S05]  /*1df0*/  BSYNC B1 ;  /* 0x0000000000017941 */ /* 0x000fea0003800000 */
.L_x_10141:
[----:B------:R-:W-:Y:S01]  /*1e00*/  LEA R3, R0, 0x3b800000, 0x17 ;  /* 0x3b80000000037811 */ /* 0x000fe200078eb8ff */
[----:B------:R-:W-:-:S05]  /*1e10*/  IMAD.SHL.U32 R0, R2, 0x100000, RZ ;  /* 0x0010000002007824 */ /* 0x000fca00078e00ff */
[----:B------:R-:W-:-:S07]  /*1e20*/  LOP3.LUT R0, R3, R0, R4, 0xfe, !PT ;  /* 0x0000000003007212 */ /* 0x000fce00078efe04 */
.L_x_10140:
[----:B------:R-:W-:Y:S05]  /*1e30*/  BSYNC B0 ;  /* 0x0000000000007941 */ /* 0x000fea0003800000 */
.L_x_10139:
[----:B------:R-:W-:-:S04]  /*1e40*/  FMUL.FTZ R0, R0, 1 ;  /* 0x3f80000000007820 */ /* 0x000fc80000410000 */
[----:B------:R2:W3:Y:S01]  /*1e50*/  F2F.F64.F32 R4, R0 ;  /* 0x0000000000047310 */ /* 0x0004e20000201800 */
[----:B------:R-:W-:Y:S05]  /*1e60*/  BRA `(.L_x_10124) ;  /* 0x0000000400187947 */ /* 0x000fea0003800000 */
.L_x_10137:
        /* <DEDUP_REMOVED lines=21> */
.L_x_10146:
[----:B------:R-:W-:Y:S05]  /*1fc0*/  BSYNC B1 ;  /* 0x0000000000017941 */ /* 0x000fea0003800000 */
.L_x_10145:
[----:B------:R-:W-:Y:S01]  /*1fd0*/  LEA R3, R0, 0x37800000, 0x17 ;  /* 0x3780000000037811 */ /* 0x000fe200078eb8ff */
[----:B------:R-:W-:-:S05]  /*1fe0*/  IMAD.SHL.U32 R0, R2, 0x200000, RZ ;  /* 0x0020000002007824 */ /* 0x000fca00078e00ff */
[----:B------:R-:W-:-:S07]  /*1ff0*/  LOP3.LUT R0, R3, R0, R4, 0xfe, !PT ;  /* 0x0000000003007212 */ /* 0x000fce00078efe04 */
.L_x_10144:
[----:B------:R-:W-:Y:S05]  /*2000*/  BSYNC B0 ;  /* 0x0000000000007941 */ /* 0x000fea0003800000 */
.L_x_10143:
[----:B------:R-:W-:-:S04]  /*2010*/  FMUL.FTZ R0, R0, 1 ;  /* 0x3f80000000007820 */ /* 0x000fc80000410000 */
[----:B------:R4:W0:Y:S01]  /*2020*/  F2F.F64.F32 R4, R0 ;  /* 0x0000000000047310 */ /* 0x0008220000201800 */
[----:B------:R-:W-:Y:S05]  /*2030*/  BRA `(.L_x_10124) ;  /* 0x0000000000a47947 */ /* 0x000fea0003800000 */
.L_x_10136:
        /* <DEDUP_REMOVED lines=14> */
.L_x_10150:
[----:B------:R-:W-:Y:S05]  /*2120*/  BSYNC B0 ;  /* 0x0000000000007941 */ /* 0x000fea0003800000 */
.L_x_10149:
[----:B------:R-:W-:-:S04]  /*2130*/  FMUL.FTZ R0, R0, 1 ;  /* 0x3f80000000007820 */ /* 0x000fc80000410000 */
[----:B------:R0:W1:Y:S01]  /*2140*/  F2F.F64.F32 R4, R0 ;  /* 0x0000000000047310 */ /* 0x0000620000201800 */
[----:B------:R-:W-:Y:S05]  /*2150*/  BRA `(.L_x_10124) ;  /* 0x00000000005c7947 */ /* 0x000fea0003800000 */
.L_x_10123:
        /* <DEDUP_REMOVED lines=16> */
.L_x_10151:
[----:B------:R-:W-:Y:S01]  /*2260*/  CS2R R4, SRZ ;  /* 0x0000000000047805 */ /* 0x000fe2000001ff00 */
[----:B------:R-:W-:Y:S06]  /*2270*/  BRA `(.L_x_10124) ;  /* 0x0000000000147947 */ /* 0x000fec0003800000 */
.L_x_10148:
[----:B------:R-:W2:Y:S02]  /*2280*/  LDG.E.64 R4, desc[UR36][R2.64] ;  /* 0x0000002402047981 */ /* 0x000ea4000c1e1b00 */
[----:B--2---:R-:W0:Y:S01]  /*2290*/  I2F.F64.U64 R4, R4 ;  /* 0x0000000400047312 */ /* 0x004e220000301800 */
[----:B------:R-:W-:Y:S05]  /*22a0*/  BRA `(.L_x_10124) ;  /* 0x0000000000087947 */ /* 0x000fea0003800000 */
.L_x_10147:
[----:B------:R-:W2:Y:S02]  /*22b0*/  LDG.E R2, desc[UR36][R2.64] ;  /* 0x0000002402027981 */ /* 0x000ea4000c1e1900 */
[----:B--2---:R0:W1:Y:S02]  /*22c0*/  I2F.F64.U32 R4, R2 ;  /* 0x0000000200047312 */ /* 0x0040640000201800 */
.L_x_10124:
[----:B0-----:R-:W2:Y:S01]  /*22d0*/  LDC.U8 R2, c[0x0][0x428] ;  /* 0x00010a00ff027b82 */ /* 0x001ea20000000000 */
[----:B-1-3-5:R-:W-:Y:S01]  /*22e0*/  DMUL R4, R4, R4 ;  /* 0x0000000404047228 */ /* 0x02afe20000000000 */
        /* <DEDUP_REMOVED lines=14> */
.L_x_10155:
[----:B------:R-:W0:Y:S02]  /*23d0*/  F2I.S64.F64.TRUNC R4, R4 ;  /* 0x0000000400047311 */ /* 0x000e24000030d900 */
[----:B0-----:R-:W-:-:S05]  /*23e0*/  IMAD.MOV.U32 R3, RZ, RZ, R4 ;  /* 0x000000ffff037224 */ /* 0x001fca00078e0004 */
[----:B------:R3:W-:Y:S01]  /*23f0*/  STG.E.U8 desc[UR36][R16.64], R3 ;  /* 0x0000000310007986 */ /* 0x0007e2000c101124 */
[----:B------:R-:W-:Y:S05]  /*2400*/  BRA `(.L_x_10157) ;  /* 0x0000000c00f87947 */ /* 0x000fea0003800000 */
.L_x_10154:
        /* <DEDUP_REMOVED lines=9> */
.L_x_10159:
[----:B------:R-:W0:Y:S02]  /*24a0*/  F2I.F64.TRUNC R5, R4 ;  /* 0x0000000400057311 */ /* 0x000e24000030d100 */
[----:B0-----:R1:W-:Y:S01]  /*24b0*/  STG.E desc[UR36][R16.64], R5 ;  /* 0x0000000510007986 */ /* 0x0013e2000c101924 */
[----:B------:R-:W-:Y:S05]  /*24c0*/  BRA `(.L_x_10157) ;  /* 0x0000000c00c87947 */ /* 0x000fea0003800000 */
.L_x_10158:
[----:B------:R-:W0:Y:S02]  /*24d0*/  F2I.F64.TRUNC R5, R4 ;  /* 0x0000000400057311 */ /* 0x000e24000030d100 */
[----:B0-----:R2:W-:Y:S01]  /*24e0*/  STG.E.U16 desc[UR36][R16.64], R5 ;  /* 0x0000000510007986 */ /* 0x0015e2000c101524 */
[----:B------:R-:W-:Y:S05]  /*24f0*/  BRA `(.L_x_10157) ;  /* 0x0000000c00bc7947 */ /* 0x000fea0003800000 */
.L_x_10153:
        /* <DEDUP_REMOVED lines=13> */
.L_x_10161:
        /* <DEDUP_REMOVED lines=8> */
.L_x_10160:
        /* <DEDUP_REMOVED lines=14> */
.L_x_10163:
        /* <DEDUP_REMOVED lines=9> */
.L_x_10162:
[----:B------:R0:W-:Y:S01]  /*27c0*/  STG.E.64 desc[UR36][R16.64], R4 ;  /* 0x0000000410007986 */ /* 0x0001e2000c101b24 */
[----:B------:R-:W-:Y:S05]  /*27d0*/  BRA `(.L_x_10157) ;  /* 0x0000000c00047947 */ /* 0x000fea0003800000 */
.L_x_10152:
        /* <DEDUP_REMOVED lines=12> */
.L_x_10166:
[----:B------:R-:W-:-:S05]  /*28a0*/  CS2R R6, SRZ ;  /* 0x0000000000067805 */ /* 0x000fca000001ff00 */
[----:B------:R0:W-:Y:S01]  /*28b0*/  STG.E.128 desc[UR36][R16.64], R4 ;  /* 0x0000000410007986 */ /* 0x0001e2000c101d24 */
[----:B------:R-:W-:Y:S05]  /*28c0*/  BRA `(.L_x_10157) ;  /* 0x0000000800c87947 */ /* 0x000fea0003800000 */
.L_x_10165:
        /* <DEDUP_REMOVED lines=25> */
.L_x_10170:
[----:B------:R-:W-:Y:S05]  /*2a60*/  BSYNC B0 ;  /* 0x0000000000007941 */ /* 0x000fea0003800000 */
.L_x_10169:
[----:B------:R-:W-:-:S05]  /*2a70*/  LOP3.LUT R3, R0, R3, RZ, 0xfc, !PT ;  /* 0x0000000300037212 */ /* 0x000fca00078efcff */
[----:B------:R0:W-:Y:S01]  /*2a80*/  STG.E.U8 desc[UR36][R16.64], R3 ;  /* 0x0000000310007986 */ /* 0x0001e2000c101124 */
[----:B------:R-:W-:Y:S05]  /*2a90*/  BRA `(.L_x_10157) ;  /* 0x0000000800547947 */ /* 0x000fea0003800000 */
.L_x_10168:
        /* <DEDUP_REMOVED lines=17> */
.L_x_10172:
[----:B------:R-:W-:Y:S02]  /*2bb0*/  ISETP.GT.U32.AND P0, PT, R2, 0x7f800000, PT ;  /* 0x7f8000000200780c */ /* 0x000fe40003f04070 */
[----:B------:R-:W-:-:S04]  /*2bc0*/  MOV R0, 0x7f ;  /* 0x0000007f00007802 */ /* 0x000fc80000000f00 */
[----:B------:R-:W-:-:S07]  /*2bd0*/  SEL R0, R0, 0x7c, P0 ;  /* 0x0000007c00007807 */ /* 0x000fce0000000000 */
.L_x_10173:
[----:B------:R-:W-:Y:S05]  /*2be0*/  BSYNC B0 ;  /* 0x0000000000007941 */ /* 0x000fea0003800000 */
.L_x_10171:
[----:B------:R-:W-:-:S04]  /*2bf0*/  LOP3.LUT R2, R3, 0x80000000, RZ, 0xc0, !PT ;  /* 0x8000000003027812 */ /* 0x000fc800078ec0ff */
[----:B------:R-:W-:-:S04]  /*2c00*/  SHF.R.U32.HI R3, RZ, 0x18, R2 ;  /* 0x00000018ff037819 */ /* 0x000fc80000011602 */
[----:B------:R-:W-:-:S05]  /*2c10*/  LOP3.LUT R3, R0, R3, RZ, 0xfc, !PT ;  /* 0x0000000300037212 */ /* 0x000fca00078efcff */
[----:B------:R0:W-:Y:S01]  /*2c20*/  STG.E.U8 desc[UR36][R16.64], R3 ;  /* 0x0000000310007986 */ /* 0x0001e2000c101124 */
[----:B------:R-:W-:Y:S05]  /*2c30*/  BRA `(.L_x_10157) ;  /* 0x0000000400ec7947 */ /* 0x000fea0003800000 */
.L_x_10167:
        /* <DEDUP_REMOVED lines=8> */
.L_x_10164:
        /* <DEDUP_REMOVED lines=11> */
.L_x_10176:
        /* <DEDUP_REMOVED lines=21> */
.L_x_10179:
[----:B------:R-:W-:-:S04]  /*2ec0*/  LOP3.LUT R2, R3, 0x80000000, RZ, 0xc0, !PT ;  /* 0x8000000003027812 */ /* 0x000fc800078ec0ff */
[----:B------:R-:W-:-:S04]  /*2ed0*/  SHF.R.U32.HI R3, RZ, 0x18, R2 ;  /* 0x00000018ff037819 */ /* 0x000fc80000011602 */
[----:B------:R-:W-:-:S04]  /*2ee0*/  LOP3.LUT R0, R0, R3, RZ, 0xfc, !PT ;  /* 0x0000000300007212 */ /* 0x000fc800078efcff */
[----:B------:R-:W-:-:S07]  /*2ef0*/  PRMT R8, R0, 0x7610, R8 ;  /* 0x0000761000087816 */ /* 0x000fce0000000008 */
.L_x_10178:
[----:B------:R-:W-:Y:S05]  /*2f00*/  BSYNC B0 ;  /* 0x0000000000007941 */ /* 0x000fea0003800000 */
.L_x_10177:
[----:B------:R0:W-:Y:S01]  /*2f10*/  STG.E.U8 desc[UR36][R16.64], R8 ;  /* 0x0000000810007986 */ /* 0x0001e2000c101124 */
[----:B------:R-:W-:Y:S05]  /*2f20*/  BRA `(.L_x_10157) ;  /* 0x0000000400307947 */ /* 0x000fea0003800000 */
.L_x_10175:
        /* <DEDUP_REMOVED lines=21> */
.L_x_10182:
[----:B------:R-:W-:-:S04]  /*3080*/  LOP3.LUT R2, R3, 0x80000000, RZ, 0xc0, !PT ;  /* 0x8000000003027812 */ /* 0x000fc800078ec0ff */
[----:B------:R-:W-:-:S04]  /*3090*/  SHF.R.U32.HI R3, RZ, 0x18, R2 ;  /* 0x00000018ff037819 */ /* 0x000fc80000011602 */
[----:B------:R-:W-:-:S04]  /*30a0*/  LOP3.LUT R0, R0, R3, RZ, 0xfc, !PT ;  /* 0x0000000300007212 */ /* 0x000fc800078efcff */
[----:B------:R-:W-:-:S07]  /*30b0*/  PRMT R8, R0, 0x7610, R8 ;  /* 0x0000761000087816 */ /* 0x000fce0000000008 */
.L_x_10181:
[----:B------:R-:W-:Y:S05]  /*30c0*/  BSYNC B0 ;  /* 0x0000000000007941 */ /* 0x000fea0003800000 */
.L_x_10180:
[----:B------:R0:W-:Y:S01]  /*30d0*/  STG.E.U8 desc[UR36][R16.64], R8 ;  /* 0x0000000810007986 */ /* 0x0001e2000c101124 */
[----:B------:R-:W-:Y:S05]  /*30e0*/  BRA `(.L_x_10157) ;  /* 0x0000000000c07947 */ /* 0x000fea0003800000 */
.L_x_10174:
        /* <DEDUP_REMOVED lines=26> */
.L_x_10156:
        /* <DEDUP_REMOVED lines=16> */
.L_x_10185:
[----:B------:R-:W-:Y:S05]  /*3390*/  BRA `(.L_x_10157) ;  /* 0x0000000000147947 */ /* 0x000fea0003800000 */
.L_x_10184:
[----:B------:R-:W0:Y:S02]  /*33a0*/  F2I.U64.F64.TRUNC R4, R4 ;  /* 0x0000000400047311 */ /* 0x000e24000030d800 */
[----:B0-----:R0:W-:Y:S01]  /*33b0*/  STG.E.64 desc[UR36][R16.64], R4 ;  /* 0x0000000410007986 */ /* 0x0011e2000c101b24 */
[----:B------:R-:W-:Y:S05]  /*33c0*/  BRA `(.L_x_10157) ;  /* 0x0000000000087947 */ /* 0x000fea0003800000 */
.L_x_10183:
[----:B------:R-:W0:Y:S02]  /*33d0*/  F2I.U32.F64.TRUNC R5, R4 ;  /* 0x0000000400057311 */ /* 0x000e24000030d000 */
[----:B0-----:R0:W-:Y:S02]  /*33e0*/  STG.E desc[UR36][R16.64], R5 ;  /* 0x0000000510007986 */ /* 0x0011e4000c101924 */
.L_x_10157:
[----:B------:R-:W-:-:S04]  /*33f0*/  IMAD R18, R23, 0x200, R18 ;  /* 0x0000020017127824 */ /* 0x000fc800078e0212 */
[----:B------:R-:W-:-:S07]  /*3400*/  VIADD R19, R18, 0x80 ;  /* 0x0000008012137836 */ /* 0x000fce0000000000 */
.L_x_10117:
[----:B------:R-:W-:Y:S05]  /*3410*/  BSYNC B6 ;  /* 0x0000000000067941 */ /* 0x000fea0003800000 */
.L_x_10116:
        /* <DEDUP_REMOVED lines=307> */
.L_x_10188:
        /* <DEDUP_REMOVED lines=21> */
.L_x_10192:
[----:B------:R-:W2:Y:S02]  /*48a0*/  LDG.E.U8 R2, desc[UR36][R2.64] ;  /* 0x0000002402027981 */ /* 0x000ea4000c1e1100 */
[----:B--2---:R0:W1:Y:S01]  /*48b0*/  I2F.F64.U16 R4, R2 ;  /* 0x0000000200047312 */ /* 0x0040620000101800 */
[----:B------:R-:W-:Y:S05]  /*48c0*/  BRA `(.L_x_10194) ;  /* 0x0000000c00707947 */ /* 0x000fea0003800000 */
.L_x_10191:
        /* <DEDUP_REMOVED lines=9> */
.L_x_10196:
[----:B------:R-:W2:Y:S02]  /*4960*/  LDG.E R2, desc[UR36][R2.64] ;  /* 0x0000002402027981 */ /* 0x000ea4000c1e1900 */
[----:B--2---:R0:W1:Y:S01]  /*4970*/  I2F.F64 R4, R2 ;  /* 0x0000000200047312 */ /* 0x0040620000201c00 */
[----:B------:R-:W-:Y:S05]  /*4980*/  BRA `(.L_x_10194) ;  /* 0x0000000c00407947 */ /* 0x000fea0003800000 */
.L_x_10195:
[----:B------:R-:W2:Y:S02]  /*4990*/  LDG.E.U16 R2, desc[UR36][R2.64] ;  /* 0x0000002402027981 */ /* 0x000ea4000c1e1500 */
[----:B--2---:R0:W1:Y:S01]  /*49a0*/  I2F.F64.S16 R4, R2 ;  /* 0x0000000200047312 */ /* 0x0040620000101c00 */
[----:B------:R-:W-:Y:S05]  /*49b0*/  BRA `(.L_x_10194) ;  /* 0x0000000c00347947 */ /* 0x000fea0003800000 */
.L_x_10190:
        /* <DEDUP_REMOVED lines=10> */
.L_x_10198:
[----:B------:R-:W2:Y:S02]  /*4a60*/  LDG.E.U16 R0, desc[UR36][R2.64] ;  /* 0x0000002402007981 */ /* 0x000ea4000c1e1500 */
[----:B--2---:R-:W-:-:S05]  /*4a70*/  HADD2.F32 R0, -RZ, R0.H0_H0 ;  /* 0x20000000ff007230 */ /* 0x004fca0000004100 */
[----:B------:R-:W-:-:S04]  /*4a80*/  FMUL.FTZ R0, R0, 1 ;  /* 0x3f80000000007820 */ /* 0x000fc80000410000 */
[----:B------:R0:W1:Y:S01]  /*4a90*/  F2F.F64.F32 R4, R0 ;  /* 0x0000000000047310 */ /* 0x0000620000201800 */
[----:B------:R-:W-:Y:S05]  /*4aa0*/  BRA `(.L_x_10194) ;  /* 0x0000000800f87947 */ /* 0x000fea0003800000 */
.L_x_10197:
        /* <DEDUP_REMOVED lines=10> */
.L_x_10200:
[----:B------:R-:W2:Y:S02]  /*4b50*/  LDG.E.U16 R2, desc[UR36][R2.64] ;  /* 0x0000002402027981 */ /* 0x000ea4000c1e1500 */
[----:B--2---:R-:W-:-:S05]  /*4b60*/  HADD2.F32 R0, -RZ, R2.H0_H0 ;  /* 0x20000002ff007230 */ /* 0x004fca0000004100 */
[----:B------:R-:W-:-:S04]  /*4b70*/  FMUL.FTZ R0, R0, 1 ;  /* 0x3f80000000007820 */ /* 0x000fc80000410000 */
[----:B------:R0:W1:Y:S01]  /*4b80*/  F2F.F64.F32 R4, R0 ;  /* 0x0000000000047310 */ /* 0x0000620000201800 */
[----:B------:R-:W-:Y:S05]  /*4b90*/  BRA `(.L_x_10194) ;  /* 0x0000000800bc7947 */ /* 0x000fea0003800000 */
.L_x_10199:
[----:B------:R0:W5:Y:S01]  /*4ba0*/  LDG.E.64 R4, desc[UR36][R2.64] ;  /* 0x0000002402047981 */ /* 0x000162000c1e1b00 */
[----:B------:R-:W-:Y:S05]  /*4bb0*/  BRA `(.L_x_10194) ;  /* 0x0000000800b47947 */ /* 0x000fea0003800000 */
.L_x_10189:
        /* <DEDUP_REMOVED lines=13> */
.L_x_10203:
[----:B------:R0:W5:Y:S01]  /*4c90*/  LDG.E.64 R4, desc[UR36][R2.64] ;  /* 0x0000002402047981 */ /* 0x000162000c1e1b00 */
[----:B------:R-:W-:Y:S05]  /*4ca0*/  BRA `(.L_x_10194) ;  /* 0x0000000800787947 */ /* 0x000fea0003800000 */
.L_x_10202:
        /* <DEDUP_REMOVED lines=28> */
.L_x_10205:
        /* <DEDUP_REMOVED lines=15> */
.L_x_10204:
[----:B------:R-:W2:Y:S02]  /*4f60*/  LDG.E.U16 R0, desc[UR36][R2.64] ;  /* 0x0000002402007981 */ /* 0x000ea4000c1e1500 */
[----:B--2---:R-:W-:-:S04]  /*4f70*/  IMAD.U32 R0, R0, 0x10000, RZ ;  /* 0x0001000000007824 */ /* 0x004fc800078e00ff */
[----:B------:R-:W-:-:S04]  /*4f80*/  FMUL.FTZ R0, R0, 1 ;  /* 0x3f80000000007820 */ /* 0x000fc80000410000 */
[----:B------:R0:W1:Y:S01]  /*4f90*/  F2F.F64.F32 R4, R0 ;  /* 0x0000000000047310 */ /* 0x0000620000201800 */
[----:B------:R-:W-:Y:S05]  /*4fa0*/  BRA `(.L_x_10194) ;  /* 0x0000000400b87947 */ /* 0x000fea0003800000 */
.L_x_10201:
        /* <DEDUP_REMOVED lines=11> */
.L_x_10208:
        /* <DEDUP_REMOVED lines=21> */
.L_x_10212:
[----:B------:R-:W-:Y:S05]  /*51b0*/  BSYNC B1 ;  /* 0x0000000000017941 */ /* 0x000fea0003800000 */
.L_x_10211:
[----:B------:R-:W-:Y:S01]  /*51c0*/  LEA R3, R0, 0x3b800000, 0x17 ;  /* 0x3b80000000037811 */ /* 0x000fe200078eb8ff */
[----:B------:R-:W-:-:S05]  /*51d0*/  IMAD.SHL.U32 R0, R2, 0x100000, RZ ;  /* 0x0010000002007824 */ /* 0x000fca00078e00ff */
[----:B------:R-:W-:-:S07]  /*51e0*/  LOP3.LUT R0, R3, R0, R4, 0xfe, !PT ;  /* 0x0000000003007212 */ /* 0x000fce00078efe04 */
.L_x_10210:
[----:B------:R-:W-:Y:S05]  /*51f0*/  BSYNC B0 ;  /* 0x0000000000007941 */ /* 0x000fea0003800000 */
.L_x_10209:
[----:B------:R-:W-:-:S04]  /*5200*/  FMUL.FTZ R0, R0, 1 ;  /* 0x3f80000000007820 */ /* 0x000fc80000410000 */
[----:B------:R2:W3:Y:S01]  /*5210*/  F2F.F64.F32 R4, R0 ;  /* 0x0000000000047310 */ /* 0x0004e20000201800 */
[----:B------:R-:W-:Y:S05]  /*5220*/  BRA `(.L_x_10194) ;  /* 0x0000000400187947 */ /* 0x000fea0003800000 */
.L_x_10207:
        /* <DEDUP_REMOVED lines=21> */
.L_x_10216:
[----:B------:R-:W-:Y:S05]  /*5380*/  BSYNC B1 ;  /* 0x0000000000017941 */ /* 0x000fea0003800000 */
.L_x_10215:
[----:B------:R-:W-:Y:S01]  /*5390*/  LEA R3, R0, 0x37800000, 0x17 ;  /* 0x3780000000037811 */ /* 0x000fe200078eb8ff */
[----:B------:R-:W-:-:S05]  /*53a0*/  IMAD.SHL.U32 R0, R2, 0x200000, RZ ;  /* 0x0020000002007824 */ /* 0x000fca00078e00ff */
[----:B------:R-:W-:-:S07]  /*53b0*/  LOP3.LUT R0, R3, R0, R4, 0xfe, !PT ;  /* 0x0000000003007212 */ /* 0x000fce00078efe04 */
.L_x_10214:
[----:B------:R-:W-:Y:S05]  /*53c0*/  BSYNC B0 ;  /* 0x0000000000007941 */ /* 0x000fea0003800000 */
.L_x_10213:
[----:B------:R-:W-:-:S04]  /*53d0*/  FMUL.FTZ R0, R0, 1 ;  /* 0x3f80000000007820 */ /* 0x000fc80000410000 */
[----:B------:R4:W0:Y:S01]  /*53e0*/  F2F.F64.F32 R4, R0 ;  /* 0x0000000000047310 */ /* 0x0008220000201800 */
[----:B------:R-:W-:Y:S05]  /*53f0*/  BRA `(.L_x_10194) ;  /* 0x0000000000a47947 */ /* 0x000fea0003800000 */
.L_x_10206:
        /* <DEDUP_REMOVED lines=14> */
.L_x_10220:
[----:B------:R-:W-:Y:S05]  /*54e0*/  BSYNC B0 ;  /* 0x0000000000007941 */ /* 0x000fea0003800000 */
.L_x_10219:
[----:B------:R-:W-:-:S04]  /*54f0*/  FMUL.FTZ R0, R0, 1 ;  /* 0x3f80000000007820 */ /* 0x000fc80000410000 */
[----:B------:R0:W1:Y:S01]  /*5500*/  F2F.F64.F32 R4, R0 ;  /* 0x0000000000047310 */ /* 0x0000620000201800 */
[----:B------:R-:W-:Y:S05]  /*5510*/  BRA `(.L_x_10194) ;  /* 0x00000000005c7947 */ /* 0x000fea0003800000 */
.L_x_10193:
        /* <DEDUP_REMOVED lines=16> */
.L_x_10221:
[----:B------:R-:W-:Y:S01]  /*5620*/  CS2R R4, SRZ ;  /* 0x0000000000047805 */ /* 0x000fe2000001ff00 */
[----:B------:R-:W-:Y:S06]  /*5630*/  BRA `(.L_x_10194) ;  /* 0x0000000000147947 */ /* 0x000fec0003800000 */
.L_x_10218:
[----:B------:R-:W2:Y:S02]  /*5640*/  LDG.E.64 R4, desc[UR36][R2.64] ;  /* 0x0000002402047981 */ /* 0x000ea4000c1e1b00 */
[----:B--2---:R-:W0:Y:S01]  /*5650*/  I2F.F64.U64 R4, R4 ;  /* 0x0000000400047312 */ /* 0x004e220000301800 */
[----:B------:R-:W-:Y:S05]  /*5660*/  BRA `(.L_x_10194) ;  /* 0x0000000000087947 */ /* 0x000fea0003800000 */
.L_x_10217:
[----:B------:R-:W2:Y:S02]  /*5670*/  LDG.E R2, desc[UR36][R2.64] ;  /* 0x0000002402027981 */ /* 0x000ea4000c1e1900 */
[----:B--2---:R0:W1:Y:S02]  /*5680*/  I2F.F64.U32 R4, R2 ;  /* 0x0000000200047312 */ /* 0x0040640000201800 */
.L_x_10194:
        /* <DEDUP_REMOVED lines=16> */
.L_x_10225:
[----:B------:R-:W0:Y:S02]  /*5790*/  F2I.S64.F64.TRUNC R4, R4 ;  /* 0x0000000400047311 */ /* 0x000e24000030d900 */
[----:B0-----:R-:W-:-:S05]  /*57a0*/  MOV R3, R4 ;  /* 0x0000000400037202 */ /* 0x001fca0000000f00 */
[----:B------:R0:W-:Y:S01]  /*57b0*/  STG.E.U8 desc[UR36][R16.64], R3 ;  /* 0x0000000310007986 */ /* 0x0001e2000c101124 */
[----:B------:R-:W-:Y:S05]  /*57c0*/  BRA `(.L_x_10227) ;  /* 0x0000000c00f87947 */ /* 0x000fea0003800000 */
.L_x_10224:
        /* <DEDUP_REMOVED lines=9> */
.L_x_10229:
[----:B------:R-:W0:Y:S02]  /*5860*/  F2I.F64.TRUNC R5, R4 ;  /* 0x0000000400057311 */ /* 0x000e24000030d100 */
[----:B0-----:R0:W-:Y:S01]  /*5870*/  STG.E desc[UR36][R16.64], R5 ;  /* 0x0000000510007986 */ /* 0x0011e2000c101924 */
[----:B------:R-:W-:Y:S05]  /*5880*/  BRA `(.L_x_10227) ;  /* 0x0000000c00c87947 */ /* 0x000fea0003800000 */
.L_x_10228:
[----:B------:R-:W0:Y:S02]  /*5890*/  F2I.F64.TRUNC R5, R4 ;  /* 0x0000000400057311 */ /* 0x000e24000030d100 */
[----:B0-----:R0:W-:Y:S01]  /*58a0*/  STG.E.U16 desc[UR36][R16.64], R5 ;  /* 0x0000000510007986 */ /* 0x0011e2000c101524 */
[----:B------:R-:W-:Y:S05]  /*58b0*/  BRA `(.L_x_10227) ;  /* 0x0000000c00bc7947 */ /* 0x000fea0003800000 */
.L_x_10223:
        /* <DEDUP_REMOVED lines=13> */
.L_x_10231:
        /* <DEDUP_REMOVED lines=8> */
.L_x_10230:
        /* <DEDUP_REMOVED lines=14> */
.L_x_10233:
        /* <DEDUP_REMOVED lines=9> */
.L_x_10232:
[----:B------:R0:W-:Y:S01]  /*5b80*/  STG.E.64 desc[UR36][R16.64], R4 ;  /* 0x0000000410007986 */ /* 0x0001e2000c101b24 */
[----:B------:R-:W-:Y:S05]  /*5b90*/  BRA `(.L_x_10227) ;  /* 0x0000000c00047947 */ /* 0x000fea0003800000 */
.L_x_10222:
        /* <DEDUP_REMOVED lines=12> */
.L_x_10236:
[----:B------:R-:W-:-:S05]  /*5c60*/  CS2R R6, SRZ ;  /* 0x0000000000067805 */ /* 0x000fca000001ff00 */
[----:B------:R0:W-:Y:S01]  /*5c70*/  STG.E.128 desc[UR36][R16.64], R4 ;  /* 0x0000000410007986 */ /* 0x0001e2000c101d24 */
[----:B------:R-:W-:Y:S05]  /*5c80*/  BRA `(.L_x_10227) ;  /* 0x0000000800c87947 */ /* 0x000fea0003800000 */
.L_x_10235:
        /* <DEDUP_REMOVED lines=25> */
.L_x_10240:
[----:B------:R-:W-:Y:S05]  /*5e20*/  BSYNC B0 ;  /* 0x0000000000007941 */ /* 0x000fea0003800000 */
.L_x_10239:
[----:B------:R-:W-:-:S05]  /*5e30*/  LOP3.LUT R3, R0, R3, RZ, 0xfc, !PT ;  /* 0x0000000300037212 */ /* 0x000fca00078efcff */
[----:B------:R0:W-:Y:S01]  /*5e40*/  STG.E.U8 desc[UR36][R16.64], R3 ;  /* 0x0000000310007986 */ /* 0x0001e2000c101124 */
[----:B------:R-:W-:Y:S05]  /*5e50*/  BRA `(.L_x_10227) ;  /* 0x0000000800547947 */ /* 0x000fea0003800000 */
.L_x_10238:
        /* <DEDUP_REMOVED lines=17> */
.L_x_10242:
[----:B------:R-:W-:Y:S01]  /*5f70*/  IMAD.MOV.U32 R0, RZ, RZ, 0x7f ;  /* 0x0000007fff007424 */ /* 0x000fe200078e00ff */
[----:B------:R-:W-:-:S04]  /*5f80*/  ISETP.GT.U32.AND P0, PT, R2, 0x7f800000, PT ;  /* 0x7f8000000200780c */ /* 0x000fc80003f04070 */
[----:B------:R-:W-:-:S09]  /*5f90*/  SEL R0, R0, 0x7c, P0 ;  /* 0x0000007c00007807 */ /* 0x000fd20000000000 */
.L_x_10243:
[----:B------:R-:W-:Y:S05]  /*5fa0*/  BSYNC B0 ;  /* 0x0000000000007941 */ /* 0x000fea0003800000 */
.L_x_10241:
[----:B------:R-:W-:-:S04]  /*5fb0*/  LOP3.LUT R2, R3, 0x80000000, RZ, 0xc0, !PT ;  /* 0x8000000003027812 */ /* 0x000fc800078ec0ff */
[----:B------:R-:W-:-:S04]  /*5fc0*/  SHF.R.U32.HI R3, RZ, 0x18, R2 ;  /* 0x00000018ff037819 */ /* 0x000fc80000011602 */
[----:B------:R-:W-:-:S05]  /*5fd0*/  LOP3.LUT R3, R0, R3, RZ, 0xfc, !PT ;  /* 0x0000000300037212 */ /* 0x000fca00078efcff */
[----:B------:R0:W-:Y:S01]  /*5fe0*/  STG.E.U8 desc[UR36][R16.64], R3 ;  /* 0x0000000310007986 */ /* 0x0001e2000c101124 */
[----:B------:R-:W-:Y:S05]  /*5ff0*/  BRA `(.L_x_10227) ;  /* 0x0000000400ec7947 */ /* 0x000fea0003800000 */
.L_x_10237:
        /* <DEDUP_REMOVED lines=8> */
.L_x_10234:
        /* <DEDUP_REMOVED lines=11> */
.L_x_10246:
        /* <DEDUP_REMOVED lines=21> */
.L_x_10249:
[----:B------:R-:W-:-:S04]  /*6280*/  LOP3.LUT R2, R3, 0x80000000, RZ, 0xc0, !PT ;  /* 0x8000000003027812 */ /* 0x000fc800078ec0ff */
[----:B------:R-:W-:-:S04]  /*6290*/  SHF.R.U32.HI R3, RZ, 0x18, R2 ;  /* 0x00000018ff037819 */ /* 0x000fc80000011602 */
[----:B------:R-:W-:-:S04]  /*62a0*/  LOP3.LUT R0, R0, R3, RZ, 0xfc, !PT ;  /* 0x0000000300007212 */ /* 0x000fc800078efcff */
[----:B------:R-:W-:-:S07]  /*62b0*/  PRMT R8, R0, 0x7610, R8 ;  /* 0x0000761000087816 */ /* 0x000fce0000000008 */
.L_x_10248:
[----:B------:R-:W-:Y:S05]  /*62c0*/  BSYNC B0 ;  /* 0x0000000000007941 */ /* 0x000fea0003800000 */
.L_x_10247:
[----:B------:R3:W-:Y:S01]  /*62d0*/  STG.E.U8 desc[UR36][R16.64], R8 ;  /* 0x0000000810007986 */ /* 0x0007e2000c101124 */
[----:B------:R-:W-:Y:S05]  /*62e0*/  BRA `(.L_x_10227) ;  /* 0x0000000400307947 */ /* 0x000fea0003800000 */
.L_x_10245:
        /* <DEDUP_REMOVED lines=21> */
.L_x_10252:
[----:B------:R-:W-:-:S04]  /*6440*/  LOP3.LUT R2, R3, 0x80000000, RZ, 0xc0, !PT ;  /* 0x8000000003027812 */ /* 0x000fc800078ec0ff */
[----:B------:R-:W-:-:S04]  /*6450*/  SHF.R.U32.HI R3, RZ, 0x18, R2 ;  /* 0x00000018ff037819 */ /* 0x000fc80000011602 */
[----:B------:R-:W-:-:S04]  /*6460*/  LOP3.LUT R0, R0, R3, RZ, 0xfc, !PT ;  /* 0x0000000300007212 */ /* 0x000fc800078efcff */
[----:B------:R-:W-:-:S07]  /*6470*/  PRMT R8, R0, 0x7610, R8 ;  /* 0x0000761000087816 */ /* 0x000fce0000000008 */
.L_x_10251:
[----:B------:R-:W-:Y:S05]  /*6480*/  BSYNC B0 ;  /* 0x0000000000007941 */ /* 0x000fea0003800000 */
.L_x_10250:
[----:B------:R0:W-:Y:S01]  /*6490*/  STG.E.U8 desc[UR36][R16.64], R8 ;  /* 0x0000000810007986 */ /* 0x0001e2000c101124 */
[----:B------:R-:W-:Y:S05]  /*64a0*/  BRA `(.L_x_10227) ;  /* 0x0000000000c07947 */ /* 0x000fea0003800000 */
.L_x_10244:
        /* <DEDUP_REMOVED lines=26> */
.L_x_10226:
        /* <DEDUP_REMOVED lines=16> */
.L_x_10255:
[----:B------:R-:W-:Y:S05]  /*6750*/  BRA `(.L_x_10227) ;  /* 0x0000000000147947 */ /* 0x000fea0003800000 */
.L_x_10254:
[----:B------:R-:W0:Y:S02]  /*6760*/  F2I.U64.F64.TRUNC R4, R4 ;  /* 0x0000000400047311 */ /* 0x000e24000030d800 */
[----:B0-----:R2:W-:Y:S01]  /*6770*/  STG.E.64 desc[UR36][R16.64], R4 ;  /* 0x0000000410007986 */ /* 0x0015e2000c101b24 */
[----:B------:R-:W-:Y:S05]  /*6780*/  BRA `(.L_x_10227) ;  /* 0x0000000000087947 */ /* 0x000fea0003800000 */
.L_x_10253:
[----:B------:R-:W0:Y:S02]  /*6790*/  F2I.U32.F64.TRUNC R5, R4 ;  /* 0x0000000400057311 */ /* 0x000e24000030d000 */
[----:B0-----:R0:W-:Y:S02]  /*67a0*/  STG.E desc[UR36][R16.64], R5 ;  /* 0x0000000510007986 */ /* 0x0011e4000c101924 */
.L_x_10227:
[----:B------:R-:W-:-:S07]  /*67b0*/  VIADD R19, R19, 0x80 ;  /* 0x0000008013137836 */ /* 0x000fce0000000000 */
.L_x_10187:
[----:B------:R-:W-:Y:S05]  /*67c0*/  BSYNC B6 ;  /* 0x0000000000067941 */ /* 0x000fea0003800000 */
.L_x_10186:
        /* <DEDUP_REMOVED lines=307> */
.L_x_10258:
        /* <DEDUP_REMOVED lines=21> */
.L_x_10262:
[----:B------:R-:W2:Y:S02]  /*7c50*/  LDG.E.U8 R2, desc[UR36][R2.64] ;  /* 0x0000002402027981 */ /* 0x000ea4000c1e1100 */
[----:B--2---:R0:W1:Y:S01]  /*7c60*/  I2F.F64.U16 R4, R2 ;  /* 0x0000000200047312 */ /* 0x0040620000101800 */
[----:B------:R-:W-:Y:S05]  /*7c70*/  BRA `(.L_x_10264) ;  /* 0x0000000c00707947 */ /* 0x000fea0003800000 */
.L_x_10261:
        /* <DEDUP_REMOVED lines=9> */
.L_x_10266:
[----:B------:R-:W2:Y:S02]  /*7d10*/  LDG.E R2, desc[UR36][R2.64] ;  /* 0x0000002402027981 */ /* 0x000ea4000c1e1900 */
[----:B--2---:R0:W1:Y:S01]  /*7d20*/  I2F.F64 R4, R2 ;  /* 0x0000000200047312 */ /* 0x0040620000201c00 */
[----:B------:R-:W-:Y:S05]  /*7d30*/  BRA `(.L_x_10264) ;  /* 0x0000000c00407947 */ /* 0x000fea0003800000 */
.L_x_10265:
[----:B------:R-:W2:Y:S02]  /*7d40*/  LDG.E.U16 R2, desc[UR36][R2.64] ;  /* 0x0000002402027981 */ /* 0x000ea4000c1e1500 */
[----:B--2---:R0:W1:Y:S01]  /*7d50*/  I2F.F64.S16 R4, R2 ;  /* 0x0000000200047312 */ /* 0x0040620000101c00 */
[----:B------:R-:W-:Y:S05]  /*7d60*/  BRA `(.L_x_10264) ;  /* 0x0000000c00347947 */ /* 0x000fea0003800000 */
.L_x_10260:
        /* <DEDUP_REMOVED lines=10> */
.L_x_10268:
[----:B------:R-:W2:Y:S02]  /*7e10*/  LDG.E.U16 R0, desc[UR36][R2.64] ;  /* 0x0000002402007981 */ /* 0x000ea4000c1e1500 */
[----:B--2---:R-:W-:-:S05]  /*7e20*/  HADD2.F32 R0, -RZ, R0.H0_H0 ;  /* 0x20000000ff007230 */ /* 0x004fca0000004100 */
[----:B------:R-:W-:-:S04]  /*7e30*/  FMUL.FTZ R0, R0, 1 ;  /* 0x3f80000000007820 */ /* 0x000fc80000410000 */
[----:B------:R0:W1:Y:S01]  /*7e40*/  F2F.F64.F32 R4, R0 ;  /* 0x0000000000047310 */ /* 0x0000620000201800 */
[----:B------:R-:W-:Y:S05]  /*7e50*/  BRA `(.L_x_10264) ;  /* 0x0000000800f87947 */ /* 0x000fea0003800000 */
.L_x_10267:
        /* <DEDUP_REMOVED lines=10> */
.L_x_10270:
[----:B------:R-:W2:Y:S02]  /*7f00*/  LDG.E.U16 R2, desc[UR36][R2.64] ;  /* 0x0000002402027981 */ /* 0x000ea4000c1e1500 */
[----:B--2---:R-:W-:-:S05]  /*7f10*/  HADD2.F32 R0, -RZ, R2.H0_H0 ;  /* 0x20000002ff007230 */ /* 0x004fca0000004100 */
[----:B------:R-:W-:-:S04]  /*7f20*/  FMUL.FTZ R0, R0, 1 ;  /* 0x3f80000000007820 */ /* 0x000fc80000410000 */
[----:B------:R0:W1:Y:S01]  /*7f30*/  F2F.F64.F32 R4, R0 ;  /* 0x0000000000047310 */ /* 0x0000620000201800 */
[----:B------:R-:W-:Y:S05]  /*7f40*/  BRA `(.L_x_10264) ;  /* 0x0000000800bc7947 */ /* 0x000fea0003800000 */
.L_x_10269:
[----:B------:R0:W5:Y:S01]  /*7f50*/  LDG.E.64 R4, desc[UR36][R2.64] ;  /* 0x0000002402047981 */ /* 0x000162000c1e1b00 */
[----:B------:R-:W-:Y:S05]  /*7f60*/  BRA `(.L_x_10264) ;  /* 0x0000000800b47947 */ /* 0x000fea0003800000 */
.L_x_10259:
        /* <DEDUP_REMOVED lines=13> */
.L_x_10273:
[----:B------:R0:W5:Y:S01]  /*8040*/  LDG.E.64 R4, desc[UR36][R2.64] ;  /* 0x0000002402047981 */ /* 0x000162000c1e1b00 */
[----:B------:R-:W-:Y:S05]  /*8050*/  BRA `(.L_x_10264) ;  /* 0x0000000800787947 */ /* 0x000fea0003800000 */
.L_x_10272:
        /* <DEDUP_REMOVED lines=28> */
.L_x_10275:
        /* <DEDUP_REMOVED lines=15> */
.L_x_10274:
[----:B------:R-:W2:Y:S02]  /*8310*/  LDG.E.U16 R0, desc[UR36][R2.64] ;  /* 0x0000002402007981 */ /* 0x000ea4000c1e1500 */
[----:B--2---:R-:W-:-:S04]  /*8320*/  IMAD.U32 R0, R0, 0x10000, RZ ;  /* 0x0001000000007824 */ /* 0x004fc800078e00ff */
[----:B------:R-:W-:-:S04]  /*8330*/  FMUL.FTZ R0, R0, 1 ;  /* 0x3f80000000007820 */ /* 0x000fc80000410000 */
[----:B------:R0:W1:Y:S01]  /*8340*/  F2F.F64.F32 R4, R0 ;  /* 0x0000000000047310 */ /* 0x0000620000201800 */
[----:B------:R-:W-:Y:S05]  /*8350*/  BRA `(.L_x_10264) ;  /* 0x0000000400b87947 */ /* 0x000fea0003800000 */
.L_x_10271:
        /* <DEDUP_REMOVED lines=11> */
.L_x_10278:
        /* <DEDUP_REMOVED lines=21> */
.L_x_10282:
[----:B------:R-:W-:Y:S05]  /*8560*/  BSYNC B1 ;  /* 0x0000000000017941 */ /* 0x000fea0003800000 */
.L_x_10281:
[----:B------:R-:W-:Y:S01]  /*8570*/  LEA R3, R0, 0x3b800000, 0x17 ;  /* 0x3b80000000037811 */ /* 0x000fe200078eb8ff */
[----:B------:R-:W-:-:S05]  /*8580*/  IMAD.SHL.U32 R0, R2, 0x100000, RZ ;  /* 0x0010000002007824 */ /* 0x000fca00078e00ff */
[----:B------:R-:W-:-:S07]  /*8590*/  LOP3.LUT R0, R3, R0, R4, 0xfe, !PT ;  /* 0x0000000003007212 */ /* 0x000fce00078efe04 */
.L_x_10280:
[----:B------:R-:W-:Y:S05]  /*85a0*/  BSYNC B0 ;  /* 0x0000000000007941 */ /* 0x000fea0003800000 */
.L_x_10279:
[----:B------:R-:W-:-:S04]  /*85b0*/  FMUL.FTZ R0, R0, 1 ;  /* 0x3f80000000007820 */ /* 0x000fc80000410000 */
[----:B------:R2:W3:Y:S01]  /*85c0*/  F2F.F64.F32 R4, R0 ;  /* 0x0000000000047310 */ /* 0x0004e20000201800 */
[----:B------:R-:W-:Y:S05]  /*85d0*/  BRA `(.L_x_10264) ;  /* 0x0000000400187947 */ /* 0x000fea0003800000 */
.L_x_10277:
        /* <DEDUP_REMOVED lines=21> */
.L_x_10286:
[----:B------:R-:W-:Y:S05]  /*8730*/  BSYNC B1 ;  /* 0x0000000000017941 */ /* 0x000fea0003800000 */
.L_x_10285:
[----:B------:R-:W-:Y:S01]  /*8740*/  LEA R3, R0, 0x37800000, 0x17 ;  /* 0x3780000000037811 */ /* 0x000fe200078eb8ff */
[----:B------:R-:W-:-:S05]  /*8750*/  IMAD.SHL.U32 R0, R2, 0x200000, RZ ;  /* 0x0020000002007824 */ /* 0x000fca00078e00ff */
[----:B------:R-:W-:-:S07]  /*8760*/  LOP3.LUT R0, R3, R0, R4, 0xfe, !PT ;  /* 0x0000000003007212 */ /* 0x000fce00078efe04 */
.L_x_10284:
[----:B------:R-:W-:Y:S05]  /*8770*/  BSYNC B0 ;  /* 0x0000000000007941 */ /* 0x000fea0003800000 */
.L_x_10283:
[----:B------:R-:W-:-:S04]  /*8780*/  FMUL.FTZ R0, R0, 1 ;  /* 0x3f80000000007820 */ /* 0x000fc80000410000 */
[----:B------:R4:W0:Y:S01]  /*8790*/  F2F.F64.F32 R4, R0 ;  /* 0x0000000000047310 */ /* 0x0008220000201800 */
[----:B------:R-:W-:Y:S05]  /*87a0*/  BRA `(.L_x_10264) ;  /* 0x0000000000a47947 */ /* 0x000fea0003800000 */
.L_x_10276:
        /* <DEDUP_REMOVED lines=14> */
.L_x_10290:
[----:B------:R-:W-:Y:S05]  /*8890*/  BSYNC B0 ;  /* 0x0000000000007941 */ /* 0x000fea0003800000 */
.L_x_10289:
[----:B------:R-:W-:-:S04]  /*88a0*/  FMUL.FTZ R0, R0, 1 ;  /* 0x3f80000000007820 */ /* 0x000fc80000410000 */
[----:B------:R0:W1:Y:S01]  /*88b0*/  F2F.F64.F32 R4, R0 ;  /* 0x0000000000047310 */ /* 0x0000620000201800 */
[----:B------:R-:W-:Y:S05]  /*88c0*/  BRA `(.L_x_10264) ;  /* 0x00000000005c7947 */ /* 0x000fea0003800000 */
.L_x_10263:
        /* <DEDUP_REMOVED lines=16> */
.L_x_10291:
[----:B------:R-:W-:Y:S01]  /*89d0*/  CS2R R4, SRZ ;  /* 0x0000000000047805 */ /* 0x000fe2000001ff00 */
[----:B------:R-:W-:Y:S06]  /*89e0*/  BRA `(.L_x_10264) ;  /* 0x0000000000147947 */ /* 0x000fec0003800000 */
.L_x_10288:
[----:B------:R-:W2:Y:S02]  /*89f0*/  LDG.E.64 R4, desc[UR36][R2.64] ;  /* 0x0000002402047981 */ /* 0x000ea4000c1e1b00 */
[----:B--2---:R-:W0:Y:S01]  /*8a00*/  I2F.F64.U64 R4, R4 ;  /* 0x0000000400047312 */ /* 0x004e220000301800 */
[----:B------:R-:W-:Y:S05]  /*8a10*/  BRA `(.L_x_10264) ;  /* 0x0000000000087947 */ /* 0x000fea0003800000 */
.L_x_10287:
[----:B------:R-:W2:Y:S02]  /*8a20*/  LDG.E R2, desc[UR36][R2.64] ;  /* 0x0000002402027981 */ /* 0x000ea4000c1e1900 */
[----:B--2---:R0:W1:Y:S02]  /*8a30*/  I2F.F64.U32 R4, R2 ;  /* 0x0000000200047312 */ /* 0x0040640000201800 */
.L_x_10264:
        /* <DEDUP_REMOVED lines=16> */
.L_x_10295:
[----:B------:R-:W0:Y:S02]  /*8b40*/  F2I.S64.F64.TRUNC R4, R4 ;  /* 0x0000000400047311 */ /* 0x000e24000030d900 */
[----:B0-----:R-:W-:-:S05]  /*8b50*/  IMAD.MOV.U32 R3, RZ, RZ, R4 ;  /* 0x000000ffff037224 */ /* 0x001fca00078e0004 */
[----:B------:R3:W-:Y:S01]  /*8b60*/  STG.E.U8 desc[UR36][R16.64], R3 ;  /* 0x0000000310007986 */ /* 0x0007e2000c101124 */
[----:B------:R-:W-:Y:S05]  /*8b70*/  BRA `(.L_x_10297) ;  /* 0x0000000c00f87947 */ /* 0x000fea0003800000 */
.L_x_10294:
        /* <DEDUP_REMOVED lines=9> */
.L_x_10299:
[----:B------:R-:W0:Y:S02]  /*8c10*/  F2I.F64.TRUNC R5, R4 ;  /* 0x0000000400057311 */ /* 0x000e24000030d100 */
[----:B0-----:R2:W-:Y:S01]  /*8c20*/  STG.E desc[UR36][R16.64], R5 ;  /* 0x0000000510007986 */ /* 0x0015e2000c101924 */
[----:B------:R-:W-:Y:S05]  /*8c30*/  BRA `(.L_x_10297) ;  /* 0x0000000c00c87947 */ /* 0x000fea0003800000 */
.L_x_10298:
[----:B------:R-:W0:Y:S02]  /*8c40*/  F2I.F64.TRUNC R5, R4 ;  /* 0x0000000400057311 */ /* 0x000e24000030d100 */
[----:B0-----:R0:W-:Y:S01]  /*8c50*/  STG.E.U16 desc[UR36][R16.64], R5 ;  /* 0x0000000510007986 */ /* 0x0011e2000c101524 */
[----:B------:R-:W-:Y:S05]  /*8c60*/  BRA `(.L_x_10297) ;  /* 0x0000000c00bc7947 */ /* 0x000fea0003800000 */
.L_x_10293:
        /* <DEDUP_REMOVED lines=13> */
.L_x_10301:
        /* <DEDUP_REMOVED lines=8> */
.L_x_10300:
        /* <DEDUP_REMOVED lines=14> */
.L_x_10303:
        /* <DEDUP_REMOVED lines=9> */
.L_x_10302:
[----:B------:R0:W-:Y:S01]  /*8f30*/  STG.E.64 desc[UR36][R16.64], R4 ;  /* 0x0000000410007986 */ /* 0x0001e2000c101b24 */
[----:B------:R-:W-:Y:S05]  /*8f40*/  BRA `(.L_x_10297) ;  /* 0x0000000c00047947 */ /* 0x000fea0003800000 */
.L_x_10292:
        /* <DEDUP_REMOVED lines=12> */
.L_x_10306:
[----:B------:R-:W-:-:S05]  /*9010*/  CS2R R6, SRZ ;  /* 0x0000000000067805 */ /* 0x000fca000001ff00 */
[----:B------:R0:W-:Y:S01]  /*9020*/  STG.E.128 desc[UR36][R16.64], R4 ;  /* 0x0000000410007986 */ /* 0x0001e2000c101d24 */
[----:B------:R-:W-:Y:S05]  /*9030*/  BRA `(.L_x_10297) ;  /* 0x0000000800c87947 */ /* 0x000fea0003800000 */
.L_x_10305:
        /* <DEDUP_REMOVED lines=25> */
.L_x_10310:
[----:B------:R-:W-:Y:S05]  /*91d0*/  BSYNC B0 ;  /* 0x0000000000007941 */ /* 0x000fea0003800000 */
.L_x_10309:
[----:B------:R-:W-:-:S05]  /*91e0*/  LOP3.LUT R3, R0, R3, RZ, 0xfc, !PT ;  /* 0x0000000300037212 */ /* 0x000fca00078efcff */
[----:B------:R0:W-:Y:S01]  /*91f0*/  STG.E.U8 desc[UR36][R16.64], R3 ;  /* 0x0000000310007986 */ /* 0x0001e2000c101124 */
[----:B------:R-:W-:Y:S05]  /*9200*/  BRA `(.L_x_10297) ;  /* 0x0000000800547947 */ /* 0x000fea0003800000 */
.L_x_10308:
        /* <DEDUP_REMOVED lines=17> */
.L_x_10312:
[----:B------:R-:W-:Y:S01]  /*9320*/  IMAD.MOV.U32 R0, RZ, RZ, 0x7f ;  /* 0x0000007fff007424 */ /* 0x000fe200078e00ff */
[----:B------:R-:W-:-:S04]  /*9330*/  ISETP.GT.U32.AND P0, PT, R2, 0x7f800000, PT ;  /* 0x7f8000000200780c */ /* 0x000fc80003f04070 */
[----:B------:R-:W-:-:S09]  /*9340*/  SEL R0, R0, 0x7c, P0 ;  /* 0x0000007c00007807 */ /* 0x000fd20000000000 */
.L_x_10313:
[----:B------:R-:W-:Y:S05]  /*9350*/  BSYNC B0 ;  /* 0x0000000000007941 */ /* 0x000fea0003800000 */
.L_x_10311:
[----:B------:R-:W-:-:S04]  /*9360*/  LOP3.LUT R2, R3, 0x80000000, RZ, 0xc0, !PT ;  /* 0x8000000003027812 */ /* 0x000fc800078ec0ff */
[----:B------:R-:W-:-:S04]  /*9370*/  SHF.R.U32.HI R3, RZ, 0x18, R2 ;  /* 0x00000018ff037819 */ /* 0x000fc80000011602 */
[----:B------:R-:W-:-:S05]  /*9380*/  LOP3.LUT R3, R0, R3, RZ, 0xfc, !PT ;  /* 0x0000000300037212 */ /* 0x000fca00078efcff */
[----:B------:R0:W-:Y:S01]  /*9390*/  STG.E.U8 desc[UR36][R16.64], R3 ;  /* 0x0000000310007986 */ /* 0x0001e2000c101124 */
[----:B------:R-:W-:Y:S05]  /*93a0*/  BRA `(.L_x_10297) ;  /* 0x0000000400ec7947 */ /* 0x000fea0003800000 */
.L_x_10307:
        /* <DEDUP_REMOVED lines=8> */
.L_x_10304:
        /* <DEDUP_REMOVED lines=11> */
.L_x_10316:
        /* <DEDUP_REMOVED lines=21> */
.L_x_10319:
[----:B------:R-:W-:-:S04]  /*9630*/  LOP3.LUT R2, R3, 0x80000000, RZ, 0xc0, !PT ;  /* 0x8000000003027812 */ /* 0x000fc800078ec0ff */
[----:B------:R-:W-:-:S04]  /*9640*/  SHF.R.U32.HI R3, RZ, 0x18, R2 ;  /* 0x00000018ff037819 */ /* 0x000fc80000011602 */
[----:B------:R-:W-:-:S04]  /*9650*/  LOP3.LUT R0, R0, R3, RZ, 0xfc, !PT ;  /* 0x0000000300007212 */ /* 0x000fc800078efcff */
[----:B------:R-:W-:-:S07]  /*9660*/  PRMT R8, R0, 0x7610, R8 ;  /* 0x0000761000087816 */ /* 0x000fce0000000008 */
.L_x_10318:
[----:B------:R-:W-:Y:S05]  /*9670*/  BSYNC B0 ;  /* 0x0000000000007941 */ /* 0x000fea0003800000 */
.L_x_10317:
[----:B------:R0:W-:Y:S01]  /*9680*/  STG.E.U8 desc[UR36][R16.64], R8 ;  /* 0x0000000810007986 */ /* 0x0001e2000c101124 */
[----:B------:R-:W-:Y:S05]  /*9690*/  BRA `(.L_x_10297) ;  /* 0x0000000400307947 */ /* 0x000fea0003800000 */
.L_x_10315:
        /* <DEDUP_REMOVED lines=21> */
.L_x_10322:
[----:B------:R-:W-:-:S04]  /*97f0*/  LOP3.LUT R2, R3, 0x80000000, RZ, 0xc0, !PT ;  /* 0x8000000003027812 */ /* 0x000fc800078ec0ff */
[----:B------:R-:W-:-:S04]  /*9800*/  SHF.R.U32.HI R3, RZ, 0x18, R2 ;  /* 0x00000018ff037819 */ /* 0x000fc80000011602 */
[----:B------:R-:W-:-:S04]  /*9810*/  LOP3.LUT R0, R0, R3, RZ, 0xfc, !PT ;  /* 0x0000000300007212 */ /* 0x000fc800078efcff */
[----:B------:R-:W-:-:S07]  /*9820*/  PRMT R8, R0, 0x7610, R8 ;  /* 0x0000761000087816 */ /* 0x000fce0000000008 */
.L_x_10321:
[----:B------:R-:W-:Y:S05]  /*9830*/  BSYNC B0 ;  /* 0x0000000000007941 */ /* 0x000fea0003800000 */
.L_x_10320:
[----:B------:R0:W-:Y:S01]  /*9840*/  STG.E.U8 desc[UR36][R16.64], R8 ;  /* 0x0000000810007986 */ /* 0x0001e2000c101124 */
[----:B------:R-:W-:Y:S05]  /*9850*/  BRA `(.L_x_10297) ;  /* 0x0000000000c07947 */ /* 0x000fea0003800000 */
.L_x_10314:
        /* <DEDUP_REMOVED lines=26> */
.L_x_10296:
        /* <DEDUP_REMOVED lines=16> */
.L_x_10325:
[----:B------:R-:W-:Y:S05]  /*9b00*/  BRA `(.L_x_10297) ;  /* 0x0000000000147947 */ /* 0x000fea0003800000 */
.L_x_10324:
[----:B------:R-:W0:Y:S02]  /*9b10*/  F2I.U64.F64.TRUNC R4, R4 ;  /* 0x0000000400047311 */ /* 0x000e24000030d800 */
[----:B0-----:R0:W-:Y:S01]  /*9b20*/  STG.E.64 desc[UR36][R16.64], R4 ;  /* 0x0000000410007986 */ /* 0x0011e2000c101b24 */
[----:B------:R-:W-:Y:S05]  /*9b30*/  BRA `(.L_x_10297) ;  /* 0x0000000000087947 */ /* 0x000fea0003800000 */
.L_x_10323:
[----:B------:R-:W0:Y:S02]  /*9b40*/  F2I.U32.F64.TRUNC R5, R4 ;  /* 0x0000000400057311 */ /* 0x000e24000030d000 */
[----:B0-----:R0:W-:Y:S02]  /*9b50*/  STG.E desc[UR36][R16.64], R5 ;  /* 0x0000000510007986 */ /* 0x0011e4000c101924 */
.L_x_10297:
[----:B------:R-:W-:-:S07]  /*9b60*/  VIADD R19, R19, 0x80 ;  /* 0x0000008013137836 */ /* 0x000fce0000000000 */
.L_x_10257:
[----:B------:R-:W-:Y:S05]  /*9b70*/  BSYNC B6 ;  /* 0x0000000000067941 */ /* 0x000fea0003800000 */
.L_x_10256:
        /* <DEDUP_REMOVED lines=306> */
.L_x_10326:
        /* <DEDUP_REMOVED lines=21> */
.L_x_10330:
[----:B------:R-:W2:Y:S02]  /*aff0*/  LDG.E.U8 R2, desc[UR36][R2.64] ;  /* 0x0000002402027981 */ /* 0x000ea4000c1e1100 */
[----:B--2---:R0:W1:Y:S01]  /*b000*/  I2F.F64.U16 R4, R2 ;  /* 0x0000000200047312 */ /* 0x0040620000101800 */
[----:B------:R-:W-:Y:S05]  /*b010*/  BRA `(.L_x_10332) ;  /* 0x0000000c00707947 */ /* 0x000fea0003800000 */
.L_x_10329:
        /* <DEDUP_REMOVED lines=9> */
.L_x_10334:
[----:B------:R-:W2:Y:S02]  /*b0b0*/  LDG.E R2, desc[UR36][R2.64] ;  /* 0x0000002402027981 */ /* 0x000ea4000c1e1900 */
[----:B--2---:R3:W4:Y:S01]  /*b0c0*/  I2F.F64 R4, R2 ;  /* 0x0000000200047312 */ /* 0x0047220000201c00 */
[----:B------:R-:W-:Y:S05]  /*b0d0*/  BRA `(.L_x_10332) ;  /* 0x0000000c00407947 */ /* 0x000fea0003800000 */
.L_x_10333:
[----:B------:R-:W2:Y:S02]  /*b0e0*/  LDG.E.U16 R2, desc[UR36][R2.64] ;  /* 0x0000002402027981 */ /* 0x000ea4000c1e1500 */
[----:B--2---:R0:W1:Y:S01]  /*b0f0*/  I2F.F64.S16 R4, R2 ;  /* 0x0000000200047312 */ /* 0x0040620000101c00 */
[----:B------:R-:W-:Y:S05]  /*b100*/  BRA `(.L_x_10332) ;  /* 0x0000000c00347947 */ /* 0x000fea0003800000 */
.L_x_10328:
        /* <DEDUP_REMOVED lines=10> */
.L_x_10336:
[----:B------:R-:W2:Y:S02]  /*b1b0*/  LDG.E.U16 R0, desc[UR36][R2.64] ;  /* 0x0000002402007981 */ /* 0x000ea4000c1e1500 */
[----:B--2---:R-:W-:-:S05]  /*b1c0*/  HADD2.F32 R0, -RZ, R0.H0_H0 ;  /* 0x20000000ff007230 */ /* 0x004fca0000004100 */
[----:B------:R-:W-:-:S04]  /*b1d0*/  FMUL.FTZ R0, R0, 1 ;  /* 0x3f80000000007820 */ /* 0x000fc80000410000 */
[----:B------:R0:W1:Y:S01]  /*b1e0*/  F2F.F64.F32 R4, R0 ;  /* 0x0000000000047310 */ /* 0x0000620000201800 */
[----:B------:R-:W-:Y:S05]  /*b1f0*/  BRA `(.L_x_10332) ;  /* 0x0000000800f87947 */ /* 0x000fea0003800000 */
.L_x_10335:
        /* <DEDUP_REMOVED lines=10> */
.L_x_10338:
[----:B------:R-:W2:Y:S02]  /*b2a0*/  LDG.E.U16 R2, desc[UR36][R2.64] ;  /* 0x0000002402027981 */ /* 0x000ea4000c1e1500 */
[----:B--2---:R-:W-:-:S05]  /*b2b0*/  HADD2.F32 R0, -RZ, R2.H0_H0 ;  /* 0x20000002ff007230 */ /* 0x004fca0000004100 */
[----:B------:R-:W-:-:S04]  /*b2c0*/  FMUL.FTZ R0, R0, 1 ;  /* 0x3f80000000007820 */ /* 0x000fc80000410000 */
[----:B------:R0:W1:Y:S01]  /*b2d0*/  F2F.F64.F32 R4, R0 ;  /* 0x0000000000047310 */ /* 0x0000620000201800 */
[----:B------:R-:W-:Y:S05]  /*b2e0*/  BRA `(.L_x_10332) ;  /* 0x0000000800bc7947 */ /* 0x000fea0003800000 */
.L_x_10337:
[----:B------:R0:W5:Y:S01]  /*b2f0*/  LDG.E.64 R4, desc[UR36][R2.64] ;  /* 0x0000002402047981 */ /* 0x000162000c1e1b00 */
[----:B------:R-:W-:Y:S05]  /*b300*/  BRA `(.L_x_10332) ;  /* 0x0000000800b47947 */ /* 0x000fea0003800000 */
.L_x_10327:
        /* <DEDUP_REMOVED lines=13> */
.L_x_10341:
[----:B------:R0:W5:Y:S01]  /*b3e0*/  LDG.E.64 R4, desc[UR36][R2.64] ;  /* 0x0000002402047981 */ /* 0x000162000c1e1b00 */
[----:B------:R-:W-:Y:S05]  /*b3f0*/  BRA `(.L_x_10332) ;  /* 0x0000000800787947 */ /* 0x000fea0003800000 */
.L_x_10340:
        /* <DEDUP_REMOVED lines=28> */
.L_x_10343:
        /* <DEDUP_REMOVED lines=15> */
.L_x_10342:
[----:B------:R-:W2:Y:S02]  /*b6b0*/  LDG.E.U16 R0, desc[UR36][R2.64] ;  /* 0x0000002402007981 */ /* 0x000ea4000c1e1500 */
[----:B--2---:R-:W-:-:S05]  /*b6c0*/  SHF.L.U32 R0, R0, 0x10, RZ ;  /* 0x0000001000007819 */ /* 0x004fca00000006ff */
[----:B------:R-:W-:-:S04]  /*b6d0*/  FMUL.FTZ R0, R0, 1 ;  /* 0x3f80000000007820 */ /* 0x000fc80000410000 */
[----:B------:R0:W1:Y:S01]  /*b6e0*/  F2F.F64.F32 R4, R0 ;  /* 0x0000000000047310 */ /* 0x0000620000201800 */
[----:B------:R-:W-:Y:S05]  /*b6f0*/  BRA `(.L_x_10332) ;  /* 0x0000000400b87947 */ /* 0x000fea0003800000 */
.L_x_10339:
        /* <DEDUP_REMOVED lines=11> */
.L_x_10346:
        /* <DEDUP_REMOVED lines=21> */
.L_x_10350:
[----:B------:R-:W-:Y:S05]  /*b900*/  BSYNC B1 ;  /* 0x0000000000017941 */ /* 0x000fea0003800000 */
.L_x_10349:
[----:B------:R-:W-:Y:S01]  /*b910*/  LEA R3, R0, 0x3b800000, 0x17 ;  /* 0x3b80000000037811 */ /* 0x000fe200078eb8ff */
[----:B------:R-:W-:-:S05]  /*b920*/  IMAD.SHL.U32 R0, R2, 0x100000, RZ ;  /* 0x0010000002007824 */ /* 0x000fca00078e00ff */
[----:B------:R-:W-:-:S07]  /*b930*/  LOP3.LUT R0, R3, R0, R4, 0xfe, !PT ;  /* 0x0000000003007212 */ /* 0x000fce00078efe04 */
.L_x_10348:
[----:B------:R-:W-:Y:S05]  /*b940*/  BSYNC B0 ;  /* 0x0000000000007941 */ /* 0x000fea0003800000 */
.L_x_10347:
[----:B------:R-:W-:-:S04]  /*b950*/  FMUL.FTZ R0, R0, 1 ;  /* 0x3f80000000007820 */ /* 0x000fc80000410000 */
[----:B------:R0:W1:Y:S01]  /*b960*/  F2F.F64.F32 R4, R0 ;  /* 0x0000000000047310 */ /* 0x0000620000201800 */
[----:B------:R-:W-:Y:S05]  /*b970*/  BRA `(.L_x_10332) ;  /* 0x0000000400187947 */ /* 0x000fea0003800000 */
.L_x_10345:
        /* <DEDUP_REMOVED lines=21> */
.L_x_10354:
[----:B------:R-:W-:Y:S05]  /*bad0*/  BSYNC B1 ;  /* 0x0000000000017941 */ /* 0x000fea0003800000 */
.L_x_10353:
[----:B------:R-:W-:Y:S01]  /*bae0*/  LEA R3, R0, 0x37800000, 0x17 ;  /* 0x3780000000037811 */ /* 0x000fe200078eb8ff */
[----:B------:R-:W-:-:S05]  /*baf0*/  IMAD.SHL.U32 R0, R2, 0x200000, RZ ;  /* 0x0020000002007824 */ /* 0x000fca00078e00ff */
[----:B------:R-:W-:-:S07]  /*bb00*/  LOP3.LUT R0, R3, R0, R4, 0xfe, !PT ;  /* 0x0000000003007212 */ /* 0x000fce00078efe04 */
.L_x_10352:
[----:B------:R-:W-:Y:S05]  /*bb10*/  BSYNC B0 ;  /* 0x0000000000007941 */ /* 0x000fea0003800000 */
.L_x_10351:
[----:B------:R-:W-:-:S04]  /*bb20*/  FMUL.FTZ R0, R0, 1 ;  /* 0x3f80000000007820 */ /* 0x000fc80000410000 */
[----:B------:R0:W1:Y:S01]  /*bb30*/  F2F.F64.F32 R4, R0 ;  /* 0x0000000000047310 */ /* 0x0000620000201800 */
[----:B------:R-:W-:Y:S05]  /*bb40*/  BRA `(.L_x_10332) ;  /* 0x0000000000a47947 */ /* 0x000fea0003800000 */
.L_x_10344:
        /* <DEDUP_REMOVED lines=14> */
.L_x_10358:
[----:B------:R-:W-:Y:S05]  /*bc30*/  BSYNC B0 ;  /* 0x0000000000007941 */ /* 0x000fea0003800000 */
.L_x_10357:
[----:B------:R-:W-:-:S04]  /*bc40*/  FMUL.FTZ R0, R0, 1 ;  /* 0x3f80000000007820 */ /* 0x000fc80000410000 */
[----:B------:R0:W1:Y:S01]  /*bc50*/  F2F.F64.F32 R4, R0 ;  /* 0x0000000000047310 */ /* 0x0000620000201800 */
[----:B------:R-:W-:Y:S05]  /*bc60*/  BRA `(.L_x_10332) ;  /* 0x00000000005c7947 */ /* 0x000fea0003800000 */
.L_x_10331:
        /* <DEDUP_REMOVED lines=16> */
.L_x_10359:
[----:B------:R-:W-:Y:S01]  /*bd70*/  CS2R R4, SRZ ;  /* 0x0000000000047805 */ /* 0x000fe2000001ff00 */
[----:B------:R-:W-:Y:S06]  /*bd80*/  BRA `(.L_x_10332) ;  /* 0x0000000000147947 */ /* 0x000fec0003800000 */
.L_x_10356:
[----:B------:R-:W2:Y:S02]  /*bd90*/  LDG.E.64 R4, desc[UR36][R2.64] ;  /* 0x0000002402047981 */ /* 0x000ea4000c1e1b00 */
[----:B--2---:R-:W0:Y:S01]  /*bda0*/  I2F.F64.U64 R4, R4 ;  /* 0x0000000400047312 */ /* 0x004e220000301800 */
[----:B------:R-:W-:Y:S05]  /*bdb0*/  BRA `(.L_x_10332) ;  /* 0x0000000000087947 */ /* 0x000fea0003800000 */
.L_x_10355:
[----:B------:R-:W2:Y:S02]  /*bdc0*/  LDG.E R2, desc[UR36][R2.64] ;  /* 0x0000002402027981 */ /* 0x000ea4000c1e1900 */
[----:B--2---:R0:W1:Y:S02]  /*bdd0*/  I2F.F64.U32 R4, R2 ;  /* 0x0000000200047312 */ /* 0x0040640000201800 */
.L_x_10332:
[----:B0--3--:R-:W0:Y:S01]  /*bde0*/  LDC.U8 R2, c[0x0][0x428] ;  /* 0x00010a00ff027b82 */ /* 0x009e220000000000 */
[----:B-12-45:R-:W-:Y:S01]  /*bdf0*/  DMUL R4, R4, R4 ;  /* 0x0000000404047228 */ /* 0x036fe20000000000 */
        /* <DEDUP_REMOVED lines=14> */
.L_x_10363:
[----:B------:R-:W0:Y:S02]  /*bee0*/  F2I.S64.F64.TRUNC R4, R4 ;  /* 0x0000000400047311 */ /* 0x000e24000030d900 */
[----:B0-----:R-:W-:-:S05]  /*bef0*/  IMAD.MOV.U32 R3, RZ, RZ, R4 ;  /* 0x000000ffff037224 */ /* 0x001fca00078e0004 */
[----:B------:R-:W-:Y:S01]  /*bf00*/  STG.E.U8 desc[UR36][R16.64], R3 ;  /* 0x0000000310007986 */ /* 0x000fe2000c101124 */
[----:B------:R-:W-:Y:S05]  /*bf10*/  EXIT ;  /* 0x000000000000794d */ /* 0x000fea0003800000 */
.L_x_10362:
        /* <DEDUP_REMOVED lines=9> */
.L_x_10366:
[----:B------:R-:W0:Y:S02]  /*bfb0*/  F2I.F64.TRUNC R5, R4 ;  /* 0x0000000400057311 */ /* 0x000e24000030d100 */
[----:B0-----:R-:W-:Y:S01]  /*bfc0*/  STG.E desc[UR36][R16.64], R5 ;  /* 0x0000000510007986 */ /* 0x001fe2000c101924 */
[----:B------:R-:W-:Y:S05]  /*bfd0*/  EXIT ;  /* 0x000000000000794d */ /* 0x000fea0003800000 */
.L_x_10365:
[----:B------:R-:W0:Y:S02]  /*bfe0*/  F2I.F64.TRUNC R5, R4 ;  /* 0x0000000400057311 */ /* 0x000e24000030d100 */
[----:B0-----:R-:W-:Y:S01]  /*bff0*/  STG.E.U16 desc[UR36][R16.64], R5 ;  /* 0x0000000510007986 */ /* 0x001fe2000c101524 */
[----:B------:R-:W-:Y:S05]  /*c000*/  EXIT ;  /* 0x000000000000794d */ /* 0x000fea0003800000 */
.L_x_10361:
        /* <DEDUP_REMOVED lines=13> */
.L_x_10368:
        /* <DEDUP_REMOVED lines=8> */
.L_x_10367:
        /* <DEDUP_REMOVED lines=14> */
.L_x_10370:
        /* <DEDUP_REMOVED lines=9> */
.L_x_10369:
[----:B------:R-:W-:Y:S01]  /*c2d0*/  STG.E.64 desc[UR36][R16.64], R4 ;  /* 0x0000000410007986 */ /* 0x000fe2000c101b24 */
[----:B------:R-:W-:Y:S05]  /*c2e0*/  EXIT ;  /* 0x000000000000794d */ /* 0x000fea0003800000 */
.L_x_10360:
        /* <DEDUP_REMOVED lines=12> */
.L_x_10373:
[----:B------:R-:W-:-:S05]  /*c3b0*/  CS2R R6, SRZ ;  /* 0x0000000000067805 */ /* 0x000fca000001ff00 */
[----:B------:R-:W-:Y:S01]  /*c3c0*/  STG.E.128 desc[UR36][R16.64], R4 ;  /* 0x0000000410007986 */ /* 0x000fe2000c101d24 */
[----:B------:R-:W-:Y:S05]  /*c3d0*/  EXIT ;  /* 0x000000000000794d */ /* 0x000fea0003800000 */
.L_x_10372:
        /* <DEDUP_REMOVED lines=25> */
.L_x_10377:
[----:B------:R-:W-:Y:S05]  /*c570*/  BSYNC B0 ;  /* 0x0000000000007941 */ /* 0x000fea0003800000 */
.L_x_10376:
[----:B------:R-:W-:-:S05]  /*c580*/  LOP3.LUT R3, R0, R3, RZ, 0xfc, !PT ;  /* 0x0000000300037212 */ /* 0x000fca00078efcff */
[----:B------:R-:W-:Y:S01]  /*c590*/  STG.E.U8 desc[UR36][R16.64], R3 ;  /* 0x0000000310007986 */ /* 0x000fe2000c101124 */
[----:B------:R-:W-:Y:S05]  /*c5a0*/  EXIT ;  /* 0x000000000000794d */ /* 0x000fea0003800000 */
.L_x_10375:
        /* <DEDUP_REMOVED lines=17> */
.L_x_10379:
[----:B------:R-:W-:Y:S01]  /*c6c0*/  IMAD.MOV.U32 R0, RZ, RZ, 0x7f ;  /* 0x0000007fff007424 */ /* 0x000fe200078e00ff */
[----:B------:R-:W-:-:S04]  /*c6d0*/  ISETP.GT.U32.AND P0, PT, R2, 0x7f800000, PT ;  /* 0x7f8000000200780c */ /* 0x000fc80003f04070 */
[----:B------:R-:W-:-:S09]  /*c6e0*/  SEL R0, R0, 0x7c, P0 ;  /* 0x0000007c00007807 */ /* 0x000fd20000000000 */
.L_x_10380:
[----:B------:R-:W-:Y:S05]  /*c6f0*/  BSYNC B0 ;  /* 0x0000000000007941 */ /* 0x000fea0003800000 */
.L_x_10378:
[----:B------:R-:W-:-:S04]  /*c700*/  LOP3.LUT R2, R3, 0x80000000, RZ, 0xc0, !PT ;  /* 0x8000000003027812 */ /* 0x000fc800078ec0ff */
[----:B------:R-:W-:-:S04]  /*c710*/  SHF.R.U32.HI R3, RZ, 0x18, R2 ;  /* 0x00000018ff037819 */ /* 0x000fc80000011602 */
[----:B------:R-:W-:-:S05]  /*c720*/  LOP3.LUT R3, R0, R3, RZ, 0xfc, !PT ;  /* 0x0000000300037212 */ /* 0x000fca00078efcff */
[----:B------:R-:W-:Y:S01]  /*c730*/  STG.E.U8 desc[UR36][R16.64], R3 ;  /* 0x0000000310007986 */ /* 0x000fe2000c101124 */
[----:B------:R-:W-:Y:S05]  /*c740*/  EXIT ;  /* 0x000000000000794d */ /* 0x000fea0003800000 */
.L_x_10374:
        /* <DEDUP_REMOVED lines=8> */
.L_x_10371:
        /* <DEDUP_REMOVED lines=11> */
.L_x_10383:
        /* <DEDUP_REMOVED lines=21> */
.L_x_10386:
[----:B------:R-:W-:-:S04]  /*c9d0*/  LOP3.LUT R2, R3, 0x80000000, RZ, 0xc0, !PT ;  /* 0x8000000003027812 */ /* 0x000fc800078ec0ff */
[----:B------:R-:W-:-:S04]  /*c9e0*/  SHF.R.U32.HI R3, RZ, 0x18, R2 ;  /* 0x00000018ff037819 */ /* 0x000fc80000011602 */
[----:B------:R-:W-:-:S04]  /*c9f0*/  LOP3.LUT R0, R0, R3, RZ, 0xfc, !PT ;  /* 0x0000000300007212 */ /* 0x000fc800078efcff */
[----:B------:R-:W-:-:S07]  /*ca00*/  PRMT R8, R0, 0x7610, R8 ;  /* 0x0000761000087816 */ /* 0x000fce0000000008 */
.L_x_10385:
[----:B------:R-:W-:Y:S05]  /*ca10*/  BSYNC B0 ;  /* 0x0000000000007941 */ /* 0x000fea0003800000 */
.L_x_10384:
[----:B------:R-:W-:Y:S01]  /*ca20*/  STG.E.U8 desc[UR36][R16.64], R8 ;  /* 0x0000000810007986 */ /* 0x000fe2000c101124 */
[----:B------:R-:W-:Y:S05]  /*ca30*/  EXIT ;  /* 0x000000000000794d */ /* 0x000fea0003800000 */
.L_x_10382:
        /* <DEDUP_REMOVED lines=21> */
.L_x_10389:
[----:B------:R-:W-:-:S04]  /*cb90*/  LOP3.LUT R2, R3, 0x80000000, RZ, 0xc0, !PT ;  /* 0x8000000003027812 */ /* 0x000fc800078ec0ff */
[----:B------:R-:W-:-:S04]  /*cba0*/  SHF.R.U32.HI R3, RZ, 0x18, R2 ;  /* 0x00000018ff037819 */ /* 0x000fc80000011602 */
[----:B------:R-:W-:-:S04]  /*cbb0*/  LOP3.LUT R0, R0, R3, RZ, 0xfc, !PT ;  /* 0x0000000300007212 */ /* 0x000fc800078efcff */
[----:B------:R-:W-:-:S07]  /*cbc0*/  PRMT R8, R0, 0x7610, R8 ;  /* 0x0000761000087816 */ /* 0x000fce0000000008 */
.L_x_10388:
[----:B------:R-:W-:Y:S05]  /*cbd0*/  BSYNC B0 ;  /* 0x0000000000007941 */ /* 0x000fea0003800000 */
.L_x_10387:
[----:B------:R-:W-:Y:S01]  /*cbe0*/  STG.E.U8 desc[UR36][R16.64], R8 ;  /* 0x0000000810007986 */ /* 0x000fe2000c101124 */
[----:B------:R-:W-:Y:S05]  /*cbf0*/  EXIT ;  /* 0x000000000000794d */ /* 0x000fea0003800000 */
.L_x_10381:
        /* <DEDUP_REMOVED lines=26> */
.L_x_10364:
        /* <DEDUP_REMOVED lines=16> */
.L_x_10392:
[----:B------:R-:W-:Y:S05]  /*cea0*/  EXIT ;  /* 0x000000000000794d */ /* 0x000fea0003800000 */
.L_x_10391:
[----:B------:R-:W0:Y:S02]  /*ceb0*/  F2I.U64.F64.TRUNC R4, R4 ;  /* 0x0000000400047311 */ /* 0x000e24000030d800 */
[----:B0-----:R-:W-:Y:S01]  /*cec0*/  STG.E.64 desc[UR36][R16.64], R4 ;  /* 0x0000000410007986 */ /* 0x001fe2000c101b24 */
[----:B------:R-:W-:Y:S05]  /*ced0*/  EXIT ;  /* 0x000000000000794d */ /* 0x000fea0003800000 */
.L_x_10390:
[----:B------:R-:W0:Y:S02]  /*cee0*/  F2I.U32.F64.TRUNC R5, R4 ;  /* 0x0000000400057311 */ /* 0x000e24000030d000 */
[----:B0-----:R-:W-:Y:S01]  /*cef0*/  STG.E desc[UR36][R16.64], R5 ;  /* 0x0000000510007986 */ /* 0x001fe2000c101924 */
[----:B------:R-:W-:Y:S05]  /*cf00*/  EXIT ;  /* 0x000000000000794d */ /* 0x000fea0003800000 */
.L_x_10393:
        /* <DEDUP_REMOVED lines=15> */
.L_x_71673:


//--------------------- .text._ZN2at6native27unrolled_elementwise_kernelIZNS0_50_GLOBAL__N__2680c7bb_12_PowKernel_cu_140f0503_289629pow_tensor_scalar_kernel_implIddEEvRNS_18TensorIteratorBaseET0_EUldE_St5arrayIPcLm2EELi4E23TrivialOffsetCalculatorILi1EjESC_NS0_6memory12LoadWithCastILi1EEENSD_13StoreWithCastILi1EEEEEviT_S6_T2_T3_T4_T5_ --------------------------
	.section	.text._ZN2at6native27unrolled_elementwise_kernelIZNS0_50_GLOBAL__N__2680c7bb_12_PowKernel_cu_140f0503_289629pow_tensor_scalar_kernel_implIddEEvRNS_18TensorIteratorBaseET0_EUldE_St5arrayIPcLm2EELi4E23TrivialOffsetCalculatorILi1EjESC_NS0_6memory12LoadWithCastILi1EEENSD_13StoreWithCastILi1EEEEEviT_S6_T2_T3_T4_T5_,"ax",@progbits
	.align	128
        .global         _ZN2at6native27unrolled_elementwise_kernelIZNS0_50_GLOBAL__N__2680c7bb_12_PowKernel_cu_140f0503_289629pow_tensor_scalar_kernel_implIddEEvRNS_18TensorIteratorBaseET0_EUldE_St5arrayIPcLm2EELi4E23TrivialOffsetCalculatorILi1EjESC_NS0_6memory12LoadWithCastILi1EEENSD_13StoreWithCastILi1EEEEEviT_S6_T2_T3_T4_T5_
        .type           _ZN2at6native27unrolled_elementwise_kernelIZNS0_50_GLOBAL__N__2680c7bb_12_PowKernel_cu_140f0503_289629pow_tensor_scalar_kernel_implIddEEvRNS_18TensorIteratorBaseET0_EUldE_St5arrayIPcLm2EELi4E23TrivialOffsetCalculatorILi1EjESC_NS0_6memory12LoadWithCastILi1EEENSD_13StoreWithCastILi1EEEEEviT_S6_T2_T3_T4_T5_,@function
        .size           _ZN2at6native27unrolled_elementwise_kernelIZNS0_50_GLOBAL__N__2680c7bb_12_PowKernel_cu_140f0503_289629pow_tensor_scalar_kernel_implIddEEvRNS_18TensorIteratorBaseET0_EUldE_St5arrayIPcLm2EELi4E23TrivialOffsetCalculatorILi1EjESC_NS0_6memory12LoadWithCastILi1EEENSD_13StoreWithCastILi1EEEEEviT_S6_T2_T3_T4_T5_,(.L_x_71674 - _ZN2at6native27unrolled_elementwise_kernelIZNS0_50_GLOBAL__N__2680c7bb_12_PowKernel_cu_140f0503_289629pow_tensor_scalar_kernel_implIddEEvRNS_18TensorIteratorBaseET0_EUldE_St5arrayIPcLm2EELi4E23TrivialOffsetCalculatorILi1EjESC_NS0_6memory12LoadWithCastILi1EEENSD_13StoreWithCastILi1EEEEEviT_S6_T2_T3_T4_T5_)
        .other          _ZN2at6native27unrolled_elementwise_kernelIZNS0_50_GLOBAL__N__2680c7bb_12_PowKernel_cu_140f0503_289629pow_tensor_scalar_kernel_implIddEEvRNS_18TensorIteratorBaseET0_EUldE_St5arrayIPcLm2EELi4E23TrivialOffsetCalculatorILi1EjESC_NS0_6memory12LoadWithCastILi1EEENSD_13StoreWithCastILi1EEEEEviT_S6_T2_T3_T4_T5_,@"STO_CUDA_ENTRY STV_DEFAULT"
_ZN2at6native27unrolled_elementwise_kernelIZNS0_50_GLOBAL__N__2680c7bb_12_PowKernel_cu_140f0503_289629pow_tensor_scalar_kernel_implIddEEvRNS_18TensorIteratorBaseET0_EUldE_St5arrayIPcLm2EELi4E23TrivialOffsetCalculatorILi1EjESC_NS0_6memory12LoadWithCastILi1EEENSD_13StoreWithCastILi1EEEEEviT_S6_T2_T3_T4_T5_:
.text._ZN2at6native27unrolled_elementwise_kernelIZNS0_50_GLOBAL__N__2680c7bb_12_PowKernel_cu_140f0503_289629pow_tensor_scalar_kernel_implIddEEvRNS_18TensorIteratorBaseET0_EUldE_St5arrayIPcLm2EELi4E23TrivialOffsetCalculatorILi1EjESC_NS0_6memory12LoadWithCastILi1EEENSD_13StoreWithCastILi1EEEEEviT_S6_T2_T3_T4_T5_:
        /* <DEDUP_REMOVED lines=32> */
.L_x_10399:
[----:B------:R-:W2:Y:S02]  /*0200*/  LDG.E.U8 R4, desc[UR36][R4.64] ;  /* 0x0000002404047981 */ /* 0x000ea4000c1e1100 */
[----:B--2---:R0:W1:Y:S01]  /*0210*/  I2F.F64.U16 R26, R4 ;  /* 0x00000004001a7312 */ /* 0x0040620000101800 */
[----:B------:R-:W-:Y:S05]  /*0220*/  BRA `(.L_x_10401) ;  /* 0x0000000c00747947 */ /* 0x000fea0003800000 */
.L_x_10398:
        /* <DEDUP_REMOVED lines=9> */
.L_x_10403:
[----:B------:R-:W2:Y:S02]  /*02c0*/  LDG.E R4, desc[UR36][R4.64] ;  /* 0x0000002404047981 */ /* 0x000ea4000c1e1900 */
[----:B--2---:R1:W2:Y:S01]  /*02d0*/  I2F.F64 R26, R4 ;  /* 0x00000004001a7312 */ /* 0x0042a20000201c00 */
[----:B------:R-:W-:Y:S05]  /*02e0*/  BRA `(.L_x_10401) ;  /* 0x0000000c00447947 */ /* 0x000fea0003800000 */
.L_x_10402:
[----:B------:R-:W2:Y:S02]  /*02f0*/  LDG.E.U16 R4, desc[UR36][R4.64] ;  /* 0x0000002404047981 */ /* 0x000ea4000c1e1500 */
[----:B--2---:R3:W4:Y:S01]  /*0300*/  I2F.F64.S16 R26, R4 ;  /* 0x00000004001a7312 */ /* 0x0047220000101c00 */
[----:B------:R-:W-:Y:S05]  /*0310*/  BRA `(.L_x_10401) ;  /* 0x0000000c00387947 */ /* 0x000fea0003800000 */
.L_x_10397:
        /* <DEDUP_REMOVED lines=10> */
.L_x_10405:
[----:B------:R-:W2:Y:S02]  /*03c0*/  LDG.E.U16 R0, desc[UR36][R4.64] ;  /* 0x0000002404007981 */ /* 0x000ea4000c1e1500 */
[----:B--2---:R-:W-:-:S05]  /*03d0*/  HADD2.F32 R0, -RZ, R0.H0_H0 ;  /* 0x20000000ff007230 */ /* 0x004fca0000004100 */
[----:B------:R-:W-:-:S04]  /*03e0*/  FMUL.FTZ R0, R0, 1 ;  /* 0x3f80000000007820 */ /* 0x000fc80000410000 */
[----:B------:R0:W1:Y:S01]  /*03f0*/  F2F.F64.F32 R26, R0 ;  /* 0x00000000001a7310 */ /* 0x0000620000201800 */
[----:B------:R-:W-:Y:S05]  /*0400*/  BRA `(.L_x_10401) ;  /* 0x0000000800fc7947 */ /* 0x000fea0003800000 */
.L_x_10404:
        /* <DEDUP_REMOVED lines=10> */
.L_x_10407:
[----:B------:R-:W2:Y:S02]  /*04b0*/  LDG.E.U16 R4, desc[UR36][R4.64] ;  /* 0x0000002404047981 */ /* 0x000ea4000c1e1500 */
[----:B--2---:R-:W-:-:S05]  /*04c0*/  HADD2.F32 R0, -RZ, R4.H0_H0 ;  /* 0x20000004ff007230 */ /* 0x004fca0000004100 */
[----:B------:R-:W-:-:S04]  /*04d0*/  FMUL.FTZ R0, R0, 1 ;  /* 0x3f80000000007820 */ /* 0x000fc80000410000 */
[----:B------:R0:W1:Y:S01]  /*04e0*/  F2F.F64.F32 R26, R0 ;  /* 0x00000000001a7310 */ /* 0x0000620000201800 */
[----:B------:R-:W-:Y:S05]  /*04f0*/  BRA `(.L_x_10401) ;  /* 0x0000000800c07947 */ /* 0x000fea0003800000 */
.L_x_10406:
[----:B------:R0:W5:Y:S01]  /*0500*/  LDG.E.64 R26, desc[UR36][R4.64] ;  /* 0x00000024041a7981 */ /* 0x000162000c1e1b00 */
[----:B------:R-:W-:Y:S05]  /*0510*/  BRA `(.L_x_10401) ;  /* 0x0000000800b87947 */ /* 0x000fea0003800000 */
.L_x_10396:
        /* <DEDUP_REMOVED lines=13> */
.L_x_10410:
[----:B------:R0:W5:Y:S01]  /*05f0*/  LDG.E.64 R26, desc[UR36][R4.64] ;  /* 0x00000024041a7981 */ /* 0x000162000c1e1b00 */
[----:B------:R-:W-:Y:S05]  /*0600*/  BRA `(.L_x_10401) ;  /* 0x00000008007c7947 */ /* 0x000fea0003800000 */
.L_x_10409:
        /* <DEDUP_REMOVED lines=28> */
.L_x_10412:
        /* <DEDUP_REMOVED lines=16> */
.L_x_10411:
[----:B------:R-:W2:Y:S02]  /*08d0*/  LDG.E.U16 R0, desc[UR36][R4.64] ;  /* 0x0000002404007981 */ /* 0x000ea4000c1e1500 */
[----:B--2---:R-:W-:-:S04]  /*08e0*/  IMAD.U32 R0, R0, 0x10000, RZ ;  /* 0x0001000000007824 */ /* 0x004fc800078e00ff */
[----:B------:R-:W-:-:S04]  /*08f0*/  FMUL.FTZ R0, R0, 1 ;  /* 0x3f80000000007820 */ /* 0x000fc80000410000 */
[----:B------:R0:W1:Y:S01]  /*0900*/  F2F.F64.F32 R26, R0 ;  /* 0x00000000001a7310 */ /* 0x0000620000201800 */
[----:B------:R-:W-:Y:S05]  /*0910*/  BRA `(.L_x_10401) ;  /* 0x0000000400b87947 */ /* 0x000fea0003800000 */
.L_x_10408:
        /* <DEDUP_REMOVED lines=11> */
.L_x_10415:
        /* <DEDUP_REMOVED lines=21> */
.L_x_10419:
[----:B------:R-:W-:Y:S05]  /*0b20*/  BSYNC B1 ;  /* 0x0000000000017941 */ /* 0x000fea0003800000 */
.L_x_10418:
[----:B------:R-:W-:Y:S01]  /*0b30*/  LEA R5, R0, 0x3b800000, 0x17 ;  /* 0x3b80000000057811 */ /* 0x000fe200078eb8ff */
[----:B------:R-:W-:-:S05]  /*0b40*/  IMAD.SHL.U32 R0, R3, 0x100000, RZ ;  /* 0x0010000003007824 */ /* 0x000fca00078e00ff */
[----:B------:R-:W-:-:S07]  /*0b50*/  LOP3.LUT R0, R5, R0, R6, 0xfe, !PT ;  /* 0x0000000005007212 */ /* 0x000fce00078efe06 */
.L_x_10417:
[----:B------:R-:W-:Y:S05]  /*0b60*/  BSYNC B0 ;  /* 0x0000000000007941 */ /* 0x000fea0003800000 */
.L_x_10416:
[----:B------:R-:W-:-:S04]  /*0b70*/  FMUL.FTZ R0, R0, 1 ;  /* 0x3f80000000007820 */ /* 0x000fc80000410000 */
[----:B------:R0:W1:Y:S01]  /*0b80*/  F2F.F64.F32 R26, R0 ;  /* 0x00000000001a7310 */ /* 0x0000620000201800 */
[----:B------:R-:W-:Y:S05]  /*0b90*/  BRA `(.L_x_10401) ;  /* 0x0000000400187947 */ /* 0x000fea0003800000 */
.L_x_10414:
        /* <DEDUP_REMOVED lines=21> */
.L_x_10423:
[----:B------:R-:W-:Y:S05]  /*0cf0*/  BSYNC B1 ;  /* 0x0000000000017941 */ /* 0x000fea0003800000 */
.L_x_10422:
[----:B------:R-:W-:Y:S01]  /*0d00*/  LEA R5, R0, 0x37800000, 0x17 ;  /* 0x3780000000057811 */ /* 0x000fe200078eb8ff */
[----:B------:R-:W-:-:S05]  /*0d10*/  IMAD.SHL.U32 R0, R3, 0x200000, RZ ;  /* 0x0020000003007824 */ /* 0x000fca00078e00ff */
[----:B------:R-:W-:-:S07]  /*0d20*/  LOP3.LUT R0, R5, R0, R6, 0xfe, !PT ;  /* 0x0000000005007212 */ /* 0x000fce00078efe06 */
.L_x_10421:
[----:B------:R-:W-:Y:S05]  /*0d30*/  BSYNC B0 ;  /* 0x0000000000007941 */ /* 0x000fea0003800000 */
.L_x_10420:
[----:B------:R-:W-:-:S04]  /*0d40*/  FMUL.FTZ R0, R0, 1 ;  /* 0x3f80000000007820 */ /* 0x000fc80000410000 */
[----:B------:R0:W1:Y:S01]  /*0d50*/  F2F.F64.F32 R26, R0 ;  /* 0x00000000001a7310 */ /* 0x0000620000201800 */
[----:B------:R-:W-:Y:S05]  /*0d60*/  BRA `(.L_x_10401) ;  /* 0x0000000000a47947 */ /* 0x000fea0003800000 */
.L_x_10413:
        /* <DEDUP_REMOVED lines=14> */
.L_x_10427:
[----:B------:R-:W-:Y:S05]  /*0e50*/  BSYNC B0 ;  /* 0x0000000000007941 */ /* 0x000fea0003800000 */
.L_x_10426:
[----:B------:R-:W-:-:S04]  /*0e60*/  FMUL.FTZ R0, R0, 1 ;  /* 0x3f80000000007820 */ /* 0x000fc80000410000 */
[----:B------:R0:W1:Y:S01]  /*0e70*/  F2F.F64.F32 R26, R0 ;  /* 0x00000000001a7310 */ /* 0x0000620000201800 */
[----:B------:R-:W-:Y:S05]  /*0e80*/  BRA `(.L_x_10401) ;  /* 0x00000000005c7947 */ /* 0x000fea0003800000 */
.L_x_10400:
        /* <DEDUP_REMOVED lines=16> */
.L_x_10428:
[----:B------:R-:W-:Y:S01]  /*0f90*/  CS2R R26, SRZ ;  /* 0x00000000001a7805 */ /* 0x000fe2000001ff00 */
[----:B------:R-:W-:Y:S06]  /*0fa0*/  BRA `(.L_x_10401) ;  /* 0x0000000000147947 */ /* 0x000fec0003800000 */
.L_x_10425:
[----:B------:R-:W2:Y:S02]  /*0fb0*/  LDG.E.64 R26, desc[UR36][R4.64] ;  /* 0x00000024041a7981 */ /* 0x000ea4000c1e1b00 */
[----:B--2---:R-:W0:Y:S01]  /*0fc0*/  I2F.F64.U64 R26, R26 ;  /* 0x0000001a001a7312 */ /* 0x004e220000301800 */
[----:B------:R-:W-:Y:S05]  /*0fd0*/  BRA `(.L_x_10401) ;  /* 0x0000000000087947 */ /* 0x000fea0003800000 */
.L_x_10424:
[----:B------:R-:W2:Y:S02]  /*0fe0*/  LDG.E R4, desc[UR36][R4.64] ;  /* 0x0000002404047981 */ /* 0x000ea4000c1e1900 */
[----:B--2---:R0:W1:Y:S02]  /*0ff0*/  I2F.F64.U32 R26, R4 ;  /* 0x00000004001a7312 */ /* 0x0040640000201800 */
.L_x_10401:
[----:B------:R-:W3:Y:S02]  /*1000*/  S2R R22, SR_TID.X ;  /* 0x0000000000167919 */ /* 0x000ee40000002100 */
[----:B---3--:R-:W-:-:S07]  /*1010*/  VIADD R22, R22, 0x80 ;  /* 0x0000008016167836 */ /* 0x008fce0000000000 */
.L_x_10395:
[----:B------:R-:W-:Y:S05]  /*1020*/  BSYNC B6 ;  /* 0x0000000000067941 */ /* 0x000fea0003800000 */
.L_x_10394:
        /* <DEDUP_REMOVED lines=24> */
.L_x_10434:
[----:B------:R-:W3:Y:S02]  /*11b0*/  LDG.E.U8 R4, desc[UR36][R4.64] ;  /* 0x0000002404047981 */ /* 0x000ee4000c1e1100 */
[----:B---3--:R0:W1:Y:S01]  /*11c0*/  I2F.F64.U16 R28, R4 ;  /* 0x00000004001c7312 */ /* 0x0080620000101800 */
[----:B------:R-:W-:Y:S05]  /*11d0*/  BRA `(.L_x_10436) ;  /* 0x0000000c00707947 */ /* 0x000fea0003800000 */
.L_x_10433:
        /* <DEDUP_REMOVED lines=9> */
.L_x_10438:
[----:B------:R-:W3:Y:S02]  /*1270*/  LDG.E R4, desc[UR36][R4.64] ;  /* 0x0000002404047981 */ /* 0x000ee4000c1e1900 */
[----:B---3--:R0:W1:Y:S01]  /*1280*/  I2F.F64 R28, R4 ;  /* 0x00000004001c7312 */ /* 0x0080620000201c00 */
[----:B------:R-:W-:Y:S05]  /*1290*/  BRA `(.L_x_10436) ;  /* 0x0000000c00407947 */ /* 0x000fea0003800000 */
.L_x_10437:
[----:B------:R-:W3:Y:S02]  /*12a0*/  LDG.E.U16 R4, desc[UR36][R4.64] ;  /* 0x0000002404047981 */ /* 0x000ee4000c1e1500 */
[----:B---3--:R0:W1:Y:S01]  /*12b0*/  I2F.F64.S16 R28, R4 ;  /* 0x00000004001c7312 */ /* 0x0080620000101c00 */
[----:B------:R-:W-:Y:S05]  /*12c0*/  BRA `(.L_x_10436) ;  /* 0x0000000c00347947 */ /* 0x000fea0003800000 */
.L_x_10432:
        /* <DEDUP_REMOVED lines=10> */
.L_x_10440:
[----:B------:R-:W3:Y:S02]  /*1370*/  LDG.E.U16 R0, desc[UR36][R4.64] ;  /* 0x0000002404007981 */ /* 0x000ee4000c1e1500 */
[----:B---3--:R-:W-:-:S05]  /*1380*/  HADD2.F32 R0, -RZ, R0.H0_H0 ;  /* 0x20000000ff007230 */ /* 0x008fca0000004100 */
[----:B------:R-:W-:-:S04]  /*1390*/  FMUL.FTZ R0, R0, 1 ;  /* 0x3f80000000007820 */ /* 0x000fc80000410000 */
[----:B------:R0:W1:Y:S01]  /*13a0*/  F2F.F64.F32 R28, R0 ;  /* 0x00000000001c7310 */ /* 0x0000620000201800 */
[----:B------:R-:W-:Y:S05]  /*13b0*/  BRA `(.L_x_10436) ;  /* 0x0000000800f87947 */ /* 0x000fea0003800000 */
.L_x_10439:
        /* <DEDUP_REMOVED lines=10> */
.L_x_10442:
[----:B------:R-:W3:Y:S02]  /*1460*/  LDG.E.U16 R4, desc[UR36][R4.64] ;  /* 0x0000002404047981 */ /* 0x000ee4000c1e1500 */
[----:B---3--:R-:W-:-:S05]  /*1470*/  HADD2.F32 R0, -RZ, R4.H0_H0 ;  /* 0x20000004ff007230 */ /* 0x008fca0000004100 */
[----:B------:R-:W-:-:S04]  /*1480*/  FMUL.FTZ R0, R0, 1 ;  /* 0x3f80000000007820 */ /* 0x000fc80000410000 */
[----:B------:R0:W1:Y:S01]  /*1490*/  F2F.F64.F32 R28, R0 ;  /* 0x00000000001c7310 */ /* 0x0000620000201800 */
[----:B------:R-:W-:Y:S05]  /*14a0*/  BRA `(.L_x_10436) ;  /* 0x0000000800bc7947 */ /* 0x000fea0003800000 */
.L_x_10441:
[----:B------:R0:W5:Y:S01]  /*14b0*/  LDG.E.64 R28, desc[UR36][R4.64] ;  /* 0x00000024041c7981 */ /* 0x000162000c1e1b00 */
[----:B------:R-:W-:Y:S05]  /*14c0*/  BRA `(.L_x_10436) ;  /* 0x0000000800b47947 */ /* 0x000fea0003800000 */
.L_x_10431:
        /* <DEDUP_REMOVED lines=13> */
.L_x_10445:
[----:B------:R0:W5:Y:S01]  /*15a0*/  LDG.E.64 R28, desc[UR36][R4.64] ;  /* 0x00000024041c7981 */ /* 0x000162000c1e1b00 */
[----:B------:R-:W-:Y:S05]  /*15b0*/  BRA `(.L_x_10436) ;  /* 0x0000000800787947 */ /* 0x000fea0003800000 */
.L_x_10444:
        /* <DEDUP_REMOVED lines=28> */
.L_x_10447:
        /* <DEDUP_REMOVED lines=15> */
.L_x_10446:
[----:B------:R-:W3:Y:S02]  /*1870*/  LDG.E.U16 R0, desc[UR36][R4.64] ;  /* 0x0000002404007981 */ /* 0x000ee4000c1e1500 */
[----:B---3--:R-:W-:-:S04]  /*1880*/  IMAD.U32 R0, R0, 0x10000, RZ ;  /* 0x0001000000007824 */ /* 0x008fc800078e00ff */
[----:B------:R-:W-:-:S04]  /*1890*/  FMUL.FTZ R0, R0, 1 ;  /* 0x3f80000000007820 */ /* 0x000fc80000410000 */
[----:B------:R0:W1:Y:S01]  /*18a0*/  F2F.F64.F32 R28, R0 ;  /* 0x00000000001c7310 */ /* 0x0000620000201800 */
[----:B------:R-:W-:Y:S05]  /*18b0*/  BRA `(.L_x_10436) ;  /* 0x0000000400b87947 */ /* 0x000fea0003800000 */
.L_x_10443:
        /* <DEDUP_REMOVED lines=11> */
.L_x_10450:
        /* <DEDUP_REMOVED lines=21> */
.L_x_10454:
[----:B------:R-:W-:Y:S05]  /*1ac0*/  BSYNC B1 ;  /* 0x0000000000017941 */ /* 0x000fea0003800000 */
.L_x_10453:
[----:B------:R-:W-:Y:S01]  /*1ad0*/  LEA R5, R0, 0x3b800000, 0x17 ;  /* 0x3b80000000057811 */ /* 0x000fe200078eb8ff */
[----:B------:R-:W-:-:S05]  /*1ae0*/  IMAD.SHL.U32 R0, R3, 0x100000, RZ ;  /* 0x0010000003007824 */ /* 0x000fca00078e00ff */
[----:B------:R-:W-:-:S07]  /*1af0*/  LOP3.LUT R0, R5, R0, R6, 0xfe, !PT ;  /* 0x0000000005007212 */ /* 0x000fce00078efe06 */
.L_x_10452:
[----:B------:R-:W-:Y:S05]  /*1b00*/  BSYNC B0 ;  /* 0x0000000000007941 */ /* 0x000fea0003800000 */
.L_x_10451:
[----:B------:R-:W-:-:S04]  /*1b10*/  FMUL.FTZ R0, R0, 1 ;  /* 0x3f80000000007820 */ /* 0x000fc80000410000 */
[----:B------:R0:W1:Y:S01]  /*1b20*/  F2F.F64.F32 R28, R0 ;  /* 0x00000000001c7310 */ /* 0x0000620000201800 */
[----:B------:R-:W-:Y:S05]  /*1b30*/  BRA `(.L_x_10436) ;  /* 0x0000000400187947 */ /* 0x000fea0003800000 */
.L_x_10449:
        /* <DEDUP_REMOVED lines=21> */
.L_x_10458:
[----:B------:R-:W-:Y:S05]  /*1c90*/  BSYNC B1 ;  /* 0x0000000000017941 */ /* 0x000fea0003800000 */
.L_x_10457:
[----:B------:R-:W-:Y:S01]  /*1ca0*/  LEA R5, R0, 0x37800000, 0x17 ;  /* 0x3780000000057811 */ /* 0x000fe200078eb8ff */
[----:B------:R-:W-:-:S05]  /*1cb0*/  IMAD.SHL.U32 R0, R3, 0x200000, RZ ;  /* 0x0020000003007824 */ /* 0x000fca00078e00ff */
[----:B------:R-:W-:-:S07]  /*1cc0*/  LOP3.LUT R0, R5, R0, R6, 0xfe, !PT ;  /* 0x0000000005007212 */ /* 0x000fce00078efe06 */
.L_x_10456:
[----:B------:R-:W-:Y:S05]  /*1cd0*/  BSYNC B0 ;  /* 0x0000000000007941 */ /* 0x000fea0003800000 */
.L_x_10455:
[----:B------:R-:W-:-:S04]  /*1ce0*/  FMUL.FTZ R0, R0, 1 ;  /* 0x3f80000000007820 */ /* 0x000fc80000410000 */
[----:B------:R0:W1:Y:S01]  /*1cf0*/  F2F.F64.F32 R28, R0 ;  /* 0x00000000001c7310 */ /* 0x0000620000201800 */
[----:B------:R-:W-:Y:S05]  /*1d00*/  BRA `(.L_x_10436) ;  /* 0x0000000000a47947 */ /* 0x000fea0003800000 */
.L_x_10448:
        /* <DEDUP_REMOVED lines=14> */
.L_x_10462:
[----:B------:R-:W-:Y:S05]  /*1df0*/  BSYNC B0 ;  /* 0x0000000000007941 */ /* 0x000fea0003800000 */
.L_x_10461:
[----:B------:R-:W-:-:S04]  /*1e00*/  FMUL.FTZ R0, R0, 1 ;  /* 0x3f80000000007820 */ /* 0x000fc80000410000 */
[----:B------:R0:W1:Y:S01]  /*1e10*/  F2F.F64.F32 R28, R0 ;  /* 0x00000000001c7310 */ /* 0x0000620000201800 */
[----:B------:R-:W-:Y:S05]  /*1e20*/  BRA `(.L_x_10436) ;  /* 0x00000000005c7947 */ /* 0x000fea0003800000 */
.L_x_10435:
        /* <DEDUP_REMOVED lines=16> */
.L_x_10463:
[----:B------:R-:W-:Y:S01]  /*1f30*/  CS2R R28, SRZ ;  /* 0x00000000001c7805 */ /* 0x000fe2000001ff00 */
[----:B------:R-:W-:Y:S06]  /*1f40*/  BRA `(.L_x_10436) ;  /* 0x0000000000147947 */ /* 0x000fec0003800000 */
.L_x_10460:
[----:B------:R-:W3:Y:S02]  /*1f50*/  LDG.E.64 R28, desc[UR36][R4.64] ;  /* 0x00000024041c7981 */ /* 0x000ee4000c1e1b00 */
[----:B---3--:R-:W0:Y:S01]  /*1f60*/  I2F.F64.U64 R28, R28 ;  /* 0x0000001c001c7312 */ /* 0x008e220000301800 */
[----:B------:R-:W-:Y:S05]  /*1f70*/  BRA `(.L_x_10436) ;  /* 0x0000000000087947 */ /* 0x000fea0003800000 */
.L_x_10459:
[----:B------:R-:W3:Y:S02]  /*1f80*/  LDG.E R4, desc[UR36][R4.64] ;  /* 0x0000002404047981 */ /* 0x000ee4000c1e1900 */
[----:B---3--:R0:W1:Y:S02]  /*1f90*/  I2F.F64.U32 R28, R4 ;  /* 0x00000004001c7312 */ /* 0x0080640000201800 */
.L_x_10436:
[----:B------:R-:W-:-:S07]  /*1fa0*/  VIADD R22, R22, 0x80 ;  /* 0x0000008016167836 */ /* 0x000fce0000000000 */
.L_x_10430:
[----:B------:R-:W-:Y:S05]  /*1fb0*/  BSYNC B6 ;  /* 0x0000000000067941 */ /* 0x000fea0003800000 */
.L_x_10429:
        /* <DEDUP_REMOVED lines=26> */
.L_x_10469:
[----:B------:R-:W3:Y:S02]  /*2160*/  LDG.E.U8 R4, desc[UR36][R4.64] ;  /* 0x0000002404047981 */ /* 0x000ee4000c1e1100 */
[----:B---3--:R0:W1:Y:S01]  /*2170*/  I2F.F64.U16 R24, R4 ;  /* 0x0000000400187312 */ /* 0x0080620000101800 */
[----:B------:R-:W-:Y:S05]  /*2180*/  BRA `(.L_x_10471) ;  /* 0x0000000c00707947 */ /* 0x000fea0003800000 */
.L_x_10468:
        /* <DEDUP_REMOVED lines=9> */
.L_x_10473:
[----:B------:R-:W3:Y:S02]  /*2220*/  LDG.E R4, desc[UR36][R4.64] ;  /* 0x0000002404047981 */ /* 0x000ee4000c1e1900 */
[----:B---3--:R0:W1:Y:S01]  /*2230*/  I2F.F64 R24, R4 ;  /* 0x0000000400187312 */ /* 0x0080620000201c00 */
[----:B------:R-:W-:Y:S05]  /*2240*/  BRA `(.L_x_10471) ;  /* 0x0000000c00407947 */ /* 0x000fea0003800000 */
.L_x_10472:
[----:B------:R-:W3:Y:S02]  /*2250*/  LDG.E.U16 R4, desc[UR36][R4.64] ;  /* 0x0000002404047981 */ /* 0x000ee4000c1e1500 */
[----:B---3--:R0:W1:Y:S01]  /*2260*/  I2F.F64.S16 R24, R4 ;  /* 0x0000000400187312 */ /* 0x0080620000101c00 */
[----:B------:R-:W-:Y:S05]  /*2270*/  BRA `(.L_x_10471) ;  /* 0x0000000c00347947 */ /* 0x000fea0003800000 */
.L_x_10467:
        /* <DEDUP_REMOVED lines=10> */
.L_x_10475:
[----:B------:R-:W3:Y:S02]  /*2320*/  LDG.E.U16 R0, desc[UR36][R4.64] ;  /* 0x0000002404007981 */ /* 0x000ee4000c1e1500 */
[----:B---3--:R-:W-:-:S05]  /*2330*/  HADD2.F32 R0, -RZ, R0.H0_H0 ;  /* 0x20000000ff007230 */ /* 0x008fca0000004100 */
[----:B------:R-:W-:-:S04]  /*2340*/  FMUL.FTZ R0, R0, 1 ;  /* 0x3f80000000007820 */ /* 0x000fc80000410000 */
[----:B------:R0:W1:Y:S01]  /*2350*/  F2F.F64.F32 R24, R0 ;  /* 0x0000000000187310 */ /* 0x0000620000201800 */
[----:B------:R-:W-:Y:S05]  /*2360*/  BRA `(.L_x_10471) ;  /* 0x0000000800f87947 */ /* 0x000fea0003800000 */
.L_x_10474:
        /* <DEDUP_REMOVED lines=10> */
.L_x_10477:
[----:B------:R-:W3:Y:S02]  /*2410*/  LDG.E.U16 R4, desc[UR36][R4.64] ;  /* 0x0000002404047981 */ /* 0x000ee4000c1e1500 */
[----:B---3--:R-:W-:-:S05]  /*2420*/  HADD2.F32 R0, -RZ, R4.H0_H0 ;  /* 0x20000004ff007230 */ /* 0x008fca0000004100 */
[----:B------:R-:W-:-:S04]  /*2430*/  FMUL.FTZ R0, R0, 1 ;  /* 0x3f80000000007820 */ /* 0x000fc80000410000 */
[----:B------:R0:W1:Y:S01]  /*2440*/  F2F.F64.F32 R24, R0 ;  /* 0x0000000000187310 */ /* 0x0000620000201800 */
[----:B------:R-:W-:Y:S05]  /*2450*/  BRA `(.L_x_10471) ;  /* 0x0000000800bc7947 */ /* 0x000fea0003800000 */
.L_x_10476:
[----:B------:R0:W5:Y:S01]  /*2460*/  LDG.E.64 R24, desc[UR36][R4.64] ;  /* 0x0000002404187981 */ /* 0x000162000c1e1b00 */
[----:B------:R-:W-:Y:S05]  /*2470*/  BRA `(.L_x_10471) ;  /* 0x0000000800b47947 */ /* 0x000fea0003800000 */
.L_x_10466:
        /* <DEDUP_REMOVED lines=13> */
.L_x_10480:
[----:B------:R0:W5:Y:S01]  /*2550*/  LDG.E.64 R24, desc[UR36][R4.64] ;  /* 0x0000002404187981 */ /* 0x000162000c1e1b00 */
[----:B------:R-:W-:Y:S05]  /*2560*/  BRA `(.L_x_10471) ;  /* 0x0000000800787947 */ /* 0x000fea0003800000 */
.L_x_10479:
        /* <DEDUP_REMOVED lines=28> */
.L_x_10482:
        /* <DEDUP_REMOVED lines=15> */
.L_x_10481:
[----:B------:R-:W3:Y:S02]  /*2820*/  LDG.E.U16 R0, desc[UR36][R4.64] ;  /* 0x0000002404007981 */ /* 0x000ee4000c1e1500 */
[----:B---3--:R-:W-:-:S04]  /*2830*/  IMAD.U32 R0, R0, 0x10000, RZ ;  /* 0x0001000000007824 */ /* 0x008fc800078e00ff */
[----:B------:R-:W-:-:S04]  /*2840*/  FMUL.FTZ R0, R0, 1 ;  /* 0x3f80000000007820 */ /* 0x000fc80000410000 */
[----:B------:R0:W1:Y:S01]  /*2850*/  F2F.F64.F32 R24, R0 ;  /* 0x0000000000187310 */ /* 0x0000620000201800 */
[----:B------:R-:W-:Y:S05]  /*2860*/  BRA `(.L_x_10471) ;  /* 0x0000000400b87947 */ /* 0x000fea0003800000 */
.L_x_10478:
        /* <DEDUP_REMOVED lines=11> */
.L_x_10485:
        /* <DEDUP_REMOVED lines=21> */
.L_x_10489:
[----:B------:R-:W-:Y:S05]  /*2a70*/  BSYNC B1 ;  /* 0x0000000000017941 */ /* 0x000fea0003800000 */
.L_x_10488:
[----:B------:R-:W-:Y:S01]  /*2a80*/  LEA R5, R0, 0x3b800000, 0x17 ;  /* 0x3b80000000057811 */ /* 0x000fe200078eb8ff */
[----:B------:R-:W-:-:S05]  /*2a90*/  IMAD.SHL.U32 R0, R3, 0x100000, RZ ;  /* 0x0010000003007824 */ /* 0x000fca00078e00ff */
[----:B------:R-:W-:-:S07]  /*2aa0*/  LOP3.LUT R0, R5, R0, R6, 0xfe, !PT ;  /* 0x0000000005007212 */ /* 0x000fce00078efe06 */
.L_x_10487:
[----:B------:R-:W-:Y:S05]  /*2ab0*/  BSYNC B0 ;  /* 0x0000000000007941 */ /* 0x000fea0003800000 */
.L_x_10486:
[----:B------:R-:W-:-:S04]  /*2ac0*/  FMUL.FTZ R0, R0, 1 ;  /* 0x3f80000000007820 */ /* 0x000fc80000410000 */
[----:B------:R3:W0:Y:S01]  /*2ad0*/  F2F.F64.F32 R24, R0 ;  /* 0x0000000000187310 */ /* 0x0006220000201800 */
[----:B------:R-:W-:Y:S05]  /*2ae0*/  BRA `(.L_x_10471) ;  /* 0x0000000400187947 */ /* 0x000fea0003800000 */
.L_x_10484:
        /* <DEDUP_REMOVED lines=21> */
.L_x_10493:
[----:B------:R-:W-:Y:S05]  /*2c40*/  BSYNC B1 ;  /* 0x0000000000017941 */ /* 0x000fea0003800000 */
.L_x_10492:
[----:B------:R-:W-:Y:S01]  /*2c50*/  LEA R5, R0, 0x37800000, 0x17 ;  /* 0x3780000000057811 */ /* 0x000fe200078eb8ff */
[----:B------:R-:W-:-:S05]  /*2c60*/  IMAD.SHL.U32 R0, R3, 0x200000, RZ ;  /* 0x0020000003007824 */ /* 0x000fca00078e00ff */
[----:B------:R-:W-:-:S07]  /*2c70*/  LOP3.LUT R0, R5, R0, R6, 0xfe, !PT ;  /* 0x0000000005007212 */ /* 0x000fce00078efe06 */
.L_x_10491:
[----:B------:R-:W-:Y:S05]  /*2c80*/  BSYNC B0 ;  /* 0x0000000000007941 */ /* 0x000fea0003800000 */
.L_x_10490:
[----:B------:R-:W-:-:S04]  /*2c90*/  FMUL.FTZ R0, R0, 1 ;  /* 0x3f80000000007820 */ /* 0x000fc80000410000 */
[----:B------:R0:W1:Y:S01]  /*2ca0*/  F2F.F64.F32 R24, R0 ;  /* 0x0000000000187310 */ /* 0x0000620000201800 */
[----:B------:R-:W-:Y:S05]  /*2cb0*/  BRA `(.L_x_10471) ;  /* 0x0000000000a47947 */ /* 0x000fea0003800000 */
.L_x_10483:
        /* <DEDUP_REMOVED lines=14> */
.L_x_10497:
[----:B------:R-:W-:Y:S05]  /*2da0*/  BSYNC B0 ;  /* 0x0000000000007941 */ /* 0x000fea0003800000 */
.L_x_10496:
[----:B------:R-:W-:-:S04]  /*2db0*/  FMUL.FTZ R0, R0, 1 ;  /* 0x3f80000000007820 */ /* 0x000fc80000410000 */
[----:B------:R0:W1:Y:S01]  /*2dc0*/  F2F.F64.F32 R24, R0 ;  /* 0x0000000000187310 */ /* 0x0000620000201800 */
[----:B------:R-:W-:Y:S05]  /*2dd0*/  BRA `(.L_x_10471) ;  /* 0x00000000005c7947 */ /* 0x000fea0003800000 */
.L_x_10470:
        /* <DEDUP_REMOVED lines=16> */
.L_x_10498:
[----:B------:R-:W-:Y:S01]  /*2ee0*/  CS2R R24, SRZ ;  /* 0x0000000000187805 */ /* 0x000fe2000001ff00 */
[----:B------:R-:W-:Y:S06]  /*2ef0*/  BRA `(.L_x_10471) ;  /* 0x0000000000147947 */ /* 0x000fec0003800000 */
.L_x_10495:
[----:B------:R-:W3:Y:S02]  /*2f00*/  LDG.E.64 R24, desc[UR36][R4.64] ;  /* 0x0000002404187981 */ /* 0x000ee4000c1e1b00 */
[----:B---3--:R-:W0:Y:S01]  /*2f10*/  I2F.F64.U64 R24, R24 ;  /* 0x0000001800187312 */ /* 0x008e220000301800 */
[----:B------:R-:W-:Y:S05]  /*2f20*/  BRA `(.L_x_10471) ;  /* 0x0000000000087947 */ /* 0x000fea0003800000 */
.L_x_10494:
[----:B------:R-:W3:Y:S02]  /*2f30*/  LDG.E R4, desc[UR36][R4.64] ;  /* 0x0000002404047981 */ /* 0x000ee4000c1e1900 */
[----:B---3--:R0:W1:Y:S02]  /*2f40*/  I2F.F64.U32 R24, R4 ;  /* 0x0000000400187312 */ /* 0x0080640000201800 */
.L_x_10471:
[----:B------:R-:W-:-:S07]  /*2f50*/  VIADD R22, R22, 0x80 ;  /* 0x0000008016167836 */ /* 0x000fce0000000000 */
.L_x_10465:
[----:B------:R-:W-:Y:S05]  /*2f60*/  BSYNC B6 ;  /* 0x0000000000067941 */ /* 0x000fea0003800000 */
.L_x_10464:
        /* <DEDUP_REMOVED lines=23> */
.L_x_10504:
[----:B------:R-:W3:Y:S02]  /*30e0*/  LDG.E.U8 R4, desc[UR36][R4.64] ;  /* 0x0000002404047981 */ /* 0x000ee4000c1e1100 */
[----:B---3--:R0:W1:Y:S01]  /*30f0*/  I2F.F64.U16 R16, R4 ;  /* 0x0000000400107312 */ /* 0x0080620000101800 */
[----:B------:R-:W-:Y:S05]  /*3100*/  BRA `(.L_x_10500) ;  /* 0x0000000c006c7947 */ /* 0x000fea0003800000 */
.L_x_10503:
        /* <DEDUP_REMOVED lines=9> */
.L_x_10507:
[----:B------:R-:W3:Y:S02]  /*31a0*/  LDG.E R4, desc[UR36][R4.64] ;  /* 0x0000002404047981 */ /* 0x000ee4000c1e1900 */
[----:B---3--:R0:W1:Y:S01]  /*31b0*/  I2F.F64 R16, R4 ;  /* 0x0000000400107312 */ /* 0x0080620000201c00 */
[----:B------:R-:W-:Y:S05]  /*31c0*/  BRA `(.L_x_10500) ;  /* 0x0000000c003c7947 */ /* 0x000fea0003800000 */
.L_x_10506:
[----:B------:R-:W3:Y:S02]  /*31d0*/  LDG.E.U16 R4, desc[UR36][R4.64] ;  /* 0x0000002404047981 */ /* 0x000ee4000c1e1500 */
[----:B---3--:R0:W1:Y:S01]  /*31e0*/  I2F.F64.S16 R16, R4 ;  /* 0x0000000400107312 */ /* 0x0080620000101c00 */
[----:B------:R-:W-:Y:S05]  /*31f0*/  BRA `(.L_x_10500) ;  /* 0x0000000c00307947 */ /* 0x000fea0003800000 */
.L_x_10502:
        /* <DEDUP_REMOVED lines=10> */
.L_x_10509:
[----:B------:R-:W3:Y:S02]  /*32a0*/  LDG.E.U16 R0, desc[UR36][R4.64] ;  /* 0x0000002404007981 */ /* 0x000ee4000c1e1500 */
[----:B---3--:R-:W-:-:S05]  /*32b0*/  HADD2.F32 R0, -RZ, R0.H0_H0 ;  /* 0x20000000ff007230 */ /* 0x008fca0000004100 */
[----:B------:R-:W-:-:S04]  /*32c0*/  FMUL.FTZ R0, R0, 1 ;  /* 0x3f80000000007820 */ /* 0x000fc80000410000 */
[----:B------:R0:W1:Y:S01]  /*32d0*/  F2F.F64.F32 R16, R0 ;  /* 0x0000000000107310 */ /* 0x0000620000201800 */
[----:B------:R-:W-:Y:S05]  /*32e0*/  BRA `(.L_x_10500) ;  /* 0x0000000800f47947 */ /* 0x000fea0003800000 */
.L_x_10508:
        /* <DEDUP_REMOVED lines=10> */
.L_x_10511:
[----:B------:R-:W3:Y:S02]  /*3390*/  LDG.E.U16 R4, desc[UR36][R4.64] ;  /* 0x0000002404047981 */ /* 0x000ee4000c1e1500 */
[----:B---3--:R-:W-:-:S05]  /*33a0*/  HADD2.F32 R0, -RZ, R4.H0_H0 ;  /* 0x20000004ff007230 */ /* 0x008fca0000004100 */
[----:B------:R-:W-:-:S04]  /*33b0*/  FMUL.FTZ R0, R0, 1 ;  /* 0x3f80000000007820 */ /* 0x000fc80000410000 */
[----:B------:R0:W1:Y:S01]  /*33c0*/  F2F.F64.F32 R16, R0 ;  /* 0x0000000000107310 */ /* 0x0000620000201800 */
[----:B------:R-:W-:Y:S05]  /*33d0*/  BRA `(.L_x_10500) ;  /* 0x0000000800b87947 */ /* 0x000fea0003800000 */
.L_x_10510:
[----:B------:R0:W5:Y:S01]  /*33e0*/  LDG.E.64 R16, desc[UR36][R4.64] ;  /* 0x0000002404107981 */ /* 0x000162000c1e1b00 */
[----:B------:R-:W-:Y:S05]  /*33f0*/  BRA `(.L_x_10500) ;  /* 0x0000000800b07947 */ /* 0x000fea0003800000 */
.L_x_10501:
        /* <DEDUP_REMOVED lines=13> */
.L_x_10514:
[----:B------:R0:W5:Y:S01]  /*34d0*/  LDG.E.64 R16, desc[UR36][R4.64] ;  /* 0x0000002404107981 */ /* 0x000162000c1e1b00 */
[----:B------:R-:W-:Y:S05]  /*34e0*/  BRA `(.L_x_10500) ;  /* 0x0000000800747947 */ /* 0x000fea0003800000 */
.L_x_10513:
        /* <DEDUP_REMOVED lines=28> */
.L_x_10516:
        /* <DEDUP_REMOVED lines=15> */
.L_x_10515:
[----:B------:R-:W3:Y:S02]  /*37a0*/  LDG.E.U16 R0, desc[UR36][R4.64] ;  /* 0x0000002404007981 */ /* 0x000ee4000c1e1500 */
[----:B---3--:R-:W-:-:S04]  /*37b0*/  IMAD.U32 R0, R0, 0x10000, RZ ;  /* 0x0001000000007824 */ /* 0x008fc800078e00ff */
[----:B------:R-:W-:-:S04]  /*37c0*/  FMUL.FTZ R0, R0, 1 ;  /* 0x3f80000000007820 */ /* 0x000fc80000410000 */
[----:B------:R0:W1:Y:S01]  /*37d0*/  F2F.F64.F32 R16, R0 ;  /* 0x0000000000107310 */ /* 0x0000620000201800 */
[----:B------:R-:W-:Y:S05]  /*37e0*/  BRA `(.L_x_10500) ;  /* 0x0000000400b47947 */ /* 0x000fea0003800000 */
.L_x_10512:
        /* <DEDUP_REMOVED lines=11> */
.L_x_10519:
        /* <DEDUP_REMOVED lines=21> */
.L_x_10523:
[----:B------:R-:W-:Y:S05]  /*39f0*/  BSYNC B1 ;  /* 0x0000000000017941 */ /* 0x000fea0003800000 */
.L_x_10522:
[----:B------:R-:W-:Y:S01]  /*3a00*/  LEA R3, R0, 0x3b800000, 0x17 ;  /* 0x3b80000000037811 */ /* 0x000fe200078eb8ff */
[----:B------:R-:W-:-:S05]  /*3a10*/  IMAD.SHL.U32 R0, R2, 0x100000, RZ ;  /* 0x0010000002007824 */ /* 0x000fca00078e00ff */
[----:B------:R-:W-:-:S07]  /*3a20*/  LOP3.LUT R0, R3, R0, R4, 0xfe, !PT ;  /* 0x0000000003007212 */ /* 0x000fce00078efe04 */
.L_x_10521:
[----:B------:R-:W-:Y:S05]  /*3a30*/  BSYNC B0 ;  /* 0x0000000000007941 */ /* 0x000fea0003800000 */
.L_x_10520:
[----:B------:R-:W-:-:S04]  /*3a40*/  FMUL.FTZ R0, R0, 1 ;  /* 0x3f80000000007820 */ /* 0x000fc80000410000 */
[----:B------:R0:W1:Y:S01]  /*3a50*/  F2F.F64.F32 R16, R0 ;  /* 0x0000000000107310 */ /* 0x0000620000201800 */
[----:B------:R-:W-:Y:S05]  /*3a60*/  BRA `(.L_x_10500) ;  /* 0x0000000400147947 */ /* 0x000fea0003800000 */
.L_x_10518:
        /* <DEDUP_REMOVED lines=21> */
.L_x_10527:
[----:B------:R-:W-:Y:S05]  /*3bc0*/  BSYNC B1 ;  /* 0x0000000000017941 */ /* 0x000fea0003800000 */
.L_x_10526:
[----:B------:R-:W-:Y:S01]  /*3bd0*/  LEA R3, R0, 0x37800000, 0x17 ;  /* 0x3780000000037811 */ /* 0x000fe200078eb8ff */
[----:B------:R-:W-:-:S05]  /*3be0*/  IMAD.SHL.U32 R0, R2, 0x200000, RZ ;  /* 0x0020000002007824 */ /* 0x000fca00078e00ff */
[----:B------:R-:W-:-:S07]  /*3bf0*/  LOP3.LUT R0, R3, R0, R4, 0xfe, !PT ;  /* 0x0000000003007212 */ /* 0x000fce00078efe04 */
.L_x_10525:
[----:B------:R-:W-:Y:S05]  /*3c00*/  BSYNC B0 ;  /* 0x0000000000007941 */ /* 0x000fea0003800000 */
.L_x_10524:
[----:B------:R-:W-:-:S04]  /*3c10*/  FMUL.FTZ R0, R0, 1 ;  /* 0x3f80000000007820 */ /* 0x000fc80000410000 */
[----:B------:R0:W1:Y:S01]  /*3c20*/  F2F.F64.F32 R16, R0 ;  /* 0x0000000000107310 */ /* 0x0000620000201800 */
[----:B------:R-:W-:Y:S05]  /*3c30*/  BRA `(.L_x_10500) ;  /* 0x0000000000a07947 */ /* 0x000fea0003800000 */
.L_x_10517:
        /* <DEDUP_REMOVED lines=14> */
.L_x_10531:
[----:B------:R-:W-:Y:S05]  /*3d20*/  BSYNC B0 ;  /* 0x0000000000007941 */ /* 0x000fea0003800000 */
.L_x_10530:
[----:B------:R-:W-:-:S04]  /*3d30*/  FMUL.FTZ R0, R0, 1 ;  /* 0x3f80000000007820 */ /* 0x000fc80000410000 */
[----:B------:R0:W1:Y:S01]  /*3d40*/  F2F.F64.F32 R16, R0 ;  /* 0x0000000000107310 */ /* 0x0000620000201800 */
[----:B------:R-:W-:Y:S05]  /*3d50*/  BRA `(.L_x_10500) ;  /* 0x0000000000587947 */ /* 0x000fea0003800000 */
.L_x_10505:
        /* <DEDUP_REMOVED lines=16> */
.L_x_10532:
[----:B------:R-:W-:Y:S05]  /*3e60*/  BRA `(.L_x_10500) ;  /* 0x0000000000147947 */ /* 0x000fea0003800000 */
.L_x_10529:
[----:B------:R-:W3:Y:S02]  /*3e70*/  LDG.E.64 R16, desc[UR36][R4.64] ;  /* 0x0000002404107981 */ /* 0x000ee4000c1e1b00 */
[----:B---3--:R-:W0:Y:S01]  /*3e80*/  I2F.F64.U64 R16, R16 ;  /* 0x0000001000107312 */ /* 0x008e220000301800 */
[----:B------:R-:W-:Y:S05]  /*3e90*/  BRA `(.L_x_10500) ;  /* 0x0000000000087947 */ /* 0x000fea0003800000 */
.L_x_10528:
[----:B------:R-:W3:Y:S02]  /*3ea0*/  LDG.E R4, desc[UR36][R4.64] ;  /* 0x0000002404047981 */ /* 0x000ee4000c1e1900 */
[----:B---3--:R0:W1:Y:S02]  /*3eb0*/  I2F.F64.U32 R16, R4 ;  /* 0x0000000400107312 */ /* 0x0080640000201800 */
.L_x_10500:
[----:B------:R-:W-:Y:S05]  /*3ec0*/  BSYNC B6 ;  /* 0x0000000000067941 */ /* 0x000fea0003800000 */
.L_x_10499:
[----:B------:R-:W3:Y:S01]  /*3ed0*/  S2R R22, SR_TID.X ;  /* 0x0000000000167919 */ /* 0x000ee20000002100 */
[----:B0-----:R-:W0:Y:S01]  /*3ee0*/  LDC.U8 R2, c[0x0][0x23c] ;  /* 0x00008f00ff027b82 */ /* 0x001e220000000000 */
[----:B------:R-:W-:Y:S01]  /*3ef0*/  BSSY B6, `(.L_x_10533) ;  /* 0x000011d000067945 */ /* 0x000fe20003800000 */
[----:B-12-45:R-:W-:Y:S02]  /*3f00*/  DMUL R4, R26, R26 ;  /* 0x0000001a1a047228 */ /* 0x036fe40000000000 */
        /* <DEDUP_REMOVED lines=27> */
.L_x_10538:
[----:B------:R-:W0:Y:S02]  /*40c0*/  F2I.S64.F64.TRUNC R4, R4 ;  /* 0x0000000400047311 */ /* 0x000e24000030d900 */
[----:B0-----:R-:W-:-:S05]  /*40d0*/  IMAD.MOV.U32 R3, RZ, RZ, R4 ;  /* 0x000000ffff037224 */ /* 0x001fca00078e0004 */
[----:B------:R0:W-:Y:S01]  /*40e0*/  STG.E.U8 desc[UR36][R8.64], R3 ;  /* 0x0000000308007986 */ /* 0x0001e2000c101124 */
[----:B------:R-:W-:Y:S05]  /*40f0*/  BRA `(.L_x_10534) ;  /* 0x0000000c00f07947 */ /* 0x000fea0003800000 */
.L_x_10537:
        /* <DEDUP_REMOVED lines=9> */
.L_x_10541:
[----:B------:R-:W0:Y:S02]  /*4190*/  F2I.F64.TRUNC R5, R4 ;  /* 0x0000000400057311 */ /* 0x000e24000030d100 */
[----:B0-----:R0:W-:Y:S01]  /*41a0*/  STG.E desc[UR36][R8.64], R5 ;  /* 0x0000000508007986 */ /* 0x0011e2000c101924 */
[----:B------:R-:W-:Y:S05]  /*41b0*/  BRA `(.L_x_10534) ;  /* 0x0000000c00c07947 */ /* 0x000fea0003800000 */
.L_x_10540:
[----:B------:R-:W0:Y:S02]  /*41c0*/  F2I.F64.TRUNC R5, R4 ;  /* 0x0000000400057311 */ /* 0x000e24000030d100 */
[----:B0-----:R0:W-:Y:S01]  /*41d0*/  STG.E.U16 desc[UR36][R8.64], R5 ;  /* 0x0000000508007986 */ /* 0x0011e2000c101524 */
[----:B------:R-:W-:Y:S05]  /*41e0*/  BRA `(.L_x_10534) ;  /* 0x0000000c00b47947 */ /* 0x000fea0003800000 */
.L_x_10536:
        /* <DEDUP_REMOVED lines=13> */
.L_x_10543:
        /* <DEDUP_REMOVED lines=8> */
.L_x_10542:
        /* <DEDUP_REMOVED lines=14> */
.L_x_10545:
        /* <DEDUP_REMOVED lines=9> */
.L_x_10544:
[----:B------:R0:W-:Y:S01]  /*44b0*/  STG.E.64 desc[UR36][R8.64], R4 ;  /* 0x0000000408007986 */ /* 0x0001e2000c101b24 */
[----:B------:R-:W-:Y:S05]  /*44c0*/  BRA `(.L_x_10534) ;  /* 0x0000000800fc7947 */ /* 0x000fea0003800000 */
.L_x_10535:
        /* <DEDUP_REMOVED lines=12> */
.L_x_10548:
[----:B------:R-:W-:-:S05]  /*4590*/  CS2R R6, SRZ ;  /* 0x0000000000067805 */ /* 0x000fca000001ff00 */
[----:B------:R0:W-:Y:S01]  /*45a0*/  STG.E.128 desc[UR36][R8.64], R4 ;  /* 0x0000000408007986 */ /* 0x0001e2000c101d24 */
[----:B------:R-:W-:Y:S05]  /*45b0*/  BRA `(.L_x_10534) ;  /* 0x0000000800c07947 */ /* 0x000fea0003800000 */
.L_x_10547:
        /* <DEDUP_REMOVED lines=25> */
.L_x_10552:
[----:B------:R-:W-:Y:S05]  /*4750*/  BSYNC B0 ;  /* 0x0000000000007941 */ /* 0x000fea0003800000 */
.L_x_10551:
[----:B------:R-:W-:-:S05]  /*4760*/  LOP3.LUT R7, R0, R7, RZ, 0xfc, !PT ;  /* 0x0000000700077212 */ /* 0x000fca00078efcff */
[----:B------:R0:W-:Y:S01]  /*4770*/  STG.E.U8 desc[UR36][R8.64], R7 ;  /* 0x0000000708007986 */ /* 0x0001e2000c101124 */
[----:B------:R-:W-:Y:S05]  /*4780*/  BRA `(.L_x_10534) ;  /* 0x00000008004c7947 */ /* 0x000fea0003800000 */
.L_x_10550:
        /* <DEDUP_REMOVED lines=17> */
.L_x_10554:
[----:B------:R-:W-:Y:S01]  /*48a0*/  IMAD.MOV.U32 R0, RZ, RZ, 0x7f ;  /* 0x0000007fff007424 */ /* 0x000fe200078e00ff */
[----:B------:R-:W-:-:S04]  /*48b0*/  ISETP.GT.U32.AND P0, PT, R3, 0x7f800000, PT ;  /* 0x7f8000000300780c */ /* 0x000fc80003f04070 */
[----:B------:R-:W-:-:S09]  /*48c0*/  SEL R0, R0, 0x7c, P0 ;  /* 0x0000007c00007807 */ /* 0x000fd20000000000 */
.L_x_10555:
[----:B------:R-:W-:Y:S05]  /*48d0*/  BSYNC B0 ;  /* 0x0000000000007941 */ /* 0x000fea0003800000 */
.L_x_10553:
[----:B------:R-:W-:-:S04]  /*48e0*/  LOP3.LUT R3, R7, 0x80000000, RZ, 0xc0, !PT ;  /* 0x8000000007037812 */ /* 0x000fc800078ec0ff */
[----:B------:R-:W-:-:S04]  /*48f0*/  SHF.R.U32.HI R3, RZ, 0x18, R3 ;  /* 0x00000018ff037819 */ /* 0x000fc80000011603 */
[----:B------:R-:W-:-:S05]  /*4900*/  LOP3.LUT R3, R0, R3, RZ, 0xfc, !PT ;  /* 0x0000000300037212 */ /* 0x000fca00078efcff */
[----:B------:R0:W-:Y:S01]  /*4910*/  STG.E.U8 desc[UR36][R8.64], R3 ;  /* 0x0000000308007986 */ /* 0x0001e2000c101124 */
[----:B------:R-:W-:Y:S05]  /*4920*/  BRA `(.L_x_10534) ;  /* 0x0000000400e47947 */ /* 0x000fea0003800000 */
.L_x_10549:
        /* <DEDUP_REMOVED lines=8> */
.L_x_10546:
        /* <DEDUP_REMOVED lines=11> */
.L_x_10558:
        /* <DEDUP_REMOVED lines=21> */
.L_x_10561:
[----:B------:R-:W-:-:S04]  /*4bb0*/  LOP3.LUT R0, R7, 0x80000000, RZ, 0xc0, !PT ;  /* 0x8000000007007812 */ /* 0x000fc800078ec0ff */
[----:B------:R-:W-:-:S04]  /*4bc0*/  SHF.R.U32.HI R0, RZ, 0x18, R0 ;  /* 0x00000018ff007819 */ /* 0x000fc80000011600 */
[----:B------:R-:W-:-:S07]  /*4bd0*/  LOP3.LUT R0, R3, R0, RZ, 0xfc, !PT ;  /* 0x0000000003007212 */ /* 0x000fce00078efcff */
.L_x_10560:
[----:B------:R-:W-:Y:S05]  /*4be0*/  BSYNC B0 ;  /* 0x0000000000007941 */ /* 0x000fea0003800000 */
.L_x_10559:
[----:B------:R4:W-:Y:S01]  /*4bf0*/  STG.E.U8 desc[UR36][R8.64], R0 ;  /* 0x0000000008007986 */ /* 0x0009e2000c101124 */
[----:B------:R-:W-:Y:S05]  /*4c00*/  BRA `(.L_x_10534) ;  /* 0x00000004002c7947 */ /* 0x000fea0003800000 */
.L_x_10557:
        /* <DEDUP_REMOVED lines=21> */
.L_x_10564:
[----:B------:R-:W-:-:S04]  /*4d60*/  LOP3.LUT R0, R7, 0x80000000, RZ, 0xc0, !PT ;  /* 0x8000000007007812 */ /* 0x000fc800078ec0ff */
[----:B------:R-:W-:-:S04]  /*4d70*/  SHF.R.U32.HI R0, RZ, 0x18, R0 ;  /* 0x00000018ff007819 */ /* 0x000fc80000011600 */
[----:B------:R-:W-:-:S07]  /*4d80*/  LOP3.LUT R0, R3, R0, RZ, 0xfc, !PT ;  /* 0x0000000003007212 */ /* 0x000fce00078efcff */
.L_x_10563:
[----:B------:R-:W-:Y:S05]  /*4d90*/  BSYNC B0 ;  /* 0x0000000000007941 */ /* 0x000fea0003800000 */
.L_x_10562:
[----:B------:R0:W-:Y:S01]  /*4da0*/  STG.E.U8 desc[UR36][R8.64], R0 ;  /* 0x0000000008007986 */ /* 0x0001e2000c101124 */
[----:B------:R-:W-:Y:S05]  /*4db0*/  BRA `(.L_x_10534) ;  /* 0x0000000000c07947 */ /* 0x000fea0003800000 */
.L_x_10556:
        /* <DEDUP_REMOVED lines=26> */
.L_x_10539:
        /* <DEDUP_REMOVED lines=16> */
.L_x_10567:
[----:B------:R-:W-:Y:S05]  /*5060*/  BRA `(.L_x_10534) ;  /* 0x0000000000147947 */ /* 0x000fea0003800000 */
.L_x_10566:
[----:B------:R-:W0:Y:S02]  /*5070*/  F2I.U64.F64.TRUNC R4, R4 ;  /* 0x0000000400047311 */ /* 0x000e24000030d800 */
[----:B0-----:R3:W-:Y:S01]  /*5080*/  STG.E.64 desc[UR36][R8.64], R4 ;  /* 0x0000000408007986 */ /* 0x0017e2000c101b24 */
[----:B------:R-:W-:Y:S05]  /*5090*/  BRA `(.L_x_10534) ;  /* 0x0000000000087947 */ /* 0x000fea0003800000 */
.L_x_10565:
[----:B------:R-:W0:Y:S02]  /*50a0*/  F2I.U32.F64.TRUNC R5, R4 ;  /* 0x0000000400057311 */ /* 0x000e24000030d000 */
[----:B0-----:R1:W-:Y:S02]  /*50b0*/  STG.E desc[UR36][R8.64], R5 ;  /* 0x0000000508007986 */ /* 0x0013e4000c101924 */
.L_x_10534:
[----:B------:R-:W-:Y:S05]  /*50c0*/  BSYNC B6 ;  /* 0x0000000000067941 */ /* 0x000fea0003800000 */
.L_x_10533:
        /* <DEDUP_REMOVED lines=24> */
.L_x_10573:
[----:B------:R-:W0:Y:S02]  /*5250*/  F2I.S64.F64.TRUNC R28, R28 ;  /* 0x0000001c001c7311 */ /* 0x000e24000030d900 */
[----:B0-----:R-:W-:-:S05]  /*5260*/  IMAD.MOV.U32 R3, RZ, RZ, R28 ;  /* 0x000000ffff037224 */ /* 0x001fca00078e001c */
[----:B------:R0:W-:Y:S01]  /*5270*/  STG.E.U8 desc[UR36][R4.64], R3 ;  /* 0x0000000304007986 */ /* 0x0001e2000c101124 */
[----:B------:R-:W-:Y:S05]  /*5280*/  BRA `(.L_x_10575) ;  /* 0x0000000c00f07947 */ /* 0x000fea0003800000 */
.L_x_10572:
        /* <DEDUP_REMOVED lines=9> */
.L_x_10577:
[----:B------:R-:W0:Y:S02]  /*5320*/  F2I.F64.TRUNC R29, R28 ;  /* 0x0000001c001d7311 */ /* 0x000e24000030d100 */
[----:B0-----:R0:W-:Y:S01]  /*5330*/  STG.E desc[UR36][R4.64], R29 ;  /* 0x0000001d04007986 */ /* 0x0011e2000c101924 */
[----:B------:R-:W-:Y:S05]  /*5340*/  BRA `(.L_x_10575) ;  /* 0x0000000c00c07947 */ /* 0x000fea0003800000 */
.L_x_10576:
[----:B------:R-:W0:Y:S02]  /*5350*/  F2I.F64.TRUNC R29, R28 ;  /* 0x0000001c001d7311 */ /* 0x000e24000030d100 */
[----:B0-----:R0:W-:Y:S01]  /*5360*/  STG.E.U16 desc[UR36][R4.64], R29 ;  /* 0x0000001d04007986 */ /* 0x0011e2000c101524 */
[----:B------:R-:W-:Y:S05]  /*5370*/  BRA `(.L_x_10575) ;  /* 0x0000000c00b47947 */ /* 0x000fea0003800000 */
.L_x_10571:
        /* <DEDUP_REMOVED lines=13> */
.L_x_10579:
        /* <DEDUP_REMOVED lines=8> */
.L_x_10578:
        /* <DEDUP_REMOVED lines=14> */
.L_x_10581:
        /* <DEDUP_REMOVED lines=9> */
.L_x_10580:
[----:B------:R0:W-:Y:S01]  /*5640*/  STG.E.64 desc[UR36][R4.64], R28 ;  /* 0x0000001c04007986 */ /* 0x0001e2000c101b24 */
[----:B------:R-:W-:Y:S05]  /*5650*/  BRA `(.L_x_10575) ;  /* 0x0000000800fc7947 */ /* 0x000fea0003800000 */
.L_x_10570:
        /* <DEDUP_REMOVED lines=12> */
.L_x_10584:
[----:B------:R-:W-:-:S05]  /*5720*/  CS2R R30, SRZ ;  /* 0x00000000001e7805 */ /* 0x000fca000001ff00 */
[----:B------:R0:W-:Y:S01]  /*5730*/  STG.E.128 desc[UR36][R4.64], R28 ;  /* 0x0000001c04007986 */ /* 0x0001e2000c101d24 */
[----:B------:R-:W-:Y:S05]  /*5740*/  BRA `(.L_x_10575) ;  /* 0x0000000800c07947 */ /* 0x000fea0003800000 */
.L_x_10583:
        /* <DEDUP_REMOVED lines=25> */
.L_x_10588:
[----:B------:R-:W-:Y:S05]  /*58e0*/  BSYNC B0 ;  /* 0x0000000000007941 */ /* 0x000fea0003800000 */
.L_x_10587:
[----:B------:R-:W-:-:S05]  /*58f0*/  LOP3.LUT R7, R0, R7, RZ, 0xfc, !PT ;  /* 0x0000000700077212 */ /* 0x000fca00078efcff */
[----:B------:R0:W-:Y:S01]  /*5900*/  STG.E.U8 desc[UR36][R4.64], R7 ;  /* 0x0000000704007986 */ /* 0x0001e2000c101124 */
[----:B------:R-:W-:Y:S05]  /*5910*/  BRA `(.L_x_10575) ;  /* 0x00000008004c7947 */ /* 0x000fea0003800000 */
.L_x_10586:
        /* <DEDUP_REMOVED lines=17> */
.L_x_10590:
[----:B------:R-:W-:Y:S01]  /*5a30*/  IMAD.MOV.U32 R0, RZ, RZ, 0x7f ;  /* 0x0000007fff007424 */ /* 0x000fe200078e00ff */
[----:B------:R-:W-:-:S04]  /*5a40*/  ISETP.GT.U32.AND P0, PT, R3, 0x7f800000, PT ;  /* 0x7f8000000300780c */ /* 0x000fc80003f04070 */
[----:B------:R-:W-:-:S09]  /*5a50*/  SEL R0, R0, 0x7c, P0 ;  /* 0x0000007c00007807 */ /* 0x000fd20000000000 */
.L_x_10591:
[----:B------:R-:W-:Y:S05]  /*5a60*/  BSYNC B0 ;  /* 0x0000000000007941 */ /* 0x000fea0003800000 */
.L_x_10589:
[----:B------:R-:W-:-:S04]  /*5a70*/  LOP3.LUT R3, R7, 0x80000000, RZ, 0xc0, !PT ;  /* 0x8000000007037812 */ /* 0x000fc800078ec0ff */
[----:B------:R-:W-:-:S04]  /*5a80*/  SHF.R.U32.HI R3, RZ, 0x18, R3 ;  /* 0x00000018ff037819 */ /* 0x000fc80000011603 */
[----:B------:R-:W-:-:S05]  /*5a90*/  LOP3.LUT R3, R0, R3, RZ, 0xfc, !PT ;  /* 0x0000000300037212 */ /* 0x000fca00078efcff */
[----:B------:R0:W-:Y:S01]  /*5aa0*/  STG.E.U8 desc[UR36][R4.64], R3 ;  /* 0x0000000304007986 */ /* 0x0001e2000c101124 */
[----:B------:R-:W-:Y:S05]  /*5ab0*/  BRA `(.L_x_10575) ;  /* 0x0000000400e47947 */ /* 0x000fea0003800000 */
.L_x_10585:
        /* <DEDUP_REMOVED lines=8> */
.L_x_10582:
        /* <DEDUP_REMOVED lines=11> */
.L_x_10594:
        /* <DEDUP_REMOVED lines=21> */
.L_x_10597:
[----:B------:R-:W-:-:S04]  /*5d40*/  LOP3.LUT R0, R7, 0x80000000, RZ, 0xc0, !PT ;  /* 0x8000000007007812 */ /* 0x000fc800078ec0ff */
[----:B------:R-:W-:-:S04]  /*5d50*/  SHF.R.U32.HI R0, RZ, 0x18, R0 ;  /* 0x00000018ff007819 */ /* 0x000fc80000011600 */
[----:B------:R-:W-:-:S07]  /*5d60*/  LOP3.LUT R0, R3, R0, RZ, 0xfc, !PT ;  /* 0x0000000003007212 */ /* 0x000fce00078efcff */
.L_x_10596:
[----:B------:R-:W-:Y:S05]  /*5d70*/  BSYNC B0 ;  /* 0x0000000000007941 */ /* 0x000fea0003800000 */
.L_x_10595:
[----:B------:R3:W-:Y:S01]  /*5d80*/  STG.E.U8 desc[UR36][R4.64], R0 ;  /* 0x0000000004007986 */ /* 0x0007e2000c101124 */
[----:B------:R-:W-:Y:S05]  /*5d90*/  BRA `(.L_x_10575) ;  /* 0x00000004002c7947 */ /* 0x000fea0003800000 */
.L_x_10593:
        /* <DEDUP_REMOVED lines=21> */
.L_x_10600:
[----:B------:R-:W-:-:S04]  /*5ef0*/  LOP3.LUT R0, R7, 0x80000000, RZ, 0xc0, !PT ;  /* 0x8000000007007812 */ /* 0x000fc800078ec0ff */
[----:B------:R-:W-:-:S04]  /*5f00*/  SHF.R.U32.HI R0, RZ, 0x18, R0 ;  /* 0x00000018ff007819 */ /* 0x000fc80000011600 */
[----:B------:R-:W-:-:S07]  /*5f10*/  LOP3.LUT R0, R3, R0, RZ, 0xfc, !PT ;  /* 0x0000000003007212 */ /* 0x000fce00078efcff */
.L_x_10599:
[----:B------:R-:W-:Y:S05]  /*5f20*/  BSYNC B0 ;  /* 0x0000000000007941 */ /* 0x000fea0003800000 */
.L_x_10598:
[----:B------:R0:W-:Y:S01]  /*5f30*/  STG.E.U8 desc[UR36][R4.64], R0 ;  /* 0x0000000004007986 */ /* 0x0001e2000c101124 */
[----:B------:R-:W-:Y:S05]  /*5f40*/  BRA `(.L_x_10575) ;  /* 0x0000000000c07947 */ /* 0x000fea0003800000 */
.L_x_10592:
        /* <DEDUP_REMOVED lines=26> */
.L_x_10574:
        /* <DEDUP_REMOVED lines=16> */
.L_x_10603:
[----:B------:R-:W-:Y:S05]  /*61f0*/  BRA `(.L_x_10575) ;  /* 0x0000000000147947 */ /* 0x000fea0003800000 */
.L_x_10602:
[----:B------:R-:W0:Y:S02]  /*6200*/  F2I.U64.F64.TRUNC R28, R28 ;  /* 0x0000001c001c7311 */ /* 0x000e24000030d800 */
[----:B0-----:R2:W-:Y:S01]  /*6210*/  STG.E.64 desc[UR36][R4.64], R28 ;  /* 0x0000001c04007986 */ /* 0x0015e2000c101b24 */
[----:B------:R-:W-:Y:S05]  /*6220*/  BRA `(.L_x_10575) ;  /* 0x0000000000087947 */ /* 0x000fea0003800000 */
.L_x_10601:
[----:B------:R-:W0:Y:S02]  /*6230*/  F2I.U32.F64.TRUNC R29, R28 ;  /* 0x0000001c001d7311 */ /* 0x000e24000030d000 */
[----:B0-----:R0:W-:Y:S02]  /*6240*/  STG.E desc[UR36][R4.64], R29 ;  /* 0x0000001d04007986 */ /* 0x0011e4000c101924 */
.L_x_10575:
        /* <DEDUP_REMOVED lines=24> */
.L_x_10607:
[----:B------:R-:W0:Y:S02]  /*63d0*/  F2I.S64.F64.TRUNC R24, R24 ;  /* 0x0000001800187311 */ /* 0x000e24000030d900 */
[----:B0-----:R-:W-:-:S05]  /*63e0*/  IMAD.MOV.U32 R3, RZ, RZ, R24 ;  /* 0x000000ffff037224 */ /* 0x001fca00078e0018 */
[----:B------:R3:W-:Y:S01]  /*63f0*/  STG.E.U8 desc[UR36][R4.64], R3 ;  /* 0x0000000304007986 */ /* 0x0007e2000c101124 */
[----:B------:R-:W-:Y:S05]  /*6400*/  BRA `(.L_x_10609) ;  /* 0x0000000c00f07947 */ /* 0x000fea0003800000 */
.L_x_10606:
        /* <DEDUP_REMOVED lines=9> */
.L_x_10611:
[----:B------:R-:W0:Y:S02]  /*64a0*/  F2I.F64.TRUNC R25, R24 ;  /* 0x0000001800197311 */ /* 0x000e24000030d100 */
[----:B0-----:R2:W-:Y:S01]  /*64b0*/  STG.E desc[UR36][R4.64], R25 ;  /* 0x0000001904007986 */ /* 0x0015e2000c101924 */
[----:B------:R-:W-:Y:S05]  /*64c0*/  BRA `(.L_x_10609) ;  /* 0x0000000c00c07947 */ /* 0x000fea0003800000 */
.L_x_10610:
[----:B------:R-:W0:Y:S02]  /*64d0*/  F2I.F64.TRUNC R25, R24 ;  /* 0x0000001800197311 */ /* 0x000e24000030d100 */
[----:B0-----:R0:W-:Y:S01]  /*64e0*/  STG.E.U16 desc[UR36][R4.64], R25 ;  /* 0x0000001904007986 */ /* 0x0011e2000c101524 */
[----:B------:R-:W-:Y:S05]  /*64f0*/  BRA `(.L_x_10609) ;  /* 0x0000000c00b47947 */ /* 0x000fea0003800000 */
.L_x_10605:
        /* <DEDUP_REMOVED lines=13> */
.L_x_10613:
        /* <DEDUP_REMOVED lines=8> */
.L_x_10612:
        /* <DEDUP_REMOVED lines=14> */
.L_x_10615:
        /* <DEDUP_REMOVED lines=9> */
.L_x_10614:
[----:B------:R0:W-:Y:S01]  /*67c0*/  STG.E.64 desc[UR36][R4.64], R24 ;  /* 0x0000001804007986 */ /* 0x0001e2000c101b24 */
[----:B------:R-:W-:Y:S05]  /*67d0*/  BRA `(.L_x_10609) ;  /* 0x0000000800fc7947 */ /* 0x000fea0003800000 */
.L_x_10604:
        /* <DEDUP_REMOVED lines=12> */
.L_x_10618:
[----:B------:R-:W-:-:S05]  /*68a0*/  CS2R R26, SRZ ;  /* 0x00000000001a7805 */ /* 0x000fca000001ff00 */
[----:B------:R0:W-:Y:S01]  /*68b0*/  STG.E.128 desc[UR36][R4.64], R24 ;  /* 0x0000001804007986 */ /* 0x0001e2000c101d24 */
[----:B------:R-:W-:Y:S05]  /*68c0*/  BRA `(.L_x_10609) ;  /* 0x0000000800c07947 */ /* 0x000fea0003800000 */
.L_x_10617:
        /* <DEDUP_REMOVED lines=25> */
.L_x_10622:
[----:B------:R-:W-:Y:S05]  /*6a60*/  BSYNC B0 ;  /* 0x0000000000007941 */ /* 0x000fea0003800000 */
.L_x_10621:
[----:B------:R-:W-:-:S05]  /*6a70*/  LOP3.LUT R7, R0, R7, RZ, 0xfc, !PT ;  /* 0x0000000700077212 */ /* 0x000fca00078efcff */
[----:B------:R0:W-:Y:S01]  /*6a80*/  STG.E.U8 desc[UR36][R4.64], R7 ;  /* 0x0000000704007986 */ /* 0x0001e2000c101124 */
[----:B------:R-:W-:Y:S05]  /*6a90*/  BRA `(.L_x_10609) ;  /* 0x00000008004c7947 */ /* 0x000fea0003800000 */
.L_x_10620:
        /* <DEDUP_REMOVED lines=17> */
.L_x_10624:
[----:B------:R-:W-:Y:S01]  /*6bb0*/  IMAD.MOV.U32 R0, RZ, RZ, 0x7f ;  /* 0x0000007fff007424 */ /* 0x000fe200078e00ff */
[----:B------:R-:W-:-:S04]  /*6bc0*/  ISETP.GT.U32.AND P0, PT, R3, 0x7f800000, PT ;  /* 0x7f8000000300780c */ /* 0x000fc80003f04070 */
[----:B------:R-:W-:-:S09]  /*6bd0*/  SEL R0, R0, 0x7c, P0 ;  /* 0x0000007c00007807 */ /* 0x000fd20000000000 */
.L_x_10625:
[----:B------:R-:W-:Y:S05]  /*6be0*/  BSYNC B0 ;  /* 0x0000000000007941 */ /* 0x000fea0003800000 */
.L_x_10623:
[----:B------:R-:W-:-:S04]  /*6bf0*/  LOP3.LUT R3, R7, 0x80000000, RZ, 0xc0, !PT ;  /* 0x8000000007037812 */ /* 0x000fc800078ec0ff */
[----:B------:R-:W-:-:S04]  /*6c00*/  SHF.R.U32.HI R3, RZ, 0x18, R3 ;  /* 0x00000018ff037819 */ /* 0x000fc80000011603 */
[----:B------:R-:W-:-:S05]  /*6c10*/  LOP3.LUT R3, R0, R3, RZ, 0xfc, !PT ;  /* 0x0000000300037212 */ /* 0x000fca00078efcff */
[----:B------:R0:W-:Y:S01]  /*6c20*/  STG.E.U8 desc[UR36][R4.64], R3 ;  /* 0x0000000304007986 */ /* 0x0001e2000c101124 */
[----:B------:R-:W-:Y:S05]  /*6c30*/  BRA `(.L_x_10609) ;  /* 0x0000000400e47947 */ /* 0x000fea0003800000 */
.L_x_10619:
        /* <DEDUP_REMOVED lines=8> */
.L_x_10616:
        /* <DEDUP_REMOVED lines=11> */
.L_x_10628:
        /* <DEDUP_REMOVED lines=21> */
.L_x_10631:
[----:B------:R-:W-:-:S04]  /*6ec0*/  LOP3.LUT R0, R7, 0x80000000, RZ, 0xc0, !PT ;  /* 0x8000000007007812 */ /* 0x000fc800078ec0ff */
[----:B------:R-:W-:-:S04]  /*6ed0*/  SHF.R.U32.HI R0, RZ, 0x18, R0 ;  /* 0x00000018ff007819 */ /* 0x000fc80000011600 */
[----:B------:R-:W-:-:S07]  /*6ee0*/  LOP3.LUT R0, R3, R0, RZ, 0xfc, !PT ;  /* 0x0000000003007212 */ /* 0x000fce00078efcff */
.L_x_10630:
[----:B------:R-:W-:Y:S05]  /*6ef0*/  BSYNC B0 ;  /* 0x0000000000007941 */ /* 0x000fea0003800000 */
.L_x_10629:
[----:B------:R0:W-:Y:S01]  /*6f00*/  STG.E.U8 desc[UR36][R4.64], R0 ;  /* 0x0000000004007986 */ /* 0x0001e2000c101124 */
[----:B------:R-:W-:Y:S05]  /*6f10*/  BRA `(.L_x_10609) ;  /* 0x00000004002c7947 */ /* 0x000fea0003800000 */
.L_x_10627:
        /* <DEDUP_REMOVED lines=21> */
.L_x_10634:
[----:B------:R-:W-:-:S04]  /*7070*/  LOP3.LUT R0, R7, 0x80000000, RZ, 0xc0, !PT ;  /* 0x8000000007007812 */ /* 0x000fc800078ec0ff */
[----:B------:R-:W-:-:S04]  /*7080*/  SHF.R.U32.HI R0, RZ, 0x18, R0 ;  /* 0x00000018ff007819 */ /* 0x000fc80000011600 */
[----:B------:R-:W-:-:S07]  /*7090*/  LOP3.LUT R0, R3, R0, RZ, 0xfc, !PT ;  /* 0x0000000003007212 */ /* 0x000fce00078efcff */
.L_x_10633:
[----:B------:R-:W-:Y:S05]  /*70a0*/  BSYNC B0 ;  /* 0x0000000000007941 */ /* 0x000fea0003800000 */
.L_x_10632:
[----:B------:R0:W-:Y:S01]  /*70b0*/  STG.E.U8 desc[UR36][R4.64], R0 ;  /* 0x0000000004007986 */ /* 0x0001e2000c101124 */
[----:B------:R-:W-:Y:S05]  /*70c0*/  BRA `(.L_x_10609) ;  /* 0x0000000000c07947 */ /* 0x000fea0003800000 */
.L_x_10626:
        /* <DEDUP_REMOVED lines=26> */
.L_x_10608:
        /* <DEDUP_REMOVED lines=16> */
.L_x_10637:
[----:B------:R-:W-:Y:S05]  /*7370*/  BRA `(.L_x_10609) ;  /* 0x0000000000147947 */ /* 0x000fea0003800000 */
.L_x_10636:
[----:B------:R-:W0:Y:S02]  /*7380*/  F2I.U64.F64.TRUNC R24, R24 ;  /* 0x0000001800187311 */ /* 0x000e24000030d800 */
[----:B0-----:R0:W-:Y:S01]  /*7390*/  STG.E.64 desc[UR36][R4.64], R24 ;  /* 0x0000001804007986 */ /* 0x0011e2000c101b24 */
[----:B------:R-:W-:Y:S05]  /*73a0*/  BRA `(.L_x_10609) ;  /* 0x0000000000087947 */ /* 0x000fea0003800000 */
.L_x_10635:
[----:B------:R-:W0:Y:S02]  /*73b0*/  F2I.U32.F64.TRUNC R25, R24 ;  /* 0x0000001800197311 */ /* 0x000e24000030d000 */
[----:B0-----:R0:W-:Y:S02]  /*73c0*/  STG.E desc[UR36][R4.64], R25 ;  /* 0x0000001904007986 */ /* 0x0011e4000c101924 */
.L_x_10609:
[----:B------:R-:W-:-:S07]  /*73d0*/  VIADD R22, R22, 0x80 ;  /* 0x0000008016167836 */ /* 0x000fce0000000000 */
.L_x_10569:
[----:B------:R-:W-:Y:S05]  /*73e0*/  BSYNC B6 ;  /* 0x0000000000067941 */ /* 0x000fea0003800000 */
.L_x_10568:
        /* <DEDUP_REMOVED lines=22> */
.L_x_10641:
[----:B------:R-:W0:Y:S02]  /*7550*/  F2I.S64.F64.TRUNC R16, R16 ;  /* 0x0000001000107311 */ /* 0x000e24000030d900 */
[----:B0-----:R-:W-:-:S05]  /*7560*/  IMAD.MOV.U32 R3, RZ, RZ, R16 ;  /* 0x000000ffff037224 */ /* 0x001fca00078e0010 */
[----:B------:R-:W-:Y:S01]  /*7570*/  STG.E.U8 desc[UR36][R4.64], R3 ;  /* 0x0000000304007986 */ /* 0x000fe2000c101124 */
[----:B------:R-:W-:Y:S05]  /*7580*/  EXIT ;  /* 0x000000000000794d */ /* 0x000fea0003800000 */
.L_x_10640:
        /* <DEDUP_REMOVED lines=9> */
.L_x_10644:
[----:B------:R-:W0:Y:S02]  /*7620*/  F2I.F64.TRUNC R17, R16 ;  /* 0x0000001000117311 */ /* 0x000e24000030d100 */
[----:B0-----:R-:W-:Y:S01]  /*7630*/  STG.E desc[UR36][R4.64], R17 ;  /* 0x0000001104007986 */ /* 0x001fe2000c101924 */
[----:B------:R-:W-:Y:S05]  /*7640*/  EXIT ;  /* 0x000000000000794d */ /* 0x000fea0003800000 */
.L_x_10643:
[----:B------:R-:W0:Y:S02]  /*7650*/  F2I.F64.TRUNC R17, R16 ;  /* 0x0000001000117311 */ /* 0x000e24000030d100 */
[----:B0-----:R-:W-:Y:S01]  /*7660*/  STG.E.U16 desc[UR36][R4.64], R17 ;  /* 0x0000001104007986 */ /* 0x001fe2000c101524 */
[----:B------:R-:W-:Y:S05]  /*7670*/  EXIT ;  /* 0x000000000000794d */ /* 0x000fea0003800000 */
.L_x_10639:
        /* <DEDUP_REMOVED lines=13> */
.L_x_10646:
        /* <DEDUP_REMOVED lines=8> */
.L_x_10645:
        /* <DEDUP_REMOVED lines=14> */
.L_x_10648:
        /* <DEDUP_REMOVED lines=9> */
.L_x_10647:
[----:B------:R-:W-:Y:S01]  /*7940*/  STG.E.64 desc[UR36][R4.64], R16 ;  /* 0x0000001004007986 */ /* 0x000fe2000c101b24 */
[----:B------:R-:W-:Y:S05]  /*7950*/  EXIT ;  /* 0x000000000000794d */ /* 0x000fea0003800000 */
.L_x_10638:
        /* <DEDUP_REMOVED lines=12> */
.L_x_10651:
[----:B------:R-:W-:-:S05]  /*7a20*/  CS2R R18, SRZ ;  /* 0x0000000000127805 */ /* 0x000fca000001ff00 */
[----:B------:R-:W-:Y:S01]  /*7a30*/  STG.E.128 desc[UR36][R4.64], R16 ;  /* 0x0000001004007986 */ /* 0x000fe2000c101d24 */
[----:B------:R-:W-:Y:S05]  /*7a40*/  EXIT ;  /* 0x000000000000794d */ /* 0x000fea0003800000 */
.L_x_10650:
        /* <DEDUP_REMOVED lines=25> */
.L_x_10655:
[----:B------:R-:W-:Y:S05]  /*7be0*/  BSYNC B0 ;  /* 0x0000000000007941 */ /* 0x000fea0003800000 */
.L_x_10654:
[----:B------:R-:W-:-:S05]  /*7bf0*/  LOP3.LUT R3, R0, R3, RZ, 0xfc, !PT ;  /* 0x0000000300037212 */ /* 0x000fca00078efcff */
[----:B------:R-:W-:Y:S01]  /*7c00*/  STG.E.U8 desc[UR36][R4.64], R3 ;  /* 0x0000000304007986 */ /* 0x000fe2000c101124 */
[----:B------:R-:W-:Y:S05]  /*7c10*/  EXIT ;  /* 0x000000000000794d */ /* 0x000fea0003800000 */
.L_x_10653:
        /* <DEDUP_REMOVED lines=17> */
.L_x_10657:
[----:B------:R-:W-:Y:S01]  /*7d30*/  IMAD.MOV.U32 R0, RZ, RZ, 0x7f ;  /* 0x0000007fff007424 */ /* 0x000fe200078e00ff */
[----:B------:R-:W-:-:S04]  /*7d40*/  ISETP.GT.U32.AND P0, PT, R2, 0x7f800000, PT ;  /* 0x7f8000000200780c */ /* 0x000fc80003f04070 */
[----:B------:R-:W-:-:S09]  /*7d50*/  SEL R0, R0, 0x7c, P0 ;  /* 0x0000007c00007807 */ /* 0x000fd20000000000 */
.L_x_10658:
[----:B------:R-:W-:Y:S05]  /*7d60*/  BSYNC B0 ;  /* 0x0000000000007941 */ /* 0x000fea0003800000 */
.L_x_10656:
[----:B------:R-:W-:-:S04]  /*7d70*/  LOP3.LUT R2, R3, 0x80000000, RZ, 0xc0, !PT ;  /* 0x8000000003027812 */ /* 0x000fc800078ec0ff */
[----:B------:R-:W-:-:S04]  /*7d80*/  SHF.R.U32.HI R3, RZ, 0x18, R2 ;  /* 0x00000018ff037819 */ /* 0x000fc80000011602 */
[----:B------:R-:W-:-:S05]  /*7d90*/  LOP3.LUT R3, R0, R3, RZ, 0xfc, !PT ;  /* 0x0000000300037212 */ /* 0x000fca00078efcff */
[----:B------:R-:W-:Y:S01]  /*7da0*/  STG.E.U8 desc[UR36][R4.64], R3 ;  /* 0x0000000304007986 */ /* 0x000fe2000c101124 */
[----:B------:R-:W-:Y:S05]  /*7db0*/  EXIT ;  /* 0x000000000000794d */ /* 0x000fea0003800000 */
.L_x_10652:
        /* <DEDUP_REMOVED lines=8> */
.L_x_10649:
        /* <DEDUP_REMOVED lines=11> */
.L_x_10661:
        /* <DEDUP_REMOVED lines=21> */
.L_x_10664:
[----:B------:R-:W-:-:S04]  /*8040*/  LOP3.LUT R2, R7, 0x80000000, RZ, 0xc0, !PT ;  /* 0x8000000007027812 */ /* 0x000fc800078ec0ff */
[----:B------:R-:W-:-:S04]  /*8050*/  SHF.R.U32.HI R3, RZ, 0x18, R2 ;  /* 0x00000018ff037819 */ /* 0x000fc80000011602 */
[----:B------:R-:W-:-:S04]  /*8060*/  LOP3.LUT R0, R0, R3, RZ, 0xfc, !PT ;  /* 0x0000000300007212 */ /* 0x000fc800078efcff */
[----:B------:R-:W-:-:S07]  /*8070*/  PRMT R2, R0, 0x7610, R2 ;  /* 0x0000761000027816 */ /* 0x000fce0000000002 */
.L_x_10663:
[----:B------:R-:W-:Y:S05]  /*8080*/  BSYNC B0 ;  /* 0x0000000000007941 */ /* 0x000fea0003800000 */
.L_x_10662:
[----:B------:R-:W-:Y:S01]  /*8090*/  STG.E.U8 desc[UR36][R4.64], R2 ;  /* 0x0000000204007986 */ /* 0x000fe2000c101124 */
[----:B------:R-:W-:Y:S05]  /*80a0*/  EXIT ;  /* 0x000000000000794d */ /* 0x000fea0003800000 */
.L_x_10660:
        /* <DEDUP_REMOVED lines=21> */
.L_x_10667:
[----:B------:R-:W-:-:S04]  /*8200*/  LOP3.LUT R2, R7, 0x80000000, RZ, 0xc0, !PT ;  /* 0x8000000007027812 */ /* 0x000fc800078ec0ff */
[----:B------:R-:W-:-:S04]  /*8210*/  SHF.R.U32.HI R3, RZ, 0x18, R2 ;  /* 0x00000018ff037819 */ /* 0x000fc80000011602 */
[----:B------:R-:W-:-:S04]  /*8220*/  LOP3.LUT R0, R0, R3, RZ, 0xfc, !PT ;  /* 0x0000000300007212 */ /* 0x000fc800078efcff */
[----:B------:R-:W-:-:S07]  /*8230*/  PRMT R2, R0, 0x7610, R2 ;  /* 0x0000761000027816 */ /* 0x000fce0000000002 */
.L_x_10666:
[----:B------:R-:W-:Y:S05]  /*8240*/  BSYNC B0 ;  /* 0x0000000000007941 */ /* 0x000fea0003800000 */
.L_x_10665:
[----:B------:R-:W-:Y:S01]  /*8250*/  STG.E.U8 desc[UR36][R4.64], R2 ;  /* 0x0000000204007986 */ /* 0x000fe2000c101124 */
[----:B------:R-:W-:Y:S05]  /*8260*/  EXIT ;  /* 0x000000000000794d */ /* 0x000fea0003800000 */
.L_x_10659:
        /* <DEDUP_REMOVED lines=26> */
.L_x_10642:
        /* <DEDUP_REMOVED lines=16> */
.L_x_10670:
[----:B------:R-:W-:Y:S05]  /*8510*/  EXIT ;  /* 0x000000000000794d */ /* 0x000fea0003800000 */
.L_x_10669:
[----:B------:R-:W0:Y:S02]  /*8520*/  F2I.U64.F64.TRUNC R16, R16 ;  /* 0x0000001000107311 */ /* 0x000e24000030d800 */
[----:B0-----:R-:W-:Y:S01]  /*8530*/  STG.E.64 desc[UR36][R4.64], R16 ;  /* 0x0000001004007986 */ /* 0x001fe2000c101b24 */
[----:B------:R-:W-:Y:S05]  /*8540*/  EXIT ;  /* 0x000000000000794d */ /* 0x000fea0003800000 */
.L_x_10668:
[----:B------:R-:W0:Y:S02]  /*8550*/  F2I.U32.F64.TRUNC R17, R16 ;  /* 0x0000001000117311 */ /* 0x000e24000030d000 */
[----:B0-----:R-:W-:Y:S01]  /*8560*/  STG.E desc[UR36][R4.64], R17 ;  /* 0x0000001104007986 */ /* 0x001fe2000c101924 */
[----:B------:R-:W-:Y:S05]  /*8570*/  EXIT ;  /* 0x000000000000794d */ /* 0x000fea0003800000 */
.L_x_10671:
        /* <DEDUP_REMOVED lines=16> */
.L_x_71674:


//--------------------- .text._ZN2at6native18elementwise_kernelILi128ELi2EZNS0_22gpu_kernel_impl_nocastIZNS0_50_GLOBAL__N__2680c7bb_12_PowKernel_cu_140f0503_289629pow_tensor_scalar_kernel_implIddEEvRNS_18TensorIteratorBaseET0_EUldE_EEvS6_RKT_EUliE_EEviT1_ --------------------------
	.section	.text._ZN2at6native18elementwise_kernelILi128ELi2EZNS0_22gpu_kernel_impl_nocastIZNS0_50_GLOBAL__N__2680c7bb_12_PowKernel_cu_140f0503_289629pow_tensor_scalar_kernel_implIddEEvRNS_18TensorIteratorBaseET0_EUldE_EEvS6_RKT_EUliE_EEviT1_,"ax",@progbits
	.align	128
        .global         _ZN2at6native18elementwise_kernelILi128ELi2EZNS0_22gpu_kernel_impl_nocastIZNS0_50_GLOBAL__N__2680c7bb_12_PowKernel_cu_140f0503_289629pow_tensor_scalar_kernel_implIddEEvRNS_18TensorIteratorBaseET0_EUldE_EEvS6_RKT_EUliE_EEviT1_
        .type           _ZN2at6native18elementwise_kernelILi128ELi2EZNS0_22gpu_kernel_impl_nocastIZNS0_50_GLOBAL__N__2680c7bb_12_PowKernel_cu_140f0503_289629pow_tensor_scalar_kernel_implIddEEvRNS_18TensorIteratorBaseET0_EUldE_EEvS6_RKT_EUliE_EEviT1_,@function
        .size           _ZN2at6native18elementwise_kernelILi128ELi2EZNS0_22gpu_kernel_impl_nocastIZNS0_50_GLOBAL__N__2680c7bb_12_PowKernel_cu_140f0503_289629pow_tensor_scalar_kernel_implIddEEvRNS_18TensorIteratorBaseET0_EUldE_EEvS6_RKT_EUliE_EEviT1_,(.L_x_71675 - _ZN2at6native18elementwise_kernelILi128ELi2EZNS0_22gpu_kernel_impl_nocastIZNS0_50_GLOBAL__N__2680c7bb_12_PowKernel_cu_140f0503_289629pow_tensor_scalar_kernel_implIddEEvRNS_18TensorIteratorBaseET0_EUldE_EEvS6_RKT_EUliE_EEviT1_)
        .other          _ZN2at6native18elementwise_kernelILi128ELi2EZNS0_22gpu_kernel_impl_nocastIZNS0_50_GLOBAL__N__2680c7bb_12_PowKernel_cu_140f0503_289629pow_tensor_scalar_kernel_implIddEEvRNS_18TensorIteratorBaseET0_EUldE_EEvS6_RKT_EUliE_EEviT1_,@"STO_CUDA_ENTRY STV_DEFAULT"
_ZN2at6native18elementwise_kernelILi128ELi2EZNS0_22gpu_kernel_impl_nocastIZNS0_50_GLOBAL__N__2680c7bb_12_PowKernel_cu_140f0503_289629pow_tensor_scalar_kernel_implIddEEvRNS_18TensorIteratorBaseET0_EUldE_EEvS6_RKT_EUliE_EEviT1_:
.text._ZN2at6native18elementwise_kernelILi128ELi2EZNS0_22gpu_kernel_impl_nocastIZNS0_50_GLOBAL__N__2680c7bb_12_PowKernel_cu_140f0503_289629pow_tensor_scalar_kernel_implIddEEvRNS_18TensorIteratorBaseET0_EUldE_EEvS6_RKT_EUliE_EEviT1_:
        /* <DEDUP_REMOVED lines=312> */
.L_x_10674:
[----:B------:R-:W-:Y:S02]  /*1380*/  ULDC.64 UR8, c[0x0][0x418] ;  /* 0x0001060000087ab9 */ /* 0x000fe40000000a00 */
[----:B------:R-:W-:-:S04]  /*1390*/  IADD3 R6, P0, R2, UR8, RZ ;  /* 0x0000000802067c10 */ /* 0x000fc8000ff1e0ff */
[----:B------:R-:W-:Y:S01]  /*13a0*/  IADD3.X R7, RZ, UR9, RZ, P0, !PT ;  /* 0x00000009ff077c10 */ /* 0x000fe200087fe4ff */
[----:B------:R-:W-:-:S04]  /*13b0*/  ULDC.64 UR8, c[0x0][0x410] ;  /* 0x0001040000087ab9 */ /* 0x000fc80000000a00 */
[----:B------:R-:W2:Y:S01]  /*13c0*/  LDG.E.64 R4, desc[UR4][R6.64] ;  /* 0x0000000406047981 */ /* 0x000ea2000c1e1b00 */
[----:B------:R-:W-:Y:S01]  /*13d0*/  IADD3 R2, P0, R3, UR8, RZ ;  /* 0x0000000803027c10 */ /* 0x000fe2000ff1e0ff */
[----:B------:R-:W-:-:S03]  /*13e0*/  VIADD R9, R0, 0x80 ;  /* 0x0000008000097836 */ /* 0x000fc60000000000 */
[----:B------:R-:W-:Y:S01]  /*13f0*/  IADD3.X R3, RZ, UR9, RZ, P0, !PT ;  /* 0x00000009ff037c10 */ /* 0x000fe200087fe4ff */
[----:B--2---:R-:W-:-:S07]  /*1400*/  DMUL R4, R4, R4 ;  /* 0x0000000404047228 */ /* 0x004fce0000000000 */
[----:B------:R0:W-:Y:S04]  /*1410*/  STG.E.64 desc[UR4][R2.64], R4 ;  /* 0x0000000402007986 */ /* 0x0001e8000c101b04 */
.L_x_10673:
[----:B------:R-:W-:Y:S05]  /*1420*/  BSYNC B0 ;  /* 0x0000000000007941 */ /* 0x000fea0003800000 */
.L_x_10672:
        /* <DEDUP_REMOVED lines=305> */
.L_x_10675:
[----:B------:R-:W-:Y:S02]  /*2740*/  ULDC.64 UR6, c[0x0][0x418] ;  /* 0x0001060000067ab9 */ /* 0x000fe40000000a00 */
[----:B------:R-:W-:-:S04]  /*2750*/  IADD3 R6, P0, R0, UR6, RZ ;  /* 0x0000000600067c10 */ /* 0x000fc8000ff1e0ff */
[----:B------:R-:W-:Y:S01]  /*2760*/  IADD3.X R7, RZ, UR7, RZ, P0, !PT ;  /* 0x00000007ff077c10 */ /* 0x000fe200087fe4ff */
[----:B------:R-:W-:-:S04]  /*2770*/  ULDC.64 UR6, c[0x0][0x410] ;  /* 0x0001040000067ab9 */ /* 0x000fc80000000a00 */
[----:B------:R-:W2:Y:S01]  /*2780*/  LDG.E.64 R4, desc[UR4][R6.64] ;  /* 0x0000000406047981 */ /* 0x000ea2000c1e1b00 */
[----:B------:R-:W-:-:S04]  /*2790*/  IADD3 R2, P0, R3, UR6, RZ ;  /* 0x0000000603027c10 */ /* 0x000fc8000ff1e0ff */
[----:B------:R-:W-:Y:S01]  /*27a0*/  IADD3.X R3, RZ, UR7, RZ, P0, !PT ;  /* 0x00000007ff037c10 */ /* 0x000fe200087fe4ff */
[----:B--2---:R-:W-:-:S07]  /*27b0*/  DMUL R4, R4, R4 ;  /* 0x0000000404047228 */ /* 0x004fce0000000000 */
[----:B------:R-:W-:Y:S01]  /*27c0*/  STG.E.64 desc[UR4][R2.64], R4 ;  /* 0x0000000402007986 */ /* 0x000fe2000c101b04 */
[----:B------:R-:W-:Y:S05]  /*27d0*/  EXIT ;  /* 0x000000000000794d */ /* 0x000fea0003800000 */
.L_x_10676:
        /* <DEDUP_REMOVED lines=10> */
.L_x_71675:


//--------------------- .text._ZN2at6native27unrolled_elementwise_kernelIZNS0_50_GLOBAL__N__2680c7bb_12_PowKernel_cu_140f0503_289629pow_tensor_scalar_kernel_implIddEEvRNS_18TensorIteratorBaseET0_EUldE_St5arrayIPcLm2EELi4E23TrivialOffsetCalculatorILi1EjESC_NS0_6memory15LoadWithoutCastENSD_16StoreWithoutCastEEEviT_S6_T2_T3_T4_T5_ --------------------------
	.section	.text._ZN2at6native27unrolled_elementwise_kernelIZNS0_50_GLOBAL__N__2680c7bb_12_PowKernel_cu_140f0503_289629pow_tensor_scalar_kernel_implIddEEvRNS_18TensorIteratorBaseET0_EUldE_St5arrayIPcLm2EELi4E23TrivialOffsetCalculatorILi1EjESC_NS0_6memory15LoadWithoutCastENSD_16StoreWithoutCastEEEviT_S6_T2_T3_T4_T5_,"ax",@progbits
	.align	128
        .global         _ZN2at6native27unrolled_elementwise_kernelIZNS0_50_GLOBAL__N__2680c7bb_12_PowKernel_cu_140f0503_289629pow_tensor_scalar_kernel_implIddEEvRNS_18TensorIteratorBaseET0_EUldE_St5arrayIPcLm2EELi4E23TrivialOffsetCalculatorILi1EjESC_NS0_6memory15LoadWithoutCastENSD_16StoreWithoutCastEEEviT_S6_T2_T3_T4_T5_
        .type           _ZN2at6native27unrolled_elementwise_kernelIZNS0_50_GLOBAL__N__2680c7bb_12_PowKernel_cu_140f0503_289629pow_tensor_scalar_kernel_implIddEEvRNS_18TensorIteratorBaseET0_EUldE_St5arrayIPcLm2EELi4E23TrivialOffsetCalculatorILi1EjESC_NS0_6memory15LoadWithoutCastENSD_16StoreWithoutCastEEEviT_S6_T2_T3_T4_T5_,@function
        .size           _ZN2at6native27unrolled_elementwise_kernelIZNS0_50_GLOBAL__N__2680c7bb_12_PowKernel_cu_140f0503_289629pow_tensor_scalar_kernel_implIddEEvRNS_18TensorIteratorBaseET0_EUldE_St5arrayIPcLm2EELi4E23TrivialOffsetCalculatorILi1EjESC_NS0_6memory15LoadWithoutCastENSD_16StoreWithoutCastEEEviT_S6_T2_T3_T4_T5_,(.L_x_71676 - _ZN2at6native27unrolled_elementwise_kernelIZNS0_50_GLOBAL__N__2680c7bb_12_PowKernel_cu_140f0503_289629pow_tensor_scalar_kernel_implIddEEvRNS_18TensorIteratorBaseET0_EUldE_St5arrayIPcLm2EELi4E23TrivialOffsetCalculatorILi1EjESC_NS0_6memory15LoadWithoutCastENSD_16StoreWithoutCastEEEviT_S6_T2_T3_T4_T5_)
        .other          _ZN2at6native27unrolled_elementwise_kernelIZNS0_50_GLOBAL__N__2680c7bb_12_PowKernel_cu_140f0503_289629pow_tensor_scalar_kernel_implIddEEvRNS_18TensorIteratorBaseET0_EUldE_St5arrayIPcLm2EELi4E23TrivialOffsetCalculatorILi1EjESC_NS0_6memory15LoadWithoutCastENSD_16StoreWithoutCastEEEviT_S6_T2_T3_T4_T5_,@"STO_CUDA_ENTRY STV_DEFAULT"
_ZN2at6native27unrolled_elementwise_kernelIZNS0_50_GLOBAL__N__2680c7bb_12_PowKernel_cu_140f0503_289629pow_tensor_scalar_kernel_implIddEEvRNS_18TensorIteratorBaseET0_EUldE_St5arrayIPcLm2EELi4E23TrivialOffsetCalculatorILi1EjESC_NS0_6memory15LoadWithoutCastENSD_16StoreWithoutCastEEEviT_S6_T2_T3_T4_T5_:
.text._ZN2at6native27unrolled_elementwise_kernelIZNS0_50_GLOBAL__N__2680c7bb_12_PowKernel_cu_140f0503_289629pow_tensor_scalar_kernel_implIddEEvRNS_18TensorIteratorBaseET0_EUldE_St5arrayIPcLm2EELi4E23TrivialOffsetCalculatorILi1EjESC_NS0_6memory15LoadWithoutCastENSD_16StoreWithoutCastEEEviT_S6_T2_T3_T4_T5_:
        /* <DEDUP_REMOVED lines=12> */
[----:B------:R-:W-:-:S13]  /*00c0*/  ISETP.GE.AND P1, PT, R3, R4, PT ;  /* 0x000000040300720c */ /* 0x000fda0003f26270 */
[----:B------:R-:W-:Y:S01]  /*00d0*/  @!P1 IMAD R17, R0, 0x200, R3 ;  /* 0x0000020000119824 */ /* 0x000fe200078e0203 */
[----:B------:R-:W-:Y:S01]  /*00e0*/  @!P1 IADD3 R3, R3, 0x80, RZ ;  /* 0x0000008003039810 */ /* 0x000fe20007ffe0ff */
[----:B------:R-:W1:Y:S01]  /*00f0*/  @!P1 LDC.64 R12, c[0x0][0x228] ;  /* 0x00008a00ff0c9b82 */ /* 0x000e620000000a00 */
[----:B0-----:R-:W-:Y:S02]  /*0100*/  @!P0 IMAD.WIDE.U32 R8, R11, 0x8, R8 ;  /* 0x000000080b088825 */ /* 0x001fe400078e0008 */
[----:B------:R-:W-:-:S03]  /*0110*/  ISETP.GE.AND P3, PT, R3, R4, PT ;  /* 0x000000040300720c */ /* 0x000fc60003f66270 */
[----:B------:R0:W2:Y:S10]  /*0120*/  @!P0 LDG.E.64 R6, desc[UR4][R8.64] ;  /* 0x0000000408068981 */ /* 0x0000b4000c1e1b00 */
[----:B------:R-:W-:Y:S01]  /*0130*/  @!P3 LEA R19, R0, R3, 0x9 ;  /* 0x000000030013b211 */ /* 0x000fe200078e48ff */
[----:B------:R-:W-:-:S05]  /*0140*/  @!P3 VIADD R3, R3, 0x80 ;  /* 0x000000800303b836 */ /* 0x000fca0000000000 */
[----:B------:R-:W-:-:S13]  /*0150*/  ISETP.GE.AND P2, PT, R3, R4, PT ;  /* 0x000000040300720c */ /* 0x000fda0003f46270 */
[----:B------:R-:W3:Y:S01]  /*0160*/  @!P2 LDC.64 R14, c[0x0][0x228] ;  /* 0x00008a00ff0eab82 */ /* 0x000ee20000000a00 */
[----:B------:R-:W-:Y:S01]  /*0170*/  @!P2 LEA R11, R0, R3, 0x9 ;  /* 0x00000003000ba211 */ /* 0x000fe200078e48ff */
[----:B-1----:R-:W-:Y:S01]  /*0180*/  @!P1 IMAD.WIDE.U32 R12, R17, 0x8, R12 ;  /* 0x00000008110c9825 */ /* 0x002fe200078e000c */
[----:B------:R-:W-:-:S05]  /*0190*/  CS2R R2, SRZ ;  /* 0x0000000000027805 */ /* 0x000fca000001ff00 */
[----:B------:R-:W1:Y:S01]  /*01a0*/  @!P0 LDC.64 R16, c[0x0][0x220] ;  /* 0x00008800ff108b82 */ /* 0x000e620000000a00 */
[----:B---3--:R-:W-:-:S07]  /*01b0*/  @!P2 IMAD.WIDE.U32 R14, R11, 0x8, R14 ;  /* 0x000000080b0ea825 */ /* 0x008fce00078e000e */
[----:B------:R-:W3:Y:S01]  /*01c0*/  @!P3 LDC.64 R10, c[0x0][0x228] ;  /* 0x00008a00ff0abb82 */ /* 0x000ee20000000a00 */
[----:B------:R-:W-:Y:S01]  /*01d0*/  @!P0 IMAD R21, R0, 0x200, R5 ;  /* 0x0000020000158824 */ /* 0x000fe200078e0205 */
[----:B------:R2:W5:Y:S01]  /*01e0*/  @!P2 LDG.E.64 R2, desc[UR4][R14.64] ;  /* 0x000000040e02a981 */ /* 0x000562000c1e1b00 */
[----:B0-----:R-:W-:Y:S02]  /*01f0*/  CS2R R8, SRZ ;  /* 0x0000000000087805 */ /* 0x001fe4000001ff00 */
[----:B------:R-:W-:Y:S01]  /*0200*/  @!P0 IADD3 R5, R5, 0x80, RZ ;  /* 0x0000008005058810 */ /* 0x000fe20007ffe0ff */
[----:B---3--:R-:W-:Y:S01]  /*0210*/  @!P3 IMAD.WIDE.U32 R18, R19, 0x8, R10 ;  /* 0x000000081312b825 */ /* 0x008fe200078e000a */
[----:B------:R-:W-:-:S04]  /*0220*/  CS2R R10, SRZ ;  /* 0x00000000000a7805 */ /* 0x000fc8000001ff00 */
[----:B------:R0:W5:Y:S04]  /*0230*/  @!P3 LDG.E.64 R8, desc[UR4][R18.64] ;  /* 0x000000041208b981 */ /* 0x000168000c1e1b00 */
[----:B------:R0:W5:Y:S01]  /*0240*/  @!P1 LDG.E.64 R10, desc[UR4][R12.64] ;  /* 0x000000040c0a9981 */ /* 0x000162000c1e1b00 */
[----:B------:R-:W-:Y:S01]  /*0250*/  ISETP.GE.AND P1, PT, R5, R4, PT ;  /* 0x000000040500720c */ /* 0x000fe20003f26270 */
[----:B------:R-:W-:Y:S01]  /*0260*/  BSSY B0, `(.L_x_10677) ;  /* 0x0000011000007945 */ /* 0x000fe20003800000 */
[----:B--2---:R-:W-:Y:S01]  /*0270*/  @!P0 DMUL R14, R6, R6 ;  /* 0x00000006060e8228 */ /* 0x004fe20000000000 */
[----:B-1----:R-:W-:-:S06]  /*0280*/  @!P0 IMAD.WIDE.U32 R6, R21, 0x8, R16 ;  /* 0x0000000815068825 */ /* 0x002fcc00078e0010 */
[----:B------:R0:W-:Y:S04]  /*0290*/  @!P0 STG.E.64 desc[UR4][R6.64], R14 ;  /* 0x0000000e06008986 */ /* 0x0001e8000c101b04 */
[----:B------:R-:W-:Y:S05]  /*02a0*/  @P1 BRA `(.L_x_10678) ;  /* 0x0000000000301947 */ /* 0x000fea0003800000 */
[----:B0-----:R-:W0:Y:S01]  /*02b0*/  LDC.64 R6, c[0x0][0x220] ;  /* 0x00008800ff067b82 */ /* 0x001e220000000a00 */
[----:B------:R-:W-:Y:S01]  /*02c0*/  IMAD R13, R0, 0x200, R5 ;  /* 0x00000200000d7824 */ /* 0x000fe200078e0205 */
[----:B------:R-:W-:Y:S01]  /*02d0*/  IADD3 R5, R5, 0x80, RZ ;  /* 0x0000008005057810 */ /* 0x000fe20007ffe0ff */
[----:B-----5:R-:W-:-:S03]  /*02e0*/  DMUL R10, R10, R10 ;  /* 0x0000000a0a0a7228 */ /* 0x020fc60000000000 */
[----:B------:R-:W-:-:S13]  /*02f0*/  ISETP.GE.AND P0, PT, R5, R4, PT ;  /* 0x000000040500720c */ /* 0x000fda0003f06270 */
[----:B------:R-:W-:Y:S01]  /*0300*/  @!P0 IMAD R15, R0, 0x200, R5 ;  /* 0x00000200000f8824 */ /* 0x000fe200078e0205 */
[----:B------:R-:W-:Y:S01]  /*0310*/  @!P0 DMUL R8, R8, R8 ;  /* 0x0000000808088228 */ /* 0x000fe20000000000 */
[----:B------:R-:W-:Y:S01]  /*0320*/  @!P0 IADD3 R5, R5, 0x80, RZ ;  /* 0x0000008005058810 */ /* 0x000fe20007ffe0ff */
[----:B0-----:R-:W-:-:S04]  /*0330*/  IMAD.WIDE.U32 R12, R13, 0x8, R6 ;  /* 0x000000080d0c7825 */ /* 0x001fc800078e0006 */
[----:B------:R-:W-:Y:S01]  /*0340*/  @!P0 IMAD.WIDE.U32 R6, R15, 0x8, R6 ;  /* 0x000000080f068825 */ /* 0x000fe200078e0006 */
[----:B------:R1:W-:Y:S04]  /*0350*/  STG.E.64 desc[UR4][R12.64], R10 ;  /* 0x0000000a0c007986 */ /* 0x0003e8000c101b04 */
[----:B------:R1:W-:Y:S02]  /*0360*/  @!P0 STG.E.64 desc[UR4][R6.64], R8 ;  /* 0x0000000806008986 */ /* 0x0003e4000c101b04 */
.L_x_10678:
[----:B------:R-:W-:Y:S05]  /*0370*/  BSYNC B0 ;  /* 0x0000000000007941 */ /* 0x000fea0003800000 */
.L_x_10677:
[----:B------:R-:W-:-:S13]  /*0380*/  ISETP.GE.AND P0, PT, R5, R4, PT ;  /* 0x000000040500720c */ /* 0x000fda0003f06270 */
[----:B------:R-:W-:Y:S05]  /*0390*/  @P0 EXIT ;  /* 0x000000000000094d */ /* 0x000fea0003800000 */
[----:B01----:R-:W0:Y:S01]  /*03a0*/  LDC.64 R6, c[0x0][0x220] ;  /* 0x00008800ff067b82 */ /* 0x003e220000000a00 */
[----:B-----5:R-:W-:Y:S01]  /*03b0*/  IMAD R9, R0, 0x200, R5 ;  /* 0x0000020000097824 */ /* 0x020fe200078e0205 */
[----:B------:R-:W-:-:S03]  /*03c0*/  DMUL R4, R2, R2 ;  /* 0x0000000202047228 */ /* 0x000fc60000000000 */
[----:B0-----:R-:W-:-:S05]  /*03d0*/  IMAD.WIDE.U32 R2, R9, 0x8, R6 ;  /* 0x0000000809027825 */ /* 0x001fca00078e0006 */
[----:B------:R-:W-:Y:S01]  /*03e0*/  STG.E.64 desc[UR4][R2.64], R4 ;  /* 0x0000000402007986 */ /* 0x000fe2000c101b04 */
[----:B------:R-:W-:Y:S05]  /*03f0*/  EXIT ;  /* 0x000000000000794d */ /* 0x000fea0003800000 */
.L_x_10679:
        /* <DEDUP_REMOVED lines=16> */
.L_x_71676:


//--------------------- .text._ZN2at6native29vectorized_elementwise_kernelILi2EZNS0_50_GLOBAL__N__2680c7bb_12_PowKernel_cu_140f0503_289629pow_tensor_scalar_kernel_implIddEEvRNS_18TensorIteratorBaseET0_EUldE_St5arrayIPcLm2EEEEviS6_T1_ --------------------------
	.section	.text._ZN2at6native29vectorized_elementwise_kernelILi2EZNS0_50_GLOBAL__N__2680c7bb_12_PowKernel_cu_140f0503_289629pow_tensor_scalar_kernel_implIddEEvRNS_18TensorIteratorBaseET0_EUldE_St5arrayIPcLm2EEEEviS6_T1_,"ax",@progbits
	.align	128
        .global         _ZN2at6native29vectorized_elementwise_kernelILi2EZNS0_50_GLOBAL__N__2680c7bb_12_PowKernel_cu_140f0503_289629pow_tensor_scalar_kernel_implIddEEvRNS_18TensorIteratorBaseET0_EUldE_St5arrayIPcLm2EEEEviS6_T1_
        .type           _ZN2at6native29vectorized_elementwise_kernelILi2EZNS0_50_GLOBAL__N__2680c7bb_12_PowKernel_cu_140f0503_289629pow_tensor_scalar_kernel_implIddEEvRNS_18TensorIteratorBaseET0_EUldE_St5arrayIPcLm2EEEEviS6_T1_,@function
        .size           _ZN2at6native29vectorized_elementwise_kernelILi2EZNS0_50_GLOBAL__N__2680c7bb_12_PowKernel_cu_140f0503_289629pow_tensor_scalar_kernel_implIddEEvRNS_18TensorIteratorBaseET0_EUldE_St5arrayIPcLm2EEEEviS6_T1_,(.L_x_71677 - _ZN2at6native29vectorized_elementwise_kernelILi2EZNS0_50_GLOBAL__N__2680c7bb_12_PowKernel_cu_140f0503_289629pow_tensor_scalar_kernel_implIddEEvRNS_18TensorIteratorBaseET0_EUldE_St5arrayIPcLm2EEEEviS6_T1_)
        .other          _ZN2at6native29vectorized_elementwise_kernelILi2EZNS0_50_GLOBAL__N__2680c7bb_12_PowKernel_cu_140f0503_289629pow_tensor_scalar_kernel_implIddEEvRNS_18TensorIteratorBaseET0_EUldE_St5arrayIPcLm2EEEEviS6_T1_,@"STO_CUDA_ENTRY STV_DEFAULT"
_ZN2at6native29vectorized_elementwise_kernelILi2EZNS0_50_GLOBAL__N__2680c7bb_12_PowKernel_cu_140f0503_289629pow_tensor_scalar_kernel_implIddEEvRNS_18TensorIteratorBaseET0_EUldE_St5arrayIPcLm2EEEEviS6_T1_:
.text._ZN2at6native29vectorized_elementwise_kernelILi2EZNS0_50_GLOBAL__N__2680c7bb_12_PowKernel_cu_140f0503_289629pow_tensor_scalar_kernel_implIddEEvRNS_18TensorIteratorBaseET0_EUldE_St5arrayIPcLm2EEEEviS6_T1_:
        /* <DEDUP_REMOVED lines=21> */
[----:B----4-:R-:W-:Y:S02]  /*0150*/  DMUL R18, R18, R18 ;  /* 0x0000001212127228 */ /* 0x010fe40000000000 */
[----:B------:R-:W-:Y:S02]  /*0160*/  DMUL R16, R16, R16 ;  /* 0x0000001010107228 */ /* 0x000fe40000000000 */
[----:B-----5:R-:W-:Y:S01]  /*0170*/  DMUL R6, R6, R6 ;  /* 0x0000000606067228 */ /* 0x020fe20000000000 */
[----:B------:R-:W-:Y:S01]  /*0180*/  STG.E.128 desc[UR4][R20.64], R12 ;  /* 0x0000000c14007986 */ /* 0x000fe2000c101d04 */
[----:B------:R-:W-:-:S02]  /*0190*/  DMUL R4, R4, R4 ;  /* 0x0000000404047228 */ /* 0x000fc40000000000 */
[----:B------:R-:W-:Y:S01]  /*01a0*/  DMUL R10, R10, R10 ;  /* 0x0000000a0a0a7228 */ /* 0x000fe20000000000 */
[----:B------:R-:W-:Y:S01]  /*01b0*/  STG.E.128 desc[UR4][R20.64+0x800], R16 ;  /* 0x0008001014007986 */ /* 0x000fe2000c101d04 */
[----:B------:R-:W-:-:S03]  /*01c0*/  DMUL R8, R8, R8 ;  /* 0x0000000808087228 */ /* 0x000fc60000000000 */
[----:B------:R-:W-:Y:S04]  /*01d0*/  STG.E.128 desc[UR4][R20.64+0x1000], R4 ;  /* 0x0010000414007986 */ /* 0x000fe8000c101d04 */
[----:B------:R-:W-:Y:S01]  /*01e0*/  STG.E.128 desc[UR4][R20.64+0x1800], R8 ;  /* 0x0018000814007986 */ /* 0x000fe2000c101d04 */
[----:B------:R-:W-:Y:S05]  /*01f0*/  EXIT ;  /* 0x000000000000794d */ /* 0x000fea0003800000 */
.L_x_10680:
[----:B------:R-:W0:Y:S01]  /*0200*/  S2R R23, SR_TID.X ;  /* 0x0000000000177919 */ /* 0x000e220000002100 */
[----:B------:R-:W-:Y:S02]  /*0210*/  CS2R R8, SRZ ;  /* 0x0000000000087805 */ /* 0x000fe4000001ff00 */
        /* <DEDUP_REMOVED lines=13> */
[----:B------:R-:W-:Y:S02]  /*02f0*/  ISETP.GE.AND P4, PT, R29, R22, PT ;  /* 0x000000161d00720c */ /* 0x000fe40003f86270 */
[C---:B------:R-:W-:Y:S01]  /*0300*/  @!P0 IADD3 R5, R0.reuse, R23, RZ ;  /* 0x0000001700058210 */ /* 0x040fe20007ffe0ff */
[----:B------:R1:W5:Y:S10]  /*0310*/  @!P6 LDG.E.64 R8, desc[UR4][R10.64] ;  /* 0x000000040a08e981 */ /* 0x000374000c1e1b00 */
[----:B------:R-:W3:Y:S01]  /*0320*/  @!P4 LDC.64 R2, c[0x0][0x228] ;  /* 0x00008a00ff02cb82 */ /* 0x000ee20000000a00 */
[----:B------:R-:W-:Y:S01]  /*0330*/  @!P4 IADD3 R13, R0, R29, RZ ;  /* 0x0000001d000dc210 */ /* 0x000fe20007ffe0ff */
[----:B0-----:R-:W-:-:S04]  /*0340*/  @!P0 IMAD.WIDE.U32 R16, R5, 0x8, R16 ;  /* 0x0000000805108825 */ /* 0x001fc800078e0010 */
[----:B------:R-:W-:-:S05]  /*0350*/  @!P4 VIADD R29, R29, 0x80 ;  /* 0x000000801d1dc836 */ /* 0x000fca0000000000 */
[----:B------:R-:W-:Y:S01]  /*0360*/  ISETP.GE.AND P3, PT, R29, R22, PT ;  /* 0x000000161d00720c */ /* 0x000fe20003f66270 */
[----:B---3--:R-:W-:Y:S01]  /*0370*/  @!P4 IMAD.WIDE.U32 R2, R13, 0x8, R2 ;  /* 0x000000080d02c825 */ /* 0x008fe200078e0002 */
[----:B------:R-:W-:-:S11]  /*0380*/  CS2R R12, SRZ ;  /* 0x00000000000c7805 */ /* 0x000fd6000001ff00 */
[----:B------:R-:W-:Y:S01]  /*0390*/  @!P3 IADD3 R21, R0, R29, RZ ;  /* 0x0000001d0015b210 */ /* 0x000fe20007ffe0ff */
[----:B------:R-:W0:Y:S01]  /*03a0*/  @!P3 LDC.64 R18, c[0x0][0x228] ;  /* 0x00008a00ff12bb82 */ /* 0x000e220000000a00 */
[----:B------:R-:W-:Y:S01]  /*03b0*/  @!P3 VIADD R29, R29, 0x80 ;  /* 0x000000801d1db836 */ /* 0x000fe20000000000 */
[----:B------:R3:W4:Y:S04]  /*03c0*/  @!P0 LDG.E.64 R12, desc[UR4][R16.64] ;  /* 0x00000004100c8981 */ /* 0x000728000c1e1b00 */
[----:B------:R-:W-:-:S13]  /*03d0*/  ISETP.GE.AND P2, PT, R29, R22, PT ;  /* 0x000000161d00720c */ /* 0x000fda0003f46270 */
[----:B------:R-:W-:Y:S01]  /*03e0*/  @!P2 IADD3 R25, R0, R29, RZ ;  /* 0x0000001d0019a210 */ /* 0x000fe20007ffe0ff */
[----:B------:R-:W-:Y:S01]  /*03f0*/  @!P2 VIADD R29, R29, 0x80 ;  /* 0x000000801d1da836 */ /* 0x000fe20000000000 */
[----:B-1----:R-:W1:Y:S04]  /*0400*/  @!P2 LDC.64 R10, c[0x0][0x228] ;  /* 0x00008a00ff0aab82 */ /* 0x002e680000000a00 */
[----:B------:R-:W-:-:S13]  /*0410*/  ISETP.GE.AND P1, PT, R29, R22, PT ;  /* 0x000000161d00720c */ /* 0x000fda0003f26270 */
[----:B------:R-:W-:Y:S01]  /*0420*/  @!P1 IADD3 R27, R0, R29, RZ ;  /* 0x0000001d001b9210 */ /* 0x000fe20007ffe0ff */
[----:B------:R-:W-:-:S05]  /*0430*/  @!P1 VIADD R29, R29, 0x80 ;  /* 0x000000801d1d9836 */ /* 0x000fca0000000000 */
[----:B------:R-:W-:Y:S01]  /*0440*/  ISETP.GE.AND P6, PT, R29, R22, PT ;  /* 0x000000161d00720c */ /* 0x000fe20003fc6270 */
[----:B--2---:R-:W-:Y:S01]  /*0450*/  @!P5 IMAD.WIDE.U32 R14, R7, 0x8, R14 ;  /* 0x00000008070ed825 */ /* 0x004fe200078e000e */
[----:B------:R-:W-:-:S06]  /*0460*/  CS2R R6, SRZ ;  /* 0x0000000000067805 */ /* 0x000fcc000001ff00 */
[----:B------:R2:W5:Y:S05]  /*0470*/  @!P5 LDG.E.64 R6, desc[UR4][R14.64] ;  /* 0x000000040e06d981 */ /* 0x00056a000c1e1b00 */
[----:B---3--:R-:W3:Y:S01]  /*0480*/  @!P6 LDC.64 R16, c[0x0][0x228] ;  /* 0x00008a00ff10eb82 */ /* 0x008ee20000000a00 */
[----:B------:R-:W-:-:S07]  /*0490*/  @!P6 IMAD.IADD R29, R0, 0x1, R29 ;  /* 0x00000001001de824 */ /* 0x000fce00078e021d */
[----:B--2---:R-:W2:Y:S01]  /*04a0*/  @!P1 LDC.64 R14, c[0x0][0x228] ;  /* 0x00008a00ff0e9b82 */ /* 0x004ea20000000a00 */
[----:B0-----:R-:W-:-:S04]  /*04b0*/  @!P3 IMAD.WIDE.U32 R20, R21, 0x8, R18 ;  /* 0x000000081514b825 */ /* 0x001fc800078e0012 */
[----:B---3--:R-:W-:-:S03]  /*04c0*/  @!P6 IMAD.WIDE.U32 R16, R29, 0x8, R16 ;  /* 0x000000081d10e825 */ /* 0x008fc600078e0010 */
[----:B------:R-:W0:Y:S01]  /*04d0*/  @!P0 LDC.64 R28, c[0x0][0x220] ;  /* 0x00008800ff1c8b82 */ /* 0x000e220000000a00 */
[----:B------:R-:W-:Y:S02]  /*04e0*/  CS2R R4, SRZ ;  /* 0x0000000000047805 */ /* 0x000fe4000001ff00 */
[----:B------:R-:W-:Y:S01]  /*04f0*/  CS2R R18, SRZ ;  /* 0x0000000000127805 */ /* 0x000fe2000001ff00 */
[----:B--2---:R-:W-:Y:S01]  /*0500*/  @!P1 IMAD.WIDE.U32 R26, R27, 0x8, R14 ;  /* 0x000000081b1a9825 */ /* 0x004fe200078e000e */
[----:B------:R-:W-:Y:S02]  /*0510*/  CS2R R14, SRZ ;  /* 0x00000000000e7805 */ /* 0x000fe4000001ff00 */
[----:B------:R2:W5:Y:S01]  /*0520*/  @!P4 LDG.E.64 R4, desc[UR4][R2.64] ;  /* 0x000000040204c981 */ /* 0x000562000c1e1b00 */
[----:B-1----:R-:W-:-:S03]  /*0530*/  @!P2 IMAD.WIDE.U32 R24, R25, 0x8, R10 ;  /* 0x000000081918a825 */ /* 0x002fc600078e000a */
[----:B------:R-:W5:Y:S04]  /*0540*/  @!P3 LDG.E.64 R18, desc[UR4][R20.64] ;  /* 0x000000041412b981 */ /* 0x000f68000c1e1b00 */
[----:B------:R1:W5:Y:S01]  /*0550*/  @!P6 LDG.E.64 R14, desc[UR4][R16.64] ;  /* 0x00000004100ee981 */ /* 0x000362000c1e1b00 */
[----:B------:R-:W-:Y:S02]  /*0560*/  CS2R R10, SRZ ;  /* 0x00000000000a7805 */ /* 0x000fe4000001ff00 */
[----:B--2---:R-:W-:-:S04]  /*0570*/  CS2R R2, SRZ ;  /* 0x0000000000027805 */ /* 0x004fc8000001ff00 */
[----:B------:R2:W5:Y:S01]  /*0580*/  @!P2 LDG.E.64 R10, desc[UR4][R24.64] ;  /* 0x00000004180aa981 */ /* 0x000562000c1e1b00 */
[----:B-1----:R-:W-:Y:S01]  /*0590*/  @!P0 IADD3 R17, R0, R23, RZ ;  /* 0x0000001700118210 */ /* 0x002fe20007ffe0ff */
[----:B------:R-:W-:Y:S02]  /*05a0*/  @!P0 VIADD R23, R23, 0x80 ;  /* 0x0000008017178836 */ /* 0x000fe40000000000 */
[----:B------:R2:W5:Y:S01]  /*05b0*/  @!P1 LDG.E.64 R2, desc[UR4][R26.64] ;  /* 0x000000041a029981 */ /* 0x000562000c1e1b00 */
[----:B------:R-:W-:Y:S04]  /*05c0*/  BSSY B0, `(.L_x_10681) ;  /* 0x0000036000007945 */ /* 0x000fe80003800000 */
[----:B------:R-:W-:Y:S01]  /*05d0*/  BSSY B1, `(.L_x_10682) ;  /* 0x000002d000017945 */ /* 0x000fe20003800000 */
[----:B----4-:R-:W-:Y:S01]  /*05e0*/  @!P0 DMUL R20, R12, R12 ;  /* 0x0000000c0c148228 */ /* 0x010fe20000000000 */
[----:B0-----:R-:W-:-:S06]  /*05f0*/  @!P0 IMAD.WIDE.U32 R12, R17, 0x8, R28 ;  /* 0x00000008110c8825 */ /* 0x001fcc00078e001c */
[----:B------:R2:W-:Y:S01]  /*0600*/  @!P0 STG.E.64 desc[UR4][R12.64], R20 ;  /* 0x000000140c008986 */ /* 0x0005e2000c101b04 */
[----:B------:R-:W-:-:S13]  /*0610*/  ISETP.GE.AND P0, PT, R23, R22, PT ;  /* 0x000000161700720c */ /* 0x000fda0003f06270 */
[----:B--2---:R-:W-:Y:S05]  /*0620*/  @P0 BRA `(.L_x_10683) ;  /* 0x0000000000380947 */ /* 0x004fea0003800000 */
[----:B------:R-:W0:Y:S01]  /*0630*/  LDC.64 R12, c[0x0][0x220] ;  /* 0x00008800ff0c7b82 */ /* 0x000e220000000a00 */
[----:B------:R-:W-:Y:S01]  /*0640*/  IADD3 R17, R0, R23, RZ ;  /* 0x0000001700117210 */ /* 0x000fe20007ffe0ff */
[----:B-----5:R-:W-:Y:S01]  /*0650*/  DMUL R8, R8, R8 ;  /* 0x0000000808087228 */ /* 0x020fe20000000000 */
[----:B------:R-:W-:-:S05]  /*0660*/  VIADD R23, R23, 0x80 ;  /* 0x0000008017177836 */ /* 0x000fca0000000000 */
[----:B------:R-:W-:Y:S01]  /*0670*/  ISETP.GE.AND P0, PT, R23, R22, PT ;  /* 0x000000161700720c */ /* 0x000fe20003f06270 */
[----:B0-----:R-:W-:-:S05]  /*0680*/  IMAD.WIDE.U32 R12, R17, 0x8, R12 ;  /* 0x00000008110c7825 */ /* 0x001fca00078e000c */
[----:B------:R0:W-:Y:S07]  /*0690*/  STG.E.64 desc[UR4][R12.64], R8 ;  /* 0x000000080c007986 */ /* 0x0001ee000c101b04 */
[----:B------:R-:W-:Y:S05]  /*06a0*/  @P0 BRA `(.L_x_10684) ;  /* 0x0000000000380947 */ /* 0x000fea0003800000 */
[----:B0-----:R-:W0:Y:S01]  /*06b0*/  LDC.64 R8, c[0x0][0x220] ;  /* 0x00008800ff087b82 */ /* 0x001e220000000a00 */
[----:B------:R-:W-:Y:S01]  /*06c0*/  IADD3 R13, R0, R23, RZ ;  /* 0x00000017000d7210 */ /* 0x000fe20007ffe0ff */
[----:B------:R-:W-:Y:S01]  /*06d0*/  DMUL R6, R6, R6 ;  /* 0x0000000606067228 */ /* 0x000fe20000000000 */
[----:B------:R-:W-:-:S03]  /*06e0*/  VIADD R23, R23, 0x80 ;  /* 0x0000008017177836 */ /* 0x000fc60000000000 */
[----:B0-----:R-:W-:-:S05]  /*06f0*/  IMAD.WIDE.U32 R8, R13, 0x8, R8 ;  /* 0x000000080d087825 */ /* 0x001fca00078e0008 */
[----:B------:R0:W-:Y:S02]  /*0700*/  STG.E.64 desc[UR4][R8.64], R6 ;  /* 0x0000000608007986 */ /* 0x0001e4000c101b04 */
.L_x_10683:
[----:B------:R-:W-:-:S13]  /*0710*/  ISETP.GE.AND P0, PT, R23, R22, PT ;  /* 0x000000161700720c */ /* 0x000fda0003f06270 */
[----:B------:R-:W-:Y:S05]  /*0720*/  @P0 BRA `(.L_x_10685) ;  /* 0x0000000000380947 */ /* 0x000fea0003800000 */
[----:B0----5:R-:W0:Y:S01]  /*0730*/  LDC.64 R6, c[0x0][0x220] ;  /* 0x00008800ff067b82 */ /* 0x021e220000000a00 */
[----:B------:R-:W-:Y:S01]  /*0740*/  IADD3 R9, R0, R23, RZ ;  /* 0x0000001700097210 */ /* 0x000fe20007ffe0ff */
[----:B------:R-:W-:Y:S01]  /*0750*/  DMUL R4, R4, R4 ;  /* 0x0000000404047228 */ /* 0x000fe20000000000 */
[----:B------:R-:W-:-:S03]  /*0760*/  VIADD R23, R23, 0x80 ;  /* 0x0000008017177836 */ /* 0x000fc60000000000 */
[----:B0-----:R-:W-:-:S05]  /*0770*/  IMAD.WIDE.U32 R6, R9, 0x8, R6 ;  /* 0x0000000809067825 */ /* 0x001fca00078e0006 */
[----:B------:R1:W-:Y:S02]  /*0780*/  STG.E.64 desc[UR4][R6.64], R4 ;  /* 0x0000000406007986 */ /* 0x0003e4000c101b04 */
.L_x_10684:
[----:B------:R-:W-:-:S13]  /*0790*/  ISETP.GE.AND P0, PT, R23, R22, PT ;  /* 0x000000161700720c */ /* 0x000fda0003f06270 */
[----:B------:R-:W-:Y:S05]  /*07a0*/  @P0 BRA `(.L_x_10686) ;  /* 0x00000000003c0947 */ /* 0x000fea0003800000 */
[----:B-1----:R-:W1:Y:S01]  /*07b0*/  LDC.64 R4, c[0x0][0x220] ;  /* 0x00008800ff047b82 */ /* 0x002e620000000a00 */
[----:B------:R-:W-:Y:S01]  /*07c0*/  IADD3 R7, R0, R23, RZ ;  /* 0x0000001700077210 */ /* 0x000fe20007ffe0ff */
[----:B------:R-:W-:Y:S01]  /*07d0*/  DMUL R18, R18, R18 ;  /* 0x0000001212127228 */ /* 0x000fe20000000000 */
[----:B------:R-:W-:-:S03]  /*07e0*/  VIADD R23, R23, 0x80 ;  /* 0x0000008017177836 */ /* 0x000fc60000000000 */
[----:B-1----:R-:W-:-:S05]  /*07f0*/  IMAD.WIDE.U32 R4, R7, 0x8, R4 ;  /* 0x0000000807047825 */ /* 0x002fca00078e0004 */
[----:B------:R1:W-:Y:S02]  /*0800*/  STG.E.64 desc[UR4][R4.64], R18 ;  /* 0x0000001204007986 */ /* 0x0003e4000c101b04 */
.L_x_10685:
[----:B------:R-:W-:-:S13]  /*0810*/  ISETP.GE.AND P0, PT, R23, R22, PT ;  /* 0x000000161700720c */ /* 0x000fda0003f06270 */
[----:B------:R-:W-:Y:S05]  /*0820*/  @P0 BREAK B1 ;  /* 0x0000000000010942 */ /* 0x000fea0003800000 */
[----:B------:R-:W-:Y:S05]  /*0830*/  @P0 BRA `(.L_x_10687) ;  /* 0x0000000000380947 */ /* 0x000fea0003800000 */
[----:B-1---5:R-:W1:Y:S01]  /*0840*/  LDC.64 R4, c[0x0][0x220] ;  /* 0x00008800ff047b82 */ /* 0x022e620000000a00 */
[----:B0-----:R-:W-:Y:S01]  /*0850*/  IADD3 R7, R0, R23, RZ ;  /* 0x0000001700077210 */ /* 0x001fe20007ffe0ff */
[----:B------:R-:W-:Y:S01]  /*0860*/  DMUL R10, R10, R10 ;  /* 0x0000000a0a0a7228 */ /* 0x000fe20000000000 */
[----:B------:R-:W-:-:S03]  /*0870*/  VIADD R23, R23, 0x80 ;  /* 0x0000008017177836 */ /* 0x000fc60000000000 */
[----:B-1----:R-:W-:-:S05]  /*0880*/  IMAD.WIDE.U32 R4, R7, 0x8, R4 ;  /* 0x0000000807047825 */ /* 0x002fca00078e0004 */
[----:B------:R2:W-:Y:S02]  /*0890*/  STG.E.64 desc[UR4][R4.64], R10 ;  /* 0x0000000a04007986 */ /* 0x0005e4000c101b04 */
.L_x_10686:
[----:B------:R-:W-:Y:S05]  /*08a0*/  BSYNC B1 ;  /* 0x0000000000017941 */ /* 0x000fea0003800000 */
.L_x_10682:
[----:B------:R-:W-:-:S13]  /*08b0*/  ISETP.GE.AND P0, PT, R23, R22, PT ;  /* 0x000000161700720c */ /* 0x000fda0003f06270 */
[----:B-12---:R-:W1:Y:S01]  /*08c0*/  @!P0 LDC.64 R4, c[0x0][0x220] ;  /* 0x00008800ff048b82 */ /* 0x006e620000000a00 */
[----:B------:R-:W-:Y:S01]  /*08d0*/  @!P0 IADD3 R7, R0, R23, RZ ;  /* 0x0000001700078210 */ /* 0x000fe20007ffe0ff */
[----:B------:R-:W-:Y:S01]  /*08e0*/  @!P0 DMUL R2, R2, R2 ;  /* 0x0000000202028228 */ /* 0x000fe20000000000 */
[----:B------:R-:W-:-:S03]  /*08f0*/  @!P0 VIADD R23, R23, 0x80 ;  /* 0x0000008017178836 */ /* 0x000fc60000000000 */
[----:B-1----:R-:W-:-:S05]  /*0900*/  @!P0 IMAD.WIDE.U32 R4, R7, 0x8, R4 ;  /* 0x0000000807048825 */ /* 0x002fca00078e0004 */
[----:B------:R2:W-:Y:S02]  /*0910*/  @!P0 STG.E.64 desc[UR4][R4.64], R2 ;  /* 0x0000000204008986 */ /* 0x0005e4000c101b04 */
.L_x_10687:
[----:B------:R-:W-:Y:S05]  /*0920*/  BSYNC B0 ;  /* 0x0000000000007941 */ /* 0x000fea0003800000 */
.L_x_10681:
[----:B------:R-:W-:Y:S05]  /*0930*/  WARPSYNC.ALL ;  /* 0x0000000000007948 */ /* 0x000fea0003800000 */
[----:B------:R-:W-:-:S13]  /*0940*/  ISETP.GE.AND P0, PT, R23, R22, PT ;  /* 0x000000161700720c */ /* 0x000fda0003f06270 */
[----:B------:R-:W-:Y:S05]  /*0950*/  @P0 EXIT ;  /* 0x000000000000094d */ /* 0x000fea0003800000 */
[----:B--2--5:R-:W2:Y:S01]  /*0960*/  LDC.64 R2, c[0x0][0x220] ;  /* 0x00008800ff027b82 */ /* 0x024ea20000000a00 */
[----:B------:R-:W-:Y:S01]  /*0970*/  IADD3 R23, R0, R23, RZ ;  /* 0x0000001700177210 */ /* 0x000fe20007ffe0ff */
[----:B------:R-:W-:-:S04]  /*0980*/  DMUL R14, R14, R14 ;  /* 0x0000000e0e0e7228 */ /* 0x000fc80000000000 */
[----:B--2---:R-:W-:-:S05]  /*0990*/  IMAD.WIDE.U32 R2, R23, 0x8, R2 ;  /* 0x0000000817027825 */ /* 0x004fca00078e0002 */
[----:B------:R-:W-:Y:S01]  /*09a0*/  STG.E.64 desc[UR4][R2.64], R14 ;  /* 0x0000000e02007986 */ /* 0x000fe2000c101b04 */
[----:B------:R-:W-:Y:S05]  /*09b0*/  EXIT ;  /* 0x000000000000794d */ /* 0x000fea0003800000 */
.L_x_10688:
        /* <DEDUP_REMOVED lines=12> */
.L_x_71677:


//--------------------- .text._ZN2at6native29vectorized_elementwise_kernelILi4EZNS0_50_GLOBAL__N__2680c7bb_12_PowKernel_cu_140f0503_289629pow_tensor_scalar_kernel_implIddEEvRNS_18TensorIteratorBaseET0_EUldE_St5arrayIPcLm2EEEEviS6_T1_ --------------------------
	.section	.text._ZN2at6native29vectorized_elementwise_kernelILi4EZNS0_50_GLOBAL__N__2680c7bb_12_PowKernel_cu_140f0503_289629pow_tensor_scalar_kernel_implIddEEvRNS_18TensorIteratorBaseET0_EUldE_St5arrayIPcLm2EEEEviS6_T1_,"ax",@progbits
	.align	128
        .global         _ZN2at6native29vectorized_elementwise_kernelILi4EZNS0_50_GLOBAL__N__2680c7bb_12_PowKernel_cu_140f0503_289629pow_tensor_scalar_kernel_implIddEEvRNS_18TensorIteratorBaseET0_EUldE_St5arrayIPcLm2EEEEviS6_T1_
        .type           _ZN2at6native29vectorized_elementwise_kernelILi4EZNS0_50_GLOBAL__N__2680c7bb_12_PowKernel_cu_140f0503_289629pow_tensor_scalar_kernel_implIddEEvRNS_18TensorIteratorBaseET0_EUldE_St5arrayIPcLm2EEEEviS6_T1_,@function
        .size           _ZN2at6native29vectorized_elementwise_kernelILi4EZNS0_50_GLOBAL__N__2680c7bb_12_PowKernel_cu_140f0503_289629pow_tensor_scalar_kernel_implIddEEvRNS_18TensorIteratorBaseET0_EUldE_St5arrayIPcLm2EEEEviS6_T1_,(.L_x_71678 - _ZN2at6native29vectorized_elementwise_kernelILi4EZNS0_50_GLOBAL__N__2680c7bb_12_PowKernel_cu_140f0503_289629pow_tensor_scalar_kernel_implIddEEvRNS_18TensorIteratorBaseET0_EUldE_St5arrayIPcLm2EEEEviS6_T1_)
        .other          _ZN2at6native29vectorized_elementwise_kernelILi4EZNS0_50_GLOBAL__N__2680c7bb_12_PowKernel_cu_140f0503_289629pow_tensor_scalar_kernel_implIddEEvRNS_18TensorIteratorBaseET0_EUldE_St5arrayIPcLm2EEEEviS6_T1_,@"STO_CUDA_ENTRY STV_DEFAULT"
_ZN2at6native29vectorized_elementwise_kernelILi4EZNS0_50_GLOBAL__N__2680c7bb_12_PowKernel_cu_140f0503_289629pow_tensor_scalar_kernel_implIddEEvRNS_18TensorIteratorBaseET0_EUldE_St5arrayIPcLm2EEEEviS6_T1_:
.text._ZN2at6native29vectorized_elementwise_kernelILi4EZNS0_50_GLOBAL__N__2680c7bb_12_PowKernel_cu_140f0503_289629pow_tensor_scalar_kernel_implIddEEvRNS_18TensorIteratorBaseET0_EUldE_St5arrayIPcLm2EEEEviS6_T1_:
        /* <DEDUP_REMOVED lines=32> */
.L_x_10689:
        /* <DEDUP_REMOVED lines=81> */
.L_x_10692:
        /* <DEDUP_REMOVED lines=8> */
.L_x_10693:
        /* <DEDUP_REMOVED lines=8> */
.L_x_10694:
        /* <DEDUP_REMOVED lines=9> */
.L_x_10695:
[----:B------:R-:W-:Y:S05]  /*08a0*/  BSYNC B1 ;  /* 0x0000000000017941 */ /* 0x000fea0003800000 */
.L_x_10691:
[----:B------:R-:W-:-:S13]  /*08b0*/  ISETP.GE.AND P0, PT, R23, R22, PT ;  /* 0x000000161700720c */ /* 0x000fda0003f06270 */
[----:B-12---:R-:W1:Y:S01]  /*08c0*/  @!P0 LDC.64 R4, c[0x0][0x220] ;  /* 0x00008800ff048b82 */ /* 0x006e620000000a00 */
[----:B------:R-:W-:Y:S01]  /*08d0*/  @!P0 IADD3 R7, R0, R23, RZ ;  /* 0x0000001700078210 */ /* 0x000fe20007ffe0ff */
[----:B------:R-:W-:Y:S01]  /*08e0*/  @!P0 DMUL R2, R2, R2 ;  /* 0x0000000202028228 */ /* 0x000fe20000000000 */
[----:B------:R-:W-:-:S03]  /*08f0*/  @!P0 VIADD R23, R23, 0x80 ;  /* 0x0000008017178836 */ /* 0x000fc60000000000 */
[----:B-1----:R-:W-:-:S05]  /*0900*/  @!P0 IMAD.WIDE.U32 R4, R7, 0x8, R4 ;  /* 0x0000000807048825 */ /* 0x002fca00078e0004 */
[----:B------:R2:W-:Y:S02]  /*0910*/  @!P0 STG.E.64 desc[UR4][R4.64], R2 ;  /* 0x0000000204008986 */ /* 0x0005e4000c101b04 */
.L_x_10696:
[----:B------:R-:W-:Y:S05]  /*0920*/  BSYNC B0 ;  /* 0x0000000000007941 */ /* 0x000fea0003800000 */
.L_x_10690:
        /* <DEDUP_REMOVED lines=9> */
.L_x_10697:
        /* <DEDUP_REMOVED lines=12> */
.L_x_71678:


//--------------------- .text._ZN2at6native29vectorized_elementwise_kernelILi8EZNS0_50_GLOBAL__N__2680c7bb_12_PowKernel_cu_140f0503_289629pow_tensor_scalar_kernel_implIddEEvRNS_18TensorIteratorBaseET0_EUldE_St5arrayIPcLm2EEEEviS6_T1_ --------------------------
	.section	.text._ZN2at6native29vectorized_elementwise_kernelILi8EZNS0_50_GLOBAL__N__2680c7bb_12_PowKernel_cu_140f0503_289629pow_tensor_scalar_kernel_implIddEEvRNS_18TensorIteratorBaseET0_EUldE_St5arrayIPcLm2EEEEviS6_T1_,"ax",@progbits
	.align	128
        .global         _ZN2at6native29vectorized_elementwise_kernelILi8EZNS0_50_GLOBAL__N__2680c7bb_12_PowKernel_cu_140f0503_289629pow_tensor_scalar_kernel_implIddEEvRNS_18TensorIteratorBaseET0_EUldE_St5arrayIPcLm2EEEEviS6_T1_
        .type           _ZN2at6native29vectorized_elementwise_kernelILi8EZNS0_50_GLOBAL__N__2680c7bb_12_PowKernel_cu_140f0503_289629pow_tensor_scalar_kernel_implIddEEvRNS_18TensorIteratorBaseET0_EUldE_St5arrayIPcLm2EEEEviS6_T1_,@function
        .size           _ZN2at6native29vectorized_elementwise_kernelILi8EZNS0_50_GLOBAL__N__2680c7bb_12_PowKernel_cu_140f0503_289629pow_tensor_scalar_kernel_implIddEEvRNS_18TensorIteratorBaseET0_EUldE_St5arrayIPcLm2EEEEviS6_T1_,(.L_x_71679 - _ZN2at6native29vectorized_elementwise_kernelILi8EZNS0_50_GLOBAL__N__2680c7bb_12_PowKernel_cu_140f0503_289629pow_tensor_scalar_kernel_implIddEEvRNS_18TensorIteratorBaseET0_EUldE_St5arrayIPcLm2EEEEviS6_T1_)
        .other          _ZN2at6native29vectorized_elementwise_kernelILi8EZNS0_50_GLOBAL__N__2680c7bb_12_PowKernel_cu_140f0503_289629pow_tensor_scalar_kernel_implIddEEvRNS_18TensorIteratorBaseET0_EUldE_St5arrayIPcLm2EEEEviS6_T1_,@"STO_CUDA_ENTRY STV_DEFAULT"
_ZN2at6native29vectorized_elementwise_kernelILi8EZNS0_50_GLOBAL__N__2680c7bb_12_PowKernel_cu_140f0503_289629pow_tensor_scalar_kernel_implIddEEvRNS_18TensorIteratorBaseET0_EUldE_St5arrayIPcLm2EEEEviS6_T1_:
.text._ZN2at6native29vectorized_elementwise_kernelILi8EZNS0_50_GLOBAL__N__2680c7bb_12_PowKernel_cu_140f0503_289629pow_tensor_scalar_kernel_implIddEEvRNS_18TensorIteratorBaseET0_EUldE_St5arrayIPcLm2EEEEviS6_T1_:
        /* <DEDUP_REMOVED lines=32> */
.L_x_10698:
        /* <DEDUP_REMOVED lines=81> */
.L_x_10701:
        /* <DEDUP_REMOVED lines=8> */
.L_x_10702:
        /* <DEDUP_REMOVED lines=8> */
.L_x_10703:
        /* <DEDUP_REMOVED lines=9> */
.L_x_10704:
[----:B------:R-:W-:Y:S05]  /*08a0*/  BSYNC B1 ;  /* 0x0000000000017941 */ /* 0x000fea0003800000 */
.L_x_10700:
[----:B------:R-:W-:-:S13]  /*08b0*/  ISETP.GE.AND P0, PT, R23, R22, PT ;  /* 0x000000161700720c */ /* 0x000fda0003f06270 */
[----:B-12---:R-:W1:Y:S01]  /*08c0*/  @!P0 LDC.64 R4, c[0x0][0x220] ;  /* 0x00008800ff048b82 */ /* 0x006e620000000a00 */
[----:B------:R-:W-:Y:S01]  /*08d0*/  @!P0 IADD3 R7, R0, R23, RZ ;  /* 0x0000001700078210 */ /* 0x000fe20007ffe0ff */
[----:B------:R-:W-:Y:S01]  /*08e0*/  @!P0 DMUL R2, R2, R2 ;  /* 0x0000000202028228 */ /* 0x000fe20000000000 */
[----:B------:R-:W-:-:S03]  /*08f0*/  @!P0 VIADD R23, R23, 0x80 ;  /* 0x0000008017178836 */ /* 0x000fc60000000000 */
[----:B-1----:R-:W-:-:S05]  /*0900*/  @!P0 IMAD.WIDE.U32 R4, R7, 0x8, R4 ;  /* 0x0000000807048825 */ /* 0x002fca00078e0004 */
[----:B------:R2:W-:Y:S02]  /*0910*/  @!P0 STG.E.64 desc[UR4][R4.64], R2 ;  /* 0x0000000204008986 */ /* 0x0005e4000c101b04 */
.L_x_10705:
[----:B------:R-:W-:Y:S05]  /*0920*/  BSYNC B0 ;  /* 0x0000000000007941 */ /* 0x000fea0003800000 */
.L_x_10699:
        /* <DEDUP_REMOVED lines=9> */
.L_x_10706:
        /* <DEDUP_REMOVED lines=12> */
.L_x_71679:


//--------------------- .text._ZN2at6native18elementwise_kernelILi128ELi4EZNS0_15gpu_kernel_implIZNS0_50_GLOBAL__N__2680c7bb_12_PowKernel_cu_140f0503_289629pow_tensor_scalar_kernel_implIssEEvRNS_18TensorIteratorBaseET0_EUlsE2_EEvS6_RKT_EUliE_EEviT1_ --------------------------
	.section	.text._ZN2at6native18elementwise_kernelILi128ELi4EZNS0_15gpu_kernel_implIZNS0_50_GLOBAL__N__2680c7bb_12_PowKernel_cu_140f0503_289629pow_tensor_scalar_kernel_implIssEEvRNS_18TensorIteratorBaseET0_EUlsE2_EEvS6_RKT_EUliE_EEviT1_,"ax",@progbits
	.align	128
        .global         _ZN2at6native18elementwise_kernelILi128ELi4EZNS0_15gpu_kernel_implIZNS0_50_GLOBAL__N__2680c7bb_12_PowKernel_cu_140f0503_289629pow_tensor_scalar_kernel_implIssEEvRNS_18TensorIteratorBaseET0_EUlsE2_EEvS6_RKT_EUliE_EEviT1_
        .type           _ZN2at6native18elementwise_kernelILi128ELi4EZNS0_15gpu_kernel_implIZNS0_50_GLOBAL__N__2680c7bb_12_PowKernel_cu_140f0503_289629pow_tensor_scalar_kernel_implIssEEvRNS_18TensorIteratorBaseET0_EUlsE2_EEvS6_RKT_EUliE_EEviT1_,@function
        .size           _ZN2at6native18elementwise_kernelILi128ELi4EZNS0_15gpu_kernel_implIZNS0_50_GLOBAL__N__2680c7bb_12_PowKernel_cu_140f0503_289629pow_tensor_scalar_kernel_implIssEEvRNS_18TensorIteratorBaseET0_EUlsE2_EEvS6_RKT_EUliE_EEviT1_,(.L_x_71680 - _ZN2at6native18elementwise_kernelILi128ELi4EZNS0_15gpu_kernel_implIZNS0_50_GLOBAL__N__2680c7bb_12_PowKernel_cu_140f0503_289629pow_tensor_scalar_kernel_implIssEEvRNS_18TensorIteratorBaseET0_EUlsE2_EEvS6_RKT_EUliE_EEviT1_)
        .other          _ZN2at6native18elementwise_kernelILi128ELi4EZNS0_15gpu_kernel_implIZNS0_50_GLOBAL__N__2680c7bb_12_PowKernel_cu_140f0503_289629pow_tensor_scalar_kernel_implIssEEvRNS_18TensorIteratorBaseET0_EUlsE2_EEvS6_RKT_EUliE_EEviT1_,@"STO_CUDA_ENTRY STV_DEFAULT"
_ZN2at6native18elementwise_kernelILi128ELi4EZNS0_15gpu_kernel_implIZNS0_50_GLOBAL__N__2680c7bb_12_PowKernel_cu_140f0503_289629pow_tensor_scalar_kernel_implIssEEvRNS_18TensorIteratorBaseET0_EUlsE2_EEvS6_RKT_EUliE_EEviT1_:
.text._ZN2at6native18elementwise_kernelILi128ELi4EZNS0_15gpu_kernel_implIZNS0_50_GLOBAL__N__2680c7bb_12_PowKernel_cu_140f0503_289629pow_tensor_scalar_kernel_implIssEEvRNS_18TensorIteratorBaseET0_EUlsE2_EEvS6_RKT_EUliE_EEviT1_:
        /* <DEDUP_REMOVED lines=313> */
.L_x_10709:
        /* <DEDUP_REMOVED lines=18> */
[----:B------:R0:W5:Y:S01]  /*14b0*/  LDG.E.S8 R0, desc[UR36][R2.64] ;  /* 0x0000002402007981 */ /* 0x000162000c1e1300 */
[----:B------:R-:W-:Y:S05]  /*14c0*/  BRA `(.L_x_10715) ;  /* 0x0000000c005c7947 */ /* 0x000fea0003800000 */
.L_x_10713:
[----:B------:R0:W5:Y:S01]  /*14d0*/  LDG.E.U8 R0, desc[UR36][R2.64] ;  /* 0x0000002402007981 */ /* 0x000162000c1e1100 */
[----:B------:R-:W-:Y:S05]  /*14e0*/  BRA `(.L_x_10715) ;  /* 0x0000000c00547947 */ /* 0x000fea0003800000 */
.L_x_10712:
[----:B------:R-:W-:-:S13]  /*14f0*/  ISETP.NE.AND P0, PT, R4, 0x2, PT ;  /* 0x000000020400780c */ /* 0x000fda0003f05270 */
[----:B------:R-:W-:Y:S05]  /*1500*/  @!P0 BRA `(.L_x_10716) ;  /* 0x0000000000208947 */ /* 0x000fea0003800000 */
[----:B------:R-:W-:-:S13]  /*1510*/  ISETP.NE.AND P0, PT, R4, 0x3, PT ;  /* 0x000000030400780c */ /* 0x000fda0003f05270 */
[----:B------:R-:W-:Y:S05]  /*1520*/  @!P0 BRA `(.L_x_10717) ;  /* 0x0000000000108947 */ /* 0x000fea0003800000 */
[----:B------:R-:W-:-:S13]  /*1530*/  ISETP.NE.AND P0, PT, R4, 0x4, PT ;  /* 0x000000040400780c */ /* 0x000fda0003f05270 */
[----:B------:R-:W-:Y:S05]  /*1540*/  @P0 BRA `(.L_x_10714) ;  /* 0x0000000800e80947 */ /* 0x000fea0003800000 */
[----:B------:R0:W5:Y:S01]  /*1550*/  LDG.E.U16 R0, desc[UR36][R2.64] ;  /* 0x0000002402007981 */ /* 0x000162000c1e1500 */
[----:B------:R-:W-:Y:S05]  /*1560*/  BRA `(.L_x_10715) ;  /* 0x0000000c00347947 */ /* 0x000fea0003800000 */
.L_x_10717:
[----:B------:R0:W5:Y:S01]  /*1570*/  LDG.E.U16 R0, desc[UR36][R2.64] ;  /* 0x0000002402007981 */ /* 0x000162000c1e1500 */
[----:B------:R-:W-:Y:S05]  /*1580*/  BRA `(.L_x_10715) ;  /* 0x0000000c002c7947 */ /* 0x000fea0003800000 */
.L_x_10716:
[----:B------:R0:W5:Y:S01]  /*1590*/  LDG.E.U16 R0, desc[UR36][R2.64] ;  /* 0x0000002402007981 */ /* 0x000162000c1e1500 */
[----:B------:R-:W-:Y:S05]  /*15a0*/  BRA `(.L_x_10715) ;  /* 0x0000000c00247947 */ /* 0x000fea0003800000 */
.L_x_10711:
[----:B------:R-:W-:-:S13]  /*15b0*/  ISETP.GT.AND P0, PT, R4, 0x6, PT ;  /* 0x000000060400780c */ /* 0x000fda0003f04270 */
[----:B------:R-:W-:Y:S05]  /*15c0*/  @P0 BRA `(.L_x_10718) ;  /* 0x0000000000300947 */ /* 0x000fea0003800000 */
[----:B------:R-:W-:-:S13]  /*15d0*/  ISETP.NE.AND P0, PT, R4, 0x5, PT ;  /* 0x000000050400780c */ /* 0x000fda0003f05270 */
[----:B------:R-:W-:Y:S05]  /*15e0*/  @!P0 BRA `(.L_x_10719) ;  /* 0x0000000000148947 */ /* 0x000fea0003800000 */
[----:B------:R-:W-:-:S13]  /*15f0*/  ISETP.NE.AND P0, PT, R4, 0x6, PT ;  /* 0x000000060400780c */ /* 0x000fda0003f05270 */
[----:B------:R-:W-:Y:S05]  /*1600*/  @P0 BRA `(.L_x_10714) ;  /* 0x0000000800b80947 */ /* 0x000fea0003800000 */
[----:B------:R-:W2:Y:S02]  /*1610*/  LDG.E R2, desc[UR36][R2.64] ;  /* 0x0000002402027981 */ /* 0x000ea4000c1e1900 */
[----:B--2---:R0:W1:Y:S01]  /*1620*/  F2I.FTZ.TRUNC.NTZ R0, R2 ;  /* 0x0000000200007305 */ /* 0x004062000021f100 */
[----:B------:R-:W-:Y:S05]  /*1630*/  BRA `(.L_x_10715) ;  /* 0x0000000c00007947 */ /* 0x000fea0003800000 */
.L_x_10719:
[----:B------:R-:W2:Y:S02]  /*1640*/  LDG.E.U16 R4, desc[UR36][R2.64] ;  /* 0x0000002402047981 */ /* 0x000ea4000c1e1500 */
[----:B--2---:R-:W-:-:S06]  /*1650*/  HADD2.F32 R4, -RZ, R4.H0_H0 ;  /* 0x20000004ff047230 */ /* 0x004fcc0000004100 */
[----:B------:R-:W0:Y:S02]  /*1660*/  F2I.FTZ.TRUNC.NTZ R4, R4 ;  /* 0x0000000400047305 */ /* 0x000e24000021f100 */
[----:B0-----:R-:W-:Y:S01]  /*1670*/  PRMT R0, R4, 0x7610, R0 ;  /* 0x0000761004007816 */ /* 0x001fe20000000000 */
[----:B------:R-:W-:Y:S06]  /*1680*/  BRA `(.L_x_10715) ;  /* 0x0000000800ec7947 */ /* 0x000fec0003800000 */
.L_x_10718:
[----:B------:R-:W-:-:S13]  /*1690*/  ISETP.NE.AND P0, PT, R4, 0x7, PT ;  /* 0x000000070400780c */ /* 0x000fda0003f05270 */
[----:B------:R-:W-:Y:S05]  /*16a0*/  @!P0 BRA `(.L_x_10720) ;  /* 0x0000000000308947 */ /* 0x000fea0003800000 */
[----:B------:R-:W-:-:S13]  /*16b0*/  ISETP.NE.AND P0, PT, R4, 0x8, PT ;  /* 0x000000080400780c */ /* 0x000fda0003f05270 */
[----:B------:R-:W-:Y:S05]  /*16c0*/  @!P0 BRA `(.L_x_10721) ;  /* 0x0000000000148947 */ /* 0x000fea0003800000 */
[----:B------:R-:W-:-:S13]  /*16d0*/  ISETP.NE.AND P0, PT, R4, 0x9, PT ;  /* 0x000000090400780c */ /* 0x000fda0003f05270 */
[----:B------:R-:W-:Y:S05]  /*16e0*/  @P0 BRA `(.L_x_10714) ;  /* 0x0000000800800947 */ /* 0x000fea0003800000 */
[----:B------:R-:W2:Y:S02]  /*16f0*/  LDG.E R2, desc[UR36][R2.64] ;  /* 0x0000002402027981 */ /* 0x000ea4000c1e1900 */
[----:B--2---:R0:W1:Y:S01]  /*1700*/  F2I.FTZ.TRUNC.NTZ R0, R2 ;  /* 0x0000000200007305 */ /* 0x004062000021f100 */
[----:B------:R-:W-:Y:S05]  /*1710*/  BRA `(.L_x_10715) ;  /* 0x0000000800c87947 */ /* 0x000fea0003800000 */
.L_x_10721:
[----:B------:R-:W2:Y:S02]  /*1720*/  LDG.E.U16 R2, desc[UR36][R2.64] ;  /* 0x0000002402027981 */ /* 0x000ea4000c1e1500 */
[----:B--2---:R-:W-:-:S06]  /*1730*/  HADD2.F32 R4, -RZ, R2.H0_H0 ;  /* 0x20000002ff047230 */ /* 0x004fcc0000004100 */
[----:B------:R-:W0:Y:S02]  /*1740*/  F2I.FTZ.TRUNC.NTZ R4, R4 ;  /* 0x0000000400047305 */ /* 0x000e24000021f100 */
[----:B0-----:R-:W-:Y:S01]  /*1750*/  PRMT R0, R4, 0x7610, R0 ;  /* 0x0000761004007816 */ /* 0x001fe20000000000 */
[----:B------:R-:W-:Y:S06]  /*1760*/  BRA `(.L_x_10715) ;  /* 0x0000000800b47947 */ /* 0x000fec0003800000 */
.L_x_10720:
[----:B------:R-:W2:Y:S02]  /*1770*/  LDG.E.64 R2, desc[UR36][R2.64] ;  /* 0x0000002402027981 */ /* 0x000ea4000c1e1b00 */
[----:B--2---:R0:W1:Y:S01]  /*1780*/  F2I.F64.TRUNC R0, R2 ;  /* 0x0000000200007311 */ /* 0x004062000030d100 */
[----:B------:R-:W-:Y:S05]  /*1790*/  BRA `(.L_x_10715) ;  /* 0x0000000800a87947 */ /* 0x000fea0003800000 */
.L_x_10710:
        /* <DEDUP_REMOVED lines=10> */
[----:B------:R-:W-:Y:S01]  /*1840*/  SEL R0, RZ, 0x1, !P0 ;  /* 0x00000001ff007807 */ /* 0x000fe20004000000 */
[----:B------:R-:W-:Y:S08]  /*1850*/  BRA `(.L_x_10715) ;  /* 0x0000000800787947 */ /* 0x000ff00003800000 */
.L_x_10724:
[----:B------:R-:W2:Y:S02]  /*1860*/  LDG.E.64 R2, desc[UR36][R2.64] ;  /* 0x0000002402027981 */ /* 0x000ea4000c1e1b00 */
[----:B--2---:R3:W4:Y:S01]  /*1870*/  F2I.F64.TRUNC R0, R2 ;  /* 0x0000000200007311 */ /* 0x004722000030d100 */
[----:B------:R-:W-:Y:S05]  /*1880*/  BRA `(.L_x_10715) ;  /* 0x00000008006c7947 */ /* 0x000fea0003800000 */
.L_x_10723:
        /* <DEDUP_REMOVED lines=24> */
[----:B------:R-:W-:-:S06]  /*1a10*/  LOP3.LUT R5, R5, 0x80000000, R0, 0xf8, !PT ;  /* 0x8000000005057812 */ /* 0x000fcc00078ef800 */
[----:B------:R-:W0:Y:S02]  /*1a20*/  F2I.FTZ.TRUNC.NTZ R5, R5 ;  /* 0x0000000500057305 */ /* 0x000e24000021f100 */
[----:B0-----:R-:W-:Y:S01]  /*1a30*/  PRMT R0, R5, 0x7610, R0 ;  /* 0x0000761005007816 */ /* 0x001fe20000000000 */
[----:B------:R-:W-:Y:S06]  /*1a40*/  BRA `(.L_x_10715) ;  /* 0x0000000400fc7947 */ /* 0x000fec0003800000 */
.L_x_10726:
        /* <DEDUP_REMOVED lines=11> */
[----:B------:R-:W-:-:S06]  /*1b00*/  LOP3.LUT R4, R4, 0x80000000, R5, 0xf8, !PT ;  /* 0x8000000004047812 */ /* 0x000fcc00078ef805 */
[----:B------:R-:W0:Y:S02]  /*1b10*/  F2I.FTZ.TRUNC.NTZ R4, R4 ;  /* 0x0000000400047305 */ /* 0x000e24000021f100 */
[----:B0-----:R-:W-:Y:S01]  /*1b20*/  PRMT R0, R4, 0x7610, R0 ;  /* 0x0000761004007816 */ /* 0x001fe20000000000 */
[----:B------:R-:W-:Y:S06]  /*1b30*/  BRA `(.L_x_10715) ;  /* 0x0000000400c07947 */ /* 0x000fec0003800000 */
.L_x_10725:
[----:B------:R-:W2:Y:S02]  /*1b40*/  LDG.E.U16 R4, desc[UR36][R2.64] ;  /* 0x0000002402047981 */ /* 0x000ea4000c1e1500 */
[----:B--2---:R-:W-:-:S06]  /*1b50*/  IMAD.U32 R4, R4, 0x10000, RZ ;  /* 0x0001000004047824 */ /* 0x004fcc00078e00ff */
[----:B------:R-:W0:Y:S02]  /*1b60*/  F2I.FTZ.TRUNC.NTZ R4, R4 ;  /* 0x0000000400047305 */ /* 0x000e24000021f100 */
[----:B0-----:R-:W-:Y:S01]  /*1b70*/  PRMT R0, R4, 0x7610, R0 ;  /* 0x0000761004007816 */ /* 0x001fe20000000000 */
[----:B------:R-:W-:Y:S06]  /*1b80*/  BRA `(.L_x_10715) ;  /* 0x0000000400ac7947 */ /* 0x000fec0003800000 */
.L_x_10722:
        /* <DEDUP_REMOVED lines=10> */
.L_x_10729:
        /* <DEDUP_REMOVED lines=21> */
.L_x_10733:
[----:B------:R-:W-:Y:S05]  /*1d80*/  BSYNC B1 ;  /* 0x0000000000017941 */ /* 0x000fea0003800000 */
.L_x_10732:
[----:B------:R-:W-:Y:S01]  /*1d90*/  IMAD.SHL.U32 R2, R2, 0x100000, RZ ;  /* 0x0010000002027824 */ /* 0x000fe200078e00ff */
[----:B------:R-:W-:-:S04]  /*1da0*/  LEA R3, R0, 0x3b800000, 0x17 ;  /* 0x3b80000000037811 */ /* 0x000fc800078eb8ff */
[----:B------:R-:W-:-:S07]  /*1db0*/  LOP3.LUT R4, R3, R2, R4, 0xfe, !PT ;  /* 0x0000000203047212 */ /* 0x000fce00078efe04 */
.L_x_10731:
[----:B------:R-:W-:Y:S05]  /*1dc0*/  BSYNC B0 ;  /* 0x0000000000007941 */ /* 0x000fea0003800000 */
.L_x_10730:
[----:B------:R-:W0:Y:S02]  /*1dd0*/  F2I.FTZ.TRUNC.NTZ R4, R4 ;  /* 0x0000000400047305 */ /* 0x000e24000021f100 */
[----:B0-----:R-:W-:Y:S01]  /*1de0*/  PRMT R0, R4, 0x7610, R0 ;  /* 0x0000761004007816 */ /* 0x001fe20000000000 */
[----:B------:R-:W-:Y:S06]  /*1df0*/  BRA `(.L_x_10715) ;  /* 0x0000000400107947 */ /* 0x000fec0003800000 */
.L_x_10728:
        /* <DEDUP_REMOVED lines=21> */
.L_x_10737:
[----:B------:R-:W-:Y:S05]  /*1f50*/  BSYNC B1 ;  /* 0x0000000000017941 */ /* 0x000fea0003800000 */
.L_x_10736:
[----:B------:R-:W-:Y:S01]  /*1f60*/  IMAD.SHL.U32 R2, R2, 0x200000, RZ ;  /* 0x0020000002027824 */ /* 0x000fe200078e00ff */
[----:B------:R-:W-:-:S04]  /*1f70*/  LEA R3, R0, 0x37800000, 0x17 ;  /* 0x3780000000037811 */ /* 0x000fc800078eb8ff */
[----:B------:R-:W-:-:S07]  /*1f80*/  LOP3.LUT R4, R3, R2, R4, 0xfe, !PT ;  /* 0x0000000203047212 */ /* 0x000fce00078efe04 */
.L_x_10735:
[----:B------:R-:W-:Y:S05]  /*1f90*/  BSYNC B0 ;  /* 0x0000000000007941 */ /* 0x000fea0003800000 */
.L_x_10734:
[----:B------:R-:W0:Y:S02]  /*1fa0*/  F2I.FTZ.TRUNC.NTZ R4, R4 ;  /* 0x0000000400047305 */ /* 0x000e24000021f100 */
[----:B0-----:R-:W-:Y:S01]  /*1fb0*/  PRMT R0, R4, 0x7610, R0 ;  /* 0x0000761004007816 */ /* 0x001fe20000000000 */
[----:B------:R-:W-:Y:S06]  /*1fc0*/  BRA `(.L_x_10715) ;  /* 0x00000000009c7947 */ /* 0x000fec0003800000 */
.L_x_10727:
        /* <DEDUP_REMOVED lines=14> */
.L_x_10741:
[----:B------:R-:W-:Y:S05]  /*20b0*/  BSYNC B0 ;  /* 0x0000000000007941 */ /* 0x000fea0003800000 */
.L_x_10740:
[----:B------:R-:W0:Y:S02]  /*20c0*/  F2I.FTZ.TRUNC.NTZ R4, R4 ;  /* 0x0000000400047305 */ /* 0x000e24000021f100 */
[----:B0-----:R-:W-:Y:S01]  /*20d0*/  PRMT R0, R4, 0x7610, R0 ;  /* 0x0000761004007816 */ /* 0x001fe20000000000 */
[----:B------:R-:W-:Y:S06]  /*20e0*/  BRA `(.L_x_10715) ;  /* 0x0000000000547947 */ /* 0x000fec0003800000 */
.L_x_10714:
        /* <DEDUP_REMOVED lines=16> */
.L_x_10742:
[----:B------:R-:W-:Y:S01]  /*21f0*/  PRMT R0, RZ, 0x7610, R0 ;  /* 0x00007610ff007816 */ /* 0x000fe20000000000 */
[----:B------:R-:W-:Y:S06]  /*2200*/  BRA `(.L_x_10715) ;  /* 0x00000000000c7947 */ /* 0x000fec0003800000 */
.L_x_10739:
[----:B------:R2:W5:Y:S01]  /*2210*/  LDG.E.U16 R0, desc[UR36][R2.64] ;  /* 0x0000002402007981 */ /* 0x000562000c1e1500 */
[----:B------:R-:W-:Y:S05]  /*2220*/  BRA `(.L_x_10715) ;  /* 0x0000000000047947 */ /* 0x000fea0003800000 */
.L_x_10738:
[----:B------:R1:W5:Y:S02]  /*2230*/  LDG.E.U16 R0, desc[UR36][R2.64] ;  /* 0x0000002402007981 */ /* 0x000364000c1e1500 */
.L_x_10715:
[----:B------:R-:W-:Y:S01]  /*2240*/  ULDC.U16 UR4, c[0x0][0x420] ;  /* 0x0001080000047ab9 */ /* 0x000fe20000000400 */
[----:B0123--:R-:W0:Y:S01]  /*2250*/  LDC.U16 R2, c[0x0][0x420] ;  /* 0x00010800ff027b82 */ /* 0x00fe220000000400 */
[----:B------:R-:W-:Y:S01]  /*2260*/  UPRMT UR4, UR4, 0x9910, URZ ;  /* 0x0000991004047896 */ /* 0x000fe2000800003f */
[----:B------:R-:W-:Y:S05]  /*2270*/  BSSY B0, `(.L_x_10743) ;  /* 0x0000039000007945 */ /* 0x000fea0003800000 */
[----:B------:R-:W-:-:S13]  /*2280*/  ISETP.LE.AND P0, PT, RZ, UR4, PT ;  /* 0x00000004ff007c0c */ /* 0x000fda000bf03270 */
[----:B------:R-:W-:Y:S05]  /*2290*/  @!P0 BRA `(.L_x_10744) ;  /* 0x0000000000b08947 */ /* 0x000fea0003800000 */
[----:B------:R-:W-:Y:S01]  /*22a0*/  ISETP.NE.AND P0, PT, RZ, UR4, PT ;  /* 0x00000004ff007c0c */ /* 0x000fe2000bf05270 */
[----:B------:R-:W-:-:S12]  /*22b0*/  IMAD.MOV.U32 R3, RZ, RZ, 0x1 ;  /* 0x00000001ff037424 */ /* 0x000fd800078e00ff */
[----:B------:R-:W-:Y:S05]  /*22c0*/  @!P0 BRA `(.L_x_10745) ;  /* 0x0000000000cc8947 */ /* 0x000fea0003800000 */
[----:B------:R-:W1:Y:S01]  /*22d0*/  LDC R5, c[0x0][0x420] ;  /* 0x00010800ff057b82 */ /* 0x000e620000000800 */
[C---:B0-----:R-:W-:Y:S01]  /*22e0*/  LOP3.LUT R4, R2.reuse, 0x1, RZ, 0xc0, !PT ;  /* 0x0000000102047812 */ /* 0x041fe200078ec0ff */
[----:B------:R-:W-:Y:S01]  /*22f0*/  VIADD R3, R2, 0x1 ;  /* 0x0000000102037836 */ /* 0x000fe20000000000 */
[----:B------:R-:W-:Y:S02]  /*2300*/  BSSY B1, `(.L_x_10746) ;  /* 0x0000024000017945 */ /* 0x000fe40003800000 */
[----:B------:R-:W-:Y:S02]  /*2310*/  ISETP.NE.U32.AND P0, PT, R4, 0x1, PT ;  /* 0x000000010400780c */ /* 0x000fe40003f05070 */
[----:B------:R-:W-:Y:S02]  /*2320*/  LOP3.LUT R4, R3, 0xffff, RZ, 0xc0, !PT ;  /* 0x0000ffff03047812 */ /* 0x000fe400078ec0ff */
[----:B----45:R-:W-:Y:S02]  /*2330*/  SEL R3, R0, 0x1, !P0 ;  /* 0x0000000100037807 */ /* 0x030fe40004000000 */
[----:B------:R-:W-:-:S02]  /*2340*/  ISETP.GE.U32.AND P0, PT, R4, 0x3, PT ;  /* 0x000000030400780c */ /* 0x000fc40003f06070 */
[----:B------:R-:W-:Y:S02]  /*2350*/  PRMT R0, R0, 0x9910, RZ ;  /* 0x0000991000007816 */ /* 0x000fe400000000ff */
[----:B------:R-:W-:-:S03]  /*2360*/  PRMT R3, R3, 0x9910, RZ ;  /* 0x0000991003037816 */ /* 0x000fc600000000ff */
[----:B------:R-:W-:-:S04]  /*2370*/  IMAD.MOV.U32 R4, RZ, RZ, R0 ;  /* 0x000000ffff047224 */ /* 0x000fc800078e0000 */
[----:B------:R-:W-:Y:S01]  /*2380*/  IMAD R4, R4, R4, RZ ;  /* 0x0000000404047224 */ /* 0x000fe200078e02ff */
[----:B-1----:R-:W-:-:S04]  /*2390*/  LOP3.LUT R5, R5, 0xffff, RZ, 0xc0, !PT ;  /* 0x0000ffff05057812 */ /* 0x002fc800078ec0ff */
[----:B------:R-:W-:Y:S01]  /*23a0*/  LEA.HI R2, R5, R2, RZ, 0x11 ;  /* 0x0000000205027211 */ /* 0x000fe200078f88ff */
[----:B------:R-:W-:Y:S06]  /*23b0*/  @!P0 BRA `(.L_x_10747) ;  /* 0x0000000000608947 */ /* 0x000fec0003800000 */
[----:B------:R-:W-:-:S04]  /*23c0*/  PRMT R0, R2, 0x9910, RZ ;  /* 0x0000991002007816 */ /* 0x000fc800000000ff */
[----:B------:R-:W-:-:S04]  /*23d0*/  SHF.R.S32.HI R0, RZ, 0x1, R0 ;  /* 0x00000001ff007819 */ /* 0x000fc80000011400 */
[----:B------:R-:W-:-:S07]  /*23e0*/  PRMT R5, R0, 0x7610, R5 ;  /* 0x0000761000057816 */ /* 0x000fce0000000005 */
.L_x_10748:
[C---:B------:R-:W-:Y:S02]  /*23f0*/  LOP3.LUT R2, R5.reuse, 0xffff, RZ, 0xc0, !PT ;  /* 0x0000ffff05027812 */ /* 0x040fe400078ec0ff */
[----:B------:R-:W-:Y:S02]  /*2400*/  LOP3.LUT R0, R5, 0x1, RZ, 0xc0, !PT ;  /* 0x0000000105007812 */ /* 0x000fe400078ec0ff */
[----:B------:R-:W-:Y:S02]  /*2410*/  PRMT R6, R3, 0x9910, RZ ;  /* 0x0000991003067816 */ /* 0x000fe400000000ff */
[----:B------:R-:W-:Y:S01]  /*2420*/  LEA.HI R3, R2, R5, RZ, 0x11 ;  /* 0x0000000502037211 */ /* 0x000fe200078f88ff */
[----:B------:R-:W-:Y:S01]  /*2430*/  VIADD R5, R5, 0x1 ;  /* 0x0000000105057836 */ /* 0x000fe20000000000 */
[----:B------:R-:W-:Y:S01]  /*2440*/  ISETP.NE.U32.AND P0, PT, R0, 0x1, PT ;  /* 0x000000010000780c */ /* 0x000fe20003f05070 */
[----:B------:R-:W-:Y:S01]  /*2450*/  IMAD.MOV.U32 R2, RZ, RZ, R6 ;  /* 0x000000ffff027224 */ /* 0x000fe200078e0006 */
[----:B------:R-:W-:-:S02]  /*2460*/  PRMT R6, R3, 0x9910, RZ ;  /* 0x0000991003067816 */ /* 0x000fc400000000ff */
[----:B------:R-:W-:Y:S02]  /*2470*/  SEL R0, R4, 0x1, !P0 ;  /* 0x0000000104007807 */ /* 0x000fe40004000000 */
[----:B------:R-:W-:Y:S02]  /*2480*/  LOP3.LUT R5, R5, 0xffff, RZ, 0xc0, !PT ;  /* 0x0000ffff05057812 */ /* 0x000fe400078ec0ff */
[----:B------:R-:W-:Y:S02]  /*2490*/  PRMT R0, R0, 0x9910, RZ ;  /* 0x0000991000007816 */ /* 0x000fe400000000ff */
[----:B------:R-:W-:Y:S02]  /*24a0*/  ISETP.GE.U32.AND P0, PT, R5, 0x3, PT ;  /* 0x000000030500780c */ /* 0x000fe40003f06070 */
[----:B------:R-:W-:Y:S01]  /*24b0*/  PRMT R7, R4, 0x9910, RZ ;  /* 0x0000991004077816 */ /* 0x000fe200000000ff */
[----:B------:R-:W-:Y:S02]  /*24c0*/  IMAD.MOV.U32 R3, RZ, RZ, R0 ;  /* 0x000000ffff037224 */ /* 0x000fe400078e0000 */
[----:B------:R-:W-:-:S02]  /*24d0*/  IMAD.MOV.U32 R0, RZ, RZ, R6 ;  /* 0x000000ffff007224 */ /* 0x000fc400078e0006 */
[----:B------:R-:W-:Y:S02]  /*24e0*/  IMAD.MOV.U32 R4, RZ, RZ, R7 ;  /* 0x000000ffff047224 */ /* 0x000fe400078e0007 */
[----:B------:R-:W-:Y:S01]  /*24f0*/  IMAD R3, R2, R3, RZ ;  /* 0x0000000302037224 */ /* 0x000fe200078e02ff */
[----:B------:R-:W-:Y:S01]  /*2500*/  SHF.R.S32.HI R0, RZ, 0x1, R0 ;  /* 0x00000001ff007819 */ /* 0x000fe20000011400 */
[----:B------:R-:W-:-:S03]  /*2510*/  IMAD R4, R4, R4, RZ ;  /* 0x0000000404047224 */ /* 0x000fc600078e02ff */
[----:B------:R-:W-:Y:S01]  /*2520*/  PRMT R5, R0, 0x7610, R5 ;  /* 0x0000761000057816 */ /* 0x000fe20000000005 */
[----:B------:R-:W-:Y:S06]  /*2530*/  @P0 BRA `(.L_x_10748) ;  /* 0xfffffffc00ac0947 */ /* 0x000fec000383ffff */
.L_x_10747:
[----:B------:R-:W-:Y:S05]  /*2540*/  BSYNC B1 ;  /* 0x0000000000017941 */ /* 0x000fea0003800000 */
.L_x_10746:
[----:B------:R-:W-:Y:S05]  /*2550*/  BRA `(.L_x_10745) ;  /* 0x0000000000287947 */ /* 0x000fea0003800000 */
.L_x_10744:
[----:B----45:R-:W-:Y:S01]  /*2560*/  PRMT R0, R0, 0x9910, RZ ;  /* 0x0000991000007816 */ /* 0x030fe200000000ff */
[----:B------:R-:W-:-:S03]  /*2570*/  IMAD.MOV.U32 R3, RZ, RZ, 0x1 ;  /* 0x00000001ff037424 */ /* 0x000fc600078e00ff */
[----:B------:R-:W-:-:S13]  /*2580*/  ISETP.NE.AND P0, PT, R0, 0x1, PT ;  /* 0x000000010000780c */ /* 0x000fda0003f05270 */
[----:B------:R-:W-:Y:S05]  /*2590*/  @!P0 BRA `(.L_x_10745) ;  /* 0x0000000000188947 */ /* 0x000fea0003800000 */
[----:B------:R-:W-:Y:S01]  /*25a0*/  ISETP.NE.AND P0, PT, R0, -0x1, PT ;  /* 0xffffffff0000780c */ /* 0x000fe20003f05270 */
[----:B------:R-:W-:-:S12]  /*25b0*/  IMAD.MOV.U32 R3, RZ, RZ, 0x1 ;  /* 0x00000001ff037424 */ /* 0x000fd800078e00ff */
[----:B0-----:R-:W-:-:S04]  /*25c0*/  @!P0 LOP3.LUT R2, R2, 0x1, RZ, 0xc0, !PT ;  /* 0x0000000102028812 */ /* 0x001fc800078ec0ff */
[----:B------:R-:W-:-:S04]  /*25d0*/  @!P0 ISETP.NE.U32.AND P1, PT, R2, 0x1, PT ;  /* 0x000000010200880c */ /* 0x000fc80003f25070 */
[----:B------:R-:W-:-:S04]  /*25e0*/  @!P0 SEL R3, R3, 0xffff, P1 ;  /* 0x0000ffff03038807 */ /* 0x000fc80000800000 */
[----:B------:R-:W-:-:S07]  /*25f0*/  @P0 PRMT R3, RZ, 0x7610, R3 ;  /* 0x00007610ff030816 */ /* 0x000fce0000000003 */
.L_x_10745:
[----:B------:R-:W-:Y:S05]  /*2600*/  BSYNC B0 ;  /* 0x0000000000007941 */ /* 0x000fea0003800000 */
.L_x_10743:
[----:B0-----:R-:W4:Y:S02]  /*2610*/  LDC.U8 R2, c[0x0][0x430] ;  /* 0x00010c00ff027b82 */ /* 0x001f240000000000 */
[----:B----45:R-:W-:-:S04]  /*2620*/  PRMT R0, R2, 0x9910, RZ ;  /* 0x0000991002007816 */ /* 0x030fc800000000ff */
        /* <DEDUP_REMOVED lines=10> */
[----:B------:R0:W-:Y:S01]  /*26d0*/  STG.E.U8 desc[UR36][R16.64], R3 ;  /* 0x0000000310007986 */ /* 0x0001e2000c101124 */
[----:B------:R-:W-:Y:S05]  /*26e0*/  BRA `(.L_x_10754) ;  /* 0x0000000c00787947 */ /* 0x000fea0003800000 */
.L_x_10752:
[----:B------:R0:W-:Y:S01]  /*26f0*/  STG.E.U8 desc[UR36][R16.64], R3 ;  /* 0x0000000310007986 */ /* 0x0001e2000c101124 */
[----:B------:R-:W-:Y:S05]  /*2700*/  BRA `(.L_x_10754) ;  /* 0x0000000c00707947 */ /* 0x000fea0003800000 */
.L_x_10751:
[----:B------:R-:W-:-:S13]  /*2710*/  ISETP.NE.AND P0, PT, R0, 0x2, PT ;  /* 0x000000020000780c */ /* 0x000fda0003f05270 */
[----:B------:R-:W-:Y:S05]  /*2720*/  @!P0 BRA `(.L_x_10755) ;  /* 0x0000000000308947 */ /* 0x000fea0003800000 */
[----:B------:R-:W-:-:S13]  /*2730*/  ISETP.NE.AND P0, PT, R0, 0x3, PT ;  /* 0x000000030000780c */ /* 0x000fda0003f05270 */
[----:B------:R-:W-:Y:S05]  /*2740*/  @!P0 BRA `(.L_x_10756) ;  /* 0x00000000001c8947 */ /* 0x000fea0003800000 */
[----:B------:R-:W-:-:S13]  /*2750*/  ISETP.NE.AND P0, PT, R0, 0x4, PT ;  /* 0x000000040000780c */ /* 0x000fda0003f05270 */
[----:B------:R-:W-:Y:S05]  /*2760*/  @P0 BRA `(.L_x_10753) ;  /* 0x0000000800f80947 */ /* 0x000fea0003800000 */
[----:B------:R-:W-:-:S05]  /*2770*/  PRMT R3, R3, 0x9910, RZ ;  /* 0x0000991003037816 */ /* 0x000fca00000000ff */
[----:B------:R-:W-:-:S05]  /*2780*/  IMAD.MOV.U32 R2, RZ, RZ, R3 ;  /* 0x000000ffff027224 */ /* 0x000fca00078e0003 */
[----:B------:R-:W-:-:S05]  /*2790*/  SHF.R.S32.HI R3, RZ, 0x1f, R2 ;  /* 0x0000001fff037819 */ /* 0x000fca0000011402 */
[----:B------:R0:W-:Y:S01]  /*27a0*/  STG.E.64 desc[UR36][R16.64], R2 ;  /* 0x0000000210007986 */ /* 0x0001e2000c101b24 */
[----:B------:R-:W-:Y:S05]  /*27b0*/  BRA `(.L_x_10754) ;  /* 0x0000000c00447947 */ /* 0x000fea0003800000 */
.L_x_10756:
[----:B------:R-:W-:-:S05]  /*27c0*/  PRMT R3, R3, 0x9910, RZ ;  /* 0x0000991003037816 */ /* 0x000fca00000000ff */
[----:B------:R0:W-:Y:S01]  /*27d0*/  STG.E desc[UR36][R16.64], R3 ;  /* 0x0000000310007986 */ /* 0x0001e2000c101924 */
[----:B------:R-:W-:Y:S05]  /*27e0*/  BRA `(.L_x_10754) ;  /* 0x0000000c00387947 */ /* 0x000fea0003800000 */
.L_x_10755:
[----:B------:R0:W-:Y:S01]  /*27f0*/  STG.E.U16 desc[UR36][R16.64], R3 ;  /* 0x0000000310007986 */ /* 0x0001e2000c101524 */
[----:B------:R-:W-:Y:S05]  /*2800*/  BRA `(.L_x_10754) ;  /* 0x0000000c00307947 */ /* 0x000fea0003800000 */
.L_x_10750:
[----:B------:R-:W-:-:S13]  /*2810*/  ISETP.GT.AND P0, PT, R0, 0x6, PT ;  /* 0x000000060000780c */ /* 0x000fda0003f04270 */
[----:B------:R-:W-:Y:S05]  /*2820*/  @P0 BRA `(.L_x_10757) ;  /* 0x00000000002c0947 */ /* 0x000fea0003800000 */
[----:B------:R-:W-:-:S13]  /*2830*/  ISETP.NE.AND P0, PT, R0, 0x5, PT ;  /* 0x000000050000780c */ /* 0x000fda0003f05270 */
[----:B------:R-:W-:Y:S05]  /*2840*/  @!P0 BRA `(.L_x_10758) ;  /* 0x0000000000148947 */ /* 0x000fea0003800000 */
[----:B------:R-:W-:-:S13]  /*2850*/  ISETP.NE.AND P0, PT, R0, 0x6, PT ;  /* 0x000000060000780c */ /* 0x000fda0003f05270 */
[----:B------:R-:W-:Y:S05]  /*2860*/  @P0 BRA `(.L_x_10753) ;  /* 0x0000000800b80947 */ /* 0x000fea0003800000 */
[----:B------:R-:W0:Y:S02]  /*2870*/  I2F.S16 R3, R3 ;  /* 0x0000000300037306 */ /* 0x000e240000101400 */
[----:B0-----:R0:W-:Y:S01]  /*2880*/  STG.E desc[UR36][R16.64], R3 ;  /* 0x0000000310007986 */ /* 0x0011e2000c101924 */
[----:B------:R-:W-:Y:S05]  /*2890*/  BRA `(.L_x_10754) ;  /* 0x0000000c000c7947 */ /* 0x000fea0003800000 */
.L_x_10758:
[----:B------:R-:W0:Y:S02]  /*28a0*/  I2F.S16 R0, R3 ;  /* 0x0000000300007306 */ /* 0x000e240000101400 */
[----:B0-----:R-:W-:-:S05]  /*28b0*/  F2FP.F16.F32.PACK_AB R0, RZ, R0 ;  /* 0x00000000ff00723e */ /* 0x001fca00000000ff */
[----:B------:R0:W-:Y:S01]  /*28c0*/  STG.E.U16 desc[UR36][R16.64], R0 ;  /* 0x0000000010007986 */ /* 0x0001e2000c101524 */
[----:B------:R-:W-:Y:S05]  /*28d0*/  BRA `(.L_x_10754) ;  /* 0x0000000800fc7947 */ /* 0x000fea0003800000 */
.L_x_10757:
[----:B------:R-:W-:-:S13]  /*28e0*/  ISETP.NE.AND P0, PT, R0, 0x7, PT ;  /* 0x000000070000780c */ /* 0x000fda0003f05270 */
[----:B------:R-:W-:Y:S05]  /*28f0*/  @!P0 BRA `(.L_x_10759) ;  /* 0x0000000000348947 */ /* 0x000fea0003800000 */
[----:B------:R-:W-:-:S13]  /*2900*/  ISETP.NE.AND P0, PT, R0, 0x8, PT ;  /* 0x000000080000780c */ /* 0x000fda0003f05270 */
[----:B------:R-:W-:Y:S05]  /*2910*/  @!P0 BRA `(.L_x_10760) ;  /* 0x0000000000188947 */ /* 0x000fea0003800000 */
[----:B------:R-:W-:-:S13]  /*2920*/  ISETP.NE.AND P0, PT, R0, 0x9, PT ;  /* 0x000000090000780c */ /* 0x000fda0003f05270 */
[----:B------:R-:W-:Y:S05]  /*2930*/  @P0 BRA `(.L_x_10753) ;  /* 0x0000000800840947 */ /* 0x000fea0003800000 */
[----:B------:R-:W0:Y:S01]  /*2940*/  I2F.S16 R4, R3 ;  /* 0x0000000300047306 */ /* 0x000e220000101400 */
[----:B------:R-:W-:-:S05]  /*2950*/  IMAD.MOV.U32 R5, RZ, RZ, RZ ;  /* 0x000000ffff057224 */ /* 0x000fca00078e00ff */
[----:B0-----:R0:W-:Y:S01]  /*2960*/  STG.E.64 desc[UR36][R16.64], R4 ;  /* 0x0000000410007986 */ /* 0x0011e2000c101b24 */
[----:B------:R-:W-:Y:S05]  /*2970*/  BRA `(.L_x_10754) ;  /* 0x0000000800d47947 */ /* 0x000fea0003800000 */
.L_x_10760:
[----:B------:R-:W0:Y:S02]  /*2980*/  I2F.S16 R3, R3 ;  /* 0x0000000300037306 */ /* 0x000e240000101400 */
[----:B0-----:R-:W-:-:S04]  /*2990*/  F2FP.F16.F32.PACK_AB R3, RZ, R3 ;  /* 0x00000003ff03723e */ /* 0x001fc800000000ff */
[----:B------:R-:W-:-:S05]  /*29a0*/  PRMT R3, R3, 0x5410, RZ ;  /* 0x0000541003037816 */ /* 0x000fca00000000ff */
[----:B------:R0:W-:Y:S01]  /*29b0*/  STG.E desc[UR36][R16.64], R3 ;  /* 0x0000000310007986 */ /* 0x0001e2000c101924 */
[----:B------:R-:W-:Y:S05]  /*29c0*/  BRA `(.L_x_10754) ;  /* 0x0000000800c07947 */ /* 0x000fea0003800000 */
.L_x_10759:
[----:B------:R-:W0:Y:S02]  /*29d0*/  I2F.F64.S16 R2, R3 ;  /* 0x0000000300027312 */ /* 0x000e240000101c00 */
[----:B0-----:R0:W-:Y:S01]  /*29e0*/  STG.E.64 desc[UR36][R16.64], R2 ;  /* 0x0000000210007986 */ /* 0x0011e2000c101b24 */
[----:B------:R-:W-:Y:S05]  /*29f0*/  BRA `(.L_x_10754) ;  /* 0x0000000800b47947 */ /* 0x000fea0003800000 */
.L_x_10749:
        /* <DEDUP_REMOVED lines=8> */
[----:B------:R-:W-:-:S04]  /*2a80*/  PRMT R0, R3, 0x9910, RZ ;  /* 0x0000991003007816 */ /* 0x000fc800000000ff */
[----:B------:R-:W-:-:S04]  /*2a90*/  ISETP.NE.AND P0, PT, R0, RZ, PT ;  /* 0x000000ff0000720c */ /* 0x000fc80003f05270 */
[----:B------:R-:W-:-:S05]  /*2aa0*/  SEL R3, RZ, 0x1, !P0 ;  /* 0x00000001ff037807 */ /* 0x000fca0004000000 */
[----:B------:R0:W-:Y:S01]  /*2ab0*/  STG.E.U8 desc[UR36][R16.64], R3 ;  /* 0x0000000310007986 */ /* 0x0001e2000c101124 */
[----:B------:R-:W-:Y:S05]  /*2ac0*/  BRA `(.L_x_10754) ;  /* 0x0000000800807947 */ /* 0x000fea0003800000 */
.L_x_10763:
[----:B------:R-:W0:Y:S01]  /*2ad0*/  I2F.F64.S16 R4, R3 ;  /* 0x0000000300047312 */ /* 0x000e220000101c00 */
[----:B------:R-:W-:-:S05]  /*2ae0*/  CS2R R6, SRZ ;  /* 0x0000000000067805 */ /* 0x000fca000001ff00 */
[----:B0-----:R0:W-:Y:S01]  /*2af0*/  STG.E.128 desc[UR36][R16.64], R4 ;  /* 0x0000000410007986 */ /* 0x0011e2000c101d24 */
[----:B------:R-:W-:Y:S05]  /*2b00*/  BRA `(.L_x_10754) ;  /* 0x0000000800707947 */ /* 0x000fea0003800000 */
.L_x_10762:
[----:B------:R-:W-:-:S13]  /*2b10*/  ISETP.NE.AND P0, PT, R0, 0xf, PT ;  /* 0x0000000f0000780c */ /* 0x000fda0003f05270 */
[----:B------:R-:W-:Y:S05]  /*2b20*/  @!P0 BRA `(.L_x_10764) ;  /* 0x0000000000b48947 */ /* 0x000fea0003800000 */
[----:B------:R-:W-:-:S13]  /*2b30*/  ISETP.NE.AND P0, PT, R0, 0x17, PT ;  /* 0x000000170000780c */ /* 0x000fda0003f05270 */
[----:B------:R-:W-:Y:S05]  /*2b40*/  @!P0 BRA `(.L_x_10765) ;  /* 0x0000000000548947 */ /* 0x000fea0003800000 */
[----:B------:R-:W-:-:S13]  /*2b50*/  ISETP.NE.AND P0, PT, R0, 0x18, PT ;  /* 0x000000180000780c */ /* 0x000fda0003f05270 */
[----:B------:R-:W-:Y:S05]  /*2b60*/  @P0 BRA `(.L_x_10753) ;  /* 0x0000000400f80947 */ /* 0x000fea0003800000 */
[----:B------:R-:W0:Y:S01]  /*2b70*/  I2F.S16 R3, R3 ;  /* 0x0000000300037306 */ /* 0x000e220000101400 */
[----:B------:R-:W-:Y:S01]  /*2b80*/  BSSY B0, `(.L_x_10766) ;  /* 0x000000e000007945 */ /* 0x000fe20003800000 */
        /* <DEDUP_REMOVED lines=13> */
.L_x_10767:
[----:B------:R-:W-:Y:S05]  /*2c60*/  BSYNC B0 ;  /* 0x0000000000007941 */ /* 0x000fea0003800000 */
.L_x_10766:
[----:B------:R-:W-:-:S05]  /*2c70*/  LOP3.LUT R5, R0, R5, RZ, 0xfc, !PT ;  /* 0x0000000500057212 */ /* 0x000fca00078efcff */
[----:B------:R0:W-:Y:S01]  /*2c80*/  STG.E.U8 desc[UR36][R16.64], R5 ;  /* 0x0000000510007986 */ /* 0x0001e2000c101124 */
[----:B------:R-:W-:Y:S05]  /*2c90*/  BRA `(.L_x_10754) ;  /* 0x00000008000c7947 */ /* 0x000fea0003800000 */
.L_x_10765:
[----:B------:R-:W0:Y:S01]  /*2ca0*/  I2F.S16 R3, R3 ;  /* 0x0000000300037306 */ /* 0x000e220000101400 */
[----:B------:R-:W-:Y:S01]  /*2cb0*/  BSSY B0, `(.L_x_10768) ;  /* 0x000000f000007945 */ /* 0x000fe20003800000 */
        /* <DEDUP_REMOVED lines=11> */
.L_x_10769:
[----:B------:R-:W-:Y:S01]  /*2d70*/  IMAD.MOV.U32 R0, RZ, RZ, 0x7f ;  /* 0x0000007fff007424 */ /* 0x000fe200078e00ff */
[----:B------:R-:W-:-:S04]  /*2d80*/  ISETP.GT.U32.AND P0, PT, R2, 0x7f800000, PT ;  /* 0x7f8000000200780c */ /* 0x000fc80003f04070 */
[----:B------:R-:W-:-:S09]  /*2d90*/  SEL R0, R0, 0x7c, P0 ;  /* 0x0000007c00007807 */ /* 0x000fd20000000000 */
.L_x_10770:
[----:B------:R-:W-:Y:S05]  /*2da0*/  BSYNC B0 ;  /* 0x0000000000007941 */ /* 0x000fea0003800000 */
.L_x_10768:
[----:B------:R-:W-:-:S04]  /*2db0*/  LOP3.LUT R2, R3, 0x80000000, RZ, 0xc0, !PT ;  /* 0x8000000003027812 */ /* 0x000fc800078ec0ff */
[----:B------:R-:W-:-:S04]  /*2dc0*/  SHF.R.U32.HI R3, RZ, 0x18, R2 ;  /* 0x00000018ff037819 */ /* 0x000fc80000011602 */
[----:B------:R-:W-:-:S05]  /*2dd0*/  LOP3.LUT R3, R0, R3, RZ, 0xfc, !PT ;  /* 0x0000000300037212 */ /* 0x000fca00078efcff */
[----:B------:R0:W-:Y:S01]  /*2de0*/  STG.E.U8 desc[UR36][R16.64], R3 ;  /* 0x0000000310007986 */ /* 0x0001e2000c101124 */
[----:B------:R-:W-:Y:S05]  /*2df0*/  BRA `(.L_x_10754) ;  /* 0x0000000400b47947 */ /* 0x000fea0003800000 */
.L_x_10764:
[----:B------:R-:W0:Y:S02]  /*2e00*/  I2F.S16 R0, R3 ;  /* 0x0000000300007306 */ /* 0x000e240000101400 */
[----:B0-----:R-:W-:-:S05]  /*2e10*/  F2FP.BF16.F32.PACK_AB R0, RZ, R0 ;  /* 0x00000000ff00723e */ /* 0x001fca00000010ff */
[----:B------:R0:W-:Y:S01]  /*2e20*/  STG.E.U16 desc[UR36][R16.64], R0 ;  /* 0x0000000010007986 */ /* 0x0001e2000c101524 */
[----:B------:R-:W-:Y:S05]  /*2e30*/  BRA `(.L_x_10754) ;  /* 0x0000000400a47947 */ /* 0x000fea0003800000 */
.L_x_10761:
        /* <DEDUP_REMOVED lines=8> */
[----:B------:R4:W-:Y:S01]  /*2ec0*/  STG.E.U16 desc[UR36][R16.64], R3 ;  /* 0x0000000310007986 */ /* 0x0009e2000c101524 */
[----:B------:R-:W-:Y:S05]  /*2ed0*/  BRA `(.L_x_10754) ;  /* 0x00000004007c7947 */ /* 0x000fea0003800000 */
.L_x_10773:
[----:B------:R-:W0:Y:S01]  /*2ee0*/  I2F.S16 R3, R3 ;  /* 0x0000000300037306 */ /* 0x000e220000101400 */
[----:B------:R-:W-:Y:S01]  /*2ef0*/  BSSY B0, `(.L_x_10774) ;  /* 0x0000014000007945 */ /* 0x000fe20003800000 */
[----:B------:R-:W-:Y:S01]  /*2f00*/  IMAD.MOV.U32 R8, RZ, RZ, 0x80 ;  /* 0x00000080ff087424 */ /* 0x000fe200078e00ff */
        /* <DEDUP_REMOVED lines=14> */
.L_x_10776:
[----:B------:R-:W-:-:S04]  /*2ff0*/  LOP3.LUT R2, R3, 0x80000000, RZ, 0xc0, !PT ;  /* 0x8000000003027812 */ /* 0x000fc800078ec0ff */
[----:B------:R-:W-:-:S04]  /*3000*/  SHF.R.U32.HI R3, RZ, 0x18, R2 ;  /* 0x00000018ff037819 */ /* 0x000fc80000011602 */
[----:B------:R-:W-:-:S04]  /*3010*/  LOP3.LUT R0, R0, R3, RZ, 0xfc, !PT ;  /* 0x0000000300007212 */ /* 0x000fc800078efcff */
[----:B------:R-:W-:-:S07]  /*3020*/  PRMT R8, R0, 0x7610, R8 ;  /* 0x0000761000087816 */ /* 0x000fce0000000008 */
.L_x_10775:
[----:B------:R-:W-:Y:S05]  /*3030*/  BSYNC B0 ;  /* 0x0000000000007941 */ /* 0x000fea0003800000 */
.L_x_10774:
[----:B------:R3:W-:Y:S01]  /*3040*/  STG.E.U8 desc[UR36][R16.64], R8 ;  /* 0x0000000810007986 */ /* 0x0007e2000c101124 */
[----:B------:R-:W-:Y:S05]  /*3050*/  BRA `(.L_x_10754) ;  /* 0x00000004001c7947 */ /* 0x000fea0003800000 */
.L_x_10772:
        /* <DEDUP_REMOVED lines=17> */
.L_x_10779:
[----:B------:R-:W-:-:S04]  /*3170*/  LOP3.LUT R2, R3, 0x80000000, RZ, 0xc0, !PT ;  /* 0x8000000003027812 */ /* 0x000fc800078ec0ff */
[----:B------:R-:W-:-:S04]  /*3180*/  SHF.R.U32.HI R3, RZ, 0x18, R2 ;  /* 0x00000018ff037819 */ /* 0x000fc80000011602 */
[----:B------:R-:W-:-:S04]  /*3190*/  LOP3.LUT R0, R0, R3, RZ, 0xfc, !PT ;  /* 0x0000000300007212 */ /* 0x000fc800078efcff */
[----:B------:R-:W-:-:S07]  /*31a0*/  PRMT R8, R0, 0x7610, R8 ;  /* 0x0000761000087816 */ /* 0x000fce0000000008 */
.L_x_10778:
[----:B------:R-:W-:Y:S05]  /*31b0*/  BSYNC B0 ;  /* 0x0000000000007941 */ /* 0x000fea0003800000 */
.L_x_10777:
[----:B------:R0:W-:Y:S01]  /*31c0*/  STG.E.U8 desc[UR36][R16.64], R8 ;  /* 0x0000000810007986 */ /* 0x0001e2000c101124 */
[----:B------:R-:W-:Y:S05]  /*31d0*/  BRA `(.L_x_10754) ;  /* 0x0000000000bc7947 */ /* 0x000fea0003800000 */
.L_x_10771:
[----:B------:R-:W-:-:S13]  /*31e0*/  ISETP.NE.AND P0, PT, R0, 0x1c, PT ;  /* 0x0000001c0000780c */ /* 0x000fda0003f05270 */
[----:B------:R-:W-:Y:S05]  /*31f0*/  @!P0 BRA `(.L_x_10780) ;  /* 0x0000000000ac8947 */ /* 0x000fea0003800000 */
[----:B------:R-:W-:-:S13]  /*3200*/  ISETP.NE.AND P0, PT, R0, 0x1d, PT ;  /* 0x0000001d0000780c */ /* 0x000fda0003f05270 */
[----:B------:R-:W-:Y:S05]  /*3210*/  @!P0 BRA `(.L_x_10781) ;  /* 0x0000000000908947 */ /* 0x000fea0003800000 */
[----:B------:R-:W-:-:S13]  /*3220*/  ISETP.NE.AND P0, PT, R0, 0x2c, PT ;  /* 0x0000002c0000780c */ /* 0x000fda0003f05270 */
[----:B------:R-:W-:Y:S05]  /*3230*/  @P0 BRA `(.L_x_10753) ;  /* 0x0000000000440947 */ /* 0x000fea0003800000 */
[----:B------:R-:W0:Y:S02]  /*3240*/  I2F.S16 R3, R3 ;  /* 0x0000000300037306 */ /* 0x000e240000101400 */
[----:B0-----:R-:W-:-:S04]  /*3250*/  SHF.R.U32.HI R2, RZ, 0x17, R3 ;  /* 0x00000017ff027819 */ /* 0x001fc80000011603 */
[----:B------:R-:W-:-:S04]  /*3260*/  LOP3.LUT R4, R2, 0xff, RZ, 0xc0, !PT ;  /* 0x000000ff02047812 */ /* 0x000fc800078ec0ff */
[----:B------:R-:W-:-:S13]  /*3270*/  ISETP.NE.AND P1, PT, R4, 0xff, PT ;  /* 0x000000ff0400780c */ /* 0x000fda0003f25270 */
[--C-:B------:R-:W-:Y:S02]  /*3280*/  @P1 SHF.R.U32.HI R0, RZ, 0x16, R3.reuse ;  /* 0x00000016ff001819 */ /* 0x100fe40000011603 */
[----:B------:R-:W-:Y:S01]  /*3290*/  @P1 LOP3.LUT P0, RZ, R4, 0x3fffff, R3, 0xf8, !PT ;  /* 0x003fffff04ff1812 */ /* 0x000fe2000780f803 */
[----:B------:R-:W-:Y:S01]  /*32a0*/  @P1 VIADD R4, R2, 0x1 ;  /* 0x0000000102041836 */ /* 0x000fe20000000000 */
[----:B------:R-:W-:-:S04]  /*32b0*/  @P1 LOP3.LUT R0, R0, 0x1, RZ, 0xc0, !PT ;  /* 0x0000000100001812 */ /* 0x000fc800078ec0ff */
[----:B------:R-:W-:Y:S01]  /*32c0*/  @P1 ISETP.EQ.U32.AND P2, PT, R0, 0x1, P0 ;  /* 0x000000010000180c */ /* 0x000fe20000742070 */
[----:B------:R-:W-:Y:S01]  /*32d0*/  IMAD.MOV.U32 R0, RZ, RZ, 0xff ;  /* 0x000000ffff007424 */ /* 0x000fe200078e00ff */
[----:B------:R-:W-:Y:S02]  /*32e0*/  PLOP3.LUT P0, PT, PT, PT, PT, 0x80, 0x0 ;  /* 0x000000000000781c */ /* 0x000fe40003f0f070 */
[----:B------:R-:W-:Y:S02]  /*32f0*/  @P1 PLOP3.LUT P0, PT, P2, PT, PT, 0x80, 0x0 ;  /* 0x000000000000181c */ /* 0x000fe4000170f070 */
[----:B------:R-:W-:-:S11]  /*3300*/  PRMT R3, R0, 0x7610, R3 ;  /* 0x0000761000037816 */ /* 0x000fd60000000003 */
[----:B------:R-:W-:-:S04]  /*3310*/  @!P0 IMAD.MOV R4, RZ, RZ, R2 ;  /* 0x000000ffff048224 */ /* 0x000fc800078e0202 */
[----:B------:R-:W-:-:S05]  /*3320*/  @P1 IMAD.MOV.U32 R3, RZ, RZ, R4 ;  /* 0x000000ffff031224 */ /* 0x000fca00078e0004 */
[----:B------:R1:W-:Y:S01]  /*3330*/  STG.E.U8 desc[UR36][R16.64], R3 ;  /* 0x0000000310007986 */ /* 0x0003e2000c101124 */
[----:B------:R-:W-:Y:S05]  /*3340*/  BRA `(.L_x_10754) ;  /* 0x0000000000607947 */ /* 0x000fea0003800000 */
.L_x_10753:
        /* <DEDUP_REMOVED lines=16> */
.L_x_10782:
[----:B------:R-:W-:Y:S05]  /*3450*/  BRA `(.L_x_10754) ;  /* 0x00000000001c7947 */ /* 0x000fea0003800000 */
.L_x_10781:
[----:B------:R-:W-:-:S05]  /*3460*/  PRMT R3, R3, 0x9910, RZ ;  /* 0x0000991003037816 */ /* 0x000fca00000000ff */
[----:B------:R-:W-:-:S05]  /*3470*/  IMAD.MOV.U32 R2, RZ, RZ, R3 ;  /* 0x000000ffff027224 */ /* 0x000fca00078e0003 */
[----:B------:R-:W-:-:S05]  /*3480*/  SHF.R.S32.HI R3, RZ, 0x1f, R2 ;  /* 0x0000001fff037819 */ /* 0x000fca0000011402 */
[----:B------:R2:W-:Y:S01]  /*3490*/  STG.E.64 desc[UR36][R16.64], R2 ;  /* 0x0000000210007986 */ /* 0x0005e2000c101b24 */
[----:B------:R-:W-:Y:S05]  /*34a0*/  BRA `(.L_x_10754) ;  /* 0x0000000000087947 */ /* 0x000fea0003800000 */
.L_x_10780:
[----:B------:R-:W-:-:S05]  /*34b0*/  PRMT R3, R3, 0x9910, RZ ;  /* 0x0000991003037816 */ /* 0x000fca00000000ff */
[----:B------:R0:W-:Y:S02]  /*34c0*/  STG.E desc[UR36][R16.64], R3 ;  /* 0x0000000310007986 */ /* 0x0001e4000c101924 */
.L_x_10754:
[----:B------:R-:W-:-:S04]  /*34d0*/  IMAD R18, R23, 0x200, R18 ;  /* 0x0000020017127824 */ /* 0x000fc800078e0212 */
[----:B------:R-:W-:-:S07]  /*34e0*/  VIADD R19, R18, 0x80 ;  /* 0x0000008012137836 */ /* 0x000fce0000000000 */
.L_x_10708:
[----:B------:R-:W-:Y:S05]  /*34f0*/  BSYNC B6 ;  /* 0x0000000000067941 */ /* 0x000fea0003800000 */
.L_x_10707:
        /* <DEDUP_REMOVED lines=307> */
.L_x_10785:
        /* <DEDUP_REMOVED lines=20> */
.L_x_10789:
[----:B------:R0:W5:Y:S01]  /*4970*/  LDG.E.U8 R0, desc[UR36][R2.64] ;  /* 0x0000002402007981 */ /* 0x000162000c1e1100 */
[----:B------:R-:W-:Y:S05]  /*4980*/  BRA `(.L_x_10791) ;  /* 0x0000000c00547947 */ /* 0x000fea0003800000 */
.L_x_10788:
        /* <DEDUP_REMOVED lines=8> */
.L_x_10793:
[----:B------:R0:W5:Y:S01]  /*4a10*/  LDG.E.U16 R0, desc[UR36][R2.64] ;  /* 0x0000002402007981 */ /* 0x000162000c1e1500 */
[----:B------:R-:W-:Y:S05]  /*4a20*/  BRA `(.L_x_10791) ;  /* 0x0000000c002c7947 */ /* 0x000fea0003800000 */
.L_x_10792:
[----:B------:R0:W5:Y:S01]  /*4a30*/  LDG.E.U16 R0, desc[UR36][R2.64] ;  /* 0x0000002402007981 */ /* 0x000162000c1e1500 */
[----:B------:R-:W-:Y:S05]  /*4a40*/  BRA `(.L_x_10791) ;  /* 0x0000000c00247947 */ /* 0x000fea0003800000 */
.L_x_10787:
        /* <DEDUP_REMOVED lines=9> */
.L_x_10795:
[----:B------:R-:W2:Y:S02]  /*4ae0*/  LDG.E.U16 R4, desc[UR36][R2.64] ;  /* 0x0000002402047981 */ /* 0x000ea4000c1e1500 */
[----:B--2---:R-:W-:-:S06]  /*4af0*/  HADD2.F32 R4, -RZ, R4.H0_H0 ;  /* 0x20000004ff047230 */ /* 0x004fcc0000004100 */
[----:B------:R-:W0:Y:S02]  /*4b00*/  F2I.FTZ.TRUNC.NTZ R4, R4 ;  /* 0x0000000400047305 */ /* 0x000e24000021f100 */
[----:B0-----:R-:W-:Y:S01]  /*4b10*/  PRMT R0, R4, 0x7610, R0 ;  /* 0x0000761004007816 */ /* 0x001fe20000000000 */
[----:B------:R-:W-:Y:S06]  /*4b20*/  BRA `(.L_x_10791) ;  /* 0x0000000800ec7947 */ /* 0x000fec0003800000 */
.L_x_10794:
        /* <DEDUP_REMOVED lines=9> */
.L_x_10797:
[----:B------:R-:W2:Y:S02]  /*4bc0*/  LDG.E.U16 R2, desc[UR36][R2.64] ;  /* 0x0000002402027981 */ /* 0x000ea4000c1e1500 */
[----:B--2---:R-:W-:-:S06]  /*4bd0*/  HADD2.F32 R4, -RZ, R2.H0_H0 ;  /* 0x20000002ff047230 */ /* 0x004fcc0000004100 */
[----:B------:R-:W0:Y:S02]  /*4be0*/  F2I.FTZ.TRUNC.NTZ R4, R4 ;  /* 0x0000000400047305 */ /* 0x000e24000021f100 */
[----:B0-----:R-:W-:Y:S01]  /*4bf0*/  PRMT R0, R4, 0x7610, R0 ;  /* 0x0000761004007816 */ /* 0x001fe20000000000 */
[----:B------:R-:W-:Y:S06]  /*4c00*/  BRA `(.L_x_10791) ;  /* 0x0000000800b47947 */ /* 0x000fec0003800000 */
.L_x_10796:
[----:B------:R-:W2:Y:S02]  /*4c10*/  LDG.E.64 R2, desc[UR36][R2.64] ;  /* 0x0000002402027981 */ /* 0x000ea4000c1e1b00 */
[----:B--2---:R0:W1:Y:S01]  /*4c20*/  F2I.F64.TRUNC R0, R2 ;  /* 0x0000000200007311 */ /* 0x004062000030d100 */
[----:B------:R-:W-:Y:S05]  /*4c30*/  BRA `(.L_x_10791) ;  /* 0x0000000800a87947 */ /* 0x000fea0003800000 */
.L_x_10786:
        /* <DEDUP_REMOVED lines=12> */
.L_x_10800:
[----:B------:R-:W2:Y:S02]  /*4d00*/  LDG.E.64 R2, desc[UR36][R2.64] ;  /* 0x0000002402027981 */ /* 0x000ea4000c1e1b00 */
[----:B--2---:R3:W4:Y:S01]  /*4d10*/  F2I.F64.TRUNC R0, R2 ;  /* 0x0000000200007311 */ /* 0x004722000030d100 */
[----:B------:R-:W-:Y:S05]  /*4d20*/  BRA `(.L_x_10791) ;  /* 0x00000008006c7947 */ /* 0x000fea0003800000 */
.L_x_10799:
        /* <DEDUP_REMOVED lines=28> */
.L_x_10802:
        /* <DEDUP_REMOVED lines=15> */
.L_x_10801:
[----:B------:R-:W2:Y:S02]  /*4fe0*/  LDG.E.U16 R4, desc[UR36][R2.64] ;  /* 0x0000002402047981 */ /* 0x000ea4000c1e1500 */
[----:B--2---:R-:W-:-:S06]  /*4ff0*/  IMAD.U32 R4, R4, 0x10000, RZ ;  /* 0x0001000004047824 */ /* 0x004fcc00078e00ff */
[----:B------:R-:W0:Y:S02]  /*5000*/  F2I.FTZ.TRUNC.NTZ R4, R4 ;  /* 0x0000000400047305 */ /* 0x000e24000021f100 */
[----:B0-----:R-:W-:Y:S01]  /*5010*/  PRMT R0, R4, 0x7610, R0 ;  /* 0x0000761004007816 */ /* 0x001fe20000000000 */
[----:B------:R-:W-:Y:S06]  /*5020*/  BRA `(.L_x_10791) ;  /* 0x0000000400ac7947 */ /* 0x000fec0003800000 */
.L_x_10798:
        /* <DEDUP_REMOVED lines=10> */
.L_x_10805:
        /* <DEDUP_REMOVED lines=21> */
.L_x_10809:
[----:B------:R-:W-:Y:S05]  /*5220*/  BSYNC B1 ;  /* 0x0000000000017941 */ /* 0x000fea0003800000 */
.L_x_10808:
[----:B------:R-:W-:Y:S01]  /*5230*/  IMAD.SHL.U32 R2, R2, 0x100000, RZ ;  /* 0x0010000002027824 */ /* 0x000fe200078e00ff */
[----:B------:R-:W-:-:S04]  /*5240*/  LEA R3, R0, 0x3b800000, 0x17 ;  /* 0x3b80000000037811 */ /* 0x000fc800078eb8ff */
[----:B------:R-:W-:-:S07]  /*5250*/  LOP3.LUT R4, R3, R2, R4, 0xfe, !PT ;  /* 0x0000000203047212 */ /* 0x000fce00078efe04 */
.L_x_10807:
[----:B------:R-:W-:Y:S05]  /*5260*/  BSYNC B0 ;  /* 0x0000000000007941 */ /* 0x000fea0003800000 */
.L_x_10806:
[----:B------:R-:W0:Y:S02]  /*5270*/  F2I.FTZ.TRUNC.NTZ R4, R4 ;  /* 0x0000000400047305 */ /* 0x000e24000021f100 */
[----:B0-----:R-:W-:Y:S01]  /*5280*/  PRMT R0, R4, 0x7610, R0 ;  /* 0x0000761004007816 */ /* 0x001fe20000000000 */
[----:B------:R-:W-:Y:S06]  /*5290*/  BRA `(.L_x_10791) ;  /* 0x0000000400107947 */ /* 0x000fec0003800000 */
.L_x_10804:
        /* <DEDUP_REMOVED lines=21> */
.L_x_10813:
[----:B------:R-:W-:Y:S05]  /*53f0*/  BSYNC B1 ;  /* 0x0000000000017941 */ /* 0x000fea0003800000 */
.L_x_10812:
[----:B------:R-:W-:Y:S01]  /*5400*/  IMAD.SHL.U32 R2, R2, 0x200000, RZ ;  /* 0x0020000002027824 */ /* 0x000fe200078e00ff */
[----:B------:R-:W-:-:S04]  /*5410*/  LEA R3, R0, 0x37800000, 0x17 ;  /* 0x3780000000037811 */ /* 0x000fc800078eb8ff */
[----:B------:R-:W-:-:S07]  /*5420*/  LOP3.LUT R4, R3, R2, R4, 0xfe, !PT ;  /* 0x0000000203047212 */ /* 0x000fce00078efe04 */
.L_x_10811:
[----:B------:R-:W-:Y:S05]  /*5430*/  BSYNC B0 ;  /* 0x0000000000007941 */ /* 0x000fea0003800000 */
.L_x_10810:
[----:B------:R-:W0:Y:S02]  /*5440*/  F2I.FTZ.TRUNC.NTZ R4, R4 ;  /* 0x0000000400047305 */ /* 0x000e24000021f100 */
[----:B0-----:R-:W-:Y:S01]  /*5450*/  PRMT R0, R4, 0x7610, R0 ;  /* 0x0000761004007816 */ /* 0x001fe20000000000 */
[----:B------:R-:W-:Y:S06]  /*5460*/  BRA `(.L_x_10791) ;  /* 0x00000000009c7947 */ /* 0x000fec0003800000 */
.L_x_10803:
        /* <DEDUP_REMOVED lines=14> */
.L_x_10817:
[----:B------:R-:W-:Y:S05]  /*5550*/  BSYNC B0 ;  /* 0x0000000000007941 */ /* 0x000fea0003800000 */
.L_x_10816:
[----:B------:R-:W0:Y:S02]  /*5560*/  F2I.FTZ.TRUNC.NTZ R4, R4 ;  /* 0x0000000400047305 */ /* 0x000e24000021f100 */
[----:B0-----:R-:W-:Y:S01]  /*5570*/  PRMT R0, R4, 0x7610, R0 ;  /* 0x0000761004007816 */ /* 0x001fe20000000000 */
[----:B------:R-:W-:Y:S06]  /*5580*/  BRA `(.L_x_10791) ;  /* 0x0000000000547947 */ /* 0x000fec0003800000 */
.L_x_10790:
        /* <DEDUP_REMOVED lines=16> */
.L_x_10818:
[----:B------:R-:W-:Y:S01]  /*5690*/  PRMT R0, RZ, 0x7610, R0 ;  /* 0x00007610ff007816 */ /* 0x000fe20000000000 */
[----:B------:R-:W-:Y:S06]  /*56a0*/  BRA `(.L_x_10791) ;  /* 0x00000000000c7947 */ /* 0x000fec0003800000 */
.L_x_10815:
[----:B------:R1:W5:Y:S01]  /*56b0*/  LDG.E.U16 R0, desc[UR36][R2.64] ;  /* 0x0000002402007981 */ /* 0x000362000c1e1500 */
[----:B------:R-:W-:Y:S05]  /*56c0*/  BRA `(.L_x_10791) ;  /* 0x0000000000047947 */ /* 0x000fea0003800000 */
.L_x_10814:
[----:B------:R2:W5:Y:S02]  /*56d0*/  LDG.E.U16 R0, desc[UR36][R2.64] ;  /* 0x0000002402007981 */ /* 0x000564000c1e1500 */
.L_x_10791:
[----:B------:R-:W-:Y:S01]  /*56e0*/  ULDC.U16 UR4, c[0x0][0x420] ;  /* 0x0001080000047ab9 */ /* 0x000fe20000000400 */
[----:B------:R-:W0:Y:S01]  /*56f0*/  LDC.U16 R4, c[0x0][0x420] ;  /* 0x00010800ff047b82 */ /* 0x000e220000000400 */
[----:B------:R-:W-:Y:S01]  /*5700*/  UPRMT UR4, UR4, 0x9910, URZ ;  /* 0x0000991004047896 */ /* 0x000fe2000800003f */
[----:B------:R-:W-:Y:S05]  /*5710*/  BSSY B0, `(.L_x_10819) ;  /* 0x000003b000007945 */ /* 0x000fea0003800000 */
[----:B------:R-:W-:-:S13]  /*5720*/  ISETP.LE.AND P0, PT, RZ, UR4, PT ;  /* 0x00000004ff007c0c */ /* 0x000fda000bf03270 */
[----:B------:R-:W-:Y:S05]  /*5730*/  @!P0 BRA `(.L_x_10820) ;  /* 0x0000000000b48947 */ /* 0x000fea0003800000 */
[----:B------:R-:W-:Y:S01]  /*5740*/  ISETP.NE.AND P0, PT, RZ, UR4, PT ;  /* 0x00000004ff007c0c */ /* 0x000fe2000bf05270 */
[----:B0123--:R-:W-:-:S12]  /*5750*/  IMAD.MOV.U32 R3, RZ, RZ, 0x1 ;  /* 0x00000001ff037424 */ /* 0x00ffd800078e00ff */
[----:B------:R-:W-:Y:S05]  /*5760*/  @!P0 BRA `(.L_x_10821) ;  /* 0x0000000000d48947 */ /* 0x000fea0003800000 */
[----:B------:R-:W0:Y:S01]  /*5770*/  LDC R3, c[0x0][0x420] ;  /* 0x00010800ff037b82 */ /* 0x000e220000000800 */
[C---:B------:R-:W-:Y:S01]  /*5780*/  LOP3.LUT R5, R4.reuse, 0x1, RZ, 0xc0, !PT ;  /* 0x0000000104057812 */ /* 0x040fe200078ec0ff */
        /* <DEDUP_REMOVED lines=8> */
[----:B------:R-:W-:Y:S01]  /*5810*/  IMAD R0, R0, R0, RZ ;  /* 0x0000000000007224 */ /* 0x000fe200078e02ff */
[----:B0-----:R-:W-:Y:S01]  /*5820*/  LOP3.LUT R5, R3, 0xffff, RZ, 0xc0, !PT ;  /* 0x0000ffff03057812 */ /* 0x001fe200078ec0ff */
[----:B------:R-:W-:-:S03]  /*5830*/  IMAD.MOV.U32 R3, RZ, RZ, R2 ;  /* 0x000000ffff037224 */ /* 0x000fc600078e0002 */
[----:B------:R-:W-:Y:S01]  /*5840*/  LEA.HI R5, R5, R4, RZ, 0x11 ;  /* 0x0000000405057211 */ /* 0x000fe200078f88ff */
[----:B------:R-:W-:Y:S06]  /*5850*/  @!P0 BRA `(.L_x_10823) ;  /* 0x0000000000648947 */ /* 0x000fec0003800000 */
[----:B------:R-:W-:Y:S02]  /*5860*/  PRMT R2, R5, 0x9910, RZ ;  /* 0x0000991005027816 */ /* 0x000fe400000000ff */
[----:B------:R-:W-:Y:S02]  /*5870*/  PRMT R4, R0, 0x7610, R4 ;  /* 0x0000761000047816 */ /* 0x000fe40000000004 */
[----:B------:R-:W-:-:S04]  /*5880*/  SHF.R.S32.HI R2, RZ, 0x1, R2 ;  /* 0x00000001ff027819 */ /* 0x000fc80000011402 */
[----:B------:R-:W-:-:S07]  /*5890*/  PRMT R5, R2, 0x7610, R5 ;  /* 0x0000761002057816 */ /* 0x000fce0000000005 */
.L_x_10824:
        /* <DEDUP_REMOVED lines=21> */
.L_x_10823:
[----:B------:R-:W-:Y:S05]  /*59f0*/  BSYNC B1 ;  /* 0x0000000000017941 */ /* 0x000fea0003800000 */
.L_x_10822:
[----:B------:R-:W-:Y:S05]  /*5a00*/  BRA `(.L_x_10821) ;  /* 0x00000000002c7947 */ /* 0x000fea0003800000 */
.L_x_10820:
[----:B-1--45:R-:W-:Y:S01]  /*5a10*/  PRMT R0, R0, 0x9910, RZ ;  /* 0x0000991000007816 */ /* 0x032fe200000000ff */
[----:B0-23--:R-:W-:-:S03]  /*5a20*/  IMAD.MOV.U32 R3, RZ, RZ, 0x1 ;  /* 0x00000001ff037424 */ /* 0x00dfc600078e00ff */
[----:B------:R-:W-:-:S13]  /*5a30*/  ISETP.NE.AND P0, PT, R0, 0x1, PT ;  /* 0x000000010000780c */ /* 0x000fda0003f05270 */
[----:B------:R-:W-:Y:S05]  /*5a40*/  @!P0 BRA `(.L_x_10821) ;  /* 0x00000000001c8947 */ /* 0x000fea0003800000 */
[----:B------:R-:W-:Y:S01]  /*5a50*/  ISETP.NE.AND P0, PT, R0, -0x1, PT ;  /* 0xffffffff0000780c */ /* 0x000fe20003f05270 */
[----:B------:R-:W-:-:S12]  /*5a60*/  IMAD.MOV.U32 R0, RZ, RZ, 0x1 ;  /* 0x00000001ff007424 */ /* 0x000fd800078e00ff */
[----:B------:R-:W-:-:S04]  /*5a70*/  @!P0 LOP3.LUT R4, R4, 0x1, RZ, 0xc0, !PT ;  /* 0x0000000104048812 */ /* 0x000fc800078ec0ff */
[----:B------:R-:W-:-:S04]  /*5a80*/  @!P0 ISETP.NE.U32.AND P1, PT, R4, 0x1, PT ;  /* 0x000000010400880c */ /* 0x000fc80003f25070 */
[----:B------:R-:W-:-:S04]  /*5a90*/  @!P0 SEL R0, R0, 0xffff, P1 ;  /* 0x0000ffff00008807 */ /* 0x000fc80000800000 */
[----:B------:R-:W-:-:S04]  /*5aa0*/  @!P0 PRMT R3, R0, 0x7610, R3 ;  /* 0x0000761000038816 */ /* 0x000fc80000000003 */
[----:B------:R-:W-:-:S07]  /*5ab0*/  @P0 PRMT R3, RZ, 0x7610, R3 ;  /* 0x00007610ff030816 */ /* 0x000fce0000000003 */
.L_x_10821:
[----:B------:R-:W-:Y:S05]  /*5ac0*/  BSYNC B0 ;  /* 0x0000000000007941 */ /* 0x000fea0003800000 */
.L_x_10819:
[----:B------:R-:W4:Y:S02]  /*5ad0*/  LDC.U8 R2, c[0x0][0x430] ;  /* 0x00010c00ff027b82 */ /* 0x000f240000000000 */
        /* <DEDUP_REMOVED lines=13> */
.L_x_10828:
[----:B------:R0:W-:Y:S01]  /*5bb0*/  STG.E.U8 desc[UR36][R16.64], R3 ;  /* 0x0000000310007986 */ /* 0x0001e2000c101124 */
[----:B------:R-:W-:Y:S05]  /*5bc0*/  BRA `(.L_x_10830) ;  /* 0x0000000c00707947 */ /* 0x000fea0003800000 */
.L_x_10827:
        /* <DEDUP_REMOVED lines=11> */
.L_x_10832:
[----:B------:R-:W-:-:S05]  /*5c80*/  PRMT R3, R3, 0x9910, RZ ;  /* 0x0000991003037816 */ /* 0x000fca00000000ff */
[----:B------:R3:W-:Y:S01]  /*5c90*/  STG.E desc[UR36][R16.64], R3 ;  /* 0x0000000310007986 */ /* 0x0007e2000c101924 */
[----:B------:R-:W-:Y:S05]  /*5ca0*/  BRA `(.L_x_10830) ;  /* 0x0000000c00387947 */ /* 0x000fea0003800000 */
.L_x_10831:
[----:B------:R2:W-:Y:S01]  /*5cb0*/  STG.E.U16 desc[UR36][R16.64], R3 ;  /* 0x0000000310007986 */ /* 0x0005e2000c101524 */
[----:B------:R-:W-:Y:S05]  /*5cc0*/  BRA `(.L_x_10830) ;  /* 0x0000000c00307947 */ /* 0x000fea0003800000 */
.L_x_10826:
        /* <DEDUP_REMOVED lines=9> */
.L_x_10834:
[----:B------:R-:W0:Y:S02]  /*5d60*/  I2F.S16 R0, R3 ;  /* 0x0000000300007306 */ /* 0x000e240000101400 */
[----:B0-----:R-:W-:-:S05]  /*5d70*/  F2FP.F16.F32.PACK_AB R0, RZ, R0 ;  /* 0x00000000ff00723e */ /* 0x001fca00000000ff */
[----:B------:R0:W-:Y:S01]  /*5d80*/  STG.E.U16 desc[UR36][R16.64], R0 ;  /* 0x0000000010007986 */ /* 0x0001e2000c101524 */
[----:B------:R-:W-:Y:S05]  /*5d90*/  BRA `(.L_x_10830) ;  /* 0x0000000800fc7947 */ /* 0x000fea0003800000 */
.L_x_10833:
        /* <DEDUP_REMOVED lines=10> */
.L_x_10836:
[----:B------:R-:W0:Y:S02]  /*5e40*/  I2F.S16 R3, R3 ;  /* 0x0000000300037306 */ /* 0x000e240000101400 */
[----:B0-----:R-:W-:-:S04]  /*5e50*/  F2FP.F16.F32.PACK_AB R3, RZ, R3 ;  /* 0x00000003ff03723e */ /* 0x001fc800000000ff */
[----:B------:R-:W-:-:S05]  /*5e60*/  PRMT R3, R3, 0x5410, RZ ;  /* 0x0000541003037816 */ /* 0x000fca00000000ff */
[----:B------:R0:W-:Y:S01]  /*5e70*/  STG.E desc[UR36][R16.64], R3 ;  /* 0x0000000310007986 */ /* 0x0001e2000c101924 */
[----:B------:R-:W-:Y:S05]  /*5e80*/  BRA `(.L_x_10830) ;  /* 0x0000000800c07947 */ /* 0x000fea0003800000 */
.L_x_10835:
[----:B------:R-:W0:Y:S02]  /*5e90*/  I2F.F64.S16 R2, R3 ;  /* 0x0000000300027312 */ /* 0x000e240000101c00 */
[----:B0-----:R0:W-:Y:S01]  /*5ea0*/  STG.E.64 desc[UR36][R16.64], R2 ;  /* 0x0000000210007986 */ /* 0x0011e2000c101b24 */
[----:B------:R-:W-:Y:S05]  /*5eb0*/  BRA `(.L_x_10830) ;  /* 0x0000000800b47947 */ /* 0x000fea0003800000 */
.L_x_10825:
        /* <DEDUP_REMOVED lines=13> */
.L_x_10839:
[----:B------:R-:W0:Y:S01]  /*5f90*/  I2F.F64.S16 R4, R3 ;  /* 0x0000000300047312 */ /* 0x000e220000101c00 */
[----:B------:R-:W-:-:S05]  /*5fa0*/  CS2R R6, SRZ ;  /* 0x0000000000067805 */ /* 0x000fca000001ff00 */
[----:B0-----:R0:W-:Y:S01]  /*5fb0*/  STG.E.128 desc[UR36][R16.64], R4 ;  /* 0x0000000410007986 */ /* 0x0011e2000c101d24 */
[----:B------:R-:W-:Y:S05]  /*5fc0*/  BRA `(.L_x_10830) ;  /* 0x0000000800707947 */ /* 0x000fea0003800000 */
.L_x_10838:
        /* <DEDUP_REMOVED lines=21> */
.L_x_10843:
[----:B------:R-:W-:Y:S05]  /*6120*/  BSYNC B0 ;  /* 0x0000000000007941 */ /* 0x000fea0003800000 */
.L_x_10842:
[----:B------:R-:W-:-:S05]  /*6130*/  LOP3.LUT R5, R0, R5, RZ, 0xfc, !PT ;  /* 0x0000000500057212 */ /* 0x000fca00078efcff */
[----:B------:R0:W-:Y:S01]  /*6140*/  STG.E.U8 desc[UR36][R16.64], R5 ;  /* 0x0000000510007986 */ /* 0x0001e2000c101124 */
[----:B------:R-:W-:Y:S05]  /*6150*/  BRA `(.L_x_10830) ;  /* 0x00000008000c7947 */ /* 0x000fea0003800000 */
.L_x_10841:
        /* <DEDUP_REMOVED lines=13> */
.L_x_10845:
[----:B------:R-:W-:Y:S01]  /*6230*/  IMAD.MOV.U32 R0, RZ, RZ, 0x7f ;  /* 0x0000007fff007424 */ /* 0x000fe200078e00ff */
[----:B------:R-:W-:-:S04]  /*6240*/  ISETP.GT.U32.AND P0, PT, R2, 0x7f800000, PT ;  /* 0x7f8000000200780c */ /* 0x000fc80003f04070 */
[----:B------:R-:W-:-:S09]  /*6250*/  SEL R0, R0, 0x7c, P0 ;  /* 0x0000007c00007807 */ /* 0x000fd20000000000 */
.L_x_10846:
[----:B------:R-:W-:Y:S05]  /*6260*/  BSYNC B0 ;  /* 0x0000000000007941 */ /* 0x000fea0003800000 */
.L_x_10844:
[----:B------:R-:W-:-:S04]  /*6270*/  LOP3.LUT R2, R3, 0x80000000, RZ, 0xc0, !PT ;  /* 0x8000000003027812 */ /* 0x000fc800078ec0ff */
[----:B------:R-:W-:-:S04]  /*6280*/  SHF.R.U32.HI R3, RZ, 0x18, R2 ;  /* 0x00000018ff037819 */ /* 0x000fc80000011602 */
[----:B------:R-:W-:-:S05]  /*6290*/  LOP3.LUT R3, R0, R3, RZ, 0xfc, !PT ;  /* 0x0000000300037212 */ /* 0x000fca00078efcff */
[----:B------:R0:W-:Y:S01]  /*62a0*/  STG.E.U8 desc[UR36][R16.64], R3 ;  /* 0x0000000310007986 */ /* 0x0001e2000c101124 */
[----:B------:R-:W-:Y:S05]  /*62b0*/  BRA `(.L_x_10830) ;  /* 0x0000000400b47947 */ /* 0x000fea0003800000 */
.L_x_10840:
[----:B------:R-:W0:Y:S02]  /*62c0*/  I2F.S16 R0, R3 ;  /* 0x0000000300007306 */ /* 0x000e240000101400 */
[----:B0-----:R-:W-:-:S05]  /*62d0*/  F2FP.BF16.F32.PACK_AB R0, RZ, R0 ;  /* 0x00000000ff00723e */ /* 0x001fca00000010ff */
[----:B------:R0:W-:Y:S01]  /*62e0*/  STG.E.U16 desc[UR36][R16.64], R0 ;  /* 0x0000000010007986 */ /* 0x0001e2000c101524 */
[----:B------:R-:W-:Y:S05]  /*62f0*/  BRA `(.L_x_10830) ;  /* 0x0000000400a47947 */ /* 0x000fea0003800000 */
.L_x_10837:
        /* <DEDUP_REMOVED lines=10> */
.L_x_10849:
        /* <DEDUP_REMOVED lines=17> */
.L_x_10852:
[----:B------:R-:W-:-:S04]  /*64b0*/  LOP3.LUT R2, R3, 0x80000000, RZ, 0xc0, !PT ;  /* 0x8000000003027812 */ /* 0x000fc800078ec0ff */
[----:B------:R-:W-:-:S04]  /*64c0*/  SHF.R.U32.HI R3, RZ, 0x18, R2 ;  /* 0x00000018ff037819 */ /* 0x000fc80000011602 */
[----:B------:R-:W-:-:S04]  /*64d0*/  LOP3.LUT R0, R0, R3, RZ, 0xfc, !PT ;  /* 0x0000000300007212 */ /* 0x000fc800078efcff */
[----:B------:R-:W-:-:S07]  /*64e0*/  PRMT R8, R0, 0x7610, R8 ;  /* 0x0000761000087816 */ /* 0x000fce0000000008 */
.L_x_10851:
[----:B------:R-:W-:Y:S05]  /*64f0*/  BSYNC B0 ;  /* 0x0000000000007941 */ /* 0x000fea0003800000 */
.L_x_10850:
[----:B------:R0:W-:Y:S01]  /*6500*/  STG.E.U8 desc[UR36][R16.64], R8 ;  /* 0x0000000810007986 */ /* 0x0001e2000c101124 */
[----:B------:R-:W-:Y:S05]  /*6510*/  BRA `(.L_x_10830) ;  /* 0x00000004001c7947 */ /* 0x000fea0003800000 */
.L_x_10848:
        /* <DEDUP_REMOVED lines=17> */
.L_x_10855:
[----:B------:R-:W-:-:S04]  /*6630*/  LOP3.LUT R2, R3, 0x80000000, RZ, 0xc0, !PT ;  /* 0x8000000003027812 */ /* 0x000fc800078ec0ff */
[----:B------:R-:W-:-:S04]  /*6640*/  SHF.R.U32.HI R3, RZ, 0x18, R2 ;  /* 0x00000018ff037819 */ /* 0x000fc80000011602 */
[----:B------:R-:W-:-:S04]  /*6650*/  LOP3.LUT R0, R0, R3, RZ, 0xfc, !PT ;  /* 0x0000000300007212 */ /* 0x000fc800078efcff */
[----:B------:R-:W-:-:S07]  /*6660*/  PRMT R8, R0, 0x7610, R8 ;  /* 0x0000761000087816 */ /* 0x000fce0000000008 */
.L_x_10854:
[----:B------:R-:W-:Y:S05]  /*6670*/  BSYNC B0 ;  /* 0x0000000000007941 */ /* 0x000fea0003800000 */
.L_x_10853:
[----:B------:R0:W-:Y:S01]  /*6680*/  STG.E.U8 desc[UR36][R16.64], R8 ;  /* 0x0000000810007986 */ /* 0x0001e2000c101124 */
[----:B------:R-:W-:Y:S05]  /*6690*/  BRA `(.L_x_10830) ;  /* 0x0000000000bc7947 */ /* 0x000fea0003800000 */
.L_x_10847:
        /* <DEDUP_REMOVED lines=23> */
.L_x_10829:
        /* <DEDUP_REMOVED lines=16> */
.L_x_10858:
[----:B------:R-:W-:Y:S05]  /*6910*/  BRA `(.L_x_10830) ;  /* 0x00000000001c7947 */ /* 0x000fea0003800000 */
.L_x_10857:
[----:B------:R-:W-:-:S05]  /*6920*/  PRMT R3, R3, 0x9910, RZ ;  /* 0x0000991003037816 */ /* 0x000fca00000000ff */
[----:B------:R-:W-:-:S05]  /*6930*/  IMAD.MOV.U32 R2, RZ, RZ, R3 ;  /* 0x000000ffff027224 */ /* 0x000fca00078e0003 */
[----:B------:R-:W-:-:S05]  /*6940*/  SHF.R.S32.HI R3, RZ, 0x1f, R2 ;  /* 0x0000001fff037819 */ /* 0x000fca0000011402 */
[----:B------:R0:W-:Y:S01]  /*6950*/  STG.E.64 desc[UR36][R16.64], R2 ;  /* 0x0000000210007986 */ /* 0x0001e2000c101b24 */
[----:B------:R-:W-:Y:S05]  /*6960*/  BRA `(.L_x_10830) ;  /* 0x0000000000087947 */ /* 0x000fea0003800000 */
.L_x_10856:
[----:B------:R-:W-:-:S05]  /*6970*/  PRMT R3, R3, 0x9910, RZ ;  /* 0x0000991003037816 */ /* 0x000fca00000000ff */
[----:B------:R0:W-:Y:S02]  /*6980*/  STG.E desc[UR36][R16.64], R3 ;  /* 0x0000000310007986 */ /* 0x0001e4000c101924 */
.L_x_10830:
[----:B------:R-:W-:-:S07]  /*6990*/  VIADD R19, R19, 0x80 ;  /* 0x0000008013137836 */ /* 0x000fce0000000000 */
.L_x_10784:
[----:B------:R-:W-:Y:S05]  /*69a0*/  BSYNC B6 ;  /* 0x0000000000067941 */ /* 0x000fea0003800000 */
.L_x_10783:
        /* <DEDUP_REMOVED lines=307> */
.L_x_10861:
        /* <DEDUP_REMOVED lines=20> */
.L_x_10865:
[----:B------:R0:W5:Y:S01]  /*7e20*/  LDG.E.U8 R0, desc[UR36][R2.64] ;  /* 0x0000002402007981 */ /* 0x000162000c1e1100 */
[----:B------:R-:W-:Y:S05]  /*7e30*/  BRA `(.L_x_10867) ;  /* 0x0000000c00547947 */ /* 0x000fea0003800000 */
.L_x_10864:
        /* <DEDUP_REMOVED lines=8> */
.L_x_10869:
[----:B------:R0:W5:Y:S01]  /*7ec0*/  LDG.E.U16 R0, desc[UR36][R2.64] ;  /* 0x0000002402007981 */ /* 0x000162000c1e1500 */
[----:B------:R-:W-:Y:S05]  /*7ed0*/  BRA `(.L_x_10867) ;  /* 0x0000000c002c7947 */ /* 0x000fea0003800000 */
.L_x_10868:
[----:B------:R0:W5:Y:S01]  /*7ee0*/  LDG.E.U16 R0, desc[UR36][R2.64] ;  /* 0x0000002402007981 */ /* 0x000162000c1e1500 */
[----:B------:R-:W-:Y:S05]  /*7ef0*/  BRA `(.L_x_10867) ;  /* 0x0000000c00247947 */ /* 0x000fea0003800000 */
.L_x_10863:
        /* <DEDUP_REMOVED lines=9> */
.L_x_10871:
[----:B------:R-:W2:Y:S02]  /*7f90*/  LDG.E.U16 R4, desc[UR36][R2.64] ;  /* 0x0000002402047981 */ /* 0x000ea4000c1e1500 */
[----:B--2---:R-:W-:-:S06]  /*7fa0*/  HADD2.F32 R4, -RZ, R4.H0_H0 ;  /* 0x20000004ff047230 */ /* 0x004fcc0000004100 */
[----:B------:R-:W0:Y:S02]  /*7fb0*/  F2I.FTZ.TRUNC.NTZ R4, R4 ;  /* 0x0000000400047305 */ /* 0x000e24000021f100 */
[----:B0-----:R-:W-:Y:S01]  /*7fc0*/  PRMT R0, R4, 0x7610, R0 ;  /* 0x0000761004007816 */ /* 0x001fe20000000000 */
[----:B------:R-:W-:Y:S06]  /*7fd0*/  BRA `(.L_x_10867) ;  /* 0x0000000800ec7947 */ /* 0x000fec0003800000 */
.L_x_10870:
        /* <DEDUP_REMOVED lines=9> */
.L_x_10873:
[----:B------:R-:W2:Y:S02]  /*8070*/  LDG.E.U16 R2, desc[UR36][R2.64] ;  /* 0x0000002402027981 */ /* 0x000ea4000c1e1500 */
[----:B--2---:R-:W-:-:S06]  /*8080*/  HADD2.F32 R4, -RZ, R2.H0_H0 ;  /* 0x20000002ff047230 */ /* 0x004fcc0000004100 */
[----:B------:R-:W0:Y:S02]  /*8090*/  F2I.FTZ.TRUNC.NTZ R4, R4 ;  /* 0x0000000400047305 */ /* 0x000e24000021f100 */
[----:B0-----:R-:W-:Y:S01]  /*80a0*/  PRMT R0, R4, 0x7610, R0 ;  /* 0x0000761004007816 */ /* 0x001fe20000000000 */
[----:B------:R-:W-:Y:S06]  /*80b0*/  BRA `(.L_x_10867) ;  /* 0x0000000800b47947 */ /* 0x000fec0003800000 */
.L_x_10872:
[----:B------:R-:W2:Y:S02]  /*80c0*/  LDG.E.64 R2, desc[UR36][R2.64] ;  /* 0x0000002402027981 */ /* 0x000ea4000c1e1b00 */
[----:B--2---:R0:W1:Y:S01]  /*80d0*/  F2I.F64.TRUNC R0, R2 ;  /* 0x0000000200007311 */ /* 0x004062000030d100 */
[----:B------:R-:W-:Y:S05]  /*80e0*/  BRA `(.L_x_10867) ;  /* 0x0000000800a87947 */ /* 0x000fea0003800000 */
.L_x_10862:
        /* <DEDUP_REMOVED lines=12> */
.L_x_10876:
[----:B------:R-:W2:Y:S02]  /*81b0*/  LDG.E.64 R2, desc[UR36][R2.64] ;  /* 0x0000002402027981 */ /* 0x000ea4000c1e1b00 */
[----:B--2---:R0:W1:Y:S01]  /*81c0*/  F2I.F64.TRUNC R0, R2 ;  /* 0x0000000200007311 */ /* 0x004062000030d100 */
[----:B------:R-:W-:Y:S05]  /*81d0*/  BRA `(.L_x_10867) ;  /* 0x00000008006c7947 */ /* 0x000fea0003800000 */
.L_x_10875:
        /* <DEDUP_REMOVED lines=28> */
.L_x_10878:
        /* <DEDUP_REMOVED lines=15> */
.L_x_10877:
[----:B------:R-:W2:Y:S02]  /*8490*/  LDG.E.U16 R4, desc[UR36][R2.64] ;  /* 0x0000002402047981 */ /* 0x000ea4000c1e1500 */
[----:B--2---:R-:W-:-:S06]  /*84a0*/  IMAD.U32 R4, R4, 0x10000, RZ ;  /* 0x0001000004047824 */ /* 0x004fcc00078e00ff */
[----:B------:R-:W0:Y:S02]  /*84b0*/  F2I.FTZ.TRUNC.NTZ R4, R4 ;  /* 0x0000000400047305 */ /* 0x000e24000021f100 */
[----:B0-----:R-:W-:Y:S01]  /*84c0*/  PRMT R0, R4, 0x7610, R0 ;  /* 0x0000761004007816 */ /* 0x001fe20000000000 */
[----:B------:R-:W-:Y:S06]  /*84d0*/  BRA `(.L_x_10867) ;  /* 0x0000000400ac7947 */ /* 0x000fec0003800000 */
.L_x_10874:
        /* <DEDUP_REMOVED lines=10> */
.L_x_10881:
        /* <DEDUP_REMOVED lines=21> */
.L_x_10885:
[----:B------:R-:W-:Y:S05]  /*86d0*/  BSYNC B1 ;  /* 0x0000000000017941 */ /* 0x000fea0003800000 */
.L_x_10884:
[----:B------:R-:W-:Y:S01]  /*86e0*/  IMAD.SHL.U32 R2, R2, 0x100000, RZ ;  /* 0x0010000002027824 */ /* 0x000fe200078e00ff */
[----:B------:R-:W-:-:S04]  /*86f0*/  LEA R3, R0, 0x3b800000, 0x17 ;  /* 0x3b80000000037811 */ /* 0x000fc800078eb8ff */
[----:B------:R-:W-:-:S07]  /*8700*/  LOP3.LUT R4, R3, R2, R4, 0xfe, !PT ;  /* 0x0000000203047212 */ /* 0x000fce00078efe04 */
.L_x_10883:
[----:B------:R-:W-:Y:S05]  /*8710*/  BSYNC B0 ;  /* 0x0000000000007941 */ /* 0x000fea0003800000 */
.L_x_10882:
[----:B------:R-:W0:Y:S02]  /*8720*/  F2I.FTZ.TRUNC.NTZ R4, R4 ;  /* 0x0000000400047305 */ /* 0x000e24000021f100 */
[----:B0-----:R-:W-:Y:S01]  /*8730*/  PRMT R0, R4, 0x7610, R0 ;  /* 0x0000761004007816 */ /* 0x001fe20000000000 */
[----:B------:R-:W-:Y:S06]  /*8740*/  BRA `(.L_x_10867) ;  /* 0x0000000400107947 */ /* 0x000fec0003800000 */
.L_x_10880:
        /* <DEDUP_REMOVED lines=21> */
.L_x_10889:
[----:B------:R-:W-:Y:S05]  /*88a0*/  BSYNC B1 ;  /* 0x0000000000017941 */ /* 0x000fea0003800000 */
.L_x_10888:
[----:B------:R-:W-:Y:S01]  /*88b0*/  IMAD.SHL.U32 R2, R2, 0x200000, RZ ;  /* 0x0020000002027824 */ /* 0x000fe200078e00ff */
[----:B------:R-:W-:-:S04]  /*88c0*/  LEA R3, R0, 0x37800000, 0x17 ;  /* 0x3780000000037811 */ /* 0x000fc800078eb8ff */
[----:B------:R-:W-:-:S07]  /*88d0*/  LOP3.LUT R4, R3, R2, R4, 0xfe, !PT ;  /* 0x0000000203047212 */ /* 0x000fce00078efe04 */
.L_x_10887:
[----:B------:R-:W-:Y:S05]  /*88e0*/  BSYNC B0 ;  /* 0x0000000000007941 */ /* 0x000fea0003800000 */
.L_x_10886:
[----:B------:R-:W0:Y:S02]  /*88f0*/  F2I.FTZ.TRUNC.NTZ R4, R4 ;  /* 0x0000000400047305 */ /* 0x000e24000021f100 */
[----:B0-----:R-:W-:Y:S01]  /*8900*/  PRMT R0, R4, 0x7610, R0 ;  /* 0x0000761004007816 */ /* 0x001fe20000000000 */
[----:B------:R-:W-:Y:S06]  /*8910*/  BRA `(.L_x_10867) ;  /* 0x00000000009c7947 */ /* 0x000fec0003800000 */
.L_x_10879:
        /* <DEDUP_REMOVED lines=14> */
.L_x_10893:
[----:B------:R-:W-:Y:S05]  /*8a00*/  BSYNC B0 ;  /* 0x0000000000007941 */ /* 0x000fea0003800000 */
.L_x_10892:
[----:B------:R-:W0:Y:S02]  /*8a10*/  F2I.FTZ.TRUNC.NTZ R4, R4 ;  /* 0x0000000400047305 */ /* 0x000e24000021f100 */
[----:B0-----:R-:W-:Y:S01]  /*8a20*/  PRMT R0, R4, 0x7610, R0 ;  /* 0x0000761004007816 */ /* 0x001fe20000000000 */
[----:B------:R-:W-:Y:S06]  /*8a30*/  BRA `(.L_x_10867) ;  /* 0x0000000000547947 */ /* 0x000fec0003800000 */
.L_x_10866:
        /* <DEDUP_REMOVED lines=16> */
.L_x_10894:
[----:B------:R-:W-:Y:S01]  /*8b40*/  PRMT R0, RZ, 0x7610, R0 ;  /* 0x00007610ff007816 */ /* 0x000fe20000000000 */
[----:B------:R-:W-:Y:S06]  /*8b50*/  BRA `(.L_x_10867) ;  /* 0x00000000000c7947 */ /* 0x000fec0003800000 */
.L_x_10891:
[----:B------:R2:W5:Y:S01]  /*8b60*/  LDG.E.U16 R0, desc[UR36][R2.64] ;  /* 0x0000002402007981 */ /* 0x000562000c1e1500 */
[----:B------:R-:W-:Y:S05]  /*8b70*/  BRA `(.L_x_10867) ;  /* 0x0000000000047947 */ /* 0x000fea0003800000 */
.L_x_10890:
[----:B------:R3:W5:Y:S02]  /*8b80*/  LDG.E.U16 R0, desc[UR36][R2.64] ;  /* 0x0000002402007981 */ /* 0x000764000c1e1500 */
.L_x_10867:
[----:B------:R-:W-:Y:S01]  /*8b90*/  ULDC.U16 UR4, c[0x0][0x420] ;  /* 0x0001080000047ab9 */ /* 0x000fe20000000400 */
[----:B------:R-:W0:Y:S01]  /*8ba0*/  LDC.U16 R4, c[0x0][0x420] ;  /* 0x00010800ff047b82 */ /* 0x000e220000000400 */
[----:B------:R-:W-:Y:S01]  /*8bb0*/  UPRMT UR4, UR4, 0x9910, URZ ;  /* 0x0000991004047896 */ /* 0x000fe2000800003f */
[----:B------:R-:W-:Y:S05]  /*8bc0*/  BSSY B0, `(.L_x_10895) ;  /* 0x000003b000007945 */ /* 0x000fea0003800000 */
[----:B------:R-:W-:-:S13]  /*8bd0*/  ISETP.LE.AND P0, PT, RZ, UR4, PT ;  /* 0x00000004ff007c0c */ /* 0x000fda000bf03270 */
[----:B------:R-:W-:Y:S05]  /*8be0*/  @!P0 BRA `(.L_x_10896) ;  /* 0x0000000000b48947 */ /* 0x000fea0003800000 */
[----:B------:R-:W-:Y:S01]  /*8bf0*/  ISETP.NE.AND P0, PT, RZ, UR4, PT ;  /* 0x00000004ff007c0c */ /* 0x000fe2000bf05270 */
[----:B0-234-:R-:W-:-:S12]  /*8c00*/  IMAD.MOV.U32 R3, RZ, RZ, 0x1 ;  /* 0x00000001ff037424 */ /* 0x01dfd800078e00ff */
[----:B------:R-:W-:Y:S05]  /*8c10*/  @!P0 BRA `(.L_x_10897) ;  /* 0x0000000000d48947 */ /* 0x000fea0003800000 */
[----:B------:R-:W0:Y:S01]  /*8c20*/  LDC R3, c[0x0][0x420] ;  /* 0x00010800ff037b82 */ /* 0x000e220000000800 */
[C---:B------:R-:W-:Y:S01]  /*8c30*/  LOP3.LUT R5, R4.reuse, 0x1, RZ, 0xc0, !PT ;  /* 0x0000000104057812 */ /* 0x040fe200078ec0ff */
[----:B------:R-:W-:Y:S01]  /*8c40*/  VIADD R2, R4, 0x1 ;  /* 0x0000000104027836 */ /* 0x000fe20000000000 */
[----:B------:R-:W-:Y:S02]  /*8c50*/  BSSY B1, `(.L_x_10898) ;  /* 0x0000025000017945 */ /* 0x000fe40003800000 */
[----:B------:R-:W-:Y:S02]  /*8c60*/  ISETP.NE.U32.AND P0, PT, R5, 0x1, PT ;  /* 0x000000010500780c */ /* 0x000fe40003f05070 */
[----:B------:R-:W-:Y:S02]  /*8c70*/  LOP3.LUT R5, R2, 0xffff, RZ, 0xc0, !PT ;  /* 0x0000ffff02057812 */ /* 0x000fe400078ec0ff */
[----:B-1---5:R-:W-:Y:S02]  /*8c80*/  SEL R2, R0, 0x1, !P0 ;  /* 0x0000000100027807 */ /* 0x022fe40004000000 */
        /* <DEDUP_REMOVED lines=12> */
.L_x_10900:
        /* <DEDUP_REMOVED lines=21> */
.L_x_10899:
[----:B------:R-:W-:Y:S05]  /*8ea0*/  BSYNC B1 ;  /* 0x0000000000017941 */ /* 0x000fea0003800000 */
.L_x_10898:
[----:B------:R-:W-:Y:S05]  /*8eb0*/  BRA `(.L_x_10897) ;  /* 0x00000000002c7947 */ /* 0x000fea0003800000 */
.L_x_10896:
[----:B-1---5:R-:W-:Y:S01]  /*8ec0*/  PRMT R0, R0, 0x9910, RZ ;  /* 0x0000991000007816 */ /* 0x022fe200000000ff */
[----:B0-234-:R-:W-:-:S03]  /*8ed0*/  IMAD.MOV.U32 R3, RZ, RZ, 0x1 ;  /* 0x00000001ff037424 */ /* 0x01dfc600078e00ff */
        /* <DEDUP_REMOVED lines=9> */
.L_x_10897:
[----:B------:R-:W-:Y:S05]  /*8f70*/  BSYNC B0 ;  /* 0x0000000000007941 */ /* 0x000fea0003800000 */
.L_x_10895:
[----:B------:R-:W1:Y:S02]  /*8f80*/  LDC.U8 R2, c[0x0][0x430] ;  /* 0x00010c00ff027b82 */ /* 0x000e640000000000 */
[----:B-1---5:R-:W-:-:S04]  /*8f90*/  PRMT R0, R2, 0x9910, RZ ;  /* 0x0000991002007816 */ /* 0x022fc800000000ff */
        /* <DEDUP_REMOVED lines=12> */
.L_x_10904:
[----:B------:R0:W-:Y:S01]  /*9060*/  STG.E.U8 desc[UR36][R16.64], R3 ;  /* 0x0000000310007986 */ /* 0x0001e2000c101124 */
[----:B------:R-:W-:Y:S05]  /*9070*/  BRA `(.L_x_10906) ;  /* 0x0000000c00707947 */ /* 0x000fea0003800000 */
.L_x_10903:
        /* <DEDUP_REMOVED lines=11> */
.L_x_10908:
[----:B------:R-:W-:-:S05]  /*9130*/  PRMT R3, R3, 0x9910, RZ ;  /* 0x0000991003037816 */ /* 0x000fca00000000ff */
[----:B------:R0:W-:Y:S01]  /*9140*/  STG.E desc[UR36][R16.64], R3 ;  /* 0x0000000310007986 */ /* 0x0001e2000c101924 */
[----:B------:R-:W-:Y:S05]  /*9150*/  BRA `(.L_x_10906) ;  /* 0x0000000c00387947 */ /* 0x000fea0003800000 */
.L_x_10907:
[----:B------:R0:W-:Y:S01]  /*9160*/  STG.E.U16 desc[UR36][R16.64], R3 ;  /* 0x0000000310007986 */ /* 0x0001e2000c101524 */
[----:B------:R-:W-:Y:S05]  /*9170*/  BRA `(.L_x_10906) ;  /* 0x0000000c00307947 */ /* 0x000fea0003800000 */
.L_x_10902:
        /* <DEDUP_REMOVED lines=9> */
.L_x_10910:
[----:B------:R-:W0:Y:S02]  /*9210*/  I2F.S16 R0, R3 ;  /* 0x0000000300007306 */ /* 0x000e240000101400 */
[----:B0-----:R-:W-:-:S05]  /*9220*/  F2FP.F16.F32.PACK_AB R0, RZ, R0 ;  /* 0x00000000ff00723e */ /* 0x001fca00000000ff */
[----:B------:R0:W-:Y:S01]  /*9230*/  STG.E.U16 desc[UR36][R16.64], R0 ;  /* 0x0000000010007986 */ /* 0x0001e2000c101524 */
[----:B------:R-:W-:Y:S05]  /*9240*/  BRA `(.L_x_10906) ;  /* 0x0000000800fc7947 */ /* 0x000fea0003800000 */
.L_x_10909:
        /* <DEDUP_REMOVED lines=10> */
.L_x_10912:
[----:B------:R-:W0:Y:S02]  /*92f0*/  I2F.S16 R3, R3 ;  /* 0x0000000300037306 */ /* 0x000e240000101400 */
[----:B0-----:R-:W-:-:S04]  /*9300*/  F2FP.F16.F32.PACK_AB R3, RZ, R3 ;  /* 0x00000003ff03723e */ /* 0x001fc800000000ff */
[----:B------:R-:W-:-:S05]  /*9310*/  PRMT R3, R3, 0x5410, RZ ;  /* 0x0000541003037816 */ /* 0x000fca00000000ff */
[----:B------:R0:W-:Y:S01]  /*9320*/  STG.E desc[UR36][R16.64], R3 ;  /* 0x0000000310007986 */ /* 0x0001e2000c101924 */
[----:B------:R-:W-:Y:S05]  /*9330*/  BRA `(.L_x_10906) ;  /* 0x0000000800c07947 */ /* 0x000fea0003800000 */
.L_x_10911:
[----:B------:R-:W0:Y:S02]  /*9340*/  I2F.F64.S16 R2, R3 ;  /* 0x0000000300027312 */ /* 0x000e240000101c00 */
[----:B0-----:R0:W-:Y:S01]  /*9350*/  STG.E.64 desc[UR36][R16.64], R2 ;  /* 0x0000000210007986 */ /* 0x0011e2000c101b24 */
[----:B------:R-:W-:Y:S05]  /*9360*/  BRA `(.L_x_10906) ;  /* 0x0000000800b47947 */ /* 0x000fea0003800000 */
.L_x_10901:
        /* <DEDUP_REMOVED lines=13> */
.L_x_10915:
[----:B------:R-:W0:Y:S01]  /*9440*/  I2F.F64.S16 R4, R3 ;  /* 0x0000000300047312 */ /* 0x000e220000101c00 */
[----:B------:R-:W-:-:S05]  /*9450*/  CS2R R6, SRZ ;  /* 0x0000000000067805 */ /* 0x000fca000001ff00 */
[----:B0-----:R0:W-:Y:S01]  /*9460*/  STG.E.128 desc[UR36][R16.64], R4 ;  /* 0x0000000410007986 */ /* 0x0011e2000c101d24 */
[----:B------:R-:W-:Y:S05]  /*9470*/  BRA `(.L_x_10906) ;  /* 0x0000000800707947 */ /* 0x000fea0003800000 */
.L_x_10914:
        /* <DEDUP_REMOVED lines=21> */
.L_x_10919:
[----:B------:R-:W-:Y:S05]  /*95d0*/  BSYNC B0 ;  /* 0x0000000000007941 */ /* 0x000fea0003800000 */
.L_x_10918:
[----:B------:R-:W-:-:S05]  /*95e0*/  LOP3.LUT R5, R0, R5, RZ, 0xfc, !PT ;  /* 0x0000000500057212 */ /* 0x000fca00078efcff */
[----:B------:R0:W-:Y:S01]  /*95f0*/  STG.E.U8 desc[UR36][R16.64], R5 ;  /* 0x0000000510007986 */ /* 0x0001e2000c101124 */
[----:B------:R-:W-:Y:S05]  /*9600*/  BRA `(.L_x_10906) ;  /* 0x00000008000c7947 */ /* 0x000fea0003800000 */
.L_x_10917:
        /* <DEDUP_REMOVED lines=13> */
.L_x_10921:
[----:B------:R-:W-:Y:S01]  /*96e0*/  IMAD.MOV.U32 R0, RZ, RZ, 0x7f ;  /* 0x0000007fff007424 */ /* 0x000fe200078e00ff */
[----:B------:R-:W-:-:S04]  /*96f0*/  ISETP.GT.U32.AND P0, PT, R2, 0x7f800000, PT ;  /* 0x7f8000000200780c */ /* 0x000fc80003f04070 */
[----:B------:R-:W-:-:S09]  /*9700*/  SEL R0, R0, 0x7c, P0 ;  /* 0x0000007c00007807 */ /* 0x000fd20000000000 */
.L_x_10922:
[----:B------:R-:W-:Y:S05]  /*9710*/  BSYNC B0 ;  /* 0x0000000000007941 */ /* 0x000fea0003800000 */
.L_x_10920:
[----:B------:R-:W-:-:S04]  /*9720*/  LOP3.LUT R2, R3, 0x80000000, RZ, 0xc0, !PT ;  /* 0x8000000003027812 */ /* 0x000fc800078ec0ff */
[----:B------:R-:W-:-:S04]  /*9730*/  SHF.R.U32.HI R3, RZ, 0x18, R2 ;  /* 0x00000018ff037819 */ /* 0x000fc80000011602 */
[----:B------:R-:W-:-:S05]  /*9740*/  LOP3.LUT R3, R0, R3, RZ, 0xfc, !PT ;  /* 0x0000000300037212 */ /* 0x000fca00078efcff */
[----:B------:R0:W-:Y:S01]  /*9750*/  STG.E.U8 desc[UR36][R16.64], R3 ;  /* 0x0000000310007986 */ /* 0x0001e2000c101124 */
[----:B------:R-:W-:Y:S05]  /*9760*/  BRA `(.L_x_10906) ;  /* 0x0000000400b47947 */ /* 0x000fea0003800000 */
.L_x_10916:
[----:B------:R-:W0:Y:S02]  /*9770*/  I2F.S16 R0, R3 ;  /* 0x0000000300007306 */ /* 0x000e240000101400 */
[----:B0-----:R-:W-:-:S05]  /*9780*/  F2FP.BF16.F32.PACK_AB R0, RZ, R0 ;  /* 0x00000000ff00723e */ /* 0x001fca00000010ff */
[----:B------:R0:W-:Y:S01]  /*9790*/  STG.E.U16 desc[UR36][R16.64], R0 ;  /* 0x0000000010007986 */ /* 0x0001e2000c101524 */
[----:B------:R-:W-:Y:S05]  /*97a0*/  BRA `(.L_x_10906) ;  /* 0x0000000400a47947 */ /* 0x000fea0003800000 */
.L_x_10913:
        /* <DEDUP_REMOVED lines=10> */
.L_x_10925:
        /* <DEDUP_REMOVED lines=17> */
.L_x_10928:
[----:B------:R-:W-:-:S04]  /*9960*/  LOP3.LUT R2, R3, 0x80000000, RZ, 0xc0, !PT ;  /* 0x8000000003027812 */ /* 0x000fc800078ec0ff */
[----:B------:R-:W-:-:S04]  /*9970*/  SHF.R.U32.HI R3, RZ, 0x18, R2 ;  /* 0x00000018ff037819 */ /* 0x000fc80000011602 */
[----:B------:R-:W-:-:S04]  /*9980*/  LOP3.LUT R0, R0, R3, RZ, 0xfc, !PT ;  /* 0x0000000300007212 */ /* 0x000fc800078efcff */
[----:B------:R-:W-:-:S07]  /*9990*/  PRMT R8, R0, 0x7610, R8 ;  /* 0x0000761000087816 */ /* 0x000fce0000000008 */
.L_x_10927:
[----:B------:R-:W-:Y:S05]  /*99a0*/  BSYNC B0 ;  /* 0x0000000000007941 */ /* 0x000fea0003800000 */
.L_x_10926:
[----:B------:R0:W-:Y:S01]  /*99b0*/  STG.E.U8 desc[UR36][R16.64], R8 ;  /* 0x0000000810007986 */ /* 0x0001e2000c101124 */
[----:B------:R-:W-:Y:S05]  /*99c0*/  BRA `(.L_x_10906) ;  /* 0x00000004001c7947 */ /* 0x000fea0003800000 */
.L_x_10924:
        /* <DEDUP_REMOVED lines=17> */
.L_x_10931:
[----:B------:R-:W-:-:S04]  /*9ae0*/  LOP3.LUT R2, R3, 0x80000000, RZ, 0xc0, !PT ;  /* 0x8000000003027812 */ /* 0x000fc800078ec0ff */
[----:B------:R-:W-:-:S04]  /*9af0*/  SHF.R.U32.HI R3, RZ, 0x18, R2 ;  /* 0x00000018ff037819 */ /* 0x000fc80000011602 */
[----:B------:R-:W-:-:S04]  /*9b00*/  LOP3.LUT R0, R0, R3, RZ, 0xfc, !PT ;  /* 0x0000000300007212 */ /* 0x000fc800078efcff */
[----:B------:R-:W-:-:S07]  /*9b10*/  PRMT R8, R0, 0x7610, R8 ;  /* 0x0000761000087816 */ /* 0x000fce0000000008 */
.L_x_10930:
[----:B------:R-:W-:Y:S05]  /*9b20*/  BSYNC B0 ;  /* 0x0000000000007941 */ /* 0x000fea0003800000 */
.L_x_10929:
[----:B------:R3:W-:Y:S01]  /*9b30*/  STG.E.U8 desc[UR36][R16.64], R8 ;  /* 0x0000000810007986 */ /* 0x0007e2000c101124 */
[----:B------:R-:W-:Y:S05]  /*9b40*/  BRA `(.L_x_10906) ;  /* 0x0000000000bc7947 */ /* 0x000fea0003800000 */
.L_x_10923:
        /* <DEDUP_REMOVED lines=23> */
.L_x_10905:
        /* <DEDUP_REMOVED lines=16> */
.L_x_10934:
[----:B------:R-:W-:Y:S05]  /*9dc0*/  BRA `(.L_x_10906) ;  /* 0x00000000001c7947 */ /* 0x000fea0003800000 */
.L_x_10933:
[----:B------:R-:W-:-:S05]  /*9dd0*/  PRMT R3, R3, 0x9910, RZ ;  /* 0x0000991003037816 */ /* 0x000fca00000000ff */
[----:B------:R-:W-:-:S05]  /*9de0*/  IMAD.MOV.U32 R2, RZ, RZ, R3 ;  /* 0x000000ffff027224 */ /* 0x000fca00078e0003 */
[----:B------:R-:W-:-:S05]  /*9df0*/  SHF.R.S32.HI R3, RZ, 0x1f, R2 ;  /* 0x0000001fff037819 */ /* 0x000fca0000011402 */
[----:B------:R1:W-:Y:S01]  /*9e00*/  STG.E.64 desc[UR36][R16.64], R2 ;  /* 0x0000000210007986 */ /* 0x0003e2000c101b24 */
[----:B------:R-:W-:Y:S05]  /*9e10*/  BRA `(.L_x_10906) ;  /* 0x0000000000087947 */ /* 0x000fea0003800000 */
.L_x_10932:
[----:B------:R-:W-:-:S05]  /*9e20*/  PRMT R3, R3, 0x9910, RZ ;  /* 0x0000991003037816 */ /* 0x000fca00000000ff */
[----:B------:R0:W-:Y:S02]  /*9e30*/  STG.E desc[UR36][R16.64], R3 ;  /* 0x0000000310007986 */ /* 0x0001e4000c101924 */
.L_x_10906:
[----:B------:R-:W-:-:S07]  /*9e40*/  VIADD R19, R19, 0x80 ;  /* 0x0000008013137836 */ /* 0x000fce0000000000 */
.L_x_10860:
[----:B------:R-:W-:Y:S05]  /*9e50*/  BSYNC B6 ;  /* 0x0000000000067941 */ /* 0x000fea0003800000 */
.L_x_10859:
        /* <DEDUP_REMOVED lines=306> */
.L_x_10935:
        /* <DEDUP_REMOVED lines=20> */
.L_x_10939:
[----:B------:R0:W5:Y:S01]  /*b2c0*/  LDG.E.U8 R0, desc[UR36][R2.64] ;  /* 0x0000002402007981 */ /* 0x000162000c1e1100 */
[----:B------:R-:W-:Y:S05]  /*b2d0*/  BRA `(.L_x_10941) ;  /* 0x0000000c00547947 */ /* 0x000fea0003800000 */
.L_x_10938:
        /* <DEDUP_REMOVED lines=8> */
.L_x_10943:
[----:B------:R0:W5:Y:S01]  /*b360*/  LDG.E.U16 R0, desc[UR36][R2.64] ;  /* 0x0000002402007981 */ /* 0x000162000c1e1500 */
[----:B------:R-:W-:Y:S05]  /*b370*/  BRA `(.L_x_10941) ;  /* 0x0000000c002c7947 */ /* 0x000fea0003800000 */
.L_x_10942:
[----:B------:R0:W5:Y:S01]  /*b380*/  LDG.E.U16 R0, desc[UR36][R2.64] ;  /* 0x0000002402007981 */ /* 0x000162000c1e1500 */
[----:B------:R-:W-:Y:S05]  /*b390*/  BRA `(.L_x_10941) ;  /* 0x0000000c00247947 */ /* 0x000fea0003800000 */
.L_x_10937:
        /* <DEDUP_REMOVED lines=9> */
.L_x_10945:
[----:B------:R-:W2:Y:S02]  /*b430*/  LDG.E.U16 R4, desc[UR36][R2.64] ;  /* 0x0000002402047981 */ /* 0x000ea4000c1e1500 */
[----:B--2---:R-:W-:-:S06]  /*b440*/  HADD2.F32 R4, -RZ, R4.H0_H0 ;  /* 0x20000004ff047230 */ /* 0x004fcc0000004100 */
[----:B------:R-:W0:Y:S02]  /*b450*/  F2I.FTZ.TRUNC.NTZ R4, R4 ;  /* 0x0000000400047305 */ /* 0x000e24000021f100 */
[----:B0-----:R-:W-:Y:S01]  /*b460*/  PRMT R0, R4, 0x7610, R0 ;  /* 0x0000761004007816 */ /* 0x001fe20000000000 */
[----:B------:R-:W-:Y:S06]  /*b470*/  BRA `(.L_x_10941) ;  /* 0x0000000800ec7947 */ /* 0x000fec0003800000 */
.L_x_10944:
[----:B------:R-:W-:-:S13]  /*b480*/  ISETP.NE.AND P0, PT, R4, 0x7, PT ;  /* 0x000000070400780c */ /* 0x000fda0003f05270 */
[----:B------:R-:W-:Y:S05]  /*b490*/  @!P0 BRA `(.L_x_10946) ;  /* 0x0000000000308947 */ /* 0x000fea0003800000 */
[----:B------:R-:W-:-:S13]  /*b4a0*/  ISETP.NE.AND P0, PT, R4, 0x8, PT ;  /* 0x000000080400780c */ /* 0x000fda0003f05270 */
[----:B------:R-:W-:Y:S05]  /*b4b0*/  @!P0 BRA `(.L_x_10947) ;  /* 0x0000000000148947 */ /* 0x000fea0003800000 */
[----:B------:R-:W-:-:S13]  /*b4c0*/  ISETP.NE.AND P0, PT, R4, 0x9, PT ;  /* 0x000000090400780c */ /* 0x000fda0003f05270 */
[----:B------:R-:W-:Y:S05]  /*b4d0*/  @P0 BRA `(.L_x_10940) ;  /* 0x0000000800800947 */ /* 0x000fea0003800000 */
[----:B------:R-:W2:Y:S02]  /*b4e0*/  LDG.E R2, desc[UR36][R2.64] ;  /* 0x0000002402027981 */ /* 0x000ea4000c1e1900 */
[----:B--2---:R2:W3:Y:S01]  /*b4f0*/  F2I.FTZ.TRUNC.NTZ R0, R2 ;  /* 0x0000000200007305 */ /* 0x0044e2000021f100 */
[----:B------:R-:W-:Y:S05]  /*b500*/  BRA `(.L_x_10941) ;  /* 0x0000000800c87947 */ /* 0x000fea0003800000 */
.L_x_10947:
[----:B------:R-:W2:Y:S02]  /*b510*/  LDG.E.U16 R2, desc[UR36][R2.64] ;  /* 0x0000002402027981 */ /* 0x000ea4000c1e1500 */
[----:B--2---:R-:W-:-:S06]  /*b520*/  HADD2.F32 R4, -RZ, R2.H0_H0 ;  /* 0x20000002ff047230 */ /* 0x004fcc0000004100 */
[----:B------:R-:W0:Y:S02]  /*b530*/  F2I.FTZ.TRUNC.NTZ R4, R4 ;  /* 0x0000000400047305 */ /* 0x000e24000021f100 */
[----:B0-----:R-:W-:Y:S01]  /*b540*/  PRMT R0, R4, 0x7610, R0 ;  /* 0x0000761004007816 */ /* 0x001fe20000000000 */
[----:B------:R-:W-:Y:S06]  /*b550*/  BRA `(.L_x_10941) ;  /* 0x0000000800b47947 */ /* 0x000fec0003800000 */
.L_x_10946:
[----:B------:R-:W2:Y:S02]  /*b560*/  LDG.E.64 R2, desc[UR36][R2.64] ;  /* 0x0000002402027981 */ /* 0x000ea4000c1e1b00 */
[----:B--2---:R4:W0:Y:S01]  /*b570*/  F2I.F64.TRUNC R0, R2 ;  /* 0x0000000200007311 */ /* 0x004822000030d100 */
[----:B------:R-:W-:Y:S05]  /*b580*/  BRA `(.L_x_10941) ;  /* 0x0000000800a87947 */ /* 0x000fea0003800000 */
.L_x_10936:
        /* <DEDUP_REMOVED lines=12> */
.L_x_10950:
[----:B------:R-:W2:Y:S02]  /*b650*/  LDG.E.64 R2, desc[UR36][R2.64] ;  /* 0x0000002402027981 */ /* 0x000ea4000c1e1b00 */
[----:B--2---:R0:W1:Y:S01]  /*b660*/  F2I.F64.TRUNC R0, R2 ;  /* 0x0000000200007311 */ /* 0x004062000030d100 */
[----:B------:R-:W-:Y:S05]  /*b670*/  BRA `(.L_x_10941) ;  /* 0x00000008006c7947 */ /* 0x000fea0003800000 */
.L_x_10949:
        /* <DEDUP_REMOVED lines=28> */
.L_x_10952:
        /* <DEDUP_REMOVED lines=15> */
.L_x_10951:
[----:B------:R-:W2:Y:S02]  /*b930*/  LDG.E.U16 R4, desc[UR36][R2.64] ;  /* 0x0000002402047981 */ /* 0x000ea4000c1e1500 */
[----:B--2---:R-:W-:-:S06]  /*b940*/  IMAD.U32 R4, R4, 0x10000, RZ ;  /* 0x0001000004047824 */ /* 0x004fcc00078e00ff */
[----:B------:R-:W0:Y:S02]  /*b950*/  F2I.FTZ.TRUNC.NTZ R4, R4 ;  /* 0x0000000400047305 */ /* 0x000e24000021f100 */
[----:B0-----:R-:W-:Y:S01]  /*b960*/  PRMT R0, R4, 0x7610, R0 ;  /* 0x0000761004007816 */ /* 0x001fe20000000000 */
[----:B------:R-:W-:Y:S06]  /*b970*/  BRA `(.L_x_10941) ;  /* 0x0000000400ac7947 */ /* 0x000fec0003800000 */
.L_x_10948:
        /* <DEDUP_REMOVED lines=10> */
.L_x_10955:
        /* <DEDUP_REMOVED lines=21> */
.L_x_10959:
[----:B------:R-:W-:Y:S05]  /*bb70*/  BSYNC B1 ;  /* 0x0000000000017941 */ /* 0x000fea0003800000 */
.L_x_10958:
[----:B------:R-:W-:Y:S01]  /*bb80*/  IMAD.SHL.U32 R2, R2, 0x100000, RZ ;  /* 0x0010000002027824 */ /* 0x000fe200078e00ff */
[----:B------:R-:W-:-:S04]  /*bb90*/  LEA R3, R0, 0x3b800000, 0x17 ;  /* 0x3b80000000037811 */ /* 0x000fc800078eb8ff */
[----:B------:R-:W-:-:S07]  /*bba0*/  LOP3.LUT R4, R3, R2, R4, 0xfe, !PT ;  /* 0x0000000203047212 */ /* 0x000fce00078efe04 */
.L_x_10957:
[----:B------:R-:W-:Y:S05]  /*bbb0*/  BSYNC B0 ;  /* 0x0000000000007941 */ /* 0x000fea0003800000 */
.L_x_10956:
[----:B------:R-:W0:Y:S02]  /*bbc0*/  F2I.FTZ.TRUNC.NTZ R4, R4 ;  /* 0x0000000400047305 */ /* 0x000e24000021f100 */
[----:B0-----:R-:W-:Y:S01]  /*bbd0*/  PRMT R0, R4, 0x7610, R0 ;  /* 0x0000761004007816 */ /* 0x001fe20000000000 */
[----:B------:R-:W-:Y:S06]  /*bbe0*/  BRA `(.L_x_10941) ;  /* 0x0000000400107947 */ /* 0x000fec0003800000 */
.L_x_10954:
        /* <DEDUP_REMOVED lines=21> */
.L_x_10963:
[----:B------:R-:W-:Y:S05]  /*bd40*/  BSYNC B1 ;  /* 0x0000000000017941 */ /* 0x000fea0003800000 */
.L_x_10962:
[----:B------:R-:W-:Y:S01]  /*bd50*/  IMAD.SHL.U32 R2, R2, 0x200000, RZ ;  /* 0x0020000002027824 */ /* 0x000fe200078e00ff */
[----:B------:R-:W-:-:S04]  /*bd60*/  LEA R3, R0, 0x37800000, 0x17 ;  /* 0x3780000000037811 */ /* 0x000fc800078eb8ff */
[----:B------:R-:W-:-:S07]  /*bd70*/  LOP3.LUT R4, R3, R2, R4, 0xfe, !PT ;  /* 0x0000000203047212 */ /* 0x000fce00078efe04 */
.L_x_10961:
[----:B------:R-:W-:Y:S05]  /*bd80*/  BSYNC B0 ;  /* 0x0000000000007941 */ /* 0x000fea0003800000 */
.L_x_10960:
[----:B------:R-:W0:Y:S02]  /*bd90*/  F2I.FTZ.TRUNC.NTZ R4, R4 ;  /* 0x0000000400047305 */ /* 0x000e24000021f100 */
[----:B0-----:R-:W-:Y:S01]  /*bda0*/  PRMT R0, R4, 0x7610, R0 ;  /* 0x0000761004007816 */ /* 0x001fe20000000000 */
[----:B------:R-:W-:Y:S06]  /*bdb0*/  BRA `(.L_x_10941) ;  /* 0x00000000009c7947 */ /* 0x000fec0003800000 */
.L_x_10953:
        /* <DEDUP_REMOVED lines=14> */
.L_x_10967:
[----:B------:R-:W-:Y:S05]  /*bea0*/  BSYNC B0 ;  /* 0x0000000000007941 */ /* 0x000fea0003800000 */
.L_x_10966:
[----:B------:R-:W0:Y:S02]  /*beb0*/  F2I.FTZ.TRUNC.NTZ R4, R4 ;  /* 0x0000000400047305 */ /* 0x000e24000021f100 */
[----:B0-----:R-:W-:Y:S01]  /*bec0*/  PRMT R0, R4, 0x7610, R0 ;  /* 0x0000761004007816 */ /* 0x001fe20000000000 */
[----:B------:R-:W-:Y:S06]  /*bed0*/  BRA `(.L_x_10941) ;  /* 0x0000000000547947 */ /* 0x000fec0003800000 */
.L_x_10940:
        /* <DEDUP_REMOVED lines=16> */
.L_x_10968:
[----:B------:R-:W-:Y:S01]  /*bfe0*/  PRMT R0, RZ, 0x7610, R0 ;  /* 0x00007610ff007816 */ /* 0x000fe20000000000 */
[----:B------:R-:W-:Y:S06]  /*bff0*/  BRA `(.L_x_10941) ;  /* 0x00000000000c7947 */ /* 0x000fec0003800000 */
.L_x_10965:
[----:B------:R0:W5:Y:S01]  /*c000*/  LDG.E.U16 R0, desc[UR36][R2.64] ;  /* 0x0000002402007981 */ /* 0x000162000c1e1500 */
[----:B------:R-:W-:Y:S05]  /*c010*/  BRA `(.L_x_10941) ;  /* 0x0000000000047947 */ /* 0x000fea0003800000 */
.L_x_10964:
[----:B------:R0:W5:Y:S02]  /*c020*/  LDG.E.U16 R0, desc[UR36][R2.64] ;  /* 0x0000002402007981 */ /* 0x000164000c1e1500 */
.L_x_10941:
[----:B------:R-:W-:Y:S01]  /*c030*/  ULDC.U16 UR4, c[0x0][0x420] ;  /* 0x0001080000047ab9 */ /* 0x000fe20000000400 */
[----:B------:R-:W0:Y:S01]  /*c040*/  LDC.U16 R4, c[0x0][0x420] ;  /* 0x00010800ff047b82 */ /* 0x000e220000000400 */
[----:B------:R-:W-:Y:S01]  /*c050*/  UPRMT UR4, UR4, 0x9910, URZ ;  /* 0x0000991004047896 */ /* 0x000fe2000800003f */
[----:B------:R-:W-:Y:S05]  /*c060*/  BSSY B0, `(.L_x_10969) ;  /* 0x000003b000007945 */ /* 0x000fea0003800000 */
[----:B------:R-:W-:-:S13]  /*c070*/  ISETP.LE.AND P0, PT, RZ, UR4, PT ;  /* 0x00000004ff007c0c */ /* 0x000fda000bf03270 */
[----:B------:R-:W-:Y:S05]  /*c080*/  @!P0 BRA `(.L_x_10970) ;  /* 0x0000000000b48947 */ /* 0x000fea0003800000 */
[----:B------:R-:W-:Y:S01]  /*c090*/  ISETP.NE.AND P0, PT, RZ, UR4, PT ;  /* 0x00000004ff007c0c */ /* 0x000fe2000bf05270 */
[----:B0---4-:R-:W-:-:S12]  /*c0a0*/  IMAD.MOV.U32 R3, RZ, RZ, 0x1 ;  /* 0x00000001ff037424 */ /* 0x011fd800078e00ff */
[----:B------:R-:W-:Y:S05]  /*c0b0*/  @!P0 BRA `(.L_x_10971) ;  /* 0x0000000000d48947 */ /* 0x000fea0003800000 */
[----:B------:R-:W0:Y:S01]  /*c0c0*/  LDC R3, c[0x0][0x420] ;  /* 0x00010800ff037b82 */ /* 0x000e220000000800 */
[C---:B------:R-:W-:Y:S01]  /*c0d0*/  LOP3.LUT R5, R4.reuse, 0x1, RZ, 0xc0, !PT ;  /* 0x0000000104057812 */ /* 0x040fe200078ec0ff */
[----:B--2---:R-:W-:Y:S01]  /*c0e0*/  VIADD R2, R4, 0x1 ;  /* 0x0000000104027836 */ /* 0x004fe20000000000 */
[----:B------:R-:W-:Y:S02]  /*c0f0*/  BSSY B1, `(.L_x_10972) ;  /* 0x0000025000017945 */ /* 0x000fe40003800000 */
[----:B------:R-:W-:Y:S02]  /*c100*/  ISETP.NE.U32.AND P0, PT, R5, 0x1, PT ;  /* 0x000000010500780c */ /* 0x000fe40003f05070 */
[----:B------:R-:W-:Y:S02]  /*c110*/  LOP3.LUT R5, R2, 0xffff, RZ, 0xc0, !PT ;  /* 0x0000ffff02057812 */ /* 0x000fe400078ec0ff */
[----:B-1-3-5:R-:W-:Y:S02]  /*c120*/  SEL R2, R0, 0x1, !P0 ;  /* 0x0000000100027807 */ /* 0x02afe40004000000 */
        /* <DEDUP_REMOVED lines=12> */
.L_x_10974:
        /* <DEDUP_REMOVED lines=21> */
.L_x_10973:
[----:B------:R-:W-:Y:S05]  /*c340*/  BSYNC B1 ;  /* 0x0000000000017941 */ /* 0x000fea0003800000 */
.L_x_10972:
[----:B------:R-:W-:Y:S05]  /*c350*/  BRA `(.L_x_10971) ;  /* 0x00000000002c7947 */ /* 0x000fea0003800000 */
.L_x_10970:
[----:B01-3-5:R-:W-:Y:S01]  /*c360*/  PRMT R0, R0, 0x9910, RZ ;  /* 0x0000991000007816 */ /* 0x02bfe200000000ff */
[----:B----4-:R-:W-:-:S03]  /*c370*/  IMAD.MOV.U32 R3, RZ, RZ, 0x1 ;  /* 0x00000001ff037424 */ /* 0x010fc600078e00ff */
        /* <DEDUP_REMOVED lines=9> */
.L_x_10971:
[----:B------:R-:W-:Y:S05]  /*c410*/  BSYNC B0 ;  /* 0x0000000000007941 */ /* 0x000fea0003800000 */
.L_x_10969:
[----:B--2---:R-:W1:Y:S02]  /*c420*/  LDC.U8 R2, c[0x0][0x430] ;  /* 0x00010c00ff027b82 */ /* 0x004e640000000000 */
[----:B-1-3-5:R-:W-:-:S04]  /*c430*/  PRMT R0, R2, 0x9910, RZ ;  /* 0x0000991002007816 */ /* 0x02afc800000000ff */
        /* <DEDUP_REMOVED lines=10> */
[----:B------:R-:W-:Y:S01]  /*c4e0*/  STG.E.U8 desc[UR36][R16.64], R3 ;  /* 0x0000000310007986 */ /* 0x000fe2000c101124 */
[----:B------:R-:W-:Y:S05]  /*c4f0*/  EXIT ;  /* 0x000000000000794d */ /* 0x000fea0003800000 */
.L_x_10978:
[----:B------:R-:W-:Y:S01]  /*c500*/  STG.E.U8 desc[UR36][R16.64], R3 ;  /* 0x0000000310007986 */ /* 0x000fe2000c101124 */
[----:B------:R-:W-:Y:S05]  /*c510*/  EXIT ;  /* 0x000000000000794d */ /* 0x000fea0003800000 */
.L_x_10977:
        /* <DEDUP_REMOVED lines=9> */
[----:B------:R-:W-:Y:S01]  /*c5b0*/  STG.E.64 desc[UR36][R16.64], R2 ;  /* 0x0000000210007986 */ /* 0x000fe2000c101b24 */
[----:B------:R-:W-:Y:S05]  /*c5c0*/  EXIT ;  /* 0x000000000000794d */ /* 0x000fea0003800000 */
.L_x_10981:
[----:B------:R-:W-:-:S05]  /*c5d0*/  PRMT R3, R3, 0x9910, RZ ;  /* 0x0000991003037816 */ /* 0x000fca00000000ff */
[----:B------:R-:W-:Y:S01]  /*c5e0*/  STG.E desc[UR36][R16.64], R3 ;  /* 0x0000000310007986 */ /* 0x000fe2000c101924 */
[----:B------:R-:W-:Y:S05]  /*c5f0*/  EXIT ;  /* 0x000000000000794d */ /* 0x000fea0003800000 */
.L_x_10980:
[----:B------:R-:W-:Y:S01]  /*c600*/  STG.E.U16 desc[UR36][R16.64], R3 ;  /* 0x0000000310007986 */ /* 0x000fe2000c101524 */
[----:B------:R-:W-:Y:S05]  /*c610*/  EXIT ;  /* 0x000000000000794d */ /* 0x000fea0003800000 */
.L_x_10976:
[----:B------:R-:W-:-:S13]  /*c620*/  ISETP.GT.AND P0, PT, R0, 0x6, PT ;  /* 0x000000060000780c */ /* 0x000fda0003f04270 */
[----:B------:R-:W-:Y:S05]  /*c630*/  @P0 BRA `(.L_x_10982) ;  /* 0x00000000002c0947 */ /* 0x000fea0003800000 */
[----:B------:R-:W-:-:S13]  /*c640*/  ISETP.NE.AND P0, PT, R0, 0x5, PT ;  /* 0x000000050000780c */ /* 0x000fda0003f05270 */
[----:B------:R-:W-:Y:S05]  /*c650*/  @!P0 BRA `(.L_x_10983) ;  /* 0x0000000000148947 */ /* 0x000fea0003800000 */
[----:B------:R-:W-:-:S13]  /*c660*/  ISETP.NE.AND P0, PT, R0, 0x6, PT ;  /* 0x000000060000780c */ /* 0x000fda0003f05270 */
[----:B------:R-:W-:Y:S05]  /*c670*/  @P0 BRA `(.L_x_10979) ;  /* 0x0000000800b80947 */ /* 0x000fea0003800000 */
[----:B------:R-:W0:Y:S02]  /*c680*/  I2F.S16 R3, R3 ;  /* 0x0000000300037306 */ /* 0x000e240000101400 */
[----:B0-----:R-:W-:Y:S01]  /*c690*/  STG.E desc[UR36][R16.64], R3 ;  /* 0x0000000310007986 */ /* 0x001fe2000c101924 */
[----:B------:R-:W-:Y:S05]  /*c6a0*/  EXIT ;  /* 0x000000000000794d */ /* 0x000fea0003800000 */
.L_x_10983:
[----:B------:R-:W0:Y:S02]  /*c6b0*/  I2F.S16 R0, R3 ;  /* 0x0000000300007306 */ /* 0x000e240000101400 */
[----:B0-----:R-:W-:-:S05]  /*c6c0*/  F2FP.F16.F32.PACK_AB R0, RZ, R0 ;  /* 0x00000000ff00723e */ /* 0x001fca00000000ff */
[----:B------:R-:W-:Y:S01]  /*c6d0*/  STG.E.U16 desc[UR36][R16.64], R0 ;  /* 0x0000000010007986 */ /* 0x000fe2000c101524 */
[----:B------:R-:W-:Y:S05]  /*c6e0*/  EXIT ;  /* 0x000000000000794d */ /* 0x000fea0003800000 */
.L_x_10982:
        /* <DEDUP_REMOVED lines=8> */
[----:B0-----:R-:W-:Y:S01]  /*c770*/  STG.E.64 desc[UR36][R16.64], R4 ;  /* 0x0000000410007986 */ /* 0x001fe2000c101b24 */
[----:B------:R-:W-:Y:S05]  /*c780*/  EXIT ;  /* 0x000000000000794d */ /* 0x000fea0003800000 */
.L_x_10985:
[----:B------:R-:W0:Y:S02]  /*c790*/  I2F.S16 R3, R3 ;  /* 0x0000000300037306 */ /* 0x000e240000101400 */
[----:B0-----:R-:W-:-:S04]  /*c7a0*/  F2FP.F16.F32.PACK_AB R3, RZ, R3 ;  /* 0x00000003ff03723e */ /* 0x001fc800000000ff */
[----:B------:R-:W-:-:S05]  /*c7b0*/  PRMT R3, R3, 0x5410, RZ ;  /* 0x0000541003037816 */ /* 0x000fca00000000ff */
[----:B------:R-:W-:Y:S01]  /*c7c0*/  STG.E desc[UR36][R16.64], R3 ;  /* 0x0000000310007986 */ /* 0x000fe2000c101924 */
[----:B------:R-:W-:Y:S05]  /*c7d0*/  EXIT ;  /* 0x000000000000794d */ /* 0x000fea0003800000 */
.L_x_10984:
[----:B------:R-:W0:Y:S02]  /*c7e0*/  I2F.F64.S16 R2, R3 ;  /* 0x0000000300027312 */ /* 0x000e240000101c00 */
[----:B0-----:R-:W-:Y:S01]  /*c7f0*/  STG.E.64 desc[UR36][R16.64], R2 ;  /* 0x0000000210007986 */ /* 0x001fe2000c101b24 */
[----:B------:R-:W-:Y:S05]  /*c800*/  EXIT ;  /* 0x000000000000794d */ /* 0x000fea0003800000 */
.L_x_10975:
        /* <DEDUP_REMOVED lines=11> */
[----:B------:R-:W-:Y:S01]  /*c8c0*/  STG.E.U8 desc[UR36][R16.64], R3 ;  /* 0x0000000310007986 */ /* 0x000fe2000c101124 */
[----:B------:R-:W-:Y:S05]  /*c8d0*/  EXIT ;  /* 0x000000000000794d */ /* 0x000fea0003800000 */
.L_x_10988:
[----:B------:R-:W0:Y:S01]  /*c8e0*/  I2F.F64.S16 R4, R3 ;  /* 0x0000000300047312 */ /* 0x000e220000101c00 */
[----:B------:R-:W-:-:S05]  /*c8f0*/  CS2R R6, SRZ ;  /* 0x0000000000067805 */ /* 0x000fca000001ff00 */
[----:B0-----:R-:W-:Y:S01]  /*c900*/  STG.E.128 desc[UR36][R16.64], R4 ;  /* 0x0000000410007986 */ /* 0x001fe2000c101d24 */
[----:B------:R-:W-:Y:S05]  /*c910*/  EXIT ;  /* 0x000000000000794d */ /* 0x000fea0003800000 */
.L_x_10987:
        /* <DEDUP_REMOVED lines=21> */
.L_x_10992:
[----:B------:R-:W-:Y:S05]  /*ca70*/  BSYNC B0 ;  /* 0x0000000000007941 */ /* 0x000fea0003800000 */
.L_x_10991:
[----:B------:R-:W-:-:S05]  /*ca80*/  LOP3.LUT R5, R0, R5, RZ, 0xfc, !PT ;  /* 0x0000000500057212 */ /* 0x000fca00078efcff */
[----:B------:R-:W-:Y:S01]  /*ca90*/  STG.E.U8 desc[UR36][R16.64], R5 ;  /* 0x0000000510007986 */ /* 0x000fe2000c101124 */
[----:B------:R-:W-:Y:S05]  /*caa0*/  EXIT ;  /* 0x000000000000794d */ /* 0x000fea0003800000 */
.L_x_10990:
        /* <DEDUP_REMOVED lines=13> */
.L_x_10994:
[----:B------:R-:W-:Y:S01]  /*cb80*/  IMAD.MOV.U32 R0, RZ, RZ, 0x7f ;  /* 0x0000007fff007424 */ /* 0x000fe200078e00ff */
[----:B------:R-:W-:-:S04]  /*cb90*/  ISETP.GT.U32.AND P0, PT, R2, 0x7f800000, PT ;  /* 0x7f8000000200780c */ /* 0x000fc80003f04070 */
[----:B------:R-:W-:-:S09]  /*cba0*/  SEL R0, R0, 0x7c, P0 ;  /* 0x0000007c00007807 */ /* 0x000fd20000000000 */
.L_x_10995:
[----:B------:R-:W-:Y:S05]  /*cbb0*/  BSYNC B0 ;  /* 0x0000000000007941 */ /* 0x000fea0003800000 */
.L_x_10993:
[----:B------:R-:W-:-:S04]  /*cbc0*/  LOP3.LUT R2, R3, 0x80000000, RZ, 0xc0, !PT ;  /* 0x8000000003027812 */ /* 0x000fc800078ec0ff */
[----:B------:R-:W-:-:S04]  /*cbd0*/  SHF.R.U32.HI R3, RZ, 0x18, R2 ;  /* 0x00000018ff037819 */ /* 0x000fc80000011602 */
[----:B------:R-:W-:-:S05]  /*cbe0*/  LOP3.LUT R3, R0, R3, RZ, 0xfc, !PT ;  /* 0x0000000300037212 */ /* 0x000fca00078efcff */
[----:B------:R-:W-:Y:S01]  /*cbf0*/  STG.E.U8 desc[UR36][R16.64], R3 ;  /* 0x0000000310007986 */ /* 0x000fe2000c101124 */
[----:B------:R-:W-:Y:S05]  /*cc00*/  EXIT ;  /* 0x000000000000794d */ /* 0x000fea0003800000 */
.L_x_10989:
[----:B------:R-:W0:Y:S02]  /*cc10*/  I2F.S16 R0, R3 ;  /* 0x0000000300007306 */ /* 0x000e240000101400 */
[----:B0-----:R-:W-:-:S05]  /*cc20*/  F2FP.BF16.F32.PACK_AB R0, RZ, R0 ;  /* 0x00000000ff00723e */ /* 0x001fca00000010ff */
[----:B------:R-:W-:Y:S01]  /*cc30*/  STG.E.U16 desc[UR36][R16.64], R0 ;  /* 0x0000000010007986 */ /* 0x000fe2000c101524 */
[----:B------:R-:W-:Y:S05]  /*cc40*/  EXIT ;  /* 0x000000000000794d */ /* 0x000fea0003800000 */
.L_x_10986:
        /* <DEDUP_REMOVED lines=8> */
[----:B------:R-:W-:Y:S01]  /*ccd0*/  STG.E.U16 desc[UR36][R16.64], R3 ;  /* 0x0000000310007986 */ /* 0x000fe2000c101524 */
[----:B------:R-:W-:Y:S05]  /*cce0*/  EXIT ;  /* 0x000000000000794d */ /* 0x000fea0003800000 */
.L_x_10998:
        /* <DEDUP_REMOVED lines=17> */
.L_x_11001:
[----:B------:R-:W-:-:S04]  /*ce00*/  LOP3.LUT R2, R3, 0x80000000, RZ, 0xc0, !PT ;  /* 0x8000000003027812 */ /* 0x000fc800078ec0ff */
[----:B------:R-:W-:-:S04]  /*ce10*/  SHF.R.U32.HI R3, RZ, 0x18, R2 ;  /* 0x00000018ff037819 */ /* 0x000fc80000011602 */
[----:B------:R-:W-:-:S04]  /*ce20*/  LOP3.LUT R0, R0, R3, RZ, 0xfc, !PT ;  /* 0x0000000300007212 */ /* 0x000fc800078efcff */
[----:B------:R-:W-:-:S07]  /*ce30*/  PRMT R8, R0, 0x7610, R8 ;  /* 0x0000761000087816 */ /* 0x000fce0000000008 */
.L_x_11000:
[----:B------:R-:W-:Y:S05]  /*ce40*/  BSYNC B0 ;  /* 0x0000000000007941 */ /* 0x000fea0003800000 */
.L_x_10999:
[----:B------:R-:W-:Y:S01]  /*ce50*/  STG.E.U8 desc[UR36][R16.64], R8 ;  /* 0x0000000810007986 */ /* 0x000fe2000c101124 */
[----:B------:R-:W-:Y:S05]  /*ce60*/  EXIT ;  /* 0x000000000000794d */ /* 0x000fea0003800000 */
.L_x_10997:
        /* <DEDUP_REMOVED lines=17> */
.L_x_11004:
[----:B------:R-:W-:-:S04]  /*cf80*/  LOP3.LUT R2, R3, 0x80000000, RZ, 0xc0, !PT ;  /* 0x8000000003027812 */ /* 0x000fc800078ec0ff */
[----:B------:R-:W-:-:S04]  /*cf90*/  SHF.R.U32.HI R3, RZ, 0x18, R2 ;  /* 0x00000018ff037819 */ /* 0x000fc80000011602 */
[----:B------:R-:W-:-:S04]  /*cfa0*/  LOP3.LUT R0, R0, R3, RZ, 0xfc, !PT ;  /* 0x0000000300007212 */ /* 0x000fc800078efcff */
[----:B------:R-:W-:-:S07]  /*cfb0*/  PRMT R8, R0, 0x7610, R8 ;  /* 0x0000761000087816 */ /* 0x000fce0000000008 */
.L_x_11003:
[----:B------:R-:W-:Y:S05]  /*cfc0*/  BSYNC B0 ;  /* 0x0000000000007941 */ /* 0x000fea0003800000 */
.L_x_11002:
[----:B------:R-:W-:Y:S01]  /*cfd0*/  STG.E.U8 desc[UR36][R16.64], R8 ;  /* 0x0000000810007986 */ /* 0x000fe2000c101124 */
[----:B------:R-:W-:Y:S05]  /*cfe0*/  EXIT ;  /* 0x000000000000794d */ /* 0x000fea0003800000 */
.L_x_10996:
        /* <DEDUP_REMOVED lines=21> */
[----:B------:R-:W-:Y:S01]  /*d140*/  STG.E.U8 desc[UR36][R16.64], R3 ;  /* 0x0000000310007986 */ /* 0x000fe2000c101124 */
[----:B------:R-:W-:Y:S05]  /*d150*/  EXIT ;  /* 0x000000000000794d */ /* 0x000fea0003800000 */
.L_x_10979:
        /* <DEDUP_REMOVED lines=16> */
.L_x_11007:
[----:B------:R-:W-:Y:S05]  /*d260*/  EXIT ;  /* 0x000000000000794d */ /* 0x000fea0003800000 */
.L_x_11006:
[----:B------:R-:W-:-:S05]  /*d270*/  PRMT R3, R3, 0x9910, RZ ;  /* 0x0000991003037816 */ /* 0x000fca00000000ff */
[----:B------:R-:W-:-:S05]  /*d280*/  IMAD.MOV.U32 R2, RZ, RZ, R3 ;  /* 0x000000ffff027224 */ /* 0x000fca00078e0003 */
[----:B------:R-:W-:-:S05]  /*d290*/  SHF.R.S32.HI R3, RZ, 0x1f, R2 ;  /* 0x0000001fff037819 */ /* 0x000fca0000011402 */
[----:B------:R-:W-:Y:S01]  /*d2a0*/  STG.E.64 desc[UR36][R16.64], R2 ;  /* 0x0000000210007986 */ /* 0x000fe2000c101b24 */
[----:B------:R-:W-:Y:S05]  /*d2b0*/  EXIT ;  /* 0x000000000000794d */ /* 0x000fea0003800000 */
.L_x_11005:
[----:B------:R-:W-:-:S05]  /*d2c0*/  PRMT R3, R3, 0x9910, RZ ;  /* 0x0000991003037816 */ /* 0x000fca00000000ff */
[----:B------:R-:W-:Y:S01]  /*d2d0*/  STG.E desc[UR36][R16.64], R3 ;  /* 0x0000000310007986 */ /* 0x000fe2000c101924 */
[----:B------:R-:W-:Y:S05]  /*d2e0*/  EXIT ;  /* 0x000000000000794d */ /* 0x000fea0003800000 */
.L_x_11008:
        /* <DEDUP_REMOVED lines=9> */
.L_x_71680:


//--------------------- .text._ZN2at6native27unrolled_elementwise_kernelIZNS0_50_GLOBAL__N__2680c7bb_12_PowKernel_cu_140f0503_289629pow_tensor_scalar_kernel_implIssEEvRNS_18TensorIteratorBaseET0_EUlsE2_St5arrayIPcLm2EELi4E23TrivialOffsetCalculatorILi1EjESC_NS0_6memory12LoadWithCastILi1EEENSD_13StoreWithCastILi1EEEEEviT_S6_T2_T3_T4_T5_ --------------------------
	.section	.text._ZN2at6native27unrolled_elementwise_kernelIZNS0_50_GLOBAL__N__2680c7bb_12_PowKernel_cu_140f0503_289629pow_tensor_scalar_kernel_implIssEEvRNS_18TensorIteratorBaseET0_EUlsE2_St5arrayIPcLm2EELi4E23TrivialOffsetCalculatorILi1EjESC_NS0_6memory12LoadWithCastILi1EEENSD_13StoreWithCastILi1EEEEEviT_S6_T2_T3_T4_T5_,"ax",@progbits
	.align	128
        .global         _ZN2at6native27unrolled_elementwise_kernelIZNS0_50_GLOBAL__N__2680c7bb_12_PowKernel_cu_140f0503_289629pow_tensor_scalar_kernel_implIssEEvRNS_18TensorIteratorBaseET0_EUlsE2_St5arrayIPcLm2EELi4E23TrivialOffsetCalculatorILi1EjESC_NS0_6memory12LoadWithCastILi1EEENSD_13StoreWithCastILi1EEEEEviT_S6_T2_T3_T4_T5_
        .type           _ZN2at6native27unrolled_elementwise_kernelIZNS0_50_GLOBAL__N__2680c7bb_12_PowKernel_cu_140f0503_289629pow_tensor_scalar_kernel_implIssEEvRNS_18TensorIteratorBaseET0_EUlsE2_St5arrayIPcLm2EELi4E23TrivialOffsetCalculatorILi1EjESC_NS0_6memory12LoadWithCastILi1EEENSD_13StoreWithCastILi1EEEEEviT_S6_T2_T3_T4_T5_,@function
        .size           _ZN2at6native27unrolled_elementwise_kernelIZNS0_50_GLOBAL__N__2680c7bb_12_PowKernel_cu_140f0503_289629pow_tensor_scalar_kernel_implIssEEvRNS_18TensorIteratorBaseET0_EUlsE2_St5arrayIPcLm2EELi4E23TrivialOffsetCalculatorILi1EjESC_NS0_6memory12LoadWithCastILi1EEENSD_13StoreWithCastILi1EEEEEviT_S6_T2_T3_T4_T5_,(.L_x_71681 - _ZN2at6native27unrolled_elementwise_kernelIZNS0_50_GLOBAL__N__2680c7bb_12_PowKernel_cu_140f0503_289629pow_tensor_scalar_kernel_implIssEEvRNS_18TensorIteratorBaseET0_EUlsE2_St5arrayIPcLm2EELi4E23TrivialOffsetCalculatorILi1EjESC_NS0_6memory12LoadWithCastILi1EEENSD_13StoreWithCastILi1EEEEEviT_S6_T2_T3_T4_T5_)
        .other          _ZN2at6native27unrolled_elementwise_kernelIZNS0_50_GLOBAL__N__2680c7bb_12_PowKernel_cu_140f0503_289629pow_tensor_scalar_kernel_implIssEEvRNS_18TensorIteratorBaseET0_EUlsE2_St5arrayIPcLm2EELi4E23TrivialOffsetCalculatorILi1EjESC_NS0_6memory12LoadWithCastILi1EEENSD_13StoreWithCastILi1EEEEEviT_S6_T2_T3_T4_T5_,@"STO_CUDA_ENTRY STV_DEFAULT"
_ZN2at6native27unrolled_elementwise_kernelIZNS0_50_GLOBAL__N__2680c7bb_12_PowKernel_cu_140f0503_289629pow_tensor_scalar_kernel_implIssEEvRNS_18TensorIteratorBaseET0_EUlsE2_St5arrayIPcLm2EELi4E23TrivialOffsetCalculatorILi1EjESC_NS0_6memory12LoadWithCastILi1EEENSD_13StoreWithCastILi1EEEEEviT_S6_T2_T3_T4_T5_:
.text._ZN2at6native27unrolled_elementwise_kernelIZNS0_50_GLOBAL__N__2680c7bb_12_PowKernel_cu_140f0503_289629pow_tensor_scalar_kernel_implIssEEvRNS_18TensorIteratorBaseET0_EUlsE2_St5arrayIPcLm2EELi4E23TrivialOffsetCalculatorILi1EjESC_NS0_6memory12LoadWithCastILi1EEENSD_13StoreWithCastILi1EEEEEviT_S6_T2_T3_T4_T5_:
        /* <DEDUP_REMOVED lines=31> */
.L_x_11014:
[----:B------:R3:W5:Y:S01]  /*01f0*/  LDG.E.U8 R24, desc[UR36][R2.64] ;  /* 0x0000002402187981 */ /* 0x000762000c1e1100 */
[----:B------:R-:W-:Y:S05]  /*0200*/  BRA `(.L_x_11016) ;  /* 0x0000000c00587947 */ /* 0x000fea0003800000 */
.L_x_11013:
        /* <DEDUP_REMOVED lines=8> */
.L_x_11018:
[----:B------:R1:W5:Y:S01]  /*0290*/  LDG.E.U16 R24, desc[UR36][R2.64] ;  /* 0x0000002402187981 */ /* 0x000362000c1e1500 */
[----:B------:R-:W-:Y:S05]  /*02a0*/  BRA `(.L_x_11016) ;  /* 0x0000000c00307947 */ /* 0x000fea0003800000 */
.L_x_11017:
[----:B------:R2:W5:Y:S01]  /*02b0*/  LDG.E.U16 R24, desc[UR36][R2.64] ;  /* 0x0000002402187981 */ /* 0x000562000c1e1500 */
[----:B------:R-:W-:Y:S05]  /*02c0*/  BRA `(.L_x_11016) ;  /* 0x0000000c00287947 */ /* 0x000fea0003800000 */
.L_x_11012:
        /* <DEDUP_REMOVED lines=9> */
.L_x_11020:
[----:B------:R-:W2:Y:S02]  /*0360*/  LDG.E.U16 R0, desc[UR36][R2.64] ;  /* 0x0000002402007981 */ /* 0x000ea4000c1e1500 */
[----:B--2---:R-:W-:-:S06]  /*0370*/  HADD2.F32 R0, -RZ, R0.H0_H0 ;  /* 0x20000000ff007230 */ /* 0x004fcc0000004100 */
[----:B------:R-:W0:Y:S02]  /*0380*/  F2I.FTZ.TRUNC.NTZ R0, R0 ;  /* 0x0000000000007305 */ /* 0x000e24000021f100 */
[----:B0-----:R-:W-:Y:S01]  /*0390*/  PRMT R24, R0, 0x7610, R24 ;  /* 0x0000761000187816 */ /* 0x001fe20000000018 */
[----:B------:R-:W-:Y:S06]  /*03a0*/  BRA `(.L_x_11016) ;  /* 0x0000000800f07947 */ /* 0x000fec0003800000 */
.L_x_11019:
        /* <DEDUP_REMOVED lines=9> */
.L_x_11022:
[----:B------:R-:W2:Y:S02]  /*0440*/  LDG.E.U16 R2, desc[UR36][R2.64] ;  /* 0x0000002402027981 */ /* 0x000ea4000c1e1500 */
[----:B--2---:R-:W-:-:S06]  /*0450*/  HADD2.F32 R0, -RZ, R2.H0_H0 ;  /* 0x20000002ff007230 */ /* 0x004fcc0000004100 */
[----:B------:R-:W0:Y:S02]  /*0460*/  F2I.FTZ.TRUNC.NTZ R0, R0 ;  /* 0x0000000000007305 */ /* 0x000e24000021f100 */
[----:B0-----:R-:W-:Y:S01]  /*0470*/  PRMT R24, R0, 0x7610, R24 ;  /* 0x0000761000187816 */ /* 0x001fe20000000018 */
[----:B------:R-:W-:Y:S06]  /*0480*/  BRA `(.L_x_11016) ;  /* 0x0000000800b87947 */ /* 0x000fec0003800000 */
.L_x_11021:
[----:B------:R-:W2:Y:S02]  /*0490*/  LDG.E.64 R2, desc[UR36][R2.64] ;  /* 0x0000002402027981 */ /* 0x000ea4000c1e1b00 */
[----:B--2---:R0:W1:Y:S01]  /*04a0*/  F2I.F64.TRUNC R24, R2 ;  /* 0x0000000200187311 */ /* 0x004062000030d100 */
[----:B------:R-:W-:Y:S05]  /*04b0*/  BRA `(.L_x_11016) ;  /* 0x0000000800ac7947 */ /* 0x000fea0003800000 */
.L_x_11011:
        /* <DEDUP_REMOVED lines=12> */
.L_x_11025:
[----:B------:R-:W2:Y:S02]  /*0580*/  LDG.E.64 R2, desc[UR36][R2.64] ;  /* 0x0000002402027981 */ /* 0x000ea4000c1e1b00 */
[----:B--2---:R0:W1:Y:S01]  /*0590*/  F2I.F64.TRUNC R24, R2 ;  /* 0x0000000200187311 */ /* 0x004062000030d100 */
[----:B------:R-:W-:Y:S05]  /*05a0*/  BRA `(.L_x_11016) ;  /* 0x0000000800707947 */ /* 0x000fea0003800000 */
.L_x_11024:
        /* <DEDUP_REMOVED lines=28> */
.L_x_11027:
        /* <DEDUP_REMOVED lines=16> */
.L_x_11026:
[----:B------:R-:W2:Y:S02]  /*0870*/  LDG.E.U16 R0, desc[UR36][R2.64] ;  /* 0x0000002402007981 */ /* 0x000ea4000c1e1500 */
[----:B--2---:R-:W-:-:S06]  /*0880*/  IMAD.U32 R0, R0, 0x10000, RZ ;  /* 0x0001000000007824 */ /* 0x004fcc00078e00ff */
[----:B------:R-:W0:Y:S02]  /*0890*/  F2I.FTZ.TRUNC.NTZ R0, R0 ;  /* 0x0000000000007305 */ /* 0x000e24000021f100 */
[----:B0-----:R-:W-:Y:S01]  /*08a0*/  PRMT R24, R0, 0x7610, R24 ;  /* 0x0000761000187816 */ /* 0x001fe20000000018 */
[----:B------:R-:W-:Y:S06]  /*08b0*/  BRA `(.L_x_11016) ;  /* 0x0000000400ac7947 */ /* 0x000fec0003800000 */
.L_x_11023:
        /* <DEDUP_REMOVED lines=10> */
.L_x_11030:
        /* <DEDUP_REMOVED lines=21> */
.L_x_11034:
[----:B------:R-:W-:Y:S05]  /*0ab0*/  BSYNC B1 ;  /* 0x0000000000017941 */ /* 0x000fea0003800000 */
.L_x_11033:
[----:B------:R-:W-:Y:S01]  /*0ac0*/  LEA R3, R0, 0x3b800000, 0x17 ;  /* 0x3b80000000037811 */ /* 0x000fe200078eb8ff */
[----:B------:R-:W-:-:S05]  /*0ad0*/  IMAD.SHL.U32 R0, R2, 0x100000, RZ ;  /* 0x0010000002007824 */ /* 0x000fca00078e00ff */
[----:B------:R-:W-:-:S07]  /*0ae0*/  LOP3.LUT R0, R3, R0, R4, 0xfe, !PT ;  /* 0x0000000003007212 */ /* 0x000fce00078efe04 */
.L_x_11032:
[----:B------:R-:W-:Y:S05]  /*0af0*/  BSYNC B0 ;  /* 0x0000000000007941 */ /* 0x000fea0003800000 */
.L_x_11031:
[----:B------:R-:W0:Y:S02]  /*0b00*/  F2I.FTZ.TRUNC.NTZ R0, R0 ;  /* 0x0000000000007305 */ /* 0x000e24000021f100 */
[----:B0-----:R-:W-:Y:S01]  /*0b10*/  PRMT R24, R0, 0x7610, R24 ;  /* 0x0000761000187816 */ /* 0x001fe20000000018 */
[----:B------:R-:W-:Y:S06]  /*0b20*/  BRA `(.L_x_11016) ;  /* 0x0000000400107947 */ /* 0x000fec0003800000 */
.L_x_11029:
        /* <DEDUP_REMOVED lines=21> */
.L_x_11038:
[----:B------:R-:W-:Y:S05]  /*0c80*/  BSYNC B1 ;  /* 0x0000000000017941 */ /* 0x000fea0003800000 */
.L_x_11037:
[----:B------:R-:W-:Y:S01]  /*0c90*/  LEA R3, R0, 0x37800000, 0x17 ;  /* 0x3780000000037811 */ /* 0x000fe200078eb8ff */
[----:B------:R-:W-:-:S05]  /*0ca0*/  IMAD.SHL.U32 R0, R2, 0x200000, RZ ;  /* 0x0020000002007824 */ /* 0x000fca00078e00ff */
[----:B------:R-:W-:-:S07]  /*0cb0*/  LOP3.LUT R0, R3, R0, R4, 0xfe, !PT ;  /* 0x0000000003007212 */ /* 0x000fce00078efe04 */
.L_x_11036:
[----:B------:R-:W-:Y:S05]  /*0cc0*/  BSYNC B0 ;  /* 0x0000000000007941 */ /* 0x000fea0003800000 */
.L_x_11035:
[----:B------:R-:W0:Y:S02]  /*0cd0*/  F2I.FTZ.TRUNC.NTZ R0, R0 ;  /* 0x0000000000007305 */ /* 0x000e24000021f100 */
[----:B0-----:R-:W-:Y:S01]  /*0ce0*/  PRMT R24, R0, 0x7610, R24 ;  /* 0x0000761000187816 */ /* 0x001fe20000000018 */
[----:B------:R-:W-:Y:S06]  /*0cf0*/  BRA `(.L_x_11016) ;  /* 0x00000000009c7947 */ /* 0x000fec0003800000 */
.L_x_11028:
        /* <DEDUP_REMOVED lines=14> */
.L_x_11042:
[----:B------:R-:W-:Y:S05]  /*0de0*/  BSYNC B0 ;  /* 0x0000000000007941 */ /* 0x000fea0003800000 */
.L_x_11041:
[----:B------:R-:W0:Y:S02]  /*0df0*/  F2I.FTZ.TRUNC.NTZ R0, R0 ;  /* 0x0000000000007305 */ /* 0x000e24000021f100 */
[----:B0-----:R-:W-:Y:S01]  /*0e00*/  PRMT R24, R0, 0x7610, R24 ;  /* 0x0000761000187816 */ /* 0x001fe20000000018 */
[----:B------:R-:W-:Y:S06]  /*0e10*/  BRA `(.L_x_11016) ;  /* 0x0000000000547947 */ /* 0x000fec0003800000 */
.L_x_11015:
        /* <DEDUP_REMOVED lines=16> */
.L_x_11043:
[----:B------:R-:W-:Y:S01]  /*0f20*/  PRMT R24, RZ, 0x7610, R24 ;  /* 0x00007610ff187816 */ /* 0x000fe20000000018 */
[----:B------:R-:W-:Y:S06]  /*0f30*/  BRA `(.L_x_11016) ;  /* 0x00000000000c7947 */ /* 0x000fec0003800000 */
.L_x_11040:
[----:B------:R0:W5:Y:S01]  /*0f40*/  LDG.E.U16 R24, desc[UR36][R2.64] ;  /* 0x0000002402187981 */ /* 0x000162000c1e1500 */
[----:B------:R-:W-:Y:S05]  /*0f50*/  BRA `(.L_x_11016) ;  /* 0x0000000000047947 */ /* 0x000fea0003800000 */
.L_x_11039:
[----:B------:R0:W5:Y:S02]  /*0f60*/  LDG.E.U16 R24, desc[UR36][R2.64] ;  /* 0x0000002402187981 */ /* 0x000164000c1e1500 */
.L_x_11016:
[----:B------:R-:W2:Y:S02]  /*0f70*/  S2R R18, SR_TID.X ;  /* 0x0000000000127919 */ /* 0x000ea40000002100 */
[----:B--2---:R-:W-:-:S07]  /*0f80*/  VIADD R18, R18, 0x80 ;  /* 0x0000008012127836 */ /* 0x004fce0000000000 */
.L_x_11010:
[----:B------:R-:W-:Y:S05]  /*0f90*/  BSYNC B6 ;  /* 0x0000000000067941 */ /* 0x000fea0003800000 */
.L_x_11009:
[----:B------:R-:W-:Y:S01]  /*0fa0*/  ISETP.GE.AND P0, PT, R18, R23, PT ;  /* 0x000000171200720c */ /* 0x000fe20003f06270 */
[----:B------:R-:W-:-:S12]  /*0fb0*/  BSSY B6, `(.L_x_11044) ;  /* 0x00000ee000067945 */ /* 0x000fd80003800000 */
        /* <DEDUP_REMOVED lines=21> */
.L_x_11049:
[----:B------:R0:W5:Y:S01]  /*1110*/  LDG.E.U8 R26, desc[UR36][R2.64] ;  /* 0x00000024021a7981 */ /* 0x000162000c1e1100 */
[----:B------:R-:W-:Y:S05]  /*1120*/  BRA `(.L_x_11051) ;  /* 0x0000000c00547947 */ /* 0x000fea0003800000 */
.L_x_11048:
        /* <DEDUP_REMOVED lines=8> */
.L_x_11053:
[----:B------:R0:W5:Y:S01]  /*11b0*/  LDG.E.U16 R26, desc[UR36][R2.64] ;  /* 0x00000024021a7981 */ /* 0x000162000c1e1500 */
[----:B------:R-:W-:Y:S05]  /*11c0*/  BRA `(.L_x_11051) ;  /* 0x0000000c002c7947 */ /* 0x000fea0003800000 */
.L_x_11052:
[----:B------:R0:W5:Y:S01]  /*11d0*/  LDG.E.U16 R26, desc[UR36][R2.64] ;  /* 0x00000024021a7981 */ /* 0x000162000c1e1500 */
[----:B------:R-:W-:Y:S05]  /*11e0*/  BRA `(.L_x_11051) ;  /* 0x0000000c00247947 */ /* 0x000fea0003800000 */
.L_x_11047:
        /* <DEDUP_REMOVED lines=9> */
.L_x_11055:
[----:B------:R-:W2:Y:S02]  /*1280*/  LDG.E.U16 R0, desc[UR36][R2.64] ;  /* 0x0000002402007981 */ /* 0x000ea4000c1e1500 */
[----:B--2---:R-:W-:-:S06]  /*1290*/  HADD2.F32 R0, -RZ, R0.H0_H0 ;  /* 0x20000000ff007230 */ /* 0x004fcc0000004100 */
[----:B------:R-:W0:Y:S02]  /*12a0*/  F2I.FTZ.TRUNC.NTZ R0, R0 ;  /* 0x0000000000007305 */ /* 0x000e24000021f100 */
[----:B0-----:R-:W-:Y:S01]  /*12b0*/  PRMT R26, R0, 0x7610, R26 ;  /* 0x00007610001a7816 */ /* 0x001fe2000000001a */
[----:B------:R-:W-:Y:S06]  /*12c0*/  BRA `(.L_x_11051) ;  /* 0x0000000800ec7947 */ /* 0x000fec0003800000 */
.L_x_11054:
        /* <DEDUP_REMOVED lines=9> */
.L_x_11057:
[----:B------:R-:W2:Y:S02]  /*1360*/  LDG.E.U16 R2, desc[UR36][R2.64] ;  /* 0x0000002402027981 */ /* 0x000ea4000c1e1500 */
[----:B--2---:R-:W-:-:S06]  /*1370*/  HADD2.F32 R0, -RZ, R2.H0_H0 ;  /* 0x20000002ff007230 */ /* 0x004fcc0000004100 */
[----:B------:R-:W0:Y:S02]  /*1380*/  F2I.FTZ.TRUNC.NTZ R0, R0 ;  /* 0x0000000000007305 */ /* 0x000e24000021f100 */
[----:B0-----:R-:W-:Y:S01]  /*1390*/  PRMT R26, R0, 0x7610, R26 ;  /* 0x00007610001a7816 */ /* 0x001fe2000000001a */
[----:B------:R-:W-:Y:S06]  /*13a0*/  BRA `(.L_x_11051) ;  /* 0x0000000800b47947 */ /* 0x000fec0003800000 */
.L_x_11056:
[----:B------:R-:W2:Y:S02]  /*13b0*/  LDG.E.64 R2, desc[UR36][R2.64] ;  /* 0x0000002402027981 */ /* 0x000ea4000c1e1b00 */
[----:B--2---:R0:W1:Y:S01]  /*13c0*/  F2I.F64.TRUNC R26, R2 ;  /* 0x00000002001a7311 */ /* 0x004062000030d100 */
[----:B------:R-:W-:Y:S05]  /*13d0*/  BRA `(.L_x_11051) ;  /* 0x0000000800a87947 */ /* 0x000fea0003800000 */
.L_x_11046:
        /* <DEDUP_REMOVED lines=12> */
.L_x_11060:
[----:B------:R-:W2:Y:S02]  /*14a0*/  LDG.E.64 R2, desc[UR36][R2.64] ;  /* 0x0000002402027981 */ /* 0x000ea4000c1e1b00 */
[----:B--2---:R0:W1:Y:S01]  /*14b0*/  F2I.F64.TRUNC R26, R2 ;  /* 0x00000002001a7311 */ /* 0x004062000030d100 */
[----:B------:R-:W-:Y:S05]  /*14c0*/  BRA `(.L_x_11051) ;  /* 0x00000008006c7947 */ /* 0x000fea0003800000 */
.L_x_11059:
        /* <DEDUP_REMOVED lines=28> */
.L_x_11062:
        /* <DEDUP_REMOVED lines=15> */
.L_x_11061:
[----:B------:R-:W2:Y:S02]  /*1780*/  LDG.E.U16 R0, desc[UR36][R2.64] ;  /* 0x0000002402007981 */ /* 0x000ea4000c1e1500 */
[----:B--2---:R-:W-:-:S06]  /*1790*/  IMAD.U32 R0, R0, 0x10000, RZ ;  /* 0x0001000000007824 */ /* 0x004fcc00078e00ff */
[----:B------:R-:W0:Y:S02]  /*17a0*/  F2I.FTZ.TRUNC.NTZ R0, R0 ;  /* 0x0000000000007305 */ /* 0x000e24000021f100 */
[----:B0-----:R-:W-:Y:S01]  /*17b0*/  PRMT R26, R0, 0x7610, R26 ;  /* 0x00007610001a7816 */ /* 0x001fe2000000001a */
[----:B------:R-:W-:Y:S06]  /*17c0*/  BRA `(.L_x_11051) ;  /* 0x0000000400ac7947 */ /* 0x000fec0003800000 */
.L_x_11058:
        /* <DEDUP_REMOVED lines=10> */
.L_x_11065:
        /* <DEDUP_REMOVED lines=21> */
.L_x_11069:
[----:B------:R-:W-:Y:S05]  /*19c0*/  BSYNC B1 ;  /* 0x0000000000017941 */ /* 0x000fea0003800000 */
.L_x_11068:
[----:B------:R-:W-:Y:S01]  /*19d0*/  LEA R3, R0, 0x3b800000, 0x17 ;  /* 0x3b80000000037811 */ /* 0x000fe200078eb8ff */
[----:B------:R-:W-:-:S05]  /*19e0*/  IMAD.SHL.U32 R0, R2, 0x100000, RZ ;  /* 0x0010000002007824 */ /* 0x000fca00078e00ff */
[----:B------:R-:W-:-:S07]  /*19f0*/  LOP3.LUT R0, R3, R0, R4, 0xfe, !PT ;  /* 0x0000000003007212 */ /* 0x000fce00078efe04 */
.L_x_11067:
[----:B------:R-:W-:Y:S05]  /*1a00*/  BSYNC B0 ;  /* 0x0000000000007941 */ /* 0x000fea0003800000 */
.L_x_11066:
[----:B------:R-:W0:Y:S02]  /*1a10*/  F2I.FTZ.TRUNC.NTZ R0, R0 ;  /* 0x0000000000007305 */ /* 0x000e24000021f100 */
[----:B0-----:R-:W-:Y:S01]  /*1a20*/  PRMT R26, R0, 0x7610, R26 ;  /* 0x00007610001a7816 */ /* 0x001fe2000000001a */
[----:B------:R-:W-:Y:S06]  /*1a30*/  BRA `(.L_x_11051) ;  /* 0x0000000400107947 */ /* 0x000fec0003800000 */
.L_x_11064:
        /* <DEDUP_REMOVED lines=21> */
.L_x_11073:
[----:B------:R-:W-:Y:S05]  /*1b90*/  BSYNC B1 ;  /* 0x0000000000017941 */ /* 0x000fea0003800000 */
.L_x_11072:
[----:B------:R-:W-:Y:S01]  /*1ba0*/  LEA R3, R0, 0x37800000, 0x17 ;  /* 0x3780000000037811 */ /* 0x000fe200078eb8ff */
[----:B------:R-:W-:-:S05]  /*1bb0*/  IMAD.SHL.U32 R0, R2, 0x200000, RZ ;  /* 0x0020000002007824 */ /* 0x000fca00078e00ff */
[----:B------:R-:W-:-:S07]  /*1bc0*/  LOP3.LUT R0, R3, R0, R4, 0xfe, !PT ;  /* 0x0000000003007212 */ /* 0x000fce00078efe04 */
.L_x_11071:
[----:B------:R-:W-:Y:S05]  /*1bd0*/  BSYNC B0 ;  /* 0x0000000000007941 */ /* 0x000fea0003800000 */
.L_x_11070:
[----:B------:R-:W0:Y:S02]  /*1be0*/  F2I.FTZ.TRUNC.NTZ R0, R0 ;  /* 0x0000000000007305 */ /* 0x000e24000021f100 */
[----:B0-----:R-:W-:Y:S01]  /*1bf0*/  PRMT R26, R0, 0x7610, R26 ;  /* 0x00007610001a7816 */ /* 0x001fe2000000001a */
[----:B------:R-:W-:Y:S06]  /*1c00*/  BRA `(.L_x_11051) ;  /* 0x00000000009c7947 */ /* 0x000fec0003800000 */
.L_x_11063:
        /* <DEDUP_REMOVED lines=14> */
.L_x_11077:
[----:B------:R-:W-:Y:S05]  /*1cf0*/  BSYNC B0 ;  /* 0x0000000000007941 */ /* 0x000fea0003800000 */
.L_x_11076:
[----:B------:R-:W0:Y:S02]  /*1d00*/  F2I.FTZ.TRUNC.NTZ R0, R0 ;  /* 0x0000000000007305 */ /* 0x000e24000021f100 */
[----:B0-----:R-:W-:Y:S01]  /*1d10*/  PRMT R26, R0, 0x7610, R26 ;  /* 0x00007610001a7816 */ /* 0x001fe2000000001a */
[----:B------:R-:W-:Y:S06]  /*1d20*/  BRA `(.L_x_11051) ;  /* 0x0000000000547947 */ /* 0x000fec0003800000 */
.L_x_11050:
        /* <DEDUP_REMOVED lines=16> */
.L_x_11078:
[----:B------:R-:W-:Y:S01]  /*1e30*/  PRMT R26, RZ, 0x7610, R26 ;  /* 0x00007610ff1a7816 */ /* 0x000fe2000000001a */
[----:B------:R-:W-:Y:S06]  /*1e40*/  BRA `(.L_x_11051) ;  /* 0x00000000000c7947 */ /* 0x000fec0003800000 */
.L_x_11075:
[----:B------:R3:W5:Y:S01]  /*1e50*/  LDG.E.U16 R26, desc[UR36][R2.64] ;  /* 0x00000024021a7981 */ /* 0x000762000c1e1500 */
[----:B------:R-:W-:Y:S05]  /*1e60*/  BRA `(.L_x_11051) ;  /* 0x0000000000047947 */ /* 0x000fea0003800000 */
.L_x_11074:
[----:B------:R2:W5:Y:S02]  /*1e70*/  LDG.E.U16 R26, desc[UR36][R2.64] ;  /* 0x00000024021a7981 */ /* 0x000564000c1e1500 */
.L_x_11051:
[----:B------:R-:W-:-:S07]  /*1e80*/  VIADD R18, R18, 0x80 ;  /* 0x0000008012127836 */ /* 0x000fce0000000000 */
.L_x_11045:
[----:B------:R-:W-:Y:S05]  /*1e90*/  BSYNC B6 ;  /* 0x0000000000067941 */ /* 0x000fea0003800000 */
.L_x_11044:
[----:B------:R-:W-:Y:S01]  /*1ea0*/  ISETP.GE.AND P0, PT, R18, R23, PT ;  /* 0x000000171200720c */ /* 0x000fe20003f06270 */
[----:B------:R-:W-:Y:S01]  /*1eb0*/  BSSY B6, `(.L_x_11079) ;  /* 0x00000f0000067945 */ /* 0x000fe20003800000 */
[----:B------:R-:W-:Y:S02]  /*1ec0*/  PRMT R22, RZ, 0x7610, R22 ;  /* 0x00007610ff167816 */ /* 0x000fe40000000016 */
[----:B------:R-:W-:-:S09]  /*1ed0*/  PRMT R16, RZ, 0x7610, R16 ;  /* 0x00007610ff107816 */ /* 0x000fd20000000010 */
        /* <DEDUP_REMOVED lines=21> */
.L_x_11084:
[----:B------:R0:W5:Y:S01]  /*2030*/  LDG.E.U8 R16, desc[UR36][R2.64] ;  /* 0x0000002402107981 */ /* 0x000162000c1e1100 */
[----:B------:R-:W-:Y:S05]  /*2040*/  BRA `(.L_x_11086) ;  /* 0x0000000c00547947 */ /* 0x000fea0003800000 */
.L_x_11083:
        /* <DEDUP_REMOVED lines=8> */
.L_x_11088:
[----:B------:R0:W5:Y:S01]  /*20d0*/  LDG.E.U16 R16, desc[UR36][R2.64] ;  /* 0x0000002402107981 */ /* 0x000162000c1e1500 */
[----:B------:R-:W-:Y:S05]  /*20e0*/  BRA `(.L_x_11086) ;  /* 0x0000000c002c7947 */ /* 0x000fea0003800000 */
.L_x_11087:
[----:B------:R0:W5:Y:S01]  /*20f0*/  LDG.E.U16 R16, desc[UR36][R2.64] ;  /* 0x0000002402107981 */ /* 0x000162000c1e1500 */
[----:B------:R-:W-:Y:S05]  /*2100*/  BRA `(.L_x_11086) ;  /* 0x0000000c00247947 */ /* 0x000fea0003800000 */
.L_x_11082:
        /* <DEDUP_REMOVED lines=9> */
.L_x_11090:
[----:B------:R-:W2:Y:S02]  /*21a0*/  LDG.E.U16 R0, desc[UR36][R2.64] ;  /* 0x0000002402007981 */ /* 0x000ea4000c1e1500 */
[----:B--2---:R-:W-:-:S06]  /*21b0*/  HADD2.F32 R0, -RZ, R0.H0_H0 ;  /* 0x20000000ff007230 */ /* 0x004fcc0000004100 */
[----:B------:R-:W0:Y:S02]  /*21c0*/  F2I.FTZ.TRUNC.NTZ R0, R0 ;  /* 0x0000000000007305 */ /* 0x000e24000021f100 */
[----:B0-----:R-:W-:Y:S01]  /*21d0*/  PRMT R16, R0, 0x7610, R16 ;  /* 0x0000761000107816 */ /* 0x001fe20000000010 */
[----:B------:R-:W-:Y:S06]  /*21e0*/  BRA `(.L_x_11086) ;  /* 0x0000000800ec7947 */ /* 0x000fec0003800000 */
.L_x_11089:
        /* <DEDUP_REMOVED lines=9> */
.L_x_11092:
[----:B------:R-:W2:Y:S02]  /*2280*/  LDG.E.U16 R2, desc[UR36][R2.64] ;  /* 0x0000002402027981 */ /* 0x000ea4000c1e1500 */
[----:B--2---:R-:W-:-:S06]  /*2290*/  HADD2.F32 R0, -RZ, R2.H0_H0 ;  /* 0x20000002ff007230 */ /* 0x004fcc0000004100 */
[----:B------:R-:W0:Y:S02]  /*22a0*/  F2I.FTZ.TRUNC.NTZ R0, R0 ;  /* 0x0000000000007305 */ /* 0x000e24000021f100 */
[----:B0-----:R-:W-:Y:S01]  /*22b0*/  PRMT R16, R0, 0x7610, R16 ;  /* 0x0000761000107816 */ /* 0x001fe20000000010 */
[----:B------:R-:W-:Y:S06]  /*22c0*/  BRA `(.L_x_11086) ;  /* 0x0000000800b47947 */ /* 0x000fec0003800000 */
.L_x_11091:
[----:B------:R-:W2:Y:S02]  /*22d0*/  LDG.E.64 R2, desc[UR36][R2.64] ;  /* 0x0000002402027981 */ /* 0x000ea4000c1e1b00 */
[----:B--2---:R0:W1:Y:S01]  /*22e0*/  F2I.F64.TRUNC R16, R2 ;  /* 0x0000000200107311 */ /* 0x004062000030d100 */
[----:B------:R-:W-:Y:S05]  /*22f0*/  BRA `(.L_x_11086) ;  /* 0x0000000800a87947 */ /* 0x000fea0003800000 */
.L_x_11081:
        /* <DEDUP_REMOVED lines=12> */
.L_x_11095:
[----:B------:R-:W2:Y:S02]  /*23c0*/  LDG.E.64 R2, desc[UR36][R2.64] ;  /* 0x0000002402027981 */ /* 0x000ea4000c1e1b00 */
[----:B--2---:R3:W4:Y:S01]  /*23d0*/  F2I.F64.TRUNC R16, R2 ;  /* 0x0000000200107311 */ /* 0x004722000030d100 */
[----:B------:R-:W-:Y:S05]  /*23e0*/  BRA `(.L_x_11086) ;  /* 0x00000008006c7947 */ /* 0x000fea0003800000 */
.L_x_11094:
        /* <DEDUP_REMOVED lines=28> */
.L_x_11097:
        /* <DEDUP_REMOVED lines=15> */
.L_x_11096:
[----:B------:R-:W2:Y:S02]  /*26a0*/  LDG.E.U16 R0, desc[UR36][R2.64] ;  /* 0x0000002402007981 */ /* 0x000ea4000c1e1500 */
[----:B--2---:R-:W-:-:S06]  /*26b0*/  IMAD.U32 R0, R0, 0x10000, RZ ;  /* 0x0001000000007824 */ /* 0x004fcc00078e00ff */
[----:B------:R-:W0:Y:S02]  /*26c0*/  F2I.FTZ.TRUNC.NTZ R0, R0 ;  /* 0x0000000000007305 */ /* 0x000e24000021f100 */
[----:B0-----:R-:W-:Y:S01]  /*26d0*/  PRMT R16, R0, 0x7610, R16 ;  /* 0x0000761000107816 */ /* 0x001fe20000000010 */
[----:B------:R-:W-:Y:S06]  /*26e0*/  BRA `(.L_x_11086) ;  /* 0x0000000400ac7947 */ /* 0x000fec0003800000 */
.L_x_11093:
        /* <DEDUP_REMOVED lines=10> */
.L_x_11100:
        /* <DEDUP_REMOVED lines=21> */
.L_x_11104:
[----:B------:R-:W-:Y:S05]  /*28e0*/  BSYNC B1 ;  /* 0x0000000000017941 */ /* 0x000fea0003800000 */
.L_x_11103:
[----:B------:R-:W-:Y:S01]  /*28f0*/  LEA R3, R0, 0x3b800000, 0x17 ;  /* 0x3b80000000037811 */ /* 0x000fe200078eb8ff */
[----:B------:R-:W-:-:S05]  /*2900*/  IMAD.SHL.U32 R0, R2, 0x100000, RZ ;  /* 0x0010000002007824 */ /* 0x000fca00078e00ff */
[----:B------:R-:W-:-:S07]  /*2910*/  LOP3.LUT R0, R3, R0, R4, 0xfe, !PT ;  /* 0x0000000003007212 */ /* 0x000fce00078efe04 */
.L_x_11102:
[----:B------:R-:W-:Y:S05]  /*2920*/  BSYNC B0 ;  /* 0x0000000000007941 */ /* 0x000fea0003800000 */
.L_x_11101:
[----:B------:R-:W0:Y:S02]  /*2930*/  F2I.FTZ.TRUNC.NTZ R0, R0 ;  /* 0x0000000000007305 */ /* 0x000e24000021f100 */
[----:B0-----:R-:W-:Y:S01]  /*2940*/  PRMT R16, R0, 0x7610, R16 ;  /* 0x0000761000107816 */ /* 0x001fe20000000010 */
[----:B------:R-:W-:Y:S06]  /*2950*/  BRA `(.L_x_11086) ;  /* 0x0000000400107947 */ /* 0x000fec0003800000 */
.L_x_11099:
        /* <DEDUP_REMOVED lines=21> */
.L_x_11108:
[----:B------:R-:W-:Y:S05]  /*2ab0*/  BSYNC B1 ;  /* 0x0000000000017941 */ /* 0x000fea0003800000 */
.L_x_11107:
[----:B------:R-:W-:Y:S01]  /*2ac0*/  LEA R3, R0, 0x37800000, 0x17 ;  /* 0x3780000000037811 */ /* 0x000fe200078eb8ff */
[----:B------:R-:W-:-:S05]  /*2ad0*/  IMAD.SHL.U32 R0, R2, 0x200000, RZ ;  /* 0x0020000002007824 */ /* 0x000fca00078e00ff */
[----:B------:R-:W-:-:S07]  /*2ae0*/  LOP3.LUT R0, R3, R0, R4, 0xfe, !PT ;  /* 0x0000000003007212 */ /* 0x000fce00078efe04 */
.L_x_11106:
[----:B------:R-:W-:Y:S05]  /*2af0*/  BSYNC B0 ;  /* 0x0000000000007941 */ /* 0x000fea0003800000 */
.L_x_11105:
[----:B------:R-:W0:Y:S02]  /*2b00*/  F2I.FTZ.TRUNC.NTZ R0, R0 ;  /* 0x0000000000007305 */ /* 0x000e24000021f100 */
[----:B0-----:R-:W-:Y:S01]  /*2b10*/  PRMT R16, R0, 0x7610, R16 ;  /* 0x0000761000107816 */ /* 0x001fe20000000010 */
[----:B------:R-:W-:Y:S06]  /*2b20*/  BRA `(.L_x_11086) ;  /* 0x00000000009c7947 */ /* 0x000fec0003800000 */
.L_x_11098:
        /* <DEDUP_REMOVED lines=14> */
.L_x_11112:
[----:B------:R-:W-:Y:S05]  /*2c10*/  BSYNC B0 ;  /* 0x0000000000007941 */ /* 0x000fea0003800000 */
.L_x_11111:
[----:B------:R-:W0:Y:S02]  /*2c20*/  F2I.FTZ.TRUNC.NTZ R0, R0 ;  /* 0x0000000000007305 */ /* 0x000e24000021f100 */
[----:B0-----:R-:W-:Y:S01]  /*2c30*/  PRMT R16, R0, 0x7610, R16 ;  /* 0x0000761000107816 */ /* 0x001fe20000000010 */
[----:B------:R-:W-:Y:S06]  /*2c40*/  BRA `(.L_x_11086) ;  /* 0x0000000000547947 */ /* 0x000fec0003800000 */
.L_x_11085:
        /* <DEDUP_REMOVED lines=16> */
.L_x_11113:
[----:B------:R-:W-:Y:S01]  /*2d50*/  PRMT R16, RZ, 0x7610, R16 ;  /* 0x00007610ff107816 */ /* 0x000fe20000000010 */
[----:B------:R-:W-:Y:S06]  /*2d60*/  BRA `(.L_x_11086) ;  /* 0x00000000000c7947 */ /* 0x000fec0003800000 */
.L_x_11110:
[----:B------:R2:W5:Y:S01]  /*2d70*/  LDG.E.U16 R16, desc[UR36][R2.64] ;  /* 0x0000002402107981 */ /* 0x000562000c1e1500 */
[----:B------:R-:W-:Y:S05]  /*2d80*/  BRA `(.L_x_11086) ;  /* 0x0000000000047947 */ /* 0x000fea0003800000 */
.L_x_11109:
[----:B------:R1:W5:Y:S02]  /*2d90*/  LDG.E.U16 R16, desc[UR36][R2.64] ;  /* 0x0000002402107981 */ /* 0x000364000c1e1500 */
.L_x_11086:
[----:B------:R-:W-:-:S07]  /*2da0*/  VIADD R18, R18, 0x80 ;  /* 0x0000008012127836 */ /* 0x000fce0000000000 */
.L_x_11080:
[----:B------:R-:W-:Y:S05]  /*2db0*/  BSYNC B6 ;  /* 0x0000000000067941 */ /* 0x000fea0003800000 */
.L_x_11079:
[----:B01234-:R-:W0:Y:S01]  /*2dc0*/  LDC.U16 R2, c[0x0][0x218] ;  /* 0x00008600ff027b82 */ /* 0x01fe220000000400 */
[----:B------:R-:W-:Y:S01]  /*2dd0*/  ISETP.GE.AND P0, PT, R18, R23, PT ;  /* 0x000000171200720c */ /* 0x000fe20003f06270 */
[----:B------:R-:W-:-:S12]  /*2de0*/  BSSY B6, `(.L_x_11114) ;  /* 0x00000eb000067945 */ /* 0x000fd80003800000 */
[----:B------:R-:W-:Y:S05]  /*2df0*/  @P0 BRA `(.L_x_11115) ;  /* 0x0000000c00a40947 */ /* 0x000fea0003800000 */
[----:B------:R-:W1:Y:S01]  /*2e00*/  LDC.64 R4, c[0x0][0x230] ;  /* 0x00008c00ff047b82 */ /* 0x000e620000000a00 */
[----:B------:R-:W-:Y:S01]  /*2e10*/  PRMT R0, R17, 0x9910, RZ ;  /* 0x0000991011007816 */ /* 0x000fe200000000ff */
[----:B------:R-:W-:Y:S01]  /*2e20*/  IMAD R18, R25, 0x200, R18 ;  /* 0x0000020019127824 */ /* 0x000fe200078e0212 */
[----:B------:R-:W-:Y:S02]  /*2e30*/  ULDC UR4, c[0x0][0x240] ;  /* 0x0000900000047ab9 */ /* 0x000fe40000000800 */
[----:B------:R-:W-:Y:S01]  /*2e40*/  ISETP.GT.AND P1, PT, R0, 0x9, PT ;  /* 0x000000090000780c */ /* 0x000fe20003f24270 */
[----:B------:R-:W-:-:S05]  /*2e50*/  IMAD R3, R18, UR4, RZ ;  /* 0x0000000412037c24 */ /* 0x000fca000f8e02ff */
[----:B-1----:R-:W-:-:S05]  /*2e60*/  IADD3 R4, P0, R3, R4, RZ ;  /* 0x0000000403047210 */ /* 0x002fca0007f1e0ff */
        /* <DEDUP_REMOVED lines=12> */
.L_x_11119:
[----:B------:R1:W5:Y:S01]  /*2f30*/  LDG.E.U8 R22, desc[UR36][R4.64] ;  /* 0x0000002404167981 */ /* 0x000362000c1e1100 */
[----:B------:R-:W-:Y:S05]  /*2f40*/  BRA `(.L_x_11115) ;  /* 0x0000000c00507947 */ /* 0x000fea0003800000 */
.L_x_11118:
        /* <DEDUP_REMOVED lines=8> */
.L_x_11122:
[----:B------:R1:W5:Y:S01]  /*2fd0*/  LDG.E.U16 R22, desc[UR36][R4.64] ;  /* 0x0000002404167981 */ /* 0x000362000c1e1500 */
[----:B------:R-:W-:Y:S05]  /*2fe0*/  BRA `(.L_x_11115) ;  /* 0x0000000c00287947 */ /* 0x000fea0003800000 */
.L_x_11121:
[----:B------:R1:W5:Y:S01]  /*2ff0*/  LDG.E.U16 R22, desc[UR36][R4.64] ;  /* 0x0000002404167981 */ /* 0x000362000c1e1500 */
[----:B------:R-:W-:Y:S05]  /*3000*/  BRA `(.L_x_11115) ;  /* 0x0000000c00207947 */ /* 0x000fea0003800000 */
.L_x_11117:
[----:B------:R-:W-:-:S13]  /*3010*/  ISETP.GT.AND P0, PT, R0, 0x6, PT ;  /* 0x000000060000780c */ /* 0x000fda0003f04270 */
[----:B------:R-:W-:Y:S05]  /*3020*/  @P0 BRA `(.L_x_11123) ;  /* 0x0000000000300947 */ /* 0x000fea0003800000 */
[----:B------:R-:W-:-:S13]  /*3030*/  ISETP.NE.AND P0, PT, R0, 0x5, PT ;  /* 0x000000050000780c */ /* 0x000fda0003f05270 */
[----:B------:R-:W-:Y:S05]  /*3040*/  @!P0 BRA `(.L_x_11124) ;  /* 0x0000000000148947 */ /* 0x000fea0003800000 */
[----:B------:R-:W-:-:S13]  /*3050*/  ISETP.NE.AND P0, PT, R0, 0x6, PT ;  /* 0x000000060000780c */ /* 0x000fda0003f05270 */
[----:B------:R-:W-:Y:S05]  /*3060*/  @P0 BRA `(.L_x_11120) ;  /* 0x0000000800b80947 */ /* 0x000fea0003800000 */
[----:B------:R-:W2:Y:S02]  /*3070*/  LDG.E R4, desc[UR36][R4.64] ;  /* 0x0000002404047981 */ /* 0x000ea4000c1e1900 */
[----:B--2---:R1:W2:Y:S01]  /*3080*/  F2I.FTZ.TRUNC.NTZ R22, R4 ;  /* 0x0000000400167305 */ /* 0x0042a2000021f100 */
[----:B------:R-:W-:Y:S05]  /*3090*/  BRA `(.L_x_11115) ;  /* 0x0000000800fc7947 */ /* 0x000fea0003800000 */
.L_x_11124:
[----:B------:R-:W2:Y:S02]  /*30a0*/  LDG.E.U16 R0, desc[UR36][R4.64] ;  /* 0x0000002404007981 */ /* 0x000ea4000c1e1500 */
[----:B--2---:R-:W-:-:S06]  /*30b0*/  HADD2.F32 R0, -RZ, R0.H0_H0 ;  /* 0x20000000ff007230 */ /* 0x004fcc0000004100 */
[----:B------:R-:W1:Y:S02]  /*30c0*/  F2I.FTZ.TRUNC.NTZ R0, R0 ;  /* 0x0000000000007305 */ /* 0x000e64000021f100 */
[----:B-1----:R-:W-:Y:S01]  /*30d0*/  PRMT R22, R0, 0x7610, R22 ;  /* 0x0000761000167816 */ /* 0x002fe20000000016 */
[----:B------:R-:W-:Y:S06]  /*30e0*/  BRA `(.L_x_11115) ;  /* 0x0000000800e87947 */ /* 0x000fec0003800000 */
.L_x_11123:
[----:B------:R-:W-:-:S13]  /*30f0*/  ISETP.NE.AND P0, PT, R0, 0x7, PT ;  /* 0x000000070000780c */ /* 0x000fda0003f05270 */
[----:B------:R-:W-:Y:S05]  /*3100*/  @!P0 BRA `(.L_x_11125) ;  /* 0x0000000000308947 */ /* 0x000fea0003800000 */
[----:B------:R-:W-:-:S13]  /*3110*/  ISETP.NE.AND P0, PT, R0, 0x8, PT ;  /* 0x000000080000780c */ /* 0x000fda0003f05270 */
[----:B------:R-:W-:Y:S05]  /*3120*/  @!P0 BRA `(.L_x_11126) ;  /* 0x0000000000148947 */ /* 0x000fea0003800000 */
[----:B------:R-:W-:-:S13]  /*3130*/  ISETP.NE.AND P0, PT, R0, 0x9, PT ;  /* 0x000000090000780c */ /* 0x000fda0003f05270 */
[----:B------:R-:W-:Y:S05]  /*3140*/  @P0 BRA `(.L_x_11120) ;  /* 0x0000000800800947 */ /* 0x000fea0003800000 */
[----:B------:R-:W2:Y:S02]  /*3150*/  LDG.E R4, desc[UR36][R4.64] ;  /* 0x0000002404047981 */ /* 0x000ea4000c1e1900 */
[----:B--2---:R1:W2:Y:S01]  /*3160*/  F2I.FTZ.TRUNC.NTZ R22, R4 ;  /* 0x0000000400167305 */ /* 0x0042a2000021f100 */
[----:B------:R-:W-:Y:S05]  /*3170*/  BRA `(.L_x_11115) ;  /* 0x0000000800c47947 */ /* 0x000fea0003800000 */
.L_x_11126:
[----:B------:R-:W2:Y:S02]  /*3180*/  LDG.E.U16 R4, desc[UR36][R4.64] ;  /* 0x0000002404047981 */ /* 0x000ea4000c1e1500 */
[----:B--2---:R-:W-:-:S06]  /*3190*/  HADD2.F32 R0, -RZ, R4.H0_H0 ;  /* 0x20000004ff007230 */ /* 0x004fcc0000004100 */
[----:B------:R-:W1:Y:S02]  /*31a0*/  F2I.FTZ.TRUNC.NTZ R0, R0 ;  /* 0x0000000000007305 */ /* 0x000e64000021f100 */
[----:B-1----:R-:W-:Y:S01]  /*31b0*/  PRMT R22, R0, 0x7610, R22 ;  /* 0x0000761000167816 */ /* 0x002fe20000000016 */
[----:B------:R-:W-:Y:S06]  /*31c0*/  BRA `(.L_x_11115) ;  /* 0x0000000800b07947 */ /* 0x000fec0003800000 */
.L_x_11125:
[----:B------:R-:W2:Y:S02]  /*31d0*/  LDG.E.64 R4, desc[UR36][R4.64] ;  /* 0x0000002404047981 */ /* 0x000ea4000c1e1b00 */
[----:B--2---:R1:W2:Y:S01]  /*31e0*/  F2I.F64.TRUNC R22, R4 ;  /* 0x0000000400167311 */ /* 0x0042a2000030d100 */
[----:B------:R-:W-:Y:S05]  /*31f0*/  BRA `(.L_x_11115) ;  /* 0x0000000800a47947 */ /* 0x000fea0003800000 */
.L_x_11116:
        /* <DEDUP_REMOVED lines=12> */
.L_x_11129:
[----:B------:R-:W2:Y:S02]  /*32c0*/  LDG.E.64 R4, desc[UR36][R4.64] ;  /* 0x0000002404047981 */ /* 0x000ea4000c1e1b00 */
[----:B--2---:R4:W1:Y:S01]  /*32d0*/  F2I.F64.TRUNC R22, R4 ;  /* 0x0000000400167311 */ /* 0x004862000030d100 */
[----:B------:R-:W-:Y:S05]  /*32e0*/  BRA `(.L_x_11115) ;  /* 0x0000000800687947 */ /* 0x000fea0003800000 */
.L_x_11128:
        /* <DEDUP_REMOVED lines=10> */
[----:B------:R-:W1:Y:S01]  /*3390*/  FLO.U32 R6, R3 ;  /* 0x0000000300067300 */ /* 0x000e6200000e0000 */
[C---:B------:R-:W-:Y:S02]  /*33a0*/  VIADD R7, R3.reuse, 0x1000000 ;  /* 0x0100000003077836 */ /* 0x040fe40000000000 */
[----:B------:R-:W-:-:S03]  /*33b0*/  VIADD R4, R3, 0xffffffff ;  /* 0xffffffff03047836 */ /* 0x000fc60000000000 */
[----:B------:R-:W-:Y:S02]  /*33c0*/  SHF.R.S32.HI R7, RZ, 0x8, R7 ;  /* 0x00000008ff077819 */ /* 0x000fe40000011407 */
[----:B------:R-:W-:Y:S02]  /*33d0*/  SHF.R.S32.HI R4, RZ, 0x1f, R4 ;  /* 0x0000001fff047819 */ /* 0x000fe40000011404 */
[----:B-1----:R-:W-:-:S04]  /*33e0*/  IADD3 R6, -R6, 0x1f, RZ ;  /* 0x0000001f06067810 */ /* 0x002fc80007ffe1ff */
        /* <DEDUP_REMOVED lines=9> */
[----:B------:R-:W1:Y:S02]  /*3480*/  F2I.FTZ.TRUNC.NTZ R7, R7 ;  /* 0x0000000700077305 */ /* 0x000e64000021f100 */
[----:B-1----:R-:W-:Y:S01]  /*3490*/  PRMT R22, R7, 0x7610, R22 ;  /* 0x0000761007167816 */ /* 0x002fe20000000016 */
[----:B------:R-:W-:Y:S06]  /*34a0*/  BRA `(.L_x_11115) ;  /* 0x0000000400f87947 */ /* 0x000fec0003800000 */
.L_x_11131:
        /* <DEDUP_REMOVED lines=11> */
[----:B------:R-:W-:-:S06]  /*3560*/  LOP3.LUT R0, R3, 0x80000000, R0, 0xf8, !PT ;  /* 0x8000000003007812 */ /* 0x000fcc00078ef800 */
[----:B------:R-:W1:Y:S02]  /*3570*/  F2I.FTZ.TRUNC.NTZ R0, R0 ;  /* 0x0000000000007305 */ /* 0x000e64000021f100 */
[----:B-1----:R-:W-:Y:S01]  /*3580*/  PRMT R22, R0, 0x7610, R22 ;  /* 0x0000761000167816 */ /* 0x002fe20000000016 */
[----:B------:R-:W-:Y:S06]  /*3590*/  BRA `(.L_x_11115) ;  /* 0x0000000400bc7947 */ /* 0x000fec0003800000 */
.L_x_11130:
[----:B------:R-:W2:Y:S02]  /*35a0*/  LDG.E.U16 R0, desc[UR36][R4.64] ;  /* 0x0000002404007981 */ /* 0x000ea4000c1e1500 */
[----:B--2---:R-:W-:-:S06]  /*35b0*/  IMAD.U32 R0, R0, 0x10000, RZ ;  /* 0x0001000000007824 */ /* 0x004fcc00078e00ff */
[----:B------:R-:W1:Y:S02]  /*35c0*/  F2I.FTZ.TRUNC.NTZ R0, R0 ;  /* 0x0000000000007305 */ /* 0x000e64000021f100 */
[----:B-1----:R-:W-:Y:S01]  /*35d0*/  PRMT R22, R0, 0x7610, R22 ;  /* 0x0000761000167816 */ /* 0x002fe20000000016 */
[----:B------:R-:W-:Y:S06]  /*35e0*/  BRA `(.L_x_11115) ;  /* 0x0000000400a87947 */ /* 0x000fec0003800000 */
.L_x_11127:
        /* <DEDUP_REMOVED lines=10> */
.L_x_11134:
        /* <DEDUP_REMOVED lines=15> */
[----:B------:R-:W1:Y:S02]  /*3780*/  FLO.U32 R4, R3 ;  /* 0x0000000300047300 */ /* 0x000e6400000e0000 */
[----:B-1----:R-:W-:-:S04]  /*3790*/  IADD3 R5, -R4, 0x1f, RZ ;  /* 0x0000001f04057810 */ /* 0x002fc80007ffe1ff */
[----:B------:R-:W-:Y:S01]  /*37a0*/  IADD3 R0, R0, 0x1d, -R5 ;  /* 0x0000001d00007810 */ /* 0x000fe20007ffe805 */
[----:B------:R-:W-:-:S05]  /*37b0*/  VIADD R4, R5, 0xffffffe4 ;  /* 0xffffffe405047836 */ /* 0x000fca0000000000 */
[----:B------:R-:W-:-:S04]  /*37c0*/  SHF.L.U32 R4, R3, R4, RZ ;  /* 0x0000000403047219 */ /* 0x000fc800000006ff */
[----:B------:R-:W-:-:S07]  /*37d0*/  LOP3.LUT R3, R4, 0x7, RZ, 0xc0, !PT ;  /* 0x0000000704037812 */ /* 0x000fce00078ec0ff */
.L_x_11138:
[----:B------:R-:W-:Y:S05]  /*37e0*/  BSYNC B1 ;  /* 0x0000000000017941 */ /* 0x000fea0003800000 */
.L_x_11137:
[----:B------:R-:W-:Y:S01]  /*37f0*/  LEA R5, R0, 0x3b800000, 0x17 ;  /* 0x3b80000000057811 */ /* 0x000fe200078eb8ff */
[----:B------:R-:W-:-:S05]  /*3800*/  IMAD.SHL.U32 R0, R3, 0x100000, RZ ;  /* 0x0010000003007824 */ /* 0x000fca00078e00ff */
[----:B------:R-:W-:-:S07]  /*3810*/  LOP3.LUT R0, R5, R0, R6, 0xfe, !PT ;  /* 0x0000000005007212 */ /* 0x000fce00078efe06 */
.L_x_11136:
[----:B------:R-:W-:Y:S05]  /*3820*/  BSYNC B0 ;  /* 0x0000000000007941 */ /* 0x000fea0003800000 */
.L_x_11135:
[----:B------:R-:W1:Y:S02]  /*3830*/  F2I.FTZ.TRUNC.NTZ R0, R0 ;  /* 0x0000000000007305 */ /* 0x000e64000021f100 */
[----:B-1----:R-:W-:Y:S01]  /*3840*/  PRMT R22, R0, 0x7610, R22 ;  /* 0x0000761000167816 */ /* 0x002fe20000000016 */
[----:B------:R-:W-:Y:S06]  /*3850*/  BRA `(.L_x_11115) ;  /* 0x00000004000c7947 */ /* 0x000fec0003800000 */
.L_x_11133:
        /* <DEDUP_REMOVED lines=21> */
.L_x_11142:
[----:B------:R-:W-:Y:S05]  /*39b0*/  BSYNC B1 ;  /* 0x0000000000017941 */ /* 0x000fea0003800000 */
.L_x_11141:
[----:B------:R-:W-:Y:S01]  /*39c0*/  LEA R5, R0, 0x37800000, 0x17 ;  /* 0x3780000000057811 */ /* 0x000fe200078eb8ff */
[----:B------:R-:W-:-:S05]  /*39d0*/  IMAD.SHL.U32 R0, R3, 0x200000, RZ ;  /* 0x0020000003007824 */ /* 0x000fca00078e00ff */
[----:B------:R-:W-:-:S07]  /*39e0*/  LOP3.LUT R0, R5, R0, R6, 0xfe, !PT ;  /* 0x0000000005007212 */ /* 0x000fce00078efe06 */
.L_x_11140:
[----:B------:R-:W-:Y:S05]  /*39f0*/  BSYNC B0 ;  /* 0x0000000000007941 */ /* 0x000fea0003800000 */
.L_x_11139:
[----:B------:R-:W1:Y:S02]  /*3a00*/  F2I.FTZ.TRUNC.NTZ R0, R0 ;  /* 0x0000000000007305 */ /* 0x000e64000021f100 */
[----:B-1----:R-:W-:Y:S01]  /*3a10*/  PRMT R22, R0, 0x7610, R22 ;  /* 0x0000761000167816 */ /* 0x002fe20000000016 */
[----:B------:R-:W-:Y:S06]  /*3a20*/  BRA `(.L_x_11115) ;  /* 0x0000000000987947 */ /* 0x000fec0003800000 */
.L_x_11132:
        /* <DEDUP_REMOVED lines=14> */
.L_x_11146:
[----:B------:R-:W-:Y:S05]  /*3b10*/  BSYNC B0 ;  /* 0x0000000000007941 */ /* 0x000fea0003800000 */
.L_x_11145:
[----:B------:R-:W1:Y:S02]  /*3b20*/  F2I.FTZ.TRUNC.NTZ R0, R0 ;  /* 0x0000000000007305 */ /* 0x000e64000021f100 */
[----:B-1----:R-:W-:Y:S01]  /*3b30*/  PRMT R22, R0, 0x7610, R22 ;  /* 0x0000761000167816 */ /* 0x002fe20000000016 */
[----:B------:R-:W-:Y:S06]  /*3b40*/  BRA `(.L_x_11115) ;  /* 0x0000000000507947 */ /* 0x000fec0003800000 */
.L_x_11120:
[----:B------:R-:W-:Y:S01]  /*3b50*/  MOV R14, 0x0 ;  /* 0x00000000000e7802 */ /* 0x000fe20000000f00 */
[----:B------:R-:W-:Y:S01]  /*3b60*/  ULDC.64 UR4, c[0x4][0x198] ;  /* 0x0100660000047ab9 */ /* 0x000fe20000000a00 */
[----:B------:R-:W-:Y:S01]  /*3b70*/  ULDC.64 UR6, c[0x4][0x48] ;  /* 0x0100120000067ab9 */ /* 0x000fe20000000a00 */
[----:B------:R-:W-:Y:S02]  /*3b80*/  IMAD.U32 R4, RZ, RZ, UR4 ;  /* 0x00000004ff047e24 */ /* 0x000fe4000f8e00ff */
[----:B------:R-:W-:Y:S01]  /*3b90*/  IMAD.U32 R5, RZ, RZ, UR5 ;  /* 0x00000005ff057e24 */ /* 0x000fe2000f8e00ff */
[----:B------:R-:W1:Y:S01]  /*3ba0*/  LDC.64 R14, c[0x4][R14] ;  /* 0x010000000e0e7b82 */ /* 0x000e620000000a00 */
        /* <DEDUP_REMOVED lines=9> */
[----:B01---5:R-:W-:Y:S05]  /*3c40*/  CALL.ABS.NOINC R14 ;  /* 0x000000000e007343 */ /* 0x023fea0003c00000 */
.L_x_11147:
[----:B------:R-:W-:Y:S05]  /*3c50*/  BRA `(.L_x_11115) ;  /* 0x00000000000c7947 */ /* 0x000fea0003800000 */
.L_x_11144:
[----:B------:R3:W5:Y:S01]  /*3c60*/  LDG.E.U16 R22, desc[UR36][R4.64] ;  /* 0x0000002404167981 */ /* 0x000762000c1e1500 */
[----:B------:R-:W-:Y:S05]  /*3c70*/  BRA `(.L_x_11115) ;  /* 0x0000000000047947 */ /* 0x000fea0003800000 */
.L_x_11143:
[----:B------:R2:W5:Y:S02]  /*3c80*/  LDG.E.U16 R22, desc[UR36][R4.64] ;  /* 0x0000002404167981 */ /* 0x000564000c1e1500 */
.L_x_11115:
[----:B------:R-:W-:Y:S05]  /*3c90*/  BSYNC B6 ;  /* 0x0000000000067941 */ /* 0x000fea0003800000 */
.L_x_11114:
[----:B------:R-:W-:Y:S01]  /*3ca0*/  ULDC.U16 UR4, c[0x0][0x218] ;  /* 0x0000860000047ab9 */ /* 0x000fe20000000400 */
[----:B------:R-:W-:Y:S01]  /*3cb0*/  BSSY B0, `(.L_x_11148) ;  /* 0x00000b8000007945 */ /* 0x000fe20003800000 */
[----:B------:R-:W-:-:S06]  /*3cc0*/  UPRMT UR4, UR4, 0x9910, URZ ;  /* 0x0000991004047896 */ /* 0x000fcc000800003f */
[----:B------:R-:W-:-:S13]  /*3cd0*/  ISETP.LE.AND P0, PT, RZ, UR4, PT ;  /* 0x00000004ff007c0c */ /* 0x000fda000bf03270 */
[----:B------:R-:W-:Y:S05]  /*3ce0*/  @!P0 BRA `(.L_x_11149) ;  /* 0x0000000800048947 */ /* 0x000fea0003800000 */
[----:B------:R-:W-:Y:S01]  /*3cf0*/  ISETP.NE.AND P0, PT, RZ, UR4, PT ;  /* 0x00000004ff007c0c */ /* 0x000fe2000bf05270 */
[----:B------:R-:W-:Y:S02]  /*3d00*/  IMAD.MOV.U32 R19, RZ, RZ, 0x1 ;  /* 0x00000001ff137424 */ /* 0x000fe400078e00ff */
[----:B------:R-:W-:Y:S02]  /*3d10*/  IMAD.MOV.U32 R18, RZ, RZ, 0x1 ;  /* 0x00000001ff127424 */ /* 0x000fe400078e00ff */
[----:B------:R-:W-:Y:S02]  /*3d20*/  IMAD.MOV.U32 R17, RZ, RZ, 0x1 ;  /* 0x00000001ff117424 */ /* 0x000fe400078e00ff */
[----:B-1234-:R-:W-:-:S06]  /*3d30*/  IMAD.MOV.U32 R4, RZ, RZ, 0x1 ;  /* 0x00000001ff047424 */ /* 0x01efcc00078e00ff */
[----:B------:R-:W-:Y:S05]  /*3d40*/  @!P0 BRA `(.L_x_11150) ;  /* 0x0000000800b88947 */ /* 0x000fea0003800000 */
[----:B------:R-:W1:Y:S01]  /*3d50*/  S2R R8, SR_TID.X ;  /* 0x0000000000087919 */ /* 0x000e620000002100 */
[----:B------:R-:W-:Y:S01]  /*3d60*/  BSSY B1, `(.L_x_11151) ;  /* 0x000001e000017945 */ /* 0x000fe20003800000 */
[CC--:B-1----:R-:W-:Y:S01]  /*3d70*/  ISETP.GE.AND P3, PT, R8.reuse, R23.reuse, PT ;  /* 0x000000170800720c */ /* 0x0c2fe20003f66270 */
[C---:B------:R-:W-:Y:S02]  /*3d80*/  VIADD R10, R8.reuse, 0x80 ;  /* 0x00000080080a7836 */ /* 0x040fe40000000000 */
[C---:B------:R-:W-:Y:S02]  /*3d90*/  VIADD R0, R8.reuse, 0x100 ;  /* 0x0000010008007836 */ /* 0x040fe40000000000 */
[----:B------:R-:W-:Y:S01]  /*3da0*/  VIADD R6, R8, 0x180 ;  /* 0x0000018008067836 */ /* 0x000fe20000000000 */
[-C--:B------:R-:W-:Y:S02]  /*3db0*/  ISETP.GE.AND P2, PT, R10, R23.reuse, PT ;  /* 0x000000170a00720c */ /* 0x080fe40003f46270 */
[----:B------:R-:W-:-:S02]  /*3dc0*/  ISETP.GE.AND P0, PT, R0, R23, PT ;  /* 0x000000170000720c */ /* 0x000fc40003f06270 */
[----:B------:R-:W-:-:S03]  /*3dd0*/  ISETP.GE.AND P1, PT, R6, R23, PT ;  /* 0x000000170600720c */ /* 0x000fc60003f26270 */
[----:B------:R-:W-:Y:S10]  /*3de0*/  @P3 BRA `(.L_x_11152) ;  /* 0x0000000000543947 */ /* 0x000ff40003800000 */
[----:B------:R-:W-:Y:S02]  /*3df0*/  IMAD.MOV.U32 R4, RZ, RZ, 0x1 ;  /* 0x00000001ff047424 */ /* 0x000fe400078e00ff */
[----:B0-----:R-:W-:-:S07]  /*3e00*/  IMAD.MOV.U32 R0, RZ, RZ, R2 ;  /* 0x000000ffff007224 */ /* 0x001fce00078e0002 */
.L_x_11153:
[----:B------:R-:W-:Y:S02]  /*3e10*/  LOP3.LUT R3, R0, 0x1, RZ, 0xc0, !PT ;  /* 0x0000000100037812 */ /* 0x000fe400078ec0ff */
[----:B-----5:R-:W-:Y:S02]  /*3e20*/  PRMT R5, R24, 0x9910, RZ ;  /* 0x0000991018057816 */ /* 0x020fe400000000ff */
[----:B------:R-:W-:Y:S02]  /*3e30*/  ISETP.NE.U32.AND P3, PT, R3, 0x1, PT ;  /* 0x000000010300780c */ /* 0x000fe40003f65070 */
[----:B------:R-:W-:Y:S02]  /*3e40*/  LOP3.LUT R3, R0, 0xffff, RZ, 0xc0, !PT ;  /* 0x0000ffff00037812 */ /* 0x000fe400078ec0ff */
[----:B------:R-:W-:Y:S02]  /*3e50*/  SEL R24, R24, 0x1, !P3 ;  /* 0x0000000118187807 */ /* 0x000fe40005800000 */
[----:B------:R-:W-:Y:S01]  /*3e60*/  LEA.HI R3, R3, R0, RZ, 0x11 ;  /* 0x0000000003037211 */ /* 0x000fe200078f88ff */
[----:B------:R-:W-:Y:S01]  /*3e70*/  VIADD R0, R0, 0x1 ;  /* 0x0000000100007836 */ /* 0x000fe20000000000 */
[----:B------:R-:W-:Y:S01]  /*3e80*/  PRMT R6, R24, 0x9910, RZ ;  /* 0x0000991018067816 */ /* 0x000fe200000000ff */
[----:B------:R-:W-:Y:S01]  /*3e90*/  IMAD.MOV.U32 R24, RZ, RZ, R5 ;  /* 0x000000ffff187224 */ /* 0x000fe200078e0005 */
[----:B------:R-:W-:-:S02]  /*3ea0*/  PRMT R7, R3, 0x9910, RZ ;  /* 0x0000991003077816 */ /* 0x000fc400000000ff */
[----:B------:R-:W-:Y:S01]  /*3eb0*/  LOP3.LUT R5, R0, 0xffff, RZ, 0xc0, !PT ;  /* 0x0000ffff00057812 */ /* 0x000fe200078ec0ff */
[----:B------:R-:W-:Y:S01]  /*3ec0*/  IMAD.MOV.U32 R3, RZ, RZ, R6 ;  /* 0x000000ffff037224 */ /* 0x000fe200078e0006 */
[----:B------:R-:W-:Y:S01]  /*3ed0*/  PRMT R4, R4, 0x9910, RZ ;  /* 0x0000991004047816 */ /* 0x000fe200000000ff */
[----:B------:R-:W-:Y:S01]  /*3ee0*/  IMAD.MOV.U32 R0, RZ, RZ, R7 ;  /* 0x000000ffff007224 */ /* 0x000fe200078e0007 */
[----:B------:R-:W-:Y:S01]  /*3ef0*/  ISETP.GT.U32.AND P3, PT, R5, 0x2, PT ;  /* 0x000000020500780c */ /* 0x000fe20003f64070 */
[----:B------:R-:W-:Y:S02]  /*3f00*/  IMAD R24, R24, R24, RZ ;  /* 0x0000001818187224 */ /* 0x000fe400078e02ff */
[----:B------:R-:W-:Y:S01]  /*3f10*/  IMAD R4, R4, R3, RZ ;  /* 0x0000000304047224 */ /* 0x000fe200078e02ff */
[----:B------:R-:W-:-:S09]  /*3f20*/  SHF.R.S32.HI R0, RZ, 0x1, R0 ;  /* 0x00000001ff007819 */ /* 0x000fd20000011400 */
[----:B------:R-:W-:Y:S05]  /*3f30*/  @P3 BRA `(.L_x_11153) ;  /* 0xfffffffc00b43947 */ /* 0x000fea000383ffff */
.L_x_11152:
[----:B------:R-:W-:Y:S05]  /*3f40*/  BSYNC B1 ;  /* 0x0000000000017941 */ /* 0x000fea0003800000 */
.L_x_11151:
[----:B------:R-:W-:Y:S04]  /*3f50*/  BSSY B1, `(.L_x_11154) ;  /* 0x0000016000017945 */ /* 0x000fe80003800000 */
[----:B------:R-:W-:Y:S05]  /*3f60*/  @P2 BRA `(.L_x_11155) ;  /* 0x0000000000502947 */ /* 0x000fea0003800000 */
[----:B------:R-:W-:Y:S02]  /*3f70*/  IMAD.MOV.U32 R17, RZ, RZ, 0x1 ;  /* 0x00000001ff117424 */ /* 0x000fe400078e00ff */
[----:B0-----:R-:W-:-:S07]  /*3f80*/  IMAD.MOV.U32 R0, RZ, RZ, R2 ;  /* 0x000000ffff007224 */ /* 0x001fce00078e0002 */
.L_x_11156:
        /* <DEDUP_REMOVED lines=13> */
[----:B------:R-:W-:Y:S01]  /*4060*/  IMAD R26, R26, R26, RZ ;  /* 0x0000001a1a1a7224 */ /* 0x000fe200078e02ff */
[----:B------:R-:W-:Y:S01]  /*4070*/  ISETP.GT.U32.AND P2, PT, R5, 0x2, PT ;  /* 0x000000020500780c */ /* 0x000fe20003f44070 */
[----:B------:R-:W-:Y:S01]  /*4080*/  IMAD R17, R17, R0, RZ ;  /* 0x0000000011117224 */ /* 0x000fe200078e02ff */
[----:B------:R-:W-:-:S11]  /*4090*/  SHF.R.S32.HI R0, RZ, 0x1, R3 ;  /* 0x00000001ff007819 */ /* 0x000fd60000011403 */
[----:B------:R-:W-:Y:S05]  /*40a0*/  @P2 BRA `(.L_x_11156) ;  /* 0xfffffffc00b82947 */ /* 0x000fea000383ffff */
.L_x_11155:
[----:B------:R-:W-:Y:S05]  /*40b0*/  BSYNC B1 ;  /* 0x0000000000017941 */ /* 0x000fea0003800000 */
.L_x_11154:
[----:B------:R-:W-:Y:S04]  /*40c0*/  BSSY B1, `(.L_x_11157) ;  /* 0x0000017000017945 */ /* 0x000fe80003800000 */
[----:B------:R-:W-:Y:S05]  /*40d0*/  @P0 BRA `(.L_x_11158) ;  /* 0x0000000000540947 */ /* 0x000fea0003800000 */
[----:B------:R-:W-:Y:S02]  /*40e0*/  IMAD.MOV.U32 R18, RZ, RZ, 0x1 ;  /* 0x00000001ff127424 */ /* 0x000fe400078e00ff */
[----:B0-----:R-:W-:-:S07]  /*40f0*/  IMAD.MOV.U32 R0, RZ, RZ, R2 ;  /* 0x000000ffff007224 */ /* 0x001fce00078e0002 */
.L_x_11159:
        /* <DEDUP_REMOVED lines=19> */
.L_x_11158:
[----:B------:R-:W-:Y:S05]  /*4230*/  BSYNC B1 ;  /* 0x0000000000017941 */ /* 0x000fea0003800000 */
.L_x_11157:
[----:B------:R-:W-:Y:S04]  /*4240*/  BSSY B1, `(.L_x_11160) ;  /* 0x000002a000017945 */ /* 0x000fe80003800000 */
[----:B------:R-:W-:Y:S05]  /*4250*/  @P1 BRA `(.L_x_11161) ;  /* 0x0000000000a01947 */ /* 0x000fea0003800000 */
[----:B------:R-:W1:Y:S01]  /*4260*/  LDC R5, c[0x0][0x218] ;  /* 0x00008600ff057b82 */ /* 0x000e620000000800 */
[C---:B0-----:R-:W-:Y:S01]  /*4270*/  LOP3.LUT R3, R2.reuse, 0x1, RZ, 0xc0, !PT ;  /* 0x0000000102037812 */ /* 0x041fe200078ec0ff */
[----:B------:R-:W-:-:S03]  /*4280*/  VIADD R0, R2, 0x1 ;  /* 0x0000000102007836 */ /* 0x000fc60000000000 */
[----:B------:R-:W-:Y:S02]  /*4290*/  ISETP.NE.U32.AND P0, PT, R3, 0x1, PT ;  /* 0x000000010300780c */ /* 0x000fe40003f05070 */
[----:B------:R-:W-:Y:S02]  /*42a0*/  LOP3.LUT R3, R0, 0xffff, RZ, 0xc0, !PT ;  /* 0x0000ffff00037812 */ /* 0x000fe400078ec0ff */
[C---:B-----5:R-:W-:Y:S02]  /*42b0*/  SEL R0, R22.reuse, 0x1, !P0 ;  /* 0x0000000116007807 */ /* 0x060fe40004000000 */
[----:B------:R-:W-:Y:S02]  /*42c0*/  ISETP.GE.U32.AND P0, PT, R3, 0x3, PT ;  /* 0x000000030300780c */ /* 0x000fe40003f06070 */
[----:B------:R-:W-:Y:S02]  /*42d0*/  PRMT R22, R22, 0x9910, RZ ;  /* 0x0000991016167816 */ /* 0x000fe400000000ff */
[----:B------:R-:W-:-:S03]  /*42e0*/  PRMT R19, R0, 0x9910, RZ ;  /* 0x0000991000137816 */ /* 0x000fc600000000ff */
[----:B------:R-:W-:Y:S01]  /*42f0*/  IMAD.MOV.U32 R0, RZ, RZ, R22 ;  /* 0x000000ffff007224 */ /* 0x000fe200078e0016 */
[----:B-1----:R-:W-:-:S04]  /*4300*/  LOP3.LUT R3, R5, 0xffff, RZ, 0xc0, !PT ;  /* 0x0000ffff05037812 */ /* 0x002fc800078ec0ff */
[----:B------:R-:W-:Y:S01]  /*4310*/  LEA.HI R2, R3, R2, RZ, 0x11 ;  /* 0x0000000203027211 */ /* 0x000fe200078f88ff */
[----:B------:R-:W-:Y:S01]  /*4320*/  IMAD R3, R0, R0, RZ ;  /* 0x0000000000037224 */ /* 0x000fe200078e02ff */
[----:B------:R-:W-:Y:S06]  /*4330*/  @!P0 BRA `(.L_x_11161) ;  /* 0x0000000000688947 */ /* 0x000fec0003800000 */
[----:B------:R-:W-:-:S04]  /*4340*/  PRMT R0, R2, 0x9910, RZ ;  /* 0x0000991002007816 */ /* 0x000fc800000000ff */
[----:B------:R-:W-:-:S04]  /*4350*/  SHF.R.S32.HI R0, RZ, 0x1, R0 ;  /* 0x00000001ff007819 */ /* 0x000fc80000011400 */
[----:B------:R-:W-:-:S07]  /*4360*/  PRMT R5, R0, 0x7610, R5 ;  /* 0x0000761000057816 */ /* 0x000fce0000000005 */
.L_x_11162:
[C---:B------:R-:W-:Y:S01]  /*4370*/  LOP3.LUT R0, R5.reuse, 0x1, RZ, 0xc0, !PT ;  /* 0x0000000105007812 */ /* 0x040fe200078ec0ff */
[C---:B------:R-:W-:Y:S01]  /*4380*/  VIADD R6, R5.reuse, 0x1 ;  /* 0x0000000105067836 */ /* 0x040fe20000000000 */
[----:B------:R-:W-:Y:S02]  /*4390*/  LOP3.LUT R2, R5, 0xffff, RZ, 0xc0, !PT ;  /* 0x0000ffff05027812 */ /* 0x000fe400078ec0ff */
[----:B------:R-:W-:Y:S02]  /*43a0*/  ISETP.NE.U32.AND P0, PT, R0, 0x1, PT ;  /* 0x000000010000780c */ /* 0x000fe40003f05070 */
[C---:B------:R-:W-:Y:S02]  /*43b0*/  PRMT R7, R3.reuse, 0x9910, RZ ;  /* 0x0000991003077816 */ /* 0x040fe400000000ff */
[----:B------:R-:W-:Y:S02]  /*43c0*/  SEL R0, R3, 0x1, !P0 ;  /* 0x0000000103007807 */ /* 0x000fe40004000000 */
[----:B------:R-:W-:-:S02]  /*43d0*/  LOP3.LUT R6, R6, 0xffff, RZ, 0xc0, !PT ;  /* 0x0000ffff06067812 */ /* 0x000fc400078ec0ff */
[----:B------:R-:W-:Y:S01]  /*43e0*/  LEA.HI R3, R2, R5, RZ, 0x11 ;  /* 0x0000000502037211 */ /* 0x000fe200078f88ff */
[----:B------:R-:W-:Y:S01]  /*43f0*/  IMAD.MOV.U32 R5, RZ, RZ, R7 ;  /* 0x000000ffff057224 */ /* 0x000fe200078e0007 */
[----:B------:R-:W-:Y:S02]  /*4400*/  PRMT R0, R0, 0x9910, RZ ;  /* 0x0000991000007816 */ /* 0x000fe400000000ff */
[----:B------:R-:W-:Y:S01]  /*4410*/  ISETP.GE.U32.AND P0, PT, R6, 0x3, PT ;  /* 0x000000030600780c */ /* 0x000fe20003f06070 */
[----:B------:R-:W-:Y:S01]  /*4420*/  IMAD R5, R5, R5, RZ ;  /* 0x0000000505057224 */ /* 0x000fe200078e02ff */
[----:B------:R-:W-:Y:S02]  /*4430*/  PRMT R19, R19, 0x9910, RZ ;  /* 0x0000991013137816 */ /* 0x000fe400000000ff */
[----:B------:R-:W-:Y:S01]  /*4440*/  PRMT R7, R3, 0x9910, RZ ;  /* 0x0000991003077816 */ /* 0x000fe200000000ff */
[----:B------:R-:W-:Y:S02]  /*4450*/  IMAD.MOV.U32 R3, RZ, RZ, R0 ;  /* 0x000000ffff037224 */ /* 0x000fe400078e0000 */
[----:B------:R-:W-:-:S02]  /*4460*/  IMAD.MOV.U32 R2, RZ, RZ, R19 ;  /* 0x000000ffff027224 */ /* 0x000fc400078e0013 */
[----:B------:R-:W-:Y:S02]  /*4470*/  IMAD.MOV.U32 R0, RZ, RZ, R7 ;  /* 0x000000ffff007224 */ /* 0x000fe400078e0007 */
[----:B------:R-:W-:Y:S01]  /*4480*/  IMAD R2, R2, R3, RZ ;  /* 0x0000000302027224 */ /* 0x000fe200078e02ff */
[----:B------:R-:W-:Y:S02]  /*4490*/  PRMT R3, R5, 0x7610, R3 ;  /* 0x0000761005037816 */ /* 0x000fe40000000003 */
[----:B------:R-:W-:Y:S02]  /*44a0*/  SHF.R.S32.HI R0, RZ, 0x1, R0 ;  /* 0x00000001ff007819 */ /* 0x000fe40000011400 */
[----:B------:R-:W-:Y:S02]  /*44b0*/  PRMT R19, R2, 0x7610, R19 ;  /* 0x0000761002137816 */ /* 0x000fe40000000013 */
[----:B------:R-:W-:Y:S01]  /*44c0*/  PRMT R5, R0, 0x7610, R5 ;  /* 0x0000761000057816 */ /* 0x000fe20000000005 */
[----:B------:R-:W-:Y:S06]  /*44d0*/  @P0 BRA `(.L_x_11162) ;  /* 0xfffffffc00a40947 */ /* 0x000fec000383ffff */
.L_x_11161:
[----:B------:R-:W-:Y:S05]  /*44e0*/  BSYNC B1 ;  /* 0x0000000000017941 */ /* 0x000fea0003800000 */
.L_x_11160:
[----:B------:R-:W-:Y:S05]  /*44f0*/  BRA `(.L_x_11150) ;  /* 0x0000000000cc7947 */ /* 0x000fea0003800000 */
.L_x_11149:
[----:B------:R-:W1:Y:S01]  /*4500*/  S2R R0, SR_TID.X ;  /* 0x0000000000007919 */ /* 0x000e620000002100 */
[----:B0-----:R-:W0:Y:S01]  /*4510*/  LDC.U16 R2, c[0x0][0x218] ;  /* 0x00008600ff027b82 */ /* 0x001e220000000400 */
[----:B------:R-:W-:Y:S01]  /*4520*/  BSSY B1, `(.L_x_11163) ;  /* 0x0000014000017945 */ /* 0x000fe20003800000 */
[----:B0-----:R-:W-:-:S04]  /*4530*/  LOP3.LUT R2, R2, 0x1, RZ, 0xc0, !PT ;  /* 0x0000000102027812 */ /* 0x001fc800078ec0ff */
[----:B------:R-:W-:Y:S01]  /*4540*/  ISETP.NE.U32.AND P4, PT, R2, 0x1, PT ;  /* 0x000000010200780c */ /* 0x000fe20003f85070 */
[----:B------:R-:W-:Y:S01]  /*4550*/  IMAD.MOV.U32 R2, RZ, RZ, 0x1 ;  /* 0x00000001ff027424 */ /* 0x000fe200078e00ff */
[CC--:B-1----:R-:W-:Y:S01]  /*4560*/  ISETP.GE.AND P3, PT, R0.reuse, R23.reuse, PT ;  /* 0x000000170000720c */ /* 0x0c2fe20003f66270 */
[C---:B--234-:R-:W-:Y:S02]  /*4570*/  VIADD R4, R0.reuse, 0x80 ;  /* 0x0000008000047836 */ /* 0x05cfe40000000000 */
[----:B------:R-:W-:Y:S01]  /*4580*/  VIADD R6, R0, 0x100 ;  /* 0x0000010000067836 */ /* 0x000fe20000000000 */
[----:B------:R-:W-:Y:S01]  /*4590*/  SEL R2, R2, 0xffff, P4 ;  /* 0x0000ffff02027807 */ /* 0x000fe20002000000 */
[----:B------:R-:W-:Y:S01]  /*45a0*/  VIADD R0, R0, 0x180 ;  /* 0x0000018000007836 */ /* 0x000fe20000000000 */
[-C--:B------:R-:W-:Y:S02]  /*45b0*/  ISETP.GE.AND P2, PT, R4, R23.reuse, PT ;  /* 0x000000170400720c */ /* 0x080fe40003f46270 */
[----:B------:R-:W-:-:S02]  /*45c0*/  ISETP.GE.AND P0, PT, R6, R23, PT ;  /* 0x000000170600720c */ /* 0x000fc40003f06270 */
[----:B------:R-:W-:-:S03]  /*45d0*/  ISETP.GE.AND P1, PT, R0, R23, PT ;  /* 0x000000170000720c */ /* 0x000fc60003f26270 */
[----:B------:R-:W-:Y:S10]  /*45e0*/  @P3 BRA `(.L_x_11164) ;  /* 0x00000000001c3947 */ /* 0x000ff40003800000 */
[----:B-----5:R-:W-:Y:S01]  /*45f0*/  PRMT R0, R24, 0x9910, RZ ;  /* 0x0000991018007816 */ /* 0x020fe200000000ff */
[----:B------:R-:W-:-:S03]  /*4600*/  IMAD.MOV.U32 R4, RZ, RZ, 0x1 ;  /* 0x00000001ff047424 */ /* 0x000fc600078e00ff */
[----:B------:R-:W-:-:S13]  /*4610*/  ISETP.NE.AND P3, PT, R0, 0x1, PT ;  /* 0x000000010000780c */ /* 0x000fda0003f65270 */
[----:B------:R-:W-:Y:S05]  /*4620*/  @!P3 BRA `(.L_x_11164) ;  /* 0x00000000000cb947 */ /* 0x000fea0003800000 */
[----:B------:R-:W-:Y:S02]  /*4630*/  ISETP.NE.AND P3, PT, R0, -0x1, PT ;  /* 0xffffffff0000780c */ /* 0x000fe40003f65270 */
[----:B------:R-:W-:-:S11]  /*4640*/  PRMT R4, R2, 0x7610, R4 ;  /* 0x0000761002047816 */ /* 0x000fd60000000004 */
[----:B------:R-:W-:-:S07]  /*4650*/  @P3 PRMT R4, RZ, 0x7610, R4 ;  /* 0x00007610ff043816 */ /* 0x000fce0000000004 */
.L_x_11164:
[----:B------:R-:W-:Y:S05]  /*4660*/  BSYNC B1 ;  /* 0x0000000000017941 */ /* 0x000fea0003800000 */
.L_x_11163:
[----:B------:R-:W-:Y:S04]  /*4670*/  BSSY B1, `(.L_x_11165) ;  /* 0x0000009000017945 */ /* 0x000fe80003800000 */
[----:B------:R-:W-:Y:S05]  /*4680*/  @P2 BRA `(.L_x_11166) ;  /* 0x00000000001c2947 */ /* 0x000fea0003800000 */
[----:B-----5:R-:W-:Y:S01]  /*4690*/  PRMT R0, R26, 0x9910, RZ ;  /* 0x000099101a007816 */ /* 0x020fe200000000ff */
[----:B------:R-:W-:-:S03]  /*46a0*/  IMAD.MOV.U32 R17, RZ, RZ, 0x1 ;  /* 0x00000001ff117424 */ /* 0x000fc600078e00ff */
[----:B------:R-:W-:-:S13]  /*46b0*/  ISETP.NE.AND P2, PT, R0, 0x1, PT ;  /* 0x000000010000780c */ /* 0x000fda0003f45270 */
[----:B------:R-:W-:Y:S05]  /*46c0*/  @!P2 BRA `(.L_x_11166) ;  /* 0x00000000000ca947 */ /* 0x000fea0003800000 */
[----:B------:R-:W-:Y:S02]  /*46d0*/  ISETP.NE.AND P2, PT, R0, -0x1, PT ;  /* 0xffffffff0000780c */ /* 0x000fe40003f45270 */
[----:B------:R-:W-:-:S11]  /*46e0*/  PRMT R17, R2, 0x7610, R17 ;  /* 0x0000761002117816 */ /* 0x000fd60000000011 */
[----:B------:R-:W-:-:S07]  /*46f0*/  @P2 PRMT R17, RZ, 0x7610, R17 ;  /* 0x00007610ff112816 */ /* 0x000fce0000000011 */
.L_x_11166:
[----:B------:R-:W-:Y:S05]  /*4700*/  BSYNC B1 ;  /* 0x0000000000017941 */ /* 0x000fea0003800000 */
.L_x_11165:
        /* <DEDUP_REMOVED lines=9> */
.L_x_11168:
[----:B------:R-:W-:Y:S05]  /*47a0*/  BSYNC B1 ;  /* 0x0000000000017941 */ /* 0x000fea0003800000 */
.L_x_11167:
        /* <DEDUP_REMOVED lines=8> */
.L_x_11150:
[----:B------:R-:W-:Y:S05]  /*4830*/  BSYNC B0 ;  /* 0x0000000000007941 */ /* 0x000fea0003800000 */
.L_x_11148:
[----:B-----5:R-:W1:Y:S01]  /*4840*/  S2R R16, SR_TID.X ;  /* 0x0000000000107919 */ /* 0x020e620000002100 */
[----:B0-----:R-:W0:Y:S01]  /*4850*/  LDC.U8 R2, c[0x0][0x244] ;  /* 0x00009100ff027b82 */ /* 0x001e220000000000 */
[----:B------:R-:W-:Y:S01]  /*4860*/  BSSY B6, `(.L_x_11169) ;  /* 0x00000f1000067945 */ /* 0x000fe20003800000 */
[----:B-1----:R-:W-:-:S13]  /*4870*/  ISETP.GE.AND P0, PT, R16, R23, PT ;  /* 0x000000171000720c */ /* 0x002fda0003f06270 */
[----:B------:R-:W-:Y:S05]  /*4880*/  @P0 BRA `(.L_x_11170) ;  /* 0x0000000c00b80947 */ /* 0x000fea0003800000 */
[----:B------:R-:W1:Y:S01]  /*4890*/  LDC.64 R8, c[0x0][0x228] ;  /* 0x00008a00ff087b82 */ /* 0x000e620000000a00 */
[----:B------:R-:W-:Y:S01]  /*48a0*/  IMAD R0, R25, 0x200, R16 ;  /* 0x0000020019007824 */ /* 0x000fe200078e0210 */
[----:B0-----:R-:W-:Y:S01]  /*48b0*/  PRMT R5, R2, 0x9910, RZ ;  /* 0x0000991002057816 */ /* 0x001fe200000000ff */
[----:B------:R-:W-:Y:S02]  /*48c0*/  ULDC UR4, c[0x0][0x248] ;  /* 0x0000920000047ab9 */ /* 0x000fe40000000800 */
        /* <DEDUP_REMOVED lines=16> */
.L_x_11174:
[----:B------:R4:W-:Y:S01]  /*49d0*/  STG.E.U8 desc[UR36][R8.64], R4 ;  /* 0x0000000408007986 */ /* 0x0009e2000c101124 */
[----:B------:R-:W-:Y:S05]  /*49e0*/  BRA `(.L_x_11176) ;  /* 0x0000000c005c7947 */ /* 0x000fea0003800000 */
.L_x_11173:
[----:B------:R-:W-:-:S13]  /*49f0*/  ISETP.NE.AND P0, PT, R0, 0x2, PT ;  /* 0x000000020000780c */ /* 0x000fda0003f05270 */
[----:B------:R-:W-:Y:S05]  /*4a00*/  @!P0 BRA `(.L_x_11177) ;  /* 0x00000000002c8947 */ /* 0x000fea0003800000 */
[----:B------:R-:W-:-:S13]  /*4a10*/  ISETP.NE.AND P0, PT, R0, 0x3, PT ;  /* 0x000000030000780c */ /* 0x000fda0003f05270 */
[----:B------:R-:W-:Y:S05]  /*4a20*/  @!P0 BRA `(.L_x_11178) ;  /* 0x0000000000188947 */ /* 0x000fea0003800000 */
[----:B------:R-:W-:-:S13]  /*4a30*/  ISETP.NE.AND P0, PT, R0, 0x4, PT ;  /* 0x000000040000780c */ /* 0x000fda0003f05270 */
[----:B------:R-:W-:Y:S05]  /*4a40*/  @P0 BRA `(.L_x_11175) ;  /* 0x0000000800e80947 */ /* 0x000fea0003800000 */
[----:B------:R-:W-:-:S04]  /*4a50*/  PRMT R4, R4, 0x9910, RZ ;  /* 0x0000991004047816 */ /* 0x000fc800000000ff */
[----:B------:R-:W-:-:S05]  /*4a60*/  SHF.R.S32.HI R5, RZ, 0x1f, R4 ;  /* 0x0000001fff057819 */ /* 0x000fca0000011404 */
[----:B------:R1:W-:Y:S01]  /*4a70*/  STG.E.64 desc[UR36][R8.64], R4 ;  /* 0x0000000408007986 */ /* 0x0003e2000c101b24 */
[----:B------:R-:W-:Y:S05]  /*4a80*/  BRA `(.L_x_11176) ;  /* 0x0000000c00347947 */ /* 0x000fea0003800000 */
.L_x_11178:
[----:B------:R-:W-:-:S05]  /*4a90*/  PRMT R3, R4, 0x9910, RZ ;  /* 0x0000991004037816 */ /* 0x000fca00000000ff */
[----:B------:R2:W-:Y:S01]  /*4aa0*/  STG.E desc[UR36][R8.64], R3 ;  /* 0x0000000308007986 */ /* 0x0005e2000c101924 */
[----:B------:R-:W-:Y:S05]  /*4ab0*/  BRA `(.L_x_11176) ;  /* 0x0000000c00287947 */ /* 0x000fea0003800000 */
.L_x_11177:
[----:B------:R0:W-:Y:S01]  /*4ac0*/  STG.E.U16 desc[UR36][R8.64], R4 ;  /* 0x0000000408007986 */ /* 0x0001e2000c101524 */
[----:B------:R-:W-:Y:S05]  /*4ad0*/  BRA `(.L_x_11176) ;  /* 0x0000000c00207947 */ /* 0x000fea0003800000 */
.L_x_11172:
        /* <DEDUP_REMOVED lines=9> */
.L_x_11180:
[----:B------:R-:W0:Y:S02]  /*4b70*/  I2F.S16 R0, R4 ;  /* 0x0000000400007306 */ /* 0x000e240000101400 */
[----:B0-----:R-:W-:-:S05]  /*4b80*/  F2FP.F16.F32.PACK_AB R0, RZ, R0 ;  /* 0x00000000ff00723e */ /* 0x001fca00000000ff */
[----:B------:R0:W-:Y:S01]  /*4b90*/  STG.E.U16 desc[UR36][R8.64], R0 ;  /* 0x0000000008007986 */ /* 0x0001e2000c101524 */
[----:B------:R-:W-:Y:S05]  /*4ba0*/  BRA `(.L_x_11176) ;  /* 0x0000000800ec7947 */ /* 0x000fea0003800000 */
.L_x_11179:
        /* <DEDUP_REMOVED lines=10> */
.L_x_11182:
[----:B------:R-:W0:Y:S02]  /*4c50*/  I2F.S16 R4, R4 ;  /* 0x0000000400047306 */ /* 0x000e240000101400 */
[----:B0-----:R-:W-:-:S04]  /*4c60*/  F2FP.F16.F32.PACK_AB R3, RZ, R4 ;  /* 0x00000004ff03723e */ /* 0x001fc800000000ff */
[----:B------:R-:W-:-:S05]  /*4c70*/  PRMT R3, R3, 0x5410, RZ ;  /* 0x0000541003037816 */ /* 0x000fca00000000ff */
[----:B------:R0:W-:Y:S01]  /*4c80*/  STG.E desc[UR36][R8.64], R3 ;  /* 0x0000000308007986 */ /* 0x0001e2000c101924 */
[----:B------:R-:W-:Y:S05]  /*4c90*/  BRA `(.L_x_11176) ;  /* 0x0000000800b07947 */ /* 0x000fea0003800000 */
.L_x_11181:
[----:B------:R-:W0:Y:S02]  /*4ca0*/  I2F.F64.S16 R4, R4 ;  /* 0x0000000400047312 */ /* 0x000e240000101c00 */
[----:B0-----:R0:W-:Y:S01]  /*4cb0*/  STG.E.64 desc[UR36][R8.64], R4 ;  /* 0x0000000408007986 */ /* 0x0011e2000c101b24 */
[----:B------:R-:W-:Y:S05]  /*4cc0*/  BRA `(.L_x_11176) ;  /* 0x0000000800a47947 */ /* 0x000fea0003800000 */
.L_x_11171:
        /* <DEDUP_REMOVED lines=13> */
.L_x_11185:
[----:B------:R-:W0:Y:S01]  /*4da0*/  I2F.F64.S16 R4, R4 ;  /* 0x0000000400047312 */ /* 0x000e220000101c00 */
[----:B------:R-:W-:-:S05]  /*4db0*/  CS2R R6, SRZ ;  /* 0x0000000000067805 */ /* 0x000fca000001ff00 */
[----:B0-----:R0:W-:Y:S01]  /*4dc0*/  STG.E.128 desc[UR36][R8.64], R4 ;  /* 0x0000000408007986 */ /* 0x0011e2000c101d24 */
[----:B------:R-:W-:Y:S05]  /*4dd0*/  BRA `(.L_x_11176) ;  /* 0x0000000800607947 */ /* 0x000fea0003800000 */
.L_x_11184:
        /* <DEDUP_REMOVED lines=21> */
.L_x_11189:
[----:B------:R-:W-:Y:S05]  /*4f30*/  BSYNC B0 ;  /* 0x0000000000007941 */ /* 0x000fea0003800000 */
.L_x_11188:
[----:B------:R-:W-:-:S05]  /*4f40*/  LOP3.LUT R5, R0, R5, RZ, 0xfc, !PT ;  /* 0x0000000500057212 */ /* 0x000fca00078efcff */
[----:B------:R0:W-:Y:S01]  /*4f50*/  STG.E.U8 desc[UR36][R8.64], R5 ;  /* 0x0000000508007986 */ /* 0x0001e2000c101124 */
[----:B------:R-:W-:Y:S05]  /*4f60*/  BRA `(.L_x_11176) ;  /* 0x0000000400fc7947 */ /* 0x000fea0003800000 */
.L_x_11187:
        /* <DEDUP_REMOVED lines=13> */
.L_x_11191:
[----:B------:R-:W-:Y:S01]  /*5040*/  IMAD.MOV.U32 R0, RZ, RZ, 0x7f ;  /* 0x0000007fff007424 */ /* 0x000fe200078e00ff */
[----:B------:R-:W-:-:S04]  /*5050*/  ISETP.GT.U32.AND P0, PT, R3, 0x7f800000, PT ;  /* 0x7f8000000300780c */ /* 0x000fc80003f04070 */
[----:B------:R-:W-:-:S09]  /*5060*/  SEL R0, R0, 0x7c, P0 ;  /* 0x0000007c00007807 */ /* 0x000fd20000000000 */
.L_x_11192:
[----:B------:R-:W-:Y:S05]  /*5070*/  BSYNC B0 ;  /* 0x0000000000007941 */ /* 0x000fea0003800000 */
.L_x_11190:
[----:B------:R-:W-:-:S04]  /*5080*/  LOP3.LUT R3, R5, 0x80000000, RZ, 0xc0, !PT ;  /* 0x8000000005037812 */ /* 0x000fc800078ec0ff */
[----:B------:R-:W-:-:S04]  /*5090*/  SHF.R.U32.HI R3, RZ, 0x18, R3 ;  /* 0x00000018ff037819 */ /* 0x000fc80000011603 */
[----:B------:R-:W-:-:S05]  /*50a0*/  LOP3.LUT R3, R0, R3, RZ, 0xfc, !PT ;  /* 0x0000000300037212 */ /* 0x000fca00078efcff */
[----:B------:R0:W-:Y:S01]  /*50b0*/  STG.E.U8 desc[UR36][R8.64], R3 ;  /* 0x0000000308007986 */ /* 0x0001e2000c101124 */
[----:B------:R-:W-:Y:S05]  /*50c0*/  BRA `(.L_x_11176) ;  /* 0x0000000400a47947 */ /* 0x000fea0003800000 */
.L_x_11186:
[----:B------:R-:W0:Y:S02]  /*50d0*/  I2F.S16 R0, R4 ;  /* 0x0000000400007306 */ /* 0x000e240000101400 */
[----:B0-----:R-:W-:-:S05]  /*50e0*/  F2FP.BF16.F32.PACK_AB R0, RZ, R0 ;  /* 0x00000000ff00723e */ /* 0x001fca00000010ff */
[----:B------:R0:W-:Y:S01]  /*50f0*/  STG.E.U16 desc[UR36][R8.64], R0 ;  /* 0x0000000008007986 */ /* 0x0001e2000c101524 */
[----:B------:R-:W-:Y:S05]  /*5100*/  BRA `(.L_x_11176) ;  /* 0x0000000400947947 */ /* 0x000fea0003800000 */
.L_x_11183:
        /* <DEDUP_REMOVED lines=10> */
.L_x_11195:
        /* <DEDUP_REMOVED lines=17> */
.L_x_11198:
[----:B------:R-:W-:-:S04]  /*52c0*/  LOP3.LUT R0, R7, 0x80000000, RZ, 0xc0, !PT ;  /* 0x8000000007007812 */ /* 0x000fc800078ec0ff */
[----:B------:R-:W-:-:S04]  /*52d0*/  SHF.R.U32.HI R0, RZ, 0x18, R0 ;  /* 0x00000018ff007819 */ /* 0x000fc80000011600 */
[----:B------:R-:W-:-:S07]  /*52e0*/  LOP3.LUT R0, R3, R0, RZ, 0xfc, !PT ;  /* 0x0000000003007212 */ /* 0x000fce00078efcff */
.L_x_11197:
[----:B------:R-:W-:Y:S05]  /*52f0*/  BSYNC B0 ;  /* 0x0000000000007941 */ /* 0x000fea0003800000 */
.L_x_11196:
[----:B------:R0:W-:Y:S01]  /*5300*/  STG.E.U8 desc[UR36][R8.64], R0 ;  /* 0x0000000008007986 */ /* 0x0001e2000c101124 */
[----:B------:R-:W-:Y:S05]  /*5310*/  BRA `(.L_x_11176) ;  /* 0x0000000400107947 */ /* 0x000fea0003800000 */
.L_x_11194:
        /* <DEDUP_REMOVED lines=17> */
.L_x_11201:
[----:B------:R-:W-:-:S04]  /*5430*/  LOP3.LUT R0, R7, 0x80000000, RZ, 0xc0, !PT ;  /* 0x8000000007007812 */ /* 0x000fc800078ec0ff */
[----:B------:R-:W-:-:S04]  /*5440*/  SHF.R.U32.HI R0, RZ, 0x18, R0 ;  /* 0x00000018ff007819 */ /* 0x000fc80000011600 */
[----:B------:R-:W-:-:S07]  /*5450*/  LOP3.LUT R0, R3, R0, RZ, 0xfc, !PT ;  /* 0x0000000003007212 */ /* 0x000fce00078efcff */
.L_x_11200:
[----:B------:R-:W-:Y:S05]  /*5460*/  BSYNC B0 ;  /* 0x0000000000007941 */ /* 0x000fea0003800000 */
.L_x_11199:
[----:B------:R0:W-:Y:S01]  /*5470*/  STG.E.U8 desc[UR36][R8.64], R0 ;  /* 0x0000000008007986 */ /* 0x0001e2000c101124 */
[----:B------:R-:W-:Y:S05]  /*5480*/  BRA `(.L_x_11176) ;  /* 0x0000000000b47947 */ /* 0x000fea0003800000 */
.L_x_11193:
        /* <DEDUP_REMOVED lines=22> */
.L_x_11175:
        /* <DEDUP_REMOVED lines=16> */
.L_x_11204:
[----:B------:R-:W-:Y:S05]  /*56f0*/  BRA `(.L_x_11176) ;  /* 0x0000000000187947 */ /* 0x000fea0003800000 */
.L_x_11203:
[----:B------:R-:W-:-:S04]  /*5700*/  PRMT R4, R4, 0x9910, RZ ;  /* 0x0000991004047816 */ /* 0x000fc800000000ff */
[----:B------:R-:W-:-:S05]  /*5710*/  SHF.R.S32.HI R5, RZ, 0x1f, R4 ;  /* 0x0000001fff057819 */ /* 0x000fca0000011404 */
[----:B------:R0:W-:Y:S01]  /*5720*/  STG.E.64 desc[UR36][R8.64], R4 ;  /* 0x0000000408007986 */ /* 0x0001e2000c101b24 */
[----:B------:R-:W-:Y:S05]  /*5730*/  BRA `(.L_x_11176) ;  /* 0x0000000000087947 */ /* 0x000fea0003800000 */
.L_x_11202:
[----:B------:R-:W-:-:S05]  /*5740*/  PRMT R3, R4, 0x9910, RZ ;  /* 0x0000991004037816 */ /* 0x000fca00000000ff */
[----:B------:R0:W-:Y:S02]  /*5750*/  STG.E desc[UR36][R8.64], R3 ;  /* 0x0000000308007986 */ /* 0x0001e4000c101924 */
.L_x_11176:
[----:B------:R-:W-:-:S07]  /*5760*/  VIADD R16, R16, 0x80 ;  /* 0x0000008010107836 */ /* 0x000fce0000000000 */
.L_x_11170:
[----:B------:R-:W-:Y:S05]  /*5770*/  BSYNC B6 ;  /* 0x0000000000067941 */ /* 0x000fea0003800000 */
.L_x_11169:
        /* <DEDUP_REMOVED lines=23> */
.L_x_11210:
[----:B------:R0:W-:Y:S01]  /*58f0*/  STG.E.U8 desc[UR36][R8.64], R17 ;  /* 0x0000001108007986 */ /* 0x0001e2000c101124 */
[----:B------:R-:W-:Y:S05]  /*5900*/  BRA `(.L_x_11212) ;  /* 0x0000000c00647947 */ /* 0x000fea0003800000 */
.L_x_11209:
        /* <DEDUP_REMOVED lines=10> */
.L_x_11214:
[----:B------:R-:W-:-:S05]  /*59b0*/  PRMT R3, R17, 0x9910, RZ ;  /* 0x0000991011037816 */ /* 0x000fca00000000ff */
[----:B------:R0:W-:Y:S01]  /*59c0*/  STG.E desc[UR36][R8.64], R3 ;  /* 0x0000000308007986 */ /* 0x0001e2000c101924 */
[----:B------:R-:W-:Y:S05]  /*59d0*/  BRA `(.L_x_11212) ;  /* 0x0000000c00307947 */ /* 0x000fea0003800000 */
.L_x_11213:
[----:B------:R0:W-:Y:S01]  /*59e0*/  STG.E.U16 desc[UR36][R8.64], R17 ;  /* 0x0000001108007986 */ /* 0x0001e2000c101524 */
[----:B------:R-:W-:Y:S05]  /*59f0*/  BRA `(.L_x_11212) ;  /* 0x0000000c00287947 */ /* 0x000fea0003800000 */
.L_x_11208:
        /* <DEDUP_REMOVED lines=9> */
.L_x_11216:
[----:B------:R-:W0:Y:S02]  /*5a90*/  I2F.S16 R0, R17 ;  /* 0x0000001100007306 */ /* 0x000e240000101400 */
[----:B0-----:R-:W-:-:S05]  /*5aa0*/  F2FP.F16.F32.PACK_AB R0, RZ, R0 ;  /* 0x00000000ff00723e */ /* 0x001fca00000000ff */
[----:B------:R0:W-:Y:S01]  /*5ab0*/  STG.E.U16 desc[UR36][R8.64], R0 ;  /* 0x0000000008007986 */ /* 0x0001e2000c101524 */
[----:B------:R-:W-:Y:S05]  /*5ac0*/  BRA `(.L_x_11212) ;  /* 0x0000000800f47947 */ /* 0x000fea0003800000 */
.L_x_11215:
        /* <DEDUP_REMOVED lines=10> */
.L_x_11218:
[----:B------:R-:W0:Y:S02]  /*5b70*/  I2F.S16 R17, R17 ;  /* 0x0000001100117306 */ /* 0x000e240000101400 */
[----:B0-----:R-:W-:-:S04]  /*5b80*/  F2FP.F16.F32.PACK_AB R3, RZ, R17 ;  /* 0x00000011ff03723e */ /* 0x001fc800000000ff */
[----:B------:R-:W-:-:S05]  /*5b90*/  PRMT R3, R3, 0x5410, RZ ;  /* 0x0000541003037816 */ /* 0x000fca00000000ff */
[----:B------:R0:W-:Y:S01]  /*5ba0*/  STG.E desc[UR36][R8.64], R3 ;  /* 0x0000000308007986 */ /* 0x0001e2000c101924 */
[----:B------:R-:W-:Y:S05]  /*5bb0*/  BRA `(.L_x_11212) ;  /* 0x0000000800b87947 */ /* 0x000fea0003800000 */
.L_x_11217:
[----:B------:R-:W0:Y:S02]  /*5bc0*/  I2F.F64.S16 R4, R17 ;  /* 0x0000001100047312 */ /* 0x000e240000101c00 */
[----:B0-----:R0:W-:Y:S01]  /*5bd0*/  STG.E.64 desc[UR36][R8.64], R4 ;  /* 0x0000000408007986 */ /* 0x0011e2000c101b24 */
[----:B------:R-:W-:Y:S05]  /*5be0*/  BRA `(.L_x_11212) ;  /* 0x0000000800ac7947 */ /* 0x000fea0003800000 */
.L_x_11207:
        /* <DEDUP_REMOVED lines=13> */
.L_x_11221:
[----:B------:R-:W0:Y:S01]  /*5cc0*/  I2F.F64.S16 R4, R17 ;  /* 0x0000001100047312 */ /* 0x000e220000101c00 */
[----:B------:R-:W-:-:S05]  /*5cd0*/  CS2R R6, SRZ ;  /* 0x0000000000067805 */ /* 0x000fca000001ff00 */
[----:B0-----:R0:W-:Y:S01]  /*5ce0*/  STG.E.128 desc[UR36][R8.64], R4 ;  /* 0x0000000408007986 */ /* 0x0011e2000c101d24 */
[----:B------:R-:W-:Y:S05]  /*5cf0*/  BRA `(.L_x_11212) ;  /* 0x0000000800687947 */ /* 0x000fea0003800000 */
.L_x_11220:
        /* <DEDUP_REMOVED lines=21> */
.L_x_11225:
[----:B------:R-:W-:Y:S05]  /*5e50*/  BSYNC B0 ;  /* 0x0000000000007941 */ /* 0x000fea0003800000 */
.L_x_11224:
[----:B------:R-:W-:-:S05]  /*5e60*/  LOP3.LUT R5, R0, R5, RZ, 0xfc, !PT ;  /* 0x0000000500057212 */ /* 0x000fca00078efcff */
[----:B------:R0:W-:Y:S01]  /*5e70*/  STG.E.U8 desc[UR36][R8.64], R5 ;  /* 0x0000000508007986 */ /* 0x0001e2000c101124 */
[----:B------:R-:W-:Y:S05]  /*5e80*/  BRA `(.L_x_11212) ;  /* 0x0000000800047947 */ /* 0x000fea0003800000 */
.L_x_11223:
        /* <DEDUP_REMOVED lines=13> */
.L_x_11227:
[----:B------:R-:W-:Y:S01]  /*5f60*/  IMAD.MOV.U32 R0, RZ, RZ, 0x7f ;  /* 0x0000007fff007424 */ /* 0x000fe200078e00ff */
[----:B------:R-:W-:-:S04]  /*5f70*/  ISETP.GT.U32.AND P0, PT, R3, 0x7f800000, PT ;  /* 0x7f8000000300780c */ /* 0x000fc80003f04070 */
[----:B------:R-:W-:-:S09]  /*5f80*/  SEL R0, R0, 0x7c, P0 ;  /* 0x0000007c00007807 */ /* 0x000fd20000000000 */
.L_x_11228:
[----:B------:R-:W-:Y:S05]  /*5f90*/  BSYNC B0 ;  /* 0x0000000000007941 */ /* 0x000fea0003800000 */
.L_x_11226:
[----:B------:R-:W-:-:S04]  /*5fa0*/  LOP3.LUT R3, R17, 0x80000000, RZ, 0xc0, !PT ;  /* 0x8000000011037812 */ /* 0x000fc800078ec0ff */
[----:B------:R-:W-:-:S04]  /*5fb0*/  SHF.R.U32.HI R3, RZ, 0x18, R3 ;  /* 0x00000018ff037819 */ /* 0x000fc80000011603 */
[----:B------:R-:W-:-:S05]  /*5fc0*/  LOP3.LUT R3, R0, R3, RZ, 0xfc, !PT ;  /* 0x0000000300037212 */ /* 0x000fca00078efcff */
[----:B------:R0:W-:Y:S01]  /*5fd0*/  STG.E.U8 desc[UR36][R8.64], R3 ;  /* 0x0000000308007986 */ /* 0x0001e2000c101124 */
[----:B------:R-:W-:Y:S05]  /*5fe0*/  BRA `(.L_x_11212) ;  /* 0x0000000400ac7947 */ /* 0x000fea0003800000 */
.L_x_11222:
[----:B------:R-:W0:Y:S02]  /*5ff0*/  I2F.S16 R0, R17 ;  /* 0x0000001100007306 */ /* 0x000e240000101400 */
[----:B0-----:R-:W-:-:S05]  /*6000*/  F2FP.BF16.F32.PACK_AB R0, RZ, R0 ;  /* 0x00000000ff00723e */ /* 0x001fca00000010ff */
[----:B------:R0:W-:Y:S01]  /*6010*/  STG.E.U16 desc[UR36][R8.64], R0 ;  /* 0x0000000008007986 */ /* 0x0001e2000c101524 */
[----:B------:R-:W-:Y:S05]  /*6020*/  BRA `(.L_x_11212) ;  /* 0x00000004009c7947 */ /* 0x000fea0003800000 */
.L_x_11219:
        /* <DEDUP_REMOVED lines=10> */
.L_x_11231:
        /* <DEDUP_REMOVED lines=17> */
.L_x_11234:
[----:B------:R-:W-:-:S04]  /*61e0*/  LOP3.LUT R3, R17, 0x80000000, RZ, 0xc0, !PT ;  /* 0x8000000011037812 */ /* 0x000fc800078ec0ff */
[----:B------:R-:W-:-:S04]  /*61f0*/  SHF.R.U32.HI R3, RZ, 0x18, R3 ;  /* 0x00000018ff037819 */ /* 0x000fc80000011603 */
[----:B------:R-:W-:-:S04]  /*6200*/  LOP3.LUT R0, R0, R3, RZ, 0xfc, !PT ;  /* 0x0000000300007212 */ /* 0x000fc800078efcff */
[----:B------:R-:W-:-:S07]  /*6210*/  PRMT R4, R0, 0x7610, R4 ;  /* 0x0000761000047816 */ /* 0x000fce0000000004 */
.L_x_11233:
[----:B------:R-:W-:Y:S05]  /*6220*/  BSYNC B0 ;  /* 0x0000000000007941 */ /* 0x000fea0003800000 */
.L_x_11232:
[----:B------:R4:W-:Y:S01]  /*6230*/  STG.E.U8 desc[UR36][R8.64], R4 ;  /* 0x0000000408007986 */ /* 0x0009e2000c101124 */
[----:B------:R-:W-:Y:S05]  /*6240*/  BRA `(.L_x_11212) ;  /* 0x0000000400147947 */ /* 0x000fea0003800000 */
.L_x_11230:
        /* <DEDUP_REMOVED lines=17> */
.L_x_11237:
[----:B------:R-:W-:-:S04]  /*6360*/  LOP3.LUT R3, R17, 0x80000000, RZ, 0xc0, !PT ;  /* 0x8000000011037812 */ /* 0x000fc800078ec0ff */
[----:B------:R-:W-:-:S04]  /*6370*/  SHF.R.U32.HI R3, RZ, 0x18, R3 ;  /* 0x00000018ff037819 */ /* 0x000fc80000011603 */
[----:B------:R-:W-:-:S04]  /*6380*/  LOP3.LUT R0, R0, R3, RZ, 0xfc, !PT ;  /* 0x0000000300007212 */ /* 0x000fc800078efcff */
[----:B------:R-:W-:-:S07]  /*6390*/  PRMT R4, R0, 0x7610, R4 ;  /* 0x0000761000047816 */ /* 0x000fce0000000004 */
.L_x_11236:
[----:B------:R-:W-:Y:S05]  /*63a0*/  BSYNC B0 ;  /* 0x0000000000007941 */ /* 0x000fea0003800000 */
.L_x_11235:
[----:B------:R3:W-:Y:S01]  /*63b0*/  STG.E.U8 desc[UR36][R8.64], R4 ;  /* 0x0000000408007986 */ /* 0x0007e2000c101124 */
[----:B------:R-:W-:Y:S05]  /*63c0*/  BRA `(.L_x_11212) ;  /* 0x0000000000b47947 */ /* 0x000fea0003800000 */
.L_x_11229:
        /* <DEDUP_REMOVED lines=22> */
.L_x_11211:
        /* <DEDUP_REMOVED lines=16> */
.L_x_11240:
[----:B------:R-:W-:Y:S05]  /*6630*/  BRA `(.L_x_11212) ;  /* 0x0000000000187947 */ /* 0x000fea0003800000 */
.L_x_11239:
[----:B------:R-:W-:-:S04]  /*6640*/  PRMT R4, R17, 0x9910, RZ ;  /* 0x0000991011047816 */ /* 0x000fc800000000ff */
[----:B------:R-:W-:-:S05]  /*6650*/  SHF.R.S32.HI R5, RZ, 0x1f, R4 ;  /* 0x0000001fff057819 */ /* 0x000fca0000011404 */
[----:B------:R2:W-:Y:S01]  /*6660*/  STG.E.64 desc[UR36][R8.64], R4 ;  /* 0x0000000408007986 */ /* 0x0005e2000c101b24 */
[----:B------:R-:W-:Y:S05]  /*6670*/  BRA `(.L_x_11212) ;  /* 0x0000000000087947 */ /* 0x000fea0003800000 */
.L_x_11238:
[----:B------:R-:W-:-:S05]  /*6680*/  PRMT R3, R17, 0x9910, RZ ;  /* 0x0000991011037816 */ /* 0x000fca00000000ff */
[----:B------:R0:W-:Y:S02]  /*6690*/  STG.E desc[UR36][R8.64], R3 ;  /* 0x0000000308007986 */ /* 0x0001e4000c101924 */
.L_x_11212:
        /* <DEDUP_REMOVED lines=23> */
.L_x_11244:
[----:B------:R4:W-:Y:S01]  /*6810*/  STG.E.U8 desc[UR36][R8.64], R18 ;  /* 0x0000001208007986 */ /* 0x0009e2000c101124 */
[----:B------:R-:W-:Y:S05]  /*6820*/  BRA `(.L_x_11246) ;  /* 0x0000000c00647947 */ /* 0x000fea0003800000 */
.L_x_11243:
        /* <DEDUP_REMOVED lines=10> */
.L_x_11248:
[----:B------:R-:W-:-:S05]  /*68d0*/  PRMT R3, R18, 0x9910, RZ ;  /* 0x0000991012037816 */ /* 0x000fca00000000ff */
[----:B------:R2:W-:Y:S01]  /*68e0*/  STG.E desc[UR36][R8.64], R3 ;  /* 0x0000000308007986 */ /* 0x0005e2000c101924 */
[----:B------:R-:W-:Y:S05]  /*68f0*/  BRA `(.L_x_11246) ;  /* 0x0000000c00307947 */ /* 0x000fea0003800000 */
.L_x_11247:
[----:B------:R0:W-:Y:S01]  /*6900*/  STG.E.U16 desc[UR36][R8.64], R18 ;  /* 0x0000001208007986 */ /* 0x0001e2000c101524 */
[----:B------:R-:W-:Y:S05]  /*6910*/  BRA `(.L_x_11246) ;  /* 0x0000000c00287947 */ /* 0x000fea0003800000 */
.L_x_11242:
        /* <DEDUP_REMOVED lines=9> */
.L_x_11250:
[----:B------:R-:W0:Y:S02]  /*69b0*/  I2F.S16 R0, R18 ;  /* 0x0000001200007306 */ /* 0x000e240000101400 */
[----:B0-----:R-:W-:-:S05]  /*69c0*/  F2FP.F16.F32.PACK_AB R0, RZ, R0 ;  /* 0x00000000ff00723e */ /* 0x001fca00000000ff */
[----:B------:R0:W-:Y:S01]  /*69d0*/  STG.E.U16 desc[UR36][R8.64], R0 ;  /* 0x0000000008007986 */ /* 0x0001e2000c101524 */
[----:B------:R-:W-:Y:S05]  /*69e0*/  BRA `(.L_x_11246) ;  /* 0x0000000800f47947 */ /* 0x000fea0003800000 */
.L_x_11249:
        /* <DEDUP_REMOVED lines=10> */
.L_x_11252:
[----:B------:R-:W0:Y:S02]  /*6a90*/  I2F.S16 R18, R18 ;  /* 0x0000001200127306 */ /* 0x000e240000101400 */
[----:B0-----:R-:W-:-:S04]  /*6aa0*/  F2FP.F16.F32.PACK_AB R3, RZ, R18 ;  /* 0x00000012ff03723e */ /* 0x001fc800000000ff */
[----:B------:R-:W-:-:S05]  /*6ab0*/  PRMT R3, R3, 0x5410, RZ ;  /* 0x0000541003037816 */ /* 0x000fca00000000ff */
[----:B------:R0:W-:Y:S01]  /*6ac0*/  STG.E desc[UR36][R8.64], R3 ;  /* 0x0000000308007986 */ /* 0x0001e2000c101924 */
[----:B------:R-:W-:Y:S05]  /*6ad0*/  BRA `(.L_x_11246) ;  /* 0x0000000800b87947 */ /* 0x000fea0003800000 */
.L_x_11251:
[----:B------:R-:W0:Y:S02]  /*6ae0*/  I2F.F64.S16 R4, R18 ;  /* 0x0000001200047312 */ /* 0x000e240000101c00 */
[----:B0-----:R0:W-:Y:S01]  /*6af0*/  STG.E.64 desc[UR36][R8.64], R4 ;  /* 0x0000000408007986 */ /* 0x0011e2000c101b24 */
[----:B------:R-:W-:Y:S05]  /*6b00*/  BRA `(.L_x_11246) ;  /* 0x0000000800ac7947 */ /* 0x000fea0003800000 */
.L_x_11241:
        /* <DEDUP_REMOVED lines=13> */
.L_x_11255:
[----:B------:R-:W0:Y:S01]  /*6be0*/  I2F.F64.S16 R4, R18 ;  /* 0x0000001200047312 */ /* 0x000e220000101c00 */
[----:B------:R-:W-:-:S05]  /*6bf0*/  CS2R R6, SRZ ;  /* 0x0000000000067805 */ /* 0x000fca000001ff00 */
[----:B0-----:R0:W-:Y:S01]  /*6c00*/  STG.E.128 desc[UR36][R8.64], R4 ;  /* 0x0000000408007986 */ /* 0x0011e2000c101d24 */
[----:B------:R-:W-:Y:S05]  /*6c10*/  BRA `(.L_x_11246) ;  /* 0x0000000800687947 */ /* 0x000fea0003800000 */
.L_x_11254:
        /* <DEDUP_REMOVED lines=21> */
.L_x_11259:
[----:B------:R-:W-:Y:S05]  /*6d70*/  BSYNC B0 ;  /* 0x0000000000007941 */ /* 0x000fea0003800000 */
.L_x_11258:
[----:B------:R-:W-:-:S05]  /*6d80*/  LOP3.LUT R5, R0, R5, RZ, 0xfc, !PT ;  /* 0x0000000500057212 */ /* 0x000fca00078efcff */
[----:B------:R0:W-:Y:S01]  /*6d90*/  STG.E.U8 desc[UR36][R8.64], R5 ;  /* 0x0000000508007986 */ /* 0x0001e2000c101124 */
[----:B------:R-:W-:Y:S05]  /*6da0*/  BRA `(.L_x_11246) ;  /* 0x0000000800047947 */ /* 0x000fea0003800000 */
.L_x_11257:
        /* <DEDUP_REMOVED lines=13> */
.L_x_11261:
[----:B------:R-:W-:Y:S01]  /*6e80*/  IMAD.MOV.U32 R0, RZ, RZ, 0x7f ;  /* 0x0000007fff007424 */ /* 0x000fe200078e00ff */
[----:B------:R-:W-:-:S04]  /*6e90*/  ISETP.GT.U32.AND P0, PT, R3, 0x7f800000, PT ;  /* 0x7f8000000300780c */ /* 0x000fc80003f04070 */
[----:B------:R-:W-:-:S09]  /*6ea0*/  SEL R0, R0, 0x7c, P0 ;  /* 0x0000007c00007807 */ /* 0x000fd20000000000 */
.L_x_11262:
[----:B------:R-:W-:Y:S05]  /*6eb0*/  BSYNC B0 ;  /* 0x0000000000007941 */ /* 0x000fea0003800000 */
.L_x_11260:
[----:B------:R-:W-:-:S04]  /*6ec0*/  LOP3.LUT R3, R5, 0x80000000, RZ, 0xc0, !PT ;  /* 0x8000000005037812 */ /* 0x000fc800078ec0ff */
[----:B------:R-:W-:-:S04]  /*6ed0*/  SHF.R.U32.HI R3, RZ, 0x18, R3 ;  /* 0x00000018ff037819 */ /* 0x000fc80000011603 */
[----:B------:R-:W-:-:S05]  /*6ee0*/  LOP3.LUT R3, R0, R3, RZ, 0xfc, !PT ;  /* 0x0000000300037212 */ /* 0x000fca00078efcff */
[----:B------:R0:W-:Y:S01]  /*6ef0*/  STG.E.U8 desc[UR36][R8.64], R3 ;  /* 0x0000000308007986 */ /* 0x0001e2000c101124 */
[----:B------:R-:W-:Y:S05]  /*6f00*/  BRA `(.L_x_11246) ;  /* 0x0000000400ac7947 */ /* 0x000fea0003800000 */
.L_x_11256:
[----:B------:R-:W0:Y:S02]  /*6f10*/  I2F.S16 R0, R18 ;  /* 0x0000001200007306 */ /* 0x000e240000101400 */
[----:B0-----:R-:W-:-:S05]  /*6f20*/  F2FP.BF16.F32.PACK_AB R0, RZ, R0 ;  /* 0x00000000ff00723e */ /* 0x001fca00000010ff */
[----:B------:R0:W-:Y:S01]  /*6f30*/  STG.E.U16 desc[UR36][R8.64], R0 ;  /* 0x0000000008007986 */ /* 0x0001e2000c101524 */
[----:B------:R-:W-:Y:S05]  /*6f40*/  BRA `(.L_x_11246) ;  /* 0x00000004009c7947 */ /* 0x000fea0003800000 */
.L_x_11253:
        /* <DEDUP_REMOVED lines=10> */
.L_x_11265:
        /* <DEDUP_REMOVED lines=17> */
.L_x_11268:
[----:B------:R-:W-:-:S04]  /*7100*/  LOP3.LUT R3, R5, 0x80000000, RZ, 0xc0, !PT ;  /* 0x8000000005037812 */ /* 0x000fc800078ec0ff */
[----:B------:R-:W-:-:S04]  /*7110*/  SHF.R.U32.HI R3, RZ, 0x18, R3 ;  /* 0x00000018ff037819 */ /* 0x000fc80000011603 */
[----:B------:R-:W-:-:S04]  /*7120*/  LOP3.LUT R0, R0, R3, RZ, 0xfc, !PT ;  /* 0x0000000300007212 */ /* 0x000fc800078efcff */
[----:B------:R-:W-:-:S07]  /*7130*/  PRMT R4, R0, 0x7610, R4 ;  /* 0x0000761000047816 */ /* 0x000fce0000000004 */
.L_x_11267:
[----:B------:R-:W-:Y:S05]  /*7140*/  BSYNC B0 ;  /* 0x0000000000007941 */ /* 0x000fea0003800000 */
.L_x_11266:
[----:B------:R0:W-:Y:S01]  /*7150*/  STG.E.U8 desc[UR36][R8.64], R4 ;  /* 0x0000000408007986 */ /* 0x0001e2000c101124 */
[----:B------:R-:W-:Y:S05]  /*7160*/  BRA `(.L_x_11246) ;  /* 0x0000000400147947 */ /* 0x000fea0003800000 */
.L_x_11264:
        /* <DEDUP_REMOVED lines=17> */
.L_x_11271:
[----:B------:R-:W-:-:S04]  /*7280*/  LOP3.LUT R3, R5, 0x80000000, RZ, 0xc0, !PT ;  /* 0x8000000005037812 */ /* 0x000fc800078ec0ff */
[----:B------:R-:W-:-:S04]  /*7290*/  SHF.R.U32.HI R3, RZ, 0x18, R3 ;  /* 0x00000018ff037819 */ /* 0x000fc80000011603 */
[----:B------:R-:W-:-:S04]  /*72a0*/  LOP3.LUT R0, R0, R3, RZ, 0xfc, !PT ;  /* 0x0000000300007212 */ /* 0x000fc800078efcff */
[----:B------:R-:W-:-:S07]  /*72b0*/  PRMT R4, R0, 0x7610, R4 ;  /* 0x0000761000047816 */ /* 0x000fce0000000004 */
.L_x_11270:
[----:B------:R-:W-:Y:S05]  /*72c0*/  BSYNC B0 ;  /* 0x0000000000007941 */ /* 0x000fea0003800000 */
.L_x_11269:
[----:B------:R0:W-:Y:S01]  /*72d0*/  STG.E.U8 desc[UR36][R8.64], R4 ;  /* 0x0000000408007986 */ /* 0x0001e2000c101124 */
[----:B------:R-:W-:Y:S05]  /*72e0*/  BRA `(.L_x_11246) ;  /* 0x0000000000b47947 */ /* 0x000fea0003800000 */
.L_x_11263:
        /* <DEDUP_REMOVED lines=22> */
.L_x_11245:
        /* <DEDUP_REMOVED lines=16> */
.L_x_11274:
[----:B------:R-:W-:Y:S05]  /*7550*/  BRA `(.L_x_11246) ;  /* 0x0000000000187947 */ /* 0x000fea0003800000 */
.L_x_11273:
[----:B------:R-:W-:-:S04]  /*7560*/  PRMT R4, R18, 0x9910, RZ ;  /* 0x0000991012047816 */ /* 0x000fc800000000ff */
[----:B------:R-:W-:-:S05]  /*7570*/  SHF.R.S32.HI R5, RZ, 0x1f, R4 ;  /* 0x0000001fff057819 */ /* 0x000fca0000011404 */
[----:B------:R0:W-:Y:S01]  /*7580*/  STG.E.64 desc[UR36][R8.64], R4 ;  /* 0x0000000408007986 */ /* 0x0001e2000c101b24 */
[----:B------:R-:W-:Y:S05]  /*7590*/  BRA `(.L_x_11246) ;  /* 0x0000000000087947 */ /* 0x000fea0003800000 */
.L_x_11272:
[----:B------:R-:W-:-:S05]  /*75a0*/  PRMT R3, R18, 0x9910, RZ ;  /* 0x0000991012037816 */ /* 0x000fca00000000ff */
[----:B------:R0:W-:Y:S02]  /*75b0*/  STG.E desc[UR36][R8.64], R3 ;  /* 0x0000000308007986 */ /* 0x0001e4000c101924 */
.L_x_11246:
[----:B------:R-:W-:-:S07]  /*75c0*/  VIADD R16, R16, 0x80 ;  /* 0x0000008010107836 */ /* 0x000fce0000000000 */
.L_x_11206:
[----:B------:R-:W-:Y:S05]  /*75d0*/  BSYNC B6 ;  /* 0x0000000000067941 */ /* 0x000fea0003800000 */
.L_x_11205:
        /* <DEDUP_REMOVED lines=21> */
.L_x_11278:
[----:B------:R-:W-:Y:S01]  /*7730*/  STG.E.U8 desc[UR36][R4.64], R19 ;  /* 0x0000001304007986 */ /* 0x000fe2000c101124 */
[----:B------:R-:W-:Y:S05]  /*7740*/  EXIT ;  /* 0x000000000000794d */ /* 0x000fea0003800000 */
.L_x_11277:
        /* <DEDUP_REMOVED lines=8> */
[----:B------:R-:W-:Y:S01]  /*77d0*/  STG.E.64 desc[UR36][R4.64], R2 ;  /* 0x0000000204007986 */ /* 0x000fe2000c101b24 */
[----:B------:R-:W-:Y:S05]  /*77e0*/  EXIT ;  /* 0x000000000000794d */ /* 0x000fea0003800000 */
.L_x_11281:
[----:B------:R-:W-:-:S05]  /*77f0*/  PRMT R3, R19, 0x9910, RZ ;  /* 0x0000991013037816 */ /* 0x000fca00000000ff */
[----:B------:R-:W-:Y:S01]  /*7800*/  STG.E desc[UR36][R4.64], R3 ;  /* 0x0000000304007986 */ /* 0x000fe2000c101924 */
[----:B------:R-:W-:Y:S05]  /*7810*/  EXIT ;  /* 0x000000000000794d */ /* 0x000fea0003800000 */
.L_x_11280:
[----:B------:R-:W-:Y:S01]  /*7820*/  STG.E.U16 desc[UR36][R4.64], R19 ;  /* 0x0000001304007986 */ /* 0x000fe2000c101524 */
[----:B------:R-:W-:Y:S05]  /*7830*/  EXIT ;  /* 0x000000000000794d */ /* 0x000fea0003800000 */
.L_x_11276:
        /* <DEDUP_REMOVED lines=9> */
.L_x_11283:
[----:B------:R-:W0:Y:S02]  /*78d0*/  I2F.S16 R0, R19 ;  /* 0x0000001300007306 */ /* 0x000e240000101400 */
[----:B0-----:R-:W-:-:S05]  /*78e0*/  F2FP.F16.F32.PACK_AB R0, RZ, R0 ;  /* 0x00000000ff00723e */ /* 0x001fca00000000ff */
[----:B------:R-:W-:Y:S01]  /*78f0*/  STG.E.U16 desc[UR36][R4.64], R0 ;  /* 0x0000000004007986 */ /* 0x000fe2000c101524 */
[----:B------:R-:W-:Y:S05]  /*7900*/  EXIT ;  /* 0x000000000000794d */ /* 0x000fea0003800000 */
.L_x_11282:
        /* <DEDUP_REMOVED lines=10> */
.L_x_11285:
[----:B------:R-:W0:Y:S02]  /*79b0*/  I2F.S16 R19, R19 ;  /* 0x0000001300137306 */ /* 0x000e240000101400 */
[----:B0-----:R-:W-:-:S04]  /*79c0*/  F2FP.F16.F32.PACK_AB R3, RZ, R19 ;  /* 0x00000013ff03723e */ /* 0x001fc800000000ff */
[----:B------:R-:W-:-:S05]  /*79d0*/  PRMT R3, R3, 0x5410, RZ ;  /* 0x0000541003037816 */ /* 0x000fca00000000ff */
[----:B------:R-:W-:Y:S01]  /*79e0*/  STG.E desc[UR36][R4.64], R3 ;  /* 0x0000000304007986 */ /* 0x000fe2000c101924 */
[----:B------:R-:W-:Y:S05]  /*79f0*/  EXIT ;  /* 0x000000000000794d */ /* 0x000fea0003800000 */
.L_x_11284:
[----:B------:R-:W0:Y:S02]  /*7a00*/  I2F.F64.S16 R2, R19 ;  /* 0x0000001300027312 */ /* 0x000e240000101c00 */
[----:B0-----:R-:W-:Y:S01]  /*7a10*/  STG.E.64 desc[UR36][R4.64], R2 ;  /* 0x0000000204007986 */ /* 0x001fe2000c101b24 */
[----:B------:R-:W-:Y:S05]  /*7a20*/  EXIT ;  /* 0x000000000000794d */ /* 0x000fea0003800000 */
.L_x_11275:
        /* <DEDUP_REMOVED lines=13> */
.L_x_11288:
[----:B------:R-:W0:Y:S01]  /*7b00*/  I2F.F64.S16 R8, R19 ;  /* 0x0000001300087312 */ /* 0x000e220000101c00 */
[----:B------:R-:W-:-:S05]  /*7b10*/  CS2R R10, SRZ ;  /* 0x00000000000a7805 */ /* 0x000fca000001ff00 */
[----:B0-----:R-:W-:Y:S01]  /*7b20*/  STG.E.128 desc[UR36][R4.64], R8 ;  /* 0x0000000804007986 */ /* 0x001fe2000c101d24 */
[----:B------:R-:W-:Y:S05]  /*7b30*/  EXIT ;  /* 0x000000000000794d */ /* 0x000fea0003800000 */
.L_x_11287:
        /* <DEDUP_REMOVED lines=21> */
.L_x_11292:
[----:B------:R-:W-:Y:S05]  /*7c90*/  BSYNC B0 ;  /* 0x0000000000007941 */ /* 0x000fea0003800000 */
.L_x_11291:
[----:B------:R-:W-:-:S05]  /*7ca0*/  LOP3.LUT R3, R0, R3, RZ, 0xfc, !PT ;  /* 0x0000000300037212 */ /* 0x000fca00078efcff */
[----:B------:R-:W-:Y:S01]  /*7cb0*/  STG.E.U8 desc[UR36][R4.64], R3 ;  /* 0x0000000304007986 */ /* 0x000fe2000c101124 */
[----:B------:R-:W-:Y:S05]  /*7cc0*/  EXIT ;  /* 0x000000000000794d */ /* 0x000fea0003800000 */
.L_x_11290:
        /* <DEDUP_REMOVED lines=13> */
.L_x_11294:
[----:B------:R-:W-:Y:S01]  /*7da0*/  IMAD.MOV.U32 R0, RZ, RZ, 0x7f ;  /* 0x0000007fff007424 */ /* 0x000fe200078e00ff */
[----:B------:R-:W-:-:S04]  /*7db0*/  ISETP.GT.U32.AND P0, PT, R2, 0x7f800000, PT ;  /* 0x7f8000000200780c */ /* 0x000fc80003f04070 */
[----:B------:R-:W-:-:S09]  /*7dc0*/  SEL R0, R0, 0x7c, P0 ;  /* 0x0000007c00007807 */ /* 0x000fd20000000000 */
.L_x_11295:
[----:B------:R-:W-:Y:S05]  /*7dd0*/  BSYNC B0 ;  /* 0x0000000000007941 */ /* 0x000fea0003800000 */
.L_x_11293:
[----:B------:R-:W-:-:S04]  /*7de0*/  LOP3.LUT R2, R19, 0x80000000, RZ, 0xc0, !PT ;  /* 0x8000000013027812 */ /* 0x000fc800078ec0ff */
[----:B------:R-:W-:-:S04]  /*7df0*/  SHF.R.U32.HI R3, RZ, 0x18, R2 ;  /* 0x00000018ff037819 */ /* 0x000fc80000011602 */
[----:B------:R-:W-:-:S05]  /*7e00*/  LOP3.LUT R3, R0, R3, RZ, 0xfc, !PT ;  /* 0x0000000300037212 */ /* 0x000fca00078efcff */
[----:B------:R-:W-:Y:S01]  /*7e10*/  STG.E.U8 desc[UR36][R4.64], R3 ;  /* 0x0000000304007986 */ /* 0x000fe2000c101124 */
[----:B------:R-:W-:Y:S05]  /*7e20*/  EXIT ;  /* 0x000000000000794d */ /* 0x000fea0003800000 */
.L_x_11289:
[----:B------:R-:W0:Y:S02]  /*7e30*/  I2F.S16 R0, R19 ;  /* 0x0000001300007306 */ /* 0x000e240000101400 */
[----:B0-----:R-:W-:-:S05]  /*7e40*/  F2FP.BF16.F32.PACK_AB R0, RZ, R0 ;  /* 0x00000000ff00723e */ /* 0x001fca00000010ff */
[----:B------:R-:W-:Y:S01]  /*7e50*/  STG.E.U16 desc[UR36][R4.64], R0 ;  /* 0x0000000004007986 */ /* 0x000fe2000c101524 */
[----:B------:R-:W-:Y:S05]  /*7e60*/  EXIT ;  /* 0x000000000000794d */ /* 0x000fea0003800000 */
.L_x_11286:
        /* <DEDUP_REMOVED lines=10> */
.L_x_11298:
        /* <DEDUP_REMOVED lines=17> */
.L_x_11301:
[----:B------:R-:W-:-:S04]  /*8020*/  LOP3.LUT R2, R19, 0x80000000, RZ, 0xc0, !PT ;  /* 0x8000000013027812 */ /* 0x000fc800078ec0ff */
[----:B------:R-:W-:-:S04]  /*8030*/  SHF.R.U32.HI R3, RZ, 0x18, R2 ;  /* 0x00000018ff037819 */ /* 0x000fc80000011602 */
[----:B------:R-:W-:-:S04]  /*8040*/  LOP3.LUT R0, R0, R3, RZ, 0xfc, !PT ;  /* 0x0000000300007212 */ /* 0x000fc800078efcff */
[----:B------:R-:W-:-:S07]  /*8050*/  PRMT R2, R0, 0x7610, R2 ;  /* 0x0000761000027816 */ /* 0x000fce0000000002 */
.L_x_11300:
[----:B------:R-:W-:Y:S05]  /*8060*/  BSYNC B0 ;  /* 0x0000000000007941 */ /* 0x000fea0003800000 */
.L_x_11299:
[----:B------:R-:W-:Y:S01]  /*8070*/  STG.E.U8 desc[UR36][R4.64], R2 ;  /* 0x0000000204007986 */ /* 0x000fe2000c101124 */
[----:B------:R-:W-:Y:S05]  /*8080*/  EXIT ;  /* 0x000000000000794d */ /* 0x000fea0003800000 */
.L_x_11297:
        /* <DEDUP_REMOVED lines=17> */
.L_x_11304:
[----:B------:R-:W-:-:S04]  /*81a0*/  LOP3.LUT R2, R19, 0x80000000, RZ, 0xc0, !PT ;  /* 0x8000000013027812 */ /* 0x000fc800078ec0ff */
[----:B------:R-:W-:-:S04]  /*81b0*/  SHF.R.U32.HI R3, RZ, 0x18, R2 ;  /* 0x00000018ff037819 */ /* 0x000fc80000011602 */
[----:B------:R-:W-:-:S04]  /*81c0*/  LOP3.LUT R0, R0, R3, RZ, 0xfc, !PT ;  /* 0x0000000300007212 */ /* 0x000fc800078efcff */
[----:B------:R-:W-:-:S07]  /*81d0*/  PRMT R2, R0, 0x7610, R2 ;  /* 0x0000761000027816 */ /* 0x000fce0000000002 */
.L_x_11303:
[----:B------:R-:W-:Y:S05]  /*81e0*/  BSYNC B0 ;  /* 0x0000000000007941 */ /* 0x000fea0003800000 */
.L_x_11302:
[----:B------:R-:W-:Y:S01]  /*81f0*/  STG.E.U8 desc[UR36][R4.64], R2 ;  /* 0x0000000204007986 */ /* 0x000fe2000c101124 */
[----:B------:R-:W-:Y:S05]  /*8200*/  EXIT ;  /* 0x000000000000794d */ /* 0x000fea0003800000 */
.L_x_11296:
        /* <DEDUP_REMOVED lines=22> */
.L_x_11279:
        /* <DEDUP_REMOVED lines=16> */
.L_x_11307:
[----:B------:R-:W-:Y:S05]  /*8470*/  EXIT ;  /* 0x000000000000794d */ /* 0x000fea0003800000 */
.L_x_11306:
[----:B------:R-:W-:-:S04]  /*8480*/  PRMT R2, R19, 0x9910, RZ ;  /* 0x0000991013027816 */ /* 0x000fc800000000ff */
[----:B------:R-:W-:-:S05]  /*8490*/  SHF.R.S32.HI R3, RZ, 0x1f, R2 ;  /* 0x0000001fff037819 */ /* 0x000fca0000011402 */
[----:B------:R-:W-:Y:S01]  /*84a0*/  STG.E.64 desc[UR36][R4.64], R2 ;  /* 0x0000000204007986 */ /* 0x000fe2000c101b24 */
[----:B------:R-:W-:Y:S05]  /*84b0*/  EXIT ;  /* 0x000000000000794d */ /* 0x000fea0003800000 */
.L_x_11305:
[----:B------:R-:W-:-:S05]  /*84c0*/  PRMT R3, R19, 0x9910, RZ ;  /* 0x0000991013037816 */ /* 0x000fca00000000ff */
[----:B------:R-:W-:Y:S01]  /*84d0*/  STG.E desc[UR36][R4.64], R3 ;  /* 0x0000000304007986 */ /* 0x000fe2000c101924 */
[----:B------:R-:W-:Y:S05]  /*84e0*/  EXIT ;  /* 0x000000000000794d */ /* 0x000fea0003800000 */
.L_x_11308:
        /* <DEDUP_REMOVED lines=9> */
.L_x_71681:


//--------------------- .text._ZN2at6native18elementwise_kernelILi128ELi4EZNS0_22gpu_kernel_impl_nocastIZNS0_50_GLOBAL__N__2680c7bb_12_PowKernel_cu_140f0503_289629pow_tensor_scalar_kernel_implIssEEvRNS_18TensorIteratorBaseET0_EUlsE2_EEvS6_RKT_EUliE_EEviT1_ --------------------------
	.section	.text._ZN2at6native18elementwise_kernelILi128ELi4EZNS0_22gpu_kernel_impl_nocastIZNS0_50_GLOBAL__N__2680c7bb_12_PowKernel_cu_140f0503_289629pow_tensor_scalar_kernel_implIssEEvRNS_18TensorIteratorBaseET0_EUlsE2_EEvS6_RKT_EUliE_EEviT1_,"ax",@progbits
	.align	128
        .global         _ZN2at6native18elementwise_kernelILi128ELi4EZNS0_22gpu_kernel_impl_nocastIZNS0_50_GLOBAL__N__2680c7bb_12_PowKernel_cu_140f0503_289629pow_tensor_scalar_kernel_implIssEEvRNS_18TensorIteratorBaseET0_EUlsE2_EEvS6_RKT_EUliE_EEviT1_
        .type           _ZN2at6native18elementwise_kernelILi128ELi4EZNS0_22gpu_kernel_impl_nocastIZNS0_50_GLOBAL__N__2680c7bb_12_PowKernel_cu_140f0503_289629pow_tensor_scalar_kernel_implIssEEvRNS_18TensorIteratorBaseET0_EUlsE2_EEvS6_RKT_EUliE_EEviT1_,@function
        .size           _ZN2at6native18elementwise_kernelILi128ELi4EZNS0_22gpu_kernel_impl_nocastIZNS0_50_GLOBAL__N__2680c7bb_12_PowKernel_cu_140f0503_289629pow_tensor_scalar_kernel_implIssEEvRNS_18TensorIteratorBaseET0_EUlsE2_EEvS6_RKT_EUliE_EEviT1_,(.L_x_71682 - _ZN2at6native18elementwise_kernelILi128ELi4EZNS0_22gpu_kernel_impl_nocastIZNS0_50_GLOBAL__N__2680c7bb_12_PowKernel_cu_140f0503_289629pow_tensor_scalar_kernel_implIssEEvRNS_18TensorIteratorBaseET0_EUlsE2_EEvS6_RKT_EUliE_EEviT1_)
        .other          _ZN2at6native18elementwise_kernelILi128ELi4EZNS0_22gpu_kernel_impl_nocastIZNS0_50_GLOBAL__N__2680c7bb_12_PowKernel_cu_140f0503_289629pow_tensor_scalar_kernel_implIssEEvRNS_18TensorIteratorBaseET0_EUlsE2_EEvS6_RKT_EUliE_EEviT1_,@"STO_CUDA_ENTRY STV_DEFAULT"
_ZN2at6native18elementwise_kernelILi128ELi4EZNS0_22gpu_kernel_impl_nocastIZNS0_50_GLOBAL__N__2680c7bb_12_PowKernel_cu_140f0503_289629pow_tensor_scalar_kernel_implIssEEvRNS_18TensorIteratorBaseET0_EUlsE2_EEvS6_RKT_EUliE_EEviT1_:
.text._ZN2at6native18elementwise_kernelILi128ELi4EZNS0_22gpu_kernel_impl_nocastIZNS0_50_GLOBAL__N__2680c7bb_12_PowKernel_cu_140f0503_289629pow_tensor_scalar_kernel_implIssEEvRNS_18TensorIteratorBaseET0_EUlsE2_EEvS6_RKT_EUliE_EEviT1_:
[----:B------:R-:W-:Y:S01]  /*0000*/  LDC R1, c[0x0][0x28] ;  /* 0x00000a00ff017b82 */ /* 0x000fe20000000800 */
[----:B------:R-:W0:Y:S07]  /*0010*/  S2R R3, SR_CTAID.X ;  /* 0x0000000000037919 */ /* 0x000e2e0000002500 */
[----:B------:R-:W1:Y:S01]  /*0020*/  LDC.U16 R0, c[0x0][0x420] ;  /* 0x00010800ff007b82 */ /* 0x000e620000000400 */
[----:B------:R-:W-:Y:S01]  /*0030*/  ULDC UR5, c[0x0][0x210] ;  /* 0x0000840000057ab9 */ /* 0x000fe20000000800 */
[----:B------:R-:W-:Y:S01]  /*0040*/  ULDC.64 UR6, c[0x0][0x208] ;  /* 0x0000820000067ab9 */ /* 0x000fe20000000a00 */
[----:B------:R-:W0:Y:S01]  /*0050*/  S2R R2, SR_TID.X ;  /* 0x0000000000027919 */ /* 0x000e220000002100 */
[----:B------:R-:W-:Y:S01]  /*0060*/  BSSY B0, `(.L_x_11309) ;  /* 0x0000177000007945 */ /* 0x000fe20003800000 */
[----:B0-----:R-:W-:-:S04]  /*0070*/  LEA R3, R3, R2, 0x9 ;  /* 0x0000000203037211 */ /* 0x001fc800078e48ff */
[----:B------:R-:W-:-:S13]  /*0080*/  ISETP.GE.AND P0, PT, R3, UR5, PT ;  /* 0x0000000503007c0c */ /* 0x000fda000bf06270 */
[----:B-1----:R-:W-:Y:S05]  /*0090*/  @P0 BRA `(.L_x_11310) ;  /* 0x0000001400cc0947 */ /* 0x002fea0003800000 */
        /* <DEDUP_REMOVED lines=8> */
[----:B------:R-:W-:Y:S01]  /*0120*/  ISETP.NE.AND P0, PT, R10, 0x1, PT ;  /* 0x000000010a00780c */ /* 0x000fe20003f05270 */
[----:B------:R-:W-:Y:S01]  /*0130*/  ULDC UR4, c[0x0][0x21c] ;  /* 0x0000870000047ab9 */ /* 0x000fe20000000800 */
[----:B------:R-:W-:-:S05]  /*0140*/  IMAD.HI.U32 R6, R3, UR8, R4 ;  /* 0x0000000803067c27 */ /* 0x000fca000f8e0004 */
[----:B------:R-:W-:Y:S01]  /*0150*/  SHF.R.U32.HI R7, RZ, UR9, R6 ;  /* 0x00000009ff077c19 */ /* 0x000fe20008011606 */
[----:B------:R-:W-:-:S04]  /*0160*/  ULDC.64 UR8, c[0x0][0x348] ;  /* 0x0000d20000087ab9 */ /* 0x000fc80000000a00 */
[----:B------:R-:W-:-:S04]  /*0170*/  IMAD.MOV R2, RZ, RZ, -R7 ;  /* 0x000000ffff027224 */ /* 0x000fc800078e0a07 */
        /* <DEDUP_REMOVED lines=284> */
[----:B------:R-:W-:-:S05]  /*1340*/  @P0 SHF.R.U32.HI R4, RZ, R13, R4 ;  /* 0x0000000dff040219 */ /* 0x000fca0000011604 */
[----:B------:R-:W-:-:S04]  /*1350*/  @P0 IMAD.MOV R10, RZ, RZ, -R4 ;  /* 0x000000ffff0a0224 */ /* 0x000fc800078e0a04 */
[----:B-1----:R-:W-:-:S04]  /*1360*/  @P0 IMAD R10, R10, R15, R11 ;  /* 0x0000000f0a0a0224 */ /* 0x002fc800078e020b */
[C---:B--2---:R-:W-:Y:S02]  /*1370*/  @P0 IMAD R5, R10.reuse, R8, R5 ;  /* 0x000000080a050224 */ /* 0x044fe400078e0205 */
[----:B------:R-:W-:-:S07]  /*1380*/  @P0 IMAD R2, R10, R9, R2 ;  /* 0x000000090a020224 */ /* 0x000fce00078e0202 */
.L_x_11311:
[----:B------:R-:W-:Y:S01]  /*1390*/  ULDC.64 UR8, c[0x0][0x418] ;  /* 0x0001060000087ab9 */ /* 0x000fe20000000a00 */
[----:B------:R-:W-:Y:S01]  /*13a0*/  ULDC.U16 UR4, c[0x0][0x420] ;  /* 0x0001080000047ab9 */ /* 0x000fe20000000400 */
[----:B------:R-:W-:-:S04]  /*13b0*/  IADD3 R6, P0, R2, UR8, RZ ;  /* 0x0000000802067c10 */ /* 0x000fc8000ff1e0ff */
[----:B------:R-:W-:Y:S01]  /*13c0*/  IADD3.X R7, RZ, UR9, RZ, P0, !PT ;  /* 0x00000009ff077c10 */ /* 0x000fe200087fe4ff */
[----:B------:R-:W-:Y:S01]  /*13d0*/  UPRMT UR4, UR4, 0x9910, URZ ;  /* 0x0000991004047896 */ /* 0x000fe2000800003f */
[----:B------:R-:W-:-:S03]  /*13e0*/  ULDC.64 UR8, c[0x0][0x410] ;  /* 0x0001040000087ab9 */ /* 0x000fc60000000a00 */
[----:B------:R0:W5:Y:S01]  /*13f0*/  LDG.E.U16 R8, desc[UR6][R6.64] ;  /* 0x0000000606087981 */ /* 0x000162000c1e1500 */
[----:B------:R-:W-:Y:S01]  /*1400*/  IADD3 R4, P1, R5, UR8, RZ ;  /* 0x0000000805047c10 */ /* 0x000fe2000ff3e0ff */
[----:B------:R-:W-:Y:S01]  /*1410*/  BSSY B1, `(.L_x_11312) ;  /* 0x0000039000017945 */ /* 0x000fe20003800000 */
[----:B------:R-:W-:-:S03]  /*1420*/  ISETP.LE.AND P0, PT, RZ, UR4, PT ;  /* 0x00000004ff007c0c */ /* 0x000fc6000bf03270 */
[----:B------:R-:W-:-:S10]  /*1430*/  IMAD.X R5, RZ, RZ, UR9, P1 ;  /* 0x00000009ff057e24 */ /* 0x000fd400088e06ff */
[----:B0-----:R-:W-:Y:S05]  /*1440*/  @!P0 BRA `(.L_x_11313) ;  /* 0x0000000000ac8947 */ /* 0x001fea0003800000 */
[----:B------:R-:W-:Y:S02]  /*1450*/  ISETP.NE.AND P0, PT, RZ, UR4, PT ;  /* 0x00000004ff007c0c */ /* 0x000fe4000bf05270 */
[----:B------:R-:W-:-:S11]  /*1460*/  MOV R7, 0x1 ;  /* 0x0000000100077802 */ /* 0x000fd60000000f00 */
[----:B------:R-:W-:Y:S05]  /*1470*/  @!P0 BRA `(.L_x_11314) ;  /* 0x0000000000c88947 */ /* 0x000fea0003800000 */
[----:B------:R-:W0:Y:S01]  /*1480*/  LDC R9, c[0x0][0x420] ;  /* 0x00010800ff097b82 */ /* 0x000e220000000800 */
[C---:B------:R-:W-:Y:S01]  /*1490*/  LOP3.LUT R2, R0.reuse, 0x1, RZ, 0xc0, !PT ;  /* 0x0000000100027812 */ /* 0x040fe200078ec0ff */
[----:B------:R-:W-:-:S03]  /*14a0*/  VIADD R6, R0, 0x1 ;  /* 0x0000000100067836 */ /* 0x000fc60000000000 */
[----:B------:R-:W-:Y:S02]  /*14b0*/  ISETP.NE.U32.AND P0, PT, R2, 0x1, PT ;  /* 0x000000010200780c */ /* 0x000fe40003f05070 */
[----:B------:R-:W-:Y:S02]  /*14c0*/  LOP3.LUT R7, R6, 0xffff, RZ, 0xc0, !PT ;  /* 0x0000ffff06077812 */ /* 0x000fe400078ec0ff */
[C---:B-----5:R-:W-:Y:S02]  /*14d0*/  SEL R2, R8.reuse, 0x1, !P0 ;  /* 0x0000000108027807 */ /* 0x060fe40004000000 */
[----:B------:R-:W-:Y:S02]  /*14e0*/  ISETP.GE.U32.AND P0, PT, R7, 0x3, PT ;  /* 0x000000030700780c */ /* 0x000fe40003f06070 */
[----:B------:R-:W-:Y:S02]  /*14f0*/  PRMT R8, R8, 0x9910, RZ ;  /* 0x0000991008087816 */ /* 0x000fe400000000ff */
[----:B------:R-:W-:-:S02]  /*1500*/  PRMT R2, R2, 0x9910, RZ ;  /* 0x0000991002027816 */ /* 0x000fc400000000ff */
[----:B------:R-:W-:-:S03]  /*1510*/  MOV R6, R8 ;  /* 0x0000000800067202 */ /* 0x000fc60000000f00 */
[----:B------:R-:W-:Y:S02]  /*1520*/  IMAD.MOV.U32 R7, RZ, RZ, R2 ;  /* 0x000000ffff077224 */ /* 0x000fe400078e0002 */
[----:B------:R-:W-:Y:S01]  /*1530*/  IMAD R6, R6, R6, RZ ;  /* 0x0000000606067224 */ /* 0x000fe200078e02ff */
[----:B0-----:R-:W-:-:S04]  /*1540*/  LOP3.LUT R9, R9, 0xffff, RZ, 0xc0, !PT ;  /* 0x0000ffff09097812 */ /* 0x001fc800078ec0ff */
[----:B------:R-:W-:Y:S01]  /*1550*/  LEA.HI R2, R9, R0, RZ, 0x11 ;  /* 0x0000000009027211 */ /* 0x000fe200078f88ff */
[----:B------:R-:W-:Y:S06]  /*1560*/  @!P0 BRA `(.L_x_11314) ;  /* 0x00000000008c8947 */ /* 0x000fec0003800000 */
[----:B------:R-:W-:Y:S02]  /*1570*/  PRMT R2, R2, 0x9910, RZ ;  /* 0x0000991002027816 */ /* 0x000fe400000000ff */
[----:B------:R-:W-:Y:S02]  /*1580*/  PRMT R8, R6, 0x7610, R8 ;  /* 0x0000761006087816 */ /* 0x000fe40000000008 */
[----:B------:R-:W-:-:S07]  /*1590*/  SHF.R.S32.HI R2, RZ, 0x1, R2 ;  /* 0x00000001ff027819 */ /* 0x000fce0000011402 */
.L_x_11315:
[C---:B------:R-:W-:Y:S02]  /*15a0*/  LOP3.LUT R9, R2.reuse, 0xffff, RZ, 0xc0, !PT ;  /* 0x0000ffff02097812 */ /* 0x040fe400078ec0ff */
[C---:B------:R-:W-:Y:S02]  /*15b0*/  LOP3.LUT R6, R2.reuse, 0x1, RZ, 0xc0, !PT ;  /* 0x0000000102067812 */ /* 0x040fe400078ec0ff */
[----:B------:R-:W-:Y:S02]  /*15c0*/  PRMT R10, R7, 0x9910, RZ ;  /* 0x00009910070a7816 */ /* 0x000fe400000000ff */
[----:B------:R-:W-:Y:S02]  /*15d0*/  LEA.HI R9, R9, R2, RZ, 0x11 ;  /* 0x0000000209097211 */ /* 0x000fe400078f88ff */
[----:B------:R-:W-:Y:S01]  /*15e0*/  IADD3 R7, R2, 0x1, RZ ;  /* 0x0000000102077810 */ /* 0x000fe20007ffe0ff */
[----:B------:R-:W-:Y:S01]  /*15f0*/  IMAD.MOV.U32 R2, RZ, RZ, R10 ;  /* 0x000000ffff027224 */ /* 0x000fe200078e000a */
[----:B------:R-:W-:-:S02]  /*1600*/  ISETP.NE.U32.AND P0, PT, R6, 0x1, PT ;  /* 0x000000010600780c */ /* 0x000fc40003f05070 */
[----:B------:R-:W-:Y:S02]  /*1610*/  PRMT R10, R9, 0x9910, RZ ;  /* 0x00009910090a7816 */ /* 0x000fe400000000ff */
[----:B------:R-:W-:Y:S02]  /*1620*/  LOP3.LUT R9, R7, 0xffff, RZ, 0xc0, !PT ;  /* 0x0000ffff07097812 */ /* 0x000fe400078ec0ff */
[----:B------:R-:W-:Y:S02]  /*1630*/  SEL R6, R8, 0x1, !P0 ;  /* 0x0000000108067807 */ /* 0x000fe40004000000 */
[----:B------:R-:W-:Y:S02]  /*1640*/  ISETP.GE.U32.AND P0, PT, R9, 0x3, PT ;  /* 0x000000030900780c */ /* 0x000fe40003f06070 */
[----:B------:R-:W-:Y:S02]  /*1650*/  PRMT R6, R6, 0x9910, RZ ;  /* 0x0000991006067816 */ /* 0x000fe400000000ff */
[----:B------:R-:W-:-:S03]  /*1660*/  PRMT R11, R8, 0x9910, RZ ;  /* 0x00009910080b7816 */ /* 0x000fc600000000ff */
[----:B------:R-:W-:Y:S01]  /*1670*/  IMAD.MOV.U32 R7, RZ, RZ, R6 ;  /* 0x000000ffff077224 */ /* 0x000fe200078e0006 */
[----:B------:R-:W-:Y:S02]  /*1680*/  MOV R6, R10 ;  /* 0x0000000a00067202 */ /* 0x000fe40000000f00 */
[----:B------:R-:W-:Y:S01]  /*1690*/  MOV R8, R11 ;  /* 0x0000000b00087202 */ /* 0x000fe20000000f00 */
[----:B------:R-:W-:Y:S01]  /*16a0*/  IMAD R7, R2, R7, RZ ;  /* 0x0000000702077224 */ /* 0x000fe200078e02ff */
[----:B------:R-:W-:-:S03]  /*16b0*/  SHF.R.S32.HI R6, RZ, 0x1, R6 ;  /* 0x00000001ff067819 */ /* 0x000fc60000011406 */
[----:B------:R-:W-:Y:S01]  /*16c0*/  IMAD R8, R8, R8, RZ ;  /* 0x0000000808087224 */ /* 0x000fe200078e02ff */
[----:B------:R-:W-:Y:S01]  /*16d0*/  PRMT R2, R6, 0x7610, R2 ;  /* 0x0000761006027816 */ /* 0x000fe20000000002 */
[----:B------:R-:W-:Y:S06]  /*16e0*/  @P0 BRA `(.L_x_11315) ;  /* 0xfffffffc00ac0947 */ /* 0x000fec000383ffff */
[----:B------:R-:W-:Y:S05]  /*16f0*/  BRA `(.L_x_11314) ;  /* 0x0000000000287947 */ /* 0x000fea0003800000 */
.L_x_11313:
[----:B-----5:R-:W-:Y:S01]  /*1700*/  PRMT R2, R8, 0x9910, RZ ;  /* 0x0000991008027816 */ /* 0x020fe200000000ff */
[----:B------:R-:W-:-:S03]  /*1710*/  IMAD.MOV.U32 R7, RZ, RZ, 0x1 ;  /* 0x00000001ff077424 */ /* 0x000fc600078e00ff */
[----:B------:R-:W-:-:S13]  /*1720*/  ISETP.NE.AND P0, PT, R2, 0x1, PT ;  /* 0x000000010200780c */ /* 0x000fda0003f05270 */
[----:B------:R-:W-:Y:S05]  /*1730*/  @!P0 BRA `(.L_x_11314) ;  /* 0x0000000000188947 */ /* 0x000fea0003800000 */
[----:B------:R-:W-:Y:S01]  /*1740*/  ISETP.NE.AND P0, PT, R2, -0x1, PT ;  /* 0xffffffff0200780c */ /* 0x000fe20003f05270 */
[----:B------:R-:W-:-:S12]  /*1750*/  HFMA2.MMA R7, -RZ, RZ, 0, 5.9604644775390625e-08 ;  /* 0x00000001ff077435 */ /* 0x000fd800000001ff */
[----:B------:R-:W-:-:S04]  /*1760*/  @!P0 LOP3.LUT R2, R0, 0x1, RZ, 0xc0, !PT ;  /* 0x0000000100028812 */ /* 0x000fc800078ec0ff */
[----:B------:R-:W-:-:S04]  /*1770*/  @!P0 ISETP.NE.U32.AND P1, PT, R2, 0x1, PT ;  /* 0x000000010200880c */ /* 0x000fc80003f25070 */
[----:B------:R-:W-:-:S04]  /*1780*/  @!P0 SEL R7, R7, 0xffff, P1 ;  /* 0x0000ffff07078807 */ /* 0x000fc80000800000 */
[----:B------:R-:W-:-:S07]  /*1790*/  @P0 PRMT R7, RZ, 0x7610, R7 ;  /* 0x00007610ff070816 */ /* 0x000fce0000000007 */
.L_x_11314:
[----:B------:R-:W-:Y:S05]  /*17a0*/  BSYNC B1 ;  /* 0x0000000000017941 */ /* 0x000fea0003800000 */
.L_x_11312:
[----:B------:R0:W-:Y:S01]  /*17b0*/  STG.E.U16 desc[UR6][R4.64], R7 ;  /* 0x0000000704007986 */ /* 0x0001e2000c101506 */
[----:B------:R-:W-:-:S07]  /*17c0*/  VIADD R3, R3, 0x80 ;  /* 0x0000008003037836 */ /* 0x000fce0000000000 */
.L_x_11310:
[----:B------:R-:W-:Y:S05]  /*17d0*/  BSYNC B0 ;  /* 0x0000000000007941 */ /* 0x000fea0003800000 */
.L_x_11309:
[----:B------:R-:W-:Y:S01]  /*17e0*/  ISETP.GE.AND P0, PT, R3, UR5, PT ;  /* 0x0000000503007c0c */ /* 0x000fe2000bf06270 */
[----:B------:R-:W-:-:S12]  /*17f0*/  BSSY B0, `(.L_x_11316) ;  /* 0x00002ec000007945 */ /* 0x000fd80003800000 */
[----:B------:R-:W-:Y:S05]  /*1800*/  @P0 BRA `(.L_x_11317) ;  /* 0x0000002c00a80947 */ /* 0x000fea0003800000 */
[----:B0-----:R-:W0:Y:S01]  /*1810*/  LDC R4, c[0x0][0x218] ;  /* 0x00008600ff047b82 */ /* 0x001e220000000800 */
[----:B------:R-:W-:Y:S01]  /*1820*/  MOV R2, RZ ;  /* 0x000000ff00027202 */ /* 0x000fe20000000f00 */
[----:B------:R-:W-:Y:S01]  /*1830*/  IMAD.MOV.U32 R5, RZ, RZ, RZ ;  /* 0x000000ffff057224 */ /* 0x000fe200078e00ff */
[----:B0-----:R-:W-:-:S13]  /*1840*/  ISETP.NE.AND P0, PT, R4, RZ, PT ;  /* 0x000000ff0400720c */ /* 0x001fda0003f05270 */
[----:B------:R-:W-:Y:S05]  /*1850*/  @!P0 BRA `(.L_x_11318) ;  /* 0x0000001000a48947 */ /* 0x000fea0003800000 */
        /* <DEDUP_REMOVED lines=16> */
[----:B-----5:R-:W-:-:S05]  /*1960*/  IMAD.HI.U32 R8, R7, UR9, R6 ;  /* 0x0000000907087c27 */ /* 0x020fca000f8e0006 */
        /* <DEDUP_REMOVED lines=268> */
[----:B------:R-:W-:-:S04]  /*2a30*/  IMAD.MOV R6, RZ, RZ, -R11 ;  /* 0x000000ffff067224 */ /* 0x000fc800078e0a0b */
[----:B------:R-:W-:Y:S01]  /*2a40*/  IMAD R6, R6, UR8, R7 ;  /* 0x0000000806067c24 */ /* 0x000fe2000f8e0207 */
[----:B------:R-:W-:Y:S02]  /*2a50*/  ULDC.64 UR8, c[0x0][0x400] ;  /* 0x0001000000087ab9 */ /* 0x000fe40000000a00 */
        /* <DEDUP_REMOVED lines=9> */
.L_x_11318:
        /* <DEDUP_REMOVED lines=12> */
[----:B------:R-:W-:Y:S01]  /*2bb0*/  ISETP.NE.AND P0, PT, RZ, UR4, PT ;  /* 0x00000004ff007c0c */ /* 0x000fe2000bf05270 */
[----:B------:R-:W-:-:S12]  /*2bc0*/  HFMA2.MMA R7, -RZ, RZ, 0, 5.9604644775390625e-08 ;  /* 0x00000001ff077435 */ /* 0x000fd800000001ff */
[----:B------:R-:W-:Y:S05]  /*2bd0*/  @!P0 BRA `(.L_x_11321) ;  /* 0x0000000000d08947 */ /* 0x000fea0003800000 */
[----:B------:R-:W0:Y:S01]  /*2be0*/  LDC R7, c[0x0][0x420] ;  /* 0x00010800ff077b82 */ /* 0x000e220000000800 */
[C---:B------:R-:W-:Y:S02]  /*2bf0*/  LOP3.LUT R2, R0.reuse, 0x1, RZ, 0xc0, !PT ;  /* 0x0000000100027812 */ /* 0x040fe400078ec0ff */
[----:B-----5:R-:W-:Y:S02]  /*2c00*/  IADD3 R8, R0, 0x1, RZ ;  /* 0x0000000100087810 */ /* 0x020fe40007ffe0ff */
[----:B------:R-:W-:Y:S02]  /*2c10*/  ISETP.NE.U32.AND P0, PT, R2, 0x1, PT ;  /* 0x000000010200780c */ /* 0x000fe40003f05070 */
[----:B------:R-:W-:Y:S02]  /*2c20*/  LOP3.LUT R8, R8, 0xffff, RZ, 0xc0, !PT ;  /* 0x0000ffff08087812 */ /* 0x000fe400078ec0ff */
[----:B------:R-:W-:Y:S02]  /*2c30*/  SEL R2, R6, 0x1, !P0 ;  /* 0x0000000106027807 */ /* 0x000fe40004000000 */
[----:B------:R-:W-:-:S02]  /*2c40*/  ISETP.GE.U32.AND P0, PT, R8, 0x3, PT ;  /* 0x000000030800780c */ /* 0x000fc40003f06070 */
[----:B------:R-:W-:Y:S02]  /*2c50*/  PRMT R9, R6, 0x9910, RZ ;  /* 0x0000991006097816 */ /* 0x000fe400000000ff */
[----:B------:R-:W-:-:S03]  /*2c60*/  PRMT R6, R2, 0x9910, RZ ;  /* 0x0000991002067816 */ /* 0x000fc600000000ff */
[----:B------:R-:W-:-:S04]  /*2c70*/  IMAD.MOV.U32 R2, RZ, RZ, R9 ;  /* 0x000000ffff027224 */ /* 0x000fc800078e0009 */
[----:B------:R-:W-:Y:S01]  /*2c80*/  IMAD R2, R2, R2, RZ ;  /* 0x0000000202027224 */ /* 0x000fe200078e02ff */
[----:B0-----:R-:W-:Y:S02]  /*2c90*/  LOP3.LUT R9, R7, 0xffff, RZ, 0xc0, !PT ;  /* 0x0000ffff07097812 */ /* 0x001fe400078ec0ff */
[----:B------:R-:W-:Y:S02]  /*2ca0*/  MOV R7, R6 ;  /* 0x0000000600077202 */ /* 0x000fe40000000f00 */
[----:B------:R-:W-:Y:S01]  /*2cb0*/  LEA.HI R9, R9, R0, RZ, 0x11 ;  /* 0x0000000009097211 */ /* 0x000fe200078f88ff */
[----:B------:R-:W-:Y:S06]  /*2cc0*/  @!P0 BRA `(.L_x_11321) ;  /* 0x0000000000948947 */ /* 0x000fec0003800000 */
[----:B------:R-:W-:Y:S02]  /*2cd0*/  PRMT R6, R9, 0x9910, RZ ;  /* 0x0000991009067816 */ /* 0x000fe400000000ff */
[----:B------:R-:W-:Y:S02]  /*2ce0*/  PRMT R8, R2, 0x7610, R8 ;  /* 0x0000761002087816 */ /* 0x000fe40000000008 */
[----:B------:R-:W-:-:S04]  /*2cf0*/  SHF.R.S32.HI R6, RZ, 0x1, R6 ;  /* 0x00000001ff067819 */ /* 0x000fc80000011406 */
[----:B------:R-:W-:-:S07]  /*2d00*/  PRMT R2, R6, 0x7610, R2 ;  /* 0x0000761006027816 */ /* 0x000fce0000000002 */
.L_x_11322:
        /* <DEDUP_REMOVED lines=12> */
[----:B------:R-:W-:-:S02]  /*2dd0*/  PRMT R11, R8, 0x9910, RZ ;  /* 0x00009910080b7816 */ /* 0x000fc400000000ff */
[----:B------:R-:W-:Y:S01]  /*2de0*/  MOV R7, R6 ;  /* 0x0000000600077202 */ /* 0x000fe20000000f00 */
[----:B------:R-:W-:Y:S01]  /*2df0*/  IMAD.MOV.U32 R6, RZ, RZ, R10 ;  /* 0x000000ffff067224 */ /* 0x000fe200078e000a */
[----:B------:R-:W-:-:S03]  /*2e00*/  MOV R8, R11 ;  /* 0x0000000b00087202 */ /* 0x000fc60000000f00 */
[----:B------:R-:W-:Y:S01]  /*2e10*/  IMAD R7, R2, R7, RZ ;  /* 0x0000000702077224 */ /* 0x000fe200078e02ff */
[----:B------:R-:W-:Y:S01]  /*2e20*/  SHF.R.S32.HI R6, RZ, 0x1, R6 ;  /* 0x00000001ff067819 */ /* 0x000fe20000011406 */
[----:B------:R-:W-:-:S03]  /*2e30*/  IMAD R8, R8, R8, RZ ;  /* 0x0000000808087224 */ /* 0x000fc600078e02ff */
[----:B------:R-:W-:Y:S01]  /*2e40*/  PRMT R2, R6, 0x7610, R2 ;  /* 0x0000761006027816 */ /* 0x000fe20000000002 */
[----:B------:R-:W-:Y:S06]  /*2e50*/  @P0 BRA `(.L_x_11322) ;  /* 0xfffffffc00ac0947 */ /* 0x000fec000383ffff */
[----:B------:R-:W-:Y:S05]  /*2e60*/  BRA `(.L_x_11321) ;  /* 0x00000000002c7947 */ /* 0x000fea0003800000 */
.L_x_11320:
[----:B-----5:R-:W-:Y:S01]  /*2e70*/  PRMT R2, R6, 0x9910, RZ ;  /* 0x0000991006027816 */ /* 0x020fe200000000ff */
[----:B------:R-:W-:-:S03]  /*2e80*/  HFMA2.MMA R7, -RZ, RZ, 0, 5.9604644775390625e-08 ;  /* 0x00000001ff077435 */ /* 0x000fc600000001ff */
[----:B------:R-:W-:-:S13]  /*2e90*/  ISETP.NE.AND P0, PT, R2, 0x1, PT ;  /* 0x000000010200780c */ /* 0x000fda0003f05270 */
[----:B------:R-:W-:Y:S05]  /*2ea0*/  @!P0 BRA `(.L_x_11321) ;  /* 0x00000000001c8947 */ /* 0x000fea0003800000 */
[----:B------:R-:W-:Y:S02]  /*2eb0*/  ISETP.NE.AND P0, PT, R2, -0x1, PT ;  /* 0xffffffff0200780c */ /* 0x000fe40003f05270 */
[----:B------:R-:W-:-:S11]  /*2ec0*/  MOV R2, 0x1 ;  /* 0x0000000100027802 */ /* 0x000fd60000000f00 */
[----:B------:R-:W-:-:S04]  /*2ed0*/  @!P0 LOP3.LUT R6, R0, 0x1, RZ, 0xc0, !PT ;  /* 0x0000000100068812 */ /* 0x000fc800078ec0ff */
[----:B------:R-:W-:-:S04]  /*2ee0*/  @!P0 ISETP.NE.U32.AND P1, PT, R6, 0x1, PT ;  /* 0x000000010600880c */ /* 0x000fc80003f25070 */
[----:B------:R-:W-:-:S04]  /*2ef0*/  @!P0 SEL R2, R2, 0xffff, P1 ;  /* 0x0000ffff02028807 */ /* 0x000fc80000800000 */
[----:B------:R-:W-:-:S04]  /*2f00*/  @!P0 PRMT R7, R2, 0x7610, R7 ;  /* 0x0000761002078816 */ /* 0x000fc80000000007 */
[----:B------:R-:W-:-:S07]  /*2f10*/  @P0 PRMT R7, RZ, 0x7610, R7 ;  /* 0x00007610ff070816 */ /* 0x000fce0000000007 */
.L_x_11321:
[----:B------:R-:W-:Y:S05]  /*2f20*/  BSYNC B1 ;  /* 0x0000000000017941 */ /* 0x000fea0003800000 */
.L_x_11319:
[----:B------:R1:W-:Y:S01]  /*2f30*/  STG.E.U16 desc[UR6][R4.64], R7 ;  /* 0x0000000704007986 */ /* 0x0003e2000c101506 */
[----:B------:R-:W-:-:S05]  /*2f40*/  VIADD R3, R3, 0x80 ;  /* 0x0000008003037836 */ /* 0x000fca0000000000 */
[----:B------:R-:W-:-:S13]  /*2f50*/  ISETP.GE.AND P0, PT, R3, UR5, PT ;  /* 0x0000000503007c0c */ /* 0x000fda000bf06270 */
[----:B-1----:R-:W-:Y:S05]  /*2f60*/  @P0 BRA `(.L_x_11317) ;  /* 0x0000001400d00947 */ /* 0x002fea0003800000 */
[----:B------:R-:W0:Y:S01]  /*2f70*/  LDC R4, c[0x0][0x218] ;  /* 0x00008600ff047b82 */ /* 0x000e220000000800 */
[----:B------:R-:W-:Y:S01]  /*2f80*/  HFMA2.MMA R5, -RZ, RZ, 0, 0 ;  /* 0x00000000ff057435 */ /* 0x000fe200000001ff */
[----:B------:R-:W-:Y:S02]  /*2f90*/  MOV R2, RZ ;  /* 0x000000ff00027202 */ /* 0x000fe40000000f00 */
[----:B0-----:R-:W-:-:S13]  /*2fa0*/  ISETP.NE.AND P0, PT, R4, RZ, PT ;  /* 0x000000ff0400720c */ /* 0x001fda0003f05270 */
[----:B------:R-:W-:Y:S05]  /*2fb0*/  @!P0 BRA `(.L_x_11323) ;  /* 0x0000001000a48947 */ /* 0x000fea0003800000 */
[----:B------:R-:W-:Y:S01]  /*2fc0*/  IMAD.MOV.U32 R2, RZ, RZ, RZ ;  /* 0x000000ffff027224 */ /* 0x000fe200078e00ff */
[----:B------:R-:W-:Y:S01]  /*2fd0*/  ULDC.64 UR8, c[0x0][0x220] ;  /* 0x0000880000087ab9 */ /* 0x000fe20000000a00 */
[----:B------:R-:W-:Y:S01]  /*2fe0*/  ISETP.NE.AND P0, PT, R4, 0x1, PT ;  /* 0x000000010400780c */ /* 0x000fe20003f05270 */
[----:B------:R-:W-:Y:S01]  /*2ff0*/  ULDC UR4, c[0x0][0x21c] ;  /* 0x0000870000047ab9 */ /* 0x000fe20000000800 */
[----:B-----5:R-:W-:-:S05]  /*3000*/  IMAD.HI.U32 R6, R3, UR8, R2 ;  /* 0x0000000803067c27 */ /* 0x020fca000f8e0002 */
        /* <DEDUP_REMOVED lines=292> */
.L_x_11323:
[----:B------:R-:W-:Y:S01]  /*4250*/  ULDC.64 UR8, c[0x0][0x418] ;  /* 0x0001060000087ab9 */ /* 0x000fe20000000a00 */
[----:B------:R-:W-:Y:S01]  /*4260*/  ULDC.U16 UR4, c[0x0][0x420] ;  /* 0x0001080000047ab9 */ /* 0x000fe20000000400 */
[----:B-----5:R-:W-:-:S04]  /*4270*/  IADD3 R6, P0, R2, UR8, RZ ;  /* 0x0000000802067c10 */ /* 0x020fc8000ff1e0ff */
        /* <DEDUP_REMOVED lines=14> */
[----:B------:R-:W-:Y:S02]  /*4360*/  IADD3 R8, R0, 0x1, RZ ;  /* 0x0000000100087810 */ /* 0x000fe40007ffe0ff */
[----:B------:R-:W-:Y:S02]  /*4370*/  ISETP.NE.U32.AND P0, PT, R2, 0x1, PT ;  /* 0x000000010200780c */ /* 0x000fe40003f05070 */
[----:B------:R-:W-:Y:S02]  /*4380*/  LOP3.LUT R8, R8, 0xffff, RZ, 0xc0, !PT ;  /* 0x0000ffff08087812 */ /* 0x000fe400078ec0ff */
[----:B-----5:R-:W-:Y:S02]  /*4390*/  SEL R2, R6, 0x1, !P0 ;  /* 0x0000000106027807 */ /* 0x020fe40004000000 */
        /* <DEDUP_REMOVED lines=13> */
.L_x_11327:
        /* <DEDUP_REMOVED lines=22> */
.L_x_11325:
        /* <DEDUP_REMOVED lines=11> */
.L_x_11326:
[----:B------:R-:W-:Y:S05]  /*4680*/  BSYNC B1 ;  /* 0x0000000000017941 */ /* 0x000fea0003800000 */
.L_x_11324:
[----:B------:R1:W-:Y:S01]  /*4690*/  STG.E.U16 desc[UR6][R4.64], R7 ;  /* 0x0000000704007986 */ /* 0x0003e2000c101506 */
[----:B------:R-:W-:-:S07]  /*46a0*/  VIADD R3, R3, 0x80 ;  /* 0x0000008003037836 */ /* 0x000fce0000000000 */
.L_x_11317:
[----:B------:R-:W-:Y:S05]  /*46b0*/  BSYNC B0 ;  /* 0x0000000000007941 */ /* 0x000fea0003800000 */
.L_x_11316:
[----:B------:R-:W-:-:S13]  /*46c0*/  ISETP.GE.AND P0, PT, R3, UR5, PT ;  /* 0x0000000503007c0c */ /* 0x000fda000bf06270 */
[----:B------:R-:W-:Y:S05]  /*46d0*/  @P0 EXIT ;  /* 0x000000000000094d */ /* 0x000fea0003800000 */
[----:B01----:R-:W0:Y:S01]  /*46e0*/  LDC R4, c[0x0][0x218] ;  /* 0x00008600ff047b82 */ /* 0x003e220000000800 */
[----:B------:R-:W-:Y:S01]  /*46f0*/  HFMA2.MMA R5, -RZ, RZ, 0, 0 ;  /* 0x00000000ff057435 */ /* 0x000fe200000001ff */
[----:B------:R-:W-:Y:S02]  /*4700*/  MOV R2, RZ ;  /* 0x000000ff00027202 */ /* 0x000fe40000000f00 */
[----:B0-----:R-:W-:-:S13]  /*4710*/  ISETP.NE.AND P0, PT, R4, RZ, PT ;  /* 0x000000ff0400720c */ /* 0x001fda0003f05270 */
[----:B------:R-:W-:Y:S05]  /*4720*/  @!P0 BRA `(.L_x_11328) ;  /* 0x0000001000a48947 */ /* 0x000fea0003800000 */
[----:B------:R-:W-:Y:S01]  /*4730*/  IMAD.MOV.U32 R2, RZ, RZ, RZ ;  /* 0x000000ffff027224 */ /* 0x000fe200078e00ff */
[----:B------:R-:W-:Y:S01]  /*4740*/  ULDC.64 UR4, c[0x0][0x220] ;  /* 0x0000880000047ab9 */ /* 0x000fe20000000a00 */
[----:B------:R-:W-:Y:S02]  /*4750*/  ISETP.NE.AND P0, PT, R4, 0x1, PT ;  /* 0x000000010400780c */ /* 0x000fe40003f05270 */
[----:B-----5:R-:W-:Y:S01]  /*4760*/  IMAD.HI.U32 R6, R3, UR4, R2 ;  /* 0x0000000403067c27 */ /* 0x020fe2000f8e0002 */
        /* <DEDUP_REMOVED lines=293> */
.L_x_11328:
[----:B------:R-:W-:Y:S01]  /*59c0*/  ULDC.64 UR4, c[0x0][0x418] ;  /* 0x0001060000047ab9 */ /* 0x000fe20000000a00 */
[----:B------:R-:W-:Y:S01]  /*59d0*/  ULDC.64 UR8, c[0x0][0x410] ;  /* 0x0001040000087ab9 */ /* 0x000fe20000000a00 */
[----:B-----5:R-:W-:Y:S01]  /*59e0*/  IADD3 R6, P0, R2, UR4, RZ ;  /* 0x0000000402067c10 */ /* 0x020fe2000ff1e0ff */
[----:B------:R-:W-:-:S03]  /*59f0*/  ULDC.U16 UR4, c[0x0][0x420] ;  /* 0x0001080000047ab9 */ /* 0x000fc60000000400 */
[----:B------:R-:W-:-:S05]  /*5a00*/  IADD3.X R7, RZ, UR5, RZ, P0, !PT ;  /* 0x00000005ff077c10 */ /* 0x000fca00087fe4ff */
[----:B------:R0:W5:Y:S01]  /*5a10*/  LDG.E.U16 R6, desc[UR6][R6.64] ;  /* 0x0000000606067981 */ /* 0x000162000c1e1500 */
[----:B------:R-:W-:Y:S01]  /*5a20*/  UPRMT UR4, UR4, 0x9910, URZ ;  /* 0x0000991004047896 */ /* 0x000fe2000800003f */
[----:B------:R-:W-:-:S05]  /*5a30*/  IADD3 R2, P0, R5, UR8, RZ ;  /* 0x0000000805027c10 */ /* 0x000fca000ff1e0ff */
[----:B------:R-:W-:Y:S01]  /*5a40*/  ISETP.LE.AND P1, PT, RZ, UR4, PT ;  /* 0x00000004ff007c0c */ /* 0x000fe2000bf23270 */
[----:B------:R-:W-:-:S12]  /*5a50*/  IMAD.X R3, RZ, RZ, UR9, P0 ;  /* 0x00000009ff037e24 */ /* 0x000fd800080e06ff */
        /* <DEDUP_REMOVED lines=13> */
[----:B------:R-:W-:Y:S01]  /*5b30*/  IMAD.MOV.U32 R4, RZ, RZ, R8 ;  /* 0x000000ffff047224 */ /* 0x000fe200078e0008 */
[----:B0-----:R-:W-:Y:S02]  /*5b40*/  LOP3.LUT R7, R5, 0xffff, RZ, 0xc0, !PT ;  /* 0x0000ffff05077812 */ /* 0x001fe400078ec0ff */
[----:B------:R-:W-:Y:S02]  /*5b50*/  MOV R5, R6 ;  /* 0x0000000600057202 */ /* 0x000fe40000000f00 */
[----:B------:R-:W-:Y:S01]  /*5b60*/  LEA.HI R7, R7, R0, RZ, 0x11 ;  /* 0x0000000007077211 */ /* 0x000fe200078f88ff */
[----:B------:R-:W-:Y:S01]  /*5b70*/  IMAD R0, R4, R4, RZ ;  /* 0x0000000404007224 */ /* 0x000fe200078e02ff */
[----:B------:R-:W-:Y:S06]  /*5b80*/  @!P0 BRA `(.L_x_11330) ;  /* 0x00000000009c8947 */ /* 0x000fec0003800000 */
[----:B------:R-:W-:Y:S02]  /*5b90*/  PRMT R4, R7, 0x9910, RZ ;  /* 0x0000991007047816 */ /* 0x000fe400000000ff */
[----:B------:R-:W-:Y:S02]  /*5ba0*/  PRMT R6, R0, 0x7610, R6 ;  /* 0x0000761000067816 */ /* 0x000fe40000000006 */
[----:B------:R-:W-:-:S04]  /*5bb0*/  SHF.R.S32.HI R4, RZ, 0x1, R4 ;  /* 0x00000001ff047819 */ /* 0x000fc80000011404 */
[----:B------:R-:W-:-:S07]  /*5bc0*/  PRMT R7, R4, 0x7610, R7 ;  /* 0x0000761004077816 */ /* 0x000fce0000000007 */
.L_x_11331:
[C---:B------:R-:W-:Y:S02]  /*5bd0*/  LOP3.LUT R4, R7.reuse, 0xffff, RZ, 0xc0, !PT ;  /* 0x0000ffff07047812 */ /* 0x040fe400078ec0ff */
[----:B------:R-:W-:Y:S02]  /*5be0*/  LOP3.LUT R0, R7, 0x1, RZ, 0xc0, !PT ;  /* 0x0000000107007812 */ /* 0x000fe400078ec0ff */
[----:B------:R-:W-:Y:S02]  /*5bf0*/  PRMT R8, R5, 0x9910, RZ ;  /* 0x0000991005087816 */ /* 0x000fe400000000ff */
[----:B------:R-:W-:Y:S02]  /*5c00*/  LEA.HI R5, R4, R7, RZ, 0x11 ;  /* 0x0000000704057211 */ /* 0x000fe400078f88ff */
[----:B------:R-:W-:Y:S01]  /*5c10*/  IADD3 R7, R7, 0x1, RZ ;  /* 0x0000000107077810 */ /* 0x000fe20007ffe0ff */
[----:B------:R-:W-:Y:S01]  /*5c20*/  IMAD.MOV.U32 R4, RZ, RZ, R8 ;  /* 0x000000ffff047224 */ /* 0x000fe200078e0008 */
[----:B------:R-:W-:-:S02]  /*5c30*/  ISETP.NE.U32.AND P0, PT, R0, 0x1, PT ;  /* 0x000000010000780c */ /* 0x000fc40003f05070 */
[----:B------:R-:W-:Y:S02]  /*5c40*/  LOP3.LUT R7, R7, 0xffff, RZ, 0xc0, !PT ;  /* 0x0000ffff07077812 */ /* 0x000fe400078ec0ff */
[----:B------:R-:W-:Y:S02]  /*5c50*/  SEL R0, R6, 0x1, !P0 ;  /* 0x0000000106007807 */ /* 0x000fe40004000000 */
[----:B------:R-:W-:Y:S02]  /*5c60*/  ISETP.GE.U32.AND P0, PT, R7, 0x3, PT ;  /* 0x000000030700780c */ /* 0x000fe40003f06070 */
[----:B------:R-:W-:Y:S02]  /*5c70*/  PRMT R0, R0, 0x9910, RZ ;  /* 0x0000991000007816 */ /* 0x000fe400000000ff */
[----:B------:R-:W-:Y:S02]  /*5c80*/  PRMT R8, R5, 0x9910, RZ ;  /* 0x0000991005087816 */ /* 0x000fe400000000ff */
[----:B------:R-:W-:-:S02]  /*5c90*/  MOV R5, R0 ;  /* 0x0000000000057202 */ /* 0x000fc40000000f00 */
[----:B------:R-:W-:Y:S01]  /*5ca0*/  PRMT R9, R6, 0x9910, RZ ;  /* 0x0000991006097816 */ /* 0x000fe200000000ff */
[----:B------:R-:W-:Y:S02]  /*5cb0*/  IMAD.MOV.U32 R0, RZ, RZ, R8 ;  /* 0x000000ffff007224 */ /* 0x000fe400078e0008 */
[----:B------:R-:W-:Y:S01]  /*5cc0*/  IMAD R5, R4, R5, RZ ;  /* 0x0000000504057224 */ /* 0x000fe200078e02ff */
[----:B------:R-:W-:Y:S02]  /*5cd0*/  MOV R6, R9 ;  /* 0x0000000900067202 */ /* 0x000fe40000000f00 */
[----:B------:R-:W-:-:S03]  /*5ce0*/  SHF.R.S32.HI R0, RZ, 0x1, R0 ;  /* 0x00000001ff007819 */ /* 0x000fc60000011400 */
[----:B------:R-:W-:Y:S01]  /*5cf0*/  IMAD R6, R6, R6, RZ ;  /* 0x0000000606067224 */ /* 0x000fe200078e02ff */
[----:B------:R-:W-:Y:S01]  /*5d00*/  PRMT R7, R0, 0x7610, R7 ;  /* 0x0000761000077816 */ /* 0x000fe20000000007 */
[----:B------:R-:W-:Y:S06]  /*5d10*/  @P0 BRA `(.L_x_11331) ;  /* 0xfffffffc00ac0947 */ /* 0x000fec000383ffff */
[----:B------:R-:W-:Y:S05]  /*5d20*/  BRA `(.L_x_11330) ;  /* 0x0000000000347947 */ /* 0x000fea0003800000 */
.L_x_11329:
[----:B-----5:R-:W-:Y:S01]  /*5d30*/  PRMT R4, R6, 0x9910, RZ ;  /* 0x0000991006047816 */ /* 0x020fe200000000ff */
[----:B------:R-:W-:Y:S01]  /*5d40*/  BSSY B0, `(.L_x_11330) ;  /* 0x000000b000007945 */ /* 0x000fe20003800000 */
[----:B------:R-:W-:Y:S02]  /*5d50*/  HFMA2.MMA R5, -RZ, RZ, 0, 5.9604644775390625e-08 ;  /* 0x00000001ff057435 */ /* 0x000fe400000001ff */
[----:B------:R-:W-:-:S13]  /*5d60*/  ISETP.NE.AND P0, PT, R4, 0x1, PT ;  /* 0x000000010400780c */ /* 0x000fda0003f05270 */
[----:B------:R-:W-:Y:S05]  /*5d70*/  @!P0 BRA `(.L_x_11332) ;  /* 0x00000000001c8947 */ /* 0x000fea0003800000 */
[----:B------:R-:W-:-:S13]  /*5d80*/  ISETP.NE.AND P0, PT, R4, -0x1, PT ;  /* 0xffffffff0400780c */ /* 0x000fda0003f05270 */
[----:B------:R-:W-:Y:S02]  /*5d90*/  @!P0 LOP3.LUT R4, R0, 0x1, RZ, 0xc0, !PT ;  /* 0x0000000100048812 */ /* 0x000fe400078ec0ff */
[----:B------:R-:W-:Y:S02]  /*5da0*/  MOV R0, 0x1 ;  /* 0x0000000100007802 */ /* 0x000fe40000000f00 */
[----:B------:R-:W-:-:S04]  /*5db0*/  @!P0 ISETP.NE.U32.AND P1, PT, R4, 0x1, PT ;  /* 0x000000010400880c */ /* 0x000fc80003f25070 */
[----:B------:R-:W-:-:S04]  /*5dc0*/  @!P0 SEL R0, R0, 0xffff, P1 ;  /* 0x0000ffff00008807 */ /* 0x000fc80000800000 */
[----:B------:R-:W-:-:S04]  /*5dd0*/  @!P0 PRMT R5, R0, 0x7610, R5 ;  /* 0x0000761000058816 */ /* 0x000fc80000000005 */
[----:B------:R-:W-:-:S07]  /*5de0*/  @P0 PRMT R5, RZ, 0x7610, R5 ;  /* 0x00007610ff050816 */ /* 0x000fce0000000005 */
.L_x_11332:
[----:B------:R-:W-:Y:S05]  /*5df0*/  BSYNC B0 ;  /* 0x0000000000007941 */ /* 0x000fea0003800000 */
.L_x_11330:
[----:B------:R-:W-:Y:S01]  /*5e00*/  STG.E.U16 desc[UR6][R2.64], R5 ;  /* 0x0000000502007986 */ /* 0x000fe2000c101506 */
[----:B------:R-:W-:Y:S05]  /*5e10*/  EXIT ;  /* 0x000000000000794d */ /* 0x000fea0003800000 */
.L_x_11333:
        /* <DEDUP_REMOVED lines=14> */
.L_x_71682:


//--------------------- .text._ZN2at6native27unrolled_elementwise_kernelIZNS0_50_GLOBAL__N__2680c7bb_12_PowKernel_cu_140f0503_289629pow_tensor_scalar_kernel_implIssEEvRNS_18TensorIteratorBaseET0_EUlsE2_St5arrayIPcLm2EELi4E23TrivialOffsetCalculatorILi1EjESC_NS0_6memory15LoadWithoutCastENSD_16StoreWithoutCastEEEviT_S6_T2_T3_T4_T5_ --------------------------
	.section	.text._ZN2at6native27unrolled_elementwise_kernelIZNS0_50_GLOBAL__N__2680c7bb_12_PowKernel_cu_140f0503_289629pow_tensor_scalar_kernel_implIssEEvRNS_18TensorIteratorBaseET0_EUlsE2_St5arrayIPcLm2EELi4E23TrivialOffsetCalculatorILi1EjESC_NS0_6memory15LoadWithoutCastENSD_16StoreWithoutCastEEEviT_S6_T2_T3_T4_T5_,"ax",@progbits
	.align	128
        .global         _ZN2at6native27unrolled_elementwise_kernelIZNS0_50_GLOBAL__N__2680c7bb_12_PowKernel_cu_140f0503_289629pow_tensor_scalar_kernel_implIssEEvRNS_18TensorIteratorBaseET0_EUlsE2_St5arrayIPcLm2EELi4E23TrivialOffsetCalculatorILi1EjESC_NS0_6memory15LoadWithoutCastENSD_16StoreWithoutCastEEEviT_S6_T2_T3_T4_T5_
        .type           _ZN2at6native27unrolled_elementwise_kernelIZNS0_50_GLOBAL__N__2680c7bb_12_PowKernel_cu_140f0503_289629pow_tensor_scalar_kernel_implIssEEvRNS_18TensorIteratorBaseET0_EUlsE2_St5arrayIPcLm2EELi4E23TrivialOffsetCalculatorILi1EjESC_NS0_6memory15LoadWithoutCastENSD_16StoreWithoutCastEEEviT_S6_T2_T3_T4_T5_,@function
        .size           _ZN2at6native27unrolled_elementwise_kernelIZNS0_50_GLOBAL__N__2680c7bb_12_PowKernel_cu_140f0503_289629pow_tensor_scalar_kernel_implIssEEvRNS_18TensorIteratorBaseET0_EUlsE2_St5arrayIPcLm2EELi4E23TrivialOffsetCalculatorILi1EjESC_NS0_6memory15LoadWithoutCastENSD_16StoreWithoutCastEEEviT_S6_T2_T3_T4_T5_,(.L_x_71683 - _ZN2at6native27unrolled_elementwise_kernelIZNS0_50_GLOBAL__N__2680c7bb_12_PowKernel_cu_140f0503_289629pow_tensor_scalar_kernel_implIssEEvRNS_18TensorIteratorBaseET0_EUlsE2_St5arrayIPcLm2EELi4E23TrivialOffsetCalculatorILi1EjESC_NS0_6memory15LoadWithoutCastENSD_16StoreWithoutCastEEEviT_S6_T2_T3_T4_T5_)
        .other          _ZN2at6native27unrolled_elementwise_kernelIZNS0_50_GLOBAL__N__2680c7bb_12_PowKernel_cu_140f0503_289629pow_tensor_scalar_kernel_implIssEEvRNS_18TensorIteratorBaseET0_EUlsE2_St5arrayIPcLm2EELi4E23TrivialOffsetCalculatorILi1EjESC_NS0_6memory15LoadWithoutCastENSD_16StoreWithoutCastEEEviT_S6_T2_T3_T4_T5_,@"STO_CUDA_ENTRY STV_DEFAULT"
_ZN2at6native27unrolled_elementwise_kernelIZNS0_50_GLOBAL__N__2680c7bb_12_PowKernel_cu_140f0503_289629pow_tensor_scalar_kernel_implIssEEvRNS_18TensorIteratorBaseET0_EUlsE2_St5arrayIPcLm2EELi4E23TrivialOffsetCalculatorILi1EjESC_NS0_6memory15LoadWithoutCastENSD_16StoreWithoutCastEEEviT_S6_T2_T3_T4_T5_:
.text._ZN2at6native27unrolled_elementwise_kernelIZNS0_50_GLOBAL__N__2680c7bb_12_PowKernel_cu_140f0503_289629pow_tensor_scalar_kernel_implIssEEvRNS_18TensorIteratorBaseET0_EUlsE2_St5arrayIPcLm2EELi4E23TrivialOffsetCalculatorILi1EjESC_NS0_6memory15LoadWithoutCastENSD_16StoreWithoutCastEEEviT_S6_T2_T3_T4_T5_:
[----:B------:R-:W-:Y:S01]  /*0000*/  LDC R1, c[0x0][0x28] ;  /* 0x00000a00ff017b82 */ /* 0x000fe20000000800 */
[----:B------:R-:W0:Y:S07]  /*0010*/  S2R R0, SR_CTAID.X ;  /* 0x0000000000007919 */ /* 0x000e2e0000002500 */
[----:B------:R-:W0:Y:S01]  /*0020*/  LDC R5, c[0x0][0x210] ;  /* 0x00008400ff057b82 */ /* 0x000e220000000800 */
[----:B------:R-:W-:Y:S01]  /*0030*/  PRMT R12, RZ, 0x7610, R12 ;  /* 0x00007610ff0c7816 */ /* 0x000fe2000000000c */
[----:B------:R-:W-:Y:S01]  /*0040*/  ULDC.64 UR6, c[0x0][0x208] ;  /* 0x0000820000067ab9 */ /* 0x000fe20000000a00 */
[----:B------:R-:W1:Y:S01]  /*0050*/  S2R R3, SR_TID.X ;  /* 0x0000000000037919 */ /* 0x000e620000002100 */
[----:B------:R-:W-:Y:S01]  /*0060*/  ULDC.U16 UR4, c[0x0][0x218] ;  /* 0x0000860000047ab9 */ /* 0x000fe20000000400 */
        /* <DEDUP_REMOVED lines=9> */
[----:B------:R-:W1:Y:S01]  /*0100*/  @!P1 LDC.64 R4, c[0x0][0x230] ;  /* 0x00008c00ff049b82 */ /* 0x000e620000000a00 */
[----:B------:R-:W-:-:S05]  /*0110*/  @!P1 VIADD R11, R11, 0x80 ;  /* 0x000000800b0b9836 */ /* 0x000fca0000000000 */
[----:B------:R-:W-:Y:S01]  /*0120*/  ISETP.GE.AND P3, PT, R11, R2, PT ;  /* 0x000000020b00720c */ /* 0x000fe20003f66270 */
[--C-:B0-----:R-:W-:Y:S01]  /*0130*/  @!P0 IMAD.WIDE.U32 R14, R15, 0x2, R8.reuse ;  /* 0x000000020f0e8825 */ /* 0x101fe200078e0008 */
[----:B------:R-:W-:Y:S02]  /*0140*/  PRMT R8, RZ, 0x7610, R8 ;  /* 0x00007610ff087816 */ /* 0x000fe40000000008 */
[----:B------:R-:W-:Y:S02]  /*0150*/  PRMT R9, RZ, 0x7610, R9 ;  /* 0x00007610ff097816 */ /* 0x000fe40000000009 */
[----:B------:R0:W5:Y:S07]  /*0160*/  @!P0 LDG.E.U16 R12, desc[UR6][R14.64] ;  /* 0x000000060e0c8981 */ /* 0x00016e000c1e1500 */
[----:B------:R-:W-:Y:S01]  /*0170*/  @!P3 IMAD R19, R0, 0x200, R11 ;  /* 0x000002000013b824 */ /* 0x000fe200078e020b */
[----:B------:R-:W2:Y:S01]  /*0180*/  @!P3 LDC.64 R6, c[0x0][0x230] ;  /* 0x00008c00ff06bb82 */ /* 0x000ea20000000a00 */
[----:B------:R-:W-:Y:S01]  /*0190*/  @!P3 VIADD R11, R11, 0x80 ;  /* 0x000000800b0bb836 */ /* 0x000fe20000000000 */
[----:B------:R-:W-:Y:S01]  /*01a0*/  UPRMT UR4, UR4, 0x9910, URZ ;  /* 0x0000991004047896 */ /* 0x000fe2000800003f */
[----:B-1----:R-:W-:-:S03]  /*01b0*/  @!P1 IMAD.WIDE.U32 R4, R13, 0x2, R4 ;  /* 0x000000020d049825 */ /* 0x002fc600078e0004 */
[----:B------:R-:W-:Y:S02]  /*01c0*/  ISETP.GE.AND P2, PT, R11, R2, PT ;  /* 0x000000020b00720c */ /* 0x000fe40003f46270 */
[----:B------:R0:W5:Y:S11]  /*01d0*/  @!P1 LDG.E.U16 R10, desc[UR6][R4.64] ;  /* 0x00000006040a9981 */ /* 0x000176000c1e1500 */
[----:B------:R-:W1:Y:S01]  /*01e0*/  @!P2 LDC.64 R16, c[0x0][0x230] ;  /* 0x00008c00ff10ab82 */ /* 0x000e620000000a00 */
[----:B------:R-:W-:-:S02]  /*01f0*/  @!P2 IMAD R11, R0, 0x200, R11 ;  /* 0x00000200000ba824 */ /* 0x000fc400078e020b */
[----:B--2---:R-:W-:-:S05]  /*0200*/  @!P3 IMAD.WIDE.U32 R6, R19, 0x2, R6 ;  /* 0x000000021306b825 */ /* 0x004fca00078e0006 */
[----:B------:R0:W5:Y:S01]  /*0210*/  @!P3 LDG.E.U16 R8, desc[UR6][R6.64] ;  /* 0x000000060608b981 */ /* 0x000162000c1e1500 */
[----:B-1----:R-:W-:-:S05]  /*0220*/  @!P2 IMAD.WIDE.U32 R16, R11, 0x2, R16 ;  /* 0x000000020b10a825 */ /* 0x002fca00078e0010 */
[----:B------:R0:W5:Y:S01]  /*0230*/  @!P2 LDG.E.U16 R9, desc[UR6][R16.64] ;  /* 0x000000061009a981 */ /* 0x000162000c1e1500 */
[----:B------:R-:W1:Y:S01]  /*0240*/  LDC.U16 R11, c[0x0][0x218] ;  /* 0x00008600ff0b7b82 */ /* 0x000e620000000400 */
[----:B------:R-:W-:-:S13]  /*0250*/  ISETP.LE.AND P1, PT, RZ, UR4, PT ;  /* 0x00000004ff007c0c */ /* 0x000fda000bf23270 */
[----:B0-----:R-:W-:Y:S05]  /*0260*/  @!P1 BRA `(.L_x_11334) ;  /* 0x0000000800009947 */ /* 0x001fea0003800000 */
[----:B------:R-:W-:Y:S01]  /*0270*/  ISETP.NE.AND P1, PT, RZ, UR4, PT ;  /* 0x00000004ff007c0c */ /* 0x000fe2000bf25270 */
[----:B------:R-:W-:Y:S02]  /*0280*/  IMAD.MOV.U32 R4, RZ, RZ, 0x1 ;  /* 0x00000001ff047424 */ /* 0x000fe400078e00ff */
[----:B------:R-:W-:Y:S02]  /*0290*/  IMAD.MOV.U32 R6, RZ, RZ, 0x1 ;  /* 0x00000001ff067424 */ /* 0x000fe400078e00ff */
[----:B------:R-:W-:Y:S02]  /*02a0*/  IMAD.MOV.U32 R5, RZ, RZ, 0x1 ;  /* 0x00000001ff057424 */ /* 0x000fe400078e00ff */
[----:B------:R-:W-:-:S06]  /*02b0*/  IMAD.MOV.U32 R7, RZ, RZ, 0x1 ;  /* 0x00000001ff077424 */ /* 0x000fcc00078e00ff */
[----:B------:R-:W-:Y:S05]  /*02c0*/  @!P1 BRA `(.L_x_11335) ;  /* 0x0000000800b09947 */ /* 0x000fea0003800000 */
[C---:B------:R-:W-:Y:S01]  /*02d0*/  VIADD R17, R3.reuse, 0x80 ;  /* 0x0000008003117836 */ /* 0x040fe20000000000 */
[----:B------:R-:W-:Y:S01]  /*02e0*/  BSSY B0, `(.L_x_11336) ;  /* 0x000001d000007945 */ /* 0x000fe20003800000 */
[C---:B------:R-:W-:Y:S02]  /*02f0*/  VIADD R13, R3.reuse, 0x100 ;  /* 0x00000100030d7836 */ /* 0x040fe40000000000 */
[----:B------:R-:W-:Y:S01]  /*0300*/  VIADD R15, R3, 0x180 ;  /* 0x00000180030f7836 */ /* 0x000fe20000000000 */
[-C--:B------:R-:W-:Y:S02]  /*0310*/  ISETP.GE.AND P1, PT, R17, R2.reuse, PT ;  /* 0x000000021100720c */ /* 0x080fe40003f26270 */
[-C--:B------:R-:W-:Y:S02]  /*0320*/  ISETP.GE.AND P2, PT, R13, R2.reuse, PT ;  /* 0x000000020d00720c */ /* 0x080fe40003f46270 */
[----:B------:R-:W-:Y:S01]  /*0330*/  ISETP.GE.AND P3, PT, R15, R2, PT ;  /* 0x000000020f00720c */ /* 0x000fe20003f66270 */
[----:B------:R-:W-:-:S12]  /*0340*/  @P0 BRA `(.L_x_11337) ;  /* 0x0000000000580947 */ /* 0x000fd80003800000 */
[----:B------:R-:W-:Y:S02]  /*0350*/  IMAD.MOV.U32 R7, RZ, RZ, 0x1 ;  /* 0x00000001ff077424 */ /* 0x000fe400078e00ff */
[----:B-1----:R-:W-:-:S07]  /*0360*/  IMAD.MOV.U32 R13, RZ, RZ, R11 ;  /* 0x000000ffff0d7224 */ /* 0x002fce00078e000b */
.L_x_11338:
[----:B------:R-:W-:Y:S02]  /*0370*/  LOP3.LUT R14, R13, 0x1, RZ, 0xc0, !PT ;  /* 0x000000010d0e7812 */ /* 0x000fe400078ec0ff */
[----:B------:R-:W-:Y:S02]  /*0380*/  PRMT R15, R7, 0x9910, RZ ;  /* 0x00009910070f7816 */ /* 0x000fe400000000ff */
[----:B------:R-:W-:Y:S02]  /*0390*/  ISETP.NE.U32.AND P4, PT, R14, 0x1, PT ;  /* 0x000000010e00780c */ /* 0x000fe40003f85070 */
[C---:B------:R-:W-:Y:S02]  /*03a0*/  LOP3.LUT R14, R13.reuse, 0xffff, RZ, 0xc0, !PT ;  /* 0x0000ffff0d0e7812 */ /* 0x040fe400078ec0ff */
[----:B-----5:R-:W-:Y:S02]  /*03b0*/  PRMT R17, R12, 0x9910, RZ ;  /* 0x000099100c117816 */ /* 0x020fe400000000ff */
[----:B------:R-:W-:Y:S01]  /*03c0*/  LEA.HI R7, R14, R13, RZ, 0x11 ;  /* 0x0000000d0e077211 */ /* 0x000fe200078f88ff */
[----:B------:R-:W-:Y:S01]  /*03d0*/  VIADD R13, R13, 0x1 ;  /* 0x000000010d0d7836 */ /* 0x000fe20000000000 */
[----:B------:R-:W-:Y:S01]  /*03e0*/  SEL R12, R12, 0x1, !P4 ;  /* 0x000000010c0c7807 */ /* 0x000fe20006000000 */
[----:B------:R-:W-:-:S03]  /*03f0*/  IMAD.MOV.U32 R14, RZ, RZ, R15 ;  /* 0x000000ffff0e7224 */ /* 0x000fc600078e000f */
[----:B------:R-:W-:Y:S02]  /*0400*/  LOP3.LUT R15, R13, 0xffff, RZ, 0xc0, !PT ;  /* 0x0000ffff0d0f7812 */ /* 0x000fe400078ec0ff */
[----:B------:R-:W-:Y:S01]  /*0410*/  PRMT R16, R12, 0x9910, RZ ;  /* 0x000099100c107816 */ /* 0x000fe200000000ff */
[----:B------:R-:W-:Y:S01]  /*0420*/  IMAD.MOV.U32 R12, RZ, RZ, R17 ;  /* 0x000000ffff0c7224 */ /* 0x000fe200078e0011 */
[----:B------:R-:W-:Y:S02]  /*0430*/  ISETP.GT.U32.AND P4, PT, R15, 0x2, PT ;  /* 0x000000020f00780c */ /* 0x000fe40003f84070 */
[----:B------:R-:W-:Y:S01]  /*0440*/  PRMT R17, R7, 0x9910, RZ ;  /* 0x0000991007117816 */ /* 0x000fe200000000ff */
[----:B------:R-:W-:Y:S02]  /*0450*/  IMAD.MOV.U32 R7, RZ, RZ, R16 ;  /* 0x000000ffff077224 */ /* 0x000fe400078e0010 */
[----:B------:R-:W-:Y:S02]  /*0460*/  IMAD R12, R12, R12, RZ ;  /* 0x0000000c0c0c7224 */ /* 0x000fe400078e02ff */
[----:B------:R-:W-:-:S02]  /*0470*/  IMAD.MOV.U32 R13, RZ, RZ, R17 ;  /* 0x000000ffff0d7224 */ /* 0x000fc400078e0011 */
[----:B------:R-:W-:-:S03]  /*0480*/  IMAD R7, R14, R7, RZ ;  /* 0x000000070e077224 */ /* 0x000fc600078e02ff */
[----:B------:R-:W-:Y:S01]  /*0490*/  SHF.R.S32.HI R13, RZ, 0x1, R13 ;  /* 0x00000001ff0d7819 */ /* 0x000fe2000001140d */
[----:B------:R-:W-:Y:S06]  /*04a0*/  @P4 BRA `(.L_x_11338) ;  /* 0xfffffffc00b04947 */ /* 0x000fec000383ffff */
.L_x_11337:
[----:B------:R-:W-:Y:S05]  /*04b0*/  BSYNC B0 ;  /* 0x0000000000007941 */ /* 0x000fea0003800000 */
.L_x_11336:
[----:B------:R-:W-:Y:S04]  /*04c0*/  BSSY B0, `(.L_x_11339) ;  /* 0x0000018000007945 */ /* 0x000fe80003800000 */
[----:B------:R-:W-:Y:S05]  /*04d0*/  @P1 BRA `(.L_x_11340) ;  /* 0x0000000000581947 */ /* 0x000fea0003800000 */
[----:B------:R-:W-:Y:S02]  /*04e0*/  IMAD.MOV.U32 R5, RZ, RZ, 0x1 ;  /* 0x00000001ff057424 */ /* 0x000fe400078e00ff */
[----:B-1---5:R-:W-:-:S07]  /*04f0*/  IMAD.MOV.U32 R12, RZ, RZ, R11 ;  /* 0x000000ffff0c7224 */ /* 0x022fce00078e000b */
.L_x_11341:
[C---:B------:R-:W-:Y:S02]  /*0500*/  LOP3.LUT R13, R12.reuse, 0x1, RZ, 0xc0, !PT ;  /* 0x000000010c0d7812 */ /* 0x040fe400078ec0ff */
[----:B------:R-:W-:Y:S02]  /*0510*/  PRMT R14, R5, 0x9910, RZ ;  /* 0x00009910050e7816 */ /* 0x000fe400000000ff */
[----:B------:R-:W-:Y:S02]  /*0520*/  ISETP.NE.U32.AND P1, PT, R13, 0x1, PT ;  /* 0x000000010d00780c */ /* 0x000fe40003f25070 */
[----:B------:R-:W-:Y:S02]  /*0530*/  LOP3.LUT R13, R12, 0xffff, RZ, 0xc0, !PT ;  /* 0x0000ffff0c0d7812 */ /* 0x000fe400078ec0ff */
[C---:B------:R-:W-:Y:S02]  /*0540*/  PRMT R15, R10.reuse, 0x9910, RZ ;  /* 0x000099100a0f7816 */ /* 0x040fe400000000ff */
[----:B------:R-:W-:-:S02]  /*0550*/  SEL R10, R10, 0x1, !P1 ;  /* 0x000000010a0a7807 */ /* 0x000fc40004800000 */
[----:B------:R-:W-:Y:S01]  /*0560*/  LEA.HI R5, R13, R12, RZ, 0x11 ;  /* 0x0000000c0d057211 */ /* 0x000fe200078f88ff */
[----:B------:R-:W-:Y:S02]  /*0570*/  VIADD R12, R12, 0x1 ;  /* 0x000000010c0c7836 */ /* 0x000fe40000000000 */
[----:B------:R-:W-:Y:S01]  /*0580*/  IMAD.MOV.U32 R13, RZ, RZ, R14 ;  /* 0x000000ffff0d7224 */ /* 0x000fe200078e000e */
[----:B------:R-:W-:Y:S01]  /*0590*/  PRMT R14, R10, 0x9910, RZ ;  /* 0x000099100a0e7816 */ /* 0x000fe200000000ff */
[----:B------:R-:W-:Y:S01]  /*05a0*/  IMAD.MOV.U32 R10, RZ, RZ, R15 ;  /* 0x000000ffff0a7224 */ /* 0x000fe200078e000f */
[----:B------:R-:W-:Y:S02]  /*05b0*/  PRMT R15, R5, 0x9910, RZ ;  /* 0x00009910050f7816 */ /* 0x000fe400000000ff */
[----:B------:R-:W-:Y:S01]  /*05c0*/  LOP3.LUT R5, R12, 0xffff, RZ, 0xc0, !PT ;  /* 0x0000ffff0c057812 */ /* 0x000fe200078ec0ff */
[----:B------:R-:W-:Y:S02]  /*05d0*/  IMAD.MOV.U32 R12, RZ, RZ, R14 ;  /* 0x000000ffff0c7224 */ /* 0x000fe400078e000e */
[----:B------:R-:W-:Y:S01]  /*05e0*/  IMAD.MOV.U32 R14, RZ, RZ, R15 ;  /* 0x000000ffff0e7224 */ /* 0x000fe200078e000f */
[----:B------:R-:W-:Y:S01]  /*05f0*/  ISETP.GT.U32.AND P1, PT, R5, 0x2, PT ;  /* 0x000000020500780c */ /* 0x000fe20003f24070 */
[----:B------:R-:W-:-:S02]  /*0600*/  IMAD R5, R13, R12, RZ ;  /* 0x0000000c0d057224 */ /* 0x000fc400078e02ff */
[----:B------:R-:W-:Y:S01]  /*0610*/  IMAD R10, R10, R10, RZ ;  /* 0x0000000a0a0a7224 */ /* 0x000fe200078e02ff */
[----:B------:R-:W-:-:S09]  /*0620*/  SHF.R.S32.HI R12, RZ, 0x1, R14 ;  /* 0x00000001ff0c7819 */ /* 0x000fd2000001140e */
[----:B------:R-:W-:Y:S05]  /*0630*/  @P1 BRA `(.L_x_11341) ;  /* 0xfffffffc00b01947 */ /* 0x000fea000383ffff */
.L_x_11340:
[----:B------:R-:W-:Y:S05]  /*0640*/  BSYNC B0 ;  /* 0x0000000000007941 */ /* 0x000fea0003800000 */
.L_x_11339:
[----:B------:R-:W-:Y:S04]  /*0650*/  BSSY B0, `(.L_x_11342) ;  /* 0x0000016000007945 */ /* 0x000fe80003800000 */
[----:B------:R-:W-:Y:S05]  /*0660*/  @P2 BRA `(.L_x_11343) ;  /* 0x0000000000502947 */ /* 0x000fea0003800000 */
[----:B------:R-:W-:Y:S02]  /*0670*/  IMAD.MOV.U32 R6, RZ, RZ, 0x1 ;  /* 0x00000001ff067424 */ /* 0x000fe400078e00ff */
[----:B-1---5:R-:W-:-:S07]  /*0680*/  IMAD.MOV.U32 R10, RZ, RZ, R11 ;  /* 0x000000ffff0a7224 */ /* 0x022fce00078e000b */
.L_x_11344:
[C---:B------:R-:W-:Y:S02]  /*0690*/  LOP3.LUT R12, R10.reuse, 0x1, RZ, 0xc0, !PT ;  /* 0x000000010a0c7812 */ /* 0x040fe400078ec0ff */
[----:B------:R-:W-:Y:S02]  /*06a0*/  LOP3.LUT R13, R10, 0xffff, RZ, 0xc0, !PT ;  /* 0x0000ffff0a0d7812 */ /* 0x000fe400078ec0ff */
[----:B------:R-:W-:Y:S02]  /*06b0*/  ISETP.NE.U32.AND P1, PT, R12, 0x1, PT ;  /* 0x000000010c00780c */ /* 0x000fe40003f25070 */
[----:B------:R-:W-:Y:S02]  /*06c0*/  PRMT R14, R8, 0x9910, RZ ;  /* 0x00009910080e7816 */ /* 0x000fe400000000ff */
[----:B------:R-:W-:Y:S02]  /*06d0*/  PRMT R12, R6, 0x9910, RZ ;  /* 0x00009910060c7816 */ /* 0x000fe400000000ff */
[----:B------:R-:W-:-:S02]  /*06e0*/  SEL R8, R8, 0x1, !P1 ;  /* 0x0000000108087807 */ /* 0x000fc40004800000 */
[----:B------:R-:W-:Y:S01]  /*06f0*/  LEA.HI R6, R13, R10, RZ, 0x11 ;  /* 0x0000000a0d067211 */ /* 0x000fe200078f88ff */
[----:B------:R-:W-:Y:S01]  /*0700*/  VIADD R10, R10, 0x1 ;  /* 0x000000010a0a7836 */ /* 0x000fe20000000000 */
[----:B------:R-:W-:Y:S01]  /*0710*/  PRMT R13, R8, 0x9910, RZ ;  /* 0x00009910080d7816 */ /* 0x000fe200000000ff */
[----:B------:R-:W-:Y:S01]  /*0720*/  IMAD.MOV.U32 R8, RZ, RZ, R14 ;  /* 0x000000ffff087224 */ /* 0x000fe200078e000e */
[----:B------:R-:W-:Y:S02]  /*0730*/  PRMT R14, R6, 0x9910, RZ ;  /* 0x00009910060e7816 */ /* 0x000fe400000000ff */
[----:B------:R-:W-:Y:S01]  /*0740*/  LOP3.LUT R6, R10, 0xffff, RZ, 0xc0, !PT ;  /* 0x0000ffff0a067812 */ /* 0x000fe200078ec0ff */
[----:B------:R-:W-:Y:S02]  /*0750*/  IMAD R8, R8, R8, RZ ;  /* 0x0000000808087224 */ /* 0x000fe400078e02ff */
[----:B------:R-:W-:Y:S01]  /*0760*/  IMAD.MOV.U32 R10, RZ, RZ, R14 ;  /* 0x000000ffff0a7224 */ /* 0x000fe200078e000e */
[----:B------:R-:W-:Y:S01]  /*0770*/  ISETP.GT.U32.AND P1, PT, R6, 0x2, PT ;  /* 0x000000020600780c */ /* 0x000fe20003f24070 */
[----:B------:R-:W-:-:S03]  /*0780*/  IMAD R6, R12, R13, RZ ;  /* 0x0000000d0c067224 */ /* 0x000fc600078e02ff */
[----:B------:R-:W-:-:S09]  /*0790*/  SHF.R.S32.HI R10, RZ, 0x1, R10 ;  /* 0x00000001ff0a7819 */ /* 0x000fd2000001140a */
[----:B------:R-:W-:Y:S05]  /*07a0*/  @P1 BRA `(.L_x_11344) ;  /* 0xfffffffc00b81947 */ /* 0x000fea000383ffff */
.L_x_11343:
[----:B------:R-:W-:Y:S05]  /*07b0*/  BSYNC B0 ;  /* 0x0000000000007941 */ /* 0x000fea0003800000 */
.L_x_11342:
[----:B------:R-:W-:Y:S04]  /*07c0*/  BSSY B0, `(.L_x_11345) ;  /* 0x0000029000007945 */ /* 0x000fe80003800000 */
[----:B------:R-:W-:Y:S05]  /*07d0*/  @P3 BRA `(.L_x_11346) ;  /* 0x00000000009c3947 */ /* 0x000fea0003800000 */
[----:B-----5:R-:W0:Y:S01]  /*07e0*/  LDC R10, c[0x0][0x218] ;  /* 0x00008600ff0a7b82 */ /* 0x020e220000000800 */
[C---:B-1----:R-:W-:Y:S01]  /*07f0*/  LOP3.LUT R8, R11.reuse, 0x1, RZ, 0xc0, !PT ;  /* 0x000000010b087812 */ /* 0x042fe200078ec0ff */
[----:B------:R-:W-:-:S03]  /*0800*/  VIADD R4, R11, 0x1 ;  /* 0x000000010b047836 */ /* 0x000fc60000000000 */
[----:B------:R-:W-:Y:S02]  /*0810*/  ISETP.NE.U32.AND P1, PT, R8, 0x1, PT ;  /* 0x000000010800780c */ /* 0x000fe40003f25070 */
[----:B------:R-:W-:Y:S02]  /*0820*/  LOP3.LUT R8, R4, 0xffff, RZ, 0xc0, !PT ;  /* 0x0000ffff04087812 */ /* 0x000fe400078ec0ff */
[C---:B------:R-:W-:Y:S02]  /*0830*/  SEL R4, R9.reuse, 0x1, !P1 ;  /* 0x0000000109047807 */ /* 0x040fe40004800000 */
[----:B------:R-:W-:Y:S02]  /*0840*/  ISETP.GE.U32.AND P1, PT, R8, 0x3, PT ;  /* 0x000000030800780c */ /* 0x000fe40003f26070 */
[----:B------:R-:W-:Y:S02]  /*0850*/  PRMT R9, R9, 0x9910, RZ ;  /* 0x0000991009097816 */ /* 0x000fe400000000ff */
[----:B------:R-:W-:-:S03]  /*0860*/  PRMT R4, R4, 0x9910, RZ ;  /* 0x0000991004047816 */ /* 0x000fc600000000ff */
[----:B------:R-:W-:Y:S01]  /*0870*/  IMAD R9, R9, R9, RZ ;  /* 0x0000000909097224 */ /* 0x000fe200078e02ff */
[----:B0-----:R-:W-:-:S04]  /*0880*/  LOP3.LUT R8, R10, 0xffff, RZ, 0xc0, !PT ;  /* 0x0000ffff0a087812 */ /* 0x001fc800078ec0ff */
[----:B------:R-:W-:Y:S01]  /*0890*/  LEA.HI R11, R8, R11, RZ, 0x11 ;  /* 0x0000000b080b7211 */ /* 0x000fe200078f88ff */
[----:B------:R-:W-:Y:S06]  /*08a0*/  @!P1 BRA `(.L_x_11346) ;  /* 0x0000000000689947 */ /* 0x000fec0003800000 */
[----:B------:R-:W-:-:S04]  /*08b0*/  PRMT R8, R11, 0x9910, RZ ;  /* 0x000099100b087816 */ /* 0x000fc800000000ff */
[----:B------:R-:W-:-:S04]  /*08c0*/  SHF.R.S32.HI R8, RZ, 0x1, R8 ;  /* 0x00000001ff087819 */ /* 0x000fc80000011408 */
[----:B------:R-:W-:-:S07]  /*08d0*/  PRMT R11, R8, 0x7610, R11 ;  /* 0x00007610080b7816 */ /* 0x000fce000000000b */
.L_x_11347:
[C---:B------:R-:W-:Y:S02]  /*08e0*/  LOP3.LUT R8, R11.reuse, 0x1, RZ, 0xc0, !PT ;  /* 0x000000010b087812 */ /* 0x040fe400078ec0ff */
[----:B------:R-:W-:Y:S02]  /*08f0*/  PRMT R10, R4, 0x9910, RZ ;  /* 0x00009910040a7816 */ /* 0x000fe400000000ff */
[----:B------:R-:W-:Y:S02]  /*0900*/  ISETP.NE.U32.AND P1, PT, R8, 0x1, PT ;  /* 0x000000010800780c */ /* 0x000fe40003f25070 */
[----:B------:R-:W-:Y:S02]  /*0910*/  LOP3.LUT R8, R11, 0xffff, RZ, 0xc0, !PT ;  /* 0x0000ffff0b087812 */ /* 0x000fe400078ec0ff */
[C---:B------:R-:W-:Y:S02]  /*0920*/  PRMT R12, R9.reuse, 0x9910, RZ ;  /* 0x00009910090c7816 */ /* 0x040fe400000000ff */
[----:B------:R-:W-:-:S02]  /*0930*/  SEL R4, R9, 0x1, !P1 ;  /* 0x0000000109047807 */ /* 0x000fc40004800000 */
[----:B------:R-:W-:Y:S01]  /*0940*/  LEA.HI R9, R8, R11, RZ, 0x11 ;  /* 0x0000000b08097211 */ /* 0x000fe200078f88ff */
[----:B------:R-:W-:Y:S01]  /*0950*/  VIADD R11, R11, 0x1 ;  /* 0x000000010b0b7836 */ /* 0x000fe20000000000 */
[----:B------:R-:W-:Y:S01]  /*0960*/  PRMT R4, R4, 0x9910, RZ ;  /* 0x0000991004047816 */ /* 0x000fe200000000ff */
[----:B------:R-:W-:Y:S02]  /*0970*/  IMAD.MOV.U32 R8, RZ, RZ, R10 ;  /* 0x000000ffff087224 */ /* 0x000fe400078e000a */
[----:B------:R-:W-:Y:S01]  /*0980*/  IMAD.MOV.U32 R10, RZ, RZ, R12 ;  /* 0x000000ffff0a7224 */ /* 0x000fe200078e000c */
[----:B------:R-:W-:Y:S02]  /*0990*/  LOP3.LUT R11, R11, 0xffff, RZ, 0xc0, !PT ;  /* 0x0000ffff0b0b7812 */ /* 0x000fe400078ec0ff */
[----:B------:R-:W-:Y:S01]  /*09a0*/  PRMT R12, R9, 0x9910, RZ ;  /* 0x00009910090c7816 */ /* 0x000fe200000000ff */
[----:B------:R-:W-:Y:S01]  /*09b0*/  IMAD.MOV.U32 R9, RZ, RZ, R4 ;  /* 0x000000ffff097224 */ /* 0x000fe200078e0004 */
[----:B------:R-:W-:Y:S01]  /*09c0*/  ISETP.GE.U32.AND P1, PT, R11, 0x3, PT ;  /* 0x000000030b00780c */ /* 0x000fe20003f26070 */
[----:B------:R-:W-:-:S02]  /*09d0*/  IMAD R10, R10, R10, RZ ;  /* 0x0000000a0a0a7224 */ /* 0x000fc400078e02ff */
[----:B------:R-:W-:Y:S02]  /*09e0*/  IMAD.MOV.U32 R4, RZ, RZ, R12 ;  /* 0x000000ffff047224 */ /* 0x000fe400078e000c */
[----:B------:R-:W-:Y:S01]  /*09f0*/  IMAD R8, R8, R9, RZ ;  /* 0x0000000908087224 */ /* 0x000fe200078e02ff */
[----:B------:R-:W-:Y:S02]  /*0a00*/  PRMT R9, R10, 0x7610, R9 ;  /* 0x000076100a097816 */ /* 0x000fe40000000009 */
[----:B------:R-:W-:-:S04]  /*0a10*/  SHF.R.S32.HI R4, RZ, 0x1, R4 ;  /* 0x00000001ff047819 */ /* 0x000fc80000011404 */
[----:B------:R-:W-:Y:S02]  /*0a20*/  PRMT R11, R4, 0x7610, R11 ;  /* 0x00007610040b7816 */ /* 0x000fe4000000000b */
[----:B------:R-:W-:Y:S01]  /*0a30*/  PRMT R4, R8, 0x7610, R4 ;  /* 0x0000761008047816 */ /* 0x000fe20000000004 */
[----:B------:R-:W-:Y:S06]  /*0a40*/  @P1 BRA `(.L_x_11347) ;  /* 0xfffffffc00a41947 */ /* 0x000fec000383ffff */
.L_x_11346:
[----:B------:R-:W-:Y:S05]  /*0a50*/  BSYNC B0 ;  /* 0x0000000000007941 */ /* 0x000fea0003800000 */
.L_x_11345:
[----:B------:R-:W-:Y:S05]  /*0a60*/  BRA `(.L_x_11335) ;  /* 0x0000000000c87947 */ /* 0x000fea0003800000 */
.L_x_11334:
[----:B-1----:R-:W-:Y:S01]  /*0a70*/  LOP3.LUT R11, R11, 0x1, RZ, 0xc0, !PT ;  /* 0x000000010b0b7812 */ /* 0x002fe200078ec0ff */
[C---:B------:R-:W-:Y:S01]  /*0a80*/  VIADD R5, R3.reuse, 0x80 ;  /* 0x0000008003057836 */ /* 0x040fe20000000000 */
[----:B------:R-:W-:Y:S01]  /*0a90*/  BSSY B0, `(.L_x_11348) ;  /* 0x0000011000007945 */ /* 0x000fe20003800000 */
[----:B------:R-:W-:Y:S01]  /*0aa0*/  VIADD R7, R3, 0x100 ;  /* 0x0000010003077836 */ /* 0x000fe20000000000 */
[----:B------:R-:W-:Y:S01]  /*0ab0*/  ISETP.NE.U32.AND P4, PT, R11, 0x1, PT ;  /* 0x000000010b00780c */ /* 0x000fe20003f85070 */
[----:B------:R-:W-:Y:S01]  /*0ac0*/  VIADD R13, R3, 0x180 ;  /* 0x00000180030d7836 */ /* 0x000fe20000000000 */
[-C--:B------:R-:W-:Y:S01]  /*0ad0*/  ISETP.GE.AND P1, PT, R5, R2.reuse, PT ;  /* 0x000000020500720c */ /* 0x080fe20003f26270 */
[----:B------:R-:W-:Y:S01]  /*0ae0*/  IMAD.MOV.U32 R11, RZ, RZ, 0x1 ;  /* 0x00000001ff0b7424 */ /* 0x000fe200078e00ff */
[-C--:B------:R-:W-:Y:S02]  /*0af0*/  ISETP.GE.AND P2, PT, R7, R2.reuse, PT ;  /* 0x000000020700720c */ /* 0x080fe40003f46270 */
[----:B------:R-:W-:-:S02]  /*0b00*/  ISETP.GE.AND P3, PT, R13, R2, PT ;  /* 0x000000020d00720c */ /* 0x000fc40003f66270 */
[----:B------:R-:W-:Y:S01]  /*0b10*/  SEL R11, R11, 0xffff, P4 ;  /* 0x0000ffff0b0b7807 */ /* 0x000fe20002000000 */
        /* <DEDUP_REMOVED lines=8> */
.L_x_11349:
[----:B------:R-:W-:Y:S05]  /*0ba0*/  BSYNC B0 ;  /* 0x0000000000007941 */ /* 0x000fea0003800000 */
.L_x_11348:
        /* <DEDUP_REMOVED lines=9> */
.L_x_11351:
[----:B------:R-:W-:Y:S05]  /*0c40*/  BSYNC B0 ;  /* 0x0000000000007941 */ /* 0x000fea0003800000 */
.L_x_11350:
        /* <DEDUP_REMOVED lines=9> */
.L_x_11353:
[----:B------:R-:W-:Y:S05]  /*0ce0*/  BSYNC B0 ;  /* 0x0000000000007941 */ /* 0x000fea0003800000 */
.L_x_11352:
        /* <DEDUP_REMOVED lines=9> */
.L_x_11354:
[----:B------:R-:W-:Y:S05]  /*0d80*/  BSYNC B0 ;  /* 0x0000000000007941 */ /* 0x000fea0003800000 */
.L_x_11335:
[----:B-----5:R-:W0:Y:S01]  /*0d90*/  @!P0 LDC.64 R8, c[0x0][0x228] ;  /* 0x00008a00ff088b82 */ /* 0x020e220000000a00 */
[--C-:B------:R-:W-:Y:S01]  /*0da0*/  IMAD.MOV.U32 R13, RZ, RZ, R3.reuse ;  /* 0x000000ffff0d7224 */ /* 0x100fe200078e0003 */
[----:B------:R-:W-:Y:S01]  /*0db0*/  BSSY B0, `(.L_x_11355) ;  /* 0x0000011000007945 */ /* 0x000fe20003800000 */
[----:B------:R-:W-:Y:S02]  /*0dc0*/  @!P0 VIADD R13, R3, 0x80 ;  /* 0x00000080030d8836 */ /* 0x000fe40000000000 */
[----:B------:R-:W-:-:S03]  /*0dd0*/  @!P0 IMAD R3, R0, 0x200, R3 ;  /* 0x0000020000038824 */ /* 0x000fc600078e0203 */
[----:B------:R-:W-:Y:S01]  /*0de0*/  ISETP.GE.AND P1, PT, R13, R2, PT ;  /* 0x000000020d00720c */ /* 0x000fe20003f26270 */
[----:B0-----:R-:W-:-:S05]  /*0df0*/  @!P0 IMAD.WIDE.U32 R8, R3, 0x2, R8 ;  /* 0x0000000203088825 */ /* 0x001fca00078e0008 */
[----:B------:R0:W-:Y:S07]  /*0e00*/  @!P0 STG.E.U16 desc[UR6][R8.64], R7 ;  /* 0x0000000708008986 */ /* 0x0001ee000c101506 */
[----:B------:R-:W-:Y:S05]  /*0e10*/  @P1 BRA `(.L_x_11356) ;  /* 0x0000000000281947 */ /* 0x000fea0003800000 */
[----:B-1----:R-:W1:Y:S01]  /*0e20*/  LDC.64 R10, c[0x0][0x228] ;  /* 0x00008a00ff0a7b82 */ /* 0x002e620000000a00 */
[----:B0-----:R-:W-:Y:S02]  /*0e30*/  IMAD R9, R0, 0x200, R13 ;  /* 0x0000020000097824 */ /* 0x001fe400078e020d */
[----:B------:R-:W-:-:S05]  /*0e40*/  VIADD R13, R13, 0x80 ;  /* 0x000000800d0d7836 */ /* 0x000fca0000000000 */
[----:B------:R-:W-:-:S13]  /*0e50*/  ISETP.GE.AND P0, PT, R13, R2, PT ;  /* 0x000000020d00720c */ /* 0x000fda0003f06270 */
[----:B------:R-:W-:Y:S02]  /*0e60*/  @!P0 IMAD R3, R0, 0x200, R13 ;  /* 0x0000020000038824 */ /* 0x000fe400078e020d */
[----:B------:R-:W-:Y:S02]  /*0e70*/  @!P0 VIADD R13, R13, 0x80 ;  /* 0x000000800d0d8836 */ /* 0x000fe40000000000 */
[----:B-1----:R-:W-:-:S04]  /*0e80*/  IMAD.WIDE.U32 R8, R9, 0x2, R10 ;  /* 0x0000000209087825 */ /* 0x002fc800078e000a */
[----:B------:R-:W-:Y:S01]  /*0e90*/  @!P0 IMAD.WIDE.U32 R10, R3, 0x2, R10 ;  /* 0x00000002030a8825 */ /* 0x000fe200078e000a */
[----:B------:R2:W-:Y:S04]  /*0ea0*/  STG.E.U16 desc[UR6][R8.64], R5 ;  /* 0x0000000508007986 */ /* 0x0005e8000c101506 */
[----:B------:R2:W-:Y:S02]  /*0eb0*/  @!P0 STG.E.U16 desc[UR6][R10.64], R6 ;  /* 0x000000060a008986 */ /* 0x0005e4000c101506 */
.L_x_11356:
[----:B------:R-:W-:Y:S05]  /*0ec0*/  BSYNC B0 ;  /* 0x0000000000007941 */ /* 0x000fea0003800000 */
.L_x_11355:
[----:B------:R-:W-:-:S13]  /*0ed0*/  ISETP.GE.AND P0, PT, R13, R2, PT ;  /* 0x000000020d00720c */ /* 0x000fda0003f06270 */
[----:B------:R-:W-:Y:S05]  /*0ee0*/  @P0 EXIT ;  /* 0x000000000000094d */ /* 0x000fea0003800000 */
[----:B------:R-:W3:Y:S01]  /*0ef0*/  LDC.64 R2, c[0x0][0x228] ;  /* 0x00008a00ff027b82 */ /* 0x000ee20000000a00 */
[----:B------:R-:W-:-:S04]  /*0f00*/  IMAD R13, R0, 0x200, R13 ;  /* 0x00000200000d7824 */ /* 0x000fc800078e020d */
[----:B---3--:R-:W-:-:S05]  /*0f10*/  IMAD.WIDE.U32 R2, R13, 0x2, R2 ;  /* 0x000000020d027825 */ /* 0x008fca00078e0002 */
[----:B------:R-:W-:Y:S01]  /*0f20*/  STG.E.U16 desc[UR6][R2.64], R4 ;  /* 0x0000000402007986 */ /* 0x000fe2000c101506 */
[----:B------:R-:W-:Y:S05]  /*0f30*/  EXIT ;  /* 0x000000000000794d */ /* 0x000fea0003800000 */
.L_x_11357:
        /* <DEDUP_REMOVED lines=12> */
.L_x_71683:


//--------------------- .text._ZN2at6native29vectorized_elementwise_kernelILi2EZNS0_50_GLOBAL__N__2680c7bb_12_PowKernel_cu_140f0503_289629pow_tensor_scalar_kernel_implIssEEvRNS_18TensorIteratorBaseET0_EUlsE2_St5arrayIPcLm2EEEEviS6_T1_ --------------------------
	.section	.text._ZN2at6native29vectorized_elementwise_kernelILi2EZNS0_50_GLOBAL__N__2680c7bb_12_PowKernel_cu_140f0503_289629pow_tensor_scalar_kernel_implIssEEvRNS_18TensorIteratorBaseET0_EUlsE2_St5arrayIPcLm2EEEEviS6_T1_,"ax",@progbits
	.align	128
        .global         _ZN2at6native29vectorized_elementwise_kernelILi2EZNS0_50_GLOBAL__N__2680c7bb_12_PowKernel_cu_140f0503_289629pow_tensor_scalar_kernel_implIssEEvRNS_18TensorIteratorBaseET0_EUlsE2_St5arrayIPcLm2EEEEviS6_T1_
        .type           _ZN2at6native29vectorized_elementwise_kernelILi2EZNS0_50_GLOBAL__N__2680c7bb_12_PowKernel_cu_140f0503_289629pow_tensor_scalar_kernel_implIssEEvRNS_18TensorIteratorBaseET0_EUlsE2_St5arrayIPcLm2EEEEviS6_T1_,@function
        .size           _ZN2at6native29vectorized_elementwise_kernelILi2EZNS0_50_GLOBAL__N__2680c7bb_12_PowKernel_cu_140f0503_289629pow_tensor_scalar_kernel_implIssEEvRNS_18TensorIteratorBaseET0_EUlsE2_St5arrayIPcLm2EEEEviS6_T1_,(.L_x_71684 - _ZN2at6native29vectorized_elementwise_kernelILi2EZNS0_50_GLOBAL__N__2680c7bb_12_PowKernel_cu_140f0503_289629pow_tensor_scalar_kernel_implIssEEvRNS_18TensorIteratorBaseET0_EUlsE2_St5arrayIPcLm2EEEEviS6_T1_)
        .other          _ZN2at6native29vectorized_elementwise_kernelILi2EZNS0_50_GLOBAL__N__2680c7bb_12_PowKernel_cu_140f0503_289629pow_tensor_scalar_kernel_implIssEEvRNS_18TensorIteratorBaseET0_EUlsE2_St5arrayIPcLm2EEEEviS6_T1_,@"STO_CUDA_ENTRY STV_DEFAULT"
_ZN2at6native29vectorized_elementwise_kernelILi2EZNS0_50_GLOBAL__N__2680c7bb_12_PowKernel_cu_140f0503_289629pow_tensor_scalar_kernel_implIssEEvRNS_18TensorIteratorBaseET0_EUlsE2_St5arrayIPcLm2EEEEviS6_T1_:
.text._ZN2at6native29vectorized_elementwise_kernelILi2EZNS0_50_GLOBAL__N__2680c7bb_12_PowKernel_cu_140f0503_289629pow_tensor_scalar_kernel_implIssEEvRNS_18TensorIteratorBaseET0_EUlsE2_St5arrayIPcLm2EEEEviS6_T1_:
[----:B------:R-:W-:Y:S01]  /*0000*/  LDC R1, c[0x0][0x28] ;  /* 0x00000a00ff017b82 */ /* 0x000fe20000000800 */
[----:B------:R-:W0:Y:S01]  /*0010*/  S2R R0, SR_CTAID.X ;  /* 0x0000000000007919 */ /* 0x000e220000002500 */
[----:B------:R-:W-:-:S06]  /*0020*/  ULDC UR4, c[0x0][0x210] ;  /* 0x0000840000047ab9 */ /* 0x000fcc0000000800 */
[----:B------:R-:W1:Y:S01]  /*0030*/  LDC.U16 R13, c[0x0][0x218] ;  /* 0x00008600ff0d7b82 */ /* 0x000e620000000400 */
[----:B------:R-:W-:Y:S01]  /*0040*/  ULDC.64 UR6, c[0x0][0x208] ;  /* 0x0000820000067ab9 */ /* 0x000fe20000000a00 */
[----:B0-----:R-:W-:-:S05]  /*0050*/  IMAD.SHL.U32 R0, R0, 0x400, RZ ;  /* 0x0000040000007824 */ /* 0x001fca00078e00ff */
[----:B------:R-:W-:-:S04]  /*0060*/  IADD3 R10, -R0, UR4, RZ ;  /* 0x00000004000a7c10 */ /* 0x000fc8000fffe1ff */
[----:B------:R-:W-:-:S13]  /*0070*/  ISETP.GE.U32.AND P0, PT, R10, 0x400, PT ;  /* 0x000004000a00780c */ /* 0x000fda0003f06070 */
[----:B------:R-:W-:Y:S05]  /*0080*/  @!P0 BRA `(.L_x_11358) ;  /* 0x0000001000d08947 */ /* 0x000fea0003800000 */
[----:B------:R-:W0:Y:S01]  /*0090*/  S2R R2, SR_TID.X ;  /* 0x0000000000027919 */ /* 0x000e220000002100 */
[----:B------:R-:W2:Y:S01]  /*00a0*/  LDC.64 R4, c[0x0][0x230] ;  /* 0x00008c00ff047b82 */ /* 0x000ea20000000a00 */
[----:B------:R-:W-:Y:S01]  /*00b0*/  ULDC.U16 UR4, c[0x0][0x218] ;  /* 0x0000860000047ab9 */ /* 0x000fe20000000400 */
[----:B--2---:R-:W-:-:S04]  /*00c0*/  IMAD.WIDE R4, R0, 0x2, R4 ;  /* 0x0000000200047825 */ /* 0x004fc800078e0204 */
[----:B0-----:R-:W-:-:S05]  /*00d0*/  IMAD.WIDE.U32 R4, R2, 0x4, R4 ;  /* 0x0000000402047825 */ /* 0x001fca00078e0004 */
[----:B------:R-:W2:Y:S04]  /*00e0*/  LDG.E R17, desc[UR6][R4.64] ;  /* 0x0000000604117981 */ /* 0x000ea8000c1e1900 */
[----:B------:R-:W3:Y:S04]  /*00f0*/  LDG.E R6, desc[UR6][R4.64+0x200] ;  /* 0x0002000604067981 */ /* 0x000ee8000c1e1900 */
[----:B------:R-:W4:Y:S04]  /*0100*/  LDG.E R8, desc[UR6][R4.64+0x400] ;  /* 0x0004000604087981 */ /* 0x000f28000c1e1900 */
[----:B------:R-:W5:Y:S01]  /*0110*/  LDG.E R3, desc[UR6][R4.64+0x600] ;  /* 0x0006000604037981 */ /* 0x000f62000c1e1900 */
[----:B------:R-:W-:-:S06]  /*0120*/  UPRMT UR4, UR4, 0x9910, URZ ;  /* 0x0000991004047896 */ /* 0x000fcc000800003f */
[----:B------:R-:W-:Y:S02]  /*0130*/  ISETP.LE.AND P0, PT, RZ, UR4, PT ;  /* 0x00000004ff007c0c */ /* 0x000fe4000bf03270 */
[C---:B--2---:R-:W-:Y:S02]  /*0140*/  PRMT R18, R17.reuse, 0x7610, R18 ;  /* 0x0000761011127816 */ /* 0x044fe40000000012 */
[----:B------:R-:W-:Y:S02]  /*0150*/  PRMT R17, R17, 0x7632, R17 ;  /* 0x0000763211117816 */ /* 0x000fe40000000011 */
[C---:B---3--:R-:W-:Y:S02]  /*0160*/  PRMT R9, R6.reuse, 0x7610, R9 ;  /* 0x0000761006097816 */ /* 0x048fe40000000009 */
[----:B------:R-:W-:Y:S02]  /*0170*/  PRMT R6, R6, 0x7632, R6 ;  /* 0x0000763206067816 */ /* 0x000fe40000000006 */
[----:B----4-:R-:W-:-:S02]  /*0180*/  PRMT R7, R8, 0x7610, R7 ;  /* 0x0000761008077816 */ /* 0x010fc40000000007 */
[----:B------:R-:W-:Y:S02]  /*0190*/  PRMT R8, R8, 0x7632, R8 ;  /* 0x0000763208087816 */ /* 0x000fe40000000008 */
[----:B-----5:R-:W-:Y:S01]  /*01a0*/  PRMT R4, R3, 0x7610, R4 ;  /* 0x0000761003047816 */ /* 0x020fe20000000004 */
[----:B------:R-:W-:Y:S06]  /*01b0*/  @!P0 BRA `(.L_x_11359) ;  /* 0x0000000c00148947 */ /* 0x000fec0003800000 */
[----:B------:R-:W-:Y:S01]  /*01c0*/  ISETP.NE.AND P0, PT, RZ, UR4, PT ;  /* 0x00000004ff007c0c */ /* 0x000fe2000bf05270 */
[----:B------:R-:W-:Y:S02]  /*01d0*/  IMAD.MOV.U32 R19, RZ, RZ, 0x1 ;  /* 0x00000001ff137424 */ /* 0x000fe400078e00ff */
[----:B------:R-:W-:Y:S02]  /*01e0*/  IMAD.MOV.U32 R16, RZ, RZ, 0x1 ;  /* 0x00000001ff107424 */ /* 0x000fe400078e00ff */
[----:B------:R-:W-:Y:S02]  /*01f0*/  IMAD.MOV.U32 R15, RZ, RZ, 0x1 ;  /* 0x00000001ff0f7424 */ /* 0x000fe400078e00ff */
[----:B------:R-:W-:Y:S02]  /*0200*/  IMAD.MOV.U32 R14, RZ, RZ, 0x1 ;  /* 0x00000001ff0e7424 */ /* 0x000fe400078e00ff */
[----:B------:R-:W-:Y:S02]  /*0210*/  IMAD.MOV.U32 R12, RZ, RZ, 0x1 ;  /* 0x00000001ff0c7424 */ /* 0x000fe400078e00ff */
[----:B------:R-:W-:-:S02]  /*0220*/  IMAD.MOV.U32 R11, RZ, RZ, 0x1 ;  /* 0x00000001ff0b7424 */ /* 0x000fc400078e00ff */
[----:B------:R-:W-:Y:S02]  /*0230*/  IMAD.MOV.U32 R10, RZ, RZ, 0x1 ;  /* 0x00000001ff0a7424 */ /* 0x000fe400078e00ff */
[----:B------:R-:W-:Y:S01]  /*0240*/  IMAD.MOV.U32 R5, RZ, RZ, 0x1 ;  /* 0x00000001ff057424 */ /* 0x000fe200078e00ff */
[----:B------:R-:W-:Y:S06]  /*0250*/  @!P0 BRA `(.L_x_11360) ;  /* 0x00000010002c8947 */ /* 0x000fec0003800000 */
[----:B------:R-:W-:Y:S02]  /*0260*/  IMAD.MOV.U32 R5, RZ, RZ, 0x1 ;  /* 0x00000001ff057424 */ /* 0x000fe400078e00ff */
[----:B-1----:R-:W-:-:S07]  /*0270*/  IMAD.MOV.U32 R10, RZ, RZ, R13 ;  /* 0x000000ffff0a7224 */ /* 0x002fce00078e000d */
.L_x_11361:
        /* <DEDUP_REMOVED lines=20> */
[----:B------:R-:W-:Y:S02]  /*03c0*/  IMAD.MOV.U32 R10, RZ, RZ, 0x1 ;  /* 0x00000001ff0a7424 */ /* 0x000fe400078e00ff */
[----:B------:R-:W-:-:S07]  /*03d0*/  IMAD.MOV.U32 R11, RZ, RZ, R13 ;  /* 0x000000ffff0b7224 */ /* 0x000fce00078e000d */
.L_x_11362:
        /* <DEDUP_REMOVED lines=22> */
.L_x_11363:
[C---:B------:R-:W-:Y:S02]  /*0540*/  LOP3.LUT R14, R12.reuse, 0x1, RZ, 0xc0, !PT ;  /* 0x000000010c0e7812 */ /* 0x040fe400078ec0ff */
[----:B------:R-:W-:Y:S02]  /*0550*/  LOP3.LUT R15, R12, 0xffff, RZ, 0xc0, !PT ;  /* 0x0000ffff0c0f7812 */ /* 0x000fe400078ec0ff */
[----:B------:R-:W-:Y:S02]  /*0560*/  ISETP.NE.U32.AND P0, PT, R14, 0x1, PT ;  /* 0x000000010e00780c */ /* 0x000fe40003f05070 */
[----:B------:R-:W-:Y:S02]  /*0570*/  PRMT R14, R11, 0x9910, RZ ;  /* 0x000099100b0e7816 */ /* 0x000fe400000000ff */
[----:B------:R-:W-:Y:S01]  /*0580*/  LEA.HI R11, R15, R12, RZ, 0x11 ;  /* 0x0000000c0f0b7211 */ /* 0x000fe200078f88ff */
[----:B------:R-:W-:Y:S01]  /*0590*/  VIADD R12, R12, 0x1 ;  /* 0x000000010c0c7836 */ /* 0x000fe20000000000 */
[----:B------:R-:W-:-:S02]  /*05a0*/  PRMT R17, R9, 0x9910, RZ ;  /* 0x0000991009117816 */ /* 0x000fc400000000ff */
[----:B------:R-:W-:Y:S02]  /*05b0*/  SEL R9, R9, 0x1, !P0 ;  /* 0x0000000109097807 */ /* 0x000fe40004000000 */
[----:B------:R-:W-:Y:S02]  /*05c0*/  LOP3.LUT R15, R12, 0xffff, RZ, 0xc0, !PT ;  /* 0x0000ffff0c0f7812 */ /* 0x000fe400078ec0ff */
[----:B------:R-:W-:Y:S01]  /*05d0*/  PRMT R16, R9, 0x9910, RZ ;  /* 0x0000991009107816 */ /* 0x000fe200000000ff */
[----:B------:R-:W-:Y:S01]  /*05e0*/  IMAD.MOV.U32 R9, RZ, RZ, R17 ;  /* 0x000000ffff097224 */ /* 0x000fe200078e0011 */
[----:B------:R-:W-:Y:S02]  /*05f0*/  ISETP.GT.U32.AND P0, PT, R15, 0x2, PT ;  /* 0x000000020f00780c */ /* 0x000fe40003f04070 */
[----:B------:R-:W-:Y:S01]  /*0600*/  PRMT R17, R11, 0x9910, RZ ;  /* 0x000099100b117816 */ /* 0x000fe200000000ff */
[----:B------:R-:W-:Y:S02]  /*0610*/  IMAD.MOV.U32 R11, RZ, RZ, R16 ;  /* 0x000000ffff0b7224 */ /* 0x000fe400078e0010 */
[----:B------:R-:W-:-:S02]  /*0620*/  IMAD R9, R9, R9, RZ ;  /* 0x0000000909097224 */ /* 0x000fc400078e02ff */
[----:B------:R-:W-:Y:S02]  /*0630*/  IMAD.MOV.U32 R12, RZ, RZ, R17 ;  /* 0x000000ffff0c7224 */ /* 0x000fe400078e0011 */
[----:B------:R-:W-:-:S03]  /*0640*/  IMAD R11, R14, R11, RZ ;  /* 0x0000000b0e0b7224 */ /* 0x000fc600078e02ff */
[----:B------:R-:W-:Y:S01]  /*0650*/  SHF.R.S32.HI R12, RZ, 0x1, R12 ;  /* 0x00000001ff0c7819 */ /* 0x000fe2000001140c */
[----:B------:R-:W-:Y:S06]  /*0660*/  @P0 BRA `(.L_x_11363) ;  /* 0xfffffffc00b40947 */ /* 0x000fec000383ffff */
[----:B------:R-:W-:Y:S02]  /*0670*/  IMAD.MOV.U32 R12, RZ, RZ, 0x1 ;  /* 0x00000001ff0c7424 */ /* 0x000fe400078e00ff */
[----:B------:R-:W-:-:S07]  /*0680*/  IMAD.MOV.U32 R9, RZ, RZ, R13 ;  /* 0x000000ffff097224 */ /* 0x000fce00078e000d */
.L_x_11364:
        /* <DEDUP_REMOVED lines=22> */
.L_x_11365:
[C---:B------:R-:W-:Y:S02]  /*07f0*/  LOP3.LUT R9, R6.reuse, 0x1, RZ, 0xc0, !PT ;  /* 0x0000000106097812 */ /* 0x040fe400078ec0ff */
[----:B------:R-:W-:Y:S02]  /*0800*/  PRMT R15, R7, 0x9910, RZ ;  /* 0x00009910070f7816 */ /* 0x000fe400000000ff */
[----:B------:R-:W-:Y:S02]  /*0810*/  ISETP.NE.U32.AND P0, PT, R9, 0x1, PT ;  /* 0x000000010900780c */ /* 0x000fe40003f05070 */
[C---:B------:R-:W-:Y:S02]  /*0820*/  LOP3.LUT R9, R6.reuse, 0xffff, RZ, 0xc0, !PT ;  /* 0x0000ffff06097812 */ /* 0x040fe400078ec0ff */
        /* <DEDUP_REMOVED lines=15> */
[----:B------:R-:W-:Y:S02]  /*0920*/  IMAD.MOV.U32 R15, RZ, RZ, 0x1 ;  /* 0x00000001ff0f7424 */ /* 0x000fe400078e00ff */
[----:B------:R-:W-:-:S07]  /*0930*/  IMAD.MOV.U32 R6, RZ, RZ, R13 ;  /* 0x000000ffff067224 */ /* 0x000fce00078e000d */
.L_x_11366:
[----:B------:R-:W-:Y:S02]  /*0940*/  LOP3.LUT R7, R6, 0x1, RZ, 0xc0, !PT ;  /* 0x0000000106077812 */ /* 0x000fe400078ec0ff */
[----:B------:R-:W-:Y:S02]  /*0950*/  PRMT R9, R8, 0x9910, RZ ;  /* 0x0000991008097816 */ /* 0x000fe400000000ff */
        /* <DEDUP_REMOVED lines=16> */
[----:B------:R-:W-:Y:S01]  /*0a60*/  IMAD.MOV.U32 R16, RZ, RZ, 0x1 ;  /* 0x00000001ff107424 */ /* 0x000fe200078e00ff */
[----:B------:R-:W-:Y:S01]  /*0a70*/  PRMT R6, R3, 0x7632, R6 ;  /* 0x0000763203067816 */ /* 0x000fe20000000006 */
[----:B------:R-:W-:-:S07]  /*0a80*/  IMAD.MOV.U32 R7, RZ, RZ, R13 ;  /* 0x000000ffff077224 */ /* 0x000fce00078e000d */
.L_x_11367:
        /* <DEDUP_REMOVED lines=18> */
[----:B------:R-:W0:Y:S01]  /*0bb0*/  LDC R7, c[0x0][0x218] ;  /* 0x00008600ff077b82 */ /* 0x000e220000000800 */
[C---:B------:R-:W-:Y:S01]  /*0bc0*/  LOP3.LUT R8, R13.reuse, 0x1, RZ, 0xc0, !PT ;  /* 0x000000010d087812 */ /* 0x040fe200078ec0ff */
[----:B------:R-:W-:Y:S01]  /*0bd0*/  VIADD R4, R13, 0x1 ;  /* 0x000000010d047836 */ /* 0x000fe20000000000 */
[----:B------:R-:W-:Y:S02]  /*0be0*/  PRMT R3, R3, 0xbb32, RZ ;  /* 0x0000bb3203037816 */ /* 0x000fe400000000ff */
[----:B------:R-:W-:Y:S02]  /*0bf0*/  ISETP.NE.U32.AND P0, PT, R8, 0x1, PT ;  /* 0x000000010800780c */ /* 0x000fe40003f05070 */
[----:B------:R-:W-:Y:S02]  /*0c00*/  LOP3.LUT R4, R4, 0xffff, RZ, 0xc0, !PT ;  /* 0x0000ffff04047812 */ /* 0x000fe400078ec0ff */
[----:B------:R-:W-:Y:S02]  /*0c10*/  SEL R6, R6, 0x1, !P0 ;  /* 0x0000000106067807 */ /* 0x000fe40004000000 */
[----:B------:R-:W-:-:S02]  /*0c20*/  ISETP.GE.U32.AND P0, PT, R4, 0x3, PT ;  /* 0x000000030400780c */ /* 0x000fc40003f06070 */
[----:B------:R-:W-:Y:S02]  /*0c30*/  PRMT R19, R6, 0x9910, RZ ;  /* 0x0000991006137816 */ /* 0x000fe400000000ff */
[----:B0-----:R-:W-:-:S04]  /*0c40*/  LOP3.LUT R4, R7, 0xffff, RZ, 0xc0, !PT ;  /* 0x0000ffff07047812 */ /* 0x001fc800078ec0ff */
[----:B------:R-:W-:Y:S01]  /*0c50*/  LEA.HI R13, R4, R13, RZ, 0x11 ;  /* 0x0000000d040d7211 */ /* 0x000fe200078f88ff */
[----:B------:R-:W-:-:S04]  /*0c60*/  IMAD R4, R3, R3, RZ ;  /* 0x0000000303047224 */ /* 0x000fc800078e02ff */
[----:B------:R-:W-:Y:S05]  /*0c70*/  @!P0 BRA `(.L_x_11360) ;  /* 0x0000000400a48947 */ /* 0x000fea0003800000 */
[----:B------:R-:W-:Y:S02]  /*0c80*/  PRMT R3, R13, 0x9910, RZ ;  /* 0x000099100d037816 */ /* 0x000fe400000000ff */
[----:B------:R-:W-:Y:S02]  /*0c90*/  PRMT R7, R4, 0x7610, R7 ;  /* 0x0000761004077816 */ /* 0x000fe40000000007 */
[----:B------:R-:W-:-:S04]  /*0ca0*/  SHF.R.S32.HI R3, RZ, 0x1, R3 ;  /* 0x00000001ff037819 */ /* 0x000fc80000011403 */
[----:B------:R-:W-:-:S07]  /*0cb0*/  PRMT R9, R3, 0x7610, R9 ;  /* 0x0000761003097816 */ /* 0x000fce0000000009 */
.L_x_11368:
[C---:B------:R-:W-:Y:S01]  /*0cc0*/  LOP3.LUT R3, R9.reuse, 0x1, RZ, 0xc0, !PT ;  /* 0x0000000109037812 */ /* 0x040fe200078ec0ff */
[C---:B------:R-:W-:Y:S01]  /*0cd0*/  VIADD R8, R9.reuse, 0x1 ;  /* 0x0000000109087836 */ /* 0x040fe20000000000 */
[----:B------:R-:W-:Y:S02]  /*0ce0*/  LOP3.LUT R4, R9, 0xffff, RZ, 0xc0, !PT ;  /* 0x0000ffff09047812 */ /* 0x000fe400078ec0ff */
[----:B------:R-:W-:Y:S02]  /*0cf0*/  ISETP.NE.U32.AND P0, PT, R3, 0x1, PT ;  /* 0x000000010300780c */ /* 0x000fe40003f05070 */
[----:B------:R-:W-:Y:S02]  /*0d00*/  LOP3.LUT R8, R8, 0xffff, RZ, 0xc0, !PT ;  /* 0x0000ffff08087812 */ /* 0x000fe400078ec0ff */
[----:B------:R-:W-:Y:S02]  /*0d10*/  SEL R3, R7, 0x1, !P0 ;  /* 0x0000000107037807 */ /* 0x000fe40004000000 */
[----:B------:R-:W-:-:S02]  /*0d20*/  ISETP.GE.U32.AND P0, PT, R8, 0x3, PT ;  /* 0x000000030800780c */ /* 0x000fc40003f06070 */
[----:B------:R-:W-:Y:S02]  /*0d30*/  PRMT R19, R19, 0x9910, RZ ;  /* 0x0000991013137816 */ /* 0x000fe400000000ff */
[----:B------:R-:W-:Y:S02]  /*0d40*/  LEA.HI R6, R4, R9, RZ, 0x11 ;  /* 0x0000000904067211 */ /* 0x000fe400078f88ff */
[----:B------:R-:W-:Y:S01]  /*0d50*/  PRMT R3, R3, 0x9910, RZ ;  /* 0x0000991003037816 */ /* 0x000fe200000000ff */
[----:B------:R-:W-:Y:S01]  /*0d60*/  IMAD.MOV.U32 R4, RZ, RZ, R19 ;  /* 0x000000ffff047224 */ /* 0x000fe200078e0013 */
[----:B------:R-:W-:Y:S02]  /*0d70*/  PRMT R13, R7, 0x9910, RZ ;  /* 0x00009910070d7816 */ /* 0x000fe400000000ff */
[----:B------:R-:W-:Y:S01]  /*0d80*/  PRMT R6, R6, 0x9910, RZ ;  /* 0x0000991006067816 */ /* 0x000fe200000000ff */
[----:B------:R-:W-:Y:S02]  /*0d90*/  IMAD R3, R4, R3, RZ ;  /* 0x0000000304037224 */ /* 0x000fe400078e02ff */
[----:B------:R-:W-:Y:S01]  /*0da0*/  IMAD.MOV.U32 R7, RZ, RZ, R13 ;  /* 0x000000ffff077224 */ /* 0x000fe200078e000d */
[----:B------:R-:W-:-:S02]  /*0db0*/  SHF.R.S32.HI R6, RZ, 0x1, R6 ;  /* 0x00000001ff067819 */ /* 0x000fc40000011406 */
[----:B------:R-:W-:Y:S01]  /*0dc0*/  PRMT R19, R3, 0x7610, R19 ;  /* 0x0000761003137816 */ /* 0x000fe20000000013 */
[----:B------:R-:W-:Y:S01]  /*0dd0*/  IMAD R7, R7, R7, RZ ;  /* 0x0000000707077224 */ /* 0x000fe200078e02ff */
[----:B------:R-:W-:Y:S01]  /*0de0*/  PRMT R9, R6, 0x7610, R9 ;  /* 0x0000761006097816 */ /* 0x000fe20000000009 */
[----:B------:R-:W-:Y:S06]  /*0df0*/  @P0 BRA `(.L_x_11368) ;  /* 0xfffffffc00b00947 */ /* 0x000fec000383ffff */
[----:B------:R-:W-:Y:S05]  /*0e00*/  BRA `(.L_x_11360) ;  /* 0x0000000400407947 */ /* 0x000fea0003800000 */
.L_x_11359:
[----:B------:R-:W-:Y:S01]  /*0e10*/  PRMT R11, R18, 0x9910, RZ ;  /* 0x00009910120b7816 */ /* 0x000fe200000000ff */
[----:B------:R-:W-:Y:S01]  /*0e20*/  IMAD.MOV.U32 R12, RZ, RZ, 0x1 ;  /* 0x00000001ff0c7424 */ /* 0x000fe200078e00ff */
[----:B-1----:R-:W-:Y:S01]  /*0e30*/  LOP3.LUT R13, R13, 0x1, RZ, 0xc0, !PT ;  /* 0x000000010d0d7812 */ /* 0x002fe200078ec0ff */
[----:B------:R-:W-:Y:S01]  /*0e40*/  BSSY B0, `(.L_x_11369) ;  /* 0x000000c000007945 */ /* 0x000fe20003800000 */
[----:B------:R-:W-:Y:S01]  /*0e50*/  ISETP.NE.AND P0, PT, R11, 0x1, PT ;  /* 0x000000010b00780c */ /* 0x000fe20003f05270 */
[----:B------:R-:W-:Y:S01]  /*0e60*/  IMAD.MOV.U32 R10, RZ, RZ, 0x1 ;  /* 0x00000001ff0a7424 */ /* 0x000fe200078e00ff */
[----:B------:R-:W-:Y:S01]  /*0e70*/  ISETP.NE.U32.AND P1, PT, R13, 0x1, PT ;  /* 0x000000010d00780c */ /* 0x000fe20003f25070 */
[----:B------:R-:W-:Y:S01]  /*0e80*/  IMAD.MOV.U32 R5, RZ, RZ, 0x1 ;  /* 0x00000001ff057424 */ /* 0x000fe200078e00ff */
[----:B------:R-:W-:Y:S02]  /*0e90*/  PRMT R13, R9, 0x9910, RZ ;  /* 0x00009910090d7816 */ /* 0x000fe400000000ff */
[----:B------:R-:W-:-:S02]  /*0ea0*/  PRMT R17, R17, 0x9910, RZ ;  /* 0x0000991011117816 */ /* 0x000fc400000000ff */
[----:B------:R-:W-:-:S05]  /*0eb0*/  SEL R9, R12, 0xffff, P1 ;  /* 0x0000ffff0c097807 */ /* 0x000fca0000800000 */
[----:B------:R-:W-:Y:S05]  /*0ec0*/  @!P0 BRA `(.L_x_11370) ;  /* 0x00000000000c8947 */ /* 0x000fea0003800000 */
[----:B------:R-:W-:Y:S02]  /*0ed0*/  ISETP.NE.AND P0, PT, R11, -0x1, PT ;  /* 0xffffffff0b00780c */ /* 0x000fe40003f05270 */
[----:B------:R-:W-:-:S11]  /*0ee0*/  PRMT R5, R9, 0x7610, R5 ;  /* 0x0000761009057816 */ /* 0x000fd60000000005 */
[----:B------:R-:W-:-:S07]  /*0ef0*/  @P0 PRMT R5, RZ, 0x7610, R5 ;  /* 0x00007610ff050816 */ /* 0x000fce0000000005 */
.L_x_11370:
[----:B------:R-:W-:Y:S05]  /*0f00*/  BSYNC B0 ;  /* 0x0000000000007941 */ /* 0x000fea0003800000 */
.L_x_11369:
[----:B------:R-:W-:Y:S01]  /*0f10*/  PRMT R12, R3, 0xbb32, RZ ;  /* 0x0000bb32030c7816 */ /* 0x000fe200000000ff */
[----:B------:R-:W-:Y:S01]  /*0f20*/  IMAD.MOV.U32 R3, RZ, RZ, R17 ;  /* 0x000000ffff037224 */ /* 0x000fe200078e0011 */
[----:B------:R-:W-:Y:S01]  /*0f30*/  PRMT R11, R4, 0x9910, RZ ;  /* 0x00009910040b7816 */ /* 0x000fe200000000ff */
[----:B------:R-:W-:Y:S01]  /*0f40*/  IMAD.MOV.U32 R4, RZ, RZ, R13 ;  /* 0x000000ffff047224 */ /* 0x000fe200078e000d */
[----:B------:R-:W-:Y:S01]  /*0f50*/  PRMT R6, R6, 0x9910, RZ ;  /* 0x0000991006067816 */ /* 0x000fe200000000ff */
[----:B------:R-:W-:Y:S01]  /*0f60*/  IMAD.MOV.U32 R17, RZ, RZ, R12 ;  /* 0x000000ffff117224 */ /* 0x000fe200078e000c */
[----:B------:R-:W-:Y:S01]  /*0f70*/  ISETP.NE.AND P6, PT, R3, 0x1, PT ;  /* 0x000000010300780c */ /* 0x000fe20003fc5270 */
[----:B------:R-:W-:Y:S01]  /*0f80*/  IMAD.MOV.U32 R13, RZ, RZ, R11 ;  /* 0x000000ffff0d7224 */ /* 0x000fe200078e000b */
[----:B------:R-:W-:Y:S01]  /*0f90*/  PRMT R7, R7, 0x9910, RZ ;  /* 0x0000991007077816 */ /* 0x000fe200000000ff */
[----:B------:R-:W-:Y:S01]  /*0fa0*/  BSSY B0, `(.L_x_11371) ;  /* 0x000000c000007945 */ /* 0x000fe20003800000 */
[----:B------:R-:W-:-:S02]  /*0fb0*/  PRMT R8, R8, 0x9910, RZ ;  /* 0x0000991008087816 */ /* 0x000fc400000000ff */
[----:B------:R-:W-:Y:S02]  /*0fc0*/  ISETP.NE.AND P0, PT, R4, 0x1, PT ;  /* 0x000000010400780c */ /* 0x000fe40003f05270 */
[----:B------:R-:W-:Y:S02]  /*0fd0*/  ISETP.NE.AND P1, PT, R6, 0x1, PT ;  /* 0x000000010600780c */ /* 0x000fe40003f25270 */
[----:B------:R-:W-:Y:S02]  /*0fe0*/  ISETP.NE.AND P2, PT, R7, 0x1, PT ;  /* 0x000000010700780c */ /* 0x000fe40003f45270 */
[----:B------:R-:W-:Y:S02]  /*0ff0*/  ISETP.NE.AND P3, PT, R8, 0x1, PT ;  /* 0x000000010800780c */ /* 0x000fe40003f65270 */
[----:B------:R-:W-:Y:S02]  /*1000*/  ISETP.NE.AND P4, PT, R13, 0x1, PT ;  /* 0x000000010d00780c */ /* 0x000fe40003f85270 */
[----:B------:R-:W-:Y:S01]  /*1010*/  ISETP.NE.AND P5, PT, R17, 0x1, PT ;  /* 0x000000011100780c */ /* 0x000fe20003fa5270 */
[----:B------:R-:W-:-:S12]  /*1020*/  @!P6 BRA `(.L_x_11372) ;  /* 0x00000000000ce947 */ /* 0x000fd80003800000 */
[----:B------:R-:W-:Y:S02]  /*1030*/  ISETP.NE.AND P6, PT, R3, -0x1, PT ;  /* 0xffffffff0300780c */ /* 0x000fe40003fc5270 */
[----:B------:R-:W-:-:S11]  /*1040*/  PRMT R10, R9, 0x7610, R10 ;  /* 0x00007610090a7816 */ /* 0x000fd6000000000a */
[----:B------:R-:W-:-:S07]  /*1050*/  @P6 PRMT R10, RZ, 0x7610, R10 ;  /* 0x00007610ff0a6816 */ /* 0x000fce000000000a */
.L_x_11372:
[----:B------:R-:W-:Y:S05]  /*1060*/  BSYNC B0 ;  /* 0x0000000000007941 */ /* 0x000fea0003800000 */
.L_x_11371:
[----:B------:R-:W-:Y:S01]  /*1070*/  BSSY B0, `(.L_x_11373) ;  /* 0x0000009000007945 */ /* 0x000fe20003800000 */
[----:B------:R-:W-:Y:S02]  /*1080*/  IMAD.MOV.U32 R12, RZ, RZ, 0x1 ;  /* 0x00000001ff0c7424 */ /* 0x000fe400078e00ff */
[----:B------:R-:W-:Y:S02]  /*1090*/  IMAD.MOV.U32 R11, RZ, RZ, 0x1 ;  /* 0x00000001ff0b7424 */ /* 0x000fe400078e00ff */
[----:B------:R-:W-:Y:S02]  /*10a0*/  IMAD.MOV.U32 R15, RZ, RZ, 0x1 ;  /* 0x00000001ff0f7424 */ /* 0x000fe400078e00ff */
[----:B------:R-:W-:Y:S01]  /*10b0*/  IMAD.MOV.U32 R14, RZ, RZ, 0x1 ;  /* 0x00000001ff0e7424 */ /* 0x000fe200078e00ff */
[----:B------:R-:W-:Y:S06]  /*10c0*/  @!P0 BRA `(.L_x_11374) ;  /* 0x00000000000c8947 */ /* 0x000fec0003800000 */
[----:B------:R-:W-:Y:S02]  /*10d0*/  ISETP.NE.AND P0, PT, R4, -0x1, PT ;  /* 0xffffffff0400780c */ /* 0x000fe40003f05270 */
[----:B------:R-:W-:-:S11]  /*10e0*/  PRMT R11, R9, 0x7610, R11 ;  /* 0x00007610090b7816 */ /* 0x000fd6000000000b */
[----:B------:R-:W-:-:S07]  /*10f0*/  @P0 PRMT R11, RZ, 0x7610, R11 ;  /* 0x00007610ff0b0816 */ /* 0x000fce000000000b */
.L_x_11374:
[----:B------:R-:W-:Y:S05]  /*1100*/  BSYNC B0 ;  /* 0x0000000000007941 */ /* 0x000fea0003800000 */
.L_x_11373:
[----:B------:R-:W-:Y:S04]  /*1110*/  BSSY B0, `(.L_x_11375) ;  /* 0x0000005000007945 */ /* 0x000fe80003800000 */
[----:B------:R-:W-:Y:S05]  /*1120*/  @!P1 BRA `(.L_x_11376) ;  /* 0x00000000000c9947 */ /* 0x000fea0003800000 */
[----:B------:R-:W-:Y:S02]  /*1130*/  ISETP.NE.AND P0, PT, R6, -0x1, PT ;  /* 0xffffffff0600780c */ /* 0x000fe40003f05270 */
[----:B------:R-:W-:-:S11]  /*1140*/  PRMT R12, R9, 0x7610, R12 ;  /* 0x00007610090c7816 */ /* 0x000fd6000000000c */
[----:B------:R-:W-:-:S07]  /*1150*/  @P0 PRMT R12, RZ, 0x7610, R12 ;  /* 0x00007610ff0c0816 */ /* 0x000fce000000000c */
.L_x_11376:
[----:B------:R-:W-:Y:S05]  /*1160*/  BSYNC B0 ;  /* 0x0000000000007941 */ /* 0x000fea0003800000 */
.L_x_11375:
[----:B------:R-:W-:Y:S01]  /*1170*/  BSSY B0, `(.L_x_11377) ;  /* 0x0000006000007945 */ /* 0x000fe20003800000 */
[----:B------:R-:W-:-:S03]  /*1180*/  IMAD.MOV.U32 R16, RZ, RZ, 0x1 ;  /* 0x00000001ff107424 */ /* 0x000fc600078e00ff */
[----:B------:R-:W-:Y:S05]  /*1190*/  @!P2 BRA `(.L_x_11378) ;  /* 0x00000000000ca947 */ /* 0x000fea0003800000 */
[----:B------:R-:W-:Y:S02]  /*11a0*/  ISETP.NE.AND P0, PT, R7, -0x1, PT ;  /* 0xffffffff0700780c */ /* 0x000fe40003f05270 */
[----:B------:R-:W-:-:S11]  /*11b0*/  PRMT R14, R9, 0x7610, R14 ;  /* 0x00007610090e7816 */ /* 0x000fd6000000000e */
[----:B------:R-:W-:-:S07]  /*11c0*/  @P0 PRMT R14, RZ, 0x7610, R14 ;  /* 0x00007610ff0e0816 */ /* 0x000fce000000000e */
.L_x_11378:
[----:B------:R-:W-:Y:S05]  /*11d0*/  BSYNC B0 ;  /* 0x0000000000007941 */ /* 0x000fea0003800000 */
.L_x_11377:
[----:B------:R-:W-:Y:S04]  /*11e0*/  BSSY B0, `(.L_x_11379) ;  /* 0x0000005000007945 */ /* 0x000fe80003800000 */
[----:B------:R-:W-:Y:S05]  /*11f0*/  @!P3 BRA `(.L_x_11380) ;  /* 0x00000000000cb947 */ /* 0x000fea0003800000 */
[----:B------:R-:W-:Y:S02]  /*1200*/  ISETP.NE.AND P0, PT, R8, -0x1, PT ;  /* 0xffffffff0800780c */ /* 0x000fe40003f05270 */
[----:B------:R-:W-:-:S11]  /*1210*/  PRMT R15, R9, 0x7610, R15 ;  /* 0x00007610090f7816 */ /* 0x000fd6000000000f */
[----:B------:R-:W-:-:S07]  /*1220*/  @P0 PRMT R15, RZ, 0x7610, R15 ;  /* 0x00007610ff0f0816 */ /* 0x000fce000000000f */
.L_x_11380:
[----:B------:R-:W-:Y:S05]  /*1230*/  BSYNC B0 ;  /* 0x0000000000007941 */ /* 0x000fea0003800000 */
.L_x_11379:
[----:B------:R-:W-:Y:S01]  /*1240*/  BSSY B0, `(.L_x_11381) ;  /* 0x0000006000007945 */ /* 0x000fe20003800000 */
[----:B------:R-:W-:-:S03]  /*1250*/  IMAD.MOV.U32 R19, RZ, RZ, 0x1 ;  /* 0x00000001ff137424 */ /* 0x000fc600078e00ff */
[----:B------:R-:W-:Y:S05]  /*1260*/  @!P4 BRA `(.L_x_11382) ;  /* 0x00000000000cc947 */ /* 0x000fea0003800000 */
[----:B------:R-:W-:Y:S02]  /*1270*/  ISETP.NE.AND P0, PT, R13, -0x1, PT ;  /* 0xffffffff0d00780c */ /* 0x000fe40003f05270 */
[----:B------:R-:W-:-:S11]  /*1280*/  PRMT R16, R9, 0x7610, R16 ;  /* 0x0000761009107816 */ /* 0x000fd60000000010 */
[----:B------:R-:W-:-:S07]  /*1290*/  @P0 PRMT R16, RZ, 0x7610, R16 ;  /* 0x00007610ff100816 */ /* 0x000fce0000000010 */
.L_x_11382:
[----:B------:R-:W-:Y:S05]  /*12a0*/  BSYNC B0 ;  /* 0x0000000000007941 */ /* 0x000fea0003800000 */
.L_x_11381:
[----:B------:R-:W-:Y:S04]  /*12b0*/  BSSY B0, `(.L_x_11360) ;  /* 0x0000005000007945 */ /* 0x000fe80003800000 */
[----:B------:R-:W-:Y:S05]  /*12c0*/  @!P5 BRA `(.L_x_11383) ;  /* 0x00000000000cd947 */ /* 0x000fea0003800000 */
[----:B------:R-:W-:Y:S02]  /*12d0*/  ISETP.NE.AND P0, PT, R17, -0x1, PT ;  /* 0xffffffff1100780c */ /* 0x000fe40003f05270 */
[----:B------:R-:W-:-:S11]  /*12e0*/  PRMT R19, R9, 0x7610, R19 ;  /* 0x0000761009137816 */ /* 0x000fd60000000013 */
[----:B------:R-:W-:-:S07]  /*12f0*/  @P0 PRMT R19, RZ, 0x7610, R19 ;  /* 0x00007610ff130816 */ /* 0x000fce0000000013 */
.L_x_11383:
[----:B------:R-:W-:Y:S05]  /*1300*/  BSYNC B0 ;  /* 0x0000000000007941 */ /* 0x000fea0003800000 */
.L_x_11360:
[----:B------:R-:W0:Y:S01]  /*1310*/  LDC.64 R6, c[0x0][0x228] ;  /* 0x00008a00ff067b82 */ /* 0x000e220000000a00 */
[----:B------:R-:W-:Y:S02]  /*1320*/  PRMT R5, R5, 0x5410, R10 ;  /* 0x0000541005057816 */ /* 0x000fe4000000000a */
[----:B------:R-:W-:Y:S02]  /*1330*/  PRMT R11, R11, 0x5410, R12 ;  /* 0x000054100b0b7816 */ /* 0x000fe4000000000c */
[----:B------:R-:W-:Y:S02]  /*1340*/  PRMT R15, R14, 0x5410, R15 ;  /* 0x000054100e0f7816 */ /* 0x000fe4000000000f */
[----:B------:R-:W-:Y:S01]  /*1350*/  PRMT R19, R16, 0x5410, R19 ;  /* 0x0000541010137816 */ /* 0x000fe20000000013 */
[----:B0-----:R-:W-:-:S04]  /*1360*/  IMAD.WIDE.U32 R6, R0, 0x2, R6 ;  /* 0x0000000200067825 */ /* 0x001fc800078e0006 */
[----:B------:R-:W-:-:S05]  /*1370*/  IMAD.WIDE R6, R2, 0x4, R6 ;  /* 0x0000000402067825 */ /* 0x000fca00078e0206 */
[----:B------:R-:W-:Y:S04]  /*1380*/  STG.E desc[UR6][R6.64], R5 ;  /* 0x0000000506007986 */ /* 0x000fe8000c101906 */
[----:B------:R-:W-:Y:S04]  /*1390*/  STG.E desc[UR6][R6.64+0x200], R11 ;  /* 0x0002000b06007986 */ /* 0x000fe8000c101906 */
[----:B------:R-:W-:Y:S04]  /*13a0*/  STG.E desc[UR6][R6.64+0x400], R15 ;  /* 0x0004000f06007986 */ /* 0x000fe8000c101906 */
[----:B------:R-:W-:Y:S01]  /*13b0*/  STG.E desc[UR6][R6.64+0x600], R19 ;  /* 0x0006001306007986 */ /* 0x000fe2000c101906 */
[----:B------:R-:W-:Y:S05]  /*13c0*/  EXIT ;  /* 0x000000000000794d */ /* 0x000fea0003800000 */
.L_x_11358:
[----:B------:R-:W0:Y:S01]  /*13d0*/  S2R R11, SR_TID.X ;  /* 0x00000000000b7919 */ /* 0x000e220000002100 */
[----:B------:R-:W-:Y:S01]  /*13e0*/  BSSY B0, `(.L_x_11384) ;  /* 0x0000015000007945 */ /* 0x000fe20003800000 */
[----:B------:R-:W-:Y:S02]  /*13f0*/  PRMT R15, RZ, 0x7610, R15 ;  /* 0x00007610ff0f7816 */ /* 0x000fe4000000000f */
[----:B------:R-:W-:Y:S02]  /*1400*/  PRMT R16, RZ, 0x7610, R16 ;  /* 0x00007610ff107816 */ /* 0x000fe40000000010 */
[----:B0-----:R-:W-:Y:S01]  /*1410*/  ISETP.GE.AND P0, PT, R11, R10, PT ;  /* 0x0000000a0b00720c */ /* 0x001fe20003f06270 */
[----:B------:R-:W-:-:S12]  /*1420*/  IMAD.MOV.U32 R3, RZ, RZ, R11 ;  /* 0x000000ffff037224 */ /* 0x000fd800078e000b */
[----:B------:R-:W-:-:S05]  /*1430*/  @!P0 VIADD R3, R11, 0x80 ;  /* 0x000000800b038836 */ /* 0x000fca0000000000 */
[----:B------:R-:W-:-:S13]  /*1440*/  ISETP.GE.AND P1, PT, R3, R10, PT ;  /* 0x0000000a0300720c */ /* 0x000fda0003f26270 */
[----:B------:R-:W-:Y:S02]  /*1450*/  @!P1 IMAD.IADD R17, R0, 0x1, R3 ;  /* 0x0000000100119824 */ /* 0x000fe400078e0203 */
[----:B------:R-:W-:-:S05]  /*1460*/  @!P1 VIADD R3, R3, 0x80 ;  /* 0x0000008003039836 */ /* 0x000fca0000000000 */
[----:B------:R-:W-:-:S13]  /*1470*/  ISETP.GE.AND P2, PT, R3, R10, PT ;  /* 0x0000000a0300720c */ /* 0x000fda0003f46270 */
[----:B------:R-:W-:Y:S05]  /*1480*/  @P2 BRA `(.L_x_11385) ;  /* 0x0000000000282947 */ /* 0x000fea0003800000 */
[----:B------:R-:W0:Y:S01]  /*1490*/  LDC.64 R4, c[0x0][0x230] ;  /* 0x00008c00ff047b82 */ /* 0x000e220000000a00 */
[----:B------:R-:W-:Y:S02]  /*14a0*/  IMAD.IADD R7, R0, 0x1, R3 ;  /* 0x0000000100077824 */ /* 0x000fe400078e0203 */
[----:B------:R-:W-:-:S05]  /*14b0*/  VIADD R3, R3, 0x80 ;  /* 0x0000008003037836 */ /* 0x000fca0000000000 */
[----:B------:R-:W-:-:S13]  /*14c0*/  ISETP.GE.AND P2, PT, R3, R10, PT ;  /* 0x0000000a0300720c */ /* 0x000fda0003f46270 */
[----:B------:R-:W-:Y:S02]  /*14d0*/  @!P2 IMAD.IADD R9, R0, 0x1, R3 ;  /* 0x000000010009a824 */ /* 0x000fe400078e0203 */
[----:B0-----:R-:W-:-:S04]  /*14e0*/  IMAD.WIDE.U32 R6, R7, 0x2, R4 ;  /* 0x0000000207067825 */ /* 0x001fc800078e0004 */
[----:B------:R-:W-:Y:S01]  /*14f0*/  @!P2 IMAD.WIDE.U32 R4, R9, 0x2, R4 ;  /* 0x000000020904a825 */ /* 0x000fe200078e0004 */
[----:B------:R0:W5:Y:S04]  /*1500*/  LDG.E.U16 R16, desc[UR6][R6.64] ;  /* 0x0000000606107981 */ /* 0x000168000c1e1500 */
[----:B------:R0:W5:Y:S01]  /*1510*/  @!P2 LDG.E.U16 R15, desc[UR6][R4.64] ;  /* 0x00000006040fa981 */ /* 0x000162000c1e1500 */
[----:B------:R-:W-:-:S07]  /*1520*/  @!P2 VIADD R3, R3, 0x80 ;  /* 0x000000800303a836 */ /* 0x000fce0000000000 */
.L_x_11385:
[----:B------:R-:W-:Y:S05]  /*1530*/  BSYNC B0 ;  /* 0x0000000000007941 */ /* 0x000fea0003800000 */
.L_x_11384:
[----:B------:R-:W-:Y:S01]  /*1540*/  ISETP.GE.AND P2, PT, R3, R10, PT ;  /* 0x0000000a0300720c */ /* 0x000fe20003f46270 */
[----:B------:R-:W-:Y:S01]  /*1550*/  BSSY B0, `(.L_x_11386) ;  /* 0x000000e000007945 */ /* 0x000fe20003800000 */
[----:B------:R-:W-:Y:S02]  /*1560*/  PRMT R12, RZ, 0x7610, R12 ;  /* 0x00007610ff0c7816 */ /* 0x000fe4000000000c */
[----:B------:R-:W-:-:S09]  /*1570*/  PRMT R14, RZ, 0x7610, R14 ;  /* 0x00007610ff0e7816 */ /* 0x000fd2000000000e */
[----:B------:R-:W-:Y:S05]  /*1580*/  @P2 BRA `(.L_x_11387) ;  /* 0x0000000000282947 */ /* 0x000fea0003800000 */
[----:B0-----:R-:W0:Y:S01]  /*1590*/  LDC.64 R4, c[0x0][0x230] ;  /* 0x00008c00ff047b82 */ /* 0x001e220000000a00 */
        /* <DEDUP_REMOVED lines=9> */
.L_x_11387:
[----:B------:R-:W-:Y:S05]  /*1630*/  BSYNC B0 ;  /* 0x0000000000007941 */ /* 0x000fea0003800000 */
.L_x_11386:
[----:B------:R-:W-:Y:S01]  /*1640*/  ISETP.GE.AND P3, PT, R3, R10, PT ;  /* 0x0000000a0300720c */ /* 0x000fe20003f66270 */
[----:B------:R-:W3:Y:S01]  /*1650*/  @!P0 LDC.64 R18, c[0x0][0x230] ;  /* 0x00008c00ff128b82 */ /* 0x000ee20000000a00 */
[----:B------:R-:W-:Y:S01]  /*1660*/  @!P0 IMAD.IADD R21, R0, 0x1, R11 ;  /* 0x0000000100158824 */ /* 0x000fe200078e020b */
[----:B------:R-:W-:Y:S01]  /*1670*/  PRMT R20, RZ, 0x7610, R20 ;  /* 0x00007610ff147816 */ /* 0x000fe20000000014 */
[----:B------:R-:W-:-:S05]  /*1680*/  ULDC.U16 UR4, c[0x0][0x218] ;  /* 0x0000860000047ab9 */ /* 0x000fca0000000400 */
[----:B0-2---:R-:W0:Y:S04]  /*1690*/  @!P1 LDC.64 R4, c[0x0][0x230] ;  /* 0x00008c00ff049b82 */ /* 0x005e280000000a00 */
[----:B------:R-:W-:Y:S02]  /*16a0*/  @!P3 IMAD.IADD R25, R0, 0x1, R3 ;  /* 0x000000010019b824 */ /* 0x000fe400078e0203 */
[----:B------:R-:W-:Y:S02]  /*16b0*/  @!P3 VIADD R3, R3, 0x80 ;  /* 0x000000800303b836 */ /* 0x000fe40000000000 */
[----:B------:R-:W2:Y:S03]  /*16c0*/  @!P3 LDC.64 R6, c[0x0][0x230] ;  /* 0x00008c00ff06bb82 */ /* 0x000ea60000000a00 */
[----:B------:R-:W-:-:S13]  /*16d0*/  ISETP.GE.AND P2, PT, R3, R10, PT ;  /* 0x0000000a0300720c */ /* 0x000fda0003f46270 */
[----:B------:R-:W4:Y:S01]  /*16e0*/  @!P2 LDC.64 R8, c[0x0][0x230] ;  /* 0x00008c00ff08ab82 */ /* 0x000f220000000a00 */
[----:B------:R-:W-:Y:S02]  /*16f0*/  @!P2 IMAD.IADD R23, R0, 0x1, R3 ;  /* 0x000000010017a824 */ /* 0x000fe400078e0203 */
[--C-:B---3--:R-:W-:Y:S01]  /*1700*/  @!P0 IMAD.WIDE.U32 R2, R21, 0x2, R18.reuse ;  /* 0x0000000215028825 */ /* 0x108fe200078e0012 */
[----:B------:R-:W-:Y:S01]  /*1710*/  PRMT R18, RZ, 0x7610, R18 ;  /* 0x00007610ff127816 */ /* 0x000fe20000000012 */
[----:B------:R-:W-:Y:S01]  /*1720*/  UPRMT UR4, UR4, 0x9910, URZ ;  /* 0x0000991004047896 */ /* 0x000fe2000800003f */
[----:B------:R-:W-:Y:S01]  /*1730*/  PRMT R19, RZ, 0x7610, R19 ;  /* 0x00007610ff137816 */ /* 0x000fe20000000013 */
[----:B0-----:R-:W-:Y:S01]  /*1740*/  @!P1 IMAD.WIDE.U32 R4, R17, 0x2, R4 ;  /* 0x0000000211049825 */ /* 0x001fe200078e0004 */
[----:B------:R-:W-:Y:S01]  /*1750*/  PRMT R17, RZ, 0x7610, R17 ;  /* 0x00007610ff117816 */ /* 0x000fe20000000011 */
[----:B------:R0:W5:Y:S02]  /*1760*/  @!P0 LDG.E.U16 R20, desc[UR6][R2.64] ;  /* 0x0000000602148981 */ /* 0x000164000c1e1500 */
[----:B--2---:R-:W-:-:S02]  /*1770*/  @!P3 IMAD.WIDE.U32 R6, R25, 0x2, R6 ;  /* 0x000000021906b825 */ /* 0x004fc400078e0006 */
[----:B------:R0:W5:Y:S04]  /*1780*/  @!P1 LDG.E.U16 R19, desc[UR6][R4.64] ;  /* 0x0000000604139981 */ /* 0x000168000c1e1500 */
[----:B------:R0:W5:Y:S01]  /*1790*/  @!P3 LDG.E.U16 R18, desc[UR6][R6.64] ;  /* 0x000000060612b981 */ /* 0x000162000c1e1500 */
[----:B----4-:R-:W-:-:S05]  /*17a0*/  @!P2 IMAD.WIDE.U32 R8, R23, 0x2, R8 ;  /* 0x000000021708a825 */ /* 0x010fca00078e0008 */
[----:B------:R0:W5:Y:S01]  /*17b0*/  @!P2 LDG.E.U16 R17, desc[UR6][R8.64] ;  /* 0x000000060811a981 */ /* 0x000162000c1e1500 */
[----:B------:R-:W-:-:S13]  /*17c0*/  ISETP.LE.AND P1, PT, RZ, UR4, PT ;  /* 0x00000004ff007c0c */ /* 0x000fda000bf23270 */
[----:B0-----:R-:W-:Y:S05]  /*17d0*/  @!P1 BRA `(.L_x_11388) ;  /* 0x0000000c00b89947 */ /* 0x001fea0003800000 */
        /* <DEDUP_REMOVED lines=10> */
[C---:B------:R-:W-:Y:S01]  /*1880*/  VIADD R21, R11.reuse, 0x100 ;  /* 0x000001000b157836 */ /* 0x040fe20000000000 */
[----:B------:R-:W-:Y:S01]  /*1890*/  BSSY B0, `(.L_x_11390) ;  /* 0x000001e000007945 */ /* 0x000fe20003800000 */
[C---:B------:R-:W-:Y:S02]  /*18a0*/  VIADD R27, R11.reuse, 0x80 ;  /* 0x000000800b1b7836 */ /* 0x040fe40000000000 */
[----:B------:R-:W-:Y:S01]  /*18b0*/  VIADD R23, R11, 0x180 ;  /* 0x000001800b177836 */ /* 0x000fe20000000000 */
[-C--:B------:R-:W-:Y:S01]  /*18c0*/  ISETP.GE.AND P4, PT, R21, R10.reuse, PT ;  /* 0x0000000a1500720c */ /* 0x080fe20003f86270 */
[----:B------:R-:W-:Y:S01]  /*18d0*/  VIADD R25, R11, 0x200 ;  /* 0x000002000b197836 */ /* 0x000fe20000000000 */
[-C--:B------:R-:W-:Y:S01]  /*18e0*/  ISETP.GE.AND P5, PT, R27, R10.reuse, PT ;  /* 0x0000000a1b00720c */ /* 0x080fe20003fa6270 */
[----:B------:R-:W-:Y:S01]  /*18f0*/  VIADD R21, R11, 0x280 ;  /* 0x000002800b157836 */ /* 0x000fe20000000000 */
[-C--:B------:R-:W-:Y:S02]  /*1900*/  ISETP.GE.AND P3, PT, R23, R10.reuse, PT ;  /* 0x0000000a1700720c */ /* 0x080fe40003f66270 */
[----:B------:R-:W-:Y:S01]  /*1910*/  ISETP.GE.AND P2, PT, R25, R10, PT ;  /* 0x0000000a1900720c */ /* 0x000fe20003f46270 */
[----:B------:R-:W-:-:S12]  /*1920*/  @P0 BRA `(.L_x_11391) ;  /* 0x0000000000500947 */ /* 0x000fd80003800000 */
[----:B------:R-:W-:Y:S02]  /*1930*/  IMAD.MOV.U32 R9, RZ, RZ, 0x1 ;  /* 0x00000001ff097424 */ /* 0x000fe400078e00ff */
[----:B-1----:R-:W-:-:S07]  /*1940*/  IMAD.MOV.U32 R22, RZ, RZ, R13 ;  /* 0x000000ffff167224 */ /* 0x002fce00078e000d */
.L_x_11392:
        /* <DEDUP_REMOVED lines=18> */
.L_x_11391:
[----:B------:R-:W-:Y:S05]  /*1a70*/  BSYNC B0 ;  /* 0x0000000000007941 */ /* 0x000fea0003800000 */
.L_x_11390:
[----:B------:R-:W-:Y:S01]  /*1a80*/  BSSY B0, `(.L_x_11393) ;  /* 0x0000018000007945 */ /* 0x000fe20003800000 */
[----:B------:R-:W-:Y:S01]  /*1a90*/  ISETP.GE.AND P1, PT, R21, R10, PT ;  /* 0x0000000a1500720c */ /* 0x000fe20003f26270 */
[----:B------:R-:W-:Y:S02]  /*1aa0*/  VIADD R21, R11, 0x300 ;  /* 0x000003000b157836 */ /* 0x000fe40000000000 */
[----:B------:R-:W-:Y:S10]  /*1ab0*/  @P5 BRA `(.L_x_11394) ;  /* 0x0000000000505947 */ /* 0x000ff40003800000 */
[----:B------:R-:W-:Y:S02]  /*1ac0*/  IMAD.MOV.U32 R8, RZ, RZ, 0x1 ;  /* 0x00000001ff087424 */ /* 0x000fe400078e00ff */
[----:B-1---5:R-:W-:-:S07]  /*1ad0*/  IMAD.MOV.U32 R20, RZ, RZ, R13 ;  /* 0x000000ffff147224 */ /* 0x022fce00078e000d */
.L_x_11395:
[C---:B------:R-:W-:Y:S02]  /*1ae0*/  LOP3.LUT R22, R20.reuse, 0x1, RZ, 0xc0, !PT ;  /* 0x0000000114167812 */ /* 0x040fe400078ec0ff */
[----:B------:R-:W-:Y:S02]  /*1af0*/  LOP3.LUT R23, R20, 0xffff, RZ, 0xc0, !PT ;  /* 0x0000ffff14177812 */ /* 0x000fe400078ec0ff */
[----:B------:R-:W-:Y:S02]  /*1b00*/  ISETP.NE.U32.AND P5, PT, R22, 0x1, PT ;  /* 0x000000011600780c */ /* 0x000fe40003fa5070 */
[C---:B------:R-:W-:Y:S02]  /*1b10*/  PRMT R24, R19.reuse, 0x9910, RZ ;  /* 0x0000991013187816 */ /* 0x040fe400000000ff */
[----:B------:R-:W-:Y:S02]  /*1b20*/  SEL R19, R19, 0x1, !P5 ;  /* 0x0000000113137807 */ /* 0x000fe40006800000 */
[----:B------:R-:W-:Y:S01]  /*1b30*/  LEA.HI R22, R23, R20, RZ, 0x11 ;  /* 0x0000001417167211 */ /* 0x000fe200078f88ff */
[----:B------:R-:W-:Y:S01]  /*1b40*/  VIADD R20, R20, 0x1 ;  /* 0x0000000114147836 */ /* 0x000fe20000000000 */
[----:B------:R-:W-:Y:S01]  /*1b50*/  PRMT R23, R19, 0x9910, RZ ;  /* 0x0000991013177816 */ /* 0x000fe200000000ff */
[----:B------:R-:W-:Y:S01]  /*1b60*/  IMAD.MOV.U32 R19, RZ, RZ, R24 ;  /* 0x000000ffff137224 */ /* 0x000fe200078e0018 */
[----:B------:R-:W-:-:S02]  /*1b70*/  PRMT R24, R22, 0x9910, RZ ;  /* 0x0000991016187816 */ /* 0x000fc400000000ff */
[----:B------:R-:W-:Y:S01]  /*1b80*/  LOP3.LUT R22, R20, 0xffff, RZ, 0xc0, !PT ;  /* 0x0000ffff14167812 */ /* 0x000fe200078ec0ff */
[----:B------:R-:W-:Y:S01]  /*1b90*/  IMAD R19, R19, R19, RZ ;  /* 0x0000001313137224 */ /* 0x000fe200078e02ff */
[----:B------:R-:W-:Y:S01]  /*1ba0*/  PRMT R8, R8, 0x9910, RZ ;  /* 0x0000991008087816 */ /* 0x000fe200000000ff */
[----:B------:R-:W-:Y:S01]  /*1bb0*/  IMAD.MOV.U32 R20, RZ, RZ, R24 ;  /* 0x000000ffff147224 */ /* 0x000fe200078e0018 */
[----:B------:R-:W-:-:S03]  /*1bc0*/  ISETP.GT.U32.AND P5, PT, R22, 0x2, PT ;  /* 0x000000021600780c */ /* 0x000fc60003fa4070 */
[----:B------:R-:W-:Y:S01]  /*1bd0*/  IMAD R8, R8, R23, RZ ;  /* 0x0000001708087224 */ /* 0x000fe200078e02ff */
[----:B------:R-:W-:-:S09]  /*1be0*/  SHF.R.S32.HI R20, RZ, 0x1, R20 ;  /* 0x00000001ff147819 */ /* 0x000fd20000011414 */
[----:B------:R-:W-:Y:S05]  /*1bf0*/  @P5 BRA `(.L_x_11395) ;  /* 0xfffffffc00b85947 */ /* 0x000fea000383ffff */
.L_x_11394:
[----:B------:R-:W-:Y:S05]  /*1c00*/  BSYNC B0 ;  /* 0x0000000000007941 */ /* 0x000fea0003800000 */
.L_x_11393:
[----:B------:R-:W-:Y:S01]  /*1c10*/  BSSY B0, `(.L_x_11396) ;  /* 0x000001a000007945 */ /* 0x000fe20003800000 */
[----:B------:R-:W-:Y:S01]  /*1c20*/  ISETP.GE.AND P5, PT, R21, R10, PT ;  /* 0x0000000a1500720c */ /* 0x000fe20003fa6270 */
[----:B-----5:R-:W-:Y:S02]  /*1c30*/  VIADD R19, R11, 0x380 ;  /* 0x000003800b137836 */ /* 0x020fe40000000000 */
[----:B------:R-:W-:Y:S10]  /*1c40*/  @P4 BRA `(.L_x_11397) ;  /* 0x0000000000584947 */ /* 0x000ff40003800000 */
[----:B------:R-:W-:Y:S02]  /*1c50*/  IMAD.MOV.U32 R7, RZ, RZ, 0x1 ;  /* 0x00000001ff077424 */ /* 0x000fe400078e00ff */
[----:B-1----:R-:W-:-:S07]  /*1c60*/  IMAD.MOV.U32 R20, RZ, RZ, R13 ;  /* 0x000000ffff147224 */ /* 0x002fce00078e000d */
.L_x_11398:
        /* <DEDUP_REMOVED lines=20> */
.L_x_11397:
[----:B------:R-:W-:Y:S05]  /*1db0*/  BSYNC B0 ;  /* 0x0000000000007941 */ /* 0x000fea0003800000 */
.L_x_11396:
[----:B------:R-:W-:Y:S01]  /*1dc0*/  BSSY B0, `(.L_x_11399) ;  /* 0x0000019000007945 */ /* 0x000fe20003800000 */
[----:B------:R-:W-:-:S03]  /*1dd0*/  ISETP.GE.AND P4, PT, R19, R10, PT ;  /* 0x0000000a1300720c */ /* 0x000fc60003f86270 */
[----:B------:R-:W-:Y:S10]  /*1de0*/  @P3 BRA `(.L_x_11400) ;  /* 0x0000000000583947 */ /* 0x000ff40003800000 */
[----:B------:R-:W-:Y:S02]  /*1df0*/  IMAD.MOV.U32 R6, RZ, RZ, 0x1 ;  /* 0x00000001ff067424 */ /* 0x000fe400078e00ff */
[----:B-1----:R-:W-:-:S07]  /*1e00*/  IMAD.MOV.U32 R16, RZ, RZ, R13 ;  /* 0x000000ffff107224 */ /* 0x002fce00078e000d */
.L_x_11401:
[----:B------:R-:W-:Y:S02]  /*1e10*/  LOP3.LUT R19, R16, 0x1, RZ, 0xc0, !PT ;  /* 0x0000000110137812 */ /* 0x000fe400078ec0ff */
[----:B------:R-:W-:Y:S02]  /*1e20*/  PRMT R20, R6, 0x9910, RZ ;  /* 0x0000991006147816 */ /* 0x000fe400000000ff */
[----:B------:R-:W-:Y:S02]  /*1e30*/  ISETP.NE.U32.AND P3, PT, R19, 0x1, PT ;  /* 0x000000011300780c */ /* 0x000fe40003f65070 */
[C---:B------:R-:W-:Y:S02]  /*1e40*/  LOP3.LUT R19, R16.reuse, 0xffff, RZ, 0xc0, !PT ;  /* 0x0000ffff10137812 */ /* 0x040fe400078ec0ff */
[----:B------:R-:W-:Y:S02]  /*1e50*/  PRMT R22, R15, 0x9910, RZ ;  /* 0x000099100f167816 */ /* 0x000fe400000000ff */
        /* <DEDUP_REMOVED lines=15> */
.L_x_11400:
[----:B------:R-:W-:Y:S05]  /*1f50*/  BSYNC B0 ;  /* 0x0000000000007941 */ /* 0x000fea0003800000 */
.L_x_11399:
[----:B------:R-:W-:Y:S04]  /*1f60*/  BSSY B0, `(.L_x_11402) ;  /* 0x0000018000007945 */ /* 0x000fe80003800000 */
[----:B------:R-:W-:Y:S05]  /*1f70*/  @P2 BRA `(.L_x_11403) ;  /* 0x0000000000582947 */ /* 0x000fea0003800000 */
[----:B------:R-:W-:Y:S02]  /*1f80*/  IMAD.MOV.U32 R5, RZ, RZ, 0x1 ;  /* 0x00000001ff057424 */ /* 0x000fe400078e00ff */
[----:B-1----:R-:W-:-:S07]  /*1f90*/  IMAD.MOV.U32 R15, RZ, RZ, R13 ;  /* 0x000000ffff0f7224 */ /* 0x002fce00078e000d */
.L_x_11404:
        /* <DEDUP_REMOVED lines=20> */
.L_x_11403:
[----:B------:R-:W-:Y:S05]  /*20e0*/  BSYNC B0 ;  /* 0x0000000000007941 */ /* 0x000fea0003800000 */
.L_x_11402:
[----:B------:R-:W-:Y:S04]  /*20f0*/  BSSY B0, `(.L_x_11405) ;  /* 0x0000018000007945 */ /* 0x000fe80003800000 */
[----:B------:R-:W-:Y:S05]  /*2100*/  @P1 BRA `(.L_x_11406) ;  /* 0x0000000000581947 */ /* 0x000fea0003800000 */
[----:B------:R-:W-:Y:S02]  /*2110*/  IMAD.MOV.U32 R4, RZ, RZ, 0x1 ;  /* 0x00000001ff047424 */ /* 0x000fe400078e00ff */
[----:B-1----:R-:W-:-:S07]  /*2120*/  IMAD.MOV.U32 R14, RZ, RZ, R13 ;  /* 0x000000ffff0e7224 */ /* 0x002fce00078e000d */
.L_x_11407:
[----:B------:R-:W-:Y:S02]  /*2130*/  LOP3.LUT R15, R14, 0x1, RZ, 0xc0, !PT ;  /* 0x000000010e0f7812 */ /* 0x000fe400078ec0ff */
[----:B------:R-:W-:Y:S02]  /*2140*/  PRMT R16, R4, 0x9910, RZ ;  /* 0x0000991004107816 */ /* 0x000fe400000000ff */
[----:B------:R-:W-:Y:S02]  /*2150*/  ISETP.NE.U32.AND P1, PT, R15, 0x1, PT ;  /* 0x000000010f00780c */ /* 0x000fe40003f25070 */
[----:B------:R-:W-:Y:S02]  /*2160*/  LOP3.LUT R15, R14, 0xffff, RZ, 0xc0, !PT ;  /* 0x0000ffff0e0f7812 */ /* 0x000fe400078ec0ff */
        /* <DEDUP_REMOVED lines=16> */
.L_x_11406:
[----:B------:R-:W-:Y:S05]  /*2270*/  BSYNC B0 ;  /* 0x0000000000007941 */ /* 0x000fea0003800000 */
.L_x_11405:
[----:B------:R-:W-:Y:S04]  /*2280*/  BSSY B0, `(.L_x_11408) ;  /* 0x0000017000007945 */ /* 0x000fe80003800000 */
[----:B------:R-:W-:Y:S05]  /*2290*/  @P5 BRA `(.L_x_11409) ;  /* 0x0000000000545947 */ /* 0x000fea0003800000 */
[----:B------:R-:W-:Y:S02]  /*22a0*/  IMAD.MOV.U32 R3, RZ, RZ, 0x1 ;  /* 0x00000001ff037424 */ /* 0x000fe400078e00ff */
[----:B-1----:R-:W-:-:S07]  /*22b0*/  IMAD.MOV.U32 R12, RZ, RZ, R13 ;  /* 0x000000ffff0c7224 */ /* 0x002fce00078e000d */
.L_x_11410:
        /* <DEDUP_REMOVED lines=19> */
.L_x_11409:
[----:B------:R-:W-:Y:S05]  /*23f0*/  BSYNC B0 ;  /* 0x0000000000007941 */ /* 0x000fea0003800000 */
.L_x_11408:
[----:B------:R-:W-:Y:S04]  /*2400*/  BSSY B0, `(.L_x_11411) ;  /* 0x000002a000007945 */ /* 0x000fe80003800000 */
[----:B------:R-:W-:Y:S05]  /*2410*/  @P4 BRA `(.L_x_11412) ;  /* 0x0000000000a04947 */ /* 0x000fea0003800000 */
[----:B------:R-:W0:Y:S01]  /*2420*/  LDC R14, c[0x0][0x218] ;  /* 0x00008600ff0e7b82 */ /* 0x000e220000000800 */
        /* <DEDUP_REMOVED lines=8> */
[----:B------:R-:W-:-:S04]  /*24b0*/  IMAD.MOV.U32 R12, RZ, RZ, R17 ;  /* 0x000000ffff0c7224 */ /* 0x000fc800078e0011 */
[----:B------:R-:W-:Y:S01]  /*24c0*/  IMAD R12, R12, R12, RZ ;  /* 0x0000000c0c0c7224 */ /* 0x000fe200078e02ff */
[----:B0-----:R-:W-:-:S04]  /*24d0*/  LOP3.LUT R14, R14, 0xffff, RZ, 0xc0, !PT ;  /* 0x0000ffff0e0e7812 */ /* 0x001fc800078ec0ff */
[----:B------:R-:W-:Y:S01]  /*24e0*/  LEA.HI R14, R14, R13, RZ, 0x11 ;  /* 0x0000000d0e0e7211 */ /* 0x000fe200078f88ff */
[----:B------:R-:W-:Y:S06]  /*24f0*/  @!P1 BRA `(.L_x_11412) ;  /* 0x0000000000689947 */ /* 0x000fec0003800000 */
[----:B------:R-:W-:Y:S02]  /*2500*/  PRMT R13, R14, 0x9910, RZ ;  /* 0x000099100e0d7816 */ /* 0x000fe400000000ff */
[----:B------:R-:W-:Y:S02]  /*2510*/  PRMT R14, R12, 0x7610, R14 ;  /* 0x000076100c0e7816 */ /* 0x000fe4000000000e */
[----:B------:R-:W-:-:S04]  /*2520*/  SHF.R.S32.HI R13, RZ, 0x1, R13 ;  /* 0x00000001ff0d7819 */ /* 0x000fc8000001140d */
[----:B------:R-:W-:-:S07]  /*2530*/  PRMT R15, R13, 0x7610, R15 ;  /* 0x000076100d0f7816 */ /* 0x000fce000000000f */
.L_x_11413:
        /* <DEDUP_REMOVED lines=14> */
[----:B------:R-:W-:Y:S01]  /*2620*/  ISETP.GE.U32.AND P1, PT, R15, 0x3, PT ;  /* 0x000000030f00780c */ /* 0x000fe20003f26070 */
[----:B------:R-:W-:Y:S02]  /*2630*/  IMAD R12, R12, R13, RZ ;  /* 0x0000000d0c0c7224 */ /* 0x000fe400078e02ff */
[----:B------:R-:W-:Y:S01]  /*2640*/  IMAD.MOV.U32 R14, RZ, RZ, R17 ;  /* 0x000000ffff0e7224 */ /* 0x000fe200078e0011 */
[----:B------:R-:W-:-:S03]  /*2650*/  SHF.R.S32.HI R2, RZ, 0x1, R2 ;  /* 0x00000001ff027819 */ /* 0x000fc60000011402 */
[----:B------:R-:W-:Y:S01]  /*2660*/  IMAD R14, R14, R14, RZ ;  /* 0x0000000e0e0e7224 */ /* 0x000fe200078e02ff */
[----:B------:R-:W-:Y:S02]  /*2670*/  PRMT R15, R2, 0x7610, R15 ;  /* 0x00007610020f7816 */ /* 0x000fe4000000000f */
[----:B------:R-:W-:-:S03]  /*2680*/  PRMT R2, R12, 0x7610, R2 ;  /* 0x000076100c027816 */ /* 0x000fc60000000002 */
[----:B------:R-:W-:Y:S05]  /*2690*/  @P1 BRA `(.L_x_11413) ;  /* 0xfffffffc00a81947 */ /* 0x000fea000383ffff */
.L_x_11412:
[----:B------:R-:W-:Y:S05]  /*26a0*/  BSYNC B0 ;  /* 0x0000000000007941 */ /* 0x000fea0003800000 */
.L_x_11411:
[----:B------:R-:W-:Y:S05]  /*26b0*/  BRA `(.L_x_11389) ;  /* 0x0000000400887947 */ /* 0x000fea0003800000 */
.L_x_11388:
[----:B------:R-:W-:Y:S01]  /*26c0*/  VIADD R3, R11, 0x80 ;  /* 0x000000800b037836 */ /* 0x000fe20000000000 */
[----:B-1----:R-:W-:Y:S01]  /*26d0*/  LOP3.LUT R13, R13, 0x1, RZ, 0xc0, !PT ;  /* 0x000000010d0d7812 */ /* 0x002fe200078ec0ff */
[C---:B------:R-:W-:Y:S01]  /*26e0*/  VIADD R5, R11.reuse, 0x100 ;  /* 0x000001000b057836 */ /* 0x040fe20000000000 */
[----:B------:R-:W-:Y:S01]  /*26f0*/  BSSY B0, `(.L_x_11414) ;  /* 0x0000015000007945 */ /* 0x000fe20003800000 */
[----:B------:R-:W-:Y:S01]  /*2700*/  VIADD R7, R11, 0x180 ;  /* 0x000001800b077836 */ /* 0x000fe20000000000 */
[-C--:B------:R-:W-:Y:S01]  /*2710*/  ISETP.GE.AND P6, PT, R3, R10.reuse, PT ;  /* 0x0000000a0300720c */ /* 0x080fe20003fc6270 */
[----:B------:R-:W-:Y:S01]  /*2720*/  VIADD R3, R11, 0x200 ;  /* 0x000002000b037836 */ /* 0x000fe20000000000 */
[-C--:B------:R-:W-:Y:S01]  /*2730*/  ISETP.GE.AND P5, PT, R5, R10.reuse, PT ;  /* 0x0000000a0500720c */ /* 0x080fe20003fa6270 */
[----:B------:R-:W-:Y:S01]  /*2740*/  VIADD R5, R11, 0x280 ;  /* 0x000002800b057836 */ /* 0x000fe20000000000 */
[----:B------:R-:W-:Y:S01]  /*2750*/  ISETP.NE.U32.AND P1, PT, R13, 0x1, PT ;  /* 0x000000010d00780c */ /* 0x000fe20003f25070 */
[----:B------:R-:W-:Y:S01]  /*2760*/  IMAD.MOV.U32 R13, RZ, RZ, 0x1 ;  /* 0x00000001ff0d7424 */ /* 0x000fe200078e00ff */
[-C--:B------:R-:W-:Y:S01]  /*2770*/  ISETP.GE.AND P3, PT, R3, R10.reuse, PT ;  /* 0x0000000a0300720c */ /* 0x080fe20003f66270 */
[----:B------:R-:W-:Y:S01]  /*2780*/  VIADD R3, R11, 0x300 ;  /* 0x000003000b037836 */ /* 0x000fe20000000000 */
[----:B------:R-:W-:-:S02]  /*2790*/  ISETP.GE.AND P4, PT, R7, R10, PT ;  /* 0x0000000a0700720c */ /* 0x000fc40003f86270 */
[----:B------:R-:W-:Y:S02]  /*27a0*/  ISETP.GE.AND P2, PT, R5, R10, PT ;  /* 0x0000000a0500720c */ /* 0x000fe40003f46270 */
        /* <DEDUP_REMOVED lines=9> */
.L_x_11415:
[----:B------:R-:W-:Y:S05]  /*2840*/  BSYNC B0 ;  /* 0x0000000000007941 */ /* 0x000fea0003800000 */
.L_x_11414:
[----:B------:R-:W-:Y:S01]  /*2850*/  BSSY B0, `(.L_x_11416) ;  /* 0x000000b000007945 */ /* 0x000fe20003800000 */
[----:B------:R-:W-:Y:S01]  /*2860*/  ISETP.GE.AND P1, PT, R3, R10, PT ;  /* 0x0000000a0300720c */ /* 0x000fe20003f26270 */
[----:B------:R-:W-:Y:S02]  /*2870*/  VIADD R3, R11, 0x380 ;  /* 0x000003800b037836 */ /* 0x000fe40000000000 */
        /* <DEDUP_REMOVED lines=8> */
.L_x_11417:
[----:B------:R-:W-:Y:S05]  /*2900*/  BSYNC B0 ;  /* 0x0000000000007941 */ /* 0x000fea0003800000 */
.L_x_11416:
[----:B------:R-:W-:Y:S01]  /*2910*/  BSSY B0, `(.L_x_11418) ;  /* 0x000000a000007945 */ /* 0x000fe20003800000 */
        /* <DEDUP_REMOVED lines=9> */
.L_x_11419:
[----:B------:R-:W-:Y:S05]  /*29b0*/  BSYNC B0 ;  /* 0x0000000000007941 */ /* 0x000fea0003800000 */
.L_x_11418:
        /* <DEDUP_REMOVED lines=9> */
.L_x_11421:
[----:B------:R-:W-:Y:S05]  /*2a50*/  BSYNC B0 ;  /* 0x0000000000007941 */ /* 0x000fea0003800000 */
.L_x_11420:
        /* <DEDUP_REMOVED lines=9> */
.L_x_11423:
[----:B------:R-:W-:Y:S05]  /*2af0*/  BSYNC B0 ;  /* 0x0000000000007941 */ /* 0x000fea0003800000 */
.L_x_11422:
        /* <DEDUP_REMOVED lines=9> */
.L_x_11425:
[----:B------:R-:W-:Y:S05]  /*2b90*/  BSYNC B0 ;  /* 0x0000000000007941 */ /* 0x000fea0003800000 */
.L_x_11424:
        /* <DEDUP_REMOVED lines=9> */
.L_x_11427:
[----:B------:R-:W-:Y:S05]  /*2c30*/  BSYNC B0 ;  /* 0x0000000000007941 */ /* 0x000fea0003800000 */
.L_x_11426:
        /* <DEDUP_REMOVED lines=9> */
.L_x_11428:
[----:B------:R-:W-:Y:S05]  /*2cd0*/  BSYNC B0 ;  /* 0x0000000000007941 */ /* 0x000fea0003800000 */
.L_x_11389:
[----:B-1---5:R-:W0:Y:S01]  /*2ce0*/  @!P0 LDC.64 R12, c[0x0][0x228] ;  /* 0x00008a00ff0c8b82 */ /* 0x022e220000000a00 */
[----:B------:R-:W-:Y:S01]  /*2cf0*/  @!P0 IMAD.IADD R15, R0, 0x1, R11 ;  /* 0x00000001000f8824 */ /* 0x000fe200078e020b */
[----:B------:R-:W-:Y:S01]  /*2d00*/  BSSY B0, `(.L_x_11429) ;  /* 0x0000030000007945 */ /* 0x000fe20003800000 */
[----:B------:R-:W-:-:S03]  /*2d10*/  @!P0 VIADD R11, R11, 0x80 ;  /* 0x000000800b0b8836 */ /* 0x000fc60000000000 */
[----:B------:R-:W-:Y:S01]  /*2d20*/  BSSY B1, `(.L_x_11430) ;  /* 0x0000027000017945 */ /* 0x000fe20003800000 */
[----:B0-----:R-:W-:-:S05]  /*2d30*/  @!P0 IMAD.WIDE.U32 R12, R15, 0x2, R12 ;  /* 0x000000020f0c8825 */ /* 0x001fca00078e000c */
[----:B------:R0:W-:Y:S01]  /*2d40*/  @!P0 STG.E.U16 desc[UR6][R12.64], R9 ;  /* 0x000000090c008986 */ /* 0x0001e2000c101506 */
[----:B------:R-:W-:-:S13]  /*2d50*/  ISETP.GE.AND P0, PT, R11, R10, PT ;  /* 0x0000000a0b00720c */ /* 0x000fda0003f06270 */
[----:B0-----:R-:W-:Y:S05]  /*2d60*/  @P0 BRA `(.L_x_11431) ;  /* 0x0000000000300947 */ /* 0x001fea0003800000 */
[----:B------:R-:W0:Y:S01]  /*2d70*/  LDC.64 R12, c[0x0][0x228] ;  /* 0x00008a00ff0c7b82 */ /* 0x000e220000000a00 */
[----:B------:R-:W-:Y:S02]  /*2d80*/  IMAD.IADD R9, R0, 0x1, R11 ;  /* 0x0000000100097824 */ /* 0x000fe400078e020b */
[----:B------:R-:W-:-:S05]  /*2d90*/  VIADD R11, R11, 0x80 ;  /* 0x000000800b0b7836 */ /* 0x000fca0000000000 */
[----:B------:R-:W-:Y:S01]  /*2da0*/  ISETP.GE.AND P0, PT, R11, R10, PT ;  /* 0x0000000a0b00720c */ /* 0x000fe20003f06270 */
[----:B0-----:R-:W-:-:S05]  /*2db0*/  IMAD.WIDE.U32 R12, R9, 0x2, R12 ;  /* 0x00000002090c7825 */ /* 0x001fca00078e000c */
[----:B------:R0:W-:Y:S07]  /*2dc0*/  STG.E.U16 desc[UR6][R12.64], R8 ;  /* 0x000000080c007986 */ /* 0x0001ee000c101506 */
[----:B------:R-:W-:Y:S05]  /*2dd0*/  @P0 BRA `(.L_x_11432) ;  /* 0x0000000000300947 */ /* 0x000fea0003800000 */
[----:B0-----:R-:W0:Y:S01]  /*2de0*/  LDC.64 R8, c[0x0][0x228] ;  /* 0x00008a00ff087b82 */ /* 0x001e220000000a00 */
[----:B------:R-:W-:Y:S02]  /*2df0*/  IMAD.IADD R13, R0, 0x1, R11 ;  /* 0x00000001000d7824 */ /* 0x000fe400078e020b */
[----:B------:R-:W-:Y:S02]  /*2e00*/  VIADD R11, R11, 0x80 ;  /* 0x000000800b0b7836 */ /* 0x000fe40000000000 */
[----:B0-----:R-:W-:-:S05]  /*2e10*/  IMAD.WIDE.U32 R8, R13, 0x2, R8 ;  /* 0x000000020d087825 */ /* 0x001fca00078e0008 */
[----:B------:R0:W-:Y:S02]  /*2e20*/  STG.E.U16 desc[UR6][R8.64], R7 ;  /* 0x0000000708007986 */ /* 0x0001e4000c101506 */
.L_x_11431:
[----:B------:R-:W-:-:S13]  /*2e30*/  ISETP.GE.AND P0, PT, R11, R10, PT ;  /* 0x0000000a0b00720c */ /* 0x000fda0003f06270 */
[----:B------:R-:W-:Y:S05]  /*2e40*/  @P0 BRA `(.L_x_11433) ;  /* 0x0000000000300947 */ /* 0x000fea0003800000 */
[----:B0-----:R-:W0:Y:S01]  /*2e50*/  LDC.64 R8, c[0x0][0x228] ;  /* 0x00008a00ff087b82 */ /* 0x001e220000000a00 */
[----:B------:R-:W-:Y:S02]  /*2e60*/  IMAD.IADD R7, R0, 0x1, R11 ;  /* 0x0000000100077824 */ /* 0x000fe400078e020b */
[----:B------:R-:W-:Y:S02]  /*2e70*/  VIADD R11, R11, 0x80 ;  /* 0x000000800b0b7836 */ /* 0x000fe40000000000 */
[----:B0-----:R-:W-:-:S05]  /*2e80*/  IMAD.WIDE.U32 R8, R7, 0x2, R8 ;  /* 0x0000000207087825 */ /* 0x001fca00078e0008 */
[----:B------:R1:W-:Y:S02]  /*2e90*/  STG.E.U16 desc[UR6][R8.64], R6 ;  /* 0x0000000608007986 */ /* 0x0003e4000c101506 */
.L_x_11432:
[----:B------:R-:W-:-:S13]  /*2ea0*/  ISETP.GE.AND P0, PT, R11, R10, PT ;  /* 0x0000000a0b00720c */ /* 0x000fda0003f06270 */
[----:B------:R-:W-:Y:S05]  /*2eb0*/  @P0 BRA `(.L_x_11434) ;  /* 0x0000000000340947 */ /* 0x000fea0003800000 */
[----:B-1----:R-:W1:Y:S01]  /*2ec0*/  LDC.64 R6, c[0x0][0x228] ;  /* 0x00008a00ff067b82 */ /* 0x002e620000000a00 */
[----:B------:R-:W-:Y:S02]  /*2ed0*/  IMAD.IADD R9, R0, 0x1, R11 ;  /* 0x0000000100097824 */ /* 0x000fe400078e020b */
[----:B------:R-:W-:Y:S02]  /*2ee0*/  VIADD R11, R11, 0x80 ;  /* 0x000000800b0b7836 */ /* 0x000fe40000000000 */
[----:B-1----:R-:W-:-:S05]  /*2ef0*/  IMAD.WIDE.U32 R6, R9, 0x2, R6 ;  /* 0x0000000209067825 */ /* 0x002fca00078e0006 */
[----:B------:R1:W-:Y:S02]  /*2f00*/  STG.E.U16 desc[UR6][R6.64], R5 ;  /* 0x0000000506007986 */ /* 0x0003e4000c101506 */
.L_x_11433:
[----:B------:R-:W-:-:S13]  /*2f10*/  ISETP.GE.AND P0, PT, R11, R10, PT ;  /* 0x0000000a0b00720c */ /* 0x000fda0003f06270 */
[----:B------:R-:W-:Y:S05]  /*2f20*/  @P0 BREAK B1 ;  /* 0x0000000000010942 */ /* 0x000fea0003800000 */
[----:B------:R-:W-:Y:S05]  /*2f30*/  @P0 BRA `(.L_x_11435) ;  /* 0x0000000000300947 */ /* 0x000fea0003800000 */
[----:B01----:R-:W0:Y:S01]  /*2f40*/  LDC.64 R6, c[0x0][0x228] ;  /* 0x00008a00ff067b82 */ /* 0x003e220000000a00 */
[----:B------:R-:W-:Y:S02]  /*2f50*/  IMAD.IADD R5, R0, 0x1, R11 ;  /* 0x0000000100057824 */ /* 0x000fe400078e020b */
[----:B------:R-:W-:Y:S02]  /*2f60*/  VIADD R11, R11, 0x80 ;  /* 0x000000800b0b7836 */ /* 0x000fe40000000000 */
[----:B0-----:R-:W-:-:S05]  /*2f70*/  IMAD.WIDE.U32 R6, R5, 0x2, R6 ;  /* 0x0000000205067825 */ /* 0x001fca00078e0006 */
[----:B------:R2:W-:Y:S02]  /*2f80*/  STG.E.U16 desc[UR6][R6.64], R4 ;  /* 0x0000000406007986 */ /* 0x0005e4000c101506 */
.L_x_11434:
[----:B------:R-:W-:Y:S05]  /*2f90*/  BSYNC B1 ;  /* 0x0000000000017941 */ /* 0x000fea0003800000 */
.L_x_11430:
[----:B------:R-:W-:-:S13]  /*2fa0*/  ISETP.GE.AND P0, PT, R11, R10, PT ;  /* 0x0000000a0b00720c */ /* 0x000fda0003f06270 */
[----:B--2---:R-:W2:Y:S01]  /*2fb0*/  @!P0 LDC.64 R4, c[0x0][0x228] ;  /* 0x00008a00ff048b82 */ /* 0x004ea20000000a00 */
[----:B------:R-:W-:Y:S02]  /*2fc0*/  @!P0 IMAD.IADD R7, R0, 0x1, R11 ;  /* 0x0000000100078824 */ /* 0x000fe400078e020b */
[----:B------:R-:W-:Y:S02]  /*2fd0*/  @!P0 VIADD R11, R11, 0x80 ;  /* 0x000000800b0b8836 */ /* 0x000fe40000000000 */
[----:B--2---:R-:W-:-:S05]  /*2fe0*/  @!P0 IMAD.WIDE.U32 R4, R7, 0x2, R4 ;  /* 0x0000000207048825 */ /* 0x004fca00078e0004 */
[----:B------:R2:W-:Y:S02]  /*2ff0*/  @!P0 STG.E.U16 desc[UR6][R4.64], R3 ;  /* 0x0000000304008986 */ /* 0x0005e4000c101506 */
.L_x_11435:
[----:B------:R-:W-:Y:S05]  /*3000*/  BSYNC B0 ;  /* 0x0000000000007941 */ /* 0x000fea0003800000 */
.L_x_11429:
[----:B------:R-:W-:Y:S05]  /*3010*/  WARPSYNC.ALL ;  /* 0x0000000000007948 */ /* 0x000fea0003800000 */
[----:B------:R-:W-:-:S13]  /*3020*/  ISETP.GE.AND P0, PT, R11, R10, PT ;  /* 0x0000000a0b00720c */ /* 0x000fda0003f06270 */
[----:B------:R-:W-:Y:S05]  /*3030*/  @P0 EXIT ;  /* 0x000000000000094d */ /* 0x000fea0003800000 */
[----:B-12---:R-:W1:Y:S01]  /*3040*/  LDC.64 R4, c[0x0][0x228] ;  /* 0x00008a00ff047b82 */ /* 0x006e620000000a00 */
[----:B------:R-:W-:-:S04]  /*3050*/  IMAD.IADD R11, R0, 0x1, R11 ;  /* 0x00000001000b7824 */ /* 0x000fc800078e020b */
[----:B-1----:R-:W-:-:S05]  /*3060*/  IMAD.WIDE.U32 R4, R11, 0x2, R4 ;  /* 0x000000020b047825 */ /* 0x002fca00078e0004 */
[----:B------:R-:W-:Y:S01]  /*3070*/  STG.E.U16 desc[UR6][R4.64], R2 ;  /* 0x0000000204007986 */ /* 0x000fe2000c101506 */
[----:B------:R-:W-:Y:S05]  /*3080*/  EXIT ;  /* 0x000000000000794d */ /* 0x000fea0003800000 */
.L_x_11436:
        /* <DEDUP_REMOVED lines=15> */
.L_x_71684:


//--------------------- .text._ZN2at6native29vectorized_elementwise_kernelILi4EZNS0_50_GLOBAL__N__2680c7bb_12_PowKernel_cu_140f0503_289629pow_tensor_scalar_kernel_implIssEEvRNS_18TensorIteratorBaseET0_EUlsE2_St5arrayIPcLm2EEEEviS6_T1_ --------------------------
	.section	.text._ZN2at6native29vectorized_elementwise_kernelILi4EZNS0_50_GLOBAL__N__2680c7bb_12_PowKernel_cu_140f0503_289629pow_tensor_scalar_kernel_implIssEEvRNS_18TensorIteratorBaseET0_EUlsE2_St5arrayIPcLm2EEEEviS6_T1_,"ax",@progbits
	.align	128
        .global         _ZN2at6native29vectorized_elementwise_kernelILi4EZNS0_50_GLOBAL__N__2680c7bb_12_PowKernel_cu_140f0503_289629pow_tensor_scalar_kernel_implIssEEvRNS_18TensorIteratorBaseET0_EUlsE2_St5arrayIPcLm2EEEEviS6_T1_
        .type           _ZN2at6native29vectorized_elementwise_kernelILi4EZNS0_50_GLOBAL__N__2680c7bb_12_PowKernel_cu_140f0503_289629pow_tensor_scalar_kernel_implIssEEvRNS_18TensorIteratorBaseET0_EUlsE2_St5arrayIPcLm2EEEEviS6_T1_,@function
        .size           _ZN2at6native29vectorized_elementwise_kernelILi4EZNS0_50_GLOBAL__N__2680c7bb_12_PowKernel_cu_140f0503_289629pow_tensor_scalar_kernel_implIssEEvRNS_18TensorIteratorBaseET0_EUlsE2_St5arrayIPcLm2EEEEviS6_T1_,(.L_x_71685 - _ZN2at6native29vectorized_elementwise_kernelILi4EZNS0_50_GLOBAL__N__2680c7bb_12_PowKernel_cu_140f0503_289629pow_tensor_scalar_kernel_implIssEEvRNS_18TensorIteratorBaseET0_EUlsE2_St5arrayIPcLm2EEEEviS6_T1_)
        .other          _ZN2at6native29vectorized_elementwise_kernelILi4EZNS0_50_GLOBAL__N__2680c7bb_12_PowKernel_cu_140f0503_289629pow_tensor_scalar_kernel_implIssEEvRNS_18TensorIteratorBaseET0_EUlsE2_St5arrayIPcLm2EEEEviS6_T1_,@"STO_CUDA_ENTRY STV_DEFAULT"
_ZN2at6native29vectorized_elementwise_kernelILi4EZNS0_50_GLOBAL__N__2680c7bb_12_PowKernel_cu_140f0503_289629pow_tensor_scalar_kernel_implIssEEvRNS_18TensorIteratorBaseET0_EUlsE2_St5arrayIPcLm2EEEEviS6_T1_:
.text._ZN2at6native29vectorized_elementwise_kernelILi4EZNS0_50_GLOBAL__N__2680c7bb_12_PowKernel_cu_140f0503_289629pow_tensor_scalar_kernel_implIssEEvRNS_18TensorIteratorBaseET0_EUlsE2_St5arrayIPcLm2EEEEviS6_T1_:
        /* <DEDUP_REMOVED lines=14> */
[----:B------:R-:W2:Y:S04]  /*00e0*/  LDG.E.64 R6, desc[UR6][R12.64] ;  /* 0x000000060c067981 */ /* 0x000ea8000c1e1b00 */
[----:B------:R-:W3:Y:S01]  /*00f0*/  LDG.E.64 R2, desc[UR6][R12.64+0x400] ;  /* 0x000400060c027981 */ /* 0x000ee2000c1e1b00 */
[----:B------:R-:W-:-:S06]  /*0100*/  UPRMT UR4, UR4, 0x9910, URZ ;  /* 0x0000991004047896 */ /* 0x000fcc000800003f */
[----:B------:R-:W-:Y:S02]  /*0110*/  ISETP.LE.AND P0, PT, RZ, UR4, PT ;  /* 0x00000004ff007c0c */ /* 0x000fe4000bf03270 */
[C---:B--2---:R-:W-:Y:S02]  /*0120*/  PRMT R19, R6.reuse, 0x7610, R19 ;  /* 0x0000761006137816 */ /* 0x044fe40000000013 */
[----:B------:R-:W-:Y:S02]  /*0130*/  PRMT R11, R6, 0x7632, R11 ;  /* 0x00007632060b7816 */ /* 0x000fe4000000000b */
[C---:B---3--:R-:W-:Y:S02]  /*0140*/  PRMT R8, R2.reuse, 0x7610, R8 ;  /* 0x0000761002087816 */ /* 0x048fe40000000008 */
[----:B------:R-:W-:Y:S02]  /*0150*/  PRMT R9, R2, 0x7632, R9 ;  /* 0x0000763202097816 */ /* 0x000fe40000000009 */
[----:B------:R-:W-:-:S02]  /*0160*/  PRMT R5, R7, 0x7610, R5 ;  /* 0x0000761007057816 */ /* 0x000fc40000000005 */
[----:B------:R-:W-:Y:S02]  /*0170*/  PRMT R6, R7, 0x7632, R6 ;  /* 0x0000763207067816 */ /* 0x000fe40000000006 */
[----:B------:R-:W-:Y:S01]  /*0180*/  PRMT R2, R3, 0x7610, R2 ;  /* 0x0000761003027816 */ /* 0x000fe20000000002 */
        /* <DEDUP_REMOVED lines=13> */
.L_x_11440:
        /* <DEDUP_REMOVED lines=22> */
.L_x_11441:
        /* <DEDUP_REMOVED lines=22> */
.L_x_11442:
        /* <DEDUP_REMOVED lines=20> */
[----:B------:R-:W-:Y:S02]  /*0660*/  IMAD.MOV.U32 R14, RZ, RZ, 0x1 ;  /* 0x00000001ff0e7424 */ /* 0x000fe400078e00ff */
[----:B------:R-:W-:-:S07]  /*0670*/  IMAD.MOV.U32 R5, RZ, RZ, R10 ;  /* 0x000000ffff057224 */ /* 0x000fce00078e000a */
.L_x_11443:
        /* <DEDUP_REMOVED lines=18> */
[----:B------:R-:W-:Y:S02]  /*07a0*/  IMAD.MOV.U32 R15, RZ, RZ, 0x1 ;  /* 0x00000001ff0f7424 */ /* 0x000fe400078e00ff */
[----:B------:R-:W-:-:S07]  /*07b0*/  IMAD.MOV.U32 R5, RZ, RZ, R10 ;  /* 0x000000ffff057224 */ /* 0x000fce00078e000a */
.L_x_11444:
        /* <DEDUP_REMOVED lines=21> */
.L_x_11445:
        /* <DEDUP_REMOVED lines=21> */
.L_x_11446:
[C---:B------:R-:W-:Y:S02]  /*0a60*/  LOP3.LUT R8, R6.reuse, 0x1, RZ, 0xc0, !PT ;  /* 0x0000000106087812 */ /* 0x040fe400078ec0ff */
[----:B------:R-:W-:Y:S02]  /*0a70*/  LOP3.LUT R9, R6, 0xffff, RZ, 0xc0, !PT ;  /* 0x0000ffff06097812 */ /* 0x000fe400078ec0ff */
[----:B------:R-:W-:Y:S02]  /*0a80*/  ISETP.NE.U32.AND P0, PT, R8, 0x1, PT ;  /* 0x000000010800780c */ /* 0x000fe40003f05070 */
[----:B------:R-:W-:Y:S01]  /*0a90*/  LEA.HI R8, R9, R6, RZ, 0x11 ;  /* 0x0000000609087211 */ /* 0x000fe200078f88ff */
[----:B------:R-:W-:Y:S01]  /*0aa0*/  VIADD R6, R6, 0x1 ;  /* 0x0000000106067836 */ /* 0x000fe20000000000 */
[C---:B------:R-:W-:Y:S02]  /*0ab0*/  PRMT R18, R2.reuse, 0x9910, RZ ;  /* 0x0000991002127816 */ /* 0x040fe400000000ff */
[----:B------:R-:W-:-:S02]  /*0ac0*/  SEL R2, R2, 0x1, !P0 ;  /* 0x0000000102027807 */ /* 0x000fc40004000000 */
[----:B------:R-:W-:Y:S02]  /*0ad0*/  LOP3.LUT R9, R6, 0xffff, RZ, 0xc0, !PT ;  /* 0x0000ffff06097812 */ /* 0x000fe400078ec0ff */
[----:B------:R-:W-:Y:S01]  /*0ae0*/  PRMT R11, R2, 0x9910, RZ ;  /* 0x00009910020b7816 */ /* 0x000fe200000000ff */
[----:B------:R-:W-:Y:S01]  /*0af0*/  IMAD.MOV.U32 R2, RZ, RZ, R18 ;  /* 0x000000ffff027224 */ /* 0x000fe200078e0012 */
[----:B------:R-:W-:Y:S02]  /*0b00*/  ISETP.GT.U32.AND P0, PT, R9, 0x2, PT ;  /* 0x000000020900780c */ /* 0x000fe40003f04070 */
[----:B------:R-:W-:Y:S01]  /*0b10*/  PRMT R17, R17, 0x9910, RZ ;  /* 0x0000991011117816 */ /* 0x000fe200000000ff */
[----:B------:R-:W-:Y:S01]  /*0b20*/  IMAD.MOV.U32 R6, RZ, RZ, R11 ;  /* 0x000000ffff067224 */ /* 0x000fe200078e000b */
[----:B------:R-:W-:Y:S01]  /*0b30*/  PRMT R8, R8, 0x9910, RZ ;  /* 0x0000991008087816 */ /* 0x000fe200000000ff */
[----:B------:R-:W-:Y:S02]  /*0b40*/  IMAD R2, R2, R2, RZ ;  /* 0x0000000202027224 */ /* 0x000fe400078e02ff */
[----:B------:R-:W-:Y:S01]  /*0b50*/  IMAD R17, R17, R6, RZ ;  /* 0x0000000611117224 */ /* 0x000fe200078e02ff */
[----:B------:R-:W-:-:S05]  /*0b60*/  SHF.R.S32.HI R6, RZ, 0x1, R8 ;  /* 0x00000001ff067819 */ /* 0x000fca0000011408 */
        /* <DEDUP_REMOVED lines=8> */
[----:B------:R-:W-:Y:S01]  /*0bf0*/  ISETP.GE.U32.AND P0, PT, R2, 0x3, PT ;  /* 0x000000030200780c */ /* 0x000fe20003f06070 */
[----:B------:R-:W-:Y:S01]  /*0c00*/  IMAD.MOV.U32 R2, RZ, RZ, R3 ;  /* 0x000000ffff027224 */ /* 0x000fe200078e0003 */
[----:B------:R-:W-:-:S02]  /*0c10*/  PRMT R18, R5, 0x9910, RZ ;  /* 0x0000991005127816 */ /* 0x000fc400000000ff */
        /* <DEDUP_REMOVED lines=8> */
.L_x_11447:
[C---:B------:R-:W-:Y:S02]  /*0ca0*/  LOP3.LUT R3, R8.reuse, 0xffff, RZ, 0xc0, !PT ;  /* 0x0000ffff08037812 */ /* 0x040fe400078ec0ff */
[C---:B------:R-:W-:Y:S02]  /*0cb0*/  LOP3.LUT R2, R8.reuse, 0x1, RZ, 0xc0, !PT ;  /* 0x0000000108027812 */ /* 0x040fe400078ec0ff */
[----:B------:R-:W-:Y:S01]  /*0cc0*/  LEA.HI R5, R3, R8, RZ, 0x11 ;  /* 0x0000000803057211 */ /* 0x000fe200078f88ff */
[----:B------:R-:W-:Y:S01]  /*0cd0*/  VIADD R8, R8, 0x1 ;  /* 0x0000000108087836 */ /* 0x000fe20000000000 */
[----:B------:R-:W-:Y:S02]  /*0ce0*/  ISETP.NE.U32.AND P0, PT, R2, 0x1, PT ;  /* 0x000000010200780c */ /* 0x000fe40003f05070 */
[----:B------:R-:W-:Y:S02]  /*0cf0*/  PRMT R18, R18, 0x9910, RZ ;  /* 0x0000991012127816 */ /* 0x000fe400000000ff */
[----:B------:R-:W-:-:S02]  /*0d00*/  LOP3.LUT R8, R8, 0xffff, RZ, 0xc0, !PT ;  /* 0x0000ffff08087812 */ /* 0x000fc400078ec0ff */
[----:B------:R-:W-:Y:S01]  /*0d10*/  SEL R2, R6, 0x1, !P0 ;  /* 0x0000000106027807 */ /* 0x000fe20004000000 */
[----:B------:R-:W-:Y:S01]  /*0d20*/  IMAD.MOV.U32 R3, RZ, RZ, R18 ;  /* 0x000000ffff037224 */ /* 0x000fe200078e0012 */
[----:B------:R-:W-:Y:S02]  /*0d30*/  ISETP.GE.U32.AND P0, PT, R8, 0x3, PT ;  /* 0x000000030800780c */ /* 0x000fe40003f06070 */
[----:B------:R-:W-:Y:S02]  /*0d40*/  PRMT R2, R2, 0x9910, RZ ;  /* 0x0000991002027816 */ /* 0x000fe400000000ff */
        /* <DEDUP_REMOVED lines=10> */
.L_x_11438:
[----:B------:R-:W-:Y:S01]  /*0df0*/  PRMT R13, R19, 0x9910, RZ ;  /* 0x00009910130d7816 */ /* 0x000fe200000000ff */
[----:B------:R-:W-:Y:S01]  /*0e00*/  BSSY B0, `(.L_x_11448) ;  /* 0x000000e000007945 */ /* 0x000fe20003800000 */
[----:B-1----:R-:W-:Y:S01]  /*0e10*/  LOP3.LUT R10, R10, 0x1, RZ, 0xc0, !PT ;  /* 0x000000010a0a7812 */ /* 0x002fe200078ec0ff */
[----:B------:R-:W-:Y:S01]  /*0e20*/  IMAD.MOV.U32 R12, RZ, RZ, 0x1 ;  /* 0x00000001ff0c7424 */ /* 0x000fe200078e00ff */
[----:B------:R-:W-:Y:S01]  /*0e30*/  ISETP.NE.AND P0, PT, R13, 0x1, PT ;  /* 0x000000010d00780c */ /* 0x000fe20003f05270 */
[----:B------:R-:W-:Y:S01]  /*0e40*/  IMAD.MOV.U32 R7, RZ, RZ, 0x1 ;  /* 0x00000001ff077424 */ /* 0x000fe200078e00ff */
[----:B------:R-:W-:Y:S01]  /*0e50*/  PRMT R14, R3, 0xbb32, RZ ;  /* 0x0000bb32030e7816 */ /* 0x000fe200000000ff */
[----:B------:R-:W-:Y:S01]  /*0e60*/  IMAD.MOV.U32 R3, RZ, RZ, 0x1 ;  /* 0x00000001ff037424 */ /* 0x000fe200078e00ff */
[----:B------:R-:W-:Y:S02]  /*0e70*/  ISETP.NE.U32.AND P1, PT, R10, 0x1, PT ;  /* 0x000000010a00780c */ /* 0x000fe40003f25070 */
[----:B------:R-:W-:-:S02]  /*0e80*/  PRMT R11, R11, 0x9910, RZ ;  /* 0x000099100b0b7816 */ /* 0x000fc400000000ff */
[----:B------:R-:W-:-:S05]  /*0e90*/  SEL R3, R3, 0xffff, P1 ;  /* 0x0000ffff03037807 */ /* 0x000fca0000800000 */
[----:B------:R-:W-:Y:S05]  /*0ea0*/  @!P0 BRA `(.L_x_11449) ;  /* 0x00000000000c8947 */ /* 0x000fea0003800000 */
[----:B------:R-:W-:Y:S02]  /*0eb0*/  ISETP.NE.AND P0, PT, R13, -0x1, PT ;  /* 0xffffffff0d00780c */ /* 0x000fe40003f05270 */
[----:B------:R-:W-:-:S11]  /*0ec0*/  PRMT R7, R3, 0x7610, R7 ;  /* 0x0000761003077816 */ /* 0x000fd60000000007 */
[----:B------:R-:W-:-:S07]  /*0ed0*/  @P0 PRMT R7, RZ, 0x7610, R7 ;  /* 0x00007610ff070816 */ /* 0x000fce0000000007 */
.L_x_11449:
[----:B------:R-:W-:Y:S05]  /*0ee0*/  BSYNC B0 ;  /* 0x0000000000007941 */ /* 0x000fea0003800000 */
.L_x_11448:
[----:B------:R-:W-:Y:S01]  /*0ef0*/  PRMT R10, R2, 0x9910, RZ ;  /* 0x00009910020a7816 */ /* 0x000fe200000000ff */
[----:B------:R-:W-:Y:S01]  /*0f00*/  IMAD.MOV.U32 R2, RZ, RZ, R11 ;  /* 0x000000ffff027224 */ /* 0x000fe200078e000b */
[----:B------:R-:W-:Y:S01]  /*0f10*/  PRMT R5, R5, 0x9910, RZ ;  /* 0x0000991005057816 */ /* 0x000fe200000000ff */
[----:B------:R-:W-:Y:S01]  /*0f20*/  IMAD.MOV.U32 R11, RZ, RZ, R14 ;  /* 0x000000ffff0b7224 */ /* 0x000fe200078e000e */
[----:B------:R-:W-:Y:S01]  /*0f30*/  PRMT R6, R6, 0x9910, RZ ;  /* 0x0000991006067816 */ /* 0x000fe200000000ff */
[----:B------:R-:W-:Y:S01]  /*0f40*/  BSSY B0, `(.L_x_11450) ;  /* 0x000000e000007945 */ /* 0x000fe20003800000 */
[----:B------:R-:W-:Y:S02]  /*0f50*/  ISETP.NE.AND P6, PT, R2, 0x1, PT ;  /* 0x000000010200780c */ /* 0x000fe40003fc5270 */
[----:B------:R-:W-:Y:S02]  /*0f60*/  PRMT R8, R8, 0x9910, RZ ;  /* 0x0000991008087816 */ /* 0x000fe400000000ff */
        /* <DEDUP_REMOVED lines=11> */
.L_x_11451:
[----:B------:R-:W-:Y:S05]  /*1020*/  BSYNC B0 ;  /* 0x0000000000007941 */ /* 0x000fea0003800000 */
.L_x_11450:
        /* <DEDUP_REMOVED lines=9> */
.L_x_11453:
[----:B------:R-:W-:Y:S05]  /*10c0*/  BSYNC B0 ;  /* 0x0000000000007941 */ /* 0x000fea0003800000 */
.L_x_11452:
[----:B------:R-:W-:Y:S04]  /*10d0*/  BSSY B0, `(.L_x_11454) ;  /* 0x0000005000007945 */ /* 0x000fe80003800000 */
[----:B------:R-:W-:Y:S05]  /*10e0*/  @!P1 BRA `(.L_x_11455) ;  /* 0x00000000000c9947 */ /* 0x000fea0003800000 */
[----:B------:R-:W-:Y:S02]  /*10f0*/  ISETP.NE.AND P0, PT, R6, -0x1, PT ;  /* 0xffffffff0600780c */ /* 0x000fe40003f05270 */
[----:B------:R-:W-:-:S11]  /*1100*/  PRMT R14, R3, 0x7610, R14 ;  /* 0x00007610030e7816 */ /* 0x000fd6000000000e */
[----:B------:R-:W-:-:S07]  /*1110*/  @P0 PRMT R14, RZ, 0x7610, R14 ;  /* 0x00007610ff0e0816 */ /* 0x000fce000000000e */
.L_x_11455:
[----:B------:R-:W-:Y:S05]  /*1120*/  BSYNC B0 ;  /* 0x0000000000007941 */ /* 0x000fea0003800000 */
.L_x_11454:
[----:B------:R-:W-:Y:S01]  /*1130*/  BSSY B0, `(.L_x_11456) ;  /* 0x0000006000007945 */ /* 0x000fe20003800000 */
[----:B------:R-:W-:-:S03]  /*1140*/  IMAD.MOV.U32 R17, RZ, RZ, 0x1 ;  /* 0x00000001ff117424 */ /* 0x000fc600078e00ff */
[----:B------:R-:W-:Y:S05]  /*1150*/  @!P2 BRA `(.L_x_11457) ;  /* 0x00000000000ca947 */ /* 0x000fea0003800000 */
[----:B------:R-:W-:Y:S02]  /*1160*/  ISETP.NE.AND P0, PT, R8, -0x1, PT ;  /* 0xffffffff0800780c */ /* 0x000fe40003f05270 */
[----:B------:R-:W-:-:S11]  /*1170*/  PRMT R15, R3, 0x7610, R15 ;  /* 0x00007610030f7816 */ /* 0x000fd6000000000f */
[----:B------:R-:W-:-:S07]  /*1180*/  @P0 PRMT R15, RZ, 0x7610, R15 ;  /* 0x00007610ff0f0816 */ /* 0x000fce000000000f */
.L_x_11457:
[----:B------:R-:W-:Y:S05]  /*1190*/  BSYNC B0 ;  /* 0x0000000000007941 */ /* 0x000fea0003800000 */
.L_x_11456:
[----:B------:R-:W-:Y:S04]  /*11a0*/  BSSY B0, `(.L_x_11458) ;  /* 0x0000005000007945 */ /* 0x000fe80003800000 */
[----:B------:R-:W-:Y:S05]  /*11b0*/  @!P3 BRA `(.L_x_11459) ;  /* 0x00000000000cb947 */ /* 0x000fea0003800000 */
[----:B------:R-:W-:Y:S02]  /*11c0*/  ISETP.NE.AND P0, PT, R9, -0x1, PT ;  /* 0xffffffff0900780c */ /* 0x000fe40003f05270 */
[----:B------:R-:W-:-:S11]  /*11d0*/  PRMT R16, R3, 0x7610, R16 ;  /* 0x0000761003107816 */ /* 0x000fd60000000010 */
[----:B------:R-:W-:-:S07]  /*11e0*/  @P0 PRMT R16, RZ, 0x7610, R16 ;  /* 0x00007610ff100816 */ /* 0x000fce0000000010 */
.L_x_11459:
[----:B------:R-:W-:Y:S05]  /*11f0*/  BSYNC B0 ;  /* 0x0000000000007941 */ /* 0x000fea0003800000 */
.L_x_11458:
[----:B------:R-:W-:Y:S01]  /*1200*/  BSSY B0, `(.L_x_11460) ;  /* 0x0000006000007945 */ /* 0x000fe20003800000 */
[----:B------:R-:W-:-:S03]  /*1210*/  IMAD.MOV.U32 R18, RZ, RZ, 0x1 ;  /* 0x00000001ff127424 */ /* 0x000fc600078e00ff */
[----:B------:R-:W-:Y:S05]  /*1220*/  @!P4 BRA `(.L_x_11461) ;  /* 0x00000000000cc947 */ /* 0x000fea0003800000 */
[----:B------:R-:W-:Y:S02]  /*1230*/  ISETP.NE.AND P0, PT, R10, -0x1, PT ;  /* 0xffffffff0a00780c */ /* 0x000fe40003f05270 */
[----:B------:R-:W-:-:S11]  /*1240*/  PRMT R17, R3, 0x7610, R17 ;  /* 0x0000761003117816 */ /* 0x000fd60000000011 */
[----:B------:R-:W-:-:S07]  /*1250*/  @P0 PRMT R17, RZ, 0x7610, R17 ;  /* 0x00007610ff110816 */ /* 0x000fce0000000011 */
.L_x_11461:
[----:B------:R-:W-:Y:S05]  /*1260*/  BSYNC B0 ;  /* 0x0000000000007941 */ /* 0x000fea0003800000 */
.L_x_11460:
[----:B------:R-:W-:Y:S04]  /*1270*/  BSSY B0, `(.L_x_11439) ;  /* 0x0000005000007945 */ /* 0x000fe80003800000 */
[----:B------:R-:W-:Y:S05]  /*1280*/  @!P5 BRA `(.L_x_11462) ;  /* 0x00000000000cd947 */ /* 0x000fea0003800000 */
[----:B------:R-:W-:Y:S02]  /*1290*/  ISETP.NE.AND P0, PT, R11, -0x1, PT ;  /* 0xffffffff0b00780c */ /* 0x000fe40003f05270 */
[----:B------:R-:W-:-:S11]  /*12a0*/  PRMT R18, R3, 0x7610, R18 ;  /* 0x0000761003127816 */ /* 0x000fd60000000012 */
[----:B------:R-:W-:-:S07]  /*12b0*/  @P0 PRMT R18, RZ, 0x7610, R18 ;  /* 0x00007610ff120816 */ /* 0x000fce0000000012 */
.L_x_11462:
[----:B------:R-:W-:Y:S05]  /*12c0*/  BSYNC B0 ;  /* 0x0000000000007941 */ /* 0x000fea0003800000 */
.L_x_11439:
[----:B------:R-:W0:Y:S01]  /*12d0*/  LDC.64 R2, c[0x0][0x228] ;  /* 0x00008a00ff027b82 */ /* 0x000e220000000a00 */
[----:B------:R-:W-:Y:S02]  /*12e0*/  PRMT R12, R7, 0x5410, R12 ;  /* 0x00005410070c7816 */ /* 0x000fe4000000000c */
[----:B------:R-:W-:Y:S02]  /*12f0*/  PRMT R13, R13, 0x5410, R14 ;  /* 0x000054100d0d7816 */ /* 0x000fe4000000000e */
[----:B------:R-:W-:Y:S02]  /*1300*/  PRMT R16, R15, 0x5410, R16 ;  /* 0x000054100f107816 */ /* 0x000fe40000000010 */
[----:B------:R-:W-:Y:S01]  /*1310*/  PRMT R17, R17, 0x5410, R18 ;  /* 0x0000541011117816 */ /* 0x000fe20000000012 */
[----:B0-----:R-:W-:-:S04]  /*1320*/  IMAD.WIDE.U32 R2, R0, 0x2, R2 ;  /* 0x0000000200027825 */ /* 0x001fc800078e0002 */
[----:B------:R-:W-:-:S05]  /*1330*/  IMAD.WIDE R2, R4, 0x8, R2 ;  /* 0x0000000804027825 */ /* 0x000fca00078e0202 */
[----:B------:R-:W-:Y:S04]  /*1340*/  STG.E.64 desc[UR6][R2.64], R12 ;  /* 0x0000000c02007986 */ /* 0x000fe8000c101b06 */
[----:B------:R-:W-:Y:S01]  /*1350*/  STG.E.64 desc[UR6][R2.64+0x400], R16 ;  /* 0x0004001002007986 */ /* 0x000fe2000c101b06 */
[----:B------:R-:W-:Y:S05]  /*1360*/  EXIT ;  /* 0x000000000000794d */ /* 0x000fea0003800000 */
.L_x_11437:
        /* <DEDUP_REMOVED lines=22> */
.L_x_11464:
[----:B------:R-:W-:Y:S05]  /*14d0*/  BSYNC B0 ;  /* 0x0000000000007941 */ /* 0x000fea0003800000 */
.L_x_11463:
        /* <DEDUP_REMOVED lines=15> */
.L_x_11466:
[----:B------:R-:W-:Y:S05]  /*15d0*/  BSYNC B0 ;  /* 0x0000000000007941 */ /* 0x000fea0003800000 */
.L_x_11465:
        /* <DEDUP_REMOVED lines=39> */
[C---:B------:R-:W-:Y:S01]  /*1850*/  VIADD R24, R13.reuse, 0x180 ;  /* 0x000001800d187836 */ /* 0x040fe20000000000 */
[-C--:B------:R-:W-:Y:S01]  /*1860*/  ISETP.GE.AND P4, PT, R22, R11.reuse, PT ;  /* 0x0000000b1600720c */ /* 0x080fe20003f86270 */
[C---:B------:R-:W-:Y:S01]  /*1870*/  VIADD R26, R13.reuse, 0x200 ;  /* 0x000002000d1a7836 */ /* 0x040fe20000000000 */
[-C--:B------:R-:W-:Y:S01]  /*1880*/  ISETP.GE.AND P5, PT, R28, R11.reuse, PT ;  /* 0x0000000b1c00720c */ /* 0x080fe20003fa6270 */
[----:B------:R-:W-:Y:S01]  /*1890*/  VIADD R22, R13, 0x280 ;  /* 0x000002800d167836 */ /* 0x000fe20000000000 */
[-C--:B------:R-:W-:Y:S02]  /*18a0*/  ISETP.GE.AND P3, PT, R24, R11.reuse, PT ;  /* 0x0000000b1800720c */ /* 0x080fe40003f66270 */
[----:B------:R-:W-:Y:S01]  /*18b0*/  ISETP.GE.AND P2, PT, R26, R11, PT ;  /* 0x0000000b1a00720c */ /* 0x000fe20003f46270 */
[----:B------:R-:W-:-:S12]  /*18c0*/  @P0 BRA `(.L_x_11470) ;  /* 0x0000000000500947 */ /* 0x000fd80003800000 */
[----:B------:R-:W-:Y:S02]  /*18d0*/  IMAD.MOV.U32 R9, RZ, RZ, 0x1 ;  /* 0x00000001ff097424 */ /* 0x000fe400078e00ff */
[----:B-1----:R-:W-:-:S07]  /*18e0*/  IMAD.MOV.U32 R21, RZ, RZ, R10 ;  /* 0x000000ffff157224 */ /* 0x002fce00078e000a */
.L_x_11471:
[C---:B------:R-:W-:Y:S02]  /*18f0*/  LOP3.LUT R23, R21.reuse, 0x1, RZ, 0xc0, !PT ;  /* 0x0000000115177812 */ /* 0x040fe400078ec0ff */
[----:B------:R-:W-:Y:S02]  /*1900*/  LOP3.LUT R24, R21, 0xffff, RZ, 0xc0, !PT ;  /* 0x0000ffff15187812 */ /* 0x000fe400078ec0ff */
[----:B------:R-:W-:Y:S02]  /*1910*/  ISETP.NE.U32.AND P1, PT, R23, 0x1, PT ;  /* 0x000000011700780c */ /* 0x000fe40003f25070 */
[C---:B-----5:R-:W-:Y:S02]  /*1920*/  PRMT R25, R20.reuse, 0x9910, RZ ;  /* 0x0000991014197816 */ /* 0x060fe400000000ff */
        /* <DEDUP_REMOVED lines=14> */
.L_x_11470:
[----:B------:R-:W-:Y:S05]  /*1a10*/  BSYNC B0 ;  /* 0x0000000000007941 */ /* 0x000fea0003800000 */
.L_x_11469:
[----:B------:R-:W-:Y:S01]  /*1a20*/  BSSY B0, `(.L_x_11472) ;  /* 0x0000018000007945 */ /* 0x000fe20003800000 */
[----:B------:R-:W-:Y:S01]  /*1a30*/  ISETP.GE.AND P1, PT, R22, R11, PT ;  /* 0x0000000b1600720c */ /* 0x000fe20003f26270 */
[----:B-----5:R-:W-:Y:S02]  /*1a40*/  VIADD R20, R13, 0x300 ;  /* 0x000003000d147836 */ /* 0x020fe40000000000 */
[----:B------:R-:W-:Y:S10]  /*1a50*/  @P5 BRA `(.L_x_11473) ;  /* 0x0000000000505947 */ /* 0x000ff40003800000 */
[----:B------:R-:W-:Y:S02]  /*1a60*/  IMAD.MOV.U32 R8, RZ, RZ, 0x1 ;  /* 0x00000001ff087424 */ /* 0x000fe400078e00ff */
[----:B-1----:R-:W-:-:S07]  /*1a70*/  IMAD.MOV.U32 R21, RZ, RZ, R10 ;  /* 0x000000ffff157224 */ /* 0x002fce00078e000a */
.L_x_11474:
        /* <DEDUP_REMOVED lines=18> */
.L_x_11473:
[----:B------:R-:W-:Y:S05]  /*1ba0*/  BSYNC B0 ;  /* 0x0000000000007941 */ /* 0x000fea0003800000 */
.L_x_11472:
[----:B------:R-:W-:Y:S01]  /*1bb0*/  BSSY B0, `(.L_x_11475) ;  /* 0x0000018000007945 */ /* 0x000fe20003800000 */
[----:B------:R-:W-:Y:S01]  /*1bc0*/  ISETP.GE.AND P5, PT, R20, R11, PT ;  /* 0x0000000b1400720c */ /* 0x000fe20003fa6270 */
[----:B------:R-:W-:Y:S02]  /*1bd0*/  VIADD R20, R13, 0x380 ;  /* 0x000003800d147836 */ /* 0x000fe40000000000 */
[----:B------:R-:W-:Y:S10]  /*1be0*/  @P4 BRA `(.L_x_11476) ;  /* 0x0000000000504947 */ /* 0x000ff40003800000 */
[----:B------:R-:W-:Y:S02]  /*1bf0*/  IMAD.MOV.U32 R7, RZ, RZ, 0x1 ;  /* 0x00000001ff077424 */ /* 0x000fe400078e00ff */
[----:B-1----:R-:W-:-:S07]  /*1c00*/  IMAD.MOV.U32 R19, RZ, RZ, R10 ;  /* 0x000000ffff137224 */ /* 0x002fce00078e000a */
.L_x_11477:
[C---:B------:R-:W-:Y:S02]  /*1c10*/  LOP3.LUT R21, R19.reuse, 0x1, RZ, 0xc0, !PT ;  /* 0x0000000113157812 */ /* 0x040fe400078ec0ff */
[----:B------:R-:W-:Y:S02]  /*1c20*/  LOP3.LUT R22, R19, 0xffff, RZ, 0xc0, !PT ;  /* 0x0000ffff13167812 */ /* 0x000fe400078ec0ff */
[----:B------:R-:W-:Y:S02]  /*1c30*/  ISETP.NE.U32.AND P4, PT, R21, 0x1, PT ;  /* 0x000000011500780c */ /* 0x000fe40003f85070 */
[C---:B------:R-:W-:Y:S02]  /*1c40*/  PRMT R23, R16.reuse, 0x9910, RZ ;  /* 0x0000991010177816 */ /* 0x040fe400000000ff */
        /* <DEDUP_REMOVED lines=14> */
.L_x_11476:
[----:B------:R-:W-:Y:S05]  /*1d30*/  BSYNC B0 ;  /* 0x0000000000007941 */ /* 0x000fea0003800000 */
.L_x_11475:
[----:B------:R-:W-:Y:S01]  /*1d40*/  BSSY B0, `(.L_x_11478) ;  /* 0x0000019000007945 */ /* 0x000fe20003800000 */
[----:B------:R-:W-:-:S03]  /*1d50*/  ISETP.GE.AND P4, PT, R20, R11, PT ;  /* 0x0000000b1400720c */ /* 0x000fc60003f86270 */
[----:B------:R-:W-:Y:S10]  /*1d60*/  @P3 BRA `(.L_x_11479) ;  /* 0x0000000000583947 */ /* 0x000ff40003800000 */
[----:B------:R-:W-:Y:S02]  /*1d70*/  IMAD.MOV.U32 R6, RZ, RZ, 0x1 ;  /* 0x00000001ff067424 */ /* 0x000fe400078e00ff */
[----:B-1----:R-:W-:-:S07]  /*1d80*/  IMAD.MOV.U32 R16, RZ, RZ, R10 ;  /* 0x000000ffff107224 */ /* 0x002fce00078e000a */
.L_x_11480:
        /* <DEDUP_REMOVED lines=20> */
.L_x_11479:
[----:B------:R-:W-:Y:S05]  /*1ed0*/  BSYNC B0 ;  /* 0x0000000000007941 */ /* 0x000fea0003800000 */
.L_x_11478:
[----:B------:R-:W-:Y:S04]  /*1ee0*/  BSSY B0, `(.L_x_11481) ;  /* 0x0000018000007945 */ /* 0x000fe80003800000 */
[----:B------:R-:W-:Y:S05]  /*1ef0*/  @P2 BRA `(.L_x_11482) ;  /* 0x0000000000582947 */ /* 0x000fea0003800000 */
[----:B------:R-:W-:Y:S02]  /*1f00*/  IMAD.MOV.U32 R5, RZ, RZ, 0x1 ;  /* 0x00000001ff057424 */ /* 0x000fe400078e00ff */
[----:B-1----:R-:W-:-:S07]  /*1f10*/  IMAD.MOV.U32 R15, RZ, RZ, R10 ;  /* 0x000000ffff0f7224 */ /* 0x002fce00078e000a */
.L_x_11483:
        /* <DEDUP_REMOVED lines=20> */
.L_x_11482:
[----:B------:R-:W-:Y:S05]  /*2060*/  BSYNC B0 ;  /* 0x0000000000007941 */ /* 0x000fea0003800000 */
.L_x_11481:
[----:B------:R-:W-:Y:S04]  /*2070*/  BSSY B0, `(.L_x_11484) ;  /* 0x0000018000007945 */ /* 0x000fe80003800000 */
[----:B------:R-:W-:Y:S05]  /*2080*/  @P1 BRA `(.L_x_11485) ;  /* 0x0000000000581947 */ /* 0x000fea0003800000 */
[----:B------:R-:W-:Y:S02]  /*2090*/  IMAD.MOV.U32 R4, RZ, RZ, 0x1 ;  /* 0x00000001ff047424 */ /* 0x000fe400078e00ff */
[----:B-1----:R-:W-:-:S07]  /*20a0*/  IMAD.MOV.U32 R14, RZ, RZ, R10 ;  /* 0x000000ffff0e7224 */ /* 0x002fce00078e000a */
.L_x_11486:
        /* <DEDUP_REMOVED lines=20> */
.L_x_11485:
[----:B------:R-:W-:Y:S05]  /*21f0*/  BSYNC B0 ;  /* 0x0000000000007941 */ /* 0x000fea0003800000 */
.L_x_11484:
[----:B------:R-:W-:Y:S04]  /*2200*/  BSSY B0, `(.L_x_11487) ;  /* 0x0000017000007945 */ /* 0x000fe80003800000 */
[----:B------:R-:W-:Y:S05]  /*2210*/  @P5 BRA `(.L_x_11488) ;  /* 0x0000000000545947 */ /* 0x000fea0003800000 */
[----:B------:R-:W-:Y:S02]  /*2220*/  IMAD.MOV.U32 R3, RZ, RZ, 0x1 ;  /* 0x00000001ff037424 */ /* 0x000fe400078e00ff */
[----:B-1----:R-:W-:-:S07]  /*2230*/  IMAD.MOV.U32 R12, RZ, RZ, R10 ;  /* 0x000000ffff0c7224 */ /* 0x002fce00078e000a */
.L_x_11489:
        /* <DEDUP_REMOVED lines=19> */
.L_x_11488:
[----:B------:R-:W-:Y:S05]  /*2370*/  BSYNC B0 ;  /* 0x0000000000007941 */ /* 0x000fea0003800000 */
.L_x_11487:
        /* <DEDUP_REMOVED lines=11> */
[----:B------:R-:W-:Y:S01]  /*2430*/  IMAD.MOV.U32 R12, RZ, RZ, R17 ;  /* 0x000000ffff0c7224 */ /* 0x000fe200078e0011 */
[----:B0-----:R-:W-:-:S04]  /*2440*/  LOP3.LUT R15, R14, 0xffff, RZ, 0xc0, !PT ;  /* 0x0000ffff0e0f7812 */ /* 0x001fc800078ec0ff */
[----:B------:R-:W-:Y:S01]  /*2450*/  LEA.HI R15, R15, R10, RZ, 0x11 ;  /* 0x0000000a0f0f7211 */ /* 0x000fe200078f88ff */
[----:B------:R-:W-:Y:S01]  /*2460*/  IMAD R10, R12, R12, RZ ;  /* 0x0000000c0c0a7224 */ /* 0x000fe200078e02ff */
[----:B------:R-:W-:Y:S06]  /*2470*/  @!P1 BRA `(.L_x_11491) ;  /* 0x0000000000689947 */ /* 0x000fec0003800000 */
[----:B------:R-:W-:Y:S02]  /*2480*/  PRMT R12, R15, 0x9910, RZ ;  /* 0x000099100f0c7816 */ /* 0x000fe400000000ff */
[----:B------:R-:W-:Y:S02]  /*2490*/  PRMT R14, R10, 0x7610, R14 ;  /* 0x000076100a0e7816 */ /* 0x000fe4000000000e */
[----:B------:R-:W-:-:S04]  /*24a0*/  SHF.R.S32.HI R12, RZ, 0x1, R12 ;  /* 0x00000001ff0c7819 */ /* 0x000fc8000001140c */
[----:B------:R-:W-:-:S07]  /*24b0*/  PRMT R15, R12, 0x7610, R15 ;  /* 0x000076100c0f7816 */ /* 0x000fce000000000f */
.L_x_11492:
        /* <DEDUP_REMOVED lines=22> */
.L_x_11491:
[----:B------:R-:W-:Y:S05]  /*2620*/  BSYNC B0 ;  /* 0x0000000000007941 */ /* 0x000fea0003800000 */
.L_x_11490:
[----:B------:R-:W-:Y:S05]  /*2630*/  BRA `(.L_x_11468) ;  /* 0x0000000400887947 */ /* 0x000fea0003800000 */
.L_x_11467:
[C---:B------:R-:W-:Y:S01]  /*2640*/  VIADD R4, R13.reuse, 0x100 ;  /* 0x000001000d047836 */ /* 0x040fe20000000000 */
[----:B-1----:R-:W-:Y:S01]  /*2650*/  LOP3.LUT R10, R10, 0x1, RZ, 0xc0, !PT ;  /* 0x000000010a0a7812 */ /* 0x002fe200078ec0ff */
[C---:B------:R-:W-:Y:S01]  /*2660*/  VIADD R2, R13.reuse, 0x80 ;  /* 0x000000800d027836 */ /* 0x040fe20000000000 */
[----:B------:R-:W-:Y:S01]  /*2670*/  BSSY B0, `(.L_x_11493) ;  /* 0x0000015000007945 */ /* 0x000fe20003800000 */
[C---:B------:R-:W-:Y:S01]  /*2680*/  VIADD R6, R13.reuse, 0x180 ;  /* 0x000001800d067836 */ /* 0x040fe20000000000 */
[-C--:B------:R-:W-:Y:S01]  /*2690*/  ISETP.GE.AND P5, PT, R4, R11.reuse, PT ;  /* 0x0000000b0400720c */ /* 0x080fe20003fa6270 */
[C---:B------:R-:W-:Y:S01]  /*26a0*/  VIADD R4, R13.reuse, 0x280 ;  /* 0x000002800d047836 */ /* 0x040fe20000000000 */
[-C--:B------:R-:W-:Y:S01]  /*26b0*/  ISETP.GE.AND P6, PT, R2, R11.reuse, PT ;  /* 0x0000000b0200720c */ /* 0x080fe20003fc6270 */
[C---:B------:R-:W-:Y:S01]  /*26c0*/  VIADD R2, R13.reuse, 0x200 ;  /* 0x000002000d027836 */ /* 0x040fe20000000000 */
        /* <DEDUP_REMOVED lines=15> */
.L_x_11494:
[----:B------:R-:W-:Y:S05]  /*27c0*/  BSYNC B0 ;  /* 0x0000000000007941 */ /* 0x000fea0003800000 */
.L_x_11493:
        /* <DEDUP_REMOVED lines=11> */
.L_x_11496:
[----:B------:R-:W-:Y:S05]  /*2880*/  BSYNC B0 ;  /* 0x0000000000007941 */ /* 0x000fea0003800000 */
.L_x_11495:
        /* <DEDUP_REMOVED lines=10> */
.L_x_11498:
[----:B------:R-:W-:Y:S05]  /*2930*/  BSYNC B0 ;  /* 0x0000000000007941 */ /* 0x000fea0003800000 */
.L_x_11497:
        /* <DEDUP_REMOVED lines=9> */
.L_x_11500:
[----:B------:R-:W-:Y:S05]  /*29d0*/  BSYNC B0 ;  /* 0x0000000000007941 */ /* 0x000fea0003800000 */
.L_x_11499:
        /* <DEDUP_REMOVED lines=9> */
.L_x_11502:
[----:B------:R-:W-:Y:S05]  /*2a70*/  BSYNC B0 ;  /* 0x0000000000007941 */ /* 0x000fea0003800000 */
.L_x_11501:
        /* <DEDUP_REMOVED lines=9> */
.L_x_11504:
[----:B------:R-:W-:Y:S05]  /*2b10*/  BSYNC B0 ;  /* 0x0000000000007941 */ /* 0x000fea0003800000 */
.L_x_11503:
        /* <DEDUP_REMOVED lines=9> */
.L_x_11506:
[----:B------:R-:W-:Y:S05]  /*2bb0*/  BSYNC B0 ;  /* 0x0000000000007941 */ /* 0x000fea0003800000 */
.L_x_11505:
        /* <DEDUP_REMOVED lines=9> */
.L_x_11507:
[----:B------:R-:W-:Y:S05]  /*2c50*/  BSYNC B0 ;  /* 0x0000000000007941 */ /* 0x000fea0003800000 */
.L_x_11468:
[----:B-----5:R-:W0:Y:S01]  /*2c60*/  @!P0 LDC.64 R14, c[0x0][0x228] ;  /* 0x00008a00ff0e8b82 */ /* 0x020e220000000a00 */
        /* <DEDUP_REMOVED lines=20> */
.L_x_11510:
[----:B------:R-:W-:-:S13]  /*2db0*/  ISETP.GE.AND P0, PT, R13, R11, PT ;  /* 0x0000000b0d00720c */ /* 0x000fda0003f06270 */
[----:B------:R-:W-:Y:S05]  /*2dc0*/  @P0 BRA `(.L_x_11512) ;  /* 0x0000000000300947 */ /* 0x000fea0003800000 */
[----:B0-----:R-:W0:Y:S01]  /*2dd0*/  LDC.64 R8, c[0x0][0x228] ;  /* 0x00008a00ff087b82 */ /* 0x001e220000000a00 */
[----:B------:R-:W-:Y:S02]  /*2de0*/  IMAD.IADD R7, R0, 0x1, R13 ;  /* 0x0000000100077824 */ /* 0x000fe400078e020d */
[----:B------:R-:W-:Y:S02]  /*2df0*/  VIADD R13, R13, 0x80 ;  /* 0x000000800d0d7836 */ /* 0x000fe40000000000 */
[----:B0-----:R-:W-:-:S05]  /*2e00*/  IMAD.WIDE.U32 R8, R7, 0x2, R8 ;  /* 0x0000000207087825 */ /* 0x001fca00078e0008 */
[----:B------:R2:W-:Y:S02]  /*2e10*/  STG.E.U16 desc[UR6][R8.64], R6 ;  /* 0x0000000608007986 */ /* 0x0005e4000c101506 */
.L_x_11511:
[----:B------:R-:W-:-:S13]  /*2e20*/  ISETP.GE.AND P0, PT, R13, R11, PT ;  /* 0x0000000b0d00720c */ /* 0x000fda0003f06270 */
[----:B------:R-:W-:Y:S05]  /*2e30*/  @P0 BRA `(.L_x_11513) ;  /* 0x0000000000340947 */ /* 0x000fea0003800000 */
[----:B--2---:R-:W2:Y:S01]  /*2e40*/  LDC.64 R6, c[0x0][0x228] ;  /* 0x00008a00ff067b82 */ /* 0x004ea20000000a00 */
[----:B------:R-:W-:Y:S02]  /*2e50*/  IMAD.IADD R9, R0, 0x1, R13 ;  /* 0x0000000100097824 */ /* 0x000fe400078e020d */
[----:B------:R-:W-:Y:S02]  /*2e60*/  VIADD R13, R13, 0x80 ;  /* 0x000000800d0d7836 */ /* 0x000fe40000000000 */
[----:B--2---:R-:W-:-:S05]  /*2e70*/  IMAD.WIDE.U32 R6, R9, 0x2, R6 ;  /* 0x0000000209067825 */ /* 0x004fca00078e0006 */
[----:B------:R2:W-:Y:S02]  /*2e80*/  STG.E.U16 desc[UR6][R6.64], R5 ;  /* 0x0000000506007986 */ /* 0x0005e4000c101506 */
.L_x_11512:
[----:B------:R-:W-:-:S13]  /*2e90*/  ISETP.GE.AND P0, PT, R13, R11, PT ;  /* 0x0000000b0d00720c */ /* 0x000fda0003f06270 */
[----:B------:R-:W-:Y:S05]  /*2ea0*/  @P0 BREAK B1 ;  /* 0x0000000000010942 */ /* 0x000fea0003800000 */
[----:B------:R-:W-:Y:S05]  /*2eb0*/  @P0 BRA `(.L_x_11514) ;  /* 0x0000000000300947 */ /* 0x000fea0003800000 */
[----:B0-2---:R-:W0:Y:S01]  /*2ec0*/  LDC.64 R6, c[0x0][0x228] ;  /* 0x00008a00ff067b82 */ /* 0x005e220000000a00 */
[----:B------:R-:W-:Y:S02]  /*2ed0*/  IMAD.IADD R5, R0, 0x1, R13 ;  /* 0x0000000100057824 */ /* 0x000fe400078e020d */
[----:B------:R-:W-:Y:S02]  /*2ee0*/  VIADD R13, R13, 0x80 ;  /* 0x000000800d0d7836 */ /* 0x000fe40000000000 */
[----:B0-----:R-:W-:-:S05]  /*2ef0*/  IMAD.WIDE.U32 R6, R5, 0x2, R6 ;  /* 0x0000000205067825 */ /* 0x001fca00078e0006 */
[----:B------:R3:W-:Y:S02]  /*2f00*/  STG.E.U16 desc[UR6][R6.64], R4 ;  /* 0x0000000406007986 */ /* 0x0007e4000c101506 */
.L_x_11513:
[----:B------:R-:W-:Y:S05]  /*2f10*/  BSYNC B1 ;  /* 0x0000000000017941 */ /* 0x000fea0003800000 */
.L_x_11509:
[----:B------:R-:W-:-:S13]  /*2f20*/  ISETP.GE.AND P0, PT, R13, R11, PT ;  /* 0x0000000b0d00720c */ /* 0x000fda0003f06270 */
[----:B---3--:R-:W3:Y:S01]  /*2f30*/  @!P0 LDC.64 R4, c[0x0][0x228] ;  /* 0x00008a00ff048b82 */ /* 0x008ee20000000a00 */
[----:B------:R-:W-:Y:S02]  /*2f40*/  @!P0 IMAD.IADD R7, R0, 0x1, R13 ;  /* 0x0000000100078824 */ /* 0x000fe400078e020d */
[----:B------:R-:W-:Y:S02]  /*2f50*/  @!P0 VIADD R13, R13, 0x80 ;  /* 0x000000800d0d8836 */ /* 0x000fe40000000000 */
[----:B---3--:R-:W-:-:S05]  /*2f60*/  @!P0 IMAD.WIDE.U32 R4, R7, 0x2, R4 ;  /* 0x0000000207048825 */ /* 0x008fca00078e0004 */
[----:B------:R3:W-:Y:S02]  /*2f70*/  @!P0 STG.E.U16 desc[UR6][R4.64], R3 ;  /* 0x0000000304008986 */ /* 0x0007e4000c101506 */
.L_x_11514:
[----:B------:R-:W-:Y:S05]  /*2f80*/  BSYNC B0 ;  /* 0x0000000000007941 */ /* 0x000fea0003800000 */
.L_x_11508:
[----:B------:R-:W-:Y:S05]  /*2f90*/  WARPSYNC.ALL ;  /* 0x0000000000007948 */ /* 0x000fea0003800000 */
[----:B------:R-:W-:-:S13]  /*2fa0*/  ISETP.GE.AND P0, PT, R13, R11, PT ;  /* 0x0000000b0d00720c */ /* 0x000fda0003f06270 */
[----:B------:R-:W-:Y:S05]  /*2fb0*/  @P0 EXIT ;  /* 0x000000000000094d */ /* 0x000fea0003800000 */
[----:B--23--:R-:W2:Y:S01]  /*2fc0*/  LDC.64 R4, c[0x0][0x228] ;  /* 0x00008a00ff047b82 */ /* 0x00cea20000000a00 */
[----:B------:R-:W-:-:S04]  /*2fd0*/  IMAD.IADD R13, R0, 0x1, R13 ;  /* 0x00000001000d7824 */ /* 0x000fc800078e020d */
[----:B--2---:R-:W-:-:S05]  /*2fe0*/  IMAD.WIDE.U32 R4, R13, 0x2, R4 ;  /* 0x000000020d047825 */ /* 0x004fca00078e0004 */
[----:B------:R-:W-:Y:S01]  /*2ff0*/  STG.E.U16 desc[UR6][R4.64], R2 ;  /* 0x0000000204007986 */ /* 0x000fe2000c101506 */
[----:B------:R-:W-:Y:S05]  /*3000*/  EXIT ;  /* 0x000000000000794d */ /* 0x000fea0003800000 */
.L_x_11515:
        /* <DEDUP_REMOVED lines=15> */
.L_x_71685:


//--------------------- .text._ZN2at6native29vectorized_elementwise_kernelILi8EZNS0_50_GLOBAL__N__2680c7bb_12_PowKernel_cu_140f0503_289629pow_tensor_scalar_kernel_implIssEEvRNS_18TensorIteratorBaseET0_EUlsE2_St5arrayIPcLm2EEEEviS6_T1_ --------------------------
	.section	.text._ZN2at6native29vectorized_elementwise_kernelILi8EZNS0_50_GLOBAL__N__2680c7bb_12_PowKernel_cu_140f0503_289629pow_tensor_scalar_kernel_implIssEEvRNS_18TensorIteratorBaseET0_EUlsE2_St5arrayIPcLm2EEEEviS6_T1_,"ax",@progbits
	.align	128
        .global         _ZN2at6native29vectorized_elementwise_kernelILi8EZNS0_50_GLOBAL__N__2680c7bb_12_PowKernel_cu_140f0503_289629pow_tensor_scalar_kernel_implIssEEvRNS_18TensorIteratorBaseET0_EUlsE2_St5arrayIPcLm2EEEEviS6_T1_
        .type           _ZN2at6native29vectorized_elementwise_kernelILi8EZNS0_50_GLOBAL__N__2680c7bb_12_PowKernel_cu_140f0503_289629pow_tensor_scalar_kernel_implIssEEvRNS_18TensorIteratorBaseET0_EUlsE2_St5arrayIPcLm2EEEEviS6_T1_,@function
        .size           _ZN2at6native29vectorized_elementwise_kernelILi8EZNS0_50_GLOBAL__N__2680c7bb_12_PowKernel_cu_140f0503_289629pow_tensor_scalar_kernel_implIssEEvRNS_18TensorIteratorBaseET0_EUlsE2_St5arrayIPcLm2EEEEviS6_T1_,(.L_x_71686 - _ZN2at6native29vectorized_elementwise_kernelILi8EZNS0_50_GLOBAL__N__2680c7bb_12_PowKernel_cu_140f0503_289629pow_tensor_scalar_kernel_implIssEEvRNS_18TensorIteratorBaseET0_EUlsE2_St5arrayIPcLm2EEEEviS6_T1_)
        .other          _ZN2at6native29vectorized_elementwise_kernelILi8EZNS0_50_GLOBAL__N__2680c7bb_12_PowKernel_cu_140f0503_289629pow_tensor_scalar_kernel_implIssEEvRNS_18TensorIteratorBaseET0_EUlsE2_St5arrayIPcLm2EEEEviS6_T1_,@"STO_CUDA_ENTRY STV_DEFAULT"
_ZN2at6native29vectorized_elementwise_kernelILi8EZNS0_50_GLOBAL__N__2680c7bb_12_PowKernel_cu_140f0503_289629pow_tensor_scalar_kernel_implIssEEvRNS_18TensorIteratorBaseET0_EUlsE2_St5arrayIPcLm2EEEEviS6_T1_:
.text._ZN2at6native29vectorized_elementwise_kernelILi8EZNS0_50_GLOBAL__N__2680c7bb_12_PowKernel_cu_140f0503_289629pow_tensor_scalar_kernel_implIssEEvRNS_18TensorIteratorBaseET0_EUlsE2_St5arrayIPcLm2EEEEviS6_T1_:
        /* <DEDUP_REMOVED lines=13> */
[----:B0-----:R-:W-:-:S06]  /*00d0*/  IMAD.WIDE.U32 R6, R2, 0x10, R4 ;  /* 0x0000001002067825 */ /* 0x001fcc00078e0004 */
[----:B------:R-:W2:Y:S01]  /*00e0*/  LDG.E.128 R4, desc[UR6][R6.64] ;  /* 0x0000000606047981 */ /* 0x000ea2000c1e1d00 */
[----:B------:R-:W-:-:S06]  /*00f0*/  UPRMT UR4, UR4, 0x9910, URZ ;  /* 0x0000991004047896 */ /* 0x000fcc000800003f */
[----:B------:R-:W-:Y:S02]  /*0100*/  ISETP.LE.AND P0, PT, RZ, UR4, PT ;  /* 0x00000004ff007c0c */ /* 0x000fe4000bf03270 */
[C---:B--2---:R-:W-:Y:S02]  /*0110*/  PRMT R11, R6.reuse, 0x7610, R11 ;  /* 0x00007610060b7816 */ /* 0x044fe4000000000b */
[----:B------:R-:W-:Y:S02]  /*0120*/  PRMT R12, R6, 0x7632, R12 ;  /* 0x00007632060c7816 */ /* 0x000fe4000000000c */
[C---:B------:R-:W-:Y:S02]  /*0130*/  PRMT R19, R4.reuse, 0x7610, R19 ;  /* 0x0000761004137816 */ /* 0x040fe40000000013 */
[----:B------:R-:W-:Y:S02]  /*0140*/  PRMT R9, R4, 0x7632, R9 ;  /* 0x0000763204097816 */ /* 0x000fe40000000009 */
[----:B------:R-:W-:-:S02]  /*0150*/  PRMT R8, R5, 0x7632, R8 ;  /* 0x0000763205087816 */ /* 0x000fc40000000008 */
        /* <DEDUP_REMOVED lines=14> */
.L_x_11519:
        /* <DEDUP_REMOVED lines=22> */
.L_x_11520:
        /* <DEDUP_REMOVED lines=22> */
.L_x_11521:
        /* <DEDUP_REMOVED lines=22> */
.L_x_11522:
        /* <DEDUP_REMOVED lines=20> */
.L_x_11523:
        /* <DEDUP_REMOVED lines=21> */
.L_x_11524:
        /* <DEDUP_REMOVED lines=21> */
.L_x_11525:
        /* <DEDUP_REMOVED lines=27> */
[----:B------:R-:W-:-:S03]  /*0bf0*/  PRMT R18, R5, 0x9910, RZ ;  /* 0x0000991005127816 */ /* 0x000fc600000000ff */
[----:B------:R-:W-:Y:S01]  /*0c00*/  IMAD R6, R6, R6, RZ ;  /* 0x0000000606067224 */ /* 0x000fe200078e02ff */
[----:B0-----:R-:W-:-:S04]  /*0c10*/  LOP3.LUT R5, R8, 0xffff, RZ, 0xc0, !PT ;  /* 0x0000ffff08057812 */ /* 0x001fc800078ec0ff */
[----:B------:R-:W-:-:S03]  /*0c20*/  LEA.HI R10, R5, R10, RZ, 0x11 ;  /* 0x0000000a050a7211 */ /* 0x000fc600078f88ff */
[----:B------:R-:W-:Y:S05]  /*0c30*/  @!P0 BRA `(.L_x_11518) ;  /* 0x0000000400ac8947 */ /* 0x000fea0003800000 */
[----:B------:R-:W-:Y:S02]  /*0c40*/  PRMT R5, R10, 0x9910, RZ ;  /* 0x000099100a057816 */ /* 0x000fe400000000ff */
[----:B------:R-:W-:Y:S02]  /*0c50*/  PRMT R8, R6, 0x7610, R8 ;  /* 0x0000761006087816 */ /* 0x000fe40000000008 */
[----:B------:R-:W-:-:S04]  /*0c60*/  SHF.R.S32.HI R5, RZ, 0x1, R5 ;  /* 0x00000001ff057819 */ /* 0x000fc80000011405 */
[----:B------:R-:W-:-:S07]  /*0c70*/  PRMT R9, R5, 0x7610, R9 ;  /* 0x0000761005097816 */ /* 0x000fce0000000009 */
.L_x_11526:
[C---:B------:R-:W-:Y:S02]  /*0c80*/  LOP3.LUT R6, R9.reuse, 0xffff, RZ, 0xc0, !PT ;  /* 0x0000ffff09067812 */ /* 0x040fe400078ec0ff */
[C---:B------:R-:W-:Y:S02]  /*0c90*/  LOP3.LUT R5, R9.reuse, 0x1, RZ, 0xc0, !PT ;  /* 0x0000000109057812 */ /* 0x040fe400078ec0ff */
[----:B------:R-:W-:Y:S01]  /*0ca0*/  LEA.HI R7, R6, R9, RZ, 0x11 ;  /* 0x0000000906077211 */ /* 0x000fe200078f88ff */
[----:B------:R-:W-:Y:S01]  /*0cb0*/  VIADD R9, R9, 0x1 ;  /* 0x0000000109097836 */ /* 0x000fe20000000000 */
[----:B------:R-:W-:Y:S02]  /*0cc0*/  ISETP.NE.U32.AND P0, PT, R5, 0x1, PT ;  /* 0x000000010500780c */ /* 0x000fe40003f05070 */
[----:B------:R-:W-:Y:S02]  /*0cd0*/  PRMT R18, R18, 0x9910, RZ ;  /* 0x0000991012127816 */ /* 0x000fe400000000ff */
[----:B------:R-:W-:-:S02]  /*0ce0*/  LOP3.LUT R9, R9, 0xffff, RZ, 0xc0, !PT ;  /* 0x0000ffff09097812 */ /* 0x000fc400078ec0ff */
[C---:B------:R-:W-:Y:S01]  /*0cf0*/  SEL R5, R8.reuse, 0x1, !P0 ;  /* 0x0000000108057807 */ /* 0x040fe20004000000 */
        /* <DEDUP_REMOVED lines=13> */
.L_x_11517:
        /* <DEDUP_REMOVED lines=15> */
.L_x_11528:
[----:B------:R-:W-:Y:S05]  /*0ec0*/  BSYNC B0 ;  /* 0x0000000000007941 */ /* 0x000fea0003800000 */
.L_x_11527:
[----:B------:R-:W-:Y:S01]  /*0ed0*/  PRMT R10, R5, 0x9910, RZ ;  /* 0x00009910050a7816 */ /* 0x000fe200000000ff */
[----:B------:R-:W-:Y:S01]  /*0ee0*/  IMAD.MOV.U32 R5, RZ, RZ, R9 ;  /* 0x000000ffff057224 */ /* 0x000fe200078e0009 */
[----:B------:R-:W-:Y:S01]  /*0ef0*/  PRMT R11, R11, 0x9910, RZ ;  /* 0x000099100b0b7816 */ /* 0x000fe200000000ff */
[----:B------:R-:W-:Y:S01]  /*0f00*/  BSSY B0, `(.L_x_11529) ;  /* 0x0000014000007945 */ /* 0x000fe20003800000 */
[----:B------:R-:W-:Y:S02]  /*0f10*/  PRMT R12, R12, 0x9910, RZ ;  /* 0x000099100c0c7816 */ /* 0x000fe400000000ff */
[----:B------:R-:W-:Y:S01]  /*0f20*/  ISETP.NE.AND P6, PT, R5, 0x1, PT ;  /* 0x000000010500780c */ /* 0x000fe20003fc5270 */
[----:B------:R-:W-:Y:S01]  /*0f30*/  IMAD.MOV.U32 R9, RZ, RZ, R11 ;  /* 0x000000ffff097224 */ /* 0x000fe200078e000b */
[----:B------:R-:W-:Y:S01]  /*0f40*/  PRMT R13, R6, 0x9910, RZ ;  /* 0x00009910060d7816 */ /* 0x000fe200000000ff */
[----:B------:R-:W-:Y:S01]  /*0f50*/  IMAD.MOV.U32 R6, RZ, RZ, R10 ;  /* 0x000000ffff067224 */ /* 0x000fe200078e000a */
[----:B------:R-:W-:Y:S01]  /*0f60*/  PRMT R8, R8, 0x9910, RZ ;  /* 0x0000991008087816 */ /* 0x000fe200000000ff */
[----:B------:R-:W-:Y:S01]  /*0f70*/  IMAD.MOV.U32 R10, RZ, RZ, R12 ;  /* 0x000000ffff0a7224 */ /* 0x000fe200078e000c */
[----:B------:R-:W-:Y:S01]  /*0f80*/  ISETP.NE.AND P2, PT, R9, 0x1, PT ;  /* 0x000000010900780c */ /* 0x000fe20003f45270 */
[----:B------:R-:W-:Y:S01]  /*0f90*/  IMAD.MOV.U32 R11, RZ, RZ, R13 ;  /* 0x000000ffff0b7224 */ /* 0x000fe200078e000d */
[----:B------:R-:W-:Y:S01]  /*0fa0*/  ISETP.NE.AND P0, PT, R6, 0x1, PT ;  /* 0x000000010600780c */ /* 0x000fe20003f05270 */
[----:B------:R-:W-:Y:S01]  /*0fb0*/  IMAD.MOV.U32 R12, RZ, RZ, R14 ;  /* 0x000000ffff0c7224 */ /* 0x000fe200078e000e */
[----:B------:R-:W-:-:S02]  /*0fc0*/  ISETP.NE.AND P1, PT, R8, 0x1, PT ;  /* 0x000000010800780c */ /* 0x000fc40003f25270 */
[----:B------:R-:W-:Y:S02]  /*0fd0*/  ISETP.NE.AND P3, PT, R10, 0x1, PT ;  /* 0x000000010a00780c */ /* 0x000fe40003f65270 */
[----:B------:R-:W-:Y:S02]  /*0fe0*/  ISETP.NE.AND P4, PT, R11, 0x1, PT ;  /* 0x000000010b00780c */ /* 0x000fe40003f85270 */
[----:B------:R-:W-:Y:S01]  /*0ff0*/  ISETP.NE.AND P5, PT, R12, 0x1, PT ;  /* 0x000000010c00780c */ /* 0x000fe20003fa5270 */
[----:B------:R-:W-:-:S12]  /*1000*/  @!P6 BRA `(.L_x_11530) ;  /* 0x00000000000ce947 */ /* 0x000fd80003800000 */
[----:B------:R-:W-:Y:S02]  /*1010*/  ISETP.NE.AND P6, PT, R5, -0x1, PT ;  /* 0xffffffff0500780c */ /* 0x000fe40003fc5270 */
[----:B------:R-:W-:-:S11]  /*1020*/  PRMT R4, R7, 0x7610, R4 ;  /* 0x0000761007047816 */ /* 0x000fd60000000004 */
[----:B------:R-:W-:-:S07]  /*1030*/  @P6 PRMT R4, RZ, 0x7610, R4 ;  /* 0x00007610ff046816 */ /* 0x000fce0000000004 */
.L_x_11530:
[----:B------:R-:W-:Y:S05]  /*1040*/  BSYNC B0 ;  /* 0x0000000000007941 */ /* 0x000fea0003800000 */
.L_x_11529:
        /* <DEDUP_REMOVED lines=9> */
.L_x_11532:
[----:B------:R-:W-:Y:S05]  /*10e0*/  BSYNC B0 ;  /* 0x0000000000007941 */ /* 0x000fea0003800000 */
.L_x_11531:
[----:B------:R-:W-:Y:S04]  /*10f0*/  BSSY B0, `(.L_x_11533) ;  /* 0x0000005000007945 */ /* 0x000fe80003800000 */
[----:B------:R-:W-:Y:S05]  /*1100*/  @!P1 BRA `(.L_x_11534) ;  /* 0x00000000000c9947 */ /* 0x000fea0003800000 */
[----:B------:R-:W-:Y:S02]  /*1110*/  ISETP.NE.AND P0, PT, R8, -0x1, PT ;  /* 0xffffffff0800780c */ /* 0x000fe40003f05270 */
[----:B------:R-:W-:-:S11]  /*1120*/  PRMT R14, R7, 0x7610, R14 ;  /* 0x00007610070e7816 */ /* 0x000fd6000000000e */
[----:B------:R-:W-:-:S07]  /*1130*/  @P0 PRMT R14, RZ, 0x7610, R14 ;  /* 0x00007610ff0e0816 */ /* 0x000fce000000000e */
.L_x_11534:
[----:B------:R-:W-:Y:S05]  /*1140*/  BSYNC B0 ;  /* 0x0000000000007941 */ /* 0x000fea0003800000 */
.L_x_11533:
[----:B------:R-:W-:Y:S01]  /*1150*/  BSSY B0, `(.L_x_11535) ;  /* 0x0000006000007945 */ /* 0x000fe20003800000 */
[----:B------:R-:W-:-:S03]  /*1160*/  IMAD.MOV.U32 R17, RZ, RZ, 0x1 ;  /* 0x00000001ff117424 */ /* 0x000fc600078e00ff */
[----:B------:R-:W-:Y:S05]  /*1170*/  @!P2 BRA `(.L_x_11536) ;  /* 0x00000000000ca947 */ /* 0x000fea0003800000 */
[----:B------:R-:W-:Y:S02]  /*1180*/  ISETP.NE.AND P0, PT, R9, -0x1, PT ;  /* 0xffffffff0900780c */ /* 0x000fe40003f05270 */
[----:B------:R-:W-:-:S11]  /*1190*/  PRMT R15, R7, 0x7610, R15 ;  /* 0x00007610070f7816 */ /* 0x000fd6000000000f */
[----:B------:R-:W-:-:S07]  /*11a0*/  @P0 PRMT R15, RZ, 0x7610, R15 ;  /* 0x00007610ff0f0816 */ /* 0x000fce000000000f */
.L_x_11536:
[----:B------:R-:W-:Y:S05]  /*11b0*/  BSYNC B0 ;  /* 0x0000000000007941 */ /* 0x000fea0003800000 */
.L_x_11535:
[----:B------:R-:W-:Y:S04]  /*11c0*/  BSSY B0, `(.L_x_11537) ;  /* 0x0000005000007945 */ /* 0x000fe80003800000 */
[----:B------:R-:W-:Y:S05]  /*11d0*/  @!P3 BRA `(.L_x_11538) ;  /* 0x00000000000cb947 */ /* 0x000fea0003800000 */
[----:B------:R-:W-:Y:S02]  /*11e0*/  ISETP.NE.AND P0, PT, R10, -0x1, PT ;  /* 0xffffffff0a00780c */ /* 0x000fe40003f05270 */
[----:B------:R-:W-:-:S11]  /*11f0*/  PRMT R16, R7, 0x7610, R16 ;  /* 0x0000761007107816 */ /* 0x000fd60000000010 */
[----:B------:R-:W-:-:S07]  /*1200*/  @P0 PRMT R16, RZ, 0x7610, R16 ;  /* 0x00007610ff100816 */ /* 0x000fce0000000010 */
.L_x_11538:
[----:B------:R-:W-:Y:S05]  /*1210*/  BSYNC B0 ;  /* 0x0000000000007941 */ /* 0x000fea0003800000 */
.L_x_11537:
[----:B------:R-:W-:Y:S01]  /*1220*/  BSSY B0, `(.L_x_11539) ;  /* 0x0000006000007945 */ /* 0x000fe20003800000 */
[----:B------:R-:W-:-:S03]  /*1230*/  IMAD.MOV.U32 R18, RZ, RZ, 0x1 ;  /* 0x00000001ff127424 */ /* 0x000fc600078e00ff */
[----:B------:R-:W-:Y:S05]  /*1240*/  @!P4 BRA `(.L_x_11540) ;  /* 0x00000000000cc947 */ /* 0x000fea0003800000 */
[----:B------:R-:W-:Y:S02]  /*1250*/  ISETP.NE.AND P0, PT, R11, -0x1, PT ;  /* 0xffffffff0b00780c */ /* 0x000fe40003f05270 */
[----:B------:R-:W-:-:S11]  /*1260*/  PRMT R17, R7, 0x7610, R17 ;  /* 0x0000761007117816 */ /* 0x000fd60000000011 */
[----:B------:R-:W-:-:S07]  /*1270*/  @P0 PRMT R17, RZ, 0x7610, R17 ;  /* 0x00007610ff110816 */ /* 0x000fce0000000011 */
.L_x_11540:
[----:B------:R-:W-:Y:S05]  /*1280*/  BSYNC B0 ;  /* 0x0000000000007941 */ /* 0x000fea0003800000 */
.L_x_11539:
[----:B------:R-:W-:Y:S04]  /*1290*/  BSSY B0, `(.L_x_11518) ;  /* 0x0000005000007945 */ /* 0x000fe80003800000 */
[----:B------:R-:W-:Y:S05]  /*12a0*/  @!P5 BRA `(.L_x_11541) ;  /* 0x00000000000cd947 */ /* 0x000fea0003800000 */
[----:B------:R-:W-:Y:S02]  /*12b0*/  ISETP.NE.AND P0, PT, R12, -0x1, PT ;  /* 0xffffffff0c00780c */ /* 0x000fe40003f05270 */
[----:B------:R-:W-:-:S11]  /*12c0*/  PRMT R18, R7, 0x7610, R18 ;  /* 0x0000761007127816 */ /* 0x000fd60000000012 */
[----:B------:R-:W-:-:S07]  /*12d0*/  @P0 PRMT R18, RZ, 0x7610, R18 ;  /* 0x00007610ff120816 */ /* 0x000fce0000000012 */
.L_x_11541:
[----:B------:R-:W-:Y:S05]  /*12e0*/  BSYNC B0 ;  /* 0x0000000000007941 */ /* 0x000fea0003800000 */
.L_x_11518:
[----:B------:R-:W0:Y:S01]  /*12f0*/  LDC.64 R6, c[0x0][0x228] ;  /* 0x00008a00ff067b82 */ /* 0x000e220000000a00 */
[----:B------:R-:W-:Y:S02]  /*1300*/  PRMT R5, R13, 0x5410, R14 ;  /* 0x000054100d057816 */ /* 0x000fe4000000000e */
[----:B------:R-:W-:Y:S01]  /*1310*/  PRMT R4, R3, 0x5410, R4 ;  /* 0x0000541003047816 */ /* 0x000fe20000000004 */
[----:B0-----:R-:W-:-:S04]  /*1320*/  IMAD.WIDE.U32 R6, R0, 0x2, R6 ;  /* 0x0000000200067825 */ /* 0x001fc800078e0006 */
[----:B------:R-:W-:Y:S01]  /*1330*/  IMAD.WIDE R8, R2, 0x10, R6 ;  /* 0x0000001002087825 */ /* 0x000fe200078e0206 */
[----:B------:R-:W-:Y:S02]  /*1340*/  PRMT R7, R17, 0x5410, R18 ;  /* 0x0000541011077816 */ /* 0x000fe40000000012 */
[----:B------:R-:W-:-:S05]  /*1350*/  PRMT R6, R15, 0x5410, R16 ;  /* 0x000054100f067816 */ /* 0x000fca0000000010 */
[----:B------:R-:W-:Y:S01]  /*1360*/  STG.E.128 desc[UR6][R8.64], R4 ;  /* 0x0000000408007986 */ /* 0x000fe2000c101d06 */
[----:B------:R-:W-:Y:S05]  /*1370*/  EXIT ;  /* 0x000000000000794d */ /* 0x000fea0003800000 */
.L_x_11516:
        /* <DEDUP_REMOVED lines=22> */
.L_x_11543:
[----:B------:R-:W-:Y:S05]  /*14e0*/  BSYNC B0 ;  /* 0x0000000000007941 */ /* 0x000fea0003800000 */
.L_x_11542:
        /* <DEDUP_REMOVED lines=15> */
.L_x_11545:
[----:B------:R-:W-:Y:S05]  /*15e0*/  BSYNC B0 ;  /* 0x0000000000007941 */ /* 0x000fea0003800000 */
.L_x_11544:
        /* <DEDUP_REMOVED lines=49> */
.L_x_11550:
        /* <DEDUP_REMOVED lines=18> */
.L_x_11549:
[----:B------:R-:W-:Y:S05]  /*1a20*/  BSYNC B0 ;  /* 0x0000000000007941 */ /* 0x000fea0003800000 */
.L_x_11548:
[----:B------:R-:W-:Y:S01]  /*1a30*/  BSSY B0, `(.L_x_11551) ;  /* 0x0000018000007945 */ /* 0x000fe20003800000 */
[----:B------:R-:W-:Y:S01]  /*1a40*/  ISETP.GE.AND P1, PT, R22, R11, PT ;  /* 0x0000000b1600720c */ /* 0x000fe20003f26270 */
[----:B-----5:R-:W-:Y:S02]  /*1a50*/  VIADD R20, R13, 0x300 ;  /* 0x000003000d147836 */ /* 0x020fe40000000000 */
[----:B------:R-:W-:Y:S10]  /*1a60*/  @P5 BRA `(.L_x_11552) ;  /* 0x0000000000505947 */ /* 0x000ff40003800000 */
[----:B------:R-:W-:Y:S02]  /*1a70*/  IMAD.MOV.U32 R8, RZ, RZ, 0x1 ;  /* 0x00000001ff087424 */ /* 0x000fe400078e00ff */
[----:B-1----:R-:W-:-:S07]  /*1a80*/  IMAD.MOV.U32 R21, RZ, RZ, R10 ;  /* 0x000000ffff157224 */ /* 0x002fce00078e000a */
.L_x_11553:
        /* <DEDUP_REMOVED lines=18> */
.L_x_11552:
[----:B------:R-:W-:Y:S05]  /*1bb0*/  BSYNC B0 ;  /* 0x0000000000007941 */ /* 0x000fea0003800000 */
.L_x_11551:
[----:B------:R-:W-:Y:S01]  /*1bc0*/  BSSY B0, `(.L_x_11554) ;  /* 0x0000018000007945 */ /* 0x000fe20003800000 */
[----:B------:R-:W-:Y:S01]  /*1bd0*/  ISETP.GE.AND P5, PT, R20, R11, PT ;  /* 0x0000000b1400720c */ /* 0x000fe20003fa6270 */
[----:B------:R-:W-:Y:S02]  /*1be0*/  VIADD R20, R13, 0x380 ;  /* 0x000003800d147836 */ /* 0x000fe40000000000 */
[----:B------:R-:W-:Y:S10]  /*1bf0*/  @P4 BRA `(.L_x_11555) ;  /* 0x0000000000504947 */ /* 0x000ff40003800000 */
[----:B------:R-:W-:Y:S02]  /*1c00*/  IMAD.MOV.U32 R7, RZ, RZ, 0x1 ;  /* 0x00000001ff077424 */ /* 0x000fe400078e00ff */
[----:B-1----:R-:W-:-:S07]  /*1c10*/  IMAD.MOV.U32 R19, RZ, RZ, R10 ;  /* 0x000000ffff137224 */ /* 0x002fce00078e000a */
.L_x_11556:
        /* <DEDUP_REMOVED lines=18> */
.L_x_11555:
[----:B------:R-:W-:Y:S05]  /*1d40*/  BSYNC B0 ;  /* 0x0000000000007941 */ /* 0x000fea0003800000 */
.L_x_11554:
[----:B------:R-:W-:Y:S01]  /*1d50*/  BSSY B0, `(.L_x_11557) ;  /* 0x0000019000007945 */ /* 0x000fe20003800000 */
[----:B------:R-:W-:-:S03]  /*1d60*/  ISETP.GE.AND P4, PT, R20, R11, PT ;  /* 0x0000000b1400720c */ /* 0x000fc60003f86270 */
[----:B------:R-:W-:Y:S10]  /*1d70*/  @P3 BRA `(.L_x_11558) ;  /* 0x0000000000583947 */ /* 0x000ff40003800000 */
[----:B------:R-:W-:Y:S02]  /*1d80*/  IMAD.MOV.U32 R6, RZ, RZ, 0x1 ;  /* 0x00000001ff067424 */ /* 0x000fe400078e00ff */
[----:B-1----:R-:W-:-:S07]  /*1d90*/  IMAD.MOV.U32 R16, RZ, RZ, R10 ;  /* 0x000000ffff107224 */ /* 0x002fce00078e000a */
.L_x_11559:
        /* <DEDUP_REMOVED lines=20> */
.L_x_11558:
[----:B------:R-:W-:Y:S05]  /*1ee0*/  BSYNC B0 ;  /* 0x0000000000007941 */ /* 0x000fea0003800000 */
.L_x_11557:
[----:B------:R-:W-:Y:S04]  /*1ef0*/  BSSY B0, `(.L_x_11560) ;  /* 0x0000018000007945 */ /* 0x000fe80003800000 */
[----:B------:R-:W-:Y:S05]  /*1f00*/  @P2 BRA `(.L_x_11561) ;  /* 0x0000000000582947 */ /* 0x000fea0003800000 */
[----:B------:R-:W-:Y:S02]  /*1f10*/  IMAD.MOV.U32 R5, RZ, RZ, 0x1 ;  /* 0x00000001ff057424 */ /* 0x000fe400078e00ff */
[----:B-1----:R-:W-:-:S07]  /*1f20*/  IMAD.MOV.U32 R15, RZ, RZ, R10 ;  /* 0x000000ffff0f7224 */ /* 0x002fce00078e000a */
.L_x_11562:
        /* <DEDUP_REMOVED lines=20> */
.L_x_11561:
[----:B------:R-:W-:Y:S05]  /*2070*/  BSYNC B0 ;  /* 0x0000000000007941 */ /* 0x000fea0003800000 */
.L_x_11560:
[----:B------:R-:W-:Y:S04]  /*2080*/  BSSY B0, `(.L_x_11563) ;  /* 0x0000018000007945 */ /* 0x000fe80003800000 */
[----:B------:R-:W-:Y:S05]  /*2090*/  @P1 BRA `(.L_x_11564) ;  /* 0x0000000000581947 */ /* 0x000fea0003800000 */
[----:B------:R-:W-:Y:S02]  /*20a0*/  IMAD.MOV.U32 R4, RZ, RZ, 0x1 ;  /* 0x00000001ff047424 */ /* 0x000fe400078e00ff */
[----:B-1----:R-:W-:-:S07]  /*20b0*/  IMAD.MOV.U32 R14, RZ, RZ, R10 ;  /* 0x000000ffff0e7224 */ /* 0x002fce00078e000a */
.L_x_11565:
        /* <DEDUP_REMOVED lines=20> */
.L_x_11564:
[----:B------:R-:W-:Y:S05]  /*2200*/  BSYNC B0 ;  /* 0x0000000000007941 */ /* 0x000fea0003800000 */
.L_x_11563:
[----:B------:R-:W-:Y:S04]  /*2210*/  BSSY B0, `(.L_x_11566) ;  /* 0x0000017000007945 */ /* 0x000fe80003800000 */
[----:B------:R-:W-:Y:S05]  /*2220*/  @P5 BRA `(.L_x_11567) ;  /* 0x0000000000545947 */ /* 0x000fea0003800000 */
[----:B------:R-:W-:Y:S02]  /*2230*/  IMAD.MOV.U32 R3, RZ, RZ, 0x1 ;  /* 0x00000001ff037424 */ /* 0x000fe400078e00ff */
[----:B-1----:R-:W-:-:S07]  /*2240*/  IMAD.MOV.U32 R12, RZ, RZ, R10 ;  /* 0x000000ffff0c7224 */ /* 0x002fce00078e000a */
.L_x_11568:
        /* <DEDUP_REMOVED lines=19> */
.L_x_11567:
[----:B------:R-:W-:Y:S05]  /*2380*/  BSYNC B0 ;  /* 0x0000000000007941 */ /* 0x000fea0003800000 */
.L_x_11566:
        /* <DEDUP_REMOVED lines=20> */
.L_x_11571:
        /* <DEDUP_REMOVED lines=22> */
.L_x_11570:
[----:B------:R-:W-:Y:S05]  /*2630*/  BSYNC B0 ;  /* 0x0000000000007941 */ /* 0x000fea0003800000 */
.L_x_11569:
[----:B------:R-:W-:Y:S05]  /*2640*/  BRA `(.L_x_11547) ;  /* 0x0000000400887947 */ /* 0x000fea0003800000 */
.L_x_11546:
        /* <DEDUP_REMOVED lines=24> */
.L_x_11573:
[----:B------:R-:W-:Y:S05]  /*27d0*/  BSYNC B0 ;  /* 0x0000000000007941 */ /* 0x000fea0003800000 */
.L_x_11572:
        /* <DEDUP_REMOVED lines=11> */
.L_x_11575:
[----:B------:R-:W-:Y:S05]  /*2890*/  BSYNC B0 ;  /* 0x0000000000007941 */ /* 0x000fea0003800000 */
.L_x_11574:
        /* <DEDUP_REMOVED lines=10> */
.L_x_11577:
[----:B------:R-:W-:Y:S05]  /*2940*/  BSYNC B0 ;  /* 0x0000000000007941 */ /* 0x000fea0003800000 */
.L_x_11576:
        /* <DEDUP_REMOVED lines=9> */
.L_x_11579:
[----:B------:R-:W-:Y:S05]  /*29e0*/  BSYNC B0 ;  /* 0x0000000000007941 */ /* 0x000fea0003800000 */
.L_x_11578:
        /* <DEDUP_REMOVED lines=9> */
.L_x_11581:
[----:B------:R-:W-:Y:S05]  /*2a80*/  BSYNC B0 ;  /* 0x0000000000007941 */ /* 0x000fea0003800000 */
.L_x_11580:
        /* <DEDUP_REMOVED lines=9> */
.L_x_11583:
[----:B------:R-:W-:Y:S05]  /*2b20*/  BSYNC B0 ;  /* 0x0000000000007941 */ /* 0x000fea0003800000 */
.L_x_11582:
        /* <DEDUP_REMOVED lines=9> */
.L_x_11585:
[----:B------:R-:W-:Y:S05]  /*2bc0*/  BSYNC B0 ;  /* 0x0000000000007941 */ /* 0x000fea0003800000 */
.L_x_11584:
        /* <DEDUP_REMOVED lines=9> */
.L_x_11586:
[----:B------:R-:W-:Y:S05]  /*2c60*/  BSYNC B0 ;  /* 0x0000000000007941 */ /* 0x000fea0003800000 */
.L_x_11547:
        /* <DEDUP_REMOVED lines=21> */
.L_x_11589:
[----:B------:R-:W-:-:S13]  /*2dc0*/  ISETP.GE.AND P0, PT, R13, R11, PT ;  /* 0x0000000b0d00720c */ /* 0x000fda0003f06270 */
[----:B------:R-:W-:Y:S05]  /*2dd0*/  @P0 BRA `(.L_x_11591) ;  /* 0x0000000000300947 */ /* 0x000fea0003800000 */
[----:B0-----:R-:W0:Y:S01]  /*2de0*/  LDC.64 R8, c[0x0][0x228] ;  /* 0x00008a00ff087b82 */ /* 0x001e220000000a00 */
[----:B------:R-:W-:Y:S02]  /*2df0*/  IMAD.IADD R7, R0, 0x1, R13 ;  /* 0x0000000100077824 */ /* 0x000fe400078e020d */
[----:B------:R-:W-:Y:S02]  /*2e00*/  VIADD R13, R13, 0x80 ;  /* 0x000000800d0d7836 */ /* 0x000fe40000000000 */
[----:B0-----:R-:W-:-:S05]  /*2e10*/  IMAD.WIDE.U32 R8, R7, 0x2, R8 ;  /* 0x0000000207087825 */ /* 0x001fca00078e0008 */
[----:B------:R2:W-:Y:S02]  /*2e20*/  STG.E.U16 desc[UR6][R8.64], R6 ;  /* 0x0000000608007986 */ /* 0x0005e4000c101506 */
.L_x_11590:
[----:B------:R-:W-:-:S13]  /*2e30*/  ISETP.GE.AND P0, PT, R13, R11, PT ;  /* 0x0000000b0d00720c */ /* 0x000fda0003f06270 */
[----:B------:R-:W-:Y:S05]  /*2e40*/  @P0 BRA `(.L_x_11592) ;  /* 0x0000000000340947 */ /* 0x000fea0003800000 */
[----:B--2---:R-:W2:Y:S01]  /*2e50*/  LDC.64 R6, c[0x0][0x228] ;  /* 0x00008a00ff067b82 */ /* 0x004ea20000000a00 */
[----:B------:R-:W-:Y:S02]  /*2e60*/  IMAD.IADD R9, R0, 0x1, R13 ;  /* 0x0000000100097824 */ /* 0x000fe400078e020d */
[----:B------:R-:W-:Y:S02]  /*2e70*/  VIADD R13, R13, 0x80 ;  /* 0x000000800d0d7836 */ /* 0x000fe40000000000 */
[----:B--2---:R-:W-:-:S05]  /*2e80*/  IMAD.WIDE.U32 R6, R9, 0x2, R6 ;  /* 0x0000000209067825 */ /* 0x004fca00078e0006 */
[----:B------:R2:W-:Y:S02]  /*2e90*/  STG.E.U16 desc[UR6][R6.64], R5 ;  /* 0x0000000506007986 */ /* 0x0005e4000c101506 */
.L_x_11591:
        /* <DEDUP_REMOVED lines=8> */
.L_x_11592:
[----:B------:R-:W-:Y:S05]  /*2f20*/  BSYNC B1 ;  /* 0x0000000000017941 */ /* 0x000fea0003800000 */
.L_x_11588:
[----:B------:R-:W-:-:S13]  /*2f30*/  ISETP.GE.AND P0, PT, R13, R11, PT ;  /* 0x0000000b0d00720c */ /* 0x000fda0003f06270 */
[----:B---3--:R-:W3:Y:S01]  /*2f40*/  @!P0 LDC.64 R4, c[0x0][0x228] ;  /* 0x00008a00ff048b82 */ /* 0x008ee20000000a00 */
[----:B------:R-:W-:Y:S02]  /*2f50*/  @!P0 IMAD.IADD R7, R0, 0x1, R13 ;  /* 0x0000000100078824 */ /* 0x000fe400078e020d */
[----:B------:R-:W-:Y:S02]  /*2f60*/  @!P0 VIADD R13, R13, 0x80 ;  /* 0x000000800d0d8836 */ /* 0x000fe40000000000 */
[----:B---3--:R-:W-:-:S05]  /*2f70*/  @!P0 IMAD.WIDE.U32 R4, R7, 0x2, R4 ;  /* 0x0000000207048825 */ /* 0x008fca00078e0004 */
[----:B------:R3:W-:Y:S02]  /*2f80*/  @!P0 STG.E.U16 desc[UR6][R4.64], R3 ;  /* 0x0000000304008986 */ /* 0x0007e4000c101506 */
.L_x_11593:
[----:B------:R-:W-:Y:S05]  /*2f90*/  BSYNC B0 ;  /* 0x0000000000007941 */ /* 0x000fea0003800000 */
.L_x_11587:
        /* <DEDUP_REMOVED lines=8> */
.L_x_11594:
        /* <DEDUP_REMOVED lines=14> */
.L_x_71686:


//--------------------- .text._ZN2at6native18elementwise_kernelILi128ELi4EZNS0_15gpu_kernel_implIZNS0_50_GLOBAL__N__2680c7bb_12_PowKernel_cu_140f0503_289629pow_tensor_scalar_kernel_implIssEEvRNS_18TensorIteratorBaseET0_EUlsE1_EEvS6_RKT_EUliE_EEviT1_ --------------------------
	.section	.text._ZN2at6native18elementwise_kernelILi128ELi4EZNS0_15gpu_kernel_implIZNS0_50_GLOBAL__N__2680c7bb_12_PowKernel_cu_140f0503_289629pow_tensor_scalar_kernel_implIssEEvRNS_18TensorIteratorBaseET0_EUlsE1_EEvS6_RKT_EUliE_EEviT1_,"ax",@progbits
	.align	128
        .global         _ZN2at6native18elementwise_kernelILi128ELi4EZNS0_15gpu_kernel_implIZNS0_50_GLOBAL__N__2680c7bb_12_PowKernel_cu_140f0503_289629pow_tensor_scalar_kernel_implIssEEvRNS_18TensorIteratorBaseET0_EUlsE1_EEvS6_RKT_EUliE_EEviT1_
        .type           _ZN2at6native18elementwise_kernelILi128ELi4EZNS0_15gpu_kernel_implIZNS0_50_GLOBAL__N__2680c7bb_12_PowKernel_cu_140f0503_289629pow_tensor_scalar_kernel_implIssEEvRNS_18TensorIteratorBaseET0_EUlsE1_EEvS6_RKT_EUliE_EEviT1_,@function
        .size           _ZN2at6native18elementwise_kernelILi128ELi4EZNS0_15gpu_kernel_implIZNS0_50_GLOBAL__N__2680c7bb_12_PowKernel_cu_140f0503_289629pow_tensor_scalar_kernel_implIssEEvRNS_18TensorIteratorBaseET0_EUlsE1_EEvS6_RKT_EUliE_EEviT1_,(.L_x_71470 - _ZN2at6native18elementwise_kernelILi128ELi4EZNS0_15gpu_kernel_implIZNS0_50_GLOBAL__N__2680c7bb_12_PowKernel_cu_140f0503_289629pow_tensor_scalar_kernel_implIssEEvRNS_18TensorIteratorBaseET0_EUlsE1_EEvS6_RKT_EUliE_EEviT1_)
        .other          _ZN2at6native18elementwise_kernelILi128ELi4EZNS0_15gpu_kernel_implIZNS0_50_GLOBAL__N__2680c7bb_12_PowKernel_cu_140f0503_289629pow_tensor_scalar_kernel_implIssEEvRNS_18TensorIteratorBaseET0_EUlsE1_EEvS6_RKT_EUliE_EEviT1_,@"STO_CUDA_ENTRY STV_DEFAULT"
_ZN2at6native18elementwise_kernelILi128ELi4EZNS0_15gpu_kernel_implIZNS0_50_GLOBAL__N__2680c7bb_12_PowKernel_cu_140f0503_289629pow_tensor_scalar_kernel_implIssEEvRNS_18TensorIteratorBaseET0_EUlsE1_EEvS6_RKT_EUliE_EEviT1_:
.text._ZN2at6native18elementwise_kernelILi128ELi4EZNS0_15gpu_kernel_implIZNS0_50_GLOBAL__N__2680c7bb_12_PowKernel_cu_140f0503_289629pow_tensor_scalar_kernel_implIssEEvRNS_18TensorIteratorBaseET0_EUlsE1_EEvS6_RKT_EUliE_EEviT1_:
        /* <DEDUP_REMOVED lines=313> */
.L_x_11597:
        /* <DEDUP_REMOVED lines=20> */
.L_x_11601:
[----:B------:R0:W5:Y:S01]  /*14d0*/  LDG.E.U8 R0, desc[UR36][R2.64] ;  /* 0x0000002402007981 */ /* 0x000162000c1e1100 */
[----:B------:R-:W-:Y:S05]  /*14e0*/  BRA `(.L_x_11603) ;  /* 0x0000000c00547947 */ /* 0x000fea0003800000 */
.L_x_11600:
        /* <DEDUP_REMOVED lines=8> */
.L_x_11605:
[----:B------:R0:W5:Y:S01]  /*1570*/  LDG.E.U16 R0, desc[UR36][R2.64] ;  /* 0x0000002402007981 */ /* 0x000162000c1e1500 */
[----:B------:R-:W-:Y:S05]  /*1580*/  BRA `(.L_x_11603) ;  /* 0x0000000c002c7947 */ /* 0x000fea0003800000 */
.L_x_11604:
[----:B------:R0:W5:Y:S01]  /*1590*/  LDG.E.U16 R0, desc[UR36][R2.64] ;  /* 0x0000002402007981 */ /* 0x000162000c1e1500 */
[----:B------:R-:W-:Y:S05]  /*15a0*/  BRA `(.L_x_11603) ;  /* 0x0000000c00247947 */ /* 0x000fea0003800000 */
.L_x_11599:
        /* <DEDUP_REMOVED lines=9> */
.L_x_11607:
[----:B------:R-:W2:Y:S02]  /*1640*/  LDG.E.U16 R4, desc[UR36][R2.64] ;  /* 0x0000002402047981 */ /* 0x000ea4000c1e1500 */
[----:B--2---:R-:W-:-:S06]  /*1650*/  HADD2.F32 R4, -RZ, R4.H0_H0 ;  /* 0x20000004ff047230 */ /* 0x004fcc0000004100 */
[----:B------:R-:W0:Y:S02]  /*1660*/  F2I.FTZ.TRUNC.NTZ R4, R4 ;  /* 0x0000000400047305 */ /* 0x000e24000021f100 */
[----:B0-----:R-:W-:Y:S01]  /*1670*/  PRMT R0, R4, 0x7610, R0 ;  /* 0x0000761004007816 */ /* 0x001fe20000000000 */
[----:B------:R-:W-:Y:S06]  /*1680*/  BRA `(.L_x_11603) ;  /* 0x0000000800ec7947 */ /* 0x000fec0003800000 */
.L_x_11606:
        /* <DEDUP_REMOVED lines=9> */
.L_x_11609:
[----:B------:R-:W2:Y:S02]  /*1720*/  LDG.E.U16 R2, desc[UR36][R2.64] ;  /* 0x0000002402027981 */ /* 0x000ea4000c1e1500 */
[----:B--2---:R-:W-:-:S06]  /*1730*/  HADD2.F32 R4, -RZ, R2.H0_H0 ;  /* 0x20000002ff047230 */ /* 0x004fcc0000004100 */
[----:B------:R-:W0:Y:S02]  /*1740*/  F2I.FTZ.TRUNC.NTZ R4, R4 ;  /* 0x0000000400047305 */ /* 0x000e24000021f100 */
[----:B0-----:R-:W-:Y:S01]  /*1750*/  PRMT R0, R4, 0x7610, R0 ;  /* 0x0000761004007816 */ /* 0x001fe20000000000 */
[----:B------:R-:W-:Y:S06]  /*1760*/  BRA `(.L_x_11603) ;  /* 0x0000000800b47947 */ /* 0x000fec0003800000 */
.L_x_11608:
[----:B------:R-:W2:Y:S02]  /*1770*/  LDG.E.64 R2, desc[UR36][R2.64] ;  /* 0x0000002402027981 */ /* 0x000ea4000c1e1b00 */
[----:B--2---:R0:W1:Y:S01]  /*1780*/  F2I.F64.TRUNC R0, R2 ;  /* 0x0000000200007311 */ /* 0x004062000030d100 */
[----:B------:R-:W-:Y:S05]  /*1790*/  BRA `(.L_x_11603) ;  /* 0x0000000800a87947 */ /* 0x000fea0003800000 */
.L_x_11598:
        /* <DEDUP_REMOVED lines=12> */
.L_x_11612:
[----:B------:R-:W2:Y:S02]  /*1860*/  LDG.E.64 R2, desc[UR36][R2.64] ;  /* 0x0000002402027981 */ /* 0x000ea4000c1e1b00 */
[----:B--2---:R3:W4:Y:S01]  /*1870*/  F2I.F64.TRUNC R0, R2 ;  /* 0x0000000200007311 */ /* 0x004722000030d100 */
[----:B------:R-:W-:Y:S05]  /*1880*/  BRA `(.L_x_11603) ;  /* 0x00000008006c7947 */ /* 0x000fea0003800000 */
.L_x_11611:
        /* <DEDUP_REMOVED lines=28> */
.L_x_11614:
        /* <DEDUP_REMOVED lines=15> */
.L_x_11613:
[----:B------:R-:W2:Y:S02]  /*1b40*/  LDG.E.U16 R4, desc[UR36][R2.64] ;  /* 0x0000002402047981 */ /* 0x000ea4000c1e1500 */
[----:B--2---:R-:W-:-:S06]  /*1b50*/  IMAD.U32 R4, R4, 0x10000, RZ ;  /* 0x0001000004047824 */ /* 0x004fcc00078e00ff */
[----:B------:R-:W0:Y:S02]  /*1b60*/  F2I.FTZ.TRUNC.NTZ R4, R4 ;  /* 0x0000000400047305 */ /* 0x000e24000021f100 */
[----:B0-----:R-:W-:Y:S01]  /*1b70*/  PRMT R0, R4, 0x7610, R0 ;  /* 0x0000761004007816 */ /* 0x001fe20000000000 */
[----:B------:R-:W-:Y:S06]  /*1b80*/  BRA `(.L_x_11603) ;  /* 0x0000000400ac7947 */ /* 0x000fec0003800000 */
.L_x_11610:
        /* <DEDUP_REMOVED lines=10> */
.L_x_11617:
        /* <DEDUP_REMOVED lines=21> */
.L_x_11621:
[----:B------:R-:W-:Y:S05]  /*1d80*/  BSYNC B1 ;  /* 0x0000000000017941 */ /* 0x000fea0003800000 */
.L_x_11620:
[----:B------:R-:W-:Y:S01]  /*1d90*/  IMAD.SHL.U32 R2, R2, 0x100000, RZ ;  /* 0x0010000002027824 */ /* 0x000fe200078e00ff */
[----:B------:R-:W-:-:S04]  /*1da0*/  LEA R3, R0, 0x3b800000, 0x17 ;  /* 0x3b80000000037811 */ /* 0x000fc800078eb8ff */
[----:B------:R-:W-:-:S07]  /*1db0*/  LOP3.LUT R4, R3, R2, R4, 0xfe, !PT ;  /* 0x0000000203047212 */ /* 0x000fce00078efe04 */
.L_x_11619:
[----:B------:R-:W-:Y:S05]  /*1dc0*/  BSYNC B0 ;  /* 0x0000000000007941 */ /* 0x000fea0003800000 */
.L_x_11618:
[----:B------:R-:W0:Y:S02]  /*1dd0*/  F2I.FTZ.TRUNC.NTZ R4, R4 ;  /* 0x0000000400047305 */ /* 0x000e24000021f100 */
[----:B0-----:R-:W-:Y:S01]  /*1de0*/  PRMT R0, R4, 0x7610, R0 ;  /* 0x0000761004007816 */ /* 0x001fe20000000000 */
[----:B------:R-:W-:Y:S06]  /*1df0*/  BRA `(.L_x_11603) ;  /* 0x0000000400107947 */ /* 0x000fec0003800000 */
.L_x_11616:
        /* <DEDUP_REMOVED lines=21> */
.L_x_11625:
[----:B------:R-:W-:Y:S05]  /*1f50*/  BSYNC B1 ;  /* 0x0000000000017941 */ /* 0x000fea0003800000 */
.L_x_11624:
[----:B------:R-:W-:Y:S01]  /*1f60*/  IMAD.SHL.U32 R2, R2, 0x200000, RZ ;  /* 0x0020000002027824 */ /* 0x000fe200078e00ff */
[----:B------:R-:W-:-:S04]  /*1f70*/  LEA R3, R0, 0x37800000, 0x17 ;  /* 0x3780000000037811 */ /* 0x000fc800078eb8ff */
[----:B------:R-:W-:-:S07]  /*1f80*/  LOP3.LUT R4, R3, R2, R4, 0xfe, !PT ;  /* 0x0000000203047212 */ /* 0x000fce00078efe04 */
.L_x_11623:
[----:B------:R-:W-:Y:S05]  /*1f90*/  BSYNC B0 ;  /* 0x0000000000007941 */ /* 0x000fea0003800000 */
.L_x_11622:
[----:B------:R-:W0:Y:S02]  /*1fa0*/  F2I.FTZ.TRUNC.NTZ R4, R4 ;  /* 0x0000000400047305 */ /* 0x000e24000021f100 */
[----:B0-----:R-:W-:Y:S01]  /*1fb0*/  PRMT R0, R4, 0x7610, R0 ;  /* 0x0000761004007816 */ /* 0x001fe20000000000 */
[----:B------:R-:W-:Y:S06]  /*1fc0*/  BRA `(.L_x_11603) ;  /* 0x00000000009c7947 */ /* 0x000fec0003800000 */
.L_x_11615:
        /* <DEDUP_REMOVED lines=14> */
.L_x_11629:
[----:B------:R-:W-:Y:S05]  /*20b0*/  BSYNC B0 ;  /* 0x0000000000007941 */ /* 0x000fea0003800000 */
.L_x_11628:
[----:B------:R-:W0:Y:S02]  /*20c0*/  F2I.FTZ.TRUNC.NTZ R4, R4 ;  /* 0x0000000400047305 */ /* 0x000e24000021f100 */
[----:B0-----:R-:W-:Y:S01]  /*20d0*/  PRMT R0, R4, 0x7610, R0 ;  /* 0x0000761004007816 */ /* 0x001fe20000000000 */
[----:B------:R-:W-:Y:S06]  /*20e0*/  BRA `(.L_x_11603) ;  /* 0x0000000000547947 */ /* 0x000fec0003800000 */
.L_x_11602:
        /* <DEDUP_REMOVED lines=16> */
.L_x_11630:
[----:B------:R-:W-:Y:S01]  /*21f0*/  PRMT R0, RZ, 0x7610, R0 ;  /* 0x00007610ff007816 */ /* 0x000fe20000000000 */
[----:B------:R-:W-:Y:S06]  /*2200*/  BRA `(.L_x_11603) ;  /* 0x00000000000c7947 */ /* 0x000fec0003800000 */
.L_x_11627:
[----:B------:R2:W5:Y:S01]  /*2210*/  LDG.E.U16 R0, desc[UR36][R2.64] ;  /* 0x0000002402007981 */ /* 0x000562000c1e1500 */
[----:B------:R-:W-:Y:S05]  /*2220*/  BRA `(.L_x_11603) ;  /* 0x0000000000047947 */ /* 0x000fea0003800000 */
.L_x_11626:
[----:B------:R1:W5:Y:S02]  /*2230*/  LDG.E.U16 R0, desc[UR36][R2.64] ;  /* 0x0000002402007981 */ /* 0x000364000c1e1500 */
.L_x_11603:
[----:B-1--45:R-:W-:Y:S01]  /*2240*/  PRMT R8, R0, 0x9910, RZ ;  /* 0x0000991000087816 */ /* 0x032fe200000000ff */
[----:B------:R-:W-:Y:S04]  /*2250*/  BSSY B0, `(.L_x_11631) ;  /* 0x0000010000007945 */ /* 0x000fe80003800000 */
[----:B------:R-:W-:-:S06]  /*2260*/  IMAD R8, R8, R8, RZ ;  /* 0x0000000808087224 */ /* 0x000fcc00078e02ff */
[----:B------:R-:W0:Y:S08]  /*2270*/  I2F.F64 R8, R8 ;  /* 0x0000000800087312 */ /* 0x000e300000201c00 */
[----:B0-23--:R-:W0:Y:S01]  /*2280*/  MUFU.RCP64H R3, R9 ;  /* 0x0000000900037308 */ /* 0x00de220000001800 */
        /* <DEDUP_REMOVED lines=11> */
[----:B------:R-:W-:Y:S05]  /*2340*/  CALL.REL.NOINC `($__internal_28_$__cuda_sm20_dblrcp_rn_slowpath_v3) ;  /* 0x000000a400007944 */ /* 0x000fea0003c00000 */
.L_x_11632:
[----:B------:R-:W-:Y:S05]  /*2350*/  BSYNC B0 ;  /* 0x0000000000007941 */ /* 0x000fea0003800000 */
.L_x_11631:
[----:B------:R-:W0:Y:S01]  /*2360*/  LDC.U8 R2, c[0x0][0x428] ;  /* 0x00010a00ff027b82 */ /* 0x000e220000000000 */
[----:B------:R1:W2:Y:S01]  /*2370*/  F2I.F64.TRUNC R5, R4 ;  /* 0x0000000400057311 */ /* 0x0002a2000030d100 */
        /* <DEDUP_REMOVED lines=13> */
.L_x_11636:
[----:B------:R0:W-:Y:S01]  /*2450*/  STG.E.U8 desc[UR36][R16.64], R5 ;  /* 0x0000000510007986 */ /* 0x0001e2000c101124 */
[----:B------:R-:W-:Y:S05]  /*2460*/  BRA `(.L_x_11638) ;  /* 0x0000000c00647947 */ /* 0x000fea0003800000 */
.L_x_11635:
        /* <DEDUP_REMOVED lines=10> */
.L_x_11640:
[----:B------:R-:W-:-:S05]  /*2510*/  PRMT R3, R5, 0x9910, RZ ;  /* 0x0000991005037816 */ /* 0x000fca00000000ff */
[----:B------:R0:W-:Y:S01]  /*2520*/  STG.E desc[UR36][R16.64], R3 ;  /* 0x0000000310007986 */ /* 0x0001e2000c101924 */
[----:B------:R-:W-:Y:S05]  /*2530*/  BRA `(.L_x_11638) ;  /* 0x0000000c00307947 */ /* 0x000fea0003800000 */
.L_x_11639:
[----:B------:R0:W-:Y:S01]  /*2540*/  STG.E.U16 desc[UR36][R16.64], R5 ;  /* 0x0000000510007986 */ /* 0x0001e2000c101524 */
[----:B------:R-:W-:Y:S05]  /*2550*/  BRA `(.L_x_11638) ;  /* 0x0000000c00287947 */ /* 0x000fea0003800000 */
.L_x_11634:
        /* <DEDUP_REMOVED lines=9> */
.L_x_11642:
[----:B------:R-:W0:Y:S02]  /*25f0*/  I2F.S16 R0, R5 ;  /* 0x0000000500007306 */ /* 0x000e240000101400 */
[----:B0-----:R-:W-:-:S05]  /*2600*/  F2FP.F16.F32.PACK_AB R0, RZ, R0 ;  /* 0x00000000ff00723e */ /* 0x001fca00000000ff */
[----:B------:R0:W-:Y:S01]  /*2610*/  STG.E.U16 desc[UR36][R16.64], R0 ;  /* 0x0000000010007986 */ /* 0x0001e2000c101524 */
[----:B------:R-:W-:Y:S05]  /*2620*/  BRA `(.L_x_11638) ;  /* 0x0000000800f47947 */ /* 0x000fea0003800000 */
.L_x_11641:
        /* <DEDUP_REMOVED lines=10> */
.L_x_11644:
[----:B------:R-:W0:Y:S02]  /*26d0*/  I2F.S16 R5, R5 ;  /* 0x0000000500057306 */ /* 0x000e240000101400 */
[----:B0-----:R-:W-:-:S04]  /*26e0*/  F2FP.F16.F32.PACK_AB R3, RZ, R5 ;  /* 0x00000005ff03723e */ /* 0x001fc800000000ff */
[----:B------:R-:W-:-:S05]  /*26f0*/  PRMT R3, R3, 0x5410, RZ ;  /* 0x0000541003037816 */ /* 0x000fca00000000ff */
[----:B------:R2:W-:Y:S01]  /*2700*/  STG.E desc[UR36][R16.64], R3 ;  /* 0x0000000310007986 */ /* 0x0005e2000c101924 */
[----:B------:R-:W-:Y:S05]  /*2710*/  BRA `(.L_x_11638) ;  /* 0x0000000800b87947 */ /* 0x000fea0003800000 */
.L_x_11643:
[----:B------:R-:W0:Y:S02]  /*2720*/  I2F.F64.S16 R2, R5 ;  /* 0x0000000500027312 */ /* 0x000e240000101c00 */
[----:B0-----:R4:W-:Y:S01]  /*2730*/  STG.E.64 desc[UR36][R16.64], R2 ;  /* 0x0000000210007986 */ /* 0x0019e2000c101b24 */
[----:B------:R-:W-:Y:S05]  /*2740*/  BRA `(.L_x_11638) ;  /* 0x0000000800ac7947 */ /* 0x000fea0003800000 */
.L_x_11633:
        /* <DEDUP_REMOVED lines=13> */
.L_x_11647:
[----:B------:R-:W0:Y:S01]  /*2820*/  I2F.F64.S16 R4, R5 ;  /* 0x0000000500047312 */ /* 0x000e220000101c00 */
[----:B------:R-:W-:-:S05]  /*2830*/  CS2R R6, SRZ ;  /* 0x0000000000067805 */ /* 0x000fca000001ff00 */
[----:B0-----:R0:W-:Y:S01]  /*2840*/  STG.E.128 desc[UR36][R16.64], R4 ;  /* 0x0000000410007986 */ /* 0x0011e2000c101d24 */
[----:B------:R-:W-:Y:S05]  /*2850*/  BRA `(.L_x_11638) ;  /* 0x0000000800687947 */ /* 0x000fea0003800000 */
.L_x_11646:
        /* <DEDUP_REMOVED lines=21> */
.L_x_11651:
[----:B------:R-:W-:Y:S05]  /*29b0*/  BSYNC B0 ;  /* 0x0000000000007941 */ /* 0x000fea0003800000 */
.L_x_11650:
[----:B------:R-:W-:-:S05]  /*29c0*/  LOP3.LUT R3, R0, R3, RZ, 0xfc, !PT ;  /* 0x0000000300037212 */ /* 0x000fca00078efcff */
[----:B------:R0:W-:Y:S01]  /*29d0*/  STG.E.U8 desc[UR36][R16.64], R3 ;  /* 0x0000000310007986 */ /* 0x0001e2000c101124 */
[----:B------:R-:W-:Y:S05]  /*29e0*/  BRA `(.L_x_11638) ;  /* 0x0000000800047947 */ /* 0x000fea0003800000 */
.L_x_11649:
        /* <DEDUP_REMOVED lines=13> */
.L_x_11653:
[----:B------:R-:W-:Y:S01]  /*2ac0*/  IMAD.MOV.U32 R0, RZ, RZ, 0x7f ;  /* 0x0000007fff007424 */ /* 0x000fe200078e00ff */
[----:B------:R-:W-:-:S04]  /*2ad0*/  ISETP.GT.U32.AND P0, PT, R2, 0x7f800000, PT ;  /* 0x7f8000000200780c */ /* 0x000fc80003f04070 */
[----:B------:R-:W-:-:S09]  /*2ae0*/  SEL R0, R0, 0x7c, P0 ;  /* 0x0000007c00007807 */ /* 0x000fd20000000000 */
.L_x_11654:
[----:B------:R-:W-:Y:S05]  /*2af0*/  BSYNC B0 ;  /* 0x0000000000007941 */ /* 0x000fea0003800000 */
.L_x_11652:
[----:B------:R-:W-:-:S04]  /*2b00*/  LOP3.LUT R2, R5, 0x80000000, RZ, 0xc0, !PT ;  /* 0x8000000005027812 */ /* 0x000fc800078ec0ff */
[----:B------:R-:W-:-:S04]  /*2b10*/  SHF.R.U32.HI R3, RZ, 0x18, R2 ;  /* 0x00000018ff037819 */ /* 0x000fc80000011602 */
[----:B------:R-:W-:-:S05]  /*2b20*/  LOP3.LUT R3, R0, R3, RZ, 0xfc, !PT ;  /* 0x0000000300037212 */ /* 0x000fca00078efcff */
[----:B------:R0:W-:Y:S01]  /*2b30*/  STG.E.U8 desc[UR36][R16.64], R3 ;  /* 0x0000000310007986 */ /* 0x0001e2000c101124 */
[----:B------:R-:W-:Y:S05]  /*2b40*/  BRA `(.L_x_11638) ;  /* 0x0000000400ac7947 */ /* 0x000fea0003800000 */
.L_x_11648:
[----:B------:R-:W0:Y:S02]  /*2b50*/  I2F.S16 R0, R5 ;  /* 0x0000000500007306 */ /* 0x000e240000101400 */
[----:B0-----:R-:W-:-:S05]  /*2b60*/  F2FP.BF16.F32.PACK_AB R0, RZ, R0 ;  /* 0x00000000ff00723e */ /* 0x001fca00000010ff */
[----:B------:R0:W-:Y:S01]  /*2b70*/  STG.E.U16 desc[UR36][R16.64], R0 ;  /* 0x0000000010007986 */ /* 0x0001e2000c101524 */
[----:B------:R-:W-:Y:S05]  /*2b80*/  BRA `(.L_x_11638) ;  /* 0x00000004009c7947 */ /* 0x000fea0003800000 */
.L_x_11645:
        /* <DEDUP_REMOVED lines=10> */
.L_x_11657:
        /* <DEDUP_REMOVED lines=17> */
.L_x_11660:
[----:B------:R-:W-:-:S04]  /*2d40*/  LOP3.LUT R2, R5, 0x80000000, RZ, 0xc0, !PT ;  /* 0x8000000005027812 */ /* 0x000fc800078ec0ff */
[----:B------:R-:W-:-:S04]  /*2d50*/  SHF.R.U32.HI R3, RZ, 0x18, R2 ;  /* 0x00000018ff037819 */ /* 0x000fc80000011602 */
[----:B------:R-:W-:-:S04]  /*2d60*/  LOP3.LUT R0, R0, R3, RZ, 0xfc, !PT ;  /* 0x0000000300007212 */ /* 0x000fc800078efcff */
[----:B------:R-:W-:-:S07]  /*2d70*/  PRMT R8, R0, 0x7610, R8 ;  /* 0x0000761000087816 */ /* 0x000fce0000000008 */
.L_x_11659:
[----:B------:R-:W-:Y:S05]  /*2d80*/  BSYNC B0 ;  /* 0x0000000000007941 */ /* 0x000fea0003800000 */
.L_x_11658:
[----:B------:R0:W-:Y:S01]  /*2d90*/  STG.E.U8 desc[UR36][R16.64], R8 ;  /* 0x0000000810007986 */ /* 0x0001e2000c101124 */
[----:B------:R-:W-:Y:S05]  /*2da0*/  BRA `(.L_x_11638) ;  /* 0x0000000400147947 */ /* 0x000fea0003800000 */
.L_x_11656:
        /* <DEDUP_REMOVED lines=17> */
.L_x_11663:
[----:B------:R-:W-:-:S04]  /*2ec0*/  LOP3.LUT R2, R5, 0x80000000, RZ, 0xc0, !PT ;  /* 0x8000000005027812 */ /* 0x000fc800078ec0ff */
[----:B------:R-:W-:-:S04]  /*2ed0*/  SHF.R.U32.HI R3, RZ, 0x18, R2 ;  /* 0x00000018ff037819 */ /* 0x000fc80000011602 */
[----:B------:R-:W-:-:S04]  /*2ee0*/  LOP3.LUT R0, R0, R3, RZ, 0xfc, !PT ;  /* 0x0000000300007212 */ /* 0x000fc800078efcff */
[----:B------:R-:W-:-:S07]  /*2ef0*/  PRMT R8, R0, 0x7610, R8 ;  /* 0x0000761000087816 */ /* 0x000fce0000000008 */
.L_x_11662:
[----:B------:R-:W-:Y:S05]  /*2f00*/  BSYNC B0 ;  /* 0x0000000000007941 */ /* 0x000fea0003800000 */
.L_x_11661:
[----:B------:R0:W-:Y:S01]  /*2f10*/  STG.E.U8 desc[UR36][R16.64], R8 ;  /* 0x0000000810007986 */ /* 0x0001e2000c101124 */
[----:B------:R-:W-:Y:S05]  /*2f20*/  BRA `(.L_x_11638) ;  /* 0x0000000000b47947 */ /* 0x000fea0003800000 */
.L_x_11655:
        /* <DEDUP_REMOVED lines=22> */
.L_x_11637:
        /* <DEDUP_REMOVED lines=16> */
.L_x_11666:
[----:B------:R-:W-:Y:S05]  /*3190*/  BRA `(.L_x_11638) ;  /* 0x0000000000187947 */ /* 0x000fea0003800000 */
.L_x_11665:
[----:B------:R-:W-:-:S04]  /*31a0*/  PRMT R2, R5, 0x9910, RZ ;  /* 0x0000991005027816 */ /* 0x000fc800000000ff */
[----:B------:R-:W-:-:S05]  /*31b0*/  SHF.R.S32.HI R3, RZ, 0x1f, R2 ;  /* 0x0000001fff037819 */ /* 0x000fca0000011402 */
[----:B------:R0:W-:Y:S01]  /*31c0*/  STG.E.64 desc[UR36][R16.64], R2 ;  /* 0x0000000210007986 */ /* 0x0001e2000c101b24 */
[----:B------:R-:W-:Y:S05]  /*31d0*/  BRA `(.L_x_11638) ;  /* 0x0000000000087947 */ /* 0x000fea0003800000 */
.L_x_11664:
[----:B------:R-:W-:-:S05]  /*31e0*/  PRMT R3, R5, 0x9910, RZ ;  /* 0x0000991005037816 */ /* 0x000fca00000000ff */
[----:B------:R0:W-:Y:S02]  /*31f0*/  STG.E desc[UR36][R16.64], R3 ;  /* 0x0000000310007986 */ /* 0x0001e4000c101924 */
.L_x_11638:
[----:B------:R-:W-:-:S04]  /*3200*/  IMAD R18, R23, 0x200, R18 ;  /* 0x0000020017127824 */ /* 0x000fc800078e0212 */
[----:B------:R-:W-:-:S07]  /*3210*/  VIADD R19, R18, 0x80 ;  /* 0x0000008012137836 */ /* 0x000fce0000000000 */
.L_x_11596:
[----:B------:R-:W-:Y:S05]  /*3220*/  BSYNC B6 ;  /* 0x0000000000067941 */ /* 0x000fea0003800000 */
.L_x_11595:
        /* <DEDUP_REMOVED lines=307> */
.L_x_11669:
        /* <DEDUP_REMOVED lines=20> */
.L_x_11673:
[----:B------:R0:W5:Y:S01]  /*46a0*/  LDG.E.U8 R0, desc[UR36][R2.64] ;  /* 0x0000002402007981 */ /* 0x000162000c1e1100 */
[----:B------:R-:W-:Y:S05]  /*46b0*/  BRA `(.L_x_11675) ;  /* 0x0000000c00547947 */ /* 0x000fea0003800000 */
.L_x_11672:
        /* <DEDUP_REMOVED lines=8> */
.L_x_11677:
[----:B------:R0:W5:Y:S01]  /*4740*/  LDG.E.U16 R0, desc[UR36][R2.64] ;  /* 0x0000002402007981 */ /* 0x000162000c1e1500 */
[----:B------:R-:W-:Y:S05]  /*4750*/  BRA `(.L_x_11675) ;  /* 0x0000000c002c7947 */ /* 0x000fea0003800000 */
.L_x_11676:
[----:B------:R0:W5:Y:S01]  /*4760*/  LDG.E.U16 R0, desc[UR36][R2.64] ;  /* 0x0000002402007981 */ /* 0x000162000c1e1500 */
[----:B------:R-:W-:Y:S05]  /*4770*/  BRA `(.L_x_11675) ;  /* 0x0000000c00247947 */ /* 0x000fea0003800000 */
.L_x_11671:
        /* <DEDUP_REMOVED lines=9> */
.L_x_11679:
[----:B------:R-:W2:Y:S02]  /*4810*/  LDG.E.U16 R4, desc[UR36][R2.64] ;  /* 0x0000002402047981 */ /* 0x000ea4000c1e1500 */
[----:B--2---:R-:W-:-:S06]  /*4820*/  HADD2.F32 R4, -RZ, R4.H0_H0 ;  /* 0x20000004ff047230 */ /* 0x004fcc0000004100 */
[----:B------:R-:W0:Y:S02]  /*4830*/  F2I.FTZ.TRUNC.NTZ R4, R4 ;  /* 0x0000000400047305 */ /* 0x000e24000021f100 */
[----:B0-----:R-:W-:Y:S01]  /*4840*/  PRMT R0, R4, 0x7610, R0 ;  /* 0x0000761004007816 */ /* 0x001fe20000000000 */
[----:B------:R-:W-:Y:S06]  /*4850*/  BRA `(.L_x_11675) ;  /* 0x0000000800ec7947 */ /* 0x000fec0003800000 */
.L_x_11678:
        /* <DEDUP_REMOVED lines=9> */
.L_x_11681:
[----:B------:R-:W2:Y:S02]  /*48f0*/  LDG.E.U16 R2, desc[UR36][R2.64] ;  /* 0x0000002402027981 */ /* 0x000ea4000c1e1500 */
[----:B--2---:R-:W-:-:S06]  /*4900*/  HADD2.F32 R4, -RZ, R2.H0_H0 ;  /* 0x20000002ff047230 */ /* 0x004fcc0000004100 */
[----:B------:R-:W0:Y:S02]  /*4910*/  F2I.FTZ.TRUNC.NTZ R4, R4 ;  /* 0x0000000400047305 */ /* 0x000e24000021f100 */
[----:B0-----:R-:W-:Y:S01]  /*4920*/  PRMT R0, R4, 0x7610, R0 ;  /* 0x0000761004007816 */ /* 0x001fe20000000000 */
[----:B------:R-:W-:Y:S06]  /*4930*/  BRA `(.L_x_11675) ;  /* 0x0000000800b47947 */ /* 0x000fec0003800000 */
.L_x_11680:
[----:B------:R-:W2:Y:S02]  /*4940*/  LDG.E.64 R2, desc[UR36][R2.64] ;  /* 0x0000002402027981 */ /* 0x000ea4000c1e1b00 */
[----:B--2---:R0:W1:Y:S01]  /*4950*/  F2I.F64.TRUNC R0, R2 ;  /* 0x0000000200007311 */ /* 0x004062000030d100 */
[----:B------:R-:W-:Y:S05]  /*4960*/  BRA `(.L_x_11675) ;  /* 0x0000000800a87947 */ /* 0x000fea0003800000 */
.L_x_11670:
        /* <DEDUP_REMOVED lines=12> */
.L_x_11684:
[----:B------:R-:W2:Y:S02]  /*4a30*/  LDG.E.64 R2, desc[UR36][R2.64] ;  /* 0x0000002402027981 */ /* 0x000ea4000c1e1b00 */
[----:B--2---:R0:W1:Y:S01]  /*4a40*/  F2I.F64.TRUNC R0, R2 ;  /* 0x0000000200007311 */ /* 0x004062000030d100 */
[----:B------:R-:W-:Y:S05]  /*4a50*/  BRA `(.L_x_11675) ;  /* 0x00000008006c7947 */ /* 0x000fea0003800000 */
.L_x_11683:
        /* <DEDUP_REMOVED lines=28> */
.L_x_11686:
        /* <DEDUP_REMOVED lines=15> */
.L_x_11685:
[----:B------:R-:W2:Y:S02]  /*4d10*/  LDG.E.U16 R4, desc[UR36][R2.64] ;  /* 0x0000002402047981 */ /* 0x000ea4000c1e1500 */
[----:B--2---:R-:W-:-:S06]  /*4d20*/  IMAD.U32 R4, R4, 0x10000, RZ ;  /* 0x0001000004047824 */ /* 0x004fcc00078e00ff */
[----:B------:R-:W0:Y:S02]  /*4d30*/  F2I.FTZ.TRUNC.NTZ R4, R4 ;  /* 0x0000000400047305 */ /* 0x000e24000021f100 */
[----:B0-----:R-:W-:Y:S01]  /*4d40*/  PRMT R0, R4, 0x7610, R0 ;  /* 0x0000761004007816 */ /* 0x001fe20000000000 */
[----:B------:R-:W-:Y:S06]  /*4d50*/  BRA `(.L_x_11675) ;  /* 0x0000000400ac7947 */ /* 0x000fec0003800000 */
.L_x_11682:
        /* <DEDUP_REMOVED lines=10> */
.L_x_11689:
        /* <DEDUP_REMOVED lines=21> */
.L_x_11693:
[----:B------:R-:W-:Y:S05]  /*4f50*/  BSYNC B1 ;  /* 0x0000000000017941 */ /* 0x000fea0003800000 */
.L_x_11692:
[----:B------:R-:W-:Y:S01]  /*4f60*/  IMAD.SHL.U32 R2, R2, 0x100000, RZ ;  /* 0x0010000002027824 */ /* 0x000fe200078e00ff */
[----:B------:R-:W-:-:S04]  /*4f70*/  LEA R3, R0, 0x3b800000, 0x17 ;  /* 0x3b80000000037811 */ /* 0x000fc800078eb8ff */
[----:B------:R-:W-:-:S07]  /*4f80*/  LOP3.LUT R4, R3, R2, R4, 0xfe, !PT ;  /* 0x0000000203047212 */ /* 0x000fce00078efe04 */
.L_x_11691:
[----:B------:R-:W-:Y:S05]  /*4f90*/  BSYNC B0 ;  /* 0x0000000000007941 */ /* 0x000fea0003800000 */
.L_x_11690:
[----:B------:R-:W0:Y:S02]  /*4fa0*/  F2I.FTZ.TRUNC.NTZ R4, R4 ;  /* 0x0000000400047305 */ /* 0x000e24000021f100 */
[----:B0-----:R-:W-:Y:S01]  /*4fb0*/  PRMT R0, R4, 0x7610, R0 ;  /* 0x0000761004007816 */ /* 0x001fe20000000000 */
[----:B------:R-:W-:Y:S06]  /*4fc0*/  BRA `(.L_x_11675) ;  /* 0x0000000400107947 */ /* 0x000fec0003800000 */
.L_x_11688:
        /* <DEDUP_REMOVED lines=21> */
.L_x_11697:
[----:B------:R-:W-:Y:S05]  /*5120*/  BSYNC B1 ;  /* 0x0000000000017941 */ /* 0x000fea0003800000 */
.L_x_11696:
[----:B------:R-:W-:Y:S01]  /*5130*/  IMAD.SHL.U32 R2, R2, 0x200000, RZ ;  /* 0x0020000002027824 */ /* 0x000fe200078e00ff */
[----:B------:R-:W-:-:S04]  /*5140*/  LEA R3, R0, 0x37800000, 0x17 ;  /* 0x3780000000037811 */ /* 0x000fc800078eb8ff */
[----:B------:R-:W-:-:S07]  /*5150*/  LOP3.LUT R4, R3, R2, R4, 0xfe, !PT ;  /* 0x0000000203047212 */ /* 0x000fce00078efe04 */
.L_x_11695:
[----:B------:R-:W-:Y:S05]  /*5160*/  BSYNC B0 ;  /* 0x0000000000007941 */ /* 0x000fea0003800000 */
.L_x_11694:
[----:B------:R-:W0:Y:S02]  /*5170*/  F2I.FTZ.TRUNC.NTZ R4, R4 ;  /* 0x0000000400047305 */ /* 0x000e24000021f100 */
[----:B0-----:R-:W-:Y:S01]  /*5180*/  PRMT R0, R4, 0x7610, R0 ;  /* 0x0000761004007816 */ /* 0x001fe20000000000 */
[----:B------:R-:W-:Y:S06]  /*5190*/  BRA `(.L_x_11675) ;  /* 0x00000000009c7947 */ /* 0x000fec0003800000 */
.L_x_11687:
        /* <DEDUP_REMOVED lines=14> */
.L_x_11701:
[----:B------:R-:W-:Y:S05]  /*5280*/  BSYNC B0 ;  /* 0x0000000000007941 */ /* 0x000fea0003800000 */
.L_x_11700:
[----:B------:R-:W0:Y:S02]  /*5290*/  F2I.FTZ.TRUNC.NTZ R4, R4 ;  /* 0x0000000400047305 */ /* 0x000e24000021f100 */
[----:B0-----:R-:W-:Y:S01]  /*52a0*/  PRMT R0, R4, 0x7610, R0 ;  /* 0x0000761004007816 */ /* 0x001fe20000000000 */
[----:B------:R-:W-:Y:S06]  /*52b0*/  BRA `(.L_x_11675) ;  /* 0x0000000000547947 */ /* 0x000fec0003800000 */
.L_x_11674:
        /* <DEDUP_REMOVED lines=16> */
.L_x_11702:
[----:B------:R-:W-:Y:S01]  /*53c0*/  PRMT R0, RZ, 0x7610, R0 ;  /* 0x00007610ff007816 */ /* 0x000fe20000000000 */
[----:B------:R-:W-:Y:S06]  /*53d0*/  BRA `(.L_x_11675) ;  /* 0x00000000000c7947 */ /* 0x000fec0003800000 */
.L_x_11699:
[----:B------:R2:W5:Y:S01]  /*53e0*/  LDG.E.U16 R0, desc[UR36][R2.64] ;  /* 0x0000002402007981 */ /* 0x000562000c1e1500 */
[----:B------:R-:W-:Y:S05]  /*53f0*/  BRA `(.L_x_11675) ;  /* 0x0000000000047947 */ /* 0x000fea0003800000 */
.L_x_11698:
[----:B------:R3:W5:Y:S02]  /*5400*/  LDG.E.U16 R0, desc[UR36][R2.64] ;  /* 0x0000002402007981 */ /* 0x000764000c1e1500 */
.L_x_11675:
[----:B-1---5:R-:W-:Y:S01]  /*5410*/  PRMT R8, R0, 0x9910, RZ ;  /* 0x0000991000087816 */ /* 0x022fe200000000ff */
[----:B------:R-:W-:Y:S04]  /*5420*/  BSSY B0, `(.L_x_11703) ;  /* 0x0000010000007945 */ /* 0x000fe80003800000 */
[----:B------:R-:W-:-:S06]  /*5430*/  IMAD R8, R8, R8, RZ ;  /* 0x0000000808087224 */ /* 0x000fcc00078e02ff */
[----:B------:R-:W0:Y:S08]  /*5440*/  I2F.F64 R8, R8 ;  /* 0x0000000800087312 */ /* 0x000e300000201c00 */
[----:B0-234-:R-:W0:Y:S01]  /*5450*/  MUFU.RCP64H R3, R9 ;  /* 0x0000000900037308 */ /* 0x01de220000001800 */
        /* <DEDUP_REMOVED lines=12> */
.L_x_11704:
[----:B------:R-:W-:Y:S05]  /*5520*/  BSYNC B0 ;  /* 0x0000000000007941 */ /* 0x000fea0003800000 */
.L_x_11703:
        /* <DEDUP_REMOVED lines=15> */
.L_x_11708:
[----:B------:R0:W-:Y:S01]  /*5620*/  STG.E.U8 desc[UR36][R16.64], R5 ;  /* 0x0000000510007986 */ /* 0x0001e2000c101124 */
[----:B------:R-:W-:Y:S05]  /*5630*/  BRA `(.L_x_11710) ;  /* 0x0000000c00647947 */ /* 0x000fea0003800000 */
.L_x_11707:
        /* <DEDUP_REMOVED lines=10> */
.L_x_11712:
[----:B------:R-:W-:-:S05]  /*56e0*/  PRMT R3, R5, 0x9910, RZ ;  /* 0x0000991005037816 */ /* 0x000fca00000000ff */
[----:B------:R0:W-:Y:S01]  /*56f0*/  STG.E desc[UR36][R16.64], R3 ;  /* 0x0000000310007986 */ /* 0x0001e2000c101924 */
[----:B------:R-:W-:Y:S05]  /*5700*/  BRA `(.L_x_11710) ;  /* 0x0000000c00307947 */ /* 0x000fea0003800000 */
.L_x_11711:
[----:B------:R0:W-:Y:S01]  /*5710*/  STG.E.U16 desc[UR36][R16.64], R5 ;  /* 0x0000000510007986 */ /* 0x0001e2000c101524 */
[----:B------:R-:W-:Y:S05]  /*5720*/  BRA `(.L_x_11710) ;  /* 0x0000000c00287947 */ /* 0x000fea0003800000 */
.L_x_11706:
        /* <DEDUP_REMOVED lines=9> */
.L_x_11714:
[----:B------:R-:W0:Y:S02]  /*57c0*/  I2F.S16 R0, R5 ;  /* 0x0000000500007306 */ /* 0x000e240000101400 */
[----:B0-----:R-:W-:-:S05]  /*57d0*/  F2FP.F16.F32.PACK_AB R0, RZ, R0 ;  /* 0x00000000ff00723e */ /* 0x001fca00000000ff */
[----:B------:R0:W-:Y:S01]  /*57e0*/  STG.E.U16 desc[UR36][R16.64], R0 ;  /* 0x0000000010007986 */ /* 0x0001e2000c101524 */
[----:B------:R-:W-:Y:S05]  /*57f0*/  BRA `(.L_x_11710) ;  /* 0x0000000800f47947 */ /* 0x000fea0003800000 */
.L_x_11713:
        /* <DEDUP_REMOVED lines=10> */
.L_x_11716:
[----:B------:R-:W0:Y:S02]  /*58a0*/  I2F.S16 R5, R5 ;  /* 0x0000000500057306 */ /* 0x000e240000101400 */
[----:B0-----:R-:W-:-:S04]  /*58b0*/  F2FP.F16.F32.PACK_AB R3, RZ, R5 ;  /* 0x00000005ff03723e */ /* 0x001fc800000000ff */
[----:B------:R-:W-:-:S05]  /*58c0*/  PRMT R3, R3, 0x5410, RZ ;  /* 0x0000541003037816 */ /* 0x000fca00000000ff */
[----:B------:R0:W-:Y:S01]  /*58d0*/  STG.E desc[UR36][R16.64], R3 ;  /* 0x0000000310007986 */ /* 0x0001e2000c101924 */
[----:B------:R-:W-:Y:S05]  /*58e0*/  BRA `(.L_x_11710) ;  /* 0x0000000800b87947 */ /* 0x000fea0003800000 */
.L_x_11715:
[----:B------:R-:W0:Y:S02]  /*58f0*/  I2F.F64.S16 R2, R5 ;  /* 0x0000000500027312 */ /* 0x000e240000101c00 */
[----:B0-----:R0:W-:Y:S01]  /*5900*/  STG.E.64 desc[UR36][R16.64], R2 ;  /* 0x0000000210007986 */ /* 0x0011e2000c101b24 */
[----:B------:R-:W-:Y:S05]  /*5910*/  BRA `(.L_x_11710) ;  /* 0x0000000800ac7947 */ /* 0x000fea0003800000 */
.L_x_11705:
        /* <DEDUP_REMOVED lines=13> */
.L_x_11719:
[----:B------:R-:W0:Y:S01]  /*59f0*/  I2F.F64.S16 R4, R5 ;  /* 0x0000000500047312 */ /* 0x000e220000101c00 */
[----:B------:R-:W-:-:S05]  /*5a00*/  CS2R R6, SRZ ;  /* 0x0000000000067805 */ /* 0x000fca000001ff00 */
[----:B0-----:R0:W-:Y:S01]  /*5a10*/  STG.E.128 desc[UR36][R16.64], R4 ;  /* 0x0000000410007986 */ /* 0x0011e2000c101d24 */
[----:B------:R-:W-:Y:S05]  /*5a20*/  BRA `(.L_x_11710) ;  /* 0x0000000800687947 */ /* 0x000fea0003800000 */
.L_x_11718:
        /* <DEDUP_REMOVED lines=21> */
.L_x_11723:
[----:B------:R-:W-:Y:S05]  /*5b80*/  BSYNC B0 ;  /* 0x0000000000007941 */ /* 0x000fea0003800000 */
.L_x_11722:
[----:B------:R-:W-:-:S05]  /*5b90*/  LOP3.LUT R3, R0, R3, RZ, 0xfc, !PT ;  /* 0x0000000300037212 */ /* 0x000fca00078efcff */
[----:B------:R0:W-:Y:S01]  /*5ba0*/  STG.E.U8 desc[UR36][R16.64], R3 ;  /* 0x0000000310007986 */ /* 0x0001e2000c101124 */
[----:B------:R-:W-:Y:S05]  /*5bb0*/  BRA `(.L_x_11710) ;  /* 0x0000000800047947 */ /* 0x000fea0003800000 */
.L_x_11721:
        /* <DEDUP_REMOVED lines=13> */
.L_x_11725:
[----:B------:R-:W-:Y:S01]  /*5c90*/  IMAD.MOV.U32 R0, RZ, RZ, 0x7f ;  /* 0x0000007fff007424 */ /* 0x000fe200078e00ff */
[----:B------:R-:W-:-:S04]  /*5ca0*/  ISETP.GT.U32.AND P0, PT, R2, 0x7f800000, PT ;  /* 0x7f8000000200780c */ /* 0x000fc80003f04070 */
[----:B------:R-:W-:-:S09]  /*5cb0*/  SEL R0, R0, 0x7c, P0 ;  /* 0x0000007c00007807 */ /* 0x000fd20000000000 */
.L_x_11726:
[----:B------:R-:W-:Y:S05]  /*5cc0*/  BSYNC B0 ;  /* 0x0000000000007941 */ /* 0x000fea0003800000 */
.L_x_11724:
[----:B------:R-:W-:-:S04]  /*5cd0*/  LOP3.LUT R2, R5, 0x80000000, RZ, 0xc0, !PT ;  /* 0x8000000005027812 */ /* 0x000fc800078ec0ff */
[----:B------:R-:W-:-:S04]  /*5ce0*/  SHF.R.U32.HI R3, RZ, 0x18, R2 ;  /* 0x00000018ff037819 */ /* 0x000fc80000011602 */
[----:B------:R-:W-:-:S05]  /*5cf0*/  LOP3.LUT R3, R0, R3, RZ, 0xfc, !PT ;  /* 0x0000000300037212 */ /* 0x000fca00078efcff */
[----:B------:R0:W-:Y:S01]  /*5d00*/  STG.E.U8 desc[UR36][R16.64], R3 ;  /* 0x0000000310007986 */ /* 0x0001e2000c101124 */
[----:B------:R-:W-:Y:S05]  /*5d10*/  BRA `(.L_x_11710) ;  /* 0x0000000400ac7947 */ /* 0x000fea0003800000 */
.L_x_11720:
[----:B------:R-:W0:Y:S02]  /*5d20*/  I2F.S16 R0, R5 ;  /* 0x0000000500007306 */ /* 0x000e240000101400 */
[----:B0-----:R-:W-:-:S05]  /*5d30*/  F2FP.BF16.F32.PACK_AB R0, RZ, R0 ;  /* 0x00000000ff00723e */ /* 0x001fca00000010ff */
[----:B------:R0:W-:Y:S01]  /*5d40*/  STG.E.U16 desc[UR36][R16.64], R0 ;  /* 0x0000000010007986 */ /* 0x0001e2000c101524 */
[----:B------:R-:W-:Y:S05]  /*5d50*/  BRA `(.L_x_11710) ;  /* 0x00000004009c7947 */ /* 0x000fea0003800000 */
.L_x_11717:
        /* <DEDUP_REMOVED lines=10> */
.L_x_11729:
        /* <DEDUP_REMOVED lines=17> */
.L_x_11732:
[----:B------:R-:W-:-:S04]  /*5f10*/  LOP3.LUT R2, R5, 0x80000000, RZ, 0xc0, !PT ;  /* 0x8000000005027812 */ /* 0x000fc800078ec0ff */
[----:B------:R-:W-:-:S04]  /*5f20*/  SHF.R.U32.HI R3, RZ, 0x18, R2 ;  /* 0x00000018ff037819 */ /* 0x000fc80000011602 */
[----:B------:R-:W-:-:S04]  /*5f30*/  LOP3.LUT R0, R0, R3, RZ, 0xfc, !PT ;  /* 0x0000000300007212 */ /* 0x000fc800078efcff */
[----:B------:R-:W-:-:S07]  /*5f40*/  PRMT R8, R0, 0x7610, R8 ;  /* 0x0000761000087816 */ /* 0x000fce0000000008 */
.L_x_11731:
[----:B------:R-:W-:Y:S05]  /*5f50*/  BSYNC B0 ;  /* 0x0000000000007941 */ /* 0x000fea0003800000 */
.L_x_11730:
[----:B------:R3:W-:Y:S01]  /*5f60*/  STG.E.U8 desc[UR36][R16.64], R8 ;  /* 0x0000000810007986 */ /* 0x0007e2000c101124 */
[----:B------:R-:W-:Y:S05]  /*5f70*/  BRA `(.L_x_11710) ;  /* 0x0000000400147947 */ /* 0x000fea0003800000 */
.L_x_11728:
        /* <DEDUP_REMOVED lines=17> */
.L_x_11735:
[----:B------:R-:W-:-:S04]  /*6090*/  LOP3.LUT R2, R5, 0x80000000, RZ, 0xc0, !PT ;  /* 0x8000000005027812 */ /* 0x000fc800078ec0ff */
[----:B------:R-:W-:-:S04]  /*60a0*/  SHF.R.U32.HI R3, RZ, 0x18, R2 ;  /* 0x00000018ff037819 */ /* 0x000fc80000011602 */
[----:B------:R-:W-:-:S04]  /*60b0*/  LOP3.LUT R0, R0, R3, RZ, 0xfc, !PT ;  /* 0x0000000300007212 */ /* 0x000fc800078efcff */
[----:B------:R-:W-:-:S07]  /*60c0*/  PRMT R8, R0, 0x7610, R8 ;  /* 0x0000761000087816 */ /* 0x000fce0000000008 */
.L_x_11734:
[----:B------:R-:W-:Y:S05]  /*60d0*/  BSYNC B0 ;  /* 0x0000000000007941 */ /* 0x000fea0003800000 */
.L_x_11733:
[----:B------:R0:W-:Y:S01]  /*60e0*/  STG.E.U8 desc[UR36][R16.64], R8 ;  /* 0x0000000810007986 */ /* 0x0001e2000c101124 */
[----:B------:R-:W-:Y:S05]  /*60f0*/  BRA `(.L_x_11710) ;  /* 0x0000000000b47947 */ /* 0x000fea0003800000 */
.L_x_11727:
        /* <DEDUP_REMOVED lines=22> */
.L_x_11709:
        /* <DEDUP_REMOVED lines=16> */
.L_x_11738:
[----:B------:R-:W-:Y:S05]  /*6360*/  BRA `(.L_x_11710) ;  /* 0x0000000000187947 */ /* 0x000fea0003800000 */
.L_x_11737:
[----:B------:R-:W-:-:S04]  /*6370*/  PRMT R2, R5, 0x9910, RZ ;  /* 0x0000991005027816 */ /* 0x000fc800000000ff */
[----:B------:R-:W-:-:S05]  /*6380*/  SHF.R.S32.HI R3, RZ, 0x1f, R2 ;  /* 0x0000001fff037819 */ /* 0x000fca0000011402 */
[----:B------:R2:W-:Y:S01]  /*6390*/  STG.E.64 desc[UR36][R16.64], R2 ;  /* 0x0000000210007986 */ /* 0x0005e2000c101b24 */
[----:B------:R-:W-:Y:S05]  /*63a0*/  BRA `(.L_x_11710) ;  /* 0x0000000000087947 */ /* 0x000fea0003800000 */
.L_x_11736:
[----:B------:R-:W-:-:S05]  /*63b0*/  PRMT R3, R5, 0x9910, RZ ;  /* 0x0000991005037816 */ /* 0x000fca00000000ff */
[----:B------:R0:W-:Y:S02]  /*63c0*/  STG.E desc[UR36][R16.64], R3 ;  /* 0x0000000310007986 */ /* 0x0001e4000c101924 */
.L_x_11710:
[----:B------:R-:W-:-:S07]  /*63d0*/  VIADD R19, R19, 0x80 ;  /* 0x0000008013137836 */ /* 0x000fce0000000000 */
.L_x_11668:
[----:B------:R-:W-:Y:S05]  /*63e0*/  BSYNC B6 ;  /* 0x0000000000067941 */ /* 0x000fea0003800000 */
.L_x_11667:
        /* <DEDUP_REMOVED lines=307> */
.L_x_11741:
        /* <DEDUP_REMOVED lines=20> */
.L_x_11745:
[----:B------:R0:W5:Y:S01]  /*7860*/  LDG.E.U8 R0, desc[UR36][R2.64] ;  /* 0x0000002402007981 */ /* 0x000162000c1e1100 */
[----:B------:R-:W-:Y:S05]  /*7870*/  BRA `(.L_x_11747) ;  /* 0x0000000c00547947 */ /* 0x000fea0003800000 */
.L_x_11744:
        /* <DEDUP_REMOVED lines=8> */
.L_x_11749:
[----:B------:R0:W5:Y:S01]  /*7900*/  LDG.E.U16 R0, desc[UR36][R2.64] ;  /* 0x0000002402007981 */ /* 0x000162000c1e1500 */
[----:B------:R-:W-:Y:S05]  /*7910*/  BRA `(.L_x_11747) ;  /* 0x0000000c002c7947 */ /* 0x000fea0003800000 */
.L_x_11748:
[----:B------:R0:W5:Y:S01]  /*7920*/  LDG.E.U16 R0, desc[UR36][R2.64] ;  /* 0x0000002402007981 */ /* 0x000162000c1e1500 */
[----:B------:R-:W-:Y:S05]  /*7930*/  BRA `(.L_x_11747) ;  /* 0x0000000c00247947 */ /* 0x000fea0003800000 */
.L_x_11743:
        /* <DEDUP_REMOVED lines=9> */
.L_x_11751:
[----:B------:R-:W2:Y:S02]  /*79d0*/  LDG.E.U16 R4, desc[UR36][R2.64] ;  /* 0x0000002402047981 */ /* 0x000ea4000c1e1500 */
[----:B--2---:R-:W-:-:S06]  /*79e0*/  HADD2.F32 R4, -RZ, R4.H0_H0 ;  /* 0x20000004ff047230 */ /* 0x004fcc0000004100 */
[----:B------:R-:W0:Y:S02]  /*79f0*/  F2I.FTZ.TRUNC.NTZ R4, R4 ;  /* 0x0000000400047305 */ /* 0x000e24000021f100 */
[----:B0-----:R-:W-:Y:S01]  /*7a00*/  PRMT R0, R4, 0x7610, R0 ;  /* 0x0000761004007816 */ /* 0x001fe20000000000 */
[----:B------:R-:W-:Y:S06]  /*7a10*/  BRA `(.L_x_11747) ;  /* 0x0000000800ec7947 */ /* 0x000fec0003800000 */
.L_x_11750:
        /* <DEDUP_REMOVED lines=9> */
.L_x_11753:
[----:B------:R-:W2:Y:S02]  /*7ab0*/  LDG.E.U16 R2, desc[UR36][R2.64] ;  /* 0x0000002402027981 */ /* 0x000ea4000c1e1500 */
[----:B--2---:R-:W-:-:S06]  /*7ac0*/  HADD2.F32 R4, -RZ, R2.H0_H0 ;  /* 0x20000002ff047230 */ /* 0x004fcc0000004100 */
[----:B------:R-:W0:Y:S02]  /*7ad0*/  F2I.FTZ.TRUNC.NTZ R4, R4 ;  /* 0x0000000400047305 */ /* 0x000e24000021f100 */
[----:B0-----:R-:W-:Y:S01]  /*7ae0*/  PRMT R0, R4, 0x7610, R0 ;  /* 0x0000761004007816 */ /* 0x001fe20000000000 */
[----:B------:R-:W-:Y:S06]  /*7af0*/  BRA `(.L_x_11747) ;  /* 0x0000000800b47947 */ /* 0x000fec0003800000 */
.L_x_11752:
[----:B------:R-:W2:Y:S02]  /*7b00*/  LDG.E.64 R2, desc[UR36][R2.64] ;  /* 0x0000002402027981 */ /* 0x000ea4000c1e1b00 */
[----:B--2---:R0:W1:Y:S01]  /*7b10*/  F2I.F64.TRUNC R0, R2 ;  /* 0x0000000200007311 */ /* 0x004062000030d100 */
[----:B------:R-:W-:Y:S05]  /*7b20*/  BRA `(.L_x_11747) ;  /* 0x0000000800a87947 */ /* 0x000fea0003800000 */
.L_x_11742:
        /* <DEDUP_REMOVED lines=12> */
.L_x_11756:
[----:B------:R-:W2:Y:S02]  /*7bf0*/  LDG.E.64 R2, desc[UR36][R2.64] ;  /* 0x0000002402027981 */ /* 0x000ea4000c1e1b00 */
[----:B--2---:R3:W4:Y:S01]  /*7c00*/  F2I.F64.TRUNC R0, R2 ;  /* 0x0000000200007311 */ /* 0x004722000030d100 */
[----:B------:R-:W-:Y:S05]  /*7c10*/  BRA `(.L_x_11747) ;  /* 0x00000008006c7947 */ /* 0x000fea0003800000 */
.L_x_11755:
        /* <DEDUP_REMOVED lines=28> */
.L_x_11758:
        /* <DEDUP_REMOVED lines=15> */
.L_x_11757:
[----:B------:R-:W2:Y:S02]  /*7ed0*/  LDG.E.U16 R4, desc[UR36][R2.64] ;  /* 0x0000002402047981 */ /* 0x000ea4000c1e1500 */
[----:B--2---:R-:W-:-:S06]  /*7ee0*/  IMAD.U32 R4, R4, 0x10000, RZ ;  /* 0x0001000004047824 */ /* 0x004fcc00078e00ff */
[----:B------:R-:W0:Y:S02]  /*7ef0*/  F2I.FTZ.TRUNC.NTZ R4, R4 ;  /* 0x0000000400047305 */ /* 0x000e24000021f100 */
[----:B0-----:R-:W-:Y:S01]  /*7f00*/  PRMT R0, R4, 0x7610, R0 ;  /* 0x0000761004007816 */ /* 0x001fe20000000000 */
[----:B------:R-:W-:Y:S06]  /*7f10*/  BRA `(.L_x_11747) ;  /* 0x0000000400ac7947 */ /* 0x000fec0003800000 */
.L_x_11754:
        /* <DEDUP_REMOVED lines=10> */
.L_x_11761:
        /* <DEDUP_REMOVED lines=21> */
.L_x_11765:
[----:B------:R-:W-:Y:S05]  /*8110*/  BSYNC B1 ;  /* 0x0000000000017941 */ /* 0x000fea0003800000 */
.L_x_11764:
[----:B------:R-:W-:Y:S01]  /*8120*/  IMAD.SHL.U32 R2, R2, 0x100000, RZ ;  /* 0x0010000002027824 */ /* 0x000fe200078e00ff */
[----:B------:R-:W-:-:S04]  /*8130*/  LEA R3, R0, 0x3b800000, 0x17 ;  /* 0x3b80000000037811 */ /* 0x000fc800078eb8ff */
[----:B------:R-:W-:-:S07]  /*8140*/  LOP3.LUT R4, R3, R2, R4, 0xfe, !PT ;  /* 0x0000000203047212 */ /* 0x000fce00078efe04 */
.L_x_11763:
[----:B------:R-:W-:Y:S05]  /*8150*/  BSYNC B0 ;  /* 0x0000000000007941 */ /* 0x000fea0003800000 */
.L_x_11762:
[----:B------:R-:W0:Y:S02]  /*8160*/  F2I.FTZ.TRUNC.NTZ R4, R4 ;  /* 0x0000000400047305 */ /* 0x000e24000021f100 */
[----:B0-----:R-:W-:Y:S01]  /*8170*/  PRMT R0, R4, 0x7610, R0 ;  /* 0x0000761004007816 */ /* 0x001fe20000000000 */
[----:B------:R-:W-:Y:S06]  /*8180*/  BRA `(.L_x_11747) ;  /* 0x0000000400107947 */ /* 0x000fec0003800000 */
.L_x_11760:
        /* <DEDUP_REMOVED lines=21> */
.L_x_11769:
[----:B------:R-:W-:Y:S05]  /*82e0*/  BSYNC B1 ;  /* 0x0000000000017941 */ /* 0x000fea0003800000 */
.L_x_11768:
[----:B------:R-:W-:Y:S01]  /*82f0*/  IMAD.SHL.U32 R2, R2, 0x200000, RZ ;  /* 0x0020000002027824 */ /* 0x000fe200078e00ff */
[----:B------:R-:W-:-:S04]  /*8300*/  LEA R3, R0, 0x37800000, 0x17 ;  /* 0x3780000000037811 */ /* 0x000fc800078eb8ff */
[----:B------:R-:W-:-:S07]  /*8310*/  LOP3.LUT R4, R3, R2, R4, 0xfe, !PT ;  /* 0x0000000203047212 */ /* 0x000fce00078efe04 */
.L_x_11767:
[----:B------:R-:W-:Y:S05]  /*8320*/  BSYNC B0 ;  /* 0x0000000000007941 */ /* 0x000fea0003800000 */
.L_x_11766:
[----:B------:R-:W0:Y:S02]  /*8330*/  F2I.FTZ.TRUNC.NTZ R4, R4 ;  /* 0x0000000400047305 */ /* 0x000e24000021f100 */
[----:B0-----:R-:W-:Y:S01]  /*8340*/  PRMT R0, R4, 0x7610, R0 ;  /* 0x0000761004007816 */ /* 0x001fe20000000000 */
[----:B------:R-:W-:Y:S06]  /*8350*/  BRA `(.L_x_11747) ;  /* 0x00000000009c7947 */ /* 0x000fec0003800000 */
.L_x_11759:
        /* <DEDUP_REMOVED lines=14> */
.L_x_11773:
[----:B------:R-:W-:Y:S05]  /*8440*/  BSYNC B0 ;  /* 0x0000000000007941 */ /* 0x000fea0003800000 */
.L_x_11772:
[----:B------:R-:W0:Y:S02]  /*8450*/  F2I.FTZ.TRUNC.NTZ R4, R4 ;  /* 0x0000000400047305 */ /* 0x000e24000021f100 */
[----:B0-----:R-:W-:Y:S01]  /*8460*/  PRMT R0, R4, 0x7610, R0 ;  /* 0x0000761004007816 */ /* 0x001fe20000000000 */
[----:B------:R-:W-:Y:S06]  /*8470*/  BRA `(.L_x_11747) ;  /* 0x0000000000547947 */ /* 0x000fec0003800000 */
.L_x_11746:
        /* <DEDUP_REMOVED lines=16> */
.L_x_11774:
[----:B------:R-:W-:Y:S01]  /*8580*/  PRMT R0, RZ, 0x7610, R0 ;  /* 0x00007610ff007816 */ /* 0x000fe20000000000 */
[----:B------:R-:W-:Y:S06]  /*8590*/  BRA `(.L_x_11747) ;  /* 0x00000000000c7947 */ /* 0x000fec0003800000 */
.L_x_11771:
[----:B------:R1:W5:Y:S01]  /*85a0*/  LDG.E.U16 R0, desc[UR36][R2.64] ;  /* 0x0000002402007981 */ /* 0x000362000c1e1500 */
[----:B------:R-:W-:Y:S05]  /*85b0*/  BRA `(.L_x_11747) ;  /* 0x0000000000047947 */ /* 0x000fea0003800000 */
.L_x_11770:
[----:B------:R2:W5:Y:S02]  /*85c0*/  LDG.E.U16 R0, desc[UR36][R2.64] ;  /* 0x0000002402007981 */ /* 0x000564000c1e1500 */
.L_x_11747:
        /* <DEDUP_REMOVED lines=17> */
.L_x_11776:
[----:B------:R-:W-:Y:S05]  /*86e0*/  BSYNC B0 ;  /* 0x0000000000007941 */ /* 0x000fea0003800000 */
.L_x_11775:
        /* <DEDUP_REMOVED lines=15> */
.L_x_11780:
[----:B------:R0:W-:Y:S01]  /*87e0*/  STG.E.U8 desc[UR36][R16.64], R5 ;  /* 0x0000000510007986 */ /* 0x0001e2000c101124 */
[----:B------:R-:W-:Y:S05]  /*87f0*/  BRA `(.L_x_11782) ;  /* 0x0000000c00647947 */ /* 0x000fea0003800000 */
.L_x_11779:
        /* <DEDUP_REMOVED lines=10> */
.L_x_11784:
[----:B------:R-:W-:-:S05]  /*88a0*/  PRMT R3, R5, 0x9910, RZ ;  /* 0x0000991005037816 */ /* 0x000fca00000000ff */
[----:B------:R0:W-:Y:S01]  /*88b0*/  STG.E desc[UR36][R16.64], R3 ;  /* 0x0000000310007986 */ /* 0x0001e2000c101924 */
[----:B------:R-:W-:Y:S05]  /*88c0*/  BRA `(.L_x_11782) ;  /* 0x0000000c00307947 */ /* 0x000fea0003800000 */
.L_x_11783:
[----:B------:R0:W-:Y:S01]  /*88d0*/  STG.E.U16 desc[UR36][R16.64], R5 ;  /* 0x0000000510007986 */ /* 0x0001e2000c101524 */
[----:B------:R-:W-:Y:S05]  /*88e0*/  BRA `(.L_x_11782) ;  /* 0x0000000c00287947 */ /* 0x000fea0003800000 */
.L_x_11778:
        /* <DEDUP_REMOVED lines=9> */
.L_x_11786:
[----:B------:R-:W0:Y:S02]  /*8980*/  I2F.S16 R0, R5 ;  /* 0x0000000500007306 */ /* 0x000e240000101400 */
[----:B0-----:R-:W-:-:S05]  /*8990*/  F2FP.F16.F32.PACK_AB R0, RZ, R0 ;  /* 0x00000000ff00723e */ /* 0x001fca00000000ff */
[----:B------:R0:W-:Y:S01]  /*89a0*/  STG.E.U16 desc[UR36][R16.64], R0 ;  /* 0x0000000010007986 */ /* 0x0001e2000c101524 */
[----:B------:R-:W-:Y:S05]  /*89b0*/  BRA `(.L_x_11782) ;  /* 0x0000000800f47947 */ /* 0x000fea0003800000 */
.L_x_11785:
        /* <DEDUP_REMOVED lines=10> */
.L_x_11788:
[----:B------:R-:W0:Y:S02]  /*8a60*/  I2F.S16 R5, R5 ;  /* 0x0000000500057306 */ /* 0x000e240000101400 */
[----:B0-----:R-:W-:-:S04]  /*8a70*/  F2FP.F16.F32.PACK_AB R3, RZ, R5 ;  /* 0x00000005ff03723e */ /* 0x001fc800000000ff */
[----:B------:R-:W-:-:S05]  /*8a80*/  PRMT R3, R3, 0x5410, RZ ;  /* 0x0000541003037816 */ /* 0x000fca00000000ff */
[----:B------:R0:W-:Y:S01]  /*8a90*/  STG.E desc[UR36][R16.64], R3 ;  /* 0x0000000310007986 */ /* 0x0001e2000c101924 */
[----:B------:R-:W-:Y:S05]  /*8aa0*/  BRA `(.L_x_11782) ;  /* 0x0000000800b87947 */ /* 0x000fea0003800000 */
.L_x_11787:
[----:B------:R-:W0:Y:S02]  /*8ab0*/  I2F.F64.S16 R2, R5 ;  /* 0x0000000500027312 */ /* 0x000e240000101c00 */
[----:B0-----:R0:W-:Y:S01]  /*8ac0*/  STG.E.64 desc[UR36][R16.64], R2 ;  /* 0x0000000210007986 */ /* 0x0011e2000c101b24 */
[----:B------:R-:W-:Y:S05]  /*8ad0*/  BRA `(.L_x_11782) ;  /* 0x0000000800ac7947 */ /* 0x000fea0003800000 */
.L_x_11777:
        /* <DEDUP_REMOVED lines=13> */
.L_x_11791:
[----:B------:R-:W0:Y:S01]  /*8bb0*/  I2F.F64.S16 R4, R5 ;  /* 0x0000000500047312 */ /* 0x000e220000101c00 */
[----:B------:R-:W-:-:S05]  /*8bc0*/  CS2R R6, SRZ ;  /* 0x0000000000067805 */ /* 0x000fca000001ff00 */
[----:B0-----:R0:W-:Y:S01]  /*8bd0*/  STG.E.128 desc[UR36][R16.64], R4 ;  /* 0x0000000410007986 */ /* 0x0011e2000c101d24 */
[----:B------:R-:W-:Y:S05]  /*8be0*/  BRA `(.L_x_11782) ;  /* 0x0000000800687947 */ /* 0x000fea0003800000 */
.L_x_11790:
        /* <DEDUP_REMOVED lines=21> */
.L_x_11795:
[----:B------:R-:W-:Y:S05]  /*8d40*/  BSYNC B0 ;  /* 0x0000000000007941 */ /* 0x000fea0003800000 */
.L_x_11794:
[----:B------:R-:W-:-:S05]  /*8d50*/  LOP3.LUT R3, R0, R3, RZ, 0xfc, !PT ;  /* 0x0000000300037212 */ /* 0x000fca00078efcff */
[----:B------:R0:W-:Y:S01]  /*8d60*/  STG.E.U8 desc[UR36][R16.64], R3 ;  /* 0x0000000310007986 */ /* 0x0001e2000c101124 */
[----:B------:R-:W-:Y:S05]  /*8d70*/  BRA `(.L_x_11782) ;  /* 0x0000000800047947 */ /* 0x000fea0003800000 */
.L_x_11793:
        /* <DEDUP_REMOVED lines=13> */
.L_x_11797:
[----:B------:R-:W-:Y:S01]  /*8e50*/  IMAD.MOV.U32 R0, RZ, RZ, 0x7f ;  /* 0x0000007fff007424 */ /* 0x000fe200078e00ff */
[----:B------:R-:W-:-:S04]  /*8e60*/  ISETP.GT.U32.AND P0, PT, R2, 0x7f800000, PT ;  /* 0x7f8000000200780c */ /* 0x000fc80003f04070 */
[----:B------:R-:W-:-:S09]  /*8e70*/  SEL R0, R0, 0x7c, P0 ;  /* 0x0000007c00007807 */ /* 0x000fd20000000000 */
.L_x_11798:
[----:B------:R-:W-:Y:S05]  /*8e80*/  BSYNC B0 ;  /* 0x0000000000007941 */ /* 0x000fea0003800000 */
.L_x_11796:
[----:B------:R-:W-:-:S04]  /*8e90*/  LOP3.LUT R2, R5, 0x80000000, RZ, 0xc0, !PT ;  /* 0x8000000005027812 */ /* 0x000fc800078ec0ff */
[----:B------:R-:W-:-:S04]  /*8ea0*/  SHF.R.U32.HI R3, RZ, 0x18, R2 ;  /* 0x00000018ff037819 */ /* 0x000fc80000011602 */
[----:B------:R-:W-:-:S05]  /*8eb0*/  LOP3.LUT R3, R0, R3, RZ, 0xfc, !PT ;  /* 0x0000000300037212 */ /* 0x000fca00078efcff */
[----:B------:R0:W-:Y:S01]  /*8ec0*/  STG.E.U8 desc[UR36][R16.64], R3 ;  /* 0x0000000310007986 */ /* 0x0001e2000c101124 */
[----:B------:R-:W-:Y:S05]  /*8ed0*/  BRA `(.L_x_11782) ;  /* 0x0000000400ac7947 */ /* 0x000fea0003800000 */
.L_x_11792:
[----:B------:R-:W0:Y:S02]  /*8ee0*/  I2F.S16 R0, R5 ;  /* 0x0000000500007306 */ /* 0x000e240000101400 */
[----:B0-----:R-:W-:-:S05]  /*8ef0*/  F2FP.BF16.F32.PACK_AB R0, RZ, R0 ;  /* 0x00000000ff00723e */ /* 0x001fca00000010ff */
[----:B------:R0:W-:Y:S01]  /*8f00*/  STG.E.U16 desc[UR36][R16.64], R0 ;  /* 0x0000000010007986 */ /* 0x0001e2000c101524 */
[----:B------:R-:W-:Y:S05]  /*8f10*/  BRA `(.L_x_11782) ;  /* 0x00000004009c7947 */ /* 0x000fea0003800000 */
.L_x_11789:
        /* <DEDUP_REMOVED lines=10> */
.L_x_11801:
        /* <DEDUP_REMOVED lines=17> */
.L_x_11804:
[----:B------:R-:W-:-:S04]  /*90d0*/  LOP3.LUT R2, R5, 0x80000000, RZ, 0xc0, !PT ;  /* 0x8000000005027812 */ /* 0x000fc800078ec0ff */
[----:B------:R-:W-:-:S04]  /*90e0*/  SHF.R.U32.HI R3, RZ, 0x18, R2 ;  /* 0x00000018ff037819 */ /* 0x000fc80000011602 */
[----:B------:R-:W-:-:S04]  /*90f0*/  LOP3.LUT R0, R0, R3, RZ, 0xfc, !PT ;  /* 0x0000000300007212 */ /* 0x000fc800078efcff */
[----:B------:R-:W-:-:S07]  /*9100*/  PRMT R8, R0, 0x7610, R8 ;  /* 0x0000761000087816 */ /* 0x000fce0000000008 */
.L_x_11803:
[----:B------:R-:W-:Y:S05]  /*9110*/  BSYNC B0 ;  /* 0x0000000000007941 */ /* 0x000fea0003800000 */
.L_x_11802:
[----:B------:R3:W-:Y:S01]  /*9120*/  STG.E.U8 desc[UR36][R16.64], R8 ;  /* 0x0000000810007986 */ /* 0x0007e2000c101124 */
[----:B------:R-:W-:Y:S05]  /*9130*/  BRA `(.L_x_11782) ;  /* 0x0000000400147947 */ /* 0x000fea0003800000 */
.L_x_11800:
        /* <DEDUP_REMOVED lines=17> */
.L_x_11807:
[----:B------:R-:W-:-:S04]  /*9250*/  LOP3.LUT R2, R5, 0x80000000, RZ, 0xc0, !PT ;  /* 0x8000000005027812 */ /* 0x000fc800078ec0ff */
[----:B------:R-:W-:-:S04]  /*9260*/  SHF.R.U32.HI R3, RZ, 0x18, R2 ;  /* 0x00000018ff037819 */ /* 0x000fc80000011602 */
[----:B------:R-:W-:-:S04]  /*9270*/  LOP3.LUT R0, R0, R3, RZ, 0xfc, !PT ;  /* 0x0000000300007212 */ /* 0x000fc800078efcff */
[----:B------:R-:W-:-:S07]  /*9280*/  PRMT R8, R0, 0x7610, R8 ;  /* 0x0000761000087816 */ /* 0x000fce0000000008 */
.L_x_11806:
[----:B------:R-:W-:Y:S05]  /*9290*/  BSYNC B0 ;  /* 0x0000000000007941 */ /* 0x000fea0003800000 */
.L_x_11805:
[----:B------:R0:W-:Y:S01]  /*92a0*/  STG.E.U8 desc[UR36][R16.64], R8 ;  /* 0x0000000810007986 */ /* 0x0001e2000c101124 */
[----:B------:R-:W-:Y:S05]  /*92b0*/  BRA `(.L_x_11782) ;  /* 0x0000000000b47947 */ /* 0x000fea0003800000 */
.L_x_11799:
        /* <DEDUP_REMOVED lines=22> */
.L_x_11781:
        /* <DEDUP_REMOVED lines=16> */
.L_x_11810:
[----:B------:R-:W-:Y:S05]  /*9520*/  BRA `(.L_x_11782) ;  /* 0x0000000000187947 */ /* 0x000fea0003800000 */
.L_x_11809:
[----:B------:R-:W-:-:S04]  /*9530*/  PRMT R2, R5, 0x9910, RZ ;  /* 0x0000991005027816 */ /* 0x000fc800000000ff */
[----:B------:R-:W-:-:S05]  /*9540*/  SHF.R.S32.HI R3, RZ, 0x1f, R2 ;  /* 0x0000001fff037819 */ /* 0x000fca0000011402 */
[----:B------:R1:W-:Y:S01]  /*9550*/  STG.E.64 desc[UR36][R16.64], R2 ;  /* 0x0000000210007986 */ /* 0x0003e2000c101b24 */
[----:B------:R-:W-:Y:S05]  /*9560*/  BRA `(.L_x_11782) ;  /* 0x0000000000087947 */ /* 0x000fea0003800000 */
.L_x_11808:
[----:B------:R-:W-:-:S05]  /*9570*/  PRMT R3, R5, 0x9910, RZ ;  /* 0x0000991005037816 */ /* 0x000fca00000000ff */
[----:B------:R2:W-:Y:S02]  /*9580*/  STG.E desc[UR36][R16.64], R3 ;  /* 0x0000000310007986 */ /* 0x0005e4000c101924 */
.L_x_11782:
[----:B------:R-:W-:-:S07]  /*9590*/  VIADD R19, R19, 0x80 ;  /* 0x0000008013137836 */ /* 0x000fce0000000000 */
.L_x_11740:
[----:B------:R-:W-:Y:S05]  /*95a0*/  BSYNC B6 ;  /* 0x0000000000067941 */ /* 0x000fea0003800000 */
.L_x_11739:
        /* <DEDUP_REMOVED lines=306> */
.L_x_11811:
        /* <DEDUP_REMOVED lines=20> */
.L_x_11815:
[----:B------:R0:W5:Y:S01]  /*aa10*/  LDG.E.U8 R0, desc[UR36][R2.64] ;  /* 0x0000002402007981 */ /* 0x000162000c1e1100 */
[----:B------:R-:W-:Y:S05]  /*aa20*/  BRA `(.L_x_11817) ;  /* 0x0000000c00547947 */ /* 0x000fea0003800000 */
.L_x_11814:
        /* <DEDUP_REMOVED lines=8> */
.L_x_11819:
[----:B------:R0:W5:Y:S01]  /*aab0*/  LDG.E.U16 R0, desc[UR36][R2.64] ;  /* 0x0000002402007981 */ /* 0x000162000c1e1500 */
[----:B------:R-:W-:Y:S05]  /*aac0*/  BRA `(.L_x_11817) ;  /* 0x0000000c002c7947 */ /* 0x000fea0003800000 */
.L_x_11818:
[----:B------:R0:W5:Y:S01]  /*aad0*/  LDG.E.U16 R0, desc[UR36][R2.64] ;  /* 0x0000002402007981 */ /* 0x000162000c1e1500 */
[----:B------:R-:W-:Y:S05]  /*aae0*/  BRA `(.L_x_11817) ;  /* 0x0000000c00247947 */ /* 0x000fea0003800000 */
.L_x_11813:
        /* <DEDUP_REMOVED lines=9> */
.L_x_11821:
[----:B------:R-:W2:Y:S02]  /*ab80*/  LDG.E.U16 R4, desc[UR36][R2.64] ;  /* 0x0000002402047981 */ /* 0x000ea4000c1e1500 */
[----:B--2---:R-:W-:-:S06]  /*ab90*/  HADD2.F32 R4, -RZ, R4.H0_H0 ;  /* 0x20000004ff047230 */ /* 0x004fcc0000004100 */
[----:B------:R-:W0:Y:S02]  /*aba0*/  F2I.FTZ.TRUNC.NTZ R4, R4 ;  /* 0x0000000400047305 */ /* 0x000e24000021f100 */
[----:B0-----:R-:W-:Y:S01]  /*abb0*/  PRMT R0, R4, 0x7610, R0 ;  /* 0x0000761004007816 */ /* 0x001fe20000000000 */
[----:B------:R-:W-:Y:S06]  /*abc0*/  BRA `(.L_x_11817) ;  /* 0x0000000800ec7947 */ /* 0x000fec0003800000 */
.L_x_11820:
        /* <DEDUP_REMOVED lines=9> */
.L_x_11823:
[----:B------:R-:W2:Y:S02]  /*ac60*/  LDG.E.U16 R2, desc[UR36][R2.64] ;  /* 0x0000002402027981 */ /* 0x000ea4000c1e1500 */
[----:B--2---:R-:W-:-:S06]  /*ac70*/  HADD2.F32 R4, -RZ, R2.H0_H0 ;  /* 0x20000002ff047230 */ /* 0x004fcc0000004100 */
[----:B------:R-:W0:Y:S02]  /*ac80*/  F2I.FTZ.TRUNC.NTZ R4, R4 ;  /* 0x0000000400047305 */ /* 0x000e24000021f100 */
[----:B0-----:R-:W-:Y:S01]  /*ac90*/  PRMT R0, R4, 0x7610, R0 ;  /* 0x0000761004007816 */ /* 0x001fe20000000000 */
[----:B------:R-:W-:Y:S06]  /*aca0*/  BRA `(.L_x_11817) ;  /* 0x0000000800b47947 */ /* 0x000fec0003800000 */
.L_x_11822:
[----:B------:R-:W2:Y:S02]  /*acb0*/  LDG.E.64 R2, desc[UR36][R2.64] ;  /* 0x0000002402027981 */ /* 0x000ea4000c1e1b00 */
[----:B--2---:R0:W1:Y:S01]  /*acc0*/  F2I.F64.TRUNC R0, R2 ;  /* 0x0000000200007311 */ /* 0x004062000030d100 */
[----:B------:R-:W-:Y:S05]  /*acd0*/  BRA `(.L_x_11817) ;  /* 0x0000000800a87947 */ /* 0x000fea0003800000 */
.L_x_11812:
        /* <DEDUP_REMOVED lines=12> */
.L_x_11826:
[----:B------:R-:W2:Y:S02]  /*ada0*/  LDG.E.64 R2, desc[UR36][R2.64] ;  /* 0x0000002402027981 */ /* 0x000ea4000c1e1b00 */
[----:B--2---:R3:W4:Y:S01]  /*adb0*/  F2I.F64.TRUNC R0, R2 ;  /* 0x0000000200007311 */ /* 0x004722000030d100 */
[----:B------:R-:W-:Y:S05]  /*adc0*/  BRA `(.L_x_11817) ;  /* 0x00000008006c7947 */ /* 0x000fea0003800000 */
.L_x_11825:
        /* <DEDUP_REMOVED lines=28> */
.L_x_11828:
        /* <DEDUP_REMOVED lines=15> */
.L_x_11827:
[----:B------:R-:W2:Y:S02]  /*b080*/  LDG.E.U16 R4, desc[UR36][R2.64] ;  /* 0x0000002402047981 */ /* 0x000ea4000c1e1500 */
[----:B--2---:R-:W-:-:S06]  /*b090*/  IMAD.U32 R4, R4, 0x10000, RZ ;  /* 0x0001000004047824 */ /* 0x004fcc00078e00ff */
[----:B------:R-:W0:Y:S02]  /*b0a0*/  F2I.FTZ.TRUNC.NTZ R4, R4 ;  /* 0x0000000400047305 */ /* 0x000e24000021f100 */
[----:B0-----:R-:W-:Y:S01]  /*b0b0*/  PRMT R0, R4, 0x7610, R0 ;  /* 0x0000761004007816 */ /* 0x001fe20000000000 */
[----:B------:R-:W-:Y:S06]  /*b0c0*/  BRA `(.L_x_11817) ;  /* 0x0000000400ac7947 */ /* 0x000fec0003800000 */
.L_x_11824:
        /* <DEDUP_REMOVED lines=10> */
.L_x_11831:
        /* <DEDUP_REMOVED lines=21> */
.L_x_11835:
[----:B------:R-:W-:Y:S05]  /*b2c0*/  BSYNC B1 ;  /* 0x0000000000017941 */ /* 0x000fea0003800000 */
.L_x_11834:
[----:B------:R-:W-:Y:S01]  /*b2d0*/  IMAD.SHL.U32 R2, R2, 0x100000, RZ ;  /* 0x0010000002027824 */ /* 0x000fe200078e00ff */
[----:B------:R-:W-:-:S04]  /*b2e0*/  LEA R3, R0, 0x3b800000, 0x17 ;  /* 0x3b80000000037811 */ /* 0x000fc800078eb8ff */
[----:B------:R-:W-:-:S07]  /*b2f0*/  LOP3.LUT R4, R3, R2, R4, 0xfe, !PT ;  /* 0x0000000203047212 */ /* 0x000fce00078efe04 */
.L_x_11833:
[----:B------:R-:W-:Y:S05]  /*b300*/  BSYNC B0 ;  /* 0x0000000000007941 */ /* 0x000fea0003800000 */
.L_x_11832:
[----:B------:R-:W0:Y:S02]  /*b310*/  F2I.FTZ.TRUNC.NTZ R4, R4 ;  /* 0x0000000400047305 */ /* 0x000e24000021f100 */
[----:B0-----:R-:W-:Y:S01]  /*b320*/  PRMT R0, R4, 0x7610, R0 ;  /* 0x0000761004007816 */ /* 0x001fe20000000000 */
[----:B------:R-:W-:Y:S06]  /*b330*/  BRA `(.L_x_11817) ;  /* 0x0000000400107947 */ /* 0x000fec0003800000 */
.L_x_11830:
        /* <DEDUP_REMOVED lines=21> */
.L_x_11839:
[----:B------:R-:W-:Y:S05]  /*b490*/  BSYNC B1 ;  /* 0x0000000000017941 */ /* 0x000fea0003800000 */
.L_x_11838:
[----:B------:R-:W-:Y:S01]  /*b4a0*/  IMAD.SHL.U32 R2, R2, 0x200000, RZ ;  /* 0x0020000002027824 */ /* 0x000fe200078e00ff */
[----:B------:R-:W-:-:S04]  /*b4b0*/  LEA R3, R0, 0x37800000, 0x17 ;  /* 0x3780000000037811 */ /* 0x000fc800078eb8ff */
[----:B------:R-:W-:-:S07]  /*b4c0*/  LOP3.LUT R4, R3, R2, R4, 0xfe, !PT ;  /* 0x0000000203047212 */ /* 0x000fce00078efe04 */
.L_x_11837:
[----:B------:R-:W-:Y:S05]  /*b4d0*/  BSYNC B0 ;  /* 0x0000000000007941 */ /* 0x000fea0003800000 */
.L_x_11836:
[----:B------:R-:W0:Y:S02]  /*b4e0*/  F2I.FTZ.TRUNC.NTZ R4, R4 ;  /* 0x0000000400047305 */ /* 0x000e24000021f100 */
[----:B0-----:R-:W-:Y:S01]  /*b4f0*/  PRMT R0, R4, 0x7610, R0 ;  /* 0x0000761004007816 */ /* 0x001fe20000000000 */
[----:B------:R-:W-:Y:S06]  /*b500*/  BRA `(.L_x_11817) ;  /* 0x00000000009c7947 */ /* 0x000fec0003800000 */
.L_x_11829:
        /* <DEDUP_REMOVED lines=14> */
.L_x_11843:
[----:B------:R-:W-:Y:S05]  /*b5f0*/  BSYNC B0 ;  /* 0x0000000000007941 */ /* 0x000fea0003800000 */
.L_x_11842:
[----:B------:R-:W0:Y:S02]  /*b600*/  F2I.FTZ.TRUNC.NTZ R4, R4 ;  /* 0x0000000400047305 */ /* 0x000e24000021f100 */
[----:B0-----:R-:W-:Y:S01]  /*b610*/  PRMT R0, R4, 0x7610, R0 ;  /* 0x0000761004007816 */ /* 0x001fe20000000000 */
[----:B------:R-:W-:Y:S06]  /*b620*/  BRA `(.L_x_11817) ;  /* 0x0000000000547947 */ /* 0x000fec0003800000 */
.L_x_11816:
        /* <DEDUP_REMOVED lines=16> */
.L_x_11844:
[----:B------:R-:W-:Y:S01]  /*b730*/  PRMT R0, RZ, 0x7610, R0 ;  /* 0x00007610ff007816 */ /* 0x000fe20000000000 */
[----:B------:R-:W-:Y:S06]  /*b740*/  BRA `(.L_x_11817) ;  /* 0x00000000000c7947 */ /* 0x000fec0003800000 */
.L_x_11841:
[----:B------:R2:W5:Y:S01]  /*b750*/  LDG.E.U16 R0, desc[UR36][R2.64] ;  /* 0x0000002402007981 */ /* 0x000562000c1e1500 */
[----:B------:R-:W-:Y:S05]  /*b760*/  BRA `(.L_x_11817) ;  /* 0x0000000000047947 */ /* 0x000fea0003800000 */
.L_x_11840:
[----:B------:R1:W5:Y:S02]  /*b770*/  LDG.E.U16 R0, desc[UR36][R2.64] ;  /* 0x0000002402007981 */ /* 0x000364000c1e1500 */
.L_x_11817:
        /* <DEDUP_REMOVED lines=17> */
.L_x_11846:
[----:B------:R-:W-:Y:S05]  /*b890*/  BSYNC B0 ;  /* 0x0000000000007941 */ /* 0x000fea0003800000 */
.L_x_11845:
        /* <DEDUP_REMOVED lines=15> */
.L_x_11850:
[----:B------:R-:W-:Y:S01]  /*b990*/  STG.E.U8 desc[UR36][R16.64], R5 ;  /* 0x0000000510007986 */ /* 0x000fe2000c101124 */
[----:B------:R-:W-:Y:S05]  /*b9a0*/  EXIT ;  /* 0x000000000000794d */ /* 0x000fea0003800000 */
.L_x_11849:
        /* <DEDUP_REMOVED lines=10> */
.L_x_11853:
[----:B------:R-:W-:-:S05]  /*ba50*/  PRMT R3, R5, 0x9910, RZ ;  /* 0x0000991005037816 */ /* 0x000fca00000000ff */
[----:B------:R-:W-:Y:S01]  /*ba60*/  STG.E desc[UR36][R16.64], R3 ;  /* 0x0000000310007986 */ /* 0x000fe2000c101924 */
[----:B------:R-:W-:Y:S05]  /*ba70*/  EXIT ;  /* 0x000000000000794d */ /* 0x000fea0003800000 */
.L_x_11852:
[----:B------:R-:W-:Y:S01]  /*ba80*/  STG.E.U16 desc[UR36][R16.64], R5 ;  /* 0x0000000510007986 */ /* 0x000fe2000c101524 */
[----:B------:R-:W-:Y:S05]  /*ba90*/  EXIT ;  /* 0x000000000000794d */ /* 0x000fea0003800000 */
.L_x_11848:
        /* <DEDUP_REMOVED lines=9> */
.L_x_11855:
[----:B------:R-:W0:Y:S02]  /*bb30*/  I2F.S16 R0, R5 ;  /* 0x0000000500007306 */ /* 0x000e240000101400 */
[----:B0-----:R-:W-:-:S05]  /*bb40*/  F2FP.F16.F32.PACK_AB R0, RZ, R0 ;  /* 0x00000000ff00723e */ /* 0x001fca00000000ff */
[----:B------:R-:W-:Y:S01]  /*bb50*/  STG.E.U16 desc[UR36][R16.64], R0 ;  /* 0x0000000010007986 */ /* 0x000fe2000c101524 */
[----:B------:R-:W-:Y:S05]  /*bb60*/  EXIT ;  /* 0x000000000000794d */ /* 0x000fea0003800000 */
.L_x_11854:
        /* <DEDUP_REMOVED lines=10> */
.L_x_11857:
[----:B------:R-:W0:Y:S02]  /*bc10*/  I2F.S16 R5, R5 ;  /* 0x0000000500057306 */ /* 0x000e240000101400 */
[----:B0-----:R-:W-:-:S04]  /*bc20*/  F2FP.F16.F32.PACK_AB R3, RZ, R5 ;  /* 0x00000005ff03723e */ /* 0x001fc800000000ff */
[----:B------:R-:W-:-:S05]  /*bc30*/  PRMT R3, R3, 0x5410, RZ ;  /* 0x0000541003037816 */ /* 0x000fca00000000ff */
[----:B------:R-:W-:Y:S01]  /*bc40*/  STG.E desc[UR36][R16.64], R3 ;  /* 0x0000000310007986 */ /* 0x000fe2000c101924 */
[----:B------:R-:W-:Y:S05]  /*bc50*/  EXIT ;  /* 0x000000000000794d */ /* 0x000fea0003800000 */
.L_x_11856:
[----:B------:R-:W0:Y:S02]  /*bc60*/  I2F.F64.S16 R2, R5 ;  /* 0x0000000500027312 */ /* 0x000e240000101c00 */
[----:B0-----:R-:W-:Y:S01]  /*bc70*/  STG.E.64 desc[UR36][R16.64], R2 ;  /* 0x0000000210007986 */ /* 0x001fe2000c101b24 */
[----:B------:R-:W-:Y:S05]  /*bc80*/  EXIT ;  /* 0x000000000000794d */ /* 0x000fea0003800000 */
.L_x_11847:
        /* <DEDUP_REMOVED lines=13> */
.L_x_11860:
[----:B------:R-:W0:Y:S01]  /*bd60*/  I2F.F64.S16 R4, R5 ;  /* 0x0000000500047312 */ /* 0x000e220000101c00 */
[----:B------:R-:W-:-:S05]  /*bd70*/  CS2R R6, SRZ ;  /* 0x0000000000067805 */ /* 0x000fca000001ff00 */
[----:B0-----:R-:W-:Y:S01]  /*bd80*/  STG.E.128 desc[UR36][R16.64], R4 ;  /* 0x0000000410007986 */ /* 0x001fe2000c101d24 */
[----:B------:R-:W-:Y:S05]  /*bd90*/  EXIT ;  /* 0x000000000000794d */ /* 0x000fea0003800000 */
.L_x_11859:
        /* <DEDUP_REMOVED lines=21> */
.L_x_11864:
[----:B------:R-:W-:Y:S05]  /*bef0*/  BSYNC B0 ;  /* 0x0000000000007941 */ /* 0x000fea0003800000 */
.L_x_11863:
[----:B------:R-:W-:-:S05]  /*bf00*/  LOP3.LUT R3, R0, R3, RZ, 0xfc, !PT ;  /* 0x0000000300037212 */ /* 0x000fca00078efcff */
[----:B------:R-:W-:Y:S01]  /*bf10*/  STG.E.U8 desc[UR36][R16.64], R3 ;  /* 0x0000000310007986 */ /* 0x000fe2000c101124 */
[----:B------:R-:W-:Y:S05]  /*bf20*/  EXIT ;  /* 0x000000000000794d */ /* 0x000fea0003800000 */
.L_x_11862:
        /* <DEDUP_REMOVED lines=13> */
.L_x_11866:
[----:B------:R-:W-:Y:S01]  /*c000*/  IMAD.MOV.U32 R0, RZ, RZ, 0x7f ;  /* 0x0000007fff007424 */ /* 0x000fe200078e00ff */
[----:B------:R-:W-:-:S04]  /*c010*/  ISETP.GT.U32.AND P0, PT, R2, 0x7f800000, PT ;  /* 0x7f8000000200780c */ /* 0x000fc80003f04070 */
[----:B------:R-:W-:-:S09]  /*c020*/  SEL R0, R0, 0x7c, P0 ;  /* 0x0000007c00007807 */ /* 0x000fd20000000000 */
.L_x_11867:
[----:B------:R-:W-:Y:S05]  /*c030*/  BSYNC B0 ;  /* 0x0000000000007941 */ /* 0x000fea0003800000 */
.L_x_11865:
[----:B------:R-:W-:-:S04]  /*c040*/  LOP3.LUT R2, R5, 0x80000000, RZ, 0xc0, !PT ;  /* 0x8000000005027812 */ /* 0x000fc800078ec0ff */
[----:B------:R-:W-:-:S04]  /*c050*/  SHF.R.U32.HI R3, RZ, 0x18, R2 ;  /* 0x00000018ff037819 */ /* 0x000fc80000011602 */
[----:B------:R-:W-:-:S05]  /*c060*/  LOP3.LUT R3, R0, R3, RZ, 0xfc, !PT ;  /* 0x0000000300037212 */ /* 0x000fca00078efcff */
[----:B------:R-:W-:Y:S01]  /*c070*/  STG.E.U8 desc[UR36][R16.64], R3 ;  /* 0x0000000310007986 */ /* 0x000fe2000c101124 */
[----:B------:R-:W-:Y:S05]  /*c080*/  EXIT ;  /* 0x000000000000794d */ /* 0x000fea0003800000 */
.L_x_11861:
[----:B------:R-:W0:Y:S02]  /*c090*/  I2F.S16 R0, R5 ;  /* 0x0000000500007306 */ /* 0x000e240000101400 */
[----:B0-----:R-:W-:-:S05]  /*c0a0*/  F2FP.BF16.F32.PACK_AB R0, RZ, R0 ;  /* 0x00000000ff00723e */ /* 0x001fca00000010ff */
[----:B------:R-:W-:Y:S01]  /*c0b0*/  STG.E.U16 desc[UR36][R16.64], R0 ;  /* 0x0000000010007986 */ /* 0x000fe2000c101524 */
[----:B------:R-:W-:Y:S05]  /*c0c0*/  EXIT ;  /* 0x000000000000794d */ /* 0x000fea0003800000 */
.L_x_11858:
        /* <DEDUP_REMOVED lines=10> */
.L_x_11870:
        /* <DEDUP_REMOVED lines=17> */
.L_x_11873:
[----:B------:R-:W-:-:S04]  /*c280*/  LOP3.LUT R2, R5, 0x80000000, RZ, 0xc0, !PT ;  /* 0x8000000005027812 */ /* 0x000fc800078ec0ff */
[----:B------:R-:W-:-:S04]  /*c290*/  SHF.R.U32.HI R3, RZ, 0x18, R2 ;  /* 0x00000018ff037819 */ /* 0x000fc80000011602 */
[----:B------:R-:W-:-:S04]  /*c2a0*/  LOP3.LUT R0, R0, R3, RZ, 0xfc, !PT ;  /* 0x0000000300007212 */ /* 0x000fc800078efcff */
[----:B------:R-:W-:-:S07]  /*c2b0*/  PRMT R8, R0, 0x7610, R8 ;  /* 0x0000761000087816 */ /* 0x000fce0000000008 */
.L_x_11872:
[----:B------:R-:W-:Y:S05]  /*c2c0*/  BSYNC B0 ;  /* 0x0000000000007941 */ /* 0x000fea0003800000 */
.L_x_11871:
[----:B------:R-:W-:Y:S01]  /*c2d0*/  STG.E.U8 desc[UR36][R16.64], R8 ;  /* 0x0000000810007986 */ /* 0x000fe2000c101124 */
[----:B------:R-:W-:Y:S05]  /*c2e0*/  EXIT ;  /* 0x000000000000794d */ /* 0x000fea0003800000 */
.L_x_11869:
        /* <DEDUP_REMOVED lines=17> */
.L_x_11876:
[----:B------:R-:W-:-:S04]  /*c400*/  LOP3.LUT R2, R5, 0x80000000, RZ, 0xc0, !PT ;  /* 0x8000000005027812 */ /* 0x000fc800078ec0ff */
[----:B------:R-:W-:-:S04]  /*c410*/  SHF.R.U32.HI R3, RZ, 0x18, R2 ;  /* 0x00000018ff037819 */ /* 0x000fc80000011602 */
[----:B------:R-:W-:-:S04]  /*c420*/  LOP3.LUT R0, R0, R3, RZ, 0xfc, !PT ;  /* 0x0000000300007212 */ /* 0x000fc800078efcff */
[----:B------:R-:W-:-:S07]  /*c430*/  PRMT R8, R0, 0x7610, R8 ;  /* 0x0000761000087816 */ /* 0x000fce0000000008 */
.L_x_11875:
[----:B------:R-:W-:Y:S05]  /*c440*/  BSYNC B0 ;  /* 0x0000000000007941 */ /* 0x000fea0003800000 */
.L_x_11874:
[----:B------:R-:W-:Y:S01]  /*c450*/  STG.E.U8 desc[UR36][R16.64], R8 ;  /* 0x0000000810007986 */ /* 0x000fe2000c101124 */
[----:B------:R-:W-:Y:S05]  /*c460*/  EXIT ;  /* 0x000000000000794d */ /* 0x000fea0003800000 */
.L_x_11868:
        /* <DEDUP_REMOVED lines=22> */
.L_x_11851:
        /* <DEDUP_REMOVED lines=16> */
.L_x_11879:
[----:B------:R-:W-:Y:S05]  /*c6d0*/  EXIT ;  /* 0x000000000000794d */ /* 0x000fea0003800000 */
.L_x_11878:
[----:B------:R-:W-:-:S04]  /*c6e0*/  PRMT R2, R5, 0x9910, RZ ;  /* 0x0000991005027816 */ /* 0x000fc800000000ff */
[----:B------:R-:W-:-:S05]  /*c6f0*/  SHF.R.S32.HI R3, RZ, 0x1f, R2 ;  /* 0x0000001fff037819 */ /* 0x000fca0000011402 */
[----:B------:R-:W-:Y:S01]  /*c700*/  STG.E.64 desc[UR36][R16.64], R2 ;  /* 0x0000000210007986 */ /* 0x000fe2000c101b24 */
[----:B------:R-:W-:Y:S05]  /*c710*/  EXIT ;  /* 0x000000000000794d */ /* 0x000fea0003800000 */
.L_x_11877:
[----:B------:R-:W-:-:S05]  /*c720*/  PRMT R3, R5, 0x9910, RZ ;  /* 0x0000991005037816 */ /* 0x000fca00000000ff */
[----:B------:R-:W-:Y:S01]  /*c730*/  STG.E desc[UR36][R16.64], R3 ;  /* 0x0000000310007986 */ /* 0x000fe2000c101924 */
[----:B------:R-:W-:Y:S05]  /*c740*/  EXIT ;  /* 0x000000000000794d */ /* 0x000fea0003800000 */
        .weak           $__internal_28_$__cuda_sm20_dblrcp_rn_slowpath_v3
        .type           $__internal_28_$__cuda_sm20_dblrcp_rn_slowpath_v3,@function
        .size           $__internal_28_$__cuda_sm20_dblrcp_rn_slowpath_v3,(.L_x_71470 - $__internal_28_$__cuda_sm20_dblrcp_rn_slowpath_v3)
$__internal_28_$__cuda_sm20_dblrcp_rn_slowpath_v3:
        /* <DEDUP_REMOVED lines=26> */
.L_x_11883:
        /* <DEDUP_REMOVED lines=10> */
.L_x_11881:
[----:B------:R-:W-:Y:S01]  /*c990*/  LOP3.LUT R5, R3, 0x80000, RZ, 0xfc, !PT ;  /* 0x0008000003057812 */ /* 0x000fe200078efcff */
[----:B------:R-:W-:-:S07]  /*c9a0*/  IMAD.MOV.U32 R4, RZ, RZ, R2 ;  /* 0x000000ffff047224 */ /* 0x000fce00078e0002 */
.L_x_11882:
[----:B------:R-:W-:Y:S05]  /*c9b0*/  BSYNC B1 ;  /* 0x0000000000017941 */ /* 0x000fea0003800000 */
.L_x_11880:
[----:B------:R-:W-:Y:S02]  /*c9c0*/  IMAD.MOV.U32 R2, RZ, RZ, R0 ;  /* 0x000000ffff027224 */ /* 0x000fe400078e0000 */
[----:B------:R-:W-:-:S04]  /*c9d0*/  IMAD.MOV.U32 R3, RZ, RZ, 0x0 ;  /* 0x00000000ff037424 */ /* 0x000fc800078e00ff */
[----:B------:R-:W-:Y:S05]  /*c9e0*/  RET.REL.NODEC R2 `(_ZN2at6native18elementwise_kernelILi128ELi4EZNS0_15gpu_kernel_implIZNS0_50_GLOBAL__N__2680c7bb_12_PowKernel_cu_140f0503_289629pow_tensor_scalar_kernel_implIssEEvRNS_18TensorIteratorBaseET0_EUlsE1_EEvS6_RKT_EUliE_EEviT1_) ;  /* 0xffffff3402847950 */ /* 0x000fea0003c3ffff */
.L_x_11884:
        /* <DEDUP_REMOVED lines=9> */
.L_x_71470:


//--------------------- .text._ZN2at6native27unrolled_elementwise_kernelIZNS0_50_GLOBAL__N__2680c7bb_12_PowKernel_cu_140f0503_289629pow_tensor_scalar_kernel_implIssEEvRNS_18TensorIteratorBaseET0_EUlsE1_St5arrayIPcLm2EELi4E23TrivialOffsetCalculatorILi1EjESC_NS0_6memory12LoadWithCastILi1EEENSD_13StoreWithCastILi1EEEEEviT_S6_T2_T3_T4_T5_ --------------------------
	.section	.text._ZN2at6native27unrolled_elementwise_kernelIZNS0_50_GLOBAL__N__2680c7bb_12_PowKernel_cu_140f0503_289629pow_tensor_scalar_kernel_implIssEEvRNS_18TensorIteratorBaseET0_EUlsE1_St5arrayIPcLm2EELi4E23TrivialOffsetCalculatorILi1EjESC_NS0_6memory12LoadWithCastILi1EEENSD_13StoreWithCastILi1EEEEEviT_S6_T2_T3_T4_T5_,"ax",@progbits
	.align	128
        .global         _ZN2at6native27unrolled_elementwise_kernelIZNS0_50_GLOBAL__N__2680c7bb_12_PowKernel_cu_140f0503_289629pow_tensor_scalar_kernel_implIssEEvRNS_18TensorIteratorBaseET0_EUlsE1_St5arrayIPcLm2EELi4E23TrivialOffsetCalculatorILi1EjESC_NS0_6memory12LoadWithCastILi1EEENSD_13StoreWithCastILi1EEEEEviT_S6_T2_T3_T4_T5_
        .type           _ZN2at6native27unrolled_elementwise_kernelIZNS0_50_GLOBAL__N__2680c7bb_12_PowKernel_cu_140f0503_289629pow_tensor_scalar_kernel_implIssEEvRNS_18TensorIteratorBaseET0_EUlsE1_St5arrayIPcLm2EELi4E23TrivialOffsetCalculatorILi1EjESC_NS0_6memory12LoadWithCastILi1EEENSD_13StoreWithCastILi1EEEEEviT_S6_T2_T3_T4_T5_,@function
        .size           _ZN2at6native27unrolled_elementwise_kernelIZNS0_50_GLOBAL__N__2680c7bb_12_PowKernel_cu_140f0503_289629pow_tensor_scalar_kernel_implIssEEvRNS_18TensorIteratorBaseET0_EUlsE1_St5arrayIPcLm2EELi4E23TrivialOffsetCalculatorILi1EjESC_NS0_6memory12LoadWithCastILi1EEENSD_13StoreWithCastILi1EEEEEviT_S6_T2_T3_T4_T5_,(.L_x_71471 - _ZN2at6native27unrolled_elementwise_kernelIZNS0_50_GLOBAL__N__2680c7bb_12_PowKernel_cu_140f0503_289629pow_tensor_scalar_kernel_implIssEEvRNS_18TensorIteratorBaseET0_EUlsE1_St5arrayIPcLm2EELi4E23TrivialOffsetCalculatorILi1EjESC_NS0_6memory12LoadWithCastILi1EEENSD_13StoreWithCastILi1EEEEEviT_S6_T2_T3_T4_T5_)
        .other          _ZN2at6native27unrolled_elementwise_kernelIZNS0_50_GLOBAL__N__2680c7bb_12_PowKernel_cu_140f0503_289629pow_tensor_scalar_kernel_implIssEEvRNS_18TensorIteratorBaseET0_EUlsE1_St5arrayIPcLm2EELi4E23TrivialOffsetCalculatorILi1EjESC_NS0_6memory12LoadWithCastILi1EEENSD_13StoreWithCastILi1EEEEEviT_S6_T2_T3_T4_T5_,@"STO_CUDA_ENTRY STV_DEFAULT"
_ZN2at6native27unrolled_elementwise_kernelIZNS0_50_GLOBAL__N__2680c7bb_12_PowKernel_cu_140f0503_289629pow_tensor_scalar_kernel_implIssEEvRNS_18TensorIteratorBaseET0_EUlsE1_St5arrayIPcLm2EELi4E23TrivialOffsetCalculatorILi1EjESC_NS0_6memory12LoadWithCastILi1EEENSD_13StoreWithCastILi1EEEEEviT_S6_T2_T3_T4_T5_:
.text._ZN2at6native27unrolled_elementwise_kernelIZNS0_50_GLOBAL__N__2680c7bb_12_PowKernel_cu_140f0503_289629pow_tensor_scalar_kernel_implIssEEvRNS_18TensorIteratorBaseET0_EUlsE1_St5arrayIPcLm2EELi4E23TrivialOffsetCalculatorILi1EjESC_NS0_6memory12LoadWithCastILi1EEENSD_13StoreWithCastILi1EEEEEviT_S6_T2_T3_T4_T5_:
        /* <DEDUP_REMOVED lines=31> */
.L_x_11890:
[----:B------:R3:W5:Y:S01]  /*01f0*/  LDG.E.U8 R19, desc[UR36][R4.64] ;  /* 0x0000002404137981 */ /* 0x000762000c1e1100 */
[----:B------:R-:W-:Y:S05]  /*0200*/  BRA `(.L_x_11892) ;  /* 0x0000000c00587947 */ /* 0x000fea0003800000 */
.L_x_11889:
        /* <DEDUP_REMOVED lines=8> */
.L_x_11894:
[----:B------:R1:W5:Y:S01]  /*0290*/  LDG.E.U16 R19, desc[UR36][R4.64] ;  /* 0x0000002404137981 */ /* 0x000362000c1e1500 */
[----:B------:R-:W-:Y:S05]  /*02a0*/  BRA `(.L_x_11892) ;  /* 0x0000000c00307947 */ /* 0x000fea0003800000 */
.L_x_11893:
[----:B------:R2:W5:Y:S01]  /*02b0*/  LDG.E.U16 R19, desc[UR36][R4.64] ;  /* 0x0000002404137981 */ /* 0x000562000c1e1500 */
[----:B------:R-:W-:Y:S05]  /*02c0*/  BRA `(.L_x_11892) ;  /* 0x0000000c00287947 */ /* 0x000fea0003800000 */
.L_x_11888:
        /* <DEDUP_REMOVED lines=9> */
.L_x_11896:
[----:B------:R-:W2:Y:S02]  /*0360*/  LDG.E.U16 R0, desc[UR36][R4.64] ;  /* 0x0000002404007981 */ /* 0x000ea4000c1e1500 */
[----:B--2---:R-:W-:-:S06]  /*0370*/  HADD2.F32 R0, -RZ, R0.H0_H0 ;  /* 0x20000000ff007230 */ /* 0x004fcc0000004100 */
[----:B------:R-:W0:Y:S02]  /*0380*/  F2I.FTZ.TRUNC.NTZ R0, R0 ;  /* 0x0000000000007305 */ /* 0x000e24000021f100 */
[----:B0-----:R-:W-:Y:S01]  /*0390*/  PRMT R19, R0, 0x7610, R19 ;  /* 0x0000761000137816 */ /* 0x001fe20000000013 */
[----:B------:R-:W-:Y:S06]  /*03a0*/  BRA `(.L_x_11892) ;  /* 0x0000000800f07947 */ /* 0x000fec0003800000 */
.L_x_11895:
        /* <DEDUP_REMOVED lines=9> */
.L_x_11898:
[----:B------:R-:W2:Y:S02]  /*0440*/  LDG.E.U16 R4, desc[UR36][R4.64] ;  /* 0x0000002404047981 */ /* 0x000ea4000c1e1500 */
[----:B--2---:R-:W-:-:S06]  /*0450*/  HADD2.F32 R0, -RZ, R4.H0_H0 ;  /* 0x20000004ff007230 */ /* 0x004fcc0000004100 */
[----:B------:R-:W0:Y:S02]  /*0460*/  F2I.FTZ.TRUNC.NTZ R0, R0 ;  /* 0x0000000000007305 */ /* 0x000e24000021f100 */
[----:B0-----:R-:W-:Y:S01]  /*0470*/  PRMT R19, R0, 0x7610, R19 ;  /* 0x0000761000137816 */ /* 0x001fe20000000013 */
[----:B------:R-:W-:Y:S06]  /*0480*/  BRA `(.L_x_11892) ;  /* 0x0000000800b87947 */ /* 0x000fec0003800000 */
.L_x_11897:
[----:B------:R-:W2:Y:S02]  /*0490*/  LDG.E.64 R4, desc[UR36][R4.64] ;  /* 0x0000002404047981 */ /* 0x000ea4000c1e1b00 */
[----:B--2---:R0:W1:Y:S01]  /*04a0*/  F2I.F64.TRUNC R19, R4 ;  /* 0x0000000400137311 */ /* 0x004062000030d100 */
[----:B------:R-:W-:Y:S05]  /*04b0*/  BRA `(.L_x_11892) ;  /* 0x0000000800ac7947 */ /* 0x000fea0003800000 */
.L_x_11887:
        /* <DEDUP_REMOVED lines=12> */
.L_x_11901:
[----:B------:R-:W2:Y:S02]  /*0580*/  LDG.E.64 R4, desc[UR36][R4.64] ;  /* 0x0000002404047981 */ /* 0x000ea4000c1e1b00 */
[----:B--2---:R0:W1:Y:S01]  /*0590*/  F2I.F64.TRUNC R19, R4 ;  /* 0x0000000400137311 */ /* 0x004062000030d100 */
[----:B------:R-:W-:Y:S05]  /*05a0*/  BRA `(.L_x_11892) ;  /* 0x0000000800707947 */ /* 0x000fea0003800000 */
.L_x_11900:
        /* <DEDUP_REMOVED lines=28> */
.L_x_11903:
        /* <DEDUP_REMOVED lines=12> */
[----:B------:R-:W-:-:S06]  /*0830*/  LOP3.LUT R0, R3, 0x80000000, R0, 0xf8, !PT ;  /* 0x8000000003007812 */ /* 0x000fcc00078ef800 */
[----:B------:R-:W0:Y:S02]  /*0840*/  F2I.FTZ.TRUNC.NTZ R0, R0 ;  /* 0x0000000000007305 */ /* 0x000e24000021f100 */
[----:B0-----:R-:W-:Y:S01]  /*0850*/  PRMT R19, R0, 0x7610, R19 ;  /* 0x0000761000137816 */ /* 0x001fe20000000013 */
[----:B------:R-:W-:Y:S06]  /*0860*/  BRA `(.L_x_11892) ;  /* 0x0000000400c07947 */ /* 0x000fec0003800000 */
.L_x_11902:
[----:B------:R-:W2:Y:S02]  /*0870*/  LDG.E.U16 R0, desc[UR36][R4.64] ;  /* 0x0000002404007981 */ /* 0x000ea4000c1e1500 */
[----:B--2---:R-:W-:-:S06]  /*0880*/  IMAD.U32 R0, R0, 0x10000, RZ ;  /* 0x0001000000007824 */ /* 0x004fcc00078e00ff */
[----:B------:R-:W0:Y:S02]  /*0890*/  F2I.FTZ.TRUNC.NTZ R0, R0 ;  /* 0x0000000000007305 */ /* 0x000e24000021f100 */
[----:B0-----:R-:W-:Y:S01]  /*08a0*/  PRMT R19, R0, 0x7610, R19 ;  /* 0x0000761000137816 */ /* 0x001fe20000000013 */
[----:B------:R-:W-:Y:S06]  /*08b0*/  BRA `(.L_x_11892) ;  /* 0x0000000400ac7947 */ /* 0x000fec0003800000 */
.L_x_11899:
        /* <DEDUP_REMOVED lines=10> */
.L_x_11906:
        /* <DEDUP_REMOVED lines=21> */
.L_x_11910:
[----:B------:R-:W-:Y:S05]  /*0ab0*/  BSYNC B1 ;  /* 0x0000000000017941 */ /* 0x000fea0003800000 */
.L_x_11909:
[----:B------:R-:W-:Y:S01]  /*0ac0*/  LEA R5, R0, 0x3b800000, 0x17 ;  /* 0x3b80000000057811 */ /* 0x000fe200078eb8ff */
[----:B------:R-:W-:-:S05]  /*0ad0*/  IMAD.SHL.U32 R0, R3, 0x100000, RZ ;  /* 0x0010000003007824 */ /* 0x000fca00078e00ff */
[----:B------:R-:W-:-:S07]  /*0ae0*/  LOP3.LUT R0, R5, R0, R6, 0xfe, !PT ;  /* 0x0000000005007212 */ /* 0x000fce00078efe06 */
.L_x_11908:
[----:B------:R-:W-:Y:S05]  /*0af0*/  BSYNC B0 ;  /* 0x0000000000007941 */ /* 0x000fea0003800000 */
.L_x_11907:
[----:B------:R-:W0:Y:S02]  /*0b00*/  F2I.FTZ.TRUNC.NTZ R0, R0 ;  /* 0x0000000000007305 */ /* 0x000e24000021f100 */
[----:B0-----:R-:W-:Y:S01]  /*0b10*/  PRMT R19, R0, 0x7610, R19 ;  /* 0x0000761000137816 */ /* 0x001fe20000000013 */
[----:B------:R-:W-:Y:S06]  /*0b20*/  BRA `(.L_x_11892) ;  /* 0x0000000400107947 */ /* 0x000fec0003800000 */
.L_x_11905:
        /* <DEDUP_REMOVED lines=21> */
.L_x_11914:
[----:B------:R-:W-:Y:S05]  /*0c80*/  BSYNC B1 ;  /* 0x0000000000017941 */ /* 0x000fea0003800000 */
.L_x_11913:
[----:B------:R-:W-:Y:S01]  /*0c90*/  LEA R5, R0, 0x37800000, 0x17 ;  /* 0x3780000000057811 */ /* 0x000fe200078eb8ff */
[----:B------:R-:W-:-:S05]  /*0ca0*/  IMAD.SHL.U32 R0, R3, 0x200000, RZ ;  /* 0x0020000003007824 */ /* 0x000fca00078e00ff */
[----:B------:R-:W-:-:S07]  /*0cb0*/  LOP3.LUT R0, R5, R0, R6, 0xfe, !PT ;  /* 0x0000000005007212 */ /* 0x000fce00078efe06 */
.L_x_11912:
[----:B------:R-:W-:Y:S05]  /*0cc0*/  BSYNC B0 ;  /* 0x0000000000007941 */ /* 0x000fea0003800000 */
.L_x_11911:
[----:B------:R-:W0:Y:S02]  /*0cd0*/  F2I.FTZ.TRUNC.NTZ R0, R0 ;  /* 0x0000000000007305 */ /* 0x000e24000021f100 */
[----:B0-----:R-:W-:Y:S01]  /*0ce0*/  PRMT R19, R0, 0x7610, R19 ;  /* 0x0000761000137816 */ /* 0x001fe20000000013 */
[----:B------:R-:W-:Y:S06]  /*0cf0*/  BRA `(.L_x_11892) ;  /* 0x00000000009c7947 */ /* 0x000fec0003800000 */
.L_x_11904:
        /* <DEDUP_REMOVED lines=14> */
.L_x_11918:
[----:B------:R-:W-:Y:S05]  /*0de0*/  BSYNC B0 ;  /* 0x0000000000007941 */ /* 0x000fea0003800000 */
.L_x_11917:
[----:B------:R-:W0:Y:S02]  /*0df0*/  F2I.FTZ.TRUNC.NTZ R0, R0 ;  /* 0x0000000000007305 */ /* 0x000e24000021f100 */
[----:B0-----:R-:W-:Y:S01]  /*0e00*/  PRMT R19, R0, 0x7610, R19 ;  /* 0x0000761000137816 */ /* 0x001fe20000000013 */
[----:B------:R-:W-:Y:S06]  /*0e10*/  BRA `(.L_x_11892) ;  /* 0x0000000000547947 */ /* 0x000fec0003800000 */
.L_x_11891:
        /* <DEDUP_REMOVED lines=16> */
.L_x_11919:
[----:B------:R-:W-:Y:S01]  /*0f20*/  PRMT R19, RZ, 0x7610, R19 ;  /* 0x00007610ff137816 */ /* 0x000fe20000000013 */
[----:B------:R-:W-:Y:S06]  /*0f30*/  BRA `(.L_x_11892) ;  /* 0x00000000000c7947 */ /* 0x000fec0003800000 */
.L_x_11916:
[----:B------:R0:W5:Y:S01]  /*0f40*/  LDG.E.U16 R19, desc[UR36][R4.64] ;  /* 0x0000002404137981 */ /* 0x000162000c1e1500 */
[----:B------:R-:W-:Y:S05]  /*0f50*/  BRA `(.L_x_11892) ;  /* 0x0000000000047947 */ /* 0x000fea0003800000 */
.L_x_11915:
[----:B------:R0:W5:Y:S02]  /*0f60*/  LDG.E.U16 R19, desc[UR36][R4.64] ;  /* 0x0000002404137981 */ /* 0x000164000c1e1500 */
.L_x_11892:
[----:B------:R-:W2:Y:S02]  /*0f70*/  S2R R23, SR_TID.X ;  /* 0x0000000000177919 */ /* 0x000ea40000002100 */
[----:B--2---:R-:W-:-:S07]  /*0f80*/  VIADD R23, R23, 0x80 ;  /* 0x0000008017177836 */ /* 0x004fce0000000000 */
.L_x_11886:
[----:B------:R-:W-:Y:S05]  /*0f90*/  BSYNC B6 ;  /* 0x0000000000067941 */ /* 0x000fea0003800000 */
.L_x_11885:
        /* <DEDUP_REMOVED lines=23> */
.L_x_11925:
[----:B------:R0:W5:Y:S01]  /*1110*/  LDG.E.U8 R17, desc[UR36][R4.64] ;  /* 0x0000002404117981 */ /* 0x000162000c1e1100 */
[----:B------:R-:W-:Y:S05]  /*1120*/  BRA `(.L_x_11927) ;  /* 0x0000000c00547947 */ /* 0x000fea0003800000 */
.L_x_11924:
        /* <DEDUP_REMOVED lines=8> */
.L_x_11929:
[----:B------:R0:W5:Y:S01]  /*11b0*/  LDG.E.U16 R17, desc[UR36][R4.64] ;  /* 0x0000002404117981 */ /* 0x000162000c1e1500 */
[----:B------:R-:W-:Y:S05]  /*11c0*/  BRA `(.L_x_11927) ;  /* 0x0000000c002c7947 */ /* 0x000fea0003800000 */
.L_x_11928:
[----:B------:R0:W5:Y:S01]  /*11d0*/  LDG.E.U16 R17, desc[UR36][R4.64] ;  /* 0x0000002404117981 */ /* 0x000162000c1e1500 */
[----:B------:R-:W-:Y:S05]  /*11e0*/  BRA `(.L_x_11927) ;  /* 0x0000000c00247947 */ /* 0x000fea0003800000 */
.L_x_11923:
        /* <DEDUP_REMOVED lines=9> */
.L_x_11931:
[----:B------:R-:W2:Y:S02]  /*1280*/  LDG.E.U16 R0, desc[UR36][R4.64] ;  /* 0x0000002404007981 */ /* 0x000ea4000c1e1500 */
[----:B--2---:R-:W-:-:S06]  /*1290*/  HADD2.F32 R0, -RZ, R0.H0_H0 ;  /* 0x20000000ff007230 */ /* 0x004fcc0000004100 */
[----:B------:R-:W0:Y:S02]  /*12a0*/  F2I.FTZ.TRUNC.NTZ R0, R0 ;  /* 0x0000000000007305 */ /* 0x000e24000021f100 */
[----:B0-----:R-:W-:Y:S01]  /*12b0*/  PRMT R17, R0, 0x7610, R17 ;  /* 0x0000761000117816 */ /* 0x001fe20000000011 */
[----:B------:R-:W-:Y:S06]  /*12c0*/  BRA `(.L_x_11927) ;  /* 0x0000000800ec7947 */ /* 0x000fec0003800000 */
.L_x_11930:
        /* <DEDUP_REMOVED lines=9> */
.L_x_11933:
[----:B------:R-:W2:Y:S02]  /*1360*/  LDG.E.U16 R4, desc[UR36][R4.64] ;  /* 0x0000002404047981 */ /* 0x000ea4000c1e1500 */
[----:B--2---:R-:W-:-:S06]  /*1370*/  HADD2.F32 R0, -RZ, R4.H0_H0 ;  /* 0x20000004ff007230 */ /* 0x004fcc0000004100 */
[----:B------:R-:W0:Y:S02]  /*1380*/  F2I.FTZ.TRUNC.NTZ R0, R0 ;  /* 0x0000000000007305 */ /* 0x000e24000021f100 */
[----:B0-----:R-:W-:Y:S01]  /*1390*/  PRMT R17, R0, 0x7610, R17 ;  /* 0x0000761000117816 */ /* 0x001fe20000000011 */
[----:B------:R-:W-:Y:S06]  /*13a0*/  BRA `(.L_x_11927) ;  /* 0x0000000800b47947 */ /* 0x000fec0003800000 */
.L_x_11932:
[----:B------:R-:W2:Y:S02]  /*13b0*/  LDG.E.64 R4, desc[UR36][R4.64] ;  /* 0x0000002404047981 */ /* 0x000ea4000c1e1b00 */
[----:B--2---:R0:W1:Y:S01]  /*13c0*/  F2I.F64.TRUNC R17, R4 ;  /* 0x0000000400117311 */ /* 0x004062000030d100 */
[----:B------:R-:W-:Y:S05]  /*13d0*/  BRA `(.L_x_11927) ;  /* 0x0000000800a87947 */ /* 0x000fea0003800000 */
.L_x_11922:
        /* <DEDUP_REMOVED lines=12> */
.L_x_11936:
[----:B------:R-:W2:Y:S02]  /*14a0*/  LDG.E.64 R4, desc[UR36][R4.64] ;  /* 0x0000002404047981 */ /* 0x000ea4000c1e1b00 */
[----:B--2---:R0:W1:Y:S01]  /*14b0*/  F2I.F64.TRUNC R17, R4 ;  /* 0x0000000400117311 */ /* 0x004062000030d100 */
[----:B------:R-:W-:Y:S05]  /*14c0*/  BRA `(.L_x_11927) ;  /* 0x00000008006c7947 */ /* 0x000fea0003800000 */
.L_x_11935:
        /* <DEDUP_REMOVED lines=28> */
.L_x_11938:
        /* <DEDUP_REMOVED lines=15> */
.L_x_11937:
[----:B------:R-:W2:Y:S02]  /*1780*/  LDG.E.U16 R0, desc[UR36][R4.64] ;  /* 0x0000002404007981 */ /* 0x000ea4000c1e1500 */
[----:B--2---:R-:W-:-:S06]  /*1790*/  IMAD.U32 R0, R0, 0x10000, RZ ;  /* 0x0001000000007824 */ /* 0x004fcc00078e00ff */
[----:B------:R-:W0:Y:S02]  /*17a0*/  F2I.FTZ.TRUNC.NTZ R0, R0 ;  /* 0x0000000000007305 */ /* 0x000e24000021f100 */
[----:B0-----:R-:W-:Y:S01]  /*17b0*/  PRMT R17, R0, 0x7610, R17 ;  /* 0x0000761000117816 */ /* 0x001fe20000000011 */
[----:B------:R-:W-:Y:S06]  /*17c0*/  BRA `(.L_x_11927) ;  /* 0x0000000400ac7947 */ /* 0x000fec0003800000 */
.L_x_11934:
        /* <DEDUP_REMOVED lines=10> */
.L_x_11941:
        /* <DEDUP_REMOVED lines=21> */
.L_x_11945:
[----:B------:R-:W-:Y:S05]  /*19c0*/  BSYNC B1 ;  /* 0x0000000000017941 */ /* 0x000fea0003800000 */
.L_x_11944:
[----:B------:R-:W-:Y:S01]  /*19d0*/  LEA R5, R0, 0x3b800000, 0x17 ;  /* 0x3b80000000057811 */ /* 0x000fe200078eb8ff */
[----:B------:R-:W-:-:S05]  /*19e0*/  IMAD.SHL.U32 R0, R3, 0x100000, RZ ;  /* 0x0010000003007824 */ /* 0x000fca00078e00ff */
[----:B------:R-:W-:-:S07]  /*19f0*/  LOP3.LUT R0, R5, R0, R6, 0xfe, !PT ;  /* 0x0000000005007212 */ /* 0x000fce00078efe06 */
.L_x_11943:
[----:B------:R-:W-:Y:S05]  /*1a00*/  BSYNC B0 ;  /* 0x0000000000007941 */ /* 0x000fea0003800000 */
.L_x_11942:
[----:B------:R-:W0:Y:S02]  /*1a10*/  F2I.FTZ.TRUNC.NTZ R0, R0 ;  /* 0x0000000000007305 */ /* 0x000e24000021f100 */
[----:B0-----:R-:W-:Y:S01]  /*1a20*/  PRMT R17, R0, 0x7610, R17 ;  /* 0x0000761000117816 */ /* 0x001fe20000000011 */
[----:B------:R-:W-:Y:S06]  /*1a30*/  BRA `(.L_x_11927) ;  /* 0x0000000400107947 */ /* 0x000fec0003800000 */
.L_x_11940:
        /* <DEDUP_REMOVED lines=21> */
.L_x_11949:
[----:B------:R-:W-:Y:S05]  /*1b90*/  BSYNC B1 ;  /* 0x0000000000017941 */ /* 0x000fea0003800000 */
.L_x_11948:
[----:B------:R-:W-:Y:S01]  /*1ba0*/  LEA R5, R0, 0x37800000, 0x17 ;  /* 0x3780000000057811 */ /* 0x000fe200078eb8ff */
[----:B------:R-:W-:-:S05]  /*1bb0*/  IMAD.SHL.U32 R0, R3, 0x200000, RZ ;  /* 0x0020000003007824 */ /* 0x000fca00078e00ff */
[----:B------:R-:W-:-:S07]  /*1bc0*/  LOP3.LUT R0, R5, R0, R6, 0xfe, !PT ;  /* 0x0000000005007212 */ /* 0x000fce00078efe06 */
.L_x_11947:
[----:B------:R-:W-:Y:S05]  /*1bd0*/  BSYNC B0 ;  /* 0x0000000000007941 */ /* 0x000fea0003800000 */
.L_x_11946:
[----:B------:R-:W0:Y:S02]  /*1be0*/  F2I.FTZ.TRUNC.NTZ R0, R0 ;  /* 0x0000000000007305 */ /* 0x000e24000021f100 */
[----:B0-----:R-:W-:Y:S01]  /*1bf0*/  PRMT R17, R0, 0x7610, R17 ;  /* 0x0000761000117816 */ /* 0x001fe20000000011 */
[----:B------:R-:W-:Y:S06]  /*1c00*/  BRA `(.L_x_11927) ;  /* 0x00000000009c7947 */ /* 0x000fec0003800000 */
.L_x_11939:
        /* <DEDUP_REMOVED lines=14> */
.L_x_11953:
[----:B------:R-:W-:Y:S05]  /*1cf0*/  BSYNC B0 ;  /* 0x0000000000007941 */ /* 0x000fea0003800000 */
.L_x_11952:
[----:B------:R-:W0:Y:S02]  /*1d00*/  F2I.FTZ.TRUNC.NTZ R0, R0 ;  /* 0x0000000000007305 */ /* 0x000e24000021f100 */
[----:B0-----:R-:W-:Y:S01]  /*1d10*/  PRMT R17, R0, 0x7610, R17 ;  /* 0x0000761000117816 */ /* 0x001fe20000000011 */
[----:B------:R-:W-:Y:S06]  /*1d20*/  BRA `(.L_x_11927) ;  /* 0x0000000000547947 */ /* 0x000fec0003800000 */
.L_x_11926:
        /* <DEDUP_REMOVED lines=16> */
.L_x_11954:
[----:B------:R-:W-:Y:S01]  /*1e30*/  PRMT R17, RZ, 0x7610, R17 ;  /* 0x00007610ff117816 */ /* 0x000fe20000000011 */
[----:B------:R-:W-:Y:S06]  /*1e40*/  BRA `(.L_x_11927) ;  /* 0x00000000000c7947 */ /* 0x000fec0003800000 */
.L_x_11951:
[----:B------:R3:W5:Y:S01]  /*1e50*/  LDG.E.U16 R17, desc[UR36][R4.64] ;  /* 0x0000002404117981 */ /* 0x000762000c1e1500 */
[----:B------:R-:W-:Y:S05]  /*1e60*/  BRA `(.L_x_11927) ;  /* 0x0000000000047947 */ /* 0x000fea0003800000 */
.L_x_11950:
[----:B------:R2:W5:Y:S02]  /*1e70*/  LDG.E.U16 R17, desc[UR36][R4.64] ;  /* 0x0000002404117981 */ /* 0x000564000c1e1500 */
.L_x_11927:
[----:B------:R-:W-:-:S07]  /*1e80*/  VIADD R23, R23, 0x80 ;  /* 0x0000008017177836 */ /* 0x000fce0000000000 */
.L_x_11921:
[----:B------:R-:W-:Y:S05]  /*1e90*/  BSYNC B6 ;  /* 0x0000000000067941 */ /* 0x000fea0003800000 */
.L_x_11920:
        /* <DEDUP_REMOVED lines=25> */
.L_x_11960:
[----:B------:R0:W5:Y:S01]  /*2030*/  LDG.E.U8 R24, desc[UR36][R4.64] ;  /* 0x0000002404187981 */ /* 0x000162000c1e1100 */
[----:B------:R-:W-:Y:S05]  /*2040*/  BRA `(.L_x_11962) ;  /* 0x0000000c00547947 */ /* 0x000fea0003800000 */
.L_x_11959:
        /* <DEDUP_REMOVED lines=8> */
.L_x_11964:
[----:B------:R0:W5:Y:S01]  /*20d0*/  LDG.E.U16 R24, desc[UR36][R4.64] ;  /* 0x0000002404187981 */ /* 0x000162000c1e1500 */
[----:B------:R-:W-:Y:S05]  /*20e0*/  BRA `(.L_x_11962) ;  /* 0x0000000c002c7947 */ /* 0x000fea0003800000 */
.L_x_11963:
[----:B------:R0:W5:Y:S01]  /*20f0*/  LDG.E.U16 R24, desc[UR36][R4.64] ;  /* 0x0000002404187981 */ /* 0x000162000c1e1500 */
[----:B------:R-:W-:Y:S05]  /*2100*/  BRA `(.L_x_11962) ;  /* 0x0000000c00247947 */ /* 0x000fea0003800000 */
.L_x_11958:
        /* <DEDUP_REMOVED lines=9> */
.L_x_11966:
[----:B------:R-:W2:Y:S02]  /*21a0*/  LDG.E.U16 R0, desc[UR36][R4.64] ;  /* 0x0000002404007981 */ /* 0x000ea4000c1e1500 */
[----:B--2---:R-:W-:-:S06]  /*21b0*/  HADD2.F32 R0, -RZ, R0.H0_H0 ;  /* 0x20000000ff007230 */ /* 0x004fcc0000004100 */
[----:B------:R-:W0:Y:S02]  /*21c0*/  F2I.FTZ.TRUNC.NTZ R0, R0 ;  /* 0x0000000000007305 */ /* 0x000e24000021f100 */
[----:B0-----:R-:W-:Y:S01]  /*21d0*/  PRMT R24, R0, 0x7610, R24 ;  /* 0x0000761000187816 */ /* 0x001fe20000000018 */
[----:B------:R-:W-:Y:S06]  /*21e0*/  BRA `(.L_x_11962) ;  /* 0x0000000800ec7947 */ /* 0x000fec0003800000 */
.L_x_11965:
        /* <DEDUP_REMOVED lines=9> */
.L_x_11968:
[----:B------:R-:W2:Y:S02]  /*2280*/  LDG.E.U16 R4, desc[UR36][R4.64] ;  /* 0x0000002404047981 */ /* 0x000ea4000c1e1500 */
[----:B--2---:R-:W-:-:S06]  /*2290*/  HADD2.F32 R0, -RZ, R4.H0_H0 ;  /* 0x20000004ff007230 */ /* 0x004fcc0000004100 */
[----:B------:R-:W0:Y:S02]  /*22a0*/  F2I.FTZ.TRUNC.NTZ R0, R0 ;  /* 0x0000000000007305 */ /* 0x000e24000021f100 */
[----:B0-----:R-:W-:Y:S01]  /*22b0*/  PRMT R24, R0, 0x7610, R24 ;  /* 0x0000761000187816 */ /* 0x001fe20000000018 */
[----:B------:R-:W-:Y:S06]  /*22c0*/  BRA `(.L_x_11962) ;  /* 0x0000000800b47947 */ /* 0x000fec0003800000 */
.L_x_11967:
[----:B------:R-:W2:Y:S02]  /*22d0*/  LDG.E.64 R4, desc[UR36][R4.64] ;  /* 0x0000002404047981 */ /* 0x000ea4000c1e1b00 */
[----:B--2---:R0:W1:Y:S01]  /*22e0*/  F2I.F64.TRUNC R24, R4 ;  /* 0x0000000400187311 */ /* 0x004062000030d100 */
[----:B------:R-:W-:Y:S05]  /*22f0*/  BRA `(.L_x_11962) ;  /* 0x0000000800a87947 */ /* 0x000fea0003800000 */
.L_x_11957:
        /* <DEDUP_REMOVED lines=12> */
.L_x_11971:
[----:B------:R-:W2:Y:S02]  /*23c0*/  LDG.E.64 R4, desc[UR36][R4.64] ;  /* 0x0000002404047981 */ /* 0x000ea4000c1e1b00 */
[----:B--2---:R3:W4:Y:S01]  /*23d0*/  F2I.F64.TRUNC R24, R4 ;  /* 0x0000000400187311 */ /* 0x004722000030d100 */
[----:B------:R-:W-:Y:S05]  /*23e0*/  BRA `(.L_x_11962) ;  /* 0x00000008006c7947 */ /* 0x000fea0003800000 */
.L_x_11970:
        /* <DEDUP_REMOVED lines=28> */
.L_x_11973:
        /* <DEDUP_REMOVED lines=15> */
.L_x_11972:
[----:B------:R-:W2:Y:S02]  /*26a0*/  LDG.E.U16 R0, desc[UR36][R4.64] ;  /* 0x0000002404007981 */ /* 0x000ea4000c1e1500 */
[----:B--2---:R-:W-:-:S06]  /*26b0*/  IMAD.U32 R0, R0, 0x10000, RZ ;  /* 0x0001000000007824 */ /* 0x004fcc00078e00ff */
[----:B------:R-:W0:Y:S02]  /*26c0*/  F2I.FTZ.TRUNC.NTZ R0, R0 ;  /* 0x0000000000007305 */ /* 0x000e24000021f100 */
[----:B0-----:R-:W-:Y:S01]  /*26d0*/  PRMT R24, R0, 0x7610, R24 ;  /* 0x0000761000187816 */ /* 0x001fe20000000018 */
[----:B------:R-:W-:Y:S06]  /*26e0*/  BRA `(.L_x_11962) ;  /* 0x0000000400ac7947 */ /* 0x000fec0003800000 */
.L_x_11969:
        /* <DEDUP_REMOVED lines=10> */
.L_x_11976:
        /* <DEDUP_REMOVED lines=21> */
.L_x_11980:
[----:B------:R-:W-:Y:S05]  /*28e0*/  BSYNC B1 ;  /* 0x0000000000017941 */ /* 0x000fea0003800000 */
.L_x_11979:
[----:B------:R-:W-:Y:S01]  /*28f0*/  LEA R5, R0, 0x3b800000, 0x17 ;  /* 0x3b80000000057811 */ /* 0x000fe200078eb8ff */
[----:B------:R-:W-:-:S05]  /*2900*/  IMAD.SHL.U32 R0, R3, 0x100000, RZ ;  /* 0x0010000003007824 */ /* 0x000fca00078e00ff */
[----:B------:R-:W-:-:S07]  /*2910*/  LOP3.LUT R0, R5, R0, R6, 0xfe, !PT ;  /* 0x0000000005007212 */ /* 0x000fce00078efe06 */
.L_x_11978:
[----:B------:R-:W-:Y:S05]  /*2920*/  BSYNC B0 ;  /* 0x0000000000007941 */ /* 0x000fea0003800000 */
.L_x_11977:
[----:B------:R-:W0:Y:S02]  /*2930*/  F2I.FTZ.TRUNC.NTZ R0, R0 ;  /* 0x0000000000007305 */ /* 0x000e24000021f100 */
[----:B0-----:R-:W-:Y:S01]  /*2940*/  PRMT R24, R0, 0x7610, R24 ;  /* 0x0000761000187816 */ /* 0x001fe20000000018 */
[----:B------:R-:W-:Y:S06]  /*2950*/  BRA `(.L_x_11962) ;  /* 0x0000000400107947 */ /* 0x000fec0003800000 */
.L_x_11975:
        /* <DEDUP_REMOVED lines=21> */
.L_x_11984:
[----:B------:R-:W-:Y:S05]  /*2ab0*/  BSYNC B1 ;  /* 0x0000000000017941 */ /* 0x000fea0003800000 */
.L_x_11983:
[----:B------:R-:W-:Y:S01]  /*2ac0*/  LEA R5, R0, 0x37800000, 0x17 ;  /* 0x3780000000057811 */ /* 0x000fe200078eb8ff */
[----:B------:R-:W-:-:S05]  /*2ad0*/  IMAD.SHL.U32 R0, R3, 0x200000, RZ ;  /* 0x0020000003007824 */ /* 0x000fca00078e00ff */
[----:B------:R-:W-:-:S07]  /*2ae0*/  LOP3.LUT R0, R5, R0, R6, 0xfe, !PT ;  /* 0x0000000005007212 */ /* 0x000fce00078efe06 */
.L_x_11982:
[----:B------:R-:W-:Y:S05]  /*2af0*/  BSYNC B0 ;  /* 0x0000000000007941 */ /* 0x000fea0003800000 */
.L_x_11981:
[----:B------:R-:W0:Y:S02]  /*2b00*/  F2I.FTZ.TRUNC.NTZ R0, R0 ;  /* 0x0000000000007305 */ /* 0x000e24000021f100 */
[----:B0-----:R-:W-:Y:S01]  /*2b10*/  PRMT R24, R0, 0x7610, R24 ;  /* 0x0000761000187816 */ /* 0x001fe20000000018 */
[----:B------:R-:W-:Y:S06]  /*2b20*/  BRA `(.L_x_11962) ;  /* 0x00000000009c7947 */ /* 0x000fec0003800000 */
.L_x_11974:
        /* <DEDUP_REMOVED lines=14> */
.L_x_11988:
[----:B------:R-:W-:Y:S05]  /*2c10*/  BSYNC B0 ;  /* 0x0000000000007941 */ /* 0x000fea0003800000 */
.L_x_11987:
[----:B------:R-:W0:Y:S02]  /*2c20*/  F2I.FTZ.TRUNC.NTZ R0, R0 ;  /* 0x0000000000007305 */ /* 0x000e24000021f100 */
[----:B0-----:R-:W-:Y:S01]  /*2c30*/  PRMT R24, R0, 0x7610, R24 ;  /* 0x0000761000187816 */ /* 0x001fe20000000018 */
[----:B------:R-:W-:Y:S06]  /*2c40*/  BRA `(.L_x_11962) ;  /* 0x0000000000547947 */ /* 0x000fec0003800000 */
.L_x_11961:
        /* <DEDUP_REMOVED lines=16> */
.L_x_11989:
[----:B------:R-:W-:Y:S01]  /*2d50*/  PRMT R24, RZ, 0x7610, R24 ;  /* 0x00007610ff187816 */ /* 0x000fe20000000018 */
[----:B------:R-:W-:Y:S06]  /*2d60*/  BRA `(.L_x_11962) ;  /* 0x00000000000c7947 */ /* 0x000fec0003800000 */
.L_x_11986:
[----:B------:R2:W5:Y:S01]  /*2d70*/  LDG.E.U16 R24, desc[UR36][R4.64] ;  /* 0x0000002404187981 */ /* 0x000562000c1e1500 */
[----:B------:R-:W-:Y:S05]  /*2d80*/  BRA `(.L_x_11962) ;  /* 0x0000000000047947 */ /* 0x000fea0003800000 */
.L_x_11985:
[----:B------:R1:W5:Y:S02]  /*2d90*/  LDG.E.U16 R24, desc[UR36][R4.64] ;  /* 0x0000002404187981 */ /* 0x000364000c1e1500 */
.L_x_11962:
[----:B------:R-:W-:-:S07]  /*2da0*/  VIADD R23, R23, 0x80 ;  /* 0x0000008017177836 */ /* 0x000fce0000000000 */
.L_x_11956:
[----:B------:R-:W-:Y:S05]  /*2db0*/  BSYNC B6 ;  /* 0x0000000000067941 */ /* 0x000fea0003800000 */
.L_x_11955:
[----:B------:R-:W-:Y:S01]  /*2dc0*/  ISETP.GE.AND P0, PT, R23, R16, PT ;  /* 0x000000101700720c */ /* 0x000fe20003f06270 */
[----:B------:R-:W-:-:S12]  /*2dd0*/  BSSY B6, `(.L_x_11990) ;  /* 0x00000eb000067945 */ /* 0x000fd80003800000 */
[----:B------:R-:W-:Y:S05]  /*2de0*/  @P0 BRA `(.L_x_11991) ;  /* 0x0000000c00a40947 */ /* 0x000fea0003800000 */
        /* <DEDUP_REMOVED lines=19> */
.L_x_11995:
[----:B------:R0:W5:Y:S01]  /*2f20*/  LDG.E.U8 R18, desc[UR36][R4.64] ;  /* 0x0000002404127981 */ /* 0x000162000c1e1100 */
[----:B------:R-:W-:Y:S05]  /*2f30*/  BRA `(.L_x_11991) ;  /* 0x0000000c00507947 */ /* 0x000fea0003800000 */
.L_x_11994:
        /* <DEDUP_REMOVED lines=8> */
.L_x_11998:
[----:B------:R0:W5:Y:S01]  /*2fc0*/  LDG.E.U16 R18, desc[UR36][R4.64] ;  /* 0x0000002404127981 */ /* 0x000162000c1e1500 */
[----:B------:R-:W-:Y:S05]  /*2fd0*/  BRA `(.L_x_11991) ;  /* 0x0000000c00287947 */ /* 0x000fea0003800000 */
.L_x_11997:
[----:B------:R0:W5:Y:S01]  /*2fe0*/  LDG.E.U16 R18, desc[UR36][R4.64] ;  /* 0x0000002404127981 */ /* 0x000162000c1e1500 */
[----:B------:R-:W-:Y:S05]  /*2ff0*/  BRA `(.L_x_11991) ;  /* 0x0000000c00207947 */ /* 0x000fea0003800000 */
.L_x_11993:
        /* <DEDUP_REMOVED lines=9> */
.L_x_12000:
[----:B------:R-:W2:Y:S02]  /*3090*/  LDG.E.U16 R0, desc[UR36][R4.64] ;  /* 0x0000002404007981 */ /* 0x000ea4000c1e1500 */
[----:B--2---:R-:W-:-:S06]  /*30a0*/  HADD2.F32 R0, -RZ, R0.H0_H0 ;  /* 0x20000000ff007230 */ /* 0x004fcc0000004100 */
[----:B------:R-:W0:Y:S02]  /*30b0*/  F2I.FTZ.TRUNC.NTZ R0, R0 ;  /* 0x0000000000007305 */ /* 0x000e24000021f100 */
[----:B0-----:R-:W-:Y:S01]  /*30c0*/  PRMT R18, R0, 0x7610, R18 ;  /* 0x0000761000127816 */ /* 0x001fe20000000012 */
[----:B------:R-:W-:Y:S06]  /*30d0*/  BRA `(.L_x_11991) ;  /* 0x0000000800e87947 */ /* 0x000fec0003800000 */
.L_x_11999:
        /* <DEDUP_REMOVED lines=9> */
.L_x_12002:
[----:B------:R-:W2:Y:S02]  /*3170*/  LDG.E.U16 R4, desc[UR36][R4.64] ;  /* 0x0000002404047981 */ /* 0x000ea4000c1e1500 */
[----:B--2---:R-:W-:-:S06]  /*3180*/  HADD2.F32 R0, -RZ, R4.H0_H0 ;  /* 0x20000004ff007230 */ /* 0x004fcc0000004100 */
[----:B------:R-:W0:Y:S02]  /*3190*/  F2I.FTZ.TRUNC.NTZ R0, R0 ;  /* 0x0000000000007305 */ /* 0x000e24000021f100 */
[----:B0-----:R-:W-:Y:S01]  /*31a0*/  PRMT R18, R0, 0x7610, R18 ;  /* 0x0000761000127816 */ /* 0x001fe20000000012 */
[----:B------:R-:W-:Y:S06]  /*31b0*/  BRA `(.L_x_11991) ;  /* 0x0000000800b07947 */ /* 0x000fec0003800000 */
.L_x_12001:
[----:B------:R-:W2:Y:S02]  /*31c0*/  LDG.E.64 R4, desc[UR36][R4.64] ;  /* 0x0000002404047981 */ /* 0x000ea4000c1e1b00 */
[----:B--2---:R0:W1:Y:S01]  /*31d0*/  F2I.F64.TRUNC R18, R4 ;  /* 0x0000000400127311 */ /* 0x004062000030d100 */
[----:B------:R-:W-:Y:S05]  /*31e0*/  BRA `(.L_x_11991) ;  /* 0x0000000800a47947 */ /* 0x000fea0003800000 */
.L_x_11992:
        /* <DEDUP_REMOVED lines=12> */
.L_x_12005:
[----:B------:R-:W2:Y:S02]  /*32b0*/  LDG.E.64 R4, desc[UR36][R4.64] ;  /* 0x0000002404047981 */ /* 0x000ea4000c1e1b00 */
[----:B--2---:R0:W1:Y:S01]  /*32c0*/  F2I.F64.TRUNC R18, R4 ;  /* 0x0000000400127311 */ /* 0x004062000030d100 */
[----:B------:R-:W-:Y:S05]  /*32d0*/  BRA `(.L_x_11991) ;  /* 0x0000000800687947 */ /* 0x000fea0003800000 */
.L_x_12004:
        /* <DEDUP_REMOVED lines=28> */
.L_x_12007:
        /* <DEDUP_REMOVED lines=15> */
.L_x_12006:
[----:B------:R-:W2:Y:S02]  /*3590*/  LDG.E.U16 R0, desc[UR36][R4.64] ;  /* 0x0000002404007981 */ /* 0x000ea4000c1e1500 */
[----:B--2---:R-:W-:-:S06]  /*35a0*/  IMAD.U32 R0, R0, 0x10000, RZ ;  /* 0x0001000000007824 */ /* 0x004fcc00078e00ff */
[----:B------:R-:W0:Y:S02]  /*35b0*/  F2I.FTZ.TRUNC.NTZ R0, R0 ;  /* 0x0000000000007305 */ /* 0x000e24000021f100 */
[----:B0-----:R-:W-:Y:S01]  /*35c0*/  PRMT R18, R0, 0x7610, R18 ;  /* 0x0000761000127816 */ /* 0x001fe20000000012 */
[----:B------:R-:W-:Y:S06]  /*35d0*/  BRA `(.L_x_11991) ;  /* 0x0000000400a87947 */ /* 0x000fec0003800000 */
.L_x_12003:
        /* <DEDUP_REMOVED lines=10> */
.L_x_12010:
        /* <DEDUP_REMOVED lines=21> */
.L_x_12014:
[----:B------:R-:W-:Y:S05]  /*37d0*/  BSYNC B1 ;  /* 0x0000000000017941 */ /* 0x000fea0003800000 */
.L_x_12013:
[----:B------:R-:W-:Y:S01]  /*37e0*/  LEA R5, R0, 0x3b800000, 0x17 ;  /* 0x3b80000000057811 */ /* 0x000fe200078eb8ff */
[----:B------:R-:W-:-:S05]  /*37f0*/  IMAD.SHL.U32 R0, R3, 0x100000, RZ ;  /* 0x0010000003007824 */ /* 0x000fca00078e00ff */
[----:B------:R-:W-:-:S07]  /*3800*/  LOP3.LUT R0, R5, R0, R6, 0xfe, !PT ;  /* 0x0000000005007212 */ /* 0x000fce00078efe06 */
.L_x_12012:
[----:B------:R-:W-:Y:S05]  /*3810*/  BSYNC B0 ;  /* 0x0000000000007941 */ /* 0x000fea0003800000 */
.L_x_12011:
[----:B------:R-:W0:Y:S02]  /*3820*/  F2I.FTZ.TRUNC.NTZ R0, R0 ;  /* 0x0000000000007305 */ /* 0x000e24000021f100 */
[----:B0-----:R-:W-:Y:S01]  /*3830*/  PRMT R18, R0, 0x7610, R18 ;  /* 0x0000761000127816 */ /* 0x001fe20000000012 */
[----:B------:R-:W-:Y:S06]  /*3840*/  BRA `(.L_x_11991) ;  /* 0x00000004000c7947 */ /* 0x000fec0003800000 */
.L_x_12009:
        /* <DEDUP_REMOVED lines=21> */
.L_x_12018:
[----:B------:R-:W-:Y:S05]  /*39a0*/  BSYNC B1 ;  /* 0x0000000000017941 */ /* 0x000fea0003800000 */
.L_x_12017:
[----:B------:R-:W-:Y:S01]  /*39b0*/  LEA R5, R0, 0x37800000, 0x17 ;  /* 0x3780000000057811 */ /* 0x000fe200078eb8ff */
[----:B------:R-:W-:-:S05]  /*39c0*/  IMAD.SHL.U32 R0, R3, 0x200000, RZ ;  /* 0x0020000003007824 */ /* 0x000fca00078e00ff */
[----:B------:R-:W-:-:S07]  /*39d0*/  LOP3.LUT R0, R5, R0, R6, 0xfe, !PT ;  /* 0x0000000005007212 */ /* 0x000fce00078efe06 */
.L_x_12016:
[----:B------:R-:W-:Y:S05]  /*39e0*/  BSYNC B0 ;  /* 0x0000000000007941 */ /* 0x000fea0003800000 */
.L_x_12015:
[----:B------:R-:W0:Y:S02]  /*39f0*/  F2I.FTZ.TRUNC.NTZ R0, R0 ;  /* 0x0000000000007305 */ /* 0x000e24000021f100 */
[----:B0-----:R-:W-:Y:S01]  /*3a00*/  PRMT R18, R0, 0x7610, R18 ;  /* 0x0000761000127816 */ /* 0x001fe20000000012 */
[----:B------:R-:W-:Y:S06]  /*3a10*/  BRA `(.L_x_11991) ;  /* 0x0000000000987947 */ /* 0x000fec0003800000 */
.L_x_12008:
        /* <DEDUP_REMOVED lines=14> */
.L_x_12022:
[----:B------:R-:W-:Y:S05]  /*3b00*/  BSYNC B0 ;  /* 0x0000000000007941 */ /* 0x000fea0003800000 */
.L_x_12021:
[----:B------:R-:W0:Y:S02]  /*3b10*/  F2I.FTZ.TRUNC.NTZ R0, R0 ;  /* 0x0000000000007305 */ /* 0x000e24000021f100 */
[----:B0-----:R-:W-:Y:S01]  /*3b20*/  PRMT R18, R0, 0x7610, R18 ;  /* 0x0000761000127816 */ /* 0x001fe20000000012 */
[----:B------:R-:W-:Y:S06]  /*3b30*/  BRA `(.L_x_11991) ;  /* 0x0000000000507947 */ /* 0x000fec0003800000 */
.L_x_11996:
        /* <DEDUP_REMOVED lines=16> */
.L_x_12023:
[----:B------:R-:W-:Y:S05]  /*3c40*/  BRA `(.L_x_11991) ;  /* 0x00000000000c7947 */ /* 0x000fea0003800000 */
.L_x_12020:
[----:B------:R0:W5:Y:S01]  /*3c50*/  LDG.E.U16 R18, desc[UR36][R4.64] ;  /* 0x0000002404127981 */ /* 0x000162000c1e1500 */
[----:B------:R-:W-:Y:S05]  /*3c60*/  BRA `(.L_x_11991) ;  /* 0x0000000000047947 */ /* 0x000fea0003800000 */
.L_x_12019:
[----:B------:R0:W5:Y:S02]  /*3c70*/  LDG.E.U16 R18, desc[UR36][R4.64] ;  /* 0x0000002404127981 */ /* 0x000164000c1e1500 */
.L_x_11991:
[----:B------:R-:W-:Y:S05]  /*3c80*/  BSYNC B6 ;  /* 0x0000000000067941 */ /* 0x000fea0003800000 */
.L_x_11990:
[----:B------:R-:W2:Y:S01]  /*3c90*/  S2R R25, SR_TID.X ;  /* 0x0000000000197919 */ /* 0x000ea20000002100 */
[----:B------:R-:W-:Y:S01]  /*3ca0*/  BSSY B0, `(.L_x_12024) ;  /* 0x0000016000007945 */ /* 0x000fe20003800000 */
[----:B--2---:R-:W-:-:S13]  /*3cb0*/  ISETP.GE.AND P0, PT, R25, R16, PT ;  /* 0x000000101900720c */ /* 0x004fda0003f06270 */
[----:B------:R-:W-:Y:S05]  /*3cc0*/  @P0 BRA `(.L_x_12025) ;  /* 0x00000000004c0947 */ /* 0x000fea0003800000 */
[----:B01-345:R-:W-:Y:S01]  /*3cd0*/  PRMT R4, R19, 0x9910, RZ ;  /* 0x0000991013047816 */ /* 0x03bfe200000000ff */
[----:B------:R-:W-:Y:S04]  /*3ce0*/  BSSY B1, `(.L_x_12026) ;  /* 0x0000010000017945 */ /* 0x000fe80003800000 */
[----:B------:R-:W-:-:S06]  /*3cf0*/  IMAD R4, R4, R4, RZ ;  /* 0x0000000404047224 */ /* 0x000fcc00078e02ff */
[----:B------:R-:W0:Y:S08]  /*3d00*/  I2F.F64 R4, R4 ;  /* 0x0000000400047312 */ /* 0x000e300000201c00 */
        /* <DEDUP_REMOVED lines=12> */
[----:B------:R-:W-:Y:S05]  /*3dd0*/  CALL.REL.NOINC `($__internal_29_$__cuda_sm20_dblrcp_rn_slowpath_v3) ;  /* 0x0000004000c07944 */ /* 0x000fea0003c00000 */
.L_x_12027:
[----:B------:R-:W-:Y:S05]  /*3de0*/  BSYNC B1 ;  /* 0x0000000000017941 */ /* 0x000fea0003800000 */
.L_x_12026:
[----:B------:R2:W0:Y:S02]  /*3df0*/  F2I.F64.TRUNC R0, R8 ;  /* 0x0000000800007311 */ /* 0x000424000030d100 */
.L_x_12025:
[----:B------:R-:W-:Y:S05]  /*3e00*/  BSYNC B0 ;  /* 0x0000000000007941 */ /* 0x000fea0003800000 */
.L_x_12024:
[----:B------:R-:W-:Y:S01]  /*3e10*/  VIADD R23, R25, 0x80 ;  /* 0x0000008019177836 */ /* 0x000fe20000000000 */
[----:B------:R-:W-:Y:S04]  /*3e20*/  BSSY B0, `(.L_x_12028) ;  /* 0x0000016000007945 */ /* 0x000fe80003800000 */
[----:B------:R-:W-:-:S13]  /*3e30*/  ISETP.GE.AND P1, PT, R23, R16, PT ;  /* 0x000000101700720c */ /* 0x000fda0003f26270 */
[----:B------:R-:W-:Y:S05]  /*3e40*/  @P1 BRA `(.L_x_12029) ;  /* 0x00000000004c1947 */ /* 0x000fea0003800000 */
[----:B01-345:R-:W-:Y:S01]  /*3e50*/  PRMT R4, R17, 0x9910, RZ ;  /* 0x0000991011047816 */ /* 0x03bfe200000000ff */
[----:B------:R-:W-:Y:S04]  /*3e60*/  BSSY B1, `(.L_x_12030) ;  /* 0x0000010000017945 */ /* 0x000fe80003800000 */
[----:B------:R-:W-:-:S06]  /*3e70*/  IMAD R4, R4, R4, RZ ;  /* 0x0000000404047224 */ /* 0x000fcc00078e02ff */
[----:B------:R-:W0:Y:S08]  /*3e80*/  I2F.F64 R4, R4 ;  /* 0x0000000400047312 */ /* 0x000e300000201c00 */
[----:B0-----:R-:W2:Y:S01]  /*3e90*/  MUFU.RCP64H R7, R5 ;  /* 0x0000000500077308 */ /* 0x001ea20000001800 */
[----:B------:R-:W-:-:S05]  /*3ea0*/  VIADD R6, R5, 0x300402 ;  /* 0x0030040205067836 */ /* 0x000fca0000000000 */
[----:B------:R-:W-:Y:S01]  /*3eb0*/  FSETP.GEU.AND P1, PT, |R6|, 5.8789094863358348022e-39, PT ;  /* 0x004004020600780b */ /* 0x000fe20003f2e200 */
[----:B--2---:R-:W-:-:S08]  /*3ec0*/  DFMA R8, -R4, R6, 1 ;  /* 0x3ff000000408742b */ /* 0x004fd00000000106 */
        /* <DEDUP_REMOVED lines=9> */
.L_x_12031:
[----:B------:R-:W-:Y:S05]  /*3f60*/  BSYNC B1 ;  /* 0x0000000000017941 */ /* 0x000fea0003800000 */
.L_x_12030:
[----:B------:R0:W1:Y:S02]  /*3f70*/  F2I.F64.TRUNC R22, R8 ;  /* 0x0000000800167311 */ /* 0x000064000030d100 */
.L_x_12029:
[----:B------:R-:W-:Y:S05]  /*3f80*/  BSYNC B0 ;  /* 0x0000000000007941 */ /* 0x000fea0003800000 */
.L_x_12028:
        /* <DEDUP_REMOVED lines=21> */
.L_x_12035:
[----:B------:R-:W-:Y:S05]  /*40e0*/  BSYNC B1 ;  /* 0x0000000000017941 */ /* 0x000fea0003800000 */
.L_x_12034:
[----:B------:R0:W1:Y:S02]  /*40f0*/  F2I.F64.TRUNC R17, R8 ;  /* 0x0000000800117311 */ /* 0x000064000030d100 */
.L_x_12033:
[----:B------:R-:W-:Y:S05]  /*4100*/  BSYNC B0 ;  /* 0x0000000000007941 */ /* 0x000fea0003800000 */
.L_x_12032:
        /* <DEDUP_REMOVED lines=21> */
[----:B------:R-:W-:Y:S02]  /*4260*/  IMAD.MOV.U32 R18, RZ, RZ, R8 ;  /* 0x000000ffff127224 */ /* 0x000fe400078e0008 */
[----:B------:R-:W-:-:S07]  /*4270*/  IMAD.MOV.U32 R19, RZ, RZ, R9 ;  /* 0x000000ffff137224 */ /* 0x000fce00078e0009 */
.L_x_12039:
[----:B------:R-:W-:Y:S05]  /*4280*/  BSYNC B1 ;  /* 0x0000000000017941 */ /* 0x000fea0003800000 */
.L_x_12038:
[----:B------:R0:W1:Y:S02]  /*4290*/  F2I.F64.TRUNC R18, R18 ;  /* 0x0000001200127311 */ /* 0x000064000030d100 */
.L_x_12037:
[----:B------:R-:W-:Y:S05]  /*42a0*/  BSYNC B0 ;  /* 0x0000000000007941 */ /* 0x000fea0003800000 */
.L_x_12036:
[----:B01---5:R-:W0:Y:S01]  /*42b0*/  LDC.U8 R19, c[0x0][0x23c] ;  /* 0x00008f00ff137b82 */ /* 0x023e220000000000 */
[----:B------:R-:W-:Y:S04]  /*42c0*/  BSSY B6, `(.L_x_12040) ;  /* 0x000010a000067945 */ /* 0x000fe80003800000 */
[----:B------:R-:W-:Y:S05]  /*42d0*/  @P0 BRA `(.L_x_12041) ;  /* 0x0000001000200947 */ /* 0x000fea0003800000 */
[----:B------:R-:W1:Y:S01]  /*42e0*/  S2R R3, SR_TID.X ;  /* 0x0000000000037919 */ /* 0x000e620000002100 */
[----:B--2---:R-:W2:Y:S01]  /*42f0*/  LDC.64 R8, c[0x0][0x220] ;  /* 0x00008800ff087b82 */ /* 0x004ea20000000a00 */
[----:B0--34-:R-:W-:Y:S01]  /*4300*/  PRMT R4, R19, 0x9910, RZ ;  /* 0x0000991013047816 */ /* 0x019fe200000000ff */
        /* <DEDUP_REMOVED lines=17> */
[----:B------:R-:W-:Y:S01]  /*4420*/  IMAD.MOV.U32 R25, RZ, RZ, R23 ;  /* 0x000000ffff197224 */ /* 0x000fe200078e0017 */
[----:B------:R-:W-:Y:S06]  /*4430*/  BRA `(.L_x_12041) ;  /* 0x0000000c00c87947 */ /* 0x000fec0003800000 */
.L_x_12045:
[----:B------:R0:W-:Y:S01]  /*4440*/  STG.E.U8 desc[UR36][R8.64], R0 ;  /* 0x0000000008007986 */ /* 0x0001e2000c101124 */
[----:B------:R-:W-:Y:S01]  /*4450*/  IMAD.MOV.U32 R25, RZ, RZ, R23 ;  /* 0x000000ffff197224 */ /* 0x000fe200078e0017 */
[----:B------:R-:W-:Y:S06]  /*4460*/  BRA `(.L_x_12041) ;  /* 0x0000000c00bc7947 */ /* 0x000fec0003800000 */
.L_x_12044:
[----:B------:R-:W-:-:S13]  /*4470*/  ISETP.NE.AND P0, PT, R3, 0x2, PT ;  /* 0x000000020300780c */ /* 0x000fda0003f05270 */
[----:B------:R-:W-:Y:S05]  /*4480*/  @!P0 BRA `(.L_x_12047) ;  /* 0x0000000000388947 */ /* 0x000fea0003800000 */
[----:B------:R-:W-:-:S13]  /*4490*/  ISETP.NE.AND P0, PT, R3, 0x3, PT ;  /* 0x000000030300780c */ /* 0x000fda0003f05270 */
[----:B------:R-:W-:Y:S05]  /*44a0*/  @!P0 BRA `(.L_x_12048) ;  /* 0x0000000000208947 */ /* 0x000fea0003800000 */
[----:B------:R-:W-:-:S13]  /*44b0*/  ISETP.NE.AND P0, PT, R3, 0x4, PT ;  /* 0x000000040300780c */ /* 0x000fda0003f05270 */
[----:B------:R-:W-:Y:S05]  /*44c0*/  @P0 BRA `(.L_x_12046) ;  /* 0x0000000c00380947 */ /* 0x000fea0003800000 */
[----:B------:R-:W-:Y:S01]  /*44d0*/  PRMT R0, R0, 0x9910, RZ ;  /* 0x0000991000007816 */ /* 0x000fe200000000ff */
[----:B------:R-:W-:-:S04]  /*44e0*/  IMAD.MOV.U32 R25, RZ, RZ, R23 ;  /* 0x000000ffff197224 */ /* 0x000fc800078e0017 */
[----:B------:R-:W-:-:S05]  /*44f0*/  IMAD.MOV.U32 R4, RZ, RZ, R0 ;  /* 0x000000ffff047224 */ /* 0x000fca00078e0000 */
[----:B------:R-:W-:-:S05]  /*4500*/  SHF.R.S32.HI R5, RZ, 0x1f, R4 ;  /* 0x0000001fff057819 */ /* 0x000fca0000011404 */
[----:B------:R0:W-:Y:S01]  /*4510*/  STG.E.64 desc[UR36][R8.64], R4 ;  /* 0x0000000408007986 */ /* 0x0001e2000c101b24 */
[----:B------:R-:W-:Y:S05]  /*4520*/  BRA `(.L_x_12041) ;  /* 0x0000000c008c7947 */ /* 0x000fea0003800000 */
.L_x_12048:
[----:B------:R-:W-:Y:S01]  /*4530*/  PRMT R3, R0, 0x9910, RZ ;  /* 0x0000991000037816 */ /* 0x000fe200000000ff */
[----:B------:R-:W-:-:S04]  /*4540*/  IMAD.MOV.U32 R25, RZ, RZ, R23 ;  /* 0x000000ffff197224 */ /* 0x000fc800078e0017 */
[----:B------:R0:W-:Y:S01]  /*4550*/  STG.E desc[UR36][R8.64], R3 ;  /* 0x0000000308007986 */ /* 0x0001e2000c101924 */
[----:B------:R-:W-:Y:S05]  /*4560*/  BRA `(.L_x_12041) ;  /* 0x0000000c007c7947 */ /* 0x000fea0003800000 */
.L_x_12047:
[----:B------:R0:W-:Y:S01]  /*4570*/  STG.E.U16 desc[UR36][R8.64], R0 ;  /* 0x0000000008007986 */ /* 0x0001e2000c101524 */
[----:B------:R-:W-:Y:S01]  /*4580*/  IMAD.MOV.U32 R25, RZ, RZ, R23 ;  /* 0x000000ffff197224 */ /* 0x000fe200078e0017 */
[----:B------:R-:W-:Y:S06]  /*4590*/  BRA `(.L_x_12041) ;  /* 0x0000000c00707947 */ /* 0x000fec0003800000 */
.L_x_12043:
[----:B------:R-:W-:-:S13]  /*45a0*/  ISETP.GT.AND P0, PT, R3, 0x6, PT ;  /* 0x000000060300780c */ /* 0x000fda0003f04270 */
[----:B------:R-:W-:Y:S05]  /*45b0*/  @P0 BRA `(.L_x_12049) ;  /* 0x0000000000340947 */ /* 0x000fea0003800000 */
[----:B------:R-:W-:-:S13]  /*45c0*/  ISETP.NE.AND P0, PT, R3, 0x5, PT ;  /* 0x000000050300780c */ /* 0x000fda0003f05270 */
[----:B------:R-:W-:Y:S05]  /*45d0*/  @!P0 BRA `(.L_x_12050) ;  /* 0x0000000000188947 */ /* 0x000fea0003800000 */
[----:B------:R-:W-:-:S13]  /*45e0*/  ISETP.NE.AND P0, PT, R3, 0x6, PT ;  /* 0x000000060300780c */ /* 0x000fda0003f05270 */
[----:B------:R-:W-:Y:S05]  /*45f0*/  @P0 BRA `(.L_x_12046) ;  /* 0x0000000800ec0947 */ /* 0x000fea0003800000 */
[----:B------:R-:W0:Y:S01]  /*4600*/  I2F.S16 R3, R0 ;  /* 0x0000000000037306 */ /* 0x000e220000101400 */
[----:B------:R-:W-:Y:S01]  /*4610*/  IMAD.MOV.U32 R25, RZ, RZ, R23 ;  /* 0x000000ffff197224 */ /* 0x000fe200078e0017 */
[----:B0-----:R0:W-:Y:S01]  /*4620*/  STG.E desc[UR36][R8.64], R3 ;  /* 0x0000000308007986 */ /* 0x0011e2000c101924 */
[----:B------:R-:W-:Y:S05]  /*4630*/  BRA `(.L_x_12041) ;  /* 0x0000000c00487947 */ /* 0x000fea0003800000 */
.L_x_12050:
[----:B------:R-:W0:Y:S01]  /*4640*/  I2F.S16 R3, R0 ;  /* 0x0000000000037306 */ /* 0x000e220000101400 */
[----:B------:R-:W-:Y:S01]  /*4650*/  IMAD.MOV.U32 R25, RZ, RZ, R23 ;  /* 0x000000ffff197224 */ /* 0x000fe200078e0017 */
[----:B0-----:R-:W-:-:S05]  /*4660*/  F2FP.F16.F32.PACK_AB R3, RZ, R3 ;  /* 0x00000003ff03723e */ /* 0x001fca00000000ff */
[----:B------:R0:W-:Y:S01]  /*4670*/  STG.E.U16 desc[UR36][R8.64], R3 ;  /* 0x0000000308007986 */ /* 0x0001e2000c101524 */
[----:B------:R-:W-:Y:S05]  /*4680*/  BRA `(.L_x_12041) ;  /* 0x0000000c00347947 */ /* 0x000fea0003800000 */
.L_x_12049:
[----:B------:R-:W-:-:S13]  /*4690*/  ISETP.NE.AND P0, PT, R3, 0x7, PT ;  /* 0x000000070300780c */ /* 0x000fda0003f05270 */
[----:B------:R-:W-:Y:S05]  /*46a0*/  @!P0 BRA `(.L_x_12051) ;  /* 0x00000000003c8947 */ /* 0x000fea0003800000 */
[----:B------:R-:W-:-:S13]  /*46b0*/  ISETP.NE.AND P0, PT, R3, 0x8, PT ;  /* 0x000000080300780c */ /* 0x000fda0003f05270 */
[----:B------:R-:W-:Y:S05]  /*46c0*/  @!P0 BRA `(.L_x_12052) ;  /* 0x00000000001c8947 */ /* 0x000fea0003800000 */
[----:B------:R-:W-:-:S13]  /*46d0*/  ISETP.NE.AND P0, PT, R3, 0x9, PT ;  /* 0x000000090300780c */ /* 0x000fda0003f05270 */
[----:B------:R-:W-:Y:S05]  /*46e0*/  @P0 BRA `(.L_x_12046) ;  /* 0x0000000800b00947 */ /* 0x000fea0003800000 */
[----:B------:R-:W0:Y:S01]  /*46f0*/  I2F.S16 R4, R0 ;  /* 0x0000000000047306 */ /* 0x000e220000101400 */
[----:B------:R-:W-:Y:S02]  /*4700*/  IMAD.MOV.U32 R5, RZ, RZ, RZ ;  /* 0x000000ffff057224 */ /* 0x000fe400078e00ff */
[----:B------:R-:W-:-:S03]  /*4710*/  IMAD.MOV.U32 R25, RZ, RZ, R23 ;  /* 0x000000ffff197224 */ /* 0x000fc600078e0017 */
[----:B0-----:R0:W-:Y:S01]  /*4720*/  STG.E.64 desc[UR36][R8.64], R4 ;  /* 0x0000000408007986 */ /* 0x0011e2000c101b24 */
[----:B------:R-:W-:Y:S05]  /*4730*/  BRA `(.L_x_12041) ;  /* 0x0000000c00087947 */ /* 0x000fea0003800000 */
.L_x_12052:
[----:B------:R-:W0:Y:S01]  /*4740*/  I2F.S16 R0, R0 ;  /* 0x0000000000007306 */ /* 0x000e220000101400 */
[----:B------:R-:W-:Y:S01]  /*4750*/  IMAD.MOV.U32 R25, RZ, RZ, R23 ;  /* 0x000000ffff197224 */ /* 0x000fe200078e0017 */
[----:B0-----:R-:W-:-:S04]  /*4760*/  F2FP.F16.F32.PACK_AB R3, RZ, R0 ;  /* 0x00000000ff03723e */ /* 0x001fc800000000ff */
[----:B------:R-:W-:-:S05]  /*4770*/  PRMT R3, R3, 0x5410, RZ ;  /* 0x0000541003037816 */ /* 0x000fca00000000ff */
[----:B------:R0:W-:Y:S01]  /*4780*/  STG.E desc[UR36][R8.64], R3 ;  /* 0x0000000308007986 */ /* 0x0001e2000c101924 */
[----:B------:R-:W-:Y:S05]  /*4790*/  BRA `(.L_x_12041) ;  /* 0x0000000800f07947 */ /* 0x000fea0003800000 */
.L_x_12051:
[----:B------:R-:W0:Y:S01]  /*47a0*/  I2F.F64.S16 R4, R0 ;  /* 0x0000000000047312 */ /* 0x000e220000101c00 */
[----:B------:R-:W-:Y:S01]  /*47b0*/  IMAD.MOV.U32 R25, RZ, RZ, R23 ;  /* 0x000000ffff197224 */ /* 0x000fe200078e0017 */
[----:B0-----:R0:W-:Y:S01]  /*47c0*/  STG.E.64 desc[UR36][R8.64], R4 ;  /* 0x0000000408007986 */ /* 0x0011e2000c101b24 */
[----:B------:R-:W-:Y:S05]  /*47d0*/  BRA `(.L_x_12041) ;  /* 0x0000000800e07947 */ /* 0x000fea0003800000 */
.L_x_12042:
        /* <DEDUP_REMOVED lines=8> */
[----:B------:R-:W-:Y:S01]  /*4860*/  PRMT R0, R0, 0x9910, RZ ;  /* 0x0000991000007816 */ /* 0x000fe200000000ff */
[----:B------:R-:W-:-:S03]  /*4870*/  IMAD.MOV.U32 R25, RZ, RZ, R23 ;  /* 0x000000ffff197224 */ /* 0x000fc600078e0017 */
[----:B------:R-:W-:-:S04]  /*4880*/  ISETP.NE.AND P0, PT, R0, RZ, PT ;  /* 0x000000ff0000720c */ /* 0x000fc80003f05270 */
[----:B------:R-:W-:-:S05]  /*4890*/  SEL R3, RZ, 0x1, !P0 ;  /* 0x00000001ff037807 */ /* 0x000fca0004000000 */
[----:B------:R0:W-:Y:S01]  /*48a0*/  STG.E.U8 desc[UR36][R8.64], R3 ;  /* 0x0000000308007986 */ /* 0x0001e2000c101124 */
[----:B------:R-:W-:Y:S05]  /*48b0*/  BRA `(.L_x_12041) ;  /* 0x0000000800a87947 */ /* 0x000fea0003800000 */
.L_x_12055:
[----:B------:R-:W0:Y:S01]  /*48c0*/  I2F.F64.S16 R4, R0 ;  /* 0x0000000000047312 */ /* 0x000e220000101c00 */
[----:B------:R-:W-:Y:S01]  /*48d0*/  CS2R R6, SRZ ;  /* 0x0000000000067805 */ /* 0x000fe2000001ff00 */
[----:B------:R-:W-:-:S04]  /*48e0*/  IMAD.MOV.U32 R25, RZ, RZ, R23 ;  /* 0x000000ffff197224 */ /* 0x000fc800078e0017 */
[----:B0-----:R0:W-:Y:S01]  /*48f0*/  STG.E.128 desc[UR36][R8.64], R4 ;  /* 0x0000000408007986 */ /* 0x0011e2000c101d24 */
[----:B------:R-:W-:Y:S05]  /*4900*/  BRA `(.L_x_12041) ;  /* 0x0000000800947947 */ /* 0x000fea0003800000 */
.L_x_12054:
        /* <DEDUP_REMOVED lines=21> */
.L_x_12059:
[----:B------:R-:W-:Y:S05]  /*4a60*/  BSYNC B0 ;  /* 0x0000000000007941 */ /* 0x000fea0003800000 */
.L_x_12058:
[----:B------:R-:W-:Y:S01]  /*4a70*/  LOP3.LUT R3, R3, R4, RZ, 0xfc, !PT ;  /* 0x0000000403037212 */ /* 0x000fe200078efcff */
[----:B------:R-:W-:-:S04]  /*4a80*/  IMAD.MOV.U32 R25, RZ, RZ, R23 ;  /* 0x000000ffff197224 */ /* 0x000fc800078e0017 */
[----:B------:R0:W-:Y:S01]  /*4a90*/  STG.E.U8 desc[UR36][R8.64], R3 ;  /* 0x0000000308007986 */ /* 0x0001e2000c101124 */
[----:B------:R-:W-:Y:S05]  /*4aa0*/  BRA `(.L_x_12041) ;  /* 0x00000008002c7947 */ /* 0x000fea0003800000 */
.L_x_12057:
        /* <DEDUP_REMOVED lines=13> */
.L_x_12061:
[----:B------:R-:W-:Y:S01]  /*4b80*/  IMAD.MOV.U32 R0, RZ, RZ, 0x7f ;  /* 0x0000007fff007424 */ /* 0x000fe200078e00ff */
[----:B------:R-:W-:-:S04]  /*4b90*/  ISETP.GT.U32.AND P0, PT, R3, 0x7f800000, PT ;  /* 0x7f8000000300780c */ /* 0x000fc80003f04070 */
[----:B------:R-:W-:-:S09]  /*4ba0*/  SEL R0, R0, 0x7c, P0 ;  /* 0x0000007c00007807 */ /* 0x000fd20000000000 */
.L_x_12062:
[----:B------:R-:W-:Y:S05]  /*4bb0*/  BSYNC B0 ;  /* 0x0000000000007941 */ /* 0x000fea0003800000 */
.L_x_12060:
[----:B------:R-:W-:Y:S01]  /*4bc0*/  LOP3.LUT R3, R5, 0x80000000, RZ, 0xc0, !PT ;  /* 0x8000000005037812 */ /* 0x000fe200078ec0ff */
[----:B------:R-:W-:-:S03]  /*4bd0*/  IMAD.MOV.U32 R25, RZ, RZ, R23 ;  /* 0x000000ffff197224 */ /* 0x000fc600078e0017 */
[----:B------:R-:W-:-:S04]  /*4be0*/  SHF.R.U32.HI R3, RZ, 0x18, R3 ;  /* 0x00000018ff037819 */ /* 0x000fc80000011603 */
[----:B------:R-:W-:-:S05]  /*4bf0*/  LOP3.LUT R3, R0, R3, RZ, 0xfc, !PT ;  /* 0x0000000300037212 */ /* 0x000fca00078efcff */
[----:B------:R0:W-:Y:S01]  /*4c00*/  STG.E.U8 desc[UR36][R8.64], R3 ;  /* 0x0000000308007986 */ /* 0x0001e2000c101124 */
[----:B------:R-:W-:Y:S05]  /*4c10*/  BRA `(.L_x_12041) ;  /* 0x0000000400d07947 */ /* 0x000fea0003800000 */
.L_x_12056:
[----:B------:R-:W0:Y:S01]  /*4c20*/  I2F.S16 R3, R0 ;  /* 0x0000000000037306 */ /* 0x000e220000101400 */
[----:B------:R-:W-:Y:S01]  /*4c30*/  IMAD.MOV.U32 R25, RZ, RZ, R23 ;  /* 0x000000ffff197224 */ /* 0x000fe200078e0017 */
[----:B0-----:R-:W-:-:S05]  /*4c40*/  F2FP.BF16.F32.PACK_AB R3, RZ, R3 ;  /* 0x00000003ff03723e */ /* 0x001fca00000010ff */
[----:B------:R0:W-:Y:S01]  /*4c50*/  STG.E.U16 desc[UR36][R8.64], R3 ;  /* 0x0000000308007986 */ /* 0x0001e2000c101524 */
[----:B------:R-:W-:Y:S05]  /*4c60*/  BRA `(.L_x_12041) ;  /* 0x0000000400bc7947 */ /* 0x000fea0003800000 */
.L_x_12053:
        /* <DEDUP_REMOVED lines=9> */
[----:B------:R-:W-:Y:S01]  /*4d00*/  IMAD.MOV.U32 R25, RZ, RZ, R23 ;  /* 0x000000ffff197224 */ /* 0x000fe200078e0017 */
[----:B------:R-:W-:Y:S06]  /*4d10*/  BRA `(.L_x_12041) ;  /* 0x0000000400907947 */ /* 0x000fec0003800000 */
.L_x_12065:
        /* <DEDUP_REMOVED lines=17> */
.L_x_12068:
[----:B------:R-:W-:-:S04]  /*4e30*/  LOP3.LUT R3, R5, 0x80000000, RZ, 0xc0, !PT ;  /* 0x8000000005037812 */ /* 0x000fc800078ec0ff */
[----:B------:R-:W-:-:S04]  /*4e40*/  SHF.R.U32.HI R3, RZ, 0x18, R3 ;  /* 0x00000018ff037819 */ /* 0x000fc80000011603 */
[----:B------:R-:W-:-:S04]  /*4e50*/  LOP3.LUT R0, R0, R3, RZ, 0xfc, !PT ;  /* 0x0000000300007212 */ /* 0x000fc800078efcff */
[----:B------:R-:W-:-:S07]  /*4e60*/  PRMT R4, R0, 0x7610, R4 ;  /* 0x0000761000047816 */ /* 0x000fce0000000004 */
.L_x_12067:
[----:B------:R-:W-:Y:S05]  /*4e70*/  BSYNC B0 ;  /* 0x0000000000007941 */ /* 0x000fea0003800000 */
.L_x_12066:
[----:B------:R0:W-:Y:S01]  /*4e80*/  STG.E.U8 desc[UR36][R8.64], R4 ;  /* 0x0000000408007986 */ /* 0x0001e2000c101124 */
[----:B------:R-:W-:Y:S01]  /*4e90*/  IMAD.MOV.U32 R25, RZ, RZ, R23 ;  /* 0x000000ffff197224 */ /* 0x000fe200078e0017 */
[----:B------:R-:W-:Y:S06]  /*4ea0*/  BRA `(.L_x_12041) ;  /* 0x00000004002c7947 */ /* 0x000fec0003800000 */
.L_x_12064:
        /* <DEDUP_REMOVED lines=17> */
.L_x_12071:
[----:B------:R-:W-:-:S04]  /*4fc0*/  LOP3.LUT R3, R5, 0x80000000, RZ, 0xc0, !PT ;  /* 0x8000000005037812 */ /* 0x000fc800078ec0ff */
[----:B------:R-:W-:-:S04]  /*4fd0*/  SHF.R.U32.HI R3, RZ, 0x18, R3 ;  /* 0x00000018ff037819 */ /* 0x000fc80000011603 */
[----:B------:R-:W-:-:S04]  /*4fe0*/  LOP3.LUT R0, R0, R3, RZ, 0xfc, !PT ;  /* 0x0000000300007212 */ /* 0x000fc800078efcff */
[----:B------:R-:W-:-:S07]  /*4ff0*/  PRMT R4, R0, 0x7610, R4 ;  /* 0x0000761000047816 */ /* 0x000fce0000000004 */
.L_x_12070:
[----:B------:R-:W-:Y:S05]  /*5000*/  BSYNC B0 ;  /* 0x0000000000007941 */ /* 0x000fea0003800000 */
.L_x_12069:
[----:B------:R0:W-:Y:S01]  /*5010*/  STG.E.U8 desc[UR36][R8.64], R4 ;  /* 0x0000000408007986 */ /* 0x0001e2000c101124 */
[----:B------:R-:W-:Y:S01]  /*5020*/  IMAD.MOV.U32 R25, RZ, RZ, R23 ;  /* 0x000000ffff197224 */ /* 0x000fe200078e0017 */
[----:B------:R-:W-:Y:S06]  /*5030*/  BRA `(.L_x_12041) ;  /* 0x0000000000c87947 */ /* 0x000fec0003800000 */
.L_x_12063:
[----:B------:R-:W-:-:S13]  /*5040*/  ISETP.NE.AND P0, PT, R3, 0x1c, PT ;  /* 0x0000001c0300780c */ /* 0x000fda0003f05270 */
[----:B------:R-:W-:Y:S05]  /*5050*/  @!P0 BRA `(.L_x_12072) ;  /* 0x0000000000b48947 */ /* 0x000fea0003800000 */
[----:B------:R-:W-:-:S13]  /*5060*/  ISETP.NE.AND P0, PT, R3, 0x1d, PT ;  /* 0x0000001d0300780c */ /* 0x000fda0003f05270 */
[----:B------:R-:W-:Y:S05]  /*5070*/  @!P0 BRA `(.L_x_12073) ;  /* 0x0000000000948947 */ /* 0x000fea0003800000 */
[----:B------:R-:W-:-:S13]  /*5080*/  ISETP.NE.AND P0, PT, R3, 0x2c, PT ;  /* 0x0000002c0300780c */ /* 0x000fda0003f05270 */
[----:B------:R-:W-:Y:S05]  /*5090*/  @P0 BRA `(.L_x_12046) ;  /* 0x0000000000440947 */ /* 0x000fea0003800000 */
[----:B------:R-:W0:Y:S01]  /*50a0*/  I2F.S16 R0, R0 ;  /* 0x0000000000007306 */ /* 0x000e220000101400 */
[----:B------:R-:W-:Y:S01]  /*50b0*/  IMAD.MOV.U32 R25, RZ, RZ, R23 ;  /* 0x000000ffff197224 */ /* 0x000fe200078e0017 */
        /* <DEDUP_REMOVED lines=10> */
[----:B------:R-:W-:-:S13]  /*5160*/  @P1 PLOP3.LUT P0, PT, P2, PT, PT, 0x80, 0x0 ;  /* 0x000000000000181c */ /* 0x000fda000170f070 */
[----:B------:R-:W-:-:S04]  /*5170*/  @!P0 IMAD.MOV R0, RZ, RZ, R4 ;  /* 0x000000ffff008224 */ /* 0x000fc800078e0204 */
[----:B------:R-:W-:-:S05]  /*5180*/  @P1 IMAD.MOV.U32 R3, RZ, RZ, R0 ;  /* 0x000000ffff031224 */ /* 0x000fca00078e0000 */
[----:B------:R0:W-:Y:S01]  /*5190*/  STG.E.U8 desc[UR36][R8.64], R3 ;  /* 0x0000000308007986 */ /* 0x0001e2000c101124 */
[----:B------:R-:W-:Y:S05]  /*51a0*/  BRA `(.L_x_12041) ;  /* 0x00000000006c7947 */ /* 0x000fea0003800000 */
.L_x_12046:
        /* <DEDUP_REMOVED lines=16> */
.L_x_12074:
[----:B------:R-:W-:Y:S01]  /*52b0*/  IMAD.MOV.U32 R25, RZ, RZ, R23 ;  /* 0x000000ffff197224 */ /* 0x000fe200078e0017 */
[----:B------:R-:W-:Y:S06]  /*52c0*/  BRA `(.L_x_12041) ;  /* 0x0000000000247947 */ /* 0x000fec0003800000 */
.L_x_12073:
[----:B------:R-:W-:Y:S01]  /*52d0*/  PRMT R0, R0, 0x9910, RZ ;  /* 0x0000991000007816 */ /* 0x000fe200000000ff */
[----:B------:R-:W-:-:S04]  /*52e0*/  IMAD.MOV.U32 R25, RZ, RZ, R23 ;  /* 0x000000ffff197224 */ /* 0x000fc800078e0017 */
[----:B------:R-:W-:-:S05]  /*52f0*/  IMAD.MOV.U32 R4, RZ, RZ, R0 ;  /* 0x000000ffff047224 */ /* 0x000fca00078e0000 */
[----:B------:R-:W-:-:S05]  /*5300*/  SHF.R.S32.HI R5, RZ, 0x1f, R4 ;  /* 0x0000001fff057819 */ /* 0x000fca0000011404 */
[----:B------:R0:W-:Y:S01]  /*5310*/  STG.E.64 desc[UR36][R8.64], R4 ;  /* 0x0000000408007986 */ /* 0x0001e2000c101b24 */
[----:B------:R-:W-:Y:S05]  /*5320*/  BRA `(.L_x_12041) ;  /* 0x00000000000c7947 */ /* 0x000fea0003800000 */
.L_x_12072:
[----:B------:R-:W-:Y:S01]  /*5330*/  PRMT R3, R0, 0x9910, RZ ;  /* 0x0000991000037816 */ /* 0x000fe200000000ff */
[----:B------:R-:W-:-:S04]  /*5340*/  IMAD.MOV.U32 R25, RZ, RZ, R23 ;  /* 0x000000ffff197224 */ /* 0x000fc800078e0017 */
[----:B------:R1:W-:Y:S03]  /*5350*/  STG.E desc[UR36][R8.64], R3 ;  /* 0x0000000308007986 */ /* 0x0003e6000c101924 */
.L_x_12041:
[----:B------:R-:W-:Y:S05]  /*5360*/  BSYNC B6 ;  /* 0x0000000000067941 */ /* 0x000fea0003800000 */
.L_x_12040:
[----:B------:R-:W-:Y:S01]  /*5370*/  ISETP.GE.AND P0, PT, R25, R16, PT ;  /* 0x000000101900720c */ /* 0x000fe20003f06270 */
[----:B------:R-:W-:-:S12]  /*5380*/  BSSY B6, `(.L_x_12075) ;  /* 0x00001e4000067945 */ /* 0x000fd80003800000 */
[----:B------:R-:W-:Y:S05]  /*5390*/  @P0 BRA `(.L_x_12076) ;  /* 0x0000001c00880947 */ /* 0x000fea0003800000 */
[----:B012---:R-:W0:Y:S01]  /*53a0*/  LDC.64 R8, c[0x0][0x220] ;  /* 0x00008800ff087b82 */ /* 0x007e220000000a00 */
[----:B------:R-:W-:Y:S01]  /*53b0*/  IMAD R0, R2, 0x200, R25 ;  /* 0x0000020002007824 */ /* 0x000fe200078e0219 */
[----:B---34-:R-:W-:Y:S01]  /*53c0*/  PRMT R4, R19, 0x9910, RZ ;  /* 0x0000991013047816 */ /* 0x018fe200000000ff */
        /* <DEDUP_REMOVED lines=17> */
.L_x_12080:
[----:B------:R0:W-:Y:S01]  /*54e0*/  STG.E.U8 desc[UR36][R8.64], R22 ;  /* 0x0000001608007986 */ /* 0x0001e2000c101124 */
[----:B------:R-:W-:Y:S05]  /*54f0*/  BRA `(.L_x_12082) ;  /* 0x0000000c00647947 */ /* 0x000fea0003800000 */
.L_x_12079:
        /* <DEDUP_REMOVED lines=10> */
.L_x_12084:
[----:B------:R-:W-:-:S05]  /*55a0*/  PRMT R3, R22, 0x9910, RZ ;  /* 0x0000991016037816 */ /* 0x000fca00000000ff */
[----:B------:R0:W-:Y:S01]  /*55b0*/  STG.E desc[UR36][R8.64], R3 ;  /* 0x0000000308007986 */ /* 0x0001e2000c101924 */
[----:B------:R-:W-:Y:S05]  /*55c0*/  BRA `(.L_x_12082) ;  /* 0x0000000c00307947 */ /* 0x000fea0003800000 */
.L_x_12083:
[----:B------:R0:W-:Y:S01]  /*55d0*/  STG.E.U16 desc[UR36][R8.64], R22 ;  /* 0x0000001608007986 */ /* 0x0001e2000c101524 */
[----:B------:R-:W-:Y:S05]  /*55e0*/  BRA `(.L_x_12082) ;  /* 0x0000000c00287947 */ /* 0x000fea0003800000 */
.L_x_12078:
        /* <DEDUP_REMOVED lines=9> */
.L_x_12086:
[----:B------:R-:W0:Y:S02]  /*5680*/  I2F.S16 R0, R22 ;  /* 0x0000001600007306 */ /* 0x000e240000101400 */
[----:B0-----:R-:W-:-:S05]  /*5690*/  F2FP.F16.F32.PACK_AB R0, RZ, R0 ;  /* 0x00000000ff00723e */ /* 0x001fca00000000ff */
[----:B------:R0:W-:Y:S01]  /*56a0*/  STG.E.U16 desc[UR36][R8.64], R0 ;  /* 0x0000000008007986 */ /* 0x0001e2000c101524 */
[----:B------:R-:W-:Y:S05]  /*56b0*/  BRA `(.L_x_12082) ;  /* 0x0000000800f47947 */ /* 0x000fea0003800000 */
.L_x_12085:
        /* <DEDUP_REMOVED lines=10> */
.L_x_12088:
[----:B------:R-:W0:Y:S02]  /*5760*/  I2F.S16 R22, R22 ;  /* 0x0000001600167306 */ /* 0x000e240000101400 */
[----:B0-----:R-:W-:-:S04]  /*5770*/  F2FP.F16.F32.PACK_AB R3, RZ, R22 ;  /* 0x00000016ff03723e */ /* 0x001fc800000000ff */
[----:B------:R-:W-:-:S05]  /*5780*/  PRMT R3, R3, 0x5410, RZ ;  /* 0x0000541003037816 */ /* 0x000fca00000000ff */
[----:B------:R0:W-:Y:S01]  /*5790*/  STG.E desc[UR36][R8.64], R3 ;  /* 0x0000000308007986 */ /* 0x0001e2000c101924 */
[----:B------:R-:W-:Y:S05]  /*57a0*/  BRA `(.L_x_12082) ;  /* 0x0000000800b87947 */ /* 0x000fea0003800000 */
.L_x_12087:
[----:B------:R-:W0:Y:S02]  /*57b0*/  I2F.F64.S16 R22, R22 ;  /* 0x0000001600167312 */ /* 0x000e240000101c00 */
[----:B0-----:R0:W-:Y:S01]  /*57c0*/  STG.E.64 desc[UR36][R8.64], R22 ;  /* 0x0000001608007986 */ /* 0x0011e2000c101b24 */
[----:B------:R-:W-:Y:S05]  /*57d0*/  BRA `(.L_x_12082) ;  /* 0x0000000800ac7947 */ /* 0x000fea0003800000 */
.L_x_12077:
        /* <DEDUP_REMOVED lines=13> */
.L_x_12091:
[----:B------:R-:W0:Y:S01]  /*58b0*/  I2F.F64.S16 R4, R22 ;  /* 0x0000001600047312 */ /* 0x000e220000101c00 */
[----:B------:R-:W-:-:S05]  /*58c0*/  CS2R R6, SRZ ;  /* 0x0000000000067805 */ /* 0x000fca000001ff00 */
[----:B0-----:R0:W-:Y:S01]  /*58d0*/  STG.E.128 desc[UR36][R8.64], R4 ;  /* 0x0000000408007986 */ /* 0x0011e2000c101d24 */
[----:B------:R-:W-:Y:S05]  /*58e0*/  BRA `(.L_x_12082) ;  /* 0x0000000800687947 */ /* 0x000fea0003800000 */
.L_x_12090:
        /* <DEDUP_REMOVED lines=21> */
.L_x_12095:
[----:B------:R-:W-:Y:S05]  /*5a40*/  BSYNC B0 ;  /* 0x0000000000007941 */ /* 0x000fea0003800000 */
.L_x_12094:
[----:B------:R-:W-:-:S05]  /*5a50*/  LOP3.LUT R5, R0, R5, RZ, 0xfc, !PT ;  /* 0x0000000500057212 */ /* 0x000fca00078efcff */
[----:B------:R0:W-:Y:S01]  /*5a60*/  STG.E.U8 desc[UR36][R8.64], R5 ;  /* 0x0000000508007986 */ /* 0x0001e2000c101124 */
[----:B------:R-:W-:Y:S05]  /*5a70*/  BRA `(.L_x_12082) ;  /* 0x0000000800047947 */ /* 0x000fea0003800000 */
.L_x_12093:
        /* <DEDUP_REMOVED lines=13> */
.L_x_12097:
[----:B------:R-:W-:Y:S01]  /*5b50*/  IMAD.MOV.U32 R0, RZ, RZ, 0x7f ;  /* 0x0000007fff007424 */ /* 0x000fe200078e00ff */
[----:B------:R-:W-:-:S04]  /*5b60*/  ISETP.GT.U32.AND P0, PT, R3, 0x7f800000, PT ;  /* 0x7f8000000300780c */ /* 0x000fc80003f04070 */
[----:B------:R-:W-:-:S09]  /*5b70*/  SEL R0, R0, 0x7c, P0 ;  /* 0x0000007c00007807 */ /* 0x000fd20000000000 */
.L_x_12098:
[----:B------:R-:W-:Y:S05]  /*5b80*/  BSYNC B0 ;  /* 0x0000000000007941 */ /* 0x000fea0003800000 */
.L_x_12096:
[----:B------:R-:W-:-:S04]  /*5b90*/  LOP3.LUT R3, R5, 0x80000000, RZ, 0xc0, !PT ;  /* 0x8000000005037812 */ /* 0x000fc800078ec0ff */
[----:B------:R-:W-:-:S04]  /*5ba0*/  SHF.R.U32.HI R3, RZ, 0x18, R3 ;  /* 0x00000018ff037819 */ /* 0x000fc80000011603 */
[----:B------:R-:W-:-:S05]  /*5bb0*/  LOP3.LUT R3, R0, R3, RZ, 0xfc, !PT ;  /* 0x0000000300037212 */ /* 0x000fca00078efcff */
[----:B------:R0:W-:Y:S01]  /*5bc0*/  STG.E.U8 desc[UR36][R8.64], R3 ;  /* 0x0000000308007986 */ /* 0x0001e2000c101124 */
[----:B------:R-:W-:Y:S05]  /*5bd0*/  BRA `(.L_x_12082) ;  /* 0x0000000400ac7947 */ /* 0x000fea0003800000 */
.L_x_12092:
[----:B------:R-:W0:Y:S02]  /*5be0*/  I2F.S16 R0, R22 ;  /* 0x0000001600007306 */ /* 0x000e240000101400 */
[----:B0-----:R-:W-:-:S05]  /*5bf0*/  F2FP.BF16.F32.PACK_AB R0, RZ, R0 ;  /* 0x00000000ff00723e */ /* 0x001fca00000010ff */
[----:B------:R0:W-:Y:S01]  /*5c00*/  STG.E.U16 desc[UR36][R8.64], R0 ;  /* 0x0000000008007986 */ /* 0x0001e2000c101524 */
[----:B------:R-:W-:Y:S05]  /*5c10*/  BRA `(.L_x_12082) ;  /* 0x00000004009c7947 */ /* 0x000fea0003800000 */
.L_x_12089:
        /* <DEDUP_REMOVED lines=10> */
.L_x_12101:
        /* <DEDUP_REMOVED lines=17> */
.L_x_12104:
[----:B------:R-:W-:-:S04]  /*5dd0*/  LOP3.LUT R3, R5, 0x80000000, RZ, 0xc0, !PT ;  /* 0x8000000005037812 */ /* 0x000fc800078ec0ff */
[----:B------:R-:W-:-:S04]  /*5de0*/  SHF.R.U32.HI R3, RZ, 0x18, R3 ;  /* 0x00000018ff037819 */ /* 0x000fc80000011603 */
[----:B------:R-:W-:-:S04]  /*5df0*/  LOP3.LUT R0, R0, R3, RZ, 0xfc, !PT ;  /* 0x0000000300007212 */ /* 0x000fc800078efcff */
[----:B------:R-:W-:-:S07]  /*5e00*/  PRMT R4, R0, 0x7610, R4 ;  /* 0x0000761000047816 */ /* 0x000fce0000000004 */
.L_x_12103:
[----:B------:R-:W-:Y:S05]  /*5e10*/  BSYNC B0 ;  /* 0x0000000000007941 */ /* 0x000fea0003800000 */
.L_x_12102:
[----:B------:R4:W-:Y:S01]  /*5e20*/  STG.E.U8 desc[UR36][R8.64], R4 ;  /* 0x0000000408007986 */ /* 0x0009e2000c101124 */
[----:B------:R-:W-:Y:S05]  /*5e30*/  BRA `(.L_x_12082) ;  /* 0x0000000400147947 */ /* 0x000fea0003800000 */
.L_x_12100:
        /* <DEDUP_REMOVED lines=17> */
.L_x_12107:
[----:B------:R-:W-:-:S04]  /*5f50*/  LOP3.LUT R3, R5, 0x80000000, RZ, 0xc0, !PT ;  /* 0x8000000005037812 */ /* 0x000fc800078ec0ff */
[----:B------:R-:W-:-:S04]  /*5f60*/  SHF.R.U32.HI R3, RZ, 0x18, R3 ;  /* 0x00000018ff037819 */ /* 0x000fc80000011603 */
[----:B------:R-:W-:-:S04]  /*5f70*/  LOP3.LUT R0, R0, R3, RZ, 0xfc, !PT ;  /* 0x0000000300007212 */ /* 0x000fc800078efcff */
[----:B------:R-:W-:-:S07]  /*5f80*/  PRMT R4, R0, 0x7610, R4 ;  /* 0x0000761000047816 */ /* 0x000fce0000000004 */
.L_x_12106:
[----:B------:R-:W-:Y:S05]  /*5f90*/  BSYNC B0 ;  /* 0x0000000000007941 */ /* 0x000fea0003800000 */
.L_x_12105:
[----:B------:R3:W-:Y:S01]  /*5fa0*/  STG.E.U8 desc[UR36][R8.64], R4 ;  /* 0x0000000408007986 */ /* 0x0007e2000c101124 */
[----:B------:R-:W-:Y:S05]  /*5fb0*/  BRA `(.L_x_12082) ;  /* 0x0000000000b47947 */ /* 0x000fea0003800000 */
.L_x_12099:
        /* <DEDUP_REMOVED lines=22> */
.L_x_12081:
        /* <DEDUP_REMOVED lines=16> */
.L_x_12110:
[----:B------:R-:W-:Y:S05]  /*6220*/  BRA `(.L_x_12082) ;  /* 0x0000000000187947 */ /* 0x000fea0003800000 */
.L_x_12109:
[----:B------:R-:W-:-:S04]  /*6230*/  PRMT R4, R22, 0x9910, RZ ;  /* 0x0000991016047816 */ /* 0x000fc800000000ff */
[----:B------:R-:W-:-:S05]  /*6240*/  SHF.R.S32.HI R5, RZ, 0x1f, R4 ;  /* 0x0000001fff057819 */ /* 0x000fca0000011404 */
[----:B------:R2:W-:Y:S01]  /*6250*/  STG.E.64 desc[UR36][R8.64], R4 ;  /* 0x0000000408007986 */ /* 0x0005e2000c101b24 */
[----:B------:R-:W-:Y:S05]  /*6260*/  BRA `(.L_x_12082) ;  /* 0x0000000000087947 */ /* 0x000fea0003800000 */
.L_x_12108:
[----:B------:R-:W-:-:S05]  /*6270*/  PRMT R3, R22, 0x9910, RZ ;  /* 0x0000991016037816 */ /* 0x000fca00000000ff */
[----:B------:R0:W-:Y:S02]  /*6280*/  STG.E desc[UR36][R8.64], R3 ;  /* 0x0000000308007986 */ /* 0x0001e4000c101924 */
.L_x_12082:
        /* <DEDUP_REMOVED lines=23> */
.L_x_12114:
[----:B------:R4:W-:Y:S01]  /*6400*/  STG.E.U8 desc[UR36][R8.64], R17 ;  /* 0x0000001108007986 */ /* 0x0009e2000c101124 */
[----:B------:R-:W-:Y:S05]  /*6410*/  BRA `(.L_x_12116) ;  /* 0x0000000c00647947 */ /* 0x000fea0003800000 */
.L_x_12113:
        /* <DEDUP_REMOVED lines=10> */
.L_x_12118:
[----:B------:R-:W-:-:S05]  /*64c0*/  PRMT R3, R17, 0x9910, RZ ;  /* 0x0000991011037816 */ /* 0x000fca00000000ff */
[----:B------:R2:W-:Y:S01]  /*64d0*/  STG.E desc[UR36][R8.64], R3 ;  /* 0x0000000308007986 */ /* 0x0005e2000c101924 */
[----:B------:R-:W-:Y:S05]  /*64e0*/  BRA `(.L_x_12116) ;  /* 0x0000000c00307947 */ /* 0x000fea0003800000 */
.L_x_12117:
[----:B------:R0:W-:Y:S01]  /*64f0*/  STG.E.U16 desc[UR36][R8.64], R17 ;  /* 0x0000001108007986 */ /* 0x0001e2000c101524 */
[----:B------:R-:W-:Y:S05]  /*6500*/  BRA `(.L_x_12116) ;  /* 0x0000000c00287947 */ /* 0x000fea0003800000 */
.L_x_12112:
        /* <DEDUP_REMOVED lines=9> */
.L_x_12120:
[----:B------:R-:W0:Y:S02]  /*65a0*/  I2F.S16 R0, R17 ;  /* 0x0000001100007306 */ /* 0x000e240000101400 */
[----:B0-----:R-:W-:-:S05]  /*65b0*/  F2FP.F16.F32.PACK_AB R0, RZ, R0 ;  /* 0x00000000ff00723e */ /* 0x001fca00000000ff */
[----:B------:R0:W-:Y:S01]  /*65c0*/  STG.E.U16 desc[UR36][R8.64], R0 ;  /* 0x0000000008007986 */ /* 0x0001e2000c101524 */
[----:B------:R-:W-:Y:S05]  /*65d0*/  BRA `(.L_x_12116) ;  /* 0x0000000800f47947 */ /* 0x000fea0003800000 */
.L_x_12119:
        /* <DEDUP_REMOVED lines=10> */
.L_x_12122:
[----:B------:R-:W0:Y:S02]  /*6680*/  I2F.S16 R17, R17 ;  /* 0x0000001100117306 */ /* 0x000e240000101400 */
[----:B0-----:R-:W-:-:S04]  /*6690*/  F2FP.F16.F32.PACK_AB R3, RZ, R17 ;  /* 0x00000011ff03723e */ /* 0x001fc800000000ff */
[----:B------:R-:W-:-:S05]  /*66a0*/  PRMT R3, R3, 0x5410, RZ ;  /* 0x0000541003037816 */ /* 0x000fca00000000ff */
[----:B------:R0:W-:Y:S01]  /*66b0*/  STG.E desc[UR36][R8.64], R3 ;  /* 0x0000000308007986 */ /* 0x0001e2000c101924 */
[----:B------:R-:W-:Y:S05]  /*66c0*/  BRA `(.L_x_12116) ;  /* 0x0000000800b87947 */ /* 0x000fea0003800000 */
.L_x_12121:
[----:B------:R-:W0:Y:S02]  /*66d0*/  I2F.F64.S16 R4, R17 ;  /* 0x0000001100047312 */ /* 0x000e240000101c00 */
[----:B0-----:R0:W-:Y:S01]  /*66e0*/  STG.E.64 desc[UR36][R8.64], R4 ;  /* 0x0000000408007986 */ /* 0x0011e2000c101b24 */
[----:B------:R-:W-:Y:S05]  /*66f0*/  BRA `(.L_x_12116) ;  /* 0x0000000800ac7947 */ /* 0x000fea0003800000 */
.L_x_12111:
        /* <DEDUP_REMOVED lines=13> */
.L_x_12125:
[----:B------:R-:W0:Y:S01]  /*67d0*/  I2F.F64.S16 R4, R17 ;  /* 0x0000001100047312 */ /* 0x000e220000101c00 */
[----:B------:R-:W-:-:S05]  /*67e0*/  CS2R R6, SRZ ;  /* 0x0000000000067805 */ /* 0x000fca000001ff00 */
[----:B0-----:R0:W-:Y:S01]  /*67f0*/  STG.E.128 desc[UR36][R8.64], R4 ;  /* 0x0000000408007986 */ /* 0x0011e2000c101d24 */
[----:B------:R-:W-:Y:S05]  /*6800*/  BRA `(.L_x_12116) ;  /* 0x0000000800687947 */ /* 0x000fea0003800000 */
.L_x_12124:
        /* <DEDUP_REMOVED lines=21> */
.L_x_12129:
[----:B------:R-:W-:Y:S05]  /*6960*/  BSYNC B0 ;  /* 0x0000000000007941 */ /* 0x000fea0003800000 */
.L_x_12128:
[----:B------:R-:W-:-:S05]  /*6970*/  LOP3.LUT R5, R0, R5, RZ, 0xfc, !PT ;  /* 0x0000000500057212 */ /* 0x000fca00078efcff */
[----:B------:R0:W-:Y:S01]  /*6980*/  STG.E.U8 desc[UR36][R8.64], R5 ;  /* 0x0000000508007986 */ /* 0x0001e2000c101124 */
[----:B------:R-:W-:Y:S05]  /*6990*/  BRA `(.L_x_12116) ;  /* 0x0000000800047947 */ /* 0x000fea0003800000 */
.L_x_12127:
        /* <DEDUP_REMOVED lines=13> */
.L_x_12131:
[----:B------:R-:W-:Y:S01]  /*6a70*/  IMAD.MOV.U32 R0, RZ, RZ, 0x7f ;  /* 0x0000007fff007424 */ /* 0x000fe200078e00ff */
[----:B------:R-:W-:-:S04]  /*6a80*/  ISETP.GT.U32.AND P0, PT, R3, 0x7f800000, PT ;  /* 0x7f8000000300780c */ /* 0x000fc80003f04070 */
[----:B------:R-:W-:-:S09]  /*6a90*/  SEL R0, R0, 0x7c, P0 ;  /* 0x0000007c00007807 */ /* 0x000fd20000000000 */
.L_x_12132:
[----:B------:R-:W-:Y:S05]  /*6aa0*/  BSYNC B0 ;  /* 0x0000000000007941 */ /* 0x000fea0003800000 */
.L_x_12130:
[----:B------:R-:W-:-:S04]  /*6ab0*/  LOP3.LUT R3, R17, 0x80000000, RZ, 0xc0, !PT ;  /* 0x8000000011037812 */ /* 0x000fc800078ec0ff */
[----:B------:R-:W-:-:S04]  /*6ac0*/  SHF.R.U32.HI R3, RZ, 0x18, R3 ;  /* 0x00000018ff037819 */ /* 0x000fc80000011603 */
[----:B------:R-:W-:-:S05]  /*6ad0*/  LOP3.LUT R3, R0, R3, RZ, 0xfc, !PT ;  /* 0x0000000300037212 */ /* 0x000fca00078efcff */
[----:B------:R0:W-:Y:S01]  /*6ae0*/  STG.E.U8 desc[UR36][R8.64], R3 ;  /* 0x0000000308007986 */ /* 0x0001e2000c101124 */
[----:B------:R-:W-:Y:S05]  /*6af0*/  BRA `(.L_x_12116) ;  /* 0x0000000400ac7947 */ /* 0x000fea0003800000 */
.L_x_12126:
[----:B------:R-:W0:Y:S02]  /*6b00*/  I2F.S16 R0, R17 ;  /* 0x0000001100007306 */ /* 0x000e240000101400 */
[----:B0-----:R-:W-:-:S05]  /*6b10*/  F2FP.BF16.F32.PACK_AB R0, RZ, R0 ;  /* 0x00000000ff00723e */ /* 0x001fca00000010ff */
[----:B------:R0:W-:Y:S01]  /*6b20*/  STG.E.U16 desc[UR36][R8.64], R0 ;  /* 0x0000000008007986 */ /* 0x0001e2000c101524 */
[----:B------:R-:W-:Y:S05]  /*6b30*/  BRA `(.L_x_12116) ;  /* 0x00000004009c7947 */ /* 0x000fea0003800000 */
.L_x_12123:
        /* <DEDUP_REMOVED lines=10> */
.L_x_12135:
        /* <DEDUP_REMOVED lines=17> */
.L_x_12138:
[----:B------:R-:W-:-:S04]  /*6cf0*/  LOP3.LUT R3, R17, 0x80000000, RZ, 0xc0, !PT ;  /* 0x8000000011037812 */ /* 0x000fc800078ec0ff */
[----:B------:R-:W-:-:S04]  /*6d00*/  SHF.R.U32.HI R3, RZ, 0x18, R3 ;  /* 0x00000018ff037819 */ /* 0x000fc80000011603 */
[----:B------:R-:W-:-:S04]  /*6d10*/  LOP3.LUT R0, R0, R3, RZ, 0xfc, !PT ;  /* 0x0000000300007212 */ /* 0x000fc800078efcff */
[----:B------:R-:W-:-:S07]  /*6d20*/  PRMT R4, R0, 0x7610, R4 ;  /* 0x0000761000047816 */ /* 0x000fce0000000004 */
.L_x_12137:
[----:B------:R-:W-:Y:S05]  /*6d30*/  BSYNC B0 ;  /* 0x0000000000007941 */ /* 0x000fea0003800000 */
.L_x_12136:
[----:B------:R0:W-:Y:S01]  /*6d40*/  STG.E.U8 desc[UR36][R8.64], R4 ;  /* 0x0000000408007986 */ /* 0x0001e2000c101124 */
[----:B------:R-:W-:Y:S05]  /*6d50*/  BRA `(.L_x_12116) ;  /* 0x0000000400147947 */ /* 0x000fea0003800000 */
.L_x_12134:
        /* <DEDUP_REMOVED lines=17> */
.L_x_12141:
[----:B------:R-:W-:-:S04]  /*6e70*/  LOP3.LUT R3, R17, 0x80000000, RZ, 0xc0, !PT ;  /* 0x8000000011037812 */ /* 0x000fc800078ec0ff */
[----:B------:R-:W-:-:S04]  /*6e80*/  SHF.R.U32.HI R3, RZ, 0x18, R3 ;  /* 0x00000018ff037819 */ /* 0x000fc80000011603 */
[----:B------:R-:W-:-:S04]  /*6e90*/  LOP3.LUT R0, R0, R3, RZ, 0xfc, !PT ;  /* 0x0000000300007212 */ /* 0x000fc800078efcff */
[----:B------:R-:W-:-:S07]  /*6ea0*/  PRMT R4, R0, 0x7610, R4 ;  /* 0x0000761000047816 */ /* 0x000fce0000000004 */
.L_x_12140:
[----:B------:R-:W-:Y:S05]  /*6eb0*/  BSYNC B0 ;  /* 0x0000000000007941 */ /* 0x000fea0003800000 */
.L_x_12139:
[----:B------:R0:W-:Y:S01]  /*6ec0*/  STG.E.U8 desc[UR36][R8.64], R4 ;  /* 0x0000000408007986 */ /* 0x0001e2000c101124 */
[----:B------:R-:W-:Y:S05]  /*6ed0*/  BRA `(.L_x_12116) ;  /* 0x0000000000b47947 */ /* 0x000fea0003800000 */
.L_x_12133:
        /* <DEDUP_REMOVED lines=22> */
.L_x_12115:
        /* <DEDUP_REMOVED lines=16> */
.L_x_12144:
[----:B------:R-:W-:Y:S05]  /*7140*/  BRA `(.L_x_12116) ;  /* 0x0000000000187947 */ /* 0x000fea0003800000 */
.L_x_12143:
[----:B------:R-:W-:-:S04]  /*7150*/  PRMT R4, R17, 0x9910, RZ ;  /* 0x0000991011047816 */ /* 0x000fc800000000ff */
[----:B------:R-:W-:-:S05]  /*7160*/  SHF.R.S32.HI R5, RZ, 0x1f, R4 ;  /* 0x0000001fff057819 */ /* 0x000fca0000011404 */
[----:B------:R0:W-:Y:S01]  /*7170*/  STG.E.64 desc[UR36][R8.64], R4 ;  /* 0x0000000408007986 */ /* 0x0001e2000c101b24 */
[----:B------:R-:W-:Y:S05]  /*7180*/  BRA `(.L_x_12116) ;  /* 0x0000000000087947 */ /* 0x000fea0003800000 */
.L_x_12142:
[----:B------:R-:W-:-:S05]  /*7190*/  PRMT R3, R17, 0x9910, RZ ;  /* 0x0000991011037816 */ /* 0x000fca00000000ff */
[----:B------:R0:W-:Y:S02]  /*71a0*/  STG.E desc[UR36][R8.64], R3 ;  /* 0x0000000308007986 */ /* 0x0001e4000c101924 */
.L_x_12116:
[----:B------:R-:W-:-:S07]  /*71b0*/  VIADD R25, R25, 0x80 ;  /* 0x0000008019197836 */ /* 0x000fce0000000000 */
.L_x_12076:
[----:B------:R-:W-:Y:S05]  /*71c0*/  BSYNC B6 ;  /* 0x0000000000067941 */ /* 0x000fea0003800000 */
.L_x_12075:
        /* <DEDUP_REMOVED lines=21> */
.L_x_12148:
[----:B------:R-:W-:Y:S01]  /*7320*/  STG.E.U8 desc[UR36][R2.64], R18 ;  /* 0x0000001202007986 */ /* 0x000fe2000c101124 */
[----:B------:R-:W-:Y:S05]  /*7330*/  EXIT ;  /* 0x000000000000794d */ /* 0x000fea0003800000 */
.L_x_12147:
        /* <DEDUP_REMOVED lines=10> */
.L_x_12151:
[----:B------:R-:W-:-:S05]  /*73e0*/  PRMT R5, R18, 0x9910, RZ ;  /* 0x0000991012057816 */ /* 0x000fca00000000ff */
[----:B------:R-:W-:Y:S01]  /*73f0*/  STG.E desc[UR36][R2.64], R5 ;  /* 0x0000000502007986 */ /* 0x000fe2000c101924 */
[----:B------:R-:W-:Y:S05]  /*7400*/  EXIT ;  /* 0x000000000000794d */ /* 0x000fea0003800000 */
.L_x_12150:
[----:B------:R-:W-:Y:S01]  /*7410*/  STG.E.U16 desc[UR36][R2.64], R18 ;  /* 0x0000001202007986 */ /* 0x000fe2000c101524 */
[----:B------:R-:W-:Y:S05]  /*7420*/  EXIT ;  /* 0x000000000000794d */ /* 0x000fea0003800000 */
.L_x_12146:
        /* <DEDUP_REMOVED lines=9> */
.L_x_12153:
[----:B------:R-:W0:Y:S02]  /*74c0*/  I2F.S16 R0, R18 ;  /* 0x0000001200007306 */ /* 0x000e240000101400 */
[----:B0-----:R-:W-:-:S05]  /*74d0*/  F2FP.F16.F32.PACK_AB R0, RZ, R0 ;  /* 0x00000000ff00723e */ /* 0x001fca00000000ff */
[----:B------:R-:W-:Y:S01]  /*74e0*/  STG.E.U16 desc[UR36][R2.64], R0 ;  /* 0x0000000002007986 */ /* 0x000fe2000c101524 */
[----:B------:R-:W-:Y:S05]  /*74f0*/  EXIT ;  /* 0x000000000000794d */ /* 0x000fea0003800000 */
.L_x_12152:
        /* <DEDUP_REMOVED lines=10> */
.L_x_12155:
[----:B------:R-:W0:Y:S02]  /*75a0*/  I2F.S16 R18, R18 ;  /* 0x0000001200127306 */ /* 0x000e240000101400 */
[----:B0-----:R-:W-:-:S04]  /*75b0*/  F2FP.F16.F32.PACK_AB R5, RZ, R18 ;  /* 0x00000012ff05723e */ /* 0x001fc800000000ff */
[----:B------:R-:W-:-:S05]  /*75c0*/  PRMT R5, R5, 0x5410, RZ ;  /* 0x0000541005057816 */ /* 0x000fca00000000ff */
[----:B------:R-:W-:Y:S01]  /*75d0*/  STG.E desc[UR36][R2.64], R5 ;  /* 0x0000000502007986 */ /* 0x000fe2000c101924 */
[----:B------:R-:W-:Y:S05]  /*75e0*/  EXIT ;  /* 0x000000000000794d */ /* 0x000fea0003800000 */
.L_x_12154:
[----:B------:R-:W0:Y:S02]  /*75f0*/  I2F.F64.S16 R18, R18 ;  /* 0x0000001200127312 */ /* 0x000e240000101c00 */
[----:B0-----:R-:W-:Y:S01]  /*7600*/  STG.E.64 desc[UR36][R2.64], R18 ;  /* 0x0000001202007986 */ /* 0x001fe2000c101b24 */
[----:B------:R-:W-:Y:S05]  /*7610*/  EXIT ;  /* 0x000000000000794d */ /* 0x000fea0003800000 */
.L_x_12145:
        /* <DEDUP_REMOVED lines=13> */
.L_x_12158:
[----:B------:R-:W0:Y:S01]  /*76f0*/  I2F.F64.S16 R4, R18 ;  /* 0x0000001200047312 */ /* 0x000e220000101c00 */
[----:B------:R-:W-:-:S05]  /*7700*/  CS2R R6, SRZ ;  /* 0x0000000000067805 */ /* 0x000fca000001ff00 */
[----:B0-----:R-:W-:Y:S01]  /*7710*/  STG.E.128 desc[UR36][R2.64], R4 ;  /* 0x0000000402007986 */ /* 0x001fe2000c101d24 */
[----:B------:R-:W-:Y:S05]  /*7720*/  EXIT ;  /* 0x000000000000794d */ /* 0x000fea0003800000 */
.L_x_12157:
        /* <DEDUP_REMOVED lines=21> */
.L_x_12162:
[----:B------:R-:W-:Y:S05]  /*7880*/  BSYNC B0 ;  /* 0x0000000000007941 */ /* 0x000fea0003800000 */
.L_x_12161:
[----:B------:R-:W-:-:S05]  /*7890*/  LOP3.LUT R5, R0, R5, RZ, 0xfc, !PT ;  /* 0x0000000500057212 */ /* 0x000fca00078efcff */
[----:B------:R-:W-:Y:S01]  /*78a0*/  STG.E.U8 desc[UR36][R2.64], R5 ;  /* 0x0000000502007986 */ /* 0x000fe2000c101124 */
[----:B------:R-:W-:Y:S05]  /*78b0*/  EXIT ;  /* 0x000000000000794d */ /* 0x000fea0003800000 */
.L_x_12160:
        /* <DEDUP_REMOVED lines=13> */
.L_x_12164:
[----:B------:R-:W-:Y:S01]  /*7990*/  IMAD.MOV.U32 R0, RZ, RZ, 0x7f ;  /* 0x0000007fff007424 */ /* 0x000fe200078e00ff */
[----:B------:R-:W-:-:S04]  /*79a0*/  ISETP.GT.U32.AND P0, PT, R4, 0x7f800000, PT ;  /* 0x7f8000000400780c */ /* 0x000fc80003f04070 */
[----:B------:R-:W-:-:S09]  /*79b0*/  SEL R0, R0, 0x7c, P0 ;  /* 0x0000007c00007807 */ /* 0x000fd20000000000 */
.L_x_12165:
[----:B------:R-:W-:Y:S05]  /*79c0*/  BSYNC B0 ;  /* 0x0000000000007941 */ /* 0x000fea0003800000 */
.L_x_12163:
[----:B------:R-:W-:-:S04]  /*79d0*/  LOP3.LUT R4, R5, 0x80000000, RZ, 0xc0, !PT ;  /* 0x8000000005047812 */ /* 0x000fc800078ec0ff */
[----:B------:R-:W-:-:S04]  /*79e0*/  SHF.R.U32.HI R5, RZ, 0x18, R4 ;  /* 0x00000018ff057819 */ /* 0x000fc80000011604 */
[----:B------:R-:W-:-:S05]  /*79f0*/  LOP3.LUT R5, R0, R5, RZ, 0xfc, !PT ;  /* 0x0000000500057212 */ /* 0x000fca00078efcff */
[----:B------:R-:W-:Y:S01]  /*7a00*/  STG.E.U8 desc[UR36][R2.64], R5 ;  /* 0x0000000502007986 */ /* 0x000fe2000c101124 */
[----:B------:R-:W-:Y:S05]  /*7a10*/  EXIT ;  /* 0x000000000000794d */ /* 0x000fea0003800000 */
.L_x_12159:
[----:B------:R-:W0:Y:S02]  /*7a20*/  I2F.S16 R0, R18 ;  /* 0x0000001200007306 */ /* 0x000e240000101400 */
[----:B0-----:R-:W-:-:S05]  /*7a30*/  F2FP.BF16.F32.PACK_AB R0, RZ, R0 ;  /* 0x00000000ff00723e */ /* 0x001fca00000010ff */
[----:B------:R-:W-:Y:S01]  /*7a40*/  STG.E.U16 desc[UR36][R2.64], R0 ;  /* 0x0000000002007986 */ /* 0x000fe2000c101524 */
[----:B------:R-:W-:Y:S05]  /*7a50*/  EXIT ;  /* 0x000000000000794d */ /* 0x000fea0003800000 */
.L_x_12156:
        /* <DEDUP_REMOVED lines=10> */
.L_x_12168:
        /* <DEDUP_REMOVED lines=17> */
.L_x_12171:
[----:B------:R-:W-:-:S04]  /*7c10*/  LOP3.LUT R0, R7, 0x80000000, RZ, 0xc0, !PT ;  /* 0x8000000007007812 */ /* 0x000fc800078ec0ff */
[----:B------:R-:W-:-:S04]  /*7c20*/  SHF.R.U32.HI R5, RZ, 0x18, R0 ;  /* 0x00000018ff057819 */ /* 0x000fc80000011600 */
[----:B------:R-:W-:-:S04]  /*7c30*/  LOP3.LUT R4, R4, R5, RZ, 0xfc, !PT ;  /* 0x0000000504047212 */ /* 0x000fc800078efcff */
[----:B------:R-:W-:-:S07]  /*7c40*/  PRMT R0, R4, 0x7610, R0 ;  /* 0x0000761004007816 */ /* 0x000fce0000000000 */
.L_x_12170:
[----:B------:R-:W-:Y:S05]  /*7c50*/  BSYNC B0 ;  /* 0x0000000000007941 */ /* 0x000fea0003800000 */
.L_x_12169:
[----:B------:R-:W-:Y:S01]  /*7c60*/  STG.E.U8 desc[UR36][R2.64], R0 ;  /* 0x0000000002007986 */ /* 0x000fe2000c101124 */
[----:B------:R-:W-:Y:S05]  /*7c70*/  EXIT ;  /* 0x000000000000794d */ /* 0x000fea0003800000 */
.L_x_12167:
        /* <DEDUP_REMOVED lines=17> */
.L_x_12174:
[----:B------:R-:W-:-:S04]  /*7d90*/  LOP3.LUT R0, R7, 0x80000000, RZ, 0xc0, !PT ;  /* 0x8000000007007812 */ /* 0x000fc800078ec0ff */
[----:B------:R-:W-:-:S04]  /*7da0*/  SHF.R.U32.HI R5, RZ, 0x18, R0 ;  /* 0x00000018ff057819 */ /* 0x000fc80000011600 */
[----:B------:R-:W-:-:S04]  /*7db0*/  LOP3.LUT R4, R4, R5, RZ, 0xfc, !PT ;  /* 0x0000000504047212 */ /* 0x000fc800078efcff */
[----:B------:R-:W-:-:S07]  /*7dc0*/  PRMT R0, R4, 0x7610, R0 ;  /* 0x0000761004007816 */ /* 0x000fce0000000000 */
.L_x_12173:
[----:B------:R-:W-:Y:S05]  /*7dd0*/  BSYNC B0 ;  /* 0x0000000000007941 */ /* 0x000fea0003800000 */
.L_x_12172:
[----:B------:R-:W-:Y:S01]  /*7de0*/  STG.E.U8 desc[UR36][R2.64], R0 ;  /* 0x0000000002007986 */ /* 0x000fe2000c101124 */
[----:B------:R-:W-:Y:S05]  /*7df0*/  EXIT ;  /* 0x000000000000794d */ /* 0x000fea0003800000 */
.L_x_12166:
        /* <DEDUP_REMOVED lines=22> */
.L_x_12149:
        /* <DEDUP_REMOVED lines=16> */
.L_x_12177:
[----:B------:R-:W-:Y:S05]  /*8060*/  EXIT ;  /* 0x000000000000794d */ /* 0x000fea0003800000 */
.L_x_12176:
[----:B------:R-:W-:-:S04]  /*8070*/  PRMT R4, R18, 0x9910, RZ ;  /* 0x0000991012047816 */ /* 0x000fc800000000ff */
[----:B------:R-:W-:-:S05]  /*8080*/  SHF.R.S32.HI R5, RZ, 0x1f, R4 ;  /* 0x0000001fff057819 */ /* 0x000fca0000011404 */
[----:B------:R-:W-:Y:S01]  /*8090*/  STG.E.64 desc[UR36][R2.64], R4 ;  /* 0x0000000402007986 */ /* 0x000fe2000c101b24 */
[----:B------:R-:W-:Y:S05]  /*80a0*/  EXIT ;  /* 0x000000000000794d */ /* 0x000fea0003800000 */
.L_x_12175:
[----:B------:R-:W-:-:S05]  /*80b0*/  PRMT R5, R18, 0x9910, RZ ;  /* 0x0000991012057816 */ /* 0x000fca00000000ff */
[----:B------:R-:W-:Y:S01]  /*80c0*/  STG.E desc[UR36][R2.64], R5 ;  /* 0x0000000502007986 */ /* 0x000fe2000c101924 */
[----:B------:R-:W-:Y:S05]  /*80d0*/  EXIT ;  /* 0x000000000000794d */ /* 0x000fea0003800000 */
        .weak           $__internal_29_$__cuda_sm20_dblrcp_rn_slowpath_v3
        .type           $__internal_29_$__cuda_sm20_dblrcp_rn_slowpath_v3,@function
        .size           $__internal_29_$__cuda_sm20_dblrcp_rn_slowpath_v3,(.L_x_71471 - $__internal_29_$__cuda_sm20_dblrcp_rn_slowpath_v3)
$__internal_29_$__cuda_sm20_dblrcp_rn_slowpath_v3:
        /* <DEDUP_REMOVED lines=25> */
.L_x_12181:
        /* <DEDUP_REMOVED lines=10> */
.L_x_12179:
[----:B------:R-:W-:Y:S01]  /*8310*/  LOP3.LUT R9, R5, 0x80000, RZ, 0xfc, !PT ;  /* 0x0008000005097812 */ /* 0x000fe200078efcff */
[----:B------:R-:W-:-:S07]  /*8320*/  IMAD.MOV.U32 R8, RZ, RZ, R4 ;  /* 0x000000ffff087224 */ /* 0x000fce00078e0004 */
.L_x_12180:
[----:B------:R-:W-:Y:S05]  /*8330*/  BSYNC B2 ;  /* 0x0000000000027941 */ /* 0x000fea0003800000 */
.L_x_12178:
[----:B------:R-:W-:-:S04]  /*8340*/  IMAD.MOV.U32 R13, RZ, RZ, 0x0 ;  /* 0x00000000ff0d7424 */ /* 0x000fc800078e00ff */
[----:B------:R-:W-:Y:S05]  /*8350*/  RET.REL.NODEC R12 `(_ZN2at6native27unrolled_elementwise_kernelIZNS0_50_GLOBAL__N__2680c7bb_12_PowKernel_cu_140f0503_289629pow_tensor_scalar_kernel_implIssEEvRNS_18TensorIteratorBaseET0_EUlsE1_St5arrayIPcLm2EELi4E23TrivialOffsetCalculatorILi1EjESC_NS0_6memory12LoadWithCastILi1EEENSD_13StoreWithCastILi1EEEEEviT_S6_T2_T3_T4_T5_) ;  /* 0xffffff7c0c287950 */ /* 0x000fea0003c3ffff */
.L_x_12182:
        /* <DEDUP_REMOVED lines=10> */
.L_x_71471:


//--------------------- .text._ZN2at6native18elementwise_kernelILi128ELi4EZNS0_22gpu_kernel_impl_nocastIZNS0_50_GLOBAL__N__2680c7bb_12_PowKernel_cu_140f0503_289629pow_tensor_scalar_kernel_implIssEEvRNS_18TensorIteratorBaseET0_EUlsE1_EEvS6_RKT_EUliE_EEviT1_ --------------------------
	.section	.text._ZN2at6native18elementwise_kernelILi128ELi4EZNS0_22gpu_kernel_impl_nocastIZNS0_50_GLOBAL__N__2680c7bb_12_PowKernel_cu_140f0503_289629pow_tensor_scalar_kernel_implIssEEvRNS_18TensorIteratorBaseET0_EUlsE1_EEvS6_RKT_EUliE_EEviT1_,"ax",@progbits
	.align	128
        .global         _ZN2at6native18elementwise_kernelILi128ELi4EZNS0_22gpu_kernel_impl_nocastIZNS0_50_GLOBAL__N__2680c7bb_12_PowKernel_cu_140f0503_289629pow_tensor_scalar_kernel_implIssEEvRNS_18TensorIteratorBaseET0_EUlsE1_EEvS6_RKT_EUliE_EEviT1_
        .type           _ZN2at6native18elementwise_kernelILi128ELi4EZNS0_22gpu_kernel_impl_nocastIZNS0_50_GLOBAL__N__2680c7bb_12_PowKernel_cu_140f0503_289629pow_tensor_scalar_kernel_implIssEEvRNS_18TensorIteratorBaseET0_EUlsE1_EEvS6_RKT_EUliE_EEviT1_,@function
        .size           _ZN2at6native18elementwise_kernelILi128ELi4EZNS0_22gpu_kernel_impl_nocastIZNS0_50_GLOBAL__N__2680c7bb_12_PowKernel_cu_140f0503_289629pow_tensor_scalar_kernel_implIssEEvRNS_18TensorIteratorBaseET0_EUlsE1_EEvS6_RKT_EUliE_EEviT1_,(.L_x_71472 - _ZN2at6native18elementwise_kernelILi128ELi4EZNS0_22gpu_kernel_impl_nocastIZNS0_50_GLOBAL__N__2680c7bb_12_PowKernel_cu_140f0503_289629pow_tensor_scalar_kernel_implIssEEvRNS_18TensorIteratorBaseET0_EUlsE1_EEvS6_RKT_EUliE_EEviT1_)
        .other          _ZN2at6native18elementwise_kernelILi128ELi4EZNS0_22gpu_kernel_impl_nocastIZNS0_50_GLOBAL__N__2680c7bb_12_PowKernel_cu_140f0503_289629pow_tensor_scalar_kernel_implIssEEvRNS_18TensorIteratorBaseET0_EUlsE1_EEvS6_RKT_EUliE_EEviT1_,@"STO_CUDA_ENTRY STV_DEFAULT"
_ZN2at6native18elementwise_kernelILi128ELi4EZNS0_22gpu_kernel_impl_nocastIZNS0_50_GLOBAL__N__2680c7bb_12_PowKernel_cu_140f0503_289629pow_tensor_scalar_kernel_implIssEEvRNS_18TensorIteratorBaseET0_EUlsE1_EEvS6_RKT_EUliE_EEviT1_:
.text._ZN2at6native18elementwise_kernelILi128ELi4EZNS0_22gpu_kernel_impl_nocastIZNS0_50_GLOBAL__N__2680c7bb_12_PowKernel_cu_140f0503_289629pow_tensor_scalar_kernel_implIssEEvRNS_18TensorIteratorBaseET0_EUlsE1_EEvS6_RKT_EUliE_EEviT1_:
        /* <DEDUP_REMOVED lines=311> */
.L_x_12185:
        /* <DEDUP_REMOVED lines=8> */
[----:B--2---:R-:W-:-:S05]  /*13f0*/  PRMT R14, R12, 0x9910, RZ ;  /* 0x000099100c0e7816 */ /* 0x004fca00000000ff */
[----:B------:R-:W-:-:S06]  /*1400*/  IMAD R14, R14, R14, RZ ;  /* 0x0000000e0e0e7224 */ /* 0x000fcc00078e02ff */
[----:B------:R-:W0:Y:S08]  /*1410*/  I2F.F64 R14, R14 ;  /* 0x0000000e000e7312 */ /* 0x000e300000201c00 */
        /* <DEDUP_REMOVED lines=12> */
[----:B------:R-:W-:Y:S05]  /*14e0*/  CALL.REL.NOINC `($__internal_30_$__cuda_sm20_dblrcp_rn_slowpath_v3) ;  /* 0x0000003c00ec7944 */ /* 0x000fea0003c00000 */
[----:B------:R-:W-:Y:S02]  /*14f0*/  MOV R8, R10 ;  /* 0x0000000a00087202 */ /* 0x000fe40000000f00 */
[----:B------:R-:W-:-:S07]  /*1500*/  MOV R9, R11 ;  /* 0x0000000b00097202 */ /* 0x000fce0000000f00 */
.L_x_12187:
[----:B------:R-:W-:Y:S05]  /*1510*/  BSYNC B1 ;  /* 0x0000000000017941 */ /* 0x000fea0003800000 */
.L_x_12186:
[----:B------:R-:W0:Y:S01]  /*1520*/  F2I.F64.TRUNC R9, R8 ;  /* 0x0000000800097311 */ /* 0x000e22000030d100 */
[----:B------:R-:W-:-:S05]  /*1530*/  IMAD R0, R5, 0x200, R0 ;  /* 0x0000020005007824 */ /* 0x000fca00078e0200 */
[----:B------:R-:W-:Y:S01]  /*1540*/  IADD3 R3, R0, 0x80, RZ ;  /* 0x0000008000037810 */ /* 0x000fe20007ffe0ff */
[----:B0-----:R0:W-:Y:S06]  /*1550*/  STG.E.U16 desc[UR4][R6.64], R9 ;  /* 0x0000000906007986 */ /* 0x0011ec000c101504 */
.L_x_12184:
[----:B------:R-:W-:Y:S05]  /*1560*/  BSYNC B0 ;  /* 0x0000000000007941 */ /* 0x000fea0003800000 */
.L_x_12183:
        /* <DEDUP_REMOVED lines=9> */
[----:B------:R-:W-:Y:S01]  /*1600*/  MOV R2, RZ ;  /* 0x000000ff00027202 */ /* 0x000fe20000000f00 */
[----:B------:R-:W-:Y:S01]  /*1610*/  ULDC.64 UR6, c[0x0][0x220] ;  /* 0x0000880000067ab9 */ /* 0x000fe20000000a00 */
[----:B------:R-:W-:-:S03]  /*1620*/  ISETP.NE.AND P0, PT, R4, 0x1, PT ;  /* 0x000000010400780c */ /* 0x000fc60003f05270 */
        /* <DEDUP_REMOVED lines=294> */
.L_x_12190:
        /* <DEDUP_REMOVED lines=23> */
[----:B------:R-:W-:Y:S05]  /*2a00*/  CALL.REL.NOINC `($__internal_30_$__cuda_sm20_dblrcp_rn_slowpath_v3) ;  /* 0x0000002800a47944 */ /* 0x000fea0003c00000 */
[----:B------:R-:W-:Y:S02]  /*2a10*/  MOV R8, R10 ;  /* 0x0000000a00087202 */ /* 0x000fe40000000f00 */
[----:B------:R-:W-:-:S07]  /*2a20*/  MOV R9, R11 ;  /* 0x0000000b00097202 */ /* 0x000fce0000000f00 */
.L_x_12192:
[----:B------:R-:W-:Y:S05]  /*2a30*/  BSYNC B1 ;  /* 0x0000000000017941 */ /* 0x000fea0003800000 */
.L_x_12191:
[----:B------:R-:W0:Y:S01]  /*2a40*/  F2I.F64.TRUNC R9, R8 ;  /* 0x0000000800097311 */ /* 0x000e22000030d100 */
[----:B------:R-:W-:Y:S01]  /*2a50*/  VIADD R3, R3, 0x80 ;  /* 0x0000008003037836 */ /* 0x000fe20000000000 */
[----:B0-----:R1:W-:Y:S06]  /*2a60*/  STG.E.U16 desc[UR4][R4.64], R9 ;  /* 0x0000000904007986 */ /* 0x0013ec000c101504 */
.L_x_12189:
[----:B------:R-:W-:Y:S05]  /*2a70*/  BSYNC B0 ;  /* 0x0000000000007941 */ /* 0x000fea0003800000 */
.L_x_12188:
        /* <DEDUP_REMOVED lines=306> */
.L_x_12195:
        /* <DEDUP_REMOVED lines=26> */
.L_x_12197:
[----:B------:R-:W-:Y:S05]  /*3f40*/  BSYNC B1 ;  /* 0x0000000000017941 */ /* 0x000fea0003800000 */
.L_x_12196:
[----:B------:R-:W0:Y:S01]  /*3f50*/  F2I.F64.TRUNC R9, R8 ;  /* 0x0000000800097311 */ /* 0x000e22000030d100 */
[----:B------:R-:W-:Y:S01]  /*3f60*/  IADD3 R3, R3, 0x80, RZ ;  /* 0x0000008003037810 */ /* 0x000fe20007ffe0ff */
[----:B0-----:R2:W-:Y:S06]  /*3f70*/  STG.E.U16 desc[UR4][R4.64], R9 ;  /* 0x0000000904007986 */ /* 0x0015ec000c101504 */
.L_x_12194:
[----:B------:R-:W-:Y:S05]  /*3f80*/  BSYNC B0 ;  /* 0x0000000000007941 */ /* 0x000fea0003800000 */
.L_x_12193:
[----:B------:R-:W-:Y:S02]  /*3f90*/  ULDC UR6, c[0x0][0x210] ;  /* 0x0000840000067ab9 */ /* 0x000fe40000000800 */
[----:B------:R-:W-:-:S13]  /*3fa0*/  ISETP.GE.AND P0, PT, R3, UR6, PT ;  /* 0x0000000603007c0c */ /* 0x000fda000bf06270 */
[----:B------:R-:W-:Y:S05]  /*3fb0*/  @P0 EXIT ;  /* 0x000000000000094d */ /* 0x000fea0003800000 */
[----:B-12---:R-:W1:Y:S01]  /*3fc0*/  LDC R4, c[0x0][0x218] ;  /* 0x00008600ff047b82 */ /* 0x006e620000000800 */
[----:B------:R-:W-:Y:S01]  /*3fd0*/  HFMA2.MMA R5, -RZ, RZ, 0, 0 ;  /* 0x00000000ff057435 */ /* 0x000fe200000001ff */
[----:B------:R-:W-:Y:S01]  /*3fe0*/  IMAD.MOV.U32 R0, RZ, RZ, RZ ;  /* 0x000000ffff007224 */ /* 0x000fe200078e00ff */
        /* <DEDUP_REMOVED lines=299> */
.L_x_12198:
        /* <DEDUP_REMOVED lines=10> */
[----:B------:R-:W1:Y:S08]  /*5340*/  I2F.F64 R12, R12 ;  /* 0x0000000c000c7312 */ /* 0x000e700000201c00 */
        /* <DEDUP_REMOVED lines=14> */
[----:B------:R-:W-:Y:S05]  /*5430*/  CALL.REL.NOINC `($__internal_30_$__cuda_sm20_dblrcp_rn_slowpath_v3) ;  /* 0x0000000000187944 */ /* 0x000fea0003c00000 */
[----:B------:R-:W-:Y:S02]  /*5440*/  MOV R6, R10 ;  /* 0x0000000a00067202 */ /* 0x000fe40000000f00 */
[----:B------:R-:W-:-:S07]  /*5450*/  MOV R7, R11 ;  /* 0x0000000b00077202 */ /* 0x000fce0000000f00 */
.L_x_12200:
[----:B------:R-:W-:Y:S05]  /*5460*/  BSYNC B0 ;  /* 0x0000000000007941 */ /* 0x000fea0003800000 */
.L_x_12199:
[----:B------:R-:W0:Y:S02]  /*5470*/  F2I.F64.TRUNC R7, R6 ;  /* 0x0000000600077311 */ /* 0x000e24000030d100 */
[----:B0-----:R-:W-:Y:S01]  /*5480*/  STG.E.U16 desc[UR4][R4.64], R7 ;  /* 0x0000000704007986 */ /* 0x001fe2000c101504 */
[----:B------:R-:W-:Y:S05]  /*5490*/  EXIT ;  /* 0x000000000000794d */ /* 0x000fea0003800000 */
        .weak           $__internal_30_$__cuda_sm20_dblrcp_rn_slowpath_v3
        .type           $__internal_30_$__cuda_sm20_dblrcp_rn_slowpath_v3,@function
        .size           $__internal_30_$__cuda_sm20_dblrcp_rn_slowpath_v3,(.L_x_71472 - $__internal_30_$__cuda_sm20_dblrcp_rn_slowpath_v3)
$__internal_30_$__cuda_sm20_dblrcp_rn_slowpath_v3:
        /* <DEDUP_REMOVED lines=26> */
.L_x_12204:
        /* <DEDUP_REMOVED lines=10> */
.L_x_12202:
[----:B------:R-:W-:Y:S02]  /*56e0*/  LOP3.LUT R11, R9, 0x80000, RZ, 0xfc, !PT ;  /* 0x00080000090b7812 */ /* 0x000fe400078efcff */
[----:B------:R-:W-:-:S07]  /*56f0*/  MOV R10, R8 ;  /* 0x00000008000a7202 */ /* 0x000fce0000000f00 */
.L_x_12203:
[----:B------:R-:W-:Y:S05]  /*5700*/  BSYNC B2 ;  /* 0x0000000000027941 */ /* 0x000fea0003800000 */
.L_x_12201:
[----:B------:R-:W-:Y:S01]  /*5710*/  HFMA2.MMA R9, -RZ, RZ, 0, 0 ;  /* 0x00000000ff097435 */ /* 0x000fe200000001ff */
[----:B------:R-:W-:-:S05]  /*5720*/  MOV R8, R2 ;  /* 0x0000000200087202 */ /* 0x000fca0000000f00 */
[----:B------:R-:W-:Y:S05]  /*5730*/  RET.REL.NODEC R8 `(_ZN2at6native18elementwise_kernelILi128ELi4EZNS0_22gpu_kernel_impl_nocastIZNS0_50_GLOBAL__N__2680c7bb_12_PowKernel_cu_140f0503_289629pow_tensor_scalar_kernel_implIssEEvRNS_18TensorIteratorBaseET0_EUlsE1_EEvS6_RKT_EUliE_EEviT1_) ;  /* 0xffffffa808307950 */ /* 0x000fea0003c3ffff */
.L_x_12205:
        /* <DEDUP_REMOVED lines=12> */
.L_x_71472:


//--------------------- .text._ZN2at6native27unrolled_elementwise_kernelIZNS0_50_GLOBAL__N__2680c7bb_12_PowKernel_cu_140f0503_289629pow_tensor_scalar_kernel_implIssEEvRNS_18TensorIteratorBaseET0_EUlsE1_St5arrayIPcLm2EELi4E23TrivialOffsetCalculatorILi1EjESC_NS0_6memory15LoadWithoutCastENSD_16StoreWithoutCastEEEviT_S6_T2_T3_T4_T5_ --------------------------
	.section	.text._ZN2at6native27unrolled_elementwise_kernelIZNS0_50_GLOBAL__N__2680c7bb_12_PowKernel_cu_140f0503_289629pow_tensor_scalar_kernel_implIssEEvRNS_18TensorIteratorBaseET0_EUlsE1_St5arrayIPcLm2EELi4E23TrivialOffsetCalculatorILi1EjESC_NS0_6memory15LoadWithoutCastENSD_16StoreWithoutCastEEEviT_S6_T2_T3_T4_T5_,"ax",@progbits
	.align	128
        .global         _ZN2at6native27unrolled_elementwise_kernelIZNS0_50_GLOBAL__N__2680c7bb_12_PowKernel_cu_140f0503_289629pow_tensor_scalar_kernel_implIssEEvRNS_18TensorIteratorBaseET0_EUlsE1_St5arrayIPcLm2EELi4E23TrivialOffsetCalculatorILi1EjESC_NS0_6memory15LoadWithoutCastENSD_16StoreWithoutCastEEEviT_S6_T2_T3_T4_T5_
        .type           _ZN2at6native27unrolled_elementwise_kernelIZNS0_50_GLOBAL__N__2680c7bb_12_PowKernel_cu_140f0503_289629pow_tensor_scalar_kernel_implIssEEvRNS_18TensorIteratorBaseET0_EUlsE1_St5arrayIPcLm2EELi4E23TrivialOffsetCalculatorILi1EjESC_NS0_6memory15LoadWithoutCastENSD_16StoreWithoutCastEEEviT_S6_T2_T3_T4_T5_,@function
        .size           _ZN2at6native27unrolled_elementwise_kernelIZNS0_50_GLOBAL__N__2680c7bb_12_PowKernel_cu_140f0503_289629pow_tensor_scalar_kernel_implIssEEvRNS_18TensorIteratorBaseET0_EUlsE1_St5arrayIPcLm2EELi4E23TrivialOffsetCalculatorILi1EjESC_NS0_6memory15LoadWithoutCastENSD_16StoreWithoutCastEEEviT_S6_T2_T3_T4_T5_,(.L_x_71473 - _ZN2at6native27unrolled_elementwise_kernelIZNS0_50_GLOBAL__N__2680c7bb_12_PowKernel_cu_140f0503_289629pow_tensor_scalar_kernel_implIssEEvRNS_18TensorIteratorBaseET0_EUlsE1_St5arrayIPcLm2EELi4E23TrivialOffsetCalculatorILi1EjESC_NS0_6memory15LoadWithoutCastENSD_16StoreWithoutCastEEEviT_S6_T2_T3_T4_T5_)
        .other          _ZN2at6native27unrolled_elementwise_kernelIZNS0_50_GLOBAL__N__2680c7bb_12_PowKernel_cu_140f0503_289629pow_tensor_scalar_kernel_implIssEEvRNS_18TensorIteratorBaseET0_EUlsE1_St5arrayIPcLm2EELi4E23TrivialOffsetCalculatorILi1EjESC_NS0_6memory15LoadWithoutCastENSD_16StoreWithoutCastEEEviT_S6_T2_T3_T4_T5_,@"STO_CUDA_ENTRY STV_DEFAULT"
_ZN2at6native27unrolled_elementwise_kernelIZNS0_50_GLOBAL__N__2680c7bb_12_PowKernel_cu_140f0503_289629pow_tensor_scalar_kernel_implIssEEvRNS_18TensorIteratorBaseET0_EUlsE1_St5arrayIPcLm2EELi4E23TrivialOffsetCalculatorILi1EjESC_NS0_6memory15LoadWithoutCastENSD_16StoreWithoutCastEEEviT_S6_T2_T3_T4_T5_:
.text._ZN2at6native27unrolled_elementwise_kernelIZNS0_50_GLOBAL__N__2680c7bb_12_PowKernel_cu_140f0503_289629pow_tensor_scalar_kernel_implIssEEvRNS_18TensorIteratorBaseET0_EUlsE1_St5arrayIPcLm2EELi4E23TrivialOffsetCalculatorILi1EjESC_NS0_6memory15LoadWithoutCastENSD_16StoreWithoutCastEEEviT_S6_T2_T3_T4_T5_:
[----:B------:R-:W-:Y:S01]  /*0000*/  LDC R1, c[0x0][0x28] ;  /* 0x00000a00ff017b82 */ /* 0x000fe20000000800 */
[----:B------:R-:W0:Y:S07]  /*0010*/  S2R R11, SR_CTAID.X ;  /* 0x00000000000b7919 */ /* 0x000e2e0000002500 */
[----:B------:R-:W0:Y:S01]  /*0020*/  LDC R0, c[0x0][0x210] ;  /* 0x00008400ff007b82 */ /* 0x000e220000000800 */
[----:B------:R-:W-:Y:S01]  /*0030*/  IMAD.MOV.U32 R10, RZ, RZ, RZ ;  /* 0x000000ffff0a7224 */ /* 0x000fe200078e00ff */
        /* <DEDUP_REMOVED lines=13> */
[----:B0-----:R-:W-:Y:S01]  /*0110*/  @!P0 IMAD.WIDE.U32 R6, R15, 0x2, R6 ;  /* 0x000000020f068825 */ /* 0x001fe200078e0006 */
[----:B------:R-:W-:-:S06]  /*0120*/  CS2R R14, SRZ ;  /* 0x00000000000e7805 */ /* 0x000fcc000001ff00 */
[----:B------:R0:W5:Y:S05]  /*0130*/  @!P0 LDG.E.S16 R15, desc[UR4][R6.64] ;  /* 0x00000004060f8981 */ /* 0x00016a000c1e1700 */
[----:B------:R-:W-:Y:S01]  /*0140*/  @!P3 IMAD R21, R11, 0x200, R0 ;  /* 0x000002000b15b824 */ /* 0x000fe200078e0200 */
[----:B------:R-:W2:Y:S01]  /*0150*/  @!P3 LDC.64 R4, c[0x0][0x228] ;  /* 0x00008a00ff04bb82 */ /* 0x000ea20000000a00 */
[----:B------:R-:W-:-:S05]  /*0160*/  @!P3 VIADD R0, R0, 0x80 ;  /* 0x000000800000b836 */ /* 0x000fca0000000000 */
[----:B------:R-:W-:Y:S01]  /*0170*/  ISETP.GE.AND P2, PT, R0, R13, PT ;  /* 0x0000000d0000720c */ /* 0x000fe20003f46270 */
[----:B-1----:R-:W-:-:S05]  /*0180*/  @!P1 IMAD.WIDE.U32 R2, R17, 0x2, R2 ;  /* 0x0000000211029825 */ /* 0x002fca00078e0002 */
[----:B------:R0:W5:Y:S07]  /*0190*/  @!P1 LDG.E.S16 R14, desc[UR4][R2.64] ;  /* 0x00000004020e9981 */ /* 0x00016e000c1e1700 */
[----:B------:R-:W1:Y:S01]  /*01a0*/  @!P2 LDC.64 R8, c[0x0][0x228] ;  /* 0x00008a00ff08ab82 */ /* 0x000e620000000a00 */
[----:B------:R-:W-:Y:S01]  /*01b0*/  @!P2 LEA R19, R11, R0, 0x9 ;  /* 0x000000000b13a211 */ /* 0x000fe200078e48ff */
[----:B------:R-:W-:Y:S01]  /*01c0*/  HFMA2.MMA R0, -RZ, RZ, 0, 0 ;  /* 0x00000000ff007435 */ /* 0x000fe200000001ff */
[----:B--2---:R-:W-:-:S05]  /*01d0*/  @!P3 IMAD.WIDE.U32 R4, R21, 0x2, R4 ;  /* 0x000000021504b825 */ /* 0x004fca00078e0004 */
[----:B------:R0:W5:Y:S01]  /*01e0*/  @!P3 LDG.E.S16 R10, desc[UR4][R4.64] ;  /* 0x00000004040ab981 */ /* 0x000162000c1e1700 */
[----:B-1----:R-:W-:-:S05]  /*01f0*/  @!P2 IMAD.WIDE.U32 R8, R19, 0x2, R8 ;  /* 0x000000021308a825 */ /* 0x002fca00078e0008 */
[----:B------:R0:W5:Y:S01]  /*0200*/  @!P2 LDG.E.S16 R0, desc[UR4][R8.64] ;  /* 0x000000040800a981 */ /* 0x000162000c1e1700 */
[----:B------:R-:W-:Y:S04]  /*0210*/  BSSY B0, `(.L_x_12206) ;  /* 0x0000014000007945 */ /* 0x000fe80003800000 */
[----:B------:R-:W-:Y:S05]  /*0220*/  @P0 BRA `(.L_x_12207) ;  /* 0x0000000000480947 */ /* 0x000fea0003800000 */
[----:B0----5:R-:W-:Y:S01]  /*0230*/  IMAD R2, R15, R15, RZ ;  /* 0x0000000f0f027224 */ /* 0x021fe200078e02ff */
[----:B------:R-:W-:Y:S05]  /*0240*/  BSSY B1, `(.L_x_12208) ;  /* 0x000000f000017945 */ /* 0x000fea0003800000 */
        /* <DEDUP_REMOVED lines=13> */
[----:B------:R-:W-:Y:S05]  /*0320*/  CALL.REL.NOINC `($__internal_31_$__cuda_sm20_dblrcp_rn_slowpath_v3) ;  /* 0x00000004008c7944 */ /* 0x000fea0003c00000 */
.L_x_12209:
[----:B------:R-:W-:Y:S05]  /*0330*/  BSYNC B1 ;  /* 0x0000000000017941 */ /* 0x000fea0003800000 */
.L_x_12208:
[----:B------:R1:W2:Y:S02]  /*0340*/  F2I.F64.TRUNC R15, R6 ;  /* 0x00000006000f7311 */ /* 0x0002a4000030d100 */
.L_x_12207:
[----:B------:R-:W-:Y:S05]  /*0350*/  BSYNC B0 ;  /* 0x0000000000007941 */ /* 0x000fea0003800000 */
.L_x_12206:
[----:B------:R-:W-:Y:S01]  /*0360*/  IADD3 R16, R12, 0x80, RZ ;  /* 0x000000800c107810 */ /* 0x000fe20007ffe0ff */
[----:B------:R-:W-:Y:S03]  /*0370*/  BSSY B0, `(.L_x_12210) ;  /* 0x0000015000007945 */ /* 0x000fe60003800000 */
[----:B------:R-:W-:-:S13]  /*0380*/  ISETP.GE.AND P1, PT, R16, R13, PT ;  /* 0x0000000d1000720c */ /* 0x000fda0003f26270 */
[----:B------:R-:W-:Y:S05]  /*0390*/  @P1 BRA `(.L_x_12211) ;  /* 0x0000000000481947 */ /* 0x000fea0003800000 */
[----:B0----5:R-:W-:Y:S01]  /*03a0*/  IMAD R2, R14, R14, RZ ;  /* 0x0000000e0e027224 */ /* 0x021fe200078e02ff */
[----:B------:R-:W-:Y:S05]  /*03b0*/  BSSY B1, `(.L_x_12212) ;  /* 0x000000f000017945 */ /* 0x000fea0003800000 */
[----:B------:R-:W0:Y:S08]  /*03c0*/  I2F.F64 R2, R2 ;  /* 0x0000000200027312 */ /* 0x000e300000201c00 */
[----:B0-----:R-:W1:Y:S01]  /*03d0*/  MUFU.RCP64H R5, R3 ;  /* 0x0000000300057308 */ /* 0x001e620000001800 */
[----:B------:R-:W-:-:S05]  /*03e0*/  VIADD R4, R3, 0x300402 ;  /* 0x0030040203047836 */ /* 0x000fca0000000000 */
[----:B------:R-:W-:Y:S01]  /*03f0*/  FSETP.GEU.AND P1, PT, |R4|, 5.8789094863358348022e-39, PT ;  /* 0x004004020400780b */ /* 0x000fe20003f2e200 */
[----:B-1----:R-:W-:-:S08]  /*0400*/  DFMA R6, -R2, R4, 1 ;  /* 0x3ff000000206742b */ /* 0x002fd00000000104 */
        /* <DEDUP_REMOVED lines=8> */
[----:B--2---:R-:W-:Y:S05]  /*0490*/  CALL.REL.NOINC `($__internal_31_$__cuda_sm20_dblrcp_rn_slowpath_v3) ;  /* 0x0000000400307944 */ /* 0x004fea0003c00000 */
.L_x_12213:
[----:B------:R-:W-:Y:S05]  /*04a0*/  BSYNC B1 ;  /* 0x0000000000017941 */ /* 0x000fea0003800000 */
.L_x_12212:
[----:B------:R3:W4:Y:S02]  /*04b0*/  F2I.F64.TRUNC R14, R6 ;  /* 0x00000006000e7311 */ /* 0x000724000030d100 */
.L_x_12211:
[----:B------:R-:W-:Y:S05]  /*04c0*/  BSYNC B0 ;  /* 0x0000000000007941 */ /* 0x000fea0003800000 */
.L_x_12210:
[----:B0-----:R-:W-:Y:S01]  /*04d0*/  IADD3 R2, R12, 0x100, RZ ;  /* 0x000001000c027810 */ /* 0x001fe20007ffe0ff */
[----:B------:R-:W-:Y:S03]  /*04e0*/  BSSY B0, `(.L_x_12214) ;  /* 0x0000015000007945 */ /* 0x000fe60003800000 */
[----:B------:R-:W-:-:S13]  /*04f0*/  ISETP.GE.AND P1, PT, R2, R13, PT ;  /* 0x0000000d0200720c */ /* 0x000fda0003f26270 */
[----:B------:R-:W-:Y:S05]  /*0500*/  @P1 BRA `(.L_x_12215) ;  /* 0x0000000000481947 */ /* 0x000fea0003800000 */
[----:B-----5:R-:W-:Y:S01]  /*0510*/  IMAD R2, R10, R10, RZ ;  /* 0x0000000a0a027224 */ /* 0x020fe200078e02ff */
[----:B------:R-:W-:Y:S05]  /*0520*/  BSSY B1, `(.L_x_12216) ;  /* 0x000000f000017945 */ /* 0x000fea0003800000 */
[----:B------:R-:W0:Y:S08]  /*0530*/  I2F.F64 R2, R2 ;  /* 0x0000000200027312 */ /* 0x000e300000201c00 */
[----:B0-----:R-:W1:Y:S01]  /*0540*/  MUFU.RCP64H R5, R3 ;  /* 0x0000000300057308 */ /* 0x001e620000001800 */
[----:B------:R-:W-:-:S05]  /*0550*/  VIADD R4, R3, 0x300402 ;  /* 0x0030040203047836 */ /* 0x000fca0000000000 */
[----:B------:R-:W-:Y:S01]  /*0560*/  FSETP.GEU.AND P1, PT, |R4|, 5.8789094863358348022e-39, PT ;  /* 0x004004020400780b */ /* 0x000fe20003f2e200 */
[----:B-1-3--:R-:W-:-:S08]  /*0570*/  DFMA R6, -R2, R4, 1 ;  /* 0x3ff000000206742b */ /* 0x00afd00000000104 */
        /* <DEDUP_REMOVED lines=8> */
[----:B--2-4-:R-:W-:Y:S05]  /*0600*/  CALL.REL.NOINC `($__internal_31_$__cuda_sm20_dblrcp_rn_slowpath_v3) ;  /* 0x0000000000d47944 */ /* 0x014fea0003c00000 */
.L_x_12217:
[----:B------:R-:W-:Y:S05]  /*0610*/  BSYNC B1 ;  /* 0x0000000000017941 */ /* 0x000fea0003800000 */
.L_x_12216:
[----:B------:R0:W1:Y:S02]  /*0620*/  F2I.F64.TRUNC R10, R6 ;  /* 0x00000006000a7311 */ /* 0x000064000030d100 */
.L_x_12215:
[----:B------:R-:W-:Y:S05]  /*0630*/  BSYNC B0 ;  /* 0x0000000000007941 */ /* 0x000fea0003800000 */
.L_x_12214:
[----:B------:R-:W-:Y:S01]  /*0640*/  IADD3 R2, R12, 0x180, RZ ;  /* 0x000001800c027810 */ /* 0x000fe20007ffe0ff */
        /* <DEDUP_REMOVED lines=19> */
.L_x_12221:
[----:B------:R-:W-:Y:S05]  /*0780*/  BSYNC B1 ;  /* 0x0000000000017941 */ /* 0x000fea0003800000 */
.L_x_12220:
[----:B------:R0:W1:Y:S02]  /*0790*/  F2I.F64.TRUNC R7, R6 ;  /* 0x0000000600077311 */ /* 0x000064000030d100 */
.L_x_12219:
[----:B------:R-:W-:Y:S05]  /*07a0*/  BSYNC B0 ;  /* 0x0000000000007941 */ /* 0x000fea0003800000 */
.L_x_12218:
[----:B-----5:R-:W2:Y:S01]  /*07b0*/  @!P0 S2R R0, SR_TID.X ;  /* 0x0000000000008919 */ /* 0x020ea20000002100 */
[----:B------:R-:W3:Y:S01]  /*07c0*/  @!P0 LDC.64 R2, c[0x0][0x220] ;  /* 0x00008800ff028b82 */ /* 0x000ee20000000a00 */
[----:B------:R-:W-:Y:S01]  /*07d0*/  @!P0 MOV R12, R16 ;  /* 0x00000010000c8202 */ /* 0x000fe20000000f00 */
[----:B------:R-:W-:Y:S03]  /*07e0*/  BSSY B0, `(.L_x_12222) ;  /* 0x0000010000007945 */ /* 0x000fe60003800000 */
[----:B------:R-:W-:Y:S01]  /*07f0*/  ISETP.GE.AND P1, PT, R12, R13, PT ;  /* 0x0000000d0c00720c */ /* 0x000fe20003f26270 */
[----:B--2---:R-:W-:-:S04]  /*0800*/  @!P0 IMAD R5, R11, 0x200, R0 ;  /* 0x000002000b058824 */ /* 0x004fc800078e0200 */
[----:B---3--:R-:W-:-:S05]  /*0810*/  @!P0 IMAD.WIDE.U32 R2, R5, 0x2, R2 ;  /* 0x0000000205028825 */ /* 0x008fca00078e0002 */
[----:B------:R2:W-:Y:S03]  /*0820*/  @!P0 STG.E.U16 desc[UR4][R2.64], R15 ;  /* 0x0000000f02008986 */ /* 0x0005e6000c101504 */
[----:B------:R-:W-:Y:S05]  /*0830*/  @P1 BRA `(.L_x_12223) ;  /* 0x0000000000281947 */ /* 0x000fea0003800000 */
[----:B------:R-:W3:Y:S01]  /*0840*/  LDC.64 R4, c[0x0][0x220] ;  /* 0x00008800ff047b82 */ /* 0x000ee20000000a00 */
[----:B--2---:R-:W-:Y:S01]  /*0850*/  IMAD R3, R11, 0x200, R12 ;  /* 0x000002000b037824 */ /* 0x004fe200078e020c */
[----:B------:R-:W-:-:S04]  /*0860*/  IADD3 R12, R12, 0x80, RZ ;  /* 0x000000800c0c7810 */ /* 0x000fc80007ffe0ff */
[----:B------:R-:W-:-:S13]  /*0870*/  ISETP.GE.AND P0, PT, R12, R13, PT ;  /* 0x0000000d0c00720c */ /* 0x000fda0003f06270 */
[----:B------:R-:W-:Y:S02]  /*0880*/  @!P0 IMAD R9, R11, 0x200, R12 ;  /* 0x000002000b098824 */ /* 0x000fe400078e020c */
[----:B------:R-:W-:Y:S02]  /*0890*/  @!P0 VIADD R12, R12, 0x80 ;  /* 0x000000800c0c8836 */ /* 0x000fe40000000000 */
[----:B---3--:R-:W-:-:S04]  /*08a0*/  IMAD.WIDE.U32 R2, R3, 0x2, R4 ;  /* 0x0000000203027825 */ /* 0x008fc800078e0004 */
[----:B------:R-:W-:Y:S01]  /*08b0*/  @!P0 IMAD.WIDE.U32 R4, R9, 0x2, R4 ;  /* 0x0000000209048825 */ /* 0x000fe200078e0004 */
[----:B----4-:R3:W-:Y:S04]  /*08c0*/  STG.E.U16 desc[UR4][R2.64], R14 ;  /* 0x0000000e02007986 */ /* 0x0107e8000c101504 */
[----:B-1----:R3:W-:Y:S02]  /*08d0*/  @!P0 STG.E.U16 desc[UR4][R4.64], R10 ;  /* 0x0000000a04008986 */ /* 0x0027e4000c101504 */
.L_x_12223:
[----:B------:R-:W-:Y:S05]  /*08e0*/  BSYNC B0 ;  /* 0x0000000000007941 */ /* 0x000fea0003800000 */
.L_x_12222:
[----:B------:R-:W-:-:S13]  /*08f0*/  ISETP.GE.AND P0, PT, R12, R13, PT ;  /* 0x0000000d0c00720c */ /* 0x000fda0003f06270 */
[----:B------:R-:W-:Y:S05]  /*0900*/  @P0 EXIT ;  /* 0x000000000000094d */ /* 0x000fea0003800000 */
[----:B--23--:R-:W2:Y:S01]  /*0910*/  LDC.64 R2, c[0x0][0x220] ;  /* 0x00008800ff027b82 */ /* 0x00cea20000000a00 */
[----:B------:R-:W-:-:S05]  /*0920*/  LEA R11, R11, R12, 0x9 ;  /* 0x0000000c0b0b7211 */ /* 0x000fca00078e48ff */
[----:B--2---:R-:W-:-:S05]  /*0930*/  IMAD.WIDE.U32 R2, R11, 0x2, R2 ;  /* 0x000000020b027825 */ /* 0x004fca00078e0002 */
[----:B-1----:R-:W-:Y:S01]  /*0940*/  STG.E.U16 desc[UR4][R2.64], R7 ;  /* 0x0000000702007986 */ /* 0x002fe2000c101504 */
[----:B------:R-:W-:Y:S05]  /*0950*/  EXIT ;  /* 0x000000000000794d */ /* 0x000fea0003800000 */
        .weak           $__internal_31_$__cuda_sm20_dblrcp_rn_slowpath_v3
        .type           $__internal_31_$__cuda_sm20_dblrcp_rn_slowpath_v3,@function
        .size           $__internal_31_$__cuda_sm20_dblrcp_rn_slowpath_v3,(.L_x_71473 - $__internal_31_$__cuda_sm20_dblrcp_rn_slowpath_v3)
$__internal_31_$__cuda_sm20_dblrcp_rn_slowpath_v3:
        /* <DEDUP_REMOVED lines=11> */
[----:B------:R-:W-:Y:S01]  /*0a10*/  IADD3 R5, R3, -0x3fe00000, RZ ;  /* 0xc020000003057810 */ /* 0x000fe20007ffe0ff */
[----:B------:R-:W-:Y:S02]  /*0a20*/  IMAD.MOV.U32 R4, RZ, RZ, R2 ;  /* 0x000000ffff047224 */ /* 0x000fe400078e0002 */
[----:B------:R-:W-:Y:S01]  /*0a30*/  IMAD.MOV.U32 R6, RZ, RZ, R9 ;  /* 0x000000ffff067224 */ /* 0x000fe200078e0009 */
        /* <DEDUP_REMOVED lines=11> */
.L_x_12227:
        /* <DEDUP_REMOVED lines=10> */
.L_x_12225:
[----:B------:R-:W-:Y:S01]  /*0b90*/  LOP3.LUT R7, R3, 0x80000, RZ, 0xfc, !PT ;  /* 0x0008000003077812 */ /* 0x000fe200078efcff */
[----:B------:R-:W-:-:S07]  /*0ba0*/  IMAD.MOV.U32 R6, RZ, RZ, R2 ;  /* 0x000000ffff067224 */ /* 0x000fce00078e0002 */
.L_x_12226:
[----:B------:R-:W-:Y:S05]  /*0bb0*/  BSYNC B2 ;  /* 0x0000000000027941 */ /* 0x000fea0003800000 */
.L_x_12224:
[----:B------:R-:W-:-:S04]  /*0bc0*/  MOV R19, 0x0 ;  /* 0x0000000000137802 */ /* 0x000fc80000000f00 */
[----:B------:R-:W-:Y:S05]  /*0bd0*/  RET.REL.NODEC R18 `(_ZN2at6native27unrolled_elementwise_kernelIZNS0_50_GLOBAL__N__2680c7bb_12_PowKernel_cu_140f0503_289629pow_tensor_scalar_kernel_implIssEEvRNS_18TensorIteratorBaseET0_EUlsE1_St5arrayIPcLm2EELi4E23TrivialOffsetCalculatorILi1EjESC_NS0_6memory15LoadWithoutCastENSD_16StoreWithoutCastEEEviT_S6_T2_T3_T4_T5_) ;  /* 0xfffffff412087950 */ /* 0x000fea0003c3ffff */
.L_x_12228:
        /* <DEDUP_REMOVED lines=10> */
.L_x_71473:


//--------------------- .text._ZN2at6native29vectorized_elementwise_kernelILi2EZNS0_50_GLOBAL__N__2680c7bb_12_PowKernel_cu_140f0503_289629pow_tensor_scalar_kernel_implIssEEvRNS_18TensorIteratorBaseET0_EUlsE1_St5arrayIPcLm2EEEEviS6_T1_ --------------------------
	.section	.text._ZN2at6native29vectorized_elementwise_kernelILi2EZNS0_50_GLOBAL__N__2680c7bb_12_PowKernel_cu_140f0503_289629pow_tensor_scalar_kernel_implIssEEvRNS_18TensorIteratorBaseET0_EUlsE1_St5arrayIPcLm2EEEEviS6_T1_,"ax",@progbits
	.align	128
        .global         _ZN2at6native29vectorized_elementwise_kernelILi2EZNS0_50_GLOBAL__N__2680c7bb_12_PowKernel_cu_140f0503_289629pow_tensor_scalar_kernel_implIssEEvRNS_18TensorIteratorBaseET0_EUlsE1_St5arrayIPcLm2EEEEviS6_T1_
        .type           _ZN2at6native29vectorized_elementwise_kernelILi2EZNS0_50_GLOBAL__N__2680c7bb_12_PowKernel_cu_140f0503_289629pow_tensor_scalar_kernel_implIssEEvRNS_18TensorIteratorBaseET0_EUlsE1_St5arrayIPcLm2EEEEviS6_T1_,@function
        .size           _ZN2at6native29vectorized_elementwise_kernelILi2EZNS0_50_GLOBAL__N__2680c7bb_12_PowKernel_cu_140f0503_289629pow_tensor_scalar_kernel_implIssEEvRNS_18TensorIteratorBaseET0_EUlsE1_St5arrayIPcLm2EEEEviS6_T1_,(.L_x_71474 - _ZN2at6native29vectorized_elementwise_kernelILi2EZNS0_50_GLOBAL__N__2680c7bb_12_PowKernel_cu_140f0503_289629pow_tensor_scalar_kernel_implIssEEvRNS_18TensorIteratorBaseET0_EUlsE1_St5arrayIPcLm2EEEEviS6_T1_)
        .other          _ZN2at6native29vectorized_elementwise_kernelILi2EZNS0_50_GLOBAL__N__2680c7bb_12_PowKernel_cu_140f0503_289629pow_tensor_scalar_kernel_implIssEEvRNS_18TensorIteratorBaseET0_EUlsE1_St5arrayIPcLm2EEEEviS6_T1_,@"STO_CUDA_ENTRY STV_DEFAULT"
_ZN2at6native29vectorized_elementwise_kernelILi2EZNS0_50_GLOBAL__N__2680c7bb_12_PowKernel_cu_140f0503_289629pow_tensor_scalar_kernel_implIssEEvRNS_18TensorIteratorBaseET0_EUlsE1_St5arrayIPcLm2EEEEviS6_T1_:
.text._ZN2at6native29vectorized_elementwise_kernelILi2EZNS0_50_GLOBAL__N__2680c7bb_12_PowKernel_cu_140f0503_289629pow_tensor_scalar_kernel_implIssEEvRNS_18TensorIteratorBaseET0_EUlsE1_St5arrayIPcLm2EEEEviS6_T1_:
        /* <DEDUP_REMOVED lines=13> */
[----:B------:R0:W5:Y:S04]  /*00d0*/  LDG.E R5, desc[UR4][R10.64+0x200] ;  /* 0x000200040a057981 */ /* 0x000168000c1e1900 */
[----:B------:R0:W5:Y:S04]  /*00e0*/  LDG.E R7, desc[UR4][R10.64+0x400] ;  /* 0x000400040a077981 */ /* 0x000168000c1e1900 */
[----:B------:R0:W5:Y:S01]  /*00f0*/  LDG.E R2, desc[UR4][R10.64+0x600] ;  /* 0x000600040a027981 */ /* 0x000162000c1e1900 */
[----:B------:R-:W-:Y:S01]  /*0100*/  BSSY B1, `(.L_x_12230) ;  /* 0x0000011000017945 */ /* 0x000fe20003800000 */
[----:B--2---:R-:W-:-:S05]  /*0110*/  PRMT R12, R3, 0x9910, RZ ;  /* 0x00009910030c7816 */ /* 0x004fca00000000ff */
[----:B------:R-:W-:-:S06]  /*0120*/  IMAD R12, R12, R12, RZ ;  /* 0x0000000c0c0c7224 */ /* 0x000fcc00078e02ff */
[----:B------:R-:W1:Y:S08]  /*0130*/  I2F.F64 R12, R12 ;  /* 0x0000000c000c7312 */ /* 0x000e700000201c00 */
        /* <DEDUP_REMOVED lines=10> */
[----:B------:R-:W-:-:S03]  /*01e0*/  MOV R8, 0x210 ;  /* 0x0000021000087802 */ /* 0x000fc60000000f00 */
[----:B------:R-:W-:-:S07]  /*01f0*/  VIADD R16, R16, 0xfff00000 ;  /* 0xfff0000010107836 */ /* 0x000fce0000000000 */
[----:B-----5:R-:W-:Y:S05]  /*0200*/  CALL.REL.NOINC `($__internal_32_$__cuda_sm20_dblrcp_rn_slowpath_v3) ;  /* 0x0000001800fc7944 */ /* 0x020fea0003c00000 */
.L_x_12231:
[----:B------:R-:W-:Y:S05]  /*0210*/  BSYNC B1 ;  /* 0x0000000000017941 */ /* 0x000fea0003800000 */
.L_x_12230:
[----:B------:R-:W-:Y:S01]  /*0220*/  PRMT R12, R3, 0xbb32, RZ ;  /* 0x0000bb32030c7816 */ /* 0x000fe200000000ff */
[----:B------:R-:W-:Y:S01]  /*0230*/  BSSY B1, `(.L_x_12232) ;  /* 0x0000011000017945 */ /* 0x000fe20003800000 */
[----:B------:R-:W-:Y:S03]  /*0240*/  F2I.F64.TRUNC R3, R14 ;  /* 0x0000000e00037311 */ /* 0x000fe6000030d100 */
        /* <DEDUP_REMOVED lines=14> */
[----:B-----5:R-:W-:Y:S05]  /*0330*/  CALL.REL.NOINC `($__internal_32_$__cuda_sm20_dblrcp_rn_slowpath_v3) ;  /* 0x0000001800b07944 */ /* 0x020fea0003c00000 */
.L_x_12233:
[----:B------:R-:W-:Y:S05]  /*0340*/  BSYNC B1 ;  /* 0x0000000000017941 */ /* 0x000fea0003800000 */
.L_x_12232:
[----:B-----5:R-:W-:Y:S01]  /*0350*/  PRMT R12, R5, 0x9910, RZ ;  /* 0x00009910050c7816 */ /* 0x020fe200000000ff */
[----:B------:R-:W-:Y:S01]  /*0360*/  F2I.F64.TRUNC R4, R14 ;  /* 0x0000000e00047311 */ /* 0x000fe2000030d100 */
[----:B------:R-:W-:Y:S03]  /*0370*/  BSSY B1, `(.L_x_12234) ;  /* 0x0000010000017945 */ /* 0x000fe60003800000 */
        /* <DEDUP_REMOVED lines=14> */
[----:B------:R-:W-:Y:S05]  /*0460*/  CALL.REL.NOINC `($__internal_32_$__cuda_sm20_dblrcp_rn_slowpath_v3) ;  /* 0x0000001800647944 */ /* 0x000fea0003c00000 */
.L_x_12235:
[----:B------:R-:W-:Y:S05]  /*0470*/  BSYNC B1 ;  /* 0x0000000000017941 */ /* 0x000fea0003800000 */
.L_x_12234:
        /* <DEDUP_REMOVED lines=18> */
.L_x_12237:
[----:B------:R-:W-:Y:S05]  /*05a0*/  BSYNC B1 ;  /* 0x0000000000017941 */ /* 0x000fea0003800000 */
.L_x_12236:
[----:B------:R-:W-:Y:S01]  /*05b0*/  PRMT R12, R7, 0x9910, RZ ;  /* 0x00009910070c7816 */ /* 0x000fe200000000ff */
[----:B------:R-:W-:Y:S01]  /*05c0*/  F2I.F64.TRUNC R6, R14 ;  /* 0x0000000e00067311 */ /* 0x000fe2000030d100 */
[----:B------:R-:W-:Y:S03]  /*05d0*/  BSSY B1, `(.L_x_12238) ;  /* 0x0000010000017945 */ /* 0x000fe60003800000 */
        /* <DEDUP_REMOVED lines=15> */
.L_x_12239:
[----:B------:R-:W-:Y:S05]  /*06d0*/  BSYNC B1 ;  /* 0x0000000000017941 */ /* 0x000fea0003800000 */
.L_x_12238:
[----:B------:R-:W-:Y:S01]  /*06e0*/  PRMT R12, R7, 0xbb32, RZ ;  /* 0x0000bb32070c7816 */ /* 0x000fe200000000ff */
[----:B------:R-:W-:Y:S01]  /*06f0*/  BSSY B1, `(.L_x_12240) ;  /* 0x0000013000017945 */ /* 0x000fe20003800000 */
[----:B------:R-:W-:Y:S03]  /*0700*/  F2I.F64.TRUNC R7, R14 ;  /* 0x0000000e00077311 */ /* 0x000fe6000030d100 */
        /* <DEDUP_REMOVED lines=15> */
[----:B------:R-:W-:Y:S02]  /*0800*/  IMAD.MOV.U32 R10, RZ, RZ, R14 ;  /* 0x000000ffff0a7224 */ /* 0x000fe400078e000e */
[----:B------:R-:W-:-:S07]  /*0810*/  IMAD.MOV.U32 R11, RZ, RZ, R15 ;  /* 0x000000ffff0b7224 */ /* 0x000fce00078e000f */
.L_x_12241:
[----:B------:R-:W-:Y:S05]  /*0820*/  BSYNC B1 ;  /* 0x0000000000017941 */ /* 0x000fea0003800000 */
.L_x_12240:
        /* <DEDUP_REMOVED lines=18> */
.L_x_12243:
[----:B------:R-:W-:Y:S05]  /*0950*/  BSYNC B1 ;  /* 0x0000000000017941 */ /* 0x000fea0003800000 */
.L_x_12242:
        /* <DEDUP_REMOVED lines=18> */
.L_x_12245:
[----:B------:R-:W-:Y:S05]  /*0a80*/  BSYNC B1 ;  /* 0x0000000000017941 */ /* 0x000fea0003800000 */
.L_x_12244:
[----:B------:R-:W0:Y:S01]  /*0a90*/  LDC.64 R12, c[0x0][0x220] ;  /* 0x00008800ff0c7b82 */ /* 0x000e220000000a00 */
[----:B------:R-:W1:Y:S01]  /*0aa0*/  F2I.F64.TRUNC R15, R14 ;  /* 0x0000000e000f7311 */ /* 0x000e62000030d100 */
[----:B------:R-:W-:Y:S02]  /*0ab0*/  PRMT R3, R3, 0x5410, R4 ;  /* 0x0000541003037816 */ /* 0x000fe40000000004 */
[----:B------:R-:W-:Y:S02]  /*0ac0*/  PRMT R5, R5, 0x5410, R6 ;  /* 0x0000541005057816 */ /* 0x000fe40000000006 */
[----:B------:R-:W-:Y:S02]  /*0ad0*/  PRMT R7, R7, 0x5410, R10 ;  /* 0x0000541007077816 */ /* 0x000fe4000000000a */
[----:B-1----:R-:W-:Y:S01]  /*0ae0*/  PRMT R15, R2, 0x5410, R15 ;  /* 0x00005410020f7816 */ /* 0x002fe2000000000f */
[----:B0-----:R-:W-:-:S04]  /*0af0*/  IMAD.WIDE.U32 R8, R9, 0x2, R12 ;  /* 0x0000000209087825 */ /* 0x001fc800078e000c */
[----:B------:R-:W-:-:S05]  /*0b00*/  IMAD.WIDE R8, R0, 0x4, R8 ;  /* 0x0000000400087825 */ /* 0x000fca00078e0208 */
[----:B------:R-:W-:Y:S04]  /*0b10*/  STG.E desc[UR4][R8.64], R3 ;  /* 0x0000000308007986 */ /* 0x000fe8000c101904 */
[----:B------:R-:W-:Y:S04]  /*0b20*/  STG.E desc[UR4][R8.64+0x200], R5 ;  /* 0x0002000508007986 */ /* 0x000fe8000c101904 */
[----:B------:R-:W-:Y:S04]  /*0b30*/  STG.E desc[UR4][R8.64+0x400], R7 ;  /* 0x0004000708007986 */ /* 0x000fe8000c101904 */
[----:B------:R-:W-:Y:S01]  /*0b40*/  STG.E desc[UR4][R8.64+0x600], R15 ;  /* 0x0006000f08007986 */ /* 0x000fe2000c101904 */
[----:B------:R-:W-:Y:S05]  /*0b50*/  EXIT ;  /* 0x000000000000794d */ /* 0x000fea0003800000 */
.L_x_12229:
[----:B------:R-:W0:Y:S01]  /*0b60*/  S2R R6, SR_TID.X ;  /* 0x0000000000067919 */ /* 0x000e220000002100 */
[----:B------:R-:W-:Y:S01]  /*0b70*/  IMAD.MOV.U32 R0, RZ, RZ, RZ ;  /* 0x000000ffff007224 */ /* 0x000fe200078e00ff */
[----:B0-----:R-:W-:Y:S01]  /*0b80*/  ISETP.GE.AND P0, PT, R6, R7, PT ;  /* 0x000000070600720c */ /* 0x001fe20003f06270 */
[----:B------:R-:W-:-:S12]  /*0b90*/  IMAD.MOV.U32 R8, RZ, RZ, R6 ;  /* 0x000000ffff087224 */ /* 0x000fd800078e0006 */
[----:B------:R-:W-:Y:S01]  /*0ba0*/  @!P0 VIADD R8, R6, 0x80 ;  /* 0x0000008006088836 */ /* 0x000fe20000000000 */
[----:B------:R-:W0:Y:S04]  /*0bb0*/  @!P0 LDC.64 R18, c[0x0][0x228] ;  /* 0x00008a00ff128b82 */ /* 0x000e280000000a00 */
        /* <DEDUP_REMOVED lines=9> */
[C---:B------:R-:W-:Y:S02]  /*0c50*/  ISETP.GE.AND P4, PT, R8.reuse, R7, PT ;  /* 0x000000070800720c */ /* 0x040fe40003f86270 */
[----:B------:R1:W5:Y:S11]  /*0c60*/  @!P6 LDG.E.S16 R0, desc[UR4][R28.64] ;  /* 0x000000041c00e981 */ /* 0x000376000c1e1700 */
        /* <DEDUP_REMOVED lines=13> */
[----:B------:R-:W4:Y:S01]  /*0d40*/  @!P1 LDC.64 R12, c[0x0][0x228] ;  /* 0x00008a00ff0c9b82 */ /* 0x000f220000000a00 */
[----:B------:R-:W-:-:S05]  /*0d50*/  @!P1 VIADD R8, R8, 0x80 ;  /* 0x0000008008089836 */ /* 0x000fca0000000000 */
[----:B------:R-:W-:-:S13]  /*0d60*/  ISETP.GE.AND P6, PT, R8, R7, PT ;  /* 0x000000070800720c */ /* 0x000fda0003fc6270 */
[----:B------:R-:W0:Y:S01]  /*0d70*/  @!P6 LDC.64 R2, c[0x0][0x228] ;  /* 0x00008a00ff02eb82 */ /* 0x000e220000000a00 */
[----:B--2---:R-:W-:Y:S01]  /*0d80*/  @!P5 IMAD.WIDE.U32 R4, R10, 0x2, R4 ;  /* 0x000000020a04d825 */ /* 0x004fe200078e0004 */
[----:B------:R-:W-:-:S03]  /*0d90*/  @!P6 IADD3 R8, R9, R8, RZ ;  /* 0x000000080908e210 */ /* 0x000fc60007ffe0ff */
[----:B---3--:R-:W-:Y:S01]  /*0da0*/  @!P4 IMAD.WIDE.U32 R22, R11, 0x2, R22 ;  /* 0x000000020b16c825 */ /* 0x008fe200078e0016 */
[----:B------:R-:W-:-:S03]  /*0db0*/  CS2R R10, SRZ ;  /* 0x00000000000a7805 */ /* 0x000fc6000001ff00 */
[----:B-1----:R-:W-:Y:S02]  /*0dc0*/  @!P0 IMAD.IADD R29, R9, 0x1, R6 ;  /* 0x00000001091d8824 */ /* 0x002fe400078e0206 */
[----:B----4-:R-:W-:Y:S01]  /*0dd0*/  @!P1 IMAD.WIDE.U32 R12, R21, 0x2, R12 ;  /* 0x00000002150c9825 */ /* 0x010fe200078e000c */
[----:B------:R1:W5:Y:S03]  /*0de0*/  @!P5 LDG.E.S16 R11, desc[UR4][R4.64] ;  /* 0x00000004040bd981 */ /* 0x000366000c1e1700 */
[----:B------:R-:W-:Y:S02]  /*0df0*/  IMAD.MOV.U32 R20, RZ, RZ, RZ ;  /* 0x000000ffff147224 */ /* 0x000fe400078e00ff */
[----:B------:R-:W-:Y:S02]  /*0e00*/  IMAD.MOV.U32 R21, RZ, RZ, RZ ;  /* 0x000000ffff157224 */ /* 0x000fe400078e00ff */
[----:B------:R-:W-:-:S02]  /*0e10*/  @!P3 IMAD.WIDE.U32 R16, R27, 0x2, R16 ;  /* 0x000000021b10b825 */ /* 0x000fc400078e0010 */
[----:B------:R2:W5:Y:S01]  /*0e20*/  @!P4 LDG.E.S16 R20, desc[UR4][R22.64] ;  /* 0x000000041614c981 */ /* 0x000562000c1e1700 */
[----:B-1----:R-:W-:Y:S01]  /*0e30*/  CS2R R4, SRZ ;  /* 0x0000000000047805 */ /* 0x002fe2000001ff00 */
[----:B0-----:R-:W-:Y:S01]  /*0e40*/  @!P6 IMAD.WIDE.U32 R2, R8, 0x2, R2 ;  /* 0x000000020802e825 */ /* 0x001fe200078e0002 */
[----:B------:R-:W-:Y:S01]  /*0e50*/  PRMT R8, RZ, 0x7610, R8 ;  /* 0x00007610ff087816 */ /* 0x000fe20000000008 */
[----:B------:R2:W5:Y:S02]  /*0e60*/  @!P3 LDG.E.S16 R21, desc[UR4][R16.64] ;  /* 0x000000041015b981 */ /* 0x000564000c1e1700 */
[----:B------:R-:W-:Y:S02]  /*0e70*/  @!P2 IMAD.WIDE.U32 R14, R25, 0x2, R14 ;  /* 0x00000002190ea825 */ /* 0x000fe400078e000e */
[----:B------:R2:W5:Y:S02]  /*0e80*/  @!P1 LDG.E.S16 R5, desc[UR4][R12.64] ;  /* 0x000000040c059981 */ /* 0x000564000c1e1700 */
[----:B------:R-:W-:-:S02]  /*0e90*/  @!P0 IMAD.WIDE.U32 R18, R29, 0x2, R18 ;  /* 0x000000021d128825 */ /* 0x000fc400078e0012 */
[----:B------:R2:W5:Y:S04]  /*0ea0*/  @!P2 LDG.E.S16 R10, desc[UR4][R14.64] ;  /* 0x000000040e0aa981 */ /* 0x000568000c1e1700 */
[----:B------:R2:W5:Y:S04]  /*0eb0*/  @!P6 LDG.E.S16 R4, desc[UR4][R2.64] ;  /* 0x000000040204e981 */ /* 0x000568000c1e1700 */
[----:B------:R2:W5:Y:S01]  /*0ec0*/  @!P0 LDG.E.U16 R8, desc[UR4][R18.64] ;  /* 0x0000000412088981 */ /* 0x000562000c1e1500 */
[----:B------:R-:W-:Y:S04]  /*0ed0*/  BSSY B1, `(.L_x_12246) ;  /* 0x0000015000017945 */ /* 0x000fe80003800000 */
[----:B------:R-:W-:Y:S05]  /*0ee0*/  @P0 BRA `(.L_x_12247) ;  /* 0x00000000004c0947 */ /* 0x000fea0003800000 */
[----:B--2--5:R-:W-:Y:S01]  /*0ef0*/  PRMT R12, R8, 0x9910, RZ ;  /* 0x00009910080c7816 */ /* 0x024fe200000000ff */
        /* <DEDUP_REMOVED lines=16> */
.L_x_12249:
[----:B------:R-:W-:Y:S05]  /*1000*/  BSYNC B2 ;  /* 0x0000000000027941 */ /* 0x000fea0003800000 */
.L_x_12248:
[----:B------:R0:W1:Y:S02]  /*1010*/  F2I.F64.TRUNC R3, R14 ;  /* 0x0000000e00037311 */ /* 0x000064000030d100 */
.L_x_12247:
[----:B------:R-:W-:Y:S05]  /*1020*/  BSYNC B1 ;  /* 0x0000000000017941 */ /* 0x000fea0003800000 */
.L_x_12246:
[----:B--2---:R-:W-:Y:S01]  /*1030*/  VIADD R2, R6, 0x80 ;  /* 0x0000008006027836 */ /* 0x004fe20000000000 */
[----:B------:R-:W-:Y:S04]  /*1040*/  BSSY B1, `(.L_x_12250) ;  /* 0x0000015000017945 */ /* 0x000fe80003800000 */
[----:B------:R-:W-:-:S13]  /*1050*/  ISETP.GE.AND P1, PT, R2, R7, PT ;  /* 0x000000070200720c */ /* 0x000fda0003f26270 */
[----:B------:R-:W-:Y:S05]  /*1060*/  @P1 BRA `(.L_x_12251) ;  /* 0x0000000000481947 */ /* 0x000fea0003800000 */
[----:B-----5:R-:W-:Y:S01]  /*1070*/  IMAD R12, R0, R0, RZ ;  /* 0x00000000000c7224 */ /* 0x020fe200078e02ff */
[----:B------:R-:W-:Y:S05]  /*1080*/  BSSY B2, `(.L_x_12252) ;  /* 0x000000f000027945 */ /* 0x000fea0003800000 */
[----:B------:R-:W2:Y:S08]  /*1090*/  I2F.F64 R12, R12 ;  /* 0x0000000c000c7312 */ /* 0x000eb00000201c00 */
[----:B--2---:R-:W0:Y:S01]  /*10a0*/  MUFU.RCP64H R19, R13 ;  /* 0x0000000d00137308 */ /* 0x004e220000001800 */
        /* <DEDUP_REMOVED lines=11> */
[----:B-1----:R-:W-:Y:S05]  /*1160*/  CALL.REL.NOINC `($__internal_32_$__cuda_sm20_dblrcp_rn_slowpath_v3) ;  /* 0x0000000c00247944 */ /* 0x002fea0003c00000 */
.L_x_12253:
[----:B------:R-:W-:Y:S05]  /*1170*/  BSYNC B2 ;  /* 0x0000000000027941 */ /* 0x000fea0003800000 */
.L_x_12252:
[----:B------:R2:W3:Y:S02]  /*1180*/  F2I.F64.TRUNC R0, R14 ;  /* 0x0000000e00007311 */ /* 0x0004e4000030d100 */
.L_x_12251:
[----:B------:R-:W-:Y:S05]  /*1190*/  BSYNC B1 ;  /* 0x0000000000017941 */ /* 0x000fea0003800000 */
.L_x_12250:
[----:B-----5:R-:W-:Y:S01]  /*11a0*/  VIADD R8, R6, 0x100 ;  /* 0x0000010006087836 */ /* 0x020fe20000000000 */
[----:B------:R-:W-:Y:S04]  /*11b0*/  BSSY B1, `(.L_x_12254) ;  /* 0x0000015000017945 */ /* 0x000fe80003800000 */
[----:B------:R-:W-:-:S13]  /*11c0*/  ISETP.GE.AND P1, PT, R8, R7, PT ;  /* 0x000000070800720c */ /* 0x000fda0003f26270 */
[----:B------:R-:W-:Y:S05]  /*11d0*/  @P1 BRA `(.L_x_12255) ;  /* 0x0000000000481947 */ /* 0x000fea0003800000 */
[----:B------:R-:W-:Y:S01]  /*11e0*/  IMAD R12, R11, R11, RZ ;  /* 0x0000000b0b0c7224 */ /* 0x000fe200078e02ff */
[----:B------:R-:W-:Y:S05]  /*11f0*/  BSSY B2, `(.L_x_12256) ;  /* 0x000000f000027945 */ /* 0x000fea0003800000 */
[----:B------:R-:W4:Y:S08]  /*1200*/  I2F.F64 R12, R12 ;  /* 0x0000000c000c7312 */ /* 0x000f300000201c00 */
[----:B----4-:R-:W0:Y:S01]  /*1210*/  MUFU.RCP64H R19, R13 ;  /* 0x0000000d00137308 */ /* 0x010e220000001800 */
[----:B------:R-:W-:-:S05]  /*1220*/  VIADD R18, R13, 0x300402 ;  /* 0x003004020d127836 */ /* 0x000fca0000000000 */
[----:B------:R-:W-:Y:S01]  /*1230*/  FSETP.GEU.AND P1, PT, |R18|, 5.8789094863358348022e-39, PT ;  /* 0x004004021200780b */ /* 0x000fe20003f2e200 */
[----:B0-2---:R-:W-:-:S08]  /*1240*/  DFMA R14, -R12, R18, 1 ;  /* 0x3ff000000c0e742b */ /* 0x005fd00000000112 */
        /* <DEDUP_REMOVED lines=8> */
[----:B-1-3--:R-:W-:Y:S05]  /*12d0*/  CALL.REL.NOINC `($__internal_32_$__cuda_sm20_dblrcp_rn_slowpath_v3) ;  /* 0x0000000800c87944 */ /* 0x00afea0003c00000 */
.L_x_12257:
[----:B------:R-:W-:Y:S05]  /*12e0*/  BSYNC B2 ;  /* 0x0000000000027941 */ /* 0x000fea0003800000 */
.L_x_12256:
[----:B------:R4:W0:Y:S02]  /*12f0*/  F2I.F64.TRUNC R11, R14 ;  /* 0x0000000e000b7311 */ /* 0x000824000030d100 */
.L_x_12255:
[----:B------:R-:W-:Y:S05]  /*1300*/  BSYNC B1 ;  /* 0x0000000000017941 */ /* 0x000fea0003800000 */
.L_x_12254:
[----:B------:R-:W-:Y:S01]  /*1310*/  VIADD R8, R6, 0x180 ;  /* 0x0000018006087836 */ /* 0x000fe20000000000 */
[----:B------:R-:W-:Y:S04]  /*1320*/  BSSY B1, `(.L_x_12258) ;  /* 0x0000015000017945 */ /* 0x000fe80003800000 */
[----:B------:R-:W-:-:S13]  /*1330*/  ISETP.GE.AND P1, PT, R8, R7, PT ;  /* 0x000000070800720c */ /* 0x000fda0003f26270 */
[----:B------:R-:W-:Y:S05]  /*1340*/  @P1 BRA `(.L_x_12259) ;  /* 0x0000000000481947 */ /* 0x000fea0003800000 */
[----:B------:R-:W-:Y:S01]  /*1350*/  IMAD R12, R20, R20, RZ ;  /* 0x00000014140c7224 */ /* 0x000fe200078e02ff */
[----:B------:R-:W-:Y:S05]  /*1360*/  BSSY B2, `(.L_x_12260) ;  /* 0x000000f000027945 */ /* 0x000fea0003800000 */
[----:B------:R-:W5:Y:S08]  /*1370*/  I2F.F64 R12, R12 ;  /* 0x0000000c000c7312 */ /* 0x000f700000201c00 */
[----:B-----5:R-:W0:Y:S01]  /*1380*/  MUFU.RCP64H R19, R13 ;  /* 0x0000000d00137308 */ /* 0x020e220000001800 */
[----:B------:R-:W-:-:S04]  /*1390*/  IADD3 R18, R13, 0x300402, RZ ;  /* 0x003004020d127810 */ /* 0x000fc80007ffe0ff */
[----:B------:R-:W-:Y:S02]  /*13a0*/  FSETP.GEU.AND P1, PT, |R18|, 5.8789094863358348022e-39, PT ;  /* 0x004004021200780b */ /* 0x000fe40003f2e200 */
[----:B0-2-4-:R-:W-:-:S08]  /*13b0*/  DFMA R14, -R12, R18, 1 ;  /* 0x3ff000000c0e742b */ /* 0x015fd00000000112 */
        /* <DEDUP_REMOVED lines=9> */
.L_x_12261:
[----:B------:R-:W-:Y:S05]  /*1450*/  BSYNC B2 ;  /* 0x0000000000027941 */ /* 0x000fea0003800000 */
.L_x_12260:
[----:B------:R0:W2:Y:S02]  /*1460*/  F2I.F64.TRUNC R20, R14 ;  /* 0x0000000e00147311 */ /* 0x0000a4000030d100 */
.L_x_12259:
[----:B------:R-:W-:Y:S05]  /*1470*/  BSYNC B1 ;  /* 0x0000000000017941 */ /* 0x000fea0003800000 */
.L_x_12258:
        /* <DEDUP_REMOVED lines=8> */
[----:B------:R-:W-:-:S05]  /*1500*/  VIADD R18, R13, 0x300402 ;  /* 0x003004020d127836 */ /* 0x000fca0000000000 */
[----:B------:R-:W-:Y:S01]  /*1510*/  FSETP.GEU.AND P1, PT, |R18|, 5.8789094863358348022e-39, PT ;  /* 0x004004021200780b */ /* 0x000fe20003f2e200 */
        /* <DEDUP_REMOVED lines=10> */
.L_x_12265:
[----:B------:R-:W-:Y:S05]  /*15c0*/  BSYNC B2 ;  /* 0x0000000000027941 */ /* 0x000fea0003800000 */
.L_x_12264:
[----:B------:R0:W2:Y:S02]  /*15d0*/  F2I.F64.TRUNC R21, R14 ;  /* 0x0000000e00157311 */ /* 0x0000a4000030d100 */
.L_x_12263:
[----:B------:R-:W-:Y:S05]  /*15e0*/  BSYNC B1 ;  /* 0x0000000000017941 */ /* 0x000fea0003800000 */
.L_x_12262:
        /* <DEDUP_REMOVED lines=20> */
.L_x_12269:
[----:B------:R-:W-:Y:S05]  /*1730*/  BSYNC B2 ;  /* 0x0000000000027941 */ /* 0x000fea0003800000 */
.L_x_12268:
[----:B------:R0:W2:Y:S02]  /*1740*/  F2I.F64.TRUNC R10, R14 ;  /* 0x0000000e000a7311 */ /* 0x0000a4000030d100 */
.L_x_12267:
[----:B------:R-:W-:Y:S05]  /*1750*/  BSYNC B1 ;  /* 0x0000000000017941 */ /* 0x000fea0003800000 */
.L_x_12266:
        /* <DEDUP_REMOVED lines=20> */
.L_x_12273:
[----:B------:R-:W-:Y:S05]  /*18a0*/  BSYNC B2 ;  /* 0x0000000000027941 */ /* 0x000fea0003800000 */
.L_x_12272:
[----:B------:R0:W2:Y:S02]  /*18b0*/  F2I.F64.TRUNC R5, R14 ;  /* 0x0000000e00057311 */ /* 0x0000a4000030d100 */
.L_x_12271:
[----:B------:R-:W-:Y:S05]  /*18c0*/  BSYNC B1 ;  /* 0x0000000000017941 */ /* 0x000fea0003800000 */
.L_x_12270:
        /* <DEDUP_REMOVED lines=20> */
.L_x_12277:
[----:B------:R-:W-:Y:S05]  /*1a10*/  BSYNC B2 ;  /* 0x0000000000027941 */ /* 0x000fea0003800000 */
.L_x_12276:
[----:B------:R0:W2:Y:S02]  /*1a20*/  F2I.F64.TRUNC R4, R14 ;  /* 0x0000000e00047311 */ /* 0x0000a4000030d100 */
.L_x_12275:
[----:B------:R-:W-:Y:S05]  /*1a30*/  BSYNC B1 ;  /* 0x0000000000017941 */ /* 0x000fea0003800000 */
.L_x_12274:
[----:B------:R-:W0:Y:S01]  /*1a40*/  @!P0 S2R R8, SR_TID.X ;  /* 0x0000000000088919 */ /* 0x000e220000002100 */
[----:B------:R-:W5:Y:S01]  /*1a50*/  @!P0 LDC.64 R12, c[0x0][0x220] ;  /* 0x00008800ff0c8b82 */ /* 0x000f620000000a00 */
[----:B------:R-:W-:Y:S01]  /*1a60*/  @!P0 IMAD.MOV.U32 R6, RZ, RZ, R2 ;  /* 0x000000ffff068224 */ /* 0x000fe200078e0002 */
[----:B------:R-:W-:Y:S04]  /*1a70*/  BSSY B0, `(.L_x_12278) ;  /* 0x0000030000007945 */ /* 0x000fe80003800000 */
[----:B------:R-:W-:Y:S01]  /*1a80*/  BSSY B1, `(.L_x_12279) ;  /* 0x0000028000017945 */ /* 0x000fe20003800000 */
[----:B0-2-4-:R-:W-:-:S04]  /*1a90*/  @!P0 IMAD.IADD R15, R9, 0x1, R8 ;  /* 0x00000001090f8824 */ /* 0x015fc800078e0208 */
[----:B-----5:R-:W-:-:S05]  /*1aa0*/  @!P0 IMAD.WIDE.U32 R12, R15, 0x2, R12 ;  /* 0x000000020f0c8825 */ /* 0x020fca00078e000c */
[----:B-1----:R0:W-:Y:S01]  /*1ab0*/  @!P0 STG.E.U16 desc[UR4][R12.64], R3 ;  /* 0x000000030c008986 */ /* 0x0021e2000c101504 */
[----:B------:R-:W-:-:S13]  /*1ac0*/  ISETP.GE.AND P0, PT, R6, R7, PT ;  /* 0x000000070600720c */ /* 0x000fda0003f06270 */
[----:B0-----:R-:W-:Y:S05]  /*1ad0*/  @P0 BRA `(.L_x_12280) ;  /* 0x0000000000300947 */ /* 0x001fea0003800000 */
[----:B------:R-:W0:Y:S01]  /*1ae0*/  LDC.64 R2, c[0x0][0x220] ;  /* 0x00008800ff027b82 */ /* 0x000e220000000a00 */
[----:B------:R-:W-:Y:S01]  /*1af0*/  IMAD.IADD R13, R9, 0x1, R6 ;  /* 0x00000001090d7824 */ /* 0x000fe200078e0206 */
[----:B------:R-:W-:-:S04]  /*1b00*/  IADD3 R6, R6, 0x80, RZ ;  /* 0x0000008006067810 */ /* 0x000fc80007ffe0ff */
[----:B------:R-:W-:Y:S01]  /*1b10*/  ISETP.GE.AND P0, PT, R6, R7, PT ;  /* 0x000000070600720c */ /* 0x000fe20003f06270 */
[----:B0-----:R-:W-:-:S05]  /*1b20*/  IMAD.WIDE.U32 R2, R13, 0x2, R2 ;  /* 0x000000020d027825 */ /* 0x001fca00078e0002 */
[----:B---3--:R0:W-:Y:S07]  /*1b30*/  STG.E.U16 desc[UR4][R2.64], R0 ;  /* 0x0000000002007986 */ /* 0x0081ee000c101504 */
[----:B------:R-:W-:Y:S05]  /*1b40*/  @P0 BRA `(.L_x_12281) ;  /* 0x0000000000300947 */ /* 0x000fea0003800000 */
[----:B0-----:R-:W0:Y:S01]  /*1b50*/  LDC.64 R2, c[0x0][0x220] ;  /* 0x00008800ff027b82 */ /* 0x001e220000000a00 */
[----:B------:R-:W-:Y:S02]  /*1b60*/  IMAD.IADD R13, R9, 0x1, R6 ;  /* 0x00000001090d7824 */ /* 0x000fe400078e0206 */
[----:B------:R-:W-:Y:S02]  /*1b70*/  VIADD R6, R6, 0x80 ;  /* 0x0000008006067836 */ /* 0x000fe40000000000 */
[----:B0-----:R-:W-:-:S05]  /*1b80*/  IMAD.WIDE.U32 R2, R13, 0x2, R2 ;  /* 0x000000020d027825 */ /* 0x001fca00078e0002 */
[----:B------:R0:W-:Y:S02]  /*1b90*/  STG.E.U16 desc[UR4][R2.64], R11 ;  /* 0x0000000b02007986 */ /* 0x0001e4000c101504 */
.L_x_12280:
[----:B------:R-:W-:-:S13]  /*1ba0*/  ISETP.GE.AND P0, PT, R6, R7, PT ;  /* 0x000000070600720c */ /* 0x000fda0003f06270 */
[----:B------:R-:W-:Y:S05]  /*1bb0*/  @P0 BRA `(.L_x_12282) ;  /* 0x0000000000300947 */ /* 0x000fea0003800000 */
[----:B0-----:R-:W0:Y:S01]  /*1bc0*/  LDC.64 R2, c[0x0][0x220] ;  /* 0x00008800ff027b82 */ /* 0x001e220000000a00 */
[----:B------:R-:W-:Y:S02]  /*1bd0*/  IMAD.IADD R11, R9, 0x1, R6 ;  /* 0x00000001090b7824 */ /* 0x000fe400078e0206 */
[----:B------:R-:W-:Y:S02]  /*1be0*/  VIADD R6, R6, 0x80 ;  /* 0x0000008006067836 */ /* 0x000fe40000000000 */
[----:B0-----:R-:W-:-:S05]  /*1bf0*/  IMAD.WIDE.U32 R2, R11, 0x2, R2 ;  /* 0x000000020b027825 */ /* 0x001fca00078e0002 */
[----:B------:R1:W-:Y:S02]  /*1c00*/  STG.E.U16 desc[UR4][R2.64], R20 ;  /* 0x0000001402007986 */ /* 0x0003e4000c101504 */
.L_x_12281:
[----:B------:R-:W-:-:S13]  /*1c10*/  ISETP.GE.AND P0, PT, R6, R7, PT ;  /* 0x000000070600720c */ /* 0x000fda0003f06270 */
[----:B------:R-:W-:Y:S05]  /*1c20*/  @P0 BRA `(.L_x_12283) ;  /* 0x0000000000340947 */ /* 0x000fea0003800000 */
[----:B01----:R-:W0:Y:S01]  /*1c30*/  LDC.64 R2, c[0x0][0x220] ;  /* 0x00008800ff027b82 */ /* 0x003e220000000a00 */
[----:B------:R-:W-:Y:S01]  /*1c40*/  IADD3 R11, R9, R6, RZ ;  /* 0x00000006090b7210 */ /* 0x000fe20007ffe0ff */
[----:B------:R-:W-:-:S04]  /*1c50*/  VIADD R6, R6, 0x80 ;  /* 0x0000008006067836 */ /* 0x000fc80000000000 */
[----:B0-----:R-:W-:-:S05]  /*1c60*/  IMAD.WIDE.U32 R2, R11, 0x2, R2 ;  /* 0x000000020b027825 */ /* 0x001fca00078e0002 */
[----:B------:R1:W-:Y:S02]  /*1c70*/  STG.E.U16 desc[UR4][R2.64], R21 ;  /* 0x0000001502007986 */ /* 0x0003e4000c101504 */
.L_x_12282:
        /* <DEDUP_REMOVED lines=8> */
.L_x_12283:
[----:B------:R-:W-:Y:S05]  /*1d00*/  BSYNC B1 ;  /* 0x0000000000017941 */ /* 0x000fea0003800000 */
.L_x_12279:
[----:B------:R-:W-:-:S13]  /*1d10*/  ISETP.GE.AND P0, PT, R6, R7, PT ;  /* 0x000000070600720c */ /* 0x000fda0003f06270 */
[----:B012---:R-:W0:Y:S01]  /*1d20*/  @!P0 LDC.64 R2, c[0x0][0x220] ;  /* 0x00008800ff028b82 */ /* 0x007e220000000a00 */
[----:B------:R-:W-:Y:S01]  /*1d30*/  @!P0 IMAD.IADD R11, R9, 0x1, R6 ;  /* 0x00000001090b8824 */ /* 0x000fe200078e0206 */
[----:B------:R-:W-:-:S03]  /*1d40*/  @!P0 IADD3 R6, R6, 0x80, RZ ;  /* 0x0000008006068810 */ /* 0x000fc60007ffe0ff */
[----:B0-----:R-:W-:-:S05]  /*1d50*/  @!P0 IMAD.WIDE.U32 R2, R11, 0x2, R2 ;  /* 0x000000020b028825 */ /* 0x001fca00078e0002 */
[----:B------:R2:W-:Y:S02]  /*1d60*/  @!P0 STG.E.U16 desc[UR4][R2.64], R5 ;  /* 0x0000000502008986 */ /* 0x0005e4000c101504 */
.L_x_12284:
[----:B------:R-:W-:Y:S05]  /*1d70*/  BSYNC B0 ;  /* 0x0000000000007941 */ /* 0x000fea0003800000 */
.L_x_12278:
        /* <DEDUP_REMOVED lines=8> */
        .weak           $__internal_32_$__cuda_sm20_dblrcp_rn_slowpath_v3
        .type           $__internal_32_$__cuda_sm20_dblrcp_rn_slowpath_v3,@function
        .size           $__internal_32_$__cuda_sm20_dblrcp_rn_slowpath_v3,(.L_x_71474 - $__internal_32_$__cuda_sm20_dblrcp_rn_slowpath_v3)
$__internal_32_$__cuda_sm20_dblrcp_rn_slowpath_v3:
        /* <DEDUP_REMOVED lines=11> */
[----:B------:R-:W-:Y:S01]  /*1eb0*/  VIADD R15, R13, 0xc0200000 ;  /* 0xc02000000d0f7836 */ /* 0x000fe20000000000 */
[----:B------:R-:W-:-:S03]  /*1ec0*/  MOV R14, R12 ;  /* 0x0000000c000e7202 */ /* 0x000fc60000000f00 */
        /* <DEDUP_REMOVED lines=11> */
.L_x_12288:
        /* <DEDUP_REMOVED lines=9> */
.L_x_12286:
[----:B------:R-:W-:Y:S01]  /*2010*/  LOP3.LUT R15, R13, 0x80000, RZ, 0xfc, !PT ;  /* 0x000800000d0f7812 */ /* 0x000fe200078efcff */
[----:B------:R-:W-:-:S07]  /*2020*/  IMAD.MOV.U32 R14, RZ, RZ, R12 ;  /* 0x000000ffff0e7224 */ /* 0x000fce00078e000c */
.L_x_12287:
[----:B------:R-:W-:Y:S05]  /*2030*/  BSYNC B0 ;  /* 0x0000000000007941 */ /* 0x000fea0003800000 */
.L_x_12285:
[----:B------:R-:W-:Y:S02]  /*2040*/  IMAD.MOV.U32 R12, RZ, RZ, R8 ;  /* 0x000000ffff0c7224 */ /* 0x000fe400078e0008 */
[----:B------:R-:W-:-:S04]  /*2050*/  IMAD.MOV.U32 R13, RZ, RZ, 0x0 ;  /* 0x00000000ff0d7424 */ /* 0x000fc800078e00ff */
[----:B------:R-:W-:Y:S05]  /*2060*/  RET.REL.NODEC R12 `(_ZN2at6native29vectorized_elementwise_kernelILi2EZNS0_50_GLOBAL__N__2680c7bb_12_PowKernel_cu_140f0503_289629pow_tensor_scalar_kernel_implIssEEvRNS_18TensorIteratorBaseET0_EUlsE1_St5arrayIPcLm2EEEEviS6_T1_) ;  /* 0xffffffdc0ce47950 */ /* 0x000fea0003c3ffff */
.L_x_12289:
        /* <DEDUP_REMOVED lines=9> */
.L_x_71474:


//--------------------- .text._ZN2at6native29vectorized_elementwise_kernelILi4EZNS0_50_GLOBAL__N__2680c7bb_12_PowKernel_cu_140f0503_289629pow_tensor_scalar_kernel_implIssEEvRNS_18TensorIteratorBaseET0_EUlsE1_St5arrayIPcLm2EEEEviS6_T1_ --------------------------
	.section	.text._ZN2at6native29vectorized_elementwise_kernelILi4EZNS0_50_GLOBAL__N__2680c7bb_12_PowKernel_cu_140f0503_289629pow_tensor_scalar_kernel_implIssEEvRNS_18TensorIteratorBaseET0_EUlsE1_St5arrayIPcLm2EEEEviS6_T1_,"ax",@progbits
	.align	128
        .global         _ZN2at6native29vectorized_elementwise_kernelILi4EZNS0_50_GLOBAL__N__2680c7bb_12_PowKernel_cu_140f0503_289629pow_tensor_scalar_kernel_implIssEEvRNS_18TensorIteratorBaseET0_EUlsE1_St5arrayIPcLm2EEEEviS6_T1_
        .type           _ZN2at6native29vectorized_elementwise_kernelILi4EZNS0_50_GLOBAL__N__2680c7bb_12_PowKernel_cu_140f0503_289629pow_tensor_scalar_kernel_implIssEEvRNS_18TensorIteratorBaseET0_EUlsE1_St5arrayIPcLm2EEEEviS6_T1_,@function
        .size           _ZN2at6native29vectorized_elementwise_kernelILi4EZNS0_50_GLOBAL__N__2680c7bb_12_PowKernel_cu_140f0503_289629pow_tensor_scalar_kernel_implIssEEvRNS_18TensorIteratorBaseET0_EUlsE1_St5arrayIPcLm2EEEEviS6_T1_,(.L_x_71475 - _ZN2at6native29vectorized_elementwise_kernelILi4EZNS0_50_GLOBAL__N__2680c7bb_12_PowKernel_cu_140f0503_289629pow_tensor_scalar_kernel_implIssEEvRNS_18TensorIteratorBaseET0_EUlsE1_St5arrayIPcLm2EEEEviS6_T1_)
        .other          _ZN2at6native29vectorized_elementwise_kernelILi4EZNS0_50_GLOBAL__N__2680c7bb_12_PowKernel_cu_140f0503_289629pow_tensor_scalar_kernel_implIssEEvRNS_18TensorIteratorBaseET0_EUlsE1_St5arrayIPcLm2EEEEviS6_T1_,@"STO_CUDA_ENTRY STV_DEFAULT"
_ZN2at6native29vectorized_elementwise_kernelILi4EZNS0_50_GLOBAL__N__2680c7bb_12_PowKernel_cu_140f0503_289629pow_tensor_scalar_kernel_implIssEEvRNS_18TensorIteratorBaseET0_EUlsE1_St5arrayIPcLm2EEEEviS6_T1_:
.text._ZN2at6native29vectorized_elementwise_kernelILi4EZNS0_50_GLOBAL__N__2680c7bb_12_PowKernel_cu_140f0503_289629pow_tensor_scalar_kernel_implIssEEvRNS_18TensorIteratorBaseET0_EUlsE1_St5arrayIPcLm2EEEEviS6_T1_:
        /* <DEDUP_REMOVED lines=30> */
[----:B-----5:R-:W-:Y:S05]  /*01e0*/  CALL.REL.NOINC `($__internal_33_$__cuda_sm20_dblrcp_rn_slowpath_v3) ;  /* 0x0000001800f47944 */ /* 0x020fea0003c00000 */
.L_x_12292:
[----:B------:R-:W-:Y:S05]  /*01f0*/  BSYNC B1 ;  /* 0x0000000000017941 */ /* 0x000fea0003800000 */
.L_x_12291:
[----:B------:R-:W-:Y:S01]  /*0200*/  PRMT R12, R4, 0xbb32, RZ ;  /* 0x0000bb32040c7816 */ /* 0x000fe200000000ff */
        /* <DEDUP_REMOVED lines=8> */
[----:B------:R-:W-:Y:S01]  /*0290*/  DFMA R10, R6, R10, R6 ;  /* 0x0000000a060a722b */ /* 0x000fe20000000006 */
[----:B------:R0:W1:Y:S07]  /*02a0*/  F2I.F64.TRUNC R7, R14 ;  /* 0x0000000e00077311 */ /* 0x00006e000030d100 */
[----:B------:R-:W-:-:S08]  /*02b0*/  DFMA R16, -R12, R10, 1 ;  /* 0x3ff000000c10742b */ /* 0x000fd0000000010a */
[----:B0-----:R-:W-:Y:S01]  /*02c0*/  DFMA R14, R10, R16, R10 ;  /* 0x000000100a0e722b */ /* 0x001fe2000000000a */
[----:B-1----:R-:W-:Y:S10]  /*02d0*/  @P0 BRA `(.L_x_12294) ;  /* 0x0000000000100947 */ /* 0x002ff40003800000 */
[----:B------:R-:W-:Y:S02]  /*02e0*/  LOP3.LUT R16, R13, 0x7fffffff, RZ, 0xc0, !PT ;  /* 0x7fffffff0d107812 */ /* 0x000fe400078ec0ff */
[----:B------:R-:W-:-:S03]  /*02f0*/  MOV R8, 0x320 ;  /* 0x0000032000087802 */ /* 0x000fc60000000f00 */
[----:B------:R-:W-:-:S07]  /*0300*/  VIADD R16, R16, 0xfff00000 ;  /* 0xfff0000010107836 */ /* 0x000fce0000000000 */
[----:B-----5:R-:W-:Y:S05]  /*0310*/  CALL.REL.NOINC `($__internal_33_$__cuda_sm20_dblrcp_rn_slowpath_v3) ;  /* 0x0000001800a87944 */ /* 0x020fea0003c00000 */
.L_x_12294:
[----:B------:R-:W-:Y:S05]  /*0320*/  BSYNC B1 ;  /* 0x0000000000017941 */ /* 0x000fea0003800000 */
.L_x_12293:
[----:B------:R-:W-:Y:S01]  /*0330*/  PRMT R12, R5, 0x9910, RZ ;  /* 0x00009910050c7816 */ /* 0x000fe200000000ff */
        /* <DEDUP_REMOVED lines=16> */
[----:B-----5:R-:W-:Y:S05]  /*0440*/  CALL.REL.NOINC `($__internal_33_$__cuda_sm20_dblrcp_rn_slowpath_v3) ;  /* 0x00000018005c7944 */ /* 0x020fea0003c00000 */
.L_x_12296:
[----:B------:R-:W-:Y:S05]  /*0450*/  BSYNC B1 ;  /* 0x0000000000017941 */ /* 0x000fea0003800000 */
.L_x_12295:
        /* <DEDUP_REMOVED lines=18> */
.L_x_12298:
[----:B------:R-:W-:Y:S05]  /*0580*/  BSYNC B1 ;  /* 0x0000000000017941 */ /* 0x000fea0003800000 */
.L_x_12297:
[----:B-----5:R-:W-:Y:S01]  /*0590*/  PRMT R12, R2, 0x9910, RZ ;  /* 0x00009910020c7816 */ /* 0x020fe200000000ff */
        /* <DEDUP_REMOVED lines=16> */
[----:B------:R-:W-:Y:S05]  /*06a0*/  CALL.REL.NOINC `($__internal_33_$__cuda_sm20_dblrcp_rn_slowpath_v3) ;  /* 0x0000001400c47944 */ /* 0x000fea0003c00000 */
.L_x_12300:
[----:B------:R-:W-:Y:S05]  /*06b0*/  BSYNC B1 ;  /* 0x0000000000017941 */ /* 0x000fea0003800000 */
.L_x_12299:
[----:B------:R-:W-:Y:S01]  /*06c0*/  PRMT R12, R2, 0xbb32, RZ ;  /* 0x0000bb32020c7816 */ /* 0x000fe200000000ff */
[----:B------:R-:W-:Y:S04]  /*06d0*/  BSSY B1, `(.L_x_12301) ;  /* 0x0000013000017945 */ /* 0x000fe80003800000 */
[----:B------:R-:W-:-:S06]  /*06e0*/  IMAD R12, R12, R12, RZ ;  /* 0x0000000c0c0c7224 */ /* 0x000fcc00078e02ff */
[----:B------:R-:W0:Y:S08]  /*06f0*/  I2F.F64 R12, R12 ;  /* 0x0000000c000c7312 */ /* 0x000e300000201c00 */
[----:B0-----:R-:W0:Y:S01]  /*0700*/  MUFU.RCP64H R11, R13 ;  /* 0x0000000d000b7308 */ /* 0x001e220000001800 */
[----:B------:R-:W-:-:S04]  /*0710*/  IADD3 R10, R13, 0x300402, RZ ;  /* 0x003004020d0a7810 */ /* 0x000fc80007ffe0ff */
[----:B------:R-:W-:Y:S02]  /*0720*/  FSETP.GEU.AND P0, PT, |R10|, 5.8789094863358348022e-39, PT ;  /* 0x004004020a00780b */ /* 0x000fe40003f0e200 */
[----:B0-----:R-:W-:-:S08]  /*0730*/  DFMA R16, -R12, R10, 1 ;  /* 0x3ff000000c10742b */ /* 0x001fd0000000010a */
[----:B------:R-:W-:-:S08]  /*0740*/  DFMA R16, R16, R16, R16 ;  /* 0x000000101010722b */ /* 0x000fd00000000010 */
[----:B------:R-:W-:Y:S01]  /*0750*/  DFMA R16, R10, R16, R10 ;  /* 0x000000100a10722b */ /* 0x000fe2000000000a */
[----:B------:R0:W1:Y:S07]  /*0760*/  F2I.F64.TRUNC R11, R14 ;  /* 0x0000000e000b7311 */ /* 0x00006e000030d100 */
[----:B------:R-:W-:-:S08]  /*0770*/  DFMA R18, -R12, R16, 1 ;  /* 0x3ff000000c12742b */ /* 0x000fd00000000110 */
[----:B------:R-:W-:Y:S01]  /*0780*/  DFMA R16, R16, R18, R16 ;  /* 0x000000121010722b */ /* 0x000fe20000000010 */
[----:B01----:R-:W-:Y:S10]  /*0790*/  @P0 BRA `(.L_x_12302) ;  /* 0x0000000000180947 */ /* 0x003ff40003800000 */
[----:B------:R-:W-:Y:S02]  /*07a0*/  LOP3.LUT R16, R13, 0x7fffffff, RZ, 0xc0, !PT ;  /* 0x7fffffff0d107812 */ /* 0x000fe400078ec0ff */
[----:B------:R-:W-:-:S03]  /*07b0*/  MOV R8, 0x7e0 ;  /* 0x000007e000087802 */ /* 0x000fc60000000f00 */
[----:B------:R-:W-:-:S07]  /*07c0*/  VIADD R16, R16, 0xfff00000 ;  /* 0xfff0000010107836 */ /* 0x000fce0000000000 */
[----:B------:R-:W-:Y:S05]  /*07d0*/  CALL.REL.NOINC `($__internal_33_$__cuda_sm20_dblrcp_rn_slowpath_v3) ;  /* 0x0000001400787944 */ /* 0x000fea0003c00000 */
[----:B------:R-:W-:Y:S02]  /*07e0*/  IMAD.MOV.U32 R16, RZ, RZ, R14 ;  /* 0x000000ffff107224 */ /* 0x000fe400078e000e */
[----:B------:R-:W-:-:S07]  /*07f0*/  IMAD.MOV.U32 R17, RZ, RZ, R15 ;  /* 0x000000ffff117224 */ /* 0x000fce00078e000f */
.L_x_12302:
[----:B------:R-:W-:Y:S05]  /*0800*/  BSYNC B1 ;  /* 0x0000000000017941 */ /* 0x000fea0003800000 */
.L_x_12301:
        /* <DEDUP_REMOVED lines=18> */
.L_x_12304:
[----:B------:R-:W-:Y:S05]  /*0930*/  BSYNC B1 ;  /* 0x0000000000017941 */ /* 0x000fea0003800000 */
.L_x_12303:
        /* <DEDUP_REMOVED lines=18> */
.L_x_12306:
[----:B------:R-:W-:Y:S05]  /*0a60*/  BSYNC B1 ;  /* 0x0000000000017941 */ /* 0x000fea0003800000 */
.L_x_12305:
        /* <DEDUP_REMOVED lines=8> */
[----:B------:R-:W-:Y:S04]  /*0af0*/  STG.E.64 desc[UR4][R8.64], R4 ;  /* 0x0000000408007986 */ /* 0x000fe8000c101b04 */
[----:B------:R-:W-:Y:S01]  /*0b00*/  STG.E.64 desc[UR4][R8.64+0x400], R2 ;  /* 0x0004000208007986 */ /* 0x000fe2000c101b04 */
[----:B------:R-:W-:Y:S05]  /*0b10*/  EXIT ;  /* 0x000000000000794d */ /* 0x000fea0003800000 */
.L_x_12290:
        /* <DEDUP_REMOVED lines=74> */
.L_x_12310:
[----:B------:R-:W-:Y:S05]  /*0fc0*/  BSYNC B2 ;  /* 0x0000000000027941 */ /* 0x000fea0003800000 */
.L_x_12309:
[----:B------:R0:W1:Y:S02]  /*0fd0*/  F2I.F64.TRUNC R3, R14 ;  /* 0x0000000e00037311 */ /* 0x000064000030d100 */
.L_x_12308:
[----:B------:R-:W-:Y:S05]  /*0fe0*/  BSYNC B1 ;  /* 0x0000000000017941 */ /* 0x000fea0003800000 */
.L_x_12307:
        /* <DEDUP_REMOVED lines=19> */
[----:B-1----:R-:W-:Y:S05]  /*1120*/  CALL.REL.NOINC `($__internal_33_$__cuda_sm20_dblrcp_rn_slowpath_v3) ;  /* 0x0000000c00247944 */ /* 0x002fea0003c00000 */
.L_x_12314:
[----:B------:R-:W-:Y:S05]  /*1130*/  BSYNC B2 ;  /* 0x0000000000027941 */ /* 0x000fea0003800000 */
.L_x_12313:
[----:B------:R2:W3:Y:S02]  /*1140*/  F2I.F64.TRUNC R0, R14 ;  /* 0x0000000e00007311 */ /* 0x0004e4000030d100 */
.L_x_12312:
[----:B------:R-:W-:Y:S05]  /*1150*/  BSYNC B1 ;  /* 0x0000000000017941 */ /* 0x000fea0003800000 */
.L_x_12311:
        /* <DEDUP_REMOVED lines=19> */
[----:B-1-3--:R-:W-:Y:S05]  /*1290*/  CALL.REL.NOINC `($__internal_33_$__cuda_sm20_dblrcp_rn_slowpath_v3) ;  /* 0x0000000800c87944 */ /* 0x00afea0003c00000 */
.L_x_12318:
[----:B------:R-:W-:Y:S05]  /*12a0*/  BSYNC B2 ;  /* 0x0000000000027941 */ /* 0x000fea0003800000 */
.L_x_12317:
[----:B------:R4:W0:Y:S02]  /*12b0*/  F2I.F64.TRUNC R11, R14 ;  /* 0x0000000e000b7311 */ /* 0x000824000030d100 */
.L_x_12316:
[----:B------:R-:W-:Y:S05]  /*12c0*/  BSYNC B1 ;  /* 0x0000000000017941 */ /* 0x000fea0003800000 */
.L_x_12315:
        /* <DEDUP_REMOVED lines=20> */
.L_x_12322:
[----:B------:R-:W-:Y:S05]  /*1410*/  BSYNC B2 ;  /* 0x0000000000027941 */ /* 0x000fea0003800000 */
.L_x_12321:
[----:B------:R0:W2:Y:S02]  /*1420*/  F2I.F64.TRUNC R20, R14 ;  /* 0x0000000e00147311 */ /* 0x0000a4000030d100 */
.L_x_12320:
[----:B------:R-:W-:Y:S05]  /*1430*/  BSYNC B1 ;  /* 0x0000000000017941 */ /* 0x000fea0003800000 */
.L_x_12319:
        /* <DEDUP_REMOVED lines=20> */
.L_x_12326:
[----:B------:R-:W-:Y:S05]  /*1580*/  BSYNC B2 ;  /* 0x0000000000027941 */ /* 0x000fea0003800000 */
.L_x_12325:
[----:B------:R0:W2:Y:S02]  /*1590*/  F2I.F64.TRUNC R21, R14 ;  /* 0x0000000e00157311 */ /* 0x0000a4000030d100 */
.L_x_12324:
[----:B------:R-:W-:Y:S05]  /*15a0*/  BSYNC B1 ;  /* 0x0000000000017941 */ /* 0x000fea0003800000 */
.L_x_12323:
        /* <DEDUP_REMOVED lines=20> */
.L_x_12330:
[----:B------:R-:W-:Y:S05]  /*16f0*/  BSYNC B2 ;  /* 0x0000000000027941 */ /* 0x000fea0003800000 */
.L_x_12329:
[----:B------:R0:W2:Y:S02]  /*1700*/  F2I.F64.TRUNC R10, R14 ;  /* 0x0000000e000a7311 */ /* 0x0000a4000030d100 */
.L_x_12328:
[----:B------:R-:W-:Y:S05]  /*1710*/  BSYNC B1 ;  /* 0x0000000000017941 */ /* 0x000fea0003800000 */
.L_x_12327:
        /* <DEDUP_REMOVED lines=20> */
.L_x_12334:
[----:B------:R-:W-:Y:S05]  /*1860*/  BSYNC B2 ;  /* 0x0000000000027941 */ /* 0x000fea0003800000 */
.L_x_12333:
[----:B------:R0:W2:Y:S02]  /*1870*/  F2I.F64.TRUNC R5, R14 ;  /* 0x0000000e00057311 */ /* 0x0000a4000030d100 */
.L_x_12332:
[----:B------:R-:W-:Y:S05]  /*1880*/  BSYNC B1 ;  /* 0x0000000000017941 */ /* 0x000fea0003800000 */
.L_x_12331:
        /* <DEDUP_REMOVED lines=20> */
.L_x_12338:
[----:B------:R-:W-:Y:S05]  /*19d0*/  BSYNC B2 ;  /* 0x0000000000027941 */ /* 0x000fea0003800000 */
.L_x_12337:
[----:B------:R0:W2:Y:S02]  /*19e0*/  F2I.F64.TRUNC R4, R14 ;  /* 0x0000000e00047311 */ /* 0x0000a4000030d100 */
.L_x_12336:
[----:B------:R-:W-:Y:S05]  /*19f0*/  BSYNC B1 ;  /* 0x0000000000017941 */ /* 0x000fea0003800000 */
.L_x_12335:
        /* <DEDUP_REMOVED lines=22> */
.L_x_12341:
[----:B------:R-:W-:-:S13]  /*1b60*/  ISETP.GE.AND P0, PT, R6, R7, PT ;  /* 0x000000070600720c */ /* 0x000fda0003f06270 */
[----:B------:R-:W-:Y:S05]  /*1b70*/  @P0 BRA `(.L_x_12343) ;  /* 0x0000000000300947 */ /* 0x000fea0003800000 */
[----:B0-----:R-:W0:Y:S01]  /*1b80*/  LDC.64 R2, c[0x0][0x220] ;  /* 0x00008800ff027b82 */ /* 0x001e220000000a00 */
[----:B------:R-:W-:Y:S02]  /*1b90*/  IMAD.IADD R11, R9, 0x1, R6 ;  /* 0x00000001090b7824 */ /* 0x000fe400078e0206 */
[----:B------:R-:W-:Y:S02]  /*1ba0*/  VIADD R6, R6, 0x80 ;  /* 0x0000008006067836 */ /* 0x000fe40000000000 */
[----:B0-----:R-:W-:-:S05]  /*1bb0*/  IMAD.WIDE.U32 R2, R11, 0x2, R2 ;  /* 0x000000020b027825 */ /* 0x001fca00078e0002 */
[----:B------:R1:W-:Y:S02]  /*1bc0*/  STG.E.U16 desc[UR4][R2.64], R20 ;  /* 0x0000001402007986 */ /* 0x0003e4000c101504 */
.L_x_12342:
[----:B------:R-:W-:-:S13]  /*1bd0*/  ISETP.GE.AND P0, PT, R6, R7, PT ;  /* 0x000000070600720c */ /* 0x000fda0003f06270 */
[----:B------:R-:W-:Y:S05]  /*1be0*/  @P0 BRA `(.L_x_12344) ;  /* 0x0000000000340947 */ /* 0x000fea0003800000 */
[----:B01----:R-:W0:Y:S01]  /*1bf0*/  LDC.64 R2, c[0x0][0x220] ;  /* 0x00008800ff027b82 */ /* 0x003e220000000a00 */
[----:B------:R-:W-:Y:S01]  /*1c00*/  IADD3 R11, R9, R6, RZ ;  /* 0x00000006090b7210 */ /* 0x000fe20007ffe0ff */
[----:B------:R-:W-:-:S04]  /*1c10*/  VIADD R6, R6, 0x80 ;  /* 0x0000008006067836 */ /* 0x000fc80000000000 */
[----:B0-----:R-:W-:-:S05]  /*1c20*/  IMAD.WIDE.U32 R2, R11, 0x2, R2 ;  /* 0x000000020b027825 */ /* 0x001fca00078e0002 */
[----:B------:R1:W-:Y:S02]  /*1c30*/  STG.E.U16 desc[UR4][R2.64], R21 ;  /* 0x0000001502007986 */ /* 0x0003e4000c101504 */
.L_x_12343:
        /* <DEDUP_REMOVED lines=8> */
.L_x_12344:
[----:B------:R-:W-:Y:S05]  /*1cc0*/  BSYNC B1 ;  /* 0x0000000000017941 */ /* 0x000fea0003800000 */
.L_x_12340:
[----:B------:R-:W-:-:S13]  /*1cd0*/  ISETP.GE.AND P0, PT, R6, R7, PT ;  /* 0x000000070600720c */ /* 0x000fda0003f06270 */
[----:B012---:R-:W0:Y:S01]  /*1ce0*/  @!P0 LDC.64 R2, c[0x0][0x220] ;  /* 0x00008800ff028b82 */ /* 0x007e220000000a00 */
[----:B------:R-:W-:Y:S01]  /*1cf0*/  @!P0 IMAD.IADD R11, R9, 0x1, R6 ;  /* 0x00000001090b8824 */ /* 0x000fe200078e0206 */
[----:B------:R-:W-:-:S03]  /*1d00*/  @!P0 IADD3 R6, R6, 0x80, RZ ;  /* 0x0000008006068810 */ /* 0x000fc60007ffe0ff */
[----:B0-----:R-:W-:-:S05]  /*1d10*/  @!P0 IMAD.WIDE.U32 R2, R11, 0x2, R2 ;  /* 0x000000020b028825 */ /* 0x001fca00078e0002 */
[----:B------:R2:W-:Y:S02]  /*1d20*/  @!P0 STG.E.U16 desc[UR4][R2.64], R5 ;  /* 0x0000000502008986 */ /* 0x0005e4000c101504 */
.L_x_12345:
[----:B------:R-:W-:Y:S05]  /*1d30*/  BSYNC B0 ;  /* 0x0000000000007941 */ /* 0x000fea0003800000 */
.L_x_12339:
        /* <DEDUP_REMOVED lines=8> */
        .weak           $__internal_33_$__cuda_sm20_dblrcp_rn_slowpath_v3
        .type           $__internal_33_$__cuda_sm20_dblrcp_rn_slowpath_v3,@function
        .size           $__internal_33_$__cuda_sm20_dblrcp_rn_slowpath_v3,(.L_x_71475 - $__internal_33_$__cuda_sm20_dblrcp_rn_slowpath_v3)
$__internal_33_$__cuda_sm20_dblrcp_rn_slowpath_v3:
        /* <DEDUP_REMOVED lines=24> */
.L_x_12349:
        /* <DEDUP_REMOVED lines=9> */
.L_x_12347:
[----:B------:R-:W-:Y:S01]  /*1fd0*/  LOP3.LUT R15, R13, 0x80000, RZ, 0xfc, !PT ;  /* 0x000800000d0f7812 */ /* 0x000fe200078efcff */
[----:B------:R-:W-:-:S07]  /*1fe0*/  IMAD.MOV.U32 R14, RZ, RZ, R12 ;  /* 0x000000ffff0e7224 */ /* 0x000fce00078e000c */
.L_x_12348:
[----:B------:R-:W-:Y:S05]  /*1ff0*/  BSYNC B0 ;  /* 0x0000000000007941 */ /* 0x000fea0003800000 */
.L_x_12346:
[----:B------:R-:W-:Y:S02]  /*2000*/  IMAD.MOV.U32 R12, RZ, RZ, R8 ;  /* 0x000000ffff0c7224 */ /* 0x000fe400078e0008 */
[----:B------:R-:W-:-:S04]  /*2010*/  IMAD.MOV.U32 R13, RZ, RZ, 0x0 ;  /* 0x00000000ff0d7424 */ /* 0x000fc800078e00ff */
[----:B------:R-:W-:Y:S05]  /*2020*/  RET.REL.NODEC R12 `(_ZN2at6native29vectorized_elementwise_kernelILi4EZNS0_50_GLOBAL__N__2680c7bb_12_PowKernel_cu_140f0503_289629pow_tensor_scalar_kernel_implIssEEvRNS_18TensorIteratorBaseET0_EUlsE1_St5arrayIPcLm2EEEEviS6_T1_) ;  /* 0xffffffdc0cf47950 */ /* 0x000fea0003c3ffff */
.L_x_12350:
        /* <DEDUP_REMOVED lines=13> */
.L_x_71475:


//--------------------- .text._ZN2at6native29vectorized_elementwise_kernelILi8EZNS0_50_GLOBAL__N__2680c7bb_12_PowKernel_cu_140f0503_289629pow_tensor_scalar_kernel_implIssEEvRNS_18TensorIteratorBaseET0_EUlsE1_St5arrayIPcLm2EEEEviS6_T1_ --------------------------
	.section	.text._ZN2at6native29vectorized_elementwise_kernelILi8EZNS0_50_GLOBAL__N__2680c7bb_12_PowKernel_cu_140f0503_289629pow_tensor_scalar_kernel_implIssEEvRNS_18TensorIteratorBaseET0_EUlsE1_St5arrayIPcLm2EEEEviS6_T1_,"ax",@progbits
	.align	128
        .global         _ZN2at6native29vectorized_elementwise_kernelILi8EZNS0_50_GLOBAL__N__2680c7bb_12_PowKernel_cu_140f0503_289629pow_tensor_scalar_kernel_implIssEEvRNS_18TensorIteratorBaseET0_EUlsE1_St5arrayIPcLm2EEEEviS6_T1_
        .type           _ZN2at6native29vectorized_elementwise_kernelILi8EZNS0_50_GLOBAL__N__2680c7bb_12_PowKernel_cu_140f0503_289629pow_tensor_scalar_kernel_implIssEEvRNS_18TensorIteratorBaseET0_EUlsE1_St5arrayIPcLm2EEEEviS6_T1_,@function
        .size           _ZN2at6native29vectorized_elementwise_kernelILi8EZNS0_50_GLOBAL__N__2680c7bb_12_PowKernel_cu_140f0503_289629pow_tensor_scalar_kernel_implIssEEvRNS_18TensorIteratorBaseET0_EUlsE1_St5arrayIPcLm2EEEEviS6_T1_,(.L_x_71476 - _ZN2at6native29vectorized_elementwise_kernelILi8EZNS0_50_GLOBAL__N__2680c7bb_12_PowKernel_cu_140f0503_289629pow_tensor_scalar_kernel_implIssEEvRNS_18TensorIteratorBaseET0_EUlsE1_St5arrayIPcLm2EEEEviS6_T1_)
        .other          _ZN2at6native29vectorized_elementwise_kernelILi8EZNS0_50_GLOBAL__N__2680c7bb_12_PowKernel_cu_140f0503_289629pow_tensor_scalar_kernel_implIssEEvRNS_18TensorIteratorBaseET0_EUlsE1_St5arrayIPcLm2EEEEviS6_T1_,@"STO_CUDA_ENTRY STV_DEFAULT"
_ZN2at6native29vectorized_elementwise_kernelILi8EZNS0_50_GLOBAL__N__2680c7bb_12_PowKernel_cu_140f0503_289629pow_tensor_scalar_kernel_implIssEEvRNS_18TensorIteratorBaseET0_EUlsE1_St5arrayIPcLm2EEEEviS6_T1_:
.text._ZN2at6native29vectorized_elementwise_kernelILi8EZNS0_50_GLOBAL__N__2680c7bb_12_PowKernel_cu_140f0503_289629pow_tensor_scalar_kernel_implIssEEvRNS_18TensorIteratorBaseET0_EUlsE1_St5arrayIPcLm2EEEEviS6_T1_:
        /* <DEDUP_REMOVED lines=29> */
[----:B------:R-:W-:Y:S05]  /*01d0*/  CALL.REL.NOINC `($__internal_34_$__cuda_sm20_dblrcp_rn_slowpath_v3) ;  /* 0x0000001c00007944 */ /* 0x000fea0003c00000 */
.L_x_12353:
[----:B------:R-:W-:Y:S05]  /*01e0*/  BSYNC B1 ;  /* 0x0000000000017941 */ /* 0x000fea0003800000 */
.L_x_12352:
        /* <DEDUP_REMOVED lines=18> */
.L_x_12355:
[----:B------:R-:W-:Y:S05]  /*0310*/  BSYNC B1 ;  /* 0x0000000000017941 */ /* 0x000fea0003800000 */
.L_x_12354:
        /* <DEDUP_REMOVED lines=17> */
[----:B------:R-:W-:Y:S05]  /*0430*/  CALL.REL.NOINC `($__internal_34_$__cuda_sm20_dblrcp_rn_slowpath_v3) ;  /* 0x0000001800687944 */ /* 0x000fea0003c00000 */
.L_x_12357:
[----:B------:R-:W-:Y:S05]  /*0440*/  BSYNC B1 ;  /* 0x0000000000017941 */ /* 0x000fea0003800000 */
.L_x_12356:
        /* <DEDUP_REMOVED lines=18> */
.L_x_12359:
[----:B------:R-:W-:Y:S05]  /*0570*/  BSYNC B1 ;  /* 0x0000000000017941 */ /* 0x000fea0003800000 */
.L_x_12358:
        /* <DEDUP_REMOVED lines=18> */
[----:B------:R-:W-:Y:S01]  /*06a0*/  MOV R14, R12 ;  /* 0x0000000c000e7202 */ /* 0x000fe20000000f00 */
[----:B------:R-:W-:-:S07]  /*06b0*/  IMAD.MOV.U32 R15, RZ, RZ, R13 ;  /* 0x000000ffff0f7224 */ /* 0x000fce00078e000d */
.L_x_12361:
[----:B------:R-:W-:Y:S05]  /*06c0*/  BSYNC B1 ;  /* 0x0000000000017941 */ /* 0x000fea0003800000 */
.L_x_12360:
        /* <DEDUP_REMOVED lines=18> */
[----:B------:R-:W-:Y:S02]  /*07f0*/  IMAD.MOV.U32 R16, RZ, RZ, R12 ;  /* 0x000000ffff107224 */ /* 0x000fe400078e000c */
[----:B------:R-:W-:-:S07]  /*0800*/  IMAD.MOV.U32 R17, RZ, RZ, R13 ;  /* 0x000000ffff117224 */ /* 0x000fce00078e000d */
.L_x_12363:
[----:B------:R-:W-:Y:S05]  /*0810*/  BSYNC B1 ;  /* 0x0000000000017941 */ /* 0x000fea0003800000 */
.L_x_12362:
        /* <DEDUP_REMOVED lines=18> */
.L_x_12365:
[----:B------:R-:W-:Y:S05]  /*0940*/  BSYNC B1 ;  /* 0x0000000000017941 */ /* 0x000fea0003800000 */
.L_x_12364:
        /* <DEDUP_REMOVED lines=9> */
[----:B------:R-:W-:Y:S02]  /*09e0*/  DFMA R16, R14, R6, R14 ;  /* 0x000000060e10722b */ /* 0x000fe4000000000e */
[----:B------:R0:W1:Y:S06]  /*09f0*/  F2I.F64.TRUNC R6, R12 ;  /* 0x0000000c00067311 */ /* 0x00006c000030d100 */
[----:B------:R-:W-:-:S08]  /*0a00*/  DFMA R20, -R10, R16, 1 ;  /* 0x3ff000000a14742b */ /* 0x000fd00000000110 */
[----:B------:R-:W-:Y:S01]  /*0a10*/  DFMA R16, R16, R20, R16 ;  /* 0x000000141010722b */ /* 0x000fe20000000010 */
[----:B01----:R-:W-:Y:S10]  /*0a20*/  @P0 BRA `(.L_x_12367) ;  /* 0x0000000000180947 */ /* 0x003ff40003800000 */
[----:B------:R-:W-:Y:S02]  /*0a30*/  LOP3.LUT R14, R11, 0x7fffffff, RZ, 0xc0, !PT ;  /* 0x7fffffff0b0e7812 */ /* 0x000fe400078ec0ff */
[----:B------:R-:W-:-:S03]  /*0a40*/  MOV R2, 0xa70 ;  /* 0x00000a7000027802 */ /* 0x000fc60000000f00 */
[----:B------:R-:W-:-:S07]  /*0a50*/  VIADD R14, R14, 0xfff00000 ;  /* 0xfff000000e0e7836 */ /* 0x000fce0000000000 */
[----:B------:R-:W-:Y:S05]  /*0a60*/  CALL.REL.NOINC `($__internal_34_$__cuda_sm20_dblrcp_rn_slowpath_v3) ;  /* 0x0000001000dc7944 */ /* 0x000fea0003c00000 */
[----:B------:R-:W-:Y:S02]  /*0a70*/  IMAD.MOV.U32 R16, RZ, RZ, R12 ;  /* 0x000000ffff107224 */ /* 0x000fe400078e000c */
[----:B------:R-:W-:-:S07]  /*0a80*/  IMAD.MOV.U32 R17, RZ, RZ, R13 ;  /* 0x000000ffff117224 */ /* 0x000fce00078e000d */
.L_x_12367:
[----:B------:R-:W-:Y:S05]  /*0a90*/  BSYNC B1 ;  /* 0x0000000000017941 */ /* 0x000fea0003800000 */
.L_x_12366:
        /* <DEDUP_REMOVED lines=8> */
[----:B------:R-:W-:Y:S01]  /*0b20*/  STG.E.128 desc[UR4][R10.64], R12 ;  /* 0x0000000c0a007986 */ /* 0x000fe2000c101d04 */
[----:B------:R-:W-:Y:S05]  /*0b30*/  EXIT ;  /* 0x000000000000794d */ /* 0x000fea0003800000 */
.L_x_12351:
[----:B------:R-:W0:Y:S01]  /*0b40*/  S2R R9, SR_TID.X ;  /* 0x0000000000097919 */ /* 0x000e220000002100 */
[----:B------:R-:W-:Y:S01]  /*0b50*/  IMAD.MOV.U32 R3, RZ, RZ, RZ ;  /* 0x000000ffff037224 */ /* 0x000fe200078e00ff */
[----:B0-----:R-:W-:Y:S02]  /*0b60*/  ISETP.GE.AND P0, PT, R9, R18, PT ;  /* 0x000000120900720c */ /* 0x001fe40003f06270 */
[----:B------:R-:W-:-:S11]  /*0b70*/  MOV R29, R9 ;  /* 0x00000009001d7202 */ /* 0x000fd60000000f00 */
[----:B------:R-:W-:Y:S01]  /*0b80*/  @!P0 VIADD R29, R9, 0x80 ;  /* 0x00000080091d8836 */ /* 0x000fe20000000000 */
[----:B------:R-:W0:Y:S04]  /*0b90*/  @!P0 LDC.64 R16, c[0x0][0x228] ;  /* 0x00008a00ff108b82 */ /* 0x000e280000000a00 */
[----:B------:R-:W-:-:S13]  /*0ba0*/  ISETP.GE.AND P6, PT, R29, R18, PT ;  /* 0x000000121d00720c */ /* 0x000fda0003fc6270 */
[----:B------:R-:W-:Y:S01]  /*0bb0*/  @!P6 IMAD.IADD R5, R0, 0x1, R29 ;  /* 0x000000010005e824 */ /* 0x000fe200078e021d */
[----:B------:R-:W1:Y:S01]  /*0bc0*/  @!P6 LDC.64 R20, c[0x0][0x228] ;  /* 0x00008a00ff14eb82 */ /* 0x000e620000000a00 */
[----:B------:R-:W-:-:S05]  /*0bd0*/  @!P6 VIADD R29, R29, 0x80 ;  /* 0x000000801d1de836 */ /* 0x000fca0000000000 */
[----:B------:R-:W-:-:S13]  /*0be0*/  ISETP.GE.AND P5, PT, R29, R18, PT ;  /* 0x000000121d00720c */ /* 0x000fda0003fa6270 */
[----:B------:R-:W-:Y:S01]  /*0bf0*/  @!P5 IMAD.IADD R8, R0, 0x1, R29 ;  /* 0x000000010008d824 */ /* 0x000fe200078e021d */
[----:B------:R-:W-:Y:S01]  /*0c00*/  @!P5 IADD3 R29, R29, 0x80, RZ ;  /* 0x000000801d1dd810 */ /* 0x000fe20007ffe0ff */
[----:B------:R-:W2:Y:S03]  /*0c10*/  @!P5 LDC.64 R6, c[0x0][0x228] ;  /* 0x00008a00ff06db82 */ /* 0x000ea60000000a00 */
[----:B------:R-:W-:Y:S01]  /*0c20*/  ISETP.GE.AND P4, PT, R29, R18, PT ;  /* 0x000000121d00720c */ /* 0x000fe20003f86270 */
[----:B-1----:R-:W-:-:S05]  /*0c30*/  @!P6 IMAD.WIDE.U32 R20, R5, 0x2, R20 ;  /* 0x000000020514e825 */ /* 0x002fca00078e0014 */
[----:B------:R1:W5:Y:S07]  /*0c40*/  @!P6 LDG.E.S16 R3, desc[UR4][R20.64] ;  /* 0x000000041403e981 */ /* 0x00036e000c1e1700 */
        /* <DEDUP_REMOVED lines=13> */
[----:B------:R-:W0:Y:S01]  /*0d20*/  @!P1 LDC.64 R10, c[0x0][0x228] ;  /* 0x00008a00ff0a9b82 */ /* 0x000e220000000a00 */
[----:B------:R-:W-:-:S05]  /*0d30*/  @!P1 VIADD R29, R29, 0x80 ;  /* 0x000000801d1d9836 */ /* 0x000fca0000000000 */
[----:B------:R-:W-:-:S13]  /*0d40*/  ISETP.GE.AND P6, PT, R29, R18, PT ;  /* 0x000000121d00720c */ /* 0x000fda0003fc6270 */
[----:B------:R-:W0:Y:S01]  /*0d50*/  @!P6 LDC.64 R4, c[0x0][0x228] ;  /* 0x00008a00ff04eb82 */ /* 0x000e220000000a00 */
[----:B---3--:R-:W-:Y:S01]  /*0d60*/  @!P4 IMAD.WIDE.U32 R22, R19, 0x2, R22 ;  /* 0x000000021316c825 */ /* 0x008fe200078e0016 */
[----:B------:R-:W-:-:S03]  /*0d70*/  HFMA2.MMA R19, -RZ, RZ, 0, 0 ;  /* 0x00000000ff137435 */ /* 0x000fc600000001ff */
[----:B--2---:R-:W-:-:S04]  /*0d80*/  @!P5 IMAD.WIDE.U32 R6, R8, 0x2, R6 ;  /* 0x000000020806d825 */ /* 0x004fc800078e0006 */
[C---:B------:R-:W-:Y:S02]  /*0d90*/  @!P6 IMAD.IADD R8, R0.reuse, 0x1, R29 ;  /* 0x000000010008e824 */ /* 0x040fe400078e021d */
[----:B------:R-:W-:Y:S01]  /*0da0*/  @!P0 IMAD.IADD R29, R0, 0x1, R9 ;  /* 0x00000001001d8824 */ /* 0x000fe200078e0209 */
[----:B------:R2:W5:Y:S01]  /*0db0*/  @!P5 LDG.E.S16 R19, desc[UR4][R6.64] ;  /* 0x000000040613d981 */ /* 0x000562000c1e1700 */
[----:B----4-:R-:W-:Y:S01]  /*0dc0*/  @!P3 IMAD.WIDE.U32 R14, R2, 0x2, R14 ;  /* 0x00000002020eb825 */ /* 0x010fe200078e000e */
[----:B-1----:R-:W-:Y:S02]  /*0dd0*/  CS2R R20, SRZ ;  /* 0x0000000000147805 */ /* 0x002fe4000001ff00 */
[----:B------:R-:W-:Y:S01]  /*0de0*/  PRMT R2, RZ, 0x7610, R2 ;  /* 0x00007610ff027816 */ /* 0x000fe20000000002 */
[----:B0-----:R-:W-:-:S03]  /*0df0*/  @!P2 IMAD.WIDE.U32 R12, R27, 0x2, R12 ;  /* 0x000000021b0ca825 */ /* 0x001fc600078e000c */
[----:B------:R0:W5:Y:S01]  /*0e00*/  @!P4 LDG.E.S16 R21, desc[UR4][R22.64] ;  /* 0x000000041615c981 */ /* 0x000162000c1e1700 */
[----:B------:R-:W-:Y:S01]  /*0e10*/  @!P1 IMAD.WIDE.U32 R10, R25, 0x2, R10 ;  /* 0x00000002190a9825 */ /* 0x000fe200078e000a */
[----:B--2---:R-:W-:Y:S02]  /*0e20*/  CS2R R6, SRZ ;  /* 0x0000000000067805 */ /* 0x004fe4000001ff00 */
[----:B------:R0:W5:Y:S01]  /*0e30*/  @!P3 LDG.E.S16 R20, desc[UR4][R14.64] ;  /* 0x000000040e14b981 */ /* 0x000162000c1e1700 */
[----:B------:R-:W-:-:S03]  /*0e40*/  @!P6 IMAD.WIDE.U32 R4, R8, 0x2, R4 ;  /* 0x000000020804e825 */ /* 0x000fc600078e0004 */
[----:B------:R0:W5:Y:S01]  /*0e50*/  @!P1 LDG.E.S16 R7, desc[UR4][R10.64] ;  /* 0x000000040a079981 */ /* 0x000162000c1e1700 */
[----:B------:R-:W-:Y:S02]  /*0e60*/  IMAD.MOV.U32 R8, RZ, RZ, RZ ;  /* 0x000000ffff087224 */ /* 0x000fe400078e00ff */
[----:B------:R-:W-:Y:S01]  /*0e70*/  @!P0 IMAD.WIDE.U32 R16, R29, 0x2, R16 ;  /* 0x000000021d108825 */ /* 0x000fe200078e0010 */
[----:B------:R0:W5:Y:S04]  /*0e80*/  @!P6 LDG.E.S16 R6, desc[UR4][R4.64] ;  /* 0x000000040406e981 */ /* 0x000168000c1e1700 */
[----:B------:R0:W5:Y:S04]  /*0e90*/  @!P2 LDG.E.S16 R8, desc[UR4][R12.64] ;  /* 0x000000040c08a981 */ /* 0x000168000c1e1700 */
[----:B------:R0:W5:Y:S01]  /*0ea0*/  @!P0 LDG.E.U16 R2, desc[UR4][R16.64] ;  /* 0x0000000410028981 */ /* 0x000162000c1e1500 */
[----:B------:R-:W-:Y:S04]  /*0eb0*/  BSSY B1, `(.L_x_12368) ;  /* 0x0000015000017945 */ /* 0x000fe80003800000 */
[----:B------:R-:W-:Y:S05]  /*0ec0*/  @P0 BRA `(.L_x_12369) ;  /* 0x00000000004c0947 */ /* 0x000fea0003800000 */
[----:B0----5:R-:W-:Y:S01]  /*0ed0*/  PRMT R10, R2, 0x9910, RZ ;  /* 0x00009910020a7816 */ /* 0x021fe200000000ff */
        /* <DEDUP_REMOVED lines=15> */
[----:B------:R-:W-:Y:S05]  /*0fd0*/  CALL.REL.NOINC `($__internal_34_$__cuda_sm20_dblrcp_rn_slowpath_v3) ;  /* 0x0000000c00807944 */ /* 0x000fea0003c00000 */
.L_x_12371:
[----:B------:R-:W-:Y:S05]  /*0fe0*/  BSYNC B2 ;  /* 0x0000000000027941 */ /* 0x000fea0003800000 */
.L_x_12370:
[----:B------:R1:W2:Y:S02]  /*0ff0*/  F2I.F64.TRUNC R5, R12 ;  /* 0x0000000c00057311 */ /* 0x0002a4000030d100 */
.L_x_12369:
[----:B------:R-:W-:Y:S05]  /*1000*/  BSYNC B1 ;  /* 0x0000000000017941 */ /* 0x000fea0003800000 */
.L_x_12368:
[----:B0-----:R-:W-:Y:S01]  /*1010*/  VIADD R4, R9, 0x80 ;  /* 0x0000008009047836 */ /* 0x001fe20000000000 */
[----:B------:R-:W-:Y:S04]  /*1020*/  BSSY B1, `(.L_x_12372) ;  /* 0x0000015000017945 */ /* 0x000fe80003800000 */
[----:B------:R-:W-:-:S13]  /*1030*/  ISETP.GE.AND P1, PT, R4, R18, PT ;  /* 0x000000120400720c */ /* 0x000fda0003f26270 */
[----:B------:R-:W-:Y:S05]  /*1040*/  @P1 BRA `(.L_x_12373) ;  /* 0x0000000000481947 */ /* 0x000fea0003800000 */
[----:B-----5:R-:W-:Y:S01]  /*1050*/  IMAD R10, R3, R3, RZ ;  /* 0x00000003030a7224 */ /* 0x020fe200078e02ff */
        /* <DEDUP_REMOVED lines=8> */
[----:B-1----:R-:W-:-:S08]  /*10e0*/  DFMA R12, -R10, R2, 1 ;  /* 0x3ff000000a0c742b */ /* 0x002fd00000000102 */
[----:B------:R-:W-:Y:S01]  /*10f0*/  DFMA R12, R2, R12, R2 ;  /* 0x0000000c020c722b */ /* 0x000fe20000000002 */
[----:B------:R-:W-:Y:S10]  /*1100*/  @P1 BRA `(.L_x_12375) ;  /* 0x0000000000101947 */ /* 0x000ff40003800000 */
[----:B------:R-:W-:Y:S02]  /*1110*/  LOP3.LUT R14, R11, 0x7fffffff, RZ, 0xc0, !PT ;  /* 0x7fffffff0b0e7812 */ /* 0x000fe400078ec0ff */
[----:B------:R-:W-:-:S03]  /*1120*/  MOV R2, 0x1150 ;  /* 0x0000115000027802 */ /* 0x000fc60000000f00 */
[----:B------:R-:W-:-:S07]  /*1130*/  VIADD R14, R14, 0xfff00000 ;  /* 0xfff000000e0e7836 */ /* 0x000fce0000000000 */
[----:B--2---:R-:W-:Y:S05]  /*1140*/  CALL.REL.NOINC `($__internal_34_$__cuda_sm20_dblrcp_rn_slowpath_v3) ;  /* 0x0000000c00247944 */ /* 0x004fea0003c00000 */
.L_x_12375:
[----:B------:R-:W-:Y:S05]  /*1150*/  BSYNC B2 ;  /* 0x0000000000027941 */ /* 0x000fea0003800000 */
.L_x_12374:
[----:B------:R0:W3:Y:S02]  /*1160*/  F2I.F64.TRUNC R3, R12 ;  /* 0x0000000c00037311 */ /* 0x0000e4000030d100 */
.L_x_12373:
[----:B------:R-:W-:Y:S05]  /*1170*/  BSYNC B1 ;  /* 0x0000000000017941 */ /* 0x000fea0003800000 */
.L_x_12372:
[----:B------:R-:W-:Y:S01]  /*1180*/  VIADD R11, R9, 0x100 ;  /* 0x00000100090b7836 */ /* 0x000fe20000000000 */
[----:B------:R-:W-:Y:S04]  /*1190*/  BSSY B1, `(.L_x_12376) ;  /* 0x0000015000017945 */ /* 0x000fe80003800000 */
[----:B------:R-:W-:-:S13]  /*11a0*/  ISETP.GE.AND P1, PT, R11, R18, PT ;  /* 0x000000120b00720c */ /* 0x000fda0003f26270 */
[----:B------:R-:W-:Y:S05]  /*11b0*/  @P1 BRA `(.L_x_12377) ;  /* 0x0000000000481947 */ /* 0x000fea0003800000 */
[----:B-----5:R-:W-:Y:S01]  /*11c0*/  IMAD R10, R19, R19, RZ ;  /* 0x00000013130a7224 */ /* 0x020fe200078e02ff */
[----:B------:R-:W-:Y:S05]  /*11d0*/  BSSY B2, `(.L_x_12378) ;  /* 0x000000f000027945 */ /* 0x000fea0003800000 */
[----:B------:R-:W4:Y:S08]  /*11e0*/  I2F.F64 R10, R10 ;  /* 0x0000000a000a7312 */ /* 0x000f300000201c00 */
[----:B----4-:R-:W0:Y:S01]  /*11f0*/  MUFU.RCP64H R17, R11 ;  /* 0x0000000b00117308 */ /* 0x010e220000001800 */
[----:B------:R-:W-:-:S04]  /*1200*/  IADD3 R16, R11, 0x300402, RZ ;  /* 0x003004020b107810 */ /* 0x000fc80007ffe0ff */
[----:B------:R-:W-:Y:S02]  /*1210*/  FSETP.GEU.AND P1, PT, |R16|, 5.8789094863358348022e-39, PT ;  /* 0x004004021000780b */ /* 0x000fe40003f2e200 */
[----:B01----:R-:W-:-:S08]  /*1220*/  DFMA R12, -R10, R16, 1 ;  /* 0x3ff000000a0c742b */ /* 0x003fd00000000110 */
        /* <DEDUP_REMOVED lines=8> */
[----:B--23--:R-:W-:Y:S05]  /*12b0*/  CALL.REL.NOINC `($__internal_34_$__cuda_sm20_dblrcp_rn_slowpath_v3) ;  /* 0x0000000800c87944 */ /* 0x00cfea0003c00000 */
.L_x_12379:
[----:B------:R-:W-:Y:S05]  /*12c0*/  BSYNC B2 ;  /* 0x0000000000027941 */ /* 0x000fea0003800000 */
.L_x_12378:
[----:B------:R4:W0:Y:S02]  /*12d0*/  F2I.F64.TRUNC R19, R12 ;  /* 0x0000000c00137311 */ /* 0x000824000030d100 */
.L_x_12377:
[----:B------:R-:W-:Y:S05]  /*12e0*/  BSYNC B1 ;  /* 0x0000000000017941 */ /* 0x000fea0003800000 */
.L_x_12376:
[----:B------:R-:W-:Y:S01]  /*12f0*/  VIADD R11, R9, 0x180 ;  /* 0x00000180090b7836 */ /* 0x000fe20000000000 */
[----:B------:R-:W-:Y:S04]  /*1300*/  BSSY B1, `(.L_x_12380) ;  /* 0x0000015000017945 */ /* 0x000fe80003800000 */
        /* <DEDUP_REMOVED lines=8> */
[----:B-1--4-:R-:W-:-:S08]  /*1390*/  DFMA R12, -R10, R16, 1 ;  /* 0x3ff000000a0c742b */ /* 0x012fd00000000110 */
        /* <DEDUP_REMOVED lines=9> */
.L_x_12383:
[----:B------:R-:W-:Y:S05]  /*1430*/  BSYNC B2 ;  /* 0x0000000000027941 */ /* 0x000fea0003800000 */
.L_x_12382:
[----:B------:R0:W1:Y:S02]  /*1440*/  F2I.F64.TRUNC R21, R12 ;  /* 0x0000000c00157311 */ /* 0x000064000030d100 */
.L_x_12381:
[----:B------:R-:W-:Y:S05]  /*1450*/  BSYNC B1 ;  /* 0x0000000000017941 */ /* 0x000fea0003800000 */
.L_x_12380:
        /* <DEDUP_REMOVED lines=20> */
.L_x_12387:
[----:B------:R-:W-:Y:S05]  /*15a0*/  BSYNC B2 ;  /* 0x0000000000027941 */ /* 0x000fea0003800000 */
.L_x_12386:
[----:B------:R0:W1:Y:S02]  /*15b0*/  F2I.F64.TRUNC R20, R12 ;  /* 0x0000000c00147311 */ /* 0x000064000030d100 */
.L_x_12385:
[----:B------:R-:W-:Y:S05]  /*15c0*/  BSYNC B1 ;  /* 0x0000000000017941 */ /* 0x000fea0003800000 */
.L_x_12384:
        /* <DEDUP_REMOVED lines=19> */
[----:B--23--:R-:W-:Y:S05]  /*1700*/  CALL.REL.NOINC `($__internal_34_$__cuda_sm20_dblrcp_rn_slowpath_v3) ;  /* 0x0000000400b47944 */ /* 0x00cfea0003c00000 */
.L_x_12391:
[----:B------:R-:W-:Y:S05]  /*1710*/  BSYNC B2 ;  /* 0x0000000000027941 */ /* 0x000fea0003800000 */
.L_x_12390:
[----:B------:R0:W1:Y:S02]  /*1720*/  F2I.F64.TRUNC R8, R12 ;  /* 0x0000000c00087311 */ /* 0x000064000030d100 */
.L_x_12389:
[----:B------:R-:W-:Y:S05]  /*1730*/  BSYNC B1 ;  /* 0x0000000000017941 */ /* 0x000fea0003800000 */
.L_x_12388:
        /* <DEDUP_REMOVED lines=20> */
.L_x_12395:
[----:B------:R-:W-:Y:S05]  /*1880*/  BSYNC B2 ;  /* 0x0000000000027941 */ /* 0x000fea0003800000 */
.L_x_12394:
[----:B------:R0:W1:Y:S02]  /*1890*/  F2I.F64.TRUNC R7, R12 ;  /* 0x0000000c00077311 */ /* 0x000064000030d100 */
.L_x_12393:
[----:B------:R-:W-:Y:S05]  /*18a0*/  BSYNC B1 ;  /* 0x0000000000017941 */ /* 0x000fea0003800000 */
.L_x_12392:
        /* <DEDUP_REMOVED lines=8> */
[----:B------:R-:W-:-:S04]  /*1930*/  IADD3 R16, R11, 0x300402, RZ ;  /* 0x003004020b107810 */ /* 0x000fc80007ffe0ff */
[----:B------:R-:W-:Y:S02]  /*1940*/  FSETP.GEU.AND P1, PT, |R16|, 5.8789094863358348022e-39, PT ;  /* 0x004004021000780b */ /* 0x000fe40003f2e200 */
        /* <DEDUP_REMOVED lines=10> */
.L_x_12399:
[----:B------:R-:W-:Y:S05]  /*19f0*/  BSYNC B2 ;  /* 0x0000000000027941 */ /* 0x000fea0003800000 */
.L_x_12398:
[----:B------:R0:W1:Y:S02]  /*1a00*/  F2I.F64.TRUNC R2, R12 ;  /* 0x0000000c00027311 */ /* 0x000064000030d100 */
.L_x_12397:
[----:B------:R-:W-:Y:S05]  /*1a10*/  BSYNC B1 ;  /* 0x0000000000017941 */ /* 0x000fea0003800000 */
.L_x_12396:
[----:B01--4-:R-:W0:Y:S01]  /*1a20*/  @!P0 S2R R13, SR_TID.X ;  /* 0x00000000000d8919 */ /* 0x013e220000002100 */
[----:B------:R-:W1:Y:S01]  /*1a30*/  @!P0 LDC.64 R10, c[0x0][0x220] ;  /* 0x00008800ff0a8b82 */ /* 0x000e620000000a00 */
[----:B------:R-:W-:Y:S01]  /*1a40*/  @!P0 IMAD.MOV.U32 R9, RZ, RZ, R4 ;  /* 0x000000ffff098224 */ /* 0x000fe200078e0004 */
[----:B------:R-:W-:Y:S04]  /*1a50*/  BSSY B0, `(.L_x_12400) ;  /* 0x0000030000007945 */ /* 0x000fe80003800000 */
[----:B------:R-:W-:Y:S01]  /*1a60*/  BSSY B1, `(.L_x_12401) ;  /* 0x0000028000017945 */ /* 0x000fe20003800000 */
[----:B0-----:R-:W-:-:S04]  /*1a70*/  @!P0 IMAD.IADD R13, R0, 0x1, R13 ;  /* 0x00000001000d8824 */ /* 0x001fc800078e020d */
[----:B-1----:R-:W-:-:S05]  /*1a80*/  @!P0 IMAD.WIDE.U32 R10, R13, 0x2, R10 ;  /* 0x000000020d0a8825 */ /* 0x002fca00078e000a */
[----:B--2---:R0:W-:Y:S01]  /*1a90*/  @!P0 STG.E.U16 desc[UR4][R10.64], R5 ;  /* 0x000000050a008986 */ /* 0x0041e2000c101504 */
[----:B------:R-:W-:-:S13]  /*1aa0*/  ISETP.GE.AND P0, PT, R9, R18, PT ;  /* 0x000000120900720c */ /* 0x000fda0003f06270 */
[----:B0-----:R-:W-:Y:S05]  /*1ab0*/  @P0 BRA `(.L_x_12402) ;  /* 0x0000000000300947 */ /* 0x001fea0003800000 */
[----:B------:R-:W0:Y:S01]  /*1ac0*/  LDC.64 R4, c[0x0][0x220] ;  /* 0x00008800ff047b82 */ /* 0x000e220000000a00 */
[----:B------:R-:W-:Y:S01]  /*1ad0*/  IMAD.IADD R11, R0, 0x1, R9 ;  /* 0x00000001000b7824 */ /* 0x000fe200078e0209 */
[----:B------:R-:W-:-:S04]  /*1ae0*/  IADD3 R9, R9, 0x80, RZ ;  /* 0x0000008009097810 */ /* 0x000fc80007ffe0ff */
[----:B------:R-:W-:Y:S01]  /*1af0*/  ISETP.GE.AND P0, PT, R9, R18, PT ;  /* 0x000000120900720c */ /* 0x000fe20003f06270 */
[----:B0-----:R-:W-:-:S05]  /*1b00*/  IMAD.WIDE.U32 R4, R11, 0x2, R4 ;  /* 0x000000020b047825 */ /* 0x001fca00078e0004 */
[----:B---3-5:R0:W-:Y:S07]  /*1b10*/  STG.E.U16 desc[UR4][R4.64], R3 ;  /* 0x0000000304007986 */ /* 0x0281ee000c101504 */
[----:B------:R-:W-:Y:S05]  /*1b20*/  @P0 BRA `(.L_x_12403) ;  /* 0x0000000000300947 */ /* 0x000fea0003800000 */
[----:B0-----:R-:W0:Y:S01]  /*1b30*/  LDC.64 R4, c[0x0][0x220] ;  /* 0x00008800ff047b82 */ /* 0x001e220000000a00 */
[----:B------:R-:W-:Y:S02]  /*1b40*/  IMAD.IADD R3, R0, 0x1, R9 ;  /* 0x0000000100037824 */ /* 0x000fe400078e0209 */
[----:B------:R-:W-:Y:S02]  /*1b50*/  VIADD R9, R9, 0x80 ;  /* 0x0000008009097836 */ /* 0x000fe40000000000 */
[----:B0-----:R-:W-:-:S05]  /*1b60*/  IMAD.WIDE.U32 R4, R3, 0x2, R4 ;  /* 0x0000000203047825 */ /* 0x001fca00078e0004 */
[----:B------:R0:W-:Y:S02]  /*1b70*/  STG.E.U16 desc[UR4][R4.64], R19 ;  /* 0x0000001304007986 */ /* 0x0001e4000c101504 */
.L_x_12402:
[----:B------:R-:W-:-:S13]  /*1b80*/  ISETP.GE.AND P0, PT, R9, R18, PT ;  /* 0x000000120900720c */ /* 0x000fda0003f06270 */
[----:B------:R-:W-:Y:S05]  /*1b90*/  @P0 BRA `(.L_x_12404) ;  /* 0x0000000000300947 */ /* 0x000fea0003800000 */
[----:B0-----:R-:W0:Y:S01]  /*1ba0*/  LDC.64 R4, c[0x0][0x220] ;  /* 0x00008800ff047b82 */ /* 0x001e220000000a00 */
[----:B---3-5:R-:W-:Y:S02]  /*1bb0*/  IMAD.IADD R3, R0, 0x1, R9 ;  /* 0x0000000100037824 */ /* 0x028fe400078e0209 */
[----:B------:R-:W-:Y:S02]  /*1bc0*/  VIADD R9, R9, 0x80 ;  /* 0x0000008009097836 */ /* 0x000fe40000000000 */
[----:B0-----:R-:W-:-:S05]  /*1bd0*/  IMAD.WIDE.U32 R4, R3, 0x2, R4 ;  /* 0x0000000203047825 */ /* 0x001fca00078e0004 */
[----:B------:R1:W-:Y:S02]  /*1be0*/  STG.E.U16 desc[UR4][R4.64], R21 ;  /* 0x0000001504007986 */ /* 0x0003e4000c101504 */
.L_x_12403:
[----:B------:R-:W-:-:S13]  /*1bf0*/  ISETP.GE.AND P0, PT, R9, R18, PT ;  /* 0x000000120900720c */ /* 0x000fda0003f06270 */
[----:B------:R-:W-:Y:S05]  /*1c00*/  @P0 BRA `(.L_x_12405) ;  /* 0x0000000000340947 */ /* 0x000fea0003800000 */
[----:B01----:R-:W0:Y:S01]  /*1c10*/  LDC.64 R4, c[0x0][0x220] ;  /* 0x00008800ff047b82 */ /* 0x003e220000000a00 */
[----:B------:R-:W-:Y:S01]  /*1c20*/  IADD3 R3, R0, R9, RZ ;  /* 0x0000000900037210 */ /* 0x000fe20007ffe0ff */
[----:B------:R-:W-:-:S04]  /*1c30*/  VIADD R9, R9, 0x80 ;  /* 0x0000008009097836 */ /* 0x000fc80000000000 */
[----:B0-----:R-:W-:-:S05]  /*1c40*/  IMAD.WIDE.U32 R4, R3, 0x2, R4 ;  /* 0x0000000203047825 */ /* 0x001fca00078e0004 */
[----:B------:R1:W-:Y:S02]  /*1c50*/  STG.E.U16 desc[UR4][R4.64], R20 ;  /* 0x0000001404007986 */ /* 0x0003e4000c101504 */
.L_x_12404:
[----:B------:R-:W-:-:S13]  /*1c60*/  ISETP.GE.AND P0, PT, R9, R18, PT ;  /* 0x000000120900720c */ /* 0x000fda0003f06270 */
[----:B------:R-:W-:Y:S05]  /*1c70*/  @P0 BREAK B1 ;  /* 0x0000000000010942 */ /* 0x000fea0003800000 */
[----:B------:R-:W-:Y:S05]  /*1c80*/  @P0 BRA `(.L_x_12406) ;  /* 0x0000000000300947 */ /* 0x000fea0003800000 */
[----:B01----:R-:W0:Y:S01]  /*1c90*/  LDC.64 R4, c[0x0][0x220] ;  /* 0x00008800ff047b82 */ /* 0x003e220000000a00 */
[----:B---3-5:R-:W-:Y:S02]  /*1ca0*/  IMAD.IADD R3, R0, 0x1, R9 ;  /* 0x0000000100037824 */ /* 0x028fe400078e0209 */
[----:B------:R-:W-:Y:S02]  /*1cb0*/  VIADD R9, R9, 0x80 ;  /* 0x0000008009097836 */ /* 0x000fe40000000000 */
[----:B0-----:R-:W-:-:S05]  /*1cc0*/  IMAD.WIDE.U32 R4, R3, 0x2, R4 ;  /* 0x0000000203047825 */ /* 0x001fca00078e0004 */
[----:B------:R2:W-:Y:S02]  /*1cd0*/  STG.E.U16 desc[UR4][R4.64], R8 ;  /* 0x0000000804007986 */ /* 0x0005e4000c101504 */
.L_x_12405:
[----:B------:R-:W-:Y:S05]  /*1ce0*/  BSYNC B1 ;  /* 0x0000000000017941 */ /* 0x000fea0003800000 */
.L_x_12401:
[----:B------:R-:W-:-:S13]  /*1cf0*/  ISETP.GE.AND P0, PT, R9, R18, PT ;  /* 0x000000120900720c */ /* 0x000fda0003f06270 */
[----:B012---:R-:W0:Y:S01]  /*1d00*/  @!P0 LDC.64 R4, c[0x0][0x220] ;  /* 0x00008800ff048b82 */ /* 0x007e220000000a00 */
[----:B------:R-:W-:Y:S01]  /*1d10*/  @!P0 IMAD.IADD R3, R0, 0x1, R9 ;  /* 0x0000000100038824 */ /* 0x000fe200078e0209 */
[----:B------:R-:W-:-:S03]  /*1d20*/  @!P0 IADD3 R9, R9, 0x80, RZ ;  /* 0x0000008009098810 */ /* 0x000fc60007ffe0ff */
[----:B0-----:R-:W-:-:S05]  /*1d30*/  @!P0 IMAD.WIDE.U32 R4, R3, 0x2, R4 ;  /* 0x0000000203048825 */ /* 0x001fca00078e0004 */
[----:B------:R2:W-:Y:S02]  /*1d40*/  @!P0 STG.E.U16 desc[UR4][R4.64], R7 ;  /* 0x0000000704008986 */ /* 0x0005e4000c101504 */
.L_x_12406:
[----:B------:R-:W-:Y:S05]  /*1d50*/  BSYNC B0 ;  /* 0x0000000000007941 */ /* 0x000fea0003800000 */
.L_x_12400:
[----:B------:R-:W-:Y:S05]  /*1d60*/  WARPSYNC.ALL ;  /* 0x0000000000007948 */ /* 0x000fea0003800000 */
[----:B------:R-:W-:-:S13]  /*1d70*/  ISETP.GE.AND P0, PT, R9, R18, PT ;  /* 0x000000120900720c */ /* 0x000fda0003f06270 */
[----:B------:R-:W-:Y:S05]  /*1d80*/  @P0 EXIT ;  /* 0x000000000000094d */ /* 0x000fea0003800000 */
[----:B012---:R-:W0:Y:S01]  /*1d90*/  LDC.64 R4, c[0x0][0x220] ;  /* 0x00008800ff047b82 */ /* 0x007e220000000a00 */
[----:B------:R-:W-:-:S04]  /*1da0*/  IMAD.IADD R9, R0, 0x1, R9 ;  /* 0x0000000100097824 */ /* 0x000fc800078e0209 */
[----:B0-----:R-:W-:-:S05]  /*1db0*/  IMAD.WIDE.U32 R4, R9, 0x2, R4 ;  /* 0x0000000209047825 */ /* 0x001fca00078e0004 */
[----:B-----5:R-:W-:Y:S01]  /*1dc0*/  STG.E.U16 desc[UR4][R4.64], R2 ;  /* 0x0000000204007986 */ /* 0x020fe2000c101504 */
[----:B------:R-:W-:Y:S05]  /*1dd0*/  EXIT ;  /* 0x000000000000794d */ /* 0x000fea0003800000 */
        .weak           $__internal_34_$__cuda_sm20_dblrcp_rn_slowpath_v3
        .type           $__internal_34_$__cuda_sm20_dblrcp_rn_slowpath_v3,@function
        .size           $__internal_34_$__cuda_sm20_dblrcp_rn_slowpath_v3,(.L_x_71476 - $__internal_34_$__cuda_sm20_dblrcp_rn_slowpath_v3)
$__internal_34_$__cuda_sm20_dblrcp_rn_slowpath_v3:
        /* <DEDUP_REMOVED lines=24> */
.L_x_12410:
        /* <DEDUP_REMOVED lines=9> */
.L_x_12408:
[----:B------:R-:W-:Y:S01]  /*1ff0*/  LOP3.LUT R13, R11, 0x80000, RZ, 0xfc, !PT ;  /* 0x000800000b0d7812 */ /* 0x000fe200078efcff */
[----:B------:R-:W-:-:S07]  /*2000*/  IMAD.MOV.U32 R12, RZ, RZ, R10 ;  /* 0x000000ffff0c7224 */ /* 0x000fce00078e000a */
.L_x_12409:
[----:B------:R-:W-:Y:S05]  /*2010*/  BSYNC B0 ;  /* 0x0000000000007941 */ /* 0x000fea0003800000 */
.L_x_12407:
[----:B------:R-:W-:Y:S02]  /*2020*/  IMAD.MOV.U32 R10, RZ, RZ, R2 ;  /* 0x000000ffff0a7224 */ /* 0x000fe400078e0002 */
[----:B------:R-:W-:-:S04]  /*2030*/  IMAD.MOV.U32 R11, RZ, RZ, 0x0 ;  /* 0x00000000ff0b7424 */ /* 0x000fc800078e00ff */
[----:B------:R-:W-:Y:S05]  /*2040*/  RET.REL.NODEC R10 `(_ZN2at6native29vectorized_elementwise_kernelILi8EZNS0_50_GLOBAL__N__2680c7bb_12_PowKernel_cu_140f0503_289629pow_tensor_scalar_kernel_implIssEEvRNS_18TensorIteratorBaseET0_EUlsE1_St5arrayIPcLm2EEEEviS6_T1_) ;  /* 0xffffffdc0aec7950 */ /* 0x000fea0003c3ffff */
.L_x_12411:
        /* <DEDUP_REMOVED lines=11> */
.L_x_71476:


//--------------------- .text._ZN2at6native18elementwise_kernelILi128ELi4EZNS0_15gpu_kernel_implIZNS0_50_GLOBAL__N__2680c7bb_12_PowKernel_cu_140f0503_289629pow_tensor_scalar_kernel_implIssEEvRNS_18TensorIteratorBaseET0_EUlsE0_EEvS6_RKT_EUliE_EEviT1_ --------------------------
	.section	.text._ZN2at6native18elementwise_kernelILi128ELi4EZNS0_15gpu_kernel_implIZNS0_50_GLOBAL__N__2680c7bb_12_PowKernel_cu_140f0503_289629pow_tensor_scalar_kernel_implIssEEvRNS_18TensorIteratorBaseET0_EUlsE0_EEvS6_RKT_EUliE_EEviT1_,"ax",@progbits
	.align	128
        .global         _ZN2at6native18elementwise_kernelILi128ELi4EZNS0_15gpu_kernel_implIZNS0_50_GLOBAL__N__2680c7bb_12_PowKernel_cu_140f0503_289629pow_tensor_scalar_kernel_implIssEEvRNS_18TensorIteratorBaseET0_EUlsE0_EEvS6_RKT_EUliE_EEviT1_
        .type           _ZN2at6native18elementwise_kernelILi128ELi4EZNS0_15gpu_kernel_implIZNS0_50_GLOBAL__N__2680c7bb_12_PowKernel_cu_140f0503_289629pow_tensor_scalar_kernel_implIssEEvRNS_18TensorIteratorBaseET0_EUlsE0_EEvS6_RKT_EUliE_EEviT1_,@function
        .size           _ZN2at6native18elementwise_kernelILi128ELi4EZNS0_15gpu_kernel_implIZNS0_50_GLOBAL__N__2680c7bb_12_PowKernel_cu_140f0503_289629pow_tensor_scalar_kernel_implIssEEvRNS_18TensorIteratorBaseET0_EUlsE0_EEvS6_RKT_EUliE_EEviT1_,(.L_x_71694 - _ZN2at6native18elementwise_kernelILi128ELi4EZNS0_15gpu_kernel_implIZNS0_50_GLOBAL__N__2680c7bb_12_PowKernel_cu_140f0503_289629pow_tensor_scalar_kernel_implIssEEvRNS_18TensorIteratorBaseET0_EUlsE0_EEvS6_RKT_EUliE_EEviT1_)
        .other          _ZN2at6native18elementwise_kernelILi128ELi4EZNS0_15gpu_kernel_implIZNS0_50_GLOBAL__N__2680c7bb_12_PowKernel_cu_140f0503_289629pow_tensor_scalar_kernel_implIssEEvRNS_18TensorIteratorBaseET0_EUlsE0_EEvS6_RKT_EUliE_EEviT1_,@"STO_CUDA_ENTRY STV_DEFAULT"
_ZN2at6native18elementwise_kernelILi128ELi4EZNS0_15gpu_kernel_implIZNS0_50_GLOBAL__N__2680c7bb_12_PowKernel_cu_140f0503_289629pow_tensor_scalar_kernel_implIssEEvRNS_18TensorIteratorBaseET0_EUlsE0_EEvS6_RKT_EUliE_EEviT1_:
.text._ZN2at6native18elementwise_kernelILi128ELi4EZNS0_15gpu_kernel_implIZNS0_50_GLOBAL__N__2680c7bb_12_PowKernel_cu_140f0503_289629pow_tensor_scalar_kernel_implIssEEvRNS_18TensorIteratorBaseET0_EUlsE0_EEvS6_RKT_EUliE_EEviT1_:
        /* <DEDUP_REMOVED lines=313> */
.L_x_12414:
        /* <DEDUP_REMOVED lines=20> */
.L_x_12418:
[----:B------:R0:W5:Y:S01]  /*14d0*/  LDG.E.U8 R0, desc[UR36][R2.64] ;  /* 0x0000002402007981 */ /* 0x000162000c1e1100 */
[----:B------:R-:W-:Y:S05]  /*14e0*/  BRA `(.L_x_12420) ;  /* 0x0000000c00547947 */ /* 0x000fea0003800000 */
.L_x_12417:
        /* <DEDUP_REMOVED lines=8> */
.L_x_12422:
[----:B------:R0:W5:Y:S01]  /*1570*/  LDG.E.U16 R0, desc[UR36][R2.64] ;  /* 0x0000002402007981 */ /* 0x000162000c1e1500 */
[----:B------:R-:W-:Y:S05]  /*1580*/  BRA `(.L_x_12420) ;  /* 0x0000000c002c7947 */ /* 0x000fea0003800000 */
.L_x_12421:
[----:B------:R0:W5:Y:S01]  /*1590*/  LDG.E.U16 R0, desc[UR36][R2.64] ;  /* 0x0000002402007981 */ /* 0x000162000c1e1500 */
[----:B------:R-:W-:Y:S05]  /*15a0*/  BRA `(.L_x_12420) ;  /* 0x0000000c00247947 */ /* 0x000fea0003800000 */
.L_x_12416:
        /* <DEDUP_REMOVED lines=9> */
.L_x_12424:
[----:B------:R-:W2:Y:S02]  /*1640*/  LDG.E.U16 R4, desc[UR36][R2.64] ;  /* 0x0000002402047981 */ /* 0x000ea4000c1e1500 */
[----:B--2---:R-:W-:-:S06]  /*1650*/  HADD2.F32 R4, -RZ, R4.H0_H0 ;  /* 0x20000004ff047230 */ /* 0x004fcc0000004100 */
[----:B------:R-:W0:Y:S02]  /*1660*/  F2I.FTZ.TRUNC.NTZ R4, R4 ;  /* 0x0000000400047305 */ /* 0x000e24000021f100 */
[----:B0-----:R-:W-:Y:S01]  /*1670*/  PRMT R0, R4, 0x7610, R0 ;  /* 0x0000761004007816 */ /* 0x001fe20000000000 */
[----:B------:R-:W-:Y:S06]  /*1680*/  BRA `(.L_x_12420) ;  /* 0x0000000800ec7947 */ /* 0x000fec0003800000 */
.L_x_12423:
        /* <DEDUP_REMOVED lines=9> */
.L_x_12426:
[----:B------:R-:W2:Y:S02]  /*1720*/  LDG.E.U16 R2, desc[UR36][R2.64] ;  /* 0x0000002402027981 */ /* 0x000ea4000c1e1500 */
[----:B--2---:R-:W-:-:S06]  /*1730*/  HADD2.F32 R4, -RZ, R2.H0_H0 ;  /* 0x20000002ff047230 */ /* 0x004fcc0000004100 */
[----:B------:R-:W0:Y:S02]  /*1740*/  F2I.FTZ.TRUNC.NTZ R4, R4 ;  /* 0x0000000400047305 */ /* 0x000e24000021f100 */
[----:B0-----:R-:W-:Y:S01]  /*1750*/  PRMT R0, R4, 0x7610, R0 ;  /* 0x0000761004007816 */ /* 0x001fe20000000000 */
[----:B------:R-:W-:Y:S06]  /*1760*/  BRA `(.L_x_12420) ;  /* 0x0000000800b47947 */ /* 0x000fec0003800000 */
.L_x_12425:
[----:B------:R-:W2:Y:S02]  /*1770*/  LDG.E.64 R2, desc[UR36][R2.64] ;  /* 0x0000002402027981 */ /* 0x000ea4000c1e1b00 */
[----:B--2---:R0:W1:Y:S01]  /*1780*/  F2I.F64.TRUNC R0, R2 ;  /* 0x0000000200007311 */ /* 0x004062000030d100 */
[----:B------:R-:W-:Y:S05]  /*1790*/  BRA `(.L_x_12420) ;  /* 0x0000000800a87947 */ /* 0x000fea0003800000 */
.L_x_12415:
        /* <DEDUP_REMOVED lines=12> */
.L_x_12429:
[----:B------:R-:W2:Y:S02]  /*1860*/  LDG.E.64 R2, desc[UR36][R2.64] ;  /* 0x0000002402027981 */ /* 0x000ea4000c1e1b00 */
[----:B--2---:R3:W4:Y:S01]  /*1870*/  F2I.F64.TRUNC R0, R2 ;  /* 0x0000000200007311 */ /* 0x004722000030d100 */
[----:B------:R-:W-:Y:S05]  /*1880*/  BRA `(.L_x_12420) ;  /* 0x00000008006c7947 */ /* 0x000fea0003800000 */
.L_x_12428:
        /* <DEDUP_REMOVED lines=28> */
.L_x_12431:
        /* <DEDUP_REMOVED lines=15> */
.L_x_12430:
[----:B------:R-:W2:Y:S02]  /*1b40*/  LDG.E.U16 R4, desc[UR36][R2.64] ;  /* 0x0000002402047981 */ /* 0x000ea4000c1e1500 */
[----:B--2---:R-:W-:-:S06]  /*1b50*/  IMAD.U32 R4, R4, 0x10000, RZ ;  /* 0x0001000004047824 */ /* 0x004fcc00078e00ff */
[----:B------:R-:W0:Y:S02]  /*1b60*/  F2I.FTZ.TRUNC.NTZ R4, R4 ;  /* 0x0000000400047305 */ /* 0x000e24000021f100 */
[----:B0-----:R-:W-:Y:S01]  /*1b70*/  PRMT R0, R4, 0x7610, R0 ;  /* 0x0000761004007816 */ /* 0x001fe20000000000 */
[----:B------:R-:W-:Y:S06]  /*1b80*/  BRA `(.L_x_12420) ;  /* 0x0000000400ac7947 */ /* 0x000fec0003800000 */
.L_x_12427:
        /* <DEDUP_REMOVED lines=10> */
.L_x_12434:
        /* <DEDUP_REMOVED lines=21> */
.L_x_12438:
[----:B------:R-:W-:Y:S05]  /*1d80*/  BSYNC B1 ;  /* 0x0000000000017941 */ /* 0x000fea0003800000 */
.L_x_12437:
[----:B------:R-:W-:Y:S01]  /*1d90*/  IMAD.SHL.U32 R2, R2, 0x100000, RZ ;  /* 0x0010000002027824 */ /* 0x000fe200078e00ff */
[----:B------:R-:W-:-:S04]  /*1da0*/  LEA R3, R0, 0x3b800000, 0x17 ;  /* 0x3b80000000037811 */ /* 0x000fc800078eb8ff */
[----:B------:R-:W-:-:S07]  /*1db0*/  LOP3.LUT R4, R3, R2, R4, 0xfe, !PT ;  /* 0x0000000203047212 */ /* 0x000fce00078efe04 */
.L_x_12436:
[----:B------:R-:W-:Y:S05]  /*1dc0*/  BSYNC B0 ;  /* 0x0000000000007941 */ /* 0x000fea0003800000 */
.L_x_12435:
[----:B------:R-:W0:Y:S02]  /*1dd0*/  F2I.FTZ.TRUNC.NTZ R4, R4 ;  /* 0x0000000400047305 */ /* 0x000e24000021f100 */
[----:B0-----:R-:W-:Y:S01]  /*1de0*/  PRMT R0, R4, 0x7610, R0 ;  /* 0x0000761004007816 */ /* 0x001fe20000000000 */
[----:B------:R-:W-:Y:S06]  /*1df0*/  BRA `(.L_x_12420) ;  /* 0x0000000400107947 */ /* 0x000fec0003800000 */
.L_x_12433:
        /* <DEDUP_REMOVED lines=21> */
.L_x_12442:
[----:B------:R-:W-:Y:S05]  /*1f50*/  BSYNC B1 ;  /* 0x0000000000017941 */ /* 0x000fea0003800000 */
.L_x_12441:
[----:B------:R-:W-:Y:S01]  /*1f60*/  IMAD.SHL.U32 R2, R2, 0x200000, RZ ;  /* 0x0020000002027824 */ /* 0x000fe200078e00ff */
[----:B------:R-:W-:-:S04]  /*1f70*/  LEA R3, R0, 0x37800000, 0x17 ;  /* 0x3780000000037811 */ /* 0x000fc800078eb8ff */
[----:B------:R-:W-:-:S07]  /*1f80*/  LOP3.LUT R4, R3, R2, R4, 0xfe, !PT ;  /* 0x0000000203047212 */ /* 0x000fce00078efe04 */
.L_x_12440:
[----:B------:R-:W-:Y:S05]  /*1f90*/  BSYNC B0 ;  /* 0x0000000000007941 */ /* 0x000fea0003800000 */
.L_x_12439:
[----:B------:R-:W0:Y:S02]  /*1fa0*/  F2I.FTZ.TRUNC.NTZ R4, R4 ;  /* 0x0000000400047305 */ /* 0x000e24000021f100 */
[----:B0-----:R-:W-:Y:S01]  /*1fb0*/  PRMT R0, R4, 0x7610, R0 ;  /* 0x0000761004007816 */ /* 0x001fe20000000000 */
[----:B------:R-:W-:Y:S06]  /*1fc0*/  BRA `(.L_x_12420) ;  /* 0x00000000009c7947 */ /* 0x000fec0003800000 */
.L_x_12432:
        /* <DEDUP_REMOVED lines=14> */
.L_x_12446:
[----:B------:R-:W-:Y:S05]  /*20b0*/  BSYNC B0 ;  /* 0x0000000000007941 */ /* 0x000fea0003800000 */
.L_x_12445:
[----:B------:R-:W0:Y:S02]  /*20c0*/  F2I.FTZ.TRUNC.NTZ R4, R4 ;  /* 0x0000000400047305 */ /* 0x000e24000021f100 */
[----:B0-----:R-:W-:Y:S01]  /*20d0*/  PRMT R0, R4, 0x7610, R0 ;  /* 0x0000761004007816 */ /* 0x001fe20000000000 */
[----:B------:R-:W-:Y:S06]  /*20e0*/  BRA `(.L_x_12420) ;  /* 0x0000000000547947 */ /* 0x000fec0003800000 */
.L_x_12419:
        /* <DEDUP_REMOVED lines=16> */
.L_x_12447:
[----:B------:R-:W-:Y:S01]  /*21f0*/  PRMT R0, RZ, 0x7610, R0 ;  /* 0x00007610ff007816 */ /* 0x000fe20000000000 */
[----:B------:R-:W-:Y:S06]  /*2200*/  BRA `(.L_x_12420) ;  /* 0x00000000000c7947 */ /* 0x000fec0003800000 */
.L_x_12444:
[----:B------:R2:W5:Y:S01]  /*2210*/  LDG.E.U16 R0, desc[UR36][R2.64] ;  /* 0x0000002402007981 */ /* 0x000562000c1e1500 */
[----:B------:R-:W-:Y:S05]  /*2220*/  BRA `(.L_x_12420) ;  /* 0x0000000000047947 */ /* 0x000fea0003800000 */
.L_x_12443:
[----:B------:R1:W5:Y:S02]  /*2230*/  LDG.E.U16 R0, desc[UR36][R2.64] ;  /* 0x0000002402007981 */ /* 0x000364000c1e1500 */
.L_x_12420:
[----:B------:R-:W0:Y:S02]  /*2240*/  LDC.U8 R6, c[0x0][0x428] ;  /* 0x00010a00ff067b82 */ /* 0x000e240000000000 */
[----:B012345:R-:W-:-:S05]  /*2250*/  PRMT R2, R0, 0x9910, RZ ;  /* 0x0000991000027816 */ /* 0x03ffca00000000ff */
[----:B------:R-:W-:-:S05]  /*2260*/  IMAD R0, R2, R2, RZ ;  /* 0x0000000202007224 */ /* 0x000fca00078e02ff */
[----:B------:R-:W-:-:S05]  /*2270*/  PRMT R3, R0, 0x9910, RZ ;  /* 0x0000991000037816 */ /* 0x000fca00000000ff */
[----:B------:R-:W-:Y:S01]  /*2280*/  IMAD R5, R2, R3, RZ ;  /* 0x0000000302057224 */ /* 0x000fe200078e02ff */
        /* <DEDUP_REMOVED lines=13> */
.L_x_12451:
[----:B------:R3:W-:Y:S01]  /*2360*/  STG.E.U8 desc[UR36][R16.64], R5 ;  /* 0x0000000510007986 */ /* 0x0007e2000c101124 */
[----:B------:R-:W-:Y:S05]  /*2370*/  BRA `(.L_x_12453) ;  /* 0x0000000c00647947 */ /* 0x000fea0003800000 */
.L_x_12450:
        /* <DEDUP_REMOVED lines=10> */
.L_x_12455:
[----:B------:R-:W-:-:S05]  /*2420*/  PRMT R3, R5, 0x9910, RZ ;  /* 0x0000991005037816 */ /* 0x000fca00000000ff */
[----:B------:R1:W-:Y:S01]  /*2430*/  STG.E desc[UR36][R16.64], R3 ;  /* 0x0000000310007986 */ /* 0x0003e2000c101924 */
[----:B------:R-:W-:Y:S05]  /*2440*/  BRA `(.L_x_12453) ;  /* 0x0000000c00307947 */ /* 0x000fea0003800000 */
.L_x_12454:
[----:B------:R2:W-:Y:S01]  /*2450*/  STG.E.U16 desc[UR36][R16.64], R5 ;  /* 0x0000000510007986 */ /* 0x0005e2000c101524 */
[----:B------:R-:W-:Y:S05]  /*2460*/  BRA `(.L_x_12453) ;  /* 0x0000000c00287947 */ /* 0x000fea0003800000 */
.L_x_12449:
        /* <DEDUP_REMOVED lines=9> */
.L_x_12457:
[----:B------:R-:W0:Y:S02]  /*2500*/  I2F.S16 R0, R5 ;  /* 0x0000000500007306 */ /* 0x000e240000101400 */
[----:B0-----:R-:W-:-:S05]  /*2510*/  F2FP.F16.F32.PACK_AB R0, RZ, R0 ;  /* 0x00000000ff00723e */ /* 0x001fca00000000ff */
[----:B------:R0:W-:Y:S01]  /*2520*/  STG.E.U16 desc[UR36][R16.64], R0 ;  /* 0x0000000010007986 */ /* 0x0001e2000c101524 */
[----:B------:R-:W-:Y:S05]  /*2530*/  BRA `(.L_x_12453) ;  /* 0x0000000800f47947 */ /* 0x000fea0003800000 */
.L_x_12456:
        /* <DEDUP_REMOVED lines=10> */
.L_x_12459:
[----:B------:R-:W0:Y:S02]  /*25e0*/  I2F.S16 R5, R5 ;  /* 0x0000000500057306 */ /* 0x000e240000101400 */
[----:B0-----:R-:W-:-:S04]  /*25f0*/  F2FP.F16.F32.PACK_AB R3, RZ, R5 ;  /* 0x00000005ff03723e */ /* 0x001fc800000000ff */
[----:B------:R-:W-:-:S05]  /*2600*/  PRMT R3, R3, 0x5410, RZ ;  /* 0x0000541003037816 */ /* 0x000fca00000000ff */
[----:B------:R0:W-:Y:S01]  /*2610*/  STG.E desc[UR36][R16.64], R3 ;  /* 0x0000000310007986 */ /* 0x0001e2000c101924 */
[----:B------:R-:W-:Y:S05]  /*2620*/  BRA `(.L_x_12453) ;  /* 0x0000000800b87947 */ /* 0x000fea0003800000 */
.L_x_12458:
[----:B------:R-:W0:Y:S02]  /*2630*/  I2F.F64.S16 R2, R5 ;  /* 0x0000000500027312 */ /* 0x000e240000101c00 */
[----:B0-----:R0:W-:Y:S01]  /*2640*/  STG.E.64 desc[UR36][R16.64], R2 ;  /* 0x0000000210007986 */ /* 0x0011e2000c101b24 */
[----:B------:R-:W-:Y:S05]  /*2650*/  BRA `(.L_x_12453) ;  /* 0x0000000800ac7947 */ /* 0x000fea0003800000 */
.L_x_12448:
        /* <DEDUP_REMOVED lines=13> */
.L_x_12462:
[----:B------:R-:W0:Y:S01]  /*2730*/  I2F.F64.S16 R4, R5 ;  /* 0x0000000500047312 */ /* 0x000e220000101c00 */
[----:B------:R-:W-:-:S05]  /*2740*/  CS2R R6, SRZ ;  /* 0x0000000000067805 */ /* 0x000fca000001ff00 */
[----:B0-----:R0:W-:Y:S01]  /*2750*/  STG.E.128 desc[UR36][R16.64], R4 ;  /* 0x0000000410007986 */ /* 0x0011e2000c101d24 */
[----:B------:R-:W-:Y:S05]  /*2760*/  BRA `(.L_x_12453) ;  /* 0x0000000800687947 */ /* 0x000fea0003800000 */
.L_x_12461:
        /* <DEDUP_REMOVED lines=21> */
.L_x_12466:
[----:B------:R-:W-:Y:S05]  /*28c0*/  BSYNC B0 ;  /* 0x0000000000007941 */ /* 0x000fea0003800000 */
.L_x_12465:
[----:B------:R-:W-:-:S05]  /*28d0*/  LOP3.LUT R3, R0, R3, RZ, 0xfc, !PT ;  /* 0x0000000300037212 */ /* 0x000fca00078efcff */
[----:B------:R0:W-:Y:S01]  /*28e0*/  STG.E.U8 desc[UR36][R16.64], R3 ;  /* 0x0000000310007986 */ /* 0x0001e2000c101124 */
[----:B------:R-:W-:Y:S05]  /*28f0*/  BRA `(.L_x_12453) ;  /* 0x0000000800047947 */ /* 0x000fea0003800000 */
.L_x_12464:
        /* <DEDUP_REMOVED lines=13> */
.L_x_12468:
[----:B------:R-:W-:Y:S01]  /*29d0*/  IMAD.MOV.U32 R0, RZ, RZ, 0x7f ;  /* 0x0000007fff007424 */ /* 0x000fe200078e00ff */
[----:B------:R-:W-:-:S04]  /*29e0*/  ISETP.GT.U32.AND P0, PT, R2, 0x7f800000, PT ;  /* 0x7f8000000200780c */ /* 0x000fc80003f04070 */
[----:B------:R-:W-:-:S09]  /*29f0*/  SEL R0, R0, 0x7c, P0 ;  /* 0x0000007c00007807 */ /* 0x000fd20000000000 */
.L_x_12469:
[----:B------:R-:W-:Y:S05]  /*2a00*/  BSYNC B0 ;  /* 0x0000000000007941 */ /* 0x000fea0003800000 */
.L_x_12467:
[----:B------:R-:W-:-:S04]  /*2a10*/  LOP3.LUT R2, R5, 0x80000000, RZ, 0xc0, !PT ;  /* 0x8000000005027812 */ /* 0x000fc800078ec0ff */
[----:B------:R-:W-:-:S04]  /*2a20*/  SHF.R.U32.HI R3, RZ, 0x18, R2 ;  /* 0x00000018ff037819 */ /* 0x000fc80000011602 */
[----:B------:R-:W-:-:S05]  /*2a30*/  LOP3.LUT R3, R0, R3, RZ, 0xfc, !PT ;  /* 0x0000000300037212 */ /* 0x000fca00078efcff */
[----:B------:R0:W-:Y:S01]  /*2a40*/  STG.E.U8 desc[UR36][R16.64], R3 ;  /* 0x0000000310007986 */ /* 0x0001e2000c101124 */
[----:B------:R-:W-:Y:S05]  /*2a50*/  BRA `(.L_x_12453) ;  /* 0x0000000400ac7947 */ /* 0x000fea0003800000 */
.L_x_12463:
[----:B------:R-:W0:Y:S02]  /*2a60*/  I2F.S16 R0, R5 ;  /* 0x0000000500007306 */ /* 0x000e240000101400 */
[----:B0-----:R-:W-:-:S05]  /*2a70*/  F2FP.BF16.F32.PACK_AB R0, RZ, R0 ;  /* 0x00000000ff00723e */ /* 0x001fca00000010ff */
[----:B------:R0:W-:Y:S01]  /*2a80*/  STG.E.U16 desc[UR36][R16.64], R0 ;  /* 0x0000000010007986 */ /* 0x0001e2000c101524 */
[----:B------:R-:W-:Y:S05]  /*2a90*/  BRA `(.L_x_12453) ;  /* 0x00000004009c7947 */ /* 0x000fea0003800000 */
.L_x_12460:
        /* <DEDUP_REMOVED lines=10> */
.L_x_12472:
        /* <DEDUP_REMOVED lines=17> */
.L_x_12475:
[----:B------:R-:W-:-:S04]  /*2c50*/  LOP3.LUT R2, R5, 0x80000000, RZ, 0xc0, !PT ;  /* 0x8000000005027812 */ /* 0x000fc800078ec0ff */
[----:B------:R-:W-:-:S04]  /*2c60*/  SHF.R.U32.HI R3, RZ, 0x18, R2 ;  /* 0x00000018ff037819 */ /* 0x000fc80000011602 */
[----:B------:R-:W-:-:S04]  /*2c70*/  LOP3.LUT R0, R0, R3, RZ, 0xfc, !PT ;  /* 0x0000000300007212 */ /* 0x000fc800078efcff */
[----:B------:R-:W-:-:S07]  /*2c80*/  PRMT R8, R0, 0x7610, R8 ;  /* 0x0000761000087816 */ /* 0x000fce0000000008 */
.L_x_12474:
[----:B------:R-:W-:Y:S05]  /*2c90*/  BSYNC B0 ;  /* 0x0000000000007941 */ /* 0x000fea0003800000 */
.L_x_12473:
[----:B------:R0:W-:Y:S01]  /*2ca0*/  STG.E.U8 desc[UR36][R16.64], R8 ;  /* 0x0000000810007986 */ /* 0x0001e2000c101124 */
[----:B------:R-:W-:Y:S05]  /*2cb0*/  BRA `(.L_x_12453) ;  /* 0x0000000400147947 */ /* 0x000fea0003800000 */
.L_x_12471:
        /* <DEDUP_REMOVED lines=17> */
.L_x_12478:
[----:B------:R-:W-:-:S04]  /*2dd0*/  LOP3.LUT R2, R5, 0x80000000, RZ, 0xc0, !PT ;  /* 0x8000000005027812 */ /* 0x000fc800078ec0ff */
[----:B------:R-:W-:-:S04]  /*2de0*/  SHF.R.U32.HI R3, RZ, 0x18, R2 ;  /* 0x00000018ff037819 */ /* 0x000fc80000011602 */
[----:B------:R-:W-:-:S04]  /*2df0*/  LOP3.LUT R0, R0, R3, RZ, 0xfc, !PT ;  /* 0x0000000300007212 */ /* 0x000fc800078efcff */
[----:B------:R-:W-:-:S07]  /*2e00*/  PRMT R8, R0, 0x7610, R8 ;  /* 0x0000761000087816 */ /* 0x000fce0000000008 */
.L_x_12477:
[----:B------:R-:W-:Y:S05]  /*2e10*/  BSYNC B0 ;  /* 0x0000000000007941 */ /* 0x000fea0003800000 */
.L_x_12476:
[----:B------:R0:W-:Y:S01]  /*2e20*/  STG.E.U8 desc[UR36][R16.64], R8 ;  /* 0x0000000810007986 */ /* 0x0001e2000c101124 */
[----:B------:R-:W-:Y:S05]  /*2e30*/  BRA `(.L_x_12453) ;  /* 0x0000000000b47947 */ /* 0x000fea0003800000 */
.L_x_12470:
        /* <DEDUP_REMOVED lines=22> */
.L_x_12452:
        /* <DEDUP_REMOVED lines=16> */
.L_x_12481:
[----:B------:R-:W-:Y:S05]  /*30a0*/  BRA `(.L_x_12453) ;  /* 0x0000000000187947 */ /* 0x000fea0003800000 */
.L_x_12480:
[----:B------:R-:W-:-:S04]  /*30b0*/  PRMT R2, R5, 0x9910, RZ ;  /* 0x0000991005027816 */ /* 0x000fc800000000ff */
[----:B------:R-:W-:-:S05]  /*30c0*/  SHF.R.S32.HI R3, RZ, 0x1f, R2 ;  /* 0x0000001fff037819 */ /* 0x000fca0000011402 */
[----:B------:R0:W-:Y:S01]  /*30d0*/  STG.E.64 desc[UR36][R16.64], R2 ;  /* 0x0000000210007986 */ /* 0x0001e2000c101b24 */
[----:B------:R-:W-:Y:S05]  /*30e0*/  BRA `(.L_x_12453) ;  /* 0x0000000000087947 */ /* 0x000fea0003800000 */
.L_x_12479:
[----:B------:R-:W-:-:S05]  /*30f0*/  PRMT R3, R5, 0x9910, RZ ;  /* 0x0000991005037816 */ /* 0x000fca00000000ff */
[----:B------:R0:W-:Y:S02]  /*3100*/  STG.E desc[UR36][R16.64], R3 ;  /* 0x0000000310007986 */ /* 0x0001e4000c101924 */
.L_x_12453:
[----:B------:R-:W-:-:S04]  /*3110*/  IMAD R18, R23, 0x200, R18 ;  /* 0x0000020017127824 */ /* 0x000fc800078e0212 */
[----:B------:R-:W-:-:S07]  /*3120*/  VIADD R19, R18, 0x80 ;  /* 0x0000008012137836 */ /* 0x000fce0000000000 */
.L_x_12413:
[----:B------:R-:W-:Y:S05]  /*3130*/  BSYNC B6 ;  /* 0x0000000000067941 */ /* 0x000fea0003800000 */
.L_x_12412:
        /* <DEDUP_REMOVED lines=307> */
.L_x_12484:
        /* <DEDUP_REMOVED lines=20> */
.L_x_12488:
[----:B------:R0:W5:Y:S01]  /*45b0*/  LDG.E.U8 R0, desc[UR36][R2.64] ;  /* 0x0000002402007981 */ /* 0x000162000c1e1100 */
[----:B------:R-:W-:Y:S05]  /*45c0*/  BRA `(.L_x_12490) ;  /* 0x0000000c00547947 */ /* 0x000fea0003800000 */
.L_x_12487:
        /* <DEDUP_REMOVED lines=8> */
.L_x_12492:
[----:B------:R0:W5:Y:S01]  /*4650*/  LDG.E.U16 R0, desc[UR36][R2.64] ;  /* 0x0000002402007981 */ /* 0x000162000c1e1500 */
[----:B------:R-:W-:Y:S05]  /*4660*/  BRA `(.L_x_12490) ;  /* 0x0000000c002c7947 */ /* 0x000fea0003800000 */
.L_x_12491:
[----:B------:R0:W5:Y:S01]  /*4670*/  LDG.E.U16 R0, desc[UR36][R2.64] ;  /* 0x0000002402007981 */ /* 0x000162000c1e1500 */
[----:B------:R-:W-:Y:S05]  /*4680*/  BRA `(.L_x_12490) ;  /* 0x0000000c00247947 */ /* 0x000fea0003800000 */
.L_x_12486:
        /* <DEDUP_REMOVED lines=9> */
.L_x_12494:
[----:B------:R-:W2:Y:S02]  /*4720*/  LDG.E.U16 R4, desc[UR36][R2.64] ;  /* 0x0000002402047981 */ /* 0x000ea4000c1e1500 */
[----:B--2---:R-:W-:-:S06]  /*4730*/  HADD2.F32 R4, -RZ, R4.H0_H0 ;  /* 0x20000004ff047230 */ /* 0x004fcc0000004100 */
[----:B------:R-:W0:Y:S02]  /*4740*/  F2I.FTZ.TRUNC.NTZ R4, R4 ;  /* 0x0000000400047305 */ /* 0x000e24000021f100 */
[----:B0-----:R-:W-:Y:S01]  /*4750*/  PRMT R0, R4, 0x7610, R0 ;  /* 0x0000761004007816 */ /* 0x001fe20000000000 */
[----:B------:R-:W-:Y:S06]  /*4760*/  BRA `(.L_x_12490) ;  /* 0x0000000800ec7947 */ /* 0x000fec0003800000 */
.L_x_12493:
        /* <DEDUP_REMOVED lines=9> */
.L_x_12496:
[----:B------:R-:W2:Y:S02]  /*4800*/  LDG.E.U16 R2, desc[UR36][R2.64] ;  /* 0x0000002402027981 */ /* 0x000ea4000c1e1500 */
[----:B--2---:R-:W-:-:S06]  /*4810*/  HADD2.F32 R4, -RZ, R2.H0_H0 ;  /* 0x20000002ff047230 */ /* 0x004fcc0000004100 */
[----:B------:R-:W0:Y:S02]  /*4820*/  F2I.FTZ.TRUNC.NTZ R4, R4 ;  /* 0x0000000400047305 */ /* 0x000e24000021f100 */
[----:B0-----:R-:W-:Y:S01]  /*4830*/  PRMT R0, R4, 0x7610, R0 ;  /* 0x0000761004007816 */ /* 0x001fe20000000000 */
[----:B------:R-:W-:Y:S06]  /*4840*/  BRA `(.L_x_12490) ;  /* 0x0000000800b47947 */ /* 0x000fec0003800000 */
.L_x_12495:
[----:B------:R-:W2:Y:S02]  /*4850*/  LDG.E.64 R2, desc[UR36][R2.64] ;  /* 0x0000002402027981 */ /* 0x000ea4000c1e1b00 */
[----:B--2---:R0:W1:Y:S01]  /*4860*/  F2I.F64.TRUNC R0, R2 ;  /* 0x0000000200007311 */ /* 0x004062000030d100 */
[----:B------:R-:W-:Y:S05]  /*4870*/  BRA `(.L_x_12490) ;  /* 0x0000000800a87947 */ /* 0x000fea0003800000 */
.L_x_12485:
        /* <DEDUP_REMOVED lines=12> */
.L_x_12499:
[----:B------:R-:W2:Y:S02]  /*4940*/  LDG.E.64 R2, desc[UR36][R2.64] ;  /* 0x0000002402027981 */ /* 0x000ea4000c1e1b00 */
[----:B--2---:R3:W4:Y:S01]  /*4950*/  F2I.F64.TRUNC R0, R2 ;  /* 0x0000000200007311 */ /* 0x004722000030d100 */
[----:B------:R-:W-:Y:S05]  /*4960*/  BRA `(.L_x_12490) ;  /* 0x00000008006c7947 */ /* 0x000fea0003800000 */
.L_x_12498:
        /* <DEDUP_REMOVED lines=28> */
.L_x_12501:
        /* <DEDUP_REMOVED lines=15> */
.L_x_12500:
[----:B------:R-:W2:Y:S02]  /*4c20*/  LDG.E.U16 R4, desc[UR36][R2.64] ;  /* 0x0000002402047981 */ /* 0x000ea4000c1e1500 */
[----:B--2---:R-:W-:-:S06]  /*4c30*/  IMAD.U32 R4, R4, 0x10000, RZ ;  /* 0x0001000004047824 */ /* 0x004fcc00078e00ff */
[----:B------:R-:W0:Y:S02]  /*4c40*/  F2I.FTZ.TRUNC.NTZ R4, R4 ;  /* 0x0000000400047305 */ /* 0x000e24000021f100 */
[----:B0-----:R-:W-:Y:S01]  /*4c50*/  PRMT R0, R4, 0x7610, R0 ;  /* 0x0000761004007816 */ /* 0x001fe20000000000 */
[----:B------:R-:W-:Y:S06]  /*4c60*/  BRA `(.L_x_12490) ;  /* 0x0000000400ac7947 */ /* 0x000fec0003800000 */
.L_x_12497:
        /* <DEDUP_REMOVED lines=10> */
.L_x_12504:
        /* <DEDUP_REMOVED lines=21> */
.L_x_12508:
[----:B------:R-:W-:Y:S05]  /*4e60*/  BSYNC B1 ;  /* 0x0000000000017941 */ /* 0x000fea0003800000 */
.L_x_12507:
[----:B------:R-:W-:Y:S01]  /*4e70*/  IMAD.SHL.U32 R2, R2, 0x100000, RZ ;  /* 0x0010000002027824 */ /* 0x000fe200078e00ff */
[----:B------:R-:W-:-:S04]  /*4e80*/  LEA R3, R0, 0x3b800000, 0x17 ;  /* 0x3b80000000037811 */ /* 0x000fc800078eb8ff */
[----:B------:R-:W-:-:S07]  /*4e90*/  LOP3.LUT R4, R3, R2, R4, 0xfe, !PT ;  /* 0x0000000203047212 */ /* 0x000fce00078efe04 */
.L_x_12506:
[----:B------:R-:W-:Y:S05]  /*4ea0*/  BSYNC B0 ;  /* 0x0000000000007941 */ /* 0x000fea0003800000 */
.L_x_12505:
[----:B------:R-:W0:Y:S02]  /*4eb0*/  F2I.FTZ.TRUNC.NTZ R4, R4 ;  /* 0x0000000400047305 */ /* 0x000e24000021f100 */
[----:B0-----:R-:W-:Y:S01]  /*4ec0*/  PRMT R0, R4, 0x7610, R0 ;  /* 0x0000761004007816 */ /* 0x001fe20000000000 */
[----:B------:R-:W-:Y:S06]  /*4ed0*/  BRA `(.L_x_12490) ;  /* 0x0000000400107947 */ /* 0x000fec0003800000 */
.L_x_12503:
        /* <DEDUP_REMOVED lines=21> */
.L_x_12512:
[----:B------:R-:W-:Y:S05]  /*5030*/  BSYNC B1 ;  /* 0x0000000000017941 */ /* 0x000fea0003800000 */
.L_x_12511:
[----:B------:R-:W-:Y:S01]  /*5040*/  IMAD.SHL.U32 R2, R2, 0x200000, RZ ;  /* 0x0020000002027824 */ /* 0x000fe200078e00ff */
[----:B------:R-:W-:-:S04]  /*5050*/  LEA R3, R0, 0x37800000, 0x17 ;  /* 0x3780000000037811 */ /* 0x000fc800078eb8ff */
[----:B------:R-:W-:-:S07]  /*5060*/  LOP3.LUT R4, R3, R2, R4, 0xfe, !PT ;  /* 0x0000000203047212 */ /* 0x000fce00078efe04 */
.L_x_12510:
[----:B------:R-:W-:Y:S05]  /*5070*/  BSYNC B0 ;  /* 0x0000000000007941 */ /* 0x000fea0003800000 */
.L_x_12509:
[----:B------:R-:W0:Y:S02]  /*5080*/  F2I.FTZ.TRUNC.NTZ R4, R4 ;  /* 0x0000000400047305 */ /* 0x000e24000021f100 */
[----:B0-----:R-:W-:Y:S01]  /*5090*/  PRMT R0, R4, 0x7610, R0 ;  /* 0x0000761004007816 */ /* 0x001fe20000000000 */
[----:B------:R-:W-:Y:S06]  /*50a0*/  BRA `(.L_x_12490) ;  /* 0x00000000009c7947 */ /* 0x000fec0003800000 */
.L_x_12502:
        /* <DEDUP_REMOVED lines=14> */
.L_x_12516:
[----:B------:R-:W-:Y:S05]  /*5190*/  BSYNC B0 ;  /* 0x0000000000007941 */ /* 0x000fea0003800000 */
.L_x_12515:
[----:B------:R-:W0:Y:S02]  /*51a0*/  F2I.FTZ.TRUNC.NTZ R4, R4 ;  /* 0x0000000400047305 */ /* 0x000e24000021f100 */
[----:B0-----:R-:W-:Y:S01]  /*51b0*/  PRMT R0, R4, 0x7610, R0 ;  /* 0x0000761004007816 */ /* 0x001fe20000000000 */
[----:B------:R-:W-:Y:S06]  /*51c0*/  BRA `(.L_x_12490) ;  /* 0x0000000000547947 */ /* 0x000fec0003800000 */
.L_x_12489:
        /* <DEDUP_REMOVED lines=16> */
.L_x_12517:
[----:B------:R-:W-:Y:S01]  /*52d0*/  PRMT R0, RZ, 0x7610, R0 ;  /* 0x00007610ff007816 */ /* 0x000fe20000000000 */
[----:B------:R-:W-:Y:S06]  /*52e0*/  BRA `(.L_x_12490) ;  /* 0x00000000000c7947 */ /* 0x000fec0003800000 */
.L_x_12514:
[----:B------:R2:W5:Y:S01]  /*52f0*/  LDG.E.U16 R0, desc[UR36][R2.64] ;  /* 0x0000002402007981 */ /* 0x000562000c1e1500 */
[----:B------:R-:W-:Y:S05]  /*5300*/  BRA `(.L_x_12490) ;  /* 0x0000000000047947 */ /* 0x000fea0003800000 */
.L_x_12513:
[----:B------:R1:W5:Y:S02]  /*5310*/  LDG.E.U16 R0, desc[UR36][R2.64] ;  /* 0x0000002402007981 */ /* 0x000364000c1e1500 */
.L_x_12490:
        /* <DEDUP_REMOVED lines=18> */
.L_x_12521:
[----:B------:R0:W-:Y:S01]  /*5440*/  STG.E.U8 desc[UR36][R16.64], R5 ;  /* 0x0000000510007986 */ /* 0x0001e2000c101124 */
[----:B------:R-:W-:Y:S05]  /*5450*/  BRA `(.L_x_12523) ;  /* 0x0000000c00647947 */ /* 0x000fea0003800000 */
.L_x_12520:
        /* <DEDUP_REMOVED lines=10> */
.L_x_12525:
[----:B------:R-:W-:-:S05]  /*5500*/  PRMT R3, R5, 0x9910, RZ ;  /* 0x0000991005037816 */ /* 0x000fca00000000ff */
[----:B------:R0:W-:Y:S01]  /*5510*/  STG.E desc[UR36][R16.64], R3 ;  /* 0x0000000310007986 */ /* 0x0001e2000c101924 */
[----:B------:R-:W-:Y:S05]  /*5520*/  BRA `(.L_x_12523) ;  /* 0x0000000c00307947 */ /* 0x000fea0003800000 */
.L_x_12524:
[----:B------:R0:W-:Y:S01]  /*5530*/  STG.E.U16 desc[UR36][R16.64], R5 ;  /* 0x0000000510007986 */ /* 0x0001e2000c101524 */
[----:B------:R-:W-:Y:S05]  /*5540*/  BRA `(.L_x_12523) ;  /* 0x0000000c00287947 */ /* 0x000fea0003800000 */
.L_x_12519:
        /* <DEDUP_REMOVED lines=9> */
.L_x_12527:
[----:B------:R-:W0:Y:S02]  /*55e0*/  I2F.S16 R0, R5 ;  /* 0x0000000500007306 */ /* 0x000e240000101400 */
[----:B0-----:R-:W-:-:S05]  /*55f0*/  F2FP.F16.F32.PACK_AB R0, RZ, R0 ;  /* 0x00000000ff00723e */ /* 0x001fca00000000ff */
[----:B------:R0:W-:Y:S01]  /*5600*/  STG.E.U16 desc[UR36][R16.64], R0 ;  /* 0x0000000010007986 */ /* 0x0001e2000c101524 */
[----:B------:R-:W-:Y:S05]  /*5610*/  BRA `(.L_x_12523) ;  /* 0x0000000800f47947 */ /* 0x000fea0003800000 */
.L_x_12526:
        /* <DEDUP_REMOVED lines=10> */
.L_x_12529:
[----:B------:R-:W0:Y:S02]  /*56c0*/  I2F.S16 R5, R5 ;  /* 0x0000000500057306 */ /* 0x000e240000101400 */
[----:B0-----:R-:W-:-:S04]  /*56d0*/  F2FP.F16.F32.PACK_AB R3, RZ, R5 ;  /* 0x00000005ff03723e */ /* 0x001fc800000000ff */
[----:B------:R-:W-:-:S05]  /*56e0*/  PRMT R3, R3, 0x5410, RZ ;  /* 0x0000541003037816 */ /* 0x000fca00000000ff */
[----:B------:R0:W-:Y:S01]  /*56f0*/  STG.E desc[UR36][R16.64], R3 ;  /* 0x0000000310007986 */ /* 0x0001e2000c101924 */
[----:B------:R-:W-:Y:S05]  /*5700*/  BRA `(.L_x_12523) ;  /* 0x0000000800b87947 */ /* 0x000fea0003800000 */
.L_x_12528:
[----:B------:R-:W0:Y:S02]  /*5710*/  I2F.F64.S16 R2, R5 ;  /* 0x0000000500027312 */ /* 0x000e240000101c00 */
[----:B0-----:R0:W-:Y:S01]  /*5720*/  STG.E.64 desc[UR36][R16.64], R2 ;  /* 0x0000000210007986 */ /* 0x0011e2000c101b24 */
[----:B------:R-:W-:Y:S05]  /*5730*/  BRA `(.L_x_12523) ;  /* 0x0000000800ac7947 */ /* 0x000fea0003800000 */
.L_x_12518:
        /* <DEDUP_REMOVED lines=13> */
.L_x_12532:
[----:B------:R-:W0:Y:S01]  /*5810*/  I2F.F64.S16 R4, R5 ;  /* 0x0000000500047312 */ /* 0x000e220000101c00 */
[----:B------:R-:W-:-:S05]  /*5820*/  CS2R R6, SRZ ;  /* 0x0000000000067805 */ /* 0x000fca000001ff00 */
[----:B0-----:R0:W-:Y:S01]  /*5830*/  STG.E.128 desc[UR36][R16.64], R4 ;  /* 0x0000000410007986 */ /* 0x0011e2000c101d24 */
[----:B------:R-:W-:Y:S05]  /*5840*/  BRA `(.L_x_12523) ;  /* 0x0000000800687947 */ /* 0x000fea0003800000 */
.L_x_12531:
        /* <DEDUP_REMOVED lines=21> */
.L_x_12536:
[----:B------:R-:W-:Y:S05]  /*59a0*/  BSYNC B0 ;  /* 0x0000000000007941 */ /* 0x000fea0003800000 */
.L_x_12535:
[----:B------:R-:W-:-:S05]  /*59b0*/  LOP3.LUT R3, R0, R3, RZ, 0xfc, !PT ;  /* 0x0000000300037212 */ /* 0x000fca00078efcff */
[----:B------:R0:W-:Y:S01]  /*59c0*/  STG.E.U8 desc[UR36][R16.64], R3 ;  /* 0x0000000310007986 */ /* 0x0001e2000c101124 */
[----:B------:R-:W-:Y:S05]  /*59d0*/  BRA `(.L_x_12523) ;  /* 0x0000000800047947 */ /* 0x000fea0003800000 */
.L_x_12534:
        /* <DEDUP_REMOVED lines=13> */
.L_x_12538:
[----:B------:R-:W-:Y:S01]  /*5ab0*/  IMAD.MOV.U32 R0, RZ, RZ, 0x7f ;  /* 0x0000007fff007424 */ /* 0x000fe200078e00ff */
[----:B------:R-:W-:-:S04]  /*5ac0*/  ISETP.GT.U32.AND P0, PT, R2, 0x7f800000, PT ;  /* 0x7f8000000200780c */ /* 0x000fc80003f04070 */
[----:B------:R-:W-:-:S09]  /*5ad0*/  SEL R0, R0, 0x7c, P0 ;  /* 0x0000007c00007807 */ /* 0x000fd20000000000 */
.L_x_12539:
[----:B------:R-:W-:Y:S05]  /*5ae0*/  BSYNC B0 ;  /* 0x0000000000007941 */ /* 0x000fea0003800000 */
.L_x_12537:
[----:B------:R-:W-:-:S04]  /*5af0*/  LOP3.LUT R2, R5, 0x80000000, RZ, 0xc0, !PT ;  /* 0x8000000005027812 */ /* 0x000fc800078ec0ff */
[----:B------:R-:W-:-:S04]  /*5b00*/  SHF.R.U32.HI R3, RZ, 0x18, R2 ;  /* 0x00000018ff037819 */ /* 0x000fc80000011602 */
[----:B------:R-:W-:-:S05]  /*5b10*/  LOP3.LUT R3, R0, R3, RZ, 0xfc, !PT ;  /* 0x0000000300037212 */ /* 0x000fca00078efcff */
[----:B------:R0:W-:Y:S01]  /*5b20*/  STG.E.U8 desc[UR36][R16.64], R3 ;  /* 0x0000000310007986 */ /* 0x0001e2000c101124 */
[----:B------:R-:W-:Y:S05]  /*5b30*/  BRA `(.L_x_12523) ;  /* 0x0000000400ac7947 */ /* 0x000fea0003800000 */
.L_x_12533:
[----:B------:R-:W0:Y:S02]  /*5b40*/  I2F.S16 R0, R5 ;  /* 0x0000000500007306 */ /* 0x000e240000101400 */
[----:B0-----:R-:W-:-:S05]  /*5b50*/  F2FP.BF16.F32.PACK_AB R0, RZ, R0 ;  /* 0x00000000ff00723e */ /* 0x001fca00000010ff */
[----:B------:R0:W-:Y:S01]  /*5b60*/  STG.E.U16 desc[UR36][R16.64], R0 ;  /* 0x0000000010007986 */ /* 0x0001e2000c101524 */
[----:B------:R-:W-:Y:S05]  /*5b70*/  BRA `(.L_x_12523) ;  /* 0x00000004009c7947 */ /* 0x000fea0003800000 */
.L_x_12530:
        /* <DEDUP_REMOVED lines=10> */
.L_x_12542:
        /* <DEDUP_REMOVED lines=17> */
.L_x_12545:
[----:B------:R-:W-:-:S04]  /*5d30*/  LOP3.LUT R2, R5, 0x80000000, RZ, 0xc0, !PT ;  /* 0x8000000005027812 */ /* 0x000fc800078ec0ff */
[----:B------:R-:W-:-:S04]  /*5d40*/  SHF.R.U32.HI R3, RZ, 0x18, R2 ;  /* 0x00000018ff037819 */ /* 0x000fc80000011602 */
[----:B------:R-:W-:-:S04]  /*5d50*/  LOP3.LUT R0, R0, R3, RZ, 0xfc, !PT ;  /* 0x0000000300007212 */ /* 0x000fc800078efcff */
[----:B------:R-:W-:-:S07]  /*5d60*/  PRMT R8, R0, 0x7610, R8 ;  /* 0x0000761000087816 */ /* 0x000fce0000000008 */
.L_x_12544:
[----:B------:R-:W-:Y:S05]  /*5d70*/  BSYNC B0 ;  /* 0x0000000000007941 */ /* 0x000fea0003800000 */
.L_x_12543:
[----:B------:R3:W-:Y:S01]  /*5d80*/  STG.E.U8 desc[UR36][R16.64], R8 ;  /* 0x0000000810007986 */ /* 0x0007e2000c101124 */
[----:B------:R-:W-:Y:S05]  /*5d90*/  BRA `(.L_x_12523) ;  /* 0x0000000400147947 */ /* 0x000fea0003800000 */
.L_x_12541:
        /* <DEDUP_REMOVED lines=17> */
.L_x_12548:
[----:B------:R-:W-:-:S04]  /*5eb0*/  LOP3.LUT R2, R5, 0x80000000, RZ, 0xc0, !PT ;  /* 0x8000000005027812 */ /* 0x000fc800078ec0ff */
[----:B------:R-:W-:-:S04]  /*5ec0*/  SHF.R.U32.HI R3, RZ, 0x18, R2 ;  /* 0x00000018ff037819 */ /* 0x000fc80000011602 */
[----:B------:R-:W-:-:S04]  /*5ed0*/  LOP3.LUT R0, R0, R3, RZ, 0xfc, !PT ;  /* 0x0000000300007212 */ /* 0x000fc800078efcff */
[----:B------:R-:W-:-:S07]  /*5ee0*/  PRMT R8, R0, 0x7610, R8 ;  /* 0x0000761000087816 */ /* 0x000fce0000000008 */
.L_x_12547:
[----:B------:R-:W-:Y:S05]  /*5ef0*/  BSYNC B0 ;  /* 0x0000000000007941 */ /* 0x000fea0003800000 */
.L_x_12546:
[----:B------:R0:W-:Y:S01]  /*5f00*/  STG.E.U8 desc[UR36][R16.64], R8 ;  /* 0x0000000810007986 */ /* 0x0001e2000c101124 */
[----:B------:R-:W-:Y:S05]  /*5f10*/  BRA `(.L_x_12523) ;  /* 0x0000000000b47947 */ /* 0x000fea0003800000 */
.L_x_12540:
        /* <DEDUP_REMOVED lines=22> */
.L_x_12522:
        /* <DEDUP_REMOVED lines=16> */
.L_x_12551:
[----:B------:R-:W-:Y:S05]  /*6180*/  BRA `(.L_x_12523) ;  /* 0x0000000000187947 */ /* 0x000fea0003800000 */
.L_x_12550:
[----:B------:R-:W-:-:S04]  /*6190*/  PRMT R2, R5, 0x9910, RZ ;  /* 0x0000991005027816 */ /* 0x000fc800000000ff */
[----:B------:R-:W-:-:S05]  /*61a0*/  SHF.R.S32.HI R3, RZ, 0x1f, R2 ;  /* 0x0000001fff037819 */ /* 0x000fca0000011402 */
[----:B------:R2:W-:Y:S01]  /*61b0*/  STG.E.64 desc[UR36][R16.64], R2 ;  /* 0x0000000210007986 */ /* 0x0005e2000c101b24 */
[----:B------:R-:W-:Y:S05]  /*61c0*/  BRA `(.L_x_12523) ;  /* 0x0000000000087947 */ /* 0x000fea0003800000 */
.L_x_12549:
[----:B------:R-:W-:-:S05]  /*61d0*/  PRMT R3, R5, 0x9910, RZ ;  /* 0x0000991005037816 */ /* 0x000fca00000000ff */
[----:B------:R0:W-:Y:S02]  /*61e0*/  STG.E desc[UR36][R16.64], R3 ;  /* 0x0000000310007986 */ /* 0x0001e4000c101924 */
.L_x_12523:
[----:B------:R-:W-:-:S07]  /*61f0*/  VIADD R19, R19, 0x80 ;  /* 0x0000008013137836 */ /* 0x000fce0000000000 */
.L_x_12483:
[----:B------:R-:W-:Y:S05]  /*6200*/  BSYNC B6 ;  /* 0x0000000000067941 */ /* 0x000fea0003800000 */
.L_x_12482:
        /* <DEDUP_REMOVED lines=307> */
.L_x_12554:
        /* <DEDUP_REMOVED lines=20> */
.L_x_12558:
[----:B------:R0:W5:Y:S01]  /*7680*/  LDG.E.U8 R0, desc[UR36][R2.64] ;  /* 0x0000002402007981 */ /* 0x000162000c1e1100 */
[----:B------:R-:W-:Y:S05]  /*7690*/  BRA `(.L_x_12560) ;  /* 0x0000000c00547947 */ /* 0x000fea0003800000 */
.L_x_12557:
        /* <DEDUP_REMOVED lines=8> */
.L_x_12562:
[----:B------:R0:W5:Y:S01]  /*7720*/  LDG.E.U16 R0, desc[UR36][R2.64] ;  /* 0x0000002402007981 */ /* 0x000162000c1e1500 */
[----:B------:R-:W-:Y:S05]  /*7730*/  BRA `(.L_x_12560) ;  /* 0x0000000c002c7947 */ /* 0x000fea0003800000 */
.L_x_12561:
[----:B------:R0:W5:Y:S01]  /*7740*/  LDG.E.U16 R0, desc[UR36][R2.64] ;  /* 0x0000002402007981 */ /* 0x000162000c1e1500 */
[----:B------:R-:W-:Y:S05]  /*7750*/  BRA `(.L_x_12560) ;  /* 0x0000000c00247947 */ /* 0x000fea0003800000 */
.L_x_12556:
        /* <DEDUP_REMOVED lines=9> */
.L_x_12564:
[----:B------:R-:W2:Y:S02]  /*77f0*/  LDG.E.U16 R4, desc[UR36][R2.64] ;  /* 0x0000002402047981 */ /* 0x000ea4000c1e1500 */
[----:B--2---:R-:W-:-:S06]  /*7800*/  HADD2.F32 R4, -RZ, R4.H0_H0 ;  /* 0x20000004ff047230 */ /* 0x004fcc0000004100 */
[----:B------:R-:W0:Y:S02]  /*7810*/  F2I.FTZ.TRUNC.NTZ R4, R4 ;  /* 0x0000000400047305 */ /* 0x000e24000021f100 */
[----:B0-----:R-:W-:Y:S01]  /*7820*/  PRMT R0, R4, 0x7610, R0 ;  /* 0x0000761004007816 */ /* 0x001fe20000000000 */
[----:B------:R-:W-:Y:S06]  /*7830*/  BRA `(.L_x_12560) ;  /* 0x0000000800ec7947 */ /* 0x000fec0003800000 */
.L_x_12563:
        /* <DEDUP_REMOVED lines=9> */
.L_x_12566:
[----:B------:R-:W2:Y:S02]  /*78d0*/  LDG.E.U16 R2, desc[UR36][R2.64] ;  /* 0x0000002402027981 */ /* 0x000ea4000c1e1500 */
[----:B--2---:R-:W-:-:S06]  /*78e0*/  HADD2.F32 R4, -RZ, R2.H0_H0 ;  /* 0x20000002ff047230 */ /* 0x004fcc0000004100 */
[----:B------:R-:W0:Y:S02]  /*78f0*/  F2I.FTZ.TRUNC.NTZ R4, R4 ;  /* 0x0000000400047305 */ /* 0x000e24000021f100 */
[----:B0-----:R-:W-:Y:S01]  /*7900*/  PRMT R0, R4, 0x7610, R0 ;  /* 0x0000761004007816 */ /* 0x001fe20000000000 */
[----:B------:R-:W-:Y:S06]  /*7910*/  BRA `(.L_x_12560) ;  /* 0x0000000800b47947 */ /* 0x000fec0003800000 */
.L_x_12565:
[----:B------:R-:W2:Y:S02]  /*7920*/  LDG.E.64 R2, desc[UR36][R2.64] ;  /* 0x0000002402027981 */ /* 0x000ea4000c1e1b00 */
[----:B--2---:R0:W1:Y:S01]  /*7930*/  F2I.F64.TRUNC R0, R2 ;  /* 0x0000000200007311 */ /* 0x004062000030d100 */
[----:B------:R-:W-:Y:S05]  /*7940*/  BRA `(.L_x_12560) ;  /* 0x0000000800a87947 */ /* 0x000fea0003800000 */
.L_x_12555:
        /* <DEDUP_REMOVED lines=12> */
.L_x_12569:
[----:B------:R-:W2:Y:S02]  /*7a10*/  LDG.E.64 R2, desc[UR36][R2.64] ;  /* 0x0000002402027981 */ /* 0x000ea4000c1e1b00 */
[----:B--2---:R3:W4:Y:S01]  /*7a20*/  F2I.F64.TRUNC R0, R2 ;  /* 0x0000000200007311 */ /* 0x004722000030d100 */
[----:B------:R-:W-:Y:S05]  /*7a30*/  BRA `(.L_x_12560) ;  /* 0x00000008006c7947 */ /* 0x000fea0003800000 */
.L_x_12568:
        /* <DEDUP_REMOVED lines=28> */
.L_x_12571:
        /* <DEDUP_REMOVED lines=15> */
.L_x_12570:
[----:B------:R-:W2:Y:S02]  /*7cf0*/  LDG.E.U16 R4, desc[UR36][R2.64] ;  /* 0x0000002402047981 */ /* 0x000ea4000c1e1500 */
[----:B--2---:R-:W-:-:S06]  /*7d00*/  IMAD.U32 R4, R4, 0x10000, RZ ;  /* 0x0001000004047824 */ /* 0x004fcc00078e00ff */
[----:B------:R-:W0:Y:S02]  /*7d10*/  F2I.FTZ.TRUNC.NTZ R4, R4 ;  /* 0x0000000400047305 */ /* 0x000e24000021f100 */
[----:B0-----:R-:W-:Y:S01]  /*7d20*/  PRMT R0, R4, 0x7610, R0 ;  /* 0x0000761004007816 */ /* 0x001fe20000000000 */
[----:B------:R-:W-:Y:S06]  /*7d30*/  BRA `(.L_x_12560) ;  /* 0x0000000400ac7947 */ /* 0x000fec0003800000 */
.L_x_12567:
        /* <DEDUP_REMOVED lines=10> */
.L_x_12574:
        /* <DEDUP_REMOVED lines=21> */
.L_x_12578:
[----:B------:R-:W-:Y:S05]  /*7f30*/  BSYNC B1 ;  /* 0x0000000000017941 */ /* 0x000fea0003800000 */
.L_x_12577:
[----:B------:R-:W-:Y:S01]  /*7f40*/  IMAD.SHL.U32 R2, R2, 0x100000, RZ ;  /* 0x0010000002027824 */ /* 0x000fe200078e00ff */
[----:B------:R-:W-:-:S04]  /*7f50*/  LEA R3, R0, 0x3b800000, 0x17 ;  /* 0x3b80000000037811 */ /* 0x000fc800078eb8ff */
[----:B------:R-:W-:-:S07]  /*7f60*/  LOP3.LUT R4, R3, R2, R4, 0xfe, !PT ;  /* 0x0000000203047212 */ /* 0x000fce00078efe04 */
.L_x_12576:
[----:B------:R-:W-:Y:S05]  /*7f70*/  BSYNC B0 ;  /* 0x0000000000007941 */ /* 0x000fea0003800000 */
.L_x_12575:
[----:B------:R-:W0:Y:S02]  /*7f80*/  F2I.FTZ.TRUNC.NTZ R4, R4 ;  /* 0x0000000400047305 */ /* 0x000e24000021f100 */
[----:B0-----:R-:W-:Y:S01]  /*7f90*/  PRMT R0, R4, 0x7610, R0 ;  /* 0x0000761004007816 */ /* 0x001fe20000000000 */
[----:B------:R-:W-:Y:S06]  /*7fa0*/  BRA `(.L_x_12560) ;  /* 0x0000000400107947 */ /* 0x000fec0003800000 */
.L_x_12573:
        /* <DEDUP_REMOVED lines=21> */
.L_x_12582:
[----:B------:R-:W-:Y:S05]  /*8100*/  BSYNC B1 ;  /* 0x0000000000017941 */ /* 0x000fea0003800000 */
.L_x_12581:
[----:B------:R-:W-:Y:S01]  /*8110*/  IMAD.SHL.U32 R2, R2, 0x200000, RZ ;  /* 0x0020000002027824 */ /* 0x000fe200078e00ff */
[----:B------:R-:W-:-:S04]  /*8120*/  LEA R3, R0, 0x37800000, 0x17 ;  /* 0x3780000000037811 */ /* 0x000fc800078eb8ff */
[----:B------:R-:W-:-:S07]  /*8130*/  LOP3.LUT R4, R3, R2, R4, 0xfe, !PT ;  /* 0x0000000203047212 */ /* 0x000fce00078efe04 */
.L_x_12580:
[----:B------:R-:W-:Y:S05]  /*8140*/  BSYNC B0 ;  /* 0x0000000000007941 */ /* 0x000fea0003800000 */
.L_x_12579:
[----:B------:R-:W0:Y:S02]  /*8150*/  F2I.FTZ.TRUNC.NTZ R4, R4 ;  /* 0x0000000400047305 */ /* 0x000e24000021f100 */
[----:B0-----:R-:W-:Y:S01]  /*8160*/  PRMT R0, R4, 0x7610, R0 ;  /* 0x0000761004007816 */ /* 0x001fe20000000000 */
[----:B------:R-:W-:Y:S06]  /*8170*/  BRA `(.L_x_12560) ;  /* 0x00000000009c7947 */ /* 0x000fec0003800000 */
.L_x_12572:
        /* <DEDUP_REMOVED lines=14> */
.L_x_12586:
[----:B------:R-:W-:Y:S05]  /*8260*/  BSYNC B0 ;  /* 0x0000000000007941 */ /* 0x000fea0003800000 */
.L_x_12585:
[----:B------:R-:W0:Y:S02]  /*8270*/  F2I.FTZ.TRUNC.NTZ R4, R4 ;  /* 0x0000000400047305 */ /* 0x000e24000021f100 */
[----:B0-----:R-:W-:Y:S01]  /*8280*/  PRMT R0, R4, 0x7610, R0 ;  /* 0x0000761004007816 */ /* 0x001fe20000000000 */
[----:B------:R-:W-:Y:S06]  /*8290*/  BRA `(.L_x_12560) ;  /* 0x0000000000547947 */ /* 0x000fec0003800000 */
.L_x_12559:
        /* <DEDUP_REMOVED lines=16> */
.L_x_12587:
[----:B------:R-:W-:Y:S01]  /*83a0*/  PRMT R0, RZ, 0x7610, R0 ;  /* 0x00007610ff007816 */ /* 0x000fe20000000000 */
[----:B------:R-:W-:Y:S06]  /*83b0*/  BRA `(.L_x_12560) ;  /* 0x00000000000c7947 */ /* 0x000fec0003800000 */
.L_x_12584:
[----:B------:R1:W5:Y:S01]  /*83c0*/  LDG.E.U16 R0, desc[UR36][R2.64] ;  /* 0x0000002402007981 */ /* 0x000362000c1e1500 */
[----:B------:R-:W-:Y:S05]  /*83d0*/  BRA `(.L_x_12560) ;  /* 0x0000000000047947 */ /* 0x000fea0003800000 */
.L_x_12583:
[----:B------:R2:W5:Y:S02]  /*83e0*/  LDG.E.U16 R0, desc[UR36][R2.64] ;  /* 0x0000002402007981 */ /* 0x000564000c1e1500 */
.L_x_12560:
        /* <DEDUP_REMOVED lines=18> */
.L_x_12591:
[----:B------:R3:W-:Y:S01]  /*8510*/  STG.E.U8 desc[UR36][R16.64], R5 ;  /* 0x0000000510007986 */ /* 0x0007e2000c101124 */
[----:B------:R-:W-:Y:S05]  /*8520*/  BRA `(.L_x_12593) ;  /* 0x0000000c00647947 */ /* 0x000fea0003800000 */
.L_x_12590:
        /* <DEDUP_REMOVED lines=10> */
.L_x_12595:
[----:B------:R-:W-:-:S05]  /*85d0*/  PRMT R3, R5, 0x9910, RZ ;  /* 0x0000991005037816 */ /* 0x000fca00000000ff */
[----:B------:R2:W-:Y:S01]  /*85e0*/  STG.E desc[UR36][R16.64], R3 ;  /* 0x0000000310007986 */ /* 0x0005e2000c101924 */
[----:B------:R-:W-:Y:S05]  /*85f0*/  BRA `(.L_x_12593) ;  /* 0x0000000c00307947 */ /* 0x000fea0003800000 */
.L_x_12594:
[----:B------:R0:W-:Y:S01]  /*8600*/  STG.E.U16 desc[UR36][R16.64], R5 ;  /* 0x0000000510007986 */ /* 0x0001e2000c101524 */
[----:B------:R-:W-:Y:S05]  /*8610*/  BRA `(.L_x_12593) ;  /* 0x0000000c00287947 */ /* 0x000fea0003800000 */
.L_x_12589:
        /* <DEDUP_REMOVED lines=9> */
.L_x_12597:
[----:B------:R-:W0:Y:S02]  /*86b0*/  I2F.S16 R0, R5 ;  /* 0x0000000500007306 */ /* 0x000e240000101400 */
[----:B0-----:R-:W-:-:S05]  /*86c0*/  F2FP.F16.F32.PACK_AB R0, RZ, R0 ;  /* 0x00000000ff00723e */ /* 0x001fca00000000ff */
[----:B------:R0:W-:Y:S01]  /*86d0*/  STG.E.U16 desc[UR36][R16.64], R0 ;  /* 0x0000000010007986 */ /* 0x0001e2000c101524 */
[----:B------:R-:W-:Y:S05]  /*86e0*/  BRA `(.L_x_12593) ;  /* 0x0000000800f47947 */ /* 0x000fea0003800000 */
.L_x_12596:
        /* <DEDUP_REMOVED lines=10> */
.L_x_12599:
[----:B------:R-:W0:Y:S02]  /*8790*/  I2F.S16 R5, R5 ;  /* 0x0000000500057306 */ /* 0x000e240000101400 */
[----:B0-----:R-:W-:-:S04]  /*87a0*/  F2FP.F16.F32.PACK_AB R3, RZ, R5 ;  /* 0x00000005ff03723e */ /* 0x001fc800000000ff */
[----:B------:R-:W-:-:S05]  /*87b0*/  PRMT R3, R3, 0x5410, RZ ;  /* 0x0000541003037816 */ /* 0x000fca00000000ff */
[----:B------:R0:W-:Y:S01]  /*87c0*/  STG.E desc[UR36][R16.64], R3 ;  /* 0x0000000310007986 */ /* 0x0001e2000c101924 */
[----:B------:R-:W-:Y:S05]  /*87d0*/  BRA `(.L_x_12593) ;  /* 0x0000000800b87947 */ /* 0x000fea0003800000 */
.L_x_12598:
[----:B------:R-:W0:Y:S02]  /*87e0*/  I2F.F64.S16 R2, R5 ;  /* 0x0000000500027312 */ /* 0x000e240000101c00 */
[----:B0-----:R0:W-:Y:S01]  /*87f0*/  STG.E.64 desc[UR36][R16.64], R2 ;  /* 0x0000000210007986 */ /* 0x0011e2000c101b24 */
[----:B------:R-:W-:Y:S05]  /*8800*/  BRA `(.L_x_12593) ;  /* 0x0000000800ac7947 */ /* 0x000fea0003800000 */
.L_x_12588:
        /* <DEDUP_REMOVED lines=13> */
.L_x_12602:
[----:B------:R-:W0:Y:S01]  /*88e0*/  I2F.F64.S16 R4, R5 ;  /* 0x0000000500047312 */ /* 0x000e220000101c00 */
[----:B------:R-:W-:-:S05]  /*88f0*/  CS2R R6, SRZ ;  /* 0x0000000000067805 */ /* 0x000fca000001ff00 */
[----:B0-----:R0:W-:Y:S01]  /*8900*/  STG.E.128 desc[UR36][R16.64], R4 ;  /* 0x0000000410007986 */ /* 0x0011e2000c101d24 */
[----:B------:R-:W-:Y:S05]  /*8910*/  BRA `(.L_x_12593) ;  /* 0x0000000800687947 */ /* 0x000fea0003800000 */
.L_x_12601:
        /* <DEDUP_REMOVED lines=21> */
.L_x_12606:
[----:B------:R-:W-:Y:S05]  /*8a70*/  BSYNC B0 ;  /* 0x0000000000007941 */ /* 0x000fea0003800000 */
.L_x_12605:
[----:B------:R-:W-:-:S05]  /*8a80*/  LOP3.LUT R3, R0, R3, RZ, 0xfc, !PT ;  /* 0x0000000300037212 */ /* 0x000fca00078efcff */
[----:B------:R0:W-:Y:S01]  /*8a90*/  STG.E.U8 desc[UR36][R16.64], R3 ;  /* 0x0000000310007986 */ /* 0x0001e2000c101124 */
[----:B------:R-:W-:Y:S05]  /*8aa0*/  BRA `(.L_x_12593) ;  /* 0x0000000800047947 */ /* 0x000fea0003800000 */
.L_x_12604:
        /* <DEDUP_REMOVED lines=13> */
.L_x_12608:
[----:B------:R-:W-:Y:S01]  /*8b80*/  IMAD.MOV.U32 R0, RZ, RZ, 0x7f ;  /* 0x0000007fff007424 */ /* 0x000fe200078e00ff */
[----:B------:R-:W-:-:S04]  /*8b90*/  ISETP.GT.U32.AND P0, PT, R2, 0x7f800000, PT ;  /* 0x7f8000000200780c */ /* 0x000fc80003f04070 */
[----:B------:R-:W-:-:S09]  /*8ba0*/  SEL R0, R0, 0x7c, P0 ;  /* 0x0000007c00007807 */ /* 0x000fd20000000000 */
.L_x_12609:
[----:B------:R-:W-:Y:S05]  /*8bb0*/  BSYNC B0 ;  /* 0x0000000000007941 */ /* 0x000fea0003800000 */
.L_x_12607:
[----:B------:R-:W-:-:S04]  /*8bc0*/  LOP3.LUT R2, R5, 0x80000000, RZ, 0xc0, !PT ;  /* 0x8000000005027812 */ /* 0x000fc800078ec0ff */
[----:B------:R-:W-:-:S04]  /*8bd0*/  SHF.R.U32.HI R3, RZ, 0x18, R2 ;  /* 0x00000018ff037819 */ /* 0x000fc80000011602 */
[----:B------:R-:W-:-:S05]  /*8be0*/  LOP3.LUT R3, R0, R3, RZ, 0xfc, !PT ;  /* 0x0000000300037212 */ /* 0x000fca00078efcff */
[----:B------:R0:W-:Y:S01]  /*8bf0*/  STG.E.U8 desc[UR36][R16.64], R3 ;  /* 0x0000000310007986 */ /* 0x0001e2000c101124 */
[----:B------:R-:W-:Y:S05]  /*8c00*/  BRA `(.L_x_12593) ;  /* 0x0000000400ac7947 */ /* 0x000fea0003800000 */
.L_x_12603:
[----:B------:R-:W0:Y:S02]  /*8c10*/  I2F.S16 R0, R5 ;  /* 0x0000000500007306 */ /* 0x000e240000101400 */
[----:B0-----:R-:W-:-:S05]  /*8c20*/  F2FP.BF16.F32.PACK_AB R0, RZ, R0 ;  /* 0x00000000ff00723e */ /* 0x001fca00000010ff */
[----:B------:R0:W-:Y:S01]  /*8c30*/  STG.E.U16 desc[UR36][R16.64], R0 ;  /* 0x0000000010007986 */ /* 0x0001e2000c101524 */
[----:B------:R-:W-:Y:S05]  /*8c40*/  BRA `(.L_x_12593) ;  /* 0x00000004009c7947 */ /* 0x000fea0003800000 */
.L_x_12600:
        /* <DEDUP_REMOVED lines=10> */
.L_x_12612:
        /* <DEDUP_REMOVED lines=17> */
.L_x_12615:
[----:B------:R-:W-:-:S04]  /*8e00*/  LOP3.LUT R2, R5, 0x80000000, RZ, 0xc0, !PT ;  /* 0x8000000005027812 */ /* 0x000fc800078ec0ff */
[----:B------:R-:W-:-:S04]  /*8e10*/  SHF.R.U32.HI R3, RZ, 0x18, R2 ;  /* 0x00000018ff037819 */ /* 0x000fc80000011602 */
[----:B------:R-:W-:-:S04]  /*8e20*/  LOP3.LUT R0, R0, R3, RZ, 0xfc, !PT ;  /* 0x0000000300007212 */ /* 0x000fc800078efcff */
[----:B------:R-:W-:-:S07]  /*8e30*/  PRMT R8, R0, 0x7610, R8 ;  /* 0x0000761000087816 */ /* 0x000fce0000000008 */
.L_x_12614:
[----:B------:R-:W-:Y:S05]  /*8e40*/  BSYNC B0 ;  /* 0x0000000000007941 */ /* 0x000fea0003800000 */
.L_x_12613:
[----:B------:R0:W-:Y:S01]  /*8e50*/  STG.E.U8 desc[UR36][R16.64], R8 ;  /* 0x0000000810007986 */ /* 0x0001e2000c101124 */
[----:B------:R-:W-:Y:S05]  /*8e60*/  BRA `(.L_x_12593) ;  /* 0x0000000400147947 */ /* 0x000fea0003800000 */
.L_x_12611:
        /* <DEDUP_REMOVED lines=17> */
.L_x_12618:
[----:B------:R-:W-:-:S04]  /*8f80*/  LOP3.LUT R2, R5, 0x80000000, RZ, 0xc0, !PT ;  /* 0x8000000005027812 */ /* 0x000fc800078ec0ff */
[----:B------:R-:W-:-:S04]  /*8f90*/  SHF.R.U32.HI R3, RZ, 0x18, R2 ;  /* 0x00000018ff037819 */ /* 0x000fc80000011602 */
[----:B------:R-:W-:-:S04]  /*8fa0*/  LOP3.LUT R0, R0, R3, RZ, 0xfc, !PT ;  /* 0x0000000300007212 */ /* 0x000fc800078efcff */
[----:B------:R-:W-:-:S07]  /*8fb0*/  PRMT R8, R0, 0x7610, R8 ;  /* 0x0000761000087816 */ /* 0x000fce0000000008 */
.L_x_12617:
[----:B------:R-:W-:Y:S05]  /*8fc0*/  BSYNC B0 ;  /* 0x0000000000007941 */ /* 0x000fea0003800000 */
.L_x_12616:
[----:B------:R0:W-:Y:S01]  /*8fd0*/  STG.E.U8 desc[UR36][R16.64], R8 ;  /* 0x0000000810007986 */ /* 0x0001e2000c101124 */
[----:B------:R-:W-:Y:S05]  /*8fe0*/  BRA `(.L_x_12593) ;  /* 0x0000000000b47947 */ /* 0x000fea0003800000 */
.L_x_12610:
        /* <DEDUP_REMOVED lines=22> */
.L_x_12592:
        /* <DEDUP_REMOVED lines=16> */
.L_x_12621:
[----:B------:R-:W-:Y:S05]  /*9250*/  BRA `(.L_x_12593) ;  /* 0x0000000000187947 */ /* 0x000fea0003800000 */
.L_x_12620:
[----:B------:R-:W-:-:S04]  /*9260*/  PRMT R2, R5, 0x9910, RZ ;  /* 0x0000991005027816 */ /* 0x000fc800000000ff */
[----:B------:R-:W-:-:S05]  /*9270*/  SHF.R.S32.HI R3, RZ, 0x1f, R2 ;  /* 0x0000001fff037819 */ /* 0x000fca0000011402 */
[----:B------:R0:W-:Y:S01]  /*9280*/  STG.E.64 desc[UR36][R16.64], R2 ;  /* 0x0000000210007986 */ /* 0x0001e2000c101b24 */
[----:B------:R-:W-:Y:S05]  /*9290*/  BRA `(.L_x_12593) ;  /* 0x0000000000087947 */ /* 0x000fea0003800000 */
.L_x_12619:
[----:B------:R-:W-:-:S05]  /*92a0*/  PRMT R3, R5, 0x9910, RZ ;  /* 0x0000991005037816 */ /* 0x000fca00000000ff */
[----:B------:R0:W-:Y:S02]  /*92b0*/  STG.E desc[UR36][R16.64], R3 ;  /* 0x0000000310007986 */ /* 0x0001e4000c101924 */
.L_x_12593:
[----:B------:R-:W-:-:S07]  /*92c0*/  VIADD R19, R19, 0x80 ;  /* 0x0000008013137836 */ /* 0x000fce0000000000 */
.L_x_12553:
[----:B------:R-:W-:Y:S05]  /*92d0*/  BSYNC B6 ;  /* 0x0000000000067941 */ /* 0x000fea0003800000 */
.L_x_12552:
        /* <DEDUP_REMOVED lines=306> */
.L_x_12622:
        /* <DEDUP_REMOVED lines=20> */
.L_x_12626:
[----:B------:R4:W5:Y:S01]  /*a740*/  LDG.E.U8 R0, desc[UR36][R2.64] ;  /* 0x0000002402007981 */ /* 0x000962000c1e1100 */
[----:B------:R-:W-:Y:S05]  /*a750*/  BRA `(.L_x_12628) ;  /* 0x0000000c00547947 */ /* 0x000fea0003800000 */
.L_x_12625:
        /* <DEDUP_REMOVED lines=8> */
.L_x_12630:
[----:B------:R2:W5:Y:S01]  /*a7e0*/  LDG.E.U16 R0, desc[UR36][R2.64] ;  /* 0x0000002402007981 */ /* 0x000562000c1e1500 */
[----:B------:R-:W-:Y:S05]  /*a7f0*/  BRA `(.L_x_12628) ;  /* 0x0000000c002c7947 */ /* 0x000fea0003800000 */
.L_x_12629:
[----:B------:R0:W5:Y:S01]  /*a800*/  LDG.E.U16 R0, desc[UR36][R2.64] ;  /* 0x0000002402007981 */ /* 0x000162000c1e1500 */
[----:B------:R-:W-:Y:S05]  /*a810*/  BRA `(.L_x_12628) ;  /* 0x0000000c00247947 */ /* 0x000fea0003800000 */
.L_x_12624:
        /* <DEDUP_REMOVED lines=9> */
.L_x_12632:
[----:B------:R-:W2:Y:S02]  /*a8b0*/  LDG.E.U16 R4, desc[UR36][R2.64] ;  /* 0x0000002402047981 */ /* 0x000ea4000c1e1500 */
[----:B--2---:R-:W-:-:S06]  /*a8c0*/  HADD2.F32 R4, -RZ, R4.H0_H0 ;  /* 0x20000004ff047230 */ /* 0x004fcc0000004100 */
[----:B------:R-:W0:Y:S02]  /*a8d0*/  F2I.FTZ.TRUNC.NTZ R4, R4 ;  /* 0x0000000400047305 */ /* 0x000e24000021f100 */
[----:B0-----:R-:W-:Y:S01]  /*a8e0*/  PRMT R0, R4, 0x7610, R0 ;  /* 0x0000761004007816 */ /* 0x001fe20000000000 */
[----:B------:R-:W-:Y:S06]  /*a8f0*/  BRA `(.L_x_12628) ;  /* 0x0000000800ec7947 */ /* 0x000fec0003800000 */
.L_x_12631:
        /* <DEDUP_REMOVED lines=9> */
.L_x_12634:
[----:B------:R-:W2:Y:S02]  /*a990*/  LDG.E.U16 R2, desc[UR36][R2.64] ;  /* 0x0000002402027981 */ /* 0x000ea4000c1e1500 */
[----:B--2---:R-:W-:-:S06]  /*a9a0*/  HADD2.F32 R4, -RZ, R2.H0_H0 ;  /* 0x20000002ff047230 */ /* 0x004fcc0000004100 */
[----:B------:R-:W0:Y:S02]  /*a9b0*/  F2I.FTZ.TRUNC.NTZ R4, R4 ;  /* 0x0000000400047305 */ /* 0x000e24000021f100 */
[----:B0-----:R-:W-:Y:S01]  /*a9c0*/  PRMT R0, R4, 0x7610, R0 ;  /* 0x0000761004007816 */ /* 0x001fe20000000000 */
[----:B------:R-:W-:Y:S06]  /*a9d0*/  BRA `(.L_x_12628) ;  /* 0x0000000800b47947 */ /* 0x000fec0003800000 */
.L_x_12633:
[----:B------:R-:W2:Y:S02]  /*a9e0*/  LDG.E.64 R2, desc[UR36][R2.64] ;  /* 0x0000002402027981 */ /* 0x000ea4000c1e1b00 */
[----:B--2---:R0:W1:Y:S01]  /*a9f0*/  F2I.F64.TRUNC R0, R2 ;  /* 0x0000000200007311 */ /* 0x004062000030d100 */
[----:B------:R-:W-:Y:S05]  /*aa00*/  BRA `(.L_x_12628) ;  /* 0x0000000800a87947 */ /* 0x000fea0003800000 */
.L_x_12623:
        /* <DEDUP_REMOVED lines=12> */
.L_x_12637:
[----:B------:R-:W2:Y:S02]  /*aad0*/  LDG.E.64 R2, desc[UR36][R2.64] ;  /* 0x0000002402027981 */ /* 0x000ea4000c1e1b00 */
[----:B--2---:R0:W1:Y:S01]  /*aae0*/  F2I.F64.TRUNC R0, R2 ;  /* 0x0000000200007311 */ /* 0x004062000030d100 */
[----:B------:R-:W-:Y:S05]  /*aaf0*/  BRA `(.L_x_12628) ;  /* 0x00000008006c7947 */ /* 0x000fea0003800000 */
.L_x_12636:
        /* <DEDUP_REMOVED lines=28> */
.L_x_12639:
        /* <DEDUP_REMOVED lines=15> */
.L_x_12638:
[----:B------:R-:W2:Y:S02]  /*adb0*/  LDG.E.U16 R4, desc[UR36][R2.64] ;  /* 0x0000002402047981 */ /* 0x000ea4000c1e1500 */
[----:B--2---:R-:W-:-:S06]  /*adc0*/  IMAD.U32 R4, R4, 0x10000, RZ ;  /* 0x0001000004047824 */ /* 0x004fcc00078e00ff */
[----:B------:R-:W0:Y:S02]  /*add0*/  F2I.FTZ.TRUNC.NTZ R4, R4 ;  /* 0x0000000400047305 */ /* 0x000e24000021f100 */
[----:B0-----:R-:W-:Y:S01]  /*ade0*/  PRMT R0, R4, 0x7610, R0 ;  /* 0x0000761004007816 */ /* 0x001fe20000000000 */
[----:B------:R-:W-:Y:S06]  /*adf0*/  BRA `(.L_x_12628) ;  /* 0x0000000400ac7947 */ /* 0x000fec0003800000 */
.L_x_12635:
        /* <DEDUP_REMOVED lines=10> */
.L_x_12642:
        /* <DEDUP_REMOVED lines=21> */
.L_x_12646:
[----:B------:R-:W-:Y:S05]  /*aff0*/  BSYNC B1 ;  /* 0x0000000000017941 */ /* 0x000fea0003800000 */
.L_x_12645:
[----:B------:R-:W-:Y:S01]  /*b000*/  IMAD.SHL.U32 R2, R2, 0x100000, RZ ;  /* 0x0010000002027824 */ /* 0x000fe200078e00ff */
[----:B------:R-:W-:-:S04]  /*b010*/  LEA R3, R0, 0x3b800000, 0x17 ;  /* 0x3b80000000037811 */ /* 0x000fc800078eb8ff */
[----:B------:R-:W-:-:S07]  /*b020*/  LOP3.LUT R4, R3, R2, R4, 0xfe, !PT ;  /* 0x0000000203047212 */ /* 0x000fce00078efe04 */
.L_x_12644:
[----:B------:R-:W-:Y:S05]  /*b030*/  BSYNC B0 ;  /* 0x0000000000007941 */ /* 0x000fea0003800000 */
.L_x_12643:
[----:B------:R-:W0:Y:S02]  /*b040*/  F2I.FTZ.TRUNC.NTZ R4, R4 ;  /* 0x0000000400047305 */ /* 0x000e24000021f100 */
[----:B0-----:R-:W-:Y:S01]  /*b050*/  PRMT R0, R4, 0x7610, R0 ;  /* 0x0000761004007816 */ /* 0x001fe20000000000 */
[----:B------:R-:W-:Y:S06]  /*b060*/  BRA `(.L_x_12628) ;  /* 0x0000000400107947 */ /* 0x000fec0003800000 */
.L_x_12641:
        /* <DEDUP_REMOVED lines=21> */
.L_x_12650:
[----:B------:R-:W-:Y:S05]  /*b1c0*/  BSYNC B1 ;  /* 0x0000000000017941 */ /* 0x000fea0003800000 */
.L_x_12649:
[----:B------:R-:W-:Y:S01]  /*b1d0*/  IMAD.SHL.U32 R2, R2, 0x200000, RZ ;  /* 0x0020000002027824 */ /* 0x000fe200078e00ff */
[----:B------:R-:W-:-:S04]  /*b1e0*/  LEA R3, R0, 0x37800000, 0x17 ;  /* 0x3780000000037811 */ /* 0x000fc800078eb8ff */
[----:B------:R-:W-:-:S07]  /*b1f0*/  LOP3.LUT R4, R3, R2, R4, 0xfe, !PT ;  /* 0x0000000203047212 */ /* 0x000fce00078efe04 */
.L_x_12648:
[----:B------:R-:W-:Y:S05]  /*b200*/  BSYNC B0 ;  /* 0x0000000000007941 */ /* 0x000fea0003800000 */
.L_x_12647:
[----:B------:R-:W0:Y:S02]  /*b210*/  F2I.FTZ.TRUNC.NTZ R4, R4 ;  /* 0x0000000400047305 */ /* 0x000e24000021f100 */
[----:B0-----:R-:W-:Y:S01]  /*b220*/  PRMT R0, R4, 0x7610, R0 ;  /* 0x0000761004007816 */ /* 0x001fe20000000000 */
[----:B------:R-:W-:Y:S06]  /*b230*/  BRA `(.L_x_12628) ;  /* 0x00000000009c7947 */ /* 0x000fec0003800000 */
.L_x_12640:
        /* <DEDUP_REMOVED lines=14> */
.L_x_12654:
[----:B------:R-:W-:Y:S05]  /*b320*/  BSYNC B0 ;  /* 0x0000000000007941 */ /* 0x000fea0003800000 */
.L_x_12653:
[----:B------:R-:W0:Y:S02]  /*b330*/  F2I.FTZ.TRUNC.NTZ R4, R4 ;  /* 0x0000000400047305 */ /* 0x000e24000021f100 */
[----:B0-----:R-:W-:Y:S01]  /*b340*/  PRMT R0, R4, 0x7610, R0 ;  /* 0x0000761004007816 */ /* 0x001fe20000000000 */
[----:B------:R-:W-:Y:S06]  /*b350*/  BRA `(.L_x_12628) ;  /* 0x0000000000547947 */ /* 0x000fec0003800000 */
.L_x_12627:
        /* <DEDUP_REMOVED lines=16> */
.L_x_12655:
[----:B------:R-:W-:Y:S01]  /*b460*/  PRMT R0, RZ, 0x7610, R0 ;  /* 0x00007610ff007816 */ /* 0x000fe20000000000 */
[----:B------:R-:W-:Y:S06]  /*b470*/  BRA `(.L_x_12628) ;  /* 0x00000000000c7947 */ /* 0x000fec0003800000 */
.L_x_12652:
[----:B------:R0:W5:Y:S01]  /*b480*/  LDG.E.U16 R0, desc[UR36][R2.64] ;  /* 0x0000002402007981 */ /* 0x000162000c1e1500 */
[----:B------:R-:W-:Y:S05]  /*b490*/  BRA `(.L_x_12628) ;  /* 0x0000000000047947 */ /* 0x000fea0003800000 */
.L_x_12651:
[----:B------:R0:W5:Y:S02]  /*b4a0*/  LDG.E.U16 R0, desc[UR36][R2.64] ;  /* 0x0000002402007981 */ /* 0x000164000c1e1500 */
.L_x_12628:
        /* <DEDUP_REMOVED lines=18> */
.L_x_12659:
[----:B------:R-:W-:Y:S01]  /*b5d0*/  STG.E.U8 desc[UR36][R16.64], R5 ;  /* 0x0000000510007986 */ /* 0x000fe2000c101124 */
[----:B------:R-:W-:Y:S05]  /*b5e0*/  EXIT ;  /* 0x000000000000794d */ /* 0x000fea0003800000 */
.L_x_12658:
        /* <DEDUP_REMOVED lines=10> */
.L_x_12662:
[----:B------:R-:W-:-:S05]  /*b690*/  PRMT R3, R5, 0x9910, RZ ;  /* 0x0000991005037816 */ /* 0x000fca00000000ff */
[----:B------:R-:W-:Y:S01]  /*b6a0*/  STG.E desc[UR36][R16.64], R3 ;  /* 0x0000000310007986 */ /* 0x000fe2000c101924 */
[----:B------:R-:W-:Y:S05]  /*b6b0*/  EXIT ;  /* 0x000000000000794d */ /* 0x000fea0003800000 */
.L_x_12661:
[----:B------:R-:W-:Y:S01]  /*b6c0*/  STG.E.U16 desc[UR36][R16.64], R5 ;  /* 0x0000000510007986 */ /* 0x000fe2000c101524 */
[----:B------:R-:W-:Y:S05]  /*b6d0*/  EXIT ;  /* 0x000000000000794d */ /* 0x000fea0003800000 */
.L_x_12657:
        /* <DEDUP_REMOVED lines=9> */
.L_x_12664:
[----:B------:R-:W0:Y:S02]  /*b770*/  I2F.S16 R0, R5 ;  /* 0x0000000500007306 */ /* 0x000e240000101400 */
[----:B0-----:R-:W-:-:S05]  /*b780*/  F2FP.F16.F32.PACK_AB R0, RZ, R0 ;  /* 0x00000000ff00723e */ /* 0x001fca00000000ff */
[----:B------:R-:W-:Y:S01]  /*b790*/  STG.E.U16 desc[UR36][R16.64], R0 ;  /* 0x0000000010007986 */ /* 0x000fe2000c101524 */
[----:B------:R-:W-:Y:S05]  /*b7a0*/  EXIT ;  /* 0x000000000000794d */ /* 0x000fea0003800000 */
.L_x_12663:
        /* <DEDUP_REMOVED lines=10> */
.L_x_12666:
[----:B------:R-:W0:Y:S02]  /*b850*/  I2F.S16 R5, R5 ;  /* 0x0000000500057306 */ /* 0x000e240000101400 */
[----:B0-----:R-:W-:-:S04]  /*b860*/  F2FP.F16.F32.PACK_AB R3, RZ, R5 ;  /* 0x00000005ff03723e */ /* 0x001fc800000000ff */
[----:B------:R-:W-:-:S05]  /*b870*/  PRMT R3, R3, 0x5410, RZ ;  /* 0x0000541003037816 */ /* 0x000fca00000000ff */
[----:B------:R-:W-:Y:S01]  /*b880*/  STG.E desc[UR36][R16.64], R3 ;  /* 0x0000000310007986 */ /* 0x000fe2000c101924 */
[----:B------:R-:W-:Y:S05]  /*b890*/  EXIT ;  /* 0x000000000000794d */ /* 0x000fea0003800000 */
.L_x_12665:
[----:B------:R-:W0:Y:S02]  /*b8a0*/  I2F.F64.S16 R2, R5 ;  /* 0x0000000500027312 */ /* 0x000e240000101c00 */
[----:B0-----:R-:W-:Y:S01]  /*b8b0*/  STG.E.64 desc[UR36][R16.64], R2 ;  /* 0x0000000210007986 */ /* 0x001fe2000c101b24 */
[----:B------:R-:W-:Y:S05]  /*b8c0*/  EXIT ;  /* 0x000000000000794d */ /* 0x000fea0003800000 */
.L_x_12656:
        /* <DEDUP_REMOVED lines=13> */
.L_x_12669:
[----:B------:R-:W0:Y:S01]  /*b9a0*/  I2F.F64.S16 R4, R5 ;  /* 0x0000000500047312 */ /* 0x000e220000101c00 */
[----:B------:R-:W-:-:S05]  /*b9b0*/  CS2R R6, SRZ ;  /* 0x0000000000067805 */ /* 0x000fca000001ff00 */
[----:B0-----:R-:W-:Y:S01]  /*b9c0*/  STG.E.128 desc[UR36][R16.64], R4 ;  /* 0x0000000410007986 */ /* 0x001fe2000c101d24 */
[----:B------:R-:W-:Y:S05]  /*b9d0*/  EXIT ;  /* 0x000000000000794d */ /* 0x000fea0003800000 */
.L_x_12668:
        /* <DEDUP_REMOVED lines=21> */
.L_x_12673:
[----:B------:R-:W-:Y:S05]  /*bb30*/  BSYNC B0 ;  /* 0x0000000000007941 */ /* 0x000fea0003800000 */
.L_x_12672:
[----:B------:R-:W-:-:S05]  /*bb40*/  LOP3.LUT R3, R0, R3, RZ, 0xfc, !PT ;  /* 0x0000000300037212 */ /* 0x000fca00078efcff */
[----:B------:R-:W-:Y:S01]  /*bb50*/  STG.E.U8 desc[UR36][R16.64], R3 ;  /* 0x0000000310007986 */ /* 0x000fe2000c101124 */
[----:B------:R-:W-:Y:S05]  /*bb60*/  EXIT ;  /* 0x000000000000794d */ /* 0x000fea0003800000 */
.L_x_12671:
        /* <DEDUP_REMOVED lines=13> */
.L_x_12675:
[----:B------:R-:W-:Y:S01]  /*bc40*/  IMAD.MOV.U32 R0, RZ, RZ, 0x7f ;  /* 0x0000007fff007424 */ /* 0x000fe200078e00ff */
[----:B------:R-:W-:-:S04]  /*bc50*/  ISETP.GT.U32.AND P0, PT, R2, 0x7f800000, PT ;  /* 0x7f8000000200780c */ /* 0x000fc80003f04070 */
[----:B------:R-:W-:-:S09]  /*bc60*/  SEL R0, R0, 0x7c, P0 ;  /* 0x0000007c00007807 */ /* 0x000fd20000000000 */
.L_x_12676:
[----:B------:R-:W-:Y:S05]  /*bc70*/  BSYNC B0 ;  /* 0x0000000000007941 */ /* 0x000fea0003800000 */
.L_x_12674:
[----:B------:R-:W-:-:S04]  /*bc80*/  LOP3.LUT R2, R5, 0x80000000, RZ, 0xc0, !PT ;  /* 0x8000000005027812 */ /* 0x000fc800078ec0ff */
[----:B------:R-:W-:-:S04]  /*bc90*/  SHF.R.U32.HI R3, RZ, 0x18, R2 ;  /* 0x00000018ff037819 */ /* 0x000fc80000011602 */
[----:B------:R-:W-:-:S05]  /*bca0*/  LOP3.LUT R3, R0, R3, RZ, 0xfc, !PT ;  /* 0x0000000300037212 */ /* 0x000fca00078efcff */
[----:B------:R-:W-:Y:S01]  /*bcb0*/  STG.E.U8 desc[UR36][R16.64], R3 ;  /* 0x0000000310007986 */ /* 0x000fe2000c101124 */
[----:B------:R-:W-:Y:S05]  /*bcc0*/  EXIT ;  /* 0x000000000000794d */ /* 0x000fea0003800000 */
.L_x_12670:
[----:B------:R-:W0:Y:S02]  /*bcd0*/  I2F.S16 R0, R5 ;  /* 0x0000000500007306 */ /* 0x000e240000101400 */
[----:B0-----:R-:W-:-:S05]  /*bce0*/  F2FP.BF16.F32.PACK_AB R0, RZ, R0 ;  /* 0x00000000ff00723e */ /* 0x001fca00000010ff */
[----:B------:R-:W-:Y:S01]  /*bcf0*/  STG.E.U16 desc[UR36][R16.64], R0 ;  /* 0x0000000010007986 */ /* 0x000fe2000c101524 */
[----:B------:R-:W-:Y:S05]  /*bd00*/  EXIT ;  /* 0x000000000000794d */ /* 0x000fea0003800000 */
.L_x_12667:
        /* <DEDUP_REMOVED lines=10> */
.L_x_12679:
        /* <DEDUP_REMOVED lines=17> */
.L_x_12682:
[----:B------:R-:W-:-:S04]  /*bec0*/  LOP3.LUT R2, R5, 0x80000000, RZ, 0xc0, !PT ;  /* 0x8000000005027812 */ /* 0x000fc800078ec0ff */
[----:B------:R-:W-:-:S04]  /*bed0*/  SHF.R.U32.HI R3, RZ, 0x18, R2 ;  /* 0x00000018ff037819 */ /* 0x000fc80000011602 */
[----:B------:R-:W-:-:S04]  /*bee0*/  LOP3.LUT R0, R0, R3, RZ, 0xfc, !PT ;  /* 0x0000000300007212 */ /* 0x000fc800078efcff */
[----:B------:R-:W-:-:S07]  /*bef0*/  PRMT R8, R0, 0x7610, R8 ;  /* 0x0000761000087816 */ /* 0x000fce0000000008 */
.L_x_12681:
[----:B------:R-:W-:Y:S05]  /*bf00*/  BSYNC B0 ;  /* 0x0000000000007941 */ /* 0x000fea0003800000 */
.L_x_12680:
[----:B------:R-:W-:Y:S01]  /*bf10*/  STG.E.U8 desc[UR36][R16.64], R8 ;  /* 0x0000000810007986 */ /* 0x000fe2000c101124 */
[----:B------:R-:W-:Y:S05]  /*bf20*/  EXIT ;  /* 0x000000000000794d */ /* 0x000fea0003800000 */
.L_x_12678:
        /* <DEDUP_REMOVED lines=17> */
.L_x_12685:
[----:B------:R-:W-:-:S04]  /*c040*/  LOP3.LUT R2, R5, 0x80000000, RZ, 0xc0, !PT ;  /* 0x8000000005027812 */ /* 0x000fc800078ec0ff */
[----:B------:R-:W-:-:S04]  /*c050*/  SHF.R.U32.HI R3, RZ, 0x18, R2 ;  /* 0x00000018ff037819 */ /* 0x000fc80000011602 */
[----:B------:R-:W-:-:S04]  /*c060*/  LOP3.LUT R0, R0, R3, RZ, 0xfc, !PT ;  /* 0x0000000300007212 */ /* 0x000fc800078efcff */
[----:B------:R-:W-:-:S07]  /*c070*/  PRMT R8, R0, 0x7610, R8 ;  /* 0x0000761000087816 */ /* 0x000fce0000000008 */
.L_x_12684:
[----:B------:R-:W-:Y:S05]  /*c080*/  BSYNC B0 ;  /* 0x0000000000007941 */ /* 0x000fea0003800000 */
.L_x_12683:
[----:B------:R-:W-:Y:S01]  /*c090*/  STG.E.U8 desc[UR36][R16.64], R8 ;  /* 0x0000000810007986 */ /* 0x000fe2000c101124 */
[----:B------:R-:W-:Y:S05]  /*c0a0*/  EXIT ;  /* 0x000000000000794d */ /* 0x000fea0003800000 */
.L_x_12677:
        /* <DEDUP_REMOVED lines=22> */
.L_x_12660:
        /* <DEDUP_REMOVED lines=16> */
.L_x_12688:
[----:B------:R-:W-:Y:S05]  /*c310*/  EXIT ;  /* 0x000000000000794d */ /* 0x000fea0003800000 */
.L_x_12687:
[----:B------:R-:W-:-:S04]  /*c320*/  PRMT R2, R5, 0x9910, RZ ;  /* 0x0000991005027816 */ /* 0x000fc800000000ff */
[----:B------:R-:W-:-:S05]  /*c330*/  SHF.R.S32.HI R3, RZ, 0x1f, R2 ;  /* 0x0000001fff037819 */ /* 0x000fca0000011402 */
[----:B------:R-:W-:Y:S01]  /*c340*/  STG.E.64 desc[UR36][R16.64], R2 ;  /* 0x0000000210007986 */ /* 0x000fe2000c101b24 */
[----:B------:R-:W-:Y:S05]  /*c350*/  EXIT ;  /* 0x000000000000794d */ /* 0x000fea0003800000 */
.L_x_12686:
[----:B------:R-:W-:-:S05]  /*c360*/  PRMT R3, R5, 0x9910, RZ ;  /* 0x0000991005037816 */ /* 0x000fca00000000ff */
[----:B------:R-:W-:Y:S01]  /*c370*/  STG.E desc[UR36][R16.64], R3 ;  /* 0x0000000310007986 */ /* 0x000fe2000c101924 */
[----:B------:R-:W-:Y:S05]  /*c380*/  EXIT ;  /* 0x000000000000794d */ /* 0x000fea0003800000 */
.L_x_12689:
        /* <DEDUP_REMOVED lines=15> */
.L_x_71694:


//--------------------- .text._ZN2at6native27unrolled_elementwise_kernelIZNS0_50_GLOBAL__N__2680c7bb_12_PowKernel_cu_140f0503_289629pow_tensor_scalar_kernel_implIssEEvRNS_18TensorIteratorBaseET0_EUlsE0_St5arrayIPcLm2EELi4E23TrivialOffsetCalculatorILi1EjESC_NS0_6memory12LoadWithCastILi1EEENSD_13StoreWithCastILi1EEEEEviT_S6_T2_T3_T4_T5_ --------------------------
	.section	.text._ZN2at6native27unrolled_elementwise_kernelIZNS0_50_GLOBAL__N__2680c7bb_12_PowKernel_cu_140f0503_289629pow_tensor_scalar_kernel_implIssEEvRNS_18TensorIteratorBaseET0_EUlsE0_St5arrayIPcLm2EELi4E23TrivialOffsetCalculatorILi1EjESC_NS0_6memory12LoadWithCastILi1EEENSD_13StoreWithCastILi1EEEEEviT_S6_T2_T3_T4_T5_,"ax",@progbits
	.align	128
        .global         _ZN2at6native27unrolled_elementwise_kernelIZNS0_50_GLOBAL__N__2680c7bb_12_PowKernel_cu_140f0503_289629pow_tensor_scalar_kernel_implIssEEvRNS_18TensorIteratorBaseET0_EUlsE0_St5arrayIPcLm2EELi4E23TrivialOffsetCalculatorILi1EjESC_NS0_6memory12LoadWithCastILi1EEENSD_13StoreWithCastILi1EEEEEviT_S6_T2_T3_T4_T5_
        .type           _ZN2at6native27unrolled_elementwise_kernelIZNS0_50_GLOBAL__N__2680c7bb_12_PowKernel_cu_140f0503_289629pow_tensor_scalar_kernel_implIssEEvRNS_18TensorIteratorBaseET0_EUlsE0_St5arrayIPcLm2EELi4E23TrivialOffsetCalculatorILi1EjESC_NS0_6memory12LoadWithCastILi1EEENSD_13StoreWithCastILi1EEEEEviT_S6_T2_T3_T4_T5_,@function
        .size           _ZN2at6native27unrolled_elementwise_kernelIZNS0_50_GLOBAL__N__2680c7bb_12_PowKernel_cu_140f0503_289629pow_tensor_scalar_kernel_implIssEEvRNS_18TensorIteratorBaseET0_EUlsE0_St5arrayIPcLm2EELi4E23TrivialOffsetCalculatorILi1EjESC_NS0_6memory12LoadWithCastILi1EEENSD_13StoreWithCastILi1EEEEEviT_S6_T2_T3_T4_T5_,(.L_x_71695 - _ZN2at6native27unrolled_elementwise_kernelIZNS0_50_GLOBAL__N__2680c7bb_12_PowKernel_cu_140f0503_289629pow_tensor_scalar_kernel_implIssEEvRNS_18TensorIteratorBaseET0_EUlsE0_St5arrayIPcLm2EELi4E23TrivialOffsetCalculatorILi1EjESC_NS0_6memory12LoadWithCastILi1EEENSD_13StoreWithCastILi1EEEEEviT_S6_T2_T3_T4_T5_)
        .other          _ZN2at6native27unrolled_elementwise_kernelIZNS0_50_GLOBAL__N__2680c7bb_12_PowKernel_cu_140f0503_289629pow_tensor_scalar_kernel_implIssEEvRNS_18TensorIteratorBaseET0_EUlsE0_St5arrayIPcLm2EELi4E23TrivialOffsetCalculatorILi1EjESC_NS0_6memory12LoadWithCastILi1EEENSD_13StoreWithCastILi1EEEEEviT_S6_T2_T3_T4_T5_,@"STO_CUDA_ENTRY STV_DEFAULT"
_ZN2at6native27unrolled_elementwise_kernelIZNS0_50_GLOBAL__N__2680c7bb_12_PowKernel_cu_140f0503_289629pow_tensor_scalar_kernel_implIssEEvRNS_18TensorIteratorBaseET0_EUlsE0_St5arrayIPcLm2EELi4E23TrivialOffsetCalculatorILi1EjESC_NS0_6memory12LoadWithCastILi1EEENSD_13StoreWithCastILi1EEEEEviT_S6_T2_T3_T4_T5_:
.text._ZN2at6native27unrolled_elementwise_kernelIZNS0_50_GLOBAL__N__2680c7bb_12_PowKernel_cu_140f0503_289629pow_tensor_scalar_kernel_implIssEEvRNS_18TensorIteratorBaseET0_EUlsE0_St5arrayIPcLm2EELi4E23TrivialOffsetCalculatorILi1EjESC_NS0_6memory12LoadWithCastILi1EEENSD_13StoreWithCastILi1EEEEEviT_S6_T2_T3_T4_T5_:
        /* <DEDUP_REMOVED lines=31> */
.L_x_12695:
[----:B------:R3:W5:Y:S01]  /*01f0*/  LDG.E.U8 R17, desc[UR36][R2.64] ;  /* 0x0000002402117981 */ /* 0x000762000c1e1100 */
[----:B------:R-:W-:Y:S05]  /*0200*/  BRA `(.L_x_12697) ;  /* 0x0000000c00587947 */ /* 0x000fea0003800000 */
.L_x_12694:
        /* <DEDUP_REMOVED lines=8> */
.L_x_12699:
[----:B------:R1:W5:Y:S01]  /*0290*/  LDG.E.U16 R17, desc[UR36][R2.64] ;  /* 0x0000002402117981 */ /* 0x000362000c1e1500 */
[----:B------:R-:W-:Y:S05]  /*02a0*/  BRA `(.L_x_12697) ;  /* 0x0000000c00307947 */ /* 0x000fea0003800000 */
.L_x_12698:
[----:B------:R2:W5:Y:S01]  /*02b0*/  LDG.E.U16 R17, desc[UR36][R2.64] ;  /* 0x0000002402117981 */ /* 0x000562000c1e1500 */
[----:B------:R-:W-:Y:S05]  /*02c0*/  BRA `(.L_x_12697) ;  /* 0x0000000c00287947 */ /* 0x000fea0003800000 */
.L_x_12693:
        /* <DEDUP_REMOVED lines=9> */
.L_x_12701:
[----:B------:R-:W2:Y:S02]  /*0360*/  LDG.E.U16 R0, desc[UR36][R2.64] ;  /* 0x0000002402007981 */ /* 0x000ea4000c1e1500 */
[----:B--2---:R-:W-:-:S06]  /*0370*/  HADD2.F32 R0, -RZ, R0.H0_H0 ;  /* 0x20000000ff007230 */ /* 0x004fcc0000004100 */
[----:B------:R-:W0:Y:S02]  /*0380*/  F2I.FTZ.TRUNC.NTZ R0, R0 ;  /* 0x0000000000007305 */ /* 0x000e24000021f100 */
[----:B0-----:R-:W-:Y:S01]  /*0390*/  PRMT R17, R0, 0x7610, R17 ;  /* 0x0000761000117816 */ /* 0x001fe20000000011 */
[----:B------:R-:W-:Y:S06]  /*03a0*/  BRA `(.L_x_12697) ;  /* 0x0000000800f07947 */ /* 0x000fec0003800000 */
.L_x_12700:
        /* <DEDUP_REMOVED lines=9> */
.L_x_12703:
[----:B------:R-:W2:Y:S02]  /*0440*/  LDG.E.U16 R2, desc[UR36][R2.64] ;  /* 0x0000002402027981 */ /* 0x000ea4000c1e1500 */
[----:B--2---:R-:W-:-:S06]  /*0450*/  HADD2.F32 R0, -RZ, R2.H0_H0 ;  /* 0x20000002ff007230 */ /* 0x004fcc0000004100 */
[----:B------:R-:W0:Y:S02]  /*0460*/  F2I.FTZ.TRUNC.NTZ R0, R0 ;  /* 0x0000000000007305 */ /* 0x000e24000021f100 */
[----:B0-----:R-:W-:Y:S01]  /*0470*/  PRMT R17, R0, 0x7610, R17 ;  /* 0x0000761000117816 */ /* 0x001fe20000000011 */
[----:B------:R-:W-:Y:S06]  /*0480*/  BRA `(.L_x_12697) ;  /* 0x0000000800b87947 */ /* 0x000fec0003800000 */
.L_x_12702:
[----:B------:R-:W2:Y:S02]  /*0490*/  LDG.E.64 R2, desc[UR36][R2.64] ;  /* 0x0000002402027981 */ /* 0x000ea4000c1e1b00 */
[----:B--2---:R0:W1:Y:S01]  /*04a0*/  F2I.F64.TRUNC R17, R2 ;  /* 0x0000000200117311 */ /* 0x004062000030d100 */
[----:B------:R-:W-:Y:S05]  /*04b0*/  BRA `(.L_x_12697) ;  /* 0x0000000800ac7947 */ /* 0x000fea0003800000 */
.L_x_12692:
        /* <DEDUP_REMOVED lines=12> */
.L_x_12706:
[----:B------:R-:W2:Y:S02]  /*0580*/  LDG.E.64 R2, desc[UR36][R2.64] ;  /* 0x0000002402027981 */ /* 0x000ea4000c1e1b00 */
[----:B--2---:R0:W1:Y:S01]  /*0590*/  F2I.F64.TRUNC R17, R2 ;  /* 0x0000000200117311 */ /* 0x004062000030d100 */
[----:B------:R-:W-:Y:S05]  /*05a0*/  BRA `(.L_x_12697) ;  /* 0x0000000800707947 */ /* 0x000fea0003800000 */
.L_x_12705:
        /* <DEDUP_REMOVED lines=28> */
.L_x_12708:
        /* <DEDUP_REMOVED lines=16> */
.L_x_12707:
[----:B------:R-:W2:Y:S02]  /*0870*/  LDG.E.U16 R0, desc[UR36][R2.64] ;  /* 0x0000002402007981 */ /* 0x000ea4000c1e1500 */
[----:B--2---:R-:W-:-:S06]  /*0880*/  IMAD.U32 R0, R0, 0x10000, RZ ;  /* 0x0001000000007824 */ /* 0x004fcc00078e00ff */
[----:B------:R-:W0:Y:S02]  /*0890*/  F2I.FTZ.TRUNC.NTZ R0, R0 ;  /* 0x0000000000007305 */ /* 0x000e24000021f100 */
[----:B0-----:R-:W-:Y:S01]  /*08a0*/  PRMT R17, R0, 0x7610, R17 ;  /* 0x0000761000117816 */ /* 0x001fe20000000011 */
[----:B------:R-:W-:Y:S06]  /*08b0*/  BRA `(.L_x_12697) ;  /* 0x0000000400ac7947 */ /* 0x000fec0003800000 */
.L_x_12704:
        /* <DEDUP_REMOVED lines=10> */
.L_x_12711:
        /* <DEDUP_REMOVED lines=21> */
.L_x_12715:
[----:B------:R-:W-:Y:S05]  /*0ab0*/  BSYNC B1 ;  /* 0x0000000000017941 */ /* 0x000fea0003800000 */
.L_x_12714:
[----:B------:R-:W-:Y:S01]  /*0ac0*/  LEA R3, R0, 0x3b800000, 0x17 ;  /* 0x3b80000000037811 */ /* 0x000fe200078eb8ff */
[----:B------:R-:W-:-:S05]  /*0ad0*/  IMAD.SHL.U32 R0, R2, 0x100000, RZ ;  /* 0x0010000002007824 */ /* 0x000fca00078e00ff */
[----:B------:R-:W-:-:S07]  /*0ae0*/  LOP3.LUT R0, R3, R0, R4, 0xfe, !PT ;  /* 0x0000000003007212 */ /* 0x000fce00078efe04 */
.L_x_12713:
[----:B------:R-:W-:Y:S05]  /*0af0*/  BSYNC B0 ;  /* 0x0000000000007941 */ /* 0x000fea0003800000 */
.L_x_12712:
[----:B------:R-:W0:Y:S02]  /*0b00*/  F2I.FTZ.TRUNC.NTZ R0, R0 ;  /* 0x0000000000007305 */ /* 0x000e24000021f100 */
[----:B0-----:R-:W-:Y:S01]  /*0b10*/  PRMT R17, R0, 0x7610, R17 ;  /* 0x0000761000117816 */ /* 0x001fe20000000011 */
[----:B------:R-:W-:Y:S06]  /*0b20*/  BRA `(.L_x_12697) ;  /* 0x0000000400107947 */ /* 0x000fec0003800000 */
.L_x_12710:
        /* <DEDUP_REMOVED lines=21> */
.L_x_12719:
[----:B------:R-:W-:Y:S05]  /*0c80*/  BSYNC B1 ;  /* 0x0000000000017941 */ /* 0x000fea0003800000 */
.L_x_12718:
[----:B------:R-:W-:Y:S01]  /*0c90*/  LEA R3, R0, 0x37800000, 0x17 ;  /* 0x3780000000037811 */ /* 0x000fe200078eb8ff */
[----:B------:R-:W-:-:S05]  /*0ca0*/  IMAD.SHL.U32 R0, R2, 0x200000, RZ ;  /* 0x0020000002007824 */ /* 0x000fca00078e00ff */
[----:B------:R-:W-:-:S07]  /*0cb0*/  LOP3.LUT R0, R3, R0, R4, 0xfe, !PT ;  /* 0x0000000003007212 */ /* 0x000fce00078efe04 */
.L_x_12717:
[----:B------:R-:W-:Y:S05]  /*0cc0*/  BSYNC B0 ;  /* 0x0000000000007941 */ /* 0x000fea0003800000 */
.L_x_12716:
[----:B------:R-:W0:Y:S02]  /*0cd0*/  F2I.FTZ.TRUNC.NTZ R0, R0 ;  /* 0x0000000000007305 */ /* 0x000e24000021f100 */
[----:B0-----:R-:W-:Y:S01]  /*0ce0*/  PRMT R17, R0, 0x7610, R17 ;  /* 0x0000761000117816 */ /* 0x001fe20000000011 */
[----:B------:R-:W-:Y:S06]  /*0cf0*/  BRA `(.L_x_12697) ;  /* 0x00000000009c7947 */ /* 0x000fec0003800000 */
.L_x_12709:
        /* <DEDUP_REMOVED lines=14> */
.L_x_12723:
[----:B------:R-:W-:Y:S05]  /*0de0*/  BSYNC B0 ;  /* 0x0000000000007941 */ /* 0x000fea0003800000 */
.L_x_12722:
[----:B------:R-:W0:Y:S02]  /*0df0*/  F2I.FTZ.TRUNC.NTZ R0, R0 ;  /* 0x0000000000007305 */ /* 0x000e24000021f100 */
[----:B0-----:R-:W-:Y:S01]  /*0e00*/  PRMT R17, R0, 0x7610, R17 ;  /* 0x0000761000117816 */ /* 0x001fe20000000011 */
[----:B------:R-:W-:Y:S06]  /*0e10*/  BRA `(.L_x_12697) ;  /* 0x0000000000547947 */ /* 0x000fec0003800000 */
.L_x_12696:
        /* <DEDUP_REMOVED lines=16> */
.L_x_12724:
[----:B------:R-:W-:Y:S01]  /*0f20*/  PRMT R17, RZ, 0x7610, R17 ;  /* 0x00007610ff117816 */ /* 0x000fe20000000011 */
[----:B------:R-:W-:Y:S06]  /*0f30*/  BRA `(.L_x_12697) ;  /* 0x00000000000c7947 */ /* 0x000fec0003800000 */
.L_x_12721:
[----:B------:R0:W5:Y:S01]  /*0f40*/  LDG.E.U16 R17, desc[UR36][R2.64] ;  /* 0x0000002402117981 */ /* 0x000162000c1e1500 */
[----:B------:R-:W-:Y:S05]  /*0f50*/  BRA `(.L_x_12697) ;  /* 0x0000000000047947 */ /* 0x000fea0003800000 */
.L_x_12720:
[----:B------:R0:W5:Y:S02]  /*0f60*/  LDG.E.U16 R17, desc[UR36][R2.64] ;  /* 0x0000002402117981 */ /* 0x000164000c1e1500 */
.L_x_12697:
[----:B------:R-:W2:Y:S02]  /*0f70*/  S2R R24, SR_TID.X ;  /* 0x0000000000187919 */ /* 0x000ea40000002100 */
[----:B--2---:R-:W-:-:S07]  /*0f80*/  VIADD R24, R24, 0x80 ;  /* 0x0000008018187836 */ /* 0x004fce0000000000 */
.L_x_12691:
[----:B------:R-:W-:Y:S05]  /*0f90*/  BSYNC B6 ;  /* 0x0000000000067941 */ /* 0x000fea0003800000 */
.L_x_12690:
        /* <DEDUP_REMOVED lines=23> */
.L_x_12730:
[----:B------:R0:W5:Y:S01]  /*1110*/  LDG.E.U8 R16, desc[UR36][R2.64] ;  /* 0x0000002402107981 */ /* 0x000162000c1e1100 */
[----:B------:R-:W-:Y:S05]  /*1120*/  BRA `(.L_x_12732) ;  /* 0x0000000c00547947 */ /* 0x000fea0003800000 */
.L_x_12729:
        /* <DEDUP_REMOVED lines=8> */
.L_x_12734:
[----:B------:R0:W5:Y:S01]  /*11b0*/  LDG.E.U16 R16, desc[UR36][R2.64] ;  /* 0x0000002402107981 */ /* 0x000162000c1e1500 */
[----:B------:R-:W-:Y:S05]  /*11c0*/  BRA `(.L_x_12732) ;  /* 0x0000000c002c7947 */ /* 0x000fea0003800000 */
.L_x_12733:
[----:B------:R0:W5:Y:S01]  /*11d0*/  LDG.E.U16 R16, desc[UR36][R2.64] ;  /* 0x0000002402107981 */ /* 0x000162000c1e1500 */
[----:B------:R-:W-:Y:S05]  /*11e0*/  BRA `(.L_x_12732) ;  /* 0x0000000c00247947 */ /* 0x000fea0003800000 */
.L_x_12728:
        /* <DEDUP_REMOVED lines=9> */
.L_x_12736:
[----:B------:R-:W2:Y:S02]  /*1280*/  LDG.E.U16 R0, desc[UR36][R2.64] ;  /* 0x0000002402007981 */ /* 0x000ea4000c1e1500 */
[----:B--2---:R-:W-:-:S06]  /*1290*/  HADD2.F32 R0, -RZ, R0.H0_H0 ;  /* 0x20000000ff007230 */ /* 0x004fcc0000004100 */
[----:B------:R-:W0:Y:S02]  /*12a0*/  F2I.FTZ.TRUNC.NTZ R0, R0 ;  /* 0x0000000000007305 */ /* 0x000e24000021f100 */
[----:B0-----:R-:W-:Y:S01]  /*12b0*/  PRMT R16, R0, 0x7610, R16 ;  /* 0x0000761000107816 */ /* 0x001fe20000000010 */
[----:B------:R-:W-:Y:S06]  /*12c0*/  BRA `(.L_x_12732) ;  /* 0x0000000800ec7947 */ /* 0x000fec0003800000 */
.L_x_12735:
        /* <DEDUP_REMOVED lines=9> */
.L_x_12738:
[----:B------:R-:W2:Y:S02]  /*1360*/  LDG.E.U16 R2, desc[UR36][R2.64] ;  /* 0x0000002402027981 */ /* 0x000ea4000c1e1500 */
[----:B--2---:R-:W-:-:S06]  /*1370*/  HADD2.F32 R0, -RZ, R2.H0_H0 ;  /* 0x20000002ff007230 */ /* 0x004fcc0000004100 */
[----:B------:R-:W0:Y:S02]  /*1380*/  F2I.FTZ.TRUNC.NTZ R0, R0 ;  /* 0x0000000000007305 */ /* 0x000e24000021f100 */
[----:B0-----:R-:W-:Y:S01]  /*1390*/  PRMT R16, R0, 0x7610, R16 ;  /* 0x0000761000107816 */ /* 0x001fe20000000010 */
[----:B------:R-:W-:Y:S06]  /*13a0*/  BRA `(.L_x_12732) ;  /* 0x0000000800b47947 */ /* 0x000fec0003800000 */
.L_x_12737:
[----:B------:R-:W2:Y:S02]  /*13b0*/  LDG.E.64 R2, desc[UR36][R2.64] ;  /* 0x0000002402027981 */ /* 0x000ea4000c1e1b00 */
[----:B--2---:R0:W1:Y:S01]  /*13c0*/  F2I.F64.TRUNC R16, R2 ;  /* 0x0000000200107311 */ /* 0x004062000030d100 */
[----:B------:R-:W-:Y:S05]  /*13d0*/  BRA `(.L_x_12732) ;  /* 0x0000000800a87947 */ /* 0x000fea0003800000 */
.L_x_12727:
        /* <DEDUP_REMOVED lines=12> */
.L_x_12741:
[----:B------:R-:W2:Y:S02]  /*14a0*/  LDG.E.64 R2, desc[UR36][R2.64] ;  /* 0x0000002402027981 */ /* 0x000ea4000c1e1b00 */
[----:B--2---:R0:W1:Y:S01]  /*14b0*/  F2I.F64.TRUNC R16, R2 ;  /* 0x0000000200107311 */ /* 0x004062000030d100 */
[----:B------:R-:W-:Y:S05]  /*14c0*/  BRA `(.L_x_12732) ;  /* 0x00000008006c7947 */ /* 0x000fea0003800000 */
.L_x_12740:
        /* <DEDUP_REMOVED lines=28> */
.L_x_12743:
        /* <DEDUP_REMOVED lines=15> */
.L_x_12742:
[----:B------:R-:W2:Y:S02]  /*1780*/  LDG.E.U16 R0, desc[UR36][R2.64] ;  /* 0x0000002402007981 */ /* 0x000ea4000c1e1500 */
[----:B--2---:R-:W-:-:S06]  /*1790*/  IMAD.U32 R0, R0, 0x10000, RZ ;  /* 0x0001000000007824 */ /* 0x004fcc00078e00ff */
[----:B------:R-:W0:Y:S02]  /*17a0*/  F2I.FTZ.TRUNC.NTZ R0, R0 ;  /* 0x0000000000007305 */ /* 0x000e24000021f100 */
[----:B0-----:R-:W-:Y:S01]  /*17b0*/  PRMT R16, R0, 0x7610, R16 ;  /* 0x0000761000107816 */ /* 0x001fe20000000010 */
[----:B------:R-:W-:Y:S06]  /*17c0*/  BRA `(.L_x_12732) ;  /* 0x0000000400ac7947 */ /* 0x000fec0003800000 */
.L_x_12739:
        /* <DEDUP_REMOVED lines=10> */
.L_x_12746:
        /* <DEDUP_REMOVED lines=21> */
.L_x_12750:
[----:B------:R-:W-:Y:S05]  /*19c0*/  BSYNC B1 ;  /* 0x0000000000017941 */ /* 0x000fea0003800000 */
.L_x_12749:
[----:B------:R-:W-:Y:S01]  /*19d0*/  LEA R3, R0, 0x3b800000, 0x17 ;  /* 0x3b80000000037811 */ /* 0x000fe200078eb8ff */
[----:B------:R-:W-:-:S05]  /*19e0*/  IMAD.SHL.U32 R0, R2, 0x100000, RZ ;  /* 0x0010000002007824 */ /* 0x000fca00078e00ff */
[----:B------:R-:W-:-:S07]  /*19f0*/  LOP3.LUT R0, R3, R0, R4, 0xfe, !PT ;  /* 0x0000000003007212 */ /* 0x000fce00078efe04 */
.L_x_12748:
[----:B------:R-:W-:Y:S05]  /*1a00*/  BSYNC B0 ;  /* 0x0000000000007941 */ /* 0x000fea0003800000 */
.L_x_12747:
[----:B------:R-:W0:Y:S02]  /*1a10*/  F2I.FTZ.TRUNC.NTZ R0, R0 ;  /* 0x0000000000007305 */ /* 0x000e24000021f100 */
[----:B0-----:R-:W-:Y:S01]  /*1a20*/  PRMT R16, R0, 0x7610, R16 ;  /* 0x0000761000107816 */ /* 0x001fe20000000010 */
[----:B------:R-:W-:Y:S06]  /*1a30*/  BRA `(.L_x_12732) ;  /* 0x0000000400107947 */ /* 0x000fec0003800000 */
.L_x_12745:
        /* <DEDUP_REMOVED lines=21> */
.L_x_12754:
[----:B------:R-:W-:Y:S05]  /*1b90*/  BSYNC B1 ;  /* 0x0000000000017941 */ /* 0x000fea0003800000 */
.L_x_12753:
[----:B------:R-:W-:Y:S01]  /*1ba0*/  LEA R3, R0, 0x37800000, 0x17 ;  /* 0x3780000000037811 */ /* 0x000fe200078eb8ff */
[----:B------:R-:W-:-:S05]  /*1bb0*/  IMAD.SHL.U32 R0, R2, 0x200000, RZ ;  /* 0x0020000002007824 */ /* 0x000fca00078e00ff */
[----:B------:R-:W-:-:S07]  /*1bc0*/  LOP3.LUT R0, R3, R0, R4, 0xfe, !PT ;  /* 0x0000000003007212 */ /* 0x000fce00078efe04 */
.L_x_12752:
[----:B------:R-:W-:Y:S05]  /*1bd0*/  BSYNC B0 ;  /* 0x0000000000007941 */ /* 0x000fea0003800000 */
.L_x_12751:
[----:B------:R-:W0:Y:S02]  /*1be0*/  F2I.FTZ.TRUNC.NTZ R0, R0 ;  /* 0x0000000000007305 */ /* 0x000e24000021f100 */
[----:B0-----:R-:W-:Y:S01]  /*1bf0*/  PRMT R16, R0, 0x7610, R16 ;  /* 0x0000761000107816 */ /* 0x001fe20000000010 */
[----:B------:R-:W-:Y:S06]  /*1c00*/  BRA `(.L_x_12732) ;  /* 0x00000000009c7947 */ /* 0x000fec0003800000 */
.L_x_12744:
        /* <DEDUP_REMOVED lines=14> */
.L_x_12758:
[----:B------:R-:W-:Y:S05]  /*1cf0*/  BSYNC B0 ;  /* 0x0000000000007941 */ /* 0x000fea0003800000 */
.L_x_12757:
[----:B------:R-:W0:Y:S02]  /*1d00*/  F2I.FTZ.TRUNC.NTZ R0, R0 ;  /* 0x0000000000007305 */ /* 0x000e24000021f100 */
[----:B0-----:R-:W-:Y:S01]  /*1d10*/  PRMT R16, R0, 0x7610, R16 ;  /* 0x0000761000107816 */ /* 0x001fe20000000010 */
[----:B------:R-:W-:Y:S06]  /*1d20*/  BRA `(.L_x_12732) ;  /* 0x0000000000547947 */ /* 0x000fec0003800000 */
.L_x_12731:
        /* <DEDUP_REMOVED lines=16> */
.L_x_12759:
[----:B------:R-:W-:Y:S01]  /*1e30*/  PRMT R16, RZ, 0x7610, R16 ;  /* 0x00007610ff107816 */ /* 0x000fe20000000010 */
[----:B------:R-:W-:Y:S06]  /*1e40*/  BRA `(.L_x_12732) ;  /* 0x00000000000c7947 */ /* 0x000fec0003800000 */
.L_x_12756:
[----:B------:R3:W5:Y:S01]  /*1e50*/  LDG.E.U16 R16, desc[UR36][R2.64] ;  /* 0x0000002402107981 */ /* 0x000762000c1e1500 */
[----:B------:R-:W-:Y:S05]  /*1e60*/  BRA `(.L_x_12732) ;  /* 0x0000000000047947 */ /* 0x000fea0003800000 */
.L_x_12755:
[----:B------:R2:W5:Y:S02]  /*1e70*/  LDG.E.U16 R16, desc[UR36][R2.64] ;  /* 0x0000002402107981 */ /* 0x000564000c1e1500 */
.L_x_12732:
[----:B------:R-:W-:-:S07]  /*1e80*/  VIADD R24, R24, 0x80 ;  /* 0x0000008018187836 */ /* 0x000fce0000000000 */
.L_x_12726:
[----:B------:R-:W-:Y:S05]  /*1e90*/  BSYNC B6 ;  /* 0x0000000000067941 */ /* 0x000fea0003800000 */
.L_x_12725:
        /* <DEDUP_REMOVED lines=25> */
.L_x_12765:
[----:B------:R0:W5:Y:S01]  /*2030*/  LDG.E.U8 R25, desc[UR36][R2.64] ;  /* 0x0000002402197981 */ /* 0x000162000c1e1100 */
[----:B------:R-:W-:Y:S05]  /*2040*/  BRA `(.L_x_12767) ;  /* 0x0000000c00547947 */ /* 0x000fea0003800000 */
.L_x_12764:
        /* <DEDUP_REMOVED lines=8> */
.L_x_12769:
[----:B------:R0:W5:Y:S01]  /*20d0*/  LDG.E.U16 R25, desc[UR36][R2.64] ;  /* 0x0000002402197981 */ /* 0x000162000c1e1500 */
[----:B------:R-:W-:Y:S05]  /*20e0*/  BRA `(.L_x_12767) ;  /* 0x0000000c002c7947 */ /* 0x000fea0003800000 */
.L_x_12768:
[----:B------:R0:W5:Y:S01]  /*20f0*/  LDG.E.U16 R25, desc[UR36][R2.64] ;  /* 0x0000002402197981 */ /* 0x000162000c1e1500 */
[----:B------:R-:W-:Y:S05]  /*2100*/  BRA `(.L_x_12767) ;  /* 0x0000000c00247947 */ /* 0x000fea0003800000 */
.L_x_12763:
        /* <DEDUP_REMOVED lines=9> */
.L_x_12771:
[----:B------:R-:W2:Y:S02]  /*21a0*/  LDG.E.U16 R0, desc[UR36][R2.64] ;  /* 0x0000002402007981 */ /* 0x000ea4000c1e1500 */
[----:B--2---:R-:W-:-:S06]  /*21b0*/  HADD2.F32 R0, -RZ, R0.H0_H0 ;  /* 0x20000000ff007230 */ /* 0x004fcc0000004100 */
[----:B------:R-:W0:Y:S02]  /*21c0*/  F2I.FTZ.TRUNC.NTZ R0, R0 ;  /* 0x0000000000007305 */ /* 0x000e24000021f100 */
[----:B0-----:R-:W-:Y:S01]  /*21d0*/  PRMT R25, R0, 0x7610, R25 ;  /* 0x0000761000197816 */ /* 0x001fe20000000019 */
[----:B------:R-:W-:Y:S06]  /*21e0*/  BRA `(.L_x_12767) ;  /* 0x0000000800ec7947 */ /* 0x000fec0003800000 */
.L_x_12770:
        /* <DEDUP_REMOVED lines=9> */
.L_x_12773:
[----:B------:R-:W2:Y:S02]  /*2280*/  LDG.E.U16 R2, desc[UR36][R2.64] ;  /* 0x0000002402027981 */ /* 0x000ea4000c1e1500 */
[----:B--2---:R-:W-:-:S06]  /*2290*/  HADD2.F32 R0, -RZ, R2.H0_H0 ;  /* 0x20000002ff007230 */ /* 0x004fcc0000004100 */
[----:B------:R-:W0:Y:S02]  /*22a0*/  F2I.FTZ.TRUNC.NTZ R0, R0 ;  /* 0x0000000000007305 */ /* 0x000e24000021f100 */
[----:B0-----:R-:W-:Y:S01]  /*22b0*/  PRMT R25, R0, 0x7610, R25 ;  /* 0x0000761000197816 */ /* 0x001fe20000000019 */
[----:B------:R-:W-:Y:S06]  /*22c0*/  BRA `(.L_x_12767) ;  /* 0x0000000800b47947 */ /* 0x000fec0003800000 */
.L_x_12772:
[----:B------:R-:W2:Y:S02]  /*22d0*/  LDG.E.64 R2, desc[UR36][R2.64] ;  /* 0x0000002402027981 */ /* 0x000ea4000c1e1b00 */
[----:B--2---:R0:W1:Y:S01]  /*22e0*/  F2I.F64.TRUNC R25, R2 ;  /* 0x0000000200197311 */ /* 0x004062000030d100 */
[----:B------:R-:W-:Y:S05]  /*22f0*/  BRA `(.L_x_12767) ;  /* 0x0000000800a87947 */ /* 0x000fea0003800000 */
.L_x_12762:
        /* <DEDUP_REMOVED lines=12> */
.L_x_12776:
[----:B------:R-:W2:Y:S02]  /*23c0*/  LDG.E.64 R2, desc[UR36][R2.64] ;  /* 0x0000002402027981 */ /* 0x000ea4000c1e1b00 */
[----:B--2---:R3:W4:Y:S01]  /*23d0*/  F2I.F64.TRUNC R25, R2 ;  /* 0x0000000200197311 */ /* 0x004722000030d100 */
[----:B------:R-:W-:Y:S05]  /*23e0*/  BRA `(.L_x_12767) ;  /* 0x00000008006c7947 */ /* 0x000fea0003800000 */
.L_x_12775:
        /* <DEDUP_REMOVED lines=28> */
.L_x_12778:
        /* <DEDUP_REMOVED lines=15> */
.L_x_12777:
[----:B------:R-:W2:Y:S02]  /*26a0*/  LDG.E.U16 R0, desc[UR36][R2.64] ;  /* 0x0000002402007981 */ /* 0x000ea4000c1e1500 */
[----:B--2---:R-:W-:-:S06]  /*26b0*/  IMAD.U32 R0, R0, 0x10000, RZ ;  /* 0x0001000000007824 */ /* 0x004fcc00078e00ff */
[----:B------:R-:W0:Y:S02]  /*26c0*/  F2I.FTZ.TRUNC.NTZ R0, R0 ;  /* 0x0000000000007305 */ /* 0x000e24000021f100 */
[----:B0-----:R-:W-:Y:S01]  /*26d0*/  PRMT R25, R0, 0x7610, R25 ;  /* 0x0000761000197816 */ /* 0x001fe20000000019 */
[----:B------:R-:W-:Y:S06]  /*26e0*/  BRA `(.L_x_12767) ;  /* 0x0000000400ac7947 */ /* 0x000fec0003800000 */
.L_x_12774:
        /* <DEDUP_REMOVED lines=10> */
.L_x_12781:
        /* <DEDUP_REMOVED lines=21> */
.L_x_12785:
[----:B------:R-:W-:Y:S05]  /*28e0*/  BSYNC B1 ;  /* 0x0000000000017941 */ /* 0x000fea0003800000 */
.L_x_12784:
[----:B------:R-:W-:Y:S01]  /*28f0*/  LEA R3, R0, 0x3b800000, 0x17 ;  /* 0x3b80000000037811 */ /* 0x000fe200078eb8ff */
[----:B------:R-:W-:-:S05]  /*2900*/  IMAD.SHL.U32 R0, R2, 0x100000, RZ ;  /* 0x0010000002007824 */ /* 0x000fca00078e00ff */
[----:B------:R-:W-:-:S07]  /*2910*/  LOP3.LUT R0, R3, R0, R4, 0xfe, !PT ;  /* 0x0000000003007212 */ /* 0x000fce00078efe04 */
.L_x_12783:
[----:B------:R-:W-:Y:S05]  /*2920*/  BSYNC B0 ;  /* 0x0000000000007941 */ /* 0x000fea0003800000 */
.L_x_12782:
[----:B------:R-:W0:Y:S02]  /*2930*/  F2I.FTZ.TRUNC.NTZ R0, R0 ;  /* 0x0000000000007305 */ /* 0x000e24000021f100 */
[----:B0-----:R-:W-:Y:S01]  /*2940*/  PRMT R25, R0, 0x7610, R25 ;  /* 0x0000761000197816 */ /* 0x001fe20000000019 */
[----:B------:R-:W-:Y:S06]  /*2950*/  BRA `(.L_x_12767) ;  /* 0x0000000400107947 */ /* 0x000fec0003800000 */
.L_x_12780:
        /* <DEDUP_REMOVED lines=21> */
.L_x_12789:
[----:B------:R-:W-:Y:S05]  /*2ab0*/  BSYNC B1 ;  /* 0x0000000000017941 */ /* 0x000fea0003800000 */
.L_x_12788:
[----:B------:R-:W-:Y:S01]  /*2ac0*/  LEA R3, R0, 0x37800000, 0x17 ;  /* 0x3780000000037811 */ /* 0x000fe200078eb8ff */
[----:B------:R-:W-:-:S05]  /*2ad0*/  IMAD.SHL.U32 R0, R2, 0x200000, RZ ;  /* 0x0020000002007824 */ /* 0x000fca00078e00ff */
[----:B------:R-:W-:-:S07]  /*2ae0*/  LOP3.LUT R0, R3, R0, R4, 0xfe, !PT ;  /* 0x0000000003007212 */ /* 0x000fce00078efe04 */
.L_x_12787:
[----:B------:R-:W-:Y:S05]  /*2af0*/  BSYNC B0 ;  /* 0x0000000000007941 */ /* 0x000fea0003800000 */
.L_x_12786:
[----:B------:R-:W0:Y:S02]  /*2b00*/  F2I.FTZ.TRUNC.NTZ R0, R0 ;  /* 0x0000000000007305 */ /* 0x000e24000021f100 */
[----:B0-----:R-:W-:Y:S01]  /*2b10*/  PRMT R25, R0, 0x7610, R25 ;  /* 0x0000761000197816 */ /* 0x001fe20000000019 */
[----:B------:R-:W-:Y:S06]  /*2b20*/  BRA `(.L_x_12767) ;  /* 0x00000000009c7947 */ /* 0x000fec0003800000 */
.L_x_12779:
        /* <DEDUP_REMOVED lines=14> */
.L_x_12793:
[----:B------:R-:W-:Y:S05]  /*2c10*/  BSYNC B0 ;  /* 0x0000000000007941 */ /* 0x000fea0003800000 */
.L_x_12792:
[----:B------:R-:W0:Y:S02]  /*2c20*/  F2I.FTZ.TRUNC.NTZ R0, R0 ;  /* 0x0000000000007305 */ /* 0x000e24000021f100 */
[----:B0-----:R-:W-:Y:S01]  /*2c30*/  PRMT R25, R0, 0x7610, R25 ;  /* 0x0000761000197816 */ /* 0x001fe20000000019 */
[----:B------:R-:W-:Y:S06]  /*2c40*/  BRA `(.L_x_12767) ;  /* 0x0000000000547947 */ /* 0x000fec0003800000 */
.L_x_12766:
        /* <DEDUP_REMOVED lines=16> */
.L_x_12794:
[----:B------:R-:W-:Y:S01]  /*2d50*/  PRMT R25, RZ, 0x7610, R25 ;  /* 0x00007610ff197816 */ /* 0x000fe20000000019 */
[----:B------:R-:W-:Y:S06]  /*2d60*/  BRA `(.L_x_12767) ;  /* 0x00000000000c7947 */ /* 0x000fec0003800000 */
.L_x_12791:
[----:B------:R2:W5:Y:S01]  /*2d70*/  LDG.E.U16 R25, desc[UR36][R2.64] ;  /* 0x0000002402197981 */ /* 0x000562000c1e1500 */
[----:B------:R-:W-:Y:S05]  /*2d80*/  BRA `(.L_x_12767) ;  /* 0x0000000000047947 */ /* 0x000fea0003800000 */
.L_x_12790:
[----:B------:R1:W5:Y:S02]  /*2d90*/  LDG.E.U16 R25, desc[UR36][R2.64] ;  /* 0x0000002402197981 */ /* 0x000364000c1e1500 */
.L_x_12767:
[----:B------:R-:W-:-:S07]  /*2da0*/  VIADD R24, R24, 0x80 ;  /* 0x0000008018187836 */ /* 0x000fce0000000000 */
.L_x_12761:
[----:B------:R-:W-:Y:S05]  /*2db0*/  BSYNC B6 ;  /* 0x0000000000067941 */ /* 0x000fea0003800000 */
.L_x_12760:
        /* <DEDUP_REMOVED lines=22> */
.L_x_12800:
[----:B------:R0:W5:Y:S01]  /*2f20*/  LDG.E.U8 R18, desc[UR36][R2.64] ;  /* 0x0000002402127981 */ /* 0x000162000c1e1100 */
[----:B------:R-:W-:Y:S05]  /*2f30*/  BRA `(.L_x_12796) ;  /* 0x0000000c00507947 */ /* 0x000fea0003800000 */
.L_x_12799:
        /* <DEDUP_REMOVED lines=8> */
.L_x_12803:
[----:B------:R0:W5:Y:S01]  /*2fc0*/  LDG.E.U16 R18, desc[UR36][R2.64] ;  /* 0x0000002402127981 */ /* 0x000162000c1e1500 */
[----:B------:R-:W-:Y:S05]  /*2fd0*/  BRA `(.L_x_12796) ;  /* 0x0000000c00287947 */ /* 0x000fea0003800000 */
.L_x_12802:
[----:B------:R0:W5:Y:S01]  /*2fe0*/  LDG.E.U16 R18, desc[UR36][R2.64] ;  /* 0x0000002402127981 */ /* 0x000162000c1e1500 */
[----:B------:R-:W-:Y:S05]  /*2ff0*/  BRA `(.L_x_12796) ;  /* 0x0000000c00207947 */ /* 0x000fea0003800000 */
.L_x_12798:
        /* <DEDUP_REMOVED lines=9> */
.L_x_12805:
[----:B------:R-:W2:Y:S02]  /*3090*/  LDG.E.U16 R0, desc[UR36][R2.64] ;  /* 0x0000002402007981 */ /* 0x000ea4000c1e1500 */
[----:B--2---:R-:W-:-:S06]  /*30a0*/  HADD2.F32 R0, -RZ, R0.H0_H0 ;  /* 0x20000000ff007230 */ /* 0x004fcc0000004100 */
[----:B------:R-:W0:Y:S02]  /*30b0*/  F2I.FTZ.TRUNC.NTZ R0, R0 ;  /* 0x0000000000007305 */ /* 0x000e24000021f100 */
[----:B0-----:R-:W-:Y:S01]  /*30c0*/  PRMT R18, R0, 0x7610, R18 ;  /* 0x0000761000127816 */ /* 0x001fe20000000012 */
[----:B------:R-:W-:Y:S06]  /*30d0*/  BRA `(.L_x_12796) ;  /* 0x0000000800e87947 */ /* 0x000fec0003800000 */
.L_x_12804:
        /* <DEDUP_REMOVED lines=9> */
.L_x_12807:
[----:B------:R-:W2:Y:S02]  /*3170*/  LDG.E.U16 R2, desc[UR36][R2.64] ;  /* 0x0000002402027981 */ /* 0x000ea4000c1e1500 */
[----:B--2---:R-:W-:-:S06]  /*3180*/  HADD2.F32 R0, -RZ, R2.H0_H0 ;  /* 0x20000002ff007230 */ /* 0x004fcc0000004100 */
[----:B------:R-:W0:Y:S02]  /*3190*/  F2I.FTZ.TRUNC.NTZ R0, R0 ;  /* 0x0000000000007305 */ /* 0x000e24000021f100 */
[----:B0-----:R-:W-:Y:S01]  /*31a0*/  PRMT R18, R0, 0x7610, R18 ;  /* 0x0000761000127816 */ /* 0x001fe20000000012 */
[----:B------:R-:W-:Y:S06]  /*31b0*/  BRA `(.L_x_12796) ;  /* 0x0000000800b07947 */ /* 0x000fec0003800000 */
.L_x_12806:
[----:B------:R-:W2:Y:S02]  /*31c0*/  LDG.E.64 R2, desc[UR36][R2.64] ;  /* 0x0000002402027981 */ /* 0x000ea4000c1e1b00 */
[----:B--2---:R0:W1:Y:S01]  /*31d0*/  F2I.F64.TRUNC R18, R2 ;  /* 0x0000000200127311 */ /* 0x004062000030d100 */
[----:B------:R-:W-:Y:S05]  /*31e0*/  BRA `(.L_x_12796) ;  /* 0x0000000800a47947 */ /* 0x000fea0003800000 */
.L_x_12797:
        /* <DEDUP_REMOVED lines=12> */
.L_x_12810:
[----:B------:R-:W2:Y:S02]  /*32b0*/  LDG.E.64 R2, desc[UR36][R2.64] ;  /* 0x0000002402027981 */ /* 0x000ea4000c1e1b00 */
[----:B--2---:R0:W1:Y:S01]  /*32c0*/  F2I.F64.TRUNC R18, R2 ;  /* 0x0000000200127311 */ /* 0x004062000030d100 */
[----:B------:R-:W-:Y:S05]  /*32d0*/  BRA `(.L_x_12796) ;  /* 0x0000000800687947 */ /* 0x000fea0003800000 */
.L_x_12809:
        /* <DEDUP_REMOVED lines=28> */
.L_x_12812:
        /* <DEDUP_REMOVED lines=15> */
.L_x_12811:
[----:B------:R-:W2:Y:S02]  /*3590*/  LDG.E.U16 R0, desc[UR36][R2.64] ;  /* 0x0000002402007981 */ /* 0x000ea4000c1e1500 */
[----:B--2---:R-:W-:-:S06]  /*35a0*/  IMAD.U32 R0, R0, 0x10000, RZ ;  /* 0x0001000000007824 */ /* 0x004fcc00078e00ff */
[----:B------:R-:W0:Y:S02]  /*35b0*/  F2I.FTZ.TRUNC.NTZ R0, R0 ;  /* 0x0000000000007305 */ /* 0x000e24000021f100 */
[----:B0-----:R-:W-:Y:S01]  /*35c0*/  PRMT R18, R0, 0x7610, R18 ;  /* 0x0000761000127816 */ /* 0x001fe20000000012 */
[----:B------:R-:W-:Y:S06]  /*35d0*/  BRA `(.L_x_12796) ;  /* 0x0000000400a87947 */ /* 0x000fec0003800000 */
.L_x_12808:
        /* <DEDUP_REMOVED lines=10> */
.L_x_12815:
        /* <DEDUP_REMOVED lines=21> */
.L_x_12819:
[----:B------:R-:W-:Y:S05]  /*37d0*/  BSYNC B1 ;  /* 0x0000000000017941 */ /* 0x000fea0003800000 */
.L_x_12818:
[----:B------:R-:W-:Y:S01]  /*37e0*/  LEA R3, R0, 0x3b800000, 0x17 ;  /* 0x3b80000000037811 */ /* 0x000fe200078eb8ff */
[----:B------:R-:W-:-:S05]  /*37f0*/  IMAD.SHL.U32 R0, R2, 0x100000, RZ ;  /* 0x0010000002007824 */ /* 0x000fca00078e00ff */
[----:B------:R-:W-:-:S07]  /*3800*/  LOP3.LUT R0, R3, R0, R4, 0xfe, !PT ;  /* 0x0000000003007212 */ /* 0x000fce00078efe04 */
.L_x_12817:
[----:B------:R-:W-:Y:S05]  /*3810*/  BSYNC B0 ;  /* 0x0000000000007941 */ /* 0x000fea0003800000 */
.L_x_12816:
[----:B------:R-:W0:Y:S02]  /*3820*/  F2I.FTZ.TRUNC.NTZ R0, R0 ;  /* 0x0000000000007305 */ /* 0x000e24000021f100 */
[----:B0-----:R-:W-:Y:S01]  /*3830*/  PRMT R18, R0, 0x7610, R18 ;  /* 0x0000761000127816 */ /* 0x001fe20000000012 */
[----:B------:R-:W-:Y:S06]  /*3840*/  BRA `(.L_x_12796) ;  /* 0x00000004000c7947 */ /* 0x000fec0003800000 */
.L_x_12814:
        /* <DEDUP_REMOVED lines=21> */
.L_x_12823:
[----:B------:R-:W-:Y:S05]  /*39a0*/  BSYNC B1 ;  /* 0x0000000000017941 */ /* 0x000fea0003800000 */
.L_x_12822:
[----:B------:R-:W-:Y:S01]  /*39b0*/  LEA R3, R0, 0x37800000, 0x17 ;  /* 0x3780000000037811 */ /* 0x000fe200078eb8ff */
[----:B------:R-:W-:-:S05]  /*39c0*/  IMAD.SHL.U32 R0, R2, 0x200000, RZ ;  /* 0x0020000002007824 */ /* 0x000fca00078e00ff */
[----:B------:R-:W-:-:S07]  /*39d0*/  LOP3.LUT R0, R3, R0, R4, 0xfe, !PT ;  /* 0x0000000003007212 */ /* 0x000fce00078efe04 */
.L_x_12821:
[----:B------:R-:W-:Y:S05]  /*39e0*/  BSYNC B0 ;  /* 0x0000000000007941 */ /* 0x000fea0003800000 */
.L_x_12820:
[----:B------:R-:W0:Y:S02]  /*39f0*/  F2I.FTZ.TRUNC.NTZ R0, R0 ;  /* 0x0000000000007305 */ /* 0x000e24000021f100 */
[----:B0-----:R-:W-:Y:S01]  /*3a00*/  PRMT R18, R0, 0x7610, R18 ;  /* 0x0000761000127816 */ /* 0x001fe20000000012 */
[----:B------:R-:W-:Y:S06]  /*3a10*/  BRA `(.L_x_12796) ;  /* 0x0000000000987947 */ /* 0x000fec0003800000 */
.L_x_12813:
        /* <DEDUP_REMOVED lines=14> */
.L_x_12827:
[----:B------:R-:W-:Y:S05]  /*3b00*/  BSYNC B0 ;  /* 0x0000000000007941 */ /* 0x000fea0003800000 */
.L_x_12826:
[----:B------:R-:W0:Y:S02]  /*3b10*/  F2I.FTZ.TRUNC.NTZ R0, R0 ;  /* 0x0000000000007305 */ /* 0x000e24000021f100 */
[----:B0-----:R-:W-:Y:S01]  /*3b20*/  PRMT R18, R0, 0x7610, R18 ;  /* 0x0000761000127816 */ /* 0x001fe20000000012 */
[----:B------:R-:W-:Y:S06]  /*3b30*/  BRA `(.L_x_12796) ;  /* 0x0000000000507947 */ /* 0x000fec0003800000 */
.L_x_12801:
        /* <DEDUP_REMOVED lines=16> */
.L_x_12828:
[----:B------:R-:W-:Y:S05]  /*3c40*/  BRA `(.L_x_12796) ;  /* 0x00000000000c7947 */ /* 0x000fea0003800000 */
.L_x_12825:
[----:B------:R0:W5:Y:S01]  /*3c50*/  LDG.E.U16 R18, desc[UR36][R2.64] ;  /* 0x0000002402127981 */ /* 0x000162000c1e1500 */
[----:B------:R-:W-:Y:S05]  /*3c60*/  BRA `(.L_x_12796) ;  /* 0x0000000000047947 */ /* 0x000fea0003800000 */
.L_x_12824:
[----:B------:R0:W5:Y:S02]  /*3c70*/  LDG.E.U16 R18, desc[UR36][R2.64] ;  /* 0x0000002402127981 */ /* 0x000164000c1e1500 */
.L_x_12796:
[----:B------:R-:W-:Y:S05]  /*3c80*/  BSYNC B6 ;  /* 0x0000000000067941 */ /* 0x000fea0003800000 */
.L_x_12795:
[----:B01234-:R-:W0:Y:S01]  /*3c90*/  S2R R2, SR_TID.X ;  /* 0x0000000000027919 */ /* 0x01fe220000002100 */
[----:B-----5:R-:W-:Y:S01]  /*3ca0*/  PRMT R16, R16, 0x9910, RZ ;  /* 0x0000991010107816 */ /* 0x020fe200000000ff */
[----:B------:R-:W1:Y:S01]  /*3cb0*/  LDC.U8 R19, c[0x0][0x23c] ;  /* 0x00008f00ff137b82 */ /* 0x000e620000000000 */
[----:B------:R-:W-:Y:S01]  /*3cc0*/  PRMT R0, R18, 0x9910, RZ ;  /* 0x0000991012007816 */ /* 0x000fe200000000ff */
[----:B------:R-:W-:Y:S01]  /*3cd0*/  BSSY B6, `(.L_x_12829) ;  /* 0x000010a000067945 */ /* 0x000fe20003800000 */
[----:B------:R-:W-:Y:S01]  /*3ce0*/  PRMT R6, R17, 0x9910, RZ ;  /* 0x0000991011067816 */ /* 0x000fe200000000ff */
[----:B------:R-:W-:Y:S01]  /*3cf0*/  IMAD.MOV.U32 R18, RZ, RZ, R16 ;  /* 0x000000ffff127224 */ /* 0x000fe200078e0010 */
[----:B------:R-:W-:Y:S01]  /*3d00*/  PRMT R17, R25, 0x9910, RZ ;  /* 0x0000991019117816 */ /* 0x000fe200000000ff */
[----:B------:R-:W-:Y:S02]  /*3d10*/  IMAD.MOV.U32 R16, RZ, RZ, R0 ;  /* 0x000000ffff107224 */ /* 0x000fe400078e0000 */
[----:B------:R-:W-:-:S02]  /*3d20*/  IMAD R0, R6, R6, RZ ;  /* 0x0000000606007224 */ /* 0x000fc400078e02ff */
[----:B------:R-:W-:Y:S02]  /*3d30*/  IMAD R3, R18, R18, RZ ;  /* 0x0000001212037224 */ /* 0x000fe400078e02ff */
[----:B------:R-:W-:Y:S01]  /*3d40*/  IMAD R4, R17, R17, RZ ;  /* 0x0000001111047224 */ /* 0x000fe200078e02ff */
[----:B------:R-:W-:Y:S01]  /*3d50*/  PRMT R0, R0, 0x9910, RZ ;  /* 0x0000991000007816 */ /* 0x000fe200000000ff */
[----:B------:R-:W-:Y:S01]  /*3d60*/  IMAD R5, R16, R16, RZ ;  /* 0x0000001010057224 */ /* 0x000fe200078e02ff */
[----:B------:R-:W-:Y:S02]  /*3d70*/  PRMT R7, R3, 0x9910, RZ ;  /* 0x0000991003077816 */ /* 0x000fe400000000ff */
[----:B------:R-:W-:Y:S01]  /*3d80*/  PRMT R4, R4, 0x9910, RZ ;  /* 0x0000991004047816 */ /* 0x000fe200000000ff */
[----:B------:R-:W-:Y:S01]  /*3d90*/  IMAD.MOV.U32 R3, RZ, RZ, R0 ;  /* 0x000000ffff037224 */ /* 0x000fe200078e0000 */
[----:B------:R-:W-:Y:S01]  /*3da0*/  PRMT R8, R5, 0x9910, RZ ;  /* 0x0000991005087816 */ /* 0x000fe200000000ff */
[----:B------:R-:W-:-:S02]  /*3db0*/  IMAD.MOV.U32 R5, RZ, RZ, R7 ;  /* 0x000000ffff057224 */ /* 0x000fc400078e0007 */
[----:B------:R-:W-:Y:S02]  /*3dc0*/  IMAD.MOV.U32 R0, RZ, RZ, R4 ;  /* 0x000000ffff007224 */ /* 0x000fe400078e0004 */
[----:B------:R-:W-:Y:S02]  /*3dd0*/  IMAD.MOV.U32 R7, RZ, RZ, R8 ;  /* 0x000000ffff077224 */ /* 0x000fe400078e0008 */
[----:B------:R-:W-:Y:S02]  /*3de0*/  IMAD R3, R6, R3, RZ ;  /* 0x0000000306037224 */ /* 0x000fe400078e02ff */
[----:B------:R-:W-:Y:S01]  /*3df0*/  IMAD R18, R18, R5, RZ ;  /* 0x0000000512127224 */ /* 0x000fe200078e02ff */
[----:B0-----:R-:W-:Y:S01]  /*3e00*/  ISETP.GE.AND P0, PT, R2, R22, PT ;  /* 0x000000160200720c */ /* 0x001fe20003f06270 */
[----:B------:R-:W-:Y:S02]  /*3e10*/  IMAD R17, R17, R0, RZ ;  /* 0x0000000011117224 */ /* 0x000fe400078e02ff */
[----:B------:R-:W-:-:S10]  /*3e20*/  IMAD R16, R16, R7, RZ ;  /* 0x0000000710107224 */ /* 0x000fd400078e02ff */
[----:B------:R-:W-:Y:S05]  /*3e30*/  @P0 BRA `(.L_x_12830) ;  /* 0x0000000c00cc0947 */ /* 0x000fea0003800000 */
[----:B------:R-:W0:Y:S01]  /*3e40*/  LDC.64 R8, c[0x0][0x220] ;  /* 0x00008800ff087b82 */ /* 0x000e220000000a00 */
[----:B------:R-:W-:Y:S01]  /*3e50*/  IMAD R0, R23, 0x200, R2 ;  /* 0x0000020017007824 */ /* 0x000fe200078e0202 */
[----:B-1----:R-:W-:Y:S01]  /*3e60*/  PRMT R4, R19, 0x9910, RZ ;  /* 0x0000991013047816 */ /* 0x002fe200000000ff */
        /* <DEDUP_REMOVED lines=18> */
.L_x_12834:
[----:B------:R0:W-:Y:S01]  /*3f90*/  STG.E.U8 desc[UR36][R8.64], R3 ;  /* 0x0000000308007986 */ /* 0x0001e2000c101124 */
[----:B------:R-:W-:Y:S05]  /*3fa0*/  BRA `(.L_x_12830) ;  /* 0x0000000c00707947 */ /* 0x000fea0003800000 */
.L_x_12833:
        /* <DEDUP_REMOVED lines=11> */
.L_x_12837:
[----:B------:R-:W-:-:S05]  /*4060*/  PRMT R3, R3, 0x9910, RZ ;  /* 0x0000991003037816 */ /* 0x000fca00000000ff */
[----:B------:R0:W-:Y:S01]  /*4070*/  STG.E desc[UR36][R8.64], R3 ;  /* 0x0000000308007986 */ /* 0x0001e2000c101924 */
[----:B------:R-:W-:Y:S05]  /*4080*/  BRA `(.L_x_12830) ;  /* 0x0000000c00387947 */ /* 0x000fea0003800000 */
.L_x_12836:
[----:B------:R0:W-:Y:S01]  /*4090*/  STG.E.U16 desc[UR36][R8.64], R3 ;  /* 0x0000000308007986 */ /* 0x0001e2000c101524 */
[----:B------:R-:W-:Y:S05]  /*40a0*/  BRA `(.L_x_12830) ;  /* 0x0000000c00307947 */ /* 0x000fea0003800000 */
.L_x_12832:
        /* <DEDUP_REMOVED lines=9> */
.L_x_12839:
[----:B------:R-:W0:Y:S02]  /*4140*/  I2F.S16 R0, R3 ;  /* 0x0000000300007306 */ /* 0x000e240000101400 */
[----:B0-----:R-:W-:-:S05]  /*4150*/  F2FP.F16.F32.PACK_AB R0, RZ, R0 ;  /* 0x00000000ff00723e */ /* 0x001fca00000000ff */
[----:B------:R0:W-:Y:S01]  /*4160*/  STG.E.U16 desc[UR36][R8.64], R0 ;  /* 0x0000000008007986 */ /* 0x0001e2000c101524 */
[----:B------:R-:W-:Y:S05]  /*4170*/  BRA `(.L_x_12830) ;  /* 0x0000000800fc7947 */ /* 0x000fea0003800000 */
.L_x_12838:
        /* <DEDUP_REMOVED lines=10> */
.L_x_12841:
[----:B------:R-:W0:Y:S02]  /*4220*/  I2F.S16 R3, R3 ;  /* 0x0000000300037306 */ /* 0x000e240000101400 */
[----:B0-----:R-:W-:-:S04]  /*4230*/  F2FP.F16.F32.PACK_AB R3, RZ, R3 ;  /* 0x00000003ff03723e */ /* 0x001fc800000000ff */
[----:B------:R-:W-:-:S05]  /*4240*/  PRMT R3, R3, 0x5410, RZ ;  /* 0x0000541003037816 */ /* 0x000fca00000000ff */
[----:B------:R0:W-:Y:S01]  /*4250*/  STG.E desc[UR36][R8.64], R3 ;  /* 0x0000000308007986 */ /* 0x0001e2000c101924 */
[----:B------:R-:W-:Y:S05]  /*4260*/  BRA `(.L_x_12830) ;  /* 0x0000000800c07947 */ /* 0x000fea0003800000 */
.L_x_12840:
[----:B------:R-:W0:Y:S02]  /*4270*/  I2F.F64.S16 R4, R3 ;  /* 0x0000000300047312 */ /* 0x000e240000101c00 */
[----:B0-----:R0:W-:Y:S01]  /*4280*/  STG.E.64 desc[UR36][R8.64], R4 ;  /* 0x0000000408007986 */ /* 0x0011e2000c101b24 */
[----:B------:R-:W-:Y:S05]  /*4290*/  BRA `(.L_x_12830) ;  /* 0x0000000800b47947 */ /* 0x000fea0003800000 */
.L_x_12831:
        /* <DEDUP_REMOVED lines=13> */
.L_x_12844:
[----:B------:R-:W0:Y:S01]  /*4370*/  I2F.F64.S16 R4, R3 ;  /* 0x0000000300047312 */ /* 0x000e220000101c00 */
[----:B------:R-:W-:-:S05]  /*4380*/  CS2R R6, SRZ ;  /* 0x0000000000067805 */ /* 0x000fca000001ff00 */
[----:B0-----:R0:W-:Y:S01]  /*4390*/  STG.E.128 desc[UR36][R8.64], R4 ;  /* 0x0000000408007986 */ /* 0x0011e2000c101d24 */
[----:B------:R-:W-:Y:S05]  /*43a0*/  BRA `(.L_x_12830) ;  /* 0x0000000800707947 */ /* 0x000fea0003800000 */
.L_x_12843:
        /* <DEDUP_REMOVED lines=21> */
.L_x_12848:
[----:B------:R-:W-:Y:S05]  /*4500*/  BSYNC B0 ;  /* 0x0000000000007941 */ /* 0x000fea0003800000 */
.L_x_12847:
[----:B------:R-:W-:-:S05]  /*4510*/  LOP3.LUT R5, R0, R5, RZ, 0xfc, !PT ;  /* 0x0000000500057212 */ /* 0x000fca00078efcff */
[----:B------:R0:W-:Y:S01]  /*4520*/  STG.E.U8 desc[UR36][R8.64], R5 ;  /* 0x0000000508007986 */ /* 0x0001e2000c101124 */
[----:B------:R-:W-:Y:S05]  /*4530*/  BRA `(.L_x_12830) ;  /* 0x00000008000c7947 */ /* 0x000fea0003800000 */
.L_x_12846:
        /* <DEDUP_REMOVED lines=13> */
.L_x_12850:
[----:B------:R-:W-:Y:S01]  /*4610*/  IMAD.MOV.U32 R0, RZ, RZ, 0x7f ;  /* 0x0000007fff007424 */ /* 0x000fe200078e00ff */
[----:B------:R-:W-:-:S04]  /*4620*/  ISETP.GT.U32.AND P0, PT, R4, 0x7f800000, PT ;  /* 0x7f8000000400780c */ /* 0x000fc80003f04070 */
[----:B------:R-:W-:-:S09]  /*4630*/  SEL R0, R0, 0x7c, P0 ;  /* 0x0000007c00007807 */ /* 0x000fd20000000000 */
.L_x_12851:
[----:B------:R-:W-:Y:S05]  /*4640*/  BSYNC B0 ;  /* 0x0000000000007941 */ /* 0x000fea0003800000 */
.L_x_12849:
[----:B------:R-:W-:-:S04]  /*4650*/  LOP3.LUT R3, R5, 0x80000000, RZ, 0xc0, !PT ;  /* 0x8000000005037812 */ /* 0x000fc800078ec0ff */
[----:B------:R-:W-:-:S04]  /*4660*/  SHF.R.U32.HI R3, RZ, 0x18, R3 ;  /* 0x00000018ff037819 */ /* 0x000fc80000011603 */
[----:B------:R-:W-:-:S05]  /*4670*/  LOP3.LUT R3, R0, R3, RZ, 0xfc, !PT ;  /* 0x0000000300037212 */ /* 0x000fca00078efcff */
[----:B------:R0:W-:Y:S01]  /*4680*/  STG.E.U8 desc[UR36][R8.64], R3 ;  /* 0x0000000308007986 */ /* 0x0001e2000c101124 */
[----:B------:R-:W-:Y:S05]  /*4690*/  BRA `(.L_x_12830) ;  /* 0x0000000400b47947 */ /* 0x000fea0003800000 */
.L_x_12845:
[----:B------:R-:W0:Y:S02]  /*46a0*/  I2F.S16 R0, R3 ;  /* 0x0000000300007306 */ /* 0x000e240000101400 */
[----:B0-----:R-:W-:-:S05]  /*46b0*/  F2FP.BF16.F32.PACK_AB R0, RZ, R0 ;  /* 0x00000000ff00723e */ /* 0x001fca00000010ff */
[----:B------:R0:W-:Y:S01]  /*46c0*/  STG.E.U16 desc[UR36][R8.64], R0 ;  /* 0x0000000008007986 */ /* 0x0001e2000c101524 */
[----:B------:R-:W-:Y:S05]  /*46d0*/  BRA `(.L_x_12830) ;  /* 0x0000000400a47947 */ /* 0x000fea0003800000 */
.L_x_12842:
        /* <DEDUP_REMOVED lines=10> */
.L_x_12854:
        /* <DEDUP_REMOVED lines=17> */
.L_x_12857:
[----:B------:R-:W-:-:S04]  /*4890*/  LOP3.LUT R3, R3, 0x80000000, RZ, 0xc0, !PT ;  /* 0x8000000003037812 */ /* 0x000fc800078ec0ff */
[----:B------:R-:W-:-:S04]  /*48a0*/  SHF.R.U32.HI R3, RZ, 0x18, R3 ;  /* 0x00000018ff037819 */ /* 0x000fc80000011603 */
[----:B------:R-:W-:-:S04]  /*48b0*/  LOP3.LUT R0, R0, R3, RZ, 0xfc, !PT ;  /* 0x0000000300007212 */ /* 0x000fc800078efcff */
[----:B------:R-:W-:-:S07]  /*48c0*/  PRMT R4, R0, 0x7610, R4 ;  /* 0x0000761000047816 */ /* 0x000fce0000000004 */
.L_x_12856:
[----:B------:R-:W-:Y:S05]  /*48d0*/  BSYNC B0 ;  /* 0x0000000000007941 */ /* 0x000fea0003800000 */
.L_x_12855:
[----:B------:R4:W-:Y:S01]  /*48e0*/  STG.E.U8 desc[UR36][R8.64], R4 ;  /* 0x0000000408007986 */ /* 0x0009e2000c101124 */
[----:B------:R-:W-:Y:S05]  /*48f0*/  BRA `(.L_x_12830) ;  /* 0x00000004001c7947 */ /* 0x000fea0003800000 */
.L_x_12853:
        /* <DEDUP_REMOVED lines=17> */
.L_x_12860:
[----:B------:R-:W-:-:S04]  /*4a10*/  LOP3.LUT R3, R3, 0x80000000, RZ, 0xc0, !PT ;  /* 0x8000000003037812 */ /* 0x000fc800078ec0ff */
[----:B------:R-:W-:-:S04]  /*4a20*/  SHF.R.U32.HI R3, RZ, 0x18, R3 ;  /* 0x00000018ff037819 */ /* 0x000fc80000011603 */
[----:B------:R-:W-:-:S04]  /*4a30*/  LOP3.LUT R0, R0, R3, RZ, 0xfc, !PT ;  /* 0x0000000300007212 */ /* 0x000fc800078efcff */
[----:B------:R-:W-:-:S07]  /*4a40*/  PRMT R4, R0, 0x7610, R4 ;  /* 0x0000761000047816 */ /* 0x000fce0000000004 */
.L_x_12859:
[----:B------:R-:W-:Y:S05]  /*4a50*/  BSYNC B0 ;  /* 0x0000000000007941 */ /* 0x000fea0003800000 */
.L_x_12858:
[----:B------:R0:W-:Y:S01]  /*4a60*/  STG.E.U8 desc[UR36][R8.64], R4 ;  /* 0x0000000408007986 */ /* 0x0001e2000c101124 */
[----:B------:R-:W-:Y:S05]  /*4a70*/  BRA `(.L_x_12830) ;  /* 0x0000000000bc7947 */ /* 0x000fea0003800000 */
.L_x_12852:
        /* <DEDUP_REMOVED lines=23> */
.L_x_12835:
        /* <DEDUP_REMOVED lines=16> */
.L_x_12863:
[----:B------:R-:W-:Y:S05]  /*4cf0*/  BRA `(.L_x_12830) ;  /* 0x00000000001c7947 */ /* 0x000fea0003800000 */
.L_x_12862:
[----:B------:R-:W-:-:S05]  /*4d00*/  PRMT R3, R3, 0x9910, RZ ;  /* 0x0000991003037816 */ /* 0x000fca00000000ff */
[----:B------:R-:W-:-:S05]  /*4d10*/  IMAD.MOV.U32 R4, RZ, RZ, R3 ;  /* 0x000000ffff047224 */ /* 0x000fca00078e0003 */
[----:B------:R-:W-:-:S05]  /*4d20*/  SHF.R.S32.HI R5, RZ, 0x1f, R4 ;  /* 0x0000001fff057819 */ /* 0x000fca0000011404 */
[----:B------:R3:W-:Y:S01]  /*4d30*/  STG.E.64 desc[UR36][R8.64], R4 ;  /* 0x0000000408007986 */ /* 0x0007e2000c101b24 */
[----:B------:R-:W-:Y:S05]  /*4d40*/  BRA `(.L_x_12830) ;  /* 0x0000000000087947 */ /* 0x000fea0003800000 */
.L_x_12861:
[----:B------:R-:W-:-:S05]  /*4d50*/  PRMT R3, R3, 0x9910, RZ ;  /* 0x0000991003037816 */ /* 0x000fca00000000ff */
[----:B------:R0:W-:Y:S02]  /*4d60*/  STG.E desc[UR36][R8.64], R3 ;  /* 0x0000000308007986 */ /* 0x0001e4000c101924 */
.L_x_12830:
[----:B------:R-:W-:Y:S05]  /*4d70*/  BSYNC B6 ;  /* 0x0000000000067941 */ /* 0x000fea0003800000 */
.L_x_12829:
[----:B------:R-:W-:Y:S01]  /*4d80*/  ISETP.GE.AND P0, PT, R2, R22, PT ;  /* 0x000000160200720c */ /* 0x000fe20003f06270 */
[----:B------:R-:W-:-:S12]  /*4d90*/  BSSY B6, `(.L_x_12864) ;  /* 0x00001e4000067945 */ /* 0x000fd80003800000 */
[----:B------:R-:W-:Y:S05]  /*4da0*/  @P0 BRA `(.L_x_12865) ;  /* 0x0000001c00880947 */ /* 0x000fea0003800000 */
[----:B0-234-:R-:W0:Y:S01]  /*4db0*/  LDC.64 R8, c[0x0][0x220] ;  /* 0x00008800ff087b82 */ /* 0x01de220000000a00 */
[----:B------:R-:W-:Y:S01]  /*4dc0*/  IMAD R0, R23, 0x200, R2 ;  /* 0x0000020017007824 */ /* 0x000fe200078e0202 */
        /* <DEDUP_REMOVED lines=18> */
.L_x_12869:
[----:B------:R0:W-:Y:S01]  /*4ef0*/  STG.E.U8 desc[UR36][R8.64], R18 ;  /* 0x0000001208007986 */ /* 0x0001e2000c101124 */
[----:B------:R-:W-:Y:S05]  /*4f00*/  BRA `(.L_x_12871) ;  /* 0x0000000c00647947 */ /* 0x000fea0003800000 */
.L_x_12868:
        /* <DEDUP_REMOVED lines=10> */
.L_x_12873:
[----:B------:R-:W-:-:S05]  /*4fb0*/  PRMT R3, R18, 0x9910, RZ ;  /* 0x0000991012037816 */ /* 0x000fca00000000ff */
[----:B------:R0:W-:Y:S01]  /*4fc0*/  STG.E desc[UR36][R8.64], R3 ;  /* 0x0000000308007986 */ /* 0x0001e2000c101924 */
[----:B------:R-:W-:Y:S05]  /*4fd0*/  BRA `(.L_x_12871) ;  /* 0x0000000c00307947 */ /* 0x000fea0003800000 */
.L_x_12872:
[----:B------:R0:W-:Y:S01]  /*4fe0*/  STG.E.U16 desc[UR36][R8.64], R18 ;  /* 0x0000001208007986 */ /* 0x0001e2000c101524 */
[----:B------:R-:W-:Y:S05]  /*4ff0*/  BRA `(.L_x_12871) ;  /* 0x0000000c00287947 */ /* 0x000fea0003800000 */
.L_x_12867:
        /* <DEDUP_REMOVED lines=9> */
.L_x_12875:
[----:B------:R-:W0:Y:S02]  /*5090*/  I2F.S16 R0, R18 ;  /* 0x0000001200007306 */ /* 0x000e240000101400 */
[----:B0-----:R-:W-:-:S05]  /*50a0*/  F2FP.F16.F32.PACK_AB R0, RZ, R0 ;  /* 0x00000000ff00723e */ /* 0x001fca00000000ff */
[----:B------:R0:W-:Y:S01]  /*50b0*/  STG.E.U16 desc[UR36][R8.64], R0 ;  /* 0x0000000008007986 */ /* 0x0001e2000c101524 */
[----:B------:R-:W-:Y:S05]  /*50c0*/  BRA `(.L_x_12871) ;  /* 0x0000000800f47947 */ /* 0x000fea0003800000 */
.L_x_12874:
        /* <DEDUP_REMOVED lines=10> */
.L_x_12877:
[----:B------:R-:W0:Y:S02]  /*5170*/  I2F.S16 R18, R18 ;  /* 0x0000001200127306 */ /* 0x000e240000101400 */
[----:B0-----:R-:W-:-:S04]  /*5180*/  F2FP.F16.F32.PACK_AB R3, RZ, R18 ;  /* 0x00000012ff03723e */ /* 0x001fc800000000ff */
[----:B------:R-:W-:-:S05]  /*5190*/  PRMT R3, R3, 0x5410, RZ ;  /* 0x0000541003037816 */ /* 0x000fca00000000ff */
[----:B------:R0:W-:Y:S01]  /*51a0*/  STG.E desc[UR36][R8.64], R3 ;  /* 0x0000000308007986 */ /* 0x0001e2000c101924 */
[----:B------:R-:W-:Y:S05]  /*51b0*/  BRA `(.L_x_12871) ;  /* 0x0000000800b87947 */ /* 0x000fea0003800000 */
.L_x_12876:
[----:B------:R-:W0:Y:S02]  /*51c0*/  I2F.F64.S16 R4, R18 ;  /* 0x0000001200047312 */ /* 0x000e240000101c00 */
[----:B0-----:R0:W-:Y:S01]  /*51d0*/  STG.E.64 desc[UR36][R8.64], R4 ;  /* 0x0000000408007986 */ /* 0x0011e2000c101b24 */
[----:B------:R-:W-:Y:S05]  /*51e0*/  BRA `(.L_x_12871) ;  /* 0x0000000800ac7947 */ /* 0x000fea0003800000 */
.L_x_12866:
        /* <DEDUP_REMOVED lines=13> */
.L_x_12880:
[----:B------:R-:W0:Y:S01]  /*52c0*/  I2F.F64.S16 R4, R18 ;  /* 0x0000001200047312 */ /* 0x000e220000101c00 */
[----:B------:R-:W-:-:S05]  /*52d0*/  CS2R R6, SRZ ;  /* 0x0000000000067805 */ /* 0x000fca000001ff00 */
[----:B0-----:R0:W-:Y:S01]  /*52e0*/  STG.E.128 desc[UR36][R8.64], R4 ;  /* 0x0000000408007986 */ /* 0x0011e2000c101d24 */
[----:B------:R-:W-:Y:S05]  /*52f0*/  BRA `(.L_x_12871) ;  /* 0x0000000800687947 */ /* 0x000fea0003800000 */
.L_x_12879:
        /* <DEDUP_REMOVED lines=21> */
.L_x_12884:
[----:B------:R-:W-:Y:S05]  /*5450*/  BSYNC B0 ;  /* 0x0000000000007941 */ /* 0x000fea0003800000 */
.L_x_12883:
[----:B------:R-:W-:-:S05]  /*5460*/  LOP3.LUT R5, R0, R5, RZ, 0xfc, !PT ;  /* 0x0000000500057212 */ /* 0x000fca00078efcff */
[----:B------:R0:W-:Y:S01]  /*5470*/  STG.E.U8 desc[UR36][R8.64], R5 ;  /* 0x0000000508007986 */ /* 0x0001e2000c101124 */
[----:B------:R-:W-:Y:S05]  /*5480*/  BRA `(.L_x_12871) ;  /* 0x0000000800047947 */ /* 0x000fea0003800000 */
.L_x_12882:
        /* <DEDUP_REMOVED lines=13> */
.L_x_12886:
[----:B------:R-:W-:Y:S01]  /*5560*/  IMAD.MOV.U32 R0, RZ, RZ, 0x7f ;  /* 0x0000007fff007424 */ /* 0x000fe200078e00ff */
[----:B------:R-:W-:-:S04]  /*5570*/  ISETP.GT.U32.AND P0, PT, R3, 0x7f800000, PT ;  /* 0x7f8000000300780c */ /* 0x000fc80003f04070 */
[----:B------:R-:W-:-:S09]  /*5580*/  SEL R0, R0, 0x7c, P0 ;  /* 0x0000007c00007807 */ /* 0x000fd20000000000 */
.L_x_12887:
[----:B------:R-:W-:Y:S05]  /*5590*/  BSYNC B0 ;  /* 0x0000000000007941 */ /* 0x000fea0003800000 */
.L_x_12885:
[----:B------:R-:W-:-:S04]  /*55a0*/  LOP3.LUT R3, R5, 0x80000000, RZ, 0xc0, !PT ;  /* 0x8000000005037812 */ /* 0x000fc800078ec0ff */
[----:B------:R-:W-:-:S04]  /*55b0*/  SHF.R.U32.HI R3, RZ, 0x18, R3 ;  /* 0x00000018ff037819 */ /* 0x000fc80000011603 */
[----:B------:R-:W-:-:S05]  /*55c0*/  LOP3.LUT R3, R0, R3, RZ, 0xfc, !PT ;  /* 0x0000000300037212 */ /* 0x000fca00078efcff */
[----:B------:R0:W-:Y:S01]  /*55d0*/  STG.E.U8 desc[UR36][R8.64], R3 ;  /* 0x0000000308007986 */ /* 0x0001e2000c101124 */
[----:B------:R-:W-:Y:S05]  /*55e0*/  BRA `(.L_x_12871) ;  /* 0x0000000400ac7947 */ /* 0x000fea0003800000 */
.L_x_12881:
[----:B------:R-:W0:Y:S02]  /*55f0*/  I2F.S16 R0, R18 ;  /* 0x0000001200007306 */ /* 0x000e240000101400 */
[----:B0-----:R-:W-:-:S05]  /*5600*/  F2FP.BF16.F32.PACK_AB R0, RZ, R0 ;  /* 0x00000000ff00723e */ /* 0x001fca00000010ff */
[----:B------:R0:W-:Y:S01]  /*5610*/  STG.E.U16 desc[UR36][R8.64], R0 ;  /* 0x0000000008007986 */ /* 0x0001e2000c101524 */
[----:B------:R-:W-:Y:S05]  /*5620*/  BRA `(.L_x_12871) ;  /* 0x00000004009c7947 */ /* 0x000fea0003800000 */
.L_x_12878:
        /* <DEDUP_REMOVED lines=10> */
.L_x_12890:
        /* <DEDUP_REMOVED lines=17> */
.L_x_12893:
[----:B------:R-:W-:-:S04]  /*57e0*/  LOP3.LUT R3, R5, 0x80000000, RZ, 0xc0, !PT ;  /* 0x8000000005037812 */ /* 0x000fc800078ec0ff */
[----:B------:R-:W-:-:S04]  /*57f0*/  SHF.R.U32.HI R3, RZ, 0x18, R3 ;  /* 0x00000018ff037819 */ /* 0x000fc80000011603 */
[----:B------:R-:W-:-:S04]  /*5800*/  LOP3.LUT R0, R0, R3, RZ, 0xfc, !PT ;  /* 0x0000000300007212 */ /* 0x000fc800078efcff */
[----:B------:R-:W-:-:S07]  /*5810*/  PRMT R4, R0, 0x7610, R4 ;  /* 0x0000761000047816 */ /* 0x000fce0000000004 */
.L_x_12892:
[----:B------:R-:W-:Y:S05]  /*5820*/  BSYNC B0 ;  /* 0x0000000000007941 */ /* 0x000fea0003800000 */
.L_x_12891:
[----:B------:R3:W-:Y:S01]  /*5830*/  STG.E.U8 desc[UR36][R8.64], R4 ;  /* 0x0000000408007986 */ /* 0x0007e2000c101124 */
[----:B------:R-:W-:Y:S05]  /*5840*/  BRA `(.L_x_12871) ;  /* 0x0000000400147947 */ /* 0x000fea0003800000 */
.L_x_12889:
        /* <DEDUP_REMOVED lines=17> */
.L_x_12896:
[----:B------:R-:W-:-:S04]  /*5960*/  LOP3.LUT R3, R5, 0x80000000, RZ, 0xc0, !PT ;  /* 0x8000000005037812 */ /* 0x000fc800078ec0ff */
[----:B------:R-:W-:-:S04]  /*5970*/  SHF.R.U32.HI R3, RZ, 0x18, R3 ;  /* 0x00000018ff037819 */ /* 0x000fc80000011603 */
[----:B------:R-:W-:-:S04]  /*5980*/  LOP3.LUT R0, R0, R3, RZ, 0xfc, !PT ;  /* 0x0000000300007212 */ /* 0x000fc800078efcff */
[----:B------:R-:W-:-:S07]  /*5990*/  PRMT R4, R0, 0x7610, R4 ;  /* 0x0000761000047816 */ /* 0x000fce0000000004 */
.L_x_12895:
[----:B------:R-:W-:Y:S05]  /*59a0*/  BSYNC B0 ;  /* 0x0000000000007941 */ /* 0x000fea0003800000 */
.L_x_12894:
[----:B------:R0:W-:Y:S01]  /*59b0*/  STG.E.U8 desc[UR36][R8.64], R4 ;  /* 0x0000000408007986 */ /* 0x0001e2000c101124 */
[----:B------:R-:W-:Y:S05]  /*59c0*/  BRA `(.L_x_12871) ;  /* 0x0000000000b47947 */ /* 0x000fea0003800000 */
.L_x_12888:
        /* <DEDUP_REMOVED lines=22> */
.L_x_12870:
        /* <DEDUP_REMOVED lines=16> */
.L_x_12899:
[----:B------:R-:W-:Y:S05]  /*5c30*/  BRA `(.L_x_12871) ;  /* 0x0000000000187947 */ /* 0x000fea0003800000 */
.L_x_12898:
[----:B------:R-:W-:-:S04]  /*5c40*/  PRMT R4, R18, 0x9910, RZ ;  /* 0x0000991012047816 */ /* 0x000fc800000000ff */
[----:B------:R-:W-:-:S05]  /*5c50*/  SHF.R.S32.HI R5, RZ, 0x1f, R4 ;  /* 0x0000001fff057819 */ /* 0x000fca0000011404 */
[----:B------:R2:W-:Y:S01]  /*5c60*/  STG.E.64 desc[UR36][R8.64], R4 ;  /* 0x0000000408007986 */ /* 0x0005e2000c101b24 */
[----:B------:R-:W-:Y:S05]  /*5c70*/  BRA `(.L_x_12871) ;  /* 0x0000000000087947 */ /* 0x000fea0003800000 */
.L_x_12897:
[----:B------:R-:W-:-:S05]  /*5c80*/  PRMT R3, R18, 0x9910, RZ ;  /* 0x0000991012037816 */ /* 0x000fca00000000ff */
[----:B------:R0:W-:Y:S02]  /*5c90*/  STG.E desc[UR36][R8.64], R3 ;  /* 0x0000000308007986 */ /* 0x0001e4000c101924 */
.L_x_12871:
        /* <DEDUP_REMOVED lines=23> */
.L_x_12903:
[----:B------:R3:W-:Y:S01]  /*5e10*/  STG.E.U8 desc[UR36][R8.64], R17 ;  /* 0x0000001108007986 */ /* 0x0007e2000c101124 */
[----:B------:R-:W-:Y:S05]  /*5e20*/  BRA `(.L_x_12905) ;  /* 0x0000000c00647947 */ /* 0x000fea0003800000 */
.L_x_12902:
        /* <DEDUP_REMOVED lines=10> */
.L_x_12907:
[----:B------:R-:W-:-:S05]  /*5ed0*/  PRMT R3, R17, 0x9910, RZ ;  /* 0x0000991011037816 */ /* 0x000fca00000000ff */
[----:B------:R2:W-:Y:S01]  /*5ee0*/  STG.E desc[UR36][R8.64], R3 ;  /* 0x0000000308007986 */ /* 0x0005e2000c101924 */
[----:B------:R-:W-:Y:S05]  /*5ef0*/  BRA `(.L_x_12905) ;  /* 0x0000000c00307947 */ /* 0x000fea0003800000 */
.L_x_12906:
[----:B------:R0:W-:Y:S01]  /*5f00*/  STG.E.U16 desc[UR36][R8.64], R17 ;  /* 0x0000001108007986 */ /* 0x0001e2000c101524 */
[----:B------:R-:W-:Y:S05]  /*5f10*/  BRA `(.L_x_12905) ;  /* 0x0000000c00287947 */ /* 0x000fea0003800000 */
.L_x_12901:
        /* <DEDUP_REMOVED lines=9> */
.L_x_12909:
[----:B------:R-:W0:Y:S02]  /*5fb0*/  I2F.S16 R0, R17 ;  /* 0x0000001100007306 */ /* 0x000e240000101400 */
[----:B0-----:R-:W-:-:S05]  /*5fc0*/  F2FP.F16.F32.PACK_AB R0, RZ, R0 ;  /* 0x00000000ff00723e */ /* 0x001fca00000000ff */
[----:B------:R0:W-:Y:S01]  /*5fd0*/  STG.E.U16 desc[UR36][R8.64], R0 ;  /* 0x0000000008007986 */ /* 0x0001e2000c101524 */
[----:B------:R-:W-:Y:S05]  /*5fe0*/  BRA `(.L_x_12905) ;  /* 0x0000000800f47947 */ /* 0x000fea0003800000 */
.L_x_12908:
        /* <DEDUP_REMOVED lines=10> */
.L_x_12911:
[----:B------:R-:W0:Y:S02]  /*6090*/  I2F.S16 R17, R17 ;  /* 0x0000001100117306 */ /* 0x000e240000101400 */
[----:B0-----:R-:W-:-:S04]  /*60a0*/  F2FP.F16.F32.PACK_AB R3, RZ, R17 ;  /* 0x00000011ff03723e */ /* 0x001fc800000000ff */
[----:B------:R-:W-:-:S05]  /*60b0*/  PRMT R3, R3, 0x5410, RZ ;  /* 0x0000541003037816 */ /* 0x000fca00000000ff */
[----:B------:R0:W-:Y:S01]  /*60c0*/  STG.E desc[UR36][R8.64], R3 ;  /* 0x0000000308007986 */ /* 0x0001e2000c101924 */
[----:B------:R-:W-:Y:S05]  /*60d0*/  BRA `(.L_x_12905) ;  /* 0x0000000800b87947 */ /* 0x000fea0003800000 */
.L_x_12910:
[----:B------:R-:W0:Y:S02]  /*60e0*/  I2F.F64.S16 R4, R17 ;  /* 0x0000001100047312 */ /* 0x000e240000101c00 */
[----:B0-----:R0:W-:Y:S01]  /*60f0*/  STG.E.64 desc[UR36][R8.64], R4 ;  /* 0x0000000408007986 */ /* 0x0011e2000c101b24 */
[----:B------:R-:W-:Y:S05]  /*6100*/  BRA `(.L_x_12905) ;  /* 0x0000000800ac7947 */ /* 0x000fea0003800000 */
.L_x_12900:
        /* <DEDUP_REMOVED lines=13> */
.L_x_12914:
[----:B------:R-:W0:Y:S01]  /*61e0*/  I2F.F64.S16 R4, R17 ;  /* 0x0000001100047312 */ /* 0x000e220000101c00 */
[----:B------:R-:W-:-:S05]  /*61f0*/  CS2R R6, SRZ ;  /* 0x0000000000067805 */ /* 0x000fca000001ff00 */
[----:B0-----:R0:W-:Y:S01]  /*6200*/  STG.E.128 desc[UR36][R8.64], R4 ;  /* 0x0000000408007986 */ /* 0x0011e2000c101d24 */
[----:B------:R-:W-:Y:S05]  /*6210*/  BRA `(.L_x_12905) ;  /* 0x0000000800687947 */ /* 0x000fea0003800000 */
.L_x_12913:
        /* <DEDUP_REMOVED lines=21> */
.L_x_12918:
[----:B------:R-:W-:Y:S05]  /*6370*/  BSYNC B0 ;  /* 0x0000000000007941 */ /* 0x000fea0003800000 */
.L_x_12917:
[----:B------:R-:W-:-:S05]  /*6380*/  LOP3.LUT R5, R0, R5, RZ, 0xfc, !PT ;  /* 0x0000000500057212 */ /* 0x000fca00078efcff */
[----:B------:R0:W-:Y:S01]  /*6390*/  STG.E.U8 desc[UR36][R8.64], R5 ;  /* 0x0000000508007986 */ /* 0x0001e2000c101124 */
[----:B------:R-:W-:Y:S05]  /*63a0*/  BRA `(.L_x_12905) ;  /* 0x0000000800047947 */ /* 0x000fea0003800000 */
.L_x_12916:
        /* <DEDUP_REMOVED lines=13> */
.L_x_12920:
[----:B------:R-:W-:Y:S01]  /*6480*/  IMAD.MOV.U32 R0, RZ, RZ, 0x7f ;  /* 0x0000007fff007424 */ /* 0x000fe200078e00ff */
[----:B------:R-:W-:-:S04]  /*6490*/  ISETP.GT.U32.AND P0, PT, R3, 0x7f800000, PT ;  /* 0x7f8000000300780c */ /* 0x000fc80003f04070 */
[----:B------:R-:W-:-:S09]  /*64a0*/  SEL R0, R0, 0x7c, P0 ;  /* 0x0000007c00007807 */ /* 0x000fd20000000000 */
.L_x_12921:
[----:B------:R-:W-:Y:S05]  /*64b0*/  BSYNC B0 ;  /* 0x0000000000007941 */ /* 0x000fea0003800000 */
.L_x_12919:
[----:B------:R-:W-:-:S04]  /*64c0*/  LOP3.LUT R3, R17, 0x80000000, RZ, 0xc0, !PT ;  /* 0x8000000011037812 */ /* 0x000fc800078ec0ff */
[----:B------:R-:W-:-:S04]  /*64d0*/  SHF.R.U32.HI R3, RZ, 0x18, R3 ;  /* 0x00000018ff037819 */ /* 0x000fc80000011603 */
[----:B------:R-:W-:-:S05]  /*64e0*/  LOP3.LUT R3, R0, R3, RZ, 0xfc, !PT ;  /* 0x0000000300037212 */ /* 0x000fca00078efcff */
[----:B------:R0:W-:Y:S01]  /*64f0*/  STG.E.U8 desc[UR36][R8.64], R3 ;  /* 0x0000000308007986 */ /* 0x0001e2000c101124 */
[----:B------:R-:W-:Y:S05]  /*6500*/  BRA `(.L_x_12905) ;  /* 0x0000000400ac7947 */ /* 0x000fea0003800000 */
.L_x_12915:
[----:B------:R-:W0:Y:S02]  /*6510*/  I2F.S16 R0, R17 ;  /* 0x0000001100007306 */ /* 0x000e240000101400 */
[----:B0-----:R-:W-:-:S05]  /*6520*/  F2FP.BF16.F32.PACK_AB R0, RZ, R0 ;  /* 0x00000000ff00723e */ /* 0x001fca00000010ff */
[----:B------:R0:W-:Y:S01]  /*6530*/  STG.E.U16 desc[UR36][R8.64], R0 ;  /* 0x0000000008007986 */ /* 0x0001e2000c101524 */
[----:B------:R-:W-:Y:S05]  /*6540*/  BRA `(.L_x_12905) ;  /* 0x00000004009c7947 */ /* 0x000fea0003800000 */
.L_x_12912:
        /* <DEDUP_REMOVED lines=10> */
.L_x_12924:
        /* <DEDUP_REMOVED lines=17> */
.L_x_12927:
[----:B------:R-:W-:-:S04]  /*6700*/  LOP3.LUT R3, R17, 0x80000000, RZ, 0xc0, !PT ;  /* 0x8000000011037812 */ /* 0x000fc800078ec0ff */
[----:B------:R-:W-:-:S04]  /*6710*/  SHF.R.U32.HI R3, RZ, 0x18, R3 ;  /* 0x00000018ff037819 */ /* 0x000fc80000011603 */
[----:B------:R-:W-:-:S04]  /*6720*/  LOP3.LUT R0, R0, R3, RZ, 0xfc, !PT ;  /* 0x0000000300007212 */ /* 0x000fc800078efcff */
[----:B------:R-:W-:-:S07]  /*6730*/  PRMT R4, R0, 0x7610, R4 ;  /* 0x0000761000047816 */ /* 0x000fce0000000004 */
.L_x_12926:
[----:B------:R-:W-:Y:S05]  /*6740*/  BSYNC B0 ;  /* 0x0000000000007941 */ /* 0x000fea0003800000 */
.L_x_12925:
[----:B------:R0:W-:Y:S01]  /*6750*/  STG.E.U8 desc[UR36][R8.64], R4 ;  /* 0x0000000408007986 */ /* 0x0001e2000c101124 */
[----:B------:R-:W-:Y:S05]  /*6760*/  BRA `(.L_x_12905) ;  /* 0x0000000400147947 */ /* 0x000fea0003800000 */
.L_x_12923:
        /* <DEDUP_REMOVED lines=17> */
.L_x_12930:
[----:B------:R-:W-:-:S04]  /*6880*/  LOP3.LUT R3, R17, 0x80000000, RZ, 0xc0, !PT ;  /* 0x8000000011037812 */ /* 0x000fc800078ec0ff */
[----:B------:R-:W-:-:S04]  /*6890*/  SHF.R.U32.HI R3, RZ, 0x18, R3 ;  /* 0x00000018ff037819 */ /* 0x000fc80000011603 */
[----:B------:R-:W-:-:S04]  /*68a0*/  LOP3.LUT R0, R0, R3, RZ, 0xfc, !PT ;  /* 0x0000000300007212 */ /* 0x000fc800078efcff */
[----:B------:R-:W-:-:S07]  /*68b0*/  PRMT R4, R0, 0x7610, R4 ;  /* 0x0000761000047816 */ /* 0x000fce0000000004 */
.L_x_12929:
[----:B------:R-:W-:Y:S05]  /*68c0*/  BSYNC B0 ;  /* 0x0000000000007941 */ /* 0x000fea0003800000 */
.L_x_12928:
[----:B------:R0:W-:Y:S01]  /*68d0*/  STG.E.U8 desc[UR36][R8.64], R4 ;  /* 0x0000000408007986 */ /* 0x0001e2000c101124 */
[----:B------:R-:W-:Y:S05]  /*68e0*/  BRA `(.L_x_12905) ;  /* 0x0000000000b47947 */ /* 0x000fea0003800000 */
.L_x_12922:
        /* <DEDUP_REMOVED lines=22> */
.L_x_12904:
        /* <DEDUP_REMOVED lines=16> */
.L_x_12933:
[----:B------:R-:W-:Y:S05]  /*6b50*/  BRA `(.L_x_12905) ;  /* 0x0000000000187947 */ /* 0x000fea0003800000 */
.L_x_12932:
[----:B------:R-:W-:-:S04]  /*6b60*/  PRMT R4, R17, 0x9910, RZ ;  /* 0x0000991011047816 */ /* 0x000fc800000000ff */
[----:B------:R-:W-:-:S05]  /*6b70*/  SHF.R.S32.HI R5, RZ, 0x1f, R4 ;  /* 0x0000001fff057819 */ /* 0x000fca0000011404 */
[----:B------:R0:W-:Y:S01]  /*6b80*/  STG.E.64 desc[UR36][R8.64], R4 ;  /* 0x0000000408007986 */ /* 0x0001e2000c101b24 */
[----:B------:R-:W-:Y:S05]  /*6b90*/  BRA `(.L_x_12905) ;  /* 0x0000000000087947 */ /* 0x000fea0003800000 */
.L_x_12931:
[----:B------:R-:W-:-:S05]  /*6ba0*/  PRMT R3, R17, 0x9910, RZ ;  /* 0x0000991011037816 */ /* 0x000fca00000000ff */
[----:B------:R0:W-:Y:S02]  /*6bb0*/  STG.E desc[UR36][R8.64], R3 ;  /* 0x0000000308007986 */ /* 0x0001e4000c101924 */
.L_x_12905:
[----:B------:R-:W-:-:S07]  /*6bc0*/  VIADD R2, R2, 0x80 ;  /* 0x0000008002027836 */ /* 0x000fce0000000000 */
.L_x_12865:
[----:B------:R-:W-:Y:S05]  /*6bd0*/  BSYNC B6 ;  /* 0x0000000000067941 */ /* 0x000fea0003800000 */
.L_x_12864:
        /* <DEDUP_REMOVED lines=21> */
.L_x_12937:
[----:B------:R-:W-:Y:S01]  /*6d30*/  STG.E.U8 desc[UR36][R2.64], R16 ;  /* 0x0000001002007986 */ /* 0x000fe2000c101124 */
[----:B------:R-:W-:Y:S05]  /*6d40*/  EXIT ;  /* 0x000000000000794d */ /* 0x000fea0003800000 */
.L_x_12936:
        /* <DEDUP_REMOVED lines=10> */
.L_x_12940:
[----:B------:R-:W-:-:S05]  /*6df0*/  PRMT R5, R16, 0x9910, RZ ;  /* 0x0000991010057816 */ /* 0x000fca00000000ff */
[----:B------:R-:W-:Y:S01]  /*6e00*/  STG.E desc[UR36][R2.64], R5 ;  /* 0x0000000502007986 */ /* 0x000fe2000c101924 */
[----:B------:R-:W-:Y:S05]  /*6e10*/  EXIT ;  /* 0x000000000000794d */ /* 0x000fea0003800000 */
.L_x_12939:
[----:B------:R-:W-:Y:S01]  /*6e20*/  STG.E.U16 desc[UR36][R2.64], R16 ;  /* 0x0000001002007986 */ /* 0x000fe2000c101524 */
[----:B------:R-:W-:Y:S05]  /*6e30*/  EXIT ;  /* 0x000000000000794d */ /* 0x000fea0003800000 */
.L_x_12935:
        /* <DEDUP_REMOVED lines=9> */
.L_x_12942:
[----:B------:R-:W0:Y:S02]  /*6ed0*/  I2F.S16 R0, R16 ;  /* 0x0000001000007306 */ /* 0x000e240000101400 */
[----:B0-----:R-:W-:-:S05]  /*6ee0*/  F2FP.F16.F32.PACK_AB R0, RZ, R0 ;  /* 0x00000000ff00723e */ /* 0x001fca00000000ff */
[----:B------:R-:W-:Y:S01]  /*6ef0*/  STG.E.U16 desc[UR36][R2.64], R0 ;  /* 0x0000000002007986 */ /* 0x000fe2000c101524 */
[----:B------:R-:W-:Y:S05]  /*6f00*/  EXIT ;  /* 0x000000000000794d */ /* 0x000fea0003800000 */
.L_x_12941:
        /* <DEDUP_REMOVED lines=10> */
.L_x_12944:
[----:B------:R-:W0:Y:S02]  /*6fb0*/  I2F.S16 R16, R16 ;  /* 0x0000001000107306 */ /* 0x000e240000101400 */
[----:B0-----:R-:W-:-:S04]  /*6fc0*/  F2FP.F16.F32.PACK_AB R5, RZ, R16 ;  /* 0x00000010ff05723e */ /* 0x001fc800000000ff */
[----:B------:R-:W-:-:S05]  /*6fd0*/  PRMT R5, R5, 0x5410, RZ ;  /* 0x0000541005057816 */ /* 0x000fca00000000ff */
[----:B------:R-:W-:Y:S01]  /*6fe0*/  STG.E desc[UR36][R2.64], R5 ;  /* 0x0000000502007986 */ /* 0x000fe2000c101924 */
[----:B------:R-:W-:Y:S05]  /*6ff0*/  EXIT ;  /* 0x000000000000794d */ /* 0x000fea0003800000 */
.L_x_12943:
[----:B------:R-:W0:Y:S02]  /*7000*/  I2F.F64.S16 R16, R16 ;  /* 0x0000001000107312 */ /* 0x000e240000101c00 */
[----:B0-----:R-:W-:Y:S01]  /*7010*/  STG.E.64 desc[UR36][R2.64], R16 ;  /* 0x0000001002007986 */ /* 0x001fe2000c101b24 */
[----:B------:R-:W-:Y:S05]  /*7020*/  EXIT ;  /* 0x000000000000794d */ /* 0x000fea0003800000 */
.L_x_12934:
        /* <DEDUP_REMOVED lines=13> */
.L_x_12947:
[----:B------:R-:W0:Y:S01]  /*7100*/  I2F.F64.S16 R16, R16 ;  /* 0x0000001000107312 */ /* 0x000e220000101c00 */
[----:B------:R-:W-:-:S05]  /*7110*/  CS2R R18, SRZ ;  /* 0x0000000000127805 */ /* 0x000fca000001ff00 */
[----:B0-----:R-:W-:Y:S01]  /*7120*/  STG.E.128 desc[UR36][R2.64], R16 ;  /* 0x0000001002007986 */ /* 0x001fe2000c101d24 */
[----:B------:R-:W-:Y:S05]  /*7130*/  EXIT ;  /* 0x000000000000794d */ /* 0x000fea0003800000 */
.L_x_12946:
        /* <DEDUP_REMOVED lines=21> */
.L_x_12951:
[----:B------:R-:W-:Y:S05]  /*7290*/  BSYNC B0 ;  /* 0x0000000000007941 */ /* 0x000fea0003800000 */
.L_x_12950:
[----:B------:R-:W-:-:S05]  /*72a0*/  LOP3.LUT R5, R0, R5, RZ, 0xfc, !PT ;  /* 0x0000000500057212 */ /* 0x000fca00078efcff */
[----:B------:R-:W-:Y:S01]  /*72b0*/  STG.E.U8 desc[UR36][R2.64], R5 ;  /* 0x0000000502007986 */ /* 0x000fe2000c101124 */
[----:B------:R-:W-:Y:S05]  /*72c0*/  EXIT ;  /* 0x000000000000794d */ /* 0x000fea0003800000 */
.L_x_12949:
        /* <DEDUP_REMOVED lines=13> */
.L_x_12953:
[----:B------:R-:W-:Y:S01]  /*73a0*/  IMAD.MOV.U32 R0, RZ, RZ, 0x7f ;  /* 0x0000007fff007424 */ /* 0x000fe200078e00ff */
[----:B------:R-:W-:-:S04]  /*73b0*/  ISETP.GT.U32.AND P0, PT, R4, 0x7f800000, PT ;  /* 0x7f8000000400780c */ /* 0x000fc80003f04070 */
[----:B------:R-:W-:-:S09]  /*73c0*/  SEL R0, R0, 0x7c, P0 ;  /* 0x0000007c00007807 */ /* 0x000fd20000000000 */
.L_x_12954:
[----:B------:R-:W-:Y:S05]  /*73d0*/  BSYNC B0 ;  /* 0x0000000000007941 */ /* 0x000fea0003800000 */
.L_x_12952:
[----:B------:R-:W-:-:S04]  /*73e0*/  LOP3.LUT R4, R5, 0x80000000, RZ, 0xc0, !PT ;  /* 0x8000000005047812 */ /* 0x000fc800078ec0ff */
[----:B------:R-:W-:-:S04]  /*73f0*/  SHF.R.U32.HI R5, RZ, 0x18, R4 ;  /* 0x00000018ff057819 */ /* 0x000fc80000011604 */
[----:B------:R-:W-:-:S05]  /*7400*/  LOP3.LUT R5, R0, R5, RZ, 0xfc, !PT ;  /* 0x0000000500057212 */ /* 0x000fca00078efcff */
[----:B------:R-:W-:Y:S01]  /*7410*/  STG.E.U8 desc[UR36][R2.64], R5 ;  /* 0x0000000502007986 */ /* 0x000fe2000c101124 */
[----:B------:R-:W-:Y:S05]  /*7420*/  EXIT ;  /* 0x000000000000794d */ /* 0x000fea0003800000 */
.L_x_12948:
[----:B------:R-:W0:Y:S02]  /*7430*/  I2F.S16 R0, R16 ;  /* 0x0000001000007306 */ /* 0x000e240000101400 */
[----:B0-----:R-:W-:-:S05]  /*7440*/  F2FP.BF16.F32.PACK_AB R0, RZ, R0 ;  /* 0x00000000ff00723e */ /* 0x001fca00000010ff */
[----:B------:R-:W-:Y:S01]  /*7450*/  STG.E.U16 desc[UR36][R2.64], R0 ;  /* 0x0000000002007986 */ /* 0x000fe2000c101524 */
[----:B------:R-:W-:Y:S05]  /*7460*/  EXIT ;  /* 0x000000000000794d */ /* 0x000fea0003800000 */
.L_x_12945:
        /* <DEDUP_REMOVED lines=10> */
.L_x_12957:
        /* <DEDUP_REMOVED lines=17> */
.L_x_12960:
[----:B------:R-:W-:-:S04]  /*7620*/  LOP3.LUT R0, R7, 0x80000000, RZ, 0xc0, !PT ;  /* 0x8000000007007812 */ /* 0x000fc800078ec0ff */
[----:B------:R-:W-:-:S04]  /*7630*/  SHF.R.U32.HI R5, RZ, 0x18, R0 ;  /* 0x00000018ff057819 */ /* 0x000fc80000011600 */
[----:B------:R-:W-:-:S04]  /*7640*/  LOP3.LUT R4, R4, R5, RZ, 0xfc, !PT ;  /* 0x0000000504047212 */ /* 0x000fc800078efcff */
[----:B------:R-:W-:-:S07]  /*7650*/  PRMT R0, R4, 0x7610, R0 ;  /* 0x0000761004007816 */ /* 0x000fce0000000000 */
.L_x_12959:
[----:B------:R-:W-:Y:S05]  /*7660*/  BSYNC B0 ;  /* 0x0000000000007941 */ /* 0x000fea0003800000 */
.L_x_12958:
[----:B------:R-:W-:Y:S01]  /*7670*/  STG.E.U8 desc[UR36][R2.64], R0 ;  /* 0x0000000002007986 */ /* 0x000fe2000c101124 */
[----:B------:R-:W-:Y:S05]  /*7680*/  EXIT ;  /* 0x000000000000794d */ /* 0x000fea0003800000 */
.L_x_12956:
        /* <DEDUP_REMOVED lines=17> */
.L_x_12963:
[----:B------:R-:W-:-:S04]  /*77a0*/  LOP3.LUT R0, R7, 0x80000000, RZ, 0xc0, !PT ;  /* 0x8000000007007812 */ /* 0x000fc800078ec0ff */
[----:B------:R-:W-:-:S04]  /*77b0*/  SHF.R.U32.HI R5, RZ, 0x18, R0 ;  /* 0x00000018ff057819 */ /* 0x000fc80000011600 */
[----:B------:R-:W-:-:S04]  /*77c0*/  LOP3.LUT R4, R4, R5, RZ, 0xfc, !PT ;  /* 0x0000000504047212 */ /* 0x000fc800078efcff */
[----:B------:R-:W-:-:S07]  /*77d0*/  PRMT R0, R4, 0x7610, R0 ;  /* 0x0000761004007816 */ /* 0x000fce0000000000 */
.L_x_12962:
[----:B------:R-:W-:Y:S05]  /*77e0*/  BSYNC B0 ;  /* 0x0000000000007941 */ /* 0x000fea0003800000 */
.L_x_12961:
[----:B------:R-:W-:Y:S01]  /*77f0*/  STG.E.U8 desc[UR36][R2.64], R0 ;  /* 0x0000000002007986 */ /* 0x000fe2000c101124 */
[----:B------:R-:W-:Y:S05]  /*7800*/  EXIT ;  /* 0x000000000000794d */ /* 0x000fea0003800000 */
.L_x_12955:
        /* <DEDUP_REMOVED lines=22> */
.L_x_12938:
        /* <DEDUP_REMOVED lines=16> */
.L_x_12966:
[----:B------:R-:W-:Y:S05]  /*7a70*/  EXIT ;  /* 0x000000000000794d */ /* 0x000fea0003800000 */
.L_x_12965:
[----:B------:R-:W-:-:S04]  /*7a80*/  PRMT R4, R16, 0x9910, RZ ;  /* 0x0000991010047816 */ /* 0x000fc800000000ff */
[----:B------:R-:W-:-:S05]  /*7a90*/  SHF.R.S32.HI R5, RZ, 0x1f, R4 ;  /* 0x0000001fff057819 */ /* 0x000fca0000011404 */
[----:B------:R-:W-:Y:S01]  /*7aa0*/  STG.E.64 desc[UR36][R2.64], R4 ;  /* 0x0000000402007986 */ /* 0x000fe2000c101b24 */
[----:B------:R-:W-:Y:S05]  /*7ab0*/  EXIT ;  /* 0x000000000000794d */ /* 0x000fea0003800000 */
.L_x_12964:
[----:B------:R-:W-:-:S05]  /*7ac0*/  PRMT R5, R16, 0x9910, RZ ;  /* 0x0000991010057816 */ /* 0x000fca00000000ff */
[----:B------:R-:W-:Y:S01]  /*7ad0*/  STG.E desc[UR36][R2.64], R5 ;  /* 0x0000000502007986 */ /* 0x000fe2000c101924 */
[----:B------:R-:W-:Y:S05]  /*7ae0*/  EXIT ;  /* 0x000000000000794d */ /* 0x000fea0003800000 */
.L_x_12967:
        /* <DEDUP_REMOVED lines=9> */
.L_x_71695:


//--------------------- .text._ZN2at6native18elementwise_kernelILi128ELi4EZNS0_22gpu_kernel_impl_nocastIZNS0_50_GLOBAL__N__2680c7bb_12_PowKernel_cu_140f0503_289629pow_tensor_scalar_kernel_implIssEEvRNS_18TensorIteratorBaseET0_EUlsE0_EEvS6_RKT_EUliE_EEviT1_ --------------------------
	.section	.text._ZN2at6native18elementwise_kernelILi128ELi4EZNS0_22gpu_kernel_impl_nocastIZNS0_50_GLOBAL__N__2680c7bb_12_PowKernel_cu_140f0503_289629pow_tensor_scalar_kernel_implIssEEvRNS_18TensorIteratorBaseET0_EUlsE0_EEvS6_RKT_EUliE_EEviT1_,"ax",@progbits
	.align	128
        .global         _ZN2at6native18elementwise_kernelILi128ELi4EZNS0_22gpu_kernel_impl_nocastIZNS0_50_GLOBAL__N__2680c7bb_12_PowKernel_cu_140f0503_289629pow_tensor_scalar_kernel_implIssEEvRNS_18TensorIteratorBaseET0_EUlsE0_EEvS6_RKT_EUliE_EEviT1_
        .type           _ZN2at6native18elementwise_kernelILi128ELi4EZNS0_22gpu_kernel_impl_nocastIZNS0_50_GLOBAL__N__2680c7bb_12_PowKernel_cu_140f0503_289629pow_tensor_scalar_kernel_implIssEEvRNS_18TensorIteratorBaseET0_EUlsE0_EEvS6_RKT_EUliE_EEviT1_,@function
        .size           _ZN2at6native18elementwise_kernelILi128ELi4EZNS0_22gpu_kernel_impl_nocastIZNS0_50_GLOBAL__N__2680c7bb_12_PowKernel_cu_140f0503_289629pow_tensor_scalar_kernel_implIssEEvRNS_18TensorIteratorBaseET0_EUlsE0_EEvS6_RKT_EUliE_EEviT1_,(.L_x_71696 - _ZN2at6native18elementwise_kernelILi128ELi4EZNS0_22gpu_kernel_impl_nocastIZNS0_50_GLOBAL__N__2680c7bb_12_PowKernel_cu_140f0503_289629pow_tensor_scalar_kernel_implIssEEvRNS_18TensorIteratorBaseET0_EUlsE0_EEvS6_RKT_EUliE_EEviT1_)
        .other          _ZN2at6native18elementwise_kernelILi128ELi4EZNS0_22gpu_kernel_impl_nocastIZNS0_50_GLOBAL__N__2680c7bb_12_PowKernel_cu_140f0503_289629pow_tensor_scalar_kernel_implIssEEvRNS_18TensorIteratorBaseET0_EUlsE0_EEvS6_RKT_EUliE_EEviT1_,@"STO_CUDA_ENTRY STV_DEFAULT"
_ZN2at6native18elementwise_kernelILi128ELi4EZNS0_22gpu_kernel_impl_nocastIZNS0_50_GLOBAL__N__2680c7bb_12_PowKernel_cu_140f0503_289629pow_tensor_scalar_kernel_implIssEEvRNS_18TensorIteratorBaseET0_EUlsE0_EEvS6_RKT_EUliE_EEviT1_:
.text._ZN2at6native18elementwise_kernelILi128ELi4EZNS0_22gpu_kernel_impl_nocastIZNS0_50_GLOBAL__N__2680c7bb_12_PowKernel_cu_140f0503_289629pow_tensor_scalar_kernel_implIssEEvRNS_18TensorIteratorBaseET0_EUlsE0_EEvS6_RKT_EUliE_EEviT1_:
        /* <DEDUP_REMOVED lines=311> */
.L_x_12970:
[----:B------:R-:W-:Y:S02]  /*1370*/  ULDC.64 UR8, c[0x0][0x418] ;  /* 0x0001060000087ab9 */ /* 0x000fe40000000a00 */
[----:B------:R-:W-:-:S04]  /*1380*/  IADD3 R4, P0, R2, UR8, RZ ;  /* 0x0000000802047c10 */ /* 0x000fc8000ff1e0ff */
[----:B------:R-:W-:Y:S01]  /*1390*/  IADD3.X R5, RZ, UR9, RZ, P0, !PT ;  /* 0x00000009ff057c10 */ /* 0x000fe200087fe4ff */
[----:B------:R-:W-:-:S04]  /*13a0*/  ULDC.64 UR8, c[0x0][0x410] ;  /* 0x0001040000087ab9 */ /* 0x000fc80000000a00 */
[----:B------:R-:W2:Y:S01]  /*13b0*/  LDG.E.U16 R4, desc[UR4][R4.64] ;  /* 0x0000000404047981 */ /* 0x000ea2000c1e1500 */
[----:B------:R-:W-:Y:S02]  /*13c0*/  IADD3 R0, R0, 0x80, RZ ;  /* 0x0000008000007810 */ /* 0x000fe40007ffe0ff */
[----:B--2---:R-:W-:-:S05]  /*13d0*/  PRMT R7, R4, 0x9910, RZ ;  /* 0x0000991004077816 */ /* 0x004fca00000000ff */
[----:B------:R-:W-:-:S05]  /*13e0*/  IMAD R2, R7, R7, RZ ;  /* 0x0000000707027224 */ /* 0x000fca00078e02ff */
[----:B------:R-:W-:Y:S02]  /*13f0*/  PRMT R6, R2, 0x9910, RZ ;  /* 0x0000991002067816 */ /* 0x000fe400000000ff */
[----:B------:R-:W-:-:S03]  /*1400*/  IADD3 R2, P0, R3, UR8, RZ ;  /* 0x0000000803027c10 */ /* 0x000fc6000ff1e0ff */
[----:B------:R-:W-:Y:S01]  /*1410*/  IMAD R7, R7, R6, RZ ;  /* 0x0000000607077224 */ /* 0x000fe200078e02ff */
[----:B------:R-:W-:-:S05]  /*1420*/  IADD3.X R3, RZ, UR9, RZ, P0, !PT ;  /* 0x00000009ff037c10 */ /* 0x000fca00087fe4ff */
[----:B------:R0:W-:Y:S04]  /*1430*/  STG.E.U16 desc[UR4][R2.64], R7 ;  /* 0x0000000702007986 */ /* 0x0001e8000c101504 */
.L_x_12969:
[----:B------:R-:W-:Y:S05]  /*1440*/  BSYNC B0 ;  /* 0x0000000000007941 */ /* 0x000fea0003800000 */
.L_x_12968:
        /* <DEDUP_REMOVED lines=305> */
.L_x_12973:
        /* <DEDUP_REMOVED lines=317> */
.L_x_12974:
        /* <DEDUP_REMOVED lines=13> */
.L_x_12972:
[----:B------:R-:W-:Y:S05]  /*3c00*/  BSYNC B0 ;  /* 0x0000000000007941 */ /* 0x000fea0003800000 */
.L_x_12971:
[----:B------:R-:W-:-:S13]  /*3c10*/  ISETP.GE.AND P0, PT, R0, UR6, PT ;  /* 0x0000000600007c0c */ /* 0x000fda000bf06270 */
[----:B------:R-:W-:Y:S05]  /*3c20*/  @P0 EXIT ;  /* 0x000000000000094d */ /* 0x000fea0003800000 */
[----:B------:R-:W3:Y:S01]  /*3c30*/  LDC R8, c[0x0][0x218] ;  /* 0x00008600ff087b82 */ /* 0x000ee20000000800 */
[----:B012---:R-:W-:Y:S02]  /*3c40*/  CS2R R2, SRZ ;  /* 0x0000000000027805 */ /* 0x007fe4000001ff00 */
[----:B---3--:R-:W-:-:S13]  /*3c50*/  ISETP.NE.AND P0, PT, R8, RZ, PT ;  /* 0x000000ff0800720c */ /* 0x008fda0003f05270 */
        /* <DEDUP_REMOVED lines=299> */
.L_x_12975:
[----:B------:R-:W-:Y:S02]  /*4f10*/  ULDC.64 UR6, c[0x0][0x418] ;  /* 0x0001060000067ab9 */ /* 0x000fe40000000a00 */
[----:B------:R-:W-:-:S04]  /*4f20*/  IADD3 R4, P0, R2, UR6, RZ ;  /* 0x0000000602047c10 */ /* 0x000fc8000ff1e0ff */
[----:B------:R-:W-:Y:S01]  /*4f30*/  IADD3.X R5, RZ, UR7, RZ, P0, !PT ;  /* 0x00000007ff057c10 */ /* 0x000fe200087fe4ff */
[----:B------:R-:W-:-:S04]  /*4f40*/  ULDC.64 UR6, c[0x0][0x410] ;  /* 0x0001040000067ab9 */ /* 0x000fc80000000a00 */
[----:B------:R-:W2:Y:S01]  /*4f50*/  LDG.E.U16 R4, desc[UR4][R4.64] ;  /* 0x0000000404047981 */ /* 0x000ea2000c1e1500 */
[----:B------:R-:W-:-:S04]  /*4f60*/  IADD3 R2, P0, R3, UR6, RZ ;  /* 0x0000000603027c10 */ /* 0x000fc8000ff1e0ff */
[----:B------:R-:W-:Y:S02]  /*4f70*/  IADD3.X R3, RZ, UR7, RZ, P0, !PT ;  /* 0x00000007ff037c10 */ /* 0x000fe400087fe4ff */
[----:B--2---:R-:W-:-:S05]  /*4f80*/  PRMT R7, R4, 0x9910, RZ ;  /* 0x0000991004077816 */ /* 0x004fca00000000ff */
[----:B------:R-:W-:-:S05]  /*4f90*/  IMAD R0, R7, R7, RZ ;  /* 0x0000000707007224 */ /* 0x000fca00078e02ff */
[----:B------:R-:W-:-:S05]  /*4fa0*/  PRMT R0, R0, 0x9910, RZ ;  /* 0x0000991000007816 */ /* 0x000fca00000000ff */
[----:B------:R-:W-:-:S05]  /*4fb0*/  IMAD R7, R7, R0, RZ ;  /* 0x0000000007077224 */ /* 0x000fca00078e02ff */
[----:B------:R-:W-:Y:S01]  /*4fc0*/  STG.E.U16 desc[UR4][R2.64], R7 ;  /* 0x0000000702007986 */ /* 0x000fe2000c101504 */
[----:B------:R-:W-:Y:S05]  /*4fd0*/  EXIT ;  /* 0x000000000000794d */ /* 0x000fea0003800000 */
.L_x_12976:
        /* <DEDUP_REMOVED lines=10> */
.L_x_71696:


//--------------------- .text._ZN2at6native27unrolled_elementwise_kernelIZNS0_50_GLOBAL__N__2680c7bb_12_PowKernel_cu_140f0503_289629pow_tensor_scalar_kernel_implIssEEvRNS_18TensorIteratorBaseET0_EUlsE0_St5arrayIPcLm2EELi4E23TrivialOffsetCalculatorILi1EjESC_NS0_6memory15LoadWithoutCastENSD_16StoreWithoutCastEEEviT_S6_T2_T3_T4_T5_ --------------------------
	.section	.text._ZN2at6native27unrolled_elementwise_kernelIZNS0_50_GLOBAL__N__2680c7bb_12_PowKernel_cu_140f0503_289629pow_tensor_scalar_kernel_implIssEEvRNS_18TensorIteratorBaseET0_EUlsE0_St5arrayIPcLm2EELi4E23TrivialOffsetCalculatorILi1EjESC_NS0_6memory15LoadWithoutCastENSD_16StoreWithoutCastEEEviT_S6_T2_T3_T4_T5_,"ax",@progbits
	.align	128
        .global         _ZN2at6native27unrolled_elementwise_kernelIZNS0_50_GLOBAL__N__2680c7bb_12_PowKernel_cu_140f0503_289629pow_tensor_scalar_kernel_implIssEEvRNS_18TensorIteratorBaseET0_EUlsE0_St5arrayIPcLm2EELi4E23TrivialOffsetCalculatorILi1EjESC_NS0_6memory15LoadWithoutCastENSD_16StoreWithoutCastEEEviT_S6_T2_T3_T4_T5_
        .type           _ZN2at6native27unrolled_elementwise_kernelIZNS0_50_GLOBAL__N__2680c7bb_12_PowKernel_cu_140f0503_289629pow_tensor_scalar_kernel_implIssEEvRNS_18TensorIteratorBaseET0_EUlsE0_St5arrayIPcLm2EELi4E23TrivialOffsetCalculatorILi1EjESC_NS0_6memory15LoadWithoutCastENSD_16StoreWithoutCastEEEviT_S6_T2_T3_T4_T5_,@function
        .size           _ZN2at6native27unrolled_elementwise_kernelIZNS0_50_GLOBAL__N__2680c7bb_12_PowKernel_cu_140f0503_289629pow_tensor_scalar_kernel_implIssEEvRNS_18TensorIteratorBaseET0_EUlsE0_St5arrayIPcLm2EELi4E23TrivialOffsetCalculatorILi1EjESC_NS0_6memory15LoadWithoutCastENSD_16StoreWithoutCastEEEviT_S6_T2_T3_T4_T5_,(.L_x_71697 - _ZN2at6native27unrolled_elementwise_kernelIZNS0_50_GLOBAL__N__2680c7bb_12_PowKernel_cu_140f0503_289629pow_tensor_scalar_kernel_implIssEEvRNS_18TensorIteratorBaseET0_EUlsE0_St5arrayIPcLm2EELi4E23TrivialOffsetCalculatorILi1EjESC_NS0_6memory15LoadWithoutCastENSD_16StoreWithoutCastEEEviT_S6_T2_T3_T4_T5_)
        .other          _ZN2at6native27unrolled_elementwise_kernelIZNS0_50_GLOBAL__N__2680c7bb_12_PowKernel_cu_140f0503_289629pow_tensor_scalar_kernel_implIssEEvRNS_18TensorIteratorBaseET0_EUlsE0_St5arrayIPcLm2EELi4E23TrivialOffsetCalculatorILi1EjESC_NS0_6memory15LoadWithoutCastENSD_16StoreWithoutCastEEEviT_S6_T2_T3_T4_T5_,@"STO_CUDA_ENTRY STV_DEFAULT"
_ZN2at6native27unrolled_elementwise_kernelIZNS0_50_GLOBAL__N__2680c7bb_12_PowKernel_cu_140f0503_289629pow_tensor_scalar_kernel_implIssEEvRNS_18TensorIteratorBaseET0_EUlsE0_St5arrayIPcLm2EELi4E23TrivialOffsetCalculatorILi1EjESC_NS0_6memory15LoadWithoutCastENSD_16StoreWithoutCastEEEviT_S6_T2_T3_T4_T5_:
.text._ZN2at6native27unrolled_elementwise_kernelIZNS0_50_GLOBAL__N__2680c7bb_12_PowKernel_cu_140f0503_289629pow_tensor_scalar_kernel_implIssEEvRNS_18TensorIteratorBaseET0_EUlsE0_St5arrayIPcLm2EELi4E23TrivialOffsetCalculatorILi1EjESC_NS0_6memory15LoadWithoutCastENSD_16StoreWithoutCastEEEviT_S6_T2_T3_T4_T5_:
        /* <DEDUP_REMOVED lines=8> */
[----:B------:R-:W-:-:S05]  /*0080*/  @!P0 VIADD R2, R5, 0x80 ;  /* 0x0000008005028836 */ /* 0x000fca0000000000 */
[----:B------:R-:W-:-:S13]  /*0090*/  ISETP.GE.AND P1, PT, R2, R3, PT ;  /* 0x000000030200720c */ /* 0x000fda0003f26270 */
[----:B------:R-:W-:Y:S01]  /*00a0*/  @!P1 LEA R17, R0, R2, 0x9 ;  /* 0x0000000200119211 */ /* 0x000fe200078e48ff */
[----:B------:R-:W-:Y:S01]  /*00b0*/  @!P1 VIADD R2, R2, 0x80 ;  /* 0x0000008002029836 */ /* 0x000fe20000000000 */
[----:B------:R-:W0:Y:S04]  /*00c0*/  @!P1 LDC.64 R8, c[0x0][0x228] ;  /* 0x00008a00ff089b82 */ /* 0x000e280000000a00 */
[----:B------:R-:W-:-:S13]  /*00d0*/  ISETP.GE.AND P3, PT, R2, R3, PT ;  /* 0x000000030200720c */ /* 0x000fda0003f66270 */
[----:B------:R-:W-:Y:S01]  /*00e0*/  @!P3 LEA R19, R0, R2, 0x9 ;  /* 0x000000020013b211 */ /* 0x000fe200078e48ff */
[----:B------:R-:W-:Y:S01]  /*00f0*/  @!P3 VIADD R2, R2, 0x80 ;  /* 0x000000800202b836 */ /* 0x000fe20000000000 */
[----:B------:R-:W1:Y:S04]  /*0100*/  @!P3 LDC.64 R12, c[0x0][0x228] ;  /* 0x00008a00ff0cbb82 */ /* 0x000e680000000a00 */
[----:B------:R-:W-:-:S13]  /*0110*/  ISETP.GE.AND P2, PT, R2, R3, PT ;  /* 0x000000030200720c */ /* 0x000fda0003f46270 */
[----:B------:R-:W2:Y:S01]  /*0120*/  @!P2 LDC.64 R10, c[0x0][0x228] ;  /* 0x00008a00ff0aab82 */ /* 0x000ea20000000a00 */
[C---:B------:R-:W-:Y:S01]  /*0130*/  @!P2 LEA R7, R0.reuse, R2, 0x9 ;  /* 0x000000020007a211 */ /* 0x040fe200078e48ff */
[----:B------:R-:W-:Y:S01]  /*0140*/  @!P0 IMAD R15, R0, 0x200, R5 ;  /* 0x00000200000f8824 */ /* 0x000fe200078e0205 */
[----:B------:R-:W-:-:S03]  /*0150*/  PRMT R2, RZ, 0x7610, R2 ;  /* 0x00007610ff027816 */ /* 0x000fc60000000002 */
[----:B--2---:R-:W-:Y:S02]  /*0160*/  @!P2 IMAD.WIDE.U32 R10, R7, 0x2, R10 ;  /* 0x00000002070aa825 */ /* 0x004fe400078e000a */
[----:B------:R-:W2:Y:S01]  /*0170*/  @!P0 LDC.64 R6, c[0x0][0x228] ;  /* 0x00008a00ff068b82 */ /* 0x000ea20000000a00 */
[----:B------:R-:W-:Y:S01]  /*0180*/  PRMT R14, RZ, 0x7610, R14 ;  /* 0x00007610ff0e7816 */ /* 0x000fe2000000000e */
[----:B0-----:R-:W-:Y:S01]  /*0190*/  @!P1 IMAD.WIDE.U32 R8, R17, 0x2, R8 ;  /* 0x0000000211089825 */ /* 0x001fe200078e0008 */
[----:B------:R-:W-:Y:S01]  /*01a0*/  PRMT R4, RZ, 0x7610, R4 ;  /* 0x00007610ff047816 */ /* 0x000fe20000000004 */
[----:B------:R0:W5:Y:S02]  /*01b0*/  @!P2 LDG.E.U16 R2, desc[UR4][R10.64] ;  /* 0x000000040a02a981 */ /* 0x000164000c1e1500 */
[----:B-1----:R-:W-:Y:S02]  /*01c0*/  @!P3 IMAD.WIDE.U32 R12, R19, 0x2, R12 ;  /* 0x00000002130cb825 */ /* 0x002fe400078e000c */
[----:B------:R0:W5:Y:S04]  /*01d0*/  @!P1 LDG.E.U16 R14, desc[UR4][R8.64] ;  /* 0x00000004080e9981 */ /* 0x000168000c1e1500 */
[----:B------:R0:W5:Y:S01]  /*01e0*/  @!P3 LDG.E.U16 R4, desc[UR4][R12.64] ;  /* 0x000000040c04b981 */ /* 0x000162000c1e1500 */
[----:B--2---:R-:W-:Y:S01]  /*01f0*/  @!P0 IMAD.WIDE.U32 R6, R15, 0x2, R6 ;  /* 0x000000020f068825 */ /* 0x004fe200078e0006 */
[----:B------:R-:W-:-:S06]  /*0200*/  PRMT R15, RZ, 0x7610, R15 ;  /* 0x00007610ff0f7816 */ /* 0x000fcc000000000f */
[----:B------:R0:W5:Y:S01]  /*0210*/  @!P0 LDG.E.U16 R15, desc[UR4][R6.64] ;  /* 0x00000004060f8981 */ /* 0x000162000c1e1500 */
[----:B------:R-:W-:Y:S04]  /*0220*/  BSSY B0, `(.L_x_12977) ;  /* 0x000000b000007945 */ /* 0x000fe80003800000 */
[----:B------:R-:W-:Y:S05]  /*0230*/  @P0 BRA `(.L_x_12978) ;  /* 0x0000000000240947 */ /* 0x000fea0003800000 */
[----:B0-----:R-:W0:Y:S01]  /*0240*/  LDC.64 R6, c[0x0][0x220] ;  /* 0x00008800ff067b82 */ /* 0x001e220000000a00 */
[----:B-----5:R-:W-:Y:S02]  /*0250*/  PRMT R10, R15, 0x9910, RZ ;  /* 0x000099100f0a7816 */ /* 0x020fe400000000ff */
[----:B------:R-:W-:Y:S01]  /*0260*/  LEA R9, R0, R5, 0x9 ;  /* 0x0000000500097211 */ /* 0x000fe200078e48ff */
[----:B------:R-:W-:Y:S02]  /*0270*/  VIADD R5, R5, 0x80 ;  /* 0x0000008005057836 */ /* 0x000fe40000000000 */
[----:B------:R-:W-:-:S05]  /*0280*/  IMAD R8, R10, R10, RZ ;  /* 0x0000000a0a087224 */ /* 0x000fca00078e02ff */
[----:B------:R-:W-:Y:S01]  /*0290*/  PRMT R11, R8, 0x9910, RZ ;  /* 0x00009910080b7816 */ /* 0x000fe200000000ff */
[----:B0-----:R-:W-:-:S04]  /*02a0*/  IMAD.WIDE.U32 R6, R9, 0x2, R6 ;  /* 0x0000000209067825 */ /* 0x001fc800078e0006 */
[----:B------:R-:W-:-:S05]  /*02b0*/  IMAD R9, R10, R11, RZ ;  /* 0x0000000b0a097224 */ /* 0x000fca00078e02ff */
[----:B------:R1:W-:Y:S02]  /*02c0*/  STG.E.U16 desc[UR4][R6.64], R9 ;  /* 0x0000000906007986 */ /* 0x0003e4000c101504 */
.L_x_12978:
[----:B------:R-:W-:Y:S05]  /*02d0*/  BSYNC B0 ;  /* 0x0000000000007941 */ /* 0x000fea0003800000 */
.L_x_12977:
[----:B------:R-:W-:Y:S01]  /*02e0*/  ISETP.GE.AND P0, PT, R5, R3, PT ;  /* 0x000000030500720c */ /* 0x000fe20003f06270 */
[----:B------:R-:W-:-:S12]  /*02f0*/  BSSY B0, `(.L_x_12979) ;  /* 0x0000016000007945 */ /* 0x000fd80003800000 */
[----:B------:R-:W-:Y:S05]  /*0300*/  @P0 BRA `(.L_x_12980) ;  /* 0x0000000000500947 */ /* 0x000fea0003800000 */
[----:B01----:R-:W0:Y:S01]  /*0310*/  LDC.64 R6, c[0x0][0x220] ;  /* 0x00008800ff067b82 */ /* 0x003e220000000a00 */
[----:B-----5:R-:W-:Y:S02]  /*0320*/  PRMT R9, R14, 0x9910, RZ ;  /* 0x000099100e097816 */ /* 0x020fe400000000ff */
[----:B------:R-:W-:Y:S01]  /*0330*/  LEA R11, R0, R5, 0x9 ;  /* 0x00000005000b7211 */ /* 0x000fe200078e48ff */
[----:B------:R-:W-:Y:S02]  /*0340*/  VIADD R5, R5, 0x80 ;  /* 0x0000008005057836 */ /* 0x000fe40000000000 */
[----:B------:R-:W-:-:S03]  /*0350*/  IMAD R8, R9, R9, RZ ;  /* 0x0000000909087224 */ /* 0x000fc600078e02ff */
[----:B------:R-:W-:Y:S02]  /*0360*/  ISETP.GE.AND P0, PT, R5, R3, PT ;  /* 0x000000030500720c */ /* 0x000fe40003f06270 */
[----:B------:R-:W-:-:S05]  /*0370*/  PRMT R8, R8, 0x9910, RZ ;  /* 0x0000991008087816 */ /* 0x000fca00000000ff */
[----:B------:R-:W-:Y:S02]  /*0380*/  IMAD R9, R9, R8, RZ ;  /* 0x0000000809097224 */ /* 0x000fe400078e02ff */
[----:B0-----:R-:W-:-:S05]  /*0390*/  IMAD.WIDE.U32 R6, R11, 0x2, R6 ;  /* 0x000000020b067825 */ /* 0x001fca00078e0006 */
[----:B------:R2:W-:Y:S01]  /*03a0*/  STG.E.U16 desc[UR4][R6.64], R9 ;  /* 0x0000000906007986 */ /* 0x0005e2000c101504 */
[----:B------:R-:W-:Y:S05]  /*03b0*/  @P0 BRA `(.L_x_12980) ;  /* 0x0000000000240947 */ /* 0x000fea0003800000 */
[----:B--2---:R-:W0:Y:S01]  /*03c0*/  LDC.64 R6, c[0x0][0x220] ;  /* 0x00008800ff067b82 */ /* 0x004e220000000a00 */
[----:B------:R-:W-:Y:S02]  /*03d0*/  PRMT R9, R4, 0x9910, RZ ;  /* 0x0000991004097816 */ /* 0x000fe400000000ff */
[----:B------:R-:W-:Y:S01]  /*03e0*/  LEA R11, R0, R5, 0x9 ;  /* 0x00000005000b7211 */ /* 0x000fe200078e48ff */
[----:B------:R-:W-:Y:S02]  /*03f0*/  VIADD R5, R5, 0x80 ;  /* 0x0000008005057836 */ /* 0x000fe40000000000 */
[----:B------:R-:W-:-:S05]  /*0400*/  IMAD R4, R9, R9, RZ ;  /* 0x0000000909047224 */ /* 0x000fca00078e02ff */
[----:B------:R-:W-:-:S05]  /*0410*/  PRMT R4, R4, 0x9910, RZ ;  /* 0x0000991004047816 */ /* 0x000fca00000000ff */
[----:B------:R-:W-:Y:S02]  /*0420*/  IMAD R9, R9, R4, RZ ;  /* 0x0000000409097224 */ /* 0x000fe400078e02ff */
[----:B0-----:R-:W-:-:S05]  /*0430*/  IMAD.WIDE.U32 R6, R11, 0x2, R6 ;  /* 0x000000020b067825 */ /* 0x001fca00078e0006 */
[----:B------:R3:W-:Y:S02]  /*0440*/  STG.E.U16 desc[UR4][R6.64], R9 ;  /* 0x0000000906007986 */ /* 0x0007e4000c101504 */
.L_x_12980:
[----:B------:R-:W-:Y:S05]  /*0450*/  BSYNC B0 ;  /* 0x0000000000007941 */ /* 0x000fea0003800000 */
.L_x_12979:
[----:B------:R-:W-:-:S13]  /*0460*/  ISETP.GE.AND P0, PT, R5, R3, PT ;  /* 0x000000030500720c */ /* 0x000fda0003f06270 */
[----:B------:R-:W-:Y:S05]  /*0470*/  @P0 EXIT ;  /* 0x000000000000094d */ /* 0x000fea0003800000 */
[----:B0123--:R-:W0:Y:S01]  /*0480*/  LDC.64 R6, c[0x0][0x220] ;  /* 0x00008800ff067b82 */ /* 0x00fe220000000a00 */
[----:B-----5:R-:W-:Y:S02]  /*0490*/  PRMT R4, R2, 0x9910, RZ ;  /* 0x0000991002047816 */ /* 0x020fe400000000ff */
[----:B------:R-:W-:-:S03]  /*04a0*/  LEA R3, R0, R5, 0x9 ;  /* 0x0000000500037211 */ /* 0x000fc600078e48ff */
[----:B------:R-:W-:-:S05]  /*04b0*/  IMAD R2, R4, R4, RZ ;  /* 0x0000000404027224 */ /* 0x000fca00078e02ff */
[----:B------:R-:W-:-:S05]  /*04c0*/  PRMT R2, R2, 0x9910, RZ ;  /* 0x0000991002027816 */ /* 0x000fca00000000ff */
[----:B------:R-:W-:-:S04]  /*04d0*/  IMAD.MOV.U32 R5, RZ, RZ, R2 ;  /* 0x000000ffff057224 */ /* 0x000fc800078e0002 */
[----:B------:R-:W-:Y:S02]  /*04e0*/  IMAD R5, R4, R5, RZ ;  /* 0x0000000504057224 */ /* 0x000fe400078e02ff */
[----:B0-----:R-:W-:-:S05]  /*04f0*/  IMAD.WIDE.U32 R2, R3, 0x2, R6 ;  /* 0x0000000203027825 */ /* 0x001fca00078e0006 */
[----:B------:R-:W-:Y:S01]  /*0500*/  STG.E.U16 desc[UR4][R2.64], R5 ;  /* 0x0000000502007986 */ /* 0x000fe2000c101504 */
[----:B------:R-:W-:Y:S05]  /*0510*/  EXIT ;  /* 0x000000000000794d */ /* 0x000fea0003800000 */
.L_x_12981:
        /* <DEDUP_REMOVED lines=14> */
.L_x_71697:


//--------------------- .text._ZN2at6native29vectorized_elementwise_kernelILi2EZNS0_50_GLOBAL__N__2680c7bb_12_PowKernel_cu_140f0503_289629pow_tensor_scalar_kernel_implIssEEvRNS_18TensorIteratorBaseET0_EUlsE0_St5arrayIPcLm2EEEEviS6_T1_ --------------------------
	.section	.text._ZN2at6native29vectorized_elementwise_kernelILi2EZNS0_50_GLOBAL__N__2680c7bb_12_PowKernel_cu_140f0503_289629pow_tensor_scalar_kernel_implIssEEvRNS_18TensorIteratorBaseET0_EUlsE0_St5arrayIPcLm2EEEEviS6_T1_,"ax",@progbits
	.align	128
        .global         _ZN2at6native29vectorized_elementwise_kernelILi2EZNS0_50_GLOBAL__N__2680c7bb_12_PowKernel_cu_140f0503_289629pow_tensor_scalar_kernel_implIssEEvRNS_18TensorIteratorBaseET0_EUlsE0_St5arrayIPcLm2EEEEviS6_T1_
        .type           _ZN2at6native29vectorized_elementwise_kernelILi2EZNS0_50_GLOBAL__N__2680c7bb_12_PowKernel_cu_140f0503_289629pow_tensor_scalar_kernel_implIssEEvRNS_18TensorIteratorBaseET0_EUlsE0_St5arrayIPcLm2EEEEviS6_T1_,@function
        .size           _ZN2at6native29vectorized_elementwise_kernelILi2EZNS0_50_GLOBAL__N__2680c7bb_12_PowKernel_cu_140f0503_289629pow_tensor_scalar_kernel_implIssEEvRNS_18TensorIteratorBaseET0_EUlsE0_St5arrayIPcLm2EEEEviS6_T1_,(.L_x_71698 - _ZN2at6native29vectorized_elementwise_kernelILi2EZNS0_50_GLOBAL__N__2680c7bb_12_PowKernel_cu_140f0503_289629pow_tensor_scalar_kernel_implIssEEvRNS_18TensorIteratorBaseET0_EUlsE0_St5arrayIPcLm2EEEEviS6_T1_)
        .other          _ZN2at6native29vectorized_elementwise_kernelILi2EZNS0_50_GLOBAL__N__2680c7bb_12_PowKernel_cu_140f0503_289629pow_tensor_scalar_kernel_implIssEEvRNS_18TensorIteratorBaseET0_EUlsE0_St5arrayIPcLm2EEEEviS6_T1_,@"STO_CUDA_ENTRY STV_DEFAULT"
_ZN2at6native29vectorized_elementwise_kernelILi2EZNS0_50_GLOBAL__N__2680c7bb_12_PowKernel_cu_140f0503_289629pow_tensor_scalar_kernel_implIssEEvRNS_18TensorIteratorBaseET0_EUlsE0_St5arrayIPcLm2EEEEviS6_T1_:
.text._ZN2at6native29vectorized_elementwise_kernelILi2EZNS0_50_GLOBAL__N__2680c7bb_12_PowKernel_cu_140f0503_289629pow_tensor_scalar_kernel_implIssEEvRNS_18TensorIteratorBaseET0_EUlsE0_St5arrayIPcLm2EEEEviS6_T1_:
        /* <DEDUP_REMOVED lines=18> */
[----:B------:R-:W-:Y:S01]  /*0120*/  IMAD.WIDE R2, R5, 0x4, R2 ;  /* 0x0000000405027825 */ /* 0x000fe200078e0202 */
[C---:B--2---:R-:W-:Y:S02]  /*0130*/  PRMT R14, R4.reuse, 0xbb32, RZ ;  /* 0x0000bb32040e7816 */ /* 0x044fe400000000ff */
[----:B------:R-:W-:Y:S02]  /*0140*/  PRMT R13, R4, 0x9910, RZ ;  /* 0x00009910040d7816 */ /* 0x000fe400000000ff */
[C---:B---3--:R-:W-:Y:S01]  /*0150*/  PRMT R15, R9.reuse, 0xbb32, RZ ;  /* 0x0000bb32090f7816 */ /* 0x048fe200000000ff */
[----:B------:R-:W-:Y:S01]  /*0160*/  IMAD R7, R14, R14, RZ ;  /* 0x0000000e0e077224 */ /* 0x000fe200078e02ff */
[----:B-1----:R-:W-:Y:S01]  /*0170*/  PRMT R11, R9, 0x9910, RZ ;  /* 0x00009910090b7816 */ /* 0x002fe200000000ff */
[----:B------:R-:W-:Y:S01]  /*0180*/  IMAD R4, R13, R13, RZ ;  /* 0x0000000d0d047224 */ /* 0x000fe200078e02ff */
[----:B----4-:R-:W-:Y:S01]  /*0190*/  PRMT R9, R6, 0x9910, RZ ;  /* 0x0000991006097816 */ /* 0x010fe200000000ff */
[----:B------:R-:W-:Y:S01]  /*01a0*/  IMAD R12, R15, R15, RZ ;  /* 0x0000000f0f0c7224 */ /* 0x000fe200078e02ff */
[----:B------:R-:W-:-:S02]  /*01b0*/  PRMT R7, R7, 0x9910, RZ ;  /* 0x0000991007077816 */ /* 0x000fc400000000ff */
[----:B------:R-:W-:Y:S02]  /*01c0*/  PRMT R10, R4, 0x9910, RZ ;  /* 0x00009910040a7816 */ /* 0x000fe400000000ff */
[----:B------:R-:W-:Y:S01]  /*01d0*/  PRMT R12, R12, 0x9910, RZ ;  /* 0x000099100c0c7816 */ /* 0x000fe200000000ff */
[----:B------:R-:W-:Y:S02]  /*01e0*/  IMAD R4, R14, R7, RZ ;  /* 0x000000070e047224 */ /* 0x000fe400078e02ff */
[----:B------:R-:W-:Y:S01]  /*01f0*/  IMAD R7, R13, R10, RZ ;  /* 0x0000000a0d077224 */ /* 0x000fe200078e02ff */
[----:B------:R-:W-:Y:S01]  /*0200*/  PRMT R10, R6, 0xbb32, RZ ;  /* 0x0000bb32060a7816 */ /* 0x000fe200000000ff */
[----:B------:R-:W-:Y:S01]  /*0210*/  IMAD R0, R15, R12, RZ ;  /* 0x0000000c0f007224 */ /* 0x000fe200078e02ff */
[C---:B-----5:R-:W-:Y:S01]  /*0220*/  PRMT R6, R8.reuse, 0x9910, RZ ;  /* 0x0000991008067816 */ /* 0x060fe200000000ff */
[----:B------:R-:W-:Y:S01]  /*0230*/  IMAD R13, R9, R9, RZ ;  /* 0x00000009090d7224 */ /* 0x000fe200078e02ff */
[----:B------:R-:W-:Y:S01]  /*0240*/  PRMT R8, R8, 0xbb32, RZ ;  /* 0x0000bb3208087816 */ /* 0x000fe200000000ff */
[----:B------:R-:W-:Y:S01]  /*0250*/  IMAD R14, R10, R10, RZ ;  /* 0x0000000a0a0e7224 */ /* 0x000fe200078e02ff */
[----:B------:R-:W-:Y:S01]  /*0260*/  PRMT R7, R7, 0x5410, R4 ;  /* 0x0000541007077816 */ /* 0x000fe20000000004 */
[----:B------:R-:W-:Y:S01]  /*0270*/  IMAD R15, R6, R6, RZ ;  /* 0x00000006060f7224 */ /* 0x000fe200078e02ff */
[----:B------:R-:W-:Y:S01]  /*0280*/  PRMT R17, R13, 0x9910, RZ ;  /* 0x000099100d117816 */ /* 0x000fe200000000ff */
[----:B------:R-:W-:Y:S01]  /*0290*/  IMAD R16, R8, R8, RZ ;  /* 0x0000000808107224 */ /* 0x000fe200078e02ff */
[----:B------:R-:W-:Y:S01]  /*02a0*/  PRMT R14, R14, 0x9910, RZ ;  /* 0x000099100e0e7816 */ /* 0x000fe200000000ff */
[----:B------:R-:W-:Y:S01]  /*02b0*/  IMAD R12, R11, R11, RZ ;  /* 0x0000000b0b0c7224 */ /* 0x000fe200078e02ff */
[----:B------:R-:W-:Y:S01]  /*02c0*/  PRMT R18, R15, 0x9910, RZ ;  /* 0x000099100f127816 */ /* 0x000fe200000000ff */
[----:B------:R-:W-:Y:S01]  /*02d0*/  STG.E desc[UR4][R2.64], R7 ;  /* 0x0000000702007986 */ /* 0x000fe2000c101904 */
[----:B------:R-:W-:Y:S01]  /*02e0*/  PRMT R16, R16, 0x9910, RZ ;  /* 0x0000991010107816 */ /* 0x000fe200000000ff */
[----:B------:R-:W-:Y:S01]  /*02f0*/  IMAD.MOV.U32 R13, RZ, RZ, R14 ;  /* 0x000000ffff0d7224 */ /* 0x000fe200078e000e */
[----:B------:R-:W-:-:S02]  /*0300*/  PRMT R12, R12, 0x9910, RZ ;  /* 0x000099100c0c7816 */ /* 0x000fc400000000ff */
[----:B------:R-:W-:Y:S01]  /*0310*/  MOV R14, R17 ;  /* 0x00000011000e7202 */ /* 0x000fe20000000f00 */
[----:B------:R-:W-:Y:S02]  /*0320*/  IMAD.MOV.U32 R15, RZ, RZ, R16 ;  /* 0x000000ffff0f7224 */ /* 0x000fe400078e0010 */
[----:B------:R-:W-:Y:S02]  /*0330*/  IMAD.MOV.U32 R17, RZ, RZ, R18 ;  /* 0x000000ffff117224 */ /* 0x000fe400078e0012 */
[----:B------:R-:W-:Y:S02]  /*0340*/  IMAD R10, R10, R13, RZ ;  /* 0x0000000d0a0a7224 */ /* 0x000fe400078e02ff */
[----:B------:R-:W-:Y:S02]  /*0350*/  IMAD R11, R11, R12, RZ ;  /* 0x0000000c0b0b7224 */ /* 0x000fe400078e02ff */
[----:B------:R-:W-:Y:S02]  /*0360*/  IMAD R9, R9, R14, RZ ;  /* 0x0000000e09097224 */ /* 0x000fe400078e02ff */
[----:B------:R-:W-:Y:S01]  /*0370*/  IMAD R8, R8, R15, RZ ;  /* 0x0000000f08087224 */ /* 0x000fe200078e02ff */
[----:B------:R-:W-:Y:S01]  /*0380*/  PRMT R11, R11, 0x5410, R0 ;  /* 0x000054100b0b7816 */ /* 0x000fe20000000000 */
[----:B------:R-:W-:Y:S01]  /*0390*/  IMAD R13, R6, R17, RZ ;  /* 0x00000011060d7224 */ /* 0x000fe200078e02ff */
[----:B------:R-:W-:-:S03]  /*03a0*/  PRMT R9, R9, 0x5410, R10 ;  /* 0x0000541009097816 */ /* 0x000fc6000000000a */
[----:B------:R-:W-:Y:S01]  /*03b0*/  STG.E desc[UR4][R2.64+0x200], R11 ;  /* 0x0002000b02007986 */ /* 0x000fe2000c101904 */
[----:B------:R-:W-:-:S03]  /*03c0*/  PRMT R13, R13, 0x5410, R8 ;  /* 0x000054100d0d7816 */ /* 0x000fc60000000008 */
[----:B------:R-:W-:Y:S04]  /*03d0*/  STG.E desc[UR4][R2.64+0x400], R9 ;  /* 0x0004000902007986 */ /* 0x000fe8000c101904 */
[----:B------:R-:W-:Y:S01]  /*03e0*/  STG.E desc[UR4][R2.64+0x600], R13 ;  /* 0x0006000d02007986 */ /* 0x000fe2000c101904 */
[----:B------:R-:W-:Y:S05]  /*03f0*/  EXIT ;  /* 0x000000000000794d */ /* 0x000fea0003800000 */
.L_x_12982:
        /* <DEDUP_REMOVED lines=34> */
[----:B--2---:R-:W-:Y:S01]  /*0620*/  @!P5 IMAD.WIDE.U32 R12, R20, 0x2, R12 ;  /* 0x00000002140cd825 */ /* 0x004fe200078e000c */
[----:B------:R-:W-:-:S03]  /*0630*/  PRMT R20, RZ, 0x7610, R20 ;  /* 0x00007610ff147816 */ /* 0x000fc60000000014 */
[----:B---3--:R-:W-:Y:S01]  /*0640*/  @!P4 IMAD.WIDE.U32 R14, R21, 0x2, R14 ;  /* 0x00000002150ec825 */ /* 0x008fe200078e000e */
[----:B------:R-:W-:Y:S02]  /*0650*/  PRMT R21, RZ, 0x7610, R21 ;  /* 0x00007610ff157816 */ /* 0x000fe40000000015 */
[----:B------:R2:W5:Y:S01]  /*0660*/  @!P5 LDG.E.U16 R20, desc[UR4][R12.64] ;  /* 0x000000040c14d981 */ /* 0x000562000c1e1500 */
[C---:B-1----:R-:W-:Y:S01]  /*0670*/  @!P6 IMAD.IADD R29, R0.reuse, 0x1, R25 ;  /* 0x00000001001de824 */ /* 0x042fe200078e0219 */
[----:B------:R-:W-:Y:S01]  /*0680*/  @!P0 IADD3 R25, R0, R17, RZ ;  /* 0x0000001100198210 */ /* 0x000fe20007ffe0ff */
[----:B----4-:R-:W-:Y:S01]  /*0690*/  @!P1 IMAD.WIDE.U32 R4, R19, 0x2, R4 ;  /* 0x0000000213049825 */ /* 0x010fe200078e0004 */
[----:B------:R1:W5:Y:S01]  /*06a0*/  @!P4 LDG.E.U16 R21, desc[UR4][R14.64] ;  /* 0x000000040e15c981 */ /* 0x000362000c1e1500 */
[----:B------:R-:W-:Y:S02]  /*06b0*/  PRMT R19, RZ, 0x7610, R19 ;  /* 0x00007610ff137816 */ /* 0x000fe40000000013 */
[----:B------:R-:W-:Y:S01]  /*06c0*/  PRMT R22, RZ, 0x7610, R22 ;  /* 0x00007610ff167816 */ /* 0x000fe20000000016 */
[----:B------:R-:W-:Y:S01]  /*06d0*/  @!P3 IMAD.WIDE.U32 R10, R27, 0x2, R10 ;  /* 0x000000021b0ab825 */ /* 0x000fe200078e000a */
[----:B--2---:R-:W-:-:S02]  /*06e0*/  PRMT R13, RZ, 0x7610, R13 ;  /* 0x00007610ff0d7816 */ /* 0x004fc4000000000d */
[----:B------:R-:W-:Y:S01]  /*06f0*/  PRMT R12, RZ, 0x7610, R12 ;  /* 0x00007610ff0c7816 */ /* 0x000fe2000000000c */
[----:B0-----:R-:W-:Y:S01]  /*0700*/  @!P2 IMAD.WIDE.U32 R2, R23, 0x2, R2 ;  /* 0x000000021702a825 */ /* 0x001fe200078e0002 */
[----:B-1----:R-:W-:Y:S01]  /*0710*/  PRMT R14, RZ, 0x7610, R14 ;  /* 0x00007610ff0e7816 */ /* 0x002fe2000000000e */
[----:B------:R0:W5:Y:S02]  /*0720*/  @!P3 LDG.E.U16 R19, desc[UR4][R10.64] ;  /* 0x000000040a13b981 */ /* 0x000164000c1e1500 */
[----:B------:R-:W-:Y:S02]  /*0730*/  @!P6 IMAD.WIDE.U32 R6, R29, 0x2, R6 ;  /* 0x000000021d06e825 */ /* 0x000fe400078e0006 */
[----:B------:R0:W5:Y:S02]  /*0740*/  @!P2 LDG.E.U16 R22, desc[UR4][R2.64] ;  /* 0x000000040216a981 */ /* 0x000164000c1e1500 */
[----:B------:R-:W-:Y:S02]  /*0750*/  @!P0 IMAD.WIDE.U32 R8, R25, 0x2, R8 ;  /* 0x0000000219088825 */ /* 0x000fe400078e0008 */
[----:B------:R0:W5:Y:S04]  /*0760*/  @!P1 LDG.E.U16 R13, desc[UR4][R4.64] ;  /* 0x00000004040d9981 */ /* 0x000168000c1e1500 */
[----:B------:R0:W5:Y:S04]  /*0770*/  @!P6 LDG.E.U16 R12, desc[UR4][R6.64] ;  /* 0x00000004060ce981 */ /* 0x000168000c1e1500 */
[----:B------:R0:W5:Y:S01]  /*0780*/  @!P0 LDG.E.U16 R14, desc[UR4][R8.64] ;  /* 0x00000004080e8981 */ /* 0x000162000c1e1500 */
[----:B------:R-:W-:Y:S04]  /*0790*/  BSSY B0, `(.L_x_12983) ;  /* 0x000000b000007945 */ /* 0x000fe80003800000 */
[----:B------:R-:W-:Y:S05]  /*07a0*/  @P0 BRA `(.L_x_12984) ;  /* 0x0000000000240947 */ /* 0x000fea0003800000 */
[----:B0-----:R-:W0:Y:S01]  /*07b0*/  LDC.64 R2, c[0x0][0x220] ;  /* 0x00008800ff027b82 */ /* 0x001e220000000a00 */
[----:B-----5:R-:W-:Y:S01]  /*07c0*/  PRMT R6, R14, 0x9910, RZ ;  /* 0x000099100e067816 */ /* 0x020fe200000000ff */
[----:B------:R-:W-:Y:S01]  /*07d0*/  IMAD.IADD R5, R0, 0x1, R17 ;  /* 0x0000000100057824 */ /* 0x000fe200078e0211 */
[----:B------:R-:W-:-:S03]  /*07e0*/  IADD3 R17, R17, 0x80, RZ ;  /* 0x0000008011117810 */ /* 0x000fc60007ffe0ff */
[----:B------:R-:W-:-:S05]  /*07f0*/  IMAD R4, R6, R6, RZ ;  /* 0x0000000606047224 */ /* 0x000fca00078e02ff */
[----:B------:R-:W-:Y:S01]  /*0800*/  PRMT R7, R4, 0x9910, RZ ;  /* 0x0000991004077816 */ /* 0x000fe200000000ff */
[----:B0-----:R-:W-:-:S04]  /*0810*/  IMAD.WIDE.U32 R2, R5, 0x2, R2 ;  /* 0x0000000205027825 */ /* 0x001fc800078e0002 */
[----:B------:R-:W-:-:S05]  /*0820*/  IMAD R5, R6, R7, RZ ;  /* 0x0000000706057224 */ /* 0x000fca00078e02ff */
[----:B------:R1:W-:Y:S02]  /*0830*/  STG.E.U16 desc[UR4][R2.64], R5 ;  /* 0x0000000502007986 */ /* 0x0003e4000c101504 */
.L_x_12984:
[----:B------:R-:W-:Y:S05]  /*0840*/  BSYNC B0 ;  /* 0x0000000000007941 */ /* 0x000fea0003800000 */
.L_x_12983:
[----:B------:R-:W-:Y:S01]  /*0850*/  ISETP.GE.AND P0, PT, R17, R16, PT ;  /* 0x000000101100720c */ /* 0x000fe20003f06270 */
[----:B------:R-:W-:Y:S04]  /*0860*/  BSSY B0, `(.L_x_12985) ;  /* 0x0000046000007945 */ /* 0x000fe80003800000 */
[----:B------:R-:W-:Y:S08]  /*0870*/  BSSY B1, `(.L_x_12986) ;  /* 0x000003b000017945 */ /* 0x000ff00003800000 */
[----:B------:R-:W-:Y:S05]  /*0880*/  @P0 BRA `(.L_x_12987) ;  /* 0x0000000000500947 */ /* 0x000fea0003800000 */
[----:B01----:R-:W0:Y:S01]  /*0890*/  LDC.64 R2, c[0x0][0x220] ;  /* 0x00008800ff027b82 */ /* 0x003e220000000a00 */
[----:B-----5:R-:W-:Y:S01]  /*08a0*/  PRMT R5, R18, 0x9910, RZ ;  /* 0x0000991012057816 */ /* 0x020fe200000000ff */
[----:B------:R-:W-:Y:S01]  /*08b0*/  IMAD.IADD R7, R0, 0x1, R17 ;  /* 0x0000000100077824 */ /* 0x000fe200078e0211 */
[----:B------:R-:W-:-:S03]  /*08c0*/  IADD3 R17, R17, 0x80, RZ ;  /* 0x0000008011117810 */ /* 0x000fc60007ffe0ff */
[----:B------:R-:W-:Y:S01]  /*08d0*/  IMAD R4, R5, R5, RZ ;  /* 0x0000000505047224 */ /* 0x000fe200078e02ff */
[----:B------:R-:W-:-:S04]  /*08e0*/  ISETP.GE.AND P0, PT, R17, R16, PT ;  /* 0x000000101100720c */ /* 0x000fc80003f06270 */
[----:B------:R-:W-:-:S05]  /*08f0*/  PRMT R4, R4, 0x9910, RZ ;  /* 0x0000991004047816 */ /* 0x000fca00000000ff */
[----:B------:R-:W-:Y:S02]  /*0900*/  IMAD R5, R5, R4, RZ ;  /* 0x0000000405057224 */ /* 0x000fe400078e02ff */
[----:B0-----:R-:W-:-:S05]  /*0910*/  IMAD.WIDE.U32 R2, R7, 0x2, R2 ;  /* 0x0000000207027825 */ /* 0x001fca00078e0002 */
[----:B------:R0:W-:Y:S01]  /*0920*/  STG.E.U16 desc[UR4][R2.64], R5 ;  /* 0x0000000502007986 */ /* 0x0001e2000c101504 */
[----:B------:R-:W-:Y:S05]  /*0930*/  @P0 BRA `(.L_x_12988) ;  /* 0x0000000000500947 */ /* 0x000fea0003800000 */
[----:B0-----:R-:W0:Y:S01]  /*0940*/  LDC.64 R2, c[0x0][0x220] ;  /* 0x00008800ff027b82 */ /* 0x001e220000000a00 */
[----:B------:R-:W-:Y:S01]  /*0950*/  PRMT R5, R20, 0x9910, RZ ;  /* 0x0000991014057816 */ /* 0x000fe200000000ff */
[----:B------:R-:W-:Y:S01]  /*0960*/  IMAD.IADD R7, R0, 0x1, R17 ;  /* 0x0000000100077824 */ /* 0x000fe200078e0211 */
[----:B------:R-:W-:-:S03]  /*0970*/  IADD3 R17, R17, 0x80, RZ ;  /* 0x0000008011117810 */ /* 0x000fc60007ffe0ff */
[----:B------:R-:W-:-:S05]  /*0980*/  IMAD R4, R5, R5, RZ ;  /* 0x0000000505047224 */ /* 0x000fca00078e02ff */
[----:B------:R-:W-:-:S05]  /*0990*/  PRMT R4, R4, 0x9910, RZ ;  /* 0x0000991004047816 */ /* 0x000fca00000000ff */
[----:B------:R-:W-:Y:S02]  /*09a0*/  IMAD R5, R5, R4, RZ ;  /* 0x0000000405057224 */ /* 0x000fe400078e02ff */
[----:B0-----:R-:W-:-:S05]  /*09b0*/  IMAD.WIDE.U32 R2, R7, 0x2, R2 ;  /* 0x0000000207027825 */ /* 0x001fca00078e0002 */
[----:B------:R2:W-:Y:S02]  /*09c0*/  STG.E.U16 desc[UR4][R2.64], R5 ;  /* 0x0000000502007986 */ /* 0x0005e4000c101504 */
.L_x_12987:
[----:B------:R-:W-:-:S13]  /*09d0*/  ISETP.GE.AND P0, PT, R17, R16, PT ;  /* 0x000000101100720c */ /* 0x000fda0003f06270 */
[----:B------:R-:W-:Y:S05]  /*09e0*/  @P0 BRA `(.L_x_12989) ;  /* 0x0000000000500947 */ /* 0x000fea0003800000 */
[----:B012---:R-:W0:Y:S01]  /*09f0*/  LDC.64 R2, c[0x0][0x220] ;  /* 0x00008800ff027b82 */ /* 0x007e220000000a00 */
[----:B-----5:R-:W-:Y:S01]  /*0a00*/  PRMT R5, R21, 0x9910, RZ ;  /* 0x0000991015057816 */ /* 0x020fe200000000ff */
[----:B------:R-:W-:Y:S01]  /*0a10*/  IMAD.IADD R7, R0, 0x1, R17 ;  /* 0x0000000100077824 */ /* 0x000fe200078e0211 */
[----:B------:R-:W-:-:S03]  /*0a20*/  IADD3 R17, R17, 0x80, RZ ;  /* 0x0000008011117810 */ /* 0x000fc60007ffe0ff */
[----:B------:R-:W-:-:S05]  /*0a30*/  IMAD R4, R5, R5, RZ ;  /* 0x0000000505047224 */ /* 0x000fca00078e02ff */
[----:B------:R-:W-:-:S05]  /*0a40*/  PRMT R4, R4, 0x9910, RZ ;  /* 0x0000991004047816 */ /* 0x000fca00000000ff */
[----:B------:R-:W-:Y:S02]  /*0a50*/  IMAD R5, R5, R4, RZ ;  /* 0x0000000405057224 */ /* 0x000fe400078e02ff */
[----:B0-----:R-:W-:-:S05]  /*0a60*/  IMAD.WIDE.U32 R2, R7, 0x2, R2 ;  /* 0x0000000207027825 */ /* 0x001fca00078e0002 */
[----:B------:R1:W-:Y:S02]  /*0a70*/  STG.E.U16 desc[UR4][R2.64], R5 ;  /* 0x0000000502007986 */ /* 0x0003e4000c101504 */
.L_x_12988:
[----:B------:R-:W-:-:S13]  /*0a80*/  ISETP.GE.AND P0, PT, R17, R16, PT ;  /* 0x000000101100720c */ /* 0x000fda0003f06270 */
[----:B------:R-:W-:Y:S05]  /*0a90*/  @P0 BRA `(.L_x_12990) ;  /* 0x0000000000540947 */ /* 0x000fea0003800000 */
[----:B01----:R-:W0:Y:S01]  /*0aa0*/  LDC.64 R2, c[0x0][0x220] ;  /* 0x00008800ff027b82 */ /* 0x003e220000000a00 */
        /* <DEDUP_REMOVED lines=8> */
.L_x_12989:
[----:B------:R-:W-:-:S13]  /*0b30*/  ISETP.GE.AND P0, PT, R17, R16, PT ;  /* 0x000000101100720c */ /* 0x000fda0003f06270 */
[----:B------:R-:W-:Y:S05]  /*0b40*/  @P0 BREAK B1 ;  /* 0x0000000000010942 */ /* 0x000fea0003800000 */
[----:B------:R-:W-:Y:S05]  /*0b50*/  @P0 BRA `(.L_x_12991) ;  /* 0x0000000000580947 */ /* 0x000fea0003800000 */
[----:B0123--:R-:W0:Y:S01]  /*0b60*/  LDC.64 R2, c[0x0][0x220] ;  /* 0x00008800ff027b82 */ /* 0x00fe220000000a00 */
        /* <DEDUP_REMOVED lines=8> */
.L_x_12990:
[----:B------:R-:W-:-:S13]  /*0bf0*/  ISETP.GE.AND P0, PT, R17, R16, PT ;  /* 0x000000101100720c */ /* 0x000fda0003f06270 */
[----:B------:R-:W-:Y:S05]  /*0c00*/  @P0 BREAK B1 ;  /* 0x0000000000010942 */ /* 0x000fea0003800000 */
[----:B------:R-:W-:Y:S05]  /*0c10*/  @P0 BRA `(.L_x_12991) ;  /* 0x0000000000280947 */ /* 0x000fea0003800000 */
[----:B------:R-:W-:Y:S05]  /*0c20*/  BSYNC B1 ;  /* 0x0000000000017941 */ /* 0x000fea0003800000 */
.L_x_12986:
[----:B012---:R-:W0:Y:S01]  /*0c30*/  LDC.64 R2, c[0x0][0x220] ;  /* 0x00008800ff027b82 */ /* 0x007e220000000a00 */
        /* <DEDUP_REMOVED lines=8> */
.L_x_12991:
[----:B------:R-:W-:Y:S05]  /*0cc0*/  BSYNC B0 ;  /* 0x0000000000007941 */ /* 0x000fea0003800000 */
.L_x_12985:
[----:B------:R-:W-:Y:S05]  /*0cd0*/  WARPSYNC.ALL ;  /* 0x0000000000007948 */ /* 0x000fea0003800000 */
[----:B------:R-:W-:-:S13]  /*0ce0*/  ISETP.GE.AND P0, PT, R17, R16, PT ;  /* 0x000000101100720c */ /* 0x000fda0003f06270 */
[----:B------:R-:W-:Y:S05]  /*0cf0*/  @P0 EXIT ;  /* 0x000000000000094d */ /* 0x000fea0003800000 */
[----:B01234-:R-:W0:Y:S01]  /*0d00*/  LDC.64 R2, c[0x0][0x220] ;  /* 0x00008800ff027b82 */ /* 0x01fe220000000a00 */
[----:B-----5:R-:W-:Y:S01]  /*0d10*/  PRMT R5, R12, 0x9910, RZ ;  /* 0x000099100c057816 */ /* 0x020fe200000000ff */
[----:B------:R-:W-:-:S04]  /*0d20*/  IMAD.IADD R17, R0, 0x1, R17 ;  /* 0x0000000100117824 */ /* 0x000fc800078e0211 */
[----:B------:R-:W-:-:S05]  /*0d30*/  IMAD R4, R5, R5, RZ ;  /* 0x0000000505047224 */ /* 0x000fca00078e02ff */
[----:B------:R-:W-:-:S04]  /*0d40*/  PRMT R4, R4, 0x9910, RZ ;  /* 0x0000991004047816 */ /* 0x000fc800000000ff */
[----:B------:R-:W-:-:S05]  /*0d50*/  MOV R0, R4 ;  /* 0x0000000400007202 */ /* 0x000fca0000000f00 */
[----:B------:R-:W-:Y:S02]  /*0d60*/  IMAD R5, R5, R0, RZ ;  /* 0x0000000005057224 */ /* 0x000fe400078e02ff */
[----:B0-----:R-:W-:-:S05]  /*0d70*/  IMAD.WIDE.U32 R2, R17, 0x2, R2 ;  /* 0x0000000211027825 */ /* 0x001fca00078e0002 */
[----:B------:R-:W-:Y:S01]  /*0d80*/  STG.E.U16 desc[UR4][R2.64], R5 ;  /* 0x0000000502007986 */ /* 0x000fe2000c101504 */
[----:B------:R-:W-:Y:S05]  /*0d90*/  EXIT ;  /* 0x000000000000794d */ /* 0x000fea0003800000 */
.L_x_12992:
        /* <DEDUP_REMOVED lines=14> */
.L_x_71698:


//--------------------- .text._ZN2at6native29vectorized_elementwise_kernelILi4EZNS0_50_GLOBAL__N__2680c7bb_12_PowKernel_cu_140f0503_289629pow_tensor_scalar_kernel_implIssEEvRNS_18TensorIteratorBaseET0_EUlsE0_St5arrayIPcLm2EEEEviS6_T1_ --------------------------
	.section	.text._ZN2at6native29vectorized_elementwise_kernelILi4EZNS0_50_GLOBAL__N__2680c7bb_12_PowKernel_cu_140f0503_289629pow_tensor_scalar_kernel_implIssEEvRNS_18TensorIteratorBaseET0_EUlsE0_St5arrayIPcLm2EEEEviS6_T1_,"ax",@progbits
	.align	128
        .global         _ZN2at6native29vectorized_elementwise_kernelILi4EZNS0_50_GLOBAL__N__2680c7bb_12_PowKernel_cu_140f0503_289629pow_tensor_scalar_kernel_implIssEEvRNS_18TensorIteratorBaseET0_EUlsE0_St5arrayIPcLm2EEEEviS6_T1_
        .type           _ZN2at6native29vectorized_elementwise_kernelILi4EZNS0_50_GLOBAL__N__2680c7bb_12_PowKernel_cu_140f0503_289629pow_tensor_scalar_kernel_implIssEEvRNS_18TensorIteratorBaseET0_EUlsE0_St5arrayIPcLm2EEEEviS6_T1_,@function
        .size           _ZN2at6native29vectorized_elementwise_kernelILi4EZNS0_50_GLOBAL__N__2680c7bb_12_PowKernel_cu_140f0503_289629pow_tensor_scalar_kernel_implIssEEvRNS_18TensorIteratorBaseET0_EUlsE0_St5arrayIPcLm2EEEEviS6_T1_,(.L_x_71699 - _ZN2at6native29vectorized_elementwise_kernelILi4EZNS0_50_GLOBAL__N__2680c7bb_12_PowKernel_cu_140f0503_289629pow_tensor_scalar_kernel_implIssEEvRNS_18TensorIteratorBaseET0_EUlsE0_St5arrayIPcLm2EEEEviS6_T1_)
        .other          _ZN2at6native29vectorized_elementwise_kernelILi4EZNS0_50_GLOBAL__N__2680c7bb_12_PowKernel_cu_140f0503_289629pow_tensor_scalar_kernel_implIssEEvRNS_18TensorIteratorBaseET0_EUlsE0_St5arrayIPcLm2EEEEviS6_T1_,@"STO_CUDA_ENTRY STV_DEFAULT"
_ZN2at6native29vectorized_elementwise_kernelILi4EZNS0_50_GLOBAL__N__2680c7bb_12_PowKernel_cu_140f0503_289629pow_tensor_scalar_kernel_implIssEEvRNS_18TensorIteratorBaseET0_EUlsE0_St5arrayIPcLm2EEEEviS6_T1_:
.text._ZN2at6native29vectorized_elementwise_kernelILi4EZNS0_50_GLOBAL__N__2680c7bb_12_PowKernel_cu_140f0503_289629pow_tensor_scalar_kernel_implIssEEvRNS_18TensorIteratorBaseET0_EUlsE0_St5arrayIPcLm2EEEEviS6_T1_:
        /* <DEDUP_REMOVED lines=17> */
[C---:B--2---:R-:W-:Y:S02]  /*0110*/  PRMT R14, R6.reuse, 0xbb32, RZ ;  /* 0x0000bb32060e7816 */ /* 0x044fe400000000ff */
[----:B------:R-:W-:Y:S02]  /*0120*/  PRMT R13, R6, 0x9910, RZ ;  /* 0x00009910060d7816 */ /* 0x000fe400000000ff */
[----:B------:R-:W-:Y:S01]  /*0130*/  PRMT R15, R7, 0xbb32, RZ ;  /* 0x0000bb32070f7816 */ /* 0x000fe200000000ff */
[----:B------:R-:W-:Y:S01]  /*0140*/  IMAD R6, R14, R14, RZ ;  /* 0x0000000e0e067224 */ /* 0x000fe200078e02ff */
[----:B---3--:R-:W-:Y:S01]  /*0150*/  PRMT R0, R8, 0x9910, RZ ;  /* 0x0000991008007816 */ /* 0x008fe200000000ff */
[----:B------:R-:W-:Y:S02]  /*0160*/  IMAD R4, R13, R13, RZ ;  /* 0x0000000d0d047224 */ /* 0x000fe400078e02ff */
[----:B------:R-:W-:Y:S01]  /*0170*/  IMAD R12, R15, R15, RZ ;  /* 0x0000000f0f0c7224 */ /* 0x000fe200078e02ff */
[----:B------:R-:W-:-:S02]  /*0180*/  PRMT R11, R6, 0x9910, RZ ;  /* 0x00009910060b7816 */ /* 0x000fc400000000ff */
[----:B------:R-:W-:Y:S02]  /*0190*/  PRMT R10, R4, 0x9910, RZ ;  /* 0x00009910040a7816 */ /* 0x000fe400000000ff */
[----:B------:R-:W-:Y:S01]  /*01a0*/  PRMT R6, R12, 0x9910, RZ ;  /* 0x000099100c067816 */ /* 0x000fe200000000ff */
[----:B------:R-:W-:Y:S01]  /*01b0*/  IMAD R4, R14, R11, RZ ;  /* 0x0000000b0e047224 */ /* 0x000fe200078e02ff */
[----:B------:R-:W-:Y:S01]  /*01c0*/  PRMT R12, R9, 0x9910, RZ ;  /* 0x00009910090c7816 */ /* 0x000fe200000000ff */
[----:B------:R-:W-:Y:S01]  /*01d0*/  IMAD R11, R13, R10, RZ ;  /* 0x0000000a0d0b7224 */ /* 0x000fe200078e02ff */
[----:B------:R-:W-:Y:S01]  /*01e0*/  PRMT R10, R7, 0x9910, RZ ;  /* 0x00009910070a7816 */ /* 0x000fe200000000ff */
[----:B------:R-:W-:Y:S01]  /*01f0*/  IMAD R6, R15, R6, RZ ;  /* 0x000000060f067224 */ /* 0x000fe200078e02ff */
[----:B------:R-:W-:Y:S01]  /*0200*/  PRMT R9, R9, 0xbb32, RZ ;  /* 0x0000bb3209097816 */ /* 0x000fe200000000ff */
[----:B------:R-:W-:Y:S01]  /*0210*/  IMAD R13, R0, R0, RZ ;  /* 0x00000000000d7224 */ /* 0x000fe200078e02ff */
[----:B------:R-:W-:Y:S01]  /*0220*/  PRMT R7, R8, 0xbb32, RZ ;  /* 0x0000bb3208077816 */ /* 0x000fe200000000ff */
[----:B------:R-:W-:Y:S01]  /*0230*/  IMAD.MOV.U32 R8, RZ, RZ, R12 ;  /* 0x000000ffff087224 */ /* 0x000fe200078e000c */
[----:B------:R-:W-:Y:S01]  /*0240*/  PRMT R4, R11, 0x5410, R4 ;  /* 0x000054100b047816 */ /* 0x000fe20000000004 */
[----:B------:R-:W-:Y:S01]  /*0250*/  IMAD R12, R10, R10, RZ ;  /* 0x0000000a0a0c7224 */ /* 0x000fe200078e02ff */
[----:B------:R-:W-:Y:S01]  /*0260*/  PRMT R17, R13, 0x9910, RZ ;  /* 0x000099100d117816 */ /* 0x000fe200000000ff */
[----:B------:R-:W-:-:S02]  /*0270*/  IMAD R16, R9, R9, RZ ;  /* 0x0000000909107224 */ /* 0x000fc400078e02ff */
[----:B------:R-:W-:Y:S01]  /*0280*/  IMAD R15, R8, R8, RZ ;  /* 0x00000008080f7224 */ /* 0x000fe200078e02ff */
[----:B------:R-:W-:Y:S01]  /*0290*/  PRMT R12, R12, 0x9910, RZ ;  /* 0x000099100c0c7816 */ /* 0x000fe200000000ff */
[----:B------:R-:W-:Y:S01]  /*02a0*/  IMAD R14, R7, R7, RZ ;  /* 0x00000007070e7224 */ /* 0x000fe200078e02ff */
[----:B------:R-:W-:Y:S01]  /*02b0*/  PRMT R16, R16, 0x9910, RZ ;  /* 0x0000991010107816 */ /* 0x000fe200000000ff */
[----:B------:R-:W-:Y:S01]  /*02c0*/  IMAD R0, R0, R17, RZ ;  /* 0x0000001100007224 */ /* 0x000fe200078e02ff */
[----:B------:R-:W-:Y:S02]  /*02d0*/  PRMT R15, R15, 0x9910, RZ ;  /* 0x000099100f0f7816 */ /* 0x000fe400000000ff */
[----:B------:R-:W-:Y:S01]  /*02e0*/  MOV R13, R12 ;  /* 0x0000000c000d7202 */ /* 0x000fe20000000f00 */
[----:B------:R-:W-:Y:S01]  /*02f0*/  IMAD.MOV.U32 R12, RZ, RZ, R16 ;  /* 0x000000ffff0c7224 */ /* 0x000fe200078e0010 */
[----:B------:R-:W-:Y:S01]  /*0300*/  PRMT R14, R14, 0x9910, RZ ;  /* 0x000099100e0e7816 */ /* 0x000fe200000000ff */
[----:B------:R-:W-:-:S02]  /*0310*/  IMAD R8, R8, R15, RZ ;  /* 0x0000000f08087224 */ /* 0x000fc400078e02ff */
[----:B------:R-:W-:Y:S02]  /*0320*/  IMAD R9, R9, R12, RZ ;  /* 0x0000000c09097224 */ /* 0x000fe400078e02ff */
[----:B------:R-:W-:Y:S02]  /*0330*/  IMAD R13, R10, R13, RZ ;  /* 0x0000000d0a0d7224 */ /* 0x000fe400078e02ff */
[----:B------:R-:W-:Y:S01]  /*0340*/  IMAD R7, R7, R14, RZ ;  /* 0x0000000e07077224 */ /* 0x000fe200078e02ff */
[----:B------:R-:W-:Y:S02]  /*0350*/  PRMT R9, R8, 0x5410, R9 ;  /* 0x0000541008097816 */ /* 0x000fe40000000009 */
[----:B------:R-:W-:Y:S02]  /*0360*/  PRMT R5, R13, 0x5410, R6 ;  /* 0x000054100d057816 */ /* 0x000fe40000000006 */
[----:B------:R-:W-:-:S03]  /*0370*/  PRMT R8, R0, 0x5410, R7 ;  /* 0x0000541000087816 */ /* 0x000fc60000000007 */
[----:B------:R-:W-:Y:S04]  /*0380*/  STG.E.64 desc[UR4][R2.64], R4 ;  /* 0x0000000402007986 */ /* 0x000fe8000c101b04 */
[----:B------:R-:W-:Y:S01]  /*0390*/  STG.E.64 desc[UR4][R2.64+0x400], R8 ;  /* 0x0004000802007986 */ /* 0x000fe2000c101b04 */
[----:B------:R-:W-:Y:S05]  /*03a0*/  EXIT ;  /* 0x000000000000794d */ /* 0x000fea0003800000 */
.L_x_12993:
        /* <DEDUP_REMOVED lines=31> */
[----:B------:R-:W4:Y:S03]  /*05a0*/  @!P1 LDC.64 R4, c[0x0][0x228] ;  /* 0x00008a00ff049b82 */ /* 0x000f260000000a00 */
        /* <DEDUP_REMOVED lines=36> */
.L_x_12995:
[----:B------:R-:W-:Y:S05]  /*07f0*/  BSYNC B0 ;  /* 0x0000000000007941 */ /* 0x000fea0003800000 */
.L_x_12994:
        /* <DEDUP_REMOVED lines=24> */
.L_x_12998:
        /* <DEDUP_REMOVED lines=11> */
.L_x_12999:
        /* <DEDUP_REMOVED lines=11> */
.L_x_13000:
        /* <DEDUP_REMOVED lines=12> */
.L_x_13001:
[----:B------:R-:W-:-:S13]  /*0ba0*/  ISETP.GE.AND P0, PT, R17, R16, PT ;  /* 0x000000101100720c */ /* 0x000fda0003f06270 */
[----:B------:R-:W-:Y:S05]  /*0bb0*/  @P0 BREAK B1 ;  /* 0x0000000000010942 */ /* 0x000fea0003800000 */
[----:B------:R-:W-:Y:S05]  /*0bc0*/  @P0 BRA `(.L_x_13002) ;  /* 0x0000000000280947 */ /* 0x000fea0003800000 */
[----:B------:R-:W-:Y:S05]  /*0bd0*/  BSYNC B1 ;  /* 0x0000000000017941 */ /* 0x000fea0003800000 */
.L_x_12997:
        /* <DEDUP_REMOVED lines=9> */
.L_x_13002:
[----:B------:R-:W-:Y:S05]  /*0c70*/  BSYNC B0 ;  /* 0x0000000000007941 */ /* 0x000fea0003800000 */
.L_x_12996:
        /* <DEDUP_REMOVED lines=13> */
.L_x_13003:
        /* <DEDUP_REMOVED lines=11> */
.L_x_71699:


//--------------------- .text._ZN2at6native29vectorized_elementwise_kernelILi8EZNS0_50_GLOBAL__N__2680c7bb_12_PowKernel_cu_140f0503_289629pow_tensor_scalar_kernel_implIssEEvRNS_18TensorIteratorBaseET0_EUlsE0_St5arrayIPcLm2EEEEviS6_T1_ --------------------------
	.section	.text._ZN2at6native29vectorized_elementwise_kernelILi8EZNS0_50_GLOBAL__N__2680c7bb_12_PowKernel_cu_140f0503_289629pow_tensor_scalar_kernel_implIssEEvRNS_18TensorIteratorBaseET0_EUlsE0_St5arrayIPcLm2EEEEviS6_T1_,"ax",@progbits
	.align	128
        .global         _ZN2at6native29vectorized_elementwise_kernelILi8EZNS0_50_GLOBAL__N__2680c7bb_12_PowKernel_cu_140f0503_289629pow_tensor_scalar_kernel_implIssEEvRNS_18TensorIteratorBaseET0_EUlsE0_St5arrayIPcLm2EEEEviS6_T1_
        .type           _ZN2at6native29vectorized_elementwise_kernelILi8EZNS0_50_GLOBAL__N__2680c7bb_12_PowKernel_cu_140f0503_289629pow_tensor_scalar_kernel_implIssEEvRNS_18TensorIteratorBaseET0_EUlsE0_St5arrayIPcLm2EEEEviS6_T1_,@function
        .size           _ZN2at6native29vectorized_elementwise_kernelILi8EZNS0_50_GLOBAL__N__2680c7bb_12_PowKernel_cu_140f0503_289629pow_tensor_scalar_kernel_implIssEEvRNS_18TensorIteratorBaseET0_EUlsE0_St5arrayIPcLm2EEEEviS6_T1_,(.L_x_71700 - _ZN2at6native29vectorized_elementwise_kernelILi8EZNS0_50_GLOBAL__N__2680c7bb_12_PowKernel_cu_140f0503_289629pow_tensor_scalar_kernel_implIssEEvRNS_18TensorIteratorBaseET0_EUlsE0_St5arrayIPcLm2EEEEviS6_T1_)
        .other          _ZN2at6native29vectorized_elementwise_kernelILi8EZNS0_50_GLOBAL__N__2680c7bb_12_PowKernel_cu_140f0503_289629pow_tensor_scalar_kernel_implIssEEvRNS_18TensorIteratorBaseET0_EUlsE0_St5arrayIPcLm2EEEEviS6_T1_,@"STO_CUDA_ENTRY STV_DEFAULT"
_ZN2at6native29vectorized_elementwise_kernelILi8EZNS0_50_GLOBAL__N__2680c7bb_12_PowKernel_cu_140f0503_289629pow_tensor_scalar_kernel_implIssEEvRNS_18TensorIteratorBaseET0_EUlsE0_St5arrayIPcLm2EEEEviS6_T1_:
.text._ZN2at6native29vectorized_elementwise_kernelILi8EZNS0_50_GLOBAL__N__2680c7bb_12_PowKernel_cu_140f0503_289629pow_tensor_scalar_kernel_implIssEEvRNS_18TensorIteratorBaseET0_EUlsE0_St5arrayIPcLm2EEEEviS6_T1_:
        /* <DEDUP_REMOVED lines=12> */
[----:B0-----:R-:W-:-:S06]  /*00c0*/  IMAD.WIDE.U32 R4, R2, 0x10, R4 ;  /* 0x0000001002047825 */ /* 0x001fcc00078e0004 */
[----:B------:R-:W3:Y:S02]  /*00d0*/  LDG.E.128 R4, desc[UR4][R4.64] ;  /* 0x0000000404047981 */ /* 0x000ee4000c1e1d00 */
[C---:B---3--:R-:W-:Y:S02]  /*00e0*/  PRMT R13, R4.reuse, 0x9910, RZ ;  /* 0x00009910040d7816 */ /* 0x048fe400000000ff */
[----:B------:R-:W-:Y:S02]  /*00f0*/  PRMT R15, R5, 0xbb32, RZ ;  /* 0x0000bb32050f7816 */ /* 0x000fe400000000ff */
[----:B------:R-:W-:Y:S01]  /*0100*/  PRMT R14, R4, 0xbb32, RZ ;  /* 0x0000bb32040e7816 */ /* 0x000fe200000000ff */
[----:B------:R-:W-:Y:S01]  /*0110*/  IMAD R3, R13, R13, RZ ;  /* 0x0000000d0d037224 */ /* 0x000fe200078e02ff */
[----:B------:R-:W-:Y:S01]  /*0120*/  PRMT R16, R5, 0x9910, RZ ;  /* 0x0000991005107816 */ /* 0x000fe200000000ff */
[----:B------:R-:W-:Y:S01]  /*0130*/  IMAD R12, R15, R15, RZ ;  /* 0x0000000f0f0c7224 */ /* 0x000fe200078e02ff */
[----:B------:R-:W-:Y:S01]  /*0140*/  PRMT R10, R6, 0x9910, RZ ;  /* 0x00009910060a7816 */ /* 0x000fe200000000ff */
[----:B------:R-:W-:Y:S01]  /*0150*/  IMAD R11, R14, R14, RZ ;  /* 0x0000000e0e0b7224 */ /* 0x000fe200078e02ff */
[----:B------:R-:W-:-:S02]  /*0160*/  PRMT R4, R3, 0x9910, RZ ;  /* 0x0000991003047816 */ /* 0x000fc400000000ff */
[----:B------:R-:W-:Y:S02]  /*0170*/  PRMT R5, R12, 0x9910, RZ ;  /* 0x000099100c057816 */ /* 0x000fe400000000ff */
[----:B------:R-:W-:Y:S02]  /*0180*/  PRMT R12, R6, 0xbb32, RZ ;  /* 0x0000bb32060c7816 */ /* 0x000fe400000000ff */
[----:B------:R-:W-:Y:S01]  /*0190*/  MOV R6, R4 ;  /* 0x0000000400067202 */ /* 0x000fe20000000f00 */
[----:B------:R-:W-:Y:S01]  /*01a0*/  IMAD.MOV.U32 R4, RZ, RZ, R5 ;  /* 0x000000ffff047224 */ /* 0x000fe200078e0005 */
[----:B------:R-:W-:Y:S02]  /*01b0*/  PRMT R18, R7, 0xbb32, RZ ;  /* 0x0000bb3207127816 */ /* 0x000fe400000000ff */
[----:B------:R-:W-:Y:S01]  /*01c0*/  PRMT R11, R11, 0x9910, RZ ;  /* 0x000099100b0b7816 */ /* 0x000fe200000000ff */
[----:B------:R-:W-:Y:S01]  /*01d0*/  IMAD R6, R13, R6, RZ ;  /* 0x000000060d067224 */ /* 0x000fe200078e02ff */
[----:B------:R-:W-:Y:S01]  /*01e0*/  PRMT R17, R7, 0x9910, RZ ;  /* 0x0000991007117816 */ /* 0x000fe200000000ff */
[----:B------:R-:W-:-:S02]  /*01f0*/  IMAD R7, R15, R4, RZ ;  /* 0x000000040f077224 */ /* 0x000fc400078e02ff */
[----:B--2---:R-:W-:Y:S01]  /*0200*/  IMAD.WIDE.U32 R4, R0, 0x2, R8 ;  /* 0x0000000200047825 */ /* 0x004fe200078e0008 */
[----:B------:R-:W-:-:S03]  /*0210*/  MOV R9, R12 ;  /* 0x0000000c00097202 */ /* 0x000fc60000000f00 */
[----:B------:R-:W-:Y:S02]  /*0220*/  IMAD.MOV.U32 R8, RZ, RZ, R18 ;  /* 0x000000ffff087224 */ /* 0x000fe400078e0012 */
[----:B------:R-:W-:Y:S02]  /*0230*/  IMAD.MOV.U32 R3, RZ, RZ, R11 ;  /* 0x000000ffff037224 */ /* 0x000fe400078e000b */
[----:B------:R-:W-:Y:S02]  /*0240*/  IMAD.MOV.U32 R11, RZ, RZ, R16 ;  /* 0x000000ffff0b7224 */ /* 0x000fe400078e0010 */
[----:B------:R-:W-:Y:S02]  /*0250*/  IMAD.MOV.U32 R0, RZ, RZ, R17 ;  /* 0x000000ffff007224 */ /* 0x000fe400078e0011 */
[----:B------:R-:W-:Y:S02]  /*0260*/  IMAD R16, R8, R8, RZ ;  /* 0x0000000808107224 */ /* 0x000fe400078e02ff */
[----:B------:R-:W-:-:S02]  /*0270*/  IMAD R3, R14, R3, RZ ;  /* 0x000000030e037224 */ /* 0x000fc400078e02ff */
[----:B------:R-:W-:Y:S01]  /*0280*/  IMAD R12, R11, R11, RZ ;  /* 0x0000000b0b0c7224 */ /* 0x000fe200078e02ff */
[----:B------:R-:W-:Y:S01]  /*0290*/  PRMT R16, R16, 0x9910, RZ ;  /* 0x0000991010107816 */ /* 0x000fe200000000ff */
[----:B------:R-:W-:Y:S02]  /*02a0*/  IMAD R13, R10, R10, RZ ;  /* 0x0000000a0a0d7224 */ /* 0x000fe400078e02ff */
[----:B------:R-:W-:Y:S01]  /*02b0*/  IMAD R15, R0, R0, RZ ;  /* 0x00000000000f7224 */ /* 0x000fe200078e02ff */
[----:B------:R-:W-:Y:S01]  /*02c0*/  PRMT R12, R12, 0x9910, RZ ;  /* 0x000099100c0c7816 */ /* 0x000fe200000000ff */
[----:B------:R-:W-:Y:S01]  /*02d0*/  IMAD R14, R9, R9, RZ ;  /* 0x00000009090e7224 */ /* 0x000fe200078e02ff */
[----:B------:R-:W-:Y:S02]  /*02e0*/  PRMT R13, R13, 0x9910, RZ ;  /* 0x000099100d0d7816 */ /* 0x000fe400000000ff */
[----:B------:R-:W-:Y:S01]  /*02f0*/  PRMT R17, R15, 0x9910, RZ ;  /* 0x000099100f117816 */ /* 0x000fe200000000ff */
[----:B------:R-:W-:Y:S01]  /*0300*/  IMAD R12, R11, R12, RZ ;  /* 0x0000000c0b0c7224 */ /* 0x000fe200078e02ff */
[----:B------:R-:W-:Y:S01]  /*0310*/  PRMT R14, R14, 0x9910, RZ ;  /* 0x000099100e0e7816 */ /* 0x000fe200000000ff */
[----:B------:R-:W-:Y:S01]  /*0320*/  IMAD R10, R10, R13, RZ ;  /* 0x0000000d0a0a7224 */ /* 0x000fe200078e02ff */
[----:B------:R-:W-:Y:S01]  /*0330*/  MOV R15, R16 ;  /* 0x00000010000f7202 */ /* 0x000fe20000000f00 */
[----:B------:R-:W-:-:S02]  /*0340*/  IMAD R0, R0, R17, RZ ;  /* 0x0000001100007224 */ /* 0x000fc400078e02ff */
[----:B------:R-:W-:Y:S02]  /*0350*/  IMAD R11, R9, R14, RZ ;  /* 0x0000000e090b7224 */ /* 0x000fe400078e02ff */
[----:B------:R-:W-:Y:S02]  /*0360*/  IMAD R13, R8, R15, RZ ;  /* 0x0000000f080d7224 */ /* 0x000fe400078e02ff */
[----:B------:R-:W-:Y:S01]  /*0370*/  IMAD.WIDE R8, R2, 0x10, R4 ;  /* 0x0000001002087825 */ /* 0x000fe200078e0204 */
[----:B------:R-:W-:Y:S02]  /*0380*/  PRMT R4, R6, 0x5410, R3 ;  /* 0x0000541006047816 */ /* 0x000fe40000000003 */
[----:B------:R-:W-:Y:S02]  /*0390*/  PRMT R5, R12, 0x5410, R7 ;  /* 0x000054100c057816 */ /* 0x000fe40000000007 */
[----:B------:R-:W-:Y:S02]  /*03a0*/  PRMT R6, R10, 0x5410, R11 ;  /* 0x000054100a067816 */ /* 0x000fe4000000000b */
[----:B------:R-:W-:-:S05]  /*03b0*/  PRMT R7, R0, 0x5410, R13 ;  /* 0x0000541000077816 */ /* 0x000fca000000000d */
[----:B------:R-:W-:Y:S01]  /*03c0*/  STG.E.128 desc[UR4][R8.64], R4 ;  /* 0x0000000408007986 */ /* 0x000fe2000c101d04 */
[----:B------:R-:W-:Y:S05]  /*03d0*/  EXIT ;  /* 0x000000000000794d */ /* 0x000fea0003800000 */
.L_x_13004:
        /* <DEDUP_REMOVED lines=68> */
.L_x_13006:
[----:B------:R-:W-:Y:S05]  /*0820*/  BSYNC B0 ;  /* 0x0000000000007941 */ /* 0x000fea0003800000 */
.L_x_13005:
        /* <DEDUP_REMOVED lines=24> */
.L_x_13009:
        /* <DEDUP_REMOVED lines=11> */
.L_x_13010:
        /* <DEDUP_REMOVED lines=11> */
.L_x_13011:
        /* <DEDUP_REMOVED lines=12> */
.L_x_13012:
[----:B------:R-:W-:-:S13]  /*0bd0*/  ISETP.GE.AND P0, PT, R17, R16, PT ;  /* 0x000000101100720c */ /* 0x000fda0003f06270 */
[----:B------:R-:W-:Y:S05]  /*0be0*/  @P0 BREAK B1 ;  /* 0x0000000000010942 */ /* 0x000fea0003800000 */
[----:B------:R-:W-:Y:S05]  /*0bf0*/  @P0 BRA `(.L_x_13013) ;  /* 0x0000000000280947 */ /* 0x000fea0003800000 */
[----:B------:R-:W-:Y:S05]  /*0c00*/  BSYNC B1 ;  /* 0x0000000000017941 */ /* 0x000fea0003800000 */
.L_x_13008:
        /* <DEDUP_REMOVED lines=9> */
.L_x_13013:
[----:B------:R-:W-:Y:S05]  /*0ca0*/  BSYNC B0 ;  /* 0x0000000000007941 */ /* 0x000fea0003800000 */
.L_x_13007:
        /* <DEDUP_REMOVED lines=13> */
.L_x_13014:
        /* <DEDUP_REMOVED lines=16> */
.L_x_71700:


//--------------------- .text._ZN2at6native18elementwise_kernelILi128ELi4EZNS0_15gpu_kernel_implIZNS0_50_GLOBAL__N__2680c7bb_12_PowKernel_cu_140f0503_289629pow_tensor_scalar_kernel_implIssEEvRNS_18TensorIteratorBaseET0_EUlsE_EEvS6_RKT_EUliE_EEviT1_ --------------------------
	.section	.text._ZN2at6native18elementwise_kernelILi128ELi4EZNS0_15gpu_kernel_implIZNS0_50_GLOBAL__N__2680c7bb_12_PowKernel_cu_140f0503_289629pow_tensor_scalar_kernel_implIssEEvRNS_18TensorIteratorBaseET0_EUlsE_EEvS6_RKT_EUliE_EEviT1_,"ax",@progbits
	.align	128
        .global         _ZN2at6native18elementwise_kernelILi128ELi4EZNS0_15gpu_kernel_implIZNS0_50_GLOBAL__N__2680c7bb_12_PowKernel_cu_140f0503_289629pow_tensor_scalar_kernel_implIssEEvRNS_18TensorIteratorBaseET0_EUlsE_EEvS6_RKT_EUliE_EEviT1_
        .type           _ZN2at6native18elementwise_kernelILi128ELi4EZNS0_15gpu_kernel_implIZNS0_50_GLOBAL__N__2680c7bb_12_PowKernel_cu_140f0503_289629pow_tensor_scalar_kernel_implIssEEvRNS_18TensorIteratorBaseET0_EUlsE_EEvS6_RKT_EUliE_EEviT1_,@function
        .size           _ZN2at6native18elementwise_kernelILi128ELi4EZNS0_15gpu_kernel_implIZNS0_50_GLOBAL__N__2680c7bb_12_PowKernel_cu_140f0503_289629pow_tensor_scalar_kernel_implIssEEvRNS_18TensorIteratorBaseET0_EUlsE_EEvS6_RKT_EUliE_EEviT1_,(.L_x_71701 - _ZN2at6native18elementwise_kernelILi128ELi4EZNS0_15gpu_kernel_implIZNS0_50_GLOBAL__N__2680c7bb_12_PowKernel_cu_140f0503_289629pow_tensor_scalar_kernel_implIssEEvRNS_18TensorIteratorBaseET0_EUlsE_EEvS6_RKT_EUliE_EEviT1_)
        .other          _ZN2at6native18elementwise_kernelILi128ELi4EZNS0_15gpu_kernel_implIZNS0_50_GLOBAL__N__2680c7bb_12_PowKernel_cu_140f0503_289629pow_tensor_scalar_kernel_implIssEEvRNS_18TensorIteratorBaseET0_EUlsE_EEvS6_RKT_EUliE_EEviT1_,@"STO_CUDA_ENTRY STV_DEFAULT"
_ZN2at6native18elementwise_kernelILi128ELi4EZNS0_15gpu_kernel_implIZNS0_50_GLOBAL__N__2680c7bb_12_PowKernel_cu_140f0503_289629pow_tensor_scalar_kernel_implIssEEvRNS_18TensorIteratorBaseET0_EUlsE_EEvS6_RKT_EUliE_EEviT1_:
.text._ZN2at6native18elementwise_kernelILi128ELi4EZNS0_15gpu_kernel_implIZNS0_50_GLOBAL__N__2680c7bb_12_PowKernel_cu_140f0503_289629pow_tensor_scalar_kernel_implIssEEvRNS_18TensorIteratorBaseET0_EUlsE_EEvS6_RKT_EUliE_EEviT1_:
        /* <DEDUP_REMOVED lines=313> */
.L_x_13017:
        /* <DEDUP_REMOVED lines=20> */
.L_x_13021:
[----:B------:R0:W5:Y:S01]  /*14d0*/  LDG.E.U8 R0, desc[UR36][R2.64] ;  /* 0x0000002402007981 */ /* 0x000162000c1e1100 */
[----:B------:R-:W-:Y:S05]  /*14e0*/  BRA `(.L_x_13023) ;  /* 0x0000000c00547947 */ /* 0x000fea0003800000 */
.L_x_13020:
        /* <DEDUP_REMOVED lines=8> */
.L_x_13025:
[----:B------:R0:W5:Y:S01]  /*1570*/  LDG.E.U16 R0, desc[UR36][R2.64] ;  /* 0x0000002402007981 */ /* 0x000162000c1e1500 */
[----:B------:R-:W-:Y:S05]  /*1580*/  BRA `(.L_x_13023) ;  /* 0x0000000c002c7947 */ /* 0x000fea0003800000 */
.L_x_13024:
[----:B------:R0:W5:Y:S01]  /*1590*/  LDG.E.U16 R0, desc[UR36][R2.64] ;  /* 0x0000002402007981 */ /* 0x000162000c1e1500 */
[----:B------:R-:W-:Y:S05]  /*15a0*/  BRA `(.L_x_13023) ;  /* 0x0000000c00247947 */ /* 0x000fea0003800000 */
.L_x_13019:
        /* <DEDUP_REMOVED lines=9> */
.L_x_13027:
[----:B------:R-:W2:Y:S02]  /*1640*/  LDG.E.U16 R4, desc[UR36][R2.64] ;  /* 0x0000002402047981 */ /* 0x000ea4000c1e1500 */
[----:B--2---:R-:W-:-:S06]  /*1650*/  HADD2.F32 R4, -RZ, R4.H0_H0 ;  /* 0x20000004ff047230 */ /* 0x004fcc0000004100 */
[----:B------:R-:W0:Y:S02]  /*1660*/  F2I.FTZ.TRUNC.NTZ R4, R4 ;  /* 0x0000000400047305 */ /* 0x000e24000021f100 */
[----:B0-----:R-:W-:Y:S01]  /*1670*/  PRMT R0, R4, 0x7610, R0 ;  /* 0x0000761004007816 */ /* 0x001fe20000000000 */
[----:B------:R-:W-:Y:S06]  /*1680*/  BRA `(.L_x_13023) ;  /* 0x0000000800ec7947 */ /* 0x000fec0003800000 */
.L_x_13026:
        /* <DEDUP_REMOVED lines=9> */
.L_x_13029:
[----:B------:R-:W2:Y:S02]  /*1720*/  LDG.E.U16 R2, desc[UR36][R2.64] ;  /* 0x0000002402027981 */ /* 0x000ea4000c1e1500 */
[----:B--2---:R-:W-:-:S06]  /*1730*/  HADD2.F32 R4, -RZ, R2.H0_H0 ;  /* 0x20000002ff047230 */ /* 0x004fcc0000004100 */
[----:B------:R-:W0:Y:S02]  /*1740*/  F2I.FTZ.TRUNC.NTZ R4, R4 ;  /* 0x0000000400047305 */ /* 0x000e24000021f100 */
[----:B0-----:R-:W-:Y:S01]  /*1750*/  PRMT R0, R4, 0x7610, R0 ;  /* 0x0000761004007816 */ /* 0x001fe20000000000 */
[----:B------:R-:W-:Y:S06]  /*1760*/  BRA `(.L_x_13023) ;  /* 0x0000000800b47947 */ /* 0x000fec0003800000 */
.L_x_13028:
[----:B------:R-:W2:Y:S02]  /*1770*/  LDG.E.64 R2, desc[UR36][R2.64] ;  /* 0x0000002402027981 */ /* 0x000ea4000c1e1b00 */
[----:B--2---:R0:W1:Y:S01]  /*1780*/  F2I.F64.TRUNC R0, R2 ;  /* 0x0000000200007311 */ /* 0x004062000030d100 */
[----:B------:R-:W-:Y:S05]  /*1790*/  BRA `(.L_x_13023) ;  /* 0x0000000800a87947 */ /* 0x000fea0003800000 */
.L_x_13018:
        /* <DEDUP_REMOVED lines=12> */
.L_x_13032:
[----:B------:R-:W2:Y:S02]  /*1860*/  LDG.E.64 R2, desc[UR36][R2.64] ;  /* 0x0000002402027981 */ /* 0x000ea4000c1e1b00 */
[----:B--2---:R3:W4:Y:S01]  /*1870*/  F2I.F64.TRUNC R0, R2 ;  /* 0x0000000200007311 */ /* 0x004722000030d100 */
[----:B------:R-:W-:Y:S05]  /*1880*/  BRA `(.L_x_13023) ;  /* 0x00000008006c7947 */ /* 0x000fea0003800000 */
.L_x_13031:
        /* <DEDUP_REMOVED lines=28> */
.L_x_13034:
        /* <DEDUP_REMOVED lines=15> */
.L_x_13033:
[----:B------:R-:W2:Y:S02]  /*1b40*/  LDG.E.U16 R4, desc[UR36][R2.64] ;  /* 0x0000002402047981 */ /* 0x000ea4000c1e1500 */
[----:B--2---:R-:W-:-:S06]  /*1b50*/  IMAD.U32 R4, R4, 0x10000, RZ ;  /* 0x0001000004047824 */ /* 0x004fcc00078e00ff */
[----:B------:R-:W0:Y:S02]  /*1b60*/  F2I.FTZ.TRUNC.NTZ R4, R4 ;  /* 0x0000000400047305 */ /* 0x000e24000021f100 */
[----:B0-----:R-:W-:Y:S01]  /*1b70*/  PRMT R0, R4, 0x7610, R0 ;  /* 0x0000761004007816 */ /* 0x001fe20000000000 */
[----:B------:R-:W-:Y:S06]  /*1b80*/  BRA `(.L_x_13023) ;  /* 0x0000000400ac7947 */ /* 0x000fec0003800000 */
.L_x_13030:
        /* <DEDUP_REMOVED lines=10> */
.L_x_13037:
        /* <DEDUP_REMOVED lines=21> */
.L_x_13041:
[----:B------:R-:W-:Y:S05]  /*1d80*/  BSYNC B1 ;  /* 0x0000000000017941 */ /* 0x000fea0003800000 */
.L_x_13040:
[----:B------:R-:W-:Y:S01]  /*1d90*/  IMAD.SHL.U32 R2, R2, 0x100000, RZ ;  /* 0x0010000002027824 */ /* 0x000fe200078e00ff */
[----:B------:R-:W-:-:S04]  /*1da0*/  LEA R3, R0, 0x3b800000, 0x17 ;  /* 0x3b80000000037811 */ /* 0x000fc800078eb8ff */
[----:B------:R-:W-:-:S07]  /*1db0*/  LOP3.LUT R4, R3, R2, R4, 0xfe, !PT ;  /* 0x0000000203047212 */ /* 0x000fce00078efe04 */
.L_x_13039:
[----:B------:R-:W-:Y:S05]  /*1dc0*/  BSYNC B0 ;  /* 0x0000000000007941 */ /* 0x000fea0003800000 */
.L_x_13038:
[----:B------:R-:W0:Y:S02]  /*1dd0*/  F2I.FTZ.TRUNC.NTZ R4, R4 ;  /* 0x0000000400047305 */ /* 0x000e24000021f100 */
[----:B0-----:R-:W-:Y:S01]  /*1de0*/  PRMT R0, R4, 0x7610, R0 ;  /* 0x0000761004007816 */ /* 0x001fe20000000000 */
[----:B------:R-:W-:Y:S06]  /*1df0*/  BRA `(.L_x_13023) ;  /* 0x0000000400107947 */ /* 0x000fec0003800000 */
.L_x_13036:
        /* <DEDUP_REMOVED lines=21> */
.L_x_13045:
[----:B------:R-:W-:Y:S05]  /*1f50*/  BSYNC B1 ;  /* 0x0000000000017941 */ /* 0x000fea0003800000 */
.L_x_13044:
[----:B------:R-:W-:Y:S01]  /*1f60*/  IMAD.SHL.U32 R2, R2, 0x200000, RZ ;  /* 0x0020000002027824 */ /* 0x000fe200078e00ff */
[----:B------:R-:W-:-:S04]  /*1f70*/  LEA R3, R0, 0x37800000, 0x17 ;  /* 0x3780000000037811 */ /* 0x000fc800078eb8ff */
[----:B------:R-:W-:-:S07]  /*1f80*/  LOP3.LUT R4, R3, R2, R4, 0xfe, !PT ;  /* 0x0000000203047212 */ /* 0x000fce00078efe04 */
.L_x_13043:
[----:B------:R-:W-:Y:S05]  /*1f90*/  BSYNC B0 ;  /* 0x0000000000007941 */ /* 0x000fea0003800000 */
.L_x_13042:
[----:B------:R-:W0:Y:S02]  /*1fa0*/  F2I.FTZ.TRUNC.NTZ R4, R4 ;  /* 0x0000000400047305 */ /* 0x000e24000021f100 */
[----:B0-----:R-:W-:Y:S01]  /*1fb0*/  PRMT R0, R4, 0x7610, R0 ;  /* 0x0000761004007816 */ /* 0x001fe20000000000 */
[----:B------:R-:W-:Y:S06]  /*1fc0*/  BRA `(.L_x_13023) ;  /* 0x00000000009c7947 */ /* 0x000fec0003800000 */
.L_x_13035:
        /* <DEDUP_REMOVED lines=14> */
.L_x_13049:
[----:B------:R-:W-:Y:S05]  /*20b0*/  BSYNC B0 ;  /* 0x0000000000007941 */ /* 0x000fea0003800000 */
.L_x_13048:
[----:B------:R-:W0:Y:S02]  /*20c0*/  F2I.FTZ.TRUNC.NTZ R4, R4 ;  /* 0x0000000400047305 */ /* 0x000e24000021f100 */
[----:B0-----:R-:W-:Y:S01]  /*20d0*/  PRMT R0, R4, 0x7610, R0 ;  /* 0x0000761004007816 */ /* 0x001fe20000000000 */
[----:B------:R-:W-:Y:S06]  /*20e0*/  BRA `(.L_x_13023) ;  /* 0x0000000000547947 */ /* 0x000fec0003800000 */
.L_x_13022:
        /* <DEDUP_REMOVED lines=16> */
.L_x_13050:
[----:B------:R-:W-:Y:S01]  /*21f0*/  PRMT R0, RZ, 0x7610, R0 ;  /* 0x00007610ff007816 */ /* 0x000fe20000000000 */
[----:B------:R-:W-:Y:S06]  /*2200*/  BRA `(.L_x_13023) ;  /* 0x00000000000c7947 */ /* 0x000fec0003800000 */
.L_x_13047:
[----:B------:R2:W5:Y:S01]  /*2210*/  LDG.E.U16 R0, desc[UR36][R2.64] ;  /* 0x0000002402007981 */ /* 0x000562000c1e1500 */
[----:B------:R-:W-:Y:S05]  /*2220*/  BRA `(.L_x_13023) ;  /* 0x0000000000047947 */ /* 0x000fea0003800000 */
.L_x_13046:
[----:B------:R1:W5:Y:S02]  /*2230*/  LDG.E.U16 R0, desc[UR36][R2.64] ;  /* 0x0000002402007981 */ /* 0x000364000c1e1500 */
.L_x_13023:
[----:B0123--:R-:W0:Y:S01]  /*2240*/  LDC.U8 R3, c[0x0][0x428] ;  /* 0x00010a00ff037b82 */ /* 0x00fe220000000000 */
[----:B----45:R-:W-:-:S05]  /*2250*/  PRMT R0, R0, 0x9910, RZ ;  /* 0x0000991000007816 */ /* 0x030fca00000000ff */
[----:B------:R-:W-:Y:S01]  /*2260*/  IMAD R5, R0, R0, RZ ;  /* 0x0000000000057224 */ /* 0x000fe200078e02ff */
        /* <DEDUP_REMOVED lines=13> */
.L_x_13054:
[----:B------:R3:W-:Y:S01]  /*2340*/  STG.E.U8 desc[UR36][R16.64], R5 ;  /* 0x0000000510007986 */ /* 0x0007e2000c101124 */
[----:B------:R-:W-:Y:S05]  /*2350*/  BRA `(.L_x_13056) ;  /* 0x0000000c00647947 */ /* 0x000fea0003800000 */
.L_x_13053:
        /* <DEDUP_REMOVED lines=10> */
.L_x_13058:
[----:B------:R-:W-:-:S05]  /*2400*/  PRMT R3, R5, 0x9910, RZ ;  /* 0x0000991005037816 */ /* 0x000fca00000000ff */
[----:B------:R1:W-:Y:S01]  /*2410*/  STG.E desc[UR36][R16.64], R3 ;  /* 0x0000000310007986 */ /* 0x0003e2000c101924 */
[----:B------:R-:W-:Y:S05]  /*2420*/  BRA `(.L_x_13056) ;  /* 0x0000000c00307947 */ /* 0x000fea0003800000 */
.L_x_13057:
[----:B------:R2:W-:Y:S01]  /*2430*/  STG.E.U16 desc[UR36][R16.64], R5 ;  /* 0x0000000510007986 */ /* 0x0005e2000c101524 */
[----:B------:R-:W-:Y:S05]  /*2440*/  BRA `(.L_x_13056) ;  /* 0x0000000c00287947 */ /* 0x000fea0003800000 */
.L_x_13052:
        /* <DEDUP_REMOVED lines=9> */
.L_x_13060:
[----:B------:R-:W0:Y:S02]  /*24e0*/  I2F.S16 R0, R5 ;  /* 0x0000000500007306 */ /* 0x000e240000101400 */
[----:B0-----:R-:W-:-:S05]  /*24f0*/  F2FP.F16.F32.PACK_AB R0, RZ, R0 ;  /* 0x00000000ff00723e */ /* 0x001fca00000000ff */
[----:B------:R0:W-:Y:S01]  /*2500*/  STG.E.U16 desc[UR36][R16.64], R0 ;  /* 0x0000000010007986 */ /* 0x0001e2000c101524 */
[----:B------:R-:W-:Y:S05]  /*2510*/  BRA `(.L_x_13056) ;  /* 0x0000000800f47947 */ /* 0x000fea0003800000 */
.L_x_13059:
        /* <DEDUP_REMOVED lines=10> */
.L_x_13062:
[----:B------:R-:W0:Y:S02]  /*25c0*/  I2F.S16 R5, R5 ;  /* 0x0000000500057306 */ /* 0x000e240000101400 */
[----:B0-----:R-:W-:-:S04]  /*25d0*/  F2FP.F16.F32.PACK_AB R3, RZ, R5 ;  /* 0x00000005ff03723e */ /* 0x001fc800000000ff */
[----:B------:R-:W-:-:S05]  /*25e0*/  PRMT R3, R3, 0x5410, RZ ;  /* 0x0000541003037816 */ /* 0x000fca00000000ff */
[----:B------:R0:W-:Y:S01]  /*25f0*/  STG.E desc[UR36][R16.64], R3 ;  /* 0x0000000310007986 */ /* 0x0001e2000c101924 */
[----:B------:R-:W-:Y:S05]  /*2600*/  BRA `(.L_x_13056) ;  /* 0x0000000800b87947 */ /* 0x000fea0003800000 */
.L_x_13061:
[----:B------:R-:W0:Y:S02]  /*2610*/  I2F.F64.S16 R2, R5 ;  /* 0x0000000500027312 */ /* 0x000e240000101c00 */
[----:B0-----:R0:W-:Y:S01]  /*2620*/  STG.E.64 desc[UR36][R16.64], R2 ;  /* 0x0000000210007986 */ /* 0x0011e2000c101b24 */
[----:B------:R-:W-:Y:S05]  /*2630*/  BRA `(.L_x_13056) ;  /* 0x0000000800ac7947 */ /* 0x000fea0003800000 */
.L_x_13051:
        /* <DEDUP_REMOVED lines=13> */
.L_x_13065:
[----:B------:R-:W0:Y:S01]  /*2710*/  I2F.F64.S16 R4, R5 ;  /* 0x0000000500047312 */ /* 0x000e220000101c00 */
[----:B------:R-:W-:-:S05]  /*2720*/  CS2R R6, SRZ ;  /* 0x0000000000067805 */ /* 0x000fca000001ff00 */
[----:B0-----:R0:W-:Y:S01]  /*2730*/  STG.E.128 desc[UR36][R16.64], R4 ;  /* 0x0000000410007986 */ /* 0x0011e2000c101d24 */
[----:B------:R-:W-:Y:S05]  /*2740*/  BRA `(.L_x_13056) ;  /* 0x0000000800687947 */ /* 0x000fea0003800000 */
.L_x_13064:
        /* <DEDUP_REMOVED lines=21> */
.L_x_13069:
[----:B------:R-:W-:Y:S05]  /*28a0*/  BSYNC B0 ;  /* 0x0000000000007941 */ /* 0x000fea0003800000 */
.L_x_13068:
[----:B------:R-:W-:-:S05]  /*28b0*/  LOP3.LUT R3, R0, R3, RZ, 0xfc, !PT ;  /* 0x0000000300037212 */ /* 0x000fca00078efcff */
[----:B------:R0:W-:Y:S01]  /*28c0*/  STG.E.U8 desc[UR36][R16.64], R3 ;  /* 0x0000000310007986 */ /* 0x0001e2000c101124 */
[----:B------:R-:W-:Y:S05]  /*28d0*/  BRA `(.L_x_13056) ;  /* 0x0000000800047947 */ /* 0x000fea0003800000 */
.L_x_13067:
        /* <DEDUP_REMOVED lines=13> */
.L_x_13071:
[----:B------:R-:W-:Y:S01]  /*29b0*/  IMAD.MOV.U32 R0, RZ, RZ, 0x7f ;  /* 0x0000007fff007424 */ /* 0x000fe200078e00ff */
[----:B------:R-:W-:-:S04]  /*29c0*/  ISETP.GT.U32.AND P0, PT, R2, 0x7f800000, PT ;  /* 0x7f8000000200780c */ /* 0x000fc80003f04070 */
[----:B------:R-:W-:-:S09]  /*29d0*/  SEL R0, R0, 0x7c, P0 ;  /* 0x0000007c00007807 */ /* 0x000fd20000000000 */
.L_x_13072:
[----:B------:R-:W-:Y:S05]  /*29e0*/  BSYNC B0 ;  /* 0x0000000000007941 */ /* 0x000fea0003800000 */
.L_x_13070:
[----:B------:R-:W-:-:S04]  /*29f0*/  LOP3.LUT R2, R5, 0x80000000, RZ, 0xc0, !PT ;  /* 0x8000000005027812 */ /* 0x000fc800078ec0ff */
[----:B------:R-:W-:-:S04]  /*2a00*/  SHF.R.U32.HI R3, RZ, 0x18, R2 ;  /* 0x00000018ff037819 */ /* 0x000fc80000011602 */
[----:B------:R-:W-:-:S05]  /*2a10*/  LOP3.LUT R3, R0, R3, RZ, 0xfc, !PT ;  /* 0x0000000300037212 */ /* 0x000fca00078efcff */
[----:B------:R0:W-:Y:S01]  /*2a20*/  STG.E.U8 desc[UR36][R16.64], R3 ;  /* 0x0000000310007986 */ /* 0x0001e2000c101124 */
[----:B------:R-:W-:Y:S05]  /*2a30*/  BRA `(.L_x_13056) ;  /* 0x0000000400ac7947 */ /* 0x000fea0003800000 */
.L_x_13066:
[----:B------:R-:W0:Y:S02]  /*2a40*/  I2F.S16 R0, R5 ;  /* 0x0000000500007306 */ /* 0x000e240000101400 */
[----:B0-----:R-:W-:-:S05]  /*2a50*/  F2FP.BF16.F32.PACK_AB R0, RZ, R0 ;  /* 0x00000000ff00723e */ /* 0x001fca00000010ff */
[----:B------:R0:W-:Y:S01]  /*2a60*/  STG.E.U16 desc[UR36][R16.64], R0 ;  /* 0x0000000010007986 */ /* 0x0001e2000c101524 */
[----:B------:R-:W-:Y:S05]  /*2a70*/  BRA `(.L_x_13056) ;  /* 0x00000004009c7947 */ /* 0x000fea0003800000 */
.L_x_13063:
        /* <DEDUP_REMOVED lines=10> */
.L_x_13075:
        /* <DEDUP_REMOVED lines=17> */
.L_x_13078:
[----:B------:R-:W-:-:S04]  /*2c30*/  LOP3.LUT R2, R5, 0x80000000, RZ, 0xc0, !PT ;  /* 0x8000000005027812 */ /* 0x000fc800078ec0ff */
[----:B------:R-:W-:-:S04]  /*2c40*/  SHF.R.U32.HI R3, RZ, 0x18, R2 ;  /* 0x00000018ff037819 */ /* 0x000fc80000011602 */
[----:B------:R-:W-:-:S04]  /*2c50*/  LOP3.LUT R0, R0, R3, RZ, 0xfc, !PT ;  /* 0x0000000300007212 */ /* 0x000fc800078efcff */
[----:B------:R-:W-:-:S07]  /*2c60*/  PRMT R8, R0, 0x7610, R8 ;  /* 0x0000761000087816 */ /* 0x000fce0000000008 */
.L_x_13077:
[----:B------:R-:W-:Y:S05]  /*2c70*/  BSYNC B0 ;  /* 0x0000000000007941 */ /* 0x000fea0003800000 */
.L_x_13076:
[----:B------:R0:W-:Y:S01]  /*2c80*/  STG.E.U8 desc[UR36][R16.64], R8 ;  /* 0x0000000810007986 */ /* 0x0001e2000c101124 */
[----:B------:R-:W-:Y:S05]  /*2c90*/  BRA `(.L_x_13056) ;  /* 0x0000000400147947 */ /* 0x000fea0003800000 */
.L_x_13074:
        /* <DEDUP_REMOVED lines=17> */
.L_x_13081:
[----:B------:R-:W-:-:S04]  /*2db0*/  LOP3.LUT R2, R5, 0x80000000, RZ, 0xc0, !PT ;  /* 0x8000000005027812 */ /* 0x000fc800078ec0ff */
[----:B------:R-:W-:-:S04]  /*2dc0*/  SHF.R.U32.HI R3, RZ, 0x18, R2 ;  /* 0x00000018ff037819 */ /* 0x000fc80000011602 */
[----:B------:R-:W-:-:S04]  /*2dd0*/  LOP3.LUT R0, R0, R3, RZ, 0xfc, !PT ;  /* 0x0000000300007212 */ /* 0x000fc800078efcff */
[----:B------:R-:W-:-:S07]  /*2de0*/  PRMT R8, R0, 0x7610, R8 ;  /* 0x0000761000087816 */ /* 0x000fce0000000008 */
.L_x_13080:
[----:B------:R-:W-:Y:S05]  /*2df0*/  BSYNC B0 ;  /* 0x0000000000007941 */ /* 0x000fea0003800000 */
.L_x_13079:
[----:B------:R0:W-:Y:S01]  /*2e00*/  STG.E.U8 desc[UR36][R16.64], R8 ;  /* 0x0000000810007986 */ /* 0x0001e2000c101124 */
[----:B------:R-:W-:Y:S05]  /*2e10*/  BRA `(.L_x_13056) ;  /* 0x0000000000b47947 */ /* 0x000fea0003800000 */
.L_x_13073:
        /* <DEDUP_REMOVED lines=22> */
.L_x_13055:
        /* <DEDUP_REMOVED lines=16> */
.L_x_13084:
[----:B------:R-:W-:Y:S05]  /*3080*/  BRA `(.L_x_13056) ;  /* 0x0000000000187947 */ /* 0x000fea0003800000 */
.L_x_13083:
[----:B------:R-:W-:-:S04]  /*3090*/  PRMT R2, R5, 0x9910, RZ ;  /* 0x0000991005027816 */ /* 0x000fc800000000ff */
[----:B------:R-:W-:-:S05]  /*30a0*/  SHF.R.S32.HI R3, RZ, 0x1f, R2 ;  /* 0x0000001fff037819 */ /* 0x000fca0000011402 */
[----:B------:R0:W-:Y:S01]  /*30b0*/  STG.E.64 desc[UR36][R16.64], R2 ;  /* 0x0000000210007986 */ /* 0x0001e2000c101b24 */
[----:B------:R-:W-:Y:S05]  /*30c0*/  BRA `(.L_x_13056) ;  /* 0x0000000000087947 */ /* 0x000fea0003800000 */
.L_x_13082:
[----:B------:R-:W-:-:S05]  /*30d0*/  PRMT R3, R5, 0x9910, RZ ;  /* 0x0000991005037816 */ /* 0x000fca00000000ff */
[----:B------:R0:W-:Y:S02]  /*30e0*/  STG.E desc[UR36][R16.64], R3 ;  /* 0x0000000310007986 */ /* 0x0001e4000c101924 */
.L_x_13056:
[----:B------:R-:W-:-:S04]  /*30f0*/  IMAD R18, R23, 0x200, R18 ;  /* 0x0000020017127824 */ /* 0x000fc800078e0212 */
[----:B------:R-:W-:-:S07]  /*3100*/  VIADD R19, R18, 0x80 ;  /* 0x0000008012137836 */ /* 0x000fce0000000000 */
.L_x_13016:
[----:B------:R-:W-:Y:S05]  /*3110*/  BSYNC B6 ;  /* 0x0000000000067941 */ /* 0x000fea0003800000 */
.L_x_13015:
        /* <DEDUP_REMOVED lines=307> */
.L_x_13087:
        /* <DEDUP_REMOVED lines=20> */
.L_x_13091:
[----:B------:R0:W5:Y:S01]  /*4590*/  LDG.E.U8 R0, desc[UR36][R2.64] ;  /* 0x0000002402007981 */ /* 0x000162000c1e1100 */
[----:B------:R-:W-:Y:S05]  /*45a0*/  BRA `(.L_x_13093) ;  /* 0x0000000c00547947 */ /* 0x000fea0003800000 */
.L_x_13090:
        /* <DEDUP_REMOVED lines=8> */
.L_x_13095:
[----:B------:R0:W5:Y:S01]  /*4630*/  LDG.E.U16 R0, desc[UR36][R2.64] ;  /* 0x0000002402007981 */ /* 0x000162000c1e1500 */
[----:B------:R-:W-:Y:S05]  /*4640*/  BRA `(.L_x_13093) ;  /* 0x0000000c002c7947 */ /* 0x000fea0003800000 */
.L_x_13094:
[----:B------:R0:W5:Y:S01]  /*4650*/  LDG.E.U16 R0, desc[UR36][R2.64] ;  /* 0x0000002402007981 */ /* 0x000162000c1e1500 */
[----:B------:R-:W-:Y:S05]  /*4660*/  BRA `(.L_x_13093) ;  /* 0x0000000c00247947 */ /* 0x000fea0003800000 */
.L_x_13089:
        /* <DEDUP_REMOVED lines=9> */
.L_x_13097:
[----:B------:R-:W2:Y:S02]  /*4700*/  LDG.E.U16 R4, desc[UR36][R2.64] ;  /* 0x0000002402047981 */ /* 0x000ea4000c1e1500 */
[----:B--2---:R-:W-:-:S06]  /*4710*/  HADD2.F32 R4, -RZ, R4.H0_H0 ;  /* 0x20000004ff047230 */ /* 0x004fcc0000004100 */
[----:B------:R-:W0:Y:S02]  /*4720*/  F2I.FTZ.TRUNC.NTZ R4, R4 ;  /* 0x0000000400047305 */ /* 0x000e24000021f100 */
[----:B0-----:R-:W-:Y:S01]  /*4730*/  PRMT R0, R4, 0x7610, R0 ;  /* 0x0000761004007816 */ /* 0x001fe20000000000 */
[----:B------:R-:W-:Y:S06]  /*4740*/  BRA `(.L_x_13093) ;  /* 0x0000000800ec7947 */ /* 0x000fec0003800000 */
.L_x_13096:
        /* <DEDUP_REMOVED lines=9> */
.L_x_13099:
[----:B------:R-:W2:Y:S02]  /*47e0*/  LDG.E.U16 R2, desc[UR36][R2.64] ;  /* 0x0000002402027981 */ /* 0x000ea4000c1e1500 */
[----:B--2---:R-:W-:-:S06]  /*47f0*/  HADD2.F32 R4, -RZ, R2.H0_H0 ;  /* 0x20000002ff047230 */ /* 0x004fcc0000004100 */
[----:B------:R-:W0:Y:S02]  /*4800*/  F2I.FTZ.TRUNC.NTZ R4, R4 ;  /* 0x0000000400047305 */ /* 0x000e24000021f100 */
[----:B0-----:R-:W-:Y:S01]  /*4810*/  PRMT R0, R4, 0x7610, R0 ;  /* 0x0000761004007816 */ /* 0x001fe20000000000 */
[----:B------:R-:W-:Y:S06]  /*4820*/  BRA `(.L_x_13093) ;  /* 0x0000000800b47947 */ /* 0x000fec0003800000 */
.L_x_13098:
[----:B------:R-:W2:Y:S02]  /*4830*/  LDG.E.64 R2, desc[UR36][R2.64] ;  /* 0x0000002402027981 */ /* 0x000ea4000c1e1b00 */
[----:B--2---:R0:W1:Y:S01]  /*4840*/  F2I.F64.TRUNC R0, R2 ;  /* 0x0000000200007311 */ /* 0x004062000030d100 */
[----:B------:R-:W-:Y:S05]  /*4850*/  BRA `(.L_x_13093) ;  /* 0x0000000800a87947 */ /* 0x000fea0003800000 */
.L_x_13088:
        /* <DEDUP_REMOVED lines=12> */
.L_x_13102:
[----:B------:R-:W2:Y:S02]  /*4920*/  LDG.E.64 R2, desc[UR36][R2.64] ;  /* 0x0000002402027981 */ /* 0x000ea4000c1e1b00 */
[----:B--2---:R3:W4:Y:S01]  /*4930*/  F2I.F64.TRUNC R0, R2 ;  /* 0x0000000200007311 */ /* 0x004722000030d100 */
[----:B------:R-:W-:Y:S05]  /*4940*/  BRA `(.L_x_13093) ;  /* 0x00000008006c7947 */ /* 0x000fea0003800000 */
.L_x_13101:
        /* <DEDUP_REMOVED lines=28> */
.L_x_13104:
        /* <DEDUP_REMOVED lines=15> */
.L_x_13103:
[----:B------:R-:W2:Y:S02]  /*4c00*/  LDG.E.U16 R4, desc[UR36][R2.64] ;  /* 0x0000002402047981 */ /* 0x000ea4000c1e1500 */
[----:B--2---:R-:W-:-:S06]  /*4c10*/  IMAD.U32 R4, R4, 0x10000, RZ ;  /* 0x0001000004047824 */ /* 0x004fcc00078e00ff */
[----:B------:R-:W0:Y:S02]  /*4c20*/  F2I.FTZ.TRUNC.NTZ R4, R4 ;  /* 0x0000000400047305 */ /* 0x000e24000021f100 */
[----:B0-----:R-:W-:Y:S01]  /*4c30*/  PRMT R0, R4, 0x7610, R0 ;  /* 0x0000761004007816 */ /* 0x001fe20000000000 */
[----:B------:R-:W-:Y:S06]  /*4c40*/  BRA `(.L_x_13093) ;  /* 0x0000000400ac7947 */ /* 0x000fec0003800000 */
.L_x_13100:
        /* <DEDUP_REMOVED lines=10> */
.L_x_13107:
        /* <DEDUP_REMOVED lines=21> */
.L_x_13111:
[----:B------:R-:W-:Y:S05]  /*4e40*/  BSYNC B1 ;  /* 0x0000000000017941 */ /* 0x000fea0003800000 */
.L_x_13110:
[----:B------:R-:W-:Y:S01]  /*4e50*/  IMAD.SHL.U32 R2, R2, 0x100000, RZ ;  /* 0x0010000002027824 */ /* 0x000fe200078e00ff */
[----:B------:R-:W-:-:S04]  /*4e60*/  LEA R3, R0, 0x3b800000, 0x17 ;  /* 0x3b80000000037811 */ /* 0x000fc800078eb8ff */
[----:B------:R-:W-:-:S07]  /*4e70*/  LOP3.LUT R4, R3, R2, R4, 0xfe, !PT ;  /* 0x0000000203047212 */ /* 0x000fce00078efe04 */
.L_x_13109:
[----:B------:R-:W-:Y:S05]  /*4e80*/  BSYNC B0 ;  /* 0x0000000000007941 */ /* 0x000fea0003800000 */
.L_x_13108:
[----:B------:R-:W0:Y:S02]  /*4e90*/  F2I.FTZ.TRUNC.NTZ R4, R4 ;  /* 0x0000000400047305 */ /* 0x000e24000021f100 */
[----:B0-----:R-:W-:Y:S01]  /*4ea0*/  PRMT R0, R4, 0x7610, R0 ;  /* 0x0000761004007816 */ /* 0x001fe20000000000 */
[----:B------:R-:W-:Y:S06]  /*4eb0*/  BRA `(.L_x_13093) ;  /* 0x0000000400107947 */ /* 0x000fec0003800000 */
.L_x_13106:
        /* <DEDUP_REMOVED lines=21> */
.L_x_13115:
[----:B------:R-:W-:Y:S05]  /*5010*/  BSYNC B1 ;  /* 0x0000000000017941 */ /* 0x000fea0003800000 */
.L_x_13114:
[----:B------:R-:W-:Y:S01]  /*5020*/  IMAD.SHL.U32 R2, R2, 0x200000, RZ ;  /* 0x0020000002027824 */ /* 0x000fe200078e00ff */
[----:B------:R-:W-:-:S04]  /*5030*/  LEA R3, R0, 0x37800000, 0x17 ;  /* 0x3780000000037811 */ /* 0x000fc800078eb8ff */
[----:B------:R-:W-:-:S07]  /*5040*/  LOP3.LUT R4, R3, R2, R4, 0xfe, !PT ;  /* 0x0000000203047212 */ /* 0x000fce00078efe04 */
.L_x_13113:
[----:B------:R-:W-:Y:S05]  /*5050*/  BSYNC B0 ;  /* 0x0000000000007941 */ /* 0x000fea0003800000 */
.L_x_13112:
[----:B------:R-:W0:Y:S02]  /*5060*/  F2I.FTZ.TRUNC.NTZ R4, R4 ;  /* 0x0000000400047305 */ /* 0x000e24000021f100 */
[----:B0-----:R-:W-:Y:S01]  /*5070*/  PRMT R0, R4, 0x7610, R0 ;  /* 0x0000761004007816 */ /* 0x001fe20000000000 */
[----:B------:R-:W-:Y:S06]  /*5080*/  BRA `(.L_x_13093) ;  /* 0x00000000009c7947 */ /* 0x000fec0003800000 */
.L_x_13105:
        /* <DEDUP_REMOVED lines=14> */
.L_x_13119:
[----:B------:R-:W-:Y:S05]  /*5170*/  BSYNC B0 ;  /* 0x0000000000007941 */ /* 0x000fea0003800000 */
.L_x_13118:
[----:B------:R-:W0:Y:S02]  /*5180*/  F2I.FTZ.TRUNC.NTZ R4, R4 ;  /* 0x0000000400047305 */ /* 0x000e24000021f100 */
[----:B0-----:R-:W-:Y:S01]  /*5190*/  PRMT R0, R4, 0x7610, R0 ;  /* 0x0000761004007816 */ /* 0x001fe20000000000 */
[----:B------:R-:W-:Y:S06]  /*51a0*/  BRA `(.L_x_13093) ;  /* 0x0000000000547947 */ /* 0x000fec0003800000 */
.L_x_13092:
        /* <DEDUP_REMOVED lines=16> */
.L_x_13120:
[----:B------:R-:W-:Y:S01]  /*52b0*/  PRMT R0, RZ, 0x7610, R0 ;  /* 0x00007610ff007816 */ /* 0x000fe20000000000 */
[----:B------:R-:W-:Y:S06]  /*52c0*/  BRA `(.L_x_13093) ;  /* 0x00000000000c7947 */ /* 0x000fec0003800000 */
.L_x_13117:
[----:B------:R2:W5:Y:S01]  /*52d0*/  LDG.E.U16 R0, desc[UR36][R2.64] ;  /* 0x0000002402007981 */ /* 0x000562000c1e1500 */
[----:B------:R-:W-:Y:S05]  /*52e0*/  BRA `(.L_x_13093) ;  /* 0x0000000000047947 */ /* 0x000fea0003800000 */
.L_x_13116:
[----:B------:R1:W5:Y:S02]  /*52f0*/  LDG.E.U16 R0, desc[UR36][R2.64] ;  /* 0x0000002402007981 */ /* 0x000364000c1e1500 */
.L_x_13093:
        /* <DEDUP_REMOVED lines=16> */
.L_x_13124:
[----:B------:R0:W-:Y:S01]  /*5400*/  STG.E.U8 desc[UR36][R16.64], R5 ;  /* 0x0000000510007986 */ /* 0x0001e2000c101124 */
[----:B------:R-:W-:Y:S05]  /*5410*/  BRA `(.L_x_13126) ;  /* 0x0000000c00647947 */ /* 0x000fea0003800000 */
.L_x_13123:
        /* <DEDUP_REMOVED lines=10> */
.L_x_13128:
[----:B------:R-:W-:-:S05]  /*54c0*/  PRMT R3, R5, 0x9910, RZ ;  /* 0x0000991005037816 */ /* 0x000fca00000000ff */
[----:B------:R0:W-:Y:S01]  /*54d0*/  STG.E desc[UR36][R16.64], R3 ;  /* 0x0000000310007986 */ /* 0x0001e2000c101924 */
[----:B------:R-:W-:Y:S05]  /*54e0*/  BRA `(.L_x_13126) ;  /* 0x0000000c00307947 */ /* 0x000fea0003800000 */
.L_x_13127:
[----:B------:R0:W-:Y:S01]  /*54f0*/  STG.E.U16 desc[UR36][R16.64], R5 ;  /* 0x0000000510007986 */ /* 0x0001e2000c101524 */
[----:B------:R-:W-:Y:S05]  /*5500*/  BRA `(.L_x_13126) ;  /* 0x0000000c00287947 */ /* 0x000fea0003800000 */
.L_x_13122:
        /* <DEDUP_REMOVED lines=9> */
.L_x_13130:
[----:B------:R-:W0:Y:S02]  /*55a0*/  I2F.S16 R0, R5 ;  /* 0x0000000500007306 */ /* 0x000e240000101400 */
[----:B0-----:R-:W-:-:S05]  /*55b0*/  F2FP.F16.F32.PACK_AB R0, RZ, R0 ;  /* 0x00000000ff00723e */ /* 0x001fca00000000ff */
[----:B------:R0:W-:Y:S01]  /*55c0*/  STG.E.U16 desc[UR36][R16.64], R0 ;  /* 0x0000000010007986 */ /* 0x0001e2000c101524 */
[----:B------:R-:W-:Y:S05]  /*55d0*/  BRA `(.L_x_13126) ;  /* 0x0000000800f47947 */ /* 0x000fea0003800000 */
.L_x_13129:
        /* <DEDUP_REMOVED lines=10> */
.L_x_13132:
[----:B------:R-:W0:Y:S02]  /*5680*/  I2F.S16 R5, R5 ;  /* 0x0000000500057306 */ /* 0x000e240000101400 */
[----:B0-----:R-:W-:-:S04]  /*5690*/  F2FP.F16.F32.PACK_AB R3, RZ, R5 ;  /* 0x00000005ff03723e */ /* 0x001fc800000000ff */
[----:B------:R-:W-:-:S05]  /*56a0*/  PRMT R3, R3, 0x5410, RZ ;  /* 0x0000541003037816 */ /* 0x000fca00000000ff */
[----:B------:R0:W-:Y:S01]  /*56b0*/  STG.E desc[UR36][R16.64], R3 ;  /* 0x0000000310007986 */ /* 0x0001e2000c101924 */
[----:B------:R-:W-:Y:S05]  /*56c0*/  BRA `(.L_x_13126) ;  /* 0x0000000800b87947 */ /* 0x000fea0003800000 */
.L_x_13131:
[----:B------:R-:W0:Y:S02]  /*56d0*/  I2F.F64.S16 R2, R5 ;  /* 0x0000000500027312 */ /* 0x000e240000101c00 */
[----:B0-----:R0:W-:Y:S01]  /*56e0*/  STG.E.64 desc[UR36][R16.64], R2 ;  /* 0x0000000210007986 */ /* 0x0011e2000c101b24 */
[----:B------:R-:W-:Y:S05]  /*56f0*/  BRA `(.L_x_13126) ;  /* 0x0000000800ac7947 */ /* 0x000fea0003800000 */
.L_x_13121:
        /* <DEDUP_REMOVED lines=13> */
.L_x_13135:
[----:B------:R-:W0:Y:S01]  /*57d0*/  I2F.F64.S16 R4, R5 ;  /* 0x0000000500047312 */ /* 0x000e220000101c00 */
[----:B------:R-:W-:-:S05]  /*57e0*/  CS2R R6, SRZ ;  /* 0x0000000000067805 */ /* 0x000fca000001ff00 */
[----:B0-----:R0:W-:Y:S01]  /*57f0*/  STG.E.128 desc[UR36][R16.64], R4 ;  /* 0x0000000410007986 */ /* 0x0011e2000c101d24 */
[----:B------:R-:W-:Y:S05]  /*5800*/  BRA `(.L_x_13126) ;  /* 0x0000000800687947 */ /* 0x000fea0003800000 */
.L_x_13134:
        /* <DEDUP_REMOVED lines=21> */
.L_x_13139:
[----:B------:R-:W-:Y:S05]  /*5960*/  BSYNC B0 ;  /* 0x0000000000007941 */ /* 0x000fea0003800000 */
.L_x_13138:
[----:B------:R-:W-:-:S05]  /*5970*/  LOP3.LUT R3, R0, R3, RZ, 0xfc, !PT ;  /* 0x0000000300037212 */ /* 0x000fca00078efcff */
[----:B------:R0:W-:Y:S01]  /*5980*/  STG.E.U8 desc[UR36][R16.64], R3 ;  /* 0x0000000310007986 */ /* 0x0001e2000c101124 */
[----:B------:R-:W-:Y:S05]  /*5990*/  BRA `(.L_x_13126) ;  /* 0x0000000800047947 */ /* 0x000fea0003800000 */
.L_x_13137:
        /* <DEDUP_REMOVED lines=13> */
.L_x_13141:
[----:B------:R-:W-:Y:S01]  /*5a70*/  IMAD.MOV.U32 R0, RZ, RZ, 0x7f ;  /* 0x0000007fff007424 */ /* 0x000fe200078e00ff */
[----:B------:R-:W-:-:S04]  /*5a80*/  ISETP.GT.U32.AND P0, PT, R2, 0x7f800000, PT ;  /* 0x7f8000000200780c */ /* 0x000fc80003f04070 */
[----:B------:R-:W-:-:S09]  /*5a90*/  SEL R0, R0, 0x7c, P0 ;  /* 0x0000007c00007807 */ /* 0x000fd20000000000 */
.L_x_13142:
[----:B------:R-:W-:Y:S05]  /*5aa0*/  BSYNC B0 ;  /* 0x0000000000007941 */ /* 0x000fea0003800000 */
.L_x_13140:
[----:B------:R-:W-:-:S04]  /*5ab0*/  LOP3.LUT R2, R5, 0x80000000, RZ, 0xc0, !PT ;  /* 0x8000000005027812 */ /* 0x000fc800078ec0ff */
[----:B------:R-:W-:-:S04]  /*5ac0*/  SHF.R.U32.HI R3, RZ, 0x18, R2 ;  /* 0x00000018ff037819 */ /* 0x000fc80000011602 */
[----:B------:R-:W-:-:S05]  /*5ad0*/  LOP3.LUT R3, R0, R3, RZ, 0xfc, !PT ;  /* 0x0000000300037212 */ /* 0x000fca00078efcff */
[----:B------:R0:W-:Y:S01]  /*5ae0*/  STG.E.U8 desc[UR36][R16.64], R3 ;  /* 0x0000000310007986 */ /* 0x0001e2000c101124 */
[----:B------:R-:W-:Y:S05]  /*5af0*/  BRA `(.L_x_13126) ;  /* 0x0000000400ac7947 */ /* 0x000fea0003800000 */
.L_x_13136:
[----:B------:R-:W0:Y:S02]  /*5b00*/  I2F.S16 R0, R5 ;  /* 0x0000000500007306 */ /* 0x000e240000101400 */
[----:B0-----:R-:W-:-:S05]  /*5b10*/  F2FP.BF16.F32.PACK_AB R0, RZ, R0 ;  /* 0x00000000ff00723e */ /* 0x001fca00000010ff */
[----:B------:R0:W-:Y:S01]  /*5b20*/  STG.E.U16 desc[UR36][R16.64], R0 ;  /* 0x0000000010007986 */ /* 0x0001e2000c101524 */
[----:B------:R-:W-:Y:S05]  /*5b30*/  BRA `(.L_x_13126) ;  /* 0x00000004009c7947 */ /* 0x000fea0003800000 */
.L_x_13133:
        /* <DEDUP_REMOVED lines=10> */
.L_x_13145:
        /* <DEDUP_REMOVED lines=17> */
.L_x_13148:
[----:B------:R-:W-:-:S04]  /*5cf0*/  LOP3.LUT R2, R5, 0x80000000, RZ, 0xc0, !PT ;  /* 0x8000000005027812 */ /* 0x000fc800078ec0ff */
[----:B------:R-:W-:-:S04]  /*5d00*/  SHF.R.U32.HI R3, RZ, 0x18, R2 ;  /* 0x00000018ff037819 */ /* 0x000fc80000011602 */
[----:B------:R-:W-:-:S04]  /*5d10*/  LOP3.LUT R0, R0, R3, RZ, 0xfc, !PT ;  /* 0x0000000300007212 */ /* 0x000fc800078efcff */
[----:B------:R-:W-:-:S07]  /*5d20*/  PRMT R8, R0, 0x7610, R8 ;  /* 0x0000761000087816 */ /* 0x000fce0000000008 */
.L_x_13147:
[----:B------:R-:W-:Y:S05]  /*5d30*/  BSYNC B0 ;  /* 0x0000000000007941 */ /* 0x000fea0003800000 */
.L_x_13146:
[----:B------:R3:W-:Y:S01]  /*5d40*/  STG.E.U8 desc[UR36][R16.64], R8 ;  /* 0x0000000810007986 */ /* 0x0007e2000c101124 */
[----:B------:R-:W-:Y:S05]  /*5d50*/  BRA `(.L_x_13126) ;  /* 0x0000000400147947 */ /* 0x000fea0003800000 */
.L_x_13144:
        /* <DEDUP_REMOVED lines=17> */
.L_x_13151:
[----:B------:R-:W-:-:S04]  /*5e70*/  LOP3.LUT R2, R5, 0x80000000, RZ, 0xc0, !PT ;  /* 0x8000000005027812 */ /* 0x000fc800078ec0ff */
[----:B------:R-:W-:-:S04]  /*5e80*/  SHF.R.U32.HI R3, RZ, 0x18, R2 ;  /* 0x00000018ff037819 */ /* 0x000fc80000011602 */
[----:B------:R-:W-:-:S04]  /*5e90*/  LOP3.LUT R0, R0, R3, RZ, 0xfc, !PT ;  /* 0x0000000300007212 */ /* 0x000fc800078efcff */
[----:B------:R-:W-:-:S07]  /*5ea0*/  PRMT R8, R0, 0x7610, R8 ;  /* 0x0000761000087816 */ /* 0x000fce0000000008 */
.L_x_13150:
[----:B------:R-:W-:Y:S05]  /*5eb0*/  BSYNC B0 ;  /* 0x0000000000007941 */ /* 0x000fea0003800000 */
.L_x_13149:
[----:B------:R0:W-:Y:S01]  /*5ec0*/  STG.E.U8 desc[UR36][R16.64], R8 ;  /* 0x0000000810007986 */ /* 0x0001e2000c101124 */
[----:B------:R-:W-:Y:S05]  /*5ed0*/  BRA `(.L_x_13126) ;  /* 0x0000000000b47947 */ /* 0x000fea0003800000 */
.L_x_13143:
        /* <DEDUP_REMOVED lines=22> */
.L_x_13125:
        /* <DEDUP_REMOVED lines=16> */
.L_x_13154:
[----:B------:R-:W-:Y:S05]  /*6140*/  BRA `(.L_x_13126) ;  /* 0x0000000000187947 */ /* 0x000fea0003800000 */
.L_x_13153:
[----:B------:R-:W-:-:S04]  /*6150*/  PRMT R2, R5, 0x9910, RZ ;  /* 0x0000991005027816 */ /* 0x000fc800000000ff */
[----:B------:R-:W-:-:S05]  /*6160*/  SHF.R.S32.HI R3, RZ, 0x1f, R2 ;  /* 0x0000001fff037819 */ /* 0x000fca0000011402 */
[----:B------:R2:W-:Y:S01]  /*6170*/  STG.E.64 desc[UR36][R16.64], R2 ;  /* 0x0000000210007986 */ /* 0x0005e2000c101b24 */
[----:B------:R-:W-:Y:S05]  /*6180*/  BRA `(.L_x_13126) ;  /* 0x0000000000087947 */ /* 0x000fea0003800000 */
.L_x_13152:
[----:B------:R-:W-:-:S05]  /*6190*/  PRMT R3, R5, 0x9910, RZ ;  /* 0x0000991005037816 */ /* 0x000fca00000000ff */
[----:B------:R0:W-:Y:S02]  /*61a0*/  STG.E desc[UR36][R16.64], R3 ;  /* 0x0000000310007986 */ /* 0x0001e4000c101924 */
.L_x_13126:
[----:B------:R-:W-:-:S07]  /*61b0*/  VIADD R19, R19, 0x80 ;  /* 0x0000008013137836 */ /* 0x000fce0000000000 */
.L_x_13086:
[----:B------:R-:W-:Y:S05]  /*61c0*/  BSYNC B6 ;  /* 0x0000000000067941 */ /* 0x000fea0003800000 */
.L_x_13085:
        /* <DEDUP_REMOVED lines=307> */
.L_x_13157:
        /* <DEDUP_REMOVED lines=20> */
.L_x_13161:
[----:B------:R0:W5:Y:S01]  /*7640*/  LDG.E.U8 R0, desc[UR36][R2.64] ;  /* 0x0000002402007981 */ /* 0x000162000c1e1100 */
[----:B------:R-:W-:Y:S05]  /*7650*/  BRA `(.L_x_13163) ;  /* 0x0000000c00547947 */ /* 0x000fea0003800000 */
.L_x_13160:
        /* <DEDUP_REMOVED lines=8> */
.L_x_13165:
[----:B------:R0:W5:Y:S01]  /*76e0*/  LDG.E.U16 R0, desc[UR36][R2.64] ;  /* 0x0000002402007981 */ /* 0x000162000c1e1500 */
[----:B------:R-:W-:Y:S05]  /*76f0*/  BRA `(.L_x_13163) ;  /* 0x0000000c002c7947 */ /* 0x000fea0003800000 */
.L_x_13164:
[----:B------:R0:W5:Y:S01]  /*7700*/  LDG.E.U16 R0, desc[UR36][R2.64] ;  /* 0x0000002402007981 */ /* 0x000162000c1e1500 */
[----:B------:R-:W-:Y:S05]  /*7710*/  BRA `(.L_x_13163) ;  /* 0x0000000c00247947 */ /* 0x000fea0003800000 */
.L_x_13159:
        /* <DEDUP_REMOVED lines=9> */
.L_x_13167:
[----:B------:R-:W2:Y:S02]  /*77b0*/  LDG.E.U16 R4, desc[UR36][R2.64] ;  /* 0x0000002402047981 */ /* 0x000ea4000c1e1500 */
[----:B--2---:R-:W-:-:S06]  /*77c0*/  HADD2.F32 R4, -RZ, R4.H0_H0 ;  /* 0x20000004ff047230 */ /* 0x004fcc0000004100 */
[----:B------:R-:W0:Y:S02]  /*77d0*/  F2I.FTZ.TRUNC.NTZ R4, R4 ;  /* 0x0000000400047305 */ /* 0x000e24000021f100 */
[----:B0-----:R-:W-:Y:S01]  /*77e0*/  PRMT R0, R4, 0x7610, R0 ;  /* 0x0000761004007816 */ /* 0x001fe20000000000 */
[----:B------:R-:W-:Y:S06]  /*77f0*/  BRA `(.L_x_13163) ;  /* 0x0000000800ec7947 */ /* 0x000fec0003800000 */
.L_x_13166:
        /* <DEDUP_REMOVED lines=9> */
.L_x_13169:
[----:B------:R-:W2:Y:S02]  /*7890*/  LDG.E.U16 R2, desc[UR36][R2.64] ;  /* 0x0000002402027981 */ /* 0x000ea4000c1e1500 */
[----:B--2---:R-:W-:-:S06]  /*78a0*/  HADD2.F32 R4, -RZ, R2.H0_H0 ;  /* 0x20000002ff047230 */ /* 0x004fcc0000004100 */
[----:B------:R-:W0:Y:S02]  /*78b0*/  F2I.FTZ.TRUNC.NTZ R4, R4 ;  /* 0x0000000400047305 */ /* 0x000e24000021f100 */
[----:B0-----:R-:W-:Y:S01]  /*78c0*/  PRMT R0, R4, 0x7610, R0 ;  /* 0x0000761004007816 */ /* 0x001fe20000000000 */
[----:B------:R-:W-:Y:S06]  /*78d0*/  BRA `(.L_x_13163) ;  /* 0x0000000800b47947 */ /* 0x000fec0003800000 */
.L_x_13168:
[----:B------:R-:W2:Y:S02]  /*78e0*/  LDG.E.64 R2, desc[UR36][R2.64] ;  /* 0x0000002402027981 */ /* 0x000ea4000c1e1b00 */
[----:B--2---:R0:W1:Y:S01]  /*78f0*/  F2I.F64.TRUNC R0, R2 ;  /* 0x0000000200007311 */ /* 0x004062000030d100 */
[----:B------:R-:W-:Y:S05]  /*7900*/  BRA `(.L_x_13163) ;  /* 0x0000000800a87947 */ /* 0x000fea0003800000 */
.L_x_13158:
        /* <DEDUP_REMOVED lines=12> */
.L_x_13172:
[----:B------:R-:W2:Y:S02]  /*79d0*/  LDG.E.64 R2, desc[UR36][R2.64] ;  /* 0x0000002402027981 */ /* 0x000ea4000c1e1b00 */
[----:B--2---:R3:W4:Y:S01]  /*79e0*/  F2I.F64.TRUNC R0, R2 ;  /* 0x0000000200007311 */ /* 0x004722000030d100 */
[----:B------:R-:W-:Y:S05]  /*79f0*/  BRA `(.L_x_13163) ;  /* 0x00000008006c7947 */ /* 0x000fea0003800000 */
.L_x_13171:
        /* <DEDUP_REMOVED lines=28> */
.L_x_13174:
        /* <DEDUP_REMOVED lines=15> */
.L_x_13173:
[----:B------:R-:W2:Y:S02]  /*7cb0*/  LDG.E.U16 R4, desc[UR36][R2.64] ;  /* 0x0000002402047981 */ /* 0x000ea4000c1e1500 */
[----:B--2---:R-:W-:-:S06]  /*7cc0*/  IMAD.U32 R4, R4, 0x10000, RZ ;  /* 0x0001000004047824 */ /* 0x004fcc00078e00ff */
[----:B------:R-:W0:Y:S02]  /*7cd0*/  F2I.FTZ.TRUNC.NTZ R4, R4 ;  /* 0x0000000400047305 */ /* 0x000e24000021f100 */
[----:B0-----:R-:W-:Y:S01]  /*7ce0*/  PRMT R0, R4, 0x7610, R0 ;  /* 0x0000761004007816 */ /* 0x001fe20000000000 */
[----:B------:R-:W-:Y:S06]  /*7cf0*/  BRA `(.L_x_13163) ;  /* 0x0000000400ac7947 */ /* 0x000fec0003800000 */
.L_x_13170:
        /* <DEDUP_REMOVED lines=10> */
.L_x_13177:
        /* <DEDUP_REMOVED lines=21> */
.L_x_13181:
[----:B------:R-:W-:Y:S05]  /*7ef0*/  BSYNC B1 ;  /* 0x0000000000017941 */ /* 0x000fea0003800000 */
.L_x_13180:
[----:B------:R-:W-:Y:S01]  /*7f00*/  IMAD.SHL.U32 R2, R2, 0x100000, RZ ;  /* 0x0010000002027824 */ /* 0x000fe200078e00ff */
[----:B------:R-:W-:-:S04]  /*7f10*/  LEA R3, R0, 0x3b800000, 0x17 ;  /* 0x3b80000000037811 */ /* 0x000fc800078eb8ff */
[----:B------:R-:W-:-:S07]  /*7f20*/  LOP3.LUT R4, R3, R2, R4, 0xfe, !PT ;  /* 0x0000000203047212 */ /* 0x000fce00078efe04 */
.L_x_13179:
[----:B------:R-:W-:Y:S05]  /*7f30*/  BSYNC B0 ;  /* 0x0000000000007941 */ /* 0x000fea0003800000 */
.L_x_13178:
[----:B------:R-:W0:Y:S02]  /*7f40*/  F2I.FTZ.TRUNC.NTZ R4, R4 ;  /* 0x0000000400047305 */ /* 0x000e24000021f100 */
[----:B0-----:R-:W-:Y:S01]  /*7f50*/  PRMT R0, R4, 0x7610, R0 ;  /* 0x0000761004007816 */ /* 0x001fe20000000000 */
[----:B------:R-:W-:Y:S06]  /*7f60*/  BRA `(.L_x_13163) ;  /* 0x0000000400107947 */ /* 0x000fec0003800000 */
.L_x_13176:
        /* <DEDUP_REMOVED lines=21> */
.L_x_13185:
[----:B------:R-:W-:Y:S05]  /*80c0*/  BSYNC B1 ;  /* 0x0000000000017941 */ /* 0x000fea0003800000 */
.L_x_13184:
[----:B------:R-:W-:Y:S01]  /*80d0*/  IMAD.SHL.U32 R2, R2, 0x200000, RZ ;  /* 0x0020000002027824 */ /* 0x000fe200078e00ff */
[----:B------:R-:W-:-:S04]  /*80e0*/  LEA R3, R0, 0x37800000, 0x17 ;  /* 0x3780000000037811 */ /* 0x000fc800078eb8ff */
[----:B------:R-:W-:-:S07]  /*80f0*/  LOP3.LUT R4, R3, R2, R4, 0xfe, !PT ;  /* 0x0000000203047212 */ /* 0x000fce00078efe04 */
.L_x_13183:
[----:B------:R-:W-:Y:S05]  /*8100*/  BSYNC B0 ;  /* 0x0000000000007941 */ /* 0x000fea0003800000 */
.L_x_13182:
[----:B------:R-:W0:Y:S02]  /*8110*/  F2I.FTZ.TRUNC.NTZ R4, R4 ;  /* 0x0000000400047305 */ /* 0x000e24000021f100 */
[----:B0-----:R-:W-:Y:S01]  /*8120*/  PRMT R0, R4, 0x7610, R0 ;  /* 0x0000761004007816 */ /* 0x001fe20000000000 */
[----:B------:R-:W-:Y:S06]  /*8130*/  BRA `(.L_x_13163) ;  /* 0x00000000009c7947 */ /* 0x000fec0003800000 */
.L_x_13175:
        /* <DEDUP_REMOVED lines=14> */
.L_x_13189:
[----:B------:R-:W-:Y:S05]  /*8220*/  BSYNC B0 ;  /* 0x0000000000007941 */ /* 0x000fea0003800000 */
.L_x_13188:
[----:B------:R-:W0:Y:S02]  /*8230*/  F2I.FTZ.TRUNC.NTZ R4, R4 ;  /* 0x0000000400047305 */ /* 0x000e24000021f100 */
[----:B0-----:R-:W-:Y:S01]  /*8240*/  PRMT R0, R4, 0x7610, R0 ;  /* 0x0000761004007816 */ /* 0x001fe20000000000 */
[----:B------:R-:W-:Y:S06]  /*8250*/  BRA `(.L_x_13163) ;  /* 0x0000000000547947 */ /* 0x000fec0003800000 */
.L_x_13162:
        /* <DEDUP_REMOVED lines=16> */
.L_x_13190:
[----:B------:R-:W-:Y:S01]  /*8360*/  PRMT R0, RZ, 0x7610, R0 ;  /* 0x00007610ff007816 */ /* 0x000fe20000000000 */
[----:B------:R-:W-:Y:S06]  /*8370*/  BRA `(.L_x_13163) ;  /* 0x00000000000c7947 */ /* 0x000fec0003800000 */
.L_x_13187:
[----:B------:R1:W5:Y:S01]  /*8380*/  LDG.E.U16 R0, desc[UR36][R2.64] ;  /* 0x0000002402007981 */ /* 0x000362000c1e1500 */
[----:B------:R-:W-:Y:S05]  /*8390*/  BRA `(.L_x_13163) ;  /* 0x0000000000047947 */ /* 0x000fea0003800000 */
.L_x_13186:
[----:B------:R2:W5:Y:S02]  /*83a0*/  LDG.E.U16 R0, desc[UR36][R2.64] ;  /* 0x0000002402007981 */ /* 0x000564000c1e1500 */
.L_x_13163:
        /* <DEDUP_REMOVED lines=16> */
.L_x_13194:
[----:B------:R3:W-:Y:S01]  /*84b0*/  STG.E.U8 desc[UR36][R16.64], R5 ;  /* 0x0000000510007986 */ /* 0x0007e2000c101124 */
[----:B------:R-:W-:Y:S05]  /*84c0*/  BRA `(.L_x_13196) ;  /* 0x0000000c00647947 */ /* 0x000fea0003800000 */
.L_x_13193:
        /* <DEDUP_REMOVED lines=10> */
.L_x_13198:
[----:B------:R-:W-:-:S05]  /*8570*/  PRMT R3, R5, 0x9910, RZ ;  /* 0x0000991005037816 */ /* 0x000fca00000000ff */
[----:B------:R2:W-:Y:S01]  /*8580*/  STG.E desc[UR36][R16.64], R3 ;  /* 0x0000000310007986 */ /* 0x0005e2000c101924 */
[----:B------:R-:W-:Y:S05]  /*8590*/  BRA `(.L_x_13196) ;  /* 0x0000000c00307947 */ /* 0x000fea0003800000 */
.L_x_13197:
[----:B------:R0:W-:Y:S01]  /*85a0*/  STG.E.U16 desc[UR36][R16.64], R5 ;  /* 0x0000000510007986 */ /* 0x0001e2000c101524 */
[----:B------:R-:W-:Y:S05]  /*85b0*/  BRA `(.L_x_13196) ;  /* 0x0000000c00287947 */ /* 0x000fea0003800000 */
.L_x_13192:
        /* <DEDUP_REMOVED lines=9> */
.L_x_13200:
[----:B------:R-:W0:Y:S02]  /*8650*/  I2F.S16 R0, R5 ;  /* 0x0000000500007306 */ /* 0x000e240000101400 */
[----:B0-----:R-:W-:-:S05]  /*8660*/  F2FP.F16.F32.PACK_AB R0, RZ, R0 ;  /* 0x00000000ff00723e */ /* 0x001fca00000000ff */
[----:B------:R0:W-:Y:S01]  /*8670*/  STG.E.U16 desc[UR36][R16.64], R0 ;  /* 0x0000000010007986 */ /* 0x0001e2000c101524 */
[----:B------:R-:W-:Y:S05]  /*8680*/  BRA `(.L_x_13196) ;  /* 0x0000000800f47947 */ /* 0x000fea0003800000 */
.L_x_13199:
        /* <DEDUP_REMOVED lines=10> */
.L_x_13202:
[----:B------:R-:W0:Y:S02]  /*8730*/  I2F.S16 R5, R5 ;  /* 0x0000000500057306 */ /* 0x000e240000101400 */
[----:B0-----:R-:W-:-:S04]  /*8740*/  F2FP.F16.F32.PACK_AB R3, RZ, R5 ;  /* 0x00000005ff03723e */ /* 0x001fc800000000ff */
[----:B------:R-:W-:-:S05]  /*8750*/  PRMT R3, R3, 0x5410, RZ ;  /* 0x0000541003037816 */ /* 0x000fca00000000ff */
[----:B------:R0:W-:Y:S01]  /*8760*/  STG.E desc[UR36][R16.64], R3 ;  /* 0x0000000310007986 */ /* 0x0001e2000c101924 */
[----:B------:R-:W-:Y:S05]  /*8770*/  BRA `(.L_x_13196) ;  /* 0x0000000800b87947 */ /* 0x000fea0003800000 */
.L_x_13201:
[----:B------:R-:W0:Y:S02]  /*8780*/  I2F.F64.S16 R2, R5 ;  /* 0x0000000500027312 */ /* 0x000e240000101c00 */
[----:B0-----:R0:W-:Y:S01]  /*8790*/  STG.E.64 desc[UR36][R16.64], R2 ;  /* 0x0000000210007986 */ /* 0x0011e2000c101b24 */
[----:B------:R-:W-:Y:S05]  /*87a0*/  BRA `(.L_x_13196) ;  /* 0x0000000800ac7947 */ /* 0x000fea0003800000 */
.L_x_13191:
        /* <DEDUP_REMOVED lines=13> */
.L_x_13205:
[----:B------:R-:W0:Y:S01]  /*8880*/  I2F.F64.S16 R4, R5 ;  /* 0x0000000500047312 */ /* 0x000e220000101c00 */
[----:B------:R-:W-:-:S05]  /*8890*/  CS2R R6, SRZ ;  /* 0x0000000000067805 */ /* 0x000fca000001ff00 */
[----:B0-----:R0:W-:Y:S01]  /*88a0*/  STG.E.128 desc[UR36][R16.64], R4 ;  /* 0x0000000410007986 */ /* 0x0011e2000c101d24 */
[----:B------:R-:W-:Y:S05]  /*88b0*/  BRA `(.L_x_13196) ;  /* 0x0000000800687947 */ /* 0x000fea0003800000 */
.L_x_13204:
        /* <DEDUP_REMOVED lines=21> */
.L_x_13209:
[----:B------:R-:W-:Y:S05]  /*8a10*/  BSYNC B0 ;  /* 0x0000000000007941 */ /* 0x000fea0003800000 */
.L_x_13208:
[----:B------:R-:W-:-:S05]  /*8a20*/  LOP3.LUT R3, R0, R3, RZ, 0xfc, !PT ;  /* 0x0000000300037212 */ /* 0x000fca00078efcff */
[----:B------:R0:W-:Y:S01]  /*8a30*/  STG.E.U8 desc[UR36][R16.64], R3 ;  /* 0x0000000310007986 */ /* 0x0001e2000c101124 */
[----:B------:R-:W-:Y:S05]  /*8a40*/  BRA `(.L_x_13196) ;  /* 0x0000000800047947 */ /* 0x000fea0003800000 */
.L_x_13207:
        /* <DEDUP_REMOVED lines=13> */
.L_x_13211:
[----:B------:R-:W-:Y:S01]  /*8b20*/  IMAD.MOV.U32 R0, RZ, RZ, 0x7f ;  /* 0x0000007fff007424 */ /* 0x000fe200078e00ff */
[----:B------:R-:W-:-:S04]  /*8b30*/  ISETP.GT.U32.AND P0, PT, R2, 0x7f800000, PT ;  /* 0x7f8000000200780c */ /* 0x000fc80003f04070 */
[----:B------:R-:W-:-:S09]  /*8b40*/  SEL R0, R0, 0x7c, P0 ;  /* 0x0000007c00007807 */ /* 0x000fd20000000000 */
.L_x_13212:
[----:B------:R-:W-:Y:S05]  /*8b50*/  BSYNC B0 ;  /* 0x0000000000007941 */ /* 0x000fea0003800000 */
.L_x_13210:
[----:B------:R-:W-:-:S04]  /*8b60*/  LOP3.LUT R2, R5, 0x80000000, RZ, 0xc0, !PT ;  /* 0x8000000005027812 */ /* 0x000fc800078ec0ff */
[----:B------:R-:W-:-:S04]  /*8b70*/  SHF.R.U32.HI R3, RZ, 0x18, R2 ;  /* 0x00000018ff037819 */ /* 0x000fc80000011602 */
[----:B------:R-:W-:-:S05]  /*8b80*/  LOP3.LUT R3, R0, R3, RZ, 0xfc, !PT ;  /* 0x0000000300037212 */ /* 0x000fca00078efcff */
[----:B------:R0:W-:Y:S01]  /*8b90*/  STG.E.U8 desc[UR36][R16.64], R3 ;  /* 0x0000000310007986 */ /* 0x0001e2000c101124 */
[----:B------:R-:W-:Y:S05]  /*8ba0*/  BRA `(.L_x_13196) ;  /* 0x0000000400ac7947 */ /* 0x000fea0003800000 */
.L_x_13206:
[----:B------:R-:W0:Y:S02]  /*8bb0*/  I2F.S16 R0, R5 ;  /* 0x0000000500007306 */ /* 0x000e240000101400 */
[----:B0-----:R-:W-:-:S05]  /*8bc0*/  F2FP.BF16.F32.PACK_AB R0, RZ, R0 ;  /* 0x00000000ff00723e */ /* 0x001fca00000010ff */
[----:B------:R0:W-:Y:S01]  /*8bd0*/  STG.E.U16 desc[UR36][R16.64], R0 ;  /* 0x0000000010007986 */ /* 0x0001e2000c101524 */
[----:B------:R-:W-:Y:S05]  /*8be0*/  BRA `(.L_x_13196) ;  /* 0x00000004009c7947 */ /* 0x000fea0003800000 */
.L_x_13203:
        /* <DEDUP_REMOVED lines=10> */
.L_x_13215:
        /* <DEDUP_REMOVED lines=17> */
.L_x_13218:
[----:B------:R-:W-:-:S04]  /*8da0*/  LOP3.LUT R2, R5, 0x80000000, RZ, 0xc0, !PT ;  /* 0x8000000005027812 */ /* 0x000fc800078ec0ff */
[----:B------:R-:W-:-:S04]  /*8db0*/  SHF.R.U32.HI R3, RZ, 0x18, R2 ;  /* 0x00000018ff037819 */ /* 0x000fc80000011602 */
[----:B------:R-:W-:-:S04]  /*8dc0*/  LOP3.LUT R0, R0, R3, RZ, 0xfc, !PT ;  /* 0x0000000300007212 */ /* 0x000fc800078efcff */
[----:B------:R-:W-:-:S07]  /*8dd0*/  PRMT R8, R0, 0x7610, R8 ;  /* 0x0000761000087816 */ /* 0x000fce0000000008 */
.L_x_13217:
[----:B------:R-:W-:Y:S05]  /*8de0*/  BSYNC B0 ;  /* 0x0000000000007941 */ /* 0x000fea0003800000 */
.L_x_13216:
[----:B------:R0:W-:Y:S01]  /*8df0*/  STG.E.U8 desc[UR36][R16.64], R8 ;  /* 0x0000000810007986 */ /* 0x0001e2000c101124 */
[----:B------:R-:W-:Y:S05]  /*8e00*/  BRA `(.L_x_13196) ;  /* 0x0000000400147947 */ /* 0x000fea0003800000 */
.L_x_13214:
        /* <DEDUP_REMOVED lines=17> */
.L_x_13221:
[----:B------:R-:W-:-:S04]  /*8f20*/  LOP3.LUT R2, R5, 0x80000000, RZ, 0xc0, !PT ;  /* 0x8000000005027812 */ /* 0x000fc800078ec0ff */
[----:B------:R-:W-:-:S04]  /*8f30*/  SHF.R.U32.HI R3, RZ, 0x18, R2 ;  /* 0x00000018ff037819 */ /* 0x000fc80000011602 */
[----:B------:R-:W-:-:S04]  /*8f40*/  LOP3.LUT R0, R0, R3, RZ, 0xfc, !PT ;  /* 0x0000000300007212 */ /* 0x000fc800078efcff */
[----:B------:R-:W-:-:S07]  /*8f50*/  PRMT R8, R0, 0x7610, R8 ;  /* 0x0000761000087816 */ /* 0x000fce0000000008 */
.L_x_13220:
[----:B------:R-:W-:Y:S05]  /*8f60*/  BSYNC B0 ;  /* 0x0000000000007941 */ /* 0x000fea0003800000 */
.L_x_13219:
[----:B------:R0:W-:Y:S01]  /*8f70*/  STG.E.U8 desc[UR36][R16.64], R8 ;  /* 0x0000000810007986 */ /* 0x0001e2000c101124 */
[----:B------:R-:W-:Y:S05]  /*8f80*/  BRA `(.L_x_13196) ;  /* 0x0000000000b47947 */ /* 0x000fea0003800000 */
.L_x_13213:
        /* <DEDUP_REMOVED lines=22> */
.L_x_13195:
        /* <DEDUP_REMOVED lines=16> */
.L_x_13224:
[----:B------:R-:W-:Y:S05]  /*91f0*/  BRA `(.L_x_13196) ;  /* 0x0000000000187947 */ /* 0x000fea0003800000 */
.L_x_13223:
[----:B------:R-:W-:-:S04]  /*9200*/  PRMT R2, R5, 0x9910, RZ ;  /* 0x0000991005027816 */ /* 0x000fc800000000ff */
[----:B------:R-:W-:-:S05]  /*9210*/  SHF.R.S32.HI R3, RZ, 0x1f, R2 ;  /* 0x0000001fff037819 */ /* 0x000fca0000011402 */
[----:B------:R0:W-:Y:S01]  /*9220*/  STG.E.64 desc[UR36][R16.64], R2 ;  /* 0x0000000210007986 */ /* 0x0001e2000c101b24 */
[----:B------:R-:W-:Y:S05]  /*9230*/  BRA `(.L_x_13196) ;  /* 0x0000000000087947 */ /* 0x000fea0003800000 */
.L_x_13222:
[----:B------:R-:W-:-:S05]  /*9240*/  PRMT R3, R5, 0x9910, RZ ;  /* 0x0000991005037816 */ /* 0x000fca00000000ff */
[----:B------:R0:W-:Y:S02]  /*9250*/  STG.E desc[UR36][R16.64], R3 ;  /* 0x0000000310007986 */ /* 0x0001e4000c101924 */
.L_x_13196:
[----:B------:R-:W-:-:S07]  /*9260*/  VIADD R19, R19, 0x80 ;  /* 0x0000008013137836 */ /* 0x000fce0000000000 */
.L_x_13156:
[----:B------:R-:W-:Y:S05]  /*9270*/  BSYNC B6 ;  /* 0x0000000000067941 */ /* 0x000fea0003800000 */
.L_x_13155:
        /* <DEDUP_REMOVED lines=306> */
.L_x_13225:
        /* <DEDUP_REMOVED lines=20> */
.L_x_13229:
[----:B------:R4:W5:Y:S01]  /*a6e0*/  LDG.E.U8 R0, desc[UR36][R2.64] ;  /* 0x0000002402007981 */ /* 0x000962000c1e1100 */
[----:B------:R-:W-:Y:S05]  /*a6f0*/  BRA `(.L_x_13231) ;  /* 0x0000000c00547947 */ /* 0x000fea0003800000 */
.L_x_13228:
        /* <DEDUP_REMOVED lines=8> */
.L_x_13233:
[----:B------:R2:W5:Y:S01]  /*a780*/  LDG.E.U16 R0, desc[UR36][R2.64] ;  /* 0x0000002402007981 */ /* 0x000562000c1e1500 */
[----:B------:R-:W-:Y:S05]  /*a790*/  BRA `(.L_x_13231) ;  /* 0x0000000c002c7947 */ /* 0x000fea0003800000 */
.L_x_13232:
[----:B------:R0:W5:Y:S01]  /*a7a0*/  LDG.E.U16 R0, desc[UR36][R2.64] ;  /* 0x0000002402007981 */ /* 0x000162000c1e1500 */
[----:B------:R-:W-:Y:S05]  /*a7b0*/  BRA `(.L_x_13231) ;  /* 0x0000000c00247947 */ /* 0x000fea0003800000 */
.L_x_13227:
        /* <DEDUP_REMOVED lines=9> */
.L_x_13235:
[----:B------:R-:W2:Y:S02]  /*a850*/  LDG.E.U16 R4, desc[UR36][R2.64] ;  /* 0x0000002402047981 */ /* 0x000ea4000c1e1500 */
[----:B--2---:R-:W-:-:S06]  /*a860*/  HADD2.F32 R4, -RZ, R4.H0_H0 ;  /* 0x20000004ff047230 */ /* 0x004fcc0000004100 */
[----:B------:R-:W0:Y:S02]  /*a870*/  F2I.FTZ.TRUNC.NTZ R4, R4 ;  /* 0x0000000400047305 */ /* 0x000e24000021f100 */
[----:B0-----:R-:W-:Y:S01]  /*a880*/  PRMT R0, R4, 0x7610, R0 ;  /* 0x0000761004007816 */ /* 0x001fe20000000000 */
[----:B------:R-:W-:Y:S06]  /*a890*/  BRA `(.L_x_13231) ;  /* 0x0000000800ec7947 */ /* 0x000fec0003800000 */
.L_x_13234:
        /* <DEDUP_REMOVED lines=9> */
.L_x_13237:
[----:B------:R-:W2:Y:S02]  /*a930*/  LDG.E.U16 R2, desc[UR36][R2.64] ;  /* 0x0000002402027981 */ /* 0x000ea4000c1e1500 */
[----:B--2---:R-:W-:-:S06]  /*a940*/  HADD2.F32 R4, -RZ, R2.H0_H0 ;  /* 0x20000002ff047230 */ /* 0x004fcc0000004100 */
[----:B------:R-:W0:Y:S02]  /*a950*/  F2I.FTZ.TRUNC.NTZ R4, R4 ;  /* 0x0000000400047305 */ /* 0x000e24000021f100 */
[----:B0-----:R-:W-:Y:S01]  /*a960*/  PRMT R0, R4, 0x7610, R0 ;  /* 0x0000761004007816 */ /* 0x001fe20000000000 */
[----:B------:R-:W-:Y:S06]  /*a970*/  BRA `(.L_x_13231) ;  /* 0x0000000800b47947 */ /* 0x000fec0003800000 */
.L_x_13236:
[----:B------:R-:W2:Y:S02]  /*a980*/  LDG.E.64 R2, desc[UR36][R2.64] ;  /* 0x0000002402027981 */ /* 0x000ea4000c1e1b00 */
[----:B--2---:R0:W1:Y:S01]  /*a990*/  F2I.F64.TRUNC R0, R2 ;  /* 0x0000000200007311 */ /* 0x004062000030d100 */
[----:B------:R-:W-:Y:S05]  /*a9a0*/  BRA `(.L_x_13231) ;  /* 0x0000000800a87947 */ /* 0x000fea0003800000 */
.L_x_13226:
        /* <DEDUP_REMOVED lines=12> */
.L_x_13240:
[----:B------:R-:W2:Y:S02]  /*aa70*/  LDG.E.64 R2, desc[UR36][R2.64] ;  /* 0x0000002402027981 */ /* 0x000ea4000c1e1b00 */
[----:B--2---:R0:W1:Y:S01]  /*aa80*/  F2I.F64.TRUNC R0, R2 ;  /* 0x0000000200007311 */ /* 0x004062000030d100 */
[----:B------:R-:W-:Y:S05]  /*aa90*/  BRA `(.L_x_13231) ;  /* 0x00000008006c7947 */ /* 0x000fea0003800000 */
.L_x_13239:
        /* <DEDUP_REMOVED lines=28> */
.L_x_13242:
        /* <DEDUP_REMOVED lines=15> */
.L_x_13241:
[----:B------:R-:W2:Y:S02]  /*ad50*/  LDG.E.U16 R4, desc[UR36][R2.64] ;  /* 0x0000002402047981 */ /* 0x000ea4000c1e1500 */
[----:B--2---:R-:W-:-:S06]  /*ad60*/  IMAD.U32 R4, R4, 0x10000, RZ ;  /* 0x0001000004047824 */ /* 0x004fcc00078e00ff */
[----:B------:R-:W0:Y:S02]  /*ad70*/  F2I.FTZ.TRUNC.NTZ R4, R4 ;  /* 0x0000000400047305 */ /* 0x000e24000021f100 */
[----:B0-----:R-:W-:Y:S01]  /*ad80*/  PRMT R0, R4, 0x7610, R0 ;  /* 0x0000761004007816 */ /* 0x001fe20000000000 */
[----:B------:R-:W-:Y:S06]  /*ad90*/  BRA `(.L_x_13231) ;  /* 0x0000000400ac7947 */ /* 0x000fec0003800000 */
.L_x_13238:
        /* <DEDUP_REMOVED lines=10> */
.L_x_13245:
        /* <DEDUP_REMOVED lines=21> */
.L_x_13249:
[----:B------:R-:W-:Y:S05]  /*af90*/  BSYNC B1 ;  /* 0x0000000000017941 */ /* 0x000fea0003800000 */
.L_x_13248:
[----:B------:R-:W-:Y:S01]  /*afa0*/  IMAD.SHL.U32 R2, R2, 0x100000, RZ ;  /* 0x0010000002027824 */ /* 0x000fe200078e00ff */
[----:B------:R-:W-:-:S04]  /*afb0*/  LEA R3, R0, 0x3b800000, 0x17 ;  /* 0x3b80000000037811 */ /* 0x000fc800078eb8ff */
[----:B------:R-:W-:-:S07]  /*afc0*/  LOP3.LUT R4, R3, R2, R4, 0xfe, !PT ;  /* 0x0000000203047212 */ /* 0x000fce00078efe04 */
.L_x_13247:
[----:B------:R-:W-:Y:S05]  /*afd0*/  BSYNC B0 ;  /* 0x0000000000007941 */ /* 0x000fea0003800000 */
.L_x_13246:
[----:B------:R-:W0:Y:S02]  /*afe0*/  F2I.FTZ.TRUNC.NTZ R4, R4 ;  /* 0x0000000400047305 */ /* 0x000e24000021f100 */
[----:B0-----:R-:W-:Y:S01]  /*aff0*/  PRMT R0, R4, 0x7610, R0 ;  /* 0x0000761004007816 */ /* 0x001fe20000000000 */
[----:B------:R-:W-:Y:S06]  /*b000*/  BRA `(.L_x_13231) ;  /* 0x0000000400107947 */ /* 0x000fec0003800000 */
.L_x_13244:
        /* <DEDUP_REMOVED lines=21> */
.L_x_13253:
[----:B------:R-:W-:Y:S05]  /*b160*/  BSYNC B1 ;  /* 0x0000000000017941 */ /* 0x000fea0003800000 */
.L_x_13252:
[----:B------:R-:W-:Y:S01]  /*b170*/  IMAD.SHL.U32 R2, R2, 0x200000, RZ ;  /* 0x0020000002027824 */ /* 0x000fe200078e00ff */
[----:B------:R-:W-:-:S04]  /*b180*/  LEA R3, R0, 0x37800000, 0x17 ;  /* 0x3780000000037811 */ /* 0x000fc800078eb8ff */
[----:B------:R-:W-:-:S07]  /*b190*/  LOP3.LUT R4, R3, R2, R4, 0xfe, !PT ;  /* 0x0000000203047212 */ /* 0x000fce00078efe04 */
.L_x_13251:
[----:B------:R-:W-:Y:S05]  /*b1a0*/  BSYNC B0 ;  /* 0x0000000000007941 */ /* 0x000fea0003800000 */
.L_x_13250:
[----:B------:R-:W0:Y:S02]  /*b1b0*/  F2I.FTZ.TRUNC.NTZ R4, R4 ;  /* 0x0000000400047305 */ /* 0x000e24000021f100 */
[----:B0-----:R-:W-:Y:S01]  /*b1c0*/  PRMT R0, R4, 0x7610, R0 ;  /* 0x0000761004007816 */ /* 0x001fe20000000000 */
[----:B------:R-:W-:Y:S06]  /*b1d0*/  BRA `(.L_x_13231) ;  /* 0x00000000009c7947 */ /* 0x000fec0003800000 */
.L_x_13243:
        /* <DEDUP_REMOVED lines=14> */
.L_x_13257:
[----:B------:R-:W-:Y:S05]  /*b2c0*/  BSYNC B0 ;  /* 0x0000000000007941 */ /* 0x000fea0003800000 */
.L_x_13256:
[----:B------:R-:W0:Y:S02]  /*b2d0*/  F2I.FTZ.TRUNC.NTZ R4, R4 ;  /* 0x0000000400047305 */ /* 0x000e24000021f100 */
[----:B0-----:R-:W-:Y:S01]  /*b2e0*/  PRMT R0, R4, 0x7610, R0 ;  /* 0x0000761004007816 */ /* 0x001fe20000000000 */
[----:B------:R-:W-:Y:S06]  /*b2f0*/  BRA `(.L_x_13231) ;  /* 0x0000000000547947 */ /* 0x000fec0003800000 */
.L_x_13230:
        /* <DEDUP_REMOVED lines=16> */
.L_x_13258:
[----:B------:R-:W-:Y:S01]  /*b400*/  PRMT R0, RZ, 0x7610, R0 ;  /* 0x00007610ff007816 */ /* 0x000fe20000000000 */
[----:B------:R-:W-:Y:S06]  /*b410*/  BRA `(.L_x_13231) ;  /* 0x00000000000c7947 */ /* 0x000fec0003800000 */
.L_x_13255:
[----:B------:R0:W5:Y:S01]  /*b420*/  LDG.E.U16 R0, desc[UR36][R2.64] ;  /* 0x0000002402007981 */ /* 0x000162000c1e1500 */
[----:B------:R-:W-:Y:S05]  /*b430*/  BRA `(.L_x_13231) ;  /* 0x0000000000047947 */ /* 0x000fea0003800000 */
.L_x_13254:
[----:B------:R0:W5:Y:S02]  /*b440*/  LDG.E.U16 R0, desc[UR36][R2.64] ;  /* 0x0000002402007981 */ /* 0x000164000c1e1500 */
.L_x_13231:
[----:B01234-:R-:W0:Y:S01]  /*b450*/  LDC.U8 R3, c[0x0][0x428] ;  /* 0x00010a00ff037b82 */ /* 0x01fe220000000000 */
[----:B-----5:R-:W-:-:S05]  /*b460*/  PRMT R0, R0, 0x9910, RZ ;  /* 0x0000991000007816 */ /* 0x020fca00000000ff */
        /* <DEDUP_REMOVED lines=14> */
.L_x_13262:
[----:B------:R-:W-:Y:S01]  /*b550*/  STG.E.U8 desc[UR36][R16.64], R5 ;  /* 0x0000000510007986 */ /* 0x000fe2000c101124 */
[----:B------:R-:W-:Y:S05]  /*b560*/  EXIT ;  /* 0x000000000000794d */ /* 0x000fea0003800000 */
.L_x_13261:
        /* <DEDUP_REMOVED lines=10> */
.L_x_13265:
[----:B------:R-:W-:-:S05]  /*b610*/  PRMT R3, R5, 0x9910, RZ ;  /* 0x0000991005037816 */ /* 0x000fca00000000ff */
[----:B------:R-:W-:Y:S01]  /*b620*/  STG.E desc[UR36][R16.64], R3 ;  /* 0x0000000310007986 */ /* 0x000fe2000c101924 */
[----:B------:R-:W-:Y:S05]  /*b630*/  EXIT ;  /* 0x000000000000794d */ /* 0x000fea0003800000 */
.L_x_13264:
[----:B------:R-:W-:Y:S01]  /*b640*/  STG.E.U16 desc[UR36][R16.64], R5 ;  /* 0x0000000510007986 */ /* 0x000fe2000c101524 */
[----:B------:R-:W-:Y:S05]  /*b650*/  EXIT ;  /* 0x000000000000794d */ /* 0x000fea0003800000 */
.L_x_13260:
        /* <DEDUP_REMOVED lines=9> */
.L_x_13267:
[----:B------:R-:W0:Y:S02]  /*b6f0*/  I2F.S16 R0, R5 ;  /* 0x0000000500007306 */ /* 0x000e240000101400 */
[----:B0-----:R-:W-:-:S05]  /*b700*/  F2FP.F16.F32.PACK_AB R0, RZ, R0 ;  /* 0x00000000ff00723e */ /* 0x001fca00000000ff */
[----:B------:R-:W-:Y:S01]  /*b710*/  STG.E.U16 desc[UR36][R16.64], R0 ;  /* 0x0000000010007986 */ /* 0x000fe2000c101524 */
[----:B------:R-:W-:Y:S05]  /*b720*/  EXIT ;  /* 0x000000000000794d */ /* 0x000fea0003800000 */
.L_x_13266:
        /* <DEDUP_REMOVED lines=10> */
.L_x_13269:
[----:B------:R-:W0:Y:S02]  /*b7d0*/  I2F.S16 R5, R5 ;  /* 0x0000000500057306 */ /* 0x000e240000101400 */
[----:B0-----:R-:W-:-:S04]  /*b7e0*/  F2FP.F16.F32.PACK_AB R3, RZ, R5 ;  /* 0x00000005ff03723e */ /* 0x001fc800000000ff */
[----:B------:R-:W-:-:S05]  /*b7f0*/  PRMT R3, R3, 0x5410, RZ ;  /* 0x0000541003037816 */ /* 0x000fca00000000ff */
[----:B------:R-:W-:Y:S01]  /*b800*/  STG.E desc[UR36][R16.64], R3 ;  /* 0x0000000310007986 */ /* 0x000fe2000c101924 */
[----:B------:R-:W-:Y:S05]  /*b810*/  EXIT ;  /* 0x000000000000794d */ /* 0x000fea0003800000 */
.L_x_13268:
[----:B------:R-:W0:Y:S02]  /*b820*/  I2F.F64.S16 R2, R5 ;  /* 0x0000000500027312 */ /* 0x000e240000101c00 */
[----:B0-----:R-:W-:Y:S01]  /*b830*/  STG.E.64 desc[UR36][R16.64], R2 ;  /* 0x0000000210007986 */ /* 0x001fe2000c101b24 */
[----:B------:R-:W-:Y:S05]  /*b840*/  EXIT ;  /* 0x000000000000794d */ /* 0x000fea0003800000 */
.L_x_13259:
        /* <DEDUP_REMOVED lines=13> */
.L_x_13272:
[----:B------:R-:W0:Y:S01]  /*b920*/  I2F.F64.S16 R4, R5 ;  /* 0x0000000500047312 */ /* 0x000e220000101c00 */
[----:B------:R-:W-:-:S05]  /*b930*/  CS2R R6, SRZ ;  /* 0x0000000000067805 */ /* 0x000fca000001ff00 */
[----:B0-----:R-:W-:Y:S01]  /*b940*/  STG.E.128 desc[UR36][R16.64], R4 ;  /* 0x0000000410007986 */ /* 0x001fe2000c101d24 */
[----:B------:R-:W-:Y:S05]  /*b950*/  EXIT ;  /* 0x000000000000794d */ /* 0x000fea0003800000 */
.L_x_13271:
        /* <DEDUP_REMOVED lines=21> */
.L_x_13276:
[----:B------:R-:W-:Y:S05]  /*bab0*/  BSYNC B0 ;  /* 0x0000000000007941 */ /* 0x000fea0003800000 */
.L_x_13275:
[----:B------:R-:W-:-:S05]  /*bac0*/  LOP3.LUT R3, R0, R3, RZ, 0xfc, !PT ;  /* 0x0000000300037212 */ /* 0x000fca00078efcff */
[----:B------:R-:W-:Y:S01]  /*bad0*/  STG.E.U8 desc[UR36][R16.64], R3 ;  /* 0x0000000310007986 */ /* 0x000fe2000c101124 */
[----:B------:R-:W-:Y:S05]  /*bae0*/  EXIT ;  /* 0x000000000000794d */ /* 0x000fea0003800000 */
.L_x_13274:
        /* <DEDUP_REMOVED lines=13> */
.L_x_13278:
[----:B------:R-:W-:Y:S01]  /*bbc0*/  IMAD.MOV.U32 R0, RZ, RZ, 0x7f ;  /* 0x0000007fff007424 */ /* 0x000fe200078e00ff */
[----:B------:R-:W-:-:S04]  /*bbd0*/  ISETP.GT.U32.AND P0, PT, R2, 0x7f800000, PT ;  /* 0x7f8000000200780c */ /* 0x000fc80003f04070 */
[----:B------:R-:W-:-:S09]  /*bbe0*/  SEL R0, R0, 0x7c, P0 ;  /* 0x0000007c00007807 */ /* 0x000fd20000000000 */
.L_x_13279:
[----:B------:R-:W-:Y:S05]  /*bbf0*/  BSYNC B0 ;  /* 0x0000000000007941 */ /* 0x000fea0003800000 */
.L_x_13277:
[----:B------:R-:W-:-:S04]  /*bc00*/  LOP3.LUT R2, R5, 0x80000000, RZ, 0xc0, !PT ;  /* 0x8000000005027812 */ /* 0x000fc800078ec0ff */
[----:B------:R-:W-:-:S04]  /*bc10*/  SHF.R.U32.HI R3, RZ, 0x18, R2 ;  /* 0x00000018ff037819 */ /* 0x000fc80000011602 */
[----:B------:R-:W-:-:S05]  /*bc20*/  LOP3.LUT R3, R0, R3, RZ, 0xfc, !PT ;  /* 0x0000000300037212 */ /* 0x000fca00078efcff */
[----:B------:R-:W-:Y:S01]  /*bc30*/  STG.E.U8 desc[UR36][R16.64], R3 ;  /* 0x0000000310007986 */ /* 0x000fe2000c101124 */
[----:B------:R-:W-:Y:S05]  /*bc40*/  EXIT ;  /* 0x000000000000794d */ /* 0x000fea0003800000 */
.L_x_13273:
[----:B------:R-:W0:Y:S02]  /*bc50*/  I2F.S16 R0, R5 ;  /* 0x0000000500007306 */ /* 0x000e240000101400 */
[----:B0-----:R-:W-:-:S05]  /*bc60*/  F2FP.BF16.F32.PACK_AB R0, RZ, R0 ;  /* 0x00000000ff00723e */ /* 0x001fca00000010ff */
[----:B------:R-:W-:Y:S01]  /*bc70*/  STG.E.U16 desc[UR36][R16.64], R0 ;  /* 0x0000000010007986 */ /* 0x000fe2000c101524 */
[----:B------:R-:W-:Y:S05]  /*bc80*/  EXIT ;  /* 0x000000000000794d */ /* 0x000fea0003800000 */
.L_x_13270:
        /* <DEDUP_REMOVED lines=10> */
.L_x_13282:
        /* <DEDUP_REMOVED lines=17> */
.L_x_13285:
[----:B------:R-:W-:-:S04]  /*be40*/  LOP3.LUT R2, R5, 0x80000000, RZ, 0xc0, !PT ;  /* 0x8000000005027812 */ /* 0x000fc800078ec0ff */
[----:B------:R-:W-:-:S04]  /*be50*/  SHF.R.U32.HI R3, RZ, 0x18, R2 ;  /* 0x00000018ff037819 */ /* 0x000fc80000011602 */
[----:B------:R-:W-:-:S04]  /*be60*/  LOP3.LUT R0, R0, R3, RZ, 0xfc, !PT ;  /* 0x0000000300007212 */ /* 0x000fc800078efcff */
[----:B------:R-:W-:-:S07]  /*be70*/  PRMT R8, R0, 0x7610, R8 ;  /* 0x0000761000087816 */ /* 0x000fce0000000008 */
.L_x_13284:
[----:B------:R-:W-:Y:S05]  /*be80*/  BSYNC B0 ;  /* 0x0000000000007941 */ /* 0x000fea0003800000 */
.L_x_13283:
[----:B------:R-:W-:Y:S01]  /*be90*/  STG.E.U8 desc[UR36][R16.64], R8 ;  /* 0x0000000810007986 */ /* 0x000fe2000c101124 */
[----:B------:R-:W-:Y:S05]  /*bea0*/  EXIT ;  /* 0x000000000000794d */ /* 0x000fea0003800000 */
.L_x_13281:
        /* <DEDUP_REMOVED lines=17> */
.L_x_13288:
[----:B------:R-:W-:-:S04]  /*bfc0*/  LOP3.LUT R2, R5, 0x80000000, RZ, 0xc0, !PT ;  /* 0x8000000005027812 */ /* 0x000fc800078ec0ff */
[----:B------:R-:W-:-:S04]  /*bfd0*/  SHF.R.U32.HI R3, RZ, 0x18, R2 ;  /* 0x00000018ff037819 */ /* 0x000fc80000011602 */
[----:B------:R-:W-:-:S04]  /*bfe0*/  LOP3.LUT R0, R0, R3, RZ, 0xfc, !PT ;  /* 0x0000000300007212 */ /* 0x000fc800078efcff */
[----:B------:R-:W-:-:S07]  /*bff0*/  PRMT R8, R0, 0x7610, R8 ;  /* 0x0000761000087816 */ /* 0x000fce0000000008 */
.L_x_13287:
[----:B------:R-:W-:Y:S05]  /*c000*/  BSYNC B0 ;  /* 0x0000000000007941 */ /* 0x000fea0003800000 */
.L_x_13286:
[----:B------:R-:W-:Y:S01]  /*c010*/  STG.E.U8 desc[UR36][R16.64], R8 ;  /* 0x0000000810007986 */ /* 0x000fe2000c101124 */
[----:B------:R-:W-:Y:S05]  /*c020*/  EXIT ;  /* 0x000000000000794d */ /* 0x000fea0003800000 */
.L_x_13280:
        /* <DEDUP_REMOVED lines=22> */
.L_x_13263:
        /* <DEDUP_REMOVED lines=16> */
.L_x_13291:
[----:B------:R-:W-:Y:S05]  /*c290*/  EXIT ;  /* 0x000000000000794d */ /* 0x000fea0003800000 */
.L_x_13290:
[----:B------:R-:W-:-:S04]  /*c2a0*/  PRMT R2, R5, 0x9910, RZ ;  /* 0x0000991005027816 */ /* 0x000fc800000000ff */
[----:B------:R-:W-:-:S05]  /*c2b0*/  SHF.R.S32.HI R3, RZ, 0x1f, R2 ;  /* 0x0000001fff037819 */ /* 0x000fca0000011402 */
[----:B------:R-:W-:Y:S01]  /*c2c0*/  STG.E.64 desc[UR36][R16.64], R2 ;  /* 0x0000000210007986 */ /* 0x000fe2000c101b24 */
[----:B------:R-:W-:Y:S05]  /*c2d0*/  EXIT ;  /* 0x000000000000794d */ /* 0x000fea0003800000 */
.L_x_13289:
[----:B------:R-:W-:-:S05]  /*c2e0*/  PRMT R3, R5, 0x9910, RZ ;  /* 0x0000991005037816 */ /* 0x000fca00000000ff */
[----:B------:R-:W-:Y:S01]  /*c2f0*/  STG.E desc[UR36][R16.64], R3 ;  /* 0x0000000310007986 */ /* 0x000fe2000c101924 */
[----:B------:R-:W-:Y:S05]  /*c300*/  EXIT ;  /* 0x000000000000794d */ /* 0x000fea0003800000 */
.L_x_13292:
        /* <DEDUP_REMOVED lines=15> */
.L_x_71701:


//--------------------- .text._ZN2at6native27unrolled_elementwise_kernelIZNS0_50_GLOBAL__N__2680c7bb_12_PowKernel_cu_140f0503_289629pow_tensor_scalar_kernel_implIssEEvRNS_18TensorIteratorBaseET0_EUlsE_St5arrayIPcLm2EELi4E23TrivialOffsetCalculatorILi1EjESC_NS0_6memory12LoadWithCastILi1EEENSD_13StoreWithCastILi1EEEEEviT_S6_T2_T3_T4_T5_ --------------------------
	.section	.text._ZN2at6native27unrolled_elementwise_kernelIZNS0_50_GLOBAL__N__2680c7bb_12_PowKernel_cu_140f0503_289629pow_tensor_scalar_kernel_implIssEEvRNS_18TensorIteratorBaseET0_EUlsE_St5arrayIPcLm2EELi4E23TrivialOffsetCalculatorILi1EjESC_NS0_6memory12LoadWithCastILi1EEENSD_13StoreWithCastILi1EEEEEviT_S6_T2_T3_T4_T5_,"ax",@progbits
	.align	128
        .global         _ZN2at6native27unrolled_elementwise_kernelIZNS0_50_GLOBAL__N__2680c7bb_12_PowKernel_cu_140f0503_289629pow_tensor_scalar_kernel_implIssEEvRNS_18TensorIteratorBaseET0_EUlsE_St5arrayIPcLm2EELi4E23TrivialOffsetCalculatorILi1EjESC_NS0_6memory12LoadWithCastILi1EEENSD_13StoreWithCastILi1EEEEEviT_S6_T2_T3_T4_T5_
        .type           _ZN2at6native27unrolled_elementwise_kernelIZNS0_50_GLOBAL__N__2680c7bb_12_PowKernel_cu_140f0503_289629pow_tensor_scalar_kernel_implIssEEvRNS_18TensorIteratorBaseET0_EUlsE_St5arrayIPcLm2EELi4E23TrivialOffsetCalculatorILi1EjESC_NS0_6memory12LoadWithCastILi1EEENSD_13StoreWithCastILi1EEEEEviT_S6_T2_T3_T4_T5_,@function
        .size           _ZN2at6native27unrolled_elementwise_kernelIZNS0_50_GLOBAL__N__2680c7bb_12_PowKernel_cu_140f0503_289629pow_tensor_scalar_kernel_implIssEEvRNS_18TensorIteratorBaseET0_EUlsE_St5arrayIPcLm2EELi4E23TrivialOffsetCalculatorILi1EjESC_NS0_6memory12LoadWithCastILi1EEENSD_13StoreWithCastILi1EEEEEviT_S6_T2_T3_T4_T5_,(.L_x_71702 - _ZN2at6native27unrolled_elementwise_kernelIZNS0_50_GLOBAL__N__2680c7bb_12_PowKernel_cu_140f0503_289629pow_tensor_scalar_kernel_implIssEEvRNS_18TensorIteratorBaseET0_EUlsE_St5arrayIPcLm2EELi4E23TrivialOffsetCalculatorILi1EjESC_NS0_6memory12LoadWithCastILi1EEENSD_13StoreWithCastILi1EEEEEviT_S6_T2_T3_T4_T5_)
        .other          _ZN2at6native27unrolled_elementwise_kernelIZNS0_50_GLOBAL__N__2680c7bb_12_PowKernel_cu_140f0503_289629pow_tensor_scalar_kernel_implIssEEvRNS_18TensorIteratorBaseET0_EUlsE_St5arrayIPcLm2EELi4E23TrivialOffsetCalculatorILi1EjESC_NS0_6memory12LoadWithCastILi1EEENSD_13StoreWithCastILi1EEEEEviT_S6_T2_T3_T4_T5_,@"STO_CUDA_ENTRY STV_DEFAULT"
_ZN2at6native27unrolled_elementwise_kernelIZNS0_50_GLOBAL__N__2680c7bb_12_PowKernel_cu_140f0503_289629pow_tensor_scalar_kernel_implIssEEvRNS_18TensorIteratorBaseET0_EUlsE_St5arrayIPcLm2EELi4E23TrivialOffsetCalculatorILi1EjESC_NS0_6memory12LoadWithCastILi1EEENSD_13StoreWithCastILi1EEEEEviT_S6_T2_T3_T4_T5_:
.text._ZN2at6native27unrolled_elementwise_kernelIZNS0_50_GLOBAL__N__2680c7bb_12_PowKernel_cu_140f0503_289629pow_tensor_scalar_kernel_implIssEEvRNS_18TensorIteratorBaseET0_EUlsE_St5arrayIPcLm2EELi4E23TrivialOffsetCalculatorILi1EjESC_NS0_6memory12LoadWithCastILi1EEENSD_13StoreWithCastILi1EEEEEviT_S6_T2_T3_T4_T5_:
        /* <DEDUP_REMOVED lines=31> */
.L_x_13298:
[----:B------:R3:W5:Y:S01]  /*01f0*/  LDG.E.U8 R17, desc[UR36][R2.64] ;  /* 0x0000002402117981 */ /* 0x000762000c1e1100 */
[----:B------:R-:W-:Y:S05]  /*0200*/  BRA `(.L_x_13300) ;  /* 0x0000000c00587947 */ /* 0x000fea0003800000 */
.L_x_13297:
        /* <DEDUP_REMOVED lines=8> */
.L_x_13302:
[----:B------:R1:W5:Y:S01]  /*0290*/  LDG.E.U16 R17, desc[UR36][R2.64] ;  /* 0x0000002402117981 */ /* 0x000362000c1e1500 */
[----:B------:R-:W-:Y:S05]  /*02a0*/  BRA `(.L_x_13300) ;  /* 0x0000000c00307947 */ /* 0x000fea0003800000 */
.L_x_13301:
[----:B------:R2:W5:Y:S01]  /*02b0*/  LDG.E.U16 R17, desc[UR36][R2.64] ;  /* 0x0000002402117981 */ /* 0x000562000c1e1500 */
[----:B------:R-:W-:Y:S05]  /*02c0*/  BRA `(.L_x_13300) ;  /* 0x0000000c00287947 */ /* 0x000fea0003800000 */
.L_x_13296:
        /* <DEDUP_REMOVED lines=9> */
.L_x_13304:
[----:B------:R-:W2:Y:S02]  /*0360*/  LDG.E.U16 R0, desc[UR36][R2.64] ;  /* 0x0000002402007981 */ /* 0x000ea4000c1e1500 */
[----:B--2---:R-:W-:-:S06]  /*0370*/  HADD2.F32 R0, -RZ, R0.H0_H0 ;  /* 0x20000000ff007230 */ /* 0x004fcc0000004100 */
[----:B------:R-:W0:Y:S02]  /*0380*/  F2I.FTZ.TRUNC.NTZ R0, R0 ;  /* 0x0000000000007305 */ /* 0x000e24000021f100 */
[----:B0-----:R-:W-:Y:S01]  /*0390*/  PRMT R17, R0, 0x7610, R17 ;  /* 0x0000761000117816 */ /* 0x001fe20000000011 */
[----:B------:R-:W-:Y:S06]  /*03a0*/  BRA `(.L_x_13300) ;  /* 0x0000000800f07947 */ /* 0x000fec0003800000 */
.L_x_13303:
        /* <DEDUP_REMOVED lines=9> */
.L_x_13306:
[----:B------:R-:W2:Y:S02]  /*0440*/  LDG.E.U16 R2, desc[UR36][R2.64] ;  /* 0x0000002402027981 */ /* 0x000ea4000c1e1500 */
[----:B--2---:R-:W-:-:S06]  /*0450*/  HADD2.F32 R0, -RZ, R2.H0_H0 ;  /* 0x20000002ff007230 */ /* 0x004fcc0000004100 */
[----:B------:R-:W0:Y:S02]  /*0460*/  F2I.FTZ.TRUNC.NTZ R0, R0 ;  /* 0x0000000000007305 */ /* 0x000e24000021f100 */
[----:B0-----:R-:W-:Y:S01]  /*0470*/  PRMT R17, R0, 0x7610, R17 ;  /* 0x0000761000117816 */ /* 0x001fe20000000011 */
[----:B------:R-:W-:Y:S06]  /*0480*/  BRA `(.L_x_13300) ;  /* 0x0000000800b87947 */ /* 0x000fec0003800000 */
.L_x_13305:
[----:B------:R-:W2:Y:S02]  /*0490*/  LDG.E.64 R2, desc[UR36][R2.64] ;  /* 0x0000002402027981 */ /* 0x000ea4000c1e1b00 */
[----:B--2---:R0:W1:Y:S01]  /*04a0*/  F2I.F64.TRUNC R17, R2 ;  /* 0x0000000200117311 */ /* 0x004062000030d100 */
[----:B------:R-:W-:Y:S05]  /*04b0*/  BRA `(.L_x_13300) ;  /* 0x0000000800ac7947 */ /* 0x000fea0003800000 */
.L_x_13295:
        /* <DEDUP_REMOVED lines=12> */
.L_x_13309:
[----:B------:R-:W2:Y:S02]  /*0580*/  LDG.E.64 R2, desc[UR36][R2.64] ;  /* 0x0000002402027981 */ /* 0x000ea4000c1e1b00 */
[----:B--2---:R0:W1:Y:S01]  /*0590*/  F2I.F64.TRUNC R17, R2 ;  /* 0x0000000200117311 */ /* 0x004062000030d100 */
[----:B------:R-:W-:Y:S05]  /*05a0*/  BRA `(.L_x_13300) ;  /* 0x0000000800707947 */ /* 0x000fea0003800000 */
.L_x_13308:
        /* <DEDUP_REMOVED lines=28> */
.L_x_13311:
        /* <DEDUP_REMOVED lines=16> */
.L_x_13310:
[----:B------:R-:W2:Y:S02]  /*0870*/  LDG.E.U16 R0, desc[UR36][R2.64] ;  /* 0x0000002402007981 */ /* 0x000ea4000c1e1500 */
[----:B--2---:R-:W-:-:S06]  /*0880*/  IMAD.U32 R0, R0, 0x10000, RZ ;  /* 0x0001000000007824 */ /* 0x004fcc00078e00ff */
[----:B------:R-:W0:Y:S02]  /*0890*/  F2I.FTZ.TRUNC.NTZ R0, R0 ;  /* 0x0000000000007305 */ /* 0x000e24000021f100 */
[----:B0-----:R-:W-:Y:S01]  /*08a0*/  PRMT R17, R0, 0x7610, R17 ;  /* 0x0000761000117816 */ /* 0x001fe20000000011 */
[----:B------:R-:W-:Y:S06]  /*08b0*/  BRA `(.L_x_13300) ;  /* 0x0000000400ac7947 */ /* 0x000fec0003800000 */
.L_x_13307:
        /* <DEDUP_REMOVED lines=10> */
.L_x_13314:
        /* <DEDUP_REMOVED lines=21> */
.L_x_13318:
[----:B------:R-:W-:Y:S05]  /*0ab0*/  BSYNC B1 ;  /* 0x0000000000017941 */ /* 0x000fea0003800000 */
.L_x_13317:
[----:B------:R-:W-:Y:S01]  /*0ac0*/  LEA R3, R0, 0x3b800000, 0x17 ;  /* 0x3b80000000037811 */ /* 0x000fe200078eb8ff */
[----:B------:R-:W-:-:S05]  /*0ad0*/  IMAD.SHL.U32 R0, R2, 0x100000, RZ ;  /* 0x0010000002007824 */ /* 0x000fca00078e00ff */
[----:B------:R-:W-:-:S07]  /*0ae0*/  LOP3.LUT R0, R3, R0, R4, 0xfe, !PT ;  /* 0x0000000003007212 */ /* 0x000fce00078efe04 */
.L_x_13316:
[----:B------:R-:W-:Y:S05]  /*0af0*/  BSYNC B0 ;  /* 0x0000000000007941 */ /* 0x000fea0003800000 */
.L_x_13315:
[----:B------:R-:W0:Y:S02]  /*0b00*/  F2I.FTZ.TRUNC.NTZ R0, R0 ;  /* 0x0000000000007305 */ /* 0x000e24000021f100 */
[----:B0-----:R-:W-:Y:S01]  /*0b10*/  PRMT R17, R0, 0x7610, R17 ;  /* 0x0000761000117816 */ /* 0x001fe20000000011 */
[----:B------:R-:W-:Y:S06]  /*0b20*/  BRA `(.L_x_13300) ;  /* 0x0000000400107947 */ /* 0x000fec0003800000 */
.L_x_13313:
        /* <DEDUP_REMOVED lines=21> */
.L_x_13322:
[----:B------:R-:W-:Y:S05]  /*0c80*/  BSYNC B1 ;  /* 0x0000000000017941 */ /* 0x000fea0003800000 */
.L_x_13321:
[----:B------:R-:W-:Y:S01]  /*0c90*/  LEA R3, R0, 0x37800000, 0x17 ;  /* 0x3780000000037811 */ /* 0x000fe200078eb8ff */
[----:B------:R-:W-:-:S05]  /*0ca0*/  IMAD.SHL.U32 R0, R2, 0x200000, RZ ;  /* 0x0020000002007824 */ /* 0x000fca00078e00ff */
[----:B------:R-:W-:-:S07]  /*0cb0*/  LOP3.LUT R0, R3, R0, R4, 0xfe, !PT ;  /* 0x0000000003007212 */ /* 0x000fce00078efe04 */
.L_x_13320:
[----:B------:R-:W-:Y:S05]  /*0cc0*/  BSYNC B0 ;  /* 0x0000000000007941 */ /* 0x000fea0003800000 */
.L_x_13319:
[----:B------:R-:W0:Y:S02]  /*0cd0*/  F2I.FTZ.TRUNC.NTZ R0, R0 ;  /* 0x0000000000007305 */ /* 0x000e24000021f100 */
[----:B0-----:R-:W-:Y:S01]  /*0ce0*/  PRMT R17, R0, 0x7610, R17 ;  /* 0x0000761000117816 */ /* 0x001fe20000000011 */
[----:B------:R-:W-:Y:S06]  /*0cf0*/  BRA `(.L_x_13300) ;  /* 0x00000000009c7947 */ /* 0x000fec0003800000 */
.L_x_13312:
        /* <DEDUP_REMOVED lines=14> */
.L_x_13326:
[----:B------:R-:W-:Y:S05]  /*0de0*/  BSYNC B0 ;  /* 0x0000000000007941 */ /* 0x000fea0003800000 */
.L_x_13325:
[----:B------:R-:W0:Y:S02]  /*0df0*/  F2I.FTZ.TRUNC.NTZ R0, R0 ;  /* 0x0000000000007305 */ /* 0x000e24000021f100 */
[----:B0-----:R-:W-:Y:S01]  /*0e00*/  PRMT R17, R0, 0x7610, R17 ;  /* 0x0000761000117816 */ /* 0x001fe20000000011 */
[----:B------:R-:W-:Y:S06]  /*0e10*/  BRA `(.L_x_13300) ;  /* 0x0000000000547947 */ /* 0x000fec0003800000 */
.L_x_13299:
        /* <DEDUP_REMOVED lines=16> */
.L_x_13327:
[----:B------:R-:W-:Y:S01]  /*0f20*/  PRMT R17, RZ, 0x7610, R17 ;  /* 0x00007610ff117816 */ /* 0x000fe20000000011 */
[----:B------:R-:W-:Y:S06]  /*0f30*/  BRA `(.L_x_13300) ;  /* 0x00000000000c7947 */ /* 0x000fec0003800000 */
.L_x_13324:
[----:B------:R0:W5:Y:S01]  /*0f40*/  LDG.E.U16 R17, desc[UR36][R2.64] ;  /* 0x0000002402117981 */ /* 0x000162000c1e1500 */
[----:B------:R-:W-:Y:S05]  /*0f50*/  BRA `(.L_x_13300) ;  /* 0x0000000000047947 */ /* 0x000fea0003800000 */
.L_x_13323:
[----:B------:R0:W5:Y:S02]  /*0f60*/  LDG.E.U16 R17, desc[UR36][R2.64] ;  /* 0x0000002402117981 */ /* 0x000164000c1e1500 */
.L_x_13300:
[----:B------:R-:W2:Y:S02]  /*0f70*/  S2R R19, SR_TID.X ;  /* 0x0000000000137919 */ /* 0x000ea40000002100 */
[----:B--2---:R-:W-:-:S07]  /*0f80*/  VIADD R19, R19, 0x80 ;  /* 0x0000008013137836 */ /* 0x004fce0000000000 */
.L_x_13294:
[----:B------:R-:W-:Y:S05]  /*0f90*/  BSYNC B6 ;  /* 0x0000000000067941 */ /* 0x000fea0003800000 */
.L_x_13293:
        /* <DEDUP_REMOVED lines=23> */
.L_x_13333:
[----:B------:R0:W5:Y:S01]  /*1110*/  LDG.E.U8 R18, desc[UR36][R2.64] ;  /* 0x0000002402127981 */ /* 0x000162000c1e1100 */
[----:B------:R-:W-:Y:S05]  /*1120*/  BRA `(.L_x_13335) ;  /* 0x0000000c00547947 */ /* 0x000fea0003800000 */
.L_x_13332:
        /* <DEDUP_REMOVED lines=8> */
.L_x_13337:
[----:B------:R0:W5:Y:S01]  /*11b0*/  LDG.E.U16 R18, desc[UR36][R2.64] ;  /* 0x0000002402127981 */ /* 0x000162000c1e1500 */
[----:B------:R-:W-:Y:S05]  /*11c0*/  BRA `(.L_x_13335) ;  /* 0x0000000c002c7947 */ /* 0x000fea0003800000 */
.L_x_13336:
[----:B------:R0:W5:Y:S01]  /*11d0*/  LDG.E.U16 R18, desc[UR36][R2.64] ;  /* 0x0000002402127981 */ /* 0x000162000c1e1500 */
[----:B------:R-:W-:Y:S05]  /*11e0*/  BRA `(.L_x_13335) ;  /* 0x0000000c00247947 */ /* 0x000fea0003800000 */
.L_x_13331:
        /* <DEDUP_REMOVED lines=9> */
.L_x_13339:
[----:B------:R-:W2:Y:S02]  /*1280*/  LDG.E.U16 R0, desc[UR36][R2.64] ;  /* 0x0000002402007981 */ /* 0x000ea4000c1e1500 */
[----:B--2---:R-:W-:-:S06]  /*1290*/  HADD2.F32 R0, -RZ, R0.H0_H0 ;  /* 0x20000000ff007230 */ /* 0x004fcc0000004100 */
[----:B------:R-:W0:Y:S02]  /*12a0*/  F2I.FTZ.TRUNC.NTZ R0, R0 ;  /* 0x0000000000007305 */ /* 0x000e24000021f100 */
[----:B0-----:R-:W-:Y:S01]  /*12b0*/  PRMT R18, R0, 0x7610, R18 ;  /* 0x0000761000127816 */ /* 0x001fe20000000012 */
[----:B------:R-:W-:Y:S06]  /*12c0*/  BRA `(.L_x_13335) ;  /* 0x0000000800ec7947 */ /* 0x000fec0003800000 */
.L_x_13338:
        /* <DEDUP_REMOVED lines=9> */
.L_x_13341:
[----:B------:R-:W2:Y:S02]  /*1360*/  LDG.E.U16 R2, desc[UR36][R2.64] ;  /* 0x0000002402027981 */ /* 0x000ea4000c1e1500 */
[----:B--2---:R-:W-:-:S06]  /*1370*/  HADD2.F32 R0, -RZ, R2.H0_H0 ;  /* 0x20000002ff007230 */ /* 0x004fcc0000004100 */
[----:B------:R-:W0:Y:S02]  /*1380*/  F2I.FTZ.TRUNC.NTZ R0, R0 ;  /* 0x0000000000007305 */ /* 0x000e24000021f100 */
[----:B0-----:R-:W-:Y:S01]  /*1390*/  PRMT R18, R0, 0x7610, R18 ;  /* 0x0000761000127816 */ /* 0x001fe20000000012 */
[----:B------:R-:W-:Y:S06]  /*13a0*/  BRA `(.L_x_13335) ;  /* 0x0000000800b47947 */ /* 0x000fec0003800000 */
.L_x_13340:
[----:B------:R-:W2:Y:S02]  /*13b0*/  LDG.E.64 R2, desc[UR36][R2.64] ;  /* 0x0000002402027981 */ /* 0x000ea4000c1e1b00 */
[----:B--2---:R0:W1:Y:S01]  /*13c0*/  F2I.F64.TRUNC R18, R2 ;  /* 0x0000000200127311 */ /* 0x004062000030d100 */
[----:B------:R-:W-:Y:S05]  /*13d0*/  BRA `(.L_x_13335) ;  /* 0x0000000800a87947 */ /* 0x000fea0003800000 */
.L_x_13330:
        /* <DEDUP_REMOVED lines=12> */
.L_x_13344:
[----:B------:R-:W2:Y:S02]  /*14a0*/  LDG.E.64 R2, desc[UR36][R2.64] ;  /* 0x0000002402027981 */ /* 0x000ea4000c1e1b00 */
[----:B--2---:R0:W1:Y:S01]  /*14b0*/  F2I.F64.TRUNC R18, R2 ;  /* 0x0000000200127311 */ /* 0x004062000030d100 */
[----:B------:R-:W-:Y:S05]  /*14c0*/  BRA `(.L_x_13335) ;  /* 0x00000008006c7947 */ /* 0x000fea0003800000 */
.L_x_13343:
        /* <DEDUP_REMOVED lines=28> */
.L_x_13346:
        /* <DEDUP_REMOVED lines=15> */
.L_x_13345:
[----:B------:R-:W2:Y:S02]  /*1780*/  LDG.E.U16 R0, desc[UR36][R2.64] ;  /* 0x0000002402007981 */ /* 0x000ea4000c1e1500 */
[----:B--2---:R-:W-:-:S06]  /*1790*/  IMAD.U32 R0, R0, 0x10000, RZ ;  /* 0x0001000000007824 */ /* 0x004fcc00078e00ff */
[----:B------:R-:W0:Y:S02]  /*17a0*/  F2I.FTZ.TRUNC.NTZ R0, R0 ;  /* 0x0000000000007305 */ /* 0x000e24000021f100 */
[----:B0-----:R-:W-:Y:S01]  /*17b0*/  PRMT R18, R0, 0x7610, R18 ;  /* 0x0000761000127816 */ /* 0x001fe20000000012 */
[----:B------:R-:W-:Y:S06]  /*17c0*/  BRA `(.L_x_13335) ;  /* 0x0000000400ac7947 */ /* 0x000fec0003800000 */
.L_x_13342:
        /* <DEDUP_REMOVED lines=10> */
.L_x_13349:
        /* <DEDUP_REMOVED lines=21> */
.L_x_13353:
[----:B------:R-:W-:Y:S05]  /*19c0*/  BSYNC B1 ;  /* 0x0000000000017941 */ /* 0x000fea0003800000 */
.L_x_13352:
[----:B------:R-:W-:Y:S01]  /*19d0*/  LEA R3, R0, 0x3b800000, 0x17 ;  /* 0x3b80000000037811 */ /* 0x000fe200078eb8ff */
[----:B------:R-:W-:-:S05]  /*19e0*/  IMAD.SHL.U32 R0, R2, 0x100000, RZ ;  /* 0x0010000002007824 */ /* 0x000fca00078e00ff */
[----:B------:R-:W-:-:S07]  /*19f0*/  LOP3.LUT R0, R3, R0, R4, 0xfe, !PT ;  /* 0x0000000003007212 */ /* 0x000fce00078efe04 */
.L_x_13351:
[----:B------:R-:W-:Y:S05]  /*1a00*/  BSYNC B0 ;  /* 0x0000000000007941 */ /* 0x000fea0003800000 */
.L_x_13350:
[----:B------:R-:W0:Y:S02]  /*1a10*/  F2I.FTZ.TRUNC.NTZ R0, R0 ;  /* 0x0000000000007305 */ /* 0x000e24000021f100 */
[----:B0-----:R-:W-:Y:S01]  /*1a20*/  PRMT R18, R0, 0x7610, R18 ;  /* 0x0000761000127816 */ /* 0x001fe20000000012 */
[----:B------:R-:W-:Y:S06]  /*1a30*/  BRA `(.L_x_13335) ;  /* 0x0000000400107947 */ /* 0x000fec0003800000 */
.L_x_13348:
        /* <DEDUP_REMOVED lines=21> */
.L_x_13357:
[----:B------:R-:W-:Y:S05]  /*1b90*/  BSYNC B1 ;  /* 0x0000000000017941 */ /* 0x000fea0003800000 */
.L_x_13356:
[----:B------:R-:W-:Y:S01]  /*1ba0*/  LEA R3, R0, 0x37800000, 0x17 ;  /* 0x3780000000037811 */ /* 0x000fe200078eb8ff */
[----:B------:R-:W-:-:S05]  /*1bb0*/  IMAD.SHL.U32 R0, R2, 0x200000, RZ ;  /* 0x0020000002007824 */ /* 0x000fca00078e00ff */
[----:B------:R-:W-:-:S07]  /*1bc0*/  LOP3.LUT R0, R3, R0, R4, 0xfe, !PT ;  /* 0x0000000003007212 */ /* 0x000fce00078efe04 */
.L_x_13355:
[----:B------:R-:W-:Y:S05]  /*1bd0*/  BSYNC B0 ;  /* 0x0000000000007941 */ /* 0x000fea0003800000 */
.L_x_13354:
[----:B------:R-:W0:Y:S02]  /*1be0*/  F2I.FTZ.TRUNC.NTZ R0, R0 ;  /* 0x0000000000007305 */ /* 0x000e24000021f100 */
[----:B0-----:R-:W-:Y:S01]  /*1bf0*/  PRMT R18, R0, 0x7610, R18 ;  /* 0x0000761000127816 */ /* 0x001fe20000000012 */
[----:B------:R-:W-:Y:S06]  /*1c00*/  BRA `(.L_x_13335) ;  /* 0x00000000009c7947 */ /* 0x000fec0003800000 */
.L_x_13347:
        /* <DEDUP_REMOVED lines=14> */
.L_x_13361:
[----:B------:R-:W-:Y:S05]  /*1cf0*/  BSYNC B0 ;  /* 0x0000000000007941 */ /* 0x000fea0003800000 */
.L_x_13360:
[----:B------:R-:W0:Y:S02]  /*1d00*/  F2I.FTZ.TRUNC.NTZ R0, R0 ;  /* 0x0000000000007305 */ /* 0x000e24000021f100 */
[----:B0-----:R-:W-:Y:S01]  /*1d10*/  PRMT R18, R0, 0x7610, R18 ;  /* 0x0000761000127816 */ /* 0x001fe20000000012 */
[----:B------:R-:W-:Y:S06]  /*1d20*/  BRA `(.L_x_13335) ;  /* 0x0000000000547947 */ /* 0x000fec0003800000 */
.L_x_13334:
        /* <DEDUP_REMOVED lines=16> */
.L_x_13362:
[----:B------:R-:W-:Y:S01]  /*1e30*/  PRMT R18, RZ, 0x7610, R18 ;  /* 0x00007610ff127816 */ /* 0x000fe20000000012 */
[----:B------:R-:W-:Y:S06]  /*1e40*/  BRA `(.L_x_13335) ;  /* 0x00000000000c7947 */ /* 0x000fec0003800000 */
.L_x_13359:
[----:B------:R3:W5:Y:S01]  /*1e50*/  LDG.E.U16 R18, desc[UR36][R2.64] ;  /* 0x0000002402127981 */ /* 0x000762000c1e1500 */
[----:B------:R-:W-:Y:S05]  /*1e60*/  BRA `(.L_x_13335) ;  /* 0x0000000000047947 */ /* 0x000fea0003800000 */
.L_x_13358:
[----:B------:R2:W5:Y:S02]  /*1e70*/  LDG.E.U16 R18, desc[UR36][R2.64] ;  /* 0x0000002402127981 */ /* 0x000564000c1e1500 */
.L_x_13335:
[----:B------:R-:W-:-:S07]  /*1e80*/  VIADD R19, R19, 0x80 ;  /* 0x0000008013137836 */ /* 0x000fce0000000000 */
.L_x_13329:
[----:B------:R-:W-:Y:S05]  /*1e90*/  BSYNC B6 ;  /* 0x0000000000067941 */ /* 0x000fea0003800000 */
.L_x_13328:
        /* <DEDUP_REMOVED lines=25> */
.L_x_13368:
[----:B------:R0:W5:Y:S01]  /*2030*/  LDG.E.U8 R24, desc[UR36][R2.64] ;  /* 0x0000002402187981 */ /* 0x000162000c1e1100 */
[----:B------:R-:W-:Y:S05]  /*2040*/  BRA `(.L_x_13370) ;  /* 0x0000000c00547947 */ /* 0x000fea0003800000 */
.L_x_13367:
        /* <DEDUP_REMOVED lines=8> */
.L_x_13372:
[----:B------:R0:W5:Y:S01]  /*20d0*/  LDG.E.U16 R24, desc[UR36][R2.64] ;  /* 0x0000002402187981 */ /* 0x000162000c1e1500 */
[----:B------:R-:W-:Y:S05]  /*20e0*/  BRA `(.L_x_13370) ;  /* 0x0000000c002c7947 */ /* 0x000fea0003800000 */
.L_x_13371:
[----:B------:R0:W5:Y:S01]  /*20f0*/  LDG.E.U16 R24, desc[UR36][R2.64] ;  /* 0x0000002402187981 */ /* 0x000162000c1e1500 */
[----:B------:R-:W-:Y:S05]  /*2100*/  BRA `(.L_x_13370) ;  /* 0x0000000c00247947 */ /* 0x000fea0003800000 */
.L_x_13366:
        /* <DEDUP_REMOVED lines=9> */
.L_x_13374:
[----:B------:R-:W2:Y:S02]  /*21a0*/  LDG.E.U16 R0, desc[UR36][R2.64] ;  /* 0x0000002402007981 */ /* 0x000ea4000c1e1500 */
[----:B--2---:R-:W-:-:S06]  /*21b0*/  HADD2.F32 R0, -RZ, R0.H0_H0 ;  /* 0x20000000ff007230 */ /* 0x004fcc0000004100 */
[----:B------:R-:W0:Y:S02]  /*21c0*/  F2I.FTZ.TRUNC.NTZ R0, R0 ;  /* 0x0000000000007305 */ /* 0x000e24000021f100 */
[----:B0-----:R-:W-:Y:S01]  /*21d0*/  PRMT R24, R0, 0x7610, R24 ;  /* 0x0000761000187816 */ /* 0x001fe20000000018 */
[----:B------:R-:W-:Y:S06]  /*21e0*/  BRA `(.L_x_13370) ;  /* 0x0000000800ec7947 */ /* 0x000fec0003800000 */
.L_x_13373:
        /* <DEDUP_REMOVED lines=9> */
.L_x_13376:
[----:B------:R-:W2:Y:S02]  /*2280*/  LDG.E.U16 R2, desc[UR36][R2.64] ;  /* 0x0000002402027981 */ /* 0x000ea4000c1e1500 */
[----:B--2---:R-:W-:-:S06]  /*2290*/  HADD2.F32 R0, -RZ, R2.H0_H0 ;  /* 0x20000002ff007230 */ /* 0x004fcc0000004100 */
[----:B------:R-:W0:Y:S02]  /*22a0*/  F2I.FTZ.TRUNC.NTZ R0, R0 ;  /* 0x0000000000007305 */ /* 0x000e24000021f100 */
[----:B0-----:R-:W-:Y:S01]  /*22b0*/  PRMT R24, R0, 0x7610, R24 ;  /* 0x0000761000187816 */ /* 0x001fe20000000018 */
[----:B------:R-:W-:Y:S06]  /*22c0*/  BRA `(.L_x_13370) ;  /* 0x0000000800b47947 */ /* 0x000fec0003800000 */
.L_x_13375:
[----:B------:R-:W2:Y:S02]  /*22d0*/  LDG.E.64 R2, desc[UR36][R2.64] ;  /* 0x0000002402027981 */ /* 0x000ea4000c1e1b00 */
[----:B--2---:R0:W1:Y:S01]  /*22e0*/  F2I.F64.TRUNC R24, R2 ;  /* 0x0000000200187311 */ /* 0x004062000030d100 */
[----:B------:R-:W-:Y:S05]  /*22f0*/  BRA `(.L_x_13370) ;  /* 0x0000000800a87947 */ /* 0x000fea0003800000 */
.L_x_13365:
        /* <DEDUP_REMOVED lines=12> */
.L_x_13379:
[----:B------:R-:W2:Y:S02]  /*23c0*/  LDG.E.64 R2, desc[UR36][R2.64] ;  /* 0x0000002402027981 */ /* 0x000ea4000c1e1b00 */
[----:B--2---:R3:W4:Y:S01]  /*23d0*/  F2I.F64.TRUNC R24, R2 ;  /* 0x0000000200187311 */ /* 0x004722000030d100 */
[----:B------:R-:W-:Y:S05]  /*23e0*/  BRA `(.L_x_13370) ;  /* 0x00000008006c7947 */ /* 0x000fea0003800000 */
.L_x_13378:
        /* <DEDUP_REMOVED lines=28> */
.L_x_13381:
        /* <DEDUP_REMOVED lines=15> */
.L_x_13380:
[----:B------:R-:W2:Y:S02]  /*26a0*/  LDG.E.U16 R0, desc[UR36][R2.64] ;  /* 0x0000002402007981 */ /* 0x000ea4000c1e1500 */
[----:B--2---:R-:W-:-:S06]  /*26b0*/  IMAD.U32 R0, R0, 0x10000, RZ ;  /* 0x0001000000007824 */ /* 0x004fcc00078e00ff */
[----:B------:R-:W0:Y:S02]  /*26c0*/  F2I.FTZ.TRUNC.NTZ R0, R0 ;  /* 0x0000000000007305 */ /* 0x000e24000021f100 */
[----:B0-----:R-:W-:Y:S01]  /*26d0*/  PRMT R24, R0, 0x7610, R24 ;  /* 0x0000761000187816 */ /* 0x001fe20000000018 */
[----:B------:R-:W-:Y:S06]  /*26e0*/  BRA `(.L_x_13370) ;  /* 0x0000000400ac7947 */ /* 0x000fec0003800000 */
.L_x_13377:
        /* <DEDUP_REMOVED lines=10> */
.L_x_13384:
        /* <DEDUP_REMOVED lines=21> */
.L_x_13388:
[----:B------:R-:W-:Y:S05]  /*28e0*/  BSYNC B1 ;  /* 0x0000000000017941 */ /* 0x000fea0003800000 */
.L_x_13387:
[----:B------:R-:W-:Y:S01]  /*28f0*/  LEA R3, R0, 0x3b800000, 0x17 ;  /* 0x3b80000000037811 */ /* 0x000fe200078eb8ff */
[----:B------:R-:W-:-:S05]  /*2900*/  IMAD.SHL.U32 R0, R2, 0x100000, RZ ;  /* 0x0010000002007824 */ /* 0x000fca00078e00ff */
[----:B------:R-:W-:-:S07]  /*2910*/  LOP3.LUT R0, R3, R0, R4, 0xfe, !PT ;  /* 0x0000000003007212 */ /* 0x000fce00078efe04 */
.L_x_13386:
[----:B------:R-:W-:Y:S05]  /*2920*/  BSYNC B0 ;  /* 0x0000000000007941 */ /* 0x000fea0003800000 */
.L_x_13385:
[----:B------:R-:W0:Y:S02]  /*2930*/  F2I.FTZ.TRUNC.NTZ R0, R0 ;  /* 0x0000000000007305 */ /* 0x000e24000021f100 */
[----:B0-----:R-:W-:Y:S01]  /*2940*/  PRMT R24, R0, 0x7610, R24 ;  /* 0x0000761000187816 */ /* 0x001fe20000000018 */
[----:B------:R-:W-:Y:S06]  /*2950*/  BRA `(.L_x_13370) ;  /* 0x0000000400107947 */ /* 0x000fec0003800000 */
.L_x_13383:
        /* <DEDUP_REMOVED lines=21> */
.L_x_13392:
[----:B------:R-:W-:Y:S05]  /*2ab0*/  BSYNC B1 ;  /* 0x0000000000017941 */ /* 0x000fea0003800000 */
.L_x_13391:
[----:B------:R-:W-:Y:S01]  /*2ac0*/  LEA R3, R0, 0x37800000, 0x17 ;  /* 0x3780000000037811 */ /* 0x000fe200078eb8ff */
[----:B------:R-:W-:-:S05]  /*2ad0*/  IMAD.SHL.U32 R0, R2, 0x200000, RZ ;  /* 0x0020000002007824 */ /* 0x000fca00078e00ff */
[----:B------:R-:W-:-:S07]  /*2ae0*/  LOP3.LUT R0, R3, R0, R4, 0xfe, !PT ;  /* 0x0000000003007212 */ /* 0x000fce00078efe04 */
.L_x_13390:
[----:B------:R-:W-:Y:S05]  /*2af0*/  BSYNC B0 ;  /* 0x0000000000007941 */ /* 0x000fea0003800000 */
.L_x_13389:
[----:B------:R-:W0:Y:S02]  /*2b00*/  F2I.FTZ.TRUNC.NTZ R0, R0 ;  /* 0x0000000000007305 */ /* 0x000e24000021f100 */
[----:B0-----:R-:W-:Y:S01]  /*2b10*/  PRMT R24, R0, 0x7610, R24 ;  /* 0x0000761000187816 */ /* 0x001fe20000000018 */
[----:B------:R-:W-:Y:S06]  /*2b20*/  BRA `(.L_x_13370) ;  /* 0x00000000009c7947 */ /* 0x000fec0003800000 */
.L_x_13382:
        /* <DEDUP_REMOVED lines=14> */
.L_x_13396:
[----:B------:R-:W-:Y:S05]  /*2c10*/  BSYNC B0 ;  /* 0x0000000000007941 */ /* 0x000fea0003800000 */
.L_x_13395:
[----:B------:R-:W0:Y:S02]  /*2c20*/  F2I.FTZ.TRUNC.NTZ R0, R0 ;  /* 0x0000000000007305 */ /* 0x000e24000021f100 */
[----:B0-----:R-:W-:Y:S01]  /*2c30*/  PRMT R24, R0, 0x7610, R24 ;  /* 0x0000761000187816 */ /* 0x001fe20000000018 */
[----:B------:R-:W-:Y:S06]  /*2c40*/  BRA `(.L_x_13370) ;  /* 0x0000000000547947 */ /* 0x000fec0003800000 */
.L_x_13369:
        /* <DEDUP_REMOVED lines=16> */
.L_x_13397:
[----:B------:R-:W-:Y:S01]  /*2d50*/  PRMT R24, RZ, 0x7610, R24 ;  /* 0x00007610ff187816 */ /* 0x000fe20000000018 */
[----:B------:R-:W-:Y:S06]  /*2d60*/  BRA `(.L_x_13370) ;  /* 0x00000000000c7947 */ /* 0x000fec0003800000 */
.L_x_13394:
[----:B------:R2:W5:Y:S01]  /*2d70*/  LDG.E.U16 R24, desc[UR36][R2.64] ;  /* 0x0000002402187981 */ /* 0x000562000c1e1500 */
[----:B------:R-:W-:Y:S05]  /*2d80*/  BRA `(.L_x_13370) ;  /* 0x0000000000047947 */ /* 0x000fea0003800000 */
.L_x_13393:
[----:B------:R1:W5:Y:S02]  /*2d90*/  LDG.E.U16 R24, desc[UR36][R2.64] ;  /* 0x0000002402187981 */ /* 0x000364000c1e1500 */
.L_x_13370:
[----:B------:R-:W-:-:S07]  /*2da0*/  VIADD R19, R19, 0x80 ;  /* 0x0000008013137836 */ /* 0x000fce0000000000 */
.L_x_13364:
[----:B------:R-:W-:Y:S05]  /*2db0*/  BSYNC B6 ;  /* 0x0000000000067941 */ /* 0x000fea0003800000 */
.L_x_13363:
        /* <DEDUP_REMOVED lines=22> */
.L_x_13403:
[----:B------:R0:W5:Y:S01]  /*2f20*/  LDG.E.U8 R16, desc[UR36][R2.64] ;  /* 0x0000002402107981 */ /* 0x000162000c1e1100 */
[----:B------:R-:W-:Y:S05]  /*2f30*/  BRA `(.L_x_13399) ;  /* 0x0000000c00507947 */ /* 0x000fea0003800000 */
.L_x_13402:
        /* <DEDUP_REMOVED lines=8> */
.L_x_13406:
[----:B------:R0:W5:Y:S01]  /*2fc0*/  LDG.E.U16 R16, desc[UR36][R2.64] ;  /* 0x0000002402107981 */ /* 0x000162000c1e1500 */
[----:B------:R-:W-:Y:S05]  /*2fd0*/  BRA `(.L_x_13399) ;  /* 0x0000000c00287947 */ /* 0x000fea0003800000 */
.L_x_13405:
[----:B------:R0:W5:Y:S01]  /*2fe0*/  LDG.E.U16 R16, desc[UR36][R2.64] ;  /* 0x0000002402107981 */ /* 0x000162000c1e1500 */
[----:B------:R-:W-:Y:S05]  /*2ff0*/  BRA `(.L_x_13399) ;  /* 0x0000000c00207947 */ /* 0x000fea0003800000 */
.L_x_13401:
        /* <DEDUP_REMOVED lines=9> */
.L_x_13408:
[----:B------:R-:W2:Y:S02]  /*3090*/  LDG.E.U16 R0, desc[UR36][R2.64] ;  /* 0x0000002402007981 */ /* 0x000ea4000c1e1500 */
[----:B--2---:R-:W-:-:S06]  /*30a0*/  HADD2.F32 R0, -RZ, R0.H0_H0 ;  /* 0x20000000ff007230 */ /* 0x004fcc0000004100 */
[----:B------:R-:W0:Y:S02]  /*30b0*/  F2I.FTZ.TRUNC.NTZ R0, R0 ;  /* 0x0000000000007305 */ /* 0x000e24000021f100 */
[----:B0-----:R-:W-:Y:S01]  /*30c0*/  PRMT R16, R0, 0x7610, R16 ;  /* 0x0000761000107816 */ /* 0x001fe20000000010 */
[----:B------:R-:W-:Y:S06]  /*30d0*/  BRA `(.L_x_13399) ;  /* 0x0000000800e87947 */ /* 0x000fec0003800000 */
.L_x_13407:
        /* <DEDUP_REMOVED lines=9> */
.L_x_13410:
[----:B------:R-:W2:Y:S02]  /*3170*/  LDG.E.U16 R2, desc[UR36][R2.64] ;  /* 0x0000002402027981 */ /* 0x000ea4000c1e1500 */
[----:B--2---:R-:W-:-:S06]  /*3180*/  HADD2.F32 R0, -RZ, R2.H0_H0 ;  /* 0x20000002ff007230 */ /* 0x004fcc0000004100 */
[----:B------:R-:W0:Y:S02]  /*3190*/  F2I.FTZ.TRUNC.NTZ R0, R0 ;  /* 0x0000000000007305 */ /* 0x000e24000021f100 */
[----:B0-----:R-:W-:Y:S01]  /*31a0*/  PRMT R16, R0, 0x7610, R16 ;  /* 0x0000761000107816 */ /* 0x001fe20000000010 */
[----:B------:R-:W-:Y:S06]  /*31b0*/  BRA `(.L_x_13399) ;  /* 0x0000000800b07947 */ /* 0x000fec0003800000 */
.L_x_13409:
[----:B------:R-:W2:Y:S02]  /*31c0*/  LDG.E.64 R2, desc[UR36][R2.64] ;  /* 0x0000002402027981 */ /* 0x000ea4000c1e1b00 */
[----:B--2---:R0:W1:Y:S01]  /*31d0*/  F2I.F64.TRUNC R16, R2 ;  /* 0x0000000200107311 */ /* 0x004062000030d100 */
[----:B------:R-:W-:Y:S05]  /*31e0*/  BRA `(.L_x_13399) ;  /* 0x0000000800a47947 */ /* 0x000fea0003800000 */
.L_x_13400:
        /* <DEDUP_REMOVED lines=12> */
.L_x_13413:
[----:B------:R-:W2:Y:S02]  /*32b0*/  LDG.E.64 R2, desc[UR36][R2.64] ;  /* 0x0000002402027981 */ /* 0x000ea4000c1e1b00 */
[----:B--2---:R0:W1:Y:S01]  /*32c0*/  F2I.F64.TRUNC R16, R2 ;  /* 0x0000000200107311 */ /* 0x004062000030d100 */
[----:B------:R-:W-:Y:S05]  /*32d0*/  BRA `(.L_x_13399) ;  /* 0x0000000800687947 */ /* 0x000fea0003800000 */
.L_x_13412:
        /* <DEDUP_REMOVED lines=28> */
.L_x_13415:
        /* <DEDUP_REMOVED lines=15> */
.L_x_13414:
[----:B------:R-:W2:Y:S02]  /*3590*/  LDG.E.U16 R0, desc[UR36][R2.64] ;  /* 0x0000002402007981 */ /* 0x000ea4000c1e1500 */
[----:B--2---:R-:W-:-:S06]  /*35a0*/  IMAD.U32 R0, R0, 0x10000, RZ ;  /* 0x0001000000007824 */ /* 0x004fcc00078e00ff */
[----:B------:R-:W0:Y:S02]  /*35b0*/  F2I.FTZ.TRUNC.NTZ R0, R0 ;  /* 0x0000000000007305 */ /* 0x000e24000021f100 */
[----:B0-----:R-:W-:Y:S01]  /*35c0*/  PRMT R16, R0, 0x7610, R16 ;  /* 0x0000761000107816 */ /* 0x001fe20000000010 */
[----:B------:R-:W-:Y:S06]  /*35d0*/  BRA `(.L_x_13399) ;  /* 0x0000000400a87947 */ /* 0x000fec0003800000 */
.L_x_13411:
        /* <DEDUP_REMOVED lines=10> */
.L_x_13418:
        /* <DEDUP_REMOVED lines=21> */
.L_x_13422:
[----:B------:R-:W-:Y:S05]  /*37d0*/  BSYNC B1 ;  /* 0x0000000000017941 */ /* 0x000fea0003800000 */
.L_x_13421:
[----:B------:R-:W-:Y:S01]  /*37e0*/  LEA R3, R0, 0x3b800000, 0x17 ;  /* 0x3b80000000037811 */ /* 0x000fe200078eb8ff */
[----:B------:R-:W-:-:S05]  /*37f0*/  IMAD.SHL.U32 R0, R2, 0x100000, RZ ;  /* 0x0010000002007824 */ /* 0x000fca00078e00ff */
[----:B------:R-:W-:-:S07]  /*3800*/  LOP3.LUT R0, R3, R0, R4, 0xfe, !PT ;  /* 0x0000000003007212 */ /* 0x000fce00078efe04 */
.L_x_13420:
[----:B------:R-:W-:Y:S05]  /*3810*/  BSYNC B0 ;  /* 0x0000000000007941 */ /* 0x000fea0003800000 */
.L_x_13419:
[----:B------:R-:W0:Y:S02]  /*3820*/  F2I.FTZ.TRUNC.NTZ R0, R0 ;  /* 0x0000000000007305 */ /* 0x000e24000021f100 */
[----:B0-----:R-:W-:Y:S01]  /*3830*/  PRMT R16, R0, 0x7610, R16 ;  /* 0x0000761000107816 */ /* 0x001fe20000000010 */
[----:B------:R-:W-:Y:S06]  /*3840*/  BRA `(.L_x_13399) ;  /* 0x00000004000c7947 */ /* 0x000fec0003800000 */
.L_x_13417:
        /* <DEDUP_REMOVED lines=21> */
.L_x_13426:
[----:B------:R-:W-:Y:S05]  /*39a0*/  BSYNC B1 ;  /* 0x0000000000017941 */ /* 0x000fea0003800000 */
.L_x_13425:
[----:B------:R-:W-:Y:S01]  /*39b0*/  LEA R3, R0, 0x37800000, 0x17 ;  /* 0x3780000000037811 */ /* 0x000fe200078eb8ff */
[----:B------:R-:W-:-:S05]  /*39c0*/  IMAD.SHL.U32 R0, R2, 0x200000, RZ ;  /* 0x0020000002007824 */ /* 0x000fca00078e00ff */
[----:B------:R-:W-:-:S07]  /*39d0*/  LOP3.LUT R0, R3, R0, R4, 0xfe, !PT ;  /* 0x0000000003007212 */ /* 0x000fce00078efe04 */
.L_x_13424:
[----:B------:R-:W-:Y:S05]  /*39e0*/  BSYNC B0 ;  /* 0x0000000000007941 */ /* 0x000fea0003800000 */
.L_x_13423:
[----:B------:R-:W0:Y:S02]  /*39f0*/  F2I.FTZ.TRUNC.NTZ R0, R0 ;  /* 0x0000000000007305 */ /* 0x000e24000021f100 */
[----:B0-----:R-:W-:Y:S01]  /*3a00*/  PRMT R16, R0, 0x7610, R16 ;  /* 0x0000761000107816 */ /* 0x001fe20000000010 */
[----:B------:R-:W-:Y:S06]  /*3a10*/  BRA `(.L_x_13399) ;  /* 0x0000000000987947 */ /* 0x000fec0003800000 */
.L_x_13416:
        /* <DEDUP_REMOVED lines=14> */
.L_x_13430:
[----:B------:R-:W-:Y:S05]  /*3b00*/  BSYNC B0 ;  /* 0x0000000000007941 */ /* 0x000fea0003800000 */
.L_x_13429:
[----:B------:R-:W0:Y:S02]  /*3b10*/  F2I.FTZ.TRUNC.NTZ R0, R0 ;  /* 0x0000000000007305 */ /* 0x000e24000021f100 */
[----:B0-----:R-:W-:Y:S01]  /*3b20*/  PRMT R16, R0, 0x7610, R16 ;  /* 0x0000761000107816 */ /* 0x001fe20000000010 */
[----:B------:R-:W-:Y:S06]  /*3b30*/  BRA `(.L_x_13399) ;  /* 0x0000000000507947 */ /* 0x000fec0003800000 */
.L_x_13404:
        /* <DEDUP_REMOVED lines=16> */
.L_x_13431:
[----:B------:R-:W-:Y:S05]  /*3c40*/  BRA `(.L_x_13399) ;  /* 0x00000000000c7947 */ /* 0x000fea0003800000 */
.L_x_13428:
[----:B------:R0:W5:Y:S01]  /*3c50*/  LDG.E.U16 R16, desc[UR36][R2.64] ;  /* 0x0000002402107981 */ /* 0x000162000c1e1500 */
[----:B------:R-:W-:Y:S05]  /*3c60*/  BRA `(.L_x_13399) ;  /* 0x0000000000047947 */ /* 0x000fea0003800000 */
.L_x_13427:
[----:B------:R0:W5:Y:S02]  /*3c70*/  LDG.E.U16 R16, desc[UR36][R2.64] ;  /* 0x0000002402107981 */ /* 0x000164000c1e1500 */
.L_x_13399:
[----:B------:R-:W-:Y:S05]  /*3c80*/  BSYNC B6 ;  /* 0x0000000000067941 */ /* 0x000fea0003800000 */
.L_x_13398:
[----:B01234-:R-:W0:Y:S01]  /*3c90*/  S2R R2, SR_TID.X ;  /* 0x0000000000027919 */ /* 0x01fe220000002100 */
[----:B------:R-:W1:Y:S01]  /*3ca0*/  LDC.U8 R19, c[0x0][0x23c] ;  /* 0x00008f00ff137b82 */ /* 0x000e620000000000 */
[----:B-----5:R-:W-:Y:S01]  /*3cb0*/  PRMT R0, R17, 0x9910, RZ ;  /* 0x0000991011007816 */ /* 0x020fe200000000ff */
[----:B------:R-:W-:Y:S01]  /*3cc0*/  BSSY B6, `(.L_x_13432) ;  /* 0x00000fd000067945 */ /* 0x000fe20003800000 */
[----:B------:R-:W-:Y:S02]  /*3cd0*/  PRMT R18, R18, 0x9910, RZ ;  /* 0x0000991012127816 */ /* 0x000fe400000000ff */
[----:B------:R-:W-:Y:S01]  /*3ce0*/  PRMT R17, R24, 0x9910, RZ ;  /* 0x0000991018117816 */ /* 0x000fe200000000ff */
[----:B------:R-:W-:Y:S01]  /*3cf0*/  IMAD R3, R0, R0, RZ ;  /* 0x0000000000037224 */ /* 0x000fe200078e02ff */
[----:B------:R-:W-:Y:S01]  /*3d00*/  PRMT R16, R16, 0x9910, RZ ;  /* 0x0000991010107816 */ /* 0x000fe200000000ff */
[----:B------:R-:W-:Y:S02]  /*3d10*/  IMAD R18, R18, R18, RZ ;  /* 0x0000001212127224 */ /* 0x000fe400078e02ff */
[----:B------:R-:W-:-:S02]  /*3d20*/  IMAD R17, R17, R17, RZ ;  /* 0x0000001111117224 */ /* 0x000fc400078e02ff */
[----:B------:R-:W-:Y:S01]  /*3d30*/  IMAD R16, R16, R16, RZ ;  /* 0x0000001010107224 */ /* 0x000fe200078e02ff */
[----:B0-----:R-:W-:-:S13]  /*3d40*/  ISETP.GE.AND P0, PT, R2, R22, PT ;  /* 0x000000160200720c */ /* 0x001fda0003f06270 */
        /* <DEDUP_REMOVED lines=22> */
.L_x_13437:
[----:B------:R0:W-:Y:S01]  /*3eb0*/  STG.E.U8 desc[UR36][R8.64], R3 ;  /* 0x0000000308007986 */ /* 0x0001e2000c101124 */
[----:B------:R-:W-:Y:S05]  /*3ec0*/  BRA `(.L_x_13433) ;  /* 0x0000000c00707947 */ /* 0x000fea0003800000 */
.L_x_13436:
        /* <DEDUP_REMOVED lines=11> */
.L_x_13440:
[----:B------:R-:W-:-:S05]  /*3f80*/  PRMT R3, R3, 0x9910, RZ ;  /* 0x0000991003037816 */ /* 0x000fca00000000ff */
[----:B------:R0:W-:Y:S01]  /*3f90*/  STG.E desc[UR36][R8.64], R3 ;  /* 0x0000000308007986 */ /* 0x0001e2000c101924 */
[----:B------:R-:W-:Y:S05]  /*3fa0*/  BRA `(.L_x_13433) ;  /* 0x0000000c00387947 */ /* 0x000fea0003800000 */
.L_x_13439:
[----:B------:R0:W-:Y:S01]  /*3fb0*/  STG.E.U16 desc[UR36][R8.64], R3 ;  /* 0x0000000308007986 */ /* 0x0001e2000c101524 */
[----:B------:R-:W-:Y:S05]  /*3fc0*/  BRA `(.L_x_13433) ;  /* 0x0000000c00307947 */ /* 0x000fea0003800000 */
.L_x_13435:
        /* <DEDUP_REMOVED lines=9> */
.L_x_13442:
[----:B------:R-:W0:Y:S02]  /*4060*/  I2F.S16 R0, R3 ;  /* 0x0000000300007306 */ /* 0x000e240000101400 */
[----:B0-----:R-:W-:-:S05]  /*4070*/  F2FP.F16.F32.PACK_AB R0, RZ, R0 ;  /* 0x00000000ff00723e */ /* 0x001fca00000000ff */
[----:B------:R0:W-:Y:S01]  /*4080*/  STG.E.U16 desc[UR36][R8.64], R0 ;  /* 0x0000000008007986 */ /* 0x0001e2000c101524 */
[----:B------:R-:W-:Y:S05]  /*4090*/  BRA `(.L_x_13433) ;  /* 0x0000000800fc7947 */ /* 0x000fea0003800000 */
.L_x_13441:
        /* <DEDUP_REMOVED lines=10> */
.L_x_13444:
[----:B------:R-:W0:Y:S02]  /*4140*/  I2F.S16 R3, R3 ;  /* 0x0000000300037306 */ /* 0x000e240000101400 */
[----:B0-----:R-:W-:-:S04]  /*4150*/  F2FP.F16.F32.PACK_AB R3, RZ, R3 ;  /* 0x00000003ff03723e */ /* 0x001fc800000000ff */
[----:B------:R-:W-:-:S05]  /*4160*/  PRMT R3, R3, 0x5410, RZ ;  /* 0x0000541003037816 */ /* 0x000fca00000000ff */
[----:B------:R0:W-:Y:S01]  /*4170*/  STG.E desc[UR36][R8.64], R3 ;  /* 0x0000000308007986 */ /* 0x0001e2000c101924 */
[----:B------:R-:W-:Y:S05]  /*4180*/  BRA `(.L_x_13433) ;  /* 0x0000000800c07947 */ /* 0x000fea0003800000 */
.L_x_13443:
[----:B------:R-:W0:Y:S02]  /*4190*/  I2F.F64.S16 R4, R3 ;  /* 0x0000000300047312 */ /* 0x000e240000101c00 */
[----:B0-----:R0:W-:Y:S01]  /*41a0*/  STG.E.64 desc[UR36][R8.64], R4 ;  /* 0x0000000408007986 */ /* 0x0011e2000c101b24 */
[----:B------:R-:W-:Y:S05]  /*41b0*/  BRA `(.L_x_13433) ;  /* 0x0000000800b47947 */ /* 0x000fea0003800000 */
.L_x_13434:
        /* <DEDUP_REMOVED lines=13> */
.L_x_13447:
[----:B------:R-:W0:Y:S01]  /*4290*/  I2F.F64.S16 R4, R3 ;  /* 0x0000000300047312 */ /* 0x000e220000101c00 */
[----:B------:R-:W-:-:S05]  /*42a0*/  CS2R R6, SRZ ;  /* 0x0000000000067805 */ /* 0x000fca000001ff00 */
[----:B0-----:R0:W-:Y:S01]  /*42b0*/  STG.E.128 desc[UR36][R8.64], R4 ;  /* 0x0000000408007986 */ /* 0x0011e2000c101d24 */
[----:B------:R-:W-:Y:S05]  /*42c0*/  BRA `(.L_x_13433) ;  /* 0x0000000800707947 */ /* 0x000fea0003800000 */
.L_x_13446:
        /* <DEDUP_REMOVED lines=21> */
.L_x_13451:
[----:B------:R-:W-:Y:S05]  /*4420*/  BSYNC B0 ;  /* 0x0000000000007941 */ /* 0x000fea0003800000 */
.L_x_13450:
[----:B------:R-:W-:-:S05]  /*4430*/  LOP3.LUT R5, R0, R5, RZ, 0xfc, !PT ;  /* 0x0000000500057212 */ /* 0x000fca00078efcff */
[----:B------:R0:W-:Y:S01]  /*4440*/  STG.E.U8 desc[UR36][R8.64], R5 ;  /* 0x0000000508007986 */ /* 0x0001e2000c101124 */
[----:B------:R-:W-:Y:S05]  /*4450*/  BRA `(.L_x_13433) ;  /* 0x00000008000c7947 */ /* 0x000fea0003800000 */
.L_x_13449:
        /* <DEDUP_REMOVED lines=13> */
.L_x_13453:
[----:B------:R-:W-:Y:S01]  /*4530*/  IMAD.MOV.U32 R0, RZ, RZ, 0x7f ;  /* 0x0000007fff007424 */ /* 0x000fe200078e00ff */
[----:B------:R-:W-:-:S04]  /*4540*/  ISETP.GT.U32.AND P0, PT, R4, 0x7f800000, PT ;  /* 0x7f8000000400780c */ /* 0x000fc80003f04070 */
[----:B------:R-:W-:-:S09]  /*4550*/  SEL R0, R0, 0x7c, P0 ;  /* 0x0000007c00007807 */ /* 0x000fd20000000000 */
.L_x_13454:
[----:B------:R-:W-:Y:S05]  /*4560*/  BSYNC B0 ;  /* 0x0000000000007941 */ /* 0x000fea0003800000 */
.L_x_13452:
[----:B------:R-:W-:-:S04]  /*4570*/  LOP3.LUT R3, R5, 0x80000000, RZ, 0xc0, !PT ;  /* 0x8000000005037812 */ /* 0x000fc800078ec0ff */
[----:B------:R-:W-:-:S04]  /*4580*/  SHF.R.U32.HI R3, RZ, 0x18, R3 ;  /* 0x00000018ff037819 */ /* 0x000fc80000011603 */
[----:B------:R-:W-:-:S05]  /*4590*/  LOP3.LUT R3, R0, R3, RZ, 0xfc, !PT ;  /* 0x0000000300037212 */ /* 0x000fca00078efcff */
[----:B------:R0:W-:Y:S01]  /*45a0*/  STG.E.U8 desc[UR36][R8.64], R3 ;  /* 0x0000000308007986 */ /* 0x0001e2000c101124 */
[----:B------:R-:W-:Y:S05]  /*45b0*/  BRA `(.L_x_13433) ;  /* 0x0000000400b47947 */ /* 0x000fea0003800000 */
.L_x_13448:
[----:B------:R-:W0:Y:S02]  /*45c0*/  I2F.S16 R0, R3 ;  /* 0x0000000300007306 */ /* 0x000e240000101400 */
[----:B0-----:R-:W-:-:S05]  /*45d0*/  F2FP.BF16.F32.PACK_AB R0, RZ, R0 ;  /* 0x00000000ff00723e */ /* 0x001fca00000010ff */
[----:B------:R0:W-:Y:S01]  /*45e0*/  STG.E.U16 desc[UR36][R8.64], R0 ;  /* 0x0000000008007986 */ /* 0x0001e2000c101524 */
[----:B------:R-:W-:Y:S05]  /*45f0*/  BRA `(.L_x_13433) ;  /* 0x0000000400a47947 */ /* 0x000fea0003800000 */
.L_x_13445:
        /* <DEDUP_REMOVED lines=10> */
.L_x_13457:
        /* <DEDUP_REMOVED lines=17> */
.L_x_13460:
[----:B------:R-:W-:-:S04]  /*47b0*/  LOP3.LUT R3, R3, 0x80000000, RZ, 0xc0, !PT ;  /* 0x8000000003037812 */ /* 0x000fc800078ec0ff */
[----:B------:R-:W-:-:S04]  /*47c0*/  SHF.R.U32.HI R3, RZ, 0x18, R3 ;  /* 0x00000018ff037819 */ /* 0x000fc80000011603 */
[----:B------:R-:W-:-:S04]  /*47d0*/  LOP3.LUT R0, R0, R3, RZ, 0xfc, !PT ;  /* 0x0000000300007212 */ /* 0x000fc800078efcff */
[----:B------:R-:W-:-:S07]  /*47e0*/  PRMT R4, R0, 0x7610, R4 ;  /* 0x0000761000047816 */ /* 0x000fce0000000004 */
.L_x_13459:
[----:B------:R-:W-:Y:S05]  /*47f0*/  BSYNC B0 ;  /* 0x0000000000007941 */ /* 0x000fea0003800000 */
.L_x_13458:
[----:B------:R4:W-:Y:S01]  /*4800*/  STG.E.U8 desc[UR36][R8.64], R4 ;  /* 0x0000000408007986 */ /* 0x0009e2000c101124 */
[----:B------:R-:W-:Y:S05]  /*4810*/  BRA `(.L_x_13433) ;  /* 0x00000004001c7947 */ /* 0x000fea0003800000 */
.L_x_13456:
        /* <DEDUP_REMOVED lines=17> */
.L_x_13463:
[----:B------:R-:W-:-:S04]  /*4930*/  LOP3.LUT R3, R3, 0x80000000, RZ, 0xc0, !PT ;  /* 0x8000000003037812 */ /* 0x000fc800078ec0ff */
[----:B------:R-:W-:-:S04]  /*4940*/  SHF.R.U32.HI R3, RZ, 0x18, R3 ;  /* 0x00000018ff037819 */ /* 0x000fc80000011603 */
[----:B------:R-:W-:-:S04]  /*4950*/  LOP3.LUT R0, R0, R3, RZ, 0xfc, !PT ;  /* 0x0000000300007212 */ /* 0x000fc800078efcff */
[----:B------:R-:W-:-:S07]  /*4960*/  PRMT R4, R0, 0x7610, R4 ;  /* 0x0000761000047816 */ /* 0x000fce0000000004 */
.L_x_13462:
[----:B------:R-:W-:Y:S05]  /*4970*/  BSYNC B0 ;  /* 0x0000000000007941 */ /* 0x000fea0003800000 */
.L_x_13461:
[----:B------:R0:W-:Y:S01]  /*4980*/  STG.E.U8 desc[UR36][R8.64], R4 ;  /* 0x0000000408007986 */ /* 0x0001e2000c101124 */
[----:B------:R-:W-:Y:S05]  /*4990*/  BRA `(.L_x_13433) ;  /* 0x0000000000bc7947 */ /* 0x000fea0003800000 */
.L_x_13455:
        /* <DEDUP_REMOVED lines=23> */
.L_x_13438:
        /* <DEDUP_REMOVED lines=16> */
.L_x_13466:
[----:B------:R-:W-:Y:S05]  /*4c10*/  BRA `(.L_x_13433) ;  /* 0x00000000001c7947 */ /* 0x000fea0003800000 */
.L_x_13465:
[----:B------:R-:W-:-:S05]  /*4c20*/  PRMT R3, R3, 0x9910, RZ ;  /* 0x0000991003037816 */ /* 0x000fca00000000ff */
[----:B------:R-:W-:-:S05]  /*4c30*/  IMAD.MOV.U32 R4, RZ, RZ, R3 ;  /* 0x000000ffff047224 */ /* 0x000fca00078e0003 */
[----:B------:R-:W-:-:S05]  /*4c40*/  SHF.R.S32.HI R5, RZ, 0x1f, R4 ;  /* 0x0000001fff057819 */ /* 0x000fca0000011404 */
[----:B------:R3:W-:Y:S01]  /*4c50*/  STG.E.64 desc[UR36][R8.64], R4 ;  /* 0x0000000408007986 */ /* 0x0007e2000c101b24 */
[----:B------:R-:W-:Y:S05]  /*4c60*/  BRA `(.L_x_13433) ;  /* 0x0000000000087947 */ /* 0x000fea0003800000 */
.L_x_13464:
[----:B------:R-:W-:-:S05]  /*4c70*/  PRMT R3, R3, 0x9910, RZ ;  /* 0x0000991003037816 */ /* 0x000fca00000000ff */
[----:B------:R0:W-:Y:S02]  /*4c80*/  STG.E desc[UR36][R8.64], R3 ;  /* 0x0000000308007986 */ /* 0x0001e4000c101924 */
.L_x_13433:
[----:B------:R-:W-:Y:S05]  /*4c90*/  BSYNC B6 ;  /* 0x0000000000067941 */ /* 0x000fea0003800000 */
.L_x_13432:
        /* <DEDUP_REMOVED lines=23> */
.L_x_13472:
[----:B------:R0:W-:Y:S01]  /*4e10*/  STG.E.U8 desc[UR36][R8.64], R18 ;  /* 0x0000001208007986 */ /* 0x0001e2000c101124 */
[----:B------:R-:W-:Y:S05]  /*4e20*/  BRA `(.L_x_13474) ;  /* 0x0000000c00647947 */ /* 0x000fea0003800000 */
.L_x_13471:
        /* <DEDUP_REMOVED lines=10> */
.L_x_13476:
[----:B------:R-:W-:-:S05]  /*4ed0*/  PRMT R3, R18, 0x9910, RZ ;  /* 0x0000991012037816 */ /* 0x000fca00000000ff */
[----:B------:R0:W-:Y:S01]  /*4ee0*/  STG.E desc[UR36][R8.64], R3 ;  /* 0x0000000308007986 */ /* 0x0001e2000c101924 */
[----:B------:R-:W-:Y:S05]  /*4ef0*/  BRA `(.L_x_13474) ;  /* 0x0000000c00307947 */ /* 0x000fea0003800000 */
.L_x_13475:
[----:B------:R0:W-:Y:S01]  /*4f00*/  STG.E.U16 desc[UR36][R8.64], R18 ;  /* 0x0000001208007986 */ /* 0x0001e2000c101524 */
[----:B------:R-:W-:Y:S05]  /*4f10*/  BRA `(.L_x_13474) ;  /* 0x0000000c00287947 */ /* 0x000fea0003800000 */
.L_x_13470:
        /* <DEDUP_REMOVED lines=9> */
.L_x_13478:
[----:B------:R-:W0:Y:S02]  /*4fb0*/  I2F.S16 R0, R18 ;  /* 0x0000001200007306 */ /* 0x000e240000101400 */
[----:B0-----:R-:W-:-:S05]  /*4fc0*/  F2FP.F16.F32.PACK_AB R0, RZ, R0 ;  /* 0x00000000ff00723e */ /* 0x001fca00000000ff */
[----:B------:R0:W-:Y:S01]  /*4fd0*/  STG.E.U16 desc[UR36][R8.64], R0 ;  /* 0x0000000008007986 */ /* 0x0001e2000c101524 */
[----:B------:R-:W-:Y:S05]  /*4fe0*/  BRA `(.L_x_13474) ;  /* 0x0000000800f47947 */ /* 0x000fea0003800000 */
.L_x_13477:
        /* <DEDUP_REMOVED lines=10> */
.L_x_13480:
[----:B------:R-:W0:Y:S02]  /*5090*/  I2F.S16 R18, R18 ;  /* 0x0000001200127306 */ /* 0x000e240000101400 */
[----:B0-----:R-:W-:-:S04]  /*50a0*/  F2FP.F16.F32.PACK_AB R3, RZ, R18 ;  /* 0x00000012ff03723e */ /* 0x001fc800000000ff */
[----:B------:R-:W-:-:S05]  /*50b0*/  PRMT R3, R3, 0x5410, RZ ;  /* 0x0000541003037816 */ /* 0x000fca00000000ff */
[----:B------:R0:W-:Y:S01]  /*50c0*/  STG.E desc[UR36][R8.64], R3 ;  /* 0x0000000308007986 */ /* 0x0001e2000c101924 */
[----:B------:R-:W-:Y:S05]  /*50d0*/  BRA `(.L_x_13474) ;  /* 0x0000000800b87947 */ /* 0x000fea0003800000 */
.L_x_13479:
[----:B------:R-:W0:Y:S02]  /*50e0*/  I2F.F64.S16 R4, R18 ;  /* 0x0000001200047312 */ /* 0x000e240000101c00 */
[----:B0-----:R0:W-:Y:S01]  /*50f0*/  STG.E.64 desc[UR36][R8.64], R4 ;  /* 0x0000000408007986 */ /* 0x0011e2000c101b24 */
[----:B------:R-:W-:Y:S05]  /*5100*/  BRA `(.L_x_13474) ;  /* 0x0000000800ac7947 */ /* 0x000fea0003800000 */
.L_x_13469:
        /* <DEDUP_REMOVED lines=13> */
.L_x_13483:
[----:B------:R-:W0:Y:S01]  /*51e0*/  I2F.F64.S16 R4, R18 ;  /* 0x0000001200047312 */ /* 0x000e220000101c00 */
[----:B------:R-:W-:-:S05]  /*51f0*/  CS2R R6, SRZ ;  /* 0x0000000000067805 */ /* 0x000fca000001ff00 */
[----:B0-----:R0:W-:Y:S01]  /*5200*/  STG.E.128 desc[UR36][R8.64], R4 ;  /* 0x0000000408007986 */ /* 0x0011e2000c101d24 */
[----:B------:R-:W-:Y:S05]  /*5210*/  BRA `(.L_x_13474) ;  /* 0x0000000800687947 */ /* 0x000fea0003800000 */
.L_x_13482:
        /* <DEDUP_REMOVED lines=21> */
.L_x_13487:
[----:B------:R-:W-:Y:S05]  /*5370*/  BSYNC B0 ;  /* 0x0000000000007941 */ /* 0x000fea0003800000 */
.L_x_13486:
[----:B------:R-:W-:-:S05]  /*5380*/  LOP3.LUT R5, R0, R5, RZ, 0xfc, !PT ;  /* 0x0000000500057212 */ /* 0x000fca00078efcff */
[----:B------:R0:W-:Y:S01]  /*5390*/  STG.E.U8 desc[UR36][R8.64], R5 ;  /* 0x0000000508007986 */ /* 0x0001e2000c101124 */
[----:B------:R-:W-:Y:S05]  /*53a0*/  BRA `(.L_x_13474) ;  /* 0x0000000800047947 */ /* 0x000fea0003800000 */
.L_x_13485:
        /* <DEDUP_REMOVED lines=13> */
.L_x_13489:
[----:B------:R-:W-:Y:S01]  /*5480*/  IMAD.MOV.U32 R0, RZ, RZ, 0x7f ;  /* 0x0000007fff007424 */ /* 0x000fe200078e00ff */
[----:B------:R-:W-:-:S04]  /*5490*/  ISETP.GT.U32.AND P0, PT, R3, 0x7f800000, PT ;  /* 0x7f8000000300780c */ /* 0x000fc80003f04070 */
[----:B------:R-:W-:-:S09]  /*54a0*/  SEL R0, R0, 0x7c, P0 ;  /* 0x0000007c00007807 */ /* 0x000fd20000000000 */
.L_x_13490:
[----:B------:R-:W-:Y:S05]  /*54b0*/  BSYNC B0 ;  /* 0x0000000000007941 */ /* 0x000fea0003800000 */
.L_x_13488:
[----:B------:R-:W-:-:S04]  /*54c0*/  LOP3.LUT R3, R5, 0x80000000, RZ, 0xc0, !PT ;  /* 0x8000000005037812 */ /* 0x000fc800078ec0ff */
[----:B------:R-:W-:-:S04]  /*54d0*/  SHF.R.U32.HI R3, RZ, 0x18, R3 ;  /* 0x00000018ff037819 */ /* 0x000fc80000011603 */
[----:B------:R-:W-:-:S05]  /*54e0*/  LOP3.LUT R3, R0, R3, RZ, 0xfc, !PT ;  /* 0x0000000300037212 */ /* 0x000fca00078efcff */
[----:B------:R0:W-:Y:S01]  /*54f0*/  STG.E.U8 desc[UR36][R8.64], R3 ;  /* 0x0000000308007986 */ /* 0x0001e2000c101124 */
[----:B------:R-:W-:Y:S05]  /*5500*/  BRA `(.L_x_13474) ;  /* 0x0000000400ac7947 */ /* 0x000fea0003800000 */
.L_x_13484:
[----:B------:R-:W0:Y:S02]  /*5510*/  I2F.S16 R0, R18 ;  /* 0x0000001200007306 */ /* 0x000e240000101400 */
[----:B0-----:R-:W-:-:S05]  /*5520*/  F2FP.BF16.F32.PACK_AB R0, RZ, R0 ;  /* 0x00000000ff00723e */ /* 0x001fca00000010ff */
[----:B------:R0:W-:Y:S01]  /*5530*/  STG.E.U16 desc[UR36][R8.64], R0 ;  /* 0x0000000008007986 */ /* 0x0001e2000c101524 */
[----:B------:R-:W-:Y:S05]  /*5540*/  BRA `(.L_x_13474) ;  /* 0x00000004009c7947 */ /* 0x000fea0003800000 */
.L_x_13481:
        /* <DEDUP_REMOVED lines=10> */
.L_x_13493:
        /* <DEDUP_REMOVED lines=17> */
.L_x_13496:
[----:B------:R-:W-:-:S04]  /*5700*/  LOP3.LUT R3, R5, 0x80000000, RZ, 0xc0, !PT ;  /* 0x8000000005037812 */ /* 0x000fc800078ec0ff */
[----:B------:R-:W-:-:S04]  /*5710*/  SHF.R.U32.HI R3, RZ, 0x18, R3 ;  /* 0x00000018ff037819 */ /* 0x000fc80000011603 */
[----:B------:R-:W-:-:S04]  /*5720*/  LOP3.LUT R0, R0, R3, RZ, 0xfc, !PT ;  /* 0x0000000300007212 */ /* 0x000fc800078efcff */
[----:B------:R-:W-:-:S07]  /*5730*/  PRMT R4, R0, 0x7610, R4 ;  /* 0x0000761000047816 */ /* 0x000fce0000000004 */
.L_x_13495:
[----:B------:R-:W-:Y:S05]  /*5740*/  BSYNC B0 ;  /* 0x0000000000007941 */ /* 0x000fea0003800000 */
.L_x_13494:
[----:B------:R3:W-:Y:S01]  /*5750*/  STG.E.U8 desc[UR36][R8.64], R4 ;  /* 0x0000000408007986 */ /* 0x0007e2000c101124 */
[----:B------:R-:W-:Y:S05]  /*5760*/  BRA `(.L_x_13474) ;  /* 0x0000000400147947 */ /* 0x000fea0003800000 */
.L_x_13492:
        /* <DEDUP_REMOVED lines=17> */
.L_x_13499:
[----:B------:R-:W-:-:S04]  /*5880*/  LOP3.LUT R3, R5, 0x80000000, RZ, 0xc0, !PT ;  /* 0x8000000005037812 */ /* 0x000fc800078ec0ff */
[----:B------:R-:W-:-:S04]  /*5890*/  SHF.R.U32.HI R3, RZ, 0x18, R3 ;  /* 0x00000018ff037819 */ /* 0x000fc80000011603 */
[----:B------:R-:W-:-:S04]  /*58a0*/  LOP3.LUT R0, R0, R3, RZ, 0xfc, !PT ;  /* 0x0000000300007212 */ /* 0x000fc800078efcff */
[----:B------:R-:W-:-:S07]  /*58b0*/  PRMT R4, R0, 0x7610, R4 ;  /* 0x0000761000047816 */ /* 0x000fce0000000004 */
.L_x_13498:
[----:B------:R-:W-:Y:S05]  /*58c0*/  BSYNC B0 ;  /* 0x0000000000007941 */ /* 0x000fea0003800000 */
.L_x_13497:
[----:B------:R0:W-:Y:S01]  /*58d0*/  STG.E.U8 desc[UR36][R8.64], R4 ;  /* 0x0000000408007986 */ /* 0x0001e2000c101124 */
[----:B------:R-:W-:Y:S05]  /*58e0*/  BRA `(.L_x_13474) ;  /* 0x0000000000b47947 */ /* 0x000fea0003800000 */
.L_x_13491:
        /* <DEDUP_REMOVED lines=22> */
.L_x_13473:
        /* <DEDUP_REMOVED lines=16> */
.L_x_13502:
[----:B------:R-:W-:Y:S05]  /*5b50*/  BRA `(.L_x_13474) ;  /* 0x0000000000187947 */ /* 0x000fea0003800000 */
.L_x_13501:
[----:B------:R-:W-:-:S04]  /*5b60*/  PRMT R4, R18, 0x9910, RZ ;  /* 0x0000991012047816 */ /* 0x000fc800000000ff */
[----:B------:R-:W-:-:S05]  /*5b70*/  SHF.R.S32.HI R5, RZ, 0x1f, R4 ;  /* 0x0000001fff057819 */ /* 0x000fca0000011404 */
[----:B------:R2:W-:Y:S01]  /*5b80*/  STG.E.64 desc[UR36][R8.64], R4 ;  /* 0x0000000408007986 */ /* 0x0005e2000c101b24 */
[----:B------:R-:W-:Y:S05]  /*5b90*/  BRA `(.L_x_13474) ;  /* 0x0000000000087947 */ /* 0x000fea0003800000 */
.L_x_13500:
[----:B------:R-:W-:-:S05]  /*5ba0*/  PRMT R3, R18, 0x9910, RZ ;  /* 0x0000991012037816 */ /* 0x000fca00000000ff */
[----:B------:R0:W-:Y:S02]  /*5bb0*/  STG.E desc[UR36][R8.64], R3 ;  /* 0x0000000308007986 */ /* 0x0001e4000c101924 */
.L_x_13474:
        /* <DEDUP_REMOVED lines=23> */
.L_x_13506:
[----:B------:R3:W-:Y:S01]  /*5d30*/  STG.E.U8 desc[UR36][R8.64], R17 ;  /* 0x0000001108007986 */ /* 0x0007e2000c101124 */
[----:B------:R-:W-:Y:S05]  /*5d40*/  BRA `(.L_x_13508) ;  /* 0x0000000c00647947 */ /* 0x000fea0003800000 */
.L_x_13505:
        /* <DEDUP_REMOVED lines=10> */
.L_x_13510:
[----:B------:R-:W-:-:S05]  /*5df0*/  PRMT R3, R17, 0x9910, RZ ;  /* 0x0000991011037816 */ /* 0x000fca00000000ff */
[----:B------:R2:W-:Y:S01]  /*5e00*/  STG.E desc[UR36][R8.64], R3 ;  /* 0x0000000308007986 */ /* 0x0005e2000c101924 */
[----:B------:R-:W-:Y:S05]  /*5e10*/  BRA `(.L_x_13508) ;  /* 0x0000000c00307947 */ /* 0x000fea0003800000 */
.L_x_13509:
[----:B------:R0:W-:Y:S01]  /*5e20*/  STG.E.U16 desc[UR36][R8.64], R17 ;  /* 0x0000001108007986 */ /* 0x0001e2000c101524 */
[----:B------:R-:W-:Y:S05]  /*5e30*/  BRA `(.L_x_13508) ;  /* 0x0000000c00287947 */ /* 0x000fea0003800000 */
.L_x_13504:
        /* <DEDUP_REMOVED lines=9> */
.L_x_13512:
[----:B------:R-:W0:Y:S02]  /*5ed0*/  I2F.S16 R0, R17 ;  /* 0x0000001100007306 */ /* 0x000e240000101400 */
[----:B0-----:R-:W-:-:S05]  /*5ee0*/  F2FP.F16.F32.PACK_AB R0, RZ, R0 ;  /* 0x00000000ff00723e */ /* 0x001fca00000000ff */
[----:B------:R0:W-:Y:S01]  /*5ef0*/  STG.E.U16 desc[UR36][R8.64], R0 ;  /* 0x0000000008007986 */ /* 0x0001e2000c101524 */
[----:B------:R-:W-:Y:S05]  /*5f00*/  BRA `(.L_x_13508) ;  /* 0x0000000800f47947 */ /* 0x000fea0003800000 */
.L_x_13511:
        /* <DEDUP_REMOVED lines=10> */
.L_x_13514:
[----:B------:R-:W0:Y:S02]  /*5fb0*/  I2F.S16 R17, R17 ;  /* 0x0000001100117306 */ /* 0x000e240000101400 */
[----:B0-----:R-:W-:-:S04]  /*5fc0*/  F2FP.F16.F32.PACK_AB R3, RZ, R17 ;  /* 0x00000011ff03723e */ /* 0x001fc800000000ff */
[----:B------:R-:W-:-:S05]  /*5fd0*/  PRMT R3, R3, 0x5410, RZ ;  /* 0x0000541003037816 */ /* 0x000fca00000000ff */
[----:B------:R0:W-:Y:S01]  /*5fe0*/  STG.E desc[UR36][R8.64], R3 ;  /* 0x0000000308007986 */ /* 0x0001e2000c101924 */
[----:B------:R-:W-:Y:S05]  /*5ff0*/  BRA `(.L_x_13508) ;  /* 0x0000000800b87947 */ /* 0x000fea0003800000 */
.L_x_13513:
[----:B------:R-:W0:Y:S02]  /*6000*/  I2F.F64.S16 R4, R17 ;  /* 0x0000001100047312 */ /* 0x000e240000101c00 */
[----:B0-----:R0:W-:Y:S01]  /*6010*/  STG.E.64 desc[UR36][R8.64], R4 ;  /* 0x0000000408007986 */ /* 0x0011e2000c101b24 */
[----:B------:R-:W-:Y:S05]  /*6020*/  BRA `(.L_x_13508) ;  /* 0x0000000800ac7947 */ /* 0x000fea0003800000 */
.L_x_13503:
        /* <DEDUP_REMOVED lines=13> */
.L_x_13517:
[----:B------:R-:W0:Y:S01]  /*6100*/  I2F.F64.S16 R4, R17 ;  /* 0x0000001100047312 */ /* 0x000e220000101c00 */
[----:B------:R-:W-:-:S05]  /*6110*/  CS2R R6, SRZ ;  /* 0x0000000000067805 */ /* 0x000fca000001ff00 */
[----:B0-----:R0:W-:Y:S01]  /*6120*/  STG.E.128 desc[UR36][R8.64], R4 ;  /* 0x0000000408007986 */ /* 0x0011e2000c101d24 */
[----:B------:R-:W-:Y:S05]  /*6130*/  BRA `(.L_x_13508) ;  /* 0x0000000800687947 */ /* 0x000fea0003800000 */
.L_x_13516:
        /* <DEDUP_REMOVED lines=21> */
.L_x_13521:
[----:B------:R-:W-:Y:S05]  /*6290*/  BSYNC B0 ;  /* 0x0000000000007941 */ /* 0x000fea0003800000 */
.L_x_13520:
[----:B------:R-:W-:-:S05]  /*62a0*/  LOP3.LUT R5, R0, R5, RZ, 0xfc, !PT ;  /* 0x0000000500057212 */ /* 0x000fca00078efcff */
[----:B------:R0:W-:Y:S01]  /*62b0*/  STG.E.U8 desc[UR36][R8.64], R5 ;  /* 0x0000000508007986 */ /* 0x0001e2000c101124 */
[----:B------:R-:W-:Y:S05]  /*62c0*/  BRA `(.L_x_13508) ;  /* 0x0000000800047947 */ /* 0x000fea0003800000 */
.L_x_13519:
        /* <DEDUP_REMOVED lines=13> */
.L_x_13523:
[----:B------:R-:W-:Y:S01]  /*63a0*/  IMAD.MOV.U32 R0, RZ, RZ, 0x7f ;  /* 0x0000007fff007424 */ /* 0x000fe200078e00ff */
[----:B------:R-:W-:-:S04]  /*63b0*/  ISETP.GT.U32.AND P0, PT, R3, 0x7f800000, PT ;  /* 0x7f8000000300780c */ /* 0x000fc80003f04070 */
[----:B------:R-:W-:-:S09]  /*63c0*/  SEL R0, R0, 0x7c, P0 ;  /* 0x0000007c00007807 */ /* 0x000fd20000000000 */
.L_x_13524:
[----:B------:R-:W-:Y:S05]  /*63d0*/  BSYNC B0 ;  /* 0x0000000000007941 */ /* 0x000fea0003800000 */
.L_x_13522:
[----:B------:R-:W-:-:S04]  /*63e0*/  LOP3.LUT R3, R17, 0x80000000, RZ, 0xc0, !PT ;  /* 0x8000000011037812 */ /* 0x000fc800078ec0ff */
[----:B------:R-:W-:-:S04]  /*63f0*/  SHF.R.U32.HI R3, RZ, 0x18, R3 ;  /* 0x00000018ff037819 */ /* 0x000fc80000011603 */
[----:B------:R-:W-:-:S05]  /*6400*/  LOP3.LUT R3, R0, R3, RZ, 0xfc, !PT ;  /* 0x0000000300037212 */ /* 0x000fca00078efcff */
[----:B------:R0:W-:Y:S01]  /*6410*/  STG.E.U8 desc[UR36][R8.64], R3 ;  /* 0x0000000308007986 */ /* 0x0001e2000c101124 */
[----:B------:R-:W-:Y:S05]  /*6420*/  BRA `(.L_x_13508) ;  /* 0x0000000400ac7947 */ /* 0x000fea0003800000 */
.L_x_13518:
[----:B------:R-:W0:Y:S02]  /*6430*/  I2F.S16 R0, R17 ;  /* 0x0000001100007306 */ /* 0x000e240000101400 */
[----:B0-----:R-:W-:-:S05]  /*6440*/  F2FP.BF16.F32.PACK_AB R0, RZ, R0 ;  /* 0x00000000ff00723e */ /* 0x001fca00000010ff */
[----:B------:R0:W-:Y:S01]  /*6450*/  STG.E.U16 desc[UR36][R8.64], R0 ;  /* 0x0000000008007986 */ /* 0x0001e2000c101524 */
[----:B------:R-:W-:Y:S05]  /*6460*/  BRA `(.L_x_13508) ;  /* 0x00000004009c7947 */ /* 0x000fea0003800000 */
.L_x_13515:
        /* <DEDUP_REMOVED lines=10> */
.L_x_13527:
        /* <DEDUP_REMOVED lines=17> */
.L_x_13530:
[----:B------:R-:W-:-:S04]  /*6620*/  LOP3.LUT R3, R17, 0x80000000, RZ, 0xc0, !PT ;  /* 0x8000000011037812 */ /* 0x000fc800078ec0ff */
[----:B------:R-:W-:-:S04]  /*6630*/  SHF.R.U32.HI R3, RZ, 0x18, R3 ;  /* 0x00000018ff037819 */ /* 0x000fc80000011603 */
[----:B------:R-:W-:-:S04]  /*6640*/  LOP3.LUT R0, R0, R3, RZ, 0xfc, !PT ;  /* 0x0000000300007212 */ /* 0x000fc800078efcff */
[----:B------:R-:W-:-:S07]  /*6650*/  PRMT R4, R0, 0x7610, R4 ;  /* 0x0000761000047816 */ /* 0x000fce0000000004 */
.L_x_13529:
[----:B------:R-:W-:Y:S05]  /*6660*/  BSYNC B0 ;  /* 0x0000000000007941 */ /* 0x000fea0003800000 */
.L_x_13528:
[----:B------:R0:W-:Y:S01]  /*6670*/  STG.E.U8 desc[UR36][R8.64], R4 ;  /* 0x0000000408007986 */ /* 0x0001e2000c101124 */
[----:B------:R-:W-:Y:S05]  /*6680*/  BRA `(.L_x_13508) ;  /* 0x0000000400147947 */ /* 0x000fea0003800000 */
.L_x_13526:
        /* <DEDUP_REMOVED lines=17> */
.L_x_13533:
[----:B------:R-:W-:-:S04]  /*67a0*/  LOP3.LUT R3, R17, 0x80000000, RZ, 0xc0, !PT ;  /* 0x8000000011037812 */ /* 0x000fc800078ec0ff */
[----:B------:R-:W-:-:S04]  /*67b0*/  SHF.R.U32.HI R3, RZ, 0x18, R3 ;  /* 0x00000018ff037819 */ /* 0x000fc80000011603 */
[----:B------:R-:W-:-:S04]  /*67c0*/  LOP3.LUT R0, R0, R3, RZ, 0xfc, !PT ;  /* 0x0000000300007212 */ /* 0x000fc800078efcff */
[----:B------:R-:W-:-:S07]  /*67d0*/  PRMT R4, R0, 0x7610, R4 ;  /* 0x0000761000047816 */ /* 0x000fce0000000004 */
.L_x_13532:
[----:B------:R-:W-:Y:S05]  /*67e0*/  BSYNC B0 ;  /* 0x0000000000007941 */ /* 0x000fea0003800000 */
.L_x_13531:
[----:B------:R0:W-:Y:S01]  /*67f0*/  STG.E.U8 desc[UR36][R8.64], R4 ;  /* 0x0000000408007986 */ /* 0x0001e2000c101124 */
[----:B------:R-:W-:Y:S05]  /*6800*/  BRA `(.L_x_13508) ;  /* 0x0000000000b47947 */ /* 0x000fea0003800000 */
.L_x_13525:
        /* <DEDUP_REMOVED lines=22> */
.L_x_13507:
        /* <DEDUP_REMOVED lines=16> */
.L_x_13536:
[----:B------:R-:W-:Y:S05]  /*6a70*/  BRA `(.L_x_13508) ;  /* 0x0000000000187947 */ /* 0x000fea0003800000 */
.L_x_13535:
[----:B------:R-:W-:-:S04]  /*6a80*/  PRMT R4, R17, 0x9910, RZ ;  /* 0x0000991011047816 */ /* 0x000fc800000000ff */
[----:B------:R-:W-:-:S05]  /*6a90*/  SHF.R.S32.HI R5, RZ, 0x1f, R4 ;  /* 0x0000001fff057819 */ /* 0x000fca0000011404 */
[----:B------:R0:W-:Y:S01]  /*6aa0*/  STG.E.64 desc[UR36][R8.64], R4 ;  /* 0x0000000408007986 */ /* 0x0001e2000c101b24 */
[----:B------:R-:W-:Y:S05]  /*6ab0*/  BRA `(.L_x_13508) ;  /* 0x0000000000087947 */ /* 0x000fea0003800000 */
.L_x_13534:
[----:B------:R-:W-:-:S05]  /*6ac0*/  PRMT R3, R17, 0x9910, RZ ;  /* 0x0000991011037816 */ /* 0x000fca00000000ff */
[----:B------:R0:W-:Y:S02]  /*6ad0*/  STG.E desc[UR36][R8.64], R3 ;  /* 0x0000000308007986 */ /* 0x0001e4000c101924 */
.L_x_13508:
[----:B------:R-:W-:-:S07]  /*6ae0*/  VIADD R2, R2, 0x80 ;  /* 0x0000008002027836 */ /* 0x000fce0000000000 */
.L_x_13468:
[----:B------:R-:W-:Y:S05]  /*6af0*/  BSYNC B6 ;  /* 0x0000000000067941 */ /* 0x000fea0003800000 */
.L_x_13467:
        /* <DEDUP_REMOVED lines=21> */
.L_x_13540:
[----:B------:R-:W-:Y:S01]  /*6c50*/  STG.E.U8 desc[UR36][R2.64], R16 ;  /* 0x0000001002007986 */ /* 0x000fe2000c101124 */
[----:B------:R-:W-:Y:S05]  /*6c60*/  EXIT ;  /* 0x000000000000794d */ /* 0x000fea0003800000 */
.L_x_13539:
        /* <DEDUP_REMOVED lines=10> */
.L_x_13543:
[----:B------:R-:W-:-:S05]  /*6d10*/  PRMT R5, R16, 0x9910, RZ ;  /* 0x0000991010057816 */ /* 0x000fca00000000ff */
[----:B------:R-:W-:Y:S01]  /*6d20*/  STG.E desc[UR36][R2.64], R5 ;  /* 0x0000000502007986 */ /* 0x000fe2000c101924 */
[----:B------:R-:W-:Y:S05]  /*6d30*/  EXIT ;  /* 0x000000000000794d */ /* 0x000fea0003800000 */
.L_x_13542:
[----:B------:R-:W-:Y:S01]  /*6d40*/  STG.E.U16 desc[UR36][R2.64], R16 ;  /* 0x0000001002007986 */ /* 0x000fe2000c101524 */
[----:B------:R-:W-:Y:S05]  /*6d50*/  EXIT ;  /* 0x000000000000794d */ /* 0x000fea0003800000 */
.L_x_13538:
        /* <DEDUP_REMOVED lines=9> */
.L_x_13545:
[----:B------:R-:W0:Y:S02]  /*6df0*/  I2F.S16 R0, R16 ;  /* 0x0000001000007306 */ /* 0x000e240000101400 */
[----:B0-----:R-:W-:-:S05]  /*6e00*/  F2FP.F16.F32.PACK_AB R0, RZ, R0 ;  /* 0x00000000ff00723e */ /* 0x001fca00000000ff */
[----:B------:R-:W-:Y:S01]  /*6e10*/  STG.E.U16 desc[UR36][R2.64], R0 ;  /* 0x0000000002007986 */ /* 0x000fe2000c101524 */
[----:B------:R-:W-:Y:S05]  /*6e20*/  EXIT ;  /* 0x000000000000794d */ /* 0x000fea0003800000 */
.L_x_13544:
        /* <DEDUP_REMOVED lines=10> */
.L_x_13547:
[----:B------:R-:W0:Y:S02]  /*6ed0*/  I2F.S16 R16, R16 ;  /* 0x0000001000107306 */ /* 0x000e240000101400 */
[----:B0-----:R-:W-:-:S04]  /*6ee0*/  F2FP.F16.F32.PACK_AB R5, RZ, R16 ;  /* 0x00000010ff05723e */ /* 0x001fc800000000ff */
[----:B------:R-:W-:-:S05]  /*6ef0*/  PRMT R5, R5, 0x5410, RZ ;  /* 0x0000541005057816 */ /* 0x000fca00000000ff */
[----:B------:R-:W-:Y:S01]  /*6f00*/  STG.E desc[UR36][R2.64], R5 ;  /* 0x0000000502007986 */ /* 0x000fe2000c101924 */
[----:B------:R-:W-:Y:S05]  /*6f10*/  EXIT ;  /* 0x000000000000794d */ /* 0x000fea0003800000 */
.L_x_13546:
[----:B------:R-:W0:Y:S02]  /*6f20*/  I2F.F64.S16 R16, R16 ;  /* 0x0000001000107312 */ /* 0x000e240000101c00 */
[----:B0-----:R-:W-:Y:S01]  /*6f30*/  STG.E.64 desc[UR36][R2.64], R16 ;  /* 0x0000001002007986 */ /* 0x001fe2000c101b24 */
[----:B------:R-:W-:Y:S05]  /*6f40*/  EXIT ;  /* 0x000000000000794d */ /* 0x000fea0003800000 */
.L_x_13537:
        /* <DEDUP_REMOVED lines=13> */
.L_x_13550:
[----:B------:R-:W0:Y:S01]  /*7020*/  I2F.F64.S16 R16, R16 ;  /* 0x0000001000107312 */ /* 0x000e220000101c00 */
[----:B------:R-:W-:-:S05]  /*7030*/  CS2R R18, SRZ ;  /* 0x0000000000127805 */ /* 0x000fca000001ff00 */
[----:B0-----:R-:W-:Y:S01]  /*7040*/  STG.E.128 desc[UR36][R2.64], R16 ;  /* 0x0000001002007986 */ /* 0x001fe2000c101d24 */
[----:B------:R-:W-:Y:S05]  /*7050*/  EXIT ;  /* 0x000000000000794d */ /* 0x000fea0003800000 */
.L_x_13549:
        /* <DEDUP_REMOVED lines=21> */
.L_x_13554:
[----:B------:R-:W-:Y:S05]  /*71b0*/  BSYNC B0 ;  /* 0x0000000000007941 */ /* 0x000fea0003800000 */
.L_x_13553:
[----:B------:R-:W-:-:S05]  /*71c0*/  LOP3.LUT R5, R0, R5, RZ, 0xfc, !PT ;  /* 0x0000000500057212 */ /* 0x000fca00078efcff */
[----:B------:R-:W-:Y:S01]  /*71d0*/  STG.E.U8 desc[UR36][R2.64], R5 ;  /* 0x0000000502007986 */ /* 0x000fe2000c101124 */
[----:B------:R-:W-:Y:S05]  /*71e0*/  EXIT ;  /* 0x000000000000794d */ /* 0x000fea0003800000 */
.L_x_13552:
        /* <DEDUP_REMOVED lines=13> */
.L_x_13556:
[----:B------:R-:W-:Y:S01]  /*72c0*/  IMAD.MOV.U32 R0, RZ, RZ, 0x7f ;  /* 0x0000007fff007424 */ /* 0x000fe200078e00ff */
[----:B------:R-:W-:-:S04]  /*72d0*/  ISETP.GT.U32.AND P0, PT, R4, 0x7f800000, PT ;  /* 0x7f8000000400780c */ /* 0x000fc80003f04070 */
[----:B------:R-:W-:-:S09]  /*72e0*/  SEL R0, R0, 0x7c, P0 ;  /* 0x0000007c00007807 */ /* 0x000fd20000000000 */
.L_x_13557:
[----:B------:R-:W-:Y:S05]  /*72f0*/  BSYNC B0 ;  /* 0x0000000000007941 */ /* 0x000fea0003800000 */
.L_x_13555:
[----:B------:R-:W-:-:S04]  /*7300*/  LOP3.LUT R4, R5, 0x80000000, RZ, 0xc0, !PT ;  /* 0x8000000005047812 */ /* 0x000fc800078ec0ff */
[----:B------:R-:W-:-:S04]  /*7310*/  SHF.R.U32.HI R5, RZ, 0x18, R4 ;  /* 0x00000018ff057819 */ /* 0x000fc80000011604 */
[----:B------:R-:W-:-:S05]  /*7320*/  LOP3.LUT R5, R0, R5, RZ, 0xfc, !PT ;  /* 0x0000000500057212 */ /* 0x000fca00078efcff */
[----:B------:R-:W-:Y:S01]  /*7330*/  STG.E.U8 desc[UR36][R2.64], R5 ;  /* 0x0000000502007986 */ /* 0x000fe2000c101124 */
[----:B------:R-:W-:Y:S05]  /*7340*/  EXIT ;  /* 0x000000000000794d */ /* 0x000fea0003800000 */
.L_x_13551:
[----:B------:R-:W0:Y:S02]  /*7350*/  I2F.S16 R0, R16 ;  /* 0x0000001000007306 */ /* 0x000e240000101400 */
[----:B0-----:R-:W-:-:S05]  /*7360*/  F2FP.BF16.F32.PACK_AB R0, RZ, R0 ;  /* 0x00000000ff00723e */ /* 0x001fca00000010ff */
[----:B------:R-:W-:Y:S01]  /*7370*/  STG.E.U16 desc[UR36][R2.64], R0 ;  /* 0x0000000002007986 */ /* 0x000fe2000c101524 */
[----:B------:R-:W-:Y:S05]  /*7380*/  EXIT ;  /* 0x000000000000794d */ /* 0x000fea0003800000 */
.L_x_13548:
        /* <DEDUP_REMOVED lines=10> */
.L_x_13560:
        /* <DEDUP_REMOVED lines=17> */
.L_x_13563:
[----:B------:R-:W-:-:S04]  /*7540*/  LOP3.LUT R0, R7, 0x80000000, RZ, 0xc0, !PT ;  /* 0x8000000007007812 */ /* 0x000fc800078ec0ff */
[----:B------:R-:W-:-:S04]  /*7550*/  SHF.R.U32.HI R5, RZ, 0x18, R0 ;  /* 0x00000018ff057819 */ /* 0x000fc80000011600 */
[----:B------:R-:W-:-:S04]  /*7560*/  LOP3.LUT R4, R4, R5, RZ, 0xfc, !PT ;  /* 0x0000000504047212 */ /* 0x000fc800078efcff */
[----:B------:R-:W-:-:S07]  /*7570*/  PRMT R0, R4, 0x7610, R0 ;  /* 0x0000761004007816 */ /* 0x000fce0000000000 */
.L_x_13562:
[----:B------:R-:W-:Y:S05]  /*7580*/  BSYNC B0 ;  /* 0x0000000000007941 */ /* 0x000fea0003800000 */
.L_x_13561:
[----:B------:R-:W-:Y:S01]  /*7590*/  STG.E.U8 desc[UR36][R2.64], R0 ;  /* 0x0000000002007986 */ /* 0x000fe2000c101124 */
[----:B------:R-:W-:Y:S05]  /*75a0*/  EXIT ;  /* 0x000000000000794d */ /* 0x000fea0003800000 */
.L_x_13559:
        /* <DEDUP_REMOVED lines=17> */
.L_x_13566:
[----:B------:R-:W-:-:S04]  /*76c0*/  LOP3.LUT R0, R7, 0x80000000, RZ, 0xc0, !PT ;  /* 0x8000000007007812 */ /* 0x000fc800078ec0ff */
[----:B------:R-:W-:-:S04]  /*76d0*/  SHF.R.U32.HI R5, RZ, 0x18, R0 ;  /* 0x00000018ff057819 */ /* 0x000fc80000011600 */
[----:B------:R-:W-:-:S04]  /*76e0*/  LOP3.LUT R4, R4, R5, RZ, 0xfc, !PT ;  /* 0x0000000504047212 */ /* 0x000fc800078efcff */
[----:B------:R-:W-:-:S07]  /*76f0*/  PRMT R0, R4, 0x7610, R0 ;  /* 0x0000761004007816 */ /* 0x000fce0000000000 */
.L_x_13565:
[----:B------:R-:W-:Y:S05]  /*7700*/  BSYNC B0 ;  /* 0x0000000000007941 */ /* 0x000fea0003800000 */
.L_x_13564:
[----:B------:R-:W-:Y:S01]  /*7710*/  STG.E.U8 desc[UR36][R2.64], R0 ;  /* 0x0000000002007986 */ /* 0x000fe2000c101124 */
[----:B------:R-:W-:Y:S05]  /*7720*/  EXIT ;  /* 0x000000000000794d */ /* 0x000fea0003800000 */
.L_x_13558:
        /* <DEDUP_REMOVED lines=22> */
.L_x_13541:
        /* <DEDUP_REMOVED lines=16> */
.L_x_13569:
[----:B------:R-:W-:Y:S05]  /*7990*/  EXIT ;  /* 0x000000000000794d */ /* 0x000fea0003800000 */
.L_x_13568:
[----:B------:R-:W-:-:S04]  /*79a0*/  PRMT R4, R16, 0x9910, RZ ;  /* 0x0000991010047816 */ /* 0x000fc800000000ff */
[----:B------:R-:W-:-:S05]  /*79b0*/  SHF.R.S32.HI R5, RZ, 0x1f, R4 ;  /* 0x0000001fff057819 */ /* 0x000fca0000011404 */
[----:B------:R-:W-:Y:S01]  /*79c0*/  STG.E.64 desc[UR36][R2.64], R4 ;  /* 0x0000000402007986 */ /* 0x000fe2000c101b24 */
[----:B------:R-:W-:Y:S05]  /*79d0*/  EXIT ;  /* 0x000000000000794d */ /* 0x000fea0003800000 */
.L_x_13567:
[----:B------:R-:W-:-:S05]  /*79e0*/  PRMT R5, R16, 0x9910, RZ ;  /* 0x0000991010057816 */ /* 0x000fca00000000ff */
[----:B------:R-:W-:Y:S01]  /*79f0*/  STG.E desc[UR36][R2.64], R5 ;  /* 0x0000000502007986 */ /* 0x000fe2000c101924 */
[----:B------:R-:W-:Y:S05]  /*7a00*/  EXIT ;  /* 0x000000000000794d */ /* 0x000fea0003800000 */
.L_x_13570:
        /* <DEDUP_REMOVED lines=15> */
.L_x_71702:


//--------------------- .text._ZN2at6native18elementwise_kernelILi128ELi4EZNS0_22gpu_kernel_impl_nocastIZNS0_50_GLOBAL__N__2680c7bb_12_PowKernel_cu_140f0503_289629pow_tensor_scalar_kernel_implIssEEvRNS_18TensorIteratorBaseET0_EUlsE_EEvS6_RKT_EUliE_EEviT1_ --------------------------
	.section	.text._ZN2at6native18elementwise_kernelILi128ELi4EZNS0_22gpu_kernel_impl_nocastIZNS0_50_GLOBAL__N__2680c7bb_12_PowKernel_cu_140f0503_289629pow_tensor_scalar_kernel_implIssEEvRNS_18TensorIteratorBaseET0_EUlsE_EEvS6_RKT_EUliE_EEviT1_,"ax",@progbits
	.align	128
        .global         _ZN2at6native18elementwise_kernelILi128ELi4EZNS0_22gpu_kernel_impl_nocastIZNS0_50_GLOBAL__N__2680c7bb_12_PowKernel_cu_140f0503_289629pow_tensor_scalar_kernel_implIssEEvRNS_18TensorIteratorBaseET0_EUlsE_EEvS6_RKT_EUliE_EEviT1_
        .type           _ZN2at6native18elementwise_kernelILi128ELi4EZNS0_22gpu_kernel_impl_nocastIZNS0_50_GLOBAL__N__2680c7bb_12_PowKernel_cu_140f0503_289629pow_tensor_scalar_kernel_implIssEEvRNS_18TensorIteratorBaseET0_EUlsE_EEvS6_RKT_EUliE_EEviT1_,@function
        .size           _ZN2at6native18elementwise_kernelILi128ELi4EZNS0_22gpu_kernel_impl_nocastIZNS0_50_GLOBAL__N__2680c7bb_12_PowKernel_cu_140f0503_289629pow_tensor_scalar_kernel_implIssEEvRNS_18TensorIteratorBaseET0_EUlsE_EEvS6_RKT_EUliE_EEviT1_,(.L_x_71703 - _ZN2at6native18elementwise_kernelILi128ELi4EZNS0_22gpu_kernel_impl_nocastIZNS0_50_GLOBAL__N__2680c7bb_12_PowKernel_cu_140f0503_289629pow_tensor_scalar_kernel_implIssEEvRNS_18TensorIteratorBaseET0_EUlsE_EEvS6_RKT_EUliE_EEviT1_)
        .other          _ZN2at6native18elementwise_kernelILi128ELi4EZNS0_22gpu_kernel_impl_nocastIZNS0_50_GLOBAL__N__2680c7bb_12_PowKernel_cu_140f0503_289629pow_tensor_scalar_kernel_implIssEEvRNS_18TensorIteratorBaseET0_EUlsE_EEvS6_RKT_EUliE_EEviT1_,@"STO_CUDA_ENTRY STV_DEFAULT"
_ZN2at6native18elementwise_kernelILi128ELi4EZNS0_22gpu_kernel_impl_nocastIZNS0_50_GLOBAL__N__2680c7bb_12_PowKernel_cu_140f0503_289629pow_tensor_scalar_kernel_implIssEEvRNS_18TensorIteratorBaseET0_EUlsE_EEvS6_RKT_EUliE_EEviT1_:
.text._ZN2at6native18elementwise_kernelILi128ELi4EZNS0_22gpu_kernel_impl_nocastIZNS0_50_GLOBAL__N__2680c7bb_12_PowKernel_cu_140f0503_289629pow_tensor_scalar_kernel_implIssEEvRNS_18TensorIteratorBaseET0_EUlsE_EEvS6_RKT_EUliE_EEviT1_:
        /* <DEDUP_REMOVED lines=311> */
.L_x_13573:
[----:B------:R-:W-:Y:S02]  /*1370*/  ULDC.64 UR8, c[0x0][0x418] ;  /* 0x0001060000087ab9 */ /* 0x000fe40000000a00 */
[----:B------:R-:W-:-:S04]  /*1380*/  IADD3 R4, P0, R2, UR8, RZ ;  /* 0x0000000802047c10 */ /* 0x000fc8000ff1e0ff */
[----:B------:R-:W-:Y:S01]  /*1390*/  IADD3.X R5, RZ, UR9, RZ, P0, !PT ;  /* 0x00000009ff057c10 */ /* 0x000fe200087fe4ff */
[----:B------:R-:W-:-:S04]  /*13a0*/  ULDC.64 UR8, c[0x0][0x410] ;  /* 0x0001040000087ab9 */ /* 0x000fc80000000a00 */
[----:B------:R-:W2:Y:S01]  /*13b0*/  LDG.E.U16 R4, desc[UR4][R4.64] ;  /* 0x0000000404047981 */ /* 0x000ea2000c1e1500 */
[----:B------:R-:W-:Y:S02]  /*13c0*/  IADD3 R2, P0, R3, UR8, RZ ;  /* 0x0000000803027c10 */ /* 0x000fe4000ff1e0ff */
[----:B------:R-:W-:Y:S02]  /*13d0*/  IADD3 R0, R0, 0x80, RZ ;  /* 0x0000008000007810 */ /* 0x000fe40007ffe0ff */
[----:B------:R-:W-:Y:S02]  /*13e0*/  IADD3.X R3, RZ, UR9, RZ, P0, !PT ;  /* 0x00000009ff037c10 */ /* 0x000fe400087fe4ff */
[----:B--2---:R-:W-:-:S05]  /*13f0*/  PRMT R7, R4, 0x9910, RZ ;  /* 0x0000991004077816 */ /* 0x004fca00000000ff */
[----:B------:R-:W-:-:S05]  /*1400*/  IMAD R7, R7, R7, RZ ;  /* 0x0000000707077224 */ /* 0x000fca00078e02ff */
[----:B------:R0:W-:Y:S02]  /*1410*/  STG.E.U16 desc[UR4][R2.64], R7 ;  /* 0x0000000702007986 */ /* 0x0001e4000c101504 */
.L_x_13572:
[----:B------:R-:W-:Y:S05]  /*1420*/  BSYNC B0 ;  /* 0x0000000000007941 */ /* 0x000fea0003800000 */
.L_x_13571:
        /* <DEDUP_REMOVED lines=305> */
.L_x_13576:
        /* <DEDUP_REMOVED lines=8> */
[----:B------:R-:W-:Y:S02]  /*27c0*/  ISETP.GE.AND P0, PT, R0, UR6, PT ;  /* 0x0000000600007c0c */ /* 0x000fe4000bf06270 */
[----:B--2---:R-:W-:-:S05]  /*27d0*/  PRMT R7, R4, 0x9910, RZ ;  /* 0x0000991004077816 */ /* 0x004fca00000000ff */
[----:B------:R-:W-:-:S05]  /*27e0*/  IMAD R7, R7, R7, RZ ;  /* 0x0000000707077224 */ /* 0x000fca00078e02ff */
[----:B------:R1:W-:Y:S01]  /*27f0*/  STG.E.U16 desc[UR4][R2.64], R7 ;  /* 0x0000000702007986 */ /* 0x0003e2000c101504 */
        /* <DEDUP_REMOVED lines=303> */
.L_x_13577:
        /* <DEDUP_REMOVED lines=11> */
.L_x_13575:
[----:B------:R-:W-:Y:S05]  /*3ba0*/  BSYNC B0 ;  /* 0x0000000000007941 */ /* 0x000fea0003800000 */
.L_x_13574:
        /* <DEDUP_REMOVED lines=304> */
.L_x_13578:
        /* <DEDUP_REMOVED lines=9> */
[----:B------:R-:W-:Y:S01]  /*4f40*/  STG.E.U16 desc[UR4][R2.64], R7 ;  /* 0x0000000702007986 */ /* 0x000fe2000c101504 */
[----:B------:R-:W-:Y:S05]  /*4f50*/  EXIT ;  /* 0x000000000000794d */ /* 0x000fea0003800000 */
.L_x_13579:
        /* <DEDUP_REMOVED lines=10> */
.L_x_71703:


//--------------------- .text._ZN2at6native27unrolled_elementwise_kernelIZNS0_50_GLOBAL__N__2680c7bb_12_PowKernel_cu_140f0503_289629pow_tensor_scalar_kernel_implIssEEvRNS_18TensorIteratorBaseET0_EUlsE_St5arrayIPcLm2EELi4E23TrivialOffsetCalculatorILi1EjESC_NS0_6memory15LoadWithoutCastENSD_16StoreWithoutCastEEEviT_S6_T2_T3_T4_T5_ --------------------------
	.section	.text._ZN2at6native27unrolled_elementwise_kernelIZNS0_50_GLOBAL__N__2680c7bb_12_PowKernel_cu_140f0503_289629pow_tensor_scalar_kernel_implIssEEvRNS_18TensorIteratorBaseET0_EUlsE_St5arrayIPcLm2EELi4E23TrivialOffsetCalculatorILi1EjESC_NS0_6memory15LoadWithoutCastENSD_16StoreWithoutCastEEEviT_S6_T2_T3_T4_T5_,"ax",@progbits
	.align	128
        .global         _ZN2at6native27unrolled_elementwise_kernelIZNS0_50_GLOBAL__N__2680c7bb_12_PowKernel_cu_140f0503_289629pow_tensor_scalar_kernel_implIssEEvRNS_18TensorIteratorBaseET0_EUlsE_St5arrayIPcLm2EELi4E23TrivialOffsetCalculatorILi1EjESC_NS0_6memory15LoadWithoutCastENSD_16StoreWithoutCastEEEviT_S6_T2_T3_T4_T5_
        .type           _ZN2at6native27unrolled_elementwise_kernelIZNS0_50_GLOBAL__N__2680c7bb_12_PowKernel_cu_140f0503_289629pow_tensor_scalar_kernel_implIssEEvRNS_18TensorIteratorBaseET0_EUlsE_St5arrayIPcLm2EELi4E23TrivialOffsetCalculatorILi1EjESC_NS0_6memory15LoadWithoutCastENSD_16StoreWithoutCastEEEviT_S6_T2_T3_T4_T5_,@function
        .size           _ZN2at6native27unrolled_elementwise_kernelIZNS0_50_GLOBAL__N__2680c7bb_12_PowKernel_cu_140f0503_289629pow_tensor_scalar_kernel_implIssEEvRNS_18TensorIteratorBaseET0_EUlsE_St5arrayIPcLm2EELi4E23TrivialOffsetCalculatorILi1EjESC_NS0_6memory15LoadWithoutCastENSD_16StoreWithoutCastEEEviT_S6_T2_T3_T4_T5_,(.L_x_71704 - _ZN2at6native27unrolled_elementwise_kernelIZNS0_50_GLOBAL__N__2680c7bb_12_PowKernel_cu_140f0503_289629pow_tensor_scalar_kernel_implIssEEvRNS_18TensorIteratorBaseET0_EUlsE_St5arrayIPcLm2EELi4E23TrivialOffsetCalculatorILi1EjESC_NS0_6memory15LoadWithoutCastENSD_16StoreWithoutCastEEEviT_S6_T2_T3_T4_T5_)
        .other          _ZN2at6native27unrolled_elementwise_kernelIZNS0_50_GLOBAL__N__2680c7bb_12_PowKernel_cu_140f0503_289629pow_tensor_scalar_kernel_implIssEEvRNS_18TensorIteratorBaseET0_EUlsE_St5arrayIPcLm2EELi4E23TrivialOffsetCalculatorILi1EjESC_NS0_6memory15LoadWithoutCastENSD_16StoreWithoutCastEEEviT_S6_T2_T3_T4_T5_,@"STO_CUDA_ENTRY STV_DEFAULT"
_ZN2at6native27unrolled_elementwise_kernelIZNS0_50_GLOBAL__N__2680c7bb_12_PowKernel_cu_140f0503_289629pow_tensor_scalar_kernel_implIssEEvRNS_18TensorIteratorBaseET0_EUlsE_St5arrayIPcLm2EELi4E23TrivialOffsetCalculatorILi1EjESC_NS0_6memory15LoadWithoutCastENSD_16StoreWithoutCastEEEviT_S6_T2_T3_T4_T5_:
.text._ZN2at6native27unrolled_elementwise_kernelIZNS0_50_GLOBAL__N__2680c7bb_12_PowKernel_cu_140f0503_289629pow_tensor_scalar_kernel_implIssEEvRNS_18TensorIteratorBaseET0_EUlsE_St5arrayIPcLm2EELi4E23TrivialOffsetCalculatorILi1EjESC_NS0_6memory15LoadWithoutCastENSD_16StoreWithoutCastEEEviT_S6_T2_T3_T4_T5_:
[----:B------:R-:W-:Y:S01]  /*0000*/  LDC R1, c[0x0][0x28] ;  /* 0x00000a00ff017b82 */ /* 0x000fe20000000800 */
[----:B------:R-:W0:Y:S07]  /*0010*/  S2R R0, SR_CTAID.X ;  /* 0x0000000000007919 */ /* 0x000e2e0000002500 */
[----:B------:R-:W0:Y:S01]  /*0020*/  LDC R5, c[0x0][0x210] ;  /* 0x00008400ff057b82 */ /* 0x000e220000000800 */
[----:B------:R-:W-:Y:S01]  /*0030*/  ULDC.64 UR4, c[0x0][0x208] ;  /* 0x0000820000047ab9 */ /* 0x000fe20000000a00 */
[----:B------:R-:W1:Y:S01]  /*0040*/  S2R R3, SR_TID.X ;  /* 0x0000000000037919 */ /* 0x000e620000002100 */
[--C-:B0-----:R-:W-:Y:S01]  /*0050*/  IMAD R2, R0, -0x200, R5.reuse ;  /* 0xfffffe0000027824 */ /* 0x101fe200078e0205 */
[----:B------:R-:W-:Y:S01]  /*0060*/  PRMT R5, RZ, 0x7610, R5 ;  /* 0x00007610ff057816 */ /* 0x000fe20000000005 */
        /* <DEDUP_REMOVED lines=9> */
[----:B------:R-:W-:Y:S02]  /*0100*/  ISETP.GE.AND P3, PT, R11, R2, PT ;  /* 0x000000020b00720c */ /* 0x000fe40003f66270 */
[----:B------:R0:W2:Y:S01]  /*0110*/  @!P0 LDG.E.U16 R5, desc[UR4][R6.64] ;  /* 0x0000000406058981 */ /* 0x0000a2000c1e1500 */
[----:B------:R-:W-:-:S10]  /*0120*/  PRMT R4, RZ, 0x7610, R4 ;  /* 0x00007610ff047816 */ /* 0x000fd40000000004 */
[----:B------:R-:W-:Y:S01]  /*0130*/  @!P3 LEA R17, R0, R11, 0x9 ;  /* 0x0000000b0011b211 */ /* 0x000fe200078e48ff */
[----:B------:R-:W-:Y:S01]  /*0140*/  @!P3 VIADD R11, R11, 0x80 ;  /* 0x000000800b0bb836 */ /* 0x000fe20000000000 */
[----:B------:R-:W1:Y:S04]  /*0150*/  @!P3 LDC.64 R12, c[0x0][0x228] ;  /* 0x00008a00ff0cbb82 */ /* 0x000e680000000a00 */
[----:B------:R-:W-:-:S13]  /*0160*/  ISETP.GE.AND P2, PT, R11, R2, PT ;  /* 0x000000020b00720c */ /* 0x000fda0003f46270 */
[----:B------:R-:W3:Y:S01]  /*0170*/  @!P2 LDC.64 R8, c[0x0][0x228] ;  /* 0x00008a00ff08ab82 */ /* 0x000ee20000000a00 */
[----:B------:R-:W-:-:S05]  /*0180*/  @!P2 LEA R11, R0, R11, 0x9 ;  /* 0x0000000b000ba211 */ /* 0x000fca00078e48ff */
[----:B---3--:R-:W-:Y:S02]  /*0190*/  @!P2 IMAD.WIDE.U32 R8, R11, 0x2, R8 ;  /* 0x000000020b08a825 */ /* 0x008fe400078e0008 */
[----:B------:R-:W0:Y:S03]  /*01a0*/  @!P1 LDC.64 R10, c[0x0][0x228] ;  /* 0x00008a00ff0a9b82 */ /* 0x000e260000000a00 */
[----:B------:R3:W5:Y:S01]  /*01b0*/  @!P2 LDG.E.U16 R4, desc[UR4][R8.64] ;  /* 0x000000040804a981 */ /* 0x000762000c1e1500 */
[----:B------:R-:W-:Y:S01]  /*01c0*/  PRMT R14, RZ, 0x7610, R14 ;  /* 0x00007610ff0e7816 */ /* 0x000fe2000000000e */
[----:B-1----:R-:W-:-:S04]  /*01d0*/  @!P3 IMAD.WIDE.U32 R12, R17, 0x2, R12 ;  /* 0x00000002110cb825 */ /* 0x002fc800078e000c */
[----:B0-----:R-:W-:Y:S01]  /*01e0*/  @!P1 IMAD.WIDE.U32 R6, R15, 0x2, R10 ;  /* 0x000000020f069825 */ /* 0x001fe200078e000a */
[----:B------:R-:W-:Y:S01]  /*01f0*/  PRMT R15, RZ, 0x7610, R15 ;  /* 0x00007610ff0f7816 */ /* 0x000fe2000000000f */
[----:B------:R-:W0:Y:S02]  /*0200*/  @!P0 LDC.64 R10, c[0x0][0x220] ;  /* 0x00008800ff0a8b82 */ /* 0x000e240000000a00 */
[----:B---3--:R-:W-:Y:S01]  /*0210*/  @!P0 IMAD R9, R0, 0x200, R3 ;  /* 0x0000020000098824 */ /* 0x008fe200078e0203 */
[----:B------:R1:W5:Y:S01]  /*0220*/  @!P1 LDG.E.U16 R14, desc[UR4][R6.64] ;  /* 0x00000004060e9981 */ /* 0x000362000c1e1500 */
[----:B------:R-:W-:-:S03]  /*0230*/  @!P0 IADD3 R3, R3, 0x80, RZ ;  /* 0x0000008003038810 */ /* 0x000fc60007ffe0ff */
[----:B------:R1:W5:Y:S01]  /*0240*/  @!P3 LDG.E.U16 R15, desc[UR4][R12.64] ;  /* 0x000000040c0fb981 */ /* 0x000362000c1e1500 */
[----:B------:R-:W-:Y:S01]  /*0250*/  ISETP.GE.AND P1, PT, R3, R2, PT ;  /* 0x000000020300720c */ /* 0x000fe20003f26270 */
[----:B------:R-:W-:Y:S01]  /*0260*/  BSSY B0, `(.L_x_13580) ;  /* 0x0000014000007945 */ /* 0x000fe20003800000 */
[----:B0-----:R-:W-:Y:S01]  /*0270*/  @!P0 IMAD.WIDE.U32 R8, R9, 0x2, R10 ;  /* 0x0000000209088825 */ /* 0x001fe200078e000a */
[----:B--2---:R-:W-:-:S05]  /*0280*/  @!P0 PRMT R5, R5, 0x9910, RZ ;  /* 0x0000991005058816 */ /* 0x004fca00000000ff */
[----:B------:R-:W-:-:S05]  /*0290*/  @!P0 IMAD R5, R5, R5, RZ ;  /* 0x0000000505058224 */ /* 0x000fca00078e02ff */
[----:B------:R1:W-:Y:S01]  /*02a0*/  @!P0 STG.E.U16 desc[UR4][R8.64], R5 ;  /* 0x0000000508008986 */ /* 0x0003e2000c101504 */
[----:B------:R-:W-:Y:S05]  /*02b0*/  @P1 BRA `(.L_x_13581) ;  /* 0x0000000000381947 */ /* 0x000fea0003800000 */
[----:B-1----:R-:W0:Y:S01]  /*02c0*/  LDC.64 R6, c[0x0][0x220] ;  /* 0x00008800ff067b82 */ /* 0x002e220000000a00 */
[----:B------:R-:W-:Y:S01]  /*02d0*/  IMAD R9, R0, 0x200, R3 ;  /* 0x0000020000097824 */ /* 0x000fe200078e0203 */
[----:B------:R-:W-:Y:S02]  /*02e0*/  IADD3 R3, R3, 0x80, RZ ;  /* 0x0000008003037810 */ /* 0x000fe40007ffe0ff */
[----:B-----5:R-:W-:Y:S02]  /*02f0*/  PRMT R5, R14, 0x9910, RZ ;  /* 0x000099100e057816 */ /* 0x020fe400000000ff */
[----:B------:R-:W-:-:S03]  /*0300*/  ISETP.GE.AND P0, PT, R3, R2, PT ;  /* 0x000000020300720c */ /* 0x000fc60003f06270 */
[----:B------:R-:W-:-:S10]  /*0310*/  IMAD R5, R5, R5, RZ ;  /* 0x0000000505057224 */ /* 0x000fd400078e02ff */
[----:B------:R-:W-:Y:S01]  /*0320*/  @!P0 PRMT R11, R15, 0x9910, RZ ;  /* 0x000099100f0b8816 */ /* 0x000fe200000000ff */
[----:B------:R-:W-:Y:S01]  /*0330*/  @!P0 IMAD R13, R0, 0x200, R3 ;  /* 0x00000200000d8824 */ /* 0x000fe200078e0203 */
[----:B------:R-:W-:Y:S01]  /*0340*/  @!P0 IADD3 R3, R3, 0x80, RZ ;  /* 0x0000008003038810 */ /* 0x000fe20007ffe0ff */
[----:B0-----:R-:W-:-:S04]  /*0350*/  IMAD.WIDE.U32 R8, R9, 0x2, R6 ;  /* 0x0000000209087825 */ /* 0x001fc800078e0006 */
[----:B------:R-:W-:Y:S01]  /*0360*/  @!P0 IMAD.WIDE.U32 R6, R13, 0x2, R6 ;  /* 0x000000020d068825 */ /* 0x000fe200078e0006 */
[----:B------:R0:W-:Y:S03]  /*0370*/  STG.E.U16 desc[UR4][R8.64], R5 ;  /* 0x0000000508007986 */ /* 0x0001e6000c101504 */
[----:B------:R-:W-:-:S05]  /*0380*/  @!P0 IMAD R11, R11, R11, RZ ;  /* 0x0000000b0b0b8224 */ /* 0x000fca00078e02ff */
[----:B------:R0:W-:Y:S02]  /*0390*/  @!P0 STG.E.U16 desc[UR4][R6.64], R11 ;  /* 0x0000000b06008986 */ /* 0x0001e4000c101504 */
.L_x_13581:
[----:B------:R-:W-:Y:S05]  /*03a0*/  BSYNC B0 ;  /* 0x0000000000007941 */ /* 0x000fea0003800000 */
.L_x_13580:
[----:B------:R-:W-:-:S13]  /*03b0*/  ISETP.GE.AND P0, PT, R3, R2, PT ;  /* 0x000000020300720c */ /* 0x000fda0003f06270 */
[----:B------:R-:W-:Y:S05]  /*03c0*/  @P0 EXIT ;  /* 0x000000000000094d */ /* 0x000fea0003800000 */
[----:B01----:R-:W0:Y:S01]  /*03d0*/  LDC.64 R6, c[0x0][0x220] ;  /* 0x00008800ff067b82 */ /* 0x003e220000000a00 */
[----:B-----5:R-:W-:Y:S01]  /*03e0*/  PRMT R5, R4, 0x9910, RZ ;  /* 0x0000991004057816 */ /* 0x020fe200000000ff */
[----:B------:R-:W-:-:S04]  /*03f0*/  IMAD R3, R0, 0x200, R3 ;  /* 0x0000020000037824 */ /* 0x000fc800078e0203 */
[----:B------:R-:W-:Y:S02]  /*0400*/  IMAD R5, R5, R5, RZ ;  /* 0x0000000505057224 */ /* 0x000fe400078e02ff */
[----:B0-----:R-:W-:-:S05]  /*0410*/  IMAD.WIDE.U32 R2, R3, 0x2, R6 ;  /* 0x0000000203027825 */ /* 0x001fca00078e0006 */
[----:B------:R-:W-:Y:S01]  /*0420*/  STG.E.U16 desc[UR4][R2.64], R5 ;  /* 0x0000000502007986 */ /* 0x000fe2000c101504 */
[----:B------:R-:W-:Y:S05]  /*0430*/  EXIT ;  /* 0x000000000000794d */ /* 0x000fea0003800000 */
.L_x_13582:
        /* <DEDUP_REMOVED lines=12> */
.L_x_71704:


//--------------------- .text._ZN2at6native29vectorized_elementwise_kernelILi2EZNS0_50_GLOBAL__N__2680c7bb_12_PowKernel_cu_140f0503_289629pow_tensor_scalar_kernel_implIssEEvRNS_18TensorIteratorBaseET0_EUlsE_St5arrayIPcLm2EEEEviS6_T1_ --------------------------
	.section	.text._ZN2at6native29vectorized_elementwise_kernelILi2EZNS0_50_GLOBAL__N__2680c7bb_12_PowKernel_cu_140f0503_289629pow_tensor_scalar_kernel_implIssEEvRNS_18TensorIteratorBaseET0_EUlsE_St5arrayIPcLm2EEEEviS6_T1_,"ax",@progbits
	.align	128
        .global         _ZN2at6native29vectorized_elementwise_kernelILi2EZNS0_50_GLOBAL__N__2680c7bb_12_PowKernel_cu_140f0503_289629pow_tensor_scalar_kernel_implIssEEvRNS_18TensorIteratorBaseET0_EUlsE_St5arrayIPcLm2EEEEviS6_T1_
        .type           _ZN2at6native29vectorized_elementwise_kernelILi2EZNS0_50_GLOBAL__N__2680c7bb_12_PowKernel_cu_140f0503_289629pow_tensor_scalar_kernel_implIssEEvRNS_18TensorIteratorBaseET0_EUlsE_St5arrayIPcLm2EEEEviS6_T1_,@function
        .size           _ZN2at6native29vectorized_elementwise_kernelILi2EZNS0_50_GLOBAL__N__2680c7bb_12_PowKernel_cu_140f0503_289629pow_tensor_scalar_kernel_implIssEEvRNS_18TensorIteratorBaseET0_EUlsE_St5arrayIPcLm2EEEEviS6_T1_,(.L_x_71705 - _ZN2at6native29vectorized_elementwise_kernelILi2EZNS0_50_GLOBAL__N__2680c7bb_12_PowKernel_cu_140f0503_289629pow_tensor_scalar_kernel_implIssEEvRNS_18TensorIteratorBaseET0_EUlsE_St5arrayIPcLm2EEEEviS6_T1_)
        .other          _ZN2at6native29vectorized_elementwise_kernelILi2EZNS0_50_GLOBAL__N__2680c7bb_12_PowKernel_cu_140f0503_289629pow_tensor_scalar_kernel_implIssEEvRNS_18TensorIteratorBaseET0_EUlsE_St5arrayIPcLm2EEEEviS6_T1_,@"STO_CUDA_ENTRY STV_DEFAULT"
_ZN2at6native29vectorized_elementwise_kernelILi2EZNS0_50_GLOBAL__N__2680c7bb_12_PowKernel_cu_140f0503_289629pow_tensor_scalar_kernel_implIssEEvRNS_18TensorIteratorBaseET0_EUlsE_St5arrayIPcLm2EEEEviS6_T1_:
.text._ZN2at6native29vectorized_elementwise_kernelILi2EZNS0_50_GLOBAL__N__2680c7bb_12_PowKernel_cu_140f0503_289629pow_tensor_scalar_kernel_implIssEEvRNS_18TensorIteratorBaseET0_EUlsE_St5arrayIPcLm2EEEEviS6_T1_:
        /* <DEDUP_REMOVED lines=19> */
[C---:B--2---:R-:W-:Y:S02]  /*0130*/  PRMT R0, R4.reuse, 0xbb32, RZ ;  /* 0x0000bb3204007816 */ /* 0x044fe400000000ff */
[----:B------:R-:W-:Y:S02]  /*0140*/  PRMT R4, R4, 0x9910, RZ ;  /* 0x0000991004047816 */ /* 0x000fe400000000ff */
[C---:B---3--:R-:W-:Y:S02]  /*0150*/  PRMT R11, R8.reuse, 0xbb32, RZ ;  /* 0x0000bb32080b7816 */ /* 0x048fe400000000ff */
[----:B------:R-:W-:Y:S02]  /*0160*/  PRMT R8, R8, 0x9910, RZ ;  /* 0x0000991008087816 */ /* 0x000fe400000000ff */
[C---:B----4-:R-:W-:Y:S02]  /*0170*/  PRMT R14, R10.reuse, 0xbb32, RZ ;  /* 0x0000bb320a0e7816 */ /* 0x050fe400000000ff */
[----:B------:R-:W-:-:S02]  /*0180*/  PRMT R10, R10, 0x9910, RZ ;  /* 0x000099100a0a7816 */ /* 0x000fc400000000ff */
[C---:B-----5:R-:W-:Y:S02]  /*0190*/  PRMT R12, R9.reuse, 0xbb32, RZ ;  /* 0x0000bb32090c7816 */ /* 0x060fe400000000ff */
[----:B------:R-:W-:Y:S01]  /*01a0*/  PRMT R13, R9, 0x9910, RZ ;  /* 0x00009910090d7816 */ /* 0x000fe200000000ff */
[----:B------:R-:W-:Y:S01]  /*01b0*/  IMAD.MOV.U32 R7, RZ, RZ, R4 ;  /* 0x000000ffff077224 */ /* 0x000fe200078e0004 */
[----:B------:R-:W-:Y:S01]  /*01c0*/  MOV R4, R11 ;  /* 0x0000000b00047202 */ /* 0x000fe20000000f00 */
[----:B------:R-:W-:Y:S01]  /*01d0*/  IMAD.MOV.U32 R9, RZ, RZ, R8 ;  /* 0x000000ffff097224 */ /* 0x000fe200078e0008 */
[----:B------:R-:W-:Y:S01]  /*01e0*/  MOV R11, R13 ;  /* 0x0000000d000b7202 */ /* 0x000fe20000000f00 */
[----:B------:R-:W-:Y:S02]  /*01f0*/  IMAD.MOV.U32 R6, RZ, RZ, R12 ;  /* 0x000000ffff067224 */ /* 0x000fe400078e000c */
[----:B------:R-:W-:Y:S02]  /*0200*/  IMAD.MOV.U32 R8, RZ, RZ, R14 ;  /* 0x000000ffff087224 */ /* 0x000fe400078e000e */
[----:B------:R-:W-:-:S02]  /*0210*/  IMAD.MOV.U32 R13, RZ, RZ, R10 ;  /* 0x000000ffff0d7224 */ /* 0x000fc400078e000a */
[----:B------:R-:W-:Y:S02]  /*0220*/  IMAD R0, R0, R0, RZ ;  /* 0x0000000000007224 */ /* 0x000fe400078e02ff */
[----:B------:R-:W-:Y:S02]  /*0230*/  IMAD R7, R7, R7, RZ ;  /* 0x0000000707077224 */ /* 0x000fe400078e02ff */
[----:B------:R-:W-:Y:S02]  /*0240*/  IMAD R4, R4, R4, RZ ;  /* 0x0000000404047224 */ /* 0x000fe400078e02ff */
[----:B------:R-:W-:Y:S02]  /*0250*/  IMAD R9, R9, R9, RZ ;  /* 0x0000000909097224 */ /* 0x000fe400078e02ff */
[----:B------:R-:W-:Y:S02]  /*0260*/  IMAD R6, R6, R6, RZ ;  /* 0x0000000606067224 */ /* 0x000fe400078e02ff */
[----:B------:R-:W-:-:S02]  /*0270*/  IMAD R11, R11, R11, RZ ;  /* 0x0000000b0b0b7224 */ /* 0x000fc400078e02ff */
[----:B------:R-:W-:Y:S02]  /*0280*/  IMAD R8, R8, R8, RZ ;  /* 0x0000000808087224 */ /* 0x000fe400078e02ff */
[----:B------:R-:W-:Y:S01]  /*0290*/  IMAD R13, R13, R13, RZ ;  /* 0x0000000d0d0d7224 */ /* 0x000fe200078e02ff */
[----:B------:R-:W-:Y:S02]  /*02a0*/  PRMT R7, R7, 0x5410, R0 ;  /* 0x0000541007077816 */ /* 0x000fe40000000000 */
[----:B------:R-:W-:Y:S02]  /*02b0*/  PRMT R9, R9, 0x5410, R4 ;  /* 0x0000541009097816 */ /* 0x000fe40000000004 */
[----:B------:R-:W-:Y:S02]  /*02c0*/  PRMT R11, R11, 0x5410, R6 ;  /* 0x000054100b0b7816 */ /* 0x000fe40000000006 */
[----:B------:R-:W-:Y:S01]  /*02d0*/  PRMT R13, R13, 0x5410, R8 ;  /* 0x000054100d0d7816 */ /* 0x000fe20000000008 */
[----:B------:R-:W-:Y:S04]  /*02e0*/  STG.E desc[UR4][R2.64], R7 ;  /* 0x0000000702007986 */ /* 0x000fe8000c101904 */
[----:B------:R-:W-:Y:S04]  /*02f0*/  STG.E desc[UR4][R2.64+0x200], R9 ;  /* 0x0002000902007986 */ /* 0x000fe8000c101904 */
[----:B------:R-:W-:Y:S04]  /*0300*/  STG.E desc[UR4][R2.64+0x400], R11 ;  /* 0x0004000b02007986 */ /* 0x000fe8000c101904 */
[----:B------:R-:W-:Y:S01]  /*0310*/  STG.E desc[UR4][R2.64+0x600], R13 ;  /* 0x0006000d02007986 */ /* 0x000fe2000c101904 */
[----:B------:R-:W-:Y:S05]  /*0320*/  EXIT ;  /* 0x000000000000794d */ /* 0x000fea0003800000 */
.L_x_13583:
[----:B------:R-:W0:Y:S01]  /*0330*/  S2R R13, SR_TID.X ;  /* 0x00000000000d7919 */ /* 0x000e220000002100 */
[----:B------:R-:W-:Y:S02]  /*0340*/  PRMT R14, RZ, 0x7610, R14 ;  /* 0x00007610ff0e7816 */ /* 0x000fe4000000000e */
[----:B0-----:R-:W-:Y:S02]  /*0350*/  ISETP.GE.AND P0, PT, R13, R12, PT ;  /* 0x0000000c0d00720c */ /* 0x001fe40003f06270 */
[----:B------:R-:W-:-:S11]  /*0360*/  MOV R25, R13 ;  /* 0x0000000d00197202 */ /* 0x000fd60000000f00 */
[----:B------:R-:W-:Y:S01]  /*0370*/  @!P0 VIADD R25, R13, 0x80 ;  /* 0x000000800d198836 */ /* 0x000fe20000000000 */
[----:B------:R-:W0:Y:S04]  /*0380*/  @!P0 LDC.64 R2, c[0x0][0x228] ;  /* 0x00008a00ff028b82 */ /* 0x000e280000000a00 */
[----:B------:R-:W-:-:S13]  /*0390*/  ISETP.GE.AND P6, PT, R25, R12, PT ;  /* 0x0000000c1900720c */ /* 0x000fda0003fc6270 */
[----:B------:R-:W1:Y:S01]  /*03a0*/  @!P6 LDC.64 R4, c[0x0][0x228] ;  /* 0x00008a00ff04eb82 */ /* 0x000e620000000a00 */
[----:B------:R-:W-:Y:S01]  /*03b0*/  @!P6 IMAD.IADD R7, R0, 0x1, R25 ;  /* 0x000000010007e824 */ /* 0x000fe200078e0219 */
[----:B------:R-:W-:Y:S02]  /*03c0*/  PRMT R15, RZ, 0x7610, R15 ;  /* 0x00007610ff0f7816 */ /* 0x000fe4000000000f */
[----:B------:R-:W-:-:S04]  /*03d0*/  @!P6 IADD3 R25, R25, 0x80, RZ ;  /* 0x000000801919e810 */ /* 0x000fc80007ffe0ff */
[----:B------:R-:W-:-:S13]  /*03e0*/  ISETP.GE.AND P5, PT, R25, R12, PT ;  /* 0x0000000c1900720c */ /* 0x000fda0003fa6270 */
[C---:B------:R-:W-:Y:S01]  /*03f0*/  @!P5 IMAD.IADD R29, R0.reuse, 0x1, R25 ;  /* 0x00000001001dd824 */ /* 0x040fe200078e0219 */
[----:B------:R-:W2:Y:S01]  /*0400*/  @!P5 LDC.64 R18, c[0x0][0x228] ;  /* 0x00008a00ff12db82 */ /* 0x000ea20000000a00 */
[----:B------:R-:W-:Y:S02]  /*0410*/  @!P5 VIADD R25, R25, 0x80 ;  /* 0x000000801919d836 */ /* 0x000fe40000000000 */
[----:B-1----:R-:W-:Y:S01]  /*0420*/  @!P6 IMAD.WIDE.U32 R4, R7, 0x2, R4 ;  /* 0x000000020704e825 */ /* 0x002fe200078e0004 */
[----:B------:R-:W-:Y:S02]  /*0430*/  @!P0 IADD3 R7, R0, R13, RZ ;  /* 0x0000000d00078210 */ /* 0x000fe40007ffe0ff */
[----:B------:R-:W-:Y:S02]  /*0440*/  ISETP.GE.AND P4, PT, R25, R12, PT ;  /* 0x0000000c1900720c */ /* 0x000fe40003f86270 */
[----:B------:R-:W5:Y:S01]  /*0450*/  @!P6 LDG.E.U16 R14, desc[UR4][R4.64] ;  /* 0x00000004040ee981 */ /* 0x000f62000c1e1500 */
[----:B0-----:R-:W-:-:S05]  /*0460*/  @!P0 IMAD.WIDE.U32 R2, R7, 0x2, R2 ;  /* 0x0000000207028825 */ /* 0x001fca00078e0002 */
[----:B------:R-:W3:Y:S05]  /*0470*/  @!P0 LDG.E.U16 R15, desc[UR4][R2.64] ;  /* 0x00000004020f8981 */ /* 0x000eea000c1e1500 */
[----:B------:R-:W-:Y:S01]  /*0480*/  @!P4 IADD3 R27, R0, R25, RZ ;  /* 0x00000019001bc210 */ /* 0x000fe20007ffe0ff */
[----:B------:R-:W-:Y:S01]  /*0490*/  @!P4 VIADD R25, R25, 0x80 ;  /* 0x000000801919c836 */ /* 0x000fe20000000000 */
[----:B------:R-:W-:Y:S01]  /*04a0*/  PRMT R16, RZ, 0x7610, R16 ;  /* 0x00007610ff107816 */ /* 0x000fe20000000010 */
[----:B------:R-:W0:Y:S03]  /*04b0*/  @!P4 LDC.64 R10, c[0x0][0x228] ;  /* 0x00008a00ff0acb82 */ /* 0x000e260000000a00 */
[----:B------:R-:W-:-:S13]  /*04c0*/  ISETP.GE.AND P3, PT, R25, R12, PT ;  /* 0x0000000c1900720c */ /* 0x000fda0003f66270 */
[C---:B------:R-:W-:Y:S01]  /*04d0*/  @!P3 IMAD.IADD R23, R0.reuse, 0x1, R25 ;  /* 0x000000010017b824 */ /* 0x040fe200078e0219 */
[----:B------:R-:W-:Y:S01]  /*04e0*/  @!P3 IADD3 R25, R25, 0x80, RZ ;  /* 0x000000801919b810 */ /* 0x000fe20007ffe0ff */
[----:B--2---:R-:W-:Y:S01]  /*04f0*/  @!P5 IMAD.WIDE.U32 R18, R29, 0x2, R18 ;  /* 0x000000021d12d825 */ /* 0x004fe200078e0012 */
[----:B------:R-:W1:Y:S02]  /*0500*/  @!P3 LDC.64 R8, c[0x0][0x228] ;  /* 0x00008a00ff08bb82 */ /* 0x000e640000000a00 */
[----:B------:R-:W-:Y:S02]  /*0510*/  ISETP.GE.AND P2, PT, R25, R12, PT ;  /* 0x0000000c1900720c */ /* 0x000fe40003f46270 */
[----:B------:R2:W5:Y:S04]  /*0520*/  @!P5 LDG.E.U16 R16, desc[UR4][R18.64] ;  /* 0x000000041210d981 */ /* 0x000568000c1e1500 */
[----:B--2---:R-:W2:Y:S07]  /*0530*/  @!P0 LDC.64 R18, c[0x0][0x220] ;  /* 0x00008800ff128b82 */ /* 0x004eae0000000a00 */
[----:B------:R-:W-:-:S02]  /*0540*/  @!P2 IMAD.IADD R21, R0, 0x1, R25 ;  /* 0x000000010015a824 */ /* 0x000fc400078e0219 */
[----:B------:R-:W-:-:S05]  /*0550*/  @!P2 VIADD R25, R25, 0x80 ;  /* 0x000000801919a836 */ /* 0x000fca0000000000 */
[----:B------:R-:W-:Y:S01]  /*0560*/  ISETP.GE.AND P1, PT, R25, R12, PT ;  /* 0x0000000c1900720c */ /* 0x000fe20003f26270 */
[----:B------:R-:W4:-:S12]  /*0570*/  @!P2 LDC.64 R2, c[0x0][0x228] ;  /* 0x00008a00ff02ab82 */ /* 0x000f180000000a00 */
[----:B------:R-:W-:Y:S01]  /*0580*/  @!P1 IADD3 R17, R0, R25, RZ ;  /* 0x0000001900119210 */ /* 0x000fe20007ffe0ff */
[----:B------:R-:W-:Y:S01]  /*0590*/  @!P1 VIADD R25, R25, 0x80 ;  /* 0x0000008019199836 */ /* 0x000fe20000000000 */
[----:B------:R-:W0:Y:S04]  /*05a0*/  @!P1 LDC.64 R4, c[0x0][0x228] ;  /* 0x00008a00ff049b82 */ /* 0x000e280000000a00 */
[----:B------:R-:W-:-:S13]  /*05b0*/  ISETP.GE.AND P6, PT, R25, R12, PT ;  /* 0x0000000c1900720c */ /* 0x000fda0003fc6270 */
[----:B------:R-:W2:Y:S01]  /*05c0*/  @!P6 LDC.64 R6, c[0x0][0x228] ;  /* 0x00008a00ff06eb82 */ /* 0x000ea20000000a00 */
[----:B------:R-:W-:Y:S01]  /*05d0*/  @!P6 IMAD.IADD R25, R0, 0x1, R25 ;  /* 0x000000010019e824 */ /* 0x000fe200078e0219 */
[----:B------:R-:W-:Y:S01]  /*05e0*/  PRMT R20, RZ, 0x7610, R20 ;  /* 0x00007610ff147816 */ /* 0x000fe20000000014 */
[----:B-1----:R-:W-:Y:S01]  /*05f0*/  @!P3 IMAD.WIDE.U32 R8, R23, 0x2, R8 ;  /* 0x000000021708b825 */ /* 0x002fe200078e0008 */
[----:B------:R-:W-:Y:S02]  /*0600*/  PRMT R22, RZ, 0x7610, R22 ;  /* 0x00007610ff167816 */ /* 0x000fe40000000016 */
[----:B------:R-:W-:Y:S01]  /*0610*/  PRMT R23, RZ, 0x7610, R23 ;  /* 0x00007610ff177816 */ /* 0x000fe20000000017 */
[----:B----4-:R-:W-:Y:S01]  /*0620*/  @!P2 IMAD.WIDE.U32 R2, R21, 0x2, R2 ;  /* 0x000000021502a825 */ /* 0x010fe200078e0002 */
[----:B------:R-:W-:-:S03]  /*0630*/  PRMT R21, RZ, 0x7610, R21 ;  /* 0x00007610ff157816 */ /* 0x000fc60000000015 */
[----:B0-----:R-:W-:Y:S01]  /*0640*/  @!P1 IMAD.WIDE.U32 R4, R17, 0x2, R4 ;  /* 0x0000000211049825 */ /* 0x001fe200078e0004 */
[----:B------:R-:W-:Y:S01]  /*0650*/  PRMT R17, RZ, 0x7610, R17 ;  /* 0x00007610ff117816 */ /* 0x000fe20000000011 */
[----:B------:R0:W5:Y:S02]  /*0660*/  @!P2 LDG.E.U16 R22, desc[UR4][R2.64] ;  /* 0x000000040216a981 */ /* 0x000164000c1e1500 */
[----:B------:R-:W-:Y:S02]  /*0670*/  @!P4 IMAD.WIDE.U32 R10, R27, 0x2, R10 ;  /* 0x000000021b0ac825 */ /* 0x000fe400078e000a */
[----:B------:R0:W5:Y:S04]  /*0680*/  @!P3 LDG.E.U16 R21, desc[UR4][R8.64] ;  /* 0x000000040815b981 */ /* 0x000168000c1e1500 */
[----:B------:R0:W5:Y:S01]  /*0690*/  @!P4 LDG.E.U16 R20, desc[UR4][R10.64] ;  /* 0x000000040a14c981 */ /* 0x000162000c1e1500 */
[----:B--2---:R-:W-:-:S03]  /*06a0*/  @!P6 IMAD.WIDE.U32 R6, R25, 0x2, R6 ;  /* 0x000000021906e825 */ /* 0x004fc600078e0006 */
[----:B------:R0:W5:Y:S04]  /*06b0*/  @!P1 LDG.E.U16 R23, desc[UR4][R4.64] ;  /* 0x0000000404179981 */ /* 0x000168000c1e1500 */
[----:B------:R0:W5:Y:S01]  /*06c0*/  @!P6 LDG.E.U16 R17, desc[UR4][R6.64] ;  /* 0x000000040611e981 */ /* 0x000162000c1e1500 */
[----:B------:R-:W-:Y:S04]  /*06d0*/  BSSY B0, `(.L_x_13584) ;  /* 0x000003f000007945 */ /* 0x000fe80003800000 */
[----:B------:R-:W-:Y:S01]  /*06e0*/  BSSY B1, `(.L_x_13585) ;  /* 0x0000035000017945 */ /* 0x000fe20003800000 */
[----:B---3--:R-:W-:-:S02]  /*06f0*/  @!P0 PRMT R24, R15, 0x9910, RZ ;  /* 0x000099100f188816 */ /* 0x008fc400000000ff */
[----:B------:R-:W-:Y:S01]  /*0700*/  @!P0 IADD3 R15, R0, R13, RZ ;  /* 0x0000000d000f8210 */ /* 0x000fe20007ffe0ff */
[----:B------:R-:W-:-:S04]  /*0710*/  @!P0 VIADD R13, R13, 0x80 ;  /* 0x000000800d0d8836 */ /* 0x000fc80000000000 */
[----:B------:R-:W-:-:S04]  /*0720*/  @!P0 IMAD.WIDE.U32 R18, R15, 0x2, R18 ;  /* 0x000000020f128825 */ /* 0x000fc800078e0012 */
[----:B------:R-:W-:-:S05]  /*0730*/  @!P0 IMAD R15, R24, R24, RZ ;  /* 0x00000018180f8224 */ /* 0x000fca00078e02ff */
[----:B------:R0:W-:Y:S01]  /*0740*/  @!P0 STG.E.U16 desc[UR4][R18.64], R15 ;  /* 0x0000000f12008986 */ /* 0x0001e2000c101504 */
[----:B------:R-:W-:-:S13]  /*0750*/  ISETP.GE.AND P0, PT, R13, R12, PT ;  /* 0x0000000c0d00720c */ /* 0x000fda0003f06270 */
[----:B0-----:R-:W-:Y:S05]  /*0760*/  @P0 BRA `(.L_x_13586) ;  /* 0x0000000000400947 */ /* 0x001fea0003800000 */
[----:B------:R-:W0:Y:S01]  /*0770*/  LDC.64 R2, c[0x0][0x220] ;  /* 0x00008800ff027b82 */ /* 0x000e220000000a00 */
[----:B-----5:R-:W-:Y:S02]  /*0780*/  PRMT R5, R14, 0x9910, RZ ;  /* 0x000099100e057816 */ /* 0x020fe400000000ff */
[----:B------:R-:W-:Y:S01]  /*0790*/  IADD3 R7, R0, R13, RZ ;  /* 0x0000000d00077210 */ /* 0x000fe20007ffe0ff */
[----:B------:R-:W-:Y:S02]  /*07a0*/  VIADD R13, R13, 0x80 ;  /* 0x000000800d0d7836 */ /* 0x000fe40000000000 */
[----:B------:R-:W-:-:S03]  /*07b0*/  IMAD R5, R5, R5, RZ ;  /* 0x0000000505057224 */ /* 0x000fc600078e02ff */
[----:B------:R-:W-:Y:S01]  /*07c0*/  ISETP.GE.AND P0, PT, R13, R12, PT ;  /* 0x0000000c0d00720c */ /* 0x000fe20003f06270 */
[----:B0-----:R-:W-:-:S05]  /*07d0*/  IMAD.WIDE.U32 R2, R7, 0x2, R2 ;  /* 0x0000000207027825 */ /* 0x001fca00078e0002 */
[----:B------:R0:W-:Y:S07]  /*07e0*/  STG.E.U16 desc[UR4][R2.64], R5 ;  /* 0x0000000502007986 */ /* 0x0001ee000c101504 */
[----:B------:R-:W-:Y:S05]  /*07f0*/  @P0 BRA `(.L_x_13587) ;  /* 0x0000000000400947 */ /* 0x000fea0003800000 */
[----:B0-----:R-:W0:Y:S01]  /*0800*/  LDC.64 R2, c[0x0][0x220] ;  /* 0x00008800ff027b82 */ /* 0x001e220000000a00 */
[----:B------:R-:W-:Y:S02]  /*0810*/  PRMT R5, R16, 0x9910, RZ ;  /* 0x0000991010057816 */ /* 0x000fe400000000ff */
[----:B------:R-:W-:Y:S01]  /*0820*/  IADD3 R7, R0, R13, RZ ;  /* 0x0000000d00077210 */ /* 0x000fe20007ffe0ff */
[----:B------:R-:W-:Y:S02]  /*0830*/  VIADD R13, R13, 0x80 ;  /* 0x000000800d0d7836 */ /* 0x000fe40000000000 */
[----:B------:R-:W-:Y:S02]  /*0840*/  IMAD R5, R5, R5, RZ ;  /* 0x0000000505057224 */ /* 0x000fe400078e02ff */
[----:B0-----:R-:W-:-:S05]  /*0850*/  IMAD.WIDE.U32 R2, R7, 0x2, R2 ;  /* 0x0000000207027825 */ /* 0x001fca00078e0002 */
[----:B------:R0:W-:Y:S02]  /*0860*/  STG.E.U16 desc[UR4][R2.64], R5 ;  /* 0x0000000502007986 */ /* 0x0001e4000c101504 */
.L_x_13586:
[----:B------:R-:W-:-:S13]  /*0870*/  ISETP.GE.AND P0, PT, R13, R12, PT ;  /* 0x0000000c0d00720c */ /* 0x000fda0003f06270 */
[----:B------:R-:W-:Y:S05]  /*0880*/  @P0 BRA `(.L_x_13588) ;  /* 0x0000000000400947 */ /* 0x000fea0003800000 */
[----:B0-----:R-:W0:Y:S01]  /*0890*/  LDC.64 R2, c[0x0][0x220] ;  /* 0x00008800ff027b82 */ /* 0x001e220000000a00 */
[----:B-----5:R-:W-:Y:S02]  /*08a0*/  PRMT R5, R20, 0x9910, RZ ;  /* 0x0000991014057816 */ /* 0x020fe400000000ff */
[----:B------:R-:W-:Y:S01]  /*08b0*/  IADD3 R7, R0, R13, RZ ;  /* 0x0000000d00077210 */ /* 0x000fe20007ffe0ff */
[----:B------:R-:W-:Y:S02]  /*08c0*/  VIADD R13, R13, 0x80 ;  /* 0x000000800d0d7836 */ /* 0x000fe40000000000 */
[----:B------:R-:W-:Y:S02]  /*08d0*/  IMAD R5, R5, R5, RZ ;  /* 0x0000000505057224 */ /* 0x000fe400078e02ff */
[----:B0-----:R-:W-:-:S05]  /*08e0*/  IMAD.WIDE.U32 R2, R7, 0x2, R2 ;  /* 0x0000000207027825 */ /* 0x001fca00078e0002 */
[----:B------:R1:W-:Y:S02]  /*08f0*/  STG.E.U16 desc[UR4][R2.64], R5 ;  /* 0x0000000502007986 */ /* 0x0003e4000c101504 */
.L_x_13587:
[----:B------:R-:W-:-:S13]  /*0900*/  ISETP.GE.AND P0, PT, R13, R12, PT ;  /* 0x0000000c0d00720c */ /* 0x000fda0003f06270 */
[----:B------:R-:W-:Y:S05]  /*0910*/  @P0 BRA `(.L_x_13589) ;  /* 0x0000000000440947 */ /* 0x000fea0003800000 */
[----:B01----:R-:W0:Y:S01]  /*0920*/  LDC.64 R2, c[0x0][0x220] ;  /* 0x00008800ff027b82 */ /* 0x003e220000000a00 */
[----:B------:R-:W-:Y:S02]  /*0930*/  PRMT R5, R21, 0x9910, RZ ;  /* 0x0000991015057816 */ /* 0x000fe400000000ff */
[----:B------:R-:W-:Y:S01]  /*0940*/  IADD3 R7, R0, R13, RZ ;  /* 0x0000000d00077210 */ /* 0x000fe20007ffe0ff */
[----:B------:R-:W-:Y:S02]  /*0950*/  VIADD R13, R13, 0x80 ;  /* 0x000000800d0d7836 */ /* 0x000fe40000000000 */
[----:B------:R-:W-:Y:S02]  /*0960*/  IMAD R5, R5, R5, RZ ;  /* 0x0000000505057224 */ /* 0x000fe400078e02ff */
[----:B0-----:R-:W-:-:S05]  /*0970*/  IMAD.WIDE.U32 R2, R7, 0x2, R2 ;  /* 0x0000000207027825 */ /* 0x001fca00078e0002 */
[----:B------:R1:W-:Y:S02]  /*0980*/  STG.E.U16 desc[UR4][R2.64], R5 ;  /* 0x0000000502007986 */ /* 0x0003e4000c101504 */
.L_x_13588:
[----:B------:R-:W-:-:S13]  /*0990*/  ISETP.GE.AND P0, PT, R13, R12, PT ;  /* 0x0000000c0d00720c */ /* 0x000fda0003f06270 */
[----:B------:R-:W-:Y:S05]  /*09a0*/  @P0 BREAK B1 ;  /* 0x0000000000010942 */ /* 0x000fea0003800000 */
[----:B------:R-:W-:Y:S05]  /*09b0*/  @P0 BRA `(.L_x_13590) ;  /* 0x0000000000400947 */ /* 0x000fea0003800000 */
[----:B01----:R-:W0:Y:S01]  /*09c0*/  LDC.64 R2, c[0x0][0x220] ;  /* 0x00008800ff027b82 */ /* 0x003e220000000a00 */
[----:B-----5:R-:W-:Y:S02]  /*09d0*/  PRMT R5, R22, 0x9910, RZ ;  /* 0x0000991016057816 */ /* 0x020fe400000000ff */
[----:B------:R-:W-:Y:S01]  /*09e0*/  IADD3 R7, R0, R13, RZ ;  /* 0x0000000d00077210 */ /* 0x000fe20007ffe0ff */
[----:B------:R-:W-:Y:S02]  /*09f0*/  VIADD R13, R13, 0x80 ;  /* 0x000000800d0d7836 */ /* 0x000fe40000000000 */
[----:B------:R-:W-:Y:S02]  /*0a00*/  IMAD R5, R5, R5, RZ ;  /* 0x0000000505057224 */ /* 0x000fe400078e02ff */
[----:B0-----:R-:W-:-:S05]  /*0a10*/  IMAD.WIDE.U32 R2, R7, 0x2, R2 ;  /* 0x0000000207027825 */ /* 0x001fca00078e0002 */
[----:B------:R2:W-:Y:S02]  /*0a20*/  STG.E.U16 desc[UR4][R2.64], R5 ;  /* 0x0000000502007986 */ /* 0x0005e4000c101504 */
.L_x_13589:
[----:B------:R-:W-:Y:S05]  /*0a30*/  BSYNC B1 ;  /* 0x0000000000017941 */ /* 0x000fea0003800000 */
.L_x_13585:
[----:B------:R-:W-:-:S13]  /*0a40*/  ISETP.GE.AND P0, PT, R13, R12, PT ;  /* 0x0000000c0d00720c */ /* 0x000fda0003f06270 */
[----:B012---:R-:W0:Y:S01]  /*0a50*/  @!P0 LDC.64 R2, c[0x0][0x220] ;  /* 0x00008800ff028b82 */ /* 0x007e220000000a00 */
[----:B------:R-:W-:Y:S02]  /*0a60*/  @!P0 PRMT R5, R23, 0x9910, RZ ;  /* 0x0000991017058816 */ /* 0x000fe400000000ff */
[----:B------:R-:W-:Y:S01]  /*0a70*/  @!P0 IADD3 R7, R0, R13, RZ ;  /* 0x0000000d00078210 */ /* 0x000fe20007ffe0ff */
[----:B------:R-:W-:Y:S02]  /*0a80*/  @!P0 VIADD R13, R13, 0x80 ;  /* 0x000000800d0d8836 */ /* 0x000fe40000000000 */
[----:B------:R-:W-:Y:S02]  /*0a90*/  @!P0 IMAD R5, R5, R5, RZ ;  /* 0x0000000505058224 */ /* 0x000fe400078e02ff */
[----:B0-----:R-:W-:-:S05]  /*0aa0*/  @!P0 IMAD.WIDE.U32 R2, R7, 0x2, R2 ;  /* 0x0000000207028825 */ /* 0x001fca00078e0002 */
[----:B------:R2:W-:Y:S02]  /*0ab0*/  @!P0 STG.E.U16 desc[UR4][R2.64], R5 ;  /* 0x0000000502008986 */ /* 0x0005e4000c101504 */
.L_x_13590:
[----:B------:R-:W-:Y:S05]  /*0ac0*/  BSYNC B0 ;  /* 0x0000000000007941 */ /* 0x000fea0003800000 */
.L_x_13584:
[----:B------:R-:W-:Y:S05]  /*0ad0*/  WARPSYNC.ALL ;  /* 0x0000000000007948 */ /* 0x000fea0003800000 */
[----:B------:R-:W-:-:S13]  /*0ae0*/  ISETP.GE.AND P0, PT, R13, R12, PT ;  /* 0x0000000c0d00720c */ /* 0x000fda0003f06270 */
[----:B------:R-:W-:Y:S05]  /*0af0*/  @P0 EXIT ;  /* 0x000000000000094d */ /* 0x000fea0003800000 */
[----:B012---:R-:W0:Y:S01]  /*0b00*/  LDC.64 R2, c[0x0][0x220] ;  /* 0x00008800ff027b82 */ /* 0x007e220000000a00 */
[----:B-----5:R-:W-:Y:S02]  /*0b10*/  PRMT R5, R17, 0x9910, RZ ;  /* 0x0000991011057816 */ /* 0x020fe400000000ff */
[----:B------:R-:W-:-:S03]  /*0b20*/  IADD3 R13, R0, R13, RZ ;  /* 0x0000000d000d7210 */ /* 0x000fc60007ffe0ff */
[----:B------:R-:W-:Y:S02]  /*0b30*/  IMAD R5, R5, R5, RZ ;  /* 0x0000000505057224 */ /* 0x000fe400078e02ff */
[----:B0-----:R-:W-:-:S05]  /*0b40*/  IMAD.WIDE.U32 R2, R13, 0x2, R2 ;  /* 0x000000020d027825 */ /* 0x001fca00078e0002 */
[----:B------:R-:W-:Y:S01]  /*0b50*/  STG.E.U16 desc[UR4][R2.64], R5 ;  /* 0x0000000502007986 */ /* 0x000fe2000c101504 */
[----:B------:R-:W-:Y:S05]  /*0b60*/  EXIT ;  /* 0x000000000000794d */ /* 0x000fea0003800000 */
.L_x_13591:
        /* <DEDUP_REMOVED lines=9> */
.L_x_71705:


//--------------------- .text._ZN2at6native29vectorized_elementwise_kernelILi4EZNS0_50_GLOBAL__N__2680c7bb_12_PowKernel_cu_140f0503_289629pow_tensor_scalar_kernel_implIssEEvRNS_18TensorIteratorBaseET0_EUlsE_St5arrayIPcLm2EEEEviS6_T1_ --------------------------
	.section	.text._ZN2at6native29vectorized_elementwise_kernelILi4EZNS0_50_GLOBAL__N__2680c7bb_12_PowKernel_cu_140f0503_289629pow_tensor_scalar_kernel_implIssEEvRNS_18TensorIteratorBaseET0_EUlsE_St5arrayIPcLm2EEEEviS6_T1_,"ax",@progbits
	.align	128
        .global         _ZN2at6native29vectorized_elementwise_kernelILi4EZNS0_50_GLOBAL__N__2680c7bb_12_PowKernel_cu_140f0503_289629pow_tensor_scalar_kernel_implIssEEvRNS_18TensorIteratorBaseET0_EUlsE_St5arrayIPcLm2EEEEviS6_T1_
        .type           _ZN2at6native29vectorized_elementwise_kernelILi4EZNS0_50_GLOBAL__N__2680c7bb_12_PowKernel_cu_140f0503_289629pow_tensor_scalar_kernel_implIssEEvRNS_18TensorIteratorBaseET0_EUlsE_St5arrayIPcLm2EEEEviS6_T1_,@function
        .size           _ZN2at6native29vectorized_elementwise_kernelILi4EZNS0_50_GLOBAL__N__2680c7bb_12_PowKernel_cu_140f0503_289629pow_tensor_scalar_kernel_implIssEEvRNS_18TensorIteratorBaseET0_EUlsE_St5arrayIPcLm2EEEEviS6_T1_,(.L_x_71706 - _ZN2at6native29vectorized_elementwise_kernelILi4EZNS0_50_GLOBAL__N__2680c7bb_12_PowKernel_cu_140f0503_289629pow_tensor_scalar_kernel_implIssEEvRNS_18TensorIteratorBaseET0_EUlsE_St5arrayIPcLm2EEEEviS6_T1_)
        .other          _ZN2at6native29vectorized_elementwise_kernelILi4EZNS0_50_GLOBAL__N__2680c7bb_12_PowKernel_cu_140f0503_289629pow_tensor_scalar_kernel_implIssEEvRNS_18TensorIteratorBaseET0_EUlsE_St5arrayIPcLm2EEEEviS6_T1_,@"STO_CUDA_ENTRY STV_DEFAULT"
_ZN2at6native29vectorized_elementwise_kernelILi4EZNS0_50_GLOBAL__N__2680c7bb_12_PowKernel_cu_140f0503_289629pow_tensor_scalar_kernel_implIssEEvRNS_18TensorIteratorBaseET0_EUlsE_St5arrayIPcLm2EEEEviS6_T1_:
.text._ZN2at6native29vectorized_elementwise_kernelILi4EZNS0_50_GLOBAL__N__2680c7bb_12_PowKernel_cu_140f0503_289629pow_tensor_scalar_kernel_implIssEEvRNS_18TensorIteratorBaseET0_EUlsE_St5arrayIPcLm2EEEEviS6_T1_:
        /* <DEDUP_REMOVED lines=14> */
[----:B------:R1:W3:Y:S01]  /*00e0*/  LDG.E.64 R10, desc[UR4][R6.64+0x400] ;  /* 0x00040004060a7981 */ /* 0x0002e2000c1e1b00 */
[----:B0-----:R-:W-:-:S04]  /*00f0*/  IMAD.WIDE.U32 R2, R0, 0x2, R2 ;  /* 0x0000000200027825 */ /* 0x001fc800078e0002 */
[----:B------:R-:W-:Y:S01]  /*0100*/  IMAD.WIDE R2, R5, 0x8, R2 ;  /* 0x0000000805027825 */ /* 0x000fe200078e0202 */
[C---:B--2---:R-:W-:Y:S02]  /*0110*/  PRMT R0, R9.reuse, 0xbb32, RZ ;  /* 0x0000bb3209007816 */ /* 0x044fe400000000ff */
[----:B------:R-:W-:Y:S02]  /*0120*/  PRMT R9, R9, 0x9910, RZ ;  /* 0x0000991009097816 */ /* 0x000fe400000000ff */
[----:B------:R-:W-:Y:S01]  /*0130*/  PRMT R4, R8, 0xbb32, RZ ;  /* 0x0000bb3208047816 */ /* 0x000fe200000000ff */
[----:B------:R-:W-:Y:S01]  /*0140*/  IMAD R0, R0, R0, RZ ;  /* 0x0000000000007224 */ /* 0x000fe200078e02ff */
[----:B------:R-:W-:Y:S01]  /*0150*/  PRMT R8, R8, 0x9910, RZ ;  /* 0x0000991008087816 */ /* 0x000fe200000000ff */
[----:B-1----:R-:W-:Y:S01]  /*0160*/  IMAD.MOV.U32 R7, RZ, RZ, R9 ;  /* 0x000000ffff077224 */ /* 0x002fe200078e0009 */
[----:B---3--:R-:W-:Y:S01]  /*0170*/  PRMT R13, R10, 0xbb32, RZ ;  /* 0x0000bb320a0d7816 */ /* 0x008fe200000000ff */
[----:B------:R-:W-:Y:S01]  /*0180*/  IMAD R4, R4, R4, RZ ;  /* 0x0000000404047224 */ /* 0x000fe200078e02ff */
[----:B------:R-:W-:Y:S01]  /*0190*/  PRMT R12, R11, 0xbb32, RZ ;  /* 0x0000bb320b0c7816 */ /* 0x000fe200000000ff */
[----:B------:R-:W-:Y:S01]  /*01a0*/  IMAD R7, R7, R7, RZ ;  /* 0x0000000707077224 */ /* 0x000fe200078e02ff */
[----:B------:R-:W-:-:S02]  /*01b0*/  PRMT R10, R10, 0x9910, RZ ;  /* 0x000099100a0a7816 */ /* 0x000fc400000000ff */
[----:B------:R-:W-:Y:S01]  /*01c0*/  MOV R9, R8 ;  /* 0x0000000800097202 */ /* 0x000fe20000000f00 */
[----:B------:R-:W-:Y:S01]  /*01d0*/  IMAD.MOV.U32 R8, RZ, RZ, R13 ;  /* 0x000000ffff087224 */ /* 0x000fe200078e000d */
[----:B------:R-:W-:Y:S01]  /*01e0*/  PRMT R11, R11, 0x9910, RZ ;  /* 0x000099100b0b7816 */ /* 0x000fe200000000ff */
[----:B------:R-:W-:Y:S01]  /*01f0*/  IMAD.MOV.U32 R6, RZ, RZ, R12 ;  /* 0x000000ffff067224 */ /* 0x000fe200078e000c */
[----:B------:R-:W-:Y:S01]  /*0200*/  MOV R13, R10 ;  /* 0x0000000a000d7202 */ /* 0x000fe20000000f00 */
[----:B------:R-:W-:Y:S01]  /*0210*/  IMAD R9, R9, R9, RZ ;  /* 0x0000000909097224 */ /* 0x000fe200078e02ff */
[----:B------:R-:W-:Y:S01]  /*0220*/  PRMT R5, R7, 0x5410, R0 ;  /* 0x0000541007057816 */ /* 0x000fe20000000000 */
[----:B------:R-:W-:Y:S02]  /*0230*/  IMAD R6, R6, R6, RZ ;  /* 0x0000000606067224 */ /* 0x000fe400078e02ff */
[----:B------:R-:W-:Y:S01]  /*0240*/  IMAD R11, R11, R11, RZ ;  /* 0x0000000b0b0b7224 */ /* 0x000fe200078e02ff */
[----:B------:R-:W-:Y:S01]  /*0250*/  PRMT R4, R9, 0x5410, R4 ;  /* 0x0000541009047816 */ /* 0x000fe20000000004 */
[----:B------:R-:W-:-:S02]  /*0260*/  IMAD R8, R8, R8, RZ ;  /* 0x0000000808087224 */ /* 0x000fc400078e02ff */
[----:B------:R-:W-:Y:S01]  /*0270*/  IMAD R13, R13, R13, RZ ;  /* 0x0000000d0d0d7224 */ /* 0x000fe200078e02ff */
[----:B------:R-:W-:Y:S01]  /*0280*/  PRMT R9, R11, 0x5410, R6 ;  /* 0x000054100b097816 */ /* 0x000fe20000000006 */
[----:B------:R-:W-:Y:S03]  /*0290*/  STG.E.64 desc[UR4][R2.64], R4 ;  /* 0x0000000402007986 */ /* 0x000fe6000c101b04 */
[----:B------:R-:W-:-:S05]  /*02a0*/  PRMT R8, R13, 0x5410, R8 ;  /* 0x000054100d087816 */ /* 0x000fca0000000008 */
[----:B------:R-:W-:Y:S01]  /*02b0*/  STG.E.64 desc[UR4][R2.64+0x400], R8 ;  /* 0x0004000802007986 */ /* 0x000fe2000c101b04 */
[----:B------:R-:W-:Y:S05]  /*02c0*/  EXIT ;  /* 0x000000000000794d */ /* 0x000fea0003800000 */
.L_x_13592:
[----:B------:R-:W0:Y:S01]  /*02d0*/  S2R R13, SR_TID.X ;  /* 0x00000000000d7919 */ /* 0x000e220000002100 */
[----:B------:R-:W-:Y:S02]  /*02e0*/  PRMT R14, RZ, 0x7610, R14 ;  /* 0x00007610ff0e7816 */ /* 0x000fe4000000000e */
[----:B0-----:R-:W-:Y:S01]  /*02f0*/  ISETP.GE.AND P0, PT, R13, R12, PT ;  /* 0x0000000c0d00720c */ /* 0x001fe20003f06270 */
[----:B------:R-:W-:-:S12]  /*0300*/  IMAD.MOV.U32 R25, RZ, RZ, R13 ;  /* 0x000000ffff197224 */ /* 0x000fd800078e000d */
[----:B------:R-:W-:Y:S01]  /*0310*/  @!P0 VIADD R25, R13, 0x80 ;  /* 0x000000800d198836 */ /* 0x000fe20000000000 */
[----:B------:R-:W0:Y:S04]  /*0320*/  @!P0 LDC.64 R2, c[0x0][0x228] ;  /* 0x00008a00ff028b82 */ /* 0x000e280000000a00 */
[----:B------:R-:W-:-:S13]  /*0330*/  ISETP.GE.AND P6, PT, R25, R12, PT ;  /* 0x0000000c1900720c */ /* 0x000fda0003fc6270 */
[----:B------:R-:W1:Y:S01]  /*0340*/  @!P6 LDC.64 R4, c[0x0][0x228] ;  /* 0x00008a00ff04eb82 */ /* 0x000e620000000a00 */
[----:B------:R-:W-:Y:S01]  /*0350*/  @!P6 IADD3 R7, R0, R25, RZ ;  /* 0x000000190007e210 */ /* 0x000fe20007ffe0ff */
[----:B------:R-:W-:Y:S01]  /*0360*/  @!P6 VIADD R25, R25, 0x80 ;  /* 0x000000801919e836 */ /* 0x000fe20000000000 */
[----:B------:R-:W-:-:S04]  /*0370*/  PRMT R15, RZ, 0x7610, R15 ;  /* 0x00007610ff0f7816 */ /* 0x000fc8000000000f */
[----:B------:R-:W-:-:S13]  /*0380*/  ISETP.GE.AND P5, PT, R25, R12, PT ;  /* 0x0000000c1900720c */ /* 0x000fda0003fa6270 */
[C---:B------:R-:W-:Y:S01]  /*0390*/  @!P5 IMAD.IADD R29, R0.reuse, 0x1, R25 ;  /* 0x00000001001dd824 */ /* 0x040fe200078e0219 */
[----:B------:R-:W-:Y:S01]  /*03a0*/  @!P5 IADD3 R25, R25, 0x80, RZ ;  /* 0x000000801919d810 */ /* 0x000fe20007ffe0ff */
[----:B------:R-:W2:Y:S01]  /*03b0*/  @!P5 LDC.64 R18, c[0x0][0x228] ;  /* 0x00008a00ff12db82 */ /* 0x000ea20000000a00 */
[----:B-1----:R-:W-:Y:S01]  /*03c0*/  @!P6 IMAD.WIDE.U32 R4, R7, 0x2, R4 ;  /* 0x000000020704e825 */ /* 0x002fe200078e0004 */
[----:B------:R-:W-:Y:S02]  /*03d0*/  @!P0 IADD3 R7, R0, R13, RZ ;  /* 0x0000000d00078210 */ /* 0x000fe40007ffe0ff */
[----:B------:R-:W-:Y:S02]  /*03e0*/  ISETP.GE.AND P4, PT, R25, R12, PT ;  /* 0x0000000c1900720c */ /* 0x000fe40003f86270 */
[----:B------:R-:W5:Y:S01]  /*03f0*/  @!P6 LDG.E.U16 R14, desc[UR4][R4.64] ;  /* 0x00000004040ee981 */ /* 0x000f62000c1e1500 */
[----:B0-----:R-:W-:-:S05]  /*0400*/  @!P0 IMAD.WIDE.U32 R2, R7, 0x2, R2 ;  /* 0x0000000207028825 */ /* 0x001fca00078e0002 */
[----:B------:R0:W3:Y:S05]  /*0410*/  @!P0 LDG.E.U16 R15, desc[UR4][R2.64] ;  /* 0x00000004020f8981 */ /* 0x0000ea000c1e1500 */
[----:B------:R-:W-:Y:S01]  /*0420*/  @!P4 IMAD.IADD R27, R0, 0x1, R25 ;  /* 0x00000001001bc824 */ /* 0x000fe200078e0219 */
[----:B------:R-:W-:Y:S01]  /*0430*/  PRMT R16, RZ, 0x7610, R16 ;  /* 0x00007610ff107816 */ /* 0x000fe20000000010 */
[----:B------:R-:W-:Y:S01]  /*0440*/  @!P4 VIADD R25, R25, 0x80 ;  /* 0x000000801919c836 */ /* 0x000fe20000000000 */
[----:B------:R-:W1:Y:S04]  /*0450*/  @!P4 LDC.64 R10, c[0x0][0x228] ;  /* 0x00008a00ff0acb82 */ /* 0x000e680000000a00 */
[----:B------:R-:W-:-:S13]  /*0460*/  ISETP.GE.AND P3, PT, R25, R12, PT ;  /* 0x0000000c1900720c */ /* 0x000fda0003f66270 */
[----:B------:R-:W-:Y:S01]  /*0470*/  @!P3 IADD3 R23, R0, R25, RZ ;  /* 0x000000190017b210 */ /* 0x000fe20007ffe0ff */
[----:B------:R-:W-:Y:S01]  /*0480*/  @!P3 VIADD R25, R25, 0x80 ;  /* 0x000000801919b836 */ /* 0x000fe20000000000 */
[----:B------:R-:W4:Y:S04]  /*0490*/  @!P3 LDC.64 R8, c[0x0][0x228] ;  /* 0x00008a00ff08bb82 */ /* 0x000f280000000a00 */
[----:B------:R-:W-:-:S13]  /*04a0*/  ISETP.GE.AND P2, PT, R25, R12, PT ;  /* 0x0000000c1900720c */ /* 0x000fda0003f46270 */
[C---:B------:R-:W-:Y:S01]  /*04b0*/  @!P2 IMAD.IADD R21, R0.reuse, 0x1, R25 ;  /* 0x000000010015a824 */ /* 0x040fe200078e0219 */
[----:B------:R-:W-:Y:S01]  /*04c0*/  @!P2 IADD3 R25, R25, 0x80, RZ ;  /* 0x000000801919a810 */ /* 0x000fe20007ffe0ff */
[----:B--2---:R-:W-:Y:S01]  /*04d0*/  @!P5 IMAD.WIDE.U32 R18, R29, 0x2, R18 ;  /* 0x000000021d12d825 */ /* 0x004fe200078e0012 */
[----:B0-----:R-:W0:Y:S02]  /*04e0*/  @!P2 LDC.64 R2, c[0x0][0x228] ;  /* 0x00008a00ff02ab82 */ /* 0x001e240000000a00 */
[----:B------:R-:W-:Y:S02]  /*04f0*/  ISETP.GE.AND P1, PT, R25, R12, PT ;  /* 0x0000000c1900720c */ /* 0x000fe40003f26270 */
[----:B------:R2:W5:Y:S04]  /*0500*/  @!P5 LDG.E.U16 R16, desc[UR4][R18.64] ;  /* 0x000000041210d981 */ /* 0x000568000c1e1500 */
[----:B--2---:R-:W2:Y:S07]  /*0510*/  @!P0 LDC.64 R18, c[0x0][0x220] ;  /* 0x00008800ff128b82 */ /* 0x004eae0000000a00 */
[----:B------:R-:W-:-:S02]  /*0520*/  @!P1 IMAD.IADD R17, R0, 0x1, R25 ;  /* 0x0000000100119824 */ /* 0x000fc400078e0219 */
[----:B------:R-:W-:-:S05]  /*0530*/  @!P1 VIADD R25, R25, 0x80 ;  /* 0x0000008019199836 */ /* 0x000fca0000000000 */
[----:B------:R-:W-:Y:S01]  /*0540*/  ISETP.GE.AND P6, PT, R25, R12, PT ;  /* 0x0000000c1900720c */ /* 0x000fe20003fc6270 */
[----:B------:R-:W1:-:S12]  /*0550*/  @!P1 LDC.64 R4, c[0x0][0x228] ;  /* 0x00008a00ff049b82 */ /* 0x000e580000000a00 */
[----:B------:R-:W2:Y:S01]  /*0560*/  @!P6 LDC.64 R6, c[0x0][0x228] ;  /* 0x00008a00ff06eb82 */ /* 0x000ea20000000a00 */
[----:B------:R-:W-:Y:S01]  /*0570*/  @!P6 IMAD.IADD R25, R0, 0x1, R25 ;  /* 0x000000010019e824 */ /* 0x000fe200078e0219 */
[----:B------:R-:W-:Y:S01]  /*0580*/  PRMT R20, RZ, 0x7610, R20 ;  /* 0x00007610ff147816 */ /* 0x000fe20000000014 */
[----:B----4-:R-:W-:Y:S01]  /*0590*/  @!P3 IMAD.WIDE.U32 R8, R23, 0x2, R8 ;  /* 0x000000021708b825 */ /* 0x010fe200078e0008 */
[----:B------:R-:W-:Y:S02]  /*05a0*/  PRMT R22, RZ, 0x7610, R22 ;  /* 0x00007610ff167816 */ /* 0x000fe40000000016 */
[----:B------:R-:W-:Y:S01]  /*05b0*/  PRMT R23, RZ, 0x7610, R23 ;  /* 0x00007610ff177816 */ /* 0x000fe20000000017 */
[----:B0-----:R-:W-:Y:S01]  /*05c0*/  @!P2 IMAD.WIDE.U32 R2, R21, 0x2, R2 ;  /* 0x000000021502a825 */ /* 0x001fe200078e0002 */
[----:B------:R-:W-:-:S03]  /*05d0*/  PRMT R21, RZ, 0x7610, R21 ;  /* 0x00007610ff157816 */ /* 0x000fc60000000015 */
[----:B-1----:R-:W-:Y:S01]  /*05e0*/  @!P1 IMAD.WIDE.U32 R4, R17, 0x2, R4 ;  /* 0x0000000211049825 */ /* 0x002fe200078e0004 */
[----:B------:R-:W-:Y:S02]  /*05f0*/  PRMT R17, RZ, 0x7610, R17 ;  /* 0x00007610ff117816 */ /* 0x000fe40000000011 */
[----:B------:R0:W5:Y:S01]  /*0600*/  @!P3 LDG.E.U16 R21, desc[UR4][R8.64] ;  /* 0x000000040815b981 */ /* 0x000162000c1e1500 */
[----:B------:R-:W-:-:S03]  /*0610*/  @!P4 IMAD.WIDE.U32 R10, R27, 0x2, R10 ;  /* 0x000000021b0ac825 */ /* 0x000fc600078e000a */
        /* <DEDUP_REMOVED lines=31> */
.L_x_13595:
        /* <DEDUP_REMOVED lines=9> */
.L_x_13596:
        /* <DEDUP_REMOVED lines=9> */
.L_x_13597:
        /* <DEDUP_REMOVED lines=10> */
.L_x_13598:
[----:B------:R-:W-:Y:S05]  /*09d0*/  BSYNC B1 ;  /* 0x0000000000017941 */ /* 0x000fea0003800000 */
.L_x_13594:
        /* <DEDUP_REMOVED lines=8> */
.L_x_13599:
[----:B------:R-:W-:Y:S05]  /*0a60*/  BSYNC B0 ;  /* 0x0000000000007941 */ /* 0x000fea0003800000 */
.L_x_13593:
        /* <DEDUP_REMOVED lines=10> */
.L_x_13600:
        /* <DEDUP_REMOVED lines=15> */
.L_x_71706:


//--------------------- .text._ZN2at6native29vectorized_elementwise_kernelILi8EZNS0_50_GLOBAL__N__2680c7bb_12_PowKernel_cu_140f0503_289629pow_tensor_scalar_kernel_implIssEEvRNS_18TensorIteratorBaseET0_EUlsE_St5arrayIPcLm2EEEEviS6_T1_ --------------------------
	.section	.text._ZN2at6native29vectorized_elementwise_kernelILi8EZNS0_50_GLOBAL__N__2680c7bb_12_PowKernel_cu_140f0503_289629pow_tensor_scalar_kernel_implIssEEvRNS_18TensorIteratorBaseET0_EUlsE_St5arrayIPcLm2EEEEviS6_T1_,"ax",@progbits
	.align	128
        .global         _ZN2at6native29vectorized_elementwise_kernelILi8EZNS0_50_GLOBAL__N__2680c7bb_12_PowKernel_cu_140f0503_289629pow_tensor_scalar_kernel_implIssEEvRNS_18TensorIteratorBaseET0_EUlsE_St5arrayIPcLm2EEEEviS6_T1_
        .type           _ZN2at6native29vectorized_elementwise_kernelILi8EZNS0_50_GLOBAL__N__2680c7bb_12_PowKernel_cu_140f0503_289629pow_tensor_scalar_kernel_implIssEEvRNS_18TensorIteratorBaseET0_EUlsE_St5arrayIPcLm2EEEEviS6_T1_,@function
        .size           _ZN2at6native29vectorized_elementwise_kernelILi8EZNS0_50_GLOBAL__N__2680c7bb_12_PowKernel_cu_140f0503_289629pow_tensor_scalar_kernel_implIssEEvRNS_18TensorIteratorBaseET0_EUlsE_St5arrayIPcLm2EEEEviS6_T1_,(.L_x_71707 - _ZN2at6native29vectorized_elementwise_kernelILi8EZNS0_50_GLOBAL__N__2680c7bb_12_PowKernel_cu_140f0503_289629pow_tensor_scalar_kernel_implIssEEvRNS_18TensorIteratorBaseET0_EUlsE_St5arrayIPcLm2EEEEviS6_T1_)
        .other          _ZN2at6native29vectorized_elementwise_kernelILi8EZNS0_50_GLOBAL__N__2680c7bb_12_PowKernel_cu_140f0503_289629pow_tensor_scalar_kernel_implIssEEvRNS_18TensorIteratorBaseET0_EUlsE_St5arrayIPcLm2EEEEviS6_T1_,@"STO_CUDA_ENTRY STV_DEFAULT"
_ZN2at6native29vectorized_elementwise_kernelILi8EZNS0_50_GLOBAL__N__2680c7bb_12_PowKernel_cu_140f0503_289629pow_tensor_scalar_kernel_implIssEEvRNS_18TensorIteratorBaseET0_EUlsE_St5arrayIPcLm2EEEEviS6_T1_:
.text._ZN2at6native29vectorized_elementwise_kernelILi8EZNS0_50_GLOBAL__N__2680c7bb_12_PowKernel_cu_140f0503_289629pow_tensor_scalar_kernel_implIssEEvRNS_18TensorIteratorBaseET0_EUlsE_St5arrayIPcLm2EEEEviS6_T1_:
        /* <DEDUP_REMOVED lines=16> */
[C---:B--2---:R-:W-:Y:S02]  /*0100*/  PRMT R6, R10.reuse, 0xbb32, RZ ;  /* 0x0000bb320a067816 */ /* 0x044fe400000000ff */
[----:B------:R-:W-:Y:S02]  /*0110*/  PRMT R10, R10, 0x9910, RZ ;  /* 0x000099100a0a7816 */ /* 0x000fe400000000ff */
[----:B------:R-:W-:Y:S01]  /*0120*/  PRMT R4, R8, 0xbb32, RZ ;  /* 0x0000bb3208047816 */ /* 0x000fe200000000ff */
[----:B------:R-:W-:Y:S01]  /*0130*/  IMAD R6, R6, R6, RZ ;  /* 0x0000000606067224 */ /* 0x000fe200078e02ff */
[----:B------:R-:W-:Y:S02]  /*0140*/  PRMT R7, R8, 0x9910, RZ ;  /* 0x0000991008077816 */ /* 0x000fe400000000ff */
[C---:B------:R-:W-:Y:S01]  /*0150*/  PRMT R0, R9.reuse, 0xbb32, RZ ;  /* 0x0000bb3209007816 */ /* 0x040fe200000000ff */
[----:B------:R-:W-:Y:S01]  /*0160*/  IMAD R4, R4, R4, RZ ;  /* 0x0000000404047224 */ /* 0x000fe200078e02ff */
[----:B------:R-:W-:Y:S01]  /*0170*/  PRMT R9, R9, 0x9910, RZ ;  /* 0x0000991009097816 */ /* 0x000fe200000000ff */
[----:B------:R-:W-:Y:S01]  /*0180*/  IMAD R7, R7, R7, RZ ;  /* 0x0000000707077224 */ /* 0x000fe200078e02ff */
[C---:B------:R-:W-:Y:S01]  /*0190*/  PRMT R8, R11.reuse, 0xbb32, RZ ;  /* 0x0000bb320b087816 */ /* 0x040fe200000000ff */
[----:B------:R-:W-:Y:S01]  /*01a0*/  IMAD R0, R0, R0, RZ ;  /* 0x0000000000007224 */ /* 0x000fe200078e02ff */
[----:B------:R-:W-:Y:S01]  /*01b0*/  PRMT R13, R11, 0x9910, RZ ;  /* 0x000099100b0d7816 */ /* 0x000fe200000000ff */
[----:B------:R-:W-:Y:S01]  /*01c0*/  IMAD.MOV.U32 R11, RZ, RZ, R10 ;  /* 0x000000ffff0b7224 */ /* 0x000fe200078e000a */
[----:B------:R-:W-:Y:S01]  /*01d0*/  PRMT R4, R7, 0x5410, R4 ;  /* 0x0000541007047816 */ /* 0x000fe20000000004 */
[----:B------:R-:W-:-:S02]  /*01e0*/  IMAD R9, R9, R9, RZ ;  /* 0x0000000909097224 */ /* 0x000fc400078e02ff */
[----:B------:R-:W-:Y:S02]  /*01f0*/  IMAD R11, R11, R11, RZ ;  /* 0x0000000b0b0b7224 */ /* 0x000fe400078e02ff */
[----:B------:R-:W-:Y:S01]  /*0200*/  IMAD R8, R8, R8, RZ ;  /* 0x0000000808087224 */ /* 0x000fe200078e02ff */
[----:B------:R-:W-:Y:S01]  /*0210*/  PRMT R5, R9, 0x5410, R0 ;  /* 0x0000541009057816 */ /* 0x000fe20000000000 */
[----:B------:R-:W-:Y:S01]  /*0220*/  IMAD R13, R13, R13, RZ ;  /* 0x0000000d0d0d7224 */ /* 0x000fe200078e02ff */
[----:B------:R-:W-:-:S04]  /*0230*/  PRMT R6, R11, 0x5410, R6 ;  /* 0x000054100b067816 */ /* 0x000fc80000000006 */
[----:B------:R-:W-:-:S05]  /*0240*/  PRMT R7, R13, 0x5410, R8 ;  /* 0x000054100d077816 */ /* 0x000fca0000000008 */
[----:B------:R-:W-:Y:S01]  /*0250*/  STG.E.128 desc[UR4][R2.64], R4 ;  /* 0x0000000402007986 */ /* 0x000fe2000c101d04 */
[----:B------:R-:W-:Y:S05]  /*0260*/  EXIT ;  /* 0x000000000000794d */ /* 0x000fea0003800000 */
.L_x_13601:
        /* <DEDUP_REMOVED lines=12> */
[----:B------:R-:W-:Y:S01]  /*0330*/  @!P5 IMAD.IADD R29, R0, 0x1, R25 ;  /* 0x00000001001dd824 */ /* 0x000fe200078e0219 */
[----:B------:R-:W2:Y:S01]  /*0340*/  @!P5 LDC.64 R18, c[0x0][0x228] ;  /* 0x00008a00ff12db82 */ /* 0x000ea20000000a00 */
[----:B------:R-:W-:Y:S02]  /*0350*/  @!P5 VIADD R25, R25, 0x80 ;  /* 0x000000801919d836 */ /* 0x000fe40000000000 */
[----:B-1----:R-:W-:-:S03]  /*0360*/  @!P6 IMAD.WIDE.U32 R4, R7, 0x2, R4 ;  /* 0x000000020704e825 */ /* 0x002fc600078e0004 */
[----:B------:R-:W-:Y:S01]  /*0370*/  ISETP.GE.AND P4, PT, R25, R12, PT ;  /* 0x0000000c1900720c */ /* 0x000fe20003f86270 */
[----:B------:R-:W-:Y:S01]  /*0380*/  @!P0 IMAD.IADD R7, R0, 0x1, R13 ;  /* 0x0000000100078824 */ /* 0x000fe200078e020d */
[----:B------:R-:W5:Y:S03]  /*0390*/  @!P6 LDG.E.U16 R14, desc[UR4][R4.64] ;  /* 0x00000004040ee981 */ /* 0x000f66000c1e1500 */
[----:B0-----:R-:W-:-:S05]  /*03a0*/  @!P0 IMAD.WIDE.U32 R2, R7, 0x2, R2 ;  /* 0x0000000207028825 */ /* 0x001fca00078e0002 */
[----:B------:R-:W3:Y:S03]  /*03b0*/  @!P0 LDG.E.U16 R15, desc[UR4][R2.64] ;  /* 0x00000004020f8981 */ /* 0x000ee6000c1e1500 */
        /* <DEDUP_REMOVED lines=21> */
[----:B------:R-:W-:Y:S01]  /*0510*/  @!P6 IADD3 R25, R0, R25, RZ ;  /* 0x000000190019e210 */ /* 0x000fe20007ffe0ff */
[----:B-1----:R-:W-:Y:S01]  /*0520*/  @!P3 IMAD.WIDE.U32 R8, R23, 0x2, R8 ;  /* 0x000000021708b825 */ /* 0x002fe200078e0008 */
[----:B------:R-:W-:Y:S02]  /*0530*/  PRMT R20, RZ, 0x7610, R20 ;  /* 0x00007610ff147816 */ /* 0x000fe40000000014 */
[----:B------:R-:W-:Y:S01]  /*0540*/  PRMT R22, RZ, 0x7610, R22 ;  /* 0x00007610ff167816 */ /* 0x000fe20000000016 */
[----:B----4-:R-:W-:Y:S01]  /*0550*/  @!P2 IMAD.WIDE.U32 R2, R21, 0x2, R2 ;  /* 0x000000021502a825 */ /* 0x010fe200078e0002 */
[----:B------:R-:W-:Y:S02]  /*0560*/  PRMT R21, RZ, 0x7610, R21 ;  /* 0x00007610ff157816 */ /* 0x000fe40000000015 */
[----:B------:R-:W-:Y:S01]  /*0570*/  PRMT R23, RZ, 0x7610, R23 ;  /* 0x00007610ff177816 */ /* 0x000fe20000000017 */
[----:B0-----:R-:W-:Y:S01]  /*0580*/  @!P1 IMAD.WIDE.U32 R4, R17, 0x2, R4 ;  /* 0x0000000211049825 */ /* 0x001fe200078e0004 */
[----:B------:R-:W-:Y:S01]  /*0590*/  PRMT R17, RZ, 0x7610, R17 ;  /* 0x00007610ff117816 */ /* 0x000fe20000000011 */
[----:B------:R0:W5:Y:S02]  /*05a0*/  @!P2 LDG.E.U16 R22, desc[UR4][R2.64] ;  /* 0x000000040216a981 */ /* 0x000164000c1e1500 */
[----:B------:R-:W-:-:S02]  /*05b0*/  @!P4 IMAD.WIDE.U32 R10, R27, 0x2, R10 ;  /* 0x000000021b0ac825 */ /* 0x000fc400078e000a */
[----:B------:R0:W5:Y:S04]  /*05c0*/  @!P3 LDG.E.U16 R21, desc[UR4][R8.64] ;  /* 0x000000040815b981 */ /* 0x000168000c1e1500 */
[----:B------:R0:W5:Y:S01]  /*05d0*/  @!P4 LDG.E.U16 R20, desc[UR4][R10.64] ;  /* 0x000000040a14c981 */ /* 0x000162000c1e1500 */
[----:B--2---:R-:W-:-:S03]  /*05e0*/  @!P6 IMAD.WIDE.U32 R6, R25, 0x2, R6 ;  /* 0x000000021906e825 */ /* 0x004fc600078e0006 */
[----:B------:R0:W5:Y:S04]  /*05f0*/  @!P1 LDG.E.U16 R23, desc[UR4][R4.64] ;  /* 0x0000000404179981 */ /* 0x000168000c1e1500 */
[----:B------:R0:W5:Y:S01]  /*0600*/  @!P6 LDG.E.U16 R17, desc[UR4][R6.64] ;  /* 0x000000040611e981 */ /* 0x000162000c1e1500 */
[----:B------:R-:W-:Y:S04]  /*0610*/  BSSY B0, `(.L_x_13602) ;  /* 0x000003f000007945 */ /* 0x000fe80003800000 */
[----:B------:R-:W-:Y:S01]  /*0620*/  BSSY B1, `(.L_x_13603) ;  /* 0x0000035000017945 */ /* 0x000fe20003800000 */
[----:B---3--:R-:W-:Y:S01]  /*0630*/  @!P0 PRMT R24, R15, 0x9910, RZ ;  /* 0x000099100f188816 */ /* 0x008fe200000000ff */
[----:B------:R-:W-:-:S02]  /*0640*/  @!P0 IMAD.IADD R15, R0, 0x1, R13 ;  /* 0x00000001000f8824 */ /* 0x000fc400078e020d */
[----:B------:R-:W-:Y:S02]  /*0650*/  @!P0 VIADD R13, R13, 0x80 ;  /* 0x000000800d0d8836 */ /* 0x000fe40000000000 */
        /* <DEDUP_REMOVED lines=21> */
.L_x_13604:
        /* <DEDUP_REMOVED lines=9> */
.L_x_13605:
        /* <DEDUP_REMOVED lines=9> */
.L_x_13606:
        /* <DEDUP_REMOVED lines=10> */
.L_x_13607:
[----:B------:R-:W-:Y:S05]  /*0970*/  BSYNC B1 ;  /* 0x0000000000017941 */ /* 0x000fea0003800000 */
.L_x_13603:
        /* <DEDUP_REMOVED lines=8> */
.L_x_13608:
[----:B------:R-:W-:Y:S05]  /*0a00*/  BSYNC B0 ;  /* 0x0000000000007941 */ /* 0x000fea0003800000 */
.L_x_13602:
        /* <DEDUP_REMOVED lines=10> */
.L_x_13609:
        /* <DEDUP_REMOVED lines=13> */
.L_x_71707:


//--------------------- .text._ZN2at6native18elementwise_kernelILi128ELi4EZNS0_15gpu_kernel_implIZNS0_50_GLOBAL__N__2680c7bb_12_PowKernel_cu_140f0503_289629pow_tensor_scalar_kernel_implIllEEvRNS_18TensorIteratorBaseET0_EUllE2_EEvS6_RKT_EUliE_EEviT1_ --------------------------
	.section	.text._ZN2at6native18elementwise_kernelILi128ELi4EZNS0_15gpu_kernel_implIZNS0_50_GLOBAL__N__2680c7bb_12_PowKernel_cu_140f0503_289629pow_tensor_scalar_kernel_implIllEEvRNS_18TensorIteratorBaseET0_EUllE2_EEvS6_RKT_EUliE_EEviT1_,"ax",@progbits
	.align	128
        .global         _ZN2at6native18elementwise_kernelILi128ELi4EZNS0_15gpu_kernel_implIZNS0_50_GLOBAL__N__2680c7bb_12_PowKernel_cu_140f0503_289629pow_tensor_scalar_kernel_implIllEEvRNS_18TensorIteratorBaseET0_EUllE2_EEvS6_RKT_EUliE_EEviT1_
        .type           _ZN2at6native18elementwise_kernelILi128ELi4EZNS0_15gpu_kernel_implIZNS0_50_GLOBAL__N__2680c7bb_12_PowKernel_cu_140f0503_289629pow_tensor_scalar_kernel_implIllEEvRNS_18TensorIteratorBaseET0_EUllE2_EEvS6_RKT_EUliE_EEviT1_,@function
        .size           _ZN2at6native18elementwise_kernelILi128ELi4EZNS0_15gpu_kernel_implIZNS0_50_GLOBAL__N__2680c7bb_12_PowKernel_cu_140f0503_289629pow_tensor_scalar_kernel_implIllEEvRNS_18TensorIteratorBaseET0_EUllE2_EEvS6_RKT_EUliE_EEviT1_,(.L_x_71708 - _ZN2at6native18elementwise_kernelILi128ELi4EZNS0_15gpu_kernel_implIZNS0_50_GLOBAL__N__2680c7bb_12_PowKernel_cu_140f0503_289629pow_tensor_scalar_kernel_implIllEEvRNS_18TensorIteratorBaseET0_EUllE2_EEvS6_RKT_EUliE_EEviT1_)
        .other          _ZN2at6native18elementwise_kernelILi128ELi4EZNS0_15gpu_kernel_implIZNS0_50_GLOBAL__N__2680c7bb_12_PowKernel_cu_140f0503_289629pow_tensor_scalar_kernel_implIllEEvRNS_18TensorIteratorBaseET0_EUllE2_EEvS6_RKT_EUliE_EEviT1_,@"STO_CUDA_ENTRY STV_DEFAULT"
_ZN2at6native18elementwise_kernelILi128ELi4EZNS0_15gpu_kernel_implIZNS0_50_GLOBAL__N__2680c7bb_12_PowKernel_cu_140f0503_289629pow_tensor_scalar_kernel_implIllEEvRNS_18TensorIteratorBaseET0_EUllE2_EEvS6_RKT_EUliE_EEviT1_:
.text._ZN2at6native18elementwise_kernelILi128ELi4EZNS0_15gpu_kernel_implIZNS0_50_GLOBAL__N__2680c7bb_12_PowKernel_cu_140f0503_289629pow_tensor_scalar_kernel_implIllEEvRNS_18TensorIteratorBaseET0_EUllE2_EEvS6_RKT_EUliE_EEviT1_:
        /* <DEDUP_REMOVED lines=313> */
.L_x_13612:
        /* <DEDUP_REMOVED lines=19> */
[----:B--2---:R-:W-:Y:S01]  /*14c0*/  SHF.R.S32.HI R3, RZ, 0x1f, R2 ;  /* 0x0000001fff037819 */ /* 0x004fe20000011402 */
[----:B------:R-:W-:Y:S06]  /*14d0*/  BRA `(.L_x_13618) ;  /* 0x0000000c00547947 */ /* 0x000fec0003800000 */
.L_x_13616:
[----:B------:R0:W5:Y:S01]  /*14e0*/  LDG.E.U8 R2, desc[UR36][R4.64] ;  /* 0x0000002404027981 */ /* 0x000162000c1e1100 */
[----:B------:R-:W-:Y:S01]  /*14f0*/  IMAD.MOV.U32 R3, RZ, RZ, RZ ;  /* 0x000000ffff037224 */ /* 0x000fe200078e00ff */
[----:B------:R-:W-:Y:S06]  /*1500*/  BRA `(.L_x_13618) ;  /* 0x0000000c00487947 */ /* 0x000fec0003800000 */
.L_x_13615:
[----:B------:R-:W-:-:S13]  /*1510*/  ISETP.NE.AND P0, PT, R2, 0x2, PT ;  /* 0x000000020200780c */ /* 0x000fda0003f05270 */
[----:B------:R-:W-:Y:S05]  /*1520*/  @!P0 BRA `(.L_x_13619) ;  /* 0x0000000000248947 */ /* 0x000fea0003800000 */
[----:B------:R-:W-:-:S13]  /*1530*/  ISETP.NE.AND P0, PT, R2, 0x3, PT ;  /* 0x000000030200780c */ /* 0x000fda0003f05270 */
[----:B------:R-:W-:Y:S05]  /*1540*/  @!P0 BRA `(.L_x_13620) ;  /* 0x0000000000108947 */ /* 0x000fea0003800000 */
[----:B------:R-:W-:-:S13]  /*1550*/  ISETP.NE.AND P0, PT, R2, 0x4, PT ;  /* 0x000000040200780c */ /* 0x000fda0003f05270 */
[----:B------:R-:W-:Y:S05]  /*1560*/  @P0 BRA `(.L_x_13617) ;  /* 0x0000000800d80947 */ /* 0x000fea0003800000 */
[----:B------:R0:W5:Y:S01]  /*1570*/  LDG.E.64 R2, desc[UR36][R4.64] ;  /* 0x0000002404027981 */ /* 0x000162000c1e1b00 */
[----:B------:R-:W-:Y:S05]  /*1580*/  BRA `(.L_x_13618) ;  /* 0x0000000c00287947 */ /* 0x000fea0003800000 */
.L_x_13620:
[----:B------:R-:W2:Y:S02]  /*1590*/  LDG.E R2, desc[UR36][R4.64] ;  /* 0x0000002404027981 */ /* 0x000ea4000c1e1900 */
[----:B--2---:R-:W-:Y:S01]  /*15a0*/  SHF.R.S32.HI R3, RZ, 0x1f, R2 ;  /* 0x0000001fff037819 */ /* 0x004fe20000011402 */
[----:B------:R-:W-:Y:S06]  /*15b0*/  BRA `(.L_x_13618) ;  /* 0x0000000c001c7947 */ /* 0x000fec0003800000 */
.L_x_13619:
[----:B------:R-:W2:Y:S02]  /*15c0*/  LDG.E.S16 R2, desc[UR36][R4.64] ;  /* 0x0000002404027981 */ /* 0x000ea4000c1e1700 */
[----:B--2---:R-:W-:Y:S01]  /*15d0*/  SHF.R.S32.HI R3, RZ, 0x1f, R2 ;  /* 0x0000001fff037819 */ /* 0x004fe20000011402 */
[----:B------:R-:W-:Y:S06]  /*15e0*/  BRA `(.L_x_13618) ;  /* 0x0000000c00107947 */ /* 0x000fec0003800000 */
.L_x_13614:
[----:B------:R-:W-:-:S13]  /*15f0*/  ISETP.GT.AND P0, PT, R2, 0x6, PT ;  /* 0x000000060200780c */ /* 0x000fda0003f04270 */
[----:B------:R-:W-:Y:S05]  /*1600*/  @P0 BRA `(.L_x_13621) ;  /* 0x00000000002c0947 */ /* 0x000fea0003800000 */
[----:B------:R-:W-:-:S13]  /*1610*/  ISETP.NE.AND P0, PT, R2, 0x5, PT ;  /* 0x000000050200780c */ /* 0x000fda0003f05270 */
[----:B------:R-:W-:Y:S05]  /*1620*/  @!P0 BRA `(.L_x_13622) ;  /* 0x0000000000148947 */ /* 0x000fea0003800000 */
[----:B------:R-:W-:-:S13]  /*1630*/  ISETP.NE.AND P0, PT, R2, 0x6, PT ;  /* 0x000000060200780c */ /* 0x000fda0003f05270 */
[----:B------:R-:W-:Y:S05]  /*1640*/  @P0 BRA `(.L_x_13617) ;  /* 0x0000000800a00947 */ /* 0x000fea0003800000 */
[----:B------:R-:W2:Y:S02]  /*1650*/  LDG.E R2, desc[UR36][R4.64] ;  /* 0x0000002404027981 */ /* 0x000ea4000c1e1900 */
[----:B--2---:R-:W0:Y:S01]  /*1660*/  F2I.S64.TRUNC R2, R2 ;  /* 0x0000000200027311 */ /* 0x004e22000020d900 */
[----:B------:R-:W-:Y:S05]  /*1670*/  BRA `(.L_x_13618) ;  /* 0x0000000800ec7947 */ /* 0x000fea0003800000 */
.L_x_13622:
[----:B------:R-:W2:Y:S02]  /*1680*/  LDG.E.U16 R4, desc[UR36][R4.64] ;  /* 0x0000002404047981 */ /* 0x000ea4000c1e1500 */
[----:B--2---:R-:W-:-:S06]  /*1690*/  HADD2.F32 R2, -RZ, R4.H0_H0 ;  /* 0x20000004ff027230 */ /* 0x004fcc0000004100 */
[----:B------:R-:W0:Y:S01]  /*16a0*/  F2I.S64.TRUNC R2, R2 ;  /* 0x0000000200027311 */ /* 0x000e22000020d900 */
[----:B------:R-:W-:Y:S05]  /*16b0*/  BRA `(.L_x_13618) ;  /* 0x0000000800dc7947 */ /* 0x000fea0003800000 */
.L_x_13621:
[----:B------:R-:W-:-:S13]  /*16c0*/  ISETP.NE.AND P0, PT, R2, 0x7, PT ;  /* 0x000000070200780c */ /* 0x000fda0003f05270 */
[----:B------:R-:W-:Y:S05]  /*16d0*/  @!P0 BRA `(.L_x_13623) ;  /* 0x00000000002c8947 */ /* 0x000fea0003800000 */
[----:B------:R-:W-:-:S13]  /*16e0*/  ISETP.NE.AND P0, PT, R2, 0x8, PT ;  /* 0x000000080200780c */ /* 0x000fda0003f05270 */
[----:B------:R-:W-:Y:S05]  /*16f0*/  @!P0 BRA `(.L_x_13624) ;  /* 0x0000000000148947 */ /* 0x000fea0003800000 */
[----:B------:R-:W-:-:S13]  /*1700*/  ISETP.NE.AND P0, PT, R2, 0x9, PT ;  /* 0x000000090200780c */ /* 0x000fda0003f05270 */
[----:B------:R-:W-:Y:S05]  /*1710*/  @P0 BRA `(.L_x_13617) ;  /* 0x00000008006c0947 */ /* 0x000fea0003800000 */
[----:B------:R-:W2:Y:S02]  /*1720*/  LDG.E R2, desc[UR36][R4.64] ;  /* 0x0000002404027981 */ /* 0x000ea4000c1e1900 */
[----:B--2---:R-:W0:Y:S01]  /*1730*/  F2I.S64.TRUNC R2, R2 ;  /* 0x0000000200027311 */ /* 0x004e22000020d900 */
[----:B------:R-:W-:Y:S05]  /*1740*/  BRA `(.L_x_13618) ;  /* 0x0000000800b87947 */ /* 0x000fea0003800000 */
.L_x_13624:
[----:B------:R-:W2:Y:S02]  /*1750*/  LDG.E.U16 R4, desc[UR36][R4.64] ;  /* 0x0000002404047981 */ /* 0x000ea4000c1e1500 */
[----:B--2---:R-:W-:-:S06]  /*1760*/  HADD2.F32 R2, -RZ, R4.H0_H0 ;  /* 0x20000004ff027230 */ /* 0x004fcc0000004100 */
[----:B------:R-:W0:Y:S01]  /*1770*/  F2I.S64.TRUNC R2, R2 ;  /* 0x0000000200027311 */ /* 0x000e22000020d900 */
[----:B------:R-:W-:Y:S05]  /*1780*/  BRA `(.L_x_13618) ;  /* 0x0000000800a87947 */ /* 0x000fea0003800000 */
.L_x_13623:
[----:B------:R-:W2:Y:S02]  /*1790*/  LDG.E.64 R2, desc[UR36][R4.64] ;  /* 0x0000002404027981 */ /* 0x000ea4000c1e1b00 */
[----:B--2---:R-:W0:Y:S01]  /*17a0*/  F2I.S64.F64.TRUNC R2, R2 ;  /* 0x0000000200027311 */ /* 0x004e22000030d900 */
[----:B------:R-:W-:Y:S05]  /*17b0*/  BRA `(.L_x_13618) ;  /* 0x00000008009c7947 */ /* 0x000fea0003800000 */
.L_x_13613:
        /* <DEDUP_REMOVED lines=11> */
[----:B------:R-:W-:Y:S01]  /*1870*/  SEL R2, RZ, 0x1, !P0 ;  /* 0x00000001ff027807 */ /* 0x000fe20004000000 */
[----:B------:R-:W-:Y:S08]  /*1880*/  BRA `(.L_x_13618) ;  /* 0x0000000800687947 */ /* 0x000ff00003800000 */
.L_x_13627:
[----:B------:R-:W2:Y:S02]  /*1890*/  LDG.E.64 R2, desc[UR36][R4.64] ;  /* 0x0000002404027981 */ /* 0x000ea4000c1e1b00 */
[----:B--2---:R-:W0:Y:S01]  /*18a0*/  F2I.S64.F64.TRUNC R2, R2 ;  /* 0x0000000200027311 */ /* 0x004e22000030d900 */
[----:B------:R-:W-:Y:S05]  /*18b0*/  BRA `(.L_x_13618) ;  /* 0x00000008005c7947 */ /* 0x000fea0003800000 */
.L_x_13626:
        /* <DEDUP_REMOVED lines=24> */
[----:B------:R-:W-:-:S06]  /*1a40*/  LOP3.LUT R3, R3, 0x80000000, R0, 0xf8, !PT ;  /* 0x8000000003037812 */ /* 0x000fcc00078ef800 */
[----:B------:R-:W0:Y:S01]  /*1a50*/  F2I.S64.TRUNC R2, R3 ;  /* 0x0000000300027311 */ /* 0x000e22000020d900 */
[----:B------:R-:W-:Y:S05]  /*1a60*/  BRA `(.L_x_13618) ;  /* 0x0000000400f07947 */ /* 0x000fea0003800000 */
.L_x_13629:
        /* <DEDUP_REMOVED lines=11> */
[----:B------:R-:W-:-:S06]  /*1b20*/  LOP3.LUT R2, R2, 0x80000000, R3, 0xf8, !PT ;  /* 0x8000000002027812 */ /* 0x000fcc00078ef803 */
[----:B------:R-:W0:Y:S01]  /*1b30*/  F2I.S64.TRUNC R2, R2 ;  /* 0x0000000200027311 */ /* 0x000e22000020d900 */
[----:B------:R-:W-:Y:S05]  /*1b40*/  BRA `(.L_x_13618) ;  /* 0x0000000400b87947 */ /* 0x000fea0003800000 */
.L_x_13628:
[----:B------:R-:W2:Y:S02]  /*1b50*/  LDG.E.U16 R2, desc[UR36][R4.64] ;  /* 0x0000002404027981 */ /* 0x000ea4000c1e1500 */
[----:B--2---:R-:W-:-:S06]  /*1b60*/  IMAD.U32 R2, R2, 0x10000, RZ ;  /* 0x0001000002027824 */ /* 0x004fcc00078e00ff */
[----:B------:R-:W0:Y:S01]  /*1b70*/  F2I.S64.TRUNC R2, R2 ;  /* 0x0000000200027311 */ /* 0x000e22000020d900 */
[----:B------:R-:W-:Y:S05]  /*1b80*/  BRA `(.L_x_13618) ;  /* 0x0000000400a87947 */ /* 0x000fea0003800000 */
.L_x_13625:
        /* <DEDUP_REMOVED lines=9> */
[----:B------:R-:W-:Y:S01]  /*1c20*/  IMAD.MOV.U32 R3, RZ, RZ, RZ ;  /* 0x000000ffff037224 */ /* 0x000fe200078e00ff */
[----:B------:R-:W-:Y:S06]  /*1c30*/  BRA `(.L_x_13618) ;  /* 0x00000004007c7947 */ /* 0x000fec0003800000 */
.L_x_13632:
        /* <DEDUP_REMOVED lines=21> */
.L_x_13636:
[----:B------:R-:W-:Y:S05]  /*1d90*/  BSYNC B1 ;  /* 0x0000000000017941 */ /* 0x000fea0003800000 */
.L_x_13635:
[----:B------:R-:W-:Y:S01]  /*1da0*/  IMAD.SHL.U32 R2, R2, 0x100000, RZ ;  /* 0x0010000002027824 */ /* 0x000fe200078e00ff */
[----:B------:R-:W-:-:S04]  /*1db0*/  LEA R3, R0, 0x3b800000, 0x17 ;  /* 0x3b80000000037811 */ /* 0x000fc800078eb8ff */
[----:B------:R-:W-:-:S07]  /*1dc0*/  LOP3.LUT R2, R3, R2, R4, 0xfe, !PT ;  /* 0x0000000203027212 */ /* 0x000fce00078efe04 */
.L_x_13634:
[----:B------:R-:W-:Y:S05]  /*1dd0*/  BSYNC B0 ;  /* 0x0000000000007941 */ /* 0x000fea0003800000 */
.L_x_13633:
[----:B------:R-:W1:Y:S01]  /*1de0*/  F2I.S64.TRUNC R2, R2 ;  /* 0x0000000200027311 */ /* 0x000e62000020d900 */
[----:B------:R-:W-:Y:S05]  /*1df0*/  BRA `(.L_x_13618) ;  /* 0x00000004000c7947 */ /* 0x000fea0003800000 */
.L_x_13631:
        /* <DEDUP_REMOVED lines=21> */
.L_x_13640:
[----:B------:R-:W-:Y:S05]  /*1f50*/  BSYNC B1 ;  /* 0x0000000000017941 */ /* 0x000fea0003800000 */
.L_x_13639:
[----:B------:R-:W-:Y:S01]  /*1f60*/  IMAD.SHL.U32 R2, R2, 0x200000, RZ ;  /* 0x0020000002027824 */ /* 0x000fe200078e00ff */
[----:B------:R-:W-:-:S04]  /*1f70*/  LEA R3, R0, 0x37800000, 0x17 ;  /* 0x3780000000037811 */ /* 0x000fc800078eb8ff */
[----:B------:R-:W-:-:S07]  /*1f80*/  LOP3.LUT R2, R3, R2, R4, 0xfe, !PT ;  /* 0x0000000203027212 */ /* 0x000fce00078efe04 */
.L_x_13638:
[----:B------:R-:W-:Y:S05]  /*1f90*/  BSYNC B0 ;  /* 0x0000000000007941 */ /* 0x000fea0003800000 */
.L_x_13637:
[----:B------:R-:W2:Y:S01]  /*1fa0*/  F2I.S64.TRUNC R2, R2 ;  /* 0x0000000200027311 */ /* 0x000ea2000020d900 */
[----:B------:R-:W-:Y:S05]  /*1fb0*/  BRA `(.L_x_13618) ;  /* 0x00000000009c7947 */ /* 0x000fea0003800000 */
.L_x_13630:
        /* <DEDUP_REMOVED lines=14> */
.L_x_13644:
[----:B------:R-:W-:Y:S05]  /*20a0*/  BSYNC B0 ;  /* 0x0000000000007941 */ /* 0x000fea0003800000 */
.L_x_13643:
[----:B------:R-:W4:Y:S01]  /*20b0*/  F2I.S64.TRUNC R2, R2 ;  /* 0x0000000200027311 */ /* 0x000f22000020d900 */
[----:B------:R-:W-:Y:S05]  /*20c0*/  BRA `(.L_x_13618) ;  /* 0x0000000000587947 */ /* 0x000fea0003800000 */
.L_x_13617:
        /* <DEDUP_REMOVED lines=16> */
.L_x_13645:
[----:B------:R-:W-:Y:S01]  /*21d0*/  CS2R R2, SRZ ;  /* 0x0000000000027805 */ /* 0x000fe2000001ff00 */
[----:B------:R-:W-:Y:S06]  /*21e0*/  BRA `(.L_x_13618) ;  /* 0x0000000000107947 */ /* 0x000fec0003800000 */
.L_x_13642:
[----:B------:R0:W5:Y:S01]  /*21f0*/  LDG.E.64 R2, desc[UR36][R4.64] ;  /* 0x0000002404027981 */ /* 0x000162000c1e1b00 */
[----:B------:R-:W-:Y:S05]  /*2200*/  BRA `(.L_x_13618) ;  /* 0x0000000000087947 */ /* 0x000fea0003800000 */
.L_x_13641:
[----:B------:R3:W5:Y:S01]  /*2210*/  LDG.E R2, desc[UR36][R4.64] ;  /* 0x0000002404027981 */ /* 0x000762000c1e1900 */
[----:B------:R-:W-:-:S07]  /*2220*/  IMAD.MOV.U32 R3, RZ, RZ, RZ ;  /* 0x000000ffff037224 */ /* 0x000fce00078e00ff */
.L_x_13618:
[----:B------:R-:W3:Y:S01]  /*2230*/  LDC R6, c[0x0][0x424] ;  /* 0x00010900ff067b82 */ /* 0x000ee20000000800 */
[----:B------:R-:W-:Y:S01]  /*2240*/  BSSY B0, `(.L_x_13646) ;  /* 0x000004a000007945 */ /* 0x000fe20003800000 */
[----:B---3--:R-:W-:-:S13]  /*2250*/  ISETP.GE.AND P0, PT, R6, RZ, PT ;  /* 0x000000ff0600720c */ /* 0x008fda0003f06270 */
[----:B------:R-:W-:Y:S05]  /*2260*/  @!P0 BRA `(.L_x_13647) ;  /* 0x0000000000dc8947 */ /* 0x000fea0003800000 */
[----:B------:R-:W3:Y:S01]  /*2270*/  LDC R7, c[0x0][0x420] ;  /* 0x00010800ff077b82 */ /* 0x000ee20000000800 */
[----:B------:R-:W-:Y:S02]  /*2280*/  IMAD.MOV.U32 R0, RZ, RZ, 0x1 ;  /* 0x00000001ff007424 */ /* 0x000fe400078e00ff */
[----:B0-----:R-:W-:Y:S01]  /*2290*/  IMAD.MOV.U32 R5, RZ, RZ, RZ ;  /* 0x000000ffff057224 */ /* 0x001fe200078e00ff */
[----:B---3--:R-:W-:-:S04]  /*22a0*/  ISETP.NE.U32.AND P0, PT, R7, RZ, PT ;  /* 0x000000ff0700720c */ /* 0x008fc80003f05070 */
[----:B------:R-:W-:-:S13]  /*22b0*/  ISETP.NE.AND.EX P0, PT, R6, RZ, PT, P0 ;  /* 0x000000ff0600720c */ /* 0x000fda0003f05300 */
[----:B------:R-:W-:Y:S05]  /*22c0*/  @!P0 BRA `(.L_x_13648) ;  /* 0x0000000400048947 */ /* 0x000fea0003800000 */
[----:B------:R-:W-:Y:S01]  /*22d0*/  LOP3.LUT R0, R7, 0x1, RZ, 0xc0, !PT ;  /* 0x0000000107007812 */ /* 0x000fe200078ec0ff */
[----:B-12-45:R-:W-:Y:S01]  /*22e0*/  IMAD R11, R3, R2, RZ ;  /* 0x00000002030b7224 */ /* 0x036fe200078e02ff */
[----:B------:R-:W-:Y:S02]  /*22f0*/  BSSY B1, `(.L_x_13649) ;  /* 0x000002d000017945 */ /* 0x000fe40003800000 */
[----:B------:R-:W-:Y:S01]  /*2300*/  ISETP.NE.U32.AND P0, PT, R0, 0x1, PT ;  /* 0x000000010000780c */ /* 0x000fe20003f05070 */
[----:B------:R-:W-:Y:S01]  /*2310*/  IMAD R11, R2, R3, R11 ;  /* 0x00000003020b7224 */ /* 0x000fe200078e020b */
[----:B------:R-:W-:Y:S02]  /*2320*/  IADD3 R0, P1, R7, 0x1, RZ ;  /* 0x0000000107007810 */ /* 0x000fe40007f3e0ff */
[----:B------:R-:W-:Y:S02]  /*2330*/  ISETP.NE.U32.AND.EX P0, PT, RZ, RZ, PT, P0 ;  /* 0x000000ffff00720c */ /* 0x000fe40003f05100 */
[----:B------:R-:W-:Y:S01]  /*2340*/  ISETP.GE.U32.AND P2, PT, R0, 0x3, PT ;  /* 0x000000030000780c */ /* 0x000fe20003f46070 */
[----:B------:R-:W-:Y:S01]  /*2350*/  IMAD.X R0, RZ, RZ, R6, P1 ;  /* 0x000000ffff007224 */ /* 0x000fe200008e0606 */
[----:B------:R-:W-:-:S02]  /*2360*/  SEL R4, R2, 0x1, !P0 ;  /* 0x0000000102047807 */ /* 0x000fc40004000000 */
[----:B------:R-:W-:Y:S01]  /*2370*/  SEL R9, R3, RZ, !P0 ;  /* 0x000000ff03097207 */ /* 0x000fe20004000000 */
[----:B------:R-:W-:Y:S01]  /*2380*/  IMAD.WIDE.U32 R2, R2, R2, RZ ;  /* 0x0000000202027225 */ /* 0x000fe200078e00ff */
[----:B------:R-:W-:Y:S02]  /*2390*/  ISETP.GE.U32.AND.EX P1, PT, R0, RZ, PT, P2 ;  /* 0x000000ff0000720c */ /* 0x000fe40003f26120 */
[----:B------:R-:W-:Y:S01]  /*23a0*/  LEA.HI R7, P0, R6, R7, RZ, 0x1 ;  /* 0x0000000706077211 */ /* 0x000fe200078108ff */
[----:B------:R-:W-:-:S04]  /*23b0*/  IMAD.WIDE.U32 R4, R4, 0x1, RZ ;  /* 0x0000000104047825 */ /* 0x000fc800078e00ff */
[----:B------:R-:W-:Y:S02]  /*23c0*/  IMAD.MOV.U32 R0, RZ, RZ, R4 ;  /* 0x000000ffff007224 */ /* 0x000fe400078e0004 */
[----:B------:R-:W-:Y:S02]  /*23d0*/  IMAD.IADD R5, R5, 0x1, R9 ;  /* 0x0000000105057824 */ /* 0x000fe400078e0209 */
[----:B------:R-:W-:Y:S02]  /*23e0*/  IMAD.X R4, RZ, RZ, R6, P0 ;  /* 0x000000ffff047224 */ /* 0x000fe400000e0606 */
[----:B------:R-:W-:Y:S05]  /*23f0*/  @!P1 BRA `(.L_x_13650) ;  /* 0x0000000000709947 */ /* 0x000fea0003800000 */
[----:B------:R-:W-:Y:S01]  /*2400*/  IMAD.MOV.U32 R6, RZ, RZ, R2 ;  /* 0x000000ffff067224 */ /* 0x000fe200078e0002 */
[--C-:B------:R-:W-:Y:S01]  /*2410*/  SHF.R.S64 R2, R7, 0x1, R4.reuse ;  /* 0x0000000107027819 */ /* 0x100fe20000001004 */
[----:B------:R-:W-:Y:S01]  /*2420*/  IMAD.IADD R3, R3, 0x1, R11 ;  /* 0x0000000103037824 */ /* 0x000fe200078e020b */
[----:B------:R-:W-:-:S07]  /*2430*/  SHF.R.S32.HI R7, RZ, 0x1, R4 ;  /* 0x00000001ff077819 */ /* 0x000fce0000011404 */
.L_x_13651:
[C---:B------:R-:W-:Y:S02]  /*2440*/  LOP3.LUT R4, R2.reuse, 0x1, RZ, 0xc0, !PT ;  /* 0x0000000102047812 */ /* 0x040fe400078ec0ff */
[----:B------:R-:W-:Y:S02]  /*2450*/  IADD3 R8, P2, R2, 0x1, RZ ;  /* 0x0000000102087810 */ /* 0x000fe40007f5e0ff */
[----:B------:R-:W-:Y:S01]  /*2460*/  ISETP.NE.U32.AND P1, PT, R4, 0x1, PT ;  /* 0x000000010400780c */ /* 0x000fe20003f25070 */
[----:B------:R-:W-:Y:S01]  /*2470*/  IMAD R4, R3, R6, RZ ;  /* 0x0000000603047224 */ /* 0x000fe200078e02ff */
[----:B------:R-:W-:Y:S01]  /*2480*/  ISETP.GE.U32.AND P0, PT, R8, 0x3, PT ;  /* 0x000000030800780c */ /* 0x000fe20003f06070 */
[----:B------:R-:W-:Y:S01]  /*2490*/  IMAD.X R10, RZ, RZ, R7, P2 ;  /* 0x000000ffff0a7224 */ /* 0x000fe200010e0607 */
[----:B------:R-:W-:Y:S01]  /*24a0*/  ISETP.NE.U32.AND.EX P1, PT, RZ, RZ, PT, P1 ;  /* 0x000000ffff00720c */ /* 0x000fe20003f25110 */
[----:B------:R-:W-:-:S03]  /*24b0*/  IMAD R11, R6, R3, R4 ;  /* 0x00000003060b7224 */ /* 0x000fc600078e0204 */
[----:B------:R-:W-:Y:S02]  /*24c0*/  ISETP.GE.U32.AND.EX P0, PT, R10, RZ, PT, P0 ;  /* 0x000000ff0a00720c */ /* 0x000fe40003f06100 */
[----:B------:R-:W-:Y:S02]  /*24d0*/  SEL R9, R3, RZ, !P1 ;  /* 0x000000ff03097207 */ /* 0x000fe40004800000 */
[C---:B------:R-:W-:Y:S02]  /*24e0*/  SEL R4, R6.reuse, 0x1, !P1 ;  /* 0x0000000106047807 */ /* 0x040fe40004800000 */
[----:B------:R-:W-:Y:S01]  /*24f0*/  LEA.HI R8, P1, R7, R2, RZ, 0x1 ;  /* 0x0000000207087211 */ /* 0x000fe200078308ff */
[----:B------:R-:W-:Y:S02]  /*2500*/  IMAD R9, R9, R0, RZ ;  /* 0x0000000009097224 */ /* 0x000fe400078e02ff */
[----:B------:R-:W-:-:S04]  /*2510*/  IMAD.WIDE.U32 R2, R6, R6, RZ ;  /* 0x0000000606027225 */ /* 0x000fc800078e00ff */
[----:B------:R-:W-:Y:S02]  /*2520*/  IMAD.X R7, RZ, RZ, R7, P1 ;  /* 0x000000ffff077224 */ /* 0x000fe400008e0607 */
[----:B------:R-:W-:Y:S02]  /*2530*/  IMAD R9, R5, R4, R9 ;  /* 0x0000000405097224 */ /* 0x000fe400078e0209 */
[----:B------:R-:W-:-:S04]  /*2540*/  IMAD.WIDE.U32 R4, R4, R0, RZ ;  /* 0x0000000004047225 */ /* 0x000fc800078e00ff */
[----:B------:R-:W-:Y:S01]  /*2550*/  IMAD.MOV.U32 R6, RZ, RZ, R2 ;  /* 0x000000ffff067224 */ /* 0x000fe200078e0002 */
[----:B------:R-:W-:Y:S01]  /*2560*/  SHF.R.S64 R2, R8, 0x1, R7 ;  /* 0x0000000108027819 */ /* 0x000fe20000001007 */
[----:B------:R-:W-:Y:S01]  /*2570*/  IMAD.IADD R3, R3, 0x1, R11 ;  /* 0x0000000103037824 */ /* 0x000fe200078e020b */
[----:B------:R-:W-:Y:S01]  /*2580*/  SHF.R.S32.HI R7, RZ, 0x1, R7 ;  /* 0x00000001ff077819 */ /* 0x000fe20000011407 */
[----:B------:R-:W-:Y:S02]  /*2590*/  IMAD.MOV.U32 R0, RZ, RZ, R4 ;  /* 0x000000ffff007224 */ /* 0x000fe400078e0004 */
[----:B------:R-:W-:Y:S01]  /*25a0*/  IMAD.IADD R5, R5, 0x1, R9 ;  /* 0x0000000105057824 */ /* 0x000fe200078e0209 */
[----:B------:R-:W-:Y:S06]  /*25b0*/  @P0 BRA `(.L_x_13651) ;  /* 0xfffffffc00a00947 */ /* 0x000fec000383ffff */
.L_x_13650:
[----:B------:R-:W-:Y:S05]  /*25c0*/  BSYNC B1 ;  /* 0x0000000000017941 */ /* 0x000fea0003800000 */
.L_x_13649:
[----:B------:R-:W-:Y:S05]  /*25d0*/  BRA `(.L_x_13648) ;  /* 0x0000000000407947 */ /* 0x000fea0003800000 */
.L_x_13647:
[----:B012-45:R-:W-:Y:S01]  /*25e0*/  ISETP.NE.U32.AND P0, PT, R2, 0x1, PT ;  /* 0x000000010200780c */ /* 0x037fe20003f05070 */
[----:B------:R-:W-:Y:S02]  /*25f0*/  IMAD.MOV.U32 R0, RZ, RZ, 0x1 ;  /* 0x00000001ff007424 */ /* 0x000fe400078e00ff */
[----:B------:R-:W-:Y:S01]  /*2600*/  IMAD.MOV.U32 R5, RZ, RZ, RZ ;  /* 0x000000ffff057224 */ /* 0x000fe200078e00ff */
[----:B------:R-:W-:-:S13]  /*2610*/  ISETP.NE.AND.EX P0, PT, R3, RZ, PT, P0 ;  /* 0x000000ff0300720c */ /* 0x000fda0003f05300 */
[----:B------:R-:W-:Y:S05]  /*2620*/  @!P0 BRA `(.L_x_13648) ;  /* 0x00000000002c8947 */ /* 0x000fea0003800000 */
[----:B------:R-:W-:-:S04]  /*2630*/  ISETP.NE.U32.AND P0, PT, R2, -0x1, PT ;  /* 0xffffffff0200780c */ /* 0x000fc80003f05070 */
[----:B------:R-:W-:-:S13]  /*2640*/  ISETP.NE.AND.EX P0, PT, R3, -0x1, PT, P0 ;  /* 0xffffffff0300780c */ /* 0x000fda0003f05300 */
[----:B------:R-:W0:Y:S02]  /*2650*/  @!P0 LDC R0, c[0x0][0x420] ;  /* 0x00010800ff008b82 */ /* 0x000e240000000800 */
[----:B0-----:R-:W-:-:S04]  /*2660*/  @!P0 LOP3.LUT R0, R0, 0x1, RZ, 0xc0, !PT ;  /* 0x0000000100008812 */ /* 0x001fc800078ec0ff */
[----:B------:R-:W-:Y:S01]  /*2670*/  @!P0 ISETP.NE.U32.AND P1, PT, R0, 0x1, PT ;  /* 0x000000010000880c */ /* 0x000fe20003f25070 */
[----:B------:R-:W-:-:S03]  /*2680*/  @!P0 IMAD.MOV.U32 R0, RZ, RZ, 0x1 ;  /* 0x00000001ff008424 */ /* 0x000fc600078e00ff */
[----:B------:R-:W-:-:S04]  /*2690*/  @!P0 ISETP.NE.U32.AND.EX P1, PT, RZ, RZ, PT, P1 ;  /* 0x000000ffff00820c */ /* 0x000fc80003f25110 */
[----:B------:R-:W-:Y:S01]  /*26a0*/  @!P0 SEL R0, R0, 0xffffffff, P1 ;  /* 0xffffffff00008807 */ /* 0x000fe20000800000 */
[----:B------:R-:W-:Y:S01]  /*26b0*/  @P0 IMAD.MOV.U32 R0, RZ, RZ, RZ ;  /* 0x000000ffff000224 */ /* 0x000fe200078e00ff */
[----:B------:R-:W-:Y:S01]  /*26c0*/  @!P0 SEL R5, RZ, 0xffffffff, P1 ;  /* 0xffffffffff058807 */ /* 0x000fe20000800000 */
[----:B------:R-:W-:-:S07]  /*26d0*/  @P0 IMAD.MOV.U32 R5, RZ, RZ, RZ ;  /* 0x000000ffff050224 */ /* 0x000fce00078e00ff */
.L_x_13648:
[----:B------:R-:W-:Y:S05]  /*26e0*/  BSYNC B0 ;  /* 0x0000000000007941 */ /* 0x000fea0003800000 */
.L_x_13646:
[----:B-12-45:R-:W0:Y:S01]  /*26f0*/  LDC.U8 R3, c[0x0][0x430] ;  /* 0x00010c00ff037b82 */ /* 0x036e220000000000 */
[----:B------:R-:W-:Y:S01]  /*2700*/  IMAD.MOV.U32 R4, RZ, RZ, R0 ;  /* 0x000000ffff047224 */ /* 0x000fe200078e0000 */
        /* <DEDUP_REMOVED lines=13> */
.L_x_13655:
[----:B------:R0:W-:Y:S01]  /*27e0*/  STG.E.U8 desc[UR36][R16.64], R4 ;  /* 0x0000000410007986 */ /* 0x0001e2000c101124 */
[----:B------:R-:W-:Y:S05]  /*27f0*/  BRA `(.L_x_13657) ;  /* 0x0000000c004c7947 */ /* 0x000fea0003800000 */
.L_x_13654:
[----:B------:R-:W-:-:S13]  /*2800*/  ISETP.NE.AND P0, PT, R2, 0x2, PT ;  /* 0x000000020200780c */ /* 0x000fda0003f05270 */
[----:B------:R-:W-:Y:S05]  /*2810*/  @!P0 BRA `(.L_x_13658) ;  /* 0x0000000000208947 */ /* 0x000fea0003800000 */
[----:B------:R-:W-:-:S13]  /*2820*/  ISETP.NE.AND P0, PT, R2, 0x3, PT ;  /* 0x000000030200780c */ /* 0x000fda0003f05270 */
[----:B------:R-:W-:Y:S05]  /*2830*/  @!P0 BRA `(.L_x_13659) ;  /* 0x0000000000108947 */ /* 0x000fea0003800000 */
[----:B------:R-:W-:-:S13]  /*2840*/  ISETP.NE.AND P0, PT, R2, 0x4, PT ;  /* 0x000000040200780c */ /* 0x000fda0003f05270 */
[----:B------:R-:W-:Y:S05]  /*2850*/  @P0 BRA `(.L_x_13656) ;  /* 0x0000000800e40947 */ /* 0x000fea0003800000 */
[----:B------:R0:W-:Y:S01]  /*2860*/  STG.E.64 desc[UR36][R16.64], R4 ;  /* 0x0000000410007986 */ /* 0x0001e2000c101b24 */
[----:B------:R-:W-:Y:S05]  /*2870*/  BRA `(.L_x_13657) ;  /* 0x0000000c002c7947 */ /* 0x000fea0003800000 */
.L_x_13659:
[----:B------:R0:W-:Y:S01]  /*2880*/  STG.E desc[UR36][R16.64], R4 ;  /* 0x0000000410007986 */ /* 0x0001e2000c101924 */
[----:B------:R-:W-:Y:S05]  /*2890*/  BRA `(.L_x_13657) ;  /* 0x0000000c00247947 */ /* 0x000fea0003800000 */
.L_x_13658:
[----:B------:R0:W-:Y:S01]  /*28a0*/  STG.E.U16 desc[UR36][R16.64], R4 ;  /* 0x0000000410007986 */ /* 0x0001e2000c101524 */
[----:B------:R-:W-:Y:S05]  /*28b0*/  BRA `(.L_x_13657) ;  /* 0x0000000c001c7947 */ /* 0x000fea0003800000 */
.L_x_13653:
[----:B------:R-:W-:-:S13]  /*28c0*/  ISETP.GT.AND P0, PT, R2, 0x6, PT ;  /* 0x000000060200780c */ /* 0x000fda0003f04270 */
[----:B------:R-:W-:Y:S05]  /*28d0*/  @P0 BRA `(.L_x_13660) ;  /* 0x00000000002c0947 */ /* 0x000fea0003800000 */
[----:B------:R-:W-:-:S13]  /*28e0*/  ISETP.NE.AND P0, PT, R2, 0x5, PT ;  /* 0x000000050200780c */ /* 0x000fda0003f05270 */
[----:B------:R-:W-:Y:S05]  /*28f0*/  @!P0 BRA `(.L_x_13661) ;  /* 0x0000000000148947 */ /* 0x000fea0003800000 */
[----:B------:R-:W-:-:S13]  /*2900*/  ISETP.NE.AND P0, PT, R2, 0x6, PT ;  /* 0x000000060200780c */ /* 0x000fda0003f05270 */
[----:B------:R-:W-:Y:S05]  /*2910*/  @P0 BRA `(.L_x_13656) ;  /* 0x0000000800b40947 */ /* 0x000fea0003800000 */
[----:B------:R-:W0:Y:S02]  /*2920*/  I2F.S64 R5, R4 ;  /* 0x0000000400057312 */ /* 0x000e240000301400 */
[----:B0-----:R0:W-:Y:S01]  /*2930*/  STG.E desc[UR36][R16.64], R5 ;  /* 0x0000000510007986 */ /* 0x0011e2000c101924 */
[----:B------:R-:W-:Y:S05]  /*2940*/  BRA `(.L_x_13657) ;  /* 0x0000000800f87947 */ /* 0x000fea0003800000 */
.L_x_13661:
[----:B------:R-:W0:Y:S02]  /*2950*/  I2F.S64 R0, R4 ;  /* 0x0000000400007312 */ /* 0x000e240000301400 */
[----:B0-----:R-:W-:-:S05]  /*2960*/  F2FP.F16.F32.PACK_AB R0, RZ, R0 ;  /* 0x00000000ff00723e */ /* 0x001fca00000000ff */
[----:B------:R0:W-:Y:S01]  /*2970*/  STG.E.U16 desc[UR36][R16.64], R0 ;  /* 0x0000000010007986 */ /* 0x0001e2000c101524 */
[----:B------:R-:W-:Y:S05]  /*2980*/  BRA `(.L_x_13657) ;  /* 0x0000000800e87947 */ /* 0x000fea0003800000 */
.L_x_13660:
[----:B------:R-:W-:-:S13]  /*2990*/  ISETP.NE.AND P0, PT, R2, 0x7, PT ;  /* 0x000000070200780c */ /* 0x000fda0003f05270 */
[----:B------:R-:W-:Y:S05]  /*29a0*/  @!P0 BRA `(.L_x_13662) ;  /* 0x0000000000348947 */ /* 0x000fea0003800000 */
[----:B------:R-:W-:-:S13]  /*29b0*/  ISETP.NE.AND P0, PT, R2, 0x8, PT ;  /* 0x000000080200780c */ /* 0x000fda0003f05270 */
[----:B------:R-:W-:Y:S05]  /*29c0*/  @!P0 BRA `(.L_x_13663) ;  /* 0x0000000000188947 */ /* 0x000fea0003800000 */
[----:B------:R-:W-:-:S13]  /*29d0*/  ISETP.NE.AND P0, PT, R2, 0x9, PT ;  /* 0x000000090200780c */ /* 0x000fda0003f05270 */
[----:B------:R-:W-:Y:S05]  /*29e0*/  @P0 BRA `(.L_x_13656) ;  /* 0x0000000800800947 */ /* 0x000fea0003800000 */
[----:B------:R-:W0:Y:S01]  /*29f0*/  I2F.S64 R2, R4 ;  /* 0x0000000400027312 */ /* 0x000e220000301400 */
[----:B------:R-:W-:-:S05]  /*2a00*/  IMAD.MOV.U32 R3, RZ, RZ, RZ ;  /* 0x000000ffff037224 */ /* 0x000fca00078e00ff */
[----:B0-----:R0:W-:Y:S01]  /*2a10*/  STG.E.64 desc[UR36][R16.64], R2 ;  /* 0x0000000210007986 */ /* 0x0011e2000c101b24 */
[----:B------:R-:W-:Y:S05]  /*2a20*/  BRA `(.L_x_13657) ;  /* 0x0000000800c07947 */ /* 0x000fea0003800000 */
.L_x_13663:
[----:B------:R-:W0:Y:S02]  /*2a30*/  I2F.S64 R4, R4 ;  /* 0x0000000400047312 */ /* 0x000e240000301400 */
[----:B0-----:R-:W-:-:S04]  /*2a40*/  F2FP.F16.F32.PACK_AB R3, RZ, R4 ;  /* 0x00000004ff03723e */ /* 0x001fc800000000ff */
[----:B------:R-:W-:-:S05]  /*2a50*/  PRMT R3, R3, 0x5410, RZ ;  /* 0x0000541003037816 */ /* 0x000fca00000000ff */
[----:B------:R0:W-:Y:S01]  /*2a60*/  STG.E desc[UR36][R16.64], R3 ;  /* 0x0000000310007986 */ /* 0x0001e2000c101924 */
[----:B------:R-:W-:Y:S05]  /*2a70*/  BRA `(.L_x_13657) ;  /* 0x0000000800ac7947 */ /* 0x000fea0003800000 */
.L_x_13662:
[----:B------:R-:W0:Y:S02]  /*2a80*/  I2F.F64.S64 R2, R4 ;  /* 0x0000000400027312 */ /* 0x000e240000301c00 */
[----:B0-----:R0:W-:Y:S01]  /*2a90*/  STG.E.64 desc[UR36][R16.64], R2 ;  /* 0x0000000210007986 */ /* 0x0011e2000c101b24 */
[----:B------:R-:W-:Y:S05]  /*2aa0*/  BRA `(.L_x_13657) ;  /* 0x0000000800a07947 */ /* 0x000fea0003800000 */
.L_x_13652:
        /* <DEDUP_REMOVED lines=8> */
[----:B------:R-:W-:-:S04]  /*2b30*/  ISETP.NE.U32.AND P0, PT, R4, RZ, PT ;  /* 0x000000ff0400720c */ /* 0x000fc80003f05070 */
[----:B------:R-:W-:-:S04]  /*2b40*/  ISETP.NE.AND.EX P0, PT, R5, RZ, PT, P0 ;  /* 0x000000ff0500720c */ /* 0x000fc80003f05300 */
[----:B------:R-:W-:-:S05]  /*2b50*/  SEL R3, RZ, 0x1, !P0 ;  /* 0x00000001ff037807 */ /* 0x000fca0004000000 */
[----:B------:R0:W-:Y:S01]  /*2b60*/  STG.E.U8 desc[UR36][R16.64], R3 ;  /* 0x0000000310007986 */ /* 0x0001e2000c101124 */
[----:B------:R-:W-:Y:S05]  /*2b70*/  BRA `(.L_x_13657) ;  /* 0x00000008006c7947 */ /* 0x000fea0003800000 */
.L_x_13666:
[----:B------:R-:W0:Y:S01]  /*2b80*/  I2F.F64.S64 R4, R4 ;  /* 0x0000000400047312 */ /* 0x000e220000301c00 */
[----:B------:R-:W-:-:S05]  /*2b90*/  CS2R R6, SRZ ;  /* 0x0000000000067805 */ /* 0x000fca000001ff00 */
[----:B0-----:R0:W-:Y:S01]  /*2ba0*/  STG.E.128 desc[UR36][R16.64], R4 ;  /* 0x0000000410007986 */ /* 0x0011e2000c101d24 */
[----:B------:R-:W-:Y:S05]  /*2bb0*/  BRA `(.L_x_13657) ;  /* 0x00000008005c7947 */ /* 0x000fea0003800000 */
.L_x_13665:
[----:B------:R-:W-:-:S13]  /*2bc0*/  ISETP.NE.AND P0, PT, R2, 0xf, PT ;  /* 0x0000000f0200780c */ /* 0x000fda0003f05270 */
[----:B------:R-:W-:Y:S05]  /*2bd0*/  @!P0 BRA `(.L_x_13667) ;  /* 0x0000000000b48947 */ /* 0x000fea0003800000 */
[----:B------:R-:W-:-:S13]  /*2be0*/  ISETP.NE.AND P0, PT, R2, 0x17, PT ;  /* 0x000000170200780c */ /* 0x000fda0003f05270 */
[----:B------:R-:W-:Y:S05]  /*2bf0*/  @!P0 BRA `(.L_x_13668) ;  /* 0x0000000000548947 */ /* 0x000fea0003800000 */
[----:B------:R-:W-:-:S13]  /*2c00*/  ISETP.NE.AND P0, PT, R2, 0x18, PT ;  /* 0x000000180200780c */ /* 0x000fda0003f05270 */
[----:B------:R-:W-:Y:S05]  /*2c10*/  @P0 BRA `(.L_x_13656) ;  /* 0x0000000400f40947 */ /* 0x000fea0003800000 */
[----:B------:R-:W0:Y:S01]  /*2c20*/  I2F.S64 R5, R4 ;  /* 0x0000000400057312 */ /* 0x000e220000301400 */
        /* <DEDUP_REMOVED lines=14> */
.L_x_13670:
[----:B------:R-:W-:Y:S05]  /*2d10*/  BSYNC B0 ;  /* 0x0000000000007941 */ /* 0x000fea0003800000 */
.L_x_13669:
[----:B------:R-:W-:-:S05]  /*2d20*/  LOP3.LUT R3, R0, R3, RZ, 0xfc, !PT ;  /* 0x0000000300037212 */ /* 0x000fca00078efcff */
[----:B------:R0:W-:Y:S01]  /*2d30*/  STG.E.U8 desc[UR36][R16.64], R3 ;  /* 0x0000000310007986 */ /* 0x0001e2000c101124 */
[----:B------:R-:W-:Y:S05]  /*2d40*/  BRA `(.L_x_13657) ;  /* 0x0000000400f87947 */ /* 0x000fea0003800000 */
.L_x_13668:
[----:B------:R-:W0:Y:S01]  /*2d50*/  I2F.S64 R5, R4 ;  /* 0x0000000400057312 */ /* 0x000e220000301400 */
        /* <DEDUP_REMOVED lines=12> */
.L_x_13672:
[----:B------:R-:W-:Y:S01]  /*2e20*/  IMAD.MOV.U32 R0, RZ, RZ, 0x7f ;  /* 0x0000007fff007424 */ /* 0x000fe200078e00ff */
[----:B------:R-:W-:-:S04]  /*2e30*/  ISETP.GT.U32.AND P0, PT, R2, 0x7f800000, PT ;  /* 0x7f8000000200780c */ /* 0x000fc80003f04070 */
[----:B------:R-:W-:-:S09]  /*2e40*/  SEL R0, R0, 0x7c, P0 ;  /* 0x0000007c00007807 */ /* 0x000fd20000000000 */
.L_x_13673:
[----:B------:R-:W-:Y:S05]  /*2e50*/  BSYNC B0 ;  /* 0x0000000000007941 */ /* 0x000fea0003800000 */
.L_x_13671:
[----:B------:R-:W-:-:S04]  /*2e60*/  LOP3.LUT R2, R5, 0x80000000, RZ, 0xc0, !PT ;  /* 0x8000000005027812 */ /* 0x000fc800078ec0ff */
[----:B------:R-:W-:-:S04]  /*2e70*/  SHF.R.U32.HI R3, RZ, 0x18, R2 ;  /* 0x00000018ff037819 */ /* 0x000fc80000011602 */
[----:B------:R-:W-:-:S05]  /*2e80*/  LOP3.LUT R3, R0, R3, RZ, 0xfc, !PT ;  /* 0x0000000300037212 */ /* 0x000fca00078efcff */
[----:B------:R0:W-:Y:S01]  /*2e90*/  STG.E.U8 desc[UR36][R16.64], R3 ;  /* 0x0000000310007986 */ /* 0x0001e2000c101124 */
[----:B------:R-:W-:Y:S05]  /*2ea0*/  BRA `(.L_x_13657) ;  /* 0x0000000400a07947 */ /* 0x000fea0003800000 */
.L_x_13667:
[----:B------:R-:W0:Y:S02]  /*2eb0*/  I2F.S64 R0, R4 ;  /* 0x0000000400007312 */ /* 0x000e240000301400 */
[----:B0-----:R-:W-:-:S05]  /*2ec0*/  F2FP.BF16.F32.PACK_AB R0, RZ, R0 ;  /* 0x00000000ff00723e */ /* 0x001fca00000010ff */
[----:B------:R0:W-:Y:S01]  /*2ed0*/  STG.E.U16 desc[UR36][R16.64], R0 ;  /* 0x0000000010007986 */ /* 0x0001e2000c101524 */
[----:B------:R-:W-:Y:S05]  /*2ee0*/  BRA `(.L_x_13657) ;  /* 0x0000000400907947 */ /* 0x000fea0003800000 */
.L_x_13664:
        /* <DEDUP_REMOVED lines=10> */
.L_x_13676:
[----:B------:R-:W0:Y:S01]  /*2f90*/  I2F.S64 R5, R4 ;  /* 0x0000000400057312 */ /* 0x000e220000301400 */
        /* <DEDUP_REMOVED lines=16> */
.L_x_13679:
[----:B------:R-:W-:-:S04]  /*30a0*/  LOP3.LUT R2, R5, 0x80000000, RZ, 0xc0, !PT ;  /* 0x8000000005027812 */ /* 0x000fc800078ec0ff */
[----:B------:R-:W-:-:S04]  /*30b0*/  SHF.R.U32.HI R3, RZ, 0x18, R2 ;  /* 0x00000018ff037819 */ /* 0x000fc80000011602 */
[----:B------:R-:W-:-:S04]  /*30c0*/  LOP3.LUT R0, R0, R3, RZ, 0xfc, !PT ;  /* 0x0000000300007212 */ /* 0x000fc800078efcff */
[----:B------:R-:W-:-:S07]  /*30d0*/  PRMT R8, R0, 0x7610, R8 ;  /* 0x0000761000087816 */ /* 0x000fce0000000008 */
.L_x_13678:
[----:B------:R-:W-:Y:S05]  /*30e0*/  BSYNC B0 ;  /* 0x0000000000007941 */ /* 0x000fea0003800000 */
.L_x_13677:
[----:B------:R3:W-:Y:S01]  /*30f0*/  STG.E.U8 desc[UR36][R16.64], R8 ;  /* 0x0000000810007986 */ /* 0x0007e2000c101124 */
[----:B------:R-:W-:Y:S05]  /*3100*/  BRA `(.L_x_13657) ;  /* 0x0000000400087947 */ /* 0x000fea0003800000 */
.L_x_13675:
        /* <DEDUP_REMOVED lines=17> */
.L_x_13682:
[----:B------:R-:W-:-:S04]  /*3220*/  LOP3.LUT R2, R5, 0x80000000, RZ, 0xc0, !PT ;  /* 0x8000000005027812 */ /* 0x000fc800078ec0ff */
[----:B------:R-:W-:-:S04]  /*3230*/  SHF.R.U32.HI R3, RZ, 0x18, R2 ;  /* 0x00000018ff037819 */ /* 0x000fc80000011602 */
[----:B------:R-:W-:-:S04]  /*3240*/  LOP3.LUT R0, R0, R3, RZ, 0xfc, !PT ;  /* 0x0000000300007212 */ /* 0x000fc800078efcff */
[----:B------:R-:W-:-:S07]  /*3250*/  PRMT R8, R0, 0x7610, R8 ;  /* 0x0000761000087816 */ /* 0x000fce0000000008 */
.L_x_13681:
[----:B------:R-:W-:Y:S05]  /*3260*/  BSYNC B0 ;  /* 0x0000000000007941 */ /* 0x000fea0003800000 */
.L_x_13680:
[----:B------:R0:W-:Y:S01]  /*3270*/  STG.E.U8 desc[UR36][R16.64], R8 ;  /* 0x0000000810007986 */ /* 0x0001e2000c101124 */
[----:B------:R-:W-:Y:S05]  /*3280*/  BRA `(.L_x_13657) ;  /* 0x0000000000a87947 */ /* 0x000fea0003800000 */
.L_x_13674:
[----:B------:R-:W-:-:S13]  /*3290*/  ISETP.NE.AND P0, PT, R2, 0x1c, PT ;  /* 0x0000001c0200780c */ /* 0x000fda0003f05270 */
[----:B------:R-:W-:Y:S05]  /*32a0*/  @!P0 BRA `(.L_x_13683) ;  /* 0x00000000009c8947 */ /* 0x000fea0003800000 */
[----:B------:R-:W-:-:S13]  /*32b0*/  ISETP.NE.AND P0, PT, R2, 0x1d, PT ;  /* 0x0000001d0200780c */ /* 0x000fda0003f05270 */
[----:B------:R-:W-:Y:S05]  /*32c0*/  @!P0 BRA `(.L_x_13684) ;  /* 0x00000000008c8947 */ /* 0x000fea0003800000 */
[----:B------:R-:W-:-:S13]  /*32d0*/  ISETP.NE.AND P0, PT, R2, 0x2c, PT ;  /* 0x0000002c0200780c */ /* 0x000fda0003f05270 */
[----:B------:R-:W-:Y:S05]  /*32e0*/  @P0 BRA `(.L_x_13656) ;  /* 0x0000000000400947 */ /* 0x000fea0003800000 */
[----:B------:R-:W0:Y:S02]  /*32f0*/  I2F.S64 R4, R4 ;  /* 0x0000000400047312 */ /* 0x000e240000301400 */
        /* <DEDUP_REMOVED lines=15> */
.L_x_13656:
        /* <DEDUP_REMOVED lines=16> */
.L_x_13685:
[----:B------:R-:W-:Y:S05]  /*34f0*/  BRA `(.L_x_13657) ;  /* 0x00000000000c7947 */ /* 0x000fea0003800000 */
.L_x_13684:
[----:B------:R2:W-:Y:S01]  /*3500*/  STG.E.64 desc[UR36][R16.64], R4 ;  /* 0x0000000410007986 */ /* 0x0005e2000c101b24 */
[----:B------:R-:W-:Y:S05]  /*3510*/  BRA `(.L_x_13657) ;  /* 0x0000000000047947 */ /* 0x000fea0003800000 */
.L_x_13683:
[----:B------:R0:W-:Y:S02]  /*3520*/  STG.E desc[UR36][R16.64], R4 ;  /* 0x0000000410007986 */ /* 0x0001e4000c101924 */
.L_x_13657:
[----:B------:R-:W-:-:S04]  /*3530*/  IMAD R18, R23, 0x200, R18 ;  /* 0x0000020017127824 */ /* 0x000fc800078e0212 */
[----:B------:R-:W-:-:S07]  /*3540*/  VIADD R19, R18, 0x80 ;  /* 0x0000008012137836 */ /* 0x000fce0000000000 */
.L_x_13611:
[----:B------:R-:W-:Y:S05]  /*3550*/  BSYNC B6 ;  /* 0x0000000000067941 */ /* 0x000fea0003800000 */
.L_x_13610:
        /* <DEDUP_REMOVED lines=307> */
.L_x_13688:
        /* <DEDUP_REMOVED lines=21> */
.L_x_13692:
[----:B------:R0:W5:Y:S01]  /*49e0*/  LDG.E.U8 R2, desc[UR36][R4.64] ;  /* 0x0000002404027981 */ /* 0x000162000c1e1100 */
[----:B------:R-:W-:Y:S01]  /*49f0*/  IMAD.MOV.U32 R3, RZ, RZ, RZ ;  /* 0x000000ffff037224 */ /* 0x000fe200078e00ff */
[----:B------:R-:W-:Y:S06]  /*4a00*/  BRA `(.L_x_13694) ;  /* 0x0000000c00487947 */ /* 0x000fec0003800000 */
.L_x_13691:
        /* <DEDUP_REMOVED lines=8> */
.L_x_13696:
[----:B------:R-:W2:Y:S02]  /*4a90*/  LDG.E R2, desc[UR36][R4.64] ;  /* 0x0000002404027981 */ /* 0x000ea4000c1e1900 */
[----:B--2---:R-:W-:Y:S01]  /*4aa0*/  SHF.R.S32.HI R3, RZ, 0x1f, R2 ;  /* 0x0000001fff037819 */ /* 0x004fe20000011402 */
[----:B------:R-:W-:Y:S06]  /*4ab0*/  BRA `(.L_x_13694) ;  /* 0x0000000c001c7947 */ /* 0x000fec0003800000 */
.L_x_13695:
[----:B------:R-:W2:Y:S02]  /*4ac0*/  LDG.E.S16 R2, desc[UR36][R4.64] ;  /* 0x0000002404027981 */ /* 0x000ea4000c1e1700 */
[----:B--2---:R-:W-:Y:S01]  /*4ad0*/  SHF.R.S32.HI R3, RZ, 0x1f, R2 ;  /* 0x0000001fff037819 */ /* 0x004fe20000011402 */
[----:B------:R-:W-:Y:S06]  /*4ae0*/  BRA `(.L_x_13694) ;  /* 0x0000000c00107947 */ /* 0x000fec0003800000 */
.L_x_13690:
        /* <DEDUP_REMOVED lines=9> */
.L_x_13698:
[----:B------:R-:W2:Y:S02]  /*4b80*/  LDG.E.U16 R4, desc[UR36][R4.64] ;  /* 0x0000002404047981 */ /* 0x000ea4000c1e1500 */
[----:B--2---:R-:W-:-:S06]  /*4b90*/  HADD2.F32 R2, -RZ, R4.H0_H0 ;  /* 0x20000004ff027230 */ /* 0x004fcc0000004100 */
[----:B------:R-:W0:Y:S01]  /*4ba0*/  F2I.S64.TRUNC R2, R2 ;  /* 0x0000000200027311 */ /* 0x000e22000020d900 */
[----:B------:R-:W-:Y:S05]  /*4bb0*/  BRA `(.L_x_13694) ;  /* 0x0000000800dc7947 */ /* 0x000fea0003800000 */
.L_x_13697:
        /* <DEDUP_REMOVED lines=9> */
.L_x_13700:
[----:B------:R-:W2:Y:S02]  /*4c50*/  LDG.E.U16 R4, desc[UR36][R4.64] ;  /* 0x0000002404047981 */ /* 0x000ea4000c1e1500 */
[----:B--2---:R-:W-:-:S06]  /*4c60*/  HADD2.F32 R2, -RZ, R4.H0_H0 ;  /* 0x20000004ff027230 */ /* 0x004fcc0000004100 */
[----:B------:R-:W0:Y:S01]  /*4c70*/  F2I.S64.TRUNC R2, R2 ;  /* 0x0000000200027311 */ /* 0x000e22000020d900 */
[----:B------:R-:W-:Y:S05]  /*4c80*/  BRA `(.L_x_13694) ;  /* 0x0000000800a87947 */ /* 0x000fea0003800000 */
.L_x_13699:
[----:B------:R-:W2:Y:S02]  /*4c90*/  LDG.E.64 R2, desc[UR36][R4.64] ;  /* 0x0000002404027981 */ /* 0x000ea4000c1e1b00 */
[----:B--2---:R-:W0:Y:S01]  /*4ca0*/  F2I.S64.F64.TRUNC R2, R2 ;  /* 0x0000000200027311 */ /* 0x004e22000030d900 */
[----:B------:R-:W-:Y:S05]  /*4cb0*/  BRA `(.L_x_13694) ;  /* 0x00000008009c7947 */ /* 0x000fea0003800000 */
.L_x_13689:
        /* <DEDUP_REMOVED lines=13> */
.L_x_13703:
[----:B------:R-:W2:Y:S02]  /*4d90*/  LDG.E.64 R2, desc[UR36][R4.64] ;  /* 0x0000002404027981 */ /* 0x000ea4000c1e1b00 */
[----:B--2---:R-:W0:Y:S01]  /*4da0*/  F2I.S64.F64.TRUNC R2, R2 ;  /* 0x0000000200027311 */ /* 0x004e22000030d900 */
[----:B------:R-:W-:Y:S05]  /*4db0*/  BRA `(.L_x_13694) ;  /* 0x00000008005c7947 */ /* 0x000fea0003800000 */
.L_x_13702:
        /* <DEDUP_REMOVED lines=27> */
.L_x_13705:
        /* <DEDUP_REMOVED lines=14> */
.L_x_13704:
[----:B------:R-:W2:Y:S02]  /*5050*/  LDG.E.U16 R2, desc[UR36][R4.64] ;  /* 0x0000002404027981 */ /* 0x000ea4000c1e1500 */
[----:B--2---:R-:W-:-:S06]  /*5060*/  IMAD.U32 R2, R2, 0x10000, RZ ;  /* 0x0001000002027824 */ /* 0x004fcc00078e00ff */
[----:B------:R-:W0:Y:S01]  /*5070*/  F2I.S64.TRUNC R2, R2 ;  /* 0x0000000200027311 */ /* 0x000e22000020d900 */
[----:B------:R-:W-:Y:S05]  /*5080*/  BRA `(.L_x_13694) ;  /* 0x0000000400a87947 */ /* 0x000fea0003800000 */
.L_x_13701:
        /* <DEDUP_REMOVED lines=11> */
.L_x_13708:
        /* <DEDUP_REMOVED lines=21> */
.L_x_13712:
[----:B------:R-:W-:Y:S05]  /*5290*/  BSYNC B1 ;  /* 0x0000000000017941 */ /* 0x000fea0003800000 */
.L_x_13711:
[----:B------:R-:W-:Y:S01]  /*52a0*/  IMAD.SHL.U32 R2, R2, 0x100000, RZ ;  /* 0x0010000002027824 */ /* 0x000fe200078e00ff */
[----:B------:R-:W-:-:S04]  /*52b0*/  LEA R3, R0, 0x3b800000, 0x17 ;  /* 0x3b80000000037811 */ /* 0x000fc800078eb8ff */
[----:B------:R-:W-:-:S07]  /*52c0*/  LOP3.LUT R2, R3, R2, R4, 0xfe, !PT ;  /* 0x0000000203027212 */ /* 0x000fce00078efe04 */
.L_x_13710:
[----:B------:R-:W-:Y:S05]  /*52d0*/  BSYNC B0 ;  /* 0x0000000000007941 */ /* 0x000fea0003800000 */
.L_x_13709:
[----:B------:R-:W1:Y:S01]  /*52e0*/  F2I.S64.TRUNC R2, R2 ;  /* 0x0000000200027311 */ /* 0x000e62000020d900 */
[----:B------:R-:W-:Y:S05]  /*52f0*/  BRA `(.L_x_13694) ;  /* 0x00000004000c7947 */ /* 0x000fea0003800000 */
.L_x_13707:
        /* <DEDUP_REMOVED lines=21> */
.L_x_13716:
[----:B------:R-:W-:Y:S05]  /*5450*/  BSYNC B1 ;  /* 0x0000000000017941 */ /* 0x000fea0003800000 */
.L_x_13715:
[----:B------:R-:W-:Y:S01]  /*5460*/  IMAD.SHL.U32 R2, R2, 0x200000, RZ ;  /* 0x0020000002027824 */ /* 0x000fe200078e00ff */
[----:B------:R-:W-:-:S04]  /*5470*/  LEA R3, R0, 0x37800000, 0x17 ;  /* 0x3780000000037811 */ /* 0x000fc800078eb8ff */
[----:B------:R-:W-:-:S07]  /*5480*/  LOP3.LUT R2, R3, R2, R4, 0xfe, !PT ;  /* 0x0000000203027212 */ /* 0x000fce00078efe04 */
.L_x_13714:
[----:B------:R-:W-:Y:S05]  /*5490*/  BSYNC B0 ;  /* 0x0000000000007941 */ /* 0x000fea0003800000 */
.L_x_13713:
[----:B------:R-:W0:Y:S01]  /*54a0*/  F2I.S64.TRUNC R2, R2 ;  /* 0x0000000200027311 */ /* 0x000e22000020d900 */
[----:B------:R-:W-:Y:S05]  /*54b0*/  BRA `(.L_x_13694) ;  /* 0x00000000009c7947 */ /* 0x000fea0003800000 */
.L_x_13706:
        /* <DEDUP_REMOVED lines=14> */
.L_x_13720:
[----:B------:R-:W-:Y:S05]  /*55a0*/  BSYNC B0 ;  /* 0x0000000000007941 */ /* 0x000fea0003800000 */
.L_x_13719:
[----:B------:R-:W3:Y:S01]  /*55b0*/  F2I.S64.TRUNC R2, R2 ;  /* 0x0000000200027311 */ /* 0x000ee2000020d900 */
[----:B------:R-:W-:Y:S05]  /*55c0*/  BRA `(.L_x_13694) ;  /* 0x0000000000587947 */ /* 0x000fea0003800000 */
.L_x_13693:
        /* <DEDUP_REMOVED lines=16> */
.L_x_13721:
[----:B------:R-:W-:Y:S01]  /*56d0*/  CS2R R2, SRZ ;  /* 0x0000000000027805 */ /* 0x000fe2000001ff00 */
[----:B------:R-:W-:Y:S06]  /*56e0*/  BRA `(.L_x_13694) ;  /* 0x0000000000107947 */ /* 0x000fec0003800000 */
.L_x_13718:
[----:B------:R4:W5:Y:S01]  /*56f0*/  LDG.E.64 R2, desc[UR36][R4.64] ;  /* 0x0000002404027981 */ /* 0x000962000c1e1b00 */
[----:B------:R-:W-:Y:S05]  /*5700*/  BRA `(.L_x_13694) ;  /* 0x0000000000087947 */ /* 0x000fea0003800000 */
.L_x_13717:
[----:B------:R0:W5:Y:S01]  /*5710*/  LDG.E R2, desc[UR36][R4.64] ;  /* 0x0000002404027981 */ /* 0x000162000c1e1900 */
[----:B------:R-:W-:-:S07]  /*5720*/  IMAD.MOV.U32 R3, RZ, RZ, RZ ;  /* 0x000000ffff037224 */ /* 0x000fce00078e00ff */
.L_x_13694:
[----:B------:R-:W2:Y:S01]  /*5730*/  LDC R6, c[0x0][0x424] ;  /* 0x00010900ff067b82 */ /* 0x000ea20000000800 */
[----:B------:R-:W-:Y:S01]  /*5740*/  BSSY B0, `(.L_x_13722) ;  /* 0x000004a000007945 */ /* 0x000fe20003800000 */
[----:B--2---:R-:W-:-:S13]  /*5750*/  ISETP.GE.AND P0, PT, R6, RZ, PT ;  /* 0x000000ff0600720c */ /* 0x004fda0003f06270 */
[----:B------:R-:W-:Y:S05]  /*5760*/  @!P0 BRA `(.L_x_13723) ;  /* 0x0000000000dc8947 */ /* 0x000fea0003800000 */
[----:B------:R-:W2:Y:S01]  /*5770*/  LDC R9, c[0x0][0x420] ;  /* 0x00010800ff097b82 */ /* 0x000ea20000000800 */
[----:B------:R-:W-:Y:S02]  /*5780*/  IMAD.MOV.U32 R0, RZ, RZ, 0x1 ;  /* 0x00000001ff007424 */ /* 0x000fe400078e00ff */
[----:B0---4-:R-:W-:Y:S01]  /*5790*/  IMAD.MOV.U32 R5, RZ, RZ, RZ ;  /* 0x000000ffff057224 */ /* 0x011fe200078e00ff */
[----:B--2---:R-:W-:-:S04]  /*57a0*/  ISETP.NE.U32.AND P0, PT, R9, RZ, PT ;  /* 0x000000ff0900720c */ /* 0x004fc80003f05070 */
[----:B------:R-:W-:-:S13]  /*57b0*/  ISETP.NE.AND.EX P0, PT, R6, RZ, PT, P0 ;  /* 0x000000ff0600720c */ /* 0x000fda0003f05300 */
[----:B------:R-:W-:Y:S05]  /*57c0*/  @!P0 BRA `(.L_x_13724) ;  /* 0x0000000400048947 */ /* 0x000fea0003800000 */
[C---:B------:R-:W-:Y:S01]  /*57d0*/  LOP3.LUT R0, R9.reuse, 0x1, RZ, 0xc0, !PT ;  /* 0x0000000109007812 */ /* 0x040fe200078ec0ff */
[----:B------:R-:W-:Y:S03]  /*57e0*/  BSSY B1, `(.L_x_13725) ;  /* 0x000002e000017945 */ /* 0x000fe60003800000 */
[----:B------:R-:W-:Y:S02]  /*57f0*/  ISETP.NE.U32.AND P0, PT, R0, 0x1, PT ;  /* 0x000000010000780c */ /* 0x000fe40003f05070 */
[----:B------:R-:W-:Y:S02]  /*5800*/  IADD3 R0, P1, R9, 0x1, RZ ;  /* 0x0000000109007810 */ /* 0x000fe40007f3e0ff */
[----:B------:R-:W-:Y:S02]  /*5810*/  ISETP.NE.U32.AND.EX P0, PT, RZ, RZ, PT, P0 ;  /* 0x000000ffff00720c */ /* 0x000fe40003f05100 */
[----:B------:R-:W-:Y:S01]  /*5820*/  ISETP.GE.U32.AND P2, PT, R0, 0x3, PT ;  /* 0x000000030000780c */ /* 0x000fe20003f46070 */
[----:B------:R-:W-:Y:S01]  /*5830*/  IMAD.X R0, RZ, RZ, R6, P1 ;  /* 0x000000ffff007224 */ /* 0x000fe200008e0606 */
[----:B-1-3-5:R-:W-:-:S02]  /*5840*/  SEL R4, R2, 0x1, !P0 ;  /* 0x0000000102047807 */ /* 0x02afc40004000000 */
[----:B------:R-:W-:Y:S02]  /*5850*/  SEL R7, R3, RZ, !P0 ;  /* 0x000000ff03077207 */ /* 0x000fe40004000000 */
[----:B------:R-:W-:Y:S01]  /*5860*/  ISETP.GE.U32.AND.EX P2, PT, R0, RZ, PT, P2 ;  /* 0x000000ff0000720c */ /* 0x000fe20003f46120 */
[----:B------:R-:W-:Y:S01]  /*5870*/  IMAD.WIDE.U32 R4, R4, 0x1, RZ ;  /* 0x0000000104047825 */ /* 0x000fe200078e00ff */
[----:B------:R-:W-:-:S03]  /*5880*/  LEA.HI R8, P0, R6, R9, RZ, 0x1 ;  /* 0x0000000906087211 */ /* 0x000fc600078108ff */
[-C--:B------:R-:W-:Y:S02]  /*5890*/  IMAD R9, R3, R2.reuse, RZ ;  /* 0x0000000203097224 */ /* 0x080fe400078e02ff */
[----:B------:R-:W-:Y:S02]  /*58a0*/  IMAD.IADD R5, R5, 0x1, R7 ;  /* 0x0000000105057824 */ /* 0x000fe400078e0207 */
[C---:B------:R-:W-:Y:S02]  /*58b0*/  IMAD R9, R2.reuse, R3, R9 ;  /* 0x0000000302097224 */ /* 0x040fe400078e0209 */
[----:B------:R-:W-:Y:S02]  /*58c0*/  IMAD.MOV.U32 R0, RZ, RZ, R4 ;  /* 0x000000ffff007224 */ /* 0x000fe400078e0004 */
[----:B------:R-:W-:-:S04]  /*58d0*/  IMAD.WIDE.U32 R2, R2, R2, RZ ;  /* 0x0000000202027225 */ /* 0x000fc800078e00ff */
[----:B------:R-:W-:Y:S01]  /*58e0*/  IMAD.X R7, RZ, RZ, R6, P0 ;  /* 0x000000ffff077224 */ /* 0x000fe200000e0606 */
[----:B------:R-:W-:Y:S06]  /*58f0*/  @!P2 BRA `(.L_x_13726) ;  /* 0x000000000070a947 */ /* 0x000fec0003800000 */
[----:B------:R-:W-:Y:S01]  /*5900*/  IMAD.MOV.U32 R6, RZ, RZ, R2 ;  /* 0x000000ffff067224 */ /* 0x000fe200078e0002 */
[----:B------:R-:W-:Y:S01]  /*5910*/  SHF.R.S64 R2, R8, 0x1, R7 ;  /* 0x0000000108027819 */ /* 0x000fe20000001007 */
[----:B------:R-:W-:Y:S01]  /*5920*/  IMAD.IADD R3, R3, 0x1, R9 ;  /* 0x0000000103037824 */ /* 0x000fe200078e0209 */
[----:B------:R-:W-:-:S07]  /*5930*/  SHF.R.S32.HI R7, RZ, 0x1, R7 ;  /* 0x00000001ff077819 */ /* 0x000fce0000011407 */
.L_x_13727:
        /* <DEDUP_REMOVED lines=24> */
.L_x_13726:
[----:B------:R-:W-:Y:S05]  /*5ac0*/  BSYNC B1 ;  /* 0x0000000000017941 */ /* 0x000fea0003800000 */
.L_x_13725:
[----:B------:R-:W-:Y:S05]  /*5ad0*/  BRA `(.L_x_13724) ;  /* 0x0000000000407947 */ /* 0x000fea0003800000 */
.L_x_13723:
[----:B01-3-5:R-:W-:Y:S01]  /*5ae0*/  ISETP.NE.U32.AND P0, PT, R2, 0x1, PT ;  /* 0x000000010200780c */ /* 0x02bfe20003f05070 */
[----:B------:R-:W-:Y:S02]  /*5af0*/  IMAD.MOV.U32 R0, RZ, RZ, 0x1 ;  /* 0x00000001ff007424 */ /* 0x000fe400078e00ff */
[----:B----4-:R-:W-:Y:S01]  /*5b00*/  IMAD.MOV.U32 R5, RZ, RZ, RZ ;  /* 0x000000ffff057224 */ /* 0x010fe200078e00ff */
        /* <DEDUP_REMOVED lines=13> */
.L_x_13724:
[----:B------:R-:W-:Y:S05]  /*5be0*/  BSYNC B0 ;  /* 0x0000000000007941 */ /* 0x000fea0003800000 */
.L_x_13722:
[----:B-1-3-5:R-:W0:Y:S01]  /*5bf0*/  LDC.U8 R3, c[0x0][0x430] ;  /* 0x00010c00ff037b82 */ /* 0x02ae220000000000 */
        /* <DEDUP_REMOVED lines=14> */
.L_x_13731:
[----:B------:R0:W-:Y:S01]  /*5ce0*/  STG.E.U8 desc[UR36][R16.64], R4 ;  /* 0x0000000410007986 */ /* 0x0001e2000c101124 */
[----:B------:R-:W-:Y:S05]  /*5cf0*/  BRA `(.L_x_13733) ;  /* 0x0000000c004c7947 */ /* 0x000fea0003800000 */
.L_x_13730:
        /* <DEDUP_REMOVED lines=8> */
.L_x_13735:
[----:B------:R3:W-:Y:S01]  /*5d80*/  STG.E desc[UR36][R16.64], R4 ;  /* 0x0000000410007986 */ /* 0x0007e2000c101924 */
[----:B------:R-:W-:Y:S05]  /*5d90*/  BRA `(.L_x_13733) ;  /* 0x0000000c00247947 */ /* 0x000fea0003800000 */
.L_x_13734:
[----:B------:R2:W-:Y:S01]  /*5da0*/  STG.E.U16 desc[UR36][R16.64], R4 ;  /* 0x0000000410007986 */ /* 0x0005e2000c101524 */
[----:B------:R-:W-:Y:S05]  /*5db0*/  BRA `(.L_x_13733) ;  /* 0x0000000c001c7947 */ /* 0x000fea0003800000 */
.L_x_13729:
        /* <DEDUP_REMOVED lines=9> */
.L_x_13737:
[----:B------:R-:W0:Y:S02]  /*5e50*/  I2F.S64 R0, R4 ;  /* 0x0000000400007312 */ /* 0x000e240000301400 */
[----:B0-----:R-:W-:-:S05]  /*5e60*/  F2FP.F16.F32.PACK_AB R0, RZ, R0 ;  /* 0x00000000ff00723e */ /* 0x001fca00000000ff */
[----:B------:R0:W-:Y:S01]  /*5e70*/  STG.E.U16 desc[UR36][R16.64], R0 ;  /* 0x0000000010007986 */ /* 0x0001e2000c101524 */
[----:B------:R-:W-:Y:S05]  /*5e80*/  BRA `(.L_x_13733) ;  /* 0x0000000800e87947 */ /* 0x000fea0003800000 */
.L_x_13736:
        /* <DEDUP_REMOVED lines=10> */
.L_x_13739:
[----:B------:R-:W0:Y:S02]  /*5f30*/  I2F.S64 R4, R4 ;  /* 0x0000000400047312 */ /* 0x000e240000301400 */
[----:B0-----:R-:W-:-:S04]  /*5f40*/  F2FP.F16.F32.PACK_AB R3, RZ, R4 ;  /* 0x00000004ff03723e */ /* 0x001fc800000000ff */
[----:B------:R-:W-:-:S05]  /*5f50*/  PRMT R3, R3, 0x5410, RZ ;  /* 0x0000541003037816 */ /* 0x000fca00000000ff */
[----:B------:R0:W-:Y:S01]  /*5f60*/  STG.E desc[UR36][R16.64], R3 ;  /* 0x0000000310007986 */ /* 0x0001e2000c101924 */
[----:B------:R-:W-:Y:S05]  /*5f70*/  BRA `(.L_x_13733) ;  /* 0x0000000800ac7947 */ /* 0x000fea0003800000 */
.L_x_13738:
[----:B------:R-:W0:Y:S02]  /*5f80*/  I2F.F64.S64 R2, R4 ;  /* 0x0000000400027312 */ /* 0x000e240000301c00 */
[----:B0-----:R0:W-:Y:S01]  /*5f90*/  STG.E.64 desc[UR36][R16.64], R2 ;  /* 0x0000000210007986 */ /* 0x0011e2000c101b24 */
[----:B------:R-:W-:Y:S05]  /*5fa0*/  BRA `(.L_x_13733) ;  /* 0x0000000800a07947 */ /* 0x000fea0003800000 */
.L_x_13728:
        /* <DEDUP_REMOVED lines=13> */
.L_x_13742:
[----:B------:R-:W0:Y:S01]  /*6080*/  I2F.F64.S64 R4, R4 ;  /* 0x0000000400047312 */ /* 0x000e220000301c00 */
[----:B------:R-:W-:-:S05]  /*6090*/  CS2R R6, SRZ ;  /* 0x0000000000067805 */ /* 0x000fca000001ff00 */
[----:B0-----:R0:W-:Y:S01]  /*60a0*/  STG.E.128 desc[UR36][R16.64], R4 ;  /* 0x0000000410007986 */ /* 0x0011e2000c101d24 */
[----:B------:R-:W-:Y:S05]  /*60b0*/  BRA `(.L_x_13733) ;  /* 0x00000008005c7947 */ /* 0x000fea0003800000 */
.L_x_13741:
        /* <DEDUP_REMOVED lines=21> */
.L_x_13746:
[----:B------:R-:W-:Y:S05]  /*6210*/  BSYNC B0 ;  /* 0x0000000000007941 */ /* 0x000fea0003800000 */
.L_x_13745:
[----:B------:R-:W-:-:S05]  /*6220*/  LOP3.LUT R3, R0, R3, RZ, 0xfc, !PT ;  /* 0x0000000300037212 */ /* 0x000fca00078efcff */
[----:B------:R0:W-:Y:S01]  /*6230*/  STG.E.U8 desc[UR36][R16.64], R3 ;  /* 0x0000000310007986 */ /* 0x0001e2000c101124 */
[----:B------:R-:W-:Y:S05]  /*6240*/  BRA `(.L_x_13733) ;  /* 0x0000000400f87947 */ /* 0x000fea0003800000 */
.L_x_13744:
        /* <DEDUP_REMOVED lines=13> */
.L_x_13748:
[----:B------:R-:W-:Y:S01]  /*6320*/  IMAD.MOV.U32 R0, RZ, RZ, 0x7f ;  /* 0x0000007fff007424 */ /* 0x000fe200078e00ff */
[----:B------:R-:W-:-:S04]  /*6330*/  ISETP.GT.U32.AND P0, PT, R2, 0x7f800000, PT ;  /* 0x7f8000000200780c */ /* 0x000fc80003f04070 */
[----:B------:R-:W-:-:S09]  /*6340*/  SEL R0, R0, 0x7c, P0 ;  /* 0x0000007c00007807 */ /* 0x000fd20000000000 */
.L_x_13749:
[----:B------:R-:W-:Y:S05]  /*6350*/  BSYNC B0 ;  /* 0x0000000000007941 */ /* 0x000fea0003800000 */
.L_x_13747:
[----:B------:R-:W-:-:S04]  /*6360*/  LOP3.LUT R2, R5, 0x80000000, RZ, 0xc0, !PT ;  /* 0x8000000005027812 */ /* 0x000fc800078ec0ff */
[----:B------:R-:W-:-:S04]  /*6370*/  SHF.R.U32.HI R3, RZ, 0x18, R2 ;  /* 0x00000018ff037819 */ /* 0x000fc80000011602 */
[----:B------:R-:W-:-:S05]  /*6380*/  LOP3.LUT R3, R0, R3, RZ, 0xfc, !PT ;  /* 0x0000000300037212 */ /* 0x000fca00078efcff */
[----:B------:R0:W-:Y:S01]  /*6390*/  STG.E.U8 desc[UR36][R16.64], R3 ;  /* 0x0000000310007986 */ /* 0x0001e2000c101124 */
[----:B------:R-:W-:Y:S05]  /*63a0*/  BRA `(.L_x_13733) ;  /* 0x0000000400a07947 */ /* 0x000fea0003800000 */
.L_x_13743:
[----:B------:R-:W0:Y:S02]  /*63b0*/  I2F.S64 R0, R4 ;  /* 0x0000000400007312 */ /* 0x000e240000301400 */
[----:B0-----:R-:W-:-:S05]  /*63c0*/  F2FP.BF16.F32.PACK_AB R0, RZ, R0 ;  /* 0x00000000ff00723e */ /* 0x001fca00000010ff */
[----:B------:R0:W-:Y:S01]  /*63d0*/  STG.E.U16 desc[UR36][R16.64], R0 ;  /* 0x0000000010007986 */ /* 0x0001e2000c101524 */
[----:B------:R-:W-:Y:S05]  /*63e0*/  BRA `(.L_x_13733) ;  /* 0x0000000400907947 */ /* 0x000fea0003800000 */
.L_x_13740:
        /* <DEDUP_REMOVED lines=10> */
.L_x_13752:
        /* <DEDUP_REMOVED lines=17> */
.L_x_13755:
[----:B------:R-:W-:-:S04]  /*65a0*/  LOP3.LUT R2, R5, 0x80000000, RZ, 0xc0, !PT ;  /* 0x8000000005027812 */ /* 0x000fc800078ec0ff */
[----:B------:R-:W-:-:S04]  /*65b0*/  SHF.R.U32.HI R3, RZ, 0x18, R2 ;  /* 0x00000018ff037819 */ /* 0x000fc80000011602 */
[----:B------:R-:W-:-:S04]  /*65c0*/  LOP3.LUT R0, R0, R3, RZ, 0xfc, !PT ;  /* 0x0000000300007212 */ /* 0x000fc800078efcff */
[----:B------:R-:W-:-:S07]  /*65d0*/  PRMT R8, R0, 0x7610, R8 ;  /* 0x0000761000087816 */ /* 0x000fce0000000008 */
.L_x_13754:
[----:B------:R-:W-:Y:S05]  /*65e0*/  BSYNC B0 ;  /* 0x0000000000007941 */ /* 0x000fea0003800000 */
.L_x_13753:
[----:B------:R0:W-:Y:S01]  /*65f0*/  STG.E.U8 desc[UR36][R16.64], R8 ;  /* 0x0000000810007986 */ /* 0x0001e2000c101124 */
[----:B------:R-:W-:Y:S05]  /*6600*/  BRA `(.L_x_13733) ;  /* 0x0000000400087947 */ /* 0x000fea0003800000 */
.L_x_13751:
        /* <DEDUP_REMOVED lines=17> */
.L_x_13758:
[----:B------:R-:W-:-:S04]  /*6720*/  LOP3.LUT R2, R5, 0x80000000, RZ, 0xc0, !PT ;  /* 0x8000000005027812 */ /* 0x000fc800078ec0ff */
[----:B------:R-:W-:-:S04]  /*6730*/  SHF.R.U32.HI R3, RZ, 0x18, R2 ;  /* 0x00000018ff037819 */ /* 0x000fc80000011602 */
[----:B------:R-:W-:-:S04]  /*6740*/  LOP3.LUT R0, R0, R3, RZ, 0xfc, !PT ;  /* 0x0000000300007212 */ /* 0x000fc800078efcff */
[----:B------:R-:W-:-:S07]  /*6750*/  PRMT R8, R0, 0x7610, R8 ;  /* 0x0000761000087816 */ /* 0x000fce0000000008 */
.L_x_13757:
[----:B------:R-:W-:Y:S05]  /*6760*/  BSYNC B0 ;  /* 0x0000000000007941 */ /* 0x000fea0003800000 */
.L_x_13756:
[----:B------:R0:W-:Y:S01]  /*6770*/  STG.E.U8 desc[UR36][R16.64], R8 ;  /* 0x0000000810007986 */ /* 0x0001e2000c101124 */
[----:B------:R-:W-:Y:S05]  /*6780*/  BRA `(.L_x_13733) ;  /* 0x0000000000a87947 */ /* 0x000fea0003800000 */
.L_x_13750:
        /* <DEDUP_REMOVED lines=22> */
.L_x_13732:
        /* <DEDUP_REMOVED lines=16> */
.L_x_13761:
[----:B------:R-:W-:Y:S05]  /*69f0*/  BRA `(.L_x_13733) ;  /* 0x00000000000c7947 */ /* 0x000fea0003800000 */
.L_x_13760:
[----:B------:R0:W-:Y:S01]  /*6a00*/  STG.E.64 desc[UR36][R16.64], R4 ;  /* 0x0000000410007986 */ /* 0x0001e2000c101b24 */
[----:B------:R-:W-:Y:S05]  /*6a10*/  BRA `(.L_x_13733) ;  /* 0x0000000000047947 */ /* 0x000fea0003800000 */
.L_x_13759:
[----:B------:R0:W-:Y:S02]  /*6a20*/  STG.E desc[UR36][R16.64], R4 ;  /* 0x0000000410007986 */ /* 0x0001e4000c101924 */
.L_x_13733:
[----:B------:R-:W-:-:S07]  /*6a30*/  VIADD R19, R19, 0x80 ;  /* 0x0000008013137836 */ /* 0x000fce0000000000 */
.L_x_13687:
[----:B------:R-:W-:Y:S05]  /*6a40*/  BSYNC B6 ;  /* 0x0000000000067941 */ /* 0x000fea0003800000 */
.L_x_13686:
        /* <DEDUP_REMOVED lines=307> */
.L_x_13764:
        /* <DEDUP_REMOVED lines=21> */
.L_x_13768:
[----:B------:R0:W5:Y:S01]  /*7ed0*/  LDG.E.U8 R2, desc[UR36][R4.64] ;  /* 0x0000002404027981 */ /* 0x000162000c1e1100 */
[----:B------:R-:W-:Y:S01]  /*7ee0*/  IMAD.MOV.U32 R3, RZ, RZ, RZ ;  /* 0x000000ffff037224 */ /* 0x000fe200078e00ff */
[----:B------:R-:W-:Y:S06]  /*7ef0*/  BRA `(.L_x_13770) ;  /* 0x0000000c00487947 */ /* 0x000fec0003800000 */
.L_x_13767:
        /* <DEDUP_REMOVED lines=8> */
.L_x_13772:
[----:B------:R-:W2:Y:S02]  /*7f80*/  LDG.E R2, desc[UR36][R4.64] ;  /* 0x0000002404027981 */ /* 0x000ea4000c1e1900 */
[----:B--2---:R-:W-:Y:S01]  /*7f90*/  SHF.R.S32.HI R3, RZ, 0x1f, R2 ;  /* 0x0000001fff037819 */ /* 0x004fe20000011402 */
[----:B------:R-:W-:Y:S06]  /*7fa0*/  BRA `(.L_x_13770) ;  /* 0x0000000c001c7947 */ /* 0x000fec0003800000 */
.L_x_13771:
[----:B------:R-:W2:Y:S02]  /*7fb0*/  LDG.E.S16 R2, desc[UR36][R4.64] ;  /* 0x0000002404027981 */ /* 0x000ea4000c1e1700 */
[----:B--2---:R-:W-:Y:S01]  /*7fc0*/  SHF.R.S32.HI R3, RZ, 0x1f, R2 ;  /* 0x0000001fff037819 */ /* 0x004fe20000011402 */
[----:B------:R-:W-:Y:S06]  /*7fd0*/  BRA `(.L_x_13770) ;  /* 0x0000000c00107947 */ /* 0x000fec0003800000 */
.L_x_13766:
        /* <DEDUP_REMOVED lines=9> */
.L_x_13774:
[----:B------:R-:W2:Y:S02]  /*8070*/  LDG.E.U16 R4, desc[UR36][R4.64] ;  /* 0x0000002404047981 */ /* 0x000ea4000c1e1500 */
[----:B--2---:R-:W-:-:S06]  /*8080*/  HADD2.F32 R2, -RZ, R4.H0_H0 ;  /* 0x20000004ff027230 */ /* 0x004fcc0000004100 */
[----:B------:R-:W0:Y:S01]  /*8090*/  F2I.S64.TRUNC R2, R2 ;  /* 0x0000000200027311 */ /* 0x000e22000020d900 */
[----:B------:R-:W-:Y:S05]  /*80a0*/  BRA `(.L_x_13770) ;  /* 0x0000000800dc7947 */ /* 0x000fea0003800000 */
.L_x_13773:
        /* <DEDUP_REMOVED lines=9> */
.L_x_13776:
[----:B------:R-:W2:Y:S02]  /*8140*/  LDG.E.U16 R4, desc[UR36][R4.64] ;  /* 0x0000002404047981 */ /* 0x000ea4000c1e1500 */
[----:B--2---:R-:W-:-:S06]  /*8150*/  HADD2.F32 R2, -RZ, R4.H0_H0 ;  /* 0x20000004ff027230 */ /* 0x004fcc0000004100 */
[----:B------:R-:W0:Y:S01]  /*8160*/  F2I.S64.TRUNC R2, R2 ;  /* 0x0000000200027311 */ /* 0x000e22000020d900 */
[----:B------:R-:W-:Y:S05]  /*8170*/  BRA `(.L_x_13770) ;  /* 0x0000000800a87947 */ /* 0x000fea0003800000 */
.L_x_13775:
[----:B------:R-:W2:Y:S02]  /*8180*/  LDG.E.64 R2, desc[UR36][R4.64] ;  /* 0x0000002404027981 */ /* 0x000ea4000c1e1b00 */
[----:B--2---:R-:W0:Y:S01]  /*8190*/  F2I.S64.F64.TRUNC R2, R2 ;  /* 0x0000000200027311 */ /* 0x004e22000030d900 */
[----:B------:R-:W-:Y:S05]  /*81a0*/  BRA `(.L_x_13770) ;  /* 0x00000008009c7947 */ /* 0x000fea0003800000 */
.L_x_13765:
        /* <DEDUP_REMOVED lines=13> */
.L_x_13779:
[----:B------:R-:W2:Y:S02]  /*8280*/  LDG.E.64 R2, desc[UR36][R4.64] ;  /* 0x0000002404027981 */ /* 0x000ea4000c1e1b00 */
[----:B--2---:R-:W3:Y:S01]  /*8290*/  F2I.S64.F64.TRUNC R2, R2 ;  /* 0x0000000200027311 */ /* 0x004ee2000030d900 */
[----:B------:R-:W-:Y:S05]  /*82a0*/  BRA `(.L_x_13770) ;  /* 0x00000008005c7947 */ /* 0x000fea0003800000 */
.L_x_13778:
        /* <DEDUP_REMOVED lines=25> */
[----:B------:R-:W1:Y:S01]  /*8440*/  F2I.S64.TRUNC R2, R3 ;  /* 0x0000000300027311 */ /* 0x000e62000020d900 */
[----:B------:R-:W-:Y:S05]  /*8450*/  BRA `(.L_x_13770) ;  /* 0x0000000400f07947 */ /* 0x000fea0003800000 */
.L_x_13781:
        /* <DEDUP_REMOVED lines=12> */
[----:B------:R-:W2:Y:S01]  /*8520*/  F2I.S64.TRUNC R2, R2 ;  /* 0x0000000200027311 */ /* 0x000ea2000020d900 */
[----:B------:R-:W-:Y:S05]  /*8530*/  BRA `(.L_x_13770) ;  /* 0x0000000400b87947 */ /* 0x000fea0003800000 */
.L_x_13780:
[----:B------:R-:W2:Y:S02]  /*8540*/  LDG.E.U16 R2, desc[UR36][R4.64] ;  /* 0x0000002404027981 */ /* 0x000ea4000c1e1500 */
[----:B--2---:R-:W-:-:S06]  /*8550*/  IMAD.U32 R2, R2, 0x10000, RZ ;  /* 0x0001000002027824 */ /* 0x004fcc00078e00ff */
[----:B------:R-:W0:Y:S01]  /*8560*/  F2I.S64.TRUNC R2, R2 ;  /* 0x0000000200027311 */ /* 0x000e22000020d900 */
[----:B------:R-:W-:Y:S05]  /*8570*/  BRA `(.L_x_13770) ;  /* 0x0000000400a87947 */ /* 0x000fea0003800000 */
.L_x_13777:
        /* <DEDUP_REMOVED lines=11> */
.L_x_13784:
        /* <DEDUP_REMOVED lines=21> */
.L_x_13788:
[----:B------:R-:W-:Y:S05]  /*8780*/  BSYNC B1 ;  /* 0x0000000000017941 */ /* 0x000fea0003800000 */
.L_x_13787:
[----:B------:R-:W-:Y:S01]  /*8790*/  IMAD.SHL.U32 R2, R2, 0x100000, RZ ;  /* 0x0010000002027824 */ /* 0x000fe200078e00ff */
[----:B------:R-:W-:-:S04]  /*87a0*/  LEA R3, R0, 0x3b800000, 0x17 ;  /* 0x3b80000000037811 */ /* 0x000fc800078eb8ff */
[----:B------:R-:W-:-:S07]  /*87b0*/  LOP3.LUT R2, R3, R2, R4, 0xfe, !PT ;  /* 0x0000000203027212 */ /* 0x000fce00078efe04 */
.L_x_13786:
[----:B------:R-:W-:Y:S05]  /*87c0*/  BSYNC B0 ;  /* 0x0000000000007941 */ /* 0x000fea0003800000 */
.L_x_13785:
[----:B------:R-:W0:Y:S01]  /*87d0*/  F2I.S64.TRUNC R2, R2 ;  /* 0x0000000200027311 */ /* 0x000e22000020d900 */
[----:B------:R-:W-:Y:S05]  /*87e0*/  BRA `(.L_x_13770) ;  /* 0x00000004000c7947 */ /* 0x000fea0003800000 */
.L_x_13783:
        /* <DEDUP_REMOVED lines=21> */
.L_x_13792:
[----:B------:R-:W-:Y:S05]  /*8940*/  BSYNC B1 ;  /* 0x0000000000017941 */ /* 0x000fea0003800000 */
.L_x_13791:
[----:B------:R-:W-:Y:S01]  /*8950*/  IMAD.SHL.U32 R2, R2, 0x200000, RZ ;  /* 0x0020000002027824 */ /* 0x000fe200078e00ff */
[----:B------:R-:W-:-:S04]  /*8960*/  LEA R3, R0, 0x37800000, 0x17 ;  /* 0x3780000000037811 */ /* 0x000fc800078eb8ff */
[----:B------:R-:W-:-:S07]  /*8970*/  LOP3.LUT R2, R3, R2, R4, 0xfe, !PT ;  /* 0x0000000203027212 */ /* 0x000fce00078efe04 */
.L_x_13790:
[----:B------:R-:W-:Y:S05]  /*8980*/  BSYNC B0 ;  /* 0x0000000000007941 */ /* 0x000fea0003800000 */
.L_x_13789:
[----:B------:R-:W0:Y:S01]  /*8990*/  F2I.S64.TRUNC R2, R2 ;  /* 0x0000000200027311 */ /* 0x000e22000020d900 */
[----:B------:R-:W-:Y:S05]  /*89a0*/  BRA `(.L_x_13770) ;  /* 0x00000000009c7947 */ /* 0x000fea0003800000 */
.L_x_13782:
        /* <DEDUP_REMOVED lines=14> */
.L_x_13796:
[----:B------:R-:W-:Y:S05]  /*8a90*/  BSYNC B0 ;  /* 0x0000000000007941 */ /* 0x000fea0003800000 */
.L_x_13795:
[----:B------:R-:W4:Y:S01]  /*8aa0*/  F2I.S64.TRUNC R2, R2 ;  /* 0x0000000200027311 */ /* 0x000f22000020d900 */
[----:B------:R-:W-:Y:S05]  /*8ab0*/  BRA `(.L_x_13770) ;  /* 0x0000000000587947 */ /* 0x000fea0003800000 */
.L_x_13769:
        /* <DEDUP_REMOVED lines=16> */
.L_x_13797:
[----:B------:R-:W-:Y:S01]  /*8bc0*/  CS2R R2, SRZ ;  /* 0x0000000000027805 */ /* 0x000fe2000001ff00 */
[----:B------:R-:W-:Y:S06]  /*8bd0*/  BRA `(.L_x_13770) ;  /* 0x0000000000107947 */ /* 0x000fec0003800000 */
.L_x_13794:
[----:B------:R0:W5:Y:S01]  /*8be0*/  LDG.E.64 R2, desc[UR36][R4.64] ;  /* 0x0000002404027981 */ /* 0x000162000c1e1b00 */
[----:B------:R-:W-:Y:S05]  /*8bf0*/  BRA `(.L_x_13770) ;  /* 0x0000000000087947 */ /* 0x000fea0003800000 */
.L_x_13793:
[----:B------:R0:W5:Y:S01]  /*8c00*/  LDG.E R2, desc[UR36][R4.64] ;  /* 0x0000002404027981 */ /* 0x000162000c1e1900 */
[----:B------:R-:W-:-:S07]  /*8c10*/  IMAD.MOV.U32 R3, RZ, RZ, RZ ;  /* 0x000000ffff037224 */ /* 0x000fce00078e00ff */
.L_x_13770:
[----:B------:R-:W0:Y:S01]  /*8c20*/  LDC R6, c[0x0][0x424] ;  /* 0x00010900ff067b82 */ /* 0x000e220000000800 */
[----:B------:R-:W-:Y:S01]  /*8c30*/  BSSY B0, `(.L_x_13798) ;  /* 0x000004a000007945 */ /* 0x000fe20003800000 */
[----:B0-----:R-:W-:-:S13]  /*8c40*/  ISETP.GE.AND P0, PT, R6, RZ, PT ;  /* 0x000000ff0600720c */ /* 0x001fda0003f06270 */
[----:B------:R-:W-:Y:S05]  /*8c50*/  @!P0 BRA `(.L_x_13799) ;  /* 0x0000000000dc8947 */ /* 0x000fea0003800000 */
[----:B------:R-:W0:Y:S01]  /*8c60*/  LDC R9, c[0x0][0x420] ;  /* 0x00010800ff097b82 */ /* 0x000e220000000800 */
[----:B------:R-:W-:Y:S02]  /*8c70*/  IMAD.MOV.U32 R0, RZ, RZ, 0x1 ;  /* 0x00000001ff007424 */ /* 0x000fe400078e00ff */
[----:B------:R-:W-:Y:S01]  /*8c80*/  IMAD.MOV.U32 R5, RZ, RZ, RZ ;  /* 0x000000ffff057224 */ /* 0x000fe200078e00ff */
[----:B0-----:R-:W-:-:S04]  /*8c90*/  ISETP.NE.U32.AND P0, PT, R9, RZ, PT ;  /* 0x000000ff0900720c */ /* 0x001fc80003f05070 */
        /* <DEDUP_REMOVED lines=9> */
[----:B-12345:R-:W-:-:S02]  /*8d30*/  SEL R4, R2, 0x1, !P0 ;  /* 0x0000000102047807 */ /* 0x03efc40004000000 */
        /* <DEDUP_REMOVED lines=15> */
.L_x_13803:
        /* <DEDUP_REMOVED lines=24> */
.L_x_13802:
[----:B------:R-:W-:Y:S05]  /*8fb0*/  BSYNC B1 ;  /* 0x0000000000017941 */ /* 0x000fea0003800000 */
.L_x_13801:
[----:B------:R-:W-:Y:S05]  /*8fc0*/  BRA `(.L_x_13800) ;  /* 0x0000000000407947 */ /* 0x000fea0003800000 */
.L_x_13799:
[----:B-12345:R-:W-:Y:S01]  /*8fd0*/  ISETP.NE.U32.AND P0, PT, R2, 0x1, PT ;  /* 0x000000010200780c */ /* 0x03efe20003f05070 */
        /* <DEDUP_REMOVED lines=15> */
.L_x_13800:
[----:B------:R-:W-:Y:S05]  /*90d0*/  BSYNC B0 ;  /* 0x0000000000007941 */ /* 0x000fea0003800000 */
.L_x_13798:
[----:B-12345:R-:W0:Y:S01]  /*90e0*/  LDC.U8 R3, c[0x0][0x430] ;  /* 0x00010c00ff037b82 */ /* 0x03ee220000000000 */
        /* <DEDUP_REMOVED lines=14> */
.L_x_13807:
[----:B------:R0:W-:Y:S01]  /*91d0*/  STG.E.U8 desc[UR36][R16.64], R4 ;  /* 0x0000000410007986 */ /* 0x0001e2000c101124 */
[----:B------:R-:W-:Y:S05]  /*91e0*/  BRA `(.L_x_13809) ;  /* 0x0000000c004c7947 */ /* 0x000fea0003800000 */
.L_x_13806:
        /* <DEDUP_REMOVED lines=8> */
.L_x_13811:
[----:B------:R0:W-:Y:S01]  /*9270*/  STG.E desc[UR36][R16.64], R4 ;  /* 0x0000000410007986 */ /* 0x0001e2000c101924 */
[----:B------:R-:W-:Y:S05]  /*9280*/  BRA `(.L_x_13809) ;  /* 0x0000000c00247947 */ /* 0x000fea0003800000 */
.L_x_13810:
[----:B------:R0:W-:Y:S01]  /*9290*/  STG.E.U16 desc[UR36][R16.64], R4 ;  /* 0x0000000410007986 */ /* 0x0001e2000c101524 */
[----:B------:R-:W-:Y:S05]  /*92a0*/  BRA `(.L_x_13809) ;  /* 0x0000000c001c7947 */ /* 0x000fea0003800000 */
.L_x_13805:
        /* <DEDUP_REMOVED lines=9> */
.L_x_13813:
[----:B------:R-:W0:Y:S02]  /*9340*/  I2F.S64 R0, R4 ;  /* 0x0000000400007312 */ /* 0x000e240000301400 */
[----:B0-----:R-:W-:-:S05]  /*9350*/  F2FP.F16.F32.PACK_AB R0, RZ, R0 ;  /* 0x00000000ff00723e */ /* 0x001fca00000000ff */
[----:B------:R0:W-:Y:S01]  /*9360*/  STG.E.U16 desc[UR36][R16.64], R0 ;  /* 0x0000000010007986 */ /* 0x0001e2000c101524 */
[----:B------:R-:W-:Y:S05]  /*9370*/  BRA `(.L_x_13809) ;  /* 0x0000000800e87947 */ /* 0x000fea0003800000 */
.L_x_13812:
        /* <DEDUP_REMOVED lines=10> */
.L_x_13815:
[----:B------:R-:W0:Y:S02]  /*9420*/  I2F.S64 R4, R4 ;  /* 0x0000000400047312 */ /* 0x000e240000301400 */
[----:B0-----:R-:W-:-:S04]  /*9430*/  F2FP.F16.F32.PACK_AB R3, RZ, R4 ;  /* 0x00000004ff03723e */ /* 0x001fc800000000ff */
[----:B------:R-:W-:-:S05]  /*9440*/  PRMT R3, R3, 0x5410, RZ ;  /* 0x0000541003037816 */ /* 0x000fca00000000ff */
[----:B------:R0:W-:Y:S01]  /*9450*/  STG.E desc[UR36][R16.64], R3 ;  /* 0x0000000310007986 */ /* 0x0001e2000c101924 */
[----:B------:R-:W-:Y:S05]  /*9460*/  BRA `(.L_x_13809) ;  /* 0x0000000800ac7947 */ /* 0x000fea0003800000 */
.L_x_13814:
[----:B------:R-:W0:Y:S02]  /*9470*/  I2F.F64.S64 R2, R4 ;  /* 0x0000000400027312 */ /* 0x000e240000301c00 */
[----:B0-----:R0:W-:Y:S01]  /*9480*/  STG.E.64 desc[UR36][R16.64], R2 ;  /* 0x0000000210007986 */ /* 0x0011e2000c101b24 */
[----:B------:R-:W-:Y:S05]  /*9490*/  BRA `(.L_x_13809) ;  /* 0x0000000800a07947 */ /* 0x000fea0003800000 */
.L_x_13804:
        /* <DEDUP_REMOVED lines=13> */
.L_x_13818:
[----:B------:R-:W0:Y:S01]  /*9570*/  I2F.F64.S64 R4, R4 ;  /* 0x0000000400047312 */ /* 0x000e220000301c00 */
[----:B------:R-:W-:-:S05]  /*9580*/  CS2R R6, SRZ ;  /* 0x0000000000067805 */ /* 0x000fca000001ff00 */
[----:B0-----:R0:W-:Y:S01]  /*9590*/  STG.E.128 desc[UR36][R16.64], R4 ;  /* 0x0000000410007986 */ /* 0x0011e2000c101d24 */
[----:B------:R-:W-:Y:S05]  /*95a0*/  BRA `(.L_x_13809) ;  /* 0x00000008005c7947 */ /* 0x000fea0003800000 */
.L_x_13817:
        /* <DEDUP_REMOVED lines=21> */
.L_x_13822:
[----:B------:R-:W-:Y:S05]  /*9700*/  BSYNC B0 ;  /* 0x0000000000007941 */ /* 0x000fea0003800000 */
.L_x_13821:
[----:B------:R-:W-:-:S05]  /*9710*/  LOP3.LUT R3, R0, R3, RZ, 0xfc, !PT ;  /* 0x0000000300037212 */ /* 0x000fca00078efcff */
[----:B------:R0:W-:Y:S01]  /*9720*/  STG.E.U8 desc[UR36][R16.64], R3 ;  /* 0x0000000310007986 */ /* 0x0001e2000c101124 */
[----:B------:R-:W-:Y:S05]  /*9730*/  BRA `(.L_x_13809) ;  /* 0x0000000400f87947 */ /* 0x000fea0003800000 */
.L_x_13820:
        /* <DEDUP_REMOVED lines=13> */
.L_x_13824:
[----:B------:R-:W-:Y:S01]  /*9810*/  IMAD.MOV.U32 R0, RZ, RZ, 0x7f ;  /* 0x0000007fff007424 */ /* 0x000fe200078e00ff */
[----:B------:R-:W-:-:S04]  /*9820*/  ISETP.GT.U32.AND P0, PT, R2, 0x7f800000, PT ;  /* 0x7f8000000200780c */ /* 0x000fc80003f04070 */
[----:B------:R-:W-:-:S09]  /*9830*/  SEL R0, R0, 0x7c, P0 ;  /* 0x0000007c00007807 */ /* 0x000fd20000000000 */
.L_x_13825:
[----:B------:R-:W-:Y:S05]  /*9840*/  BSYNC B0 ;  /* 0x0000000000007941 */ /* 0x000fea0003800000 */
.L_x_13823:
[----:B------:R-:W-:-:S04]  /*9850*/  LOP3.LUT R2, R5, 0x80000000, RZ, 0xc0, !PT ;  /* 0x8000000005027812 */ /* 0x000fc800078ec0ff */
[----:B------:R-:W-:-:S04]  /*9860*/  SHF.R.U32.HI R3, RZ, 0x18, R2 ;  /* 0x00000018ff037819 */ /* 0x000fc80000011602 */
[----:B------:R-:W-:-:S05]  /*9870*/  LOP3.LUT R3, R0, R3, RZ, 0xfc, !PT ;  /* 0x0000000300037212 */ /* 0x000fca00078efcff */
[----:B------:R0:W-:Y:S01]  /*9880*/  STG.E.U8 desc[UR36][R16.64], R3 ;  /* 0x0000000310007986 */ /* 0x0001e2000c101124 */
[----:B------:R-:W-:Y:S05]  /*9890*/  BRA `(.L_x_13809) ;  /* 0x0000000400a07947 */ /* 0x000fea0003800000 */
.L_x_13819:
[----:B------:R-:W0:Y:S02]  /*98a0*/  I2F.S64 R0, R4 ;  /* 0x0000000400007312 */ /* 0x000e240000301400 */
[----:B0-----:R-:W-:-:S05]  /*98b0*/  F2FP.BF16.F32.PACK_AB R0, RZ, R0 ;  /* 0x00000000ff00723e */ /* 0x001fca00000010ff */
[----:B------:R0:W-:Y:S01]  /*98c0*/  STG.E.U16 desc[UR36][R16.64], R0 ;  /* 0x0000000010007986 */ /* 0x0001e2000c101524 */
[----:B------:R-:W-:Y:S05]  /*98d0*/  BRA `(.L_x_13809) ;  /* 0x0000000400907947 */ /* 0x000fea0003800000 */
.L_x_13816:
        /* <DEDUP_REMOVED lines=10> */
.L_x_13828:
        /* <DEDUP_REMOVED lines=17> */
.L_x_13831:
[----:B------:R-:W-:-:S04]  /*9a90*/  LOP3.LUT R2, R5, 0x80000000, RZ, 0xc0, !PT ;  /* 0x8000000005027812 */ /* 0x000fc800078ec0ff */
[----:B------:R-:W-:-:S04]  /*9aa0*/  SHF.R.U32.HI R3, RZ, 0x18, R2 ;  /* 0x00000018ff037819 */ /* 0x000fc80000011602 */
[----:B------:R-:W-:-:S04]  /*9ab0*/  LOP3.LUT R0, R0, R3, RZ, 0xfc, !PT ;  /* 0x0000000300007212 */ /* 0x000fc800078efcff */
[----:B------:R-:W-:-:S07]  /*9ac0*/  PRMT R8, R0, 0x7610, R8 ;  /* 0x0000761000087816 */ /* 0x000fce0000000008 */
.L_x_13830:
[----:B------:R-:W-:Y:S05]  /*9ad0*/  BSYNC B0 ;  /* 0x0000000000007941 */ /* 0x000fea0003800000 */
.L_x_13829:
[----:B------:R0:W-:Y:S01]  /*9ae0*/  STG.E.U8 desc[UR36][R16.64], R8 ;  /* 0x0000000810007986 */ /* 0x0001e2000c101124 */
[----:B------:R-:W-:Y:S05]  /*9af0*/  BRA `(.L_x_13809) ;  /* 0x0000000400087947 */ /* 0x000fea0003800000 */
.L_x_13827:
        /* <DEDUP_REMOVED lines=17> */
.L_x_13834:
[----:B------:R-:W-:-:S04]  /*9c10*/  LOP3.LUT R2, R5, 0x80000000, RZ, 0xc0, !PT ;  /* 0x8000000005027812 */ /* 0x000fc800078ec0ff */
[----:B------:R-:W-:-:S04]  /*9c20*/  SHF.R.U32.HI R3, RZ, 0x18, R2 ;  /* 0x00000018ff037819 */ /* 0x000fc80000011602 */
[----:B------:R-:W-:-:S04]  /*9c30*/  LOP3.LUT R0, R0, R3, RZ, 0xfc, !PT ;  /* 0x0000000300007212 */ /* 0x000fc800078efcff */
[----:B------:R-:W-:-:S07]  /*9c40*/  PRMT R8, R0, 0x7610, R8 ;  /* 0x0000761000087816 */ /* 0x000fce0000000008 */
.L_x_13833:
[----:B------:R-:W-:Y:S05]  /*9c50*/  BSYNC B0 ;  /* 0x0000000000007941 */ /* 0x000fea0003800000 */
.L_x_13832:
[----:B------:R3:W-:Y:S01]  /*9c60*/  STG.E.U8 desc[UR36][R16.64], R8 ;  /* 0x0000000810007986 */ /* 0x0007e2000c101124 */
[----:B------:R-:W-:Y:S05]  /*9c70*/  BRA `(.L_x_13809) ;  /* 0x0000000000a87947 */ /* 0x000fea0003800000 */
.L_x_13826:
        /* <DEDUP_REMOVED lines=22> */
.L_x_13808:
        /* <DEDUP_REMOVED lines=16> */
.L_x_13837:
[----:B------:R-:W-:Y:S05]  /*9ee0*/  BRA `(.L_x_13809) ;  /* 0x00000000000c7947 */ /* 0x000fea0003800000 */
.L_x_13836:
[----:B------:R1:W-:Y:S01]  /*9ef0*/  STG.E.64 desc[UR36][R16.64], R4 ;  /* 0x0000000410007986 */ /* 0x0003e2000c101b24 */
[----:B------:R-:W-:Y:S05]  /*9f00*/  BRA `(.L_x_13809) ;  /* 0x0000000000047947 */ /* 0x000fea0003800000 */
.L_x_13835:
[----:B------:R0:W-:Y:S02]  /*9f10*/  STG.E desc[UR36][R16.64], R4 ;  /* 0x0000000410007986 */ /* 0x0001e4000c101924 */
.L_x_13809:
[----:B------:R-:W-:-:S07]  /*9f20*/  VIADD R19, R19, 0x80 ;  /* 0x0000008013137836 */ /* 0x000fce0000000000 */
.L_x_13763:
[----:B------:R-:W-:Y:S05]  /*9f30*/  BSYNC B6 ;  /* 0x0000000000067941 */ /* 0x000fea0003800000 */
.L_x_13762:
        /* <DEDUP_REMOVED lines=306> */
.L_x_13838:
        /* <DEDUP_REMOVED lines=21> */
.L_x_13842:
[----:B------:R0:W5:Y:S01]  /*b3b0*/  LDG.E.U8 R2, desc[UR36][R4.64] ;  /* 0x0000002404027981 */ /* 0x000162000c1e1100 */
[----:B------:R-:W-:Y:S01]  /*b3c0*/  IMAD.MOV.U32 R3, RZ, RZ, RZ ;  /* 0x000000ffff037224 */ /* 0x000fe200078e00ff */
[----:B------:R-:W-:Y:S06]  /*b3d0*/  BRA `(.L_x_13844) ;  /* 0x0000000c00487947 */ /* 0x000fec0003800000 */
.L_x_13841:
        /* <DEDUP_REMOVED lines=8> */
.L_x_13846:
[----:B------:R-:W2:Y:S02]  /*b460*/  LDG.E R2, desc[UR36][R4.64] ;  /* 0x0000002404027981 */ /* 0x000ea4000c1e1900 */
[----:B--2---:R-:W-:Y:S01]  /*b470*/  SHF.R.S32.HI R3, RZ, 0x1f, R2 ;  /* 0x0000001fff037819 */ /* 0x004fe20000011402 */
[----:B------:R-:W-:Y:S06]  /*b480*/  BRA `(.L_x_13844) ;  /* 0x0000000c001c7947 */ /* 0x000fec0003800000 */
.L_x_13845:
[----:B------:R-:W2:Y:S02]  /*b490*/  LDG.E.S16 R2, desc[UR36][R4.64] ;  /* 0x0000002404027981 */ /* 0x000ea4000c1e1700 */
[----:B--2---:R-:W-:Y:S01]  /*b4a0*/  SHF.R.S32.HI R3, RZ, 0x1f, R2 ;  /* 0x0000001fff037819 */ /* 0x004fe20000011402 */
[----:B------:R-:W-:Y:S06]  /*b4b0*/  BRA `(.L_x_13844) ;  /* 0x0000000c00107947 */ /* 0x000fec0003800000 */
.L_x_13840:
[----:B------:R-:W-:-:S13]  /*b4c0*/  ISETP.GT.AND P0, PT, R2, 0x6, PT ;  /* 0x000000060200780c */ /* 0x000fda0003f04270 */
[----:B------:R-:W-:Y:S05]  /*b4d0*/  @P0 BRA `(.L_x_13847) ;  /* 0x00000000002c0947 */ /* 0x000fea0003800000 */
[----:B------:R-:W-:-:S13]  /*b4e0*/  ISETP.NE.AND P0, PT, R2, 0x5, PT ;  /* 0x000000050200780c */ /* 0x000fda0003f05270 */
[----:B------:R-:W-:Y:S05]  /*b4f0*/  @!P0 BRA `(.L_x_13848) ;  /* 0x0000000000148947 */ /* 0x000fea0003800000 */
[----:B------:R-:W-:-:S13]  /*b500*/  ISETP.NE.AND P0, PT, R2, 0x6, PT ;  /* 0x000000060200780c */ /* 0x000fda0003f05270 */
[----:B------:R-:W-:Y:S05]  /*b510*/  @P0 BRA `(.L_x_13843) ;  /* 0x0000000800a00947 */ /* 0x000fea0003800000 */
[----:B------:R-:W2:Y:S02]  /*b520*/  LDG.E R2, desc[UR36][R4.64] ;  /* 0x0000002404027981 */ /* 0x000ea4000c1e1900 */
[----:B--2---:R-:W1:Y:S01]  /*b530*/  F2I.S64.TRUNC R2, R2 ;  /* 0x0000000200027311 */ /* 0x004e62000020d900 */
[----:B------:R-:W-:Y:S05]  /*b540*/  BRA `(.L_x_13844) ;  /* 0x0000000800ec7947 */ /* 0x000fea0003800000 */
.L_x_13848:
[----:B------:R-:W2:Y:S02]  /*b550*/  LDG.E.U16 R4, desc[UR36][R4.64] ;  /* 0x0000002404047981 */ /* 0x000ea4000c1e1500 */
[----:B--2---:R-:W-:-:S06]  /*b560*/  HADD2.F32 R2, -RZ, R4.H0_H0 ;  /* 0x20000004ff027230 */ /* 0x004fcc0000004100 */
[----:B------:R-:W0:Y:S01]  /*b570*/  F2I.S64.TRUNC R2, R2 ;  /* 0x0000000200027311 */ /* 0x000e22000020d900 */
[----:B------:R-:W-:Y:S05]  /*b580*/  BRA `(.L_x_13844) ;  /* 0x0000000800dc7947 */ /* 0x000fea0003800000 */
.L_x_13847:
[----:B------:R-:W-:-:S13]  /*b590*/  ISETP.NE.AND P0, PT, R2, 0x7, PT ;  /* 0x000000070200780c */ /* 0x000fda0003f05270 */
[----:B------:R-:W-:Y:S05]  /*b5a0*/  @!P0 BRA `(.L_x_13849) ;  /* 0x00000000002c8947 */ /* 0x000fea0003800000 */
[----:B------:R-:W-:-:S13]  /*b5b0*/  ISETP.NE.AND P0, PT, R2, 0x8, PT ;  /* 0x000000080200780c */ /* 0x000fda0003f05270 */
[----:B------:R-:W-:Y:S05]  /*b5c0*/  @!P0 BRA `(.L_x_13850) ;  /* 0x0000000000148947 */ /* 0x000fea0003800000 */
[----:B------:R-:W-:-:S13]  /*b5d0*/  ISETP.NE.AND P0, PT, R2, 0x9, PT ;  /* 0x000000090200780c */ /* 0x000fda0003f05270 */
[----:B------:R-:W-:Y:S05]  /*b5e0*/  @P0 BRA `(.L_x_13843) ;  /* 0x00000008006c0947 */ /* 0x000fea0003800000 */
[----:B------:R-:W2:Y:S02]  /*b5f0*/  LDG.E R2, desc[UR36][R4.64] ;  /* 0x0000002404027981 */ /* 0x000ea4000c1e1900 */
[----:B--2---:R-:W2:Y:S01]  /*b600*/  F2I.S64.TRUNC R2, R2 ;  /* 0x0000000200027311 */ /* 0x004ea2000020d900 */
[----:B------:R-:W-:Y:S05]  /*b610*/  BRA `(.L_x_13844) ;  /* 0x0000000800b87947 */ /* 0x000fea0003800000 */
.L_x_13850:
[----:B------:R-:W2:Y:S02]  /*b620*/  LDG.E.U16 R4, desc[UR36][R4.64] ;  /* 0x0000002404047981 */ /* 0x000ea4000c1e1500 */
[----:B--2---:R-:W-:-:S06]  /*b630*/  HADD2.F32 R2, -RZ, R4.H0_H0 ;  /* 0x20000004ff027230 */ /* 0x004fcc0000004100 */
[----:B------:R-:W3:Y:S01]  /*b640*/  F2I.S64.TRUNC R2, R2 ;  /* 0x0000000200027311 */ /* 0x000ee2000020d900 */
[----:B------:R-:W-:Y:S05]  /*b650*/  BRA `(.L_x_13844) ;  /* 0x0000000800a87947 */ /* 0x000fea0003800000 */
.L_x_13849:
[----:B------:R-:W2:Y:S02]  /*b660*/  LDG.E.64 R2, desc[UR36][R4.64] ;  /* 0x0000002404027981 */ /* 0x000ea4000c1e1b00 */
[----:B--2---:R-:W4:Y:S01]  /*b670*/  F2I.S64.F64.TRUNC R2, R2 ;  /* 0x0000000200027311 */ /* 0x004f22000030d900 */
[----:B------:R-:W-:Y:S05]  /*b680*/  BRA `(.L_x_13844) ;  /* 0x00000008009c7947 */ /* 0x000fea0003800000 */
.L_x_13839:
        /* <DEDUP_REMOVED lines=13> */
.L_x_13853:
[----:B------:R-:W2:Y:S02]  /*b760*/  LDG.E.64 R2, desc[UR36][R4.64] ;  /* 0x0000002404027981 */ /* 0x000ea4000c1e1b00 */
[----:B--2---:R-:W0:Y:S01]  /*b770*/  F2I.S64.F64.TRUNC R2, R2 ;  /* 0x0000000200027311 */ /* 0x004e22000030d900 */
[----:B------:R-:W-:Y:S05]  /*b780*/  BRA `(.L_x_13844) ;  /* 0x00000008005c7947 */ /* 0x000fea0003800000 */
.L_x_13852:
        /* <DEDUP_REMOVED lines=27> */
.L_x_13855:
        /* <DEDUP_REMOVED lines=14> */
.L_x_13854:
[----:B------:R-:W2:Y:S02]  /*ba20*/  LDG.E.U16 R2, desc[UR36][R4.64] ;  /* 0x0000002404027981 */ /* 0x000ea4000c1e1500 */
[----:B--2---:R-:W-:-:S06]  /*ba30*/  IMAD.U32 R2, R2, 0x10000, RZ ;  /* 0x0001000002027824 */ /* 0x004fcc00078e00ff */
[----:B------:R-:W0:Y:S01]  /*ba40*/  F2I.S64.TRUNC R2, R2 ;  /* 0x0000000200027311 */ /* 0x000e22000020d900 */
[----:B------:R-:W-:Y:S05]  /*ba50*/  BRA `(.L_x_13844) ;  /* 0x0000000400a87947 */ /* 0x000fea0003800000 */
.L_x_13851:
        /* <DEDUP_REMOVED lines=11> */
.L_x_13858:
        /* <DEDUP_REMOVED lines=21> */
.L_x_13862:
[----:B------:R-:W-:Y:S05]  /*bc60*/  BSYNC B1 ;  /* 0x0000000000017941 */ /* 0x000fea0003800000 */
.L_x_13861:
[----:B------:R-:W-:Y:S01]  /*bc70*/  IMAD.SHL.U32 R2, R2, 0x100000, RZ ;  /* 0x0010000002027824 */ /* 0x000fe200078e00ff */
[----:B------:R-:W-:-:S04]  /*bc80*/  LEA R3, R0, 0x3b800000, 0x17 ;  /* 0x3b80000000037811 */ /* 0x000fc800078eb8ff */
[----:B------:R-:W-:-:S07]  /*bc90*/  LOP3.LUT R2, R3, R2, R4, 0xfe, !PT ;  /* 0x0000000203027212 */ /* 0x000fce00078efe04 */
.L_x_13860:
[----:B------:R-:W-:Y:S05]  /*bca0*/  BSYNC B0 ;  /* 0x0000000000007941 */ /* 0x000fea0003800000 */
.L_x_13859:
[----:B------:R-:W0:Y:S01]  /*bcb0*/  F2I.S64.TRUNC R2, R2 ;  /* 0x0000000200027311 */ /* 0x000e22000020d900 */
[----:B------:R-:W-:Y:S05]  /*bcc0*/  BRA `(.L_x_13844) ;  /* 0x00000004000c7947 */ /* 0x000fea0003800000 */
.L_x_13857:
        /* <DEDUP_REMOVED lines=21> */
.L_x_13866:
[----:B------:R-:W-:Y:S05]  /*be20*/  BSYNC B1 ;  /* 0x0000000000017941 */ /* 0x000fea0003800000 */
.L_x_13865:
[----:B------:R-:W-:Y:S01]  /*be30*/  IMAD.SHL.U32 R2, R2, 0x200000, RZ ;  /* 0x0020000002027824 */ /* 0x000fe200078e00ff */
[----:B------:R-:W-:-:S04]  /*be40*/  LEA R3, R0, 0x37800000, 0x17 ;  /* 0x3780000000037811 */ /* 0x000fc800078eb8ff */
[----:B------:R-:W-:-:S07]  /*be50*/  LOP3.LUT R2, R3, R2, R4, 0xfe, !PT ;  /* 0x0000000203027212 */ /* 0x000fce00078efe04 */
.L_x_13864:
[----:B------:R-:W-:Y:S05]  /*be60*/  BSYNC B0 ;  /* 0x0000000000007941 */ /* 0x000fea0003800000 */
.L_x_13863:
[----:B------:R-:W0:Y:S01]  /*be70*/  F2I.S64.TRUNC R2, R2 ;  /* 0x0000000200027311 */ /* 0x000e22000020d900 */
[----:B------:R-:W-:Y:S05]  /*be80*/  BRA `(.L_x_13844) ;  /* 0x00000000009c7947 */ /* 0x000fea0003800000 */
.L_x_13856:
        /* <DEDUP_REMOVED lines=14> */
.L_x_13870:
[----:B------:R-:W-:Y:S05]  /*bf70*/  BSYNC B0 ;  /* 0x0000000000007941 */ /* 0x000fea0003800000 */
.L_x_13869:
[----:B------:R-:W0:Y:S01]  /*bf80*/  F2I.S64.TRUNC R2, R2 ;  /* 0x0000000200027311 */ /* 0x000e22000020d900 */
[----:B------:R-:W-:Y:S05]  /*bf90*/  BRA `(.L_x_13844) ;  /* 0x0000000000587947 */ /* 0x000fea0003800000 */
.L_x_13843:
        /* <DEDUP_REMOVED lines=16> */
.L_x_13871:
[----:B------:R-:W-:Y:S01]  /*c0a0*/  CS2R R2, SRZ ;  /* 0x0000000000027805 */ /* 0x000fe2000001ff00 */
[----:B------:R-:W-:Y:S06]  /*c0b0*/  BRA `(.L_x_13844) ;  /* 0x0000000000107947 */ /* 0x000fec0003800000 */
.L_x_13868:
[----:B------:R0:W5:Y:S01]  /*c0c0*/  LDG.E.64 R2, desc[UR36][R4.64] ;  /* 0x0000002404027981 */ /* 0x000162000c1e1b00 */
[----:B------:R-:W-:Y:S05]  /*c0d0*/  BRA `(.L_x_13844) ;  /* 0x0000000000087947 */ /* 0x000fea0003800000 */
.L_x_13867:
[----:B------:R0:W5:Y:S01]  /*c0e0*/  LDG.E R2, desc[UR36][R4.64] ;  /* 0x0000002404027981 */ /* 0x000162000c1e1900 */
[----:B------:R-:W-:-:S07]  /*c0f0*/  IMAD.MOV.U32 R3, RZ, RZ, RZ ;  /* 0x000000ffff037224 */ /* 0x000fce00078e00ff */
.L_x_13844:
        /* <DEDUP_REMOVED lines=29> */
[----:B------:R-:W-:Y:S01]  /*c2d0*/  IMAD.IADD R7, R3, 0x1, R9 ;  /* 0x0000000103077824 */ /* 0x000fe200078e0209 */
[--C-:B------:R-:W-:Y:S01]  /*c2e0*/  SHF.R.S32.HI R3, RZ, 0x1, R11.reuse ;  /* 0x00000001ff037819 */ /* 0x100fe2000001140b */
[----:B------:R-:W-:Y:S01]  /*c2f0*/  IMAD.MOV.U32 R6, RZ, RZ, R2 ;  /* 0x000000ffff067224 */ /* 0x000fe200078e0002 */
[----:B------:R-:W-:-:S07]  /*c300*/  SHF.R.S64 R2, R8, 0x1, R11 ;  /* 0x0000000108027819 */ /* 0x000fce000000100b */
.L_x_13877:
        /* <DEDUP_REMOVED lines=8> */
[----:B------:R-:W-:Y:S02]  /*c390*/  SEL R9, R7, RZ, !P1 ;  /* 0x000000ff07097207 */ /* 0x000fe40004800000 */
[C---:B------:R-:W-:Y:S01]  /*c3a0*/  SEL R8, R6.reuse, 0x1, !P1 ;  /* 0x0000000106087807 */ /* 0x040fe20004800000 */
[----:B------:R-:W-:Y:S01]  /*c3b0*/  IMAD.WIDE.U32 R6, R6, R6, RZ ;  /* 0x0000000606067225 */ /* 0x000fe200078e00ff */
[----:B------:R-:W-:Y:S02]  /*c3c0*/  LEA.HI R4, P1, R3, R2, RZ, 0x1 ;  /* 0x0000000203047211 */ /* 0x000fe400078308ff */
[----:B------:R-:W-:Y:S01]  /*c3d0*/  ISETP.GE.U32.AND.EX P0, PT, R10, RZ, PT, P0 ;  /* 0x000000ff0a00720c */ /* 0x000fe20003f06100 */
[----:B------:R-:W-:Y:S02]  /*c3e0*/  IMAD R9, R9, R0, RZ ;  /* 0x0000000009097224 */ /* 0x000fe400078e02ff */
[----:B------:R-:W-:Y:S02]  /*c3f0*/  IMAD.IADD R7, R7, 0x1, R11 ;  /* 0x0000000107077824 */ /* 0x000fe400078e020b */
[----:B------:R-:W-:-:S02]  /*c400*/  IMAD R9, R5, R8, R9 ;  /* 0x0000000805097224 */ /* 0x000fc400078e0209 */
[----:B------:R-:W-:Y:S02]  /*c410*/  IMAD.X R5, RZ, RZ, R3, P1 ;  /* 0x000000ffff057224 */ /* 0x000fe400008e0603 */
[----:B------:R-:W-:-:S03]  /*c420*/  IMAD.WIDE.U32 R2, R8, R0, RZ ;  /* 0x0000000008027225 */ /* 0x000fc600078e00ff */
[--C-:B------:R-:W-:Y:S01]  /*c430*/  SHF.R.S64 R4, R4, 0x1, R5.reuse ;  /* 0x0000000104047819 */ /* 0x100fe20000001005 */
[----:B------:R-:W-:Y:S01]  /*c440*/  IMAD.MOV.U32 R0, RZ, RZ, R2 ;  /* 0x000000ffff007224 */ /* 0x000fe200078e0002 */
[----:B------:R-:W-:Y:S01]  /*c450*/  SHF.R.S32.HI R8, RZ, 0x1, R5 ;  /* 0x00000001ff087819 */ /* 0x000fe20000011405 */
[----:B------:R-:W-:Y:S02]  /*c460*/  IMAD.IADD R5, R3, 0x1, R9 ;  /* 0x0000000103057824 */ /* 0x000fe400078e0209 */
[----:B------:R-:W-:Y:S02]  /*c470*/  IMAD.MOV.U32 R2, RZ, RZ, R4 ;  /* 0x000000ffff027224 */ /* 0x000fe400078e0004 */
[----:B------:R-:W-:Y:S01]  /*c480*/  IMAD.MOV.U32 R3, RZ, RZ, R8 ;  /* 0x000000ffff037224 */ /* 0x000fe200078e0008 */
[----:B------:R-:W-:Y:S06]  /*c490*/  @P0 BRA `(.L_x_13877) ;  /* 0xfffffffc009c0947 */ /* 0x000fec000383ffff */
.L_x_13876:
[----:B------:R-:W-:Y:S05]  /*c4a0*/  BSYNC B1 ;  /* 0x0000000000017941 */ /* 0x000fea0003800000 */
.L_x_13875:
[----:B------:R-:W-:Y:S05]  /*c4b0*/  BRA `(.L_x_13874) ;  /* 0x0000000000407947 */ /* 0x000fea0003800000 */
.L_x_13873:
        /* <DEDUP_REMOVED lines=16> */
.L_x_13874:
[----:B------:R-:W-:Y:S05]  /*c5c0*/  BSYNC B0 ;  /* 0x0000000000007941 */ /* 0x000fea0003800000 */
.L_x_13872:
        /* <DEDUP_REMOVED lines=15> */
.L_x_13881:
[----:B------:R-:W-:Y:S01]  /*c6c0*/  STG.E.U8 desc[UR36][R16.64], R4 ;  /* 0x0000000410007986 */ /* 0x000fe2000c101124 */
[----:B------:R-:W-:Y:S05]  /*c6d0*/  EXIT ;  /* 0x000000000000794d */ /* 0x000fea0003800000 */
.L_x_13880:
[----:B------:R-:W-:-:S13]  /*c6e0*/  ISETP.NE.AND P0, PT, R2, 0x2, PT ;  /* 0x000000020200780c */ /* 0x000fda0003f05270 */
[----:B------:R-:W-:Y:S05]  /*c6f0*/  @!P0 BRA `(.L_x_13883) ;  /* 0x0000000000208947 */ /* 0x000fea0003800000 */
[----:B------:R-:W-:-:S13]  /*c700*/  ISETP.NE.AND P0, PT, R2, 0x3, PT ;  /* 0x000000030200780c */ /* 0x000fda0003f05270 */
[----:B------:R-:W-:Y:S05]  /*c710*/  @!P0 BRA `(.L_x_13884) ;  /* 0x0000000000108947 */ /* 0x000fea0003800000 */
[----:B------:R-:W-:-:S13]  /*c720*/  ISETP.NE.AND P0, PT, R2, 0x4, PT ;  /* 0x000000040200780c */ /* 0x000fda0003f05270 */
[----:B------:R-:W-:Y:S05]  /*c730*/  @P0 BRA `(.L_x_13882) ;  /* 0x0000000800e40947 */ /* 0x000fea0003800000 */
[----:B------:R-:W-:Y:S01]  /*c740*/  STG.E.64 desc[UR36][R16.64], R4 ;  /* 0x0000000410007986 */ /* 0x000fe2000c101b24 */
[----:B------:R-:W-:Y:S05]  /*c750*/  EXIT ;  /* 0x000000000000794d */ /* 0x000fea0003800000 */
.L_x_13884:
[----:B------:R-:W-:Y:S01]  /*c760*/  STG.E desc[UR36][R16.64], R4 ;  /* 0x0000000410007986 */ /* 0x000fe2000c101924 */
[----:B------:R-:W-:Y:S05]  /*c770*/  EXIT ;  /* 0x000000000000794d */ /* 0x000fea0003800000 */
.L_x_13883:
[----:B------:R-:W-:Y:S01]  /*c780*/  STG.E.U16 desc[UR36][R16.64], R4 ;  /* 0x0000000410007986 */ /* 0x000fe2000c101524 */
[----:B------:R-:W-:Y:S05]  /*c790*/  EXIT ;  /* 0x000000000000794d */ /* 0x000fea0003800000 */
.L_x_13879:
[----:B------:R-:W-:-:S13]  /*c7a0*/  ISETP.GT.AND P0, PT, R2, 0x6, PT ;  /* 0x000000060200780c */ /* 0x000fda0003f04270 */
[----:B------:R-:W-:Y:S05]  /*c7b0*/  @P0 BRA `(.L_x_13885) ;  /* 0x00000000002c0947 */ /* 0x000fea0003800000 */
[----:B------:R-:W-:-:S13]  /*c7c0*/  ISETP.NE.AND P0, PT, R2, 0x5, PT ;  /* 0x000000050200780c */ /* 0x000fda0003f05270 */
[----:B------:R-:W-:Y:S05]  /*c7d0*/  @!P0 BRA `(.L_x_13886) ;  /* 0x0000000000148947 */ /* 0x000fea0003800000 */
[----:B------:R-:W-:-:S13]  /*c7e0*/  ISETP.NE.AND P0, PT, R2, 0x6, PT ;  /* 0x000000060200780c */ /* 0x000fda0003f05270 */
[----:B------:R-:W-:Y:S05]  /*c7f0*/  @P0 BRA `(.L_x_13882) ;  /* 0x0000000800b40947 */ /* 0x000fea0003800000 */
[----:B------:R-:W0:Y:S02]  /*c800*/  I2F.S64 R5, R4 ;  /* 0x0000000400057312 */ /* 0x000e240000301400 */
[----:B0-----:R-:W-:Y:S01]  /*c810*/  STG.E desc[UR36][R16.64], R5 ;  /* 0x0000000510007986 */ /* 0x001fe2000c101924 */
[----:B------:R-:W-:Y:S05]  /*c820*/  EXIT ;  /* 0x000000000000794d */ /* 0x000fea0003800000 */
.L_x_13886:
[----:B------:R-:W0:Y:S02]  /*c830*/  I2F.S64 R0, R4 ;  /* 0x0000000400007312 */ /* 0x000e240000301400 */
[----:B0-----:R-:W-:-:S05]  /*c840*/  F2FP.F16.F32.PACK_AB R0, RZ, R0 ;  /* 0x00000000ff00723e */ /* 0x001fca00000000ff */
[----:B------:R-:W-:Y:S01]  /*c850*/  STG.E.U16 desc[UR36][R16.64], R0 ;  /* 0x0000000010007986 */ /* 0x000fe2000c101524 */
[----:B------:R-:W-:Y:S05]  /*c860*/  EXIT ;  /* 0x000000000000794d */ /* 0x000fea0003800000 */
.L_x_13885:
        /* <DEDUP_REMOVED lines=8> */
[----:B0-----:R-:W-:Y:S01]  /*c8f0*/  STG.E.64 desc[UR36][R16.64], R2 ;  /* 0x0000000210007986 */ /* 0x001fe2000c101b24 */
[----:B------:R-:W-:Y:S05]  /*c900*/  EXIT ;  /* 0x000000000000794d */ /* 0x000fea0003800000 */
.L_x_13888:
[----:B------:R-:W0:Y:S02]  /*c910*/  I2F.S64 R4, R4 ;  /* 0x0000000400047312 */ /* 0x000e240000301400 */
[----:B0-----:R-:W-:-:S04]  /*c920*/  F2FP.F16.F32.PACK_AB R3, RZ, R4 ;  /* 0x00000004ff03723e */ /* 0x001fc800000000ff */
[----:B------:R-:W-:-:S05]  /*c930*/  PRMT R3, R3, 0x5410, RZ ;  /* 0x0000541003037816 */ /* 0x000fca00000000ff */
[----:B------:R-:W-:Y:S01]  /*c940*/  STG.E desc[UR36][R16.64], R3 ;  /* 0x0000000310007986 */ /* 0x000fe2000c101924 */
[----:B------:R-:W-:Y:S05]  /*c950*/  EXIT ;  /* 0x000000000000794d */ /* 0x000fea0003800000 */
.L_x_13887:
[----:B------:R-:W0:Y:S02]  /*c960*/  I2F.F64.S64 R2, R4 ;  /* 0x0000000400027312 */ /* 0x000e240000301c00 */
[----:B0-----:R-:W-:Y:S01]  /*c970*/  STG.E.64 desc[UR36][R16.64], R2 ;  /* 0x0000000210007986 */ /* 0x001fe2000c101b24 */
[----:B------:R-:W-:Y:S05]  /*c980*/  EXIT ;  /* 0x000000000000794d */ /* 0x000fea0003800000 */
.L_x_13878:
        /* <DEDUP_REMOVED lines=11> */
[----:B------:R-:W-:Y:S01]  /*ca40*/  STG.E.U8 desc[UR36][R16.64], R3 ;  /* 0x0000000310007986 */ /* 0x000fe2000c101124 */
[----:B------:R-:W-:Y:S05]  /*ca50*/  EXIT ;  /* 0x000000000000794d */ /* 0x000fea0003800000 */
.L_x_13891:
[----:B------:R-:W0:Y:S01]  /*ca60*/  I2F.F64.S64 R4, R4 ;  /* 0x0000000400047312 */ /* 0x000e220000301c00 */
[----:B------:R-:W-:-:S05]  /*ca70*/  CS2R R6, SRZ ;  /* 0x0000000000067805 */ /* 0x000fca000001ff00 */
[----:B0-----:R-:W-:Y:S01]  /*ca80*/  STG.E.128 desc[UR36][R16.64], R4 ;  /* 0x0000000410007986 */ /* 0x001fe2000c101d24 */
[----:B------:R-:W-:Y:S05]  /*ca90*/  EXIT ;  /* 0x000000000000794d */ /* 0x000fea0003800000 */
.L_x_13890:
        /* <DEDUP_REMOVED lines=21> */
.L_x_13895:
[----:B------:R-:W-:Y:S05]  /*cbf0*/  BSYNC B0 ;  /* 0x0000000000007941 */ /* 0x000fea0003800000 */
.L_x_13894:
[----:B------:R-:W-:-:S05]  /*cc00*/  LOP3.LUT R3, R0, R3, RZ, 0xfc, !PT ;  /* 0x0000000300037212 */ /* 0x000fca00078efcff */
[----:B------:R-:W-:Y:S01]  /*cc10*/  STG.E.U8 desc[UR36][R16.64], R3 ;  /* 0x0000000310007986 */ /* 0x000fe2000c101124 */
[----:B------:R-:W-:Y:S05]  /*cc20*/  EXIT ;  /* 0x000000000000794d */ /* 0x000fea0003800000 */
.L_x_13893:
        /* <DEDUP_REMOVED lines=13> */
.L_x_13897:
[----:B------:R-:W-:Y:S01]  /*cd00*/  IMAD.MOV.U32 R0, RZ, RZ, 0x7f ;  /* 0x0000007fff007424 */ /* 0x000fe200078e00ff */
[----:B------:R-:W-:-:S04]  /*cd10*/  ISETP.GT.U32.AND P0, PT, R2, 0x7f800000, PT ;  /* 0x7f8000000200780c */ /* 0x000fc80003f04070 */
[----:B------:R-:W-:-:S09]  /*cd20*/  SEL R0, R0, 0x7c, P0 ;  /* 0x0000007c00007807 */ /* 0x000fd20000000000 */
.L_x_13898:
[----:B------:R-:W-:Y:S05]  /*cd30*/  BSYNC B0 ;  /* 0x0000000000007941 */ /* 0x000fea0003800000 */
.L_x_13896:
[----:B------:R-:W-:-:S04]  /*cd40*/  LOP3.LUT R2, R5, 0x80000000, RZ, 0xc0, !PT ;  /* 0x8000000005027812 */ /* 0x000fc800078ec0ff */
[----:B------:R-:W-:-:S04]  /*cd50*/  SHF.R.U32.HI R3, RZ, 0x18, R2 ;  /* 0x00000018ff037819 */ /* 0x000fc80000011602 */
[----:B------:R-:W-:-:S05]  /*cd60*/  LOP3.LUT R3, R0, R3, RZ, 0xfc, !PT ;  /* 0x0000000300037212 */ /* 0x000fca00078efcff */
[----:B------:R-:W-:Y:S01]  /*cd70*/  STG.E.U8 desc[UR36][R16.64], R3 ;  /* 0x0000000310007986 */ /* 0x000fe2000c101124 */
[----:B------:R-:W-:Y:S05]  /*cd80*/  EXIT ;  /* 0x000000000000794d */ /* 0x000fea0003800000 */
.L_x_13892:
[----:B------:R-:W0:Y:S02]  /*cd90*/  I2F.S64 R0, R4 ;  /* 0x0000000400007312 */ /* 0x000e240000301400 */
[----:B0-----:R-:W-:-:S05]  /*cda0*/  F2FP.BF16.F32.PACK_AB R0, RZ, R0 ;  /* 0x00000000ff00723e */ /* 0x001fca00000010ff */
[----:B------:R-:W-:Y:S01]  /*cdb0*/  STG.E.U16 desc[UR36][R16.64], R0 ;  /* 0x0000000010007986 */ /* 0x000fe2000c101524 */
[----:B------:R-:W-:Y:S05]  /*cdc0*/  EXIT ;  /* 0x000000000000794d */ /* 0x000fea0003800000 */
.L_x_13889:
        /* <DEDUP_REMOVED lines=10> */
.L_x_13901:
        /* <DEDUP_REMOVED lines=17> */
.L_x_13904:
[----:B------:R-:W-:-:S04]  /*cf80*/  LOP3.LUT R2, R5, 0x80000000, RZ, 0xc0, !PT ;  /* 0x8000000005027812 */ /* 0x000fc800078ec0ff */
[----:B------:R-:W-:-:S04]  /*cf90*/  SHF.R.U32.HI R3, RZ, 0x18, R2 ;  /* 0x00000018ff037819 */ /* 0x000fc80000011602 */
[----:B------:R-:W-:-:S04]  /*cfa0*/  LOP3.LUT R0, R0, R3, RZ, 0xfc, !PT ;  /* 0x0000000300007212 */ /* 0x000fc800078efcff */
[----:B------:R-:W-:-:S07]  /*cfb0*/  PRMT R8, R0, 0x7610, R8 ;  /* 0x0000761000087816 */ /* 0x000fce0000000008 */
.L_x_13903:
[----:B------:R-:W-:Y:S05]  /*cfc0*/  BSYNC B0 ;  /* 0x0000000000007941 */ /* 0x000fea0003800000 */
.L_x_13902:
[----:B------:R-:W-:Y:S01]  /*cfd0*/  STG.E.U8 desc[UR36][R16.64], R8 ;  /* 0x0000000810007986 */ /* 0x000fe2000c101124 */
[----:B------:R-:W-:Y:S05]  /*cfe0*/  EXIT ;  /* 0x000000000000794d */ /* 0x000fea0003800000 */
.L_x_13900:
        /* <DEDUP_REMOVED lines=17> */
.L_x_13907:
[----:B------:R-:W-:-:S04]  /*d100*/  LOP3.LUT R2, R5, 0x80000000, RZ, 0xc0, !PT ;  /* 0x8000000005027812 */ /* 0x000fc800078ec0ff */
[----:B------:R-:W-:-:S04]  /*d110*/  SHF.R.U32.HI R3, RZ, 0x18, R2 ;  /* 0x00000018ff037819 */ /* 0x000fc80000011602 */
[----:B------:R-:W-:-:S04]  /*d120*/  LOP3.LUT R0, R0, R3, RZ, 0xfc, !PT ;  /* 0x0000000300007212 */ /* 0x000fc800078efcff */
[----:B------:R-:W-:-:S07]  /*d130*/  PRMT R8, R0, 0x7610, R8 ;  /* 0x0000761000087816 */ /* 0x000fce0000000008 */
.L_x_13906:
[----:B------:R-:W-:Y:S05]  /*d140*/  BSYNC B0 ;  /* 0x0000000000007941 */ /* 0x000fea0003800000 */
.L_x_13905:
[----:B------:R-:W-:Y:S01]  /*d150*/  STG.E.U8 desc[UR36][R16.64], R8 ;  /* 0x0000000810007986 */ /* 0x000fe2000c101124 */
[----:B------:R-:W-:Y:S05]  /*d160*/  EXIT ;  /* 0x000000000000794d */ /* 0x000fea0003800000 */
.L_x_13899:
        /* <DEDUP_REMOVED lines=22> */
.L_x_13882:
        /* <DEDUP_REMOVED lines=16> */
.L_x_13910:
[----:B------:R-:W-:Y:S05]  /*d3d0*/  EXIT ;  /* 0x000000000000794d */ /* 0x000fea0003800000 */
.L_x_13909:
[----:B------:R-:W-:Y:S01]  /*d3e0*/  STG.E.64 desc[UR36][R16.64], R4 ;  /* 0x0000000410007986 */ /* 0x000fe2000c101b24 */
[----:B------:R-:W-:Y:S05]  /*d3f0*/  EXIT ;  /* 0x000000000000794d */ /* 0x000fea0003800000 */
.L_x_13908:
[----:B------:R-:W-:Y:S01]  /*d400*/  STG.E desc[UR36][R16.64], R4 ;  /* 0x0000000410007986 */ /* 0x000fe2000c101924 */
[----:B------:R-:W-:Y:S05]  /*d410*/  EXIT ;  /* 0x000000000000794d */ /* 0x000fea0003800000 */
.L_x_13911:
        /* <DEDUP_REMOVED lines=14> */
.L_x_71708:


//--------------------- .text._ZN2at6native27unrolled_elementwise_kernelIZNS0_50_GLOBAL__N__2680c7bb_12_PowKernel_cu_140f0503_289629pow_tensor_scalar_kernel_implIllEEvRNS_18TensorIteratorBaseET0_EUllE2_St5arrayIPcLm2EELi4E23TrivialOffsetCalculatorILi1EjESC_NS0_6memory12LoadWithCastILi1EEENSD_13StoreWithCastILi1EEEEEviT_S6_T2_T3_T4_T5_ --------------------------
	.section	.text._ZN2at6native27unrolled_elementwise_kernelIZNS0_50_GLOBAL__N__2680c7bb_12_PowKernel_cu_140f0503_289629pow_tensor_scalar_kernel_implIllEEvRNS_18TensorIteratorBaseET0_EUllE2_St5arrayIPcLm2EELi4E23TrivialOffsetCalculatorILi1EjESC_NS0_6memory12LoadWithCastILi1EEENSD_13StoreWithCastILi1EEEEEviT_S6_T2_T3_T4_T5_,"ax",@progbits
	.align	128
        .global         _ZN2at6native27unrolled_elementwise_kernelIZNS0_50_GLOBAL__N__2680c7bb_12_PowKernel_cu_140f0503_289629pow_tensor_scalar_kernel_implIllEEvRNS_18TensorIteratorBaseET0_EUllE2_St5arrayIPcLm2EELi4E23TrivialOffsetCalculatorILi1EjESC_NS0_6memory12LoadWithCastILi1EEENSD_13StoreWithCastILi1EEEEEviT_S6_T2_T3_T4_T5_
        .type           _ZN2at6native27unrolled_elementwise_kernelIZNS0_50_GLOBAL__N__2680c7bb_12_PowKernel_cu_140f0503_289629pow_tensor_scalar_kernel_implIllEEvRNS_18TensorIteratorBaseET0_EUllE2_St5arrayIPcLm2EELi4E23TrivialOffsetCalculatorILi1EjESC_NS0_6memory12LoadWithCastILi1EEENSD_13StoreWithCastILi1EEEEEviT_S6_T2_T3_T4_T5_,@function
        .size           _ZN2at6native27unrolled_elementwise_kernelIZNS0_50_GLOBAL__N__2680c7bb_12_PowKernel_cu_140f0503_289629pow_tensor_scalar_kernel_implIllEEvRNS_18TensorIteratorBaseET0_EUllE2_St5arrayIPcLm2EELi4E23TrivialOffsetCalculatorILi1EjESC_NS0_6memory12LoadWithCastILi1EEENSD_13StoreWithCastILi1EEEEEviT_S6_T2_T3_T4_T5_,(.L_x_71709 - _ZN2at6native27unrolled_elementwise_kernelIZNS0_50_GLOBAL__N__2680c7bb_12_PowKernel_cu_140f0503_289629pow_tensor_scalar_kernel_implIllEEvRNS_18TensorIteratorBaseET0_EUllE2_St5arrayIPcLm2EELi4E23TrivialOffsetCalculatorILi1EjESC_NS0_6memory12LoadWithCastILi1EEENSD_13StoreWithCastILi1EEEEEviT_S6_T2_T3_T4_T5_)
        .other          _ZN2at6native27unrolled_elementwise_kernelIZNS0_50_GLOBAL__N__2680c7bb_12_PowKernel_cu_140f0503_289629pow_tensor_scalar_kernel_implIllEEvRNS_18TensorIteratorBaseET0_EUllE2_St5arrayIPcLm2EELi4E23TrivialOffsetCalculatorILi1EjESC_NS0_6memory12LoadWithCastILi1EEENSD_13StoreWithCastILi1EEEEEviT_S6_T2_T3_T4_T5_,@"STO_CUDA_ENTRY STV_DEFAULT"
_ZN2at6native27unrolled_elementwise_kernelIZNS0_50_GLOBAL__N__2680c7bb_12_PowKernel_cu_140f0503_289629pow_tensor_scalar_kernel_implIllEEvRNS_18TensorIteratorBaseET0_EUllE2_St5arrayIPcLm2EELi4E23TrivialOffsetCalculatorILi1EjESC_NS0_6memory12LoadWithCastILi1EEENSD_13StoreWithCastILi1EEEEEviT_S6_T2_T3_T4_T5_:
.text._ZN2at6native27unrolled_elementwise_kernelIZNS0_50_GLOBAL__N__2680c7bb_12_PowKernel_cu_140f0503_289629pow_tensor_scalar_kernel_implIllEEvRNS_18TensorIteratorBaseET0_EUllE2_St5arrayIPcLm2EELi4E23TrivialOffsetCalculatorILi1EjESC_NS0_6memory12LoadWithCastILi1EEENSD_13StoreWithCastILi1EEEEEviT_S6_T2_T3_T4_T5_:
        /* <DEDUP_REMOVED lines=32> */
.L_x_13917:
[----:B------:R1:W5:Y:S01]  /*0200*/  LDG.E.U8 R24, desc[UR36][R4.64] ;  /* 0x0000002404187981 */ /* 0x000362000c1e1100 */
[----:B------:R-:W-:Y:S01]  /*0210*/  IMAD.MOV.U32 R25, RZ, RZ, RZ ;  /* 0x000000ffff197224 */ /* 0x000fe200078e00ff */
[----:B------:R-:W-:Y:S06]  /*0220*/  BRA `(.L_x_13919) ;  /* 0x0000000c004c7947 */ /* 0x000fec0003800000 */
.L_x_13916:
        /* <DEDUP_REMOVED lines=8> */
.L_x_13921:
[----:B------:R-:W2:Y:S02]  /*02b0*/  LDG.E R24, desc[UR36][R4.64] ;  /* 0x0000002404187981 */ /* 0x000ea4000c1e1900 */
[----:B--2---:R-:W-:Y:S01]  /*02c0*/  SHF.R.S32.HI R25, RZ, 0x1f, R24 ;  /* 0x0000001fff197819 */ /* 0x004fe20000011418 */
[----:B------:R-:W-:Y:S06]  /*02d0*/  BRA `(.L_x_13919) ;  /* 0x0000000c00207947 */ /* 0x000fec0003800000 */
.L_x_13920:
[----:B------:R-:W2:Y:S02]  /*02e0*/  LDG.E.S16 R24, desc[UR36][R4.64] ;  /* 0x0000002404187981 */ /* 0x000ea4000c1e1700 */
[----:B--2---:R-:W-:Y:S01]  /*02f0*/  SHF.R.S32.HI R25, RZ, 0x1f, R24 ;  /* 0x0000001fff197819 */ /* 0x004fe20000011418 */
[----:B------:R-:W-:Y:S06]  /*0300*/  BRA `(.L_x_13919) ;  /* 0x0000000c00147947 */ /* 0x000fec0003800000 */
.L_x_13915:
[----:B------:R-:W-:-:S13]  /*0310*/  ISETP.GT.AND P0, PT, R0, 0x6, PT ;  /* 0x000000060000780c */ /* 0x000fda0003f04270 */
[----:B------:R-:W-:Y:S05]  /*0320*/  @P0 BRA `(.L_x_13922) ;  /* 0x00000000002c0947 */ /* 0x000fea0003800000 */
[----:B------:R-:W-:-:S13]  /*0330*/  ISETP.NE.AND P0, PT, R0, 0x5, PT ;  /* 0x000000050000780c */ /* 0x000fda0003f05270 */
[----:B------:R-:W-:Y:S05]  /*0340*/  @!P0 BRA `(.L_x_13923) ;  /* 0x0000000000148947 */ /* 0x000fea0003800000 */
[----:B------:R-:W-:-:S13]  /*0350*/  ISETP.NE.AND P0, PT, R0, 0x6, PT ;  /* 0x000000060000780c */ /* 0x000fda0003f05270 */
[----:B------:R-:W-:Y:S05]  /*0360*/  @P0 BRA `(.L_x_13918) ;  /* 0x0000000800a40947 */ /* 0x000fea0003800000 */
[----:B------:R-:W2:Y:S02]  /*0370*/  LDG.E R4, desc[UR36][R4.64] ;  /* 0x0000002404047981 */ /* 0x000ea4000c1e1900 */
[----:B--2---:R0:W1:Y:S01]  /*0380*/  F2I.S64.TRUNC R24, R4 ;  /* 0x0000000400187311 */ /* 0x004062000020d900 */
[----:B------:R-:W-:Y:S05]  /*0390*/  BRA `(.L_x_13919) ;  /* 0x0000000800f07947 */ /* 0x000fea0003800000 */
.L_x_13923:
[----:B------:R-:W2:Y:S02]  /*03a0*/  LDG.E.U16 R4, desc[UR36][R4.64] ;  /* 0x0000002404047981 */ /* 0x000ea4000c1e1500 */
[----:B--2---:R-:W-:-:S06]  /*03b0*/  HADD2.F32 R24, -RZ, R4.H0_H0 ;  /* 0x20000004ff187230 */ /* 0x004fcc0000004100 */
[----:B------:R-:W0:Y:S01]  /*03c0*/  F2I.S64.TRUNC R24, R24 ;  /* 0x0000001800187311 */ /* 0x000e22000020d900 */
[----:B------:R-:W-:Y:S05]  /*03d0*/  BRA `(.L_x_13919) ;  /* 0x0000000800e07947 */ /* 0x000fea0003800000 */
.L_x_13922:
[----:B------:R-:W-:-:S13]  /*03e0*/  ISETP.NE.AND P0, PT, R0, 0x7, PT ;  /* 0x000000070000780c */ /* 0x000fda0003f05270 */
[----:B------:R-:W-:Y:S05]  /*03f0*/  @!P0 BRA `(.L_x_13924) ;  /* 0x00000000002c8947 */ /* 0x000fea0003800000 */
[----:B------:R-:W-:-:S13]  /*0400*/  ISETP.NE.AND P0, PT, R0, 0x8, PT ;  /* 0x000000080000780c */ /* 0x000fda0003f05270 */
[----:B------:R-:W-:Y:S05]  /*0410*/  @!P0 BRA `(.L_x_13925) ;  /* 0x0000000000148947 */ /* 0x000fea0003800000 */
[----:B------:R-:W-:-:S13]  /*0420*/  ISETP.NE.AND P0, PT, R0, 0x9, PT ;  /* 0x000000090000780c */ /* 0x000fda0003f05270 */
[----:B------:R-:W-:Y:S05]  /*0430*/  @P0 BRA `(.L_x_13918) ;  /* 0x0000000800700947 */ /* 0x000fea0003800000 */
[----:B------:R-:W2:Y:S02]  /*0440*/  LDG.E R4, desc[UR36][R4.64] ;  /* 0x0000002404047981 */ /* 0x000ea4000c1e1900 */
[----:B--2---:R0:W1:Y:S01]  /*0450*/  F2I.S64.TRUNC R24, R4 ;  /* 0x0000000400187311 */ /* 0x004062000020d900 */
[----:B------:R-:W-:Y:S05]  /*0460*/  BRA `(.L_x_13919) ;  /* 0x0000000800bc7947 */ /* 0x000fea0003800000 */
.L_x_13925:
[----:B------:R-:W2:Y:S02]  /*0470*/  LDG.E.U16 R4, desc[UR36][R4.64] ;  /* 0x0000002404047981 */ /* 0x000ea4000c1e1500 */
[----:B--2---:R-:W-:-:S06]  /*0480*/  HADD2.F32 R24, -RZ, R4.H0_H0 ;  /* 0x20000004ff187230 */ /* 0x004fcc0000004100 */
[----:B------:R-:W4:Y:S01]  /*0490*/  F2I.S64.TRUNC R24, R24 ;  /* 0x0000001800187311 */ /* 0x000f22000020d900 */
[----:B------:R-:W-:Y:S05]  /*04a0*/  BRA `(.L_x_13919) ;  /* 0x0000000800ac7947 */ /* 0x000fea0003800000 */
.L_x_13924:
[----:B------:R-:W2:Y:S02]  /*04b0*/  LDG.E.64 R4, desc[UR36][R4.64] ;  /* 0x0000002404047981 */ /* 0x000ea4000c1e1b00 */
[----:B--2---:R2:W3:Y:S01]  /*04c0*/  F2I.S64.F64.TRUNC R24, R4 ;  /* 0x0000000400187311 */ /* 0x0044e2000030d900 */
[----:B------:R-:W-:Y:S05]  /*04d0*/  BRA `(.L_x_13919) ;  /* 0x0000000800a07947 */ /* 0x000fea0003800000 */
.L_x_13914:
        /* <DEDUP_REMOVED lines=13> */
.L_x_13928:
[----:B------:R-:W2:Y:S02]  /*05b0*/  LDG.E.64 R4, desc[UR36][R4.64] ;  /* 0x0000002404047981 */ /* 0x000ea4000c1e1b00 */
[----:B--2---:R0:W1:Y:S01]  /*05c0*/  F2I.S64.F64.TRUNC R24, R4 ;  /* 0x0000000400187311 */ /* 0x004062000030d900 */
[----:B------:R-:W-:Y:S05]  /*05d0*/  BRA `(.L_x_13919) ;  /* 0x0000000800607947 */ /* 0x000fea0003800000 */
.L_x_13927:
        /* <DEDUP_REMOVED lines=25> */
[----:B------:R0:W1:Y:S01]  /*0770*/  F2I.S64.TRUNC R24, R7 ;  /* 0x0000000700187311 */ /* 0x000062000020d900 */
[----:B------:R-:W-:Y:S05]  /*0780*/  BRA `(.L_x_13919) ;  /* 0x0000000400f47947 */ /* 0x000fea0003800000 */
.L_x_13930:
        /* <DEDUP_REMOVED lines=13> */
[----:B------:R0:W1:Y:S01]  /*0860*/  F2I.S64.TRUNC R24, R0 ;  /* 0x0000000000187311 */ /* 0x000062000020d900 */
[----:B------:R-:W-:Y:S05]  /*0870*/  BRA `(.L_x_13919) ;  /* 0x0000000400b87947 */ /* 0x000fea0003800000 */
.L_x_13929:
[----:B------:R-:W2:Y:S02]  /*0880*/  LDG.E.U16 R24, desc[UR36][R4.64] ;  /* 0x0000002404187981 */ /* 0x000ea4000c1e1500 */
[----:B--2---:R-:W-:-:S06]  /*0890*/  IMAD.U32 R24, R24, 0x10000, RZ ;  /* 0x0001000018187824 */ /* 0x004fcc00078e00ff */
[----:B------:R-:W0:Y:S01]  /*08a0*/  F2I.S64.TRUNC R24, R24 ;  /* 0x0000001800187311 */ /* 0x000e22000020d900 */
[----:B------:R-:W-:Y:S05]  /*08b0*/  BRA `(.L_x_13919) ;  /* 0x0000000400a87947 */ /* 0x000fea0003800000 */
.L_x_13926:
        /* <DEDUP_REMOVED lines=11> */
.L_x_13933:
        /* <DEDUP_REMOVED lines=21> */
.L_x_13937:
[----:B------:R-:W-:Y:S05]  /*0ac0*/  BSYNC B1 ;  /* 0x0000000000017941 */ /* 0x000fea0003800000 */
.L_x_13936:
[----:B------:R-:W-:Y:S01]  /*0ad0*/  IMAD.SHL.U32 R3, R3, 0x100000, RZ ;  /* 0x0010000003037824 */ /* 0x000fe200078e00ff */
[----:B------:R-:W-:-:S04]  /*0ae0*/  LEA R5, R0, 0x3b800000, 0x17 ;  /* 0x3b80000000057811 */ /* 0x000fc800078eb8ff */
[----:B------:R-:W-:-:S07]  /*0af0*/  LOP3.LUT R24, R5, R3, R24, 0xfe, !PT ;  /* 0x0000000305187212 */ /* 0x000fce00078efe18 */
.L_x_13935:
[----:B------:R-:W-:Y:S05]  /*0b00*/  BSYNC B0 ;  /* 0x0000000000007941 */ /* 0x000fea0003800000 */
.L_x_13934:
[----:B------:R-:W0:Y:S01]  /*0b10*/  F2I.S64.TRUNC R24, R24 ;  /* 0x0000001800187311 */ /* 0x000e22000020d900 */
[----:B------:R-:W-:Y:S05]  /*0b20*/  BRA `(.L_x_13919) ;  /* 0x00000004000c7947 */ /* 0x000fea0003800000 */
.L_x_13932:
        /* <DEDUP_REMOVED lines=21> */
.L_x_13941:
[----:B------:R-:W-:Y:S05]  /*0c80*/  BSYNC B1 ;  /* 0x0000000000017941 */ /* 0x000fea0003800000 */
.L_x_13940:
[----:B------:R-:W-:Y:S01]  /*0c90*/  IMAD.SHL.U32 R3, R3, 0x200000, RZ ;  /* 0x0020000003037824 */ /* 0x000fe200078e00ff */
[----:B------:R-:W-:-:S04]  /*0ca0*/  LEA R5, R0, 0x37800000, 0x17 ;  /* 0x3780000000057811 */ /* 0x000fc800078eb8ff */
[----:B------:R-:W-:-:S07]  /*0cb0*/  LOP3.LUT R24, R5, R3, R24, 0xfe, !PT ;  /* 0x0000000305187212 */ /* 0x000fce00078efe18 */
.L_x_13939:
[----:B------:R-:W-:Y:S05]  /*0cc0*/  BSYNC B0 ;  /* 0x0000000000007941 */ /* 0x000fea0003800000 */
.L_x_13938:
[----:B------:R-:W0:Y:S01]  /*0cd0*/  F2I.S64.TRUNC R24, R24 ;  /* 0x0000001800187311 */ /* 0x000e22000020d900 */
[----:B------:R-:W-:Y:S05]  /*0ce0*/  BRA `(.L_x_13919) ;  /* 0x00000000009c7947 */ /* 0x000fea0003800000 */
.L_x_13931:
        /* <DEDUP_REMOVED lines=14> */
.L_x_13945:
[----:B------:R-:W-:Y:S05]  /*0dd0*/  BSYNC B0 ;  /* 0x0000000000007941 */ /* 0x000fea0003800000 */
.L_x_13944:
[----:B------:R-:W0:Y:S01]  /*0de0*/  F2I.S64.TRUNC R24, R24 ;  /* 0x0000001800187311 */ /* 0x000e22000020d900 */
[----:B------:R-:W-:Y:S05]  /*0df0*/  BRA `(.L_x_13919) ;  /* 0x0000000000587947 */ /* 0x000fea0003800000 */
.L_x_13918:
        /* <DEDUP_REMOVED lines=16> */
.L_x_13946:
[----:B------:R-:W-:Y:S01]  /*0f00*/  CS2R R24, SRZ ;  /* 0x0000000000187805 */ /* 0x000fe2000001ff00 */
[----:B------:R-:W-:Y:S06]  /*0f10*/  BRA `(.L_x_13919) ;  /* 0x0000000000107947 */ /* 0x000fec0003800000 */
.L_x_13943:
[----:B------:R0:W5:Y:S01]  /*0f20*/  LDG.E.64 R24, desc[UR36][R4.64] ;  /* 0x0000002404187981 */ /* 0x000162000c1e1b00 */
[----:B------:R-:W-:Y:S05]  /*0f30*/  BRA `(.L_x_13919) ;  /* 0x0000000000087947 */ /* 0x000fea0003800000 */
.L_x_13942:
[----:B------:R0:W5:Y:S01]  /*0f40*/  LDG.E R24, desc[UR36][R4.64] ;  /* 0x0000002404187981 */ /* 0x000162000c1e1900 */
[----:B------:R-:W-:-:S07]  /*0f50*/  IMAD.MOV.U32 R25, RZ, RZ, RZ ;  /* 0x000000ffff197224 */ /* 0x000fce00078e00ff */
.L_x_13919:
[----:B------:R-:W2:Y:S02]  /*0f60*/  S2R R27, SR_TID.X ;  /* 0x00000000001b7919 */ /* 0x000ea40000002100 */
[----:B--2---:R-:W-:-:S07]  /*0f70*/  VIADD R27, R27, 0x80 ;  /* 0x000000801b1b7836 */ /* 0x004fce0000000000 */
.L_x_13913:
[----:B------:R-:W-:Y:S05]  /*0f80*/  BSYNC B6 ;  /* 0x0000000000067941 */ /* 0x000fea0003800000 */
.L_x_13912:
        /* <DEDUP_REMOVED lines=24> */
.L_x_13952:
[----:B------:R0:W5:Y:S01]  /*1110*/  LDG.E.U8 R28, desc[UR36][R4.64] ;  /* 0x00000024041c7981 */ /* 0x000162000c1e1100 */
[----:B------:R-:W-:Y:S01]  /*1120*/  IMAD.MOV.U32 R29, RZ, RZ, RZ ;  /* 0x000000ffff1d7224 */ /* 0x000fe200078e00ff */
[----:B------:R-:W-:Y:S06]  /*1130*/  BRA `(.L_x_13954) ;  /* 0x0000000c00487947 */ /* 0x000fec0003800000 */
.L_x_13951:
        /* <DEDUP_REMOVED lines=8> */
.L_x_13956:
[----:B------:R-:W2:Y:S02]  /*11c0*/  LDG.E R28, desc[UR36][R4.64] ;  /* 0x00000024041c7981 */ /* 0x000ea4000c1e1900 */
[----:B--2---:R-:W-:Y:S01]  /*11d0*/  SHF.R.S32.HI R29, RZ, 0x1f, R28 ;  /* 0x0000001fff1d7819 */ /* 0x004fe2000001141c */
[----:B------:R-:W-:Y:S06]  /*11e0*/  BRA `(.L_x_13954) ;  /* 0x0000000c001c7947 */ /* 0x000fec0003800000 */
.L_x_13955:
[----:B------:R-:W2:Y:S02]  /*11f0*/  LDG.E.S16 R28, desc[UR36][R4.64] ;  /* 0x00000024041c7981 */ /* 0x000ea4000c1e1700 */
[----:B--2---:R-:W-:Y:S01]  /*1200*/  SHF.R.S32.HI R29, RZ, 0x1f, R28 ;  /* 0x0000001fff1d7819 */ /* 0x004fe2000001141c */
[----:B------:R-:W-:Y:S06]  /*1210*/  BRA `(.L_x_13954) ;  /* 0x0000000c00107947 */ /* 0x000fec0003800000 */
.L_x_13950:
        /* <DEDUP_REMOVED lines=9> */
.L_x_13958:
[----:B------:R-:W2:Y:S02]  /*12b0*/  LDG.E.U16 R4, desc[UR36][R4.64] ;  /* 0x0000002404047981 */ /* 0x000ea4000c1e1500 */
[----:B--2---:R-:W-:-:S06]  /*12c0*/  HADD2.F32 R28, -RZ, R4.H0_H0 ;  /* 0x20000004ff1c7230 */ /* 0x004fcc0000004100 */
[----:B------:R-:W0:Y:S01]  /*12d0*/  F2I.S64.TRUNC R28, R28 ;  /* 0x0000001c001c7311 */ /* 0x000e22000020d900 */
[----:B------:R-:W-:Y:S05]  /*12e0*/  BRA `(.L_x_13954) ;  /* 0x0000000800dc7947 */ /* 0x000fea0003800000 */
.L_x_13957:
        /* <DEDUP_REMOVED lines=9> */
.L_x_13960:
[----:B------:R-:W2:Y:S02]  /*1380*/  LDG.E.U16 R4, desc[UR36][R4.64] ;  /* 0x0000002404047981 */ /* 0x000ea4000c1e1500 */
[----:B--2---:R-:W-:-:S06]  /*1390*/  HADD2.F32 R28, -RZ, R4.H0_H0 ;  /* 0x20000004ff1c7230 */ /* 0x004fcc0000004100 */
[----:B------:R-:W0:Y:S01]  /*13a0*/  F2I.S64.TRUNC R28, R28 ;  /* 0x0000001c001c7311 */ /* 0x000e22000020d900 */
[----:B------:R-:W-:Y:S05]  /*13b0*/  BRA `(.L_x_13954) ;  /* 0x0000000800a87947 */ /* 0x000fea0003800000 */
.L_x_13959:
[----:B------:R-:W2:Y:S02]  /*13c0*/  LDG.E.64 R4, desc[UR36][R4.64] ;  /* 0x0000002404047981 */ /* 0x000ea4000c1e1b00 */
[----:B--2---:R0:W1:Y:S01]  /*13d0*/  F2I.S64.F64.TRUNC R28, R4 ;  /* 0x00000004001c7311 */ /* 0x004062000030d900 */
[----:B------:R-:W-:Y:S05]  /*13e0*/  BRA `(.L_x_13954) ;  /* 0x00000008009c7947 */ /* 0x000fea0003800000 */
.L_x_13949:
        /* <DEDUP_REMOVED lines=13> */
.L_x_13963:
[----:B------:R-:W2:Y:S02]  /*14c0*/  LDG.E.64 R4, desc[UR36][R4.64] ;  /* 0x0000002404047981 */ /* 0x000ea4000c1e1b00 */
[----:B--2---:R0:W1:Y:S01]  /*14d0*/  F2I.S64.F64.TRUNC R28, R4 ;  /* 0x00000004001c7311 */ /* 0x004062000030d900 */
[----:B------:R-:W-:Y:S05]  /*14e0*/  BRA `(.L_x_13954) ;  /* 0x00000008005c7947 */ /* 0x000fea0003800000 */
.L_x_13962:
        /* <DEDUP_REMOVED lines=27> */
.L_x_13965:
        /* <DEDUP_REMOVED lines=12> */
[----:B------:R2:W0:Y:S01]  /*1760*/  F2I.S64.TRUNC R28, R0 ;  /* 0x00000000001c7311 */ /* 0x000422000020d900 */
[----:B------:R-:W-:Y:S05]  /*1770*/  BRA `(.L_x_13954) ;  /* 0x0000000400b87947 */ /* 0x000fea0003800000 */
.L_x_13964:
[----:B------:R-:W2:Y:S02]  /*1780*/  LDG.E.U16 R28, desc[UR36][R4.64] ;  /* 0x00000024041c7981 */ /* 0x000ea4000c1e1500 */
[----:B--2---:R-:W-:-:S06]  /*1790*/  IMAD.U32 R28, R28, 0x10000, RZ ;  /* 0x000100001c1c7824 */ /* 0x004fcc00078e00ff */
[----:B------:R-:W0:Y:S01]  /*17a0*/  F2I.S64.TRUNC R28, R28 ;  /* 0x0000001c001c7311 */ /* 0x000e22000020d900 */
[----:B------:R-:W-:Y:S05]  /*17b0*/  BRA `(.L_x_13954) ;  /* 0x0000000400a87947 */ /* 0x000fea0003800000 */
.L_x_13961:
        /* <DEDUP_REMOVED lines=11> */
.L_x_13968:
        /* <DEDUP_REMOVED lines=21> */
.L_x_13972:
[----:B------:R-:W-:Y:S05]  /*19c0*/  BSYNC B1 ;  /* 0x0000000000017941 */ /* 0x000fea0003800000 */
.L_x_13971:
[----:B------:R-:W-:Y:S01]  /*19d0*/  IMAD.SHL.U32 R3, R3, 0x100000, RZ ;  /* 0x0010000003037824 */ /* 0x000fe200078e00ff */
[----:B------:R-:W-:-:S04]  /*19e0*/  LEA R5, R0, 0x3b800000, 0x17 ;  /* 0x3b80000000057811 */ /* 0x000fc800078eb8ff */
[----:B------:R-:W-:-:S07]  /*19f0*/  LOP3.LUT R28, R5, R3, R28, 0xfe, !PT ;  /* 0x00000003051c7212 */ /* 0x000fce00078efe1c */
.L_x_13970:
[----:B------:R-:W-:Y:S05]  /*1a00*/  BSYNC B0 ;  /* 0x0000000000007941 */ /* 0x000fea0003800000 */
.L_x_13969:
[----:B------:R-:W0:Y:S01]  /*1a10*/  F2I.S64.TRUNC R28, R28 ;  /* 0x0000001c001c7311 */ /* 0x000e22000020d900 */
[----:B------:R-:W-:Y:S05]  /*1a20*/  BRA `(.L_x_13954) ;  /* 0x00000004000c7947 */ /* 0x000fea0003800000 */
.L_x_13967:
        /* <DEDUP_REMOVED lines=21> */
.L_x_13976:
[----:B------:R-:W-:Y:S05]  /*1b80*/  BSYNC B1 ;  /* 0x0000000000017941 */ /* 0x000fea0003800000 */
.L_x_13975:
[----:B------:R-:W-:Y:S01]  /*1b90*/  IMAD.SHL.U32 R3, R3, 0x200000, RZ ;  /* 0x0020000003037824 */ /* 0x000fe200078e00ff */
[----:B------:R-:W-:-:S04]  /*1ba0*/  LEA R5, R0, 0x37800000, 0x17 ;  /* 0x3780000000057811 */ /* 0x000fc800078eb8ff */
[----:B------:R-:W-:-:S07]  /*1bb0*/  LOP3.LUT R28, R5, R3, R28, 0xfe, !PT ;  /* 0x00000003051c7212 */ /* 0x000fce00078efe1c */
.L_x_13974:
[----:B------:R-:W-:Y:S05]  /*1bc0*/  BSYNC B0 ;  /* 0x0000000000007941 */ /* 0x000fea0003800000 */
.L_x_13973:
[----:B------:R-:W0:Y:S01]  /*1bd0*/  F2I.S64.TRUNC R28, R28 ;  /* 0x0000001c001c7311 */ /* 0x000e22000020d900 */
[----:B------:R-:W-:Y:S05]  /*1be0*/  BRA `(.L_x_13954) ;  /* 0x00000000009c7947 */ /* 0x000fea0003800000 */
.L_x_13966:
        /* <DEDUP_REMOVED lines=14> */
.L_x_13980:
[----:B------:R-:W-:Y:S05]  /*1cd0*/  BSYNC B0 ;  /* 0x0000000000007941 */ /* 0x000fea0003800000 */
.L_x_13979:
[----:B------:R-:W0:Y:S01]  /*1ce0*/  F2I.S64.TRUNC R28, R28 ;  /* 0x0000001c001c7311 */ /* 0x000e22000020d900 */
[----:B------:R-:W-:Y:S05]  /*1cf0*/  BRA `(.L_x_13954) ;  /* 0x0000000000587947 */ /* 0x000fea0003800000 */
.L_x_13953:
        /* <DEDUP_REMOVED lines=15> */
[----:B0--345:R-:W-:Y:S05]  /*1df0*/  CALL.ABS.NOINC R14 ;  /* 0x000000000e007343 */ /* 0x039fea0003c00000 */
.L_x_13981:
[----:B------:R-:W-:Y:S01]  /*1e00*/  CS2R R28, SRZ ;  /* 0x00000000001c7805 */ /* 0x000fe2000001ff00 */
[----:B------:R-:W-:Y:S06]  /*1e10*/  BRA `(.L_x_13954) ;  /* 0x0000000000107947 */ /* 0x000fec0003800000 */
.L_x_13978:
[----:B------:R0:W5:Y:S01]  /*1e20*/  LDG.E.64 R28, desc[UR36][R4.64] ;  /* 0x00000024041c7981 */ /* 0x000162000c1e1b00 */
[----:B------:R-:W-:Y:S05]  /*1e30*/  BRA `(.L_x_13954) ;  /* 0x0000000000087947 */ /* 0x000fea0003800000 */
.L_x_13977:
[----:B------:R0:W5:Y:S01]  /*1e40*/  LDG.E R28, desc[UR36][R4.64] ;  /* 0x00000024041c7981 */ /* 0x000162000c1e1900 */
[----:B------:R-:W-:-:S07]  /*1e50*/  IMAD.MOV.U32 R29, RZ, RZ, RZ ;  /* 0x000000ffff1d7224 */ /* 0x000fce00078e00ff */
.L_x_13954:
[----:B------:R-:W-:-:S07]  /*1e60*/  VIADD R27, R27, 0x80 ;  /* 0x000000801b1b7836 */ /* 0x000fce0000000000 */
.L_x_13948:
[----:B------:R-:W-:Y:S05]  /*1e70*/  BSYNC B6 ;  /* 0x0000000000067941 */ /* 0x000fea0003800000 */
.L_x_13947:
[----:B------:R-:W-:Y:S01]  /*1e80*/  ISETP.GE.AND P0, PT, R27, R18, PT ;  /* 0x000000121b00720c */ /* 0x000fe20003f06270 */
[----:B------:R-:W-:Y:S01]  /*1e90*/  BSSY B6, `(.L_x_13982) ;  /* 0x00000ef000067945 */ /* 0x000fe20003800000 */
[----:B------:R-:W-:Y:S02]  /*1ea0*/  CS2R R22, SRZ ;  /* 0x0000000000167805 */ /* 0x000fe4000001ff00 */
[----:B------:R-:W-:-:S09]  /*1eb0*/  CS2R R16, SRZ ;  /* 0x0000000000107805 */ /* 0x000fd2000001ff00 */
[----:B------:R-:W-:Y:S05]  /*1ec0*/  @P0 BRA `(.L_x_13983) ;  /* 0x0000000c00ac0947 */ /* 0x000fea0003800000 */
[----:B01----:R-:W0:Y:S01]  /*1ed0*/  LDC.64 R4, c[0x0][0x230] ;  /* 0x00008c00ff047b82 */ /* 0x003e220000000a00 */
[----:B--2---:R-:W-:Y:S01]  /*1ee0*/  IMAD R0, R2, 0x200, R27 ;  /* 0x0000020002007824 */ /* 0x004fe200078e021b */
        /* <DEDUP_REMOVED lines=19> */
.L_x_13987:
[----:B------:R0:W5:Y:S01]  /*2020*/  LDG.E.U8 R16, desc[UR36][R4.64] ;  /* 0x0000002404107981 */ /* 0x000162000c1e1100 */
[----:B------:R-:W-:Y:S01]  /*2030*/  IMAD.MOV.U32 R17, RZ, RZ, RZ ;  /* 0x000000ffff117224 */ /* 0x000fe200078e00ff */
[----:B------:R-:W-:Y:S06]  /*2040*/  BRA `(.L_x_13989) ;  /* 0x0000000c00487947 */ /* 0x000fec0003800000 */
.L_x_13986:
        /* <DEDUP_REMOVED lines=8> */
.L_x_13991:
[----:B------:R-:W2:Y:S02]  /*20d0*/  LDG.E R16, desc[UR36][R4.64] ;  /* 0x0000002404107981 */ /* 0x000ea4000c1e1900 */
[----:B--2---:R-:W-:Y:S01]  /*20e0*/  SHF.R.S32.HI R17, RZ, 0x1f, R16 ;  /* 0x0000001fff117819 */ /* 0x004fe20000011410 */
[----:B------:R-:W-:Y:S06]  /*20f0*/  BRA `(.L_x_13989) ;  /* 0x0000000c001c7947 */ /* 0x000fec0003800000 */
.L_x_13990:
[----:B------:R-:W2:Y:S02]  /*2100*/  LDG.E.S16 R16, desc[UR36][R4.64] ;  /* 0x0000002404107981 */ /* 0x000ea4000c1e1700 */
[----:B--2---:R-:W-:Y:S01]  /*2110*/  SHF.R.S32.HI R17, RZ, 0x1f, R16 ;  /* 0x0000001fff117819 */ /* 0x004fe20000011410 */
[----:B------:R-:W-:Y:S06]  /*2120*/  BRA `(.L_x_13989) ;  /* 0x0000000c00107947 */ /* 0x000fec0003800000 */
.L_x_13985:
        /* <DEDUP_REMOVED lines=9> */
.L_x_13993:
[----:B------:R-:W2:Y:S02]  /*21c0*/  LDG.E.U16 R4, desc[UR36][R4.64] ;  /* 0x0000002404047981 */ /* 0x000ea4000c1e1500 */
[----:B--2---:R-:W-:-:S06]  /*21d0*/  HADD2.F32 R16, -RZ, R4.H0_H0 ;  /* 0x20000004ff107230 */ /* 0x004fcc0000004100 */
[----:B------:R-:W0:Y:S01]  /*21e0*/  F2I.S64.TRUNC R16, R16 ;  /* 0x0000001000107311 */ /* 0x000e22000020d900 */
[----:B------:R-:W-:Y:S05]  /*21f0*/  BRA `(.L_x_13989) ;  /* 0x0000000800dc7947 */ /* 0x000fea0003800000 */
.L_x_13992:
        /* <DEDUP_REMOVED lines=9> */
.L_x_13995:
[----:B------:R-:W2:Y:S02]  /*2290*/  LDG.E.U16 R4, desc[UR36][R4.64] ;  /* 0x0000002404047981 */ /* 0x000ea4000c1e1500 */
[----:B--2---:R-:W-:-:S06]  /*22a0*/  HADD2.F32 R16, -RZ, R4.H0_H0 ;  /* 0x20000004ff107230 */ /* 0x004fcc0000004100 */
[----:B------:R-:W0:Y:S01]  /*22b0*/  F2I.S64.TRUNC R16, R16 ;  /* 0x0000001000107311 */ /* 0x000e22000020d900 */
[----:B------:R-:W-:Y:S05]  /*22c0*/  BRA `(.L_x_13989) ;  /* 0x0000000800a87947 */ /* 0x000fea0003800000 */
.L_x_13994:
[----:B------:R-:W2:Y:S02]  /*22d0*/  LDG.E.64 R4, desc[UR36][R4.64] ;  /* 0x0000002404047981 */ /* 0x000ea4000c1e1b00 */
[----:B--2---:R0:W1:Y:S01]  /*22e0*/  F2I.S64.F64.TRUNC R16, R4 ;  /* 0x0000000400107311 */ /* 0x004062000030d900 */
[----:B------:R-:W-:Y:S05]  /*22f0*/  BRA `(.L_x_13989) ;  /* 0x00000008009c7947 */ /* 0x000fea0003800000 */
.L_x_13984:
        /* <DEDUP_REMOVED lines=13> */
.L_x_13998:
[----:B------:R-:W2:Y:S02]  /*23d0*/  LDG.E.64 R4, desc[UR36][R4.64] ;  /* 0x0000002404047981 */ /* 0x000ea4000c1e1b00 */
[----:B--2---:R0:W1:Y:S01]  /*23e0*/  F2I.S64.F64.TRUNC R16, R4 ;  /* 0x0000000400107311 */ /* 0x004062000030d900 */
[----:B------:R-:W-:Y:S05]  /*23f0*/  BRA `(.L_x_13989) ;  /* 0x00000008005c7947 */ /* 0x000fea0003800000 */
.L_x_13997:
        /* <DEDUP_REMOVED lines=27> */
.L_x_14000:
        /* <DEDUP_REMOVED lines=14> */
.L_x_13999:
[----:B------:R-:W2:Y:S02]  /*2690*/  LDG.E.U16 R16, desc[UR36][R4.64] ;  /* 0x0000002404107981 */ /* 0x000ea4000c1e1500 */
[----:B--2---:R-:W-:-:S06]  /*26a0*/  IMAD.U32 R16, R16, 0x10000, RZ ;  /* 0x0001000010107824 */ /* 0x004fcc00078e00ff */
[----:B------:R-:W0:Y:S01]  /*26b0*/  F2I.S64.TRUNC R16, R16 ;  /* 0x0000001000107311 */ /* 0x000e22000020d900 */
[----:B------:R-:W-:Y:S05]  /*26c0*/  BRA `(.L_x_13989) ;  /* 0x0000000400a87947 */ /* 0x000fea0003800000 */
.L_x_13996:
        /* <DEDUP_REMOVED lines=11> */
.L_x_14003:
        /* <DEDUP_REMOVED lines=21> */
.L_x_14007:
[----:B------:R-:W-:Y:S05]  /*28d0*/  BSYNC B1 ;  /* 0x0000000000017941 */ /* 0x000fea0003800000 */
.L_x_14006:
[----:B------:R-:W-:Y:S01]  /*28e0*/  IMAD.SHL.U32 R3, R3, 0x100000, RZ ;  /* 0x0010000003037824 */ /* 0x000fe200078e00ff */
[----:B------:R-:W-:-:S04]  /*28f0*/  LEA R5, R0, 0x3b800000, 0x17 ;  /* 0x3b80000000057811 */ /* 0x000fc800078eb8ff */
[----:B------:R-:W-:-:S07]  /*2900*/  LOP3.LUT R16, R5, R3, R16, 0xfe, !PT ;  /* 0x0000000305107212 */ /* 0x000fce00078efe10 */
.L_x_14005:
[----:B------:R-:W-:Y:S05]  /*2910*/  BSYNC B0 ;  /* 0x0000000000007941 */ /* 0x000fea0003800000 */
.L_x_14004:
[----:B------:R-:W1:Y:S01]  /*2920*/  F2I.S64.TRUNC R16, R16 ;  /* 0x0000001000107311 */ /* 0x000e62000020d900 */
[----:B------:R-:W-:Y:S05]  /*2930*/  BRA `(.L_x_13989) ;  /* 0x00000004000c7947 */ /* 0x000fea0003800000 */
.L_x_14002:
        /* <DEDUP_REMOVED lines=21> */
.L_x_14011:
[----:B------:R-:W-:Y:S05]  /*2a90*/  BSYNC B1 ;  /* 0x0000000000017941 */ /* 0x000fea0003800000 */
.L_x_14010:
[----:B------:R-:W-:Y:S01]  /*2aa0*/  IMAD.SHL.U32 R3, R3, 0x200000, RZ ;  /* 0x0020000003037824 */ /* 0x000fe200078e00ff */
[----:B------:R-:W-:-:S04]  /*2ab0*/  LEA R5, R0, 0x37800000, 0x17 ;  /* 0x3780000000057811 */ /* 0x000fc800078eb8ff */
[----:B------:R-:W-:-:S07]  /*2ac0*/  LOP3.LUT R16, R5, R3, R16, 0xfe, !PT ;  /* 0x0000000305107212 */ /* 0x000fce00078efe10 */
.L_x_14009:
[----:B------:R-:W-:Y:S05]  /*2ad0*/  BSYNC B0 ;  /* 0x0000000000007941 */ /* 0x000fea0003800000 */
.L_x_14008:
[----:B------:R-:W2:Y:S01]  /*2ae0*/  F2I.S64.TRUNC R16, R16 ;  /* 0x0000001000107311 */ /* 0x000ea2000020d900 */
[----:B------:R-:W-:Y:S05]  /*2af0*/  BRA `(.L_x_13989) ;  /* 0x00000000009c7947 */ /* 0x000fea0003800000 */
.L_x_14001:
        /* <DEDUP_REMOVED lines=14> */
.L_x_14015:
[----:B------:R-:W-:Y:S05]  /*2be0*/  BSYNC B0 ;  /* 0x0000000000007941 */ /* 0x000fea0003800000 */
.L_x_14014:
[----:B------:R-:W0:Y:S01]  /*2bf0*/  F2I.S64.TRUNC R16, R16 ;  /* 0x0000001000107311 */ /* 0x000e22000020d900 */
[----:B------:R-:W-:Y:S05]  /*2c00*/  BRA `(.L_x_13989) ;  /* 0x0000000000587947 */ /* 0x000fea0003800000 */
.L_x_13988:
        /* <DEDUP_REMOVED lines=16> */
.L_x_14016:
[----:B------:R-:W-:Y:S01]  /*2d10*/  CS2R R16, SRZ ;  /* 0x0000000000107805 */ /* 0x000fe2000001ff00 */
[----:B------:R-:W-:Y:S06]  /*2d20*/  BRA `(.L_x_13989) ;  /* 0x0000000000107947 */ /* 0x000fec0003800000 */
.L_x_14013:
[----:B------:R0:W5:Y:S01]  /*2d30*/  LDG.E.64 R16, desc[UR36][R4.64] ;  /* 0x0000002404107981 */ /* 0x000162000c1e1b00 */
[----:B------:R-:W-:Y:S05]  /*2d40*/  BRA `(.L_x_13989) ;  /* 0x0000000000087947 */ /* 0x000fea0003800000 */
.L_x_14012:
[----:B------:R0:W5:Y:S01]  /*2d50*/  LDG.E R16, desc[UR36][R4.64] ;  /* 0x0000002404107981 */ /* 0x000162000c1e1900 */
[----:B------:R-:W-:-:S07]  /*2d60*/  IMAD.MOV.U32 R17, RZ, RZ, RZ ;  /* 0x000000ffff117224 */ /* 0x000fce00078e00ff */
.L_x_13989:
[----:B------:R-:W-:-:S07]  /*2d70*/  VIADD R27, R27, 0x80 ;  /* 0x000000801b1b7836 */ /* 0x000fce0000000000 */
.L_x_13983:
[----:B------:R-:W-:Y:S05]  /*2d80*/  BSYNC B6 ;  /* 0x0000000000067941 */ /* 0x000fea0003800000 */
.L_x_13982:
[----:B------:R-:W-:Y:S01]  /*2d90*/  ISETP.GE.AND P0, PT, R27, R18, PT ;  /* 0x000000121b00720c */ /* 0x000fe20003f06270 */
[----:B------:R-:W-:-:S12]  /*2da0*/  BSSY B6, `(.L_x_14017) ;  /* 0x00000ea000067945 */ /* 0x000fd80003800000 */
[----:B------:R-:W-:Y:S05]  /*2db0*/  @P0 BRA `(.L_x_14018) ;  /* 0x0000000c00a00947 */ /* 0x000fea0003800000 */
[----:B01----:R-:W0:Y:S01]  /*2dc0*/  LDC.64 R4, c[0x0][0x230] ;  /* 0x00008c00ff047b82 */ /* 0x003e220000000a00 */
[----:B--2---:R-:W-:Y:S01]  /*2dd0*/  PRMT R0, R19, 0x9910, RZ ;  /* 0x0000991013007816 */ /* 0x004fe200000000ff */
        /* <DEDUP_REMOVED lines=18> */
.L_x_14022:
[----:B------:R0:W5:Y:S01]  /*2f00*/  LDG.E.U8 R22, desc[UR36][R4.64] ;  /* 0x0000002404167981 */ /* 0x000162000c1e1100 */
[----:B------:R-:W-:Y:S01]  /*2f10*/  IMAD.MOV.U32 R23, RZ, RZ, RZ ;  /* 0x000000ffff177224 */ /* 0x000fe200078e00ff */
[----:B------:R-:W-:Y:S06]  /*2f20*/  BRA `(.L_x_14018) ;  /* 0x0000000c00447947 */ /* 0x000fec0003800000 */
.L_x_14021:
        /* <DEDUP_REMOVED lines=8> */
.L_x_14025:
[----:B------:R-:W2:Y:S02]  /*2fb0*/  LDG.E R22, desc[UR36][R4.64] ;  /* 0x0000002404167981 */ /* 0x000ea4000c1e1900 */
[----:B--2---:R-:W-:Y:S01]  /*2fc0*/  SHF.R.S32.HI R23, RZ, 0x1f, R22 ;  /* 0x0000001fff177819 */ /* 0x004fe20000011416 */
[----:B------:R-:W-:Y:S06]  /*2fd0*/  BRA `(.L_x_14018) ;  /* 0x0000000c00187947 */ /* 0x000fec0003800000 */
.L_x_14024:
[----:B------:R-:W2:Y:S02]  /*2fe0*/  LDG.E.S16 R22, desc[UR36][R4.64] ;  /* 0x0000002404167981 */ /* 0x000ea4000c1e1700 */
[----:B--2---:R-:W-:Y:S01]  /*2ff0*/  SHF.R.S32.HI R23, RZ, 0x1f, R22 ;  /* 0x0000001fff177819 */ /* 0x004fe20000011416 */
[----:B------:R-:W-:Y:S06]  /*3000*/  BRA `(.L_x_14018) ;  /* 0x0000000c000c7947 */ /* 0x000fec0003800000 */
.L_x_14020:
        /* <DEDUP_REMOVED lines=9> */
.L_x_14027:
[----:B------:R-:W2:Y:S02]  /*30a0*/  LDG.E.U16 R4, desc[UR36][R4.64] ;  /* 0x0000002404047981 */ /* 0x000ea4000c1e1500 */
[----:B--2---:R-:W-:-:S06]  /*30b0*/  HADD2.F32 R22, -RZ, R4.H0_H0 ;  /* 0x20000004ff167230 */ /* 0x004fcc0000004100 */
[----:B------:R-:W0:Y:S01]  /*30c0*/  F2I.S64.TRUNC R22, R22 ;  /* 0x0000001600167311 */ /* 0x000e22000020d900 */
[----:B------:R-:W-:Y:S05]  /*30d0*/  BRA `(.L_x_14018) ;  /* 0x0000000800d87947 */ /* 0x000fea0003800000 */
.L_x_14026:
        /* <DEDUP_REMOVED lines=9> */
.L_x_14029:
[----:B------:R-:W2:Y:S02]  /*3170*/  LDG.E.U16 R4, desc[UR36][R4.64] ;  /* 0x0000002404047981 */ /* 0x000ea4000c1e1500 */
[----:B--2---:R-:W-:-:S06]  /*3180*/  HADD2.F32 R22, -RZ, R4.H0_H0 ;  /* 0x20000004ff167230 */ /* 0x004fcc0000004100 */
[----:B------:R-:W0:Y:S01]  /*3190*/  F2I.S64.TRUNC R22, R22 ;  /* 0x0000001600167311 */ /* 0x000e22000020d900 */
[----:B------:R-:W-:Y:S05]  /*31a0*/  BRA `(.L_x_14018) ;  /* 0x0000000800a47947 */ /* 0x000fea0003800000 */
.L_x_14028:
[----:B------:R-:W2:Y:S02]  /*31b0*/  LDG.E.64 R4, desc[UR36][R4.64] ;  /* 0x0000002404047981 */ /* 0x000ea4000c1e1b00 */
[----:B--2---:R0:W1:Y:S01]  /*31c0*/  F2I.S64.F64.TRUNC R22, R4 ;  /* 0x0000000400167311 */ /* 0x004062000030d900 */
[----:B------:R-:W-:Y:S05]  /*31d0*/  BRA `(.L_x_14018) ;  /* 0x0000000800987947 */ /* 0x000fea0003800000 */
.L_x_14019:
        /* <DEDUP_REMOVED lines=13> */
.L_x_14032:
[----:B------:R-:W2:Y:S02]  /*32b0*/  LDG.E.64 R4, desc[UR36][R4.64] ;  /* 0x0000002404047981 */ /* 0x000ea4000c1e1b00 */
[----:B--2---:R0:W1:Y:S01]  /*32c0*/  F2I.S64.F64.TRUNC R22, R4 ;  /* 0x0000000400167311 */ /* 0x004062000030d900 */
[----:B------:R-:W-:Y:S05]  /*32d0*/  BRA `(.L_x_14018) ;  /* 0x0000000800587947 */ /* 0x000fea0003800000 */
.L_x_14031:
        /* <DEDUP_REMOVED lines=27> */
.L_x_14034:
        /* <DEDUP_REMOVED lines=14> */
.L_x_14033:
[----:B------:R-:W2:Y:S02]  /*3570*/  LDG.E.U16 R22, desc[UR36][R4.64] ;  /* 0x0000002404167981 */ /* 0x000ea4000c1e1500 */
[----:B--2---:R-:W-:-:S06]  /*3580*/  IMAD.U32 R22, R22, 0x10000, RZ ;  /* 0x0001000016167824 */ /* 0x004fcc00078e00ff */
[----:B------:R-:W0:Y:S01]  /*3590*/  F2I.S64.TRUNC R22, R22 ;  /* 0x0000001600167311 */ /* 0x000e22000020d900 */
[----:B------:R-:W-:Y:S05]  /*35a0*/  BRA `(.L_x_14018) ;  /* 0x0000000400a47947 */ /* 0x000fea0003800000 */
.L_x_14030:
        /* <DEDUP_REMOVED lines=11> */
.L_x_14037:
        /* <DEDUP_REMOVED lines=21> */
.L_x_14041:
[----:B------:R-:W-:Y:S05]  /*37b0*/  BSYNC B1 ;  /* 0x0000000000017941 */ /* 0x000fea0003800000 */
.L_x_14040:
[----:B------:R-:W-:Y:S01]  /*37c0*/  IMAD.SHL.U32 R3, R3, 0x100000, RZ ;  /* 0x0010000003037824 */ /* 0x000fe200078e00ff */
[----:B------:R-:W-:-:S04]  /*37d0*/  LEA R5, R0, 0x3b800000, 0x17 ;  /* 0x3b80000000057811 */ /* 0x000fc800078eb8ff */
[----:B------:R-:W-:-:S07]  /*37e0*/  LOP3.LUT R22, R5, R3, R22, 0xfe, !PT ;  /* 0x0000000305167212 */ /* 0x000fce00078efe16 */
.L_x_14039:
[----:B------:R-:W-:Y:S05]  /*37f0*/  BSYNC B0 ;  /* 0x0000000000007941 */ /* 0x000fea0003800000 */
.L_x_14038:
[----:B------:R-:W0:Y:S01]  /*3800*/  F2I.S64.TRUNC R22, R22 ;  /* 0x0000001600167311 */ /* 0x000e22000020d900 */
[----:B------:R-:W-:Y:S05]  /*3810*/  BRA `(.L_x_14018) ;  /* 0x0000000400087947 */ /* 0x000fea0003800000 */
.L_x_14036:
        /* <DEDUP_REMOVED lines=21> */
.L_x_14045:
[----:B------:R-:W-:Y:S05]  /*3970*/  BSYNC B1 ;  /* 0x0000000000017941 */ /* 0x000fea0003800000 */
.L_x_14044:
[----:B------:R-:W-:Y:S01]  /*3980*/  IMAD.SHL.U32 R3, R3, 0x200000, RZ ;  /* 0x0020000003037824 */ /* 0x000fe200078e00ff */
[----:B------:R-:W-:-:S04]  /*3990*/  LEA R5, R0, 0x37800000, 0x17 ;  /* 0x3780000000057811 */ /* 0x000fc800078eb8ff */
[----:B------:R-:W-:-:S07]  /*39a0*/  LOP3.LUT R22, R5, R3, R22, 0xfe, !PT ;  /* 0x0000000305167212 */ /* 0x000fce00078efe16 */
.L_x_14043:
[----:B------:R-:W-:Y:S05]  /*39b0*/  BSYNC B0 ;  /* 0x0000000000007941 */ /* 0x000fea0003800000 */
.L_x_14042:
[----:B------:R-:W0:Y:S01]  /*39c0*/  F2I.S64.TRUNC R22, R22 ;  /* 0x0000001600167311 */ /* 0x000e22000020d900 */
[----:B------:R-:W-:Y:S05]  /*39d0*/  BRA `(.L_x_14018) ;  /* 0x0000000000987947 */ /* 0x000fea0003800000 */
.L_x_14035:
        /* <DEDUP_REMOVED lines=14> */
.L_x_14049:
[----:B------:R-:W-:Y:S05]  /*3ac0*/  BSYNC B0 ;  /* 0x0000000000007941 */ /* 0x000fea0003800000 */
.L_x_14048:
[----:B------:R-:W0:Y:S01]  /*3ad0*/  F2I.S64.TRUNC R22, R22 ;  /* 0x0000001600167311 */ /* 0x000e22000020d900 */
[----:B------:R-:W-:Y:S05]  /*3ae0*/  BRA `(.L_x_14018) ;  /* 0x0000000000547947 */ /* 0x000fea0003800000 */
.L_x_14023:
        /* <DEDUP_REMOVED lines=16> */
.L_x_14050:
[----:B------:R-:W-:Y:S05]  /*3bf0*/  BRA `(.L_x_14018) ;  /* 0x0000000000107947 */ /* 0x000fea0003800000 */
.L_x_14047:
[----:B------:R0:W5:Y:S01]  /*3c00*/  LDG.E.64 R22, desc[UR36][R4.64] ;  /* 0x0000002404167981 */ /* 0x000162000c1e1b00 */
[----:B------:R-:W-:Y:S05]  /*3c10*/  BRA `(.L_x_14018) ;  /* 0x0000000000087947 */ /* 0x000fea0003800000 */
.L_x_14046:
[----:B------:R0:W5:Y:S01]  /*3c20*/  LDG.E R22, desc[UR36][R4.64] ;  /* 0x0000002404167981 */ /* 0x000162000c1e1900 */
[----:B------:R-:W-:-:S07]  /*3c30*/  IMAD.MOV.U32 R23, RZ, RZ, RZ ;  /* 0x000000ffff177224 */ /* 0x000fce00078e00ff */
.L_x_14018:
[----:B------:R-:W-:Y:S05]  /*3c40*/  BSYNC B6 ;  /* 0x0000000000067941 */ /* 0x000fea0003800000 */
.L_x_14017:
[----:B------:R-:W2:Y:S01]  /*3c50*/  LDC R10, c[0x0][0x21c] ;  /* 0x00008700ff0a7b82 */ /* 0x000ea20000000800 */
[----:B------:R-:W-:Y:S01]  /*3c60*/  BSSY B0, `(.L_x_14051) ;  /* 0x00000e8000007945 */ /* 0x000fe20003800000 */
[----:B--2---:R-:W-:-:S13]  /*3c70*/  ISETP.GE.AND P0, PT, R10, RZ, PT ;  /* 0x000000ff0a00720c */ /* 0x004fda0003f06270 */
[----:B------:R-:W-:Y:S05]  /*3c80*/  @!P0 BRA `(.L_x_14052) ;  /* 0x00000008008c8947 */ /* 0x000fea0003800000 */
[----:B------:R-:W2:Y:S01]  /*3c90*/  LDC R11, c[0x0][0x218] ;  /* 0x00008600ff0b7b82 */ /* 0x000ea20000000800 */
[----:B------:R-:W-:Y:S02]  /*3ca0*/  IMAD.MOV.U32 R8, RZ, RZ, 0x1 ;  /* 0x00000001ff087424 */ /* 0x000fe400078e00ff */
[----:B------:R-:W-:Y:S02]  /*3cb0*/  IMAD.MOV.U32 R9, RZ, RZ, RZ ;  /* 0x000000ffff097224 */ /* 0x000fe400078e00ff */
[----:B01----:R-:W-:Y:S02]  /*3cc0*/  IMAD.MOV.U32 R4, RZ, RZ, 0x1 ;  /* 0x00000001ff047424 */ /* 0x003fe400078e00ff */
[----:B------:R-:W-:Y:S02]  /*3cd0*/  IMAD.MOV.U32 R5, RZ, RZ, RZ ;  /* 0x000000ffff057224 */ /* 0x000fe400078e00ff */
[----:B------:R-:W-:Y:S02]  /*3ce0*/  IMAD.MOV.U32 R26, RZ, RZ, 0x1 ;  /* 0x00000001ff1a7424 */ /* 0x000fe400078e00ff */
[----:B------:R-:W-:-:S02]  /*3cf0*/  IMAD.MOV.U32 R27, RZ, RZ, RZ ;  /* 0x000000ffff1b7224 */ /* 0x000fc400078e00ff */
[----:B------:R-:W-:Y:S02]  /*3d00*/  IMAD.MOV.U32 R0, RZ, RZ, 0x1 ;  /* 0x00000001ff007424 */ /* 0x000fe400078e00ff */
[----:B------:R-:W-:Y:S01]  /*3d10*/  IMAD.MOV.U32 R3, RZ, RZ, RZ ;  /* 0x000000ffff037224 */ /* 0x000fe200078e00ff */
[----:B--2---:R-:W-:-:S04]  /*3d20*/  ISETP.NE.U32.AND P0, PT, R11, RZ, PT ;  /* 0x000000ff0b00720c */ /* 0x004fc80003f05070 */
[----:B------:R-:W-:-:S13]  /*3d30*/  ISETP.NE.AND.EX P0, PT, R10, RZ, PT, P0 ;  /* 0x000000ff0a00720c */ /* 0x000fda0003f05300 */
[----:B------:R-:W-:Y:S05]  /*3d40*/  @!P0 BRA `(.L_x_14053) ;  /* 0x0000000c00648947 */ /* 0x000fea0003800000 */
[----:B------:R-:W0:Y:S01]  /*3d50*/  S2R R15, SR_TID.X ;  /* 0x00000000000f7919 */ /* 0x000e220000002100 */
[----:B------:R-:W-:Y:S01]  /*3d60*/  BSSY B1, `(.L_x_14054) ;  /* 0x0000026000017945 */ /* 0x000fe20003800000 */
[CC--:B0-----:R-:W-:Y:S01]  /*3d70*/  ISETP.GE.AND P0, PT, R15.reuse, R18.reuse, PT ;  /* 0x000000120f00720c */ /* 0x0c1fe20003f06270 */
[C---:B------:R-:W-:Y:S02]  /*3d80*/  VIADD R19, R15.reuse, 0x80 ;  /* 0x000000800f137836 */ /* 0x040fe40000000000 */
[C---:B------:R-:W-:Y:S02]  /*3d90*/  VIADD R7, R15.reuse, 0x100 ;  /* 0x000001000f077836 */ /* 0x040fe40000000000 */
[----:B------:R-:W-:Y:S01]  /*3da0*/  VIADD R13, R15, 0x180 ;  /* 0x000001800f0d7836 */ /* 0x000fe20000000000 */
[-C--:B------:R-:W-:Y:S02]  /*3db0*/  ISETP.GE.AND P3, PT, R19, R18.reuse, PT ;  /* 0x000000121300720c */ /* 0x080fe40003f66270 */
[----:B------:R-:W-:-:S02]  /*3dc0*/  ISETP.GE.AND P2, PT, R7, R18, PT ;  /* 0x000000120700720c */ /* 0x000fc40003f46270 */
[----:B------:R-:W-:-:S03]  /*3dd0*/  ISETP.GE.AND P1, PT, R13, R18, PT ;  /* 0x000000120d00720c */ /* 0x000fc60003f26270 */
[----:B------:R-:W-:Y:S10]  /*3de0*/  @P0 BRA `(.L_x_14055) ;  /* 0x0000000000740947 */ /* 0x000ff40003800000 */
[----:B------:R-:W-:Y:S01]  /*3df0*/  ULDC.64 UR4, c[0x0][0x218] ;  /* 0x0000860000047ab9 */ /* 0x000fe20000000a00 */
[----:B------:R-:W-:Y:S02]  /*3e00*/  IMAD.MOV.U32 R0, RZ, RZ, 0x1 ;  /* 0x00000001ff007424 */ /* 0x000fe400078e00ff */
[----:B------:R-:W-:Y:S02]  /*3e10*/  IMAD.U32 R13, RZ, RZ, UR4 ;  /* 0x00000004ff0d7e24 */ /* 0x000fe4000f8e00ff */
[----:B------:R-:W-:Y:S02]  /*3e20*/  IMAD.U32 R6, RZ, RZ, UR5 ;  /* 0x00000005ff067e24 */ /* 0x000fe4000f8e00ff */
[----:B------:R-:W-:-:S07]  /*3e30*/  IMAD.MOV.U32 R3, RZ, RZ, RZ ;  /* 0x000000ffff037224 */ /* 0x000fce00078e00ff */
.L_x_14056:
[C---:B------:R-:W-:Y:S02]  /*3e40*/  LOP3.LUT R7, R13.reuse, 0x1, RZ, 0xc0, !PT ;  /* 0x000000010d077812 */ /* 0x040fe400078ec0ff */
[----:B------:R-:W-:Y:S02]  /*3e50*/  IADD3 R14, P4, R13, 0x1, RZ ;  /* 0x000000010d0e7810 */ /* 0x000fe40007f9e0ff */
[----:B------:R-:W-:-:S04]  /*3e60*/  ISETP.NE.U32.AND P0, PT, R7, 0x1, PT ;  /* 0x000000010700780c */ /* 0x000fc80003f05070 */
[----:B------:R-:W-:-:S04]  /*3e70*/  ISETP.NE.U32.AND.EX P0, PT, RZ, RZ, PT, P0 ;  /* 0x000000ffff00720c */ /* 0x000fc80003f05100 */
[----:B---345:R-:W-:Y:S02]  /*3e80*/  SEL R15, R25, RZ, !P0 ;  /* 0x000000ff190f7207 */ /* 0x038fe40004000000 */
[----:B------:R-:W-:Y:S02]  /*3e90*/  SEL R7, R24, 0x1, !P0 ;  /* 0x0000000118077807 */ /* 0x000fe40004000000 */
[----:B------:R-:W-:Y:S01]  /*3ea0*/  ISETP.GT.U32.AND P0, PT, R14, 0x2, PT ;  /* 0x000000020e00780c */ /* 0x000fe20003f04070 */
[----:B------:R-:W-:Y:S02]  /*3eb0*/  IMAD R12, R15, R0, RZ ;  /* 0x000000000f0c7224 */ /* 0x000fe400078e02ff */
[----:B------:R-:W-:Y:S02]  /*3ec0*/  IMAD.X R14, RZ, RZ, R6, P4 ;  /* 0x000000ffff0e7224 */ /* 0x000fe400020e0606 */
[----:B------:R-:W-:Y:S01]  /*3ed0*/  IMAD R3, R3, R7, R12 ;  /* 0x0000000703037224 */ /* 0x000fe200078e020c */
[----:B------:R-:W-:Y:S01]  /*3ee0*/  LEA.HI R12, P4, R6, R13, RZ, 0x1 ;  /* 0x0000000d060c7211 */ /* 0x000fe200078908ff */
[----:B------:R-:W-:Y:S01]  /*3ef0*/  IMAD R15, R25, R24, RZ ;  /* 0x00000018190f7224 */ /* 0x000fe200078e02ff */
[----:B------:R-:W-:-:S03]  /*3f00*/  ISETP.GT.U32.AND.EX P0, PT, R14, RZ, PT, P0 ;  /* 0x000000ff0e00720c */ /* 0x000fc60003f04100 */
[C---:B------:R-:W-:Y:S02]  /*3f10*/  IMAD R13, R24.reuse, R25, R15 ;  /* 0x00000019180d7224 */ /* 0x040fe400078e020f */
[----:B------:R-:W-:-:S04]  /*3f20*/  IMAD.WIDE.U32 R24, R24, R24, RZ ;  /* 0x0000001818187225 */ /* 0x000fc800078e00ff */
[----:B------:R-:W-:Y:S02]  /*3f30*/  IMAD.X R15, RZ, RZ, R6, P4 ;  /* 0x000000ffff0f7224 */ /* 0x000fe400020e0606 */
[----:B------:R-:W-:Y:S02]  /*3f40*/  IMAD.IADD R25, R25, 0x1, R13 ;  /* 0x0000000119197824 */ /* 0x000fe400078e020d */
[----:B------:R-:W-:Y:S01]  /*3f50*/  IMAD.WIDE.U32 R6, R7, R0, RZ ;  /* 0x0000000007067225 */ /* 0x000fe200078e00ff */
[--C-:B------:R-:W-:Y:S02]  /*3f60*/  SHF.R.S64 R13, R12, 0x1, R15.reuse ;  /* 0x000000010c0d7819 */ /* 0x100fe4000000100f */
[----:B------:R-:W-:Y:S01]  /*3f70*/  SHF.R.S32.HI R12, RZ, 0x1, R15 ;  /* 0x00000001ff0c7819 */ /* 0x000fe2000001140f */
[----:B------:R-:W-:Y:S02]  /*3f80*/  IMAD.MOV.U32 R0, RZ, RZ, R6 ;  /* 0x000000ffff007224 */ /* 0x000fe400078e0006 */
[----:B------:R-:W-:-:S02]  /*3f90*/  IMAD.IADD R3, R7, 0x1, R3 ;  /* 0x0000000107037824 */ /* 0x000fc400078e0203 */
[----:B------:R-:W-:Y:S01]  /*3fa0*/  IMAD.MOV.U32 R6, RZ, RZ, R12 ;  /* 0x000000ffff067224 */ /* 0x000fe200078e000c */
[----:B------:R-:W-:Y:S06]  /*3fb0*/  @P0 BRA `(.L_x_14056) ;  /* 0xfffffffc00a00947 */ /* 0x000fec000383ffff */
.L_x_14055:
[----:B------:R-:W-:Y:S05]  /*3fc0*/  BSYNC B1 ;  /* 0x0000000000017941 */ /* 0x000fea0003800000 */
.L_x_14054:
[----:B------:R-:W-:Y:S04]  /*3fd0*/  BSSY B1, `(.L_x_14057) ;  /* 0x000001f000017945 */ /* 0x000fe80003800000 */
[----:B------:R-:W-:Y:S05]  /*3fe0*/  @P3 BRA `(.L_x_14058) ;  /* 0x0000000000743947 */ /* 0x000fea0003800000 */
[----:B------:R-:W-:Y:S01]  /*3ff0*/  ULDC.64 UR4, c[0x0][0x218] ;  /* 0x0000860000047ab9 */ /* 0x000fe20000000a00 */
[----:B------:R-:W-:Y:S02]  /*4000*/  IMAD.MOV.U32 R26, RZ, RZ, 0x1 ;  /* 0x00000001ff1a7424 */ /* 0x000fe400078e00ff */
[----:B------:R-:W-:Y:S02]  /*4010*/  IMAD.U32 R12, RZ, RZ, UR4 ;  /* 0x00000004ff0c7e24 */ /* 0x000fe4000f8e00ff */
[----:B------:R-:W-:Y:S02]  /*4020*/  IMAD.U32 R6, RZ, RZ, UR5 ;  /* 0x00000005ff067e24 */ /* 0x000fe4000f8e00ff */
[----:B------:R-:W-:-:S07]  /*4030*/  IMAD.MOV.U32 R27, RZ, RZ, RZ ;  /* 0x000000ffff1b7224 */ /* 0x000fce00078e00ff */
.L_x_14059:
[----:B------:R-:W-:Y:S01]  /*4040*/  LOP3.LUT R7, R12, 0x1, RZ, 0xc0, !PT ;  /* 0x000000010c077812 */ /* 0x000fe200078ec0ff */
[----:B-----5:R-:W-:-:S03]  /*4050*/  IMAD R13, R29, R28, RZ ;  /* 0x0000001c1d0d7224 */ /* 0x020fc600078e02ff */
[----:B------:R-:W-:Y:S01]  /*4060*/  ISETP.NE.U32.AND P0, PT, R7, 0x1, PT ;  /* 0x000000010700780c */ /* 0x000fe20003f05070 */
[----:B------:R-:W-:Y:S01]  /*4070*/  IMAD R13, R28, R29, R13 ;  /* 0x0000001d1c0d7224 */ /* 0x000fe200078e020d */
[----:B------:R-:W-:Y:S02]  /*4080*/  IADD3 R7, P3, R12, 0x1, RZ ;  /* 0x000000010c077810 */ /* 0x000fe40007f7e0ff */
[----:B------:R-:W-:Y:S02]  /*4090*/  ISETP.NE.U32.AND.EX P0, PT, RZ, RZ, PT, P0 ;  /* 0x000000ffff00720c */ /* 0x000fe40003f05100 */
[----:B------:R-:W-:Y:S01]  /*40a0*/  ISETP.GT.U32.AND P5, PT, R7, 0x2, PT ;  /* 0x000000020700780c */ /* 0x000fe20003fa4070 */
[----:B------:R-:W-:Y:S01]  /*40b0*/  IMAD.X R15, RZ, RZ, R6, P3 ;  /* 0x000000ffff0f7224 */ /* 0x000fe200018e0606 */
[----:B------:R-:W-:Y:S02]  /*40c0*/  SEL R7, R29, RZ, !P0 ;  /* 0x000000ff1d077207 */ /* 0x000fe40004000000 */
[C---:B------:R-:W-:Y:S01]  /*40d0*/  SEL R14, R28.reuse, 0x1, !P0 ;  /* 0x000000011c0e7807 */ /* 0x040fe20004000000 */
[----:B------:R-:W-:Y:S01]  /*40e0*/  IMAD.WIDE.U32 R28, R28, R28, RZ ;  /* 0x0000001c1c1c7225 */ /* 0x000fe200078e00ff */
[----:B------:R-:W-:-:S02]  /*40f0*/  LEA.HI R12, P4, R6, R12, RZ, 0x1 ;  /* 0x0000000c060c7211 */ /* 0x000fc400078908ff */
[----:B------:R-:W-:Y:S01]  /*4100*/  ISETP.GT.U32.AND.EX P0, PT, R15, RZ, PT, P5 ;  /* 0x000000ff0f00720c */ /* 0x000fe20003f04150 */
[-C--:B------:R-:W-:Y:S02]  /*4110*/  IMAD R19, R7, R26.reuse, RZ ;  /* 0x0000001a07137224 */ /* 0x080fe400078e02ff */
[----:B------:R-:W-:Y:S02]  /*4120*/  IMAD.X R15, RZ, RZ, R6, P4 ;  /* 0x000000ffff0f7224 */ /* 0x000fe400020e0606 */
[----:B------:R-:W-:Y:S02]  /*4130*/  IMAD.IADD R29, R29, 0x1, R13 ;  /* 0x000000011d1d7824 */ /* 0x000fe400078e020d */
[----:B------:R-:W-:Y:S01]  /*4140*/  IMAD.WIDE.U32 R6, R14, R26, RZ ;  /* 0x0000001a0e067225 */ /* 0x000fe200078e00ff */
[--C-:B------:R-:W-:Y:S02]  /*4150*/  SHF.R.S32.HI R13, RZ, 0x1, R15.reuse ;  /* 0x00000001ff0d7819 */ /* 0x100fe4000001140f */
[----:B------:R-:W-:Y:S01]  /*4160*/  SHF.R.S64 R12, R12, 0x1, R15 ;  /* 0x000000010c0c7819 */ /* 0x000fe2000000100f */
[----:B------:R-:W-:-:S02]  /*4170*/  IMAD R19, R27, R14, R19 ;  /* 0x0000000e1b137224 */ /* 0x000fc400078e0213 */
[----:B------:R-:W-:Y:S02]  /*4180*/  IMAD.MOV.U32 R26, RZ, RZ, R6 ;  /* 0x000000ffff1a7224 */ /* 0x000fe400078e0006 */
[----:B------:R-:W-:Y:S02]  /*4190*/  IMAD.IADD R27, R7, 0x1, R19 ;  /* 0x00000001071b7824 */ /* 0x000fe400078e0213 */
[----:B------:R-:W-:Y:S01]  /*41a0*/  IMAD.MOV.U32 R6, RZ, RZ, R13 ;  /* 0x000000ffff067224 */ /* 0x000fe200078e000d */
[----:B------:R-:W-:Y:S06]  /*41b0*/  @P0 BRA `(.L_x_14059) ;  /* 0xfffffffc00a00947 */ /* 0x000fec000383ffff */
.L_x_14058:
[----:B------:R-:W-:Y:S05]  /*41c0*/  BSYNC B1 ;  /* 0x0000000000017941 */ /* 0x000fea0003800000 */
.L_x_14057:
[----:B------:R-:W-:Y:S04]  /*41d0*/  BSSY B1, `(.L_x_14060) ;  /* 0x000001f000017945 */ /* 0x000fe80003800000 */
[----:B------:R-:W-:Y:S05]  /*41e0*/  @P2 BRA `(.L_x_14061) ;  /* 0x0000000000742947 */ /* 0x000fea0003800000 */
[----:B------:R-:W-:Y:S01]  /*41f0*/  ULDC.64 UR4, c[0x0][0x218] ;  /* 0x0000860000047ab9 */ /* 0x000fe20000000a00 */
[----:B------:R-:W-:Y:S02]  /*4200*/  IMAD.MOV.U32 R4, RZ, RZ, 0x1 ;  /* 0x00000001ff047424 */ /* 0x000fe400078e00ff */
[----:B------:R-:W-:Y:S02]  /*4210*/  IMAD.U32 R12, RZ, RZ, UR4 ;  /* 0x00000004ff0c7e24 */ /* 0x000fe4000f8e00ff */
[----:B------:R-:W-:Y:S02]  /*4220*/  IMAD.U32 R6, RZ, RZ, UR5 ;  /* 0x00000005ff067e24 */ /* 0x000fe4000f8e00ff */
[----:B------:R-:W-:-:S07]  /*4230*/  IMAD.MOV.U32 R5, RZ, RZ, RZ ;  /* 0x000000ffff057224 */ /* 0x000fce00078e00ff */
.L_x_14062:
        /* <DEDUP_REMOVED lines=8> */
[----:B------:R-:W-:Y:S02]  /*42c0*/  LEA.HI R12, P3, R6, R12, RZ, 0x1 ;  /* 0x0000000c060c7211 */ /* 0x000fe400078708ff */
[----:B------:R-:W-:-:S02]  /*42d0*/  SEL R7, R17, RZ, !P0 ;  /* 0x000000ff11077207 */ /* 0x000fc40004000000 */
[C---:B------:R-:W-:Y:S01]  /*42e0*/  SEL R14, R16.reuse, 0x1, !P0 ;  /* 0x00000001100e7807 */ /* 0x040fe20004000000 */
[----:B------:R-:W-:Y:S01]  /*42f0*/  IMAD.WIDE.U32 R16, R16, R16, RZ ;  /* 0x0000001010107225 */ /* 0x000fe200078e00ff */
[----:B------:R-:W-:-:S03]  /*4300*/  ISETP.GT.U32.AND.EX P0, PT, R13, RZ, PT, P2 ;  /* 0x000000ff0d00720c */ /* 0x000fc60003f04120 */
[----:B------:R-:W-:Y:S02]  /*4310*/  IMAD.X R13, RZ, RZ, R6, P3 ;  /* 0x000000ffff0d7224 */ /* 0x000fe400018e0606 */
[-C--:B------:R-:W-:Y:S02]  /*4320*/  IMAD R15, R7, R4.reuse, RZ ;  /* 0x00000004070f7224 */ /* 0x080fe400078e02ff */
[----:B------:R-:W-:Y:S01]  /*4330*/  IMAD.WIDE.U32 R6, R14, R4, RZ ;  /* 0x000000040e067225 */ /* 0x000fe200078e00ff */
[--C-:B------:R-:W-:Y:S02]  /*4340*/  SHF.R.S64 R12, R12, 0x1, R13.reuse ;  /* 0x000000010c0c7819 */ /* 0x100fe4000000100d */
[----:B------:R-:W-:Y:S01]  /*4350*/  SHF.R.S32.HI R13, RZ, 0x1, R13 ;  /* 0x00000001ff0d7819 */ /* 0x000fe2000001140d */
[----:B------:R-:W-:Y:S02]  /*4360*/  IMAD R5, R5, R14, R15 ;  /* 0x0000000e05057224 */ /* 0x000fe400078e020f */
[----:B------:R-:W-:-:S02]  /*4370*/  IMAD.MOV.U32 R4, RZ, RZ, R6 ;  /* 0x000000ffff047224 */ /* 0x000fc400078e0006 */
[----:B------:R-:W-:Y:S02]  /*4380*/  IMAD.IADD R17, R17, 0x1, R19 ;  /* 0x0000000111117824 */ /* 0x000fe400078e0213 */
[----:B------:R-:W-:Y:S02]  /*4390*/  IMAD.IADD R5, R7, 0x1, R5 ;  /* 0x0000000107057824 */ /* 0x000fe400078e0205 */
[----:B------:R-:W-:Y:S01]  /*43a0*/  IMAD.MOV.U32 R6, RZ, RZ, R13 ;  /* 0x000000ffff067224 */ /* 0x000fe200078e000d */
[----:B------:R-:W-:Y:S06]  /*43b0*/  @P0 BRA `(.L_x_14062) ;  /* 0xfffffffc00a00947 */ /* 0x000fec000383ffff */
.L_x_14061:
[----:B------:R-:W-:Y:S05]  /*43c0*/  BSYNC B1 ;  /* 0x0000000000017941 */ /* 0x000fea0003800000 */
.L_x_14060:
[----:B------:R-:W-:Y:S04]  /*43d0*/  BSSY B1, `(.L_x_14063) ;  /* 0x000002d000017945 */ /* 0x000fe80003800000 */
[----:B------:R-:W-:Y:S05]  /*43e0*/  @P1 BRA `(.L_x_14064) ;  /* 0x0000000000ac1947 */ /* 0x000fea0003800000 */
[----:B------:R-:W-:Y:S01]  /*43f0*/  LOP3.LUT R6, R11, 0x1, RZ, 0xc0, !PT ;  /* 0x000000010b067812 */ /* 0x000fe200078ec0ff */
[----:B-----5:R-:W-:-:S03]  /*4400*/  IMAD R13, R23, R22, RZ ;  /* 0x00000016170d7224 */ /* 0x020fc600078e02ff */
[----:B------:R-:W-:Y:S01]  /*4410*/  ISETP.NE.U32.AND P0, PT, R6, 0x1, PT ;  /* 0x000000010600780c */ /* 0x000fe20003f05070 */
[----:B------:R-:W-:Y:S01]  /*4420*/  IMAD R13, R22, R23, R13 ;  /* 0x00000017160d7224 */ /* 0x000fe200078e020d */
[----:B------:R-:W-:Y:S02]  /*4430*/  IADD3 R6, P2, R11, 0x1, RZ ;  /* 0x000000010b067810 */ /* 0x000fe40007f5e0ff */
[----:B------:R-:W-:Y:S02]  /*4440*/  ISETP.NE.U32.AND.EX P0, PT, RZ, RZ, PT, P0 ;  /* 0x000000ffff00720c */ /* 0x000fe40003f05100 */
[----:B------:R-:W-:Y:S01]  /*4450*/  ISETP.GE.U32.AND P1, PT, R6, 0x3, PT ;  /* 0x000000030600780c */ /* 0x000fe20003f26070 */
[----:B------:R-:W-:Y:S01]  /*4460*/  IMAD.X R6, RZ, RZ, R10, P2 ;  /* 0x000000ffff067224 */ /* 0x000fe200010e060a */
[C---:B------:R-:W-:Y:S02]  /*4470*/  SEL R8, R22.reuse, 0x1, !P0 ;  /* 0x0000000116087807 */ /* 0x040fe40004000000 */
[----:B------:R-:W-:Y:S01]  /*4480*/  SEL R7, R23, RZ, !P0 ;  /* 0x000000ff17077207 */ /* 0x000fe20004000000 */
[----:B------:R-:W-:Y:S01]  /*4490*/  IMAD.WIDE.U32 R22, R22, R22, RZ ;  /* 0x0000001616167225 */ /* 0x000fe200078e00ff */
[----:B------:R-:W-:-:S02]  /*44a0*/  ISETP.GE.U32.AND.EX P1, PT, R6, RZ, PT, P1 ;  /* 0x000000ff0600720c */ /* 0x000fc40003f26110 */
[----:B------:R-:W-:Y:S01]  /*44b0*/  LEA.HI R11, P0, R10, R11, RZ, 0x1 ;  /* 0x0000000b0a0b7211 */ /* 0x000fe200078108ff */
[----:B------:R-:W-:-:S04]  /*44c0*/  IMAD.WIDE.U32 R8, R8, 0x1, RZ ;  /* 0x0000000108087825 */ /* 0x000fc800078e00ff */
[----:B------:R-:W-:Y:S02]  /*44d0*/  IMAD.IADD R9, R9, 0x1, R7 ;  /* 0x0000000109097824 */ /* 0x000fe400078e0207 */
[----:B------:R-:W-:-:S04]  /*44e0*/  IMAD.X R12, RZ, RZ, R10, P0 ;  /* 0x000000ffff0c7224 */ /* 0x000fc800000e060a */
[----:B------:R-:W-:Y:S05]  /*44f0*/  @!P1 BRA `(.L_x_14064) ;  /* 0x0000000000689947 */ /* 0x000fea0003800000 */
[--C-:B------:R-:W-:Y:S01]  /*4500*/  SHF.R.S64 R10, R11, 0x1, R12.reuse ;  /* 0x000000010b0a7819 */ /* 0x100fe2000000100c */
[----:B------:R-:W-:Y:S01]  /*4510*/  IMAD.IADD R7, R23, 0x1, R13 ;  /* 0x0000000117077824 */ /* 0x000fe200078e020d */
[----:B------:R-:W-:Y:S01]  /*4520*/  SHF.R.S32.HI R11, RZ, 0x1, R12 ;  /* 0x00000001ff0b7819 */ /* 0x000fe2000001140c */
[----:B------:R-:W-:-:S07]  /*4530*/  IMAD.MOV.U32 R6, RZ, RZ, R22 ;  /* 0x000000ffff067224 */ /* 0x000fce00078e0016 */
.L_x_14065:
[C---:B------:R-:W-:Y:S02]  /*4540*/  LOP3.LUT R12, R10.reuse, 0x1, RZ, 0xc0, !PT ;  /* 0x000000010a0c7812 */ /* 0x040fe400078ec0ff */
[----:B------:R-:W-:Y:S02]  /*4550*/  IADD3 R14, P2, R10, 0x1, RZ ;  /* 0x000000010a0e7810 */ /* 0x000fe40007f5e0ff */
[----:B------:R-:W-:Y:S01]  /*4560*/  ISETP.NE.U32.AND P0, PT, R12, 0x1, PT ;  /* 0x000000010c00780c */ /* 0x000fe20003f05070 */
[----:B------:R-:W-:Y:S01]  /*4570*/  IMAD R12, R7, R6, RZ ;  /* 0x00000006070c7224 */ /* 0x000fe200078e02ff */
[----:B------:R-:W-:Y:S01]  /*4580*/  ISETP.GE.U32.AND P1, PT, R14, 0x3, PT ;  /* 0x000000030e00780c */ /* 0x000fe20003f26070 */
[----:B------:R-:W-:Y:S01]  /*4590*/  IMAD.X R14, RZ, RZ, R11, P2 ;  /* 0x000000ffff0e7224 */ /* 0x000fe200010e060b */
[----:B------:R-:W-:Y:S01]  /*45a0*/  ISETP.NE.U32.AND.EX P0, PT, RZ, RZ, PT, P0 ;  /* 0x000000ffff00720c */ /* 0x000fe20003f05100 */
[----:B------:R-:W-:Y:S01]  /*45b0*/  IMAD R15, R6, R7, R12 ;  /* 0x00000007060f7224 */ /* 0x000fe200078e020c */
[----:B------:R-:W-:-:S02]  /*45c0*/  LEA.HI R10, P2, R11, R10, RZ, 0x1 ;  /* 0x0000000a0b0a7211 */ /* 0x000fc400078508ff */
[----:B------:R-:W-:Y:S02]  /*45d0*/  SEL R13, R7, RZ, !P0 ;  /* 0x000000ff070d7207 */ /* 0x000fe40004000000 */
[----:B------:R-:W-:Y:S01]  /*45e0*/  SEL R12, R6, 0x1, !P0 ;  /* 0x00000001060c7807 */ /* 0x000fe20004000000 */
[----:B------:R-:W-:Y:S01]  /*45f0*/  IMAD.X R11, RZ, RZ, R11, P2 ;  /* 0x000000ffff0b7224 */ /* 0x000fe200010e060b */
[----:B------:R-:W-:Y:S01]  /*4600*/  ISETP.GE.U32.AND.EX P0, PT, R14, RZ, PT, P1 ;  /* 0x000000ff0e00720c */ /* 0x000fe20003f06110 */
[----:B------:R-:W-:Y:S02]  /*4610*/  IMAD R13, R13, R8, RZ ;  /* 0x000000080d0d7224 */ /* 0x000fe400078e02ff */
[----:B------:R-:W-:Y:S01]  /*4620*/  IMAD.WIDE.U32 R6, R6, R6, RZ ;  /* 0x0000000606067225 */ /* 0x000fe200078e00ff */
[--C-:B------:R-:W-:Y:S02]  /*4630*/  SHF.R.S64 R10, R10, 0x1, R11.reuse ;  /* 0x000000010a0a7819 */ /* 0x100fe4000000100b */
[----:B------:R-:W-:Y:S01]  /*4640*/  SHF.R.S32.HI R11, RZ, 0x1, R11 ;  /* 0x00000001ff0b7819 */ /* 0x000fe2000001140b */
[----:B------:R-:W-:-:S02]  /*4650*/  IMAD R13, R9, R12, R13 ;  /* 0x0000000c090d7224 */ /* 0x000fc400078e020d */
[----:B------:R-:W-:-:S04]  /*4660*/  IMAD.WIDE.U32 R8, R12, R8, RZ ;  /* 0x000000080c087225 */ /* 0x000fc800078e00ff */
[----:B------:R-:W-:Y:S02]  /*4670*/  IMAD.IADD R7, R7, 0x1, R15 ;  /* 0x0000000107077824 */ /* 0x000fe400078e020f */
[----:B------:R-:W-:Y:S01]  /*4680*/  IMAD.IADD R9, R9, 0x1, R13 ;  /* 0x0000000109097824 */ /* 0x000fe200078e020d */
[----:B------:R-:W-:Y:S06]  /*4690*/  @P0 BRA `(.L_x_14065) ;  /* 0xfffffffc00a80947 */ /* 0x000fec000383ffff */
.L_x_14064:
[----:B------:R-:W-:Y:S05]  /*46a0*/  BSYNC B1 ;  /* 0x0000000000017941 */ /* 0x000fea0003800000 */
.L_x_14063:
[----:B------:R-:W-:Y:S05]  /*46b0*/  BRA `(.L_x_14053) ;  /* 0x0000000400087947 */ /* 0x000fea0003800000 */
.L_x_14052:
[----:B------:R-:W2:Y:S01]  /*46c0*/  S2R R3, SR_TID.X ;  /* 0x0000000000037919 */ /* 0x000ea20000002100 */
[----:B0-----:R-:W0:Y:S01]  /*46d0*/  LDC R0, c[0x0][0x218] ;  /* 0x00008600ff007b82 */ /* 0x001e220000000800 */
[----:B------:R-:W-:Y:S01]  /*46e0*/  IMAD.MOV.U32 R6, RZ, RZ, 0x1 ;  /* 0x00000001ff067424 */ /* 0x000fe200078e00ff */
[----:B------:R-:W-:Y:S01]  /*46f0*/  BSSY B1, `(.L_x_14066) ;  /* 0x0000019000017945 */ /* 0x000fe20003800000 */
[----:B0-----:R-:W-:-:S04]  /*4700*/  LOP3.LUT R0, R0, 0x1, RZ, 0xc0, !PT ;  /* 0x0000000100007812 */ /* 0x001fc800078ec0ff */
[----:B------:R-:W-:Y:S02]  /*4710*/  ISETP.NE.U32.AND P0, PT, R0, 0x1, PT ;  /* 0x000000010000780c */ /* 0x000fe40003f05070 */
[CC--:B--2---:R-:W-:Y:S01]  /*4720*/  ISETP.GE.AND P4, PT, R3.reuse, R18.reuse, PT ;  /* 0x000000120300720c */ /* 0x0c4fe20003f86270 */
[C---:B-1----:R-:W-:Y:S01]  /*4730*/  VIADD R5, R3.reuse, 0x80 ;  /* 0x0000008003057836 */ /* 0x042fe20000000000 */
[----:B------:R-:W-:Y:S01]  /*4740*/  ISETP.NE.U32.AND.EX P0, PT, RZ, RZ, PT, P0 ;  /* 0x000000ffff00720c */ /* 0x000fe20003f05100 */
[C---:B------:R-:W-:Y:S02]  /*4750*/  VIADD R7, R3.reuse, 0x100 ;  /* 0x0000010003077836 */ /* 0x040fe40000000000 */
[----:B------:R-:W-:Y:S01]  /*4760*/  VIADD R3, R3, 0x180 ;  /* 0x0000018003037836 */ /* 0x000fe20000000000 */
[-C--:B------:R-:W-:Y:S02]  /*4770*/  ISETP.GE.AND P3, PT, R5, R18.reuse, PT ;  /* 0x000000120500720c */ /* 0x080fe40003f66270 */
[----:B------:R-:W-:-:S02]  /*4780*/  ISETP.GE.AND P2, PT, R7, R18, PT ;  /* 0x000000120700720c */ /* 0x000fc40003f46270 */
[----:B------:R-:W-:Y:S02]  /*4790*/  ISETP.GE.AND P1, PT, R3, R18, PT ;  /* 0x000000120300720c */ /* 0x000fe40003f26270 */
[----:B------:R-:W-:Y:S02]  /*47a0*/  SEL R6, R6, 0xffffffff, P0 ;  /* 0xffffffff06067807 */ /* 0x000fe40000000000 */
[----:B------:R-:W-:Y:S01]  /*47b0*/  SEL R7, RZ, 0xffffffff, P0 ;  /* 0xffffffffff077807 */ /* 0x000fe20000000000 */
[----:B------:R-:W-:Y:S08]  /*47c0*/  @P4 BRA `(.L_x_14067) ;  /* 0x00000000002c4947 */ /* 0x000ff00003800000 */
[----:B---345:R-:W-:Y:S01]  /*47d0*/  ISETP.NE.U32.AND P0, PT, R24, 0x1, PT ;  /* 0x000000011800780c */ /* 0x038fe20003f05070 */
[----:B------:R-:W-:Y:S02]  /*47e0*/  IMAD.MOV.U32 R0, RZ, RZ, 0x1 ;  /* 0x00000001ff007424 */ /* 0x000fe400078e00ff */
[----:B------:R-:W-:Y:S01]  /*47f0*/  IMAD.MOV.U32 R3, RZ, RZ, RZ ;  /* 0x000000ffff037224 */ /* 0x000fe200078e00ff */
[----:B------:R-:W-:-:S13]  /*4800*/  ISETP.NE.AND.EX P0, PT, R25, RZ, PT, P0 ;  /* 0x000000ff1900720c */ /* 0x000fda0003f05300 */
[----:B------:R-:W-:Y:S05]  /*4810*/  @!P0 BRA `(.L_x_14067) ;  /* 0x0000000000188947 */ /* 0x000fea0003800000 */
[----:B------:R-:W-:Y:S01]  /*4820*/  ISETP.NE.U32.AND P0, PT, R24, -0x1, PT ;  /* 0xffffffff1800780c */ /* 0x000fe20003f05070 */
[----:B------:R-:W-:Y:S02]  /*4830*/  IMAD.MOV.U32 R0, RZ, RZ, R6 ;  /* 0x000000ffff007224 */ /* 0x000fe400078e0006 */
[----:B------:R-:W-:Y:S01]  /*4840*/  IMAD.MOV.U32 R3, RZ, RZ, R7 ;  /* 0x000000ffff037224 */ /* 0x000fe200078e0007 */
[----:B------:R-:W-:-:S13]  /*4850*/  ISETP.NE.AND.EX P0, PT, R25, -0x1, PT, P0 ;  /* 0xffffffff1900780c */ /* 0x000fda0003f05300 */
[----:B------:R-:W-:Y:S02]  /*4860*/  @P0 IMAD.MOV.U32 R0, RZ, RZ, RZ ;  /* 0x000000ffff000224 */ /* 0x000fe400078e00ff */
[----:B------:R-:W-:-:S07]  /*4870*/  @P0 IMAD.MOV.U32 R3, RZ, RZ, RZ ;  /* 0x000000ffff030224 */ /* 0x000fce00078e00ff */
.L_x_14067:
[----:B------:R-:W-:Y:S05]  /*4880*/  BSYNC B1 ;  /* 0x0000000000017941 */ /* 0x000fea0003800000 */
.L_x_14066:
[----:B------:R-:W-:Y:S04]  /*4890*/  BSSY B1, `(.L_x_14068) ;  /* 0x000000c000017945 */ /* 0x000fe80003800000 */
[----:B------:R-:W-:Y:S05]  /*48a0*/  @P3 BRA `(.L_x_14069) ;  /* 0x0000000000283947 */ /* 0x000fea0003800000 */
[----:B-----5:R-:W-:Y:S01]  /*48b0*/  ISETP.NE.U32.AND P0, PT, R28, 0x1, PT ;  /* 0x000000011c00780c */ /* 0x020fe20003f05070 */
        /* <DEDUP_REMOVED lines=8> */
[----:B------:R-:W-:-:S07]  /*4940*/  @P0 CS2R R26, SRZ ;  /* 0x00000000001a0805 */ /* 0x000fce000001ff00 */
.L_x_14069:
[----:B------:R-:W-:Y:S05]  /*4950*/  BSYNC B1 ;  /* 0x0000000000017941 */ /* 0x000fea0003800000 */
.L_x_14068:
        /* <DEDUP_REMOVED lines=12> */
.L_x_14071:
[----:B------:R-:W-:Y:S05]  /*4a20*/  BSYNC B1 ;  /* 0x0000000000017941 */ /* 0x000fea0003800000 */
.L_x_14070:
        /* <DEDUP_REMOVED lines=11> */
.L_x_14053:
[----:B------:R-:W-:Y:S05]  /*4ae0*/  BSYNC B0 ;  /* 0x0000000000007941 */ /* 0x000fea0003800000 */
.L_x_14051:
[----:B-----5:R-:W0:Y:S01]  /*4af0*/  S2R R23, SR_TID.X ;  /* 0x0000000000177919 */ /* 0x020e220000002100 */
[----:B------:R-:W1:Y:S01]  /*4b00*/  LDC.U8 R19, c[0x0][0x244] ;  /* 0x00009100ff137b82 */ /* 0x000e620000000000 */
[----:B------:R-:W-:Y:S01]  /*4b10*/  BSSY B6, `(.L_x_14072) ;  /* 0x00000f1000067945 */ /* 0x000fe20003800000 */
[----:B------:R-:W-:Y:S02]  /*4b20*/  IMAD.MOV.U32 R16, RZ, RZ, R4 ;  /* 0x000000ffff107224 */ /* 0x000fe400078e0004 */
[----:B------:R-:W-:Y:S02]  /*4b30*/  IMAD.MOV.U32 R17, RZ, RZ, R5 ;  /* 0x000000ffff117224 */ /* 0x000fe400078e0005 */
[----:B---34-:R-:W-:Y:S02]  /*4b40*/  IMAD.MOV.U32 R24, RZ, RZ, R8 ;  /* 0x000000ffff187224 */ /* 0x018fe400078e0008 */
[----:B------:R-:W-:Y:S02]  /*4b50*/  IMAD.MOV.U32 R25, RZ, RZ, R9 ;  /* 0x000000ffff197224 */ /* 0x000fe400078e0009 */
[----:B------:R-:W-:-:S02]  /*4b60*/  IMAD.MOV.U32 R4, RZ, RZ, R0 ;  /* 0x000000ffff047224 */ /* 0x000fc400078e0000 */
[----:B------:R-:W-:Y:S01]  /*4b70*/  IMAD.MOV.U32 R5, RZ, RZ, R3 ;  /* 0x000000ffff057224 */ /* 0x000fe200078e0003 */
[----:B0-----:R-:W-:-:S13]  /*4b80*/  ISETP.GE.AND P0, PT, R23, R18, PT ;  /* 0x000000121700720c */ /* 0x001fda0003f06270 */
[----:B------:R-:W-:Y:S05]  /*4b90*/  @P0 BRA `(.L_x_14073) ;  /* 0x0000000c00a00947 */ /* 0x000fea0003800000 */
[----:B------:R-:W0:Y:S01]  /*4ba0*/  LDC.64 R8, c[0x0][0x228] ;  /* 0x00008a00ff087b82 */ /* 0x000e220000000a00 */
        /* <DEDUP_REMOVED lines=19> */
.L_x_14077:
[----:B------:R4:W-:Y:S01]  /*4ce0*/  STG.E.U8 desc[UR36][R8.64], R4 ;  /* 0x0000000408007986 */ /* 0x0009e2000c101124 */
[----:B------:R-:W-:Y:S05]  /*4cf0*/  BRA `(.L_x_14079) ;  /* 0x0000000c00447947 */ /* 0x000fea0003800000 */
.L_x_14076:
        /* <DEDUP_REMOVED lines=8> */
.L_x_14081:
[----:B------:R2:W-:Y:S01]  /*4d80*/  STG.E desc[UR36][R8.64], R4 ;  /* 0x0000000408007986 */ /* 0x0005e2000c101924 */
[----:B------:R-:W-:Y:S05]  /*4d90*/  BRA `(.L_x_14079) ;  /* 0x0000000c001c7947 */ /* 0x000fea0003800000 */
.L_x_14080:
[----:B------:R0:W-:Y:S01]  /*4da0*/  STG.E.U16 desc[UR36][R8.64], R4 ;  /* 0x0000000408007986 */ /* 0x0001e2000c101524 */
[----:B------:R-:W-:Y:S05]  /*4db0*/  BRA `(.L_x_14079) ;  /* 0x0000000c00147947 */ /* 0x000fea0003800000 */
.L_x_14075:
        /* <DEDUP_REMOVED lines=9> */
.L_x_14083:
[----:B------:R-:W0:Y:S02]  /*4e50*/  I2F.S64 R0, R4 ;  /* 0x0000000400007312 */ /* 0x000e240000301400 */
[----:B0-----:R-:W-:-:S05]  /*4e60*/  F2FP.F16.F32.PACK_AB R0, RZ, R0 ;  /* 0x00000000ff00723e */ /* 0x001fca00000000ff */
[----:B------:R0:W-:Y:S01]  /*4e70*/  STG.E.U16 desc[UR36][R8.64], R0 ;  /* 0x0000000008007986 */ /* 0x0001e2000c101524 */
[----:B------:R-:W-:Y:S05]  /*4e80*/  BRA `(.L_x_14079) ;  /* 0x0000000800e07947 */ /* 0x000fea0003800000 */
.L_x_14082:
        /* <DEDUP_REMOVED lines=10> */
.L_x_14085:
[----:B------:R-:W0:Y:S02]  /*4f30*/  I2F.S64 R4, R4 ;  /* 0x0000000400047312 */ /* 0x000e240000301400 */
[----:B0-----:R-:W-:-:S04]  /*4f40*/  F2FP.F16.F32.PACK_AB R3, RZ, R4 ;  /* 0x00000004ff03723e */ /* 0x001fc800000000ff */
[----:B------:R-:W-:-:S05]  /*4f50*/  PRMT R3, R3, 0x5410, RZ ;  /* 0x0000541003037816 */ /* 0x000fca00000000ff */
[----:B------:R0:W-:Y:S01]  /*4f60*/  STG.E desc[UR36][R8.64], R3 ;  /* 0x0000000308007986 */ /* 0x0001e2000c101924 */
[----:B------:R-:W-:Y:S05]  /*4f70*/  BRA `(.L_x_14079) ;  /* 0x0000000800a47947 */ /* 0x000fea0003800000 */
.L_x_14084:
[----:B------:R-:W0:Y:S02]  /*4f80*/  I2F.F64.S64 R4, R4 ;  /* 0x0000000400047312 */ /* 0x000e240000301c00 */
[----:B0-----:R0:W-:Y:S01]  /*4f90*/  STG.E.64 desc[UR36][R8.64], R4 ;  /* 0x0000000408007986 */ /* 0x0011e2000c101b24 */
[----:B------:R-:W-:Y:S05]  /*4fa0*/  BRA `(.L_x_14079) ;  /* 0x0000000800987947 */ /* 0x000fea0003800000 */
.L_x_14074:
        /* <DEDUP_REMOVED lines=13> */
.L_x_14088:
[----:B------:R-:W0:Y:S01]  /*5080*/  I2F.F64.S64 R4, R4 ;  /* 0x0000000400047312 */ /* 0x000e220000301c00 */
[----:B------:R-:W-:-:S05]  /*5090*/  CS2R R6, SRZ ;  /* 0x0000000000067805 */ /* 0x000fca000001ff00 */
[----:B0-----:R0:W-:Y:S01]  /*50a0*/  STG.E.128 desc[UR36][R8.64], R4 ;  /* 0x0000000408007986 */ /* 0x0011e2000c101d24 */
[----:B------:R-:W-:Y:S05]  /*50b0*/  BRA `(.L_x_14079) ;  /* 0x0000000800547947 */ /* 0x000fea0003800000 */
.L_x_14087:
        /* <DEDUP_REMOVED lines=21> */
.L_x_14092:
[----:B------:R-:W-:Y:S05]  /*5210*/  BSYNC B0 ;  /* 0x0000000000007941 */ /* 0x000fea0003800000 */
.L_x_14091:
[----:B------:R-:W-:-:S05]  /*5220*/  LOP3.LUT R7, R0, R7, RZ, 0xfc, !PT ;  /* 0x0000000700077212 */ /* 0x000fca00078efcff */
[----:B------:R0:W-:Y:S01]  /*5230*/  STG.E.U8 desc[UR36][R8.64], R7 ;  /* 0x0000000708007986 */ /* 0x0001e2000c101124 */
[----:B------:R-:W-:Y:S05]  /*5240*/  BRA `(.L_x_14079) ;  /* 0x0000000400f07947 */ /* 0x000fea0003800000 */
.L_x_14090:
        /* <DEDUP_REMOVED lines=13> */
.L_x_14094:
[----:B------:R-:W-:Y:S01]  /*5320*/  IMAD.MOV.U32 R0, RZ, RZ, 0x7f ;  /* 0x0000007fff007424 */ /* 0x000fe200078e00ff */
[----:B------:R-:W-:-:S04]  /*5330*/  ISETP.GT.U32.AND P0, PT, R3, 0x7f800000, PT ;  /* 0x7f8000000300780c */ /* 0x000fc80003f04070 */
[----:B------:R-:W-:-:S09]  /*5340*/  SEL R0, R0, 0x7c, P0 ;  /* 0x0000007c00007807 */ /* 0x000fd20000000000 */
.L_x_14095:
[----:B------:R-:W-:Y:S05]  /*5350*/  BSYNC B0 ;  /* 0x0000000000007941 */ /* 0x000fea0003800000 */
.L_x_14093:
[----:B------:R-:W-:-:S04]  /*5360*/  LOP3.LUT R3, R5, 0x80000000, RZ, 0xc0, !PT ;  /* 0x8000000005037812 */ /* 0x000fc800078ec0ff */
[----:B------:R-:W-:-:S04]  /*5370*/  SHF.R.U32.HI R3, RZ, 0x18, R3 ;  /* 0x00000018ff037819 */ /* 0x000fc80000011603 */
[----:B------:R-:W-:-:S05]  /*5380*/  LOP3.LUT R3, R0, R3, RZ, 0xfc, !PT ;  /* 0x0000000300037212 */ /* 0x000fca00078efcff */
[----:B------:R0:W-:Y:S01]  /*5390*/  STG.E.U8 desc[UR36][R8.64], R3 ;  /* 0x0000000308007986 */ /* 0x0001e2000c101124 */
[----:B------:R-:W-:Y:S05]  /*53a0*/  BRA `(.L_x_14079) ;  /* 0x0000000400987947 */ /* 0x000fea0003800000 */
.L_x_14089:
[----:B------:R-:W0:Y:S02]  /*53b0*/  I2F.S64 R0, R4 ;  /* 0x0000000400007312 */ /* 0x000e240000301400 */
[----:B0-----:R-:W-:-:S05]  /*53c0*/  F2FP.BF16.F32.PACK_AB R0, RZ, R0 ;  /* 0x00000000ff00723e */ /* 0x001fca00000010ff */
[----:B------:R0:W-:Y:S01]  /*53d0*/  STG.E.U16 desc[UR36][R8.64], R0 ;  /* 0x0000000008007986 */ /* 0x0001e2000c101524 */
[----:B------:R-:W-:Y:S05]  /*53e0*/  BRA `(.L_x_14079) ;  /* 0x0000000400887947 */ /* 0x000fea0003800000 */
.L_x_14086:
        /* <DEDUP_REMOVED lines=10> */
.L_x_14098:
        /* <DEDUP_REMOVED lines=17> */
.L_x_14101:
[----:B------:R-:W-:-:S04]  /*55a0*/  LOP3.LUT R0, R5, 0x80000000, RZ, 0xc0, !PT ;  /* 0x8000000005007812 */ /* 0x000fc800078ec0ff */
[----:B------:R-:W-:-:S04]  /*55b0*/  SHF.R.U32.HI R0, RZ, 0x18, R0 ;  /* 0x00000018ff007819 */ /* 0x000fc80000011600 */
[----:B------:R-:W-:-:S07]  /*55c0*/  LOP3.LUT R0, R3, R0, RZ, 0xfc, !PT ;  /* 0x0000000003007212 */ /* 0x000fce00078efcff */
.L_x_14100:
[----:B------:R-:W-:Y:S05]  /*55d0*/  BSYNC B0 ;  /* 0x0000000000007941 */ /* 0x000fea0003800000 */
.L_x_14099:
[----:B------:R0:W-:Y:S01]  /*55e0*/  STG.E.U8 desc[UR36][R8.64], R0 ;  /* 0x0000000008007986 */ /* 0x0001e2000c101124 */
[----:B------:R-:W-:Y:S05]  /*55f0*/  BRA `(.L_x_14079) ;  /* 0x0000000400047947 */ /* 0x000fea0003800000 */
.L_x_14097:
        /* <DEDUP_REMOVED lines=17> */
.L_x_14104:
[----:B------:R-:W-:-:S04]  /*5710*/  LOP3.LUT R0, R5, 0x80000000, RZ, 0xc0, !PT ;  /* 0x8000000005007812 */ /* 0x000fc800078ec0ff */
[----:B------:R-:W-:-:S04]  /*5720*/  SHF.R.U32.HI R0, RZ, 0x18, R0 ;  /* 0x00000018ff007819 */ /* 0x000fc80000011600 */
[----:B------:R-:W-:-:S07]  /*5730*/  LOP3.LUT R0, R3, R0, RZ, 0xfc, !PT ;  /* 0x0000000003007212 */ /* 0x000fce00078efcff */
.L_x_14103:
[----:B------:R-:W-:Y:S05]  /*5740*/  BSYNC B0 ;  /* 0x0000000000007941 */ /* 0x000fea0003800000 */
.L_x_14102:
[----:B------:R0:W-:Y:S01]  /*5750*/  STG.E.U8 desc[UR36][R8.64], R0 ;  /* 0x0000000008007986 */ /* 0x0001e2000c101124 */
[----:B------:R-:W-:Y:S05]  /*5760*/  BRA `(.L_x_14079) ;  /* 0x0000000000a87947 */ /* 0x000fea0003800000 */
.L_x_14096:
        /* <DEDUP_REMOVED lines=22> */
.L_x_14078:
        /* <DEDUP_REMOVED lines=16> */
.L_x_14107:
[----:B------:R-:W-:Y:S05]  /*59d0*/  BRA `(.L_x_14079) ;  /* 0x00000000000c7947 */ /* 0x000fea0003800000 */
.L_x_14106:
[----:B------:R0:W-:Y:S01]  /*59e0*/  STG.E.64 desc[UR36][R8.64], R4 ;  /* 0x0000000408007986 */ /* 0x0001e2000c101b24 */
[----:B------:R-:W-:Y:S05]  /*59f0*/  BRA `(.L_x_14079) ;  /* 0x0000000000047947 */ /* 0x000fea0003800000 */
.L_x_14105:
[----:B------:R0:W-:Y:S02]  /*5a00*/  STG.E desc[UR36][R8.64], R4 ;  /* 0x0000000408007986 */ /* 0x0001e4000c101924 */
.L_x_14079:
[----:B------:R-:W-:-:S07]  /*5a10*/  VIADD R23, R23, 0x80 ;  /* 0x0000008017177836 */ /* 0x000fce0000000000 */
.L_x_14073:
[----:B------:R-:W-:Y:S05]  /*5a20*/  BSYNC B6 ;  /* 0x0000000000067941 */ /* 0x000fea0003800000 */
.L_x_14072:
        /* <DEDUP_REMOVED lines=23> */
.L_x_14113:
[----:B------:R0:W-:Y:S01]  /*5ba0*/  STG.E.U8 desc[UR36][R8.64], R26 ;  /* 0x0000001a08007986 */ /* 0x0001e2000c101124 */
[----:B------:R-:W-:Y:S05]  /*5bb0*/  BRA `(.L_x_14115) ;  /* 0x0000000c004c7947 */ /* 0x000fea0003800000 */
.L_x_14112:
        /* <DEDUP_REMOVED lines=8> */
.L_x_14117:
[----:B------:R0:W-:Y:S01]  /*5c40*/  STG.E desc[UR36][R8.64], R26 ;  /* 0x0000001a08007986 */ /* 0x0001e2000c101924 */
[----:B------:R-:W-:Y:S05]  /*5c50*/  BRA `(.L_x_14115) ;  /* 0x0000000c00247947 */ /* 0x000fea0003800000 */
.L_x_14116:
[----:B------:R0:W-:Y:S01]  /*5c60*/  STG.E.U16 desc[UR36][R8.64], R26 ;  /* 0x0000001a08007986 */ /* 0x0001e2000c101524 */
[----:B------:R-:W-:Y:S05]  /*5c70*/  BRA `(.L_x_14115) ;  /* 0x0000000c001c7947 */ /* 0x000fea0003800000 */
.L_x_14111:
        /* <DEDUP_REMOVED lines=9> */
.L_x_14119:
[----:B------:R-:W0:Y:S02]  /*5d10*/  I2F.S64 R0, R26 ;  /* 0x0000001a00007312 */ /* 0x000e240000301400 */
[----:B0-----:R-:W-:-:S05]  /*5d20*/  F2FP.F16.F32.PACK_AB R0, RZ, R0 ;  /* 0x00000000ff00723e */ /* 0x001fca00000000ff */
[----:B------:R0:W-:Y:S01]  /*5d30*/  STG.E.U16 desc[UR36][R8.64], R0 ;  /* 0x0000000008007986 */ /* 0x0001e2000c101524 */
[----:B------:R-:W-:Y:S05]  /*5d40*/  BRA `(.L_x_14115) ;  /* 0x0000000800e87947 */ /* 0x000fea0003800000 */
.L_x_14118:
        /* <DEDUP_REMOVED lines=10> */
.L_x_14121:
[----:B------:R-:W0:Y:S02]  /*5df0*/  I2F.S64 R26, R26 ;  /* 0x0000001a001a7312 */ /* 0x000e240000301400 */
[----:B0-----:R-:W-:-:S04]  /*5e00*/  F2FP.F16.F32.PACK_AB R3, RZ, R26 ;  /* 0x0000001aff03723e */ /* 0x001fc800000000ff */
[----:B------:R-:W-:-:S05]  /*5e10*/  PRMT R3, R3, 0x5410, RZ ;  /* 0x0000541003037816 */ /* 0x000fca00000000ff */
[----:B------:R0:W-:Y:S01]  /*5e20*/  STG.E desc[UR36][R8.64], R3 ;  /* 0x0000000308007986 */ /* 0x0001e2000c101924 */
[----:B------:R-:W-:Y:S05]  /*5e30*/  BRA `(.L_x_14115) ;  /* 0x0000000800ac7947 */ /* 0x000fea0003800000 */
.L_x_14120:
[----:B------:R-:W0:Y:S02]  /*5e40*/  I2F.F64.S64 R26, R26 ;  /* 0x0000001a001a7312 */ /* 0x000e240000301c00 */
[----:B0-----:R0:W-:Y:S01]  /*5e50*/  STG.E.64 desc[UR36][R8.64], R26 ;  /* 0x0000001a08007986 */ /* 0x0011e2000c101b24 */
[----:B------:R-:W-:Y:S05]  /*5e60*/  BRA `(.L_x_14115) ;  /* 0x0000000800a07947 */ /* 0x000fea0003800000 */
.L_x_14110:
        /* <DEDUP_REMOVED lines=13> */
.L_x_14124:
[----:B------:R-:W0:Y:S01]  /*5f40*/  I2F.F64.S64 R4, R26 ;  /* 0x0000001a00047312 */ /* 0x000e220000301c00 */
[----:B------:R-:W-:-:S05]  /*5f50*/  CS2R R6, SRZ ;  /* 0x0000000000067805 */ /* 0x000fca000001ff00 */
[----:B0-----:R0:W-:Y:S01]  /*5f60*/  STG.E.128 desc[UR36][R8.64], R4 ;  /* 0x0000000408007986 */ /* 0x0011e2000c101d24 */
[----:B------:R-:W-:Y:S05]  /*5f70*/  BRA `(.L_x_14115) ;  /* 0x00000008005c7947 */ /* 0x000fea0003800000 */
.L_x_14123:
        /* <DEDUP_REMOVED lines=21> */
.L_x_14128:
[----:B------:R-:W-:Y:S05]  /*60d0*/  BSYNC B0 ;  /* 0x0000000000007941 */ /* 0x000fea0003800000 */
.L_x_14127:
[----:B------:R-:W-:-:S05]  /*60e0*/  LOP3.LUT R5, R0, R5, RZ, 0xfc, !PT ;  /* 0x0000000500057212 */ /* 0x000fca00078efcff */
[----:B------:R0:W-:Y:S01]  /*60f0*/  STG.E.U8 desc[UR36][R8.64], R5 ;  /* 0x0000000508007986 */ /* 0x0001e2000c101124 */
[----:B------:R-:W-:Y:S05]  /*6100*/  BRA `(.L_x_14115) ;  /* 0x0000000400f87947 */ /* 0x000fea0003800000 */
.L_x_14126:
        /* <DEDUP_REMOVED lines=13> */
.L_x_14130:
[----:B------:R-:W-:Y:S01]  /*61e0*/  IMAD.MOV.U32 R0, RZ, RZ, 0x7f ;  /* 0x0000007fff007424 */ /* 0x000fe200078e00ff */
[----:B------:R-:W-:-:S04]  /*61f0*/  ISETP.GT.U32.AND P0, PT, R3, 0x7f800000, PT ;  /* 0x7f8000000300780c */ /* 0x000fc80003f04070 */
[----:B------:R-:W-:-:S09]  /*6200*/  SEL R0, R0, 0x7c, P0 ;  /* 0x0000007c00007807 */ /* 0x000fd20000000000 */
.L_x_14131:
[----:B------:R-:W-:Y:S05]  /*6210*/  BSYNC B0 ;  /* 0x0000000000007941 */ /* 0x000fea0003800000 */
.L_x_14129:
[----:B------:R-:W-:-:S04]  /*6220*/  LOP3.LUT R3, R27, 0x80000000, RZ, 0xc0, !PT ;  /* 0x800000001b037812 */ /* 0x000fc800078ec0ff */
[----:B------:R-:W-:-:S04]  /*6230*/  SHF.R.U32.HI R3, RZ, 0x18, R3 ;  /* 0x00000018ff037819 */ /* 0x000fc80000011603 */
[----:B------:R-:W-:-:S05]  /*6240*/  LOP3.LUT R3, R0, R3, RZ, 0xfc, !PT ;  /* 0x0000000300037212 */ /* 0x000fca00078efcff */
[----:B------:R0:W-:Y:S01]  /*6250*/  STG.E.U8 desc[UR36][R8.64], R3 ;  /* 0x0000000308007986 */ /* 0x0001e2000c101124 */
[----:B------:R-:W-:Y:S05]  /*6260*/  BRA `(.L_x_14115) ;  /* 0x0000000400a07947 */ /* 0x000fea0003800000 */
.L_x_14125:
[----:B------:R-:W0:Y:S02]  /*6270*/  I2F.S64 R0, R26 ;  /* 0x0000001a00007312 */ /* 0x000e240000301400 */
[----:B0-----:R-:W-:-:S05]  /*6280*/  F2FP.BF16.F32.PACK_AB R0, RZ, R0 ;  /* 0x00000000ff00723e */ /* 0x001fca00000010ff */
[----:B------:R0:W-:Y:S01]  /*6290*/  STG.E.U16 desc[UR36][R8.64], R0 ;  /* 0x0000000008007986 */ /* 0x0001e2000c101524 */
[----:B------:R-:W-:Y:S05]  /*62a0*/  BRA `(.L_x_14115) ;  /* 0x0000000400907947 */ /* 0x000fea0003800000 */
.L_x_14122:
        /* <DEDUP_REMOVED lines=10> */
.L_x_14134:
        /* <DEDUP_REMOVED lines=17> */
.L_x_14137:
[----:B------:R-:W-:-:S04]  /*6460*/  LOP3.LUT R3, R27, 0x80000000, RZ, 0xc0, !PT ;  /* 0x800000001b037812 */ /* 0x000fc800078ec0ff */
[----:B------:R-:W-:-:S04]  /*6470*/  SHF.R.U32.HI R3, RZ, 0x18, R3 ;  /* 0x00000018ff037819 */ /* 0x000fc80000011603 */
[----:B------:R-:W-:-:S04]  /*6480*/  LOP3.LUT R0, R0, R3, RZ, 0xfc, !PT ;  /* 0x0000000300007212 */ /* 0x000fc800078efcff */
[----:B------:R-:W-:-:S07]  /*6490*/  PRMT R4, R0, 0x7610, R4 ;  /* 0x0000761000047816 */ /* 0x000fce0000000004 */
.L_x_14136:
[----:B------:R-:W-:Y:S05]  /*64a0*/  BSYNC B0 ;  /* 0x0000000000007941 */ /* 0x000fea0003800000 */
.L_x_14135:
[----:B------:R4:W-:Y:S01]  /*64b0*/  STG.E.U8 desc[UR36][R8.64], R4 ;  /* 0x0000000408007986 */ /* 0x0009e2000c101124 */
[----:B------:R-:W-:Y:S05]  /*64c0*/  BRA `(.L_x_14115) ;  /* 0x0000000400087947 */ /* 0x000fea0003800000 */
.L_x_14133:
        /* <DEDUP_REMOVED lines=17> */
.L_x_14140:
[----:B------:R-:W-:-:S04]  /*65e0*/  LOP3.LUT R3, R27, 0x80000000, RZ, 0xc0, !PT ;  /* 0x800000001b037812 */ /* 0x000fc800078ec0ff */
[----:B------:R-:W-:-:S04]  /*65f0*/  SHF.R.U32.HI R3, RZ, 0x18, R3 ;  /* 0x00000018ff037819 */ /* 0x000fc80000011603 */
[----:B------:R-:W-:-:S04]  /*6600*/  LOP3.LUT R0, R0, R3, RZ, 0xfc, !PT ;  /* 0x0000000300007212 */ /* 0x000fc800078efcff */
[----:B------:R-:W-:-:S07]  /*6610*/  PRMT R4, R0, 0x7610, R4 ;  /* 0x0000761000047816 */ /* 0x000fce0000000004 */
.L_x_14139:
[----:B------:R-:W-:Y:S05]  /*6620*/  BSYNC B0 ;  /* 0x0000000000007941 */ /* 0x000fea0003800000 */
.L_x_14138:
[----:B------:R3:W-:Y:S01]  /*6630*/  STG.E.U8 desc[UR36][R8.64], R4 ;  /* 0x0000000408007986 */ /* 0x0007e2000c101124 */
[----:B------:R-:W-:Y:S05]  /*6640*/  BRA `(.L_x_14115) ;  /* 0x0000000000a87947 */ /* 0x000fea0003800000 */
.L_x_14132:
        /* <DEDUP_REMOVED lines=22> */
.L_x_14114:
        /* <DEDUP_REMOVED lines=16> */
.L_x_14143:
[----:B------:R-:W-:Y:S05]  /*68b0*/  BRA `(.L_x_14115) ;  /* 0x00000000000c7947 */ /* 0x000fea0003800000 */
.L_x_14142:
[----:B------:R2:W-:Y:S01]  /*68c0*/  STG.E.64 desc[UR36][R8.64], R26 ;  /* 0x0000001a08007986 */ /* 0x0005e2000c101b24 */
[----:B------:R-:W-:Y:S05]  /*68d0*/  BRA `(.L_x_14115) ;  /* 0x0000000000047947 */ /* 0x000fea0003800000 */
.L_x_14141:
[----:B------:R0:W-:Y:S02]  /*68e0*/  STG.E desc[UR36][R8.64], R26 ;  /* 0x0000001a08007986 */ /* 0x0001e4000c101924 */
.L_x_14115:
        /* <DEDUP_REMOVED lines=23> */
.L_x_14147:
[----:B------:R4:W-:Y:S01]  /*6a60*/  STG.E.U8 desc[UR36][R8.64], R16 ;  /* 0x0000001008007986 */ /* 0x0009e2000c101124 */
[----:B------:R-:W-:Y:S05]  /*6a70*/  BRA `(.L_x_14149) ;  /* 0x0000000c004c7947 */ /* 0x000fea0003800000 */
.L_x_14146:
        /* <DEDUP_REMOVED lines=8> */
.L_x_14151:
[----:B------:R2:W-:Y:S01]  /*6b00*/  STG.E desc[UR36][R8.64], R16 ;  /* 0x0000001008007986 */ /* 0x0005e2000c101924 */
[----:B------:R-:W-:Y:S05]  /*6b10*/  BRA `(.L_x_14149) ;  /* 0x0000000c00247947 */ /* 0x000fea0003800000 */
.L_x_14150:
[----:B------:R0:W-:Y:S01]  /*6b20*/  STG.E.U16 desc[UR36][R8.64], R16 ;  /* 0x0000001008007986 */ /* 0x0001e2000c101524 */
[----:B------:R-:W-:Y:S05]  /*6b30*/  BRA `(.L_x_14149) ;  /* 0x0000000c001c7947 */ /* 0x000fea0003800000 */
.L_x_14145:
        /* <DEDUP_REMOVED lines=9> */
.L_x_14153:
[----:B------:R-:W0:Y:S02]  /*6bd0*/  I2F.S64 R0, R16 ;  /* 0x0000001000007312 */ /* 0x000e240000301400 */
[----:B0-----:R-:W-:-:S05]  /*6be0*/  F2FP.F16.F32.PACK_AB R0, RZ, R0 ;  /* 0x00000000ff00723e */ /* 0x001fca00000000ff */
[----:B------:R0:W-:Y:S01]  /*6bf0*/  STG.E.U16 desc[UR36][R8.64], R0 ;  /* 0x0000000008007986 */ /* 0x0001e2000c101524 */
[----:B------:R-:W-:Y:S05]  /*6c00*/  BRA `(.L_x_14149) ;  /* 0x0000000800e87947 */ /* 0x000fea0003800000 */
.L_x_14152:
        /* <DEDUP_REMOVED lines=10> */
.L_x_14155:
[----:B------:R-:W0:Y:S02]  /*6cb0*/  I2F.S64 R16, R16 ;  /* 0x0000001000107312 */ /* 0x000e240000301400 */
[----:B0-----:R-:W-:-:S04]  /*6cc0*/  F2FP.F16.F32.PACK_AB R3, RZ, R16 ;  /* 0x00000010ff03723e */ /* 0x001fc800000000ff */
[----:B------:R-:W-:-:S05]  /*6cd0*/  PRMT R3, R3, 0x5410, RZ ;  /* 0x0000541003037816 */ /* 0x000fca00000000ff */
[----:B------:R0:W-:Y:S01]  /*6ce0*/  STG.E desc[UR36][R8.64], R3 ;  /* 0x0000000308007986 */ /* 0x0001e2000c101924 */
[----:B------:R-:W-:Y:S05]  /*6cf0*/  BRA `(.L_x_14149) ;  /* 0x0000000800ac7947 */ /* 0x000fea0003800000 */
.L_x_14154:
[----:B------:R-:W0:Y:S02]  /*6d00*/  I2F.F64.S64 R16, R16 ;  /* 0x0000001000107312 */ /* 0x000e240000301c00 */
[----:B0-----:R0:W-:Y:S01]  /*6d10*/  STG.E.64 desc[UR36][R8.64], R16 ;  /* 0x0000001008007986 */ /* 0x0011e2000c101b24 */
[----:B------:R-:W-:Y:S05]  /*6d20*/  BRA `(.L_x_14149) ;  /* 0x0000000800a07947 */ /* 0x000fea0003800000 */
.L_x_14144:
        /* <DEDUP_REMOVED lines=13> */
.L_x_14158:
[----:B------:R-:W0:Y:S01]  /*6e00*/  I2F.F64.S64 R4, R16 ;  /* 0x0000001000047312 */ /* 0x000e220000301c00 */
[----:B------:R-:W-:-:S05]  /*6e10*/  CS2R R6, SRZ ;  /* 0x0000000000067805 */ /* 0x000fca000001ff00 */
[----:B0-----:R0:W-:Y:S01]  /*6e20*/  STG.E.128 desc[UR36][R8.64], R4 ;  /* 0x0000000408007986 */ /* 0x0011e2000c101d24 */
[----:B------:R-:W-:Y:S05]  /*6e30*/  BRA `(.L_x_14149) ;  /* 0x00000008005c7947 */ /* 0x000fea0003800000 */
.L_x_14157:
        /* <DEDUP_REMOVED lines=21> */
.L_x_14162:
[----:B------:R-:W-:Y:S05]  /*6f90*/  BSYNC B0 ;  /* 0x0000000000007941 */ /* 0x000fea0003800000 */
.L_x_14161:
[----:B------:R-:W-:-:S05]  /*6fa0*/  LOP3.LUT R5, R0, R5, RZ, 0xfc, !PT ;  /* 0x0000000500057212 */ /* 0x000fca00078efcff */
[----:B------:R0:W-:Y:S01]  /*6fb0*/  STG.E.U8 desc[UR36][R8.64], R5 ;  /* 0x0000000508007986 */ /* 0x0001e2000c101124 */
[----:B------:R-:W-:Y:S05]  /*6fc0*/  BRA `(.L_x_14149) ;  /* 0x0000000400f87947 */ /* 0x000fea0003800000 */
.L_x_14160:
        /* <DEDUP_REMOVED lines=13> */
.L_x_14164:
[----:B------:R-:W-:Y:S01]  /*70a0*/  IMAD.MOV.U32 R0, RZ, RZ, 0x7f ;  /* 0x0000007fff007424 */ /* 0x000fe200078e00ff */
[----:B------:R-:W-:-:S04]  /*70b0*/  ISETP.GT.U32.AND P0, PT, R3, 0x7f800000, PT ;  /* 0x7f8000000300780c */ /* 0x000fc80003f04070 */
[----:B------:R-:W-:-:S09]  /*70c0*/  SEL R0, R0, 0x7c, P0 ;  /* 0x0000007c00007807 */ /* 0x000fd20000000000 */
.L_x_14165:
[----:B------:R-:W-:Y:S05]  /*70d0*/  BSYNC B0 ;  /* 0x0000000000007941 */ /* 0x000fea0003800000 */
.L_x_14163:
[----:B------:R-:W-:-:S04]  /*70e0*/  LOP3.LUT R3, R17, 0x80000000, RZ, 0xc0, !PT ;  /* 0x8000000011037812 */ /* 0x000fc800078ec0ff */
[----:B------:R-:W-:-:S04]  /*70f0*/  SHF.R.U32.HI R3, RZ, 0x18, R3 ;  /* 0x00000018ff037819 */ /* 0x000fc80000011603 */
[----:B------:R-:W-:-:S05]  /*7100*/  LOP3.LUT R3, R0, R3, RZ, 0xfc, !PT ;  /* 0x0000000300037212 */ /* 0x000fca00078efcff */
[----:B------:R0:W-:Y:S01]  /*7110*/  STG.E.U8 desc[UR36][R8.64], R3 ;  /* 0x0000000308007986 */ /* 0x0001e2000c101124 */
[----:B------:R-:W-:Y:S05]  /*7120*/  BRA `(.L_x_14149) ;  /* 0x0000000400a07947 */ /* 0x000fea0003800000 */
.L_x_14159:
[----:B------:R-:W0:Y:S02]  /*7130*/  I2F.S64 R0, R16 ;  /* 0x0000001000007312 */ /* 0x000e240000301400 */
[----:B0-----:R-:W-:-:S05]  /*7140*/  F2FP.BF16.F32.PACK_AB R0, RZ, R0 ;  /* 0x00000000ff00723e */ /* 0x001fca00000010ff */
[----:B------:R0:W-:Y:S01]  /*7150*/  STG.E.U16 desc[UR36][R8.64], R0 ;  /* 0x0000000008007986 */ /* 0x0001e2000c101524 */
[----:B------:R-:W-:Y:S05]  /*7160*/  BRA `(.L_x_14149) ;  /* 0x0000000400907947 */ /* 0x000fea0003800000 */
.L_x_14156:
        /* <DEDUP_REMOVED lines=10> */
.L_x_14168:
        /* <DEDUP_REMOVED lines=17> */
.L_x_14171:
[----:B------:R-:W-:-:S04]  /*7320*/  LOP3.LUT R3, R17, 0x80000000, RZ, 0xc0, !PT ;  /* 0x8000000011037812 */ /* 0x000fc800078ec0ff */
[----:B------:R-:W-:-:S04]  /*7330*/  SHF.R.U32.HI R3, RZ, 0x18, R3 ;  /* 0x00000018ff037819 */ /* 0x000fc80000011603 */
[----:B------:R-:W-:-:S04]  /*7340*/  LOP3.LUT R0, R0, R3, RZ, 0xfc, !PT ;  /* 0x0000000300007212 */ /* 0x000fc800078efcff */
[----:B------:R-:W-:-:S07]  /*7350*/  PRMT R4, R0, 0x7610, R4 ;  /* 0x0000761000047816 */ /* 0x000fce0000000004 */
.L_x_14170:
[----:B------:R-:W-:Y:S05]  /*7360*/  BSYNC B0 ;  /* 0x0000000000007941 */ /* 0x000fea0003800000 */
.L_x_14169:
[----:B------:R0:W-:Y:S01]  /*7370*/  STG.E.U8 desc[UR36][R8.64], R4 ;  /* 0x0000000408007986 */ /* 0x0001e2000c101124 */
[----:B------:R-:W-:Y:S05]  /*7380*/  BRA `(.L_x_14149) ;  /* 0x0000000400087947 */ /* 0x000fea0003800000 */
.L_x_14167:
        /* <DEDUP_REMOVED lines=17> */
.L_x_14174:
[----:B------:R-:W-:-:S04]  /*74a0*/  LOP3.LUT R3, R17, 0x80000000, RZ, 0xc0, !PT ;  /* 0x8000000011037812 */ /* 0x000fc800078ec0ff */
[----:B------:R-:W-:-:S04]  /*74b0*/  SHF.R.U32.HI R3, RZ, 0x18, R3 ;  /* 0x00000018ff037819 */ /* 0x000fc80000011603 */
[----:B------:R-:W-:-:S04]  /*74c0*/  LOP3.LUT R0, R0, R3, RZ, 0xfc, !PT ;  /* 0x0000000300007212 */ /* 0x000fc800078efcff */
[----:B------:R-:W-:-:S07]  /*74d0*/  PRMT R4, R0, 0x7610, R4 ;  /* 0x0000761000047816 */ /* 0x000fce0000000004 */
.L_x_14173:
[----:B------:R-:W-:Y:S05]  /*74e0*/  BSYNC B0 ;  /* 0x0000000000007941 */ /* 0x000fea0003800000 */
.L_x_14172:
[----:B------:R0:W-:Y:S01]  /*74f0*/  STG.E.U8 desc[UR36][R8.64], R4 ;  /* 0x0000000408007986 */ /* 0x0001e2000c101124 */
[----:B------:R-:W-:Y:S05]  /*7500*/  BRA `(.L_x_14149) ;  /* 0x0000000000a87947 */ /* 0x000fea0003800000 */
.L_x_14166:
        /* <DEDUP_REMOVED lines=22> */
.L_x_14148:
        /* <DEDUP_REMOVED lines=16> */
.L_x_14177:
[----:B------:R-:W-:Y:S05]  /*7770*/  BRA `(.L_x_14149) ;  /* 0x00000000000c7947 */ /* 0x000fea0003800000 */
.L_x_14176:
[----:B------:R0:W-:Y:S01]  /*7780*/  STG.E.64 desc[UR36][R8.64], R16 ;  /* 0x0000001008007986 */ /* 0x0001e2000c101b24 */
[----:B------:R-:W-:Y:S05]  /*7790*/  BRA `(.L_x_14149) ;  /* 0x0000000000047947 */ /* 0x000fea0003800000 */
.L_x_14175:
[----:B------:R0:W-:Y:S02]  /*77a0*/  STG.E desc[UR36][R8.64], R16 ;  /* 0x0000001008007986 */ /* 0x0001e4000c101924 */
.L_x_14149:
[----:B------:R-:W-:-:S07]  /*77b0*/  VIADD R23, R23, 0x80 ;  /* 0x0000008017177836 */ /* 0x000fce0000000000 */
.L_x_14109:
[----:B------:R-:W-:Y:S05]  /*77c0*/  BSYNC B6 ;  /* 0x0000000000067941 */ /* 0x000fea0003800000 */
.L_x_14108:
        /* <DEDUP_REMOVED lines=21> */
.L_x_14181:
[----:B------:R-:W-:Y:S01]  /*7920*/  STG.E.U8 desc[UR36][R2.64], R24 ;  /* 0x0000001802007986 */ /* 0x000fe2000c101124 */
[----:B------:R-:W-:Y:S05]  /*7930*/  EXIT ;  /* 0x000000000000794d */ /* 0x000fea0003800000 */
.L_x_14180:
        /* <DEDUP_REMOVED lines=8> */
.L_x_14184:
[----:B------:R-:W-:Y:S01]  /*79c0*/  STG.E desc[UR36][R2.64], R24 ;  /* 0x0000001802007986 */ /* 0x000fe2000c101924 */
[----:B------:R-:W-:Y:S05]  /*79d0*/  EXIT ;  /* 0x000000000000794d */ /* 0x000fea0003800000 */
.L_x_14183:
[----:B------:R-:W-:Y:S01]  /*79e0*/  STG.E.U16 desc[UR36][R2.64], R24 ;  /* 0x0000001802007986 */ /* 0x000fe2000c101524 */
[----:B------:R-:W-:Y:S05]  /*79f0*/  EXIT ;  /* 0x000000000000794d */ /* 0x000fea0003800000 */
.L_x_14179:
        /* <DEDUP_REMOVED lines=9> */
.L_x_14186:
[----:B------:R-:W0:Y:S02]  /*7a90*/  I2F.S64 R0, R24 ;  /* 0x0000001800007312 */ /* 0x000e240000301400 */
[----:B0-----:R-:W-:-:S05]  /*7aa0*/  F2FP.F16.F32.PACK_AB R0, RZ, R0 ;  /* 0x00000000ff00723e */ /* 0x001fca00000000ff */
[----:B------:R-:W-:Y:S01]  /*7ab0*/  STG.E.U16 desc[UR36][R2.64], R0 ;  /* 0x0000000002007986 */ /* 0x000fe2000c101524 */
[----:B------:R-:W-:Y:S05]  /*7ac0*/  EXIT ;  /* 0x000000000000794d */ /* 0x000fea0003800000 */
.L_x_14185:
        /* <DEDUP_REMOVED lines=10> */
.L_x_14188:
[----:B------:R-:W0:Y:S02]  /*7b70*/  I2F.S64 R24, R24 ;  /* 0x0000001800187312 */ /* 0x000e240000301400 */
[----:B0-----:R-:W-:-:S04]  /*7b80*/  F2FP.F16.F32.PACK_AB R5, RZ, R24 ;  /* 0x00000018ff05723e */ /* 0x001fc800000000ff */
[----:B------:R-:W-:-:S05]  /*7b90*/  PRMT R5, R5, 0x5410, RZ ;  /* 0x0000541005057816 */ /* 0x000fca00000000ff */
[----:B------:R-:W-:Y:S01]  /*7ba0*/  STG.E desc[UR36][R2.64], R5 ;  /* 0x0000000502007986 */ /* 0x000fe2000c101924 */
[----:B------:R-:W-:Y:S05]  /*7bb0*/  EXIT ;  /* 0x000000000000794d */ /* 0x000fea0003800000 */
.L_x_14187:
[----:B------:R-:W0:Y:S02]  /*7bc0*/  I2F.F64.S64 R24, R24 ;  /* 0x0000001800187312 */ /* 0x000e240000301c00 */
[----:B0-----:R-:W-:Y:S01]  /*7bd0*/  STG.E.64 desc[UR36][R2.64], R24 ;  /* 0x0000001802007986 */ /* 0x001fe2000c101b24 */
[----:B------:R-:W-:Y:S05]  /*7be0*/  EXIT ;  /* 0x000000000000794d */ /* 0x000fea0003800000 */
.L_x_14178:
        /* <DEDUP_REMOVED lines=13> */
.L_x_14191:
[----:B------:R-:W0:Y:S01]  /*7cc0*/  I2F.F64.S64 R24, R24 ;  /* 0x0000001800187312 */ /* 0x000e220000301c00 */
[----:B------:R-:W-:-:S05]  /*7cd0*/  CS2R R26, SRZ ;  /* 0x00000000001a7805 */ /* 0x000fca000001ff00 */
[----:B0-----:R-:W-:Y:S01]  /*7ce0*/  STG.E.128 desc[UR36][R2.64], R24 ;  /* 0x0000001802007986 */ /* 0x001fe2000c101d24 */
[----:B------:R-:W-:Y:S05]  /*7cf0*/  EXIT ;  /* 0x000000000000794d */ /* 0x000fea0003800000 */
.L_x_14190:
        /* <DEDUP_REMOVED lines=21> */
.L_x_14195:
[----:B------:R-:W-:Y:S05]  /*7e50*/  BSYNC B0 ;  /* 0x0000000000007941 */ /* 0x000fea0003800000 */
.L_x_14194:
[----:B------:R-:W-:-:S05]  /*7e60*/  LOP3.LUT R5, R0, R5, RZ, 0xfc, !PT ;  /* 0x0000000500057212 */ /* 0x000fca00078efcff */
[----:B------:R-:W-:Y:S01]  /*7e70*/  STG.E.U8 desc[UR36][R2.64], R5 ;  /* 0x0000000502007986 */ /* 0x000fe2000c101124 */
[----:B------:R-:W-:Y:S05]  /*7e80*/  EXIT ;  /* 0x000000000000794d */ /* 0x000fea0003800000 */
.L_x_14193:
        /* <DEDUP_REMOVED lines=13> */
.L_x_14197:
[----:B------:R-:W-:Y:S01]  /*7f60*/  IMAD.MOV.U32 R0, RZ, RZ, 0x7f ;  /* 0x0000007fff007424 */ /* 0x000fe200078e00ff */
[----:B------:R-:W-:-:S04]  /*7f70*/  ISETP.GT.U32.AND P0, PT, R4, 0x7f800000, PT ;  /* 0x7f8000000400780c */ /* 0x000fc80003f04070 */
[----:B------:R-:W-:-:S09]  /*7f80*/  SEL R0, R0, 0x7c, P0 ;  /* 0x0000007c00007807 */ /* 0x000fd20000000000 */
.L_x_14198:
[----:B------:R-:W-:Y:S05]  /*7f90*/  BSYNC B0 ;  /* 0x0000000000007941 */ /* 0x000fea0003800000 */
.L_x_14196:
[----:B------:R-:W-:-:S04]  /*7fa0*/  LOP3.LUT R4, R25, 0x80000000, RZ, 0xc0, !PT ;  /* 0x8000000019047812 */ /* 0x000fc800078ec0ff */
[----:B------:R-:W-:-:S04]  /*7fb0*/  SHF.R.U32.HI R5, RZ, 0x18, R4 ;  /* 0x00000018ff057819 */ /* 0x000fc80000011604 */
[----:B------:R-:W-:-:S05]  /*7fc0*/  LOP3.LUT R5, R0, R5, RZ, 0xfc, !PT ;  /* 0x0000000500057212 */ /* 0x000fca00078efcff */
[----:B------:R-:W-:Y:S01]  /*7fd0*/  STG.E.U8 desc[UR36][R2.64], R5 ;  /* 0x0000000502007986 */ /* 0x000fe2000c101124 */
[----:B------:R-:W-:Y:S05]  /*7fe0*/  EXIT ;  /* 0x000000000000794d */ /* 0x000fea0003800000 */
.L_x_14192:
[----:B------:R-:W0:Y:S02]  /*7ff0*/  I2F.S64 R0, R24 ;  /* 0x0000001800007312 */ /* 0x000e240000301400 */
[----:B0-----:R-:W-:-:S05]  /*8000*/  F2FP.BF16.F32.PACK_AB R0, RZ, R0 ;  /* 0x00000000ff00723e */ /* 0x001fca00000010ff */
[----:B------:R-:W-:Y:S01]  /*8010*/  STG.E.U16 desc[UR36][R2.64], R0 ;  /* 0x0000000002007986 */ /* 0x000fe2000c101524 */
[----:B------:R-:W-:Y:S05]  /*8020*/  EXIT ;  /* 0x000000000000794d */ /* 0x000fea0003800000 */
.L_x_14189:
        /* <DEDUP_REMOVED lines=10> */
.L_x_14201:
        /* <DEDUP_REMOVED lines=17> */
.L_x_14204:
[----:B------:R-:W-:-:S04]  /*81e0*/  LOP3.LUT R0, R25, 0x80000000, RZ, 0xc0, !PT ;  /* 0x8000000019007812 */ /* 0x000fc800078ec0ff */
[----:B------:R-:W-:-:S04]  /*81f0*/  SHF.R.U32.HI R5, RZ, 0x18, R0 ;  /* 0x00000018ff057819 */ /* 0x000fc80000011600 */
[----:B------:R-:W-:-:S04]  /*8200*/  LOP3.LUT R4, R4, R5, RZ, 0xfc, !PT ;  /* 0x0000000504047212 */ /* 0x000fc800078efcff */
[----:B------:R-:W-:-:S07]  /*8210*/  PRMT R0, R4, 0x7610, R0 ;  /* 0x0000761004007816 */ /* 0x000fce0000000000 */
.L_x_14203:
[----:B------:R-:W-:Y:S05]  /*8220*/  BSYNC B0 ;  /* 0x0000000000007941 */ /* 0x000fea0003800000 */
.L_x_14202:
[----:B------:R-:W-:Y:S01]  /*8230*/  STG.E.U8 desc[UR36][R2.64], R0 ;  /* 0x0000000002007986 */ /* 0x000fe2000c101124 */
[----:B------:R-:W-:Y:S05]  /*8240*/  EXIT ;  /* 0x000000000000794d */ /* 0x000fea0003800000 */
.L_x_14200:
        /* <DEDUP_REMOVED lines=17> */
.L_x_14207:
[----:B------:R-:W-:-:S04]  /*8360*/  LOP3.LUT R0, R25, 0x80000000, RZ, 0xc0, !PT ;  /* 0x8000000019007812 */ /* 0x000fc800078ec0ff */
[----:B------:R-:W-:-:S04]  /*8370*/  SHF.R.U32.HI R5, RZ, 0x18, R0 ;  /* 0x00000018ff057819 */ /* 0x000fc80000011600 */
[----:B------:R-:W-:-:S04]  /*8380*/  LOP3.LUT R4, R4, R5, RZ, 0xfc, !PT ;  /* 0x0000000504047212 */ /* 0x000fc800078efcff */
[----:B------:R-:W-:-:S07]  /*8390*/  PRMT R0, R4, 0x7610, R0 ;  /* 0x0000761004007816 */ /* 0x000fce0000000000 */
.L_x_14206:
[----:B------:R-:W-:Y:S05]  /*83a0*/  BSYNC B0 ;  /* 0x0000000000007941 */ /* 0x000fea0003800000 */
.L_x_14205:
[----:B------:R-:W-:Y:S01]  /*83b0*/  STG.E.U8 desc[UR36][R2.64], R0 ;  /* 0x0000000002007986 */ /* 0x000fe2000c101124 */
[----:B------:R-:W-:Y:S05]  /*83c0*/  EXIT ;  /* 0x000000000000794d */ /* 0x000fea0003800000 */
.L_x_14199:
        /* <DEDUP_REMOVED lines=22> */
.L_x_14182:
        /* <DEDUP_REMOVED lines=16> */
.L_x_14210:
[----:B------:R-:W-:Y:S05]  /*8630*/  EXIT ;  /* 0x000000000000794d */ /* 0x000fea0003800000 */
.L_x_14209:
[----:B------:R-:W-:Y:S01]  /*8640*/  STG.E.64 desc[UR36][R2.64], R24 ;  /* 0x0000001802007986 */ /* 0x000fe2000c101b24 */
[----:B------:R-:W-:Y:S05]  /*8650*/  EXIT ;  /* 0x000000000000794d */ /* 0x000fea0003800000 */
.L_x_14208:
[----:B------:R-:W-:Y:S01]  /*8660*/  STG.E desc[UR36][R2.64], R24 ;  /* 0x0000001802007986 */ /* 0x000fe2000c101924 */
[----:B------:R-:W-:Y:S05]  /*8670*/  EXIT ;  /* 0x000000000000794d */ /* 0x000fea0003800000 */
.L_x_14211:
        /* <DEDUP_REMOVED lines=16> */
.L_x_71709:


//--------------------- .text._ZN2at6native18elementwise_kernelILi128ELi2EZNS0_22gpu_kernel_impl_nocastIZNS0_50_GLOBAL__N__2680c7bb_12_PowKernel_cu_140f0503_289629pow_tensor_scalar_kernel_implIllEEvRNS_18TensorIteratorBaseET0_EUllE2_EEvS6_RKT_EUliE_EEviT1_ --------------------------
	.section	.text._ZN2at6native18elementwise_kernelILi128ELi2EZNS0_22gpu_kernel_impl_nocastIZNS0_50_GLOBAL__N__2680c7bb_12_PowKernel_cu_140f0503_289629pow_tensor_scalar_kernel_implIllEEvRNS_18TensorIteratorBaseET0_EUllE2_EEvS6_RKT_EUliE_EEviT1_,"ax",@progbits
	.align	128
        .global         _ZN2at6native18elementwise_kernelILi128ELi2EZNS0_22gpu_kernel_impl_nocastIZNS0_50_GLOBAL__N__2680c7bb_12_PowKernel_cu_140f0503_289629pow_tensor_scalar_kernel_implIllEEvRNS_18TensorIteratorBaseET0_EUllE2_EEvS6_RKT_EUliE_EEviT1_
        .type           _ZN2at6native18elementwise_kernelILi128ELi2EZNS0_22gpu_kernel_impl_nocastIZNS0_50_GLOBAL__N__2680c7bb_12_PowKernel_cu_140f0503_289629pow_tensor_scalar_kernel_implIllEEvRNS_18TensorIteratorBaseET0_EUllE2_EEvS6_RKT_EUliE_EEviT1_,@function
        .size           _ZN2at6native18elementwise_kernelILi128ELi2EZNS0_22gpu_kernel_impl_nocastIZNS0_50_GLOBAL__N__2680c7bb_12_PowKernel_cu_140f0503_289629pow_tensor_scalar_kernel_implIllEEvRNS_18TensorIteratorBaseET0_EUllE2_EEvS6_RKT_EUliE_EEviT1_,(.L_x_71710 - _ZN2at6native18elementwise_kernelILi128ELi2EZNS0_22gpu_kernel_impl_nocastIZNS0_50_GLOBAL__N__2680c7bb_12_PowKernel_cu_140f0503_289629pow_tensor_scalar_kernel_implIllEEvRNS_18TensorIteratorBaseET0_EUllE2_EEvS6_RKT_EUliE_EEviT1_)
        .other          _ZN2at6native18elementwise_kernelILi128ELi2EZNS0_22gpu_kernel_impl_nocastIZNS0_50_GLOBAL__N__2680c7bb_12_PowKernel_cu_140f0503_289629pow_tensor_scalar_kernel_implIllEEvRNS_18TensorIteratorBaseET0_EUllE2_EEvS6_RKT_EUliE_EEviT1_,@"STO_CUDA_ENTRY STV_DEFAULT"
_ZN2at6native18elementwise_kernelILi128ELi2EZNS0_22gpu_kernel_impl_nocastIZNS0_50_GLOBAL__N__2680c7bb_12_PowKernel_cu_140f0503_289629pow_tensor_scalar_kernel_implIllEEvRNS_18TensorIteratorBaseET0_EUllE2_EEvS6_RKT_EUliE_EEviT1_:
.text._ZN2at6native18elementwise_kernelILi128ELi2EZNS0_22gpu_kernel_impl_nocastIZNS0_50_GLOBAL__N__2680c7bb_12_PowKernel_cu_140f0503_289629pow_tensor_scalar_kernel_implIllEEvRNS_18TensorIteratorBaseET0_EUllE2_EEvS6_RKT_EUliE_EEviT1_:
        /* <DEDUP_REMOVED lines=8> */
[----:B------:R-:W-:-:S12]  /*0080*/  IMAD.MOV.U32 R7, RZ, RZ, R0 ;  /* 0x000000ffff077224 */ /* 0x000fd800078e0000 */
[----:B------:R-:W-:Y:S05]  /*0090*/  @P0 BRA `(.L_x_14213) ;  /* 0x0000001400f40947 */ /* 0x000fea0003800000 */
[----:B------:R-:W0:Y:S01]  /*00a0*/  LDC R8, c[0x0][0x218] ;  /* 0x00008600ff087b82 */ /* 0x000e220000000800 */
[----:B------:R-:W-:Y:S02]  /*00b0*/  CS2R R2, SRZ ;  /* 0x0000000000027805 */ /* 0x000fe4000001ff00 */
        /* <DEDUP_REMOVED lines=300> */
.L_x_14214:
[----:B------:R-:W-:Y:S01]  /*1380*/  ULDC.64 UR8, c[0x0][0x418] ;  /* 0x0001060000087ab9 */ /* 0x000fe20000000a00 */
[----:B------:R-:W0:Y:S01]  /*1390*/  LDC R10, c[0x0][0x424] ;  /* 0x00010900ff0a7b82 */ /* 0x000e220000000800 */
[----:B------:R-:W-:-:S04]  /*13a0*/  IADD3 R6, P0, R2, UR8, RZ ;  /* 0x0000000802067c10 */ /* 0x000fc8000ff1e0ff */
[----:B------:R-:W-:Y:S01]  /*13b0*/  IADD3.X R7, RZ, UR9, RZ, P0, !PT ;  /* 0x00000009ff077c10 */ /* 0x000fe200087fe4ff */
[----:B------:R-:W-:-:S05]  /*13c0*/  ULDC.64 UR8, c[0x0][0x410] ;  /* 0x0001040000087ab9 */ /* 0x000fca0000000a00 */
[----:B------:R-:W5:Y:S01]  /*13d0*/  LDG.E.64 R6, desc[UR4][R6.64] ;  /* 0x0000000406067981 */ /* 0x000f62000c1e1b00 */
[----:B------:R-:W-:Y:S01]  /*13e0*/  IADD3 R2, P1, R3, UR8, RZ ;  /* 0x0000000803027c10 */ /* 0x000fe2000ff3e0ff */
[----:B------:R-:W-:Y:S04]  /*13f0*/  BSSY B1, `(.L_x_14215) ;  /* 0x0000045000017945 */ /* 0x000fe80003800000 */
[----:B------:R-:W-:Y:S01]  /*1400*/  IMAD.X R3, RZ, RZ, UR9, P1 ;  /* 0x00000009ff037e24 */ /* 0x000fe200088e06ff */
[----:B0-----:R-:W-:-:S13]  /*1410*/  ISETP.GE.AND P0, PT, R10, RZ, PT ;  /* 0x000000ff0a00720c */ /* 0x001fda0003f06270 */
[----:B------:R-:W-:Y:S05]  /*1420*/  @!P0 BRA `(.L_x_14216) ;  /* 0x0000000000c88947 */ /* 0x000fea0003800000 */
[----:B------:R-:W0:Y:S01]  /*1430*/  LDC R11, c[0x0][0x420] ;  /* 0x00010800ff0b7b82 */ /* 0x000e220000000800 */
[----:B------:R-:W-:Y:S01]  /*1440*/  HFMA2.MMA R4, -RZ, RZ, 0, 5.9604644775390625e-08 ;  /* 0x00000001ff047435 */ /* 0x000fe200000001ff */
[----:B------:R-:W-:Y:S02]  /*1450*/  MOV R5, RZ ;  /* 0x000000ff00057202 */ /* 0x000fe40000000f00 */
[----:B0-----:R-:W-:-:S04]  /*1460*/  ISETP.NE.U32.AND P0, PT, R11, RZ, PT ;  /* 0x000000ff0b00720c */ /* 0x001fc80003f05070 */
[----:B------:R-:W-:-:S13]  /*1470*/  ISETP.NE.AND.EX P0, PT, R10, RZ, PT, P0 ;  /* 0x000000ff0a00720c */ /* 0x000fda0003f05300 */
[----:B------:R-:W-:Y:S05]  /*1480*/  @!P0 BRA `(.L_x_14217) ;  /* 0x0000000000ec8947 */ /* 0x000fea0003800000 */
[----:B------:R-:W-:-:S04]  /*1490*/  LOP3.LUT R4, R11, 0x1, RZ, 0xc0, !PT ;  /* 0x000000010b047812 */ /* 0x000fc800078ec0ff */
[----:B------:R-:W-:Y:S02]  /*14a0*/  ISETP.NE.U32.AND P0, PT, R4, 0x1, PT ;  /* 0x000000010400780c */ /* 0x000fe40003f05070 */
[----:B------:R-:W-:Y:S02]  /*14b0*/  IADD3 R4, P1, R11, 0x1, RZ ;  /* 0x000000010b047810 */ /* 0x000fe40007f3e0ff */
[----:B------:R-:W-:Y:S02]  /*14c0*/  ISETP.NE.U32.AND.EX P0, PT, RZ, RZ, PT, P0 ;  /* 0x000000ffff00720c */ /* 0x000fe40003f05100 */
[----:B------:R-:W-:Y:S01]  /*14d0*/  ISETP.GE.U32.AND P2, PT, R4, 0x3, PT ;  /* 0x000000030400780c */ /* 0x000fe20003f46070 */
[----:B------:R-:W-:Y:S01]  /*14e0*/  IMAD.X R5, RZ, RZ, R10, P1 ;  /* 0x000000ffff057224 */ /* 0x000fe200008e060a */
[----:B-----5:R-:W-:Y:S02]  /*14f0*/  SEL R4, R6, 0x1, !P0 ;  /* 0x0000000106047807 */ /* 0x020fe40004000000 */
[----:B------:R-:W-:-:S02]  /*1500*/  SEL R9, R7, RZ, !P0 ;  /* 0x000000ff07097207 */ /* 0x000fc40004000000 */
[----:B------:R-:W-:Y:S01]  /*1510*/  ISETP.GE.U32.AND.EX P1, PT, R5, RZ, PT, P2 ;  /* 0x000000ff0500720c */ /* 0x000fe20003f26120 */
[----:B------:R-:W-:Y:S01]  /*1520*/  IMAD.WIDE.U32 R4, R4, 0x1, RZ ;  /* 0x0000000104047825 */ /* 0x000fe200078e00ff */
[----:B------:R-:W-:-:S03]  /*1530*/  LEA.HI R8, P0, R10, R11, RZ, 0x1 ;  /* 0x0000000b0a087211 */ /* 0x000fc600078108ff */
[----:B------:R-:W-:Y:S01]  /*1540*/  IMAD R11, R7, R6, RZ ;  /* 0x00000006070b7224 */ /* 0x000fe200078e02ff */
[----:B------:R-:W-:Y:S02]  /*1550*/  IADD3 R5, R5, R9, RZ ;  /* 0x0000000905057210 */ /* 0x000fe40007ffe0ff */
[----:B------:R-:W-:Y:S01]  /*1560*/  IADD3.X R9, RZ, R10, RZ, P0, !PT ;  /* 0x0000000aff097210 */ /* 0x000fe200007fe4ff */
[C---:B------:R-:W-:Y:S02]  /*1570*/  IMAD R11, R6.reuse, R7, R11 ;  /* 0x00000007060b7224 */ /* 0x040fe400078e020b */
[----:B------:R-:W-:Y:S02]  /*1580*/  IMAD.WIDE.U32 R6, R6, R6, RZ ;  /* 0x0000000606067225 */ /* 0x000fe400078e00ff */
[----:B------:R-:W-:Y:S05]  /*1590*/  @!P1 BRA `(.L_x_14217) ;  /* 0x0000000000a89947 */ /* 0x000fea0003800000 */
[----:B------:R-:W-:Y:S01]  /*15a0*/  IMAD.IADD R7, R7, 0x1, R11 ;  /* 0x0000000107077824 */ /* 0x000fe200078e020b */
[--C-:B------:R-:W-:Y:S02]  /*15b0*/  SHF.R.S64 R8, R8, 0x1, R9.reuse ;  /* 0x0000000108087819 */ /* 0x100fe40000001009 */
[----:B------:R-:W-:-:S07]  /*15c0*/  SHF.R.S32.HI R11, RZ, 0x1, R9 ;  /* 0x00000001ff0b7819 */ /* 0x000fce0000011409 */
.L_x_14218:
[C---:B------:R-:W-:Y:S01]  /*15d0*/  LOP3.LUT R9, R8.reuse, 0x1, RZ, 0xc0, !PT ;  /* 0x0000000108097812 */ /* 0x040fe200078ec0ff */
[----:B------:R-:W-:Y:S01]  /*15e0*/  IMAD R10, R7, R6, RZ ;  /* 0x00000006070a7224 */ /* 0x000fe200078e02ff */
[----:B------:R-:W-:Y:S02]  /*15f0*/  IADD3 R12, P2, R8, 0x1, RZ ;  /* 0x00000001080c7810 */ /* 0x000fe40007f5e0ff */
[----:B------:R-:W-:Y:S01]  /*1600*/  ISETP.NE.U32.AND P1, PT, R9, 0x1, PT ;  /* 0x000000010900780c */ /* 0x000fe20003f25070 */
[----:B------:R-:W-:Y:S01]  /*1610*/  IMAD R15, R6, R7, R10 ;  /* 0x00000007060f7224 */ /* 0x000fe200078e020a */
[----:B------:R-:W-:Y:S02]  /*1620*/  ISETP.GE.U32.AND P0, PT, R12, 0x3, PT ;  /* 0x000000030c00780c */ /* 0x000fe40003f06070 */
[----:B------:R-:W-:Y:S02]  /*1630*/  ISETP.NE.U32.AND.EX P1, PT, RZ, RZ, PT, P1 ;  /* 0x000000ffff00720c */ /* 0x000fe40003f25110 */
[----:B------:R-:W-:-:S02]  /*1640*/  IADD3.X R12, RZ, R11, RZ, P2, !PT ;  /* 0x0000000bff0c7210 */ /* 0x000fc400017fe4ff */
[----:B------:R-:W-:Y:S02]  /*1650*/  SEL R9, R7, RZ, !P1 ;  /* 0x000000ff07097207 */ /* 0x000fe40004800000 */
[C---:B------:R-:W-:Y:S01]  /*1660*/  SEL R10, R6.reuse, 0x1, !P1 ;  /* 0x00000001060a7807 */ /* 0x040fe20004800000 */
[----:B------:R-:W-:Y:S01]  /*1670*/  IMAD.WIDE.U32 R6, R6, R6, RZ ;  /* 0x0000000606067225 */ /* 0x000fe200078e00ff */
[----:B------:R-:W-:Y:S02]  /*1680*/  ISETP.GE.U32.AND.EX P0, PT, R12, RZ, PT, P0 ;  /* 0x000000ff0c00720c */ /* 0x000fe40003f06100 */
[----:B------:R-:W-:Y:S01]  /*1690*/  LEA.HI R8, P1, R11, R8, RZ, 0x1 ;  /* 0x000000080b087211 */ /* 0x000fe200078308ff */
[----:B------:R-:W-:Y:S02]  /*16a0*/  IMAD R9, R9, R4, RZ ;  /* 0x0000000409097224 */ /* 0x000fe400078e02ff */
[----:B------:R-:W-:Y:S02]  /*16b0*/  IMAD.IADD R7, R7, 0x1, R15 ;  /* 0x0000000107077824 */ /* 0x000fe400078e020f */
[----:B------:R-:W-:Y:S01]  /*16c0*/  IMAD R13, R5, R10, R9 ;  /* 0x0000000a050d7224 */ /* 0x000fe200078e0209 */
[----:B------:R-:W-:Y:S01]  /*16d0*/  IADD3.X R9, RZ, R11, RZ, P1, !PT ;  /* 0x0000000bff097210 */ /* 0x000fe20000ffe4ff */
[----:B------:R-:W-:-:S03]  /*16e0*/  IMAD.WIDE.U32 R4, R10, R4, RZ ;  /* 0x000000040a047225 */ /* 0x000fc600078e00ff */
[--C-:B------:R-:W-:Y:S02]  /*16f0*/  SHF.R.S64 R8, R8, 0x1, R9.reuse ;  /* 0x0000000108087819 */ /* 0x100fe40000001009 */
[----:B------:R-:W-:Y:S02]  /*1700*/  SHF.R.S32.HI R9, RZ, 0x1, R9 ;  /* 0x00000001ff097819 */ /* 0x000fe40000011409 */
[----:B------:R-:W-:Y:S02]  /*1710*/  IADD3 R5, R5, R13, RZ ;  /* 0x0000000d05057210 */ /* 0x000fe40007ffe0ff */
[----:B------:R-:W-:Y:S01]  /*1720*/  MOV R11, R9 ;  /* 0x00000009000b7202 */ /* 0x000fe20000000f00 */
[----:B------:R-:W-:Y:S06]  /*1730*/  @P0 BRA `(.L_x_14218) ;  /* 0xfffffffc00a40947 */ /* 0x000fec000383ffff */
[----:B------:R-:W-:Y:S05]  /*1740*/  BRA `(.L_x_14217) ;  /* 0x00000000003c7947 */ /* 0x000fea0003800000 */
.L_x_14216:
[----:B-----5:R-:W-:Y:S01]  /*1750*/  ISETP.NE.U32.AND P0, PT, R6, 0x1, PT ;  /* 0x000000010600780c */ /* 0x020fe20003f05070 */
[----:B------:R-:W-:Y:S01]  /*1760*/  HFMA2.MMA R5, -RZ, RZ, 0, 0 ;  /* 0x00000000ff057435 */ /* 0x000fe200000001ff */
[----:B------:R-:W-:Y:S02]  /*1770*/  IMAD.MOV.U32 R4, RZ, RZ, 0x1 ;  /* 0x00000001ff047424 */ /* 0x000fe400078e00ff */
[----:B------:R-:W-:-:S13]  /*1780*/  ISETP.NE.AND.EX P0, PT, R7, RZ, PT, P0 ;  /* 0x000000ff0700720c */ /* 0x000fda0003f05300 */
[----:B------:R-:W-:Y:S05]  /*1790*/  @!P0 BRA `(.L_x_14217) ;  /* 0x0000000000288947 */ /* 0x000fea0003800000 */
[----:B------:R-:W-:-:S04]  /*17a0*/  ISETP.NE.U32.AND P0, PT, R6, -0x1, PT ;  /* 0xffffffff0600780c */ /* 0x000fc80003f05070 */
[----:B------:R-:W-:-:S13]  /*17b0*/  ISETP.NE.AND.EX P0, PT, R7, -0x1, PT, P0 ;  /* 0xffffffff0700780c */ /* 0x000fda0003f05300 */
[----:B------:R-:W0:Y:S02]  /*17c0*/  @!P0 LDC R4, c[0x0][0x420] ;  /* 0x00010800ff048b82 */ /* 0x000e240000000800 */
[----:B0-----:R-:W-:-:S04]  /*17d0*/  @!P0 LOP3.LUT R4, R4, 0x1, RZ, 0xc0, !PT ;  /* 0x0000000104048812 */ /* 0x001fc800078ec0ff */
[----:B------:R-:W-:Y:S02]  /*17e0*/  @!P0 ISETP.NE.U32.AND P1, PT, R4, 0x1, PT ;  /* 0x000000010400880c */ /* 0x000fe40003f25070 */
[----:B------:R-:W-:Y:S02]  /*17f0*/  @!P0 MOV R4, 0x1 ;  /* 0x0000000100048802 */ /* 0x000fe40000000f00 */
[----:B------:R-:W-:-:S04]  /*1800*/  @!P0 ISETP.NE.U32.AND.EX P1, PT, RZ, RZ, PT, P1 ;  /* 0x000000ffff00820c */ /* 0x000fc80003f25110 */
[----:B------:R-:W-:Y:S02]  /*1810*/  @!P0 SEL R4, R4, 0xffffffff, P1 ;  /* 0xffffffff04048807 */ /* 0x000fe40000800000 */
[----:B------:R-:W-:Y:S02]  /*1820*/  @!P0 SEL R5, RZ, 0xffffffff, P1 ;  /* 0xffffffffff058807 */ /* 0x000fe40000800000 */
[----:B------:R-:W-:-:S07]  /*1830*/  @P0 CS2R R4, SRZ ;  /* 0x0000000000040805 */ /* 0x000fce000001ff00 */
.L_x_14217:
[----:B------:R-:W-:Y:S05]  /*1840*/  BSYNC B1 ;  /* 0x0000000000017941 */ /* 0x000fea0003800000 */
.L_x_14215:
[----:B------:R0:W-:Y:S01]  /*1850*/  STG.E.64 desc[UR4][R2.64], R4 ;  /* 0x0000000402007986 */ /* 0x0001e2000c101b04 */
[----:B-----5:R-:W-:-:S07]  /*1860*/  VIADD R7, R0, 0x80 ;  /* 0x0000008000077836 */ /* 0x020fce0000000000 */
.L_x_14213:
[----:B------:R-:W-:Y:S05]  /*1870*/  BSYNC B0 ;  /* 0x0000000000007941 */ /* 0x000fea0003800000 */
.L_x_14212:
[----:B------:R-:W-:-:S13]  /*1880*/  ISETP.GE.AND P0, PT, R7, UR6, PT ;  /* 0x0000000607007c0c */ /* 0x000fda000bf06270 */
[----:B------:R-:W-:Y:S05]  /*1890*/  @P0 EXIT ;  /* 0x000000000000094d */ /* 0x000fea0003800000 */
[----:B------:R-:W1:Y:S01]  /*18a0*/  LDC R8, c[0x0][0x218] ;  /* 0x00008600ff087b82 */ /* 0x000e620000000800 */
[----:B0-----:R-:W-:Y:S01]  /*18b0*/  HFMA2.MMA R3, -RZ, RZ, 0, 0 ;  /* 0x00000000ff037435 */ /* 0x001fe200000001ff */
[----:B------:R-:W-:Y:S02]  /*18c0*/  MOV R0, RZ ;  /* 0x000000ff00007202 */ /* 0x000fe40000000f00 */
[----:B-1----:R-:W-:-:S13]  /*18d0*/  ISETP.NE.AND P0, PT, R8, RZ, PT ;  /* 0x000000ff0800720c */ /* 0x002fda0003f05270 */
[----:B------:R-:W-:Y:S05]  /*18e0*/  @!P0 BRA `(.L_x_14219) ;  /* 0x0000001000a88947 */ /* 0x000fea0003800000 */
[----:B------:R-:W-:Y:S01]  /*18f0*/  MOV R3, R7 ;  /* 0x0000000700037202 */ /* 0x000fe20000000f00 */
        /* <DEDUP_REMOVED lines=297> */
.L_x_14219:
[----:B------:R-:W-:Y:S01]  /*2b90*/  ULDC.64 UR6, c[0x0][0x418] ;  /* 0x0001060000067ab9 */ /* 0x000fe20000000a00 */
[----:B------:R-:W0:Y:S01]  /*2ba0*/  LDC R8, c[0x0][0x424] ;  /* 0x00010900ff087b82 */ /* 0x000e220000000800 */
[----:B------:R-:W-:-:S05]  /*2bb0*/  IADD3 R6, P0, R0, UR6, RZ ;  /* 0x0000000600067c10 */ /* 0x000fca000ff1e0ff */
[----:B------:R-:W-:Y:S01]  /*2bc0*/  IMAD.X R7, RZ, RZ, UR7, P0 ;  /* 0x00000007ff077e24 */ /* 0x000fe200080e06ff */
[----:B------:R-:W-:-:S05]  /*2bd0*/  ULDC.64 UR6, c[0x0][0x410] ;  /* 0x0001040000067ab9 */ /* 0x000fca0000000a00 */
[----:B------:R-:W5:Y:S01]  /*2be0*/  LDG.E.64 R6, desc[UR4][R6.64] ;  /* 0x0000000406067981 */ /* 0x000f62000c1e1b00 */
[----:B------:R-:W-:-:S04]  /*2bf0*/  IADD3 R2, P0, R3, UR6, RZ ;  /* 0x0000000603027c10 */ /* 0x000fc8000ff1e0ff */
[----:B------:R-:W-:Y:S02]  /*2c00*/  IADD3.X R3, RZ, UR7, RZ, P0, !PT ;  /* 0x00000007ff037c10 */ /* 0x000fe400087fe4ff */
[----:B0-----:R-:W-:-:S13]  /*2c10*/  ISETP.GE.AND P1, PT, R8, RZ, PT ;  /* 0x000000ff0800720c */ /* 0x001fda0003f26270 */
[----:B------:R-:W-:Y:S05]  /*2c20*/  @!P1 BRA `(.L_x_14220) ;  /* 0x0000000000d09947 */ /* 0x000fea0003800000 */
[----:B------:R-:W0:Y:S01]  /*2c30*/  LDC R11, c[0x0][0x420] ;  /* 0x00010800ff0b7b82 */ /* 0x000e220000000800 */
[----:B------:R-:W-:Y:S01]  /*2c40*/  HFMA2.MMA R0, -RZ, RZ, 0, 5.9604644775390625e-08 ;  /* 0x00000001ff007435 */ /* 0x000fe200000001ff */
[----:B------:R-:W-:Y:S01]  /*2c50*/  IMAD.MOV.U32 R5, RZ, RZ, RZ ;  /* 0x000000ffff057224 */ /* 0x000fe200078e00ff */
[----:B0-----:R-:W-:-:S04]  /*2c60*/  ISETP.NE.U32.AND P0, PT, R11, RZ, PT ;  /* 0x000000ff0b00720c */ /* 0x001fc80003f05070 */
[----:B------:R-:W-:-:S13]  /*2c70*/  ISETP.NE.AND.EX P0, PT, R8, RZ, PT, P0 ;  /* 0x000000ff0800720c */ /* 0x000fda0003f05300 */
[----:B------:R-:W-:Y:S05]  /*2c80*/  @!P0 BRA `(.L_x_14221) ;  /* 0x0000000400008947 */ /* 0x000fea0003800000 */
[----:B------:R-:W-:-:S04]  /*2c90*/  LOP3.LUT R0, R11, 0x1, RZ, 0xc0, !PT ;  /* 0x000000010b007812 */ /* 0x000fc800078ec0ff */
[----:B------:R-:W-:Y:S02]  /*2ca0*/  ISETP.NE.U32.AND P0, PT, R0, 0x1, PT ;  /* 0x000000010000780c */ /* 0x000fe40003f05070 */
[----:B------:R-:W-:Y:S02]  /*2cb0*/  IADD3 R0, P1, R11, 0x1, RZ ;  /* 0x000000010b007810 */ /* 0x000fe40007f3e0ff */
[----:B------:R-:W-:Y:S02]  /*2cc0*/  ISETP.NE.U32.AND.EX P0, PT, RZ, RZ, PT, P0 ;  /* 0x000000ffff00720c */ /* 0x000fe40003f05100 */
[----:B------:R-:W-:Y:S02]  /*2cd0*/  ISETP.GE.U32.AND P2, PT, R0, 0x3, PT ;  /* 0x000000030000780c */ /* 0x000fe40003f46070 */
[----:B------:R-:W-:Y:S02]  /*2ce0*/  IADD3.X R0, RZ, R8, RZ, P1, !PT ;  /* 0x00000008ff007210 */ /* 0x000fe40000ffe4ff */
[----:B-----5:R-:W-:-:S02]  /*2cf0*/  SEL R4, R6, 0x1, !P0 ;  /* 0x0000000106047807 */ /* 0x020fc40004000000 */
[----:B------:R-:W-:Y:S02]  /*2d00*/  ISETP.GE.U32.AND.EX P2, PT, R0, RZ, PT, P2 ;  /* 0x000000ff0000720c */ /* 0x000fe40003f46120 */
[----:B------:R-:W-:Y:S01]  /*2d10*/  SEL R9, R7, RZ, !P0 ;  /* 0x000000ff07097207 */ /* 0x000fe20004000000 */
[----:B------:R-:W-:Y:S01]  /*2d20*/  IMAD.WIDE.U32 R4, R4, 0x1, RZ ;  /* 0x0000000104047825 */ /* 0x000fe200078e00ff */
[----:B------:R-:W-:-:S03]  /*2d30*/  LEA.HI R10, P0, R8, R11, RZ, 0x1 ;  /* 0x0000000b080a7211 */ /* 0x000fc600078108ff */
[----:B------:R-:W-:Y:S01]  /*2d40*/  IMAD R11, R7, R6, RZ ;  /* 0x00000006070b7224 */ /* 0x000fe200078e02ff */
[----:B------:R-:W-:Y:S01]  /*2d50*/  IADD3 R5, R5, R9, RZ ;  /* 0x0000000905057210 */ /* 0x000fe20007ffe0ff */
[----:B------:R-:W-:Y:S01]  /*2d60*/  IMAD.MOV.U32 R0, RZ, RZ, R4 ;  /* 0x000000ffff007224 */ /* 0x000fe200078e0004 */
[----:B------:R-:W-:Y:S01]  /*2d70*/  IADD3.X R9, RZ, R8, RZ, P0, !PT ;  /* 0x00000008ff097210 */ /* 0x000fe200007fe4ff */
[C---:B------:R-:W-:Y:S02]  /*2d80*/  IMAD R11, R6.reuse, R7, R11 ;  /* 0x00000007060b7224 */ /* 0x040fe400078e020b */
[----:B------:R-:W-:Y:S01]  /*2d90*/  IMAD.WIDE.U32 R6, R6, R6, RZ ;  /* 0x0000000606067225 */ /* 0x000fe200078e00ff */
[----:B------:R-:W-:Y:S06]  /*2da0*/  @!P2 BRA `(.L_x_14221) ;  /* 0x0000000000b8a947 */ /* 0x000fec0003800000 */
[--C-:B------:R-:W-:Y:S02]  /*2db0*/  SHF.R.S64 R4, R10, 0x1, R9.reuse ;  /* 0x000000010a047819 */ /* 0x100fe40000001009 */
[----:B------:R-:W-:Y:S02]  /*2dc0*/  IADD3 R7, R7, R11, RZ ;  /* 0x0000000b07077210 */ /* 0x000fe40007ffe0ff */
[----:B------:R-:W-:-:S07]  /*2dd0*/  SHF.R.S32.HI R9, RZ, 0x1, R9 ;  /* 0x00000001ff097819 */ /* 0x000fce0000011409 */
.L_x_14222:
        /* <DEDUP_REMOVED lines=9> */
[----:B------:R-:W-:Y:S02]  /*2e70*/  ISETP.GE.U32.AND.EX P0, PT, R12, RZ, PT, P0 ;  /* 0x000000ff0c00720c */ /* 0x000fe40003f06100 */
[C---:B------:R-:W-:Y:S01]  /*2e80*/  SEL R10, R6.reuse, 0x1, !P1 ;  /* 0x00000001060a7807 */ /* 0x040fe20004800000 */
[----:B------:R-:W-:Y:S01]  /*2e90*/  IMAD R11, R11, R0, RZ ;  /* 0x000000000b0b7224 */ /* 0x000fe200078e02ff */
[----:B------:R-:W-:Y:S01]  /*2ea0*/  LEA.HI R8, P1, R9, R4, RZ, 0x1 ;  /* 0x0000000409087211 */ /* 0x000fe200078308ff */
[----:B------:R-:W-:-:S03]  /*2eb0*/  IMAD.WIDE.U32 R6, R6, R6, RZ ;  /* 0x0000000606067225 */ /* 0x000fc600078e00ff */
[----:B------:R-:W-:Y:S01]  /*2ec0*/  IADD3.X R9, RZ, R9, RZ, P1, !PT ;  /* 0x00000009ff097210 */ /* 0x000fe20000ffe4ff */
[----:B------:R-:W-:Y:S01]  /*2ed0*/  IMAD R11, R5, R10, R11 ;  /* 0x0000000a050b7224 */ /* 0x000fe200078e020b */
[----:B------:R-:W-:Y:S01]  /*2ee0*/  IADD3 R7, R7, R13, RZ ;  /* 0x0000000d07077210 */ /* 0x000fe20007ffe0ff */
[----:B------:R-:W-:Y:S01]  /*2ef0*/  IMAD.WIDE.U32 R4, R10, R0, RZ ;  /* 0x000000000a047225 */ /* 0x000fe200078e00ff */
[--C-:B------:R-:W-:Y:S02]  /*2f00*/  SHF.R.S64 R8, R8, 0x1, R9.reuse ;  /* 0x0000000108087819 */ /* 0x100fe40000001009 */
[----:B------:R-:W-:Y:S01]  /*2f10*/  SHF.R.S32.HI R9, RZ, 0x1, R9 ;  /* 0x00000001ff097819 */ /* 0x000fe20000011409 */
[----:B------:R-:W-:Y:S01]  /*2f20*/  IMAD.MOV.U32 R0, RZ, RZ, R4 ;  /* 0x000000ffff007224 */ /* 0x000fe200078e0004 */
[----:B------:R-:W-:Y:S02]  /*2f30*/  IADD3 R5, R5, R11, RZ ;  /* 0x0000000b05057210 */ /* 0x000fe40007ffe0ff */
[----:B------:R-:W-:Y:S01]  /*2f40*/  MOV R4, R8 ;  /* 0x0000000800047202 */ /* 0x000fe20000000f00 */
[----:B------:R-:W-:Y:S06]  /*2f50*/  @P0 BRA `(.L_x_14222) ;  /* 0xfffffffc00a00947 */ /* 0x000fec000383ffff */
[----:B------:R-:W-:Y:S05]  /*2f60*/  BRA `(.L_x_14221) ;  /* 0x0000000000487947 */ /* 0x000fea0003800000 */
.L_x_14220:
[----:B-----5:R-:W-:Y:S01]  /*2f70*/  ISETP.NE.U32.AND P0, PT, R6, 0x1, PT ;  /* 0x000000010600780c */ /* 0x020fe20003f05070 */
[----:B------:R-:W-:Y:S01]  /*2f80*/  BSSY B0, `(.L_x_14221) ;  /* 0x0000010000007945 */ /* 0x000fe20003800000 */
[----:B------:R-:W-:Y:S01]  /*2f90*/  HFMA2.MMA R5, -RZ, RZ, 0, 0 ;  /* 0x00000000ff057435 */ /* 0x000fe200000001ff */
[----:B------:R-:W-:Y:S01]  /*2fa0*/  IMAD.MOV.U32 R0, RZ, RZ, 0x1 ;  /* 0x00000001ff007424 */ /* 0x000fe200078e00ff */
        /* <DEDUP_REMOVED lines=9> */
[----:B------:R-:W-:Y:S01]  /*3040*/  @!P0 SEL R0, R0, 0xffffffff, P1 ;  /* 0xffffffff00008807 */ /* 0x000fe20000800000 */
[----:B------:R-:W-:Y:S01]  /*3050*/  @P0 IMAD.MOV.U32 R0, RZ, RZ, RZ ;  /* 0x000000ffff000224 */ /* 0x000fe200078e00ff */
[----:B------:R-:W-:Y:S02]  /*3060*/  @!P0 SEL R5, RZ, 0xffffffff, P1 ;  /* 0xffffffffff058807 */ /* 0x000fe40000800000 */
[----:B------:R-:W-:-:S07]  /*3070*/  @P0 MOV R5, RZ ;  /* 0x000000ff00050202 */ /* 0x000fce0000000f00 */
.L_x_14223:
[----:B------:R-:W-:Y:S05]  /*3080*/  BSYNC B0 ;  /* 0x0000000000007941 */ /* 0x000fea0003800000 */
.L_x_14221:
[----:B------:R-:W-:-:S05]  /*3090*/  MOV R4, R0 ;  /* 0x0000000000047202 */ /* 0x000fca0000000f00 */
[----:B------:R-:W-:Y:S01]  /*30a0*/  STG.E.64 desc[UR4][R2.64], R4 ;  /* 0x0000000402007986 */ /* 0x000fe2000c101b04 */
[----:B------:R-:W-:Y:S05]  /*30b0*/  EXIT ;  /* 0x000000000000794d */ /* 0x000fea0003800000 */
.L_x_14224:
        /* <DEDUP_REMOVED lines=12> */
.L_x_71710:


//--------------------- .text._ZN2at6native27unrolled_elementwise_kernelIZNS0_50_GLOBAL__N__2680c7bb_12_PowKernel_cu_140f0503_289629pow_tensor_scalar_kernel_implIllEEvRNS_18TensorIteratorBaseET0_EUllE2_St5arrayIPcLm2EELi4E23TrivialOffsetCalculatorILi1EjESC_NS0_6memory15LoadWithoutCastENSD_16StoreWithoutCastEEEviT_S6_T2_T3_T4_T5_ --------------------------
	.section	.text._ZN2at6native27unrolled_elementwise_kernelIZNS0_50_GLOBAL__N__2680c7bb_12_PowKernel_cu_140f0503_289629pow_tensor_scalar_kernel_implIllEEvRNS_18TensorIteratorBaseET0_EUllE2_St5arrayIPcLm2EELi4E23TrivialOffsetCalculatorILi1EjESC_NS0_6memory15LoadWithoutCastENSD_16StoreWithoutCastEEEviT_S6_T2_T3_T4_T5_,"ax",@progbits
	.align	128
        .global         _ZN2at6native27unrolled_elementwise_kernelIZNS0_50_GLOBAL__N__2680c7bb_12_PowKernel_cu_140f0503_289629pow_tensor_scalar_kernel_implIllEEvRNS_18TensorIteratorBaseET0_EUllE2_St5arrayIPcLm2EELi4E23TrivialOffsetCalculatorILi1EjESC_NS0_6memory15LoadWithoutCastENSD_16StoreWithoutCastEEEviT_S6_T2_T3_T4_T5_
        .type           _ZN2at6native27unrolled_elementwise_kernelIZNS0_50_GLOBAL__N__2680c7bb_12_PowKernel_cu_140f0503_289629pow_tensor_scalar_kernel_implIllEEvRNS_18TensorIteratorBaseET0_EUllE2_St5arrayIPcLm2EELi4E23TrivialOffsetCalculatorILi1EjESC_NS0_6memory15LoadWithoutCastENSD_16StoreWithoutCastEEEviT_S6_T2_T3_T4_T5_,@function
        .size           _ZN2at6native27unrolled_elementwise_kernelIZNS0_50_GLOBAL__N__2680c7bb_12_PowKernel_cu_140f0503_289629pow_tensor_scalar_kernel_implIllEEvRNS_18TensorIteratorBaseET0_EUllE2_St5arrayIPcLm2EELi4E23TrivialOffsetCalculatorILi1EjESC_NS0_6memory15LoadWithoutCastENSD_16StoreWithoutCastEEEviT_S6_T2_T3_T4_T5_,(.L_x_71711 - _ZN2at6native27unrolled_elementwise_kernelIZNS0_50_GLOBAL__N__2680c7bb_12_PowKernel_cu_140f0503_289629pow_tensor_scalar_kernel_implIllEEvRNS_18TensorIteratorBaseET0_EUllE2_St5arrayIPcLm2EELi4E23TrivialOffsetCalculatorILi1EjESC_NS0_6memory15LoadWithoutCastENSD_16StoreWithoutCastEEEviT_S6_T2_T3_T4_T5_)
        .other          _ZN2at6native27unrolled_elementwise_kernelIZNS0_50_GLOBAL__N__2680c7bb_12_PowKernel_cu_140f0503_289629pow_tensor_scalar_kernel_implIllEEvRNS_18TensorIteratorBaseET0_EUllE2_St5arrayIPcLm2EELi4E23TrivialOffsetCalculatorILi1EjESC_NS0_6memory15LoadWithoutCastENSD_16StoreWithoutCastEEEviT_S6_T2_T3_T4_T5_,@"STO_CUDA_ENTRY STV_DEFAULT"
_ZN2at6native27unrolled_elementwise_kernelIZNS0_50_GLOBAL__N__2680c7bb_12_PowKernel_cu_140f0503_289629pow_tensor_scalar_kernel_implIllEEvRNS_18TensorIteratorBaseET0_EUllE2_St5arrayIPcLm2EELi4E23TrivialOffsetCalculatorILi1EjESC_NS0_6memory15LoadWithoutCastENSD_16StoreWithoutCastEEEviT_S6_T2_T3_T4_T5_:
.text._ZN2at6native27unrolled_elementwise_kernelIZNS0_50_GLOBAL__N__2680c7bb_12_PowKernel_cu_140f0503_289629pow_tensor_scalar_kernel_implIllEEvRNS_18TensorIteratorBaseET0_EUllE2_St5arrayIPcLm2EELi4E23TrivialOffsetCalculatorILi1EjESC_NS0_6memory15LoadWithoutCastENSD_16StoreWithoutCastEEEviT_S6_T2_T3_T4_T5_:
[----:B------:R-:W-:Y:S01]  /*0000*/  LDC R1, c[0x0][0x28] ;  /* 0x00000a00ff017b82 */ /* 0x000fe20000000800 */
[----:B------:R-:W0:Y:S07]  /*0010*/  S2R R0, SR_TID.X ;  /* 0x0000000000007919 */ /* 0x000e2e0000002100 */
[----:B------:R-:W1:Y:S01]  /*0020*/  S2UR UR7, SR_CTAID.X ;  /* 0x00000000000779c3 */ /* 0x000e620000002500 */
[----:B------:R-:W-:Y:S01]  /*0030*/  ULDC UR4, c[0x0][0x210] ;  /* 0x0000840000047ab9 */ /* 0x000fe20000000800 */
[----:B------:R-:W-:Y:S01]  /*0040*/  ULDC.64 UR10, c[0x0][0x208] ;  /* 0x00008200000a7ab9 */ /* 0x000fe20000000a00 */
[----:B------:R-:W-:Y:S01]  /*0050*/  ULDC UR12, c[0x0][0x21c] ;  /* 0x00008700000c7ab9 */ /* 0x000fe20000000800 */
[----:B-1----:R-:W-:-:S02]  /*0060*/  UIMAD UR4, UR7, -0x200, UR4 ;  /* 0xfffffe00070478a4 */ /* 0x002fc4000f8e0204 */
[----:B------:R-:W-:Y:S01]  /*0070*/  MOV R9, UR7 ;  /* 0x0000000700097c02 */ /* 0x000fe20008000f00 */
[----:B------:R-:W-:Y:S01]  /*0080*/  IMAD.U32 R15, RZ, RZ, UR7 ;  /* 0x00000007ff0f7e24 */ /* 0x000fe2000f8e00ff */
[----:B------:R-:W-:Y:S02]  /*0090*/  MOV R17, UR7 ;  /* 0x0000000700117c02 */ /* 0x000fe40008000f00 */
[----:B------:R-:W-:Y:S02]  /*00a0*/  MOV R7, UR7 ;  /* 0x0000000700077c02 */ /* 0x000fe40008000f00 */
[----:B0-----:R-:W-:Y:S01]  /*00b0*/  ISETP.GE.AND P1, PT, R0, UR4, PT ;  /* 0x0000000400007c0c */ /* 0x001fe2000bf26270 */
[----:B------:R-:W-:-:S12]  /*00c0*/  IMAD.MOV.U32 R6, RZ, RZ, R0 ;  /* 0x000000ffff067224 */ /* 0x000fd800078e0000 */
[----:B------:R-:W-:Y:S01]  /*00d0*/  @!P1 VIADD R6, R0, 0x80 ;  /* 0x0000008000069836 */ /* 0x000fe20000000000 */
[----:B------:R-:W0:Y:S01]  /*00e0*/  @!P1 LDC.64 R10, c[0x0][0x230] ;  /* 0x00008c00ff0a9b82 */ /* 0x000e220000000a00 */
[----:B------:R-:W-:-:S03]  /*00f0*/  @!P1 IMAD R7, R7, 0x200, R0 ;  /* 0x0000020007079824 */ /* 0x000fc600078e0200 */
[----:B------:R-:W-:-:S13]  /*0100*/  ISETP.GE.AND P0, PT, R6, UR4, PT ;  /* 0x0000000406007c0c */ /* 0x000fda000bf06270 */
[----:B------:R-:W-:Y:S01]  /*0110*/  @!P0 IMAD R9, R9, 0x200, R6 ;  /* 0x0000020009098824 */ /* 0x000fe200078e0206 */
[----:B------:R-:W1:Y:S01]  /*0120*/  @!P0 LDC.64 R12, c[0x0][0x230] ;  /* 0x00008c00ff0c8b82 */ /* 0x000e620000000a00 */
[----:B------:R-:W-:-:S05]  /*0130*/  @!P0 VIADD R6, R6, 0x80 ;  /* 0x0000008006068836 */ /* 0x000fca0000000000 */
[----:B------:R-:W-:Y:S01]  /*0140*/  ISETP.GE.AND P3, PT, R6, UR4, PT ;  /* 0x0000000406007c0c */ /* 0x000fe2000bf66270 */
[----:B0-----:R-:W-:-:S12]  /*0150*/  @!P1 IMAD.WIDE.U32 R10, R7, 0x8, R10 ;  /* 0x00000008070a9825 */ /* 0x001fd800078e000a */
[----:B------:R-:W-:Y:S01]  /*0160*/  @!P3 IMAD R17, R17, 0x200, R6 ;  /* 0x000002001111b824 */ /* 0x000fe200078e0206 */
[----:B------:R-:W0:Y:S01]  /*0170*/  @!P3 LDC.64 R4, c[0x0][0x230] ;  /* 0x00008c00ff04bb82 */ /* 0x000e220000000a00 */
[----:B------:R-:W-:Y:S02]  /*0180*/  @!P3 VIADD R6, R6, 0x80 ;  /* 0x000000800606b836 */ /* 0x000fe40000000000 */
[----:B-1----:R-:W-:Y:S01]  /*0190*/  @!P0 IMAD.WIDE.U32 R12, R9, 0x8, R12 ;  /* 0x00000008090c8825 */ /* 0x002fe200078e000c */
[----:B------:R-:W-:Y:S02]  /*01a0*/  CS2R R8, SRZ ;  /* 0x0000000000087805 */ /* 0x000fe4000001ff00 */
[----:B------:R-:W-:-:S04]  /*01b0*/  ISETP.GE.AND P2, PT, R6, UR4, PT ;  /* 0x0000000406007c0c */ /* 0x000fc8000bf46270 */
[----:B------:R1:W5:Y:S09]  /*01c0*/  @!P1 LDG.E.64 R8, desc[UR10][R10.64] ;  /* 0x0000000a0a089981 */ /* 0x000372000c1e1b00 */
[----:B------:R-:W2:Y:S01]  /*01d0*/  @!P2 LDC.64 R2, c[0x0][0x230] ;  /* 0x00008c00ff02ab82 */ /* 0x000ea20000000a00 */
[----:B------:R-:W-:-:S02]  /*01e0*/  @!P2 LEA R15, R15, R6, 0x9 ;  /* 0x000000060f0fa211 */ /* 0x000fc400078e48ff */
[----:B------:R-:W-:Y:S01]  /*01f0*/  CS2R R6, SRZ ;  /* 0x0000000000067805 */ /* 0x000fe2000001ff00 */
[----:B0-----:R-:W-:Y:S01]  /*0200*/  @!P3 IMAD.WIDE.U32 R16, R17, 0x8, R4 ;  /* 0x000000081110b825 */ /* 0x001fe200078e0004 */
[----:B------:R-:W-:-:S04]  /*0210*/  CS2R R4, SRZ ;  /* 0x0000000000047805 */ /* 0x000fc8000001ff00 */
[----:B------:R1:W5:Y:S01]  /*0220*/  @!P3 LDG.E.64 R6, desc[UR10][R16.64] ;  /* 0x0000000a1006b981 */ /* 0x000362000c1e1b00 */
[----:B--2---:R-:W-:Y:S01]  /*0230*/  @!P2 IMAD.WIDE.U32 R14, R15, 0x8, R2 ;  /* 0x000000080f0ea825 */ /* 0x004fe200078e0002 */
[----:B------:R-:W-:-:S04]  /*0240*/  CS2R R2, SRZ ;  /* 0x0000000000027805 */ /* 0x000fc8000001ff00 */
[----:B------:R1:W5:Y:S04]  /*0250*/  @!P2 LDG.E.64 R4, desc[UR10][R14.64] ;  /* 0x0000000a0e04a981 */ /* 0x000368000c1e1b00 */
[----:B------:R1:W5:Y:S01]  /*0260*/  @!P0 LDG.E.64 R2, desc[UR10][R12.64] ;  /* 0x0000000a0c028981 */ /* 0x000362000c1e1b00 */
[----:B------:R-:W-:-:S13]  /*0270*/  ISETP.LE.AND P0, PT, RZ, UR12, PT ;  /* 0x0000000cff007c0c */ /* 0x000fda000bf03270 */
[----:B-1----:R-:W-:Y:S05]  /*0280*/  @!P0 BRA `(.L_x_14225) ;  /* 0x0000000800948947 */ /* 0x002fea0003800000 */
[----:B------:R-:W-:Y:S01]  /*0290*/  ULDC UR13, c[0x0][0x218] ;  /* 0x00008600000d7ab9 */ /* 0x000fe20000000800 */
[----:B------:R-:W-:Y:S01]  /*02a0*/  HFMA2.MMA R16, -RZ, RZ, 0, 5.9604644775390625e-08 ;  /* 0x00000001ff107435 */ /* 0x000fe200000001ff */
[----:B------:R-:W-:Y:S01]  /*02b0*/  ISETP.NE.U32.AND P0, PT, RZ, UR13, PT ;  /* 0x0000000dff007c0c */ /* 0x000fe2000bf05070 */
[----:B------:R-:W-:Y:S01]  /*02c0*/  IMAD.MOV.U32 R10, RZ, RZ, 0x1 ;  /* 0x00000001ff0a7424 */ /* 0x000fe200078e00ff */
[----:B------:R-:W-:Y:S01]  /*02d0*/  MOV R13, RZ ;  /* 0x000000ff000d7202 */ /* 0x000fe20000000f00 */
[----:B------:R-:W-:Y:S01]  /*02e0*/  IMAD.MOV.U32 R11, RZ, RZ, RZ ;  /* 0x000000ffff0b7224 */ /* 0x000fe200078e00ff */
[----:B------:R-:W-:Y:S01]  /*02f0*/  ISETP.NE.AND.EX P0, PT, RZ, UR12, PT, P0 ;  /* 0x0000000cff007c0c */ /* 0x000fe2000bf05300 */
[----:B------:R-:W-:Y:S02]  /*0300*/  IMAD.MOV.U32 R17, RZ, RZ, RZ ;  /* 0x000000ffff117224 */ /* 0x000fe400078e00ff */
[----:B------:R-:W-:Y:S02]  /*0310*/  IMAD.MOV.U32 R12, RZ, RZ, 0x1 ;  /* 0x00000001ff0c7424 */ /* 0x000fe400078e00ff */
[----:B------:R-:W-:-:S02]  /*0320*/  IMAD.MOV.U32 R14, RZ, RZ, 0x1 ;  /* 0x00000001ff0e7424 */ /* 0x000fc400078e00ff */
[----:B------:R-:W-:-:S06]  /*0330*/  IMAD.MOV.U32 R15, RZ, RZ, RZ ;  /* 0x000000ffff0f7224 */ /* 0x000fcc00078e00ff */
[----:B------:R-:W-:Y:S05]  /*0340*/  @!P0 BRA `(.L_x_14226) ;  /* 0x0000000c00688947 */ /* 0x000fea0003800000 */
[C---:B------:R-:W-:Y:S01]  /*0350*/  VIADD R18, R0.reuse, 0x100 ;  /* 0x0000010000127836 */ /* 0x040fe20000000000 */
[C---:B------:R-:W-:Y:S01]  /*0360*/  IADD3 R20, R0.reuse, 0x80, RZ ;  /* 0x0000008000147810 */ /* 0x040fe20007ffe0ff */
[----:B------:R-:W-:Y:S01]  /*0370*/  VIADD R19, R0, 0x180 ;  /* 0x0000018000137836 */ /* 0x000fe20000000000 */
[----:B------:R-:W-:Y:S02]  /*0380*/  BSSY B0, `(.L_x_14227) ;  /* 0x0000022000007945 */ /* 0x000fe40003800000 */
[----:B------:R-:W-:Y:S02]  /*0390*/  ISETP.GE.AND P0, PT, R20, UR4, PT ;  /* 0x0000000414007c0c */ /* 0x000fe4000bf06270 */
[----:B------:R-:W-:Y:S02]  /*03a0*/  ISETP.GE.AND P2, PT, R18, UR4, PT ;  /* 0x0000000412007c0c */ /* 0x000fe4000bf46270 */
[----:B------:R-:W-:Y:S01]  /*03b0*/  ISETP.GE.AND P3, PT, R19, UR4, PT ;  /* 0x0000000413007c0c */ /* 0x000fe2000bf66270 */
[----:B------:R-:W-:-:S12]  /*03c0*/  @P1 BRA `(.L_x_14228) ;  /* 0x0000000000741947 */ /* 0x000fd80003800000 */
[----:B------:R-:W-:Y:S01]  /*03d0*/  HFMA2.MMA R14, -RZ, RZ, 0, 5.9604644775390625e-08 ;  /* 0x00000001ff0e7435 */ /* 0x000fe200000001ff */
[----:B------:R-:W-:Y:S01]  /*03e0*/  IMAD.MOV.U32 R15, RZ, RZ, RZ ;  /* 0x000000ffff0f7224 */ /* 0x000fe200078e00ff */
[----:B------:R-:W-:-:S09]  /*03f0*/  ULDC.64 UR8, c[0x0][0x218] ;  /* 0x0000860000087ab9 */ /* 0x000fd20000000a00 */
.L_x_14229:
[----:B------:R-:W-:Y:S01]  /*0400*/  ULOP3.LUT UR5, UR8, 0x1, URZ, 0xc0, !UPT ;  /* 0x0000000108057892 */ /* 0x000fe2000f8ec03f */
[----:B-----5:R-:W-:Y:S01]  /*0410*/  IMAD R20, R9, R8, RZ ;  /* 0x0000000809147224 */ /* 0x020fe200078e02ff */
[----:B------:R-:W-:Y:S02]  /*0420*/  UIADD3 UR6, UP1, UR8, 0x1, URZ ;  /* 0x0000000108067890 */ /* 0x000fe4000ff3e03f */
[----:B------:R-:W-:Y:S01]  /*0430*/  UISETP.NE.U32.AND UP0, UPT, UR5, 0x1, UPT ;  /* 0x000000010500788c */ /* 0x000fe2000bf05070 */
[----:B------:R-:W-:-:S03]  /*0440*/  IMAD R21, R8, R9, R20 ;  /* 0x0000000908157224 */ /* 0x000fc600078e0214 */
[----:B------:R-:W-:-:S06]  /*0450*/  UISETP.NE.U32.AND.EX UP0, UPT, URZ, URZ, UPT, UP0 ;  /* 0x0000003f3f00728c */ /* 0x000fcc000bf05100 */
[----:B------:R-:W-:Y:S01]  /*0460*/  PLOP3.LUT P4, PT, PT, PT, UP0, 0x80, 0x0 ;  /* 0x000000000000781c */ /* 0x000fe20003f8f008 */
[----:B------:R-:W-:Y:S02]  /*0470*/  ULEA.HI UR5, UP0, UR9, UR8, URZ, 0x1 ;  /* 0x0000000809057291 */ /* 0x000fe4000f81083f */
[----:B------:R-:W-:Y:S01]  /*0480*/  UIADD3.X UR8, URZ, UR9, URZ, UP1, !UPT ;  /* 0x000000093f087290 */ /* 0x000fe20008ffe43f */
[----:B------:R-:W-:Y:S01]  /*0490*/  SEL R19, R9, RZ, !P4 ;  /* 0x000000ff09137207 */ /* 0x000fe20006000000 */
[----:B------:R-:W-:Y:S01]  /*04a0*/  UISETP.GT.U32.AND UP1, UPT, UR6, 0x2, UPT ;  /* 0x000000020600788c */ /* 0x000fe2000bf24070 */
[C---:B------:R-:W-:Y:S01]  /*04b0*/  SEL R18, R8.reuse, 0x1, !P4 ;  /* 0x0000000108127807 */ /* 0x040fe20006000000 */
[----:B------:R-:W-:Y:S01]  /*04c0*/  UIADD3.X UR6, URZ, UR9, URZ, UP0, !UPT ;  /* 0x000000093f067290 */ /* 0x000fe200087fe43f */
[----:B------:R-:W-:Y:S01]  /*04d0*/  IMAD.WIDE.U32 R8, R8, R8, RZ ;  /* 0x0000000808087225 */ /* 0x000fe200078e00ff */
[----:B------:R-:W-:Y:S02]  /*04e0*/  UISETP.GT.U32.AND.EX UP1, UPT, UR8, URZ, UPT, UP1 ;  /* 0x0000003f0800728c */ /* 0x000fe4000bf24110 */
[----:B------:R-:W-:Y:S01]  /*04f0*/  USHF.R.S64 UR5, UR5, 0x1, UR6 ;  /* 0x0000000105057899 */ /* 0x000fe20008001006 */
[----:B------:R-:W-:Y:S01]  /*0500*/  IMAD R19, R19, R14, RZ ;  /* 0x0000000e13137224 */ /* 0x000fe200078e02ff */
[----:B------:R-:W-:Y:S01]  /*0510*/  USHF.R.S32.HI UR6, URZ, 0x1, UR6 ;  /* 0x000000013f067899 */ /* 0x000fe20008011406 */
[----:B------:R-:W-:-:S02]  /*0520*/  IADD3 R9, R9, R21, RZ ;  /* 0x0000001509097210 */ /* 0x000fc40007ffe0ff */
[----:B------:R-:W-:Y:S01]  /*0530*/  PLOP3.LUT P4, PT, PT, PT, UP1, 0x80, 0x0 ;  /* 0x000000000000781c */ /* 0x000fe20003f8f018 */
[----:B------:R-:W-:Y:S01]  /*0540*/  IMAD R19, R15, R18, R19 ;  /* 0x000000120f137224 */ /* 0x000fe200078e0213 */
[----:B------:R-:W-:Y:S01]  /*0550*/  UMOV UR8, UR5 ;  /* 0x0000000500087c82 */ /* 0x000fe20008000000 */
[----:B------:R-:W-:Y:S01]  /*0560*/  IMAD.WIDE.U32 R14, R18, R14, RZ ;  /* 0x0000000e120e7225 */ /* 0x000fe200078e00ff */
[----:B------:R-:W-:-:S03]  /*0570*/  UMOV UR9, UR6 ;  /* 0x0000000600097c82 */ /* 0x000fc60008000000 */
[----:B------:R-:W-:-:S06]  /*0580*/  IMAD.IADD R15, R15, 0x1, R19 ;  /* 0x000000010f0f7824 */ /* 0x000fcc00078e0213 */
[----:B------:R-:W-:Y:S05]  /*0590*/  @P4 BRA `(.L_x_14229) ;  /* 0xfffffffc00984947 */ /* 0x000fea000383ffff */
.L_x_14228:
[----:B------:R-:W-:Y:S05]  /*05a0*/  BSYNC B0 ;  /* 0x0000000000007941 */ /* 0x000fea0003800000 */
.L_x_14227:
[----:B------:R-:W-:Y:S04]  /*05b0*/  BSSY B0, `(.L_x_14230) ;  /* 0x000001f000007945 */ /* 0x000fe80003800000 */
[----:B------:R-:W-:Y:S05]  /*05c0*/  @P0 BRA `(.L_x_14231) ;  /* 0x0000000000740947 */ /* 0x000fea0003800000 */
[----:B------:R-:W-:Y:S01]  /*05d0*/  IMAD.MOV.U32 R12, RZ, RZ, 0x1 ;  /* 0x00000001ff0c7424 */ /* 0x000fe200078e00ff */
[----:B------:R-:W-:Y:S01]  /*05e0*/  ULDC.64 UR8, c[0x0][0x218] ;  /* 0x0000860000087ab9 */ /* 0x000fe20000000a00 */
[----:B------:R-:W-:-:S07]  /*05f0*/  IMAD.MOV.U32 R13, RZ, RZ, RZ ;  /* 0x000000ffff0d7224 */ /* 0x000fce00078e00ff */
.L_x_14232:
        /* <DEDUP_REMOVED lines=18> */
[----:B------:R-:W-:Y:S01]  /*0720*/  IMAD.IADD R3, R3, 0x1, R19 ;  /* 0x0000000103037824 */ /* 0x000fe200078e0213 */
[----:B------:R-:W-:Y:S01]  /*0730*/  PLOP3.LUT P0, PT, PT, PT, UP1, 0x80, 0x0 ;  /* 0x000000000000781c */ /* 0x000fe20003f0f018 */
[----:B------:R-:W-:-:S02]  /*0740*/  IMAD R9, R13, R8, R9 ;  /* 0x000000080d097224 */ /* 0x000fc400078e0209 */
[----:B------:R-:W-:Y:S01]  /*0750*/  IMAD.WIDE.U32 R12, R8, R12, RZ ;  /* 0x0000000c080c7225 */ /* 0x000fe200078e00ff */
[----:B------:R-:W-:Y:S01]  /*0760*/  UMOV UR8, UR5 ;  /* 0x0000000500087c82 */ /* 0x000fe20008000000 */
[----:B------:R-:W-:-:S03]  /*0770*/  UMOV UR9, UR6 ;  /* 0x0000000600097c82 */ /* 0x000fc60008000000 */
[----:B------:R-:W-:-:S05]  /*0780*/  IADD3 R13, R13, R9, RZ ;  /* 0x000000090d0d7210 */ /* 0x000fca0007ffe0ff */
[----:B------:R-:W-:Y:S05]  /*0790*/  @P0 BRA `(.L_x_14232) ;  /* 0xfffffffc00980947 */ /* 0x000fea000383ffff */
.L_x_14231:
[----:B------:R-:W-:Y:S05]  /*07a0*/  BSYNC B0 ;  /* 0x0000000000007941 */ /* 0x000fea0003800000 */
.L_x_14230:
[----:B------:R-:W-:Y:S04]  /*07b0*/  BSSY B0, `(.L_x_14233) ;  /* 0x000001f000007945 */ /* 0x000fe80003800000 */
[----:B------:R-:W-:Y:S05]  /*07c0*/  @P2 BRA `(.L_x_14234) ;  /* 0x0000000000742947 */ /* 0x000fea0003800000 */
[----:B------:R-:W-:Y:S01]  /*07d0*/  HFMA2.MMA R17, -RZ, RZ, 0, 0 ;  /* 0x00000000ff117435 */ /* 0x000fe200000001ff */
[----:B------:R-:W-:Y:S01]  /*07e0*/  IMAD.MOV.U32 R16, RZ, RZ, 0x1 ;  /* 0x00000001ff107424 */ /* 0x000fe200078e00ff */
[----:B------:R-:W-:-:S09]  /*07f0*/  ULDC.64 UR8, c[0x0][0x218] ;  /* 0x0000860000087ab9 */ /* 0x000fd20000000a00 */
.L_x_14235:
        /* <DEDUP_REMOVED lines=23> */
[----:B------:R-:W-:Y:S02]  /*0970*/  UMOV UR9, UR6 ;  /* 0x0000000600097c82 */ /* 0x000fe40008000000 */
[----:B------:R-:W-:-:S06]  /*0980*/  IMAD.IADD R17, R17, 0x1, R3 ;  /* 0x0000000111117824 */ /* 0x000fcc00078e0203 */
[----:B------:R-:W-:Y:S05]  /*0990*/  @P0 BRA `(.L_x_14235) ;  /* 0xfffffffc00980947 */ /* 0x000fea000383ffff */
.L_x_14234:
[----:B------:R-:W-:Y:S05]  /*09a0*/  BSYNC B0 ;  /* 0x0000000000007941 */ /* 0x000fea0003800000 */
.L_x_14233:
[----:B------:R-:W-:Y:S04]  /*09b0*/  BSSY B0, `(.L_x_14236) ;  /* 0x0000031000007945 */ /* 0x000fe80003800000 */
[----:B------:R-:W-:Y:S05]  /*09c0*/  @P3 BRA `(.L_x_14237) ;  /* 0x0000000000bc3947 */ /* 0x000fea0003800000 */
[----:B------:R-:W-:Y:S01]  /*09d0*/  ULOP3.LUT UR5, UR13, 0x1, URZ, 0xc0, !UPT ;  /* 0x000000010d057892 */ /* 0x000fe2000f8ec03f */
[----:B-----5:R-:W-:-:S03]  /*09e0*/  IMAD R7, R5, R4, RZ ;  /* 0x0000000405077224 */ /* 0x020fc600078e02ff */
[----:B------:R-:W-:Y:S01]  /*09f0*/  UISETP.NE.U32.AND UP0, UPT, UR5, 0x1, UPT ;  /* 0x000000010500788c */ /* 0x000fe2000bf05070 */
[----:B------:R-:W-:Y:S01]  /*0a00*/  IMAD R7, R4, R5, R7 ;  /* 0x0000000504077224 */ /* 0x000fe200078e0207 */
[----:B------:R-:W-:Y:S02]  /*0a10*/  UIADD3 UR5, UP1, UR13, 0x1, URZ ;  /* 0x000000010d057890 */ /* 0x000fe4000ff3e03f */
[----:B------:R-:W-:Y:S02]  /*0a20*/  UISETP.NE.U32.AND.EX UP0, UPT, URZ, URZ, UPT, UP0 ;  /* 0x0000003f3f00728c */ /* 0x000fe4000bf05100 */
[----:B------:R-:W-:-:S04]  /*0a30*/  UIADD3.X UR6, URZ, UR12, URZ, UP1, !UPT ;  /* 0x0000000c3f067290 */ /* 0x000fc80008ffe43f */
[----:B------:R-:W-:Y:S01]  /*0a40*/  PLOP3.LUT P0, PT, PT, PT, UP0, 0x80, 0x0 ;  /* 0x000000000000781c */ /* 0x000fe20003f0f008 */
[----:B------:R-:W-:Y:S02]  /*0a50*/  UISETP.GE.U32.AND UP0, UPT, UR5, 0x3, UPT ;  /* 0x000000030500788c */ /* 0x000fe4000bf06070 */
[----:B------:R-:W-:Y:S01]  /*0a60*/  ULEA.HI UR5, UP1, UR12, UR13, URZ, 0x1 ;  /* 0x0000000d0c057291 */ /* 0x000fe2000f83083f */
[C---:B------:R-:W-:Y:S01]  /*0a70*/  SEL R10, R4.reuse, 0x1, !P0 ;  /* 0x00000001040a7807 */ /* 0x040fe20004000000 */
[----:B------:R-:W-:Y:S01]  /*0a80*/  UISETP.GE.U32.AND.EX UP0, UPT, UR6, URZ, UPT, UP0 ;  /* 0x0000003f0600728c */ /* 0x000fe2000bf06100 */
[----:B------:R-:W-:Y:S01]  /*0a90*/  SEL R3, R5, RZ, !P0 ;  /* 0x000000ff05037207 */ /* 0x000fe20004000000 */
[----:B------:R-:W-:Y:S01]  /*0aa0*/  UIADD3.X UR6, URZ, UR12, URZ, UP1, !UPT ;  /* 0x0000000c3f067290 */ /* 0x000fe20008ffe43f */
[----:B------:R-:W-:-:S03]  /*0ab0*/  IMAD.WIDE.U32 R4, R4, R4, RZ ;  /* 0x0000000404047225 */ /* 0x000fc600078e00ff */
[----:B------:R-:W-:Y:S01]  /*0ac0*/  PLOP3.LUT P0, PT, PT, PT, UP0, 0x80, 0x0 ;  /* 0x000000000000781c */ /* 0x000fe20003f0f008 */
[----:B------:R-:W-:-:S05]  /*0ad0*/  IMAD.WIDE.U32 R10, R10, 0x1, RZ ;  /* 0x000000010a0a7825 */ /* 0x000fca00078e00ff */
[----:B------:R-:W-:-:S07]  /*0ae0*/  IADD3 R11, R11, R3, RZ ;  /* 0x000000030b0b7210 */ /* 0x000fce0007ffe0ff */
[----:B------:R-:W-:Y:S05]  /*0af0*/  @!P0 BRA `(.L_x_14237) ;  /* 0x0000000000708947 */ /* 0x000fea0003800000 */
[----:B------:R-:W-:Y:S01]  /*0b00*/  IMAD.IADD R3, R5, 0x1, R7 ;  /* 0x0000000105037824 */ /* 0x000fe200078e0207 */
[----:B------:R-:W-:Y:S01]  /*0b10*/  USHF.R.S64 UR5, UR5, 0x1, UR6 ;  /* 0x0000000105057899 */ /* 0x000fe20008001006 */
[----:B------:R-:W-:Y:S01]  /*0b20*/  IMAD.MOV.U32 R2, RZ, RZ, R4 ;  /* 0x000000ffff027224 */ /* 0x000fe200078e0004 */
[----:B------:R-:W-:-:S12]  /*0b30*/  USHF.R.S32.HI UR6, URZ, 0x1, UR6 ;  /* 0x000000013f067899 */ /* 0x000fd80008011406 */
.L_x_14238:
[----:B------:R-:W-:Y:S01]  /*0b40*/  ULOP3.LUT UR8, UR5, 0x1, URZ, 0xc0, !UPT ;  /* 0x0000000105087892 */ /* 0x000fe2000f8ec03f */
[----:B------:R-:W-:-:S03]  /*0b50*/  IMAD R6, R3, R2, RZ ;  /* 0x0000000203067224 */ /* 0x000fc600078e02ff */
[----:B------:R-:W-:Y:S01]  /*0b60*/  UISETP.NE.U32.AND UP0, UPT, UR8, 0x1, UPT ;  /* 0x000000010800788c */ /* 0x000fe2000bf05070 */
[----:B------:R-:W-:Y:S01]  /*0b70*/  IMAD R7, R2, R3, R6 ;  /* 0x0000000302077224 */ /* 0x000fe200078e0206 */
[----:B------:R-:W-:Y:S02]  /*0b80*/  UIADD3 UR8, UP1, UR5, 0x1, URZ ;  /* 0x0000000105087890 */ /* 0x000fe4000ff3e03f */
[----:B------:R-:W-:Y:S02]  /*0b90*/  UISETP.NE.U32.AND.EX UP0, UPT, URZ, URZ, UPT, UP0 ;  /* 0x0000003f3f00728c */ /* 0x000fe4000bf05100 */
[----:B------:R-:W-:Y:S02]  /*0ba0*/  UIADD3.X UR9, URZ, UR6, URZ, UP1, !UPT ;  /* 0x000000063f097290 */ /* 0x000fe40008ffe43f */
[----:B------:R-:W-:Y:S02]  /*0bb0*/  ULEA.HI UR5, UP1, UR6, UR5, URZ, 0x1 ;  /* 0x0000000506057291 */ /* 0x000fe4000f83083f */
[----:B------:R-:W-:Y:S01]  /*0bc0*/  PLOP3.LUT P0, PT, PT, PT, UP0, 0x80, 0x0 ;  /* 0x000000000000781c */ /* 0x000fe20003f0f008 */
[----:B------:R-:W-:-:S02]  /*0bd0*/  UISETP.GE.U32.AND UP0, UPT, UR8, 0x3, UPT ;  /* 0x000000030800788c */ /* 0x000fc4000bf06070 */
[----:B------:R-:W-:Y:S01]  /*0be0*/  UIADD3.X UR6, URZ, UR6, URZ, UP1, !UPT ;  /* 0x000000063f067290 */ /* 0x000fe20008ffe43f */
[----:B------:R-:W-:Y:S01]  /*0bf0*/  SEL R5, R3, RZ, !P0 ;  /* 0x000000ff03057207 */ /* 0x000fe20004000000 */
[----:B------:R-:W-:Y:S01]  /*0c00*/  UISETP.GE.U32.AND.EX UP0, UPT, UR9, URZ, UPT, UP0 ;  /* 0x0000003f0900728c */ /* 0x000fe2000bf06100 */
[C---:B------:R-:W-:Y:S01]  /*0c10*/  SEL R4, R2.reuse, 0x1, !P0 ;  /* 0x0000000102047807 */ /* 0x040fe20004000000 */
[----:B------:R-:W-:Y:S01]  /*0c20*/  IMAD.WIDE.U32 R2, R2, R2, RZ ;  /* 0x0000000202027225 */ /* 0x000fe200078e00ff */
[----:B------:R-:W-:Y:S02]  /*0c30*/  USHF.R.S64 UR5, UR5, 0x1, UR6 ;  /* 0x0000000105057899 */ /* 0x000fe40008001006 */
[----:B------:R-:W-:Y:S01]  /*0c40*/  USHF.R.S32.HI UR6, URZ, 0x1, UR6 ;  /* 0x000000013f067899 */ /* 0x000fe20008011406 */
[----:B------:R-:W-:Y:S01]  /*0c50*/  PLOP3.LUT P0, PT, PT, PT, UP0, 0x80, 0x0 ;  /* 0x000000000000781c */ /* 0x000fe20003f0f008 */
[----:B------:R-:W-:Y:S01]  /*0c60*/  IMAD R5, R5, R10, RZ ;  /* 0x0000000a05057224 */ /* 0x000fe200078e02ff */
[----:B------:R-:W-:-:S03]  /*0c70*/  IADD3 R3, R3, R7, RZ ;  /* 0x0000000703037210 */ /* 0x000fc60007ffe0ff */
[----:B------:R-:W-:Y:S02]  /*0c80*/  IMAD R5, R11, R4, R5 ;  /* 0x000000040b057224 */ /* 0x000fe400078e0205 */
[----:B------:R-:W-:-:S04]  /*0c90*/  IMAD.WIDE.U32 R10, R4, R10, RZ ;  /* 0x0000000a040a7225 */ /* 0x000fc800078e00ff */
[----:B------:R-:W-:Y:S02]  /*0ca0*/  IMAD.IADD R11, R11, 0x1, R5 ;  /* 0x000000010b0b7824 */ /* 0x000fe400078e0205 */
[----:B------:R-:W-:Y:S05]  /*0cb0*/  @P0 BRA `(.L_x_14238) ;  /* 0xfffffffc00a00947 */ /* 0x000fea000383ffff */
.L_x_14237:
[----:B------:R-:W-:Y:S05]  /*0cc0*/  BSYNC B0 ;  /* 0x0000000000007941 */ /* 0x000fea0003800000 */
.L_x_14236:
[----:B------:R-:W-:Y:S05]  /*0cd0*/  BRA `(.L_x_14226) ;  /* 0x0000000400047947 */ /* 0x000fea0003800000 */
.L_x_14225:
[----:B------:R-:W-:Y:S01]  /*0ce0*/  ULDC UR5, c[0x0][0x218] ;  /* 0x0000860000057ab9 */ /* 0x000fe20000000800 */
[C---:B------:R-:W-:Y:S01]  /*0cf0*/  VIADD R10, R0.reuse, 0x80 ;  /* 0x00000080000a7836 */ /* 0x040fe20000000000 */
[----:B------:R-:W-:Y:S01]  /*0d00*/  ULOP3.LUT UR5, UR5, 0x1, URZ, 0xc0, !UPT ;  /* 0x0000000105057892 */ /* 0x000fe2000f8ec03f */
[C---:B------:R-:W-:Y:S01]  /*0d10*/  VIADD R12, R0.reuse, 0x180 ;  /* 0x00000180000c7836 */ /* 0x040fe20000000000 */
[----:B------:R-:W-:Y:S01]  /*0d20*/  IADD3 R11, R0, 0x100, RZ ;  /* 0x00000100000b7810 */ /* 0x000fe20007ffe0ff */
[----:B------:R-:W-:Y:S01]  /*0d30*/  BSSY B0, `(.L_x_14239) ;  /* 0x0000014000007945 */ /* 0x000fe20003800000 */
[----:B------:R-:W-:Y:S01]  /*0d40*/  UISETP.NE.U32.AND UP0, UPT, UR5, 0x1, UPT ;  /* 0x000000010500788c */ /* 0x000fe2000bf05070 */
[----:B------:R-:W-:Y:S02]  /*0d50*/  ISETP.GE.AND P2, PT, R10, UR4, PT ;  /* 0x000000040a007c0c */ /* 0x000fe4000bf46270 */
[----:B------:R-:W-:Y:S01]  /*0d60*/  UMOV UR5, 0x1 ;  /* 0x0000000100057882 */ /* 0x000fe20000000000 */
[----:B------:R-:W-:Y:S01]  /*0d70*/  UISETP.NE.U32.AND.EX UP0, UPT, URZ, URZ, UPT, UP0 ;  /* 0x0000003f3f00728c */ /* 0x000fe2000bf05100 */
[----:B------:R-:W-:-:S02]  /*0d80*/  ISETP.GE.AND P3, PT, R11, UR4, PT ;  /* 0x000000040b007c0c */ /* 0x000fc4000bf66270 */
[----:B------:R-:W-:Y:S01]  /*0d90*/  ISETP.GE.AND P4, PT, R12, UR4, PT ;  /* 0x000000040c007c0c */ /* 0x000fe2000bf86270 */
[----:B------:R-:W-:Y:S02]  /*0da0*/  USEL UR5, UR5, 0xffffffff, UP0 ;  /* 0xffffffff05057887 */ /* 0x000fe40008000000 */
[----:B------:R-:W-:Y:S01]  /*0db0*/  USEL UR6, URZ, 0xffffffff, UP0 ;  /* 0xffffffff3f067887 */ /* 0x000fe20008000000 */
[----:B------:R-:W-:Y:S11]  /*0dc0*/  @P1 BRA `(.L_x_14240) ;  /* 0x0000000000281947 */ /* 0x000ff60003800000 */
[----:B-----5:R-:W-:Y:S01]  /*0dd0*/  ISETP.NE.U32.AND P0, PT, R8, 0x1, PT ;  /* 0x000000010800780c */ /* 0x020fe20003f05070 */
[----:B------:R-:W-:Y:S01]  /*0de0*/  HFMA2.MMA R15, -RZ, RZ, 0, 0 ;  /* 0x00000000ff0f7435 */ /* 0x000fe200000001ff */
[----:B------:R-:W-:Y:S02]  /*0df0*/  IMAD.MOV.U32 R14, RZ, RZ, 0x1 ;  /* 0x00000001ff0e7424 */ /* 0x000fe400078e00ff */
[----:B------:R-:W-:-:S13]  /*0e00*/  ISETP.NE.AND.EX P0, PT, R9, RZ, PT, P0 ;  /* 0x000000ff0900720c */ /* 0x000fda0003f05300 */
[----:B------:R-:W-:Y:S05]  /*0e10*/  @!P0 BRA `(.L_x_14240) ;  /* 0x0000000000148947 */ /* 0x000fea0003800000 */
[----:B------:R-:W-:Y:S01]  /*0e20*/  ISETP.NE.U32.AND P0, PT, R8, -0x1, PT ;  /* 0xffffffff0800780c */ /* 0x000fe20003f05070 */
[----:B------:R-:W-:Y:S02]  /*0e30*/  IMAD.U32 R14, RZ, RZ, UR5 ;  /* 0x00000005ff0e7e24 */ /* 0x000fe4000f8e00ff */
[----:B------:R-:W-:Y:S01]  /*0e40*/  IMAD.U32 R15, RZ, RZ, UR6 ;  /* 0x00000006ff0f7e24 */ /* 0x000fe2000f8e00ff */
[----:B------:R-:W-:-:S13]  /*0e50*/  ISETP.NE.AND.EX P0, PT, R9, -0x1, PT, P0 ;  /* 0xffffffff0900780c */ /* 0x000fda0003f05300 */
[----:B------:R-:W-:-:S07]  /*0e60*/  @P0 CS2R R14, SRZ ;  /* 0x00000000000e0805 */ /* 0x000fce000001ff00 */
.L_x_14240:
[----:B------:R-:W-:Y:S05]  /*0e70*/  BSYNC B0 ;  /* 0x0000000000007941 */ /* 0x000fea0003800000 */
.L_x_14239:
[----:B------:R-:W-:Y:S04]  /*0e80*/  BSSY B0, `(.L_x_14241) ;  /* 0x000000c000007945 */ /* 0x000fe80003800000 */
[----:B------:R-:W-:Y:S05]  /*0e90*/  @P2 BRA `(.L_x_14242) ;  /* 0x0000000000282947 */ /* 0x000fea0003800000 */
[----:B-----5:R-:W-:Y:S01]  /*0ea0*/  ISETP.NE.U32.AND P0, PT, R2, 0x1, PT ;  /* 0x000000010200780c */ /* 0x020fe20003f05070 */
[----:B------:R-:W-:Y:S01]  /*0eb0*/  IMAD.MOV.U32 R13, RZ, RZ, RZ ;  /* 0x000000ffff0d7224 */ /* 0x000fe200078e00ff */
[----:B------:R-:W-:Y:S02]  /*0ec0*/  MOV R12, 0x1 ;  /* 0x00000001000c7802 */ /* 0x000fe40000000f00 */
[----:B------:R-:W-:-:S13]  /*0ed0*/  ISETP.NE.AND.EX P0, PT, R3, RZ, PT, P0 ;  /* 0x000000ff0300720c */ /* 0x000fda0003f05300 */
[----:B------:R-:W-:Y:S05]  /*0ee0*/  @!P0 BRA `(.L_x_14242) ;  /* 0x0000000000148947 */ /* 0x000fea0003800000 */
[----:B------:R-:W-:Y:S01]  /*0ef0*/  ISETP.NE.U32.AND P0, PT, R2, -0x1, PT ;  /* 0xffffffff0200780c */ /* 0x000fe20003f05070 */
[----:B------:R-:W-:Y:S01]  /*0f00*/  IMAD.U32 R12, RZ, RZ, UR5 ;  /* 0x00000005ff0c7e24 */ /* 0x000fe2000f8e00ff */
[----:B------:R-:W-:Y:S02]  /*0f10*/  MOV R13, UR6 ;  /* 0x00000006000d7c02 */ /* 0x000fe40008000f00 */
[----:B------:R-:W-:-:S13]  /*0f20*/  ISETP.NE.AND.EX P0, PT, R3, -0x1, PT, P0 ;  /* 0xffffffff0300780c */ /* 0x000fda0003f05300 */
[----:B------:R-:W-:-:S07]  /*0f30*/  @P0 CS2R R12, SRZ ;  /* 0x00000000000c0805 */ /* 0x000fce000001ff00 */
.L_x_14242:
[----:B------:R-:W-:Y:S05]  /*0f40*/  BSYNC B0 ;  /* 0x0000000000007941 */ /* 0x000fea0003800000 */
.L_x_14241:
        /* <DEDUP_REMOVED lines=8> */
[----:B------:R-:W-:Y:S01]  /*0fd0*/  IMAD.U32 R17, RZ, RZ, UR6 ;  /* 0x00000006ff117e24 */ /* 0x000fe2000f8e00ff */
[----:B------:R-:W-:Y:S02]  /*0fe0*/  MOV R16, UR5 ;  /* 0x0000000500107c02 */ /* 0x000fe40008000f00 */
[----:B------:R-:W-:-:S13]  /*0ff0*/  ISETP.NE.AND.EX P0, PT, R7, -0x1, PT, P0 ;  /* 0xffffffff0700780c */ /* 0x000fda0003f05300 */
[----:B------:R-:W-:-:S07]  /*1000*/  @P0 CS2R R16, SRZ ;  /* 0x0000000000100805 */ /* 0x000fce000001ff00 */
.L_x_14244:
[----:B------:R-:W-:Y:S05]  /*1010*/  BSYNC B0 ;  /* 0x0000000000007941 */ /* 0x000fea0003800000 */
.L_x_14243:
[----:B------:R-:W-:Y:S04]  /*1020*/  BSSY B0, `(.L_x_14226) ;  /* 0x000000c000007945 */ /* 0x000fe80003800000 */
[----:B------:R-:W-:Y:S05]  /*1030*/  @P4 BRA `(.L_x_14245) ;  /* 0x0000000000284947 */ /* 0x000fea0003800000 */
        /* <DEDUP_REMOVED lines=10> */
.L_x_14245:
[----:B------:R-:W-:Y:S05]  /*10e0*/  BSYNC B0 ;  /* 0x0000000000007941 */ /* 0x000fea0003800000 */
.L_x_14226:
[----:B-----5:R-:W0:Y:S01]  /*10f0*/  @!P1 LDC.64 R4, c[0x0][0x228] ;  /* 0x00008a00ff049b82 */ /* 0x020e220000000a00 */
[----:B------:R-:W-:Y:S01]  /*1100*/  IMAD.U32 R3, RZ, RZ, UR7 ;  /* 0x00000007ff037e24 */ /* 0x000fe2000f8e00ff */
[-C--:B------:R-:W-:Y:S01]  /*1110*/  MOV R2, R0.reuse ;  /* 0x0000000000027202 */ /* 0x080fe20000000f00 */
[----:B------:R-:W-:Y:S01]  /*1120*/  @!P1 VIADD R2, R0, 0x80 ;  /* 0x0000008000029836 */ /* 0x000fe20000000000 */
[----:B------:R-:W-:Y:S02]  /*1130*/  BSSY B0, `(.L_x_14246) ;  /* 0x0000012000007945 */ /* 0x000fe40003800000 */
[----:B------:R-:W-:Y:S02]  /*1140*/  @!P1 LEA R3, R3, R0, 0x9 ;  /* 0x0000000003039211 */ /* 0x000fe400078e48ff */
[----:B------:R-:W-:-:S03]  /*1150*/  ISETP.GE.AND P0, PT, R2, UR4, PT ;  /* 0x0000000402007c0c */ /* 0x000fc6000bf06270 */
[----:B0-----:R-:W-:-:S05]  /*1160*/  @!P1 IMAD.WIDE.U32 R4, R3, 0x8, R4 ;  /* 0x0000000803049825 */ /* 0x001fca00078e0004 */
[----:B------:R0:W-:Y:S05]  /*1170*/  @!P1 STG.E.64 desc[UR10][R4.64], R14 ;  /* 0x0000000e04009986 */ /* 0x0001ea000c101b0a */
[----:B------:R-:W-:Y:S05]  /*1180*/  @P0 BRA `(.L_x_14247) ;  /* 0x0000000000300947 */ /* 0x000fea0003800000 */
[----:B0-----:R-:W-:Y:S01]  /*1190*/  IMAD.U32 R5, RZ, RZ, UR7 ;  /* 0x00000007ff057e24 */ /* 0x001fe2000f8e00ff */
[----:B------:R-:W0:Y:S01]  /*11a0*/  LDC.64 R6, c[0x0][0x228] ;  /* 0x00008a00ff067b82 */ /* 0x000e220000000a00 */
[----:B------:R-:W-:-:S03]  /*11b0*/  MOV R3, UR7 ;  /* 0x0000000700037c02 */ /* 0x000fc60008000f00 */
[----:B------:R-:W-:Y:S01]  /*11c0*/  LEA R5, R5, R2, 0x9 ;  /* 0x0000000205057211 */ /* 0x000fe200078e48ff */
[----:B------:R-:W-:-:S05]  /*11d0*/  VIADD R2, R2, 0x80 ;  /* 0x0000008002027836 */ /* 0x000fca0000000000 */
[----:B------:R-:W-:-:S13]  /*11e0*/  ISETP.GE.AND P0, PT, R2, UR4, PT ;  /* 0x0000000402007c0c */ /* 0x000fda000bf06270 */
[----:B------:R-:W-:Y:S01]  /*11f0*/  @!P0 IMAD R3, R3, 0x200, R2 ;  /* 0x0000020003038824 */ /* 0x000fe200078e0202 */
[----:B------:R-:W-:Y:S01]  /*1200*/  @!P0 IADD3 R2, R2, 0x80, RZ ;  /* 0x0000008002028810 */ /* 0x000fe20007ffe0ff */
[----:B0-----:R-:W-:-:S04]  /*1210*/  IMAD.WIDE.U32 R4, R5, 0x8, R6 ;  /* 0x0000000805047825 */ /* 0x001fc800078e0006 */
[----:B------:R-:W-:Y:S01]  /*1220*/  @!P0 IMAD.WIDE.U32 R6, R3, 0x8, R6 ;  /* 0x0000000803068825 */ /* 0x000fe200078e0006 */
[----:B------:R1:W-:Y:S04]  /*1230*/  STG.E.64 desc[UR10][R4.64], R12 ;  /* 0x0000000c04007986 */ /* 0x0003e8000c101b0a */
[----:B------:R1:W-:Y:S02]  /*1240*/  @!P0 STG.E.64 desc[UR10][R6.64], R16 ;  /* 0x0000001006008986 */ /* 0x0003e4000c101b0a */
.L_x_14247:
[----:B------:R-:W-:Y:S05]  /*1250*/  BSYNC B0 ;  /* 0x0000000000007941 */ /* 0x000fea0003800000 */
.L_x_14246:
[----:B------:R-:W-:-:S13]  /*1260*/  ISETP.GE.AND P0, PT, R2, UR4, PT ;  /* 0x0000000402007c0c */ /* 0x000fda000bf06270 */
[----:B------:R-:W-:Y:S05]  /*1270*/  @P0 EXIT ;  /* 0x000000000000094d */ /* 0x000fea0003800000 */
[----:B01----:R-:W0:Y:S01]  /*1280*/  LDC.64 R4, c[0x0][0x228] ;  /* 0x00008a00ff047b82 */ /* 0x003e220000000a00 */
[----:B------:R-:W-:-:S05]  /*1290*/  IMAD.U32 R3, RZ, RZ, UR7 ;  /* 0x00000007ff037e24 */ /* 0x000fca000f8e00ff */
[----:B------:R-:W-:-:S05]  /*12a0*/  LEA R3, R3, R2, 0x9 ;  /* 0x0000000203037211 */ /* 0x000fca00078e48ff */
[----:B0-----:R-:W-:-:S05]  /*12b0*/  IMAD.WIDE.U32 R2, R3, 0x8, R4 ;  /* 0x0000000803027825 */ /* 0x001fca00078e0004 */
[----:B------:R-:W-:Y:S01]  /*12c0*/  STG.E.64 desc[UR10][R2.64], R10 ;  /* 0x0000000a02007986 */ /* 0x000fe2000c101b0a */
[----:B------:R-:W-:Y:S05]  /*12d0*/  EXIT ;  /* 0x000000000000794d */ /* 0x000fea0003800000 */
.L_x_14248:
        /* <DEDUP_REMOVED lines=10> */
.L_x_71711:


//--------------------- .text._ZN2at6native29vectorized_elementwise_kernelILi2EZNS0_50_GLOBAL__N__2680c7bb_12_PowKernel_cu_140f0503_289629pow_tensor_scalar_kernel_implIllEEvRNS_18TensorIteratorBaseET0_EUllE2_St5arrayIPcLm2EEEEviS6_T1_ --------------------------
	.section	.text._ZN2at6native29vectorized_elementwise_kernelILi2EZNS0_50_GLOBAL__N__2680c7bb_12_PowKernel_cu_140f0503_289629pow_tensor_scalar_kernel_implIllEEvRNS_18TensorIteratorBaseET0_EUllE2_St5arrayIPcLm2EEEEviS6_T1_,"ax",@progbits
	.align	128
        .global         _ZN2at6native29vectorized_elementwise_kernelILi2EZNS0_50_GLOBAL__N__2680c7bb_12_PowKernel_cu_140f0503_289629pow_tensor_scalar_kernel_implIllEEvRNS_18TensorIteratorBaseET0_EUllE2_St5arrayIPcLm2EEEEviS6_T1_
        .type           _ZN2at6native29vectorized_elementwise_kernelILi2EZNS0_50_GLOBAL__N__2680c7bb_12_PowKernel_cu_140f0503_289629pow_tensor_scalar_kernel_implIllEEvRNS_18TensorIteratorBaseET0_EUllE2_St5arrayIPcLm2EEEEviS6_T1_,@function
        .size           _ZN2at6native29vectorized_elementwise_kernelILi2EZNS0_50_GLOBAL__N__2680c7bb_12_PowKernel_cu_140f0503_289629pow_tensor_scalar_kernel_implIllEEvRNS_18TensorIteratorBaseET0_EUllE2_St5arrayIPcLm2EEEEviS6_T1_,(.L_x_71712 - _ZN2at6native29vectorized_elementwise_kernelILi2EZNS0_50_GLOBAL__N__2680c7bb_12_PowKernel_cu_140f0503_289629pow_tensor_scalar_kernel_implIllEEvRNS_18TensorIteratorBaseET0_EUllE2_St5arrayIPcLm2EEEEviS6_T1_)
        .other          _ZN2at6native29vectorized_elementwise_kernelILi2EZNS0_50_GLOBAL__N__2680c7bb_12_PowKernel_cu_140f0503_289629pow_tensor_scalar_kernel_implIllEEvRNS_18TensorIteratorBaseET0_EUllE2_St5arrayIPcLm2EEEEviS6_T1_,@"STO_CUDA_ENTRY STV_DEFAULT"
_ZN2at6native29vectorized_elementwise_kernelILi2EZNS0_50_GLOBAL__N__2680c7bb_12_PowKernel_cu_140f0503_289629pow_tensor_scalar_kernel_implIllEEvRNS_18TensorIteratorBaseET0_EUllE2_St5arrayIPcLm2EEEEviS6_T1_:
.text._ZN2at6native29vectorized_elementwise_kernelILi2EZNS0_50_GLOBAL__N__2680c7bb_12_PowKernel_cu_140f0503_289629pow_tensor_scalar_kernel_implIllEEvRNS_18TensorIteratorBaseET0_EUllE2_St5arrayIPcLm2EEEEviS6_T1_:
[----:B------:R-:W-:Y:S08]  /*0000*/  LDC R1, c[0x0][0x28] ;  /* 0x00000a00ff017b82 */ /* 0x000ff00000000800 */
[----:B------:R-:W0:Y:S01]  /*0010*/  S2UR UR4, SR_CTAID.X ;  /* 0x00000000000479c3 */ /* 0x000e220000002500 */
[----:B------:R-:W-:Y:S01]  /*0020*/  ULDC UR5, c[0x0][0x210] ;  /* 0x0000840000057ab9 */ /* 0x000fe20000000800 */
[----:B------:R-:W-:Y:S01]  /*0030*/  ULDC.64 UR8, c[0x0][0x208] ;  /* 0x0000820000087ab9 */ /* 0x000fe20000000a00 */
[----:B0-----:R-:W-:-:S04]  /*0040*/  USHF.L.U32 UR4, UR4, 0xa, URZ ;  /* 0x0000000a04047899 */ /* 0x001fc8000800063f */
[----:B------:R-:W-:-:S04]  /*0050*/  UIADD3 UR5, -UR4, UR5, URZ ;  /* 0x0000000504057290 */ /* 0x000fc8000fffe13f */
[----:B------:R-:W-:-:S06]  /*0060*/  UISETP.GE.U32.AND UP0, UPT, UR5, 0x400, UPT ;  /* 0x000004000500788c */ /* 0x000fcc000bf06070 */
[----:B------:R-:W-:-:S13]  /*0070*/  PLOP3.LUT P0, PT, PT, PT, UP0, 0x80, 0x0 ;  /* 0x000000000000781c */ /* 0x000fda0003f0f008 */
[----:B------:R-:W-:Y:S05]  /*0080*/  @!P0 BRA `(.L_x_14249) ;  /* 0x0000001800788947 */ /* 0x000fea0003800000 */
[----:B------:R-:W0:Y:S01]  /*0090*/  S2R R22, SR_TID.X ;  /* 0x0000000000167919 */ /* 0x000e220000002100 */
[----:B------:R-:W-:Y:S02]  /*00a0*/  ULDC.64 UR6, c[0x0][0x230] ;  /* 0x00008c0000067ab9 */ /* 0x000fe40000000a00 */
[----:B------:R-:W-:-:S06]  /*00b0*/  UIMAD.WIDE UR6, UR4, 0x8, UR6 ;  /* 0x00000008040678a5 */ /* 0x000fcc000f8e0206 */
[----:B------:R-:W-:Y:S01]  /*00c0*/  IMAD.U32 R2, RZ, RZ, UR6 ;  /* 0x00000006ff027e24 */ /* 0x000fe2000f8e00ff */
[----:B------:R-:W-:Y:S01]  /*00d0*/  ULDC UR6, c[0x0][0x21c] ;  /* 0x0000870000067ab9 */ /* 0x000fe20000000800 */
[----:B------:R-:W-:Y:S02]  /*00e0*/  IMAD.U32 R3, RZ, RZ, UR7 ;  /* 0x00000007ff037e24 */ /* 0x000fe4000f8e00ff */
[----:B0-----:R-:W-:-:S05]  /*00f0*/  IMAD.WIDE.U32 R2, R22, 0x10, R2 ;  /* 0x0000001016027825 */ /* 0x001fca00078e0002 */
[----:B------:R-:W2:Y:S04]  /*0100*/  LDG.E.128 R4, desc[UR8][R2.64+0x1800] ;  /* 0x0018000802047981 */ /* 0x000ea8000c1e1d00 */
[----:B------:R0:W5:Y:S04]  /*0110*/  LDG.E.128 R16, desc[UR8][R2.64] ;  /* 0x0000000802107981 */ /* 0x000168000c1e1d00 */
[----:B------:R0:W5:Y:S04]  /*0120*/  LDG.E.128 R12, desc[UR8][R2.64+0x800] ;  /* 0x00080008020c7981 */ /* 0x000168000c1e1d00 */
[----:B------:R0:W5:Y:S01]  /*0130*/  LDG.E.128 R8, desc[UR8][R2.64+0x1000] ;  /* 0x0010000802087981 */ /* 0x000162000c1e1d00 */
[----:B------:R-:W-:Y:S01]  /*0140*/  ISETP.LE.AND P0, PT, RZ, UR6, PT ;  /* 0x00000006ff007c0c */ /* 0x000fe2000bf03270 */
[----:B--2---:R-:W-:Y:S01]  /*0150*/  IMAD.MOV.U32 R32, RZ, RZ, R4 ;  /* 0x000000ffff207224 */ /* 0x004fe200078e0004 */
[----:B------:R-:W-:-:S11]  /*0160*/  MOV R33, R5 ;  /* 0x0000000500217202 */ /* 0x000fd60000000f00 */
[----:B0-----:R-:W-:Y:S05]  /*0170*/  @!P0 BRA `(.L_x_14250) ;  /* 0x00000010002c8947 */ /* 0x001fea0003800000 */
[----:B------:R-:W-:Y:S01]  /*0180*/  ULDC UR5, c[0x0][0x218] ;  /* 0x0000860000057ab9 */ /* 0x000fe20000000800 */
[----:B------:R-:W-:Y:S01]  /*0190*/  HFMA2.MMA R3, -RZ, RZ, 0, 0 ;  /* 0x00000000ff037435 */ /* 0x000fe200000001ff */
[----:B------:R-:W-:Y:S01]  /*01a0*/  ISETP.NE.U32.AND P0, PT, RZ, UR5, PT ;  /* 0x00000005ff007c0c */ /* 0x000fe2000bf05070 */
[----:B------:R-:W-:Y:S01]  /*01b0*/  HFMA2.MMA R25, -RZ, RZ, 0, 0 ;  /* 0x00000000ff197435 */ /* 0x000fe200000001ff */
[----:B------:R-:W-:Y:S01]  /*01c0*/  IMAD.MOV.U32 R0, RZ, RZ, 0x1 ;  /* 0x00000001ff007424 */ /* 0x000fe200078e00ff */
[----:B------:R-:W-:Y:S01]  /*01d0*/  MOV R21, RZ ;  /* 0x000000ff00157202 */ /* 0x000fe20000000f00 */
[----:B------:R-:W-:Y:S01]  /*01e0*/  IMAD.MOV.U32 R5, RZ, RZ, RZ ;  /* 0x000000ffff057224 */ /* 0x000fe200078e00ff */
[----:B------:R-:W-:Y:S01]  /*01f0*/  ISETP.NE.AND.EX P0, PT, RZ, UR6, PT, P0 ;  /* 0x00000006ff007c0c */ /* 0x000fe2000bf05300 */
[----:B------:R-:W-:Y:S01]  /*0200*/  IMAD.MOV.U32 R2, RZ, RZ, 0x1 ;  /* 0x00000001ff027424 */ /* 0x000fe200078e00ff */
[----:B------:R-:W-:Y:S01]  /*0210*/  MOV R27, RZ ;  /* 0x000000ff001b7202 */ /* 0x000fe20000000f00 */
[----:B------:R-:W-:-:S02]  /*0220*/  IMAD.MOV.U32 R30, RZ, RZ, 0x1 ;  /* 0x00000001ff1e7424 */ /* 0x000fc400078e00ff */
[----:B------:R-:W-:Y:S02]  /*0230*/  IMAD.MOV.U32 R23, RZ, RZ, RZ ;  /* 0x000000ffff177224 */ /* 0x000fe400078e00ff */
[----:B------:R-:W-:Y:S02]  /*0240*/  IMAD.MOV.U32 R20, RZ, RZ, 0x1 ;  /* 0x00000001ff147424 */ /* 0x000fe400078e00ff */
[----:B------:R-:W-:Y:S02]  /*0250*/  IMAD.MOV.U32 R28, RZ, RZ, 0x1 ;  /* 0x00000001ff1c7424 */ /* 0x000fe400078e00ff */
[----:B------:R-:W-:Y:S02]  /*0260*/  IMAD.MOV.U32 R31, RZ, RZ, RZ ;  /* 0x000000ffff1f7224 */ /* 0x000fe400078e00ff */
[----:B------:R-:W-:Y:S02]  /*0270*/  IMAD.MOV.U32 R4, RZ, RZ, 0x1 ;  /* 0x00000001ff047424 */ /* 0x000fe400078e00ff */
[----:B------:R-:W-:-:S02]  /*0280*/  IMAD.MOV.U32 R26, RZ, RZ, 0x1 ;  /* 0x00000001ff1a7424 */ /* 0x000fc400078e00ff */
[----:B------:R-:W-:Y:S02]  /*0290*/  IMAD.MOV.U32 R29, RZ, RZ, RZ ;  /* 0x000000ffff1d7224 */ /* 0x000fe400078e00ff */
[----:B------:R-:W-:Y:S01]  /*02a0*/  IMAD.MOV.U32 R24, RZ, RZ, 0x1 ;  /* 0x00000001ff187424 */ /* 0x000fe200078e00ff */
[----:B------:R-:W-:Y:S06]  /*02b0*/  @!P0 BRA `(.L_x_14251) ;  /* 0x0000001400908947 */ /* 0x000fec0003800000 */
[----:B------:R-:W0:Y:S01]  /*02c0*/  LDC R0, c[0x0][0x21c] ;  /* 0x00008700ff007b82 */ /* 0x000e220000000800 */
[----:B------:R-:W-:Y:S01]  /*02d0*/  ULDC UR7, c[0x0][0x218] ;  /* 0x0000860000077ab9 */ /* 0x000fe20000000800 */
[----:B------:R-:W-:Y:S02]  /*02e0*/  IMAD.MOV.U32 R24, RZ, RZ, 0x1 ;  /* 0x00000001ff187424 */ /* 0x000fe400078e00ff */
[----:B------:R-:W-:Y:S02]  /*02f0*/  IMAD.MOV.U32 R27, RZ, RZ, RZ ;  /* 0x000000ffff1b7224 */ /* 0x000fe400078e00ff */
[----:B------:R-:W-:Y:S01]  /*0300*/  IMAD.U32 R2, RZ, RZ, UR7 ;  /* 0x00000007ff027e24 */ /* 0x000fe2000f8e00ff */
[----:B0-----:R-:W-:-:S07]  /*0310*/  MOV R21, R0 ;  /* 0x0000000000157202 */ /* 0x001fce0000000f00 */
.L_x_14252:
[----:B------:R-:W-:Y:S01]  /*0320*/  LOP3.LUT R3, R2, 0x1, RZ, 0xc0, !PT ;  /* 0x0000000102037812 */ /* 0x000fe200078ec0ff */
[----:B-----5:R-:W-:-:S03]  /*0330*/  IMAD R4, R17, R16, RZ ;  /* 0x0000001011047224 */ /* 0x020fc600078e02ff */
[----:B------:R-:W-:Y:S01]  /*0340*/  ISETP.NE.U32.AND P0, PT, R3, 0x1, PT ;  /* 0x000000010300780c */ /* 0x000fe20003f05070 */
[----:B------:R-:W-:Y:S01]  /*0350*/  IMAD R23, R16, R17, R4 ;  /* 0x0000001110177224 */ /* 0x000fe200078e0204 */
[----:B------:R-:W-:Y:S02]  /*0360*/  IADD3 R3, P2, R2, 0x1, RZ ;  /* 0x0000000102037810 */ /* 0x000fe40007f5e0ff */
[----:B------:R-:W-:Y:S02]  /*0370*/  ISETP.NE.U32.AND.EX P0, PT, RZ, RZ, PT, P0 ;  /* 0x000000ffff00720c */ /* 0x000fe40003f05100 */
[----:B------:R-:W-:Y:S02]  /*0380*/  ISETP.GT.U32.AND P1, PT, R3, 0x2, PT ;  /* 0x000000020300780c */ /* 0x000fe40003f24070 */
[----:B------:R-:W-:Y:S02]  /*0390*/  SEL R5, R17, RZ, !P0 ;  /* 0x000000ff11057207 */ /* 0x000fe40004000000 */
[C---:B------:R-:W-:Y:S01]  /*03a0*/  SEL R3, R16.reuse, 0x1, !P0 ;  /* 0x0000000110037807 */ /* 0x040fe20004000000 */
[----:B------:R-:W-:-:S04]  /*03b0*/  IMAD.WIDE.U32 R16, R16, R16, RZ ;  /* 0x0000001010107225 */ /* 0x000fc800078e00ff */
[----:B------:R-:W-:Y:S01]  /*03c0*/  IMAD R4, R5, R24, RZ ;  /* 0x0000001805047224 */ /* 0x000fe200078e02ff */
[----:B------:R-:W-:Y:S01]  /*03d0*/  IADD3 R17, R17, R23, RZ ;  /* 0x0000001711117210 */ /* 0x000fe20007ffe0ff */
[----:B------:R-:W-:Y:S01]  /*03e0*/  IMAD.X R5, RZ, RZ, R21, P2 ;  /* 0x000000ffff057224 */ /* 0x000fe200010e0615 */
[----:B------:R-:W-:Y:S01]  /*03f0*/  LEA.HI R2, P2, R21, R2, RZ, 0x1 ;  /* 0x0000000215027211 */ /* 0x000fe200078508ff */
[----:B------:R-:W-:-:S03]  /*0400*/  IMAD.WIDE.U32 R24, R3, R24, RZ ;  /* 0x0000001803187225 */ /* 0x000fc600078e00ff */
[----:B------:R-:W-:Y:S01]  /*0410*/  ISETP.GT.U32.AND.EX P0, PT, R5, RZ, PT, P1 ;  /* 0x000000ff0500720c */ /* 0x000fe20003f04110 */
[----:B------:R-:W-:Y:S02]  /*0420*/  IMAD R27, R27, R3, R4 ;  /* 0x000000031b1b7224 */ /* 0x000fe400078e0204 */
[----:B------:R-:W-:Y:S02]  /*0430*/  IMAD.X R3, RZ, RZ, R21, P2 ;  /* 0x000000ffff037224 */ /* 0x000fe400010e0615 */
[----:B------:R-:W-:-:S03]  /*0440*/  IMAD.IADD R27, R25, 0x1, R27 ;  /* 0x00000001191b7824 */ /* 0x000fc600078e021b */
[--C-:B------:R-:W-:Y:S02]  /*0450*/  SHF.R.S64 R2, R2, 0x1, R3.reuse ;  /* 0x0000000102027819 */ /* 0x100fe40000001003 */
[----:B------:R-:W-:-:S05]  /*0460*/  SHF.R.S32.HI R3, RZ, 0x1, R3 ;  /* 0x00000001ff037819 */ /* 0x000fca0000011403 */
[----:B------:R-:W-:Y:S01]  /*0470*/  IMAD.MOV.U32 R21, RZ, RZ, R3 ;  /* 0x000000ffff157224 */ /* 0x000fe200078e0003 */
[----:B------:R-:W-:Y:S06]  /*0480*/  @P0 BRA `(.L_x_14252) ;  /* 0xfffffffc00a40947 */ /* 0x000fec000383ffff */
[----:B------:R-:W-:Y:S01]  /*0490*/  IMAD.MOV.U32 R26, RZ, RZ, 0x1 ;  /* 0x00000001ff1a7424 */ /* 0x000fe200078e00ff */
[----:B------:R-:W-:Y:S01]  /*04a0*/  MOV R2, UR7 ;  /* 0x0000000700027c02 */ /* 0x000fe20008000f00 */
[----:B------:R-:W-:Y:S02]  /*04b0*/  IMAD.MOV.U32 R29, RZ, RZ, RZ ;  /* 0x000000ffff1d7224 */ /* 0x000fe400078e00ff */
[----:B------:R-:W-:-:S07]  /*04c0*/  IMAD.MOV.U32 R17, RZ, RZ, R0 ;  /* 0x000000ffff117224 */ /* 0x000fce00078e0000 */
.L_x_14253:
[C---:B------:R-:W-:Y:S01]  /*04d0*/  LOP3.LUT R3, R2.reuse, 0x1, RZ, 0xc0, !PT ;  /* 0x0000000102037812 */ /* 0x040fe200078ec0ff */
[----:B------:R-:W-:Y:S01]  /*04e0*/  IMAD R4, R19, R18, RZ ;  /* 0x0000001213047224 */ /* 0x000fe200078e02ff */
[----:B------:R-:W-:Y:S02]  /*04f0*/  IADD3 R5, P2, R2, 0x1, RZ ;  /* 0x0000000102057810 */ /* 0x000fe40007f5e0ff */
[----:B------:R-:W-:Y:S01]  /*0500*/  ISETP.NE.U32.AND P0, PT, R3, 0x1, PT ;  /* 0x000000010300780c */ /* 0x000fe20003f05070 */
[----:B------:R-:W-:Y:S01]  /*0510*/  IMAD R21, R18, R19, R4 ;  /* 0x0000001312157224 */ /* 0x000fe200078e0204 */
[----:B------:R-:W-:Y:S01]  /*0520*/  ISETP.GT.U32.AND P1, PT, R5, 0x2, PT ;  /* 0x000000020500780c */ /* 0x000fe20003f24070 */
[----:B------:R-:W-:Y:S01]  /*0530*/  IMAD.X R20, RZ, RZ, R17, P2 ;  /* 0x000000ffff147224 */ /* 0x000fe200010e0611 */
[----:B------:R-:W-:-:S04]  /*0540*/  ISETP.NE.U32.AND.EX P0, PT, RZ, RZ, PT, P0 ;  /* 0x000000ffff00720c */ /* 0x000fc80003f05100 */
[----:B------:R-:W-:Y:S02]  /*0550*/  SEL R3, R19, RZ, !P0 ;  /* 0x000000ff13037207 */ /* 0x000fe40004000000 */
[C---:B------:R-:W-:Y:S01]  /*0560*/  SEL R5, R18.reuse, 0x1, !P0 ;  /* 0x0000000112057807 */ /* 0x040fe20004000000 */
[----:B------:R-:W-:Y:S01]  /*0570*/  IMAD.WIDE.U32 R18, R18, R18, RZ ;  /* 0x0000001212127225 */ /* 0x000fe200078e00ff */
[----:B------:R-:W-:-:S03]  /*0580*/  LEA.HI R4, P0, R17, R2, RZ, 0x1 ;  /* 0x0000000211047211 */ /* 0x000fc600078108ff */
[-C--:B------:R-:W-:Y:S02]  /*0590*/  IMAD R16, R3, R26.reuse, RZ ;  /* 0x0000001a03107224 */ /* 0x080fe400078e02ff */
[----:B------:R-:W-:-:S04]  /*05a0*/  IMAD.WIDE.U32 R2, R5, R26, RZ ;  /* 0x0000001a05027225 */ /* 0x000fc800078e00ff */
[----:B------:R-:W-:Y:S01]  /*05b0*/  IMAD R29, R29, R5, R16 ;  /* 0x000000051d1d7224 */ /* 0x000fe200078e0210 */
[----:B------:R-:W-:Y:S01]  /*05c0*/  MOV R26, R2 ;  /* 0x00000002001a7202 */ /* 0x000fe20000000f00 */
[----:B------:R-:W-:Y:S01]  /*05d0*/  IMAD.X R5, RZ, RZ, R17, P0 ;  /* 0x000000ffff057224 */ /* 0x000fe200000e0611 */
[----:B------:R-:W-:Y:S01]  /*05e0*/  ISETP.GT.U32.AND.EX P0, PT, R20, RZ, PT, P1 ;  /* 0x000000ff1400720c */ /* 0x000fe20003f04110 */
[----:B------:R-:W-:Y:S02]  /*05f0*/  IMAD.IADD R29, R3, 0x1, R29 ;  /* 0x00000001031d7824 */ /* 0x000fe400078e021d */
[----:B------:R-:W-:Y:S01]  /*0600*/  IMAD.IADD R19, R19, 0x1, R21 ;  /* 0x0000000113137824 */ /* 0x000fe200078e0215 */
[--C-:B------:R-:W-:Y:S02]  /*0610*/  SHF.R.S32.HI R3, RZ, 0x1, R5.reuse ;  /* 0x00000001ff037819 */ /* 0x100fe40000011405 */
[----:B------:R-:W-:-:S03]  /*0620*/  SHF.R.S64 R2, R4, 0x1, R5 ;  /* 0x0000000104027819 */ /* 0x000fc60000001005 */
[----:B------:R-:W-:-:S04]  /*0630*/  IMAD.MOV.U32 R17, RZ, RZ, R3 ;  /* 0x000000ffff117224 */ /* 0x000fc800078e0003 */
[----:B------:R-:W-:Y:S05]  /*0640*/  @P0 BRA `(.L_x_14253) ;  /* 0xfffffffc00a00947 */ /* 0x000fea000383ffff */
[----:B------:R-:W-:Y:S01]  /*0650*/  HFMA2.MMA R4, -RZ, RZ, 0, 5.9604644775390625e-08 ;  /* 0x00000001ff047435 */ /* 0x000fe200000001ff */
[----:B------:R-:W-:Y:S02]  /*0660*/  IMAD.MOV.U32 R25, RZ, RZ, RZ ;  /* 0x000000ffff197224 */ /* 0x000fe400078e00ff */
[----:B------:R-:W-:Y:S02]  /*0670*/  IMAD.U32 R2, RZ, RZ, UR7 ;  /* 0x00000007ff027e24 */ /* 0x000fe4000f8e00ff */
[----:B------:R-:W-:-:S07]  /*0680*/  IMAD.MOV.U32 R17, RZ, RZ, R0 ;  /* 0x000000ffff117224 */ /* 0x000fce00078e0000 */
.L_x_14254:
[----:B------:R-:W-:Y:S01]  /*0690*/  LOP3.LUT R3, R2, 0x1, RZ, 0xc0, !PT ;  /* 0x0000000102037812 */ /* 0x000fe200078ec0ff */
[----:B------:R-:W-:-:S03]  /*06a0*/  IMAD R16, R13, R12, RZ ;  /* 0x0000000c0d107224 */ /* 0x000fc600078e02ff */
[----:B------:R-:W-:Y:S01]  /*06b0*/  ISETP.NE.U32.AND P0, PT, R3, 0x1, PT ;  /* 0x000000010300780c */ /* 0x000fe20003f05070 */
[----:B------:R-:W-:Y:S01]  /*06c0*/  IMAD R19, R12, R13, R16 ;  /* 0x0000000d0c137224 */ /* 0x000fe200078e0210 */
[----:B------:R-:W-:Y:S02]  /*06d0*/  IADD3 R3, P2, R2, 0x1, RZ ;  /* 0x0000000102037810 */ /* 0x000fe40007f5e0ff */
[----:B------:R-:W-:Y:S02]  /*06e0*/  ISETP.NE.U32.AND.EX P0, PT, RZ, RZ, PT, P0 ;  /* 0x000000ffff00720c */ /* 0x000fe40003f05100 */
[----:B------:R-:W-:Y:S02]  /*06f0*/  ISETP.GT.U32.AND P1, PT, R3, 0x2, PT ;  /* 0x000000020300780c */ /* 0x000fe40003f24070 */
[----:B------:R-:W-:Y:S02]  /*0700*/  SEL R5, R13, RZ, !P0 ;  /* 0x000000ff0d057207 */ /* 0x000fe40004000000 */
[----:B------:R-:W-:-:S02]  /*0710*/  IADD3.X R13, RZ, R17, RZ, P2, !PT ;  /* 0x00000011ff0d7210 */ /* 0x000fc400017fe4ff */
[----:B------:R-:W-:Y:S01]  /*0720*/  SEL R3, R12, 0x1, !P0 ;  /* 0x000000010c037807 */ /* 0x000fe20004000000 */
[----:B------:R-:W-:Y:S01]  /*0730*/  IMAD R16, R5, R4, RZ ;  /* 0x0000000405107224 */ /* 0x000fe200078e02ff */
[----:B------:R-:W-:Y:S02]  /*0740*/  LEA.HI R2, P2, R17, R2, RZ, 0x1 ;  /* 0x0000000211027211 */ /* 0x000fe400078508ff */
[----:B------:R-:W-:Y:S01]  /*0750*/  ISETP.GT.U32.AND.EX P0, PT, R13, RZ, PT, P1 ;  /* 0x000000ff0d00720c */ /* 0x000fe20003f04110 */
[----:B------:R-:W-:-:S04]  /*0760*/  IMAD.WIDE.U32 R4, R3, R4, RZ ;  /* 0x0000000403047225 */ /* 0x000fc800078e00ff */
[----:B------:R-:W-:Y:S02]  /*0770*/  IMAD R25, R25, R3, R16 ;  /* 0x0000000319197224 */ /* 0x000fe400078e0210 */
[----:B------:R-:W-:Y:S02]  /*0780*/  IMAD.X R3, RZ, RZ, R17, P2 ;  /* 0x000000ffff037224 */ /* 0x000fe400010e0611 */
[----:B------:R-:W-:-:S03]  /*0790*/  IMAD.WIDE.U32 R12, R12, R12, RZ ;  /* 0x0000000c0c0c7225 */ /* 0x000fc600078e00ff */
[----:B------:R-:W-:Y:S01]  /*07a0*/  SHF.R.S64 R2, R2, 0x1, R3 ;  /* 0x0000000102027819 */ /* 0x000fe20000001003 */
[----:B------:R-:W-:Y:S01]  /*07b0*/  IMAD.IADD R25, R5, 0x1, R25 ;  /* 0x0000000105197824 */ /* 0x000fe200078e0219 */
[----:B------:R-:W-:Y:S01]  /*07c0*/  SHF.R.S32.HI R3, RZ, 0x1, R3 ;  /* 0x00000001ff037819 */ /* 0x000fe20000011403 */
[----:B------:R-:W-:-:S03]  /*07d0*/  IMAD.IADD R13, R13, 0x1, R19 ;  /* 0x000000010d0d7824 */ /* 0x000fc600078e0213 */
[----:B------:R-:W-:Y:S01]  /*07e0*/  MOV R17, R3 ;  /* 0x0000000300117202 */ /* 0x000fe20000000f00 */
[----:B------:R-:W-:Y:S06]  /*07f0*/  @P0 BRA `(.L_x_14254) ;  /* 0xfffffffc00a40947 */ /* 0x000fec000383ffff */
[----:B------:R-:W-:Y:S01]  /*0800*/  IMAD.MOV.U32 R28, RZ, RZ, 0x1 ;  /* 0x00000001ff1c7424 */ /* 0x000fe200078e00ff */
[----:B------:R-:W-:Y:S01]  /*0810*/  MOV R13, R0 ;  /* 0x00000000000d7202 */ /* 0x000fe20000000f00 */
[----:B------:R-:W-:Y:S02]  /*0820*/  IMAD.MOV.U32 R31, RZ, RZ, RZ ;  /* 0x000000ffff1f7224 */ /* 0x000fe400078e00ff */
[----:B------:R-:W-:-:S07]  /*0830*/  IMAD.U32 R2, RZ, RZ, UR7 ;  /* 0x00000007ff027e24 */ /* 0x000fce000f8e00ff */
.L_x_14255:
        /* <DEDUP_REMOVED lines=9> */
[----:B------:R-:W-:Y:S02]  /*08d0*/  SEL R12, R14, 0x1, !P0 ;  /* 0x000000010e0c7807 */ /* 0x000fe40004000000 */
[----:B------:R-:W-:Y:S01]  /*08e0*/  LEA.HI R5, P0, R13, R2, RZ, 0x1 ;  /* 0x000000020d057211 */ /* 0x000fe200078108ff */
[-C--:B------:R-:W-:Y:S02]  /*08f0*/  IMAD R15, R3, R28.reuse, RZ ;  /* 0x0000001c030f7224 */ /* 0x080fe400078e02ff */
[----:B------:R-:W-:-:S04]  /*0900*/  IMAD.WIDE.U32 R2, R12, R28, RZ ;  /* 0x0000001c0c027225 */ /* 0x000fc800078e00ff */
[----:B------:R-:W-:Y:S02]  /*0910*/  IMAD R31, R31, R12, R15 ;  /* 0x0000000c1f1f7224 */ /* 0x000fe400078e020f */
[----:B------:R-:W-:Y:S01]  /*0920*/  IMAD.X R12, RZ, RZ, R13, P0 ;  /* 0x000000ffff0c7224 */ /* 0x000fe200000e060d */
[----:B------:R-:W-:Y:S01]  /*0930*/  ISETP.GT.U32.AND.EX P0, PT, R16, RZ, PT, P1 ;  /* 0x000000ff1000720c */ /* 0x000fe20003f04110 */
[----:B------:R-:W-:Y:S01]  /*0940*/  IMAD.WIDE.U32 R14, R14, R14, RZ ;  /* 0x0000000e0e0e7225 */ /* 0x000fe200078e00ff */
[----:B------:R-:W-:Y:S02]  /*0950*/  IADD3 R31, R3, R31, RZ ;  /* 0x0000001f031f7210 */ /* 0x000fe40007ffe0ff */
[----:B------:R-:W-:Y:S01]  /*0960*/  SHF.R.S32.HI R3, RZ, 0x1, R12 ;  /* 0x00000001ff037819 */ /* 0x000fe2000001140c */
[----:B------:R-:W-:Y:S01]  /*0970*/  IMAD.MOV.U32 R28, RZ, RZ, R2 ;  /* 0x000000ffff1c7224 */ /* 0x000fe200078e0002 */
[----:B------:R-:W-:Y:S01]  /*0980*/  SHF.R.S64 R2, R5, 0x1, R12 ;  /* 0x0000000105027819 */ /* 0x000fe2000000100c */
[----:B------:R-:W-:-:S02]  /*0990*/  IMAD.IADD R15, R15, 0x1, R17 ;  /* 0x000000010f0f7824 */ /* 0x000fc400078e0211 */
[----:B------:R-:W-:-:S04]  /*09a0*/  IMAD.MOV.U32 R13, RZ, RZ, R3 ;  /* 0x000000ffff0d7224 */ /* 0x000fc800078e0003 */
[----:B------:R-:W-:Y:S05]  /*09b0*/  @P0 BRA `(.L_x_14255) ;  /* 0xfffffffc00a00947 */ /* 0x000fea000383ffff */
[----:B------:R-:W-:Y:S01]  /*09c0*/  HFMA2.MMA R21, -RZ, RZ, 0, 0 ;  /* 0x00000000ff157435 */ /* 0x000fe200000001ff */
[----:B------:R-:W-:Y:S02]  /*09d0*/  IMAD.MOV.U32 R20, RZ, RZ, 0x1 ;  /* 0x00000001ff147424 */ /* 0x000fe400078e00ff */
[----:B------:R-:W-:Y:S02]  /*09e0*/  IMAD.U32 R2, RZ, RZ, UR7 ;  /* 0x00000007ff027e24 */ /* 0x000fe4000f8e00ff */
[----:B------:R-:W-:-:S07]  /*09f0*/  IMAD.MOV.U32 R13, RZ, RZ, R0 ;  /* 0x000000ffff0d7224 */ /* 0x000fce00078e0000 */
.L_x_14256:
[C---:B------:R-:W-:Y:S01]  /*0a00*/  LOP3.LUT R3, R2.reuse, 0x1, RZ, 0xc0, !PT ;  /* 0x0000000102037812 */ /* 0x040fe200078ec0ff */
[----:B------:R-:W-:Y:S01]  /*0a10*/  IMAD R5, R9, R8, RZ ;  /* 0x0000000809057224 */ /* 0x000fe200078e02ff */
[----:B------:R-:W-:Y:S02]  /*0a20*/  IADD3 R12, P2, R2, 0x1, RZ ;  /* 0x00000001020c7810 */ /* 0x000fe40007f5e0ff */
[----:B------:R-:W-:Y:S01]  /*0a30*/  ISETP.NE.U32.AND P0, PT, R3, 0x1, PT ;  /* 0x000000010300780c */ /* 0x000fe20003f05070 */
[----:B------:R-:W-:Y:S01]  /*0a40*/  IMAD R15, R8, R9, R5 ;  /* 0x00000009080f7224 */ /* 0x000fe200078e0205 */
[----:B------:R-:W-:Y:S01]  /*0a50*/  ISETP.GT.U32.AND P1, PT, R12, 0x2, PT ;  /* 0x000000020c00780c */ /* 0x000fe20003f24070 */
[----:B------:R-:W-:Y:S01]  /*0a60*/  IMAD.X R14, RZ, RZ, R13, P2 ;  /* 0x000000ffff0e7224 */ /* 0x000fe200010e060d */
[----:B------:R-:W-:Y:S02]  /*0a70*/  ISETP.NE.U32.AND.EX P0, PT, RZ, RZ, PT, P0 ;  /* 0x000000ffff00720c */ /* 0x000fe40003f05100 */
[----:B------:R-:W-:-:S02]  /*0a80*/  LEA.HI R5, P2, R13, R2, RZ, 0x1 ;  /* 0x000000020d057211 */ /* 0x000fc400078508ff */
[----:B------:R-:W-:Y:S02]  /*0a90*/  SEL R3, R9, RZ, !P0 ;  /* 0x000000ff09037207 */ /* 0x000fe40004000000 */
[----:B------:R-:W-:Y:S02]  /*0aa0*/  SEL R12, R8, 0x1, !P0 ;  /* 0x00000001080c7807 */ /* 0x000fe40004000000 */
[----:B------:R-:W-:Y:S01]  /*0ab0*/  ISETP.GT.U32.AND.EX P0, PT, R14, RZ, PT, P1 ;  /* 0x000000ff0e00720c */ /* 0x000fe20003f04110 */
[-C--:B------:R-:W-:Y:S02]  /*0ac0*/  IMAD R9, R3, R20.reuse, RZ ;  /* 0x0000001403097224 */ /* 0x080fe400078e02ff */
[----:B------:R-:W-:-:S04]  /*0ad0*/  IMAD.WIDE.U32 R2, R12, R20, RZ ;  /* 0x000000140c027225 */ /* 0x000fc800078e00ff */
[----:B------:R-:W-:Y:S01]  /*0ae0*/  IMAD R21, R21, R12, R9 ;  /* 0x0000000c15157224 */ /* 0x000fe200078e0209 */
[----:B------:R-:W-:Y:S01]  /*0af0*/  IADD3.X R12, RZ, R13, RZ, P2, !PT ;  /* 0x0000000dff0c7210 */ /* 0x000fe200017fe4ff */
[----:B------:R-:W-:-:S04]  /*0b00*/  IMAD.WIDE.U32 R8, R8, R8, RZ ;  /* 0x0000000808087225 */ /* 0x000fc800078e00ff */
[----:B------:R-:W-:Y:S01]  /*0b10*/  IMAD.IADD R21, R3, 0x1, R21 ;  /* 0x0000000103157824 */ /* 0x000fe200078e0215 */
[----:B------:R-:W-:Y:S01]  /*0b20*/  SHF.R.S32.HI R3, RZ, 0x1, R12 ;  /* 0x00000001ff037819 */ /* 0x000fe2000001140c */
[----:B------:R-:W-:Y:S01]  /*0b30*/  IMAD.MOV.U32 R20, RZ, RZ, R2 ;  /* 0x000000ffff147224 */ /* 0x000fe200078e0002 */
[----:B------:R-:W-:Y:S01]  /*0b40*/  SHF.R.S64 R2, R5, 0x1, R12 ;  /* 0x0000000105027819 */ /* 0x000fe2000000100c */
[----:B------:R-:W-:Y:S01]  /*0b50*/  IMAD.IADD R9, R9, 0x1, R15 ;  /* 0x0000000109097824 */ /* 0x000fe200078e020f */
[----:B------:R-:W-:Y:S01]  /*0b60*/  MOV R13, R3 ;  /* 0x00000003000d7202 */ /* 0x000fe20000000f00 */
[----:B------:R-:W-:Y:S06]  /*0b70*/  @P0 BRA `(.L_x_14256) ;  /* 0xfffffffc00a00947 */ /* 0x000fec000383ffff */
[----:B------:R-:W-:Y:S01]  /*0b80*/  IMAD.MOV.U32 R30, RZ, RZ, 0x1 ;  /* 0x00000001ff1e7424 */ /* 0x000fe200078e00ff */
[----:B------:R-:W-:Y:S01]  /*0b90*/  MOV R9, R0 ;  /* 0x0000000000097202 */ /* 0x000fe20000000f00 */
[----:B------:R-:W-:Y:S02]  /*0ba0*/  IMAD.MOV.U32 R23, RZ, RZ, RZ ;  /* 0x000000ffff177224 */ /* 0x000fe400078e00ff */
[----:B------:R-:W-:-:S07]  /*0bb0*/  IMAD.U32 R2, RZ, RZ, UR7 ;  /* 0x00000007ff027e24 */ /* 0x000fce000f8e00ff */
.L_x_14257:
        /* <DEDUP_REMOVED lines=24> */
[----:B------:R-:W-:Y:S01]  /*0d40*/  HFMA2.MMA R2, -RZ, RZ, 0, 5.9604644775390625e-08 ;  /* 0x00000001ff027435 */ /* 0x000fe200000001ff */
[----:B------:R-:W-:Y:S02]  /*0d50*/  IMAD.MOV.U32 R9, RZ, RZ, R0 ;  /* 0x000000ffff097224 */ /* 0x000fe400078e0000 */
[----:B------:R-:W-:Y:S02]  /*0d60*/  IMAD.MOV.U32 R3, RZ, RZ, RZ ;  /* 0x000000ffff037224 */ /* 0x000fe400078e00ff */
[----:B------:R-:W-:-:S07]  /*0d70*/  IMAD.U32 R0, RZ, RZ, UR7 ;  /* 0x00000007ff007e24 */ /* 0x000fce000f8e00ff */
.L_x_14258:
        /* <DEDUP_REMOVED lines=10> */
[C---:B------:R-:W-:Y:S01]  /*0e20*/  SEL R8, R32.reuse, 0x1, !P0 ;  /* 0x0000000120087807 */ /* 0x040fe20004000000 */
[----:B------:R-:W-:Y:S01]  /*0e30*/  IMAD.WIDE.U32 R32, R32, R32, RZ ;  /* 0x0000002020207225 */ /* 0x000fe200078e00ff */
[----:B------:R-:W-:-:S03]  /*0e40*/  ISETP.GT.U32.AND.EX P0, PT, R10, RZ, PT, P1 ;  /* 0x000000ff0a00720c */ /* 0x000fc60003f04110 */
[----:B------:R-:W-:Y:S02]  /*0e50*/  IMAD R5, R5, R2, RZ ;  /* 0x0000000205057224 */ /* 0x000fe400078e02ff */
[----:B------:R-:W-:Y:S02]  /*0e60*/  IMAD.IADD R33, R33, 0x1, R13 ;  /* 0x0000000121217824 */ /* 0x000fe400078e020d */
[----:B------:R-:W-:Y:S01]  /*0e70*/  IMAD R11, R3, R8, R5 ;  /* 0x00000008030b7224 */ /* 0x000fe200078e0205 */
[----:B------:R-:W-:Y:S01]  /*0e80*/  IADD3.X R5, RZ, R9, RZ, P2, !PT ;  /* 0x00000009ff057210 */ /* 0x000fe200017fe4ff */
[----:B------:R-:W-:-:S03]  /*0e90*/  IMAD.WIDE.U32 R2, R8, R2, RZ ;  /* 0x0000000208027225 */ /* 0x000fc600078e00ff */
[----:B------:R-:W-:Y:S01]  /*0ea0*/  SHF.R.S64 R0, R0, 0x1, R5 ;  /* 0x0000000100007819 */ /* 0x000fe20000001005 */
[----:B------:R-:W-:Y:S01]  /*0eb0*/  IMAD.IADD R3, R3, 0x1, R11 ;  /* 0x0000000103037824 */ /* 0x000fe200078e020b */
[----:B------:R-:W-:-:S05]  /*0ec0*/  SHF.R.S32.HI R5, RZ, 0x1, R5 ;  /* 0x00000001ff057819 */ /* 0x000fca0000011405 */
[----:B------:R-:W-:Y:S01]  /*0ed0*/  IMAD.MOV.U32 R9, RZ, RZ, R5 ;  /* 0x000000ffff097224 */ /* 0x000fe200078e0005 */
[----:B------:R-:W-:Y:S06]  /*0ee0*/  @P0 BRA `(.L_x_14258) ;  /* 0xfffffffc00a40947 */ /* 0x000fec000383ffff */
        /* <DEDUP_REMOVED lines=11> */
[C---:B------:R-:W-:Y:S01]  /*0fa0*/  SEL R8, R6.reuse, 0x1, !P0 ;  /* 0x0000000106087807 */ /* 0x040fe20004000000 */
[----:B------:R-:W-:Y:S01]  /*0fb0*/  UISETP.GE.U32.AND.EX UP0, UPT, UR10, URZ, UPT, UP0 ;  /* 0x0000003f0a00728c */ /* 0x000fe2000bf06100 */
[----:B------:R-:W-:Y:S01]  /*0fc0*/  SEL R5, R7, RZ, !P0 ;  /* 0x000000ff07057207 */ /* 0x000fe20004000000 */
[----:B------:R-:W-:-:S04]  /*0fd0*/  IMAD.WIDE.U32 R6, R6, R6, RZ ;  /* 0x0000000606067225 */ /* 0x000fc800078e00ff */
[----:B------:R-:W-:Y:S01]  /*0fe0*/  PLOP3.LUT P0, PT, PT, PT, UP0, 0x80, 0x0 ;  /* 0x000000000000781c */ /* 0x000fe20003f0f008 */
[----:B------:R-:W-:-:S04]  /*0ff0*/  IMAD.WIDE.U32 R8, R8, 0x1, RZ ;  /* 0x0000000108087825 */ /* 0x000fc800078e00ff */
[----:B------:R-:W-:Y:S01]  /*1000*/  IMAD.MOV.U32 R0, RZ, RZ, R8 ;  /* 0x000000ffff007224 */ /* 0x000fe200078e0008 */
[----:B------:R-:W-:-:S07]  /*1010*/  IADD3 R5, R9, R5, RZ ;  /* 0x0000000509057210 */ /* 0x000fce0007ffe0ff */
[----:B------:R-:W-:Y:S05]  /*1020*/  @!P0 BRA `(.L_x_14251) ;  /* 0x0000000800348947 */ /* 0x000fea0003800000 */
[----:B------:R-:W-:Y:S01]  /*1030*/  USHF.R.S64 UR5, UR5, 0x1, UR6 ;  /* 0x0000000105057899 */ /* 0x000fe20008001006 */
[----:B------:R-:W-:Y:S01]  /*1040*/  IMAD.MOV.U32 R10, RZ, RZ, R6 ;  /* 0x000000ffff0a7224 */ /* 0x000fe200078e0006 */
[----:B------:R-:W-:Y:S01]  /*1050*/  USHF.R.S32.HI UR6, URZ, 0x1, UR6 ;  /* 0x000000013f067899 */ /* 0x000fe20008011406 */
[----:B------:R-:W-:-:S03]  /*1060*/  IMAD.IADD R7, R7, 0x1, R11 ;  /* 0x0000000107077824 */ /* 0x000fc600078e020b */
[----:B------:R-:W-:Y:S02]  /*1070*/  MOV R6, UR5 ;  /* 0x0000000500067c02 */ /* 0x000fe40008000f00 */
[----:B------:R-:W-:-:S07]  /*1080*/  IMAD.U32 R9, RZ, RZ, UR6 ;  /* 0x00000006ff097e24 */ /* 0x000fce000f8e00ff */
.L_x_14259:
        /* <DEDUP_REMOVED lines=9> */
[----:B------:R-:W-:Y:S02]  /*1120*/  SEL R8, R10, 0x1, !P0 ;  /* 0x000000010a087807 */ /* 0x000fe40004000000 */
[----:B------:R-:W-:Y:S01]  /*1130*/  ISETP.GE.U32.AND.EX P0, PT, R14, RZ, PT, P1 ;  /* 0x000000ff0e00720c */ /* 0x000fe20003f06110 */
[----:B------:R-:W-:Y:S01]  /*1140*/  IMAD R12, R11, R0, RZ ;  /* 0x000000000b0c7224 */ /* 0x000fe200078e02ff */
[----:B------:R-:W-:Y:S01]  /*1150*/  LEA.HI R11, P2, R9, R6, RZ, 0x1 ;  /* 0x00000006090b7211 */ /* 0x000fe200078508ff */
[----:B------:R-:W-:-:S04]  /*1160*/  IMAD.WIDE.U32 R6, R10, R10, RZ ;  /* 0x0000000a0a067225 */ /* 0x000fc800078e00ff */
[----:B------:R-:W-:Y:S01]  /*1170*/  IMAD R5, R5, R8, R12 ;  /* 0x0000000805057224 */ /* 0x000fe200078e020c */
[----:B------:R-:W-:Y:S01]  /*1180*/  IADD3 R7, R7, R13, RZ ;  /* 0x0000000d07077210 */ /* 0x000fe20007ffe0ff */
[----:B------:R-:W-:Y:S02]  /*1190*/  IMAD.X R12, RZ, RZ, R9, P2 ;  /* 0x000000ffff0c7224 */ /* 0x000fe400010e0609 */
[----:B------:R-:W-:Y:S02]  /*11a0*/  IMAD.MOV.U32 R10, RZ, RZ, R6 ;  /* 0x000000ffff0a7224 */ /* 0x000fe400078e0006 */
[----:B------:R-:W-:Y:S01]  /*11b0*/  IMAD.WIDE.U32 R8, R8, R0, RZ ;  /* 0x0000000008087225 */ /* 0x000fe200078e00ff */
[--C-:B------:R-:W-:Y:S02]  /*11c0*/  SHF.R.S64 R6, R11, 0x1, R12.reuse ;  /* 0x000000010b067819 */ /* 0x100fe4000000100c */
[----:B------:R-:W-:Y:S01]  /*11d0*/  SHF.R.S32.HI R11, RZ, 0x1, R12 ;  /* 0x00000001ff0b7819 */ /* 0x000fe2000001140c */
[----:B------:R-:W-:-:S02]  /*11e0*/  IMAD.IADD R5, R9, 0x1, R5 ;  /* 0x0000000109057824 */ /* 0x000fc400078e0205 */
[----:B------:R-:W-:Y:S01]  /*11f0*/  IMAD.MOV.U32 R0, RZ, RZ, R8 ;  /* 0x000000ffff007224 */ /* 0x000fe200078e0008 */
[----:B------:R-:W-:Y:S01]  /*1200*/  MOV R9, R11 ;  /* 0x0000000b00097202 */ /* 0x000fe20000000f00 */
[----:B------:R-:W-:Y:S06]  /*1210*/  @P0 BRA `(.L_x_14259) ;  /* 0xfffffffc009c0947 */ /* 0x000fec000383ffff */
[----:B------:R-:W-:Y:S05]  /*1220*/  BRA `(.L_x_14251) ;  /* 0x0000000400b47947 */ /* 0x000fea0003800000 */
.L_x_14250:
[----:B-----5:R-:W-:Y:S01]  /*1230*/  ISETP.NE.U32.AND P0, PT, R16, 0x1, PT ;  /* 0x000000011000780c */ /* 0x020fe20003f05070 */
[----:B------:R-:W-:Y:S01]  /*1240*/  ULDC UR5, c[0x0][0x218] ;  /* 0x0000860000057ab9 */ /* 0x000fe20000000800 */
[----:B------:R-:W-:Y:S01]  /*1250*/  BSSY B0, `(.L_x_14260) ;  /* 0x0000015000007945 */ /* 0x000fe20003800000 */
[----:B------:R-:W-:Y:S01]  /*1260*/  ULOP3.LUT UR6, UR5, 0x1, URZ, 0xc0, !UPT ;  /* 0x0000000105067892 */ /* 0x000fe2000f8ec03f */
[----:B------:R-:W-:Y:S01]  /*1270*/  ISETP.NE.AND.EX P0, PT, R17, RZ, PT, P0 ;  /* 0x000000ff1100720c */ /* 0x000fe20003f05300 */
[----:B------:R-:W-:Y:S01]  /*1280*/  HFMA2.MMA R27, -RZ, RZ, 0, 0 ;  /* 0x00000000ff1b7435 */ /* 0x000fe200000001ff */
[----:B------:R-:W-:Y:S01]  /*1290*/  UMOV UR5, 0x1 ;  /* 0x0000000100057882 */ /* 0x000fe20000000000 */
[----:B------:R-:W-:Y:S01]  /*12a0*/  UISETP.NE.U32.AND UP0, UPT, UR6, 0x1, UPT ;  /* 0x000000010600788c */ /* 0x000fe2000bf05070 */
[----:B------:R-:W-:Y:S01]  /*12b0*/  ISETP.NE.U32.AND P5, PT, R18, 0x1, PT ;  /* 0x000000011200780c */ /* 0x000fe20003fa5070 */
[----:B------:R-:W-:Y:S01]  /*12c0*/  IMAD.MOV.U32 R26, RZ, RZ, 0x1 ;  /* 0x00000001ff1a7424 */ /* 0x000fe200078e00ff */
[----:B------:R-:W-:Y:S01]  /*12d0*/  ISETP.NE.U32.AND P1, PT, R12, 0x1, PT ;  /* 0x000000010c00780c */ /* 0x000fe20003f25070 */
[----:B------:R-:W-:Y:S01]  /*12e0*/  UISETP.NE.U32.AND.EX UP0, UPT, URZ, URZ, UPT, UP0 ;  /* 0x0000003f3f00728c */ /* 0x000fe2000bf05100 */
[----:B------:R-:W-:-:S02]  /*12f0*/  IMAD.MOV.U32 R29, RZ, RZ, RZ ;  /* 0x000000ffff1d7224 */ /* 0x000fc400078e00ff */
[----:B------:R-:W-:Y:S01]  /*1300*/  IMAD.MOV.U32 R24, RZ, RZ, 0x1 ;  /* 0x00000001ff187424 */ /* 0x000fe200078e00ff */
[----:B------:R-:W-:Y:S02]  /*1310*/  USEL UR5, UR5, 0xffffffff, UP0 ;  /* 0xffffffff05057887 */ /* 0x000fe40008000000 */
[----:B------:R-:W-:Y:S01]  /*1320*/  USEL UR10, URZ, 0xffffffff, UP0 ;  /* 0xffffffff3f0a7887 */ /* 0x000fe20008000000 */
[----:B------:R-:W-:Y:S11]  /*1330*/  @!P0 BRA `(.L_x_14261) ;  /* 0x0000000000188947 */ /* 0x000ff60003800000 */
[----:B------:R-:W-:Y:S01]  /*1340*/  ISETP.NE.U32.AND P0, PT, R16, -0x1, PT ;  /* 0xffffffff1000780c */ /* 0x000fe20003f05070 */
[----:B------:R-:W-:Y:S02]  /*1350*/  IMAD.U32 R24, RZ, RZ, UR5 ;  /* 0x00000005ff187e24 */ /* 0x000fe4000f8e00ff */
[----:B------:R-:W-:Y:S01]  /*1360*/  IMAD.U32 R27, RZ, RZ, UR10 ;  /* 0x0000000aff1b7e24 */ /* 0x000fe2000f8e00ff */
[----:B------:R-:W-:-:S13]  /*1370*/  ISETP.NE.AND.EX P0, PT, R17, -0x1, PT, P0 ;  /* 0xffffffff1100780c */ /* 0x000fda0003f05300 */
[----:B------:R-:W-:Y:S01]  /*1380*/  @P0 IMAD.MOV.U32 R24, RZ, RZ, RZ ;  /* 0x000000ffff180224 */ /* 0x000fe200078e00ff */
[----:B------:R-:W-:-:S07]  /*1390*/  @P0 MOV R27, RZ ;  /* 0x000000ff001b0202 */ /* 0x000fce0000000f00 */
.L_x_14261:
[----:B------:R-:W-:Y:S05]  /*13a0*/  BSYNC B0 ;  /* 0x0000000000007941 */ /* 0x000fea0003800000 */
.L_x_14260:
[----:B------:R-:W-:Y:S01]  /*13b0*/  ISETP.NE.AND.EX P5, PT, R19, RZ, PT, P5 ;  /* 0x000000ff1300720c */ /* 0x000fe20003fa5350 */
[----:B------:R-:W-:Y:S01]  /*13c0*/  BSSY B0, `(.L_x_14262) ;  /* 0x0000013000007945 */ /* 0x000fe20003800000 */
[----:B------:R-:W-:Y:S02]  /*13d0*/  ISETP.NE.U32.AND P0, PT, R14, 0x1, PT ;  /* 0x000000010e00780c */ /* 0x000fe40003f05070 */
[----:B------:R-:W-:Y:S02]  /*13e0*/  ISETP.NE.U32.AND P6, PT, R8, 0x1, PT ;  /* 0x000000010800780c */ /* 0x000fe40003fc5070 */
[----:B------:R-:W-:Y:S02]  /*13f0*/  ISETP.NE.U32.AND P2, PT, R10, 0x1, PT ;  /* 0x000000010a00780c */ /* 0x000fe40003f45070 */
[----:B------:R-:W-:Y:S02]  /*1400*/  ISETP.NE.U32.AND P3, PT, R32, 0x1, PT ;  /* 0x000000012000780c */ /* 0x000fe40003f65070 */
[----:B------:R-:W-:-:S02]  /*1410*/  ISETP.NE.U32.AND P4, PT, R6, 0x1, PT ;  /* 0x000000010600780c */ /* 0x000fc40003f85070 */
[----:B------:R-:W-:Y:S02]  /*1420*/  ISETP.NE.AND.EX P1, PT, R13, RZ, PT, P1 ;  /* 0x000000ff0d00720c */ /* 0x000fe40003f25310 */
[----:B------:R-:W-:Y:S02]  /*1430*/  ISETP.NE.AND.EX P0, PT, R15, RZ, PT, P0 ;  /* 0x000000ff0f00720c */ /* 0x000fe40003f05300 */
[----:B------:R-:W-:Y:S02]  /*1440*/  ISETP.NE.AND.EX P6, PT, R9, RZ, PT, P6 ;  /* 0x000000ff0900720c */ /* 0x000fe40003fc5360 */
[----:B------:R-:W-:Y:S02]  /*1450*/  ISETP.NE.AND.EX P2, PT, R11, RZ, PT, P2 ;  /* 0x000000ff0b00720c */ /* 0x000fe40003f45320 */
[----:B------:R-:W-:Y:S02]  /*1460*/  ISETP.NE.AND.EX P3, PT, R33, RZ, PT, P3 ;  /* 0x000000ff2100720c */ /* 0x000fe40003f65330 */
[----:B------:R-:W-:Y:S01]  /*1470*/  ISETP.NE.AND.EX P4, PT, R7, RZ, PT, P4 ;  /* 0x000000ff0700720c */ /* 0x000fe20003f85340 */
[----:B------:R-:W-:-:S12]  /*1480*/  @!P5 BRA `(.L_x_14263) ;  /* 0x000000000018d947 */ /* 0x000fd80003800000 */
[----:B------:R-:W-:Y:S01]  /*1490*/  ISETP.NE.U32.AND P5, PT, R18, -0x1, PT ;  /* 0xffffffff1200780c */ /* 0x000fe20003fa5070 */
[----:B------:R-:W-:Y:S02]  /*14a0*/  IMAD.U32 R26, RZ, RZ, UR5 ;  /* 0x00000005ff1a7e24 */ /* 0x000fe4000f8e00ff */
[----:B------:R-:W-:Y:S01]  /*14b0*/  IMAD.U32 R29, RZ, RZ, UR10 ;  /* 0x0000000aff1d7e24 */ /* 0x000fe2000f8e00ff */
[----:B------:R-:W-:-:S13]  /*14c0*/  ISETP.NE.AND.EX P5, PT, R19, -0x1, PT, P5 ;  /* 0xffffffff1300780c */ /* 0x000fda0003fa5350 */
[----:B------:R-:W-:Y:S01]  /*14d0*/  @P5 IMAD.MOV.U32 R26, RZ, RZ, RZ ;  /* 0x000000ffff1a5224 */ /* 0x000fe200078e00ff */
[----:B------:R-:W-:-:S07]  /*14e0*/  @P5 MOV R29, RZ ;  /* 0x000000ff001d5202 */ /* 0x000fce0000000f00 */
.L_x_14263:
[----:B------:R-:W-:Y:S05]  /*14f0*/  BSYNC B0 ;  /* 0x0000000000007941 */ /* 0x000fea0003800000 */
.L_x_14262:
[----:B------:R-:W-:Y:S01]  /*1500*/  BSSY B0, `(.L_x_14264) ;  /* 0x000000c000007945 */ /* 0x000fe20003800000 */
[----:B------:R-:W-:Y:S01]  /*1510*/  HFMA2.MMA R25, -RZ, RZ, 0, 0 ;  /* 0x00000000ff197435 */ /* 0x000fe200000001ff */
[----:B------:R-:W-:Y:S02]  /*1520*/  IMAD.MOV.U32 R28, RZ, RZ, 0x1 ;  /* 0x00000001ff1c7424 */ /* 0x000fe400078e00ff */
[----:B------:R-:W-:Y:S02]  /*1530*/  IMAD.MOV.U32 R31, RZ, RZ, RZ ;  /* 0x000000ffff1f7224 */ /* 0x000fe400078e00ff */
[----:B------:R-:W-:Y:S01]  /*1540*/  IMAD.MOV.U32 R4, RZ, RZ, 0x1 ;  /* 0x00000001ff047424 */ /* 0x000fe200078e00ff */
[----:B------:R-:W-:Y:S06]  /*1550*/  @!P1 BRA `(.L_x_14265) ;  /* 0x0000000000189947 */ /* 0x000fec0003800000 */
[----:B------:R-:W-:Y:S01]  /*1560*/  ISETP.NE.U32.AND P1, PT, R12, -0x1, PT ;  /* 0xffffffff0c00780c */ /* 0x000fe20003f25070 */
[----:B------:R-:W-:Y:S02]  /*1570*/  IMAD.U32 R4, RZ, RZ, UR5 ;  /* 0x00000005ff047e24 */ /* 0x000fe4000f8e00ff */
[----:B------:R-:W-:Y:S01]  /*1580*/  IMAD.U32 R25, RZ, RZ, UR10 ;  /* 0x0000000aff197e24 */ /* 0x000fe2000f8e00ff */
[----:B------:R-:W-:-:S13]  /*1590*/  ISETP.NE.AND.EX P1, PT, R13, -0x1, PT, P1 ;  /* 0xffffffff0d00780c */ /* 0x000fda0003f25310 */
[----:B------:R-:W-:Y:S01]  /*15a0*/  @P1 IMAD.MOV.U32 R4, RZ, RZ, RZ ;  /* 0x000000ffff041224 */ /* 0x000fe200078e00ff */
[----:B------:R-:W-:-:S07]  /*15b0*/  @P1 MOV R25, RZ ;  /* 0x000000ff00191202 */ /* 0x000fce0000000f00 */
.L_x_14265:
[----:B------:R-:W-:Y:S05]  /*15c0*/  BSYNC B0 ;  /* 0x0000000000007941 */ /* 0x000fea0003800000 */
.L_x_14264:
[----:B------:R-:W-:Y:S04]  /*15d0*/  BSSY B0, `(.L_x_14266) ;  /* 0x0000008000007945 */ /* 0x000fe80003800000 */
[----:B------:R-:W-:Y:S05]  /*15e0*/  @!P0 BRA `(.L_x_14267) ;  /* 0x0000000000188947 */ /* 0x000fea0003800000 */
[----:B------:R-:W-:Y:S01]  /*15f0*/  ISETP.NE.U32.AND P0, PT, R14, -0x1, PT ;  /* 0xffffffff0e00780c */ /* 0x000fe20003f05070 */
[----:B------:R-:W-:Y:S02]  /*1600*/  IMAD.U32 R28, RZ, RZ, UR5 ;  /* 0x00000005ff1c7e24 */ /* 0x000fe4000f8e00ff */
[----:B------:R-:W-:Y:S01]  /*1610*/  IMAD.U32 R31, RZ, RZ, UR10 ;  /* 0x0000000aff1f7e24 */ /* 0x000fe2000f8e00ff */
[----:B------:R-:W-:-:S13]  /*1620*/  ISETP.NE.AND.EX P0, PT, R15, -0x1, PT, P0 ;  /* 0xffffffff0f00780c */ /* 0x000fda0003f05300 */
[----:B------:R-:W-:Y:S01]  /*1630*/  @P0 IMAD.MOV.U32 R28, RZ, RZ, RZ ;  /* 0x000000ffff1c0224 */ /* 0x000fe200078e00ff */
[----:B------:R-:W-:-:S07]  /*1640*/  @P0 MOV R31, RZ ;  /* 0x000000ff001f0202 */ /* 0x000fce0000000f00 */
.L_x_14267:
[----:B------:R-:W-:Y:S05]  /*1650*/  BSYNC B0 ;  /* 0x0000000000007941 */ /* 0x000fea0003800000 */
.L_x_14266:
        /* <DEDUP_REMOVED lines=10> */
[----:B------:R-:W-:-:S07]  /*1700*/  @P0 CS2R R20, SRZ ;  /* 0x0000000000140805 */ /* 0x000fce000001ff00 */
.L_x_14269:
[----:B------:R-:W-:Y:S05]  /*1710*/  BSYNC B0 ;  /* 0x0000000000007941 */ /* 0x000fea0003800000 */
.L_x_14268:
[----:B------:R-:W-:Y:S04]  /*1720*/  BSSY B0, `(.L_x_14270) ;  /* 0x0000008000007945 */ /* 0x000fe80003800000 */
[----:B------:R-:W-:Y:S05]  /*1730*/  @!P2 BRA `(.L_x_14271) ;  /* 0x000000000018a947 */ /* 0x000fea0003800000 */
[----:B------:R-:W-:Y:S01]  /*1740*/  ISETP.NE.U32.AND P0, PT, R10, -0x1, PT ;  /* 0xffffffff0a00780c */ /* 0x000fe20003f05070 */
[----:B------:R-:W-:Y:S01]  /*1750*/  IMAD.U32 R30, RZ, RZ, UR5 ;  /* 0x00000005ff1e7e24 */ /* 0x000fe2000f8e00ff */
[----:B------:R-:W-:Y:S02]  /*1760*/  MOV R23, UR10 ;  /* 0x0000000a00177c02 */ /* 0x000fe40008000f00 */
[----:B------:R-:W-:-:S13]  /*1770*/  ISETP.NE.AND.EX P0, PT, R11, -0x1, PT, P0 ;  /* 0xffffffff0b00780c */ /* 0x000fda0003f05300 */
[----:B------:R-:W-:Y:S02]  /*1780*/  @P0 IMAD.MOV.U32 R30, RZ, RZ, RZ ;  /* 0x000000ffff1e0224 */ /* 0x000fe400078e00ff */
[----:B------:R-:W-:-:S07]  /*1790*/  @P0 IMAD.MOV.U32 R23, RZ, RZ, RZ ;  /* 0x000000ffff170224 */ /* 0x000fce00078e00ff */
.L_x_14271:
[----:B------:R-:W-:Y:S05]  /*17a0*/  BSYNC B0 ;  /* 0x0000000000007941 */ /* 0x000fea0003800000 */
.L_x_14270:
[----:B------:R-:W-:Y:S01]  /*17b0*/  BSSY B0, `(.L_x_14272) ;  /* 0x0000009000007945 */ /* 0x000fe20003800000 */
[----:B------:R-:W-:Y:S01]  /*17c0*/  IMAD.MOV.U32 R2, RZ, RZ, 0x1 ;  /* 0x00000001ff027424 */ /* 0x000fe200078e00ff */
[----:B------:R-:W-:Y:S02]  /*17d0*/  MOV R3, RZ ;  /* 0x000000ff00037202 */ /* 0x000fe40000000f00 */
[----:B------:R-:W-:Y:S05]  /*17e0*/  @!P3 BRA `(.L_x_14273) ;  /* 0x000000000014b947 */ /* 0x000fea0003800000 */
[----:B------:R-:W-:Y:S01]  /*17f0*/  ISETP.NE.U32.AND P0, PT, R32, -0x1, PT ;  /* 0xffffffff2000780c */ /* 0x000fe20003f05070 */
[----:B------:R-:W-:Y:S02]  /*1800*/  IMAD.U32 R2, RZ, RZ, UR5 ;  /* 0x00000005ff027e24 */ /* 0x000fe4000f8e00ff */
[----:B------:R-:W-:Y:S01]  /*1810*/  IMAD.U32 R3, RZ, RZ, UR10 ;  /* 0x0000000aff037e24 */ /* 0x000fe2000f8e00ff */
[----:B------:R-:W-:-:S13]  /*1820*/  ISETP.NE.AND.EX P0, PT, R33, -0x1, PT, P0 ;  /* 0xffffffff2100780c */ /* 0x000fda0003f05300 */
[----:B------:R-:W-:-:S07]  /*1830*/  @P0 CS2R R2, SRZ ;  /* 0x0000000000020805 */ /* 0x000fce000001ff00 */
.L_x_14273:
[----:B------:R-:W-:Y:S05]  /*1840*/  BSYNC B0 ;  /* 0x0000000000007941 */ /* 0x000fea0003800000 */
.L_x_14272:
[----:B------:R-:W-:Y:S01]  /*1850*/  BSSY B0, `(.L_x_14251) ;  /* 0x000000a000007945 */ /* 0x000fe20003800000 */
[----:B------:R-:W-:Y:S01]  /*1860*/  HFMA2.MMA R5, -RZ, RZ, 0, 0 ;  /* 0x00000000ff057435 */ /* 0x000fe200000001ff */
[----:B------:R-:W-:Y:S02]  /*1870*/  IMAD.MOV.U32 R0, RZ, RZ, 0x1 ;  /* 0x00000001ff007424 */ /* 0x000fe400078e00ff */
[----:B------:R-:W-:Y:S08]  /*1880*/  @!P4 BRA `(.L_x_14274) ;  /* 0x000000000018c947 */ /* 0x000ff00003800000 */
[----:B------:R-:W-:Y:S01]  /*1890*/  ISETP.NE.U32.AND P0, PT, R6, -0x1, PT ;  /* 0xffffffff0600780c */ /* 0x000fe20003f05070 */
[----:B------:R-:W-:Y:S02]  /*18a0*/  IMAD.U32 R0, RZ, RZ, UR5 ;  /* 0x00000005ff007e24 */ /* 0x000fe4000f8e00ff */
[----:B------:R-:W-:Y:S01]  /*18b0*/  IMAD.U32 R5, RZ, RZ, UR10 ;  /* 0x0000000aff057e24 */ /* 0x000fe2000f8e00ff */
[----:B------:R-:W-:-:S13]  /*18c0*/  ISETP.NE.AND.EX P0, PT, R7, -0x1, PT, P0 ;  /* 0xffffffff0700780c */ /* 0x000fda0003f05300 */
[----:B------:R-:W-:Y:S01]  /*18d0*/  @P0 IMAD.MOV.U32 R0, RZ, RZ, RZ ;  /* 0x000000ffff000224 */ /* 0x000fe200078e00ff */
[----:B------:R-:W-:-:S07]  /*18e0*/  @P0 MOV R5, RZ ;  /* 0x000000ff00050202 */ /* 0x000fce0000000f00 */
.L_x_14274:
[----:B------:R-:W-:Y:S05]  /*18f0*/  BSYNC B0 ;  /* 0x0000000000007941 */ /* 0x000fea0003800000 */
.L_x_14251:
[----:B------:R-:W-:Y:S01]  /*1900*/  ULDC.64 UR6, c[0x0][0x228] ;  /* 0x00008a0000067ab9 */ /* 0x000fe20000000a00 */
[----:B-----5:R-:W-:Y:S01]  /*1910*/  IMAD.MOV.U32 R10, RZ, RZ, R26 ;  /* 0x000000ffff0a7224 */ /* 0x020fe200078e001a */
[----:B------:R-:W-:Y:S01]  /*1920*/  UIMAD.WIDE.U32 UR6, UR4, 0x8, UR6 ;  /* 0x00000008040678a5 */ /* 0x000fe2000f8e0006 */
[----:B------:R-:W-:Y:S01]  /*1930*/  IMAD.MOV.U32 R11, RZ, RZ, R29 ;  /* 0x000000ffff0b7224 */ /* 0x000fe200078e001d */
[----:B------:R-:W-:Y:S01]  /*1940*/  MOV R8, R24 ;  /* 0x0000001800087202 */ /* 0x000fe20000000f00 */
[----:B------:R-:W-:Y:S01]  /*1950*/  IMAD.MOV.U32 R9, RZ, RZ, R27 ;  /* 0x000000ffff097224 */ /* 0x000fe200078e001b */
[----:B------:R-:W-:Y:S01]  /*1960*/  MOV R14, R28 ;  /* 0x0000001c000e7202 */ /* 0x000fe20000000f00 */
[----:B------:R-:W-:Y:S02]  /*1970*/  IMAD.MOV.U32 R15, RZ, RZ, R31 ;  /* 0x000000ffff0f7224 */ /* 0x000fe400078e001f */
[----:B------:R-:W-:Y:S02]  /*1980*/  IMAD.U32 R6, RZ, RZ, UR6 ;  /* 0x00000006ff067e24 */ /* 0x000fe4000f8e00ff */
[----:B------:R-:W-:-:S02]  /*1990*/  IMAD.U32 R7, RZ, RZ, UR7 ;  /* 0x00000007ff077e24 */ /* 0x000fc4000f8e00ff */
[----:B------:R-:W-:Y:S02]  /*19a0*/  IMAD.MOV.U32 R12, RZ, RZ, R4 ;  /* 0x000000ffff0c7224 */ /* 0x000fe400078e0004 */
[----:B------:R-:W-:-:S04]  /*19b0*/  IMAD.WIDE R6, R22, 0x10, R6 ;  /* 0x0000001016067825 */ /* 0x000fc800078e0206 */
[----:B------:R-:W-:Y:S01]  /*19c0*/  IMAD.MOV.U32 R22, RZ, RZ, R30 ;  /* 0x000000ffff167224 */ /* 0x000fe200078e001e */
[----:B------:R0:W-:Y:S01]  /*19d0*/  STG.E.128 desc[UR8][R6.64], R8 ;  /* 0x0000000806007986 */ /* 0x0001e2000c101d08 */
[----:B------:R-:W-:-:S03]  /*19e0*/  IMAD.MOV.U32 R13, RZ, RZ, R25 ;  /* 0x000000ffff0d7224 */ /* 0x000fc600078e0019 */
[----:B------:R-:W-:Y:S04]  /*19f0*/  STG.E.128 desc[UR8][R6.64+0x1000], R20 ;  /* 0x0010001406007986 */ /* 0x000fe8000c101d08 */
[----:B------:R-:W-:Y:S01]  /*1a00*/  STG.E.128 desc[UR8][R6.64+0x800], R12 ;  /* 0x0008000c06007986 */ /* 0x000fe2000c101d08 */
[----:B0-----:R-:W-:Y:S01]  /*1a10*/  MOV R10, R0 ;  /* 0x00000000000a7202 */ /* 0x001fe20000000f00 */
[----:B------:R-:W-:Y:S02]  /*1a20*/  IMAD.MOV.U32 R11, RZ, RZ, R5 ;  /* 0x000000ffff0b7224 */ /* 0x000fe400078e0005 */
[----:B------:R-:W-:Y:S02]  /*1a30*/  IMAD.MOV.U32 R8, RZ, RZ, R2 ;  /* 0x000000ffff087224 */ /* 0x000fe400078e0002 */
[----:B------:R-:W-:-:S05]  /*1a40*/  IMAD.MOV.U32 R9, RZ, RZ, R3 ;  /* 0x000000ffff097224 */ /* 0x000fca00078e0003 */
[----:B------:R-:W-:Y:S01]  /*1a50*/  STG.E.128 desc[UR8][R6.64+0x1800], R8 ;  /* 0x0018000806007986 */ /* 0x000fe2000c101d08 */
[----:B------:R-:W-:Y:S05]  /*1a60*/  EXIT ;  /* 0x000000000000794d */ /* 0x000fea0003800000 */
.L_x_14249:
[----:B------:R-:W0:Y:S01]  /*1a70*/  S2R R0, SR_TID.X ;  /* 0x0000000000007919 */ /* 0x000e220000002100 */
[----:B------:R-:W-:Y:S01]  /*1a80*/  BSSY B0, `(.L_x_14275) ;  /* 0x0000015000007945 */ /* 0x000fe20003800000 */
[----:B------:R-:W-:Y:S02]  /*1a90*/  CS2R R14, SRZ ;  /* 0x00000000000e7805 */ /* 0x000fe4000001ff00 */
[----:B------:R-:W-:Y:S02]  /*1aa0*/  CS2R R16, SRZ ;  /* 0x0000000000107805 */ /* 0x000fe4000001ff00 */
[----:B0-----:R-:W-:Y:S02]  /*1ab0*/  ISETP.GE.AND P1, PT, R0, UR5, PT ;  /* 0x0000000500007c0c */ /* 0x001fe4000bf26270 */
[----:B------:R-:W-:-:S11]  /*1ac0*/  MOV R3, R0 ;  /* 0x0000000000037202 */ /* 0x000fd60000000f00 */
[----:B------:R-:W-:-:S05]  /*1ad0*/  @!P1 VIADD R3, R0, 0x80 ;  /* 0x0000008000039836 */ /* 0x000fca0000000000 */
[----:B------:R-:W-:-:S13]  /*1ae0*/  ISETP.GE.AND P0, PT, R3, UR5, PT ;  /* 0x0000000503007c0c */ /* 0x000fda000bf06270 */
[C---:B------:R-:W-:Y:S02]  /*1af0*/  @!P0 VIADD R2, R3.reuse, UR4 ;  /* 0x0000000403028c36 */ /* 0x040fe40008000000 */
[----:B------:R-:W-:-:S05]  /*1b00*/  @!P0 VIADD R3, R3, 0x80 ;  /* 0x0000008003038836 */ /* 0x000fca0000000000 */
[----:B------:R-:W-:-:S13]  /*1b10*/  ISETP.GE.AND P2, PT, R3, UR5, PT ;  /* 0x0000000503007c0c */ /* 0x000fda000bf46270 */
[----:B------:R-:W-:Y:S05]  /*1b20*/  @P2 BRA `(.L_x_14276) ;  /* 0x0000000000282947 */ /* 0x000fea0003800000 */
[----:B------:R-:W0:Y:S01]  /*1b30*/  LDC.64 R4, c[0x0][0x230] ;  /* 0x00008c00ff047b82 */ /* 0x000e220000000a00 */
[C---:B------:R-:W-:Y:S01]  /*1b40*/  IADD3 R17, R3.reuse, UR4, RZ ;  /* 0x0000000403117c10 */ /* 0x040fe2000fffe0ff */
[----:B------:R-:W-:-:S05]  /*1b50*/  VIADD R3, R3, 0x80 ;  /* 0x0000008003037836 */ /* 0x000fca0000000000 */
[----:B------:R-:W-:-:S13]  /*1b60*/  ISETP.GE.AND P2, PT, R3, UR5, PT ;  /* 0x0000000503007c0c */ /* 0x000fda000bf46270 */
[----:B------:R-:W-:Y:S02]  /*1b70*/  @!P2 VIADD R7, R3, UR4 ;  /* 0x000000040307ac36 */ /* 0x000fe40008000000 */
[----:B0-----:R-:W-:-:S04]  /*1b80*/  IMAD.WIDE.U32 R16, R17, 0x8, R4 ;  /* 0x0000000811107825 */ /* 0x001fc800078e0004 */
[----:B------:R-:W-:Y:S02]  /*1b90*/  @!P2 IMAD.WIDE.U32 R4, R7, 0x8, R4 ;  /* 0x000000080704a825 */ /* 0x000fe400078e0004 */
[----:B------:R-:W5:Y:S04]  /*1ba0*/  LDG.E.64 R16, desc[UR8][R16.64] ;  /* 0x0000000810107981 */ /* 0x000f68000c1e1b00 */
[----:B------:R0:W5:Y:S01]  /*1bb0*/  @!P2 LDG.E.64 R14, desc[UR8][R4.64] ;  /* 0x00000008040ea981 */ /* 0x000162000c1e1b00 */
[----:B------:R-:W-:-:S07]  /*1bc0*/  @!P2 VIADD R3, R3, 0x80 ;  /* 0x000000800303a836 */ /* 0x000fce0000000000 */
.L_x_14276:
[----:B------:R-:W-:Y:S05]  /*1bd0*/  BSYNC B0 ;  /* 0x0000000000007941 */ /* 0x000fea0003800000 */
.L_x_14275:
[----:B------:R-:W-:Y:S01]  /*1be0*/  ISETP.GE.AND P2, PT, R3, UR5, PT ;  /* 0x0000000503007c0c */ /* 0x000fe2000bf46270 */
[----:B------:R-:W-:Y:S01]  /*1bf0*/  BSSY B0, `(.L_x_14277) ;  /* 0x000000e000007945 */ /* 0x000fe20003800000 */
[----:B------:R-:W-:Y:S02]  /*1c00*/  CS2R R18, SRZ ;  /* 0x0000000000127805 */ /* 0x000fe4000001ff00 */
[----:B------:R-:W-:-:S09]  /*1c10*/  CS2R R20, SRZ ;  /* 0x0000000000147805 */ /* 0x000fd2000001ff00 */
[----:B------:R-:W-:Y:S05]  /*1c20*/  @P2 BRA `(.L_x_14278) ;  /* 0x0000000000282947 */ /* 0x000fea0003800000 */
[----:B0-----:R-:W0:Y:S01]  /*1c30*/  LDC.64 R4, c[0x0][0x230] ;  /* 0x00008c00ff047b82 */ /* 0x001e220000000a00 */
        /* <DEDUP_REMOVED lines=9> */
.L_x_14278:
[----:B------:R-:W-:Y:S05]  /*1cd0*/  BSYNC B0 ;  /* 0x0000000000007941 */ /* 0x000fea0003800000 */
.L_x_14277:
[----:B------:R-:W-:Y:S01]  /*1ce0*/  ISETP.GE.AND P3, PT, R3, UR5, PT ;  /* 0x0000000503007c0c */ /* 0x000fe2000bf66270 */
[----:B------:R-:W2:Y:S01]  /*1cf0*/  @!P0 LDC.64 R6, c[0x0][0x230] ;  /* 0x00008c00ff068b82 */ /* 0x000ea20000000a00 */
[----:B------:R-:W-:Y:S01]  /*1d00*/  @!P1 VIADD R13, R0, UR4 ;  /* 0x00000004000d9c36 */ /* 0x000fe20008000000 */
[----:B------:R-:W-:Y:S01]  /*1d10*/  CS2R R26, SRZ ;  /* 0x00000000001a7805 */ /* 0x000fe2000001ff00 */
[----:B------:R-:W-:-:S05]  /*1d20*/  ULDC UR12, c[0x0][0x21c] ;  /* 0x00008700000c7ab9 */ /* 0x000fca0000000800 */
[----:B01----:R-:W0:Y:S04]  /*1d30*/  @!P1 LDC.64 R4, c[0x0][0x230] ;  /* 0x00008c00ff049b82 */ /* 0x003e280000000a00 */
[C---:B------:R-:W-:Y:S01]  /*1d40*/  @!P3 IADD3 R25, R3.reuse, UR4, RZ ;  /* 0x000000040319bc10 */ /* 0x040fe2000fffe0ff */
[----:B------:R-:W-:-:S03]  /*1d50*/  @!P3 VIADD R3, R3, 0x80 ;  /* 0x000000800303b836 */ /* 0x000fc60000000000 */
[----:B------:R-:W1:Y:S02]  /*1d60*/  @!P3 LDC.64 R8, c[0x0][0x230] ;  /* 0x00008c00ff08bb82 */ /* 0x000e640000000a00 */
[----:B------:R-:W-:-:S13]  /*1d70*/  ISETP.GE.AND P2, PT, R3, UR5, PT ;  /* 0x0000000503007c0c */ /* 0x000fda000bf46270 */
[----:B------:R-:W3:Y:S01]  /*1d80*/  @!P2 LDC.64 R10, c[0x0][0x230] ;  /* 0x00008c00ff0aab82 */ /* 0x000ee20000000a00 */
[----:B------:R-:W-:Y:S02]  /*1d90*/  @!P2 VIADD R23, R3, UR4 ;  /* 0x000000040317ac36 */ /* 0x000fe40008000000 */
[----:B--2---:R-:W-:-:S04]  /*1da0*/  @!P0 IMAD.WIDE.U32 R2, R2, 0x8, R6 ;  /* 0x0000000802028825 */ /* 0x004fc800078e0006 */
[----:B0-----:R-:W-:Y:S01]  /*1db0*/  @!P1 IMAD.WIDE.U32 R4, R13, 0x8, R4 ;  /* 0x000000080d049825 */ /* 0x001fe200078e0004 */
[----:B------:R-:W-:-:S03]  /*1dc0*/  CS2R R12, SRZ ;  /* 0x00000000000c7805 */ /* 0x000fc6000001ff00 */
[----:B-1----:R-:W-:Y:S01]  /*1dd0*/  @!P3 IMAD.WIDE.U32 R8, R25, 0x8, R8 ;  /* 0x000000081908b825 */ /* 0x002fe200078e0008 */
[----:B------:R-:W-:Y:S02]  /*1de0*/  CS2R R24, SRZ ;  /* 0x0000000000187805 */ /* 0x000fe4000001ff00 */
[----:B------:R0:W5:Y:S04]  /*1df0*/  @!P1 LDG.E.64 R12, desc[UR8][R4.64] ;  /* 0x00000008040c9981 */ /* 0x000168000c1e1b00 */
[----:B------:R0:W5:Y:S04]  /*1e00*/  @!P3 LDG.E.64 R26, desc[UR8][R8.64] ;  /* 0x00000008081ab981 */ /* 0x000168000c1e1b00 */
[----:B------:R0:W5:Y:S01]  /*1e10*/  @!P0 LDG.E.64 R24, desc[UR8][R2.64] ;  /* 0x0000000802188981 */ /* 0x000162000c1e1b00 */
[----:B---3--:R-:W-:Y:S01]  /*1e20*/  @!P2 IMAD.WIDE.U32 R6, R23, 0x8, R10 ;  /* 0x000000081706a825 */ /* 0x008fe200078e000a */
[----:B------:R-:W-:-:S06]  /*1e30*/  CS2R R22, SRZ ;  /* 0x0000000000167805 */ /* 0x000fcc000001ff00 */
[----:B------:R0:W5:Y:S01]  /*1e40*/  @!P2 LDG.E.64 R22, desc[UR8][R6.64] ;  /* 0x000000080616a981 */ /* 0x000162000c1e1b00 */
[----:B------:R-:W-:-:S13]  /*1e50*/  ISETP.LE.AND P0, PT, RZ, UR12, PT ;  /* 0x0000000cff007c0c */ /* 0x000fda000bf03270 */
[----:B0-----:R-:W-:Y:S05]  /*1e60*/  @!P0 BRA `(.L_x_14279) ;  /* 0x00000010009c8947 */ /* 0x001fea0003800000 */
[----:B------:R-:W-:Y:S01]  /*1e70*/  ULDC UR13, c[0x0][0x218] ;  /* 0x00008600000d7ab9 */ /* 0x000fe20000000800 */
[----:B------:R-:W-:Y:S01]  /*1e80*/  HFMA2.MMA R32, -RZ, RZ, 0, 5.9604644775390625e-08 ;  /* 0x00000001ff207435 */ /* 0x000fe200000001ff */
[----:B------:R-:W-:Y:S01]  /*1e90*/  ISETP.NE.U32.AND P0, PT, RZ, UR13, PT ;  /* 0x0000000dff007c0c */ /* 0x000fe2000bf05070 */
[----:B------:R-:W-:Y:S01]  /*1ea0*/  HFMA2.MMA R6, -RZ, RZ, 0, 5.9604644775390625e-08 ;  /* 0x00000001ff067435 */ /* 0x000fe200000001ff */
[----:B------:R-:W-:Y:S01]  /*1eb0*/  IMAD.MOV.U32 R33, RZ, RZ, RZ ;  /* 0x000000ffff217224 */ /* 0x000fe200078e00ff */
[----:B------:R-:W-:Y:S01]  /*1ec0*/  HFMA2.MMA R29, -RZ, RZ, 0, 0 ;  /* 0x00000000ff1d7435 */ /* 0x000fe200000001ff */
[----:B------:R-:W-:Y:S01]  /*1ed0*/  ISETP.NE.AND.EX P0, PT, RZ, UR12, PT, P0 ;  /* 0x0000000cff007c0c */ /* 0x000fe2000bf05300 */
[----:B------:R-:W-:Y:S01]  /*1ee0*/  IMAD.MOV.U32 R30, RZ, RZ, 0x1 ;  /* 0x00000001ff1e7424 */ /* 0x000fe200078e00ff */
[----:B------:R-:W-:Y:S01]  /*1ef0*/  MOV R10, 0x1 ;  /* 0x00000001000a7802 */ /* 0x000fe20000000f00 */
[----:B------:R-:W-:Y:S01]  /*1f00*/  IMAD.MOV.U32 R31, RZ, RZ, RZ ;  /* 0x000000ffff1f7224 */ /* 0x000fe200078e00ff */
[----:B------:R-:W-:Y:S01]  /*1f10*/  MOV R2, 0x1 ;  /* 0x0000000100027802 */ /* 0x000fe20000000f00 */
[----:B------:R-:W-:-:S02]  /*1f20*/  IMAD.MOV.U32 R11, RZ, RZ, RZ ;  /* 0x000000ffff0b7224 */ /* 0x000fc400078e00ff */
[----:B------:R-:W-:Y:S02]  /*1f30*/  IMAD.MOV.U32 R8, RZ, RZ, 0x1 ;  /* 0x00000001ff087424 */ /* 0x000fe400078e00ff */
[----:B------:R-:W-:Y:S02]  /*1f40*/  IMAD.MOV.U32 R9, RZ, RZ, RZ ;  /* 0x000000ffff097224 */ /* 0x000fe400078e00ff */
[----:B------:R-:W-:Y:S02]  /*1f50*/  IMAD.MOV.U32 R7, RZ, RZ, RZ ;  /* 0x000000ffff077224 */ /* 0x000fe400078e00ff */
[----:B------:R-:W-:Y:S02]  /*1f60*/  IMAD.MOV.U32 R4, RZ, RZ, 0x1 ;  /* 0x00000001ff047424 */ /* 0x000fe400078e00ff */
[----:B------:R-:W-:Y:S02]  /*1f70*/  IMAD.MOV.U32 R5, RZ, RZ, RZ ;  /* 0x000000ffff057224 */ /* 0x000fe400078e00ff */
[----:B------:R-:W-:-:S02]  /*1f80*/  IMAD.MOV.U32 R3, RZ, RZ, RZ ;  /* 0x000000ffff037224 */ /* 0x000fc400078e00ff */
[----:B------:R-:W-:Y:S01]  /*1f90*/  IMAD.MOV.U32 R28, RZ, RZ, 0x1 ;  /* 0x00000001ff1c7424 */ /* 0x000fe200078e00ff */
[----:B------:R-:W-:Y:S06]  /*1fa0*/  @!P0 BRA `(.L_x_14280) ;  /* 0x0000001800408947 */ /* 0x000fec0003800000 */
[----:B------:R-:W-:Y:S01]  /*1fb0*/  VIADD R34, R0, 0x80 ;  /* 0x0000008000227836 */ /* 0x000fe20000000000 */
[----:B------:R-:W-:Y:S04]  /*1fc0*/  BSSY B0, `(.L_x_14281) ;  /* 0x0000022000007945 */ /* 0x000fe80003800000 */
[----:B------:R-:W-:Y:S01]  /*1fd0*/  ISETP.GE.AND P3, PT, R34, UR5, PT ;  /* 0x0000000522007c0c */ /* 0x000fe2000bf66270 */
[----:B------:R-:W-:-:S05]  /*1fe0*/  VIADD R34, R0, 0x100 ;  /* 0x0000010000227836 */ /* 0x000fca0000000000 */
[----:B------:R-:W-:Y:S02]  /*1ff0*/  ISETP.GE.AND P2, PT, R34, UR5, PT ;  /* 0x0000000522007c0c */ /* 0x000fe4000bf46270 */
[----:B------:R-:W-:-:S04]  /*2000*/  IADD3 R34, R0, 0x180, RZ ;  /* 0x0000018000227810 */ /* 0x000fc80007ffe0ff */
[----:B------:R-:W-:Y:S01]  /*2010*/  ISETP.GE.AND P0, PT, R34, UR5, PT ;  /* 0x0000000522007c0c */ /* 0x000fe2000bf06270 */
[----:B------:R-:W-:-:S12]  /*2020*/  @P1 BRA `(.L_x_14282) ;  /* 0x00000000006c1947 */ /* 0x000fd80003800000 */
[----:B------:R-:W-:Y:S01]  /*2030*/  IMAD.MOV.U32 R28, RZ, RZ, 0x1 ;  /* 0x00000001ff1c7424 */ /* 0x000fe200078e00ff */
[----:B------:R-:W-:Y:S01]  /*2040*/  ULDC.64 UR6, c[0x0][0x218] ;  /* 0x0000860000067ab9 */ /* 0x000fe20000000a00 */
[----:B------:R-:W-:-:S07]  /*2050*/  IMAD.MOV.U32 R29, RZ, RZ, RZ ;  /* 0x000000ffff1d7224 */ /* 0x000fce00078e00ff */
.L_x_14283:
[----:B------:R-:W-:Y:S01]  /*2060*/  ULOP3.LUT UR10, UR6, 0x1, URZ, 0xc0, !UPT ;  /* 0x00000001060a7892 */ /* 0x000fe2000f8ec03f */
[----:B-----5:R-:W-:-:S03]  /*2070*/  IMAD R35, R13, R12, RZ ;  /* 0x0000000c0d237224 */ /* 0x020fc600078e02ff */
[----:B------:R-:W-:Y:S01]  /*2080*/  UISETP.NE.U32.AND UP0, UPT, UR10, 0x1, UPT ;  /* 0x000000010a00788c */ /* 0x000fe2000bf05070 */
[----:B------:R-:W-:-:S03]  /*2090*/  IMAD R35, R12, R13, R35 ;  /* 0x0000000d0c237224 */ /* 0x000fc600078e0223 */
[----:B------:R-:W-:-:S06]  /*20a0*/  UISETP.NE.U32.AND.EX UP0, UPT, URZ, URZ, UPT, UP0 ;  /* 0x0000003f3f00728c */ /* 0x000fcc000bf05100 */
[----:B------:R-:W-:Y:S01]  /*20b0*/  PLOP3.LUT P4, PT, PT, PT, UP0, 0x80, 0x0 ;  /* 0x000000000000781c */ /* 0x000fe20003f8f008 */
[----:B------:R-:W-:Y:S02]  /*20c0*/  UIADD3 UR10, UP0, UR6, 0x1, URZ ;  /* 0x00000001060a7890 */ /* 0x000fe4000ff1e03f */
[----:B------:R-:W-:Y:S01]  /*20d0*/  ULEA.HI UR6, UP1, UR7, UR6, URZ, 0x1 ;  /* 0x0000000607067291 */ /* 0x000fe2000f83083f */
[----:B------:R-:W-:Y:S01]  /*20e0*/  SEL R13, R13, RZ, !P4 ;  /* 0x000000ff0d0d7207 */ /* 0x000fe20006000000 */
[----:B------:R-:W-:Y:S02]  /*20f0*/  UIADD3.X UR11, URZ, UR7, URZ, UP0, !UPT ;  /* 0x000000073f0b7290 */ /* 0x000fe400087fe43f */
[----:B------:R-:W-:Y:S02]  /*2100*/  UISETP.GT.U32.AND UP0, UPT, UR10, 0x2, UPT ;  /* 0x000000020a00788c */ /* 0x000fe4000bf04070 */
[----:B------:R-:W-:Y:S01]  /*2110*/  IMAD R34, R13, R28, RZ ;  /* 0x0000001c0d227224 */ /* 0x000fe200078e02ff */
[----:B------:R-:W-:Y:S01]  /*2120*/  SEL R13, R12, 0x1, !P4 ;  /* 0x000000010c0d7807 */ /* 0x000fe20006000000 */
[----:B------:R-:W-:-:S02]  /*2130*/  UISETP.GT.U32.AND.EX UP0, UPT, UR11, URZ, UPT, UP0 ;  /* 0x0000003f0b00728c */ /* 0x000fc4000bf04100 */
[----:B------:R-:W-:Y:S02]  /*2140*/  UIADD3.X UR7, URZ, UR7, URZ, UP1, !UPT ;  /* 0x000000073f077290 */ /* 0x000fe40008ffe43f */
[----:B------:R-:W-:Y:S02]  /*2150*/  IMAD R37, R29, R13, R34 ;  /* 0x0000000d1d257224 */ /* 0x000fe400078e0222 */
[----:B------:R-:W-:Y:S01]  /*2160*/  PLOP3.LUT P4, PT, PT, PT, UP0, 0x80, 0x0 ;  /* 0x000000000000781c */ /* 0x000fe20003f8f008 */
[----:B------:R-:W-:Y:S01]  /*2170*/  IMAD.WIDE.U32 R28, R13, R28, RZ ;  /* 0x0000001c0d1c7225 */ /* 0x000fe200078e00ff */
[----:B------:R-:W-:Y:S02]  /*2180*/  USHF.R.S64 UR6, UR6, 0x1, UR7 ;  /* 0x0000000106067899 */ /* 0x000fe40008001007 */
[----:B------:R-:W-:Y:S01]  /*2190*/  USHF.R.S32.HI UR7, URZ, 0x1, UR7 ;  /* 0x000000013f077899 */ /* 0x000fe20008011407 */
[----:B------:R-:W-:Y:S01]  /*21a0*/  IMAD.WIDE.U32 R12, R12, R12, RZ ;  /* 0x0000000c0c0c7225 */ /* 0x000fe200078e00ff */
[----:B------:R-:W-:-:S03]  /*21b0*/  IADD3 R29, R29, R37, RZ ;  /* 0x000000251d1d7210 */ /* 0x000fc60007ffe0ff */
[----:B------:R-:W-:-:S04]  /*21c0*/  IMAD.IADD R13, R13, 0x1, R35 ;  /* 0x000000010d0d7824 */ /* 0x000fc800078e0223 */
[----:B------:R-:W-:Y:S05]  /*21d0*/  @P4 BRA `(.L_x_14283) ;  /* 0xfffffffc00a04947 */ /* 0x000fea000383ffff */
.L_x_14282:
[----:B------:R-:W-:Y:S05]  /*21e0*/  BSYNC B0 ;  /* 0x0000000000007941 */ /* 0x000fea0003800000 */
.L_x_14281:
[----:B------:R-:W-:Y:S04]  /*21f0*/  BSSY B0, `(.L_x_14284) ;  /* 0x000001d000007945 */ /* 0x000fe80003800000 */
[----:B------:R-:W-:Y:S05]  /*2200*/  @P3 BRA `(.L_x_14285) ;  /* 0x00000000006c3947 */ /* 0x000fea0003800000 */
[----:B------:R-:W-:Y:S01]  /*2210*/  IMAD.MOV.U32 R2, RZ, RZ, 0x1 ;  /* 0x00000001ff027424 */ /* 0x000fe200078e00ff */
[----:B------:R-:W-:Y:S01]  /*2220*/  MOV R3, RZ ;  /* 0x000000ff00037202 */ /* 0x000fe20000000f00 */
[----:B------:R-:W-:-:S06]  /*2230*/  ULDC.64 UR6, c[0x0][0x218] ;  /* 0x0000860000067ab9 */ /* 0x000fcc0000000a00 */
.L_x_14286:
[----:B------:R-:W-:Y:S01]  /*2240*/  ULOP3.LUT UR10, UR6, 0x1, URZ, 0xc0, !UPT ;  /* 0x00000001060a7892 */ /* 0x000fe2000f8ec03f */
[----:B-----5:R-:W-:-:S03]  /*2250*/  IMAD R13, R25, R24, RZ ;  /* 0x00000018190d7224 */ /* 0x020fc600078e02ff */
[----:B------:R-:W-:Y:S01]  /*2260*/  UISETP.NE.U32.AND UP0, UPT, UR10, 0x1, UPT ;  /* 0x000000010a00788c */ /* 0x000fe2000bf05070 */
[----:B------:R-:W-:Y:S01]  /*2270*/  IMAD R13, R24, R25, R13 ;  /* 0x00000019180d7224 */ /* 0x000fe200078e020d */
[----:B------:R-:W-:Y:S02]  /*2280*/  ULEA.HI UR10, UP1, UR7, UR6, URZ, 0x1 ;  /* 0x00000006070a7291 */ /* 0x000fe4000f83083f */
[----:B------:R-:W-:Y:S02]  /*2290*/  UISETP.NE.U32.AND.EX UP0, UPT, URZ, URZ, UPT, UP0 ;  /* 0x0000003f3f00728c */ /* 0x000fe4000bf05100 */
[----:B------:R-:W-:-:S04]  /*22a0*/  UIADD3.X UR11, URZ, UR7, URZ, UP1, !UPT ;  /* 0x000000073f0b7290 */ /* 0x000fc80008ffe43f */
[----:B------:R-:W-:Y:S01]  /*22b0*/  PLOP3.LUT P3, PT, PT, PT, UP0, 0x80, 0x0 ;  /* 0x000000000000781c */ /* 0x000fe20003f6f008 */
[----:B------:R-:W-:-:S03]  /*22c0*/  UIADD3 UR6, UP0, UR6, 0x1, URZ ;  /* 0x0000000106067890 */ /* 0x000fc6000ff1e03f */
[----:B------:R-:W-:Y:S01]  /*22d0*/  SEL R25, R25, RZ, !P3 ;  /* 0x000000ff19197207 */ /* 0x000fe20005800000 */
[----:B------:R-:W-:Y:S01]  /*22e0*/  UIADD3.X UR7, URZ, UR7, URZ, UP0, !UPT ;  /* 0x000000073f077290 */ /* 0x000fe200087fe43f */
[----:B------:R-:W-:Y:S01]  /*22f0*/  SEL R12, R24, 0x1, !P3 ;  /* 0x00000001180c7807 */ /* 0x000fe20005800000 */
[----:B------:R-:W-:Y:S02]  /*2300*/  UISETP.GT.U32.AND UP0, UPT, UR6, 0x2, UPT ;  /* 0x000000020600788c */ /* 0x000fe4000bf04070 */
[----:B------:R-:W-:Y:S01]  /*2310*/  IMAD R25, R25, R2, RZ ;  /* 0x0000000219197224 */ /* 0x000fe200078e02ff */
[----:B------:R-:W-:Y:S02]  /*2320*/  USHF.R.S64 UR6, UR10, 0x1, UR11 ;  /* 0x000000010a067899 */ /* 0x000fe4000800100b */
[----:B------:R-:W-:Y:S01]  /*2330*/  UISETP.GT.U32.AND.EX UP0, UPT, UR7, URZ, UPT, UP0 ;  /* 0x0000003f0700728c */ /* 0x000fe2000bf04100 */
[----:B------:R-:W-:Y:S01]  /*2340*/  IMAD R35, R3, R12, R25 ;  /* 0x0000000c03237224 */ /* 0x000fe200078e0219 */
[----:B------:R-:W-:Y:S01]  /*2350*/  USHF.R.S32.HI UR7, URZ, 0x1, UR11 ;  /* 0x000000013f077899 */ /* 0x000fe2000801140b */
[----:B------:R-:W-:-:S03]  /*2360*/  IMAD.WIDE.U32 R2, R12, R2, RZ ;  /* 0x000000020c027225 */ /* 0x000fc600078e00ff */
[----:B------:R-:W-:Y:S01]  /*2370*/  PLOP3.LUT P3, PT, PT, PT, UP0, 0x80, 0x0 ;  /* 0x000000000000781c */ /* 0x000fe20003f6f008 */
[----:B------:R-:W-:-:S04]  /*2380*/  IMAD.WIDE.U32 R24, R24, R24, RZ ;  /* 0x0000001818187225 */ /* 0x000fc800078e00ff */
[----:B------:R-:W-:Y:S02]  /*2390*/  IMAD.IADD R3, R3, 0x1, R35 ;  /* 0x0000000103037824 */ /* 0x000fe400078e0223 */
[----:B------:R-:W-:-:S06]  /*23a0*/  IMAD.IADD R25, R25, 0x1, R13 ;  /* 0x0000000119197824 */ /* 0x000fcc00078e020d */
[----:B------:R-:W-:Y:S05]  /*23b0*/  @P3 BRA `(.L_x_14286) ;  /* 0xfffffffc00a03947 */ /* 0x000fea000383ffff */
.L_x_14285:
[----:B------:R-:W-:Y:S05]  /*23c0*/  BSYNC B0 ;  /* 0x0000000000007941 */ /* 0x000fea0003800000 */
.L_x_14284:
[C---:B-----5:R-:W-:Y:S01]  /*23d0*/  VIADD R24, R0.reuse, 0x300 ;  /* 0x0000030000187836 */ /* 0x060fe20000000000 */
[C---:B------:R-:W-:Y:S01]  /*23e0*/  IADD3 R12, R0.reuse, 0x200, RZ ;  /* 0x00000200000c7810 */ /* 0x040fe20007ffe0ff */
[----:B------:R-:W-:Y:S01]  /*23f0*/  VIADD R13, R0, 0x280 ;  /* 0x00000280000d7836 */ /* 0x000fe20000000000 */
[----:B------:R-:W-:Y:S02]  /*2400*/  BSSY B0, `(.L_x_14287) ;  /* 0x0000021000007945 */ /* 0x000fe40003800000 */
[----:B------:R-:W-:Y:S02]  /*2410*/  ISETP.GE.AND P5, PT, R24, UR5, PT ;  /* 0x0000000518007c0c */ /* 0x000fe4000bfa6270 */
[----:B------:R-:W-:Y:S02]  /*2420*/  ISETP.GE.AND P3, PT, R12, UR5, PT ;  /* 0x000000050c007c0c */ /* 0x000fe4000bf66270 */
[----:B------:R-:W-:Y:S02]  /*2430*/  ISETP.GE.AND P4, PT, R13, UR5, PT ;  /* 0x000000050d007c0c */ /* 0x000fe4000bf86270 */
[----:B------:R-:W-:Y:S01]  /*2440*/  IADD3 R24, R0, 0x380, RZ ;  /* 0x0000038000187810 */ /* 0x000fe20007ffe0ff */
[----:B------:R-:W-:Y:S10]  /*2450*/  @P2 BRA `(.L_x_14288) ;  /* 0x00000000006c2947 */ /* 0x000ff40003800000 */
[----:B------:R-:W-:Y:S01]  /*2460*/  IMAD.MOV.U32 R4, RZ, RZ, 0x1 ;  /* 0x00000001ff047424 */ /* 0x000fe200078e00ff */
[----:B------:R-:W-:Y:S01]  /*2470*/  ULDC.64 UR6, c[0x0][0x218] ;  /* 0x0000860000067ab9 */ /* 0x000fe20000000a00 */
[----:B------:R-:W-:-:S07]  /*2480*/  IMAD.MOV.U32 R5, RZ, RZ, RZ ;  /* 0x000000ffff057224 */ /* 0x000fce00078e00ff */
.L_x_14289:
[----:B------:R-:W-:Y:S01]  /*2490*/  ULOP3.LUT UR10, UR6, 0x1, URZ, 0xc0, !UPT ;  /* 0x00000001060a7892 */ /* 0x000fe2000f8ec03f */
[----:B------:R-:W-:-:S03]  /*24a0*/  IMAD R25, R17, R16, RZ ;  /* 0x0000001011197224 */ /* 0x000fc600078e02ff */
[----:B------:R-:W-:Y:S01]  /*24b0*/  UISETP.NE.U32.AND UP0, UPT, UR10, 0x1, UPT ;  /* 0x000000010a00788c */ /* 0x000fe2000bf05070 */
[----:B------:R-:W-:-:S03]  /*24c0*/  IMAD R25, R16, R17, R25 ;  /* 0x0000001110197224 */ /* 0x000fc600078e0219 */
[----:B------:R-:W-:-:S06]  /*24d0*/  UISETP.NE.U32.AND.EX UP0, UPT, URZ, URZ, UPT, UP0 ;  /* 0x0000003f3f00728c */ /* 0x000fcc000bf05100 */
[----:B------:R-:W-:Y:S01]  /*24e0*/  PLOP3.LUT P2, PT, PT, PT, UP0, 0x80, 0x0 ;  /* 0x000000000000781c */ /* 0x000fe20003f4f008 */
[----:B------:R-:W-:Y:S02]  /*24f0*/  ULEA.HI UR10, UP0, UR7, UR6, URZ, 0x1 ;  /* 0x00000006070a7291 */ /* 0x000fe4000f81083f */
[----:B------:R-:W-:Y:S01]  /*2500*/  UIADD3 UR6, UP1, UR6, 0x1, URZ ;  /* 0x0000000106067890 */ /* 0x000fe2000ff3e03f */
[----:B------:R-:W-:Y:S01]  /*2510*/  SEL R13, R17, RZ, !P2 ;  /* 0x000000ff110d7207 */ /* 0x000fe20005000000 */
[----:B------:R-:W-:Y:S01]  /*2520*/  UIADD3.X UR11, URZ, UR7, URZ, UP0, !UPT ;  /* 0x000000073f0b7290 */ /* 0x000fe200087fe43f */
[C---:B------:R-:W-:Y:S01]  /*2530*/  SEL R12, R16.reuse, 0x1, !P2 ;  /* 0x00000001100c7807 */ /* 0x040fe20005000000 */
[----:B------:R-:W-:Y:S01]  /*2540*/  UIADD3.X UR7, URZ, UR7, URZ, UP1, !UPT ;  /* 0x000000073f077290 */ /* 0x000fe20008ffe43f */
[----:B------:R-:W-:Y:S01]  /*2550*/  IMAD.WIDE.U32 R16, R16, R16, RZ ;  /* 0x0000001010107225 */ /* 0x000fe200078e00ff */
[----:B------:R-:W-:Y:S02]  /*2560*/  UISETP.GT.U32.AND UP0, UPT, UR6, 0x2, UPT ;  /* 0x000000020600788c */ /* 0x000fe4000bf04070 */
[----:B------:R-:W-:Y:S01]  /*2570*/  USHF.R.S64 UR6, UR10, 0x1, UR11 ;  /* 0x000000010a067899 */ /* 0x000fe2000800100b */
[----:B------:R-:W-:Y:S01]  /*2580*/  IMAD R13, R13, R4, RZ ;  /* 0x000000040d0d7224 */ /* 0x000fe200078e02ff */
[----:B------:R-:W-:Y:S01]  /*2590*/  UISETP.GT.U32.AND.EX UP0, UPT, UR7, URZ, UPT, UP0 ;  /* 0x0000003f0700728c */ /* 0x000fe2000bf04100 */
[----:B------:R-:W-:Y:S01]  /*25a0*/  IMAD.IADD R17, R17, 0x1, R25 ;  /* 0x0000000111117824 */ /* 0x000fe200078e0219 */
[----:B------:R-:W-:Y:S01]  /*25b0*/  USHF.R.S32.HI UR7, URZ, 0x1, UR11 ;  /* 0x000000013f077899 */ /* 0x000fe2000801140b */
[----:B------:R-:W-:-:S02]  /*25c0*/  IMAD R13, R5, R12, R13 ;  /* 0x0000000c050d7224 */ /* 0x000fc400078e020d */
[----:B------:R-:W-:Y:S01]  /*25d0*/  IMAD.WIDE.U32 R4, R12, R4, RZ ;  /* 0x000000040c047225 */ /* 0x000fe200078e00ff */
[----:B------:R-:W-:-:S04]  /*25e0*/  PLOP3.LUT P2, PT, PT, PT, UP0, 0x80, 0x0 ;  /* 0x000000000000781c */ /* 0x000fc80003f4f008 */
[----:B------:R-:W-:-:S09]  /*25f0*/  IADD3 R5, R5, R13, RZ ;  /* 0x0000000d05057210 */ /* 0x000fd20007ffe0ff */
[----:B------:R-:W-:Y:S05]  /*2600*/  @P2 BRA `(.L_x_14289) ;  /* 0xfffffffc00a02947 */ /* 0x000fea000383ffff */
.L_x_14288:
[----:B------:R-:W-:Y:S05]  /*2610*/  BSYNC B0 ;  /* 0x0000000000007941 */ /* 0x000fea0003800000 */
.L_x_14287:
[----:B------:R-:W-:Y:S01]  /*2620*/  BSSY B0, `(.L_x_14290) ;  /* 0x000001e000007945 */ /* 0x000fe20003800000 */
[----:B------:R-:W-:-:S03]  /*2630*/  ISETP.GE.AND P2, PT, R24, UR5, PT ;  /* 0x0000000518007c0c */ /* 0x000fc6000bf46270 */
[----:B------:R-:W-:Y:S10]  /*2640*/  @P0 BRA `(.L_x_14291) ;  /* 0x00000000006c0947 */ /* 0x000ff40003800000 */
[----:B------:R-:W-:Y:S01]  /*2650*/  HFMA2.MMA R7, -RZ, RZ, 0, 0 ;  /* 0x00000000ff077435 */ /* 0x000fe200000001ff */
[----:B------:R-:W-:Y:S01]  /*2660*/  IMAD.MOV.U32 R6, RZ, RZ, 0x1 ;  /* 0x00000001ff067424 */ /* 0x000fe200078e00ff */
[----:B------:R-:W-:-:S09]  /*2670*/  ULDC.64 UR6, c[0x0][0x218] ;  /* 0x0000860000067ab9 */ /* 0x000fd20000000a00 */
.L_x_14292:
[----:B------:R-:W-:Y:S01]  /*2680*/  ULOP3.LUT UR10, UR6, 0x1, URZ, 0xc0, !UPT ;  /* 0x00000001060a7892 */ /* 0x000fe2000f8ec03f */
[----:B------:R-:W-:-:S03]  /*2690*/  IMAD R16, R15, R14, RZ ;  /* 0x0000000e0f107224 */ /* 0x000fc600078e02ff */
[----:B------:R-:W-:Y:S01]  /*26a0*/  UISETP.NE.U32.AND UP0, UPT, UR10, 0x1, UPT ;  /* 0x000000010a00788c */ /* 0x000fe2000bf05070 */
[----:B------:R-:W-:Y:S01]  /*26b0*/  IMAD R17, R14, R15, R16 ;  /* 0x0000000f0e117224 */ /* 0x000fe200078e0210 */
[----:B------:R-:W-:Y:S02]  /*26c0*/  UIADD3 UR10, UP1, UR6, 0x1, URZ ;  /* 0x00000001060a7890 */ /* 0x000fe4000ff3e03f */
[----:B------:R-:W-:Y:S02]  /*26d0*/  UISETP.NE.U32.AND.EX UP0, UPT, URZ, URZ, UPT, UP0 ;  /* 0x0000003f3f00728c */ /* 0x000fe4000bf05100 */
[----:B------:R-:W-:Y:S02]  /*26e0*/  UIADD3.X UR11, URZ, UR7, URZ, UP1, !UPT ;  /* 0x000000073f0b7290 */ /* 0x000fe40008ffe43f */
[----:B------:R-:W-:Y:S02]  /*26f0*/  UISETP.GT.U32.AND UP1, UPT, UR10, 0x2, UPT ;  /* 0x000000020a00788c */ /* 0x000fe4000bf24070 */
[----:B------:R-:W-:Y:S01]  /*2700*/  PLOP3.LUT P0, PT, PT, PT, UP0, 0x80, 0x0 ;  /* 0x000000000000781c */ /* 0x000fe20003f0f008 */
[----:B------:R-:W-:-:S02]  /*2710*/  ULEA.HI UR6, UP0, UR7, UR6, URZ, 0x1 ;  /* 0x0000000607067291 */ /* 0x000fc4000f81083f */
[----:B------:R-:W-:Y:S01]  /*2720*/  UISETP.GT.U32.AND.EX UP1, UPT, UR11, URZ, UPT, UP1 ;  /* 0x0000003f0b00728c */ /* 0x000fe2000bf24110 */
[----:B------:R-:W-:Y:S01]  /*2730*/  SEL R13, R15, RZ, !P0 ;  /* 0x000000ff0f0d7207 */ /* 0x000fe20004000000 */
[----:B------:R-:W-:Y:S01]  /*2740*/  UIADD3.X UR7, URZ, UR7, URZ, UP0, !UPT ;  /* 0x000000073f077290 */ /* 0x000fe200087fe43f */
[C---:B------:R-:W-:Y:S01]  /*2750*/  SEL R12, R14.reuse, 0x1, !P0 ;  /* 0x000000010e0c7807 */ /* 0x040fe20004000000 */
[----:B------:R-:W-:Y:S02]  /*2760*/  IMAD.WIDE.U32 R14, R14, R14, RZ ;  /* 0x0000000e0e0e7225 */ /* 0x000fe400078e00ff */
[----:B------:R-:W-:Y:S01]  /*2770*/  PLOP3.LUT P0, PT, PT, PT, UP1, 0x80, 0x0 ;  /* 0x000000000000781c */ /* 0x000fe20003f0f018 */
[----:B------:R-:W-:Y:S01]  /*2780*/  USHF.R.S64 UR6, UR6, 0x1, UR7 ;  /* 0x0000000106067899 */ /* 0x000fe20008001007 */
[----:B------:R-:W-:Y:S01]  /*2790*/  IMAD R13, R13, R6, RZ ;  /* 0x000000060d0d7224 */ /* 0x000fe200078e02ff */
[----:B------:R-:W-:Y:S01]  /*27a0*/  USHF.R.S32.HI UR7, URZ, 0x1, UR7 ;  /* 0x000000013f077899 */ /* 0x000fe20008011407 */
[----:B------:R-:W-:-:S02]  /*27b0*/  IMAD.IADD R15, R15, 0x1, R17 ;  /* 0x000000010f0f7824 */ /* 0x000fc400078e0211 */
[----:B------:R-:W-:Y:S02]  /*27c0*/  IMAD R13, R7, R12, R13 ;  /* 0x0000000c070d7224 */ /* 0x000fe400078e020d */
[----:B------:R-:W-:-:S04]  /*27d0*/  IMAD.WIDE.U32 R6, R12, R6, RZ ;  /* 0x000000060c067225 */ /* 0x000fc800078e00ff */
[----:B------:R-:W-:Y:S01]  /*27e0*/  IMAD.IADD R7, R7, 0x1, R13 ;  /* 0x0000000107077824 */ /* 0x000fe200078e020d */
[----:B------:R-:W-:Y:S06]  /*27f0*/  @P0 BRA `(.L_x_14292) ;  /* 0xfffffffc00a00947 */ /* 0x000fec000383ffff */
.L_x_14291:
[----:B------:R-:W-:Y:S05]  /*2800*/  BSYNC B0 ;  /* 0x0000000000007941 */ /* 0x000fea0003800000 */
.L_x_14290:
[----:B------:R-:W-:Y:S04]  /*2810*/  BSSY B0, `(.L_x_14293) ;  /* 0x000001d000007945 */ /* 0x000fe80003800000 */
[----:B------:R-:W-:Y:S05]  /*2820*/  @P3 BRA `(.L_x_14294) ;  /* 0x00000000006c3947 */ /* 0x000fea0003800000 */
[----:B------:R-:W-:Y:S01]  /*2830*/  MOV R8, 0x1 ;  /* 0x0000000100087802 */ /* 0x000fe20000000f00 */
[----:B------:R-:W-:Y:S01]  /*2840*/  IMAD.MOV.U32 R9, RZ, RZ, RZ ;  /* 0x000000ffff097224 */ /* 0x000fe200078e00ff */
[----:B------:R-:W-:-:S06]  /*2850*/  ULDC.64 UR6, c[0x0][0x218] ;  /* 0x0000860000067ab9 */ /* 0x000fcc0000000a00 */
.L_x_14295:
        /* <DEDUP_REMOVED lines=19> */
[----:B------:R-:W-:-:S02]  /*2990*/  IADD3 R21, R21, R15, RZ ;  /* 0x0000000f15157210 */ /* 0x000fc40007ffe0ff */
[----:B------:R-:W-:Y:S02]  /*29a0*/  IMAD R13, R9, R12, R13 ;  /* 0x0000000c090d7224 */ /* 0x000fe400078e020d */
[----:B------:R-:W-:-:S04]  /*29b0*/  IMAD.WIDE.U32 R8, R12, R8, RZ ;  /* 0x000000080c087225 */ /* 0x000fc800078e00ff */
[----:B------:R-:W-:Y:S01]  /*29c0*/  IMAD.IADD R9, R9, 0x1, R13 ;  /* 0x0000000109097824 */ /* 0x000fe200078e020d */
[----:B------:R-:W-:Y:S06]  /*29d0*/  @P0 BRA `(.L_x_14295) ;  /* 0xfffffffc00a00947 */ /* 0x000fec000383ffff */
.L_x_14294:
[----:B------:R-:W-:Y:S05]  /*29e0*/  BSYNC B0 ;  /* 0x0000000000007941 */ /* 0x000fea0003800000 */
.L_x_14293:
[----:B------:R-:W-:Y:S04]  /*29f0*/  BSSY B0, `(.L_x_14296) ;  /* 0x000001d000007945 */ /* 0x000fe80003800000 */
[----:B------:R-:W-:Y:S05]  /*2a00*/  @P4 BRA `(.L_x_14297) ;  /* 0x00000000006c4947 */ /* 0x000fea0003800000 */
[----:B------:R-:W-:Y:S01]  /*2a10*/  IMAD.MOV.U32 R10, RZ, RZ, 0x1 ;  /* 0x00000001ff0a7424 */ /* 0x000fe200078e00ff */
[----:B------:R-:W-:Y:S01]  /*2a20*/  ULDC.64 UR6, c[0x0][0x218] ;  /* 0x0000860000067ab9 */ /* 0x000fe20000000a00 */
[----:B------:R-:W-:-:S07]  /*2a30*/  IMAD.MOV.U32 R11, RZ, RZ, RZ ;  /* 0x000000ffff0b7224 */ /* 0x000fce00078e00ff */
.L_x_14298:
        /* <DEDUP_REMOVED lines=21> */
[----:B------:R-:W-:-:S05]  /*2b90*/  IMAD.WIDE.U32 R10, R12, R10, RZ ;  /* 0x0000000a0c0a7225 */ /* 0x000fca00078e00ff */
[----:B------:R-:W-:Y:S01]  /*2ba0*/  IADD3 R11, R11, R13, RZ ;  /* 0x0000000d0b0b7210 */ /* 0x000fe20007ffe0ff */
[----:B------:R-:W-:Y:S06]  /*2bb0*/  @P0 BRA `(.L_x_14298) ;  /* 0xfffffffc00a00947 */ /* 0x000fec000383ffff */
.L_x_14297:
[----:B------:R-:W-:Y:S05]  /*2bc0*/  BSYNC B0 ;  /* 0x0000000000007941 */ /* 0x000fea0003800000 */
.L_x_14296:
[----:B------:R-:W-:Y:S04]  /*2bd0*/  BSSY B0, `(.L_x_14299) ;  /* 0x000001d000007945 */ /* 0x000fe80003800000 */
[----:B------:R-:W-:Y:S05]  /*2be0*/  @P5 BRA `(.L_x_14300) ;  /* 0x00000000006c5947 */ /* 0x000fea0003800000 */
[----:B------:R-:W-:Y:S01]  /*2bf0*/  HFMA2.MMA R31, -RZ, RZ, 0, 0 ;  /* 0x00000000ff1f7435 */ /* 0x000fe200000001ff */
[----:B------:R-:W-:Y:S01]  /*2c00*/  IMAD.MOV.U32 R30, RZ, RZ, 0x1 ;  /* 0x00000001ff1e7424 */ /* 0x000fe200078e00ff */
[----:B------:R-:W-:-:S09]  /*2c10*/  ULDC.64 UR6, c[0x0][0x218] ;  /* 0x0000860000067ab9 */ /* 0x000fd20000000a00 */
.L_x_14301:
        /* <DEDUP_REMOVED lines=24> */
.L_x_14300:
[----:B------:R-:W-:Y:S05]  /*2da0*/  BSYNC B0 ;  /* 0x0000000000007941 */ /* 0x000fea0003800000 */
.L_x_14299:
[----:B------:R-:W-:Y:S04]  /*2db0*/  BSSY B0, `(.L_x_14302) ;  /* 0x0000031000007945 */ /* 0x000fe80003800000 */
[----:B------:R-:W-:Y:S05]  /*2dc0*/  @P2 BRA `(.L_x_14303) ;  /* 0x0000000000bc2947 */ /* 0x000fea0003800000 */
[----:B------:R-:W-:Y:S01]  /*2dd0*/  ULOP3.LUT UR6, UR13, 0x1, URZ, 0xc0, !UPT ;  /* 0x000000010d067892 */ /* 0x000fe2000f8ec03f */
[----:B------:R-:W-:-:S03]  /*2de0*/  IMAD R15, R23, R22, RZ ;  /* 0x00000016170f7224 */ /* 0x000fc600078e02ff */
        /* <DEDUP_REMOVED lines=17> */
[----:B------:R-:W-:Y:S01]  /*2f00*/  USHF.R.S64 UR6, UR6, 0x1, UR7 ;  /* 0x0000000106067899 */ /* 0x000fe20008001007 */
[----:B------:R-:W-:Y:S01]  /*2f10*/  IMAD.IADD R13, R23, 0x1, R15 ;  /* 0x00000001170d7824 */ /* 0x000fe200078e020f */
[----:B------:R-:W-:-:S04]  /*2f20*/  USHF.R.S32.HI UR7, URZ, 0x1, UR7 ;  /* 0x000000013f077899 */ /* 0x000fc80008011407 */
[----:B------:R-:W-:Y:S02]  /*2f30*/  IMAD.U32 R12, RZ, RZ, UR6 ;  /* 0x00000006ff0c7e24 */ /* 0x000fe4000f8e00ff */
[----:B------:R-:W-:-:S07]  /*2f40*/  MOV R15, UR7 ;  /* 0x00000007000f7c02 */ /* 0x000fce0008000f00 */
.L_x_14304:
        /* <DEDUP_REMOVED lines=9> */
[----:B------:R-:W-:Y:S01]  /*2fe0*/  SEL R17, R13, RZ, !P0 ;  /* 0x000000ff0d117207 */ /* 0x000fe20004000000 */
[C---:B------:R-:W-:Y:S01]  /*2ff0*/  IMAD.WIDE.U32 R12, R22.reuse, R22, RZ ;  /* 0x00000016160c7225 */ /* 0x040fe200078e00ff */
[----:B------:R-:W-:Y:S02]  /*3000*/  SEL R16, R22, 0x1, !P0 ;  /* 0x0000000116107807 */ /* 0x000fe40004000000 */
[----:B------:R-:W-:Y:S01]  /*3010*/  ISETP.GE.U32.AND.EX P0, PT, R18, RZ, PT, P2 ;  /* 0x000000ff1200720c */ /* 0x000fe20003f06120 */
[----:B------:R-:W-:Y:S01]  /*3020*/  IMAD R17, R17, R32, RZ ;  /* 0x0000002011117224 */ /* 0x000fe200078e02ff */
[----:B------:R-:W-:Y:S01]  /*3030*/  IADD3 R13, R13, R19, RZ ;  /* 0x000000130d0d7210 */ /* 0x000fe20007ffe0ff */
[----:B------:R-:W-:Y:S02]  /*3040*/  IMAD.X R15, RZ, RZ, R15, P3 ;  /* 0x000000ffff0f7224 */ /* 0x000fe400018e060f */
[----:B------:R-:W-:Y:S02]  /*3050*/  IMAD R17, R33, R16, R17 ;  /* 0x0000001021117224 */ /* 0x000fe400078e0211 */
[----:B------:R-:W-:-:S04]  /*3060*/  IMAD.WIDE.U32 R32, R16, R32, RZ ;  /* 0x0000002010207225 */ /* 0x000fc800078e00ff */
[----:B------:R-:W-:Y:S01]  /*3070*/  IMAD.MOV.U32 R22, RZ, RZ, R12 ;  /* 0x000000ffff167224 */ /* 0x000fe200078e000c */
[----:B------:R-:W-:Y:S01]  /*3080*/  SHF.R.S64 R12, R14, 0x1, R15 ;  /* 0x000000010e0c7819 */ /* 0x000fe2000000100f */
[----:B------:R-:W-:Y:S01]  /*3090*/  IMAD.IADD R33, R33, 0x1, R17 ;  /* 0x0000000121217824 */ /* 0x000fe200078e0211 */
[----:B------:R-:W-:Y:S01]  /*30a0*/  SHF.R.S32.HI R15, RZ, 0x1, R15 ;  /* 0x00000001ff0f7819 */ /* 0x000fe2000001140f */
[----:B------:R-:W-:Y:S06]  /*30b0*/  @P0 BRA `(.L_x_14304) ;  /* 0xfffffffc00a40947 */ /* 0x000fec000383ffff */
.L_x_14303:
[----:B------:R-:W-:Y:S05]  /*30c0*/  BSYNC B0 ;  /* 0x0000000000007941 */ /* 0x000fea0003800000 */
.L_x_14302:
[----:B------:R-:W-:Y:S05]  /*30d0*/  BRA `(.L_x_14280) ;  /* 0x0000000400f47947 */ /* 0x000fea0003800000 */
.L_x_14279:
[----:B------:R-:W-:Y:S01]  /*30e0*/  ULDC UR6, c[0x0][0x218] ;  /* 0x0000860000067ab9 */ /* 0x000fe20000000800 */
[----:B------:R-:W-:Y:S01]  /*30f0*/  IADD3 R2, R0, 0x80, RZ ;  /* 0x0000008000027810 */ /* 0x000fe20007ffe0ff */
[----:B------:R-:W-:Y:S01]  /*3100*/  ULOP3.LUT UR6, UR6, 0x1, URZ, 0xc0, !UPT ;  /* 0x0000000106067892 */ /* 0x000fe2000f8ec03f */
[----:B------:R-:W-:Y:S02]  /*3110*/  BSSY B0, `(.L_x_14305) ;  /* 0x0000016000007945 */ /* 0x000fe40003800000 */
[----:B------:R-:W-:Y:S01]  /*3120*/  ISETP.GE.AND P4, PT, R2, UR5, PT ;  /* 0x0000000502007c0c */ /* 0x000fe2000bf86270 */
[----:B------:R-:W-:Y:S01]  /*3130*/  VIADD R2, R0, 0x100 ;  /* 0x0000010000027836 */ /* 0x000fe20000000000 */
[----:B------:R-:W-:-:S03]  /*3140*/  UISETP.NE.U32.AND UP0, UPT, UR6, 0x1, UPT ;  /* 0x000000010600788c */ /* 0x000fc6000bf05070 */
[----:B------:R-:W-:Y:S01]  /*3150*/  UMOV UR6, 0x1 ;  /* 0x0000000100067882 */ /* 0x000fe20000000000 */
[----:B------:R-:W-:Y:S01]  /*3160*/  UISETP.NE.U32.AND.EX UP0, UPT, URZ, URZ, UPT, UP0 ;  /* 0x0000003f3f00728c */ /* 0x000fe2000bf05100 */
[----:B------:R-:W-:Y:S01]  /*3170*/  ISETP.GE.AND P3, PT, R2, UR5, PT ;  /* 0x0000000502007c0c */ /* 0x000fe2000bf66270 */
[----:B------:R-:W-:Y:S02]  /*3180*/  VIADD R2, R0, 0x180 ;  /* 0x0000018000027836 */ /* 0x000fe40000000000 */
[----:B------:R-:W-:Y:S02]  /*3190*/  USEL UR6, UR6, 0xffffffff, UP0 ;  /* 0xffffffff06067887 */ /* 0x000fe40008000000 */
[----:B------:R-:W-:Y:S01]  /*31a0*/  USEL UR7, URZ, 0xffffffff, UP0 ;  /* 0xffffffff3f077887 */ /* 0x000fe20008000000 */
[----:B------:R-:W-:Y:S01]  /*31b0*/  ISETP.GE.AND P2, PT, R2, UR5, PT ;  /* 0x0000000502007c0c */ /* 0x000fe2000bf46270 */
[----:B------:R-:W-:-:S12]  /*31c0*/  @P1 BRA `(.L_x_14306) ;  /* 0x0000000000281947 */ /* 0x000fd80003800000 */
[----:B-----5:R-:W-:Y:S01]  /*31d0*/  ISETP.NE.U32.AND P0, PT, R12, 0x1, PT ;  /* 0x000000010c00780c */ /* 0x020fe20003f05070 */
[----:B------:R-:W-:Y:S01]  /*31e0*/  HFMA2.MMA R28, -RZ, RZ, 0, 5.9604644775390625e-08 ;  /* 0x00000001ff1c7435 */ /* 0x000fe200000001ff */
[----:B------:R-:W-:Y:S02]  /*31f0*/  IMAD.MOV.U32 R29, RZ, RZ, RZ ;  /* 0x000000ffff1d7224 */ /* 0x000fe400078e00ff */
[----:B------:R-:W-:-:S13]  /*3200*/  ISETP.NE.AND.EX P0, PT, R13, RZ, PT, P0 ;  /* 0x000000ff0d00720c */ /* 0x000fda0003f05300 */
[----:B------:R-:W-:Y:S05]  /*3210*/  @!P0 BRA `(.L_x_14306) ;  /* 0x0000000000148947 */ /* 0x000fea0003800000 */
[----:B------:R-:W-:Y:S01]  /*3220*/  ISETP.NE.U32.AND P0, PT, R12, -0x1, PT ;  /* 0xffffffff0c00780c */ /* 0x000fe20003f05070 */
[----:B------:R-:W-:Y:S01]  /*3230*/  IMAD.U32 R28, RZ, RZ, UR6 ;  /* 0x00000006ff1c7e24 */ /* 0x000fe2000f8e00ff */
[----:B------:R-:W-:Y:S02]  /*3240*/  MOV R29, UR7 ;  /* 0x00000007001d7c02 */ /* 0x000fe40008000f00 */
[----:B------:R-:W-:-:S13]  /*3250*/  ISETP.NE.AND.EX P0, PT, R13, -0x1, PT, P0 ;  /* 0xffffffff0d00780c */ /* 0x000fda0003f05300 */
[----:B------:R-:W-:-:S07]  /*3260*/  @P0 CS2R R28, SRZ ;  /* 0x00000000001c0805 */ /* 0x000fce000001ff00 */
.L_x_14306:
[----:B------:R-:W-:Y:S05]  /*3270*/  BSYNC B0 ;  /* 0x0000000000007941 */ /* 0x000fea0003800000 */
.L_x_14305:
[C---:B------:R-:W-:Y:S01]  /*3280*/  VIADD R2, R0.reuse, 0x200 ;  /* 0x0000020000027836 */ /* 0x040fe20000000000 */
[C---:B------:R-:W-:Y:S01]  /*3290*/  IADD3 R4, R0.reuse, 0x300, RZ ;  /* 0x0000030000047810 */ /* 0x040fe20007ffe0ff */
[----:B------:R-:W-:Y:S01]  /*32a0*/  VIADD R3, R0, 0x280 ;  /* 0x0000028000037836 */ /* 0x000fe20000000000 */
[----:B------:R-:W-:Y:S02]  /*32b0*/  BSSY B0, `(.L_x_14307) ;  /* 0x0000010000007945 */ /* 0x000fe40003800000 */
[----:B------:R-:W-:Y:S01]  /*32c0*/  ISETP.GE.AND P6, PT, R4, UR5, PT ;  /* 0x0000000504007c0c */ /* 0x000fe2000bfc6270 */
[----:B------:R-:W-:Y:S01]  /*32d0*/  VIADD R4, R0, 0x380 ;  /* 0x0000038000047836 */ /* 0x000fe20000000000 */
[----:B------:R-:W-:Y:S02]  /*32e0*/  ISETP.GE.AND P0, PT, R2, UR5, PT ;  /* 0x0000000502007c0c */ /* 0x000fe4000bf06270 */
[----:B------:R-:W-:Y:S01]  /*32f0*/  ISETP.GE.AND P5, PT, R3, UR5, PT ;  /* 0x0000000503007c0c */ /* 0x000fe2000bfa6270 */
[----:B------:R-:W-:-:S12]  /*3300*/  @P4 BRA `(.L_x_14308) ;  /* 0x0000000000284947 */ /* 0x000fd80003800000 */
[----:B-----5:R-:W-:Y:S01]  /*3310*/  ISETP.NE.U32.AND P4, PT, R24, 0x1, PT ;  /* 0x000000011800780c */ /* 0x020fe20003f85070 */
[----:B------:R-:W-:Y:S01]  /*3320*/  IMAD.MOV.U32 R2, RZ, RZ, 0x1 ;  /* 0x00000001ff027424 */ /* 0x000fe200078e00ff */
[----:B------:R-:W-:Y:S02]  /*3330*/  MOV R3, RZ ;  /* 0x000000ff00037202 */ /* 0x000fe40000000f00 */
[----:B------:R-:W-:-:S13]  /*3340*/  ISETP.NE.AND.EX P4, PT, R25, RZ, PT, P4 ;  /* 0x000000ff1900720c */ /* 0x000fda0003f85340 */
[----:B------:R-:W-:Y:S05]  /*3350*/  @!P4 BRA `(.L_x_14308) ;  /* 0x000000000014c947 */ /* 0x000fea0003800000 */
[----:B------:R-:W-:Y:S01]  /*3360*/  ISETP.NE.U32.AND P4, PT, R24, -0x1, PT ;  /* 0xffffffff1800780c */ /* 0x000fe20003f85070 */
[----:B------:R-:W-:Y:S02]  /*3370*/  IMAD.U32 R2, RZ, RZ, UR6 ;  /* 0x00000006ff027e24 */ /* 0x000fe4000f8e00ff */
[----:B------:R-:W-:Y:S01]  /*3380*/  IMAD.U32 R3, RZ, RZ, UR7 ;  /* 0x00000007ff037e24 */ /* 0x000fe2000f8e00ff */
[----:B------:R-:W-:-:S13]  /*3390*/  ISETP.NE.AND.EX P4, PT, R25, -0x1, PT, P4 ;  /* 0xffffffff1900780c */ /* 0x000fda0003f85340 */
[----:B------:R-:W-:-:S07]  /*33a0*/  @P4 CS2R R2, SRZ ;  /* 0x0000000000024805 */ /* 0x000fce000001ff00 */
.L_x_14308:
[----:B------:R-:W-:Y:S05]  /*33b0*/  BSYNC B0 ;  /* 0x0000000000007941 */ /* 0x000fea0003800000 */
.L_x_14307:
[----:B------:R-:W-:Y:S01]  /*33c0*/  BSSY B0, `(.L_x_14309) ;  /* 0x000000d000007945 */ /* 0x000fe20003800000 */
[----:B------:R-:W-:-:S03]  /*33d0*/  ISETP.GE.AND P4, PT, R4, UR5, PT ;  /* 0x0000000504007c0c */ /* 0x000fc6000bf86270 */
[----:B------:R-:W-:Y:S10]  /*33e0*/  @P3 BRA `(.L_x_14310) ;  /* 0x0000000000283947 */ /* 0x000ff40003800000 */
        /* <DEDUP_REMOVED lines=10> */
.L_x_14310:
[----:B------:R-:W-:Y:S05]  /*3490*/  BSYNC B0 ;  /* 0x0000000000007941 */ /* 0x000fea0003800000 */
.L_x_14309:
        /* <DEDUP_REMOVED lines=12> */
.L_x_14312:
[----:B------:R-:W-:Y:S05]  /*3560*/  BSYNC B0 ;  /* 0x0000000000007941 */ /* 0x000fea0003800000 */
.L_x_14311:
[----:B------:R-:W-:Y:S04]  /*3570*/  BSSY B0, `(.L_x_14313) ;  /* 0x000000c000007945 */ /* 0x000fe80003800000 */
[----:B------:R-:W-:Y:S05]  /*3580*/  @P0 BRA `(.L_x_14314) ;  /* 0x0000000000280947 */ /* 0x000fea0003800000 */
        /* <DEDUP_REMOVED lines=10> */
.L_x_14314:
[----:B------:R-:W-:Y:S05]  /*3630*/  BSYNC B0 ;  /* 0x0000000000007941 */ /* 0x000fea0003800000 */
.L_x_14313:
[----:B------:R-:W-:Y:S04]  /*3640*/  BSSY B0, `(.L_x_14315) ;  /* 0x000000c000007945 */ /* 0x000fe80003800000 */
[----:B------:R-:W-:Y:S05]  /*3650*/  @P5 BRA `(.L_x_14316) ;  /* 0x0000000000285947 */ /* 0x000fea0003800000 */
        /* <DEDUP_REMOVED lines=10> */
.L_x_14316:
[----:B------:R-:W-:Y:S05]  /*3700*/  BSYNC B0 ;  /* 0x0000000000007941 */ /* 0x000fea0003800000 */
.L_x_14315:
        /* <DEDUP_REMOVED lines=12> */
.L_x_14318:
[----:B------:R-:W-:Y:S05]  /*37d0*/  BSYNC B0 ;  /* 0x0000000000007941 */ /* 0x000fea0003800000 */
.L_x_14317:
        /* <DEDUP_REMOVED lines=12> */
.L_x_14319:
[----:B------:R-:W-:Y:S05]  /*38a0*/  BSYNC B0 ;  /* 0x0000000000007941 */ /* 0x000fea0003800000 */
.L_x_14280:
[----:B-----5:R-:W0:Y:S01]  /*38b0*/  @!P1 LDC.64 R12, c[0x0][0x228] ;  /* 0x00008a00ff0c9b82 */ /* 0x020e220000000a00 */
[C---:B------:R-:W-:Y:S01]  /*38c0*/  @!P1 IADD3 R15, R0.reuse, UR4, RZ ;  /* 0x00000004000f9c10 */ /* 0x040fe2000fffe0ff */
[----:B------:R-:W-:Y:S01]  /*38d0*/  @!P1 VIADD R0, R0, 0x80 ;  /* 0x0000008000009836 */ /* 0x000fe20000000000 */
[----:B------:R-:W-:Y:S04]  /*38e0*/  BSSY B0, `(.L_x_14320) ;  /* 0x0000031000007945 */ /* 0x000fe80003800000 */
[----:B------:R-:W-:Y:S01]  /*38f0*/  BSSY B1, `(.L_x_14321) ;  /* 0x0000029000017945 */ /* 0x000fe20003800000 */
[----:B------:R-:W-:Y:S01]  /*3900*/  ISETP.GE.AND P0, PT, R0, UR5, PT ;  /* 0x0000000500007c0c */ /* 0x000fe2000bf06270 */
[----:B0-----:R-:W-:-:S05]  /*3910*/  @!P1 IMAD.WIDE.U32 R12, R15, 0x8, R12 ;  /* 0x000000080f0c9825 */ /* 0x001fca00078e000c */
[----:B------:R0:W-:Y:S02]  /*3920*/  @!P1 STG.E.64 desc[UR8][R12.64], R28 ;  /* 0x0000001c0c009986 */ /* 0x0001e4000c101b08 */
[----:B0-----:R-:W-:Y:S01]  /*3930*/  IMAD.MOV.U32 R12, RZ, RZ, R2 ;  /* 0x000000ffff0c7224 */ /* 0x001fe200078e0002 */
[----:B------:R-:W-:-:S04]  /*3940*/  MOV R13, R3 ;  /* 0x00000003000d7202 */ /* 0x000fc80000000f00 */
[----:B------:R-:W-:Y:S05]  /*3950*/  @P0 BRA `(.L_x_14322) ;  /* 0x0000000000300947 */ /* 0x000fea0003800000 */
[----:B------:R-:W0:Y:S01]  /*3960*/  LDC.64 R2, c[0x0][0x228] ;  /* 0x00008a00ff027b82 */ /* 0x000e220000000a00 */
[C---:B------:R-:W-:Y:S02]  /*3970*/  VIADD R15, R0.reuse, UR4 ;  /* 0x00000004000f7c36 */ /* 0x040fe40008000000 */
[----:B------:R-:W-:-:S05]  /*3980*/  VIADD R0, R0, 0x80 ;  /* 0x0000008000007836 */ /* 0x000fca0000000000 */
[----:B------:R-:W-:Y:S01]  /*3990*/  ISETP.GE.AND P0, PT, R0, UR5, PT ;  /* 0x0000000500007c0c */ /* 0x000fe2000bf06270 */
[----:B0-----:R-:W-:-:S05]  /*39a0*/  IMAD.WIDE.U32 R2, R15, 0x8, R2 ;  /* 0x000000080f027825 */ /* 0x001fca00078e0002 */
[----:B------:R0:W-:Y:S07]  /*39b0*/  STG.E.64 desc[UR8][R2.64], R12 ;  /* 0x0000000c02007986 */ /* 0x0001ee000c101b08 */
[----:B------:R-:W-:Y:S05]  /*39c0*/  @P0 BRA `(.L_x_14323) ;  /* 0x0000000000300947 */ /* 0x000fea0003800000 */
[----:B0-----:R-:W0:Y:S01]  /*39d0*/  LDC.64 R2, c[0x0][0x228] ;  /* 0x00008a00ff027b82 */ /* 0x001e220000000a00 */
[C---:B------:R-:W-:Y:S01]  /*39e0*/  IADD3 R13, R0.reuse, UR4, RZ ;  /* 0x00000004000d7c10 */ /* 0x040fe2000fffe0ff */
[----:B------:R-:W-:-:S04]  /*39f0*/  VIADD R0, R0, 0x80 ;  /* 0x0000008000007836 */ /* 0x000fc80000000000 */
[----:B0-----:R-:W-:-:S05]  /*3a00*/  IMAD.WIDE.U32 R2, R13, 0x8, R2 ;  /* 0x000000080d027825 */ /* 0x001fca00078e0002 */
[----:B------:R0:W-:Y:S02]  /*3a10*/  STG.E.64 desc[UR8][R2.64], R4 ;  /* 0x0000000402007986 */ /* 0x0001e4000c101b08 */
.L_x_14322:
[----:B------:R-:W-:-:S13]  /*3a20*/  ISETP.GE.AND P0, PT, R0, UR5, PT ;  /* 0x0000000500007c0c */ /* 0x000fda000bf06270 */
[----:B------:R-:W-:Y:S05]  /*3a30*/  @P0 BRA `(.L_x_14324) ;  /* 0x0000000000300947 */ /* 0x000fea0003800000 */
[----:B0-----:R-:W0:Y:S01]  /*3a40*/  LDC.64 R2, c[0x0][0x228] ;  /* 0x00008a00ff027b82 */ /* 0x001e220000000a00 */
[C---:B------:R-:W-:Y:S01]  /*3a50*/  VIADD R5, R0.reuse, UR4 ;  /* 0x0000000400057c36 */ /* 0x040fe20008000000 */
[----:B------:R-:W-:-:S03]  /*3a60*/  IADD3 R0, R0, 0x80, RZ ;  /* 0x0000008000007810 */ /* 0x000fc60007ffe0ff */
[----:B0-----:R-:W-:-:S05]  /*3a70*/  IMAD.WIDE.U32 R2, R5, 0x8, R2 ;  /* 0x0000000805027825 */ /* 0x001fca00078e0002 */
[----:B------:R1:W-:Y:S02]  /*3a80*/  STG.E.64 desc[UR8][R2.64], R6 ;  /* 0x0000000602007986 */ /* 0x0003e4000c101b08 */
.L_x_14323:
[----:B------:R-:W-:-:S13]  /*3a90*/  ISETP.GE.AND P0, PT, R0, UR5, PT ;  /* 0x0000000500007c0c */ /* 0x000fda000bf06270 */
[----:B------:R-:W-:Y:S05]  /*3aa0*/  @P0 BRA `(.L_x_14325) ;  /* 0x0000000000340947 */ /* 0x000fea0003800000 */
[----:B01----:R-:W0:Y:S01]  /*3ab0*/  LDC.64 R2, c[0x0][0x228] ;  /* 0x00008a00ff027b82 */ /* 0x003e220000000a00 */
[C---:B------:R-:W-:Y:S02]  /*3ac0*/  VIADD R5, R0.reuse, UR4 ;  /* 0x0000000400057c36 */ /* 0x040fe40008000000 */
[----:B------:R-:W-:Y:S02]  /*3ad0*/  VIADD R0, R0, 0x80 ;  /* 0x0000008000007836 */ /* 0x000fe40000000000 */
[----:B0-----:R-:W-:-:S05]  /*3ae0*/  IMAD.WIDE.U32 R2, R5, 0x8, R2 ;  /* 0x0000000805027825 */ /* 0x001fca00078e0002 */
[----:B------:R1:W-:Y:S02]  /*3af0*/  STG.E.64 desc[UR8][R2.64], R8 ;  /* 0x0000000802007986 */ /* 0x0003e4000c101b08 */
.L_x_14324:
[----:B------:R-:W-:-:S13]  /*3b00*/  ISETP.GE.AND P0, PT, R0, UR5, PT ;  /* 0x0000000500007c0c */ /* 0x000fda000bf06270 */
[----:B------:R-:W-:Y:S05]  /*3b10*/  @P0 BREAK B1 ;  /* 0x0000000000010942 */ /* 0x000fea0003800000 */
[----:B------:R-:W-:Y:S05]  /*3b20*/  @P0 BRA `(.L_x_14326) ;  /* 0x0000000000300947 */ /* 0x000fea0003800000 */
[----:B01----:R-:W0:Y:S01]  /*3b30*/  LDC.64 R2, c[0x0][0x228] ;  /* 0x00008a00ff027b82 */ /* 0x003e220000000a00 */
[C---:B------:R-:W-:Y:S01]  /*3b40*/  IADD3 R5, R0.reuse, UR4, RZ ;  /* 0x0000000400057c10 */ /* 0x040fe2000fffe0ff */
[----:B------:R-:W-:-:S04]  /*3b50*/  VIADD R0, R0, 0x80 ;  /* 0x0000008000007836 */ /* 0x000fc80000000000 */
[----:B0-----:R-:W-:-:S05]  /*3b60*/  IMAD.WIDE.U32 R2, R5, 0x8, R2 ;  /* 0x0000000805027825 */ /* 0x001fca00078e0002 */
[----:B------:R2:W-:Y:S02]  /*3b70*/  STG.E.64 desc[UR8][R2.64], R10 ;  /* 0x0000000a02007986 */ /* 0x0005e4000c101b08 */
.L_x_14325:
[----:B------:R-:W-:Y:S05]  /*3b80*/  BSYNC B1 ;  /* 0x0000000000017941 */ /* 0x000fea0003800000 */
.L_x_14321:
[----:B------:R-:W-:-:S13]  /*3b90*/  ISETP.GE.AND P0, PT, R0, UR5, PT ;  /* 0x0000000500007c0c */ /* 0x000fda000bf06270 */
[----:B012---:R-:W0:Y:S01]  /*3ba0*/  @!P0 LDC.64 R2, c[0x0][0x228] ;  /* 0x00008a00ff028b82 */ /* 0x007e220000000a00 */
[C---:B------:R-:W-:Y:S01]  /*3bb0*/  @!P0 VIADD R5, R0.reuse, UR4 ;  /* 0x0000000400058c36 */ /* 0x040fe20008000000 */
[----:B------:R-:W-:-:S03]  /*3bc0*/  @!P0 IADD3 R0, R0, 0x80, RZ ;  /* 0x0000008000008810 */ /* 0x000fc60007ffe0ff */
[----:B0-----:R-:W-:-:S05]  /*3bd0*/  @!P0 IMAD.WIDE.U32 R2, R5, 0x8, R2 ;  /* 0x0000000805028825 */ /* 0x001fca00078e0002 */
[----:B------:R2:W-:Y:S02]  /*3be0*/  @!P0 STG.E.64 desc[UR8][R2.64], R30 ;  /* 0x0000001e02008986 */ /* 0x0005e4000c101b08 */
.L_x_14326:
[----:B------:R-:W-:Y:S05]  /*3bf0*/  BSYNC B0 ;  /* 0x0000000000007941 */ /* 0x000fea0003800000 */
.L_x_14320:
[----:B------:R-:W-:Y:S05]  /*3c00*/  WARPSYNC.ALL ;  /* 0x0000000000007948 */ /* 0x000fea0003800000 */
[----:B------:R-:W-:-:S13]  /*3c10*/  ISETP.GE.AND P0, PT, R0, UR5, PT ;  /* 0x0000000500007c0c */ /* 0x000fda000bf06270 */
[----:B------:R-:W-:Y:S05]  /*3c20*/  @P0 EXIT ;  /* 0x000000000000094d */ /* 0x000fea0003800000 */
[----:B012---:R-:W0:Y:S01]  /*3c30*/  LDC.64 R2, c[0x0][0x228] ;  /* 0x00008a00ff027b82 */ /* 0x007e220000000a00 */
[----:B------:R-:W-:-:S04]  /*3c40*/  VIADD R5, R0, UR4 ;  /* 0x0000000400057c36 */ /* 0x000fc80008000000 */
[----:B0-----:R-:W-:-:S05]  /*3c50*/  IMAD.WIDE.U32 R2, R5, 0x8, R2 ;  /* 0x0000000805027825 */ /* 0x001fca00078e0002 */
[----:B------:R-:W-:Y:S01]  /*3c60*/  STG.E.64 desc[UR8][R2.64], R32 ;  /* 0x0000002002007986 */ /* 0x000fe2000c101b08 */
[----:B------:R-:W-:Y:S05]  /*3c70*/  EXIT ;  /* 0x000000000000794d */ /* 0x000fea0003800000 */
.L_x_14327:
        /* <DEDUP_REMOVED lines=16> */
.L_x_71712:


//--------------------- .text._ZN2at6native29vectorized_elementwise_kernelILi4EZNS0_50_GLOBAL__N__2680c7bb_12_PowKernel_cu_140f0503_289629pow_tensor_scalar_kernel_implIllEEvRNS_18TensorIteratorBaseET0_EUllE2_St5arrayIPcLm2EEEEviS6_T1_ --------------------------
	.section	.text._ZN2at6native29vectorized_elementwise_kernelILi4EZNS0_50_GLOBAL__N__2680c7bb_12_PowKernel_cu_140f0503_289629pow_tensor_scalar_kernel_implIllEEvRNS_18TensorIteratorBaseET0_EUllE2_St5arrayIPcLm2EEEEviS6_T1_,"ax",@progbits
	.align	128
        .global         _ZN2at6native29vectorized_elementwise_kernelILi4EZNS0_50_GLOBAL__N__2680c7bb_12_PowKernel_cu_140f0503_289629pow_tensor_scalar_kernel_implIllEEvRNS_18TensorIteratorBaseET0_EUllE2_St5arrayIPcLm2EEEEviS6_T1_
        .type           _ZN2at6native29vectorized_elementwise_kernelILi4EZNS0_50_GLOBAL__N__2680c7bb_12_PowKernel_cu_140f0503_289629pow_tensor_scalar_kernel_implIllEEvRNS_18TensorIteratorBaseET0_EUllE2_St5arrayIPcLm2EEEEviS6_T1_,@function
        .size           _ZN2at6native29vectorized_elementwise_kernelILi4EZNS0_50_GLOBAL__N__2680c7bb_12_PowKernel_cu_140f0503_289629pow_tensor_scalar_kernel_implIllEEvRNS_18TensorIteratorBaseET0_EUllE2_St5arrayIPcLm2EEEEviS6_T1_,(.L_x_71713 - _ZN2at6native29vectorized_elementwise_kernelILi4EZNS0_50_GLOBAL__N__2680c7bb_12_PowKernel_cu_140f0503_289629pow_tensor_scalar_kernel_implIllEEvRNS_18TensorIteratorBaseET0_EUllE2_St5arrayIPcLm2EEEEviS6_T1_)
        .other          _ZN2at6native29vectorized_elementwise_kernelILi4EZNS0_50_GLOBAL__N__2680c7bb_12_PowKernel_cu_140f0503_289629pow_tensor_scalar_kernel_implIllEEvRNS_18TensorIteratorBaseET0_EUllE2_St5arrayIPcLm2EEEEviS6_T1_,@"STO_CUDA_ENTRY STV_DEFAULT"
_ZN2at6native29vectorized_elementwise_kernelILi4EZNS0_50_GLOBAL__N__2680c7bb_12_PowKernel_cu_140f0503_289629pow_tensor_scalar_kernel_implIllEEvRNS_18TensorIteratorBaseET0_EUllE2_St5arrayIPcLm2EEEEviS6_T1_:
.text._ZN2at6native29vectorized_elementwise_kernelILi4EZNS0_50_GLOBAL__N__2680c7bb_12_PowKernel_cu_140f0503_289629pow_tensor_scalar_kernel_implIllEEvRNS_18TensorIteratorBaseET0_EUllE2_St5arrayIPcLm2EEEEviS6_T1_:
        /* <DEDUP_REMOVED lines=50> */
.L_x_14331:
        /* <DEDUP_REMOVED lines=27> */
.L_x_14332:
        /* <DEDUP_REMOVED lines=28> */
.L_x_14333:
        /* <DEDUP_REMOVED lines=27> */
.L_x_14334:
        /* <DEDUP_REMOVED lines=28> */
.L_x_14335:
        /* <DEDUP_REMOVED lines=28> */
.L_x_14336:
        /* <DEDUP_REMOVED lines=28> */
.L_x_14337:
        /* <DEDUP_REMOVED lines=49> */
.L_x_14338:
        /* <DEDUP_REMOVED lines=26> */
.L_x_14329:
        /* <DEDUP_REMOVED lines=23> */
.L_x_14340:
[----:B------:R-:W-:Y:S05]  /*13a0*/  BSYNC B0 ;  /* 0x0000000000007941 */ /* 0x000fea0003800000 */
.L_x_14339:
        /* <DEDUP_REMOVED lines=20> */
.L_x_14342:
[----:B------:R-:W-:Y:S05]  /*14f0*/  BSYNC B0 ;  /* 0x0000000000007941 */ /* 0x000fea0003800000 */
.L_x_14341:
        /* <DEDUP_REMOVED lines=12> */
.L_x_14344:
[----:B------:R-:W-:Y:S05]  /*15c0*/  BSYNC B0 ;  /* 0x0000000000007941 */ /* 0x000fea0003800000 */
.L_x_14343:
        /* <DEDUP_REMOVED lines=8> */
.L_x_14346:
[----:B------:R-:W-:Y:S05]  /*1650*/  BSYNC B0 ;  /* 0x0000000000007941 */ /* 0x000fea0003800000 */
.L_x_14345:
        /* <DEDUP_REMOVED lines=11> */
.L_x_14348:
[----:B------:R-:W-:Y:S05]  /*1710*/  BSYNC B0 ;  /* 0x0000000000007941 */ /* 0x000fea0003800000 */
.L_x_14347:
        /* <DEDUP_REMOVED lines=8> */
.L_x_14350:
[----:B------:R-:W-:Y:S05]  /*17a0*/  BSYNC B0 ;  /* 0x0000000000007941 */ /* 0x000fea0003800000 */
.L_x_14349:
        /* <DEDUP_REMOVED lines=9> */
.L_x_14352:
[----:B------:R-:W-:Y:S05]  /*1840*/  BSYNC B0 ;  /* 0x0000000000007941 */ /* 0x000fea0003800000 */
.L_x_14351:
        /* <DEDUP_REMOVED lines=10> */
.L_x_14353:
[----:B------:R-:W-:Y:S05]  /*18f0*/  BSYNC B0 ;  /* 0x0000000000007941 */ /* 0x000fea0003800000 */
.L_x_14330:
        /* <DEDUP_REMOVED lines=23> */
.L_x_14328:
        /* <DEDUP_REMOVED lines=22> */
.L_x_14355:
[----:B------:R-:W-:Y:S05]  /*1bd0*/  BSYNC B0 ;  /* 0x0000000000007941 */ /* 0x000fea0003800000 */
.L_x_14354:
        /* <DEDUP_REMOVED lines=15> */
.L_x_14357:
[----:B------:R-:W-:Y:S05]  /*1cd0*/  BSYNC B0 ;  /* 0x0000000000007941 */ /* 0x000fea0003800000 */
.L_x_14356:
        /* <DEDUP_REMOVED lines=56> */
.L_x_14362:
        /* <DEDUP_REMOVED lines=24> */
.L_x_14361:
[----:B------:R-:W-:Y:S05]  /*21e0*/  BSYNC B0 ;  /* 0x0000000000007941 */ /* 0x000fea0003800000 */
.L_x_14360:
[----:B------:R-:W-:Y:S04]  /*21f0*/  BSSY B0, `(.L_x_14363) ;  /* 0x000001d000007945 */ /* 0x000fe80003800000 */
[----:B------:R-:W-:Y:S05]  /*2200*/  @P3 BRA `(.L_x_14364) ;  /* 0x00000000006c3947 */ /* 0x000fea0003800000 */
[----:B------:R-:W-:Y:S01]  /*2210*/  IMAD.MOV.U32 R2, RZ, RZ, 0x1 ;  /* 0x00000001ff027424 */ /* 0x000fe200078e00ff */
[----:B------:R-:W-:Y:S01]  /*2220*/  MOV R3, RZ ;  /* 0x000000ff00037202 */ /* 0x000fe20000000f00 */
[----:B------:R-:W-:-:S06]  /*2230*/  ULDC.64 UR6, c[0x0][0x218] ;  /* 0x0000860000067ab9 */ /* 0x000fcc0000000a00 */
.L_x_14365:
        /* <DEDUP_REMOVED lines=24> */
.L_x_14364:
[----:B------:R-:W-:Y:S05]  /*23c0*/  BSYNC B0 ;  /* 0x0000000000007941 */ /* 0x000fea0003800000 */
.L_x_14363:
        /* <DEDUP_REMOVED lines=12> */
.L_x_14368:
        /* <DEDUP_REMOVED lines=24> */
.L_x_14367:
[----:B------:R-:W-:Y:S05]  /*2610*/  BSYNC B0 ;  /* 0x0000000000007941 */ /* 0x000fea0003800000 */
.L_x_14366:
[----:B------:R-:W-:Y:S01]  /*2620*/  BSSY B0, `(.L_x_14369) ;  /* 0x000001e000007945 */ /* 0x000fe20003800000 */
[----:B------:R-:W-:-:S03]  /*2630*/  ISETP.GE.AND P2, PT, R24, UR5, PT ;  /* 0x0000000518007c0c */ /* 0x000fc6000bf46270 */
[----:B------:R-:W-:Y:S10]  /*2640*/  @P0 BRA `(.L_x_14370) ;  /* 0x00000000006c0947 */ /* 0x000ff40003800000 */
[----:B------:R-:W-:Y:S01]  /*2650*/  HFMA2.MMA R7, -RZ, RZ, 0, 0 ;  /* 0x00000000ff077435 */ /* 0x000fe200000001ff */
[----:B------:R-:W-:Y:S01]  /*2660*/  IMAD.MOV.U32 R6, RZ, RZ, 0x1 ;  /* 0x00000001ff067424 */ /* 0x000fe200078e00ff */
[----:B------:R-:W-:-:S09]  /*2670*/  ULDC.64 UR6, c[0x0][0x218] ;  /* 0x0000860000067ab9 */ /* 0x000fd20000000a00 */
.L_x_14371:
        /* <DEDUP_REMOVED lines=24> */
.L_x_14370:
[----:B------:R-:W-:Y:S05]  /*2800*/  BSYNC B0 ;  /* 0x0000000000007941 */ /* 0x000fea0003800000 */
.L_x_14369:
[----:B------:R-:W-:Y:S04]  /*2810*/  BSSY B0, `(.L_x_14372) ;  /* 0x000001d000007945 */ /* 0x000fe80003800000 */
[----:B------:R-:W-:Y:S05]  /*2820*/  @P3 BRA `(.L_x_14373) ;  /* 0x00000000006c3947 */ /* 0x000fea0003800000 */
[----:B------:R-:W-:Y:S01]  /*2830*/  MOV R8, 0x1 ;  /* 0x0000000100087802 */ /* 0x000fe20000000f00 */
[----:B------:R-:W-:Y:S01]  /*2840*/  IMAD.MOV.U32 R9, RZ, RZ, RZ ;  /* 0x000000ffff097224 */ /* 0x000fe200078e00ff */
[----:B------:R-:W-:-:S06]  /*2850*/  ULDC.64 UR6, c[0x0][0x218] ;  /* 0x0000860000067ab9 */ /* 0x000fcc0000000a00 */
.L_x_14374:
        /* <DEDUP_REMOVED lines=24> */
.L_x_14373:
[----:B------:R-:W-:Y:S05]  /*29e0*/  BSYNC B0 ;  /* 0x0000000000007941 */ /* 0x000fea0003800000 */
.L_x_14372:
[----:B------:R-:W-:Y:S04]  /*29f0*/  BSSY B0, `(.L_x_14375) ;  /* 0x000001d000007945 */ /* 0x000fe80003800000 */
[----:B------:R-:W-:Y:S05]  /*2a00*/  @P4 BRA `(.L_x_14376) ;  /* 0x00000000006c4947 */ /* 0x000fea0003800000 */
[----:B------:R-:W-:Y:S01]  /*2a10*/  IMAD.MOV.U32 R10, RZ, RZ, 0x1 ;  /* 0x00000001ff0a7424 */ /* 0x000fe200078e00ff */
[----:B------:R-:W-:Y:S01]  /*2a20*/  ULDC.64 UR6, c[0x0][0x218] ;  /* 0x0000860000067ab9 */ /* 0x000fe20000000a00 */
[----:B------:R-:W-:-:S07]  /*2a30*/  IMAD.MOV.U32 R11, RZ, RZ, RZ ;  /* 0x000000ffff0b7224 */ /* 0x000fce00078e00ff */
.L_x_14377:
        /* <DEDUP_REMOVED lines=24> */
.L_x_14376:
[----:B------:R-:W-:Y:S05]  /*2bc0*/  BSYNC B0 ;  /* 0x0000000000007941 */ /* 0x000fea0003800000 */
.L_x_14375:
[----:B------:R-:W-:Y:S04]  /*2bd0*/  BSSY B0, `(.L_x_14378) ;  /* 0x000001d000007945 */ /* 0x000fe80003800000 */
[----:B------:R-:W-:Y:S05]  /*2be0*/  @P5 BRA `(.L_x_14379) ;  /* 0x00000000006c5947 */ /* 0x000fea0003800000 */
[----:B------:R-:W-:Y:S01]  /*2bf0*/  HFMA2.MMA R31, -RZ, RZ, 0, 0 ;  /* 0x00000000ff1f7435 */ /* 0x000fe200000001ff */
[----:B------:R-:W-:Y:S01]  /*2c00*/  IMAD.MOV.U32 R30, RZ, RZ, 0x1 ;  /* 0x00000001ff1e7424 */ /* 0x000fe200078e00ff */
[----:B------:R-:W-:-:S09]  /*2c10*/  ULDC.64 UR6, c[0x0][0x218] ;  /* 0x0000860000067ab9 */ /* 0x000fd20000000a00 */
.L_x_14380:
        /* <DEDUP_REMOVED lines=24> */
.L_x_14379:
[----:B------:R-:W-:Y:S05]  /*2da0*/  BSYNC B0 ;  /* 0x0000000000007941 */ /* 0x000fea0003800000 */
.L_x_14378:
        /* <DEDUP_REMOVED lines=26> */
.L_x_14383:
        /* <DEDUP_REMOVED lines=23> */
.L_x_14382:
[----:B------:R-:W-:Y:S05]  /*30c0*/  BSYNC B0 ;  /* 0x0000000000007941 */ /* 0x000fea0003800000 */
.L_x_14381:
[----:B------:R-:W-:Y:S05]  /*30d0*/  BRA `(.L_x_14359) ;  /* 0x0000000400f47947 */ /* 0x000fea0003800000 */
.L_x_14358:
        /* <DEDUP_REMOVED lines=25> */
.L_x_14385:
[----:B------:R-:W-:Y:S05]  /*3270*/  BSYNC B0 ;  /* 0x0000000000007941 */ /* 0x000fea0003800000 */
.L_x_14384:
        /* <DEDUP_REMOVED lines=19> */
.L_x_14387:
[----:B------:R-:W-:Y:S05]  /*33b0*/  BSYNC B0 ;  /* 0x0000000000007941 */ /* 0x000fea0003800000 */
.L_x_14386:
        /* <DEDUP_REMOVED lines=13> */
.L_x_14389:
[----:B------:R-:W-:Y:S05]  /*3490*/  BSYNC B0 ;  /* 0x0000000000007941 */ /* 0x000fea0003800000 */
.L_x_14388:
        /* <DEDUP_REMOVED lines=12> */
.L_x_14391:
[----:B------:R-:W-:Y:S05]  /*3560*/  BSYNC B0 ;  /* 0x0000000000007941 */ /* 0x000fea0003800000 */
.L_x_14390:
        /* <DEDUP_REMOVED lines=12> */
.L_x_14393:
[----:B------:R-:W-:Y:S05]  /*3630*/  BSYNC B0 ;  /* 0x0000000000007941 */ /* 0x000fea0003800000 */
.L_x_14392:
        /* <DEDUP_REMOVED lines=12> */
.L_x_14395:
[----:B------:R-:W-:Y:S05]  /*3700*/  BSYNC B0 ;  /* 0x0000000000007941 */ /* 0x000fea0003800000 */
.L_x_14394:
        /* <DEDUP_REMOVED lines=12> */
.L_x_14397:
[----:B------:R-:W-:Y:S05]  /*37d0*/  BSYNC B0 ;  /* 0x0000000000007941 */ /* 0x000fea0003800000 */
.L_x_14396:
        /* <DEDUP_REMOVED lines=12> */
.L_x_14398:
[----:B------:R-:W-:Y:S05]  /*38a0*/  BSYNC B0 ;  /* 0x0000000000007941 */ /* 0x000fea0003800000 */
.L_x_14359:
        /* <DEDUP_REMOVED lines=23> */
.L_x_14401:
[----:B------:R-:W-:-:S13]  /*3a20*/  ISETP.GE.AND P0, PT, R0, UR5, PT ;  /* 0x0000000500007c0c */ /* 0x000fda000bf06270 */
[----:B------:R-:W-:Y:S05]  /*3a30*/  @P0 BRA `(.L_x_14403) ;  /* 0x0000000000300947 */ /* 0x000fea0003800000 */
[----:B0-----:R-:W0:Y:S01]  /*3a40*/  LDC.64 R2, c[0x0][0x228] ;  /* 0x00008a00ff027b82 */ /* 0x001e220000000a00 */
[C---:B------:R-:W-:Y:S01]  /*3a50*/  VIADD R5, R0.reuse, UR4 ;  /* 0x0000000400057c36 */ /* 0x040fe20008000000 */
[----:B------:R-:W-:-:S03]  /*3a60*/  IADD3 R0, R0, 0x80, RZ ;  /* 0x0000008000007810 */ /* 0x000fc60007ffe0ff */
[----:B0-----:R-:W-:-:S05]  /*3a70*/  IMAD.WIDE.U32 R2, R5, 0x8, R2 ;  /* 0x0000000805027825 */ /* 0x001fca00078e0002 */
[----:B------:R1:W-:Y:S02]  /*3a80*/  STG.E.64 desc[UR8][R2.64], R6 ;  /* 0x0000000602007986 */ /* 0x0003e4000c101b08 */
.L_x_14402:
[----:B------:R-:W-:-:S13]  /*3a90*/  ISETP.GE.AND P0, PT, R0, UR5, PT ;  /* 0x0000000500007c0c */ /* 0x000fda000bf06270 */
[----:B------:R-:W-:Y:S05]  /*3aa0*/  @P0 BRA `(.L_x_14404) ;  /* 0x0000000000340947 */ /* 0x000fea0003800000 */
[----:B01----:R-:W0:Y:S01]  /*3ab0*/  LDC.64 R2, c[0x0][0x228] ;  /* 0x00008a00ff027b82 */ /* 0x003e220000000a00 */
[C---:B------:R-:W-:Y:S02]  /*3ac0*/  VIADD R5, R0.reuse, UR4 ;  /* 0x0000000400057c36 */ /* 0x040fe40008000000 */
[----:B------:R-:W-:Y:S02]  /*3ad0*/  VIADD R0, R0, 0x80 ;  /* 0x0000008000007836 */ /* 0x000fe40000000000 */
[----:B0-----:R-:W-:-:S05]  /*3ae0*/  IMAD.WIDE.U32 R2, R5, 0x8, R2 ;  /* 0x0000000805027825 */ /* 0x001fca00078e0002 */
[----:B------:R1:W-:Y:S02]  /*3af0*/  STG.E.64 desc[UR8][R2.64], R8 ;  /* 0x0000000802007986 */ /* 0x0003e4000c101b08 */
.L_x_14403:
        /* <DEDUP_REMOVED lines=8> */
.L_x_14404:
[----:B------:R-:W-:Y:S05]  /*3b80*/  BSYNC B1 ;  /* 0x0000000000017941 */ /* 0x000fea0003800000 */
.L_x_14400:
[----:B------:R-:W-:-:S13]  /*3b90*/  ISETP.GE.AND P0, PT, R0, UR5, PT ;  /* 0x0000000500007c0c */ /* 0x000fda000bf06270 */
[----:B012---:R-:W0:Y:S01]  /*3ba0*/  @!P0 LDC.64 R2, c[0x0][0x228] ;  /* 0x00008a00ff028b82 */ /* 0x007e220000000a00 */
[C---:B------:R-:W-:Y:S01]  /*3bb0*/  @!P0 VIADD R5, R0.reuse, UR4 ;  /* 0x0000000400058c36 */ /* 0x040fe20008000000 */
[----:B------:R-:W-:-:S03]  /*3bc0*/  @!P0 IADD3 R0, R0, 0x80, RZ ;  /* 0x0000008000008810 */ /* 0x000fc60007ffe0ff */
[----:B0-----:R-:W-:-:S05]  /*3bd0*/  @!P0 IMAD.WIDE.U32 R2, R5, 0x8, R2 ;  /* 0x0000000805028825 */ /* 0x001fca00078e0002 */
[----:B------:R2:W-:Y:S02]  /*3be0*/  @!P0 STG.E.64 desc[UR8][R2.64], R30 ;  /* 0x0000001e02008986 */ /* 0x0005e4000c101b08 */
.L_x_14405:
[----:B------:R-:W-:Y:S05]  /*3bf0*/  BSYNC B0 ;  /* 0x0000000000007941 */ /* 0x000fea0003800000 */
.L_x_14399:
        /* <DEDUP_REMOVED lines=8> */
.L_x_14406:
        /* <DEDUP_REMOVED lines=16> */
.L_x_71713:


//--------------------- .text._ZN2at6native29vectorized_elementwise_kernelILi8EZNS0_50_GLOBAL__N__2680c7bb_12_PowKernel_cu_140f0503_289629pow_tensor_scalar_kernel_implIllEEvRNS_18TensorIteratorBaseET0_EUllE2_St5arrayIPcLm2EEEEviS6_T1_ --------------------------
	.section	.text._ZN2at6native29vectorized_elementwise_kernelILi8EZNS0_50_GLOBAL__N__2680c7bb_12_PowKernel_cu_140f0503_289629pow_tensor_scalar_kernel_implIllEEvRNS_18TensorIteratorBaseET0_EUllE2_St5arrayIPcLm2EEEEviS6_T1_,"ax",@progbits
	.align	128
        .global         _ZN2at6native29vectorized_elementwise_kernelILi8EZNS0_50_GLOBAL__N__2680c7bb_12_PowKernel_cu_140f0503_289629pow_tensor_scalar_kernel_implIllEEvRNS_18TensorIteratorBaseET0_EUllE2_St5arrayIPcLm2EEEEviS6_T1_
        .type           _ZN2at6native29vectorized_elementwise_kernelILi8EZNS0_50_GLOBAL__N__2680c7bb_12_PowKernel_cu_140f0503_289629pow_tensor_scalar_kernel_implIllEEvRNS_18TensorIteratorBaseET0_EUllE2_St5arrayIPcLm2EEEEviS6_T1_,@function
        .size           _ZN2at6native29vectorized_elementwise_kernelILi8EZNS0_50_GLOBAL__N__2680c7bb_12_PowKernel_cu_140f0503_289629pow_tensor_scalar_kernel_implIllEEvRNS_18TensorIteratorBaseET0_EUllE2_St5arrayIPcLm2EEEEviS6_T1_,(.L_x_71714 - _ZN2at6native29vectorized_elementwise_kernelILi8EZNS0_50_GLOBAL__N__2680c7bb_12_PowKernel_cu_140f0503_289629pow_tensor_scalar_kernel_implIllEEvRNS_18TensorIteratorBaseET0_EUllE2_St5arrayIPcLm2EEEEviS6_T1_)
        .other          _ZN2at6native29vectorized_elementwise_kernelILi8EZNS0_50_GLOBAL__N__2680c7bb_12_PowKernel_cu_140f0503_289629pow_tensor_scalar_kernel_implIllEEvRNS_18TensorIteratorBaseET0_EUllE2_St5arrayIPcLm2EEEEviS6_T1_,@"STO_CUDA_ENTRY STV_DEFAULT"
_ZN2at6native29vectorized_elementwise_kernelILi8EZNS0_50_GLOBAL__N__2680c7bb_12_PowKernel_cu_140f0503_289629pow_tensor_scalar_kernel_implIllEEvRNS_18TensorIteratorBaseET0_EUllE2_St5arrayIPcLm2EEEEviS6_T1_:
.text._ZN2at6native29vectorized_elementwise_kernelILi8EZNS0_50_GLOBAL__N__2680c7bb_12_PowKernel_cu_140f0503_289629pow_tensor_scalar_kernel_implIllEEvRNS_18TensorIteratorBaseET0_EUllE2_St5arrayIPcLm2EEEEviS6_T1_:
        /* <DEDUP_REMOVED lines=50> */
.L_x_14410:
        /* <DEDUP_REMOVED lines=27> */
.L_x_14411:
        /* <DEDUP_REMOVED lines=28> */
.L_x_14412:
        /* <DEDUP_REMOVED lines=27> */
.L_x_14413:
        /* <DEDUP_REMOVED lines=28> */
.L_x_14414:
        /* <DEDUP_REMOVED lines=28> */
.L_x_14415:
        /* <DEDUP_REMOVED lines=28> */
.L_x_14416:
        /* <DEDUP_REMOVED lines=49> */
.L_x_14417:
        /* <DEDUP_REMOVED lines=26> */
.L_x_14408:
        /* <DEDUP_REMOVED lines=23> */
.L_x_14419:
[----:B------:R-:W-:Y:S05]  /*13a0*/  BSYNC B0 ;  /* 0x0000000000007941 */ /* 0x000fea0003800000 */
.L_x_14418:
        /* <DEDUP_REMOVED lines=20> */
.L_x_14421:
[----:B------:R-:W-:Y:S05]  /*14f0*/  BSYNC B0 ;  /* 0x0000000000007941 */ /* 0x000fea0003800000 */
.L_x_14420:
        /* <DEDUP_REMOVED lines=12> */
.L_x_14423:
[----:B------:R-:W-:Y:S05]  /*15c0*/  BSYNC B0 ;  /* 0x0000000000007941 */ /* 0x000fea0003800000 */
.L_x_14422:
        /* <DEDUP_REMOVED lines=8> */
.L_x_14425:
[----:B------:R-:W-:Y:S05]  /*1650*/  BSYNC B0 ;  /* 0x0000000000007941 */ /* 0x000fea0003800000 */
.L_x_14424:
        /* <DEDUP_REMOVED lines=11> */
.L_x_14427:
[----:B------:R-:W-:Y:S05]  /*1710*/  BSYNC B0 ;  /* 0x0000000000007941 */ /* 0x000fea0003800000 */
.L_x_14426:
        /* <DEDUP_REMOVED lines=8> */
.L_x_14429:
[----:B------:R-:W-:Y:S05]  /*17a0*/  BSYNC B0 ;  /* 0x0000000000007941 */ /* 0x000fea0003800000 */
.L_x_14428:
        /* <DEDUP_REMOVED lines=9> */
.L_x_14431:
[----:B------:R-:W-:Y:S05]  /*1840*/  BSYNC B0 ;  /* 0x0000000000007941 */ /* 0x000fea0003800000 */
.L_x_14430:
        /* <DEDUP_REMOVED lines=10> */
.L_x_14432:
[----:B------:R-:W-:Y:S05]  /*18f0*/  BSYNC B0 ;  /* 0x0000000000007941 */ /* 0x000fea0003800000 */
.L_x_14409:
        /* <DEDUP_REMOVED lines=23> */
.L_x_14407:
        /* <DEDUP_REMOVED lines=22> */
.L_x_14434:
[----:B------:R-:W-:Y:S05]  /*1bd0*/  BSYNC B0 ;  /* 0x0000000000007941 */ /* 0x000fea0003800000 */
.L_x_14433:
        /* <DEDUP_REMOVED lines=15> */
.L_x_14436:
[----:B------:R-:W-:Y:S05]  /*1cd0*/  BSYNC B0 ;  /* 0x0000000000007941 */ /* 0x000fea0003800000 */
.L_x_14435:
        /* <DEDUP_REMOVED lines=56> */
.L_x_14441:
        /* <DEDUP_REMOVED lines=24> */
.L_x_14440:
[----:B------:R-:W-:Y:S05]  /*21e0*/  BSYNC B0 ;  /* 0x0000000000007941 */ /* 0x000fea0003800000 */
.L_x_14439:
[----:B------:R-:W-:Y:S04]  /*21f0*/  BSSY B0, `(.L_x_14442) ;  /* 0x000001d000007945 */ /* 0x000fe80003800000 */
[----:B------:R-:W-:Y:S05]  /*2200*/  @P3 BRA `(.L_x_14443) ;  /* 0x00000000006c3947 */ /* 0x000fea0003800000 */
[----:B------:R-:W-:Y:S01]  /*2210*/  IMAD.MOV.U32 R2, RZ, RZ, 0x1 ;  /* 0x00000001ff027424 */ /* 0x000fe200078e00ff */
[----:B------:R-:W-:Y:S01]  /*2220*/  MOV R3, RZ ;  /* 0x000000ff00037202 */ /* 0x000fe20000000f00 */
[----:B------:R-:W-:-:S06]  /*2230*/  ULDC.64 UR6, c[0x0][0x218] ;  /* 0x0000860000067ab9 */ /* 0x000fcc0000000a00 */
.L_x_14444:
        /* <DEDUP_REMOVED lines=24> */
.L_x_14443:
[----:B------:R-:W-:Y:S05]  /*23c0*/  BSYNC B0 ;  /* 0x0000000000007941 */ /* 0x000fea0003800000 */
.L_x_14442:
        /* <DEDUP_REMOVED lines=12> */
.L_x_14447:
        /* <DEDUP_REMOVED lines=24> */
.L_x_14446:
[----:B------:R-:W-:Y:S05]  /*2610*/  BSYNC B0 ;  /* 0x0000000000007941 */ /* 0x000fea0003800000 */
.L_x_14445:
[----:B------:R-:W-:Y:S01]  /*2620*/  BSSY B0, `(.L_x_14448) ;  /* 0x000001e000007945 */ /* 0x000fe20003800000 */
[----:B------:R-:W-:-:S03]  /*2630*/  ISETP.GE.AND P2, PT, R24, UR5, PT ;  /* 0x0000000518007c0c */ /* 0x000fc6000bf46270 */
[----:B------:R-:W-:Y:S10]  /*2640*/  @P0 BRA `(.L_x_14449) ;  /* 0x00000000006c0947 */ /* 0x000ff40003800000 */
[----:B------:R-:W-:Y:S01]  /*2650*/  HFMA2.MMA R7, -RZ, RZ, 0, 0 ;  /* 0x00000000ff077435 */ /* 0x000fe200000001ff */
[----:B------:R-:W-:Y:S01]  /*2660*/  IMAD.MOV.U32 R6, RZ, RZ, 0x1 ;  /* 0x00000001ff067424 */ /* 0x000fe200078e00ff */
[----:B------:R-:W-:-:S09]  /*2670*/  ULDC.64 UR6, c[0x0][0x218] ;  /* 0x0000860000067ab9 */ /* 0x000fd20000000a00 */
.L_x_14450:
        /* <DEDUP_REMOVED lines=24> */
.L_x_14449:
[----:B------:R-:W-:Y:S05]  /*2800*/  BSYNC B0 ;  /* 0x0000000000007941 */ /* 0x000fea0003800000 */
.L_x_14448:
[----:B------:R-:W-:Y:S04]  /*2810*/  BSSY B0, `(.L_x_14451) ;  /* 0x000001d000007945 */ /* 0x000fe80003800000 */
[----:B------:R-:W-:Y:S05]  /*2820*/  @P3 BRA `(.L_x_14452) ;  /* 0x00000000006c3947 */ /* 0x000fea0003800000 */
[----:B------:R-:W-:Y:S01]  /*2830*/  MOV R8, 0x1 ;  /* 0x0000000100087802 */ /* 0x000fe20000000f00 */
[----:B------:R-:W-:Y:S01]  /*2840*/  IMAD.MOV.U32 R9, RZ, RZ, RZ ;  /* 0x000000ffff097224 */ /* 0x000fe200078e00ff */
[----:B------:R-:W-:-:S06]  /*2850*/  ULDC.64 UR6, c[0x0][0x218] ;  /* 0x0000860000067ab9 */ /* 0x000fcc0000000a00 */
.L_x_14453:
        /* <DEDUP_REMOVED lines=24> */
.L_x_14452:
[----:B------:R-:W-:Y:S05]  /*29e0*/  BSYNC B0 ;  /* 0x0000000000007941 */ /* 0x000fea0003800000 */
.L_x_14451:
[----:B------:R-:W-:Y:S04]  /*29f0*/  BSSY B0, `(.L_x_14454) ;  /* 0x000001d000007945 */ /* 0x000fe80003800000 */
[----:B------:R-:W-:Y:S05]  /*2a00*/  @P4 BRA `(.L_x_14455) ;  /* 0x00000000006c4947 */ /* 0x000fea0003800000 */
[----:B------:R-:W-:Y:S01]  /*2a10*/  IMAD.MOV.U32 R10, RZ, RZ, 0x1 ;  /* 0x00000001ff0a7424 */ /* 0x000fe200078e00ff */
[----:B------:R-:W-:Y:S01]  /*2a20*/  ULDC.64 UR6, c[0x0][0x218] ;  /* 0x0000860000067ab9 */ /* 0x000fe20000000a00 */
[----:B------:R-:W-:-:S07]  /*2a30*/  IMAD.MOV.U32 R11, RZ, RZ, RZ ;  /* 0x000000ffff0b7224 */ /* 0x000fce00078e00ff */
.L_x_14456:
        /* <DEDUP_REMOVED lines=24> */
.L_x_14455:
[----:B------:R-:W-:Y:S05]  /*2bc0*/  BSYNC B0 ;  /* 0x0000000000007941 */ /* 0x000fea0003800000 */
.L_x_14454:
[----:B------:R-:W-:Y:S04]  /*2bd0*/  BSSY B0, `(.L_x_14457) ;  /* 0x000001d000007945 */ /* 0x000fe80003800000 */
[----:B------:R-:W-:Y:S05]  /*2be0*/  @P5 BRA `(.L_x_14458) ;  /* 0x00000000006c5947 */ /* 0x000fea0003800000 */
[----:B------:R-:W-:Y:S01]  /*2bf0*/  HFMA2.MMA R31, -RZ, RZ, 0, 0 ;  /* 0x00000000ff1f7435 */ /* 0x000fe200000001ff */
[----:B------:R-:W-:Y:S01]  /*2c00*/  IMAD.MOV.U32 R30, RZ, RZ, 0x1 ;  /* 0x00000001ff1e7424 */ /* 0x000fe200078e00ff */
[----:B------:R-:W-:-:S09]  /*2c10*/  ULDC.64 UR6, c[0x0][0x218] ;  /* 0x0000860000067ab9 */ /* 0x000fd20000000a00 */
.L_x_14459:
        /* <DEDUP_REMOVED lines=24> */
.L_x_14458:
[----:B------:R-:W-:Y:S05]  /*2da0*/  BSYNC B0 ;  /* 0x0000000000007941 */ /* 0x000fea0003800000 */
.L_x_14457:
        /* <DEDUP_REMOVED lines=26> */
.L_x_14462:
        /* <DEDUP_REMOVED lines=23> */
.L_x_14461:
[----:B------:R-:W-:Y:S05]  /*30c0*/  BSYNC B0 ;  /* 0x0000000000007941 */ /* 0x000fea0003800000 */
.L_x_14460:
[----:B------:R-:W-:Y:S05]  /*30d0*/  BRA `(.L_x_14438) ;  /* 0x0000000400f47947 */ /* 0x000fea0003800000 */
.L_x_14437:
        /* <DEDUP_REMOVED lines=25> */
.L_x_14464:
[----:B------:R-:W-:Y:S05]  /*3270*/  BSYNC B0 ;  /* 0x0000000000007941 */ /* 0x000fea0003800000 */
.L_x_14463:
        /* <DEDUP_REMOVED lines=19> */
.L_x_14466:
[----:B------:R-:W-:Y:S05]  /*33b0*/  BSYNC B0 ;  /* 0x0000000000007941 */ /* 0x000fea0003800000 */
.L_x_14465:
        /* <DEDUP_REMOVED lines=13> */
.L_x_14468:
[----:B------:R-:W-:Y:S05]  /*3490*/  BSYNC B0 ;  /* 0x0000000000007941 */ /* 0x000fea0003800000 */
.L_x_14467:
        /* <DEDUP_REMOVED lines=12> */
.L_x_14470:
[----:B------:R-:W-:Y:S05]  /*3560*/  BSYNC B0 ;  /* 0x0000000000007941 */ /* 0x000fea0003800000 */
.L_x_14469:
        /* <DEDUP_REMOVED lines=12> */
.L_x_14472:
[----:B------:R-:W-:Y:S05]  /*3630*/  BSYNC B0 ;  /* 0x0000000000007941 */ /* 0x000fea0003800000 */
.L_x_14471:
        /* <DEDUP_REMOVED lines=12> */
.L_x_14474:
[----:B------:R-:W-:Y:S05]  /*3700*/  BSYNC B0 ;  /* 0x0000000000007941 */ /* 0x000fea0003800000 */
.L_x_14473:
        /* <DEDUP_REMOVED lines=12> */
.L_x_14476:
[----:B------:R-:W-:Y:S05]  /*37d0*/  BSYNC B0 ;  /* 0x0000000000007941 */ /* 0x000fea0003800000 */
.L_x_14475:
        /* <DEDUP_REMOVED lines=12> */
.L_x_14477:
[----:B------:R-:W-:Y:S05]  /*38a0*/  BSYNC B0 ;  /* 0x0000000000007941 */ /* 0x000fea0003800000 */
.L_x_14438:
        /* <DEDUP_REMOVED lines=23> */
.L_x_14480:
[----:B------:R-:W-:-:S13]  /*3a20*/  ISETP.GE.AND P0, PT, R0, UR5, PT ;  /* 0x0000000500007c0c */ /* 0x000fda000bf06270 */
[----:B------:R-:W-:Y:S05]  /*3a30*/  @P0 BRA `(.L_x_14482) ;  /* 0x0000000000300947 */ /* 0x000fea0003800000 */
[----:B0-----:R-:W0:Y:S01]  /*3a40*/  LDC.64 R2, c[0x0][0x228] ;  /* 0x00008a00ff027b82 */ /* 0x001e220000000a00 */
[C---:B------:R-:W-:Y:S01]  /*3a50*/  VIADD R5, R0.reuse, UR4 ;  /* 0x0000000400057c36 */ /* 0x040fe20008000000 */
[----:B------:R-:W-:-:S03]  /*3a60*/  IADD3 R0, R0, 0x80, RZ ;  /* 0x0000008000007810 */ /* 0x000fc60007ffe0ff */
[----:B0-----:R-:W-:-:S05]  /*3a70*/  IMAD.WIDE.U32 R2, R5, 0x8, R2 ;  /* 0x0000000805027825 */ /* 0x001fca00078e0002 */
[----:B------:R1:W-:Y:S02]  /*3a80*/  STG.E.64 desc[UR8][R2.64], R6 ;  /* 0x0000000602007986 */ /* 0x0003e4000c101b08 */
.L_x_14481:
[----:B------:R-:W-:-:S13]  /*3a90*/  ISETP.GE.AND P0, PT, R0, UR5, PT ;  /* 0x0000000500007c0c */ /* 0x000fda000bf06270 */
[----:B------:R-:W-:Y:S05]  /*3aa0*/  @P0 BRA `(.L_x_14483) ;  /* 0x0000000000340947 */ /* 0x000fea0003800000 */
[----:B01----:R-:W0:Y:S01]  /*3ab0*/  LDC.64 R2, c[0x0][0x228] ;  /* 0x00008a00ff027b82 */ /* 0x003e220000000a00 */
[C---:B------:R-:W-:Y:S02]  /*3ac0*/  VIADD R5, R0.reuse, UR4 ;  /* 0x0000000400057c36 */ /* 0x040fe40008000000 */
[----:B------:R-:W-:Y:S02]  /*3ad0*/  VIADD R0, R0, 0x80 ;  /* 0x0000008000007836 */ /* 0x000fe40000000000 */
[----:B0-----:R-:W-:-:S05]  /*3ae0*/  IMAD.WIDE.U32 R2, R5, 0x8, R2 ;  /* 0x0000000805027825 */ /* 0x001fca00078e0002 */
[----:B------:R1:W-:Y:S02]  /*3af0*/  STG.E.64 desc[UR8][R2.64], R8 ;  /* 0x0000000802007986 */ /* 0x0003e4000c101b08 */
.L_x_14482:
        /* <DEDUP_REMOVED lines=8> */
.L_x_14483:
[----:B------:R-:W-:Y:S05]  /*3b80*/  BSYNC B1 ;  /* 0x0000000000017941 */ /* 0x000fea0003800000 */
.L_x_14479:
[----:B------:R-:W-:-:S13]  /*3b90*/  ISETP.GE.AND P0, PT, R0, UR5, PT ;  /* 0x0000000500007c0c */ /* 0x000fda000bf06270 */
[----:B012---:R-:W0:Y:S01]  /*3ba0*/  @!P0 LDC.64 R2, c[0x0][0x228] ;  /* 0x00008a00ff028b82 */ /* 0x007e220000000a00 */
[C---:B------:R-:W-:Y:S01]  /*3bb0*/  @!P0 VIADD R5, R0.reuse, UR4 ;  /* 0x0000000400058c36 */ /* 0x040fe20008000000 */
[----:B------:R-:W-:-:S03]  /*3bc0*/  @!P0 IADD3 R0, R0, 0x80, RZ ;  /* 0x0000008000008810 */ /* 0x000fc60007ffe0ff */
[----:B0-----:R-:W-:-:S05]  /*3bd0*/  @!P0 IMAD.WIDE.U32 R2, R5, 0x8, R2 ;  /* 0x0000000805028825 */ /* 0x001fca00078e0002 */
[----:B------:R2:W-:Y:S02]  /*3be0*/  @!P0 STG.E.64 desc[UR8][R2.64], R30 ;  /* 0x0000001e02008986 */ /* 0x0005e4000c101b08 */
.L_x_14484:
[----:B------:R-:W-:Y:S05]  /*3bf0*/  BSYNC B0 ;  /* 0x0000000000007941 */ /* 0x000fea0003800000 */
.L_x_14478:
        /* <DEDUP_REMOVED lines=8> */
.L_x_14485:
        /* <DEDUP_REMOVED lines=16> */
.L_x_71714:


//--------------------- .text._ZN2at6native18elementwise_kernelILi128ELi4EZNS0_15gpu_kernel_implIZNS0_50_GLOBAL__N__2680c7bb_12_PowKernel_cu_140f0503_289629pow_tensor_scalar_kernel_implIllEEvRNS_18TensorIteratorBaseET0_EUllE1_EEvS6_RKT_EUliE_EEviT1_ --------------------------
	.section	.text._ZN2at6native18elementwise_kernelILi128ELi4EZNS0_15gpu_kernel_implIZNS0_50_GLOBAL__N__2680c7bb_12_PowKernel_cu_140f0503_289629pow_tensor_scalar_kernel_implIllEEvRNS_18TensorIteratorBaseET0_EUllE1_EEvS6_RKT_EUliE_EEviT1_,"ax",@progbits
	.align	128
        .global         _ZN2at6native18elementwise_kernelILi128ELi4EZNS0_15gpu_kernel_implIZNS0_50_GLOBAL__N__2680c7bb_12_PowKernel_cu_140f0503_289629pow_tensor_scalar_kernel_implIllEEvRNS_18TensorIteratorBaseET0_EUllE1_EEvS6_RKT_EUliE_EEviT1_
        .type           _ZN2at6native18elementwise_kernelILi128ELi4EZNS0_15gpu_kernel_implIZNS0_50_GLOBAL__N__2680c7bb_12_PowKernel_cu_140f0503_289629pow_tensor_scalar_kernel_implIllEEvRNS_18TensorIteratorBaseET0_EUllE1_EEvS6_RKT_EUliE_EEviT1_,@function
        .size           _ZN2at6native18elementwise_kernelILi128ELi4EZNS0_15gpu_kernel_implIZNS0_50_GLOBAL__N__2680c7bb_12_PowKernel_cu_140f0503_289629pow_tensor_scalar_kernel_implIllEEvRNS_18TensorIteratorBaseET0_EUllE1_EEvS6_RKT_EUliE_EEviT1_,(.L_x_71477 - _ZN2at6native18elementwise_kernelILi128ELi4EZNS0_15gpu_kernel_implIZNS0_50_GLOBAL__N__2680c7bb_12_PowKernel_cu_140f0503_289629pow_tensor_scalar_kernel_implIllEEvRNS_18TensorIteratorBaseET0_EUllE1_EEvS6_RKT_EUliE_EEviT1_)
        .other          _ZN2at6native18elementwise_kernelILi128ELi4EZNS0_15gpu_kernel_implIZNS0_50_GLOBAL__N__2680c7bb_12_PowKernel_cu_140f0503_289629pow_tensor_scalar_kernel_implIllEEvRNS_18TensorIteratorBaseET0_EUllE1_EEvS6_RKT_EUliE_EEviT1_,@"STO_CUDA_ENTRY STV_DEFAULT"
_ZN2at6native18elementwise_kernelILi128ELi4EZNS0_15gpu_kernel_implIZNS0_50_GLOBAL__N__2680c7bb_12_PowKernel_cu_140f0503_289629pow_tensor_scalar_kernel_implIllEEvRNS_18TensorIteratorBaseET0_EUllE1_EEvS6_RKT_EUliE_EEviT1_:
.text._ZN2at6native18elementwise_kernelILi128ELi4EZNS0_15gpu_kernel_implIZNS0_50_GLOBAL__N__2680c7bb_12_PowKernel_cu_140f0503_289629pow_tensor_scalar_kernel_implIllEEvRNS_18TensorIteratorBaseET0_EUllE1_EEvS6_RKT_EUliE_EEviT1_:
        /* <DEDUP_REMOVED lines=313> */
.L_x_14488:
        /* <DEDUP_REMOVED lines=21> */
.L_x_14492:
[----:B------:R0:W5:Y:S01]  /*14e0*/  LDG.E.U8 R2, desc[UR36][R4.64] ;  /* 0x0000002404027981 */ /* 0x000162000c1e1100 */
[----:B------:R-:W-:Y:S01]  /*14f0*/  IMAD.MOV.U32 R3, RZ, RZ, RZ ;  /* 0x000000ffff037224 */ /* 0x000fe200078e00ff */
[----:B------:R-:W-:Y:S06]  /*1500*/  BRA `(.L_x_14494) ;  /* 0x0000000c00487947 */ /* 0x000fec0003800000 */
.L_x_14491:
        /* <DEDUP_REMOVED lines=8> */
.L_x_14496:
[----:B------:R-:W2:Y:S02]  /*1590*/  LDG.E R2, desc[UR36][R4.64] ;  /* 0x0000002404027981 */ /* 0x000ea4000c1e1900 */
[----:B--2---:R-:W-:Y:S01]  /*15a0*/  SHF.R.S32.HI R3, RZ, 0x1f, R2 ;  /* 0x0000001fff037819 */ /* 0x004fe20000011402 */
[----:B------:R-:W-:Y:S06]  /*15b0*/  BRA `(.L_x_14494) ;  /* 0x0000000c001c7947 */ /* 0x000fec0003800000 */
.L_x_14495:
[----:B------:R-:W2:Y:S02]  /*15c0*/  LDG.E.S16 R2, desc[UR36][R4.64] ;  /* 0x0000002404027981 */ /* 0x000ea4000c1e1700 */
[----:B--2---:R-:W-:Y:S01]  /*15d0*/  SHF.R.S32.HI R3, RZ, 0x1f, R2 ;  /* 0x0000001fff037819 */ /* 0x004fe20000011402 */
[----:B------:R-:W-:Y:S06]  /*15e0*/  BRA `(.L_x_14494) ;  /* 0x0000000c00107947 */ /* 0x000fec0003800000 */
.L_x_14490:
        /* <DEDUP_REMOVED lines=9> */
.L_x_14498:
[----:B------:R-:W2:Y:S02]  /*1680*/  LDG.E.U16 R4, desc[UR36][R4.64] ;  /* 0x0000002404047981 */ /* 0x000ea4000c1e1500 */
[----:B--2---:R-:W-:-:S06]  /*1690*/  HADD2.F32 R2, -RZ, R4.H0_H0 ;  /* 0x20000004ff027230 */ /* 0x004fcc0000004100 */
[----:B------:R-:W0:Y:S01]  /*16a0*/  F2I.S64.TRUNC R2, R2 ;  /* 0x0000000200027311 */ /* 0x000e22000020d900 */
[----:B------:R-:W-:Y:S05]  /*16b0*/  BRA `(.L_x_14494) ;  /* 0x0000000800dc7947 */ /* 0x000fea0003800000 */
.L_x_14497:
        /* <DEDUP_REMOVED lines=9> */
.L_x_14500:
[----:B------:R-:W2:Y:S02]  /*1750*/  LDG.E.U16 R4, desc[UR36][R4.64] ;  /* 0x0000002404047981 */ /* 0x000ea4000c1e1500 */
[----:B--2---:R-:W-:-:S06]  /*1760*/  HADD2.F32 R2, -RZ, R4.H0_H0 ;  /* 0x20000004ff027230 */ /* 0x004fcc0000004100 */
[----:B------:R-:W0:Y:S01]  /*1770*/  F2I.S64.TRUNC R2, R2 ;  /* 0x0000000200027311 */ /* 0x000e22000020d900 */
[----:B------:R-:W-:Y:S05]  /*1780*/  BRA `(.L_x_14494) ;  /* 0x0000000800a87947 */ /* 0x000fea0003800000 */
.L_x_14499:
[----:B------:R-:W2:Y:S02]  /*1790*/  LDG.E.64 R2, desc[UR36][R4.64] ;  /* 0x0000002404027981 */ /* 0x000ea4000c1e1b00 */
[----:B--2---:R-:W0:Y:S01]  /*17a0*/  F2I.S64.F64.TRUNC R2, R2 ;  /* 0x0000000200027311 */ /* 0x004e22000030d900 */
[----:B------:R-:W-:Y:S05]  /*17b0*/  BRA `(.L_x_14494) ;  /* 0x00000008009c7947 */ /* 0x000fea0003800000 */
.L_x_14489:
        /* <DEDUP_REMOVED lines=13> */
.L_x_14503:
[----:B------:R-:W2:Y:S02]  /*1890*/  LDG.E.64 R2, desc[UR36][R4.64] ;  /* 0x0000002404027981 */ /* 0x000ea4000c1e1b00 */
[----:B--2---:R-:W0:Y:S01]  /*18a0*/  F2I.S64.F64.TRUNC R2, R2 ;  /* 0x0000000200027311 */ /* 0x004e22000030d900 */
[----:B------:R-:W-:Y:S05]  /*18b0*/  BRA `(.L_x_14494) ;  /* 0x00000008005c7947 */ /* 0x000fea0003800000 */
.L_x_14502:
        /* <DEDUP_REMOVED lines=27> */
.L_x_14505:
        /* <DEDUP_REMOVED lines=14> */
.L_x_14504:
[----:B------:R-:W2:Y:S02]  /*1b50*/  LDG.E.U16 R2, desc[UR36][R4.64] ;  /* 0x0000002404027981 */ /* 0x000ea4000c1e1500 */
[----:B--2---:R-:W-:-:S06]  /*1b60*/  IMAD.U32 R2, R2, 0x10000, RZ ;  /* 0x0001000002027824 */ /* 0x004fcc00078e00ff */
[----:B------:R-:W0:Y:S01]  /*1b70*/  F2I.S64.TRUNC R2, R2 ;  /* 0x0000000200027311 */ /* 0x000e22000020d900 */
[----:B------:R-:W-:Y:S05]  /*1b80*/  BRA `(.L_x_14494) ;  /* 0x0000000400a87947 */ /* 0x000fea0003800000 */
.L_x_14501:
        /* <DEDUP_REMOVED lines=11> */
.L_x_14508:
        /* <DEDUP_REMOVED lines=21> */
.L_x_14512:
[----:B------:R-:W-:Y:S05]  /*1d90*/  BSYNC B1 ;  /* 0x0000000000017941 */ /* 0x000fea0003800000 */
.L_x_14511:
[----:B------:R-:W-:Y:S01]  /*1da0*/  IMAD.SHL.U32 R2, R2, 0x100000, RZ ;  /* 0x0010000002027824 */ /* 0x000fe200078e00ff */
[----:B------:R-:W-:-:S04]  /*1db0*/  LEA R3, R0, 0x3b800000, 0x17 ;  /* 0x3b80000000037811 */ /* 0x000fc800078eb8ff */
[----:B------:R-:W-:-:S07]  /*1dc0*/  LOP3.LUT R2, R3, R2, R4, 0xfe, !PT ;  /* 0x0000000203027212 */ /* 0x000fce00078efe04 */
.L_x_14510:
[----:B------:R-:W-:Y:S05]  /*1dd0*/  BSYNC B0 ;  /* 0x0000000000007941 */ /* 0x000fea0003800000 */
.L_x_14509:
[----:B------:R-:W1:Y:S01]  /*1de0*/  F2I.S64.TRUNC R2, R2 ;  /* 0x0000000200027311 */ /* 0x000e62000020d900 */
[----:B------:R-:W-:Y:S05]  /*1df0*/  BRA `(.L_x_14494) ;  /* 0x00000004000c7947 */ /* 0x000fea0003800000 */
.L_x_14507:
        /* <DEDUP_REMOVED lines=21> */
.L_x_14516:
[----:B------:R-:W-:Y:S05]  /*1f50*/  BSYNC B1 ;  /* 0x0000000000017941 */ /* 0x000fea0003800000 */
.L_x_14515:
[----:B------:R-:W-:Y:S01]  /*1f60*/  IMAD.SHL.U32 R2, R2, 0x200000, RZ ;  /* 0x0020000002027824 */ /* 0x000fe200078e00ff */
[----:B------:R-:W-:-:S04]  /*1f70*/  LEA R3, R0, 0x37800000, 0x17 ;  /* 0x3780000000037811 */ /* 0x000fc800078eb8ff */
[----:B------:R-:W-:-:S07]  /*1f80*/  LOP3.LUT R2, R3, R2, R4, 0xfe, !PT ;  /* 0x0000000203027212 */ /* 0x000fce00078efe04 */
.L_x_14514:
[----:B------:R-:W-:Y:S05]  /*1f90*/  BSYNC B0 ;  /* 0x0000000000007941 */ /* 0x000fea0003800000 */
.L_x_14513:
[----:B------:R-:W2:Y:S01]  /*1fa0*/  F2I.S64.TRUNC R2, R2 ;  /* 0x0000000200027311 */ /* 0x000ea2000020d900 */
[----:B------:R-:W-:Y:S05]  /*1fb0*/  BRA `(.L_x_14494) ;  /* 0x00000000009c7947 */ /* 0x000fea0003800000 */
.L_x_14506:
        /* <DEDUP_REMOVED lines=14> */
.L_x_14520:
[----:B------:R-:W-:Y:S05]  /*20a0*/  BSYNC B0 ;  /* 0x0000000000007941 */ /* 0x000fea0003800000 */
.L_x_14519:
[----:B------:R-:W4:Y:S01]  /*20b0*/  F2I.S64.TRUNC R2, R2 ;  /* 0x0000000200027311 */ /* 0x000f22000020d900 */
[----:B------:R-:W-:Y:S05]  /*20c0*/  BRA `(.L_x_14494) ;  /* 0x0000000000587947 */ /* 0x000fea0003800000 */
.L_x_14493:
        /* <DEDUP_REMOVED lines=16> */
.L_x_14521:
[----:B------:R-:W-:Y:S01]  /*21d0*/  CS2R R2, SRZ ;  /* 0x0000000000027805 */ /* 0x000fe2000001ff00 */
[----:B------:R-:W-:Y:S06]  /*21e0*/  BRA `(.L_x_14494) ;  /* 0x0000000000107947 */ /* 0x000fec0003800000 */
.L_x_14518:
[----:B------:R0:W5:Y:S01]  /*21f0*/  LDG.E.64 R2, desc[UR36][R4.64] ;  /* 0x0000002404027981 */ /* 0x000162000c1e1b00 */
[----:B------:R-:W-:Y:S05]  /*2200*/  BRA `(.L_x_14494) ;  /* 0x0000000000087947 */ /* 0x000fea0003800000 */
.L_x_14517:
[----:B------:R3:W5:Y:S01]  /*2210*/  LDG.E R2, desc[UR36][R4.64] ;  /* 0x0000002404027981 */ /* 0x000762000c1e1900 */
[----:B------:R-:W-:-:S07]  /*2220*/  IMAD.MOV.U32 R3, RZ, RZ, RZ ;  /* 0x000000ffff037224 */ /* 0x000fce00078e00ff */
.L_x_14494:
[-C--:B012-45:R-:W-:Y:S01]  /*2230*/  IMAD R7, R3, R2.reuse, RZ ;  /* 0x0000000203077224 */ /* 0x0b7fe200078e02ff */
[----:B------:R-:W-:Y:S01]  /*2240*/  BSSY B0, `(.L_x_14522) ;  /* 0x0000013000007945 */ /* 0x000fe20003800000 */
[----:B---3--:R-:W-:-:S04]  /*2250*/  IMAD.WIDE.U32 R4, R2, R2, RZ ;  /* 0x0000000202047225 */ /* 0x008fc800078e00ff */
[----:B------:R-:W-:Y:S02]  /*2260*/  IMAD R7, R2, R3, R7 ;  /* 0x0000000302077224 */ /* 0x000fe400078e0207 */
[----:B------:R-:W-:Y:S02]  /*2270*/  IMAD.MOV.U32 R8, RZ, RZ, R4 ;  /* 0x000000ffff087224 */ /* 0x000fe400078e0004 */
[----:B------:R-:W-:-:S06]  /*2280*/  IMAD.IADD R9, R5, 0x1, R7 ;  /* 0x0000000105097824 */ /* 0x000fcc00078e0207 */
[----:B------:R-:W0:Y:S08]  /*2290*/  I2F.F64.S64 R8, R8 ;  /* 0x0000000800087312 */ /* 0x000e300000301c00 */
        /* <DEDUP_REMOVED lines=12> */
[----:B------:R-:W-:Y:S05]  /*2360*/  CALL.REL.NOINC `($__internal_35_$__cuda_sm20_dblrcp_rn_slowpath_v3) ;  /* 0x000000a000b87944 */ /* 0x000fea0003c00000 */
.L_x_14523:
[----:B------:R-:W-:Y:S05]  /*2370*/  BSYNC B0 ;  /* 0x0000000000007941 */ /* 0x000fea0003800000 */
.L_x_14522:
[----:B------:R-:W0:Y:S01]  /*2380*/  LDC.U8 R2, c[0x0][0x428] ;  /* 0x00010a00ff027b82 */ /* 0x000e220000000000 */
[----:B------:R-:W1:Y:S01]  /*2390*/  F2I.S64.F64.TRUNC R4, R4 ;  /* 0x0000000400047311 */ /* 0x000e62000030d900 */
[----:B0-----:R-:W-:-:S04]  /*23a0*/  PRMT R0, R2, 0x9910, RZ ;  /* 0x0000991002007816 */ /* 0x001fc800000000ff */
[----:B------:R-:W-:-:S13]  /*23b0*/  ISETP.GT.AND P0, PT, R0, 0x9, PT ;  /* 0x000000090000780c */ /* 0x000fda0003f04270 */
[----:B-1----:R-:W-:Y:S05]  /*23c0*/  @P0 BRA `(.L_x_14524) ;  /* 0x0000000000dc0947 */ /* 0x002fea0003800000 */
        /* <DEDUP_REMOVED lines=10> */
.L_x_14527:
[----:B------:R0:W-:Y:S01]  /*2470*/  STG.E.U8 desc[UR36][R16.64], R4 ;  /* 0x0000000410007986 */ /* 0x0001e2000c101124 */
[----:B------:R-:W-:Y:S05]  /*2480*/  BRA `(.L_x_14529) ;  /* 0x0000000c004c7947 */ /* 0x000fea0003800000 */
.L_x_14526:
        /* <DEDUP_REMOVED lines=8> */
.L_x_14531:
[----:B------:R0:W-:Y:S01]  /*2510*/  STG.E desc[UR36][R16.64], R4 ;  /* 0x0000000410007986 */ /* 0x0001e2000c101924 */
[----:B------:R-:W-:Y:S05]  /*2520*/  BRA `(.L_x_14529) ;  /* 0x0000000c00247947 */ /* 0x000fea0003800000 */
.L_x_14530:
[----:B------:R0:W-:Y:S01]  /*2530*/  STG.E.U16 desc[UR36][R16.64], R4 ;  /* 0x0000000410007986 */ /* 0x0001e2000c101524 */
[----:B------:R-:W-:Y:S05]  /*2540*/  BRA `(.L_x_14529) ;  /* 0x0000000c001c7947 */ /* 0x000fea0003800000 */
.L_x_14525:
        /* <DEDUP_REMOVED lines=9> */
.L_x_14533:
[----:B------:R-:W0:Y:S02]  /*25e0*/  I2F.S64 R0, R4 ;  /* 0x0000000400007312 */ /* 0x000e240000301400 */
[----:B0-----:R-:W-:-:S05]  /*25f0*/  F2FP.F16.F32.PACK_AB R0, RZ, R0 ;  /* 0x00000000ff00723e */ /* 0x001fca00000000ff */
[----:B------:R0:W-:Y:S01]  /*2600*/  STG.E.U16 desc[UR36][R16.64], R0 ;  /* 0x0000000010007986 */ /* 0x0001e2000c101524 */
[----:B------:R-:W-:Y:S05]  /*2610*/  BRA `(.L_x_14529) ;  /* 0x0000000800e87947 */ /* 0x000fea0003800000 */
.L_x_14532:
        /* <DEDUP_REMOVED lines=10> */
.L_x_14535:
[----:B------:R-:W0:Y:S02]  /*26c0*/  I2F.S64 R4, R4 ;  /* 0x0000000400047312 */ /* 0x000e240000301400 */
[----:B0-----:R-:W-:-:S04]  /*26d0*/  F2FP.F16.F32.PACK_AB R3, RZ, R4 ;  /* 0x00000004ff03723e */ /* 0x001fc800000000ff */
[----:B------:R-:W-:-:S05]  /*26e0*/  PRMT R3, R3, 0x5410, RZ ;  /* 0x0000541003037816 */ /* 0x000fca00000000ff */
[----:B------:R2:W-:Y:S01]  /*26f0*/  STG.E desc[UR36][R16.64], R3 ;  /* 0x0000000310007986 */ /* 0x0005e2000c101924 */
[----:B------:R-:W-:Y:S05]  /*2700*/  BRA `(.L_x_14529) ;  /* 0x0000000800ac7947 */ /* 0x000fea0003800000 */
.L_x_14534:
[----:B------:R-:W0:Y:S02]  /*2710*/  I2F.F64.S64 R2, R4 ;  /* 0x0000000400027312 */ /* 0x000e240000301c00 */
[----:B0-----:R4:W-:Y:S01]  /*2720*/  STG.E.64 desc[UR36][R16.64], R2 ;  /* 0x0000000210007986 */ /* 0x0019e2000c101b24 */
[----:B------:R-:W-:Y:S05]  /*2730*/  BRA `(.L_x_14529) ;  /* 0x0000000800a07947 */ /* 0x000fea0003800000 */
.L_x_14524:
        /* <DEDUP_REMOVED lines=13> */
.L_x_14538:
[----:B------:R-:W0:Y:S01]  /*2810*/  I2F.F64.S64 R4, R4 ;  /* 0x0000000400047312 */ /* 0x000e220000301c00 */
[----:B------:R-:W-:-:S05]  /*2820*/  CS2R R6, SRZ ;  /* 0x0000000000067805 */ /* 0x000fca000001ff00 */
[----:B0-----:R0:W-:Y:S01]  /*2830*/  STG.E.128 desc[UR36][R16.64], R4 ;  /* 0x0000000410007986 */ /* 0x0011e2000c101d24 */
[----:B------:R-:W-:Y:S05]  /*2840*/  BRA `(.L_x_14529) ;  /* 0x00000008005c7947 */ /* 0x000fea0003800000 */
.L_x_14537:
        /* <DEDUP_REMOVED lines=21> */
.L_x_14542:
[----:B------:R-:W-:Y:S05]  /*29a0*/  BSYNC B0 ;  /* 0x0000000000007941 */ /* 0x000fea0003800000 */
.L_x_14541:
[----:B------:R-:W-:-:S05]  /*29b0*/  LOP3.LUT R3, R0, R3, RZ, 0xfc, !PT ;  /* 0x0000000300037212 */ /* 0x000fca00078efcff */
[----:B------:R0:W-:Y:S01]  /*29c0*/  STG.E.U8 desc[UR36][R16.64], R3 ;  /* 0x0000000310007986 */ /* 0x0001e2000c101124 */
[----:B------:R-:W-:Y:S05]  /*29d0*/  BRA `(.L_x_14529) ;  /* 0x0000000400f87947 */ /* 0x000fea0003800000 */
.L_x_14540:
        /* <DEDUP_REMOVED lines=13> */
.L_x_14544:
[----:B------:R-:W-:Y:S01]  /*2ab0*/  IMAD.MOV.U32 R0, RZ, RZ, 0x7f ;  /* 0x0000007fff007424 */ /* 0x000fe200078e00ff */
[----:B------:R-:W-:-:S04]  /*2ac0*/  ISETP.GT.U32.AND P0, PT, R2, 0x7f800000, PT ;  /* 0x7f8000000200780c */ /* 0x000fc80003f04070 */
[----:B------:R-:W-:-:S09]  /*2ad0*/  SEL R0, R0, 0x7c, P0 ;  /* 0x0000007c00007807 */ /* 0x000fd20000000000 */
.L_x_14545:
[----:B------:R-:W-:Y:S05]  /*2ae0*/  BSYNC B0 ;  /* 0x0000000000007941 */ /* 0x000fea0003800000 */
.L_x_14543:
[----:B------:R-:W-:-:S04]  /*2af0*/  LOP3.LUT R2, R5, 0x80000000, RZ, 0xc0, !PT ;  /* 0x8000000005027812 */ /* 0x000fc800078ec0ff */
[----:B------:R-:W-:-:S04]  /*2b00*/  SHF.R.U32.HI R3, RZ, 0x18, R2 ;  /* 0x00000018ff037819 */ /* 0x000fc80000011602 */
[----:B------:R-:W-:-:S05]  /*2b10*/  LOP3.LUT R3, R0, R3, RZ, 0xfc, !PT ;  /* 0x0000000300037212 */ /* 0x000fca00078efcff */
[----:B------:R0:W-:Y:S01]  /*2b20*/  STG.E.U8 desc[UR36][R16.64], R3 ;  /* 0x0000000310007986 */ /* 0x0001e2000c101124 */
[----:B------:R-:W-:Y:S05]  /*2b30*/  BRA `(.L_x_14529) ;  /* 0x0000000400a07947 */ /* 0x000fea0003800000 */
.L_x_14539:
[----:B------:R-:W0:Y:S02]  /*2b40*/  I2F.S64 R0, R4 ;  /* 0x0000000400007312 */ /* 0x000e240000301400 */
[----:B0-----:R-:W-:-:S05]  /*2b50*/  F2FP.BF16.F32.PACK_AB R0, RZ, R0 ;  /* 0x00000000ff00723e */ /* 0x001fca00000010ff */
[----:B------:R0:W-:Y:S01]  /*2b60*/  STG.E.U16 desc[UR36][R16.64], R0 ;  /* 0x0000000010007986 */ /* 0x0001e2000c101524 */
[----:B------:R-:W-:Y:S05]  /*2b70*/  BRA `(.L_x_14529) ;  /* 0x0000000400907947 */ /* 0x000fea0003800000 */
.L_x_14536:
        /* <DEDUP_REMOVED lines=10> */
.L_x_14548:
        /* <DEDUP_REMOVED lines=17> */
.L_x_14551:
[----:B------:R-:W-:-:S04]  /*2d30*/  LOP3.LUT R2, R5, 0x80000000, RZ, 0xc0, !PT ;  /* 0x8000000005027812 */ /* 0x000fc800078ec0ff */
[----:B------:R-:W-:-:S04]  /*2d40*/  SHF.R.U32.HI R3, RZ, 0x18, R2 ;  /* 0x00000018ff037819 */ /* 0x000fc80000011602 */
[----:B------:R-:W-:-:S04]  /*2d50*/  LOP3.LUT R0, R0, R3, RZ, 0xfc, !PT ;  /* 0x0000000300007212 */ /* 0x000fc800078efcff */
[----:B------:R-:W-:-:S07]  /*2d60*/  PRMT R8, R0, 0x7610, R8 ;  /* 0x0000761000087816 */ /* 0x000fce0000000008 */
.L_x_14550:
[----:B------:R-:W-:Y:S05]  /*2d70*/  BSYNC B0 ;  /* 0x0000000000007941 */ /* 0x000fea0003800000 */
.L_x_14549:
[----:B------:R0:W-:Y:S01]  /*2d80*/  STG.E.U8 desc[UR36][R16.64], R8 ;  /* 0x0000000810007986 */ /* 0x0001e2000c101124 */
[----:B------:R-:W-:Y:S05]  /*2d90*/  BRA `(.L_x_14529) ;  /* 0x0000000400087947 */ /* 0x000fea0003800000 */
.L_x_14547:
        /* <DEDUP_REMOVED lines=17> */
.L_x_14554:
[----:B------:R-:W-:-:S04]  /*2eb0*/  LOP3.LUT R2, R5, 0x80000000, RZ, 0xc0, !PT ;  /* 0x8000000005027812 */ /* 0x000fc800078ec0ff */
[----:B------:R-:W-:-:S04]  /*2ec0*/  SHF.R.U32.HI R3, RZ, 0x18, R2 ;  /* 0x00000018ff037819 */ /* 0x000fc80000011602 */
[----:B------:R-:W-:-:S04]  /*2ed0*/  LOP3.LUT R0, R0, R3, RZ, 0xfc, !PT ;  /* 0x0000000300007212 */ /* 0x000fc800078efcff */
[----:B------:R-:W-:-:S07]  /*2ee0*/  PRMT R8, R0, 0x7610, R8 ;  /* 0x0000761000087816 */ /* 0x000fce0000000008 */
.L_x_14553:
[----:B------:R-:W-:Y:S05]  /*2ef0*/  BSYNC B0 ;  /* 0x0000000000007941 */ /* 0x000fea0003800000 */
.L_x_14552:
[----:B------:R0:W-:Y:S01]  /*2f00*/  STG.E.U8 desc[UR36][R16.64], R8 ;  /* 0x0000000810007986 */ /* 0x0001e2000c101124 */
[----:B------:R-:W-:Y:S05]  /*2f10*/  BRA `(.L_x_14529) ;  /* 0x0000000000a87947 */ /* 0x000fea0003800000 */
.L_x_14546:
        /* <DEDUP_REMOVED lines=22> */
.L_x_14528:
        /* <DEDUP_REMOVED lines=16> */
.L_x_14557:
[----:B------:R-:W-:Y:S05]  /*3180*/  BRA `(.L_x_14529) ;  /* 0x00000000000c7947 */ /* 0x000fea0003800000 */
.L_x_14556:
[----:B------:R0:W-:Y:S01]  /*3190*/  STG.E.64 desc[UR36][R16.64], R4 ;  /* 0x0000000410007986 */ /* 0x0001e2000c101b24 */
[----:B------:R-:W-:Y:S05]  /*31a0*/  BRA `(.L_x_14529) ;  /* 0x0000000000047947 */ /* 0x000fea0003800000 */
.L_x_14555:
[----:B------:R0:W-:Y:S02]  /*31b0*/  STG.E desc[UR36][R16.64], R4 ;  /* 0x0000000410007986 */ /* 0x0001e4000c101924 */
.L_x_14529:
[----:B------:R-:W-:-:S04]  /*31c0*/  IMAD R18, R23, 0x200, R18 ;  /* 0x0000020017127824 */ /* 0x000fc800078e0212 */
[----:B------:R-:W-:-:S07]  /*31d0*/  VIADD R19, R18, 0x80 ;  /* 0x0000008012137836 */ /* 0x000fce0000000000 */
.L_x_14487:
[----:B------:R-:W-:Y:S05]  /*31e0*/  BSYNC B6 ;  /* 0x0000000000067941 */ /* 0x000fea0003800000 */
.L_x_14486:
        /* <DEDUP_REMOVED lines=307> */
.L_x_14560:
        /* <DEDUP_REMOVED lines=21> */
.L_x_14564:
[----:B------:R0:W5:Y:S01]  /*4670*/  LDG.E.U8 R2, desc[UR36][R4.64] ;  /* 0x0000002404027981 */ /* 0x000162000c1e1100 */
[----:B------:R-:W-:Y:S01]  /*4680*/  IMAD.MOV.U32 R3, RZ, RZ, RZ ;  /* 0x000000ffff037224 */ /* 0x000fe200078e00ff */
[----:B------:R-:W-:Y:S06]  /*4690*/  BRA `(.L_x_14566) ;  /* 0x0000000c00487947 */ /* 0x000fec0003800000 */
.L_x_14563:
        /* <DEDUP_REMOVED lines=8> */
.L_x_14568:
[----:B------:R-:W2:Y:S02]  /*4720*/  LDG.E R2, desc[UR36][R4.64] ;  /* 0x0000002404027981 */ /* 0x000ea4000c1e1900 */
[----:B--2---:R-:W-:Y:S01]  /*4730*/  SHF.R.S32.HI R3, RZ, 0x1f, R2 ;  /* 0x0000001fff037819 */ /* 0x004fe20000011402 */
[----:B------:R-:W-:Y:S06]  /*4740*/  BRA `(.L_x_14566) ;  /* 0x0000000c001c7947 */ /* 0x000fec0003800000 */
.L_x_14567:
[----:B------:R-:W2:Y:S02]  /*4750*/  LDG.E.S16 R2, desc[UR36][R4.64] ;  /* 0x0000002404027981 */ /* 0x000ea4000c1e1700 */
[----:B--2---:R-:W-:Y:S01]  /*4760*/  SHF.R.S32.HI R3, RZ, 0x1f, R2 ;  /* 0x0000001fff037819 */ /* 0x004fe20000011402 */
[----:B------:R-:W-:Y:S06]  /*4770*/  BRA `(.L_x_14566) ;  /* 0x0000000c00107947 */ /* 0x000fec0003800000 */
.L_x_14562:
        /* <DEDUP_REMOVED lines=9> */
.L_x_14570:
[----:B------:R-:W2:Y:S02]  /*4810*/  LDG.E.U16 R4, desc[UR36][R4.64] ;  /* 0x0000002404047981 */ /* 0x000ea4000c1e1500 */
[----:B--2---:R-:W-:-:S06]  /*4820*/  HADD2.F32 R2, -RZ, R4.H0_H0 ;  /* 0x20000004ff027230 */ /* 0x004fcc0000004100 */
[----:B------:R-:W0:Y:S01]  /*4830*/  F2I.S64.TRUNC R2, R2 ;  /* 0x0000000200027311 */ /* 0x000e22000020d900 */
[----:B------:R-:W-:Y:S05]  /*4840*/  BRA `(.L_x_14566) ;  /* 0x0000000800dc7947 */ /* 0x000fea0003800000 */
.L_x_14569:
        /* <DEDUP_REMOVED lines=9> */
.L_x_14572:
[----:B------:R-:W2:Y:S02]  /*48e0*/  LDG.E.U16 R4, desc[UR36][R4.64] ;  /* 0x0000002404047981 */ /* 0x000ea4000c1e1500 */
[----:B--2---:R-:W-:-:S06]  /*48f0*/  HADD2.F32 R2, -RZ, R4.H0_H0 ;  /* 0x20000004ff027230 */ /* 0x004fcc0000004100 */
[----:B------:R-:W0:Y:S01]  /*4900*/  F2I.S64.TRUNC R2, R2 ;  /* 0x0000000200027311 */ /* 0x000e22000020d900 */
[----:B------:R-:W-:Y:S05]  /*4910*/  BRA `(.L_x_14566) ;  /* 0x0000000800a87947 */ /* 0x000fea0003800000 */
.L_x_14571:
[----:B------:R-:W2:Y:S02]  /*4920*/  LDG.E.64 R2, desc[UR36][R4.64] ;  /* 0x0000002404027981 */ /* 0x000ea4000c1e1b00 */
[----:B--2---:R-:W0:Y:S01]  /*4930*/  F2I.S64.F64.TRUNC R2, R2 ;  /* 0x0000000200027311 */ /* 0x004e22000030d900 */
[----:B------:R-:W-:Y:S05]  /*4940*/  BRA `(.L_x_14566) ;  /* 0x00000008009c7947 */ /* 0x000fea0003800000 */
.L_x_14561:
        /* <DEDUP_REMOVED lines=13> */
.L_x_14575:
[----:B------:R-:W2:Y:S02]  /*4a20*/  LDG.E.64 R2, desc[UR36][R4.64] ;  /* 0x0000002404027981 */ /* 0x000ea4000c1e1b00 */
[----:B--2---:R-:W0:Y:S01]  /*4a30*/  F2I.S64.F64.TRUNC R2, R2 ;  /* 0x0000000200027311 */ /* 0x004e22000030d900 */
[----:B------:R-:W-:Y:S05]  /*4a40*/  BRA `(.L_x_14566) ;  /* 0x00000008005c7947 */ /* 0x000fea0003800000 */
.L_x_14574:
        /* <DEDUP_REMOVED lines=25> */
[----:B------:R-:W3:Y:S01]  /*4be0*/  F2I.S64.TRUNC R2, R3 ;  /* 0x0000000300027311 */ /* 0x000ee2000020d900 */
[----:B------:R-:W-:Y:S05]  /*4bf0*/  BRA `(.L_x_14566) ;  /* 0x0000000400f07947 */ /* 0x000fea0003800000 */
.L_x_14577:
        /* <DEDUP_REMOVED lines=14> */
.L_x_14576:
[----:B------:R-:W2:Y:S02]  /*4ce0*/  LDG.E.U16 R2, desc[UR36][R4.64] ;  /* 0x0000002404027981 */ /* 0x000ea4000c1e1500 */
[----:B--2---:R-:W-:-:S06]  /*4cf0*/  IMAD.U32 R2, R2, 0x10000, RZ ;  /* 0x0001000002027824 */ /* 0x004fcc00078e00ff */
[----:B------:R-:W1:Y:S01]  /*4d00*/  F2I.S64.TRUNC R2, R2 ;  /* 0x0000000200027311 */ /* 0x000e62000020d900 */
[----:B------:R-:W-:Y:S05]  /*4d10*/  BRA `(.L_x_14566) ;  /* 0x0000000400a87947 */ /* 0x000fea0003800000 */
.L_x_14573:
        /* <DEDUP_REMOVED lines=11> */
.L_x_14580:
        /* <DEDUP_REMOVED lines=21> */
.L_x_14584:
[----:B------:R-:W-:Y:S05]  /*4f20*/  BSYNC B1 ;  /* 0x0000000000017941 */ /* 0x000fea0003800000 */
.L_x_14583:
[----:B------:R-:W-:Y:S01]  /*4f30*/  IMAD.SHL.U32 R2, R2, 0x100000, RZ ;  /* 0x0010000002027824 */ /* 0x000fe200078e00ff */
[----:B------:R-:W-:-:S04]  /*4f40*/  LEA R3, R0, 0x3b800000, 0x17 ;  /* 0x3b80000000037811 */ /* 0x000fc800078eb8ff */
[----:B------:R-:W-:-:S07]  /*4f50*/  LOP3.LUT R2, R3, R2, R4, 0xfe, !PT ;  /* 0x0000000203027212 */ /* 0x000fce00078efe04 */
.L_x_14582:
[----:B------:R-:W-:Y:S05]  /*4f60*/  BSYNC B0 ;  /* 0x0000000000007941 */ /* 0x000fea0003800000 */
.L_x_14581:
[----:B------:R-:W0:Y:S01]  /*4f70*/  F2I.S64.TRUNC R2, R2 ;  /* 0x0000000200027311 */ /* 0x000e22000020d900 */
[----:B------:R-:W-:Y:S05]  /*4f80*/  BRA `(.L_x_14566) ;  /* 0x00000004000c7947 */ /* 0x000fea0003800000 */
.L_x_14579:
        /* <DEDUP_REMOVED lines=21> */
.L_x_14588:
[----:B------:R-:W-:Y:S05]  /*50e0*/  BSYNC B1 ;  /* 0x0000000000017941 */ /* 0x000fea0003800000 */
.L_x_14587:
[----:B------:R-:W-:Y:S01]  /*50f0*/  IMAD.SHL.U32 R2, R2, 0x200000, RZ ;  /* 0x0020000002027824 */ /* 0x000fe200078e00ff */
[----:B------:R-:W-:-:S04]  /*5100*/  LEA R3, R0, 0x37800000, 0x17 ;  /* 0x3780000000037811 */ /* 0x000fc800078eb8ff */
[----:B------:R-:W-:-:S07]  /*5110*/  LOP3.LUT R2, R3, R2, R4, 0xfe, !PT ;  /* 0x0000000203027212 */ /* 0x000fce00078efe04 */
.L_x_14586:
[----:B------:R-:W-:Y:S05]  /*5120*/  BSYNC B0 ;  /* 0x0000000000007941 */ /* 0x000fea0003800000 */
.L_x_14585:
[----:B------:R-:W0:Y:S01]  /*5130*/  F2I.S64.TRUNC R2, R2 ;  /* 0x0000000200027311 */ /* 0x000e22000020d900 */
[----:B------:R-:W-:Y:S05]  /*5140*/  BRA `(.L_x_14566) ;  /* 0x00000000009c7947 */ /* 0x000fea0003800000 */
.L_x_14578:
        /* <DEDUP_REMOVED lines=14> */
.L_x_14592:
[----:B------:R-:W-:Y:S05]  /*5230*/  BSYNC B0 ;  /* 0x0000000000007941 */ /* 0x000fea0003800000 */
.L_x_14591:
[----:B------:R-:W0:Y:S01]  /*5240*/  F2I.S64.TRUNC R2, R2 ;  /* 0x0000000200027311 */ /* 0x000e22000020d900 */
[----:B------:R-:W-:Y:S05]  /*5250*/  BRA `(.L_x_14566) ;  /* 0x0000000000587947 */ /* 0x000fea0003800000 */
.L_x_14565:
        /* <DEDUP_REMOVED lines=16> */
.L_x_14593:
[----:B------:R-:W-:Y:S01]  /*5360*/  CS2R R2, SRZ ;  /* 0x0000000000027805 */ /* 0x000fe2000001ff00 */
[----:B------:R-:W-:Y:S06]  /*5370*/  BRA `(.L_x_14566) ;  /* 0x0000000000107947 */ /* 0x000fec0003800000 */
.L_x_14590:
[----:B------:R4:W5:Y:S01]  /*5380*/  LDG.E.64 R2, desc[UR36][R4.64] ;  /* 0x0000002404027981 */ /* 0x000962000c1e1b00 */
[----:B------:R-:W-:Y:S05]  /*5390*/  BRA `(.L_x_14566) ;  /* 0x0000000000087947 */ /* 0x000fea0003800000 */
.L_x_14589:
[----:B------:R0:W5:Y:S01]  /*53a0*/  LDG.E R2, desc[UR36][R4.64] ;  /* 0x0000002404027981 */ /* 0x000162000c1e1900 */
[----:B------:R-:W-:-:S07]  /*53b0*/  IMAD.MOV.U32 R3, RZ, RZ, RZ ;  /* 0x000000ffff037224 */ /* 0x000fce00078e00ff */
.L_x_14566:
[-C--:B0123-5:R-:W-:Y:S01]  /*53c0*/  IMAD R7, R3, R2.reuse, RZ ;  /* 0x0000000203077224 */ /* 0x0affe200078e02ff */
[----:B------:R-:W-:Y:S01]  /*53d0*/  BSSY B0, `(.L_x_14594) ;  /* 0x0000013000007945 */ /* 0x000fe20003800000 */
[----:B----4-:R-:W-:-:S04]  /*53e0*/  IMAD.WIDE.U32 R4, R2, R2, RZ ;  /* 0x0000000202047225 */ /* 0x010fc800078e00ff */
        /* <DEDUP_REMOVED lines=17> */
.L_x_14595:
[----:B------:R-:W-:Y:S05]  /*5500*/  BSYNC B0 ;  /* 0x0000000000007941 */ /* 0x000fea0003800000 */
.L_x_14594:
        /* <DEDUP_REMOVED lines=15> */
.L_x_14599:
[----:B------:R0:W-:Y:S01]  /*5600*/  STG.E.U8 desc[UR36][R16.64], R4 ;  /* 0x0000000410007986 */ /* 0x0001e2000c101124 */
[----:B------:R-:W-:Y:S05]  /*5610*/  BRA `(.L_x_14601) ;  /* 0x0000000c004c7947 */ /* 0x000fea0003800000 */
.L_x_14598:
        /* <DEDUP_REMOVED lines=8> */
.L_x_14603:
[----:B------:R0:W-:Y:S01]  /*56a0*/  STG.E desc[UR36][R16.64], R4 ;  /* 0x0000000410007986 */ /* 0x0001e2000c101924 */
[----:B------:R-:W-:Y:S05]  /*56b0*/  BRA `(.L_x_14601) ;  /* 0x0000000c00247947 */ /* 0x000fea0003800000 */
.L_x_14602:
[----:B------:R0:W-:Y:S01]  /*56c0*/  STG.E.U16 desc[UR36][R16.64], R4 ;  /* 0x0000000410007986 */ /* 0x0001e2000c101524 */
[----:B------:R-:W-:Y:S05]  /*56d0*/  BRA `(.L_x_14601) ;  /* 0x0000000c001c7947 */ /* 0x000fea0003800000 */
.L_x_14597:
        /* <DEDUP_REMOVED lines=9> */
.L_x_14605:
[----:B------:R-:W0:Y:S02]  /*5770*/  I2F.S64 R0, R4 ;  /* 0x0000000400007312 */ /* 0x000e240000301400 */
[----:B0-----:R-:W-:-:S05]  /*5780*/  F2FP.F16.F32.PACK_AB R0, RZ, R0 ;  /* 0x00000000ff00723e */ /* 0x001fca00000000ff */
[----:B------:R0:W-:Y:S01]  /*5790*/  STG.E.U16 desc[UR36][R16.64], R0 ;  /* 0x0000000010007986 */ /* 0x0001e2000c101524 */
[----:B------:R-:W-:Y:S05]  /*57a0*/  BRA `(.L_x_14601) ;  /* 0x0000000800e87947 */ /* 0x000fea0003800000 */
.L_x_14604:
        /* <DEDUP_REMOVED lines=10> */
.L_x_14607:
[----:B------:R-:W0:Y:S02]  /*5850*/  I2F.S64 R4, R4 ;  /* 0x0000000400047312 */ /* 0x000e240000301400 */
[----:B0-----:R-:W-:-:S04]  /*5860*/  F2FP.F16.F32.PACK_AB R3, RZ, R4 ;  /* 0x00000004ff03723e */ /* 0x001fc800000000ff */
[----:B------:R-:W-:-:S05]  /*5870*/  PRMT R3, R3, 0x5410, RZ ;  /* 0x0000541003037816 */ /* 0x000fca00000000ff */
[----:B------:R0:W-:Y:S01]  /*5880*/  STG.E desc[UR36][R16.64], R3 ;  /* 0x0000000310007986 */ /* 0x0001e2000c101924 */
[----:B------:R-:W-:Y:S05]  /*5890*/  BRA `(.L_x_14601) ;  /* 0x0000000800ac7947 */ /* 0x000fea0003800000 */
.L_x_14606:
[----:B------:R-:W0:Y:S02]  /*58a0*/  I2F.F64.S64 R2, R4 ;  /* 0x0000000400027312 */ /* 0x000e240000301c00 */
[----:B0-----:R0:W-:Y:S01]  /*58b0*/  STG.E.64 desc[UR36][R16.64], R2 ;  /* 0x0000000210007986 */ /* 0x0011e2000c101b24 */
[----:B------:R-:W-:Y:S05]  /*58c0*/  BRA `(.L_x_14601) ;  /* 0x0000000800a07947 */ /* 0x000fea0003800000 */
.L_x_14596:
        /* <DEDUP_REMOVED lines=13> */
.L_x_14610:
[----:B------:R-:W0:Y:S01]  /*59a0*/  I2F.F64.S64 R4, R4 ;  /* 0x0000000400047312 */ /* 0x000e220000301c00 */
[----:B------:R-:W-:-:S05]  /*59b0*/  CS2R R6, SRZ ;  /* 0x0000000000067805 */ /* 0x000fca000001ff00 */
[----:B0-----:R0:W-:Y:S01]  /*59c0*/  STG.E.128 desc[UR36][R16.64], R4 ;  /* 0x0000000410007986 */ /* 0x0011e2000c101d24 */
[----:B------:R-:W-:Y:S05]  /*59d0*/  BRA `(.L_x_14601) ;  /* 0x00000008005c7947 */ /* 0x000fea0003800000 */
.L_x_14609:
        /* <DEDUP_REMOVED lines=21> */
.L_x_14614:
[----:B------:R-:W-:Y:S05]  /*5b30*/  BSYNC B0 ;  /* 0x0000000000007941 */ /* 0x000fea0003800000 */
.L_x_14613:
[----:B------:R-:W-:-:S05]  /*5b40*/  LOP3.LUT R3, R0, R3, RZ, 0xfc, !PT ;  /* 0x0000000300037212 */ /* 0x000fca00078efcff */
[----:B------:R0:W-:Y:S01]  /*5b50*/  STG.E.U8 desc[UR36][R16.64], R3 ;  /* 0x0000000310007986 */ /* 0x0001e2000c101124 */
[----:B------:R-:W-:Y:S05]  /*5b60*/  BRA `(.L_x_14601) ;  /* 0x0000000400f87947 */ /* 0x000fea0003800000 */
.L_x_14612:
        /* <DEDUP_REMOVED lines=13> */
.L_x_14616:
[----:B------:R-:W-:Y:S01]  /*5c40*/  IMAD.MOV.U32 R0, RZ, RZ, 0x7f ;  /* 0x0000007fff007424 */ /* 0x000fe200078e00ff */
[----:B------:R-:W-:-:S04]  /*5c50*/  ISETP.GT.U32.AND P0, PT, R2, 0x7f800000, PT ;  /* 0x7f8000000200780c */ /* 0x000fc80003f04070 */
[----:B------:R-:W-:-:S09]  /*5c60*/  SEL R0, R0, 0x7c, P0 ;  /* 0x0000007c00007807 */ /* 0x000fd20000000000 */
.L_x_14617:
[----:B------:R-:W-:Y:S05]  /*5c70*/  BSYNC B0 ;  /* 0x0000000000007941 */ /* 0x000fea0003800000 */
.L_x_14615:
[----:B------:R-:W-:-:S04]  /*5c80*/  LOP3.LUT R2, R5, 0x80000000, RZ, 0xc0, !PT ;  /* 0x8000000005027812 */ /* 0x000fc800078ec0ff */
[----:B------:R-:W-:-:S04]  /*5c90*/  SHF.R.U32.HI R3, RZ, 0x18, R2 ;  /* 0x00000018ff037819 */ /* 0x000fc80000011602 */
[----:B------:R-:W-:-:S05]  /*5ca0*/  LOP3.LUT R3, R0, R3, RZ, 0xfc, !PT ;  /* 0x0000000300037212 */ /* 0x000fca00078efcff */
[----:B------:R0:W-:Y:S01]  /*5cb0*/  STG.E.U8 desc[UR36][R16.64], R3 ;  /* 0x0000000310007986 */ /* 0x0001e2000c101124 */
[----:B------:R-:W-:Y:S05]  /*5cc0*/  BRA `(.L_x_14601) ;  /* 0x0000000400a07947 */ /* 0x000fea0003800000 */
.L_x_14611:
[----:B------:R-:W0:Y:S02]  /*5cd0*/  I2F.S64 R0, R4 ;  /* 0x0000000400007312 */ /* 0x000e240000301400 */
[----:B0-----:R-:W-:-:S05]  /*5ce0*/  F2FP.BF16.F32.PACK_AB R0, RZ, R0 ;  /* 0x00000000ff00723e */ /* 0x001fca00000010ff */
[----:B------:R0:W-:Y:S01]  /*5cf0*/  STG.E.U16 desc[UR36][R16.64], R0 ;  /* 0x0000000010007986 */ /* 0x0001e2000c101524 */
[----:B------:R-:W-:Y:S05]  /*5d00*/  BRA `(.L_x_14601) ;  /* 0x0000000400907947 */ /* 0x000fea0003800000 */
.L_x_14608:
        /* <DEDUP_REMOVED lines=10> */
.L_x_14620:
        /* <DEDUP_REMOVED lines=17> */
.L_x_14623:
[----:B------:R-:W-:-:S04]  /*5ec0*/  LOP3.LUT R2, R5, 0x80000000, RZ, 0xc0, !PT ;  /* 0x8000000005027812 */ /* 0x000fc800078ec0ff */
[----:B------:R-:W-:-:S04]  /*5ed0*/  SHF.R.U32.HI R3, RZ, 0x18, R2 ;  /* 0x00000018ff037819 */ /* 0x000fc80000011602 */
[----:B------:R-:W-:-:S04]  /*5ee0*/  LOP3.LUT R0, R0, R3, RZ, 0xfc, !PT ;  /* 0x0000000300007212 */ /* 0x000fc800078efcff */
[----:B------:R-:W-:-:S07]  /*5ef0*/  PRMT R8, R0, 0x7610, R8 ;  /* 0x0000761000087816 */ /* 0x000fce0000000008 */
.L_x_14622:
[----:B------:R-:W-:Y:S05]  /*5f00*/  BSYNC B0 ;  /* 0x0000000000007941 */ /* 0x000fea0003800000 */
.L_x_14621:
[----:B------:R3:W-:Y:S01]  /*5f10*/  STG.E.U8 desc[UR36][R16.64], R8 ;  /* 0x0000000810007986 */ /* 0x0007e2000c101124 */
[----:B------:R-:W-:Y:S05]  /*5f20*/  BRA `(.L_x_14601) ;  /* 0x0000000400087947 */ /* 0x000fea0003800000 */
.L_x_14619:
        /* <DEDUP_REMOVED lines=17> */
.L_x_14626:
[----:B------:R-:W-:-:S04]  /*6040*/  LOP3.LUT R2, R5, 0x80000000, RZ, 0xc0, !PT ;  /* 0x8000000005027812 */ /* 0x000fc800078ec0ff */
[----:B------:R-:W-:-:S04]  /*6050*/  SHF.R.U32.HI R3, RZ, 0x18, R2 ;  /* 0x00000018ff037819 */ /* 0x000fc80000011602 */
[----:B------:R-:W-:-:S04]  /*6060*/  LOP3.LUT R0, R0, R3, RZ, 0xfc, !PT ;  /* 0x0000000300007212 */ /* 0x000fc800078efcff */
[----:B------:R-:W-:-:S07]  /*6070*/  PRMT R8, R0, 0x7610, R8 ;  /* 0x0000761000087816 */ /* 0x000fce0000000008 */
.L_x_14625:
[----:B------:R-:W-:Y:S05]  /*6080*/  BSYNC B0 ;  /* 0x0000000000007941 */ /* 0x000fea0003800000 */
.L_x_14624:
[----:B------:R0:W-:Y:S01]  /*6090*/  STG.E.U8 desc[UR36][R16.64], R8 ;  /* 0x0000000810007986 */ /* 0x0001e2000c101124 */
[----:B------:R-:W-:Y:S05]  /*60a0*/  BRA `(.L_x_14601) ;  /* 0x0000000000a87947 */ /* 0x000fea0003800000 */
.L_x_14618:
        /* <DEDUP_REMOVED lines=22> */
.L_x_14600:
        /* <DEDUP_REMOVED lines=16> */
.L_x_14629:
[----:B------:R-:W-:Y:S05]  /*6310*/  BRA `(.L_x_14601) ;  /* 0x00000000000c7947 */ /* 0x000fea0003800000 */
.L_x_14628:
[----:B------:R2:W-:Y:S01]  /*6320*/  STG.E.64 desc[UR36][R16.64], R4 ;  /* 0x0000000410007986 */ /* 0x0005e2000c101b24 */
[----:B------:R-:W-:Y:S05]  /*6330*/  BRA `(.L_x_14601) ;  /* 0x0000000000047947 */ /* 0x000fea0003800000 */
.L_x_14627:
[----:B------:R0:W-:Y:S02]  /*6340*/  STG.E desc[UR36][R16.64], R4 ;  /* 0x0000000410007986 */ /* 0x0001e4000c101924 */
.L_x_14601:
[----:B------:R-:W-:-:S07]  /*6350*/  VIADD R19, R19, 0x80 ;  /* 0x0000008013137836 */ /* 0x000fce0000000000 */
.L_x_14559:
[----:B------:R-:W-:Y:S05]  /*6360*/  BSYNC B6 ;  /* 0x0000000000067941 */ /* 0x000fea0003800000 */
.L_x_14558:
        /* <DEDUP_REMOVED lines=307> */
.L_x_14632:
        /* <DEDUP_REMOVED lines=21> */
.L_x_14636:
[----:B------:R0:W5:Y:S01]  /*77f0*/  LDG.E.U8 R2, desc[UR36][R4.64] ;  /* 0x0000002404027981 */ /* 0x000162000c1e1100 */
[----:B------:R-:W-:Y:S01]  /*7800*/  IMAD.MOV.U32 R3, RZ, RZ, RZ ;  /* 0x000000ffff037224 */ /* 0x000fe200078e00ff */
[----:B------:R-:W-:Y:S06]  /*7810*/  BRA `(.L_x_14638) ;  /* 0x0000000c00487947 */ /* 0x000fec0003800000 */
.L_x_14635:
        /* <DEDUP_REMOVED lines=8> */
.L_x_14640:
[----:B------:R-:W2:Y:S02]  /*78a0*/  LDG.E R2, desc[UR36][R4.64] ;  /* 0x0000002404027981 */ /* 0x000ea4000c1e1900 */
[----:B--2---:R-:W-:Y:S01]  /*78b0*/  SHF.R.S32.HI R3, RZ, 0x1f, R2 ;  /* 0x0000001fff037819 */ /* 0x004fe20000011402 */
[----:B------:R-:W-:Y:S06]  /*78c0*/  BRA `(.L_x_14638) ;  /* 0x0000000c001c7947 */ /* 0x000fec0003800000 */
.L_x_14639:
[----:B------:R-:W2:Y:S02]  /*78d0*/  LDG.E.S16 R2, desc[UR36][R4.64] ;  /* 0x0000002404027981 */ /* 0x000ea4000c1e1700 */
[----:B--2---:R-:W-:Y:S01]  /*78e0*/  SHF.R.S32.HI R3, RZ, 0x1f, R2 ;  /* 0x0000001fff037819 */ /* 0x004fe20000011402 */
[----:B------:R-:W-:Y:S06]  /*78f0*/  BRA `(.L_x_14638) ;  /* 0x0000000c00107947 */ /* 0x000fec0003800000 */
.L_x_14634:
        /* <DEDUP_REMOVED lines=9> */
.L_x_14642:
[----:B------:R-:W2:Y:S02]  /*7990*/  LDG.E.U16 R4, desc[UR36][R4.64] ;  /* 0x0000002404047981 */ /* 0x000ea4000c1e1500 */
[----:B--2---:R-:W-:-:S06]  /*79a0*/  HADD2.F32 R2, -RZ, R4.H0_H0 ;  /* 0x20000004ff027230 */ /* 0x004fcc0000004100 */
[----:B------:R-:W0:Y:S01]  /*79b0*/  F2I.S64.TRUNC R2, R2 ;  /* 0x0000000200027311 */ /* 0x000e22000020d900 */
[----:B------:R-:W-:Y:S05]  /*79c0*/  BRA `(.L_x_14638) ;  /* 0x0000000800dc7947 */ /* 0x000fea0003800000 */
.L_x_14641:
        /* <DEDUP_REMOVED lines=9> */
.L_x_14644:
[----:B------:R-:W2:Y:S02]  /*7a60*/  LDG.E.U16 R4, desc[UR36][R4.64] ;  /* 0x0000002404047981 */ /* 0x000ea4000c1e1500 */
[----:B--2---:R-:W-:-:S06]  /*7a70*/  HADD2.F32 R2, -RZ, R4.H0_H0 ;  /* 0x20000004ff027230 */ /* 0x004fcc0000004100 */
[----:B------:R-:W0:Y:S01]  /*7a80*/  F2I.S64.TRUNC R2, R2 ;  /* 0x0000000200027311 */ /* 0x000e22000020d900 */
[----:B------:R-:W-:Y:S05]  /*7a90*/  BRA `(.L_x_14638) ;  /* 0x0000000800a87947 */ /* 0x000fea0003800000 */
.L_x_14643:
[----:B------:R-:W2:Y:S02]  /*7aa0*/  LDG.E.64 R2, desc[UR36][R4.64] ;  /* 0x0000002404027981 */ /* 0x000ea4000c1e1b00 */
[----:B--2---:R-:W0:Y:S01]  /*7ab0*/  F2I.S64.F64.TRUNC R2, R2 ;  /* 0x0000000200027311 */ /* 0x004e22000030d900 */
[----:B------:R-:W-:Y:S05]  /*7ac0*/  BRA `(.L_x_14638) ;  /* 0x00000008009c7947 */ /* 0x000fea0003800000 */
.L_x_14633:
        /* <DEDUP_REMOVED lines=13> */
.L_x_14647:
[----:B------:R-:W2:Y:S02]  /*7ba0*/  LDG.E.64 R2, desc[UR36][R4.64] ;  /* 0x0000002404027981 */ /* 0x000ea4000c1e1b00 */
[----:B--2---:R-:W0:Y:S01]  /*7bb0*/  F2I.S64.F64.TRUNC R2, R2 ;  /* 0x0000000200027311 */ /* 0x004e22000030d900 */
[----:B------:R-:W-:Y:S05]  /*7bc0*/  BRA `(.L_x_14638) ;  /* 0x00000008005c7947 */ /* 0x000fea0003800000 */
.L_x_14646:
        /* <DEDUP_REMOVED lines=27> */
.L_x_14649:
        /* <DEDUP_REMOVED lines=14> */
.L_x_14648:
[----:B------:R-:W2:Y:S02]  /*7e60*/  LDG.E.U16 R2, desc[UR36][R4.64] ;  /* 0x0000002404027981 */ /* 0x000ea4000c1e1500 */
[----:B--2---:R-:W-:-:S06]  /*7e70*/  IMAD.U32 R2, R2, 0x10000, RZ ;  /* 0x0001000002027824 */ /* 0x004fcc00078e00ff */
[----:B------:R-:W0:Y:S01]  /*7e80*/  F2I.S64.TRUNC R2, R2 ;  /* 0x0000000200027311 */ /* 0x000e22000020d900 */
[----:B------:R-:W-:Y:S05]  /*7e90*/  BRA `(.L_x_14638) ;  /* 0x0000000400a87947 */ /* 0x000fea0003800000 */
.L_x_14645:
        /* <DEDUP_REMOVED lines=11> */
.L_x_14652:
        /* <DEDUP_REMOVED lines=21> */
.L_x_14656:
[----:B------:R-:W-:Y:S05]  /*80a0*/  BSYNC B1 ;  /* 0x0000000000017941 */ /* 0x000fea0003800000 */
.L_x_14655:
[----:B------:R-:W-:Y:S01]  /*80b0*/  IMAD.SHL.U32 R2, R2, 0x100000, RZ ;  /* 0x0010000002027824 */ /* 0x000fe200078e00ff */
[----:B------:R-:W-:-:S04]  /*80c0*/  LEA R3, R0, 0x3b800000, 0x17 ;  /* 0x3b80000000037811 */ /* 0x000fc800078eb8ff */
[----:B------:R-:W-:-:S07]  /*80d0*/  LOP3.LUT R2, R3, R2, R4, 0xfe, !PT ;  /* 0x0000000203027212 */ /* 0x000fce00078efe04 */
.L_x_14654:
[----:B------:R-:W-:Y:S05]  /*80e0*/  BSYNC B0 ;  /* 0x0000000000007941 */ /* 0x000fea0003800000 */
.L_x_14653:
[----:B------:R-:W1:Y:S01]  /*80f0*/  F2I.S64.TRUNC R2, R2 ;  /* 0x0000000200027311 */ /* 0x000e62000020d900 */
[----:B------:R-:W-:Y:S05]  /*8100*/  BRA `(.L_x_14638) ;  /* 0x00000004000c7947 */ /* 0x000fea0003800000 */
.L_x_14651:
        /* <DEDUP_REMOVED lines=21> */
.L_x_14660:
[----:B------:R-:W-:Y:S05]  /*8260*/  BSYNC B1 ;  /* 0x0000000000017941 */ /* 0x000fea0003800000 */
.L_x_14659:
[----:B------:R-:W-:Y:S01]  /*8270*/  IMAD.SHL.U32 R2, R2, 0x200000, RZ ;  /* 0x0020000002027824 */ /* 0x000fe200078e00ff */
[----:B------:R-:W-:-:S04]  /*8280*/  LEA R3, R0, 0x37800000, 0x17 ;  /* 0x3780000000037811 */ /* 0x000fc800078eb8ff */
[----:B------:R-:W-:-:S07]  /*8290*/  LOP3.LUT R2, R3, R2, R4, 0xfe, !PT ;  /* 0x0000000203027212 */ /* 0x000fce00078efe04 */
.L_x_14658:
[----:B------:R-:W-:Y:S05]  /*82a0*/  BSYNC B0 ;  /* 0x0000000000007941 */ /* 0x000fea0003800000 */
.L_x_14657:
[----:B------:R-:W2:Y:S01]  /*82b0*/  F2I.S64.TRUNC R2, R2 ;  /* 0x0000000200027311 */ /* 0x000ea2000020d900 */
[----:B------:R-:W-:Y:S05]  /*82c0*/  BRA `(.L_x_14638) ;  /* 0x00000000009c7947 */ /* 0x000fea0003800000 */
.L_x_14650:
        /* <DEDUP_REMOVED lines=14> */
.L_x_14664:
[----:B------:R-:W-:Y:S05]  /*83b0*/  BSYNC B0 ;  /* 0x0000000000007941 */ /* 0x000fea0003800000 */
.L_x_14663:
[----:B------:R-:W4:Y:S01]  /*83c0*/  F2I.S64.TRUNC R2, R2 ;  /* 0x0000000200027311 */ /* 0x000f22000020d900 */
[----:B------:R-:W-:Y:S05]  /*83d0*/  BRA `(.L_x_14638) ;  /* 0x0000000000587947 */ /* 0x000fea0003800000 */
.L_x_14637:
        /* <DEDUP_REMOVED lines=16> */
.L_x_14665:
[----:B------:R-:W-:Y:S01]  /*84e0*/  CS2R R2, SRZ ;  /* 0x0000000000027805 */ /* 0x000fe2000001ff00 */
[----:B------:R-:W-:Y:S06]  /*84f0*/  BRA `(.L_x_14638) ;  /* 0x0000000000107947 */ /* 0x000fec0003800000 */
.L_x_14662:
[----:B------:R3:W5:Y:S01]  /*8500*/  LDG.E.64 R2, desc[UR36][R4.64] ;  /* 0x0000002404027981 */ /* 0x000762000c1e1b00 */
[----:B------:R-:W-:Y:S05]  /*8510*/  BRA `(.L_x_14638) ;  /* 0x0000000000087947 */ /* 0x000fea0003800000 */
.L_x_14661:
[----:B------:R0:W5:Y:S01]  /*8520*/  LDG.E R2, desc[UR36][R4.64] ;  /* 0x0000002404027981 */ /* 0x000162000c1e1900 */
[----:B------:R-:W-:-:S07]  /*8530*/  IMAD.MOV.U32 R3, RZ, RZ, RZ ;  /* 0x000000ffff037224 */ /* 0x000fce00078e00ff */
.L_x_14638:
        /* <DEDUP_REMOVED lines=20> */
.L_x_14667:
[----:B------:R-:W-:Y:S05]  /*8680*/  BSYNC B0 ;  /* 0x0000000000007941 */ /* 0x000fea0003800000 */
.L_x_14666:
        /* <DEDUP_REMOVED lines=15> */
.L_x_14671:
[----:B------:R0:W-:Y:S01]  /*8780*/  STG.E.U8 desc[UR36][R16.64], R4 ;  /* 0x0000000410007986 */ /* 0x0001e2000c101124 */
[----:B------:R-:W-:Y:S05]  /*8790*/  BRA `(.L_x_14673) ;  /* 0x0000000c004c7947 */ /* 0x000fea0003800000 */
.L_x_14670:
        /* <DEDUP_REMOVED lines=8> */
.L_x_14675:
[----:B------:R0:W-:Y:S01]  /*8820*/  STG.E desc[UR36][R16.64], R4 ;  /* 0x0000000410007986 */ /* 0x0001e2000c101924 */
[----:B------:R-:W-:Y:S05]  /*8830*/  BRA `(.L_x_14673) ;  /* 0x0000000c00247947 */ /* 0x000fea0003800000 */
.L_x_14674:
[----:B------:R0:W-:Y:S01]  /*8840*/  STG.E.U16 desc[UR36][R16.64], R4 ;  /* 0x0000000410007986 */ /* 0x0001e2000c101524 */
[----:B------:R-:W-:Y:S05]  /*8850*/  BRA `(.L_x_14673) ;  /* 0x0000000c001c7947 */ /* 0x000fea0003800000 */
.L_x_14669:
        /* <DEDUP_REMOVED lines=9> */
.L_x_14677:
[----:B------:R-:W0:Y:S02]  /*88f0*/  I2F.S64 R0, R4 ;  /* 0x0000000400007312 */ /* 0x000e240000301400 */
[----:B0-----:R-:W-:-:S05]  /*8900*/  F2FP.F16.F32.PACK_AB R0, RZ, R0 ;  /* 0x00000000ff00723e */ /* 0x001fca00000000ff */
[----:B------:R0:W-:Y:S01]  /*8910*/  STG.E.U16 desc[UR36][R16.64], R0 ;  /* 0x0000000010007986 */ /* 0x0001e2000c101524 */
[----:B------:R-:W-:Y:S05]  /*8920*/  BRA `(.L_x_14673) ;  /* 0x0000000800e87947 */ /* 0x000fea0003800000 */
.L_x_14676:
        /* <DEDUP_REMOVED lines=10> */
.L_x_14679:
[----:B------:R-:W0:Y:S02]  /*89d0*/  I2F.S64 R4, R4 ;  /* 0x0000000400047312 */ /* 0x000e240000301400 */
[----:B0-----:R-:W-:-:S04]  /*89e0*/  F2FP.F16.F32.PACK_AB R3, RZ, R4 ;  /* 0x00000004ff03723e */ /* 0x001fc800000000ff */
[----:B------:R-:W-:-:S05]  /*89f0*/  PRMT R3, R3, 0x5410, RZ ;  /* 0x0000541003037816 */ /* 0x000fca00000000ff */
[----:B------:R0:W-:Y:S01]  /*8a00*/  STG.E desc[UR36][R16.64], R3 ;  /* 0x0000000310007986 */ /* 0x0001e2000c101924 */
[----:B------:R-:W-:Y:S05]  /*8a10*/  BRA `(.L_x_14673) ;  /* 0x0000000800ac7947 */ /* 0x000fea0003800000 */
.L_x_14678:
[----:B------:R-:W0:Y:S02]  /*8a20*/  I2F.F64.S64 R2, R4 ;  /* 0x0000000400027312 */ /* 0x000e240000301c00 */
[----:B0-----:R0:W-:Y:S01]  /*8a30*/  STG.E.64 desc[UR36][R16.64], R2 ;  /* 0x0000000210007986 */ /* 0x0011e2000c101b24 */
[----:B------:R-:W-:Y:S05]  /*8a40*/  BRA `(.L_x_14673) ;  /* 0x0000000800a07947 */ /* 0x000fea0003800000 */
.L_x_14668:
        /* <DEDUP_REMOVED lines=13> */
.L_x_14682:
[----:B------:R-:W0:Y:S01]  /*8b20*/  I2F.F64.S64 R4, R4 ;  /* 0x0000000400047312 */ /* 0x000e220000301c00 */
[----:B------:R-:W-:-:S05]  /*8b30*/  CS2R R6, SRZ ;  /* 0x0000000000067805 */ /* 0x000fca000001ff00 */
[----:B0-----:R0:W-:Y:S01]  /*8b40*/  STG.E.128 desc[UR36][R16.64], R4 ;  /* 0x0000000410007986 */ /* 0x0011e2000c101d24 */
[----:B------:R-:W-:Y:S05]  /*8b50*/  BRA `(.L_x_14673) ;  /* 0x00000008005c7947 */ /* 0x000fea0003800000 */
.L_x_14681:
        /* <DEDUP_REMOVED lines=21> */
.L_x_14686:
[----:B------:R-:W-:Y:S05]  /*8cb0*/  BSYNC B0 ;  /* 0x0000000000007941 */ /* 0x000fea0003800000 */
.L_x_14685:
[----:B------:R-:W-:-:S05]  /*8cc0*/  LOP3.LUT R3, R0, R3, RZ, 0xfc, !PT ;  /* 0x0000000300037212 */ /* 0x000fca00078efcff */
[----:B------:R0:W-:Y:S01]  /*8cd0*/  STG.E.U8 desc[UR36][R16.64], R3 ;  /* 0x0000000310007986 */ /* 0x0001e2000c101124 */
[----:B------:R-:W-:Y:S05]  /*8ce0*/  BRA `(.L_x_14673) ;  /* 0x0000000400f87947 */ /* 0x000fea0003800000 */
.L_x_14684:
        /* <DEDUP_REMOVED lines=13> */
.L_x_14688:
[----:B------:R-:W-:Y:S01]  /*8dc0*/  IMAD.MOV.U32 R0, RZ, RZ, 0x7f ;  /* 0x0000007fff007424 */ /* 0x000fe200078e00ff */
[----:B------:R-:W-:-:S04]  /*8dd0*/  ISETP.GT.U32.AND P0, PT, R2, 0x7f800000, PT ;  /* 0x7f8000000200780c */ /* 0x000fc80003f04070 */
[----:B------:R-:W-:-:S09]  /*8de0*/  SEL R0, R0, 0x7c, P0 ;  /* 0x0000007c00007807 */ /* 0x000fd20000000000 */
.L_x_14689:
[----:B------:R-:W-:Y:S05]  /*8df0*/  BSYNC B0 ;  /* 0x0000000000007941 */ /* 0x000fea0003800000 */
.L_x_14687:
[----:B------:R-:W-:-:S04]  /*8e00*/  LOP3.LUT R2, R5, 0x80000000, RZ, 0xc0, !PT ;  /* 0x8000000005027812 */ /* 0x000fc800078ec0ff */
[----:B------:R-:W-:-:S04]  /*8e10*/  SHF.R.U32.HI R3, RZ, 0x18, R2 ;  /* 0x00000018ff037819 */ /* 0x000fc80000011602 */
[----:B------:R-:W-:-:S05]  /*8e20*/  LOP3.LUT R3, R0, R3, RZ, 0xfc, !PT ;  /* 0x0000000300037212 */ /* 0x000fca00078efcff */
[----:B------:R0:W-:Y:S01]  /*8e30*/  STG.E.U8 desc[UR36][R16.64], R3 ;  /* 0x0000000310007986 */ /* 0x0001e2000c101124 */
[----:B------:R-:W-:Y:S05]  /*8e40*/  BRA `(.L_x_14673) ;  /* 0x0000000400a07947 */ /* 0x000fea0003800000 */
.L_x_14683:
[----:B------:R-:W0:Y:S02]  /*8e50*/  I2F.S64 R0, R4 ;  /* 0x0000000400007312 */ /* 0x000e240000301400 */
[----:B0-----:R-:W-:-:S05]  /*8e60*/  F2FP.BF16.F32.PACK_AB R0, RZ, R0 ;  /* 0x00000000ff00723e */ /* 0x001fca00000010ff */
[----:B------:R0:W-:Y:S01]  /*8e70*/  STG.E.U16 desc[UR36][R16.64], R0 ;  /* 0x0000000010007986 */ /* 0x0001e2000c101524 */
[----:B------:R-:W-:Y:S05]  /*8e80*/  BRA `(.L_x_14673) ;  /* 0x0000000400907947 */ /* 0x000fea0003800000 */
.L_x_14680:
        /* <DEDUP_REMOVED lines=10> */
.L_x_14692:
        /* <DEDUP_REMOVED lines=17> */
.L_x_14695:
[----:B------:R-:W-:-:S04]  /*9040*/  LOP3.LUT R2, R5, 0x80000000, RZ, 0xc0, !PT ;  /* 0x8000000005027812 */ /* 0x000fc800078ec0ff */
[----:B------:R-:W-:-:S04]  /*9050*/  SHF.R.U32.HI R3, RZ, 0x18, R2 ;  /* 0x00000018ff037819 */ /* 0x000fc80000011602 */
[----:B------:R-:W-:-:S04]  /*9060*/  LOP3.LUT R0, R0, R3, RZ, 0xfc, !PT ;  /* 0x0000000300007212 */ /* 0x000fc800078efcff */
[----:B------:R-:W-:-:S07]  /*9070*/  PRMT R8, R0, 0x7610, R8 ;  /* 0x0000761000087816 */ /* 0x000fce0000000008 */
.L_x_14694:
[----:B------:R-:W-:Y:S05]  /*9080*/  BSYNC B0 ;  /* 0x0000000000007941 */ /* 0x000fea0003800000 */
.L_x_14693:
[----:B------:R3:W-:Y:S01]  /*9090*/  STG.E.U8 desc[UR36][R16.64], R8 ;  /* 0x0000000810007986 */ /* 0x0007e2000c101124 */
[----:B------:R-:W-:Y:S05]  /*90a0*/  BRA `(.L_x_14673) ;  /* 0x0000000400087947 */ /* 0x000fea0003800000 */
.L_x_14691:
        /* <DEDUP_REMOVED lines=17> */
.L_x_14698:
[----:B------:R-:W-:-:S04]  /*91c0*/  LOP3.LUT R2, R5, 0x80000000, RZ, 0xc0, !PT ;  /* 0x8000000005027812 */ /* 0x000fc800078ec0ff */
[----:B------:R-:W-:-:S04]  /*91d0*/  SHF.R.U32.HI R3, RZ, 0x18, R2 ;  /* 0x00000018ff037819 */ /* 0x000fc80000011602 */
[----:B------:R-:W-:-:S04]  /*91e0*/  LOP3.LUT R0, R0, R3, RZ, 0xfc, !PT ;  /* 0x0000000300007212 */ /* 0x000fc800078efcff */
[----:B------:R-:W-:-:S07]  /*91f0*/  PRMT R8, R0, 0x7610, R8 ;  /* 0x0000761000087816 */ /* 0x000fce0000000008 */
.L_x_14697:
[----:B------:R-:W-:Y:S05]  /*9200*/  BSYNC B0 ;  /* 0x0000000000007941 */ /* 0x000fea0003800000 */
.L_x_14696:
[----:B------:R0:W-:Y:S01]  /*9210*/  STG.E.U8 desc[UR36][R16.64], R8 ;  /* 0x0000000810007986 */ /* 0x0001e2000c101124 */
[----:B------:R-:W-:Y:S05]  /*9220*/  BRA `(.L_x_14673) ;  /* 0x0000000000a87947 */ /* 0x000fea0003800000 */
.L_x_14690:
        /* <DEDUP_REMOVED lines=22> */
.L_x_14672:
        /* <DEDUP_REMOVED lines=16> */
.L_x_14701:
[----:B------:R-:W-:Y:S05]  /*9490*/  BRA `(.L_x_14673) ;  /* 0x00000000000c7947 */ /* 0x000fea0003800000 */
.L_x_14700:
[----:B------:R1:W-:Y:S01]  /*94a0*/  STG.E.64 desc[UR36][R16.64], R4 ;  /* 0x0000000410007986 */ /* 0x0003e2000c101b24 */
[----:B------:R-:W-:Y:S05]  /*94b0*/  BRA `(.L_x_14673) ;  /* 0x0000000000047947 */ /* 0x000fea0003800000 */
.L_x_14699:
[----:B------:R2:W-:Y:S02]  /*94c0*/  STG.E desc[UR36][R16.64], R4 ;  /* 0x0000000410007986 */ /* 0x0005e4000c101924 */
.L_x_14673:
[----:B------:R-:W-:-:S07]  /*94d0*/  VIADD R19, R19, 0x80 ;  /* 0x0000008013137836 */ /* 0x000fce0000000000 */
.L_x_14631:
[----:B------:R-:W-:Y:S05]  /*94e0*/  BSYNC B6 ;  /* 0x0000000000067941 */ /* 0x000fea0003800000 */
.L_x_14630:
        /* <DEDUP_REMOVED lines=306> */
.L_x_14702:
        /* <DEDUP_REMOVED lines=21> */
.L_x_14706:
[----:B------:R0:W5:Y:S01]  /*a960*/  LDG.E.U8 R2, desc[UR36][R4.64] ;  /* 0x0000002404027981 */ /* 0x000162000c1e1100 */
[----:B------:R-:W-:Y:S01]  /*a970*/  IMAD.MOV.U32 R3, RZ, RZ, RZ ;  /* 0x000000ffff037224 */ /* 0x000fe200078e00ff */
[----:B------:R-:W-:Y:S06]  /*a980*/  BRA `(.L_x_14708) ;  /* 0x0000000c00487947 */ /* 0x000fec0003800000 */
.L_x_14705:
        /* <DEDUP_REMOVED lines=8> */
.L_x_14710:
[----:B------:R-:W2:Y:S02]  /*aa10*/  LDG.E R2, desc[UR36][R4.64] ;  /* 0x0000002404027981 */ /* 0x000ea4000c1e1900 */
[----:B--2---:R-:W-:Y:S01]  /*aa20*/  SHF.R.S32.HI R3, RZ, 0x1f, R2 ;  /* 0x0000001fff037819 */ /* 0x004fe20000011402 */
[----:B------:R-:W-:Y:S06]  /*aa30*/  BRA `(.L_x_14708) ;  /* 0x0000000c001c7947 */ /* 0x000fec0003800000 */
.L_x_14709:
[----:B------:R-:W2:Y:S02]  /*aa40*/  LDG.E.S16 R2, desc[UR36][R4.64] ;  /* 0x0000002404027981 */ /* 0x000ea4000c1e1700 */
[----:B--2---:R-:W-:Y:S01]  /*aa50*/  SHF.R.S32.HI R3, RZ, 0x1f, R2 ;  /* 0x0000001fff037819 */ /* 0x004fe20000011402 */
[----:B------:R-:W-:Y:S06]  /*aa60*/  BRA `(.L_x_14708) ;  /* 0x0000000c00107947 */ /* 0x000fec0003800000 */
.L_x_14704:
        /* <DEDUP_REMOVED lines=9> */
.L_x_14712:
[----:B------:R-:W2:Y:S02]  /*ab00*/  LDG.E.U16 R4, desc[UR36][R4.64] ;  /* 0x0000002404047981 */ /* 0x000ea4000c1e1500 */
[----:B--2---:R-:W-:-:S06]  /*ab10*/  HADD2.F32 R2, -RZ, R4.H0_H0 ;  /* 0x20000004ff027230 */ /* 0x004fcc0000004100 */
[----:B------:R-:W0:Y:S01]  /*ab20*/  F2I.S64.TRUNC R2, R2 ;  /* 0x0000000200027311 */ /* 0x000e22000020d900 */
[----:B------:R-:W-:Y:S05]  /*ab30*/  BRA `(.L_x_14708) ;  /* 0x0000000800dc7947 */ /* 0x000fea0003800000 */
.L_x_14711:
        /* <DEDUP_REMOVED lines=9> */
.L_x_14714:
[----:B------:R-:W2:Y:S02]  /*abd0*/  LDG.E.U16 R4, desc[UR36][R4.64] ;  /* 0x0000002404047981 */ /* 0x000ea4000c1e1500 */
[----:B--2---:R-:W-:-:S06]  /*abe0*/  HADD2.F32 R2, -RZ, R4.H0_H0 ;  /* 0x20000004ff027230 */ /* 0x004fcc0000004100 */
[----:B------:R-:W0:Y:S01]  /*abf0*/  F2I.S64.TRUNC R2, R2 ;  /* 0x0000000200027311 */ /* 0x000e22000020d900 */
[----:B------:R-:W-:Y:S05]  /*ac00*/  BRA `(.L_x_14708) ;  /* 0x0000000800a87947 */ /* 0x000fea0003800000 */
.L_x_14713:
[----:B------:R-:W2:Y:S02]  /*ac10*/  LDG.E.64 R2, desc[UR36][R4.64] ;  /* 0x0000002404027981 */ /* 0x000ea4000c1e1b00 */
[----:B--2---:R-:W0:Y:S01]  /*ac20*/  F2I.S64.F64.TRUNC R2, R2 ;  /* 0x0000000200027311 */ /* 0x004e22000030d900 */
[----:B------:R-:W-:Y:S05]  /*ac30*/  BRA `(.L_x_14708) ;  /* 0x00000008009c7947 */ /* 0x000fea0003800000 */
.L_x_14703:
        /* <DEDUP_REMOVED lines=13> */
.L_x_14717:
[----:B------:R-:W2:Y:S02]  /*ad10*/  LDG.E.64 R2, desc[UR36][R4.64] ;  /* 0x0000002404027981 */ /* 0x000ea4000c1e1b00 */
[----:B--2---:R-:W0:Y:S01]  /*ad20*/  F2I.S64.F64.TRUNC R2, R2 ;  /* 0x0000000200027311 */ /* 0x004e22000030d900 */
[----:B------:R-:W-:Y:S05]  /*ad30*/  BRA `(.L_x_14708) ;  /* 0x00000008005c7947 */ /* 0x000fea0003800000 */
.L_x_14716:
        /* <DEDUP_REMOVED lines=27> */
.L_x_14719:
        /* <DEDUP_REMOVED lines=14> */
.L_x_14718:
[----:B------:R-:W2:Y:S02]  /*afd0*/  LDG.E.U16 R2, desc[UR36][R4.64] ;  /* 0x0000002404027981 */ /* 0x000ea4000c1e1500 */
[----:B--2---:R-:W-:-:S06]  /*afe0*/  IMAD.U32 R2, R2, 0x10000, RZ ;  /* 0x0001000002027824 */ /* 0x004fcc00078e00ff */
[----:B------:R-:W0:Y:S01]  /*aff0*/  F2I.S64.TRUNC R2, R2 ;  /* 0x0000000200027311 */ /* 0x000e22000020d900 */
[----:B------:R-:W-:Y:S05]  /*b000*/  BRA `(.L_x_14708) ;  /* 0x0000000400a87947 */ /* 0x000fea0003800000 */
.L_x_14715:
        /* <DEDUP_REMOVED lines=11> */
.L_x_14722:
        /* <DEDUP_REMOVED lines=21> */
.L_x_14726:
[----:B------:R-:W-:Y:S05]  /*b210*/  BSYNC B1 ;  /* 0x0000000000017941 */ /* 0x000fea0003800000 */
.L_x_14725:
[----:B------:R-:W-:Y:S01]  /*b220*/  IMAD.SHL.U32 R2, R2, 0x100000, RZ ;  /* 0x0010000002027824 */ /* 0x000fe200078e00ff */
[----:B------:R-:W-:-:S04]  /*b230*/  LEA R3, R0, 0x3b800000, 0x17 ;  /* 0x3b80000000037811 */ /* 0x000fc800078eb8ff */
[----:B------:R-:W-:-:S07]  /*b240*/  LOP3.LUT R2, R3, R2, R4, 0xfe, !PT ;  /* 0x0000000203027212 */ /* 0x000fce00078efe04 */
.L_x_14724:
[----:B------:R-:W-:Y:S05]  /*b250*/  BSYNC B0 ;  /* 0x0000000000007941 */ /* 0x000fea0003800000 */
.L_x_14723:
[----:B------:R-:W1:Y:S01]  /*b260*/  F2I.S64.TRUNC R2, R2 ;  /* 0x0000000200027311 */ /* 0x000e62000020d900 */
[----:B------:R-:W-:Y:S05]  /*b270*/  BRA `(.L_x_14708) ;  /* 0x00000004000c7947 */ /* 0x000fea0003800000 */
.L_x_14721:
        /* <DEDUP_REMOVED lines=21> */
.L_x_14730:
[----:B------:R-:W-:Y:S05]  /*b3d0*/  BSYNC B1 ;  /* 0x0000000000017941 */ /* 0x000fea0003800000 */
.L_x_14729:
[----:B------:R-:W-:Y:S01]  /*b3e0*/  IMAD.SHL.U32 R2, R2, 0x200000, RZ ;  /* 0x0020000002027824 */ /* 0x000fe200078e00ff */
[----:B------:R-:W-:-:S04]  /*b3f0*/  LEA R3, R0, 0x37800000, 0x17 ;  /* 0x3780000000037811 */ /* 0x000fc800078eb8ff */
[----:B------:R-:W-:-:S07]  /*b400*/  LOP3.LUT R2, R3, R2, R4, 0xfe, !PT ;  /* 0x0000000203027212 */ /* 0x000fce00078efe04 */
.L_x_14728:
[----:B------:R-:W-:Y:S05]  /*b410*/  BSYNC B0 ;  /* 0x0000000000007941 */ /* 0x000fea0003800000 */
.L_x_14727:
[----:B------:R-:W2:Y:S01]  /*b420*/  F2I.S64.TRUNC R2, R2 ;  /* 0x0000000200027311 */ /* 0x000ea2000020d900 */
[----:B------:R-:W-:Y:S05]  /*b430*/  BRA `(.L_x_14708) ;  /* 0x00000000009c7947 */ /* 0x000fea0003800000 */
.L_x_14720:
        /* <DEDUP_REMOVED lines=14> */
.L_x_14734:
[----:B------:R-:W-:Y:S05]  /*b520*/  BSYNC B0 ;  /* 0x0000000000007941 */ /* 0x000fea0003800000 */
.L_x_14733:
[----:B------:R-:W4:Y:S01]  /*b530*/  F2I.S64.TRUNC R2, R2 ;  /* 0x0000000200027311 */ /* 0x000f22000020d900 */
[----:B------:R-:W-:Y:S05]  /*b540*/  BRA `(.L_x_14708) ;  /* 0x0000000000587947 */ /* 0x000fea0003800000 */
.L_x_14707:
        /* <DEDUP_REMOVED lines=16> */
.L_x_14735:
[----:B------:R-:W-:Y:S01]  /*b650*/  CS2R R2, SRZ ;  /* 0x0000000000027805 */ /* 0x000fe2000001ff00 */
[----:B------:R-:W-:Y:S06]  /*b660*/  BRA `(.L_x_14708) ;  /* 0x0000000000107947 */ /* 0x000fec0003800000 */
.L_x_14732:
[----:B------:R0:W5:Y:S01]  /*b670*/  LDG.E.64 R2, desc[UR36][R4.64] ;  /* 0x0000002404027981 */ /* 0x000162000c1e1b00 */
[----:B------:R-:W-:Y:S05]  /*b680*/  BRA `(.L_x_14708) ;  /* 0x0000000000087947 */ /* 0x000fea0003800000 */
.L_x_14731:
[----:B------:R3:W5:Y:S01]  /*b690*/  LDG.E R2, desc[UR36][R4.64] ;  /* 0x0000002404027981 */ /* 0x000762000c1e1900 */
[----:B------:R-:W-:-:S07]  /*b6a0*/  IMAD.MOV.U32 R3, RZ, RZ, RZ ;  /* 0x000000ffff037224 */ /* 0x000fce00078e00ff */
.L_x_14708:
        /* <DEDUP_REMOVED lines=20> */
.L_x_14737:
[----:B------:R-:W-:Y:S05]  /*b7f0*/  BSYNC B0 ;  /* 0x0000000000007941 */ /* 0x000fea0003800000 */
.L_x_14736:
        /* <DEDUP_REMOVED lines=15> */
.L_x_14741:
[----:B------:R-:W-:Y:S01]  /*b8f0*/  STG.E.U8 desc[UR36][R16.64], R4 ;  /* 0x0000000410007986 */ /* 0x000fe2000c101124 */
[----:B------:R-:W-:Y:S05]  /*b900*/  EXIT ;  /* 0x000000000000794d */ /* 0x000fea0003800000 */
.L_x_14740:
        /* <DEDUP_REMOVED lines=8> */
.L_x_14744:
[----:B------:R-:W-:Y:S01]  /*b990*/  STG.E desc[UR36][R16.64], R4 ;  /* 0x0000000410007986 */ /* 0x000fe2000c101924 */
[----:B------:R-:W-:Y:S05]  /*b9a0*/  EXIT ;  /* 0x000000000000794d */ /* 0x000fea0003800000 */
.L_x_14743:
[----:B------:R-:W-:Y:S01]  /*b9b0*/  STG.E.U16 desc[UR36][R16.64], R4 ;  /* 0x0000000410007986 */ /* 0x000fe2000c101524 */
[----:B------:R-:W-:Y:S05]  /*b9c0*/  EXIT ;  /* 0x000000000000794d */ /* 0x000fea0003800000 */
.L_x_14739:
        /* <DEDUP_REMOVED lines=9> */
.L_x_14746:
[----:B------:R-:W0:Y:S02]  /*ba60*/  I2F.S64 R0, R4 ;  /* 0x0000000400007312 */ /* 0x000e240000301400 */
[----:B0-----:R-:W-:-:S05]  /*ba70*/  F2FP.F16.F32.PACK_AB R0, RZ, R0 ;  /* 0x00000000ff00723e */ /* 0x001fca00000000ff */
[----:B------:R-:W-:Y:S01]  /*ba80*/  STG.E.U16 desc[UR36][R16.64], R0 ;  /* 0x0000000010007986 */ /* 0x000fe2000c101524 */
[----:B------:R-:W-:Y:S05]  /*ba90*/  EXIT ;  /* 0x000000000000794d */ /* 0x000fea0003800000 */
.L_x_14745:
        /* <DEDUP_REMOVED lines=10> */
.L_x_14748:
[----:B------:R-:W0:Y:S02]  /*bb40*/  I2F.S64 R4, R4 ;  /* 0x0000000400047312 */ /* 0x000e240000301400 */
[----:B0-----:R-:W-:-:S04]  /*bb50*/  F2FP.F16.F32.PACK_AB R3, RZ, R4 ;  /* 0x00000004ff03723e */ /* 0x001fc800000000ff */
[----:B------:R-:W-:-:S05]  /*bb60*/  PRMT R3, R3, 0x5410, RZ ;  /* 0x0000541003037816 */ /* 0x000fca00000000ff */
[----:B------:R-:W-:Y:S01]  /*bb70*/  STG.E desc[UR36][R16.64], R3 ;  /* 0x0000000310007986 */ /* 0x000fe2000c101924 */
[----:B------:R-:W-:Y:S05]  /*bb80*/  EXIT ;  /* 0x000000000000794d */ /* 0x000fea0003800000 */
.L_x_14747:
[----:B------:R-:W0:Y:S02]  /*bb90*/  I2F.F64.S64 R2, R4 ;  /* 0x0000000400027312 */ /* 0x000e240000301c00 */
[----:B0-----:R-:W-:Y:S01]  /*bba0*/  STG.E.64 desc[UR36][R16.64], R2 ;  /* 0x0000000210007986 */ /* 0x001fe2000c101b24 */
[----:B------:R-:W-:Y:S05]  /*bbb0*/  EXIT ;  /* 0x000000000000794d */ /* 0x000fea0003800000 */
.L_x_14738:
        /* <DEDUP_REMOVED lines=13> */
.L_x_14751:
[----:B------:R-:W0:Y:S01]  /*bc90*/  I2F.F64.S64 R4, R4 ;  /* 0x0000000400047312 */ /* 0x000e220000301c00 */
[----:B------:R-:W-:-:S05]  /*bca0*/  CS2R R6, SRZ ;  /* 0x0000000000067805 */ /* 0x000fca000001ff00 */
[----:B0-----:R-:W-:Y:S01]  /*bcb0*/  STG.E.128 desc[UR36][R16.64], R4 ;  /* 0x0000000410007986 */ /* 0x001fe2000c101d24 */
[----:B------:R-:W-:Y:S05]  /*bcc0*/  EXIT ;  /* 0x000000000000794d */ /* 0x000fea0003800000 */
.L_x_14750:
        /* <DEDUP_REMOVED lines=21> */
.L_x_14755:
[----:B------:R-:W-:Y:S05]  /*be20*/  BSYNC B0 ;  /* 0x0000000000007941 */ /* 0x000fea0003800000 */
.L_x_14754:
[----:B------:R-:W-:-:S05]  /*be30*/  LOP3.LUT R3, R0, R3, RZ, 0xfc, !PT ;  /* 0x0000000300037212 */ /* 0x000fca00078efcff */
[----:B------:R-:W-:Y:S01]  /*be40*/  STG.E.U8 desc[UR36][R16.64], R3 ;  /* 0x0000000310007986 */ /* 0x000fe2000c101124 */
[----:B------:R-:W-:Y:S05]  /*be50*/  EXIT ;  /* 0x000000000000794d */ /* 0x000fea0003800000 */
.L_x_14753:
        /* <DEDUP_REMOVED lines=13> */
.L_x_14757:
[----:B------:R-:W-:Y:S01]  /*bf30*/  IMAD.MOV.U32 R0, RZ, RZ, 0x7f ;  /* 0x0000007fff007424 */ /* 0x000fe200078e00ff */
[----:B------:R-:W-:-:S04]  /*bf40*/  ISETP.GT.U32.AND P0, PT, R2, 0x7f800000, PT ;  /* 0x7f8000000200780c */ /* 0x000fc80003f04070 */
[----:B------:R-:W-:-:S09]  /*bf50*/  SEL R0, R0, 0x7c, P0 ;  /* 0x0000007c00007807 */ /* 0x000fd20000000000 */
.L_x_14758:
[----:B------:R-:W-:Y:S05]  /*bf60*/  BSYNC B0 ;  /* 0x0000000000007941 */ /* 0x000fea0003800000 */
.L_x_14756:
[----:B------:R-:W-:-:S04]  /*bf70*/  LOP3.LUT R2, R5, 0x80000000, RZ, 0xc0, !PT ;  /* 0x8000000005027812 */ /* 0x000fc800078ec0ff */
[----:B------:R-:W-:-:S04]  /*bf80*/  SHF.R.U32.HI R3, RZ, 0x18, R2 ;  /* 0x00000018ff037819 */ /* 0x000fc80000011602 */
[----:B------:R-:W-:-:S05]  /*bf90*/  LOP3.LUT R3, R0, R3, RZ, 0xfc, !PT ;  /* 0x0000000300037212 */ /* 0x000fca00078efcff */
[----:B------:R-:W-:Y:S01]  /*bfa0*/  STG.E.U8 desc[UR36][R16.64], R3 ;  /* 0x0000000310007986 */ /* 0x000fe2000c101124 */
[----:B------:R-:W-:Y:S05]  /*bfb0*/  EXIT ;  /* 0x000000000000794d */ /* 0x000fea0003800000 */
.L_x_14752:
[----:B------:R-:W0:Y:S02]  /*bfc0*/  I2F.S64 R0, R4 ;  /* 0x0000000400007312 */ /* 0x000e240000301400 */
[----:B0-----:R-:W-:-:S05]  /*bfd0*/  F2FP.BF16.F32.PACK_AB R0, RZ, R0 ;  /* 0x00000000ff00723e */ /* 0x001fca00000010ff */
[----:B------:R-:W-:Y:S01]  /*bfe0*/  STG.E.U16 desc[UR36][R16.64], R0 ;  /* 0x0000000010007986 */ /* 0x000fe2000c101524 */
[----:B------:R-:W-:Y:S05]  /*bff0*/  EXIT ;  /* 0x000000000000794d */ /* 0x000fea0003800000 */
.L_x_14749:
        /* <DEDUP_REMOVED lines=10> */
.L_x_14761:
        /* <DEDUP_REMOVED lines=17> */
.L_x_14764:
[----:B------:R-:W-:-:S04]  /*c1b0*/  LOP3.LUT R2, R5, 0x80000000, RZ, 0xc0, !PT ;  /* 0x8000000005027812 */ /* 0x000fc800078ec0ff */
[----:B------:R-:W-:-:S04]  /*c1c0*/  SHF.R.U32.HI R3, RZ, 0x18, R2 ;  /* 0x00000018ff037819 */ /* 0x000fc80000011602 */
[----:B------:R-:W-:-:S04]  /*c1d0*/  LOP3.LUT R0, R0, R3, RZ, 0xfc, !PT ;  /* 0x0000000300007212 */ /* 0x000fc800078efcff */
[----:B------:R-:W-:-:S07]  /*c1e0*/  PRMT R8, R0, 0x7610, R8 ;  /* 0x0000761000087816 */ /* 0x000fce0000000008 */
.L_x_14763:
[----:B------:R-:W-:Y:S05]  /*c1f0*/  BSYNC B0 ;  /* 0x0000000000007941 */ /* 0x000fea0003800000 */
.L_x_14762:
[----:B------:R-:W-:Y:S01]  /*c200*/  STG.E.U8 desc[UR36][R16.64], R8 ;  /* 0x0000000810007986 */ /* 0x000fe2000c101124 */
[----:B------:R-:W-:Y:S05]  /*c210*/  EXIT ;  /* 0x000000000000794d */ /* 0x000fea0003800000 */
.L_x_14760:
        /* <DEDUP_REMOVED lines=17> */
.L_x_14767:
[----:B------:R-:W-:-:S04]  /*c330*/  LOP3.LUT R2, R5, 0x80000000, RZ, 0xc0, !PT ;  /* 0x8000000005027812 */ /* 0x000fc800078ec0ff */
[----:B------:R-:W-:-:S04]  /*c340*/  SHF.R.U32.HI R3, RZ, 0x18, R2 ;  /* 0x00000018ff037819 */ /* 0x000fc80000011602 */
[----:B------:R-:W-:-:S04]  /*c350*/  LOP3.LUT R0, R0, R3, RZ, 0xfc, !PT ;  /* 0x0000000300007212 */ /* 0x000fc800078efcff */
[----:B------:R-:W-:-:S07]  /*c360*/  PRMT R8, R0, 0x7610, R8 ;  /* 0x0000761000087816 */ /* 0x000fce0000000008 */
.L_x_14766:
[----:B------:R-:W-:Y:S05]  /*c370*/  BSYNC B0 ;  /* 0x0000000000007941 */ /* 0x000fea0003800000 */
.L_x_14765:
[----:B------:R-:W-:Y:S01]  /*c380*/  STG.E.U8 desc[UR36][R16.64], R8 ;  /* 0x0000000810007986 */ /* 0x000fe2000c101124 */
[----:B------:R-:W-:Y:S05]  /*c390*/  EXIT ;  /* 0x000000000000794d */ /* 0x000fea0003800000 */
.L_x_14759:
        /* <DEDUP_REMOVED lines=22> */
.L_x_14742:
        /* <DEDUP_REMOVED lines=16> */
.L_x_14770:
[----:B------:R-:W-:Y:S05]  /*c600*/  EXIT ;  /* 0x000000000000794d */ /* 0x000fea0003800000 */
.L_x_14769:
[----:B------:R-:W-:Y:S01]  /*c610*/  STG.E.64 desc[UR36][R16.64], R4 ;  /* 0x0000000410007986 */ /* 0x000fe2000c101b24 */
[----:B------:R-:W-:Y:S05]  /*c620*/  EXIT ;  /* 0x000000000000794d */ /* 0x000fea0003800000 */
.L_x_14768:
[----:B------:R-:W-:Y:S01]  /*c630*/  STG.E desc[UR36][R16.64], R4 ;  /* 0x0000000410007986 */ /* 0x000fe2000c101924 */
[----:B------:R-:W-:Y:S05]  /*c640*/  EXIT ;  /* 0x000000000000794d */ /* 0x000fea0003800000 */
        .weak           $__internal_35_$__cuda_sm20_dblrcp_rn_slowpath_v3
        .type           $__internal_35_$__cuda_sm20_dblrcp_rn_slowpath_v3,@function
        .size           $__internal_35_$__cuda_sm20_dblrcp_rn_slowpath_v3,(.L_x_71477 - $__internal_35_$__cuda_sm20_dblrcp_rn_slowpath_v3)
$__internal_35_$__cuda_sm20_dblrcp_rn_slowpath_v3:
        /* <DEDUP_REMOVED lines=26> */
.L_x_14774:
        /* <DEDUP_REMOVED lines=10> */
.L_x_14772:
[----:B------:R-:W-:Y:S01]  /*c890*/  LOP3.LUT R5, R3, 0x80000, RZ, 0xfc, !PT ;  /* 0x0008000003057812 */ /* 0x000fe200078efcff */
[----:B------:R-:W-:-:S07]  /*c8a0*/  IMAD.MOV.U32 R4, RZ, RZ, R2 ;  /* 0x000000ffff047224 */ /* 0x000fce00078e0002 */
.L_x_14773:
[----:B------:R-:W-:Y:S05]  /*c8b0*/  BSYNC B1 ;  /* 0x0000000000017941 */ /* 0x000fea0003800000 */
.L_x_14771:
[----:B------:R-:W-:Y:S02]  /*c8c0*/  IMAD.MOV.U32 R2, RZ, RZ, R0 ;  /* 0x000000ffff027224 */ /* 0x000fe400078e0000 */
[----:B------:R-:W-:-:S04]  /*c8d0*/  IMAD.MOV.U32 R3, RZ, RZ, 0x0 ;  /* 0x00000000ff037424 */ /* 0x000fc800078e00ff */
[----:B------:R-:W-:Y:S05]  /*c8e0*/  RET.REL.NODEC R2 `(_ZN2at6native18elementwise_kernelILi128ELi4EZNS0_15gpu_kernel_implIZNS0_50_GLOBAL__N__2680c7bb_12_PowKernel_cu_140f0503_289629pow_tensor_scalar_kernel_implIllEEvRNS_18TensorIteratorBaseET0_EUllE1_EEvS6_RKT_EUliE_EEviT1_) ;  /* 0xffffff3402c47950 */ /* 0x000fea0003c3ffff */
.L_x_14775:
        /* <DEDUP_REMOVED lines=9> */
.L_x_71477:


//--------------------- .text._ZN2at6native27unrolled_elementwise_kernelIZNS0_50_GLOBAL__N__2680c7bb_12_PowKernel_cu_140f0503_289629pow_tensor_scalar_kernel_implIllEEvRNS_18TensorIteratorBaseET0_EUllE1_St5arrayIPcLm2EELi4E23TrivialOffsetCalculatorILi1EjESC_NS0_6memory12LoadWithCastILi1EEENSD_13StoreWithCastILi1EEEEEviT_S6_T2_T3_T4_T5_ --------------------------
	.section	.text._ZN2at6native27unrolled_elementwise_kernelIZNS0_50_GLOBAL__N__2680c7bb_12_PowKernel_cu_140f0503_289629pow_tensor_scalar_kernel_implIllEEvRNS_18TensorIteratorBaseET0_EUllE1_St5arrayIPcLm2EELi4E23TrivialOffsetCalculatorILi1EjESC_NS0_6memory12LoadWithCastILi1EEENSD_13StoreWithCastILi1EEEEEviT_S6_T2_T3_T4_T5_,"ax",@progbits
	.align	128
        .global         _ZN2at6native27unrolled_elementwise_kernelIZNS0_50_GLOBAL__N__2680c7bb_12_PowKernel_cu_140f0503_289629pow_tensor_scalar_kernel_implIllEEvRNS_18TensorIteratorBaseET0_EUllE1_St5arrayIPcLm2EELi4E23TrivialOffsetCalculatorILi1EjESC_NS0_6memory12LoadWithCastILi1EEENSD_13StoreWithCastILi1EEEEEviT_S6_T2_T3_T4_T5_
        .type           _ZN2at6native27unrolled_elementwise_kernelIZNS0_50_GLOBAL__N__2680c7bb_12_PowKernel_cu_140f0503_289629pow_tensor_scalar_kernel_implIllEEvRNS_18TensorIteratorBaseET0_EUllE1_St5arrayIPcLm2EELi4E23TrivialOffsetCalculatorILi1EjESC_NS0_6memory12LoadWithCastILi1EEENSD_13StoreWithCastILi1EEEEEviT_S6_T2_T3_T4_T5_,@function
        .size           _ZN2at6native27unrolled_elementwise_kernelIZNS0_50_GLOBAL__N__2680c7bb_12_PowKernel_cu_140f0503_289629pow_tensor_scalar_kernel_implIllEEvRNS_18TensorIteratorBaseET0_EUllE1_St5arrayIPcLm2EELi4E23TrivialOffsetCalculatorILi1EjESC_NS0_6memory12LoadWithCastILi1EEENSD_13StoreWithCastILi1EEEEEviT_S6_T2_T3_T4_T5_,(.L_x_71478 - _ZN2at6native27unrolled_elementwise_kernelIZNS0_50_GLOBAL__N__2680c7bb_12_PowKernel_cu_140f0503_289629pow_tensor_scalar_kernel_implIllEEvRNS_18TensorIteratorBaseET0_EUllE1_St5arrayIPcLm2EELi4E23TrivialOffsetCalculatorILi1EjESC_NS0_6memory12LoadWithCastILi1EEENSD_13StoreWithCastILi1EEEEEviT_S6_T2_T3_T4_T5_)
        .other          _ZN2at6native27unrolled_elementwise_kernelIZNS0_50_GLOBAL__N__2680c7bb_12_PowKernel_cu_140f0503_289629pow_tensor_scalar_kernel_implIllEEvRNS_18TensorIteratorBaseET0_EUllE1_St5arrayIPcLm2EELi4E23TrivialOffsetCalculatorILi1EjESC_NS0_6memory12LoadWithCastILi1EEENSD_13StoreWithCastILi1EEEEEviT_S6_T2_T3_T4_T5_,@"STO_CUDA_ENTRY STV_DEFAULT"
_ZN2at6native27unrolled_elementwise_kernelIZNS0_50_GLOBAL__N__2680c7bb_12_PowKernel_cu_140f0503_289629pow_tensor_scalar_kernel_implIllEEvRNS_18TensorIteratorBaseET0_EUllE1_St5arrayIPcLm2EELi4E23TrivialOffsetCalculatorILi1EjESC_NS0_6memory12LoadWithCastILi1EEENSD_13StoreWithCastILi1EEEEEviT_S6_T2_T3_T4_T5_:
.text._ZN2at6native27unrolled_elementwise_kernelIZNS0_50_GLOBAL__N__2680c7bb_12_PowKernel_cu_140f0503_289629pow_tensor_scalar_kernel_implIllEEvRNS_18TensorIteratorBaseET0_EUllE1_St5arrayIPcLm2EELi4E23TrivialOffsetCalculatorILi1EjESC_NS0_6memory12LoadWithCastILi1EEENSD_13StoreWithCastILi1EEEEEviT_S6_T2_T3_T4_T5_:
        /* <DEDUP_REMOVED lines=32> */
.L_x_14781:
[----:B------:R1:W5:Y:S01]  /*0200*/  LDG.E.U8 R28, desc[UR36][R4.64] ;  /* 0x00000024041c7981 */ /* 0x000362000c1e1100 */
[----:B------:R-:W-:Y:S01]  /*0210*/  IMAD.MOV.U32 R29, RZ, RZ, RZ ;  /* 0x000000ffff1d7224 */ /* 0x000fe200078e00ff */
[----:B------:R-:W-:Y:S06]  /*0220*/  BRA `(.L_x_14783) ;  /* 0x0000000c004c7947 */ /* 0x000fec0003800000 */
.L_x_14780:
        /* <DEDUP_REMOVED lines=8> */
.L_x_14785:
[----:B------:R-:W2:Y:S02]  /*02b0*/  LDG.E R28, desc[UR36][R4.64] ;  /* 0x00000024041c7981 */ /* 0x000ea4000c1e1900 */
[----:B--2---:R-:W-:Y:S01]  /*02c0*/  SHF.R.S32.HI R29, RZ, 0x1f, R28 ;  /* 0x0000001fff1d7819 */ /* 0x004fe2000001141c */
[----:B------:R-:W-:Y:S06]  /*02d0*/  BRA `(.L_x_14783) ;  /* 0x0000000c00207947 */ /* 0x000fec0003800000 */
.L_x_14784:
[----:B------:R-:W2:Y:S02]  /*02e0*/  LDG.E.S16 R28, desc[UR36][R4.64] ;  /* 0x00000024041c7981 */ /* 0x000ea4000c1e1700 */
[----:B--2---:R-:W-:Y:S01]  /*02f0*/  SHF.R.S32.HI R29, RZ, 0x1f, R28 ;  /* 0x0000001fff1d7819 */ /* 0x004fe2000001141c */
[----:B------:R-:W-:Y:S06]  /*0300*/  BRA `(.L_x_14783) ;  /* 0x0000000c00147947 */ /* 0x000fec0003800000 */
.L_x_14779:
        /* <DEDUP_REMOVED lines=9> */
.L_x_14787:
[----:B------:R-:W2:Y:S02]  /*03a0*/  LDG.E.U16 R4, desc[UR36][R4.64] ;  /* 0x0000002404047981 */ /* 0x000ea4000c1e1500 */
[----:B--2---:R-:W-:-:S06]  /*03b0*/  HADD2.F32 R28, -RZ, R4.H0_H0 ;  /* 0x20000004ff1c7230 */ /* 0x004fcc0000004100 */
[----:B------:R-:W0:Y:S01]  /*03c0*/  F2I.S64.TRUNC R28, R28 ;  /* 0x0000001c001c7311 */ /* 0x000e22000020d900 */
[----:B------:R-:W-:Y:S05]  /*03d0*/  BRA `(.L_x_14783) ;  /* 0x0000000800e07947 */ /* 0x000fea0003800000 */
.L_x_14786:
        /* <DEDUP_REMOVED lines=9> */
.L_x_14789:
[----:B------:R-:W2:Y:S02]  /*0470*/  LDG.E.U16 R4, desc[UR36][R4.64] ;  /* 0x0000002404047981 */ /* 0x000ea4000c1e1500 */
[----:B--2---:R-:W-:-:S06]  /*0480*/  HADD2.F32 R28, -RZ, R4.H0_H0 ;  /* 0x20000004ff1c7230 */ /* 0x004fcc0000004100 */
[----:B------:R-:W4:Y:S01]  /*0490*/  F2I.S64.TRUNC R28, R28 ;  /* 0x0000001c001c7311 */ /* 0x000f22000020d900 */
[----:B------:R-:W-:Y:S05]  /*04a0*/  BRA `(.L_x_14783) ;  /* 0x0000000800ac7947 */ /* 0x000fea0003800000 */
.L_x_14788:
[----:B------:R-:W2:Y:S02]  /*04b0*/  LDG.E.64 R4, desc[UR36][R4.64] ;  /* 0x0000002404047981 */ /* 0x000ea4000c1e1b00 */
[----:B--2---:R2:W3:Y:S01]  /*04c0*/  F2I.S64.F64.TRUNC R28, R4 ;  /* 0x00000004001c7311 */ /* 0x0044e2000030d900 */
[----:B------:R-:W-:Y:S05]  /*04d0*/  BRA `(.L_x_14783) ;  /* 0x0000000800a07947 */ /* 0x000fea0003800000 */
.L_x_14778:
        /* <DEDUP_REMOVED lines=13> */
.L_x_14792:
[----:B------:R-:W2:Y:S02]  /*05b0*/  LDG.E.64 R4, desc[UR36][R4.64] ;  /* 0x0000002404047981 */ /* 0x000ea4000c1e1b00 */
[----:B--2---:R0:W1:Y:S01]  /*05c0*/  F2I.S64.F64.TRUNC R28, R4 ;  /* 0x00000004001c7311 */ /* 0x004062000030d900 */
[----:B------:R-:W-:Y:S05]  /*05d0*/  BRA `(.L_x_14783) ;  /* 0x0000000800607947 */ /* 0x000fea0003800000 */
.L_x_14791:
        /* <DEDUP_REMOVED lines=27> */
.L_x_14794:
        /* <DEDUP_REMOVED lines=15> */
.L_x_14793:
[----:B------:R-:W2:Y:S02]  /*0880*/  LDG.E.U16 R28, desc[UR36][R4.64] ;  /* 0x00000024041c7981 */ /* 0x000ea4000c1e1500 */
[----:B--2---:R-:W-:-:S06]  /*0890*/  IMAD.U32 R28, R28, 0x10000, RZ ;  /* 0x000100001c1c7824 */ /* 0x004fcc00078e00ff */
[----:B------:R-:W0:Y:S01]  /*08a0*/  F2I.S64.TRUNC R28, R28 ;  /* 0x0000001c001c7311 */ /* 0x000e22000020d900 */
[----:B------:R-:W-:Y:S05]  /*08b0*/  BRA `(.L_x_14783) ;  /* 0x0000000400a87947 */ /* 0x000fea0003800000 */
.L_x_14790:
        /* <DEDUP_REMOVED lines=11> */
.L_x_14797:
        /* <DEDUP_REMOVED lines=21> */
.L_x_14801:
[----:B------:R-:W-:Y:S05]  /*0ac0*/  BSYNC B1 ;  /* 0x0000000000017941 */ /* 0x000fea0003800000 */
.L_x_14800:
[----:B------:R-:W-:Y:S01]  /*0ad0*/  IMAD.SHL.U32 R3, R3, 0x100000, RZ ;  /* 0x0010000003037824 */ /* 0x000fe200078e00ff */
[----:B------:R-:W-:-:S04]  /*0ae0*/  LEA R5, R0, 0x3b800000, 0x17 ;  /* 0x3b80000000057811 */ /* 0x000fc800078eb8ff */
[----:B------:R-:W-:-:S07]  /*0af0*/  LOP3.LUT R28, R5, R3, R28, 0xfe, !PT ;  /* 0x00000003051c7212 */ /* 0x000fce00078efe1c */
.L_x_14799:
[----:B------:R-:W-:Y:S05]  /*0b00*/  BSYNC B0 ;  /* 0x0000000000007941 */ /* 0x000fea0003800000 */
.L_x_14798:
[----:B------:R-:W0:Y:S01]  /*0b10*/  F2I.S64.TRUNC R28, R28 ;  /* 0x0000001c001c7311 */ /* 0x000e22000020d900 */
[----:B------:R-:W-:Y:S05]  /*0b20*/  BRA `(.L_x_14783) ;  /* 0x00000004000c7947 */ /* 0x000fea0003800000 */
.L_x_14796:
        /* <DEDUP_REMOVED lines=21> */
.L_x_14805:
[----:B------:R-:W-:Y:S05]  /*0c80*/  BSYNC B1 ;  /* 0x0000000000017941 */ /* 0x000fea0003800000 */
.L_x_14804:
[----:B------:R-:W-:Y:S01]  /*0c90*/  IMAD.SHL.U32 R3, R3, 0x200000, RZ ;  /* 0x0020000003037824 */ /* 0x000fe200078e00ff */
[----:B------:R-:W-:-:S04]  /*0ca0*/  LEA R5, R0, 0x37800000, 0x17 ;  /* 0x3780000000057811 */ /* 0x000fc800078eb8ff */
[----:B------:R-:W-:-:S07]  /*0cb0*/  LOP3.LUT R28, R5, R3, R28, 0xfe, !PT ;  /* 0x00000003051c7212 */ /* 0x000fce00078efe1c */
.L_x_14803:
[----:B------:R-:W-:Y:S05]  /*0cc0*/  BSYNC B0 ;  /* 0x0000000000007941 */ /* 0x000fea0003800000 */
.L_x_14802:
[----:B------:R-:W0:Y:S01]  /*0cd0*/  F2I.S64.TRUNC R28, R28 ;  /* 0x0000001c001c7311 */ /* 0x000e22000020d900 */
[----:B------:R-:W-:Y:S05]  /*0ce0*/  BRA `(.L_x_14783) ;  /* 0x00000000009c7947 */ /* 0x000fea0003800000 */
.L_x_14795:
        /* <DEDUP_REMOVED lines=14> */
.L_x_14809:
[----:B------:R-:W-:Y:S05]  /*0dd0*/  BSYNC B0 ;  /* 0x0000000000007941 */ /* 0x000fea0003800000 */
.L_x_14808:
[----:B------:R-:W0:Y:S01]  /*0de0*/  F2I.S64.TRUNC R28, R28 ;  /* 0x0000001c001c7311 */ /* 0x000e22000020d900 */
[----:B------:R-:W-:Y:S05]  /*0df0*/  BRA `(.L_x_14783) ;  /* 0x0000000000587947 */ /* 0x000fea0003800000 */
.L_x_14782:
        /* <DEDUP_REMOVED lines=16> */
.L_x_14810:
[----:B------:R-:W-:Y:S01]  /*0f00*/  CS2R R28, SRZ ;  /* 0x00000000001c7805 */ /* 0x000fe2000001ff00 */
[----:B------:R-:W-:Y:S06]  /*0f10*/  BRA `(.L_x_14783) ;  /* 0x0000000000107947 */ /* 0x000fec0003800000 */
.L_x_14807:
[----:B------:R0:W5:Y:S01]  /*0f20*/  LDG.E.64 R28, desc[UR36][R4.64] ;  /* 0x00000024041c7981 */ /* 0x000162000c1e1b00 */
[----:B------:R-:W-:Y:S05]  /*0f30*/  BRA `(.L_x_14783) ;  /* 0x0000000000087947 */ /* 0x000fea0003800000 */
.L_x_14806:
[----:B------:R0:W5:Y:S01]  /*0f40*/  LDG.E R28, desc[UR36][R4.64] ;  /* 0x00000024041c7981 */ /* 0x000162000c1e1900 */
[----:B------:R-:W-:-:S07]  /*0f50*/  IMAD.MOV.U32 R29, RZ, RZ, RZ ;  /* 0x000000ffff1d7224 */ /* 0x000fce00078e00ff */
.L_x_14783:
[----:B------:R-:W2:Y:S02]  /*0f60*/  S2R R22, SR_TID.X ;  /* 0x0000000000167919 */ /* 0x000ea40000002100 */
[----:B--2---:R-:W-:-:S07]  /*0f70*/  VIADD R22, R22, 0x80 ;  /* 0x0000008016167836 */ /* 0x004fce0000000000 */
.L_x_14777:
[----:B------:R-:W-:Y:S05]  /*0f80*/  BSYNC B6 ;  /* 0x0000000000067941 */ /* 0x000fea0003800000 */
.L_x_14776:
        /* <DEDUP_REMOVED lines=24> */
.L_x_14816:
[----:B------:R0:W5:Y:S01]  /*1110*/  LDG.E.U8 R26, desc[UR36][R4.64] ;  /* 0x00000024041a7981 */ /* 0x000162000c1e1100 */
[----:B------:R-:W-:Y:S01]  /*1120*/  IMAD.MOV.U32 R27, RZ, RZ, RZ ;  /* 0x000000ffff1b7224 */ /* 0x000fe200078e00ff */
[----:B------:R-:W-:Y:S06]  /*1130*/  BRA `(.L_x_14818) ;  /* 0x0000000c00487947 */ /* 0x000fec0003800000 */
.L_x_14815:
        /* <DEDUP_REMOVED lines=8> */
.L_x_14820:
[----:B------:R-:W2:Y:S02]  /*11c0*/  LDG.E R26, desc[UR36][R4.64] ;  /* 0x00000024041a7981 */ /* 0x000ea4000c1e1900 */
[----:B--2---:R-:W-:Y:S01]  /*11d0*/  SHF.R.S32.HI R27, RZ, 0x1f, R26 ;  /* 0x0000001fff1b7819 */ /* 0x004fe2000001141a */
[----:B------:R-:W-:Y:S06]  /*11e0*/  BRA `(.L_x_14818) ;  /* 0x0000000c001c7947 */ /* 0x000fec0003800000 */
.L_x_14819:
[----:B------:R-:W2:Y:S02]  /*11f0*/  LDG.E.S16 R26, desc[UR36][R4.64] ;  /* 0x00000024041a7981 */ /* 0x000ea4000c1e1700 */
[----:B--2---:R-:W-:Y:S01]  /*1200*/  SHF.R.S32.HI R27, RZ, 0x1f, R26 ;  /* 0x0000001fff1b7819 */ /* 0x004fe2000001141a */
[----:B------:R-:W-:Y:S06]  /*1210*/  BRA `(.L_x_14818) ;  /* 0x0000000c00107947 */ /* 0x000fec0003800000 */
.L_x_14814:
        /* <DEDUP_REMOVED lines=9> */
.L_x_14822:
[----:B------:R-:W2:Y:S02]  /*12b0*/  LDG.E.U16 R4, desc[UR36][R4.64] ;  /* 0x0000002404047981 */ /* 0x000ea4000c1e1500 */
[----:B--2---:R-:W-:-:S06]  /*12c0*/  HADD2.F32 R26, -RZ, R4.H0_H0 ;  /* 0x20000004ff1a7230 */ /* 0x004fcc0000004100 */
[----:B------:R-:W0:Y:S01]  /*12d0*/  F2I.S64.TRUNC R26, R26 ;  /* 0x0000001a001a7311 */ /* 0x000e22000020d900 */
[----:B------:R-:W-:Y:S05]  /*12e0*/  BRA `(.L_x_14818) ;  /* 0x0000000800dc7947 */ /* 0x000fea0003800000 */
.L_x_14821:
        /* <DEDUP_REMOVED lines=9> */
.L_x_14824:
[----:B------:R-:W2:Y:S02]  /*1380*/  LDG.E.U16 R4, desc[UR36][R4.64] ;  /* 0x0000002404047981 */ /* 0x000ea4000c1e1500 */
[----:B--2---:R-:W-:-:S06]  /*1390*/  HADD2.F32 R26, -RZ, R4.H0_H0 ;  /* 0x20000004ff1a7230 */ /* 0x004fcc0000004100 */
[----:B------:R-:W0:Y:S01]  /*13a0*/  F2I.S64.TRUNC R26, R26 ;  /* 0x0000001a001a7311 */ /* 0x000e22000020d900 */
[----:B------:R-:W-:Y:S05]  /*13b0*/  BRA `(.L_x_14818) ;  /* 0x0000000800a87947 */ /* 0x000fea0003800000 */
.L_x_14823:
[----:B------:R-:W2:Y:S02]  /*13c0*/  LDG.E.64 R4, desc[UR36][R4.64] ;  /* 0x0000002404047981 */ /* 0x000ea4000c1e1b00 */
[----:B--2---:R0:W1:Y:S01]  /*13d0*/  F2I.S64.F64.TRUNC R26, R4 ;  /* 0x00000004001a7311 */ /* 0x004062000030d900 */
[----:B------:R-:W-:Y:S05]  /*13e0*/  BRA `(.L_x_14818) ;  /* 0x00000008009c7947 */ /* 0x000fea0003800000 */
.L_x_14813:
        /* <DEDUP_REMOVED lines=13> */
.L_x_14827:
[----:B------:R-:W2:Y:S02]  /*14c0*/  LDG.E.64 R4, desc[UR36][R4.64] ;  /* 0x0000002404047981 */ /* 0x000ea4000c1e1b00 */
[----:B--2---:R0:W1:Y:S01]  /*14d0*/  F2I.S64.F64.TRUNC R26, R4 ;  /* 0x00000004001a7311 */ /* 0x004062000030d900 */
[----:B------:R-:W-:Y:S05]  /*14e0*/  BRA `(.L_x_14818) ;  /* 0x00000008005c7947 */ /* 0x000fea0003800000 */
.L_x_14826:
        /* <DEDUP_REMOVED lines=27> */
.L_x_14829:
        /* <DEDUP_REMOVED lines=14> */
.L_x_14828:
[----:B------:R-:W2:Y:S02]  /*1780*/  LDG.E.U16 R26, desc[UR36][R4.64] ;  /* 0x00000024041a7981 */ /* 0x000ea4000c1e1500 */
[----:B--2---:R-:W-:-:S06]  /*1790*/  IMAD.U32 R26, R26, 0x10000, RZ ;  /* 0x000100001a1a7824 */ /* 0x004fcc00078e00ff */
[----:B------:R-:W0:Y:S01]  /*17a0*/  F2I.S64.TRUNC R26, R26 ;  /* 0x0000001a001a7311 */ /* 0x000e22000020d900 */
[----:B------:R-:W-:Y:S05]  /*17b0*/  BRA `(.L_x_14818) ;  /* 0x0000000400a87947 */ /* 0x000fea0003800000 */
.L_x_14825:
        /* <DEDUP_REMOVED lines=11> */
.L_x_14832:
        /* <DEDUP_REMOVED lines=21> */
.L_x_14836:
[----:B------:R-:W-:Y:S05]  /*19c0*/  BSYNC B1 ;  /* 0x0000000000017941 */ /* 0x000fea0003800000 */
.L_x_14835:
[----:B------:R-:W-:Y:S01]  /*19d0*/  IMAD.SHL.U32 R3, R3, 0x100000, RZ ;  /* 0x0010000003037824 */ /* 0x000fe200078e00ff */
[----:B------:R-:W-:-:S04]  /*19e0*/  LEA R5, R0, 0x3b800000, 0x17 ;  /* 0x3b80000000057811 */ /* 0x000fc800078eb8ff */
[----:B------:R-:W-:-:S07]  /*19f0*/  LOP3.LUT R26, R5, R3, R26, 0xfe, !PT ;  /* 0x00000003051a7212 */ /* 0x000fce00078efe1a */
.L_x_14834:
[----:B------:R-:W-:Y:S05]  /*1a00*/  BSYNC B0 ;  /* 0x0000000000007941 */ /* 0x000fea0003800000 */
.L_x_14833:
[----:B------:R-:W0:Y:S01]  /*1a10*/  F2I.S64.TRUNC R26, R26 ;  /* 0x0000001a001a7311 */ /* 0x000e22000020d900 */
[----:B------:R-:W-:Y:S05]  /*1a20*/  BRA `(.L_x_14818) ;  /* 0x00000004000c7947 */ /* 0x000fea0003800000 */
.L_x_14831:
        /* <DEDUP_REMOVED lines=21> */
.L_x_14840:
[----:B------:R-:W-:Y:S05]  /*1b80*/  BSYNC B1 ;  /* 0x0000000000017941 */ /* 0x000fea0003800000 */
.L_x_14839:
[----:B------:R-:W-:Y:S01]  /*1b90*/  IMAD.SHL.U32 R3, R3, 0x200000, RZ ;  /* 0x0020000003037824 */ /* 0x000fe200078e00ff */
[----:B------:R-:W-:-:S04]  /*1ba0*/  LEA R5, R0, 0x37800000, 0x17 ;  /* 0x3780000000057811 */ /* 0x000fc800078eb8ff */
[----:B------:R-:W-:-:S07]  /*1bb0*/  LOP3.LUT R26, R5, R3, R26, 0xfe, !PT ;  /* 0x00000003051a7212 */ /* 0x000fce00078efe1a */
.L_x_14838:
[----:B------:R-:W-:Y:S05]  /*1bc0*/  BSYNC B0 ;  /* 0x0000000000007941 */ /* 0x000fea0003800000 */
.L_x_14837:
[----:B------:R-:W0:Y:S01]  /*1bd0*/  F2I.S64.TRUNC R26, R26 ;  /* 0x0000001a001a7311 */ /* 0x000e22000020d900 */
[----:B------:R-:W-:Y:S05]  /*1be0*/  BRA `(.L_x_14818) ;  /* 0x00000000009c7947 */ /* 0x000fea0003800000 */
.L_x_14830:
        /* <DEDUP_REMOVED lines=14> */
.L_x_14844:
[----:B------:R-:W-:Y:S05]  /*1cd0*/  BSYNC B0 ;  /* 0x0000000000007941 */ /* 0x000fea0003800000 */
.L_x_14843:
[----:B------:R-:W0:Y:S01]  /*1ce0*/  F2I.S64.TRUNC R26, R26 ;  /* 0x0000001a001a7311 */ /* 0x000e22000020d900 */
[----:B------:R-:W-:Y:S05]  /*1cf0*/  BRA `(.L_x_14818) ;  /* 0x0000000000587947 */ /* 0x000fea0003800000 */
.L_x_14817:
        /* <DEDUP_REMOVED lines=16> */
.L_x_14845:
[----:B------:R-:W-:Y:S01]  /*1e00*/  CS2R R26, SRZ ;  /* 0x00000000001a7805 */ /* 0x000fe2000001ff00 */
[----:B------:R-:W-:Y:S06]  /*1e10*/  BRA `(.L_x_14818) ;  /* 0x0000000000107947 */ /* 0x000fec0003800000 */
.L_x_14842:
[----:B------:R0:W5:Y:S01]  /*1e20*/  LDG.E.64 R26, desc[UR36][R4.64] ;  /* 0x00000024041a7981 */ /* 0x000162000c1e1b00 */
[----:B------:R-:W-:Y:S05]  /*1e30*/  BRA `(.L_x_14818) ;  /* 0x0000000000087947 */ /* 0x000fea0003800000 */
.L_x_14841:
[----:B------:R0:W5:Y:S01]  /*1e40*/  LDG.E R26, desc[UR36][R4.64] ;  /* 0x00000024041a7981 */ /* 0x000162000c1e1900 */
[----:B------:R-:W-:-:S07]  /*1e50*/  IMAD.MOV.U32 R27, RZ, RZ, RZ ;  /* 0x000000ffff1b7224 */ /* 0x000fce00078e00ff */
.L_x_14818:
[----:B------:R-:W-:-:S07]  /*1e60*/  VIADD R22, R22, 0x80 ;  /* 0x0000008016167836 */ /* 0x000fce0000000000 */
.L_x_14812:
[----:B------:R-:W-:Y:S05]  /*1e70*/  BSYNC B6 ;  /* 0x0000000000067941 */ /* 0x000fea0003800000 */
.L_x_14811:
        /* <DEDUP_REMOVED lines=26> */
.L_x_14851:
[----:B------:R0:W5:Y:S01]  /*2020*/  LDG.E.U8 R24, desc[UR36][R4.64] ;  /* 0x0000002404187981 */ /* 0x000162000c1e1100 */
[----:B------:R-:W-:Y:S01]  /*2030*/  IMAD.MOV.U32 R25, RZ, RZ, RZ ;  /* 0x000000ffff197224 */ /* 0x000fe200078e00ff */
[----:B------:R-:W-:Y:S06]  /*2040*/  BRA `(.L_x_14853) ;  /* 0x0000000c00487947 */ /* 0x000fec0003800000 */
.L_x_14850:
        /* <DEDUP_REMOVED lines=8> */
.L_x_14855:
[----:B------:R-:W2:Y:S02]  /*20d0*/  LDG.E R24, desc[UR36][R4.64] ;  /* 0x0000002404187981 */ /* 0x000ea4000c1e1900 */
[----:B--2---:R-:W-:Y:S01]  /*20e0*/  SHF.R.S32.HI R25, RZ, 0x1f, R24 ;  /* 0x0000001fff197819 */ /* 0x004fe20000011418 */
[----:B------:R-:W-:Y:S06]  /*20f0*/  BRA `(.L_x_14853) ;  /* 0x0000000c001c7947 */ /* 0x000fec0003800000 */
.L_x_14854:
[----:B------:R-:W2:Y:S02]  /*2100*/  LDG.E.S16 R24, desc[UR36][R4.64] ;  /* 0x0000002404187981 */ /* 0x000ea4000c1e1700 */
[----:B--2---:R-:W-:Y:S01]  /*2110*/  SHF.R.S32.HI R25, RZ, 0x1f, R24 ;  /* 0x0000001fff197819 */ /* 0x004fe20000011418 */
[----:B------:R-:W-:Y:S06]  /*2120*/  BRA `(.L_x_14853) ;  /* 0x0000000c00107947 */ /* 0x000fec0003800000 */
.L_x_14849:
        /* <DEDUP_REMOVED lines=9> */
.L_x_14857:
[----:B------:R-:W2:Y:S02]  /*21c0*/  LDG.E.U16 R4, desc[UR36][R4.64] ;  /* 0x0000002404047981 */ /* 0x000ea4000c1e1500 */
[----:B--2---:R-:W-:-:S06]  /*21d0*/  HADD2.F32 R24, -RZ, R4.H0_H0 ;  /* 0x20000004ff187230 */ /* 0x004fcc0000004100 */
[----:B------:R-:W0:Y:S01]  /*21e0*/  F2I.S64.TRUNC R24, R24 ;  /* 0x0000001800187311 */ /* 0x000e22000020d900 */
[----:B------:R-:W-:Y:S05]  /*21f0*/  BRA `(.L_x_14853) ;  /* 0x0000000800dc7947 */ /* 0x000fea0003800000 */
.L_x_14856:
        /* <DEDUP_REMOVED lines=9> */
.L_x_14859:
[----:B------:R-:W2:Y:S02]  /*2290*/  LDG.E.U16 R4, desc[UR36][R4.64] ;  /* 0x0000002404047981 */ /* 0x000ea4000c1e1500 */
[----:B--2---:R-:W-:-:S06]  /*22a0*/  HADD2.F32 R24, -RZ, R4.H0_H0 ;  /* 0x20000004ff187230 */ /* 0x004fcc0000004100 */
[----:B------:R-:W0:Y:S01]  /*22b0*/  F2I.S64.TRUNC R24, R24 ;  /* 0x0000001800187311 */ /* 0x000e22000020d900 */
[----:B------:R-:W-:Y:S05]  /*22c0*/  BRA `(.L_x_14853) ;  /* 0x0000000800a87947 */ /* 0x000fea0003800000 */
.L_x_14858:
[----:B------:R-:W2:Y:S02]  /*22d0*/  LDG.E.64 R4, desc[UR36][R4.64] ;  /* 0x0000002404047981 */ /* 0x000ea4000c1e1b00 */
[----:B--2---:R0:W1:Y:S01]  /*22e0*/  F2I.S64.F64.TRUNC R24, R4 ;  /* 0x0000000400187311 */ /* 0x004062000030d900 */
[----:B------:R-:W-:Y:S05]  /*22f0*/  BRA `(.L_x_14853) ;  /* 0x00000008009c7947 */ /* 0x000fea0003800000 */
.L_x_14848:
        /* <DEDUP_REMOVED lines=13> */
.L_x_14862:
[----:B------:R-:W2:Y:S02]  /*23d0*/  LDG.E.64 R4, desc[UR36][R4.64] ;  /* 0x0000002404047981 */ /* 0x000ea4000c1e1b00 */
[----:B--2---:R0:W1:Y:S01]  /*23e0*/  F2I.S64.F64.TRUNC R24, R4 ;  /* 0x0000000400187311 */ /* 0x004062000030d900 */
[----:B------:R-:W-:Y:S05]  /*23f0*/  BRA `(.L_x_14853) ;  /* 0x00000008005c7947 */ /* 0x000fea0003800000 */
.L_x_14861:
        /* <DEDUP_REMOVED lines=27> */
.L_x_14864:
        /* <DEDUP_REMOVED lines=14> */
.L_x_14863:
[----:B------:R-:W2:Y:S02]  /*2690*/  LDG.E.U16 R24, desc[UR36][R4.64] ;  /* 0x0000002404187981 */ /* 0x000ea4000c1e1500 */
[----:B--2---:R-:W-:-:S06]  /*26a0*/  IMAD.U32 R24, R24, 0x10000, RZ ;  /* 0x0001000018187824 */ /* 0x004fcc00078e00ff */
[----:B------:R-:W0:Y:S01]  /*26b0*/  F2I.S64.TRUNC R24, R24 ;  /* 0x0000001800187311 */ /* 0x000e22000020d900 */
[----:B------:R-:W-:Y:S05]  /*26c0*/  BRA `(.L_x_14853) ;  /* 0x0000000400a87947 */ /* 0x000fea0003800000 */
.L_x_14860:
        /* <DEDUP_REMOVED lines=11> */
.L_x_14867:
        /* <DEDUP_REMOVED lines=21> */
.L_x_14871:
[----:B------:R-:W-:Y:S05]  /*28d0*/  BSYNC B1 ;  /* 0x0000000000017941 */ /* 0x000fea0003800000 */
.L_x_14870:
[----:B------:R-:W-:Y:S01]  /*28e0*/  IMAD.SHL.U32 R3, R3, 0x100000, RZ ;  /* 0x0010000003037824 */ /* 0x000fe200078e00ff */
[----:B------:R-:W-:-:S04]  /*28f0*/  LEA R5, R0, 0x3b800000, 0x17 ;  /* 0x3b80000000057811 */ /* 0x000fc800078eb8ff */
[----:B------:R-:W-:-:S07]  /*2900*/  LOP3.LUT R24, R5, R3, R24, 0xfe, !PT ;  /* 0x0000000305187212 */ /* 0x000fce00078efe18 */
.L_x_14869:
[----:B------:R-:W-:Y:S05]  /*2910*/  BSYNC B0 ;  /* 0x0000000000007941 */ /* 0x000fea0003800000 */
.L_x_14868:
[----:B------:R-:W1:Y:S01]  /*2920*/  F2I.S64.TRUNC R24, R24 ;  /* 0x0000001800187311 */ /* 0x000e62000020d900 */
[----:B------:R-:W-:Y:S05]  /*2930*/  BRA `(.L_x_14853) ;  /* 0x00000004000c7947 */ /* 0x000fea0003800000 */
.L_x_14866:
        /* <DEDUP_REMOVED lines=21> */
.L_x_14875:
[----:B------:R-:W-:Y:S05]  /*2a90*/  BSYNC B1 ;  /* 0x0000000000017941 */ /* 0x000fea0003800000 */
.L_x_14874:
[----:B------:R-:W-:Y:S01]  /*2aa0*/  IMAD.SHL.U32 R3, R3, 0x200000, RZ ;  /* 0x0020000003037824 */ /* 0x000fe200078e00ff */
[----:B------:R-:W-:-:S04]  /*2ab0*/  LEA R5, R0, 0x37800000, 0x17 ;  /* 0x3780000000057811 */ /* 0x000fc800078eb8ff */
[----:B------:R-:W-:-:S07]  /*2ac0*/  LOP3.LUT R24, R5, R3, R24, 0xfe, !PT ;  /* 0x0000000305187212 */ /* 0x000fce00078efe18 */
.L_x_14873:
[----:B------:R-:W-:Y:S05]  /*2ad0*/  BSYNC B0 ;  /* 0x0000000000007941 */ /* 0x000fea0003800000 */
.L_x_14872:
[----:B------:R-:W2:Y:S01]  /*2ae0*/  F2I.S64.TRUNC R24, R24 ;  /* 0x0000001800187311 */ /* 0x000ea2000020d900 */
[----:B------:R-:W-:Y:S05]  /*2af0*/  BRA `(.L_x_14853) ;  /* 0x00000000009c7947 */ /* 0x000fea0003800000 */
.L_x_14865:
        /* <DEDUP_REMOVED lines=14> */
.L_x_14879:
[----:B------:R-:W-:Y:S05]  /*2be0*/  BSYNC B0 ;  /* 0x0000000000007941 */ /* 0x000fea0003800000 */
.L_x_14878:
[----:B------:R-:W0:Y:S01]  /*2bf0*/  F2I.S64.TRUNC R24, R24 ;  /* 0x0000001800187311 */ /* 0x000e22000020d900 */
[----:B------:R-:W-:Y:S05]  /*2c00*/  BRA `(.L_x_14853) ;  /* 0x0000000000587947 */ /* 0x000fea0003800000 */
.L_x_14852:
        /* <DEDUP_REMOVED lines=16> */
.L_x_14880:
[----:B------:R-:W-:Y:S01]  /*2d10*/  CS2R R24, SRZ ;  /* 0x0000000000187805 */ /* 0x000fe2000001ff00 */
[----:B------:R-:W-:Y:S06]  /*2d20*/  BRA `(.L_x_14853) ;  /* 0x0000000000107947 */ /* 0x000fec0003800000 */
.L_x_14877:
[----:B------:R0:W5:Y:S01]  /*2d30*/  LDG.E.64 R24, desc[UR36][R4.64] ;  /* 0x0000002404187981 */ /* 0x000162000c1e1b00 */
[----:B------:R-:W-:Y:S05]  /*2d40*/  BRA `(.L_x_14853) ;  /* 0x0000000000087947 */ /* 0x000fea0003800000 */
.L_x_14876:
[----:B------:R0:W5:Y:S01]  /*2d50*/  LDG.E R24, desc[UR36][R4.64] ;  /* 0x0000002404187981 */ /* 0x000162000c1e1900 */
[----:B------:R-:W-:-:S07]  /*2d60*/  IMAD.MOV.U32 R25, RZ, RZ, RZ ;  /* 0x000000ffff197224 */ /* 0x000fce00078e00ff */
.L_x_14853:
[----:B------:R-:W-:-:S07]  /*2d70*/  VIADD R22, R22, 0x80 ;  /* 0x0000008016167836 */ /* 0x000fce0000000000 */
.L_x_14847:
[----:B------:R-:W-:Y:S05]  /*2d80*/  BSYNC B6 ;  /* 0x0000000000067941 */ /* 0x000fea0003800000 */
.L_x_14846:
        /* <DEDUP_REMOVED lines=23> */
.L_x_14886:
[----:B------:R0:W5:Y:S01]  /*2f00*/  LDG.E.U8 R16, desc[UR36][R4.64] ;  /* 0x0000002404107981 */ /* 0x000162000c1e1100 */
[----:B------:R-:W-:Y:S01]  /*2f10*/  IMAD.MOV.U32 R17, RZ, RZ, RZ ;  /* 0x000000ffff117224 */ /* 0x000fe200078e00ff */
[----:B------:R-:W-:Y:S06]  /*2f20*/  BRA `(.L_x_14882) ;  /* 0x0000000c00447947 */ /* 0x000fec0003800000 */
.L_x_14885:
        /* <DEDUP_REMOVED lines=8> */
.L_x_14889:
[----:B------:R-:W2:Y:S02]  /*2fb0*/  LDG.E R16, desc[UR36][R4.64] ;  /* 0x0000002404107981 */ /* 0x000ea4000c1e1900 */
[----:B--2---:R-:W-:Y:S01]  /*2fc0*/  SHF.R.S32.HI R17, RZ, 0x1f, R16 ;  /* 0x0000001fff117819 */ /* 0x004fe20000011410 */
[----:B------:R-:W-:Y:S06]  /*2fd0*/  BRA `(.L_x_14882) ;  /* 0x0000000c00187947 */ /* 0x000fec0003800000 */
.L_x_14888:
[----:B------:R-:W2:Y:S02]  /*2fe0*/  LDG.E.S16 R16, desc[UR36][R4.64] ;  /* 0x0000002404107981 */ /* 0x000ea4000c1e1700 */
[----:B--2---:R-:W-:Y:S01]  /*2ff0*/  SHF.R.S32.HI R17, RZ, 0x1f, R16 ;  /* 0x0000001fff117819 */ /* 0x004fe20000011410 */
[----:B------:R-:W-:Y:S06]  /*3000*/  BRA `(.L_x_14882) ;  /* 0x0000000c000c7947 */ /* 0x000fec0003800000 */
.L_x_14884:
        /* <DEDUP_REMOVED lines=9> */
.L_x_14891:
[----:B------:R-:W2:Y:S02]  /*30a0*/  LDG.E.U16 R4, desc[UR36][R4.64] ;  /* 0x0000002404047981 */ /* 0x000ea4000c1e1500 */
[----:B--2---:R-:W-:-:S06]  /*30b0*/  HADD2.F32 R16, -RZ, R4.H0_H0 ;  /* 0x20000004ff107230 */ /* 0x004fcc0000004100 */
[----:B------:R-:W0:Y:S01]  /*30c0*/  F2I.S64.TRUNC R16, R16 ;  /* 0x0000001000107311 */ /* 0x000e22000020d900 */
[----:B------:R-:W-:Y:S05]  /*30d0*/  BRA `(.L_x_14882) ;  /* 0x0000000800d87947 */ /* 0x000fea0003800000 */
.L_x_14890:
        /* <DEDUP_REMOVED lines=9> */
.L_x_14893:
[----:B------:R-:W2:Y:S02]  /*3170*/  LDG.E.U16 R4, desc[UR36][R4.64] ;  /* 0x0000002404047981 */ /* 0x000ea4000c1e1500 */
[----:B--2---:R-:W-:-:S06]  /*3180*/  HADD2.F32 R16, -RZ, R4.H0_H0 ;  /* 0x20000004ff107230 */ /* 0x004fcc0000004100 */
[----:B------:R-:W0:Y:S01]  /*3190*/  F2I.S64.TRUNC R16, R16 ;  /* 0x0000001000107311 */ /* 0x000e22000020d900 */
[----:B------:R-:W-:Y:S05]  /*31a0*/  BRA `(.L_x_14882) ;  /* 0x0000000800a47947 */ /* 0x000fea0003800000 */
.L_x_14892:
[----:B------:R-:W2:Y:S02]  /*31b0*/  LDG.E.64 R4, desc[UR36][R4.64] ;  /* 0x0000002404047981 */ /* 0x000ea4000c1e1b00 */
[----:B--2---:R0:W1:Y:S01]  /*31c0*/  F2I.S64.F64.TRUNC R16, R4 ;  /* 0x0000000400107311 */ /* 0x004062000030d900 */
[----:B------:R-:W-:Y:S05]  /*31d0*/  BRA `(.L_x_14882) ;  /* 0x0000000800987947 */ /* 0x000fea0003800000 */
.L_x_14883:
        /* <DEDUP_REMOVED lines=13> */
.L_x_14896:
[----:B------:R-:W2:Y:S02]  /*32b0*/  LDG.E.64 R4, desc[UR36][R4.64] ;  /* 0x0000002404047981 */ /* 0x000ea4000c1e1b00 */
[----:B--2---:R0:W1:Y:S01]  /*32c0*/  F2I.S64.F64.TRUNC R16, R4 ;  /* 0x0000000400107311 */ /* 0x004062000030d900 */
[----:B------:R-:W-:Y:S05]  /*32d0*/  BRA `(.L_x_14882) ;  /* 0x0000000800587947 */ /* 0x000fea0003800000 */
.L_x_14895:
        /* <DEDUP_REMOVED lines=27> */
.L_x_14898:
        /* <DEDUP_REMOVED lines=14> */
.L_x_14897:
[----:B------:R-:W2:Y:S02]  /*3570*/  LDG.E.U16 R16, desc[UR36][R4.64] ;  /* 0x0000002404107981 */ /* 0x000ea4000c1e1500 */
[----:B--2---:R-:W-:-:S06]  /*3580*/  IMAD.U32 R16, R16, 0x10000, RZ ;  /* 0x0001000010107824 */ /* 0x004fcc00078e00ff */
[----:B------:R-:W0:Y:S01]  /*3590*/  F2I.S64.TRUNC R16, R16 ;  /* 0x0000001000107311 */ /* 0x000e22000020d900 */
[----:B------:R-:W-:Y:S05]  /*35a0*/  BRA `(.L_x_14882) ;  /* 0x0000000400a47947 */ /* 0x000fea0003800000 */
.L_x_14894:
        /* <DEDUP_REMOVED lines=11> */
.L_x_14901:
        /* <DEDUP_REMOVED lines=21> */
.L_x_14905:
[----:B------:R-:W-:Y:S05]  /*37b0*/  BSYNC B1 ;  /* 0x0000000000017941 */ /* 0x000fea0003800000 */
.L_x_14904:
[----:B------:R-:W-:Y:S01]  /*37c0*/  IMAD.SHL.U32 R3, R3, 0x100000, RZ ;  /* 0x0010000003037824 */ /* 0x000fe200078e00ff */
[----:B------:R-:W-:-:S04]  /*37d0*/  LEA R5, R0, 0x3b800000, 0x17 ;  /* 0x3b80000000057811 */ /* 0x000fc800078eb8ff */
[----:B------:R-:W-:-:S07]  /*37e0*/  LOP3.LUT R16, R5, R3, R16, 0xfe, !PT ;  /* 0x0000000305107212 */ /* 0x000fce00078efe10 */
.L_x_14903:
[----:B------:R-:W-:Y:S05]  /*37f0*/  BSYNC B0 ;  /* 0x0000000000007941 */ /* 0x000fea0003800000 */
.L_x_14902:
[----:B------:R-:W0:Y:S01]  /*3800*/  F2I.S64.TRUNC R16, R16 ;  /* 0x0000001000107311 */ /* 0x000e22000020d900 */
[----:B------:R-:W-:Y:S05]  /*3810*/  BRA `(.L_x_14882) ;  /* 0x0000000400087947 */ /* 0x000fea0003800000 */
.L_x_14900:
        /* <DEDUP_REMOVED lines=21> */
.L_x_14909:
[----:B------:R-:W-:Y:S05]  /*3970*/  BSYNC B1 ;  /* 0x0000000000017941 */ /* 0x000fea0003800000 */
.L_x_14908:
[----:B------:R-:W-:Y:S01]  /*3980*/  IMAD.SHL.U32 R3, R3, 0x200000, RZ ;  /* 0x0020000003037824 */ /* 0x000fe200078e00ff */
[----:B------:R-:W-:-:S04]  /*3990*/  LEA R5, R0, 0x37800000, 0x17 ;  /* 0x3780000000057811 */ /* 0x000fc800078eb8ff */
[----:B------:R-:W-:-:S07]  /*39a0*/  LOP3.LUT R16, R5, R3, R16, 0xfe, !PT ;  /* 0x0000000305107212 */ /* 0x000fce00078efe10 */
.L_x_14907:
[----:B------:R-:W-:Y:S05]  /*39b0*/  BSYNC B0 ;  /* 0x0000000000007941 */ /* 0x000fea0003800000 */
.L_x_14906:
[----:B------:R-:W0:Y:S01]  /*39c0*/  F2I.S64.TRUNC R16, R16 ;  /* 0x0000001000107311 */ /* 0x000e22000020d900 */
[----:B------:R-:W-:Y:S05]  /*39d0*/  BRA `(.L_x_14882) ;  /* 0x0000000000987947 */ /* 0x000fea0003800000 */
.L_x_14899:
        /* <DEDUP_REMOVED lines=14> */
.L_x_14913:
[----:B------:R-:W-:Y:S05]  /*3ac0*/  BSYNC B0 ;  /* 0x0000000000007941 */ /* 0x000fea0003800000 */
.L_x_14912:
[----:B------:R-:W0:Y:S01]  /*3ad0*/  F2I.S64.TRUNC R16, R16 ;  /* 0x0000001000107311 */ /* 0x000e22000020d900 */
[----:B------:R-:W-:Y:S05]  /*3ae0*/  BRA `(.L_x_14882) ;  /* 0x0000000000547947 */ /* 0x000fea0003800000 */
.L_x_14887:
        /* <DEDUP_REMOVED lines=16> */
.L_x_14914:
[----:B------:R-:W-:Y:S05]  /*3bf0*/  BRA `(.L_x_14882) ;  /* 0x0000000000107947 */ /* 0x000fea0003800000 */
.L_x_14911:
[----:B------:R0:W5:Y:S01]  /*3c00*/  LDG.E.64 R16, desc[UR36][R4.64] ;  /* 0x0000002404107981 */ /* 0x000162000c1e1b00 */
[----:B------:R-:W-:Y:S05]  /*3c10*/  BRA `(.L_x_14882) ;  /* 0x0000000000087947 */ /* 0x000fea0003800000 */
.L_x_14910:
[----:B------:R0:W5:Y:S01]  /*3c20*/  LDG.E R16, desc[UR36][R4.64] ;  /* 0x0000002404107981 */ /* 0x000162000c1e1900 */
[----:B------:R-:W-:-:S07]  /*3c30*/  IMAD.MOV.U32 R17, RZ, RZ, RZ ;  /* 0x000000ffff117224 */ /* 0x000fce00078e00ff */
.L_x_14882:
[----:B------:R-:W-:Y:S05]  /*3c40*/  BSYNC B6 ;  /* 0x0000000000067941 */ /* 0x000fea0003800000 */
.L_x_14881:
[----:B------:R-:W2:Y:S01]  /*3c50*/  S2R R23, SR_TID.X ;  /* 0x0000000000177919 */ /* 0x000ea20000002100 */
[----:B------:R-:W-:Y:S01]  /*3c60*/  BSSY B0, `(.L_x_14915) ;  /* 0x000001a000007945 */ /* 0x000fe20003800000 */
[----:B--2---:R-:W-:-:S13]  /*3c70*/  ISETP.GE.AND P0, PT, R23, R18, PT ;  /* 0x000000121700720c */ /* 0x004fda0003f06270 */
[----:B------:R-:W-:Y:S05]  /*3c80*/  @P0 BRA `(.L_x_14916) ;  /* 0x00000000005c0947 */ /* 0x000fea0003800000 */
[-C--:B01-345:R-:W-:Y:S01]  /*3c90*/  IMAD R3, R29, R28.reuse, RZ ;  /* 0x0000001c1d037224 */ /* 0x0bbfe200078e02ff */
[----:B------:R-:W-:Y:S01]  /*3ca0*/  BSSY B1, `(.L_x_14917) ;  /* 0x0000014000017945 */ /* 0x000fe20003800000 */
[----:B------:R-:W-:-:S04]  /*3cb0*/  IMAD.WIDE.U32 R4, R28, R28, RZ ;  /* 0x0000001c1c047225 */ /* 0x000fc800078e00ff */
[----:B------:R-:W-:-:S04]  /*3cc0*/  IMAD R3, R28, R29, R3 ;  /* 0x0000001d1c037224 */ /* 0x000fc800078e0203 */
        /* <DEDUP_REMOVED lines=16> */
[----:B------:R-:W-:Y:S05]  /*3dd0*/  CALL.REL.NOINC `($__internal_36_$__cuda_sm20_dblrcp_rn_slowpath_v3) ;  /* 0x0000004000707944 */ /* 0x000fea0003c00000 */
.L_x_14918:
[----:B------:R-:W-:Y:S05]  /*3de0*/  BSYNC B1 ;  /* 0x0000000000017941 */ /* 0x000fea0003800000 */
.L_x_14917:
[----:B------:R2:W0:Y:S02]  /*3df0*/  F2I.S64.F64.TRUNC R4, R8 ;  /* 0x0000000800047311 */ /* 0x000424000030d900 */
.L_x_14916:
[----:B------:R-:W-:Y:S05]  /*3e00*/  BSYNC B0 ;  /* 0x0000000000007941 */ /* 0x000fea0003800000 */
.L_x_14915:
[----:B------:R-:W-:Y:S01]  /*3e10*/  VIADD R22, R23, 0x80 ;  /* 0x0000008017167836 */ /* 0x000fe20000000000 */
[----:B------:R-:W-:Y:S04]  /*3e20*/  BSSY B0, `(.L_x_14919) ;  /* 0x000001a000007945 */ /* 0x000fe80003800000 */
[----:B------:R-:W-:-:S13]  /*3e30*/  ISETP.GE.AND P1, PT, R22, R18, PT ;  /* 0x000000121600720c */ /* 0x000fda0003f26270 */
[----:B------:R-:W-:Y:S05]  /*3e40*/  @P1 BRA `(.L_x_14920) ;  /* 0x00000000005c1947 */ /* 0x000fea0003800000 */
[-C--:B01---5:R-:W-:Y:S01]  /*3e50*/  IMAD R3, R27, R26.reuse, RZ ;  /* 0x0000001a1b037224 */ /* 0x0a3fe200078e02ff */
[----:B------:R-:W-:Y:S01]  /*3e60*/  BSSY B1, `(.L_x_14921) ;  /* 0x0000014000017945 */ /* 0x000fe20003800000 */
[----:B------:R-:W-:-:S04]  /*3e70*/  IMAD.WIDE.U32 R6, R26, R26, RZ ;  /* 0x0000001a1a067225 */ /* 0x000fc800078e00ff */
[----:B------:R-:W-:-:S04]  /*3e80*/  IMAD R3, R26, R27, R3 ;  /* 0x0000001b1a037224 */ /* 0x000fc800078e0203 */
[----:B------:R-:W-:-:S06]  /*3e90*/  IMAD.IADD R7, R7, 0x1, R3 ;  /* 0x0000000107077824 */ /* 0x000fcc00078e0203 */
[----:B------:R-:W2:Y:S08]  /*3ea0*/  I2F.F64.S64 R6, R6 ;  /* 0x0000000600067312 */ /* 0x000eb00000301c00 */
[----:B--2---:R-:W0:Y:S01]  /*3eb0*/  MUFU.RCP64H R9, R7 ;  /* 0x0000000700097308 */ /* 0x004e220000001800 */
        /* <DEDUP_REMOVED lines=11> */
[----:B---34-:R-:W-:Y:S05]  /*3f70*/  CALL.REL.NOINC `($__internal_36_$__cuda_sm20_dblrcp_rn_slowpath_v3) ;  /* 0x0000004000087944 */ /* 0x018fea0003c00000 */
[----:B------:R-:W-:Y:S02]  /*3f80*/  IMAD.MOV.U32 R26, RZ, RZ, R8 ;  /* 0x000000ffff1a7224 */ /* 0x000fe400078e0008 */
[----:B------:R-:W-:-:S07]  /*3f90*/  IMAD.MOV.U32 R27, RZ, RZ, R9 ;  /* 0x000000ffff1b7224 */ /* 0x000fce00078e0009 */
.L_x_14922:
[----:B------:R-:W-:Y:S05]  /*3fa0*/  BSYNC B1 ;  /* 0x0000000000017941 */ /* 0x000fea0003800000 */
.L_x_14921:
[----:B------:R-:W0:Y:S02]  /*3fb0*/  F2I.S64.F64.TRUNC R26, R26 ;  /* 0x0000001a001a7311 */ /* 0x000e24000030d900 */
.L_x_14920:
[----:B------:R-:W-:Y:S05]  /*3fc0*/  BSYNC B0 ;  /* 0x0000000000007941 */ /* 0x000fea0003800000 */
.L_x_14919:
        /* <DEDUP_REMOVED lines=25> */
.L_x_14926:
[----:B------:R-:W-:Y:S05]  /*4160*/  BSYNC B1 ;  /* 0x0000000000017941 */ /* 0x000fea0003800000 */
.L_x_14925:
[----:B------:R-:W0:Y:S02]  /*4170*/  F2I.S64.F64.TRUNC R24, R24 ;  /* 0x0000001800187311 */ /* 0x000e24000030d900 */
.L_x_14924:
[----:B------:R-:W-:Y:S05]  /*4180*/  BSYNC B0 ;  /* 0x0000000000007941 */ /* 0x000fea0003800000 */
.L_x_14923:
        /* <DEDUP_REMOVED lines=25> */
.L_x_14930:
[----:B------:R-:W-:Y:S05]  /*4320*/  BSYNC B1 ;  /* 0x0000000000017941 */ /* 0x000fea0003800000 */
.L_x_14929:
[----:B------:R-:W0:Y:S02]  /*4330*/  F2I.S64.F64.TRUNC R16, R16 ;  /* 0x0000001000107311 */ /* 0x000e24000030d900 */
.L_x_14928:
[----:B------:R-:W-:Y:S05]  /*4340*/  BSYNC B0 ;  /* 0x0000000000007941 */ /* 0x000fea0003800000 */
.L_x_14927:
[----:B------:R-:W0:Y:S01]  /*4350*/  LDC.U8 R19, c[0x0][0x23c] ;  /* 0x00008f00ff137b82 */ /* 0x000e220000000000 */
[----:B------:R-:W-:Y:S04]  /*4360*/  BSSY B6, `(.L_x_14931) ;  /* 0x0000100000067945 */ /* 0x000fe80003800000 */
[----:B------:R-:W-:Y:S05]  /*4370*/  @P0 BRA `(.L_x_14932) ;  /* 0x0000000c00f80947 */ /* 0x000fea0003800000 */
[----:B------:R-:W1:Y:S01]  /*4380*/  S2R R3, SR_TID.X ;  /* 0x0000000000037919 */ /* 0x000e620000002100 */
[----:B--2---:R-:W2:Y:S01]  /*4390*/  LDC.64 R8, c[0x0][0x220] ;  /* 0x00008800ff087b82 */ /* 0x004ea20000000a00 */
        /* <DEDUP_REMOVED lines=20> */
.L_x_14936:
[----:B------:R0:W-:Y:S01]  /*44e0*/  STG.E.U8 desc[UR36][R8.64], R4 ;  /* 0x0000000408007986 */ /* 0x0001e2000c101124 */
[----:B------:R-:W-:Y:S01]  /*44f0*/  IMAD.MOV.U32 R23, RZ, RZ, R22 ;  /* 0x000000ffff177224 */ /* 0x000fe200078e0016 */
[----:B------:R-:W-:Y:S06]  /*4500*/  BRA `(.L_x_14932) ;  /* 0x0000000c00947947 */ /* 0x000fec0003800000 */
.L_x_14935:
[----:B------:R-:W-:-:S13]  /*4510*/  ISETP.NE.AND P0, PT, R0, 0x2, PT ;  /* 0x000000020000780c */ /* 0x000fda0003f05270 */
[----:B------:R-:W-:Y:S05]  /*4520*/  @!P0 BRA `(.L_x_14938) ;  /* 0x0000000000288947 */ /* 0x000fea0003800000 */
[----:B------:R-:W-:-:S13]  /*4530*/  ISETP.NE.AND P0, PT, R0, 0x3, PT ;  /* 0x000000030000780c */ /* 0x000fda0003f05270 */
[----:B------:R-:W-:Y:S05]  /*4540*/  @!P0 BRA `(.L_x_14939) ;  /* 0x0000000000148947 */ /* 0x000fea0003800000 */
[----:B------:R-:W-:-:S13]  /*4550*/  ISETP.NE.AND P0, PT, R0, 0x4, PT ;  /* 0x000000040000780c */ /* 0x000fda0003f05270 */
[----:B------:R-:W-:Y:S05]  /*4560*/  @P0 BRA `(.L_x_14937) ;  /* 0x0000000c00200947 */ /* 0x000fea0003800000 */
[----:B------:R0:W-:Y:S01]  /*4570*/  STG.E.64 desc[UR36][R8.64], R4 ;  /* 0x0000000408007986 */ /* 0x0001e2000c101b24 */
[----:B------:R-:W-:Y:S01]  /*4580*/  IMAD.MOV.U32 R23, RZ, RZ, R22 ;  /* 0x000000ffff177224 */ /* 0x000fe200078e0016 */
[----:B------:R-:W-:Y:S06]  /*4590*/  BRA `(.L_x_14932) ;  /* 0x0000000c00707947 */ /* 0x000fec0003800000 */
.L_x_14939:
[----:B------:R0:W-:Y:S01]  /*45a0*/  STG.E desc[UR36][R8.64], R4 ;  /* 0x0000000408007986 */ /* 0x0001e2000c101924 */
[----:B------:R-:W-:Y:S01]  /*45b0*/  IMAD.MOV.U32 R23, RZ, RZ, R22 ;  /* 0x000000ffff177224 */ /* 0x000fe200078e0016 */
[----:B------:R-:W-:Y:S06]  /*45c0*/  BRA `(.L_x_14932) ;  /* 0x0000000c00647947 */ /* 0x000fec0003800000 */
.L_x_14938:
[----:B------:R0:W-:Y:S01]  /*45d0*/  STG.E.U16 desc[UR36][R8.64], R4 ;  /* 0x0000000408007986 */ /* 0x0001e2000c101524 */
[----:B------:R-:W-:Y:S01]  /*45e0*/  IMAD.MOV.U32 R23, RZ, RZ, R22 ;  /* 0x000000ffff177224 */ /* 0x000fe200078e0016 */
[----:B------:R-:W-:Y:S06]  /*45f0*/  BRA `(.L_x_14932) ;  /* 0x0000000c00587947 */ /* 0x000fec0003800000 */
.L_x_14934:
[----:B------:R-:W-:-:S13]  /*4600*/  ISETP.GT.AND P0, PT, R0, 0x6, PT ;  /* 0x000000060000780c */ /* 0x000fda0003f04270 */
[----:B------:R-:W-:Y:S05]  /*4610*/  @P0 BRA `(.L_x_14940) ;  /* 0x0000000000340947 */ /* 0x000fea0003800000 */
[----:B------:R-:W-:-:S13]  /*4620*/  ISETP.NE.AND P0, PT, R0, 0x5, PT ;  /* 0x000000050000780c */ /* 0x000fda0003f05270 */
[----:B------:R-:W-:Y:S05]  /*4630*/  @!P0 BRA `(.L_x_14941) ;  /* 0x0000000000188947 */ /* 0x000fea0003800000 */
[----:B------:R-:W-:-:S13]  /*4640*/  ISETP.NE.AND P0, PT, R0, 0x6, PT ;  /* 0x000000060000780c */ /* 0x000fda0003f05270 */
[----:B------:R-:W-:Y:S05]  /*4650*/  @P0 BRA `(.L_x_14937) ;  /* 0x0000000800e40947 */ /* 0x000fea0003800000 */
[----:B------:R-:W0:Y:S01]  /*4660*/  I2F.S64 R5, R4 ;  /* 0x0000000400057312 */ /* 0x000e220000301400 */
[----:B------:R-:W-:Y:S01]  /*4670*/  IMAD.MOV.U32 R23, RZ, RZ, R22 ;  /* 0x000000ffff177224 */ /* 0x000fe200078e0016 */
[----:B0-----:R0:W-:Y:S01]  /*4680*/  STG.E desc[UR36][R8.64], R5 ;  /* 0x0000000508007986 */ /* 0x0011e2000c101924 */
[----:B------:R-:W-:Y:S05]  /*4690*/  BRA `(.L_x_14932) ;  /* 0x0000000c00307947 */ /* 0x000fea0003800000 */
.L_x_14941:
[----:B------:R-:W0:Y:S01]  /*46a0*/  I2F.S64 R0, R4 ;  /* 0x0000000400007312 */ /* 0x000e220000301400 */
[----:B------:R-:W-:Y:S01]  /*46b0*/  IMAD.MOV.U32 R23, RZ, RZ, R22 ;  /* 0x000000ffff177224 */ /* 0x000fe200078e0016 */
[----:B0-----:R-:W-:-:S05]  /*46c0*/  F2FP.F16.F32.PACK_AB R0, RZ, R0 ;  /* 0x00000000ff00723e */ /* 0x001fca00000000ff */
[----:B------:R0:W-:Y:S01]  /*46d0*/  STG.E.U16 desc[UR36][R8.64], R0 ;  /* 0x0000000008007986 */ /* 0x0001e2000c101524 */
[----:B------:R-:W-:Y:S05]  /*46e0*/  BRA `(.L_x_14932) ;  /* 0x0000000c001c7947 */ /* 0x000fea0003800000 */
.L_x_14940:
[----:B------:R-:W-:-:S13]  /*46f0*/  ISETP.NE.AND P0, PT, R0, 0x7, PT ;  /* 0x000000070000780c */ /* 0x000fda0003f05270 */
[----:B------:R-:W-:Y:S05]  /*4700*/  @!P0 BRA `(.L_x_14942) ;  /* 0x00000000003c8947 */ /* 0x000fea0003800000 */
[----:B------:R-:W-:-:S13]  /*4710*/  ISETP.NE.AND P0, PT, R0, 0x8, PT ;  /* 0x000000080000780c */ /* 0x000fda0003f05270 */
[----:B------:R-:W-:Y:S05]  /*4720*/  @!P0 BRA `(.L_x_14943) ;  /* 0x00000000001c8947 */ /* 0x000fea0003800000 */
[----:B------:R-:W-:-:S13]  /*4730*/  ISETP.NE.AND P0, PT, R0, 0x9, PT ;  /* 0x000000090000780c */ /* 0x000fda0003f05270 */
[----:B------:R-:W-:Y:S05]  /*4740*/  @P0 BRA `(.L_x_14937) ;  /* 0x0000000800a80947 */ /* 0x000fea0003800000 */
[----:B------:R-:W0:Y:S01]  /*4750*/  I2F.S64 R6, R4 ;  /* 0x0000000400067312 */ /* 0x000e220000301400 */
[----:B------:R-:W-:Y:S02]  /*4760*/  IMAD.MOV.U32 R7, RZ, RZ, RZ ;  /* 0x000000ffff077224 */ /* 0x000fe400078e00ff */
[----:B------:R-:W-:-:S03]  /*4770*/  IMAD.MOV.U32 R23, RZ, RZ, R22 ;  /* 0x000000ffff177224 */ /* 0x000fc600078e0016 */
[----:B0-----:R0:W-:Y:S01]  /*4780*/  STG.E.64 desc[UR36][R8.64], R6 ;  /* 0x0000000608007986 */ /* 0x0011e2000c101b24 */
[----:B------:R-:W-:Y:S05]  /*4790*/  BRA `(.L_x_14932) ;  /* 0x0000000800f07947 */ /* 0x000fea0003800000 */
.L_x_14943:
[----:B------:R-:W0:Y:S01]  /*47a0*/  I2F.S64 R4, R4 ;  /* 0x0000000400047312 */ /* 0x000e220000301400 */
[----:B------:R-:W-:Y:S01]  /*47b0*/  IMAD.MOV.U32 R23, RZ, RZ, R22 ;  /* 0x000000ffff177224 */ /* 0x000fe200078e0016 */
[----:B0-----:R-:W-:-:S04]  /*47c0*/  F2FP.F16.F32.PACK_AB R3, RZ, R4 ;  /* 0x00000004ff03723e */ /* 0x001fc800000000ff */
[----:B------:R-:W-:-:S05]  /*47d0*/  PRMT R3, R3, 0x5410, RZ ;  /* 0x0000541003037816 */ /* 0x000fca00000000ff */
[----:B------:R0:W-:Y:S01]  /*47e0*/  STG.E desc[UR36][R8.64], R3 ;  /* 0x0000000308007986 */ /* 0x0001e2000c101924 */
[----:B------:R-:W-:Y:S05]  /*47f0*/  BRA `(.L_x_14932) ;  /* 0x0000000800d87947 */ /* 0x000fea0003800000 */
.L_x_14942:
[----:B------:R-:W0:Y:S01]  /*4800*/  I2F.F64.S64 R4, R4 ;  /* 0x0000000400047312 */ /* 0x000e220000301c00 */
[----:B------:R-:W-:Y:S01]  /*4810*/  IMAD.MOV.U32 R23, RZ, RZ, R22 ;  /* 0x000000ffff177224 */ /* 0x000fe200078e0016 */
[----:B0-----:R0:W-:Y:S01]  /*4820*/  STG.E.64 desc[UR36][R8.64], R4 ;  /* 0x0000000408007986 */ /* 0x0011e2000c101b24 */
[----:B------:R-:W-:Y:S05]  /*4830*/  BRA `(.L_x_14932) ;  /* 0x0000000800c87947 */ /* 0x000fea0003800000 */
.L_x_14933:
        /* <DEDUP_REMOVED lines=8> */
[----:B------:R-:W-:Y:S01]  /*48c0*/  ISETP.NE.U32.AND P0, PT, R4, RZ, PT ;  /* 0x000000ff0400720c */ /* 0x000fe20003f05070 */
[----:B------:R-:W-:-:S03]  /*48d0*/  IMAD.MOV.U32 R23, RZ, RZ, R22 ;  /* 0x000000ffff177224 */ /* 0x000fc600078e0016 */
[----:B------:R-:W-:-:S04]  /*48e0*/  ISETP.NE.AND.EX P0, PT, R5, RZ, PT, P0 ;  /* 0x000000ff0500720c */ /* 0x000fc80003f05300 */
[----:B------:R-:W-:-:S05]  /*48f0*/  SEL R3, RZ, 0x1, !P0 ;  /* 0x00000001ff037807 */ /* 0x000fca0004000000 */
[----:B------:R0:W-:Y:S01]  /*4900*/  STG.E.U8 desc[UR36][R8.64], R3 ;  /* 0x0000000308007986 */ /* 0x0001e2000c101124 */
[----:B------:R-:W-:Y:S05]  /*4910*/  BRA `(.L_x_14932) ;  /* 0x0000000800907947 */ /* 0x000fea0003800000 */
.L_x_14946:
[----:B------:R-:W0:Y:S01]  /*4920*/  I2F.F64.S64 R4, R4 ;  /* 0x0000000400047312 */ /* 0x000e220000301c00 */
[----:B------:R-:W-:Y:S01]  /*4930*/  CS2R R6, SRZ ;  /* 0x0000000000067805 */ /* 0x000fe2000001ff00 */
[----:B------:R-:W-:-:S04]  /*4940*/  IMAD.MOV.U32 R23, RZ, RZ, R22 ;  /* 0x000000ffff177224 */ /* 0x000fc800078e0016 */
[----:B0-----:R0:W-:Y:S01]  /*4950*/  STG.E.128 desc[UR36][R8.64], R4 ;  /* 0x0000000408007986 */ /* 0x0011e2000c101d24 */
[----:B------:R-:W-:Y:S05]  /*4960*/  BRA `(.L_x_14932) ;  /* 0x00000008007c7947 */ /* 0x000fea0003800000 */
.L_x_14945:
        /* <DEDUP_REMOVED lines=21> */
.L_x_14950:
[----:B------:R-:W-:Y:S05]  /*4ac0*/  BSYNC B0 ;  /* 0x0000000000007941 */ /* 0x000fea0003800000 */
.L_x_14949:
[----:B------:R-:W-:Y:S01]  /*4ad0*/  LOP3.LUT R7, R0, R7, RZ, 0xfc, !PT ;  /* 0x0000000700077212 */ /* 0x000fe200078efcff */
[----:B------:R-:W-:-:S04]  /*4ae0*/  IMAD.MOV.U32 R23, RZ, RZ, R22 ;  /* 0x000000ffff177224 */ /* 0x000fc800078e0016 */
[----:B------:R0:W-:Y:S01]  /*4af0*/  STG.E.U8 desc[UR36][R8.64], R7 ;  /* 0x0000000708007986 */ /* 0x0001e2000c101124 */
[----:B------:R-:W-:Y:S05]  /*4b00*/  BRA `(.L_x_14932) ;  /* 0x0000000800147947 */ /* 0x000fea0003800000 */
.L_x_14948:
        /* <DEDUP_REMOVED lines=13> */
.L_x_14952:
[----:B------:R-:W-:Y:S01]  /*4be0*/  IMAD.MOV.U32 R0, RZ, RZ, 0x7f ;  /* 0x0000007fff007424 */ /* 0x000fe200078e00ff */
[----:B------:R-:W-:-:S04]  /*4bf0*/  ISETP.GT.U32.AND P0, PT, R3, 0x7f800000, PT ;  /* 0x7f8000000300780c */ /* 0x000fc80003f04070 */
[----:B------:R-:W-:-:S09]  /*4c00*/  SEL R0, R0, 0x7c, P0 ;  /* 0x0000007c00007807 */ /* 0x000fd20000000000 */
.L_x_14953:
[----:B------:R-:W-:Y:S05]  /*4c10*/  BSYNC B0 ;  /* 0x0000000000007941 */ /* 0x000fea0003800000 */
.L_x_14951:
[----:B------:R-:W-:Y:S01]  /*4c20*/  LOP3.LUT R3, R5, 0x80000000, RZ, 0xc0, !PT ;  /* 0x8000000005037812 */ /* 0x000fe200078ec0ff */
[----:B------:R-:W-:-:S03]  /*4c30*/  IMAD.MOV.U32 R23, RZ, RZ, R22 ;  /* 0x000000ffff177224 */ /* 0x000fc600078e0016 */
[----:B------:R-:W-:-:S04]  /*4c40*/  SHF.R.U32.HI R3, RZ, 0x18, R3 ;  /* 0x00000018ff037819 */ /* 0x000fc80000011603 */
[----:B------:R-:W-:-:S05]  /*4c50*/  LOP3.LUT R3, R0, R3, RZ, 0xfc, !PT ;  /* 0x0000000300037212 */ /* 0x000fca00078efcff */
[----:B------:R0:W-:Y:S01]  /*4c60*/  STG.E.U8 desc[UR36][R8.64], R3 ;  /* 0x0000000308007986 */ /* 0x0001e2000c101124 */
[----:B------:R-:W-:Y:S05]  /*4c70*/  BRA `(.L_x_14932) ;  /* 0x0000000400b87947 */ /* 0x000fea0003800000 */
.L_x_14947:
[----:B------:R-:W0:Y:S01]  /*4c80*/  I2F.S64 R0, R4 ;  /* 0x0000000400007312 */ /* 0x000e220000301400 */
[----:B------:R-:W-:Y:S01]  /*4c90*/  IMAD.MOV.U32 R23, RZ, RZ, R22 ;  /* 0x000000ffff177224 */ /* 0x000fe200078e0016 */
[----:B0-----:R-:W-:-:S05]  /*4ca0*/  F2FP.BF16.F32.PACK_AB R0, RZ, R0 ;  /* 0x00000000ff00723e */ /* 0x001fca00000010ff */
[----:B------:R0:W-:Y:S01]  /*4cb0*/  STG.E.U16 desc[UR36][R8.64], R0 ;  /* 0x0000000008007986 */ /* 0x0001e2000c101524 */
[----:B------:R-:W-:Y:S05]  /*4cc0*/  BRA `(.L_x_14932) ;  /* 0x0000000400a47947 */ /* 0x000fea0003800000 */
.L_x_14944:
        /* <DEDUP_REMOVED lines=11> */
.L_x_14956:
        /* <DEDUP_REMOVED lines=17> */
.L_x_14959:
[----:B------:R-:W-:-:S04]  /*4e90*/  LOP3.LUT R0, R5, 0x80000000, RZ, 0xc0, !PT ;  /* 0x8000000005007812 */ /* 0x000fc800078ec0ff */
[----:B------:R-:W-:-:S04]  /*4ea0*/  SHF.R.U32.HI R0, RZ, 0x18, R0 ;  /* 0x00000018ff007819 */ /* 0x000fc80000011600 */
[----:B------:R-:W-:-:S07]  /*4eb0*/  LOP3.LUT R0, R3, R0, RZ, 0xfc, !PT ;  /* 0x0000000003007212 */ /* 0x000fce00078efcff */
.L_x_14958:
[----:B------:R-:W-:Y:S05]  /*4ec0*/  BSYNC B0 ;  /* 0x0000000000007941 */ /* 0x000fea0003800000 */
.L_x_14957:
[----:B------:R0:W-:Y:S01]  /*4ed0*/  STG.E.U8 desc[UR36][R8.64], R0 ;  /* 0x0000000008007986 */ /* 0x0001e2000c101124 */
[----:B------:R-:W-:Y:S01]  /*4ee0*/  IMAD.MOV.U32 R23, RZ, RZ, R22 ;  /* 0x000000ffff177224 */ /* 0x000fe200078e0016 */
[----:B------:R-:W-:Y:S06]  /*4ef0*/  BRA `(.L_x_14932) ;  /* 0x0000000400187947 */ /* 0x000fec0003800000 */
.L_x_14955:
        /* <DEDUP_REMOVED lines=17> */
.L_x_14962:
[----:B------:R-:W-:-:S04]  /*5010*/  LOP3.LUT R0, R5, 0x80000000, RZ, 0xc0, !PT ;  /* 0x8000000005007812 */ /* 0x000fc800078ec0ff */
[----:B------:R-:W-:-:S04]  /*5020*/  SHF.R.U32.HI R0, RZ, 0x18, R0 ;  /* 0x00000018ff007819 */ /* 0x000fc80000011600 */
[----:B------:R-:W-:-:S07]  /*5030*/  LOP3.LUT R0, R3, R0, RZ, 0xfc, !PT ;  /* 0x0000000003007212 */ /* 0x000fce00078efcff */
.L_x_14961:
[----:B------:R-:W-:Y:S05]  /*5040*/  BSYNC B0 ;  /* 0x0000000000007941 */ /* 0x000fea0003800000 */
.L_x_14960:
[----:B------:R0:W-:Y:S01]  /*5050*/  STG.E.U8 desc[UR36][R8.64], R0 ;  /* 0x0000000008007986 */ /* 0x0001e2000c101124 */
[----:B------:R-:W-:Y:S01]  /*5060*/  IMAD.MOV.U32 R23, RZ, RZ, R22 ;  /* 0x000000ffff177224 */ /* 0x000fe200078e0016 */
[----:B------:R-:W-:Y:S06]  /*5070*/  BRA `(.L_x_14932) ;  /* 0x0000000000b87947 */ /* 0x000fec0003800000 */
.L_x_14954:
[----:B------:R-:W-:-:S13]  /*5080*/  ISETP.NE.AND P0, PT, R0, 0x1c, PT ;  /* 0x0000001c0000780c */ /* 0x000fda0003f05270 */
[----:B------:R-:W-:Y:S05]  /*5090*/  @!P0 BRA `(.L_x_14963) ;  /* 0x0000000000a88947 */ /* 0x000fea0003800000 */
[----:B------:R-:W-:-:S13]  /*50a0*/  ISETP.NE.AND P0, PT, R0, 0x1d, PT ;  /* 0x0000001d0000780c */ /* 0x000fda0003f05270 */
[----:B------:R-:W-:Y:S05]  /*50b0*/  @!P0 BRA `(.L_x_14964) ;  /* 0x0000000000948947 */ /* 0x000fea0003800000 */
[----:B------:R-:W-:-:S13]  /*50c0*/  ISETP.NE.AND P0, PT, R0, 0x2c, PT ;  /* 0x0000002c0000780c */ /* 0x000fda0003f05270 */
[----:B------:R-:W-:Y:S05]  /*50d0*/  @P0 BRA `(.L_x_14937) ;  /* 0x0000000000440947 */ /* 0x000fea0003800000 */
[----:B------:R-:W0:Y:S01]  /*50e0*/  I2F.S64 R4, R4 ;  /* 0x0000000400047312 */ /* 0x000e220000301400 */
[----:B------:R-:W-:Y:S01]  /*50f0*/  IMAD.MOV.U32 R23, RZ, RZ, R22 ;  /* 0x000000ffff177224 */ /* 0x000fe200078e0016 */
        /* <DEDUP_REMOVED lines=15> */
.L_x_14937:
        /* <DEDUP_REMOVED lines=16> */
.L_x_14965:
[----:B------:R-:W-:Y:S01]  /*52f0*/  IMAD.MOV.U32 R23, RZ, RZ, R22 ;  /* 0x000000ffff177224 */ /* 0x000fe200078e0016 */
[----:B------:R-:W-:Y:S06]  /*5300*/  BRA `(.L_x_14932) ;  /* 0x0000000000147947 */ /* 0x000fec0003800000 */
.L_x_14964:
[----:B------:R0:W-:Y:S01]  /*5310*/  STG.E.64 desc[UR36][R8.64], R4 ;  /* 0x0000000408007986 */ /* 0x0001e2000c101b24 */
[----:B------:R-:W-:Y:S01]  /*5320*/  IMAD.MOV.U32 R23, RZ, RZ, R22 ;  /* 0x000000ffff177224 */ /* 0x000fe200078e0016 */
[----:B------:R-:W-:Y:S06]  /*5330*/  BRA `(.L_x_14932) ;  /* 0x0000000000087947 */ /* 0x000fec0003800000 */
.L_x_14963:
[----:B------:R0:W-:Y:S01]  /*5340*/  STG.E desc[UR36][R8.64], R4 ;  /* 0x0000000408007986 */ /* 0x0001e2000c101924 */
[----:B------:R-:W-:-:S07]  /*5350*/  IMAD.MOV.U32 R23, RZ, RZ, R22 ;  /* 0x000000ffff177224 */ /* 0x000fce00078e0016 */
.L_x_14932:
[----:B------:R-:W-:Y:S05]  /*5360*/  BSYNC B6 ;  /* 0x0000000000067941 */ /* 0x000fea0003800000 */
.L_x_14931:
[----:B------:R-:W-:Y:S01]  /*5370*/  ISETP.GE.AND P0, PT, R23, R18, PT ;  /* 0x000000121700720c */ /* 0x000fe20003f06270 */
[----:B------:R-:W-:-:S12]  /*5380*/  BSSY B6, `(.L_x_14966) ;  /* 0x00001d6000067945 */ /* 0x000fd80003800000 */
[----:B------:R-:W-:Y:S05]  /*5390*/  @P0 BRA `(.L_x_14967) ;  /* 0x0000001c00500947 */ /* 0x000fea0003800000 */
[----:B0-2---:R-:W0:Y:S01]  /*53a0*/  LDC.64 R8, c[0x0][0x220] ;  /* 0x00008800ff087b82 */ /* 0x005e220000000a00 */
        /* <DEDUP_REMOVED lines=17> */
[----:B-----5:R0:W-:Y:S01]  /*54c0*/  STG.E.U8 desc[UR36][R8.64], R26 ;  /* 0x0000001a08007986 */ /* 0x0201e2000c101124 */
[----:B------:R-:W-:Y:S05]  /*54d0*/  BRA `(.L_x_14973) ;  /* 0x0000000c00547947 */ /* 0x000fea0003800000 */
.L_x_14971:
[----:B-----5:R0:W-:Y:S01]  /*54e0*/  STG.E.U8 desc[UR36][R8.64], R26 ;  /* 0x0000001a08007986 */ /* 0x0201e2000c101124 */
[----:B------:R-:W-:Y:S05]  /*54f0*/  BRA `(.L_x_14973) ;  /* 0x0000000c004c7947 */ /* 0x000fea0003800000 */
.L_x_14970:
[----:B------:R-:W-:-:S13]  /*5500*/  ISETP.NE.AND P0, PT, R0, 0x2, PT ;  /* 0x000000020000780c */ /* 0x000fda0003f05270 */
[----:B------:R-:W-:Y:S05]  /*5510*/  @!P0 BRA `(.L_x_14974) ;  /* 0x0000000000208947 */ /* 0x000fea0003800000 */
[----:B------:R-:W-:-:S13]  /*5520*/  ISETP.NE.AND P0, PT, R0, 0x3, PT ;  /* 0x000000030000780c */ /* 0x000fda0003f05270 */
[----:B------:R-:W-:Y:S05]  /*5530*/  @!P0 BRA `(.L_x_14975) ;  /* 0x0000000000108947 */ /* 0x000fea0003800000 */
[----:B------:R-:W-:-:S13]  /*5540*/  ISETP.NE.AND P0, PT, R0, 0x4, PT ;  /* 0x000000040000780c */ /* 0x000fda0003f05270 */
[----:B------:R-:W-:Y:S05]  /*5550*/  @P0 BRA `(.L_x_14972) ;  /* 0x0000000800e40947 */ /* 0x000fea0003800000 */
[----:B-----5:R1:W-:Y:S01]  /*5560*/  STG.E.64 desc[UR36][R8.64], R26 ;  /* 0x0000001a08007986 */ /* 0x0203e2000c101b24 */
[----:B------:R-:W-:Y:S05]  /*5570*/  BRA `(.L_x_14973) ;  /* 0x0000000c002c7947 */ /* 0x000fea0003800000 */
.L_x_14975:
[----:B-----5:R2:W-:Y:S01]  /*5580*/  STG.E desc[UR36][R8.64], R26 ;  /* 0x0000001a08007986 */ /* 0x0205e2000c101924 */
[----:B------:R-:W-:Y:S05]  /*5590*/  BRA `(.L_x_14973) ;  /* 0x0000000c00247947 */ /* 0x000fea0003800000 */
.L_x_14974:
[----:B-----5:R0:W-:Y:S01]  /*55a0*/  STG.E.U16 desc[UR36][R8.64], R26 ;  /* 0x0000001a08007986 */ /* 0x0201e2000c101524 */
[----:B------:R-:W-:Y:S05]  /*55b0*/  BRA `(.L_x_14973) ;  /* 0x0000000c001c7947 */ /* 0x000fea0003800000 */
.L_x_14969:
[----:B------:R-:W-:-:S13]  /*55c0*/  ISETP.GT.AND P0, PT, R0, 0x6, PT ;  /* 0x000000060000780c */ /* 0x000fda0003f04270 */
[----:B------:R-:W-:Y:S05]  /*55d0*/  @P0 BRA `(.L_x_14976) ;  /* 0x00000000002c0947 */ /* 0x000fea0003800000 */
[----:B------:R-:W-:-:S13]  /*55e0*/  ISETP.NE.AND P0, PT, R0, 0x5, PT ;  /* 0x000000050000780c */ /* 0x000fda0003f05270 */
[----:B------:R-:W-:Y:S05]  /*55f0*/  @!P0 BRA `(.L_x_14977) ;  /* 0x0000000000148947 */ /* 0x000fea0003800000 */
[----:B------:R-:W-:-:S13]  /*5600*/  ISETP.NE.AND P0, PT, R0, 0x6, PT ;  /* 0x000000060000780c */ /* 0x000fda0003f05270 */
[----:B------:R-:W-:Y:S05]  /*5610*/  @P0 BRA `(.L_x_14972) ;  /* 0x0000000800b40947 */ /* 0x000fea0003800000 */
[----:B-----5:R-:W0:Y:S02]  /*5620*/  I2F.S64 R27, R26 ;  /* 0x0000001a001b7312 */ /* 0x020e240000301400 */
[----:B0-----:R0:W-:Y:S01]  /*5630*/  STG.E desc[UR36][R8.64], R27 ;  /* 0x0000001b08007986 */ /* 0x0011e2000c101924 */
[----:B------:R-:W-:Y:S05]  /*5640*/  BRA `(.L_x_14973) ;  /* 0x0000000800f87947 */ /* 0x000fea0003800000 */
.L_x_14977:
[----:B-----5:R-:W0:Y:S02]  /*5650*/  I2F.S64 R0, R26 ;  /* 0x0000001a00007312 */ /* 0x020e240000301400 */
[----:B0-----:R-:W-:-:S05]  /*5660*/  F2FP.F16.F32.PACK_AB R0, RZ, R0 ;  /* 0x00000000ff00723e */ /* 0x001fca00000000ff */
[----:B------:R0:W-:Y:S01]  /*5670*/  STG.E.U16 desc[UR36][R8.64], R0 ;  /* 0x0000000008007986 */ /* 0x0001e2000c101524 */
[----:B------:R-:W-:Y:S05]  /*5680*/  BRA `(.L_x_14973) ;  /* 0x0000000800e87947 */ /* 0x000fea0003800000 */
.L_x_14976:
[----:B------:R-:W-:-:S13]  /*5690*/  ISETP.NE.AND P0, PT, R0, 0x7, PT ;  /* 0x000000070000780c */ /* 0x000fda0003f05270 */
[----:B------:R-:W-:Y:S05]  /*56a0*/  @!P0 BRA `(.L_x_14978) ;  /* 0x0000000000348947 */ /* 0x000fea0003800000 */
[----:B------:R-:W-:-:S13]  /*56b0*/  ISETP.NE.AND P0, PT, R0, 0x8, PT ;  /* 0x000000080000780c */ /* 0x000fda0003f05270 */
[----:B------:R-:W-:Y:S05]  /*56c0*/  @!P0 BRA `(.L_x_14979) ;  /* 0x0000000000188947 */ /* 0x000fea0003800000 */
[----:B------:R-:W-:-:S13]  /*56d0*/  ISETP.NE.AND P0, PT, R0, 0x9, PT ;  /* 0x000000090000780c */ /* 0x000fda0003f05270 */
[----:B------:R-:W-:Y:S05]  /*56e0*/  @P0 BRA `(.L_x_14972) ;  /* 0x0000000800800947 */ /* 0x000fea0003800000 */
[----:B-----5:R-:W0:Y:S01]  /*56f0*/  I2F.S64 R4, R26 ;  /* 0x0000001a00047312 */ /* 0x020e220000301400 */
[----:B------:R-:W-:-:S05]  /*5700*/  IMAD.MOV.U32 R5, RZ, RZ, RZ ;  /* 0x000000ffff057224 */ /* 0x000fca00078e00ff */
[----:B0-----:R0:W-:Y:S01]  /*5710*/  STG.E.64 desc[UR36][R8.64], R4 ;  /* 0x0000000408007986 */ /* 0x0011e2000c101b24 */
[----:B------:R-:W-:Y:S05]  /*5720*/  BRA `(.L_x_14973) ;  /* 0x0000000800c07947 */ /* 0x000fea0003800000 */
.L_x_14979:
[----:B-----5:R-:W0:Y:S02]  /*5730*/  I2F.S64 R26, R26 ;  /* 0x0000001a001a7312 */ /* 0x020e240000301400 */
[----:B0-----:R-:W-:-:S04]  /*5740*/  F2FP.F16.F32.PACK_AB R3, RZ, R26 ;  /* 0x0000001aff03723e */ /* 0x001fc800000000ff */
[----:B------:R-:W-:-:S05]  /*5750*/  PRMT R3, R3, 0x5410, RZ ;  /* 0x0000541003037816 */ /* 0x000fca00000000ff */
[----:B------:R0:W-:Y:S01]  /*5760*/  STG.E desc[UR36][R8.64], R3 ;  /* 0x0000000308007986 */ /* 0x0001e2000c101924 */
[----:B------:R-:W-:Y:S05]  /*5770*/  BRA `(.L_x_14973) ;  /* 0x0000000800ac7947 */ /* 0x000fea0003800000 */
.L_x_14978:
[----:B-----5:R-:W0:Y:S02]  /*5780*/  I2F.F64.S64 R26, R26 ;  /* 0x0000001a001a7312 */ /* 0x020e240000301c00 */
[----:B0-----:R0:W-:Y:S01]  /*5790*/  STG.E.64 desc[UR36][R8.64], R26 ;  /* 0x0000001a08007986 */ /* 0x0011e2000c101b24 */
[----:B------:R-:W-:Y:S05]  /*57a0*/  BRA `(.L_x_14973) ;  /* 0x0000000800a07947 */ /* 0x000fea0003800000 */
.L_x_14968:
        /* <DEDUP_REMOVED lines=8> */
[----:B-----5:R-:W-:-:S04]  /*5830*/  ISETP.NE.U32.AND P0, PT, R26, RZ, PT ;  /* 0x000000ff1a00720c */ /* 0x020fc80003f05070 */
[----:B------:R-:W-:-:S04]  /*5840*/  ISETP.NE.AND.EX P0, PT, R27, RZ, PT, P0 ;  /* 0x000000ff1b00720c */ /* 0x000fc80003f05300 */
[----:B------:R-:W-:-:S05]  /*5850*/  SEL R3, RZ, 0x1, !P0 ;  /* 0x00000001ff037807 */ /* 0x000fca0004000000 */
[----:B------:R0:W-:Y:S01]  /*5860*/  STG.E.U8 desc[UR36][R8.64], R3 ;  /* 0x0000000308007986 */ /* 0x0001e2000c101124 */
[----:B------:R-:W-:Y:S05]  /*5870*/  BRA `(.L_x_14973) ;  /* 0x00000008006c7947 */ /* 0x000fea0003800000 */
.L_x_14982:
[----:B-----5:R-:W0:Y:S01]  /*5880*/  I2F.F64.S64 R4, R26 ;  /* 0x0000001a00047312 */ /* 0x020e220000301c00 */
[----:B------:R-:W-:-:S05]  /*5890*/  CS2R R6, SRZ ;  /* 0x0000000000067805 */ /* 0x000fca000001ff00 */
[----:B0-----:R0:W-:Y:S01]  /*58a0*/  STG.E.128 desc[UR36][R8.64], R4 ;  /* 0x0000000408007986 */ /* 0x0011e2000c101d24 */
[----:B------:R-:W-:Y:S05]  /*58b0*/  BRA `(.L_x_14973) ;  /* 0x00000008005c7947 */ /* 0x000fea0003800000 */
.L_x_14981:
[----:B------:R-:W-:-:S13]  /*58c0*/  ISETP.NE.AND P0, PT, R0, 0xf, PT ;  /* 0x0000000f0000780c */ /* 0x000fda0003f05270 */
[----:B------:R-:W-:Y:S05]  /*58d0*/  @!P0 BRA `(.L_x_14983) ;  /* 0x0000000000b48947 */ /* 0x000fea0003800000 */
[----:B------:R-:W-:-:S13]  /*58e0*/  ISETP.NE.AND P0, PT, R0, 0x17, PT ;  /* 0x000000170000780c */ /* 0x000fda0003f05270 */
[----:B------:R-:W-:Y:S05]  /*58f0*/  @!P0 BRA `(.L_x_14984) ;  /* 0x0000000000548947 */ /* 0x000fea0003800000 */
[----:B------:R-:W-:-:S13]  /*5900*/  ISETP.NE.AND P0, PT, R0, 0x18, PT ;  /* 0x000000180000780c */ /* 0x000fda0003f05270 */
[----:B------:R-:W-:Y:S05]  /*5910*/  @P0 BRA `(.L_x_14972) ;  /* 0x0000000400f40947 */ /* 0x000fea0003800000 */
[----:B-----5:R-:W0:Y:S01]  /*5920*/  I2F.S64 R27, R26 ;  /* 0x0000001a001b7312 */ /* 0x020e220000301400 */
        /* <DEDUP_REMOVED lines=14> */
.L_x_14986:
[----:B------:R-:W-:Y:S05]  /*5a10*/  BSYNC B0 ;  /* 0x0000000000007941 */ /* 0x000fea0003800000 */
.L_x_14985:
[----:B------:R-:W-:-:S05]  /*5a20*/  LOP3.LUT R5, R0, R5, RZ, 0xfc, !PT ;  /* 0x0000000500057212 */ /* 0x000fca00078efcff */
[----:B------:R0:W-:Y:S01]  /*5a30*/  STG.E.U8 desc[UR36][R8.64], R5 ;  /* 0x0000000508007986 */ /* 0x0001e2000c101124 */
[----:B------:R-:W-:Y:S05]  /*5a40*/  BRA `(.L_x_14973) ;  /* 0x0000000400f87947 */ /* 0x000fea0003800000 */
.L_x_14984:
[----:B-----5:R-:W0:Y:S01]  /*5a50*/  I2F.S64 R27, R26 ;  /* 0x0000001a001b7312 */ /* 0x020e220000301400 */
        /* <DEDUP_REMOVED lines=12> */
.L_x_14988:
[----:B------:R-:W-:Y:S01]  /*5b20*/  IMAD.MOV.U32 R0, RZ, RZ, 0x7f ;  /* 0x0000007fff007424 */ /* 0x000fe200078e00ff */
[----:B------:R-:W-:-:S04]  /*5b30*/  ISETP.GT.U32.AND P0, PT, R3, 0x7f800000, PT ;  /* 0x7f8000000300780c */ /* 0x000fc80003f04070 */
[----:B------:R-:W-:-:S09]  /*5b40*/  SEL R0, R0, 0x7c, P0 ;  /* 0x0000007c00007807 */ /* 0x000fd20000000000 */
.L_x_14989:
[----:B------:R-:W-:Y:S05]  /*5b50*/  BSYNC B0 ;  /* 0x0000000000007941 */ /* 0x000fea0003800000 */
.L_x_14987:
[----:B------:R-:W-:-:S04]  /*5b60*/  LOP3.LUT R3, R27, 0x80000000, RZ, 0xc0, !PT ;  /* 0x800000001b037812 */ /* 0x000fc800078ec0ff */
[----:B------:R-:W-:-:S04]  /*5b70*/  SHF.R.U32.HI R3, RZ, 0x18, R3 ;  /* 0x00000018ff037819 */ /* 0x000fc80000011603 */
[----:B------:R-:W-:-:S05]  /*5b80*/  LOP3.LUT R3, R0, R3, RZ, 0xfc, !PT ;  /* 0x0000000300037212 */ /* 0x000fca00078efcff */
[----:B------:R0:W-:Y:S01]  /*5b90*/  STG.E.U8 desc[UR36][R8.64], R3 ;  /* 0x0000000308007986 */ /* 0x0001e2000c101124 */
[----:B------:R-:W-:Y:S05]  /*5ba0*/  BRA `(.L_x_14973) ;  /* 0x0000000400a07947 */ /* 0x000fea0003800000 */
.L_x_14983:
[----:B-----5:R-:W0:Y:S02]  /*5bb0*/  I2F.S64 R0, R26 ;  /* 0x0000001a00007312 */ /* 0x020e240000301400 */
[----:B0-----:R-:W-:-:S05]  /*5bc0*/  F2FP.BF16.F32.PACK_AB R0, RZ, R0 ;  /* 0x00000000ff00723e */ /* 0x001fca00000010ff */
[----:B------:R0:W-:Y:S01]  /*5bd0*/  STG.E.U16 desc[UR36][R8.64], R0 ;  /* 0x0000000008007986 */ /* 0x0001e2000c101524 */
[----:B------:R-:W-:Y:S05]  /*5be0*/  BRA `(.L_x_14973) ;  /* 0x0000000400907947 */ /* 0x000fea0003800000 */
.L_x_14980:
        /* <DEDUP_REMOVED lines=8> */
[----:B-----5:R0:W-:Y:S01]  /*5c70*/  STG.E.U16 desc[UR36][R8.64], R26 ;  /* 0x0000001a08007986 */ /* 0x0201e2000c101524 */
[----:B------:R-:W-:Y:S05]  /*5c80*/  BRA `(.L_x_14973) ;  /* 0x0000000400687947 */ /* 0x000fea0003800000 */
.L_x_14992:
[----:B-----5:R-:W0:Y:S01]  /*5c90*/  I2F.S64 R27, R26 ;  /* 0x0000001a001b7312 */ /* 0x020e220000301400 */
        /* <DEDUP_REMOVED lines=16> */
.L_x_14995:
[----:B------:R-:W-:-:S04]  /*5da0*/  LOP3.LUT R3, R27, 0x80000000, RZ, 0xc0, !PT ;  /* 0x800000001b037812 */ /* 0x000fc800078ec0ff */
[----:B------:R-:W-:-:S04]  /*5db0*/  SHF.R.U32.HI R3, RZ, 0x18, R3 ;  /* 0x00000018ff037819 */ /* 0x000fc80000011603 */
[----:B------:R-:W-:-:S04]  /*5dc0*/  LOP3.LUT R0, R0, R3, RZ, 0xfc, !PT ;  /* 0x0000000300007212 */ /* 0x000fc800078efcff */
[----:B------:R-:W-:-:S07]  /*5dd0*/  PRMT R4, R0, 0x7610, R4 ;  /* 0x0000761000047816 */ /* 0x000fce0000000004 */
.L_x_14994:
[----:B------:R-:W-:Y:S05]  /*5de0*/  BSYNC B0 ;  /* 0x0000000000007941 */ /* 0x000fea0003800000 */
.L_x_14993:
[----:B------:R0:W-:Y:S01]  /*5df0*/  STG.E.U8 desc[UR36][R8.64], R4 ;  /* 0x0000000408007986 */ /* 0x0001e2000c101124 */
[----:B------:R-:W-:Y:S05]  /*5e00*/  BRA `(.L_x_14973) ;  /* 0x0000000400087947 */ /* 0x000fea0003800000 */
.L_x_14991:
        /* <DEDUP_REMOVED lines=17> */
.L_x_14998:
[----:B------:R-:W-:-:S04]  /*5f20*/  LOP3.LUT R3, R27, 0x80000000, RZ, 0xc0, !PT ;  /* 0x800000001b037812 */ /* 0x000fc800078ec0ff */
[----:B------:R-:W-:-:S04]  /*5f30*/  SHF.R.U32.HI R3, RZ, 0x18, R3 ;  /* 0x00000018ff037819 */ /* 0x000fc80000011603 */
[----:B------:R-:W-:-:S04]  /*5f40*/  LOP3.LUT R0, R0, R3, RZ, 0xfc, !PT ;  /* 0x0000000300007212 */ /* 0x000fc800078efcff */
[----:B------:R-:W-:-:S07]  /*5f50*/  PRMT R4, R0, 0x7610, R4 ;  /* 0x0000761000047816 */ /* 0x000fce0000000004 */
.L_x_14997:
[----:B------:R-:W-:Y:S05]  /*5f60*/  BSYNC B0 ;  /* 0x0000000000007941 */ /* 0x000fea0003800000 */
.L_x_14996:
[----:B------:R0:W-:Y:S01]  /*5f70*/  STG.E.U8 desc[UR36][R8.64], R4 ;  /* 0x0000000408007986 */ /* 0x0001e2000c101124 */
[----:B------:R-:W-:Y:S05]  /*5f80*/  BRA `(.L_x_14973) ;  /* 0x0000000000a87947 */ /* 0x000fea0003800000 */
.L_x_14990:
[----:B------:R-:W-:-:S13]  /*5f90*/  ISETP.NE.AND P0, PT, R0, 0x1c, PT ;  /* 0x0000001c0000780c */ /* 0x000fda0003f05270 */
[----:B------:R-:W-:Y:S05]  /*5fa0*/  @!P0 BRA `(.L_x_14999) ;  /* 0x00000000009c8947 */ /* 0x000fea0003800000 */
[----:B------:R-:W-:-:S13]  /*5fb0*/  ISETP.NE.AND P0, PT, R0, 0x1d, PT ;  /* 0x0000001d0000780c */ /* 0x000fda0003f05270 */
[----:B------:R-:W-:Y:S05]  /*5fc0*/  @!P0 BRA `(.L_x_15000) ;  /* 0x00000000008c8947 */ /* 0x000fea0003800000 */
[----:B------:R-:W-:-:S13]  /*5fd0*/  ISETP.NE.AND P0, PT, R0, 0x2c, PT ;  /* 0x0000002c0000780c */ /* 0x000fda0003f05270 */
[----:B------:R-:W-:Y:S05]  /*5fe0*/  @P0 BRA `(.L_x_14972) ;  /* 0x0000000000400947 */ /* 0x000fea0003800000 */
[----:B-----5:R-:W0:Y:S02]  /*5ff0*/  I2F.S64 R26, R26 ;  /* 0x0000001a001a7312 */ /* 0x020e240000301400 */
        /* <DEDUP_REMOVED lines=15> */
.L_x_14972:
        /* <DEDUP_REMOVED lines=16> */
.L_x_15001:
[----:B------:R-:W-:Y:S05]  /*61f0*/  BRA `(.L_x_14973) ;  /* 0x00000000000c7947 */ /* 0x000fea0003800000 */
.L_x_15000:
[----:B-----5:R0:W-:Y:S01]  /*6200*/  STG.E.64 desc[UR36][R8.64], R26 ;  /* 0x0000001a08007986 */ /* 0x0201e2000c101b24 */
[----:B------:R-:W-:Y:S05]  /*6210*/  BRA `(.L_x_14973) ;  /* 0x0000000000047947 */ /* 0x000fea0003800000 */
.L_x_14999:
[----:B-----5:R0:W-:Y:S02]  /*6220*/  STG.E desc[UR36][R8.64], R26 ;  /* 0x0000001a08007986 */ /* 0x0201e4000c101924 */
.L_x_14973:
[----:B------:R-:W-:-:S05]  /*6230*/  VIADD R23, R23, 0x80 ;  /* 0x0000008017177836 */ /* 0x000fca0000000000 */
[----:B------:R-:W-:-:S13]  /*6240*/  ISETP.GE.AND P0, PT, R23, R18, PT ;  /* 0x000000121700720c */ /* 0x000fda0003f06270 */
        /* <DEDUP_REMOVED lines=21> */
.L_x_15005:
[----:B------:R0:W-:Y:S01]  /*63a0*/  STG.E.U8 desc[UR36][R4.64], R24 ;  /* 0x0000001804007986 */ /* 0x0001e2000c101124 */
[----:B------:R-:W-:Y:S05]  /*63b0*/  BRA `(.L_x_15007) ;  /* 0x0000000c00447947 */ /* 0x000fea0003800000 */
.L_x_15004:
        /* <DEDUP_REMOVED lines=8> */
.L_x_15009:
[----:B------:R0:W-:Y:S01]  /*6440*/  STG.E desc[UR36][R4.64], R24 ;  /* 0x0000001804007986 */ /* 0x0001e2000c101924 */
[----:B------:R-:W-:Y:S05]  /*6450*/  BRA `(.L_x_15007) ;  /* 0x0000000c001c7947 */ /* 0x000fea0003800000 */
.L_x_15008:
[----:B------:R0:W-:Y:S01]  /*6460*/  STG.E.U16 desc[UR36][R4.64], R24 ;  /* 0x0000001804007986 */ /* 0x0001e2000c101524 */
[----:B------:R-:W-:Y:S05]  /*6470*/  BRA `(.L_x_15007) ;  /* 0x0000000c00147947 */ /* 0x000fea0003800000 */
.L_x_15003:
        /* <DEDUP_REMOVED lines=9> */
.L_x_15011:
[----:B------:R-:W0:Y:S02]  /*6510*/  I2F.S64 R0, R24 ;  /* 0x0000001800007312 */ /* 0x000e240000301400 */
[----:B0-----:R-:W-:-:S05]  /*6520*/  F2FP.F16.F32.PACK_AB R0, RZ, R0 ;  /* 0x00000000ff00723e */ /* 0x001fca00000000ff */
[----:B------:R0:W-:Y:S01]  /*6530*/  STG.E.U16 desc[UR36][R4.64], R0 ;  /* 0x0000000004007986 */ /* 0x0001e2000c101524 */
[----:B------:R-:W-:Y:S05]  /*6540*/  BRA `(.L_x_15007) ;  /* 0x0000000800e07947 */ /* 0x000fea0003800000 */
.L_x_15010:
        /* <DEDUP_REMOVED lines=10> */
.L_x_15013:
[----:B------:R-:W0:Y:S02]  /*65f0*/  I2F.S64 R24, R24 ;  /* 0x0000001800187312 */ /* 0x000e240000301400 */
[----:B0-----:R-:W-:-:S04]  /*6600*/  F2FP.F16.F32.PACK_AB R3, RZ, R24 ;  /* 0x00000018ff03723e */ /* 0x001fc800000000ff */
[----:B------:R-:W-:-:S05]  /*6610*/  PRMT R3, R3, 0x5410, RZ ;  /* 0x0000541003037816 */ /* 0x000fca00000000ff */
[----:B------:R0:W-:Y:S01]  /*6620*/  STG.E desc[UR36][R4.64], R3 ;  /* 0x0000000304007986 */ /* 0x0001e2000c101924 */
[----:B------:R-:W-:Y:S05]  /*6630*/  BRA `(.L_x_15007) ;  /* 0x0000000800a47947 */ /* 0x000fea0003800000 */
.L_x_15012:
[----:B------:R-:W0:Y:S02]  /*6640*/  I2F.F64.S64 R24, R24 ;  /* 0x0000001800187312 */ /* 0x000e240000301c00 */
[----:B0-----:R0:W-:Y:S01]  /*6650*/  STG.E.64 desc[UR36][R4.64], R24 ;  /* 0x0000001804007986 */ /* 0x0011e2000c101b24 */
[----:B------:R-:W-:Y:S05]  /*6660*/  BRA `(.L_x_15007) ;  /* 0x0000000800987947 */ /* 0x000fea0003800000 */
.L_x_15002:
        /* <DEDUP_REMOVED lines=13> */
.L_x_15016:
[----:B------:R-:W0:Y:S01]  /*6740*/  I2F.F64.S64 R24, R24 ;  /* 0x0000001800187312 */ /* 0x000e220000301c00 */
[----:B-12---:R-:W-:-:S05]  /*6750*/  CS2R R26, SRZ ;  /* 0x00000000001a7805 */ /* 0x006fca000001ff00 */
[----:B0-----:R0:W-:Y:S01]  /*6760*/  STG.E.128 desc[UR36][R4.64], R24 ;  /* 0x0000001804007986 */ /* 0x0011e2000c101d24 */
[----:B------:R-:W-:Y:S05]  /*6770*/  BRA `(.L_x_15007) ;  /* 0x0000000800547947 */ /* 0x000fea0003800000 */
.L_x_15015:
        /* <DEDUP_REMOVED lines=21> */
.L_x_15020:
[----:B------:R-:W-:Y:S05]  /*68d0*/  BSYNC B0 ;  /* 0x0000000000007941 */ /* 0x000fea0003800000 */
.L_x_15019:
[----:B------:R-:W-:-:S05]  /*68e0*/  LOP3.LUT R7, R0, R7, RZ, 0xfc, !PT ;  /* 0x0000000700077212 */ /* 0x000fca00078efcff */
[----:B------:R0:W-:Y:S01]  /*68f0*/  STG.E.U8 desc[UR36][R4.64], R7 ;  /* 0x0000000704007986 */ /* 0x0001e2000c101124 */
[----:B------:R-:W-:Y:S05]  /*6900*/  BRA `(.L_x_15007) ;  /* 0x0000000400f07947 */ /* 0x000fea0003800000 */
.L_x_15018:
        /* <DEDUP_REMOVED lines=13> */
.L_x_15022:
[----:B------:R-:W-:Y:S01]  /*69e0*/  IMAD.MOV.U32 R0, RZ, RZ, 0x7f ;  /* 0x0000007fff007424 */ /* 0x000fe200078e00ff */
[----:B------:R-:W-:-:S04]  /*69f0*/  ISETP.GT.U32.AND P0, PT, R3, 0x7f800000, PT ;  /* 0x7f8000000300780c */ /* 0x000fc80003f04070 */
[----:B------:R-:W-:-:S09]  /*6a00*/  SEL R0, R0, 0x7c, P0 ;  /* 0x0000007c00007807 */ /* 0x000fd20000000000 */
.L_x_15023:
[----:B------:R-:W-:Y:S05]  /*6a10*/  BSYNC B0 ;  /* 0x0000000000007941 */ /* 0x000fea0003800000 */
.L_x_15021:
[----:B------:R-:W-:-:S04]  /*6a20*/  LOP3.LUT R3, R25, 0x80000000, RZ, 0xc0, !PT ;  /* 0x8000000019037812 */ /* 0x000fc800078ec0ff */
[----:B------:R-:W-:-:S04]  /*6a30*/  SHF.R.U32.HI R3, RZ, 0x18, R3 ;  /* 0x00000018ff037819 */ /* 0x000fc80000011603 */
[----:B------:R-:W-:-:S05]  /*6a40*/  LOP3.LUT R3, R0, R3, RZ, 0xfc, !PT ;  /* 0x0000000300037212 */ /* 0x000fca00078efcff */
[----:B------:R0:W-:Y:S01]  /*6a50*/  STG.E.U8 desc[UR36][R4.64], R3 ;  /* 0x0000000304007986 */ /* 0x0001e2000c101124 */
[----:B------:R-:W-:Y:S05]  /*6a60*/  BRA `(.L_x_15007) ;  /* 0x0000000400987947 */ /* 0x000fea0003800000 */
.L_x_15017:
[----:B------:R-:W0:Y:S02]  /*6a70*/  I2F.S64 R0, R24 ;  /* 0x0000001800007312 */ /* 0x000e240000301400 */
[----:B0-----:R-:W-:-:S05]  /*6a80*/  F2FP.BF16.F32.PACK_AB R0, RZ, R0 ;  /* 0x00000000ff00723e */ /* 0x001fca00000010ff */
[----:B------:R0:W-:Y:S01]  /*6a90*/  STG.E.U16 desc[UR36][R4.64], R0 ;  /* 0x0000000004007986 */ /* 0x0001e2000c101524 */
[----:B------:R-:W-:Y:S05]  /*6aa0*/  BRA `(.L_x_15007) ;  /* 0x0000000400887947 */ /* 0x000fea0003800000 */
.L_x_15014:
        /* <DEDUP_REMOVED lines=10> */
.L_x_15026:
        /* <DEDUP_REMOVED lines=17> */
.L_x_15029:
[----:B------:R-:W-:-:S04]  /*6c60*/  LOP3.LUT R0, R25, 0x80000000, RZ, 0xc0, !PT ;  /* 0x8000000019007812 */ /* 0x000fc800078ec0ff */
[----:B------:R-:W-:-:S04]  /*6c70*/  SHF.R.U32.HI R0, RZ, 0x18, R0 ;  /* 0x00000018ff007819 */ /* 0x000fc80000011600 */
[----:B------:R-:W-:-:S07]  /*6c80*/  LOP3.LUT R0, R3, R0, RZ, 0xfc, !PT ;  /* 0x0000000003007212 */ /* 0x000fce00078efcff */
.L_x_15028:
[----:B------:R-:W-:Y:S05]  /*6c90*/  BSYNC B0 ;  /* 0x0000000000007941 */ /* 0x000fea0003800000 */
.L_x_15027:
[----:B------:R0:W-:Y:S01]  /*6ca0*/  STG.E.U8 desc[UR36][R4.64], R0 ;  /* 0x0000000004007986 */ /* 0x0001e2000c101124 */
[----:B------:R-:W-:Y:S05]  /*6cb0*/  BRA `(.L_x_15007) ;  /* 0x0000000400047947 */ /* 0x000fea0003800000 */
.L_x_15025:
        /* <DEDUP_REMOVED lines=17> */
.L_x_15032:
[----:B------:R-:W-:-:S04]  /*6dd0*/  LOP3.LUT R0, R25, 0x80000000, RZ, 0xc0, !PT ;  /* 0x8000000019007812 */ /* 0x000fc800078ec0ff */
[----:B------:R-:W-:-:S04]  /*6de0*/  SHF.R.U32.HI R0, RZ, 0x18, R0 ;  /* 0x00000018ff007819 */ /* 0x000fc80000011600 */
[----:B------:R-:W-:-:S07]  /*6df0*/  LOP3.LUT R0, R3, R0, RZ, 0xfc, !PT ;  /* 0x0000000003007212 */ /* 0x000fce00078efcff */
.L_x_15031:
[----:B------:R-:W-:Y:S05]  /*6e00*/  BSYNC B0 ;  /* 0x0000000000007941 */ /* 0x000fea0003800000 */
.L_x_15030:
[----:B------:R0:W-:Y:S01]  /*6e10*/  STG.E.U8 desc[UR36][R4.64], R0 ;  /* 0x0000000004007986 */ /* 0x0001e2000c101124 */
[----:B------:R-:W-:Y:S05]  /*6e20*/  BRA `(.L_x_15007) ;  /* 0x0000000000a87947 */ /* 0x000fea0003800000 */
.L_x_15024:
        /* <DEDUP_REMOVED lines=22> */
.L_x_15006:
        /* <DEDUP_REMOVED lines=11> */
[----:B-12---:R-:W-:Y:S02]  /*7040*/  IMAD.MOV.U32 R8, RZ, RZ, 0x65 ;  /* 0x00000065ff087424 */ /* 0x006fe400078e00ff */
[----:B------:R-:W-:Y:S02]  /*7050*/  IMAD.MOV.U32 R12, RZ, RZ, 0x1 ;  /* 0x00000001ff0c7424 */ /* 0x000fe400078e00ff */
[----:B------:R-:W-:-:S07]  /*7060*/  IMAD.MOV.U32 R13, RZ, RZ, RZ ;  /* 0x000000ffff0d7224 */ /* 0x000fce00078e00ff */
[----:B------:R-:W-:-:S07]  /*7070*/  LEPC R20, `(.L_x_15035) ;  /* 0x000000001014794e */ /* 0x000fce0000000000 */
[----:B0--34-:R-:W-:Y:S05]  /*7080*/  CALL.ABS.NOINC R14 ;  /* 0x000000000e007343 */ /* 0x019fea0003c00000 */
.L_x_15035:
[----:B------:R-:W-:Y:S05]  /*7090*/  BRA `(.L_x_15007) ;  /* 0x00000000000c7947 */ /* 0x000fea0003800000 */
.L_x_15034:
[----:B------:R0:W-:Y:S01]  /*70a0*/  STG.E.64 desc[UR36][R4.64], R24 ;  /* 0x0000001804007986 */ /* 0x0001e2000c101b24 */
[----:B------:R-:W-:Y:S05]  /*70b0*/  BRA `(.L_x_15007) ;  /* 0x0000000000047947 */ /* 0x000fea0003800000 */
.L_x_15033:
[----:B------:R0:W-:Y:S02]  /*70c0*/  STG.E desc[UR36][R4.64], R24 ;  /* 0x0000001804007986 */ /* 0x0001e4000c101924 */
.L_x_15007:
[----:B------:R-:W-:-:S07]  /*70d0*/  VIADD R23, R23, 0x80 ;  /* 0x0000008017177836 */ /* 0x000fce0000000000 */
.L_x_14967:
[----:B------:R-:W-:Y:S05]  /*70e0*/  BSYNC B6 ;  /* 0x0000000000067941 */ /* 0x000fea0003800000 */
.L_x_14966:
[----:B------:R-:W-:-:S13]  /*70f0*/  ISETP.GE.AND P0, PT, R23, R18, PT ;  /* 0x000000121700720c */ /* 0x000fda0003f06270 */
[----:B------:R-:W-:Y:S05]  /*7100*/  @P0 EXIT ;  /* 0x000000000000094d */ /* 0x000fea0003800000 */
        /* <DEDUP_REMOVED lines=17> */
[----:B-----5:R-:W-:Y:S01]  /*7220*/  STG.E.U8 desc[UR36][R2.64], R16 ;  /* 0x0000001002007986 */ /* 0x020fe2000c101124 */
[----:B------:R-:W-:Y:S05]  /*7230*/  EXIT ;  /* 0x000000000000794d */ /* 0x000fea0003800000 */
.L_x_15039:
[----:B-----5:R-:W-:Y:S01]  /*7240*/  STG.E.U8 desc[UR36][R2.64], R16 ;  /* 0x0000001002007986 */ /* 0x020fe2000c101124 */
[----:B------:R-:W-:Y:S05]  /*7250*/  EXIT ;  /* 0x000000000000794d */ /* 0x000fea0003800000 */
.L_x_15038:
[----:B------:R-:W-:-:S13]  /*7260*/  ISETP.NE.AND P0, PT, R0, 0x2, PT ;  /* 0x000000020000780c */ /* 0x000fda0003f05270 */
[----:B------:R-:W-:Y:S05]  /*7270*/  @!P0 BRA `(.L_x_15041) ;  /* 0x0000000000208947 */ /* 0x000fea0003800000 */
[----:B------:R-:W-:-:S13]  /*7280*/  ISETP.NE.AND P0, PT, R0, 0x3, PT ;  /* 0x000000030000780c */ /* 0x000fda0003f05270 */
[----:B------:R-:W-:Y:S05]  /*7290*/  @!P0 BRA `(.L_x_15042) ;  /* 0x0000000000108947 */ /* 0x000fea0003800000 */
[----:B------:R-:W-:-:S13]  /*72a0*/  ISETP.NE.AND P0, PT, R0, 0x4, PT ;  /* 0x000000040000780c */ /* 0x000fda0003f05270 */
[----:B------:R-:W-:Y:S05]  /*72b0*/  @P0 BRA `(.L_x_15040) ;  /* 0x0000000800e40947 */ /* 0x000fea0003800000 */
[----:B-----5:R-:W-:Y:S01]  /*72c0*/  STG.E.64 desc[UR36][R2.64], R16 ;  /* 0x0000001002007986 */ /* 0x020fe2000c101b24 */
[----:B------:R-:W-:Y:S05]  /*72d0*/  EXIT ;  /* 0x000000000000794d */ /* 0x000fea0003800000 */
.L_x_15042:
[----:B-----5:R-:W-:Y:S01]  /*72e0*/  STG.E desc[UR36][R2.64], R16 ;  /* 0x0000001002007986 */ /* 0x020fe2000c101924 */
[----:B------:R-:W-:Y:S05]  /*72f0*/  EXIT ;  /* 0x000000000000794d */ /* 0x000fea0003800000 */
.L_x_15041:
[----:B-----5:R-:W-:Y:S01]  /*7300*/  STG.E.U16 desc[UR36][R2.64], R16 ;  /* 0x0000001002007986 */ /* 0x020fe2000c101524 */
[----:B------:R-:W-:Y:S05]  /*7310*/  EXIT ;  /* 0x000000000000794d */ /* 0x000fea0003800000 */
.L_x_15037:
[----:B------:R-:W-:-:S13]  /*7320*/  ISETP.GT.AND P0, PT, R0, 0x6, PT ;  /* 0x000000060000780c */ /* 0x000fda0003f04270 */
[----:B------:R-:W-:Y:S05]  /*7330*/  @P0 BRA `(.L_x_15043) ;  /* 0x00000000002c0947 */ /* 0x000fea0003800000 */
[----:B------:R-:W-:-:S13]  /*7340*/  ISETP.NE.AND P0, PT, R0, 0x5, PT ;  /* 0x000000050000780c */ /* 0x000fda0003f05270 */
[----:B------:R-:W-:Y:S05]  /*7350*/  @!P0 BRA `(.L_x_15044) ;  /* 0x0000000000148947 */ /* 0x000fea0003800000 */
[----:B------:R-:W-:-:S13]  /*7360*/  ISETP.NE.AND P0, PT, R0, 0x6, PT ;  /* 0x000000060000780c */ /* 0x000fda0003f05270 */
[----:B------:R-:W-:Y:S05]  /*7370*/  @P0 BRA `(.L_x_15040) ;  /* 0x0000000800b40947 */ /* 0x000fea0003800000 */
[----:B-----5:R-:W0:Y:S02]  /*7380*/  I2F.S64 R17, R16 ;  /* 0x0000001000117312 */ /* 0x020e240000301400 */
[----:B0-----:R-:W-:Y:S01]  /*7390*/  STG.E desc[UR36][R2.64], R17 ;  /* 0x0000001102007986 */ /* 0x001fe2000c101924 */
[----:B------:R-:W-:Y:S05]  /*73a0*/  EXIT ;  /* 0x000000000000794d */ /* 0x000fea0003800000 */
.L_x_15044:
[----:B-----5:R-:W0:Y:S02]  /*73b0*/  I2F.S64 R0, R16 ;  /* 0x0000001000007312 */ /* 0x020e240000301400 */
[----:B0-----:R-:W-:-:S05]  /*73c0*/  F2FP.F16.F32.PACK_AB R0, RZ, R0 ;  /* 0x00000000ff00723e */ /* 0x001fca00000000ff */
[----:B------:R-:W-:Y:S01]  /*73d0*/  STG.E.U16 desc[UR36][R2.64], R0 ;  /* 0x0000000002007986 */ /* 0x000fe2000c101524 */
[----:B------:R-:W-:Y:S05]  /*73e0*/  EXIT ;  /* 0x000000000000794d */ /* 0x000fea0003800000 */
.L_x_15043:
        /* <DEDUP_REMOVED lines=8> */
[----:B0-----:R-:W-:Y:S01]  /*7470*/  STG.E.64 desc[UR36][R2.64], R4 ;  /* 0x0000000402007986 */ /* 0x001fe2000c101b24 */
[----:B------:R-:W-:Y:S05]  /*7480*/  EXIT ;  /* 0x000000000000794d */ /* 0x000fea0003800000 */
.L_x_15046:
[----:B-----5:R-:W0:Y:S02]  /*7490*/  I2F.S64 R16, R16 ;  /* 0x0000001000107312 */ /* 0x020e240000301400 */
[----:B0-----:R-:W-:-:S04]  /*74a0*/  F2FP.F16.F32.PACK_AB R5, RZ, R16 ;  /* 0x00000010ff05723e */ /* 0x001fc800000000ff */
[----:B------:R-:W-:-:S05]  /*74b0*/  PRMT R5, R5, 0x5410, RZ ;  /* 0x0000541005057816 */ /* 0x000fca00000000ff */
[----:B------:R-:W-:Y:S01]  /*74c0*/  STG.E desc[UR36][R2.64], R5 ;  /* 0x0000000502007986 */ /* 0x000fe2000c101924 */
[----:B------:R-:W-:Y:S05]  /*74d0*/  EXIT ;  /* 0x000000000000794d */ /* 0x000fea0003800000 */
.L_x_15045:
[----:B-----5:R-:W0:Y:S02]  /*74e0*/  I2F.F64.S64 R16, R16 ;  /* 0x0000001000107312 */ /* 0x020e240000301c00 */
[----:B0-----:R-:W-:Y:S01]  /*74f0*/  STG.E.64 desc[UR36][R2.64], R16 ;  /* 0x0000001002007986 */ /* 0x001fe2000c101b24 */
[----:B------:R-:W-:Y:S05]  /*7500*/  EXIT ;  /* 0x000000000000794d */ /* 0x000fea0003800000 */
.L_x_15036:
        /* <DEDUP_REMOVED lines=11> */
[----:B------:R-:W-:Y:S01]  /*75c0*/  STG.E.U8 desc[UR36][R2.64], R5 ;  /* 0x0000000502007986 */ /* 0x000fe2000c101124 */
[----:B------:R-:W-:Y:S05]  /*75d0*/  EXIT ;  /* 0x000000000000794d */ /* 0x000fea0003800000 */
.L_x_15049:
[----:B-----5:R-:W0:Y:S01]  /*75e0*/  I2F.F64.S64 R16, R16 ;  /* 0x0000001000107312 */ /* 0x020e220000301c00 */
[----:B------:R-:W-:-:S05]  /*75f0*/  CS2R R18, SRZ ;  /* 0x0000000000127805 */ /* 0x000fca000001ff00 */
[----:B0-----:R-:W-:Y:S01]  /*7600*/  STG.E.128 desc[UR36][R2.64], R16 ;  /* 0x0000001002007986 */ /* 0x001fe2000c101d24 */
[----:B------:R-:W-:Y:S05]  /*7610*/  EXIT ;  /* 0x000000000000794d */ /* 0x000fea0003800000 */
.L_x_15048:
        /* <DEDUP_REMOVED lines=21> */
.L_x_15053:
[----:B------:R-:W-:Y:S05]  /*7770*/  BSYNC B0 ;  /* 0x0000000000007941 */ /* 0x000fea0003800000 */
.L_x_15052:
[----:B------:R-:W-:-:S05]  /*7780*/  LOP3.LUT R5, R0, R5, RZ, 0xfc, !PT ;  /* 0x0000000500057212 */ /* 0x000fca00078efcff */
[----:B------:R-:W-:Y:S01]  /*7790*/  STG.E.U8 desc[UR36][R2.64], R5 ;  /* 0x0000000502007986 */ /* 0x000fe2000c101124 */
[----:B------:R-:W-:Y:S05]  /*77a0*/  EXIT ;  /* 0x000000000000794d */ /* 0x000fea0003800000 */
.L_x_15051:
        /* <DEDUP_REMOVED lines=13> */
.L_x_15055:
[----:B------:R-:W-:Y:S01]  /*7880*/  IMAD.MOV.U32 R0, RZ, RZ, 0x7f ;  /* 0x0000007fff007424 */ /* 0x000fe200078e00ff */
[----:B------:R-:W-:-:S04]  /*7890*/  ISETP.GT.U32.AND P0, PT, R4, 0x7f800000, PT ;  /* 0x7f8000000400780c */ /* 0x000fc80003f04070 */
[----:B------:R-:W-:-:S09]  /*78a0*/  SEL R0, R0, 0x7c, P0 ;  /* 0x0000007c00007807 */ /* 0x000fd20000000000 */
.L_x_15056:
[----:B------:R-:W-:Y:S05]  /*78b0*/  BSYNC B0 ;  /* 0x0000000000007941 */ /* 0x000fea0003800000 */
.L_x_15054:
[----:B------:R-:W-:-:S04]  /*78c0*/  LOP3.LUT R4, R17, 0x80000000, RZ, 0xc0, !PT ;  /* 0x8000000011047812 */ /* 0x000fc800078ec0ff */
[----:B------:R-:W-:-:S04]  /*78d0*/  SHF.R.U32.HI R5, RZ, 0x18, R4 ;  /* 0x00000018ff057819 */ /* 0x000fc80000011604 */
[----:B------:R-:W-:-:S05]  /*78e0*/  LOP3.LUT R5, R0, R5, RZ, 0xfc, !PT ;  /* 0x0000000500057212 */ /* 0x000fca00078efcff */
[----:B------:R-:W-:Y:S01]  /*78f0*/  STG.E.U8 desc[UR36][R2.64], R5 ;  /* 0x0000000502007986 */ /* 0x000fe2000c101124 */
[----:B------:R-:W-:Y:S05]  /*7900*/  EXIT ;  /* 0x000000000000794d */ /* 0x000fea0003800000 */
.L_x_15050:
[----:B-----5:R-:W0:Y:S02]  /*7910*/  I2F.S64 R0, R16 ;  /* 0x0000001000007312 */ /* 0x020e240000301400 */
[----:B0-----:R-:W-:-:S05]  /*7920*/  F2FP.BF16.F32.PACK_AB R0, RZ, R0 ;  /* 0x00000000ff00723e */ /* 0x001fca00000010ff */
[----:B------:R-:W-:Y:S01]  /*7930*/  STG.E.U16 desc[UR36][R2.64], R0 ;  /* 0x0000000002007986 */ /* 0x000fe2000c101524 */
[----:B------:R-:W-:Y:S05]  /*7940*/  EXIT ;  /* 0x000000000000794d */ /* 0x000fea0003800000 */
.L_x_15047:
        /* <DEDUP_REMOVED lines=8> */
[----:B-----5:R-:W-:Y:S01]  /*79d0*/  STG.E.U16 desc[UR36][R2.64], R16 ;  /* 0x0000001002007986 */ /* 0x020fe2000c101524 */
[----:B------:R-:W-:Y:S05]  /*79e0*/  EXIT ;  /* 0x000000000000794d */ /* 0x000fea0003800000 */
.L_x_15059:
        /* <DEDUP_REMOVED lines=17> */
.L_x_15062:
[----:B------:R-:W-:-:S04]  /*7b00*/  LOP3.LUT R0, R17, 0x80000000, RZ, 0xc0, !PT ;  /* 0x8000000011007812 */ /* 0x000fc800078ec0ff */
[----:B------:R-:W-:-:S04]  /*7b10*/  SHF.R.U32.HI R5, RZ, 0x18, R0 ;  /* 0x00000018ff057819 */ /* 0x000fc80000011600 */
[----:B------:R-:W-:-:S04]  /*7b20*/  LOP3.LUT R4, R4, R5, RZ, 0xfc, !PT ;  /* 0x0000000504047212 */ /* 0x000fc800078efcff */
[----:B------:R-:W-:-:S07]  /*7b30*/  PRMT R0, R4, 0x7610, R0 ;  /* 0x0000761004007816 */ /* 0x000fce0000000000 */
.L_x_15061:
[----:B------:R-:W-:Y:S05]  /*7b40*/  BSYNC B0 ;  /* 0x0000000000007941 */ /* 0x000fea0003800000 */
.L_x_15060:
[----:B------:R-:W-:Y:S01]  /*7b50*/  STG.E.U8 desc[UR36][R2.64], R0 ;  /* 0x0000000002007986 */ /* 0x000fe2000c101124 */
[----:B------:R-:W-:Y:S05]  /*7b60*/  EXIT ;  /* 0x000000000000794d */ /* 0x000fea0003800000 */
.L_x_15058:
        /* <DEDUP_REMOVED lines=17> */
.L_x_15065:
[----:B------:R-:W-:-:S04]  /*7c80*/  LOP3.LUT R0, R17, 0x80000000, RZ, 0xc0, !PT ;  /* 0x8000000011007812 */ /* 0x000fc800078ec0ff */
[----:B------:R-:W-:-:S04]  /*7c90*/  SHF.R.U32.HI R5, RZ, 0x18, R0 ;  /* 0x00000018ff057819 */ /* 0x000fc80000011600 */
[----:B------:R-:W-:-:S04]  /*7ca0*/  LOP3.LUT R4, R4, R5, RZ, 0xfc, !PT ;  /* 0x0000000504047212 */ /* 0x000fc800078efcff */
[----:B------:R-:W-:-:S07]  /*7cb0*/  PRMT R0, R4, 0x7610, R0 ;  /* 0x0000761004007816 */ /* 0x000fce0000000000 */
.L_x_15064:
[----:B------:R-:W-:Y:S05]  /*7cc0*/  BSYNC B0 ;  /* 0x0000000000007941 */ /* 0x000fea0003800000 */
.L_x_15063:
[----:B------:R-:W-:Y:S01]  /*7cd0*/  STG.E.U8 desc[UR36][R2.64], R0 ;  /* 0x0000000002007986 */ /* 0x000fe2000c101124 */
[----:B------:R-:W-:Y:S05]  /*7ce0*/  EXIT ;  /* 0x000000000000794d */ /* 0x000fea0003800000 */
.L_x_15057:
        /* <DEDUP_REMOVED lines=22> */
.L_x_15040:
        /* <DEDUP_REMOVED lines=11> */
[----:B--2---:R-:W-:Y:S02]  /*7f00*/  IMAD.MOV.U32 R8, RZ, RZ, 0x65 ;  /* 0x00000065ff087424 */ /* 0x004fe400078e00ff */
[----:B------:R-:W-:Y:S02]  /*7f10*/  IMAD.MOV.U32 R12, RZ, RZ, 0x1 ;  /* 0x00000001ff0c7424 */ /* 0x000fe400078e00ff */
[----:B0-----:R-:W-:-:S07]  /*7f20*/  IMAD.MOV.U32 R13, RZ, RZ, RZ ;  /* 0x000000ffff0d7224 */ /* 0x001fce00078e00ff */
[----:B------:R-:W-:-:S07]  /*7f30*/  LEPC R20, `(.L_x_15068) ;  /* 0x000000001014794e */ /* 0x000fce0000000000 */
[----:B-1-345:R-:W-:Y:S05]  /*7f40*/  CALL.ABS.NOINC R2 ;  /* 0x0000000002007343 */ /* 0x03afea0003c00000 */
.L_x_15068:
[----:B------:R-:W-:Y:S05]  /*7f50*/  EXIT ;  /* 0x000000000000794d */ /* 0x000fea0003800000 */
.L_x_15067:
[----:B-----5:R-:W-:Y:S01]  /*7f60*/  STG.E.64 desc[UR36][R2.64], R16 ;  /* 0x0000001002007986 */ /* 0x020fe2000c101b24 */
[----:B------:R-:W-:Y:S05]  /*7f70*/  EXIT ;  /* 0x000000000000794d */ /* 0x000fea0003800000 */
.L_x_15066:
[----:B-----5:R-:W-:Y:S01]  /*7f80*/  STG.E desc[UR36][R2.64], R16 ;  /* 0x0000001002007986 */ /* 0x020fe2000c101924 */
[----:B------:R-:W-:Y:S05]  /*7f90*/  EXIT ;  /* 0x000000000000794d */ /* 0x000fea0003800000 */
        .weak           $__internal_36_$__cuda_sm20_dblrcp_rn_slowpath_v3
        .type           $__internal_36_$__cuda_sm20_dblrcp_rn_slowpath_v3,@function
        .size           $__internal_36_$__cuda_sm20_dblrcp_rn_slowpath_v3,(.L_x_71478 - $__internal_36_$__cuda_sm20_dblrcp_rn_slowpath_v3)
$__internal_36_$__cuda_sm20_dblrcp_rn_slowpath_v3:
        /* <DEDUP_REMOVED lines=24> */
.L_x_15072:
        /* <DEDUP_REMOVED lines=9> */
.L_x_15070:
[----:B------:R-:W-:Y:S01]  /*81b0*/  LOP3.LUT R9, R7, 0x80000, RZ, 0xfc, !PT ;  /* 0x0008000007097812 */ /* 0x000fe200078efcff */
[----:B------:R-:W-:-:S07]  /*81c0*/  IMAD.MOV.U32 R8, RZ, RZ, R6 ;  /* 0x000000ffff087224 */ /* 0x000fce00078e0006 */
.L_x_15071:
[----:B------:R-:W-:Y:S05]  /*81d0*/  BSYNC B2 ;  /* 0x0000000000027941 */ /* 0x000fea0003800000 */
.L_x_15069:
[----:B------:R-:W-:Y:S02]  /*81e0*/  IMAD.MOV.U32 R6, RZ, RZ, R0 ;  /* 0x000000ffff067224 */ /* 0x000fe400078e0000 */
[----:B------:R-:W-:-:S04]  /*81f0*/  IMAD.MOV.U32 R7, RZ, RZ, 0x0 ;  /* 0x00000000ff077424 */ /* 0x000fc800078e00ff */
[----:B------:R-:W-:Y:S05]  /*8200*/  RET.REL.NODEC R6 `(_ZN2at6native27unrolled_elementwise_kernelIZNS0_50_GLOBAL__N__2680c7bb_12_PowKernel_cu_140f0503_289629pow_tensor_scalar_kernel_implIllEEvRNS_18TensorIteratorBaseET0_EUllE1_St5arrayIPcLm2EELi4E23TrivialOffsetCalculatorILi1EjESC_NS0_6memory12LoadWithCastILi1EEENSD_13StoreWithCastILi1EEEEEviT_S6_T2_T3_T4_T5_) ;  /* 0xffffff7c067c7950 */ /* 0x000fea0003c3ffff */
.L_x_15073:
        /* <DEDUP_REMOVED lines=15> */
.L_x_71478:


//--------------------- .text._ZN2at6native18elementwise_kernelILi128ELi2EZNS0_22gpu_kernel_impl_nocastIZNS0_50_GLOBAL__N__2680c7bb_12_PowKernel_cu_140f0503_289629pow_tensor_scalar_kernel_implIllEEvRNS_18TensorIteratorBaseET0_EUllE1_EEvS6_RKT_EUliE_EEviT1_ --------------------------
	.section	.text._ZN2at6native18elementwise_kernelILi128ELi2EZNS0_22gpu_kernel_impl_nocastIZNS0_50_GLOBAL__N__2680c7bb_12_PowKernel_cu_140f0503_289629pow_tensor_scalar_kernel_implIllEEvRNS_18TensorIteratorBaseET0_EUllE1_EEvS6_RKT_EUliE_EEviT1_,"ax",@progbits
	.align	128
        .global         _ZN2at6native18elementwise_kernelILi128ELi2EZNS0_22gpu_kernel_impl_nocastIZNS0_50_GLOBAL__N__2680c7bb_12_PowKernel_cu_140f0503_289629pow_tensor_scalar_kernel_implIllEEvRNS_18TensorIteratorBaseET0_EUllE1_EEvS6_RKT_EUliE_EEviT1_
        .type           _ZN2at6native18elementwise_kernelILi128ELi2EZNS0_22gpu_kernel_impl_nocastIZNS0_50_GLOBAL__N__2680c7bb_12_PowKernel_cu_140f0503_289629pow_tensor_scalar_kernel_implIllEEvRNS_18TensorIteratorBaseET0_EUllE1_EEvS6_RKT_EUliE_EEviT1_,@function
        .size           _ZN2at6native18elementwise_kernelILi128ELi2EZNS0_22gpu_kernel_impl_nocastIZNS0_50_GLOBAL__N__2680c7bb_12_PowKernel_cu_140f0503_289629pow_tensor_scalar_kernel_implIllEEvRNS_18TensorIteratorBaseET0_EUllE1_EEvS6_RKT_EUliE_EEviT1_,(.L_x_71479 - _ZN2at6native18elementwise_kernelILi128ELi2EZNS0_22gpu_kernel_impl_nocastIZNS0_50_GLOBAL__N__2680c7bb_12_PowKernel_cu_140f0503_289629pow_tensor_scalar_kernel_implIllEEvRNS_18TensorIteratorBaseET0_EUllE1_EEvS6_RKT_EUliE_EEviT1_)
        .other          _ZN2at6native18elementwise_kernelILi128ELi2EZNS0_22gpu_kernel_impl_nocastIZNS0_50_GLOBAL__N__2680c7bb_12_PowKernel_cu_140f0503_289629pow_tensor_scalar_kernel_implIllEEvRNS_18TensorIteratorBaseET0_EUllE1_EEvS6_RKT_EUliE_EEviT1_,@"STO_CUDA_ENTRY STV_DEFAULT"
_ZN2at6native18elementwise_kernelILi128ELi2EZNS0_22gpu_kernel_impl_nocastIZNS0_50_GLOBAL__N__2680c7bb_12_PowKernel_cu_140f0503_289629pow_tensor_scalar_kernel_implIllEEvRNS_18TensorIteratorBaseET0_EUllE1_EEvS6_RKT_EUliE_EEviT1_:
.text._ZN2at6native18elementwise_kernelILi128ELi2EZNS0_22gpu_kernel_impl_nocastIZNS0_50_GLOBAL__N__2680c7bb_12_PowKernel_cu_140f0503_289629pow_tensor_scalar_kernel_implIllEEvRNS_18TensorIteratorBaseET0_EUllE1_EEvS6_RKT_EUliE_EEviT1_:
        /* <DEDUP_REMOVED lines=312> */
.L_x_15076:
[----:B------:R-:W-:Y:S02]  /*1380*/  ULDC.64 UR6, c[0x0][0x418] ;  /* 0x0001060000067ab9 */ /* 0x000fe40000000a00 */
[----:B------:R-:W-:-:S04]  /*1390*/  IADD3 R10, P0, R2, UR6, RZ ;  /* 0x00000006020a7c10 */ /* 0x000fc8000ff1e0ff */
[----:B------:R-:W-:Y:S01]  /*13a0*/  IADD3.X R11, RZ, UR7, RZ, P0, !PT ;  /* 0x00000007ff0b7c10 */ /* 0x000fe200087fe4ff */
[----:B------:R-:W-:-:S04]  /*13b0*/  ULDC.64 UR6, c[0x0][0x410] ;  /* 0x0001040000067ab9 */ /* 0x000fc80000000a00 */
[----:B------:R-:W2:Y:S01]  /*13c0*/  LDG.E.64 R6, desc[UR4][R10.64] ;  /* 0x000000040a067981 */ /* 0x000ea2000c1e1b00 */
[----:B------:R-:W-:Y:S01]  /*13d0*/  IADD3 R4, P1, R5, UR6, RZ ;  /* 0x0000000605047c10 */ /* 0x000fe2000ff3e0ff */
[----:B------:R-:W-:Y:S04]  /*13e0*/  BSSY B1, `(.L_x_15077) ;  /* 0x0000019000017945 */ /* 0x000fe80003800000 */
[----:B------:R-:W-:Y:S02]  /*13f0*/  IMAD.X R5, RZ, RZ, UR7, P1 ;  /* 0x00000007ff057e24 */ /* 0x000fe400088e06ff */
[-C--:B--2---:R-:W-:Y:S02]  /*1400*/  IMAD R13, R7, R6.reuse, RZ ;  /* 0x00000006070d7224 */ /* 0x084fe400078e02ff */
[----:B------:R-:W-:-:S04]  /*1410*/  IMAD.WIDE.U32 R8, R6, R6, RZ ;  /* 0x0000000606087225 */ /* 0x000fc800078e00ff */
[----:B------:R-:W-:Y:S01]  /*1420*/  IMAD R13, R6, R7, R13 ;  /* 0x00000007060d7224 */ /* 0x000fe200078e020d */
[----:B------:R-:W-:-:S04]  /*1430*/  MOV R12, R8 ;  /* 0x00000008000c7202 */ /* 0x000fc80000000f00 */
[----:B------:R-:W-:-:S06]  /*1440*/  IADD3 R13, R9, R13, RZ ;  /* 0x0000000d090d7210 */ /* 0x000fcc0007ffe0ff */
[----:B------:R-:W0:Y:S08]  /*1450*/  I2F.F64.S64 R12, R12 ;  /* 0x0000000c000c7312 */ /* 0x000e300000301c00 */
        /* <DEDUP_REMOVED lines=14> */
[----:B------:R-:W-:Y:S05]  /*1540*/  CALL.REL.NOINC `($__internal_37_$__cuda_sm20_dblrcp_rn_slowpath_v3) ;  /* 0x00000014006c7944 */ /* 0x000fea0003c00000 */
[----:B------:R-:W-:Y:S02]  /*1550*/  MOV R8, R6 ;  /* 0x0000000600087202 */ /* 0x000fe40000000f00 */
[----:B------:R-:W-:-:S07]  /*1560*/  MOV R9, R7 ;  /* 0x0000000700097202 */ /* 0x000fce0000000f00 */
.L_x_15078:
[----:B------:R-:W-:Y:S05]  /*1570*/  BSYNC B1 ;  /* 0x0000000000017941 */ /* 0x000fea0003800000 */
.L_x_15077:
[----:B------:R-:W0:Y:S01]  /*1580*/  F2I.S64.F64.TRUNC R8, R8 ;  /* 0x0000000800087311 */ /* 0x000e22000030d900 */
[----:B------:R-:W-:-:S05]  /*1590*/  IMAD R0, R3, 0x100, R0 ;  /* 0x0000010003007824 */ /* 0x000fca00078e0200 */
[----:B------:R-:W-:Y:S01]  /*15a0*/  IADD3 R11, R0, 0x80, RZ ;  /* 0x00000080000b7810 */ /* 0x000fe20007ffe0ff */
[----:B0-----:R0:W-:Y:S06]  /*15b0*/  STG.E.64 desc[UR4][R4.64], R8 ;  /* 0x0000000804007986 */ /* 0x0011ec000c101b04 */
.L_x_15075:
[----:B------:R-:W-:Y:S05]  /*15c0*/  BSYNC B0 ;  /* 0x0000000000007941 */ /* 0x000fea0003800000 */
.L_x_15074:
[----:B------:R-:W-:Y:S02]  /*15d0*/  ULDC UR6, c[0x0][0x210] ;  /* 0x0000840000067ab9 */ /* 0x000fe40000000800 */
[----:B------:R-:W-:-:S13]  /*15e0*/  ISETP.GE.AND P0, PT, R11, UR6, PT ;  /* 0x000000060b007c0c */ /* 0x000fda000bf06270 */
[----:B------:R-:W-:Y:S05]  /*15f0*/  @P0 EXIT ;  /* 0x000000000000094d */ /* 0x000fea0003800000 */
[----:B0-----:R-:W0:Y:S01]  /*1600*/  LDC R8, c[0x0][0x218] ;  /* 0x00008600ff087b82 */ /* 0x001e220000000800 */
        /* <DEDUP_REMOVED lines=297> */
[----:B------:R-:W-:-:S05]  /*28a0*/  @P0 SHF.R.U32.HI R2, RZ, R9, R2 ;  /* 0x00000009ff020219 */ /* 0x000fca0000011602 */
[----:B------:R-:W-:-:S04]  /*28b0*/  @P0 IMAD.MOV R6, RZ, RZ, -R2 ;  /* 0x000000ffff060224 */ /* 0x000fc800078e0a02 */
[----:B-1----:R-:W-:-:S04]  /*28c0*/  @P0 IMAD R6, R11, R6, R7 ;  /* 0x000000060b060224 */ /* 0x002fc800078e0207 */
[C---:B--2---:R-:W-:Y:S02]  /*28d0*/  @P0 IMAD R3, R6.reuse, R12, R3 ;  /* 0x0000000c06030224 */ /* 0x044fe400078e0203 */
[----:B------:R-:W-:-:S07]  /*28e0*/  @P0 IMAD R0, R6, R13, R0 ;  /* 0x0000000d06000224 */ /* 0x000fce00078e0200 */
.L_x_15079:
        /* <DEDUP_REMOVED lines=28> */
[----:B------:R-:W-:Y:S05]  /*2ab0*/  CALL.REL.NOINC `($__internal_37_$__cuda_sm20_dblrcp_rn_slowpath_v3) ;  /* 0x0000000000107944 */ /* 0x000fea0003c00000 */
.L_x_15081:
[----:B------:R-:W-:Y:S05]  /*2ac0*/  BSYNC B0 ;  /* 0x0000000000007941 */ /* 0x000fea0003800000 */
.L_x_15080:
[----:B------:R-:W0:Y:S02]  /*2ad0*/  F2I.S64.F64.TRUNC R6, R6 ;  /* 0x0000000600067311 */ /* 0x000e24000030d900 */
[----:B0-----:R-:W-:Y:S01]  /*2ae0*/  STG.E.64 desc[UR4][R2.64], R6 ;  /* 0x0000000602007986 */ /* 0x001fe2000c101b04 */
[----:B------:R-:W-:Y:S05]  /*2af0*/  EXIT ;  /* 0x000000000000794d */ /* 0x000fea0003800000 */
        .weak           $__internal_37_$__cuda_sm20_dblrcp_rn_slowpath_v3
        .type           $__internal_37_$__cuda_sm20_dblrcp_rn_slowpath_v3,@function
        .size           $__internal_37_$__cuda_sm20_dblrcp_rn_slowpath_v3,(.L_x_71479 - $__internal_37_$__cuda_sm20_dblrcp_rn_slowpath_v3)
$__internal_37_$__cuda_sm20_dblrcp_rn_slowpath_v3:
        /* <DEDUP_REMOVED lines=24> */
.L_x_15085:
        /* <DEDUP_REMOVED lines=10> */
.L_x_15083:
[----:B------:R-:W-:Y:S02]  /*2d20*/  LOP3.LUT R11, R7, 0x80000, RZ, 0xfc, !PT ;  /* 0x00080000070b7812 */ /* 0x000fe400078efcff */
[----:B------:R-:W-:-:S07]  /*2d30*/  MOV R10, R6 ;  /* 0x00000006000a7202 */ /* 0x000fce0000000f00 */
.L_x_15084:
[----:B------:R-:W-:Y:S05]  /*2d40*/  BSYNC B2 ;  /* 0x0000000000027941 */ /* 0x000fea0003800000 */
.L_x_15082:
[----:B------:R-:W-:Y:S01]  /*2d50*/  HFMA2.MMA R9, -RZ, RZ, 0, 0 ;  /* 0x00000000ff097435 */ /* 0x000fe200000001ff */
[----:B------:R-:W-:Y:S02]  /*2d60*/  MOV R6, R10 ;  /* 0x0000000a00067202 */ /* 0x000fe40000000f00 */
[----:B------:R-:W-:-:S03]  /*2d70*/  MOV R7, R11 ;  /* 0x0000000b00077202 */ /* 0x000fc60000000f00 */
[----:B------:R-:W-:Y:S05]  /*2d80*/  RET.REL.NODEC R8 `(_ZN2at6native18elementwise_kernelILi128ELi2EZNS0_22gpu_kernel_impl_nocastIZNS0_50_GLOBAL__N__2680c7bb_12_PowKernel_cu_140f0503_289629pow_tensor_scalar_kernel_implIllEEvRNS_18TensorIteratorBaseET0_EUllE1_EEvS6_RKT_EUliE_EEviT1_) ;  /* 0xffffffd0089c7950 */ /* 0x000fea0003c3ffff */
.L_x_15086:
        /* <DEDUP_REMOVED lines=15> */
.L_x_71479:


//--------------------- .text._ZN2at6native27unrolled_elementwise_kernelIZNS0_50_GLOBAL__N__2680c7bb_12_PowKernel_cu_140f0503_289629pow_tensor_scalar_kernel_implIllEEvRNS_18TensorIteratorBaseET0_EUllE1_St5arrayIPcLm2EELi4E23TrivialOffsetCalculatorILi1EjESC_NS0_6memory15LoadWithoutCastENSD_16StoreWithoutCastEEEviT_S6_T2_T3_T4_T5_ --------------------------
	.section	.text._ZN2at6native27unrolled_elementwise_kernelIZNS0_50_GLOBAL__N__2680c7bb_12_PowKernel_cu_140f0503_289629pow_tensor_scalar_kernel_implIllEEvRNS_18TensorIteratorBaseET0_EUllE1_St5arrayIPcLm2EELi4E23TrivialOffsetCalculatorILi1EjESC_NS0_6memory15LoadWithoutCastENSD_16StoreWithoutCastEEEviT_S6_T2_T3_T4_T5_,"ax",@progbits
	.align	128
        .global         _ZN2at6native27unrolled_elementwise_kernelIZNS0_50_GLOBAL__N__2680c7bb_12_PowKernel_cu_140f0503_289629pow_tensor_scalar_kernel_implIllEEvRNS_18TensorIteratorBaseET0_EUllE1_St5arrayIPcLm2EELi4E23TrivialOffsetCalculatorILi1EjESC_NS0_6memory15LoadWithoutCastENSD_16StoreWithoutCastEEEviT_S6_T2_T3_T4_T5_
        .type           _ZN2at6native27unrolled_elementwise_kernelIZNS0_50_GLOBAL__N__2680c7bb_12_PowKernel_cu_140f0503_289629pow_tensor_scalar_kernel_implIllEEvRNS_18TensorIteratorBaseET0_EUllE1_St5arrayIPcLm2EELi4E23TrivialOffsetCalculatorILi1EjESC_NS0_6memory15LoadWithoutCastENSD_16StoreWithoutCastEEEviT_S6_T2_T3_T4_T5_,@function
        .size           _ZN2at6native27unrolled_elementwise_kernelIZNS0_50_GLOBAL__N__2680c7bb_12_PowKernel_cu_140f0503_289629pow_tensor_scalar_kernel_implIllEEvRNS_18TensorIteratorBaseET0_EUllE1_St5arrayIPcLm2EELi4E23TrivialOffsetCalculatorILi1EjESC_NS0_6memory15LoadWithoutCastENSD_16StoreWithoutCastEEEviT_S6_T2_T3_T4_T5_,(.L_x_71480 - _ZN2at6native27unrolled_elementwise_kernelIZNS0_50_GLOBAL__N__2680c7bb_12_PowKernel_cu_140f0503_289629pow_tensor_scalar_kernel_implIllEEvRNS_18TensorIteratorBaseET0_EUllE1_St5arrayIPcLm2EELi4E23TrivialOffsetCalculatorILi1EjESC_NS0_6memory15LoadWithoutCastENSD_16StoreWithoutCastEEEviT_S6_T2_T3_T4_T5_)
        .other          _ZN2at6native27unrolled_elementwise_kernelIZNS0_50_GLOBAL__N__2680c7bb_12_PowKernel_cu_140f0503_289629pow_tensor_scalar_kernel_implIllEEvRNS_18TensorIteratorBaseET0_EUllE1_St5arrayIPcLm2EELi4E23TrivialOffsetCalculatorILi1EjESC_NS0_6memory15LoadWithoutCastENSD_16StoreWithoutCastEEEviT_S6_T2_T3_T4_T5_,@"STO_CUDA_ENTRY STV_DEFAULT"
_ZN2at6native27unrolled_elementwise_kernelIZNS0_50_GLOBAL__N__2680c7bb_12_PowKernel_cu_140f0503_289629pow_tensor_scalar_kernel_implIllEEvRNS_18TensorIteratorBaseET0_EUllE1_St5arrayIPcLm2EELi4E23TrivialOffsetCalculatorILi1EjESC_NS0_6memory15LoadWithoutCastENSD_16StoreWithoutCastEEEviT_S6_T2_T3_T4_T5_:
.text._ZN2at6native27unrolled_elementwise_kernelIZNS0_50_GLOBAL__N__2680c7bb_12_PowKernel_cu_140f0503_289629pow_tensor_scalar_kernel_implIllEEvRNS_18TensorIteratorBaseET0_EUllE1_St5arrayIPcLm2EELi4E23TrivialOffsetCalculatorILi1EjESC_NS0_6memory15LoadWithoutCastENSD_16StoreWithoutCastEEEviT_S6_T2_T3_T4_T5_:
        /* <DEDUP_REMOVED lines=16> */
[----:B0-----:R-:W-:-:S12]  /*0100*/  @!P0 IMAD.WIDE.U32 R6, R11, 0x8, R6 ;  /* 0x000000080b068825 */ /* 0x001fd800078e0006 */
[----:B------:R-:W-:Y:S01]  /*0110*/  @!P3 IMAD R17, R21, 0x200, R0 ;  /* 0x000002001511b824 */ /* 0x000fe200078e0200 */
[----:B------:R-:W-:Y:S01]  /*0120*/  @!P3 IADD3 R0, R0, 0x80, RZ ;  /* 0x000000800000b810 */ /* 0x000fe20007ffe0ff */
[----:B------:R-:W0:Y:S03]  /*0130*/  @!P3 LDC.64 R8, c[0x0][0x228] ;  /* 0x00008a00ff08bb82 */ /* 0x000e260000000a00 */
[----:B------:R-:W-:Y:S01]  /*0140*/  ISETP.GE.AND P2, PT, R0, R19, PT ;  /* 0x000000130000720c */ /* 0x000fe20003f46270 */
[----:B-1----:R-:W-:Y:S01]  /*0150*/  @!P1 IMAD.WIDE.U32 R4, R13, 0x8, R4 ;  /* 0x000000080d049825 */ /* 0x002fe200078e0004 */
[----:B------:R-:W-:-:S11]  /*0160*/  CS2R R12, SRZ ;  /* 0x00000000000c7805 */ /* 0x000fd6000001ff00 */
[----:B------:R-:W1:Y:S01]  /*0170*/  @!P2 LDC.64 R2, c[0x0][0x228] ;  /* 0x00008a00ff02ab82 */ /* 0x000e620000000a00 */
[----:B------:R-:W-:Y:S02]  /*0180*/  @!P2 IMAD R15, R21, 0x200, R0 ;  /* 0x00000200150fa824 */ /* 0x000fe400078e0200 */
[----:B0-----:R-:W-:Y:S01]  /*0190*/  @!P3 IMAD.WIDE.U32 R16, R17, 0x8, R8 ;  /* 0x000000081110b825 */ /* 0x001fe200078e0008 */
[----:B------:R-:W-:-:S04]  /*01a0*/  CS2R R8, SRZ ;  /* 0x0000000000087805 */ /* 0x000fc8000001ff00 */
[----:B------:R0:W5:Y:S04]  /*01b0*/  @!P3 LDG.E.64 R12, desc[UR4][R16.64] ;  /* 0x00000004100cb981 */ /* 0x000168000c1e1b00 */
[----:B------:R0:W5:Y:S01]  /*01c0*/  @!P0 LDG.E.64 R8, desc[UR4][R6.64] ;  /* 0x0000000406088981 */ /* 0x000162000c1e1b00 */
[----:B-1----:R-:W-:Y:S01]  /*01d0*/  @!P2 IMAD.WIDE.U32 R10, R15, 0x8, R2 ;  /* 0x000000080f0aa825 */ /* 0x002fe200078e0002 */
[----:B------:R-:W-:Y:S02]  /*01e0*/  CS2R R14, SRZ ;  /* 0x00000000000e7805 */ /* 0x000fe4000001ff00 */
[----:B------:R-:W-:-:S04]  /*01f0*/  CS2R R2, SRZ ;  /* 0x0000000000027805 */ /* 0x000fc8000001ff00 */
[----:B------:R0:W5:Y:S04]  /*0200*/  @!P1 LDG.E.64 R14, desc[UR4][R4.64] ;  /* 0x00000004040e9981 */ /* 0x000168000c1e1b00 */
[----:B------:R0:W5:Y:S01]  /*0210*/  @!P2 LDG.E.64 R2, desc[UR4][R10.64] ;  /* 0x000000040a02a981 */ /* 0x000162000c1e1b00 */
[----:B------:R-:W-:Y:S04]  /*0220*/  BSSY B0, `(.L_x_15087) ;  /* 0x0000019000007945 */ /* 0x000fe80003800000 */
[----:B------:R-:W-:Y:S05]  /*0230*/  @P0 BRA `(.L_x_15088) ;  /* 0x00000000005c0947 */ /* 0x000fea0003800000 */
[-C--:B0----5:R-:W-:Y:S01]  /*0240*/  IMAD R7, R9, R8.reuse, RZ ;  /* 0x0000000809077224 */ /* 0x0a1fe200078e02ff */
[----:B------:R-:W-:Y:S01]  /*0250*/  BSSY B1, `(.L_x_15089) ;  /* 0x0000014000017945 */ /* 0x000fe20003800000 */
[----:B------:R-:W-:-:S04]  /*0260*/  IMAD.WIDE.U32 R4, R8, R8, RZ ;  /* 0x0000000808047225 */ /* 0x000fc800078e00ff */
[----:B------:R-:W-:-:S05]  /*0270*/  IMAD R7, R8, R9, R7 ;  /* 0x0000000908077224 */ /* 0x000fca00078e0207 */
[----:B------:R-:W-:-:S06]  /*0280*/  IADD3 R5, R5, R7, RZ ;  /* 0x0000000705057210 */ /* 0x000fcc0007ffe0ff */
        /* <DEDUP_REMOVED lines=15> */
[----:B------:R-:W-:Y:S05]  /*0380*/  CALL.REL.NOINC `($__internal_38_$__cuda_sm20_dblrcp_rn_slowpath_v3) ;  /* 0x0000000400cc7944 */ /* 0x000fea0003c00000 */
.L_x_15090:
[----:B------:R-:W-:Y:S05]  /*0390*/  BSYNC B1 ;  /* 0x0000000000017941 */ /* 0x000fea0003800000 */
.L_x_15089:
[----:B------:R1:W2:Y:S02]  /*03a0*/  F2I.S64.F64.TRUNC R4, R8 ;  /* 0x0000000800047311 */ /* 0x0002a4000030d900 */
.L_x_15088:
[----:B------:R-:W-:Y:S05]  /*03b0*/  BSYNC B0 ;  /* 0x0000000000007941 */ /* 0x000fea0003800000 */
.L_x_15087:
[----:B------:R-:W-:Y:S01]  /*03c0*/  VIADD R0, R18, 0x80 ;  /* 0x0000008012007836 */ /* 0x000fe20000000000 */
[----:B------:R-:W-:Y:S04]  /*03d0*/  BSSY B0, `(.L_x_15091) ;  /* 0x000001a000007945 */ /* 0x000fe80003800000 */
[----:B------:R-:W-:-:S13]  /*03e0*/  ISETP.GE.AND P1, PT, R0, R19, PT ;  /* 0x000000130000720c */ /* 0x000fda0003f26270 */
[----:B------:R-:W-:Y:S05]  /*03f0*/  @P1 BRA `(.L_x_15092) ;  /* 0x00000000005c1947 */ /* 0x000fea0003800000 */
[-C--:B-1---5:R-:W-:Y:S01]  /*0400*/  IMAD R9, R15, R14.reuse, RZ ;  /* 0x0000000e0f097224 */ /* 0x0a2fe200078e02ff */
[----:B------:R-:W-:Y:S01]  /*0410*/  BSSY B1, `(.L_x_15093) ;  /* 0x0000014000017945 */ /* 0x000fe20003800000 */
[----:B0-----:R-:W-:-:S04]  /*0420*/  IMAD.WIDE.U32 R6, R14, R14, RZ ;  /* 0x0000000e0e067225 */ /* 0x001fc800078e00ff */
        /* <DEDUP_REMOVED lines=15> */
[----:B--2---:R-:W-:Y:S05]  /*0520*/  CALL.REL.NOINC `($__internal_38_$__cuda_sm20_dblrcp_rn_slowpath_v3) ;  /* 0x0000000400647944 */ /* 0x004fea0003c00000 */
[----:B------:R-:W-:Y:S01]  /*0530*/  MOV R14, R8 ;  /* 0x00000008000e7202 */ /* 0x000fe20000000f00 */
[----:B------:R-:W-:-:S07]  /*0540*/  IMAD.MOV.U32 R15, RZ, RZ, R9 ;  /* 0x000000ffff0f7224 */ /* 0x000fce00078e0009 */
.L_x_15094:
[----:B------:R-:W-:Y:S05]  /*0550*/  BSYNC B1 ;  /* 0x0000000000017941 */ /* 0x000fea0003800000 */
.L_x_15093:
[----:B------:R-:W3:Y:S02]  /*0560*/  F2I.S64.F64.TRUNC R14, R14 ;  /* 0x0000000e000e7311 */ /* 0x000ee4000030d900 */
.L_x_15092:
[----:B------:R-:W-:Y:S05]  /*0570*/  BSYNC B0 ;  /* 0x0000000000007941 */ /* 0x000fea0003800000 */
.L_x_15091:
[----:B0-----:R-:W-:Y:S01]  /*0580*/  VIADD R6, R18, 0x100 ;  /* 0x0000010012067836 */ /* 0x001fe20000000000 */
[----:B------:R-:W-:Y:S04]  /*0590*/  BSSY B0, `(.L_x_15095) ;  /* 0x000001a000007945 */ /* 0x000fe80003800000 */
[----:B------:R-:W-:-:S13]  /*05a0*/  ISETP.GE.AND P1, PT, R6, R19, PT ;  /* 0x000000130600720c */ /* 0x000fda0003f26270 */
[----:B------:R-:W-:Y:S05]  /*05b0*/  @P1 BRA `(.L_x_15096) ;  /* 0x00000000005c1947 */ /* 0x000fea0003800000 */
[-C--:B-1---5:R-:W-:Y:S01]  /*05c0*/  IMAD R9, R13, R12.reuse, RZ ;  /* 0x0000000c0d097224 */ /* 0x0a2fe200078e02ff */
        /* <DEDUP_REMOVED lines=17> */
[----:B--23--:R-:W-:Y:S05]  /*06e0*/  CALL.REL.NOINC `($__internal_38_$__cuda_sm20_dblrcp_rn_slowpath_v3) ;  /* 0x0000000000f47944 */ /* 0x00cfea0003c00000 */
[----:B------:R-:W-:Y:S01]  /*06f0*/  MOV R12, R8 ;  /* 0x00000008000c7202 */ /* 0x000fe20000000f00 */
[----:B------:R-:W-:-:S07]  /*0700*/  IMAD.MOV.U32 R13, RZ, RZ, R9 ;  /* 0x000000ffff0d7224 */ /* 0x000fce00078e0009 */
.L_x_15098:
[----:B------:R-:W-:Y:S05]  /*0710*/  BSYNC B1 ;  /* 0x0000000000017941 */ /* 0x000fea0003800000 */
.L_x_15097:
[----:B------:R-:W0:Y:S02]  /*0720*/  F2I.S64.F64.TRUNC R12, R12 ;  /* 0x0000000c000c7311 */ /* 0x000e24000030d900 */
.L_x_15096:
[----:B------:R-:W-:Y:S05]  /*0730*/  BSYNC B0 ;  /* 0x0000000000007941 */ /* 0x000fea0003800000 */
.L_x_15095:
[----:B------:R-:W-:Y:S01]  /*0740*/  IADD3 R6, R18, 0x180, RZ ;  /* 0x0000018012067810 */ /* 0x000fe20007ffe0ff */
[----:B------:R-:W-:Y:S03]  /*0750*/  BSSY B0, `(.L_x_15099) ;  /* 0x000001b000007945 */ /* 0x000fe60003800000 */
[----:B------:R-:W-:-:S13]  /*0760*/  ISETP.GE.AND P1, PT, R6, R19, PT ;  /* 0x000000130600720c */ /* 0x000fda0003f26270 */
[----:B------:R-:W-:Y:S05]  /*0770*/  @P1 BRA `(.L_x_15100) ;  /* 0x0000000000601947 */ /* 0x000fea0003800000 */
[-C--:B-1---5:R-:W-:Y:S01]  /*0780*/  IMAD R9, R3, R2.reuse, RZ ;  /* 0x0000000203097224 */ /* 0x0a2fe200078e02ff */
[----:B------:R-:W-:Y:S01]  /*0790*/  BSSY B1, `(.L_x_15101) ;  /* 0x0000015000017945 */ /* 0x000fe20003800000 */
[----:B------:R-:W-:-:S04]  /*07a0*/  IMAD.WIDE.U32 R6, R2, R2, RZ ;  /* 0x0000000202067225 */ /* 0x000fc800078e00ff */
[----:B------:R-:W-:Y:S01]  /*07b0*/  IMAD R3, R2, R3, R9 ;  /* 0x0000000302037224 */ /* 0x000fe200078e0209 */
[----:B------:R-:W-:-:S03]  /*07c0*/  MOV R2, R6 ;  /* 0x0000000600027202 */ /* 0x000fc60000000f00 */
[----:B------:R-:W-:-:S06]  /*07d0*/  IMAD.IADD R3, R7, 0x1, R3 ;  /* 0x0000000107037824 */ /* 0x000fcc00078e0203 */
[----:B------:R-:W1:Y:S08]  /*07e0*/  I2F.F64.S64 R2, R2 ;  /* 0x0000000200027312 */ /* 0x000e700000301c00 */
        /* <DEDUP_REMOVED lines=14> */
[----:B0-23--:R-:W-:Y:S05]  /*08d0*/  CALL.REL.NOINC `($__internal_38_$__cuda_sm20_dblrcp_rn_slowpath_v3) ;  /* 0x0000000000787944 */ /* 0x00dfea0003c00000 */
.L_x_15102:
[----:B------:R-:W-:Y:S05]  /*08e0*/  BSYNC B1 ;  /* 0x0000000000017941 */ /* 0x000fea0003800000 */
.L_x_15101:
[----:B------:R4:W1:Y:S02]  /*08f0*/  F2I.S64.F64.TRUNC R2, R8 ;  /* 0x0000000800027311 */ /* 0x000864000030d900 */
.L_x_15100:
[----:B------:R-:W-:Y:S05]  /*0900*/  BSYNC B0 ;  /* 0x0000000000007941 */ /* 0x000fea0003800000 */
.L_x_15099:
[----:B-1--45:R-:W1:Y:S01]  /*0910*/  @!P0 S2R R8, SR_TID.X ;  /* 0x0000000000088919 */ /* 0x032e620000002100 */
[----:B------:R-:W4:Y:S01]  /*0920*/  @!P0 LDC.64 R6, c[0x0][0x220] ;  /* 0x00008800ff068b82 */ /* 0x000f220000000a00 */
[----:B------:R-:W-:Y:S01]  /*0930*/  @!P0 IMAD.MOV.U32 R18, RZ, RZ, R0 ;  /* 0x000000ffff128224 */ /* 0x000fe200078e0000 */
[----:B------:R-:W-:Y:S04]  /*0940*/  BSSY B0, `(.L_x_15103) ;  /* 0x0000010000007945 */ /* 0x000fe80003800000 */
[----:B------:R-:W-:Y:S02]  /*0950*/  ISETP.GE.AND P1, PT, R18, R19, PT ;  /* 0x000000131200720c */ /* 0x000fe40003f26270 */
[----:B-1----:R-:W-:-:S05]  /*0960*/  @!P0 LEA R9, R21, R8, 0x9 ;  /* 0x0000000815098211 */ /* 0x002fca00078e48ff */
[----:B----4-:R-:W-:-:S05]  /*0970*/  @!P0 IMAD.WIDE.U32 R6, R9, 0x8, R6 ;  /* 0x0000000809068825 */ /* 0x010fca00078e0006 */
[----:B--2---:R1:W-:Y:S01]  /*0980*/  @!P0 STG.E.64 desc[UR4][R6.64], R4 ;  /* 0x0000000406008986 */ /* 0x0043e2000c101b04 */
[----:B------:R-:W-:Y:S05]  /*0990*/  @P1 BRA `(.L_x_15104) ;  /* 0x0000000000281947 */ /* 0x000fea0003800000 */
[----:B-1----:R-:W1:Y:S01]  /*09a0*/  LDC.64 R6, c[0x0][0x220] ;  /* 0x00008800ff067b82 */ /* 0x002e620000000a00 */
[----:B------:R-:W-:Y:S01]  /*09b0*/  IMAD R5, R21, 0x200, R18 ;  /* 0x0000020015057824 */ /* 0x000fe200078e0212 */
[----:B------:R-:W-:-:S04]  /*09c0*/  IADD3 R18, R18, 0x80, RZ ;  /* 0x0000008012127810 */ /* 0x000fc80007ffe0ff */
[----:B------:R-:W-:-:S13]  /*09d0*/  ISETP.GE.AND P0, PT, R18, R19, PT ;  /* 0x000000131200720c */ /* 0x000fda0003f06270 */
[----:B------:R-:W-:Y:S01]  /*09e0*/  @!P0 IMAD R9, R21, 0x200, R18 ;  /* 0x0000020015098824 */ /* 0x000fe200078e0212 */
[----:B------:R-:W-:Y:S01]  /*09f0*/  @!P0 IADD3 R18, R18, 0x80, RZ ;  /* 0x0000008012128810 */ /* 0x000fe20007ffe0ff */
[----:B-1----:R-:W-:-:S04]  /*0a00*/  IMAD.WIDE.U32 R4, R5, 0x8, R6 ;  /* 0x0000000805047825 */ /* 0x002fc800078e0006 */
[----:B------:R-:W-:Y:S01]  /*0a10*/  @!P0 IMAD.WIDE.U32 R6, R9, 0x8, R6 ;  /* 0x0000000809068825 */ /* 0x000fe200078e0006 */
[----:B---3--:R2:W-:Y:S04]  /*0a20*/  STG.E.64 desc[UR4][R4.64], R14 ;  /* 0x0000000e04007986 */ /* 0x0085e8000c101b04 */
[----:B0-----:R2:W-:Y:S02]  /*0a30*/  @!P0 STG.E.64 desc[UR4][R6.64], R12 ;  /* 0x0000000c06008986 */ /* 0x0015e4000c101b04 */
.L_x_15104:
[----:B------:R-:W-:Y:S05]  /*0a40*/  BSYNC B0 ;  /* 0x0000000000007941 */ /* 0x000fea0003800000 */
.L_x_15103:
[----:B------:R-:W-:-:S13]  /*0a50*/  ISETP.GE.AND P0, PT, R18, R19, PT ;  /* 0x000000131200720c */ /* 0x000fda0003f06270 */
[----:B------:R-:W-:Y:S05]  /*0a60*/  @P0 EXIT ;  /* 0x000000000000094d */ /* 0x000fea0003800000 */
[----:B-12---:R-:W1:Y:S01]  /*0a70*/  LDC.64 R4, c[0x0][0x220] ;  /* 0x00008800ff047b82 */ /* 0x006e620000000a00 */
[----:B------:R-:W-:-:S04]  /*0a80*/  IMAD R21, R21, 0x200, R18 ;  /* 0x0000020015157824 */ /* 0x000fc800078e0212 */
[----:B-1----:R-:W-:-:S05]  /*0a90*/  IMAD.WIDE.U32 R4, R21, 0x8, R4 ;  /* 0x0000000815047825 */ /* 0x002fca00078e0004 */
[----:B------:R-:W-:Y:S01]  /*0aa0*/  STG.E.64 desc[UR4][R4.64], R2 ;  /* 0x0000000204007986 */ /* 0x000fe2000c101b04 */
[----:B------:R-:W-:Y:S05]  /*0ab0*/  EXIT ;  /* 0x000000000000794d */ /* 0x000fea0003800000 */
        .weak           $__internal_38_$__cuda_sm20_dblrcp_rn_slowpath_v3
        .type           $__internal_38_$__cuda_sm20_dblrcp_rn_slowpath_v3,@function
        .size           $__internal_38_$__cuda_sm20_dblrcp_rn_slowpath_v3,(.L_x_71480 - $__internal_38_$__cuda_sm20_dblrcp_rn_slowpath_v3)
$__internal_38_$__cuda_sm20_dblrcp_rn_slowpath_v3:
        /* <DEDUP_REMOVED lines=24> */
.L_x_15108:
        /* <DEDUP_REMOVED lines=9> */
.L_x_15106:
[----:B------:R-:W-:Y:S02]  /*0cd0*/  LOP3.LUT R9, R7, 0x80000, RZ, 0xfc, !PT ;  /* 0x0008000007097812 */ /* 0x000fe400078efcff */
[----:B------:R-:W-:-:S07]  /*0ce0*/  MOV R8, R6 ;  /* 0x0000000600087202 */ /* 0x000fce0000000f00 */
.L_x_15107:
[----:B------:R-:W-:Y:S05]  /*0cf0*/  BSYNC B2 ;  /* 0x0000000000027941 */ /* 0x000fea0003800000 */
.L_x_15105:
[----:B------:R-:W-:Y:S01]  /*0d00*/  IMAD.MOV.U32 R6, RZ, RZ, R20 ;  /* 0x000000ffff067224 */ /* 0x000fe200078e0014 */
[----:B------:R-:W-:-:S04]  /*0d10*/  MOV R7, 0x0 ;  /* 0x0000000000077802 */ /* 0x000fc80000000f00 */
[----:B------:R-:W-:Y:S05]  /*0d20*/  RET.REL.NODEC R6 `(_ZN2at6native27unrolled_elementwise_kernelIZNS0_50_GLOBAL__N__2680c7bb_12_PowKernel_cu_140f0503_289629pow_tensor_scalar_kernel_implIllEEvRNS_18TensorIteratorBaseET0_EUllE1_St5arrayIPcLm2EELi4E23TrivialOffsetCalculatorILi1EjESC_NS0_6memory15LoadWithoutCastENSD_16StoreWithoutCastEEEviT_S6_T2_T3_T4_T5_) ;  /* 0xfffffff006b47950 */ /* 0x000fea0003c3ffff */
.L_x_15109:
        /* <DEDUP_REMOVED lines=13> */
.L_x_71480:


//--------------------- .text._ZN2at6native29vectorized_elementwise_kernelILi2EZNS0_50_GLOBAL__N__2680c7bb_12_PowKernel_cu_140f0503_289629pow_tensor_scalar_kernel_implIllEEvRNS_18TensorIteratorBaseET0_EUllE1_St5arrayIPcLm2EEEEviS6_T1_ --------------------------
	.section	.text._ZN2at6native29vectorized_elementwise_kernelILi2EZNS0_50_GLOBAL__N__2680c7bb_12_PowKernel_cu_140f0503_289629pow_tensor_scalar_kernel_implIllEEvRNS_18TensorIteratorBaseET0_EUllE1_St5arrayIPcLm2EEEEviS6_T1_,"ax",@progbits
	.align	128
        .global         _ZN2at6native29vectorized_elementwise_kernelILi2EZNS0_50_GLOBAL__N__2680c7bb_12_PowKernel_cu_140f0503_289629pow_tensor_scalar_kernel_implIllEEvRNS_18TensorIteratorBaseET0_EUllE1_St5arrayIPcLm2EEEEviS6_T1_
        .type           _ZN2at6native29vectorized_elementwise_kernelILi2EZNS0_50_GLOBAL__N__2680c7bb_12_PowKernel_cu_140f0503_289629pow_tensor_scalar_kernel_implIllEEvRNS_18TensorIteratorBaseET0_EUllE1_St5arrayIPcLm2EEEEviS6_T1_,@function
        .size           _ZN2at6native29vectorized_elementwise_kernelILi2EZNS0_50_GLOBAL__N__2680c7bb_12_PowKernel_cu_140f0503_289629pow_tensor_scalar_kernel_implIllEEvRNS_18TensorIteratorBaseET0_EUllE1_St5arrayIPcLm2EEEEviS6_T1_,(.L_x_71481 - _ZN2at6native29vectorized_elementwise_kernelILi2EZNS0_50_GLOBAL__N__2680c7bb_12_PowKernel_cu_140f0503_289629pow_tensor_scalar_kernel_implIllEEvRNS_18TensorIteratorBaseET0_EUllE1_St5arrayIPcLm2EEEEviS6_T1_)
        .other          _ZN2at6native29vectorized_elementwise_kernelILi2EZNS0_50_GLOBAL__N__2680c7bb_12_PowKernel_cu_140f0503_289629pow_tensor_scalar_kernel_implIllEEvRNS_18TensorIteratorBaseET0_EUllE1_St5arrayIPcLm2EEEEviS6_T1_,@"STO_CUDA_ENTRY STV_DEFAULT"
_ZN2at6native29vectorized_elementwise_kernelILi2EZNS0_50_GLOBAL__N__2680c7bb_12_PowKernel_cu_140f0503_289629pow_tensor_scalar_kernel_implIllEEvRNS_18TensorIteratorBaseET0_EUllE1_St5arrayIPcLm2EEEEviS6_T1_:
.text._ZN2at6native29vectorized_elementwise_kernelILi2EZNS0_50_GLOBAL__N__2680c7bb_12_PowKernel_cu_140f0503_289629pow_tensor_scalar_kernel_implIllEEvRNS_18TensorIteratorBaseET0_EUllE1_St5arrayIPcLm2EEEEviS6_T1_:
        /* <DEDUP_REMOVED lines=13> */
[----:B------:R0:W5:Y:S04]  /*00d0*/  LDG.E.128 R16, desc[UR4][R2.64+0x800] ;  /* 0x0008000402107981 */ /* 0x000168000c1e1d00 */
[----:B------:R0:W5:Y:S04]  /*00e0*/  LDG.E.128 R12, desc[UR4][R2.64+0x1000] ;  /* 0x00100004020c7981 */ /* 0x000168000c1e1d00 */
[----:B------:R0:W5:Y:S01]  /*00f0*/  LDG.E.128 R8, desc[UR4][R2.64+0x1800] ;  /* 0x0018000402087981 */ /* 0x000162000c1e1d00 */
[----:B------:R-:W-:Y:S01]  /*0100*/  BSSY B1, `(.L_x_15111) ;  /* 0x0000016000017945 */ /* 0x000fe20003800000 */
[----:B--2---:R-:W-:-:S04]  /*0110*/  IMAD R21, R5, R4, RZ ;  /* 0x0000000405157224 */ /* 0x004fc800078e02ff */
[C---:B------:R-:W-:Y:S02]  /*0120*/  IMAD R21, R4.reuse, R5, R21 ;  /* 0x0000000504157224 */ /* 0x040fe400078e0215 */
[----:B------:R-:W-:-:S04]  /*0130*/  IMAD.WIDE.U32 R4, R4, R4, RZ ;  /* 0x0000000404047225 */ /* 0x000fc800078e00ff */
[----:B------:R-:W-:-:S06]  /*0140*/  IMAD.IADD R5, R5, 0x1, R21 ;  /* 0x0000000105057824 */ /* 0x000fcc00078e0215 */
[----:B------:R-:W1:Y:S08]  /*0150*/  I2F.F64.S64 R4, R4 ;  /* 0x0000000400047312 */ /* 0x000e700000301c00 */
[----:B-1----:R-:W1:Y:S01]  /*0160*/  MUFU.RCP64H R21, R5 ;  /* 0x0000000500157308 */ /* 0x002e620000001800 */
[----:B------:R-:W-:-:S04]  /*0170*/  IADD3 R20, R5, 0x300402, RZ ;  /* 0x0030040205147810 */ /* 0x000fc80007ffe0ff */
[----:B------:R-:W-:Y:S02]  /*0180*/  FSETP.GEU.AND P0, PT, |R20|, 5.8789094863358348022e-39, PT ;  /* 0x004004021400780b */ /* 0x000fe40003f0e200 */
[----:B-1----:R-:W-:-:S08]  /*0190*/  DFMA R22, -R4, R20, 1 ;  /* 0x3ff000000416742b */ /* 0x002fd00000000114 */
[----:B------:R-:W-:-:S08]  /*01a0*/  DFMA R22, R22, R22, R22 ;  /* 0x000000161616722b */ /* 0x000fd00000000016 */
[----:B------:R-:W-:-:S08]  /*01b0*/  DFMA R22, R20, R22, R20 ;  /* 0x000000161416722b */ /* 0x000fd00000000014 */
[----:B------:R-:W-:-:S08]  /*01c0*/  DFMA R28, -R4, R22, 1 ;  /* 0x3ff00000041c742b */ /* 0x000fd00000000116 */
[----:B------:R-:W-:Y:S01]  /*01d0*/  DFMA R28, R22, R28, R22 ;  /* 0x0000001c161c722b */ /* 0x000fe20000000016 */
[----:B0-----:R-:W-:Y:S10]  /*01e0*/  @P0 BRA `(.L_x_15112) ;  /* 0x00000000001c0947 */ /* 0x001ff40003800000 */
[----:B------:R-:W-:Y:S01]  /*01f0*/  LOP3.LUT R2, R5, 0x7fffffff, RZ, 0xc0, !PT ;  /* 0x7fffffff05027812 */ /* 0x000fe200078ec0ff */
[----:B------:R-:W-:Y:S01]  /*0200*/  IMAD.MOV.U32 R3, RZ, RZ, R5 ;  /* 0x000000ffff037224 */ /* 0x000fe200078e0005 */
[----:B------:R-:W-:-:S03]  /*0210*/  MOV R0, 0x240 ;  /* 0x0000024000007802 */ /* 0x000fc60000000f00 */
[----:B------:R-:W-:-:S07]  /*0220*/  VIADD R2, R2, 0xfff00000 ;  /* 0xfff0000002027836 */ /* 0x000fce0000000000 */
[----:B-----5:R-:W-:Y:S05]  /*0230*/  CALL.REL.NOINC `($__internal_39_$__cuda_sm20_dblrcp_rn_slowpath_v3) ;  /* 0x00000020003c7944 */ /* 0x020fea0003c00000 */
[----:B------:R-:W-:Y:S01]  /*0240*/  MOV R28, R2 ;  /* 0x00000002001c7202 */ /* 0x000fe20000000f00 */
[----:B------:R-:W-:-:S07]  /*0250*/  IMAD.MOV.U32 R29, RZ, RZ, R3 ;  /* 0x000000ffff1d7224 */ /* 0x000fce00078e0003 */
.L_x_15112:
[----:B------:R-:W-:Y:S05]  /*0260*/  BSYNC B1 ;  /* 0x0000000000017941 */ /* 0x000fea0003800000 */
.L_x_15111:
[-C--:B------:R-:W-:Y:S01]  /*0270*/  IMAD R5, R7, R6.reuse, RZ ;  /* 0x0000000607057224 */ /* 0x080fe200078e02ff */
[----:B------:R-:W-:Y:S01]  /*0280*/  BSSY B1, `(.L_x_15113) ;  /* 0x0000015000017945 */ /* 0x000fe20003800000 */
[----:B------:R-:W-:-:S04]  /*0290*/  IMAD.WIDE.U32 R2, R6, R6, RZ ;  /* 0x0000000606027225 */ /* 0x000fc800078e00ff */
[----:B------:R-:W-:-:S04]  /*02a0*/  IMAD R5, R6, R7, R5 ;  /* 0x0000000706057224 */ /* 0x000fc800078e0205 */
[----:B------:R-:W-:-:S06]  /*02b0*/  IMAD.IADD R3, R3, 0x1, R5 ;  /* 0x0000000103037824 */ /* 0x000fcc00078e0205 */
        /* <DEDUP_REMOVED lines=14> */
[----:B-----5:R-:W-:Y:S05]  /*03a0*/  CALL.REL.NOINC `($__internal_39_$__cuda_sm20_dblrcp_rn_slowpath_v3) ;  /* 0x0000001c00e07944 */ /* 0x020fea0003c00000 */
[----:B------:R-:W-:Y:S01]  /*03b0*/  MOV R24, R2 ;  /* 0x0000000200187202 */ /* 0x000fe20000000f00 */
[----:B------:R-:W-:-:S07]  /*03c0*/  IMAD.MOV.U32 R25, RZ, RZ, R3 ;  /* 0x000000ffff197224 */ /* 0x000fce00078e0003 */
.L_x_15114:
[----:B------:R-:W-:Y:S05]  /*03d0*/  BSYNC B1 ;  /* 0x0000000000017941 */ /* 0x000fea0003800000 */
.L_x_15113:
[-C--:B-----5:R-:W-:Y:S01]  /*03e0*/  IMAD R5, R17, R16.reuse, RZ ;  /* 0x0000001011057224 */ /* 0x0a0fe200078e02ff */
        /* <DEDUP_REMOVED lines=18> */
[----:B------:R-:W-:Y:S05]  /*0510*/  CALL.REL.NOINC `($__internal_39_$__cuda_sm20_dblrcp_rn_slowpath_v3) ;  /* 0x0000001c00847944 */ /* 0x000fea0003c00000 */
[----:B------:R-:W-:Y:S01]  /*0520*/  MOV R22, R2 ;  /* 0x0000000200167202 */ /* 0x000fe20000000f00 */
[----:B------:R-:W-:-:S07]  /*0530*/  IMAD.MOV.U32 R23, RZ, RZ, R3 ;  /* 0x000000ffff177224 */ /* 0x000fce00078e0003 */
.L_x_15116:
[----:B------:R-:W-:Y:S05]  /*0540*/  BSYNC B1 ;  /* 0x0000000000017941 */ /* 0x000fea0003800000 */
.L_x_15115:
        /* <DEDUP_REMOVED lines=22> */
.L_x_15118:
[----:B------:R-:W-:Y:S05]  /*06b0*/  BSYNC B1 ;  /* 0x0000000000017941 */ /* 0x000fea0003800000 */
.L_x_15117:
        /* <DEDUP_REMOVED lines=22> */
.L_x_15120:
[----:B------:R-:W-:Y:S05]  /*0820*/  BSYNC B1 ;  /* 0x0000000000017941 */ /* 0x000fea0003800000 */
.L_x_15119:
        /* <DEDUP_REMOVED lines=22> */
.L_x_15122:
[----:B------:R-:W-:Y:S05]  /*0990*/  BSYNC B1 ;  /* 0x0000000000017941 */ /* 0x000fea0003800000 */
.L_x_15121:
        /* <DEDUP_REMOVED lines=22> */
.L_x_15124:
[----:B------:R-:W-:Y:S05]  /*0b00*/  BSYNC B1 ;  /* 0x0000000000017941 */ /* 0x000fea0003800000 */
.L_x_15123:
[-C--:B------:R-:W-:Y:S01]  /*0b10*/  IMAD R5, R11, R10.reuse, RZ ;  /* 0x0000000a0b057224 */ /* 0x080fe200078e02ff */
        /* <DEDUP_REMOVED lines=18> */
[----:B------:R-:W-:Y:S05]  /*0c40*/  CALL.REL.NOINC `($__internal_39_$__cuda_sm20_dblrcp_rn_slowpath_v3) ;  /* 0x0000001400b87944 */ /* 0x000fea0003c00000 */
[----:B------:R-:W-:Y:S01]  /*0c50*/  MOV R10, R2 ;  /* 0x00000002000a7202 */ /* 0x000fe20000000f00 */
[----:B------:R-:W-:-:S07]  /*0c60*/  IMAD.MOV.U32 R11, RZ, RZ, R3 ;  /* 0x000000ffff0b7224 */ /* 0x000fce00078e0003 */
.L_x_15126:
[----:B------:R-:W-:Y:S05]  /*0c70*/  BSYNC B1 ;  /* 0x0000000000017941 */ /* 0x000fea0003800000 */
.L_x_15125:
[----:B------:R-:W0:Y:S01]  /*0c80*/  LDC.64 R2, c[0x0][0x220] ;  /* 0x00008800ff027b82 */ /* 0x000e220000000a00 */
[----:B------:R-:W-:Y:S08]  /*0c90*/  F2I.S64.F64.TRUNC R18, R16 ;  /* 0x0000001000127311 */ /* 0x000ff0000030d900 */
[----:B------:R-:W-:Y:S08]  /*0ca0*/  F2I.S64.F64.TRUNC R14, R12 ;  /* 0x0000000c000e7311 */ /* 0x000ff0000030d900 */
[----:B------:R-:W-:Y:S01]  /*0cb0*/  F2I.S64.F64.TRUNC R30, R24 ;  /* 0x00000018001e7311 */ /* 0x000fe2000030d900 */
[----:B0-----:R-:W-:-:S07]  /*0cc0*/  IMAD.WIDE.U32 R2, R34, 0x8, R2 ;  /* 0x0000000822027825 */ /* 0x001fce00078e0002 */
[----:B------:R-:W0:Y:S01]  /*0cd0*/  F2I.S64.F64.TRUNC R28, R28 ;  /* 0x0000001c001c7311 */ /* 0x000e22000030d900 */
[----:B------:R-:W-:-:S07]  /*0ce0*/  IMAD.WIDE R2, R32, 0x10, R2 ;  /* 0x0000001020027825 */ /* 0x000fce00078e0202 */
[----:B------:R-:W1:Y:S01]  /*0cf0*/  F2I.S64.F64.TRUNC R16, R22 ;  /* 0x0000001600107311 */ /* 0x000e62000030d900 */
[----:B0-----:R-:W-:Y:S07]  /*0d00*/  STG.E.128 desc[UR4][R2.64], R28 ;  /* 0x0000001c02007986 */ /* 0x001fee000c101d04 */
[----:B------:R-:W0:Y:S01]  /*0d10*/  F2I.S64.F64.TRUNC R12, R6 ;  /* 0x00000006000c7311 */ /* 0x000e22000030d900 */
[----:B-1----:R-:W-:Y:S07]  /*0d20*/  STG.E.128 desc[UR4][R2.64+0x800], R16 ;  /* 0x0008001002007986 */ /* 0x002fee000c101d04 */
[----:B------:R-:W-:Y:S01]  /*0d30*/  F2I.S64.F64.TRUNC R10, R10 ;  /* 0x0000000a000a7311 */ /* 0x000fe2000030d900 */
[----:B0-----:R-:W-:Y:S07]  /*0d40*/  STG.E.128 desc[UR4][R2.64+0x1000], R12 ;  /* 0x0010000c02007986 */ /* 0x001fee000c101d04 */
[----:B------:R-:W0:Y:S02]  /*0d50*/  F2I.S64.F64.TRUNC R8, R8 ;  /* 0x0000000800087311 */ /* 0x000e24000030d900 */
[----:B0-----:R-:W-:Y:S01]  /*0d60*/  STG.E.128 desc[UR4][R2.64+0x1800], R8 ;  /* 0x0018000802007986 */ /* 0x001fe2000c101d04 */
[----:B------:R-:W-:Y:S05]  /*0d70*/  EXIT ;  /* 0x000000000000794d */ /* 0x000fea0003800000 */
.L_x_15110:
[----:B------:R-:W0:Y:S01]  /*0d80*/  S2R R6, SR_TID.X ;  /* 0x0000000000067919 */ /* 0x000e220000002100 */
[----:B------:R-:W-:Y:S02]  /*0d90*/  CS2R R8, SRZ ;  /* 0x0000000000087805 */ /* 0x000fe4000001ff00 */
[----:B0-----:R-:W-:Y:S02]  /*0da0*/  ISETP.GE.AND P0, PT, R6, R7, PT ;  /* 0x000000070600720c */ /* 0x001fe40003f06270 */
[----:B------:R-:W-:-:S11]  /*0db0*/  MOV R0, R6 ;  /* 0x0000000600007202 */ /* 0x000fd60000000f00 */
[----:B------:R-:W-:Y:S01]  /*0dc0*/  @!P0 VIADD R0, R6, 0x80 ;  /* 0x0000008006008836 */ /* 0x000fe20000000000 */
[----:B------:R-:W0:Y:S04]  /*0dd0*/  @!P0 LDC.64 R4, c[0x0][0x228] ;  /* 0x00008a00ff048b82 */ /* 0x000e280000000a00 */
[----:B------:R-:W-:-:S13]  /*0de0*/  ISETP.GE.AND P6, PT, R0, R7, PT ;  /* 0x000000070000720c */ /* 0x000fda0003fc6270 */
[----:B------:R-:W-:Y:S01]  /*0df0*/  @!P6 IADD3 R3, R34, R0, RZ ;  /* 0x000000002203e210 */ /* 0x000fe20007ffe0ff */
[----:B------:R-:W-:Y:S01]  /*0e00*/  @!P6 VIADD R0, R0, 0x80 ;  /* 0x000000800000e836 */ /* 0x000fe20000000000 */
[----:B------:R-:W1:Y:S04]  /*0e10*/  @!P6 LDC.64 R10, c[0x0][0x228] ;  /* 0x00008a00ff0aeb82 */ /* 0x000e680000000a00 */
[----:B------:R-:W-:-:S13]  /*0e20*/  ISETP.GE.AND P5, PT, R0, R7, PT ;  /* 0x000000070000720c */ /* 0x000fda0003fa6270 */
[----:B------:R-:W-:Y:S01]  /*0e30*/  @!P5 IADD3 R29, R34, R0, RZ ;  /* 0x00000000221dd210 */ /* 0x000fe20007ffe0ff */
[----:B------:R-:W-:Y:S01]  /*0e40*/  @!P5 VIADD R0, R0, 0x80 ;  /* 0x000000800000d836 */ /* 0x000fe20000000000 */
[----:B------:R-:W2:Y:S04]  /*0e50*/  @!P5 LDC.64 R26, c[0x0][0x228] ;  /* 0x00008a00ff1adb82 */ /* 0x000ea80000000a00 */
[----:B------:R-:W-:Y:S01]  /*0e60*/  ISETP.GE.AND P4, PT, R0, R7, PT ;  /* 0x000000070000720c */ /* 0x000fe20003f86270 */
[----:B-1----:R-:W-:-:S05]  /*0e70*/  @!P6 IMAD.WIDE.U32 R10, R3, 0x8, R10 ;  /* 0x00000008030ae825 */ /* 0x002fca00078e000a */
[----:B------:R1:W5:Y:S07]  /*0e80*/  @!P6 LDG.E.64 R8, desc[UR4][R10.64] ;  /* 0x000000040a08e981 */ /* 0x00036e000c1e1b00 */
[----:B------:R-:W-:Y:S01]  /*0e90*/  @!P4 IADD3 R33, R34, R0, RZ ;  /* 0x000000002221c210 */ /* 0x000fe20007ffe0ff */
[----:B------:R-:W-:Y:S01]  /*0ea0*/  @!P4 VIADD R0, R0, 0x80 ;  /* 0x000000800000c836 */ /* 0x000fe20000000000 */
[----:B------:R-:W3:Y:S04]  /*0eb0*/  @!P4 LDC.64 R12, c[0x0][0x228] ;  /* 0x00008a00ff0ccb82 */ /* 0x000ee80000000a00 */
[----:B------:R-:W-:-:S13]  /*0ec0*/  ISETP.GE.AND P3, PT, R0, R7, PT ;  /* 0x000000070000720c */ /* 0x000fda0003f66270 */
[----:B------:R-:W-:Y:S01]  /*0ed0*/  @!P3 IADD3 R25, R34, R0, RZ ;  /* 0x000000002219b210 */ /* 0x000fe20007ffe0ff */
[----:B------:R-:W-:Y:S01]  /*0ee0*/  @!P3 VIADD R0, R0, 0x80 ;  /* 0x000000800000b836 */ /* 0x000fe20000000000 */
[----:B------:R-:W4:Y:S04]  /*0ef0*/  @!P3 LDC.64 R2, c[0x0][0x228] ;  /* 0x00008a00ff02bb82 */ /* 0x000f280000000a00 */
[----:B------:R-:W-:-:S13]  /*0f00*/  ISETP.GE.AND P2, PT, R0, R7, PT ;  /* 0x000000070000720c */ /* 0x000fda0003f46270 */
[----:B------:R-:W-:Y:S01]  /*0f10*/  @!P2 IADD3 R23, R34, R0, RZ ;  /* 0x000000002217a210 */ /* 0x000fe20007ffe0ff */
[----:B------:R-:W-:Y:S01]  /*0f20*/  @!P2 VIADD R0, R0, 0x80 ;  /* 0x000000800000a836 */ /* 0x000fe20000000000 */
[----:B------:R-:W0:Y:S04]  /*0f30*/  @!P2 LDC.64 R20, c[0x0][0x228] ;  /* 0x00008a00ff14ab82 */ /* 0x000e280000000a00 */
[----:B------:R-:W-:-:S13]  /*0f40*/  ISETP.GE.AND P1, PT, R0, R7, PT ;  /* 0x000000070000720c */ /* 0x000fda0003f26270 */
[----:B------:R-:W-:Y:S01]  /*0f50*/  @!P1 IADD3 R19, R34, R0, RZ ;  /* 0x0000000022139210 */ /* 0x000fe20007ffe0ff */
[----:B------:R-:W-:Y:S01]  /*0f60*/  @!P1 VIADD R0, R0, 0x80 ;  /* 0x0000008000009836 */ /* 0x000fe20000000000 */
[----:B------:R-:W0:Y:S04]  /*0f70*/  @!P1 LDC.64 R16, c[0x0][0x228] ;  /* 0x00008a00ff109b82 */ /* 0x000e280000000a00 */
[----:B------:R-:W-:-:S13]  /*0f80*/  ISETP.GE.AND P6, PT, R0, R7, PT ;  /* 0x000000070000720c */ /* 0x000fda0003fc6270 */
[----:B------:R-:W0:Y:S01]  /*0f90*/  @!P6 LDC.64 R14, c[0x0][0x228] ;  /* 0x00008a00ff0eeb82 */ /* 0x000e220000000a00 */
[----:B--2---:R-:W-:Y:S01]  /*0fa0*/  @!P5 IMAD.WIDE.U32 R26, R29, 0x8, R26 ;  /* 0x000000081d1ad825 */ /* 0x004fe200078e001a */
[----:B------:R-:W-:-:S03]  /*0fb0*/  @!P6 IADD3 R31, R34, R0, RZ ;  /* 0x00000000221fe210 */ /* 0x000fc60007ffe0ff */
[----:B------:R-:W-:Y:S02]  /*0fc0*/  @!P0 IMAD.IADD R29, R34, 0x1, R6 ;  /* 0x00000001221d8824 */ /* 0x000fe400078e0206 */
[----:B----4-:R-:W-:Y:S01]  /*0fd0*/  @!P3 IMAD.WIDE.U32 R2, R25, 0x8, R2 ;  /* 0x000000081902b825 */ /* 0x010fe200078e0002 */
[----:B-1----:R-:W-:-:S03]  /*0fe0*/  CS2R R10, SRZ ;  /* 0x00000000000a7805 */ /* 0x002fc6000001ff00 */
[----:B---3--:R-:W-:Y:S01]  /*0ff0*/  @!P4 IMAD.WIDE.U32 R32, R33, 0x8, R12 ;  /* 0x000000082120c825 */ /* 0x008fe200078e000c */
[----:B------:R-:W-:Y:S02]  /*1000*/  CS2R R12, SRZ ;  /* 0x00000000000c7805 */ /* 0x000fe4000001ff00 */
[----:B------:R1:W5:Y:S01]  /*1010*/  @!P5 LDG.E.64 R10, desc[UR4][R26.64] ;  /* 0x000000041a0ad981 */ /* 0x000362000c1e1b00 */
[----:B0-----:R-:W-:Y:S01]  /*1020*/  @!P2 IMAD.WIDE.U32 R20, R23, 0x8, R20 ;  /* 0x000000081714a825 */ /* 0x001fe200078e0014 */
[----:B------:R-:W-:Y:S02]  /*1030*/  CS2R R22, SRZ ;  /* 0x0000000000167805 */ /* 0x000fe4000001ff00 */
[----:B------:R1:W5:Y:S01]  /*1040*/  @!P4 LDG.E.64 R12, desc[UR4][R32.64] ;  /* 0x00000004200cc981 */ /* 0x000362000c1e1b00 */
[----:B------:R-:W-:Y:S01]  /*1050*/  @!P1 IMAD.WIDE.U32 R24, R19, 0x8, R16 ;  /* 0x0000000813189825 */ /* 0x000fe200078e0010 */
[----:B------:R-:W-:Y:S02]  /*1060*/  CS2R R16, SRZ ;  /* 0x0000000000107805 */ /* 0x000fe4000001ff00 */
[----:B------:R-:W-:Y:S01]  /*1070*/  CS2R R18, SRZ ;  /* 0x0000000000127805 */ /* 0x000fe2000001ff00 */
[----:B------:R-:W-:Y:S01]  /*1080*/  @!P0 IMAD.WIDE.U32 R28, R29, 0x8, R4 ;  /* 0x000000081d1c8825 */ /* 0x000fe200078e0004 */
[----:B------:R-:W-:-:S02]  /*1090*/  CS2R R4, SRZ ;  /* 0x0000000000047805 */ /* 0x000fc4000001ff00 */
[----:B------:R1:W5:Y:S01]  /*10a0*/  @!P2 LDG.E.64 R16, desc[UR4][R20.64] ;  /* 0x000000041410a981 */ /* 0x000362000c1e1b00 */
[----:B------:R-:W-:Y:S01]  /*10b0*/  @!P6 IMAD.WIDE.U32 R30, R31, 0x8, R14 ;  /* 0x000000081f1ee825 */ /* 0x000fe200078e000e */
[----:B------:R-:W-:Y:S02]  /*10c0*/  CS2R R14, SRZ ;  /* 0x00000000000e7805 */ /* 0x000fe4000001ff00 */
[----:B------:R1:W5:Y:S04]  /*10d0*/  @!P1 LDG.E.64 R18, desc[UR4][R24.64] ;  /* 0x0000000418129981 */ /* 0x000368000c1e1b00 */
[----:B------:R1:W5:Y:S04]  /*10e0*/  @!P3 LDG.E.64 R14, desc[UR4][R2.64] ;  /* 0x00000004020eb981 */ /* 0x000368000c1e1b00 */
[----:B------:R1:W5:Y:S04]  /*10f0*/  @!P6 LDG.E.64 R22, desc[UR4][R30.64] ;  /* 0x000000041e16e981 */ /* 0x000368000c1e1b00 */
[----:B------:R1:W5:Y:S01]  /*1100*/  @!P0 LDG.E.64 R4, desc[UR4][R28.64] ;  /* 0x000000041c048981 */ /* 0x000362000c1e1b00 */
[----:B------:R-:W-:Y:S04]  /*1110*/  BSSY B1, `(.L_x_15127) ;  /* 0x000001a000017945 */ /* 0x000fe80003800000 */
        /* <DEDUP_REMOVED lines=23> */
.L_x_15130:
[----:B------:R-:W-:Y:S05]  /*1290*/  BSYNC B2 ;  /* 0x0000000000027941 */ /* 0x000fea0003800000 */
.L_x_15129:
[----:B------:R-:W0:Y:S02]  /*12a0*/  F2I.S64.F64.TRUNC R32, R32 ;  /* 0x0000002000207311 */ /* 0x000e24000030d900 */
.L_x_15128:
[----:B------:R-:W-:Y:S05]  /*12b0*/  BSYNC B1 ;  /* 0x0000000000017941 */ /* 0x000fea0003800000 */
.L_x_15127:
[----:B------:R-:W-:Y:S01]  /*12c0*/  IADD3 R35, R6, 0x80, RZ ;  /* 0x0000008006237810 */ /* 0x000fe20007ffe0ff */
[----:B------:R-:W-:Y:S03]  /*12d0*/  BSSY B1, `(.L_x_15131) ;  /* 0x000001b000017945 */ /* 0x000fe60003800000 */
[----:B------:R-:W-:-:S13]  /*12e0*/  ISETP.GE.AND P1, PT, R35, R7, PT ;  /* 0x000000072300720c */ /* 0x000fda0003f26270 */
[----:B------:R-:W-:Y:S05]  /*12f0*/  @P1 BRA `(.L_x_15132) ;  /* 0x0000000000601947 */ /* 0x000fea0003800000 */
[-C--:B-----5:R-:W-:Y:S01]  /*1300*/  IMAD R5, R9, R8.reuse, RZ ;  /* 0x0000000809057224 */ /* 0x0a0fe200078e02ff */
[----:B------:R-:W-:Y:S01]  /*1310*/  BSSY B2, `(.L_x_15133) ;  /* 0x0000015000027945 */ /* 0x000fe20003800000 */
[----:B-1----:R-:W-:-:S04]  /*1320*/  IMAD.WIDE.U32 R2, R8, R8, RZ ;  /* 0x0000000808027225 */ /* 0x002fc800078e00ff */
[----:B------:R-:W-:-:S04]  /*1330*/  IMAD R5, R8, R9, R5 ;  /* 0x0000000908057224 */ /* 0x000fc800078e0205 */
        /* <DEDUP_REMOVED lines=15> */
[----:B0-----:R-:W-:Y:S05]  /*1430*/  CALL.REL.NOINC `($__internal_39_$__cuda_sm20_dblrcp_rn_slowpath_v3) ;  /* 0x0000000c00bc7944 */ /* 0x001fea0003c00000 */
[----:B------:R-:W-:Y:S01]  /*1440*/  IMAD.MOV.U32 R30, RZ, RZ, R2 ;  /* 0x000000ffff1e7224 */ /* 0x000fe200078e0002 */
[----:B------:R-:W-:-:S07]  /*1450*/  MOV R31, R3 ;  /* 0x00000003001f7202 */ /* 0x000fce0000000f00 */
.L_x_15134:
[----:B------:R-:W-:Y:S05]  /*1460*/  BSYNC B2 ;  /* 0x0000000000027941 */ /* 0x000fea0003800000 */
.L_x_15133:
[----:B------:R-:W2:Y:S02]  /*1470*/  F2I.S64.F64.TRUNC R30, R30 ;  /* 0x0000001e001e7311 */ /* 0x000ea4000030d900 */
.L_x_15132:
[----:B------:R-:W-:Y:S05]  /*1480*/  BSYNC B1 ;  /* 0x0000000000017941 */ /* 0x000fea0003800000 */
.L_x_15131:
[----:B------:R-:W-:Y:S01]  /*1490*/  VIADD R0, R6, 0x100 ;  /* 0x0000010006007836 */ /* 0x000fe20000000000 */
[----:B------:R-:W-:Y:S04]  /*14a0*/  BSSY B1, `(.L_x_15135) ;  /* 0x000001b000017945 */ /* 0x000fe80003800000 */
[----:B------:R-:W-:-:S13]  /*14b0*/  ISETP.GE.AND P1, PT, R0, R7, PT ;  /* 0x000000070000720c */ /* 0x000fda0003f26270 */
[----:B------:R-:W-:Y:S05]  /*14c0*/  @P1 BRA `(.L_x_15136) ;  /* 0x0000000000601947 */ /* 0x000fea0003800000 */
[-C--:B-----5:R-:W-:Y:S01]  /*14d0*/  IMAD R5, R11, R10.reuse, RZ ;  /* 0x0000000a0b057224 */ /* 0x0a0fe200078e02ff */
[----:B------:R-:W-:Y:S01]  /*14e0*/  BSSY B2, `(.L_x_15137) ;  /* 0x0000015000027945 */ /* 0x000fe20003800000 */
[----:B-1----:R-:W-:-:S04]  /*14f0*/  IMAD.WIDE.U32 R2, R10, R10, RZ ;  /* 0x0000000a0a027225 */ /* 0x002fc800078e00ff */
[----:B------:R-:W-:-:S05]  /*1500*/  IMAD R5, R10, R11, R5 ;  /* 0x0000000b0a057224 */ /* 0x000fca00078e0205 */
[----:B------:R-:W-:-:S06]  /*1510*/  IADD3 R3, R3, R5, RZ ;  /* 0x0000000503037210 */ /* 0x000fcc0007ffe0ff */
        /* <DEDUP_REMOVED lines=14> */
[----:B0-2---:R-:W-:Y:S05]  /*1600*/  CALL.REL.NOINC `($__internal_39_$__cuda_sm20_dblrcp_rn_slowpath_v3) ;  /* 0x0000000c00487944 */ /* 0x005fea0003c00000 */
[----:B------:R-:W-:Y:S01]  /*1610*/  MOV R28, R2 ;  /* 0x00000002001c7202 */ /* 0x000fe20000000f00 */
[----:B------:R-:W-:-:S07]  /*1620*/  IMAD.MOV.U32 R29, RZ, RZ, R3 ;  /* 0x000000ffff1d7224 */ /* 0x000fce00078e0003 */
.L_x_15138:
[----:B------:R-:W-:Y:S05]  /*1630*/  BSYNC B2 ;  /* 0x0000000000027941 */ /* 0x000fea0003800000 */
.L_x_15137:
[----:B------:R-:W3:Y:S02]  /*1640*/  F2I.S64.F64.TRUNC R28, R28 ;  /* 0x0000001c001c7311 */ /* 0x000ee4000030d900 */
.L_x_15136:
[----:B------:R-:W-:Y:S05]  /*1650*/  BSYNC B1 ;  /* 0x0000000000017941 */ /* 0x000fea0003800000 */
.L_x_15135:
        /* <DEDUP_REMOVED lines=23> */
[----:B0-23--:R-:W-:Y:S05]  /*17d0*/  CALL.REL.NOINC `($__internal_39_$__cuda_sm20_dblrcp_rn_slowpath_v3) ;  /* 0x0000000800d47944 */ /* 0x00dfea0003c00000 */
[----:B------:R-:W-:Y:S01]  /*17e0*/  IMAD.MOV.U32 R24, RZ, RZ, R2 ;  /* 0x000000ffff187224 */ /* 0x000fe200078e0002 */
[----:B------:R-:W-:-:S07]  /*17f0*/  MOV R25, R3 ;  /* 0x0000000300197202 */ /* 0x000fce0000000f00 */
.L_x_15142:
[----:B------:R-:W-:Y:S05]  /*1800*/  BSYNC B2 ;  /* 0x0000000000027941 */ /* 0x000fea0003800000 */
.L_x_15141:
[----:B------:R-:W4:Y:S02]  /*1810*/  F2I.S64.F64.TRUNC R24, R24 ;  /* 0x0000001800187311 */ /* 0x000f24000030d900 */
.L_x_15140:
[----:B------:R-:W-:Y:S05]  /*1820*/  BSYNC B1 ;  /* 0x0000000000017941 */ /* 0x000fea0003800000 */
.L_x_15139:
        /* <DEDUP_REMOVED lines=23> */
[----:B0-234-:R-:W-:Y:S05]  /*19a0*/  CALL.REL.NOINC `($__internal_39_$__cuda_sm20_dblrcp_rn_slowpath_v3) ;  /* 0x0000000800607944 */ /* 0x01dfea0003c00000 */
[----:B------:R-:W-:Y:S01]  /*19b0*/  MOV R12, R2 ;  /* 0x00000002000c7202 */ /* 0x000fe20000000f00 */
[----:B------:R-:W-:-:S07]  /*19c0*/  IMAD.MOV.U32 R13, RZ, RZ, R3 ;  /* 0x000000ffff0d7224 */ /* 0x000fce00078e0003 */
.L_x_15146:
[----:B------:R-:W-:Y:S05]  /*19d0*/  BSYNC B2 ;  /* 0x0000000000027941 */ /* 0x000fea0003800000 */
.L_x_15145:
[----:B------:R-:W1:Y:S02]  /*19e0*/  F2I.S64.F64.TRUNC R12, R12 ;  /* 0x0000000c000c7311 */ /* 0x000e64000030d900 */
.L_x_15144:
[----:B------:R-:W-:Y:S05]  /*19f0*/  BSYNC B1 ;  /* 0x0000000000017941 */ /* 0x000fea0003800000 */
.L_x_15143:
        /* <DEDUP_REMOVED lines=23> */
[----:B0-234-:R-:W-:Y:S05]  /*1b70*/  CALL.REL.NOINC `($__internal_39_$__cuda_sm20_dblrcp_rn_slowpath_v3) ;  /* 0x0000000400ec7944 */ /* 0x01dfea0003c00000 */
[----:B------:R-:W-:Y:S01]  /*1b80*/  IMAD.MOV.U32 R10, RZ, RZ, R2 ;  /* 0x000000ffff0a7224 */ /* 0x000fe200078e0002 */
[----:B------:R-:W-:-:S07]  /*1b90*/  MOV R11, R3 ;  /* 0x00000003000b7202 */ /* 0x000fce0000000f00 */
.L_x_15150:
[----:B------:R-:W-:Y:S05]  /*1ba0*/  BSYNC B2 ;  /* 0x0000000000027941 */ /* 0x000fea0003800000 */
.L_x_15149:
[----:B------:R-:W1:Y:S02]  /*1bb0*/  F2I.S64.F64.TRUNC R10, R10 ;  /* 0x0000000a000a7311 */ /* 0x000e64000030d900 */
.L_x_15148:
[----:B------:R-:W-:Y:S05]  /*1bc0*/  BSYNC B1 ;  /* 0x0000000000017941 */ /* 0x000fea0003800000 */
.L_x_15147:
        /* <DEDUP_REMOVED lines=26> */
.L_x_15154:
[----:B------:R-:W-:Y:S05]  /*1d70*/  BSYNC B2 ;  /* 0x0000000000027941 */ /* 0x000fea0003800000 */
.L_x_15153:
[----:B------:R-:W1:Y:S02]  /*1d80*/  F2I.S64.F64.TRUNC R8, R8 ;  /* 0x0000000800087311 */ /* 0x000e64000030d900 */
.L_x_15152:
[----:B------:R-:W-:Y:S05]  /*1d90*/  BSYNC B1 ;  /* 0x0000000000017941 */ /* 0x000fea0003800000 */
.L_x_15151:
        /* <DEDUP_REMOVED lines=26> */
.L_x_15158:
[----:B------:R-:W-:Y:S05]  /*1f40*/  BSYNC B2 ;  /* 0x0000000000027941 */ /* 0x000fea0003800000 */
.L_x_15157:
[----:B------:R1:W0:Y:S02]  /*1f50*/  F2I.S64.F64.TRUNC R2, R14 ;  /* 0x0000000e00027311 */ /* 0x000224000030d900 */
.L_x_15156:
[----:B------:R-:W-:Y:S05]  /*1f60*/  BSYNC B1 ;  /* 0x0000000000017941 */ /* 0x000fea0003800000 */
.L_x_15155:
[----:B-1---5:R-:W1:Y:S01]  /*1f70*/  @!P0 S2R R15, SR_TID.X ;  /* 0x00000000000f8919 */ /* 0x022e620000002100 */
[----:B------:R-:W2:Y:S01]  /*1f80*/  @!P0 LDC.64 R4, c[0x0][0x220] ;  /* 0x00008800ff048b82 */ /* 0x000ea20000000a00 */
[----:B------:R-:W-:Y:S01]  /*1f90*/  @!P0 MOV R6, R35 ;  /* 0x0000002300068202 */ /* 0x000fe20000000f00 */
[----:B------:R-:W-:Y:S04]  /*1fa0*/  BSSY B0, `(.L_x_15159) ;  /* 0x0000030000007945 */ /* 0x000fe80003800000 */
[----:B------:R-:W-:Y:S01]  /*1fb0*/  BSSY B1, `(.L_x_15160) ;  /* 0x0000028000017945 */ /* 0x000fe20003800000 */
[----:B-1----:R-:W-:-:S04]  /*1fc0*/  @!P0 IMAD.IADD R15, R34, 0x1, R15 ;  /* 0x00000001220f8824 */ /* 0x002fc800078e020f */
[----:B--2---:R-:W-:-:S05]  /*1fd0*/  @!P0 IMAD.WIDE.U32 R4, R15, 0x8, R4 ;  /* 0x000000080f048825 */ /* 0x004fca00078e0004 */
[----:B0-----:R0:W-:Y:S01]  /*1fe0*/  @!P0 STG.E.64 desc[UR4][R4.64], R32 ;  /* 0x0000002004008986 */ /* 0x0011e2000c101b04 */
[----:B------:R-:W-:-:S13]  /*1ff0*/  ISETP.GE.AND P0, PT, R6, R7, PT ;  /* 0x000000070600720c */ /* 0x000fda0003f06270 */
[----:B0-----:R-:W-:Y:S05]  /*2000*/  @P0 BRA `(.L_x_15161) ;  /* 0x0000000000300947 */ /* 0x001fea0003800000 */
[----:B------:R-:W0:Y:S01]  /*2010*/  LDC.64 R4, c[0x0][0x220] ;  /* 0x00008800ff047b82 */ /* 0x000e220000000a00 */
[----:B------:R-:W-:Y:S01]  /*2020*/  IMAD.IADD R15, R34, 0x1, R6 ;  /* 0x00000001220f7824 */ /* 0x000fe200078e0206 */
[----:B------:R-:W-:-:S04]  /*2030*/  IADD3 R6, R6, 0x80, RZ ;  /* 0x0000008006067810 */ /* 0x000fc80007ffe0ff */
        /* <DEDUP_REMOVED lines=8> */
[----:B---3--:R0:W-:Y:S02]  /*20c0*/  STG.E.64 desc[UR4][R4.64], R28 ;  /* 0x0000001c04007986 */ /* 0x0081e4000c101b04 */
.L_x_15161:
[----:B------:R-:W-:-:S13]  /*20d0*/  ISETP.GE.AND P0, PT, R6, R7, PT ;  /* 0x000000070600720c */ /* 0x000fda0003f06270 */
[----:B------:R-:W-:Y:S05]  /*20e0*/  @P0 BRA `(.L_x_15163) ;  /* 0x0000000000300947 */ /* 0x000fea0003800000 */
[----:B0-----:R-:W0:Y:S01]  /*20f0*/  LDC.64 R4, c[0x0][0x220] ;  /* 0x00008800ff047b82 */ /* 0x001e220000000a00 */
[----:B------:R-:W-:Y:S01]  /*2100*/  IMAD.IADD R15, R34, 0x1, R6 ;  /* 0x00000001220f7824 */ /* 0x000fe200078e0206 */
[----:B------:R-:W-:-:S03]  /*2110*/  IADD3 R6, R6, 0x80, RZ ;  /* 0x0000008006067810 */ /* 0x000fc60007ffe0ff */
[----:B0-----:R-:W-:-:S05]  /*2120*/  IMAD.WIDE.U32 R4, R15, 0x8, R4 ;  /* 0x000000080f047825 */ /* 0x001fca00078e0004 */
[----:B----4-:R1:W-:Y:S02]  /*2130*/  STG.E.64 desc[UR4][R4.64], R24 ;  /* 0x0000001804007986 */ /* 0x0103e4000c101b04 */
.L_x_15162:
[----:B------:R-:W-:-:S13]  /*2140*/  ISETP.GE.AND P0, PT, R6, R7, PT ;  /* 0x000000070600720c */ /* 0x000fda0003f06270 */
[----:B------:R-:W-:Y:S05]  /*2150*/  @P0 BRA `(.L_x_15164) ;  /* 0x0000000000340947 */ /* 0x000fea0003800000 */
[----:B01----:R-:W0:Y:S01]  /*2160*/  LDC.64 R4, c[0x0][0x220] ;  /* 0x00008800ff047b82 */ /* 0x003e220000000a00 */
[----:B------:R-:W-:Y:S01]  /*2170*/  IMAD.IADD R15, R34, 0x1, R6 ;  /* 0x00000001220f7824 */ /* 0x000fe200078e0206 */
[----:B------:R-:W-:-:S03]  /*2180*/  IADD3 R6, R6, 0x80, RZ ;  /* 0x0000008006067810 */ /* 0x000fc60007ffe0ff */
[----:B0-----:R-:W-:-:S05]  /*2190*/  IMAD.WIDE.U32 R4, R15, 0x8, R4 ;  /* 0x000000080f047825 */ /* 0x001fca00078e0004 */
[----:B------:R1:W-:Y:S02]  /*21a0*/  STG.E.64 desc[UR4][R4.64], R12 ;  /* 0x0000000c04007986 */ /* 0x0003e4000c101b04 */
.L_x_15163:
        /* <DEDUP_REMOVED lines=8> */
.L_x_15164:
[----:B------:R-:W-:Y:S05]  /*2230*/  BSYNC B1 ;  /* 0x0000000000017941 */ /* 0x000fea0003800000 */
.L_x_15160:
[----:B------:R-:W-:-:S13]  /*2240*/  ISETP.GE.AND P0, PT, R6, R7, PT ;  /* 0x000000070600720c */ /* 0x000fda0003f06270 */
[----:B012---:R-:W0:Y:S01]  /*2250*/  @!P0 LDC.64 R4, c[0x0][0x220] ;  /* 0x00008800ff048b82 */ /* 0x007e220000000a00 */
[----:B------:R-:W-:Y:S01]  /*2260*/  @!P0 IMAD.IADD R11, R34, 0x1, R6 ;  /* 0x00000001220b8824 */ /* 0x000fe200078e0206 */
[----:B------:R-:W-:-:S03]  /*2270*/  @!P0 IADD3 R6, R6, 0x80, RZ ;  /* 0x0000008006068810 */ /* 0x000fc60007ffe0ff */
[----:B0-----:R-:W-:-:S05]  /*2280*/  @!P0 IMAD.WIDE.U32 R4, R11, 0x8, R4 ;  /* 0x000000080b048825 */ /* 0x001fca00078e0004 */
[----:B------:R2:W-:Y:S02]  /*2290*/  @!P0 STG.E.64 desc[UR4][R4.64], R8 ;  /* 0x0000000804008986 */ /* 0x0005e4000c101b04 */
.L_x_15165:
[----:B------:R-:W-:Y:S05]  /*22a0*/  BSYNC B0 ;  /* 0x0000000000007941 */ /* 0x000fea0003800000 */
.L_x_15159:
[----:B------:R-:W-:Y:S05]  /*22b0*/  WARPSYNC.ALL ;  /* 0x0000000000007948 */ /* 0x000fea0003800000 */
[----:B------:R-:W-:-:S13]  /*22c0*/  ISETP.GE.AND P0, PT, R6, R7, PT ;  /* 0x000000070600720c */ /* 0x000fda0003f06270 */
[----:B------:R-:W-:Y:S05]  /*22d0*/  @P0 EXIT ;  /* 0x000000000000094d */ /* 0x000fea0003800000 */
[----:B012---:R-:W0:Y:S01]  /*22e0*/  LDC.64 R4, c[0x0][0x220] ;  /* 0x00008800ff047b82 */ /* 0x007e220000000a00 */
[----:B------:R-:W-:-:S04]  /*22f0*/  IMAD.IADD R7, R34, 0x1, R6 ;  /* 0x0000000122077824 */ /* 0x000fc800078e0206 */
[----:B0-----:R-:W-:-:S05]  /*2300*/  IMAD.WIDE.U32 R4, R7, 0x8, R4 ;  /* 0x0000000807047825 */ /* 0x001fca00078e0004 */
[----:B------:R-:W-:Y:S01]  /*2310*/  STG.E.64 desc[UR4][R4.64], R2 ;  /* 0x0000000204007986 */ /* 0x000fe2000c101b04 */
[----:B------:R-:W-:Y:S05]  /*2320*/  EXIT ;  /* 0x000000000000794d */ /* 0x000fea0003800000 */
        .weak           $__internal_39_$__cuda_sm20_dblrcp_rn_slowpath_v3
        .type           $__internal_39_$__cuda_sm20_dblrcp_rn_slowpath_v3,@function
        .size           $__internal_39_$__cuda_sm20_dblrcp_rn_slowpath_v3,(.L_x_71481 - $__internal_39_$__cuda_sm20_dblrcp_rn_slowpath_v3)
$__internal_39_$__cuda_sm20_dblrcp_rn_slowpath_v3:
[----:B------:R-:W-:Y:S01]  /*2330*/  MOV R5, R3 ;  /* 0x0000000300057202 */ /* 0x000fe20000000f00 */
        /* <DEDUP_REMOVED lines=25> */
.L_x_15169:
        /* <DEDUP_REMOVED lines=9> */
.L_x_15167:
[----:B------:R-:W-:Y:S02]  /*2560*/  LOP3.LUT R21, R5, 0x80000, RZ, 0xfc, !PT ;  /* 0x0008000005157812 */ /* 0x000fe400078efcff */
[----:B------:R-:W-:-:S07]  /*2570*/  MOV R20, R4 ;  /* 0x0000000400147202 */ /* 0x000fce0000000f00 */
.L_x_15168:
[----:B------:R-:W-:Y:S05]  /*2580*/  BSYNC B0 ;  /* 0x0000000000007941 */ /* 0x000fea0003800000 */
.L_x_15166:
[----:B------:R-:W-:Y:S01]  /*2590*/  HFMA2.MMA R5, -RZ, RZ, 0, 0 ;  /* 0x00000000ff057435 */ /* 0x000fe200000001ff */
[----:B------:R-:W-:Y:S01]  /*25a0*/  IMAD.MOV.U32 R4, RZ, RZ, R0 ;  /* 0x000000ffff047224 */ /* 0x000fe200078e0000 */
[----:B------:R-:W-:Y:S01]  /*25b0*/  MOV R3, R21 ;  /* 0x0000001500037202 */ /* 0x000fe20000000f00 */
[----:B------:R-:W-:-:S03]  /*25c0*/  IMAD.MOV.U32 R2, RZ, RZ, R20 ;  /* 0x000000ffff027224 */ /* 0x000fc600078e0014 */
[----:B------:R-:W-:Y:S05]  /*25d0*/  RET.REL.NODEC R4 `(_ZN2at6native29vectorized_elementwise_kernelILi2EZNS0_50_GLOBAL__N__2680c7bb_12_PowKernel_cu_140f0503_289629pow_tensor_scalar_kernel_implIllEEvRNS_18TensorIteratorBaseET0_EUllE1_St5arrayIPcLm2EEEEviS6_T1_) ;  /* 0xffffffd804887950 */ /* 0x000fea0003c3ffff */
.L_x_15170:
        /* <DEDUP_REMOVED lines=10> */
.L_x_71481:


//--------------------- .text._ZN2at6native29vectorized_elementwise_kernelILi4EZNS0_50_GLOBAL__N__2680c7bb_12_PowKernel_cu_140f0503_289629pow_tensor_scalar_kernel_implIllEEvRNS_18TensorIteratorBaseET0_EUllE1_St5arrayIPcLm2EEEEviS6_T1_ --------------------------
	.section	.text._ZN2at6native29vectorized_elementwise_kernelILi4EZNS0_50_GLOBAL__N__2680c7bb_12_PowKernel_cu_140f0503_289629pow_tensor_scalar_kernel_implIllEEvRNS_18TensorIteratorBaseET0_EUllE1_St5arrayIPcLm2EEEEviS6_T1_,"ax",@progbits
	.align	128
        .global         _ZN2at6native29vectorized_elementwise_kernelILi4EZNS0_50_GLOBAL__N__2680c7bb_12_PowKernel_cu_140f0503_289629pow_tensor_scalar_kernel_implIllEEvRNS_18TensorIteratorBaseET0_EUllE1_St5arrayIPcLm2EEEEviS6_T1_
        .type           _ZN2at6native29vectorized_elementwise_kernelILi4EZNS0_50_GLOBAL__N__2680c7bb_12_PowKernel_cu_140f0503_289629pow_tensor_scalar_kernel_implIllEEvRNS_18TensorIteratorBaseET0_EUllE1_St5arrayIPcLm2EEEEviS6_T1_,@function
        .size           _ZN2at6native29vectorized_elementwise_kernelILi4EZNS0_50_GLOBAL__N__2680c7bb_12_PowKernel_cu_140f0503_289629pow_tensor_scalar_kernel_implIllEEvRNS_18TensorIteratorBaseET0_EUllE1_St5arrayIPcLm2EEEEviS6_T1_,(.L_x_71482 - _ZN2at6native29vectorized_elementwise_kernelILi4EZNS0_50_GLOBAL__N__2680c7bb_12_PowKernel_cu_140f0503_289629pow_tensor_scalar_kernel_implIllEEvRNS_18TensorIteratorBaseET0_EUllE1_St5arrayIPcLm2EEEEviS6_T1_)
        .other          _ZN2at6native29vectorized_elementwise_kernelILi4EZNS0_50_GLOBAL__N__2680c7bb_12_PowKernel_cu_140f0503_289629pow_tensor_scalar_kernel_implIllEEvRNS_18TensorIteratorBaseET0_EUllE1_St5arrayIPcLm2EEEEviS6_T1_,@"STO_CUDA_ENTRY STV_DEFAULT"
_ZN2at6native29vectorized_elementwise_kernelILi4EZNS0_50_GLOBAL__N__2680c7bb_12_PowKernel_cu_140f0503_289629pow_tensor_scalar_kernel_implIllEEvRNS_18TensorIteratorBaseET0_EUllE1_St5arrayIPcLm2EEEEviS6_T1_:
.text._ZN2at6native29vectorized_elementwise_kernelILi4EZNS0_50_GLOBAL__N__2680c7bb_12_PowKernel_cu_140f0503_289629pow_tensor_scalar_kernel_implIllEEvRNS_18TensorIteratorBaseET0_EUllE1_St5arrayIPcLm2EEEEviS6_T1_:
        /* <DEDUP_REMOVED lines=35> */
[----:B-----5:R-:W-:Y:S05]  /*0230*/  CALL.REL.NOINC `($__internal_40_$__cuda_sm20_dblrcp_rn_slowpath_v3) ;  /* 0x00000020003c7944 */ /* 0x020fea0003c00000 */
[----:B------:R-:W-:Y:S01]  /*0240*/  MOV R28, R2 ;  /* 0x00000002001c7202 */ /* 0x000fe20000000f00 */
[----:B------:R-:W-:-:S07]  /*0250*/  IMAD.MOV.U32 R29, RZ, RZ, R3 ;  /* 0x000000ffff1d7224 */ /* 0x000fce00078e0003 */
.L_x_15173:
[----:B------:R-:W-:Y:S05]  /*0260*/  BSYNC B1 ;  /* 0x0000000000017941 */ /* 0x000fea0003800000 */
.L_x_15172:
        /* <DEDUP_REMOVED lines=19> */
[----:B-----5:R-:W-:Y:S05]  /*03a0*/  CALL.REL.NOINC `($__internal_40_$__cuda_sm20_dblrcp_rn_slowpath_v3) ;  /* 0x0000001c00e07944 */ /* 0x020fea0003c00000 */
[----:B------:R-:W-:Y:S01]  /*03b0*/  MOV R24, R2 ;  /* 0x0000000200187202 */ /* 0x000fe20000000f00 */
[----:B------:R-:W-:-:S07]  /*03c0*/  IMAD.MOV.U32 R25, RZ, RZ, R3 ;  /* 0x000000ffff197224 */ /* 0x000fce00078e0003 */
.L_x_15175:
[----:B------:R-:W-:Y:S05]  /*03d0*/  BSYNC B1 ;  /* 0x0000000000017941 */ /* 0x000fea0003800000 */
.L_x_15174:
        /* <DEDUP_REMOVED lines=19> */
[----:B------:R-:W-:Y:S05]  /*0510*/  CALL.REL.NOINC `($__internal_40_$__cuda_sm20_dblrcp_rn_slowpath_v3) ;  /* 0x0000001c00847944 */ /* 0x000fea0003c00000 */
[----:B------:R-:W-:Y:S01]  /*0520*/  MOV R22, R2 ;  /* 0x0000000200167202 */ /* 0x000fe20000000f00 */
[----:B------:R-:W-:-:S07]  /*0530*/  IMAD.MOV.U32 R23, RZ, RZ, R3 ;  /* 0x000000ffff177224 */ /* 0x000fce00078e0003 */
.L_x_15177:
[----:B------:R-:W-:Y:S05]  /*0540*/  BSYNC B1 ;  /* 0x0000000000017941 */ /* 0x000fea0003800000 */
.L_x_15176:
        /* <DEDUP_REMOVED lines=22> */
.L_x_15179:
[----:B------:R-:W-:Y:S05]  /*06b0*/  BSYNC B1 ;  /* 0x0000000000017941 */ /* 0x000fea0003800000 */
.L_x_15178:
        /* <DEDUP_REMOVED lines=22> */
.L_x_15181:
[----:B------:R-:W-:Y:S05]  /*0820*/  BSYNC B1 ;  /* 0x0000000000017941 */ /* 0x000fea0003800000 */
.L_x_15180:
        /* <DEDUP_REMOVED lines=22> */
.L_x_15183:
[----:B------:R-:W-:Y:S05]  /*0990*/  BSYNC B1 ;  /* 0x0000000000017941 */ /* 0x000fea0003800000 */
.L_x_15182:
        /* <DEDUP_REMOVED lines=22> */
.L_x_15185:
[----:B------:R-:W-:Y:S05]  /*0b00*/  BSYNC B1 ;  /* 0x0000000000017941 */ /* 0x000fea0003800000 */
.L_x_15184:
        /* <DEDUP_REMOVED lines=19> */
[----:B------:R-:W-:Y:S05]  /*0c40*/  CALL.REL.NOINC `($__internal_40_$__cuda_sm20_dblrcp_rn_slowpath_v3) ;  /* 0x0000001400b87944 */ /* 0x000fea0003c00000 */
[----:B------:R-:W-:Y:S01]  /*0c50*/  MOV R10, R2 ;  /* 0x00000002000a7202 */ /* 0x000fe20000000f00 */
[----:B------:R-:W-:-:S07]  /*0c60*/  IMAD.MOV.U32 R11, RZ, RZ, R3 ;  /* 0x000000ffff0b7224 */ /* 0x000fce00078e0003 */
.L_x_15187:
[----:B------:R-:W-:Y:S05]  /*0c70*/  BSYNC B1 ;  /* 0x0000000000017941 */ /* 0x000fea0003800000 */
.L_x_15186:
        /* <DEDUP_REMOVED lines=16> */
.L_x_15171:
        /* <DEDUP_REMOVED lines=81> */
.L_x_15191:
[----:B------:R-:W-:Y:S05]  /*1290*/  BSYNC B2 ;  /* 0x0000000000027941 */ /* 0x000fea0003800000 */
.L_x_15190:
[----:B------:R-:W0:Y:S02]  /*12a0*/  F2I.S64.F64.TRUNC R32, R32 ;  /* 0x0000002000207311 */ /* 0x000e24000030d900 */
.L_x_15189:
[----:B------:R-:W-:Y:S05]  /*12b0*/  BSYNC B1 ;  /* 0x0000000000017941 */ /* 0x000fea0003800000 */
.L_x_15188:
        /* <DEDUP_REMOVED lines=23> */
[----:B0-----:R-:W-:Y:S05]  /*1430*/  CALL.REL.NOINC `($__internal_40_$__cuda_sm20_dblrcp_rn_slowpath_v3) ;  /* 0x0000000c00bc7944 */ /* 0x001fea0003c00000 */
[----:B------:R-:W-:Y:S01]  /*1440*/  IMAD.MOV.U32 R30, RZ, RZ, R2 ;  /* 0x000000ffff1e7224 */ /* 0x000fe200078e0002 */
[----:B------:R-:W-:-:S07]  /*1450*/  MOV R31, R3 ;  /* 0x00000003001f7202 */ /* 0x000fce0000000f00 */
.L_x_15195:
[----:B------:R-:W-:Y:S05]  /*1460*/  BSYNC B2 ;  /* 0x0000000000027941 */ /* 0x000fea0003800000 */
.L_x_15194:
[----:B------:R-:W2:Y:S02]  /*1470*/  F2I.S64.F64.TRUNC R30, R30 ;  /* 0x0000001e001e7311 */ /* 0x000ea4000030d900 */
.L_x_15193:
[----:B------:R-:W-:Y:S05]  /*1480*/  BSYNC B1 ;  /* 0x0000000000017941 */ /* 0x000fea0003800000 */
.L_x_15192:
        /* <DEDUP_REMOVED lines=23> */
[----:B0-2---:R-:W-:Y:S05]  /*1600*/  CALL.REL.NOINC `($__internal_40_$__cuda_sm20_dblrcp_rn_slowpath_v3) ;  /* 0x0000000c00487944 */ /* 0x005fea0003c00000 */
[----:B------:R-:W-:Y:S01]  /*1610*/  MOV R28, R2 ;  /* 0x00000002001c7202 */ /* 0x000fe20000000f00 */
[----:B------:R-:W-:-:S07]  /*1620*/  IMAD.MOV.U32 R29, RZ, RZ, R3 ;  /* 0x000000ffff1d7224 */ /* 0x000fce00078e0003 */
.L_x_15199:
[----:B------:R-:W-:Y:S05]  /*1630*/  BSYNC B2 ;  /* 0x0000000000027941 */ /* 0x000fea0003800000 */
.L_x_15198:
[----:B------:R-:W3:Y:S02]  /*1640*/  F2I.S64.F64.TRUNC R28, R28 ;  /* 0x0000001c001c7311 */ /* 0x000ee4000030d900 */
.L_x_15197:
[----:B------:R-:W-:Y:S05]  /*1650*/  BSYNC B1 ;  /* 0x0000000000017941 */ /* 0x000fea0003800000 */
.L_x_15196:
        /* <DEDUP_REMOVED lines=23> */
[----:B0-23--:R-:W-:Y:S05]  /*17d0*/  CALL.REL.NOINC `($__internal_40_$__cuda_sm20_dblrcp_rn_slowpath_v3) ;  /* 0x0000000800d47944 */ /* 0x00dfea0003c00000 */
[----:B------:R-:W-:Y:S01]  /*17e0*/  IMAD.MOV.U32 R24, RZ, RZ, R2 ;  /* 0x000000ffff187224 */ /* 0x000fe200078e0002 */
[----:B------:R-:W-:-:S07]  /*17f0*/  MOV R25, R3 ;  /* 0x0000000300197202 */ /* 0x000fce0000000f00 */
.L_x_15203:
[----:B------:R-:W-:Y:S05]  /*1800*/  BSYNC B2 ;  /* 0x0000000000027941 */ /* 0x000fea0003800000 */
.L_x_15202:
[----:B------:R-:W4:Y:S02]  /*1810*/  F2I.S64.F64.TRUNC R24, R24 ;  /* 0x0000001800187311 */ /* 0x000f24000030d900 */
.L_x_15201:
[----:B------:R-:W-:Y:S05]  /*1820*/  BSYNC B1 ;  /* 0x0000000000017941 */ /* 0x000fea0003800000 */
.L_x_15200:
        /* <DEDUP_REMOVED lines=23> */
[----:B0-234-:R-:W-:Y:S05]  /*19a0*/  CALL.REL.NOINC `($__internal_40_$__cuda_sm20_dblrcp_rn_slowpath_v3) ;  /* 0x0000000800607944 */ /* 0x01dfea0003c00000 */
[----:B------:R-:W-:Y:S01]  /*19b0*/  MOV R12, R2 ;  /* 0x00000002000c7202 */ /* 0x000fe20000000f00 */
[----:B------:R-:W-:-:S07]  /*19c0*/  IMAD.MOV.U32 R13, RZ, RZ, R3 ;  /* 0x000000ffff0d7224 */ /* 0x000fce00078e0003 */
.L_x_15207:
[----:B------:R-:W-:Y:S05]  /*19d0*/  BSYNC B2 ;  /* 0x0000000000027941 */ /* 0x000fea0003800000 */
.L_x_15206:
[----:B------:R-:W1:Y:S02]  /*19e0*/  F2I.S64.F64.TRUNC R12, R12 ;  /* 0x0000000c000c7311 */ /* 0x000e64000030d900 */
.L_x_15205:
[----:B------:R-:W-:Y:S05]  /*19f0*/  BSYNC B1 ;  /* 0x0000000000017941 */ /* 0x000fea0003800000 */
.L_x_15204:
        /* <DEDUP_REMOVED lines=23> */
[----:B0-234-:R-:W-:Y:S05]  /*1b70*/  CALL.REL.NOINC `($__internal_40_$__cuda_sm20_dblrcp_rn_slowpath_v3) ;  /* 0x0000000400ec7944 */ /* 0x01dfea0003c00000 */
[----:B------:R-:W-:Y:S01]  /*1b80*/  IMAD.MOV.U32 R10, RZ, RZ, R2 ;  /* 0x000000ffff0a7224 */ /* 0x000fe200078e0002 */
[----:B------:R-:W-:-:S07]  /*1b90*/  MOV R11, R3 ;  /* 0x00000003000b7202 */ /* 0x000fce0000000f00 */
.L_x_15211:
[----:B------:R-:W-:Y:S05]  /*1ba0*/  BSYNC B2 ;  /* 0x0000000000027941 */ /* 0x000fea0003800000 */
.L_x_15210:
[----:B------:R-:W1:Y:S02]  /*1bb0*/  F2I.S64.F64.TRUNC R10, R10 ;  /* 0x0000000a000a7311 */ /* 0x000e64000030d900 */
.L_x_15209:
[----:B------:R-:W-:Y:S05]  /*1bc0*/  BSYNC B1 ;  /* 0x0000000000017941 */ /* 0x000fea0003800000 */
.L_x_15208:
        /* <DEDUP_REMOVED lines=26> */
.L_x_15215:
[----:B------:R-:W-:Y:S05]  /*1d70*/  BSYNC B2 ;  /* 0x0000000000027941 */ /* 0x000fea0003800000 */
.L_x_15214:
[----:B------:R-:W1:Y:S02]  /*1d80*/  F2I.S64.F64.TRUNC R8, R8 ;  /* 0x0000000800087311 */ /* 0x000e64000030d900 */
.L_x_15213:
[----:B------:R-:W-:Y:S05]  /*1d90*/  BSYNC B1 ;  /* 0x0000000000017941 */ /* 0x000fea0003800000 */
.L_x_15212:
        /* <DEDUP_REMOVED lines=26> */
.L_x_15219:
[----:B------:R-:W-:Y:S05]  /*1f40*/  BSYNC B2 ;  /* 0x0000000000027941 */ /* 0x000fea0003800000 */
.L_x_15218:
[----:B------:R1:W0:Y:S02]  /*1f50*/  F2I.S64.F64.TRUNC R2, R14 ;  /* 0x0000000e00027311 */ /* 0x000224000030d900 */
.L_x_15217:
[----:B------:R-:W-:Y:S05]  /*1f60*/  BSYNC B1 ;  /* 0x0000000000017941 */ /* 0x000fea0003800000 */
.L_x_15216:
        /* <DEDUP_REMOVED lines=22> */
.L_x_15222:
[----:B------:R-:W-:-:S13]  /*20d0*/  ISETP.GE.AND P0, PT, R6, R7, PT ;  /* 0x000000070600720c */ /* 0x000fda0003f06270 */
[----:B------:R-:W-:Y:S05]  /*20e0*/  @P0 BRA `(.L_x_15224) ;  /* 0x0000000000300947 */ /* 0x000fea0003800000 */
[----:B0-----:R-:W0:Y:S01]  /*20f0*/  LDC.64 R4, c[0x0][0x220] ;  /* 0x00008800ff047b82 */ /* 0x001e220000000a00 */
[----:B------:R-:W-:Y:S01]  /*2100*/  IMAD.IADD R15, R34, 0x1, R6 ;  /* 0x00000001220f7824 */ /* 0x000fe200078e0206 */
[----:B------:R-:W-:-:S03]  /*2110*/  IADD3 R6, R6, 0x80, RZ ;  /* 0x0000008006067810 */ /* 0x000fc60007ffe0ff */
[----:B0-----:R-:W-:-:S05]  /*2120*/  IMAD.WIDE.U32 R4, R15, 0x8, R4 ;  /* 0x000000080f047825 */ /* 0x001fca00078e0004 */
[----:B----4-:R1:W-:Y:S02]  /*2130*/  STG.E.64 desc[UR4][R4.64], R24 ;  /* 0x0000001804007986 */ /* 0x0103e4000c101b04 */
.L_x_15223:
[----:B------:R-:W-:-:S13]  /*2140*/  ISETP.GE.AND P0, PT, R6, R7, PT ;  /* 0x000000070600720c */ /* 0x000fda0003f06270 */
[----:B------:R-:W-:Y:S05]  /*2150*/  @P0 BRA `(.L_x_15225) ;  /* 0x0000000000340947 */ /* 0x000fea0003800000 */
[----:B01----:R-:W0:Y:S01]  /*2160*/  LDC.64 R4, c[0x0][0x220] ;  /* 0x00008800ff047b82 */ /* 0x003e220000000a00 */
[----:B------:R-:W-:Y:S01]  /*2170*/  IMAD.IADD R15, R34, 0x1, R6 ;  /* 0x00000001220f7824 */ /* 0x000fe200078e0206 */
[----:B------:R-:W-:-:S03]  /*2180*/  IADD3 R6, R6, 0x80, RZ ;  /* 0x0000008006067810 */ /* 0x000fc60007ffe0ff */
[----:B0-----:R-:W-:-:S05]  /*2190*/  IMAD.WIDE.U32 R4, R15, 0x8, R4 ;  /* 0x000000080f047825 */ /* 0x001fca00078e0004 */
[----:B------:R1:W-:Y:S02]  /*21a0*/  STG.E.64 desc[UR4][R4.64], R12 ;  /* 0x0000000c04007986 */ /* 0x0003e4000c101b04 */
.L_x_15224:
        /* <DEDUP_REMOVED lines=8> */
.L_x_15225:
[----:B------:R-:W-:Y:S05]  /*2230*/  BSYNC B1 ;  /* 0x0000000000017941 */ /* 0x000fea0003800000 */
.L_x_15221:
[----:B------:R-:W-:-:S13]  /*2240*/  ISETP.GE.AND P0, PT, R6, R7, PT ;  /* 0x000000070600720c */ /* 0x000fda0003f06270 */
[----:B012---:R-:W0:Y:S01]  /*2250*/  @!P0 LDC.64 R4, c[0x0][0x220] ;  /* 0x00008800ff048b82 */ /* 0x007e220000000a00 */
[----:B------:R-:W-:Y:S01]  /*2260*/  @!P0 IMAD.IADD R11, R34, 0x1, R6 ;  /* 0x00000001220b8824 */ /* 0x000fe200078e0206 */
[----:B------:R-:W-:-:S03]  /*2270*/  @!P0 IADD3 R6, R6, 0x80, RZ ;  /* 0x0000008006068810 */ /* 0x000fc60007ffe0ff */
[----:B0-----:R-:W-:-:S05]  /*2280*/  @!P0 IMAD.WIDE.U32 R4, R11, 0x8, R4 ;  /* 0x000000080b048825 */ /* 0x001fca00078e0004 */
[----:B------:R2:W-:Y:S02]  /*2290*/  @!P0 STG.E.64 desc[UR4][R4.64], R8 ;  /* 0x0000000804008986 */ /* 0x0005e4000c101b04 */
.L_x_15226:
[----:B------:R-:W-:Y:S05]  /*22a0*/  BSYNC B0 ;  /* 0x0000000000007941 */ /* 0x000fea0003800000 */
.L_x_15220:
        /* <DEDUP_REMOVED lines=8> */
        .weak           $__internal_40_$__cuda_sm20_dblrcp_rn_slowpath_v3
        .type           $__internal_40_$__cuda_sm20_dblrcp_rn_slowpath_v3,@function
        .size           $__internal_40_$__cuda_sm20_dblrcp_rn_slowpath_v3,(.L_x_71482 - $__internal_40_$__cuda_sm20_dblrcp_rn_slowpath_v3)
$__internal_40_$__cuda_sm20_dblrcp_rn_slowpath_v3:
        /* <DEDUP_REMOVED lines=26> */
.L_x_15230:
        /* <DEDUP_REMOVED lines=9> */
.L_x_15228:
[----:B------:R-:W-:Y:S02]  /*2560*/  LOP3.LUT R21, R5, 0x80000, RZ, 0xfc, !PT ;  /* 0x0008000005157812 */ /* 0x000fe400078efcff */
[----:B------:R-:W-:-:S07]  /*2570*/  MOV R20, R4 ;  /* 0x0000000400147202 */ /* 0x000fce0000000f00 */
.L_x_15229:
[----:B------:R-:W-:Y:S05]  /*2580*/  BSYNC B0 ;  /* 0x0000000000007941 */ /* 0x000fea0003800000 */
.L_x_15227:
[----:B------:R-:W-:Y:S01]  /*2590*/  HFMA2.MMA R5, -RZ, RZ, 0, 0 ;  /* 0x00000000ff057435 */ /* 0x000fe200000001ff */
[----:B------:R-:W-:Y:S01]  /*25a0*/  IMAD.MOV.U32 R4, RZ, RZ, R0 ;  /* 0x000000ffff047224 */ /* 0x000fe200078e0000 */
[----:B------:R-:W-:Y:S01]  /*25b0*/  MOV R3, R21 ;  /* 0x0000001500037202 */ /* 0x000fe20000000f00 */
[----:B------:R-:W-:-:S03]  /*25c0*/  IMAD.MOV.U32 R2, RZ, RZ, R20 ;  /* 0x000000ffff027224 */ /* 0x000fc600078e0014 */
[----:B------:R-:W-:Y:S05]  /*25d0*/  RET.REL.NODEC R4 `(_ZN2at6native29vectorized_elementwise_kernelILi4EZNS0_50_GLOBAL__N__2680c7bb_12_PowKernel_cu_140f0503_289629pow_tensor_scalar_kernel_implIllEEvRNS_18TensorIteratorBaseET0_EUllE1_St5arrayIPcLm2EEEEviS6_T1_) ;  /* 0xffffffd804887950 */ /* 0x000fea0003c3ffff */
.L_x_15231:
        /* <DEDUP_REMOVED lines=10> */
.L_x_71482:


//--------------------- .text._ZN2at6native29vectorized_elementwise_kernelILi8EZNS0_50_GLOBAL__N__2680c7bb_12_PowKernel_cu_140f0503_289629pow_tensor_scalar_kernel_implIllEEvRNS_18TensorIteratorBaseET0_EUllE1_St5arrayIPcLm2EEEEviS6_T1_ --------------------------
	.section	.text._ZN2at6native29vectorized_elementwise_kernelILi8EZNS0_50_GLOBAL__N__2680c7bb_12_PowKernel_cu_140f0503_289629pow_tensor_scalar_kernel_implIllEEvRNS_18TensorIteratorBaseET0_EUllE1_St5arrayIPcLm2EEEEviS6_T1_,"ax",@progbits
	.align	128
        .global         _ZN2at6native29vectorized_elementwise_kernelILi8EZNS0_50_GLOBAL__N__2680c7bb_12_PowKernel_cu_140f0503_289629pow_tensor_scalar_kernel_implIllEEvRNS_18TensorIteratorBaseET0_EUllE1_St5arrayIPcLm2EEEEviS6_T1_
        .type           _ZN2at6native29vectorized_elementwise_kernelILi8EZNS0_50_GLOBAL__N__2680c7bb_12_PowKernel_cu_140f0503_289629pow_tensor_scalar_kernel_implIllEEvRNS_18TensorIteratorBaseET0_EUllE1_St5arrayIPcLm2EEEEviS6_T1_,@function
        .size           _ZN2at6native29vectorized_elementwise_kernelILi8EZNS0_50_GLOBAL__N__2680c7bb_12_PowKernel_cu_140f0503_289629pow_tensor_scalar_kernel_implIllEEvRNS_18TensorIteratorBaseET0_EUllE1_St5arrayIPcLm2EEEEviS6_T1_,(.L_x_71483 - _ZN2at6native29vectorized_elementwise_kernelILi8EZNS0_50_GLOBAL__N__2680c7bb_12_PowKernel_cu_140f0503_289629pow_tensor_scalar_kernel_implIllEEvRNS_18TensorIteratorBaseET0_EUllE1_St5arrayIPcLm2EEEEviS6_T1_)
        .other          _ZN2at6native29vectorized_elementwise_kernelILi8EZNS0_50_GLOBAL__N__2680c7bb_12_PowKernel_cu_140f0503_289629pow_tensor_scalar_kernel_implIllEEvRNS_18TensorIteratorBaseET0_EUllE1_St5arrayIPcLm2EEEEviS6_T1_,@"STO_CUDA_ENTRY STV_DEFAULT"
_ZN2at6native29vectorized_elementwise_kernelILi8EZNS0_50_GLOBAL__N__2680c7bb_12_PowKernel_cu_140f0503_289629pow_tensor_scalar_kernel_implIllEEvRNS_18TensorIteratorBaseET0_EUllE1_St5arrayIPcLm2EEEEviS6_T1_:
.text._ZN2at6native29vectorized_elementwise_kernelILi8EZNS0_50_GLOBAL__N__2680c7bb_12_PowKernel_cu_140f0503_289629pow_tensor_scalar_kernel_implIllEEvRNS_18TensorIteratorBaseET0_EUllE1_St5arrayIPcLm2EEEEviS6_T1_:
        /* <DEDUP_REMOVED lines=35> */
[----:B-----5:R-:W-:Y:S05]  /*0230*/  CALL.REL.NOINC `($__internal_41_$__cuda_sm20_dblrcp_rn_slowpath_v3) ;  /* 0x00000020003c7944 */ /* 0x020fea0003c00000 */
[----:B------:R-:W-:Y:S01]  /*0240*/  MOV R28, R2 ;  /* 0x00000002001c7202 */ /* 0x000fe20000000f00 */
[----:B------:R-:W-:-:S07]  /*0250*/  IMAD.MOV.U32 R29, RZ, RZ, R3 ;  /* 0x000000ffff1d7224 */ /* 0x000fce00078e0003 */
.L_x_15234:
[----:B------:R-:W-:Y:S05]  /*0260*/  BSYNC B1 ;  /* 0x0000000000017941 */ /* 0x000fea0003800000 */
.L_x_15233:
        /* <DEDUP_REMOVED lines=19> */
[----:B-----5:R-:W-:Y:S05]  /*03a0*/  CALL.REL.NOINC `($__internal_41_$__cuda_sm20_dblrcp_rn_slowpath_v3) ;  /* 0x0000001c00e07944 */ /* 0x020fea0003c00000 */
[----:B------:R-:W-:Y:S01]  /*03b0*/  MOV R24, R2 ;  /* 0x0000000200187202 */ /* 0x000fe20000000f00 */
[----:B------:R-:W-:-:S07]  /*03c0*/  IMAD.MOV.U32 R25, RZ, RZ, R3 ;  /* 0x000000ffff197224 */ /* 0x000fce00078e0003 */
.L_x_15236:
[----:B------:R-:W-:Y:S05]  /*03d0*/  BSYNC B1 ;  /* 0x0000000000017941 */ /* 0x000fea0003800000 */
.L_x_15235:
        /* <DEDUP_REMOVED lines=19> */
[----:B------:R-:W-:Y:S05]  /*0510*/  CALL.REL.NOINC `($__internal_41_$__cuda_sm20_dblrcp_rn_slowpath_v3) ;  /* 0x0000001c00847944 */ /* 0x000fea0003c00000 */
[----:B------:R-:W-:Y:S01]  /*0520*/  MOV R22, R2 ;  /* 0x0000000200167202 */ /* 0x000fe20000000f00 */
[----:B------:R-:W-:-:S07]  /*0530*/  IMAD.MOV.U32 R23, RZ, RZ, R3 ;  /* 0x000000ffff177224 */ /* 0x000fce00078e0003 */
.L_x_15238:
[----:B------:R-:W-:Y:S05]  /*0540*/  BSYNC B1 ;  /* 0x0000000000017941 */ /* 0x000fea0003800000 */
.L_x_15237:
        /* <DEDUP_REMOVED lines=22> */
.L_x_15240:
[----:B------:R-:W-:Y:S05]  /*06b0*/  BSYNC B1 ;  /* 0x0000000000017941 */ /* 0x000fea0003800000 */
.L_x_15239:
        /* <DEDUP_REMOVED lines=22> */
.L_x_15242:
[----:B------:R-:W-:Y:S05]  /*0820*/  BSYNC B1 ;  /* 0x0000000000017941 */ /* 0x000fea0003800000 */
.L_x_15241:
        /* <DEDUP_REMOVED lines=22> */
.L_x_15244:
[----:B------:R-:W-:Y:S05]  /*0990*/  BSYNC B1 ;  /* 0x0000000000017941 */ /* 0x000fea0003800000 */
.L_x_15243:
        /* <DEDUP_REMOVED lines=22> */
.L_x_15246:
[----:B------:R-:W-:Y:S05]  /*0b00*/  BSYNC B1 ;  /* 0x0000000000017941 */ /* 0x000fea0003800000 */
.L_x_15245:
        /* <DEDUP_REMOVED lines=19> */
[----:B------:R-:W-:Y:S05]  /*0c40*/  CALL.REL.NOINC `($__internal_41_$__cuda_sm20_dblrcp_rn_slowpath_v3) ;  /* 0x0000001400b87944 */ /* 0x000fea0003c00000 */
[----:B------:R-:W-:Y:S01]  /*0c50*/  MOV R10, R2 ;  /* 0x00000002000a7202 */ /* 0x000fe20000000f00 */
[----:B------:R-:W-:-:S07]  /*0c60*/  IMAD.MOV.U32 R11, RZ, RZ, R3 ;  /* 0x000000ffff0b7224 */ /* 0x000fce00078e0003 */
.L_x_15248:
[----:B------:R-:W-:Y:S05]  /*0c70*/  BSYNC B1 ;  /* 0x0000000000017941 */ /* 0x000fea0003800000 */
.L_x_15247:
        /* <DEDUP_REMOVED lines=16> */
.L_x_15232:
        /* <DEDUP_REMOVED lines=81> */
.L_x_15252:
[----:B------:R-:W-:Y:S05]  /*1290*/  BSYNC B2 ;  /* 0x0000000000027941 */ /* 0x000fea0003800000 */
.L_x_15251:
[----:B------:R-:W0:Y:S02]  /*12a0*/  F2I.S64.F64.TRUNC R32, R32 ;  /* 0x0000002000207311 */ /* 0x000e24000030d900 */
.L_x_15250:
[----:B------:R-:W-:Y:S05]  /*12b0*/  BSYNC B1 ;  /* 0x0000000000017941 */ /* 0x000fea0003800000 */
.L_x_15249:
        /* <DEDUP_REMOVED lines=23> */
[----:B0-----:R-:W-:Y:S05]  /*1430*/  CALL.REL.NOINC `($__internal_41_$__cuda_sm20_dblrcp_rn_slowpath_v3) ;  /* 0x0000000c00bc7944 */ /* 0x001fea0003c00000 */
[----:B------:R-:W-:Y:S01]  /*1440*/  IMAD.MOV.U32 R30, RZ, RZ, R2 ;  /* 0x000000ffff1e7224 */ /* 0x000fe200078e0002 */
[----:B------:R-:W-:-:S07]  /*1450*/  MOV R31, R3 ;  /* 0x00000003001f7202 */ /* 0x000fce0000000f00 */
.L_x_15256:
[----:B------:R-:W-:Y:S05]  /*1460*/  BSYNC B2 ;  /* 0x0000000000027941 */ /* 0x000fea0003800000 */
.L_x_15255:
[----:B------:R-:W2:Y:S02]  /*1470*/  F2I.S64.F64.TRUNC R30, R30 ;  /* 0x0000001e001e7311 */ /* 0x000ea4000030d900 */
.L_x_15254:
[----:B------:R-:W-:Y:S05]  /*1480*/  BSYNC B1 ;  /* 0x0000000000017941 */ /* 0x000fea0003800000 */
.L_x_15253:
        /* <DEDUP_REMOVED lines=23> */
[----:B0-2---:R-:W-:Y:S05]  /*1600*/  CALL.REL.NOINC `($__internal_41_$__cuda_sm20_dblrcp_rn_slowpath_v3) ;  /* 0x0000000c00487944 */ /* 0x005fea0003c00000 */
[----:B------:R-:W-:Y:S01]  /*1610*/  MOV R28, R2 ;  /* 0x00000002001c7202 */ /* 0x000fe20000000f00 */
[----:B------:R-:W-:-:S07]  /*1620*/  IMAD.MOV.U32 R29, RZ, RZ, R3 ;  /* 0x000000ffff1d7224 */ /* 0x000fce00078e0003 */
.L_x_15260:
[----:B------:R-:W-:Y:S05]  /*1630*/  BSYNC B2 ;  /* 0x0000000000027941 */ /* 0x000fea0003800000 */
.L_x_15259:
[----:B------:R-:W3:Y:S02]  /*1640*/  F2I.S64.F64.TRUNC R28, R28 ;  /* 0x0000001c001c7311 */ /* 0x000ee4000030d900 */
.L_x_15258:
[----:B------:R-:W-:Y:S05]  /*1650*/  BSYNC B1 ;  /* 0x0000000000017941 */ /* 0x000fea0003800000 */
.L_x_15257:
        /* <DEDUP_REMOVED lines=23> */
[----:B0-23--:R-:W-:Y:S05]  /*17d0*/  CALL.REL.NOINC `($__internal_41_$__cuda_sm20_dblrcp_rn_slowpath_v3) ;  /* 0x0000000800d47944 */ /* 0x00dfea0003c00000 */
[----:B------:R-:W-:Y:S01]  /*17e0*/  IMAD.MOV.U32 R24, RZ, RZ, R2 ;  /* 0x000000ffff187224 */ /* 0x000fe200078e0002 */
[----:B------:R-:W-:-:S07]  /*17f0*/  MOV R25, R3 ;  /* 0x0000000300197202 */ /* 0x000fce0000000f00 */
.L_x_15264:
[----:B------:R-:W-:Y:S05]  /*1800*/  BSYNC B2 ;  /* 0x0000000000027941 */ /* 0x000fea0003800000 */
.L_x_15263:
[----:B------:R-:W4:Y:S02]  /*1810*/  F2I.S64.F64.TRUNC R24, R24 ;  /* 0x0000001800187311 */ /* 0x000f24000030d900 */
.L_x_15262:
[----:B------:R-:W-:Y:S05]  /*1820*/  BSYNC B1 ;  /* 0x0000000000017941 */ /* 0x000fea0003800000 */
.L_x_15261:
        /* <DEDUP_REMOVED lines=23> */
[----:B0-234-:R-:W-:Y:S05]  /*19a0*/  CALL.REL.NOINC `($__internal_41_$__cuda_sm20_dblrcp_rn_slowpath_v3) ;  /* 0x0000000800607944 */ /* 0x01dfea0003c00000 */
[----:B------:R-:W-:Y:S01]  /*19b0*/  MOV R12, R2 ;  /* 0x00000002000c7202 */ /* 0x000fe20000000f00 */
[----:B------:R-:W-:-:S07]  /*19c0*/  IMAD.MOV.U32 R13, RZ, RZ, R3 ;  /* 0x000000ffff0d7224 */ /* 0x000fce00078e0003 */
.L_x_15268:
[----:B------:R-:W-:Y:S05]  /*19d0*/  BSYNC B2 ;  /* 0x0000000000027941 */ /* 0x000fea0003800000 */
.L_x_15267:
[----:B------:R-:W1:Y:S02]  /*19e0*/  F2I.S64.F64.TRUNC R12, R12 ;  /* 0x0000000c000c7311 */ /* 0x000e64000030d900 */
.L_x_15266:
[----:B------:R-:W-:Y:S05]  /*19f0*/  BSYNC B1 ;  /* 0x0000000000017941 */ /* 0x000fea0003800000 */
.L_x_15265:
        /* <DEDUP_REMOVED lines=23> */
[----:B0-234-:R-:W-:Y:S05]  /*1b70*/  CALL.REL.NOINC `($__internal_41_$__cuda_sm20_dblrcp_rn_slowpath_v3) ;  /* 0x0000000400ec7944 */ /* 0x01dfea0003c00000 */
[----:B------:R-:W-:Y:S01]  /*1b80*/  IMAD.MOV.U32 R10, RZ, RZ, R2 ;  /* 0x000000ffff0a7224 */ /* 0x000fe200078e0002 */
[----:B------:R-:W-:-:S07]  /*1b90*/  MOV R11, R3 ;  /* 0x00000003000b7202 */ /* 0x000fce0000000f00 */
.L_x_15272:
[----:B------:R-:W-:Y:S05]  /*1ba0*/  BSYNC B2 ;  /* 0x0000000000027941 */ /* 0x000fea0003800000 */
.L_x_15271:
[----:B------:R-:W1:Y:S02]  /*1bb0*/  F2I.S64.F64.TRUNC R10, R10 ;  /* 0x0000000a000a7311 */ /* 0x000e64000030d900 */
.L_x_15270:
[----:B------:R-:W-:Y:S05]  /*1bc0*/  BSYNC B1 ;  /* 0x0000000000017941 */ /* 0x000fea0003800000 */
.L_x_15269:
        /* <DEDUP_REMOVED lines=26> */
.L_x_15276:
[----:B------:R-:W-:Y:S05]  /*1d70*/  BSYNC B2 ;  /* 0x0000000000027941 */ /* 0x000fea0003800000 */
.L_x_15275:
[----:B------:R-:W1:Y:S02]  /*1d80*/  F2I.S64.F64.TRUNC R8, R8 ;  /* 0x0000000800087311 */ /* 0x000e64000030d900 */
.L_x_15274:
[----:B------:R-:W-:Y:S05]  /*1d90*/  BSYNC B1 ;  /* 0x0000000000017941 */ /* 0x000fea0003800000 */
.L_x_15273:
        /* <DEDUP_REMOVED lines=26> */
.L_x_15280:
[----:B------:R-:W-:Y:S05]  /*1f40*/  BSYNC B2 ;  /* 0x0000000000027941 */ /* 0x000fea0003800000 */
.L_x_15279:
[----:B------:R1:W0:Y:S02]  /*1f50*/  F2I.S64.F64.TRUNC R2, R14 ;  /* 0x0000000e00027311 */ /* 0x000224000030d900 */
.L_x_15278:
[----:B------:R-:W-:Y:S05]  /*1f60*/  BSYNC B1 ;  /* 0x0000000000017941 */ /* 0x000fea0003800000 */
.L_x_15277:
        /* <DEDUP_REMOVED lines=22> */
.L_x_15283:
[----:B------:R-:W-:-:S13]  /*20d0*/  ISETP.GE.AND P0, PT, R6, R7, PT ;  /* 0x000000070600720c */ /* 0x000fda0003f06270 */
[----:B------:R-:W-:Y:S05]  /*20e0*/  @P0 BRA `(.L_x_15285) ;  /* 0x0000000000300947 */ /* 0x000fea0003800000 */
[----:B0-----:R-:W0:Y:S01]  /*20f0*/  LDC.64 R4, c[0x0][0x220] ;  /* 0x00008800ff047b82 */ /* 0x001e220000000a00 */
[----:B------:R-:W-:Y:S01]  /*2100*/  IMAD.IADD R15, R34, 0x1, R6 ;  /* 0x00000001220f7824 */ /* 0x000fe200078e0206 */
[----:B------:R-:W-:-:S03]  /*2110*/  IADD3 R6, R6, 0x80, RZ ;  /* 0x0000008006067810 */ /* 0x000fc60007ffe0ff */
[----:B0-----:R-:W-:-:S05]  /*2120*/  IMAD.WIDE.U32 R4, R15, 0x8, R4 ;  /* 0x000000080f047825 */ /* 0x001fca00078e0004 */
[----:B----4-:R1:W-:Y:S02]  /*2130*/  STG.E.64 desc[UR4][R4.64], R24 ;  /* 0x0000001804007986 */ /* 0x0103e4000c101b04 */
.L_x_15284:
[----:B------:R-:W-:-:S13]  /*2140*/  ISETP.GE.AND P0, PT, R6, R7, PT ;  /* 0x000000070600720c */ /* 0x000fda0003f06270 */
[----:B------:R-:W-:Y:S05]  /*2150*/  @P0 BRA `(.L_x_15286) ;  /* 0x0000000000340947 */ /* 0x000fea0003800000 */
[----:B01----:R-:W0:Y:S01]  /*2160*/  LDC.64 R4, c[0x0][0x220] ;  /* 0x00008800ff047b82 */ /* 0x003e220000000a00 */
[----:B------:R-:W-:Y:S01]  /*2170*/  IMAD.IADD R15, R34, 0x1, R6 ;  /* 0x00000001220f7824 */ /* 0x000fe200078e0206 */
[----:B------:R-:W-:-:S03]  /*2180*/  IADD3 R6, R6, 0x80, RZ ;  /* 0x0000008006067810 */ /* 0x000fc60007ffe0ff */
[----:B0-----:R-:W-:-:S05]  /*2190*/  IMAD.WIDE.U32 R4, R15, 0x8, R4 ;  /* 0x000000080f047825 */ /* 0x001fca00078e0004 */
[----:B------:R1:W-:Y:S02]  /*21a0*/  STG.E.64 desc[UR4][R4.64], R12 ;  /* 0x0000000c04007986 */ /* 0x0003e4000c101b04 */
.L_x_15285:
        /* <DEDUP_REMOVED lines=8> */
.L_x_15286:
[----:B------:R-:W-:Y:S05]  /*2230*/  BSYNC B1 ;  /* 0x0000000000017941 */ /* 0x000fea0003800000 */
.L_x_15282:
[----:B------:R-:W-:-:S13]  /*2240*/  ISETP.GE.AND P0, PT, R6, R7, PT ;  /* 0x000000070600720c */ /* 0x000fda0003f06270 */
[----:B012---:R-:W0:Y:S01]  /*2250*/  @!P0 LDC.64 R4, c[0x0][0x220] ;  /* 0x00008800ff048b82 */ /* 0x007e220000000a00 */
[----:B------:R-:W-:Y:S01]  /*2260*/  @!P0 IMAD.IADD R11, R34, 0x1, R6 ;  /* 0x00000001220b8824 */ /* 0x000fe200078e0206 */
[----:B------:R-:W-:-:S03]  /*2270*/  @!P0 IADD3 R6, R6, 0x80, RZ ;  /* 0x0000008006068810 */ /* 0x000fc60007ffe0ff */
[----:B0-----:R-:W-:-:S05]  /*2280*/  @!P0 IMAD.WIDE.U32 R4, R11, 0x8, R4 ;  /* 0x000000080b048825 */ /* 0x001fca00078e0004 */
[----:B------:R2:W-:Y:S02]  /*2290*/  @!P0 STG.E.64 desc[UR4][R4.64], R8 ;  /* 0x0000000804008986 */ /* 0x0005e4000c101b04 */
.L_x_15287:
[----:B------:R-:W-:Y:S05]  /*22a0*/  BSYNC B0 ;  /* 0x0000000000007941 */ /* 0x000fea0003800000 */
.L_x_15281:
        /* <DEDUP_REMOVED lines=8> */
        .weak           $__internal_41_$__cuda_sm20_dblrcp_rn_slowpath_v3
        .type           $__internal_41_$__cuda_sm20_dblrcp_rn_slowpath_v3,@function
        .size           $__internal_41_$__cuda_sm20_dblrcp_rn_slowpath_v3,(.L_x_71483 - $__internal_41_$__cuda_sm20_dblrcp_rn_slowpath_v3)
$__internal_41_$__cuda_sm20_dblrcp_rn_slowpath_v3:
        /* <DEDUP_REMOVED lines=26> */
.L_x_15291:
        /* <DEDUP_REMOVED lines=9> */
.L_x_15289:
[----:B------:R-:W-:Y:S02]  /*2560*/  LOP3.LUT R21, R5, 0x80000, RZ, 0xfc, !PT ;  /* 0x0008000005157812 */ /* 0x000fe400078efcff */
[----:B------:R-:W-:-:S07]  /*2570*/  MOV R20, R4 ;  /* 0x0000000400147202 */ /* 0x000fce0000000f00 */
.L_x_15290:
[----:B------:R-:W-:Y:S05]  /*2580*/  BSYNC B0 ;  /* 0x0000000000007941 */ /* 0x000fea0003800000 */
.L_x_15288:
[----:B------:R-:W-:Y:S01]  /*2590*/  HFMA2.MMA R5, -RZ, RZ, 0, 0 ;  /* 0x00000000ff057435 */ /* 0x000fe200000001ff */
[----:B------:R-:W-:Y:S01]  /*25a0*/  IMAD.MOV.U32 R4, RZ, RZ, R0 ;  /* 0x000000ffff047224 */ /* 0x000fe200078e0000 */
[----:B------:R-:W-:Y:S01]  /*25b0*/  MOV R3, R21 ;  /* 0x0000001500037202 */ /* 0x000fe20000000f00 */
[----:B------:R-:W-:-:S03]  /*25c0*/  IMAD.MOV.U32 R2, RZ, RZ, R20 ;  /* 0x000000ffff027224 */ /* 0x000fc600078e0014 */
[----:B------:R-:W-:Y:S05]  /*25d0*/  RET.REL.NODEC R4 `(_ZN2at6native29vectorized_elementwise_kernelILi8EZNS0_50_GLOBAL__N__2680c7bb_12_PowKernel_cu_140f0503_289629pow_tensor_scalar_kernel_implIllEEvRNS_18TensorIteratorBaseET0_EUllE1_St5arrayIPcLm2EEEEviS6_T1_) ;  /* 0xffffffd804887950 */ /* 0x000fea0003c3ffff */
.L_x_15292:
        /* <DEDUP_REMOVED lines=10> */
.L_x_71483:


//--------------------- .text._ZN2at6native18elementwise_kernelILi128ELi4EZNS0_15gpu_kernel_implIZNS0_50_GLOBAL__N__2680c7bb_12_PowKernel_cu_140f0503_289629pow_tensor_scalar_kernel_implIllEEvRNS_18TensorIteratorBaseET0_EUllE0_EEvS6_RKT_EUliE_EEviT1_ --------------------------
	.section	.text._ZN2at6native18elementwise_kernelILi128ELi4EZNS0_15gpu_kernel_implIZNS0_50_GLOBAL__N__2680c7bb_12_PowKernel_cu_140f0503_289629pow_tensor_scalar_kernel_implIllEEvRNS_18TensorIteratorBaseET0_EUllE0_EEvS6_RKT_EUliE_EEviT1_,"ax",@progbits
	.align	128
        .global         _ZN2at6native18elementwise_kernelILi128ELi4EZNS0_15gpu_kernel_implIZNS0_50_GLOBAL__N__2680c7bb_12_PowKernel_cu_140f0503_289629pow_tensor_scalar_kernel_implIllEEvRNS_18TensorIteratorBaseET0_EUllE0_EEvS6_RKT_EUliE_EEviT1_
        .type           _ZN2at6native18elementwise_kernelILi128ELi4EZNS0_15gpu_kernel_implIZNS0_50_GLOBAL__N__2680c7bb_12_PowKernel_cu_140f0503_289629pow_tensor_scalar_kernel_implIllEEvRNS_18TensorIteratorBaseET0_EUllE0_EEvS6_RKT_EUliE_EEviT1_,@function
        .size           _ZN2at6native18elementwise_kernelILi128ELi4EZNS0_15gpu_kernel_implIZNS0_50_GLOBAL__N__2680c7bb_12_PowKernel_cu_140f0503_289629pow_tensor_scalar_kernel_implIllEEvRNS_18TensorIteratorBaseET0_EUllE0_EEvS6_RKT_EUliE_EEviT1_,(.L_x_71722 - _ZN2at6native18elementwise_kernelILi128ELi4EZNS0_15gpu_kernel_implIZNS0_50_GLOBAL__N__2680c7bb_12_PowKernel_cu_140f0503_289629pow_tensor_scalar_kernel_implIllEEvRNS_18TensorIteratorBaseET0_EUllE0_EEvS6_RKT_EUliE_EEviT1_)
        .other          _ZN2at6native18elementwise_kernelILi128ELi4EZNS0_15gpu_kernel_implIZNS0_50_GLOBAL__N__2680c7bb_12_PowKernel_cu_140f0503_289629pow_tensor_scalar_kernel_implIllEEvRNS_18TensorIteratorBaseET0_EUllE0_EEvS6_RKT_EUliE_EEviT1_,@"STO_CUDA_ENTRY STV_DEFAULT"
_ZN2at6native18elementwise_kernelILi128ELi4EZNS0_15gpu_kernel_implIZNS0_50_GLOBAL__N__2680c7bb_12_PowKernel_cu_140f0503_289629pow_tensor_scalar_kernel_implIllEEvRNS_18TensorIteratorBaseET0_EUllE0_EEvS6_RKT_EUliE_EEviT1_:
.text._ZN2at6native18elementwise_kernelILi128ELi4EZNS0_15gpu_kernel_implIZNS0_50_GLOBAL__N__2680c7bb_12_PowKernel_cu_140f0503_289629pow_tensor_scalar_kernel_implIllEEvRNS_18TensorIteratorBaseET0_EUllE0_EEvS6_RKT_EUliE_EEviT1_:
        /* <DEDUP_REMOVED lines=313> */
.L_x_15295:
        /* <DEDUP_REMOVED lines=21> */
.L_x_15299:
[----:B------:R0:W5:Y:S01]  /*14e0*/  LDG.E.U8 R2, desc[UR36][R4.64] ;  /* 0x0000002404027981 */ /* 0x000162000c1e1100 */
[----:B------:R-:W-:Y:S01]  /*14f0*/  IMAD.MOV.U32 R3, RZ, RZ, RZ ;  /* 0x000000ffff037224 */ /* 0x000fe200078e00ff */
[----:B------:R-:W-:Y:S06]  /*1500*/  BRA `(.L_x_15301) ;  /* 0x0000000c00487947 */ /* 0x000fec0003800000 */
.L_x_15298:
        /* <DEDUP_REMOVED lines=8> */
.L_x_15303:
[----:B------:R-:W2:Y:S02]  /*1590*/  LDG.E R2, desc[UR36][R4.64] ;  /* 0x0000002404027981 */ /* 0x000ea4000c1e1900 */
[----:B--2---:R-:W-:Y:S01]  /*15a0*/  SHF.R.S32.HI R3, RZ, 0x1f, R2 ;  /* 0x0000001fff037819 */ /* 0x004fe20000011402 */
[----:B------:R-:W-:Y:S06]  /*15b0*/  BRA `(.L_x_15301) ;  /* 0x0000000c001c7947 */ /* 0x000fec0003800000 */
.L_x_15302:
[----:B------:R-:W2:Y:S02]  /*15c0*/  LDG.E.S16 R2, desc[UR36][R4.64] ;  /* 0x0000002404027981 */ /* 0x000ea4000c1e1700 */
[----:B--2---:R-:W-:Y:S01]  /*15d0*/  SHF.R.S32.HI R3, RZ, 0x1f, R2 ;  /* 0x0000001fff037819 */ /* 0x004fe20000011402 */
[----:B------:R-:W-:Y:S06]  /*15e0*/  BRA `(.L_x_15301) ;  /* 0x0000000c00107947 */ /* 0x000fec0003800000 */
.L_x_15297:
        /* <DEDUP_REMOVED lines=9> */
.L_x_15305:
[----:B------:R-:W2:Y:S02]  /*1680*/  LDG.E.U16 R4, desc[UR36][R4.64] ;  /* 0x0000002404047981 */ /* 0x000ea4000c1e1500 */
[----:B--2---:R-:W-:-:S06]  /*1690*/  HADD2.F32 R2, -RZ, R4.H0_H0 ;  /* 0x20000004ff027230 */ /* 0x004fcc0000004100 */
[----:B------:R-:W0:Y:S01]  /*16a0*/  F2I.S64.TRUNC R2, R2 ;  /* 0x0000000200027311 */ /* 0x000e22000020d900 */
[----:B------:R-:W-:Y:S05]  /*16b0*/  BRA `(.L_x_15301) ;  /* 0x0000000800dc7947 */ /* 0x000fea0003800000 */
.L_x_15304:
        /* <DEDUP_REMOVED lines=9> */
.L_x_15307:
[----:B------:R-:W2:Y:S02]  /*1750*/  LDG.E.U16 R4, desc[UR36][R4.64] ;  /* 0x0000002404047981 */ /* 0x000ea4000c1e1500 */
[----:B--2---:R-:W-:-:S06]  /*1760*/  HADD2.F32 R2, -RZ, R4.H0_H0 ;  /* 0x20000004ff027230 */ /* 0x004fcc0000004100 */
[----:B------:R-:W0:Y:S01]  /*1770*/  F2I.S64.TRUNC R2, R2 ;  /* 0x0000000200027311 */ /* 0x000e22000020d900 */
[----:B------:R-:W-:Y:S05]  /*1780*/  BRA `(.L_x_15301) ;  /* 0x0000000800a87947 */ /* 0x000fea0003800000 */
.L_x_15306:
[----:B------:R-:W2:Y:S02]  /*1790*/  LDG.E.64 R2, desc[UR36][R4.64] ;  /* 0x0000002404027981 */ /* 0x000ea4000c1e1b00 */
[----:B--2---:R-:W0:Y:S01]  /*17a0*/  F2I.S64.F64.TRUNC R2, R2 ;  /* 0x0000000200027311 */ /* 0x004e22000030d900 */
[----:B------:R-:W-:Y:S05]  /*17b0*/  BRA `(.L_x_15301) ;  /* 0x00000008009c7947 */ /* 0x000fea0003800000 */
.L_x_15296:
        /* <DEDUP_REMOVED lines=13> */
.L_x_15310:
[----:B------:R-:W2:Y:S02]  /*1890*/  LDG.E.64 R2, desc[UR36][R4.64] ;  /* 0x0000002404027981 */ /* 0x000ea4000c1e1b00 */
[----:B--2---:R-:W0:Y:S01]  /*18a0*/  F2I.S64.F64.TRUNC R2, R2 ;  /* 0x0000000200027311 */ /* 0x004e22000030d900 */
[----:B------:R-:W-:Y:S05]  /*18b0*/  BRA `(.L_x_15301) ;  /* 0x00000008005c7947 */ /* 0x000fea0003800000 */
.L_x_15309:
        /* <DEDUP_REMOVED lines=27> */
.L_x_15312:
        /* <DEDUP_REMOVED lines=14> */
.L_x_15311:
[----:B------:R-:W2:Y:S02]  /*1b50*/  LDG.E.U16 R2, desc[UR36][R4.64] ;  /* 0x0000002404027981 */ /* 0x000ea4000c1e1500 */
[----:B--2---:R-:W-:-:S06]  /*1b60*/  IMAD.U32 R2, R2, 0x10000, RZ ;  /* 0x0001000002027824 */ /* 0x004fcc00078e00ff */
[----:B------:R-:W0:Y:S01]  /*1b70*/  F2I.S64.TRUNC R2, R2 ;  /* 0x0000000200027311 */ /* 0x000e22000020d900 */
[----:B------:R-:W-:Y:S05]  /*1b80*/  BRA `(.L_x_15301) ;  /* 0x0000000400a87947 */ /* 0x000fea0003800000 */
.L_x_15308:
        /* <DEDUP_REMOVED lines=11> */
.L_x_15315:
        /* <DEDUP_REMOVED lines=21> */
.L_x_15319:
[----:B------:R-:W-:Y:S05]  /*1d90*/  BSYNC B1 ;  /* 0x0000000000017941 */ /* 0x000fea0003800000 */
.L_x_15318:
[----:B------:R-:W-:Y:S01]  /*1da0*/  IMAD.SHL.U32 R2, R2, 0x100000, RZ ;  /* 0x0010000002027824 */ /* 0x000fe200078e00ff */
[----:B------:R-:W-:-:S04]  /*1db0*/  LEA R3, R0, 0x3b800000, 0x17 ;  /* 0x3b80000000037811 */ /* 0x000fc800078eb8ff */
[----:B------:R-:W-:-:S07]  /*1dc0*/  LOP3.LUT R2, R3, R2, R4, 0xfe, !PT ;  /* 0x0000000203027212 */ /* 0x000fce00078efe04 */
.L_x_15317:
[----:B------:R-:W-:Y:S05]  /*1dd0*/  BSYNC B0 ;  /* 0x0000000000007941 */ /* 0x000fea0003800000 */
.L_x_15316:
[----:B------:R-:W1:Y:S01]  /*1de0*/  F2I.S64.TRUNC R2, R2 ;  /* 0x0000000200027311 */ /* 0x000e62000020d900 */
[----:B------:R-:W-:Y:S05]  /*1df0*/  BRA `(.L_x_15301) ;  /* 0x00000004000c7947 */ /* 0x000fea0003800000 */
.L_x_15314:
        /* <DEDUP_REMOVED lines=21> */
.L_x_15323:
[----:B------:R-:W-:Y:S05]  /*1f50*/  BSYNC B1 ;  /* 0x0000000000017941 */ /* 0x000fea0003800000 */
.L_x_15322:
[----:B------:R-:W-:Y:S01]  /*1f60*/  IMAD.SHL.U32 R2, R2, 0x200000, RZ ;  /* 0x0020000002027824 */ /* 0x000fe200078e00ff */
[----:B------:R-:W-:-:S04]  /*1f70*/  LEA R3, R0, 0x37800000, 0x17 ;  /* 0x3780000000037811 */ /* 0x000fc800078eb8ff */
[----:B------:R-:W-:-:S07]  /*1f80*/  LOP3.LUT R2, R3, R2, R4, 0xfe, !PT ;  /* 0x0000000203027212 */ /* 0x000fce00078efe04 */
.L_x_15321:
[----:B------:R-:W-:Y:S05]  /*1f90*/  BSYNC B0 ;  /* 0x0000000000007941 */ /* 0x000fea0003800000 */
.L_x_15320:
[----:B------:R-:W2:Y:S01]  /*1fa0*/  F2I.S64.TRUNC R2, R2 ;  /* 0x0000000200027311 */ /* 0x000ea2000020d900 */
[----:B------:R-:W-:Y:S05]  /*1fb0*/  BRA `(.L_x_15301) ;  /* 0x00000000009c7947 */ /* 0x000fea0003800000 */
.L_x_15313:
        /* <DEDUP_REMOVED lines=14> */
.L_x_15327:
[----:B------:R-:W-:Y:S05]  /*20a0*/  BSYNC B0 ;  /* 0x0000000000007941 */ /* 0x000fea0003800000 */
.L_x_15326:
[----:B------:R-:W4:Y:S01]  /*20b0*/  F2I.S64.TRUNC R2, R2 ;  /* 0x0000000200027311 */ /* 0x000f22000020d900 */
[----:B------:R-:W-:Y:S05]  /*20c0*/  BRA `(.L_x_15301) ;  /* 0x0000000000587947 */ /* 0x000fea0003800000 */
.L_x_15300:
        /* <DEDUP_REMOVED lines=16> */
.L_x_15328:
[----:B------:R-:W-:Y:S01]  /*21d0*/  CS2R R2, SRZ ;  /* 0x0000000000027805 */ /* 0x000fe2000001ff00 */
[----:B------:R-:W-:Y:S06]  /*21e0*/  BRA `(.L_x_15301) ;  /* 0x0000000000107947 */ /* 0x000fec0003800000 */
.L_x_15325:
[----:B------:R0:W5:Y:S01]  /*21f0*/  LDG.E.64 R2, desc[UR36][R4.64] ;  /* 0x0000002404027981 */ /* 0x000162000c1e1b00 */
[----:B------:R-:W-:Y:S05]  /*2200*/  BRA `(.L_x_15301) ;  /* 0x0000000000087947 */ /* 0x000fea0003800000 */
.L_x_15324:
[----:B------:R3:W5:Y:S01]  /*2210*/  LDG.E R2, desc[UR36][R4.64] ;  /* 0x0000002404027981 */ /* 0x000762000c1e1900 */
[----:B------:R-:W-:-:S07]  /*2220*/  IMAD.MOV.U32 R3, RZ, RZ, RZ ;  /* 0x000000ffff037224 */ /* 0x000fce00078e00ff */
.L_x_15301:
[----:B------:R-:W3:Y:S01]  /*2230*/  LDC.U8 R8, c[0x0][0x428] ;  /* 0x00010a00ff087b82 */ /* 0x000ee20000000000 */
[-C--:B012-45:R-:W-:Y:S02]  /*2240*/  IMAD R7, R3, R2.reuse, RZ ;  /* 0x0000000203077224 */ /* 0x0b7fe400078e02ff */
[----:B---3--:R-:W-:-:S04]  /*2250*/  IMAD.WIDE.U32 R4, R2, R2, RZ ;  /* 0x0000000202047225 */ /* 0x008fc800078e00ff */
[----:B------:R-:W-:-:S04]  /*2260*/  IMAD R7, R2, R3, R7 ;  /* 0x0000000302077224 */ /* 0x000fc800078e0207 */
[----:B------:R-:W-:Y:S02]  /*2270*/  IMAD.IADD R5, R5, 0x1, R7 ;  /* 0x0000000105057824 */ /* 0x000fe400078e0207 */
[----:B------:R-:W-:-:S04]  /*2280*/  IMAD.WIDE.U32 R6, R4, R2, RZ ;  /* 0x0000000204067225 */ /* 0x000fc800078e00ff */
[----:B------:R-:W-:Y:S02]  /*2290*/  IMAD R5, R5, R2, RZ ;  /* 0x0000000205057224 */ /* 0x000fe400078e02ff */
[----:B------:R-:W-:Y:S02]  /*22a0*/  IMAD.MOV.U32 R2, RZ, RZ, R6 ;  /* 0x000000ffff027224 */ /* 0x000fe400078e0006 */
[----:B------:R-:W-:Y:S01]  /*22b0*/  IMAD R5, R3, R4, R5 ;  /* 0x0000000403057224 */ /* 0x000fe200078e0205 */
[----:B------:R-:W-:-:S03]  /*22c0*/  PRMT R0, R8, 0x9910, RZ ;  /* 0x0000991008007816 */ /* 0x000fc600000000ff */
[----:B------:R-:W-:Y:S01]  /*22d0*/  IMAD.IADD R3, R7, 0x1, R5 ;  /* 0x0000000107037824 */ /* 0x000fe200078e0205 */
        /* <DEDUP_REMOVED lines=12> */
.L_x_15332:
[----:B------:R3:W-:Y:S01]  /*23a0*/  STG.E.U8 desc[UR36][R16.64], R6 ;  /* 0x0000000610007986 */ /* 0x0007e2000c101124 */
[----:B------:R-:W-:Y:S05]  /*23b0*/  BRA `(.L_x_15334) ;  /* 0x0000000c00507947 */ /* 0x000fea0003800000 */
.L_x_15331:
        /* <DEDUP_REMOVED lines=8> */
.L_x_15336:
[----:B------:R1:W-:Y:S01]  /*2440*/  STG.E desc[UR36][R16.64], R6 ;  /* 0x0000000610007986 */ /* 0x0003e2000c101924 */
[----:B------:R-:W-:Y:S05]  /*2450*/  BRA `(.L_x_15334) ;  /* 0x0000000c00287947 */ /* 0x000fea0003800000 */
.L_x_15335:
[----:B------:R2:W-:Y:S01]  /*2460*/  STG.E.U16 desc[UR36][R16.64], R6 ;  /* 0x0000000610007986 */ /* 0x0005e2000c101524 */
[----:B------:R-:W-:Y:S05]  /*2470*/  BRA `(.L_x_15334) ;  /* 0x0000000c00207947 */ /* 0x000fea0003800000 */
.L_x_15330:
        /* <DEDUP_REMOVED lines=9> */
.L_x_15338:
[----:B------:R-:W0:Y:S02]  /*2510*/  I2F.S64 R0, R2 ;  /* 0x0000000200007312 */ /* 0x000e240000301400 */
[----:B0-----:R-:W-:-:S05]  /*2520*/  F2FP.F16.F32.PACK_AB R0, RZ, R0 ;  /* 0x00000000ff00723e */ /* 0x001fca00000000ff */
[----:B------:R0:W-:Y:S01]  /*2530*/  STG.E.U16 desc[UR36][R16.64], R0 ;  /* 0x0000000010007986 */ /* 0x0001e2000c101524 */
[----:B------:R-:W-:Y:S05]  /*2540*/  BRA `(.L_x_15334) ;  /* 0x0000000800ec7947 */ /* 0x000fea0003800000 */
.L_x_15337:
        /* <DEDUP_REMOVED lines=10> */
.L_x_15340:
[----:B------:R-:W0:Y:S02]  /*25f0*/  I2F.S64 R2, R2 ;  /* 0x0000000200027312 */ /* 0x000e240000301400 */
[----:B0-----:R-:W-:-:S04]  /*2600*/  F2FP.F16.F32.PACK_AB R3, RZ, R2 ;  /* 0x00000002ff03723e */ /* 0x001fc800000000ff */
[----:B------:R-:W-:-:S05]  /*2610*/  PRMT R3, R3, 0x5410, RZ ;  /* 0x0000541003037816 */ /* 0x000fca00000000ff */
[----:B------:R0:W-:Y:S01]  /*2620*/  STG.E desc[UR36][R16.64], R3 ;  /* 0x0000000310007986 */ /* 0x0001e2000c101924 */
[----:B------:R-:W-:Y:S05]  /*2630*/  BRA `(.L_x_15334) ;  /* 0x0000000800b07947 */ /* 0x000fea0003800000 */
.L_x_15339:
[----:B------:R-:W0:Y:S02]  /*2640*/  I2F.F64.S64 R2, R2 ;  /* 0x0000000200027312 */ /* 0x000e240000301c00 */
[----:B0-----:R0:W-:Y:S01]  /*2650*/  STG.E.64 desc[UR36][R16.64], R2 ;  /* 0x0000000210007986 */ /* 0x0011e2000c101b24 */
[----:B------:R-:W-:Y:S05]  /*2660*/  BRA `(.L_x_15334) ;  /* 0x0000000800a47947 */ /* 0x000fea0003800000 */
.L_x_15329:
        /* <DEDUP_REMOVED lines=13> */
.L_x_15343:
[----:B------:R-:W0:Y:S01]  /*2740*/  I2F.F64.S64 R4, R2 ;  /* 0x0000000200047312 */ /* 0x000e220000301c00 */
[----:B------:R-:W-:-:S05]  /*2750*/  CS2R R6, SRZ ;  /* 0x0000000000067805 */ /* 0x000fca000001ff00 */
[----:B0-----:R0:W-:Y:S01]  /*2760*/  STG.E.128 desc[UR36][R16.64], R4 ;  /* 0x0000000410007986 */ /* 0x0011e2000c101d24 */
[----:B------:R-:W-:Y:S05]  /*2770*/  BRA `(.L_x_15334) ;  /* 0x0000000800607947 */ /* 0x000fea0003800000 */
.L_x_15342:
        /* <DEDUP_REMOVED lines=21> */
.L_x_15347:
[----:B------:R-:W-:Y:S05]  /*28d0*/  BSYNC B0 ;  /* 0x0000000000007941 */ /* 0x000fea0003800000 */
.L_x_15346:
[----:B------:R-:W-:-:S05]  /*28e0*/  LOP3.LUT R5, R0, R5, RZ, 0xfc, !PT ;  /* 0x0000000500057212 */ /* 0x000fca00078efcff */
[----:B------:R0:W-:Y:S01]  /*28f0*/  STG.E.U8 desc[UR36][R16.64], R5 ;  /* 0x0000000510007986 */ /* 0x0001e2000c101124 */
[----:B------:R-:W-:Y:S05]  /*2900*/  BRA `(.L_x_15334) ;  /* 0x0000000400fc7947 */ /* 0x000fea0003800000 */
.L_x_15345:
        /* <DEDUP_REMOVED lines=13> */
.L_x_15349:
[----:B------:R-:W-:Y:S01]  /*29e0*/  IMAD.MOV.U32 R0, RZ, RZ, 0x7f ;  /* 0x0000007fff007424 */ /* 0x000fe200078e00ff */
[----:B------:R-:W-:-:S04]  /*29f0*/  ISETP.GT.U32.AND P0, PT, R4, 0x7f800000, PT ;  /* 0x7f8000000400780c */ /* 0x000fc80003f04070 */
[----:B------:R-:W-:-:S09]  /*2a00*/  SEL R0, R0, 0x7c, P0 ;  /* 0x0000007c00007807 */ /* 0x000fd20000000000 */
.L_x_15350:
[----:B------:R-:W-:Y:S05]  /*2a10*/  BSYNC B0 ;  /* 0x0000000000007941 */ /* 0x000fea0003800000 */
.L_x_15348:
[----:B------:R-:W-:-:S04]  /*2a20*/  LOP3.LUT R2, R3, 0x80000000, RZ, 0xc0, !PT ;  /* 0x8000000003027812 */ /* 0x000fc800078ec0ff */
[----:B------:R-:W-:-:S04]  /*2a30*/  SHF.R.U32.HI R3, RZ, 0x18, R2 ;  /* 0x00000018ff037819 */ /* 0x000fc80000011602 */
[----:B------:R-:W-:-:S05]  /*2a40*/  LOP3.LUT R3, R0, R3, RZ, 0xfc, !PT ;  /* 0x0000000300037212 */ /* 0x000fca00078efcff */
[----:B------:R0:W-:Y:S01]  /*2a50*/  STG.E.U8 desc[UR36][R16.64], R3 ;  /* 0x0000000310007986 */ /* 0x0001e2000c101124 */
[----:B------:R-:W-:Y:S05]  /*2a60*/  BRA `(.L_x_15334) ;  /* 0x0000000400a47947 */ /* 0x000fea0003800000 */
.L_x_15344:
[----:B------:R-:W0:Y:S02]  /*2a70*/  I2F.S64 R0, R2 ;  /* 0x0000000200007312 */ /* 0x000e240000301400 */
[----:B0-----:R-:W-:-:S05]  /*2a80*/  F2FP.BF16.F32.PACK_AB R0, RZ, R0 ;  /* 0x00000000ff00723e */ /* 0x001fca00000010ff */
[----:B------:R0:W-:Y:S01]  /*2a90*/  STG.E.U16 desc[UR36][R16.64], R0 ;  /* 0x0000000010007986 */ /* 0x0001e2000c101524 */
[----:B------:R-:W-:Y:S05]  /*2aa0*/  BRA `(.L_x_15334) ;  /* 0x0000000400947947 */ /* 0x000fea0003800000 */
.L_x_15341:
        /* <DEDUP_REMOVED lines=10> */
.L_x_15353:
        /* <DEDUP_REMOVED lines=17> */
.L_x_15356:
[----:B------:R-:W-:-:S04]  /*2c60*/  LOP3.LUT R2, R3, 0x80000000, RZ, 0xc0, !PT ;  /* 0x8000000003027812 */ /* 0x000fc800078ec0ff */
[----:B------:R-:W-:-:S04]  /*2c70*/  SHF.R.U32.HI R3, RZ, 0x18, R2 ;  /* 0x00000018ff037819 */ /* 0x000fc80000011602 */
[----:B------:R-:W-:-:S04]  /*2c80*/  LOP3.LUT R0, R0, R3, RZ, 0xfc, !PT ;  /* 0x0000000300007212 */ /* 0x000fc800078efcff */
[----:B------:R-:W-:-:S07]  /*2c90*/  PRMT R8, R0, 0x7610, R8 ;  /* 0x0000761000087816 */ /* 0x000fce0000000008 */
.L_x_15355:
[----:B------:R-:W-:Y:S05]  /*2ca0*/  BSYNC B0 ;  /* 0x0000000000007941 */ /* 0x000fea0003800000 */
.L_x_15354:
[----:B------:R0:W-:Y:S01]  /*2cb0*/  STG.E.U8 desc[UR36][R16.64], R8 ;  /* 0x0000000810007986 */ /* 0x0001e2000c101124 */
[----:B------:R-:W-:Y:S05]  /*2cc0*/  BRA `(.L_x_15334) ;  /* 0x00000004000c7947 */ /* 0x000fea0003800000 */
.L_x_15352:
        /* <DEDUP_REMOVED lines=17> */
.L_x_15359:
[----:B------:R-:W-:-:S04]  /*2de0*/  LOP3.LUT R2, R3, 0x80000000, RZ, 0xc0, !PT ;  /* 0x8000000003027812 */ /* 0x000fc800078ec0ff */
[----:B------:R-:W-:-:S04]  /*2df0*/  SHF.R.U32.HI R3, RZ, 0x18, R2 ;  /* 0x00000018ff037819 */ /* 0x000fc80000011602 */
[----:B------:R-:W-:-:S04]  /*2e00*/  LOP3.LUT R0, R0, R3, RZ, 0xfc, !PT ;  /* 0x0000000300007212 */ /* 0x000fc800078efcff */
[----:B------:R-:W-:-:S07]  /*2e10*/  PRMT R8, R0, 0x7610, R8 ;  /* 0x0000761000087816 */ /* 0x000fce0000000008 */
.L_x_15358:
[----:B------:R-:W-:Y:S05]  /*2e20*/  BSYNC B0 ;  /* 0x0000000000007941 */ /* 0x000fea0003800000 */
.L_x_15357:
[----:B------:R0:W-:Y:S01]  /*2e30*/  STG.E.U8 desc[UR36][R16.64], R8 ;  /* 0x0000000810007986 */ /* 0x0001e2000c101124 */
[----:B------:R-:W-:Y:S05]  /*2e40*/  BRA `(.L_x_15334) ;  /* 0x0000000000ac7947 */ /* 0x000fea0003800000 */
.L_x_15351:
        /* <DEDUP_REMOVED lines=23> */
.L_x_15333:
        /* <DEDUP_REMOVED lines=16> */
.L_x_15362:
[----:B------:R-:W-:Y:S05]  /*30c0*/  BRA `(.L_x_15334) ;  /* 0x00000000000c7947 */ /* 0x000fea0003800000 */
.L_x_15361:
[----:B------:R0:W-:Y:S01]  /*30d0*/  STG.E.64 desc[UR36][R16.64], R2 ;  /* 0x0000000210007986 */ /* 0x0001e2000c101b24 */
[----:B------:R-:W-:Y:S05]  /*30e0*/  BRA `(.L_x_15334) ;  /* 0x0000000000047947 */ /* 0x000fea0003800000 */
.L_x_15360:
[----:B------:R0:W-:Y:S02]  /*30f0*/  STG.E desc[UR36][R16.64], R6 ;  /* 0x0000000610007986 */ /* 0x0001e4000c101924 */
.L_x_15334:
[----:B------:R-:W-:-:S04]  /*3100*/  IMAD R18, R23, 0x200, R18 ;  /* 0x0000020017127824 */ /* 0x000fc800078e0212 */
[----:B------:R-:W-:-:S07]  /*3110*/  VIADD R19, R18, 0x80 ;  /* 0x0000008012137836 */ /* 0x000fce0000000000 */
.L_x_15294:
[----:B------:R-:W-:Y:S05]  /*3120*/  BSYNC B6 ;  /* 0x0000000000067941 */ /* 0x000fea0003800000 */
.L_x_15293:
[----:B------:R-:W-:Y:S01]  /*3130*/  ULDC UR4, c[0x0][0x210] ;  /* 0x0000840000047ab9 */ /* 0x000fe20000000800 */
[----:B------:R-:W-:Y:S01]  /*3140*/  BSSY B6, `(.L_x_15363) ;  /* 0x000030a000067945 */ /* 0x000fe20003800000 */
[----:B------:R-:W-:-:S13]  /*3150*/  ISETP.GE.AND P0, PT, R19, UR4, PT ;  /* 0x0000000413007c0c */ /* 0x000fda000bf06270 */
[----:B------:R-:W-:Y:S05]  /*3160*/  @P0 BRA `(.L_x_15364) ;  /* 0x00000030001c0947 */ /* 0x000fea0003800000 */
[----:B01234-:R-:W0:Y:S01]  /*3170*/  LDC R6, c[0x0][0x218] ;  /* 0x00008600ff067b82 */ /* 0x01fe220000000800 */
        /* <DEDUP_REMOVED lines=302> */
.L_x_15365:
        /* <DEDUP_REMOVED lines=21> */
.L_x_15369:
[----:B------:R0:W5:Y:S01]  /*45b0*/  LDG.E.U8 R2, desc[UR36][R4.64] ;  /* 0x0000002404027981 */ /* 0x000162000c1e1100 */
[----:B------:R-:W-:Y:S01]  /*45c0*/  IMAD.MOV.U32 R3, RZ, RZ, RZ ;  /* 0x000000ffff037224 */ /* 0x000fe200078e00ff */
[----:B------:R-:W-:Y:S06]  /*45d0*/  BRA `(.L_x_15371) ;  /* 0x0000000c00487947 */ /* 0x000fec0003800000 */
.L_x_15368:
        /* <DEDUP_REMOVED lines=8> */
.L_x_15373:
[----:B------:R-:W2:Y:S02]  /*4660*/  LDG.E R2, desc[UR36][R4.64] ;  /* 0x0000002404027981 */ /* 0x000ea4000c1e1900 */
[----:B--2---:R-:W-:Y:S01]  /*4670*/  SHF.R.S32.HI R3, RZ, 0x1f, R2 ;  /* 0x0000001fff037819 */ /* 0x004fe20000011402 */
[----:B------:R-:W-:Y:S06]  /*4680*/  BRA `(.L_x_15371) ;  /* 0x0000000c001c7947 */ /* 0x000fec0003800000 */
.L_x_15372:
[----:B------:R-:W2:Y:S02]  /*4690*/  LDG.E.S16 R2, desc[UR36][R4.64] ;  /* 0x0000002404027981 */ /* 0x000ea4000c1e1700 */
[----:B--2---:R-:W-:Y:S01]  /*46a0*/  SHF.R.S32.HI R3, RZ, 0x1f, R2 ;  /* 0x0000001fff037819 */ /* 0x004fe20000011402 */
[----:B------:R-:W-:Y:S06]  /*46b0*/  BRA `(.L_x_15371) ;  /* 0x0000000c00107947 */ /* 0x000fec0003800000 */
.L_x_15367:
        /* <DEDUP_REMOVED lines=9> */
.L_x_15375:
[----:B------:R-:W2:Y:S02]  /*4750*/  LDG.E.U16 R4, desc[UR36][R4.64] ;  /* 0x0000002404047981 */ /* 0x000ea4000c1e1500 */
[----:B--2---:R-:W-:-:S06]  /*4760*/  HADD2.F32 R2, -RZ, R4.H0_H0 ;  /* 0x20000004ff027230 */ /* 0x004fcc0000004100 */
[----:B------:R-:W0:Y:S01]  /*4770*/  F2I.S64.TRUNC R2, R2 ;  /* 0x0000000200027311 */ /* 0x000e22000020d900 */
[----:B------:R-:W-:Y:S05]  /*4780*/  BRA `(.L_x_15371) ;  /* 0x0000000800dc7947 */ /* 0x000fea0003800000 */
.L_x_15374:
        /* <DEDUP_REMOVED lines=9> */
.L_x_15377:
[----:B------:R-:W2:Y:S02]  /*4820*/  LDG.E.U16 R4, desc[UR36][R4.64] ;  /* 0x0000002404047981 */ /* 0x000ea4000c1e1500 */
[----:B--2---:R-:W-:-:S06]  /*4830*/  HADD2.F32 R2, -RZ, R4.H0_H0 ;  /* 0x20000004ff027230 */ /* 0x004fcc0000004100 */
[----:B------:R-:W0:Y:S01]  /*4840*/  F2I.S64.TRUNC R2, R2 ;  /* 0x0000000200027311 */ /* 0x000e22000020d900 */
[----:B------:R-:W-:Y:S05]  /*4850*/  BRA `(.L_x_15371) ;  /* 0x0000000800a87947 */ /* 0x000fea0003800000 */
.L_x_15376:
[----:B------:R-:W2:Y:S02]  /*4860*/  LDG.E.64 R2, desc[UR36][R4.64] ;  /* 0x0000002404027981 */ /* 0x000ea4000c1e1b00 */
[----:B--2---:R-:W0:Y:S01]  /*4870*/  F2I.S64.F64.TRUNC R2, R2 ;  /* 0x0000000200027311 */ /* 0x004e22000030d900 */
[----:B------:R-:W-:Y:S05]  /*4880*/  BRA `(.L_x_15371) ;  /* 0x00000008009c7947 */ /* 0x000fea0003800000 */
.L_x_15366:
        /* <DEDUP_REMOVED lines=13> */
.L_x_15380:
[----:B------:R-:W2:Y:S02]  /*4960*/  LDG.E.64 R2, desc[UR36][R4.64] ;  /* 0x0000002404027981 */ /* 0x000ea4000c1e1b00 */
[----:B--2---:R-:W0:Y:S01]  /*4970*/  F2I.S64.F64.TRUNC R2, R2 ;  /* 0x0000000200027311 */ /* 0x004e22000030d900 */
[----:B------:R-:W-:Y:S05]  /*4980*/  BRA `(.L_x_15371) ;  /* 0x00000008005c7947 */ /* 0x000fea0003800000 */
.L_x_15379:
        /* <DEDUP_REMOVED lines=27> */
.L_x_15382:
        /* <DEDUP_REMOVED lines=14> */
.L_x_15381:
[----:B------:R-:W2:Y:S02]  /*4c20*/  LDG.E.U16 R2, desc[UR36][R4.64] ;  /* 0x0000002404027981 */ /* 0x000ea4000c1e1500 */
[----:B--2---:R-:W-:-:S06]  /*4c30*/  IMAD.U32 R2, R2, 0x10000, RZ ;  /* 0x0001000002027824 */ /* 0x004fcc00078e00ff */
[----:B------:R-:W0:Y:S01]  /*4c40*/  F2I.S64.TRUNC R2, R2 ;  /* 0x0000000200027311 */ /* 0x000e22000020d900 */
[----:B------:R-:W-:Y:S05]  /*4c50*/  BRA `(.L_x_15371) ;  /* 0x0000000400a87947 */ /* 0x000fea0003800000 */
.L_x_15378:
        /* <DEDUP_REMOVED lines=11> */
.L_x_15385:
        /* <DEDUP_REMOVED lines=21> */
.L_x_15389:
[----:B------:R-:W-:Y:S05]  /*4e60*/  BSYNC B1 ;  /* 0x0000000000017941 */ /* 0x000fea0003800000 */
.L_x_15388:
[----:B------:R-:W-:Y:S01]  /*4e70*/  IMAD.SHL.U32 R2, R2, 0x100000, RZ ;  /* 0x0010000002027824 */ /* 0x000fe200078e00ff */
[----:B------:R-:W-:-:S04]  /*4e80*/  LEA R3, R0, 0x3b800000, 0x17 ;  /* 0x3b80000000037811 */ /* 0x000fc800078eb8ff */
[----:B------:R-:W-:-:S07]  /*4e90*/  LOP3.LUT R2, R3, R2, R4, 0xfe, !PT ;  /* 0x0000000203027212 */ /* 0x000fce00078efe04 */
.L_x_15387:
[----:B------:R-:W-:Y:S05]  /*4ea0*/  BSYNC B0 ;  /* 0x0000000000007941 */ /* 0x000fea0003800000 */
.L_x_15386:
[----:B------:R-:W1:Y:S01]  /*4eb0*/  F2I.S64.TRUNC R2, R2 ;  /* 0x0000000200027311 */ /* 0x000e62000020d900 */
[----:B------:R-:W-:Y:S05]  /*4ec0*/  BRA `(.L_x_15371) ;  /* 0x00000004000c7947 */ /* 0x000fea0003800000 */
.L_x_15384:
        /* <DEDUP_REMOVED lines=21> */
.L_x_15393:
[----:B------:R-:W-:Y:S05]  /*5020*/  BSYNC B1 ;  /* 0x0000000000017941 */ /* 0x000fea0003800000 */
.L_x_15392:
[----:B------:R-:W-:Y:S01]  /*5030*/  IMAD.SHL.U32 R2, R2, 0x200000, RZ ;  /* 0x0020000002027824 */ /* 0x000fe200078e00ff */
[----:B------:R-:W-:-:S04]  /*5040*/  LEA R3, R0, 0x37800000, 0x17 ;  /* 0x3780000000037811 */ /* 0x000fc800078eb8ff */
[----:B------:R-:W-:-:S07]  /*5050*/  LOP3.LUT R2, R3, R2, R4, 0xfe, !PT ;  /* 0x0000000203027212 */ /* 0x000fce00078efe04 */
.L_x_15391:
[----:B------:R-:W-:Y:S05]  /*5060*/  BSYNC B0 ;  /* 0x0000000000007941 */ /* 0x000fea0003800000 */
.L_x_15390:
[----:B------:R-:W2:Y:S01]  /*5070*/  F2I.S64.TRUNC R2, R2 ;  /* 0x0000000200027311 */ /* 0x000ea2000020d900 */
[----:B------:R-:W-:Y:S05]  /*5080*/  BRA `(.L_x_15371) ;  /* 0x00000000009c7947 */ /* 0x000fea0003800000 */
.L_x_15383:
        /* <DEDUP_REMOVED lines=14> */
.L_x_15397:
[----:B------:R-:W-:Y:S05]  /*5170*/  BSYNC B0 ;  /* 0x0000000000007941 */ /* 0x000fea0003800000 */
.L_x_15396:
[----:B------:R-:W0:Y:S01]  /*5180*/  F2I.S64.TRUNC R2, R2 ;  /* 0x0000000200027311 */ /* 0x000e22000020d900 */
[----:B------:R-:W-:Y:S05]  /*5190*/  BRA `(.L_x_15371) ;  /* 0x0000000000587947 */ /* 0x000fea0003800000 */
.L_x_15370:
        /* <DEDUP_REMOVED lines=16> */
.L_x_15398:
[----:B------:R-:W-:Y:S01]  /*52a0*/  CS2R R2, SRZ ;  /* 0x0000000000027805 */ /* 0x000fe2000001ff00 */
[----:B------:R-:W-:Y:S06]  /*52b0*/  BRA `(.L_x_15371) ;  /* 0x0000000000107947 */ /* 0x000fec0003800000 */
.L_x_15395:
[----:B------:R4:W5:Y:S01]  /*52c0*/  LDG.E.64 R2, desc[UR36][R4.64] ;  /* 0x0000002404027981 */ /* 0x000962000c1e1b00 */
[----:B------:R-:W-:Y:S05]  /*52d0*/  BRA `(.L_x_15371) ;  /* 0x0000000000087947 */ /* 0x000fea0003800000 */
.L_x_15394:
[----:B------:R3:W5:Y:S01]  /*52e0*/  LDG.E R2, desc[UR36][R4.64] ;  /* 0x0000002404027981 */ /* 0x000762000c1e1900 */
[----:B------:R-:W-:-:S07]  /*52f0*/  IMAD.MOV.U32 R3, RZ, RZ, RZ ;  /* 0x000000ffff037224 */ /* 0x000fce00078e00ff */
.L_x_15371:
[----:B------:R-:W3:Y:S01]  /*5300*/  LDC.U8 R8, c[0x0][0x428] ;  /* 0x00010a00ff087b82 */ /* 0x000ee20000000000 */
[-C--:B012--5:R-:W-:Y:S02]  /*5310*/  IMAD R7, R3, R2.reuse, RZ ;  /* 0x0000000203077224 */ /* 0x0a7fe400078e02ff */
[----:B---34-:R-:W-:-:S04]  /*5320*/  IMAD.WIDE.U32 R4, R2, R2, RZ ;  /* 0x0000000202047225 */ /* 0x018fc800078e00ff */
        /* <DEDUP_REMOVED lines=20> */
.L_x_15402:
[----:B------:R0:W-:Y:S01]  /*5470*/  STG.E.U8 desc[UR36][R16.64], R6 ;  /* 0x0000000610007986 */ /* 0x0001e2000c101124 */
[----:B------:R-:W-:Y:S05]  /*5480*/  BRA `(.L_x_15404) ;  /* 0x0000000c00507947 */ /* 0x000fea0003800000 */
.L_x_15401:
        /* <DEDUP_REMOVED lines=8> */
.L_x_15406:
[----:B------:R0:W-:Y:S01]  /*5510*/  STG.E desc[UR36][R16.64], R6 ;  /* 0x0000000610007986 */ /* 0x0001e2000c101924 */
[----:B------:R-:W-:Y:S05]  /*5520*/  BRA `(.L_x_15404) ;  /* 0x0000000c00287947 */ /* 0x000fea0003800000 */
.L_x_15405:
[----:B------:R0:W-:Y:S01]  /*5530*/  STG.E.U16 desc[UR36][R16.64], R6 ;  /* 0x0000000610007986 */ /* 0x0001e2000c101524 */
[----:B------:R-:W-:Y:S05]  /*5540*/  BRA `(.L_x_15404) ;  /* 0x0000000c00207947 */ /* 0x000fea0003800000 */
.L_x_15400:
        /* <DEDUP_REMOVED lines=9> */
.L_x_15408:
[----:B------:R-:W0:Y:S02]  /*55e0*/  I2F.S64 R0, R2 ;  /* 0x0000000200007312 */ /* 0x000e240000301400 */
[----:B0-----:R-:W-:-:S05]  /*55f0*/  F2FP.F16.F32.PACK_AB R0, RZ, R0 ;  /* 0x00000000ff00723e */ /* 0x001fca00000000ff */
[----:B------:R0:W-:Y:S01]  /*5600*/  STG.E.U16 desc[UR36][R16.64], R0 ;  /* 0x0000000010007986 */ /* 0x0001e2000c101524 */
[----:B------:R-:W-:Y:S05]  /*5610*/  BRA `(.L_x_15404) ;  /* 0x0000000800ec7947 */ /* 0x000fea0003800000 */
.L_x_15407:
        /* <DEDUP_REMOVED lines=10> */
.L_x_15410:
[----:B------:R-:W0:Y:S02]  /*56c0*/  I2F.S64 R2, R2 ;  /* 0x0000000200027312 */ /* 0x000e240000301400 */
[----:B0-----:R-:W-:-:S04]  /*56d0*/  F2FP.F16.F32.PACK_AB R3, RZ, R2 ;  /* 0x00000002ff03723e */ /* 0x001fc800000000ff */
[----:B------:R-:W-:-:S05]  /*56e0*/  PRMT R3, R3, 0x5410, RZ ;  /* 0x0000541003037816 */ /* 0x000fca00000000ff */
[----:B------:R0:W-:Y:S01]  /*56f0*/  STG.E desc[UR36][R16.64], R3 ;  /* 0x0000000310007986 */ /* 0x0001e2000c101924 */
[----:B------:R-:W-:Y:S05]  /*5700*/  BRA `(.L_x_15404) ;  /* 0x0000000800b07947 */ /* 0x000fea0003800000 */
.L_x_15409:
[----:B------:R-:W0:Y:S02]  /*5710*/  I2F.F64.S64 R2, R2 ;  /* 0x0000000200027312 */ /* 0x000e240000301c00 */
[----:B0-----:R0:W-:Y:S01]  /*5720*/  STG.E.64 desc[UR36][R16.64], R2 ;  /* 0x0000000210007986 */ /* 0x0011e2000c101b24 */
[----:B------:R-:W-:Y:S05]  /*5730*/  BRA `(.L_x_15404) ;  /* 0x0000000800a47947 */ /* 0x000fea0003800000 */
.L_x_15399:
        /* <DEDUP_REMOVED lines=13> */
.L_x_15413:
[----:B------:R-:W0:Y:S01]  /*5810*/  I2F.F64.S64 R4, R2 ;  /* 0x0000000200047312 */ /* 0x000e220000301c00 */
[----:B------:R-:W-:-:S05]  /*5820*/  CS2R R6, SRZ ;  /* 0x0000000000067805 */ /* 0x000fca000001ff00 */
[----:B0-----:R0:W-:Y:S01]  /*5830*/  STG.E.128 desc[UR36][R16.64], R4 ;  /* 0x0000000410007986 */ /* 0x0011e2000c101d24 */
[----:B------:R-:W-:Y:S05]  /*5840*/  BRA `(.L_x_15404) ;  /* 0x0000000800607947 */ /* 0x000fea0003800000 */
.L_x_15412:
        /* <DEDUP_REMOVED lines=21> */
.L_x_15417:
[----:B------:R-:W-:Y:S05]  /*59a0*/  BSYNC B0 ;  /* 0x0000000000007941 */ /* 0x000fea0003800000 */
.L_x_15416:
[----:B------:R-:W-:-:S05]  /*59b0*/  LOP3.LUT R5, R0, R5, RZ, 0xfc, !PT ;  /* 0x0000000500057212 */ /* 0x000fca00078efcff */
[----:B------:R0:W-:Y:S01]  /*59c0*/  STG.E.U8 desc[UR36][R16.64], R5 ;  /* 0x0000000510007986 */ /* 0x0001e2000c101124 */
[----:B------:R-:W-:Y:S05]  /*59d0*/  BRA `(.L_x_15404) ;  /* 0x0000000400fc7947 */ /* 0x000fea0003800000 */
.L_x_15415:
        /* <DEDUP_REMOVED lines=13> */
.L_x_15419:
[----:B------:R-:W-:Y:S01]  /*5ab0*/  IMAD.MOV.U32 R0, RZ, RZ, 0x7f ;  /* 0x0000007fff007424 */ /* 0x000fe200078e00ff */
[----:B------:R-:W-:-:S04]  /*5ac0*/  ISETP.GT.U32.AND P0, PT, R4, 0x7f800000, PT ;  /* 0x7f8000000400780c */ /* 0x000fc80003f04070 */
[----:B------:R-:W-:-:S09]  /*5ad0*/  SEL R0, R0, 0x7c, P0 ;  /* 0x0000007c00007807 */ /* 0x000fd20000000000 */
.L_x_15420:
[----:B------:R-:W-:Y:S05]  /*5ae0*/  BSYNC B0 ;  /* 0x0000000000007941 */ /* 0x000fea0003800000 */
.L_x_15418:
[----:B------:R-:W-:-:S04]  /*5af0*/  LOP3.LUT R2, R3, 0x80000000, RZ, 0xc0, !PT ;  /* 0x8000000003027812 */ /* 0x000fc800078ec0ff */
[----:B------:R-:W-:-:S04]  /*5b00*/  SHF.R.U32.HI R3, RZ, 0x18, R2 ;  /* 0x00000018ff037819 */ /* 0x000fc80000011602 */
[----:B------:R-:W-:-:S05]  /*5b10*/  LOP3.LUT R3, R0, R3, RZ, 0xfc, !PT ;  /* 0x0000000300037212 */ /* 0x000fca00078efcff */
[----:B------:R0:W-:Y:S01]  /*5b20*/  STG.E.U8 desc[UR36][R16.64], R3 ;  /* 0x0000000310007986 */ /* 0x0001e2000c101124 */
[----:B------:R-:W-:Y:S05]  /*5b30*/  BRA `(.L_x_15404) ;  /* 0x0000000400a47947 */ /* 0x000fea0003800000 */
.L_x_15414:
[----:B------:R-:W0:Y:S02]  /*5b40*/  I2F.S64 R0, R2 ;  /* 0x0000000200007312 */ /* 0x000e240000301400 */
[----:B0-----:R-:W-:-:S05]  /*5b50*/  F2FP.BF16.F32.PACK_AB R0, RZ, R0 ;  /* 0x00000000ff00723e */ /* 0x001fca00000010ff */
[----:B------:R0:W-:Y:S01]  /*5b60*/  STG.E.U16 desc[UR36][R16.64], R0 ;  /* 0x0000000010007986 */ /* 0x0001e2000c101524 */
[----:B------:R-:W-:Y:S05]  /*5b70*/  BRA `(.L_x_15404) ;  /* 0x0000000400947947 */ /* 0x000fea0003800000 */
.L_x_15411:
        /* <DEDUP_REMOVED lines=10> */
.L_x_15423:
        /* <DEDUP_REMOVED lines=17> */
.L_x_15426:
[----:B------:R-:W-:-:S04]  /*5d30*/  LOP3.LUT R2, R3, 0x80000000, RZ, 0xc0, !PT ;  /* 0x8000000003027812 */ /* 0x000fc800078ec0ff */
[----:B------:R-:W-:-:S04]  /*5d40*/  SHF.R.U32.HI R3, RZ, 0x18, R2 ;  /* 0x00000018ff037819 */ /* 0x000fc80000011602 */
[----:B------:R-:W-:-:S04]  /*5d50*/  LOP3.LUT R0, R0, R3, RZ, 0xfc, !PT ;  /* 0x0000000300007212 */ /* 0x000fc800078efcff */
[----:B------:R-:W-:-:S07]  /*5d60*/  PRMT R8, R0, 0x7610, R8 ;  /* 0x0000761000087816 */ /* 0x000fce0000000008 */
.L_x_15425:
[----:B------:R-:W-:Y:S05]  /*5d70*/  BSYNC B0 ;  /* 0x0000000000007941 */ /* 0x000fea0003800000 */
.L_x_15424:
[----:B------:R3:W-:Y:S01]  /*5d80*/  STG.E.U8 desc[UR36][R16.64], R8 ;  /* 0x0000000810007986 */ /* 0x0007e2000c101124 */
[----:B------:R-:W-:Y:S05]  /*5d90*/  BRA `(.L_x_15404) ;  /* 0x00000004000c7947 */ /* 0x000fea0003800000 */
.L_x_15422:
        /* <DEDUP_REMOVED lines=17> */
.L_x_15429:
[----:B------:R-:W-:-:S04]  /*5eb0*/  LOP3.LUT R2, R3, 0x80000000, RZ, 0xc0, !PT ;  /* 0x8000000003027812 */ /* 0x000fc800078ec0ff */
[----:B------:R-:W-:-:S04]  /*5ec0*/  SHF.R.U32.HI R3, RZ, 0x18, R2 ;  /* 0x00000018ff037819 */ /* 0x000fc80000011602 */
[----:B------:R-:W-:-:S04]  /*5ed0*/  LOP3.LUT R0, R0, R3, RZ, 0xfc, !PT ;  /* 0x0000000300007212 */ /* 0x000fc800078efcff */
[----:B------:R-:W-:-:S07]  /*5ee0*/  PRMT R8, R0, 0x7610, R8 ;  /* 0x0000761000087816 */ /* 0x000fce0000000008 */
.L_x_15428:
[----:B------:R-:W-:Y:S05]  /*5ef0*/  BSYNC B0 ;  /* 0x0000000000007941 */ /* 0x000fea0003800000 */
.L_x_15427:
[----:B------:R0:W-:Y:S01]  /*5f00*/  STG.E.U8 desc[UR36][R16.64], R8 ;  /* 0x0000000810007986 */ /* 0x0001e2000c101124 */
[----:B------:R-:W-:Y:S05]  /*5f10*/  BRA `(.L_x_15404) ;  /* 0x0000000000ac7947 */ /* 0x000fea0003800000 */
.L_x_15421:
        /* <DEDUP_REMOVED lines=23> */
.L_x_15403:
        /* <DEDUP_REMOVED lines=16> */
.L_x_15432:
[----:B------:R-:W-:Y:S05]  /*6190*/  BRA `(.L_x_15404) ;  /* 0x00000000000c7947 */ /* 0x000fea0003800000 */
.L_x_15431:
[----:B------:R2:W-:Y:S01]  /*61a0*/  STG.E.64 desc[UR36][R16.64], R2 ;  /* 0x0000000210007986 */ /* 0x0005e2000c101b24 */
[----:B------:R-:W-:Y:S05]  /*61b0*/  BRA `(.L_x_15404) ;  /* 0x0000000000047947 */ /* 0x000fea0003800000 */
.L_x_15430:
[----:B------:R0:W-:Y:S02]  /*61c0*/  STG.E desc[UR36][R16.64], R6 ;  /* 0x0000000610007986 */ /* 0x0001e4000c101924 */
.L_x_15404:
[----:B------:R-:W-:-:S07]  /*61d0*/  VIADD R19, R19, 0x80 ;  /* 0x0000008013137836 */ /* 0x000fce0000000000 */
.L_x_15364:
[----:B------:R-:W-:Y:S05]  /*61e0*/  BSYNC B6 ;  /* 0x0000000000067941 */ /* 0x000fea0003800000 */
.L_x_15363:
        /* <DEDUP_REMOVED lines=307> */
.L_x_15435:
        /* <DEDUP_REMOVED lines=21> */
.L_x_15439:
[----:B------:R0:W5:Y:S01]  /*7670*/  LDG.E.U8 R2, desc[UR36][R4.64] ;  /* 0x0000002404027981 */ /* 0x000162000c1e1100 */
[----:B------:R-:W-:Y:S01]  /*7680*/  IMAD.MOV.U32 R3, RZ, RZ, RZ ;  /* 0x000000ffff037224 */ /* 0x000fe200078e00ff */
[----:B------:R-:W-:Y:S06]  /*7690*/  BRA `(.L_x_15441) ;  /* 0x0000000c00487947 */ /* 0x000fec0003800000 */
.L_x_15438:
        /* <DEDUP_REMOVED lines=8> */
.L_x_15443:
[----:B------:R-:W2:Y:S02]  /*7720*/  LDG.E R2, desc[UR36][R4.64] ;  /* 0x0000002404027981 */ /* 0x000ea4000c1e1900 */
[----:B--2---:R-:W-:Y:S01]  /*7730*/  SHF.R.S32.HI R3, RZ, 0x1f, R2 ;  /* 0x0000001fff037819 */ /* 0x004fe20000011402 */
[----:B------:R-:W-:Y:S06]  /*7740*/  BRA `(.L_x_15441) ;  /* 0x0000000c001c7947 */ /* 0x000fec0003800000 */
.L_x_15442:
[----:B------:R-:W2:Y:S02]  /*7750*/  LDG.E.S16 R2, desc[UR36][R4.64] ;  /* 0x0000002404027981 */ /* 0x000ea4000c1e1700 */
[----:B--2---:R-:W-:Y:S01]  /*7760*/  SHF.R.S32.HI R3, RZ, 0x1f, R2 ;  /* 0x0000001fff037819 */ /* 0x004fe20000011402 */
[----:B------:R-:W-:Y:S06]  /*7770*/  BRA `(.L_x_15441) ;  /* 0x0000000c00107947 */ /* 0x000fec0003800000 */
.L_x_15437:
        /* <DEDUP_REMOVED lines=9> */
.L_x_15445:
[----:B------:R-:W2:Y:S02]  /*7810*/  LDG.E.U16 R4, desc[UR36][R4.64] ;  /* 0x0000002404047981 */ /* 0x000ea4000c1e1500 */
[----:B--2---:R-:W-:-:S06]  /*7820*/  HADD2.F32 R2, -RZ, R4.H0_H0 ;  /* 0x20000004ff027230 */ /* 0x004fcc0000004100 */
[----:B------:R-:W0:Y:S01]  /*7830*/  F2I.S64.TRUNC R2, R2 ;  /* 0x0000000200027311 */ /* 0x000e22000020d900 */
[----:B------:R-:W-:Y:S05]  /*7840*/  BRA `(.L_x_15441) ;  /* 0x0000000800dc7947 */ /* 0x000fea0003800000 */
.L_x_15444:
        /* <DEDUP_REMOVED lines=9> */
.L_x_15447:
[----:B------:R-:W2:Y:S02]  /*78e0*/  LDG.E.U16 R4, desc[UR36][R4.64] ;  /* 0x0000002404047981 */ /* 0x000ea4000c1e1500 */
[----:B--2---:R-:W-:-:S06]  /*78f0*/  HADD2.F32 R2, -RZ, R4.H0_H0 ;  /* 0x20000004ff027230 */ /* 0x004fcc0000004100 */
[----:B------:R-:W0:Y:S01]  /*7900*/  F2I.S64.TRUNC R2, R2 ;  /* 0x0000000200027311 */ /* 0x000e22000020d900 */
[----:B------:R-:W-:Y:S05]  /*7910*/  BRA `(.L_x_15441) ;  /* 0x0000000800a87947 */ /* 0x000fea0003800000 */
.L_x_15446:
[----:B------:R-:W2:Y:S02]  /*7920*/  LDG.E.64 R2, desc[UR36][R4.64] ;  /* 0x0000002404027981 */ /* 0x000ea4000c1e1b00 */
[----:B--2---:R-:W0:Y:S01]  /*7930*/  F2I.S64.F64.TRUNC R2, R2 ;  /* 0x0000000200027311 */ /* 0x004e22000030d900 */
[----:B------:R-:W-:Y:S05]  /*7940*/  BRA `(.L_x_15441) ;  /* 0x00000008009c7947 */ /* 0x000fea0003800000 */
.L_x_15436:
        /* <DEDUP_REMOVED lines=13> */
.L_x_15450:
[----:B------:R-:W2:Y:S02]  /*7a20*/  LDG.E.64 R2, desc[UR36][R4.64] ;  /* 0x0000002404027981 */ /* 0x000ea4000c1e1b00 */
[----:B--2---:R-:W0:Y:S01]  /*7a30*/  F2I.S64.F64.TRUNC R2, R2 ;  /* 0x0000000200027311 */ /* 0x004e22000030d900 */
[----:B------:R-:W-:Y:S05]  /*7a40*/  BRA `(.L_x_15441) ;  /* 0x00000008005c7947 */ /* 0x000fea0003800000 */
.L_x_15449:
        /* <DEDUP_REMOVED lines=27> */
.L_x_15452:
        /* <DEDUP_REMOVED lines=14> */
.L_x_15451:
[----:B------:R-:W2:Y:S02]  /*7ce0*/  LDG.E.U16 R2, desc[UR36][R4.64] ;  /* 0x0000002404027981 */ /* 0x000ea4000c1e1500 */
[----:B--2---:R-:W-:-:S06]  /*7cf0*/  IMAD.U32 R2, R2, 0x10000, RZ ;  /* 0x0001000002027824 */ /* 0x004fcc00078e00ff */
[----:B------:R-:W0:Y:S01]  /*7d00*/  F2I.S64.TRUNC R2, R2 ;  /* 0x0000000200027311 */ /* 0x000e22000020d900 */
[----:B------:R-:W-:Y:S05]  /*7d10*/  BRA `(.L_x_15441) ;  /* 0x0000000400a87947 */ /* 0x000fea0003800000 */
.L_x_15448:
        /* <DEDUP_REMOVED lines=11> */
.L_x_15455:
        /* <DEDUP_REMOVED lines=21> */
.L_x_15459:
[----:B------:R-:W-:Y:S05]  /*7f20*/  BSYNC B1 ;  /* 0x0000000000017941 */ /* 0x000fea0003800000 */
.L_x_15458:
[----:B------:R-:W-:Y:S01]  /*7f30*/  IMAD.SHL.U32 R2, R2, 0x100000, RZ ;  /* 0x0010000002027824 */ /* 0x000fe200078e00ff */
[----:B------:R-:W-:-:S04]  /*7f40*/  LEA R3, R0, 0x3b800000, 0x17 ;  /* 0x3b80000000037811 */ /* 0x000fc800078eb8ff */
[----:B------:R-:W-:-:S07]  /*7f50*/  LOP3.LUT R2, R3, R2, R4, 0xfe, !PT ;  /* 0x0000000203027212 */ /* 0x000fce00078efe04 */
.L_x_15457:
[----:B------:R-:W-:Y:S05]  /*7f60*/  BSYNC B0 ;  /* 0x0000000000007941 */ /* 0x000fea0003800000 */
.L_x_15456:
[----:B------:R-:W1:Y:S01]  /*7f70*/  F2I.S64.TRUNC R2, R2 ;  /* 0x0000000200027311 */ /* 0x000e62000020d900 */
[----:B------:R-:W-:Y:S05]  /*7f80*/  BRA `(.L_x_15441) ;  /* 0x00000004000c7947 */ /* 0x000fea0003800000 */
.L_x_15454:
        /* <DEDUP_REMOVED lines=21> */
.L_x_15463:
[----:B------:R-:W-:Y:S05]  /*80e0*/  BSYNC B1 ;  /* 0x0000000000017941 */ /* 0x000fea0003800000 */
.L_x_15462:
[----:B------:R-:W-:Y:S01]  /*80f0*/  IMAD.SHL.U32 R2, R2, 0x200000, RZ ;  /* 0x0020000002027824 */ /* 0x000fe200078e00ff */
[----:B------:R-:W-:-:S04]  /*8100*/  LEA R3, R0, 0x37800000, 0x17 ;  /* 0x3780000000037811 */ /* 0x000fc800078eb8ff */
[----:B------:R-:W-:-:S07]  /*8110*/  LOP3.LUT R2, R3, R2, R4, 0xfe, !PT ;  /* 0x0000000203027212 */ /* 0x000fce00078efe04 */
.L_x_15461:
[----:B------:R-:W-:Y:S05]  /*8120*/  BSYNC B0 ;  /* 0x0000000000007941 */ /* 0x000fea0003800000 */
.L_x_15460:
[----:B------:R-:W2:Y:S01]  /*8130*/  F2I.S64.TRUNC R2, R2 ;  /* 0x0000000200027311 */ /* 0x000ea2000020d900 */
[----:B------:R-:W-:Y:S05]  /*8140*/  BRA `(.L_x_15441) ;  /* 0x00000000009c7947 */ /* 0x000fea0003800000 */
.L_x_15453:
        /* <DEDUP_REMOVED lines=14> */
.L_x_15467:
[----:B------:R-:W-:Y:S05]  /*8230*/  BSYNC B0 ;  /* 0x0000000000007941 */ /* 0x000fea0003800000 */
.L_x_15466:
[----:B------:R-:W4:Y:S01]  /*8240*/  F2I.S64.TRUNC R2, R2 ;  /* 0x0000000200027311 */ /* 0x000f22000020d900 */
[----:B------:R-:W-:Y:S05]  /*8250*/  BRA `(.L_x_15441) ;  /* 0x0000000000587947 */ /* 0x000fea0003800000 */
.L_x_15440:
        /* <DEDUP_REMOVED lines=16> */
.L_x_15468:
[----:B------:R-:W-:Y:S01]  /*8360*/  CS2R R2, SRZ ;  /* 0x0000000000027805 */ /* 0x000fe2000001ff00 */
[----:B------:R-:W-:Y:S06]  /*8370*/  BRA `(.L_x_15441) ;  /* 0x0000000000107947 */ /* 0x000fec0003800000 */
.L_x_15465:
[----:B------:R3:W5:Y:S01]  /*8380*/  LDG.E.64 R2, desc[UR36][R4.64] ;  /* 0x0000002404027981 */ /* 0x000762000c1e1b00 */
[----:B------:R-:W-:Y:S05]  /*8390*/  BRA `(.L_x_15441) ;  /* 0x0000000000087947 */ /* 0x000fea0003800000 */
.L_x_15464:
[----:B------:R0:W5:Y:S01]  /*83a0*/  LDG.E R2, desc[UR36][R4.64] ;  /* 0x0000002404027981 */ /* 0x000162000c1e1900 */
[----:B------:R-:W-:-:S07]  /*83b0*/  IMAD.MOV.U32 R3, RZ, RZ, RZ ;  /* 0x000000ffff037224 */ /* 0x000fce00078e00ff */
.L_x_15441:
        /* <DEDUP_REMOVED lines=23> */
.L_x_15472:
[----:B------:R3:W-:Y:S01]  /*8530*/  STG.E.U8 desc[UR36][R16.64], R6 ;  /* 0x0000000610007986 */ /* 0x0007e2000c101124 */
[----:B------:R-:W-:Y:S05]  /*8540*/  BRA `(.L_x_15474) ;  /* 0x0000000c00507947 */ /* 0x000fea0003800000 */
.L_x_15471:
        /* <DEDUP_REMOVED lines=8> */
.L_x_15476:
[----:B------:R2:W-:Y:S01]  /*85d0*/  STG.E desc[UR36][R16.64], R6 ;  /* 0x0000000610007986 */ /* 0x0005e2000c101924 */
[----:B------:R-:W-:Y:S05]  /*85e0*/  BRA `(.L_x_15474) ;  /* 0x0000000c00287947 */ /* 0x000fea0003800000 */
.L_x_15475:
[----:B------:R0:W-:Y:S01]  /*85f0*/  STG.E.U16 desc[UR36][R16.64], R6 ;  /* 0x0000000610007986 */ /* 0x0001e2000c101524 */
[----:B------:R-:W-:Y:S05]  /*8600*/  BRA `(.L_x_15474) ;  /* 0x0000000c00207947 */ /* 0x000fea0003800000 */
.L_x_15470:
        /* <DEDUP_REMOVED lines=9> */
.L_x_15478:
[----:B------:R-:W0:Y:S02]  /*86a0*/  I2F.S64 R0, R2 ;  /* 0x0000000200007312 */ /* 0x000e240000301400 */
[----:B0-----:R-:W-:-:S05]  /*86b0*/  F2FP.F16.F32.PACK_AB R0, RZ, R0 ;  /* 0x00000000ff00723e */ /* 0x001fca00000000ff */
[----:B------:R0:W-:Y:S01]  /*86c0*/  STG.E.U16 desc[UR36][R16.64], R0 ;  /* 0x0000000010007986 */ /* 0x0001e2000c101524 */
[----:B------:R-:W-:Y:S05]  /*86d0*/  BRA `(.L_x_15474) ;  /* 0x0000000800ec7947 */ /* 0x000fea0003800000 */
.L_x_15477:
        /* <DEDUP_REMOVED lines=10> */
.L_x_15480:
[----:B------:R-:W0:Y:S02]  /*8780*/  I2F.S64 R2, R2 ;  /* 0x0000000200027312 */ /* 0x000e240000301400 */
[----:B0-----:R-:W-:-:S04]  /*8790*/  F2FP.F16.F32.PACK_AB R3, RZ, R2 ;  /* 0x00000002ff03723e */ /* 0x001fc800000000ff */
[----:B------:R-:W-:-:S05]  /*87a0*/  PRMT R3, R3, 0x5410, RZ ;  /* 0x0000541003037816 */ /* 0x000fca00000000ff */
[----:B------:R0:W-:Y:S01]  /*87b0*/  STG.E desc[UR36][R16.64], R3 ;  /* 0x0000000310007986 */ /* 0x0001e2000c101924 */
[----:B------:R-:W-:Y:S05]  /*87c0*/  BRA `(.L_x_15474) ;  /* 0x0000000800b07947 */ /* 0x000fea0003800000 */
.L_x_15479:
[----:B------:R-:W0:Y:S02]  /*87d0*/  I2F.F64.S64 R2, R2 ;  /* 0x0000000200027312 */ /* 0x000e240000301c00 */
[----:B0-----:R0:W-:Y:S01]  /*87e0*/  STG.E.64 desc[UR36][R16.64], R2 ;  /* 0x0000000210007986 */ /* 0x0011e2000c101b24 */
[----:B------:R-:W-:Y:S05]  /*87f0*/  BRA `(.L_x_15474) ;  /* 0x0000000800a47947 */ /* 0x000fea0003800000 */
.L_x_15469:
        /* <DEDUP_REMOVED lines=13> */
.L_x_15483:
[----:B------:R-:W0:Y:S01]  /*88d0*/  I2F.F64.S64 R4, R2 ;  /* 0x0000000200047312 */ /* 0x000e220000301c00 */
[----:B------:R-:W-:-:S05]  /*88e0*/  CS2R R6, SRZ ;  /* 0x0000000000067805 */ /* 0x000fca000001ff00 */
[----:B0-----:R0:W-:Y:S01]  /*88f0*/  STG.E.128 desc[UR36][R16.64], R4 ;  /* 0x0000000410007986 */ /* 0x0011e2000c101d24 */
[----:B------:R-:W-:Y:S05]  /*8900*/  BRA `(.L_x_15474) ;  /* 0x0000000800607947 */ /* 0x000fea0003800000 */
.L_x_15482:
        /* <DEDUP_REMOVED lines=21> */
.L_x_15487:
[----:B------:R-:W-:Y:S05]  /*8a60*/  BSYNC B0 ;  /* 0x0000000000007941 */ /* 0x000fea0003800000 */
.L_x_15486:
[----:B------:R-:W-:-:S05]  /*8a70*/  LOP3.LUT R5, R0, R5, RZ, 0xfc, !PT ;  /* 0x0000000500057212 */ /* 0x000fca00078efcff */
[----:B------:R0:W-:Y:S01]  /*8a80*/  STG.E.U8 desc[UR36][R16.64], R5 ;  /* 0x0000000510007986 */ /* 0x0001e2000c101124 */
[----:B------:R-:W-:Y:S05]  /*8a90*/  BRA `(.L_x_15474) ;  /* 0x0000000400fc7947 */ /* 0x000fea0003800000 */
.L_x_15485:
        /* <DEDUP_REMOVED lines=13> */
.L_x_15489:
[----:B------:R-:W-:Y:S01]  /*8b70*/  IMAD.MOV.U32 R0, RZ, RZ, 0x7f ;  /* 0x0000007fff007424 */ /* 0x000fe200078e00ff */
[----:B------:R-:W-:-:S04]  /*8b80*/  ISETP.GT.U32.AND P0, PT, R4, 0x7f800000, PT ;  /* 0x7f8000000400780c */ /* 0x000fc80003f04070 */
[----:B------:R-:W-:-:S09]  /*8b90*/  SEL R0, R0, 0x7c, P0 ;  /* 0x0000007c00007807 */ /* 0x000fd20000000000 */
.L_x_15490:
[----:B------:R-:W-:Y:S05]  /*8ba0*/  BSYNC B0 ;  /* 0x0000000000007941 */ /* 0x000fea0003800000 */
.L_x_15488:
[----:B------:R-:W-:-:S04]  /*8bb0*/  LOP3.LUT R2, R3, 0x80000000, RZ, 0xc0, !PT ;  /* 0x8000000003027812 */ /* 0x000fc800078ec0ff */
[----:B------:R-:W-:-:S04]  /*8bc0*/  SHF.R.U32.HI R3, RZ, 0x18, R2 ;  /* 0x00000018ff037819 */ /* 0x000fc80000011602 */
[----:B------:R-:W-:-:S05]  /*8bd0*/  LOP3.LUT R3, R0, R3, RZ, 0xfc, !PT ;  /* 0x0000000300037212 */ /* 0x000fca00078efcff */
[----:B------:R0:W-:Y:S01]  /*8be0*/  STG.E.U8 desc[UR36][R16.64], R3 ;  /* 0x0000000310007986 */ /* 0x0001e2000c101124 */
[----:B------:R-:W-:Y:S05]  /*8bf0*/  BRA `(.L_x_15474) ;  /* 0x0000000400a47947 */ /* 0x000fea0003800000 */
.L_x_15484:
[----:B------:R-:W0:Y:S02]  /*8c00*/  I2F.S64 R0, R2 ;  /* 0x0000000200007312 */ /* 0x000e240000301400 */
[----:B0-----:R-:W-:-:S05]  /*8c10*/  F2FP.BF16.F32.PACK_AB R0, RZ, R0 ;  /* 0x00000000ff00723e */ /* 0x001fca00000010ff */
[----:B------:R0:W-:Y:S01]  /*8c20*/  STG.E.U16 desc[UR36][R16.64], R0 ;  /* 0x0000000010007986 */ /* 0x0001e2000c101524 */
[----:B------:R-:W-:Y:S05]  /*8c30*/  BRA `(.L_x_15474) ;  /* 0x0000000400947947 */ /* 0x000fea0003800000 */
.L_x_15481:
        /* <DEDUP_REMOVED lines=10> */
.L_x_15493:
        /* <DEDUP_REMOVED lines=17> */
.L_x_15496:
[----:B------:R-:W-:-:S04]  /*8df0*/  LOP3.LUT R2, R3, 0x80000000, RZ, 0xc0, !PT ;  /* 0x8000000003027812 */ /* 0x000fc800078ec0ff */
[----:B------:R-:W-:-:S04]  /*8e00*/  SHF.R.U32.HI R3, RZ, 0x18, R2 ;  /* 0x00000018ff037819 */ /* 0x000fc80000011602 */
[----:B------:R-:W-:-:S04]  /*8e10*/  LOP3.LUT R0, R0, R3, RZ, 0xfc, !PT ;  /* 0x0000000300007212 */ /* 0x000fc800078efcff */
[----:B------:R-:W-:-:S07]  /*8e20*/  PRMT R8, R0, 0x7610, R8 ;  /* 0x0000761000087816 */ /* 0x000fce0000000008 */
.L_x_15495:
[----:B------:R-:W-:Y:S05]  /*8e30*/  BSYNC B0 ;  /* 0x0000000000007941 */ /* 0x000fea0003800000 */
.L_x_15494:
[----:B------:R0:W-:Y:S01]  /*8e40*/  STG.E.U8 desc[UR36][R16.64], R8 ;  /* 0x0000000810007986 */ /* 0x0001e2000c101124 */
[----:B------:R-:W-:Y:S05]  /*8e50*/  BRA `(.L_x_15474) ;  /* 0x00000004000c7947 */ /* 0x000fea0003800000 */
.L_x_15492:
        /* <DEDUP_REMOVED lines=17> */
.L_x_15499:
[----:B------:R-:W-:-:S04]  /*8f70*/  LOP3.LUT R2, R3, 0x80000000, RZ, 0xc0, !PT ;  /* 0x8000000003027812 */ /* 0x000fc800078ec0ff */
[----:B------:R-:W-:-:S04]  /*8f80*/  SHF.R.U32.HI R3, RZ, 0x18, R2 ;  /* 0x00000018ff037819 */ /* 0x000fc80000011602 */
[----:B------:R-:W-:-:S04]  /*8f90*/  LOP3.LUT R0, R0, R3, RZ, 0xfc, !PT ;  /* 0x0000000300007212 */ /* 0x000fc800078efcff */
[----:B------:R-:W-:-:S07]  /*8fa0*/  PRMT R8, R0, 0x7610, R8 ;  /* 0x0000761000087816 */ /* 0x000fce0000000008 */
.L_x_15498:
[----:B------:R-:W-:Y:S05]  /*8fb0*/  BSYNC B0 ;  /* 0x0000000000007941 */ /* 0x000fea0003800000 */
.L_x_15497:
[----:B------:R0:W-:Y:S01]  /*8fc0*/  STG.E.U8 desc[UR36][R16.64], R8 ;  /* 0x0000000810007986 */ /* 0x0001e2000c101124 */
[----:B------:R-:W-:Y:S05]  /*8fd0*/  BRA `(.L_x_15474) ;  /* 0x0000000000ac7947 */ /* 0x000fea0003800000 */
.L_x_15491:
        /* <DEDUP_REMOVED lines=23> */
.L_x_15473:
        /* <DEDUP_REMOVED lines=16> */
.L_x_15502:
[----:B------:R-:W-:Y:S05]  /*9250*/  BRA `(.L_x_15474) ;  /* 0x00000000000c7947 */ /* 0x000fea0003800000 */
.L_x_15501:
[----:B------:R0:W-:Y:S01]  /*9260*/  STG.E.64 desc[UR36][R16.64], R2 ;  /* 0x0000000210007986 */ /* 0x0001e2000c101b24 */
[----:B------:R-:W-:Y:S05]  /*9270*/  BRA `(.L_x_15474) ;  /* 0x0000000000047947 */ /* 0x000fea0003800000 */
.L_x_15500:
[----:B------:R0:W-:Y:S02]  /*9280*/  STG.E desc[UR36][R16.64], R6 ;  /* 0x0000000610007986 */ /* 0x0001e4000c101924 */
.L_x_15474:
[----:B------:R-:W-:-:S07]  /*9290*/  VIADD R19, R19, 0x80 ;  /* 0x0000008013137836 */ /* 0x000fce0000000000 */
.L_x_15434:
[----:B------:R-:W-:Y:S05]  /*92a0*/  BSYNC B6 ;  /* 0x0000000000067941 */ /* 0x000fea0003800000 */
.L_x_15433:
[----:B------:R-:W-:Y:S02]  /*92b0*/  ULDC UR4, c[0x0][0x210] ;  /* 0x0000840000047ab9 */ /* 0x000fe40000000800 */
[----:B------:R-:W-:-:S13]  /*92c0*/  ISETP.GE.AND P0, PT, R19, UR4, PT ;  /* 0x0000000413007c0c */ /* 0x000fda000bf06270 */
[----:B------:R-:W-:Y:S05]  /*92d0*/  @P0 EXIT ;  /* 0x000000000000094d */ /* 0x000fea0003800000 */
        /* <DEDUP_REMOVED lines=303> */
.L_x_15503:
        /* <DEDUP_REMOVED lines=21> */
.L_x_15507:
[----:B------:R1:W5:Y:S01]  /*a720*/  LDG.E.U8 R2, desc[UR36][R4.64] ;  /* 0x0000002404027981 */ /* 0x000362000c1e1100 */
[----:B------:R-:W-:Y:S01]  /*a730*/  IMAD.MOV.U32 R3, RZ, RZ, RZ ;  /* 0x000000ffff037224 */ /* 0x000fe200078e00ff */
[----:B------:R-:W-:Y:S06]  /*a740*/  BRA `(.L_x_15509) ;  /* 0x0000000c00487947 */ /* 0x000fec0003800000 */
.L_x_15506:
        /* <DEDUP_REMOVED lines=8> */
.L_x_15511:
[----:B------:R-:W2:Y:S02]  /*a7d0*/  LDG.E R2, desc[UR36][R4.64] ;  /* 0x0000002404027981 */ /* 0x000ea4000c1e1900 */
[----:B--2---:R-:W-:Y:S01]  /*a7e0*/  SHF.R.S32.HI R3, RZ, 0x1f, R2 ;  /* 0x0000001fff037819 */ /* 0x004fe20000011402 */
[----:B------:R-:W-:Y:S06]  /*a7f0*/  BRA `(.L_x_15509) ;  /* 0x0000000c001c7947 */ /* 0x000fec0003800000 */
.L_x_15510:
[----:B------:R-:W2:Y:S02]  /*a800*/  LDG.E.S16 R2, desc[UR36][R4.64] ;  /* 0x0000002404027981 */ /* 0x000ea4000c1e1700 */
[----:B--2---:R-:W-:Y:S01]  /*a810*/  SHF.R.S32.HI R3, RZ, 0x1f, R2 ;  /* 0x0000001fff037819 */ /* 0x004fe20000011402 */
[----:B------:R-:W-:Y:S06]  /*a820*/  BRA `(.L_x_15509) ;  /* 0x0000000c00107947 */ /* 0x000fec0003800000 */
.L_x_15505:
        /* <DEDUP_REMOVED lines=9> */
.L_x_15513:
[----:B------:R-:W2:Y:S02]  /*a8c0*/  LDG.E.U16 R4, desc[UR36][R4.64] ;  /* 0x0000002404047981 */ /* 0x000ea4000c1e1500 */
[----:B--2---:R-:W-:-:S06]  /*a8d0*/  HADD2.F32 R2, -RZ, R4.H0_H0 ;  /* 0x20000004ff027230 */ /* 0x004fcc0000004100 */
[----:B------:R-:W0:Y:S01]  /*a8e0*/  F2I.S64.TRUNC R2, R2 ;  /* 0x0000000200027311 */ /* 0x000e22000020d900 */
[----:B------:R-:W-:Y:S05]  /*a8f0*/  BRA `(.L_x_15509) ;  /* 0x0000000800dc7947 */ /* 0x000fea0003800000 */
.L_x_15512:
[----:B------:R-:W-:-:S13]  /*a900*/  ISETP.NE.AND P0, PT, R2, 0x7, PT ;  /* 0x000000070200780c */ /* 0x000fda0003f05270 */
[----:B------:R-:W-:Y:S05]  /*a910*/  @!P0 BRA `(.L_x_15514) ;  /* 0x00000000002c8947 */ /* 0x000fea0003800000 */
[----:B------:R-:W-:-:S13]  /*a920*/  ISETP.NE.AND P0, PT, R2, 0x8, PT ;  /* 0x000000080200780c */ /* 0x000fda0003f05270 */
[----:B------:R-:W-:Y:S05]  /*a930*/  @!P0 BRA `(.L_x_15515) ;  /* 0x0000000000148947 */ /* 0x000fea0003800000 */
[----:B------:R-:W-:-:S13]  /*a940*/  ISETP.NE.AND P0, PT, R2, 0x9, PT ;  /* 0x000000090200780c */ /* 0x000fda0003f05270 */
[----:B------:R-:W-:Y:S05]  /*a950*/  @P0 BRA `(.L_x_15508) ;  /* 0x00000008006c0947 */ /* 0x000fea0003800000 */
[----:B------:R-:W2:Y:S02]  /*a960*/  LDG.E R2, desc[UR36][R4.64] ;  /* 0x0000002404027981 */ /* 0x000ea4000c1e1900 */
[----:B--2---:R-:W3:Y:S01]  /*a970*/  F2I.S64.TRUNC R2, R2 ;  /* 0x0000000200027311 */ /* 0x004ee2000020d900 */
[----:B------:R-:W-:Y:S05]  /*a980*/  BRA `(.L_x_15509) ;  /* 0x0000000800b87947 */ /* 0x000fea0003800000 */
.L_x_15515:
[----:B------:R-:W2:Y:S02]  /*a990*/  LDG.E.U16 R4, desc[UR36][R4.64] ;  /* 0x0000002404047981 */ /* 0x000ea4000c1e1500 */
[----:B--2---:R-:W-:-:S06]  /*a9a0*/  HADD2.F32 R2, -RZ, R4.H0_H0 ;  /* 0x20000004ff027230 */ /* 0x004fcc0000004100 */
[----:B------:R-:W4:Y:S01]  /*a9b0*/  F2I.S64.TRUNC R2, R2 ;  /* 0x0000000200027311 */ /* 0x000f22000020d900 */
[----:B------:R-:W-:Y:S05]  /*a9c0*/  BRA `(.L_x_15509) ;  /* 0x0000000800a87947 */ /* 0x000fea0003800000 */
.L_x_15514:
[----:B------:R-:W2:Y:S02]  /*a9d0*/  LDG.E.64 R2, desc[UR36][R4.64] ;  /* 0x0000002404027981 */ /* 0x000ea4000c1e1b00 */
[----:B--2---:R-:W2:Y:S01]  /*a9e0*/  F2I.S64.F64.TRUNC R2, R2 ;  /* 0x0000000200027311 */ /* 0x004ea2000030d900 */
[----:B------:R-:W-:Y:S05]  /*a9f0*/  BRA `(.L_x_15509) ;  /* 0x00000008009c7947 */ /* 0x000fea0003800000 */
.L_x_15504:
        /* <DEDUP_REMOVED lines=13> */
.L_x_15518:
[----:B------:R-:W2:Y:S02]  /*aad0*/  LDG.E.64 R2, desc[UR36][R4.64] ;  /* 0x0000002404027981 */ /* 0x000ea4000c1e1b00 */
[----:B--2---:R-:W0:Y:S01]  /*aae0*/  F2I.S64.F64.TRUNC R2, R2 ;  /* 0x0000000200027311 */ /* 0x004e22000030d900 */
[----:B------:R-:W-:Y:S05]  /*aaf0*/  BRA `(.L_x_15509) ;  /* 0x00000008005c7947 */ /* 0x000fea0003800000 */
.L_x_15517:
        /* <DEDUP_REMOVED lines=27> */
.L_x_15520:
        /* <DEDUP_REMOVED lines=14> */
.L_x_15519:
[----:B------:R-:W2:Y:S02]  /*ad90*/  LDG.E.U16 R2, desc[UR36][R4.64] ;  /* 0x0000002404027981 */ /* 0x000ea4000c1e1500 */
[----:B--2---:R-:W-:-:S06]  /*ada0*/  IMAD.U32 R2, R2, 0x10000, RZ ;  /* 0x0001000002027824 */ /* 0x004fcc00078e00ff */
[----:B------:R-:W0:Y:S01]  /*adb0*/  F2I.S64.TRUNC R2, R2 ;  /* 0x0000000200027311 */ /* 0x000e22000020d900 */
[----:B------:R-:W-:Y:S05]  /*adc0*/  BRA `(.L_x_15509) ;  /* 0x0000000400a87947 */ /* 0x000fea0003800000 */
.L_x_15516:
        /* <DEDUP_REMOVED lines=11> */
.L_x_15523:
        /* <DEDUP_REMOVED lines=21> */
.L_x_15527:
[----:B------:R-:W-:Y:S05]  /*afd0*/  BSYNC B1 ;  /* 0x0000000000017941 */ /* 0x000fea0003800000 */
.L_x_15526:
[----:B------:R-:W-:Y:S01]  /*afe0*/  IMAD.SHL.U32 R2, R2, 0x100000, RZ ;  /* 0x0010000002027824 */ /* 0x000fe200078e00ff */
[----:B------:R-:W-:-:S04]  /*aff0*/  LEA R3, R0, 0x3b800000, 0x17 ;  /* 0x3b80000000037811 */ /* 0x000fc800078eb8ff */
[----:B------:R-:W-:-:S07]  /*b000*/  LOP3.LUT R2, R3, R2, R4, 0xfe, !PT ;  /* 0x0000000203027212 */ /* 0x000fce00078efe04 */
.L_x_15525:
[----:B------:R-:W-:Y:S05]  /*b010*/  BSYNC B0 ;  /* 0x0000000000007941 */ /* 0x000fea0003800000 */
.L_x_15524:
[----:B------:R-:W0:Y:S01]  /*b020*/  F2I.S64.TRUNC R2, R2 ;  /* 0x0000000200027311 */ /* 0x000e22000020d900 */
[----:B------:R-:W-:Y:S05]  /*b030*/  BRA `(.L_x_15509) ;  /* 0x00000004000c7947 */ /* 0x000fea0003800000 */
.L_x_15522:
        /* <DEDUP_REMOVED lines=21> */
.L_x_15531:
[----:B------:R-:W-:Y:S05]  /*b190*/  BSYNC B1 ;  /* 0x0000000000017941 */ /* 0x000fea0003800000 */
.L_x_15530:
[----:B------:R-:W-:Y:S01]  /*b1a0*/  IMAD.SHL.U32 R2, R2, 0x200000, RZ ;  /* 0x0020000002027824 */ /* 0x000fe200078e00ff */
[----:B------:R-:W-:-:S04]  /*b1b0*/  LEA R3, R0, 0x37800000, 0x17 ;  /* 0x3780000000037811 */ /* 0x000fc800078eb8ff */
[----:B------:R-:W-:-:S07]  /*b1c0*/  LOP3.LUT R2, R3, R2, R4, 0xfe, !PT ;  /* 0x0000000203027212 */ /* 0x000fce00078efe04 */
.L_x_15529:
[----:B------:R-:W-:Y:S05]  /*b1d0*/  BSYNC B0 ;  /* 0x0000000000007941 */ /* 0x000fea0003800000 */
.L_x_15528:
[----:B------:R-:W0:Y:S01]  /*b1e0*/  F2I.S64.TRUNC R2, R2 ;  /* 0x0000000200027311 */ /* 0x000e22000020d900 */
[----:B------:R-:W-:Y:S05]  /*b1f0*/  BRA `(.L_x_15509) ;  /* 0x00000000009c7947 */ /* 0x000fea0003800000 */
.L_x_15521:
        /* <DEDUP_REMOVED lines=14> */
.L_x_15535:
[----:B------:R-:W-:Y:S05]  /*b2e0*/  BSYNC B0 ;  /* 0x0000000000007941 */ /* 0x000fea0003800000 */
.L_x_15534:
[----:B------:R-:W0:Y:S01]  /*b2f0*/  F2I.S64.TRUNC R2, R2 ;  /* 0x0000000200027311 */ /* 0x000e22000020d900 */
[----:B------:R-:W-:Y:S05]  /*b300*/  BRA `(.L_x_15509) ;  /* 0x0000000000587947 */ /* 0x000fea0003800000 */
.L_x_15508:
        /* <DEDUP_REMOVED lines=16> */
.L_x_15536:
[----:B------:R-:W-:Y:S01]  /*b410*/  CS2R R2, SRZ ;  /* 0x0000000000027805 */ /* 0x000fe2000001ff00 */
[----:B------:R-:W-:Y:S06]  /*b420*/  BRA `(.L_x_15509) ;  /* 0x0000000000107947 */ /* 0x000fec0003800000 */
.L_x_15533:
[----:B------:R0:W5:Y:S01]  /*b430*/  LDG.E.64 R2, desc[UR36][R4.64] ;  /* 0x0000002404027981 */ /* 0x000162000c1e1b00 */
[----:B------:R-:W-:Y:S05]  /*b440*/  BRA `(.L_x_15509) ;  /* 0x0000000000087947 */ /* 0x000fea0003800000 */
.L_x_15532:
[----:B------:R0:W5:Y:S01]  /*b450*/  LDG.E R2, desc[UR36][R4.64] ;  /* 0x0000002404027981 */ /* 0x000162000c1e1900 */
[----:B------:R-:W-:-:S07]  /*b460*/  IMAD.MOV.U32 R3, RZ, RZ, RZ ;  /* 0x000000ffff037224 */ /* 0x000fce00078e00ff */
.L_x_15509:
[----:B------:R-:W1:Y:S01]  /*b470*/  LDC.U8 R8, c[0x0][0x428] ;  /* 0x00010a00ff087b82 */ /* 0x000e620000000000 */
[-C--:B0-2345:R-:W-:Y:S02]  /*b480*/  IMAD R7, R3, R2.reuse, RZ ;  /* 0x0000000203077224 */ /* 0x0bdfe400078e02ff */
[----:B-1----:R-:W-:-:S04]  /*b490*/  IMAD.WIDE.U32 R4, R2, R2, RZ ;  /* 0x0000000202047225 */ /* 0x002fc800078e00ff */
        /* <DEDUP_REMOVED lines=20> */
.L_x_15540:
[----:B------:R-:W-:Y:S01]  /*b5e0*/  STG.E.U8 desc[UR36][R16.64], R6 ;  /* 0x0000000610007986 */ /* 0x000fe2000c101124 */
[----:B------:R-:W-:Y:S05]  /*b5f0*/  EXIT ;  /* 0x000000000000794d */ /* 0x000fea0003800000 */
.L_x_15539:
        /* <DEDUP_REMOVED lines=8> */
.L_x_15543:
[----:B------:R-:W-:Y:S01]  /*b680*/  STG.E desc[UR36][R16.64], R6 ;  /* 0x0000000610007986 */ /* 0x000fe2000c101924 */
[----:B------:R-:W-:Y:S05]  /*b690*/  EXIT ;  /* 0x000000000000794d */ /* 0x000fea0003800000 */
.L_x_15542:
[----:B------:R-:W-:Y:S01]  /*b6a0*/  STG.E.U16 desc[UR36][R16.64], R6 ;  /* 0x0000000610007986 */ /* 0x000fe2000c101524 */
[----:B------:R-:W-:Y:S05]  /*b6b0*/  EXIT ;  /* 0x000000000000794d */ /* 0x000fea0003800000 */
.L_x_15538:
        /* <DEDUP_REMOVED lines=9> */
.L_x_15545:
[----:B------:R-:W0:Y:S02]  /*b750*/  I2F.S64 R0, R2 ;  /* 0x0000000200007312 */ /* 0x000e240000301400 */
[----:B0-----:R-:W-:-:S05]  /*b760*/  F2FP.F16.F32.PACK_AB R0, RZ, R0 ;  /* 0x00000000ff00723e */ /* 0x001fca00000000ff */
[----:B------:R-:W-:Y:S01]  /*b770*/  STG.E.U16 desc[UR36][R16.64], R0 ;  /* 0x0000000010007986 */ /* 0x000fe2000c101524 */
[----:B------:R-:W-:Y:S05]  /*b780*/  EXIT ;  /* 0x000000000000794d */ /* 0x000fea0003800000 */
.L_x_15544:
        /* <DEDUP_REMOVED lines=10> */
.L_x_15547:
[----:B------:R-:W0:Y:S02]  /*b830*/  I2F.S64 R2, R2 ;  /* 0x0000000200027312 */ /* 0x000e240000301400 */
[----:B0-----:R-:W-:-:S04]  /*b840*/  F2FP.F16.F32.PACK_AB R3, RZ, R2 ;  /* 0x00000002ff03723e */ /* 0x001fc800000000ff */
[----:B------:R-:W-:-:S05]  /*b850*/  PRMT R3, R3, 0x5410, RZ ;  /* 0x0000541003037816 */ /* 0x000fca00000000ff */
[----:B------:R-:W-:Y:S01]  /*b860*/  STG.E desc[UR36][R16.64], R3 ;  /* 0x0000000310007986 */ /* 0x000fe2000c101924 */
[----:B------:R-:W-:Y:S05]  /*b870*/  EXIT ;  /* 0x000000000000794d */ /* 0x000fea0003800000 */
.L_x_15546:
[----:B------:R-:W0:Y:S02]  /*b880*/  I2F.F64.S64 R2, R2 ;  /* 0x0000000200027312 */ /* 0x000e240000301c00 */
[----:B0-----:R-:W-:Y:S01]  /*b890*/  STG.E.64 desc[UR36][R16.64], R2 ;  /* 0x0000000210007986 */ /* 0x001fe2000c101b24 */
[----:B------:R-:W-:Y:S05]  /*b8a0*/  EXIT ;  /* 0x000000000000794d */ /* 0x000fea0003800000 */
.L_x_15537:
        /* <DEDUP_REMOVED lines=13> */
.L_x_15550:
[----:B------:R-:W0:Y:S01]  /*b980*/  I2F.F64.S64 R4, R2 ;  /* 0x0000000200047312 */ /* 0x000e220000301c00 */
[----:B------:R-:W-:-:S05]  /*b990*/  CS2R R6, SRZ ;  /* 0x0000000000067805 */ /* 0x000fca000001ff00 */
[----:B0-----:R-:W-:Y:S01]  /*b9a0*/  STG.E.128 desc[UR36][R16.64], R4 ;  /* 0x0000000410007986 */ /* 0x001fe2000c101d24 */
[----:B------:R-:W-:Y:S05]  /*b9b0*/  EXIT ;  /* 0x000000000000794d */ /* 0x000fea0003800000 */
.L_x_15549:
        /* <DEDUP_REMOVED lines=21> */
.L_x_15554:
[----:B------:R-:W-:Y:S05]  /*bb10*/  BSYNC B0 ;  /* 0x0000000000007941 */ /* 0x000fea0003800000 */
.L_x_15553:
[----:B------:R-:W-:-:S05]  /*bb20*/  LOP3.LUT R5, R0, R5, RZ, 0xfc, !PT ;  /* 0x0000000500057212 */ /* 0x000fca00078efcff */
[----:B------:R-:W-:Y:S01]  /*bb30*/  STG.E.U8 desc[UR36][R16.64], R5 ;  /* 0x0000000510007986 */ /* 0x000fe2000c101124 */
[----:B------:R-:W-:Y:S05]  /*bb40*/  EXIT ;  /* 0x000000000000794d */ /* 0x000fea0003800000 */
.L_x_15552:
        /* <DEDUP_REMOVED lines=13> */
.L_x_15556:
[----:B------:R-:W-:Y:S01]  /*bc20*/  IMAD.MOV.U32 R0, RZ, RZ, 0x7f ;  /* 0x0000007fff007424 */ /* 0x000fe200078e00ff */
[----:B------:R-:W-:-:S04]  /*bc30*/  ISETP.GT.U32.AND P0, PT, R4, 0x7f800000, PT ;  /* 0x7f8000000400780c */ /* 0x000fc80003f04070 */
[----:B------:R-:W-:-:S09]  /*bc40*/  SEL R0, R0, 0x7c, P0 ;  /* 0x0000007c00007807 */ /* 0x000fd20000000000 */
.L_x_15557:
[----:B------:R-:W-:Y:S05]  /*bc50*/  BSYNC B0 ;  /* 0x0000000000007941 */ /* 0x000fea0003800000 */
.L_x_15555:
[----:B------:R-:W-:-:S04]  /*bc60*/  LOP3.LUT R2, R3, 0x80000000, RZ, 0xc0, !PT ;  /* 0x8000000003027812 */ /* 0x000fc800078ec0ff */
[----:B------:R-:W-:-:S04]  /*bc70*/  SHF.R.U32.HI R3, RZ, 0x18, R2 ;  /* 0x00000018ff037819 */ /* 0x000fc80000011602 */
[----:B------:R-:W-:-:S05]  /*bc80*/  LOP3.LUT R3, R0, R3, RZ, 0xfc, !PT ;  /* 0x0000000300037212 */ /* 0x000fca00078efcff */
[----:B------:R-:W-:Y:S01]  /*bc90*/  STG.E.U8 desc[UR36][R16.64], R3 ;  /* 0x0000000310007986 */ /* 0x000fe2000c101124 */
[----:B------:R-:W-:Y:S05]  /*bca0*/  EXIT ;  /* 0x000000000000794d */ /* 0x000fea0003800000 */
.L_x_15551:
[----:B------:R-:W0:Y:S02]  /*bcb0*/  I2F.S64 R0, R2 ;  /* 0x0000000200007312 */ /* 0x000e240000301400 */
[----:B0-----:R-:W-:-:S05]  /*bcc0*/  F2FP.BF16.F32.PACK_AB R0, RZ, R0 ;  /* 0x00000000ff00723e */ /* 0x001fca00000010ff */
[----:B------:R-:W-:Y:S01]  /*bcd0*/  STG.E.U16 desc[UR36][R16.64], R0 ;  /* 0x0000000010007986 */ /* 0x000fe2000c101524 */
[----:B------:R-:W-:Y:S05]  /*bce0*/  EXIT ;  /* 0x000000000000794d */ /* 0x000fea0003800000 */
.L_x_15548:
        /* <DEDUP_REMOVED lines=10> */
.L_x_15560:
        /* <DEDUP_REMOVED lines=17> */
.L_x_15563:
[----:B------:R-:W-:-:S04]  /*bea0*/  LOP3.LUT R2, R3, 0x80000000, RZ, 0xc0, !PT ;  /* 0x8000000003027812 */ /* 0x000fc800078ec0ff */
[----:B------:R-:W-:-:S04]  /*beb0*/  SHF.R.U32.HI R3, RZ, 0x18, R2 ;  /* 0x00000018ff037819 */ /* 0x000fc80000011602 */
[----:B------:R-:W-:-:S04]  /*bec0*/  LOP3.LUT R0, R0, R3, RZ, 0xfc, !PT ;  /* 0x0000000300007212 */ /* 0x000fc800078efcff */
[----:B------:R-:W-:-:S07]  /*bed0*/  PRMT R8, R0, 0x7610, R8 ;  /* 0x0000761000087816 */ /* 0x000fce0000000008 */
.L_x_15562:
[----:B------:R-:W-:Y:S05]  /*bee0*/  BSYNC B0 ;  /* 0x0000000000007941 */ /* 0x000fea0003800000 */
.L_x_15561:
[----:B------:R-:W-:Y:S01]  /*bef0*/  STG.E.U8 desc[UR36][R16.64], R8 ;  /* 0x0000000810007986 */ /* 0x000fe2000c101124 */
[----:B------:R-:W-:Y:S05]  /*bf00*/  EXIT ;  /* 0x000000000000794d */ /* 0x000fea0003800000 */
.L_x_15559:
        /* <DEDUP_REMOVED lines=17> */
.L_x_15566:
[----:B------:R-:W-:-:S04]  /*c020*/  LOP3.LUT R2, R3, 0x80000000, RZ, 0xc0, !PT ;  /* 0x8000000003027812 */ /* 0x000fc800078ec0ff */
[----:B------:R-:W-:-:S04]  /*c030*/  SHF.R.U32.HI R3, RZ, 0x18, R2 ;  /* 0x00000018ff037819 */ /* 0x000fc80000011602 */
[----:B------:R-:W-:-:S04]  /*c040*/  LOP3.LUT R0, R0, R3, RZ, 0xfc, !PT ;  /* 0x0000000300007212 */ /* 0x000fc800078efcff */
[----:B------:R-:W-:-:S07]  /*c050*/  PRMT R8, R0, 0x7610, R8 ;  /* 0x0000761000087816 */ /* 0x000fce0000000008 */
.L_x_15565:
[----:B------:R-:W-:Y:S05]  /*c060*/  BSYNC B0 ;  /* 0x0000000000007941 */ /* 0x000fea0003800000 */
.L_x_15564:
[----:B------:R-:W-:Y:S01]  /*c070*/  STG.E.U8 desc[UR36][R16.64], R8 ;  /* 0x0000000810007986 */ /* 0x000fe2000c101124 */
[----:B------:R-:W-:Y:S05]  /*c080*/  EXIT ;  /* 0x000000000000794d */ /* 0x000fea0003800000 */
.L_x_15558:
        /* <DEDUP_REMOVED lines=23> */
.L_x_15541:
        /* <DEDUP_REMOVED lines=16> */
.L_x_15569:
[----:B------:R-:W-:Y:S05]  /*c300*/  EXIT ;  /* 0x000000000000794d */ /* 0x000fea0003800000 */
.L_x_15568:
[----:B------:R-:W-:Y:S01]  /*c310*/  STG.E.64 desc[UR36][R16.64], R2 ;  /* 0x0000000210007986 */ /* 0x000fe2000c101b24 */
[----:B------:R-:W-:Y:S05]  /*c320*/  EXIT ;  /* 0x000000000000794d */ /* 0x000fea0003800000 */
.L_x_15567:
[----:B------:R-:W-:Y:S01]  /*c330*/  STG.E desc[UR36][R16.64], R6 ;  /* 0x0000000610007986 */ /* 0x000fe2000c101924 */
[----:B------:R-:W-:Y:S05]  /*c340*/  EXIT ;  /* 0x000000000000794d */ /* 0x000fea0003800000 */
.L_x_15570:
        /* <DEDUP_REMOVED lines=11> */
.L_x_71722:


//--------------------- .text._ZN2at6native27unrolled_elementwise_kernelIZNS0_50_GLOBAL__N__2680c7bb_12_PowKernel_cu_140f0503_289629pow_tensor_scalar_kernel_implIllEEvRNS_18TensorIteratorBaseET0_EUllE0_St5arrayIPcLm2EELi4E23TrivialOffsetCalculatorILi1EjESC_NS0_6memory12LoadWithCastILi1EEENSD_13StoreWithCastILi1EEEEEviT_S6_T2_T3_T4_T5_ --------------------------
	.section	.text._ZN2at6native27unrolled_elementwise_kernelIZNS0_50_GLOBAL__N__2680c7bb_12_PowKernel_cu_140f0503_289629pow_tensor_scalar_kernel_implIllEEvRNS_18TensorIteratorBaseET0_EUllE0_St5arrayIPcLm2EELi4E23TrivialOffsetCalculatorILi1EjESC_NS0_6memory12LoadWithCastILi1EEENSD_13StoreWithCastILi1EEEEEviT_S6_T2_T3_T4_T5_,"ax",@progbits
	.align	128
        .global         _ZN2at6native27unrolled_elementwise_kernelIZNS0_50_GLOBAL__N__2680c7bb_12_PowKernel_cu_140f0503_289629pow_tensor_scalar_kernel_implIllEEvRNS_18TensorIteratorBaseET0_EUllE0_St5arrayIPcLm2EELi4E23TrivialOffsetCalculatorILi1EjESC_NS0_6memory12LoadWithCastILi1EEENSD_13StoreWithCastILi1EEEEEviT_S6_T2_T3_T4_T5_
        .type           _ZN2at6native27unrolled_elementwise_kernelIZNS0_50_GLOBAL__N__2680c7bb_12_PowKernel_cu_140f0503_289629pow_tensor_scalar_kernel_implIllEEvRNS_18TensorIteratorBaseET0_EUllE0_St5arrayIPcLm2EELi4E23TrivialOffsetCalculatorILi1EjESC_NS0_6memory12LoadWithCastILi1EEENSD_13StoreWithCastILi1EEEEEviT_S6_T2_T3_T4_T5_,@function
        .size           _ZN2at6native27unrolled_elementwise_kernelIZNS0_50_GLOBAL__N__2680c7bb_12_PowKernel_cu_140f0503_289629pow_tensor_scalar_kernel_implIllEEvRNS_18TensorIteratorBaseET0_EUllE0_St5arrayIPcLm2EELi4E23TrivialOffsetCalculatorILi1EjESC_NS0_6memory12LoadWithCastILi1EEENSD_13StoreWithCastILi1EEEEEviT_S6_T2_T3_T4_T5_,(.L_x_71723 - _ZN2at6native27unrolled_elementwise_kernelIZNS0_50_GLOBAL__N__2680c7bb_12_PowKernel_cu_140f0503_289629pow_tensor_scalar_kernel_implIllEEvRNS_18TensorIteratorBaseET0_EUllE0_St5arrayIPcLm2EELi4E23TrivialOffsetCalculatorILi1EjESC_NS0_6memory12LoadWithCastILi1EEENSD_13StoreWithCastILi1EEEEEviT_S6_T2_T3_T4_T5_)
        .other          _ZN2at6native27unrolled_elementwise_kernelIZNS0_50_GLOBAL__N__2680c7bb_12_PowKernel_cu_140f0503_289629pow_tensor_scalar_kernel_implIllEEvRNS_18TensorIteratorBaseET0_EUllE0_St5arrayIPcLm2EELi4E23TrivialOffsetCalculatorILi1EjESC_NS0_6memory12LoadWithCastILi1EEENSD_13StoreWithCastILi1EEEEEviT_S6_T2_T3_T4_T5_,@"STO_CUDA_ENTRY STV_DEFAULT"
_ZN2at6native27unrolled_elementwise_kernelIZNS0_50_GLOBAL__N__2680c7bb_12_PowKernel_cu_140f0503_289629pow_tensor_scalar_kernel_implIllEEvRNS_18TensorIteratorBaseET0_EUllE0_St5arrayIPcLm2EELi4E23TrivialOffsetCalculatorILi1EjESC_NS0_6memory12LoadWithCastILi1EEENSD_13StoreWithCastILi1EEEEEviT_S6_T2_T3_T4_T5_:
.text._ZN2at6native27unrolled_elementwise_kernelIZNS0_50_GLOBAL__N__2680c7bb_12_PowKernel_cu_140f0503_289629pow_tensor_scalar_kernel_implIllEEvRNS_18TensorIteratorBaseET0_EUllE0_St5arrayIPcLm2EELi4E23TrivialOffsetCalculatorILi1EjESC_NS0_6memory12LoadWithCastILi1EEENSD_13StoreWithCastILi1EEEEEviT_S6_T2_T3_T4_T5_:
        /* <DEDUP_REMOVED lines=32> */
.L_x_15576:
[----:B------:R1:W5:Y:S01]  /*0200*/  LDG.E.U8 R34, desc[UR36][R4.64] ;  /* 0x0000002404227981 */ /* 0x000362000c1e1100 */
[----:B------:R-:W-:Y:S01]  /*0210*/  IMAD.MOV.U32 R35, RZ, RZ, RZ ;  /* 0x000000ffff237224 */ /* 0x000fe200078e00ff */
[----:B------:R-:W-:Y:S06]  /*0220*/  BRA `(.L_x_15578) ;  /* 0x0000000c004c7947 */ /* 0x000fec0003800000 */
.L_x_15575:
        /* <DEDUP_REMOVED lines=8> */
.L_x_15580:
[----:B------:R-:W2:Y:S02]  /*02b0*/  LDG.E R34, desc[UR36][R4.64] ;  /* 0x0000002404227981 */ /* 0x000ea4000c1e1900 */
[----:B--2---:R-:W-:Y:S01]  /*02c0*/  SHF.R.S32.HI R35, RZ, 0x1f, R34 ;  /* 0x0000001fff237819 */ /* 0x004fe20000011422 */
[----:B------:R-:W-:Y:S06]  /*02d0*/  BRA `(.L_x_15578) ;  /* 0x0000000c00207947 */ /* 0x000fec0003800000 */
.L_x_15579:
[----:B------:R-:W2:Y:S02]  /*02e0*/  LDG.E.S16 R34, desc[UR36][R4.64] ;  /* 0x0000002404227981 */ /* 0x000ea4000c1e1700 */
[----:B--2---:R-:W-:Y:S01]  /*02f0*/  SHF.R.S32.HI R35, RZ, 0x1f, R34 ;  /* 0x0000001fff237819 */ /* 0x004fe20000011422 */
[----:B------:R-:W-:Y:S06]  /*0300*/  BRA `(.L_x_15578) ;  /* 0x0000000c00147947 */ /* 0x000fec0003800000 */
.L_x_15574:
        /* <DEDUP_REMOVED lines=9> */
.L_x_15582:
[----:B------:R-:W2:Y:S02]  /*03a0*/  LDG.E.U16 R4, desc[UR36][R4.64] ;  /* 0x0000002404047981 */ /* 0x000ea4000c1e1500 */
[----:B--2---:R-:W-:-:S06]  /*03b0*/  HADD2.F32 R34, -RZ, R4.H0_H0 ;  /* 0x20000004ff227230 */ /* 0x004fcc0000004100 */
[----:B------:R-:W0:Y:S01]  /*03c0*/  F2I.S64.TRUNC R34, R34 ;  /* 0x0000002200227311 */ /* 0x000e22000020d900 */
[----:B------:R-:W-:Y:S05]  /*03d0*/  BRA `(.L_x_15578) ;  /* 0x0000000800e07947 */ /* 0x000fea0003800000 */
.L_x_15581:
        /* <DEDUP_REMOVED lines=9> */
.L_x_15584:
[----:B------:R-:W2:Y:S02]  /*0470*/  LDG.E.U16 R4, desc[UR36][R4.64] ;  /* 0x0000002404047981 */ /* 0x000ea4000c1e1500 */
[----:B--2---:R-:W-:-:S06]  /*0480*/  HADD2.F32 R34, -RZ, R4.H0_H0 ;  /* 0x20000004ff227230 */ /* 0x004fcc0000004100 */
[----:B------:R-:W4:Y:S01]  /*0490*/  F2I.S64.TRUNC R34, R34 ;  /* 0x0000002200227311 */ /* 0x000f22000020d900 */
[----:B------:R-:W-:Y:S05]  /*04a0*/  BRA `(.L_x_15578) ;  /* 0x0000000800ac7947 */ /* 0x000fea0003800000 */
.L_x_15583:
[----:B------:R-:W2:Y:S02]  /*04b0*/  LDG.E.64 R4, desc[UR36][R4.64] ;  /* 0x0000002404047981 */ /* 0x000ea4000c1e1b00 */
[----:B--2---:R2:W3:Y:S01]  /*04c0*/  F2I.S64.F64.TRUNC R34, R4 ;  /* 0x0000000400227311 */ /* 0x0044e2000030d900 */
[----:B------:R-:W-:Y:S05]  /*04d0*/  BRA `(.L_x_15578) ;  /* 0x0000000800a07947 */ /* 0x000fea0003800000 */
.L_x_15573:
        /* <DEDUP_REMOVED lines=13> */
.L_x_15587:
[----:B------:R-:W2:Y:S02]  /*05b0*/  LDG.E.64 R4, desc[UR36][R4.64] ;  /* 0x0000002404047981 */ /* 0x000ea4000c1e1b00 */
[----:B--2---:R0:W1:Y:S01]  /*05c0*/  F2I.S64.F64.TRUNC R34, R4 ;  /* 0x0000000400227311 */ /* 0x004062000030d900 */
[----:B------:R-:W-:Y:S05]  /*05d0*/  BRA `(.L_x_15578) ;  /* 0x0000000800607947 */ /* 0x000fea0003800000 */
.L_x_15586:
        /* <DEDUP_REMOVED lines=27> */
.L_x_15589:
        /* <DEDUP_REMOVED lines=15> */
.L_x_15588:
[----:B------:R-:W2:Y:S02]  /*0880*/  LDG.E.U16 R34, desc[UR36][R4.64] ;  /* 0x0000002404227981 */ /* 0x000ea4000c1e1500 */
[----:B--2---:R-:W-:-:S06]  /*0890*/  IMAD.U32 R34, R34, 0x10000, RZ ;  /* 0x0001000022227824 */ /* 0x004fcc00078e00ff */
[----:B------:R-:W0:Y:S01]  /*08a0*/  F2I.S64.TRUNC R34, R34 ;  /* 0x0000002200227311 */ /* 0x000e22000020d900 */
[----:B------:R-:W-:Y:S05]  /*08b0*/  BRA `(.L_x_15578) ;  /* 0x0000000400a87947 */ /* 0x000fea0003800000 */
.L_x_15585:
        /* <DEDUP_REMOVED lines=11> */
.L_x_15592:
        /* <DEDUP_REMOVED lines=21> */
.L_x_15596:
[----:B------:R-:W-:Y:S05]  /*0ac0*/  BSYNC B1 ;  /* 0x0000000000017941 */ /* 0x000fea0003800000 */
.L_x_15595:
[----:B------:R-:W-:Y:S01]  /*0ad0*/  IMAD.SHL.U32 R3, R3, 0x100000, RZ ;  /* 0x0010000003037824 */ /* 0x000fe200078e00ff */
[----:B------:R-:W-:-:S04]  /*0ae0*/  LEA R5, R0, 0x3b800000, 0x17 ;  /* 0x3b80000000057811 */ /* 0x000fc800078eb8ff */
[----:B------:R-:W-:-:S07]  /*0af0*/  LOP3.LUT R34, R5, R3, R34, 0xfe, !PT ;  /* 0x0000000305227212 */ /* 0x000fce00078efe22 */
.L_x_15594:
[----:B------:R-:W-:Y:S05]  /*0b00*/  BSYNC B0 ;  /* 0x0000000000007941 */ /* 0x000fea0003800000 */
.L_x_15593:
[----:B------:R-:W0:Y:S01]  /*0b10*/  F2I.S64.TRUNC R34, R34 ;  /* 0x0000002200227311 */ /* 0x000e22000020d900 */
[----:B------:R-:W-:Y:S05]  /*0b20*/  BRA `(.L_x_15578) ;  /* 0x00000004000c7947 */ /* 0x000fea0003800000 */
.L_x_15591:
        /* <DEDUP_REMOVED lines=21> */
.L_x_15600:
[----:B------:R-:W-:Y:S05]  /*0c80*/  BSYNC B1 ;  /* 0x0000000000017941 */ /* 0x000fea0003800000 */
.L_x_15599:
[----:B------:R-:W-:Y:S01]  /*0c90*/  IMAD.SHL.U32 R3, R3, 0x200000, RZ ;  /* 0x0020000003037824 */ /* 0x000fe200078e00ff */
[----:B------:R-:W-:-:S04]  /*0ca0*/  LEA R5, R0, 0x37800000, 0x17 ;  /* 0x3780000000057811 */ /* 0x000fc800078eb8ff */
[----:B------:R-:W-:-:S07]  /*0cb0*/  LOP3.LUT R34, R5, R3, R34, 0xfe, !PT ;  /* 0x0000000305227212 */ /* 0x000fce00078efe22 */
.L_x_15598:
[----:B------:R-:W-:Y:S05]  /*0cc0*/  BSYNC B0 ;  /* 0x0000000000007941 */ /* 0x000fea0003800000 */
.L_x_15597:
[----:B------:R-:W0:Y:S01]  /*0cd0*/  F2I.S64.TRUNC R34, R34 ;  /* 0x0000002200227311 */ /* 0x000e22000020d900 */
[----:B------:R-:W-:Y:S05]  /*0ce0*/  BRA `(.L_x_15578) ;  /* 0x00000000009c7947 */ /* 0x000fea0003800000 */
.L_x_15590:
        /* <DEDUP_REMOVED lines=14> */
.L_x_15604:
[----:B------:R-:W-:Y:S05]  /*0dd0*/  BSYNC B0 ;  /* 0x0000000000007941 */ /* 0x000fea0003800000 */
.L_x_15603:
[----:B------:R-:W0:Y:S01]  /*0de0*/  F2I.S64.TRUNC R34, R34 ;  /* 0x0000002200227311 */ /* 0x000e22000020d900 */
[----:B------:R-:W-:Y:S05]  /*0df0*/  BRA `(.L_x_15578) ;  /* 0x0000000000587947 */ /* 0x000fea0003800000 */
.L_x_15577:
        /* <DEDUP_REMOVED lines=16> */
.L_x_15605:
[----:B------:R-:W-:Y:S01]  /*0f00*/  CS2R R34, SRZ ;  /* 0x0000000000227805 */ /* 0x000fe2000001ff00 */
[----:B------:R-:W-:Y:S06]  /*0f10*/  BRA `(.L_x_15578) ;  /* 0x0000000000107947 */ /* 0x000fec0003800000 */
.L_x_15602:
[----:B------:R0:W5:Y:S01]  /*0f20*/  LDG.E.64 R34, desc[UR36][R4.64] ;  /* 0x0000002404227981 */ /* 0x000162000c1e1b00 */
[----:B------:R-:W-:Y:S05]  /*0f30*/  BRA `(.L_x_15578) ;  /* 0x0000000000087947 */ /* 0x000fea0003800000 */
.L_x_15601:
[----:B------:R0:W5:Y:S01]  /*0f40*/  LDG.E R34, desc[UR36][R4.64] ;  /* 0x0000002404227981 */ /* 0x000162000c1e1900 */
[----:B------:R-:W-:-:S07]  /*0f50*/  IMAD.MOV.U32 R35, RZ, RZ, RZ ;  /* 0x000000ffff237224 */ /* 0x000fce00078e00ff */
.L_x_15578:
[----:B------:R-:W2:Y:S02]  /*0f60*/  S2R R25, SR_TID.X ;  /* 0x0000000000197919 */ /* 0x000ea40000002100 */
[----:B--2---:R-:W-:-:S07]  /*0f70*/  VIADD R25, R25, 0x80 ;  /* 0x0000008019197836 */ /* 0x004fce0000000000 */
.L_x_15572:
[----:B------:R-:W-:Y:S05]  /*0f80*/  BSYNC B6 ;  /* 0x0000000000067941 */ /* 0x000fea0003800000 */
.L_x_15571:
        /* <DEDUP_REMOVED lines=24> */
.L_x_15611:
[----:B------:R0:W5:Y:S01]  /*1110*/  LDG.E.U8 R22, desc[UR36][R4.64] ;  /* 0x0000002404167981 */ /* 0x000162000c1e1100 */
[----:B------:R-:W-:Y:S01]  /*1120*/  IMAD.MOV.U32 R23, RZ, RZ, RZ ;  /* 0x000000ffff177224 */ /* 0x000fe200078e00ff */
[----:B------:R-:W-:Y:S06]  /*1130*/  BRA `(.L_x_15613) ;  /* 0x0000000c00487947 */ /* 0x000fec0003800000 */
.L_x_15610:
        /* <DEDUP_REMOVED lines=8> */
.L_x_15615:
[----:B------:R-:W2:Y:S02]  /*11c0*/  LDG.E R22, desc[UR36][R4.64] ;  /* 0x0000002404167981 */ /* 0x000ea4000c1e1900 */
[----:B--2---:R-:W-:Y:S01]  /*11d0*/  SHF.R.S32.HI R23, RZ, 0x1f, R22 ;  /* 0x0000001fff177819 */ /* 0x004fe20000011416 */
[----:B------:R-:W-:Y:S06]  /*11e0*/  BRA `(.L_x_15613) ;  /* 0x0000000c001c7947 */ /* 0x000fec0003800000 */
.L_x_15614:
[----:B------:R-:W2:Y:S02]  /*11f0*/  LDG.E.S16 R22, desc[UR36][R4.64] ;  /* 0x0000002404167981 */ /* 0x000ea4000c1e1700 */
[----:B--2---:R-:W-:Y:S01]  /*1200*/  SHF.R.S32.HI R23, RZ, 0x1f, R22 ;  /* 0x0000001fff177819 */ /* 0x004fe20000011416 */
[----:B------:R-:W-:Y:S06]  /*1210*/  BRA `(.L_x_15613) ;  /* 0x0000000c00107947 */ /* 0x000fec0003800000 */
.L_x_15609:
        /* <DEDUP_REMOVED lines=9> */
.L_x_15617:
[----:B------:R-:W2:Y:S02]  /*12b0*/  LDG.E.U16 R4, desc[UR36][R4.64] ;  /* 0x0000002404047981 */ /* 0x000ea4000c1e1500 */
[----:B--2---:R-:W-:-:S06]  /*12c0*/  HADD2.F32 R22, -RZ, R4.H0_H0 ;  /* 0x20000004ff167230 */ /* 0x004fcc0000004100 */
[----:B------:R-:W0:Y:S01]  /*12d0*/  F2I.S64.TRUNC R22, R22 ;  /* 0x0000001600167311 */ /* 0x000e22000020d900 */
[----:B------:R-:W-:Y:S05]  /*12e0*/  BRA `(.L_x_15613) ;  /* 0x0000000800dc7947 */ /* 0x000fea0003800000 */
.L_x_15616:
        /* <DEDUP_REMOVED lines=9> */
.L_x_15619:
[----:B------:R-:W2:Y:S02]  /*1380*/  LDG.E.U16 R4, desc[UR36][R4.64] ;  /* 0x0000002404047981 */ /* 0x000ea4000c1e1500 */
[----:B--2---:R-:W-:-:S06]  /*1390*/  HADD2.F32 R22, -RZ, R4.H0_H0 ;  /* 0x20000004ff167230 */ /* 0x004fcc0000004100 */
[----:B------:R-:W0:Y:S01]  /*13a0*/  F2I.S64.TRUNC R22, R22 ;  /* 0x0000001600167311 */ /* 0x000e22000020d900 */
[----:B------:R-:W-:Y:S05]  /*13b0*/  BRA `(.L_x_15613) ;  /* 0x0000000800a87947 */ /* 0x000fea0003800000 */
.L_x_15618:
[----:B------:R-:W2:Y:S02]  /*13c0*/  LDG.E.64 R4, desc[UR36][R4.64] ;  /* 0x0000002404047981 */ /* 0x000ea4000c1e1b00 */
[----:B--2---:R0:W1:Y:S01]  /*13d0*/  F2I.S64.F64.TRUNC R22, R4 ;  /* 0x0000000400167311 */ /* 0x004062000030d900 */
[----:B------:R-:W-:Y:S05]  /*13e0*/  BRA `(.L_x_15613) ;  /* 0x00000008009c7947 */ /* 0x000fea0003800000 */
.L_x_15608:
        /* <DEDUP_REMOVED lines=13> */
.L_x_15622:
[----:B------:R-:W2:Y:S02]  /*14c0*/  LDG.E.64 R4, desc[UR36][R4.64] ;  /* 0x0000002404047981 */ /* 0x000ea4000c1e1b00 */
[----:B--2---:R0:W1:Y:S01]  /*14d0*/  F2I.S64.F64.TRUNC R22, R4 ;  /* 0x0000000400167311 */ /* 0x004062000030d900 */
[----:B------:R-:W-:Y:S05]  /*14e0*/  BRA `(.L_x_15613) ;  /* 0x00000008005c7947 */ /* 0x000fea0003800000 */
.L_x_15621:
        /* <DEDUP_REMOVED lines=27> */
.L_x_15624:
        /* <DEDUP_REMOVED lines=14> */
.L_x_15623:
[----:B------:R-:W2:Y:S02]  /*1780*/  LDG.E.U16 R22, desc[UR36][R4.64] ;  /* 0x0000002404167981 */ /* 0x000ea4000c1e1500 */
[----:B--2---:R-:W-:-:S06]  /*1790*/  IMAD.U32 R22, R22, 0x10000, RZ ;  /* 0x0001000016167824 */ /* 0x004fcc00078e00ff */
[----:B------:R-:W0:Y:S01]  /*17a0*/  F2I.S64.TRUNC R22, R22 ;  /* 0x0000001600167311 */ /* 0x000e22000020d900 */
[----:B------:R-:W-:Y:S05]  /*17b0*/  BRA `(.L_x_15613) ;  /* 0x0000000400a87947 */ /* 0x000fea0003800000 */
.L_x_15620:
        /* <DEDUP_REMOVED lines=11> */
.L_x_15627:
        /* <DEDUP_REMOVED lines=21> */
.L_x_15631:
[----:B------:R-:W-:Y:S05]  /*19c0*/  BSYNC B1 ;  /* 0x0000000000017941 */ /* 0x000fea0003800000 */
.L_x_15630:
[----:B------:R-:W-:Y:S01]  /*19d0*/  IMAD.SHL.U32 R3, R3, 0x100000, RZ ;  /* 0x0010000003037824 */ /* 0x000fe200078e00ff */
[----:B------:R-:W-:-:S04]  /*19e0*/  LEA R5, R0, 0x3b800000, 0x17 ;  /* 0x3b80000000057811 */ /* 0x000fc800078eb8ff */
[----:B------:R-:W-:-:S07]  /*19f0*/  LOP3.LUT R22, R5, R3, R22, 0xfe, !PT ;  /* 0x0000000305167212 */ /* 0x000fce00078efe16 */
.L_x_15629:
[----:B------:R-:W-:Y:S05]  /*1a00*/  BSYNC B0 ;  /* 0x0000000000007941 */ /* 0x000fea0003800000 */
.L_x_15628:
[----:B------:R-:W0:Y:S01]  /*1a10*/  F2I.S64.TRUNC R22, R22 ;  /* 0x0000001600167311 */ /* 0x000e22000020d900 */
[----:B------:R-:W-:Y:S05]  /*1a20*/  BRA `(.L_x_15613) ;  /* 0x00000004000c7947 */ /* 0x000fea0003800000 */
.L_x_15626:
        /* <DEDUP_REMOVED lines=21> */
.L_x_15635:
[----:B------:R-:W-:Y:S05]  /*1b80*/  BSYNC B1 ;  /* 0x0000000000017941 */ /* 0x000fea0003800000 */
.L_x_15634:
[----:B------:R-:W-:Y:S01]  /*1b90*/  IMAD.SHL.U32 R3, R3, 0x200000, RZ ;  /* 0x0020000003037824 */ /* 0x000fe200078e00ff */
[----:B------:R-:W-:-:S04]  /*1ba0*/  LEA R5, R0, 0x37800000, 0x17 ;  /* 0x3780000000057811 */ /* 0x000fc800078eb8ff */
[----:B------:R-:W-:-:S07]  /*1bb0*/  LOP3.LUT R22, R5, R3, R22, 0xfe, !PT ;  /* 0x0000000305167212 */ /* 0x000fce00078efe16 */
.L_x_15633:
[----:B------:R-:W-:Y:S05]  /*1bc0*/  BSYNC B0 ;  /* 0x0000000000007941 */ /* 0x000fea0003800000 */
.L_x_15632:
[----:B------:R-:W0:Y:S01]  /*1bd0*/  F2I.S64.TRUNC R22, R22 ;  /* 0x0000001600167311 */ /* 0x000e22000020d900 */
[----:B------:R-:W-:Y:S05]  /*1be0*/  BRA `(.L_x_15613) ;  /* 0x00000000009c7947 */ /* 0x000fea0003800000 */
.L_x_15625:
        /* <DEDUP_REMOVED lines=14> */
.L_x_15639:
[----:B------:R-:W-:Y:S05]  /*1cd0*/  BSYNC B0 ;  /* 0x0000000000007941 */ /* 0x000fea0003800000 */
.L_x_15638:
[----:B------:R-:W0:Y:S01]  /*1ce0*/  F2I.S64.TRUNC R22, R22 ;  /* 0x0000001600167311 */ /* 0x000e22000020d900 */
[----:B------:R-:W-:Y:S05]  /*1cf0*/  BRA `(.L_x_15613) ;  /* 0x0000000000587947 */ /* 0x000fea0003800000 */
.L_x_15612:
        /* <DEDUP_REMOVED lines=16> */
.L_x_15640:
[----:B------:R-:W-:Y:S01]  /*1e00*/  CS2R R22, SRZ ;  /* 0x0000000000167805 */ /* 0x000fe2000001ff00 */
[----:B------:R-:W-:Y:S06]  /*1e10*/  BRA `(.L_x_15613) ;  /* 0x0000000000107947 */ /* 0x000fec0003800000 */
.L_x_15637:
[----:B------:R0:W5:Y:S01]  /*1e20*/  LDG.E.64 R22, desc[UR36][R4.64] ;  /* 0x0000002404167981 */ /* 0x000162000c1e1b00 */
[----:B------:R-:W-:Y:S05]  /*1e30*/  BRA `(.L_x_15613) ;  /* 0x0000000000087947 */ /* 0x000fea0003800000 */
.L_x_15636:
[----:B------:R0:W5:Y:S01]  /*1e40*/  LDG.E R22, desc[UR36][R4.64] ;  /* 0x0000002404167981 */ /* 0x000162000c1e1900 */
[----:B------:R-:W-:-:S07]  /*1e50*/  IMAD.MOV.U32 R23, RZ, RZ, RZ ;  /* 0x000000ffff177224 */ /* 0x000fce00078e00ff */
.L_x_15613:
[----:B------:R-:W-:-:S07]  /*1e60*/  VIADD R25, R25, 0x80 ;  /* 0x0000008019197836 */ /* 0x000fce0000000000 */
.L_x_15607:
[----:B------:R-:W-:Y:S05]  /*1e70*/  BSYNC B6 ;  /* 0x0000000000067941 */ /* 0x000fea0003800000 */
.L_x_15606:
        /* <DEDUP_REMOVED lines=26> */
.L_x_15646:
[----:B------:R0:W5:Y:S01]  /*2020*/  LDG.E.U8 R18, desc[UR36][R4.64] ;  /* 0x0000002404127981 */ /* 0x000162000c1e1100 */
[----:B------:R-:W-:Y:S01]  /*2030*/  IMAD.MOV.U32 R19, RZ, RZ, RZ ;  /* 0x000000ffff137224 */ /* 0x000fe200078e00ff */
[----:B------:R-:W-:Y:S06]  /*2040*/  BRA `(.L_x_15648) ;  /* 0x0000000c00487947 */ /* 0x000fec0003800000 */
.L_x_15645:
        /* <DEDUP_REMOVED lines=8> */
.L_x_15650:
[----:B------:R-:W2:Y:S02]  /*20d0*/  LDG.E R18, desc[UR36][R4.64] ;  /* 0x0000002404127981 */ /* 0x000ea4000c1e1900 */
[----:B--2---:R-:W-:Y:S01]  /*20e0*/  SHF.R.S32.HI R19, RZ, 0x1f, R18 ;  /* 0x0000001fff137819 */ /* 0x004fe20000011412 */
[----:B------:R-:W-:Y:S06]  /*20f0*/  BRA `(.L_x_15648) ;  /* 0x0000000c001c7947 */ /* 0x000fec0003800000 */
.L_x_15649:
[----:B------:R-:W2:Y:S02]  /*2100*/  LDG.E.S16 R18, desc[UR36][R4.64] ;  /* 0x0000002404127981 */ /* 0x000ea4000c1e1700 */
[----:B--2---:R-:W-:Y:S01]  /*2110*/  SHF.R.S32.HI R19, RZ, 0x1f, R18 ;  /* 0x0000001fff137819 */ /* 0x004fe20000011412 */
[----:B------:R-:W-:Y:S06]  /*2120*/  BRA `(.L_x_15648) ;  /* 0x0000000c00107947 */ /* 0x000fec0003800000 */
.L_x_15644:
        /* <DEDUP_REMOVED lines=9> */
.L_x_15652:
[----:B------:R-:W2:Y:S02]  /*21c0*/  LDG.E.U16 R4, desc[UR36][R4.64] ;  /* 0x0000002404047981 */ /* 0x000ea4000c1e1500 */
[----:B--2---:R-:W-:-:S06]  /*21d0*/  HADD2.F32 R18, -RZ, R4.H0_H0 ;  /* 0x20000004ff127230 */ /* 0x004fcc0000004100 */
[----:B------:R-:W0:Y:S01]  /*21e0*/  F2I.S64.TRUNC R18, R18 ;  /* 0x0000001200127311 */ /* 0x000e22000020d900 */
[----:B------:R-:W-:Y:S05]  /*21f0*/  BRA `(.L_x_15648) ;  /* 0x0000000800dc7947 */ /* 0x000fea0003800000 */
.L_x_15651:
        /* <DEDUP_REMOVED lines=9> */
.L_x_15654:
[----:B------:R-:W2:Y:S02]  /*2290*/  LDG.E.U16 R4, desc[UR36][R4.64] ;  /* 0x0000002404047981 */ /* 0x000ea4000c1e1500 */
[----:B--2---:R-:W-:-:S06]  /*22a0*/  HADD2.F32 R18, -RZ, R4.H0_H0 ;  /* 0x20000004ff127230 */ /* 0x004fcc0000004100 */
[----:B------:R-:W0:Y:S01]  /*22b0*/  F2I.S64.TRUNC R18, R18 ;  /* 0x0000001200127311 */ /* 0x000e22000020d900 */
[----:B------:R-:W-:Y:S05]  /*22c0*/  BRA `(.L_x_15648) ;  /* 0x0000000800a87947 */ /* 0x000fea0003800000 */
.L_x_15653:
[----:B------:R-:W2:Y:S02]  /*22d0*/  LDG.E.64 R4, desc[UR36][R4.64] ;  /* 0x0000002404047981 */ /* 0x000ea4000c1e1b00 */
[----:B--2---:R0:W1:Y:S01]  /*22e0*/  F2I.S64.F64.TRUNC R18, R4 ;  /* 0x0000000400127311 */ /* 0x004062000030d900 */
[----:B------:R-:W-:Y:S05]  /*22f0*/  BRA `(.L_x_15648) ;  /* 0x00000008009c7947 */ /* 0x000fea0003800000 */
.L_x_15643:
        /* <DEDUP_REMOVED lines=13> */
.L_x_15657:
[----:B------:R-:W2:Y:S02]  /*23d0*/  LDG.E.64 R4, desc[UR36][R4.64] ;  /* 0x0000002404047981 */ /* 0x000ea4000c1e1b00 */
[----:B--2---:R0:W1:Y:S01]  /*23e0*/  F2I.S64.F64.TRUNC R18, R4 ;  /* 0x0000000400127311 */ /* 0x004062000030d900 */
[----:B------:R-:W-:Y:S05]  /*23f0*/  BRA `(.L_x_15648) ;  /* 0x00000008005c7947 */ /* 0x000fea0003800000 */
.L_x_15656:
        /* <DEDUP_REMOVED lines=27> */
.L_x_15659:
        /* <DEDUP_REMOVED lines=14> */
.L_x_15658:
[----:B------:R-:W2:Y:S02]  /*2690*/  LDG.E.U16 R18, desc[UR36][R4.64] ;  /* 0x0000002404127981 */ /* 0x000ea4000c1e1500 */
[----:B--2---:R-:W-:-:S06]  /*26a0*/  IMAD.U32 R18, R18, 0x10000, RZ ;  /* 0x0001000012127824 */ /* 0x004fcc00078e00ff */
[----:B------:R-:W0:Y:S01]  /*26b0*/  F2I.S64.TRUNC R18, R18 ;  /* 0x0000001200127311 */ /* 0x000e22000020d900 */
[----:B------:R-:W-:Y:S05]  /*26c0*/  BRA `(.L_x_15648) ;  /* 0x0000000400a87947 */ /* 0x000fea0003800000 */
.L_x_15655:
        /* <DEDUP_REMOVED lines=11> */
.L_x_15662:
        /* <DEDUP_REMOVED lines=21> */
.L_x_15666:
[----:B------:R-:W-:Y:S05]  /*28d0*/  BSYNC B1 ;  /* 0x0000000000017941 */ /* 0x000fea0003800000 */
.L_x_15665:
[----:B------:R-:W-:Y:S01]  /*28e0*/  IMAD.SHL.U32 R3, R3, 0x100000, RZ ;  /* 0x0010000003037824 */ /* 0x000fe200078e00ff */
[----:B------:R-:W-:-:S04]  /*28f0*/  LEA R5, R0, 0x3b800000, 0x17 ;  /* 0x3b80000000057811 */ /* 0x000fc800078eb8ff */
[----:B------:R-:W-:-:S07]  /*2900*/  LOP3.LUT R18, R5, R3, R18, 0xfe, !PT ;  /* 0x0000000305127212 */ /* 0x000fce00078efe12 */
.L_x_15664:
[----:B------:R-:W-:Y:S05]  /*2910*/  BSYNC B0 ;  /* 0x0000000000007941 */ /* 0x000fea0003800000 */
.L_x_15663:
[----:B------:R-:W1:Y:S01]  /*2920*/  F2I.S64.TRUNC R18, R18 ;  /* 0x0000001200127311 */ /* 0x000e62000020d900 */
[----:B------:R-:W-:Y:S05]  /*2930*/  BRA `(.L_x_15648) ;  /* 0x00000004000c7947 */ /* 0x000fea0003800000 */
.L_x_15661:
        /* <DEDUP_REMOVED lines=21> */
.L_x_15670:
[----:B------:R-:W-:Y:S05]  /*2a90*/  BSYNC B1 ;  /* 0x0000000000017941 */ /* 0x000fea0003800000 */
.L_x_15669:
[----:B------:R-:W-:Y:S01]  /*2aa0*/  IMAD.SHL.U32 R3, R3, 0x200000, RZ ;  /* 0x0020000003037824 */ /* 0x000fe200078e00ff */
[----:B------:R-:W-:-:S04]  /*2ab0*/  LEA R5, R0, 0x37800000, 0x17 ;  /* 0x3780000000057811 */ /* 0x000fc800078eb8ff */
[----:B------:R-:W-:-:S07]  /*2ac0*/  LOP3.LUT R18, R5, R3, R18, 0xfe, !PT ;  /* 0x0000000305127212 */ /* 0x000fce00078efe12 */
.L_x_15668:
[----:B------:R-:W-:Y:S05]  /*2ad0*/  BSYNC B0 ;  /* 0x0000000000007941 */ /* 0x000fea0003800000 */
.L_x_15667:
[----:B------:R-:W2:Y:S01]  /*2ae0*/  F2I.S64.TRUNC R18, R18 ;  /* 0x0000001200127311 */ /* 0x000ea2000020d900 */
[----:B------:R-:W-:Y:S05]  /*2af0*/  BRA `(.L_x_15648) ;  /* 0x00000000009c7947 */ /* 0x000fea0003800000 */
.L_x_15660:
        /* <DEDUP_REMOVED lines=14> */
.L_x_15674:
[----:B------:R-:W-:Y:S05]  /*2be0*/  BSYNC B0 ;  /* 0x0000000000007941 */ /* 0x000fea0003800000 */
.L_x_15673:
[----:B------:R-:W0:Y:S01]  /*2bf0*/  F2I.S64.TRUNC R18, R18 ;  /* 0x0000001200127311 */ /* 0x000e22000020d900 */
[----:B------:R-:W-:Y:S05]  /*2c00*/  BRA `(.L_x_15648) ;  /* 0x0000000000587947 */ /* 0x000fea0003800000 */
.L_x_15647:
        /* <DEDUP_REMOVED lines=16> */
.L_x_15675:
[----:B------:R-:W-:Y:S01]  /*2d10*/  CS2R R18, SRZ ;  /* 0x0000000000127805 */ /* 0x000fe2000001ff00 */
[----:B------:R-:W-:Y:S06]  /*2d20*/  BRA `(.L_x_15648) ;  /* 0x0000000000107947 */ /* 0x000fec0003800000 */
.L_x_15672:
[----:B------:R0:W5:Y:S01]  /*2d30*/  LDG.E.64 R18, desc[UR36][R4.64] ;  /* 0x0000002404127981 */ /* 0x000162000c1e1b00 */
[----:B------:R-:W-:Y:S05]  /*2d40*/  BRA `(.L_x_15648) ;  /* 0x0000000000087947 */ /* 0x000fea0003800000 */
.L_x_15671:
[----:B------:R0:W5:Y:S01]  /*2d50*/  LDG.E R18, desc[UR36][R4.64] ;  /* 0x0000002404127981 */ /* 0x000162000c1e1900 */
[----:B------:R-:W-:-:S07]  /*2d60*/  IMAD.MOV.U32 R19, RZ, RZ, RZ ;  /* 0x000000ffff137224 */ /* 0x000fce00078e00ff */
.L_x_15648:
[----:B------:R-:W-:-:S07]  /*2d70*/  VIADD R25, R25, 0x80 ;  /* 0x0000008019197836 */ /* 0x000fce0000000000 */
.L_x_15642:
[----:B------:R-:W-:Y:S05]  /*2d80*/  BSYNC B6 ;  /* 0x0000000000067941 */ /* 0x000fea0003800000 */
.L_x_15641:
        /* <DEDUP_REMOVED lines=23> */
.L_x_15681:
[----:B------:R0:W5:Y:S01]  /*2f00*/  LDG.E.U8 R16, desc[UR36][R4.64] ;  /* 0x0000002404107981 */ /* 0x000162000c1e1100 */
[----:B------:R-:W-:Y:S01]  /*2f10*/  IMAD.MOV.U32 R17, RZ, RZ, RZ ;  /* 0x000000ffff117224 */ /* 0x000fe200078e00ff */
[----:B------:R-:W-:Y:S06]  /*2f20*/  BRA `(.L_x_15677) ;  /* 0x0000000c00447947 */ /* 0x000fec0003800000 */
.L_x_15680:
        /* <DEDUP_REMOVED lines=8> */
.L_x_15684:
[----:B------:R-:W2:Y:S02]  /*2fb0*/  LDG.E R16, desc[UR36][R4.64] ;  /* 0x0000002404107981 */ /* 0x000ea4000c1e1900 */
[----:B--2---:R-:W-:Y:S01]  /*2fc0*/  SHF.R.S32.HI R17, RZ, 0x1f, R16 ;  /* 0x0000001fff117819 */ /* 0x004fe20000011410 */
[----:B------:R-:W-:Y:S06]  /*2fd0*/  BRA `(.L_x_15677) ;  /* 0x0000000c00187947 */ /* 0x000fec0003800000 */
.L_x_15683:
[----:B------:R-:W2:Y:S02]  /*2fe0*/  LDG.E.S16 R16, desc[UR36][R4.64] ;  /* 0x0000002404107981 */ /* 0x000ea4000c1e1700 */
[----:B--2---:R-:W-:Y:S01]  /*2ff0*/  SHF.R.S32.HI R17, RZ, 0x1f, R16 ;  /* 0x0000001fff117819 */ /* 0x004fe20000011410 */
[----:B------:R-:W-:Y:S06]  /*3000*/  BRA `(.L_x_15677) ;  /* 0x0000000c000c7947 */ /* 0x000fec0003800000 */
.L_x_15679:
        /* <DEDUP_REMOVED lines=9> */
.L_x_15686:
[----:B------:R-:W2:Y:S02]  /*30a0*/  LDG.E.U16 R4, desc[UR36][R4.64] ;  /* 0x0000002404047981 */ /* 0x000ea4000c1e1500 */
[----:B--2---:R-:W-:-:S06]  /*30b0*/  HADD2.F32 R16, -RZ, R4.H0_H0 ;  /* 0x20000004ff107230 */ /* 0x004fcc0000004100 */
[----:B------:R-:W0:Y:S01]  /*30c0*/  F2I.S64.TRUNC R16, R16 ;  /* 0x0000001000107311 */ /* 0x000e22000020d900 */
[----:B------:R-:W-:Y:S05]  /*30d0*/  BRA `(.L_x_15677) ;  /* 0x0000000800d87947 */ /* 0x000fea0003800000 */
.L_x_15685:
        /* <DEDUP_REMOVED lines=9> */
.L_x_15688:
[----:B------:R-:W2:Y:S02]  /*3170*/  LDG.E.U16 R4, desc[UR36][R4.64] ;  /* 0x0000002404047981 */ /* 0x000ea4000c1e1500 */
[----:B--2---:R-:W-:-:S06]  /*3180*/  HADD2.F32 R16, -RZ, R4.H0_H0 ;  /* 0x20000004ff107230 */ /* 0x004fcc0000004100 */
[----:B------:R-:W0:Y:S01]  /*3190*/  F2I.S64.TRUNC R16, R16 ;  /* 0x0000001000107311 */ /* 0x000e22000020d900 */
[----:B------:R-:W-:Y:S05]  /*31a0*/  BRA `(.L_x_15677) ;  /* 0x0000000800a47947 */ /* 0x000fea0003800000 */
.L_x_15687:
[----:B------:R-:W2:Y:S02]  /*31b0*/  LDG.E.64 R4, desc[UR36][R4.64] ;  /* 0x0000002404047981 */ /* 0x000ea4000c1e1b00 */
[----:B--2---:R0:W1:Y:S01]  /*31c0*/  F2I.S64.F64.TRUNC R16, R4 ;  /* 0x0000000400107311 */ /* 0x004062000030d900 */
[----:B------:R-:W-:Y:S05]  /*31d0*/  BRA `(.L_x_15677) ;  /* 0x0000000800987947 */ /* 0x000fea0003800000 */
.L_x_15678:
        /* <DEDUP_REMOVED lines=13> */
.L_x_15691:
[----:B------:R-:W2:Y:S02]  /*32b0*/  LDG.E.64 R4, desc[UR36][R4.64] ;  /* 0x0000002404047981 */ /* 0x000ea4000c1e1b00 */
[----:B--2---:R0:W1:Y:S01]  /*32c0*/  F2I.S64.F64.TRUNC R16, R4 ;  /* 0x0000000400107311 */ /* 0x004062000030d900 */
[----:B------:R-:W-:Y:S05]  /*32d0*/  BRA `(.L_x_15677) ;  /* 0x0000000800587947 */ /* 0x000fea0003800000 */
.L_x_15690:
        /* <DEDUP_REMOVED lines=27> */
.L_x_15693:
        /* <DEDUP_REMOVED lines=14> */
.L_x_15692:
[----:B------:R-:W2:Y:S02]  /*3570*/  LDG.E.U16 R16, desc[UR36][R4.64] ;  /* 0x0000002404107981 */ /* 0x000ea4000c1e1500 */
[----:B--2---:R-:W-:-:S06]  /*3580*/  IMAD.U32 R16, R16, 0x10000, RZ ;  /* 0x0001000010107824 */ /* 0x004fcc00078e00ff */
[----:B------:R-:W0:Y:S01]  /*3590*/  F2I.S64.TRUNC R16, R16 ;  /* 0x0000001000107311 */ /* 0x000e22000020d900 */
[----:B------:R-:W-:Y:S05]  /*35a0*/  BRA `(.L_x_15677) ;  /* 0x0000000400a47947 */ /* 0x000fea0003800000 */
.L_x_15689:
        /* <DEDUP_REMOVED lines=11> */
.L_x_15696:
        /* <DEDUP_REMOVED lines=21> */
.L_x_15700:
[----:B------:R-:W-:Y:S05]  /*37b0*/  BSYNC B1 ;  /* 0x0000000000017941 */ /* 0x000fea0003800000 */
.L_x_15699:
[----:B------:R-:W-:Y:S01]  /*37c0*/  IMAD.SHL.U32 R3, R3, 0x100000, RZ ;  /* 0x0010000003037824 */ /* 0x000fe200078e00ff */
[----:B------:R-:W-:-:S04]  /*37d0*/  LEA R5, R0, 0x3b800000, 0x17 ;  /* 0x3b80000000057811 */ /* 0x000fc800078eb8ff */
[----:B------:R-:W-:-:S07]  /*37e0*/  LOP3.LUT R16, R5, R3, R16, 0xfe, !PT ;  /* 0x0000000305107212 */ /* 0x000fce00078efe10 */
.L_x_15698:
[----:B------:R-:W-:Y:S05]  /*37f0*/  BSYNC B0 ;  /* 0x0000000000007941 */ /* 0x000fea0003800000 */
.L_x_15697:
[----:B------:R-:W0:Y:S01]  /*3800*/  F2I.S64.TRUNC R16, R16 ;  /* 0x0000001000107311 */ /* 0x000e22000020d900 */
[----:B------:R-:W-:Y:S05]  /*3810*/  BRA `(.L_x_15677) ;  /* 0x0000000400087947 */ /* 0x000fea0003800000 */
.L_x_15695:
        /* <DEDUP_REMOVED lines=21> */
.L_x_15704:
[----:B------:R-:W-:Y:S05]  /*3970*/  BSYNC B1 ;  /* 0x0000000000017941 */ /* 0x000fea0003800000 */
.L_x_15703:
[----:B------:R-:W-:Y:S01]  /*3980*/  IMAD.SHL.U32 R3, R3, 0x200000, RZ ;  /* 0x0020000003037824 */ /* 0x000fe200078e00ff */
[----:B------:R-:W-:-:S04]  /*3990*/  LEA R5, R0, 0x37800000, 0x17 ;  /* 0x3780000000057811 */ /* 0x000fc800078eb8ff */
[----:B------:R-:W-:-:S07]  /*39a0*/  LOP3.LUT R16, R5, R3, R16, 0xfe, !PT ;  /* 0x0000000305107212 */ /* 0x000fce00078efe10 */
.L_x_15702:
[----:B------:R-:W-:Y:S05]  /*39b0*/  BSYNC B0 ;  /* 0x0000000000007941 */ /* 0x000fea0003800000 */
.L_x_15701:
[----:B------:R-:W0:Y:S01]  /*39c0*/  F2I.S64.TRUNC R16, R16 ;  /* 0x0000001000107311 */ /* 0x000e22000020d900 */
[----:B------:R-:W-:Y:S05]  /*39d0*/  BRA `(.L_x_15677) ;  /* 0x0000000000987947 */ /* 0x000fea0003800000 */
.L_x_15694:
        /* <DEDUP_REMOVED lines=14> */
.L_x_15708:
[----:B------:R-:W-:Y:S05]  /*3ac0*/  BSYNC B0 ;  /* 0x0000000000007941 */ /* 0x000fea0003800000 */
.L_x_15707:
[----:B------:R-:W0:Y:S01]  /*3ad0*/  F2I.S64.TRUNC R16, R16 ;  /* 0x0000001000107311 */ /* 0x000e22000020d900 */
[----:B------:R-:W-:Y:S05]  /*3ae0*/  BRA `(.L_x_15677) ;  /* 0x0000000000547947 */ /* 0x000fea0003800000 */
.L_x_15682:
        /* <DEDUP_REMOVED lines=16> */
.L_x_15709:
[----:B------:R-:W-:Y:S05]  /*3bf0*/  BRA `(.L_x_15677) ;  /* 0x0000000000107947 */ /* 0x000fea0003800000 */
.L_x_15706:
[----:B------:R0:W5:Y:S01]  /*3c00*/  LDG.E.64 R16, desc[UR36][R4.64] ;  /* 0x0000002404107981 */ /* 0x000162000c1e1b00 */
[----:B------:R-:W-:Y:S05]  /*3c10*/  BRA `(.L_x_15677) ;  /* 0x0000000000087947 */ /* 0x000fea0003800000 */
.L_x_15705:
[----:B------:R0:W5:Y:S01]  /*3c20*/  LDG.E R16, desc[UR36][R4.64] ;  /* 0x0000002404107981 */ /* 0x000162000c1e1900 */
[----:B------:R-:W-:-:S07]  /*3c30*/  IMAD.MOV.U32 R17, RZ, RZ, RZ ;  /* 0x000000ffff117224 */ /* 0x000fce00078e00ff */
.L_x_15677:
[----:B------:R-:W-:Y:S05]  /*3c40*/  BSYNC B6 ;  /* 0x0000000000067941 */ /* 0x000fea0003800000 */
.L_x_15676:
[----:B------:R-:W3:Y:S01]  /*3c50*/  S2R R31, SR_TID.X ;  /* 0x00000000001f7919 */ /* 0x000ee20000002100 */
[----:B01---5:R-:W-:Y:S01]  /*3c60*/  IMAD R3, R23, R22, RZ ;  /* 0x0000001617037224 */ /* 0x023fe200078e02ff */
[----:B------:R-:W0:Y:S01]  /*3c70*/  LDC.U8 R29, c[0x0][0x23c] ;  /* 0x00008f00ff1d7b82 */ /* 0x000e220000000000 */
[----:B--2---:R-:W-:Y:S01]  /*3c80*/  IMAD R5, R19, R18, RZ ;  /* 0x0000001213057224 */ /* 0x004fe200078e02ff */
[----:B------:R-:W-:Y:S01]  /*3c90*/  BSSY B6, `(.L_x_15710) ;  /* 0x000010f000067945 */ /* 0x000fe20003800000 */
[----:B------:R-:W-:-:S04]  /*3ca0*/  IMAD.WIDE.U32 R10, R22, R22, RZ ;  /* 0x00000016160a7225 */ /* 0x000fc800078e00ff */
[----:B------:R-:W-:Y:S02]  /*3cb0*/  IMAD R3, R22, R23, R3 ;  /* 0x0000001716037224 */ /* 0x000fe400078e0203 */
[----:B------:R-:W-:Y:S02]  /*3cc0*/  IMAD R7, R17, R16, RZ ;  /* 0x0000001011077224 */ /* 0x000fe400078e02ff */
[----:B------:R-:W-:-:S04]  /*3cd0*/  IMAD.WIDE.U32 R8, R18, R18, RZ ;  /* 0x0000001212087225 */ /* 0x000fc800078e00ff */
[----:B------:R-:W-:Y:S02]  /*3ce0*/  IMAD R15, R18, R19, R5 ;  /* 0x00000013120f7224 */ /* 0x000fe400078e0205 */
[----:B------:R-:W-:Y:S02]  /*3cf0*/  IMAD.IADD R3, R11, 0x1, R3 ;  /* 0x000000010b037824 */ /* 0x000fe400078e0203 */
[----:B------:R-:W-:-:S04]  /*3d00*/  IMAD.WIDE.U32 R4, R16, R16, RZ ;  /* 0x0000001010047225 */ /* 0x000fc800078e00ff */
[----:B------:R-:W-:Y:S02]  /*3d10*/  IMAD R21, R16, R17, R7 ;  /* 0x0000001110157224 */ /* 0x000fe400078e0207 */
[----:B---34-:R-:W-:Y:S02]  /*3d20*/  IMAD R13, R35, R34, RZ ;  /* 0x00000022230d7224 */ /* 0x018fe400078e02ff */
[----:B------:R-:W-:Y:S02]  /*3d30*/  IMAD.IADD R9, R9, 0x1, R15 ;  /* 0x0000000109097824 */ /* 0x000fe400078e020f */
[----:B------:R-:W-:Y:S01]  /*3d40*/  IMAD R11, R3, R22, RZ ;  /* 0x00000016030b7224 */ /* 0x000fe200078e02ff */
[----:B------:R-:W-:Y:S01]  /*3d50*/  ISETP.GE.AND P0, PT, R31, R28, PT ;  /* 0x0000001c1f00720c */ /* 0x000fe20003f06270 */
[----:B------:R-:W-:Y:S02]  /*3d60*/  IMAD.IADD R3, R5, 0x1, R21 ;  /* 0x0000000105037824 */ /* 0x000fe400078e0215 */
[----:B------:R-:W-:-:S04]  /*3d70*/  IMAD.WIDE.U32 R6, R34, R34, RZ ;  /* 0x0000002222067225 */ /* 0x000fc800078e00ff */
[----:B------:R-:W-:Y:S02]  /*3d80*/  IMAD R13, R34, R35, R13 ;  /* 0x00000023220d7224 */ /* 0x000fe400078e020d */
[----:B------:R-:W-:Y:S02]  /*3d90*/  IMAD R9, R9, R18, RZ ;  /* 0x0000001209097224 */ /* 0x000fe400078e02ff */
[----:B------:R-:W-:Y:S02]  /*3da0*/  IMAD R5, R3, R16, RZ ;  /* 0x0000001003057224 */ /* 0x000fe400078e02ff */
[----:B------:R-:W-:Y:S02]  /*3db0*/  IMAD.IADD R3, R7, 0x1, R13 ;  /* 0x0000000107037824 */ /* 0x000fe400078e020d */
[----:B------:R-:W-:-:S04]  /*3dc0*/  IMAD.WIDE.U32 R24, R8, R18, RZ ;  /* 0x0000001208187225 */ /* 0x000fc800078e00ff */
[----:B------:R-:W-:Y:S02]  /*3dd0*/  IMAD R9, R19, R8, R9 ;  /* 0x0000000813097224 */ /* 0x000fe400078e0209 */
[----:B------:R-:W-:-:S04]  /*3de0*/  IMAD.WIDE.U32 R18, R4, R16, RZ ;  /* 0x0000001004127225 */ /* 0x000fc800078e00ff */
[----:B------:R-:W-:Y:S02]  /*3df0*/  IMAD R5, R17, R4, R5 ;  /* 0x0000000411057224 */ /* 0x000fe400078e0205 */
[----:B------:R-:W-:-:S04]  /*3e00*/  IMAD.WIDE.U32 R32, R10, R22, RZ ;  /* 0x000000160a207225 */ /* 0x000fc800078e00ff */
[----:B------:R-:W-:Y:S02]  /*3e10*/  IMAD R11, R23, R10, R11 ;  /* 0x0000000a170b7224 */ /* 0x000fe400078e020b */
[-C--:B------:R-:W-:Y:S02]  /*3e20*/  IMAD R3, R3, R34.reuse, RZ ;  /* 0x0000002203037224 */ /* 0x080fe400078e02ff */
[----:B------:R-:W-:Y:S02]  /*3e30*/  IMAD.IADD R17, R19, 0x1, R5 ;  /* 0x0000000113117824 */ /* 0x000fe400078e0205 */
[----:B------:R-:W-:Y:S02]  /*3e40*/  IMAD.IADD R27, R33, 0x1, R11 ;  /* 0x00000001211b7824 */ /* 0x000fe400078e020b */
[----:B------:R-:W-:Y:S02]  /*3e50*/  IMAD.IADD R23, R25, 0x1, R9 ;  /* 0x0000000119177824 */ /* 0x000fe400078e0209 */
[----:B------:R-:W-:-:S04]  /*3e60*/  IMAD.WIDE.U32 R4, R6, R34, RZ ;  /* 0x0000002206047225 */ /* 0x000fc800078e00ff */
[----:B------:R-:W-:Y:S02]  /*3e70*/  IMAD R3, R35, R6, R3 ;  /* 0x0000000623037224 */ /* 0x000fe400078e0203 */
[----:B------:R-:W-:Y:S02]  /*3e80*/  IMAD.MOV.U32 R26, RZ, RZ, R32 ;  /* 0x000000ffff1a7224 */ /* 0x000fe400078e0020 */
[----:B------:R-:W-:Y:S02]  /*3e90*/  IMAD.MOV.U32 R22, RZ, RZ, R24 ;  /* 0x000000ffff167224 */ /* 0x000fe400078e0018 */
[----:B------:R-:W-:Y:S01]  /*3ea0*/  IMAD.MOV.U32 R16, RZ, RZ, R18 ;  /* 0x000000ffff107224 */ /* 0x000fe200078e0012 */
[----:B0-----:R-:W-:Y:S06]  /*3eb0*/  @P0 BRA `(.L_x_15711) ;  /* 0x0000000c00b00947 */ /* 0x001fec0003800000 */
[----:B------:R-:W0:Y:S01]  /*3ec0*/  LDC.64 R8, c[0x0][0x220] ;  /* 0x00008800ff087b82 */ /* 0x000e220000000a00 */
[----:B------:R-:W-:Y:S01]  /*3ed0*/  IMAD R0, R2, 0x200, R31 ;  /* 0x0000020002007824 */ /* 0x000fe200078e021f */
[----:B------:R-:W-:Y:S01]  /*3ee0*/  PRMT R6, R29, 0x9910, RZ ;  /* 0x000099101d067816 */ /* 0x000fe200000000ff */
[----:B------:R-:W-:Y:S01]  /*3ef0*/  ULDC UR4, c[0x0][0x240] ;  /* 0x0000900000047ab9 */ /* 0x000fe20000000800 */
[----:B------:R-:W-:Y:S02]  /*3f00*/  IMAD.IADD R11, R5, 0x1, R3 ;  /* 0x00000001050b7824 */ /* 0x000fe400078e0203 */
[----:B------:R-:W-:Y:S02]  /*3f10*/  IMAD R7, R0, UR4, RZ ;  /* 0x0000000400077c24 */ /* 0x000fe4000f8e02ff */
[----:B------:R-:W-:Y:S02]  /*3f20*/  IMAD.MOV.U32 R0, RZ, RZ, R6 ;  /* 0x000000ffff007224 */ /* 0x000fe400078e0006 */
[----:B------:R-:W-:-:S02]  /*3f30*/  VIADD R31, R31, 0x80 ;  /* 0x000000801f1f7836 */ /* 0x000fc40000000000 */
[----:B------:R-:W-:Y:S01]  /*3f40*/  IMAD.MOV.U32 R10, RZ, RZ, R4 ;  /* 0x000000ffff0a7224 */ /* 0x000fe200078e0004 */
        /* <DEDUP_REMOVED lines=14> */
.L_x_15715:
[----:B------:R0:W-:Y:S01]  /*4030*/  STG.E.U8 desc[UR36][R8.64], R4 ;  /* 0x0000000408007986 */ /* 0x0001e2000c101124 */
[----:B------:R-:W-:Y:S05]  /*4040*/  BRA `(.L_x_15711) ;  /* 0x0000000c004c7947 */ /* 0x000fea0003800000 */
.L_x_15714:
        /* <DEDUP_REMOVED lines=8> */
.L_x_15718:
[----:B------:R0:W-:Y:S01]  /*40d0*/  STG.E desc[UR36][R8.64], R4 ;  /* 0x0000000408007986 */ /* 0x0001e2000c101924 */
[----:B------:R-:W-:Y:S05]  /*40e0*/  BRA `(.L_x_15711) ;  /* 0x0000000c00247947 */ /* 0x000fea0003800000 */
.L_x_15717:
[----:B------:R0:W-:Y:S01]  /*40f0*/  STG.E.U16 desc[UR36][R8.64], R4 ;  /* 0x0000000408007986 */ /* 0x0001e2000c101524 */
[----:B------:R-:W-:Y:S05]  /*4100*/  BRA `(.L_x_15711) ;  /* 0x0000000c001c7947 */ /* 0x000fea0003800000 */
.L_x_15713:
        /* <DEDUP_REMOVED lines=9> */
.L_x_15720:
[----:B------:R-:W0:Y:S02]  /*41a0*/  I2F.S64 R0, R10 ;  /* 0x0000000a00007312 */ /* 0x000e240000301400 */
[----:B0-----:R-:W-:-:S05]  /*41b0*/  F2FP.F16.F32.PACK_AB R0, RZ, R0 ;  /* 0x00000000ff00723e */ /* 0x001fca00000000ff */
[----:B------:R0:W-:Y:S01]  /*41c0*/  STG.E.U16 desc[UR36][R8.64], R0 ;  /* 0x0000000008007986 */ /* 0x0001e2000c101524 */
[----:B------:R-:W-:Y:S05]  /*41d0*/  BRA `(.L_x_15711) ;  /* 0x0000000800e87947 */ /* 0x000fea0003800000 */
.L_x_15719:
        /* <DEDUP_REMOVED lines=10> */
.L_x_15722:
[----:B------:R-:W0:Y:S02]  /*4280*/  I2F.S64 R10, R10 ;  /* 0x0000000a000a7312 */ /* 0x000e240000301400 */
[----:B0-----:R-:W-:-:S04]  /*4290*/  F2FP.F16.F32.PACK_AB R3, RZ, R10 ;  /* 0x0000000aff03723e */ /* 0x001fc800000000ff */
[----:B------:R-:W-:-:S05]  /*42a0*/  PRMT R3, R3, 0x5410, RZ ;  /* 0x0000541003037816 */ /* 0x000fca00000000ff */
[----:B------:R0:W-:Y:S01]  /*42b0*/  STG.E desc[UR36][R8.64], R3 ;  /* 0x0000000308007986 */ /* 0x0001e2000c101924 */
[----:B------:R-:W-:Y:S05]  /*42c0*/  BRA `(.L_x_15711) ;  /* 0x0000000800ac7947 */ /* 0x000fea0003800000 */
.L_x_15721:
[----:B------:R-:W0:Y:S02]  /*42d0*/  I2F.F64.S64 R4, R10 ;  /* 0x0000000a00047312 */ /* 0x000e240000301c00 */
[----:B0-----:R0:W-:Y:S01]  /*42e0*/  STG.E.64 desc[UR36][R8.64], R4 ;  /* 0x0000000408007986 */ /* 0x0011e2000c101b24 */
[----:B------:R-:W-:Y:S05]  /*42f0*/  BRA `(.L_x_15711) ;  /* 0x0000000800a07947 */ /* 0x000fea0003800000 */
.L_x_15712:
        /* <DEDUP_REMOVED lines=13> */
.L_x_15725:
[----:B------:R-:W0:Y:S01]  /*43d0*/  I2F.F64.S64 R4, R10 ;  /* 0x0000000a00047312 */ /* 0x000e220000301c00 */
[----:B------:R-:W-:-:S05]  /*43e0*/  CS2R R6, SRZ ;  /* 0x0000000000067805 */ /* 0x000fca000001ff00 */
[----:B0-----:R0:W-:Y:S01]  /*43f0*/  STG.E.128 desc[UR36][R8.64], R4 ;  /* 0x0000000408007986 */ /* 0x0011e2000c101d24 */
[----:B------:R-:W-:Y:S05]  /*4400*/  BRA `(.L_x_15711) ;  /* 0x00000008005c7947 */ /* 0x000fea0003800000 */
.L_x_15724:
        /* <DEDUP_REMOVED lines=21> */
.L_x_15729:
[----:B------:R-:W-:Y:S05]  /*4560*/  BSYNC B0 ;  /* 0x0000000000007941 */ /* 0x000fea0003800000 */
.L_x_15728:
[----:B------:R-:W-:-:S05]  /*4570*/  LOP3.LUT R5, R0, R5, RZ, 0xfc, !PT ;  /* 0x0000000500057212 */ /* 0x000fca00078efcff */
[----:B------:R0:W-:Y:S01]  /*4580*/  STG.E.U8 desc[UR36][R8.64], R5 ;  /* 0x0000000508007986 */ /* 0x0001e2000c101124 */
[----:B------:R-:W-:Y:S05]  /*4590*/  BRA `(.L_x_15711) ;  /* 0x0000000400f87947 */ /* 0x000fea0003800000 */
.L_x_15727:
        /* <DEDUP_REMOVED lines=13> */
.L_x_15731:
[----:B------:R-:W-:Y:S01]  /*4670*/  IMAD.MOV.U32 R0, RZ, RZ, 0x7f ;  /* 0x0000007fff007424 */ /* 0x000fe200078e00ff */
[----:B------:R-:W-:-:S04]  /*4680*/  ISETP.GT.U32.AND P0, PT, R3, 0x7f800000, PT ;  /* 0x7f8000000300780c */ /* 0x000fc80003f04070 */
[----:B------:R-:W-:-:S09]  /*4690*/  SEL R0, R0, 0x7c, P0 ;  /* 0x0000007c00007807 */ /* 0x000fd20000000000 */
.L_x_15732:
[----:B------:R-:W-:Y:S05]  /*46a0*/  BSYNC B0 ;  /* 0x0000000000007941 */ /* 0x000fea0003800000 */
.L_x_15730:
[----:B------:R-:W-:-:S04]  /*46b0*/  LOP3.LUT R3, R11, 0x80000000, RZ, 0xc0, !PT ;  /* 0x800000000b037812 */ /* 0x000fc800078ec0ff */
[----:B------:R-:W-:-:S04]  /*46c0*/  SHF.R.U32.HI R3, RZ, 0x18, R3 ;  /* 0x00000018ff037819 */ /* 0x000fc80000011603 */
[----:B------:R-:W-:-:S05]  /*46d0*/  LOP3.LUT R3, R0, R3, RZ, 0xfc, !PT ;  /* 0x0000000300037212 */ /* 0x000fca00078efcff */
[----:B------:R0:W-:Y:S01]  /*46e0*/  STG.E.U8 desc[UR36][R8.64], R3 ;  /* 0x0000000308007986 */ /* 0x0001e2000c101124 */
[----:B------:R-:W-:Y:S05]  /*46f0*/  BRA `(.L_x_15711) ;  /* 0x0000000400a07947 */ /* 0x000fea0003800000 */
.L_x_15726:
[----:B------:R-:W0:Y:S02]  /*4700*/  I2F.S64 R0, R10 ;  /* 0x0000000a00007312 */ /* 0x000e240000301400 */
[----:B0-----:R-:W-:-:S05]  /*4710*/  F2FP.BF16.F32.PACK_AB R0, RZ, R0 ;  /* 0x00000000ff00723e */ /* 0x001fca00000010ff */
[----:B------:R0:W-:Y:S01]  /*4720*/  STG.E.U16 desc[UR36][R8.64], R0 ;  /* 0x0000000008007986 */ /* 0x0001e2000c101524 */
[----:B------:R-:W-:Y:S05]  /*4730*/  BRA `(.L_x_15711) ;  /* 0x0000000400907947 */ /* 0x000fea0003800000 */
.L_x_15723:
        /* <DEDUP_REMOVED lines=10> */
.L_x_15735:
        /* <DEDUP_REMOVED lines=17> */
.L_x_15738:
[----:B------:R-:W-:-:S04]  /*48f0*/  LOP3.LUT R3, R11, 0x80000000, RZ, 0xc0, !PT ;  /* 0x800000000b037812 */ /* 0x000fc800078ec0ff */
[----:B------:R-:W-:-:S04]  /*4900*/  SHF.R.U32.HI R3, RZ, 0x18, R3 ;  /* 0x00000018ff037819 */ /* 0x000fc80000011603 */
[----:B------:R-:W-:-:S04]  /*4910*/  LOP3.LUT R0, R0, R3, RZ, 0xfc, !PT ;  /* 0x0000000300007212 */ /* 0x000fc800078efcff */
[----:B------:R-:W-:-:S07]  /*4920*/  PRMT R4, R0, 0x7610, R4 ;  /* 0x0000761000047816 */ /* 0x000fce0000000004 */
.L_x_15737:
[----:B------:R-:W-:Y:S05]  /*4930*/  BSYNC B0 ;  /* 0x0000000000007941 */ /* 0x000fea0003800000 */
.L_x_15736:
[----:B------:R3:W-:Y:S01]  /*4940*/  STG.E.U8 desc[UR36][R8.64], R4 ;  /* 0x0000000408007986 */ /* 0x0007e2000c101124 */
[----:B------:R-:W-:Y:S05]  /*4950*/  BRA `(.L_x_15711) ;  /* 0x0000000400087947 */ /* 0x000fea0003800000 */
.L_x_15734:
        /* <DEDUP_REMOVED lines=17> */
.L_x_15741:
[----:B------:R-:W-:-:S04]  /*4a70*/  LOP3.LUT R3, R11, 0x80000000, RZ, 0xc0, !PT ;  /* 0x800000000b037812 */ /* 0x000fc800078ec0ff */
[----:B------:R-:W-:-:S04]  /*4a80*/  SHF.R.U32.HI R3, RZ, 0x18, R3 ;  /* 0x00000018ff037819 */ /* 0x000fc80000011603 */
[----:B------:R-:W-:-:S04]  /*4a90*/  LOP3.LUT R0, R0, R3, RZ, 0xfc, !PT ;  /* 0x0000000300007212 */ /* 0x000fc800078efcff */
[----:B------:R-:W-:-:S07]  /*4aa0*/  PRMT R4, R0, 0x7610, R4 ;  /* 0x0000761000047816 */ /* 0x000fce0000000004 */
.L_x_15740:
[----:B------:R-:W-:Y:S05]  /*4ab0*/  BSYNC B0 ;  /* 0x0000000000007941 */ /* 0x000fea0003800000 */
.L_x_15739:
[----:B------:R0:W-:Y:S01]  /*4ac0*/  STG.E.U8 desc[UR36][R8.64], R4 ;  /* 0x0000000408007986 */ /* 0x0001e2000c101124 */
[----:B------:R-:W-:Y:S05]  /*4ad0*/  BRA `(.L_x_15711) ;  /* 0x0000000000a87947 */ /* 0x000fea0003800000 */
.L_x_15733:
        /* <DEDUP_REMOVED lines=22> */
.L_x_15716:
        /* <DEDUP_REMOVED lines=16> */
.L_x_15744:
[----:B------:R-:W-:Y:S05]  /*4d40*/  BRA `(.L_x_15711) ;  /* 0x00000000000c7947 */ /* 0x000fea0003800000 */
.L_x_15743:
[----:B------:R2:W-:Y:S01]  /*4d50*/  STG.E.64 desc[UR36][R8.64], R10 ;  /* 0x0000000a08007986 */ /* 0x0005e2000c101b24 */
[----:B------:R-:W-:Y:S05]  /*4d60*/  BRA `(.L_x_15711) ;  /* 0x0000000000047947 */ /* 0x000fea0003800000 */
.L_x_15742:
[----:B------:R0:W-:Y:S02]  /*4d70*/  STG.E desc[UR36][R8.64], R4 ;  /* 0x0000000408007986 */ /* 0x0001e4000c101924 */
.L_x_15711:
[----:B------:R-:W-:Y:S05]  /*4d80*/  BSYNC B6 ;  /* 0x0000000000067941 */ /* 0x000fea0003800000 */
.L_x_15710:
        /* <DEDUP_REMOVED lines=23> */
.L_x_15750:
[----:B------:R0:W-:Y:S01]  /*4f00*/  STG.E.U8 desc[UR36][R8.64], R32 ;  /* 0x0000002008007986 */ /* 0x0001e2000c101124 */
[----:B------:R-:W-:Y:S05]  /*4f10*/  BRA `(.L_x_15752) ;  /* 0x0000000c004c7947 */ /* 0x000fea0003800000 */
.L_x_15749:
        /* <DEDUP_REMOVED lines=8> */
.L_x_15754:
[----:B------:R0:W-:Y:S01]  /*4fa0*/  STG.E desc[UR36][R8.64], R32 ;  /* 0x0000002008007986 */ /* 0x0001e2000c101924 */
[----:B------:R-:W-:Y:S05]  /*4fb0*/  BRA `(.L_x_15752) ;  /* 0x0000000c00247947 */ /* 0x000fea0003800000 */
.L_x_15753:
[----:B------:R0:W-:Y:S01]  /*4fc0*/  STG.E.U16 desc[UR36][R8.64], R32 ;  /* 0x0000002008007986 */ /* 0x0001e2000c101524 */
[----:B------:R-:W-:Y:S05]  /*4fd0*/  BRA `(.L_x_15752) ;  /* 0x0000000c001c7947 */ /* 0x000fea0003800000 */
.L_x_15748:
        /* <DEDUP_REMOVED lines=9> */
.L_x_15756:
[----:B------:R-:W0:Y:S02]  /*5070*/  I2F.S64 R0, R26 ;  /* 0x0000001a00007312 */ /* 0x000e240000301400 */
[----:B0-----:R-:W-:-:S05]  /*5080*/  F2FP.F16.F32.PACK_AB R0, RZ, R0 ;  /* 0x00000000ff00723e */ /* 0x001fca00000000ff */
[----:B------:R0:W-:Y:S01]  /*5090*/  STG.E.U16 desc[UR36][R8.64], R0 ;  /* 0x0000000008007986 */ /* 0x0001e2000c101524 */
[----:B------:R-:W-:Y:S05]  /*50a0*/  BRA `(.L_x_15752) ;  /* 0x0000000800e87947 */ /* 0x000fea0003800000 */
.L_x_15755:
        /* <DEDUP_REMOVED lines=10> */
.L_x_15758:
[----:B------:R-:W0:Y:S02]  /*5150*/  I2F.S64 R26, R26 ;  /* 0x0000001a001a7312 */ /* 0x000e240000301400 */
[----:B0-----:R-:W-:-:S04]  /*5160*/  F2FP.F16.F32.PACK_AB R3, RZ, R26 ;  /* 0x0000001aff03723e */ /* 0x001fc800000000ff */
[----:B------:R-:W-:-:S05]  /*5170*/  PRMT R3, R3, 0x5410, RZ ;  /* 0x0000541003037816 */ /* 0x000fca00000000ff */
[----:B------:R0:W-:Y:S01]  /*5180*/  STG.E desc[UR36][R8.64], R3 ;  /* 0x0000000308007986 */ /* 0x0001e2000c101924 */
[----:B------:R-:W-:Y:S05]  /*5190*/  BRA `(.L_x_15752) ;  /* 0x0000000800ac7947 */ /* 0x000fea0003800000 */
.L_x_15757:
[----:B------:R-:W0:Y:S02]  /*51a0*/  I2F.F64.S64 R26, R26 ;  /* 0x0000001a001a7312 */ /* 0x000e240000301c00 */
[----:B0-----:R0:W-:Y:S01]  /*51b0*/  STG.E.64 desc[UR36][R8.64], R26 ;  /* 0x0000001a08007986 */ /* 0x0011e2000c101b24 */
[----:B------:R-:W-:Y:S05]  /*51c0*/  BRA `(.L_x_15752) ;  /* 0x0000000800a07947 */ /* 0x000fea0003800000 */
.L_x_15747:
        /* <DEDUP_REMOVED lines=13> */
.L_x_15761:
[----:B------:R-:W0:Y:S01]  /*52a0*/  I2F.F64.S64 R4, R26 ;  /* 0x0000001a00047312 */ /* 0x000e220000301c00 */
[----:B------:R-:W-:-:S05]  /*52b0*/  CS2R R6, SRZ ;  /* 0x0000000000067805 */ /* 0x000fca000001ff00 */
[----:B0-----:R0:W-:Y:S01]  /*52c0*/  STG.E.128 desc[UR36][R8.64], R4 ;  /* 0x0000000408007986 */ /* 0x0011e2000c101d24 */
[----:B------:R-:W-:Y:S05]  /*52d0*/  BRA `(.L_x_15752) ;  /* 0x00000008005c7947 */ /* 0x000fea0003800000 */
.L_x_15760:
        /* <DEDUP_REMOVED lines=21> */
.L_x_15765:
[----:B------:R-:W-:Y:S05]  /*5430*/  BSYNC B0 ;  /* 0x0000000000007941 */ /* 0x000fea0003800000 */
.L_x_15764:
[----:B------:R-:W-:-:S05]  /*5440*/  LOP3.LUT R5, R0, R5, RZ, 0xfc, !PT ;  /* 0x0000000500057212 */ /* 0x000fca00078efcff */
[----:B------:R0:W-:Y:S01]  /*5450*/  STG.E.U8 desc[UR36][R8.64], R5 ;  /* 0x0000000508007986 */ /* 0x0001e2000c101124 */
[----:B------:R-:W-:Y:S05]  /*5460*/  BRA `(.L_x_15752) ;  /* 0x0000000400f87947 */ /* 0x000fea0003800000 */
.L_x_15763:
        /* <DEDUP_REMOVED lines=13> */
.L_x_15767:
[----:B------:R-:W-:Y:S01]  /*5540*/  IMAD.MOV.U32 R0, RZ, RZ, 0x7f ;  /* 0x0000007fff007424 */ /* 0x000fe200078e00ff */
[----:B------:R-:W-:-:S04]  /*5550*/  ISETP.GT.U32.AND P0, PT, R3, 0x7f800000, PT ;  /* 0x7f8000000300780c */ /* 0x000fc80003f04070 */
[----:B------:R-:W-:-:S09]  /*5560*/  SEL R0, R0, 0x7c, P0 ;  /* 0x0000007c00007807 */ /* 0x000fd20000000000 */
.L_x_15768:
[----:B------:R-:W-:Y:S05]  /*5570*/  BSYNC B0 ;  /* 0x0000000000007941 */ /* 0x000fea0003800000 */
.L_x_15766:
[----:B------:R-:W-:-:S04]  /*5580*/  LOP3.LUT R3, R27, 0x80000000, RZ, 0xc0, !PT ;  /* 0x800000001b037812 */ /* 0x000fc800078ec0ff */
[----:B------:R-:W-:-:S04]  /*5590*/  SHF.R.U32.HI R3, RZ, 0x18, R3 ;  /* 0x00000018ff037819 */ /* 0x000fc80000011603 */
[----:B------:R-:W-:-:S05]  /*55a0*/  LOP3.LUT R3, R0, R3, RZ, 0xfc, !PT ;  /* 0x0000000300037212 */ /* 0x000fca00078efcff */
[----:B------:R0:W-:Y:S01]  /*55b0*/  STG.E.U8 desc[UR36][R8.64], R3 ;  /* 0x0000000308007986 */ /* 0x0001e2000c101124 */
[----:B------:R-:W-:Y:S05]  /*55c0*/  BRA `(.L_x_15752) ;  /* 0x0000000400a07947 */ /* 0x000fea0003800000 */
.L_x_15762:
[----:B------:R-:W0:Y:S02]  /*55d0*/  I2F.S64 R0, R26 ;  /* 0x0000001a00007312 */ /* 0x000e240000301400 */
[----:B0-----:R-:W-:-:S05]  /*55e0*/  F2FP.BF16.F32.PACK_AB R0, RZ, R0 ;  /* 0x00000000ff00723e */ /* 0x001fca00000010ff */
[----:B------:R0:W-:Y:S01]  /*55f0*/  STG.E.U16 desc[UR36][R8.64], R0 ;  /* 0x0000000008007986 */ /* 0x0001e2000c101524 */
[----:B------:R-:W-:Y:S05]  /*5600*/  BRA `(.L_x_15752) ;  /* 0x0000000400907947 */ /* 0x000fea0003800000 */
.L_x_15759:
        /* <DEDUP_REMOVED lines=10> */
.L_x_15771:
        /* <DEDUP_REMOVED lines=17> */
.L_x_15774:
[----:B------:R-:W-:-:S04]  /*57c0*/  LOP3.LUT R3, R27, 0x80000000, RZ, 0xc0, !PT ;  /* 0x800000001b037812 */ /* 0x000fc800078ec0ff */
[----:B------:R-:W-:-:S04]  /*57d0*/  SHF.R.U32.HI R3, RZ, 0x18, R3 ;  /* 0x00000018ff037819 */ /* 0x000fc80000011603 */
[----:B------:R-:W-:-:S04]  /*57e0*/  LOP3.LUT R0, R0, R3, RZ, 0xfc, !PT ;  /* 0x0000000300007212 */ /* 0x000fc800078efcff */
[----:B------:R-:W-:-:S07]  /*57f0*/  PRMT R4, R0, 0x7610, R4 ;  /* 0x0000761000047816 */ /* 0x000fce0000000004 */
.L_x_15773:
[----:B------:R-:W-:Y:S05]  /*5800*/  BSYNC B0 ;  /* 0x0000000000007941 */ /* 0x000fea0003800000 */
.L_x_15772:
[----:B------:R3:W-:Y:S01]  /*5810*/  STG.E.U8 desc[UR36][R8.64], R4 ;  /* 0x0000000408007986 */ /* 0x0007e2000c101124 */
[----:B------:R-:W-:Y:S05]  /*5820*/  BRA `(.L_x_15752) ;  /* 0x0000000400087947 */ /* 0x000fea0003800000 */
.L_x_15770:
        /* <DEDUP_REMOVED lines=17> */
.L_x_15777:
[----:B------:R-:W-:-:S04]  /*5940*/  LOP3.LUT R3, R27, 0x80000000, RZ, 0xc0, !PT ;  /* 0x800000001b037812 */ /* 0x000fc800078ec0ff */
[----:B------:R-:W-:-:S04]  /*5950*/  SHF.R.U32.HI R3, RZ, 0x18, R3 ;  /* 0x00000018ff037819 */ /* 0x000fc80000011603 */
[----:B------:R-:W-:-:S04]  /*5960*/  LOP3.LUT R0, R0, R3, RZ, 0xfc, !PT ;  /* 0x0000000300007212 */ /* 0x000fc800078efcff */
[----:B------:R-:W-:-:S07]  /*5970*/  PRMT R4, R0, 0x7610, R4 ;  /* 0x0000761000047816 */ /* 0x000fce0000000004 */
.L_x_15776:
[----:B------:R-:W-:Y:S05]  /*5980*/  BSYNC B0 ;  /* 0x0000000000007941 */ /* 0x000fea0003800000 */
.L_x_15775:
[----:B------:R0:W-:Y:S01]  /*5990*/  STG.E.U8 desc[UR36][R8.64], R4 ;  /* 0x0000000408007986 */ /* 0x0001e2000c101124 */
[----:B------:R-:W-:Y:S05]  /*59a0*/  BRA `(.L_x_15752) ;  /* 0x0000000000a87947 */ /* 0x000fea0003800000 */
.L_x_15769:
        /* <DEDUP_REMOVED lines=22> */
.L_x_15751:
        /* <DEDUP_REMOVED lines=16> */
.L_x_15780:
[----:B------:R-:W-:Y:S05]  /*5c10*/  BRA `(.L_x_15752) ;  /* 0x00000000000c7947 */ /* 0x000fea0003800000 */
.L_x_15779:
[----:B------:R2:W-:Y:S01]  /*5c20*/  STG.E.64 desc[UR36][R8.64], R26 ;  /* 0x0000001a08007986 */ /* 0x0005e2000c101b24 */
[----:B------:R-:W-:Y:S05]  /*5c30*/  BRA `(.L_x_15752) ;  /* 0x0000000000047947 */ /* 0x000fea0003800000 */
.L_x_15778:
[----:B------:R0:W-:Y:S02]  /*5c40*/  STG.E desc[UR36][R8.64], R32 ;  /* 0x0000002008007986 */ /* 0x0001e4000c101924 */
.L_x_15752:
[----:B------:R-:W-:-:S05]  /*5c50*/  VIADD R31, R31, 0x80 ;  /* 0x000000801f1f7836 */ /* 0x000fca0000000000 */
[----:B------:R-:W-:-:S13]  /*5c60*/  ISETP.GE.AND P0, PT, R31, R28, PT ;  /* 0x0000001c1f00720c */ /* 0x000fda0003f06270 */
[----:B------:R-:W-:Y:S05]  /*5c70*/  @P0 BRA `(.L_x_15746) ;  /* 0x0000000c00a00947 */ /* 0x000fea0003800000 */
[----:B0--3--:R-:W0:Y:S01]  /*5c80*/  LDC.64 R4, c[0x0][0x220] ;  /* 0x00008800ff047b82 */ /* 0x009e220000000a00 */
[----:B------:R-:W-:Y:S01]  /*5c90*/  IMAD R0, R2, 0x200, R31 ;  /* 0x0000020002007824 */ /* 0x000fe200078e021f */
[----:B------:R-:W-:Y:S01]  /*5ca0*/  PRMT R6, R29, 0x9910, RZ ;  /* 0x000099101d067816 */ /* 0x000fe200000000ff */
[----:B------:R-:W-:Y:S02]  /*5cb0*/  ULDC UR4, c[0x0][0x240] ;  /* 0x0000900000047ab9 */ /* 0x000fe40000000800 */
[----:B-1----:R-:W-:Y:S02]  /*5cc0*/  IMAD R3, R0, UR4, RZ ;  /* 0x0000000400037c24 */ /* 0x002fe4000f8e02ff */
        /* <DEDUP_REMOVED lines=15> */
.L_x_15784:
[----:B------:R0:W-:Y:S01]  /*5dc0*/  STG.E.U8 desc[UR36][R4.64], R24 ;  /* 0x0000001804007986 */ /* 0x0001e2000c101124 */
[----:B------:R-:W-:Y:S05]  /*5dd0*/  BRA `(.L_x_15786) ;  /* 0x0000000c00447947 */ /* 0x000fea0003800000 */
.L_x_15783:
        /* <DEDUP_REMOVED lines=8> */
.L_x_15788:
[----:B------:R3:W-:Y:S01]  /*5e60*/  STG.E desc[UR36][R4.64], R24 ;  /* 0x0000001804007986 */ /* 0x0007e2000c101924 */
[----:B------:R-:W-:Y:S05]  /*5e70*/  BRA `(.L_x_15786) ;  /* 0x0000000c001c7947 */ /* 0x000fea0003800000 */
.L_x_15787:
[----:B------:R0:W-:Y:S01]  /*5e80*/  STG.E.U16 desc[UR36][R4.64], R24 ;  /* 0x0000001804007986 */ /* 0x0001e2000c101524 */
[----:B------:R-:W-:Y:S05]  /*5e90*/  BRA `(.L_x_15786) ;  /* 0x0000000c00147947 */ /* 0x000fea0003800000 */
.L_x_15782:
        /* <DEDUP_REMOVED lines=9> */
.L_x_15790:
[----:B------:R-:W0:Y:S02]  /*5f30*/  I2F.S64 R0, R22 ;  /* 0x0000001600007312 */ /* 0x000e240000301400 */
[----:B0-----:R-:W-:-:S05]  /*5f40*/  F2FP.F16.F32.PACK_AB R0, RZ, R0 ;  /* 0x00000000ff00723e */ /* 0x001fca00000000ff */
[----:B------:R0:W-:Y:S01]  /*5f50*/  STG.E.U16 desc[UR36][R4.64], R0 ;  /* 0x0000000004007986 */ /* 0x0001e2000c101524 */
[----:B------:R-:W-:Y:S05]  /*5f60*/  BRA `(.L_x_15786) ;  /* 0x0000000800e07947 */ /* 0x000fea0003800000 */
.L_x_15789:
        /* <DEDUP_REMOVED lines=10> */
.L_x_15792:
[----:B------:R-:W0:Y:S02]  /*6010*/  I2F.S64 R22, R22 ;  /* 0x0000001600167312 */ /* 0x000e240000301400 */
[----:B0-----:R-:W-:-:S04]  /*6020*/  F2FP.F16.F32.PACK_AB R3, RZ, R22 ;  /* 0x00000016ff03723e */ /* 0x001fc800000000ff */
[----:B------:R-:W-:-:S05]  /*6030*/  PRMT R3, R3, 0x5410, RZ ;  /* 0x0000541003037816 */ /* 0x000fca00000000ff */
[----:B------:R0:W-:Y:S01]  /*6040*/  STG.E desc[UR36][R4.64], R3 ;  /* 0x0000000304007986 */ /* 0x0001e2000c101924 */
[----:B------:R-:W-:Y:S05]  /*6050*/  BRA `(.L_x_15786) ;  /* 0x0000000800a47947 */ /* 0x000fea0003800000 */
.L_x_15791:
[----:B------:R-:W0:Y:S02]  /*6060*/  I2F.F64.S64 R22, R22 ;  /* 0x0000001600167312 */ /* 0x000e240000301c00 */
[----:B0-----:R0:W-:Y:S01]  /*6070*/  STG.E.64 desc[UR36][R4.64], R22 ;  /* 0x0000001604007986 */ /* 0x0011e2000c101b24 */
[----:B------:R-:W-:Y:S05]  /*6080*/  BRA `(.L_x_15786) ;  /* 0x0000000800987947 */ /* 0x000fea0003800000 */
.L_x_15781:
        /* <DEDUP_REMOVED lines=13> */
.L_x_15795:
[----:B--2-4-:R-:W0:Y:S01]  /*6160*/  I2F.F64.S64 R8, R22 ;  /* 0x0000001600087312 */ /* 0x014e220000301c00 */
[----:B------:R-:W-:-:S05]  /*6170*/  CS2R R10, SRZ ;  /* 0x00000000000a7805 */ /* 0x000fca000001ff00 */
[----:B0-----:R0:W-:Y:S01]  /*6180*/  STG.E.128 desc[UR36][R4.64], R8 ;  /* 0x0000000804007986 */ /* 0x0011e2000c101d24 */
[----:B------:R-:W-:Y:S05]  /*6190*/  BRA `(.L_x_15786) ;  /* 0x0000000800547947 */ /* 0x000fea0003800000 */
.L_x_15794:
        /* <DEDUP_REMOVED lines=21> */
.L_x_15799:
[----:B------:R-:W-:Y:S05]  /*62f0*/  BSYNC B0 ;  /* 0x0000000000007941 */ /* 0x000fea0003800000 */
.L_x_15798:
[----:B------:R-:W-:-:S05]  /*6300*/  LOP3.LUT R7, R0, R7, RZ, 0xfc, !PT ;  /* 0x0000000700077212 */ /* 0x000fca00078efcff */
[----:B------:R0:W-:Y:S01]  /*6310*/  STG.E.U8 desc[UR36][R4.64], R7 ;  /* 0x0000000704007986 */ /* 0x0001e2000c101124 */
[----:B------:R-:W-:Y:S05]  /*6320*/  BRA `(.L_x_15786) ;  /* 0x0000000400f07947 */ /* 0x000fea0003800000 */
.L_x_15797:
        /* <DEDUP_REMOVED lines=13> */
.L_x_15801:
[----:B------:R-:W-:Y:S01]  /*6400*/  IMAD.MOV.U32 R0, RZ, RZ, 0x7f ;  /* 0x0000007fff007424 */ /* 0x000fe200078e00ff */
[----:B------:R-:W-:-:S04]  /*6410*/  ISETP.GT.U32.AND P0, PT, R3, 0x7f800000, PT ;  /* 0x7f8000000300780c */ /* 0x000fc80003f04070 */
[----:B------:R-:W-:-:S09]  /*6420*/  SEL R0, R0, 0x7c, P0 ;  /* 0x0000007c00007807 */ /* 0x000fd20000000000 */
.L_x_15802:
[----:B------:R-:W-:Y:S05]  /*6430*/  BSYNC B0 ;  /* 0x0000000000007941 */ /* 0x000fea0003800000 */
.L_x_15800:
[----:B------:R-:W-:-:S04]  /*6440*/  LOP3.LUT R3, R23, 0x80000000, RZ, 0xc0, !PT ;  /* 0x8000000017037812 */ /* 0x000fc800078ec0ff */
[----:B------:R-:W-:-:S04]  /*6450*/  SHF.R.U32.HI R3, RZ, 0x18, R3 ;  /* 0x00000018ff037819 */ /* 0x000fc80000011603 */
[----:B------:R-:W-:-:S05]  /*6460*/  LOP3.LUT R3, R0, R3, RZ, 0xfc, !PT ;  /* 0x0000000300037212 */ /* 0x000fca00078efcff */
[----:B------:R0:W-:Y:S01]  /*6470*/  STG.E.U8 desc[UR36][R4.64], R3 ;  /* 0x0000000304007986 */ /* 0x0001e2000c101124 */
[----:B------:R-:W-:Y:S05]  /*6480*/  BRA `(.L_x_15786) ;  /* 0x0000000400987947 */ /* 0x000fea0003800000 */
.L_x_15796:
[----:B------:R-:W0:Y:S02]  /*6490*/  I2F.S64 R0, R22 ;  /* 0x0000001600007312 */ /* 0x000e240000301400 */
[----:B0-----:R-:W-:-:S05]  /*64a0*/  F2FP.BF16.F32.PACK_AB R0, RZ, R0 ;  /* 0x00000000ff00723e */ /* 0x001fca00000010ff */
[----:B------:R0:W-:Y:S01]  /*64b0*/  STG.E.U16 desc[UR36][R4.64], R0 ;  /* 0x0000000004007986 */ /* 0x0001e2000c101524 */
[----:B------:R-:W-:Y:S05]  /*64c0*/  BRA `(.L_x_15786) ;  /* 0x0000000400887947 */ /* 0x000fea0003800000 */
.L_x_15793:
        /* <DEDUP_REMOVED lines=10> */
.L_x_15805:
        /* <DEDUP_REMOVED lines=17> */
.L_x_15808:
[----:B------:R-:W-:-:S04]  /*6680*/  LOP3.LUT R0, R23, 0x80000000, RZ, 0xc0, !PT ;  /* 0x8000000017007812 */ /* 0x000fc800078ec0ff */
[----:B------:R-:W-:-:S04]  /*6690*/  SHF.R.U32.HI R0, RZ, 0x18, R0 ;  /* 0x00000018ff007819 */ /* 0x000fc80000011600 */
[----:B------:R-:W-:-:S07]  /*66a0*/  LOP3.LUT R0, R3, R0, RZ, 0xfc, !PT ;  /* 0x0000000003007212 */ /* 0x000fce00078efcff */
.L_x_15807:
[----:B------:R-:W-:Y:S05]  /*66b0*/  BSYNC B0 ;  /* 0x0000000000007941 */ /* 0x000fea0003800000 */
.L_x_15806:
[----:B------:R0:W-:Y:S01]  /*66c0*/  STG.E.U8 desc[UR36][R4.64], R0 ;  /* 0x0000000004007986 */ /* 0x0001e2000c101124 */
[----:B------:R-:W-:Y:S05]  /*66d0*/  BRA `(.L_x_15786) ;  /* 0x0000000400047947 */ /* 0x000fea0003800000 */
.L_x_15804:
        /* <DEDUP_REMOVED lines=17> */
.L_x_15811:
[----:B------:R-:W-:-:S04]  /*67f0*/  LOP3.LUT R0, R23, 0x80000000, RZ, 0xc0, !PT ;  /* 0x8000000017007812 */ /* 0x000fc800078ec0ff */
[----:B------:R-:W-:-:S04]  /*6800*/  SHF.R.U32.HI R0, RZ, 0x18, R0 ;  /* 0x00000018ff007819 */ /* 0x000fc80000011600 */
[----:B------:R-:W-:-:S07]  /*6810*/  LOP3.LUT R0, R3, R0, RZ, 0xfc, !PT ;  /* 0x0000000003007212 */ /* 0x000fce00078efcff */
.L_x_15810:
[----:B------:R-:W-:Y:S05]  /*6820*/  BSYNC B0 ;  /* 0x0000000000007941 */ /* 0x000fea0003800000 */
.L_x_15809:
[----:B------:R0:W-:Y:S01]  /*6830*/  STG.E.U8 desc[UR36][R4.64], R0 ;  /* 0x0000000004007986 */ /* 0x0001e2000c101124 */
[----:B------:R-:W-:Y:S05]  /*6840*/  BRA `(.L_x_15786) ;  /* 0x0000000000a87947 */ /* 0x000fea0003800000 */
.L_x_15803:
        /* <DEDUP_REMOVED lines=22> */
.L_x_15785:
        /* <DEDUP_REMOVED lines=11> */
[----:B--2-4-:R-:W-:Y:S02]  /*6a60*/  IMAD.MOV.U32 R8, RZ, RZ, 0x65 ;  /* 0x00000065ff087424 */ /* 0x014fe400078e00ff */
[----:B------:R-:W-:Y:S02]  /*6a70*/  IMAD.MOV.U32 R12, RZ, RZ, 0x1 ;  /* 0x00000001ff0c7424 */ /* 0x000fe400078e00ff */
[----:B------:R-:W-:-:S07]  /*6a80*/  IMAD.MOV.U32 R13, RZ, RZ, RZ ;  /* 0x000000ffff0d7224 */ /* 0x000fce00078e00ff */
[----:B------:R-:W-:-:S07]  /*6a90*/  LEPC R20, `(.L_x_15814) ;  /* 0x000000001014794e */ /* 0x000fce0000000000 */
[----:B0-----:R-:W-:Y:S05]  /*6aa0*/  CALL.ABS.NOINC R14 ;  /* 0x000000000e007343 */ /* 0x001fea0003c00000 */
.L_x_15814:
[----:B------:R-:W-:Y:S05]  /*6ab0*/  BRA `(.L_x_15786) ;  /* 0x00000000000c7947 */ /* 0x000fea0003800000 */
.L_x_15813:
[----:B------:R0:W-:Y:S01]  /*6ac0*/  STG.E.64 desc[UR36][R4.64], R22 ;  /* 0x0000001604007986 */ /* 0x0001e2000c101b24 */
[----:B------:R-:W-:Y:S05]  /*6ad0*/  BRA `(.L_x_15786) ;  /* 0x0000000000047947 */ /* 0x000fea0003800000 */
.L_x_15812:
[----:B------:R0:W-:Y:S02]  /*6ae0*/  STG.E desc[UR36][R4.64], R24 ;  /* 0x0000001804007986 */ /* 0x0001e4000c101924 */
.L_x_15786:
[----:B------:R-:W-:-:S07]  /*6af0*/  VIADD R31, R31, 0x80 ;  /* 0x000000801f1f7836 */ /* 0x000fce0000000000 */
.L_x_15746:
[----:B------:R-:W-:Y:S05]  /*6b00*/  BSYNC B6 ;  /* 0x0000000000067941 */ /* 0x000fea0003800000 */
.L_x_15745:
[----:B------:R-:W-:-:S13]  /*6b10*/  ISETP.GE.AND P0, PT, R31, R28, PT ;  /* 0x0000001c1f00720c */ /* 0x000fda0003f06270 */
[----:B------:R-:W-:Y:S05]  /*6b20*/  @P0 EXIT ;  /* 0x000000000000094d */ /* 0x000fea0003800000 */
[----:B01-34-:R-:W0:Y:S01]  /*6b30*/  LDC.64 R4, c[0x0][0x220] ;  /* 0x00008800ff047b82 */ /* 0x01be220000000a00 */
        /* <DEDUP_REMOVED lines=18> */
.L_x_15818:
[----:B------:R-:W-:Y:S01]  /*6c60*/  STG.E.U8 desc[UR36][R2.64], R18 ;  /* 0x0000001202007986 */ /* 0x000fe2000c101124 */
[----:B------:R-:W-:Y:S05]  /*6c70*/  EXIT ;  /* 0x000000000000794d */ /* 0x000fea0003800000 */
.L_x_15817:
        /* <DEDUP_REMOVED lines=8> */
.L_x_15821:
[----:B------:R-:W-:Y:S01]  /*6d00*/  STG.E desc[UR36][R2.64], R18 ;  /* 0x0000001202007986 */ /* 0x000fe2000c101924 */
[----:B------:R-:W-:Y:S05]  /*6d10*/  EXIT ;  /* 0x000000000000794d */ /* 0x000fea0003800000 */
.L_x_15820:
[----:B------:R-:W-:Y:S01]  /*6d20*/  STG.E.U16 desc[UR36][R2.64], R18 ;  /* 0x0000001202007986 */ /* 0x000fe2000c101524 */
[----:B------:R-:W-:Y:S05]  /*6d30*/  EXIT ;  /* 0x000000000000794d */ /* 0x000fea0003800000 */
.L_x_15816:
        /* <DEDUP_REMOVED lines=9> */
.L_x_15823:
[----:B------:R-:W0:Y:S02]  /*6dd0*/  I2F.S64 R0, R16 ;  /* 0x0000001000007312 */ /* 0x000e240000301400 */
[----:B0-----:R-:W-:-:S05]  /*6de0*/  F2FP.F16.F32.PACK_AB R0, RZ, R0 ;  /* 0x00000000ff00723e */ /* 0x001fca00000000ff */
[----:B------:R-:W-:Y:S01]  /*6df0*/  STG.E.U16 desc[UR36][R2.64], R0 ;  /* 0x0000000002007986 */ /* 0x000fe2000c101524 */
[----:B------:R-:W-:Y:S05]  /*6e00*/  EXIT ;  /* 0x000000000000794d */ /* 0x000fea0003800000 */
.L_x_15822:
        /* <DEDUP_REMOVED lines=10> */
.L_x_15825:
[----:B------:R-:W0:Y:S02]  /*6eb0*/  I2F.S64 R16, R16 ;  /* 0x0000001000107312 */ /* 0x000e240000301400 */
[----:B0-----:R-:W-:-:S04]  /*6ec0*/  F2FP.F16.F32.PACK_AB R5, RZ, R16 ;  /* 0x00000010ff05723e */ /* 0x001fc800000000ff */
[----:B------:R-:W-:-:S05]  /*6ed0*/  PRMT R5, R5, 0x5410, RZ ;  /* 0x0000541005057816 */ /* 0x000fca00000000ff */
[----:B------:R-:W-:Y:S01]  /*6ee0*/  STG.E desc[UR36][R2.64], R5 ;  /* 0x0000000502007986 */ /* 0x000fe2000c101924 */
[----:B------:R-:W-:Y:S05]  /*6ef0*/  EXIT ;  /* 0x000000000000794d */ /* 0x000fea0003800000 */
.L_x_15824:
[----:B------:R-:W0:Y:S02]  /*6f00*/  I2F.F64.S64 R16, R16 ;  /* 0x0000001000107312 */ /* 0x000e240000301c00 */
[----:B0-----:R-:W-:Y:S01]  /*6f10*/  STG.E.64 desc[UR36][R2.64], R16 ;  /* 0x0000001002007986 */ /* 0x001fe2000c101b24 */
[----:B------:R-:W-:Y:S05]  /*6f20*/  EXIT ;  /* 0x000000000000794d */ /* 0x000fea0003800000 */
.L_x_15815:
        /* <DEDUP_REMOVED lines=13> */
.L_x_15828:
[----:B------:R-:W0:Y:S01]  /*7000*/  I2F.F64.S64 R16, R16 ;  /* 0x0000001000107312 */ /* 0x000e220000301c00 */
[----:B------:R-:W-:-:S05]  /*7010*/  CS2R R18, SRZ ;  /* 0x0000000000127805 */ /* 0x000fca000001ff00 */
[----:B0-----:R-:W-:Y:S01]  /*7020*/  STG.E.128 desc[UR36][R2.64], R16 ;  /* 0x0000001002007986 */ /* 0x001fe2000c101d24 */
[----:B------:R-:W-:Y:S05]  /*7030*/  EXIT ;  /* 0x000000000000794d */ /* 0x000fea0003800000 */
.L_x_15827:
        /* <DEDUP_REMOVED lines=21> */
.L_x_15832:
[----:B------:R-:W-:Y:S05]  /*7190*/  BSYNC B0 ;  /* 0x0000000000007941 */ /* 0x000fea0003800000 */
.L_x_15831:
[----:B------:R-:W-:-:S05]  /*71a0*/  LOP3.LUT R5, R0, R5, RZ, 0xfc, !PT ;  /* 0x0000000500057212 */ /* 0x000fca00078efcff */
[----:B------:R-:W-:Y:S01]  /*71b0*/  STG.E.U8 desc[UR36][R2.64], R5 ;  /* 0x0000000502007986 */ /* 0x000fe2000c101124 */
[----:B------:R-:W-:Y:S05]  /*71c0*/  EXIT ;  /* 0x000000000000794d */ /* 0x000fea0003800000 */
.L_x_15830:
        /* <DEDUP_REMOVED lines=13> */
.L_x_15834:
[----:B------:R-:W-:Y:S01]  /*72a0*/  IMAD.MOV.U32 R0, RZ, RZ, 0x7f ;  /* 0x0000007fff007424 */ /* 0x000fe200078e00ff */
[----:B------:R-:W-:-:S04]  /*72b0*/  ISETP.GT.U32.AND P0, PT, R4, 0x7f800000, PT ;  /* 0x7f8000000400780c */ /* 0x000fc80003f04070 */
[----:B------:R-:W-:-:S09]  /*72c0*/  SEL R0, R0, 0x7c, P0 ;  /* 0x0000007c00007807 */ /* 0x000fd20000000000 */
.L_x_15835:
[----:B------:R-:W-:Y:S05]  /*72d0*/  BSYNC B0 ;  /* 0x0000000000007941 */ /* 0x000fea0003800000 */
.L_x_15833:
[----:B------:R-:W-:-:S04]  /*72e0*/  LOP3.LUT R4, R17, 0x80000000, RZ, 0xc0, !PT ;  /* 0x8000000011047812 */ /* 0x000fc800078ec0ff */
[----:B------:R-:W-:-:S04]  /*72f0*/  SHF.R.U32.HI R5, RZ, 0x18, R4 ;  /* 0x00000018ff057819 */ /* 0x000fc80000011604 */
[----:B------:R-:W-:-:S05]  /*7300*/  LOP3.LUT R5, R0, R5, RZ, 0xfc, !PT ;  /* 0x0000000500057212 */ /* 0x000fca00078efcff */
[----:B------:R-:W-:Y:S01]  /*7310*/  STG.E.U8 desc[UR36][R2.64], R5 ;  /* 0x0000000502007986 */ /* 0x000fe2000c101124 */
[----:B------:R-:W-:Y:S05]  /*7320*/  EXIT ;  /* 0x000000000000794d */ /* 0x000fea0003800000 */
.L_x_15829:
[----:B------:R-:W0:Y:S02]  /*7330*/  I2F.S64 R0, R16 ;  /* 0x0000001000007312 */ /* 0x000e240000301400 */
[----:B0-----:R-:W-:-:S05]  /*7340*/  F2FP.BF16.F32.PACK_AB R0, RZ, R0 ;  /* 0x00000000ff00723e */ /* 0x001fca00000010ff */
[----:B------:R-:W-:Y:S01]  /*7350*/  STG.E.U16 desc[UR36][R2.64], R0 ;  /* 0x0000000002007986 */ /* 0x000fe2000c101524 */
[----:B------:R-:W-:Y:S05]  /*7360*/  EXIT ;  /* 0x000000000000794d */ /* 0x000fea0003800000 */
.L_x_15826:
        /* <DEDUP_REMOVED lines=10> */
.L_x_15838:
        /* <DEDUP_REMOVED lines=17> */
.L_x_15841:
[----:B------:R-:W-:-:S04]  /*7520*/  LOP3.LUT R0, R17, 0x80000000, RZ, 0xc0, !PT ;  /* 0x8000000011007812 */ /* 0x000fc800078ec0ff */
[----:B------:R-:W-:-:S04]  /*7530*/  SHF.R.U32.HI R5, RZ, 0x18, R0 ;  /* 0x00000018ff057819 */ /* 0x000fc80000011600 */
[----:B------:R-:W-:-:S04]  /*7540*/  LOP3.LUT R4, R4, R5, RZ, 0xfc, !PT ;  /* 0x0000000504047212 */ /* 0x000fc800078efcff */
[----:B------:R-:W-:-:S07]  /*7550*/  PRMT R0, R4, 0x7610, R0 ;  /* 0x0000761004007816 */ /* 0x000fce0000000000 */
.L_x_15840:
[----:B------:R-:W-:Y:S05]  /*7560*/  BSYNC B0 ;  /* 0x0000000000007941 */ /* 0x000fea0003800000 */
.L_x_15839:
[----:B------:R-:W-:Y:S01]  /*7570*/  STG.E.U8 desc[UR36][R2.64], R0 ;  /* 0x0000000002007986 */ /* 0x000fe2000c101124 */
[----:B------:R-:W-:Y:S05]  /*7580*/  EXIT ;  /* 0x000000000000794d */ /* 0x000fea0003800000 */
.L_x_15837:
        /* <DEDUP_REMOVED lines=17> */
.L_x_15844:
[----:B------:R-:W-:-:S04]  /*76a0*/  LOP3.LUT R0, R17, 0x80000000, RZ, 0xc0, !PT ;  /* 0x8000000011007812 */ /* 0x000fc800078ec0ff */
[----:B------:R-:W-:-:S04]  /*76b0*/  SHF.R.U32.HI R5, RZ, 0x18, R0 ;  /* 0x00000018ff057819 */ /* 0x000fc80000011600 */
[----:B------:R-:W-:-:S04]  /*76c0*/  LOP3.LUT R4, R4, R5, RZ, 0xfc, !PT ;  /* 0x0000000504047212 */ /* 0x000fc800078efcff */
[----:B------:R-:W-:-:S07]  /*76d0*/  PRMT R0, R4, 0x7610, R0 ;  /* 0x0000761004007816 */ /* 0x000fce0000000000 */
.L_x_15843:
[----:B------:R-:W-:Y:S05]  /*76e0*/  BSYNC B0 ;  /* 0x0000000000007941 */ /* 0x000fea0003800000 */
.L_x_15842:
[----:B------:R-:W-:Y:S01]  /*76f0*/  STG.E.U8 desc[UR36][R2.64], R0 ;  /* 0x0000000002007986 */ /* 0x000fe2000c101124 */
[----:B------:R-:W-:Y:S05]  /*7700*/  EXIT ;  /* 0x000000000000794d */ /* 0x000fea0003800000 */
.L_x_15836:
        /* <DEDUP_REMOVED lines=22> */
.L_x_15819:
[----:B------:R-:W-:Y:S01]  /*7870*/  MOV R0, 0x0 ;  /* 0x0000000000007802 */ /* 0x000fe20000000f00 */
[----:B------:R-:W-:Y:S01]  /*7880*/  ULDC.64 UR4, c[0x4][0x198] ;  /* 0x0100660000047ab9 */ /* 0x000fe20000000a00 */
[----:B------:R-:W-:Y:S01]  /*7890*/  ULDC.64 UR6, c[0x4][0x40] ;  /* 0x0100100000067ab9 */ /* 0x000fe20000000a00 */
[----:B------:R-:W-:Y:S01]  /*78a0*/  IMAD.U32 R4, RZ, RZ, UR4 ;  /* 0x00000004ff047e24 */ /* 0x000fe2000f8e00ff */
[----:B------:R0:W1:Y:S01]  /*78b0*/  LDC.64 R2, c[0x4][R0] ;  /* 0x0100000000027b82 */ /* 0x0000620000000a00 */
[----:B------:R-:W-:Y:S01]  /*78c0*/  IMAD.U32 R5, RZ, RZ, UR5 ;  /* 0x00000005ff057e24 */ /* 0x000fe2000f8e00ff */
[----:B------:R-:W-:Y:S01]  /*78d0*/  ULDC.64 UR4, c[0x4][0x1a0] ;  /* 0x0100680000047ab9 */ /* 0x000fe20000000a00 */
[----:B--2---:R-:W-:Y:S02]  /*78e0*/  IMAD.U32 R10, RZ, RZ, UR6 ;  /* 0x00000006ff0a7e24 */ /* 0x004fe4000f8e00ff */
        /* <DEDUP_REMOVED lines=8> */
.L_x_15847:
[----:B------:R-:W-:Y:S05]  /*7970*/  EXIT ;  /* 0x000000000000794d */ /* 0x000fea0003800000 */
.L_x_15846:
[----:B------:R-:W-:Y:S01]  /*7980*/  STG.E.64 desc[UR36][R2.64], R16 ;  /* 0x0000001002007986 */ /* 0x000fe2000c101b24 */
[----:B------:R-:W-:Y:S05]  /*7990*/  EXIT ;  /* 0x000000000000794d */ /* 0x000fea0003800000 */
.L_x_15845:
[----:B------:R-:W-:Y:S01]  /*79a0*/  STG.E desc[UR36][R2.64], R18 ;  /* 0x0000001202007986 */ /* 0x000fe2000c101924 */
[----:B------:R-:W-:Y:S05]  /*79b0*/  EXIT ;  /* 0x000000000000794d */ /* 0x000fea0003800000 */
.L_x_15848:
        /* <DEDUP_REMOVED lines=12> */
.L_x_71723:


//--------------------- .text._ZN2at6native18elementwise_kernelILi128ELi2EZNS0_22gpu_kernel_impl_nocastIZNS0_50_GLOBAL__N__2680c7bb_12_PowKernel_cu_140f0503_289629pow_tensor_scalar_kernel_implIllEEvRNS_18TensorIteratorBaseET0_EUllE0_EEvS6_RKT_EUliE_EEviT1_ --------------------------
	.section	.text._ZN2at6native18elementwise_kernelILi128ELi2EZNS0_22gpu_kernel_impl_nocastIZNS0_50_GLOBAL__N__2680c7bb_12_PowKernel_cu_140f0503_289629pow_tensor_scalar_kernel_implIllEEvRNS_18TensorIteratorBaseET0_EUllE0_EEvS6_RKT_EUliE_EEviT1_,"ax",@progbits
	.align	128
        .global         _ZN2at6native18elementwise_kernelILi128ELi2EZNS0_22gpu_kernel_impl_nocastIZNS0_50_GLOBAL__N__2680c7bb_12_PowKernel_cu_140f0503_289629pow_tensor_scalar_kernel_implIllEEvRNS_18TensorIteratorBaseET0_EUllE0_EEvS6_RKT_EUliE_EEviT1_
        .type           _ZN2at6native18elementwise_kernelILi128ELi2EZNS0_22gpu_kernel_impl_nocastIZNS0_50_GLOBAL__N__2680c7bb_12_PowKernel_cu_140f0503_289629pow_tensor_scalar_kernel_implIllEEvRNS_18TensorIteratorBaseET0_EUllE0_EEvS6_RKT_EUliE_EEviT1_,@function
        .size           _ZN2at6native18elementwise_kernelILi128ELi2EZNS0_22gpu_kernel_impl_nocastIZNS0_50_GLOBAL__N__2680c7bb_12_PowKernel_cu_140f0503_289629pow_tensor_scalar_kernel_implIllEEvRNS_18TensorIteratorBaseET0_EUllE0_EEvS6_RKT_EUliE_EEviT1_,(.L_x_71724 - _ZN2at6native18elementwise_kernelILi128ELi2EZNS0_22gpu_kernel_impl_nocastIZNS0_50_GLOBAL__N__2680c7bb_12_PowKernel_cu_140f0503_289629pow_tensor_scalar_kernel_implIllEEvRNS_18TensorIteratorBaseET0_EUllE0_EEvS6_RKT_EUliE_EEviT1_)
        .other          _ZN2at6native18elementwise_kernelILi128ELi2EZNS0_22gpu_kernel_impl_nocastIZNS0_50_GLOBAL__N__2680c7bb_12_PowKernel_cu_140f0503_289629pow_tensor_scalar_kernel_implIllEEvRNS_18TensorIteratorBaseET0_EUllE0_EEvS6_RKT_EUliE_EEviT1_,@"STO_CUDA_ENTRY STV_DEFAULT"
_ZN2at6native18elementwise_kernelILi128ELi2EZNS0_22gpu_kernel_impl_nocastIZNS0_50_GLOBAL__N__2680c7bb_12_PowKernel_cu_140f0503_289629pow_tensor_scalar_kernel_implIllEEvRNS_18TensorIteratorBaseET0_EUllE0_EEvS6_RKT_EUliE_EEviT1_:
.text._ZN2at6native18elementwise_kernelILi128ELi2EZNS0_22gpu_kernel_impl_nocastIZNS0_50_GLOBAL__N__2680c7bb_12_PowKernel_cu_140f0503_289629pow_tensor_scalar_kernel_implIllEEvRNS_18TensorIteratorBaseET0_EUllE0_EEvS6_RKT_EUliE_EEviT1_:
        /* <DEDUP_REMOVED lines=312> */
.L_x_15851:
[----:B------:R-:W-:Y:S02]  /*1380*/  ULDC.64 UR8, c[0x0][0x418] ;  /* 0x0001060000087ab9 */ /* 0x000fe40000000a00 */
[----:B------:R-:W-:-:S04]  /*1390*/  IADD3 R4, P0, R2, UR8, RZ ;  /* 0x0000000802047c10 */ /* 0x000fc8000ff1e0ff */
[----:B------:R-:W-:Y:S01]  /*13a0*/  IADD3.X R5, RZ, UR9, RZ, P0, !PT ;  /* 0x00000009ff057c10 */ /* 0x000fe200087fe4ff */
[----:B------:R-:W-:-:S05]  /*13b0*/  ULDC.64 UR8, c[0x0][0x410] ;  /* 0x0001040000087ab9 */ /* 0x000fca0000000a00 */
[----:B------:R-:W2:Y:S01]  /*13c0*/  LDG.E.64 R4, desc[UR4][R4.64] ;  /* 0x0000000404047981 */ /* 0x000ea2000c1e1b00 */
[----:B------:R-:W-:Y:S01]  /*13d0*/  IADD3 R8, P0, R3, UR8, RZ ;  /* 0x0000000803087c10 */ /* 0x000fe2000ff1e0ff */
[-C--:B--2---:R-:W-:Y:S02]  /*13e0*/  IMAD R9, R5, R4.reuse, RZ ;  /* 0x0000000405097224 */ /* 0x084fe400078e02ff */
[----:B------:R-:W-:-:S04]  /*13f0*/  IMAD.WIDE.U32 R6, R4, R4, RZ ;  /* 0x0000000404067225 */ /* 0x000fc800078e00ff */
[----:B------:R-:W-:Y:S02]  /*1400*/  IMAD R9, R4, R5, R9 ;  /* 0x0000000504097224 */ /* 0x000fe400078e0209 */
[----:B------:R-:W-:-:S03]  /*1410*/  IMAD.WIDE.U32 R2, R6, R4, RZ ;  /* 0x0000000406027225 */ /* 0x000fc600078e00ff */
[----:B------:R-:W-:Y:S02]  /*1420*/  IADD3 R7, R7, R9, RZ ;  /* 0x0000000907077210 */ /* 0x000fe40007ffe0ff */
[----:B------:R-:W-:-:S03]  /*1430*/  IADD3.X R9, RZ, UR9, RZ, P0, !PT ;  /* 0x00000009ff097c10 */ /* 0x000fc600087fe4ff */
[----:B------:R-:W-:-:S04]  /*1440*/  IMAD R7, R7, R4, RZ ;  /* 0x0000000407077224 */ /* 0x000fc800078e02ff */
[----:B------:R-:W-:-:S05]  /*1450*/  IMAD R7, R5, R6, R7 ;  /* 0x0000000605077224 */ /* 0x000fca00078e0207 */
[----:B------:R-:W-:Y:S02]  /*1460*/  IADD3 R3, R3, R7, RZ ;  /* 0x0000000703037210 */ /* 0x000fe40007ffe0ff */
[----:B------:R-:W-:-:S03]  /*1470*/  IADD3 R7, R0, 0x80, RZ ;  /* 0x0000008000077810 */ /* 0x000fc60007ffe0ff */
[----:B------:R0:W-:Y:S04]  /*1480*/  STG.E.64 desc[UR4][R8.64], R2 ;  /* 0x0000000208007986 */ /* 0x0001e8000c101b04 */
.L_x_15850:
[----:B------:R-:W-:Y:S05]  /*1490*/  BSYNC B0 ;  /* 0x0000000000007941 */ /* 0x000fea0003800000 */
.L_x_15849:
        /* <DEDUP_REMOVED lines=305> */
.L_x_15852:
        /* <DEDUP_REMOVED lines=14> */
[----:B------:R-:W-:-:S05]  /*2890*/  IADD3 R3, R3, R7, RZ ;  /* 0x0000000703037210 */ /* 0x000fca0007ffe0ff */
[----:B------:R-:W-:Y:S01]  /*28a0*/  STG.E.64 desc[UR4][R8.64], R2 ;  /* 0x0000000208007986 */ /* 0x000fe2000c101b04 */
[----:B------:R-:W-:Y:S05]  /*28b0*/  EXIT ;  /* 0x000000000000794d */ /* 0x000fea0003800000 */
.L_x_15853:
        /* <DEDUP_REMOVED lines=12> */
.L_x_71724:


//--------------------- .text._ZN2at6native27unrolled_elementwise_kernelIZNS0_50_GLOBAL__N__2680c7bb_12_PowKernel_cu_140f0503_289629pow_tensor_scalar_kernel_implIllEEvRNS_18TensorIteratorBaseET0_EUllE0_St5arrayIPcLm2EELi4E23TrivialOffsetCalculatorILi1EjESC_NS0_6memory15LoadWithoutCastENSD_16StoreWithoutCastEEEviT_S6_T2_T3_T4_T5_ --------------------------
	.section	.text._ZN2at6native27unrolled_elementwise_kernelIZNS0_50_GLOBAL__N__2680c7bb_12_PowKernel_cu_140f0503_289629pow_tensor_scalar_kernel_implIllEEvRNS_18TensorIteratorBaseET0_EUllE0_St5arrayIPcLm2EELi4E23TrivialOffsetCalculatorILi1EjESC_NS0_6memory15LoadWithoutCastENSD_16StoreWithoutCastEEEviT_S6_T2_T3_T4_T5_,"ax",@progbits
	.align	128
        .global         _ZN2at6native27unrolled_elementwise_kernelIZNS0_50_GLOBAL__N__2680c7bb_12_PowKernel_cu_140f0503_289629pow_tensor_scalar_kernel_implIllEEvRNS_18TensorIteratorBaseET0_EUllE0_St5arrayIPcLm2EELi4E23TrivialOffsetCalculatorILi1EjESC_NS0_6memory15LoadWithoutCastENSD_16StoreWithoutCastEEEviT_S6_T2_T3_T4_T5_
        .type           _ZN2at6native27unrolled_elementwise_kernelIZNS0_50_GLOBAL__N__2680c7bb_12_PowKernel_cu_140f0503_289629pow_tensor_scalar_kernel_implIllEEvRNS_18TensorIteratorBaseET0_EUllE0_St5arrayIPcLm2EELi4E23TrivialOffsetCalculatorILi1EjESC_NS0_6memory15LoadWithoutCastENSD_16StoreWithoutCastEEEviT_S6_T2_T3_T4_T5_,@function
        .size           _ZN2at6native27unrolled_elementwise_kernelIZNS0_50_GLOBAL__N__2680c7bb_12_PowKernel_cu_140f0503_289629pow_tensor_scalar_kernel_implIllEEvRNS_18TensorIteratorBaseET0_EUllE0_St5arrayIPcLm2EELi4E23TrivialOffsetCalculatorILi1EjESC_NS0_6memory15LoadWithoutCastENSD_16StoreWithoutCastEEEviT_S6_T2_T3_T4_T5_,(.L_x_71725 - _ZN2at6native27unrolled_elementwise_kernelIZNS0_50_GLOBAL__N__2680c7bb_12_PowKernel_cu_140f0503_289629pow_tensor_scalar_kernel_implIllEEvRNS_18TensorIteratorBaseET0_EUllE0_St5arrayIPcLm2EELi4E23TrivialOffsetCalculatorILi1EjESC_NS0_6memory15LoadWithoutCastENSD_16StoreWithoutCastEEEviT_S6_T2_T3_T4_T5_)
        .other          _ZN2at6native27unrolled_elementwise_kernelIZNS0_50_GLOBAL__N__2680c7bb_12_PowKernel_cu_140f0503_289629pow_tensor_scalar_kernel_implIllEEvRNS_18TensorIteratorBaseET0_EUllE0_St5arrayIPcLm2EELi4E23TrivialOffsetCalculatorILi1EjESC_NS0_6memory15LoadWithoutCastENSD_16StoreWithoutCastEEEviT_S6_T2_T3_T4_T5_,@"STO_CUDA_ENTRY STV_DEFAULT"
_ZN2at6native27unrolled_elementwise_kernelIZNS0_50_GLOBAL__N__2680c7bb_12_PowKernel_cu_140f0503_289629pow_tensor_scalar_kernel_implIllEEvRNS_18TensorIteratorBaseET0_EUllE0_St5arrayIPcLm2EELi4E23TrivialOffsetCalculatorILi1EjESC_NS0_6memory15LoadWithoutCastENSD_16StoreWithoutCastEEEviT_S6_T2_T3_T4_T5_:
.text._ZN2at6native27unrolled_elementwise_kernelIZNS0_50_GLOBAL__N__2680c7bb_12_PowKernel_cu_140f0503_289629pow_tensor_scalar_kernel_implIllEEvRNS_18TensorIteratorBaseET0_EUllE0_St5arrayIPcLm2EELi4E23TrivialOffsetCalculatorILi1EjESC_NS0_6memory15LoadWithoutCastENSD_16StoreWithoutCastEEEviT_S6_T2_T3_T4_T5_:
[----:B------:R-:W-:Y:S01]  /*0000*/  LDC R1, c[0x0][0x28] ;  /* 0x00000a00ff017b82 */ /* 0x000fe20000000800 */
[----:B------:R-:W0:Y:S07]  /*0010*/  S2R R0, SR_CTAID.X ;  /* 0x0000000000007919 */ /* 0x000e2e0000002500 */
[----:B------:R-:W0:Y:S01]  /*0020*/  LDC R3, c[0x0][0x210] ;  /* 0x00008400ff037b82 */ /* 0x000e220000000800 */
[----:B------:R-:W-:Y:S01]  /*0030*/  ULDC.64 UR4, c[0x0][0x208] ;  /* 0x0000820000047ab9 */ /* 0x000fe20000000a00 */
[----:B------:R-:W1:Y:S01]  /*0040*/  S2R R7, SR_TID.X ;  /* 0x0000000000077919 */ /* 0x000e620000002100 */
[----:B0-----:R-:W-:Y:S01]  /*0050*/  IMAD R6, R0, -0x200, R3 ;  /* 0xfffffe0000067824 */ /* 0x001fe200078e0203 */
[----:B-1----:R-:W-:-:S04]  /*0060*/  MOV R3, R7 ;  /* 0x0000000700037202 */ /* 0x002fc80000000f00 */
[----:B------:R-:W-:-:S13]  /*0070*/  ISETP.GE.AND P0, PT, R7, R6, PT ;  /* 0x000000060700720c */ /* 0x000fda0003f06270 */
[----:B------:R-:W-:Y:S01]  /*0080*/  @!P0 IADD3 R3, R7, 0x80, RZ ;  /* 0x0000008007038810 */ /* 0x000fe20007ffe0ff */
[----:B------:R-:W0:Y:S03]  /*0090*/  @!P0 LDC.64 R12, c[0x0][0x228] ;  /* 0x00008a00ff0c8b82 */ /* 0x000e260000000a00 */
[----:B------:R-:W-:-:S13]  /*00a0*/  ISETP.GE.AND P1, PT, R3, R6, PT ;  /* 0x000000060300720c */ /* 0x000fda0003f26270 */
[----:B------:R-:W-:Y:S01]  /*00b0*/  @!P1 LEA R11, R0, R3, 0x9 ;  /* 0x00000003000b9211 */ /* 0x000fe200078e48ff */
[----:B------:R-:W1:Y:S01]  /*00c0*/  @!P1 LDC.64 R14, c[0x0][0x228] ;  /* 0x00008a00ff0e9b82 */ /* 0x000e620000000a00 */
[----:B------:R-:W-:-:S04]  /*00d0*/  @!P1 IADD3 R3, R3, 0x80, RZ ;  /* 0x0000008003039810 */ /* 0x000fc80007ffe0ff */
[----:B------:R-:W-:-:S13]  /*00e0*/  ISETP.GE.AND P3, PT, R3, R6, PT ;  /* 0x000000060300720c */ /* 0x000fda0003f66270 */
[----:B------:R-:W-:Y:S02]  /*00f0*/  @!P3 LEA R19, R0, R3, 0x9 ;  /* 0x000000030013b211 */ /* 0x000fe400078e48ff */
[----:B------:R-:W-:-:S04]  /*0100*/  @!P3 IADD3 R3, R3, 0x80, RZ ;  /* 0x000000800303b810 */ /* 0x000fc80007ffe0ff */
[----:B------:R-:W-:-:S13]  /*0110*/  ISETP.GE.AND P2, PT, R3, R6, PT ;  /* 0x000000060300720c */ /* 0x000fda0003f46270 */
[----:B------:R-:W2:Y:S01]  /*0120*/  @!P2 LDC.64 R16, c[0x0][0x228] ;  /* 0x00008a00ff10ab82 */ /* 0x000ea20000000a00 */
[C---:B------:R-:W-:Y:S02]  /*0130*/  @!P2 LEA R5, R0.reuse, R3, 0x9 ;  /* 0x000000030005a211 */ /* 0x040fe400078e48ff */
[----:B------:R-:W-:Y:S01]  /*0140*/  @!P0 LEA R9, R0, R7, 0x9 ;  /* 0x0000000700098211 */ /* 0x000fe200078e48ff */
[----:B-1----:R-:W-:Y:S01]  /*0150*/  @!P1 IMAD.WIDE.U32 R14, R11, 0x8, R14 ;  /* 0x000000080b0e9825 */ /* 0x002fe200078e000e */
[----:B------:R-:W-:-:S03]  /*0160*/  CS2R R2, SRZ ;  /* 0x0000000000027805 */ /* 0x000fc6000001ff00 */
[----:B--2---:R-:W-:Y:S02]  /*0170*/  @!P2 IMAD.WIDE.U32 R16, R5, 0x8, R16 ;  /* 0x000000080510a825 */ /* 0x004fe400078e0010 */
[----:B------:R-:W1:Y:S01]  /*0180*/  @!P3 LDC.64 R4, c[0x0][0x228] ;  /* 0x00008a00ff04bb82 */ /* 0x000e620000000a00 */
[----:B------:R-:W-:Y:S01]  /*0190*/  CS2R R10, SRZ ;  /* 0x00000000000a7805 */ /* 0x000fe2000001ff00 */
[----:B0-----:R-:W-:Y:S01]  /*01a0*/  @!P0 IMAD.WIDE.U32 R12, R9, 0x8, R12 ;  /* 0x00000008090c8825 */ /* 0x001fe200078e000c */
[----:B------:R-:W-:Y:S01]  /*01b0*/  CS2R R8, SRZ ;  /* 0x0000000000087805 */ /* 0x000fe2000001ff00 */
[----:B------:R0:W5:Y:S04]  /*01c0*/  @!P2 LDG.E.64 R2, desc[UR4][R16.64] ;  /* 0x000000041002a981 */ /* 0x000168000c1e1b00 */
[----:B------:R0:W5:Y:S04]  /*01d0*/  @!P0 LDG.E.64 R10, desc[UR4][R12.64] ;  /* 0x000000040c0a8981 */ /* 0x000168000c1e1b00 */
[----:B------:R0:W5:Y:S01]  /*01e0*/  @!P1 LDG.E.64 R8, desc[UR4][R14.64] ;  /* 0x000000040e089981 */ /* 0x000162000c1e1b00 */
[----:B-1----:R-:W-:Y:S01]  /*01f0*/  @!P3 IMAD.WIDE.U32 R18, R19, 0x8, R4 ;  /* 0x000000081312b825 */ /* 0x002fe200078e0004 */
[----:B------:R-:W-:-:S06]  /*0200*/  CS2R R4, SRZ ;  /* 0x0000000000047805 */ /* 0x000fcc000001ff00 */
[----:B------:R0:W5:Y:S01]  /*0210*/  @!P3 LDG.E.64 R4, desc[UR4][R18.64] ;  /* 0x000000041204b981 */ /* 0x000162000c1e1b00 */
[----:B------:R-:W-:Y:S04]  /*0220*/  BSSY B0, `(.L_x_15854) ;  /* 0x000000f000007945 */ /* 0x000fe80003800000 */
[----:B------:R-:W-:Y:S05]  /*0230*/  @P0 BRA `(.L_x_15855) ;  /* 0x0000000000340947 */ /* 0x000fea0003800000 */
[-C--:B0----5:R-:W-:Y:S01]  /*0240*/  IMAD R17, R11, R10.reuse, RZ ;  /* 0x0000000a0b117224 */ /* 0x0a1fe200078e02ff */
[----:B------:R-:W0:Y:S01]  /*0250*/  LDC.64 R12, c[0x0][0x220] ;  /* 0x00008800ff0c7b82 */ /* 0x000e220000000a00 */
[----:B------:R-:W-:-:S04]  /*0260*/  IMAD.WIDE.U32 R14, R10, R10, RZ ;  /* 0x0000000a0a0e7225 */ /* 0x000fc800078e00ff */
[----:B------:R-:W-:-:S05]  /*0270*/  IMAD R17, R10, R11, R17 ;  /* 0x0000000b0a117224 */ /* 0x000fca00078e0211 */
[----:B------:R-:W-:Y:S01]  /*0280*/  IADD3 R15, R15, R17, RZ ;  /* 0x000000110f0f7210 */ /* 0x000fe20007ffe0ff */
[----:B------:R-:W-:-:S04]  /*0290*/  IMAD.WIDE.U32 R16, R14, R10, RZ ;  /* 0x0000000a0e107225 */ /* 0x000fc800078e00ff */
[----:B------:R-:W-:-:S04]  /*02a0*/  IMAD R15, R15, R10, RZ ;  /* 0x0000000a0f0f7224 */ /* 0x000fc800078e02ff */
[----:B------:R-:W-:Y:S01]  /*02b0*/  IMAD R15, R11, R14, R15 ;  /* 0x0000000e0b0f7224 */ /* 0x000fe200078e020f */
[----:B------:R-:W-:Y:S02]  /*02c0*/  LEA R11, R0, R7, 0x9 ;  /* 0x00000007000b7211 */ /* 0x000fe400078e48ff */
[----:B------:R-:W-:Y:S02]  /*02d0*/  IADD3 R7, R7, 0x80, RZ ;  /* 0x0000008007077810 */ /* 0x000fe40007ffe0ff */
[----:B------:R-:W-:Y:S01]  /*02e0*/  IADD3 R17, R17, R15, RZ ;  /* 0x0000000f11117210 */ /* 0x000fe20007ffe0ff */
[----:B0-----:R-:W-:-:S05]  /*02f0*/  IMAD.WIDE.U32 R12, R11, 0x8, R12 ;  /* 0x000000080b0c7825 */ /* 0x001fca00078e000c */
[----:B------:R1:W-:Y:S02]  /*0300*/  STG.E.64 desc[UR4][R12.64], R16 ;  /* 0x000000100c007986 */ /* 0x0003e4000c101b04 */
.L_x_15855:
[----:B------:R-:W-:Y:S05]  /*0310*/  BSYNC B0 ;  /* 0x0000000000007941 */ /* 0x000fea0003800000 */
.L_x_15854:
[----:B------:R-:W-:Y:S01]  /*0320*/  ISETP.GE.AND P0, PT, R7, R6, PT ;  /* 0x000000060700720c */ /* 0x000fe20003f06270 */
[----:B------:R-:W-:-:S12]  /*0330*/  BSSY B0, `(.L_x_15856) ;  /* 0x000001e000007945 */ /* 0x000fd80003800000 */
[----:B------:R-:W-:Y:S05]  /*0340*/  @P0 BRA `(.L_x_15857) ;  /* 0x0000000000700947 */ /* 0x000fea0003800000 */
[-C--:B0----5:R-:W-:Y:S01]  /*0350*/  IMAD R15, R9, R8.reuse, RZ ;  /* 0x00000008090f7224 */ /* 0x0a1fe200078e02ff */
[----:B------:R-:W0:Y:S01]  /*0360*/  LDC.64 R10, c[0x0][0x220] ;  /* 0x00008800ff0a7b82 */ /* 0x000e220000000a00 */
[----:B-1----:R-:W-:-:S04]  /*0370*/  IMAD.WIDE.U32 R12, R8, R8, RZ ;  /* 0x00000008080c7225 */ /* 0x002fc800078e00ff */
        /* <DEDUP_REMOVED lines=8> */
[----:B0-----:R-:W-:Y:S01]  /*0400*/  IMAD.WIDE.U32 R10, R9, 0x8, R10 ;  /* 0x00000008090a7825 */ /* 0x001fe200078e000a */
[----:B------:R-:W-:-:S04]  /*0410*/  ISETP.GE.AND P0, PT, R7, R6, PT ;  /* 0x000000060700720c */ /* 0x000fc80003f06270 */
[----:B------:R2:W-:Y:S09]  /*0420*/  STG.E.64 desc[UR4][R10.64], R14 ;  /* 0x0000000e0a007986 */ /* 0x0005f2000c101b04 */
[----:B------:R-:W-:Y:S05]  /*0430*/  @P0 BRA `(.L_x_15857) ;  /* 0x0000000000340947 */ /* 0x000fea0003800000 */
[-C--:B------:R-:W-:Y:S01]  /*0440*/  IMAD R13, R5, R4.reuse, RZ ;  /* 0x00000004050d7224 */ /* 0x080fe200078e02ff */
[----:B------:R-:W0:Y:S01]  /*0450*/  LDC.64 R8, c[0x0][0x220] ;  /* 0x00008800ff087b82 */ /* 0x000e220000000a00 */
[----:B--2---:R-:W-:-:S04]  /*0460*/  IMAD.WIDE.U32 R10, R4, R4, RZ ;  /* 0x00000004040a7225 */ /* 0x004fc800078e00ff */
        /* <DEDUP_REMOVED lines=10> */
.L_x_15857:
[----:B------:R-:W-:Y:S05]  /*0510*/  BSYNC B0 ;  /* 0x0000000000007941 */ /* 0x000fea0003800000 */
.L_x_15856:
[----:B------:R-:W-:-:S13]  /*0520*/  ISETP.GE.AND P0, PT, R7, R6, PT ;  /* 0x000000060700720c */ /* 0x000fda0003f06270 */
[----:B------:R-:W-:Y:S05]  /*0530*/  @P0 EXIT ;  /* 0x000000000000094d */ /* 0x000fea0003800000 */
[-C--:B---3-5:R-:W-:Y:S01]  /*0540*/  IMAD R9, R3, R2.reuse, RZ ;  /* 0x0000000203097224 */ /* 0x0a8fe200078e02ff */
[----:B--2---:R-:W2:Y:S01]  /*0550*/  LDC.64 R10, c[0x0][0x220] ;  /* 0x00008800ff0a7b82 */ /* 0x004ea20000000a00 */
[----:B------:R-:W-:-:S04]  /*0560*/  IMAD.WIDE.U32 R4, R2, R2, RZ ;  /* 0x0000000202047225 */ /* 0x000fc800078e00ff */
[----:B------:R-:W-:-:S05]  /*0570*/  IMAD R9, R2, R3, R9 ;  /* 0x0000000302097224 */ /* 0x000fca00078e0209 */
[----:B------:R-:W-:Y:S01]  /*0580*/  IADD3 R5, R5, R9, RZ ;  /* 0x0000000905057210 */ /* 0x000fe20007ffe0ff */
[----:B------:R-:W-:-:S04]  /*0590*/  IMAD.WIDE.U32 R8, R4, R2, RZ ;  /* 0x0000000204087225 */ /* 0x000fc800078e00ff */
[----:B------:R-:W-:-:S04]  /*05a0*/  IMAD R5, R5, R2, RZ ;  /* 0x0000000205057224 */ /* 0x000fc800078e02ff */
[----:B------:R-:W-:Y:S01]  /*05b0*/  IMAD R5, R3, R4, R5 ;  /* 0x0000000403057224 */ /* 0x000fe200078e0205 */
[----:B------:R-:W-:-:S04]  /*05c0*/  LEA R3, R0, R7, 0x9 ;  /* 0x0000000700037211 */ /* 0x000fc800078e48ff */
[----:B------:R-:W-:Y:S01]  /*05d0*/  IADD3 R9, R9, R5, RZ ;  /* 0x0000000509097210 */ /* 0x000fe20007ffe0ff */
[----:B--2---:R-:W-:-:S05]  /*05e0*/  IMAD.WIDE.U32 R2, R3, 0x8, R10 ;  /* 0x0000000803027825 */ /* 0x004fca00078e000a */
[----:B------:R-:W-:Y:S01]  /*05f0*/  STG.E.64 desc[UR4][R2.64], R8 ;  /* 0x0000000802007986 */ /* 0x000fe2000c101b04 */
[----:B------:R-:W-:Y:S05]  /*0600*/  EXIT ;  /* 0x000000000000794d */ /* 0x000fea0003800000 */
.L_x_15858:
        /* <DEDUP_REMOVED lines=15> */
.L_x_71725:


//--------------------- .text._ZN2at6native29vectorized_elementwise_kernelILi2EZNS0_50_GLOBAL__N__2680c7bb_12_PowKernel_cu_140f0503_289629pow_tensor_scalar_kernel_implIllEEvRNS_18TensorIteratorBaseET0_EUllE0_St5arrayIPcLm2EEEEviS6_T1_ --------------------------
	.section	.text._ZN2at6native29vectorized_elementwise_kernelILi2EZNS0_50_GLOBAL__N__2680c7bb_12_PowKernel_cu_140f0503_289629pow_tensor_scalar_kernel_implIllEEvRNS_18TensorIteratorBaseET0_EUllE0_St5arrayIPcLm2EEEEviS6_T1_,"ax",@progbits
	.align	128
        .global         _ZN2at6native29vectorized_elementwise_kernelILi2EZNS0_50_GLOBAL__N__2680c7bb_12_PowKernel_cu_140f0503_289629pow_tensor_scalar_kernel_implIllEEvRNS_18TensorIteratorBaseET0_EUllE0_St5arrayIPcLm2EEEEviS6_T1_
        .type           _ZN2at6native29vectorized_elementwise_kernelILi2EZNS0_50_GLOBAL__N__2680c7bb_12_PowKernel_cu_140f0503_289629pow_tensor_scalar_kernel_implIllEEvRNS_18TensorIteratorBaseET0_EUllE0_St5arrayIPcLm2EEEEviS6_T1_,@function
        .size           _ZN2at6native29vectorized_elementwise_kernelILi2EZNS0_50_GLOBAL__N__2680c7bb_12_PowKernel_cu_140f0503_289629pow_tensor_scalar_kernel_implIllEEvRNS_18TensorIteratorBaseET0_EUllE0_St5arrayIPcLm2EEEEviS6_T1_,(.L_x_71726 - _ZN2at6native29vectorized_elementwise_kernelILi2EZNS0_50_GLOBAL__N__2680c7bb_12_PowKernel_cu_140f0503_289629pow_tensor_scalar_kernel_implIllEEvRNS_18TensorIteratorBaseET0_EUllE0_St5arrayIPcLm2EEEEviS6_T1_)
        .other          _ZN2at6native29vectorized_elementwise_kernelILi2EZNS0_50_GLOBAL__N__2680c7bb_12_PowKernel_cu_140f0503_289629pow_tensor_scalar_kernel_implIllEEvRNS_18TensorIteratorBaseET0_EUllE0_St5arrayIPcLm2EEEEviS6_T1_,@"STO_CUDA_ENTRY STV_DEFAULT"
_ZN2at6native29vectorized_elementwise_kernelILi2EZNS0_50_GLOBAL__N__2680c7bb_12_PowKernel_cu_140f0503_289629pow_tensor_scalar_kernel_implIllEEvRNS_18TensorIteratorBaseET0_EUllE0_St5arrayIPcLm2EEEEviS6_T1_:
.text._ZN2at6native29vectorized_elementwise_kernelILi2EZNS0_50_GLOBAL__N__2680c7bb_12_PowKernel_cu_140f0503_289629pow_tensor_scalar_kernel_implIllEEvRNS_18TensorIteratorBaseET0_EUllE0_St5arrayIPcLm2EEEEviS6_T1_:
        /* <DEDUP_REMOVED lines=13> */
[----:B------:R-:W3:Y:S04]  /*00d0*/  LDG.E.128 R8, desc[UR4][R26.64+0x1000] ;  /* 0x001000041a087981 */ /* 0x000ee8000c1e1d00 */
[----:B------:R-:W4:Y:S04]  /*00e0*/  LDG.E.128 R4, desc[UR4][R26.64+0x800] ;  /* 0x000800041a047981 */ /* 0x000f28000c1e1d00 */
[----:B------:R0:W5:Y:S01]  /*00f0*/  LDG.E.128 R12, desc[UR4][R26.64+0x1800] ;  /* 0x001800041a0c7981 */ /* 0x000162000c1e1d00 */
[----:B--2---:R-:W-:-:S02]  /*0100*/  IMAD R3, R17, R16, RZ ;  /* 0x0000001011037224 */ /* 0x004fc400078e02ff */
[----:B------:R-:W-:-:S04]  /*0110*/  IMAD.WIDE.U32 R20, R16, R16, RZ ;  /* 0x0000001010147225 */ /* 0x000fc800078e00ff */
[----:B------:R-:W-:Y:S02]  /*0120*/  IMAD R3, R16, R17, R3 ;  /* 0x0000001110037224 */ /* 0x000fe400078e0203 */
[----:B------:R-:W-:-:S03]  /*0130*/  IMAD.WIDE.U32 R24, R18, R18, RZ ;  /* 0x0000001212187225 */ /* 0x000fc600078e00ff */
[----:B------:R-:W-:Y:S01]  /*0140*/  IADD3 R3, R21, R3, RZ ;  /* 0x0000000315037210 */ /* 0x000fe20007ffe0ff */
[----:B---3--:R-:W-:Y:S02]  /*0150*/  IMAD R23, R9, R8, RZ ;  /* 0x0000000809177224 */ /* 0x008fe400078e02ff */
[----:B0-----:R-:W-:-:S04]  /*0160*/  IMAD.WIDE.U32 R26, R10, R10, RZ ;  /* 0x0000000a0a1a7225 */ /* 0x001fc800078e00ff */
[----:B------:R-:W-:Y:S02]  /*0170*/  IMAD R21, R3, R16, RZ ;  /* 0x0000001003157224 */ /* 0x000fe400078e02ff */
[----:B------:R-:W-:Y:S02]  /*0180*/  IMAD R3, R19, R18, RZ ;  /* 0x0000001213037224 */ /* 0x000fe400078e02ff */
[----:B------:R-:W-:Y:S02]  /*0190*/  IMAD R2, R17, R20, R21 ;  /* 0x0000001411027224 */ /* 0x000fe400078e0215 */
[----:B------:R-:W-:Y:S02]  /*01a0*/  IMAD R3, R18, R19, R3 ;  /* 0x0000001312037224 */ /* 0x000fe400078e0203 */
[----:B------:R-:W-:-:S03]  /*01b0*/  IMAD.WIDE.U32 R16, R20, R16, RZ ;  /* 0x0000001014107225 */ /* 0x000fc600078e00ff */
[----:B------:R-:W-:Y:S01]  /*01c0*/  IADD3 R3, R25, R3, RZ ;  /* 0x0000000319037210 */ /* 0x000fe20007ffe0ff */
[C---:B------:R-:W-:Y:S01]  /*01d0*/  IMAD R23, R8.reuse, R9, R23 ;  /* 0x0000000908177224 */ /* 0x040fe200078e0217 */
[----:B------:R-:W-:Y:S01]  /*01e0*/  IADD3 R17, R17, R2, RZ ;  /* 0x0000000211117210 */ /* 0x000fe20007ffe0ff */
[----:B------:R-:W-:-:S04]  /*01f0*/  IMAD.WIDE.U32 R20, R8, R8, RZ ;  /* 0x0000000808147225 */ /* 0x000fc800078e00ff */
[----:B------:R-:W-:Y:S01]  /*0200*/  IMAD R3, R3, R18, RZ ;  /* 0x0000001203037224 */ /* 0x000fe200078e02ff */
[----:B------:R-:W-:Y:S01]  /*0210*/  IADD3 R21, R21, R23, RZ ;  /* 0x0000001715157210 */ /* 0x000fe20007ffe0ff */
[----:B------:R-:W-:Y:S02]  /*0220*/  IMAD R23, R11, R10, RZ ;  /* 0x0000000a0b177224 */ /* 0x000fe400078e02ff */
[----:B------:R-:W-:Y:S02]  /*0230*/  IMAD R3, R19, R24, R3 ;  /* 0x0000001813037224 */ /* 0x000fe400078e0203 */
[----:B------:R-:W-:Y:S02]  /*0240*/  IMAD.WIDE.U32 R18, R24, R18, RZ ;  /* 0x0000001218127225 */ /* 0x000fe400078e00ff */
[----:B------:R-:W0:Y:S02]  /*0250*/  LDC.64 R24, c[0x0][0x220] ;  /* 0x00008800ff187b82 */ /* 0x000e240000000a00 */
[----:B------:R-:W-:Y:S01]  /*0260*/  IMAD R23, R10, R11, R23 ;  /* 0x0000000b0a177224 */ /* 0x000fe200078e0217 */
[----:B------:R-:W-:Y:S01]  /*0270*/  IADD3 R19, R19, R3, RZ ;  /* 0x0000000313137210 */ /* 0x000fe20007ffe0ff */
[----:B----4-:R-:W-:-:S02]  /*0280*/  IMAD R29, R5, R4, RZ ;  /* 0x00000004051d7224 */ /* 0x010fc400078e02ff */
[----:B------:R-:W-:Y:S01]  /*0290*/  IMAD R21, R21, R8, RZ ;  /* 0x0000000815157224 */ /* 0x000fe200078e02ff */
[----:B------:R-:W-:Y:S01]  /*02a0*/  IADD3 R23, R27, R23, RZ ;  /* 0x000000171b177210 */ /* 0x000fe20007ffe0ff */
[----:B------:R-:W-:Y:S02]  /*02b0*/  IMAD R29, R4, R5, R29 ;  /* 0x00000005041d7224 */ /* 0x000fe400078e021d */
[----:B------:R-:W-:Y:S02]  /*02c0*/  IMAD R9, R9, R20, R21 ;  /* 0x0000001409097224 */ /* 0x000fe400078e0215 */
[----:B------:R-:W-:Y:S02]  /*02d0*/  IMAD R23, R23, R10, RZ ;  /* 0x0000000a17177224 */ /* 0x000fe400078e02ff */
[----:B-----5:R-:W-:Y:S02]  /*02e0*/  IMAD R3, R13, R12, RZ ;  /* 0x0000000c0d037224 */ /* 0x020fe400078e02ff */
[----:B------:R-:W-:-:S02]  /*02f0*/  IMAD R23, R11, R26, R23 ;  /* 0x0000001a0b177224 */ /* 0x000fc400078e0217 */
[----:B------:R-:W-:-:S04]  /*0300*/  IMAD.WIDE.U32 R10, R26, R10, RZ ;  /* 0x0000000a1a0a7225 */ /* 0x000fc800078e00ff */
[----:B------:R-:W-:Y:S01]  /*0310*/  IMAD.WIDE.U32 R20, R20, R8, RZ ;  /* 0x0000000814147225 */ /* 0x000fe200078e00ff */
[----:B------:R-:W-:-:S03]  /*0320*/  IADD3 R11, R11, R23, RZ ;  /* 0x000000170b0b7210 */ /* 0x000fc60007ffe0ff */
[----:B0-----:R-:W-:Y:S01]  /*0330*/  IMAD.WIDE.U32 R26, R22, 0x8, R24 ;  /* 0x00000008161a7825 */ /* 0x001fe200078e0018 */
[----:B------:R-:W-:-:S03]  /*0340*/  IADD3 R9, R21, R9, RZ ;  /* 0x0000000915097210 */ /* 0x000fc60007ffe0ff */
[----:B------:R-:W-:-:S04]  /*0350*/  IMAD.WIDE.U32 R24, R4, R4, RZ ;  /* 0x0000000404187225 */ /* 0x000fc800078e00ff */
[----:B------:R-:W-:Y:S01]  /*0360*/  IMAD.WIDE R26, R0, 0x10, R26 ;  /* 0x00000010001a7825 */ /* 0x000fe200078e021a */
[----:B------:R-:W-:-:S03]  /*0370*/  IADD3 R25, R25, R29, RZ ;  /* 0x0000001d19197210 */ /* 0x000fc60007ffe0ff */
[----:B------:R-:W-:Y:S01]  /*0380*/  IMAD R29, R7, R6, RZ ;  /* 0x00000006071d7224 */ /* 0x000fe200078e02ff */
[----:B------:R0:W-:Y:S01]  /*0390*/  STG.E.128 desc[UR4][R26.64], R16 ;  /* 0x000000101a007986 */ /* 0x0001e2000c101d04 */
[----:B------:R-:W-:Y:S02]  /*03a0*/  IMAD R25, R25, R4, RZ ;  /* 0x0000000419197224 */ /* 0x000fe400078e02ff */
[----:B------:R-:W-:Y:S02]  /*03b0*/  IMAD R29, R6, R7, R29 ;  /* 0x00000007061d7224 */ /* 0x000fe400078e021d */
[----:B------:R-:W-:Y:S02]  /*03c0*/  IMAD R0, R5, R24, R25 ;  /* 0x0000001805007224 */ /* 0x000fe400078e0219 */
[----:B------:R-:W-:-:S04]  /*03d0*/  IMAD.WIDE.U32 R24, R24, R4, RZ ;  /* 0x0000000418187225 */ /* 0x000fc800078e00ff */
[----:B------:R-:W-:-:S04]  /*03e0*/  IMAD.WIDE.U32 R4, R6, R6, RZ ;  /* 0x0000000606047225 */ /* 0x000fc800078e00ff */
[----:B------:R-:W-:Y:S01]  /*03f0*/  IMAD R22, R12, R13, R3 ;  /* 0x0000000d0c167224 */ /* 0x000fe200078e0203 */
[----:B------:R-:W-:Y:S01]  /*0400*/  IADD3 R29, R5, R29, RZ ;  /* 0x0000001d051d7210 */ /* 0x000fe20007ffe0ff */
[----:B------:R-:W-:-:S04]  /*0410*/  IMAD R5, R15, R14, RZ ;  /* 0x0000000e0f057224 */ /* 0x000fc800078e02ff */
[----:B------:R-:W-:Y:S02]  /*0420*/  IMAD R2, R29, R6, RZ ;  /* 0x000000061d027224 */ /* 0x000fe400078e02ff */
[C---:B------:R-:W-:Y:S02]  /*0430*/  IMAD R8, R14.reuse, R15, R5 ;  /* 0x0000000f0e087224 */ /* 0x040fe400078e0205 */
[----:B------:R-:W-:Y:S02]  /*0440*/  IMAD R2, R7, R4, R2 ;  /* 0x0000000407027224 */ /* 0x000fe400078e0202 */
[----:B------:R-:W-:-:S04]  /*0450*/  IMAD.WIDE.U32 R28, R14, R14, RZ ;  /* 0x0000000e0e1c7225 */ /* 0x000fc800078e00ff */
[----:B------:R-:W-:Y:S01]  /*0460*/  IMAD.WIDE.U32 R4, R4, R6, RZ ;  /* 0x0000000604047225 */ /* 0x000fe200078e00ff */
[----:B------:R-:W-:Y:S02]  /*0470*/  IADD3 R3, R29, R8, RZ ;  /* 0x000000081d037210 */ /* 0x000fe40007ffe0ff */
[----:B------:R-:W-:Y:S01]  /*0480*/  MOV R8, R20 ;  /* 0x0000001400087202 */ /* 0x000fe20000000f00 */
[----:B------:R-:W-:Y:S01]  /*0490*/  IMAD.WIDE.U32 R6, R12, R12, RZ ;  /* 0x0000000c0c067225 */ /* 0x000fe200078e00ff */
[----:B------:R-:W-:-:S03]  /*04a0*/  IADD3 R5, R5, R2, RZ ;  /* 0x0000000205057210 */ /* 0x000fc60007ffe0ff */
[----:B------:R-:W-:Y:S01]  /*04b0*/  IMAD R3, R3, R14, RZ ;  /* 0x0000000e03037224 */ /* 0x000fe200078e02ff */
[----:B------:R-:W-:Y:S01]  /*04c0*/  IADD3 R7, R7, R22, RZ ;  /* 0x0000001607077210 */ /* 0x000fe20007ffe0ff */
[-C--:B0-----:R-:W-:Y:S01]  /*04d0*/  IMAD.WIDE.U32 R16, R6, R12.reuse, RZ ;  /* 0x0000000c06107225 */ /* 0x081fe200078e00ff */
[----:B------:R0:W-:Y:S03]  /*04e0*/  STG.E.128 desc[UR4][R26.64+0x1000], R8 ;  /* 0x001000081a007986 */ /* 0x0001e6000c101d04 */
[----:B------:R-:W-:Y:S01]  /*04f0*/  IMAD R7, R7, R12, RZ ;  /* 0x0000000c07077224 */ /* 0x000fe200078e02ff */
[----:B------:R-:W-:Y:S01]  /*0500*/  MOV R12, R16 ;  /* 0x00000010000c7202 */ /* 0x000fe20000000f00 */
[----:B------:R-:W-:Y:S02]  /*0510*/  IMAD R3, R15, R28, R3 ;  /* 0x0000001c0f037224 */ /* 0x000fe400078e0203 */
[----:B------:R-:W-:-:S04]  /*0520*/  IMAD.WIDE.U32 R14, R28, R14, RZ ;  /* 0x0000000e1c0e7225 */ /* 0x000fc800078e00ff */
[----:B------:R-:W-:Y:S01]  /*0530*/  IMAD R13, R13, R6, R7 ;  /* 0x000000060d0d7224 */ /* 0x000fe200078e0207 */
[----:B------:R-:W-:Y:S02]  /*0540*/  IADD3 R7, R25, R0, RZ ;  /* 0x0000000019077210 */ /* 0x000fe40007ffe0ff */
[----:B------:R-:W-:Y:S02]  /*0550*/  IADD3 R15, R15, R3, RZ ;  /* 0x000000030f0f7210 */ /* 0x000fe40007ffe0ff */
[----:B------:R-:W-:Y:S02]  /*0560*/  IADD3 R13, R17, R13, RZ ;  /* 0x0000000d110d7210 */ /* 0x000fe40007ffe0ff */
[----:B0-----:R-:W-:Y:S02]  /*0570*/  MOV R8, R24 ;  /* 0x0000001800087202 */ /* 0x001fe40000000f00 */
[----:B------:R-:W-:Y:S01]  /*0580*/  MOV R9, R7 ;  /* 0x0000000700097202 */ /* 0x000fe20000000f00 */
[----:B------:R-:W-:Y:S01]  /*0590*/  STG.E.128 desc[UR4][R26.64+0x1800], R12 ;  /* 0x0018000c1a007986 */ /* 0x000fe2000c101d04 */
[----:B------:R-:W-:-:S02]  /*05a0*/  MOV R10, R4 ;  /* 0x00000004000a7202 */ /* 0x000fc40000000f00 */
[----:B------:R-:W-:-:S05]  /*05b0*/  MOV R11, R5 ;  /* 0x00000005000b7202 */ /* 0x000fca0000000f00 */
[----:B------:R-:W-:Y:S01]  /*05c0*/  STG.E.128 desc[UR4][R26.64+0x800], R8 ;  /* 0x000800081a007986 */ /* 0x000fe2000c101d04 */
[----:B------:R-:W-:Y:S05]  /*05d0*/  EXIT ;  /* 0x000000000000794d */ /* 0x000fea0003800000 */
.L_x_15859:
[----:B------:R-:W0:Y:S01]  /*05e0*/  S2R R5, SR_TID.X ;  /* 0x0000000000057919 */ /* 0x000e220000002100 */
[----:B------:R-:W-:Y:S02]  /*05f0*/  CS2R R12, SRZ ;  /* 0x00000000000c7805 */ /* 0x000fe4000001ff00 */
[----:B0-----:R-:W-:Y:S02]  /*0600*/  ISETP.GE.AND P0, PT, R5, R0, PT ;  /* 0x000000000500720c */ /* 0x001fe40003f06270 */
[----:B------:R-:W-:-:S11]  /*0610*/  MOV R3, R5 ;  /* 0x0000000500037202 */ /* 0x000fd60000000f00 */
[----:B------:R-:W-:Y:S01]  /*0620*/  @!P0 IADD3 R3, R5, 0x80, RZ ;  /* 0x0000008005038810 */ /* 0x000fe20007ffe0ff */
[----:B------:R-:W0:Y:S03]  /*0630*/  @!P0 LDC.64 R20, c[0x0][0x228] ;  /* 0x00008a00ff148b82 */ /* 0x000e260000000a00 */
[----:B------:R-:W-:-:S13]  /*0640*/  ISETP.GE.AND P6, PT, R3, R0, PT ;  /* 0x000000000300720c */ /* 0x000fda0003fc6270 */
[----:B------:R-:W-:Y:S01]  /*0650*/  @!P6 IADD3 R11, R22, R3, RZ ;  /* 0x00000003160be210 */ /* 0x000fe20007ffe0ff */
[----:B------:R-:W1:Y:S01]  /*0660*/  @!P6 LDC.64 R14, c[0x0][0x228] ;  /* 0x00008a00ff0eeb82 */ /* 0x000e620000000a00 */
[----:B------:R-:W-:-:S04]  /*0670*/  @!P6 IADD3 R3, R3, 0x80, RZ ;  /* 0x000000800303e810 */ /* 0x000fc80007ffe0ff */
[----:B------:R-:W-:-:S13]  /*0680*/  ISETP.GE.AND P5, PT, R3, R0, PT ;  /* 0x000000000300720c */ /* 0x000fda0003fa6270 */
[----:B------:R-:W-:Y:S01]  /*0690*/  @!P5 IADD3 R17, R22, R3, RZ ;  /* 0x000000031611d210 */ /* 0x000fe20007ffe0ff */
[----:B------:R-:W2:Y:S01]  /*06a0*/  @!P5 LDC.64 R6, c[0x0][0x228] ;  /* 0x00008a00ff06db82 */ /* 0x000ea20000000a00 */
[----:B------:R-:W-:-:S04]  /*06b0*/  @!P5 IADD3 R3, R3, 0x80, RZ ;  /* 0x000000800303d810 */ /* 0x000fc80007ffe0ff */
[----:B------:R-:W-:Y:S01]  /*06c0*/  ISETP.GE.AND P4, PT, R3, R0, PT ;  /* 0x000000000300720c */ /* 0x000fe20003f86270 */
[----:B-1----:R-:W-:-:S05]  /*06d0*/  @!P6 IMAD.WIDE.U32 R14, R11, 0x8, R14 ;  /* 0x000000080b0ee825 */ /* 0x002fca00078e000e */
[----:B------:R1:W5:Y:S07]  /*06e0*/  @!P6 LDG.E.64 R12, desc[UR4][R14.64] ;  /* 0x000000040e0ce981 */ /* 0x00036e000c1e1b00 */
[----:B------:R-:W-:Y:S01]  /*06f0*/  @!P4 IADD3 R2, R22, R3, RZ ;  /* 0x000000031602c210 */ /* 0x000fe20007ffe0ff */
[----:B------:R-:W3:Y:S01]  /*0700*/  @!P4 LDC.64 R24, c[0x0][0x228] ;  /* 0x00008a00ff18cb82 */ /* 0x000ee20000000a00 */
[----:B------:R-:W-:-:S04]  /*0710*/  @!P4 IADD3 R3, R3, 0x80, RZ ;  /* 0x000000800303c810 */ /* 0x000fc80007ffe0ff */
[----:B------:R-:W-:-:S13]  /*0720*/  ISETP.GE.AND P3, PT, R3, R0, PT ;  /* 0x000000000300720c */ /* 0x000fda0003f66270 */
[----:B------:R-:W-:Y:S01]  /*0730*/  @!P3 IADD3 R9, R22, R3, RZ ;  /* 0x000000031609b210 */ /* 0x000fe20007ffe0ff */
[----:B------:R-:W4:Y:S01]  /*0740*/  @!P3 LDC.64 R26, c[0x0][0x228] ;  /* 0x00008a00ff1abb82 */ /* 0x000f220000000a00 */
[----:B------:R-:W-:-:S04]  /*0750*/  @!P3 IADD3 R3, R3, 0x80, RZ ;  /* 0x000000800303b810 */ /* 0x000fc80007ffe0ff */
[----:B------:R-:W-:-:S13]  /*0760*/  ISETP.GE.AND P2, PT, R3, R0, PT ;  /* 0x000000000300720c */ /* 0x000fda0003f46270 */
[----:B------:R-:W-:Y:S01]  /*0770*/  @!P2 IADD3 R23, R22, R3, RZ ;  /* 0x000000031617a210 */ /* 0x000fe20007ffe0ff */
[----:B-1----:R-:W1:Y:S01]  /*0780*/  @!P2 LDC.64 R14, c[0x0][0x228] ;  /* 0x00008a00ff0eab82 */ /* 0x002e620000000a00 */
[----:B------:R-:W-:-:S04]  /*0790*/  @!P2 IADD3 R3, R3, 0x80, RZ ;  /* 0x000000800303a810 */ /* 0x000fc80007ffe0ff */
[----:B------:R-:W-:-:S13]  /*07a0*/  ISETP.GE.AND P1, PT, R3, R0, PT ;  /* 0x000000000300720c */ /* 0x000fda0003f26270 */
[----:B------:R-:W-:Y:S02]  /*07b0*/  @!P1 IADD3 R29, R22, R3, RZ ;  /* 0x00000003161d9210 */ /* 0x000fe40007ffe0ff */
[----:B------:R-:W-:-:S04]  /*07c0*/  @!P1 IADD3 R3, R3, 0x80, RZ ;  /* 0x0000008003039810 */ /* 0x000fc80007ffe0ff */
[----:B------:R-:W-:Y:S01]  /*07d0*/  ISETP.GE.AND P6, PT, R3, R0, PT ;  /* 0x000000000300720c */ /* 0x000fe20003fc6270 */
[----:B--2---:R-:W-:Y:S02]  /*07e0*/  @!P5 IMAD.WIDE.U32 R6, R17, 0x8, R6 ;  /* 0x000000081106d825 */ /* 0x004fe400078e0006 */
[----:B------:R-:W2:Y:S10]  /*07f0*/  @!P1 LDC.64 R16, c[0x0][0x228] ;  /* 0x00008a00ff109b82 */ /* 0x000eb40000000a00 */
[----:B------:R-:W0:Y:S01]  /*0800*/  @!P6 LDC.64 R18, c[0x0][0x228] ;  /* 0x00008a00ff12eb82 */ /* 0x000e220000000a00 */
[----:B----4-:R-:W-:Y:S01]  /*0810*/  @!P3 IMAD.WIDE.U32 R26, R9, 0x8, R26 ;  /* 0x00000008091ab825 */ /* 0x010fe200078e001a */
[----:B------:R-:W-:-:S02]  /*0820*/  CS2R R10, SRZ ;  /* 0x00000000000a7805 */ /* 0x000fc4000001ff00 */
[----:B------:R-:W-:Y:S01]  /*0830*/  CS2R R8, SRZ ;  /* 0x0000000000087805 */ /* 0x000fe2000001ff00 */
[----:B---3--:R-:W-:-:S03]  /*0840*/  @!P4 IMAD.WIDE.U32 R24, R2, 0x8, R24 ;  /* 0x000000080218c825 */ /* 0x008fc600078e0018 */
[----:B------:R3:W5:Y:S04]  /*0850*/  @!P5 LDG.E.64 R10, desc[UR4][R6.64] ;  /* 0x00000004060ad981 */ /* 0x000768000c1e1b00 */
[----:B------:R1:W5:Y:S01]  /*0860*/  @!P4 LDG.E.64 R8, desc[UR4][R24.64] ;  /* 0x000000041808c981 */ /* 0x000362000c1e1b00 */
[----:B---3--:R-:W-:Y:S01]  /*0870*/  CS2R R6, SRZ ;  /* 0x0000000000067805 */ /* 0x008fe2000001ff00 */
[----:B-1----:R-:W-:Y:S01]  /*0880*/  @!P2 IMAD.WIDE.U32 R24, R23, 0x8, R14 ;  /* 0x000000081718a825 */ /* 0x002fe200078e000e */
[----:B------:R-:W-:-:S04]  /*0890*/  @!P6 IADD3 R23, R22, R3, RZ ;  /* 0x000000031617e210 */ /* 0x000fc80007ffe0ff */
[----:B------:R1:W5:Y:S01]  /*08a0*/  @!P3 LDG.E.64 R6, desc[UR4][R26.64] ;  /* 0x000000041a06b981 */ /* 0x000362000c1e1b00 */
[----:B------:R-:W-:Y:S01]  /*08b0*/  @!P0 IADD3 R3, R22, R5, RZ ;  /* 0x0000000516038210 */ /* 0x000fe20007ffe0ff */
[----:B--2---:R-:W-:Y:S01]  /*08c0*/  @!P1 IMAD.WIDE.U32 R16, R29, 0x8, R16 ;  /* 0x000000081d109825 */ /* 0x004fe200078e0010 */
[----:B------:R-:W-:-:S03]  /*08d0*/  CS2R R14, SRZ ;  /* 0x00000000000e7805 */ /* 0x000fc6000001ff00 */
[----:B0-----:R-:W-:Y:S01]  /*08e0*/  @!P6 IMAD.WIDE.U32 R28, R23, 0x8, R18 ;  /* 0x00000008171ce825 */ /* 0x001fe200078e0012 */
[----:B------:R-:W-:Y:S02]  /*08f0*/  CS2R R18, SRZ ;  /* 0x0000000000127805 */ /* 0x000fe4000001ff00 */
[----:B------:R0:W5:Y:S01]  /*0900*/  @!P2 LDG.E.64 R14, desc[UR4][R24.64] ;  /* 0x00000004180ea981 */ /* 0x000162000c1e1b00 */
[----:B-1----:R-:W-:Y:S01]  /*0910*/  @!P0 IMAD.WIDE.U32 R26, R3, 0x8, R20 ;  /* 0x00000008031a8825 */ /* 0x002fe200078e0014 */
[----:B------:R-:W-:Y:S02]  /*0920*/  CS2R R2, SRZ ;  /* 0x0000000000027805 */ /* 0x000fe4000001ff00 */
[----:B------:R-:W-:Y:S01]  /*0930*/  CS2R R20, SRZ ;  /* 0x0000000000147805 */ /* 0x000fe2000001ff00 */
[----:B------:R0:W5:Y:S04]  /*0940*/  @!P1 LDG.E.64 R18, desc[UR4][R16.64] ;  /* 0x0000000410129981 */ /* 0x000168000c1e1b00 */
[----:B------:R0:W5:Y:S04]  /*0950*/  @!P6 LDG.E.64 R2, desc[UR4][R28.64] ;  /* 0x000000041c02e981 */ /* 0x000168000c1e1b00 */
[----:B------:R0:W5:Y:S01]  /*0960*/  @!P0 LDG.E.64 R20, desc[UR4][R26.64] ;  /* 0x000000041a148981 */ /* 0x000162000c1e1b00 */
[----:B------:R-:W-:Y:S04]  /*0970*/  BSSY B0, `(.L_x_15860) ;  /* 0x000000f000007945 */ /* 0x000fe80003800000 */
[----:B------:R-:W-:Y:S05]  /*0980*/  @P0 BRA `(.L_x_15861) ;  /* 0x0000000000340947 */ /* 0x000fea0003800000 */
[-C--:B-----5:R-:W-:Y:S01]  /*0990*/  IMAD R23, R21, R20.reuse, RZ ;  /* 0x0000001415177224 */ /* 0x0a0fe200078e02ff */
[----:B0-----:R-:W0:Y:S01]  /*09a0*/  LDC.64 R16, c[0x0][0x220] ;  /* 0x00008800ff107b82 */ /* 0x001e220000000a00 */
[----:B------:R-:W-:-:S04]  /*09b0*/  IMAD.WIDE.U32 R24, R20, R20, RZ ;  /* 0x0000001414187225 */ /* 0x000fc800078e00ff */
[----:B------:R-:W-:-:S05]  /*09c0*/  IMAD R23, R20, R21, R23 ;  /* 0x0000001514177224 */ /* 0x000fca00078e0217 */
[----:B------:R-:W-:-:S05]  /*09d0*/  IADD3 R23, R25, R23, RZ ;  /* 0x0000001719177210 */ /* 0x000fca0007ffe0ff */
[----:B------:R-:W-:-:S04]  /*09e0*/  IMAD R23, R23, R20, RZ ;  /* 0x0000001417177224 */ /* 0x000fc800078e02ff */
[----:B------:R-:W-:Y:S01]  /*09f0*/  IMAD R25, R21, R24, R23 ;  /* 0x0000001815197224 */ /* 0x000fe200078e0217 */
[----:B------:R-:W-:Y:S01]  /*0a00*/  IADD3 R23, R22, R5, RZ ;  /* 0x0000000516177210 */ /* 0x000fe20007ffe0ff */
[----:B------:R-:W-:Y:S01]  /*0a10*/  IMAD.WIDE.U32 R20, R24, R20, RZ ;  /* 0x0000001418147225 */ /* 0x000fe200078e00ff */
[----:B------:R-:W-:-:S03]  /*0a20*/  IADD3 R5, R5, 0x80, RZ ;  /* 0x0000008005057810 */ /* 0x000fc60007ffe0ff */
[----:B0-----:R-:W-:Y:S01]  /*0a30*/  IMAD.WIDE.U32 R16, R23, 0x8, R16 ;  /* 0x0000000817107825 */ /* 0x001fe200078e0010 */
[----:B------:R-:W-:-:S05]  /*0a40*/  IADD3 R21, R21, R25, RZ ;  /* 0x0000001915157210 */ /* 0x000fca0007ffe0ff */
[----:B------:R1:W-:Y:S02]  /*0a50*/  STG.E.64 desc[UR4][R16.64], R20 ;  /* 0x0000001410007986 */ /* 0x0003e4000c101b04 */
.L_x_15861:
[----:B------:R-:W-:Y:S05]  /*0a60*/  BSYNC B0 ;  /* 0x0000000000007941 */ /* 0x000fea0003800000 */
.L_x_15860:
[----:B------:R-:W-:Y:S01]  /*0a70*/  ISETP.GE.AND P0, PT, R5, R0, PT ;  /* 0x000000000500720c */ /* 0x000fe20003f06270 */
[----:B------:R-:W-:Y:S04]  /*0a80*/  BSSY B0, `(.L_x_15862) ;  /* 0x000005e000007945 */ /* 0x000fe80003800000 */
[----:B------:R-:W-:Y:S08]  /*0a90*/  BSSY B1, `(.L_x_15863) ;  /* 0x000004f000017945 */ /* 0x000ff00003800000 */
[----:B------:R-:W-:Y:S05]  /*0aa0*/  @P0 BRA `(.L_x_15864) ;  /* 0x0000000000700947 */ /* 0x000fea0003800000 */
[-C--:B-----5:R-:W-:Y:S01]  /*0ab0*/  IMAD R23, R13, R12.reuse, RZ ;  /* 0x0000000c0d177224 */ /* 0x0a0fe200078e02ff */
[----:B01----:R-:W0:Y:S01]  /*0ac0*/  LDC.64 R16, c[0x0][0x220] ;  /* 0x00008800ff107b82 */ /* 0x003e220000000a00 */
[----:B------:R-:W-:-:S04]  /*0ad0*/  IMAD.WIDE.U32 R20, R12, R12, RZ ;  /* 0x0000000c0c147225 */ /* 0x000fc800078e00ff */
[----:B------:R-:W-:Y:S02]  /*0ae0*/  IMAD R23, R12, R13, R23 ;  /* 0x0000000d0c177224 */ /* 0x000fe400078e0217 */
[----:B------:R-:W-:-:S03]  /*0af0*/  IMAD.WIDE.U32 R24, R20, R12, RZ ;  /* 0x0000000c14187225 */ /* 0x000fc600078e00ff */
[----:B------:R-:W-:-:S05]  /*0b00*/  IADD3 R21, R21, R23, RZ ;  /* 0x0000001715157210 */ /* 0x000fca0007ffe0ff */
[----:B------:R-:W-:-:S04]  /*0b10*/  IMAD R21, R21, R12, RZ ;  /* 0x0000000c15157224 */ /* 0x000fc800078e02ff */
[----:B------:R-:W-:Y:S01]  /*0b20*/  IMAD R21, R13, R20, R21 ;  /* 0x000000140d157224 */ /* 0x000fe200078e0215 */
[----:B------:R-:W-:Y:S02]  /*0b30*/  IADD3 R13, R22, R5, RZ ;  /* 0x00000005160d7210 */ /* 0x000fe40007ffe0ff */
[----:B------:R-:W-:Y:S02]  /*0b40*/  IADD3 R5, R5, 0x80, RZ ;  /* 0x0000008005057810 */ /* 0x000fe40007ffe0ff */
[----:B------:R-:W-:Y:S01]  /*0b50*/  IADD3 R25, R25, R21, RZ ;  /* 0x0000001519197210 */ /* 0x000fe20007ffe0ff */
[----:B0-----:R-:W-:Y:S01]  /*0b60*/  IMAD.WIDE.U32 R16, R13, 0x8, R16 ;  /* 0x000000080d107825 */ /* 0x001fe200078e0010 */
[----:B------:R-:W-:-:S04]  /*0b70*/  ISETP.GE.AND P0, PT, R5, R0, PT ;  /* 0x000000000500720c */ /* 0x000fc80003f06270 */
[----:B------:R0:W-:Y:S09]  /*0b80*/  STG.E.64 desc[UR4][R16.64], R24 ;  /* 0x0000001810007986 */ /* 0x0001f2000c101b04 */
[----:B------:R-:W-:Y:S05]  /*0b90*/  @P0 BRA `(.L_x_15865) ;  /* 0x0000000000700947 */ /* 0x000fea0003800000 */
[-C--:B------:R-:W-:Y:S01]  /*0ba0*/  IMAD R21, R11, R10.reuse, RZ ;  /* 0x0000000a0b157224 */ /* 0x080fe200078e02ff */
[----:B------:R-:W1:Y:S01]  /*0bb0*/  LDC.64 R12, c[0x0][0x220] ;  /* 0x00008800ff0c7b82 */ /* 0x000e620000000a00 */
[----:B0-----:R-:W-:-:S04]  /*0bc0*/  IMAD.WIDE.U32 R16, R10, R10, RZ ;  /* 0x0000000a0a107225 */ /* 0x001fc800078e00ff */
[----:B------:R-:W-:-:S05]  /*0bd0*/  IMAD R21, R10, R11, R21 ;  /* 0x0000000b0a157224 */ /* 0x000fca00078e0215 */
[----:B------:R-:W-:Y:S01]  /*0be0*/  IADD3 R17, R17, R21, RZ ;  /* 0x0000001511117210 */ /* 0x000fe20007ffe0ff */
[----:B------:R-:W-:-:S04]  /*0bf0*/  IMAD.WIDE.U32 R20, R16, R10, RZ ;  /* 0x0000000a10147225 */ /* 0x000fc800078e00ff */
[----:B------:R-:W-:-:S04]  /*0c00*/  IMAD R17, R17, R10, RZ ;  /* 0x0000000a11117224 */ /* 0x000fc800078e02ff */
[----:B------:R-:W-:Y:S01]  /*0c10*/  IMAD R17, R11, R16, R17 ;  /* 0x000000100b117224 */ /* 0x000fe200078e0211 */
[----:B------:R-:W-:Y:S02]  /*0c20*/  IADD3 R11, R22, R5, RZ ;  /* 0x00000005160b7210 */ /* 0x000fe40007ffe0ff */
[----:B------:R-:W-:Y:S02]  /*0c30*/  IADD3 R5, R5, 0x80, RZ ;  /* 0x0000008005057810 */ /* 0x000fe40007ffe0ff */
[----:B------:R-:W-:Y:S01]  /*0c40*/  IADD3 R21, R21, R17, RZ ;  /* 0x0000001115157210 */ /* 0x000fe20007ffe0ff */
[----:B-1----:R-:W-:-:S05]  /*0c50*/  IMAD.WIDE.U32 R12, R11, 0x8, R12 ;  /* 0x000000080b0c7825 */ /* 0x002fca00078e000c */
[----:B------:R2:W-:Y:S02]  /*0c60*/  STG.E.64 desc[UR4][R12.64], R20 ;  /* 0x000000140c007986 */ /* 0x0005e4000c101b04 */
.L_x_15864:
[----:B------:R-:W-:-:S13]  /*0c70*/  ISETP.GE.AND P0, PT, R5, R0, PT ;  /* 0x000000000500720c */ /* 0x000fda0003f06270 */
[----:B------:R-:W-:Y:S05]  /*0c80*/  @P0 BRA `(.L_x_15866) ;  /* 0x0000000000700947 */ /* 0x000fea0003800000 */
[-C--:B01---5:R-:W-:Y:S01]  /*0c90*/  IMAD R17, R9, R8.reuse, RZ ;  /* 0x0000000809117224 */ /* 0x0a3fe200078e02ff */
[----:B------:R-:W0:Y:S01]  /*0ca0*/  LDC.64 R10, c[0x0][0x220] ;  /* 0x00008800ff0a7b82 */ /* 0x000e220000000a00 */
[----:B--2---:R-:W-:-:S04]  /*0cb0*/  IMAD.WIDE.U32 R12, R8, R8, RZ ;  /* 0x00000008080c7225 */ /* 0x004fc800078e00ff */
        /* <DEDUP_REMOVED lines=8> */
[----:B0-----:R-:W-:-:S05]  /*0d40*/  IMAD.WIDE.U32 R10, R9, 0x8, R10 ;  /* 0x00000008090a7825 */ /* 0x001fca00078e000a */
[----:B------:R1:W-:Y:S02]  /*0d50*/  STG.E.64 desc[UR4][R10.64], R16 ;  /* 0x000000100a007986 */ /* 0x0003e4000c101b04 */
.L_x_15865:
[----:B------:R-:W-:-:S13]  /*0d60*/  ISETP.GE.AND P0, PT, R5, R0, PT ;  /* 0x000000000500720c */ /* 0x000fda0003f06270 */
[----:B------:R-:W-:Y:S05]  /*0d70*/  @P0 BRA `(.L_x_15867) ;  /* 0x0000000000740947 */ /* 0x000fea0003800000 */
[-C--:B------:R-:W-:Y:S01]  /*0d80*/  IMAD R13, R7, R6.reuse, RZ ;  /* 0x00000006070d7224 */ /* 0x080fe200078e02ff */
[----:B------:R-:W2:Y:S01]  /*0d90*/  LDC.64 R8, c[0x0][0x220] ;  /* 0x00008800ff087b82 */ /* 0x000ea20000000a00 */
[----:B-1----:R-:W-:-:S04]  /*0da0*/  IMAD.WIDE.U32 R10, R6, R6, RZ ;  /* 0x00000006060a7225 */ /* 0x002fc800078e00ff */
        /* <DEDUP_REMOVED lines=8> */
[----:B--2---:R-:W-:-:S05]  /*0e30*/  IMAD.WIDE.U32 R8, R7, 0x8, R8 ;  /* 0x0000000807087825 */ /* 0x004fca00078e0008 */
[----:B------:R3:W-:Y:S02]  /*0e40*/  STG.E.64 desc[UR4][R8.64], R12 ;  /* 0x0000000c08007986 */ /* 0x0007e4000c101b04 */
.L_x_15866:
[----:B------:R-:W-:-:S13]  /*0e50*/  ISETP.GE.AND P0, PT, R5, R0, PT ;  /* 0x000000000500720c */ /* 0x000fda0003f06270 */
[----:B------:R-:W-:Y:S05]  /*0e60*/  @P0 BREAK B1 ;  /* 0x0000000000010942 */ /* 0x000fea0003800000 */
[----:B------:R-:W-:Y:S05]  /*0e70*/  @P0 BRA `(.L_x_15868) ;  /* 0x0000000000780947 */ /* 0x000fea0003800000 */
[----:B-----5:R-:W4:Y:S01]  /*0e80*/  LDC.64 R6, c[0x0][0x220] ;  /* 0x00008800ff067b82 */ /* 0x020f220000000a00 */
[-C--:B------:R-:W-:Y:S01]  /*0e90*/  IMAD R11, R15, R14.reuse, RZ ;  /* 0x0000000e0f0b7224 */ /* 0x080fe200078e02ff */
[----:B--23--:R-:W-:Y:S01]  /*0ea0*/  IADD3 R13, R22, R5, RZ ;  /* 0x00000005160d7210 */ /* 0x00cfe20007ffe0ff */
[----:B------:R-:W-:Y:S01]  /*0eb0*/  IMAD.WIDE.U32 R8, R14, R14, RZ ;  /* 0x0000000e0e087225 */ /* 0x000fe200078e00ff */
[----:B------:R-:W-:-:S03]  /*0ec0*/  IADD3 R5, R5, 0x80, RZ ;  /* 0x0000008005057810 */ /* 0x000fc60007ffe0ff */
[----:B------:R-:W-:-:S05]  /*0ed0*/  IMAD R11, R14, R15, R11 ;  /* 0x0000000f0e0b7224 */ /* 0x000fca00078e020b */
[----:B------:R-:W-:Y:S01]  /*0ee0*/  IADD3 R9, R9, R11, RZ ;  /* 0x0000000b09097210 */ /* 0x000fe20007ffe0ff */
[----:B------:R-:W-:-:S04]  /*0ef0*/  IMAD.WIDE.U32 R10, R8, R14, RZ ;  /* 0x0000000e080a7225 */ /* 0x000fc800078e00ff */
[----:B------:R-:W-:-:S04]  /*0f00*/  IMAD R9, R9, R14, RZ ;  /* 0x0000000e09097224 */ /* 0x000fc800078e02ff */
[----:B------:R-:W-:Y:S02]  /*0f10*/  IMAD R9, R15, R8, R9 ;  /* 0x000000080f097224 */ /* 0x000fe400078e0209 */
[----:B----4-:R-:W-:-:S03]  /*0f20*/  IMAD.WIDE.U32 R6, R13, 0x8, R6 ;  /* 0x000000080d067825 */ /* 0x010fc600078e0006 */
[----:B------:R-:W-:-:S05]  /*0f30*/  IADD3 R11, R11, R9, RZ ;  /* 0x000000090b0b7210 */ /* 0x000fca0007ffe0ff */
[----:B------:R2:W-:Y:S02]  /*0f40*/  STG.E.64 desc[UR4][R6.64], R10 ;  /* 0x0000000a06007986 */ /* 0x0005e4000c101b04 */
.L_x_15867:
[----:B------:R-:W-:-:S13]  /*0f50*/  ISETP.GE.AND P0, PT, R5, R0, PT ;  /* 0x000000000500720c */ /* 0x000fda0003f06270 */
[----:B------:R-:W-:Y:S05]  /*0f60*/  @P0 BREAK B1 ;  /* 0x0000000000010942 */ /* 0x000fea0003800000 */
[----:B------:R-:W-:Y:S05]  /*0f70*/  @P0 BRA `(.L_x_15868) ;  /* 0x0000000000380947 */ /* 0x000fea0003800000 */
[----:B------:R-:W-:Y:S05]  /*0f80*/  BSYNC B1 ;  /* 0x0000000000017941 */ /* 0x000fea0003800000 */
.L_x_15863:
[----:B--2---:R-:W2:Y:S01]  /*0f90*/  LDC.64 R6, c[0x0][0x220] ;  /* 0x00008800ff067b82 */ /* 0x004ea20000000a00 */
[-C--:B-1----:R-:W-:Y:S01]  /*0fa0*/  IMAD R11, R19, R18.reuse, RZ ;  /* 0x00000012130b7224 */ /* 0x082fe200078e02ff */
[----:B------:R-:W-:Y:S01]  /*0fb0*/  IADD3 R13, R22, R5, RZ ;  /* 0x00000005160d7210 */ /* 0x000fe20007ffe0ff */
[----:B------:R-:W-:Y:S01]  /*0fc0*/  IMAD.WIDE.U32 R8, R18, R18, RZ ;  /* 0x0000001212087225 */ /* 0x000fe200078e00ff */
[----:B------:R-:W-:-:S03]  /*0fd0*/  IADD3 R5, R5, 0x80, RZ ;  /* 0x0000008005057810 */ /* 0x000fc60007ffe0ff */
[----:B------:R-:W-:-:S05]  /*0fe0*/  IMAD R11, R18, R19, R11 ;  /* 0x00000013120b7224 */ /* 0x000fca00078e020b */
[----:B------:R-:W-:Y:S01]  /*0ff0*/  IADD3 R9, R9, R11, RZ ;  /* 0x0000000b09097210 */ /* 0x000fe20007ffe0ff */
[----:B------:R-:W-:-:S04]  /*1000*/  IMAD.WIDE.U32 R10, R8, R18, RZ ;  /* 0x00000012080a7225 */ /* 0x000fc800078e00ff */
[----:B------:R-:W-:-:S04]  /*1010*/  IMAD R9, R9, R18, RZ ;  /* 0x0000001209097224 */ /* 0x000fc800078e02ff */
[----:B------:R-:W-:Y:S02]  /*1020*/  IMAD R9, R19, R8, R9 ;  /* 0x0000000813097224 */ /* 0x000fe400078e0209 */
[----:B--2---:R-:W-:-:S03]  /*1030*/  IMAD.WIDE.U32 R6, R13, 0x8, R6 ;  /* 0x000000080d067825 */ /* 0x004fc600078e0006 */
[----:B------:R-:W-:-:S05]  /*1040*/  IADD3 R11, R11, R9, RZ ;  /* 0x000000090b0b7210 */ /* 0x000fca0007ffe0ff */
[----:B------:R4:W-:Y:S02]  /*1050*/  STG.E.64 desc[UR4][R6.64], R10 ;  /* 0x0000000a06007986 */ /* 0x0009e4000c101b04 */
.L_x_15868:
[----:B------:R-:W-:Y:S05]  /*1060*/  BSYNC B0 ;  /* 0x0000000000007941 */ /* 0x000fea0003800000 */
.L_x_15862:
[----:B------:R-:W-:Y:S05]  /*1070*/  WARPSYNC.ALL ;  /* 0x0000000000007948 */ /* 0x000fea0003800000 */
[----:B------:R-:W-:-:S13]  /*1080*/  ISETP.GE.AND P0, PT, R5, R0, PT ;  /* 0x000000000500720c */ /* 0x000fda0003f06270 */
[----:B------:R-:W-:Y:S05]  /*1090*/  @P0 EXIT ;  /* 0x000000000000094d */ /* 0x000fea0003800000 */
[-C--:B---3-5:R-:W-:Y:S01]  /*10a0*/  IMAD R9, R3, R2.reuse, RZ ;  /* 0x0000000203097224 */ /* 0x0a8fe200078e02ff */
[----:B-12-4-:R-:W1:Y:S01]  /*10b0*/  LDC.64 R10, c[0x0][0x220] ;  /* 0x00008800ff0a7b82 */ /* 0x016e620000000a00 */
[----:B------:R-:W-:-:S04]  /*10c0*/  IMAD.WIDE.U32 R6, R2, R2, RZ ;  /* 0x0000000202067225 */ /* 0x000fc800078e00ff */
[----:B------:R-:W-:-:S05]  /*10d0*/  IMAD R9, R2, R3, R9 ;  /* 0x0000000302097224 */ /* 0x000fca00078e0209 */
[----:B------:R-:W-:Y:S01]  /*10e0*/  IADD3 R7, R7, R9, RZ ;  /* 0x0000000907077210 */ /* 0x000fe20007ffe0ff */
[----:B------:R-:W-:-:S04]  /*10f0*/  IMAD.WIDE.U32 R8, R6, R2, RZ ;  /* 0x0000000206087225 */ /* 0x000fc800078e00ff */
[----:B------:R-:W-:-:S04]  /*1100*/  IMAD R7, R7, R2, RZ ;  /* 0x0000000207077224 */ /* 0x000fc800078e02ff */
[----:B------:R-:W-:Y:S01]  /*1110*/  IMAD R7, R3, R6, R7 ;  /* 0x0000000603077224 */ /* 0x000fe200078e0207 */
[----:B------:R-:W-:-:S04]  /*1120*/  IADD3 R3, R22, R5, RZ ;  /* 0x0000000516037210 */ /* 0x000fc80007ffe0ff */
[----:B------:R-:W-:Y:S01]  /*1130*/  IADD3 R9, R9, R7, RZ ;  /* 0x0000000709097210 */ /* 0x000fe20007ffe0ff */
[----:B-1----:R-:W-:-:S05]  /*1140*/  IMAD.WIDE.U32 R2, R3, 0x8, R10 ;  /* 0x0000000803027825 */ /* 0x002fca00078e000a */
[----:B------:R-:W-:Y:S01]  /*1150*/  STG.E.64 desc[UR4][R2.64], R8 ;  /* 0x0000000802007986 */ /* 0x000fe2000c101b04 */
[----:B------:R-:W-:Y:S05]  /*1160*/  EXIT ;  /* 0x000000000000794d */ /* 0x000fea0003800000 */
.L_x_15869:
        /* <DEDUP_REMOVED lines=9> */
.L_x_71726:


//--------------------- .text._ZN2at6native29vectorized_elementwise_kernelILi4EZNS0_50_GLOBAL__N__2680c7bb_12_PowKernel_cu_140f0503_289629pow_tensor_scalar_kernel_implIllEEvRNS_18TensorIteratorBaseET0_EUllE0_St5arrayIPcLm2EEEEviS6_T1_ --------------------------
	.section	.text._ZN2at6native29vectorized_elementwise_kernelILi4EZNS0_50_GLOBAL__N__2680c7bb_12_PowKernel_cu_140f0503_289629pow_tensor_scalar_kernel_implIllEEvRNS_18TensorIteratorBaseET0_EUllE0_St5arrayIPcLm2EEEEviS6_T1_,"ax",@progbits
	.align	128
        .global         _ZN2at6native29vectorized_elementwise_kernelILi4EZNS0_50_GLOBAL__N__2680c7bb_12_PowKernel_cu_140f0503_289629pow_tensor_scalar_kernel_implIllEEvRNS_18TensorIteratorBaseET0_EUllE0_St5arrayIPcLm2EEEEviS6_T1_
        .type           _ZN2at6native29vectorized_elementwise_kernelILi4EZNS0_50_GLOBAL__N__2680c7bb_12_PowKernel_cu_140f0503_289629pow_tensor_scalar_kernel_implIllEEvRNS_18TensorIteratorBaseET0_EUllE0_St5arrayIPcLm2EEEEviS6_T1_,@function
        .size           _ZN2at6native29vectorized_elementwise_kernelILi4EZNS0_50_GLOBAL__N__2680c7bb_12_PowKernel_cu_140f0503_289629pow_tensor_scalar_kernel_implIllEEvRNS_18TensorIteratorBaseET0_EUllE0_St5arrayIPcLm2EEEEviS6_T1_,(.L_x_71727 - _ZN2at6native29vectorized_elementwise_kernelILi4EZNS0_50_GLOBAL__N__2680c7bb_12_PowKernel_cu_140f0503_289629pow_tensor_scalar_kernel_implIllEEvRNS_18TensorIteratorBaseET0_EUllE0_St5arrayIPcLm2EEEEviS6_T1_)
        .other          _ZN2at6native29vectorized_elementwise_kernelILi4EZNS0_50_GLOBAL__N__2680c7bb_12_PowKernel_cu_140f0503_289629pow_tensor_scalar_kernel_implIllEEvRNS_18TensorIteratorBaseET0_EUllE0_St5arrayIPcLm2EEEEviS6_T1_,@"STO_CUDA_ENTRY STV_DEFAULT"
_ZN2at6native29vectorized_elementwise_kernelILi4EZNS0_50_GLOBAL__N__2680c7bb_12_PowKernel_cu_140f0503_289629pow_tensor_scalar_kernel_implIllEEvRNS_18TensorIteratorBaseET0_EUllE0_St5arrayIPcLm2EEEEviS6_T1_:
.text._ZN2at6native29vectorized_elementwise_kernelILi4EZNS0_50_GLOBAL__N__2680c7bb_12_PowKernel_cu_140f0503_289629pow_tensor_scalar_kernel_implIllEEvRNS_18TensorIteratorBaseET0_EUllE0_St5arrayIPcLm2EEEEviS6_T1_:
        /* <DEDUP_REMOVED lines=94> */
.L_x_15870:
        /* <DEDUP_REMOVED lines=72> */
.L_x_15872:
[----:B------:R-:W-:Y:S05]  /*0a60*/  BSYNC B0 ;  /* 0x0000000000007941 */ /* 0x000fea0003800000 */
.L_x_15871:
        /* <DEDUP_REMOVED lines=32> */
.L_x_15875:
        /* <DEDUP_REMOVED lines=15> */
.L_x_15876:
        /* <DEDUP_REMOVED lines=15> */
.L_x_15877:
        /* <DEDUP_REMOVED lines=16> */
.L_x_15878:
[----:B------:R-:W-:-:S13]  /*0f50*/  ISETP.GE.AND P0, PT, R5, R0, PT ;  /* 0x000000000500720c */ /* 0x000fda0003f06270 */
[----:B------:R-:W-:Y:S05]  /*0f60*/  @P0 BREAK B1 ;  /* 0x0000000000010942 */ /* 0x000fea0003800000 */
[----:B------:R-:W-:Y:S05]  /*0f70*/  @P0 BRA `(.L_x_15879) ;  /* 0x0000000000380947 */ /* 0x000fea0003800000 */
[----:B------:R-:W-:Y:S05]  /*0f80*/  BSYNC B1 ;  /* 0x0000000000017941 */ /* 0x000fea0003800000 */
.L_x_15874:
        /* <DEDUP_REMOVED lines=13> */
.L_x_15879:
[----:B------:R-:W-:Y:S05]  /*1060*/  BSYNC B0 ;  /* 0x0000000000007941 */ /* 0x000fea0003800000 */
.L_x_15873:
        /* <DEDUP_REMOVED lines=16> */
.L_x_15880:
        /* <DEDUP_REMOVED lines=9> */
.L_x_71727:


//--------------------- .text._ZN2at6native29vectorized_elementwise_kernelILi8EZNS0_50_GLOBAL__N__2680c7bb_12_PowKernel_cu_140f0503_289629pow_tensor_scalar_kernel_implIllEEvRNS_18TensorIteratorBaseET0_EUllE0_St5arrayIPcLm2EEEEviS6_T1_ --------------------------
	.section	.text._ZN2at6native29vectorized_elementwise_kernelILi8EZNS0_50_GLOBAL__N__2680c7bb_12_PowKernel_cu_140f0503_289629pow_tensor_scalar_kernel_implIllEEvRNS_18TensorIteratorBaseET0_EUllE0_St5arrayIPcLm2EEEEviS6_T1_,"ax",@progbits
	.align	128
        .global         _ZN2at6native29vectorized_elementwise_kernelILi8EZNS0_50_GLOBAL__N__2680c7bb_12_PowKernel_cu_140f0503_289629pow_tensor_scalar_kernel_implIllEEvRNS_18TensorIteratorBaseET0_EUllE0_St5arrayIPcLm2EEEEviS6_T1_
        .type           _ZN2at6native29vectorized_elementwise_kernelILi8EZNS0_50_GLOBAL__N__2680c7bb_12_PowKernel_cu_140f0503_289629pow_tensor_scalar_kernel_implIllEEvRNS_18TensorIteratorBaseET0_EUllE0_St5arrayIPcLm2EEEEviS6_T1_,@function
        .size           _ZN2at6native29vectorized_elementwise_kernelILi8EZNS0_50_GLOBAL__N__2680c7bb_12_PowKernel_cu_140f0503_289629pow_tensor_scalar_kernel_implIllEEvRNS_18TensorIteratorBaseET0_EUllE0_St5arrayIPcLm2EEEEviS6_T1_,(.L_x_71728 - _ZN2at6native29vectorized_elementwise_kernelILi8EZNS0_50_GLOBAL__N__2680c7bb_12_PowKernel_cu_140f0503_289629pow_tensor_scalar_kernel_implIllEEvRNS_18TensorIteratorBaseET0_EUllE0_St5arrayIPcLm2EEEEviS6_T1_)
        .other          _ZN2at6native29vectorized_elementwise_kernelILi8EZNS0_50_GLOBAL__N__2680c7bb_12_PowKernel_cu_140f0503_289629pow_tensor_scalar_kernel_implIllEEvRNS_18TensorIteratorBaseET0_EUllE0_St5arrayIPcLm2EEEEviS6_T1_,@"STO_CUDA_ENTRY STV_DEFAULT"
_ZN2at6native29vectorized_elementwise_kernelILi8EZNS0_50_GLOBAL__N__2680c7bb_12_PowKernel_cu_140f0503_289629pow_tensor_scalar_kernel_implIllEEvRNS_18TensorIteratorBaseET0_EUllE0_St5arrayIPcLm2EEEEviS6_T1_:
.text._ZN2at6native29vectorized_elementwise_kernelILi8EZNS0_50_GLOBAL__N__2680c7bb_12_PowKernel_cu_140f0503_289629pow_tensor_scalar_kernel_implIllEEvRNS_18TensorIteratorBaseET0_EUllE0_St5arrayIPcLm2EEEEviS6_T1_:
        /* <DEDUP_REMOVED lines=94> */
.L_x_15881:
        /* <DEDUP_REMOVED lines=72> */
.L_x_15883:
[----:B------:R-:W-:Y:S05]  /*0a60*/  BSYNC B0 ;  /* 0x0000000000007941 */ /* 0x000fea0003800000 */
.L_x_15882:
        /* <DEDUP_REMOVED lines=32> */
.L_x_15886:
        /* <DEDUP_REMOVED lines=15> */
.L_x_15887:
        /* <DEDUP_REMOVED lines=15> */
.L_x_15888:
        /* <DEDUP_REMOVED lines=16> */
.L_x_15889:
[----:B------:R-:W-:-:S13]  /*0f50*/  ISETP.GE.AND P0, PT, R5, R0, PT ;  /* 0x000000000500720c */ /* 0x000fda0003f06270 */
[----:B------:R-:W-:Y:S05]  /*0f60*/  @P0 BREAK B1 ;  /* 0x0000000000010942 */ /* 0x000fea0003800000 */
[----:B------:R-:W-:Y:S05]  /*0f70*/  @P0 BRA `(.L_x_15890) ;  /* 0x0000000000380947 */ /* 0x000fea0003800000 */
[----:B------:R-:W-:Y:S05]  /*0f80*/  BSYNC B1 ;  /* 0x0000000000017941 */ /* 0x000fea0003800000 */
.L_x_15885:
        /* <DEDUP_REMOVED lines=13> */
.L_x_15890:
[----:B------:R-:W-:Y:S05]  /*1060*/  BSYNC B0 ;  /* 0x0000000000007941 */ /* 0x000fea0003800000 */
.L_x_15884:
        /* <DEDUP_REMOVED lines=16> */
.L_x_15891:
        /* <DEDUP_REMOVED lines=9> */
.L_x_71728:


//--------------------- .text._ZN2at6native18elementwise_kernelILi128ELi4EZNS0_15gpu_kernel_implIZNS0_50_GLOBAL__N__2680c7bb_12_PowKernel_cu_140f0503_289629pow_tensor_scalar_kernel_implIllEEvRNS_18TensorIteratorBaseET0_EUllE_EEvS6_RKT_EUliE_EEviT1_ --------------------------
	.section	.text._ZN2at6native18elementwise_kernelILi128ELi4EZNS0_15gpu_kernel_implIZNS0_50_GLOBAL__N__2680c7bb_12_PowKernel_cu_140f0503_289629pow_tensor_scalar_kernel_implIllEEvRNS_18TensorIteratorBaseET0_EUllE_EEvS6_RKT_EUliE_EEviT1_,"ax",@progbits
	.align	128
        .global         _ZN2at6native18elementwise_kernelILi128ELi4EZNS0_15gpu_kernel_implIZNS0_50_GLOBAL__N__2680c7bb_12_PowKernel_cu_140f0503_289629pow_tensor_scalar_kernel_implIllEEvRNS_18TensorIteratorBaseET0_EUllE_EEvS6_RKT_EUliE_EEviT1_
        .type           _ZN2at6native18elementwise_kernelILi128ELi4EZNS0_15gpu_kernel_implIZNS0_50_GLOBAL__N__2680c7bb_12_PowKernel_cu_140f0503_289629pow_tensor_scalar_kernel_implIllEEvRNS_18TensorIteratorBaseET0_EUllE_EEvS6_RKT_EUliE_EEviT1_,@function
        .size           _ZN2at6native18elementwise_kernelILi128ELi4EZNS0_15gpu_kernel_implIZNS0_50_GLOBAL__N__2680c7bb_12_PowKernel_cu_140f0503_289629pow_tensor_scalar_kernel_implIllEEvRNS_18TensorIteratorBaseET0_EUllE_EEvS6_RKT_EUliE_EEviT1_,(.L_x_71729 - _ZN2at6native18elementwise_kernelILi128ELi4EZNS0_15gpu_kernel_implIZNS0_50_GLOBAL__N__2680c7bb_12_PowKernel_cu_140f0503_289629pow_tensor_scalar_kernel_implIllEEvRNS_18TensorIteratorBaseET0_EUllE_EEvS6_RKT_EUliE_EEviT1_)
        .other          _ZN2at6native18elementwise_kernelILi128ELi4EZNS0_15gpu_kernel_implIZNS0_50_GLOBAL__N__2680c7bb_12_PowKernel_cu_140f0503_289629pow_tensor_scalar_kernel_implIllEEvRNS_18TensorIteratorBaseET0_EUllE_EEvS6_RKT_EUliE_EEviT1_,@"STO_CUDA_ENTRY STV_DEFAULT"
_ZN2at6native18elementwise_kernelILi128ELi4EZNS0_15gpu_kernel_implIZNS0_50_GLOBAL__N__2680c7bb_12_PowKernel_cu_140f0503_289629pow_tensor_scalar_kernel_implIllEEvRNS_18TensorIteratorBaseET0_EUllE_EEvS6_RKT_EUliE_EEviT1_:
.text._ZN2at6native18elementwise_kernelILi128ELi4EZNS0_15gpu_kernel_implIZNS0_50_GLOBAL__N__2680c7bb_12_PowKernel_cu_140f0503_289629pow_tensor_scalar_kernel_implIllEEvRNS_18TensorIteratorBaseET0_EUllE_EEvS6_RKT_EUliE_EEviT1_:
        /* <DEDUP_REMOVED lines=313> */
.L_x_15894:
        /* <DEDUP_REMOVED lines=21> */
.L_x_15898:
[----:B------:R0:W5:Y:S01]  /*14e0*/  LDG.E.U8 R2, desc[UR36][R4.64] ;  /* 0x0000002404027981 */ /* 0x000162000c1e1100 */
[----:B------:R-:W-:Y:S01]  /*14f0*/  IMAD.MOV.U32 R3, RZ, RZ, RZ ;  /* 0x000000ffff037224 */ /* 0x000fe200078e00ff */
[----:B------:R-:W-:Y:S06]  /*1500*/  BRA `(.L_x_15900) ;  /* 0x0000000c00487947 */ /* 0x000fec0003800000 */
.L_x_15897:
        /* <DEDUP_REMOVED lines=8> */
.L_x_15902:
[----:B------:R-:W2:Y:S02]  /*1590*/  LDG.E R2, desc[UR36][R4.64] ;  /* 0x0000002404027981 */ /* 0x000ea4000c1e1900 */
[----:B--2---:R-:W-:Y:S01]  /*15a0*/  SHF.R.S32.HI R3, RZ, 0x1f, R2 ;  /* 0x0000001fff037819 */ /* 0x004fe20000011402 */
[----:B------:R-:W-:Y:S06]  /*15b0*/  BRA `(.L_x_15900) ;  /* 0x0000000c001c7947 */ /* 0x000fec0003800000 */
.L_x_15901:
[----:B------:R-:W2:Y:S02]  /*15c0*/  LDG.E.S16 R2, desc[UR36][R4.64] ;  /* 0x0000002404027981 */ /* 0x000ea4000c1e1700 */
[----:B--2---:R-:W-:Y:S01]  /*15d0*/  SHF.R.S32.HI R3, RZ, 0x1f, R2 ;  /* 0x0000001fff037819 */ /* 0x004fe20000011402 */
[----:B------:R-:W-:Y:S06]  /*15e0*/  BRA `(.L_x_15900) ;  /* 0x0000000c00107947 */ /* 0x000fec0003800000 */
.L_x_15896:
        /* <DEDUP_REMOVED lines=9> */
.L_x_15904:
[----:B------:R-:W2:Y:S02]  /*1680*/  LDG.E.U16 R4, desc[UR36][R4.64] ;  /* 0x0000002404047981 */ /* 0x000ea4000c1e1500 */
[----:B--2---:R-:W-:-:S06]  /*1690*/  HADD2.F32 R2, -RZ, R4.H0_H0 ;  /* 0x20000004ff027230 */ /* 0x004fcc0000004100 */
[----:B------:R-:W0:Y:S01]  /*16a0*/  F2I.S64.TRUNC R2, R2 ;  /* 0x0000000200027311 */ /* 0x000e22000020d900 */
[----:B------:R-:W-:Y:S05]  /*16b0*/  BRA `(.L_x_15900) ;  /* 0x0000000800dc7947 */ /* 0x000fea0003800000 */
.L_x_15903:
        /* <DEDUP_REMOVED lines=9> */
.L_x_15906:
[----:B------:R-:W2:Y:S02]  /*1750*/  LDG.E.U16 R4, desc[UR36][R4.64] ;  /* 0x0000002404047981 */ /* 0x000ea4000c1e1500 */
[----:B--2---:R-:W-:-:S06]  /*1760*/  HADD2.F32 R2, -RZ, R4.H0_H0 ;  /* 0x20000004ff027230 */ /* 0x004fcc0000004100 */
[----:B------:R-:W0:Y:S01]  /*1770*/  F2I.S64.TRUNC R2, R2 ;  /* 0x0000000200027311 */ /* 0x000e22000020d900 */
[----:B------:R-:W-:Y:S05]  /*1780*/  BRA `(.L_x_15900) ;  /* 0x0000000800a87947 */ /* 0x000fea0003800000 */
.L_x_15905:
[----:B------:R-:W2:Y:S02]  /*1790*/  LDG.E.64 R2, desc[UR36][R4.64] ;  /* 0x0000002404027981 */ /* 0x000ea4000c1e1b00 */
[----:B--2---:R-:W0:Y:S01]  /*17a0*/  F2I.S64.F64.TRUNC R2, R2 ;  /* 0x0000000200027311 */ /* 0x004e22000030d900 */
[----:B------:R-:W-:Y:S05]  /*17b0*/  BRA `(.L_x_15900) ;  /* 0x00000008009c7947 */ /* 0x000fea0003800000 */
.L_x_15895:
        /* <DEDUP_REMOVED lines=13> */
.L_x_15909:
[----:B------:R-:W2:Y:S02]  /*1890*/  LDG.E.64 R2, desc[UR36][R4.64] ;  /* 0x0000002404027981 */ /* 0x000ea4000c1e1b00 */
[----:B--2---:R-:W0:Y:S01]  /*18a0*/  F2I.S64.F64.TRUNC R2, R2 ;  /* 0x0000000200027311 */ /* 0x004e22000030d900 */
[----:B------:R-:W-:Y:S05]  /*18b0*/  BRA `(.L_x_15900) ;  /* 0x00000008005c7947 */ /* 0x000fea0003800000 */
.L_x_15908:
        /* <DEDUP_REMOVED lines=27> */
.L_x_15911:
        /* <DEDUP_REMOVED lines=14> */
.L_x_15910:
[----:B------:R-:W2:Y:S02]  /*1b50*/  LDG.E.U16 R2, desc[UR36][R4.64] ;  /* 0x0000002404027981 */ /* 0x000ea4000c1e1500 */
[----:B--2---:R-:W-:-:S06]  /*1b60*/  IMAD.U32 R2, R2, 0x10000, RZ ;  /* 0x0001000002027824 */ /* 0x004fcc00078e00ff */
[----:B------:R-:W0:Y:S01]  /*1b70*/  F2I.S64.TRUNC R2, R2 ;  /* 0x0000000200027311 */ /* 0x000e22000020d900 */
[----:B------:R-:W-:Y:S05]  /*1b80*/  BRA `(.L_x_15900) ;  /* 0x0000000400a87947 */ /* 0x000fea0003800000 */
.L_x_15907:
        /* <DEDUP_REMOVED lines=11> */
.L_x_15914:
        /* <DEDUP_REMOVED lines=21> */
.L_x_15918:
[----:B------:R-:W-:Y:S05]  /*1d90*/  BSYNC B1 ;  /* 0x0000000000017941 */ /* 0x000fea0003800000 */
.L_x_15917:
[----:B------:R-:W-:Y:S01]  /*1da0*/  IMAD.SHL.U32 R2, R2, 0x100000, RZ ;  /* 0x0010000002027824 */ /* 0x000fe200078e00ff */
[----:B------:R-:W-:-:S04]  /*1db0*/  LEA R3, R0, 0x3b800000, 0x17 ;  /* 0x3b80000000037811 */ /* 0x000fc800078eb8ff */
[----:B------:R-:W-:-:S07]  /*1dc0*/  LOP3.LUT R2, R3, R2, R4, 0xfe, !PT ;  /* 0x0000000203027212 */ /* 0x000fce00078efe04 */
.L_x_15916:
[----:B------:R-:W-:Y:S05]  /*1dd0*/  BSYNC B0 ;  /* 0x0000000000007941 */ /* 0x000fea0003800000 */
.L_x_15915:
[----:B------:R-:W1:Y:S01]  /*1de0*/  F2I.S64.TRUNC R2, R2 ;  /* 0x0000000200027311 */ /* 0x000e62000020d900 */
[----:B------:R-:W-:Y:S05]  /*1df0*/  BRA `(.L_x_15900) ;  /* 0x00000004000c7947 */ /* 0x000fea0003800000 */
.L_x_15913:
        /* <DEDUP_REMOVED lines=21> */
.L_x_15922:
[----:B------:R-:W-:Y:S05]  /*1f50*/  BSYNC B1 ;  /* 0x0000000000017941 */ /* 0x000fea0003800000 */
.L_x_15921:
[----:B------:R-:W-:Y:S01]  /*1f60*/  IMAD.SHL.U32 R2, R2, 0x200000, RZ ;  /* 0x0020000002027824 */ /* 0x000fe200078e00ff */
[----:B------:R-:W-:-:S04]  /*1f70*/  LEA R3, R0, 0x37800000, 0x17 ;  /* 0x3780000000037811 */ /* 0x000fc800078eb8ff */
[----:B------:R-:W-:-:S07]  /*1f80*/  LOP3.LUT R2, R3, R2, R4, 0xfe, !PT ;  /* 0x0000000203027212 */ /* 0x000fce00078efe04 */
.L_x_15920:
[----:B------:R-:W-:Y:S05]  /*1f90*/  BSYNC B0 ;  /* 0x0000000000007941 */ /* 0x000fea0003800000 */
.L_x_15919:
[----:B------:R-:W2:Y:S01]  /*1fa0*/  F2I.S64.TRUNC R2, R2 ;  /* 0x0000000200027311 */ /* 0x000ea2000020d900 */
[----:B------:R-:W-:Y:S05]  /*1fb0*/  BRA `(.L_x_15900) ;  /* 0x00000000009c7947 */ /* 0x000fea0003800000 */
.L_x_15912:
        /* <DEDUP_REMOVED lines=14> */
.L_x_15926:
[----:B------:R-:W-:Y:S05]  /*20a0*/  BSYNC B0 ;  /* 0x0000000000007941 */ /* 0x000fea0003800000 */
.L_x_15925:
[----:B------:R-:W4:Y:S01]  /*20b0*/  F2I.S64.TRUNC R2, R2 ;  /* 0x0000000200027311 */ /* 0x000f22000020d900 */
[----:B------:R-:W-:Y:S05]  /*20c0*/  BRA `(.L_x_15900) ;  /* 0x0000000000587947 */ /* 0x000fea0003800000 */
.L_x_15899:
        /* <DEDUP_REMOVED lines=16> */
.L_x_15927:
[----:B------:R-:W-:Y:S01]  /*21d0*/  CS2R R2, SRZ ;  /* 0x0000000000027805 */ /* 0x000fe2000001ff00 */
[----:B------:R-:W-:Y:S06]  /*21e0*/  BRA `(.L_x_15900) ;  /* 0x0000000000107947 */ /* 0x000fec0003800000 */
.L_x_15924:
[----:B------:R0:W5:Y:S01]  /*21f0*/  LDG.E.64 R2, desc[UR36][R4.64] ;  /* 0x0000002404027981 */ /* 0x000162000c1e1b00 */
[----:B------:R-:W-:Y:S05]  /*2200*/  BRA `(.L_x_15900) ;  /* 0x0000000000087947 */ /* 0x000fea0003800000 */
.L_x_15923:
[----:B------:R3:W5:Y:S01]  /*2210*/  LDG.E R2, desc[UR36][R4.64] ;  /* 0x0000002404027981 */ /* 0x000762000c1e1900 */
[----:B------:R-:W-:-:S07]  /*2220*/  IMAD.MOV.U32 R3, RZ, RZ, RZ ;  /* 0x000000ffff037224 */ /* 0x000fce00078e00ff */
.L_x_15900:
[----:B------:R-:W3:Y:S01]  /*2230*/  LDC.U8 R6, c[0x0][0x428] ;  /* 0x00010a00ff067b82 */ /* 0x000ee20000000000 */
[-C--:B012-45:R-:W-:Y:S02]  /*2240*/  IMAD R7, R3, R2.reuse, RZ ;  /* 0x0000000203077224 */ /* 0x0b7fe400078e02ff */
[----:B---3--:R-:W-:-:S04]  /*2250*/  IMAD.WIDE.U32 R4, R2, R2, RZ ;  /* 0x0000000202047225 */ /* 0x008fc800078e00ff */
[----:B------:R-:W-:Y:S02]  /*2260*/  IMAD R3, R2, R3, R7 ;  /* 0x0000000302037224 */ /* 0x000fe400078e0207 */
[----:B------:R-:W-:Y:S02]  /*2270*/  IMAD.MOV.U32 R2, RZ, RZ, R4 ;  /* 0x000000ffff027224 */ /* 0x000fe400078e0004 */
[----:B------:R-:W-:Y:S01]  /*2280*/  IMAD.IADD R3, R5, 0x1, R3 ;  /* 0x0000000105037824 */ /* 0x000fe200078e0203 */
        /* <DEDUP_REMOVED lines=13> */
.L_x_15931:
[----:B------:R3:W-:Y:S01]  /*2360*/  STG.E.U8 desc[UR36][R16.64], R4 ;  /* 0x0000000410007986 */ /* 0x0007e2000c101124 */
[----:B------:R-:W-:Y:S05]  /*2370*/  BRA `(.L_x_15933) ;  /* 0x0000000c00507947 */ /* 0x000fea0003800000 */
.L_x_15930:
        /* <DEDUP_REMOVED lines=8> */
.L_x_15935:
[----:B------:R1:W-:Y:S01]  /*2400*/  STG.E desc[UR36][R16.64], R4 ;  /* 0x0000000410007986 */ /* 0x0003e2000c101924 */
[----:B------:R-:W-:Y:S05]  /*2410*/  BRA `(.L_x_15933) ;  /* 0x0000000c00287947 */ /* 0x000fea0003800000 */
.L_x_15934:
[----:B------:R2:W-:Y:S01]  /*2420*/  STG.E.U16 desc[UR36][R16.64], R4 ;  /* 0x0000000410007986 */ /* 0x0005e2000c101524 */
[----:B------:R-:W-:Y:S05]  /*2430*/  BRA `(.L_x_15933) ;  /* 0x0000000c00207947 */ /* 0x000fea0003800000 */
.L_x_15929:
        /* <DEDUP_REMOVED lines=9> */
.L_x_15937:
[----:B------:R-:W0:Y:S02]  /*24d0*/  I2F.S64 R0, R2 ;  /* 0x0000000200007312 */ /* 0x000e240000301400 */
[----:B0-----:R-:W-:-:S05]  /*24e0*/  F2FP.F16.F32.PACK_AB R0, RZ, R0 ;  /* 0x00000000ff00723e */ /* 0x001fca00000000ff */
[----:B------:R0:W-:Y:S01]  /*24f0*/  STG.E.U16 desc[UR36][R16.64], R0 ;  /* 0x0000000010007986 */ /* 0x0001e2000c101524 */
[----:B------:R-:W-:Y:S05]  /*2500*/  BRA `(.L_x_15933) ;  /* 0x0000000800ec7947 */ /* 0x000fea0003800000 */
.L_x_15936:
        /* <DEDUP_REMOVED lines=10> */
.L_x_15939:
[----:B------:R-:W0:Y:S02]  /*25b0*/  I2F.S64 R2, R2 ;  /* 0x0000000200027312 */ /* 0x000e240000301400 */
[----:B0-----:R-:W-:-:S04]  /*25c0*/  F2FP.F16.F32.PACK_AB R3, RZ, R2 ;  /* 0x00000002ff03723e */ /* 0x001fc800000000ff */
[----:B------:R-:W-:-:S05]  /*25d0*/  PRMT R3, R3, 0x5410, RZ ;  /* 0x0000541003037816 */ /* 0x000fca00000000ff */
[----:B------:R0:W-:Y:S01]  /*25e0*/  STG.E desc[UR36][R16.64], R3 ;  /* 0x0000000310007986 */ /* 0x0001e2000c101924 */
[----:B------:R-:W-:Y:S05]  /*25f0*/  BRA `(.L_x_15933) ;  /* 0x0000000800b07947 */ /* 0x000fea0003800000 */
.L_x_15938:
[----:B------:R-:W0:Y:S02]  /*2600*/  I2F.F64.S64 R2, R2 ;  /* 0x0000000200027312 */ /* 0x000e240000301c00 */
[----:B0-----:R0:W-:Y:S01]  /*2610*/  STG.E.64 desc[UR36][R16.64], R2 ;  /* 0x0000000210007986 */ /* 0x0011e2000c101b24 */
[----:B------:R-:W-:Y:S05]  /*2620*/  BRA `(.L_x_15933) ;  /* 0x0000000800a47947 */ /* 0x000fea0003800000 */
.L_x_15928:
        /* <DEDUP_REMOVED lines=13> */
.L_x_15942:
[----:B------:R-:W0:Y:S01]  /*2700*/  I2F.F64.S64 R4, R2 ;  /* 0x0000000200047312 */ /* 0x000e220000301c00 */
[----:B------:R-:W-:-:S05]  /*2710*/  CS2R R6, SRZ ;  /* 0x0000000000067805 */ /* 0x000fca000001ff00 */
[----:B0-----:R0:W-:Y:S01]  /*2720*/  STG.E.128 desc[UR36][R16.64], R4 ;  /* 0x0000000410007986 */ /* 0x0011e2000c101d24 */
[----:B------:R-:W-:Y:S05]  /*2730*/  BRA `(.L_x_15933) ;  /* 0x0000000800607947 */ /* 0x000fea0003800000 */
.L_x_15941:
        /* <DEDUP_REMOVED lines=21> */
.L_x_15946:
[----:B------:R-:W-:Y:S05]  /*2890*/  BSYNC B0 ;  /* 0x0000000000007941 */ /* 0x000fea0003800000 */
.L_x_15945:
[----:B------:R-:W-:-:S05]  /*28a0*/  LOP3.LUT R5, R0, R5, RZ, 0xfc, !PT ;  /* 0x0000000500057212 */ /* 0x000fca00078efcff */
[----:B------:R0:W-:Y:S01]  /*28b0*/  STG.E.U8 desc[UR36][R16.64], R5 ;  /* 0x0000000510007986 */ /* 0x0001e2000c101124 */
[----:B------:R-:W-:Y:S05]  /*28c0*/  BRA `(.L_x_15933) ;  /* 0x0000000400fc7947 */ /* 0x000fea0003800000 */
.L_x_15944:
        /* <DEDUP_REMOVED lines=13> */
.L_x_15948:
[----:B------:R-:W-:Y:S01]  /*29a0*/  IMAD.MOV.U32 R0, RZ, RZ, 0x7f ;  /* 0x0000007fff007424 */ /* 0x000fe200078e00ff */
[----:B------:R-:W-:-:S04]  /*29b0*/  ISETP.GT.U32.AND P0, PT, R4, 0x7f800000, PT ;  /* 0x7f8000000400780c */ /* 0x000fc80003f04070 */
[----:B------:R-:W-:-:S09]  /*29c0*/  SEL R0, R0, 0x7c, P0 ;  /* 0x0000007c00007807 */ /* 0x000fd20000000000 */
.L_x_15949:
[----:B------:R-:W-:Y:S05]  /*29d0*/  BSYNC B0 ;  /* 0x0000000000007941 */ /* 0x000fea0003800000 */
.L_x_15947:
[----:B------:R-:W-:-:S04]  /*29e0*/  LOP3.LUT R2, R3, 0x80000000, RZ, 0xc0, !PT ;  /* 0x8000000003027812 */ /* 0x000fc800078ec0ff */
[----:B------:R-:W-:-:S04]  /*29f0*/  SHF.R.U32.HI R3, RZ, 0x18, R2 ;  /* 0x00000018ff037819 */ /* 0x000fc80000011602 */
[----:B------:R-:W-:-:S05]  /*2a00*/  LOP3.LUT R3, R0, R3, RZ, 0xfc, !PT ;  /* 0x0000000300037212 */ /* 0x000fca00078efcff */
[----:B------:R0:W-:Y:S01]  /*2a10*/  STG.E.U8 desc[UR36][R16.64], R3 ;  /* 0x0000000310007986 */ /* 0x0001e2000c101124 */
[----:B------:R-:W-:Y:S05]  /*2a20*/  BRA `(.L_x_15933) ;  /* 0x0000000400a47947 */ /* 0x000fea0003800000 */
.L_x_15943:
[----:B------:R-:W0:Y:S02]  /*2a30*/  I2F.S64 R0, R2 ;  /* 0x0000000200007312 */ /* 0x000e240000301400 */
[----:B0-----:R-:W-:-:S05]  /*2a40*/  F2FP.BF16.F32.PACK_AB R0, RZ, R0 ;  /* 0x00000000ff00723e */ /* 0x001fca00000010ff */
[----:B------:R0:W-:Y:S01]  /*2a50*/  STG.E.U16 desc[UR36][R16.64], R0 ;  /* 0x0000000010007986 */ /* 0x0001e2000c101524 */
[----:B------:R-:W-:Y:S05]  /*2a60*/  BRA `(.L_x_15933) ;  /* 0x0000000400947947 */ /* 0x000fea0003800000 */
.L_x_15940:
        /* <DEDUP_REMOVED lines=10> */
.L_x_15952:
        /* <DEDUP_REMOVED lines=17> */
.L_x_15955:
[----:B------:R-:W-:-:S04]  /*2c20*/  LOP3.LUT R2, R3, 0x80000000, RZ, 0xc0, !PT ;  /* 0x8000000003027812 */ /* 0x000fc800078ec0ff */
[----:B------:R-:W-:-:S04]  /*2c30*/  SHF.R.U32.HI R3, RZ, 0x18, R2 ;  /* 0x00000018ff037819 */ /* 0x000fc80000011602 */
[----:B------:R-:W-:-:S04]  /*2c40*/  LOP3.LUT R0, R0, R3, RZ, 0xfc, !PT ;  /* 0x0000000300007212 */ /* 0x000fc800078efcff */
[----:B------:R-:W-:-:S07]  /*2c50*/  PRMT R8, R0, 0x7610, R8 ;  /* 0x0000761000087816 */ /* 0x000fce0000000008 */
.L_x_15954:
[----:B------:R-:W-:Y:S05]  /*2c60*/  BSYNC B0 ;  /* 0x0000000000007941 */ /* 0x000fea0003800000 */
.L_x_15953:
[----:B------:R0:W-:Y:S01]  /*2c70*/  STG.E.U8 desc[UR36][R16.64], R8 ;  /* 0x0000000810007986 */ /* 0x0001e2000c101124 */
[----:B------:R-:W-:Y:S05]  /*2c80*/  BRA `(.L_x_15933) ;  /* 0x00000004000c7947 */ /* 0x000fea0003800000 */
.L_x_15951:
        /* <DEDUP_REMOVED lines=17> */
.L_x_15958:
[----:B------:R-:W-:-:S04]  /*2da0*/  LOP3.LUT R2, R3, 0x80000000, RZ, 0xc0, !PT ;  /* 0x8000000003027812 */ /* 0x000fc800078ec0ff */
[----:B------:R-:W-:-:S04]  /*2db0*/  SHF.R.U32.HI R3, RZ, 0x18, R2 ;  /* 0x00000018ff037819 */ /* 0x000fc80000011602 */
[----:B------:R-:W-:-:S04]  /*2dc0*/  LOP3.LUT R0, R0, R3, RZ, 0xfc, !PT ;  /* 0x0000000300007212 */ /* 0x000fc800078efcff */
[----:B------:R-:W-:-:S07]  /*2dd0*/  PRMT R8, R0, 0x7610, R8 ;  /* 0x0000761000087816 */ /* 0x000fce0000000008 */
.L_x_15957:
[----:B------:R-:W-:Y:S05]  /*2de0*/  BSYNC B0 ;  /* 0x0000000000007941 */ /* 0x000fea0003800000 */
.L_x_15956:
[----:B------:R0:W-:Y:S01]  /*2df0*/  STG.E.U8 desc[UR36][R16.64], R8 ;  /* 0x0000000810007986 */ /* 0x0001e2000c101124 */
[----:B------:R-:W-:Y:S05]  /*2e00*/  BRA `(.L_x_15933) ;  /* 0x0000000000ac7947 */ /* 0x000fea0003800000 */
.L_x_15950:
        /* <DEDUP_REMOVED lines=23> */
.L_x_15932:
        /* <DEDUP_REMOVED lines=16> */
.L_x_15961:
[----:B------:R-:W-:Y:S05]  /*3080*/  BRA `(.L_x_15933) ;  /* 0x00000000000c7947 */ /* 0x000fea0003800000 */
.L_x_15960:
[----:B------:R0:W-:Y:S01]  /*3090*/  STG.E.64 desc[UR36][R16.64], R2 ;  /* 0x0000000210007986 */ /* 0x0001e2000c101b24 */
[----:B------:R-:W-:Y:S05]  /*30a0*/  BRA `(.L_x_15933) ;  /* 0x0000000000047947 */ /* 0x000fea0003800000 */
.L_x_15959:
[----:B------:R0:W-:Y:S02]  /*30b0*/  STG.E desc[UR36][R16.64], R4 ;  /* 0x0000000410007986 */ /* 0x0001e4000c101924 */
.L_x_15933:
[----:B------:R-:W-:-:S04]  /*30c0*/  IMAD R18, R23, 0x200, R18 ;  /* 0x0000020017127824 */ /* 0x000fc800078e0212 */
[----:B------:R-:W-:-:S07]  /*30d0*/  VIADD R19, R18, 0x80 ;  /* 0x0000008012137836 */ /* 0x000fce0000000000 */
.L_x_15893:
[----:B------:R-:W-:Y:S05]  /*30e0*/  BSYNC B6 ;  /* 0x0000000000067941 */ /* 0x000fea0003800000 */
.L_x_15892:
        /* <DEDUP_REMOVED lines=307> */
.L_x_15964:
        /* <DEDUP_REMOVED lines=21> */
.L_x_15968:
[----:B------:R0:W5:Y:S01]  /*4570*/  LDG.E.U8 R2, desc[UR36][R4.64] ;  /* 0x0000002404027981 */ /* 0x000162000c1e1100 */
[----:B------:R-:W-:Y:S01]  /*4580*/  IMAD.MOV.U32 R3, RZ, RZ, RZ ;  /* 0x000000ffff037224 */ /* 0x000fe200078e00ff */
[----:B------:R-:W-:Y:S06]  /*4590*/  BRA `(.L_x_15970) ;  /* 0x0000000c00487947 */ /* 0x000fec0003800000 */
.L_x_15967:
        /* <DEDUP_REMOVED lines=8> */
.L_x_15972:
[----:B------:R-:W2:Y:S02]  /*4620*/  LDG.E R2, desc[UR36][R4.64] ;  /* 0x0000002404027981 */ /* 0x000ea4000c1e1900 */
[----:B--2---:R-:W-:Y:S01]  /*4630*/  SHF.R.S32.HI R3, RZ, 0x1f, R2 ;  /* 0x0000001fff037819 */ /* 0x004fe20000011402 */
[----:B------:R-:W-:Y:S06]  /*4640*/  BRA `(.L_x_15970) ;  /* 0x0000000c001c7947 */ /* 0x000fec0003800000 */
.L_x_15971:
[----:B------:R-:W2:Y:S02]  /*4650*/  LDG.E.S16 R2, desc[UR36][R4.64] ;  /* 0x0000002404027981 */ /* 0x000ea4000c1e1700 */
[----:B--2---:R-:W-:Y:S01]  /*4660*/  SHF.R.S32.HI R3, RZ, 0x1f, R2 ;  /* 0x0000001fff037819 */ /* 0x004fe20000011402 */
[----:B------:R-:W-:Y:S06]  /*4670*/  BRA `(.L_x_15970) ;  /* 0x0000000c00107947 */ /* 0x000fec0003800000 */
.L_x_15966:
        /* <DEDUP_REMOVED lines=9> */
.L_x_15974:
[----:B------:R-:W2:Y:S02]  /*4710*/  LDG.E.U16 R4, desc[UR36][R4.64] ;  /* 0x0000002404047981 */ /* 0x000ea4000c1e1500 */
[----:B--2---:R-:W-:-:S06]  /*4720*/  HADD2.F32 R2, -RZ, R4.H0_H0 ;  /* 0x20000004ff027230 */ /* 0x004fcc0000004100 */
[----:B------:R-:W0:Y:S01]  /*4730*/  F2I.S64.TRUNC R2, R2 ;  /* 0x0000000200027311 */ /* 0x000e22000020d900 */
[----:B------:R-:W-:Y:S05]  /*4740*/  BRA `(.L_x_15970) ;  /* 0x0000000800dc7947 */ /* 0x000fea0003800000 */
.L_x_15973:
        /* <DEDUP_REMOVED lines=9> */
.L_x_15976:
[----:B------:R-:W2:Y:S02]  /*47e0*/  LDG.E.U16 R4, desc[UR36][R4.64] ;  /* 0x0000002404047981 */ /* 0x000ea4000c1e1500 */
[----:B--2---:R-:W-:-:S06]  /*47f0*/  HADD2.F32 R2, -RZ, R4.H0_H0 ;  /* 0x20000004ff027230 */ /* 0x004fcc0000004100 */
[----:B------:R-:W0:Y:S01]  /*4800*/  F2I.S64.TRUNC R2, R2 ;  /* 0x0000000200027311 */ /* 0x000e22000020d900 */
[----:B------:R-:W-:Y:S05]  /*4810*/  BRA `(.L_x_15970) ;  /* 0x0000000800a87947 */ /* 0x000fea0003800000 */
.L_x_15975:
[----:B------:R-:W2:Y:S02]  /*4820*/  LDG.E.64 R2, desc[UR36][R4.64] ;  /* 0x0000002404027981 */ /* 0x000ea4000c1e1b00 */
[----:B--2---:R-:W0:Y:S01]  /*4830*/  F2I.S64.F64.TRUNC R2, R2 ;  /* 0x0000000200027311 */ /* 0x004e22000030d900 */
[----:B------:R-:W-:Y:S05]  /*4840*/  BRA `(.L_x_15970) ;  /* 0x00000008009c7947 */ /* 0x000fea0003800000 */
.L_x_15965:
        /* <DEDUP_REMOVED lines=13> */
.L_x_15979:
[----:B------:R-:W2:Y:S02]  /*4920*/  LDG.E.64 R2, desc[UR36][R4.64] ;  /* 0x0000002404027981 */ /* 0x000ea4000c1e1b00 */
[----:B--2---:R-:W0:Y:S01]  /*4930*/  F2I.S64.F64.TRUNC R2, R2 ;  /* 0x0000000200027311 */ /* 0x004e22000030d900 */
[----:B------:R-:W-:Y:S05]  /*4940*/  BRA `(.L_x_15970) ;  /* 0x00000008005c7947 */ /* 0x000fea0003800000 */
.L_x_15978:
        /* <DEDUP_REMOVED lines=27> */
.L_x_15981:
        /* <DEDUP_REMOVED lines=14> */
.L_x_15980:
[----:B------:R-:W2:Y:S02]  /*4be0*/  LDG.E.U16 R2, desc[UR36][R4.64] ;  /* 0x0000002404027981 */ /* 0x000ea4000c1e1500 */
[----:B--2---:R-:W-:-:S06]  /*4bf0*/  IMAD.U32 R2, R2, 0x10000, RZ ;  /* 0x0001000002027824 */ /* 0x004fcc00078e00ff */
[----:B------:R-:W0:Y:S01]  /*4c00*/  F2I.S64.TRUNC R2, R2 ;  /* 0x0000000200027311 */ /* 0x000e22000020d900 */
[----:B------:R-:W-:Y:S05]  /*4c10*/  BRA `(.L_x_15970) ;  /* 0x0000000400a87947 */ /* 0x000fea0003800000 */
.L_x_15977:
        /* <DEDUP_REMOVED lines=11> */
.L_x_15984:
        /* <DEDUP_REMOVED lines=21> */
.L_x_15988:
[----:B------:R-:W-:Y:S05]  /*4e20*/  BSYNC B1 ;  /* 0x0000000000017941 */ /* 0x000fea0003800000 */
.L_x_15987:
[----:B------:R-:W-:Y:S01]  /*4e30*/  IMAD.SHL.U32 R2, R2, 0x100000, RZ ;  /* 0x0010000002027824 */ /* 0x000fe200078e00ff */
[----:B------:R-:W-:-:S04]  /*4e40*/  LEA R3, R0, 0x3b800000, 0x17 ;  /* 0x3b80000000037811 */ /* 0x000fc800078eb8ff */
[----:B------:R-:W-:-:S07]  /*4e50*/  LOP3.LUT R2, R3, R2, R4, 0xfe, !PT ;  /* 0x0000000203027212 */ /* 0x000fce00078efe04 */
.L_x_15986:
[----:B------:R-:W-:Y:S05]  /*4e60*/  BSYNC B0 ;  /* 0x0000000000007941 */ /* 0x000fea0003800000 */
.L_x_15985:
[----:B------:R-:W1:Y:S01]  /*4e70*/  F2I.S64.TRUNC R2, R2 ;  /* 0x0000000200027311 */ /* 0x000e62000020d900 */
[----:B------:R-:W-:Y:S05]  /*4e80*/  BRA `(.L_x_15970) ;  /* 0x00000004000c7947 */ /* 0x000fea0003800000 */
.L_x_15983:
        /* <DEDUP_REMOVED lines=21> */
.L_x_15992:
[----:B------:R-:W-:Y:S05]  /*4fe0*/  BSYNC B1 ;  /* 0x0000000000017941 */ /* 0x000fea0003800000 */
.L_x_15991:
[----:B------:R-:W-:Y:S01]  /*4ff0*/  IMAD.SHL.U32 R2, R2, 0x200000, RZ ;  /* 0x0020000002027824 */ /* 0x000fe200078e00ff */
[----:B------:R-:W-:-:S04]  /*5000*/  LEA R3, R0, 0x37800000, 0x17 ;  /* 0x3780000000037811 */ /* 0x000fc800078eb8ff */
[----:B------:R-:W-:-:S07]  /*5010*/  LOP3.LUT R2, R3, R2, R4, 0xfe, !PT ;  /* 0x0000000203027212 */ /* 0x000fce00078efe04 */
.L_x_15990:
[----:B------:R-:W-:Y:S05]  /*5020*/  BSYNC B0 ;  /* 0x0000000000007941 */ /* 0x000fea0003800000 */
.L_x_15989:
[----:B------:R-:W2:Y:S01]  /*5030*/  F2I.S64.TRUNC R2, R2 ;  /* 0x0000000200027311 */ /* 0x000ea2000020d900 */
[----:B------:R-:W-:Y:S05]  /*5040*/  BRA `(.L_x_15970) ;  /* 0x00000000009c7947 */ /* 0x000fea0003800000 */
.L_x_15982:
        /* <DEDUP_REMOVED lines=14> */
.L_x_15996:
[----:B------:R-:W-:Y:S05]  /*5130*/  BSYNC B0 ;  /* 0x0000000000007941 */ /* 0x000fea0003800000 */
.L_x_15995:
[----:B------:R-:W0:Y:S01]  /*5140*/  F2I.S64.TRUNC R2, R2 ;  /* 0x0000000200027311 */ /* 0x000e22000020d900 */
[----:B------:R-:W-:Y:S05]  /*5150*/  BRA `(.L_x_15970) ;  /* 0x0000000000587947 */ /* 0x000fea0003800000 */
.L_x_15969:
        /* <DEDUP_REMOVED lines=16> */
.L_x_15997:
[----:B------:R-:W-:Y:S01]  /*5260*/  CS2R R2, SRZ ;  /* 0x0000000000027805 */ /* 0x000fe2000001ff00 */
[----:B------:R-:W-:Y:S06]  /*5270*/  BRA `(.L_x_15970) ;  /* 0x0000000000107947 */ /* 0x000fec0003800000 */
.L_x_15994:
[----:B------:R4:W5:Y:S01]  /*5280*/  LDG.E.64 R2, desc[UR36][R4.64] ;  /* 0x0000002404027981 */ /* 0x000962000c1e1b00 */
[----:B------:R-:W-:Y:S05]  /*5290*/  BRA `(.L_x_15970) ;  /* 0x0000000000087947 */ /* 0x000fea0003800000 */
.L_x_15993:
[----:B------:R3:W5:Y:S01]  /*52a0*/  LDG.E R2, desc[UR36][R4.64] ;  /* 0x0000002404027981 */ /* 0x000762000c1e1900 */
[----:B------:R-:W-:-:S07]  /*52b0*/  IMAD.MOV.U32 R3, RZ, RZ, RZ ;  /* 0x000000ffff037224 */ /* 0x000fce00078e00ff */
.L_x_15970:
[----:B------:R-:W3:Y:S01]  /*52c0*/  LDC.U8 R6, c[0x0][0x428] ;  /* 0x00010a00ff067b82 */ /* 0x000ee20000000000 */
[-C--:B012--5:R-:W-:Y:S02]  /*52d0*/  IMAD R7, R3, R2.reuse, RZ ;  /* 0x0000000203077224 */ /* 0x0a7fe400078e02ff */
[----:B---34-:R-:W-:-:S04]  /*52e0*/  IMAD.WIDE.U32 R4, R2, R2, RZ ;  /* 0x0000000202047225 */ /* 0x018fc800078e00ff */
        /* <DEDUP_REMOVED lines=16> */
.L_x_16001:
[----:B------:R0:W-:Y:S01]  /*53f0*/  STG.E.U8 desc[UR36][R16.64], R4 ;  /* 0x0000000410007986 */ /* 0x0001e2000c101124 */
[----:B------:R-:W-:Y:S05]  /*5400*/  BRA `(.L_x_16003) ;  /* 0x0000000c00507947 */ /* 0x000fea0003800000 */
.L_x_16000:
        /* <DEDUP_REMOVED lines=8> */
.L_x_16005:
[----:B------:R0:W-:Y:S01]  /*5490*/  STG.E desc[UR36][R16.64], R4 ;  /* 0x0000000410007986 */ /* 0x0001e2000c101924 */
[----:B------:R-:W-:Y:S05]  /*54a0*/  BRA `(.L_x_16003) ;  /* 0x0000000c00287947 */ /* 0x000fea0003800000 */
.L_x_16004:
[----:B------:R0:W-:Y:S01]  /*54b0*/  STG.E.U16 desc[UR36][R16.64], R4 ;  /* 0x0000000410007986 */ /* 0x0001e2000c101524 */
[----:B------:R-:W-:Y:S05]  /*54c0*/  BRA `(.L_x_16003) ;  /* 0x0000000c00207947 */ /* 0x000fea0003800000 */
.L_x_15999:
        /* <DEDUP_REMOVED lines=9> */
.L_x_16007:
[----:B------:R-:W0:Y:S02]  /*5560*/  I2F.S64 R0, R2 ;  /* 0x0000000200007312 */ /* 0x000e240000301400 */
[----:B0-----:R-:W-:-:S05]  /*5570*/  F2FP.F16.F32.PACK_AB R0, RZ, R0 ;  /* 0x00000000ff00723e */ /* 0x001fca00000000ff */
[----:B------:R0:W-:Y:S01]  /*5580*/  STG.E.U16 desc[UR36][R16.64], R0 ;  /* 0x0000000010007986 */ /* 0x0001e2000c101524 */
[----:B------:R-:W-:Y:S05]  /*5590*/  BRA `(.L_x_16003) ;  /* 0x0000000800ec7947 */ /* 0x000fea0003800000 */
.L_x_16006:
        /* <DEDUP_REMOVED lines=10> */
.L_x_16009:
[----:B------:R-:W0:Y:S02]  /*5640*/  I2F.S64 R2, R2 ;  /* 0x0000000200027312 */ /* 0x000e240000301400 */
[----:B0-----:R-:W-:-:S04]  /*5650*/  F2FP.F16.F32.PACK_AB R3, RZ, R2 ;  /* 0x00000002ff03723e */ /* 0x001fc800000000ff */
[----:B------:R-:W-:-:S05]  /*5660*/  PRMT R3, R3, 0x5410, RZ ;  /* 0x0000541003037816 */ /* 0x000fca00000000ff */
[----:B------:R0:W-:Y:S01]  /*5670*/  STG.E desc[UR36][R16.64], R3 ;  /* 0x0000000310007986 */ /* 0x0001e2000c101924 */
[----:B------:R-:W-:Y:S05]  /*5680*/  BRA `(.L_x_16003) ;  /* 0x0000000800b07947 */ /* 0x000fea0003800000 */
.L_x_16008:
[----:B------:R-:W0:Y:S02]  /*5690*/  I2F.F64.S64 R2, R2 ;  /* 0x0000000200027312 */ /* 0x000e240000301c00 */
[----:B0-----:R0:W-:Y:S01]  /*56a0*/  STG.E.64 desc[UR36][R16.64], R2 ;  /* 0x0000000210007986 */ /* 0x0011e2000c101b24 */
[----:B------:R-:W-:Y:S05]  /*56b0*/  BRA `(.L_x_16003) ;  /* 0x0000000800a47947 */ /* 0x000fea0003800000 */
.L_x_15998:
        /* <DEDUP_REMOVED lines=13> */
.L_x_16012:
[----:B------:R-:W0:Y:S01]  /*5790*/  I2F.F64.S64 R4, R2 ;  /* 0x0000000200047312 */ /* 0x000e220000301c00 */
[----:B------:R-:W-:-:S05]  /*57a0*/  CS2R R6, SRZ ;  /* 0x0000000000067805 */ /* 0x000fca000001ff00 */
[----:B0-----:R0:W-:Y:S01]  /*57b0*/  STG.E.128 desc[UR36][R16.64], R4 ;  /* 0x0000000410007986 */ /* 0x0011e2000c101d24 */
[----:B------:R-:W-:Y:S05]  /*57c0*/  BRA `(.L_x_16003) ;  /* 0x0000000800607947 */ /* 0x000fea0003800000 */
.L_x_16011:
        /* <DEDUP_REMOVED lines=21> */
.L_x_16016:
[----:B------:R-:W-:Y:S05]  /*5920*/  BSYNC B0 ;  /* 0x0000000000007941 */ /* 0x000fea0003800000 */
.L_x_16015:
[----:B------:R-:W-:-:S05]  /*5930*/  LOP3.LUT R5, R0, R5, RZ, 0xfc, !PT ;  /* 0x0000000500057212 */ /* 0x000fca00078efcff */
[----:B------:R0:W-:Y:S01]  /*5940*/  STG.E.U8 desc[UR36][R16.64], R5 ;  /* 0x0000000510007986 */ /* 0x0001e2000c101124 */
[----:B------:R-:W-:Y:S05]  /*5950*/  BRA `(.L_x_16003) ;  /* 0x0000000400fc7947 */ /* 0x000fea0003800000 */
.L_x_16014:
        /* <DEDUP_REMOVED lines=13> */
.L_x_16018:
[----:B------:R-:W-:Y:S01]  /*5a30*/  IMAD.MOV.U32 R0, RZ, RZ, 0x7f ;  /* 0x0000007fff007424 */ /* 0x000fe200078e00ff */
[----:B------:R-:W-:-:S04]  /*5a40*/  ISETP.GT.U32.AND P0, PT, R4, 0x7f800000, PT ;  /* 0x7f8000000400780c */ /* 0x000fc80003f04070 */
[----:B------:R-:W-:-:S09]  /*5a50*/  SEL R0, R0, 0x7c, P0 ;  /* 0x0000007c00007807 */ /* 0x000fd20000000000 */
.L_x_16019:
[----:B------:R-:W-:Y:S05]  /*5a60*/  BSYNC B0 ;  /* 0x0000000000007941 */ /* 0x000fea0003800000 */
.L_x_16017:
[----:B------:R-:W-:-:S04]  /*5a70*/  LOP3.LUT R2, R3, 0x80000000, RZ, 0xc0, !PT ;  /* 0x8000000003027812 */ /* 0x000fc800078ec0ff */
[----:B------:R-:W-:-:S04]  /*5a80*/  SHF.R.U32.HI R3, RZ, 0x18, R2 ;  /* 0x00000018ff037819 */ /* 0x000fc80000011602 */
[----:B------:R-:W-:-:S05]  /*5a90*/  LOP3.LUT R3, R0, R3, RZ, 0xfc, !PT ;  /* 0x0000000300037212 */ /* 0x000fca00078efcff */
[----:B------:R0:W-:Y:S01]  /*5aa0*/  STG.E.U8 desc[UR36][R16.64], R3 ;  /* 0x0000000310007986 */ /* 0x0001e2000c101124 */
[----:B------:R-:W-:Y:S05]  /*5ab0*/  BRA `(.L_x_16003) ;  /* 0x0000000400a47947 */ /* 0x000fea0003800000 */
.L_x_16013:
[----:B------:R-:W0:Y:S02]  /*5ac0*/  I2F.S64 R0, R2 ;  /* 0x0000000200007312 */ /* 0x000e240000301400 */
[----:B0-----:R-:W-:-:S05]  /*5ad0*/  F2FP.BF16.F32.PACK_AB R0, RZ, R0 ;  /* 0x00000000ff00723e */ /* 0x001fca00000010ff */
[----:B------:R0:W-:Y:S01]  /*5ae0*/  STG.E.U16 desc[UR36][R16.64], R0 ;  /* 0x0000000010007986 */ /* 0x0001e2000c101524 */
[----:B------:R-:W-:Y:S05]  /*5af0*/  BRA `(.L_x_16003) ;  /* 0x0000000400947947 */ /* 0x000fea0003800000 */
.L_x_16010:
        /* <DEDUP_REMOVED lines=10> */
.L_x_16022:
        /* <DEDUP_REMOVED lines=17> */
.L_x_16025:
[----:B------:R-:W-:-:S04]  /*5cb0*/  LOP3.LUT R2, R3, 0x80000000, RZ, 0xc0, !PT ;  /* 0x8000000003027812 */ /* 0x000fc800078ec0ff */
[----:B------:R-:W-:-:S04]  /*5cc0*/  SHF.R.U32.HI R3, RZ, 0x18, R2 ;  /* 0x00000018ff037819 */ /* 0x000fc80000011602 */
[----:B------:R-:W-:-:S04]  /*5cd0*/  LOP3.LUT R0, R0, R3, RZ, 0xfc, !PT ;  /* 0x0000000300007212 */ /* 0x000fc800078efcff */
[----:B------:R-:W-:-:S07]  /*5ce0*/  PRMT R8, R0, 0x7610, R8 ;  /* 0x0000761000087816 */ /* 0x000fce0000000008 */
.L_x_16024:
[----:B------:R-:W-:Y:S05]  /*5cf0*/  BSYNC B0 ;  /* 0x0000000000007941 */ /* 0x000fea0003800000 */
.L_x_16023:
[----:B------:R3:W-:Y:S01]  /*5d00*/  STG.E.U8 desc[UR36][R16.64], R8 ;  /* 0x0000000810007986 */ /* 0x0007e2000c101124 */
[----:B------:R-:W-:Y:S05]  /*5d10*/  BRA `(.L_x_16003) ;  /* 0x00000004000c7947 */ /* 0x000fea0003800000 */
.L_x_16021:
        /* <DEDUP_REMOVED lines=17> */
.L_x_16028:
[----:B------:R-:W-:-:S04]  /*5e30*/  LOP3.LUT R2, R3, 0x80000000, RZ, 0xc0, !PT ;  /* 0x8000000003027812 */ /* 0x000fc800078ec0ff */
[----:B------:R-:W-:-:S04]  /*5e40*/  SHF.R.U32.HI R3, RZ, 0x18, R2 ;  /* 0x00000018ff037819 */ /* 0x000fc80000011602 */
[----:B------:R-:W-:-:S04]  /*5e50*/  LOP3.LUT R0, R0, R3, RZ, 0xfc, !PT ;  /* 0x0000000300007212 */ /* 0x000fc800078efcff */
[----:B------:R-:W-:-:S07]  /*5e60*/  PRMT R8, R0, 0x7610, R8 ;  /* 0x0000761000087816 */ /* 0x000fce0000000008 */
.L_x_16027:
[----:B------:R-:W-:Y:S05]  /*5e70*/  BSYNC B0 ;  /* 0x0000000000007941 */ /* 0x000fea0003800000 */
.L_x_16026:
[----:B------:R0:W-:Y:S01]  /*5e80*/  STG.E.U8 desc[UR36][R16.64], R8 ;  /* 0x0000000810007986 */ /* 0x0001e2000c101124 */
[----:B------:R-:W-:Y:S05]  /*5e90*/  BRA `(.L_x_16003) ;  /* 0x0000000000ac7947 */ /* 0x000fea0003800000 */
.L_x_16020:
        /* <DEDUP_REMOVED lines=23> */
.L_x_16002:
        /* <DEDUP_REMOVED lines=16> */
.L_x_16031:
[----:B------:R-:W-:Y:S05]  /*6110*/  BRA `(.L_x_16003) ;  /* 0x00000000000c7947 */ /* 0x000fea0003800000 */
.L_x_16030:
[----:B------:R2:W-:Y:S01]  /*6120*/  STG.E.64 desc[UR36][R16.64], R2 ;  /* 0x0000000210007986 */ /* 0x0005e2000c101b24 */
[----:B------:R-:W-:Y:S05]  /*6130*/  BRA `(.L_x_16003) ;  /* 0x0000000000047947 */ /* 0x000fea0003800000 */
.L_x_16029:
[----:B------:R0:W-:Y:S02]  /*6140*/  STG.E desc[UR36][R16.64], R4 ;  /* 0x0000000410007986 */ /* 0x0001e4000c101924 */
.L_x_16003:
[----:B------:R-:W-:-:S07]  /*6150*/  VIADD R19, R19, 0x80 ;  /* 0x0000008013137836 */ /* 0x000fce0000000000 */
.L_x_15963:
[----:B------:R-:W-:Y:S05]  /*6160*/  BSYNC B6 ;  /* 0x0000000000067941 */ /* 0x000fea0003800000 */
.L_x_15962:
        /* <DEDUP_REMOVED lines=307> */
.L_x_16034:
        /* <DEDUP_REMOVED lines=21> */
.L_x_16038:
[----:B------:R0:W5:Y:S01]  /*75f0*/  LDG.E.U8 R2, desc[UR36][R4.64] ;  /* 0x0000002404027981 */ /* 0x000162000c1e1100 */
[----:B------:R-:W-:Y:S01]  /*7600*/  IMAD.MOV.U32 R3, RZ, RZ, RZ ;  /* 0x000000ffff037224 */ /* 0x000fe200078e00ff */
[----:B------:R-:W-:Y:S06]  /*7610*/  BRA `(.L_x_16040) ;  /* 0x0000000c00487947 */ /* 0x000fec0003800000 */
.L_x_16037:
        /* <DEDUP_REMOVED lines=8> */
.L_x_16042:
[----:B------:R-:W2:Y:S02]  /*76a0*/  LDG.E R2, desc[UR36][R4.64] ;  /* 0x0000002404027981 */ /* 0x000ea4000c1e1900 */
[----:B--2---:R-:W-:Y:S01]  /*76b0*/  SHF.R.S32.HI R3, RZ, 0x1f, R2 ;  /* 0x0000001fff037819 */ /* 0x004fe20000011402 */
[----:B------:R-:W-:Y:S06]  /*76c0*/  BRA `(.L_x_16040) ;  /* 0x0000000c001c7947 */ /* 0x000fec0003800000 */
.L_x_16041:
[----:B------:R-:W2:Y:S02]  /*76d0*/  LDG.E.S16 R2, desc[UR36][R4.64] ;  /* 0x0000002404027981 */ /* 0x000ea4000c1e1700 */
[----:B--2---:R-:W-:Y:S01]  /*76e0*/  SHF.R.S32.HI R3, RZ, 0x1f, R2 ;  /* 0x0000001fff037819 */ /* 0x004fe20000011402 */
[----:B------:R-:W-:Y:S06]  /*76f0*/  BRA `(.L_x_16040) ;  /* 0x0000000c00107947 */ /* 0x000fec0003800000 */
.L_x_16036:
        /* <DEDUP_REMOVED lines=9> */
.L_x_16044:
[----:B------:R-:W2:Y:S02]  /*7790*/  LDG.E.U16 R4, desc[UR36][R4.64] ;  /* 0x0000002404047981 */ /* 0x000ea4000c1e1500 */
[----:B--2---:R-:W-:-:S06]  /*77a0*/  HADD2.F32 R2, -RZ, R4.H0_H0 ;  /* 0x20000004ff027230 */ /* 0x004fcc0000004100 */
[----:B------:R-:W0:Y:S01]  /*77b0*/  F2I.S64.TRUNC R2, R2 ;  /* 0x0000000200027311 */ /* 0x000e22000020d900 */
[----:B------:R-:W-:Y:S05]  /*77c0*/  BRA `(.L_x_16040) ;  /* 0x0000000800dc7947 */ /* 0x000fea0003800000 */
.L_x_16043:
        /* <DEDUP_REMOVED lines=9> */
.L_x_16046:
[----:B------:R-:W2:Y:S02]  /*7860*/  LDG.E.U16 R4, desc[UR36][R4.64] ;  /* 0x0000002404047981 */ /* 0x000ea4000c1e1500 */
[----:B--2---:R-:W-:-:S06]  /*7870*/  HADD2.F32 R2, -RZ, R4.H0_H0 ;  /* 0x20000004ff027230 */ /* 0x004fcc0000004100 */
[----:B------:R-:W0:Y:S01]  /*7880*/  F2I.S64.TRUNC R2, R2 ;  /* 0x0000000200027311 */ /* 0x000e22000020d900 */
[----:B------:R-:W-:Y:S05]  /*7890*/  BRA `(.L_x_16040) ;  /* 0x0000000800a87947 */ /* 0x000fea0003800000 */
.L_x_16045:
[----:B------:R-:W2:Y:S02]  /*78a0*/  LDG.E.64 R2, desc[UR36][R4.64] ;  /* 0x0000002404027981 */ /* 0x000ea4000c1e1b00 */
[----:B--2---:R-:W0:Y:S01]  /*78b0*/  F2I.S64.F64.TRUNC R2, R2 ;  /* 0x0000000200027311 */ /* 0x004e22000030d900 */
[----:B------:R-:W-:Y:S05]  /*78c0*/  BRA `(.L_x_16040) ;  /* 0x00000008009c7947 */ /* 0x000fea0003800000 */
.L_x_16035:
        /* <DEDUP_REMOVED lines=13> */
.L_x_16049:
[----:B------:R-:W2:Y:S02]  /*79a0*/  LDG.E.64 R2, desc[UR36][R4.64] ;  /* 0x0000002404027981 */ /* 0x000ea4000c1e1b00 */
[----:B--2---:R-:W0:Y:S01]  /*79b0*/  F2I.S64.F64.TRUNC R2, R2 ;  /* 0x0000000200027311 */ /* 0x004e22000030d900 */
[----:B------:R-:W-:Y:S05]  /*79c0*/  BRA `(.L_x_16040) ;  /* 0x00000008005c7947 */ /* 0x000fea0003800000 */
.L_x_16048:
        /* <DEDUP_REMOVED lines=27> */
.L_x_16051:
        /* <DEDUP_REMOVED lines=14> */
.L_x_16050:
[----:B------:R-:W2:Y:S02]  /*7c60*/  LDG.E.U16 R2, desc[UR36][R4.64] ;  /* 0x0000002404027981 */ /* 0x000ea4000c1e1500 */
[----:B--2---:R-:W-:-:S06]  /*7c70*/  IMAD.U32 R2, R2, 0x10000, RZ ;  /* 0x0001000002027824 */ /* 0x004fcc00078e00ff */
[----:B------:R-:W0:Y:S01]  /*7c80*/  F2I.S64.TRUNC R2, R2 ;  /* 0x0000000200027311 */ /* 0x000e22000020d900 */
[----:B------:R-:W-:Y:S05]  /*7c90*/  BRA `(.L_x_16040) ;  /* 0x0000000400a87947 */ /* 0x000fea0003800000 */
.L_x_16047:
        /* <DEDUP_REMOVED lines=11> */
.L_x_16054:
        /* <DEDUP_REMOVED lines=21> */
.L_x_16058:
[----:B------:R-:W-:Y:S05]  /*7ea0*/  BSYNC B1 ;  /* 0x0000000000017941 */ /* 0x000fea0003800000 */
.L_x_16057:
[----:B------:R-:W-:Y:S01]  /*7eb0*/  IMAD.SHL.U32 R2, R2, 0x100000, RZ ;  /* 0x0010000002027824 */ /* 0x000fe200078e00ff */
[----:B------:R-:W-:-:S04]  /*7ec0*/  LEA R3, R0, 0x3b800000, 0x17 ;  /* 0x3b80000000037811 */ /* 0x000fc800078eb8ff */
[----:B------:R-:W-:-:S07]  /*7ed0*/  LOP3.LUT R2, R3, R2, R4, 0xfe, !PT ;  /* 0x0000000203027212 */ /* 0x000fce00078efe04 */
.L_x_16056:
[----:B------:R-:W-:Y:S05]  /*7ee0*/  BSYNC B0 ;  /* 0x0000000000007941 */ /* 0x000fea0003800000 */
.L_x_16055:
[----:B------:R-:W1:Y:S01]  /*7ef0*/  F2I.S64.TRUNC R2, R2 ;  /* 0x0000000200027311 */ /* 0x000e62000020d900 */
[----:B------:R-:W-:Y:S05]  /*7f00*/  BRA `(.L_x_16040) ;  /* 0x00000004000c7947 */ /* 0x000fea0003800000 */
.L_x_16053:
        /* <DEDUP_REMOVED lines=21> */
.L_x_16062:
[----:B------:R-:W-:Y:S05]  /*8060*/  BSYNC B1 ;  /* 0x0000000000017941 */ /* 0x000fea0003800000 */
.L_x_16061:
[----:B------:R-:W-:Y:S01]  /*8070*/  IMAD.SHL.U32 R2, R2, 0x200000, RZ ;  /* 0x0020000002027824 */ /* 0x000fe200078e00ff */
[----:B------:R-:W-:-:S04]  /*8080*/  LEA R3, R0, 0x37800000, 0x17 ;  /* 0x3780000000037811 */ /* 0x000fc800078eb8ff */
[----:B------:R-:W-:-:S07]  /*8090*/  LOP3.LUT R2, R3, R2, R4, 0xfe, !PT ;  /* 0x0000000203027212 */ /* 0x000fce00078efe04 */
.L_x_16060:
[----:B------:R-:W-:Y:S05]  /*80a0*/  BSYNC B0 ;  /* 0x0000000000007941 */ /* 0x000fea0003800000 */
.L_x_16059:
[----:B------:R-:W2:Y:S01]  /*80b0*/  F2I.S64.TRUNC R2, R2 ;  /* 0x0000000200027311 */ /* 0x000ea2000020d900 */
[----:B------:R-:W-:Y:S05]  /*80c0*/  BRA `(.L_x_16040) ;  /* 0x00000000009c7947 */ /* 0x000fea0003800000 */
.L_x_16052:
        /* <DEDUP_REMOVED lines=14> */
.L_x_16066:
[----:B------:R-:W-:Y:S05]  /*81b0*/  BSYNC B0 ;  /* 0x0000000000007941 */ /* 0x000fea0003800000 */
.L_x_16065:
[----:B------:R-:W4:Y:S01]  /*81c0*/  F2I.S64.TRUNC R2, R2 ;  /* 0x0000000200027311 */ /* 0x000f22000020d900 */
[----:B------:R-:W-:Y:S05]  /*81d0*/  BRA `(.L_x_16040) ;  /* 0x0000000000587947 */ /* 0x000fea0003800000 */
.L_x_16039:
        /* <DEDUP_REMOVED lines=16> */
.L_x_16067:
[----:B------:R-:W-:Y:S01]  /*82e0*/  CS2R R2, SRZ ;  /* 0x0000000000027805 */ /* 0x000fe2000001ff00 */
[----:B------:R-:W-:Y:S06]  /*82f0*/  BRA `(.L_x_16040) ;  /* 0x0000000000107947 */ /* 0x000fec0003800000 */
.L_x_16064:
[----:B------:R3:W5:Y:S01]  /*8300*/  LDG.E.64 R2, desc[UR36][R4.64] ;  /* 0x0000002404027981 */ /* 0x000762000c1e1b00 */
[----:B------:R-:W-:Y:S05]  /*8310*/  BRA `(.L_x_16040) ;  /* 0x0000000000087947 */ /* 0x000fea0003800000 */
.L_x_16063:
[----:B------:R0:W5:Y:S01]  /*8320*/  LDG.E R2, desc[UR36][R4.64] ;  /* 0x0000002404027981 */ /* 0x000162000c1e1900 */
[----:B------:R-:W-:-:S07]  /*8330*/  IMAD.MOV.U32 R3, RZ, RZ, RZ ;  /* 0x000000ffff037224 */ /* 0x000fce00078e00ff */
.L_x_16040:
        /* <DEDUP_REMOVED lines=19> */
.L_x_16071:
[----:B------:R3:W-:Y:S01]  /*8470*/  STG.E.U8 desc[UR36][R16.64], R4 ;  /* 0x0000000410007986 */ /* 0x0007e2000c101124 */
[----:B------:R-:W-:Y:S05]  /*8480*/  BRA `(.L_x_16073) ;  /* 0x0000000c00507947 */ /* 0x000fea0003800000 */
.L_x_16070:
        /* <DEDUP_REMOVED lines=8> */
.L_x_16075:
[----:B------:R2:W-:Y:S01]  /*8510*/  STG.E desc[UR36][R16.64], R4 ;  /* 0x0000000410007986 */ /* 0x0005e2000c101924 */
[----:B------:R-:W-:Y:S05]  /*8520*/  BRA `(.L_x_16073) ;  /* 0x0000000c00287947 */ /* 0x000fea0003800000 */
.L_x_16074:
[----:B------:R0:W-:Y:S01]  /*8530*/  STG.E.U16 desc[UR36][R16.64], R4 ;  /* 0x0000000410007986 */ /* 0x0001e2000c101524 */
[----:B------:R-:W-:Y:S05]  /*8540*/  BRA `(.L_x_16073) ;  /* 0x0000000c00207947 */ /* 0x000fea0003800000 */
.L_x_16069:
        /* <DEDUP_REMOVED lines=9> */
.L_x_16077:
[----:B------:R-:W0:Y:S02]  /*85e0*/  I2F.S64 R0, R2 ;  /* 0x0000000200007312 */ /* 0x000e240000301400 */
[----:B0-----:R-:W-:-:S05]  /*85f0*/  F2FP.F16.F32.PACK_AB R0, RZ, R0 ;  /* 0x00000000ff00723e */ /* 0x001fca00000000ff */
[----:B------:R0:W-:Y:S01]  /*8600*/  STG.E.U16 desc[UR36][R16.64], R0 ;  /* 0x0000000010007986 */ /* 0x0001e2000c101524 */
[----:B------:R-:W-:Y:S05]  /*8610*/  BRA `(.L_x_16073) ;  /* 0x0000000800ec7947 */ /* 0x000fea0003800000 */
.L_x_16076:
        /* <DEDUP_REMOVED lines=10> */
.L_x_16079:
[----:B------:R-:W0:Y:S02]  /*86c0*/  I2F.S64 R2, R2 ;  /* 0x0000000200027312 */ /* 0x000e240000301400 */
[----:B0-----:R-:W-:-:S04]  /*86d0*/  F2FP.F16.F32.PACK_AB R3, RZ, R2 ;  /* 0x00000002ff03723e */ /* 0x001fc800000000ff */
[----:B------:R-:W-:-:S05]  /*86e0*/  PRMT R3, R3, 0x5410, RZ ;  /* 0x0000541003037816 */ /* 0x000fca00000000ff */
[----:B------:R0:W-:Y:S01]  /*86f0*/  STG.E desc[UR36][R16.64], R3 ;  /* 0x0000000310007986 */ /* 0x0001e2000c101924 */
[----:B------:R-:W-:Y:S05]  /*8700*/  BRA `(.L_x_16073) ;  /* 0x0000000800b07947 */ /* 0x000fea0003800000 */
.L_x_16078:
[----:B------:R-:W0:Y:S02]  /*8710*/  I2F.F64.S64 R2, R2 ;  /* 0x0000000200027312 */ /* 0x000e240000301c00 */
[----:B0-----:R0:W-:Y:S01]  /*8720*/  STG.E.64 desc[UR36][R16.64], R2 ;  /* 0x0000000210007986 */ /* 0x0011e2000c101b24 */
[----:B------:R-:W-:Y:S05]  /*8730*/  BRA `(.L_x_16073) ;  /* 0x0000000800a47947 */ /* 0x000fea0003800000 */
.L_x_16068:
        /* <DEDUP_REMOVED lines=13> */
.L_x_16082:
[----:B------:R-:W0:Y:S01]  /*8810*/  I2F.F64.S64 R4, R2 ;  /* 0x0000000200047312 */ /* 0x000e220000301c00 */
[----:B------:R-:W-:-:S05]  /*8820*/  CS2R R6, SRZ ;  /* 0x0000000000067805 */ /* 0x000fca000001ff00 */
[----:B0-----:R0:W-:Y:S01]  /*8830*/  STG.E.128 desc[UR36][R16.64], R4 ;  /* 0x0000000410007986 */ /* 0x0011e2000c101d24 */
[----:B------:R-:W-:Y:S05]  /*8840*/  BRA `(.L_x_16073) ;  /* 0x0000000800607947 */ /* 0x000fea0003800000 */
.L_x_16081:
        /* <DEDUP_REMOVED lines=21> */
.L_x_16086:
[----:B------:R-:W-:Y:S05]  /*89a0*/  BSYNC B0 ;  /* 0x0000000000007941 */ /* 0x000fea0003800000 */
.L_x_16085:
[----:B------:R-:W-:-:S05]  /*89b0*/  LOP3.LUT R5, R0, R5, RZ, 0xfc, !PT ;  /* 0x0000000500057212 */ /* 0x000fca00078efcff */
[----:B------:R0:W-:Y:S01]  /*89c0*/  STG.E.U8 desc[UR36][R16.64], R5 ;  /* 0x0000000510007986 */ /* 0x0001e2000c101124 */
[----:B------:R-:W-:Y:S05]  /*89d0*/  BRA `(.L_x_16073) ;  /* 0x0000000400fc7947 */ /* 0x000fea0003800000 */
.L_x_16084:
        /* <DEDUP_REMOVED lines=13> */
.L_x_16088:
[----:B------:R-:W-:Y:S01]  /*8ab0*/  IMAD.MOV.U32 R0, RZ, RZ, 0x7f ;  /* 0x0000007fff007424 */ /* 0x000fe200078e00ff */
[----:B------:R-:W-:-:S04]  /*8ac0*/  ISETP.GT.U32.AND P0, PT, R4, 0x7f800000, PT ;  /* 0x7f8000000400780c */ /* 0x000fc80003f04070 */
[----:B------:R-:W-:-:S09]  /*8ad0*/  SEL R0, R0, 0x7c, P0 ;  /* 0x0000007c00007807 */ /* 0x000fd20000000000 */
.L_x_16089:
[----:B------:R-:W-:Y:S05]  /*8ae0*/  BSYNC B0 ;  /* 0x0000000000007941 */ /* 0x000fea0003800000 */
.L_x_16087:
[----:B------:R-:W-:-:S04]  /*8af0*/  LOP3.LUT R2, R3, 0x80000000, RZ, 0xc0, !PT ;  /* 0x8000000003027812 */ /* 0x000fc800078ec0ff */
[----:B------:R-:W-:-:S04]  /*8b00*/  SHF.R.U32.HI R3, RZ, 0x18, R2 ;  /* 0x00000018ff037819 */ /* 0x000fc80000011602 */
[----:B------:R-:W-:-:S05]  /*8b10*/  LOP3.LUT R3, R0, R3, RZ, 0xfc, !PT ;  /* 0x0000000300037212 */ /* 0x000fca00078efcff */
[----:B------:R0:W-:Y:S01]  /*8b20*/  STG.E.U8 desc[UR36][R16.64], R3 ;  /* 0x0000000310007986 */ /* 0x0001e2000c101124 */
[----:B------:R-:W-:Y:S05]  /*8b30*/  BRA `(.L_x_16073) ;  /* 0x0000000400a47947 */ /* 0x000fea0003800000 */
.L_x_16083:
[----:B------:R-:W0:Y:S02]  /*8b40*/  I2F.S64 R0, R2 ;  /* 0x0000000200007312 */ /* 0x000e240000301400 */
[----:B0-----:R-:W-:-:S05]  /*8b50*/  F2FP.BF16.F32.PACK_AB R0, RZ, R0 ;  /* 0x00000000ff00723e */ /* 0x001fca00000010ff */
[----:B------:R0:W-:Y:S01]  /*8b60*/  STG.E.U16 desc[UR36][R16.64], R0 ;  /* 0x0000000010007986 */ /* 0x0001e2000c101524 */
[----:B------:R-:W-:Y:S05]  /*8b70*/  BRA `(.L_x_16073) ;  /* 0x0000000400947947 */ /* 0x000fea0003800000 */
.L_x_16080:
        /* <DEDUP_REMOVED lines=10> */
.L_x_16092:
        /* <DEDUP_REMOVED lines=17> */
.L_x_16095:
[----:B------:R-:W-:-:S04]  /*8d30*/  LOP3.LUT R2, R3, 0x80000000, RZ, 0xc0, !PT ;  /* 0x8000000003027812 */ /* 0x000fc800078ec0ff */
[----:B------:R-:W-:-:S04]  /*8d40*/  SHF.R.U32.HI R3, RZ, 0x18, R2 ;  /* 0x00000018ff037819 */ /* 0x000fc80000011602 */
[----:B------:R-:W-:-:S04]  /*8d50*/  LOP3.LUT R0, R0, R3, RZ, 0xfc, !PT ;  /* 0x0000000300007212 */ /* 0x000fc800078efcff */
[----:B------:R-:W-:-:S07]  /*8d60*/  PRMT R8, R0, 0x7610, R8 ;  /* 0x0000761000087816 */ /* 0x000fce0000000008 */
.L_x_16094:
[----:B------:R-:W-:Y:S05]  /*8d70*/  BSYNC B0 ;  /* 0x0000000000007941 */ /* 0x000fea0003800000 */
.L_x_16093:
[----:B------:R0:W-:Y:S01]  /*8d80*/  STG.E.U8 desc[UR36][R16.64], R8 ;  /* 0x0000000810007986 */ /* 0x0001e2000c101124 */
[----:B------:R-:W-:Y:S05]  /*8d90*/  BRA `(.L_x_16073) ;  /* 0x00000004000c7947 */ /* 0x000fea0003800000 */
.L_x_16091:
        /* <DEDUP_REMOVED lines=17> */
.L_x_16098:
[----:B------:R-:W-:-:S04]  /*8eb0*/  LOP3.LUT R2, R3, 0x80000000, RZ, 0xc0, !PT ;  /* 0x8000000003027812 */ /* 0x000fc800078ec0ff */
[----:B------:R-:W-:-:S04]  /*8ec0*/  SHF.R.U32.HI R3, RZ, 0x18, R2 ;  /* 0x00000018ff037819 */ /* 0x000fc80000011602 */
[----:B------:R-:W-:-:S04]  /*8ed0*/  LOP3.LUT R0, R0, R3, RZ, 0xfc, !PT ;  /* 0x0000000300007212 */ /* 0x000fc800078efcff */
[----:B------:R-:W-:-:S07]  /*8ee0*/  PRMT R8, R0, 0x7610, R8 ;  /* 0x0000761000087816 */ /* 0x000fce0000000008 */
.L_x_16097:
[----:B------:R-:W-:Y:S05]  /*8ef0*/  BSYNC B0 ;  /* 0x0000000000007941 */ /* 0x000fea0003800000 */
.L_x_16096:
[----:B------:R0:W-:Y:S01]  /*8f00*/  STG.E.U8 desc[UR36][R16.64], R8 ;  /* 0x0000000810007986 */ /* 0x0001e2000c101124 */
[----:B------:R-:W-:Y:S05]  /*8f10*/  BRA `(.L_x_16073) ;  /* 0x0000000000ac7947 */ /* 0x000fea0003800000 */
.L_x_16090:
        /* <DEDUP_REMOVED lines=23> */
.L_x_16072:
        /* <DEDUP_REMOVED lines=16> */
.L_x_16101:
[----:B------:R-:W-:Y:S05]  /*9190*/  BRA `(.L_x_16073) ;  /* 0x00000000000c7947 */ /* 0x000fea0003800000 */
.L_x_16100:
[----:B------:R0:W-:Y:S01]  /*91a0*/  STG.E.64 desc[UR36][R16.64], R2 ;  /* 0x0000000210007986 */ /* 0x0001e2000c101b24 */
[----:B------:R-:W-:Y:S05]  /*91b0*/  BRA `(.L_x_16073) ;  /* 0x0000000000047947 */ /* 0x000fea0003800000 */
.L_x_16099:
[----:B------:R0:W-:Y:S02]  /*91c0*/  STG.E desc[UR36][R16.64], R4 ;  /* 0x0000000410007986 */ /* 0x0001e4000c101924 */
.L_x_16073:
[----:B------:R-:W-:-:S07]  /*91d0*/  VIADD R19, R19, 0x80 ;  /* 0x0000008013137836 */ /* 0x000fce0000000000 */
.L_x_16033:
[----:B------:R-:W-:Y:S05]  /*91e0*/  BSYNC B6 ;  /* 0x0000000000067941 */ /* 0x000fea0003800000 */
.L_x_16032:
        /* <DEDUP_REMOVED lines=306> */
.L_x_16102:
        /* <DEDUP_REMOVED lines=21> */
.L_x_16106:
[----:B------:R1:W5:Y:S01]  /*a660*/  LDG.E.U8 R2, desc[UR36][R4.64] ;  /* 0x0000002404027981 */ /* 0x000362000c1e1100 */
[----:B------:R-:W-:Y:S01]  /*a670*/  IMAD.MOV.U32 R3, RZ, RZ, RZ ;  /* 0x000000ffff037224 */ /* 0x000fe200078e00ff */
[----:B------:R-:W-:Y:S06]  /*a680*/  BRA `(.L_x_16108) ;  /* 0x0000000c00487947 */ /* 0x000fec0003800000 */
.L_x_16105:
        /* <DEDUP_REMOVED lines=8> */
.L_x_16110:
[----:B------:R-:W2:Y:S02]  /*a710*/  LDG.E R2, desc[UR36][R4.64] ;  /* 0x0000002404027981 */ /* 0x000ea4000c1e1900 */
[----:B--2---:R-:W-:Y:S01]  /*a720*/  SHF.R.S32.HI R3, RZ, 0x1f, R2 ;  /* 0x0000001fff037819 */ /* 0x004fe20000011402 */
[----:B------:R-:W-:Y:S06]  /*a730*/  BRA `(.L_x_16108) ;  /* 0x0000000c001c7947 */ /* 0x000fec0003800000 */
.L_x_16109:
[----:B------:R-:W2:Y:S02]  /*a740*/  LDG.E.S16 R2, desc[UR36][R4.64] ;  /* 0x0000002404027981 */ /* 0x000ea4000c1e1700 */
[----:B--2---:R-:W-:Y:S01]  /*a750*/  SHF.R.S32.HI R3, RZ, 0x1f, R2 ;  /* 0x0000001fff037819 */ /* 0x004fe20000011402 */
[----:B------:R-:W-:Y:S06]  /*a760*/  BRA `(.L_x_16108) ;  /* 0x0000000c00107947 */ /* 0x000fec0003800000 */
.L_x_16104:
        /* <DEDUP_REMOVED lines=9> */
.L_x_16112:
[----:B------:R-:W2:Y:S02]  /*a800*/  LDG.E.U16 R4, desc[UR36][R4.64] ;  /* 0x0000002404047981 */ /* 0x000ea4000c1e1500 */
[----:B--2---:R-:W-:-:S06]  /*a810*/  HADD2.F32 R2, -RZ, R4.H0_H0 ;  /* 0x20000004ff027230 */ /* 0x004fcc0000004100 */
[----:B------:R-:W0:Y:S01]  /*a820*/  F2I.S64.TRUNC R2, R2 ;  /* 0x0000000200027311 */ /* 0x000e22000020d900 */
[----:B------:R-:W-:Y:S05]  /*a830*/  BRA `(.L_x_16108) ;  /* 0x0000000800dc7947 */ /* 0x000fea0003800000 */
.L_x_16111:
        /* <DEDUP_REMOVED lines=9> */
.L_x_16114:
[----:B------:R-:W2:Y:S02]  /*a8d0*/  LDG.E.U16 R4, desc[UR36][R4.64] ;  /* 0x0000002404047981 */ /* 0x000ea4000c1e1500 */
[----:B--2---:R-:W-:-:S06]  /*a8e0*/  HADD2.F32 R2, -RZ, R4.H0_H0 ;  /* 0x20000004ff027230 */ /* 0x004fcc0000004100 */
[----:B------:R-:W4:Y:S01]  /*a8f0*/  F2I.S64.TRUNC R2, R2 ;  /* 0x0000000200027311 */ /* 0x000f22000020d900 */
[----:B------:R-:W-:Y:S05]  /*a900*/  BRA `(.L_x_16108) ;  /* 0x0000000800a87947 */ /* 0x000fea0003800000 */
.L_x_16113:
[----:B------:R-:W2:Y:S02]  /*a910*/  LDG.E.64 R2, desc[UR36][R4.64] ;  /* 0x0000002404027981 */ /* 0x000ea4000c1e1b00 */
[----:B--2---:R-:W2:Y:S01]  /*a920*/  F2I.S64.F64.TRUNC R2, R2 ;  /* 0x0000000200027311 */ /* 0x004ea2000030d900 */
[----:B------:R-:W-:Y:S05]  /*a930*/  BRA `(.L_x_16108) ;  /* 0x00000008009c7947 */ /* 0x000fea0003800000 */
.L_x_16103:
        /* <DEDUP_REMOVED lines=13> */
.L_x_16117:
[----:B------:R-:W2:Y:S02]  /*aa10*/  LDG.E.64 R2, desc[UR36][R4.64] ;  /* 0x0000002404027981 */ /* 0x000ea4000c1e1b00 */
[----:B--2---:R-:W0:Y:S01]  /*aa20*/  F2I.S64.F64.TRUNC R2, R2 ;  /* 0x0000000200027311 */ /* 0x004e22000030d900 */
[----:B------:R-:W-:Y:S05]  /*aa30*/  BRA `(.L_x_16108) ;  /* 0x00000008005c7947 */ /* 0x000fea0003800000 */
.L_x_16116:
        /* <DEDUP_REMOVED lines=27> */
.L_x_16119:
        /* <DEDUP_REMOVED lines=14> */
.L_x_16118:
[----:B------:R-:W2:Y:S02]  /*acd0*/  LDG.E.U16 R2, desc[UR36][R4.64] ;  /* 0x0000002404027981 */ /* 0x000ea4000c1e1500 */
[----:B--2---:R-:W-:-:S06]  /*ace0*/  IMAD.U32 R2, R2, 0x10000, RZ ;  /* 0x0001000002027824 */ /* 0x004fcc00078e00ff */
[----:B------:R-:W0:Y:S01]  /*acf0*/  F2I.S64.TRUNC R2, R2 ;  /* 0x0000000200027311 */ /* 0x000e22000020d900 */
[----:B------:R-:W-:Y:S05]  /*ad00*/  BRA `(.L_x_16108) ;  /* 0x0000000400a87947 */ /* 0x000fea0003800000 */
.L_x_16115:
        /* <DEDUP_REMOVED lines=11> */
.L_x_16122:
        /* <DEDUP_REMOVED lines=21> */
.L_x_16126:
[----:B------:R-:W-:Y:S05]  /*af10*/  BSYNC B1 ;  /* 0x0000000000017941 */ /* 0x000fea0003800000 */
.L_x_16125:
[----:B------:R-:W-:Y:S01]  /*af20*/  IMAD.SHL.U32 R2, R2, 0x100000, RZ ;  /* 0x0010000002027824 */ /* 0x000fe200078e00ff */
[----:B------:R-:W-:-:S04]  /*af30*/  LEA R3, R0, 0x3b800000, 0x17 ;  /* 0x3b80000000037811 */ /* 0x000fc800078eb8ff */
[----:B------:R-:W-:-:S07]  /*af40*/  LOP3.LUT R2, R3, R2, R4, 0xfe, !PT ;  /* 0x0000000203027212 */ /* 0x000fce00078efe04 */
.L_x_16124:
[----:B------:R-:W-:Y:S05]  /*af50*/  BSYNC B0 ;  /* 0x0000000000007941 */ /* 0x000fea0003800000 */
.L_x_16123:
[----:B------:R-:W0:Y:S01]  /*af60*/  F2I.S64.TRUNC R2, R2 ;  /* 0x0000000200027311 */ /* 0x000e22000020d900 */
[----:B------:R-:W-:Y:S05]  /*af70*/  BRA `(.L_x_16108) ;  /* 0x00000004000c7947 */ /* 0x000fea0003800000 */
.L_x_16121:
        /* <DEDUP_REMOVED lines=21> */
.L_x_16130:
[----:B------:R-:W-:Y:S05]  /*b0d0*/  BSYNC B1 ;  /* 0x0000000000017941 */ /* 0x000fea0003800000 */
.L_x_16129:
[----:B------:R-:W-:Y:S01]  /*b0e0*/  IMAD.SHL.U32 R2, R2, 0x200000, RZ ;  /* 0x0020000002027824 */ /* 0x000fe200078e00ff */
[----:B------:R-:W-:-:S04]  /*b0f0*/  LEA R3, R0, 0x37800000, 0x17 ;  /* 0x3780000000037811 */ /* 0x000fc800078eb8ff */
[----:B------:R-:W-:-:S07]  /*b100*/  LOP3.LUT R2, R3, R2, R4, 0xfe, !PT ;  /* 0x0000000203027212 */ /* 0x000fce00078efe04 */
.L_x_16128:
[----:B------:R-:W-:Y:S05]  /*b110*/  BSYNC B0 ;  /* 0x0000000000007941 */ /* 0x000fea0003800000 */
.L_x_16127:
[----:B------:R-:W0:Y:S01]  /*b120*/  F2I.S64.TRUNC R2, R2 ;  /* 0x0000000200027311 */ /* 0x000e22000020d900 */
[----:B------:R-:W-:Y:S05]  /*b130*/  BRA `(.L_x_16108) ;  /* 0x00000000009c7947 */ /* 0x000fea0003800000 */
.L_x_16120:
        /* <DEDUP_REMOVED lines=14> */
.L_x_16134:
[----:B------:R-:W-:Y:S05]  /*b220*/  BSYNC B0 ;  /* 0x0000000000007941 */ /* 0x000fea0003800000 */
.L_x_16133:
[----:B------:R-:W0:Y:S01]  /*b230*/  F2I.S64.TRUNC R2, R2 ;  /* 0x0000000200027311 */ /* 0x000e22000020d900 */
[----:B------:R-:W-:Y:S05]  /*b240*/  BRA `(.L_x_16108) ;  /* 0x0000000000587947 */ /* 0x000fea0003800000 */
.L_x_16107:
        /* <DEDUP_REMOVED lines=16> */
.L_x_16135:
[----:B------:R-:W-:Y:S01]  /*b350*/  CS2R R2, SRZ ;  /* 0x0000000000027805 */ /* 0x000fe2000001ff00 */
[----:B------:R-:W-:Y:S06]  /*b360*/  BRA `(.L_x_16108) ;  /* 0x0000000000107947 */ /* 0x000fec0003800000 */
.L_x_16132:
[----:B------:R0:W5:Y:S01]  /*b370*/  LDG.E.64 R2, desc[UR36][R4.64] ;  /* 0x0000002404027981 */ /* 0x000162000c1e1b00 */
[----:B------:R-:W-:Y:S05]  /*b380*/  BRA `(.L_x_16108) ;  /* 0x0000000000087947 */ /* 0x000fea0003800000 */
.L_x_16131:
[----:B------:R0:W5:Y:S01]  /*b390*/  LDG.E R2, desc[UR36][R4.64] ;  /* 0x0000002404027981 */ /* 0x000162000c1e1900 */
[----:B------:R-:W-:-:S07]  /*b3a0*/  IMAD.MOV.U32 R3, RZ, RZ, RZ ;  /* 0x000000ffff037224 */ /* 0x000fce00078e00ff */
.L_x_16108:
[----:B------:R-:W1:Y:S01]  /*b3b0*/  LDC.U8 R6, c[0x0][0x428] ;  /* 0x00010a00ff067b82 */ /* 0x000e620000000000 */
[-C--:B0-2345:R-:W-:Y:S02]  /*b3c0*/  IMAD R7, R3, R2.reuse, RZ ;  /* 0x0000000203077224 */ /* 0x0bdfe400078e02ff */
[----:B-1----:R-:W-:-:S04]  /*b3d0*/  IMAD.WIDE.U32 R4, R2, R2, RZ ;  /* 0x0000000202047225 */ /* 0x002fc800078e00ff */
        /* <DEDUP_REMOVED lines=16> */
.L_x_16139:
[----:B------:R-:W-:Y:S01]  /*b4e0*/  STG.E.U8 desc[UR36][R16.64], R4 ;  /* 0x0000000410007986 */ /* 0x000fe2000c101124 */
[----:B------:R-:W-:Y:S05]  /*b4f0*/  EXIT ;  /* 0x000000000000794d */ /* 0x000fea0003800000 */
.L_x_16138:
        /* <DEDUP_REMOVED lines=8> */
.L_x_16142:
[----:B------:R-:W-:Y:S01]  /*b580*/  STG.E desc[UR36][R16.64], R4 ;  /* 0x0000000410007986 */ /* 0x000fe2000c101924 */
[----:B------:R-:W-:Y:S05]  /*b590*/  EXIT ;  /* 0x000000000000794d */ /* 0x000fea0003800000 */
.L_x_16141:
[----:B------:R-:W-:Y:S01]  /*b5a0*/  STG.E.U16 desc[UR36][R16.64], R4 ;  /* 0x0000000410007986 */ /* 0x000fe2000c101524 */
[----:B------:R-:W-:Y:S05]  /*b5b0*/  EXIT ;  /* 0x000000000000794d */ /* 0x000fea0003800000 */
.L_x_16137:
        /* <DEDUP_REMOVED lines=9> */
.L_x_16144:
[----:B------:R-:W0:Y:S02]  /*b650*/  I2F.S64 R0, R2 ;  /* 0x0000000200007312 */ /* 0x000e240000301400 */
[----:B0-----:R-:W-:-:S05]  /*b660*/  F2FP.F16.F32.PACK_AB R0, RZ, R0 ;  /* 0x00000000ff00723e */ /* 0x001fca00000000ff */
[----:B------:R-:W-:Y:S01]  /*b670*/  STG.E.U16 desc[UR36][R16.64], R0 ;  /* 0x0000000010007986 */ /* 0x000fe2000c101524 */
[----:B------:R-:W-:Y:S05]  /*b680*/  EXIT ;  /* 0x000000000000794d */ /* 0x000fea0003800000 */
.L_x_16143:
        /* <DEDUP_REMOVED lines=10> */
.L_x_16146:
[----:B------:R-:W0:Y:S02]  /*b730*/  I2F.S64 R2, R2 ;  /* 0x0000000200027312 */ /* 0x000e240000301400 */
[----:B0-----:R-:W-:-:S04]  /*b740*/  F2FP.F16.F32.PACK_AB R3, RZ, R2 ;  /* 0x00000002ff03723e */ /* 0x001fc800000000ff */
[----:B------:R-:W-:-:S05]  /*b750*/  PRMT R3, R3, 0x5410, RZ ;  /* 0x0000541003037816 */ /* 0x000fca00000000ff */
[----:B------:R-:W-:Y:S01]  /*b760*/  STG.E desc[UR36][R16.64], R3 ;  /* 0x0000000310007986 */ /* 0x000fe2000c101924 */
[----:B------:R-:W-:Y:S05]  /*b770*/  EXIT ;  /* 0x000000000000794d */ /* 0x000fea0003800000 */
.L_x_16145:
[----:B------:R-:W0:Y:S02]  /*b780*/  I2F.F64.S64 R2, R2 ;  /* 0x0000000200027312 */ /* 0x000e240000301c00 */
[----:B0-----:R-:W-:Y:S01]  /*b790*/  STG.E.64 desc[UR36][R16.64], R2 ;  /* 0x0000000210007986 */ /* 0x001fe2000c101b24 */
[----:B------:R-:W-:Y:S05]  /*b7a0*/  EXIT ;  /* 0x000000000000794d */ /* 0x000fea0003800000 */
.L_x_16136:
        /* <DEDUP_REMOVED lines=13> */
.L_x_16149:
[----:B------:R-:W0:Y:S01]  /*b880*/  I2F.F64.S64 R4, R2 ;  /* 0x0000000200047312 */ /* 0x000e220000301c00 */
[----:B------:R-:W-:-:S05]  /*b890*/  CS2R R6, SRZ ;  /* 0x0000000000067805 */ /* 0x000fca000001ff00 */
[----:B0-----:R-:W-:Y:S01]  /*b8a0*/  STG.E.128 desc[UR36][R16.64], R4 ;  /* 0x0000000410007986 */ /* 0x001fe2000c101d24 */
[----:B------:R-:W-:Y:S05]  /*b8b0*/  EXIT ;  /* 0x000000000000794d */ /* 0x000fea0003800000 */
.L_x_16148:
        /* <DEDUP_REMOVED lines=21> */
.L_x_16153:
[----:B------:R-:W-:Y:S05]  /*ba10*/  BSYNC B0 ;  /* 0x0000000000007941 */ /* 0x000fea0003800000 */
.L_x_16152:
[----:B------:R-:W-:-:S05]  /*ba20*/  LOP3.LUT R5, R0, R5, RZ, 0xfc, !PT ;  /* 0x0000000500057212 */ /* 0x000fca00078efcff */
[----:B------:R-:W-:Y:S01]  /*ba30*/  STG.E.U8 desc[UR36][R16.64], R5 ;  /* 0x0000000510007986 */ /* 0x000fe2000c101124 */
[----:B------:R-:W-:Y:S05]  /*ba40*/  EXIT ;  /* 0x000000000000794d */ /* 0x000fea0003800000 */
.L_x_16151:
        /* <DEDUP_REMOVED lines=13> */
.L_x_16155:
[----:B------:R-:W-:Y:S01]  /*bb20*/  IMAD.MOV.U32 R0, RZ, RZ, 0x7f ;  /* 0x0000007fff007424 */ /* 0x000fe200078e00ff */
[----:B------:R-:W-:-:S04]  /*bb30*/  ISETP.GT.U32.AND P0, PT, R4, 0x7f800000, PT ;  /* 0x7f8000000400780c */ /* 0x000fc80003f04070 */
[----:B------:R-:W-:-:S09]  /*bb40*/  SEL R0, R0, 0x7c, P0 ;  /* 0x0000007c00007807 */ /* 0x000fd20000000000 */
.L_x_16156:
[----:B------:R-:W-:Y:S05]  /*bb50*/  BSYNC B0 ;  /* 0x0000000000007941 */ /* 0x000fea0003800000 */
.L_x_16154:
[----:B------:R-:W-:-:S04]  /*bb60*/  LOP3.LUT R2, R3, 0x80000000, RZ, 0xc0, !PT ;  /* 0x8000000003027812 */ /* 0x000fc800078ec0ff */
[----:B------:R-:W-:-:S04]  /*bb70*/  SHF.R.U32.HI R3, RZ, 0x18, R2 ;  /* 0x00000018ff037819 */ /* 0x000fc80000011602 */
[----:B------:R-:W-:-:S05]  /*bb80*/  LOP3.LUT R3, R0, R3, RZ, 0xfc, !PT ;  /* 0x0000000300037212 */ /* 0x000fca00078efcff */
[----:B------:R-:W-:Y:S01]  /*bb90*/  STG.E.U8 desc[UR36][R16.64], R3 ;  /* 0x0000000310007986 */ /* 0x000fe2000c101124 */
[----:B------:R-:W-:Y:S05]  /*bba0*/  EXIT ;  /* 0x000000000000794d */ /* 0x000fea0003800000 */
.L_x_16150:
[----:B------:R-:W0:Y:S02]  /*bbb0*/  I2F.S64 R0, R2 ;  /* 0x0000000200007312 */ /* 0x000e240000301400 */
[----:B0-----:R-:W-:-:S05]  /*bbc0*/  F2FP.BF16.F32.PACK_AB R0, RZ, R0 ;  /* 0x00000000ff00723e */ /* 0x001fca00000010ff */
[----:B------:R-:W-:Y:S01]  /*bbd0*/  STG.E.U16 desc[UR36][R16.64], R0 ;  /* 0x0000000010007986 */ /* 0x000fe2000c101524 */
[----:B------:R-:W-:Y:S05]  /*bbe0*/  EXIT ;  /* 0x000000000000794d */ /* 0x000fea0003800000 */
.L_x_16147:
        /* <DEDUP_REMOVED lines=10> */
.L_x_16159:
        /* <DEDUP_REMOVED lines=17> */
.L_x_16162:
[----:B------:R-:W-:-:S04]  /*bda0*/  LOP3.LUT R2, R3, 0x80000000, RZ, 0xc0, !PT ;  /* 0x8000000003027812 */ /* 0x000fc800078ec0ff */
[----:B------:R-:W-:-:S04]  /*bdb0*/  SHF.R.U32.HI R3, RZ, 0x18, R2 ;  /* 0x00000018ff037819 */ /* 0x000fc80000011602 */
[----:B------:R-:W-:-:S04]  /*bdc0*/  LOP3.LUT R0, R0, R3, RZ, 0xfc, !PT ;  /* 0x0000000300007212 */ /* 0x000fc800078efcff */
[----:B------:R-:W-:-:S07]  /*bdd0*/  PRMT R8, R0, 0x7610, R8 ;  /* 0x0000761000087816 */ /* 0x000fce0000000008 */
.L_x_16161:
[----:B------:R-:W-:Y:S05]  /*bde0*/  BSYNC B0 ;  /* 0x0000000000007941 */ /* 0x000fea0003800000 */
.L_x_16160:
[----:B------:R-:W-:Y:S01]  /*bdf0*/  STG.E.U8 desc[UR36][R16.64], R8 ;  /* 0x0000000810007986 */ /* 0x000fe2000c101124 */
[----:B------:R-:W-:Y:S05]  /*be00*/  EXIT ;  /* 0x000000000000794d */ /* 0x000fea0003800000 */
.L_x_16158:
        /* <DEDUP_REMOVED lines=17> */
.L_x_16165:
[----:B------:R-:W-:-:S04]  /*bf20*/  LOP3.LUT R2, R3, 0x80000000, RZ, 0xc0, !PT ;  /* 0x8000000003027812 */ /* 0x000fc800078ec0ff */
[----:B------:R-:W-:-:S04]  /*bf30*/  SHF.R.U32.HI R3, RZ, 0x18, R2 ;  /* 0x00000018ff037819 */ /* 0x000fc80000011602 */
[----:B------:R-:W-:-:S04]  /*bf40*/  LOP3.LUT R0, R0, R3, RZ, 0xfc, !PT ;  /* 0x0000000300007212 */ /* 0x000fc800078efcff */
[----:B------:R-:W-:-:S07]  /*bf50*/  PRMT R8, R0, 0x7610, R8 ;  /* 0x0000761000087816 */ /* 0x000fce0000000008 */
.L_x_16164:
[----:B------:R-:W-:Y:S05]  /*bf60*/  BSYNC B0 ;  /* 0x0000000000007941 */ /* 0x000fea0003800000 */
.L_x_16163:
[----:B------:R-:W-:Y:S01]  /*bf70*/  STG.E.U8 desc[UR36][R16.64], R8 ;  /* 0x0000000810007986 */ /* 0x000fe2000c101124 */
[----:B------:R-:W-:Y:S05]  /*bf80*/  EXIT ;  /* 0x000000000000794d */ /* 0x000fea0003800000 */
.L_x_16157:
        /* <DEDUP_REMOVED lines=23> */
.L_x_16140:
        /* <DEDUP_REMOVED lines=16> */
.L_x_16168:
[----:B------:R-:W-:Y:S05]  /*c200*/  EXIT ;  /* 0x000000000000794d */ /* 0x000fea0003800000 */
.L_x_16167:
[----:B------:R-:W-:Y:S01]  /*c210*/  STG.E.64 desc[UR36][R16.64], R2 ;  /* 0x0000000210007986 */ /* 0x000fe2000c101b24 */
[----:B------:R-:W-:Y:S05]  /*c220*/  EXIT ;  /* 0x000000000000794d */ /* 0x000fea0003800000 */
.L_x_16166:
[----:B------:R-:W-:Y:S01]  /*c230*/  STG.E desc[UR36][R16.64], R4 ;  /* 0x0000000410007986 */ /* 0x000fe2000c101924 */
[----:B------:R-:W-:Y:S05]  /*c240*/  EXIT ;  /* 0x000000000000794d */ /* 0x000fea0003800000 */
.L_x_16169:
        /* <DEDUP_REMOVED lines=11> */
.L_x_71729:


//--------------------- .text._ZN2at6native27unrolled_elementwise_kernelIZNS0_50_GLOBAL__N__2680c7bb_12_PowKernel_cu_140f0503_289629pow_tensor_scalar_kernel_implIllEEvRNS_18TensorIteratorBaseET0_EUllE_St5arrayIPcLm2EELi4E23TrivialOffsetCalculatorILi1EjESC_NS0_6memory12LoadWithCastILi1EEENSD_13StoreWithCastILi1EEEEEviT_S6_T2_T3_T4_T5_ --------------------------
	.section	.text._ZN2at6native27unrolled_elementwise_kernelIZNS0_50_GLOBAL__N__2680c7bb_12_PowKernel_cu_140f0503_289629pow_tensor_scalar_kernel_implIllEEvRNS_18TensorIteratorBaseET0_EUllE_St5arrayIPcLm2EELi4E23TrivialOffsetCalculatorILi1EjESC_NS0_6memory12LoadWithCastILi1EEENSD_13StoreWithCastILi1EEEEEviT_S6_T2_T3_T4_T5_,"ax",@progbits
	.align	128
        .global         _ZN2at6native27unrolled_elementwise_kernelIZNS0_50_GLOBAL__N__2680c7bb_12_PowKernel_cu_140f0503_289629pow_tensor_scalar_kernel_implIllEEvRNS_18TensorIteratorBaseET0_EUllE_St5arrayIPcLm2EELi4E23TrivialOffsetCalculatorILi1EjESC_NS0_6memory12LoadWithCastILi1EEENSD_13StoreWithCastILi1EEEEEviT_S6_T2_T3_T4_T5_
        .type           _ZN2at6native27unrolled_elementwise_kernelIZNS0_50_GLOBAL__N__2680c7bb_12_PowKernel_cu_140f0503_289629pow_tensor_scalar_kernel_implIllEEvRNS_18TensorIteratorBaseET0_EUllE_St5arrayIPcLm2EELi4E23TrivialOffsetCalculatorILi1EjESC_NS0_6memory12LoadWithCastILi1EEENSD_13StoreWithCastILi1EEEEEviT_S6_T2_T3_T4_T5_,@function
        .size           _ZN2at6native27unrolled_elementwise_kernelIZNS0_50_GLOBAL__N__2680c7bb_12_PowKernel_cu_140f0503_289629pow_tensor_scalar_kernel_implIllEEvRNS_18TensorIteratorBaseET0_EUllE_St5arrayIPcLm2EELi4E23TrivialOffsetCalculatorILi1EjESC_NS0_6memory12LoadWithCastILi1EEENSD_13StoreWithCastILi1EEEEEviT_S6_T2_T3_T4_T5_,(.L_x_71730 - _ZN2at6native27unrolled_elementwise_kernelIZNS0_50_GLOBAL__N__2680c7bb_12_PowKernel_cu_140f0503_289629pow_tensor_scalar_kernel_implIllEEvRNS_18TensorIteratorBaseET0_EUllE_St5arrayIPcLm2EELi4E23TrivialOffsetCalculatorILi1EjESC_NS0_6memory12LoadWithCastILi1EEENSD_13StoreWithCastILi1EEEEEviT_S6_T2_T3_T4_T5_)
        .other          _ZN2at6native27unrolled_elementwise_kernelIZNS0_50_GLOBAL__N__2680c7bb_12_PowKernel_cu_140f0503_289629pow_tensor_scalar_kernel_implIllEEvRNS_18TensorIteratorBaseET0_EUllE_St5arrayIPcLm2EELi4E23TrivialOffsetCalculatorILi1EjESC_NS0_6memory12LoadWithCastILi1EEENSD_13StoreWithCastILi1EEEEEviT_S6_T2_T3_T4_T5_,@"STO_CUDA_ENTRY STV_DEFAULT"
_ZN2at6native27unrolled_elementwise_kernelIZNS0_50_GLOBAL__N__2680c7bb_12_PowKernel_cu_140f0503_289629pow_tensor_scalar_kernel_implIllEEvRNS_18TensorIteratorBaseET0_EUllE_St5arrayIPcLm2EELi4E23TrivialOffsetCalculatorILi1EjESC_NS0_6memory12LoadWithCastILi1EEENSD_13StoreWithCastILi1EEEEEviT_S6_T2_T3_T4_T5_:
.text._ZN2at6native27unrolled_elementwise_kernelIZNS0_50_GLOBAL__N__2680c7bb_12_PowKernel_cu_140f0503_289629pow_tensor_scalar_kernel_implIllEEvRNS_18TensorIteratorBaseET0_EUllE_St5arrayIPcLm2EELi4E23TrivialOffsetCalculatorILi1EjESC_NS0_6memory12LoadWithCastILi1EEENSD_13StoreWithCastILi1EEEEEviT_S6_T2_T3_T4_T5_:
        /* <DEDUP_REMOVED lines=32> */
.L_x_16175:
[----:B------:R1:W5:Y:S01]  /*0200*/  LDG.E.U8 R34, desc[UR36][R4.64] ;  /* 0x0000002404227981 */ /* 0x000362000c1e1100 */
[----:B------:R-:W-:Y:S01]  /*0210*/  IMAD.MOV.U32 R35, RZ, RZ, RZ ;  /* 0x000000ffff237224 */ /* 0x000fe200078e00ff */
[----:B------:R-:W-:Y:S06]  /*0220*/  BRA `(.L_x_16177) ;  /* 0x0000000c004c7947 */ /* 0x000fec0003800000 */
.L_x_16174:
        /* <DEDUP_REMOVED lines=8> */
.L_x_16179:
[----:B------:R-:W2:Y:S02]  /*02b0*/  LDG.E R34, desc[UR36][R4.64] ;  /* 0x0000002404227981 */ /* 0x000ea4000c1e1900 */
[----:B--2---:R-:W-:Y:S01]  /*02c0*/  SHF.R.S32.HI R35, RZ, 0x1f, R34 ;  /* 0x0000001fff237819 */ /* 0x004fe20000011422 */
[----:B------:R-:W-:Y:S06]  /*02d0*/  BRA `(.L_x_16177) ;  /* 0x0000000c00207947 */ /* 0x000fec0003800000 */
.L_x_16178:
[----:B------:R-:W2:Y:S02]  /*02e0*/  LDG.E.S16 R34, desc[UR36][R4.64] ;  /* 0x0000002404227981 */ /* 0x000ea4000c1e1700 */
[----:B--2---:R-:W-:Y:S01]  /*02f0*/  SHF.R.S32.HI R35, RZ, 0x1f, R34 ;  /* 0x0000001fff237819 */ /* 0x004fe20000011422 */
[----:B------:R-:W-:Y:S06]  /*0300*/  BRA `(.L_x_16177) ;  /* 0x0000000c00147947 */ /* 0x000fec0003800000 */
.L_x_16173:
        /* <DEDUP_REMOVED lines=9> */
.L_x_16181:
[----:B------:R-:W2:Y:S02]  /*03a0*/  LDG.E.U16 R4, desc[UR36][R4.64] ;  /* 0x0000002404047981 */ /* 0x000ea4000c1e1500 */
[----:B--2---:R-:W-:-:S06]  /*03b0*/  HADD2.F32 R34, -RZ, R4.H0_H0 ;  /* 0x20000004ff227230 */ /* 0x004fcc0000004100 */
[----:B------:R-:W0:Y:S01]  /*03c0*/  F2I.S64.TRUNC R34, R34 ;  /* 0x0000002200227311 */ /* 0x000e22000020d900 */
[----:B------:R-:W-:Y:S05]  /*03d0*/  BRA `(.L_x_16177) ;  /* 0x0000000800e07947 */ /* 0x000fea0003800000 */
.L_x_16180:
        /* <DEDUP_REMOVED lines=9> */
.L_x_16183:
[----:B------:R-:W2:Y:S02]  /*0470*/  LDG.E.U16 R4, desc[UR36][R4.64] ;  /* 0x0000002404047981 */ /* 0x000ea4000c1e1500 */
[----:B--2---:R-:W-:-:S06]  /*0480*/  HADD2.F32 R34, -RZ, R4.H0_H0 ;  /* 0x20000004ff227230 */ /* 0x004fcc0000004100 */
[----:B------:R-:W4:Y:S01]  /*0490*/  F2I.S64.TRUNC R34, R34 ;  /* 0x0000002200227311 */ /* 0x000f22000020d900 */
[----:B------:R-:W-:Y:S05]  /*04a0*/  BRA `(.L_x_16177) ;  /* 0x0000000800ac7947 */ /* 0x000fea0003800000 */
.L_x_16182:
[----:B------:R-:W2:Y:S02]  /*04b0*/  LDG.E.64 R4, desc[UR36][R4.64] ;  /* 0x0000002404047981 */ /* 0x000ea4000c1e1b00 */
[----:B--2---:R2:W3:Y:S01]  /*04c0*/  F2I.S64.F64.TRUNC R34, R4 ;  /* 0x0000000400227311 */ /* 0x0044e2000030d900 */
[----:B------:R-:W-:Y:S05]  /*04d0*/  BRA `(.L_x_16177) ;  /* 0x0000000800a07947 */ /* 0x000fea0003800000 */
.L_x_16172:
        /* <DEDUP_REMOVED lines=13> */
.L_x_16186:
[----:B------:R-:W2:Y:S02]  /*05b0*/  LDG.E.64 R4, desc[UR36][R4.64] ;  /* 0x0000002404047981 */ /* 0x000ea4000c1e1b00 */
[----:B--2---:R0:W1:Y:S01]  /*05c0*/  F2I.S64.F64.TRUNC R34, R4 ;  /* 0x0000000400227311 */ /* 0x004062000030d900 */
[----:B------:R-:W-:Y:S05]  /*05d0*/  BRA `(.L_x_16177) ;  /* 0x0000000800607947 */ /* 0x000fea0003800000 */
.L_x_16185:
        /* <DEDUP_REMOVED lines=27> */
.L_x_16188:
        /* <DEDUP_REMOVED lines=15> */
.L_x_16187:
[----:B------:R-:W2:Y:S02]  /*0880*/  LDG.E.U16 R34, desc[UR36][R4.64] ;  /* 0x0000002404227981 */ /* 0x000ea4000c1e1500 */
[----:B--2---:R-:W-:-:S06]  /*0890*/  IMAD.U32 R34, R34, 0x10000, RZ ;  /* 0x0001000022227824 */ /* 0x004fcc00078e00ff */
[----:B------:R-:W0:Y:S01]  /*08a0*/  F2I.S64.TRUNC R34, R34 ;  /* 0x0000002200227311 */ /* 0x000e22000020d900 */
[----:B------:R-:W-:Y:S05]  /*08b0*/  BRA `(.L_x_16177) ;  /* 0x0000000400a87947 */ /* 0x000fea0003800000 */
.L_x_16184:
        /* <DEDUP_REMOVED lines=11> */
.L_x_16191:
        /* <DEDUP_REMOVED lines=21> */
.L_x_16195:
[----:B------:R-:W-:Y:S05]  /*0ac0*/  BSYNC B1 ;  /* 0x0000000000017941 */ /* 0x000fea0003800000 */
.L_x_16194:
[----:B------:R-:W-:Y:S01]  /*0ad0*/  IMAD.SHL.U32 R3, R3, 0x100000, RZ ;  /* 0x0010000003037824 */ /* 0x000fe200078e00ff */
[----:B------:R-:W-:-:S04]  /*0ae0*/  LEA R5, R0, 0x3b800000, 0x17 ;  /* 0x3b80000000057811 */ /* 0x000fc800078eb8ff */
[----:B------:R-:W-:-:S07]  /*0af0*/  LOP3.LUT R34, R5, R3, R34, 0xfe, !PT ;  /* 0x0000000305227212 */ /* 0x000fce00078efe22 */
.L_x_16193:
[----:B------:R-:W-:Y:S05]  /*0b00*/  BSYNC B0 ;  /* 0x0000000000007941 */ /* 0x000fea0003800000 */
.L_x_16192:
[----:B------:R-:W0:Y:S01]  /*0b10*/  F2I.S64.TRUNC R34, R34 ;  /* 0x0000002200227311 */ /* 0x000e22000020d900 */
[----:B------:R-:W-:Y:S05]  /*0b20*/  BRA `(.L_x_16177) ;  /* 0x00000004000c7947 */ /* 0x000fea0003800000 */
.L_x_16190:
        /* <DEDUP_REMOVED lines=21> */
.L_x_16199:
[----:B------:R-:W-:Y:S05]  /*0c80*/  BSYNC B1 ;  /* 0x0000000000017941 */ /* 0x000fea0003800000 */
.L_x_16198:
[----:B------:R-:W-:Y:S01]  /*0c90*/  IMAD.SHL.U32 R3, R3, 0x200000, RZ ;  /* 0x0020000003037824 */ /* 0x000fe200078e00ff */
[----:B------:R-:W-:-:S04]  /*0ca0*/  LEA R5, R0, 0x37800000, 0x17 ;  /* 0x3780000000057811 */ /* 0x000fc800078eb8ff */
[----:B------:R-:W-:-:S07]  /*0cb0*/  LOP3.LUT R34, R5, R3, R34, 0xfe, !PT ;  /* 0x0000000305227212 */ /* 0x000fce00078efe22 */
.L_x_16197:
[----:B------:R-:W-:Y:S05]  /*0cc0*/  BSYNC B0 ;  /* 0x0000000000007941 */ /* 0x000fea0003800000 */
.L_x_16196:
[----:B------:R-:W0:Y:S01]  /*0cd0*/  F2I.S64.TRUNC R34, R34 ;  /* 0x0000002200227311 */ /* 0x000e22000020d900 */
[----:B------:R-:W-:Y:S05]  /*0ce0*/  BRA `(.L_x_16177) ;  /* 0x00000000009c7947 */ /* 0x000fea0003800000 */
.L_x_16189:
        /* <DEDUP_REMOVED lines=14> */
.L_x_16203:
[----:B------:R-:W-:Y:S05]  /*0dd0*/  BSYNC B0 ;  /* 0x0000000000007941 */ /* 0x000fea0003800000 */
.L_x_16202:
[----:B------:R-:W0:Y:S01]  /*0de0*/  F2I.S64.TRUNC R34, R34 ;  /* 0x0000002200227311 */ /* 0x000e22000020d900 */
[----:B------:R-:W-:Y:S05]  /*0df0*/  BRA `(.L_x_16177) ;  /* 0x0000000000587947 */ /* 0x000fea0003800000 */
.L_x_16176:
        /* <DEDUP_REMOVED lines=16> */
.L_x_16204:
[----:B------:R-:W-:Y:S01]  /*0f00*/  CS2R R34, SRZ ;  /* 0x0000000000227805 */ /* 0x000fe2000001ff00 */
[----:B------:R-:W-:Y:S06]  /*0f10*/  BRA `(.L_x_16177) ;  /* 0x0000000000107947 */ /* 0x000fec0003800000 */
.L_x_16201:
[----:B------:R0:W5:Y:S01]  /*0f20*/  LDG.E.64 R34, desc[UR36][R4.64] ;  /* 0x0000002404227981 */ /* 0x000162000c1e1b00 */
[----:B------:R-:W-:Y:S05]  /*0f30*/  BRA `(.L_x_16177) ;  /* 0x0000000000087947 */ /* 0x000fea0003800000 */
.L_x_16200:
[----:B------:R0:W5:Y:S01]  /*0f40*/  LDG.E R34, desc[UR36][R4.64] ;  /* 0x0000002404227981 */ /* 0x000162000c1e1900 */
[----:B------:R-:W-:-:S07]  /*0f50*/  IMAD.MOV.U32 R35, RZ, RZ, RZ ;  /* 0x000000ffff237224 */ /* 0x000fce00078e00ff */
.L_x_16177:
[----:B------:R-:W2:Y:S02]  /*0f60*/  S2R R17, SR_TID.X ;  /* 0x0000000000117919 */ /* 0x000ea40000002100 */
[----:B--2---:R-:W-:-:S07]  /*0f70*/  VIADD R17, R17, 0x80 ;  /* 0x0000008011117836 */ /* 0x004fce0000000000 */
.L_x_16171:
[----:B------:R-:W-:Y:S05]  /*0f80*/  BSYNC B6 ;  /* 0x0000000000067941 */ /* 0x000fea0003800000 */
.L_x_16170:
        /* <DEDUP_REMOVED lines=24> */
.L_x_16210:
[----:B------:R0:W5:Y:S01]  /*1110*/  LDG.E.U8 R32, desc[UR36][R4.64] ;  /* 0x0000002404207981 */ /* 0x000162000c1e1100 */
[----:B------:R-:W-:Y:S01]  /*1120*/  IMAD.MOV.U32 R33, RZ, RZ, RZ ;  /* 0x000000ffff217224 */ /* 0x000fe200078e00ff */
[----:B------:R-:W-:Y:S06]  /*1130*/  BRA `(.L_x_16212) ;  /* 0x0000000c00487947 */ /* 0x000fec0003800000 */
.L_x_16209:
        /* <DEDUP_REMOVED lines=8> */
.L_x_16214:
[----:B------:R-:W2:Y:S02]  /*11c0*/  LDG.E R32, desc[UR36][R4.64] ;  /* 0x0000002404207981 */ /* 0x000ea4000c1e1900 */
[----:B--2---:R-:W-:Y:S01]  /*11d0*/  SHF.R.S32.HI R33, RZ, 0x1f, R32 ;  /* 0x0000001fff217819 */ /* 0x004fe20000011420 */
[----:B------:R-:W-:Y:S06]  /*11e0*/  BRA `(.L_x_16212) ;  /* 0x0000000c001c7947 */ /* 0x000fec0003800000 */
.L_x_16213:
[----:B------:R-:W2:Y:S02]  /*11f0*/  LDG.E.S16 R32, desc[UR36][R4.64] ;  /* 0x0000002404207981 */ /* 0x000ea4000c1e1700 */
[----:B--2---:R-:W-:Y:S01]  /*1200*/  SHF.R.S32.HI R33, RZ, 0x1f, R32 ;  /* 0x0000001fff217819 */ /* 0x004fe20000011420 */
[----:B------:R-:W-:Y:S06]  /*1210*/  BRA `(.L_x_16212) ;  /* 0x0000000c00107947 */ /* 0x000fec0003800000 */
.L_x_16208:
        /* <DEDUP_REMOVED lines=9> */
.L_x_16216:
[----:B------:R-:W2:Y:S02]  /*12b0*/  LDG.E.U16 R4, desc[UR36][R4.64] ;  /* 0x0000002404047981 */ /* 0x000ea4000c1e1500 */
[----:B--2---:R-:W-:-:S06]  /*12c0*/  HADD2.F32 R32, -RZ, R4.H0_H0 ;  /* 0x20000004ff207230 */ /* 0x004fcc0000004100 */
[----:B------:R-:W0:Y:S01]  /*12d0*/  F2I.S64.TRUNC R32, R32 ;  /* 0x0000002000207311 */ /* 0x000e22000020d900 */
[----:B------:R-:W-:Y:S05]  /*12e0*/  BRA `(.L_x_16212) ;  /* 0x0000000800dc7947 */ /* 0x000fea0003800000 */
.L_x_16215:
        /* <DEDUP_REMOVED lines=9> */
.L_x_16218:
[----:B------:R-:W2:Y:S02]  /*1380*/  LDG.E.U16 R4, desc[UR36][R4.64] ;  /* 0x0000002404047981 */ /* 0x000ea4000c1e1500 */
[----:B--2---:R-:W-:-:S06]  /*1390*/  HADD2.F32 R32, -RZ, R4.H0_H0 ;  /* 0x20000004ff207230 */ /* 0x004fcc0000004100 */
[----:B------:R-:W0:Y:S01]  /*13a0*/  F2I.S64.TRUNC R32, R32 ;  /* 0x0000002000207311 */ /* 0x000e22000020d900 */
[----:B------:R-:W-:Y:S05]  /*13b0*/  BRA `(.L_x_16212) ;  /* 0x0000000800a87947 */ /* 0x000fea0003800000 */
.L_x_16217:
[----:B------:R-:W2:Y:S02]  /*13c0*/  LDG.E.64 R4, desc[UR36][R4.64] ;  /* 0x0000002404047981 */ /* 0x000ea4000c1e1b00 */
[----:B--2---:R0:W1:Y:S01]  /*13d0*/  F2I.S64.F64.TRUNC R32, R4 ;  /* 0x0000000400207311 */ /* 0x004062000030d900 */
[----:B------:R-:W-:Y:S05]  /*13e0*/  BRA `(.L_x_16212) ;  /* 0x00000008009c7947 */ /* 0x000fea0003800000 */
.L_x_16207:
        /* <DEDUP_REMOVED lines=13> */
.L_x_16221:
[----:B------:R-:W2:Y:S02]  /*14c0*/  LDG.E.64 R4, desc[UR36][R4.64] ;  /* 0x0000002404047981 */ /* 0x000ea4000c1e1b00 */
[----:B--2---:R0:W1:Y:S01]  /*14d0*/  F2I.S64.F64.TRUNC R32, R4 ;  /* 0x0000000400207311 */ /* 0x004062000030d900 */
[----:B------:R-:W-:Y:S05]  /*14e0*/  BRA `(.L_x_16212) ;  /* 0x00000008005c7947 */ /* 0x000fea0003800000 */
.L_x_16220:
        /* <DEDUP_REMOVED lines=27> */
.L_x_16223:
        /* <DEDUP_REMOVED lines=14> */
.L_x_16222:
[----:B------:R-:W2:Y:S02]  /*1780*/  LDG.E.U16 R32, desc[UR36][R4.64] ;  /* 0x0000002404207981 */ /* 0x000ea4000c1e1500 */
[----:B--2---:R-:W-:-:S06]  /*1790*/  IMAD.U32 R32, R32, 0x10000, RZ ;  /* 0x0001000020207824 */ /* 0x004fcc00078e00ff */
[----:B------:R-:W0:Y:S01]  /*17a0*/  F2I.S64.TRUNC R32, R32 ;  /* 0x0000002000207311 */ /* 0x000e22000020d900 */
[----:B------:R-:W-:Y:S05]  /*17b0*/  BRA `(.L_x_16212) ;  /* 0x0000000400a87947 */ /* 0x000fea0003800000 */
.L_x_16219:
        /* <DEDUP_REMOVED lines=11> */
.L_x_16226:
        /* <DEDUP_REMOVED lines=21> */
.L_x_16230:
[----:B------:R-:W-:Y:S05]  /*19c0*/  BSYNC B1 ;  /* 0x0000000000017941 */ /* 0x000fea0003800000 */
.L_x_16229:
[----:B------:R-:W-:Y:S01]  /*19d0*/  IMAD.SHL.U32 R3, R3, 0x100000, RZ ;  /* 0x0010000003037824 */ /* 0x000fe200078e00ff */
[----:B------:R-:W-:-:S04]  /*19e0*/  LEA R5, R0, 0x3b800000, 0x17 ;  /* 0x3b80000000057811 */ /* 0x000fc800078eb8ff */
[----:B------:R-:W-:-:S07]  /*19f0*/  LOP3.LUT R32, R5, R3, R32, 0xfe, !PT ;  /* 0x0000000305207212 */ /* 0x000fce00078efe20 */
.L_x_16228:
[----:B------:R-:W-:Y:S05]  /*1a00*/  BSYNC B0 ;  /* 0x0000000000007941 */ /* 0x000fea0003800000 */
.L_x_16227:
[----:B------:R-:W0:Y:S01]  /*1a10*/  F2I.S64.TRUNC R32, R32 ;  /* 0x0000002000207311 */ /* 0x000e22000020d900 */
[----:B------:R-:W-:Y:S05]  /*1a20*/  BRA `(.L_x_16212) ;  /* 0x00000004000c7947 */ /* 0x000fea0003800000 */
.L_x_16225:
        /* <DEDUP_REMOVED lines=21> */
.L_x_16234:
[----:B------:R-:W-:Y:S05]  /*1b80*/  BSYNC B1 ;  /* 0x0000000000017941 */ /* 0x000fea0003800000 */
.L_x_16233:
[----:B------:R-:W-:Y:S01]  /*1b90*/  IMAD.SHL.U32 R3, R3, 0x200000, RZ ;  /* 0x0020000003037824 */ /* 0x000fe200078e00ff */
[----:B------:R-:W-:-:S04]  /*1ba0*/  LEA R5, R0, 0x37800000, 0x17 ;  /* 0x3780000000057811 */ /* 0x000fc800078eb8ff */
[----:B------:R-:W-:-:S07]  /*1bb0*/  LOP3.LUT R32, R5, R3, R32, 0xfe, !PT ;  /* 0x0000000305207212 */ /* 0x000fce00078efe20 */
.L_x_16232:
[----:B------:R-:W-:Y:S05]  /*1bc0*/  BSYNC B0 ;  /* 0x0000000000007941 */ /* 0x000fea0003800000 */
.L_x_16231:
[----:B------:R-:W0:Y:S01]  /*1bd0*/  F2I.S64.TRUNC R32, R32 ;  /* 0x0000002000207311 */ /* 0x000e22000020d900 */
[----:B------:R-:W-:Y:S05]  /*1be0*/  BRA `(.L_x_16212) ;  /* 0x00000000009c7947 */ /* 0x000fea0003800000 */
.L_x_16224:
        /* <DEDUP_REMOVED lines=14> */
.L_x_16238:
[----:B------:R-:W-:Y:S05]  /*1cd0*/  BSYNC B0 ;  /* 0x0000000000007941 */ /* 0x000fea0003800000 */
.L_x_16237:
[----:B------:R-:W0:Y:S01]  /*1ce0*/  F2I.S64.TRUNC R32, R32 ;  /* 0x0000002000207311 */ /* 0x000e22000020d900 */
[----:B------:R-:W-:Y:S05]  /*1cf0*/  BRA `(.L_x_16212) ;  /* 0x0000000000587947 */ /* 0x000fea0003800000 */
.L_x_16211:
        /* <DEDUP_REMOVED lines=16> */
.L_x_16239:
[----:B------:R-:W-:Y:S01]  /*1e00*/  CS2R R32, SRZ ;  /* 0x0000000000207805 */ /* 0x000fe2000001ff00 */
[----:B------:R-:W-:Y:S06]  /*1e10*/  BRA `(.L_x_16212) ;  /* 0x0000000000107947 */ /* 0x000fec0003800000 */
.L_x_16236:
[----:B------:R0:W5:Y:S01]  /*1e20*/  LDG.E.64 R32, desc[UR36][R4.64] ;  /* 0x0000002404207981 */ /* 0x000162000c1e1b00 */
[----:B------:R-:W-:Y:S05]  /*1e30*/  BRA `(.L_x_16212) ;  /* 0x0000000000087947 */ /* 0x000fea0003800000 */
.L_x_16235:
[----:B------:R0:W5:Y:S01]  /*1e40*/  LDG.E R32, desc[UR36][R4.64] ;  /* 0x0000002404207981 */ /* 0x000162000c1e1900 */
[----:B------:R-:W-:-:S07]  /*1e50*/  IMAD.MOV.U32 R33, RZ, RZ, RZ ;  /* 0x000000ffff217224 */ /* 0x000fce00078e00ff */
.L_x_16212:
[----:B------:R-:W-:-:S07]  /*1e60*/  VIADD R17, R17, 0x80 ;  /* 0x0000008011117836 */ /* 0x000fce0000000000 */
.L_x_16206:
[----:B------:R-:W-:Y:S05]  /*1e70*/  BSYNC B6 ;  /* 0x0000000000067941 */ /* 0x000fea0003800000 */
.L_x_16205:
        /* <DEDUP_REMOVED lines=26> */
.L_x_16245:
[----:B------:R0:W5:Y:S01]  /*2020*/  LDG.E.U8 R24, desc[UR36][R4.64] ;  /* 0x0000002404187981 */ /* 0x000162000c1e1100 */
[----:B------:R-:W-:Y:S01]  /*2030*/  IMAD.MOV.U32 R25, RZ, RZ, RZ ;  /* 0x000000ffff197224 */ /* 0x000fe200078e00ff */
[----:B------:R-:W-:Y:S06]  /*2040*/  BRA `(.L_x_16247) ;  /* 0x0000000c00487947 */ /* 0x000fec0003800000 */
.L_x_16244:
        /* <DEDUP_REMOVED lines=8> */
.L_x_16249:
[----:B------:R-:W2:Y:S02]  /*20d0*/  LDG.E R24, desc[UR36][R4.64] ;  /* 0x0000002404187981 */ /* 0x000ea4000c1e1900 */
[----:B--2---:R-:W-:Y:S01]  /*20e0*/  SHF.R.S32.HI R25, RZ, 0x1f, R24 ;  /* 0x0000001fff197819 */ /* 0x004fe20000011418 */
[----:B------:R-:W-:Y:S06]  /*20f0*/  BRA `(.L_x_16247) ;  /* 0x0000000c001c7947 */ /* 0x000fec0003800000 */
.L_x_16248:
[----:B------:R-:W2:Y:S02]  /*2100*/  LDG.E.S16 R24, desc[UR36][R4.64] ;  /* 0x0000002404187981 */ /* 0x000ea4000c1e1700 */
[----:B--2---:R-:W-:Y:S01]  /*2110*/  SHF.R.S32.HI R25, RZ, 0x1f, R24 ;  /* 0x0000001fff197819 */ /* 0x004fe20000011418 */
[----:B------:R-:W-:Y:S06]  /*2120*/  BRA `(.L_x_16247) ;  /* 0x0000000c00107947 */ /* 0x000fec0003800000 */
.L_x_16243:
        /* <DEDUP_REMOVED lines=9> */
.L_x_16251:
[----:B------:R-:W2:Y:S02]  /*21c0*/  LDG.E.U16 R4, desc[UR36][R4.64] ;  /* 0x0000002404047981 */ /* 0x000ea4000c1e1500 */
[----:B--2---:R-:W-:-:S06]  /*21d0*/  HADD2.F32 R24, -RZ, R4.H0_H0 ;  /* 0x20000004ff187230 */ /* 0x004fcc0000004100 */
[----:B------:R-:W0:Y:S01]  /*21e0*/  F2I.S64.TRUNC R24, R24 ;  /* 0x0000001800187311 */ /* 0x000e22000020d900 */
[----:B------:R-:W-:Y:S05]  /*21f0*/  BRA `(.L_x_16247) ;  /* 0x0000000800dc7947 */ /* 0x000fea0003800000 */
.L_x_16250:
        /* <DEDUP_REMOVED lines=9> */
.L_x_16253:
[----:B------:R-:W2:Y:S02]  /*2290*/  LDG.E.U16 R4, desc[UR36][R4.64] ;  /* 0x0000002404047981 */ /* 0x000ea4000c1e1500 */
[----:B--2---:R-:W-:-:S06]  /*22a0*/  HADD2.F32 R24, -RZ, R4.H0_H0 ;  /* 0x20000004ff187230 */ /* 0x004fcc0000004100 */
[----:B------:R-:W0:Y:S01]  /*22b0*/  F2I.S64.TRUNC R24, R24 ;  /* 0x0000001800187311 */ /* 0x000e22000020d900 */
[----:B------:R-:W-:Y:S05]  /*22c0*/  BRA `(.L_x_16247) ;  /* 0x0000000800a87947 */ /* 0x000fea0003800000 */
.L_x_16252:
[----:B------:R-:W2:Y:S02]  /*22d0*/  LDG.E.64 R4, desc[UR36][R4.64] ;  /* 0x0000002404047981 */ /* 0x000ea4000c1e1b00 */
[----:B--2---:R0:W1:Y:S01]  /*22e0*/  F2I.S64.F64.TRUNC R24, R4 ;  /* 0x0000000400187311 */ /* 0x004062000030d900 */
[----:B------:R-:W-:Y:S05]  /*22f0*/  BRA `(.L_x_16247) ;  /* 0x00000008009c7947 */ /* 0x000fea0003800000 */
.L_x_16242:
        /* <DEDUP_REMOVED lines=13> */
.L_x_16256:
[----:B------:R-:W2:Y:S02]  /*23d0*/  LDG.E.64 R4, desc[UR36][R4.64] ;  /* 0x0000002404047981 */ /* 0x000ea4000c1e1b00 */
[----:B--2---:R0:W1:Y:S01]  /*23e0*/  F2I.S64.F64.TRUNC R24, R4 ;  /* 0x0000000400187311 */ /* 0x004062000030d900 */
[----:B------:R-:W-:Y:S05]  /*23f0*/  BRA `(.L_x_16247) ;  /* 0x00000008005c7947 */ /* 0x000fea0003800000 */
.L_x_16255:
        /* <DEDUP_REMOVED lines=27> */
.L_x_16258:
        /* <DEDUP_REMOVED lines=14> */
.L_x_16257:
[----:B------:R-:W2:Y:S02]  /*2690*/  LDG.E.U16 R24, desc[UR36][R4.64] ;  /* 0x0000002404187981 */ /* 0x000ea4000c1e1500 */
[----:B--2---:R-:W-:-:S06]  /*26a0*/  IMAD.U32 R24, R24, 0x10000, RZ ;  /* 0x0001000018187824 */ /* 0x004fcc00078e00ff */
[----:B------:R-:W0:Y:S01]  /*26b0*/  F2I.S64.TRUNC R24, R24 ;  /* 0x0000001800187311 */ /* 0x000e22000020d900 */
[----:B------:R-:W-:Y:S05]  /*26c0*/  BRA `(.L_x_16247) ;  /* 0x0000000400a87947 */ /* 0x000fea0003800000 */
.L_x_16254:
        /* <DEDUP_REMOVED lines=11> */
.L_x_16261:
        /* <DEDUP_REMOVED lines=21> */
.L_x_16265:
[----:B------:R-:W-:Y:S05]  /*28d0*/  BSYNC B1 ;  /* 0x0000000000017941 */ /* 0x000fea0003800000 */
.L_x_16264:
[----:B------:R-:W-:Y:S01]  /*28e0*/  IMAD.SHL.U32 R3, R3, 0x100000, RZ ;  /* 0x0010000003037824 */ /* 0x000fe200078e00ff */
[----:B------:R-:W-:-:S04]  /*28f0*/  LEA R5, R0, 0x3b800000, 0x17 ;  /* 0x3b80000000057811 */ /* 0x000fc800078eb8ff */
[----:B------:R-:W-:-:S07]  /*2900*/  LOP3.LUT R24, R5, R3, R24, 0xfe, !PT ;  /* 0x0000000305187212 */ /* 0x000fce00078efe18 */
.L_x_16263:
[----:B------:R-:W-:Y:S05]  /*2910*/  BSYNC B0 ;  /* 0x0000000000007941 */ /* 0x000fea0003800000 */
.L_x_16262:
[----:B------:R-:W1:Y:S01]  /*2920*/  F2I.S64.TRUNC R24, R24 ;  /* 0x0000001800187311 */ /* 0x000e62000020d900 */
[----:B------:R-:W-:Y:S05]  /*2930*/  BRA `(.L_x_16247) ;  /* 0x00000004000c7947 */ /* 0x000fea0003800000 */
.L_x_16260:
        /* <DEDUP_REMOVED lines=21> */
.L_x_16269:
[----:B------:R-:W-:Y:S05]  /*2a90*/  BSYNC B1 ;  /* 0x0000000000017941 */ /* 0x000fea0003800000 */
.L_x_16268:
[----:B------:R-:W-:Y:S01]  /*2aa0*/  IMAD.SHL.U32 R3, R3, 0x200000, RZ ;  /* 0x0020000003037824 */ /* 0x000fe200078e00ff */
[----:B------:R-:W-:-:S04]  /*2ab0*/  LEA R5, R0, 0x37800000, 0x17 ;  /* 0x3780000000057811 */ /* 0x000fc800078eb8ff */
[----:B------:R-:W-:-:S07]  /*2ac0*/  LOP3.LUT R24, R5, R3, R24, 0xfe, !PT ;  /* 0x0000000305187212 */ /* 0x000fce00078efe18 */
.L_x_16267:
[----:B------:R-:W-:Y:S05]  /*2ad0*/  BSYNC B0 ;  /* 0x0000000000007941 */ /* 0x000fea0003800000 */
.L_x_16266:
[----:B------:R-:W2:Y:S01]  /*2ae0*/  F2I.S64.TRUNC R24, R24 ;  /* 0x0000001800187311 */ /* 0x000ea2000020d900 */
[----:B------:R-:W-:Y:S05]  /*2af0*/  BRA `(.L_x_16247) ;  /* 0x00000000009c7947 */ /* 0x000fea0003800000 */
.L_x_16259:
        /* <DEDUP_REMOVED lines=14> */
.L_x_16273:
[----:B------:R-:W-:Y:S05]  /*2be0*/  BSYNC B0 ;  /* 0x0000000000007941 */ /* 0x000fea0003800000 */
.L_x_16272:
[----:B------:R-:W0:Y:S01]  /*2bf0*/  F2I.S64.TRUNC R24, R24 ;  /* 0x0000001800187311 */ /* 0x000e22000020d900 */
[----:B------:R-:W-:Y:S05]  /*2c00*/  BRA `(.L_x_16247) ;  /* 0x0000000000587947 */ /* 0x000fea0003800000 */
.L_x_16246:
        /* <DEDUP_REMOVED lines=16> */
.L_x_16274:
[----:B------:R-:W-:Y:S01]  /*2d10*/  CS2R R24, SRZ ;  /* 0x0000000000187805 */ /* 0x000fe2000001ff00 */
[----:B------:R-:W-:Y:S06]  /*2d20*/  BRA `(.L_x_16247) ;  /* 0x0000000000107947 */ /* 0x000fec0003800000 */
.L_x_16271:
[----:B------:R0:W5:Y:S01]  /*2d30*/  LDG.E.64 R24, desc[UR36][R4.64] ;  /* 0x0000002404187981 */ /* 0x000162000c1e1b00 */
[----:B------:R-:W-:Y:S05]  /*2d40*/  BRA `(.L_x_16247) ;  /* 0x0000000000087947 */ /* 0x000fea0003800000 */
.L_x_16270:
[----:B------:R0:W5:Y:S01]  /*2d50*/  LDG.E R24, desc[UR36][R4.64] ;  /* 0x0000002404187981 */ /* 0x000162000c1e1900 */
[----:B------:R-:W-:-:S07]  /*2d60*/  IMAD.MOV.U32 R25, RZ, RZ, RZ ;  /* 0x000000ffff197224 */ /* 0x000fce00078e00ff */
.L_x_16247:
[----:B------:R-:W-:-:S07]  /*2d70*/  VIADD R17, R17, 0x80 ;  /* 0x0000008011117836 */ /* 0x000fce0000000000 */
.L_x_16241:
[----:B------:R-:W-:Y:S05]  /*2d80*/  BSYNC B6 ;  /* 0x0000000000067941 */ /* 0x000fea0003800000 */
.L_x_16240:
        /* <DEDUP_REMOVED lines=23> */
.L_x_16280:
[----:B------:R0:W5:Y:S01]  /*2f00*/  LDG.E.U8 R18, desc[UR36][R4.64] ;  /* 0x0000002404127981 */ /* 0x000162000c1e1100 */
[----:B------:R-:W-:Y:S01]  /*2f10*/  IMAD.MOV.U32 R19, RZ, RZ, RZ ;  /* 0x000000ffff137224 */ /* 0x000fe200078e00ff */
[----:B------:R-:W-:Y:S06]  /*2f20*/  BRA `(.L_x_16276) ;  /* 0x0000000c00447947 */ /* 0x000fec0003800000 */
.L_x_16279:
        /* <DEDUP_REMOVED lines=8> */
.L_x_16283:
[----:B------:R-:W2:Y:S02]  /*2fb0*/  LDG.E R18, desc[UR36][R4.64] ;  /* 0x0000002404127981 */ /* 0x000ea4000c1e1900 */
[----:B--2---:R-:W-:Y:S01]  /*2fc0*/  SHF.R.S32.HI R19, RZ, 0x1f, R18 ;  /* 0x0000001fff137819 */ /* 0x004fe20000011412 */
[----:B------:R-:W-:Y:S06]  /*2fd0*/  BRA `(.L_x_16276) ;  /* 0x0000000c00187947 */ /* 0x000fec0003800000 */
.L_x_16282:
[----:B------:R-:W2:Y:S02]  /*2fe0*/  LDG.E.S16 R18, desc[UR36][R4.64] ;  /* 0x0000002404127981 */ /* 0x000ea4000c1e1700 */
[----:B--2---:R-:W-:Y:S01]  /*2ff0*/  SHF.R.S32.HI R19, RZ, 0x1f, R18 ;  /* 0x0000001fff137819 */ /* 0x004fe20000011412 */
[----:B------:R-:W-:Y:S06]  /*3000*/  BRA `(.L_x_16276) ;  /* 0x0000000c000c7947 */ /* 0x000fec0003800000 */
.L_x_16278:
        /* <DEDUP_REMOVED lines=9> */
.L_x_16285:
[----:B------:R-:W2:Y:S02]  /*30a0*/  LDG.E.U16 R4, desc[UR36][R4.64] ;  /* 0x0000002404047981 */ /* 0x000ea4000c1e1500 */
[----:B--2---:R-:W-:-:S06]  /*30b0*/  HADD2.F32 R18, -RZ, R4.H0_H0 ;  /* 0x20000004ff127230 */ /* 0x004fcc0000004100 */
[----:B------:R-:W0:Y:S01]  /*30c0*/  F2I.S64.TRUNC R18, R18 ;  /* 0x0000001200127311 */ /* 0x000e22000020d900 */
[----:B------:R-:W-:Y:S05]  /*30d0*/  BRA `(.L_x_16276) ;  /* 0x0000000800d87947 */ /* 0x000fea0003800000 */
.L_x_16284:
        /* <DEDUP_REMOVED lines=9> */
.L_x_16287:
[----:B------:R-:W2:Y:S02]  /*3170*/  LDG.E.U16 R4, desc[UR36][R4.64] ;  /* 0x0000002404047981 */ /* 0x000ea4000c1e1500 */
[----:B--2---:R-:W-:-:S06]  /*3180*/  HADD2.F32 R18, -RZ, R4.H0_H0 ;  /* 0x20000004ff127230 */ /* 0x004fcc0000004100 */
[----:B------:R-:W0:Y:S01]  /*3190*/  F2I.S64.TRUNC R18, R18 ;  /* 0x0000001200127311 */ /* 0x000e22000020d900 */
[----:B------:R-:W-:Y:S05]  /*31a0*/  BRA `(.L_x_16276) ;  /* 0x0000000800a47947 */ /* 0x000fea0003800000 */
.L_x_16286:
[----:B------:R-:W2:Y:S02]  /*31b0*/  LDG.E.64 R4, desc[UR36][R4.64] ;  /* 0x0000002404047981 */ /* 0x000ea4000c1e1b00 */
[----:B--2---:R0:W1:Y:S01]  /*31c0*/  F2I.S64.F64.TRUNC R18, R4 ;  /* 0x0000000400127311 */ /* 0x004062000030d900 */
[----:B------:R-:W-:Y:S05]  /*31d0*/  BRA `(.L_x_16276) ;  /* 0x0000000800987947 */ /* 0x000fea0003800000 */
.L_x_16277:
        /* <DEDUP_REMOVED lines=13> */
.L_x_16290:
[----:B------:R-:W2:Y:S02]  /*32b0*/  LDG.E.64 R4, desc[UR36][R4.64] ;  /* 0x0000002404047981 */ /* 0x000ea4000c1e1b00 */
[----:B--2---:R0:W1:Y:S01]  /*32c0*/  F2I.S64.F64.TRUNC R18, R4 ;  /* 0x0000000400127311 */ /* 0x004062000030d900 */
[----:B------:R-:W-:Y:S05]  /*32d0*/  BRA `(.L_x_16276) ;  /* 0x0000000800587947 */ /* 0x000fea0003800000 */
.L_x_16289:
        /* <DEDUP_REMOVED lines=27> */
.L_x_16292:
        /* <DEDUP_REMOVED lines=14> */
.L_x_16291:
[----:B------:R-:W2:Y:S02]  /*3570*/  LDG.E.U16 R18, desc[UR36][R4.64] ;  /* 0x0000002404127981 */ /* 0x000ea4000c1e1500 */
[----:B--2---:R-:W-:-:S06]  /*3580*/  IMAD.U32 R18, R18, 0x10000, RZ ;  /* 0x0001000012127824 */ /* 0x004fcc00078e00ff */
[----:B------:R-:W0:Y:S01]  /*3590*/  F2I.S64.TRUNC R18, R18 ;  /* 0x0000001200127311 */ /* 0x000e22000020d900 */
[----:B------:R-:W-:Y:S05]  /*35a0*/  BRA `(.L_x_16276) ;  /* 0x0000000400a47947 */ /* 0x000fea0003800000 */
.L_x_16288:
        /* <DEDUP_REMOVED lines=11> */
.L_x_16295:
        /* <DEDUP_REMOVED lines=21> */
.L_x_16299:
[----:B------:R-:W-:Y:S05]  /*37b0*/  BSYNC B1 ;  /* 0x0000000000017941 */ /* 0x000fea0003800000 */
.L_x_16298:
[----:B------:R-:W-:Y:S01]  /*37c0*/  IMAD.SHL.U32 R3, R3, 0x100000, RZ ;  /* 0x0010000003037824 */ /* 0x000fe200078e00ff */
[----:B------:R-:W-:-:S04]  /*37d0*/  LEA R5, R0, 0x3b800000, 0x17 ;  /* 0x3b80000000057811 */ /* 0x000fc800078eb8ff */
[----:B------:R-:W-:-:S07]  /*37e0*/  LOP3.LUT R18, R5, R3, R18, 0xfe, !PT ;  /* 0x0000000305127212 */ /* 0x000fce00078efe12 */
.L_x_16297:
[----:B------:R-:W-:Y:S05]  /*37f0*/  BSYNC B0 ;  /* 0x0000000000007941 */ /* 0x000fea0003800000 */
.L_x_16296:
[----:B------:R-:W0:Y:S01]  /*3800*/  F2I.S64.TRUNC R18, R18 ;  /* 0x0000001200127311 */ /* 0x000e22000020d900 */
[----:B------:R-:W-:Y:S05]  /*3810*/  BRA `(.L_x_16276) ;  /* 0x0000000400087947 */ /* 0x000fea0003800000 */
.L_x_16294:
        /* <DEDUP_REMOVED lines=21> */
.L_x_16303:
[----:B------:R-:W-:Y:S05]  /*3970*/  BSYNC B1 ;  /* 0x0000000000017941 */ /* 0x000fea0003800000 */
.L_x_16302:
[----:B------:R-:W-:Y:S01]  /*3980*/  IMAD.SHL.U32 R3, R3, 0x200000, RZ ;  /* 0x0020000003037824 */ /* 0x000fe200078e00ff */
[----:B------:R-:W-:-:S04]  /*3990*/  LEA R5, R0, 0x37800000, 0x17 ;  /* 0x3780000000057811 */ /* 0x000fc800078eb8ff */
[----:B------:R-:W-:-:S07]  /*39a0*/  LOP3.LUT R18, R5, R3, R18, 0xfe, !PT ;  /* 0x0000000305127212 */ /* 0x000fce00078efe12 */
.L_x_16301:
[----:B------:R-:W-:Y:S05]  /*39b0*/  BSYNC B0 ;  /* 0x0000000000007941 */ /* 0x000fea0003800000 */
.L_x_16300:
[----:B------:R-:W0:Y:S01]  /*39c0*/  F2I.S64.TRUNC R18, R18 ;  /* 0x0000001200127311 */ /* 0x000e22000020d900 */
[----:B------:R-:W-:Y:S05]  /*39d0*/  BRA `(.L_x_16276) ;  /* 0x0000000000987947 */ /* 0x000fea0003800000 */
.L_x_16293:
        /* <DEDUP_REMOVED lines=14> */
.L_x_16307:
[----:B------:R-:W-:Y:S05]  /*3ac0*/  BSYNC B0 ;  /* 0x0000000000007941 */ /* 0x000fea0003800000 */
.L_x_16306:
[----:B------:R-:W0:Y:S01]  /*3ad0*/  F2I.S64.TRUNC R18, R18 ;  /* 0x0000001200127311 */ /* 0x000e22000020d900 */
[----:B------:R-:W-:Y:S05]  /*3ae0*/  BRA `(.L_x_16276) ;  /* 0x0000000000547947 */ /* 0x000fea0003800000 */
.L_x_16281:
        /* <DEDUP_REMOVED lines=16> */
.L_x_16308:
[----:B------:R-:W-:Y:S05]  /*3bf0*/  BRA `(.L_x_16276) ;  /* 0x0000000000107947 */ /* 0x000fea0003800000 */
.L_x_16305:
[----:B------:R0:W5:Y:S01]  /*3c00*/  LDG.E.64 R18, desc[UR36][R4.64] ;  /* 0x0000002404127981 */ /* 0x000162000c1e1b00 */
[----:B------:R-:W-:Y:S05]  /*3c10*/  BRA `(.L_x_16276) ;  /* 0x0000000000087947 */ /* 0x000fea0003800000 */
.L_x_16304:
[----:B------:R0:W5:Y:S01]  /*3c20*/  LDG.E R18, desc[UR36][R4.64] ;  /* 0x0000002404127981 */ /* 0x000162000c1e1900 */
[----:B------:R-:W-:-:S07]  /*3c30*/  IMAD.MOV.U32 R19, RZ, RZ, RZ ;  /* 0x000000ffff137224 */ /* 0x000fce00078e00ff */
.L_x_16276:
[----:B------:R-:W-:Y:S05]  /*3c40*/  BSYNC B6 ;  /* 0x0000000000067941 */ /* 0x000fea0003800000 */
.L_x_16275:
[----:B------:R-:W3:Y:S01]  /*3c50*/  S2R R31, SR_TID.X ;  /* 0x00000000001f7919 */ /* 0x000ee20000002100 */
[----:B------:R-:W3:Y:S01]  /*3c60*/  LDC.U8 R29, c[0x0][0x23c] ;  /* 0x00008f00ff1d7b82 */ /* 0x000ee20000000000 */
[----:B01---5:R-:W-:Y:S01]  /*3c70*/  IMAD R3, R33, R32, RZ ;  /* 0x0000002021037224 */ /* 0x023fe200078e02ff */
[----:B------:R-:W-:Y:S01]  /*3c80*/  BSSY B6, `(.L_x_16309) ;  /* 0x00000fe000067945 */ /* 0x000fe20003800000 */
[----:B--2---:R-:W-:Y:S02]  /*3c90*/  IMAD R5, R25, R24, RZ ;  /* 0x0000001819057224 */ /* 0x004fe400078e02ff */
[----:B------:R-:W-:Y:S02]  /*3ca0*/  IMAD R7, R19, R18, RZ ;  /* 0x0000001213077224 */ /* 0x000fe400078e02ff */
[----:B------:R-:W-:Y:S02]  /*3cb0*/  IMAD R27, R32, R33, R3 ;  /* 0x00000021201b7224 */ /* 0x000fe400078e0203 */
[----:B------:R-:W-:-:S02]  /*3cc0*/  IMAD R5, R24, R25, R5 ;  /* 0x0000001918057224 */ /* 0x000fc400078e0205 */
[----:B------:R-:W-:Y:S02]  /*3cd0*/  IMAD R7, R18, R19, R7 ;  /* 0x0000001312077224 */ /* 0x000fe400078e0207 */
[----:B---34-:R-:W-:Y:S02]  /*3ce0*/  IMAD R3, R35, R34, RZ ;  /* 0x0000002223037224 */ /* 0x018fe400078e02ff */
[----:B------:R-:W-:-:S04]  /*3cf0*/  IMAD.WIDE.U32 R32, R32, R32, RZ ;  /* 0x0000002020207225 */ /* 0x000fc800078e00ff */
[----:B------:R-:W-:-:S04]  /*3d00*/  IMAD.WIDE.U32 R24, R24, R24, RZ ;  /* 0x0000001818187225 */ /* 0x000fc800078e00ff */
[----:B------:R-:W-:-:S04]  /*3d10*/  IMAD.WIDE.U32 R18, R18, R18, RZ ;  /* 0x0000001212127225 */ /* 0x000fc800078e00ff */
[C---:B------:R-:W-:Y:S02]  /*3d20*/  IMAD R3, R34.reuse, R35, R3 ;  /* 0x0000002322037224 */ /* 0x040fe400078e0203 */
[----:B------:R-:W-:Y:S01]  /*3d30*/  IMAD.IADD R27, R33, 0x1, R27 ;  /* 0x00000001211b7824 */ /* 0x000fe200078e021b */
[----:B------:R-:W-:Y:S01]  /*3d40*/  ISETP.GE.AND P0, PT, R31, R28, PT ;  /* 0x0000001c1f00720c */ /* 0x000fe20003f06270 */
[----:B------:R-:W-:Y:S02]  /*3d50*/  IMAD.IADD R23, R25, 0x1, R5 ;  /* 0x0000000119177824 */ /* 0x000fe400078e0205 */
[----:B------:R-:W-:Y:S02]  /*3d60*/  IMAD.IADD R17, R19, 0x1, R7 ;  /* 0x0000000113117824 */ /* 0x000fe400078e0207 */
[----:B------:R-:W-:-:S04]  /*3d70*/  IMAD.WIDE.U32 R34, R34, R34, RZ ;  /* 0x0000002222227225 */ /* 0x000fc800078e00ff */
[----:B------:R-:W-:Y:S02]  /*3d80*/  IMAD.MOV.U32 R26, RZ, RZ, R32 ;  /* 0x000000ffff1a7224 */ /* 0x000fe400078e0020 */
[----:B------:R-:W-:Y:S02]  /*3d90*/  IMAD.MOV.U32 R22, RZ, RZ, R24 ;  /* 0x000000ffff167224 */ /* 0x000fe400078e0018 */
[----:B------:R-:W-:Y:S01]  /*3da0*/  IMAD.MOV.U32 R16, RZ, RZ, R18 ;  /* 0x000000ffff107224 */ /* 0x000fe200078e0012 */
[----:B------:R-:W-:Y:S06]  /*3db0*/  @P0 BRA `(.L_x_16310) ;  /* 0x0000000c00a80947 */ /* 0x000fec0003800000 */
[----:B------:R-:W0:Y:S01]  /*3dc0*/  LDC.64 R8, c[0x0][0x220] ;  /* 0x00008800ff087b82 */ /* 0x000e220000000a00 */
[----:B------:R-:W-:Y:S01]  /*3dd0*/  IMAD R0, R2, 0x200, R31 ;  /* 0x0000020002007824 */ /* 0x000fe200078e021f */
[----:B------:R-:W-:Y:S01]  /*3de0*/  PRMT R4, R29, 0x9910, RZ ;  /* 0x000099101d047816 */ /* 0x000fe200000000ff */
[----:B------:R-:W-:Y:S01]  /*3df0*/  ULDC UR4, c[0x0][0x240] ;  /* 0x0000900000047ab9 */ /* 0x000fe20000000800 */
[----:B------:R-:W-:Y:S02]  /*3e00*/  VIADD R31, R31, 0x80 ;  /* 0x000000801f1f7836 */ /* 0x000fe40000000000 */
[----:B------:R-:W-:Y:S02]  /*3e10*/  IMAD R5, R0, UR4, RZ ;  /* 0x0000000400057c24 */ /* 0x000fe4000f8e02ff */
[----:B------:R-:W-:Y:S02]  /*3e20*/  IMAD.MOV.U32 R0, RZ, RZ, R4 ;  /* 0x000000ffff007224 */ /* 0x000fe400078e0004 */
[----:B------:R-:W-:-:S03]  /*3e30*/  IMAD.MOV.U32 R4, RZ, RZ, R34 ;  /* 0x000000ffff047224 */ /* 0x000fc600078e0022 */
[----:B------:R-:W-:Y:S02]  /*3e40*/  ISETP.GT.AND P0, PT, R0, 0x9, PT ;  /* 0x000000090000780c */ /* 0x000fe40003f04270 */
[----:B0-----:R-:W-:Y:S01]  /*3e50*/  IADD3 R8, P1, R5, R8, RZ ;  /* 0x0000000805087210 */ /* 0x001fe20007f3e0ff */
[----:B------:R-:W-:-:S04]  /*3e60*/  IMAD.IADD R5, R35, 0x1, R3 ;  /* 0x0000000123057824 */ /* 0x000fc800078e0203 */
        /* <DEDUP_REMOVED lines=12> */
.L_x_16314:
[----:B------:R0:W-:Y:S01]  /*3f30*/  STG.E.U8 desc[UR36][R8.64], R34 ;  /* 0x0000002208007986 */ /* 0x0001e2000c101124 */
[----:B------:R-:W-:Y:S05]  /*3f40*/  BRA `(.L_x_16310) ;  /* 0x0000000c00447947 */ /* 0x000fea0003800000 */
.L_x_16313:
        /* <DEDUP_REMOVED lines=8> */
.L_x_16317:
[----:B------:R0:W-:Y:S01]  /*3fd0*/  STG.E desc[UR36][R8.64], R34 ;  /* 0x0000002208007986 */ /* 0x0001e2000c101924 */
[----:B------:R-:W-:Y:S05]  /*3fe0*/  BRA `(.L_x_16310) ;  /* 0x0000000c001c7947 */ /* 0x000fea0003800000 */
.L_x_16316:
[----:B------:R0:W-:Y:S01]  /*3ff0*/  STG.E.U16 desc[UR36][R8.64], R34 ;  /* 0x0000002208007986 */ /* 0x0001e2000c101524 */
[----:B------:R-:W-:Y:S05]  /*4000*/  BRA `(.L_x_16310) ;  /* 0x0000000c00147947 */ /* 0x000fea0003800000 */
.L_x_16312:
        /* <DEDUP_REMOVED lines=9> */
.L_x_16319:
[----:B------:R-:W0:Y:S02]  /*40a0*/  I2F.S64 R0, R4 ;  /* 0x0000000400007312 */ /* 0x000e240000301400 */
[----:B0-----:R-:W-:-:S05]  /*40b0*/  F2FP.F16.F32.PACK_AB R0, RZ, R0 ;  /* 0x00000000ff00723e */ /* 0x001fca00000000ff */
[----:B------:R0:W-:Y:S01]  /*40c0*/  STG.E.U16 desc[UR36][R8.64], R0 ;  /* 0x0000000008007986 */ /* 0x0001e2000c101524 */
[----:B------:R-:W-:Y:S05]  /*40d0*/  BRA `(.L_x_16310) ;  /* 0x0000000800e07947 */ /* 0x000fea0003800000 */
.L_x_16318:
        /* <DEDUP_REMOVED lines=10> */
.L_x_16321:
[----:B------:R-:W0:Y:S02]  /*4180*/  I2F.S64 R4, R4 ;  /* 0x0000000400047312 */ /* 0x000e240000301400 */
[----:B0-----:R-:W-:-:S04]  /*4190*/  F2FP.F16.F32.PACK_AB R3, RZ, R4 ;  /* 0x00000004ff03723e */ /* 0x001fc800000000ff */
[----:B------:R-:W-:-:S05]  /*41a0*/  PRMT R3, R3, 0x5410, RZ ;  /* 0x0000541003037816 */ /* 0x000fca00000000ff */
[----:B------:R0:W-:Y:S01]  /*41b0*/  STG.E desc[UR36][R8.64], R3 ;  /* 0x0000000308007986 */ /* 0x0001e2000c101924 */
[----:B------:R-:W-:Y:S05]  /*41c0*/  BRA `(.L_x_16310) ;  /* 0x0000000800a47947 */ /* 0x000fea0003800000 */
.L_x_16320:
[----:B------:R-:W0:Y:S02]  /*41d0*/  I2F.F64.S64 R4, R4 ;  /* 0x0000000400047312 */ /* 0x000e240000301c00 */
[----:B0-----:R0:W-:Y:S01]  /*41e0*/  STG.E.64 desc[UR36][R8.64], R4 ;  /* 0x0000000408007986 */ /* 0x0011e2000c101b24 */
[----:B------:R-:W-:Y:S05]  /*41f0*/  BRA `(.L_x_16310) ;  /* 0x0000000800987947 */ /* 0x000fea0003800000 */
.L_x_16311:
        /* <DEDUP_REMOVED lines=13> */
.L_x_16324:
[----:B------:R-:W0:Y:S01]  /*42d0*/  I2F.F64.S64 R4, R4 ;  /* 0x0000000400047312 */ /* 0x000e220000301c00 */
[----:B------:R-:W-:-:S05]  /*42e0*/  CS2R R6, SRZ ;  /* 0x0000000000067805 */ /* 0x000fca000001ff00 */
[----:B0-----:R0:W-:Y:S01]  /*42f0*/  STG.E.128 desc[UR36][R8.64], R4 ;  /* 0x0000000408007986 */ /* 0x0011e2000c101d24 */
[----:B------:R-:W-:Y:S05]  /*4300*/  BRA `(.L_x_16310) ;  /* 0x0000000800547947 */ /* 0x000fea0003800000 */
.L_x_16323:
        /* <DEDUP_REMOVED lines=21> */
.L_x_16328:
[----:B------:R-:W-:Y:S05]  /*4460*/  BSYNC B0 ;  /* 0x0000000000007941 */ /* 0x000fea0003800000 */
.L_x_16327:
[----:B------:R-:W-:-:S05]  /*4470*/  LOP3.LUT R7, R0, R7, RZ, 0xfc, !PT ;  /* 0x0000000700077212 */ /* 0x000fca00078efcff */
[----:B------:R0:W-:Y:S01]  /*4480*/  STG.E.U8 desc[UR36][R8.64], R7 ;  /* 0x0000000708007986 */ /* 0x0001e2000c101124 */
[----:B------:R-:W-:Y:S05]  /*4490*/  BRA `(.L_x_16310) ;  /* 0x0000000400f07947 */ /* 0x000fea0003800000 */
.L_x_16326:
        /* <DEDUP_REMOVED lines=13> */
.L_x_16330:
[----:B------:R-:W-:Y:S01]  /*4570*/  IMAD.MOV.U32 R0, RZ, RZ, 0x7f ;  /* 0x0000007fff007424 */ /* 0x000fe200078e00ff */
[----:B------:R-:W-:-:S04]  /*4580*/  ISETP.GT.U32.AND P0, PT, R3, 0x7f800000, PT ;  /* 0x7f8000000300780c */ /* 0x000fc80003f04070 */
[----:B------:R-:W-:-:S09]  /*4590*/  SEL R0, R0, 0x7c, P0 ;  /* 0x0000007c00007807 */ /* 0x000fd20000000000 */
.L_x_16331:
[----:B------:R-:W-:Y:S05]  /*45a0*/  BSYNC B0 ;  /* 0x0000000000007941 */ /* 0x000fea0003800000 */
.L_x_16329:
[----:B------:R-:W-:-:S04]  /*45b0*/  LOP3.LUT R3, R5, 0x80000000, RZ, 0xc0, !PT ;  /* 0x8000000005037812 */ /* 0x000fc800078ec0ff */
[----:B------:R-:W-:-:S04]  /*45c0*/  SHF.R.U32.HI R3, RZ, 0x18, R3 ;  /* 0x00000018ff037819 */ /* 0x000fc80000011603 */
[----:B------:R-:W-:-:S05]  /*45d0*/  LOP3.LUT R3, R0, R3, RZ, 0xfc, !PT ;  /* 0x0000000300037212 */ /* 0x000fca00078efcff */
[----:B------:R0:W-:Y:S01]  /*45e0*/  STG.E.U8 desc[UR36][R8.64], R3 ;  /* 0x0000000308007986 */ /* 0x0001e2000c101124 */
[----:B------:R-:W-:Y:S05]  /*45f0*/  BRA `(.L_x_16310) ;  /* 0x0000000400987947 */ /* 0x000fea0003800000 */
.L_x_16325:
[----:B------:R-:W0:Y:S02]  /*4600*/  I2F.S64 R0, R4 ;  /* 0x0000000400007312 */ /* 0x000e240000301400 */
[----:B0-----:R-:W-:-:S05]  /*4610*/  F2FP.BF16.F32.PACK_AB R0, RZ, R0 ;  /* 0x00000000ff00723e */ /* 0x001fca00000010ff */
[----:B------:R0:W-:Y:S01]  /*4620*/  STG.E.U16 desc[UR36][R8.64], R0 ;  /* 0x0000000008007986 */ /* 0x0001e2000c101524 */
[----:B------:R-:W-:Y:S05]  /*4630*/  BRA `(.L_x_16310) ;  /* 0x0000000400887947 */ /* 0x000fea0003800000 */
.L_x_16322:
        /* <DEDUP_REMOVED lines=10> */
.L_x_16334:
        /* <DEDUP_REMOVED lines=17> */
.L_x_16337:
[----:B------:R-:W-:-:S04]  /*47f0*/  LOP3.LUT R0, R5, 0x80000000, RZ, 0xc0, !PT ;  /* 0x8000000005007812 */ /* 0x000fc800078ec0ff */
[----:B------:R-:W-:-:S04]  /*4800*/  SHF.R.U32.HI R0, RZ, 0x18, R0 ;  /* 0x00000018ff007819 */ /* 0x000fc80000011600 */
[----:B------:R-:W-:-:S07]  /*4810*/  LOP3.LUT R0, R3, R0, RZ, 0xfc, !PT ;  /* 0x0000000003007212 */ /* 0x000fce00078efcff */
.L_x_16336:
[----:B------:R-:W-:Y:S05]  /*4820*/  BSYNC B0 ;  /* 0x0000000000007941 */ /* 0x000fea0003800000 */
.L_x_16335:
[----:B------:R3:W-:Y:S01]  /*4830*/  STG.E.U8 desc[UR36][R8.64], R0 ;  /* 0x0000000008007986 */ /* 0x0007e2000c101124 */
[----:B------:R-:W-:Y:S05]  /*4840*/  BRA `(.L_x_16310) ;  /* 0x0000000400047947 */ /* 0x000fea0003800000 */
.L_x_16333:
        /* <DEDUP_REMOVED lines=17> */
.L_x_16340:
[----:B------:R-:W-:-:S04]  /*4960*/  LOP3.LUT R0, R5, 0x80000000, RZ, 0xc0, !PT ;  /* 0x8000000005007812 */ /* 0x000fc800078ec0ff */
[----:B------:R-:W-:-:S04]  /*4970*/  SHF.R.U32.HI R0, RZ, 0x18, R0 ;  /* 0x00000018ff007819 */ /* 0x000fc80000011600 */
[----:B------:R-:W-:-:S07]  /*4980*/  LOP3.LUT R0, R3, R0, RZ, 0xfc, !PT ;  /* 0x0000000003007212 */ /* 0x000fce00078efcff */
.L_x_16339:
[----:B------:R-:W-:Y:S05]  /*4990*/  BSYNC B0 ;  /* 0x0000000000007941 */ /* 0x000fea0003800000 */
.L_x_16338:
[----:B------:R0:W-:Y:S01]  /*49a0*/  STG.E.U8 desc[UR36][R8.64], R0 ;  /* 0x0000000008007986 */ /* 0x0001e2000c101124 */
[----:B------:R-:W-:Y:S05]  /*49b0*/  BRA `(.L_x_16310) ;  /* 0x0000000000a87947 */ /* 0x000fea0003800000 */
.L_x_16332:
        /* <DEDUP_REMOVED lines=22> */
.L_x_16315:
        /* <DEDUP_REMOVED lines=16> */
.L_x_16343:
[----:B------:R-:W-:Y:S05]  /*4c20*/  BRA `(.L_x_16310) ;  /* 0x00000000000c7947 */ /* 0x000fea0003800000 */
.L_x_16342:
[----:B------:R2:W-:Y:S01]  /*4c30*/  STG.E.64 desc[UR36][R8.64], R4 ;  /* 0x0000000408007986 */ /* 0x0005e2000c101b24 */
[----:B------:R-:W-:Y:S05]  /*4c40*/  BRA `(.L_x_16310) ;  /* 0x0000000000047947 */ /* 0x000fea0003800000 */
.L_x_16341:
[----:B------:R0:W-:Y:S02]  /*4c50*/  STG.E desc[UR36][R8.64], R34 ;  /* 0x0000002208007986 */ /* 0x0001e4000c101924 */
.L_x_16310:
[----:B------:R-:W-:Y:S05]  /*4c60*/  BSYNC B6 ;  /* 0x0000000000067941 */ /* 0x000fea0003800000 */
.L_x_16309:
        /* <DEDUP_REMOVED lines=23> */
.L_x_16349:
[----:B------:R0:W-:Y:S01]  /*4de0*/  STG.E.U8 desc[UR36][R8.64], R32 ;  /* 0x0000002008007986 */ /* 0x0001e2000c101124 */
[----:B------:R-:W-:Y:S05]  /*4df0*/  BRA `(.L_x_16351) ;  /* 0x0000000c004c7947 */ /* 0x000fea0003800000 */
.L_x_16348:
        /* <DEDUP_REMOVED lines=8> */
.L_x_16353:
[----:B------:R0:W-:Y:S01]  /*4e80*/  STG.E desc[UR36][R8.64], R32 ;  /* 0x0000002008007986 */ /* 0x0001e2000c101924 */
[----:B------:R-:W-:Y:S05]  /*4e90*/  BRA `(.L_x_16351) ;  /* 0x0000000c00247947 */ /* 0x000fea0003800000 */
.L_x_16352:
[----:B------:R0:W-:Y:S01]  /*4ea0*/  STG.E.U16 desc[UR36][R8.64], R32 ;  /* 0x0000002008007986 */ /* 0x0001e2000c101524 */
[----:B------:R-:W-:Y:S05]  /*4eb0*/  BRA `(.L_x_16351) ;  /* 0x0000000c001c7947 */ /* 0x000fea0003800000 */
.L_x_16347:
        /* <DEDUP_REMOVED lines=9> */
.L_x_16355:
[----:B------:R-:W0:Y:S02]  /*4f50*/  I2F.S64 R0, R26 ;  /* 0x0000001a00007312 */ /* 0x000e240000301400 */
[----:B0-----:R-:W-:-:S05]  /*4f60*/  F2FP.F16.F32.PACK_AB R0, RZ, R0 ;  /* 0x00000000ff00723e */ /* 0x001fca00000000ff */
[----:B------:R0:W-:Y:S01]  /*4f70*/  STG.E.U16 desc[UR36][R8.64], R0 ;  /* 0x0000000008007986 */ /* 0x0001e2000c101524 */
[----:B------:R-:W-:Y:S05]  /*4f80*/  BRA `(.L_x_16351) ;  /* 0x0000000800e87947 */ /* 0x000fea0003800000 */
.L_x_16354:
        /* <DEDUP_REMOVED lines=10> */
.L_x_16357:
[----:B------:R-:W0:Y:S02]  /*5030*/  I2F.S64 R26, R26 ;  /* 0x0000001a001a7312 */ /* 0x000e240000301400 */
[----:B0-----:R-:W-:-:S04]  /*5040*/  F2FP.F16.F32.PACK_AB R3, RZ, R26 ;  /* 0x0000001aff03723e */ /* 0x001fc800000000ff */
[----:B------:R-:W-:-:S05]  /*5050*/  PRMT R3, R3, 0x5410, RZ ;  /* 0x0000541003037816 */ /* 0x000fca00000000ff */
[----:B------:R0:W-:Y:S01]  /*5060*/  STG.E desc[UR36][R8.64], R3 ;  /* 0x0000000308007986 */ /* 0x0001e2000c101924 */
[----:B------:R-:W-:Y:S05]  /*5070*/  BRA `(.L_x_16351) ;  /* 0x0000000800ac7947 */ /* 0x000fea0003800000 */
.L_x_16356:
[----:B------:R-:W0:Y:S02]  /*5080*/  I2F.F64.S64 R26, R26 ;  /* 0x0000001a001a7312 */ /* 0x000e240000301c00 */
[----:B0-----:R0:W-:Y:S01]  /*5090*/  STG.E.64 desc[UR36][R8.64], R26 ;  /* 0x0000001a08007986 */ /* 0x0011e2000c101b24 */
[----:B------:R-:W-:Y:S05]  /*50a0*/  BRA `(.L_x_16351) ;  /* 0x0000000800a07947 */ /* 0x000fea0003800000 */
.L_x_16346:
        /* <DEDUP_REMOVED lines=13> */
.L_x_16360:
[----:B------:R-:W0:Y:S01]  /*5180*/  I2F.F64.S64 R4, R26 ;  /* 0x0000001a00047312 */ /* 0x000e220000301c00 */
[----:B------:R-:W-:-:S05]  /*5190*/  CS2R R6, SRZ ;  /* 0x0000000000067805 */ /* 0x000fca000001ff00 */
[----:B0-----:R0:W-:Y:S01]  /*51a0*/  STG.E.128 desc[UR36][R8.64], R4 ;  /* 0x0000000408007986 */ /* 0x0011e2000c101d24 */
[----:B------:R-:W-:Y:S05]  /*51b0*/  BRA `(.L_x_16351) ;  /* 0x00000008005c7947 */ /* 0x000fea0003800000 */
.L_x_16359:
        /* <DEDUP_REMOVED lines=21> */
.L_x_16364:
[----:B------:R-:W-:Y:S05]  /*5310*/  BSYNC B0 ;  /* 0x0000000000007941 */ /* 0x000fea0003800000 */
.L_x_16363:
[----:B------:R-:W-:-:S05]  /*5320*/  LOP3.LUT R5, R0, R5, RZ, 0xfc, !PT ;  /* 0x0000000500057212 */ /* 0x000fca00078efcff */
[----:B------:R0:W-:Y:S01]  /*5330*/  STG.E.U8 desc[UR36][R8.64], R5 ;  /* 0x0000000508007986 */ /* 0x0001e2000c101124 */
[----:B------:R-:W-:Y:S05]  /*5340*/  BRA `(.L_x_16351) ;  /* 0x0000000400f87947 */ /* 0x000fea0003800000 */
.L_x_16362:
        /* <DEDUP_REMOVED lines=13> */
.L_x_16366:
[----:B------:R-:W-:Y:S01]  /*5420*/  IMAD.MOV.U32 R0, RZ, RZ, 0x7f ;  /* 0x0000007fff007424 */ /* 0x000fe200078e00ff */
[----:B------:R-:W-:-:S04]  /*5430*/  ISETP.GT.U32.AND P0, PT, R3, 0x7f800000, PT ;  /* 0x7f8000000300780c */ /* 0x000fc80003f04070 */
[----:B------:R-:W-:-:S09]  /*5440*/  SEL R0, R0, 0x7c, P0 ;  /* 0x0000007c00007807 */ /* 0x000fd20000000000 */
.L_x_16367:
[----:B------:R-:W-:Y:S05]  /*5450*/  BSYNC B0 ;  /* 0x0000000000007941 */ /* 0x000fea0003800000 */
.L_x_16365:
[----:B------:R-:W-:-:S04]  /*5460*/  LOP3.LUT R3, R27, 0x80000000, RZ, 0xc0, !PT ;  /* 0x800000001b037812 */ /* 0x000fc800078ec0ff */
[----:B------:R-:W-:-:S04]  /*5470*/  SHF.R.U32.HI R3, RZ, 0x18, R3 ;  /* 0x00000018ff037819 */ /* 0x000fc80000011603 */
[----:B------:R-:W-:-:S05]  /*5480*/  LOP3.LUT R3, R0, R3, RZ, 0xfc, !PT ;  /* 0x0000000300037212 */ /* 0x000fca00078efcff */
[----:B------:R0:W-:Y:S01]  /*5490*/  STG.E.U8 desc[UR36][R8.64], R3 ;  /* 0x0000000308007986 */ /* 0x0001e2000c101124 */
[----:B------:R-:W-:Y:S05]  /*54a0*/  BRA `(.L_x_16351) ;  /* 0x0000000400a07947 */ /* 0x000fea0003800000 */
.L_x_16361:
[----:B------:R-:W0:Y:S02]  /*54b0*/  I2F.S64 R0, R26 ;  /* 0x0000001a00007312 */ /* 0x000e240000301400 */
[----:B0-----:R-:W-:-:S05]  /*54c0*/  F2FP.BF16.F32.PACK_AB R0, RZ, R0 ;  /* 0x00000000ff00723e */ /* 0x001fca00000010ff */
[----:B------:R0:W-:Y:S01]  /*54d0*/  STG.E.U16 desc[UR36][R8.64], R0 ;  /* 0x0000000008007986 */ /* 0x0001e2000c101524 */
[----:B------:R-:W-:Y:S05]  /*54e0*/  BRA `(.L_x_16351) ;  /* 0x0000000400907947 */ /* 0x000fea0003800000 */
.L_x_16358:
        /* <DEDUP_REMOVED lines=10> */
.L_x_16370:
        /* <DEDUP_REMOVED lines=17> */
.L_x_16373:
[----:B------:R-:W-:-:S04]  /*56a0*/  LOP3.LUT R3, R27, 0x80000000, RZ, 0xc0, !PT ;  /* 0x800000001b037812 */ /* 0x000fc800078ec0ff */
[----:B------:R-:W-:-:S04]  /*56b0*/  SHF.R.U32.HI R3, RZ, 0x18, R3 ;  /* 0x00000018ff037819 */ /* 0x000fc80000011603 */
[----:B------:R-:W-:-:S04]  /*56c0*/  LOP3.LUT R0, R0, R3, RZ, 0xfc, !PT ;  /* 0x0000000300007212 */ /* 0x000fc800078efcff */
[----:B------:R-:W-:-:S07]  /*56d0*/  PRMT R4, R0, 0x7610, R4 ;  /* 0x0000761000047816 */ /* 0x000fce0000000004 */
.L_x_16372:
[----:B------:R-:W-:Y:S05]  /*56e0*/  BSYNC B0 ;  /* 0x0000000000007941 */ /* 0x000fea0003800000 */
.L_x_16371:
[----:B------:R3:W-:Y:S01]  /*56f0*/  STG.E.U8 desc[UR36][R8.64], R4 ;  /* 0x0000000408007986 */ /* 0x0007e2000c101124 */
[----:B------:R-:W-:Y:S05]  /*5700*/  BRA `(.L_x_16351) ;  /* 0x0000000400087947 */ /* 0x000fea0003800000 */
.L_x_16369:
        /* <DEDUP_REMOVED lines=17> */
.L_x_16376:
[----:B------:R-:W-:-:S04]  /*5820*/  LOP3.LUT R3, R27, 0x80000000, RZ, 0xc0, !PT ;  /* 0x800000001b037812 */ /* 0x000fc800078ec0ff */
[----:B------:R-:W-:-:S04]  /*5830*/  SHF.R.U32.HI R3, RZ, 0x18, R3 ;  /* 0x00000018ff037819 */ /* 0x000fc80000011603 */
[----:B------:R-:W-:-:S04]  /*5840*/  LOP3.LUT R0, R0, R3, RZ, 0xfc, !PT ;  /* 0x0000000300007212 */ /* 0x000fc800078efcff */
[----:B------:R-:W-:-:S07]  /*5850*/  PRMT R4, R0, 0x7610, R4 ;  /* 0x0000761000047816 */ /* 0x000fce0000000004 */
.L_x_16375:
[----:B------:R-:W-:Y:S05]  /*5860*/  BSYNC B0 ;  /* 0x0000000000007941 */ /* 0x000fea0003800000 */
.L_x_16374:
[----:B------:R0:W-:Y:S01]  /*5870*/  STG.E.U8 desc[UR36][R8.64], R4 ;  /* 0x0000000408007986 */ /* 0x0001e2000c101124 */
[----:B------:R-:W-:Y:S05]  /*5880*/  BRA `(.L_x_16351) ;  /* 0x0000000000a87947 */ /* 0x000fea0003800000 */
.L_x_16368:
        /* <DEDUP_REMOVED lines=22> */
.L_x_16350:
        /* <DEDUP_REMOVED lines=16> */
.L_x_16379:
[----:B------:R-:W-:Y:S05]  /*5af0*/  BRA `(.L_x_16351) ;  /* 0x00000000000c7947 */ /* 0x000fea0003800000 */
.L_x_16378:
[----:B------:R2:W-:Y:S01]  /*5b00*/  STG.E.64 desc[UR36][R8.64], R26 ;  /* 0x0000001a08007986 */ /* 0x0005e2000c101b24 */
[----:B------:R-:W-:Y:S05]  /*5b10*/  BRA `(.L_x_16351) ;  /* 0x0000000000047947 */ /* 0x000fea0003800000 */
.L_x_16377:
[----:B------:R0:W-:Y:S02]  /*5b20*/  STG.E desc[UR36][R8.64], R32 ;  /* 0x0000002008007986 */ /* 0x0001e4000c101924 */
.L_x_16351:
        /* <DEDUP_REMOVED lines=23> */
.L_x_16383:
[----:B------:R0:W-:Y:S01]  /*5ca0*/  STG.E.U8 desc[UR36][R4.64], R24 ;  /* 0x0000001804007986 */ /* 0x0001e2000c101124 */
[----:B------:R-:W-:Y:S05]  /*5cb0*/  BRA `(.L_x_16385) ;  /* 0x0000000c00447947 */ /* 0x000fea0003800000 */
.L_x_16382:
        /* <DEDUP_REMOVED lines=8> */
.L_x_16387:
[----:B------:R3:W-:Y:S01]  /*5d40*/  STG.E desc[UR36][R4.64], R24 ;  /* 0x0000001804007986 */ /* 0x0007e2000c101924 */
[----:B------:R-:W-:Y:S05]  /*5d50*/  BRA `(.L_x_16385) ;  /* 0x0000000c001c7947 */ /* 0x000fea0003800000 */
.L_x_16386:
[----:B------:R0:W-:Y:S01]  /*5d60*/  STG.E.U16 desc[UR36][R4.64], R24 ;  /* 0x0000001804007986 */ /* 0x0001e2000c101524 */
[----:B------:R-:W-:Y:S05]  /*5d70*/  BRA `(.L_x_16385) ;  /* 0x0000000c00147947 */ /* 0x000fea0003800000 */
.L_x_16381:
        /* <DEDUP_REMOVED lines=9> */
.L_x_16389:
[----:B------:R-:W0:Y:S02]  /*5e10*/  I2F.S64 R0, R22 ;  /* 0x0000001600007312 */ /* 0x000e240000301400 */
[----:B0-----:R-:W-:-:S05]  /*5e20*/  F2FP.F16.F32.PACK_AB R0, RZ, R0 ;  /* 0x00000000ff00723e */ /* 0x001fca00000000ff */
[----:B------:R0:W-:Y:S01]  /*5e30*/  STG.E.U16 desc[UR36][R4.64], R0 ;  /* 0x0000000004007986 */ /* 0x0001e2000c101524 */
[----:B------:R-:W-:Y:S05]  /*5e40*/  BRA `(.L_x_16385) ;  /* 0x0000000800e07947 */ /* 0x000fea0003800000 */
.L_x_16388:
        /* <DEDUP_REMOVED lines=10> */
.L_x_16391:
[----:B------:R-:W0:Y:S02]  /*5ef0*/  I2F.S64 R22, R22 ;  /* 0x0000001600167312 */ /* 0x000e240000301400 */
[----:B0-----:R-:W-:-:S04]  /*5f00*/  F2FP.F16.F32.PACK_AB R3, RZ, R22 ;  /* 0x00000016ff03723e */ /* 0x001fc800000000ff */
[----:B------:R-:W-:-:S05]  /*5f10*/  PRMT R3, R3, 0x5410, RZ ;  /* 0x0000541003037816 */ /* 0x000fca00000000ff */
[----:B------:R0:W-:Y:S01]  /*5f20*/  STG.E desc[UR36][R4.64], R3 ;  /* 0x0000000304007986 */ /* 0x0001e2000c101924 */
[----:B------:R-:W-:Y:S05]  /*5f30*/  BRA `(.L_x_16385) ;  /* 0x0000000800a47947 */ /* 0x000fea0003800000 */
.L_x_16390:
[----:B------:R-:W0:Y:S02]  /*5f40*/  I2F.F64.S64 R22, R22 ;  /* 0x0000001600167312 */ /* 0x000e240000301c00 */
[----:B0-----:R0:W-:Y:S01]  /*5f50*/  STG.E.64 desc[UR36][R4.64], R22 ;  /* 0x0000001604007986 */ /* 0x0011e2000c101b24 */
[----:B------:R-:W-:Y:S05]  /*5f60*/  BRA `(.L_x_16385) ;  /* 0x0000000800987947 */ /* 0x000fea0003800000 */
.L_x_16380:
        /* <DEDUP_REMOVED lines=13> */
.L_x_16394:
[----:B--2-4-:R-:W0:Y:S01]  /*6040*/  I2F.F64.S64 R8, R22 ;  /* 0x0000001600087312 */ /* 0x014e220000301c00 */
[----:B------:R-:W-:-:S05]  /*6050*/  CS2R R10, SRZ ;  /* 0x00000000000a7805 */ /* 0x000fca000001ff00 */
[----:B0-----:R0:W-:Y:S01]  /*6060*/  STG.E.128 desc[UR36][R4.64], R8 ;  /* 0x0000000804007986 */ /* 0x0011e2000c101d24 */
[----:B------:R-:W-:Y:S05]  /*6070*/  BRA `(.L_x_16385) ;  /* 0x0000000800547947 */ /* 0x000fea0003800000 */
.L_x_16393:
        /* <DEDUP_REMOVED lines=21> */
.L_x_16398:
[----:B------:R-:W-:Y:S05]  /*61d0*/  BSYNC B0 ;  /* 0x0000000000007941 */ /* 0x000fea0003800000 */
.L_x_16397:
[----:B------:R-:W-:-:S05]  /*61e0*/  LOP3.LUT R7, R0, R7, RZ, 0xfc, !PT ;  /* 0x0000000700077212 */ /* 0x000fca00078efcff */
[----:B------:R0:W-:Y:S01]  /*61f0*/  STG.E.U8 desc[UR36][R4.64], R7 ;  /* 0x0000000704007986 */ /* 0x0001e2000c101124 */
[----:B------:R-:W-:Y:S05]  /*6200*/  BRA `(.L_x_16385) ;  /* 0x0000000400f07947 */ /* 0x000fea0003800000 */
.L_x_16396:
        /* <DEDUP_REMOVED lines=13> */
.L_x_16400:
[----:B------:R-:W-:Y:S01]  /*62e0*/  IMAD.MOV.U32 R0, RZ, RZ, 0x7f ;  /* 0x0000007fff007424 */ /* 0x000fe200078e00ff */
[----:B------:R-:W-:-:S04]  /*62f0*/  ISETP.GT.U32.AND P0, PT, R3, 0x7f800000, PT ;  /* 0x7f8000000300780c */ /* 0x000fc80003f04070 */
[----:B------:R-:W-:-:S09]  /*6300*/  SEL R0, R0, 0x7c, P0 ;  /* 0x0000007c00007807 */ /* 0x000fd20000000000 */
.L_x_16401:
[----:B------:R-:W-:Y:S05]  /*6310*/  BSYNC B0 ;  /* 0x0000000000007941 */ /* 0x000fea0003800000 */
.L_x_16399:
[----:B------:R-:W-:-:S04]  /*6320*/  LOP3.LUT R3, R23, 0x80000000, RZ, 0xc0, !PT ;  /* 0x8000000017037812 */ /* 0x000fc800078ec0ff */
[----:B------:R-:W-:-:S04]  /*6330*/  SHF.R.U32.HI R3, RZ, 0x18, R3 ;  /* 0x00000018ff037819 */ /* 0x000fc80000011603 */
[----:B------:R-:W-:-:S05]  /*6340*/  LOP3.LUT R3, R0, R3, RZ, 0xfc, !PT ;  /* 0x0000000300037212 */ /* 0x000fca00078efcff */
[----:B------:R0:W-:Y:S01]  /*6350*/  STG.E.U8 desc[UR36][R4.64], R3 ;  /* 0x0000000304007986 */ /* 0x0001e2000c101124 */
[----:B------:R-:W-:Y:S05]  /*6360*/  BRA `(.L_x_16385) ;  /* 0x0000000400987947 */ /* 0x000fea0003800000 */
.L_x_16395:
[----:B------:R-:W0:Y:S02]  /*6370*/  I2F.S64 R0, R22 ;  /* 0x0000001600007312 */ /* 0x000e240000301400 */
[----:B0-----:R-:W-:-:S05]  /*6380*/  F2FP.BF16.F32.PACK_AB R0, RZ, R0 ;  /* 0x00000000ff00723e */ /* 0x001fca00000010ff */
[----:B------:R0:W-:Y:S01]  /*6390*/  STG.E.U16 desc[UR36][R4.64], R0 ;  /* 0x0000000004007986 */ /* 0x0001e2000c101524 */
[----:B------:R-:W-:Y:S05]  /*63a0*/  BRA `(.L_x_16385) ;  /* 0x0000000400887947 */ /* 0x000fea0003800000 */
.L_x_16392:
        /* <DEDUP_REMOVED lines=10> */
.L_x_16404:
        /* <DEDUP_REMOVED lines=17> */
.L_x_16407:
[----:B------:R-:W-:-:S04]  /*6560*/  LOP3.LUT R0, R23, 0x80000000, RZ, 0xc0, !PT ;  /* 0x8000000017007812 */ /* 0x000fc800078ec0ff */
[----:B------:R-:W-:-:S04]  /*6570*/  SHF.R.U32.HI R0, RZ, 0x18, R0 ;  /* 0x00000018ff007819 */ /* 0x000fc80000011600 */
[----:B------:R-:W-:-:S07]  /*6580*/  LOP3.LUT R0, R3, R0, RZ, 0xfc, !PT ;  /* 0x0000000003007212 */ /* 0x000fce00078efcff */
.L_x_16406:
[----:B------:R-:W-:Y:S05]  /*6590*/  BSYNC B0 ;  /* 0x0000000000007941 */ /* 0x000fea0003800000 */
.L_x_16405:
[----:B------:R0:W-:Y:S01]  /*65a0*/  STG.E.U8 desc[UR36][R4.64], R0 ;  /* 0x0000000004007986 */ /* 0x0001e2000c101124 */
[----:B------:R-:W-:Y:S05]  /*65b0*/  BRA `(.L_x_16385) ;  /* 0x0000000400047947 */ /* 0x000fea0003800000 */
.L_x_16403:
        /* <DEDUP_REMOVED lines=17> */
.L_x_16410:
[----:B------:R-:W-:-:S04]  /*66d0*/  LOP3.LUT R0, R23, 0x80000000, RZ, 0xc0, !PT ;  /* 0x8000000017007812 */ /* 0x000fc800078ec0ff */
[----:B------:R-:W-:-:S04]  /*66e0*/  SHF.R.U32.HI R0, RZ, 0x18, R0 ;  /* 0x00000018ff007819 */ /* 0x000fc80000011600 */
[----:B------:R-:W-:-:S07]  /*66f0*/  LOP3.LUT R0, R3, R0, RZ, 0xfc, !PT ;  /* 0x0000000003007212 */ /* 0x000fce00078efcff */
.L_x_16409:
[----:B------:R-:W-:Y:S05]  /*6700*/  BSYNC B0 ;  /* 0x0000000000007941 */ /* 0x000fea0003800000 */
.L_x_16408:
[----:B------:R0:W-:Y:S01]  /*6710*/  STG.E.U8 desc[UR36][R4.64], R0 ;  /* 0x0000000004007986 */ /* 0x0001e2000c101124 */
[----:B------:R-:W-:Y:S05]  /*6720*/  BRA `(.L_x_16385) ;  /* 0x0000000000a87947 */ /* 0x000fea0003800000 */
.L_x_16402:
        /* <DEDUP_REMOVED lines=22> */
.L_x_16384:
        /* <DEDUP_REMOVED lines=16> */
.L_x_16413:
[----:B------:R-:W-:Y:S05]  /*6990*/  BRA `(.L_x_16385) ;  /* 0x00000000000c7947 */ /* 0x000fea0003800000 */
.L_x_16412:
[----:B------:R0:W-:Y:S01]  /*69a0*/  STG.E.64 desc[UR36][R4.64], R22 ;  /* 0x0000001604007986 */ /* 0x0001e2000c101b24 */
[----:B------:R-:W-:Y:S05]  /*69b0*/  BRA `(.L_x_16385) ;  /* 0x0000000000047947 */ /* 0x000fea0003800000 */
.L_x_16411:
[----:B------:R0:W-:Y:S02]  /*69c0*/  STG.E desc[UR36][R4.64], R24 ;  /* 0x0000001804007986 */ /* 0x0001e4000c101924 */
.L_x_16385:
[----:B------:R-:W-:-:S07]  /*69d0*/  VIADD R31, R31, 0x80 ;  /* 0x000000801f1f7836 */ /* 0x000fce0000000000 */
.L_x_16345:
[----:B------:R-:W-:Y:S05]  /*69e0*/  BSYNC B6 ;  /* 0x0000000000067941 */ /* 0x000fea0003800000 */
.L_x_16344:
        /* <DEDUP_REMOVED lines=21> */
.L_x_16417:
[----:B------:R-:W-:Y:S01]  /*6b40*/  STG.E.U8 desc[UR36][R2.64], R18 ;  /* 0x0000001202007986 */ /* 0x000fe2000c101124 */
[----:B------:R-:W-:Y:S05]  /*6b50*/  EXIT ;  /* 0x000000000000794d */ /* 0x000fea0003800000 */
.L_x_16416:
        /* <DEDUP_REMOVED lines=8> */
.L_x_16420:
[----:B------:R-:W-:Y:S01]  /*6be0*/  STG.E desc[UR36][R2.64], R18 ;  /* 0x0000001202007986 */ /* 0x000fe2000c101924 */
[----:B------:R-:W-:Y:S05]  /*6bf0*/  EXIT ;  /* 0x000000000000794d */ /* 0x000fea0003800000 */
.L_x_16419:
[----:B------:R-:W-:Y:S01]  /*6c00*/  STG.E.U16 desc[UR36][R2.64], R18 ;  /* 0x0000001202007986 */ /* 0x000fe2000c101524 */
[----:B------:R-:W-:Y:S05]  /*6c10*/  EXIT ;  /* 0x000000000000794d */ /* 0x000fea0003800000 */
.L_x_16415:
        /* <DEDUP_REMOVED lines=9> */
.L_x_16422:
[----:B------:R-:W0:Y:S02]  /*6cb0*/  I2F.S64 R0, R16 ;  /* 0x0000001000007312 */ /* 0x000e240000301400 */
[----:B0-----:R-:W-:-:S05]  /*6cc0*/  F2FP.F16.F32.PACK_AB R0, RZ, R0 ;  /* 0x00000000ff00723e */ /* 0x001fca00000000ff */
[----:B------:R-:W-:Y:S01]  /*6cd0*/  STG.E.U16 desc[UR36][R2.64], R0 ;  /* 0x0000000002007986 */ /* 0x000fe2000c101524 */
[----:B------:R-:W-:Y:S05]  /*6ce0*/  EXIT ;  /* 0x000000000000794d */ /* 0x000fea0003800000 */
.L_x_16421:
        /* <DEDUP_REMOVED lines=10> */
.L_x_16424:
[----:B------:R-:W0:Y:S02]  /*6d90*/  I2F.S64 R16, R16 ;  /* 0x0000001000107312 */ /* 0x000e240000301400 */
[----:B0-----:R-:W-:-:S04]  /*6da0*/  F2FP.F16.F32.PACK_AB R5, RZ, R16 ;  /* 0x00000010ff05723e */ /* 0x001fc800000000ff */
[----:B------:R-:W-:-:S05]  /*6db0*/  PRMT R5, R5, 0x5410, RZ ;  /* 0x0000541005057816 */ /* 0x000fca00000000ff */
[----:B------:R-:W-:Y:S01]  /*6dc0*/  STG.E desc[UR36][R2.64], R5 ;  /* 0x0000000502007986 */ /* 0x000fe2000c101924 */
[----:B------:R-:W-:Y:S05]  /*6dd0*/  EXIT ;  /* 0x000000000000794d */ /* 0x000fea0003800000 */
.L_x_16423:
[----:B------:R-:W0:Y:S02]  /*6de0*/  I2F.F64.S64 R16, R16 ;  /* 0x0000001000107312 */ /* 0x000e240000301c00 */
[----:B0-----:R-:W-:Y:S01]  /*6df0*/  STG.E.64 desc[UR36][R2.64], R16 ;  /* 0x0000001002007986 */ /* 0x001fe2000c101b24 */
[----:B------:R-:W-:Y:S05]  /*6e00*/  EXIT ;  /* 0x000000000000794d */ /* 0x000fea0003800000 */
.L_x_16414:
        /* <DEDUP_REMOVED lines=13> */
.L_x_16427:
[----:B------:R-:W0:Y:S01]  /*6ee0*/  I2F.F64.S64 R16, R16 ;  /* 0x0000001000107312 */ /* 0x000e220000301c00 */
[----:B------:R-:W-:-:S05]  /*6ef0*/  CS2R R18, SRZ ;  /* 0x0000000000127805 */ /* 0x000fca000001ff00 */
[----:B0-----:R-:W-:Y:S01]  /*6f00*/  STG.E.128 desc[UR36][R2.64], R16 ;  /* 0x0000001002007986 */ /* 0x001fe2000c101d24 */
[----:B------:R-:W-:Y:S05]  /*6f10*/  EXIT ;  /* 0x000000000000794d */ /* 0x000fea0003800000 */
.L_x_16426:
        /* <DEDUP_REMOVED lines=21> */
.L_x_16431:
[----:B------:R-:W-:Y:S05]  /*7070*/  BSYNC B0 ;  /* 0x0000000000007941 */ /* 0x000fea0003800000 */
.L_x_16430:
[----:B------:R-:W-:-:S05]  /*7080*/  LOP3.LUT R5, R0, R5, RZ, 0xfc, !PT ;  /* 0x0000000500057212 */ /* 0x000fca00078efcff */
[----:B------:R-:W-:Y:S01]  /*7090*/  STG.E.U8 desc[UR36][R2.64], R5 ;  /* 0x0000000502007986 */ /* 0x000fe2000c101124 */
[----:B------:R-:W-:Y:S05]  /*70a0*/  EXIT ;  /* 0x000000000000794d */ /* 0x000fea0003800000 */
.L_x_16429:
        /* <DEDUP_REMOVED lines=13> */
.L_x_16433:
[----:B------:R-:W-:Y:S01]  /*7180*/  IMAD.MOV.U32 R0, RZ, RZ, 0x7f ;  /* 0x0000007fff007424 */ /* 0x000fe200078e00ff */
[----:B------:R-:W-:-:S04]  /*7190*/  ISETP.GT.U32.AND P0, PT, R4, 0x7f800000, PT ;  /* 0x7f8000000400780c */ /* 0x000fc80003f04070 */
[----:B------:R-:W-:-:S09]  /*71a0*/  SEL R0, R0, 0x7c, P0 ;  /* 0x0000007c00007807 */ /* 0x000fd20000000000 */
.L_x_16434:
[----:B------:R-:W-:Y:S05]  /*71b0*/  BSYNC B0 ;  /* 0x0000000000007941 */ /* 0x000fea0003800000 */
.L_x_16432:
[----:B------:R-:W-:-:S04]  /*71c0*/  LOP3.LUT R4, R17, 0x80000000, RZ, 0xc0, !PT ;  /* 0x8000000011047812 */ /* 0x000fc800078ec0ff */
[----:B------:R-:W-:-:S04]  /*71d0*/  SHF.R.U32.HI R5, RZ, 0x18, R4 ;  /* 0x00000018ff057819 */ /* 0x000fc80000011604 */
[----:B------:R-:W-:-:S05]  /*71e0*/  LOP3.LUT R5, R0, R5, RZ, 0xfc, !PT ;  /* 0x0000000500057212 */ /* 0x000fca00078efcff */
[----:B------:R-:W-:Y:S01]  /*71f0*/  STG.E.U8 desc[UR36][R2.64], R5 ;  /* 0x0000000502007986 */ /* 0x000fe2000c101124 */
[----:B------:R-:W-:Y:S05]  /*7200*/  EXIT ;  /* 0x000000000000794d */ /* 0x000fea0003800000 */
.L_x_16428:
[----:B------:R-:W0:Y:S02]  /*7210*/  I2F.S64 R0, R16 ;  /* 0x0000001000007312 */ /* 0x000e240000301400 */
[----:B0-----:R-:W-:-:S05]  /*7220*/  F2FP.BF16.F32.PACK_AB R0, RZ, R0 ;  /* 0x00000000ff00723e */ /* 0x001fca00000010ff */
[----:B------:R-:W-:Y:S01]  /*7230*/  STG.E.U16 desc[UR36][R2.64], R0 ;  /* 0x0000000002007986 */ /* 0x000fe2000c101524 */
[----:B------:R-:W-:Y:S05]  /*7240*/  EXIT ;  /* 0x000000000000794d */ /* 0x000fea0003800000 */
.L_x_16425:
        /* <DEDUP_REMOVED lines=10> */
.L_x_16437:
        /* <DEDUP_REMOVED lines=17> */
.L_x_16440:
[----:B------:R-:W-:-:S04]  /*7400*/  LOP3.LUT R0, R17, 0x80000000, RZ, 0xc0, !PT ;  /* 0x8000000011007812 */ /* 0x000fc800078ec0ff */
[----:B------:R-:W-:-:S04]  /*7410*/  SHF.R.U32.HI R5, RZ, 0x18, R0 ;  /* 0x00000018ff057819 */ /* 0x000fc80000011600 */
[----:B------:R-:W-:-:S04]  /*7420*/  LOP3.LUT R4, R4, R5, RZ, 0xfc, !PT ;  /* 0x0000000504047212 */ /* 0x000fc800078efcff */
[----:B------:R-:W-:-:S07]  /*7430*/  PRMT R0, R4, 0x7610, R0 ;  /* 0x0000761004007816 */ /* 0x000fce0000000000 */
.L_x_16439:
[----:B------:R-:W-:Y:S05]  /*7440*/  BSYNC B0 ;  /* 0x0000000000007941 */ /* 0x000fea0003800000 */
.L_x_16438:
[----:B------:R-:W-:Y:S01]  /*7450*/  STG.E.U8 desc[UR36][R2.64], R0 ;  /* 0x0000000002007986 */ /* 0x000fe2000c101124 */
[----:B------:R-:W-:Y:S05]  /*7460*/  EXIT ;  /* 0x000000000000794d */ /* 0x000fea0003800000 */
.L_x_16436:
        /* <DEDUP_REMOVED lines=17> */
.L_x_16443:
[----:B------:R-:W-:-:S04]  /*7580*/  LOP3.LUT R0, R17, 0x80000000, RZ, 0xc0, !PT ;  /* 0x8000000011007812 */ /* 0x000fc800078ec0ff */
[----:B------:R-:W-:-:S04]  /*7590*/  SHF.R.U32.HI R5, RZ, 0x18, R0 ;  /* 0x00000018ff057819 */ /* 0x000fc80000011600 */
[----:B------:R-:W-:-:S04]  /*75a0*/  LOP3.LUT R4, R4, R5, RZ, 0xfc, !PT ;  /* 0x0000000504047212 */ /* 0x000fc800078efcff */
[----:B------:R-:W-:-:S07]  /*75b0*/  PRMT R0, R4, 0x7610, R0 ;  /* 0x0000761004007816 */ /* 0x000fce0000000000 */
.L_x_16442:
[----:B------:R-:W-:Y:S05]  /*75c0*/  BSYNC B0 ;  /* 0x0000000000007941 */ /* 0x000fea0003800000 */
.L_x_16441:
[----:B------:R-:W-:Y:S01]  /*75d0*/  STG.E.U8 desc[UR36][R2.64], R0 ;  /* 0x0000000002007986 */ /* 0x000fe2000c101124 */
[----:B------:R-:W-:Y:S05]  /*75e0*/  EXIT ;  /* 0x000000000000794d */ /* 0x000fea0003800000 */
.L_x_16435:
        /* <DEDUP_REMOVED lines=22> */
.L_x_16418:
        /* <DEDUP_REMOVED lines=11> */
[----:B----4-:R-:W-:Y:S02]  /*7800*/  IMAD.MOV.U32 R8, RZ, RZ, 0x65 ;  /* 0x00000065ff087424 */ /* 0x010fe400078e00ff */
[----:B------:R-:W-:Y:S02]  /*7810*/  IMAD.MOV.U32 R12, RZ, RZ, 0x1 ;  /* 0x00000001ff0c7424 */ /* 0x000fe400078e00ff */
[----:B0-----:R-:W-:-:S07]  /*7820*/  IMAD.MOV.U32 R13, RZ, RZ, RZ ;  /* 0x000000ffff0d7224 */ /* 0x001fce00078e00ff */
[----:B------:R-:W-:-:S07]  /*7830*/  LEPC R20, `(.L_x_16446) ;  /* 0x000000001014794e */ /* 0x000fce0000000000 */
[----:B-1----:R-:W-:Y:S05]  /*7840*/  CALL.ABS.NOINC R2 ;  /* 0x0000000002007343 */ /* 0x002fea0003c00000 */
.L_x_16446:
[----:B------:R-:W-:Y:S05]  /*7850*/  EXIT ;  /* 0x000000000000794d */ /* 0x000fea0003800000 */
.L_x_16445:
[----:B------:R-:W-:Y:S01]  /*7860*/  STG.E.64 desc[UR36][R2.64], R16 ;  /* 0x0000001002007986 */ /* 0x000fe2000c101b24 */
[----:B------:R-:W-:Y:S05]  /*7870*/  EXIT ;  /* 0x000000000000794d */ /* 0x000fea0003800000 */
.L_x_16444:
[----:B------:R-:W-:Y:S01]  /*7880*/  STG.E desc[UR36][R2.64], R18 ;  /* 0x0000001202007986 */ /* 0x000fe2000c101924 */
[----:B------:R-:W-:Y:S05]  /*7890*/  EXIT ;  /* 0x000000000000794d */ /* 0x000fea0003800000 */
.L_x_16447:
        /* <DEDUP_REMOVED lines=14> */
.L_x_71730:


//--------------------- .text._ZN2at6native18elementwise_kernelILi128ELi2EZNS0_22gpu_kernel_impl_nocastIZNS0_50_GLOBAL__N__2680c7bb_12_PowKernel_cu_140f0503_289629pow_tensor_scalar_kernel_implIllEEvRNS_18TensorIteratorBaseET0_EUllE_EEvS6_RKT_EUliE_EEviT1_ --------------------------
	.section	.text._ZN2at6native18elementwise_kernelILi128ELi2EZNS0_22gpu_kernel_impl_nocastIZNS0_50_GLOBAL__N__2680c7bb_12_PowKernel_cu_140f0503_289629pow_tensor_scalar_kernel_implIllEEvRNS_18TensorIteratorBaseET0_EUllE_EEvS6_RKT_EUliE_EEviT1_,"ax",@progbits
	.align	128
        .global         _ZN2at6native18elementwise_kernelILi128ELi2EZNS0_22gpu_kernel_impl_nocastIZNS0_50_GLOBAL__N__2680c7bb_12_PowKernel_cu_140f0503_289629pow_tensor_scalar_kernel_implIllEEvRNS_18TensorIteratorBaseET0_EUllE_EEvS6_RKT_EUliE_EEviT1_
        .type           _ZN2at6native18elementwise_kernelILi128ELi2EZNS0_22gpu_kernel_impl_nocastIZNS0_50_GLOBAL__N__2680c7bb_12_PowKernel_cu_140f0503_289629pow_tensor_scalar_kernel_implIllEEvRNS_18TensorIteratorBaseET0_EUllE_EEvS6_RKT_EUliE_EEviT1_,@function
        .size           _ZN2at6native18elementwise_kernelILi128ELi2EZNS0_22gpu_kernel_impl_nocastIZNS0_50_GLOBAL__N__2680c7bb_12_PowKernel_cu_140f0503_289629pow_tensor_scalar_kernel_implIllEEvRNS_18TensorIteratorBaseET0_EUllE_EEvS6_RKT_EUliE_EEviT1_,(.L_x_71731 - _ZN2at6native18elementwise_kernelILi128ELi2EZNS0_22gpu_kernel_impl_nocastIZNS0_50_GLOBAL__N__2680c7bb_12_PowKernel_cu_140f0503_289629pow_tensor_scalar_kernel_implIllEEvRNS_18TensorIteratorBaseET0_EUllE_EEvS6_RKT_EUliE_EEviT1_)
        .other          _ZN2at6native18elementwise_kernelILi128ELi2EZNS0_22gpu_kernel_impl_nocastIZNS0_50_GLOBAL__N__2680c7bb_12_PowKernel_cu_140f0503_289629pow_tensor_scalar_kernel_implIllEEvRNS_18TensorIteratorBaseET0_EUllE_EEvS6_RKT_EUliE_EEviT1_,@"STO_CUDA_ENTRY STV_DEFAULT"
_ZN2at6native18elementwise_kernelILi128ELi2EZNS0_22gpu_kernel_impl_nocastIZNS0_50_GLOBAL__N__2680c7bb_12_PowKernel_cu_140f0503_289629pow_tensor_scalar_kernel_implIllEEvRNS_18TensorIteratorBaseET0_EUllE_EEvS6_RKT_EUliE_EEviT1_:
.text._ZN2at6native18elementwise_kernelILi128ELi2EZNS0_22gpu_kernel_impl_nocastIZNS0_50_GLOBAL__N__2680c7bb_12_PowKernel_cu_140f0503_289629pow_tensor_scalar_kernel_implIllEEvRNS_18TensorIteratorBaseET0_EUllE_EEvS6_RKT_EUliE_EEviT1_:
        /* <DEDUP_REMOVED lines=312> */
.L_x_16450:
        /* <DEDUP_REMOVED lines=8> */
[----:B------:R-:W-:Y:S01]  /*1400*/  IMAD R9, R4, R5, R7 ;  /* 0x0000000504097224 */ /* 0x000fe200078e0207 */
[----:B------:R-:W-:-:S04]  /*1410*/  IADD3.X R7, RZ, UR9, RZ, P0, !PT ;  /* 0x00000009ff077c10 */ /* 0x000fc800087fe4ff */
[----:B------:R-:W-:Y:S02]  /*1420*/  IADD3 R3, R3, R9, RZ ;  /* 0x0000000903037210 */ /* 0x000fe40007ffe0ff */
[----:B------:R-:W-:-:S03]  /*1430*/  IADD3 R9, R0, 0x80, RZ ;  /* 0x0000008000097810 */ /* 0x000fc60007ffe0ff */
[----:B------:R0:W-:Y:S04]  /*1440*/  STG.E.64 desc[UR4][R6.64], R2 ;  /* 0x0000000206007986 */ /* 0x0001e8000c101b04 */
.L_x_16449:
[----:B------:R-:W-:Y:S05]  /*1450*/  BSYNC B0 ;  /* 0x0000000000007941 */ /* 0x000fea0003800000 */
.L_x_16448:
[----:B------:R-:W-:-:S13]  /*1460*/  ISETP.GE.AND P0, PT, R9, UR6, PT ;  /* 0x0000000609007c0c */ /* 0x000fda000bf06270 */
[----:B------:R-:W-:Y:S05]  /*1470*/  @P0 EXIT ;  /* 0x000000000000094d */ /* 0x000fea0003800000 */
[----:B------:R-:W1:Y:S01]  /*1480*/  LDC R8, c[0x0][0x218] ;  /* 0x00008600ff087b82 */ /* 0x000e620000000800 */
[----:B------:R-:W-:Y:S01]  /*1490*/  IMAD.MOV.U32 R0, RZ, RZ, RZ ;  /* 0x000000ffff007224 */ /* 0x000fe200078e00ff */
[----:B0-----:R-:W-:Y:S02]  /*14a0*/  MOV R3, RZ ;  /* 0x000000ff00037202 */ /* 0x001fe40000000f00 */
[----:B-1----:R-:W-:-:S13]  /*14b0*/  ISETP.NE.AND P0, PT, R8, RZ, PT ;  /* 0x000000ff0800720c */ /* 0x002fda0003f05270 */
        /* <DEDUP_REMOVED lines=299> */
.L_x_16451:
        /* <DEDUP_REMOVED lines=10> */
[----:B------:R-:W-:-:S05]  /*2810*/  IADD3 R3, R3, R9, RZ ;  /* 0x0000000903037210 */ /* 0x000fca0007ffe0ff */
[----:B------:R-:W-:Y:S01]  /*2820*/  STG.E.64 desc[UR4][R6.64], R2 ;  /* 0x0000000206007986 */ /* 0x000fe2000c101b04 */
[----:B------:R-:W-:Y:S05]  /*2830*/  EXIT ;  /* 0x000000000000794d */ /* 0x000fea0003800000 */
.L_x_16452:
        /* <DEDUP_REMOVED lines=12> */
.L_x_71731:


//--------------------- .text._ZN2at6native27unrolled_elementwise_kernelIZNS0_50_GLOBAL__N__2680c7bb_12_PowKernel_cu_140f0503_289629pow_tensor_scalar_kernel_implIllEEvRNS_18TensorIteratorBaseET0_EUllE_St5arrayIPcLm2EELi4E23TrivialOffsetCalculatorILi1EjESC_NS0_6memory15LoadWithoutCastENSD_16StoreWithoutCastEEEviT_S6_T2_T3_T4_T5_ --------------------------
	.section	.text._ZN2at6native27unrolled_elementwise_kernelIZNS0_50_GLOBAL__N__2680c7bb_12_PowKernel_cu_140f0503_289629pow_tensor_scalar_kernel_implIllEEvRNS_18TensorIteratorBaseET0_EUllE_St5arrayIPcLm2EELi4E23TrivialOffsetCalculatorILi1EjESC_NS0_6memory15LoadWithoutCastENSD_16StoreWithoutCastEEEviT_S6_T2_T3_T4_T5_,"ax",@progbits
	.align	128
        .global         _ZN2at6native27unrolled_elementwise_kernelIZNS0_50_GLOBAL__N__2680c7bb_12_PowKernel_cu_140f0503_289629pow_tensor_scalar_kernel_implIllEEvRNS_18TensorIteratorBaseET0_EUllE_St5arrayIPcLm2EELi4E23TrivialOffsetCalculatorILi1EjESC_NS0_6memory15LoadWithoutCastENSD_16StoreWithoutCastEEEviT_S6_T2_T3_T4_T5_
        .type           _ZN2at6native27unrolled_elementwise_kernelIZNS0_50_GLOBAL__N__2680c7bb_12_PowKernel_cu_140f0503_289629pow_tensor_scalar_kernel_implIllEEvRNS_18TensorIteratorBaseET0_EUllE_St5arrayIPcLm2EELi4E23TrivialOffsetCalculatorILi1EjESC_NS0_6memory15LoadWithoutCastENSD_16StoreWithoutCastEEEviT_S6_T2_T3_T4_T5_,@function
        .size           _ZN2at6native27unrolled_elementwise_kernelIZNS0_50_GLOBAL__N__2680c7bb_12_PowKernel_cu_140f0503_289629pow_tensor_scalar_kernel_implIllEEvRNS_18TensorIteratorBaseET0_EUllE_St5arrayIPcLm2EELi4E23TrivialOffsetCalculatorILi1EjESC_NS0_6memory15LoadWithoutCastENSD_16StoreWithoutCastEEEviT_S6_T2_T3_T4_T5_,(.L_x_71732 - _ZN2at6native27unrolled_elementwise_kernelIZNS0_50_GLOBAL__N__2680c7bb_12_PowKernel_cu_140f0503_289629pow_tensor_scalar_kernel_implIllEEvRNS_18TensorIteratorBaseET0_EUllE_St5arrayIPcLm2EELi4E23TrivialOffsetCalculatorILi1EjESC_NS0_6memory15LoadWithoutCastENSD_16StoreWithoutCastEEEviT_S6_T2_T3_T4_T5_)
        .other          _ZN2at6native27unrolled_elementwise_kernelIZNS0_50_GLOBAL__N__2680c7bb_12_PowKernel_cu_140f0503_289629pow_tensor_scalar_kernel_implIllEEvRNS_18TensorIteratorBaseET0_EUllE_St5arrayIPcLm2EELi4E23TrivialOffsetCalculatorILi1EjESC_NS0_6memory15LoadWithoutCastENSD_16StoreWithoutCastEEEviT_S6_T2_T3_T4_T5_,@"STO_CUDA_ENTRY STV_DEFAULT"
_ZN2at6native27unrolled_elementwise_kernelIZNS0_50_GLOBAL__N__2680c7bb_12_PowKernel_cu_140f0503_289629pow_tensor_scalar_kernel_implIllEEvRNS_18TensorIteratorBaseET0_EUllE_St5arrayIPcLm2EELi4E23TrivialOffsetCalculatorILi1EjESC_NS0_6memory15LoadWithoutCastENSD_16StoreWithoutCastEEEviT_S6_T2_T3_T4_T5_:
.text._ZN2at6native27unrolled_elementwise_kernelIZNS0_50_GLOBAL__N__2680c7bb_12_PowKernel_cu_140f0503_289629pow_tensor_scalar_kernel_implIllEEvRNS_18TensorIteratorBaseET0_EUllE_St5arrayIPcLm2EELi4E23TrivialOffsetCalculatorILi1EjESC_NS0_6memory15LoadWithoutCastENSD_16StoreWithoutCastEEEviT_S6_T2_T3_T4_T5_:
        /* <DEDUP_REMOVED lines=12> */
[----:B------:R-:W-:Y:S01]  /*00c0*/  @!P1 VIADD R3, R3, 0x80 ;  /* 0x0000008003039836 */ /* 0x000fe20000000000 */
[----:B------:R-:W1:Y:S04]  /*00d0*/  @!P1 LDC.64 R14, c[0x0][0x228] ;  /* 0x00008a00ff0e9b82 */ /* 0x000e680000000a00 */
[----:B------:R-:W-:-:S13]  /*00e0*/  ISETP.GE.AND P3, PT, R3, R6, PT ;  /* 0x000000060300720c */ /* 0x000fda0003f66270 */
[----:B------:R-:W-:Y:S02]  /*00f0*/  @!P3 LEA R19, R0, R3, 0x9 ;  /* 0x000000030013b211 */ /* 0x000fe400078e48ff */
[----:B------:R-:W-:-:S04]  /*0100*/  @!P3 IADD3 R3, R3, 0x80, RZ ;  /* 0x000000800303b810 */ /* 0x000fc80007ffe0ff */
[----:B------:R-:W-:-:S13]  /*0110*/  ISETP.GE.AND P2, PT, R3, R6, PT ;  /* 0x000000060300720c */ /* 0x000fda0003f46270 */
[----:B------:R-:W2:Y:S01]  /*0120*/  @!P2 LDC.64 R16, c[0x0][0x228] ;  /* 0x00008a00ff10ab82 */ /* 0x000ea20000000a00 */
[C---:B------:R-:W-:Y:S01]  /*0130*/  @!P2 LEA R5, R0.reuse, R3, 0x9 ;  /* 0x000000030005a211 */ /* 0x040fe200078e48ff */
[----:B------:R-:W-:Y:S01]  /*0140*/  @!P0 IMAD R9, R0, 0x200, R7 ;  /* 0x0000020000098824 */ /* 0x000fe200078e0207 */
[----:B------:R-:W-:-:S03]  /*0150*/  CS2R R2, SRZ ;  /* 0x0000000000027805 */ /* 0x000fc6000001ff00 */
[----:B--2---:R-:W-:Y:S02]  /*0160*/  @!P2 IMAD.WIDE.U32 R16, R5, 0x8, R16 ;  /* 0x000000080510a825 */ /* 0x004fe400078e0010 */
[----:B------:R-:W2:Y:S02]  /*0170*/  @!P3 LDC.64 R4, c[0x0][0x228] ;  /* 0x00008a00ff04bb82 */ /* 0x000ea40000000a00 */
[----:B-1----:R-:W-:Y:S01]  /*0180*/  @!P1 IMAD.WIDE.U32 R14, R11, 0x8, R14 ;  /* 0x000000080b0e9825 */ /* 0x002fe200078e000e */
[----:B------:R-:W-:Y:S01]  /*0190*/  CS2R R10, SRZ ;  /* 0x00000000000a7805 */ /* 0x000fe2000001ff00 */
[----:B------:R1:W5:Y:S02]  /*01a0*/  @!P2 LDG.E.64 R2, desc[UR4][R16.64] ;  /* 0x000000041002a981 */ /* 0x000364000c1e1b00 */
[----:B0-----:R-:W-:Y:S01]  /*01b0*/  @!P0 IMAD.WIDE.U32 R12, R9, 0x8, R12 ;  /* 0x00000008090c8825 */ /* 0x001fe200078e000c */
[----:B------:R-:W-:-:S04]  /*01c0*/  CS2R R8, SRZ ;  /* 0x0000000000087805 */ /* 0x000fc8000001ff00 */
[----:B------:R1:W5:Y:S04]  /*01d0*/  @!P0 LDG.E.64 R10, desc[UR4][R12.64] ;  /* 0x000000040c0a8981 */ /* 0x000368000c1e1b00 */
[----:B------:R1:W5:Y:S01]  /*01e0*/  @!P1 LDG.E.64 R8, desc[UR4][R14.64] ;  /* 0x000000040e089981 */ /* 0x000362000c1e1b00 */
[----:B--2---:R-:W-:Y:S01]  /*01f0*/  @!P3 IMAD.WIDE.U32 R18, R19, 0x8, R4 ;  /* 0x000000081312b825 */ /* 0x004fe200078e0004 */
[----:B------:R-:W-:-:S06]  /*0200*/  CS2R R4, SRZ ;  /* 0x0000000000047805 */ /* 0x000fcc000001ff00 */
[----:B------:R1:W5:Y:S01]  /*0210*/  @!P3 LDG.E.64 R4, desc[UR4][R18.64] ;  /* 0x000000041204b981 */ /* 0x000362000c1e1b00 */
[----:B------:R-:W-:Y:S04]  /*0220*/  BSSY B0, `(.L_x_16453) ;  /* 0x000000b000007945 */ /* 0x000fe80003800000 */
[----:B------:R-:W-:Y:S05]  /*0230*/  @P0 BRA `(.L_x_16454) ;  /* 0x0000000000240947 */ /* 0x000fea0003800000 */
[----:B-1----:R-:W0:Y:S01]  /*0240*/  LDC.64 R14, c[0x0][0x220] ;  /* 0x00008800ff0e7b82 */ /* 0x002e220000000a00 */
[-C--:B-----5:R-:W-:Y:S02]  /*0250*/  IMAD R17, R11, R10.reuse, RZ ;  /* 0x0000000a0b117224 */ /* 0x0a0fe400078e02ff */
[----:B------:R-:W-:-:S04]  /*0260*/  IMAD.WIDE.U32 R12, R10, R10, RZ ;  /* 0x0000000a0a0c7225 */ /* 0x000fc800078e00ff */
[----:B------:R-:W-:Y:S01]  /*0270*/  IMAD R17, R10, R11, R17 ;  /* 0x0000000b0a117224 */ /* 0x000fe200078e0211 */
[----:B------:R-:W-:Y:S02]  /*0280*/  LEA R11, R0, R7, 0x9 ;  /* 0x00000007000b7211 */ /* 0x000fe400078e48ff */
[----:B------:R-:W-:Y:S02]  /*0290*/  IADD3 R7, R7, 0x80, RZ ;  /* 0x0000008007077810 */ /* 0x000fe40007ffe0ff */
[----:B------:R-:W-:Y:S01]  /*02a0*/  IADD3 R13, R13, R17, RZ ;  /* 0x000000110d0d7210 */ /* 0x000fe20007ffe0ff */
[----:B0-----:R-:W-:-:S05]  /*02b0*/  IMAD.WIDE.U32 R10, R11, 0x8, R14 ;  /* 0x000000080b0a7825 */ /* 0x001fca00078e000e */
[----:B------:R0:W-:Y:S02]  /*02c0*/  STG.E.64 desc[UR4][R10.64], R12 ;  /* 0x0000000c0a007986 */ /* 0x0001e4000c101b04 */
.L_x_16454:
[----:B------:R-:W-:Y:S05]  /*02d0*/  BSYNC B0 ;  /* 0x0000000000007941 */ /* 0x000fea0003800000 */
.L_x_16453:
[----:B------:R-:W-:Y:S01]  /*02e0*/  ISETP.GE.AND P0, PT, R7, R6, PT ;  /* 0x000000060700720c */ /* 0x000fe20003f06270 */
[----:B------:R-:W-:-:S12]  /*02f0*/  BSSY B0, `(.L_x_16455) ;  /* 0x0000016000007945 */ /* 0x000fd80003800000 */
[----:B------:R-:W-:Y:S05]  /*0300*/  @P0 BRA `(.L_x_16456) ;  /* 0x0000000000500947 */ /* 0x000fea0003800000 */
[----:B01----:R-:W0:Y:S01]  /*0310*/  LDC.64 R12, c[0x0][0x220] ;  /* 0x00008800ff0c7b82 */ /* 0x003e220000000a00 */
[-C--:B-----5:R-:W-:Y:S02]  /*0320*/  IMAD R15, R9, R8.reuse, RZ ;  /* 0x00000008090f7224 */ /* 0x0a0fe400078e02ff */
[----:B------:R-:W-:-:S04]  /*0330*/  IMAD.WIDE.U32 R10, R8, R8, RZ ;  /* 0x00000008080a7225 */ /* 0x000fc800078e00ff */
[----:B------:R-:W-:Y:S02]  /*0340*/  IMAD R15, R8, R9, R15 ;  /* 0x00000009080f7224 */ /* 0x000fe400078e020f */
[----:B------:R-:W-:Y:S01]  /*0350*/  IMAD R9, R0, 0x200, R7 ;  /* 0x0000020000097824 */ /* 0x000fe200078e0207 */
[----:B------:R-:W-:Y:S02]  /*0360*/  IADD3 R7, R7, 0x80, RZ ;  /* 0x0000008007077810 */ /* 0x000fe40007ffe0ff */
[----:B------:R-:W-:Y:S02]  /*0370*/  IADD3 R11, R11, R15, RZ ;  /* 0x0000000f0b0b7210 */ /* 0x000fe40007ffe0ff */
[----:B------:R-:W-:Y:S01]  /*0380*/  ISETP.GE.AND P0, PT, R7, R6, PT ;  /* 0x000000060700720c */ /* 0x000fe20003f06270 */
[----:B0-----:R-:W-:-:S05]  /*0390*/  IMAD.WIDE.U32 R12, R9, 0x8, R12 ;  /* 0x00000008090c7825 */ /* 0x001fca00078e000c */
[----:B------:R2:W-:Y:S07]  /*03a0*/  STG.E.64 desc[UR4][R12.64], R10 ;  /* 0x0000000a0c007986 */ /* 0x0005ee000c101b04 */
[----:B------:R-:W-:Y:S05]  /*03b0*/  @P0 BRA `(.L_x_16456) ;  /* 0x0000000000240947 */ /* 0x000fea0003800000 */
[----:B--2---:R-:W0:Y:S01]  /*03c0*/  LDC.64 R10, c[0x0][0x220] ;  /* 0x00008800ff0a7b82 */ /* 0x004e220000000a00 */
[-C--:B------:R-:W-:Y:S02]  /*03d0*/  IMAD R13, R5, R4.reuse, RZ ;  /* 0x00000004050d7224 */ /* 0x080fe400078e02ff */
[----:B------:R-:W-:-:S04]  /*03e0*/  IMAD.WIDE.U32 R8, R4, R4, RZ ;  /* 0x0000000404087225 */ /* 0x000fc800078e00ff */
[----:B------:R-:W-:Y:S01]  /*03f0*/  IMAD R13, R4, R5, R13 ;  /* 0x00000005040d7224 */ /* 0x000fe200078e020d */
[----:B------:R-:W-:Y:S02]  /*0400*/  LEA R5, R0, R7, 0x9 ;  /* 0x0000000700057211 */ /* 0x000fe400078e48ff */
[----:B------:R-:W-:Y:S01]  /*0410*/  IADD3 R7, R7, 0x80, RZ ;  /* 0x0000008007077810 */ /* 0x000fe20007ffe0ff */
[----:B------:R-:W-:Y:S02]  /*0420*/  IMAD.IADD R9, R9, 0x1, R13 ;  /* 0x0000000109097824 */ /* 0x000fe400078e020d */
[----:B0-----:R-:W-:-:S05]  /*0430*/  IMAD.WIDE.U32 R10, R5, 0x8, R10 ;  /* 0x00000008050a7825 */ /* 0x001fca00078e000a */
[----:B------:R3:W-:Y:S02]  /*0440*/  STG.E.64 desc[UR4][R10.64], R8 ;  /* 0x000000080a007986 */ /* 0x0007e4000c101b04 */
.L_x_16456:
[----:B------:R-:W-:Y:S05]  /*0450*/  BSYNC B0 ;  /* 0x0000000000007941 */ /* 0x000fea0003800000 */
.L_x_16455:
[----:B------:R-:W-:-:S13]  /*0460*/  ISETP.GE.AND P0, PT, R7, R6, PT ;  /* 0x000000060700720c */ /* 0x000fda0003f06270 */
[----:B------:R-:W-:Y:S05]  /*0470*/  @P0 EXIT ;  /* 0x000000000000094d */ /* 0x000fea0003800000 */
[----:B---3-5:R-:W3:Y:S01]  /*0480*/  LDC.64 R8, c[0x0][0x220] ;  /* 0x00008800ff087b82 */ /* 0x028ee20000000a00 */
[-C--:B0-2---:R-:W-:Y:S02]  /*0490*/  IMAD R11, R3, R2.reuse, RZ ;  /* 0x00000002030b7224 */ /* 0x085fe400078e02ff */
[----:B------:R-:W-:-:S04]  /*04a0*/  IMAD.WIDE.U32 R4, R2, R2, RZ ;  /* 0x0000000202047225 */ /* 0x000fc800078e00ff */
[----:B------:R-:W-:Y:S01]  /*04b0*/  IMAD R11, R2, R3, R11 ;  /* 0x00000003020b7224 */ /* 0x000fe200078e020b */
[----:B------:R-:W-:-:S04]  /*04c0*/  LEA R3, R0, R7, 0x9 ;  /* 0x0000000700037211 */ /* 0x000fc800078e48ff */
[----:B------:R-:W-:Y:S01]  /*04d0*/  IADD3 R5, R5, R11, RZ ;  /* 0x0000000b05057210 */ /* 0x000fe20007ffe0ff */
[----:B---3--:R-:W-:-:S05]  /*04e0*/  IMAD.WIDE.U32 R2, R3, 0x8, R8 ;  /* 0x0000000803027825 */ /* 0x008fca00078e0008 */
[----:B------:R-:W-:Y:S01]  /*04f0*/  STG.E.64 desc[UR4][R2.64], R4 ;  /* 0x0000000402007986 */ /* 0x000fe2000c101b04 */
[----:B------:R-:W-:Y:S05]  /*0500*/  EXIT ;  /* 0x000000000000794d */ /* 0x000fea0003800000 */
.L_x_16457:
        /* <DEDUP_REMOVED lines=15> */
.L_x_71732:


//--------------------- .text._ZN2at6native29vectorized_elementwise_kernelILi2EZNS0_50_GLOBAL__N__2680c7bb_12_PowKernel_cu_140f0503_289629pow_tensor_scalar_kernel_implIllEEvRNS_18TensorIteratorBaseET0_EUllE_St5arrayIPcLm2EEEEviS6_T1_ --------------------------
	.section	.text._ZN2at6native29vectorized_elementwise_kernelILi2EZNS0_50_GLOBAL__N__2680c7bb_12_PowKernel_cu_140f0503_289629pow_tensor_scalar_kernel_implIllEEvRNS_18TensorIteratorBaseET0_EUllE_St5arrayIPcLm2EEEEviS6_T1_,"ax",@progbits
	.align	128
        .global         _ZN2at6native29vectorized_elementwise_kernelILi2EZNS0_50_GLOBAL__N__2680c7bb_12_PowKernel_cu_140f0503_289629pow_tensor_scalar_kernel_implIllEEvRNS_18TensorIteratorBaseET0_EUllE_St5arrayIPcLm2EEEEviS6_T1_
        .type           _ZN2at6native29vectorized_elementwise_kernelILi2EZNS0_50_GLOBAL__N__2680c7bb_12_PowKernel_cu_140f0503_289629pow_tensor_scalar_kernel_implIllEEvRNS_18TensorIteratorBaseET0_EUllE_St5arrayIPcLm2EEEEviS6_T1_,@function
        .size           _ZN2at6native29vectorized_elementwise_kernelILi2EZNS0_50_GLOBAL__N__2680c7bb_12_PowKernel_cu_140f0503_289629pow_tensor_scalar_kernel_implIllEEvRNS_18TensorIteratorBaseET0_EUllE_St5arrayIPcLm2EEEEviS6_T1_,(.L_x_71733 - _ZN2at6native29vectorized_elementwise_kernelILi2EZNS0_50_GLOBAL__N__2680c7bb_12_PowKernel_cu_140f0503_289629pow_tensor_scalar_kernel_implIllEEvRNS_18TensorIteratorBaseET0_EUllE_St5arrayIPcLm2EEEEviS6_T1_)
        .other          _ZN2at6native29vectorized_elementwise_kernelILi2EZNS0_50_GLOBAL__N__2680c7bb_12_PowKernel_cu_140f0503_289629pow_tensor_scalar_kernel_implIllEEvRNS_18TensorIteratorBaseET0_EUllE_St5arrayIPcLm2EEEEviS6_T1_,@"STO_CUDA_ENTRY STV_DEFAULT"
_ZN2at6native29vectorized_elementwise_kernelILi2EZNS0_50_GLOBAL__N__2680c7bb_12_PowKernel_cu_140f0503_289629pow_tensor_scalar_kernel_implIllEEvRNS_18TensorIteratorBaseET0_EUllE_St5arrayIPcLm2EEEEviS6_T1_:
.text._ZN2at6native29vectorized_elementwise_kernelILi2EZNS0_50_GLOBAL__N__2680c7bb_12_PowKernel_cu_140f0503_289629pow_tensor_scalar_kernel_implIllEEvRNS_18TensorIteratorBaseET0_EUllE_St5arrayIPcLm2EEEEviS6_T1_:
        /* <DEDUP_REMOVED lines=16> */
[----:B------:R0:W5:Y:S01]  /*0100*/  LDG.E.128 R8, desc[UR4][R24.64+0x1800] ;  /* 0x0018000418087981 */ /* 0x000162000c1e1d00 */
[----:B--2---:R-:W-:-:S04]  /*0110*/  IMAD.WIDE.U32 R20, R23, 0x8, R20 ;  /* 0x0000000817147825 */ /* 0x004fc800078e0014 */
[----:B---3--:R-:W-:Y:S02]  /*0120*/  IMAD R3, R19, R18, RZ ;  /* 0x0000001213037224 */ /* 0x008fe400078e02ff */
[----:B------:R-:W-:Y:S02]  /*0130*/  IMAD R27, R17, R16, RZ ;  /* 0x00000010111b7224 */ /* 0x000fe400078e02ff */
[C---:B------:R-:W-:Y:S02]  /*0140*/  IMAD R3, R18.reuse, R19, R3 ;  /* 0x0000001312037224 */ /* 0x040fe400078e0203 */
[----:B------:R-:W-:-:S04]  /*0150*/  IMAD.WIDE.U32 R18, R18, R18, RZ ;  /* 0x0000001212127225 */ /* 0x000fc800078e00ff */
[C---:B------:R-:W-:Y:S01]  /*0160*/  IMAD R29, R16.reuse, R17, R27 ;  /* 0x00000011101d7224 */ /* 0x040fe200078e021b */
[----:B------:R-:W-:Y:S01]  /*0170*/  IADD3 R27, R19, R3, RZ ;  /* 0x00000003131b7210 */ /* 0x000fe20007ffe0ff */
[----:B------:R-:W-:Y:S01]  /*0180*/  IMAD.WIDE.U32 R16, R16, R16, RZ ;  /* 0x0000001010107225 */ /* 0x000fe200078e00ff */
[----:B------:R-:W-:-:S03]  /*0190*/  MOV R26, R18 ;  /* 0x00000012001a7202 */ /* 0x000fc60000000f00 */
[----:B------:R-:W-:Y:S01]  /*01a0*/  IMAD.WIDE R2, R2, 0x10, R20 ;  /* 0x0000001002027825 */ /* 0x000fe200078e0214 */
[----:B0-----:R-:W-:Y:S02]  /*01b0*/  IADD3 R25, R17, R29, RZ ;  /* 0x0000001d11197210 */ /* 0x001fe40007ffe0ff */
[----:B------:R-:W-:Y:S01]  /*01c0*/  MOV R24, R16 ;  /* 0x0000001000187202 */ /* 0x000fe20000000f00 */
[----:B----4-:R-:W-:Y:S02]  /*01d0*/  IMAD R23, R15, R14, RZ ;  /* 0x0000000e0f177224 */ /* 0x010fe400078e02ff */
[----:B------:R-:W-:Y:S02]  /*01e0*/  IMAD R17, R13, R12, RZ ;  /* 0x0000000c0d117224 */ /* 0x000fe400078e02ff */
[----:B-----5:R-:W-:Y:S01]  /*01f0*/  IMAD R21, R7, R6, RZ ;  /* 0x0000000607157224 */ /* 0x020fe200078e02ff */
[----:B------:R0:W-:Y:S01]  /*0200*/  STG.E.128 desc[UR4][R2.64], R24 ;  /* 0x0000001802007986 */ /* 0x0001e2000c101d04 */
[----:B------:R-:W-:-:S02]  /*0210*/  IMAD R29, R5, R4, RZ ;  /* 0x00000004051d7224 */ /* 0x000fc400078e02ff */
[----:B------:R-:W-:Y:S02]  /*0220*/  IMAD R23, R14, R15, R23 ;  /* 0x0000000f0e177224 */ /* 0x000fe400078e0217 */
[----:B------:R-:W-:Y:S02]  /*0230*/  IMAD R0, R12, R13, R17 ;  /* 0x0000000d0c007224 */ /* 0x000fe400078e0211 */
[----:B------:R-:W-:Y:S02]  /*0240*/  IMAD R21, R6, R7, R21 ;  /* 0x0000000706157224 */ /* 0x000fe400078e0215 */
[----:B------:R-:W-:-:S04]  /*0250*/  IMAD.WIDE.U32 R14, R14, R14, RZ ;  /* 0x0000000e0e0e7225 */ /* 0x000fc800078e00ff */
[----:B------:R-:W-:-:S04]  /*0260*/  IMAD.WIDE.U32 R16, R12, R12, RZ ;  /* 0x0000000c0c107225 */ /* 0x000fc800078e00ff */
[----:B------:R-:W-:Y:S02]  /*0270*/  IMAD R7, R11, R10, RZ ;  /* 0x0000000a0b077224 */ /* 0x000fe400078e02ff */
[C---:B------:R-:W-:Y:S01]  /*0280*/  IMAD R29, R4.reuse, R5, R29 ;  /* 0x00000005041d7224 */ /* 0x040fe200078e021d */
[----:B------:R-:W-:Y:S01]  /*0290*/  IADD3 R5, R17, R0, RZ ;  /* 0x0000000011057210 */ /* 0x000fe20007ffe0ff */
[----:B------:R-:W-:-:S04]  /*02a0*/  IMAD.WIDE.U32 R18, R4, R4, RZ ;  /* 0x0000000404127225 */ /* 0x000fc800078e00ff */
[----:B0-----:R-:W-:Y:S01]  /*02b0*/  IMAD R27, R9, R8, RZ ;  /* 0x00000008091b7224 */ /* 0x001fe200078e02ff */
[----:B------:R-:W-:Y:S01]  /*02c0*/  IADD3 R29, R19, R29, RZ ;  /* 0x0000001d131d7210 */ /* 0x000fe20007ffe0ff */
[----:B------:R-:W-:Y:S01]  /*02d0*/  IMAD.WIDE.U32 R12, R6, R6, RZ ;  /* 0x00000006060c7225 */ /* 0x000fe200078e00ff */
[----:B------:R-:W-:-:S03]  /*02e0*/  MOV R6, R14 ;  /* 0x0000000e00067202 */ /* 0x000fc60000000f00 */
[----:B------:R-:W-:Y:S01]  /*02f0*/  IMAD R25, R10, R11, R7 ;  /* 0x0000000b0a197224 */ /* 0x000fe200078e0207 */
[----:B------:R-:W-:Y:S01]  /*0300*/  IADD3 R7, R15, R23, RZ ;  /* 0x000000170f077210 */ /* 0x000fe20007ffe0ff */
[----:B------:R-:W-:Y:S01]  /*0310*/  IMAD R27, R8, R9, R27 ;  /* 0x00000009081b7224 */ /* 0x000fe200078e021b */
[----:B------:R-:W-:Y:S01]  /*0320*/  IADD3 R21, R13, R21, RZ ;  /* 0x000000150d157210 */ /* 0x000fe20007ffe0ff */
[----:B------:R-:W-:Y:S02]  /*0330*/  IMAD.MOV.U32 R4, RZ, RZ, R16 ;  /* 0x000000ffff047224 */ /* 0x000fe400078e0010 */
[----:B------:R-:W-:-:S03]  /*0340*/  IMAD.WIDE.U32 R10, R10, R10, RZ ;  /* 0x0000000a0a0a7225 */ /* 0x000fc600078e00ff */
[----:B------:R0:W-:Y:S01]  /*0350*/  STG.E.128 desc[UR4][R2.64+0x800], R4 ;  /* 0x0008000402007986 */ /* 0x0001e2000c101d04 */
[----:B------:R-:W-:Y:S01]  /*0360*/  IMAD.WIDE.U32 R8, R8, R8, RZ ;  /* 0x0000000808087225 */ /* 0x000fe200078e00ff */
[----:B------:R-:W-:-:S04]  /*0370*/  IADD3 R11, R11, R25, RZ ;  /* 0x000000190b0b7210 */ /* 0x000fc80007ffe0ff */
[----:B------:R-:W-:-:S05]  /*0380*/  IADD3 R9, R9, R27, RZ ;  /* 0x0000001b09097210 */ /* 0x000fca0007ffe0ff */
[----:B------:R-:W-:Y:S01]  /*0390*/  STG.E.128 desc[UR4][R2.64+0x1800], R8 ;  /* 0x0018000802007986 */ /* 0x000fe2000c101d04 */
[----:B0-----:R-:W-:Y:S01]  /*03a0*/  MOV R6, R12 ;  /* 0x0000000c00067202 */ /* 0x001fe20000000f00 */
[----:B------:R-:W-:Y:S01]  /*03b0*/  IMAD.MOV.U32 R5, RZ, RZ, R29 ;  /* 0x000000ffff057224 */ /* 0x000fe200078e001d */
[----:B------:R-:W-:Y:S02]  /*03c0*/  MOV R7, R21 ;  /* 0x0000001500077202 */ /* 0x000fe40000000f00 */
[----:B------:R-:W-:-:S05]  /*03d0*/  MOV R4, R18 ;  /* 0x0000001200047202 */ /* 0x000fca0000000f00 */
[----:B------:R-:W-:Y:S01]  /*03e0*/  STG.E.128 desc[UR4][R2.64+0x1000], R4 ;  /* 0x0010000402007986 */ /* 0x000fe2000c101d04 */
[----:B------:R-:W-:Y:S05]  /*03f0*/  EXIT ;  /* 0x000000000000794d */ /* 0x000fea0003800000 */
.L_x_16458:
        /* <DEDUP_REMOVED lines=33> */
[----:B------:R-:W2:Y:S01]  /*0610*/  @!P1 LDC.64 R12, c[0x0][0x228] ;  /* 0x00008a00ff0c9b82 */ /* 0x000ea20000000a00 */
[----:B------:R-:W-:Y:S01]  /*0620*/  CS2R R6, SRZ ;  /* 0x0000000000067805 */ /* 0x000fe2000001ff00 */
[----:B----4-:R-:W-:-:S05]  /*0630*/  @!P3 IMAD.WIDE.U32 R20, R5, 0x8, R20 ;  /* 0x000000080514b825 */ /* 0x010fca00078e0014 */
[----:B------:R4:W5:Y:S03]  /*0640*/  @!P5 LDG.E.64 R6, desc[UR4][R2.64] ;  /* 0x000000040206d981 */ /* 0x000966000c1e1b00 */
[----:B------:R-:W0:Y:S01]  /*0650*/  @!P6 LDC.64 R14, c[0x0][0x228] ;  /* 0x00008a00ff0eeb82 */ /* 0x000e220000000a00 */
[----:B---3--:R-:W-:Y:S01]  /*0660*/  @!P4 IMAD.WIDE.U32 R18, R4, 0x8, R18 ;  /* 0x000000080412c825 */ /* 0x008fe200078e0012 */
[----:B----4-:R-:W-:Y:S02]  /*0670*/  CS2R R2, SRZ ;  /* 0x0000000000027805 */ /* 0x010fe4000001ff00 */
[----:B------:R-:W-:Y:S01]  /*0680*/  CS2R R4, SRZ ;  /* 0x0000000000047805 */ /* 0x000fe2000001ff00 */
[----:B------:R-:W-:-:S03]  /*0690*/  @!P0 IMAD.IADD R28, R23, 0x1, R22 ;  /* 0x00000001171c8824 */ /* 0x000fc600078e0216 */
[----:B------:R1:W5:Y:S01]  /*06a0*/  @!P3 LDG.E.64 R2, desc[UR4][R20.64] ;  /* 0x000000041402b981 */ /* 0x000362000c1e1b00 */
[----:B--2---:R-:W-:-:S03]  /*06b0*/  @!P1 IMAD.WIDE.U32 R12, R29, 0x8, R12 ;  /* 0x000000081d0c9825 */ /* 0x004fc600078e000c */
[----:B------:R2:W5:Y:S01]  /*06c0*/  @!P4 LDG.E.64 R4, desc[UR4][R18.64] ;  /* 0x000000041204c981 */ /* 0x000562000c1e1b00 */
[----:B-1----:R-:W-:Y:S01]  /*06d0*/  @!P2 IMAD.WIDE.U32 R20, R27, 0x8, R10 ;  /* 0x000000081b14a825 */ /* 0x002fe200078e000a */
[----:B------:R-:W-:Y:S02]  /*06e0*/  @!P6 IADD3 R27, R23, R0, RZ ;  /* 0x00000000171be210 */ /* 0x000fe40007ffe0ff */
[----:B------:R-:W-:Y:S01]  /*06f0*/  CS2R R10, SRZ ;  /* 0x00000000000a7805 */ /* 0x000fe2000001ff00 */
[----:B0-----:R-:W-:Y:S01]  /*0700*/  @!P0 IMAD.WIDE.U32 R28, R28, 0x8, R16 ;  /* 0x000000081c1c8825 */ /* 0x001fe200078e0010 */
[----:B------:R-:W-:Y:S02]  /*0710*/  CS2R R16, SRZ ;  /* 0x0000000000107805 */ /* 0x000fe4000001ff00 */
[----:B--2---:R-:W-:Y:S01]  /*0720*/  CS2R R18, SRZ ;  /* 0x0000000000127805 */ /* 0x004fe2000001ff00 */
        /* <DEDUP_REMOVED lines=8> */
[----:B0-----:R-:W0:Y:S01]  /*07b0*/  LDC.64 R12, c[0x0][0x220] ;  /* 0x00008800ff0c7b82 */ /* 0x001e220000000a00 */
[-C--:B-----5:R-:W-:Y:S02]  /*07c0*/  IMAD R27, R19, R18.reuse, RZ ;  /* 0x00000012131b7224 */ /* 0x0a0fe400078e02ff */
[----:B------:R-:W-:-:S04]  /*07d0*/  IMAD.WIDE.U32 R20, R18, R18, RZ ;  /* 0x0000001212147225 */ /* 0x000fc800078e00ff */
[----:B------:R-:W-:Y:S01]  /*07e0*/  IMAD R27, R18, R19, R27 ;  /* 0x00000013121b7224 */ /* 0x000fe200078e021b */
[----:B------:R-:W-:Y:S02]  /*07f0*/  IADD3 R19, R23, R22, RZ ;  /* 0x0000001617137210 */ /* 0x000fe40007ffe0ff */
[----:B------:R-:W-:Y:S02]  /*0800*/  IADD3 R22, R22, 0x80, RZ ;  /* 0x0000008016167810 */ /* 0x000fe40007ffe0ff */
[----:B------:R-:W-:Y:S01]  /*0810*/  IADD3 R21, R21, R27, RZ ;  /* 0x0000001b15157210 */ /* 0x000fe20007ffe0ff */
[----:B0-----:R-:W-:-:S05]  /*0820*/  IMAD.WIDE.U32 R12, R19, 0x8, R12 ;  /* 0x00000008130c7825 */ /* 0x001fca00078e000c */
[----:B------:R1:W-:Y:S02]  /*0830*/  STG.E.64 desc[UR4][R12.64], R20 ;  /* 0x000000140c007986 */ /* 0x0003e4000c101b04 */
.L_x_16460:
[----:B------:R-:W-:Y:S05]  /*0840*/  BSYNC B0 ;  /* 0x0000000000007941 */ /* 0x000fea0003800000 */
.L_x_16459:
[----:B------:R-:W-:Y:S01]  /*0850*/  ISETP.GE.AND P0, PT, R22, R25, PT ;  /* 0x000000191600720c */ /* 0x000fe20003f06270 */
[----:B------:R-:W-:Y:S04]  /*0860*/  BSSY B0, `(.L_x_16461) ;  /* 0x0000046000007945 */ /* 0x000fe80003800000 */
[----:B------:R-:W-:Y:S08]  /*0870*/  BSSY B1, `(.L_x_16462) ;  /* 0x000003b000017945 */ /* 0x000ff00003800000 */
[----:B------:R-:W-:Y:S05]  /*0880*/  @P0 BRA `(.L_x_16463) ;  /* 0x0000000000500947 */ /* 0x000fea0003800000 */
[----:B01----:R-:W0:Y:S01]  /*0890*/  LDC.64 R12, c[0x0][0x220] ;  /* 0x00008800ff0c7b82 */ /* 0x003e220000000a00 */
[-C--:B-----5:R-:W-:Y:S02]  /*08a0*/  IMAD R21, R9, R8.reuse, RZ ;  /* 0x0000000809157224 */ /* 0x0a0fe400078e02ff */
[----:B------:R-:W-:-:S04]  /*08b0*/  IMAD.WIDE.U32 R18, R8, R8, RZ ;  /* 0x0000000808127225 */ /* 0x000fc800078e00ff */
[----:B------:R-:W-:Y:S01]  /*08c0*/  IMAD R21, R8, R9, R21 ;  /* 0x0000000908157224 */ /* 0x000fe200078e0215 */
[----:B------:R-:W-:Y:S02]  /*08d0*/  IADD3 R9, R23, R22, RZ ;  /* 0x0000001617097210 */ /* 0x000fe40007ffe0ff */
[----:B------:R-:W-:Y:S02]  /*08e0*/  IADD3 R22, R22, 0x80, RZ ;  /* 0x0000008016167810 */ /* 0x000fe40007ffe0ff */
[----:B------:R-:W-:Y:S02]  /*08f0*/  IADD3 R19, R19, R21, RZ ;  /* 0x0000001513137210 */ /* 0x000fe40007ffe0ff */
[----:B------:R-:W-:Y:S01]  /*0900*/  ISETP.GE.AND P0, PT, R22, R25, PT ;  /* 0x000000191600720c */ /* 0x000fe20003f06270 */
[----:B0-----:R-:W-:-:S05]  /*0910*/  IMAD.WIDE.U32 R12, R9, 0x8, R12 ;  /* 0x00000008090c7825 */ /* 0x001fca00078e000c */
[----:B------:R0:W-:Y:S07]  /*0920*/  STG.E.64 desc[UR4][R12.64], R18 ;  /* 0x000000120c007986 */ /* 0x0001ee000c101b04 */
[----:B------:R-:W-:Y:S05]  /*0930*/  @P0 BRA `(.L_x_16464) ;  /* 0x0000000000500947 */ /* 0x000fea0003800000 */
[----:B------:R-:W1:Y:S01]  /*0940*/  LDC.64 R8, c[0x0][0x220] ;  /* 0x00008800ff087b82 */ /* 0x000e620000000a00 */
[-C--:B0-----:R-:W-:Y:S02]  /*0950*/  IMAD R19, R7, R6.reuse, RZ ;  /* 0x0000000607137224 */ /* 0x081fe400078e02ff */
[----:B------:R-:W-:-:S04]  /*0960*/  IMAD.WIDE.U32 R12, R6, R6, RZ ;  /* 0x00000006060c7225 */ /* 0x000fc800078e00ff */
[----:B------:R-:W-:Y:S01]  /*0970*/  IMAD R19, R6, R7, R19 ;  /* 0x0000000706137224 */ /* 0x000fe200078e0213 */
[----:B------:R-:W-:Y:S02]  /*0980*/  IADD3 R7, R23, R22, RZ ;  /* 0x0000001617077210 */ /* 0x000fe40007ffe0ff */
[----:B------:R-:W-:Y:S01]  /*0990*/  IADD3 R22, R22, 0x80, RZ ;  /* 0x0000008016167810 */ /* 0x000fe20007ffe0ff */
[----:B------:R-:W-:Y:S02]  /*09a0*/  IMAD.IADD R13, R13, 0x1, R19 ;  /* 0x000000010d0d7824 */ /* 0x000fe400078e0213 */
[----:B-1----:R-:W-:-:S05]  /*09b0*/  IMAD.WIDE.U32 R8, R7, 0x8, R8 ;  /* 0x0000000807087825 */ /* 0x002fca00078e0008 */
[----:B------:R2:W-:Y:S02]  /*09c0*/  STG.E.64 desc[UR4][R8.64], R12 ;  /* 0x0000000c08007986 */ /* 0x0005e4000c101b04 */
.L_x_16463:
[----:B------:R-:W-:-:S13]  /*09d0*/  ISETP.GE.AND P0, PT, R22, R25, PT ;  /* 0x000000191600720c */ /* 0x000fda0003f06270 */
[----:B------:R-:W-:Y:S05]  /*09e0*/  @P0 BRA `(.L_x_16465) ;  /* 0x0000000000500947 */ /* 0x000fea0003800000 */
[----:B--2--5:R-:W2:Y:S01]  /*09f0*/  LDC.64 R8, c[0x0][0x220] ;  /* 0x00008800ff087b82 */ /* 0x024ea20000000a00 */
[-C--:B01----:R-:W-:Y:S02]  /*0a00*/  IMAD R13, R5, R4.reuse, RZ ;  /* 0x00000004050d7224 */ /* 0x083fe400078e02ff */
[----:B------:R-:W-:-:S04]  /*0a10*/  IMAD.WIDE.U32 R6, R4, R4, RZ ;  /* 0x0000000404067225 */ /* 0x000fc800078e00ff */
[----:B------:R-:W-:Y:S01]  /*0a20*/  IMAD R13, R4, R5, R13 ;  /* 0x00000005040d7224 */ /* 0x000fe200078e020d */
[----:B------:R-:W-:Y:S02]  /*0a30*/  IADD3 R5, R23, R22, RZ ;  /* 0x0000001617057210 */ /* 0x000fe40007ffe0ff */
[----:B------:R-:W-:Y:S02]  /*0a40*/  IADD3 R22, R22, 0x80, RZ ;  /* 0x0000008016167810 */ /* 0x000fe40007ffe0ff */
[----:B------:R-:W-:Y:S01]  /*0a50*/  IADD3 R7, R7, R13, RZ ;  /* 0x0000000d07077210 */ /* 0x000fe20007ffe0ff */
[----:B--2---:R-:W-:-:S05]  /*0a60*/  IMAD.WIDE.U32 R8, R5, 0x8, R8 ;  /* 0x0000000805087825 */ /* 0x004fca00078e0008 */
[----:B------:R1:W-:Y:S02]  /*0a70*/  STG.E.64 desc[UR4][R8.64], R6 ;  /* 0x0000000608007986 */ /* 0x0003e4000c101b04 */
.L_x_16464:
[----:B------:R-:W-:-:S13]  /*0a80*/  ISETP.GE.AND P0, PT, R22, R25, PT ;  /* 0x000000191600720c */ /* 0x000fda0003f06270 */
[----:B------:R-:W-:Y:S05]  /*0a90*/  @P0 BRA `(.L_x_16466) ;  /* 0x0000000000540947 */ /* 0x000fea0003800000 */
[----:B-1----:R-:W1:Y:S01]  /*0aa0*/  LDC.64 R6, c[0x0][0x220] ;  /* 0x00008800ff067b82 */ /* 0x002e620000000a00 */
[-C--:B------:R-:W-:Y:S02]  /*0ab0*/  IMAD R9, R3, R2.reuse, RZ ;  /* 0x0000000203097224 */ /* 0x080fe400078e02ff */
[----:B------:R-:W-:-:S04]  /*0ac0*/  IMAD.WIDE.U32 R4, R2, R2, RZ ;  /* 0x0000000202047225 */ /* 0x000fc800078e00ff */
[----:B------:R-:W-:Y:S01]  /*0ad0*/  IMAD R9, R2, R3, R9 ;  /* 0x0000000302097224 */ /* 0x000fe200078e0209 */
[----:B------:R-:W-:Y:S02]  /*0ae0*/  IADD3 R3, R23, R22, RZ ;  /* 0x0000001617037210 */ /* 0x000fe40007ffe0ff */
[----:B------:R-:W-:Y:S02]  /*0af0*/  IADD3 R22, R22, 0x80, RZ ;  /* 0x0000008016167810 */ /* 0x000fe40007ffe0ff */
[----:B------:R-:W-:Y:S01]  /*0b00*/  IADD3 R5, R5, R9, RZ ;  /* 0x0000000905057210 */ /* 0x000fe20007ffe0ff */
[----:B-1----:R-:W-:-:S05]  /*0b10*/  IMAD.WIDE.U32 R6, R3, 0x8, R6 ;  /* 0x0000000803067825 */ /* 0x002fca00078e0006 */
[----:B------:R3:W-:Y:S02]  /*0b20*/  STG.E.64 desc[UR4][R6.64], R4 ;  /* 0x0000000406007986 */ /* 0x0007e4000c101b04 */
.L_x_16465:
[----:B------:R-:W-:-:S13]  /*0b30*/  ISETP.GE.AND P0, PT, R22, R25, PT ;  /* 0x000000191600720c */ /* 0x000fda0003f06270 */
[----:B------:R-:W-:Y:S05]  /*0b40*/  @P0 BREAK B1 ;  /* 0x0000000000010942 */ /* 0x000fea0003800000 */
[----:B------:R-:W-:Y:S05]  /*0b50*/  @P0 BRA `(.L_x_16467) ;  /* 0x0000000000580947 */ /* 0x000fea0003800000 */
[----:B---3-5:R-:W3:Y:S01]  /*0b60*/  LDC.64 R4, c[0x0][0x220] ;  /* 0x00008800ff047b82 */ /* 0x028ee20000000a00 */
[-C--:B------:R-:W-:Y:S02]  /*0b70*/  IMAD R7, R11, R10.reuse, RZ ;  /* 0x0000000a0b077224 */ /* 0x080fe400078e02ff */
[----:B------:R-:W-:-:S04]  /*0b80*/  IMAD.WIDE.U32 R2, R10, R10, RZ ;  /* 0x0000000a0a027225 */ /* 0x000fc800078e00ff */
[----:B------:R-:W-:Y:S02]  /*0b90*/  IMAD R7, R10, R11, R7 ;  /* 0x0000000b0a077224 */ /* 0x000fe400078e0207 */
[----:B--2---:R-:W-:Y:S01]  /*0ba0*/  IMAD.IADD R9, R23, 0x1, R22 ;  /* 0x0000000117097824 */ /* 0x004fe200078e0216 */
[----:B------:R-:W-:Y:S02]  /*0bb0*/  IADD3 R22, R22, 0x80, RZ ;  /* 0x0000008016167810 */ /* 0x000fe40007ffe0ff */
[----:B------:R-:W-:Y:S01]  /*0bc0*/  IADD3 R3, R3, R7, RZ ;  /* 0x0000000703037210 */ /* 0x000fe20007ffe0ff */
[----:B---3--:R-:W-:-:S05]  /*0bd0*/  IMAD.WIDE.U32 R4, R9, 0x8, R4 ;  /* 0x0000000809047825 */ /* 0x008fca00078e0004 */
[----:B------:R2:W-:Y:S02]  /*0be0*/  STG.E.64 desc[UR4][R4.64], R2 ;  /* 0x0000000204007986 */ /* 0x0005e4000c101b04 */
.L_x_16466:
[----:B------:R-:W-:-:S13]  /*0bf0*/  ISETP.GE.AND P0, PT, R22, R25, PT ;  /* 0x000000191600720c */ /* 0x000fda0003f06270 */
[----:B------:R-:W-:Y:S05]  /*0c00*/  @P0 BREAK B1 ;  /* 0x0000000000010942 */ /* 0x000fea0003800000 */
[----:B------:R-:W-:Y:S05]  /*0c10*/  @P0 BRA `(.L_x_16467) ;  /* 0x0000000000280947 */ /* 0x000fea0003800000 */
[----:B------:R-:W-:Y:S05]  /*0c20*/  BSYNC B1 ;  /* 0x0000000000017941 */ /* 0x000fea0003800000 */
.L_x_16462:
[----:B--2---:R-:W2:Y:S01]  /*0c30*/  LDC.64 R4, c[0x0][0x220] ;  /* 0x00008800ff047b82 */ /* 0x004ea20000000a00 */
[----:B-1----:R-:W-:Y:S01]  /*0c40*/  IMAD R7, R17, R16, RZ ;  /* 0x0000001011077224 */ /* 0x002fe200078e02ff */
[----:B------:R-:W-:Y:S01]  /*0c50*/  IADD3 R9, R23, R22, RZ ;  /* 0x0000001617097210 */ /* 0x000fe20007ffe0ff */
[----:B------:R-:W-:Y:S01]  /*0c60*/  IMAD.WIDE.U32 R2, R16, R16, RZ ;  /* 0x0000001010027225 */ /* 0x000fe200078e00ff */
[----:B------:R-:W-:-:S03]  /*0c70*/  IADD3 R22, R22, 0x80, RZ ;  /* 0x0000008016167810 */ /* 0x000fc60007ffe0ff */
[----:B------:R-:W-:-:S05]  /*0c80*/  IMAD R7, R16, R17, R7 ;  /* 0x0000001110077224 */ /* 0x000fca00078e0207 */
[----:B------:R-:W-:Y:S01]  /*0c90*/  IADD3 R3, R3, R7, RZ ;  /* 0x0000000703037210 */ /* 0x000fe20007ffe0ff */
[----:B--2---:R-:W-:-:S05]  /*0ca0*/  IMAD.WIDE.U32 R4, R9, 0x8, R4 ;  /* 0x0000000809047825 */ /* 0x004fca00078e0004 */
[----:B------:R4:W-:Y:S02]  /*0cb0*/  STG.E.64 desc[UR4][R4.64], R2 ;  /* 0x0000000204007986 */ /* 0x0009e4000c101b04 */
.L_x_16467:
[----:B------:R-:W-:Y:S05]  /*0cc0*/  BSYNC B0 ;  /* 0x0000000000007941 */ /* 0x000fea0003800000 */
.L_x_16461:
[----:B------:R-:W-:Y:S05]  /*0cd0*/  WARPSYNC.ALL ;  /* 0x0000000000007948 */ /* 0x000fea0003800000 */
[----:B------:R-:W-:-:S13]  /*0ce0*/  ISETP.GE.AND P0, PT, R22, R25, PT ;  /* 0x000000191600720c */ /* 0x000fda0003f06270 */
[----:B------:R-:W-:Y:S05]  /*0cf0*/  @P0 EXIT ;  /* 0x000000000000094d */ /* 0x000fea0003800000 */
[----:B--2-45:R-:W2:Y:S01]  /*0d00*/  LDC.64 R2, c[0x0][0x220] ;  /* 0x00008800ff027b82 */ /* 0x034ea20000000a00 */
[----:B-1-3--:R-:W-:Y:S01]  /*0d10*/  IMAD R7, R15, R14, RZ ;  /* 0x0000000e0f077224 */ /* 0x00afe200078e02ff */
[----:B------:R-:W-:Y:S01]  /*0d20*/  IADD3 R23, R23, R22, RZ ;  /* 0x0000001617177210 */ /* 0x000fe20007ffe0ff */
[----:B------:R-:W-:-:S04]  /*0d30*/  IMAD.WIDE.U32 R4, R14, R14, RZ ;  /* 0x0000000e0e047225 */ /* 0x000fc800078e00ff */
[----:B------:R-:W-:-:S05]  /*0d40*/  IMAD R7, R14, R15, R7 ;  /* 0x0000000f0e077224 */ /* 0x000fca00078e0207 */
[----:B------:R-:W-:Y:S01]  /*0d50*/  IADD3 R5, R5, R7, RZ ;  /* 0x0000000705057210 */ /* 0x000fe20007ffe0ff */
[----:B--2---:R-:W-:-:S05]  /*0d60*/  IMAD.WIDE.U32 R2, R23, 0x8, R2 ;  /* 0x0000000817027825 */ /* 0x004fca00078e0002 */
[----:B------:R-:W-:Y:S01]  /*0d70*/  STG.E.64 desc[UR4][R2.64], R4 ;  /* 0x0000000402007986 */ /* 0x000fe2000c101b04 */
[----:B------:R-:W-:Y:S05]  /*0d80*/  EXIT ;  /* 0x000000000000794d */ /* 0x000fea0003800000 */
.L_x_16468:
        /* <DEDUP_REMOVED lines=15> */
.L_x_71733:


//--------------------- .text._ZN2at6native29vectorized_elementwise_kernelILi4EZNS0_50_GLOBAL__N__2680c7bb_12_PowKernel_cu_140f0503_289629pow_tensor_scalar_kernel_implIllEEvRNS_18TensorIteratorBaseET0_EUllE_St5arrayIPcLm2EEEEviS6_T1_ --------------------------
	.section	.text._ZN2at6native29vectorized_elementwise_kernelILi4EZNS0_50_GLOBAL__N__2680c7bb_12_PowKernel_cu_140f0503_289629pow_tensor_scalar_kernel_implIllEEvRNS_18TensorIteratorBaseET0_EUllE_St5arrayIPcLm2EEEEviS6_T1_,"ax",@progbits
	.align	128
        .global         _ZN2at6native29vectorized_elementwise_kernelILi4EZNS0_50_GLOBAL__N__2680c7bb_12_PowKernel_cu_140f0503_289629pow_tensor_scalar_kernel_implIllEEvRNS_18TensorIteratorBaseET0_EUllE_St5arrayIPcLm2EEEEviS6_T1_
        .type           _ZN2at6native29vectorized_elementwise_kernelILi4EZNS0_50_GLOBAL__N__2680c7bb_12_PowKernel_cu_140f0503_289629pow_tensor_scalar_kernel_implIllEEvRNS_18TensorIteratorBaseET0_EUllE_St5arrayIPcLm2EEEEviS6_T1_,@function
        .size           _ZN2at6native29vectorized_elementwise_kernelILi4EZNS0_50_GLOBAL__N__2680c7bb_12_PowKernel_cu_140f0503_289629pow_tensor_scalar_kernel_implIllEEvRNS_18TensorIteratorBaseET0_EUllE_St5arrayIPcLm2EEEEviS6_T1_,(.L_x_71734 - _ZN2at6native29vectorized_elementwise_kernelILi4EZNS0_50_GLOBAL__N__2680c7bb_12_PowKernel_cu_140f0503_289629pow_tensor_scalar_kernel_implIllEEvRNS_18TensorIteratorBaseET0_EUllE_St5arrayIPcLm2EEEEviS6_T1_)
        .other          _ZN2at6native29vectorized_elementwise_kernelILi4EZNS0_50_GLOBAL__N__2680c7bb_12_PowKernel_cu_140f0503_289629pow_tensor_scalar_kernel_implIllEEvRNS_18TensorIteratorBaseET0_EUllE_St5arrayIPcLm2EEEEviS6_T1_,@"STO_CUDA_ENTRY STV_DEFAULT"
_ZN2at6native29vectorized_elementwise_kernelILi4EZNS0_50_GLOBAL__N__2680c7bb_12_PowKernel_cu_140f0503_289629pow_tensor_scalar_kernel_implIllEEvRNS_18TensorIteratorBaseET0_EUllE_St5arrayIPcLm2EEEEviS6_T1_:
.text._ZN2at6native29vectorized_elementwise_kernelILi4EZNS0_50_GLOBAL__N__2680c7bb_12_PowKernel_cu_140f0503_289629pow_tensor_scalar_kernel_implIllEEvRNS_18TensorIteratorBaseET0_EUllE_St5arrayIPcLm2EEEEviS6_T1_:
        /* <DEDUP_REMOVED lines=64> */
.L_x_16469:
        /* <DEDUP_REMOVED lines=68> */
.L_x_16471:
[----:B------:R-:W-:Y:S05]  /*0840*/  BSYNC B0 ;  /* 0x0000000000007941 */ /* 0x000fea0003800000 */
.L_x_16470:
        /* <DEDUP_REMOVED lines=24> */
.L_x_16474:
        /* <DEDUP_REMOVED lines=11> */
.L_x_16475:
        /* <DEDUP_REMOVED lines=11> */
.L_x_16476:
        /* <DEDUP_REMOVED lines=12> */
.L_x_16477:
[----:B------:R-:W-:-:S13]  /*0bf0*/  ISETP.GE.AND P0, PT, R22, R25, PT ;  /* 0x000000191600720c */ /* 0x000fda0003f06270 */
[----:B------:R-:W-:Y:S05]  /*0c00*/  @P0 BREAK B1 ;  /* 0x0000000000010942 */ /* 0x000fea0003800000 */
[----:B------:R-:W-:Y:S05]  /*0c10*/  @P0 BRA `(.L_x_16478) ;  /* 0x0000000000280947 */ /* 0x000fea0003800000 */
[----:B------:R-:W-:Y:S05]  /*0c20*/  BSYNC B1 ;  /* 0x0000000000017941 */ /* 0x000fea0003800000 */
.L_x_16473:
        /* <DEDUP_REMOVED lines=9> */
.L_x_16478:
[----:B------:R-:W-:Y:S05]  /*0cc0*/  BSYNC B0 ;  /* 0x0000000000007941 */ /* 0x000fea0003800000 */
.L_x_16472:
        /* <DEDUP_REMOVED lines=12> */
.L_x_16479:
        /* <DEDUP_REMOVED lines=15> */
.L_x_71734:


//--------------------- .text._ZN2at6native29vectorized_elementwise_kernelILi8EZNS0_50_GLOBAL__N__2680c7bb_12_PowKernel_cu_140f0503_289629pow_tensor_scalar_kernel_implIllEEvRNS_18TensorIteratorBaseET0_EUllE_St5arrayIPcLm2EEEEviS6_T1_ --------------------------
	.section	.text._ZN2at6native29vectorized_elementwise_kernelILi8EZNS0_50_GLOBAL__N__2680c7bb_12_PowKernel_cu_140f0503_289629pow_tensor_scalar_kernel_implIllEEvRNS_18TensorIteratorBaseET0_EUllE_St5arrayIPcLm2EEEEviS6_T1_,"ax",@progbits
	.align	128
        .global         _ZN2at6native29vectorized_elementwise_kernelILi8EZNS0_50_GLOBAL__N__2680c7bb_12_PowKernel_cu_140f0503_289629pow_tensor_scalar_kernel_implIllEEvRNS_18TensorIteratorBaseET0_EUllE_St5arrayIPcLm2EEEEviS6_T1_
        .type           _ZN2at6native29vectorized_elementwise_kernelILi8EZNS0_50_GLOBAL__N__2680c7bb_12_PowKernel_cu_140f0503_289629pow_tensor_scalar_kernel_implIllEEvRNS_18TensorIteratorBaseET0_EUllE_St5arrayIPcLm2EEEEviS6_T1_,@function
        .size           _ZN2at6native29vectorized_elementwise_kernelILi8EZNS0_50_GLOBAL__N__2680c7bb_12_PowKernel_cu_140f0503_289629pow_tensor_scalar_kernel_implIllEEvRNS_18TensorIteratorBaseET0_EUllE_St5arrayIPcLm2EEEEviS6_T1_,(.L_x_71735 - _ZN2at6native29vectorized_elementwise_kernelILi8EZNS0_50_GLOBAL__N__2680c7bb_12_PowKernel_cu_140f0503_289629pow_tensor_scalar_kernel_implIllEEvRNS_18TensorIteratorBaseET0_EUllE_St5arrayIPcLm2EEEEviS6_T1_)
        .other          _ZN2at6native29vectorized_elementwise_kernelILi8EZNS0_50_GLOBAL__N__2680c7bb_12_PowKernel_cu_140f0503_289629pow_tensor_scalar_kernel_implIllEEvRNS_18TensorIteratorBaseET0_EUllE_St5arrayIPcLm2EEEEviS6_T1_,@"STO_CUDA_ENTRY STV_DEFAULT"
_ZN2at6native29vectorized_elementwise_kernelILi8EZNS0_50_GLOBAL__N__2680c7bb_12_PowKernel_cu_140f0503_289629pow_tensor_scalar_kernel_implIllEEvRNS_18TensorIteratorBaseET0_EUllE_St5arrayIPcLm2EEEEviS6_T1_:
.text._ZN2at6native29vectorized_elementwise_kernelILi8EZNS0_50_GLOBAL__N__2680c7bb_12_PowKernel_cu_140f0503_289629pow_tensor_scalar_kernel_implIllEEvRNS_18TensorIteratorBaseET0_EUllE_St5arrayIPcLm2EEEEviS6_T1_:
        /* <DEDUP_REMOVED lines=64> */
.L_x_16480:
        /* <DEDUP_REMOVED lines=68> */
.L_x_16482:
[----:B------:R-:W-:Y:S05]  /*0840*/  BSYNC B0 ;  /* 0x0000000000007941 */ /* 0x000fea0003800000 */
.L_x_16481:
        /* <DEDUP_REMOVED lines=24> */
.L_x_16485:
        /* <DEDUP_REMOVED lines=11> */
.L_x_16486:
        /* <DEDUP_REMOVED lines=11> */
.L_x_16487:
        /* <DEDUP_REMOVED lines=12> */
.L_x_16488:
[----:B------:R-:W-:-:S13]  /*0bf0*/  ISETP.GE.AND P0, PT, R22, R25, PT ;  /* 0x000000191600720c */ /* 0x000fda0003f06270 */
[----:B------:R-:W-:Y:S05]  /*0c00*/  @P0 BREAK B1 ;  /* 0x0000000000010942 */ /* 0x000fea0003800000 */
[----:B------:R-:W-:Y:S05]  /*0c10*/  @P0 BRA `(.L_x_16489) ;  /* 0x0000000000280947 */ /* 0x000fea0003800000 */
[----:B------:R-:W-:Y:S05]  /*0c20*/  BSYNC B1 ;  /* 0x0000000000017941 */ /* 0x000fea0003800000 */
.L_x_16484:
        /* <DEDUP_REMOVED lines=9> */
.L_x_16489:
[----:B------:R-:W-:Y:S05]  /*0cc0*/  BSYNC B0 ;  /* 0x0000000000007941 */ /* 0x000fea0003800000 */
.L_x_16483:
        /* <DEDUP_REMOVED lines=12> */
.L_x_16490:
        /* <DEDUP_REMOVED lines=15> */
.L_x_71735:


//--------------------- .text._ZN2at6native18elementwise_kernelILi128ELi4EZNS0_15gpu_kernel_implIZNS0_50_GLOBAL__N__2680c7bb_12_PowKernel_cu_140f0503_289629pow_tensor_scalar_kernel_implIiiEEvRNS_18TensorIteratorBaseET0_EUliE2_EEvS6_RKT_EUliE_EEviT1_ --------------------------
	.section	.text._ZN2at6native18elementwise_kernelILi128ELi4EZNS0_15gpu_kernel_implIZNS0_50_GLOBAL__N__2680c7bb_12_PowKernel_cu_140f0503_289629pow_tensor_scalar_kernel_implIiiEEvRNS_18TensorIteratorBaseET0_EUliE2_EEvS6_RKT_EUliE_EEviT1_,"ax",@progbits
	.align	128
        .global         _ZN2at6native18elementwise_kernelILi128ELi4EZNS0_15gpu_kernel_implIZNS0_50_GLOBAL__N__2680c7bb_12_PowKernel_cu_140f0503_289629pow_tensor_scalar_kernel_implIiiEEvRNS_18TensorIteratorBaseET0_EUliE2_EEvS6_RKT_EUliE_EEviT1_
        .type           _ZN2at6native18elementwise_kernelILi128ELi4EZNS0_15gpu_kernel_implIZNS0_50_GLOBAL__N__2680c7bb_12_PowKernel_cu_140f0503_289629pow_tensor_scalar_kernel_implIiiEEvRNS_18TensorIteratorBaseET0_EUliE2_EEvS6_RKT_EUliE_EEviT1_,@function
        .size           _ZN2at6native18elementwise_kernelILi128ELi4EZNS0_15gpu_kernel_implIZNS0_50_GLOBAL__N__2680c7bb_12_PowKernel_cu_140f0503_289629pow_tensor_scalar_kernel_implIiiEEvRNS_18TensorIteratorBaseET0_EUliE2_EEvS6_RKT_EUliE_EEviT1_,(.L_x_71736 - _ZN2at6native18elementwise_kernelILi128ELi4EZNS0_15gpu_kernel_implIZNS0_50_GLOBAL__N__2680c7bb_12_PowKernel_cu_140f0503_289629pow_tensor_scalar_kernel_implIiiEEvRNS_18TensorIteratorBaseET0_EUliE2_EEvS6_RKT_EUliE_EEviT1_)
        .other          _ZN2at6native18elementwise_kernelILi128ELi4EZNS0_15gpu_kernel_implIZNS0_50_GLOBAL__N__2680c7bb_12_PowKernel_cu_140f0503_289629pow_tensor_scalar_kernel_implIiiEEvRNS_18TensorIteratorBaseET0_EUliE2_EEvS6_RKT_EUliE_EEviT1_,@"STO_CUDA_ENTRY STV_DEFAULT"
_ZN2at6native18elementwise_kernelILi128ELi4EZNS0_15gpu_kernel_implIZNS0_50_GLOBAL__N__2680c7bb_12_PowKernel_cu_140f0503_289629pow_tensor_scalar_kernel_implIiiEEvRNS_18TensorIteratorBaseET0_EUliE2_EEvS6_RKT_EUliE_EEviT1_:
.text._ZN2at6native18elementwise_kernelILi128ELi4EZNS0_15gpu_kernel_implIZNS0_50_GLOBAL__N__2680c7bb_12_PowKernel_cu_140f0503_289629pow_tensor_scalar_kernel_implIiiEEvRNS_18TensorIteratorBaseET0_EUliE2_EEvS6_RKT_EUliE_EEviT1_:
        /* <DEDUP_REMOVED lines=313> */
.L_x_16493:
        /* <DEDUP_REMOVED lines=20> */
.L_x_16497:
[----:B------:R0:W5:Y:S01]  /*14d0*/  LDG.E.U8 R19, desc[UR36][R2.64] ;  /* 0x0000002402137981 */ /* 0x000162000c1e1100 */
[----:B------:R-:W-:Y:S05]  /*14e0*/  BRA `(.L_x_16499) ;  /* 0x0000000c00347947 */ /* 0x000fea0003800000 */
.L_x_16496:
        /* <DEDUP_REMOVED lines=8> */
.L_x_16501:
[----:B------:R0:W5:Y:S01]  /*1570*/  LDG.E R19, desc[UR36][R2.64] ;  /* 0x0000002402137981 */ /* 0x000162000c1e1900 */
[----:B------:R-:W-:Y:S05]  /*1580*/  BRA `(.L_x_16499) ;  /* 0x0000000c000c7947 */ /* 0x000fea0003800000 */
.L_x_16500:
[----:B------:R0:W5:Y:S01]  /*1590*/  LDG.E.S16 R19, desc[UR36][R2.64] ;  /* 0x0000002402137981 */ /* 0x000162000c1e1700 */
[----:B------:R-:W-:Y:S05]  /*15a0*/  BRA `(.L_x_16499) ;  /* 0x0000000c00047947 */ /* 0x000fea0003800000 */
.L_x_16495:
        /* <DEDUP_REMOVED lines=9> */
.L_x_16503:
[----:B------:R-:W2:Y:S02]  /*1640*/  LDG.E.U16 R2, desc[UR36][R2.64] ;  /* 0x0000002402027981 */ /* 0x000ea4000c1e1500 */
[----:B--2---:R-:W-:-:S06]  /*1650*/  HADD2.F32 R19, -RZ, R2.H0_H0 ;  /* 0x20000002ff137230 */ /* 0x004fcc0000004100 */
[----:B------:R-:W0:Y:S01]  /*1660*/  F2I.FTZ.TRUNC.NTZ R19, R19 ;  /* 0x0000001300137305 */ /* 0x000e22000021f100 */
[----:B------:R-:W-:Y:S05]  /*1670*/  BRA `(.L_x_16499) ;  /* 0x0000000800d07947 */ /* 0x000fea0003800000 */
.L_x_16502:
        /* <DEDUP_REMOVED lines=9> */
.L_x_16505:
[----:B------:R-:W2:Y:S02]  /*1710*/  LDG.E.U16 R2, desc[UR36][R2.64] ;  /* 0x0000002402027981 */ /* 0x000ea4000c1e1500 */
[----:B--2---:R-:W-:-:S06]  /*1720*/  HADD2.F32 R19, -RZ, R2.H0_H0 ;  /* 0x20000002ff137230 */ /* 0x004fcc0000004100 */
[----:B------:R-:W0:Y:S01]  /*1730*/  F2I.FTZ.TRUNC.NTZ R19, R19 ;  /* 0x0000001300137305 */ /* 0x000e22000021f100 */
[----:B------:R-:W-:Y:S05]  /*1740*/  BRA `(.L_x_16499) ;  /* 0x00000008009c7947 */ /* 0x000fea0003800000 */
.L_x_16504:
[----:B------:R-:W2:Y:S02]  /*1750*/  LDG.E.64 R2, desc[UR36][R2.64] ;  /* 0x0000002402027981 */ /* 0x000ea4000c1e1b00 */
[----:B--2---:R0:W1:Y:S01]  /*1760*/  F2I.F64.TRUNC R19, R2 ;  /* 0x0000000200137311 */ /* 0x004062000030d100 */
[----:B------:R-:W-:Y:S05]  /*1770*/  BRA `(.L_x_16499) ;  /* 0x0000000800907947 */ /* 0x000fea0003800000 */
.L_x_16494:
        /* <DEDUP_REMOVED lines=12> */
.L_x_16508:
[----:B------:R-:W2:Y:S02]  /*1840*/  LDG.E.64 R2, desc[UR36][R2.64] ;  /* 0x0000002402027981 */ /* 0x000ea4000c1e1b00 */
[----:B--2---:R0:W1:Y:S01]  /*1850*/  F2I.F64.TRUNC R19, R2 ;  /* 0x0000000200137311 */ /* 0x004062000030d100 */
[----:B------:R-:W-:Y:S05]  /*1860*/  BRA `(.L_x_16499) ;  /* 0x0000000800547947 */ /* 0x000fea0003800000 */
.L_x_16507:
        /* <DEDUP_REMOVED lines=25> */
[----:B------:R0:W1:Y:S01]  /*1a00*/  F2I.FTZ.TRUNC.NTZ R19, R5 ;  /* 0x0000000500137305 */ /* 0x000062000021f100 */
[----:B------:R-:W-:Y:S05]  /*1a10*/  BRA `(.L_x_16499) ;  /* 0x0000000400e87947 */ /* 0x000fea0003800000 */
.L_x_16510:
        /* <DEDUP_REMOVED lines=12> */
[----:B------:R0:W1:Y:S01]  /*1ae0*/  F2I.FTZ.TRUNC.NTZ R19, R4 ;  /* 0x0000000400137305 */ /* 0x000062000021f100 */
[----:B------:R-:W-:Y:S05]  /*1af0*/  BRA `(.L_x_16499) ;  /* 0x0000000400b07947 */ /* 0x000fea0003800000 */
.L_x_16509:
[----:B------:R-:W2:Y:S02]  /*1b00*/  LDG.E.U16 R19, desc[UR36][R2.64] ;  /* 0x0000002402137981 */ /* 0x000ea4000c1e1500 */
[----:B--2---:R-:W-:-:S06]  /*1b10*/  IMAD.U32 R19, R19, 0x10000, RZ ;  /* 0x0001000013137824 */ /* 0x004fcc00078e00ff */
[----:B------:R-:W0:Y:S01]  /*1b20*/  F2I.FTZ.TRUNC.NTZ R19, R19 ;  /* 0x0000001300137305 */ /* 0x000e22000021f100 */
[----:B------:R-:W-:Y:S05]  /*1b30*/  BRA `(.L_x_16499) ;  /* 0x0000000400a07947 */ /* 0x000fea0003800000 */
.L_x_16506:
        /* <DEDUP_REMOVED lines=10> */
.L_x_16513:
        /* <DEDUP_REMOVED lines=21> */
.L_x_16517:
[----:B------:R-:W-:Y:S05]  /*1d30*/  BSYNC B1 ;  /* 0x0000000000017941 */ /* 0x000fea0003800000 */
.L_x_16516:
[----:B------:R-:W-:Y:S01]  /*1d40*/  IMAD.SHL.U32 R2, R2, 0x100000, RZ ;  /* 0x0010000002027824 */ /* 0x000fe200078e00ff */
[----:B------:R-:W-:-:S04]  /*1d50*/  LEA R0, R0, 0x3b800000, 0x17 ;  /* 0x3b80000000007811 */ /* 0x000fc800078eb8ff */
[----:B------:R-:W-:-:S07]  /*1d60*/  LOP3.LUT R19, R0, R2, R19, 0xfe, !PT ;  /* 0x0000000200137212 */ /* 0x000fce00078efe13 */
.L_x_16515:
[----:B------:R-:W-:Y:S05]  /*1d70*/  BSYNC B0 ;  /* 0x0000000000007941 */ /* 0x000fea0003800000 */
.L_x_16514:
[----:B------:R-:W1:Y:S01]  /*1d80*/  F2I.FTZ.TRUNC.NTZ R19, R19 ;  /* 0x0000001300137305 */ /* 0x000e62000021f100 */
[----:B------:R-:W-:Y:S05]  /*1d90*/  BRA `(.L_x_16499) ;  /* 0x0000000400087947 */ /* 0x000fea0003800000 */
.L_x_16512:
        /* <DEDUP_REMOVED lines=21> */
.L_x_16521:
[----:B------:R-:W-:Y:S05]  /*1ef0*/  BSYNC B1 ;  /* 0x0000000000017941 */ /* 0x000fea0003800000 */
.L_x_16520:
[----:B------:R-:W-:Y:S01]  /*1f00*/  IMAD.SHL.U32 R2, R2, 0x200000, RZ ;  /* 0x0020000002027824 */ /* 0x000fe200078e00ff */
[----:B------:R-:W-:-:S04]  /*1f10*/  LEA R0, R0, 0x37800000, 0x17 ;  /* 0x3780000000007811 */ /* 0x000fc800078eb8ff */
[----:B------:R-:W-:-:S07]  /*1f20*/  LOP3.LUT R19, R0, R2, R19, 0xfe, !PT ;  /* 0x0000000200137212 */ /* 0x000fce00078efe13 */
.L_x_16519:
[----:B------:R-:W-:Y:S05]  /*1f30*/  BSYNC B0 ;  /* 0x0000000000007941 */ /* 0x000fea0003800000 */
.L_x_16518:
[----:B------:R-:W2:Y:S01]  /*1f40*/  F2I.FTZ.TRUNC.NTZ R19, R19 ;  /* 0x0000001300137305 */ /* 0x000ea2000021f100 */
[----:B------:R-:W-:Y:S05]  /*1f50*/  BRA `(.L_x_16499) ;  /* 0x0000000000987947 */ /* 0x000fea0003800000 */
.L_x_16511:
        /* <DEDUP_REMOVED lines=14> */
.L_x_16525:
[----:B------:R-:W-:Y:S05]  /*2040*/  BSYNC B0 ;  /* 0x0000000000007941 */ /* 0x000fea0003800000 */
.L_x_16524:
[----:B------:R-:W4:Y:S01]  /*2050*/  F2I.FTZ.TRUNC.NTZ R19, R19 ;  /* 0x0000001300137305 */ /* 0x000f22000021f100 */
[----:B------:R-:W-:Y:S05]  /*2060*/  BRA `(.L_x_16499) ;  /* 0x0000000000547947 */ /* 0x000fea0003800000 */
.L_x_16498:
        /* <DEDUP_REMOVED lines=13> */
[----:B------:R-:W-:Y:S02]  /*2140*/  IMAD.MOV.U32 R13, RZ, RZ, RZ ;  /* 0x000000ffff0d7224 */ /* 0x000fe400078e00ff */
[----:B------:R-:W-:-:S07]  /*2150*/  IMAD.MOV.U32 R19, RZ, RZ, RZ ;  /* 0x000000ffff137224 */ /* 0x000fce00078e00ff */
[----:B------:R-:W-:-:S07]  /*2160*/  LEPC R20, `(.L_x_16526) ;  /* 0x000000001014794e */ /* 0x000fce0000000000 */
[----:B0-----:R-:W-:Y:S05]  /*2170*/  CALL.ABS.NOINC R2 ;  /* 0x0000000002007343 */ /* 0x001fea0003c00000 */
.L_x_16526:
[----:B------:R-:W-:Y:S05]  /*2180*/  BRA `(.L_x_16499) ;  /* 0x00000000000c7947 */ /* 0x000fea0003800000 */
.L_x_16523:
[----:B------:R0:W5:Y:S01]  /*2190*/  LDG.E R19, desc[UR36][R2.64] ;  /* 0x0000002402137981 */ /* 0x000162000c1e1900 */
[----:B------:R-:W-:Y:S05]  /*21a0*/  BRA `(.L_x_16499) ;  /* 0x0000000000047947 */ /* 0x000fea0003800000 */
.L_x_16522:
[----:B------:R3:W5:Y:S02]  /*21b0*/  LDG.E R19, desc[UR36][R2.64] ;  /* 0x0000002402137981 */ /* 0x000764000c1e1900 */
.L_x_16499:
[----:B------:R-:W0:Y:S01]  /*21c0*/  LDC R0, c[0x0][0x420] ;  /* 0x00010800ff007b82 */ /* 0x000e220000000800 */
[----:B------:R-:W-:Y:S01]  /*21d0*/  BSSY B0, `(.L_x_16527) ;  /* 0x0000026000007945 */ /* 0x000fe20003800000 */
[----:B0-----:R-:W-:-:S13]  /*21e0*/  ISETP.GE.AND P0, PT, R0, RZ, PT ;  /* 0x000000ff0000720c */ /* 0x001fda0003f06270 */
[----:B------:R-:W-:Y:S05]  /*21f0*/  @!P0 BRA `(.L_x_16528) ;  /* 0x0000000000688947 */ /* 0x000fea0003800000 */
[----:B------:R-:W-:Y:S01]  /*2200*/  ISETP.NE.AND P0, PT, R0, RZ, PT ;  /* 0x000000ff0000720c */ /* 0x000fe20003f05270 */
[----:B---3--:R-:W-:-:S12]  /*2210*/  IMAD.MOV.U32 R2, RZ, RZ, 0x1 ;  /* 0x00000001ff027424 */ /* 0x008fd800078e00ff */
[----:B------:R-:W-:Y:S05]  /*2220*/  @!P0 BRA `(.L_x_16529) ;  /* 0x0000000000808947 */ /* 0x000fea0003800000 */
[C---:B------:R-:W-:Y:S01]  /*2230*/  VIADD R3, R0.reuse, 0x1 ;  /* 0x0000000100037836 */ /* 0x040fe20000000000 */
[C---:B------:R-:W-:Y:S01]  /*2240*/  LOP3.LUT R2, R0.reuse, 0x1, RZ, 0xc0, !PT ;  /* 0x0000000100027812 */ /* 0x040fe200078ec0ff */
[----:B------:R-:W-:Y:S01]  /*2250*/  BSSY B1, `(.L_x_16530) ;  /* 0x0000013000017945 */ /* 0x000fe20003800000 */
[----:B------:R-:W-:Y:S02]  /*2260*/  LEA.HI R0, R0, R0, RZ, 0x1 ;  /* 0x0000000000007211 */ /* 0x000fe400078f08ff */
[----:B------:R-:W-:Y:S01]  /*2270*/  ISETP.GE.U32.AND P1, PT, R3, 0x3, PT ;  /* 0x000000030300780c */ /* 0x000fe20003f26070 */
[----:B-12-45:R-:W-:Y:S01]  /*2280*/  IMAD R3, R19, R19, RZ ;  /* 0x0000001313037224 */ /* 0x036fe200078e02ff */
[----:B------:R-:W-:-:S04]  /*2290*/  ISETP.NE.U32.AND P0, PT, R2, 0x1, PT ;  /* 0x000000010200780c */ /* 0x000fc80003f05070 */
[----:B------:R-:W-:-:S07]  /*22a0*/  SEL R2, R19, 0x1, !P0 ;  /* 0x0000000113027807 */ /* 0x000fce0004000000 */
[----:B------:R-:W-:Y:S05]  /*22b0*/  @!P1 BRA `(.L_x_16531) ;  /* 0x0000000000309947 */ /* 0x000fea0003800000 */
[----:B------:R-:W-:Y:S01]  /*22c0*/  SHF.R.S32.HI R0, RZ, 0x1, R0 ;  /* 0x00000001ff007819 */ /* 0x000fe20000011400 */
[----:B------:R-:W-:-:S07]  /*22d0*/  IMAD.MOV.U32 R4, RZ, RZ, R3 ;  /* 0x000000ffff047224 */ /* 0x000fce00078e0003 */
.L_x_16532:
[C---:B------:R-:W-:Y:S01]  /*22e0*/  VIADD R5, R0.reuse, 0x1 ;  /* 0x0000000100057836 */ /* 0x040fe20000000000 */
[C---:B------:R-:W-:Y:S02]  /*22f0*/  LOP3.LUT R3, R0.reuse, 0x1, RZ, 0xc0, !PT ;  /* 0x0000000100037812 */ /* 0x040fe400078ec0ff */
[----:B------:R-:W-:Y:S02]  /*2300*/  LEA.HI R0, R0, R0, RZ, 0x1 ;  /* 0x0000000000007211 */ /* 0x000fe400078f08ff */
[----:B------:R-:W-:Y:S02]  /*2310*/  ISETP.GE.U32.AND P1, PT, R5, 0x3, PT ;  /* 0x000000030500780c */ /* 0x000fe40003f26070 */
[----:B------:R-:W-:Y:S02]  /*2320*/  ISETP.NE.U32.AND P0, PT, R3, 0x1, PT ;  /* 0x000000010300780c */ /* 0x000fe40003f05070 */
[----:B------:R-:W-:Y:S02]  /*2330*/  SHF.R.S32.HI R0, RZ, 0x1, R0 ;  /* 0x00000001ff007819 */ /* 0x000fe40000011400 */
[C---:B------:R-:W-:Y:S01]  /*2340*/  SEL R3, R4.reuse, 0x1, !P0 ;  /* 0x0000000104037807 */ /* 0x040fe20004000000 */
[----:B------:R-:W-:-:S04]  /*2350*/  IMAD R4, R4, R4, RZ ;  /* 0x0000000404047224 */ /* 0x000fc800078e02ff */
[----:B------:R-:W-:Y:S02]  /*2360*/  IMAD R2, R3, R2, RZ ;  /* 0x0000000203027224 */ /* 0x000fe400078e02ff */
[----:B------:R-:W-:Y:S05]  /*2370*/  @P1 BRA `(.L_x_16532) ;  /* 0xfffffffc00d81947 */ /* 0x000fea000383ffff */
.L_x_16531:
[----:B------:R-:W-:Y:S05]  /*2380*/  BSYNC B1 ;  /* 0x0000000000017941 */ /* 0x000fea0003800000 */
.L_x_16530:
[----:B------:R-:W-:Y:S05]  /*2390*/  BRA `(.L_x_16529) ;  /* 0x0000000000247947 */ /* 0x000fea0003800000 */
.L_x_16528:
[----:B-12-45:R-:W-:Y:S01]  /*23a0*/  ISETP.NE.AND P0, PT, R19, 0x1, PT ;  /* 0x000000011300780c */ /* 0x036fe20003f05270 */
[----:B---3--:R-:W-:-:S12]  /*23b0*/  IMAD.MOV.U32 R2, RZ, RZ, 0x1 ;  /* 0x00000001ff027424 */ /* 0x008fd800078e00ff */
[----:B------:R-:W-:Y:S05]  /*23c0*/  @!P0 BRA `(.L_x_16529) ;  /* 0x0000000000188947 */ /* 0x000fea0003800000 */
[----:B------:R-:W-:-:S13]  /*23d0*/  ISETP.NE.AND P0, PT, R19, -0x1, PT ;  /* 0xffffffff1300780c */ /* 0x000fda0003f05270 */
[----:B------:R-:W-:Y:S01]  /*23e0*/  @!P0 LOP3.LUT R0, R0, 0x1, RZ, 0xc0, !PT ;  /* 0x0000000100008812 */ /* 0x000fe200078ec0ff */
[----:B------:R-:W-:-:S03]  /*23f0*/  @!P0 IMAD.MOV.U32 R2, RZ, RZ, 0x1 ;  /* 0x00000001ff028424 */ /* 0x000fc600078e00ff */
[----:B------:R-:W-:-:S04]  /*2400*/  @!P0 ISETP.NE.U32.AND P1, PT, R0, 0x1, PT ;  /* 0x000000010000880c */ /* 0x000fc80003f25070 */
[----:B------:R-:W-:Y:S01]  /*2410*/  @!P0 SEL R2, R2, 0xffffffff, P1 ;  /* 0xffffffff02028807 */ /* 0x000fe20000800000 */
[----:B------:R-:W-:-:S08]  /*2420*/  @P0 IMAD.MOV.U32 R2, RZ, RZ, RZ ;  /* 0x000000ffff020224 */ /* 0x000fd000078e00ff */
.L_x_16529:
[----:B------:R-:W-:Y:S05]  /*2430*/  BSYNC B0 ;  /* 0x0000000000007941 */ /* 0x000fea0003800000 */
.L_x_16527:
        /* <DEDUP_REMOVED lines=14> */
.L_x_16536:
[----:B------:R0:W-:Y:S01]  /*2520*/  STG.E.U8 desc[UR36][R16.64], R2 ;  /* 0x0000000210007986 */ /* 0x0001e2000c101124 */
[----:B------:R-:W-:Y:S05]  /*2530*/  BRA `(.L_x_16538) ;  /* 0x0000000c00507947 */ /* 0x000fea0003800000 */
.L_x_16535:
[----:B------:R-:W-:-:S13]  /*2540*/  ISETP.NE.AND P0, PT, R0, 0x2, PT ;  /* 0x000000020000780c */ /* 0x000fda0003f05270 */
[----:B------:R-:W-:Y:S05]  /*2550*/  @!P0 BRA `(.L_x_16539) ;  /* 0x0000000000248947 */ /* 0x000fea0003800000 */
[----:B------:R-:W-:-:S13]  /*2560*/  ISETP.NE.AND P0, PT, R0, 0x3, PT ;  /* 0x000000030000780c */ /* 0x000fda0003f05270 */
[----:B------:R-:W-:Y:S05]  /*2570*/  @!P0 BRA `(.L_x_16540) ;  /* 0x0000000000148947 */ /* 0x000fea0003800000 */
[----:B------:R-:W-:-:S13]  /*2580*/  ISETP.NE.AND P0, PT, R0, 0x4, PT ;  /* 0x000000040000780c */ /* 0x000fda0003f05270 */
[----:B------:R-:W-:Y:S05]  /*2590*/  @P0 BRA `(.L_x_16537) ;  /* 0x0000000800e40947 */ /* 0x000fea0003800000 */
[----:B------:R-:W-:-:S05]  /*25a0*/  SHF.R.S32.HI R3, RZ, 0x1f, R2 ;  /* 0x0000001fff037819 */ /* 0x000fca0000011402 */
[----:B------:R0:W-:Y:S01]  /*25b0*/  STG.E.64 desc[UR36][R16.64], R2 ;  /* 0x0000000210007986 */ /* 0x0001e2000c101b24 */
[----:B------:R-:W-:Y:S05]  /*25c0*/  BRA `(.L_x_16538) ;  /* 0x0000000c002c7947 */ /* 0x000fea0003800000 */
.L_x_16540:
[----:B------:R0:W-:Y:S01]  /*25d0*/  STG.E desc[UR36][R16.64], R2 ;  /* 0x0000000210007986 */ /* 0x0001e2000c101924 */
[----:B------:R-:W-:Y:S05]  /*25e0*/  BRA `(.L_x_16538) ;  /* 0x0000000c00247947 */ /* 0x000fea0003800000 */
.L_x_16539:
[----:B------:R0:W-:Y:S01]  /*25f0*/  STG.E.U16 desc[UR36][R16.64], R2 ;  /* 0x0000000210007986 */ /* 0x0001e2000c101524 */
[----:B------:R-:W-:Y:S05]  /*2600*/  BRA `(.L_x_16538) ;  /* 0x0000000c001c7947 */ /* 0x000fea0003800000 */
.L_x_16534:
[----:B------:R-:W-:-:S13]  /*2610*/  ISETP.GT.AND P0, PT, R0, 0x6, PT ;  /* 0x000000060000780c */ /* 0x000fda0003f04270 */
[----:B------:R-:W-:Y:S05]  /*2620*/  @P0 BRA `(.L_x_16541) ;  /* 0x00000000002c0947 */ /* 0x000fea0003800000 */
[----:B------:R-:W-:-:S13]  /*2630*/  ISETP.NE.AND P0, PT, R0, 0x5, PT ;  /* 0x000000050000780c */ /* 0x000fda0003f05270 */
[----:B------:R-:W-:Y:S05]  /*2640*/  @!P0 BRA `(.L_x_16542) ;  /* 0x0000000000148947 */ /* 0x000fea0003800000 */
[----:B------:R-:W-:-:S13]  /*2650*/  ISETP.NE.AND P0, PT, R0, 0x6, PT ;  /* 0x000000060000780c */ /* 0x000fda0003f05270 */
[----:B------:R-:W-:Y:S05]  /*2660*/  @P0 BRA `(.L_x_16537) ;  /* 0x0000000800b00947 */ /* 0x000fea0003800000 */
[----:B------:R-:W-:-:S05]  /*2670*/  I2FP.F32.S32 R3, R2 ;  /* 0x0000000200037245 */ /* 0x000fca0000201400 */
[----:B------:R0:W-:Y:S01]  /*2680*/  STG.E desc[UR36][R16.64], R3 ;  /* 0x0000000310007986 */ /* 0x0001e2000c101924 */
[----:B------:R-:W-:Y:S05]  /*2690*/  BRA `(.L_x_16538) ;  /* 0x0000000800f87947 */ /* 0x000fea0003800000 */
.L_x_16542:
[----:B------:R-:W-:-:S04]  /*26a0*/  I2FP.F32.S32 R0, R2 ;  /* 0x0000000200007245 */ /* 0x000fc80000201400 */
[----:B------:R-:W-:-:S05]  /*26b0*/  F2FP.F16.F32.PACK_AB R0, RZ, R0 ;  /* 0x00000000ff00723e */ /* 0x000fca00000000ff */
[----:B------:R0:W-:Y:S01]  /*26c0*/  STG.E.U16 desc[UR36][R16.64], R0 ;  /* 0x0000000010007986 */ /* 0x0001e2000c101524 */
[----:B------:R-:W-:Y:S05]  /*26d0*/  BRA `(.L_x_16538) ;  /* 0x0000000800e87947 */ /* 0x000fea0003800000 */
.L_x_16541:
[----:B------:R-:W-:-:S13]  /*26e0*/  ISETP.NE.AND P0, PT, R0, 0x7, PT ;  /* 0x000000070000780c */ /* 0x000fda0003f05270 */
[----:B------:R-:W-:Y:S05]  /*26f0*/  @!P0 BRA `(.L_x_16543) ;  /* 0x0000000000348947 */ /* 0x000fea0003800000 */
[----:B------:R-:W-:-:S13]  /*2700*/  ISETP.NE.AND P0, PT, R0, 0x8, PT ;  /* 0x000000080000780c */ /* 0x000fda0003f05270 */
[----:B------:R-:W-:Y:S05]  /*2710*/  @!P0 BRA `(.L_x_16544) ;  /* 0x0000000000188947 */ /* 0x000fea0003800000 */
[----:B------:R-:W-:-:S13]  /*2720*/  ISETP.NE.AND P0, PT, R0, 0x9, PT ;  /* 0x000000090000780c */ /* 0x000fda0003f05270 */
[----:B------:R-:W-:Y:S05]  /*2730*/  @P0 BRA `(.L_x_16537) ;  /* 0x00000008007c0947 */ /* 0x000fea0003800000 */
[----:B------:R-:W-:Y:S01]  /*2740*/  I2FP.F32.S32 R2, R2 ;  /* 0x0000000200027245 */ /* 0x000fe20000201400 */
[----:B------:R-:W-:-:S05]  /*2750*/  IMAD.MOV.U32 R3, RZ, RZ, RZ ;  /* 0x000000ffff037224 */ /* 0x000fca00078e00ff */
[----:B------:R0:W-:Y:S01]  /*2760*/  STG.E.64 desc[UR36][R16.64], R2 ;  /* 0x0000000210007986 */ /* 0x0001e2000c101b24 */
[----:B------:R-:W-:Y:S05]  /*2770*/  BRA `(.L_x_16538) ;  /* 0x0000000800c07947 */ /* 0x000fea0003800000 */
.L_x_16544:
[----:B------:R-:W-:-:S04]  /*2780*/  I2FP.F32.S32 R2, R2 ;  /* 0x0000000200027245 */ /* 0x000fc80000201400 */
[----:B------:R-:W-:-:S04]  /*2790*/  F2FP.F16.F32.PACK_AB R3, RZ, R2 ;  /* 0x00000002ff03723e */ /* 0x000fc800000000ff */
[----:B------:R-:W-:-:S05]  /*27a0*/  PRMT R3, R3, 0x5410, RZ ;  /* 0x0000541003037816 */ /* 0x000fca00000000ff */
[----:B------:R0:W-:Y:S01]  /*27b0*/  STG.E desc[UR36][R16.64], R3 ;  /* 0x0000000310007986 */ /* 0x0001e2000c101924 */
[----:B------:R-:W-:Y:S05]  /*27c0*/  BRA `(.L_x_16538) ;  /* 0x0000000800ac7947 */ /* 0x000fea0003800000 */
.L_x_16543:
[----:B------:R-:W0:Y:S02]  /*27d0*/  I2F.F64 R2, R2 ;  /* 0x0000000200027312 */ /* 0x000e240000201c00 */
[----:B0-----:R0:W-:Y:S01]  /*27e0*/  STG.E.64 desc[UR36][R16.64], R2 ;  /* 0x0000000210007986 */ /* 0x0011e2000c101b24 */
[----:B------:R-:W-:Y:S05]  /*27f0*/  BRA `(.L_x_16538) ;  /* 0x0000000800a07947 */ /* 0x000fea0003800000 */
.L_x_16533:
        /* <DEDUP_REMOVED lines=8> */
[----:B------:R-:W-:-:S04]  /*2880*/  ISETP.NE.AND P0, PT, R2, RZ, PT ;  /* 0x000000ff0200720c */ /* 0x000fc80003f05270 */
[----:B------:R-:W-:-:S05]  /*2890*/  SEL R3, RZ, 0x1, !P0 ;  /* 0x00000001ff037807 */ /* 0x000fca0004000000 */
[----:B------:R0:W-:Y:S01]  /*28a0*/  STG.E.U8 desc[UR36][R16.64], R3 ;  /* 0x0000000310007986 */ /* 0x0001e2000c101124 */
[----:B------:R-:W-:Y:S05]  /*28b0*/  BRA `(.L_x_16538) ;  /* 0x0000000800707947 */ /* 0x000fea0003800000 */
.L_x_16547:
[----:B------:R-:W0:Y:S01]  /*28c0*/  I2F.F64 R4, R2 ;  /* 0x0000000200047312 */ /* 0x000e220000201c00 */
[----:B------:R-:W-:-:S05]  /*28d0*/  CS2R R6, SRZ ;  /* 0x0000000000067805 */ /* 0x000fca000001ff00 */
[----:B0-----:R0:W-:Y:S01]  /*28e0*/  STG.E.128 desc[UR36][R16.64], R4 ;  /* 0x0000000410007986 */ /* 0x0011e2000c101d24 */
[----:B------:R-:W-:Y:S05]  /*28f0*/  BRA `(.L_x_16538) ;  /* 0x0000000800607947 */ /* 0x000fea0003800000 */
.L_x_16546:
[----:B------:R-:W-:-:S13]  /*2900*/  ISETP.NE.AND P0, PT, R0, 0xf, PT ;  /* 0x0000000f0000780c */ /* 0x000fda0003f05270 */
[----:B------:R-:W-:Y:S05]  /*2910*/  @!P0 BRA `(.L_x_16548) ;  /* 0x0000000000b48947 */ /* 0x000fea0003800000 */
[----:B------:R-:W-:-:S13]  /*2920*/  ISETP.NE.AND P0, PT, R0, 0x17, PT ;  /* 0x000000170000780c */ /* 0x000fda0003f05270 */
[----:B------:R-:W-:Y:S05]  /*2930*/  @!P0 BRA `(.L_x_16549) ;  /* 0x0000000000548947 */ /* 0x000fea0003800000 */
[----:B------:R-:W-:-:S13]  /*2940*/  ISETP.NE.AND P0, PT, R0, 0x18, PT ;  /* 0x000000180000780c */ /* 0x000fda0003f05270 */
[----:B------:R-:W-:Y:S05]  /*2950*/  @P0 BRA `(.L_x_16537) ;  /* 0x0000000400f40947 */ /* 0x000fea0003800000 */
[----:B------:R-:W-:Y:S01]  /*2960*/  I2FP.F32.S32 R5, R2 ;  /* 0x0000000200057245 */ /* 0x000fe20000201400 */
[----:B------:R-:W-:Y:S03]  /*2970*/  BSSY B0, `(.L_x_16550) ;  /* 0x000000e000007945 */ /* 0x000fe60003800000 */
        /* <DEDUP_REMOVED lines=13> */
.L_x_16551:
[----:B------:R-:W-:Y:S05]  /*2a50*/  BSYNC B0 ;  /* 0x0000000000007941 */ /* 0x000fea0003800000 */
.L_x_16550:
[----:B------:R-:W-:-:S05]  /*2a60*/  LOP3.LUT R3, R0, R3, RZ, 0xfc, !PT ;  /* 0x0000000300037212 */ /* 0x000fca00078efcff */
[----:B------:R0:W-:Y:S01]  /*2a70*/  STG.E.U8 desc[UR36][R16.64], R3 ;  /* 0x0000000310007986 */ /* 0x0001e2000c101124 */
[----:B------:R-:W-:Y:S05]  /*2a80*/  BRA `(.L_x_16538) ;  /* 0x0000000400fc7947 */ /* 0x000fea0003800000 */
.L_x_16549:
[----:B------:R-:W-:Y:S01]  /*2a90*/  I2FP.F32.S32 R3, R2 ;  /* 0x0000000200037245 */ /* 0x000fe20000201400 */
[----:B------:R-:W-:Y:S03]  /*2aa0*/  BSSY B0, `(.L_x_16552) ;  /* 0x000000f000007945 */ /* 0x000fe60003800000 */
        /* <DEDUP_REMOVED lines=11> */
.L_x_16553:
[----:B------:R-:W-:Y:S01]  /*2b60*/  IMAD.MOV.U32 R0, RZ, RZ, 0x7f ;  /* 0x0000007fff007424 */ /* 0x000fe200078e00ff */
[----:B------:R-:W-:-:S04]  /*2b70*/  ISETP.GT.U32.AND P0, PT, R2, 0x7f800000, PT ;  /* 0x7f8000000200780c */ /* 0x000fc80003f04070 */
[----:B------:R-:W-:-:S09]  /*2b80*/  SEL R0, R0, 0x7c, P0 ;  /* 0x0000007c00007807 */ /* 0x000fd20000000000 */
.L_x_16554:
[----:B------:R-:W-:Y:S05]  /*2b90*/  BSYNC B0 ;  /* 0x0000000000007941 */ /* 0x000fea0003800000 */
.L_x_16552:
[----:B------:R-:W-:-:S04]  /*2ba0*/  LOP3.LUT R2, R3, 0x80000000, RZ, 0xc0, !PT ;  /* 0x8000000003027812 */ /* 0x000fc800078ec0ff */
[----:B------:R-:W-:-:S04]  /*2bb0*/  SHF.R.U32.HI R3, RZ, 0x18, R2 ;  /* 0x00000018ff037819 */ /* 0x000fc80000011602 */
[----:B------:R-:W-:-:S05]  /*2bc0*/  LOP3.LUT R3, R0, R3, RZ, 0xfc, !PT ;  /* 0x0000000300037212 */ /* 0x000fca00078efcff */
[----:B------:R0:W-:Y:S01]  /*2bd0*/  STG.E.U8 desc[UR36][R16.64], R3 ;  /* 0x0000000310007986 */ /* 0x0001e2000c101124 */
[----:B------:R-:W-:Y:S05]  /*2be0*/  BRA `(.L_x_16538) ;  /* 0x0000000400a47947 */ /* 0x000fea0003800000 */
.L_x_16548:
[----:B------:R-:W-:-:S04]  /*2bf0*/  I2FP.F32.S32 R0, R2 ;  /* 0x0000000200007245 */ /* 0x000fc80000201400 */
[----:B------:R-:W-:-:S05]  /*2c00*/  F2FP.BF16.F32.PACK_AB R0, RZ, R0 ;  /* 0x00000000ff00723e */ /* 0x000fca00000010ff */
[----:B------:R0:W-:Y:S01]  /*2c10*/  STG.E.U16 desc[UR36][R16.64], R0 ;  /* 0x0000000010007986 */ /* 0x0001e2000c101524 */
[----:B------:R-:W-:Y:S05]  /*2c20*/  BRA `(.L_x_16538) ;  /* 0x0000000400947947 */ /* 0x000fea0003800000 */
.L_x_16545:
        /* <DEDUP_REMOVED lines=10> */
.L_x_16557:
[----:B------:R-:W-:Y:S01]  /*2cd0*/  I2FP.F32.S32 R3, R2 ;  /* 0x0000000200037245 */ /* 0x000fe20000201400 */
[----:B------:R-:W-:Y:S01]  /*2ce0*/  BSSY B0, `(.L_x_16558) ;  /* 0x0000014000007945 */ /* 0x000fe20003800000 */
[----:B------:R-:W-:Y:S02]  /*2cf0*/  IMAD.MOV.U32 R8, RZ, RZ, 0x80 ;  /* 0x00000080ff087424 */ /* 0x000fe400078e00ff */
        /* <DEDUP_REMOVED lines=14> */
.L_x_16560:
[----:B------:R-:W-:-:S04]  /*2de0*/  LOP3.LUT R2, R3, 0x80000000, RZ, 0xc0, !PT ;  /* 0x8000000003027812 */ /* 0x000fc800078ec0ff */
[----:B------:R-:W-:-:S04]  /*2df0*/  SHF.R.U32.HI R3, RZ, 0x18, R2 ;  /* 0x00000018ff037819 */ /* 0x000fc80000011602 */
[----:B------:R-:W-:-:S04]  /*2e00*/  LOP3.LUT R0, R0, R3, RZ, 0xfc, !PT ;  /* 0x0000000300007212 */ /* 0x000fc800078efcff */
[----:B------:R-:W-:-:S07]  /*2e10*/  PRMT R8, R0, 0x7610, R8 ;  /* 0x0000761000087816 */ /* 0x000fce0000000008 */
.L_x_16559:
[----:B------:R-:W-:Y:S05]  /*2e20*/  BSYNC B0 ;  /* 0x0000000000007941 */ /* 0x000fea0003800000 */
.L_x_16558:
[----:B------:R0:W-:Y:S01]  /*2e30*/  STG.E.U8 desc[UR36][R16.64], R8 ;  /* 0x0000000810007986 */ /* 0x0001e2000c101124 */
[----:B------:R-:W-:Y:S05]  /*2e40*/  BRA `(.L_x_16538) ;  /* 0x00000004000c7947 */ /* 0x000fea0003800000 */
.L_x_16556:
        /* <DEDUP_REMOVED lines=17> */
.L_x_16563:
[----:B------:R-:W-:-:S04]  /*2f60*/  LOP3.LUT R2, R3, 0x80000000, RZ, 0xc0, !PT ;  /* 0x8000000003027812 */ /* 0x000fc800078ec0ff */
[----:B------:R-:W-:-:S04]  /*2f70*/  SHF.R.U32.HI R3, RZ, 0x18, R2 ;  /* 0x00000018ff037819 */ /* 0x000fc80000011602 */
[----:B------:R-:W-:-:S04]  /*2f80*/  LOP3.LUT R0, R0, R3, RZ, 0xfc, !PT ;  /* 0x0000000300007212 */ /* 0x000fc800078efcff */
[----:B------:R-:W-:-:S07]  /*2f90*/  PRMT R8, R0, 0x7610, R8 ;  /* 0x0000761000087816 */ /* 0x000fce0000000008 */
.L_x_16562:
[----:B------:R-:W-:Y:S05]  /*2fa0*/  BSYNC B0 ;  /* 0x0000000000007941 */ /* 0x000fea0003800000 */
.L_x_16561:
[----:B------:R0:W-:Y:S01]  /*2fb0*/  STG.E.U8 desc[UR36][R16.64], R8 ;  /* 0x0000000810007986 */ /* 0x0001e2000c101124 */
[----:B------:R-:W-:Y:S05]  /*2fc0*/  BRA `(.L_x_16538) ;  /* 0x0000000000ac7947 */ /* 0x000fea0003800000 */
.L_x_16555:
[----:B------:R-:W-:-:S13]  /*2fd0*/  ISETP.NE.AND P0, PT, R0, 0x1c, PT ;  /* 0x0000001c0000780c */ /* 0x000fda0003f05270 */
[----:B------:R-:W-:Y:S05]  /*2fe0*/  @!P0 BRA `(.L_x_16564) ;  /* 0x0000000000a08947 */ /* 0x000fea0003800000 */
[----:B------:R-:W-:-:S13]  /*2ff0*/  ISETP.NE.AND P0, PT, R0, 0x1d, PT ;  /* 0x0000001d0000780c */ /* 0x000fda0003f05270 */
[----:B------:R-:W-:Y:S05]  /*3000*/  @!P0 BRA `(.L_x_16565) ;  /* 0x00000000008c8947 */ /* 0x000fea0003800000 */
[----:B------:R-:W-:-:S13]  /*3010*/  ISETP.NE.AND P0, PT, R0, 0x2c, PT ;  /* 0x0000002c0000780c */ /* 0x000fda0003f05270 */
[----:B------:R-:W-:Y:S05]  /*3020*/  @P0 BRA `(.L_x_16537) ;  /* 0x0000000000400947 */ /* 0x000fea0003800000 */
[----:B------:R-:W-:-:S04]  /*3030*/  I2FP.F32.S32 R3, R2 ;  /* 0x0000000200037245 */ /* 0x000fc80000201400 */
        /* <DEDUP_REMOVED lines=15> */
.L_x_16537:
        /* <DEDUP_REMOVED lines=15> */
[----:B012-45:R-:W-:Y:S05]  /*3220*/  CALL.ABS.NOINC R2 ;  /* 0x0000000002007343 */ /* 0x037fea0003c00000 */
.L_x_16566:
[----:B------:R-:W-:Y:S05]  /*3230*/  BRA `(.L_x_16538) ;  /* 0x0000000000107947 */ /* 0x000fea0003800000 */
.L_x_16565:
[----:B------:R-:W-:-:S05]  /*3240*/  SHF.R.S32.HI R3, RZ, 0x1f, R2 ;  /* 0x0000001fff037819 */ /* 0x000fca0000011402 */
[----:B------:R0:W-:Y:S01]  /*3250*/  STG.E.64 desc[UR36][R16.64], R2 ;  /* 0x0000000210007986 */ /* 0x0001e2000c101b24 */
[----:B------:R-:W-:Y:S05]  /*3260*/  BRA `(.L_x_16538) ;  /* 0x0000000000047947 */ /* 0x000fea0003800000 */
.L_x_16564:
[----:B------:R0:W-:Y:S02]  /*3270*/  STG.E desc[UR36][R16.64], R2 ;  /* 0x0000000210007986 */ /* 0x0001e4000c101924 */
.L_x_16538:
[----:B------:R-:W-:-:S04]  /*3280*/  IMAD R18, R23, 0x200, R18 ;  /* 0x0000020017127824 */ /* 0x000fc800078e0212 */
[----:B-12-45:R-:W-:-:S07]  /*3290*/  VIADD R19, R18, 0x80 ;  /* 0x0000008012137836 */ /* 0x036fce0000000000 */
.L_x_16492:
[----:B------:R-:W-:Y:S05]  /*32a0*/  BSYNC B6 ;  /* 0x0000000000067941 */ /* 0x000fea0003800000 */
.L_x_16491:
[----:B------:R-:W-:Y:S01]  /*32b0*/  ULDC UR4, c[0x0][0x210] ;  /* 0x0000840000047ab9 */ /* 0x000fe20000000800 */
[----:B------:R-:W-:Y:S01]  /*32c0*/  BSSY B6, `(.L_x_16567) ;  /* 0x0000323000067945 */ /* 0x000fe20003800000 */
[----:B------:R-:W-:-:S13]  /*32d0*/  ISETP.GE.AND P0, PT, R19, UR4, PT ;  /* 0x0000000413007c0c */ /* 0x000fda000bf06270 */
[----:B------:R-:W-:Y:S05]  /*32e0*/  @P0 BRA `(.L_x_16568) ;  /* 0x0000003000800947 */ /* 0x000fea0003800000 */
[----:B0-----:R-:W0:Y:S01]  /*32f0*/  LDC R6, c[0x0][0x218] ;  /* 0x00008600ff067b82 */ /* 0x001e220000000800 */
[----:B------:R-:W-:Y:S02]  /*3300*/  IMAD.MOV.U32 R0, RZ, RZ, RZ ;  /* 0x000000ffff007224 */ /* 0x000fe400078e00ff */
[----:B---3--:R-:W-:Y:S01]  /*3310*/  IMAD.MOV.U32 R16, RZ, RZ, RZ ;  /* 0x000000ffff107224 */ /* 0x008fe200078e00ff */
        /* <DEDUP_REMOVED lines=300> */
.L_x_16569:
        /* <DEDUP_REMOVED lines=20> */
.L_x_16573:
[----:B------:R0:W5:Y:S01]  /*4720*/  LDG.E.U8 R18, desc[UR36][R2.64] ;  /* 0x0000002402127981 */ /* 0x000162000c1e1100 */
[----:B------:R-:W-:Y:S05]  /*4730*/  BRA `(.L_x_16575) ;  /* 0x0000000c00347947 */ /* 0x000fea0003800000 */
.L_x_16572:
        /* <DEDUP_REMOVED lines=8> */
.L_x_16577:
[----:B------:R0:W5:Y:S01]  /*47c0*/  LDG.E R18, desc[UR36][R2.64] ;  /* 0x0000002402127981 */ /* 0x000162000c1e1900 */
[----:B------:R-:W-:Y:S05]  /*47d0*/  BRA `(.L_x_16575) ;  /* 0x0000000c000c7947 */ /* 0x000fea0003800000 */
.L_x_16576:
[----:B------:R0:W5:Y:S01]  /*47e0*/  LDG.E.S16 R18, desc[UR36][R2.64] ;  /* 0x0000002402127981 */ /* 0x000162000c1e1700 */
[----:B------:R-:W-:Y:S05]  /*47f0*/  BRA `(.L_x_16575) ;  /* 0x0000000c00047947 */ /* 0x000fea0003800000 */
.L_x_16571:
        /* <DEDUP_REMOVED lines=9> */
.L_x_16579:
[----:B------:R-:W2:Y:S02]  /*4890*/  LDG.E.U16 R2, desc[UR36][R2.64] ;  /* 0x0000002402027981 */ /* 0x000ea4000c1e1500 */
[----:B--2---:R-:W-:-:S06]  /*48a0*/  HADD2.F32 R18, -RZ, R2.H0_H0 ;  /* 0x20000002ff127230 */ /* 0x004fcc0000004100 */
[----:B------:R-:W0:Y:S01]  /*48b0*/  F2I.FTZ.TRUNC.NTZ R18, R18 ;  /* 0x0000001200127305 */ /* 0x000e22000021f100 */
[----:B------:R-:W-:Y:S05]  /*48c0*/  BRA `(.L_x_16575) ;  /* 0x0000000800d07947 */ /* 0x000fea0003800000 */
.L_x_16578:
        /* <DEDUP_REMOVED lines=9> */
.L_x_16581:
[----:B------:R-:W2:Y:S02]  /*4960*/  LDG.E.U16 R2, desc[UR36][R2.64] ;  /* 0x0000002402027981 */ /* 0x000ea4000c1e1500 */
[----:B--2---:R-:W-:-:S06]  /*4970*/  HADD2.F32 R18, -RZ, R2.H0_H0 ;  /* 0x20000002ff127230 */ /* 0x004fcc0000004100 */
[----:B------:R-:W0:Y:S01]  /*4980*/  F2I.FTZ.TRUNC.NTZ R18, R18 ;  /* 0x0000001200127305 */ /* 0x000e22000021f100 */
[----:B------:R-:W-:Y:S05]  /*4990*/  BRA `(.L_x_16575) ;  /* 0x00000008009c7947 */ /* 0x000fea0003800000 */
.L_x_16580:
[----:B------:R-:W2:Y:S02]  /*49a0*/  LDG.E.64 R2, desc[UR36][R2.64] ;  /* 0x0000002402027981 */ /* 0x000ea4000c1e1b00 */
[----:B--2---:R0:W1:Y:S01]  /*49b0*/  F2I.F64.TRUNC R18, R2 ;  /* 0x0000000200127311 */ /* 0x004062000030d100 */
[----:B------:R-:W-:Y:S05]  /*49c0*/  BRA `(.L_x_16575) ;  /* 0x0000000800907947 */ /* 0x000fea0003800000 */
.L_x_16570:
        /* <DEDUP_REMOVED lines=12> */
.L_x_16584:
[----:B------:R-:W2:Y:S02]  /*4a90*/  LDG.E.64 R2, desc[UR36][R2.64] ;  /* 0x0000002402027981 */ /* 0x000ea4000c1e1b00 */
[----:B--2---:R0:W1:Y:S01]  /*4aa0*/  F2I.F64.TRUNC R18, R2 ;  /* 0x0000000200127311 */ /* 0x004062000030d100 */
[----:B------:R-:W-:Y:S05]  /*4ab0*/  BRA `(.L_x_16575) ;  /* 0x0000000800547947 */ /* 0x000fea0003800000 */
.L_x_16583:
        /* <DEDUP_REMOVED lines=27> */
.L_x_16586:
        /* <DEDUP_REMOVED lines=14> */
.L_x_16585:
[----:B------:R-:W2:Y:S02]  /*4d50*/  LDG.E.U16 R18, desc[UR36][R2.64] ;  /* 0x0000002402127981 */ /* 0x000ea4000c1e1500 */
[----:B--2---:R-:W-:-:S06]  /*4d60*/  IMAD.U32 R18, R18, 0x10000, RZ ;  /* 0x0001000012127824 */ /* 0x004fcc00078e00ff */
[----:B------:R-:W0:Y:S01]  /*4d70*/  F2I.FTZ.TRUNC.NTZ R18, R18 ;  /* 0x0000001200127305 */ /* 0x000e22000021f100 */
[----:B------:R-:W-:Y:S05]  /*4d80*/  BRA `(.L_x_16575) ;  /* 0x0000000400a07947 */ /* 0x000fea0003800000 */
.L_x_16582:
        /* <DEDUP_REMOVED lines=10> */
.L_x_16589:
        /* <DEDUP_REMOVED lines=21> */
.L_x_16593:
[----:B------:R-:W-:Y:S05]  /*4f80*/  BSYNC B1 ;  /* 0x0000000000017941 */ /* 0x000fea0003800000 */
.L_x_16592:
[----:B------:R-:W-:Y:S01]  /*4f90*/  IMAD.SHL.U32 R2, R2, 0x100000, RZ ;  /* 0x0010000002027824 */ /* 0x000fe200078e00ff */
[----:B------:R-:W-:-:S04]  /*4fa0*/  LEA R3, R0, 0x3b800000, 0x17 ;  /* 0x3b80000000037811 */ /* 0x000fc800078eb8ff */
[----:B------:R-:W-:-:S07]  /*4fb0*/  LOP3.LUT R18, R3, R2, R18, 0xfe, !PT ;  /* 0x0000000203127212 */ /* 0x000fce00078efe12 */
.L_x_16591:
[----:B------:R-:W-:Y:S05]  /*4fc0*/  BSYNC B0 ;  /* 0x0000000000007941 */ /* 0x000fea0003800000 */
.L_x_16590:
[----:B------:R-:W1:Y:S01]  /*4fd0*/  F2I.FTZ.TRUNC.NTZ R18, R18 ;  /* 0x0000001200127305 */ /* 0x000e62000021f100 */
[----:B------:R-:W-:Y:S05]  /*4fe0*/  BRA `(.L_x_16575) ;  /* 0x0000000400087947 */ /* 0x000fea0003800000 */
.L_x_16588:
        /* <DEDUP_REMOVED lines=21> */
.L_x_16597:
[----:B------:R-:W-:Y:S05]  /*5140*/  BSYNC B1 ;  /* 0x0000000000017941 */ /* 0x000fea0003800000 */
.L_x_16596:
[----:B------:R-:W-:Y:S01]  /*5150*/  IMAD.SHL.U32 R2, R2, 0x200000, RZ ;  /* 0x0020000002027824 */ /* 0x000fe200078e00ff */
[----:B------:R-:W-:-:S04]  /*5160*/  LEA R3, R0, 0x37800000, 0x17 ;  /* 0x3780000000037811 */ /* 0x000fc800078eb8ff */
[----:B------:R-:W-:-:S07]  /*5170*/  LOP3.LUT R18, R3, R2, R18, 0xfe, !PT ;  /* 0x0000000203127212 */ /* 0x000fce00078efe12 */
.L_x_16595:
[----:B------:R-:W-:Y:S05]  /*5180*/  BSYNC B0 ;  /* 0x0000000000007941 */ /* 0x000fea0003800000 */
.L_x_16594:
[----:B------:R-:W0:Y:S01]  /*5190*/  F2I.FTZ.TRUNC.NTZ R18, R18 ;  /* 0x0000001200127305 */ /* 0x000e22000021f100 */
[----:B------:R-:W-:Y:S05]  /*51a0*/  BRA `(.L_x_16575) ;  /* 0x0000000000987947 */ /* 0x000fea0003800000 */
.L_x_16587:
        /* <DEDUP_REMOVED lines=14> */
.L_x_16601:
[----:B------:R-:W-:Y:S05]  /*5290*/  BSYNC B0 ;  /* 0x0000000000007941 */ /* 0x000fea0003800000 */
.L_x_16600:
[----:B------:R-:W3:Y:S01]  /*52a0*/  F2I.FTZ.TRUNC.NTZ R18, R18 ;  /* 0x0000001200127305 */ /* 0x000ee2000021f100 */
[----:B------:R-:W-:Y:S05]  /*52b0*/  BRA `(.L_x_16575) ;  /* 0x0000000000547947 */ /* 0x000fea0003800000 */
.L_x_16574:
        /* <DEDUP_REMOVED lines=17> */
.L_x_16602:
[----:B------:R-:W-:Y:S05]  /*53d0*/  BRA `(.L_x_16575) ;  /* 0x00000000000c7947 */ /* 0x000fea0003800000 */
.L_x_16599:
[----:B------:R4:W5:Y:S01]  /*53e0*/  LDG.E R18, desc[UR36][R2.64] ;  /* 0x0000002402127981 */ /* 0x000962000c1e1900 */
[----:B------:R-:W-:Y:S05]  /*53f0*/  BRA `(.L_x_16575) ;  /* 0x0000000000047947 */ /* 0x000fea0003800000 */
.L_x_16598:
[----:B------:R0:W5:Y:S02]  /*5400*/  LDG.E R18, desc[UR36][R2.64] ;  /* 0x0000002402127981 */ /* 0x000164000c1e1900 */
.L_x_16575:
[----:B------:R-:W2:Y:S01]  /*5410*/  LDC R0, c[0x0][0x420] ;  /* 0x00010800ff007b82 */ /* 0x000ea20000000800 */
[----:B------:R-:W-:Y:S01]  /*5420*/  BSSY B0, `(.L_x_16603) ;  /* 0x0000027000007945 */ /* 0x000fe20003800000 */
[----:B--2---:R-:W-:-:S13]  /*5430*/  ISETP.GE.AND P0, PT, R0, RZ, PT ;  /* 0x000000ff0000720c */ /* 0x004fda0003f06270 */
[----:B------:R-:W-:Y:S05]  /*5440*/  @!P0 BRA `(.L_x_16604) ;  /* 0x00000000006c8947 */ /* 0x000fea0003800000 */
[----:B------:R-:W-:Y:S01]  /*5450*/  ISETP.NE.AND P0, PT, R0, RZ, PT ;  /* 0x000000ff0000720c */ /* 0x000fe20003f05270 */
[----:B0---4-:R-:W-:-:S12]  /*5460*/  IMAD.MOV.U32 R2, RZ, RZ, 0x1 ;  /* 0x00000001ff027424 */ /* 0x011fd800078e00ff */
[----:B------:R-:W-:Y:S05]  /*5470*/  @!P0 BRA `(.L_x_16605) ;  /* 0x0000000000848947 */ /* 0x000fea0003800000 */
[C---:B------:R-:W-:Y:S01]  /*5480*/  VIADD R3, R0.reuse, 0x1 ;  /* 0x0000000100037836 */ /* 0x040fe20000000000 */
[C---:B------:R-:W-:Y:S01]  /*5490*/  LOP3.LUT R2, R0.reuse, 0x1, RZ, 0xc0, !PT ;  /* 0x0000000100027812 */ /* 0x040fe200078ec0ff */
[----:B------:R-:W-:Y:S01]  /*54a0*/  BSSY B1, `(.L_x_16606) ;  /* 0x0000014000017945 */ /* 0x000fe20003800000 */
[----:B------:R-:W-:Y:S01]  /*54b0*/  LEA.HI R5, R0, R0, RZ, 0x1 ;  /* 0x0000000000057211 */ /* 0x000fe200078f08ff */
[----:B-1-3-5:R-:W-:Y:S01]  /*54c0*/  IMAD R0, R18, R18, RZ ;  /* 0x0000001212007224 */ /* 0x02afe200078e02ff */
[----:B------:R-:W-:Y:S02]  /*54d0*/  ISETP.GE.U32.AND P1, PT, R3, 0x3, PT ;  /* 0x000000030300780c */ /* 0x000fe40003f26070 */
[----:B------:R-:W-:-:S04]  /*54e0*/  ISETP.NE.U32.AND P0, PT, R2, 0x1, PT ;  /* 0x000000010200780c */ /* 0x000fc80003f05070 */
[----:B------:R-:W-:-:S07]  /*54f0*/  SEL R2, R18, 0x1, !P0 ;  /* 0x0000000112027807 */ /* 0x000fce0004000000 */
[----:B------:R-:W-:Y:S05]  /*5500*/  @!P1 BRA `(.L_x_16607) ;  /* 0x0000000000349947 */ /* 0x000fea0003800000 */
[----:B------:R-:W-:Y:S01]  /*5510*/  SHF.R.S32.HI R5, RZ, 0x1, R5 ;  /* 0x00000001ff057819 */ /* 0x000fe20000011405 */
[----:B------:R-:W-:-:S07]  /*5520*/  IMAD.MOV.U32 R4, RZ, RZ, R0 ;  /* 0x000000ffff047224 */ /* 0x000fce00078e0000 */
.L_x_16608:
[C---:B------:R-:W-:Y:S01]  /*5530*/  VIADD R6, R5.reuse, 0x1 ;  /* 0x0000000105067836 */ /* 0x040fe20000000000 */
[C---:B------:R-:W-:Y:S02]  /*5540*/  LOP3.LUT R3, R5.reuse, 0x1, RZ, 0xc0, !PT ;  /* 0x0000000105037812 */ /* 0x040fe400078ec0ff */
[----:B------:R-:W-:Y:S02]  /*5550*/  LEA.HI R0, R5, R5, RZ, 0x1 ;  /* 0x0000000505007211 */ /* 0x000fe400078f08ff */
[----:B------:R-:W-:Y:S02]  /*5560*/  ISETP.GE.U32.AND P1, PT, R6, 0x3, PT ;  /* 0x000000030600780c */ /* 0x000fe40003f26070 */
[----:B------:R-:W-:Y:S02]  /*5570*/  ISETP.NE.U32.AND P0, PT, R3, 0x1, PT ;  /* 0x000000010300780c */ /* 0x000fe40003f05070 */
[----:B------:R-:W-:Y:S02]  /*5580*/  SHF.R.S32.HI R0, RZ, 0x1, R0 ;  /* 0x00000001ff007819 */ /* 0x000fe40000011400 */
[C---:B------:R-:W-:Y:S01]  /*5590*/  SEL R3, R4.reuse, 0x1, !P0 ;  /* 0x0000000104037807 */ /* 0x040fe20004000000 */
[----:B------:R-:W-:-:S02]  /*55a0*/  IMAD R4, R4, R4, RZ ;  /* 0x0000000404047224 */ /* 0x000fc400078e02ff */
[----:B------:R-:W-:Y:S02]  /*55b0*/  IMAD.MOV.U32 R5, RZ, RZ, R0 ;  /* 0x000000ffff057224 */ /* 0x000fe400078e0000 */
[----:B------:R-:W-:Y:S02]  /*55c0*/  IMAD R2, R3, R2, RZ ;  /* 0x0000000203027224 */ /* 0x000fe400078e02ff */
[----:B------:R-:W-:Y:S05]  /*55d0*/  @P1 BRA `(.L_x_16608) ;  /* 0xfffffffc00d41947 */ /* 0x000fea000383ffff */
.L_x_16607:
[----:B------:R-:W-:Y:S05]  /*55e0*/  BSYNC B1 ;  /* 0x0000000000017941 */ /* 0x000fea0003800000 */
.L_x_16606:
[----:B------:R-:W-:Y:S05]  /*55f0*/  BRA `(.L_x_16605) ;  /* 0x0000000000247947 */ /* 0x000fea0003800000 */
.L_x_16604:
[----:B01-3-5:R-:W-:Y:S01]  /*5600*/  ISETP.NE.AND P0, PT, R18, 0x1, PT ;  /* 0x000000011200780c */ /* 0x02bfe20003f05270 */
[----:B----4-:R-:W-:-:S12]  /*5610*/  IMAD.MOV.U32 R2, RZ, RZ, 0x1 ;  /* 0x00000001ff027424 */ /* 0x010fd800078e00ff */
[----:B------:R-:W-:Y:S05]  /*5620*/  @!P0 BRA `(.L_x_16605) ;  /* 0x0000000000188947 */ /* 0x000fea0003800000 */
[----:B------:R-:W-:-:S13]  /*5630*/  ISETP.NE.AND P0, PT, R18, -0x1, PT ;  /* 0xffffffff1200780c */ /* 0x000fda0003f05270 */
[----:B------:R-:W-:Y:S01]  /*5640*/  @!P0 LOP3.LUT R0, R0, 0x1, RZ, 0xc0, !PT ;  /* 0x0000000100008812 */ /* 0x000fe200078ec0ff */
[----:B------:R-:W-:-:S03]  /*5650*/  @!P0 IMAD.MOV.U32 R2, RZ, RZ, 0x1 ;  /* 0x00000001ff028424 */ /* 0x000fc600078e00ff */
[----:B------:R-:W-:-:S04]  /*5660*/  @!P0 ISETP.NE.U32.AND P1, PT, R0, 0x1, PT ;  /* 0x000000010000880c */ /* 0x000fc80003f25070 */
[----:B------:R-:W-:Y:S01]  /*5670*/  @!P0 SEL R2, R2, 0xffffffff, P1 ;  /* 0xffffffff02028807 */ /* 0x000fe20000800000 */
[----:B------:R-:W-:-:S08]  /*5680*/  @P0 IMAD.MOV.U32 R2, RZ, RZ, RZ ;  /* 0x000000ffff020224 */ /* 0x000fd000078e00ff */
.L_x_16605:
[----:B------:R-:W-:Y:S05]  /*5690*/  BSYNC B0 ;  /* 0x0000000000007941 */ /* 0x000fea0003800000 */
.L_x_16603:
        /* <DEDUP_REMOVED lines=14> */
.L_x_16612:
[----:B------:R0:W-:Y:S01]  /*5780*/  STG.E.U8 desc[UR36][R16.64], R2 ;  /* 0x0000000210007986 */ /* 0x0001e2000c101124 */
[----:B------:R-:W-:Y:S05]  /*5790*/  BRA `(.L_x_16614) ;  /* 0x0000000c00507947 */ /* 0x000fea0003800000 */
.L_x_16611:
        /* <DEDUP_REMOVED lines=9> */
.L_x_16616:
[----:B------:R0:W-:Y:S01]  /*5830*/  STG.E desc[UR36][R16.64], R2 ;  /* 0x0000000210007986 */ /* 0x0001e2000c101924 */
[----:B------:R-:W-:Y:S05]  /*5840*/  BRA `(.L_x_16614) ;  /* 0x0000000c00247947 */ /* 0x000fea0003800000 */
.L_x_16615:
[----:B------:R4:W-:Y:S01]  /*5850*/  STG.E.U16 desc[UR36][R16.64], R2 ;  /* 0x0000000210007986 */ /* 0x0009e2000c101524 */
[----:B------:R-:W-:Y:S05]  /*5860*/  BRA `(.L_x_16614) ;  /* 0x0000000c001c7947 */ /* 0x000fea0003800000 */
.L_x_16610:
        /* <DEDUP_REMOVED lines=9> */
.L_x_16618:
[----:B------:R-:W-:-:S04]  /*5900*/  I2FP.F32.S32 R0, R2 ;  /* 0x0000000200007245 */ /* 0x000fc80000201400 */
[----:B------:R-:W-:-:S05]  /*5910*/  F2FP.F16.F32.PACK_AB R0, RZ, R0 ;  /* 0x00000000ff00723e */ /* 0x000fca00000000ff */
[----:B------:R0:W-:Y:S01]  /*5920*/  STG.E.U16 desc[UR36][R16.64], R0 ;  /* 0x0000000010007986 */ /* 0x0001e2000c101524 */
[----:B------:R-:W-:Y:S05]  /*5930*/  BRA `(.L_x_16614) ;  /* 0x0000000800e87947 */ /* 0x000fea0003800000 */
.L_x_16617:
        /* <DEDUP_REMOVED lines=10> */
.L_x_16620:
[----:B------:R-:W-:-:S04]  /*59e0*/  I2FP.F32.S32 R2, R2 ;  /* 0x0000000200027245 */ /* 0x000fc80000201400 */
[----:B------:R-:W-:-:S04]  /*59f0*/  F2FP.F16.F32.PACK_AB R3, RZ, R2 ;  /* 0x00000002ff03723e */ /* 0x000fc800000000ff */
[----:B------:R-:W-:-:S05]  /*5a00*/  PRMT R3, R3, 0x5410, RZ ;  /* 0x0000541003037816 */ /* 0x000fca00000000ff */
[----:B------:R0:W-:Y:S01]  /*5a10*/  STG.E desc[UR36][R16.64], R3 ;  /* 0x0000000310007986 */ /* 0x0001e2000c101924 */
[----:B------:R-:W-:Y:S05]  /*5a20*/  BRA `(.L_x_16614) ;  /* 0x0000000800ac7947 */ /* 0x000fea0003800000 */
.L_x_16619:
[----:B------:R-:W0:Y:S02]  /*5a30*/  I2F.F64 R2, R2 ;  /* 0x0000000200027312 */ /* 0x000e240000201c00 */
[----:B0-----:R0:W-:Y:S01]  /*5a40*/  STG.E.64 desc[UR36][R16.64], R2 ;  /* 0x0000000210007986 */ /* 0x0011e2000c101b24 */
[----:B------:R-:W-:Y:S05]  /*5a50*/  BRA `(.L_x_16614) ;  /* 0x0000000800a07947 */ /* 0x000fea0003800000 */
.L_x_16609:
        /* <DEDUP_REMOVED lines=12> */
.L_x_16623:
[----:B------:R-:W0:Y:S01]  /*5b20*/  I2F.F64 R4, R2 ;  /* 0x0000000200047312 */ /* 0x000e220000201c00 */
[----:B------:R-:W-:-:S05]  /*5b30*/  CS2R R6, SRZ ;  /* 0x0000000000067805 */ /* 0x000fca000001ff00 */
[----:B0-----:R0:W-:Y:S01]  /*5b40*/  STG.E.128 desc[UR36][R16.64], R4 ;  /* 0x0000000410007986 */ /* 0x0011e2000c101d24 */
[----:B------:R-:W-:Y:S05]  /*5b50*/  BRA `(.L_x_16614) ;  /* 0x0000000800607947 */ /* 0x000fea0003800000 */
.L_x_16622:
        /* <DEDUP_REMOVED lines=21> */
.L_x_16627:
[----:B------:R-:W-:Y:S05]  /*5cb0*/  BSYNC B0 ;  /* 0x0000000000007941 */ /* 0x000fea0003800000 */
.L_x_16626:
[----:B------:R-:W-:-:S05]  /*5cc0*/  LOP3.LUT R3, R0, R3, RZ, 0xfc, !PT ;  /* 0x0000000300037212 */ /* 0x000fca00078efcff */
[----:B------:R0:W-:Y:S01]  /*5cd0*/  STG.E.U8 desc[UR36][R16.64], R3 ;  /* 0x0000000310007986 */ /* 0x0001e2000c101124 */
[----:B------:R-:W-:Y:S05]  /*5ce0*/  BRA `(.L_x_16614) ;  /* 0x0000000400fc7947 */ /* 0x000fea0003800000 */
.L_x_16625:
        /* <DEDUP_REMOVED lines=13> */
.L_x_16629:
[----:B------:R-:W-:Y:S01]  /*5dc0*/  IMAD.MOV.U32 R0, RZ, RZ, 0x7f ;  /* 0x0000007fff007424 */ /* 0x000fe200078e00ff */
[----:B------:R-:W-:-:S04]  /*5dd0*/  ISETP.GT.U32.AND P0, PT, R2, 0x7f800000, PT ;  /* 0x7f8000000200780c */ /* 0x000fc80003f04070 */
[----:B------:R-:W-:-:S09]  /*5de0*/  SEL R0, R0, 0x7c, P0 ;  /* 0x0000007c00007807 */ /* 0x000fd20000000000 */
.L_x_16630:
[----:B------:R-:W-:Y:S05]  /*5df0*/  BSYNC B0 ;  /* 0x0000000000007941 */ /* 0x000fea0003800000 */
.L_x_16628:
[----:B------:R-:W-:-:S04]  /*5e00*/  LOP3.LUT R2, R3, 0x80000000, RZ, 0xc0, !PT ;  /* 0x8000000003027812 */ /* 0x000fc800078ec0ff */
[----:B------:R-:W-:-:S04]  /*5e10*/  SHF.R.U32.HI R3, RZ, 0x18, R2 ;  /* 0x00000018ff037819 */ /* 0x000fc80000011602 */
[----:B------:R-:W-:-:S05]  /*5e20*/  LOP3.LUT R3, R0, R3, RZ, 0xfc, !PT ;  /* 0x0000000300037212 */ /* 0x000fca00078efcff */
[----:B------:R0:W-:Y:S01]  /*5e30*/  STG.E.U8 desc[UR36][R16.64], R3 ;  /* 0x0000000310007986 */ /* 0x0001e2000c101124 */
[----:B------:R-:W-:Y:S05]  /*5e40*/  BRA `(.L_x_16614) ;  /* 0x0000000400a47947 */ /* 0x000fea0003800000 */
.L_x_16624:
[----:B------:R-:W-:-:S04]  /*5e50*/  I2FP.F32.S32 R0, R2 ;  /* 0x0000000200007245 */ /* 0x000fc80000201400 */
[----:B------:R-:W-:-:S05]  /*5e60*/  F2FP.BF16.F32.PACK_AB R0, RZ, R0 ;  /* 0x00000000ff00723e */ /* 0x000fca00000010ff */
[----:B------:R0:W-:Y:S01]  /*5e70*/  STG.E.U16 desc[UR36][R16.64], R0 ;  /* 0x0000000010007986 */ /* 0x0001e2000c101524 */
[----:B------:R-:W-:Y:S05]  /*5e80*/  BRA `(.L_x_16614) ;  /* 0x0000000400947947 */ /* 0x000fea0003800000 */
.L_x_16621:
        /* <DEDUP_REMOVED lines=10> */
.L_x_16633:
        /* <DEDUP_REMOVED lines=17> */
.L_x_16636:
[----:B------:R-:W-:-:S04]  /*6040*/  LOP3.LUT R2, R3, 0x80000000, RZ, 0xc0, !PT ;  /* 0x8000000003027812 */ /* 0x000fc800078ec0ff */
[----:B------:R-:W-:-:S04]  /*6050*/  SHF.R.U32.HI R3, RZ, 0x18, R2 ;  /* 0x00000018ff037819 */ /* 0x000fc80000011602 */
[----:B------:R-:W-:-:S04]  /*6060*/  LOP3.LUT R0, R0, R3, RZ, 0xfc, !PT ;  /* 0x0000000300007212 */ /* 0x000fc800078efcff */
[----:B------:R-:W-:-:S07]  /*6070*/  PRMT R8, R0, 0x7610, R8 ;  /* 0x0000761000087816 */ /* 0x000fce0000000008 */
.L_x_16635:
[----:B------:R-:W-:Y:S05]  /*6080*/  BSYNC B0 ;  /* 0x0000000000007941 */ /* 0x000fea0003800000 */
.L_x_16634:
[----:B------:R0:W-:Y:S01]  /*6090*/  STG.E.U8 desc[UR36][R16.64], R8 ;  /* 0x0000000810007986 */ /* 0x0001e2000c101124 */
[----:B------:R-:W-:Y:S05]  /*60a0*/  BRA `(.L_x_16614) ;  /* 0x00000004000c7947 */ /* 0x000fea0003800000 */
.L_x_16632:
        /* <DEDUP_REMOVED lines=17> */
.L_x_16639:
[----:B------:R-:W-:-:S04]  /*61c0*/  LOP3.LUT R2, R3, 0x80000000, RZ, 0xc0, !PT ;  /* 0x8000000003027812 */ /* 0x000fc800078ec0ff */
[----:B------:R-:W-:-:S04]  /*61d0*/  SHF.R.U32.HI R3, RZ, 0x18, R2 ;  /* 0x00000018ff037819 */ /* 0x000fc80000011602 */
[----:B------:R-:W-:-:S04]  /*61e0*/  LOP3.LUT R0, R0, R3, RZ, 0xfc, !PT ;  /* 0x0000000300007212 */ /* 0x000fc800078efcff */
[----:B------:R-:W-:-:S07]  /*61f0*/  PRMT R8, R0, 0x7610, R8 ;  /* 0x0000761000087816 */ /* 0x000fce0000000008 */
.L_x_16638:
[----:B------:R-:W-:Y:S05]  /*6200*/  BSYNC B0 ;  /* 0x0000000000007941 */ /* 0x000fea0003800000 */
.L_x_16637:
[----:B------:R0:W-:Y:S01]  /*6210*/  STG.E.U8 desc[UR36][R16.64], R8 ;  /* 0x0000000810007986 */ /* 0x0001e2000c101124 */
[----:B------:R-:W-:Y:S05]  /*6220*/  BRA `(.L_x_16614) ;  /* 0x0000000000ac7947 */ /* 0x000fea0003800000 */
.L_x_16631:
        /* <DEDUP_REMOVED lines=22> */
.L_x_16613:
        /* <DEDUP_REMOVED lines=16> */
.L_x_16642:
[----:B------:R-:W-:Y:S05]  /*6490*/  BRA `(.L_x_16614) ;  /* 0x0000000000107947 */ /* 0x000fea0003800000 */
.L_x_16641:
[----:B------:R-:W-:-:S05]  /*64a0*/  SHF.R.S32.HI R3, RZ, 0x1f, R2 ;  /* 0x0000001fff037819 */ /* 0x000fca0000011402 */
[----:B------:R0:W-:Y:S01]  /*64b0*/  STG.E.64 desc[UR36][R16.64], R2 ;  /* 0x0000000210007986 */ /* 0x0001e2000c101b24 */
[----:B------:R-:W-:Y:S05]  /*64c0*/  BRA `(.L_x_16614) ;  /* 0x0000000000047947 */ /* 0x000fea0003800000 */
.L_x_16640:
[----:B------:R0:W-:Y:S02]  /*64d0*/  STG.E desc[UR36][R16.64], R2 ;  /* 0x0000000210007986 */ /* 0x0001e4000c101924 */
.L_x_16614:
[----:B------:R-:W-:-:S07]  /*64e0*/  VIADD R19, R19, 0x80 ;  /* 0x0000008013137836 */ /* 0x000fce0000000000 */
.L_x_16568:
[----:B------:R-:W-:Y:S05]  /*64f0*/  BSYNC B6 ;  /* 0x0000000000067941 */ /* 0x000fea0003800000 */
.L_x_16567:
[----:B------:R-:W-:Y:S01]  /*6500*/  ULDC UR4, c[0x0][0x210] ;  /* 0x0000840000047ab9 */ /* 0x000fe20000000800 */
[----:B------:R-:W-:Y:S01]  /*6510*/  BSSY B6, `(.L_x_16643) ;  /* 0x0000323000067945 */ /* 0x000fe20003800000 */
[----:B------:R-:W-:-:S13]  /*6520*/  ISETP.GE.AND P0, PT, R19, UR4, PT ;  /* 0x0000000413007c0c */ /* 0x000fda000bf06270 */
[----:B------:R-:W-:Y:S05]  /*6530*/  @P0 BRA `(.L_x_16644) ;  /* 0x0000003000800947 */ /* 0x000fea0003800000 */
[----:B0-----:R-:W0:Y:S01]  /*6540*/  LDC R6, c[0x0][0x218] ;  /* 0x00008600ff067b82 */ /* 0x001e220000000800 */
[----:B------:R-:W-:Y:S02]  /*6550*/  IMAD.MOV.U32 R0, RZ, RZ, RZ ;  /* 0x000000ffff007224 */ /* 0x000fe400078e00ff */
[----:B--234-:R-:W-:Y:S01]  /*6560*/  IMAD.MOV.U32 R16, RZ, RZ, RZ ;  /* 0x000000ffff107224 */ /* 0x01cfe200078e00ff */
[----:B0-----:R-:W-:-:S13]  /*6570*/  ISETP.NE.AND P0, PT, R6, RZ, PT ;  /* 0x000000ff0600720c */ /* 0x001fda0003f05270 */
[----:B------:R-:W-:Y:S05]  /*6580*/  @!P0 BRA `(.L_x_16645) ;  /* 0x0000001000a88947 */ /* 0x000fea0003800000 */
[----:B-1---5:R-:W-:Y:S01]  /*6590*/  IMAD.MOV.U32 R18, RZ, RZ, RZ ;  /* 0x000000ffff127224 */ /* 0x022fe200078e00ff */
        /* <DEDUP_REMOVED lines=297> */
.L_x_16645:
        /* <DEDUP_REMOVED lines=18> */
[----:B-1---5:R0:W5:Y:S01]  /*7950*/  LDG.E.S8 R18, desc[UR36][R2.64] ;  /* 0x0000002402127981 */ /* 0x022162000c1e1300 */
[----:B------:R-:W-:Y:S05]  /*7960*/  BRA `(.L_x_16651) ;  /* 0x0000000c003c7947 */ /* 0x000fea0003800000 */
.L_x_16649:
[----:B-1---5:R0:W5:Y:S01]  /*7970*/  LDG.E.U8 R18, desc[UR36][R2.64] ;  /* 0x0000002402127981 */ /* 0x022162000c1e1100 */
[----:B------:R-:W-:Y:S05]  /*7980*/  BRA `(.L_x_16651) ;  /* 0x0000000c00347947 */ /* 0x000fea0003800000 */
.L_x_16648:
[----:B------:R-:W-:-:S13]  /*7990*/  ISETP.NE.AND P0, PT, R4, 0x2, PT ;  /* 0x000000020400780c */ /* 0x000fda0003f05270 */
[----:B------:R-:W-:Y:S05]  /*79a0*/  @!P0 BRA `(.L_x_16652) ;  /* 0x0000000000208947 */ /* 0x000fea0003800000 */
[----:B------:R-:W-:-:S13]  /*79b0*/  ISETP.NE.AND P0, PT, R4, 0x3, PT ;  /* 0x000000030400780c */ /* 0x000fda0003f05270 */
[----:B------:R-:W-:Y:S05]  /*79c0*/  @!P0 BRA `(.L_x_16653) ;  /* 0x0000000000108947 */ /* 0x000fea0003800000 */
[----:B------:R-:W-:-:S13]  /*79d0*/  ISETP.NE.AND P0, PT, R4, 0x4, PT ;  /* 0x000000040400780c */ /* 0x000fda0003f05270 */
[----:B------:R-:W-:Y:S05]  /*79e0*/  @P0 BRA `(.L_x_16650) ;  /* 0x0000000800c80947 */ /* 0x000fea0003800000 */
[----:B-1---5:R0:W5:Y:S01]  /*79f0*/  LDG.E R18, desc[UR36][R2.64] ;  /* 0x0000002402127981 */ /* 0x022162000c1e1900 */
[----:B------:R-:W-:Y:S05]  /*7a00*/  BRA `(.L_x_16651) ;  /* 0x0000000c00147947 */ /* 0x000fea0003800000 */
.L_x_16653:
[----:B-1---5:R0:W5:Y:S01]  /*7a10*/  LDG.E R18, desc[UR36][R2.64] ;  /* 0x0000002402127981 */ /* 0x022162000c1e1900 */
[----:B------:R-:W-:Y:S05]  /*7a20*/  BRA `(.L_x_16651) ;  /* 0x0000000c000c7947 */ /* 0x000fea0003800000 */
.L_x_16652:
[----:B-1---5:R0:W5:Y:S01]  /*7a30*/  LDG.E.S16 R18, desc[UR36][R2.64] ;  /* 0x0000002402127981 */ /* 0x022162000c1e1700 */
[----:B------:R-:W-:Y:S05]  /*7a40*/  BRA `(.L_x_16651) ;  /* 0x0000000c00047947 */ /* 0x000fea0003800000 */
.L_x_16647:
[----:B------:R-:W-:-:S13]  /*7a50*/  ISETP.GT.AND P0, PT, R4, 0x6, PT ;  /* 0x000000060400780c */ /* 0x000fda0003f04270 */
[----:B------:R-:W-:Y:S05]  /*7a60*/  @P0 BRA `(.L_x_16654) ;  /* 0x00000000002c0947 */ /* 0x000fea0003800000 */
[----:B------:R-:W-:-:S13]  /*7a70*/  ISETP.NE.AND P0, PT, R4, 0x5, PT ;  /* 0x000000050400780c */ /* 0x000fda0003f05270 */
[----:B------:R-:W-:Y:S05]  /*7a80*/  @!P0 BRA `(.L_x_16655) ;  /* 0x0000000000148947 */ /* 0x000fea0003800000 */
[----:B------:R-:W-:-:S13]  /*7a90*/  ISETP.NE.AND P0, PT, R4, 0x6, PT ;  /* 0x000000060400780c */ /* 0x000fda0003f05270 */
[----:B------:R-:W-:Y:S05]  /*7aa0*/  @P0 BRA `(.L_x_16650) ;  /* 0x0000000800980947 */ /* 0x000fea0003800000 */
[----:B------:R-:W1:Y:S02]  /*7ab0*/  LDG.E R2, desc[UR36][R2.64] ;  /* 0x0000002402027981 */ /* 0x000e64000c1e1900 */
[----:B-1---5:R0:W1:Y:S01]  /*7ac0*/  F2I.FTZ.TRUNC.NTZ R18, R2 ;  /* 0x0000000200127305 */ /* 0x022062000021f100 */
[----:B------:R-:W-:Y:S05]  /*7ad0*/  BRA `(.L_x_16651) ;  /* 0x0000000800e07947 */ /* 0x000fea0003800000 */
.L_x_16655:
[----:B------:R-:W1:Y:S02]  /*7ae0*/  LDG.E.U16 R2, desc[UR36][R2.64] ;  /* 0x0000002402027981 */ /* 0x000e64000c1e1500 */
[----:B-1---5:R-:W-:-:S06]  /*7af0*/  HADD2.F32 R18, -RZ, R2.H0_H0 ;  /* 0x20000002ff127230 */ /* 0x022fcc0000004100 */
[----:B------:R-:W0:Y:S01]  /*7b00*/  F2I.FTZ.TRUNC.NTZ R18, R18 ;  /* 0x0000001200127305 */ /* 0x000e22000021f100 */
[----:B------:R-:W-:Y:S05]  /*7b10*/  BRA `(.L_x_16651) ;  /* 0x0000000800d07947 */ /* 0x000fea0003800000 */
.L_x_16654:
[----:B------:R-:W-:-:S13]  /*7b20*/  ISETP.NE.AND P0, PT, R4, 0x7, PT ;  /* 0x000000070400780c */ /* 0x000fda0003f05270 */
[----:B------:R-:W-:Y:S05]  /*7b30*/  @!P0 BRA `(.L_x_16656) ;  /* 0x00000000002c8947 */ /* 0x000fea0003800000 */
[----:B------:R-:W-:-:S13]  /*7b40*/  ISETP.NE.AND P0, PT, R4, 0x8, PT ;  /* 0x000000080400780c */ /* 0x000fda0003f05270 */
[----:B------:R-:W-:Y:S05]  /*7b50*/  @!P0 BRA `(.L_x_16657) ;  /* 0x0000000000148947 */ /* 0x000fea0003800000 */
[----:B------:R-:W-:-:S13]  /*7b60*/  ISETP.NE.AND P0, PT, R4, 0x9, PT ;  /* 0x000000090400780c */ /* 0x000fda0003f05270 */
[----:B------:R-:W-:Y:S05]  /*7b70*/  @P0 BRA `(.L_x_16650) ;  /* 0x0000000800640947 */ /* 0x000fea0003800000 */
[----:B------:R-:W1:Y:S02]  /*7b80*/  LDG.E R2, desc[UR36][R2.64] ;  /* 0x0000002402027981 */ /* 0x000e64000c1e1900 */
[----:B-1---5:R0:W1:Y:S01]  /*7b90*/  F2I.FTZ.TRUNC.NTZ R18, R2 ;  /* 0x0000000200127305 */ /* 0x022062000021f100 */
[----:B------:R-:W-:Y:S05]  /*7ba0*/  BRA `(.L_x_16651) ;  /* 0x0000000800ac7947 */ /* 0x000fea0003800000 */
.L_x_16657:
[----:B------:R-:W1:Y:S02]  /*7bb0*/  LDG.E.U16 R2, desc[UR36][R2.64] ;  /* 0x0000002402027981 */ /* 0x000e64000c1e1500 */
[----:B-1---5:R-:W-:-:S06]  /*7bc0*/  HADD2.F32 R18, -RZ, R2.H0_H0 ;  /* 0x20000002ff127230 */ /* 0x022fcc0000004100 */
[----:B------:R-:W0:Y:S01]  /*7bd0*/  F2I.FTZ.TRUNC.NTZ R18, R18 ;  /* 0x0000001200127305 */ /* 0x000e22000021f100 */
[----:B------:R-:W-:Y:S05]  /*7be0*/  BRA `(.L_x_16651) ;  /* 0x00000008009c7947 */ /* 0x000fea0003800000 */
.L_x_16656:
[----:B------:R-:W1:Y:S02]  /*7bf0*/  LDG.E.64 R2, desc[UR36][R2.64] ;  /* 0x0000002402027981 */ /* 0x000e64000c1e1b00 */
[----:B-1---5:R0:W1:Y:S01]  /*7c00*/  F2I.F64.TRUNC R18, R2 ;  /* 0x0000000200127311 */ /* 0x022062000030d100 */
[----:B------:R-:W-:Y:S05]  /*7c10*/  BRA `(.L_x_16651) ;  /* 0x0000000800907947 */ /* 0x000fea0003800000 */
.L_x_16646:
        /* <DEDUP_REMOVED lines=10> */
[----:B-1---5:R-:W-:Y:S01]  /*7cc0*/  SEL R18, RZ, 0x1, !P0 ;  /* 0x00000001ff127807 */ /* 0x022fe20004000000 */
[----:B------:R-:W-:Y:S08]  /*7cd0*/  BRA `(.L_x_16651) ;  /* 0x0000000800607947 */ /* 0x000ff00003800000 */
.L_x_16660:
[----:B------:R-:W1:Y:S02]  /*7ce0*/  LDG.E.64 R2, desc[UR36][R2.64] ;  /* 0x0000002402027981 */ /* 0x000e64000c1e1b00 */
[----:B-1---5:R0:W1:Y:S01]  /*7cf0*/  F2I.F64.TRUNC R18, R2 ;  /* 0x0000000200127311 */ /* 0x022062000030d100 */
[----:B------:R-:W-:Y:S05]  /*7d00*/  BRA `(.L_x_16651) ;  /* 0x0000000800547947 */ /* 0x000fea0003800000 */
.L_x_16659:
        /* <DEDUP_REMOVED lines=25> */
[----:B-1---5:R1:W2:Y:S01]  /*7ea0*/  F2I.FTZ.TRUNC.NTZ R18, R5 ;  /* 0x0000000500127305 */ /* 0x0222a2000021f100 */
[----:B------:R-:W-:Y:S05]  /*7eb0*/  BRA `(.L_x_16651) ;  /* 0x0000000400e87947 */ /* 0x000fea0003800000 */
.L_x_16662:
        /* <DEDUP_REMOVED lines=12> */
[----:B-1---5:R3:W4:Y:S01]  /*7f80*/  F2I.FTZ.TRUNC.NTZ R18, R4 ;  /* 0x0000000400127305 */ /* 0x022722000021f100 */
[----:B------:R-:W-:Y:S05]  /*7f90*/  BRA `(.L_x_16651) ;  /* 0x0000000400b07947 */ /* 0x000fea0003800000 */
.L_x_16661:
[----:B-1---5:R-:W2:Y:S02]  /*7fa0*/  LDG.E.U16 R18, desc[UR36][R2.64] ;  /* 0x0000002402127981 */ /* 0x022ea4000c1e1500 */
[----:B--2---:R-:W-:-:S06]  /*7fb0*/  IMAD.U32 R18, R18, 0x10000, RZ ;  /* 0x0001000012127824 */ /* 0x004fcc00078e00ff */
[----:B------:R-:W0:Y:S01]  /*7fc0*/  F2I.FTZ.TRUNC.NTZ R18, R18 ;  /* 0x0000001200127305 */ /* 0x000e22000021f100 */
[----:B------:R-:W-:Y:S05]  /*7fd0*/  BRA `(.L_x_16651) ;  /* 0x0000000400a07947 */ /* 0x000fea0003800000 */
.L_x_16658:
        /* <DEDUP_REMOVED lines=8> */
[----:B-1---5:R0:W5:Y:S01]  /*8060*/  LDG.E.U16 R18, desc[UR36][R2.64] ;  /* 0x0000002402127981 */ /* 0x022162000c1e1500 */
[----:B------:R-:W-:Y:S05]  /*8070*/  BRA `(.L_x_16651) ;  /* 0x0000000400787947 */ /* 0x000fea0003800000 */
.L_x_16665:
[----:B------:R-:W2:Y:S01]  /*8080*/  LDG.E.U8 R2, desc[UR36][R2.64] ;  /* 0x0000002402027981 */ /* 0x000ea2000c1e1100 */
[----:B------:R-:W-:Y:S01]  /*8090*/  BSSY B0, `(.L_x_16666) ;  /* 0x0000018000007945 */ /* 0x000fe20003800000 */
[----:B-1---5:R-:W-:Y:S01]  /*80a0*/  IMAD.MOV.U32 R18, RZ, RZ, RZ ;  /* 0x000000ffff127224 */ /* 0x022fe200078e00ff */
        /* <DEDUP_REMOVED lines=18> */
.L_x_16669:
[----:B------:R-:W-:Y:S05]  /*81d0*/  BSYNC B1 ;  /* 0x0000000000017941 */ /* 0x000fea0003800000 */
.L_x_16668:
[----:B------:R-:W-:Y:S01]  /*81e0*/  IMAD.SHL.U32 R2, R2, 0x100000, RZ ;  /* 0x0010000002027824 */ /* 0x000fe200078e00ff */
[----:B------:R-:W-:-:S04]  /*81f0*/  LEA R3, R0, 0x3b800000, 0x17 ;  /* 0x3b80000000037811 */ /* 0x000fc800078eb8ff */
[----:B------:R-:W-:-:S07]  /*8200*/  LOP3.LUT R18, R3, R2, R18, 0xfe, !PT ;  /* 0x0000000203127212 */ /* 0x000fce00078efe12 */
.L_x_16667:
[----:B------:R-:W-:Y:S05]  /*8210*/  BSYNC B0 ;  /* 0x0000000000007941 */ /* 0x000fea0003800000 */
.L_x_16666:
[----:B------:R-:W0:Y:S01]  /*8220*/  F2I.FTZ.TRUNC.NTZ R18, R18 ;  /* 0x0000001200127305 */ /* 0x000e22000021f100 */
[----:B------:R-:W-:Y:S05]  /*8230*/  BRA `(.L_x_16651) ;  /* 0x0000000400087947 */ /* 0x000fea0003800000 */
.L_x_16664:
        /* <DEDUP_REMOVED lines=21> */
.L_x_16673:
[----:B------:R-:W-:Y:S05]  /*8390*/  BSYNC B1 ;  /* 0x0000000000017941 */ /* 0x000fea0003800000 */
.L_x_16672:
[----:B------:R-:W-:Y:S01]  /*83a0*/  IMAD.SHL.U32 R2, R2, 0x200000, RZ ;  /* 0x0020000002027824 */ /* 0x000fe200078e00ff */
[----:B------:R-:W-:-:S04]  /*83b0*/  LEA R3, R0, 0x37800000, 0x17 ;  /* 0x3780000000037811 */ /* 0x000fc800078eb8ff */
[----:B------:R-:W-:-:S07]  /*83c0*/  LOP3.LUT R18, R3, R2, R18, 0xfe, !PT ;  /* 0x0000000203127212 */ /* 0x000fce00078efe12 */
.L_x_16671:
[----:B------:R-:W-:Y:S05]  /*83d0*/  BSYNC B0 ;  /* 0x0000000000007941 */ /* 0x000fea0003800000 */
.L_x_16670:
[----:B------:R-:W0:Y:S01]  /*83e0*/  F2I.FTZ.TRUNC.NTZ R18, R18 ;  /* 0x0000001200127305 */ /* 0x000e22000021f100 */
[----:B------:R-:W-:Y:S05]  /*83f0*/  BRA `(.L_x_16651) ;  /* 0x0000000000987947 */ /* 0x000fea0003800000 */
.L_x_16663:
        /* <DEDUP_REMOVED lines=8> */
[----:B-1---5:R-:W-:Y:S01]  /*8480*/  IMAD.MOV.U32 R18, RZ, RZ, 0x400000 ;  /* 0x00400000ff127424 */ /* 0x022fe200078e00ff */
[----:B--2---:R-:W-:-:S13]  /*8490*/  ISETP.NE.AND P0, PT, R2, RZ, PT ;  /* 0x000000ff0200720c */ /* 0x004fda0003f05270 */
[----:B------:R-:W-:Y:S05]  /*84a0*/  @!P0 BRA `(.L_x_16677) ;  /* 0x00000000000c8947 */ /* 0x000fea0003800000 */
[----:B------:R-:W-:-:S13]  /*84b0*/  ISETP.NE.AND P0, PT, R2, 0xff, PT ;  /* 0x000000ff0200780c */ /* 0x000fda0003f05270 */
[----:B------:R-:W-:Y:S02]  /*84c0*/  @!P0 IMAD.MOV.U32 R18, RZ, RZ, 0x7f800001 ;  /* 0x7f800001ff128424 */ /* 0x000fe400078e00ff */
[----:B------:R-:W-:-:S07]  /*84d0*/  @P0 IMAD.SHL.U32 R18, R2, 0x800000, RZ ;  /* 0x0080000002120824 */ /* 0x000fce00078e00ff */
.L_x_16677:
[----:B------:R-:W-:Y:S05]  /*84e0*/  BSYNC B0 ;  /* 0x0000000000007941 */ /* 0x000fea0003800000 */
.L_x_16676:
[----:B------:R-:W0:Y:S01]  /*84f0*/  F2I.FTZ.TRUNC.NTZ R18, R18 ;  /* 0x0000001200127305 */ /* 0x000e22000021f100 */
[----:B------:R-:W-:Y:S05]  /*8500*/  BRA `(.L_x_16651) ;  /* 0x0000000000547947 */ /* 0x000fea0003800000 */
.L_x_16650:
        /* <DEDUP_REMOVED lines=14> */
[----:B-1---5:R-:W-:-:S07]  /*85f0*/  IMAD.MOV.U32 R18, RZ, RZ, RZ ;  /* 0x000000ffff127224 */ /* 0x022fce00078e00ff */
[----:B------:R-:W-:-:S07]  /*8600*/  LEPC R20, `(.L_x_16678) ;  /* 0x000000001014794e */ /* 0x000fce0000000000 */
[----:B0-----:R-:W-:Y:S05]  /*8610*/  CALL.ABS.NOINC R2 ;  /* 0x0000000002007343 */ /* 0x001fea0003c00000 */
.L_x_16678:
[----:B------:R-:W-:Y:S05]  /*8620*/  BRA `(.L_x_16651) ;  /* 0x00000000000c7947 */ /* 0x000fea0003800000 */
.L_x_16675:
[----:B-1---5:R0:W5:Y:S01]  /*8630*/  LDG.E R18, desc[UR36][R2.64] ;  /* 0x0000002402127981 */ /* 0x022162000c1e1900 */
[----:B------:R-:W-:Y:S05]  /*8640*/  BRA `(.L_x_16651) ;  /* 0x0000000000047947 */ /* 0x000fea0003800000 */
.L_x_16674:
[----:B-1---5:R0:W5:Y:S02]  /*8650*/  LDG.E R18, desc[UR36][R2.64] ;  /* 0x0000002402127981 */ /* 0x022164000c1e1900 */
.L_x_16651:
[----:B------:R-:W3:Y:S01]  /*8660*/  LDC R0, c[0x0][0x420] ;  /* 0x00010800ff007b82 */ /* 0x000ee20000000800 */
[----:B------:R-:W-:Y:S01]  /*8670*/  BSSY B0, `(.L_x_16679) ;  /* 0x0000027000007945 */ /* 0x000fe20003800000 */
[----:B---3--:R-:W-:-:S13]  /*8680*/  ISETP.GE.AND P0, PT, R0, RZ, PT ;  /* 0x000000ff0000720c */ /* 0x008fda0003f06270 */
[----:B------:R-:W-:Y:S05]  /*8690*/  @!P0 BRA `(.L_x_16680) ;  /* 0x00000000006c8947 */ /* 0x000fea0003800000 */
[----:B------:R-:W-:Y:S01]  /*86a0*/  ISETP.NE.AND P0, PT, R0, RZ, PT ;  /* 0x000000ff0000720c */ /* 0x000fe20003f05270 */
[----:B0-----:R-:W-:-:S12]  /*86b0*/  IMAD.MOV.U32 R2, RZ, RZ, 0x1 ;  /* 0x00000001ff027424 */ /* 0x001fd800078e00ff */
[----:B------:R-:W-:Y:S05]  /*86c0*/  @!P0 BRA `(.L_x_16681) ;  /* 0x0000000000848947 */ /* 0x000fea0003800000 */
[C---:B------:R-:W-:Y:S01]  /*86d0*/  VIADD R3, R0.reuse, 0x1 ;  /* 0x0000000100037836 */ /* 0x040fe20000000000 */
[C---:B------:R-:W-:Y:S01]  /*86e0*/  LOP3.LUT R2, R0.reuse, 0x1, RZ, 0xc0, !PT ;  /* 0x0000000100027812 */ /* 0x040fe200078ec0ff */
[----:B------:R-:W-:Y:S01]  /*86f0*/  BSSY B1, `(.L_x_16682) ;  /* 0x0000014000017945 */ /* 0x000fe20003800000 */
[----:B-1----:R-:W-:Y:S01]  /*8700*/  LEA.HI R5, R0, R0, RZ, 0x1 ;  /* 0x0000000000057211 */ /* 0x002fe200078f08ff */
[----:B--2-45:R-:W-:Y:S01]  /*8710*/  IMAD R0, R18, R18, RZ ;  /* 0x0000001212007224 */ /* 0x034fe200078e02ff */
[----:B------:R-:W-:Y:S02]  /*8720*/  ISETP.GE.U32.AND P1, PT, R3, 0x3, PT ;  /* 0x000000030300780c */ /* 0x000fe40003f26070 */
[----:B------:R-:W-:-:S04]  /*8730*/  ISETP.NE.U32.AND P0, PT, R2, 0x1, PT ;  /* 0x000000010200780c */ /* 0x000fc80003f05070 */
[----:B------:R-:W-:-:S07]  /*8740*/  SEL R2, R18, 0x1, !P0 ;  /* 0x0000000112027807 */ /* 0x000fce0004000000 */
[----:B------:R-:W-:Y:S05]  /*8750*/  @!P1 BRA `(.L_x_16683) ;  /* 0x0000000000349947 */ /* 0x000fea0003800000 */
[----:B------:R-:W-:Y:S01]  /*8760*/  SHF.R.S32.HI R5, RZ, 0x1, R5 ;  /* 0x00000001ff057819 */ /* 0x000fe20000011405 */
[----:B------:R-:W-:-:S07]  /*8770*/  IMAD.MOV.U32 R4, RZ, RZ, R0 ;  /* 0x000000ffff047224 */ /* 0x000fce00078e0000 */
.L_x_16684:
        /* <DEDUP_REMOVED lines=11> */
.L_x_16683:
[----:B------:R-:W-:Y:S05]  /*8830*/  BSYNC B1 ;  /* 0x0000000000017941 */ /* 0x000fea0003800000 */
.L_x_16682:
[----:B------:R-:W-:Y:S05]  /*8840*/  BRA `(.L_x_16681) ;  /* 0x0000000000247947 */ /* 0x000fea0003800000 */
.L_x_16680:
[----:B012-45:R-:W-:Y:S01]  /*8850*/  ISETP.NE.AND P0, PT, R18, 0x1, PT ;  /* 0x000000011200780c */ /* 0x037fe20003f05270 */
[----:B------:R-:W-:-:S12]  /*8860*/  IMAD.MOV.U32 R2, RZ, RZ, 0x1 ;  /* 0x00000001ff027424 */ /* 0x000fd800078e00ff */
[----:B------:R-:W-:Y:S05]  /*8870*/  @!P0 BRA `(.L_x_16681) ;  /* 0x0000000000188947 */ /* 0x000fea0003800000 */
[----:B------:R-:W-:-:S13]  /*8880*/  ISETP.NE.AND P0, PT, R18, -0x1, PT ;  /* 0xffffffff1200780c */ /* 0x000fda0003f05270 */
[----:B------:R-:W-:Y:S01]  /*8890*/  @!P0 LOP3.LUT R0, R0, 0x1, RZ, 0xc0, !PT ;  /* 0x0000000100008812 */ /* 0x000fe200078ec0ff */
[----:B------:R-:W-:-:S03]  /*88a0*/  @!P0 IMAD.MOV.U32 R2, RZ, RZ, 0x1 ;  /* 0x00000001ff028424 */ /* 0x000fc600078e00ff */
[----:B------:R-:W-:-:S04]  /*88b0*/  @!P0 ISETP.NE.U32.AND P1, PT, R0, 0x1, PT ;  /* 0x000000010000880c */ /* 0x000fc80003f25070 */
[----:B------:R-:W-:Y:S01]  /*88c0*/  @!P0 SEL R2, R2, 0xffffffff, P1 ;  /* 0xffffffff02028807 */ /* 0x000fe20000800000 */
[----:B------:R-:W-:-:S08]  /*88d0*/  @P0 IMAD.MOV.U32 R2, RZ, RZ, RZ ;  /* 0x000000ffff020224 */ /* 0x000fd000078e00ff */
.L_x_16681:
[----:B------:R-:W-:Y:S05]  /*88e0*/  BSYNC B0 ;  /* 0x0000000000007941 */ /* 0x000fea0003800000 */
.L_x_16679:
        /* <DEDUP_REMOVED lines=14> */
.L_x_16688:
[----:B------:R0:W-:Y:S01]  /*89d0*/  STG.E.U8 desc[UR36][R16.64], R2 ;  /* 0x0000000210007986 */ /* 0x0001e2000c101124 */
[----:B------:R-:W-:Y:S05]  /*89e0*/  BRA `(.L_x_16690) ;  /* 0x0000000c00507947 */ /* 0x000fea0003800000 */
.L_x_16687:
        /* <DEDUP_REMOVED lines=9> */
.L_x_16692:
[----:B------:R0:W-:Y:S01]  /*8a80*/  STG.E desc[UR36][R16.64], R2 ;  /* 0x0000000210007986 */ /* 0x0001e2000c101924 */
[----:B------:R-:W-:Y:S05]  /*8a90*/  BRA `(.L_x_16690) ;  /* 0x0000000c00247947 */ /* 0x000fea0003800000 */
.L_x_16691:
[----:B------:R0:W-:Y:S01]  /*8aa0*/  STG.E.U16 desc[UR36][R16.64], R2 ;  /* 0x0000000210007986 */ /* 0x0001e2000c101524 */
[----:B------:R-:W-:Y:S05]  /*8ab0*/  BRA `(.L_x_16690) ;  /* 0x0000000c001c7947 */ /* 0x000fea0003800000 */
.L_x_16686:
        /* <DEDUP_REMOVED lines=9> */
.L_x_16694:
[----:B------:R-:W-:-:S04]  /*8b50*/  I2FP.F32.S32 R0, R2 ;  /* 0x0000000200007245 */ /* 0x000fc80000201400 */
[----:B------:R-:W-:-:S05]  /*8b60*/  F2FP.F16.F32.PACK_AB R0, RZ, R0 ;  /* 0x00000000ff00723e */ /* 0x000fca00000000ff */
[----:B------:R0:W-:Y:S01]  /*8b70*/  STG.E.U16 desc[UR36][R16.64], R0 ;  /* 0x0000000010007986 */ /* 0x0001e2000c101524 */
[----:B------:R-:W-:Y:S05]  /*8b80*/  BRA `(.L_x_16690) ;  /* 0x0000000800e87947 */ /* 0x000fea0003800000 */
.L_x_16693:
        /* <DEDUP_REMOVED lines=10> */
.L_x_16696:
[----:B------:R-:W-:-:S04]  /*8c30*/  I2FP.F32.S32 R2, R2 ;  /* 0x0000000200027245 */ /* 0x000fc80000201400 */
[----:B------:R-:W-:-:S04]  /*8c40*/  F2FP.F16.F32.PACK_AB R3, RZ, R2 ;  /* 0x00000002ff03723e */ /* 0x000fc800000000ff */
[----:B------:R-:W-:-:S05]  /*8c50*/  PRMT R3, R3, 0x5410, RZ ;  /* 0x0000541003037816 */ /* 0x000fca00000000ff */
[----:B------:R0:W-:Y:S01]  /*8c60*/  STG.E desc[UR36][R16.64], R3 ;  /* 0x0000000310007986 */ /* 0x0001e2000c101924 */
[----:B------:R-:W-:Y:S05]  /*8c70*/  BRA `(.L_x_16690) ;  /* 0x0000000800ac7947 */ /* 0x000fea0003800000 */
.L_x_16695:
[----:B------:R-:W0:Y:S02]  /*8c80*/  I2F.F64 R2, R2 ;  /* 0x0000000200027312 */ /* 0x000e240000201c00 */
[----:B0-----:R0:W-:Y:S01]  /*8c90*/  STG.E.64 desc[UR36][R16.64], R2 ;  /* 0x0000000210007986 */ /* 0x0011e2000c101b24 */
[----:B------:R-:W-:Y:S05]  /*8ca0*/  BRA `(.L_x_16690) ;  /* 0x0000000800a07947 */ /* 0x000fea0003800000 */
.L_x_16685:
        /* <DEDUP_REMOVED lines=12> */
.L_x_16699:
[----:B-1----:R-:W0:Y:S01]  /*8d70*/  I2F.F64 R4, R2 ;  /* 0x0000000200047312 */ /* 0x002e220000201c00 */
[----:B------:R-:W-:-:S05]  /*8d80*/  CS2R R6, SRZ ;  /* 0x0000000000067805 */ /* 0x000fca000001ff00 */
[----:B0-----:R0:W-:Y:S01]  /*8d90*/  STG.E.128 desc[UR36][R16.64], R4 ;  /* 0x0000000410007986 */ /* 0x0011e2000c101d24 */
[----:B------:R-:W-:Y:S05]  /*8da0*/  BRA `(.L_x_16690) ;  /* 0x0000000800607947 */ /* 0x000fea0003800000 */
.L_x_16698:
[----:B------:R-:W-:-:S13]  /*8db0*/  ISETP.NE.AND P0, PT, R0, 0xf, PT ;  /* 0x0000000f0000780c */ /* 0x000fda0003f05270 */
[----:B------:R-:W-:Y:S05]  /*8dc0*/  @!P0 BRA `(.L_x_16700) ;  /* 0x0000000000b48947 */ /* 0x000fea0003800000 */
[----:B------:R-:W-:-:S13]  /*8dd0*/  ISETP.NE.AND P0, PT, R0, 0x17, PT ;  /* 0x000000170000780c */ /* 0x000fda0003f05270 */
[----:B------:R-:W-:Y:S05]  /*8de0*/  @!P0 BRA `(.L_x_16701) ;  /* 0x0000000000548947 */ /* 0x000fea0003800000 */
[----:B------:R-:W-:-:S13]  /*8df0*/  ISETP.NE.AND P0, PT, R0, 0x18, PT ;  /* 0x000000180000780c */ /* 0x000fda0003f05270 */
[----:B------:R-:W-:Y:S05]  /*8e00*/  @P0 BRA `(.L_x_16689) ;  /* 0x0000000400f40947 */ /* 0x000fea0003800000 */
[----:B-1----:R-:W-:Y:S01]  /*8e10*/  I2FP.F32.S32 R5, R2 ;  /* 0x0000000200057245 */ /* 0x002fe20000201400 */
        /* <DEDUP_REMOVED lines=14> */
.L_x_16703:
[----:B------:R-:W-:Y:S05]  /*8f00*/  BSYNC B0 ;  /* 0x0000000000007941 */ /* 0x000fea0003800000 */
.L_x_16702:
[----:B------:R-:W-:-:S05]  /*8f10*/  LOP3.LUT R3, R0, R3, RZ, 0xfc, !PT ;  /* 0x0000000300037212 */ /* 0x000fca00078efcff */
[----:B------:R0:W-:Y:S01]  /*8f20*/  STG.E.U8 desc[UR36][R16.64], R3 ;  /* 0x0000000310007986 */ /* 0x0001e2000c101124 */
[----:B------:R-:W-:Y:S05]  /*8f30*/  BRA `(.L_x_16690) ;  /* 0x0000000400fc7947 */ /* 0x000fea0003800000 */
.L_x_16701:
        /* <DEDUP_REMOVED lines=13> */
.L_x_16705:
[----:B------:R-:W-:Y:S01]  /*9010*/  IMAD.MOV.U32 R0, RZ, RZ, 0x7f ;  /* 0x0000007fff007424 */ /* 0x000fe200078e00ff */
[----:B------:R-:W-:-:S04]  /*9020*/  ISETP.GT.U32.AND P0, PT, R2, 0x7f800000, PT ;  /* 0x7f8000000200780c */ /* 0x000fc80003f04070 */
[----:B------:R-:W-:-:S09]  /*9030*/  SEL R0, R0, 0x7c, P0 ;  /* 0x0000007c00007807 */ /* 0x000fd20000000000 */
.L_x_16706:
[----:B------:R-:W-:Y:S05]  /*9040*/  BSYNC B0 ;  /* 0x0000000000007941 */ /* 0x000fea0003800000 */
.L_x_16704:
[----:B------:R-:W-:-:S04]  /*9050*/  LOP3.LUT R2, R3, 0x80000000, RZ, 0xc0, !PT ;  /* 0x8000000003027812 */ /* 0x000fc800078ec0ff */
[----:B------:R-:W-:-:S04]  /*9060*/  SHF.R.U32.HI R3, RZ, 0x18, R2 ;  /* 0x00000018ff037819 */ /* 0x000fc80000011602 */
[----:B------:R-:W-:-:S05]  /*9070*/  LOP3.LUT R3, R0, R3, RZ, 0xfc, !PT ;  /* 0x0000000300037212 */ /* 0x000fca00078efcff */
[----:B------:R0:W-:Y:S01]  /*9080*/  STG.E.U8 desc[UR36][R16.64], R3 ;  /* 0x0000000310007986 */ /* 0x0001e2000c101124 */
[----:B------:R-:W-:Y:S05]  /*9090*/  BRA `(.L_x_16690) ;  /* 0x0000000400a47947 */ /* 0x000fea0003800000 */
.L_x_16700:
[----:B------:R-:W-:-:S04]  /*90a0*/  I2FP.F32.S32 R0, R2 ;  /* 0x0000000200007245 */ /* 0x000fc80000201400 */
[----:B------:R-:W-:-:S05]  /*90b0*/  F2FP.BF16.F32.PACK_AB R0, RZ, R0 ;  /* 0x00000000ff00723e */ /* 0x000fca00000010ff */
[----:B------:R0:W-:Y:S01]  /*90c0*/  STG.E.U16 desc[UR36][R16.64], R0 ;  /* 0x0000000010007986 */ /* 0x0001e2000c101524 */
[----:B------:R-:W-:Y:S05]  /*90d0*/  BRA `(.L_x_16690) ;  /* 0x0000000400947947 */ /* 0x000fea0003800000 */
.L_x_16697:
        /* <DEDUP_REMOVED lines=10> */
.L_x_16709:
        /* <DEDUP_REMOVED lines=17> */
.L_x_16712:
[----:B------:R-:W-:-:S04]  /*9290*/  LOP3.LUT R2, R3, 0x80000000, RZ, 0xc0, !PT ;  /* 0x8000000003027812 */ /* 0x000fc800078ec0ff */
[----:B------:R-:W-:-:S04]  /*92a0*/  SHF.R.U32.HI R3, RZ, 0x18, R2 ;  /* 0x00000018ff037819 */ /* 0x000fc80000011602 */
[----:B------:R-:W-:-:S04]  /*92b0*/  LOP3.LUT R0, R0, R3, RZ, 0xfc, !PT ;  /* 0x0000000300007212 */ /* 0x000fc800078efcff */
[----:B------:R-:W-:-:S07]  /*92c0*/  PRMT R8, R0, 0x7610, R8 ;  /* 0x0000761000087816 */ /* 0x000fce0000000008 */
.L_x_16711:
[----:B------:R-:W-:Y:S05]  /*92d0*/  BSYNC B0 ;  /* 0x0000000000007941 */ /* 0x000fea0003800000 */
.L_x_16710:
[----:B------:R0:W-:Y:S01]  /*92e0*/  STG.E.U8 desc[UR36][R16.64], R8 ;  /* 0x0000000810007986 */ /* 0x0001e2000c101124 */
[----:B------:R-:W-:Y:S05]  /*92f0*/  BRA `(.L_x_16690) ;  /* 0x00000004000c7947 */ /* 0x000fea0003800000 */
.L_x_16708:
        /* <DEDUP_REMOVED lines=17> */
.L_x_16715:
[----:B------:R-:W-:-:S04]  /*9410*/  LOP3.LUT R2, R3, 0x80000000, RZ, 0xc0, !PT ;  /* 0x8000000003027812 */ /* 0x000fc800078ec0ff */
[----:B------:R-:W-:-:S04]  /*9420*/  SHF.R.U32.HI R3, RZ, 0x18, R2 ;  /* 0x00000018ff037819 */ /* 0x000fc80000011602 */
[----:B------:R-:W-:-:S04]  /*9430*/  LOP3.LUT R0, R0, R3, RZ, 0xfc, !PT ;  /* 0x0000000300007212 */ /* 0x000fc800078efcff */
[----:B------:R-:W-:-:S07]  /*9440*/  PRMT R8, R0, 0x7610, R8 ;  /* 0x0000761000087816 */ /* 0x000fce0000000008 */
.L_x_16714:
[----:B------:R-:W-:Y:S05]  /*9450*/  BSYNC B0 ;  /* 0x0000000000007941 */ /* 0x000fea0003800000 */
.L_x_16713:
[----:B------:R0:W-:Y:S01]  /*9460*/  STG.E.U8 desc[UR36][R16.64], R8 ;  /* 0x0000000810007986 */ /* 0x0001e2000c101124 */
[----:B------:R-:W-:Y:S05]  /*9470*/  BRA `(.L_x_16690) ;  /* 0x0000000000ac7947 */ /* 0x000fea0003800000 */
.L_x_16707:
        /* <DEDUP_REMOVED lines=22> */
.L_x_16689:
[----:B------:R-:W-:Y:S01]  /*95e0*/  MOV R0, 0x0 ;  /* 0x0000000000007802 */ /* 0x000fe20000000f00 */
[----:B------:R-:W-:Y:S01]  /*95f0*/  ULDC.64 UR4, c[0x4][0x198] ;  /* 0x0100660000047ab9 */ /* 0x000fe20000000a00 */
[----:B------:R-:W-:Y:S01]  /*9600*/  ULDC.64 UR6, c[0x4][0x30] ;  /* 0x01000c0000067ab9 */ /* 0x000fe20000000a00 */
[----:B------:R-:W-:Y:S01]  /*9610*/  IMAD.U32 R4, RZ, RZ, UR4 ;  /* 0x00000004ff047e24 */ /* 0x000fe2000f8e00ff */
[----:B------:R0:W3:Y:S01]  /*9620*/  LDC.64 R2, c[0x4][R0] ;  /* 0x0100000000027b82 */ /* 0x0000e20000000a00 */
[----:B-1----:R-:W-:Y:S01]  /*9630*/  IMAD.U32 R5, RZ, RZ, UR5 ;  /* 0x00000005ff057e24 */ /* 0x002fe2000f8e00ff */
        /* <DEDUP_REMOVED lines=9> */
[----:B--2345:R-:W-:Y:S05]  /*96d0*/  CALL.ABS.NOINC R2 ;  /* 0x0000000002007343 */ /* 0x03cfea0003c00000 */
.L_x_16718:
[----:B------:R-:W-:Y:S05]  /*96e0*/  BRA `(.L_x_16690) ;  /* 0x0000000000107947 */ /* 0x000fea0003800000 */
.L_x_16717:
[----:B------:R-:W-:-:S05]  /*96f0*/  SHF.R.S32.HI R3, RZ, 0x1f, R2 ;  /* 0x0000001fff037819 */ /* 0x000fca0000011402 */
[----:B------:R3:W-:Y:S01]  /*9700*/  STG.E.64 desc[UR36][R16.64], R2 ;  /* 0x0000000210007986 */ /* 0x0007e2000c101b24 */
[----:B------:R-:W-:Y:S05]  /*9710*/  BRA `(.L_x_16690) ;  /* 0x0000000000047947 */ /* 0x000fea0003800000 */
.L_x_16716:
[----:B------:R0:W-:Y:S02]  /*9720*/  STG.E desc[UR36][R16.64], R2 ;  /* 0x0000000210007986 */ /* 0x0001e4000c101924 */
.L_x_16690:
[----:B------:R-:W-:-:S07]  /*9730*/  VIADD R19, R19, 0x80 ;  /* 0x0000008013137836 */ /* 0x000fce0000000000 */
.L_x_16644:
[----:B------:R-:W-:Y:S05]  /*9740*/  BSYNC B6 ;  /* 0x0000000000067941 */ /* 0x000fea0003800000 */
.L_x_16643:
[----:B------:R-:W-:Y:S02]  /*9750*/  ULDC UR4, c[0x0][0x210] ;  /* 0x0000840000047ab9 */ /* 0x000fe40000000800 */
[----:B------:R-:W-:-:S13]  /*9760*/  ISETP.GE.AND P0, PT, R19, UR4, PT ;  /* 0x0000000413007c0c */ /* 0x000fda000bf06270 */
[----:B------:R-:W-:Y:S05]  /*9770*/  @P0 EXIT ;  /* 0x000000000000094d */ /* 0x000fea0003800000 */
        /* <DEDUP_REMOVED lines=303> */
.L_x_16719:
[----:B-1----:R-:W0:Y:S01]  /*aa70*/  LDC.U8 R5, c[0x0][0x431] ;  /* 0x00010c40ff057b82 */ /* 0x002e220000000000 */
        /* <DEDUP_REMOVED lines=17> */
[----:B-----5:R0:W5:Y:S01]  /*ab90*/  LDG.E.S8 R18, desc[UR36][R2.64] ;  /* 0x0000002402127981 */ /* 0x020162000c1e1300 */
[----:B------:R-:W-:Y:S05]  /*aba0*/  BRA `(.L_x_16725) ;  /* 0x0000000c003c7947 */ /* 0x000fea0003800000 */
.L_x_16723:
[----:B-----5:R0:W5:Y:S01]  /*abb0*/  LDG.E.U8 R18, desc[UR36][R2.64] ;  /* 0x0000002402127981 */ /* 0x020162000c1e1100 */
[----:B------:R-:W-:Y:S05]  /*abc0*/  BRA `(.L_x_16725) ;  /* 0x0000000c00347947 */ /* 0x000fea0003800000 */
.L_x_16722:
[----:B------:R-:W-:-:S13]  /*abd0*/  ISETP.NE.AND P0, PT, R4, 0x2, PT ;  /* 0x000000020400780c */ /* 0x000fda0003f05270 */
[----:B------:R-:W-:Y:S05]  /*abe0*/  @!P0 BRA `(.L_x_16726) ;  /* 0x0000000000208947 */ /* 0x000fea0003800000 */
[----:B------:R-:W-:-:S13]  /*abf0*/  ISETP.NE.AND P0, PT, R4, 0x3, PT ;  /* 0x000000030400780c */ /* 0x000fda0003f05270 */
[----:B------:R-:W-:Y:S05]  /*ac00*/  @!P0 BRA `(.L_x_16727) ;  /* 0x0000000000108947 */ /* 0x000fea0003800000 */
[----:B------:R-:W-:-:S13]  /*ac10*/  ISETP.NE.AND P0, PT, R4, 0x4, PT ;  /* 0x000000040400780c */ /* 0x000fda0003f05270 */
[----:B------:R-:W-:Y:S05]  /*ac20*/  @P0 BRA `(.L_x_16724) ;  /* 0x0000000800c80947 */ /* 0x000fea0003800000 */
[----:B-----5:R0:W5:Y:S01]  /*ac30*/  LDG.E R18, desc[UR36][R2.64] ;  /* 0x0000002402127981 */ /* 0x020162000c1e1900 */
[----:B------:R-:W-:Y:S05]  /*ac40*/  BRA `(.L_x_16725) ;  /* 0x0000000c00147947 */ /* 0x000fea0003800000 */
.L_x_16727:
[----:B-----5:R0:W5:Y:S01]  /*ac50*/  LDG.E R18, desc[UR36][R2.64] ;  /* 0x0000002402127981 */ /* 0x020162000c1e1900 */
[----:B------:R-:W-:Y:S05]  /*ac60*/  BRA `(.L_x_16725) ;  /* 0x0000000c000c7947 */ /* 0x000fea0003800000 */
.L_x_16726:
[----:B-----5:R0:W5:Y:S01]  /*ac70*/  LDG.E.S16 R18, desc[UR36][R2.64] ;  /* 0x0000002402127981 */ /* 0x020162000c1e1700 */
[----:B------:R-:W-:Y:S05]  /*ac80*/  BRA `(.L_x_16725) ;  /* 0x0000000c00047947 */ /* 0x000fea0003800000 */
.L_x_16721:
[----:B------:R-:W-:-:S13]  /*ac90*/  ISETP.GT.AND P0, PT, R4, 0x6, PT ;  /* 0x000000060400780c */ /* 0x000fda0003f04270 */
[----:B------:R-:W-:Y:S05]  /*aca0*/  @P0 BRA `(.L_x_16728) ;  /* 0x00000000002c0947 */ /* 0x000fea0003800000 */
[----:B------:R-:W-:-:S13]  /*acb0*/  ISETP.NE.AND P0, PT, R4, 0x5, PT ;  /* 0x000000050400780c */ /* 0x000fda0003f05270 */
[----:B------:R-:W-:Y:S05]  /*acc0*/  @!P0 BRA `(.L_x_16729) ;  /* 0x0000000000148947 */ /* 0x000fea0003800000 */
[----:B------:R-:W-:-:S13]  /*acd0*/  ISETP.NE.AND P0, PT, R4, 0x6, PT ;  /* 0x000000060400780c */ /* 0x000fda0003f05270 */
[----:B------:R-:W-:Y:S05]  /*ace0*/  @P0 BRA `(.L_x_16724) ;  /* 0x0000000800980947 */ /* 0x000fea0003800000 */
[----:B------:R-:W2:Y:S02]  /*acf0*/  LDG.E R2, desc[UR36][R2.64] ;  /* 0x0000002402027981 */ /* 0x000ea4000c1e1900 */
[----:B--2--5:R1:W2:Y:S01]  /*ad00*/  F2I.FTZ.TRUNC.NTZ R18, R2 ;  /* 0x0000000200127305 */ /* 0x0242a2000021f100 */
[----:B------:R-:W-:Y:S05]  /*ad10*/  BRA `(.L_x_16725) ;  /* 0x0000000800e07947 */ /* 0x000fea0003800000 */
.L_x_16729:
[----:B------:R-:W2:Y:S02]  /*ad20*/  LDG.E.U16 R2, desc[UR36][R2.64] ;  /* 0x0000002402027981 */ /* 0x000ea4000c1e1500 */
[----:B--2--5:R-:W-:-:S06]  /*ad30*/  HADD2.F32 R18, -RZ, R2.H0_H0 ;  /* 0x20000002ff127230 */ /* 0x024fcc0000004100 */
[----:B------:R-:W0:Y:S01]  /*ad40*/  F2I.FTZ.TRUNC.NTZ R18, R18 ;  /* 0x0000001200127305 */ /* 0x000e22000021f100 */
[----:B------:R-:W-:Y:S05]  /*ad50*/  BRA `(.L_x_16725) ;  /* 0x0000000800d07947 */ /* 0x000fea0003800000 */
.L_x_16728:
[----:B------:R-:W-:-:S13]  /*ad60*/  ISETP.NE.AND P0, PT, R4, 0x7, PT ;  /* 0x000000070400780c */ /* 0x000fda0003f05270 */
[----:B------:R-:W-:Y:S05]  /*ad70*/  @!P0 BRA `(.L_x_16730) ;  /* 0x00000000002c8947 */ /* 0x000fea0003800000 */
[----:B------:R-:W-:-:S13]  /*ad80*/  ISETP.NE.AND P0, PT, R4, 0x8, PT ;  /* 0x000000080400780c */ /* 0x000fda0003f05270 */
[----:B------:R-:W-:Y:S05]  /*ad90*/  @!P0 BRA `(.L_x_16731) ;  /* 0x0000000000148947 */ /* 0x000fea0003800000 */
[----:B------:R-:W-:-:S13]  /*ada0*/  ISETP.NE.AND P0, PT, R4, 0x9, PT ;  /* 0x000000090400780c */ /* 0x000fda0003f05270 */
[----:B------:R-:W-:Y:S05]  /*adb0*/  @P0 BRA `(.L_x_16724) ;  /* 0x0000000800640947 */ /* 0x000fea0003800000 */
[----:B------:R-:W2:Y:S02]  /*adc0*/  LDG.E R2, desc[UR36][R2.64] ;  /* 0x0000002402027981 */ /* 0x000ea4000c1e1900 */
[----:B--2--5:R3:W4:Y:S01]  /*add0*/  F2I.FTZ.TRUNC.NTZ R18, R2 ;  /* 0x0000000200127305 */ /* 0x024722000021f100 */
[----:B------:R-:W-:Y:S05]  /*ade0*/  BRA `(.L_x_16725) ;  /* 0x0000000800ac7947 */ /* 0x000fea0003800000 */
.L_x_16731:
[----:B------:R-:W2:Y:S02]  /*adf0*/  LDG.E.U16 R2, desc[UR36][R2.64] ;  /* 0x0000002402027981 */ /* 0x000ea4000c1e1500 */
[----:B--2--5:R-:W-:-:S06]  /*ae00*/  HADD2.F32 R18, -RZ, R2.H0_H0 ;  /* 0x20000002ff127230 */ /* 0x024fcc0000004100 */
[----:B------:R-:W0:Y:S01]  /*ae10*/  F2I.FTZ.TRUNC.NTZ R18, R18 ;  /* 0x0000001200127305 */ /* 0x000e22000021f100 */
[----:B------:R-:W-:Y:S05]  /*ae20*/  BRA `(.L_x_16725) ;  /* 0x00000008009c7947 */ /* 0x000fea0003800000 */
.L_x_16730:
[----:B------:R-:W2:Y:S02]  /*ae30*/  LDG.E.64 R2, desc[UR36][R2.64] ;  /* 0x0000002402027981 */ /* 0x000ea4000c1e1b00 */
[----:B--2--5:R0:W1:Y:S01]  /*ae40*/  F2I.F64.TRUNC R18, R2 ;  /* 0x0000000200127311 */ /* 0x024062000030d100 */
[----:B------:R-:W-:Y:S05]  /*ae50*/  BRA `(.L_x_16725) ;  /* 0x0000000800907947 */ /* 0x000fea0003800000 */
.L_x_16720:
        /* <DEDUP_REMOVED lines=10> */
[----:B-----5:R-:W-:Y:S01]  /*af00*/  SEL R18, RZ, 0x1, !P0 ;  /* 0x00000001ff127807 */ /* 0x020fe20004000000 */
[----:B------:R-:W-:Y:S08]  /*af10*/  BRA `(.L_x_16725) ;  /* 0x0000000800607947 */ /* 0x000ff00003800000 */
.L_x_16734:
[----:B------:R-:W2:Y:S02]  /*af20*/  LDG.E.64 R2, desc[UR36][R2.64] ;  /* 0x0000002402027981 */ /* 0x000ea4000c1e1b00 */
[----:B--2--5:R0:W1:Y:S01]  /*af30*/  F2I.F64.TRUNC R18, R2 ;  /* 0x0000000200127311 */ /* 0x024062000030d100 */
[----:B------:R-:W-:Y:S05]  /*af40*/  BRA `(.L_x_16725) ;  /* 0x0000000800547947 */ /* 0x000fea0003800000 */
.L_x_16733:
        /* <DEDUP_REMOVED lines=25> */
[----:B-----5:R0:W1:Y:S01]  /*b0e0*/  F2I.FTZ.TRUNC.NTZ R18, R5 ;  /* 0x0000000500127305 */ /* 0x020062000021f100 */
[----:B------:R-:W-:Y:S05]  /*b0f0*/  BRA `(.L_x_16725) ;  /* 0x0000000400e87947 */ /* 0x000fea0003800000 */
.L_x_16736:
        /* <DEDUP_REMOVED lines=12> */
[----:B-----5:R0:W1:Y:S01]  /*b1c0*/  F2I.FTZ.TRUNC.NTZ R18, R4 ;  /* 0x0000000400127305 */ /* 0x020062000021f100 */
[----:B------:R-:W-:Y:S05]  /*b1d0*/  BRA `(.L_x_16725) ;  /* 0x0000000400b07947 */ /* 0x000fea0003800000 */
.L_x_16735:
[----:B-----5:R-:W2:Y:S02]  /*b1e0*/  LDG.E.U16 R18, desc[UR36][R2.64] ;  /* 0x0000002402127981 */ /* 0x020ea4000c1e1500 */
[----:B--2---:R-:W-:-:S06]  /*b1f0*/  IMAD.U32 R18, R18, 0x10000, RZ ;  /* 0x0001000012127824 */ /* 0x004fcc00078e00ff */
[----:B------:R-:W0:Y:S01]  /*b200*/  F2I.FTZ.TRUNC.NTZ R18, R18 ;  /* 0x0000001200127305 */ /* 0x000e22000021f100 */
[----:B------:R-:W-:Y:S05]  /*b210*/  BRA `(.L_x_16725) ;  /* 0x0000000400a07947 */ /* 0x000fea0003800000 */
.L_x_16732:
        /* <DEDUP_REMOVED lines=8> */
[----:B-----5:R0:W5:Y:S01]  /*b2a0*/  LDG.E.U16 R18, desc[UR36][R2.64] ;  /* 0x0000002402127981 */ /* 0x020162000c1e1500 */
[----:B------:R-:W-:Y:S05]  /*b2b0*/  BRA `(.L_x_16725) ;  /* 0x0000000400787947 */ /* 0x000fea0003800000 */
.L_x_16739:
[----:B------:R-:W2:Y:S01]  /*b2c0*/  LDG.E.U8 R2, desc[UR36][R2.64] ;  /* 0x0000002402027981 */ /* 0x000ea2000c1e1100 */
[----:B------:R-:W-:Y:S01]  /*b2d0*/  BSSY B0, `(.L_x_16740) ;  /* 0x0000018000007945 */ /* 0x000fe20003800000 */
[----:B-----5:R-:W-:Y:S01]  /*b2e0*/  IMAD.MOV.U32 R18, RZ, RZ, RZ ;  /* 0x000000ffff127224 */ /* 0x020fe200078e00ff */
        /* <DEDUP_REMOVED lines=18> */
.L_x_16743:
[----:B------:R-:W-:Y:S05]  /*b410*/  BSYNC B1 ;  /* 0x0000000000017941 */ /* 0x000fea0003800000 */
.L_x_16742:
[----:B------:R-:W-:Y:S01]  /*b420*/  IMAD.SHL.U32 R2, R2, 0x100000, RZ ;  /* 0x0010000002027824 */ /* 0x000fe200078e00ff */
[----:B------:R-:W-:-:S04]  /*b430*/  LEA R3, R0, 0x3b800000, 0x17 ;  /* 0x3b80000000037811 */ /* 0x000fc800078eb8ff */
[----:B------:R-:W-:-:S07]  /*b440*/  LOP3.LUT R18, R3, R2, R18, 0xfe, !PT ;  /* 0x0000000203127212 */ /* 0x000fce00078efe12 */
.L_x_16741:
[----:B------:R-:W-:Y:S05]  /*b450*/  BSYNC B0 ;  /* 0x0000000000007941 */ /* 0x000fea0003800000 */
.L_x_16740:
[----:B------:R-:W0:Y:S01]  /*b460*/  F2I.FTZ.TRUNC.NTZ R18, R18 ;  /* 0x0000001200127305 */ /* 0x000e22000021f100 */
[----:B------:R-:W-:Y:S05]  /*b470*/  BRA `(.L_x_16725) ;  /* 0x0000000400087947 */ /* 0x000fea0003800000 */
.L_x_16738:
        /* <DEDUP_REMOVED lines=21> */
.L_x_16747:
[----:B------:R-:W-:Y:S05]  /*b5d0*/  BSYNC B1 ;  /* 0x0000000000017941 */ /* 0x000fea0003800000 */
.L_x_16746:
[----:B------:R-:W-:Y:S01]  /*b5e0*/  IMAD.SHL.U32 R2, R2, 0x200000, RZ ;  /* 0x0020000002027824 */ /* 0x000fe200078e00ff */
[----:B------:R-:W-:-:S04]  /*b5f0*/  LEA R3, R0, 0x37800000, 0x17 ;  /* 0x3780000000037811 */ /* 0x000fc800078eb8ff */
[----:B------:R-:W-:-:S07]  /*b600*/  LOP3.LUT R18, R3, R2, R18, 0xfe, !PT ;  /* 0x0000000203127212 */ /* 0x000fce00078efe12 */
.L_x_16745:
[----:B------:R-:W-:Y:S05]  /*b610*/  BSYNC B0 ;  /* 0x0000000000007941 */ /* 0x000fea0003800000 */
.L_x_16744:
[----:B------:R-:W0:Y:S01]  /*b620*/  F2I.FTZ.TRUNC.NTZ R18, R18 ;  /* 0x0000001200127305 */ /* 0x000e22000021f100 */
[----:B------:R-:W-:Y:S05]  /*b630*/  BRA `(.L_x_16725) ;  /* 0x0000000000987947 */ /* 0x000fea0003800000 */
.L_x_16737:
        /* <DEDUP_REMOVED lines=8> */
[----:B-----5:R-:W-:Y:S01]  /*b6c0*/  IMAD.MOV.U32 R18, RZ, RZ, 0x400000 ;  /* 0x00400000ff127424 */ /* 0x020fe200078e00ff */
[----:B--2---:R-:W-:-:S13]  /*b6d0*/  ISETP.NE.AND P0, PT, R2, RZ, PT ;  /* 0x000000ff0200720c */ /* 0x004fda0003f05270 */
[----:B------:R-:W-:Y:S05]  /*b6e0*/  @!P0 BRA `(.L_x_16751) ;  /* 0x00000000000c8947 */ /* 0x000fea0003800000 */
[----:B------:R-:W-:-:S13]  /*b6f0*/  ISETP.NE.AND P0, PT, R2, 0xff, PT ;  /* 0x000000ff0200780c */ /* 0x000fda0003f05270 */
[----:B------:R-:W-:Y:S02]  /*b700*/  @!P0 IMAD.MOV.U32 R18, RZ, RZ, 0x7f800001 ;  /* 0x7f800001ff128424 */ /* 0x000fe400078e00ff */
[----:B------:R-:W-:-:S07]  /*b710*/  @P0 IMAD.SHL.U32 R18, R2, 0x800000, RZ ;  /* 0x0080000002120824 */ /* 0x000fce00078e00ff */
.L_x_16751:
[----:B------:R-:W-:Y:S05]  /*b720*/  BSYNC B0 ;  /* 0x0000000000007941 */ /* 0x000fea0003800000 */
.L_x_16750:
[----:B------:R-:W0:Y:S01]  /*b730*/  F2I.FTZ.TRUNC.NTZ R18, R18 ;  /* 0x0000001200127305 */ /* 0x000e22000021f100 */
[----:B------:R-:W-:Y:S05]  /*b740*/  BRA `(.L_x_16725) ;  /* 0x0000000000547947 */ /* 0x000fea0003800000 */
.L_x_16724:
        /* <DEDUP_REMOVED lines=14> */
[----:B-----5:R-:W-:-:S07]  /*b830*/  IMAD.MOV.U32 R18, RZ, RZ, RZ ;  /* 0x000000ffff127224 */ /* 0x020fce00078e00ff */
[----:B------:R-:W-:-:S07]  /*b840*/  LEPC R20, `(.L_x_16752) ;  /* 0x000000001014794e */ /* 0x000fce0000000000 */
[----:B0-----:R-:W-:Y:S05]  /*b850*/  CALL.ABS.NOINC R2 ;  /* 0x0000000002007343 */ /* 0x001fea0003c00000 */
.L_x_16752:
[----:B------:R-:W-:Y:S05]  /*b860*/  BRA `(.L_x_16725) ;  /* 0x00000000000c7947 */ /* 0x000fea0003800000 */
.L_x_16749:
[----:B-----5:R0:W5:Y:S01]  /*b870*/  LDG.E R18, desc[UR36][R2.64] ;  /* 0x0000002402127981 */ /* 0x020162000c1e1900 */
[----:B------:R-:W-:Y:S05]  /*b880*/  BRA `(.L_x_16725) ;  /* 0x0000000000047947 */ /* 0x000fea0003800000 */
.L_x_16748:
[----:B-----5:R0:W5:Y:S02]  /*b890*/  LDG.E R18, desc[UR36][R2.64] ;  /* 0x0000002402127981 */ /* 0x020164000c1e1900 */
.L_x_16725:
[----:B------:R-:W3:Y:S01]  /*b8a0*/  LDC R0, c[0x0][0x420] ;  /* 0x00010800ff007b82 */ /* 0x000ee20000000800 */
[----:B------:R-:W-:Y:S01]  /*b8b0*/  BSSY B0, `(.L_x_16753) ;  /* 0x0000027000007945 */ /* 0x000fe20003800000 */
[----:B---3--:R-:W-:-:S13]  /*b8c0*/  ISETP.GE.AND P0, PT, R0, RZ, PT ;  /* 0x000000ff0000720c */ /* 0x008fda0003f06270 */
[----:B------:R-:W-:Y:S05]  /*b8d0*/  @!P0 BRA `(.L_x_16754) ;  /* 0x00000000006c8947 */ /* 0x000fea0003800000 */
[----:B------:R-:W-:Y:S01]  /*b8e0*/  ISETP.NE.AND P0, PT, R0, RZ, PT ;  /* 0x000000ff0000720c */ /* 0x000fe20003f05270 */
[----:B01----:R-:W-:-:S12]  /*b8f0*/  IMAD.MOV.U32 R2, RZ, RZ, 0x1 ;  /* 0x00000001ff027424 */ /* 0x003fd800078e00ff */
[----:B------:R-:W-:Y:S05]  /*b900*/  @!P0 BRA `(.L_x_16755) ;  /* 0x0000000000848947 */ /* 0x000fea0003800000 */
[C---:B------:R-:W-:Y:S01]  /*b910*/  VIADD R3, R0.reuse, 0x1 ;  /* 0x0000000100037836 */ /* 0x040fe20000000000 */
[C---:B------:R-:W-:Y:S01]  /*b920*/  LOP3.LUT R2, R0.reuse, 0x1, RZ, 0xc0, !PT ;  /* 0x0000000100027812 */ /* 0x040fe200078ec0ff */
[----:B------:R-:W-:Y:S01]  /*b930*/  BSSY B1, `(.L_x_16756) ;  /* 0x0000014000017945 */ /* 0x000fe20003800000 */
[----:B------:R-:W-:Y:S01]  /*b940*/  LEA.HI R5, R0, R0, RZ, 0x1 ;  /* 0x0000000000057211 */ /* 0x000fe200078f08ff */
[----:B--2-45:R-:W-:Y:S01]  /*b950*/  IMAD R0, R18, R18, RZ ;  /* 0x0000001212007224 */ /* 0x034fe200078e02ff */
[----:B------:R-:W-:Y:S02]  /*b960*/  ISETP.GE.U32.AND P1, PT, R3, 0x3, PT ;  /* 0x000000030300780c */ /* 0x000fe40003f26070 */
[----:B------:R-:W-:-:S04]  /*b970*/  ISETP.NE.U32.AND P0, PT, R2, 0x1, PT ;  /* 0x000000010200780c */ /* 0x000fc80003f05070 */
[----:B------:R-:W-:-:S07]  /*b980*/  SEL R2, R18, 0x1, !P0 ;  /* 0x0000000112027807 */ /* 0x000fce0004000000 */
[----:B------:R-:W-:Y:S05]  /*b990*/  @!P1 BRA `(.L_x_16757) ;  /* 0x0000000000349947 */ /* 0x000fea0003800000 */
[----:B------:R-:W-:Y:S01]  /*b9a0*/  SHF.R.S32.HI R5, RZ, 0x1, R5 ;  /* 0x00000001ff057819 */ /* 0x000fe20000011405 */
[----:B------:R-:W-:-:S07]  /*b9b0*/  IMAD.MOV.U32 R4, RZ, RZ, R0 ;  /* 0x000000ffff047224 */ /* 0x000fce00078e0000 */
.L_x_16758:
        /* <DEDUP_REMOVED lines=11> */
.L_x_16757:
[----:B------:R-:W-:Y:S05]  /*ba70*/  BSYNC B1 ;  /* 0x0000000000017941 */ /* 0x000fea0003800000 */
.L_x_16756:
[----:B------:R-:W-:Y:S05]  /*ba80*/  BRA `(.L_x_16755) ;  /* 0x0000000000247947 */ /* 0x000fea0003800000 */
.L_x_16754:
        /* <DEDUP_REMOVED lines=9> */
.L_x_16755:
[----:B------:R-:W-:Y:S05]  /*bb20*/  BSYNC B0 ;  /* 0x0000000000007941 */ /* 0x000fea0003800000 */
.L_x_16753:
        /* <DEDUP_REMOVED lines=14> */
.L_x_16762:
[----:B------:R-:W-:Y:S01]  /*bc10*/  STG.E.U8 desc[UR36][R16.64], R2 ;  /* 0x0000000210007986 */ /* 0x000fe2000c101124 */
[----:B------:R-:W-:Y:S05]  /*bc20*/  EXIT ;  /* 0x000000000000794d */ /* 0x000fea0003800000 */
.L_x_16761:
[----:B------:R-:W-:-:S13]  /*bc30*/  ISETP.NE.AND P0, PT, R0, 0x2, PT ;  /* 0x000000020000780c */ /* 0x000fda0003f05270 */
[----:B------:R-:W-:Y:S05]  /*bc40*/  @!P0 BRA `(.L_x_16764) ;  /* 0x0000000000248947 */ /* 0x000fea0003800000 */
[----:B------:R-:W-:-:S13]  /*bc50*/  ISETP.NE.AND P0, PT, R0, 0x3, PT ;  /* 0x000000030000780c */ /* 0x000fda0003f05270 */
[----:B------:R-:W-:Y:S05]  /*bc60*/  @!P0 BRA `(.L_x_16765) ;  /* 0x0000000000148947 */ /* 0x000fea0003800000 */
[----:B------:R-:W-:-:S13]  /*bc70*/  ISETP.NE.AND P0, PT, R0, 0x4, PT ;  /* 0x000000040000780c */ /* 0x000fda0003f05270 */
[----:B------:R-:W-:Y:S05]  /*bc80*/  @P0 BRA `(.L_x_16763) ;  /* 0x0000000800e40947 */ /* 0x000fea0003800000 */
[----:B------:R-:W-:-:S05]  /*bc90*/  SHF.R.S32.HI R3, RZ, 0x1f, R2 ;  /* 0x0000001fff037819 */ /* 0x000fca0000011402 */
[----:B------:R-:W-:Y:S01]  /*bca0*/  STG.E.64 desc[UR36][R16.64], R2 ;  /* 0x0000000210007986 */ /* 0x000fe2000c101b24 */
[----:B------:R-:W-:Y:S05]  /*bcb0*/  EXIT ;  /* 0x000000000000794d */ /* 0x000fea0003800000 */
.L_x_16765:
[----:B------:R-:W-:Y:S01]  /*bcc0*/  STG.E desc[UR36][R16.64], R2 ;  /* 0x0000000210007986 */ /* 0x000fe2000c101924 */
[----:B------:R-:W-:Y:S05]  /*bcd0*/  EXIT ;  /* 0x000000000000794d */ /* 0x000fea0003800000 */
.L_x_16764:
[----:B------:R-:W-:Y:S01]  /*bce0*/  STG.E.U16 desc[UR36][R16.64], R2 ;  /* 0x0000000210007986 */ /* 0x000fe2000c101524 */
[----:B------:R-:W-:Y:S05]  /*bcf0*/  EXIT ;  /* 0x000000000000794d */ /* 0x000fea0003800000 */
.L_x_16760:
[----:B------:R-:W-:-:S13]  /*bd00*/  ISETP.GT.AND P0, PT, R0, 0x6, PT ;  /* 0x000000060000780c */ /* 0x000fda0003f04270 */
[----:B------:R-:W-:Y:S05]  /*bd10*/  @P0 BRA `(.L_x_16766) ;  /* 0x00000000002c0947 */ /* 0x000fea0003800000 */
[----:B------:R-:W-:-:S13]  /*bd20*/  ISETP.NE.AND P0, PT, R0, 0x5, PT ;  /* 0x000000050000780c */ /* 0x000fda0003f05270 */
[----:B------:R-:W-:Y:S05]  /*bd30*/  @!P0 BRA `(.L_x_16767) ;  /* 0x0000000000148947 */ /* 0x000fea0003800000 */
[----:B------:R-:W-:-:S13]  /*bd40*/  ISETP.NE.AND P0, PT, R0, 0x6, PT ;  /* 0x000000060000780c */ /* 0x000fda0003f05270 */
[----:B------:R-:W-:Y:S05]  /*bd50*/  @P0 BRA `(.L_x_16763) ;  /* 0x0000000800b00947 */ /* 0x000fea0003800000 */
[----:B------:R-:W-:-:S05]  /*bd60*/  I2FP.F32.S32 R3, R2 ;  /* 0x0000000200037245 */ /* 0x000fca0000201400 */
[----:B------:R-:W-:Y:S01]  /*bd70*/  STG.E desc[UR36][R16.64], R3 ;  /* 0x0000000310007986 */ /* 0x000fe2000c101924 */
[----:B------:R-:W-:Y:S05]  /*bd80*/  EXIT ;  /* 0x000000000000794d */ /* 0x000fea0003800000 */
.L_x_16767:
[----:B------:R-:W-:-:S04]  /*bd90*/  I2FP.F32.S32 R0, R2 ;  /* 0x0000000200007245 */ /* 0x000fc80000201400 */
[----:B------:R-:W-:-:S05]  /*bda0*/  F2FP.F16.F32.PACK_AB R0, RZ, R0 ;  /* 0x00000000ff00723e */ /* 0x000fca00000000ff */
[----:B------:R-:W-:Y:S01]  /*bdb0*/  STG.E.U16 desc[UR36][R16.64], R0 ;  /* 0x0000000010007986 */ /* 0x000fe2000c101524 */
[----:B------:R-:W-:Y:S05]  /*bdc0*/  EXIT ;  /* 0x000000000000794d */ /* 0x000fea0003800000 */
.L_x_16766:
        /* <DEDUP_REMOVED lines=8> */
[----:B------:R-:W-:Y:S01]  /*be50*/  STG.E.64 desc[UR36][R16.64], R2 ;  /* 0x0000000210007986 */ /* 0x000fe2000c101b24 */
[----:B------:R-:W-:Y:S05]  /*be60*/  EXIT ;  /* 0x000000000000794d */ /* 0x000fea0003800000 */
.L_x_16769:
[----:B------:R-:W-:-:S04]  /*be70*/  I2FP.F32.S32 R2, R2 ;  /* 0x0000000200027245 */ /* 0x000fc80000201400 */
[----:B------:R-:W-:-:S04]  /*be80*/  F2FP.F16.F32.PACK_AB R3, RZ, R2 ;  /* 0x00000002ff03723e */ /* 0x000fc800000000ff */
[----:B------:R-:W-:-:S05]  /*be90*/  PRMT R3, R3, 0x5410, RZ ;  /* 0x0000541003037816 */ /* 0x000fca00000000ff */
[----:B------:R-:W-:Y:S01]  /*bea0*/  STG.E desc[UR36][R16.64], R3 ;  /* 0x0000000310007986 */ /* 0x000fe2000c101924 */
[----:B------:R-:W-:Y:S05]  /*beb0*/  EXIT ;  /* 0x000000000000794d */ /* 0x000fea0003800000 */
.L_x_16768:
[----:B------:R-:W0:Y:S02]  /*bec0*/  I2F.F64 R2, R2 ;  /* 0x0000000200027312 */ /* 0x000e240000201c00 */
[----:B0-----:R-:W-:Y:S01]  /*bed0*/  STG.E.64 desc[UR36][R16.64], R2 ;  /* 0x0000000210007986 */ /* 0x001fe2000c101b24 */
[----:B------:R-:W-:Y:S05]  /*bee0*/  EXIT ;  /* 0x000000000000794d */ /* 0x000fea0003800000 */
.L_x_16759:
        /* <DEDUP_REMOVED lines=10> */
[----:B------:R-:W-:Y:S01]  /*bf90*/  STG.E.U8 desc[UR36][R16.64], R3 ;  /* 0x0000000310007986 */ /* 0x000fe2000c101124 */
[----:B------:R-:W-:Y:S05]  /*bfa0*/  EXIT ;  /* 0x000000000000794d */ /* 0x000fea0003800000 */
.L_x_16772:
[----:B------:R-:W0:Y:S01]  /*bfb0*/  I2F.F64 R4, R2 ;  /* 0x0000000200047312 */ /* 0x000e220000201c00 */
[----:B------:R-:W-:-:S05]  /*bfc0*/  CS2R R6, SRZ ;  /* 0x0000000000067805 */ /* 0x000fca000001ff00 */
[----:B0-----:R-:W-:Y:S01]  /*bfd0*/  STG.E.128 desc[UR36][R16.64], R4 ;  /* 0x0000000410007986 */ /* 0x001fe2000c101d24 */
[----:B------:R-:W-:Y:S05]  /*bfe0*/  EXIT ;  /* 0x000000000000794d */ /* 0x000fea0003800000 */
.L_x_16771:
        /* <DEDUP_REMOVED lines=21> */
.L_x_16776:
[----:B------:R-:W-:Y:S05]  /*c140*/  BSYNC B0 ;  /* 0x0000000000007941 */ /* 0x000fea0003800000 */
.L_x_16775:
[----:B------:R-:W-:-:S05]  /*c150*/  LOP3.LUT R3, R0, R3, RZ, 0xfc, !PT ;  /* 0x0000000300037212 */ /* 0x000fca00078efcff */
[----:B------:R-:W-:Y:S01]  /*c160*/  STG.E.U8 desc[UR36][R16.64], R3 ;  /* 0x0000000310007986 */ /* 0x000fe2000c101124 */
[----:B------:R-:W-:Y:S05]  /*c170*/  EXIT ;  /* 0x000000000000794d */ /* 0x000fea0003800000 */
.L_x_16774:
        /* <DEDUP_REMOVED lines=13> */
.L_x_16778:
[----:B------:R-:W-:Y:S01]  /*c250*/  IMAD.MOV.U32 R0, RZ, RZ, 0x7f ;  /* 0x0000007fff007424 */ /* 0x000fe200078e00ff */
[----:B------:R-:W-:-:S04]  /*c260*/  ISETP.GT.U32.AND P0, PT, R2, 0x7f800000, PT ;  /* 0x7f8000000200780c */ /* 0x000fc80003f04070 */
[----:B------:R-:W-:-:S09]  /*c270*/  SEL R0, R0, 0x7c, P0 ;  /* 0x0000007c00007807 */ /* 0x000fd20000000000 */
.L_x_16779:
[----:B------:R-:W-:Y:S05]  /*c280*/  BSYNC B0 ;  /* 0x0000000000007941 */ /* 0x000fea0003800000 */
.L_x_16777:
[----:B------:R-:W-:-:S04]  /*c290*/  LOP3.LUT R2, R3, 0x80000000, RZ, 0xc0, !PT ;  /* 0x8000000003027812 */ /* 0x000fc800078ec0ff */
[----:B------:R-:W-:-:S04]  /*c2a0*/  SHF.R.U32.HI R3, RZ, 0x18, R2 ;  /* 0x00000018ff037819 */ /* 0x000fc80000011602 */
[----:B------:R-:W-:-:S05]  /*c2b0*/  LOP3.LUT R3, R0, R3, RZ, 0xfc, !PT ;  /* 0x0000000300037212 */ /* 0x000fca00078efcff */
[----:B------:R-:W-:Y:S01]  /*c2c0*/  STG.E.U8 desc[UR36][R16.64], R3 ;  /* 0x0000000310007986 */ /* 0x000fe2000c101124 */
[----:B------:R-:W-:Y:S05]  /*c2d0*/  EXIT ;  /* 0x000000000000794d */ /* 0x000fea0003800000 */
.L_x_16773:
[----:B------:R-:W-:-:S04]  /*c2e0*/  I2FP.F32.S32 R0, R2 ;  /* 0x0000000200007245 */ /* 0x000fc80000201400 */
[----:B------:R-:W-:-:S05]  /*c2f0*/  F2FP.BF16.F32.PACK_AB R0, RZ, R0 ;  /* 0x00000000ff00723e */ /* 0x000fca00000010ff */
[----:B------:R-:W-:Y:S01]  /*c300*/  STG.E.U16 desc[UR36][R16.64], R0 ;  /* 0x0000000010007986 */ /* 0x000fe2000c101524 */
[----:B------:R-:W-:Y:S05]  /*c310*/  EXIT ;  /* 0x000000000000794d */ /* 0x000fea0003800000 */
.L_x_16770:
        /* <DEDUP_REMOVED lines=10> */
.L_x_16782:
        /* <DEDUP_REMOVED lines=17> */
.L_x_16785:
[----:B------:R-:W-:-:S04]  /*c4d0*/  LOP3.LUT R2, R3, 0x80000000, RZ, 0xc0, !PT ;  /* 0x8000000003027812 */ /* 0x000fc800078ec0ff */
[----:B------:R-:W-:-:S04]  /*c4e0*/  SHF.R.U32.HI R3, RZ, 0x18, R2 ;  /* 0x00000018ff037819 */ /* 0x000fc80000011602 */
[----:B------:R-:W-:-:S04]  /*c4f0*/  LOP3.LUT R0, R0, R3, RZ, 0xfc, !PT ;  /* 0x0000000300007212 */ /* 0x000fc800078efcff */
[----:B------:R-:W-:-:S07]  /*c500*/  PRMT R8, R0, 0x7610, R8 ;  /* 0x0000761000087816 */ /* 0x000fce0000000008 */
.L_x_16784:
[----:B------:R-:W-:Y:S05]  /*c510*/  BSYNC B0 ;  /* 0x0000000000007941 */ /* 0x000fea0003800000 */
.L_x_16783:
[----:B------:R-:W-:Y:S01]  /*c520*/  STG.E.U8 desc[UR36][R16.64], R8 ;  /* 0x0000000810007986 */ /* 0x000fe2000c101124 */
[----:B------:R-:W-:Y:S05]  /*c530*/  EXIT ;  /* 0x000000000000794d */ /* 0x000fea0003800000 */
.L_x_16781:
        /* <DEDUP_REMOVED lines=17> */
.L_x_16788:
[----:B------:R-:W-:-:S04]  /*c650*/  LOP3.LUT R2, R3, 0x80000000, RZ, 0xc0, !PT ;  /* 0x8000000003027812 */ /* 0x000fc800078ec0ff */
[----:B------:R-:W-:-:S04]  /*c660*/  SHF.R.U32.HI R3, RZ, 0x18, R2 ;  /* 0x00000018ff037819 */ /* 0x000fc80000011602 */
[----:B------:R-:W-:-:S04]  /*c670*/  LOP3.LUT R0, R0, R3, RZ, 0xfc, !PT ;  /* 0x0000000300007212 */ /* 0x000fc800078efcff */
[----:B------:R-:W-:-:S07]  /*c680*/  PRMT R8, R0, 0x7610, R8 ;  /* 0x0000761000087816 */ /* 0x000fce0000000008 */
.L_x_16787:
[----:B------:R-:W-:Y:S05]  /*c690*/  BSYNC B0 ;  /* 0x0000000000007941 */ /* 0x000fea0003800000 */
.L_x_16786:
[----:B------:R-:W-:Y:S01]  /*c6a0*/  STG.E.U8 desc[UR36][R16.64], R8 ;  /* 0x0000000810007986 */ /* 0x000fe2000c101124 */
[----:B------:R-:W-:Y:S05]  /*c6b0*/  EXIT ;  /* 0x000000000000794d */ /* 0x000fea0003800000 */
.L_x_16780:
        /* <DEDUP_REMOVED lines=22> */
.L_x_16763:
        /* <DEDUP_REMOVED lines=16> */
.L_x_16791:
[----:B------:R-:W-:Y:S05]  /*c920*/  EXIT ;  /* 0x000000000000794d */ /* 0x000fea0003800000 */
.L_x_16790:
[----:B------:R-:W-:-:S05]  /*c930*/  SHF.R.S32.HI R3, RZ, 0x1f, R2 ;  /* 0x0000001fff037819 */ /* 0x000fca0000011402 */
[----:B------:R-:W-:Y:S01]  /*c940*/  STG.E.64 desc[UR36][R16.64], R2 ;  /* 0x0000000210007986 */ /* 0x000fe2000c101b24 */
[----:B------:R-:W-:Y:S05]  /*c950*/  EXIT ;  /* 0x000000000000794d */ /* 0x000fea0003800000 */
.L_x_16789:
[----:B------:R-:W-:Y:S01]  /*c960*/  STG.E desc[UR36][R16.64], R2 ;  /* 0x0000000210007986 */ /* 0x000fe2000c101924 */
[----:B------:R-:W-:Y:S05]  /*c970*/  EXIT ;  /* 0x000000000000794d */ /* 0x000fea0003800000 */
.L_x_16792:
        /* <DEDUP_REMOVED lines=16> */
.L_x_71736:


//--------------------- .text._ZN2at6native27unrolled_elementwise_kernelIZNS0_50_GLOBAL__N__2680c7bb_12_PowKernel_cu_140f0503_289629pow_tensor_scalar_kernel_implIiiEEvRNS_18TensorIteratorBaseET0_EUliE2_St5arrayIPcLm2EELi4E23TrivialOffsetCalculatorILi1EjESC_NS0_6memory12LoadWithCastILi1EEENSD_13StoreWithCastILi1EEEEEviT_S6_T2_T3_T4_T5_ --------------------------
	.section	.text._ZN2at6native27unrolled_elementwise_kernelIZNS0_50_GLOBAL__N__2680c7bb_12_PowKernel_cu_140f0503_289629pow_tensor_scalar_kernel_implIiiEEvRNS_18TensorIteratorBaseET0_EUliE2_St5arrayIPcLm2EELi4E23TrivialOffsetCalculatorILi1EjESC_NS0_6memory12LoadWithCastILi1EEENSD_13StoreWithCastILi1EEEEEviT_S6_T2_T3_T4_T5_,"ax",@progbits
	.align	128
        .global         _ZN2at6native27unrolled_elementwise_kernelIZNS0_50_GLOBAL__N__2680c7bb_12_PowKernel_cu_140f0503_289629pow_tensor_scalar_kernel_implIiiEEvRNS_18TensorIteratorBaseET0_EUliE2_St5arrayIPcLm2EELi4E23TrivialOffsetCalculatorILi1EjESC_NS0_6memory12LoadWithCastILi1EEENSD_13StoreWithCastILi1EEEEEviT_S6_T2_T3_T4_T5_
        .type           _ZN2at6native27unrolled_elementwise_kernelIZNS0_50_GLOBAL__N__2680c7bb_12_PowKernel_cu_140f0503_289629pow_tensor_scalar_kernel_implIiiEEvRNS_18TensorIteratorBaseET0_EUliE2_St5arrayIPcLm2EELi4E23TrivialOffsetCalculatorILi1EjESC_NS0_6memory12LoadWithCastILi1EEENSD_13StoreWithCastILi1EEEEEviT_S6_T2_T3_T4_T5_,@function
        .size           _ZN2at6native27unrolled_elementwise_kernelIZNS0_50_GLOBAL__N__2680c7bb_12_PowKernel_cu_140f0503_289629pow_tensor_scalar_kernel_implIiiEEvRNS_18TensorIteratorBaseET0_EUliE2_St5arrayIPcLm2EELi4E23TrivialOffsetCalculatorILi1EjESC_NS0_6memory12LoadWithCastILi1EEENSD_13StoreWithCastILi1EEEEEviT_S6_T2_T3_T4_T5_,(.L_x_71737 - _ZN2at6native27unrolled_elementwise_kernelIZNS0_50_GLOBAL__N__2680c7bb_12_PowKernel_cu_140f0503_289629pow_tensor_scalar_kernel_implIiiEEvRNS_18TensorIteratorBaseET0_EUliE2_St5arrayIPcLm2EELi4E23TrivialOffsetCalculatorILi1EjESC_NS0_6memory12LoadWithCastILi1EEENSD_13StoreWithCastILi1EEEEEviT_S6_T2_T3_T4_T5_)
        .other          _ZN2at6native27unrolled_elementwise_kernelIZNS0_50_GLOBAL__N__2680c7bb_12_PowKernel_cu_140f0503_289629pow_tensor_scalar_kernel_implIiiEEvRNS_18TensorIteratorBaseET0_EUliE2_St5arrayIPcLm2EELi4E23TrivialOffsetCalculatorILi1EjESC_NS0_6memory12LoadWithCastILi1EEENSD_13StoreWithCastILi1EEEEEviT_S6_T2_T3_T4_T5_,@"STO_CUDA_ENTRY STV_DEFAULT"
_ZN2at6native27unrolled_elementwise_kernelIZNS0_50_GLOBAL__N__2680c7bb_12_PowKernel_cu_140f0503_289629pow_tensor_scalar_kernel_implIiiEEvRNS_18TensorIteratorBaseET0_EUliE2_St5arrayIPcLm2EELi4E23TrivialOffsetCalculatorILi1EjESC_NS0_6memory12LoadWithCastILi1EEENSD_13StoreWithCastILi1EEEEEviT_S6_T2_T3_T4_T5_:
.text._ZN2at6native27unrolled_elementwise_kernelIZNS0_50_GLOBAL__N__2680c7bb_12_PowKernel_cu_140f0503_289629pow_tensor_scalar_kernel_implIiiEEvRNS_18TensorIteratorBaseET0_EUliE2_St5arrayIPcLm2EELi4E23TrivialOffsetCalculatorILi1EjESC_NS0_6memory12LoadWithCastILi1EEENSD_13StoreWithCastILi1EEEEEviT_S6_T2_T3_T4_T5_:
        /* <DEDUP_REMOVED lines=31> */
.L_x_16798:
[----:B------:R3:W5:Y:S01]  /*01f0*/  LDG.E.U8 R23, desc[UR36][R2.64] ;  /* 0x0000002402177981 */ /* 0x000762000c1e1100 */
[----:B------:R-:W-:Y:S05]  /*0200*/  BRA `(.L_x_16800) ;  /* 0x0000000c00387947 */ /* 0x000fea0003800000 */
.L_x_16797:
        /* <DEDUP_REMOVED lines=8> */
.L_x_16802:
[----:B------:R1:W5:Y:S01]  /*0290*/  LDG.E R23, desc[UR36][R2.64] ;  /* 0x0000002402177981 */ /* 0x000362000c1e1900 */
[----:B------:R-:W-:Y:S05]  /*02a0*/  BRA `(.L_x_16800) ;  /* 0x0000000c00107947 */ /* 0x000fea0003800000 */
.L_x_16801:
[----:B------:R2:W5:Y:S01]  /*02b0*/  LDG.E.S16 R23, desc[UR36][R2.64] ;  /* 0x0000002402177981 */ /* 0x000562000c1e1700 */
[----:B------:R-:W-:Y:S05]  /*02c0*/  BRA `(.L_x_16800) ;  /* 0x0000000c00087947 */ /* 0x000fea0003800000 */
.L_x_16796:
        /* <DEDUP_REMOVED lines=9> */
.L_x_16804:
[----:B------:R-:W2:Y:S02]  /*0360*/  LDG.E.U16 R2, desc[UR36][R2.64] ;  /* 0x0000002402027981 */ /* 0x000ea4000c1e1500 */
[----:B--2---:R-:W-:-:S06]  /*0370*/  HADD2.F32 R23, -RZ, R2.H0_H0 ;  /* 0x20000002ff177230 */ /* 0x004fcc0000004100 */
[----:B------:R-:W0:Y:S01]  /*0380*/  F2I.FTZ.TRUNC.NTZ R23, R23 ;  /* 0x0000001700177305 */ /* 0x000e22000021f100 */
[----:B------:R-:W-:Y:S05]  /*0390*/  BRA `(.L_x_16800) ;  /* 0x0000000800d47947 */ /* 0x000fea0003800000 */
.L_x_16803:
        /* <DEDUP_REMOVED lines=9> */
.L_x_16806:
[----:B------:R-:W2:Y:S02]  /*0430*/  LDG.E.U16 R2, desc[UR36][R2.64] ;  /* 0x0000002402027981 */ /* 0x000ea4000c1e1500 */
[----:B--2---:R-:W-:-:S06]  /*0440*/  HADD2.F32 R23, -RZ, R2.H0_H0 ;  /* 0x20000002ff177230 */ /* 0x004fcc0000004100 */
[----:B------:R-:W0:Y:S01]  /*0450*/  F2I.FTZ.TRUNC.NTZ R23, R23 ;  /* 0x0000001700177305 */ /* 0x000e22000021f100 */
[----:B------:R-:W-:Y:S05]  /*0460*/  BRA `(.L_x_16800) ;  /* 0x0000000800a07947 */ /* 0x000fea0003800000 */
.L_x_16805:
[----:B------:R-:W2:Y:S02]  /*0470*/  LDG.E.64 R2, desc[UR36][R2.64] ;  /* 0x0000002402027981 */ /* 0x000ea4000c1e1b00 */
[----:B--2---:R0:W1:Y:S01]  /*0480*/  F2I.F64.TRUNC R23, R2 ;  /* 0x0000000200177311 */ /* 0x004062000030d100 */
[----:B------:R-:W-:Y:S05]  /*0490*/  BRA `(.L_x_16800) ;  /* 0x0000000800947947 */ /* 0x000fea0003800000 */
.L_x_16795:
        /* <DEDUP_REMOVED lines=12> */
.L_x_16809:
[----:B------:R-:W2:Y:S02]  /*0560*/  LDG.E.64 R2, desc[UR36][R2.64] ;  /* 0x0000002402027981 */ /* 0x000ea4000c1e1b00 */
[----:B--2---:R0:W1:Y:S01]  /*0570*/  F2I.F64.TRUNC R23, R2 ;  /* 0x0000000200177311 */ /* 0x004062000030d100 */
[----:B------:R-:W-:Y:S05]  /*0580*/  BRA `(.L_x_16800) ;  /* 0x0000000800587947 */ /* 0x000fea0003800000 */
.L_x_16808:
        /* <DEDUP_REMOVED lines=27> */
.L_x_16811:
        /* <DEDUP_REMOVED lines=15> */
.L_x_16810:
[----:B------:R-:W2:Y:S02]  /*0830*/  LDG.E.U16 R23, desc[UR36][R2.64] ;  /* 0x0000002402177981 */ /* 0x000ea4000c1e1500 */
[----:B--2---:R-:W-:-:S06]  /*0840*/  IMAD.U32 R23, R23, 0x10000, RZ ;  /* 0x0001000017177824 */ /* 0x004fcc00078e00ff */
[----:B------:R-:W0:Y:S01]  /*0850*/  F2I.FTZ.TRUNC.NTZ R23, R23 ;  /* 0x0000001700177305 */ /* 0x000e22000021f100 */
[----:B------:R-:W-:Y:S05]  /*0860*/  BRA `(.L_x_16800) ;  /* 0x0000000400a07947 */ /* 0x000fea0003800000 */
.L_x_16807:
        /* <DEDUP_REMOVED lines=10> */
.L_x_16814:
        /* <DEDUP_REMOVED lines=21> */
.L_x_16818:
[----:B------:R-:W-:Y:S05]  /*0a60*/  BSYNC B1 ;  /* 0x0000000000017941 */ /* 0x000fea0003800000 */
.L_x_16817:
[----:B------:R-:W-:Y:S01]  /*0a70*/  IMAD.SHL.U32 R2, R2, 0x100000, RZ ;  /* 0x0010000002027824 */ /* 0x000fe200078e00ff */
[----:B------:R-:W-:-:S04]  /*0a80*/  LEA R0, R0, 0x3b800000, 0x17 ;  /* 0x3b80000000007811 */ /* 0x000fc800078eb8ff */
[----:B------:R-:W-:-:S07]  /*0a90*/  LOP3.LUT R23, R0, R2, R23, 0xfe, !PT ;  /* 0x0000000200177212 */ /* 0x000fce00078efe17 */
.L_x_16816:
[----:B------:R-:W-:Y:S05]  /*0aa0*/  BSYNC B0 ;  /* 0x0000000000007941 */ /* 0x000fea0003800000 */
.L_x_16815:
[----:B------:R-:W0:Y:S01]  /*0ab0*/  F2I.FTZ.TRUNC.NTZ R23, R23 ;  /* 0x0000001700177305 */ /* 0x000e22000021f100 */
[----:B------:R-:W-:Y:S05]  /*0ac0*/  BRA `(.L_x_16800) ;  /* 0x0000000400087947 */ /* 0x000fea0003800000 */
.L_x_16813:
        /* <DEDUP_REMOVED lines=21> */
.L_x_16822:
[----:B------:R-:W-:Y:S05]  /*0c20*/  BSYNC B1 ;  /* 0x0000000000017941 */ /* 0x000fea0003800000 */
.L_x_16821:
[----:B------:R-:W-:Y:S01]  /*0c30*/  IMAD.SHL.U32 R2, R2, 0x200000, RZ ;  /* 0x0020000002027824 */ /* 0x000fe200078e00ff */
[----:B------:R-:W-:-:S04]  /*0c40*/  LEA R0, R0, 0x37800000, 0x17 ;  /* 0x3780000000007811 */ /* 0x000fc800078eb8ff */
[----:B------:R-:W-:-:S07]  /*0c50*/  LOP3.LUT R23, R0, R2, R23, 0xfe, !PT ;  /* 0x0000000200177212 */ /* 0x000fce00078efe17 */
.L_x_16820:
[----:B------:R-:W-:Y:S05]  /*0c60*/  BSYNC B0 ;  /* 0x0000000000007941 */ /* 0x000fea0003800000 */
.L_x_16819:
[----:B------:R-:W0:Y:S01]  /*0c70*/  F2I.FTZ.TRUNC.NTZ R23, R23 ;  /* 0x0000001700177305 */ /* 0x000e22000021f100 */
[----:B------:R-:W-:Y:S05]  /*0c80*/  BRA `(.L_x_16800) ;  /* 0x0000000000987947 */ /* 0x000fea0003800000 */
.L_x_16812:
        /* <DEDUP_REMOVED lines=14> */
.L_x_16826:
[----:B------:R-:W-:Y:S05]  /*0d70*/  BSYNC B0 ;  /* 0x0000000000007941 */ /* 0x000fea0003800000 */
.L_x_16825:
[----:B------:R-:W0:Y:S01]  /*0d80*/  F2I.FTZ.TRUNC.NTZ R23, R23 ;  /* 0x0000001700177305 */ /* 0x000e22000021f100 */
[----:B------:R-:W-:Y:S05]  /*0d90*/  BRA `(.L_x_16800) ;  /* 0x0000000000547947 */ /* 0x000fea0003800000 */
.L_x_16799:
        /* <DEDUP_REMOVED lines=17> */
.L_x_16827:
[----:B------:R-:W-:Y:S05]  /*0eb0*/  BRA `(.L_x_16800) ;  /* 0x00000000000c7947 */ /* 0x000fea0003800000 */
.L_x_16824:
[----:B------:R0:W5:Y:S01]  /*0ec0*/  LDG.E R23, desc[UR36][R2.64] ;  /* 0x0000002402177981 */ /* 0x000162000c1e1900 */
[----:B------:R-:W-:Y:S05]  /*0ed0*/  BRA `(.L_x_16800) ;  /* 0x0000000000047947 */ /* 0x000fea0003800000 */
.L_x_16823:
[----:B------:R0:W5:Y:S02]  /*0ee0*/  LDG.E R23, desc[UR36][R2.64] ;  /* 0x0000002402177981 */ /* 0x000164000c1e1900 */
.L_x_16800:
[----:B------:R-:W2:Y:S02]  /*0ef0*/  S2R R18, SR_TID.X ;  /* 0x0000000000127919 */ /* 0x000ea40000002100 */
[----:B--2---:R-:W-:-:S07]  /*0f00*/  VIADD R18, R18, 0x80 ;  /* 0x0000008012127836 */ /* 0x004fce0000000000 */
.L_x_16794:
[----:B------:R-:W-:Y:S05]  /*0f10*/  BSYNC B6 ;  /* 0x0000000000067941 */ /* 0x000fea0003800000 */
.L_x_16793:
        /* <DEDUP_REMOVED lines=23> */
.L_x_16833:
[----:B------:R0:W5:Y:S01]  /*1090*/  LDG.E.U8 R16, desc[UR36][R2.64] ;  /* 0x0000002402107981 */ /* 0x000162000c1e1100 */
[----:B------:R-:W-:Y:S05]  /*10a0*/  BRA `(.L_x_16835) ;  /* 0x0000000c00347947 */ /* 0x000fea0003800000 */
.L_x_16832:
        /* <DEDUP_REMOVED lines=8> */
.L_x_16837:
[----:B------:R0:W5:Y:S01]  /*1130*/  LDG.E R16, desc[UR36][R2.64] ;  /* 0x0000002402107981 */ /* 0x000162000c1e1900 */
[----:B------:R-:W-:Y:S05]  /*1140*/  BRA `(.L_x_16835) ;  /* 0x0000000c000c7947 */ /* 0x000fea0003800000 */
.L_x_16836:
[----:B------:R0:W5:Y:S01]  /*1150*/  LDG.E.S16 R16, desc[UR36][R2.64] ;  /* 0x0000002402107981 */ /* 0x000162000c1e1700 */
[----:B------:R-:W-:Y:S05]  /*1160*/  BRA `(.L_x_16835) ;  /* 0x0000000c00047947 */ /* 0x000fea0003800000 */
.L_x_16831:
        /* <DEDUP_REMOVED lines=9> */
.L_x_16839:
[----:B------:R-:W2:Y:S02]  /*1200*/  LDG.E.U16 R2, desc[UR36][R2.64] ;  /* 0x0000002402027981 */ /* 0x000ea4000c1e1500 */
[----:B--2---:R-:W-:-:S06]  /*1210*/  HADD2.F32 R16, -RZ, R2.H0_H0 ;  /* 0x20000002ff107230 */ /* 0x004fcc0000004100 */
[----:B------:R-:W0:Y:S01]  /*1220*/  F2I.FTZ.TRUNC.NTZ R16, R16 ;  /* 0x0000001000107305 */ /* 0x000e22000021f100 */
[----:B------:R-:W-:Y:S05]  /*1230*/  BRA `(.L_x_16835) ;  /* 0x0000000800d07947 */ /* 0x000fea0003800000 */
.L_x_16838:
        /* <DEDUP_REMOVED lines=9> */
.L_x_16841:
[----:B------:R-:W2:Y:S02]  /*12d0*/  LDG.E.U16 R2, desc[UR36][R2.64] ;  /* 0x0000002402027981 */ /* 0x000ea4000c1e1500 */
[----:B--2---:R-:W-:-:S06]  /*12e0*/  HADD2.F32 R16, -RZ, R2.H0_H0 ;  /* 0x20000002ff107230 */ /* 0x004fcc0000004100 */
[----:B------:R-:W0:Y:S01]  /*12f0*/  F2I.FTZ.TRUNC.NTZ R16, R16 ;  /* 0x0000001000107305 */ /* 0x000e22000021f100 */
[----:B------:R-:W-:Y:S05]  /*1300*/  BRA `(.L_x_16835) ;  /* 0x00000008009c7947 */ /* 0x000fea0003800000 */
.L_x_16840:
[----:B------:R-:W2:Y:S02]  /*1310*/  LDG.E.64 R2, desc[UR36][R2.64] ;  /* 0x0000002402027981 */ /* 0x000ea4000c1e1b00 */
[----:B--2---:R0:W1:Y:S01]  /*1320*/  F2I.F64.TRUNC R16, R2 ;  /* 0x0000000200107311 */ /* 0x004062000030d100 */
[----:B------:R-:W-:Y:S05]  /*1330*/  BRA `(.L_x_16835) ;  /* 0x0000000800907947 */ /* 0x000fea0003800000 */
.L_x_16830:
        /* <DEDUP_REMOVED lines=12> */
.L_x_16844:
[----:B------:R-:W2:Y:S02]  /*1400*/  LDG.E.64 R2, desc[UR36][R2.64] ;  /* 0x0000002402027981 */ /* 0x000ea4000c1e1b00 */
[----:B--2---:R0:W1:Y:S01]  /*1410*/  F2I.F64.TRUNC R16, R2 ;  /* 0x0000000200107311 */ /* 0x004062000030d100 */
[----:B------:R-:W-:Y:S05]  /*1420*/  BRA `(.L_x_16835) ;  /* 0x0000000800547947 */ /* 0x000fea0003800000 */
.L_x_16843:
        /* <DEDUP_REMOVED lines=27> */
.L_x_16846:
        /* <DEDUP_REMOVED lines=12> */
[----:B------:R2:W3:Y:S01]  /*16a0*/  F2I.FTZ.TRUNC.NTZ R16, R4 ;  /* 0x0000000400107305 */ /* 0x0004e2000021f100 */
[----:B------:R-:W-:Y:S05]  /*16b0*/  BRA `(.L_x_16835) ;  /* 0x0000000400b07947 */ /* 0x000fea0003800000 */
.L_x_16845:
[----:B------:R-:W2:Y:S02]  /*16c0*/  LDG.E.U16 R16, desc[UR36][R2.64] ;  /* 0x0000002402107981 */ /* 0x000ea4000c1e1500 */
[----:B--2---:R-:W-:-:S06]  /*16d0*/  IMAD.U32 R16, R16, 0x10000, RZ ;  /* 0x0001000010107824 */ /* 0x004fcc00078e00ff */
[----:B------:R-:W4:Y:S01]  /*16e0*/  F2I.FTZ.TRUNC.NTZ R16, R16 ;  /* 0x0000001000107305 */ /* 0x000f22000021f100 */
[----:B------:R-:W-:Y:S05]  /*16f0*/  BRA `(.L_x_16835) ;  /* 0x0000000400a07947 */ /* 0x000fea0003800000 */
.L_x_16842:
        /* <DEDUP_REMOVED lines=10> */
.L_x_16849:
        /* <DEDUP_REMOVED lines=21> */
.L_x_16853:
[----:B------:R-:W-:Y:S05]  /*18f0*/  BSYNC B1 ;  /* 0x0000000000017941 */ /* 0x000fea0003800000 */
.L_x_16852:
[----:B------:R-:W-:Y:S01]  /*1900*/  IMAD.SHL.U32 R2, R2, 0x100000, RZ ;  /* 0x0010000002027824 */ /* 0x000fe200078e00ff */
[----:B------:R-:W-:-:S04]  /*1910*/  LEA R3, R0, 0x3b800000, 0x17 ;  /* 0x3b80000000037811 */ /* 0x000fc800078eb8ff */
[----:B------:R-:W-:-:S07]  /*1920*/  LOP3.LUT R16, R3, R2, R16, 0xfe, !PT ;  /* 0x0000000203107212 */ /* 0x000fce00078efe10 */
.L_x_16851:
[----:B------:R-:W-:Y:S05]  /*1930*/  BSYNC B0 ;  /* 0x0000000000007941 */ /* 0x000fea0003800000 */
.L_x_16850:
[----:B------:R-:W0:Y:S01]  /*1940*/  F2I.FTZ.TRUNC.NTZ R16, R16 ;  /* 0x0000001000107305 */ /* 0x000e22000021f100 */
[----:B------:R-:W-:Y:S05]  /*1950*/  BRA `(.L_x_16835) ;  /* 0x0000000400087947 */ /* 0x000fea0003800000 */
.L_x_16848:
        /* <DEDUP_REMOVED lines=21> */
.L_x_16857:
[----:B------:R-:W-:Y:S05]  /*1ab0*/  BSYNC B1 ;  /* 0x0000000000017941 */ /* 0x000fea0003800000 */
.L_x_16856:
[----:B------:R-:W-:Y:S01]  /*1ac0*/  IMAD.SHL.U32 R2, R2, 0x200000, RZ ;  /* 0x0020000002027824 */ /* 0x000fe200078e00ff */
[----:B------:R-:W-:-:S04]  /*1ad0*/  LEA R3, R0, 0x37800000, 0x17 ;  /* 0x3780000000037811 */ /* 0x000fc800078eb8ff */
[----:B------:R-:W-:-:S07]  /*1ae0*/  LOP3.LUT R16, R3, R2, R16, 0xfe, !PT ;  /* 0x0000000203107212 */ /* 0x000fce00078efe10 */
.L_x_16855:
[----:B------:R-:W-:Y:S05]  /*1af0*/  BSYNC B0 ;  /* 0x0000000000007941 */ /* 0x000fea0003800000 */
.L_x_16854:
[----:B------:R-:W0:Y:S01]  /*1b00*/  F2I.FTZ.TRUNC.NTZ R16, R16 ;  /* 0x0000001000107305 */ /* 0x000e22000021f100 */
[----:B------:R-:W-:Y:S05]  /*1b10*/  BRA `(.L_x_16835) ;  /* 0x0000000000987947 */ /* 0x000fea0003800000 */
.L_x_16847:
        /* <DEDUP_REMOVED lines=14> */
.L_x_16861:
[----:B------:R-:W-:Y:S05]  /*1c00*/  BSYNC B0 ;  /* 0x0000000000007941 */ /* 0x000fea0003800000 */
.L_x_16860:
[----:B------:R-:W0:Y:S01]  /*1c10*/  F2I.FTZ.TRUNC.NTZ R16, R16 ;  /* 0x0000001000107305 */ /* 0x000e22000021f100 */
[----:B------:R-:W-:Y:S05]  /*1c20*/  BRA `(.L_x_16835) ;  /* 0x0000000000547947 */ /* 0x000fea0003800000 */
.L_x_16834:
        /* <DEDUP_REMOVED lines=16> */
[----:B0----5:R-:W-:Y:S05]  /*1d30*/  CALL.ABS.NOINC R2 ;  /* 0x0000000002007343 */ /* 0x021fea0003c00000 */
.L_x_16862:
[----:B------:R-:W-:Y:S05]  /*1d40*/  BRA `(.L_x_16835) ;  /* 0x00000000000c7947 */ /* 0x000fea0003800000 */
.L_x_16859:
[----:B------:R0:W5:Y:S01]  /*1d50*/  LDG.E R16, desc[UR36][R2.64] ;  /* 0x0000002402107981 */ /* 0x000162000c1e1900 */
[----:B------:R-:W-:Y:S05]  /*1d60*/  BRA `(.L_x_16835) ;  /* 0x0000000000047947 */ /* 0x000fea0003800000 */
.L_x_16858:
[----:B------:R0:W5:Y:S02]  /*1d70*/  LDG.E R16, desc[UR36][R2.64] ;  /* 0x0000002402107981 */ /* 0x000164000c1e1900 */
.L_x_16835:
[----:B------:R-:W-:-:S07]  /*1d80*/  VIADD R18, R18, 0x80 ;  /* 0x0000008012127836 */ /* 0x000fce0000000000 */
.L_x_16829:
[----:B------:R-:W-:Y:S05]  /*1d90*/  BSYNC B6 ;  /* 0x0000000000067941 */ /* 0x000fea0003800000 */
.L_x_16828:
[----:B------:R-:W-:Y:S01]  /*1da0*/  ISETP.GE.AND P0, PT, R18, R17, PT ;  /* 0x000000111200720c */ /* 0x000fe20003f06270 */
[----:B------:R-:W-:Y:S01]  /*1db0*/  BSSY B6, `(.L_x_16863) ;  /* 0x00000e8000067945 */ /* 0x000fe20003800000 */
[----:B------:R-:W-:Y:S02]  /*1dc0*/  IMAD.MOV.U32 R25, RZ, RZ, RZ ;  /* 0x000000ffff197224 */ /* 0x000fe400078e00ff */
[----:B------:R-:W-:-:S09]  /*1dd0*/  IMAD.MOV.U32 R26, RZ, RZ, RZ ;  /* 0x000000ffff1a7224 */ /* 0x000fd200078e00ff */
[----:B------:R-:W-:Y:S05]  /*1de0*/  @P0 BRA `(.L_x_16864) ;  /* 0x0000000c00900947 */ /* 0x000fea0003800000 */
[----:B01-34-:R-:W0:Y:S01]  /*1df0*/  LDC.64 R2, c[0x0][0x230] ;  /* 0x00008c00ff027b82 */ /* 0x01be220000000a00 */
[----:B------:R-:W-:Y:S01]  /*1e00*/  IMAD R0, R19, 0x200, R18 ;  /* 0x0000020013007824 */ /* 0x000fe200078e0212 */
[----:B--2---:R-:W-:Y:S01]  /*1e10*/  PRMT R4, R22, 0x9910, RZ ;  /* 0x0000991016047816 */ /* 0x004fe200000000ff */
        /* <DEDUP_REMOVED lines=17> */
.L_x_16868:
[----:B------:R0:W5:Y:S01]  /*1f30*/  LDG.E.U8 R26, desc[UR36][R2.64] ;  /* 0x00000024021a7981 */ /* 0x000162000c1e1100 */
[----:B------:R-:W-:Y:S05]  /*1f40*/  BRA `(.L_x_16870) ;  /* 0x0000000c00347947 */ /* 0x000fea0003800000 */
.L_x_16867:
        /* <DEDUP_REMOVED lines=8> */
.L_x_16872:
[----:B------:R0:W5:Y:S01]  /*1fd0*/  LDG.E R26, desc[UR36][R2.64] ;  /* 0x00000024021a7981 */ /* 0x000162000c1e1900 */
[----:B------:R-:W-:Y:S05]  /*1fe0*/  BRA `(.L_x_16870) ;  /* 0x0000000c000c7947 */ /* 0x000fea0003800000 */
.L_x_16871:
[----:B------:R0:W5:Y:S01]  /*1ff0*/  LDG.E.S16 R26, desc[UR36][R2.64] ;  /* 0x00000024021a7981 */ /* 0x000162000c1e1700 */
[----:B------:R-:W-:Y:S05]  /*2000*/  BRA `(.L_x_16870) ;  /* 0x0000000c00047947 */ /* 0x000fea0003800000 */
.L_x_16866:
        /* <DEDUP_REMOVED lines=9> */
.L_x_16874:
[----:B------:R-:W2:Y:S02]  /*20a0*/  LDG.E.U16 R2, desc[UR36][R2.64] ;  /* 0x0000002402027981 */ /* 0x000ea4000c1e1500 */
[----:B--2---:R-:W-:-:S06]  /*20b0*/  HADD2.F32 R26, -RZ, R2.H0_H0 ;  /* 0x20000002ff1a7230 */ /* 0x004fcc0000004100 */
[----:B------:R-:W0:Y:S01]  /*20c0*/  F2I.FTZ.TRUNC.NTZ R26, R26 ;  /* 0x0000001a001a7305 */ /* 0x000e22000021f100 */
[----:B------:R-:W-:Y:S05]  /*20d0*/  BRA `(.L_x_16870) ;  /* 0x0000000800d07947 */ /* 0x000fea0003800000 */
.L_x_16873:
        /* <DEDUP_REMOVED lines=9> */
.L_x_16876:
[----:B------:R-:W2:Y:S02]  /*2170*/  LDG.E.U16 R2, desc[UR36][R2.64] ;  /* 0x0000002402027981 */ /* 0x000ea4000c1e1500 */
[----:B--2---:R-:W-:-:S06]  /*2180*/  HADD2.F32 R26, -RZ, R2.H0_H0 ;  /* 0x20000002ff1a7230 */ /* 0x004fcc0000004100 */
[----:B------:R-:W0:Y:S01]  /*2190*/  F2I.FTZ.TRUNC.NTZ R26, R26 ;  /* 0x0000001a001a7305 */ /* 0x000e22000021f100 */
[----:B------:R-:W-:Y:S05]  /*21a0*/  BRA `(.L_x_16870) ;  /* 0x00000008009c7947 */ /* 0x000fea0003800000 */
.L_x_16875:
[----:B------:R-:W2:Y:S02]  /*21b0*/  LDG.E.64 R26, desc[UR36][R2.64] ;  /* 0x00000024021a7981 */ /* 0x000ea4000c1e1b00 */
[----:B--2---:R0:W1:Y:S01]  /*21c0*/  F2I.F64.TRUNC R26, R26 ;  /* 0x0000001a001a7311 */ /* 0x004062000030d100 */
[----:B------:R-:W-:Y:S05]  /*21d0*/  BRA `(.L_x_16870) ;  /* 0x0000000800907947 */ /* 0x000fea0003800000 */
.L_x_16865:
        /* <DEDUP_REMOVED lines=12> */
.L_x_16879:
[----:B------:R-:W2:Y:S02]  /*22a0*/  LDG.E.64 R2, desc[UR36][R2.64] ;  /* 0x0000002402027981 */ /* 0x000ea4000c1e1b00 */
[----:B--2---:R0:W1:Y:S01]  /*22b0*/  F2I.F64.TRUNC R26, R2 ;  /* 0x00000002001a7311 */ /* 0x004062000030d100 */
[----:B------:R-:W-:Y:S05]  /*22c0*/  BRA `(.L_x_16870) ;  /* 0x0000000800547947 */ /* 0x000fea0003800000 */
.L_x_16878:
        /* <DEDUP_REMOVED lines=27> */
.L_x_16881:
        /* <DEDUP_REMOVED lines=14> */
.L_x_16880:
[----:B------:R-:W2:Y:S02]  /*2560*/  LDG.E.U16 R26, desc[UR36][R2.64] ;  /* 0x00000024021a7981 */ /* 0x000ea4000c1e1500 */
[----:B--2---:R-:W-:-:S06]  /*2570*/  IMAD.U32 R26, R26, 0x10000, RZ ;  /* 0x000100001a1a7824 */ /* 0x004fcc00078e00ff */
[----:B------:R-:W0:Y:S01]  /*2580*/  F2I.FTZ.TRUNC.NTZ R26, R26 ;  /* 0x0000001a001a7305 */ /* 0x000e22000021f100 */
[----:B------:R-:W-:Y:S05]  /*2590*/  BRA `(.L_x_16870) ;  /* 0x0000000400a07947 */ /* 0x000fea0003800000 */
.L_x_16877:
        /* <DEDUP_REMOVED lines=10> */
.L_x_16884:
        /* <DEDUP_REMOVED lines=21> */
.L_x_16888:
[----:B------:R-:W-:Y:S05]  /*2790*/  BSYNC B1 ;  /* 0x0000000000017941 */ /* 0x000fea0003800000 */
.L_x_16887:
[----:B------:R-:W-:Y:S01]  /*27a0*/  IMAD.SHL.U32 R2, R2, 0x100000, RZ ;  /* 0x0010000002027824 */ /* 0x000fe200078e00ff */
[----:B------:R-:W-:-:S04]  /*27b0*/  LEA R3, R0, 0x3b800000, 0x17 ;  /* 0x3b80000000037811 */ /* 0x000fc800078eb8ff */
[----:B------:R-:W-:-:S07]  /*27c0*/  LOP3.LUT R26, R3, R2, R26, 0xfe, !PT ;  /* 0x00000002031a7212 */ /* 0x000fce00078efe1a */
.L_x_16886:
[----:B------:R-:W-:Y:S05]  /*27d0*/  BSYNC B0 ;  /* 0x0000000000007941 */ /* 0x000fea0003800000 */
.L_x_16885:
[----:B------:R-:W1:Y:S01]  /*27e0*/  F2I.FTZ.TRUNC.NTZ R26, R26 ;  /* 0x0000001a001a7305 */ /* 0x000e62000021f100 */
[----:B------:R-:W-:Y:S05]  /*27f0*/  BRA `(.L_x_16870) ;  /* 0x0000000400087947 */ /* 0x000fea0003800000 */
.L_x_16883:
        /* <DEDUP_REMOVED lines=21> */
.L_x_16892:
[----:B------:R-:W-:Y:S05]  /*2950*/  BSYNC B1 ;  /* 0x0000000000017941 */ /* 0x000fea0003800000 */
.L_x_16891:
[----:B------:R-:W-:Y:S01]  /*2960*/  IMAD.SHL.U32 R2, R2, 0x200000, RZ ;  /* 0x0020000002027824 */ /* 0x000fe200078e00ff */
[----:B------:R-:W-:-:S04]  /*2970*/  LEA R3, R0, 0x37800000, 0x17 ;  /* 0x3780000000037811 */ /* 0x000fc800078eb8ff */
[----:B------:R-:W-:-:S07]  /*2980*/  LOP3.LUT R26, R3, R2, R26, 0xfe, !PT ;  /* 0x00000002031a7212 */ /* 0x000fce00078efe1a */
.L_x_16890:
[----:B------:R-:W-:Y:S05]  /*2990*/  BSYNC B0 ;  /* 0x0000000000007941 */ /* 0x000fea0003800000 */
.L_x_16889:
[----:B------:R-:W2:Y:S01]  /*29a0*/  F2I.FTZ.TRUNC.NTZ R26, R26 ;  /* 0x0000001a001a7305 */ /* 0x000ea2000021f100 */
[----:B------:R-:W-:Y:S05]  /*29b0*/  BRA `(.L_x_16870) ;  /* 0x0000000000987947 */ /* 0x000fea0003800000 */
.L_x_16882:
        /* <DEDUP_REMOVED lines=14> */
.L_x_16896:
[----:B------:R-:W-:Y:S05]  /*2aa0*/  BSYNC B0 ;  /* 0x0000000000007941 */ /* 0x000fea0003800000 */
.L_x_16895:
[----:B------:R-:W4:Y:S01]  /*2ab0*/  F2I.FTZ.TRUNC.NTZ R26, R26 ;  /* 0x0000001a001a7305 */ /* 0x000f22000021f100 */
[----:B------:R-:W-:Y:S05]  /*2ac0*/  BRA `(.L_x_16870) ;  /* 0x0000000000547947 */ /* 0x000fea0003800000 */
.L_x_16869:
        /* <DEDUP_REMOVED lines=17> */
.L_x_16897:
[----:B------:R-:W-:Y:S05]  /*2be0*/  BRA `(.L_x_16870) ;  /* 0x00000000000c7947 */ /* 0x000fea0003800000 */
.L_x_16894:
[----:B------:R0:W5:Y:S01]  /*2bf0*/  LDG.E R26, desc[UR36][R2.64] ;  /* 0x00000024021a7981 */ /* 0x000162000c1e1900 */
[----:B------:R-:W-:Y:S05]  /*2c00*/  BRA `(.L_x_16870) ;  /* 0x0000000000047947 */ /* 0x000fea0003800000 */
.L_x_16893:
[----:B------:R3:W5:Y:S02]  /*2c10*/  LDG.E R26, desc[UR36][R2.64] ;  /* 0x00000024021a7981 */ /* 0x000764000c1e1900 */
.L_x_16870:
[----:B------:R-:W-:-:S07]  /*2c20*/  VIADD R18, R18, 0x80 ;  /* 0x0000008012127836 */ /* 0x000fce0000000000 */
.L_x_16864:
[----:B------:R-:W-:Y:S05]  /*2c30*/  BSYNC B6 ;  /* 0x0000000000067941 */ /* 0x000fea0003800000 */
.L_x_16863:
[----:B------:R-:W-:Y:S01]  /*2c40*/  ISETP.GE.AND P0, PT, R18, R17, PT ;  /* 0x000000111200720c */ /* 0x000fe20003f06270 */
[----:B------:R-:W-:-:S12]  /*2c50*/  BSSY B6, `(.L_x_16898) ;  /* 0x00000e3000067945 */ /* 0x000fd80003800000 */
[----:B------:R-:W-:Y:S05]  /*2c60*/  @P0 BRA `(.L_x_16899) ;  /* 0x0000000c00840947 */ /* 0x000fea0003800000 */
        /* <DEDUP_REMOVED lines=19> */
.L_x_16903:
[----:B------:R0:W5:Y:S01]  /*2da0*/  LDG.E.U8 R25, desc[UR36][R2.64] ;  /* 0x0000002402197981 */ /* 0x000162000c1e1100 */
[----:B------:R-:W-:Y:S05]  /*2db0*/  BRA `(.L_x_16899) ;  /* 0x0000000c00307947 */ /* 0x000fea0003800000 */
.L_x_16902:
        /* <DEDUP_REMOVED lines=8> */
.L_x_16906:
[----:B------:R0:W5:Y:S01]  /*2e40*/  LDG.E R25, desc[UR36][R2.64] ;  /* 0x0000002402197981 */ /* 0x000162000c1e1900 */
[----:B------:R-:W-:Y:S05]  /*2e50*/  BRA `(.L_x_16899) ;  /* 0x0000000c00087947 */ /* 0x000fea0003800000 */
.L_x_16905:
[----:B------:R0:W5:Y:S01]  /*2e60*/  LDG.E.S16 R25, desc[UR36][R2.64] ;  /* 0x0000002402197981 */ /* 0x000162000c1e1700 */
[----:B------:R-:W-:Y:S05]  /*2e70*/  BRA `(.L_x_16899) ;  /* 0x0000000c00007947 */ /* 0x000fea0003800000 */
.L_x_16901:
[----:B------:R-:W-:-:S13]  /*2e80*/  ISETP.GT.AND P0, PT, R0, 0x6, PT ;  /* 0x000000060000780c */ /* 0x000fda0003f04270 */
[----:B------:R-:W-:Y:S05]  /*2e90*/  @P0 BRA `(.L_x_16907) ;  /* 0x00000000002c0947 */ /* 0x000fea0003800000 */
[----:B------:R-:W-:-:S13]  /*2ea0*/  ISETP.NE.AND P0, PT, R0, 0x5, PT ;  /* 0x000000050000780c */ /* 0x000fda0003f05270 */
[----:B------:R-:W-:Y:S05]  /*2eb0*/  @!P0 BRA `(.L_x_16908) ;  /* 0x0000000000148947 */ /* 0x000fea0003800000 */
[----:B------:R-:W-:-:S13]  /*2ec0*/  ISETP.NE.AND P0, PT, R0, 0x6, PT ;  /* 0x000000060000780c */ /* 0x000fda0003f05270 */
[----:B------:R-:W-:Y:S05]  /*2ed0*/  @P0 BRA `(.L_x_16904) ;  /* 0x0000000800980947 */ /* 0x000fea0003800000 */
[----:B------:R-:W3:Y:S02]  /*2ee0*/  LDG.E R2, desc[UR36][R2.64] ;  /* 0x0000002402027981 */ /* 0x000ee4000c1e1900 */
[----:B---3--:R0:W1:Y:S01]  /*2ef0*/  F2I.FTZ.TRUNC.NTZ R25, R2 ;  /* 0x0000000200197305 */ /* 0x008062000021f100 */
[----:B------:R-:W-:Y:S05]  /*2f00*/  BRA `(.L_x_16899) ;  /* 0x0000000800dc7947 */ /* 0x000fea0003800000 */
.L_x_16908:
[----:B------:R-:W3:Y:S02]  /*2f10*/  LDG.E.U16 R2, desc[UR36][R2.64] ;  /* 0x0000002402027981 */ /* 0x000ee4000c1e1500 */
[----:B---3--:R-:W-:-:S06]  /*2f20*/  HADD2.F32 R25, -RZ, R2.H0_H0 ;  /* 0x20000002ff197230 */ /* 0x008fcc0000004100 */
[----:B------:R-:W0:Y:S01]  /*2f30*/  F2I.FTZ.TRUNC.NTZ R25, R25 ;  /* 0x0000001900197305 */ /* 0x000e22000021f100 */
[----:B------:R-:W-:Y:S05]  /*2f40*/  BRA `(.L_x_16899) ;  /* 0x0000000800cc7947 */ /* 0x000fea0003800000 */
.L_x_16907:
[----:B------:R-:W-:-:S13]  /*2f50*/  ISETP.NE.AND P0, PT, R0, 0x7, PT ;  /* 0x000000070000780c */ /* 0x000fda0003f05270 */
[----:B------:R-:W-:Y:S05]  /*2f60*/  @!P0 BRA `(.L_x_16909) ;  /* 0x00000000002c8947 */ /* 0x000fea0003800000 */
[----:B------:R-:W-:-:S13]  /*2f70*/  ISETP.NE.AND P0, PT, R0, 0x8, PT ;  /* 0x000000080000780c */ /* 0x000fda0003f05270 */
[----:B------:R-:W-:Y:S05]  /*2f80*/  @!P0 BRA `(.L_x_16910) ;  /* 0x0000000000148947 */ /* 0x000fea0003800000 */
[----:B------:R-:W-:-:S13]  /*2f90*/  ISETP.NE.AND P0, PT, R0, 0x9, PT ;  /* 0x000000090000780c */ /* 0x000fda0003f05270 */
[----:B------:R-:W-:Y:S05]  /*2fa0*/  @P0 BRA `(.L_x_16904) ;  /* 0x0000000800640947 */ /* 0x000fea0003800000 */
[----:B------:R-:W3:Y:S02]  /*2fb0*/  LDG.E R2, desc[UR36][R2.64] ;  /* 0x0000002402027981 */ /* 0x000ee4000c1e1900 */
[----:B---3--:R0:W1:Y:S01]  /*2fc0*/  F2I.FTZ.TRUNC.NTZ R25, R2 ;  /* 0x0000000200197305 */ /* 0x008062000021f100 */
[----:B------:R-:W-:Y:S05]  /*2fd0*/  BRA `(.L_x_16899) ;  /* 0x0000000800a87947 */ /* 0x000fea0003800000 */
.L_x_16910:
[----:B------:R-:W3:Y:S02]  /*2fe0*/  LDG.E.U16 R2, desc[UR36][R2.64] ;  /* 0x0000002402027981 */ /* 0x000ee4000c1e1500 */
[----:B---3--:R-:W-:-:S06]  /*2ff0*/  HADD2.F32 R25, -RZ, R2.H0_H0 ;  /* 0x20000002ff197230 */ /* 0x008fcc0000004100 */
[----:B------:R-:W0:Y:S01]  /*3000*/  F2I.FTZ.TRUNC.NTZ R25, R25 ;  /* 0x0000001900197305 */ /* 0x000e22000021f100 */
[----:B------:R-:W-:Y:S05]  /*3010*/  BRA `(.L_x_16899) ;  /* 0x0000000800987947 */ /* 0x000fea0003800000 */
.L_x_16909:
[----:B------:R-:W3:Y:S02]  /*3020*/  LDG.E.64 R2, desc[UR36][R2.64] ;  /* 0x0000002402027981 */ /* 0x000ee4000c1e1b00 */
[----:B---3--:R0:W1:Y:S01]  /*3030*/  F2I.F64.TRUNC R25, R2 ;  /* 0x0000000200197311 */ /* 0x008062000030d100 */
[----:B------:R-:W-:Y:S05]  /*3040*/  BRA `(.L_x_16899) ;  /* 0x00000008008c7947 */ /* 0x000fea0003800000 */
.L_x_16900:
        /* <DEDUP_REMOVED lines=8> */
[----:B------:R-:W3:Y:S02]  /*30d0*/  LDG.E.U8 R2, desc[UR36][R2.64] ;  /* 0x0000002402027981 */ /* 0x000ee4000c1e1100 */
[----:B---3--:R-:W-:-:S04]  /*30e0*/  ISETP.NE.AND P0, PT, R2, RZ, PT ;  /* 0x000000ff0200720c */ /* 0x008fc80003f05270 */
[----:B------:R-:W-:Y:S01]  /*30f0*/  SEL R25, RZ, 0x1, !P0 ;  /* 0x00000001ff197807 */ /* 0x000fe20004000000 */
[----:B------:R-:W-:Y:S08]  /*3100*/  BRA `(.L_x_16899) ;  /* 0x00000008005c7947 */ /* 0x000ff00003800000 */
.L_x_16913:
[----:B------:R-:W3:Y:S02]  /*3110*/  LDG.E.64 R2, desc[UR36][R2.64] ;  /* 0x0000002402027981 */ /* 0x000ee4000c1e1b00 */
[----:B---3--:R0:W1:Y:S01]  /*3120*/  F2I.F64.TRUNC R25, R2 ;  /* 0x0000000200197311 */ /* 0x008062000030d100 */
[----:B------:R-:W-:Y:S05]  /*3130*/  BRA `(.L_x_16899) ;  /* 0x0000000800507947 */ /* 0x000fea0003800000 */
.L_x_16912:
        /* <DEDUP_REMOVED lines=9> */
[----:B--2---:R-:W-:-:S04]  /*31d0*/  LOP3.LUT R4, R0, 0x7f000000, RZ, 0xc0, !PT ;  /* 0x7f00000000047812 */ /* 0x004fc800078ec0ff */
        /* <DEDUP_REMOVED lines=17> */
.L_x_16915:
[----:B------:R-:W3:Y:S02]  /*32f0*/  LDG.E.U8 R2, desc[UR36][R2.64] ;  /* 0x0000002402027981 */ /* 0x000ee4000c1e1100 */
[C---:B---3--:R-:W-:Y:S02]  /*3300*/  IMAD.SHL.U32 R0, R2.reuse, 0x2000000, RZ ;  /* 0x0200000002007824 */ /* 0x048fe400078e00ff */
[----:B------:R-:W-:-:S03]  /*3310*/  IMAD.SHL.U32 R5, R2, 0x1000000, RZ ;  /* 0x0100000002057824 */ /* 0x000fc600078e00ff */
[----:B------:R-:W-:-:S13]  /*3320*/  ISETP.GE.U32.AND P0, PT, R0, 0x8000000, PT ;  /* 0x080000000000780c */ /* 0x000fda0003f06070 */
[C---:B------:R-:W-:Y:S02]  /*3330*/  @!P0 IMAD.SHL.U32 R0, R2.reuse, 0x100, RZ ;  /* 0x0000010002008824 */ /* 0x040fe400078e00ff */
[----:B--2---:R-:W-:-:S03]  /*3340*/  @P0 IMAD.SHL.U32 R4, R2, 0x200000, RZ ;  /* 0x0020000002040824 */ /* 0x004fc600078e00ff */
        /* <DEDUP_REMOVED lines=8> */
.L_x_16914:
[----:B------:R-:W3:Y:S02]  /*33d0*/  LDG.E.U16 R25, desc[UR36][R2.64] ;  /* 0x0000002402197981 */ /* 0x000ee4000c1e1500 */
[----:B---3--:R-:W-:-:S06]  /*33e0*/  IMAD.U32 R25, R25, 0x10000, RZ ;  /* 0x0001000019197824 */ /* 0x008fcc00078e00ff */
[----:B------:R-:W0:Y:S01]  /*33f0*/  F2I.FTZ.TRUNC.NTZ R25, R25 ;  /* 0x0000001900197305 */ /* 0x000e22000021f100 */
[----:B------:R-:W-:Y:S05]  /*3400*/  BRA `(.L_x_16899) ;  /* 0x00000004009c7947 */ /* 0x000fea0003800000 */
.L_x_16911:
        /* <DEDUP_REMOVED lines=10> */
.L_x_16918:
        /* <DEDUP_REMOVED lines=21> */
.L_x_16922:
[----:B------:R-:W-:Y:S05]  /*3600*/  BSYNC B1 ;  /* 0x0000000000017941 */ /* 0x000fea0003800000 */
.L_x_16921:
[----:B------:R-:W-:Y:S01]  /*3610*/  IMAD.SHL.U32 R2, R2, 0x100000, RZ ;  /* 0x0010000002027824 */ /* 0x000fe200078e00ff */
[----:B------:R-:W-:-:S04]  /*3620*/  LEA R0, R0, 0x3b800000, 0x17 ;  /* 0x3b80000000007811 */ /* 0x000fc800078eb8ff */
[----:B------:R-:W-:-:S07]  /*3630*/  LOP3.LUT R25, R0, R2, R25, 0xfe, !PT ;  /* 0x0000000200197212 */ /* 0x000fce00078efe19 */
.L_x_16920:
[----:B------:R-:W-:Y:S05]  /*3640*/  BSYNC B0 ;  /* 0x0000000000007941 */ /* 0x000fea0003800000 */
.L_x_16919:
[----:B------:R-:W0:Y:S01]  /*3650*/  F2I.FTZ.TRUNC.NTZ R25, R25 ;  /* 0x0000001900197305 */ /* 0x000e22000021f100 */
[----:B------:R-:W-:Y:S05]  /*3660*/  BRA `(.L_x_16899) ;  /* 0x0000000400047947 */ /* 0x000fea0003800000 */
.L_x_16917:
        /* <DEDUP_REMOVED lines=21> */
.L_x_16926:
[----:B------:R-:W-:Y:S05]  /*37c0*/  BSYNC B1 ;  /* 0x0000000000017941 */ /* 0x000fea0003800000 */
.L_x_16925:
[----:B------:R-:W-:Y:S01]  /*37d0*/  IMAD.SHL.U32 R2, R2, 0x200000, RZ ;  /* 0x0020000002027824 */ /* 0x000fe200078e00ff */
[----:B------:R-:W-:-:S04]  /*37e0*/  LEA R0, R0, 0x37800000, 0x17 ;  /* 0x3780000000007811 */ /* 0x000fc800078eb8ff */
[----:B------:R-:W-:-:S07]  /*37f0*/  LOP3.LUT R25, R0, R2, R25, 0xfe, !PT ;  /* 0x0000000200197212 */ /* 0x000fce00078efe19 */
.L_x_16924:
[----:B------:R-:W-:Y:S05]  /*3800*/  BSYNC B0 ;  /* 0x0000000000007941 */ /* 0x000fea0003800000 */
.L_x_16923:
[----:B------:R-:W0:Y:S01]  /*3810*/  F2I.FTZ.TRUNC.NTZ R25, R25 ;  /* 0x0000001900197305 */ /* 0x000e22000021f100 */
[----:B------:R-:W-:Y:S05]  /*3820*/  BRA `(.L_x_16899) ;  /* 0x0000000000947947 */ /* 0x000fea0003800000 */
.L_x_16916:
        /* <DEDUP_REMOVED lines=14> */
.L_x_16930:
[----:B------:R-:W-:Y:S05]  /*3910*/  BSYNC B0 ;  /* 0x0000000000007941 */ /* 0x000fea0003800000 */
.L_x_16929:
[----:B------:R-:W0:Y:S01]  /*3920*/  F2I.FTZ.TRUNC.NTZ R25, R25 ;  /* 0x0000001900197305 */ /* 0x000e22000021f100 */
[----:B------:R-:W-:Y:S05]  /*3930*/  BRA `(.L_x_16899) ;  /* 0x0000000000507947 */ /* 0x000fea0003800000 */
.L_x_16904:
[----:B------:R-:W-:Y:S01]  /*3940*/  MOV R2, 0x0 ;  /* 0x0000000000027802 */ /* 0x000fe20000000f00 */
[----:B------:R-:W-:Y:S01]  /*3950*/  ULDC.64 UR4, c[0x4][0x198] ;  /* 0x0100660000047ab9 */ /* 0x000fe20000000a00 */
[----:B------:R-:W-:Y:S01]  /*3960*/  ULDC.64 UR6, c[0x4][0x28] ;  /* 0x01000a0000067ab9 */ /* 0x000fe20000000a00 */
[----:B--2---:R-:W-:Y:S02]  /*3970*/  IMAD.U32 R4, RZ, RZ, UR4 ;  /* 0x00000004ff047e24 */ /* 0x004fe4000f8e00ff */
        /* <DEDUP_REMOVED lines=12> */
.L_x_16931:
[----:B------:R-:W-:Y:S05]  /*3a40*/  BRA `(.L_x_16899) ;  /* 0x00000000000c7947 */ /* 0x000fea0003800000 */
.L_x_16928:
[----:B------:R0:W5:Y:S01]  /*3a50*/  LDG.E R25, desc[UR36][R2.64] ;  /* 0x0000002402197981 */ /* 0x000162000c1e1900 */
[----:B------:R-:W-:Y:S05]  /*3a60*/  BRA `(.L_x_16899) ;  /* 0x0000000000047947 */ /* 0x000fea0003800000 */
.L_x_16927:
[----:B------:R0:W5:Y:S02]  /*3a70*/  LDG.E R25, desc[UR36][R2.64] ;  /* 0x0000002402197981 */ /* 0x000164000c1e1900 */
.L_x_16899:
[----:B------:R-:W-:Y:S05]  /*3a80*/  BSYNC B6 ;  /* 0x0000000000067941 */ /* 0x000fea0003800000 */
.L_x_16898:
[----:B------:R-:W2:Y:S01]  /*3a90*/  LDC R0, c[0x0][0x218] ;  /* 0x00008600ff007b82 */ /* 0x000ea20000000800 */
[----:B------:R-:W-:Y:S01]  /*3aa0*/  BSSY B0, `(.L_x_16932) ;  /* 0x0000086000007945 */ /* 0x000fe20003800000 */
[----:B--2---:R-:W-:-:S13]  /*3ab0*/  ISETP.GE.AND P0, PT, R0, RZ, PT ;  /* 0x000000ff0000720c */ /* 0x004fda0003f06270 */
[----:B------:R-:W-:Y:S05]  /*3ac0*/  @!P0 BRA `(.L_x_16933) ;  /* 0x0000000400548947 */ /* 0x000fea0003800000 */
[----:B------:R-:W-:Y:S01]  /*3ad0*/  ISETP.NE.AND P0, PT, R0, RZ, PT ;  /* 0x000000ff0000720c */ /* 0x000fe20003f05270 */
[----:B------:R-:W-:Y:S02]  /*3ae0*/  IMAD.MOV.U32 R24, RZ, RZ, 0x1 ;  /* 0x00000001ff187424 */ /* 0x000fe400078e00ff */
[----:B------:R-:W-:Y:S02]  /*3af0*/  IMAD.MOV.U32 R22, RZ, RZ, 0x1 ;  /* 0x00000001ff167424 */ /* 0x000fe400078e00ff */
[----:B------:R-:W-:Y:S02]  /*3b00*/  IMAD.MOV.U32 R18, RZ, RZ, 0x1 ;  /* 0x00000001ff127424 */ /* 0x000fe400078e00ff */
[----:B0-----:R-:W-:-:S06]  /*3b10*/  IMAD.MOV.U32 R4, RZ, RZ, 0x1 ;  /* 0x00000001ff047424 */ /* 0x001fcc00078e00ff */
[----:B------:R-:W-:Y:S05]  /*3b20*/  @!P0 BRA `(.L_x_16934) ;  /* 0x0000000400f48947 */ /* 0x000fea0003800000 */
[----:B------:R-:W0:Y:S01]  /*3b30*/  S2R R8, SR_TID.X ;  /* 0x0000000000087919 */ /* 0x000e220000002100 */
[----:B------:R-:W-:Y:S01]  /*3b40*/  BSSY B1, `(.L_x_16935) ;  /* 0x0000016000017945 */ /* 0x000fe20003800000 */
[CC--:B0-----:R-:W-:Y:S01]  /*3b50*/  ISETP.GE.AND P3, PT, R8.reuse, R17.reuse, PT ;  /* 0x000000110800720c */ /* 0x0c1fe20003f66270 */
[C---:B------:R-:W-:Y:S02]  /*3b60*/  VIADD R10, R8.reuse, 0x80 ;  /* 0x00000080080a7836 */ /* 0x040fe40000000000 */
[C---:B-1-34-:R-:W-:Y:S02]  /*3b70*/  VIADD R2, R8.reuse, 0x100 ;  /* 0x0000010008027836 */ /* 0x05afe40000000000 */
[----:B------:R-:W-:Y:S01]  /*3b80*/  VIADD R6, R8, 0x180 ;  /* 0x0000018008067836 */ /* 0x000fe20000000000 */
[-C--:B------:R-:W-:Y:S02]  /*3b90*/  ISETP.GE.AND P2, PT, R10, R17.reuse, PT ;  /* 0x000000110a00720c */ /* 0x080fe40003f46270 */
[----:B------:R-:W-:-:S02]  /*3ba0*/  ISETP.GE.AND P0, PT, R2, R17, PT ;  /* 0x000000110200720c */ /* 0x000fc40003f06270 */
[----:B------:R-:W-:-:S03]  /*3bb0*/  ISETP.GE.AND P1, PT, R6, R17, PT ;  /* 0x000000110600720c */ /* 0x000fc60003f26270 */
[----:B------:R-:W-:Y:S10]  /*3bc0*/  @P3 BRA `(.L_x_16936) ;  /* 0x0000000000343947 */ /* 0x000ff40003800000 */
[----:B------:R-:W-:Y:S01]  /*3bd0*/  ULDC UR4, c[0x0][0x218] ;  /* 0x0000860000047ab9 */ /* 0x000fe20000000800 */
[----:B------:R-:W-:Y:S02]  /*3be0*/  IMAD.MOV.U32 R4, RZ, RZ, 0x1 ;  /* 0x00000001ff047424 */ /* 0x000fe400078e00ff */
[----:B------:R-:W-:-:S07]  /*3bf0*/  IMAD.U32 R2, RZ, RZ, UR4 ;  /* 0x00000004ff027e24 */ /* 0x000fce000f8e00ff */
.L_x_16937:
[C---:B------:R-:W-:Y:S01]  /*3c00*/  VIADD R5, R2.reuse, 0x1 ;  /* 0x0000000102057836 */ /* 0x040fe20000000000 */
[C---:B------:R-:W-:Y:S02]  /*3c10*/  LOP3.LUT R3, R2.reuse, 0x1, RZ, 0xc0, !PT ;  /* 0x0000000102037812 */ /* 0x040fe400078ec0ff */
[----:B------:R-:W-:Y:S02]  /*3c20*/  LEA.HI R2, R2, R2, RZ, 0x1 ;  /* 0x0000000202027211 */ /* 0x000fe400078f08ff */
[----:B------:R-:W-:Y:S02]  /*3c30*/  ISETP.GT.U32.AND P4, PT, R5, 0x2, PT ;  /* 0x000000020500780c */ /* 0x000fe40003f84070 */
[----:B------:R-:W-:Y:S02]  /*3c40*/  ISETP.NE.U32.AND P3, PT, R3, 0x1, PT ;  /* 0x000000010300780c */ /* 0x000fe40003f65070 */
[----:B------:R-:W-:Y:S02]  /*3c50*/  SHF.R.S32.HI R2, RZ, 0x1, R2 ;  /* 0x00000001ff027819 */ /* 0x000fe40000011402 */
[C---:B-----5:R-:W-:Y:S01]  /*3c60*/  SEL R3, R23.reuse, 0x1, !P3 ;  /* 0x0000000117037807 */ /* 0x060fe20005800000 */
[----:B------:R-:W-:-:S04]  /*3c70*/  IMAD R23, R23, R23, RZ ;  /* 0x0000001717177224 */ /* 0x000fc800078e02ff */
[----:B------:R-:W-:Y:S02]  /*3c80*/  IMAD R4, R3, R4, RZ ;  /* 0x0000000403047224 */ /* 0x000fe400078e02ff */
[----:B------:R-:W-:Y:S05]  /*3c90*/  @P4 BRA `(.L_x_16937) ;  /* 0xfffffffc00d84947 */ /* 0x000fea000383ffff */
.L_x_16936:
[----:B------:R-:W-:Y:S05]  /*3ca0*/  BSYNC B1 ;  /* 0x0000000000017941 */ /* 0x000fea0003800000 */
.L_x_16935:
[----:B------:R-:W-:Y:S04]  /*3cb0*/  BSSY B1, `(.L_x_16938) ;  /* 0x000000f000017945 */ /* 0x000fe80003800000 */
[----:B------:R-:W-:Y:S05]  /*3cc0*/  @P2 BRA `(.L_x_16939) ;  /* 0x0000000000342947 */ /* 0x000fea0003800000 */
[----:B------:R-:W-:Y:S01]  /*3cd0*/  ULDC UR4, c[0x0][0x218] ;  /* 0x0000860000047ab9 */ /* 0x000fe20000000800 */
[----:B------:R-:W-:Y:S02]  /*3ce0*/  IMAD.MOV.U32 R18, RZ, RZ, 0x1 ;  /* 0x00000001ff127424 */ /* 0x000fe400078e00ff */
[----:B------:R-:W-:-:S07]  /*3cf0*/  IMAD.U32 R2, RZ, RZ, UR4 ;  /* 0x00000004ff027e24 */ /* 0x000fce000f8e00ff */
.L_x_16940:
        /* <DEDUP_REMOVED lines=10> */
.L_x_16939:
[----:B------:R-:W-:Y:S05]  /*3da0*/  BSYNC B1 ;  /* 0x0000000000017941 */ /* 0x000fea0003800000 */
.L_x_16938:
[----:B------:R-:W-:Y:S04]  /*3db0*/  BSSY B1, `(.L_x_16941) ;  /* 0x000000f000017945 */ /* 0x000fe80003800000 */
[----:B------:R-:W-:Y:S05]  /*3dc0*/  @P0 BRA `(.L_x_16942) ;  /* 0x0000000000340947 */ /* 0x000fea0003800000 */
[----:B------:R-:W-:Y:S01]  /*3dd0*/  ULDC UR4, c[0x0][0x218] ;  /* 0x0000860000047ab9 */ /* 0x000fe20000000800 */
[----:B------:R-:W-:Y:S02]  /*3de0*/  IMAD.MOV.U32 R22, RZ, RZ, 0x1 ;  /* 0x00000001ff167424 */ /* 0x000fe400078e00ff */
[----:B------:R-:W-:-:S07]  /*3df0*/  IMAD.U32 R2, RZ, RZ, UR4 ;  /* 0x00000004ff027e24 */ /* 0x000fce000f8e00ff */
.L_x_16943:
        /* <DEDUP_REMOVED lines=10> */
.L_x_16942:
[----:B------:R-:W-:Y:S05]  /*3ea0*/  BSYNC B1 ;  /* 0x0000000000017941 */ /* 0x000fea0003800000 */
.L_x_16941:
[----:B------:R-:W-:Y:S04]  /*3eb0*/  BSSY B1, `(.L_x_16944) ;  /* 0x0000015000017945 */ /* 0x000fe80003800000 */
[----:B------:R-:W-:Y:S05]  /*3ec0*/  @P1 BRA `(.L_x_16945) ;  /* 0x00000000004c1947 */ /* 0x000fea0003800000 */
[C---:B------:R-:W-:Y:S01]  /*3ed0*/  VIADD R3, R0.reuse, 0x1 ;  /* 0x0000000100037836 */ /* 0x040fe20000000000 */
[C---:B------:R-:W-:Y:S02]  /*3ee0*/  LOP3.LUT R2, R0.reuse, 0x1, RZ, 0xc0, !PT ;  /* 0x0000000100027812 */ /* 0x040fe400078ec0ff */
[----:B------:R-:W-:Y:S02]  /*3ef0*/  LEA.HI R0, R0, R0, RZ, 0x1 ;  /* 0x0000000000007211 */ /* 0x000fe400078f08ff */
[----:B------:R-:W-:Y:S02]  /*3f00*/  ISETP.GE.U32.AND P1, PT, R3, 0x3, PT ;  /* 0x000000030300780c */ /* 0x000fe40003f26070 */
[----:B------:R-:W-:Y:S01]  /*3f10*/  ISETP.NE.U32.AND P0, PT, R2, 0x1, PT ;  /* 0x000000010200780c */ /* 0x000fe20003f05070 */
[----:B-----5:R-:W-:-:S03]  /*3f20*/  IMAD R2, R25, R25, RZ ;  /* 0x0000001919027224 */ /* 0x020fc600078e02ff */
[----:B------:R-:W-:-:S07]  /*3f30*/  SEL R24, R25, 0x1, !P0 ;  /* 0x0000000119187807 */ /* 0x000fce0004000000 */
[----:B------:R-:W-:Y:S05]  /*3f40*/  @!P1 BRA `(.L_x_16945) ;  /* 0x00000000002c9947 */ /* 0x000fea0003800000 */
[----:B------:R-:W-:-:S07]  /*3f50*/  SHF.R.S32.HI R0, RZ, 0x1, R0 ;  /* 0x00000001ff007819 */ /* 0x000fce0000011400 */
.L_x_16946:
        /* <DEDUP_REMOVED lines=10> */
.L_x_16945:
[----:B------:R-:W-:Y:S05]  /*4000*/  BSYNC B1 ;  /* 0x0000000000017941 */ /* 0x000fea0003800000 */
.L_x_16944:
[----:B------:R-:W-:Y:S05]  /*4010*/  BRA `(.L_x_16934) ;  /* 0x0000000000b87947 */ /* 0x000fea0003800000 */
.L_x_16933:
[----:B01-34-:R-:W0:Y:S01]  /*4020*/  S2R R2, SR_TID.X ;  /* 0x0000000000027919 */ /* 0x01be220000002100 */
[----:B------:R-:W-:Y:S01]  /*4030*/  LOP3.LUT R0, R0, 0x1, RZ, 0xc0, !PT ;  /* 0x0000000100007812 */ /* 0x000fe200078ec0ff */
[----:B------:R-:W-:Y:S03]  /*4040*/  BSSY B1, `(.L_x_16947) ;  /* 0x0000012000017945 */ /* 0x000fe60003800000 */
[----:B------:R-:W-:Y:S01]  /*4050*/  ISETP.NE.U32.AND P4, PT, R0, 0x1, PT ;  /* 0x000000010000780c */ /* 0x000fe20003f85070 */
[----:B------:R-:W-:-:S05]  /*4060*/  IMAD.MOV.U32 R0, RZ, RZ, 0x1 ;  /* 0x00000001ff007424 */ /* 0x000fca00078e00ff */
[----:B------:R-:W-:Y:S02]  /*4070*/  SEL R0, R0, 0xffffffff, P4 ;  /* 0xffffffff00007807 */ /* 0x000fe40002000000 */
        /* <DEDUP_REMOVED lines=8> */
[----:B-----5:R-:W-:Y:S01]  /*4100*/  ISETP.NE.AND P3, PT, R23, 0x1, PT ;  /* 0x000000011700780c */ /* 0x020fe20003f65270 */
[----:B------:R-:W-:-:S12]  /*4110*/  IMAD.MOV.U32 R4, RZ, RZ, 0x1 ;  /* 0x00000001ff047424 */ /* 0x000fd800078e00ff */
[----:B------:R-:W-:Y:S05]  /*4120*/  @!P3 BRA `(.L_x_16948) ;  /* 0x00000000000cb947 */ /* 0x000fea0003800000 */
[----:B------:R-:W-:Y:S01]  /*4130*/  ISETP.NE.AND P3, PT, R23, -0x1, PT ;  /* 0xffffffff1700780c */ /* 0x000fe20003f65270 */
[----:B------:R-:W-:-:S12]  /*4140*/  IMAD.MOV.U32 R4, RZ, RZ, R0 ;  /* 0x000000ffff047224 */ /* 0x000fd800078e0000 */
[----:B------:R-:W-:-:S07]  /*4150*/  @P3 IMAD.MOV.U32 R4, RZ, RZ, RZ ;  /* 0x000000ffff043224 */ /* 0x000fce00078e00ff */
.L_x_16948:
[----:B------:R-:W-:Y:S05]  /*4160*/  BSYNC B1 ;  /* 0x0000000000017941 */ /* 0x000fea0003800000 */
.L_x_16947:
[----:B------:R-:W-:Y:S04]  /*4170*/  BSSY B1, `(.L_x_16949) ;  /* 0x0000008000017945 */ /* 0x000fe80003800000 */
[----:B------:R-:W-:Y:S05]  /*4180*/  @P2 BRA `(.L_x_16950) ;  /* 0x0000000000182947 */ /* 0x000fea0003800000 */
[----:B-----5:R-:W-:Y:S01]  /*4190*/  ISETP.NE.AND P2, PT, R16, 0x1, PT ;  /* 0x000000011000780c */ /* 0x020fe20003f45270 */
[----:B------:R-:W-:-:S12]  /*41a0*/  IMAD.MOV.U32 R18, RZ, RZ, 0x1 ;  /* 0x00000001ff127424 */ /* 0x000fd800078e00ff */
[----:B------:R-:W-:Y:S05]  /*41b0*/  @!P2 BRA `(.L_x_16950) ;  /* 0x00000000000ca947 */ /* 0x000fea0003800000 */
[----:B------:R-:W-:Y:S01]  /*41c0*/  ISETP.NE.AND P2, PT, R16, -0x1, PT ;  /* 0xffffffff1000780c */ /* 0x000fe20003f45270 */
[----:B------:R-:W-:-:S12]  /*41d0*/  IMAD.MOV.U32 R18, RZ, RZ, R0 ;  /* 0x000000ffff127224 */ /* 0x000fd800078e0000 */
[----:B------:R-:W-:-:S07]  /*41e0*/  @P2 IMAD.MOV.U32 R18, RZ, RZ, RZ ;  /* 0x000000ffff122224 */ /* 0x000fce00078e00ff */
.L_x_16950:
[----:B------:R-:W-:Y:S05]  /*41f0*/  BSYNC B1 ;  /* 0x0000000000017941 */ /* 0x000fea0003800000 */
.L_x_16949:
        /* <DEDUP_REMOVED lines=8> */
.L_x_16952:
[----:B------:R-:W-:Y:S05]  /*4280*/  BSYNC B1 ;  /* 0x0000000000017941 */ /* 0x000fea0003800000 */
.L_x_16951:
[----:B------:R-:W-:Y:S05]  /*4290*/  @P1 BRA `(.L_x_16934) ;  /* 0x0000000000181947 */ /* 0x000fea0003800000 */
[----:B-----5:R-:W-:Y:S01]  /*42a0*/  ISETP.NE.AND P0, PT, R25, 0x1, PT ;  /* 0x000000011900780c */ /* 0x020fe20003f05270 */
[----:B------:R-:W-:-:S12]  /*42b0*/  IMAD.MOV.U32 R24, RZ, RZ, 0x1 ;  /* 0x00000001ff187424 */ /* 0x000fd800078e00ff */
[----:B------:R-:W-:Y:S05]  /*42c0*/  @!P0 BRA `(.L_x_16934) ;  /* 0x00000000000c8947 */ /* 0x000fea0003800000 */
[----:B------:R-:W-:Y:S01]  /*42d0*/  ISETP.NE.AND P0, PT, R25, -0x1, PT ;  /* 0xffffffff1900780c */ /* 0x000fe20003f05270 */
[----:B------:R-:W-:-:S12]  /*42e0*/  IMAD.MOV.U32 R24, RZ, RZ, R0 ;  /* 0x000000ffff187224 */ /* 0x000fd800078e0000 */
[----:B------:R-:W-:-:S07]  /*42f0*/  @P0 IMAD.MOV.U32 R24, RZ, RZ, RZ ;  /* 0x000000ffff180224 */ /* 0x000fce00078e00ff */
.L_x_16934:
[----:B------:R-:W-:Y:S05]  /*4300*/  BSYNC B0 ;  /* 0x0000000000007941 */ /* 0x000fea0003800000 */
.L_x_16932:
[----:B-1-345:R-:W0:Y:S01]  /*4310*/  S2R R16, SR_TID.X ;  /* 0x0000000000107919 */ /* 0x03ae220000002100 */
[----:B------:R-:W1:Y:S01]  /*4320*/  LDC.U8 R2, c[0x0][0x244] ;  /* 0x00009100ff027b82 */ /* 0x000e620000000000 */
[----:B------:R-:W-:Y:S01]  /*4330*/  BSSY B6, `(.L_x_16953) ;  /* 0x00000ee000067945 */ /* 0x000fe20003800000 */
        /* <DEDUP_REMOVED lines=22> */
.L_x_16958:
[----:B------:R4:W-:Y:S01]  /*44a0*/  STG.E.U8 desc[UR36][R8.64], R4 ;  /* 0x0000000408007986 */ /* 0x0009e2000c101124 */
[----:B------:R-:W-:Y:S05]  /*44b0*/  BRA `(.L_x_16960) ;  /* 0x0000000c00507947 */ /* 0x000fea0003800000 */
.L_x_16957:
        /* <DEDUP_REMOVED lines=9> */
.L_x_16962:
[----:B------:R2:W-:Y:S01]  /*4550*/  STG.E desc[UR36][R8.64], R4 ;  /* 0x0000000408007986 */ /* 0x0005e2000c101924 */
[----:B------:R-:W-:Y:S05]  /*4560*/  BRA `(.L_x_16960) ;  /* 0x0000000c00247947 */ /* 0x000fea0003800000 */
.L_x_16961:
[----:B------:R0:W-:Y:S01]  /*4570*/  STG.E.U16 desc[UR36][R8.64], R4 ;  /* 0x0000000408007986 */ /* 0x0001e2000c101524 */
[----:B------:R-:W-:Y:S05]  /*4580*/  BRA `(.L_x_16960) ;  /* 0x0000000c001c7947 */ /* 0x000fea0003800000 */
.L_x_16956:
        /* <DEDUP_REMOVED lines=9> */
.L_x_16964:
[----:B------:R-:W-:-:S04]  /*4620*/  I2FP.F32.S32 R0, R4 ;  /* 0x0000000400007245 */ /* 0x000fc80000201400 */
[----:B------:R-:W-:-:S05]  /*4630*/  F2FP.F16.F32.PACK_AB R0, RZ, R0 ;  /* 0x00000000ff00723e */ /* 0x000fca00000000ff */
[----:B------:R0:W-:Y:S01]  /*4640*/  STG.E.U16 desc[UR36][R8.64], R0 ;  /* 0x0000000008007986 */ /* 0x0001e2000c101524 */
[----:B------:R-:W-:Y:S05]  /*4650*/  BRA `(.L_x_16960) ;  /* 0x0000000800e87947 */ /* 0x000fea0003800000 */
.L_x_16963:
        /* <DEDUP_REMOVED lines=10> */
.L_x_16966:
[----:B------:R-:W-:-:S04]  /*4700*/  I2FP.F32.S32 R4, R4 ;  /* 0x0000000400047245 */ /* 0x000fc80000201400 */
[----:B------:R-:W-:-:S04]  /*4710*/  F2FP.F16.F32.PACK_AB R3, RZ, R4 ;  /* 0x00000004ff03723e */ /* 0x000fc800000000ff */
[----:B------:R-:W-:-:S05]  /*4720*/  PRMT R3, R3, 0x5410, RZ ;  /* 0x0000541003037816 */ /* 0x000fca00000000ff */
[----:B------:R0:W-:Y:S01]  /*4730*/  STG.E desc[UR36][R8.64], R3 ;  /* 0x0000000308007986 */ /* 0x0001e2000c101924 */
[----:B------:R-:W-:Y:S05]  /*4740*/  BRA `(.L_x_16960) ;  /* 0x0000000800ac7947 */ /* 0x000fea0003800000 */
.L_x_16965:
[----:B------:R-:W0:Y:S02]  /*4750*/  I2F.F64 R4, R4 ;  /* 0x0000000400047312 */ /* 0x000e240000201c00 */
[----:B0-----:R0:W-:Y:S01]  /*4760*/  STG.E.64 desc[UR36][R8.64], R4 ;  /* 0x0000000408007986 */ /* 0x0011e2000c101b24 */
[----:B------:R-:W-:Y:S05]  /*4770*/  BRA `(.L_x_16960) ;  /* 0x0000000800a07947 */ /* 0x000fea0003800000 */
.L_x_16955:
        /* <DEDUP_REMOVED lines=12> */
.L_x_16969:
[----:B------:R-:W0:Y:S01]  /*4840*/  I2F.F64 R4, R4 ;  /* 0x0000000400047312 */ /* 0x000e220000201c00 */
[----:B------:R-:W-:-:S05]  /*4850*/  CS2R R6, SRZ ;  /* 0x0000000000067805 */ /* 0x000fca000001ff00 */
[----:B0-----:R0:W-:Y:S01]  /*4860*/  STG.E.128 desc[UR36][R8.64], R4 ;  /* 0x0000000408007986 */ /* 0x0011e2000c101d24 */
[----:B------:R-:W-:Y:S05]  /*4870*/  BRA `(.L_x_16960) ;  /* 0x0000000800607947 */ /* 0x000fea0003800000 */
.L_x_16968:
        /* <DEDUP_REMOVED lines=21> */
.L_x_16973:
[----:B------:R-:W-:Y:S05]  /*49d0*/  BSYNC B0 ;  /* 0x0000000000007941 */ /* 0x000fea0003800000 */
.L_x_16972:
[----:B------:R-:W-:-:S05]  /*49e0*/  LOP3.LUT R5, R0, R5, RZ, 0xfc, !PT ;  /* 0x0000000500057212 */ /* 0x000fca00078efcff */
[----:B------:R0:W-:Y:S01]  /*49f0*/  STG.E.U8 desc[UR36][R8.64], R5 ;  /* 0x0000000508007986 */ /* 0x0001e2000c101124 */
[----:B------:R-:W-:Y:S05]  /*4a00*/  BRA `(.L_x_16960) ;  /* 0x0000000400fc7947 */ /* 0x000fea0003800000 */
.L_x_16971:
        /* <DEDUP_REMOVED lines=13> */
.L_x_16975:
[----:B------:R-:W-:Y:S01]  /*4ae0*/  IMAD.MOV.U32 R0, RZ, RZ, 0x7f ;  /* 0x0000007fff007424 */ /* 0x000fe200078e00ff */
[----:B------:R-:W-:-:S04]  /*4af0*/  ISETP.GT.U32.AND P0, PT, R3, 0x7f800000, PT ;  /* 0x7f8000000300780c */ /* 0x000fc80003f04070 */
[----:B------:R-:W-:-:S09]  /*4b00*/  SEL R0, R0, 0x7c, P0 ;  /* 0x0000007c00007807 */ /* 0x000fd20000000000 */
.L_x_16976:
[----:B------:R-:W-:Y:S05]  /*4b10*/  BSYNC B0 ;  /* 0x0000000000007941 */ /* 0x000fea0003800000 */
.L_x_16974:
[----:B------:R-:W-:-:S04]  /*4b20*/  LOP3.LUT R3, R5, 0x80000000, RZ, 0xc0, !PT ;  /* 0x8000000005037812 */ /* 0x000fc800078ec0ff */
[----:B------:R-:W-:-:S04]  /*4b30*/  SHF.R.U32.HI R3, RZ, 0x18, R3 ;  /* 0x00000018ff037819 */ /* 0x000fc80000011603 */
[----:B------:R-:W-:-:S05]  /*4b40*/  LOP3.LUT R3, R0, R3, RZ, 0xfc, !PT ;  /* 0x0000000300037212 */ /* 0x000fca00078efcff */
[----:B------:R0:W-:Y:S01]  /*4b50*/  STG.E.U8 desc[UR36][R8.64], R3 ;  /* 0x0000000308007986 */ /* 0x0001e2000c101124 */
[----:B------:R-:W-:Y:S05]  /*4b60*/  BRA `(.L_x_16960) ;  /* 0x0000000400a47947 */ /* 0x000fea0003800000 */
.L_x_16970:
[----:B------:R-:W-:-:S04]  /*4b70*/  I2FP.F32.S32 R0, R4 ;  /* 0x0000000400007245 */ /* 0x000fc80000201400 */
[----:B------:R-:W-:-:S05]  /*4b80*/  F2FP.BF16.F32.PACK_AB R0, RZ, R0 ;  /* 0x00000000ff00723e */ /* 0x000fca00000010ff */
[----:B------:R0:W-:Y:S01]  /*4b90*/  STG.E.U16 desc[UR36][R8.64], R0 ;  /* 0x0000000008007986 */ /* 0x0001e2000c101524 */
[----:B------:R-:W-:Y:S05]  /*4ba0*/  BRA `(.L_x_16960) ;  /* 0x0000000400947947 */ /* 0x000fea0003800000 */
.L_x_16967:
        /* <DEDUP_REMOVED lines=10> */
.L_x_16979:
        /* <DEDUP_REMOVED lines=17> */
.L_x_16982:
[----:B------:R-:W-:-:S04]  /*4d60*/  LOP3.LUT R3, R5, 0x80000000, RZ, 0xc0, !PT ;  /* 0x8000000005037812 */ /* 0x000fc800078ec0ff */
[----:B------:R-:W-:-:S04]  /*4d70*/  SHF.R.U32.HI R3, RZ, 0x18, R3 ;  /* 0x00000018ff037819 */ /* 0x000fc80000011603 */
[----:B------:R-:W-:-:S04]  /*4d80*/  LOP3.LUT R0, R0, R3, RZ, 0xfc, !PT ;  /* 0x0000000300007212 */ /* 0x000fc800078efcff */
[----:B------:R-:W-:-:S07]  /*4d90*/  PRMT R4, R0, 0x7610, R4 ;  /* 0x0000761000047816 */ /* 0x000fce0000000004 */
.L_x_16981:
[----:B------:R-:W-:Y:S05]  /*4da0*/  BSYNC B0 ;  /* 0x0000000000007941 */ /* 0x000fea0003800000 */
.L_x_16980:
[----:B------:R0:W-:Y:S01]  /*4db0*/  STG.E.U8 desc[UR36][R8.64], R4 ;  /* 0x0000000408007986 */ /* 0x0001e2000c101124 */
[----:B------:R-:W-:Y:S05]  /*4dc0*/  BRA `(.L_x_16960) ;  /* 0x00000004000c7947 */ /* 0x000fea0003800000 */
.L_x_16978:
        /* <DEDUP_REMOVED lines=17> */
.L_x_16985:
[----:B------:R-:W-:-:S04]  /*4ee0*/  LOP3.LUT R3, R5, 0x80000000, RZ, 0xc0, !PT ;  /* 0x8000000005037812 */ /* 0x000fc800078ec0ff */
[----:B------:R-:W-:-:S04]  /*4ef0*/  SHF.R.U32.HI R3, RZ, 0x18, R3 ;  /* 0x00000018ff037819 */ /* 0x000fc80000011603 */
[----:B------:R-:W-:-:S04]  /*4f00*/  LOP3.LUT R0, R0, R3, RZ, 0xfc, !PT ;  /* 0x0000000300007212 */ /* 0x000fc800078efcff */
[----:B------:R-:W-:-:S07]  /*4f10*/  PRMT R4, R0, 0x7610, R4 ;  /* 0x0000761000047816 */ /* 0x000fce0000000004 */
.L_x_16984:
[----:B------:R-:W-:Y:S05]  /*4f20*/  BSYNC B0 ;  /* 0x0000000000007941 */ /* 0x000fea0003800000 */
.L_x_16983:
[----:B------:R0:W-:Y:S01]  /*4f30*/  STG.E.U8 desc[UR36][R8.64], R4 ;  /* 0x0000000408007986 */ /* 0x0001e2000c101124 */
[----:B------:R-:W-:Y:S05]  /*4f40*/  BRA `(.L_x_16960) ;  /* 0x0000000000ac7947 */ /* 0x000fea0003800000 */
.L_x_16977:
        /* <DEDUP_REMOVED lines=22> */
.L_x_16959:
        /* <DEDUP_REMOVED lines=16> */
.L_x_16988:
[----:B------:R-:W-:Y:S05]  /*51b0*/  BRA `(.L_x_16960) ;  /* 0x0000000000107947 */ /* 0x000fea0003800000 */
.L_x_16987:
[----:B------:R-:W-:-:S05]  /*51c0*/  SHF.R.S32.HI R5, RZ, 0x1f, R4 ;  /* 0x0000001fff057819 */ /* 0x000fca0000011404 */
[----:B------:R0:W-:Y:S01]  /*51d0*/  STG.E.64 desc[UR36][R8.64], R4 ;  /* 0x0000000408007986 */ /* 0x0001e2000c101b24 */
[----:B------:R-:W-:Y:S05]  /*51e0*/  BRA `(.L_x_16960) ;  /* 0x0000000000047947 */ /* 0x000fea0003800000 */
.L_x_16986:
[----:B------:R0:W-:Y:S02]  /*51f0*/  STG.E desc[UR36][R8.64], R4 ;  /* 0x0000000408007986 */ /* 0x0001e4000c101924 */
.L_x_16960:
[----:B------:R-:W-:-:S07]  /*5200*/  VIADD R16, R16, 0x80 ;  /* 0x0000008010107836 */ /* 0x000fce0000000000 */
.L_x_16954:
[----:B------:R-:W-:Y:S05]  /*5210*/  BSYNC B6 ;  /* 0x0000000000067941 */ /* 0x000fea0003800000 */
.L_x_16953:
        /* <DEDUP_REMOVED lines=23> */
.L_x_16994:
[----:B------:R0:W-:Y:S01]  /*5390*/  STG.E.U8 desc[UR36][R8.64], R18 ;  /* 0x0000001208007986 */ /* 0x0001e2000c101124 */
[----:B------:R-:W-:Y:S05]  /*53a0*/  BRA `(.L_x_16996) ;  /* 0x0000000c00587947 */ /* 0x000fea0003800000 */
.L_x_16993:
[----:B------:R-:W-:-:S13]  /*53b0*/  ISETP.NE.AND P0, PT, R0, 0x2, PT ;  /* 0x000000020000780c */ /* 0x000fda0003f05270 */
[----:B------:R-:W-:Y:S05]  /*53c0*/  @!P0 BRA `(.L_x_16997) ;  /* 0x0000000000288947 */ /* 0x000fea0003800000 */
[----:B------:R-:W-:-:S13]  /*53d0*/  ISETP.NE.AND P0, PT, R0, 0x3, PT ;  /* 0x000000030000780c */ /* 0x000fda0003f05270 */
[----:B------:R-:W-:Y:S05]  /*53e0*/  @!P0 BRA `(.L_x_16998) ;  /* 0x0000000000188947 */ /* 0x000fea0003800000 */
[----:B------:R-:W-:-:S13]  /*53f0*/  ISETP.NE.AND P0, PT, R0, 0x4, PT ;  /* 0x000000040000780c */ /* 0x000fda0003f05270 */
[----:B------:R-:W-:Y:S05]  /*5400*/  @P0 BRA `(.L_x_16995) ;  /* 0x0000000800e80947 */ /* 0x000fea0003800000 */
[--C-:B------:R-:W-:Y:S01]  /*5410*/  SHF.R.S32.HI R5, RZ, 0x1f, R18.reuse ;  /* 0x0000001fff057819 */ /* 0x100fe20000011412 */
[----:B------:R-:W-:-:S05]  /*5420*/  IMAD.MOV.U32 R4, RZ, RZ, R18 ;  /* 0x000000ffff047224 */ /* 0x000fca00078e0012 */
[----:B------:R0:W-:Y:S01]  /*5430*/  STG.E.64 desc[UR36][R8.64], R4 ;  /* 0x0000000408007986 */ /* 0x0001e2000c101b24 */
[----:B------:R-:W-:Y:S05]  /*5440*/  BRA `(.L_x_16996) ;  /* 0x0000000c00307947 */ /* 0x000fea0003800000 */
.L_x_16998:
[----:B------:R0:W-:Y:S01]  /*5450*/  STG.E desc[UR36][R8.64], R18 ;  /* 0x0000001208007986 */ /* 0x0001e2000c101924 */
[----:B------:R-:W-:Y:S05]  /*5460*/  BRA `(.L_x_16996) ;  /* 0x0000000c00287947 */ /* 0x000fea0003800000 */
.L_x_16997:
[----:B------:R0:W-:Y:S01]  /*5470*/  STG.E.U16 desc[UR36][R8.64], R18 ;  /* 0x0000001208007986 */ /* 0x0001e2000c101524 */
[----:B------:R-:W-:Y:S05]  /*5480*/  BRA `(.L_x_16996) ;  /* 0x0000000c00207947 */ /* 0x000fea0003800000 */
.L_x_16992:
        /* <DEDUP_REMOVED lines=9> */
.L_x_17000:
[----:B------:R-:W-:-:S04]  /*5520*/  I2FP.F32.S32 R0, R18 ;  /* 0x0000001200007245 */ /* 0x000fc80000201400 */
[----:B------:R-:W-:-:S05]  /*5530*/  F2FP.F16.F32.PACK_AB R0, RZ, R0 ;  /* 0x00000000ff00723e */ /* 0x000fca00000000ff */
[----:B------:R0:W-:Y:S01]  /*5540*/  STG.E.U16 desc[UR36][R8.64], R0 ;  /* 0x0000000008007986 */ /* 0x0001e2000c101524 */
[----:B------:R-:W-:Y:S05]  /*5550*/  BRA `(.L_x_16996) ;  /* 0x0000000800ec7947 */ /* 0x000fea0003800000 */
.L_x_16999:
        /* <DEDUP_REMOVED lines=10> */
.L_x_17002:
[----:B------:R-:W-:-:S04]  /*5600*/  I2FP.F32.S32 R18, R18 ;  /* 0x0000001200127245 */ /* 0x000fc80000201400 */
[----:B------:R-:W-:-:S04]  /*5610*/  F2FP.F16.F32.PACK_AB R3, RZ, R18 ;  /* 0x00000012ff03723e */ /* 0x000fc800000000ff */
[----:B------:R-:W-:-:S05]  /*5620*/  PRMT R3, R3, 0x5410, RZ ;  /* 0x0000541003037816 */ /* 0x000fca00000000ff */
[----:B------:R0:W-:Y:S01]  /*5630*/  STG.E desc[UR36][R8.64], R3 ;  /* 0x0000000308007986 */ /* 0x0001e2000c101924 */
[----:B------:R-:W-:Y:S05]  /*5640*/  BRA `(.L_x_16996) ;  /* 0x0000000800b07947 */ /* 0x000fea0003800000 */
.L_x_17001:
[----:B------:R-:W0:Y:S02]  /*5650*/  I2F.F64 R4, R18 ;  /* 0x0000001200047312 */ /* 0x000e240000201c00 */
[----:B0-----:R0:W-:Y:S01]  /*5660*/  STG.E.64 desc[UR36][R8.64], R4 ;  /* 0x0000000408007986 */ /* 0x0011e2000c101b24 */
[----:B------:R-:W-:Y:S05]  /*5670*/  BRA `(.L_x_16996) ;  /* 0x0000000800a47947 */ /* 0x000fea0003800000 */
.L_x_16991:
        /* <DEDUP_REMOVED lines=12> */
.L_x_17005:
[----:B------:R-:W0:Y:S01]  /*5740*/  I2F.F64 R4, R18 ;  /* 0x0000001200047312 */ /* 0x000e220000201c00 */
[----:B------:R-:W-:-:S05]  /*5750*/  CS2R R6, SRZ ;  /* 0x0000000000067805 */ /* 0x000fca000001ff00 */
[----:B0-----:R0:W-:Y:S01]  /*5760*/  STG.E.128 desc[UR36][R8.64], R4 ;  /* 0x0000000408007986 */ /* 0x0011e2000c101d24 */
[----:B------:R-:W-:Y:S05]  /*5770*/  BRA `(.L_x_16996) ;  /* 0x0000000800647947 */ /* 0x000fea0003800000 */
.L_x_17004:
        /* <DEDUP_REMOVED lines=21> */
.L_x_17009:
[----:B------:R-:W-:Y:S05]  /*58d0*/  BSYNC B0 ;  /* 0x0000000000007941 */ /* 0x000fea0003800000 */
.L_x_17008:
[----:B------:R-:W-:-:S05]  /*58e0*/  LOP3.LUT R5, R0, R5, RZ, 0xfc, !PT ;  /* 0x0000000500057212 */ /* 0x000fca00078efcff */
[----:B------:R0:W-:Y:S01]  /*58f0*/  STG.E.U8 desc[UR36][R8.64], R5 ;  /* 0x0000000508007986 */ /* 0x0001e2000c101124 */
[----:B------:R-:W-:Y:S05]  /*5900*/  BRA `(.L_x_16996) ;  /* 0x0000000800007947 */ /* 0x000fea0003800000 */
.L_x_17007:
        /* <DEDUP_REMOVED lines=13> */
.L_x_17011:
[----:B------:R-:W-:Y:S01]  /*59e0*/  IMAD.MOV.U32 R0, RZ, RZ, 0x7f ;  /* 0x0000007fff007424 */ /* 0x000fe200078e00ff */
[----:B------:R-:W-:-:S04]  /*59f0*/  ISETP.GT.U32.AND P0, PT, R3, 0x7f800000, PT ;  /* 0x7f8000000300780c */ /* 0x000fc80003f04070 */
[----:B------:R-:W-:-:S09]  /*5a00*/  SEL R0, R0, 0x7c, P0 ;  /* 0x0000007c00007807 */ /* 0x000fd20000000000 */
.L_x_17012:
[----:B------:R-:W-:Y:S05]  /*5a10*/  BSYNC B0 ;  /* 0x0000000000007941 */ /* 0x000fea0003800000 */
.L_x_17010:
[----:B------:R-:W-:-:S04]  /*5a20*/  LOP3.LUT R3, R5, 0x80000000, RZ, 0xc0, !PT ;  /* 0x8000000005037812 */ /* 0x000fc800078ec0ff */
[----:B------:R-:W-:-:S04]  /*5a30*/  SHF.R.U32.HI R3, RZ, 0x18, R3 ;  /* 0x00000018ff037819 */ /* 0x000fc80000011603 */
[----:B------:R-:W-:-:S05]  /*5a40*/  LOP3.LUT R3, R0, R3, RZ, 0xfc, !PT ;  /* 0x0000000300037212 */ /* 0x000fca00078efcff */
[----:B------:R0:W-:Y:S01]  /*5a50*/  STG.E.U8 desc[UR36][R8.64], R3 ;  /* 0x0000000308007986 */ /* 0x0001e2000c101124 */
[----:B------:R-:W-:Y:S05]  /*5a60*/  BRA `(.L_x_16996) ;  /* 0x0000000400a87947 */ /* 0x000fea0003800000 */
.L_x_17006:
[----:B------:R-:W-:-:S04]  /*5a70*/  I2FP.F32.S32 R0, R18 ;  /* 0x0000001200007245 */ /* 0x000fc80000201400 */
[----:B------:R-:W-:-:S05]  /*5a80*/  F2FP.BF16.F32.PACK_AB R0, RZ, R0 ;  /* 0x00000000ff00723e */ /* 0x000fca00000010ff */
[----:B------:R0:W-:Y:S01]  /*5a90*/  STG.E.U16 desc[UR36][R8.64], R0 ;  /* 0x0000000008007986 */ /* 0x0001e2000c101524 */
[----:B------:R-:W-:Y:S05]  /*5aa0*/  BRA `(.L_x_16996) ;  /* 0x0000000400987947 */ /* 0x000fea0003800000 */
.L_x_17003:
        /* <DEDUP_REMOVED lines=10> */
.L_x_17015:
        /* <DEDUP_REMOVED lines=17> */
.L_x_17018:
[----:B------:R-:W-:-:S04]  /*5c60*/  LOP3.LUT R3, R5, 0x80000000, RZ, 0xc0, !PT ;  /* 0x8000000005037812 */ /* 0x000fc800078ec0ff */
[----:B------:R-:W-:-:S04]  /*5c70*/  SHF.R.U32.HI R3, RZ, 0x18, R3 ;  /* 0x00000018ff037819 */ /* 0x000fc80000011603 */
[----:B------:R-:W-:-:S04]  /*5c80*/  LOP3.LUT R0, R0, R3, RZ, 0xfc, !PT ;  /* 0x0000000300007212 */ /* 0x000fc800078efcff */
[----:B------:R-:W-:-:S07]  /*5c90*/  PRMT R4, R0, 0x7610, R4 ;  /* 0x0000761000047816 */ /* 0x000fce0000000004 */
.L_x_17017:
[----:B------:R-:W-:Y:S05]  /*5ca0*/  BSYNC B0 ;  /* 0x0000000000007941 */ /* 0x000fea0003800000 */
.L_x_17016:
[----:B------:R4:W-:Y:S01]  /*5cb0*/  STG.E.U8 desc[UR36][R8.64], R4 ;  /* 0x0000000408007986 */ /* 0x0009e2000c101124 */
[----:B------:R-:W-:Y:S05]  /*5cc0*/  BRA `(.L_x_16996) ;  /* 0x0000000400107947 */ /* 0x000fea0003800000 */
.L_x_17014:
        /* <DEDUP_REMOVED lines=17> */
.L_x_17021:
[----:B------:R-:W-:-:S04]  /*5de0*/  LOP3.LUT R3, R5, 0x80000000, RZ, 0xc0, !PT ;  /* 0x8000000005037812 */ /* 0x000fc800078ec0ff */
[----:B------:R-:W-:-:S04]  /*5df0*/  SHF.R.U32.HI R3, RZ, 0x18, R3 ;  /* 0x00000018ff037819 */ /* 0x000fc80000011603 */
[----:B------:R-:W-:-:S04]  /*5e00*/  LOP3.LUT R0, R0, R3, RZ, 0xfc, !PT ;  /* 0x0000000300007212 */ /* 0x000fc800078efcff */
[----:B------:R-:W-:-:S07]  /*5e10*/  PRMT R4, R0, 0x7610, R4 ;  /* 0x0000761000047816 */ /* 0x000fce0000000004 */
.L_x_17020:
[----:B------:R-:W-:Y:S05]  /*5e20*/  BSYNC B0 ;  /* 0x0000000000007941 */ /* 0x000fea0003800000 */
.L_x_17019:
[----:B------:R3:W-:Y:S01]  /*5e30*/  STG.E.U8 desc[UR36][R8.64], R4 ;  /* 0x0000000408007986 */ /* 0x0007e2000c101124 */
[----:B------:R-:W-:Y:S05]  /*5e40*/  BRA `(.L_x_16996) ;  /* 0x0000000000b07947 */ /* 0x000fea0003800000 */
.L_x_17013:
        /* <DEDUP_REMOVED lines=22> */
.L_x_16995:
        /* <DEDUP_REMOVED lines=16> */
.L_x_17024:
[----:B------:R-:W-:Y:S05]  /*60b0*/  BRA `(.L_x_16996) ;  /* 0x0000000000147947 */ /* 0x000fea0003800000 */
.L_x_17023:
[--C-:B------:R-:W-:Y:S01]  /*60c0*/  SHF.R.S32.HI R5, RZ, 0x1f, R18.reuse ;  /* 0x0000001fff057819 */ /* 0x100fe20000011412 */
[----:B------:R-:W-:-:S05]  /*60d0*/  IMAD.MOV.U32 R4, RZ, RZ, R18 ;  /* 0x000000ffff047224 */ /* 0x000fca00078e0012 */
[----:B------:R2:W-:Y:S01]  /*60e0*/  STG.E.64 desc[UR36][R8.64], R4 ;  /* 0x0000000408007986 */ /* 0x0005e2000c101b24 */
[----:B------:R-:W-:Y:S05]  /*60f0*/  BRA `(.L_x_16996) ;  /* 0x0000000000047947 */ /* 0x000fea0003800000 */
.L_x_17022:
[----:B------:R0:W-:Y:S02]  /*6100*/  STG.E desc[UR36][R8.64], R18 ;  /* 0x0000001208007986 */ /* 0x0001e4000c101924 */
.L_x_16996:
        /* <DEDUP_REMOVED lines=23> */
.L_x_17028:
[----:B------:R4:W-:Y:S01]  /*6280*/  STG.E.U8 desc[UR36][R8.64], R22 ;  /* 0x0000001608007986 */ /* 0x0009e2000c101124 */
[----:B------:R-:W-:Y:S05]  /*6290*/  BRA `(.L_x_17030) ;  /* 0x0000000c00507947 */ /* 0x000fea0003800000 */
.L_x_17027:
        /* <DEDUP_REMOVED lines=9> */
.L_x_17032:
[----:B------:R2:W-:Y:S01]  /*6330*/  STG.E desc[UR36][R8.64], R22 ;  /* 0x0000001608007986 */ /* 0x0005e2000c101924 */
[----:B------:R-:W-:Y:S05]  /*6340*/  BRA `(.L_x_17030) ;  /* 0x0000000c00247947 */ /* 0x000fea0003800000 */
.L_x_17031:
[----:B------:R0:W-:Y:S01]  /*6350*/  STG.E.U16 desc[UR36][R8.64], R22 ;  /* 0x0000001608007986 */ /* 0x0001e2000c101524 */
[----:B------:R-:W-:Y:S05]  /*6360*/  BRA `(.L_x_17030) ;  /* 0x0000000c001c7947 */ /* 0x000fea0003800000 */
.L_x_17026:
        /* <DEDUP_REMOVED lines=9> */
.L_x_17034:
[----:B------:R-:W-:-:S04]  /*6400*/  I2FP.F32.S32 R0, R22 ;  /* 0x0000001600007245 */ /* 0x000fc80000201400 */
[----:B------:R-:W-:-:S05]  /*6410*/  F2FP.F16.F32.PACK_AB R0, RZ, R0 ;  /* 0x00000000ff00723e */ /* 0x000fca00000000ff */
[----:B------:R0:W-:Y:S01]  /*6420*/  STG.E.U16 desc[UR36][R8.64], R0 ;  /* 0x0000000008007986 */ /* 0x0001e2000c101524 */
[----:B------:R-:W-:Y:S05]  /*6430*/  BRA `(.L_x_17030) ;  /* 0x0000000800e87947 */ /* 0x000fea0003800000 */
.L_x_17033:
        /* <DEDUP_REMOVED lines=10> */
.L_x_17036:
[----:B------:R-:W-:-:S04]  /*64e0*/  I2FP.F32.S32 R22, R22 ;  /* 0x0000001600167245 */ /* 0x000fc80000201400 */
[----:B------:R-:W-:-:S04]  /*64f0*/  F2FP.F16.F32.PACK_AB R3, RZ, R22 ;  /* 0x00000016ff03723e */ /* 0x000fc800000000ff */
[----:B------:R-:W-:-:S05]  /*6500*/  PRMT R3, R3, 0x5410, RZ ;  /* 0x0000541003037816 */ /* 0x000fca00000000ff */
[----:B------:R0:W-:Y:S01]  /*6510*/  STG.E desc[UR36][R8.64], R3 ;  /* 0x0000000308007986 */ /* 0x0001e2000c101924 */
[----:B------:R-:W-:Y:S05]  /*6520*/  BRA `(.L_x_17030) ;  /* 0x0000000800ac7947 */ /* 0x000fea0003800000 */
.L_x_17035:
[----:B------:R-:W0:Y:S02]  /*6530*/  I2F.F64 R22, R22 ;  /* 0x0000001600167312 */ /* 0x000e240000201c00 */
[----:B0-----:R0:W-:Y:S01]  /*6540*/  STG.E.64 desc[UR36][R8.64], R22 ;  /* 0x0000001608007986 */ /* 0x0011e2000c101b24 */
[----:B------:R-:W-:Y:S05]  /*6550*/  BRA `(.L_x_17030) ;  /* 0x0000000800a07947 */ /* 0x000fea0003800000 */
.L_x_17025:
        /* <DEDUP_REMOVED lines=12> */
.L_x_17039:
[----:B------:R-:W0:Y:S01]  /*6620*/  I2F.F64 R4, R22 ;  /* 0x0000001600047312 */ /* 0x000e220000201c00 */
[----:B------:R-:W-:-:S05]  /*6630*/  CS2R R6, SRZ ;  /* 0x0000000000067805 */ /* 0x000fca000001ff00 */
[----:B0-----:R0:W-:Y:S01]  /*6640*/  STG.E.128 desc[UR36][R8.64], R4 ;  /* 0x0000000408007986 */ /* 0x0011e2000c101d24 */
[----:B------:R-:W-:Y:S05]  /*6650*/  BRA `(.L_x_17030) ;  /* 0x0000000800607947 */ /* 0x000fea0003800000 */
.L_x_17038:
        /* <DEDUP_REMOVED lines=21> */
.L_x_17043:
[----:B------:R-:W-:Y:S05]  /*67b0*/  BSYNC B0 ;  /* 0x0000000000007941 */ /* 0x000fea0003800000 */
.L_x_17042:
[----:B------:R-:W-:-:S05]  /*67c0*/  LOP3.LUT R5, R0, R5, RZ, 0xfc, !PT ;  /* 0x0000000500057212 */ /* 0x000fca00078efcff */
[----:B------:R0:W-:Y:S01]  /*67d0*/  STG.E.U8 desc[UR36][R8.64], R5 ;  /* 0x0000000508007986 */ /* 0x0001e2000c101124 */
[----:B------:R-:W-:Y:S05]  /*67e0*/  BRA `(.L_x_17030) ;  /* 0x0000000400fc7947 */ /* 0x000fea0003800000 */
.L_x_17041:
        /* <DEDUP_REMOVED lines=13> */
.L_x_17045:
[----:B------:R-:W-:Y:S01]  /*68c0*/  IMAD.MOV.U32 R0, RZ, RZ, 0x7f ;  /* 0x0000007fff007424 */ /* 0x000fe200078e00ff */
[----:B------:R-:W-:-:S04]  /*68d0*/  ISETP.GT.U32.AND P0, PT, R3, 0x7f800000, PT ;  /* 0x7f8000000300780c */ /* 0x000fc80003f04070 */
[----:B------:R-:W-:-:S09]  /*68e0*/  SEL R0, R0, 0x7c, P0 ;  /* 0x0000007c00007807 */ /* 0x000fd20000000000 */
.L_x_17046:
[----:B------:R-:W-:Y:S05]  /*68f0*/  BSYNC B0 ;  /* 0x0000000000007941 */ /* 0x000fea0003800000 */
.L_x_17044:
[----:B------:R-:W-:-:S04]  /*6900*/  LOP3.LUT R3, R5, 0x80000000, RZ, 0xc0, !PT ;  /* 0x8000000005037812 */ /* 0x000fc800078ec0ff */
[----:B------:R-:W-:-:S04]  /*6910*/  SHF.R.U32.HI R3, RZ, 0x18, R3 ;  /* 0x00000018ff037819 */ /* 0x000fc80000011603 */
[----:B------:R-:W-:-:S05]  /*6920*/  LOP3.LUT R3, R0, R3, RZ, 0xfc, !PT ;  /* 0x0000000300037212 */ /* 0x000fca00078efcff */
[----:B------:R0:W-:Y:S01]  /*6930*/  STG.E.U8 desc[UR36][R8.64], R3 ;  /* 0x0000000308007986 */ /* 0x0001e2000c101124 */
[----:B------:R-:W-:Y:S05]  /*6940*/  BRA `(.L_x_17030) ;  /* 0x0000000400a47947 */ /* 0x000fea0003800000 */
.L_x_17040:
[----:B------:R-:W-:-:S04]  /*6950*/  I2FP.F32.S32 R0, R22 ;  /* 0x0000001600007245 */ /* 0x000fc80000201400 */
[----:B------:R-:W-:-:S05]  /*6960*/  F2FP.BF16.F32.PACK_AB R0, RZ, R0 ;  /* 0x00000000ff00723e */ /* 0x000fca00000010ff */
[----:B------:R0:W-:Y:S01]  /*6970*/  STG.E.U16 desc[UR36][R8.64], R0 ;  /* 0x0000000008007986 */ /* 0x0001e2000c101524 */
[----:B------:R-:W-:Y:S05]  /*6980*/  BRA `(.L_x_17030) ;  /* 0x0000000400947947 */ /* 0x000fea0003800000 */
.L_x_17037:
        /* <DEDUP_REMOVED lines=10> */
.L_x_17049:
        /* <DEDUP_REMOVED lines=17> */
.L_x_17052:
[----:B------:R-:W-:-:S04]  /*6b40*/  LOP3.LUT R3, R5, 0x80000000, RZ, 0xc0, !PT ;  /* 0x8000000005037812 */ /* 0x000fc800078ec0ff */
[----:B------:R-:W-:-:S04]  /*6b50*/  SHF.R.U32.HI R3, RZ, 0x18, R3 ;  /* 0x00000018ff037819 */ /* 0x000fc80000011603 */
[----:B------:R-:W-:-:S04]  /*6b60*/  LOP3.LUT R0, R0, R3, RZ, 0xfc, !PT ;  /* 0x0000000300007212 */ /* 0x000fc800078efcff */
[----:B------:R-:W-:-:S07]  /*6b70*/  PRMT R4, R0, 0x7610, R4 ;  /* 0x0000761000047816 */ /* 0x000fce0000000004 */
.L_x_17051:
[----:B------:R-:W-:Y:S05]  /*6b80*/  BSYNC B0 ;  /* 0x0000000000007941 */ /* 0x000fea0003800000 */
.L_x_17050:
[----:B------:R0:W-:Y:S01]  /*6b90*/  STG.E.U8 desc[UR36][R8.64], R4 ;  /* 0x0000000408007986 */ /* 0x0001e2000c101124 */
[----:B------:R-:W-:Y:S05]  /*6ba0*/  BRA `(.L_x_17030) ;  /* 0x00000004000c7947 */ /* 0x000fea0003800000 */
.L_x_17048:
        /* <DEDUP_REMOVED lines=17> */
.L_x_17055:
[----:B------:R-:W-:-:S04]  /*6cc0*/  LOP3.LUT R3, R5, 0x80000000, RZ, 0xc0, !PT ;  /* 0x8000000005037812 */ /* 0x000fc800078ec0ff */
[----:B------:R-:W-:-:S04]  /*6cd0*/  SHF.R.U32.HI R3, RZ, 0x18, R3 ;  /* 0x00000018ff037819 */ /* 0x000fc80000011603 */
[----:B------:R-:W-:-:S04]  /*6ce0*/  LOP3.LUT R0, R0, R3, RZ, 0xfc, !PT ;  /* 0x0000000300007212 */ /* 0x000fc800078efcff */
[----:B------:R-:W-:-:S07]  /*6cf0*/  PRMT R4, R0, 0x7610, R4 ;  /* 0x0000761000047816 */ /* 0x000fce0000000004 */
.L_x_17054:
[----:B------:R-:W-:Y:S05]  /*6d00*/  BSYNC B0 ;  /* 0x0000000000007941 */ /* 0x000fea0003800000 */
.L_x_17053:
[----:B------:R0:W-:Y:S01]  /*6d10*/  STG.E.U8 desc[UR36][R8.64], R4 ;  /* 0x0000000408007986 */ /* 0x0001e2000c101124 */
[----:B------:R-:W-:Y:S05]  /*6d20*/  BRA `(.L_x_17030) ;  /* 0x0000000000ac7947 */ /* 0x000fea0003800000 */
.L_x_17047:
        /* <DEDUP_REMOVED lines=22> */
.L_x_17029:
        /* <DEDUP_REMOVED lines=16> */
.L_x_17058:
[----:B------:R-:W-:Y:S05]  /*6f90*/  BRA `(.L_x_17030) ;  /* 0x0000000000107947 */ /* 0x000fea0003800000 */
.L_x_17057:
[----:B------:R-:W-:-:S05]  /*6fa0*/  SHF.R.S32.HI R23, RZ, 0x1f, R22 ;  /* 0x0000001fff177819 */ /* 0x000fca0000011416 */
[----:B------:R0:W-:Y:S01]  /*6fb0*/  STG.E.64 desc[UR36][R8.64], R22 ;  /* 0x0000001608007986 */ /* 0x0001e2000c101b24 */
[----:B------:R-:W-:Y:S05]  /*6fc0*/  BRA `(.L_x_17030) ;  /* 0x0000000000047947 */ /* 0x000fea0003800000 */
.L_x_17056:
[----:B------:R0:W-:Y:S02]  /*6fd0*/  STG.E desc[UR36][R8.64], R22 ;  /* 0x0000001608007986 */ /* 0x0001e4000c101924 */
.L_x_17030:
[----:B------:R-:W-:-:S07]  /*6fe0*/  VIADD R16, R16, 0x80 ;  /* 0x0000008010107836 */ /* 0x000fce0000000000 */
.L_x_16990:
[----:B------:R-:W-:Y:S05]  /*6ff0*/  BSYNC B6 ;  /* 0x0000000000067941 */ /* 0x000fea0003800000 */
.L_x_16989:
        /* <DEDUP_REMOVED lines=21> */
.L_x_17062:
[----:B------:R-:W-:Y:S01]  /*7150*/  STG.E.U8 desc[UR36][R4.64], R24 ;  /* 0x0000001804007986 */ /* 0x000fe2000c101124 */
[----:B------:R-:W-:Y:S05]  /*7160*/  EXIT ;  /* 0x000000000000794d */ /* 0x000fea0003800000 */
.L_x_17061:
        /* <DEDUP_REMOVED lines=9> */
.L_x_17065:
[----:B------:R-:W-:Y:S01]  /*7200*/  STG.E desc[UR36][R4.64], R24 ;  /* 0x0000001804007986 */ /* 0x000fe2000c101924 */
[----:B------:R-:W-:Y:S05]  /*7210*/  EXIT ;  /* 0x000000000000794d */ /* 0x000fea0003800000 */
.L_x_17064:
[----:B------:R-:W-:Y:S01]  /*7220*/  STG.E.U16 desc[UR36][R4.64], R24 ;  /* 0x0000001804007986 */ /* 0x000fe2000c101524 */
[----:B------:R-:W-:Y:S05]  /*7230*/  EXIT ;  /* 0x000000000000794d */ /* 0x000fea0003800000 */
.L_x_17060:
        /* <DEDUP_REMOVED lines=9> */
.L_x_17067:
[----:B------:R-:W-:-:S04]  /*72d0*/  I2FP.F32.S32 R0, R24 ;  /* 0x0000001800007245 */ /* 0x000fc80000201400 */
[----:B------:R-:W-:-:S05]  /*72e0*/  F2FP.F16.F32.PACK_AB R0, RZ, R0 ;  /* 0x00000000ff00723e */ /* 0x000fca00000000ff */
[----:B------:R-:W-:Y:S01]  /*72f0*/  STG.E.U16 desc[UR36][R4.64], R0 ;  /* 0x0000000004007986 */ /* 0x000fe2000c101524 */
[----:B------:R-:W-:Y:S05]  /*7300*/  EXIT ;  /* 0x000000000000794d */ /* 0x000fea0003800000 */
.L_x_17066:
        /* <DEDUP_REMOVED lines=10> */
.L_x_17069:
[----:B------:R-:W-:-:S04]  /*73b0*/  I2FP.F32.S32 R24, R24 ;  /* 0x0000001800187245 */ /* 0x000fc80000201400 */
[----:B------:R-:W-:-:S04]  /*73c0*/  F2FP.F16.F32.PACK_AB R3, RZ, R24 ;  /* 0x00000018ff03723e */ /* 0x000fc800000000ff */
[----:B------:R-:W-:-:S05]  /*73d0*/  PRMT R3, R3, 0x5410, RZ ;  /* 0x0000541003037816 */ /* 0x000fca00000000ff */
[----:B------:R-:W-:Y:S01]  /*73e0*/  STG.E desc[UR36][R4.64], R3 ;  /* 0x0000000304007986 */ /* 0x000fe2000c101924 */
[----:B------:R-:W-:Y:S05]  /*73f0*/  EXIT ;  /* 0x000000000000794d */ /* 0x000fea0003800000 */
.L_x_17068:
[----:B------:R-:W0:Y:S02]  /*7400*/  I2F.F64 R24, R24 ;  /* 0x0000001800187312 */ /* 0x000e240000201c00 */
[----:B0-----:R-:W-:Y:S01]  /*7410*/  STG.E.64 desc[UR36][R4.64], R24 ;  /* 0x0000001804007986 */ /* 0x001fe2000c101b24 */
[----:B------:R-:W-:Y:S05]  /*7420*/  EXIT ;  /* 0x000000000000794d */ /* 0x000fea0003800000 */
.L_x_17059:
        /* <DEDUP_REMOVED lines=12> */
.L_x_17072:
[----:B------:R-:W0:Y:S01]  /*74f0*/  I2F.F64 R24, R24 ;  /* 0x0000001800187312 */ /* 0x000e220000201c00 */
[----:B------:R-:W-:-:S05]  /*7500*/  CS2R R26, SRZ ;  /* 0x00000000001a7805 */ /* 0x000fca000001ff00 */
[----:B0-----:R-:W-:Y:S01]  /*7510*/  STG.E.128 desc[UR36][R4.64], R24 ;  /* 0x0000001804007986 */ /* 0x001fe2000c101d24 */
[----:B------:R-:W-:Y:S05]  /*7520*/  EXIT ;  /* 0x000000000000794d */ /* 0x000fea0003800000 */
.L_x_17071:
        /* <DEDUP_REMOVED lines=21> */
.L_x_17076:
[----:B------:R-:W-:Y:S05]  /*7680*/  BSYNC B0 ;  /* 0x0000000000007941 */ /* 0x000fea0003800000 */
.L_x_17075:
[----:B------:R-:W-:-:S05]  /*7690*/  LOP3.LUT R3, R0, R3, RZ, 0xfc, !PT ;  /* 0x0000000300037212 */ /* 0x000fca00078efcff */
[----:B------:R-:W-:Y:S01]  /*76a0*/  STG.E.U8 desc[UR36][R4.64], R3 ;  /* 0x0000000304007986 */ /* 0x000fe2000c101124 */
[----:B------:R-:W-:Y:S05]  /*76b0*/  EXIT ;  /* 0x000000000000794d */ /* 0x000fea0003800000 */
.L_x_17074:
        /* <DEDUP_REMOVED lines=13> */
.L_x_17078:
[----:B------:R-:W-:Y:S01]  /*7790*/  IMAD.MOV.U32 R0, RZ, RZ, 0x7f ;  /* 0x0000007fff007424 */ /* 0x000fe200078e00ff */
[----:B------:R-:W-:-:S04]  /*77a0*/  ISETP.GT.U32.AND P0, PT, R2, 0x7f800000, PT ;  /* 0x7f8000000200780c */ /* 0x000fc80003f04070 */
[----:B------:R-:W-:-:S09]  /*77b0*/  SEL R0, R0, 0x7c, P0 ;  /* 0x0000007c00007807 */ /* 0x000fd20000000000 */
.L_x_17079:
[----:B------:R-:W-:Y:S05]  /*77c0*/  BSYNC B0 ;  /* 0x0000000000007941 */ /* 0x000fea0003800000 */
.L_x_17077:
[----:B------:R-:W-:-:S04]  /*77d0*/  LOP3.LUT R2, R3, 0x80000000, RZ, 0xc0, !PT ;  /* 0x8000000003027812 */ /* 0x000fc800078ec0ff */
[----:B------:R-:W-:-:S04]  /*77e0*/  SHF.R.U32.HI R3, RZ, 0x18, R2 ;  /* 0x00000018ff037819 */ /* 0x000fc80000011602 */
[----:B------:R-:W-:-:S05]  /*77f0*/  LOP3.LUT R3, R0, R3, RZ, 0xfc, !PT ;  /* 0x0000000300037212 */ /* 0x000fca00078efcff */
[----:B------:R-:W-:Y:S01]  /*7800*/  STG.E.U8 desc[UR36][R4.64], R3 ;  /* 0x0000000304007986 */ /* 0x000fe2000c101124 */
[----:B------:R-:W-:Y:S05]  /*7810*/  EXIT ;  /* 0x000000000000794d */ /* 0x000fea0003800000 */
.L_x_17073:
[----:B------:R-:W-:-:S04]  /*7820*/  I2FP.F32.S32 R0, R24 ;  /* 0x0000001800007245 */ /* 0x000fc80000201400 */
[----:B------:R-:W-:-:S05]  /*7830*/  F2FP.BF16.F32.PACK_AB R0, RZ, R0 ;  /* 0x00000000ff00723e */ /* 0x000fca00000010ff */
[----:B------:R-:W-:Y:S01]  /*7840*/  STG.E.U16 desc[UR36][R4.64], R0 ;  /* 0x0000000004007986 */ /* 0x000fe2000c101524 */
[----:B------:R-:W-:Y:S05]  /*7850*/  EXIT ;  /* 0x000000000000794d */ /* 0x000fea0003800000 */
.L_x_17070:
        /* <DEDUP_REMOVED lines=10> */
.L_x_17082:
        /* <DEDUP_REMOVED lines=17> */
.L_x_17085:
[----:B------:R-:W-:-:S04]  /*7a10*/  LOP3.LUT R2, R7, 0x80000000, RZ, 0xc0, !PT ;  /* 0x8000000007027812 */ /* 0x000fc800078ec0ff */
[----:B------:R-:W-:-:S04]  /*7a20*/  SHF.R.U32.HI R3, RZ, 0x18, R2 ;  /* 0x00000018ff037819 */ /* 0x000fc80000011602 */
[----:B------:R-:W-:-:S04]  /*7a30*/  LOP3.LUT R0, R0, R3, RZ, 0xfc, !PT ;  /* 0x0000000300007212 */ /* 0x000fc800078efcff */
[----:B------:R-:W-:-:S07]  /*7a40*/  PRMT R2, R0, 0x7610, R2 ;  /* 0x0000761000027816 */ /* 0x000fce0000000002 */
.L_x_17084:
[----:B------:R-:W-:Y:S05]  /*7a50*/  BSYNC B0 ;  /* 0x0000000000007941 */ /* 0x000fea0003800000 */
.L_x_17083:
[----:B------:R-:W-:Y:S01]  /*7a60*/  STG.E.U8 desc[UR36][R4.64], R2 ;  /* 0x0000000204007986 */ /* 0x000fe2000c101124 */
[----:B------:R-:W-:Y:S05]  /*7a70*/  EXIT ;  /* 0x000000000000794d */ /* 0x000fea0003800000 */
.L_x_17081:
        /* <DEDUP_REMOVED lines=17> */
.L_x_17088:
[----:B------:R-:W-:-:S04]  /*7b90*/  LOP3.LUT R2, R7, 0x80000000, RZ, 0xc0, !PT ;  /* 0x8000000007027812 */ /* 0x000fc800078ec0ff */
[----:B------:R-:W-:-:S04]  /*7ba0*/  SHF.R.U32.HI R3, RZ, 0x18, R2 ;  /* 0x00000018ff037819 */ /* 0x000fc80000011602 */
[----:B------:R-:W-:-:S04]  /*7bb0*/  LOP3.LUT R0, R0, R3, RZ, 0xfc, !PT ;  /* 0x0000000300007212 */ /* 0x000fc800078efcff */
[----:B------:R-:W-:-:S07]  /*7bc0*/  PRMT R2, R0, 0x7610, R2 ;  /* 0x0000761000027816 */ /* 0x000fce0000000002 */
.L_x_17087:
[----:B------:R-:W-:Y:S05]  /*7bd0*/  BSYNC B0 ;  /* 0x0000000000007941 */ /* 0x000fea0003800000 */
.L_x_17086:
[----:B------:R-:W-:Y:S01]  /*7be0*/  STG.E.U8 desc[UR36][R4.64], R2 ;  /* 0x0000000204007986 */ /* 0x000fe2000c101124 */
[----:B------:R-:W-:Y:S05]  /*7bf0*/  EXIT ;  /* 0x000000000000794d */ /* 0x000fea0003800000 */
.L_x_17080:
        /* <DEDUP_REMOVED lines=22> */
.L_x_17063:
        /* <DEDUP_REMOVED lines=16> */
.L_x_17091:
[----:B------:R-:W-:Y:S05]  /*7e60*/  EXIT ;  /* 0x000000000000794d */ /* 0x000fea0003800000 */
.L_x_17090:
[----:B------:R-:W-:-:S05]  /*7e70*/  SHF.R.S32.HI R25, RZ, 0x1f, R24 ;  /* 0x0000001fff197819 */ /* 0x000fca0000011418 */
[----:B------:R-:W-:Y:S01]  /*7e80*/  STG.E.64 desc[UR36][R4.64], R24 ;  /* 0x0000001804007986 */ /* 0x000fe2000c101b24 */
[----:B------:R-:W-:Y:S05]  /*7e90*/  EXIT ;  /* 0x000000000000794d */ /* 0x000fea0003800000 */
.L_x_17089:
[----:B------:R-:W-:Y:S01]  /*7ea0*/  STG.E desc[UR36][R4.64], R24 ;  /* 0x0000001804007986 */ /* 0x000fe2000c101924 */
[----:B------:R-:W-:Y:S05]  /*7eb0*/  EXIT ;  /* 0x000000000000794d */ /* 0x000fea0003800000 */
.L_x_17092:
        /* <DEDUP_REMOVED lines=12> */
.L_x_71737:


//--------------------- .text._ZN2at6native18elementwise_kernelILi128ELi2EZNS0_22gpu_kernel_impl_nocastIZNS0_50_GLOBAL__N__2680c7bb_12_PowKernel_cu_140f0503_289629pow_tensor_scalar_kernel_implIiiEEvRNS_18TensorIteratorBaseET0_EUliE2_EEvS6_RKT_EUliE_EEviT1_ --------------------------
	.section	.text._ZN2at6native18elementwise_kernelILi128ELi2EZNS0_22gpu_kernel_impl_nocastIZNS0_50_GLOBAL__N__2680c7bb_12_PowKernel_cu_140f0503_289629pow_tensor_scalar_kernel_implIiiEEvRNS_18TensorIteratorBaseET0_EUliE2_EEvS6_RKT_EUliE_EEviT1_,"ax",@progbits
	.align	128
        .global         _ZN2at6native18elementwise_kernelILi128ELi2EZNS0_22gpu_kernel_impl_nocastIZNS0_50_GLOBAL__N__2680c7bb_12_PowKernel_cu_140f0503_289629pow_tensor_scalar_kernel_implIiiEEvRNS_18TensorIteratorBaseET0_EUliE2_EEvS6_RKT_EUliE_EEviT1_
        .type           _ZN2at6native18elementwise_kernelILi128ELi2EZNS0_22gpu_kernel_impl_nocastIZNS0_50_GLOBAL__N__2680c7bb_12_PowKernel_cu_140f0503_289629pow_tensor_scalar_kernel_implIiiEEvRNS_18TensorIteratorBaseET0_EUliE2_EEvS6_RKT_EUliE_EEviT1_,@function
        .size           _ZN2at6native18elementwise_kernelILi128ELi2EZNS0_22gpu_kernel_impl_nocastIZNS0_50_GLOBAL__N__2680c7bb_12_PowKernel_cu_140f0503_289629pow_tensor_scalar_kernel_implIiiEEvRNS_18TensorIteratorBaseET0_EUliE2_EEvS6_RKT_EUliE_EEviT1_,(.L_x_71738 - _ZN2at6native18elementwise_kernelILi128ELi2EZNS0_22gpu_kernel_impl_nocastIZNS0_50_GLOBAL__N__2680c7bb_12_PowKernel_cu_140f0503_289629pow_tensor_scalar_kernel_implIiiEEvRNS_18TensorIteratorBaseET0_EUliE2_EEvS6_RKT_EUliE_EEviT1_)
        .other          _ZN2at6native18elementwise_kernelILi128ELi2EZNS0_22gpu_kernel_impl_nocastIZNS0_50_GLOBAL__N__2680c7bb_12_PowKernel_cu_140f0503_289629pow_tensor_scalar_kernel_implIiiEEvRNS_18TensorIteratorBaseET0_EUliE2_EEvS6_RKT_EUliE_EEviT1_,@"STO_CUDA_ENTRY STV_DEFAULT"
_ZN2at6native18elementwise_kernelILi128ELi2EZNS0_22gpu_kernel_impl_nocastIZNS0_50_GLOBAL__N__2680c7bb_12_PowKernel_cu_140f0503_289629pow_tensor_scalar_kernel_implIiiEEvRNS_18TensorIteratorBaseET0_EUliE2_EEvS6_RKT_EUliE_EEviT1_:
.text._ZN2at6native18elementwise_kernelILi128ELi2EZNS0_22gpu_kernel_impl_nocastIZNS0_50_GLOBAL__N__2680c7bb_12_PowKernel_cu_140f0503_289629pow_tensor_scalar_kernel_implIiiEEvRNS_18TensorIteratorBaseET0_EUliE2_EEvS6_RKT_EUliE_EEviT1_:
        /* <DEDUP_REMOVED lines=312> */
.L_x_17095:
[----:B------:R-:W-:Y:S01]  /*1380*/  ULDC.64 UR8, c[0x0][0x418] ;  /* 0x0001060000087ab9 */ /* 0x000fe20000000a00 */
[----:B------:R-:W0:Y:S01]  /*1390*/  LDC R6, c[0x0][0x420] ;  /* 0x00010800ff067b82 */ /* 0x000e220000000800 */
[----:B------:R-:W-:-:S05]  /*13a0*/  IADD3 R4, P0, R2, UR8, RZ ;  /* 0x0000000802047c10 */ /* 0x000fca000ff1e0ff */
[----:B------:R-:W-:Y:S01]  /*13b0*/  IMAD.X R5, RZ, RZ, UR9, P0 ;  /* 0x00000009ff057e24 */ /* 0x000fe200080e06ff */
[----:B------:R-:W-:-:S04]  /*13c0*/  ULDC.64 UR8, c[0x0][0x410] ;  /* 0x0001040000087ab9 */ /* 0x000fc80000000a00 */
[----:B------:R1:W5:Y:S01]  /*13d0*/  LDG.E R7, desc[UR4][R4.64] ;  /* 0x0000000404077981 */ /* 0x000362000c1e1900 */
[----:B------:R-:W-:Y:S01]  /*13e0*/  IADD3 R2, P1, R3, UR8, RZ ;  /* 0x0000000803027c10 */ /* 0x000fe2000ff3e0ff */
[----:B------:R-:W-:Y:S03]  /*13f0*/  BSSY B1, `(.L_x_17096) ;  /* 0x0000025000017945 */ /* 0x000fe60003800000 */
[----:B------:R-:W-:Y:S02]  /*1400*/  IADD3.X R3, RZ, UR9, RZ, P1, !PT ;  /* 0x00000009ff037c10 */ /* 0x000fe40008ffe4ff */
[----:B0-----:R-:W-:-:S13]  /*1410*/  ISETP.GE.AND P0, PT, R6, RZ, PT ;  /* 0x000000ff0600720c */ /* 0x001fda0003f06270 */
[----:B-1----:R-:W-:Y:S05]  /*1420*/  @!P0 BRA `(.L_x_17097) ;  /* 0x0000000000608947 */ /* 0x002fea0003800000 */
[----:B------:R-:W-:Y:S02]  /*1430*/  ISETP.NE.AND P0, PT, R6, RZ, PT ;  /* 0x000000ff0600720c */ /* 0x000fe40003f05270 */
[----:B------:R-:W-:-:S11]  /*1440*/  MOV R5, 0x1 ;  /* 0x0000000100057802 */ /* 0x000fd60000000f00 */
[----:B------:R-:W-:Y:S05]  /*1450*/  @!P0 BRA `(.L_x_17098) ;  /* 0x0000000000788947 */ /* 0x000fea0003800000 */
[C---:B------:R-:W-:Y:S02]  /*1460*/  IADD3 R5, R6.reuse, 0x1, RZ ;  /* 0x0000000106057810 */ /* 0x040fe40007ffe0ff */
[----:B------:R-:W-:Y:S02]  /*1470*/  LOP3.LUT R4, R6, 0x1, RZ, 0xc0, !PT ;  /* 0x0000000106047812 */ /* 0x000fe400078ec0ff */
[----:B------:R-:W-:Y:S02]  /*1480*/  ISETP.GE.U32.AND P1, PT, R5, 0x3, PT ;  /* 0x000000030500780c */ /* 0x000fe40003f26070 */
[----:B------:R-:W-:Y:S02]  /*1490*/  ISETP.NE.U32.AND P0, PT, R4, 0x1, PT ;  /* 0x000000010400780c */ /* 0x000fe40003f05070 */
[----:B------:R-:W-:Y:S01]  /*14a0*/  LEA.HI R4, R6, R6, RZ, 0x1 ;  /* 0x0000000606047211 */ /* 0x000fe200078f08ff */
[C---:B-----5:R-:W-:Y:S01]  /*14b0*/  IMAD R6, R7.reuse, R7, RZ ;  /* 0x0000000707067224 */ /* 0x060fe200078e02ff */
[----:B------:R-:W-:-:S07]  /*14c0*/  SEL R5, R7, 0x1, !P0 ;  /* 0x0000000107057807 */ /* 0x000fce0004000000 */
[----:B------:R-:W-:Y:S05]  /*14d0*/  @!P1 BRA `(.L_x_17098) ;  /* 0x0000000000589947 */ /* 0x000fea0003800000 */
[----:B------:R-:W-:Y:S01]  /*14e0*/  SHF.R.S32.HI R4, RZ, 0x1, R4 ;  /* 0x00000001ff047819 */ /* 0x000fe20000011404 */
[----:B------:R-:W-:-:S07]  /*14f0*/  IMAD.MOV.U32 R7, RZ, RZ, R6 ;  /* 0x000000ffff077224 */ /* 0x000fce00078e0006 */
.L_x_17099:
[C---:B------:R-:W-:Y:S02]  /*1500*/  IADD3 R8, R4.reuse, 0x1, RZ ;  /* 0x0000000104087810 */ /* 0x040fe40007ffe0ff */
[----:B------:R-:W-:Y:S02]  /*1510*/  LOP3.LUT R6, R4, 0x1, RZ, 0xc0, !PT ;  /* 0x0000000104067812 */ /* 0x000fe400078ec0ff */
[----:B------:R-:W-:Y:S02]  /*1520*/  ISETP.GE.U32.AND P1, PT, R8, 0x3, PT ;  /* 0x000000030800780c */ /* 0x000fe40003f26070 */
[----:B------:R-:W-:Y:S02]  /*1530*/  ISETP.NE.U32.AND P0, PT, R6, 0x1, PT ;  /* 0x000000010600780c */ /* 0x000fe40003f05070 */
[----:B------:R-:W-:Y:S02]  /*1540*/  LEA.HI R4, R4, R4, RZ, 0x1 ;  /* 0x0000000404047211 */ /* 0x000fe400078f08ff */
[C---:B------:R-:W-:Y:S01]  /*1550*/  SEL R6, R7.reuse, 0x1, !P0 ;  /* 0x0000000107067807 */ /* 0x040fe20004000000 */
[----:B------:R-:W-:Y:S01]  /*1560*/  IMAD R7, R7, R7, RZ ;  /* 0x0000000707077224 */ /* 0x000fe200078e02ff */
[----:B------:R-:W-:-:S03]  /*1570*/  SHF.R.S32.HI R4, RZ, 0x1, R4 ;  /* 0x00000001ff047819 */ /* 0x000fc60000011404 */
[----:B------:R-:W-:Y:S02]  /*1580*/  IMAD R5, R6, R5, RZ ;  /* 0x0000000506057224 */ /* 0x000fe400078e02ff */
[----:B------:R-:W-:Y:S05]  /*1590*/  @P1 BRA `(.L_x_17099) ;  /* 0xfffffffc00d81947 */ /* 0x000fea000383ffff */
[----:B------:R-:W-:Y:S05]  /*15a0*/  BRA `(.L_x_17098) ;  /* 0x0000000000247947 */ /* 0x000fea0003800000 */
.L_x_17097:
[----:B-----5:R-:W-:Y:S01]  /*15b0*/  ISETP.NE.AND P0, PT, R7, 0x1, PT ;  /* 0x000000010700780c */ /* 0x020fe20003f05270 */
[----:B------:R-:W-:-:S12]  /*15c0*/  HFMA2.MMA R5, -RZ, RZ, 0, 5.9604644775390625e-08 ;  /* 0x00000001ff057435 */ /* 0x000fd800000001ff */
[----:B------:R-:W-:Y:S05]  /*15d0*/  @!P0 BRA `(.L_x_17098) ;  /* 0x0000000000188947 */ /* 0x000fea0003800000 */
[----:B------:R-:W-:-:S13]  /*15e0*/  ISETP.NE.AND P0, PT, R7, -0x1, PT ;  /* 0xffffffff0700780c */ /* 0x000fda0003f05270 */
[----:B------:R-:W-:Y:S02]  /*15f0*/  @!P0 LOP3.LUT R6, R6, 0x1, RZ, 0xc0, !PT ;  /* 0x0000000106068812 */ /* 0x000fe400078ec0ff */
[----:B------:R-:W-:Y:S02]  /*1600*/  @!P0 MOV R5, 0x1 ;  /* 0x0000000100058802 */ /* 0x000fe40000000f00 */
[----:B------:R-:W-:-:S04]  /*1610*/  @!P0 ISETP.NE.U32.AND P1, PT, R6, 0x1, PT ;  /* 0x000000010600880c */ /* 0x000fc80003f25070 */
[----:B------:R-:W-:Y:S01]  /*1620*/  @!P0 SEL R5, R5, 0xffffffff, P1 ;  /* 0xffffffff05058807 */ /* 0x000fe20000800000 */
[----:B------:R-:W-:-:S08]  /*1630*/  @P0 IMAD.MOV.U32 R5, RZ, RZ, RZ ;  /* 0x000000ffff050224 */ /* 0x000fd000078e00ff */
.L_x_17098:
[----:B------:R-:W-:Y:S05]  /*1640*/  BSYNC B1 ;  /* 0x0000000000017941 */ /* 0x000fea0003800000 */
.L_x_17096:
[----:B------:R0:W-:Y:S01]  /*1650*/  STG.E desc[UR4][R2.64], R5 ;  /* 0x0000000502007986 */ /* 0x0001e2000c101904 */
[----:B-----5:R-:W-:-:S07]  /*1660*/  IADD3 R7, R0, 0x80, RZ ;  /* 0x0000008000077810 */ /* 0x020fce0007ffe0ff */
.L_x_17094:
[----:B------:R-:W-:Y:S05]  /*1670*/  BSYNC B0 ;  /* 0x0000000000007941 */ /* 0x000fea0003800000 */
.L_x_17093:
        /* <DEDUP_REMOVED lines=305> */
.L_x_17100:
[----:B------:R-:W-:Y:S02]  /*2990*/  ULDC.64 UR6, c[0x0][0x418] ;  /* 0x0001060000067ab9 */ /* 0x000fe40000000a00 */
[----:B------:R-:W-:Y:S02]  /*29a0*/  IADD3 R4, P0, R0, UR6, RZ ;  /* 0x0000000600047c10 */ /* 0x000fe4000ff1e0ff */
[----:B------:R-:W0:Y:S02]  /*29b0*/  LDC R0, c[0x0][0x420] ;  /* 0x00010800ff007b82 */ /* 0x000e240000000800 */
[----:B------:R-:W-:Y:S01]  /*29c0*/  IADD3.X R5, RZ, UR7, RZ, P0, !PT ;  /* 0x00000007ff057c10 */ /* 0x000fe200087fe4ff */
[----:B------:R-:W-:-:S04]  /*29d0*/  ULDC.64 UR6, c[0x0][0x410] ;  /* 0x0001040000067ab9 */ /* 0x000fc80000000a00 */
[----:B------:R1:W5:Y:S01]  /*29e0*/  LDG.E R4, desc[UR4][R4.64] ;  /* 0x0000000404047981 */ /* 0x000362000c1e1900 */
[----:B------:R-:W-:-:S05]  /*29f0*/  IADD3 R2, P0, R3, UR6, RZ ;  /* 0x0000000603027c10 */ /* 0x000fca000ff1e0ff */
[----:B------:R-:W-:Y:S01]  /*2a00*/  IMAD.X R3, RZ, RZ, UR7, P0 ;  /* 0x00000007ff037e24 */ /* 0x000fe200080e06ff */
        /* <DEDUP_REMOVED lines=13> */
[----:B------:R-:W-:Y:S02]  /*2ae0*/  SHF.R.S32.HI R4, RZ, 0x1, R6 ;  /* 0x00000001ff047819 */ /* 0x000fe40000011406 */
[----:B------:R-:W-:-:S07]  /*2af0*/  MOV R6, R0 ;  /* 0x0000000000067202 */ /* 0x000fce0000000f00 */
.L_x_17103:
        /* <DEDUP_REMOVED lines=10> */
[----:B------:R-:W-:Y:S05]  /*2ba0*/  BRA `(.L_x_17102) ;  /* 0x00000000002c7947 */ /* 0x000fea0003800000 */
.L_x_17101:
[----:B-----5:R-:W-:Y:S01]  /*2bb0*/  ISETP.NE.AND P0, PT, R4, 0x1, PT ;  /* 0x000000010400780c */ /* 0x020fe20003f05270 */
[----:B------:R-:W-:Y:S01]  /*2bc0*/  BSSY B0, `(.L_x_17102) ;  /* 0x0000009000007945 */ /* 0x000fe20003800000 */
[----:B------:R-:W-:-:S11]  /*2bd0*/  HFMA2.MMA R5, -RZ, RZ, 0, 5.9604644775390625e-08 ;  /* 0x00000001ff057435 */ /* 0x000fd600000001ff */
[----:B------:R-:W-:Y:S05]  /*2be0*/  @!P0 BRA `(.L_x_17104) ;  /* 0x0000000000188947 */ /* 0x000fea0003800000 */
[----:B------:R-:W-:-:S13]  /*2bf0*/  ISETP.NE.AND P0, PT, R4, -0x1, PT ;  /* 0xffffffff0400780c */ /* 0x000fda0003f05270 */
[----:B------:R-:W-:Y:S02]  /*2c00*/  @!P0 LOP3.LUT R0, R0, 0x1, RZ, 0xc0, !PT ;  /* 0x0000000100008812 */ /* 0x000fe400078ec0ff */
[----:B------:R-:W-:Y:S02]  /*2c10*/  @!P0 MOV R5, 0x1 ;  /* 0x0000000100058802 */ /* 0x000fe40000000f00 */
[----:B------:R-:W-:-:S04]  /*2c20*/  @!P0 ISETP.NE.U32.AND P1, PT, R0, 0x1, PT ;  /* 0x000000010000880c */ /* 0x000fc80003f25070 */
[----:B------:R-:W-:Y:S02]  /*2c30*/  @!P0 SEL R5, R5, 0xffffffff, P1 ;  /* 0xffffffff05058807 */ /* 0x000fe40000800000 */
[----:B------:R-:W-:-:S07]  /*2c40*/  @P0 MOV R5, RZ ;  /* 0x000000ff00050202 */ /* 0x000fce0000000f00 */
.L_x_17104:
[----:B------:R-:W-:Y:S05]  /*2c50*/  BSYNC B0 ;  /* 0x0000000000007941 */ /* 0x000fea0003800000 */
.L_x_17102:
[----:B------:R-:W-:Y:S01]  /*2c60*/  STG.E desc[UR4][R2.64], R5 ;  /* 0x0000000502007986 */ /* 0x000fe2000c101904 */
[----:B------:R-:W-:Y:S05]  /*2c70*/  EXIT ;  /* 0x000000000000794d */ /* 0x000fea0003800000 */
.L_x_17105:
        /* <DEDUP_REMOVED lines=16> */
.L_x_71738:


//--------------------- .text._ZN2at6native27unrolled_elementwise_kernelIZNS0_50_GLOBAL__N__2680c7bb_12_PowKernel_cu_140f0503_289629pow_tensor_scalar_kernel_implIiiEEvRNS_18TensorIteratorBaseET0_EUliE2_St5arrayIPcLm2EELi4E23TrivialOffsetCalculatorILi1EjESC_NS0_6memory15LoadWithoutCastENSD_16StoreWithoutCastEEEviT_S6_T2_T3_T4_T5_ --------------------------
	.section	.text._ZN2at6native27unrolled_elementwise_kernelIZNS0_50_GLOBAL__N__2680c7bb_12_PowKernel_cu_140f0503_289629pow_tensor_scalar_kernel_implIiiEEvRNS_18TensorIteratorBaseET0_EUliE2_St5arrayIPcLm2EELi4E23TrivialOffsetCalculatorILi1EjESC_NS0_6memory15LoadWithoutCastENSD_16StoreWithoutCastEEEviT_S6_T2_T3_T4_T5_,"ax",@progbits
	.align	128
        .global         _ZN2at6native27unrolled_elementwise_kernelIZNS0_50_GLOBAL__N__2680c7bb_12_PowKernel_cu_140f0503_289629pow_tensor_scalar_kernel_implIiiEEvRNS_18TensorIteratorBaseET0_EUliE2_St5arrayIPcLm2EELi4E23TrivialOffsetCalculatorILi1EjESC_NS0_6memory15LoadWithoutCastENSD_16StoreWithoutCastEEEviT_S6_T2_T3_T4_T5_
        .type           _ZN2at6native27unrolled_elementwise_kernelIZNS0_50_GLOBAL__N__2680c7bb_12_PowKernel_cu_140f0503_289629pow_tensor_scalar_kernel_implIiiEEvRNS_18TensorIteratorBaseET0_EUliE2_St5arrayIPcLm2EELi4E23TrivialOffsetCalculatorILi1EjESC_NS0_6memory15LoadWithoutCastENSD_16StoreWithoutCastEEEviT_S6_T2_T3_T4_T5_,@function
        .size           _ZN2at6native27unrolled_elementwise_kernelIZNS0_50_GLOBAL__N__2680c7bb_12_PowKernel_cu_140f0503_289629pow_tensor_scalar_kernel_implIiiEEvRNS_18TensorIteratorBaseET0_EUliE2_St5arrayIPcLm2EELi4E23TrivialOffsetCalculatorILi1EjESC_NS0_6memory15LoadWithoutCastENSD_16StoreWithoutCastEEEviT_S6_T2_T3_T4_T5_,(.L_x_71739 - _ZN2at6native27unrolled_elementwise_kernelIZNS0_50_GLOBAL__N__2680c7bb_12_PowKernel_cu_140f0503_289629pow_tensor_scalar_kernel_implIiiEEvRNS_18TensorIteratorBaseET0_EUliE2_St5arrayIPcLm2EELi4E23TrivialOffsetCalculatorILi1EjESC_NS0_6memory15LoadWithoutCastENSD_16StoreWithoutCastEEEviT_S6_T2_T3_T4_T5_)
        .other          _ZN2at6native27unrolled_elementwise_kernelIZNS0_50_GLOBAL__N__2680c7bb_12_PowKernel_cu_140f0503_289629pow_tensor_scalar_kernel_implIiiEEvRNS_18TensorIteratorBaseET0_EUliE2_St5arrayIPcLm2EELi4E23TrivialOffsetCalculatorILi1EjESC_NS0_6memory15LoadWithoutCastENSD_16StoreWithoutCastEEEviT_S6_T2_T3_T4_T5_,@"STO_CUDA_ENTRY STV_DEFAULT"
_ZN2at6native27unrolled_elementwise_kernelIZNS0_50_GLOBAL__N__2680c7bb_12_PowKernel_cu_140f0503_289629pow_tensor_scalar_kernel_implIiiEEvRNS_18TensorIteratorBaseET0_EUliE2_St5arrayIPcLm2EELi4E23TrivialOffsetCalculatorILi1EjESC_NS0_6memory15LoadWithoutCastENSD_16StoreWithoutCastEEEviT_S6_T2_T3_T4_T5_:
.text._ZN2at6native27unrolled_elementwise_kernelIZNS0_50_GLOBAL__N__2680c7bb_12_PowKernel_cu_140f0503_289629pow_tensor_scalar_kernel_implIiiEEvRNS_18TensorIteratorBaseET0_EUliE2_St5arrayIPcLm2EELi4E23TrivialOffsetCalculatorILi1EjESC_NS0_6memory15LoadWithoutCastENSD_16StoreWithoutCastEEEviT_S6_T2_T3_T4_T5_:
[----:B------:R-:W-:Y:S01]  /*0000*/  LDC R1, c[0x0][0x28] ;  /* 0x00000a00ff017b82 */ /* 0x000fe20000000800 */
[----:B------:R-:W0:Y:S07]  /*0010*/  S2R R0, SR_CTAID.X ;  /* 0x0000000000007919 */ /* 0x000e2e0000002500 */
[----:B------:R-:W0:Y:S01]  /*0020*/  LDC R5, c[0x0][0x210] ;  /* 0x00008400ff057b82 */ /* 0x000e220000000800 */
[----:B------:R-:W-:Y:S01]  /*0030*/  HFMA2.MMA R12, -RZ, RZ, 0, 0 ;  /* 0x00000000ff0c7435 */ /* 0x000fe200000001ff */
[----:B------:R-:W-:Y:S01]  /*0040*/  IMAD.MOV.U32 R8, RZ, RZ, RZ ;  /* 0x000000ffff087224 */ /* 0x000fe200078e00ff */
[----:B------:R-:W1:Y:S01]  /*0050*/  S2R R3, SR_TID.X ;  /* 0x0000000000037919 */ /* 0x000e620000002100 */
[----:B------:R-:W-:Y:S01]  /*0060*/  ULDC.64 UR4, c[0x0][0x208] ;  /* 0x0000820000047ab9 */ /* 0x000fe20000000a00 */
[----:B------:R-:W-:-:S02]  /*0070*/  IMAD.MOV.U32 R18, RZ, RZ, RZ ;  /* 0x000000ffff127224 */ /* 0x000fc400078e00ff */
[----:B0-----:R-:W-:Y:S02]  /*0080*/  IMAD R2, R0, -0x200, R5 ;  /* 0xfffffe0000027824 */ /* 0x001fe400078e0205 */
        /* <DEDUP_REMOVED lines=10> */
[----:B0-----:R-:W-:-:S04]  /*0130*/  @!P0 IMAD.WIDE.U32 R14, R15, 0x4, R6 ;  /* 0x000000040f0e8825 */ /* 0x001fc800078e0006 */
[----:B------:R-:W-:Y:S01]  /*0140*/  IMAD.MOV.U32 R7, RZ, RZ, RZ ;  /* 0x000000ffff077224 */ /* 0x000fe200078e00ff */
[----:B------:R0:W5:Y:S07]  /*0150*/  @!P0 LDG.E R12, desc[UR4][R14.64] ;  /* 0x000000040e0c8981 */ /* 0x00016e000c1e1900 */
[----:B------:R-:W-:Y:S01]  /*0160*/  @!P3 IMAD R19, R0, 0x200, R9 ;  /* 0x000002000013b824 */ /* 0x000fe200078e0209 */
[----:B------:R-:W-:Y:S01]  /*0170*/  @!P3 IADD3 R9, R9, 0x80, RZ ;  /* 0x000000800909b810 */ /* 0x000fe20007ffe0ff */
[----:B------:R-:W2:Y:S03]  /*0180*/  @!P3 LDC.64 R10, c[0x0][0x230] ;  /* 0x00008c00ff0abb82 */ /* 0x000ea60000000a00 */
[----:B------:R-:W-:Y:S01]  /*0190*/  ISETP.GE.AND P2, PT, R9, R2, PT ;  /* 0x000000020900720c */ /* 0x000fe20003f46270 */
[----:B-1----:R-:W-:-:S04]  /*01a0*/  @!P1 IMAD.WIDE.U32 R4, R13, 0x4, R4 ;  /* 0x000000040d049825 */ /* 0x002fc800078e0004 */
[----:B------:R-:W1:Y:S01]  /*01b0*/  LDC R13, c[0x0][0x218] ;  /* 0x00008600ff0d7b82 */ /* 0x000e620000000800 */
[----:B------:R0:W5:Y:S07]  /*01c0*/  @!P1 LDG.E R18, desc[UR4][R4.64] ;  /* 0x0000000404129981 */ /* 0x00016e000c1e1900 */
[----:B------:R-:W3:Y:S01]  /*01d0*/  @!P2 LDC.64 R16, c[0x0][0x230] ;  /* 0x00008c00ff10ab82 */ /* 0x000ee20000000a00 */
[----:B------:R-:W-:Y:S02]  /*01e0*/  @!P2 IMAD R9, R0, 0x200, R9 ;  /* 0x000002000009a824 */ /* 0x000fe400078e0209 */
[----:B--2---:R-:W-:-:S05]  /*01f0*/  @!P3 IMAD.WIDE.U32 R10, R19, 0x4, R10 ;  /* 0x00000004130ab825 */ /* 0x004fca00078e000a */
[----:B------:R0:W5:Y:S01]  /*0200*/  @!P3 LDG.E R8, desc[UR4][R10.64] ;  /* 0x000000040a08b981 */ /* 0x000162000c1e1900 */
[----:B---3--:R-:W-:-:S05]  /*0210*/  @!P2 IMAD.WIDE.U32 R16, R9, 0x4, R16 ;  /* 0x000000040910a825 */ /* 0x008fca00078e0010 */
[----:B------:R0:W5:Y:S01]  /*0220*/  @!P2 LDG.E R7, desc[UR4][R16.64] ;  /* 0x000000041007a981 */ /* 0x000162000c1e1900 */
[----:B-1----:R-:W-:-:S13]  /*0230*/  ISETP.GE.AND P1, PT, R13, RZ, PT ;  /* 0x000000ff0d00720c */ /* 0x002fda0003f26270 */
[----:B0-----:R-:W-:Y:S05]  /*0240*/  @!P1 BRA `(.L_x_17106) ;  /* 0x0000000400549947 */ /* 0x001fea0003800000 */
[----:B------:R-:W-:Y:S01]  /*0250*/  ISETP.NE.AND P1, PT, R13, RZ, PT ;  /* 0x000000ff0d00720c */ /* 0x000fe20003f25270 */
[----:B------:R-:W-:Y:S02]  /*0260*/  IMAD.MOV.U32 R4, RZ, RZ, 0x1 ;  /* 0x00000001ff047424 */ /* 0x000fe400078e00ff */
[----:B------:R-:W-:Y:S02]  /*0270*/  IMAD.MOV.U32 R5, RZ, RZ, 0x1 ;  /* 0x00000001ff057424 */ /* 0x000fe400078e00ff */
[----:B------:R-:W-:Y:S02]  /*0280*/  IMAD.MOV.U32 R6, RZ, RZ, 0x1 ;  /* 0x00000001ff067424 */ /* 0x000fe400078e00ff */
[----:B------:R-:W-:-:S06]  /*0290*/  IMAD.MOV.U32 R9, RZ, RZ, 0x1 ;  /* 0x00000001ff097424 */ /* 0x000fcc00078e00ff */
[----:B------:R-:W-:Y:S05]  /*02a0*/  @!P1 BRA `(.L_x_17107) ;  /* 0x0000000400f49947 */ /* 0x000fea0003800000 */
[C---:B------:R-:W-:Y:S01]  /*02b0*/  VIADD R17, R3.reuse, 0x80 ;  /* 0x0000008003117836 */ /* 0x040fe20000000000 */
[C---:B------:R-:W-:Y:S01]  /*02c0*/  IADD3 R11, R3.reuse, 0x100, RZ ;  /* 0x00000100030b7810 */ /* 0x040fe20007ffe0ff */
[----:B------:R-:W-:Y:S01]  /*02d0*/  VIADD R15, R3, 0x180 ;  /* 0x00000180030f7836 */ /* 0x000fe20000000000 */
[----:B------:R-:W-:Y:S02]  /*02e0*/  BSSY B0, `(.L_x_17108) ;  /* 0x0000012000007945 */ /* 0x000fe40003800000 */
[-C--:B------:R-:W-:Y:S02]  /*02f0*/  ISETP.GE.AND P5, PT, R17, R2.reuse, PT ;  /* 0x000000021100720c */ /* 0x080fe40003fa6270 */
[-C--:B------:R-:W-:Y:S02]  /*0300*/  ISETP.GE.AND P1, PT, R11, R2.reuse, PT ;  /* 0x000000020b00720c */ /* 0x080fe40003f26270 */
[----:B------:R-:W-:Y:S01]  /*0310*/  ISETP.GE.AND P2, PT, R15, R2, PT ;  /* 0x000000020f00720c */ /* 0x000fe20003f46270 */
[----:B------:R-:W-:-:S12]  /*0320*/  @P0 BRA `(.L_x_17109) ;  /* 0x0000000000340947 */ /* 0x000fd80003800000 */
[----:B------:R-:W-:Y:S01]  /*0330*/  ULDC UR6, c[0x0][0x218] ;  /* 0x0000860000067ab9 */ /* 0x000fe20000000800 */
[----:B------:R-:W-:Y:S02]  /*0340*/  IMAD.MOV.U32 R9, RZ, RZ, 0x1 ;  /* 0x00000001ff097424 */ /* 0x000fe400078e00ff */
[----:B------:R-:W-:-:S07]  /*0350*/  IMAD.U32 R10, RZ, RZ, UR6 ;  /* 0x00000006ff0a7e24 */ /* 0x000fce000f8e00ff */
.L_x_17110:
        /* <DEDUP_REMOVED lines=10> */
.L_x_17109:
[----:B------:R-:W-:Y:S05]  /*0400*/  BSYNC B0 ;  /* 0x0000000000007941 */ /* 0x000fea0003800000 */
.L_x_17108:
[----:B------:R-:W-:Y:S04]  /*0410*/  BSSY B0, `(.L_x_17111) ;  /* 0x000000f000007945 */ /* 0x000fe80003800000 */
[----:B------:R-:W-:Y:S05]  /*0420*/  @P5 BRA `(.L_x_17112) ;  /* 0x0000000000345947 */ /* 0x000fea0003800000 */
[----:B------:R-:W-:Y:S01]  /*0430*/  ULDC UR6, c[0x0][0x218] ;  /* 0x0000860000067ab9 */ /* 0x000fe20000000800 */
[----:B------:R-:W-:Y:S01]  /*0440*/  HFMA2.MMA R6, -RZ, RZ, 0, 5.9604644775390625e-08 ;  /* 0x00000001ff067435 */ /* 0x000fe200000001ff */
[----:B------:R-:W-:-:S10]  /*0450*/  IMAD.U32 R10, RZ, RZ, UR6 ;  /* 0x00000006ff0a7e24 */ /* 0x000fd4000f8e00ff */
.L_x_17113:
[C---:B-----5:R-:W-:Y:S01]  /*0460*/  VIADD R12, R10.reuse, 0x1 ;  /* 0x000000010a0c7836 */ /* 0x060fe20000000000 */
[C---:B------:R-:W-:Y:S02]  /*0470*/  LOP3.LUT R11, R10.reuse, 0x1, RZ, 0xc0, !PT ;  /* 0x000000010a0b7812 */ /* 0x040fe400078ec0ff */
[----:B------:R-:W-:Y:S02]  /*0480*/  LEA.HI R10, R10, R10, RZ, 0x1 ;  /* 0x0000000a0a0a7211 */ /* 0x000fe400078f08ff */
[----:B------:R-:W-:Y:S02]  /*0490*/  ISETP.GT.U32.AND P4, PT, R12, 0x2, PT ;  /* 0x000000020c00780c */ /* 0x000fe40003f84070 */
[----:B------:R-:W-:Y:S02]  /*04a0*/  ISETP.NE.U32.AND P3, PT, R11, 0x1, PT ;  /* 0x000000010b00780c */ /* 0x000fe40003f65070 */
[----:B------:R-:W-:Y:S02]  /*04b0*/  SHF.R.S32.HI R10, RZ, 0x1, R10 ;  /* 0x00000001ff0a7819 */ /* 0x000fe4000001140a */
[C---:B------:R-:W-:Y:S01]  /*04c0*/  SEL R11, R18.reuse, 0x1, !P3 ;  /* 0x00000001120b7807 */ /* 0x040fe20005800000 */
[----:B------:R-:W-:-:S04]  /*04d0*/  IMAD R18, R18, R18, RZ ;  /* 0x0000001212127224 */ /* 0x000fc800078e02ff */
[----:B------:R-:W-:Y:S02]  /*04e0*/  IMAD R6, R11, R6, RZ ;  /* 0x000000060b067224 */ /* 0x000fe400078e02ff */
[----:B------:R-:W-:Y:S05]  /*04f0*/  @P4 BRA `(.L_x_17113) ;  /* 0xfffffffc00d84947 */ /* 0x000fea000383ffff */
.L_x_17112:
[----:B------:R-:W-:Y:S05]  /*0500*/  BSYNC B0 ;  /* 0x0000000000007941 */ /* 0x000fea0003800000 */
.L_x_17111:
[----:B------:R-:W-:Y:S04]  /*0510*/  BSSY B0, `(.L_x_17114) ;  /* 0x000000f000007945 */ /* 0x000fe80003800000 */
[----:B------:R-:W-:Y:S05]  /*0520*/  @P1 BRA `(.L_x_17115) ;  /* 0x0000000000341947 */ /* 0x000fea0003800000 */
[----:B------:R-:W-:Y:S01]  /*0530*/  ULDC UR6, c[0x0][0x218] ;  /* 0x0000860000067ab9 */ /* 0x000fe20000000800 */
[----:B------:R-:W-:Y:S02]  /*0540*/  IMAD.MOV.U32 R5, RZ, RZ, 0x1 ;  /* 0x00000001ff057424 */ /* 0x000fe400078e00ff */
[----:B------:R-:W-:-:S07]  /*0550*/  IMAD.U32 R10, RZ, RZ, UR6 ;  /* 0x00000006ff0a7e24 */ /* 0x000fce000f8e00ff */
.L_x_17116:
[C---:B-----5:R-:W-:Y:S02]  /*0560*/  IADD3 R12, R10.reuse, 0x1, RZ ;  /* 0x000000010a0c7810 */ /* 0x060fe40007ffe0ff */
[----:B------:R-:W-:Y:S02]  /*0570*/  LOP3.LUT R11, R10, 0x1, RZ, 0xc0, !PT ;  /* 0x000000010a0b7812 */ /* 0x000fe400078ec0ff */
[----:B------:R-:W-:Y:S02]  /*0580*/  ISETP.GT.U32.AND P3, PT, R12, 0x2, PT ;  /* 0x000000020c00780c */ /* 0x000fe40003f64070 */
[----:B------:R-:W-:Y:S02]  /*0590*/  ISETP.NE.U32.AND P1, PT, R11, 0x1, PT ;  /* 0x000000010b00780c */ /* 0x000fe40003f25070 */
[----:B------:R-:W-:Y:S02]  /*05a0*/  LEA.HI R10, R10, R10, RZ, 0x1 ;  /* 0x0000000a0a0a7211 */ /* 0x000fe400078f08ff */
[C---:B------:R-:W-:Y:S01]  /*05b0*/  SEL R12, R8.reuse, 0x1, !P1 ;  /* 0x00000001080c7807 */ /* 0x040fe20004800000 */
[----:B------:R-:W-:Y:S01]  /*05c0*/  IMAD R8, R8, R8, RZ ;  /* 0x0000000808087224 */ /* 0x000fe200078e02ff */
[----:B------:R-:W-:-:S03]  /*05d0*/  SHF.R.S32.HI R10, RZ, 0x1, R10 ;  /* 0x00000001ff0a7819 */ /* 0x000fc6000001140a */
[----:B------:R-:W-:Y:S02]  /*05e0*/  IMAD R5, R12, R5, RZ ;  /* 0x000000050c057224 */ /* 0x000fe400078e02ff */
[----:B------:R-:W-:Y:S05]  /*05f0*/  @P3 BRA `(.L_x_17116) ;  /* 0xfffffffc00d83947 */ /* 0x000fea000383ffff */
.L_x_17115:
[----:B------:R-:W-:Y:S05]  /*0600*/  BSYNC B0 ;  /* 0x0000000000007941 */ /* 0x000fea0003800000 */
.L_x_17114:
[----:B------:R-:W-:Y:S04]  /*0610*/  BSSY B0, `(.L_x_17117) ;  /* 0x0000017000007945 */ /* 0x000fe80003800000 */
[----:B------:R-:W-:Y:S05]  /*0620*/  @P2 BRA `(.L_x_17118) ;  /* 0x0000000000542947 */ /* 0x000fea0003800000 */
[C---:B-----5:R-:W-:Y:S01]  /*0630*/  VIADD R8, R13.reuse, 0x1 ;  /* 0x000000010d087836 */ /* 0x060fe20000000000 */
[C---:B------:R-:W-:Y:S02]  /*0640*/  LOP3.LUT R4, R13.reuse, 0x1, RZ, 0xc0, !PT ;  /* 0x000000010d047812 */ /* 0x040fe400078ec0ff */
[----:B------:R-:W-:Y:S02]  /*0650*/  LEA.HI R13, R13, R13, RZ, 0x1 ;  /* 0x0000000d0d0d7211 */ /* 0x000fe400078f08ff */
[----:B------:R-:W-:Y:S01]  /*0660*/  ISETP.GE.U32.AND P2, PT, R8, 0x3, PT ;  /* 0x000000030800780c */ /* 0x000fe20003f46070 */
[----:B------:R-:W-:Y:S01]  /*0670*/  IMAD R8, R7, R7, RZ ;  /* 0x0000000707087224 */ /* 0x000fe200078e02ff */
[----:B------:R-:W-:-:S04]  /*0680*/  ISETP.NE.U32.AND P1, PT, R4, 0x1, PT ;  /* 0x000000010400780c */ /* 0x000fc80003f25070 */
[----:B------:R-:W-:-:S07]  /*0690*/  SEL R4, R7, 0x1, !P1 ;  /* 0x0000000107047807 */ /* 0x000fce0004800000 */
[----:B------:R-:W-:Y:S05]  /*06a0*/  @!P2 BRA `(.L_x_17118) ;  /* 0x000000000034a947 */ /* 0x000fea0003800000 */
[----:B------:R-:W-:Y:S01]  /*06b0*/  SHF.R.S32.HI R13, RZ, 0x1, R13 ;  /* 0x00000001ff0d7819 */ /* 0x000fe2000001140d */
[----:B------:R-:W-:-:S07]  /*06c0*/  IMAD.MOV.U32 R10, RZ, RZ, R8 ;  /* 0x000000ffff0a7224 */ /* 0x000fce00078e0008 */
.L_x_17119:
        /* <DEDUP_REMOVED lines=11> */
.L_x_17118:
[----:B------:R-:W-:Y:S05]  /*0780*/  BSYNC B0 ;  /* 0x0000000000007941 */ /* 0x000fea0003800000 */
.L_x_17117:
[----:B------:R-:W-:Y:S05]  /*0790*/  BRA `(.L_x_17107) ;  /* 0x0000000000b87947 */ /* 0x000fea0003800000 */
.L_x_17106:
[----:B------:R-:W-:Y:S01]  /*07a0*/  LOP3.LUT R13, R13, 0x1, RZ, 0xc0, !PT ;  /* 0x000000010d0d7812 */ /* 0x000fe200078ec0ff */
[C---:B------:R-:W-:Y:S01]  /*07b0*/  VIADD R9, R3.reuse, 0x100 ;  /* 0x0000010003097836 */ /* 0x040fe20000000000 */
[C---:B------:R-:W-:Y:S01]  /*07c0*/  IADD3 R5, R3.reuse, 0x80, RZ ;  /* 0x0000008003057810 */ /* 0x040fe20007ffe0ff */
[----:B------:R-:W-:Y:S01]  /*07d0*/  VIADD R11, R3, 0x180 ;  /* 0x00000180030b7836 */ /* 0x000fe20000000000 */
[----:B------:R-:W-:Y:S01]  /*07e0*/  ISETP.NE.U32.AND P4, PT, R13, 0x1, PT ;  /* 0x000000010d00780c */ /* 0x000fe20003f85070 */
[----:B------:R-:W-:Y:S01]  /*07f0*/  IMAD.MOV.U32 R10, RZ, RZ, 0x1 ;  /* 0x00000001ff0a7424 */ /* 0x000fe200078e00ff */
[----:B------:R-:W-:Y:S01]  /*0800*/  BSSY B0, `(.L_x_17120) ;  /* 0x000000c000007945 */ /* 0x000fe20003800000 */
[-C--:B------:R-:W-:Y:S02]  /*0810*/  ISETP.GE.AND P3, PT, R5, R2.reuse, PT ;  /* 0x000000020500720c */ /* 0x080fe40003f66270 */
[-C--:B------:R-:W-:Y:S02]  /*0820*/  ISETP.GE.AND P1, PT, R9, R2.reuse, PT ;  /* 0x000000020900720c */ /* 0x080fe40003f26270 */
[----:B------:R-:W-:-:S02]  /*0830*/  ISETP.GE.AND P2, PT, R11, R2, PT ;  /* 0x000000020b00720c */ /* 0x000fc40003f46270 */
[----:B------:R-:W-:Y:S01]  /*0840*/  SEL R10, R10, 0xffffffff, P4 ;  /* 0xffffffff0a0a7807 */ /* 0x000fe20002000000 */
[----:B------:R-:W-:Y:S10]  /*0850*/  @P0 BRA `(.L_x_17121) ;  /* 0x0000000000180947 */ /* 0x000ff40003800000 */
[----:B-----5:R-:W-:Y:S01]  /*0860*/  ISETP.NE.AND P4, PT, R12, 0x1, PT ;  /* 0x000000010c00780c */ /* 0x020fe20003f85270 */
[----:B------:R-:W-:-:S12]  /*0870*/  IMAD.MOV.U32 R9, RZ, RZ, 0x1 ;  /* 0x00000001ff097424 */ /* 0x000fd800078e00ff */
[----:B------:R-:W-:Y:S05]  /*0880*/  @!P4 BRA `(.L_x_17121) ;  /* 0x00000000000cc947 */ /* 0x000fea0003800000 */
[----:B------:R-:W-:Y:S02]  /*0890*/  ISETP.NE.AND P4, PT, R12, -0x1, PT ;  /* 0xffffffff0c00780c */ /* 0x000fe40003f85270 */
[----:B------:R-:W-:-:S11]  /*08a0*/  MOV R9, R10 ;  /* 0x0000000a00097202 */ /* 0x000fd60000000f00 */
[----:B------:R-:W-:-:S07]  /*08b0*/  @P4 IMAD.MOV.U32 R9, RZ, RZ, RZ ;  /* 0x000000ffff094224 */ /* 0x000fce00078e00ff */
.L_x_17121:
[----:B------:R-:W-:Y:S05]  /*08c0*/  BSYNC B0 ;  /* 0x0000000000007941 */ /* 0x000fea0003800000 */
.L_x_17120:
        /* <DEDUP_REMOVED lines=8> */
.L_x_17123:
[----:B------:R-:W-:Y:S05]  /*0950*/  BSYNC B0 ;  /* 0x0000000000007941 */ /* 0x000fea0003800000 */
.L_x_17122:
[----:B------:R-:W-:Y:S04]  /*0960*/  BSSY B0, `(.L_x_17124) ;  /* 0x0000008000007945 */ /* 0x000fe80003800000 */
[----:B------:R-:W-:Y:S05]  /*0970*/  @P1 BRA `(.L_x_17125) ;  /* 0x0000000000181947 */ /* 0x000fea0003800000 */
[----:B-----5:R-:W-:Y:S01]  /*0980*/  ISETP.NE.AND P1, PT, R8, 0x1, PT ;  /* 0x000000010800780c */ /* 0x020fe20003f25270 */
[----:B------:R-:W-:-:S12]  /*0990*/  HFMA2.MMA R5, -RZ, RZ, 0, 5.9604644775390625e-08 ;  /* 0x00000001ff057435 */ /* 0x000fd800000001ff */
[----:B------:R-:W-:Y:S05]  /*09a0*/  @!P1 BRA `(.L_x_17125) ;  /* 0x00000000000c9947 */ /* 0x000fea0003800000 */
[----:B------:R-:W-:Y:S01]  /*09b0*/  ISETP.NE.AND P1, PT, R8, -0x1, PT ;  /* 0xffffffff0800780c */ /* 0x000fe20003f25270 */
[----:B------:R-:W-:-:S12]  /*09c0*/  IMAD.MOV.U32 R5, RZ, RZ, R10 ;  /* 0x000000ffff057224 */ /* 0x000fd800078e000a */
[----:B------:R-:W-:-:S07]  /*09d0*/  @P1 IMAD.MOV.U32 R5, RZ, RZ, RZ ;  /* 0x000000ffff051224 */ /* 0x000fce00078e00ff */
.L_x_17125:
[----:B------:R-:W-:Y:S05]  /*09e0*/  BSYNC B0 ;  /* 0x0000000000007941 */ /* 0x000fea0003800000 */
.L_x_17124:
[----:B------:R-:W-:Y:S04]  /*09f0*/  BSSY B0, `(.L_x_17107) ;  /* 0x0000008000007945 */ /* 0x000fe80003800000 */
[----:B------:R-:W-:Y:S05]  /*0a00*/  @P2 BRA `(.L_x_17126) ;  /* 0x0000000000182947 */ /* 0x000fea0003800000 */
[----:B-----5:R-:W-:Y:S01]  /*0a10*/  ISETP.NE.AND P1, PT, R7, 0x1, PT ;  /* 0x000000010700780c */ /* 0x020fe20003f25270 */
[----:B------:R-:W-:-:S12]  /*0a20*/  IMAD.MOV.U32 R4, RZ, RZ, 0x1 ;  /* 0x00000001ff047424 */ /* 0x000fd800078e00ff */
[----:B------:R-:W-:Y:S05]  /*0a30*/  @!P1 BRA `(.L_x_17126) ;  /* 0x00000000000c9947 */ /* 0x000fea0003800000 */
[----:B------:R-:W-:Y:S01]  /*0a40*/  ISETP.NE.AND P1, PT, R7, -0x1, PT ;  /* 0xffffffff0700780c */ /* 0x000fe20003f25270 */
[----:B------:R-:W-:-:S12]  /*0a50*/  IMAD.MOV.U32 R4, RZ, RZ, R10 ;  /* 0x000000ffff047224 */ /* 0x000fd800078e000a */
[----:B------:R-:W-:-:S07]  /*0a60*/  @P1 MOV R4, RZ ;  /* 0x000000ff00041202 */ /* 0x000fce0000000f00 */
.L_x_17126:
[----:B------:R-:W-:Y:S05]  /*0a70*/  BSYNC B0 ;  /* 0x0000000000007941 */ /* 0x000fea0003800000 */
.L_x_17107:
[----:B------:R-:W0:Y:S01]  /*0a80*/  @!P0 LDC.64 R10, c[0x0][0x228] ;  /* 0x00008a00ff0a8b82 */ /* 0x000e220000000a00 */
[--C-:B-----5:R-:W-:Y:S01]  /*0a90*/  IMAD.MOV.U32 R7, RZ, RZ, R3.reuse ;  /* 0x000000ffff077224 */ /* 0x120fe200078e0003 */
[----:B------:R-:W-:Y:S01]  /*0aa0*/  BSSY B0, `(.L_x_17127) ;  /* 0x0000011000007945 */ /* 0x000fe20003800000 */
[----:B------:R-:W-:Y:S02]  /*0ab0*/  @!P0 VIADD R7, R3, 0x80 ;  /* 0x0000008003078836 */ /* 0x000fe40000000000 */
[----:B------:R-:W-:-:S03]  /*0ac0*/  @!P0 IMAD R3, R0, 0x200, R3 ;  /* 0x0000020000038824 */ /* 0x000fc600078e0203 */
[----:B------:R-:W-:Y:S01]  /*0ad0*/  ISETP.GE.AND P1, PT, R7, R2, PT ;  /* 0x000000020700720c */ /* 0x000fe20003f26270 */
[----:B0-----:R-:W-:-:S05]  /*0ae0*/  @!P0 IMAD.WIDE.U32 R10, R3, 0x4, R10 ;  /* 0x00000004030a8825 */ /* 0x001fca00078e000a */
[----:B------:R0:W-:Y:S07]  /*0af0*/  @!P0 STG.E desc[UR4][R10.64], R9 ;  /* 0x000000090a008986 */ /* 0x0001ee000c101904 */
[----:B------:R-:W-:Y:S05]  /*0b00*/  @P1 BRA `(.L_x_17128) ;  /* 0x0000000000281947 */ /* 0x000fea0003800000 */
[----:B0-----:R-:W0:Y:S01]  /*0b10*/  LDC.64 R10, c[0x0][0x228] ;  /* 0x00008a00ff0a7b82 */ /* 0x001e220000000a00 */
[----:B------:R-:W-:Y:S01]  /*0b20*/  IMAD R9, R0, 0x200, R7 ;  /* 0x0000020000097824 */ /* 0x000fe200078e0207 */
[----:B------:R-:W-:-:S04]  /*0b30*/  IADD3 R7, R7, 0x80, RZ ;  /* 0x0000008007077810 */ /* 0x000fc80007ffe0ff */
[----:B------:R-:W-:-:S13]  /*0b40*/  ISETP.GE.AND P0, PT, R7, R2, PT ;  /* 0x000000020700720c */ /* 0x000fda0003f06270 */
[----:B------:R-:W-:Y:S02]  /*0b50*/  @!P0 IMAD R3, R0, 0x200, R7 ;  /* 0x0000020000038824 */ /* 0x000fe400078e0207 */
[----:B------:R-:W-:Y:S02]  /*0b60*/  @!P0 VIADD R7, R7, 0x80 ;  /* 0x0000008007078836 */ /* 0x000fe40000000000 */
[----:B0-----:R-:W-:-:S04]  /*0b70*/  IMAD.WIDE.U32 R8, R9, 0x4, R10 ;  /* 0x0000000409087825 */ /* 0x001fc800078e000a */
[----:B------:R-:W-:Y:S01]  /*0b80*/  @!P0 IMAD.WIDE.U32 R10, R3, 0x4, R10 ;  /* 0x00000004030a8825 */ /* 0x000fe200078e000a */
[----:B------:R1:W-:Y:S04]  /*0b90*/  STG.E desc[UR4][R8.64], R6 ;  /* 0x0000000608007986 */ /* 0x0003e8000c101904 */
[----:B------:R1:W-:Y:S02]  /*0ba0*/  @!P0 STG.E desc[UR4][R10.64], R5 ;  /* 0x000000050a008986 */ /* 0x0003e4000c101904 */
.L_x_17128:
[----:B------:R-:W-:Y:S05]  /*0bb0*/  BSYNC B0 ;  /* 0x0000000000007941 */ /* 0x000fea0003800000 */
.L_x_17127:
[----:B------:R-:W-:-:S13]  /*0bc0*/  ISETP.GE.AND P0, PT, R7, R2, PT ;  /* 0x000000020700720c */ /* 0x000fda0003f06270 */
[----:B------:R-:W-:Y:S05]  /*0bd0*/  @P0 EXIT ;  /* 0x000000000000094d */ /* 0x000fea0003800000 */
[----:B------:R-:W2:Y:S01]  /*0be0*/  LDC.64 R2, c[0x0][0x228] ;  /* 0x00008a00ff027b82 */ /* 0x000ea20000000a00 */
[----:B------:R-:W-:-:S04]  /*0bf0*/  IMAD R7, R0, 0x200, R7 ;  /* 0x0000020000077824 */ /* 0x000fc800078e0207 */
[----:B--2---:R-:W-:-:S05]  /*0c00*/  IMAD.WIDE.U32 R2, R7, 0x4, R2 ;  /* 0x0000000407027825 */ /* 0x004fca00078e0002 */
[----:B------:R-:W-:Y:S01]  /*0c10*/  STG.E desc[UR4][R2.64], R4 ;  /* 0x0000000402007986 */ /* 0x000fe2000c101904 */
[----:B------:R-:W-:Y:S05]  /*0c20*/  EXIT ;  /* 0x000000000000794d */ /* 0x000fea0003800000 */
.L_x_17129:
        /* <DEDUP_REMOVED lines=13> */
.L_x_71739:


//--------------------- .text._ZN2at6native29vectorized_elementwise_kernelILi2EZNS0_50_GLOBAL__N__2680c7bb_12_PowKernel_cu_140f0503_289629pow_tensor_scalar_kernel_implIiiEEvRNS_18TensorIteratorBaseET0_EUliE2_St5arrayIPcLm2EEEEviS6_T1_ --------------------------
	.section	.text._ZN2at6native29vectorized_elementwise_kernelILi2EZNS0_50_GLOBAL__N__2680c7bb_12_PowKernel_cu_140f0503_289629pow_tensor_scalar_kernel_implIiiEEvRNS_18TensorIteratorBaseET0_EUliE2_St5arrayIPcLm2EEEEviS6_T1_,"ax",@progbits
	.align	128
        .global         _ZN2at6native29vectorized_elementwise_kernelILi2EZNS0_50_GLOBAL__N__2680c7bb_12_PowKernel_cu_140f0503_289629pow_tensor_scalar_kernel_implIiiEEvRNS_18TensorIteratorBaseET0_EUliE2_St5arrayIPcLm2EEEEviS6_T1_
        .type           _ZN2at6native29vectorized_elementwise_kernelILi2EZNS0_50_GLOBAL__N__2680c7bb_12_PowKernel_cu_140f0503_289629pow_tensor_scalar_kernel_implIiiEEvRNS_18TensorIteratorBaseET0_EUliE2_St5arrayIPcLm2EEEEviS6_T1_,@function
        .size           _ZN2at6native29vectorized_elementwise_kernelILi2EZNS0_50_GLOBAL__N__2680c7bb_12_PowKernel_cu_140f0503_289629pow_tensor_scalar_kernel_implIiiEEvRNS_18TensorIteratorBaseET0_EUliE2_St5arrayIPcLm2EEEEviS6_T1_,(.L_x_71740 - _ZN2at6native29vectorized_elementwise_kernelILi2EZNS0_50_GLOBAL__N__2680c7bb_12_PowKernel_cu_140f0503_289629pow_tensor_scalar_kernel_implIiiEEvRNS_18TensorIteratorBaseET0_EUliE2_St5arrayIPcLm2EEEEviS6_T1_)
        .other          _ZN2at6native29vectorized_elementwise_kernelILi2EZNS0_50_GLOBAL__N__2680c7bb_12_PowKernel_cu_140f0503_289629pow_tensor_scalar_kernel_implIiiEEvRNS_18TensorIteratorBaseET0_EUliE2_St5arrayIPcLm2EEEEviS6_T1_,@"STO_CUDA_ENTRY STV_DEFAULT"
_ZN2at6native29vectorized_elementwise_kernelILi2EZNS0_50_GLOBAL__N__2680c7bb_12_PowKernel_cu_140f0503_289629pow_tensor_scalar_kernel_implIiiEEvRNS_18TensorIteratorBaseET0_EUliE2_St5arrayIPcLm2EEEEviS6_T1_:
.text._ZN2at6native29vectorized_elementwise_kernelILi2EZNS0_50_GLOBAL__N__2680c7bb_12_PowKernel_cu_140f0503_289629pow_tensor_scalar_kernel_implIiiEEvRNS_18TensorIteratorBaseET0_EUliE2_St5arrayIPcLm2EEEEviS6_T1_:
        /* <DEDUP_REMOVED lines=10> */
[----:B------:R-:W2:Y:S01]  /*00a0*/  LDC R5, c[0x0][0x218] ;  /* 0x00008600ff057b82 */ /* 0x000ea20000000800 */
[----:B-1----:R-:W-:-:S04]  /*00b0*/  IMAD.WIDE R2, R0, 0x4, R2 ;  /* 0x0000000400027825 */ /* 0x002fc800078e0202 */
[----:B0-----:R-:W-:-:S05]  /*00c0*/  IMAD.WIDE.U32 R2, R4, 0x8, R2 ;  /* 0x0000000804027825 */ /* 0x001fca00078e0002 */
[----:B------:R0:W5:Y:S04]  /*00d0*/  LDG.E.64 R18, desc[UR4][R2.64] ;  /* 0x0000000402127981 */ /* 0x000168000c1e1b00 */
[----:B------:R0:W5:Y:S04]  /*00e0*/  LDG.E.64 R6, desc[UR4][R2.64+0x400] ;  /* 0x0004000402067981 */ /* 0x000168000c1e1b00 */
[----:B------:R0:W5:Y:S04]  /*00f0*/  LDG.E.64 R8, desc[UR4][R2.64+0x800] ;  /* 0x0008000402087981 */ /* 0x000168000c1e1b00 */
[----:B------:R0:W5:Y:S01]  /*0100*/  LDG.E.64 R10, desc[UR4][R2.64+0xc00] ;  /* 0x000c0004020a7981 */ /* 0x000162000c1e1b00 */
[----:B--2---:R-:W-:-:S13]  /*0110*/  ISETP.GE.AND P0, PT, R5, RZ, PT ;  /* 0x000000ff0500720c */ /* 0x004fda0003f06270 */
[----:B0-----:R-:W-:Y:S05]  /*0120*/  @!P0 BRA `(.L_x_17131) ;  /* 0x0000000400d08947 */ /* 0x001fea0003800000 */
[----:B------:R-:W-:Y:S01]  /*0130*/  ISETP.NE.AND P0, PT, R5, RZ, PT ;  /* 0x000000ff0500720c */ /* 0x000fe20003f05270 */
[----:B------:R-:W-:Y:S01]  /*0140*/  HFMA2.MMA R2, -RZ, RZ, 0, 5.9604644775390625e-08 ;  /* 0x00000001ff027435 */ /* 0x000fe200000001ff */
        /* <DEDUP_REMOVED lines=8> */
[----:B------:R-:W-:Y:S01]  /*01d0*/  ULDC UR6, c[0x0][0x218] ;  /* 0x0000860000067ab9 */ /* 0x000fe20000000800 */
[----:B------:R-:W-:Y:S02]  /*01e0*/  IMAD.MOV.U32 R2, RZ, RZ, 0x1 ;  /* 0x00000001ff027424 */ /* 0x000fe400078e00ff */
[----:B------:R-:W-:-:S07]  /*01f0*/  IMAD.U32 R3, RZ, RZ, UR6 ;  /* 0x00000006ff037e24 */ /* 0x000fce000f8e00ff */
.L_x_17133:
        /* <DEDUP_REMOVED lines=10> */
[----:B------:R-:W-:Y:S02]  /*02a0*/  IMAD.U32 R12, RZ, RZ, UR6 ;  /* 0x00000006ff0c7e24 */ /* 0x000fe4000f8e00ff */
[----:B------:R-:W-:-:S07]  /*02b0*/  IMAD.MOV.U32 R3, RZ, RZ, 0x1 ;  /* 0x00000001ff037424 */ /* 0x000fce00078e00ff */
.L_x_17134:
[C---:B------:R-:W-:Y:S01]  /*02c0*/  VIADD R14, R12.reuse, 0x1 ;  /* 0x000000010c0e7836 */ /* 0x040fe20000000000 */
        /* <DEDUP_REMOVED lines=9> */
[----:B------:R-:W-:Y:S01]  /*0360*/  IMAD.U32 R13, RZ, RZ, UR6 ;  /* 0x00000006ff0d7e24 */ /* 0x000fe2000f8e00ff */
[----:B------:R-:W-:-:S07]  /*0370*/  MOV R12, 0x1 ;  /* 0x00000001000c7802 */ /* 0x000fce0000000f00 */
.L_x_17135:
        /* <DEDUP_REMOVED lines=10> */
[----:B------:R-:W-:Y:S02]  /*0420*/  IMAD.U32 R6, RZ, RZ, UR6 ;  /* 0x00000006ff067e24 */ /* 0x000fe4000f8e00ff */
[----:B------:R-:W-:-:S07]  /*0430*/  IMAD.MOV.U32 R13, RZ, RZ, 0x1 ;  /* 0x00000001ff0d7424 */ /* 0x000fce00078e00ff */
.L_x_17136:
        /* <DEDUP_REMOVED lines=12> */
.L_x_17137:
        /* <DEDUP_REMOVED lines=10> */
[----:B------:R-:W-:Y:S01]  /*05a0*/  MOV R6, UR6 ;  /* 0x0000000600067c02 */ /* 0x000fe20008000f00 */
[----:B------:R-:W-:-:S07]  /*05b0*/  IMAD.MOV.U32 R15, RZ, RZ, 0x1 ;  /* 0x00000001ff0f7424 */ /* 0x000fce00078e00ff */
.L_x_17138:
        /* <DEDUP_REMOVED lines=12> */
.L_x_17139:
        /* <DEDUP_REMOVED lines=10> */
[C---:B------:R-:W-:Y:S01]  /*0720*/  VIADD R7, R5.reuse, 0x1 ;  /* 0x0000000105077836 */ /* 0x040fe20000000000 */
[C---:B------:R-:W-:Y:S02]  /*0730*/  LOP3.LUT R6, R5.reuse, 0x1, RZ, 0xc0, !PT ;  /* 0x0000000105067812 */ /* 0x040fe400078ec0ff */
[----:B------:R-:W-:Y:S02]  /*0740*/  LEA.HI R5, R5, R5, RZ, 0x1 ;  /* 0x0000000505057211 */ /* 0x000fe400078f08ff */
[----:B------:R-:W-:Y:S02]  /*0750*/  ISETP.GE.U32.AND P1, PT, R7, 0x3, PT ;  /* 0x000000030700780c */ /* 0x000fe40003f26070 */
[----:B------:R-:W-:Y:S01]  /*0760*/  ISETP.NE.U32.AND P0, PT, R6, 0x1, PT ;  /* 0x000000010600780c */ /* 0x000fe20003f05070 */
[----:B------:R-:W-:-:S03]  /*0770*/  IMAD R6, R11, R11, RZ ;  /* 0x0000000b0b067224 */ /* 0x000fc600078e02ff */
[----:B------:R-:W-:-:S07]  /*0780*/  SEL R17, R11, 0x1, !P0 ;  /* 0x000000010b117807 */ /* 0x000fce0004000000 */
[----:B------:R-:W-:Y:S05]  /*0790*/  @!P1 BRA `(.L_x_17132) ;  /* 0x0000000400449947 */ /* 0x000fea0003800000 */
[----:B------:R-:W-:Y:S01]  /*07a0*/  SHF.R.S32.HI R5, RZ, 0x1, R5 ;  /* 0x00000001ff057819 */ /* 0x000fe20000011405 */
[----:B------:R-:W-:-:S07]  /*07b0*/  IMAD.MOV.U32 R7, RZ, RZ, R6 ;  /* 0x000000ffff077224 */ /* 0x000fce00078e0006 */
.L_x_17140:
[C---:B------:R-:W-:Y:S02]  /*07c0*/  IADD3 R8, R5.reuse, 0x1, RZ ;  /* 0x0000000105087810 */ /* 0x040fe40007ffe0ff */
[C---:B------:R-:W-:Y:S02]  /*07d0*/  LOP3.LUT R6, R5.reuse, 0x1, RZ, 0xc0, !PT ;  /* 0x0000000105067812 */ /* 0x040fe400078ec0ff */
        /* <DEDUP_REMOVED lines=9> */
.L_x_17131:
[----:B-----5:R-:W-:Y:S01]  /*0870*/  ISETP.NE.AND P2, PT, R18, 0x1, PT ;  /* 0x000000011200780c */ /* 0x020fe20003f45270 */
[----:B------:R-:W-:Y:S01]  /*0880*/  BSSY B0, `(.L_x_17141) ;  /* 0x000000d000007945 */ /* 0x000fe20003800000 */
[----:B------:R-:W-:Y:S01]  /*0890*/  LOP3.LUT R5, R5, 0x1, RZ, 0xc0, !PT ;  /* 0x0000000105057812 */ /* 0x000fe200078ec0ff */
[----:B------:R-:W-:Y:S01]  /*08a0*/  IMAD.MOV.U32 R3, RZ, RZ, 0x1 ;  /* 0x00000001ff037424 */ /* 0x000fe200078e00ff */
[----:B------:R-:W-:Y:S01]  /*08b0*/  ISETP.NE.AND P1, PT, R19, 0x1, PT ;  /* 0x000000011300780c */ /* 0x000fe20003f25270 */
[----:B------:R-:W-:Y:S01]  /*08c0*/  IMAD.MOV.U32 R2, RZ, RZ, 0x1 ;  /* 0x00000001ff027424 */ /* 0x000fe200078e00ff */
[----:B------:R-:W-:Y:S01]  /*08d0*/  ISETP.NE.U32.AND P3, PT, R5, 0x1, PT ;  /* 0x000000010500780c */ /* 0x000fe20003f65070 */
[----:B------:R-:W-:Y:S01]  /*08e0*/  IMAD.MOV.U32 R5, RZ, RZ, 0x1 ;  /* 0x00000001ff057424 */ /* 0x000fe200078e00ff */
[----:B------:R-:W-:-:S04]  /*08f0*/  ISETP.NE.AND P0, PT, R6, 0x1, PT ;  /* 0x000000010600780c */ /* 0x000fc80003f05270 */
[----:B------:R-:W-:Y:S01]  /*0900*/  SEL R5, R5, 0xffffffff, P3 ;  /* 0xffffffff05057807 */ /* 0x000fe20001800000 */
[----:B------:R-:W-:Y:S08]  /*0910*/  @!P2 BRA `(.L_x_17142) ;  /* 0x00000000000ca947 */ /* 0x000ff00003800000 */
[----:B------:R-:W-:Y:S01]  /*0920*/  ISETP.NE.AND P2, PT, R18, -0x1, PT ;  /* 0xffffffff1200780c */ /* 0x000fe20003f45270 */
[----:B------:R-:W-:-:S12]  /*0930*/  IMAD.MOV.U32 R2, RZ, RZ, R5 ;  /* 0x000000ffff027224 */ /* 0x000fd800078e0005 */
[----:B------:R-:W-:-:S07]  /*0940*/  @P2 IMAD.MOV.U32 R2, RZ, RZ, RZ ;  /* 0x000000ffff022224 */ /* 0x000fce00078e00ff */
.L_x_17142:
[----:B------:R-:W-:Y:S05]  /*0950*/  BSYNC B0 ;  /* 0x0000000000007941 */ /* 0x000fea0003800000 */
.L_x_17141:
[----:B------:R-:W-:Y:S01]  /*0960*/  BSSY B0, `(.L_x_17143) ;  /* 0x000000a000007945 */ /* 0x000fe20003800000 */
[----:B------:R-:W-:Y:S02]  /*0970*/  ISETP.NE.AND P2, PT, R7, 0x1, PT ;  /* 0x000000010700780c */ /* 0x000fe40003f45270 */
[----:B------:R-:W-:Y:S02]  /*0980*/  ISETP.NE.AND P3, PT, R8, 0x1, PT ;  /* 0x000000010800780c */ /* 0x000fe40003f65270 */
[----:B------:R-:W-:Y:S02]  /*0990*/  ISETP.NE.AND P4, PT, R9, 0x1, PT ;  /* 0x000000010900780c */ /* 0x000fe40003f85270 */
[----:B------:R-:W-:Y:S02]  /*09a0*/  ISETP.NE.AND P5, PT, R10, 0x1, PT ;  /* 0x000000010a00780c */ /* 0x000fe40003fa5270 */
[----:B------:R-:W-:Y:S01]  /*09b0*/  ISETP.NE.AND P6, PT, R11, 0x1, PT ;  /* 0x000000010b00780c */ /* 0x000fe20003fc5270 */
[----:B------:R-:W-:-:S12]  /*09c0*/  @!P1 BRA `(.L_x_17144) ;  /* 0x00000000000c9947 */ /* 0x000fd80003800000 */
[----:B------:R-:W-:Y:S01]  /*09d0*/  ISETP.NE.AND P1, PT, R19, -0x1, PT ;  /* 0xffffffff1300780c */ /* 0x000fe20003f25270 */
[----:B------:R-:W-:-:S12]  /*09e0*/  IMAD.MOV.U32 R3, RZ, RZ, R5 ;  /* 0x000000ffff037224 */ /* 0x000fd800078e0005 */
[----:B------:R-:W-:-:S07]  /*09f0*/  @P1 IMAD.MOV.U32 R3, RZ, RZ, RZ ;  /* 0x000000ffff031224 */ /* 0x000fce00078e00ff */
.L_x_17144:
[----:B------:R-:W-:Y:S05]  /*0a00*/  BSYNC B0 ;  /* 0x0000000000007941 */ /* 0x000fea0003800000 */
.L_x_17143:
[----:B------:R-:W-:Y:S01]  /*0a10*/  BSSY B0, `(.L_x_17145) ;  /* 0x0000007000007945 */ /* 0x000fe20003800000 */
[----:B------:R-:W-:Y:S01]  /*0a20*/  HFMA2.MMA R13, -RZ, RZ, 0, 5.9604644775390625e-08 ;  /* 0x00000001ff0d7435 */ /* 0x000fe200000001ff */
[----:B------:R-:W-:Y:S02]  /*0a30*/  IMAD.MOV.U32 R12, RZ, RZ, 0x1 ;  /* 0x00000001ff0c7424 */ /* 0x000fe400078e00ff */
[----:B------:R-:W-:Y:S08]  /*0a40*/  @!P0 BRA `(.L_x_17146) ;  /* 0x00000000000c8947 */ /* 0x000ff00003800000 */
[----:B------:R-:W-:Y:S01]  /*0a50*/  ISETP.NE.AND P0, PT, R6, -0x1, PT ;  /* 0xffffffff0600780c */ /* 0x000fe20003f05270 */
[----:B------:R-:W-:-:S12]  /*0a60*/  IMAD.MOV.U32 R12, RZ, RZ, R5 ;  /* 0x000000ffff0c7224 */ /* 0x000fd800078e0005 */
[----:B------:R-:W-:-:S07]  /*0a70*/  @P0 IMAD.MOV.U32 R12, RZ, RZ, RZ ;  /* 0x000000ffff0c0224 */ /* 0x000fce00078e00ff */
.L_x_17146:
[----:B------:R-:W-:Y:S05]  /*0a80*/  BSYNC B0 ;  /* 0x0000000000007941 */ /* 0x000fea0003800000 */
.L_x_17145:
[----:B------:R-:W-:Y:S04]  /*0a90*/  BSSY B0, `(.L_x_17147) ;  /* 0x0000005000007945 */ /* 0x000fe80003800000 */
[----:B------:R-:W-:Y:S05]  /*0aa0*/  @!P2 BRA `(.L_x_17148) ;  /* 0x00000000000ca947 */ /* 0x000fea0003800000 */
[----:B------:R-:W-:Y:S01]  /*0ab0*/  ISETP.NE.AND P0, PT, R7, -0x1, PT ;  /* 0xffffffff0700780c */ /* 0x000fe20003f05270 */
[----:B------:R-:W-:-:S12]  /*0ac0*/  IMAD.MOV.U32 R13, RZ, RZ, R5 ;  /* 0x000000ffff0d7224 */ /* 0x000fd800078e0005 */
[----:B------:R-:W-:-:S07]  /*0ad0*/  @P0 IMAD.MOV.U32 R13, RZ, RZ, RZ ;  /* 0x000000ffff0d0224 */ /* 0x000fce00078e00ff */
.L_x_17148:
[----:B------:R-:W-:Y:S05]  /*0ae0*/  BSYNC B0 ;  /* 0x0000000000007941 */ /* 0x000fea0003800000 */
.L_x_17147:
[----:B------:R-:W-:Y:S01]  /*0af0*/  BSSY B0, `(.L_x_17149) ;  /* 0x0000007000007945 */ /* 0x000fe20003800000 */
[----:B------:R-:W-:Y:S02]  /*0b00*/  IMAD.MOV.U32 R15, RZ, RZ, 0x1 ;  /* 0x00000001ff0f7424 */ /* 0x000fe400078e00ff */
[----:B------:R-:W-:Y:S01]  /*0b10*/  IMAD.MOV.U32 R14, RZ, RZ, 0x1 ;  /* 0x00000001ff0e7424 */ /* 0x000fe200078e00ff */
[----:B------:R-:W-:Y:S06]  /*0b20*/  @!P3 BRA `(.L_x_17150) ;  /* 0x00000000000cb947 */ /* 0x000fec0003800000 */
[----:B------:R-:W-:Y:S02]  /*0b30*/  ISETP.NE.AND P0, PT, R8, -0x1, PT ;  /* 0xffffffff0800780c */ /* 0x000fe40003f05270 */
[----:B------:R-:W-:-:S11]  /*0b40*/  MOV R14, R5 ;  /* 0x00000005000e7202 */ /* 0x000fd60000000f00 */
[----:B------:R-:W-:-:S07]  /*0b50*/  @P0 IMAD.MOV.U32 R14, RZ, RZ, RZ ;  /* 0x000000ffff0e0224 */ /* 0x000fce00078e00ff */
.L_x_17150:
[----:B------:R-:W-:Y:S05]  /*0b60*/  BSYNC B0 ;  /* 0x0000000000007941 */ /* 0x000fea0003800000 */
.L_x_17149:
[----:B------:R-:W-:Y:S04]  /*0b70*/  BSSY B0, `(.L_x_17151) ;  /* 0x0000005000007945 */ /* 0x000fe80003800000 */
[----:B------:R-:W-:Y:S05]  /*0b80*/  @!P4 BRA `(.L_x_17152) ;  /* 0x00000000000cc947 */ /* 0x000fea0003800000 */
[----:B------:R-:W-:Y:S01]  /*0b90*/  ISETP.NE.AND P0, PT, R9, -0x1, PT ;  /* 0xffffffff0900780c */ /* 0x000fe20003f05270 */
[----:B------:R-:W-:-:S12]  /*0ba0*/  IMAD.MOV.U32 R15, RZ, RZ, R5 ;  /* 0x000000ffff0f7224 */ /* 0x000fd800078e0005 */
[----:B------:R-:W-:-:S07]  /*0bb0*/  @P0 IMAD.MOV.U32 R15, RZ, RZ, RZ ;  /* 0x000000ffff0f0224 */ /* 0x000fce00078e00ff */
.L_x_17152:
[----:B------:R-:W-:Y:S05]  /*0bc0*/  BSYNC B0 ;  /* 0x0000000000007941 */ /* 0x000fea0003800000 */
.L_x_17151:
[----:B------:R-:W-:Y:S01]  /*0bd0*/  BSSY B0, `(.L_x_17153) ;  /* 0x0000006000007945 */ /* 0x000fe20003800000 */
[----:B------:R-:W-:-:S03]  /*0be0*/  IMAD.MOV.U32 R16, RZ, RZ, 0x1 ;  /* 0x00000001ff107424 */ /* 0x000fc600078e00ff */
[----:B------:R-:W-:Y:S05]  /*0bf0*/  @!P5 BRA `(.L_x_17154) ;  /* 0x00000000000cd947 */ /* 0x000fea0003800000 */
[----:B------:R-:W-:Y:S01]  /*0c00*/  ISETP.NE.AND P0, PT, R10, -0x1, PT ;  /* 0xffffffff0a00780c */ /* 0x000fe20003f05270 */
[----:B------:R-:W-:-:S12]  /*0c10*/  IMAD.MOV.U32 R16, RZ, RZ, R5 ;  /* 0x000000ffff107224 */ /* 0x000fd800078e0005 */
[----:B------:R-:W-:-:S07]  /*0c20*/  @P0 IMAD.MOV.U32 R16, RZ, RZ, RZ ;  /* 0x000000ffff100224 */ /* 0x000fce00078e00ff */
.L_x_17154:
[----:B------:R-:W-:Y:S05]  /*0c30*/  BSYNC B0 ;  /* 0x0000000000007941 */ /* 0x000fea0003800000 */
.L_x_17153:
[----:B------:R-:W-:Y:S01]  /*0c40*/  BSSY B0, `(.L_x_17132) ;  /* 0x0000006000007945 */ /* 0x000fe20003800000 */
[----:B------:R-:W-:-:S03]  /*0c50*/  IMAD.MOV.U32 R17, RZ, RZ, 0x1 ;  /* 0x00000001ff117424 */ /* 0x000fc600078e00ff */
[----:B------:R-:W-:Y:S05]  /*0c60*/  @!P6 BRA `(.L_x_17155) ;  /* 0x00000000000ce947 */ /* 0x000fea0003800000 */
[----:B------:R-:W-:Y:S02]  /*0c70*/  ISETP.NE.AND P0, PT, R11, -0x1, PT ;  /* 0xffffffff0b00780c */ /* 0x000fe40003f05270 */
[----:B------:R-:W-:-:S11]  /*0c80*/  MOV R17, R5 ;  /* 0x0000000500117202 */ /* 0x000fd60000000f00 */
[----:B------:R-:W-:-:S07]  /*0c90*/  @P0 IMAD.MOV.U32 R17, RZ, RZ, RZ ;  /* 0x000000ffff110224 */ /* 0x000fce00078e00ff */
.L_x_17155:
[----:B------:R-:W-:Y:S05]  /*0ca0*/  BSYNC B0 ;  /* 0x0000000000007941 */ /* 0x000fea0003800000 */
.L_x_17132:
[----:B-----5:R-:W0:Y:S02]  /*0cb0*/  LDC.64 R6, c[0x0][0x228] ;  /* 0x00008a00ff067b82 */ /* 0x020e240000000a00 */
[----:B0-----:R-:W-:-:S04]  /*0cc0*/  IMAD.WIDE.U32 R6, R0, 0x4, R6 ;  /* 0x0000000400067825 */ /* 0x001fc800078e0006 */
[----:B------:R-:W-:-:S05]  /*0cd0*/  IMAD.WIDE R6, R4, 0x8, R6 ;  /* 0x0000000804067825 */ /* 0x000fca00078e0206 */
[----:B------:R-:W-:Y:S04]  /*0ce0*/  STG.E.64 desc[UR4][R6.64], R2 ;  /* 0x0000000206007986 */ /* 0x000fe8000c101b04 */
[----:B------:R-:W-:Y:S04]  /*0cf0*/  STG.E.64 desc[UR4][R6.64+0x400], R12 ;  /* 0x0004000c06007986 */ /* 0x000fe8000c101b04 */
[----:B------:R-:W-:Y:S04]  /*0d00*/  STG.E.64 desc[UR4][R6.64+0x800], R14 ;  /* 0x0008000e06007986 */ /* 0x000fe8000c101b04 */
[----:B------:R-:W-:Y:S01]  /*0d10*/  STG.E.64 desc[UR4][R6.64+0xc00], R16 ;  /* 0x000c001006007986 */ /* 0x000fe2000c101b04 */
[----:B------:R-:W-:Y:S05]  /*0d20*/  EXIT ;  /* 0x000000000000794d */ /* 0x000fea0003800000 */
.L_x_17130:
[----:B------:R-:W0:Y:S01]  /*0d30*/  S2R R11, SR_TID.X ;  /* 0x00000000000b7919 */ /* 0x000e220000002100 */
[----:B------:R-:W-:Y:S01]  /*0d40*/  BSSY B0, `(.L_x_17156) ;  /* 0x0000015000007945 */ /* 0x000fe20003800000 */
[----:B------:R-:W-:Y:S02]  /*0d50*/  IMAD.MOV.U32 R10, RZ, RZ, RZ ;  /* 0x000000ffff0a7224 */ /* 0x000fe400078e00ff */
[----:B------:R-:W-:Y:S01]  /*0d60*/  IMAD.MOV.U32 R9, RZ, RZ, RZ ;  /* 0x000000ffff097224 */ /* 0x000fe200078e00ff */
        /* <DEDUP_REMOVED lines=9> */
[----:B------:R-:W-:Y:S01]  /*0e00*/  IADD3 R7, R0, R13, RZ ;  /* 0x0000000d00077210 */ /* 0x000fe20007ffe0ff */
[----:B------:R-:W-:-:S05]  /*0e10*/  VIADD R13, R13, 0x80 ;  /* 0x000000800d0d7836 */ /* 0x000fca0000000000 */
[----:B------:R-:W-:-:S13]  /*0e20*/  ISETP.GE.AND P2, PT, R13, R4, PT ;  /* 0x000000040d00720c */ /* 0x000fda0003f46270 */
[----:B------:R-:W-:Y:S02]  /*0e30*/  @!P2 IMAD.IADD R5, R0, 0x1, R13 ;  /* 0x000000010005a824 */ /* 0x000fe400078e020d */
[----:B0-----:R-:W-:-:S04]  /*0e40*/  IMAD.WIDE.U32 R6, R7, 0x4, R2 ;  /* 0x0000000407067825 */ /* 0x001fc800078e0002 */
[----:B------:R-:W-:Y:S01]  /*0e50*/  @!P2 IMAD.WIDE.U32 R2, R5, 0x4, R2 ;  /* 0x000000040502a825 */ /* 0x000fe200078e0002 */
[----:B------:R0:W5:Y:S04]  /*0e60*/  LDG.E R9, desc[UR4][R6.64] ;  /* 0x0000000406097981 */ /* 0x000168000c1e1900 */
[----:B------:R0:W5:Y:S01]  /*0e70*/  @!P2 LDG.E R10, desc[UR4][R2.64] ;  /* 0x00000004020aa981 */ /* 0x000162000c1e1900 */
[----:B------:R-:W-:-:S07]  /*0e80*/  @!P2 VIADD R13, R13, 0x80 ;  /* 0x000000800d0da836 */ /* 0x000fce0000000000 */
.L_x_17157:
[----:B------:R-:W-:Y:S05]  /*0e90*/  BSYNC B0 ;  /* 0x0000000000007941 */ /* 0x000fea0003800000 */
.L_x_17156:
[----:B------:R-:W-:Y:S01]  /*0ea0*/  ISETP.GE.AND P2, PT, R13, R4, PT ;  /* 0x000000040d00720c */ /* 0x000fe20003f46270 */
[----:B------:R-:W-:Y:S01]  /*0eb0*/  BSSY B0, `(.L_x_17158) ;  /* 0x000000e000007945 */ /* 0x000fe20003800000 */
[----:B------:R-:W-:Y:S02]  /*0ec0*/  IMAD.MOV.U32 R8, RZ, RZ, RZ ;  /* 0x000000ffff087224 */ /* 0x000fe400078e00ff */
[----:B------:R-:W-:-:S09]  /*0ed0*/  IMAD.MOV.U32 R5, RZ, RZ, RZ ;  /* 0x000000ffff057224 */ /* 0x000fd200078e00ff */
[----:B------:R-:W-:Y:S05]  /*0ee0*/  @P2 BRA `(.L_x_17159) ;  /* 0x0000000000282947 */ /* 0x000fea0003800000 */
[----:B0-----:R-:W0:Y:S01]  /*0ef0*/  LDC.64 R2, c[0x0][0x230] ;  /* 0x00008c00ff027b82 */ /* 0x001e220000000a00 */
[----:B------:R-:W-:Y:S02]  /*0f00*/  IMAD.IADD R7, R0, 0x1, R13 ;  /* 0x0000000100077824 */ /* 0x000fe400078e020d */
[----:B------:R-:W-:-:S05]  /*0f10*/  VIADD R13, R13, 0x80 ;  /* 0x000000800d0d7836 */ /* 0x000fca0000000000 */
[----:B------:R-:W-:-:S13]  /*0f20*/  ISETP.GE.AND P2, PT, R13, R4, PT ;  /* 0x000000040d00720c */ /* 0x000fda0003f46270 */
[----:B------:R-:W-:Y:S01]  /*0f30*/  @!P2 IADD3 R5, R0, R13, RZ ;  /* 0x0000000d0005a210 */ /* 0x000fe20007ffe0ff */
[----:B0-----:R-:W-:-:S04]  /*0f40*/  IMAD.WIDE.U32 R6, R7, 0x4, R2 ;  /* 0x0000000407067825 */ /* 0x001fc800078e0002 */
[----:B------:R-:W-:Y:S02]  /*0f50*/  @!P2 IMAD.WIDE.U32 R2, R5, 0x4, R2 ;  /* 0x000000040502a825 */ /* 0x000fe400078e0002 */
[----:B------:R1:W5:Y:S04]  /*0f60*/  LDG.E R5, desc[UR4][R6.64] ;  /* 0x0000000406057981 */ /* 0x000368000c1e1900 */
[----:B------:R1:W5:Y:S01]  /*0f70*/  @!P2 LDG.E R8, desc[UR4][R2.64] ;  /* 0x000000040208a981 */ /* 0x000362000c1e1900 */
[----:B------:R-:W-:-:S07]  /*0f80*/  @!P2 VIADD R13, R13, 0x80 ;  /* 0x000000800d0da836 */ /* 0x000fce0000000000 */
.L_x_17159:
[----:B------:R-:W-:Y:S05]  /*0f90*/  BSYNC B0 ;  /* 0x0000000000007941 */ /* 0x000fea0003800000 */
.L_x_17158:
[----:B------:R-:W-:Y:S01]  /*0fa0*/  ISETP.GE.AND P3, PT, R13, R4, PT ;  /* 0x000000040d00720c */ /* 0x000fe20003f66270 */
[----:B------:R-:W2:Y:S01]  /*0fb0*/  @!P0 LDC.64 R18, c[0x0][0x230] ;  /* 0x00008c00ff128b82 */ /* 0x000ea20000000a00 */
[----:B------:R-:W-:-:S07]  /*0fc0*/  @!P0 IMAD.IADD R15, R0, 0x1, R11 ;  /* 0x00000001000f8824 */ /* 0x000fce00078e020b */
[----:B------:R-:W3:Y:S04]  /*0fd0*/  @!P1 LDC.64 R16, c[0x0][0x230] ;  /* 0x00008c00ff109b82 */ /* 0x000ee80000000a00 */
[----:B------:R-:W-:Y:S02]  /*0fe0*/  @!P3 IMAD.IADD R23, R0, 0x1, R13 ;  /* 0x000000010017b824 */ /* 0x000fe400078e020d */
[----:B------:R-:W-:Y:S02]  /*0ff0*/  @!P3 VIADD R13, R13, 0x80 ;  /* 0x000000800d0db836 */ /* 0x000fe40000000000 */
[----:B01----:R-:W0:Y:S03]  /*1000*/  @!P3 LDC.64 R6, c[0x0][0x230] ;  /* 0x00008c00ff06bb82 */ /* 0x003e260000000a00 */
[----:B------:R-:W-:-:S13]  /*1010*/  ISETP.GE.AND P2, PT, R13, R4, PT ;  /* 0x000000040d00720c */ /* 0x000fda0003f46270 */
[----:B------:R-:W1:Y:S01]  /*1020*/  @!P2 LDC.64 R2, c[0x0][0x230] ;  /* 0x00008c00ff02ab82 */ /* 0x000e620000000a00 */
[----:B------:R-:W-:Y:S02]  /*1030*/  @!P2 IMAD.IADD R21, R0, 0x1, R13 ;  /* 0x000000010015a824 */ /* 0x000fe400078e020d */
[----:B--2---:R-:W-:-:S04]  /*1040*/  @!P0 IMAD.WIDE.U32 R12, R15, 0x4, R18 ;  /* 0x000000040f0c8825 */ /* 0x004fc800078e0012 */
[----:B---3--:R-:W-:Y:S01]  /*1050*/  @!P1 IMAD.WIDE.U32 R14, R14, 0x4, R16 ;  /* 0x000000040e0e9825 */ /* 0x008fe200078e0010 */
[----:B------:R-:W-:Y:S01]  /*1060*/  CS2R R16, SRZ ;  /* 0x0000000000107805 */ /* 0x000fe2000001ff00 */
[----:B------:R-:W2:Y:S02]  /*1070*/  LDC R19, c[0x0][0x218] ;  /* 0x00008600ff137b82 */ /* 0x000ea40000000800 */
[----:B------:R-:W-:Y:S02]  /*1080*/  IMAD.MOV.U32 R18, RZ, RZ, RZ ;  /* 0x000000ffff127224 */ /* 0x000fe400078e00ff */
[----:B0-----:R-:W-:Y:S01]  /*1090*/  @!P3 IMAD.WIDE.U32 R6, R23, 0x4, R6 ;  /* 0x000000041706b825 */ /* 0x001fe200078e0006 */
[----:B------:R0:W5:Y:S04]  /*10a0*/  @!P1 LDG.E R16, desc[UR4][R14.64] ;  /* 0x000000040e109981 */ /* 0x000168000c1e1900 */
[----:B------:R0:W5:Y:S01]  /*10b0*/  @!P3 LDG.E R17, desc[UR4][R6.64] ;  /* 0x000000040611b981 */ /* 0x000162000c1e1900 */
[----:B-1----:R-:W-:-:S04]  /*10c0*/  @!P2 IMAD.WIDE.U32 R2, R21, 0x4, R2 ;  /* 0x000000041502a825 */ /* 0x002fc800078e0002 */
[----:B------:R-:W-:Y:S01]  /*10d0*/  IMAD.MOV.U32 R21, RZ, RZ, RZ ;  /* 0x000000ffff157224 */ /* 0x000fe200078e00ff */
[----:B------:R0:W5:Y:S05]  /*10e0*/  @!P2 LDG.E R18, desc[UR4][R2.64] ;  /* 0x000000040212a981 */ /* 0x00016a000c1e1900 */
[----:B------:R0:W5:Y:S01]  /*10f0*/  @!P0 LDG.E R21, desc[UR4][R12.64] ;  /* 0x000000040c158981 */ /* 0x000162000c1e1900 */
        /* <DEDUP_REMOVED lines=13> */
[C---:B------:R-:W-:Y:S01]  /*11d0*/  IADD3 R29, R11.reuse, 0x80, RZ ;  /* 0x000000800b1d7810 */ /* 0x040fe20007ffe0ff */
[C---:B------:R-:W-:Y:S01]  /*11e0*/  VIADD R25, R11.reuse, 0x180 ;  /* 0x000001800b197836 */ /* 0x040fe20000000000 */
[----:B------:R-:W-:Y:S01]  /*11f0*/  BSSY B0, `(.L_x_17162) ;  /* 0x0000015000007945 */ /* 0x000fe20003800000 */
[----:B------:R-:W-:Y:S01]  /*1200*/  VIADD R27, R11, 0x200 ;  /* 0x000002000b1b7836 */ /* 0x000fe20000000000 */
[-C--:B------:R-:W-:Y:S01]  /*1210*/  ISETP.GE.AND P4, PT, R23, R4.reuse, PT ;  /* 0x000000041700720c */ /* 0x080fe20003f86270 */
[----:B------:R-:W-:Y:S01]  /*1220*/  VIADD R23, R11, 0x280 ;  /* 0x000002800b177836 */ /* 0x000fe20000000000 */
[-C--:B------:R-:W-:Y:S02]  /*1230*/  ISETP.GE.AND P5, PT, R29, R4.reuse, PT ;  /* 0x000000041d00720c */ /* 0x080fe40003fa6270 */
[-C--:B------:R-:W-:Y:S02]  /*1240*/  ISETP.GE.AND P3, PT, R25, R4.reuse, PT ;  /* 0x000000041900720c */ /* 0x080fe40003f66270 */
[----:B------:R-:W-:Y:S01]  /*1250*/  ISETP.GE.AND P2, PT, R27, R4, PT ;  /* 0x000000041b00720c */ /* 0x000fe20003f46270 */
[----:B------:R-:W-:-:S12]  /*1260*/  @P0 BRA `(.L_x_17163) ;  /* 0x0000000000340947 */ /* 0x000fd80003800000 */
[----:B------:R-:W-:Y:S01]  /*1270*/  ULDC UR6, c[0x0][0x218] ;  /* 0x0000860000067ab9 */ /* 0x000fe20000000800 */
[----:B------:R-:W-:Y:S02]  /*1280*/  IMAD.MOV.U32 R15, RZ, RZ, 0x1 ;  /* 0x00000001ff0f7424 */ /* 0x000fe400078e00ff */
[----:B------:R-:W-:-:S07]  /*1290*/  IMAD.U32 R20, RZ, RZ, UR6 ;  /* 0x00000006ff147e24 */ /* 0x000fce000f8e00ff */
.L_x_17164:
        /* <DEDUP_REMOVED lines=10> */
.L_x_17163:
[----:B------:R-:W-:Y:S05]  /*1340*/  BSYNC B0 ;  /* 0x0000000000007941 */ /* 0x000fea0003800000 */
.L_x_17162:
[----:B------:R-:W-:Y:S01]  /*1350*/  BSSY B0, `(.L_x_17165) ;  /* 0x0000011000007945 */ /* 0x000fe20003800000 */
[----:B------:R-:W-:Y:S02]  /*1360*/  ISETP.GE.AND P1, PT, R23, R4, PT ;  /* 0x000000041700720c */ /* 0x000fe40003f26270 */
[----:B------:R-:W-:Y:S01]  /*1370*/  IADD3 R23, R11, 0x300, RZ ;  /* 0x000003000b177810 */ /* 0x000fe20007ffe0ff */
[----:B------:R-:W-:Y:S10]  /*1380*/  @P5 BRA `(.L_x_17166) ;  /* 0x0000000000345947 */ /* 0x000ff40003800000 */
[----:B------:R-:W-:Y:S01]  /*1390*/  ULDC UR6, c[0x0][0x218] ;  /* 0x0000860000067ab9 */ /* 0x000fe20000000800 */
[----:B------:R-:W-:Y:S02]  /*13a0*/  IMAD.MOV.U32 R14, RZ, RZ, 0x1 ;  /* 0x00000001ff0e7424 */ /* 0x000fe400078e00ff */
[----:B------:R-:W-:-:S07]  /*13b0*/  IMAD.U32 R20, RZ, RZ, UR6 ;  /* 0x00000006ff147e24 */ /* 0x000fce000f8e00ff */
.L_x_17167:
[C---:B------:R-:W-:Y:S01]  /*13c0*/  VIADD R22, R20.reuse, 0x1 ;  /* 0x0000000114167836 */ /* 0x040fe20000000000 */
[C---:B-----5:R-:W-:Y:S02]  /*13d0*/  LOP3.LUT R21, R20.reuse, 0x1, RZ, 0xc0, !PT ;  /* 0x0000000114157812 */ /* 0x060fe400078ec0ff */
        /* <DEDUP_REMOVED lines=8> */
.L_x_17166:
[----:B------:R-:W-:Y:S05]  /*1460*/  BSYNC B0 ;  /* 0x0000000000007941 */ /* 0x000fea0003800000 */
.L_x_17165:
[----:B------:R-:W-:Y:S01]  /*1470*/  BSSY B0, `(.L_x_17168) ;  /* 0x0000011000007945 */ /* 0x000fe20003800000 */
[----:B------:R-:W-:Y:S01]  /*1480*/  ISETP.GE.AND P5, PT, R23, R4, PT ;  /* 0x000000041700720c */ /* 0x000fe20003fa6270 */
[----:B-----5:R-:W-:Y:S02]  /*1490*/  VIADD R21, R11, 0x380 ;  /* 0x000003800b157836 */ /* 0x020fe40000000000 */
[----:B------:R-:W-:Y:S10]  /*14a0*/  @P4 BRA `(.L_x_17169) ;  /* 0x0000000000344947 */ /* 0x000ff40003800000 */
[----:B------:R-:W-:Y:S01]  /*14b0*/  ULDC UR6, c[0x0][0x218] ;  /* 0x0000860000067ab9 */ /* 0x000fe20000000800 */
[----:B------:R-:W-:Y:S02]  /*14c0*/  IMAD.MOV.U32 R13, RZ, RZ, 0x1 ;  /* 0x00000001ff0d7424 */ /* 0x000fe400078e00ff */
[----:B------:R-:W-:-:S07]  /*14d0*/  IMAD.U32 R16, RZ, RZ, UR6 ;  /* 0x00000006ff107e24 */ /* 0x000fce000f8e00ff */
.L_x_17170:
        /* <DEDUP_REMOVED lines=10> */
.L_x_17169:
[----:B------:R-:W-:Y:S05]  /*1580*/  BSYNC B0 ;  /* 0x0000000000007941 */ /* 0x000fea0003800000 */
.L_x_17168:
[----:B------:R-:W-:Y:S01]  /*1590*/  BSSY B0, `(.L_x_17171) ;  /* 0x0000010000007945 */ /* 0x000fe20003800000 */
[----:B------:R-:W-:-:S03]  /*15a0*/  ISETP.GE.AND P4, PT, R21, R4, PT ;  /* 0x000000041500720c */ /* 0x000fc60003f86270 */
[----:B------:R-:W-:Y:S10]  /*15b0*/  @P3 BRA `(.L_x_17172) ;  /* 0x0000000000343947 */ /* 0x000ff40003800000 */
[----:B------:R-:W-:Y:S01]  /*15c0*/  ULDC UR6, c[0x0][0x218] ;  /* 0x0000860000067ab9 */ /* 0x000fe20000000800 */
[----:B------:R-:W-:Y:S01]  /*15d0*/  HFMA2.MMA R12, -RZ, RZ, 0, 5.9604644775390625e-08 ;  /* 0x00000001ff0c7435 */ /* 0x000fe200000001ff */
[----:B------:R-:W-:-:S10]  /*15e0*/  IMAD.U32 R9, RZ, RZ, UR6 ;  /* 0x00000006ff097e24 */ /* 0x000fd4000f8e00ff */
.L_x_17173:
        /* <DEDUP_REMOVED lines=10> */
.L_x_17172:
[----:B------:R-:W-:Y:S05]  /*1690*/  BSYNC B0 ;  /* 0x0000000000007941 */ /* 0x000fea0003800000 */
.L_x_17171:
[----:B------:R-:W-:Y:S04]  /*16a0*/  BSSY B0, `(.L_x_17174) ;  /* 0x000000f000007945 */ /* 0x000fe80003800000 */
[----:B------:R-:W-:Y:S05]  /*16b0*/  @P2 BRA `(.L_x_17175) ;  /* 0x0000000000342947 */ /* 0x000fea0003800000 */
[----:B------:R-:W-:Y:S01]  /*16c0*/  ULDC UR6, c[0x0][0x218] ;  /* 0x0000860000067ab9 */ /* 0x000fe20000000800 */
[----:B------:R-:W-:Y:S02]  /*16d0*/  IMAD.MOV.U32 R7, RZ, RZ, 0x1 ;  /* 0x00000001ff077424 */ /* 0x000fe400078e00ff */
[----:B------:R-:W-:-:S07]  /*16e0*/  IMAD.U32 R9, RZ, RZ, UR6 ;  /* 0x00000006ff097e24 */ /* 0x000fce000f8e00ff */
.L_x_17176:
        /* <DEDUP_REMOVED lines=10> */
.L_x_17175:
[----:B------:R-:W-:Y:S05]  /*1790*/  BSYNC B0 ;  /* 0x0000000000007941 */ /* 0x000fea0003800000 */
.L_x_17174:
[----:B------:R-:W-:Y:S04]  /*17a0*/  BSSY B0, `(.L_x_17177) ;  /* 0x000000f000007945 */ /* 0x000fe80003800000 */
[----:B------:R-:W-:Y:S05]  /*17b0*/  @P1 BRA `(.L_x_17178) ;  /* 0x0000000000341947 */ /* 0x000fea0003800000 */
[----:B------:R-:W-:Y:S01]  /*17c0*/  ULDC UR6, c[0x0][0x218] ;  /* 0x0000860000067ab9 */ /* 0x000fe20000000800 */
[----:B------:R-:W-:Y:S02]  /*17d0*/  IMAD.MOV.U32 R6, RZ, RZ, 0x1 ;  /* 0x00000001ff067424 */ /* 0x000fe400078e00ff */
[----:B------:R-:W-:-:S07]  /*17e0*/  IMAD.U32 R5, RZ, RZ, UR6 ;  /* 0x00000006ff057e24 */ /* 0x000fce000f8e00ff */
.L_x_17179:
[C---:B------:R-:W-:Y:S02]  /*17f0*/  IADD3 R10, R5.reuse, 0x1, RZ ;  /* 0x00000001050a7810 */ /* 0x040fe40007ffe0ff */
        /* <DEDUP_REMOVED lines=9> */
.L_x_17178:
[----:B------:R-:W-:Y:S05]  /*1890*/  BSYNC B0 ;  /* 0x0000000000007941 */ /* 0x000fea0003800000 */
.L_x_17177:
[----:B------:R-:W-:Y:S04]  /*18a0*/  BSSY B0, `(.L_x_17180) ;  /* 0x000000f000007945 */ /* 0x000fe80003800000 */
[----:B------:R-:W-:Y:S05]  /*18b0*/  @P5 BRA `(.L_x_17181) ;  /* 0x0000000000345947 */ /* 0x000fea0003800000 */
[----:B------:R-:W-:Y:S01]  /*18c0*/  ULDC UR6, c[0x0][0x218] ;  /* 0x0000860000067ab9 */ /* 0x000fe20000000800 */
[----:B------:R-:W-:Y:S02]  /*18d0*/  IMAD.MOV.U32 R3, RZ, RZ, 0x1 ;  /* 0x00000001ff037424 */ /* 0x000fe400078e00ff */
[----:B------:R-:W-:-:S07]  /*18e0*/  IMAD.U32 R5, RZ, RZ, UR6 ;  /* 0x00000006ff057e24 */ /* 0x000fce000f8e00ff */
.L_x_17182:
        /* <DEDUP_REMOVED lines=10> */
.L_x_17181:
[----:B------:R-:W-:Y:S05]  /*1990*/  BSYNC B0 ;  /* 0x0000000000007941 */ /* 0x000fea0003800000 */
.L_x_17180:
[----:B------:R-:W-:Y:S04]  /*19a0*/  BSSY B0, `(.L_x_17183) ;  /* 0x0000016000007945 */ /* 0x000fe80003800000 */
[----:B------:R-:W-:Y:S05]  /*19b0*/  @P4 BRA `(.L_x_17184) ;  /* 0x0000000000504947 */ /* 0x000fea0003800000 */
[C---:B------:R-:W-:Y:S01]  /*19c0*/  VIADD R5, R19.reuse, 0x1 ;  /* 0x0000000113057836 */ /* 0x040fe20000000000 */
        /* <DEDUP_REMOVED lines=9> */
.L_x_17185:
        /* <DEDUP_REMOVED lines=10> */
.L_x_17184:
[----:B------:R-:W-:Y:S05]  /*1b00*/  BSYNC B0 ;  /* 0x0000000000007941 */ /* 0x000fea0003800000 */
.L_x_17183:
[----:B------:R-:W-:Y:S05]  /*1b10*/  BRA `(.L_x_17161) ;  /* 0x0000000400687947 */ /* 0x000fea0003800000 */
.L_x_17160:
[C---:B------:R-:W-:Y:S01]  /*1b20*/  VIADD R3, R11.reuse, 0x80 ;  /* 0x000000800b037836 */ /* 0x040fe20000000000 */
[C---:B------:R-:W-:Y:S01]  /*1b30*/  IADD3 R7, R11.reuse, 0x100, RZ ;  /* 0x000001000b077810 */ /* 0x040fe20007ffe0ff */
[----:B------:R-:W-:Y:S01]  /*1b40*/  VIADD R13, R11, 0x180 ;  /* 0x000001800b0d7836 */ /* 0x000fe20000000000 */
[----:B------:R-:W-:Y:S01]  /*1b50*/  LOP3.LUT R19, R19, 0x1, RZ, 0xc0, !PT ;  /* 0x0000000113137812 */ /* 0x000fe200078ec0ff */
[----:B------:R-:W-:Y:S01]  /*1b60*/  IMAD.MOV.U32 R2, RZ, RZ, 0x1 ;  /* 0x00000001ff027424 */ /* 0x000fe200078e00ff */
[-C--:B------:R-:W-:Y:S01]  /*1b70*/  ISETP.GE.AND P6, PT, R3, R4.reuse, PT ;  /* 0x000000040300720c */ /* 0x080fe20003fc6270 */
[----:B------:R-:W-:Y:S01]  /*1b80*/  VIADD R3, R11, 0x200 ;  /* 0x000002000b037836 */ /* 0x000fe20000000000 */
[-C--:B------:R-:W-:Y:S01]  /*1b90*/  ISETP.GE.AND P5, PT, R7, R4.reuse, PT ;  /* 0x000000040700720c */ /* 0x080fe20003fa6270 */
[----:B------:R-:W-:Y:S01]  /*1ba0*/  VIADD R7, R11, 0x280 ;  /* 0x000002800b077836 */ /* 0x000fe20000000000 */
[----:B------:R-:W-:Y:S01]  /*1bb0*/  ISETP.NE.U32.AND P1, PT, R19, 0x1, PT ;  /* 0x000000011300780c */ /* 0x000fe20003f25070 */
[----:B------:R-:W-:Y:S01]  /*1bc0*/  BSSY B0, `(.L_x_17186) ;  /* 0x000000d000007945 */ /* 0x000fe20003800000 */
[-C--:B------:R-:W-:Y:S01]  /*1bd0*/  ISETP.GE.AND P3, PT, R3, R4.reuse, PT ;  /* 0x000000040300720c */ /* 0x080fe20003f66270 */
[----:B------:R-:W-:Y:S01]  /*1be0*/  VIADD R3, R11, 0x300 ;  /* 0x000003000b037836 */ /* 0x000fe20000000000 */
[----:B------:R-:W-:-:S02]  /*1bf0*/  ISETP.GE.AND P4, PT, R13, R4, PT ;  /* 0x000000040d00720c */ /* 0x000fc40003f86270 */
[----:B------:R-:W-:Y:S02]  /*1c00*/  ISETP.GE.AND P2, PT, R7, R4, PT ;  /* 0x000000040700720c */ /* 0x000fe40003f46270 */
[----:B------:R-:W-:Y:S01]  /*1c10*/  SEL R19, R2, 0xffffffff, P1 ;  /* 0xffffffff02137807 */ /* 0x000fe20000800000 */
[----:B------:R-:W-:Y:S10]  /*1c20*/  @P0 BRA `(.L_x_17187) ;  /* 0x0000000000180947 */ /* 0x000ff40003800000 */
[----:B-----5:R-:W-:Y:S01]  /*1c30*/  ISETP.NE.AND P1, PT, R21, 0x1, PT ;  /* 0x000000011500780c */ /* 0x020fe20003f25270 */
[----:B------:R-:W-:-:S12]  /*1c40*/  IMAD.MOV.U32 R15, RZ, RZ, 0x1 ;  /* 0x00000001ff0f7424 */ /* 0x000fd800078e00ff */
[----:B------:R-:W-:Y:S05]  /*1c50*/  @!P1 BRA `(.L_x_17187) ;  /* 0x00000000000c9947 */ /* 0x000fea0003800000 */
[----:B------:R-:W-:Y:S01]  /*1c60*/  ISETP.NE.AND P1, PT, R21, -0x1, PT ;  /* 0xffffffff1500780c */ /* 0x000fe20003f25270 */
[----:B------:R-:W-:-:S12]  /*1c70*/  IMAD.MOV.U32 R15, RZ, RZ, R19 ;  /* 0x000000ffff0f7224 */ /* 0x000fd800078e0013 */
[----:B------:R-:W-:-:S07]  /*1c80*/  @P1 MOV R15, RZ ;  /* 0x000000ff000f1202 */ /* 0x000fce0000000f00 */
.L_x_17187:
[----:B------:R-:W-:Y:S05]  /*1c90*/  BSYNC B0 ;  /* 0x0000000000007941 */ /* 0x000fea0003800000 */
.L_x_17186:
[----:B------:R-:W-:Y:S01]  /*1ca0*/  BSSY B0, `(.L_x_17188) ;  /* 0x000000a000007945 */ /* 0x000fe20003800000 */
[----:B------:R-:W-:Y:S01]  /*1cb0*/  ISETP.GE.AND P1, PT, R3, R4, PT ;  /* 0x000000040300720c */ /* 0x000fe20003f26270 */
[----:B------:R-:W-:Y:S02]  /*1cc0*/  VIADD R3, R11, 0x380 ;  /* 0x000003800b037836 */ /* 0x000fe40000000000 */
[----:B------:R-:W-:Y:S10]  /*1cd0*/  @P6 BRA `(.L_x_17189) ;  /* 0x0000000000186947 */ /* 0x000ff40003800000 */
[----:B-----5:R-:W-:Y:S01]  /*1ce0*/  ISETP.NE.AND P6, PT, R16, 0x1, PT ;  /* 0x000000011000780c */ /* 0x020fe20003fc5270 */
[----:B------:R-:W-:-:S12]  /*1cf0*/  IMAD.MOV.U32 R14, RZ, RZ, 0x1 ;  /* 0x00000001ff0e7424 */ /* 0x000fd800078e00ff */
[----:B------:R-:W-:Y:S05]  /*1d00*/  @!P6 BRA `(.L_x_17189) ;  /* 0x00000000000ce947 */ /* 0x000fea0003800000 */
[----:B------:R-:W-:Y:S01]  /*1d10*/  ISETP.NE.AND P6, PT, R16, -0x1, PT ;  /* 0xffffffff1000780c */ /* 0x000fe20003fc5270 */
[----:B------:R-:W-:-:S12]  /*1d20*/  IMAD.MOV.U32 R14, RZ, RZ, R19 ;  /* 0x000000ffff0e7224 */ /* 0x000fd800078e0013 */
[----:B------:R-:W-:-:S07]  /*1d30*/  @P6 IMAD.MOV.U32 R14, RZ, RZ, RZ ;  /* 0x000000ffff0e6224 */ /* 0x000fce00078e00ff */
.L_x_17189:
[----:B------:R-:W-:Y:S05]  /*1d40*/  BSYNC B0 ;  /* 0x0000000000007941 */ /* 0x000fea0003800000 */
.L_x_17188:
[----:B------:R-:W-:Y:S01]  /*1d50*/  BSSY B0, `(.L_x_17190) ;  /* 0x0000009000007945 */ /* 0x000fe20003800000 */
        /* <DEDUP_REMOVED lines=8> */
.L_x_17191:
[----:B------:R-:W-:Y:S05]  /*1de0*/  BSYNC B0 ;  /* 0x0000000000007941 */ /* 0x000fea0003800000 */
.L_x_17190:
        /* <DEDUP_REMOVED lines=8> */
.L_x_17193:
[----:B------:R-:W-:Y:S05]  /*1e70*/  BSYNC B0 ;  /* 0x0000000000007941 */ /* 0x000fea0003800000 */
.L_x_17192:
        /* <DEDUP_REMOVED lines=8> */
.L_x_17195:
[----:B------:R-:W-:Y:S05]  /*1f00*/  BSYNC B0 ;  /* 0x0000000000007941 */ /* 0x000fea0003800000 */
.L_x_17194:
        /* <DEDUP_REMOVED lines=8> */
.L_x_17197:
[----:B------:R-:W-:Y:S05]  /*1f90*/  BSYNC B0 ;  /* 0x0000000000007941 */ /* 0x000fea0003800000 */
.L_x_17196:
        /* <DEDUP_REMOVED lines=8> */
.L_x_17199:
[----:B------:R-:W-:Y:S05]  /*2020*/  BSYNC B0 ;  /* 0x0000000000007941 */ /* 0x000fea0003800000 */
.L_x_17198:
        /* <DEDUP_REMOVED lines=8> */
.L_x_17200:
[----:B------:R-:W-:Y:S05]  /*20b0*/  BSYNC B0 ;  /* 0x0000000000007941 */ /* 0x000fea0003800000 */
.L_x_17161:
[----:B-----5:R-:W0:Y:S01]  /*20c0*/  @!P0 LDC.64 R8, c[0x0][0x228] ;  /* 0x00008a00ff088b82 */ /* 0x020e220000000a00 */
[----:B------:R-:W-:Y:S01]  /*20d0*/  @!P0 IMAD.IADD R5, R0, 0x1, R11 ;  /* 0x0000000100058824 */ /* 0x000fe200078e020b */
[----:B------:R-:W-:Y:S01]  /*20e0*/  @!P0 IADD3 R11, R11, 0x80, RZ ;  /* 0x000000800b0b8810 */ /* 0x000fe20007ffe0ff */
[----:B------:R-:W-:Y:S04]  /*20f0*/  BSSY B0, `(.L_x_17201) ;  /* 0x000002f000007945 */ /* 0x000fe80003800000 */
[----:B------:R-:W-:Y:S01]  /*2100*/  BSSY B1, `(.L_x_17202) ;  /* 0x0000027000017945 */ /* 0x000fe20003800000 */
[----:B0-----:R-:W-:-:S05]  /*2110*/  @!P0 IMAD.WIDE.U32 R8, R5, 0x4, R8 ;  /* 0x0000000405088825 */ /* 0x001fca00078e0008 */
[----:B------:R0:W-:Y:S01]  /*2120*/  @!P0 STG.E desc[UR4][R8.64], R15 ;  /* 0x0000000f08008986 */ /* 0x0001e2000c101904 */
[----:B------:R-:W-:-:S13]  /*2130*/  ISETP.GE.AND P0, PT, R11, R4, PT ;  /* 0x000000040b00720c */ /* 0x000fda0003f06270 */
[----:B0-----:R-:W-:Y:S05]  /*2140*/  @P0 BRA `(.L_x_17203) ;  /* 0x0000000000300947 */ /* 0x001fea0003800000 */
[----:B------:R-:W0:Y:S01]  /*2150*/  LDC.64 R8, c[0x0][0x228] ;  /* 0x00008a00ff087b82 */ /* 0x000e220000000a00 */
[----:B------:R-:W-:Y:S02]  /*2160*/  IMAD.IADD R5, R0, 0x1, R11 ;  /* 0x0000000100057824 */ /* 0x000fe400078e020b */
[----:B------:R-:W-:-:S05]  /*2170*/  VIADD R11, R11, 0x80 ;  /* 0x000000800b0b7836 */ /* 0x000fca0000000000 */
[----:B------:R-:W-:Y:S01]  /*2180*/  ISETP.GE.AND P0, PT, R11, R4, PT ;  /* 0x000000040b00720c */ /* 0x000fe20003f06270 */
[----:B0-----:R-:W-:-:S05]  /*2190*/  IMAD.WIDE.U32 R8, R5, 0x4, R8 ;  /* 0x0000000405087825 */ /* 0x001fca00078e0008 */
[----:B------:R0:W-:Y:S07]  /*21a0*/  STG.E desc[UR4][R8.64], R14 ;  /* 0x0000000e08007986 */ /* 0x0001ee000c101904 */
[----:B------:R-:W-:Y:S05]  /*21b0*/  @P0 BRA `(.L_x_17204) ;  /* 0x0000000000300947 */ /* 0x000fea0003800000 */
[----:B0-----:R-:W0:Y:S01]  /*21c0*/  LDC.64 R8, c[0x0][0x228] ;  /* 0x00008a00ff087b82 */ /* 0x001e220000000a00 */
[----:B------:R-:W-:Y:S02]  /*21d0*/  IMAD.IADD R5, R0, 0x1, R11 ;  /* 0x0000000100057824 */ /* 0x000fe400078e020b */
[----:B------:R-:W-:Y:S02]  /*21e0*/  VIADD R11, R11, 0x80 ;  /* 0x000000800b0b7836 */ /* 0x000fe40000000000 */
[----:B0-----:R-:W-:-:S05]  /*21f0*/  IMAD.WIDE.U32 R8, R5, 0x4, R8 ;  /* 0x0000000405087825 */ /* 0x001fca00078e0008 */
[----:B------:R0:W-:Y:S02]  /*2200*/  STG.E desc[UR4][R8.64], R13 ;  /* 0x0000000d08007986 */ /* 0x0001e4000c101904 */
.L_x_17203:
[----:B------:R-:W-:-:S13]  /*2210*/  ISETP.GE.AND P0, PT, R11, R4, PT ;  /* 0x000000040b00720c */ /* 0x000fda0003f06270 */
[----:B------:R-:W-:Y:S05]  /*2220*/  @P0 BRA `(.L_x_17205) ;  /* 0x0000000000300947 */ /* 0x000fea0003800000 */
[----:B0-----:R-:W0:Y:S01]  /*2230*/  LDC.64 R8, c[0x0][0x228] ;  /* 0x00008a00ff087b82 */ /* 0x001e220000000a00 */
[----:B------:R-:W-:Y:S02]  /*2240*/  IMAD.IADD R5, R0, 0x1, R11 ;  /* 0x0000000100057824 */ /* 0x000fe400078e020b */
[----:B------:R-:W-:Y:S02]  /*2250*/  VIADD R11, R11, 0x80 ;  /* 0x000000800b0b7836 */ /* 0x000fe40000000000 */
[----:B0-----:R-:W-:-:S05]  /*2260*/  IMAD.WIDE.U32 R8, R5, 0x4, R8 ;  /* 0x0000000405087825 */ /* 0x001fca00078e0008 */
[----:B------:R1:W-:Y:S02]  /*2270*/  STG.E desc[UR4][R8.64], R12 ;  /* 0x0000000c08007986 */ /* 0x0003e4000c101904 */
.L_x_17204:
[----:B------:R-:W-:-:S13]  /*2280*/  ISETP.GE.AND P0, PT, R11, R4, PT ;  /* 0x000000040b00720c */ /* 0x000fda0003f06270 */
[----:B------:R-:W-:Y:S05]  /*2290*/  @P0 BRA `(.L_x_17206) ;  /* 0x0000000000340947 */ /* 0x000fea0003800000 */
[----:B01----:R-:W0:Y:S01]  /*22a0*/  LDC.64 R8, c[0x0][0x228] ;  /* 0x00008a00ff087b82 */ /* 0x003e220000000a00 */
[----:B------:R-:W-:Y:S01]  /*22b0*/  IMAD.IADD R5, R0, 0x1, R11 ;  /* 0x0000000100057824 */ /* 0x000fe200078e020b */
[----:B------:R-:W-:-:S03]  /*22c0*/  IADD3 R11, R11, 0x80, RZ ;  /* 0x000000800b0b7810 */ /* 0x000fc60007ffe0ff */
[----:B0-----:R-:W-:-:S05]  /*22d0*/  IMAD.WIDE.U32 R8, R5, 0x4, R8 ;  /* 0x0000000405087825 */ /* 0x001fca00078e0008 */
[----:B------:R1:W-:Y:S02]  /*22e0*/  STG.E desc[UR4][R8.64], R7 ;  /* 0x0000000708007986 */ /* 0x0003e4000c101904 */
.L_x_17205:
[----:B------:R-:W-:-:S13]  /*22f0*/  ISETP.GE.AND P0, PT, R11, R4, PT ;  /* 0x000000040b00720c */ /* 0x000fda0003f06270 */
[----:B------:R-:W-:Y:S05]  /*2300*/  @P0 BREAK B1 ;  /* 0x0000000000010942 */ /* 0x000fea0003800000 */
[----:B------:R-:W-:Y:S05]  /*2310*/  @P0 BRA `(.L_x_17207) ;  /* 0x0000000000300947 */ /* 0x000fea0003800000 */
[----:B01----:R-:W0:Y:S01]  /*2320*/  LDC.64 R8, c[0x0][0x228] ;  /* 0x00008a00ff087b82 */ /* 0x003e220000000a00 */
[----:B------:R-:W-:Y:S02]  /*2330*/  IMAD.IADD R5, R0, 0x1, R11 ;  /* 0x0000000100057824 */ /* 0x000fe400078e020b */
[----:B------:R-:W-:Y:S02]  /*2340*/  VIADD R11, R11, 0x80 ;  /* 0x000000800b0b7836 */ /* 0x000fe40000000000 */
[----:B0-----:R-:W-:-:S05]  /*2350*/  IMAD.WIDE.U32 R8, R5, 0x4, R8 ;  /* 0x0000000405087825 */ /* 0x001fca00078e0008 */
[----:B------:R2:W-:Y:S02]  /*2360*/  STG.E desc[UR4][R8.64], R6 ;  /* 0x0000000608007986 */ /* 0x0005e4000c101904 */
.L_x_17206:
[----:B------:R-:W-:Y:S05]  /*2370*/  BSYNC B1 ;  /* 0x0000000000017941 */ /* 0x000fea0003800000 */
.L_x_17202:
[----:B------:R-:W-:-:S13]  /*2380*/  ISETP.GE.AND P0, PT, R11, R4, PT ;  /* 0x000000040b00720c */ /* 0x000fda0003f06270 */
[----:B--2---:R-:W2:Y:S01]  /*2390*/  @!P0 LDC.64 R6, c[0x0][0x228] ;  /* 0x00008a00ff068b82 */ /* 0x004ea20000000a00 */
[----:B------:R-:W-:Y:S02]  /*23a0*/  @!P0 IMAD.IADD R5, R0, 0x1, R11 ;  /* 0x0000000100058824 */ /* 0x000fe400078e020b */
[----:B------:R-:W-:Y:S02]  /*23b0*/  @!P0 VIADD R11, R11, 0x80 ;  /* 0x000000800b0b8836 */ /* 0x000fe40000000000 */
[----:B--2---:R-:W-:-:S05]  /*23c0*/  @!P0 IMAD.WIDE.U32 R6, R5, 0x4, R6 ;  /* 0x0000000405068825 */ /* 0x004fca00078e0006 */
[----:B------:R2:W-:Y:S02]  /*23d0*/  @!P0 STG.E desc[UR4][R6.64], R3 ;  /* 0x0000000306008986 */ /* 0x0005e4000c101904 */
.L_x_17207:
[----:B------:R-:W-:Y:S05]  /*23e0*/  BSYNC B0 ;  /* 0x0000000000007941 */ /* 0x000fea0003800000 */
.L_x_17201:
[----:B------:R-:W-:Y:S05]  /*23f0*/  WARPSYNC.ALL ;  /* 0x0000000000007948 */ /* 0x000fea0003800000 */
[----:B------:R-:W-:-:S13]  /*2400*/  ISETP.GE.AND P0, PT, R11, R4, PT ;  /* 0x000000040b00720c */ /* 0x000fda0003f06270 */
[----:B------:R-:W-:Y:S05]  /*2410*/  @P0 EXIT ;  /* 0x000000000000094d */ /* 0x000fea0003800000 */
[----:B------:R-:W3:Y:S01]  /*2420*/  LDC.64 R4, c[0x0][0x228] ;  /* 0x00008a00ff047b82 */ /* 0x000ee20000000a00 */
[----:B------:R-:W-:-:S04]  /*2430*/  IMAD.IADD R11, R0, 0x1, R11 ;  /* 0x00000001000b7824 */ /* 0x000fc800078e020b */
[----:B---3--:R-:W-:-:S05]  /*2440*/  IMAD.WIDE.U32 R4, R11, 0x4, R4 ;  /* 0x000000040b047825 */ /* 0x008fca00078e0004 */
[----:B------:R-:W-:Y:S01]  /*2450*/  STG.E desc[UR4][R4.64], R2 ;  /* 0x0000000204007986 */ /* 0x000fe2000c101904 */
[----:B------:R-:W-:Y:S05]  /*2460*/  EXIT ;  /* 0x000000000000794d */ /* 0x000fea0003800000 */
.L_x_17208:
        /* <DEDUP_REMOVED lines=9> */
.L_x_71740:


//--------------------- .text._ZN2at6native29vectorized_elementwise_kernelILi4EZNS0_50_GLOBAL__N__2680c7bb_12_PowKernel_cu_140f0503_289629pow_tensor_scalar_kernel_implIiiEEvRNS_18TensorIteratorBaseET0_EUliE2_St5arrayIPcLm2EEEEviS6_T1_ --------------------------
	.section	.text._ZN2at6native29vectorized_elementwise_kernelILi4EZNS0_50_GLOBAL__N__2680c7bb_12_PowKernel_cu_140f0503_289629pow_tensor_scalar_kernel_implIiiEEvRNS_18TensorIteratorBaseET0_EUliE2_St5arrayIPcLm2EEEEviS6_T1_,"ax",@progbits
	.align	128
        .global         _ZN2at6native29vectorized_elementwise_kernelILi4EZNS0_50_GLOBAL__N__2680c7bb_12_PowKernel_cu_140f0503_289629pow_tensor_scalar_kernel_implIiiEEvRNS_18TensorIteratorBaseET0_EUliE2_St5arrayIPcLm2EEEEviS6_T1_
        .type           _ZN2at6native29vectorized_elementwise_kernelILi4EZNS0_50_GLOBAL__N__2680c7bb_12_PowKernel_cu_140f0503_289629pow_tensor_scalar_kernel_implIiiEEvRNS_18TensorIteratorBaseET0_EUliE2_St5arrayIPcLm2EEEEviS6_T1_,@function
        .size           _ZN2at6native29vectorized_elementwise_kernelILi4EZNS0_50_GLOBAL__N__2680c7bb_12_PowKernel_cu_140f0503_289629pow_tensor_scalar_kernel_implIiiEEvRNS_18TensorIteratorBaseET0_EUliE2_St5arrayIPcLm2EEEEviS6_T1_,(.L_x_71741 - _ZN2at6native29vectorized_elementwise_kernelILi4EZNS0_50_GLOBAL__N__2680c7bb_12_PowKernel_cu_140f0503_289629pow_tensor_scalar_kernel_implIiiEEvRNS_18TensorIteratorBaseET0_EUliE2_St5arrayIPcLm2EEEEviS6_T1_)
        .other          _ZN2at6native29vectorized_elementwise_kernelILi4EZNS0_50_GLOBAL__N__2680c7bb_12_PowKernel_cu_140f0503_289629pow_tensor_scalar_kernel_implIiiEEvRNS_18TensorIteratorBaseET0_EUliE2_St5arrayIPcLm2EEEEviS6_T1_,@"STO_CUDA_ENTRY STV_DEFAULT"
_ZN2at6native29vectorized_elementwise_kernelILi4EZNS0_50_GLOBAL__N__2680c7bb_12_PowKernel_cu_140f0503_289629pow_tensor_scalar_kernel_implIiiEEvRNS_18TensorIteratorBaseET0_EUliE2_St5arrayIPcLm2EEEEviS6_T1_:
.text._ZN2at6native29vectorized_elementwise_kernelILi4EZNS0_50_GLOBAL__N__2680c7bb_12_PowKernel_cu_140f0503_289629pow_tensor_scalar_kernel_implIiiEEvRNS_18TensorIteratorBaseET0_EUliE2_St5arrayIPcLm2EEEEviS6_T1_:
        /* <DEDUP_REMOVED lines=13> */
[----:B------:R0:W5:Y:S04]  /*00d0*/  LDG.E.128 R16, desc[UR4][R8.64] ;  /* 0x0000000408107981 */ /* 0x000168000c1e1d00 */
[----:B------:R0:W5:Y:S01]  /*00e0*/  LDG.E.128 R4, desc[UR4][R8.64+0x800] ;  /* 0x0008000408047981 */ /* 0x000162000c1e1d00 */
        /* <DEDUP_REMOVED lines=15> */
.L_x_17212:
        /* <DEDUP_REMOVED lines=12> */
.L_x_17213:
        /* <DEDUP_REMOVED lines=12> */
.L_x_17214:
        /* <DEDUP_REMOVED lines=12> */
.L_x_17215:
        /* <DEDUP_REMOVED lines=12> */
.L_x_17216:
        /* <DEDUP_REMOVED lines=12> */
.L_x_17217:
        /* <DEDUP_REMOVED lines=12> */
.L_x_17218:
        /* <DEDUP_REMOVED lines=20> */
.L_x_17219:
        /* <DEDUP_REMOVED lines=11> */
.L_x_17210:
        /* <DEDUP_REMOVED lines=14> */
.L_x_17221:
[----:B------:R-:W-:Y:S05]  /*0930*/  BSYNC B0 ;  /* 0x0000000000007941 */ /* 0x000fea0003800000 */
.L_x_17220:
        /* <DEDUP_REMOVED lines=10> */
.L_x_17223:
[----:B------:R-:W-:Y:S05]  /*09e0*/  BSYNC B0 ;  /* 0x0000000000007941 */ /* 0x000fea0003800000 */
.L_x_17222:
[----:B------:R-:W-:Y:S01]  /*09f0*/  BSSY B0, `(.L_x_17224) ;  /* 0x0000007000007945 */ /* 0x000fe20003800000 */
[----:B------:R-:W-:Y:S01]  /*0a00*/  HFMA2.MMA R15, -RZ, RZ, 0, 5.9604644775390625e-08 ;  /* 0x00000001ff0f7435 */ /* 0x000fe200000001ff */
[----:B------:R-:W-:Y:S02]  /*0a10*/  IMAD.MOV.U32 R14, RZ, RZ, 0x1 ;  /* 0x00000001ff0e7424 */ /* 0x000fe400078e00ff */
[----:B------:R-:W-:Y:S08]  /*0a20*/  @!P0 BRA `(.L_x_17225) ;  /* 0x00000000000c8947 */ /* 0x000ff00003800000 */
[----:B------:R-:W-:Y:S01]  /*0a30*/  ISETP.NE.AND P0, PT, R18, -0x1, PT ;  /* 0xffffffff1200780c */ /* 0x000fe20003f05270 */
[----:B------:R-:W-:-:S12]  /*0a40*/  IMAD.MOV.U32 R14, RZ, RZ, R3 ;  /* 0x000000ffff0e7224 */ /* 0x000fd800078e0003 */
[----:B------:R-:W-:-:S07]  /*0a50*/  @P0 IMAD.MOV.U32 R14, RZ, RZ, RZ ;  /* 0x000000ffff0e0224 */ /* 0x000fce00078e00ff */
.L_x_17225:
[----:B------:R-:W-:Y:S05]  /*0a60*/  BSYNC B0 ;  /* 0x0000000000007941 */ /* 0x000fea0003800000 */
.L_x_17224:
[----:B------:R-:W-:Y:S04]  /*0a70*/  BSSY B0, `(.L_x_17226) ;  /* 0x0000005000007945 */ /* 0x000fe80003800000 */
[----:B------:R-:W-:Y:S05]  /*0a80*/  @!P2 BRA `(.L_x_17227) ;  /* 0x00000000000ca947 */ /* 0x000fea0003800000 */
[----:B------:R-:W-:Y:S01]  /*0a90*/  ISETP.NE.AND P0, PT, R19, -0x1, PT ;  /* 0xffffffff1300780c */ /* 0x000fe20003f05270 */
[----:B------:R-:W-:-:S12]  /*0aa0*/  IMAD.MOV.U32 R15, RZ, RZ, R3 ;  /* 0x000000ffff0f7224 */ /* 0x000fd800078e0003 */
[----:B------:R-:W-:-:S07]  /*0ab0*/  @P0 IMAD.MOV.U32 R15, RZ, RZ, RZ ;  /* 0x000000ffff0f0224 */ /* 0x000fce00078e00ff */
.L_x_17227:
[----:B------:R-:W-:Y:S05]  /*0ac0*/  BSYNC B0 ;  /* 0x0000000000007941 */ /* 0x000fea0003800000 */
.L_x_17226:
[----:B------:R-:W-:Y:S01]  /*0ad0*/  BSSY B0, `(.L_x_17228) ;  /* 0x0000007000007945 */ /* 0x000fe20003800000 */
[----:B------:R-:W-:Y:S02]  /*0ae0*/  IMAD.MOV.U32 R9, RZ, RZ, 0x1 ;  /* 0x00000001ff097424 */ /* 0x000fe400078e00ff */
[----:B------:R-:W-:Y:S01]  /*0af0*/  IMAD.MOV.U32 R8, RZ, RZ, 0x1 ;  /* 0x00000001ff087424 */ /* 0x000fe200078e00ff */
[----:B------:R-:W-:Y:S06]  /*0b00*/  @!P3 BRA `(.L_x_17229) ;  /* 0x00000000000cb947 */ /* 0x000fec0003800000 */
[----:B------:R-:W-:Y:S02]  /*0b10*/  ISETP.NE.AND P0, PT, R4, -0x1, PT ;  /* 0xffffffff0400780c */ /* 0x000fe40003f05270 */
[----:B------:R-:W-:-:S11]  /*0b20*/  MOV R8, R3 ;  /* 0x0000000300087202 */ /* 0x000fd60000000f00 */
[----:B------:R-:W-:-:S07]  /*0b30*/  @P0 IMAD.MOV.U32 R8, RZ, RZ, RZ ;  /* 0x000000ffff080224 */ /* 0x000fce00078e00ff */
.L_x_17229:
[----:B------:R-:W-:Y:S05]  /*0b40*/  BSYNC B0 ;  /* 0x0000000000007941 */ /* 0x000fea0003800000 */
.L_x_17228:
[----:B------:R-:W-:Y:S04]  /*0b50*/  BSSY B0, `(.L_x_17230) ;  /* 0x0000005000007945 */ /* 0x000fe80003800000 */
[----:B------:R-:W-:Y:S05]  /*0b60*/  @!P4 BRA `(.L_x_17231) ;  /* 0x00000000000cc947 */ /* 0x000fea0003800000 */
[----:B------:R-:W-:Y:S01]  /*0b70*/  ISETP.NE.AND P0, PT, R5, -0x1, PT ;  /* 0xffffffff0500780c */ /* 0x000fe20003f05270 */
[----:B------:R-:W-:-:S12]  /*0b80*/  IMAD.MOV.U32 R9, RZ, RZ, R3 ;  /* 0x000000ffff097224 */ /* 0x000fd800078e0003 */
[----:B------:R-:W-:-:S07]  /*0b90*/  @P0 IMAD.MOV.U32 R9, RZ, RZ, RZ ;  /* 0x000000ffff090224 */ /* 0x000fce00078e00ff */
.L_x_17231:
[----:B------:R-:W-:Y:S05]  /*0ba0*/  BSYNC B0 ;  /* 0x0000000000007941 */ /* 0x000fea0003800000 */
.L_x_17230:
[----:B------:R-:W-:Y:S01]  /*0bb0*/  BSSY B0, `(.L_x_17232) ;  /* 0x0000006000007945 */ /* 0x000fe20003800000 */
[----:B------:R-:W-:-:S03]  /*0bc0*/  IMAD.MOV.U32 R10, RZ, RZ, 0x1 ;  /* 0x00000001ff0a7424 */ /* 0x000fc600078e00ff */
[----:B------:R-:W-:Y:S05]  /*0bd0*/  @!P5 BRA `(.L_x_17233) ;  /* 0x00000000000cd947 */ /* 0x000fea0003800000 */
[----:B------:R-:W-:Y:S01]  /*0be0*/  ISETP.NE.AND P0, PT, R6, -0x1, PT ;  /* 0xffffffff0600780c */ /* 0x000fe20003f05270 */
[----:B------:R-:W-:-:S12]  /*0bf0*/  IMAD.MOV.U32 R10, RZ, RZ, R3 ;  /* 0x000000ffff0a7224 */ /* 0x000fd800078e0003 */
[----:B------:R-:W-:-:S07]  /*0c00*/  @P0 IMAD.MOV.U32 R10, RZ, RZ, RZ ;  /* 0x000000ffff0a0224 */ /* 0x000fce00078e00ff */
.L_x_17233:
[----:B------:R-:W-:Y:S05]  /*0c10*/  BSYNC B0 ;  /* 0x0000000000007941 */ /* 0x000fea0003800000 */
.L_x_17232:
[----:B------:R-:W-:Y:S01]  /*0c20*/  BSSY B0, `(.L_x_17211) ;  /* 0x0000006000007945 */ /* 0x000fe20003800000 */
[----:B------:R-:W-:-:S03]  /*0c30*/  IMAD.MOV.U32 R11, RZ, RZ, 0x1 ;  /* 0x00000001ff0b7424 */ /* 0x000fc600078e00ff */
[----:B------:R-:W-:Y:S05]  /*0c40*/  @!P6 BRA `(.L_x_17234) ;  /* 0x00000000000ce947 */ /* 0x000fea0003800000 */
[----:B------:R-:W-:Y:S02]  /*0c50*/  ISETP.NE.AND P0, PT, R7, -0x1, PT ;  /* 0xffffffff0700780c */ /* 0x000fe40003f05270 */
[----:B------:R-:W-:-:S11]  /*0c60*/  MOV R11, R3 ;  /* 0x00000003000b7202 */ /* 0x000fd60000000f00 */
[----:B------:R-:W-:-:S07]  /*0c70*/  @P0 IMAD.MOV.U32 R11, RZ, RZ, RZ ;  /* 0x000000ffff0b0224 */ /* 0x000fce00078e00ff */
.L_x_17234:
[----:B------:R-:W-:Y:S05]  /*0c80*/  BSYNC B0 ;  /* 0x0000000000007941 */ /* 0x000fea0003800000 */
.L_x_17211:
[----:B-----5:R-:W0:Y:S02]  /*0c90*/  LDC.64 R4, c[0x0][0x228] ;  /* 0x00008a00ff047b82 */ /* 0x020e240000000a00 */
[----:B0-----:R-:W-:-:S04]  /*0ca0*/  IMAD.WIDE.U32 R4, R0, 0x4, R4 ;  /* 0x0000000400047825 */ /* 0x001fc800078e0004 */
[----:B------:R-:W-:-:S05]  /*0cb0*/  IMAD.WIDE R4, R2, 0x10, R4 ;  /* 0x0000001002047825 */ /* 0x000fca00078e0204 */
[----:B------:R-:W-:Y:S04]  /*0cc0*/  STG.E.128 desc[UR4][R4.64], R12 ;  /* 0x0000000c04007986 */ /* 0x000fe8000c101d04 */
[----:B------:R-:W-:Y:S01]  /*0cd0*/  STG.E.128 desc[UR4][R4.64+0x800], R8 ;  /* 0x0008000804007986 */ /* 0x000fe2000c101d04 */
[----:B------:R-:W-:Y:S05]  /*0ce0*/  EXIT ;  /* 0x000000000000794d */ /* 0x000fea0003800000 */
.L_x_17209:
        /* <DEDUP_REMOVED lines=22> */
.L_x_17236:
[----:B------:R-:W-:Y:S05]  /*0e50*/  BSYNC B0 ;  /* 0x0000000000007941 */ /* 0x000fea0003800000 */
.L_x_17235:
        /* <DEDUP_REMOVED lines=15> */
.L_x_17238:
[----:B------:R-:W-:Y:S05]  /*0f50*/  BSYNC B0 ;  /* 0x0000000000007941 */ /* 0x000fea0003800000 */
.L_x_17237:
        /* <DEDUP_REMOVED lines=48> */
.L_x_17243:
        /* <DEDUP_REMOVED lines=10> */
.L_x_17242:
[----:B------:R-:W-:Y:S05]  /*1300*/  BSYNC B0 ;  /* 0x0000000000007941 */ /* 0x000fea0003800000 */
.L_x_17241:
[----:B------:R-:W-:Y:S01]  /*1310*/  BSSY B0, `(.L_x_17244) ;  /* 0x0000011000007945 */ /* 0x000fe20003800000 */
[----:B------:R-:W-:Y:S02]  /*1320*/  ISETP.GE.AND P1, PT, R23, R4, PT ;  /* 0x000000041700720c */ /* 0x000fe40003f26270 */
[----:B------:R-:W-:Y:S01]  /*1330*/  IADD3 R23, R11, 0x300, RZ ;  /* 0x000003000b177810 */ /* 0x000fe20007ffe0ff */
[----:B------:R-:W-:Y:S10]  /*1340*/  @P5 BRA `(.L_x_17245) ;  /* 0x0000000000345947 */ /* 0x000ff40003800000 */
[----:B------:R-:W-:Y:S01]  /*1350*/  ULDC UR6, c[0x0][0x218] ;  /* 0x0000860000067ab9 */ /* 0x000fe20000000800 */
[----:B------:R-:W-:Y:S02]  /*1360*/  IMAD.MOV.U32 R14, RZ, RZ, 0x1 ;  /* 0x00000001ff0e7424 */ /* 0x000fe400078e00ff */
[----:B------:R-:W-:-:S07]  /*1370*/  IMAD.U32 R20, RZ, RZ, UR6 ;  /* 0x00000006ff147e24 */ /* 0x000fce000f8e00ff */
.L_x_17246:
        /* <DEDUP_REMOVED lines=10> */
.L_x_17245:
[----:B------:R-:W-:Y:S05]  /*1420*/  BSYNC B0 ;  /* 0x0000000000007941 */ /* 0x000fea0003800000 */
.L_x_17244:
[----:B------:R-:W-:Y:S01]  /*1430*/  BSSY B0, `(.L_x_17247) ;  /* 0x0000011000007945 */ /* 0x000fe20003800000 */
[----:B------:R-:W-:Y:S01]  /*1440*/  ISETP.GE.AND P5, PT, R23, R4, PT ;  /* 0x000000041700720c */ /* 0x000fe20003fa6270 */
[----:B-----5:R-:W-:Y:S02]  /*1450*/  VIADD R21, R11, 0x380 ;  /* 0x000003800b157836 */ /* 0x020fe40000000000 */
[----:B------:R-:W-:Y:S10]  /*1460*/  @P4 BRA `(.L_x_17248) ;  /* 0x0000000000344947 */ /* 0x000ff40003800000 */
[----:B------:R-:W-:Y:S01]  /*1470*/  ULDC UR6, c[0x0][0x218] ;  /* 0x0000860000067ab9 */ /* 0x000fe20000000800 */
[----:B------:R-:W-:Y:S02]  /*1480*/  IMAD.MOV.U32 R13, RZ, RZ, 0x1 ;  /* 0x00000001ff0d7424 */ /* 0x000fe400078e00ff */
[----:B------:R-:W-:-:S07]  /*1490*/  IMAD.U32 R16, RZ, RZ, UR6 ;  /* 0x00000006ff107e24 */ /* 0x000fce000f8e00ff */
.L_x_17249:
        /* <DEDUP_REMOVED lines=10> */
.L_x_17248:
[----:B------:R-:W-:Y:S05]  /*1540*/  BSYNC B0 ;  /* 0x0000000000007941 */ /* 0x000fea0003800000 */
.L_x_17247:
[----:B------:R-:W-:Y:S01]  /*1550*/  BSSY B0, `(.L_x_17250) ;  /* 0x0000010000007945 */ /* 0x000fe20003800000 */
[----:B------:R-:W-:-:S03]  /*1560*/  ISETP.GE.AND P4, PT, R21, R4, PT ;  /* 0x000000041500720c */ /* 0x000fc60003f86270 */
[----:B------:R-:W-:Y:S10]  /*1570*/  @P3 BRA `(.L_x_17251) ;  /* 0x0000000000343947 */ /* 0x000ff40003800000 */
[----:B------:R-:W-:Y:S01]  /*1580*/  ULDC UR6, c[0x0][0x218] ;  /* 0x0000860000067ab9 */ /* 0x000fe20000000800 */
[----:B------:R-:W-:Y:S01]  /*1590*/  HFMA2.MMA R12, -RZ, RZ, 0, 5.9604644775390625e-08 ;  /* 0x00000001ff0c7435 */ /* 0x000fe200000001ff */
[----:B------:R-:W-:-:S10]  /*15a0*/  IMAD.U32 R9, RZ, RZ, UR6 ;  /* 0x00000006ff097e24 */ /* 0x000fd4000f8e00ff */
.L_x_17252:
        /* <DEDUP_REMOVED lines=10> */
.L_x_17251:
[----:B------:R-:W-:Y:S05]  /*1650*/  BSYNC B0 ;  /* 0x0000000000007941 */ /* 0x000fea0003800000 */
.L_x_17250:
[----:B------:R-:W-:Y:S04]  /*1660*/  BSSY B0, `(.L_x_17253) ;  /* 0x000000f000007945 */ /* 0x000fe80003800000 */
[----:B------:R-:W-:Y:S05]  /*1670*/  @P2 BRA `(.L_x_17254) ;  /* 0x0000000000342947 */ /* 0x000fea0003800000 */
[----:B------:R-:W-:Y:S01]  /*1680*/  ULDC UR6, c[0x0][0x218] ;  /* 0x0000860000067ab9 */ /* 0x000fe20000000800 */
[----:B------:R-:W-:Y:S02]  /*1690*/  IMAD.MOV.U32 R7, RZ, RZ, 0x1 ;  /* 0x00000001ff077424 */ /* 0x000fe400078e00ff */
[----:B------:R-:W-:-:S07]  /*16a0*/  IMAD.U32 R9, RZ, RZ, UR6 ;  /* 0x00000006ff097e24 */ /* 0x000fce000f8e00ff */
.L_x_17255:
        /* <DEDUP_REMOVED lines=10> */
.L_x_17254:
[----:B------:R-:W-:Y:S05]  /*1750*/  BSYNC B0 ;  /* 0x0000000000007941 */ /* 0x000fea0003800000 */
.L_x_17253:
[----:B------:R-:W-:Y:S04]  /*1760*/  BSSY B0, `(.L_x_17256) ;  /* 0x000000f000007945 */ /* 0x000fe80003800000 */
[----:B------:R-:W-:Y:S05]  /*1770*/  @P1 BRA `(.L_x_17257) ;  /* 0x0000000000341947 */ /* 0x000fea0003800000 */
[----:B------:R-:W-:Y:S01]  /*1780*/  ULDC UR6, c[0x0][0x218] ;  /* 0x0000860000067ab9 */ /* 0x000fe20000000800 */
[----:B------:R-:W-:Y:S02]  /*1790*/  IMAD.MOV.U32 R6, RZ, RZ, 0x1 ;  /* 0x00000001ff067424 */ /* 0x000fe400078e00ff */
[----:B------:R-:W-:-:S07]  /*17a0*/  IMAD.U32 R5, RZ, RZ, UR6 ;  /* 0x00000006ff057e24 */ /* 0x000fce000f8e00ff */
.L_x_17258:
        /* <DEDUP_REMOVED lines=10> */
.L_x_17257:
[----:B------:R-:W-:Y:S05]  /*1850*/  BSYNC B0 ;  /* 0x0000000000007941 */ /* 0x000fea0003800000 */
.L_x_17256:
[----:B------:R-:W-:Y:S04]  /*1860*/  BSSY B0, `(.L_x_17259) ;  /* 0x000000f000007945 */ /* 0x000fe80003800000 */
[----:B------:R-:W-:Y:S05]  /*1870*/  @P5 BRA `(.L_x_17260) ;  /* 0x0000000000345947 */ /* 0x000fea0003800000 */
[----:B------:R-:W-:Y:S01]  /*1880*/  ULDC UR6, c[0x0][0x218] ;  /* 0x0000860000067ab9 */ /* 0x000fe20000000800 */
[----:B------:R-:W-:Y:S02]  /*1890*/  IMAD.MOV.U32 R3, RZ, RZ, 0x1 ;  /* 0x00000001ff037424 */ /* 0x000fe400078e00ff */
[----:B------:R-:W-:-:S07]  /*18a0*/  IMAD.U32 R5, RZ, RZ, UR6 ;  /* 0x00000006ff057e24 */ /* 0x000fce000f8e00ff */
.L_x_17261:
        /* <DEDUP_REMOVED lines=10> */
.L_x_17260:
[----:B------:R-:W-:Y:S05]  /*1950*/  BSYNC B0 ;  /* 0x0000000000007941 */ /* 0x000fea0003800000 */
.L_x_17259:
        /* <DEDUP_REMOVED lines=12> */
.L_x_17264:
        /* <DEDUP_REMOVED lines=10> */
.L_x_17263:
[----:B------:R-:W-:Y:S05]  /*1ac0*/  BSYNC B0 ;  /* 0x0000000000007941 */ /* 0x000fea0003800000 */
.L_x_17262:
[----:B------:R-:W-:Y:S05]  /*1ad0*/  BRA `(.L_x_17240) ;  /* 0x0000000400687947 */ /* 0x000fea0003800000 */
.L_x_17239:
        /* <DEDUP_REMOVED lines=23> */
.L_x_17266:
[----:B------:R-:W-:Y:S05]  /*1c50*/  BSYNC B0 ;  /* 0x0000000000007941 */ /* 0x000fea0003800000 */
.L_x_17265:
        /* <DEDUP_REMOVED lines=10> */
.L_x_17268:
[----:B------:R-:W-:Y:S05]  /*1d00*/  BSYNC B0 ;  /* 0x0000000000007941 */ /* 0x000fea0003800000 */
.L_x_17267:
        /* <DEDUP_REMOVED lines=9> */
.L_x_17270:
[----:B------:R-:W-:Y:S05]  /*1da0*/  BSYNC B0 ;  /* 0x0000000000007941 */ /* 0x000fea0003800000 */
.L_x_17269:
        /* <DEDUP_REMOVED lines=8> */
.L_x_17272:
[----:B------:R-:W-:Y:S05]  /*1e30*/  BSYNC B0 ;  /* 0x0000000000007941 */ /* 0x000fea0003800000 */
.L_x_17271:
        /* <DEDUP_REMOVED lines=8> */
.L_x_17274:
[----:B------:R-:W-:Y:S05]  /*1ec0*/  BSYNC B0 ;  /* 0x0000000000007941 */ /* 0x000fea0003800000 */
.L_x_17273:
        /* <DEDUP_REMOVED lines=8> */
.L_x_17276:
[----:B------:R-:W-:Y:S05]  /*1f50*/  BSYNC B0 ;  /* 0x0000000000007941 */ /* 0x000fea0003800000 */
.L_x_17275:
        /* <DEDUP_REMOVED lines=8> */
.L_x_17278:
[----:B------:R-:W-:Y:S05]  /*1fe0*/  BSYNC B0 ;  /* 0x0000000000007941 */ /* 0x000fea0003800000 */
.L_x_17277:
        /* <DEDUP_REMOVED lines=8> */
.L_x_17279:
[----:B------:R-:W-:Y:S05]  /*2070*/  BSYNC B0 ;  /* 0x0000000000007941 */ /* 0x000fea0003800000 */
.L_x_17240:
        /* <DEDUP_REMOVED lines=21> */
.L_x_17282:
[----:B------:R-:W-:-:S13]  /*21d0*/  ISETP.GE.AND P0, PT, R11, R4, PT ;  /* 0x000000040b00720c */ /* 0x000fda0003f06270 */
[----:B------:R-:W-:Y:S05]  /*21e0*/  @P0 BRA `(.L_x_17284) ;  /* 0x0000000000300947 */ /* 0x000fea0003800000 */
[----:B0-----:R-:W0:Y:S01]  /*21f0*/  LDC.64 R8, c[0x0][0x228] ;  /* 0x00008a00ff087b82 */ /* 0x001e220000000a00 */
[----:B------:R-:W-:Y:S02]  /*2200*/  IMAD.IADD R5, R0, 0x1, R11 ;  /* 0x0000000100057824 */ /* 0x000fe400078e020b */
[----:B------:R-:W-:Y:S02]  /*2210*/  VIADD R11, R11, 0x80 ;  /* 0x000000800b0b7836 */ /* 0x000fe40000000000 */
[----:B0-----:R-:W-:-:S05]  /*2220*/  IMAD.WIDE.U32 R8, R5, 0x4, R8 ;  /* 0x0000000405087825 */ /* 0x001fca00078e0008 */
[----:B------:R1:W-:Y:S02]  /*2230*/  STG.E desc[UR4][R8.64], R12 ;  /* 0x0000000c08007986 */ /* 0x0003e4000c101904 */
.L_x_17283:
[----:B------:R-:W-:-:S13]  /*2240*/  ISETP.GE.AND P0, PT, R11, R4, PT ;  /* 0x000000040b00720c */ /* 0x000fda0003f06270 */
[----:B------:R-:W-:Y:S05]  /*2250*/  @P0 BRA `(.L_x_17285) ;  /* 0x0000000000340947 */ /* 0x000fea0003800000 */
[----:B01----:R-:W0:Y:S01]  /*2260*/  LDC.64 R8, c[0x0][0x228] ;  /* 0x00008a00ff087b82 */ /* 0x003e220000000a00 */
[----:B------:R-:W-:Y:S01]  /*2270*/  IMAD.IADD R5, R0, 0x1, R11 ;  /* 0x0000000100057824 */ /* 0x000fe200078e020b */
[----:B------:R-:W-:-:S03]  /*2280*/  IADD3 R11, R11, 0x80, RZ ;  /* 0x000000800b0b7810 */ /* 0x000fc60007ffe0ff */
[----:B0-----:R-:W-:-:S05]  /*2290*/  IMAD.WIDE.U32 R8, R5, 0x4, R8 ;  /* 0x0000000405087825 */ /* 0x001fca00078e0008 */
[----:B------:R1:W-:Y:S02]  /*22a0*/  STG.E desc[UR4][R8.64], R7 ;  /* 0x0000000708007986 */ /* 0x0003e4000c101904 */
.L_x_17284:
        /* <DEDUP_REMOVED lines=8> */
.L_x_17285:
[----:B------:R-:W-:Y:S05]  /*2330*/  BSYNC B1 ;  /* 0x0000000000017941 */ /* 0x000fea0003800000 */
.L_x_17281:
[----:B------:R-:W-:-:S13]  /*2340*/  ISETP.GE.AND P0, PT, R11, R4, PT ;  /* 0x000000040b00720c */ /* 0x000fda0003f06270 */
[----:B--2---:R-:W2:Y:S01]  /*2350*/  @!P0 LDC.64 R6, c[0x0][0x228] ;  /* 0x00008a00ff068b82 */ /* 0x004ea20000000a00 */
[----:B------:R-:W-:Y:S02]  /*2360*/  @!P0 IMAD.IADD R5, R0, 0x1, R11 ;  /* 0x0000000100058824 */ /* 0x000fe400078e020b */
[----:B------:R-:W-:Y:S02]  /*2370*/  @!P0 VIADD R11, R11, 0x80 ;  /* 0x000000800b0b8836 */ /* 0x000fe40000000000 */
[----:B--2---:R-:W-:-:S05]  /*2380*/  @!P0 IMAD.WIDE.U32 R6, R5, 0x4, R6 ;  /* 0x0000000405068825 */ /* 0x004fca00078e0006 */
[----:B------:R2:W-:Y:S02]  /*2390*/  @!P0 STG.E desc[UR4][R6.64], R3 ;  /* 0x0000000306008986 */ /* 0x0005e4000c101904 */
.L_x_17286:
[----:B------:R-:W-:Y:S05]  /*23a0*/  BSYNC B0 ;  /* 0x0000000000007941 */ /* 0x000fea0003800000 */
.L_x_17280:
        /* <DEDUP_REMOVED lines=8> */
.L_x_17287:
        /* <DEDUP_REMOVED lines=13> */
.L_x_71741:


//--------------------- .text._ZN2at6native29vectorized_elementwise_kernelILi8EZNS0_50_GLOBAL__N__2680c7bb_12_PowKernel_cu_140f0503_289629pow_tensor_scalar_kernel_implIiiEEvRNS_18TensorIteratorBaseET0_EUliE2_St5arrayIPcLm2EEEEviS6_T1_ --------------------------
	.section	.text._ZN2at6native29vectorized_elementwise_kernelILi8EZNS0_50_GLOBAL__N__2680c7bb_12_PowKernel_cu_140f0503_289629pow_tensor_scalar_kernel_implIiiEEvRNS_18TensorIteratorBaseET0_EUliE2_St5arrayIPcLm2EEEEviS6_T1_,"ax",@progbits
	.align	128
        .global         _ZN2at6native29vectorized_elementwise_kernelILi8EZNS0_50_GLOBAL__N__2680c7bb_12_PowKernel_cu_140f0503_289629pow_tensor_scalar_kernel_implIiiEEvRNS_18TensorIteratorBaseET0_EUliE2_St5arrayIPcLm2EEEEviS6_T1_
        .type           _ZN2at6native29vectorized_elementwise_kernelILi8EZNS0_50_GLOBAL__N__2680c7bb_12_PowKernel_cu_140f0503_289629pow_tensor_scalar_kernel_implIiiEEvRNS_18TensorIteratorBaseET0_EUliE2_St5arrayIPcLm2EEEEviS6_T1_,@function
        .size           _ZN2at6native29vectorized_elementwise_kernelILi8EZNS0_50_GLOBAL__N__2680c7bb_12_PowKernel_cu_140f0503_289629pow_tensor_scalar_kernel_implIiiEEvRNS_18TensorIteratorBaseET0_EUliE2_St5arrayIPcLm2EEEEviS6_T1_,(.L_x_71742 - _ZN2at6native29vectorized_elementwise_kernelILi8EZNS0_50_GLOBAL__N__2680c7bb_12_PowKernel_cu_140f0503_289629pow_tensor_scalar_kernel_implIiiEEvRNS_18TensorIteratorBaseET0_EUliE2_St5arrayIPcLm2EEEEviS6_T1_)
        .other          _ZN2at6native29vectorized_elementwise_kernelILi8EZNS0_50_GLOBAL__N__2680c7bb_12_PowKernel_cu_140f0503_289629pow_tensor_scalar_kernel_implIiiEEvRNS_18TensorIteratorBaseET0_EUliE2_St5arrayIPcLm2EEEEviS6_T1_,@"STO_CUDA_ENTRY STV_DEFAULT"
_ZN2at6native29vectorized_elementwise_kernelILi8EZNS0_50_GLOBAL__N__2680c7bb_12_PowKernel_cu_140f0503_289629pow_tensor_scalar_kernel_implIiiEEvRNS_18TensorIteratorBaseET0_EUliE2_St5arrayIPcLm2EEEEviS6_T1_:
.text._ZN2at6native29vectorized_elementwise_kernelILi8EZNS0_50_GLOBAL__N__2680c7bb_12_PowKernel_cu_140f0503_289629pow_tensor_scalar_kernel_implIiiEEvRNS_18TensorIteratorBaseET0_EUliE2_St5arrayIPcLm2EEEEviS6_T1_:
        /* <DEDUP_REMOVED lines=30> */
.L_x_17291:
        /* <DEDUP_REMOVED lines=12> */
.L_x_17292:
        /* <DEDUP_REMOVED lines=12> */
.L_x_17293:
        /* <DEDUP_REMOVED lines=12> */
.L_x_17294:
        /* <DEDUP_REMOVED lines=12> */
.L_x_17295:
        /* <DEDUP_REMOVED lines=12> */
.L_x_17296:
        /* <DEDUP_REMOVED lines=12> */
.L_x_17297:
        /* <DEDUP_REMOVED lines=20> */
.L_x_17298:
        /* <DEDUP_REMOVED lines=11> */
.L_x_17289:
        /* <DEDUP_REMOVED lines=14> */
.L_x_17300:
[----:B------:R-:W-:Y:S05]  /*0930*/  BSYNC B0 ;  /* 0x0000000000007941 */ /* 0x000fea0003800000 */
.L_x_17299:
        /* <DEDUP_REMOVED lines=10> */
.L_x_17302:
[----:B------:R-:W-:Y:S05]  /*09e0*/  BSYNC B0 ;  /* 0x0000000000007941 */ /* 0x000fea0003800000 */
.L_x_17301:
[----:B------:R-:W-:Y:S01]  /*09f0*/  BSSY B0, `(.L_x_17303) ;  /* 0x0000007000007945 */ /* 0x000fe20003800000 */
[----:B------:R-:W-:Y:S01]  /*0a00*/  HFMA2.MMA R15, -RZ, RZ, 0, 5.9604644775390625e-08 ;  /* 0x00000001ff0f7435 */ /* 0x000fe200000001ff */
[----:B------:R-:W-:Y:S02]  /*0a10*/  IMAD.MOV.U32 R14, RZ, RZ, 0x1 ;  /* 0x00000001ff0e7424 */ /* 0x000fe400078e00ff */
[----:B------:R-:W-:Y:S08]  /*0a20*/  @!P0 BRA `(.L_x_17304) ;  /* 0x00000000000c8947 */ /* 0x000ff00003800000 */
[----:B------:R-:W-:Y:S01]  /*0a30*/  ISETP.NE.AND P0, PT, R18, -0x1, PT ;  /* 0xffffffff1200780c */ /* 0x000fe20003f05270 */
[----:B------:R-:W-:-:S12]  /*0a40*/  IMAD.MOV.U32 R14, RZ, RZ, R3 ;  /* 0x000000ffff0e7224 */ /* 0x000fd800078e0003 */
[----:B------:R-:W-:-:S07]  /*0a50*/  @P0 IMAD.MOV.U32 R14, RZ, RZ, RZ ;  /* 0x000000ffff0e0224 */ /* 0x000fce00078e00ff */
.L_x_17304:
[----:B------:R-:W-:Y:S05]  /*0a60*/  BSYNC B0 ;  /* 0x0000000000007941 */ /* 0x000fea0003800000 */
.L_x_17303:
[----:B------:R-:W-:Y:S04]  /*0a70*/  BSSY B0, `(.L_x_17305) ;  /* 0x0000005000007945 */ /* 0x000fe80003800000 */
[----:B------:R-:W-:Y:S05]  /*0a80*/  @!P2 BRA `(.L_x_17306) ;  /* 0x00000000000ca947 */ /* 0x000fea0003800000 */
[----:B------:R-:W-:Y:S01]  /*0a90*/  ISETP.NE.AND P0, PT, R19, -0x1, PT ;  /* 0xffffffff1300780c */ /* 0x000fe20003f05270 */
[----:B------:R-:W-:-:S12]  /*0aa0*/  IMAD.MOV.U32 R15, RZ, RZ, R3 ;  /* 0x000000ffff0f7224 */ /* 0x000fd800078e0003 */
[----:B------:R-:W-:-:S07]  /*0ab0*/  @P0 IMAD.MOV.U32 R15, RZ, RZ, RZ ;  /* 0x000000ffff0f0224 */ /* 0x000fce00078e00ff */
.L_x_17306:
[----:B------:R-:W-:Y:S05]  /*0ac0*/  BSYNC B0 ;  /* 0x0000000000007941 */ /* 0x000fea0003800000 */
.L_x_17305:
[----:B------:R-:W-:Y:S01]  /*0ad0*/  BSSY B0, `(.L_x_17307) ;  /* 0x0000007000007945 */ /* 0x000fe20003800000 */
[----:B------:R-:W-:Y:S02]  /*0ae0*/  IMAD.MOV.U32 R9, RZ, RZ, 0x1 ;  /* 0x00000001ff097424 */ /* 0x000fe400078e00ff */
[----:B------:R-:W-:Y:S01]  /*0af0*/  IMAD.MOV.U32 R8, RZ, RZ, 0x1 ;  /* 0x00000001ff087424 */ /* 0x000fe200078e00ff */
[----:B------:R-:W-:Y:S06]  /*0b00*/  @!P3 BRA `(.L_x_17308) ;  /* 0x00000000000cb947 */ /* 0x000fec0003800000 */
[----:B------:R-:W-:Y:S02]  /*0b10*/  ISETP.NE.AND P0, PT, R4, -0x1, PT ;  /* 0xffffffff0400780c */ /* 0x000fe40003f05270 */
[----:B------:R-:W-:-:S11]  /*0b20*/  MOV R8, R3 ;  /* 0x0000000300087202 */ /* 0x000fd60000000f00 */
[----:B------:R-:W-:-:S07]  /*0b30*/  @P0 IMAD.MOV.U32 R8, RZ, RZ, RZ ;  /* 0x000000ffff080224 */ /* 0x000fce00078e00ff */
.L_x_17308:
[----:B------:R-:W-:Y:S05]  /*0b40*/  BSYNC B0 ;  /* 0x0000000000007941 */ /* 0x000fea0003800000 */
.L_x_17307:
[----:B------:R-:W-:Y:S04]  /*0b50*/  BSSY B0, `(.L_x_17309) ;  /* 0x0000005000007945 */ /* 0x000fe80003800000 */
[----:B------:R-:W-:Y:S05]  /*0b60*/  @!P4 BRA `(.L_x_17310) ;  /* 0x00000000000cc947 */ /* 0x000fea0003800000 */
[----:B------:R-:W-:Y:S01]  /*0b70*/  ISETP.NE.AND P0, PT, R5, -0x1, PT ;  /* 0xffffffff0500780c */ /* 0x000fe20003f05270 */
[----:B------:R-:W-:-:S12]  /*0b80*/  IMAD.MOV.U32 R9, RZ, RZ, R3 ;  /* 0x000000ffff097224 */ /* 0x000fd800078e0003 */
[----:B------:R-:W-:-:S07]  /*0b90*/  @P0 IMAD.MOV.U32 R9, RZ, RZ, RZ ;  /* 0x000000ffff090224 */ /* 0x000fce00078e00ff */
.L_x_17310:
[----:B------:R-:W-:Y:S05]  /*0ba0*/  BSYNC B0 ;  /* 0x0000000000007941 */ /* 0x000fea0003800000 */
.L_x_17309:
[----:B------:R-:W-:Y:S01]  /*0bb0*/  BSSY B0, `(.L_x_17311) ;  /* 0x0000006000007945 */ /* 0x000fe20003800000 */
[----:B------:R-:W-:-:S03]  /*0bc0*/  IMAD.MOV.U32 R10, RZ, RZ, 0x1 ;  /* 0x00000001ff0a7424 */ /* 0x000fc600078e00ff */
[----:B------:R-:W-:Y:S05]  /*0bd0*/  @!P5 BRA `(.L_x_17312) ;  /* 0x00000000000cd947 */ /* 0x000fea0003800000 */
[----:B------:R-:W-:Y:S01]  /*0be0*/  ISETP.NE.AND P0, PT, R6, -0x1, PT ;  /* 0xffffffff0600780c */ /* 0x000fe20003f05270 */
[----:B------:R-:W-:-:S12]  /*0bf0*/  IMAD.MOV.U32 R10, RZ, RZ, R3 ;  /* 0x000000ffff0a7224 */ /* 0x000fd800078e0003 */
[----:B------:R-:W-:-:S07]  /*0c00*/  @P0 IMAD.MOV.U32 R10, RZ, RZ, RZ ;  /* 0x000000ffff0a0224 */ /* 0x000fce00078e00ff */
.L_x_17312:
[----:B------:R-:W-:Y:S05]  /*0c10*/  BSYNC B0 ;  /* 0x0000000000007941 */ /* 0x000fea0003800000 */
.L_x_17311:
[----:B------:R-:W-:Y:S01]  /*0c20*/  BSSY B0, `(.L_x_17290) ;  /* 0x0000006000007945 */ /* 0x000fe20003800000 */
[----:B------:R-:W-:-:S03]  /*0c30*/  IMAD.MOV.U32 R11, RZ, RZ, 0x1 ;  /* 0x00000001ff0b7424 */ /* 0x000fc600078e00ff */
[----:B------:R-:W-:Y:S05]  /*0c40*/  @!P6 BRA `(.L_x_17313) ;  /* 0x00000000000ce947 */ /* 0x000fea0003800000 */
[----:B------:R-:W-:Y:S02]  /*0c50*/  ISETP.NE.AND P0, PT, R7, -0x1, PT ;  /* 0xffffffff0700780c */ /* 0x000fe40003f05270 */
[----:B------:R-:W-:-:S11]  /*0c60*/  MOV R11, R3 ;  /* 0x00000003000b7202 */ /* 0x000fd60000000f00 */
[----:B------:R-:W-:-:S07]  /*0c70*/  @P0 IMAD.MOV.U32 R11, RZ, RZ, RZ ;  /* 0x000000ffff0b0224 */ /* 0x000fce00078e00ff */
.L_x_17313:
[----:B------:R-:W-:Y:S05]  /*0c80*/  BSYNC B0 ;  /* 0x0000000000007941 */ /* 0x000fea0003800000 */
.L_x_17290:
[----:B-----5:R-:W0:Y:S02]  /*0c90*/  LDC.64 R4, c[0x0][0x228] ;  /* 0x00008a00ff047b82 */ /* 0x020e240000000a00 */
[----:B0-----:R-:W-:-:S04]  /*0ca0*/  IMAD.WIDE.U32 R4, R0, 0x4, R4 ;  /* 0x0000000400047825 */ /* 0x001fc800078e0004 */
[----:B------:R-:W-:-:S05]  /*0cb0*/  IMAD.WIDE R4, R2, 0x20, R4 ;  /* 0x0000002002047825 */ /* 0x000fca00078e0204 */
[----:B------:R-:W-:Y:S04]  /*0cc0*/  STG.E.128 desc[UR4][R4.64], R12 ;  /* 0x0000000c04007986 */ /* 0x000fe8000c101d04 */
[----:B------:R-:W-:Y:S01]  /*0cd0*/  STG.E.128 desc[UR4][R4.64+0x10], R8 ;  /* 0x0000100804007986 */ /* 0x000fe2000c101d04 */
[----:B------:R-:W-:Y:S05]  /*0ce0*/  EXIT ;  /* 0x000000000000794d */ /* 0x000fea0003800000 */
.L_x_17288:
        /* <DEDUP_REMOVED lines=22> */
.L_x_17315:
[----:B------:R-:W-:Y:S05]  /*0e50*/  BSYNC B0 ;  /* 0x0000000000007941 */ /* 0x000fea0003800000 */
.L_x_17314:
        /* <DEDUP_REMOVED lines=15> */
.L_x_17317:
[----:B------:R-:W-:Y:S05]  /*0f50*/  BSYNC B0 ;  /* 0x0000000000007941 */ /* 0x000fea0003800000 */
.L_x_17316:
        /* <DEDUP_REMOVED lines=48> */
.L_x_17322:
        /* <DEDUP_REMOVED lines=10> */
.L_x_17321:
[----:B------:R-:W-:Y:S05]  /*1300*/  BSYNC B0 ;  /* 0x0000000000007941 */ /* 0x000fea0003800000 */
.L_x_17320:
[----:B------:R-:W-:Y:S01]  /*1310*/  BSSY B0, `(.L_x_17323) ;  /* 0x0000011000007945 */ /* 0x000fe20003800000 */
[----:B------:R-:W-:Y:S02]  /*1320*/  ISETP.GE.AND P1, PT, R23, R4, PT ;  /* 0x000000041700720c */ /* 0x000fe40003f26270 */
[----:B------:R-:W-:Y:S01]  /*1330*/  IADD3 R23, R11, 0x300, RZ ;  /* 0x000003000b177810 */ /* 0x000fe20007ffe0ff */
[----:B------:R-:W-:Y:S10]  /*1340*/  @P5 BRA `(.L_x_17324) ;  /* 0x0000000000345947 */ /* 0x000ff40003800000 */
[----:B------:R-:W-:Y:S01]  /*1350*/  ULDC UR6, c[0x0][0x218] ;  /* 0x0000860000067ab9 */ /* 0x000fe20000000800 */
[----:B------:R-:W-:Y:S02]  /*1360*/  IMAD.MOV.U32 R14, RZ, RZ, 0x1 ;  /* 0x00000001ff0e7424 */ /* 0x000fe400078e00ff */
[----:B------:R-:W-:-:S07]  /*1370*/  IMAD.U32 R20, RZ, RZ, UR6 ;  /* 0x00000006ff147e24 */ /* 0x000fce000f8e00ff */
.L_x_17325:
        /* <DEDUP_REMOVED lines=10> */
.L_x_17324:
[----:B------:R-:W-:Y:S05]  /*1420*/  BSYNC B0 ;  /* 0x0000000000007941 */ /* 0x000fea0003800000 */
.L_x_17323:
[----:B------:R-:W-:Y:S01]  /*1430*/  BSSY B0, `(.L_x_17326) ;  /* 0x0000011000007945 */ /* 0x000fe20003800000 */
[----:B------:R-:W-:Y:S01]  /*1440*/  ISETP.GE.AND P5, PT, R23, R4, PT ;  /* 0x000000041700720c */ /* 0x000fe20003fa6270 */
[----:B-----5:R-:W-:Y:S02]  /*1450*/  VIADD R21, R11, 0x380 ;  /* 0x000003800b157836 */ /* 0x020fe40000000000 */
[----:B------:R-:W-:Y:S10]  /*1460*/  @P4 BRA `(.L_x_17327) ;  /* 0x0000000000344947 */ /* 0x000ff40003800000 */
[----:B------:R-:W-:Y:S01]  /*1470*/  ULDC UR6, c[0x0][0x218] ;  /* 0x0000860000067ab9 */ /* 0x000fe20000000800 */
[----:B------:R-:W-:Y:S02]  /*1480*/  IMAD.MOV.U32 R13, RZ, RZ, 0x1 ;  /* 0x00000001ff0d7424 */ /* 0x000fe400078e00ff */
[----:B------:R-:W-:-:S07]  /*1490*/  IMAD.U32 R16, RZ, RZ, UR6 ;  /* 0x00000006ff107e24 */ /* 0x000fce000f8e00ff */
.L_x_17328:
        /* <DEDUP_REMOVED lines=10> */
.L_x_17327:
[----:B------:R-:W-:Y:S05]  /*1540*/  BSYNC B0 ;  /* 0x0000000000007941 */ /* 0x000fea0003800000 */
.L_x_17326:
[----:B------:R-:W-:Y:S01]  /*1550*/  BSSY B0, `(.L_x_17329) ;  /* 0x0000010000007945 */ /* 0x000fe20003800000 */
[----:B------:R-:W-:-:S03]  /*1560*/  ISETP.GE.AND P4, PT, R21, R4, PT ;  /* 0x000000041500720c */ /* 0x000fc60003f86270 */
[----:B------:R-:W-:Y:S10]  /*1570*/  @P3 BRA `(.L_x_17330) ;  /* 0x0000000000343947 */ /* 0x000ff40003800000 */
[----:B------:R-:W-:Y:S01]  /*1580*/  ULDC UR6, c[0x0][0x218] ;  /* 0x0000860000067ab9 */ /* 0x000fe20000000800 */
[----:B------:R-:W-:Y:S01]  /*1590*/  HFMA2.MMA R12, -RZ, RZ, 0, 5.9604644775390625e-08 ;  /* 0x00000001ff0c7435 */ /* 0x000fe200000001ff */
[----:B------:R-:W-:-:S10]  /*15a0*/  IMAD.U32 R9, RZ, RZ, UR6 ;  /* 0x00000006ff097e24 */ /* 0x000fd4000f8e00ff */
.L_x_17331:
        /* <DEDUP_REMOVED lines=10> */
.L_x_17330:
[----:B------:R-:W-:Y:S05]  /*1650*/  BSYNC B0 ;  /* 0x0000000000007941 */ /* 0x000fea0003800000 */
.L_x_17329:
[----:B------:R-:W-:Y:S04]  /*1660*/  BSSY B0, `(.L_x_17332) ;  /* 0x000000f000007945 */ /* 0x000fe80003800000 */
[----:B------:R-:W-:Y:S05]  /*1670*/  @P2 BRA `(.L_x_17333) ;  /* 0x0000000000342947 */ /* 0x000fea0003800000 */
[----:B------:R-:W-:Y:S01]  /*1680*/  ULDC UR6, c[0x0][0x218] ;  /* 0x0000860000067ab9 */ /* 0x000fe20000000800 */
[----:B------:R-:W-:Y:S02]  /*1690*/  IMAD.MOV.U32 R7, RZ, RZ, 0x1 ;  /* 0x00000001ff077424 */ /* 0x000fe400078e00ff */
[----:B------:R-:W-:-:S07]  /*16a0*/  IMAD.U32 R9, RZ, RZ, UR6 ;  /* 0x00000006ff097e24 */ /* 0x000fce000f8e00ff */
.L_x_17334:
        /* <DEDUP_REMOVED lines=10> */
.L_x_17333:
[----:B------:R-:W-:Y:S05]  /*1750*/  BSYNC B0 ;  /* 0x0000000000007941 */ /* 0x000fea0003800000 */
.L_x_17332:
[----:B------:R-:W-:Y:S04]  /*1760*/  BSSY B0, `(.L_x_17335) ;  /* 0x000000f000007945 */ /* 0x000fe80003800000 */
[----:B------:R-:W-:Y:S05]  /*1770*/  @P1 BRA `(.L_x_17336) ;  /* 0x0000000000341947 */ /* 0x000fea0003800000 */
[----:B------:R-:W-:Y:S01]  /*1780*/  ULDC UR6, c[0x0][0x218] ;  /* 0x0000860000067ab9 */ /* 0x000fe20000000800 */
[----:B------:R-:W-:Y:S02]  /*1790*/  IMAD.MOV.U32 R6, RZ, RZ, 0x1 ;  /* 0x00000001ff067424 */ /* 0x000fe400078e00ff */
[----:B------:R-:W-:-:S07]  /*17a0*/  IMAD.U32 R5, RZ, RZ, UR6 ;  /* 0x00000006ff057e24 */ /* 0x000fce000f8e00ff */
.L_x_17337:
        /* <DEDUP_REMOVED lines=10> */
.L_x_17336:
[----:B------:R-:W-:Y:S05]  /*1850*/  BSYNC B0 ;  /* 0x0000000000007941 */ /* 0x000fea0003800000 */
.L_x_17335:
[----:B------:R-:W-:Y:S04]  /*1860*/  BSSY B0, `(.L_x_17338) ;  /* 0x000000f000007945 */ /* 0x000fe80003800000 */
[----:B------:R-:W-:Y:S05]  /*1870*/  @P5 BRA `(.L_x_17339) ;  /* 0x0000000000345947 */ /* 0x000fea0003800000 */
[----:B------:R-:W-:Y:S01]  /*1880*/  ULDC UR6, c[0x0][0x218] ;  /* 0x0000860000067ab9 */ /* 0x000fe20000000800 */
[----:B------:R-:W-:Y:S02]  /*1890*/  IMAD.MOV.U32 R3, RZ, RZ, 0x1 ;  /* 0x00000001ff037424 */ /* 0x000fe400078e00ff */
[----:B------:R-:W-:-:S07]  /*18a0*/  IMAD.U32 R5, RZ, RZ, UR6 ;  /* 0x00000006ff057e24 */ /* 0x000fce000f8e00ff */
.L_x_17340:
        /* <DEDUP_REMOVED lines=10> */
.L_x_17339:
[----:B------:R-:W-:Y:S05]  /*1950*/  BSYNC B0 ;  /* 0x0000000000007941 */ /* 0x000fea0003800000 */
.L_x_17338:
        /* <DEDUP_REMOVED lines=12> */
.L_x_17343:
        /* <DEDUP_REMOVED lines=10> */
.L_x_17342:
[----:B------:R-:W-:Y:S05]  /*1ac0*/  BSYNC B0 ;  /* 0x0000000000007941 */ /* 0x000fea0003800000 */
.L_x_17341:
[----:B------:R-:W-:Y:S05]  /*1ad0*/  BRA `(.L_x_17319) ;  /* 0x0000000400687947 */ /* 0x000fea0003800000 */
.L_x_17318:
        /* <DEDUP_REMOVED lines=23> */
.L_x_17345:
[----:B------:R-:W-:Y:S05]  /*1c50*/  BSYNC B0 ;  /* 0x0000000000007941 */ /* 0x000fea0003800000 */
.L_x_17344:
        /* <DEDUP_REMOVED lines=10> */
.L_x_17347:
[----:B------:R-:W-:Y:S05]  /*1d00*/  BSYNC B0 ;  /* 0x0000000000007941 */ /* 0x000fea0003800000 */
.L_x_17346:
        /* <DEDUP_REMOVED lines=9> */
.L_x_17349:
[----:B------:R-:W-:Y:S05]  /*1da0*/  BSYNC B0 ;  /* 0x0000000000007941 */ /* 0x000fea0003800000 */
.L_x_17348:
        /* <DEDUP_REMOVED lines=8> */
.L_x_17351:
[----:B------:R-:W-:Y:S05]  /*1e30*/  BSYNC B0 ;  /* 0x0000000000007941 */ /* 0x000fea0003800000 */
.L_x_17350:
        /* <DEDUP_REMOVED lines=8> */
.L_x_17353:
[----:B------:R-:W-:Y:S05]  /*1ec0*/  BSYNC B0 ;  /* 0x0000000000007941 */ /* 0x000fea0003800000 */
.L_x_17352:
        /* <DEDUP_REMOVED lines=8> */
.L_x_17355:
[----:B------:R-:W-:Y:S05]  /*1f50*/  BSYNC B0 ;  /* 0x0000000000007941 */ /* 0x000fea0003800000 */
.L_x_17354:
        /* <DEDUP_REMOVED lines=8> */
.L_x_17357:
[----:B------:R-:W-:Y:S05]  /*1fe0*/  BSYNC B0 ;  /* 0x0000000000007941 */ /* 0x000fea0003800000 */
.L_x_17356:
        /* <DEDUP_REMOVED lines=8> */
.L_x_17358:
[----:B------:R-:W-:Y:S05]  /*2070*/  BSYNC B0 ;  /* 0x0000000000007941 */ /* 0x000fea0003800000 */
.L_x_17319:
        /* <DEDUP_REMOVED lines=21> */
.L_x_17361:
[----:B------:R-:W-:-:S13]  /*21d0*/  ISETP.GE.AND P0, PT, R11, R4, PT ;  /* 0x000000040b00720c */ /* 0x000fda0003f06270 */
[----:B------:R-:W-:Y:S05]  /*21e0*/  @P0 BRA `(.L_x_17363) ;  /* 0x0000000000300947 */ /* 0x000fea0003800000 */
[----:B0-----:R-:W0:Y:S01]  /*21f0*/  LDC.64 R8, c[0x0][0x228] ;  /* 0x00008a00ff087b82 */ /* 0x001e220000000a00 */
[----:B------:R-:W-:Y:S02]  /*2200*/  IMAD.IADD R5, R0, 0x1, R11 ;  /* 0x0000000100057824 */ /* 0x000fe400078e020b */
[----:B------:R-:W-:Y:S02]  /*2210*/  VIADD R11, R11, 0x80 ;  /* 0x000000800b0b7836 */ /* 0x000fe40000000000 */
[----:B0-----:R-:W-:-:S05]  /*2220*/  IMAD.WIDE.U32 R8, R5, 0x4, R8 ;  /* 0x0000000405087825 */ /* 0x001fca00078e0008 */
[----:B------:R1:W-:Y:S02]  /*2230*/  STG.E desc[UR4][R8.64], R12 ;  /* 0x0000000c08007986 */ /* 0x0003e4000c101904 */
.L_x_17362:
[----:B------:R-:W-:-:S13]  /*2240*/  ISETP.GE.AND P0, PT, R11, R4, PT ;  /* 0x000000040b00720c */ /* 0x000fda0003f06270 */
[----:B------:R-:W-:Y:S05]  /*2250*/  @P0 BRA `(.L_x_17364) ;  /* 0x0000000000340947 */ /* 0x000fea0003800000 */
[----:B01----:R-:W0:Y:S01]  /*2260*/  LDC.64 R8, c[0x0][0x228] ;  /* 0x00008a00ff087b82 */ /* 0x003e220000000a00 */
[----:B------:R-:W-:Y:S01]  /*2270*/  IMAD.IADD R5, R0, 0x1, R11 ;  /* 0x0000000100057824 */ /* 0x000fe200078e020b */
[----:B------:R-:W-:-:S03]  /*2280*/  IADD3 R11, R11, 0x80, RZ ;  /* 0x000000800b0b7810 */ /* 0x000fc60007ffe0ff */
[----:B0-----:R-:W-:-:S05]  /*2290*/  IMAD.WIDE.U32 R8, R5, 0x4, R8 ;  /* 0x0000000405087825 */ /* 0x001fca00078e0008 */
[----:B------:R1:W-:Y:S02]  /*22a0*/  STG.E desc[UR4][R8.64], R7 ;  /* 0x0000000708007986 */ /* 0x0003e4000c101904 */
.L_x_17363:
        /* <DEDUP_REMOVED lines=8> */
.L_x_17364:
[----:B------:R-:W-:Y:S05]  /*2330*/  BSYNC B1 ;  /* 0x0000000000017941 */ /* 0x000fea0003800000 */
.L_x_17360:
[----:B------:R-:W-:-:S13]  /*2340*/  ISETP.GE.AND P0, PT, R11, R4, PT ;  /* 0x000000040b00720c */ /* 0x000fda0003f06270 */
[----:B--2---:R-:W2:Y:S01]  /*2350*/  @!P0 LDC.64 R6, c[0x0][0x228] ;  /* 0x00008a00ff068b82 */ /* 0x004ea20000000a00 */
[----:B------:R-:W-:Y:S02]  /*2360*/  @!P0 IMAD.IADD R5, R0, 0x1, R11 ;  /* 0x0000000100058824 */ /* 0x000fe400078e020b */
[----:B------:R-:W-:Y:S02]  /*2370*/  @!P0 VIADD R11, R11, 0x80 ;  /* 0x000000800b0b8836 */ /* 0x000fe40000000000 */
[----:B--2---:R-:W-:-:S05]  /*2380*/  @!P0 IMAD.WIDE.U32 R6, R5, 0x4, R6 ;  /* 0x0000000405068825 */ /* 0x004fca00078e0006 */
[----:B------:R2:W-:Y:S02]  /*2390*/  @!P0 STG.E desc[UR4][R6.64], R3 ;  /* 0x0000000306008986 */ /* 0x0005e4000c101904 */
.L_x_17365:
[----:B------:R-:W-:Y:S05]  /*23a0*/  BSYNC B0 ;  /* 0x0000000000007941 */ /* 0x000fea0003800000 */
.L_x_17359:
        /* <DEDUP_REMOVED lines=8> */
.L_x_17366:
        /* <DEDUP_REMOVED lines=13> */
.L_x_71742:


//--------------------- .text._ZN2at6native18elementwise_kernelILi128ELi4EZNS0_15gpu_kernel_implIZNS0_50_GLOBAL__N__2680c7bb_12_PowKernel_cu_140f0503_289629pow_tensor_scalar_kernel_implIiiEEvRNS_18TensorIteratorBaseET0_EUliE1_EEvS6_RKT_EUliE_EEviT1_ --------------------------
	.section	.text._ZN2at6native18elementwise_kernelILi128ELi4EZNS0_15gpu_kernel_implIZNS0_50_GLOBAL__N__2680c7bb_12_PowKernel_cu_140f0503_289629pow_tensor_scalar_kernel_implIiiEEvRNS_18TensorIteratorBaseET0_EUliE1_EEvS6_RKT_EUliE_EEviT1_,"ax",@progbits
	.align	128
        .global         _ZN2at6native18elementwise_kernelILi128ELi4EZNS0_15gpu_kernel_implIZNS0_50_GLOBAL__N__2680c7bb_12_PowKernel_cu_140f0503_289629pow_tensor_scalar_kernel_implIiiEEvRNS_18TensorIteratorBaseET0_EUliE1_EEvS6_RKT_EUliE_EEviT1_
        .type           _ZN2at6native18elementwise_kernelILi128ELi4EZNS0_15gpu_kernel_implIZNS0_50_GLOBAL__N__2680c7bb_12_PowKernel_cu_140f0503_289629pow_tensor_scalar_kernel_implIiiEEvRNS_18TensorIteratorBaseET0_EUliE1_EEvS6_RKT_EUliE_EEviT1_,@function
        .size           _ZN2at6native18elementwise_kernelILi128ELi4EZNS0_15gpu_kernel_implIZNS0_50_GLOBAL__N__2680c7bb_12_PowKernel_cu_140f0503_289629pow_tensor_scalar_kernel_implIiiEEvRNS_18TensorIteratorBaseET0_EUliE1_EEvS6_RKT_EUliE_EEviT1_,(.L_x_71484 - _ZN2at6native18elementwise_kernelILi128ELi4EZNS0_15gpu_kernel_implIZNS0_50_GLOBAL__N__2680c7bb_12_PowKernel_cu_140f0503_289629pow_tensor_scalar_kernel_implIiiEEvRNS_18TensorIteratorBaseET0_EUliE1_EEvS6_RKT_EUliE_EEviT1_)
        .other          _ZN2at6native18elementwise_kernelILi128ELi4EZNS0_15gpu_kernel_implIZNS0_50_GLOBAL__N__2680c7bb_12_PowKernel_cu_140f0503_289629pow_tensor_scalar_kernel_implIiiEEvRNS_18TensorIteratorBaseET0_EUliE1_EEvS6_RKT_EUliE_EEviT1_,@"STO_CUDA_ENTRY STV_DEFAULT"
_ZN2at6native18elementwise_kernelILi128ELi4EZNS0_15gpu_kernel_implIZNS0_50_GLOBAL__N__2680c7bb_12_PowKernel_cu_140f0503_289629pow_tensor_scalar_kernel_implIiiEEvRNS_18TensorIteratorBaseET0_EUliE1_EEvS6_RKT_EUliE_EEviT1_:
.text._ZN2at6native18elementwise_kernelILi128ELi4EZNS0_15gpu_kernel_implIZNS0_50_GLOBAL__N__2680c7bb_12_PowKernel_cu_140f0503_289629pow_tensor_scalar_kernel_implIiiEEvRNS_18TensorIteratorBaseET0_EUliE1_EEvS6_RKT_EUliE_EEviT1_:
        /* <DEDUP_REMOVED lines=313> */
.L_x_17369:
        /* <DEDUP_REMOVED lines=20> */
.L_x_17373:
[----:B------:R0:W5:Y:S01]  /*14d0*/  LDG.E.U8 R19, desc[UR36][R2.64] ;  /* 0x0000002402137981 */ /* 0x000162000c1e1100 */
[----:B------:R-:W-:Y:S05]  /*14e0*/  BRA `(.L_x_17375) ;  /* 0x0000000c00347947 */ /* 0x000fea0003800000 */
.L_x_17372:
        /* <DEDUP_REMOVED lines=8> */
.L_x_17377:
[----:B------:R0:W5:Y:S01]  /*1570*/  LDG.E R19, desc[UR36][R2.64] ;  /* 0x0000002402137981 */ /* 0x000162000c1e1900 */
[----:B------:R-:W-:Y:S05]  /*1580*/  BRA `(.L_x_17375) ;  /* 0x0000000c000c7947 */ /* 0x000fea0003800000 */
.L_x_17376:
[----:B------:R0:W5:Y:S01]  /*1590*/  LDG.E.S16 R19, desc[UR36][R2.64] ;  /* 0x0000002402137981 */ /* 0x000162000c1e1700 */
[----:B------:R-:W-:Y:S05]  /*15a0*/  BRA `(.L_x_17375) ;  /* 0x0000000c00047947 */ /* 0x000fea0003800000 */
.L_x_17371:
        /* <DEDUP_REMOVED lines=9> */
.L_x_17379:
[----:B------:R-:W2:Y:S02]  /*1640*/  LDG.E.U16 R2, desc[UR36][R2.64] ;  /* 0x0000002402027981 */ /* 0x000ea4000c1e1500 */
[----:B--2---:R-:W-:-:S06]  /*1650*/  HADD2.F32 R19, -RZ, R2.H0_H0 ;  /* 0x20000002ff137230 */ /* 0x004fcc0000004100 */
[----:B------:R-:W0:Y:S01]  /*1660*/  F2I.FTZ.TRUNC.NTZ R19, R19 ;  /* 0x0000001300137305 */ /* 0x000e22000021f100 */
[----:B------:R-:W-:Y:S05]  /*1670*/  BRA `(.L_x_17375) ;  /* 0x0000000800d07947 */ /* 0x000fea0003800000 */
.L_x_17378:
        /* <DEDUP_REMOVED lines=9> */
.L_x_17381:
[----:B------:R-:W2:Y:S02]  /*1710*/  LDG.E.U16 R2, desc[UR36][R2.64] ;  /* 0x0000002402027981 */ /* 0x000ea4000c1e1500 */
[----:B--2---:R-:W-:-:S06]  /*1720*/  HADD2.F32 R19, -RZ, R2.H0_H0 ;  /* 0x20000002ff137230 */ /* 0x004fcc0000004100 */
[----:B------:R-:W0:Y:S01]  /*1730*/  F2I.FTZ.TRUNC.NTZ R19, R19 ;  /* 0x0000001300137305 */ /* 0x000e22000021f100 */
[----:B------:R-:W-:Y:S05]  /*1740*/  BRA `(.L_x_17375) ;  /* 0x00000008009c7947 */ /* 0x000fea0003800000 */
.L_x_17380:
[----:B------:R-:W2:Y:S02]  /*1750*/  LDG.E.64 R2, desc[UR36][R2.64] ;  /* 0x0000002402027981 */ /* 0x000ea4000c1e1b00 */
[----:B--2---:R0:W1:Y:S01]  /*1760*/  F2I.F64.TRUNC R19, R2 ;  /* 0x0000000200137311 */ /* 0x004062000030d100 */
[----:B------:R-:W-:Y:S05]  /*1770*/  BRA `(.L_x_17375) ;  /* 0x0000000800907947 */ /* 0x000fea0003800000 */
.L_x_17370:
        /* <DEDUP_REMOVED lines=12> */
.L_x_17384:
[----:B------:R-:W2:Y:S02]  /*1840*/  LDG.E.64 R2, desc[UR36][R2.64] ;  /* 0x0000002402027981 */ /* 0x000ea4000c1e1b00 */
[----:B--2---:R0:W1:Y:S01]  /*1850*/  F2I.F64.TRUNC R19, R2 ;  /* 0x0000000200137311 */ /* 0x004062000030d100 */
[----:B------:R-:W-:Y:S05]  /*1860*/  BRA `(.L_x_17375) ;  /* 0x0000000800547947 */ /* 0x000fea0003800000 */
.L_x_17383:
        /* <DEDUP_REMOVED lines=27> */
.L_x_17386:
        /* <DEDUP_REMOVED lines=14> */
.L_x_17385:
[----:B------:R-:W2:Y:S02]  /*1b00*/  LDG.E.U16 R19, desc[UR36][R2.64] ;  /* 0x0000002402137981 */ /* 0x000ea4000c1e1500 */
[----:B--2---:R-:W-:-:S06]  /*1b10*/  IMAD.U32 R19, R19, 0x10000, RZ ;  /* 0x0001000013137824 */ /* 0x004fcc00078e00ff */
[----:B------:R-:W0:Y:S01]  /*1b20*/  F2I.FTZ.TRUNC.NTZ R19, R19 ;  /* 0x0000001300137305 */ /* 0x000e22000021f100 */
[----:B------:R-:W-:Y:S05]  /*1b30*/  BRA `(.L_x_17375) ;  /* 0x0000000400a07947 */ /* 0x000fea0003800000 */
.L_x_17382:
        /* <DEDUP_REMOVED lines=10> */
.L_x_17389:
        /* <DEDUP_REMOVED lines=21> */
.L_x_17393:
[----:B------:R-:W-:Y:S05]  /*1d30*/  BSYNC B1 ;  /* 0x0000000000017941 */ /* 0x000fea0003800000 */
.L_x_17392:
[----:B------:R-:W-:Y:S01]  /*1d40*/  IMAD.SHL.U32 R2, R2, 0x100000, RZ ;  /* 0x0010000002027824 */ /* 0x000fe200078e00ff */
[----:B------:R-:W-:-:S04]  /*1d50*/  LEA R0, R0, 0x3b800000, 0x17 ;  /* 0x3b80000000007811 */ /* 0x000fc800078eb8ff */
[----:B------:R-:W-:-:S07]  /*1d60*/  LOP3.LUT R19, R0, R2, R19, 0xfe, !PT ;  /* 0x0000000200137212 */ /* 0x000fce00078efe13 */
.L_x_17391:
[----:B------:R-:W-:Y:S05]  /*1d70*/  BSYNC B0 ;  /* 0x0000000000007941 */ /* 0x000fea0003800000 */
.L_x_17390:
[----:B------:R-:W1:Y:S01]  /*1d80*/  F2I.FTZ.TRUNC.NTZ R19, R19 ;  /* 0x0000001300137305 */ /* 0x000e62000021f100 */
[----:B------:R-:W-:Y:S05]  /*1d90*/  BRA `(.L_x_17375) ;  /* 0x0000000400087947 */ /* 0x000fea0003800000 */
.L_x_17388:
        /* <DEDUP_REMOVED lines=21> */
.L_x_17397:
[----:B------:R-:W-:Y:S05]  /*1ef0*/  BSYNC B1 ;  /* 0x0000000000017941 */ /* 0x000fea0003800000 */
.L_x_17396:
[----:B------:R-:W-:Y:S01]  /*1f00*/  IMAD.SHL.U32 R2, R2, 0x200000, RZ ;  /* 0x0020000002027824 */ /* 0x000fe200078e00ff */
[----:B------:R-:W-:-:S04]  /*1f10*/  LEA R0, R0, 0x37800000, 0x17 ;  /* 0x3780000000007811 */ /* 0x000fc800078eb8ff */
[----:B------:R-:W-:-:S07]  /*1f20*/  LOP3.LUT R19, R0, R2, R19, 0xfe, !PT ;  /* 0x0000000200137212 */ /* 0x000fce00078efe13 */
.L_x_17395:
[----:B------:R-:W-:Y:S05]  /*1f30*/  BSYNC B0 ;  /* 0x0000000000007941 */ /* 0x000fea0003800000 */
.L_x_17394:
[----:B------:R-:W2:Y:S01]  /*1f40*/  F2I.FTZ.TRUNC.NTZ R19, R19 ;  /* 0x0000001300137305 */ /* 0x000ea2000021f100 */
[----:B------:R-:W-:Y:S05]  /*1f50*/  BRA `(.L_x_17375) ;  /* 0x0000000000987947 */ /* 0x000fea0003800000 */
.L_x_17387:
        /* <DEDUP_REMOVED lines=14> */
.L_x_17401:
[----:B------:R-:W-:Y:S05]  /*2040*/  BSYNC B0 ;  /* 0x0000000000007941 */ /* 0x000fea0003800000 */
.L_x_17400:
[----:B------:R-:W4:Y:S01]  /*2050*/  F2I.FTZ.TRUNC.NTZ R19, R19 ;  /* 0x0000001300137305 */ /* 0x000f22000021f100 */
[----:B------:R-:W-:Y:S05]  /*2060*/  BRA `(.L_x_17375) ;  /* 0x0000000000547947 */ /* 0x000fea0003800000 */
.L_x_17374:
        /* <DEDUP_REMOVED lines=17> */
.L_x_17402:
[----:B------:R-:W-:Y:S05]  /*2180*/  BRA `(.L_x_17375) ;  /* 0x00000000000c7947 */ /* 0x000fea0003800000 */
.L_x_17399:
[----:B------:R0:W5:Y:S01]  /*2190*/  LDG.E R19, desc[UR36][R2.64] ;  /* 0x0000002402137981 */ /* 0x000162000c1e1900 */
[----:B------:R-:W-:Y:S05]  /*21a0*/  BRA `(.L_x_17375) ;  /* 0x0000000000047947 */ /* 0x000fea0003800000 */
.L_x_17398:
[----:B------:R3:W5:Y:S02]  /*21b0*/  LDG.E R19, desc[UR36][R2.64] ;  /* 0x0000002402137981 */ /* 0x000764000c1e1900 */
.L_x_17375:
[----:B012-45:R-:W-:Y:S01]  /*21c0*/  IMAD R8, R19, R19, RZ ;  /* 0x0000001313087224 */ /* 0x037fe200078e02ff */
[----:B------:R-:W-:Y:S05]  /*21d0*/  BSSY B0, `(.L_x_17403) ;  /* 0x000000f000007945 */ /* 0x000fea0003800000 */
[----:B------:R-:W3:Y:S08]  /*21e0*/  I2F.F64 R8, R8 ;  /* 0x0000000800087312 */ /* 0x000ef00000201c00 */
        /* <DEDUP_REMOVED lines=12> */
[----:B------:R-:W-:Y:S05]  /*22b0*/  CALL.REL.NOINC `($__internal_42_$__cuda_sm20_dblrcp_rn_slowpath_v3) ;  /* 0x000000a000447944 */ /* 0x000fea0003c00000 */
.L_x_17404:
[----:B------:R-:W-:Y:S05]  /*22c0*/  BSYNC B0 ;  /* 0x0000000000007941 */ /* 0x000fea0003800000 */
.L_x_17403:
        /* <DEDUP_REMOVED lines=15> */
.L_x_17408:
[----:B------:R0:W-:Y:S01]  /*23c0*/  STG.E.U8 desc[UR36][R16.64], R2 ;  /* 0x0000000210007986 */ /* 0x0001e2000c101124 */
[----:B------:R-:W-:Y:S05]  /*23d0*/  BRA `(.L_x_17410) ;  /* 0x0000000c00507947 */ /* 0x000fea0003800000 */
.L_x_17407:
        /* <DEDUP_REMOVED lines=9> */
.L_x_17412:
[----:B------:R0:W-:Y:S01]  /*2470*/  STG.E desc[UR36][R16.64], R2 ;  /* 0x0000000210007986 */ /* 0x0001e2000c101924 */
[----:B------:R-:W-:Y:S05]  /*2480*/  BRA `(.L_x_17410) ;  /* 0x0000000c00247947 */ /* 0x000fea0003800000 */
.L_x_17411:
[----:B------:R0:W-:Y:S01]  /*2490*/  STG.E.U16 desc[UR36][R16.64], R2 ;  /* 0x0000000210007986 */ /* 0x0001e2000c101524 */
[----:B------:R-:W-:Y:S05]  /*24a0*/  BRA `(.L_x_17410) ;  /* 0x0000000c001c7947 */ /* 0x000fea0003800000 */
.L_x_17406:
        /* <DEDUP_REMOVED lines=9> */
.L_x_17414:
[----:B------:R-:W-:-:S04]  /*2540*/  I2FP.F32.S32 R0, R2 ;  /* 0x0000000200007245 */ /* 0x000fc80000201400 */
[----:B------:R-:W-:-:S05]  /*2550*/  F2FP.F16.F32.PACK_AB R0, RZ, R0 ;  /* 0x00000000ff00723e */ /* 0x000fca00000000ff */
[----:B------:R0:W-:Y:S01]  /*2560*/  STG.E.U16 desc[UR36][R16.64], R0 ;  /* 0x0000000010007986 */ /* 0x0001e2000c101524 */
[----:B------:R-:W-:Y:S05]  /*2570*/  BRA `(.L_x_17410) ;  /* 0x0000000800e87947 */ /* 0x000fea0003800000 */
.L_x_17413:
        /* <DEDUP_REMOVED lines=10> */
.L_x_17416:
[----:B------:R-:W-:-:S04]  /*2620*/  I2FP.F32.S32 R2, R2 ;  /* 0x0000000200027245 */ /* 0x000fc80000201400 */
[----:B------:R-:W-:-:S04]  /*2630*/  F2FP.F16.F32.PACK_AB R3, RZ, R2 ;  /* 0x00000002ff03723e */ /* 0x000fc800000000ff */
[----:B------:R-:W-:-:S05]  /*2640*/  PRMT R3, R3, 0x5410, RZ ;  /* 0x0000541003037816 */ /* 0x000fca00000000ff */
[----:B------:R2:W-:Y:S01]  /*2650*/  STG.E desc[UR36][R16.64], R3 ;  /* 0x0000000310007986 */ /* 0x0005e2000c101924 */
[----:B------:R-:W-:Y:S05]  /*2660*/  BRA `(.L_x_17410) ;  /* 0x0000000800ac7947 */ /* 0x000fea0003800000 */
.L_x_17415:
[----:B------:R-:W0:Y:S02]  /*2670*/  I2F.F64 R2, R2 ;  /* 0x0000000200027312 */ /* 0x000e240000201c00 */
[----:B0-----:R4:W-:Y:S01]  /*2680*/  STG.E.64 desc[UR36][R16.64], R2 ;  /* 0x0000000210007986 */ /* 0x0019e2000c101b24 */
[----:B------:R-:W-:Y:S05]  /*2690*/  BRA `(.L_x_17410) ;  /* 0x0000000800a07947 */ /* 0x000fea0003800000 */
.L_x_17405:
        /* <DEDUP_REMOVED lines=12> */
.L_x_17419:
[----:B------:R-:W0:Y:S01]  /*2760*/  I2F.F64 R4, R2 ;  /* 0x0000000200047312 */ /* 0x000e220000201c00 */
[----:B------:R-:W-:-:S05]  /*2770*/  CS2R R6, SRZ ;  /* 0x0000000000067805 */ /* 0x000fca000001ff00 */
[----:B0-----:R0:W-:Y:S01]  /*2780*/  STG.E.128 desc[UR36][R16.64], R4 ;  /* 0x0000000410007986 */ /* 0x0011e2000c101d24 */
[----:B------:R-:W-:Y:S05]  /*2790*/  BRA `(.L_x_17410) ;  /* 0x0000000800607947 */ /* 0x000fea0003800000 */
.L_x_17418:
        /* <DEDUP_REMOVED lines=21> */
.L_x_17423:
[----:B------:R-:W-:Y:S05]  /*28f0*/  BSYNC B0 ;  /* 0x0000000000007941 */ /* 0x000fea0003800000 */
.L_x_17422:
[----:B------:R-:W-:-:S05]  /*2900*/  LOP3.LUT R3, R0, R3, RZ, 0xfc, !PT ;  /* 0x0000000300037212 */ /* 0x000fca00078efcff */
[----:B------:R0:W-:Y:S01]  /*2910*/  STG.E.U8 desc[UR36][R16.64], R3 ;  /* 0x0000000310007986 */ /* 0x0001e2000c101124 */
[----:B------:R-:W-:Y:S05]  /*2920*/  BRA `(.L_x_17410) ;  /* 0x0000000400fc7947 */ /* 0x000fea0003800000 */
.L_x_17421:
        /* <DEDUP_REMOVED lines=13> */
.L_x_17425:
[----:B------:R-:W-:Y:S01]  /*2a00*/  IMAD.MOV.U32 R0, RZ, RZ, 0x7f ;  /* 0x0000007fff007424 */ /* 0x000fe200078e00ff */
[----:B------:R-:W-:-:S04]  /*2a10*/  ISETP.GT.U32.AND P0, PT, R2, 0x7f800000, PT ;  /* 0x7f8000000200780c */ /* 0x000fc80003f04070 */
[----:B------:R-:W-:-:S09]  /*2a20*/  SEL R0, R0, 0x7c, P0 ;  /* 0x0000007c00007807 */ /* 0x000fd20000000000 */
.L_x_17426:
[----:B------:R-:W-:Y:S05]  /*2a30*/  BSYNC B0 ;  /* 0x0000000000007941 */ /* 0x000fea0003800000 */
.L_x_17424:
[----:B------:R-:W-:-:S04]  /*2a40*/  LOP3.LUT R2, R3, 0x80000000, RZ, 0xc0, !PT ;  /* 0x8000000003027812 */ /* 0x000fc800078ec0ff */
[----:B------:R-:W-:-:S04]  /*2a50*/  SHF.R.U32.HI R3, RZ, 0x18, R2 ;  /* 0x00000018ff037819 */ /* 0x000fc80000011602 */
[----:B------:R-:W-:-:S05]  /*2a60*/  LOP3.LUT R3, R0, R3, RZ, 0xfc, !PT ;  /* 0x0000000300037212 */ /* 0x000fca00078efcff */
[----:B------:R0:W-:Y:S01]  /*2a70*/  STG.E.U8 desc[UR36][R16.64], R3 ;  /* 0x0000000310007986 */ /* 0x0001e2000c101124 */
[----:B------:R-:W-:Y:S05]  /*2a80*/  BRA `(.L_x_17410) ;  /* 0x0000000400a47947 */ /* 0x000fea0003800000 */
.L_x_17420:
[----:B------:R-:W-:-:S04]  /*2a90*/  I2FP.F32.S32 R0, R2 ;  /* 0x0000000200007245 */ /* 0x000fc80000201400 */
[----:B------:R-:W-:-:S05]  /*2aa0*/  F2FP.BF16.F32.PACK_AB R0, RZ, R0 ;  /* 0x00000000ff00723e */ /* 0x000fca00000010ff */
[----:B------:R0:W-:Y:S01]  /*2ab0*/  STG.E.U16 desc[UR36][R16.64], R0 ;  /* 0x0000000010007986 */ /* 0x0001e2000c101524 */
[----:B------:R-:W-:Y:S05]  /*2ac0*/  BRA `(.L_x_17410) ;  /* 0x0000000400947947 */ /* 0x000fea0003800000 */
.L_x_17417:
        /* <DEDUP_REMOVED lines=10> */
.L_x_17429:
        /* <DEDUP_REMOVED lines=17> */
.L_x_17432:
[----:B------:R-:W-:-:S04]  /*2c80*/  LOP3.LUT R2, R3, 0x80000000, RZ, 0xc0, !PT ;  /* 0x8000000003027812 */ /* 0x000fc800078ec0ff */
[----:B------:R-:W-:-:S04]  /*2c90*/  SHF.R.U32.HI R3, RZ, 0x18, R2 ;  /* 0x00000018ff037819 */ /* 0x000fc80000011602 */
[----:B------:R-:W-:-:S04]  /*2ca0*/  LOP3.LUT R0, R0, R3, RZ, 0xfc, !PT ;  /* 0x0000000300007212 */ /* 0x000fc800078efcff */
[----:B------:R-:W-:-:S07]  /*2cb0*/  PRMT R8, R0, 0x7610, R8 ;  /* 0x0000761000087816 */ /* 0x000fce0000000008 */
.L_x_17431:
[----:B------:R-:W-:Y:S05]  /*2cc0*/  BSYNC B0 ;  /* 0x0000000000007941 */ /* 0x000fea0003800000 */
.L_x_17430:
[----:B------:R0:W-:Y:S01]  /*2cd0*/  STG.E.U8 desc[UR36][R16.64], R8 ;  /* 0x0000000810007986 */ /* 0x0001e2000c101124 */
[----:B------:R-:W-:Y:S05]  /*2ce0*/  BRA `(.L_x_17410) ;  /* 0x00000004000c7947 */ /* 0x000fea0003800000 */
.L_x_17428:
        /* <DEDUP_REMOVED lines=17> */
.L_x_17435:
[----:B------:R-:W-:-:S04]  /*2e00*/  LOP3.LUT R2, R3, 0x80000000, RZ, 0xc0, !PT ;  /* 0x8000000003027812 */ /* 0x000fc800078ec0ff */
[----:B------:R-:W-:-:S04]  /*2e10*/  SHF.R.U32.HI R3, RZ, 0x18, R2 ;  /* 0x00000018ff037819 */ /* 0x000fc80000011602 */
[----:B------:R-:W-:-:S04]  /*2e20*/  LOP3.LUT R0, R0, R3, RZ, 0xfc, !PT ;  /* 0x0000000300007212 */ /* 0x000fc800078efcff */
[----:B------:R-:W-:-:S07]  /*2e30*/  PRMT R8, R0, 0x7610, R8 ;  /* 0x0000761000087816 */ /* 0x000fce0000000008 */
.L_x_17434:
[----:B------:R-:W-:Y:S05]  /*2e40*/  BSYNC B0 ;  /* 0x0000000000007941 */ /* 0x000fea0003800000 */
.L_x_17433:
[----:B------:R0:W-:Y:S01]  /*2e50*/  STG.E.U8 desc[UR36][R16.64], R8 ;  /* 0x0000000810007986 */ /* 0x0001e2000c101124 */
[----:B------:R-:W-:Y:S05]  /*2e60*/  BRA `(.L_x_17410) ;  /* 0x0000000000ac7947 */ /* 0x000fea0003800000 */
.L_x_17427:
        /* <DEDUP_REMOVED lines=22> */
.L_x_17409:
        /* <DEDUP_REMOVED lines=16> */
.L_x_17438:
[----:B------:R-:W-:Y:S05]  /*30d0*/  BRA `(.L_x_17410) ;  /* 0x0000000000107947 */ /* 0x000fea0003800000 */
.L_x_17437:
[----:B------:R-:W-:-:S05]  /*30e0*/  SHF.R.S32.HI R3, RZ, 0x1f, R2 ;  /* 0x0000001fff037819 */ /* 0x000fca0000011402 */
[----:B------:R0:W-:Y:S01]  /*30f0*/  STG.E.64 desc[UR36][R16.64], R2 ;  /* 0x0000000210007986 */ /* 0x0001e2000c101b24 */
[----:B------:R-:W-:Y:S05]  /*3100*/  BRA `(.L_x_17410) ;  /* 0x0000000000047947 */ /* 0x000fea0003800000 */
.L_x_17436:
[----:B------:R0:W-:Y:S02]  /*3110*/  STG.E desc[UR36][R16.64], R2 ;  /* 0x0000000210007986 */ /* 0x0001e4000c101924 */
.L_x_17410:
[----:B------:R-:W-:-:S04]  /*3120*/  IMAD R18, R23, 0x200, R18 ;  /* 0x0000020017127824 */ /* 0x000fc800078e0212 */
[----:B------:R-:W-:-:S07]  /*3130*/  VIADD R19, R18, 0x80 ;  /* 0x0000008012137836 */ /* 0x000fce0000000000 */
.L_x_17368:
[----:B------:R-:W-:Y:S05]  /*3140*/  BSYNC B6 ;  /* 0x0000000000067941 */ /* 0x000fea0003800000 */
.L_x_17367:
        /* <DEDUP_REMOVED lines=307> */
.L_x_17441:
        /* <DEDUP_REMOVED lines=20> */
.L_x_17445:
[----:B------:R0:W5:Y:S01]  /*45c0*/  LDG.E.U8 R18, desc[UR36][R2.64] ;  /* 0x0000002402127981 */ /* 0x000162000c1e1100 */
[----:B------:R-:W-:Y:S05]  /*45d0*/  BRA `(.L_x_17447) ;  /* 0x0000000c00347947 */ /* 0x000fea0003800000 */
.L_x_17444:
        /* <DEDUP_REMOVED lines=8> */
.L_x_17449:
[----:B------:R0:W5:Y:S01]  /*4660*/  LDG.E R18, desc[UR36][R2.64] ;  /* 0x0000002402127981 */ /* 0x000162000c1e1900 */
[----:B------:R-:W-:Y:S05]  /*4670*/  BRA `(.L_x_17447) ;  /* 0x0000000c000c7947 */ /* 0x000fea0003800000 */
.L_x_17448:
[----:B------:R0:W5:Y:S01]  /*4680*/  LDG.E.S16 R18, desc[UR36][R2.64] ;  /* 0x0000002402127981 */ /* 0x000162000c1e1700 */
[----:B------:R-:W-:Y:S05]  /*4690*/  BRA `(.L_x_17447) ;  /* 0x0000000c00047947 */ /* 0x000fea0003800000 */
.L_x_17443:
        /* <DEDUP_REMOVED lines=9> */
.L_x_17451:
[----:B------:R-:W2:Y:S02]  /*4730*/  LDG.E.U16 R2, desc[UR36][R2.64] ;  /* 0x0000002402027981 */ /* 0x000ea4000c1e1500 */
[----:B--2---:R-:W-:-:S06]  /*4740*/  HADD2.F32 R18, -RZ, R2.H0_H0 ;  /* 0x20000002ff127230 */ /* 0x004fcc0000004100 */
[----:B------:R-:W0:Y:S01]  /*4750*/  F2I.FTZ.TRUNC.NTZ R18, R18 ;  /* 0x0000001200127305 */ /* 0x000e22000021f100 */
[----:B------:R-:W-:Y:S05]  /*4760*/  BRA `(.L_x_17447) ;  /* 0x0000000800d07947 */ /* 0x000fea0003800000 */
.L_x_17450:
        /* <DEDUP_REMOVED lines=9> */
.L_x_17453:
[----:B------:R-:W2:Y:S02]  /*4800*/  LDG.E.U16 R2, desc[UR36][R2.64] ;  /* 0x0000002402027981 */ /* 0x000ea4000c1e1500 */
[----:B--2---:R-:W-:-:S06]  /*4810*/  HADD2.F32 R18, -RZ, R2.H0_H0 ;  /* 0x20000002ff127230 */ /* 0x004fcc0000004100 */
[----:B------:R-:W0:Y:S01]  /*4820*/  F2I.FTZ.TRUNC.NTZ R18, R18 ;  /* 0x0000001200127305 */ /* 0x000e22000021f100 */
[----:B------:R-:W-:Y:S05]  /*4830*/  BRA `(.L_x_17447) ;  /* 0x00000008009c7947 */ /* 0x000fea0003800000 */
.L_x_17452:
[----:B------:R-:W2:Y:S02]  /*4840*/  LDG.E.64 R2, desc[UR36][R2.64] ;  /* 0x0000002402027981 */ /* 0x000ea4000c1e1b00 */
[----:B--2---:R0:W1:Y:S01]  /*4850*/  F2I.F64.TRUNC R18, R2 ;  /* 0x0000000200127311 */ /* 0x004062000030d100 */
[----:B------:R-:W-:Y:S05]  /*4860*/  BRA `(.L_x_17447) ;  /* 0x0000000800907947 */ /* 0x000fea0003800000 */
.L_x_17442:
        /* <DEDUP_REMOVED lines=12> */
.L_x_17456:
[----:B------:R-:W2:Y:S02]  /*4930*/  LDG.E.64 R2, desc[UR36][R2.64] ;  /* 0x0000002402027981 */ /* 0x000ea4000c1e1b00 */
[----:B--2---:R0:W1:Y:S01]  /*4940*/  F2I.F64.TRUNC R18, R2 ;  /* 0x0000000200127311 */ /* 0x004062000030d100 */
[----:B------:R-:W-:Y:S05]  /*4950*/  BRA `(.L_x_17447) ;  /* 0x0000000800547947 */ /* 0x000fea0003800000 */
.L_x_17455:
        /* <DEDUP_REMOVED lines=27> */
.L_x_17458:
        /* <DEDUP_REMOVED lines=12> */
[----:B------:R3:W4:Y:S01]  /*4bd0*/  F2I.FTZ.TRUNC.NTZ R18, R4 ;  /* 0x0000000400127305 */ /* 0x000722000021f100 */
[----:B------:R-:W-:Y:S05]  /*4be0*/  BRA `(.L_x_17447) ;  /* 0x0000000400b07947 */ /* 0x000fea0003800000 */
.L_x_17457:
[----:B------:R-:W2:Y:S02]  /*4bf0*/  LDG.E.U16 R18, desc[UR36][R2.64] ;  /* 0x0000002402127981 */ /* 0x000ea4000c1e1500 */
[----:B--2---:R-:W-:-:S06]  /*4c00*/  IMAD.U32 R18, R18, 0x10000, RZ ;  /* 0x0001000012127824 */ /* 0x004fcc00078e00ff */
[----:B------:R-:W2:Y:S01]  /*4c10*/  F2I.FTZ.TRUNC.NTZ R18, R18 ;  /* 0x0000001200127305 */ /* 0x000ea2000021f100 */
[----:B------:R-:W-:Y:S05]  /*4c20*/  BRA `(.L_x_17447) ;  /* 0x0000000400a07947 */ /* 0x000fea0003800000 */
.L_x_17454:
        /* <DEDUP_REMOVED lines=10> */
.L_x_17461:
        /* <DEDUP_REMOVED lines=21> */
.L_x_17465:
[----:B------:R-:W-:Y:S05]  /*4e20*/  BSYNC B1 ;  /* 0x0000000000017941 */ /* 0x000fea0003800000 */
.L_x_17464:
[----:B------:R-:W-:Y:S01]  /*4e30*/  IMAD.SHL.U32 R2, R2, 0x100000, RZ ;  /* 0x0010000002027824 */ /* 0x000fe200078e00ff */
[----:B------:R-:W-:-:S04]  /*4e40*/  LEA R3, R0, 0x3b800000, 0x17 ;  /* 0x3b80000000037811 */ /* 0x000fc800078eb8ff */
[----:B------:R-:W-:-:S07]  /*4e50*/  LOP3.LUT R18, R3, R2, R18, 0xfe, !PT ;  /* 0x0000000203127212 */ /* 0x000fce00078efe12 */
.L_x_17463:
[----:B------:R-:W-:Y:S05]  /*4e60*/  BSYNC B0 ;  /* 0x0000000000007941 */ /* 0x000fea0003800000 */
.L_x_17462:
[----:B------:R-:W0:Y:S01]  /*4e70*/  F2I.FTZ.TRUNC.NTZ R18, R18 ;  /* 0x0000001200127305 */ /* 0x000e22000021f100 */
[----:B------:R-:W-:Y:S05]  /*4e80*/  BRA `(.L_x_17447) ;  /* 0x0000000400087947 */ /* 0x000fea0003800000 */
.L_x_17460:
        /* <DEDUP_REMOVED lines=21> */
.L_x_17469:
[----:B------:R-:W-:Y:S05]  /*4fe0*/  BSYNC B1 ;  /* 0x0000000000017941 */ /* 0x000fea0003800000 */
.L_x_17468:
[----:B------:R-:W-:Y:S01]  /*4ff0*/  IMAD.SHL.U32 R2, R2, 0x200000, RZ ;  /* 0x0020000002027824 */ /* 0x000fe200078e00ff */
[----:B------:R-:W-:-:S04]  /*5000*/  LEA R3, R0, 0x37800000, 0x17 ;  /* 0x3780000000037811 */ /* 0x000fc800078eb8ff */
[----:B------:R-:W-:-:S07]  /*5010*/  LOP3.LUT R18, R3, R2, R18, 0xfe, !PT ;  /* 0x0000000203127212 */ /* 0x000fce00078efe12 */
.L_x_17467:
[----:B------:R-:W-:Y:S05]  /*5020*/  BSYNC B0 ;  /* 0x0000000000007941 */ /* 0x000fea0003800000 */
.L_x_17466:
[----:B------:R-:W0:Y:S01]  /*5030*/  F2I.FTZ.TRUNC.NTZ R18, R18 ;  /* 0x0000001200127305 */ /* 0x000e22000021f100 */
[----:B------:R-:W-:Y:S05]  /*5040*/  BRA `(.L_x_17447) ;  /* 0x0000000000987947 */ /* 0x000fea0003800000 */
.L_x_17459:
        /* <DEDUP_REMOVED lines=14> */
.L_x_17473:
[----:B------:R-:W-:Y:S05]  /*5130*/  BSYNC B0 ;  /* 0x0000000000007941 */ /* 0x000fea0003800000 */
.L_x_17472:
[----:B------:R-:W0:Y:S01]  /*5140*/  F2I.FTZ.TRUNC.NTZ R18, R18 ;  /* 0x0000001200127305 */ /* 0x000e22000021f100 */
[----:B------:R-:W-:Y:S05]  /*5150*/  BRA `(.L_x_17447) ;  /* 0x0000000000547947 */ /* 0x000fea0003800000 */
.L_x_17446:
        /* <DEDUP_REMOVED lines=17> */
.L_x_17474:
[----:B------:R-:W-:Y:S05]  /*5270*/  BRA `(.L_x_17447) ;  /* 0x00000000000c7947 */ /* 0x000fea0003800000 */
.L_x_17471:
[----:B------:R0:W5:Y:S01]  /*5280*/  LDG.E R18, desc[UR36][R2.64] ;  /* 0x0000002402127981 */ /* 0x000162000c1e1900 */
[----:B------:R-:W-:Y:S05]  /*5290*/  BRA `(.L_x_17447) ;  /* 0x0000000000047947 */ /* 0x000fea0003800000 */
.L_x_17470:
[----:B------:R0:W5:Y:S02]  /*52a0*/  LDG.E R18, desc[UR36][R2.64] ;  /* 0x0000002402127981 */ /* 0x000164000c1e1900 */
.L_x_17447:
[----:B012-45:R-:W-:Y:S01]  /*52b0*/  IMAD R8, R18, R18, RZ ;  /* 0x0000001212087224 */ /* 0x037fe200078e02ff */
[----:B------:R-:W-:Y:S05]  /*52c0*/  BSSY B0, `(.L_x_17475) ;  /* 0x000000f000007945 */ /* 0x000fea0003800000 */
[----:B------:R-:W0:Y:S08]  /*52d0*/  I2F.F64 R8, R8 ;  /* 0x0000000800087312 */ /* 0x000e300000201c00 */
[----:B0-----:R-:W3:Y:S01]  /*52e0*/  MUFU.RCP64H R3, R9 ;  /* 0x0000000900037308 */ /* 0x001ee20000001800 */
[----:B------:R-:W-:-:S05]  /*52f0*/  VIADD R2, R9, 0x300402 ;  /* 0x0030040209027836 */ /* 0x000fca0000000000 */
[----:B------:R-:W-:Y:S01]  /*5300*/  FSETP.GEU.AND P0, PT, |R2|, 5.8789094863358348022e-39, PT ;  /* 0x004004020200780b */ /* 0x000fe20003f0e200 */
[----:B---3--:R-:W-:-:S08]  /*5310*/  DFMA R4, -R8, R2, 1 ;  /* 0x3ff000000804742b */ /* 0x008fd00000000102 */
        /* <DEDUP_REMOVED lines=9> */
.L_x_17476:
[----:B------:R-:W-:Y:S05]  /*53b0*/  BSYNC B0 ;  /* 0x0000000000007941 */ /* 0x000fea0003800000 */
.L_x_17475:
        /* <DEDUP_REMOVED lines=15> */
.L_x_17480:
[----:B------:R0:W-:Y:S01]  /*54b0*/  STG.E.U8 desc[UR36][R16.64], R2 ;  /* 0x0000000210007986 */ /* 0x0001e2000c101124 */
[----:B------:R-:W-:Y:S05]  /*54c0*/  BRA `(.L_x_17482) ;  /* 0x0000000c00507947 */ /* 0x000fea0003800000 */
.L_x_17479:
        /* <DEDUP_REMOVED lines=9> */
.L_x_17484:
[----:B------:R0:W-:Y:S01]  /*5560*/  STG.E desc[UR36][R16.64], R2 ;  /* 0x0000000210007986 */ /* 0x0001e2000c101924 */
[----:B------:R-:W-:Y:S05]  /*5570*/  BRA `(.L_x_17482) ;  /* 0x0000000c00247947 */ /* 0x000fea0003800000 */
.L_x_17483:
[----:B------:R0:W-:Y:S01]  /*5580*/  STG.E.U16 desc[UR36][R16.64], R2 ;  /* 0x0000000210007986 */ /* 0x0001e2000c101524 */
[----:B------:R-:W-:Y:S05]  /*5590*/  BRA `(.L_x_17482) ;  /* 0x0000000c001c7947 */ /* 0x000fea0003800000 */
.L_x_17478:
        /* <DEDUP_REMOVED lines=9> */
.L_x_17486:
[----:B------:R-:W-:-:S04]  /*5630*/  I2FP.F32.S32 R0, R2 ;  /* 0x0000000200007245 */ /* 0x000fc80000201400 */
[----:B------:R-:W-:-:S05]  /*5640*/  F2FP.F16.F32.PACK_AB R0, RZ, R0 ;  /* 0x00000000ff00723e */ /* 0x000fca00000000ff */
[----:B------:R0:W-:Y:S01]  /*5650*/  STG.E.U16 desc[UR36][R16.64], R0 ;  /* 0x0000000010007986 */ /* 0x0001e2000c101524 */
[----:B------:R-:W-:Y:S05]  /*5660*/  BRA `(.L_x_17482) ;  /* 0x0000000800e87947 */ /* 0x000fea0003800000 */
.L_x_17485:
        /* <DEDUP_REMOVED lines=10> */
.L_x_17488:
[----:B------:R-:W-:-:S04]  /*5710*/  I2FP.F32.S32 R2, R2 ;  /* 0x0000000200027245 */ /* 0x000fc80000201400 */
[----:B------:R-:W-:-:S04]  /*5720*/  F2FP.F16.F32.PACK_AB R3, RZ, R2 ;  /* 0x00000002ff03723e */ /* 0x000fc800000000ff */
[----:B------:R-:W-:-:S05]  /*5730*/  PRMT R3, R3, 0x5410, RZ ;  /* 0x0000541003037816 */ /* 0x000fca00000000ff */
[----:B------:R0:W-:Y:S01]  /*5740*/  STG.E desc[UR36][R16.64], R3 ;  /* 0x0000000310007986 */ /* 0x0001e2000c101924 */
[----:B------:R-:W-:Y:S05]  /*5750*/  BRA `(.L_x_17482) ;  /* 0x0000000800ac7947 */ /* 0x000fea0003800000 */
.L_x_17487:
[----:B------:R-:W0:Y:S02]  /*5760*/  I2F.F64 R2, R2 ;  /* 0x0000000200027312 */ /* 0x000e240000201c00 */
[----:B0-----:R0:W-:Y:S01]  /*5770*/  STG.E.64 desc[UR36][R16.64], R2 ;  /* 0x0000000210007986 */ /* 0x0011e2000c101b24 */
[----:B------:R-:W-:Y:S05]  /*5780*/  BRA `(.L_x_17482) ;  /* 0x0000000800a07947 */ /* 0x000fea0003800000 */
.L_x_17477:
        /* <DEDUP_REMOVED lines=12> */
.L_x_17491:
[----:B------:R-:W0:Y:S01]  /*5850*/  I2F.F64 R4, R2 ;  /* 0x0000000200047312 */ /* 0x000e220000201c00 */
[----:B------:R-:W-:-:S05]  /*5860*/  CS2R R6, SRZ ;  /* 0x0000000000067805 */ /* 0x000fca000001ff00 */
[----:B0-----:R0:W-:Y:S01]  /*5870*/  STG.E.128 desc[UR36][R16.64], R4 ;  /* 0x0000000410007986 */ /* 0x0011e2000c101d24 */
[----:B------:R-:W-:Y:S05]  /*5880*/  BRA `(.L_x_17482) ;  /* 0x0000000800607947 */ /* 0x000fea0003800000 */
.L_x_17490:
        /* <DEDUP_REMOVED lines=21> */
.L_x_17495:
[----:B------:R-:W-:Y:S05]  /*59e0*/  BSYNC B0 ;  /* 0x0000000000007941 */ /* 0x000fea0003800000 */
.L_x_17494:
[----:B------:R-:W-:-:S05]  /*59f0*/  LOP3.LUT R3, R0, R3, RZ, 0xfc, !PT ;  /* 0x0000000300037212 */ /* 0x000fca00078efcff */
[----:B------:R0:W-:Y:S01]  /*5a00*/  STG.E.U8 desc[UR36][R16.64], R3 ;  /* 0x0000000310007986 */ /* 0x0001e2000c101124 */
[----:B------:R-:W-:Y:S05]  /*5a10*/  BRA `(.L_x_17482) ;  /* 0x0000000400fc7947 */ /* 0x000fea0003800000 */
.L_x_17493:
        /* <DEDUP_REMOVED lines=13> */
.L_x_17497:
[----:B------:R-:W-:Y:S01]  /*5af0*/  IMAD.MOV.U32 R0, RZ, RZ, 0x7f ;  /* 0x0000007fff007424 */ /* 0x000fe200078e00ff */
[----:B------:R-:W-:-:S04]  /*5b00*/  ISETP.GT.U32.AND P0, PT, R2, 0x7f800000, PT ;  /* 0x7f8000000200780c */ /* 0x000fc80003f04070 */
[----:B------:R-:W-:-:S09]  /*5b10*/  SEL R0, R0, 0x7c, P0 ;  /* 0x0000007c00007807 */ /* 0x000fd20000000000 */
.L_x_17498:
[----:B------:R-:W-:Y:S05]  /*5b20*/  BSYNC B0 ;  /* 0x0000000000007941 */ /* 0x000fea0003800000 */
.L_x_17496:
[----:B------:R-:W-:-:S04]  /*5b30*/  LOP3.LUT R2, R3, 0x80000000, RZ, 0xc0, !PT ;  /* 0x8000000003027812 */ /* 0x000fc800078ec0ff */
[----:B------:R-:W-:-:S04]  /*5b40*/  SHF.R.U32.HI R3, RZ, 0x18, R2 ;  /* 0x00000018ff037819 */ /* 0x000fc80000011602 */
[----:B------:R-:W-:-:S05]  /*5b50*/  LOP3.LUT R3, R0, R3, RZ, 0xfc, !PT ;  /* 0x0000000300037212 */ /* 0x000fca00078efcff */
[----:B------:R0:W-:Y:S01]  /*5b60*/  STG.E.U8 desc[UR36][R16.64], R3 ;  /* 0x0000000310007986 */ /* 0x0001e2000c101124 */
[----:B------:R-:W-:Y:S05]  /*5b70*/  BRA `(.L_x_17482) ;  /* 0x0000000400a47947 */ /* 0x000fea0003800000 */
.L_x_17492:
[----:B------:R-:W-:-:S04]  /*5b80*/  I2FP.F32.S32 R0, R2 ;  /* 0x0000000200007245 */ /* 0x000fc80000201400 */
[----:B------:R-:W-:-:S05]  /*5b90*/  F2FP.BF16.F32.PACK_AB R0, RZ, R0 ;  /* 0x00000000ff00723e */ /* 0x000fca00000010ff */
[----:B------:R0:W-:Y:S01]  /*5ba0*/  STG.E.U16 desc[UR36][R16.64], R0 ;  /* 0x0000000010007986 */ /* 0x0001e2000c101524 */
[----:B------:R-:W-:Y:S05]  /*5bb0*/  BRA `(.L_x_17482) ;  /* 0x0000000400947947 */ /* 0x000fea0003800000 */
.L_x_17489:
        /* <DEDUP_REMOVED lines=10> */
.L_x_17501:
        /* <DEDUP_REMOVED lines=17> */
.L_x_17504:
[----:B------:R-:W-:-:S04]  /*5d70*/  LOP3.LUT R2, R3, 0x80000000, RZ, 0xc0, !PT ;  /* 0x8000000003027812 */ /* 0x000fc800078ec0ff */
[----:B------:R-:W-:-:S04]  /*5d80*/  SHF.R.U32.HI R3, RZ, 0x18, R2 ;  /* 0x00000018ff037819 */ /* 0x000fc80000011602 */
[----:B------:R-:W-:-:S04]  /*5d90*/  LOP3.LUT R0, R0, R3, RZ, 0xfc, !PT ;  /* 0x0000000300007212 */ /* 0x000fc800078efcff */
[----:B------:R-:W-:-:S07]  /*5da0*/  PRMT R8, R0, 0x7610, R8 ;  /* 0x0000761000087816 */ /* 0x000fce0000000008 */
.L_x_17503:
[----:B------:R-:W-:Y:S05]  /*5db0*/  BSYNC B0 ;  /* 0x0000000000007941 */ /* 0x000fea0003800000 */
.L_x_17502:
[----:B------:R3:W-:Y:S01]  /*5dc0*/  STG.E.U8 desc[UR36][R16.64], R8 ;  /* 0x0000000810007986 */ /* 0x0007e2000c101124 */
[----:B------:R-:W-:Y:S05]  /*5dd0*/  BRA `(.L_x_17482) ;  /* 0x00000004000c7947 */ /* 0x000fea0003800000 */
.L_x_17500:
        /* <DEDUP_REMOVED lines=17> */
.L_x_17507:
[----:B------:R-:W-:-:S04]  /*5ef0*/  LOP3.LUT R2, R3, 0x80000000, RZ, 0xc0, !PT ;  /* 0x8000000003027812 */ /* 0x000fc800078ec0ff */
[----:B------:R-:W-:-:S04]  /*5f00*/  SHF.R.U32.HI R3, RZ, 0x18, R2 ;  /* 0x00000018ff037819 */ /* 0x000fc80000011602 */
[----:B------:R-:W-:-:S04]  /*5f10*/  LOP3.LUT R0, R0, R3, RZ, 0xfc, !PT ;  /* 0x0000000300007212 */ /* 0x000fc800078efcff */
[----:B------:R-:W-:-:S07]  /*5f20*/  PRMT R8, R0, 0x7610, R8 ;  /* 0x0000761000087816 */ /* 0x000fce0000000008 */
.L_x_17506:
[----:B------:R-:W-:Y:S05]  /*5f30*/  BSYNC B0 ;  /* 0x0000000000007941 */ /* 0x000fea0003800000 */
.L_x_17505:
[----:B------:R0:W-:Y:S01]  /*5f40*/  STG.E.U8 desc[UR36][R16.64], R8 ;  /* 0x0000000810007986 */ /* 0x0001e2000c101124 */
[----:B------:R-:W-:Y:S05]  /*5f50*/  BRA `(.L_x_17482) ;  /* 0x0000000000ac7947 */ /* 0x000fea0003800000 */
.L_x_17499:
        /* <DEDUP_REMOVED lines=22> */
.L_x_17481:
        /* <DEDUP_REMOVED lines=16> */
.L_x_17510:
[----:B------:R-:W-:Y:S05]  /*61c0*/  BRA `(.L_x_17482) ;  /* 0x0000000000107947 */ /* 0x000fea0003800000 */
.L_x_17509:
[----:B------:R-:W-:-:S05]  /*61d0*/  SHF.R.S32.HI R3, RZ, 0x1f, R2 ;  /* 0x0000001fff037819 */ /* 0x000fca0000011402 */
[----:B------:R2:W-:Y:S01]  /*61e0*/  STG.E.64 desc[UR36][R16.64], R2 ;  /* 0x0000000210007986 */ /* 0x0005e2000c101b24 */
[----:B------:R-:W-:Y:S05]  /*61f0*/  BRA `(.L_x_17482) ;  /* 0x0000000000047947 */ /* 0x000fea0003800000 */
.L_x_17508:
[----:B------:R0:W-:Y:S02]  /*6200*/  STG.E desc[UR36][R16.64], R2 ;  /* 0x0000000210007986 */ /* 0x0001e4000c101924 */
.L_x_17482:
[----:B------:R-:W-:-:S07]  /*6210*/  VIADD R19, R19, 0x80 ;  /* 0x0000008013137836 */ /* 0x000fce0000000000 */
.L_x_17440:
[----:B------:R-:W-:Y:S05]  /*6220*/  BSYNC B6 ;  /* 0x0000000000067941 */ /* 0x000fea0003800000 */
.L_x_17439:
        /* <DEDUP_REMOVED lines=307> */
.L_x_17513:
        /* <DEDUP_REMOVED lines=20> */
.L_x_17517:
[----:B------:R0:W5:Y:S01]  /*76a0*/  LDG.E.U8 R18, desc[UR36][R2.64] ;  /* 0x0000002402127981 */ /* 0x000162000c1e1100 */
[----:B------:R-:W-:Y:S05]  /*76b0*/  BRA `(.L_x_17519) ;  /* 0x0000000c00347947 */ /* 0x000fea0003800000 */
.L_x_17516:
        /* <DEDUP_REMOVED lines=8> */
.L_x_17521:
[----:B------:R0:W5:Y:S01]  /*7740*/  LDG.E R18, desc[UR36][R2.64] ;  /* 0x0000002402127981 */ /* 0x000162000c1e1900 */
[----:B------:R-:W-:Y:S05]  /*7750*/  BRA `(.L_x_17519) ;  /* 0x0000000c000c7947 */ /* 0x000fea0003800000 */
.L_x_17520:
[----:B------:R0:W5:Y:S01]  /*7760*/  LDG.E.S16 R18, desc[UR36][R2.64] ;  /* 0x0000002402127981 */ /* 0x000162000c1e1700 */
[----:B------:R-:W-:Y:S05]  /*7770*/  BRA `(.L_x_17519) ;  /* 0x0000000c00047947 */ /* 0x000fea0003800000 */
.L_x_17515:
        /* <DEDUP_REMOVED lines=9> */
.L_x_17523:
[----:B------:R-:W2:Y:S02]  /*7810*/  LDG.E.U16 R2, desc[UR36][R2.64] ;  /* 0x0000002402027981 */ /* 0x000ea4000c1e1500 */
[----:B--2---:R-:W-:-:S06]  /*7820*/  HADD2.F32 R18, -RZ, R2.H0_H0 ;  /* 0x20000002ff127230 */ /* 0x004fcc0000004100 */
[----:B------:R-:W0:Y:S01]  /*7830*/  F2I.FTZ.TRUNC.NTZ R18, R18 ;  /* 0x0000001200127305 */ /* 0x000e22000021f100 */
[----:B------:R-:W-:Y:S05]  /*7840*/  BRA `(.L_x_17519) ;  /* 0x0000000800d07947 */ /* 0x000fea0003800000 */
.L_x_17522:
        /* <DEDUP_REMOVED lines=9> */
.L_x_17525:
[----:B------:R-:W2:Y:S02]  /*78e0*/  LDG.E.U16 R2, desc[UR36][R2.64] ;  /* 0x0000002402027981 */ /* 0x000ea4000c1e1500 */
[----:B--2---:R-:W-:-:S06]  /*78f0*/  HADD2.F32 R18, -RZ, R2.H0_H0 ;  /* 0x20000002ff127230 */ /* 0x004fcc0000004100 */
[----:B------:R-:W0:Y:S01]  /*7900*/  F2I.FTZ.TRUNC.NTZ R18, R18 ;  /* 0x0000001200127305 */ /* 0x000e22000021f100 */
[----:B------:R-:W-:Y:S05]  /*7910*/  BRA `(.L_x_17519) ;  /* 0x00000008009c7947 */ /* 0x000fea0003800000 */
.L_x_17524:
[----:B------:R-:W2:Y:S02]  /*7920*/  LDG.E.64 R2, desc[UR36][R2.64] ;  /* 0x0000002402027981 */ /* 0x000ea4000c1e1b00 */
[----:B--2---:R0:W1:Y:S01]  /*7930*/  F2I.F64.TRUNC R18, R2 ;  /* 0x0000000200127311 */ /* 0x004062000030d100 */
[----:B------:R-:W-:Y:S05]  /*7940*/  BRA `(.L_x_17519) ;  /* 0x0000000800907947 */ /* 0x000fea0003800000 */
.L_x_17514:
        /* <DEDUP_REMOVED lines=12> */
.L_x_17528:
[----:B------:R-:W2:Y:S02]  /*7a10*/  LDG.E.64 R2, desc[UR36][R2.64] ;  /* 0x0000002402027981 */ /* 0x000ea4000c1e1b00 */
[----:B--2---:R0:W1:Y:S01]  /*7a20*/  F2I.F64.TRUNC R18, R2 ;  /* 0x0000000200127311 */ /* 0x004062000030d100 */
[----:B------:R-:W-:Y:S05]  /*7a30*/  BRA `(.L_x_17519) ;  /* 0x0000000800547947 */ /* 0x000fea0003800000 */
.L_x_17527:
        /* <DEDUP_REMOVED lines=27> */
.L_x_17530:
        /* <DEDUP_REMOVED lines=14> */
.L_x_17529:
[----:B------:R-:W2:Y:S02]  /*7cd0*/  LDG.E.U16 R18, desc[UR36][R2.64] ;  /* 0x0000002402127981 */ /* 0x000ea4000c1e1500 */
[----:B--2---:R-:W-:-:S06]  /*7ce0*/  IMAD.U32 R18, R18, 0x10000, RZ ;  /* 0x0001000012127824 */ /* 0x004fcc00078e00ff */
[----:B------:R-:W0:Y:S01]  /*7cf0*/  F2I.FTZ.TRUNC.NTZ R18, R18 ;  /* 0x0000001200127305 */ /* 0x000e22000021f100 */
[----:B------:R-:W-:Y:S05]  /*7d00*/  BRA `(.L_x_17519) ;  /* 0x0000000400a07947 */ /* 0x000fea0003800000 */
.L_x_17526:
        /* <DEDUP_REMOVED lines=10> */
.L_x_17533:
        /* <DEDUP_REMOVED lines=21> */
.L_x_17537:
[----:B------:R-:W-:Y:S05]  /*7f00*/  BSYNC B1 ;  /* 0x0000000000017941 */ /* 0x000fea0003800000 */
.L_x_17536:
[----:B------:R-:W-:Y:S01]  /*7f10*/  IMAD.SHL.U32 R2, R2, 0x100000, RZ ;  /* 0x0010000002027824 */ /* 0x000fe200078e00ff */
[----:B------:R-:W-:-:S04]  /*7f20*/  LEA R3, R0, 0x3b800000, 0x17 ;  /* 0x3b80000000037811 */ /* 0x000fc800078eb8ff */
[----:B------:R-:W-:-:S07]  /*7f30*/  LOP3.LUT R18, R3, R2, R18, 0xfe, !PT ;  /* 0x0000000203127212 */ /* 0x000fce00078efe12 */
.L_x_17535:
[----:B------:R-:W-:Y:S05]  /*7f40*/  BSYNC B0 ;  /* 0x0000000000007941 */ /* 0x000fea0003800000 */
.L_x_17534:
[----:B------:R-:W1:Y:S01]  /*7f50*/  F2I.FTZ.TRUNC.NTZ R18, R18 ;  /* 0x0000001200127305 */ /* 0x000e62000021f100 */
[----:B------:R-:W-:Y:S05]  /*7f60*/  BRA `(.L_x_17519) ;  /* 0x0000000400087947 */ /* 0x000fea0003800000 */
.L_x_17532:
        /* <DEDUP_REMOVED lines=21> */
.L_x_17541:
[----:B------:R-:W-:Y:S05]  /*80c0*/  BSYNC B1 ;  /* 0x0000000000017941 */ /* 0x000fea0003800000 */
.L_x_17540:
[----:B------:R-:W-:Y:S01]  /*80d0*/  IMAD.SHL.U32 R2, R2, 0x200000, RZ ;  /* 0x0020000002027824 */ /* 0x000fe200078e00ff */
[----:B------:R-:W-:-:S04]  /*80e0*/  LEA R3, R0, 0x37800000, 0x17 ;  /* 0x3780000000037811 */ /* 0x000fc800078eb8ff */
[----:B------:R-:W-:-:S07]  /*80f0*/  LOP3.LUT R18, R3, R2, R18, 0xfe, !PT ;  /* 0x0000000203127212 */ /* 0x000fce00078efe12 */
.L_x_17539:
[----:B------:R-:W-:Y:S05]  /*8100*/  BSYNC B0 ;  /* 0x0000000000007941 */ /* 0x000fea0003800000 */
.L_x_17538:
[----:B------:R-:W2:Y:S01]  /*8110*/  F2I.FTZ.TRUNC.NTZ R18, R18 ;  /* 0x0000001200127305 */ /* 0x000ea2000021f100 */
[----:B------:R-:W-:Y:S05]  /*8120*/  BRA `(.L_x_17519) ;  /* 0x0000000000987947 */ /* 0x000fea0003800000 */
.L_x_17531:
        /* <DEDUP_REMOVED lines=14> */
.L_x_17545:
[----:B------:R-:W-:Y:S05]  /*8210*/  BSYNC B0 ;  /* 0x0000000000007941 */ /* 0x000fea0003800000 */
.L_x_17544:
[----:B------:R-:W4:Y:S01]  /*8220*/  F2I.FTZ.TRUNC.NTZ R18, R18 ;  /* 0x0000001200127305 */ /* 0x000f22000021f100 */
[----:B------:R-:W-:Y:S05]  /*8230*/  BRA `(.L_x_17519) ;  /* 0x0000000000547947 */ /* 0x000fea0003800000 */
.L_x_17518:
        /* <DEDUP_REMOVED lines=17> */
.L_x_17546:
[----:B------:R-:W-:Y:S05]  /*8350*/  BRA `(.L_x_17519) ;  /* 0x00000000000c7947 */ /* 0x000fea0003800000 */
.L_x_17543:
[----:B------:R3:W5:Y:S01]  /*8360*/  LDG.E R18, desc[UR36][R2.64] ;  /* 0x0000002402127981 */ /* 0x000762000c1e1900 */
[----:B------:R-:W-:Y:S05]  /*8370*/  BRA `(.L_x_17519) ;  /* 0x0000000000047947 */ /* 0x000fea0003800000 */
.L_x_17542:
[----:B------:R0:W5:Y:S02]  /*8380*/  LDG.E R18, desc[UR36][R2.64] ;  /* 0x0000002402127981 */ /* 0x000164000c1e1900 */
.L_x_17519:
        /* <DEDUP_REMOVED lines=16> */
.L_x_17548:
[----:B------:R-:W-:Y:S05]  /*8490*/  BSYNC B0 ;  /* 0x0000000000007941 */ /* 0x000fea0003800000 */
.L_x_17547:
        /* <DEDUP_REMOVED lines=15> */
.L_x_17552:
[----:B------:R0:W-:Y:S01]  /*8590*/  STG.E.U8 desc[UR36][R16.64], R2 ;  /* 0x0000000210007986 */ /* 0x0001e2000c101124 */
[----:B------:R-:W-:Y:S05]  /*85a0*/  BRA `(.L_x_17554) ;  /* 0x0000000c00507947 */ /* 0x000fea0003800000 */
.L_x_17551:
        /* <DEDUP_REMOVED lines=9> */
.L_x_17556:
[----:B------:R0:W-:Y:S01]  /*8640*/  STG.E desc[UR36][R16.64], R2 ;  /* 0x0000000210007986 */ /* 0x0001e2000c101924 */
[----:B------:R-:W-:Y:S05]  /*8650*/  BRA `(.L_x_17554) ;  /* 0x0000000c00247947 */ /* 0x000fea0003800000 */
.L_x_17555:
[----:B------:R0:W-:Y:S01]  /*8660*/  STG.E.U16 desc[UR36][R16.64], R2 ;  /* 0x0000000210007986 */ /* 0x0001e2000c101524 */
[----:B------:R-:W-:Y:S05]  /*8670*/  BRA `(.L_x_17554) ;  /* 0x0000000c001c7947 */ /* 0x000fea0003800000 */
.L_x_17550:
        /* <DEDUP_REMOVED lines=9> */
.L_x_17558:
[----:B------:R-:W-:-:S04]  /*8710*/  I2FP.F32.S32 R0, R2 ;  /* 0x0000000200007245 */ /* 0x000fc80000201400 */
[----:B------:R-:W-:-:S05]  /*8720*/  F2FP.F16.F32.PACK_AB R0, RZ, R0 ;  /* 0x00000000ff00723e */ /* 0x000fca00000000ff */
[----:B------:R0:W-:Y:S01]  /*8730*/  STG.E.U16 desc[UR36][R16.64], R0 ;  /* 0x0000000010007986 */ /* 0x0001e2000c101524 */
[----:B------:R-:W-:Y:S05]  /*8740*/  BRA `(.L_x_17554) ;  /* 0x0000000800e87947 */ /* 0x000fea0003800000 */
.L_x_17557:
        /* <DEDUP_REMOVED lines=10> */
.L_x_17560:
[----:B------:R-:W-:-:S04]  /*87f0*/  I2FP.F32.S32 R2, R2 ;  /* 0x0000000200027245 */ /* 0x000fc80000201400 */
[----:B------:R-:W-:-:S04]  /*8800*/  F2FP.F16.F32.PACK_AB R3, RZ, R2 ;  /* 0x00000002ff03723e */ /* 0x000fc800000000ff */
[----:B------:R-:W-:-:S05]  /*8810*/  PRMT R3, R3, 0x5410, RZ ;  /* 0x0000541003037816 */ /* 0x000fca00000000ff */
[----:B------:R0:W-:Y:S01]  /*8820*/  STG.E desc[UR36][R16.64], R3 ;  /* 0x0000000310007986 */ /* 0x0001e2000c101924 */
[----:B------:R-:W-:Y:S05]  /*8830*/  BRA `(.L_x_17554) ;  /* 0x0000000800ac7947 */ /* 0x000fea0003800000 */
.L_x_17559:
[----:B------:R-:W0:Y:S02]  /*8840*/  I2F.F64 R2, R2 ;  /* 0x0000000200027312 */ /* 0x000e240000201c00 */
[----:B0-----:R0:W-:Y:S01]  /*8850*/  STG.E.64 desc[UR36][R16.64], R2 ;  /* 0x0000000210007986 */ /* 0x0011e2000c101b24 */
[----:B------:R-:W-:Y:S05]  /*8860*/  BRA `(.L_x_17554) ;  /* 0x0000000800a07947 */ /* 0x000fea0003800000 */
.L_x_17549:
        /* <DEDUP_REMOVED lines=12> */
.L_x_17563:
[----:B------:R-:W0:Y:S01]  /*8930*/  I2F.F64 R4, R2 ;  /* 0x0000000200047312 */ /* 0x000e220000201c00 */
[----:B------:R-:W-:-:S05]  /*8940*/  CS2R R6, SRZ ;  /* 0x0000000000067805 */ /* 0x000fca000001ff00 */
[----:B0-----:R0:W-:Y:S01]  /*8950*/  STG.E.128 desc[UR36][R16.64], R4 ;  /* 0x0000000410007986 */ /* 0x0011e2000c101d24 */
[----:B------:R-:W-:Y:S05]  /*8960*/  BRA `(.L_x_17554) ;  /* 0x0000000800607947 */ /* 0x000fea0003800000 */
.L_x_17562:
        /* <DEDUP_REMOVED lines=21> */
.L_x_17567:
[----:B------:R-:W-:Y:S05]  /*8ac0*/  BSYNC B0 ;  /* 0x0000000000007941 */ /* 0x000fea0003800000 */
.L_x_17566:
[----:B------:R-:W-:-:S05]  /*8ad0*/  LOP3.LUT R3, R0, R3, RZ, 0xfc, !PT ;  /* 0x0000000300037212 */ /* 0x000fca00078efcff */
[----:B------:R0:W-:Y:S01]  /*8ae0*/  STG.E.U8 desc[UR36][R16.64], R3 ;  /* 0x0000000310007986 */ /* 0x0001e2000c101124 */
[----:B------:R-:W-:Y:S05]  /*8af0*/  BRA `(.L_x_17554) ;  /* 0x0000000400fc7947 */ /* 0x000fea0003800000 */
.L_x_17565:
        /* <DEDUP_REMOVED lines=13> */
.L_x_17569:
[----:B------:R-:W-:Y:S01]  /*8bd0*/  IMAD.MOV.U32 R0, RZ, RZ, 0x7f ;  /* 0x0000007fff007424 */ /* 0x000fe200078e00ff */
[----:B------:R-:W-:-:S04]  /*8be0*/  ISETP.GT.U32.AND P0, PT, R2, 0x7f800000, PT ;  /* 0x7f8000000200780c */ /* 0x000fc80003f04070 */
[----:B------:R-:W-:-:S09]  /*8bf0*/  SEL R0, R0, 0x7c, P0 ;  /* 0x0000007c00007807 */ /* 0x000fd20000000000 */
.L_x_17570:
[----:B------:R-:W-:Y:S05]  /*8c00*/  BSYNC B0 ;  /* 0x0000000000007941 */ /* 0x000fea0003800000 */
.L_x_17568:
[----:B------:R-:W-:-:S04]  /*8c10*/  LOP3.LUT R2, R3, 0x80000000, RZ, 0xc0, !PT ;  /* 0x8000000003027812 */ /* 0x000fc800078ec0ff */
[----:B------:R-:W-:-:S04]  /*8c20*/  SHF.R.U32.HI R3, RZ, 0x18, R2 ;  /* 0x00000018ff037819 */ /* 0x000fc80000011602 */
[----:B------:R-:W-:-:S05]  /*8c30*/  LOP3.LUT R3, R0, R3, RZ, 0xfc, !PT ;  /* 0x0000000300037212 */ /* 0x000fca00078efcff */
[----:B------:R0:W-:Y:S01]  /*8c40*/  STG.E.U8 desc[UR36][R16.64], R3 ;  /* 0x0000000310007986 */ /* 0x0001e2000c101124 */
[----:B------:R-:W-:Y:S05]  /*8c50*/  BRA `(.L_x_17554) ;  /* 0x0000000400a47947 */ /* 0x000fea0003800000 */
.L_x_17564:
[----:B------:R-:W-:-:S04]  /*8c60*/  I2FP.F32.S32 R0, R2 ;  /* 0x0000000200007245 */ /* 0x000fc80000201400 */
[----:B------:R-:W-:-:S05]  /*8c70*/  F2FP.BF16.F32.PACK_AB R0, RZ, R0 ;  /* 0x00000000ff00723e */ /* 0x000fca00000010ff */
[----:B------:R0:W-:Y:S01]  /*8c80*/  STG.E.U16 desc[UR36][R16.64], R0 ;  /* 0x0000000010007986 */ /* 0x0001e2000c101524 */
[----:B------:R-:W-:Y:S05]  /*8c90*/  BRA `(.L_x_17554) ;  /* 0x0000000400947947 */ /* 0x000fea0003800000 */
.L_x_17561:
        /* <DEDUP_REMOVED lines=10> */
.L_x_17573:
        /* <DEDUP_REMOVED lines=17> */
.L_x_17576:
[----:B------:R-:W-:-:S04]  /*8e50*/  LOP3.LUT R2, R3, 0x80000000, RZ, 0xc0, !PT ;  /* 0x8000000003027812 */ /* 0x000fc800078ec0ff */
[----:B------:R-:W-:-:S04]  /*8e60*/  SHF.R.U32.HI R3, RZ, 0x18, R2 ;  /* 0x00000018ff037819 */ /* 0x000fc80000011602 */
[----:B------:R-:W-:-:S04]  /*8e70*/  LOP3.LUT R0, R0, R3, RZ, 0xfc, !PT ;  /* 0x0000000300007212 */ /* 0x000fc800078efcff */
[----:B------:R-:W-:-:S07]  /*8e80*/  PRMT R8, R0, 0x7610, R8 ;  /* 0x0000761000087816 */ /* 0x000fce0000000008 */
.L_x_17575:
[----:B------:R-:W-:Y:S05]  /*8e90*/  BSYNC B0 ;  /* 0x0000000000007941 */ /* 0x000fea0003800000 */
.L_x_17574:
[----:B------:R3:W-:Y:S01]  /*8ea0*/  STG.E.U8 desc[UR36][R16.64], R8 ;  /* 0x0000000810007986 */ /* 0x0007e2000c101124 */
[----:B------:R-:W-:Y:S05]  /*8eb0*/  BRA `(.L_x_17554) ;  /* 0x00000004000c7947 */ /* 0x000fea0003800000 */
.L_x_17572:
        /* <DEDUP_REMOVED lines=17> */
.L_x_17579:
[----:B------:R-:W-:-:S04]  /*8fd0*/  LOP3.LUT R2, R3, 0x80000000, RZ, 0xc0, !PT ;  /* 0x8000000003027812 */ /* 0x000fc800078ec0ff */
[----:B------:R-:W-:-:S04]  /*8fe0*/  SHF.R.U32.HI R3, RZ, 0x18, R2 ;  /* 0x00000018ff037819 */ /* 0x000fc80000011602 */
[----:B------:R-:W-:-:S04]  /*8ff0*/  LOP3.LUT R0, R0, R3, RZ, 0xfc, !PT ;  /* 0x0000000300007212 */ /* 0x000fc800078efcff */
[----:B------:R-:W-:-:S07]  /*9000*/  PRMT R8, R0, 0x7610, R8 ;  /* 0x0000761000087816 */ /* 0x000fce0000000008 */
.L_x_17578:
[----:B------:R-:W-:Y:S05]  /*9010*/  BSYNC B0 ;  /* 0x0000000000007941 */ /* 0x000fea0003800000 */
.L_x_17577:
[----:B------:R0:W-:Y:S01]  /*9020*/  STG.E.U8 desc[UR36][R16.64], R8 ;  /* 0x0000000810007986 */ /* 0x0001e2000c101124 */
[----:B------:R-:W-:Y:S05]  /*9030*/  BRA `(.L_x_17554) ;  /* 0x0000000000ac7947 */ /* 0x000fea0003800000 */
.L_x_17571:
        /* <DEDUP_REMOVED lines=22> */
.L_x_17553:
        /* <DEDUP_REMOVED lines=16> */
.L_x_17582:
[----:B------:R-:W-:Y:S05]  /*92a0*/  BRA `(.L_x_17554) ;  /* 0x0000000000107947 */ /* 0x000fea0003800000 */
.L_x_17581:
[----:B------:R-:W-:-:S05]  /*92b0*/  SHF.R.S32.HI R3, RZ, 0x1f, R2 ;  /* 0x0000001fff037819 */ /* 0x000fca0000011402 */
[----:B------:R1:W-:Y:S01]  /*92c0*/  STG.E.64 desc[UR36][R16.64], R2 ;  /* 0x0000000210007986 */ /* 0x0003e2000c101b24 */
[----:B------:R-:W-:Y:S05]  /*92d0*/  BRA `(.L_x_17554) ;  /* 0x0000000000047947 */ /* 0x000fea0003800000 */
.L_x_17580:
[----:B------:R2:W-:Y:S02]  /*92e0*/  STG.E desc[UR36][R16.64], R2 ;  /* 0x0000000210007986 */ /* 0x0005e4000c101924 */
.L_x_17554:
[----:B------:R-:W-:-:S07]  /*92f0*/  VIADD R19, R19, 0x80 ;  /* 0x0000008013137836 */ /* 0x000fce0000000000 */
.L_x_17512:
[----:B------:R-:W-:Y:S05]  /*9300*/  BSYNC B6 ;  /* 0x0000000000067941 */ /* 0x000fea0003800000 */
.L_x_17511:
        /* <DEDUP_REMOVED lines=306> */
.L_x_17583:
        /* <DEDUP_REMOVED lines=20> */
.L_x_17587:
[----:B------:R0:W5:Y:S01]  /*a770*/  LDG.E.U8 R18, desc[UR36][R2.64] ;  /* 0x0000002402127981 */ /* 0x000162000c1e1100 */
[----:B------:R-:W-:Y:S05]  /*a780*/  BRA `(.L_x_17589) ;  /* 0x0000000c00347947 */ /* 0x000fea0003800000 */
.L_x_17586:
        /* <DEDUP_REMOVED lines=8> */
.L_x_17591:
[----:B------:R0:W5:Y:S01]  /*a810*/  LDG.E R18, desc[UR36][R2.64] ;  /* 0x0000002402127981 */ /* 0x000162000c1e1900 */
[----:B------:R-:W-:Y:S05]  /*a820*/  BRA `(.L_x_17589) ;  /* 0x0000000c000c7947 */ /* 0x000fea0003800000 */
.L_x_17590:
[----:B------:R0:W5:Y:S01]  /*a830*/  LDG.E.S16 R18, desc[UR36][R2.64] ;  /* 0x0000002402127981 */ /* 0x000162000c1e1700 */
[----:B------:R-:W-:Y:S05]  /*a840*/  BRA `(.L_x_17589) ;  /* 0x0000000c00047947 */ /* 0x000fea0003800000 */
.L_x_17585:
        /* <DEDUP_REMOVED lines=9> */
.L_x_17593:
[----:B------:R-:W2:Y:S02]  /*a8e0*/  LDG.E.U16 R2, desc[UR36][R2.64] ;  /* 0x0000002402027981 */ /* 0x000ea4000c1e1500 */
[----:B--2---:R-:W-:-:S06]  /*a8f0*/  HADD2.F32 R18, -RZ, R2.H0_H0 ;  /* 0x20000002ff127230 */ /* 0x004fcc0000004100 */
[----:B------:R-:W0:Y:S01]  /*a900*/  F2I.FTZ.TRUNC.NTZ R18, R18 ;  /* 0x0000001200127305 */ /* 0x000e22000021f100 */
[----:B------:R-:W-:Y:S05]  /*a910*/  BRA `(.L_x_17589) ;  /* 0x0000000800d07947 */ /* 0x000fea0003800000 */
.L_x_17592:
        /* <DEDUP_REMOVED lines=9> */
.L_x_17595:
[----:B------:R-:W2:Y:S02]  /*a9b0*/  LDG.E.U16 R2, desc[UR36][R2.64] ;  /* 0x0000002402027981 */ /* 0x000ea4000c1e1500 */
[----:B--2---:R-:W-:-:S06]  /*a9c0*/  HADD2.F32 R18, -RZ, R2.H0_H0 ;  /* 0x20000002ff127230 */ /* 0x004fcc0000004100 */
[----:B------:R-:W0:Y:S01]  /*a9d0*/  F2I.FTZ.TRUNC.NTZ R18, R18 ;  /* 0x0000001200127305 */ /* 0x000e22000021f100 */
[----:B------:R-:W-:Y:S05]  /*a9e0*/  BRA `(.L_x_17589) ;  /* 0x00000008009c7947 */ /* 0x000fea0003800000 */
.L_x_17594:
[----:B------:R-:W2:Y:S02]  /*a9f0*/  LDG.E.64 R2, desc[UR36][R2.64] ;  /* 0x0000002402027981 */ /* 0x000ea4000c1e1b00 */
[----:B--2---:R0:W1:Y:S01]  /*aa00*/  F2I.F64.TRUNC R18, R2 ;  /* 0x0000000200127311 */ /* 0x004062000030d100 */
[----:B------:R-:W-:Y:S05]  /*aa10*/  BRA `(.L_x_17589) ;  /* 0x0000000800907947 */ /* 0x000fea0003800000 */
.L_x_17584:
        /* <DEDUP_REMOVED lines=12> */
.L_x_17598:
[----:B------:R-:W2:Y:S02]  /*aae0*/  LDG.E.64 R2, desc[UR36][R2.64] ;  /* 0x0000002402027981 */ /* 0x000ea4000c1e1b00 */
[----:B--2---:R0:W1:Y:S01]  /*aaf0*/  F2I.F64.TRUNC R18, R2 ;  /* 0x0000000200127311 */ /* 0x004062000030d100 */
[----:B------:R-:W-:Y:S05]  /*ab00*/  BRA `(.L_x_17589) ;  /* 0x0000000800547947 */ /* 0x000fea0003800000 */
.L_x_17597:
        /* <DEDUP_REMOVED lines=27> */
.L_x_17600:
        /* <DEDUP_REMOVED lines=14> */
.L_x_17599:
[----:B------:R-:W2:Y:S02]  /*ada0*/  LDG.E.U16 R18, desc[UR36][R2.64] ;  /* 0x0000002402127981 */ /* 0x000ea4000c1e1500 */
[----:B--2---:R-:W-:-:S06]  /*adb0*/  IMAD.U32 R18, R18, 0x10000, RZ ;  /* 0x0001000012127824 */ /* 0x004fcc00078e00ff */
[----:B------:R-:W0:Y:S01]  /*adc0*/  F2I.FTZ.TRUNC.NTZ R18, R18 ;  /* 0x0000001200127305 */ /* 0x000e22000021f100 */
[----:B------:R-:W-:Y:S05]  /*add0*/  BRA `(.L_x_17589) ;  /* 0x0000000400a07947 */ /* 0x000fea0003800000 */
.L_x_17596:
        /* <DEDUP_REMOVED lines=10> */
.L_x_17603:
        /* <DEDUP_REMOVED lines=21> */
.L_x_17607:
[----:B------:R-:W-:Y:S05]  /*afd0*/  BSYNC B1 ;  /* 0x0000000000017941 */ /* 0x000fea0003800000 */
.L_x_17606:
[----:B------:R-:W-:Y:S01]  /*afe0*/  IMAD.SHL.U32 R2, R2, 0x100000, RZ ;  /* 0x0010000002027824 */ /* 0x000fe200078e00ff */
[----:B------:R-:W-:-:S04]  /*aff0*/  LEA R3, R0, 0x3b800000, 0x17 ;  /* 0x3b80000000037811 */ /* 0x000fc800078eb8ff */
[----:B------:R-:W-:-:S07]  /*b000*/  LOP3.LUT R18, R3, R2, R18, 0xfe, !PT ;  /* 0x0000000203127212 */ /* 0x000fce00078efe12 */
.L_x_17605:
[----:B------:R-:W-:Y:S05]  /*b010*/  BSYNC B0 ;  /* 0x0000000000007941 */ /* 0x000fea0003800000 */
.L_x_17604:
[----:B------:R-:W1:Y:S01]  /*b020*/  F2I.FTZ.TRUNC.NTZ R18, R18 ;  /* 0x0000001200127305 */ /* 0x000e62000021f100 */
[----:B------:R-:W-:Y:S05]  /*b030*/  BRA `(.L_x_17589) ;  /* 0x0000000400087947 */ /* 0x000fea0003800000 */
.L_x_17602:
        /* <DEDUP_REMOVED lines=21> */
.L_x_17611:
[----:B------:R-:W-:Y:S05]  /*b190*/  BSYNC B1 ;  /* 0x0000000000017941 */ /* 0x000fea0003800000 */
.L_x_17610:
[----:B------:R-:W-:Y:S01]  /*b1a0*/  IMAD.SHL.U32 R2, R2, 0x200000, RZ ;  /* 0x0020000002027824 */ /* 0x000fe200078e00ff */
[----:B------:R-:W-:-:S04]  /*b1b0*/  LEA R3, R0, 0x37800000, 0x17 ;  /* 0x3780000000037811 */ /* 0x000fc800078eb8ff */
[----:B------:R-:W-:-:S07]  /*b1c0*/  LOP3.LUT R18, R3, R2, R18, 0xfe, !PT ;  /* 0x0000000203127212 */ /* 0x000fce00078efe12 */
.L_x_17609:
[----:B------:R-:W-:Y:S05]  /*b1d0*/  BSYNC B0 ;  /* 0x0000000000007941 */ /* 0x000fea0003800000 */
.L_x_17608:
[----:B------:R-:W2:Y:S01]  /*b1e0*/  F2I.FTZ.TRUNC.NTZ R18, R18 ;  /* 0x0000001200127305 */ /* 0x000ea2000021f100 */
[----:B------:R-:W-:Y:S05]  /*b1f0*/  BRA `(.L_x_17589) ;  /* 0x0000000000987947 */ /* 0x000fea0003800000 */
.L_x_17601:
        /* <DEDUP_REMOVED lines=14> */
.L_x_17615:
[----:B------:R-:W-:Y:S05]  /*b2e0*/  BSYNC B0 ;  /* 0x0000000000007941 */ /* 0x000fea0003800000 */
.L_x_17614:
[----:B------:R-:W4:Y:S01]  /*b2f0*/  F2I.FTZ.TRUNC.NTZ R18, R18 ;  /* 0x0000001200127305 */ /* 0x000f22000021f100 */
[----:B------:R-:W-:Y:S05]  /*b300*/  BRA `(.L_x_17589) ;  /* 0x0000000000547947 */ /* 0x000fea0003800000 */
.L_x_17588:
        /* <DEDUP_REMOVED lines=17> */
.L_x_17616:
[----:B------:R-:W-:Y:S05]  /*b420*/  BRA `(.L_x_17589) ;  /* 0x00000000000c7947 */ /* 0x000fea0003800000 */
.L_x_17613:
[----:B------:R0:W5:Y:S01]  /*b430*/  LDG.E R18, desc[UR36][R2.64] ;  /* 0x0000002402127981 */ /* 0x000162000c1e1900 */
[----:B------:R-:W-:Y:S05]  /*b440*/  BRA `(.L_x_17589) ;  /* 0x0000000000047947 */ /* 0x000fea0003800000 */
.L_x_17612:
[----:B------:R3:W5:Y:S02]  /*b450*/  LDG.E R18, desc[UR36][R2.64] ;  /* 0x0000002402127981 */ /* 0x000764000c1e1900 */
.L_x_17589:
        /* <DEDUP_REMOVED lines=16> */
.L_x_17618:
[----:B------:R-:W-:Y:S05]  /*b560*/  BSYNC B0 ;  /* 0x0000000000007941 */ /* 0x000fea0003800000 */
.L_x_17617:
        /* <DEDUP_REMOVED lines=15> */
.L_x_17622:
[----:B------:R-:W-:Y:S01]  /*b660*/  STG.E.U8 desc[UR36][R16.64], R2 ;  /* 0x0000000210007986 */ /* 0x000fe2000c101124 */
[----:B------:R-:W-:Y:S05]  /*b670*/  EXIT ;  /* 0x000000000000794d */ /* 0x000fea0003800000 */
.L_x_17621:
        /* <DEDUP_REMOVED lines=9> */
.L_x_17625:
[----:B------:R-:W-:Y:S01]  /*b710*/  STG.E desc[UR36][R16.64], R2 ;  /* 0x0000000210007986 */ /* 0x000fe2000c101924 */
[----:B------:R-:W-:Y:S05]  /*b720*/  EXIT ;  /* 0x000000000000794d */ /* 0x000fea0003800000 */
.L_x_17624:
[----:B------:R-:W-:Y:S01]  /*b730*/  STG.E.U16 desc[UR36][R16.64], R2 ;  /* 0x0000000210007986 */ /* 0x000fe2000c101524 */
[----:B------:R-:W-:Y:S05]  /*b740*/  EXIT ;  /* 0x000000000000794d */ /* 0x000fea0003800000 */
.L_x_17620:
        /* <DEDUP_REMOVED lines=9> */
.L_x_17627:
[----:B------:R-:W-:-:S04]  /*b7e0*/  I2FP.F32.S32 R0, R2 ;  /* 0x0000000200007245 */ /* 0x000fc80000201400 */
[----:B------:R-:W-:-:S05]  /*b7f0*/  F2FP.F16.F32.PACK_AB R0, RZ, R0 ;  /* 0x00000000ff00723e */ /* 0x000fca00000000ff */
[----:B------:R-:W-:Y:S01]  /*b800*/  STG.E.U16 desc[UR36][R16.64], R0 ;  /* 0x0000000010007986 */ /* 0x000fe2000c101524 */
[----:B------:R-:W-:Y:S05]  /*b810*/  EXIT ;  /* 0x000000000000794d */ /* 0x000fea0003800000 */
.L_x_17626:
        /* <DEDUP_REMOVED lines=10> */
.L_x_17629:
[----:B------:R-:W-:-:S04]  /*b8c0*/  I2FP.F32.S32 R2, R2 ;  /* 0x0000000200027245 */ /* 0x000fc80000201400 */
[----:B------:R-:W-:-:S04]  /*b8d0*/  F2FP.F16.F32.PACK_AB R3, RZ, R2 ;  /* 0x00000002ff03723e */ /* 0x000fc800000000ff */
[----:B------:R-:W-:-:S05]  /*b8e0*/  PRMT R3, R3, 0x5410, RZ ;  /* 0x0000541003037816 */ /* 0x000fca00000000ff */
[----:B------:R-:W-:Y:S01]  /*b8f0*/  STG.E desc[UR36][R16.64], R3 ;  /* 0x0000000310007986 */ /* 0x000fe2000c101924 */
[----:B------:R-:W-:Y:S05]  /*b900*/  EXIT ;  /* 0x000000000000794d */ /* 0x000fea0003800000 */
.L_x_17628:
[----:B------:R-:W0:Y:S02]  /*b910*/  I2F.F64 R2, R2 ;  /* 0x0000000200027312 */ /* 0x000e240000201c00 */
[----:B0-----:R-:W-:Y:S01]  /*b920*/  STG.E.64 desc[UR36][R16.64], R2 ;  /* 0x0000000210007986 */ /* 0x001fe2000c101b24 */
[----:B------:R-:W-:Y:S05]  /*b930*/  EXIT ;  /* 0x000000000000794d */ /* 0x000fea0003800000 */
.L_x_17619:
        /* <DEDUP_REMOVED lines=12> */
.L_x_17632:
[----:B------:R-:W0:Y:S01]  /*ba00*/  I2F.F64 R4, R2 ;  /* 0x0000000200047312 */ /* 0x000e220000201c00 */
[----:B------:R-:W-:-:S05]  /*ba10*/  CS2R R6, SRZ ;  /* 0x0000000000067805 */ /* 0x000fca000001ff00 */
[----:B0-----:R-:W-:Y:S01]  /*ba20*/  STG.E.128 desc[UR36][R16.64], R4 ;  /* 0x0000000410007986 */ /* 0x001fe2000c101d24 */
[----:B------:R-:W-:Y:S05]  /*ba30*/  EXIT ;  /* 0x000000000000794d */ /* 0x000fea0003800000 */
.L_x_17631:
        /* <DEDUP_REMOVED lines=21> */
.L_x_17636:
[----:B------:R-:W-:Y:S05]  /*bb90*/  BSYNC B0 ;  /* 0x0000000000007941 */ /* 0x000fea0003800000 */
.L_x_17635:
[----:B------:R-:W-:-:S05]  /*bba0*/  LOP3.LUT R3, R0, R3, RZ, 0xfc, !PT ;  /* 0x0000000300037212 */ /* 0x000fca00078efcff */
[----:B------:R-:W-:Y:S01]  /*bbb0*/  STG.E.U8 desc[UR36][R16.64], R3 ;  /* 0x0000000310007986 */ /* 0x000fe2000c101124 */
[----:B------:R-:W-:Y:S05]  /*bbc0*/  EXIT ;  /* 0x000000000000794d */ /* 0x000fea0003800000 */
.L_x_17634:
        /* <DEDUP_REMOVED lines=13> */
.L_x_17638:
[----:B------:R-:W-:Y:S01]  /*bca0*/  IMAD.MOV.U32 R0, RZ, RZ, 0x7f ;  /* 0x0000007fff007424 */ /* 0x000fe200078e00ff */
[----:B------:R-:W-:-:S04]  /*bcb0*/  ISETP.GT.U32.AND P0, PT, R2, 0x7f800000, PT ;  /* 0x7f8000000200780c */ /* 0x000fc80003f04070 */
[----:B------:R-:W-:-:S09]  /*bcc0*/  SEL R0, R0, 0x7c, P0 ;  /* 0x0000007c00007807 */ /* 0x000fd20000000000 */
.L_x_17639:
[----:B------:R-:W-:Y:S05]  /*bcd0*/  BSYNC B0 ;  /* 0x0000000000007941 */ /* 0x000fea0003800000 */
.L_x_17637:
[----:B------:R-:W-:-:S04]  /*bce0*/  LOP3.LUT R2, R3, 0x80000000, RZ, 0xc0, !PT ;  /* 0x8000000003027812 */ /* 0x000fc800078ec0ff */
[----:B------:R-:W-:-:S04]  /*bcf0*/  SHF.R.U32.HI R3, RZ, 0x18, R2 ;  /* 0x00000018ff037819 */ /* 0x000fc80000011602 */
[----:B------:R-:W-:-:S05]  /*bd00*/  LOP3.LUT R3, R0, R3, RZ, 0xfc, !PT ;  /* 0x0000000300037212 */ /* 0x000fca00078efcff */
[----:B------:R-:W-:Y:S01]  /*bd10*/  STG.E.U8 desc[UR36][R16.64], R3 ;  /* 0x0000000310007986 */ /* 0x000fe2000c101124 */
[----:B------:R-:W-:Y:S05]  /*bd20*/  EXIT ;  /* 0x000000000000794d */ /* 0x000fea0003800000 */
.L_x_17633:
[----:B------:R-:W-:-:S04]  /*bd30*/  I2FP.F32.S32 R0, R2 ;  /* 0x0000000200007245 */ /* 0x000fc80000201400 */
[----:B------:R-:W-:-:S05]  /*bd40*/  F2FP.BF16.F32.PACK_AB R0, RZ, R0 ;  /* 0x00000000ff00723e */ /* 0x000fca00000010ff */
[----:B------:R-:W-:Y:S01]  /*bd50*/  STG.E.U16 desc[UR36][R16.64], R0 ;  /* 0x0000000010007986 */ /* 0x000fe2000c101524 */
[----:B------:R-:W-:Y:S05]  /*bd60*/  EXIT ;  /* 0x000000000000794d */ /* 0x000fea0003800000 */
.L_x_17630:
        /* <DEDUP_REMOVED lines=10> */
.L_x_17642:
        /* <DEDUP_REMOVED lines=17> */
.L_x_17645:
[----:B------:R-:W-:-:S04]  /*bf20*/  LOP3.LUT R2, R3, 0x80000000, RZ, 0xc0, !PT ;  /* 0x8000000003027812 */ /* 0x000fc800078ec0ff */
[----:B------:R-:W-:-:S04]  /*bf30*/  SHF.R.U32.HI R3, RZ, 0x18, R2 ;  /* 0x00000018ff037819 */ /* 0x000fc80000011602 */
[----:B------:R-:W-:-:S04]  /*bf40*/  LOP3.LUT R0, R0, R3, RZ, 0xfc, !PT ;  /* 0x0000000300007212 */ /* 0x000fc800078efcff */
[----:B------:R-:W-:-:S07]  /*bf50*/  PRMT R8, R0, 0x7610, R8 ;  /* 0x0000761000087816 */ /* 0x000fce0000000008 */
.L_x_17644:
[----:B------:R-:W-:Y:S05]  /*bf60*/  BSYNC B0 ;  /* 0x0000000000007941 */ /* 0x000fea0003800000 */
.L_x_17643:
[----:B------:R-:W-:Y:S01]  /*bf70*/  STG.E.U8 desc[UR36][R16.64], R8 ;  /* 0x0000000810007986 */ /* 0x000fe2000c101124 */
[----:B------:R-:W-:Y:S05]  /*bf80*/  EXIT ;  /* 0x000000000000794d */ /* 0x000fea0003800000 */
.L_x_17641:
        /* <DEDUP_REMOVED lines=17> */
.L_x_17648:
[----:B------:R-:W-:-:S04]  /*c0a0*/  LOP3.LUT R2, R3, 0x80000000, RZ, 0xc0, !PT ;  /* 0x8000000003027812 */ /* 0x000fc800078ec0ff */
[----:B------:R-:W-:-:S04]  /*c0b0*/  SHF.R.U32.HI R3, RZ, 0x18, R2 ;  /* 0x00000018ff037819 */ /* 0x000fc80000011602 */
[----:B------:R-:W-:-:S04]  /*c0c0*/  LOP3.LUT R0, R0, R3, RZ, 0xfc, !PT ;  /* 0x0000000300007212 */ /* 0x000fc800078efcff */
[----:B------:R-:W-:-:S07]  /*c0d0*/  PRMT R8, R0, 0x7610, R8 ;  /* 0x0000761000087816 */ /* 0x000fce0000000008 */
.L_x_17647:
[----:B------:R-:W-:Y:S05]  /*c0e0*/  BSYNC B0 ;  /* 0x0000000000007941 */ /* 0x000fea0003800000 */
.L_x_17646:
[----:B------:R-:W-:Y:S01]  /*c0f0*/  STG.E.U8 desc[UR36][R16.64], R8 ;  /* 0x0000000810007986 */ /* 0x000fe2000c101124 */
[----:B------:R-:W-:Y:S05]  /*c100*/  EXIT ;  /* 0x000000000000794d */ /* 0x000fea0003800000 */
.L_x_17640:
        /* <DEDUP_REMOVED lines=22> */
.L_x_17623:
        /* <DEDUP_REMOVED lines=16> */
.L_x_17651:
[----:B------:R-:W-:Y:S05]  /*c370*/  EXIT ;  /* 0x000000000000794d */ /* 0x000fea0003800000 */
.L_x_17650:
[----:B------:R-:W-:-:S05]  /*c380*/  SHF.R.S32.HI R3, RZ, 0x1f, R2 ;  /* 0x0000001fff037819 */ /* 0x000fca0000011402 */
[----:B------:R-:W-:Y:S01]  /*c390*/  STG.E.64 desc[UR36][R16.64], R2 ;  /* 0x0000000210007986 */ /* 0x000fe2000c101b24 */
[----:B------:R-:W-:Y:S05]  /*c3a0*/  EXIT ;  /* 0x000000000000794d */ /* 0x000fea0003800000 */
.L_x_17649:
[----:B------:R-:W-:Y:S01]  /*c3b0*/  STG.E desc[UR36][R16.64], R2 ;  /* 0x0000000210007986 */ /* 0x000fe2000c101924 */
[----:B------:R-:W-:Y:S05]  /*c3c0*/  EXIT ;  /* 0x000000000000794d */ /* 0x000fea0003800000 */
        .weak           $__internal_42_$__cuda_sm20_dblrcp_rn_slowpath_v3
        .type           $__internal_42_$__cuda_sm20_dblrcp_rn_slowpath_v3,@function
        .size           $__internal_42_$__cuda_sm20_dblrcp_rn_slowpath_v3,(.L_x_71484 - $__internal_42_$__cuda_sm20_dblrcp_rn_slowpath_v3)
$__internal_42_$__cuda_sm20_dblrcp_rn_slowpath_v3:
        /* <DEDUP_REMOVED lines=26> */
.L_x_17655:
        /* <DEDUP_REMOVED lines=10> */
.L_x_17653:
[----:B------:R-:W-:Y:S01]  /*c610*/  LOP3.LUT R5, R3, 0x80000, RZ, 0xfc, !PT ;  /* 0x0008000003057812 */ /* 0x000fe200078efcff */
[----:B------:R-:W-:-:S07]  /*c620*/  IMAD.MOV.U32 R4, RZ, RZ, R2 ;  /* 0x000000ffff047224 */ /* 0x000fce00078e0002 */
.L_x_17654:
[----:B------:R-:W-:Y:S05]  /*c630*/  BSYNC B1 ;  /* 0x0000000000017941 */ /* 0x000fea0003800000 */
.L_x_17652:
[----:B------:R-:W-:Y:S02]  /*c640*/  IMAD.MOV.U32 R2, RZ, RZ, R0 ;  /* 0x000000ffff027224 */ /* 0x000fe400078e0000 */
[----:B------:R-:W-:-:S04]  /*c650*/  IMAD.MOV.U32 R3, RZ, RZ, 0x0 ;  /* 0x00000000ff037424 */ /* 0x000fc800078e00ff */
[----:B------:R-:W-:Y:S05]  /*c660*/  RET.REL.NODEC R2 `(_ZN2at6native18elementwise_kernelILi128ELi4EZNS0_15gpu_kernel_implIZNS0_50_GLOBAL__N__2680c7bb_12_PowKernel_cu_140f0503_289629pow_tensor_scalar_kernel_implIiiEEvRNS_18TensorIteratorBaseET0_EUliE1_EEvS6_RKT_EUliE_EEviT1_) ;  /* 0xffffff3802647950 */ /* 0x000fea0003c3ffff */
.L_x_17656:
        /* <DEDUP_REMOVED lines=9> */
.L_x_71484:


//--------------------- .text._ZN2at6native27unrolled_elementwise_kernelIZNS0_50_GLOBAL__N__2680c7bb_12_PowKernel_cu_140f0503_289629pow_tensor_scalar_kernel_implIiiEEvRNS_18TensorIteratorBaseET0_EUliE1_St5arrayIPcLm2EELi4E23TrivialOffsetCalculatorILi1EjESC_NS0_6memory12LoadWithCastILi1EEENSD_13StoreWithCastILi1EEEEEviT_S6_T2_T3_T4_T5_ --------------------------
	.section	.text._ZN2at6native27unrolled_elementwise_kernelIZNS0_50_GLOBAL__N__2680c7bb_12_PowKernel_cu_140f0503_289629pow_tensor_scalar_kernel_implIiiEEvRNS_18TensorIteratorBaseET0_EUliE1_St5arrayIPcLm2EELi4E23TrivialOffsetCalculatorILi1EjESC_NS0_6memory12LoadWithCastILi1EEENSD_13StoreWithCastILi1EEEEEviT_S6_T2_T3_T4_T5_,"ax",@progbits
	.align	128
        .global         _ZN2at6native27unrolled_elementwise_kernelIZNS0_50_GLOBAL__N__2680c7bb_12_PowKernel_cu_140f0503_289629pow_tensor_scalar_kernel_implIiiEEvRNS_18TensorIteratorBaseET0_EUliE1_St5arrayIPcLm2EELi4E23TrivialOffsetCalculatorILi1EjESC_NS0_6memory12LoadWithCastILi1EEENSD_13StoreWithCastILi1EEEEEviT_S6_T2_T3_T4_T5_
        .type           _ZN2at6native27unrolled_elementwise_kernelIZNS0_50_GLOBAL__N__2680c7bb_12_PowKernel_cu_140f0503_289629pow_tensor_scalar_kernel_implIiiEEvRNS_18TensorIteratorBaseET0_EUliE1_St5arrayIPcLm2EELi4E23TrivialOffsetCalculatorILi1EjESC_NS0_6memory12LoadWithCastILi1EEENSD_13StoreWithCastILi1EEEEEviT_S6_T2_T3_T4_T5_,@function
        .size           _ZN2at6native27unrolled_elementwise_kernelIZNS0_50_GLOBAL__N__2680c7bb_12_PowKernel_cu_140f0503_289629pow_tensor_scalar_kernel_implIiiEEvRNS_18TensorIteratorBaseET0_EUliE1_St5arrayIPcLm2EELi4E23TrivialOffsetCalculatorILi1EjESC_NS0_6memory12LoadWithCastILi1EEENSD_13StoreWithCastILi1EEEEEviT_S6_T2_T3_T4_T5_,(.L_x_71485 - _ZN2at6native27unrolled_elementwise_kernelIZNS0_50_GLOBAL__N__2680c7bb_12_PowKernel_cu_140f0503_289629pow_tensor_scalar_kernel_implIiiEEvRNS_18TensorIteratorBaseET0_EUliE1_St5arrayIPcLm2EELi4E23TrivialOffsetCalculatorILi1EjESC_NS0_6memory12LoadWithCastILi1EEENSD_13StoreWithCastILi1EEEEEviT_S6_T2_T3_T4_T5_)
        .other          _ZN2at6native27unrolled_elementwise_kernelIZNS0_50_GLOBAL__N__2680c7bb_12_PowKernel_cu_140f0503_289629pow_tensor_scalar_kernel_implIiiEEvRNS_18TensorIteratorBaseET0_EUliE1_St5arrayIPcLm2EELi4E23TrivialOffsetCalculatorILi1EjESC_NS0_6memory12LoadWithCastILi1EEENSD_13StoreWithCastILi1EEEEEviT_S6_T2_T3_T4_T5_,@"STO_CUDA_ENTRY STV_DEFAULT"
_ZN2at6native27unrolled_elementwise_kernelIZNS0_50_GLOBAL__N__2680c7bb_12_PowKernel_cu_140f0503_289629pow_tensor_scalar_kernel_implIiiEEvRNS_18TensorIteratorBaseET0_EUliE1_St5arrayIPcLm2EELi4E23TrivialOffsetCalculatorILi1EjESC_NS0_6memory12LoadWithCastILi1EEENSD_13StoreWithCastILi1EEEEEviT_S6_T2_T3_T4_T5_:
.text._ZN2at6native27unrolled_elementwise_kernelIZNS0_50_GLOBAL__N__2680c7bb_12_PowKernel_cu_140f0503_289629pow_tensor_scalar_kernel_implIiiEEvRNS_18TensorIteratorBaseET0_EUliE1_St5arrayIPcLm2EELi4E23TrivialOffsetCalculatorILi1EjESC_NS0_6memory12LoadWithCastILi1EEENSD_13StoreWithCastILi1EEEEEviT_S6_T2_T3_T4_T5_:
        /* <DEDUP_REMOVED lines=31> */
.L_x_17662:
[----:B------:R3:W5:Y:S01]  /*01f0*/  LDG.E.U8 R19, desc[UR36][R4.64] ;  /* 0x0000002404137981 */ /* 0x000762000c1e1100 */
[----:B------:R-:W-:Y:S05]  /*0200*/  BRA `(.L_x_17664) ;  /* 0x0000000c00387947 */ /* 0x000fea0003800000 */
.L_x_17661:
        /* <DEDUP_REMOVED lines=8> */
.L_x_17666:
[----:B------:R1:W5:Y:S01]  /*0290*/  LDG.E R19, desc[UR36][R4.64] ;  /* 0x0000002404137981 */ /* 0x000362000c1e1900 */
[----:B------:R-:W-:Y:S05]  /*02a0*/  BRA `(.L_x_17664) ;  /* 0x0000000c00107947 */ /* 0x000fea0003800000 */
.L_x_17665:
[----:B------:R2:W5:Y:S01]  /*02b0*/  LDG.E.S16 R19, desc[UR36][R4.64] ;  /* 0x0000002404137981 */ /* 0x000562000c1e1700 */
[----:B------:R-:W-:Y:S05]  /*02c0*/  BRA `(.L_x_17664) ;  /* 0x0000000c00087947 */ /* 0x000fea0003800000 */
.L_x_17660:
        /* <DEDUP_REMOVED lines=9> */
.L_x_17668:
[----:B------:R-:W2:Y:S02]  /*0360*/  LDG.E.U16 R4, desc[UR36][R4.64] ;  /* 0x0000002404047981 */ /* 0x000ea4000c1e1500 */
[----:B--2---:R-:W-:-:S06]  /*0370*/  HADD2.F32 R19, -RZ, R4.H0_H0 ;  /* 0x20000004ff137230 */ /* 0x004fcc0000004100 */
[----:B------:R-:W0:Y:S01]  /*0380*/  F2I.FTZ.TRUNC.NTZ R19, R19 ;  /* 0x0000001300137305 */ /* 0x000e22000021f100 */
[----:B------:R-:W-:Y:S05]  /*0390*/  BRA `(.L_x_17664) ;  /* 0x0000000800d47947 */ /* 0x000fea0003800000 */
.L_x_17667:
        /* <DEDUP_REMOVED lines=9> */
.L_x_17670:
[----:B------:R-:W2:Y:S02]  /*0430*/  LDG.E.U16 R4, desc[UR36][R4.64] ;  /* 0x0000002404047981 */ /* 0x000ea4000c1e1500 */
[----:B--2---:R-:W-:-:S06]  /*0440*/  HADD2.F32 R19, -RZ, R4.H0_H0 ;  /* 0x20000004ff137230 */ /* 0x004fcc0000004100 */
[----:B------:R-:W0:Y:S01]  /*0450*/  F2I.FTZ.TRUNC.NTZ R19, R19 ;  /* 0x0000001300137305 */ /* 0x000e22000021f100 */
[----:B------:R-:W-:Y:S05]  /*0460*/  BRA `(.L_x_17664) ;  /* 0x0000000800a07947 */ /* 0x000fea0003800000 */
.L_x_17669:
[----:B------:R-:W2:Y:S02]  /*0470*/  LDG.E.64 R4, desc[UR36][R4.64] ;  /* 0x0000002404047981 */ /* 0x000ea4000c1e1b00 */
[----:B--2---:R0:W1:Y:S01]  /*0480*/  F2I.F64.TRUNC R19, R4 ;  /* 0x0000000400137311 */ /* 0x004062000030d100 */
[----:B------:R-:W-:Y:S05]  /*0490*/  BRA `(.L_x_17664) ;  /* 0x0000000800947947 */ /* 0x000fea0003800000 */
.L_x_17659:
        /* <DEDUP_REMOVED lines=12> */
.L_x_17673:
[----:B------:R-:W2:Y:S02]  /*0560*/  LDG.E.64 R4, desc[UR36][R4.64] ;  /* 0x0000002404047981 */ /* 0x000ea4000c1e1b00 */
[----:B--2---:R0:W1:Y:S01]  /*0570*/  F2I.F64.TRUNC R19, R4 ;  /* 0x0000000400137311 */ /* 0x004062000030d100 */
[----:B------:R-:W-:Y:S05]  /*0580*/  BRA `(.L_x_17664) ;  /* 0x0000000800587947 */ /* 0x000fea0003800000 */
.L_x_17672:
        /* <DEDUP_REMOVED lines=27> */
.L_x_17675:
        /* <DEDUP_REMOVED lines=13> */
[----:B------:R0:W1:Y:S01]  /*0810*/  F2I.FTZ.TRUNC.NTZ R19, R0 ;  /* 0x0000000000137305 */ /* 0x000062000021f100 */
[----:B------:R-:W-:Y:S05]  /*0820*/  BRA `(.L_x_17664) ;  /* 0x0000000400b07947 */ /* 0x000fea0003800000 */
.L_x_17674:
[----:B------:R-:W2:Y:S02]  /*0830*/  LDG.E.U16 R19, desc[UR36][R4.64] ;  /* 0x0000002404137981 */ /* 0x000ea4000c1e1500 */
[----:B--2---:R-:W-:-:S06]  /*0840*/  IMAD.U32 R19, R19, 0x10000, RZ ;  /* 0x0001000013137824 */ /* 0x004fcc00078e00ff */
[----:B------:R-:W0:Y:S01]  /*0850*/  F2I.FTZ.TRUNC.NTZ R19, R19 ;  /* 0x0000001300137305 */ /* 0x000e22000021f100 */
[----:B------:R-:W-:Y:S05]  /*0860*/  BRA `(.L_x_17664) ;  /* 0x0000000400a07947 */ /* 0x000fea0003800000 */
.L_x_17671:
        /* <DEDUP_REMOVED lines=10> */
.L_x_17678:
        /* <DEDUP_REMOVED lines=21> */
.L_x_17682:
[----:B------:R-:W-:Y:S05]  /*0a60*/  BSYNC B1 ;  /* 0x0000000000017941 */ /* 0x000fea0003800000 */
.L_x_17681:
[----:B------:R-:W-:Y:S01]  /*0a70*/  IMAD.SHL.U32 R3, R3, 0x100000, RZ ;  /* 0x0010000003037824 */ /* 0x000fe200078e00ff */
[----:B------:R-:W-:-:S04]  /*0a80*/  LEA R0, R0, 0x3b800000, 0x17 ;  /* 0x3b80000000007811 */ /* 0x000fc800078eb8ff */
[----:B------:R-:W-:-:S07]  /*0a90*/  LOP3.LUT R19, R0, R3, R19, 0xfe, !PT ;  /* 0x0000000300137212 */ /* 0x000fce00078efe13 */
.L_x_17680:
[----:B------:R-:W-:Y:S05]  /*0aa0*/  BSYNC B0 ;  /* 0x0000000000007941 */ /* 0x000fea0003800000 */
.L_x_17679:
[----:B------:R-:W0:Y:S01]  /*0ab0*/  F2I.FTZ.TRUNC.NTZ R19, R19 ;  /* 0x0000001300137305 */ /* 0x000e22000021f100 */
[----:B------:R-:W-:Y:S05]  /*0ac0*/  BRA `(.L_x_17664) ;  /* 0x0000000400087947 */ /* 0x000fea0003800000 */
.L_x_17677:
        /* <DEDUP_REMOVED lines=21> */
.L_x_17686:
[----:B------:R-:W-:Y:S05]  /*0c20*/  BSYNC B1 ;  /* 0x0000000000017941 */ /* 0x000fea0003800000 */
.L_x_17685:
[----:B------:R-:W-:Y:S01]  /*0c30*/  IMAD.SHL.U32 R3, R3, 0x200000, RZ ;  /* 0x0020000003037824 */ /* 0x000fe200078e00ff */
[----:B------:R-:W-:-:S04]  /*0c40*/  LEA R0, R0, 0x37800000, 0x17 ;  /* 0x3780000000007811 */ /* 0x000fc800078eb8ff */
[----:B------:R-:W-:-:S07]  /*0c50*/  LOP3.LUT R19, R0, R3, R19, 0xfe, !PT ;  /* 0x0000000300137212 */ /* 0x000fce00078efe13 */
.L_x_17684:
[----:B------:R-:W-:Y:S05]  /*0c60*/  BSYNC B0 ;  /* 0x0000000000007941 */ /* 0x000fea0003800000 */
.L_x_17683:
[----:B------:R-:W0:Y:S01]  /*0c70*/  F2I.FTZ.TRUNC.NTZ R19, R19 ;  /* 0x0000001300137305 */ /* 0x000e22000021f100 */
[----:B------:R-:W-:Y:S05]  /*0c80*/  BRA `(.L_x_17664) ;  /* 0x0000000000987947 */ /* 0x000fea0003800000 */
.L_x_17676:
        /* <DEDUP_REMOVED lines=14> */
.L_x_17690:
[----:B------:R-:W-:Y:S05]  /*0d70*/  BSYNC B0 ;  /* 0x0000000000007941 */ /* 0x000fea0003800000 */
.L_x_17689:
[----:B------:R-:W0:Y:S01]  /*0d80*/  F2I.FTZ.TRUNC.NTZ R19, R19 ;  /* 0x0000001300137305 */ /* 0x000e22000021f100 */
[----:B------:R-:W-:Y:S05]  /*0d90*/  BRA `(.L_x_17664) ;  /* 0x0000000000547947 */ /* 0x000fea0003800000 */
.L_x_17663:
        /* <DEDUP_REMOVED lines=17> */
.L_x_17691:
[----:B------:R-:W-:Y:S05]  /*0eb0*/  BRA `(.L_x_17664) ;  /* 0x00000000000c7947 */ /* 0x000fea0003800000 */
.L_x_17688:
[----:B------:R0:W5:Y:S01]  /*0ec0*/  LDG.E R19, desc[UR36][R4.64] ;  /* 0x0000002404137981 */ /* 0x000162000c1e1900 */
[----:B------:R-:W-:Y:S05]  /*0ed0*/  BRA `(.L_x_17664) ;  /* 0x0000000000047947 */ /* 0x000fea0003800000 */
.L_x_17687:
[----:B------:R0:W5:Y:S02]  /*0ee0*/  LDG.E R19, desc[UR36][R4.64] ;  /* 0x0000002404137981 */ /* 0x000164000c1e1900 */
.L_x_17664:
[----:B------:R-:W2:Y:S02]  /*0ef0*/  S2R R23, SR_TID.X ;  /* 0x0000000000177919 */ /* 0x000ea40000002100 */
[----:B--2---:R-:W-:-:S07]  /*0f00*/  VIADD R23, R23, 0x80 ;  /* 0x0000008017177836 */ /* 0x004fce0000000000 */
.L_x_17658:
[----:B------:R-:W-:Y:S05]  /*0f10*/  BSYNC B6 ;  /* 0x0000000000067941 */ /* 0x000fea0003800000 */
.L_x_17657:
        /* <DEDUP_REMOVED lines=23> */
.L_x_17697:
[----:B------:R0:W5:Y:S01]  /*1090*/  LDG.E.U8 R22, desc[UR36][R4.64] ;  /* 0x0000002404167981 */ /* 0x000162000c1e1100 */
[----:B------:R-:W-:Y:S05]  /*10a0*/  BRA `(.L_x_17699) ;  /* 0x0000000c00347947 */ /* 0x000fea0003800000 */
.L_x_17696:
        /* <DEDUP_REMOVED lines=8> */
.L_x_17701:
[----:B------:R0:W5:Y:S01]  /*1130*/  LDG.E R22, desc[UR36][R4.64] ;  /* 0x0000002404167981 */ /* 0x000162000c1e1900 */
[----:B------:R-:W-:Y:S05]  /*1140*/  BRA `(.L_x_17699) ;  /* 0x0000000c000c7947 */ /* 0x000fea0003800000 */
.L_x_17700:
[----:B------:R0:W5:Y:S01]  /*1150*/  LDG.E.S16 R22, desc[UR36][R4.64] ;  /* 0x0000002404167981 */ /* 0x000162000c1e1700 */
[----:B------:R-:W-:Y:S05]  /*1160*/  BRA `(.L_x_17699) ;  /* 0x0000000c00047947 */ /* 0x000fea0003800000 */
.L_x_17695:
        /* <DEDUP_REMOVED lines=9> */
.L_x_17703:
[----:B------:R-:W2:Y:S02]  /*1200*/  LDG.E.U16 R4, desc[UR36][R4.64] ;  /* 0x0000002404047981 */ /* 0x000ea4000c1e1500 */
[----:B--2---:R-:W-:-:S06]  /*1210*/  HADD2.F32 R22, -RZ, R4.H0_H0 ;  /* 0x20000004ff167230 */ /* 0x004fcc0000004100 */
[----:B------:R-:W0:Y:S01]  /*1220*/  F2I.FTZ.TRUNC.NTZ R22, R22 ;  /* 0x0000001600167305 */ /* 0x000e22000021f100 */
[----:B------:R-:W-:Y:S05]  /*1230*/  BRA `(.L_x_17699) ;  /* 0x0000000800d07947 */ /* 0x000fea0003800000 */
.L_x_17702:
        /* <DEDUP_REMOVED lines=9> */
.L_x_17705:
[----:B------:R-:W2:Y:S02]  /*12d0*/  LDG.E.U16 R4, desc[UR36][R4.64] ;  /* 0x0000002404047981 */ /* 0x000ea4000c1e1500 */
[----:B--2---:R-:W-:-:S06]  /*12e0*/  HADD2.F32 R22, -RZ, R4.H0_H0 ;  /* 0x20000004ff167230 */ /* 0x004fcc0000004100 */
[----:B------:R-:W0:Y:S01]  /*12f0*/  F2I.FTZ.TRUNC.NTZ R22, R22 ;  /* 0x0000001600167305 */ /* 0x000e22000021f100 */
[----:B------:R-:W-:Y:S05]  /*1300*/  BRA `(.L_x_17699) ;  /* 0x00000008009c7947 */ /* 0x000fea0003800000 */
.L_x_17704:
[----:B------:R-:W2:Y:S02]  /*1310*/  LDG.E.64 R4, desc[UR36][R4.64] ;  /* 0x0000002404047981 */ /* 0x000ea4000c1e1b00 */
[----:B--2---:R0:W1:Y:S01]  /*1320*/  F2I.F64.TRUNC R22, R4 ;  /* 0x0000000400167311 */ /* 0x004062000030d100 */
[----:B------:R-:W-:Y:S05]  /*1330*/  BRA `(.L_x_17699) ;  /* 0x0000000800907947 */ /* 0x000fea0003800000 */
.L_x_17694:
        /* <DEDUP_REMOVED lines=12> */
.L_x_17708:
[----:B------:R-:W2:Y:S02]  /*1400*/  LDG.E.64 R4, desc[UR36][R4.64] ;  /* 0x0000002404047981 */ /* 0x000ea4000c1e1b00 */
[----:B--2---:R0:W1:Y:S01]  /*1410*/  F2I.F64.TRUNC R22, R4 ;  /* 0x0000000400167311 */ /* 0x004062000030d100 */
[----:B------:R-:W-:Y:S05]  /*1420*/  BRA `(.L_x_17699) ;  /* 0x0000000800547947 */ /* 0x000fea0003800000 */
.L_x_17707:
        /* <DEDUP_REMOVED lines=27> */
.L_x_17710:
        /* <DEDUP_REMOVED lines=12> */
[----:B------:R2:W3:Y:S01]  /*16a0*/  F2I.FTZ.TRUNC.NTZ R22, R0 ;  /* 0x0000000000167305 */ /* 0x0004e2000021f100 */
[----:B------:R-:W-:Y:S05]  /*16b0*/  BRA `(.L_x_17699) ;  /* 0x0000000400b07947 */ /* 0x000fea0003800000 */
.L_x_17709:
[----:B------:R-:W2:Y:S02]  /*16c0*/  LDG.E.U16 R22, desc[UR36][R4.64] ;  /* 0x0000002404167981 */ /* 0x000ea4000c1e1500 */
[----:B--2---:R-:W-:-:S06]  /*16d0*/  IMAD.U32 R22, R22, 0x10000, RZ ;  /* 0x0001000016167824 */ /* 0x004fcc00078e00ff */
[----:B------:R-:W4:Y:S01]  /*16e0*/  F2I.FTZ.TRUNC.NTZ R22, R22 ;  /* 0x0000001600167305 */ /* 0x000f22000021f100 */
[----:B------:R-:W-:Y:S05]  /*16f0*/  BRA `(.L_x_17699) ;  /* 0x0000000400a07947 */ /* 0x000fea0003800000 */
.L_x_17706:
        /* <DEDUP_REMOVED lines=10> */
.L_x_17713:
        /* <DEDUP_REMOVED lines=21> */
.L_x_17717:
[----:B------:R-:W-:Y:S05]  /*18f0*/  BSYNC B1 ;  /* 0x0000000000017941 */ /* 0x000fea0003800000 */
.L_x_17716:
[----:B------:R-:W-:Y:S01]  /*1900*/  IMAD.SHL.U32 R3, R3, 0x100000, RZ ;  /* 0x0010000003037824 */ /* 0x000fe200078e00ff */
[----:B------:R-:W-:-:S04]  /*1910*/  LEA R5, R0, 0x3b800000, 0x17 ;  /* 0x3b80000000057811 */ /* 0x000fc800078eb8ff */
[----:B------:R-:W-:-:S07]  /*1920*/  LOP3.LUT R22, R5, R3, R22, 0xfe, !PT ;  /* 0x0000000305167212 */ /* 0x000fce00078efe16 */
.L_x_17715:
[----:B------:R-:W-:Y:S05]  /*1930*/  BSYNC B0 ;  /* 0x0000000000007941 */ /* 0x000fea0003800000 */
.L_x_17714:
[----:B------:R-:W0:Y:S01]  /*1940*/  F2I.FTZ.TRUNC.NTZ R22, R22 ;  /* 0x0000001600167305 */ /* 0x000e22000021f100 */
[----:B------:R-:W-:Y:S05]  /*1950*/  BRA `(.L_x_17699) ;  /* 0x0000000400087947 */ /* 0x000fea0003800000 */
.L_x_17712:
        /* <DEDUP_REMOVED lines=21> */
.L_x_17721:
[----:B------:R-:W-:Y:S05]  /*1ab0*/  BSYNC B1 ;  /* 0x0000000000017941 */ /* 0x000fea0003800000 */
.L_x_17720:
[----:B------:R-:W-:Y:S01]  /*1ac0*/  IMAD.SHL.U32 R3, R3, 0x200000, RZ ;  /* 0x0020000003037824 */ /* 0x000fe200078e00ff */
[----:B------:R-:W-:-:S04]  /*1ad0*/  LEA R5, R0, 0x37800000, 0x17 ;  /* 0x3780000000057811 */ /* 0x000fc800078eb8ff */
[----:B------:R-:W-:-:S07]  /*1ae0*/  LOP3.LUT R22, R5, R3, R22, 0xfe, !PT ;  /* 0x0000000305167212 */ /* 0x000fce00078efe16 */
.L_x_17719:
[----:B------:R-:W-:Y:S05]  /*1af0*/  BSYNC B0 ;  /* 0x0000000000007941 */ /* 0x000fea0003800000 */
.L_x_17718:
[----:B------:R-:W0:Y:S01]  /*1b00*/  F2I.FTZ.TRUNC.NTZ R22, R22 ;  /* 0x0000001600167305 */ /* 0x000e22000021f100 */
[----:B------:R-:W-:Y:S05]  /*1b10*/  BRA `(.L_x_17699) ;  /* 0x0000000000987947 */ /* 0x000fea0003800000 */
.L_x_17711:
        /* <DEDUP_REMOVED lines=14> */
.L_x_17725:
[----:B------:R-:W-:Y:S05]  /*1c00*/  BSYNC B0 ;  /* 0x0000000000007941 */ /* 0x000fea0003800000 */
.L_x_17724:
[----:B------:R-:W0:Y:S01]  /*1c10*/  F2I.FTZ.TRUNC.NTZ R22, R22 ;  /* 0x0000001600167305 */ /* 0x000e22000021f100 */
[----:B------:R-:W-:Y:S05]  /*1c20*/  BRA `(.L_x_17699) ;  /* 0x0000000000547947 */ /* 0x000fea0003800000 */
.L_x_17698:
        /* <DEDUP_REMOVED lines=17> */
.L_x_17726:
[----:B------:R-:W-:Y:S05]  /*1d40*/  BRA `(.L_x_17699) ;  /* 0x00000000000c7947 */ /* 0x000fea0003800000 */
.L_x_17723:
[----:B------:R0:W5:Y:S01]  /*1d50*/  LDG.E R22, desc[UR36][R4.64] ;  /* 0x0000002404167981 */ /* 0x000162000c1e1900 */
[----:B------:R-:W-:Y:S05]  /*1d60*/  BRA `(.L_x_17699) ;  /* 0x0000000000047947 */ /* 0x000fea0003800000 */
.L_x_17722:
[----:B------:R0:W5:Y:S02]  /*1d70*/  LDG.E R22, desc[UR36][R4.64] ;  /* 0x0000002404167981 */ /* 0x000164000c1e1900 */
.L_x_17699:
[----:B------:R-:W-:-:S07]  /*1d80*/  VIADD R23, R23, 0x80 ;  /* 0x0000008017177836 */ /* 0x000fce0000000000 */
.L_x_17693:
[----:B------:R-:W-:Y:S05]  /*1d90*/  BSYNC B6 ;  /* 0x0000000000067941 */ /* 0x000fea0003800000 */
.L_x_17692:
[----:B------:R-:W-:Y:S01]  /*1da0*/  ISETP.GE.AND P0, PT, R23, R16, PT ;  /* 0x000000101700720c */ /* 0x000fe20003f06270 */
[----:B------:R-:W-:Y:S01]  /*1db0*/  BSSY B6, `(.L_x_17727) ;  /* 0x00000e8000067945 */ /* 0x000fe20003800000 */
[----:B------:R-:W-:Y:S02]  /*1dc0*/  IMAD.MOV.U32 R17, RZ, RZ, RZ ;  /* 0x000000ffff117224 */ /* 0x000fe400078e00ff */
[----:B------:R-:W-:-:S09]  /*1dd0*/  IMAD.MOV.U32 R18, RZ, RZ, RZ ;  /* 0x000000ffff127224 */ /* 0x000fd200078e00ff */
[----:B------:R-:W-:Y:S05]  /*1de0*/  @P0 BRA `(.L_x_17728) ;  /* 0x0000000c00900947 */ /* 0x000fea0003800000 */
[----:B01-34-:R-:W0:Y:S01]  /*1df0*/  LDC.64 R4, c[0x0][0x228] ;  /* 0x00008a00ff047b82 */ /* 0x01be220000000a00 */
        /* <DEDUP_REMOVED lines=19> */
.L_x_17732:
[----:B------:R0:W5:Y:S01]  /*1f30*/  LDG.E.U8 R18, desc[UR36][R4.64] ;  /* 0x0000002404127981 */ /* 0x000162000c1e1100 */
[----:B------:R-:W-:Y:S05]  /*1f40*/  BRA `(.L_x_17734) ;  /* 0x0000000c00347947 */ /* 0x000fea0003800000 */
.L_x_17731:
        /* <DEDUP_REMOVED lines=8> */
.L_x_17736:
[----:B------:R0:W5:Y:S01]  /*1fd0*/  LDG.E R18, desc[UR36][R4.64] ;  /* 0x0000002404127981 */ /* 0x000162000c1e1900 */
[----:B------:R-:W-:Y:S05]  /*1fe0*/  BRA `(.L_x_17734) ;  /* 0x0000000c000c7947 */ /* 0x000fea0003800000 */
.L_x_17735:
[----:B------:R0:W5:Y:S01]  /*1ff0*/  LDG.E.S16 R18, desc[UR36][R4.64] ;  /* 0x0000002404127981 */ /* 0x000162000c1e1700 */
[----:B------:R-:W-:Y:S05]  /*2000*/  BRA `(.L_x_17734) ;  /* 0x0000000c00047947 */ /* 0x000fea0003800000 */
.L_x_17730:
        /* <DEDUP_REMOVED lines=9> */
.L_x_17738:
[----:B------:R-:W2:Y:S02]  /*20a0*/  LDG.E.U16 R4, desc[UR36][R4.64] ;  /* 0x0000002404047981 */ /* 0x000ea4000c1e1500 */
[----:B--2---:R-:W-:-:S06]  /*20b0*/  HADD2.F32 R18, -RZ, R4.H0_H0 ;  /* 0x20000004ff127230 */ /* 0x004fcc0000004100 */
[----:B------:R-:W0:Y:S01]  /*20c0*/  F2I.FTZ.TRUNC.NTZ R18, R18 ;  /* 0x0000001200127305 */ /* 0x000e22000021f100 */
[----:B------:R-:W-:Y:S05]  /*20d0*/  BRA `(.L_x_17734) ;  /* 0x0000000800d07947 */ /* 0x000fea0003800000 */
.L_x_17737:
        /* <DEDUP_REMOVED lines=9> */
.L_x_17740:
[----:B------:R-:W2:Y:S02]  /*2170*/  LDG.E.U16 R4, desc[UR36][R4.64] ;  /* 0x0000002404047981 */ /* 0x000ea4000c1e1500 */
[----:B--2---:R-:W-:-:S06]  /*2180*/  HADD2.F32 R18, -RZ, R4.H0_H0 ;  /* 0x20000004ff127230 */ /* 0x004fcc0000004100 */
[----:B------:R-:W0:Y:S01]  /*2190*/  F2I.FTZ.TRUNC.NTZ R18, R18 ;  /* 0x0000001200127305 */ /* 0x000e22000021f100 */
[----:B------:R-:W-:Y:S05]  /*21a0*/  BRA `(.L_x_17734) ;  /* 0x00000008009c7947 */ /* 0x000fea0003800000 */
.L_x_17739:
[----:B------:R-:W2:Y:S02]  /*21b0*/  LDG.E.64 R4, desc[UR36][R4.64] ;  /* 0x0000002404047981 */ /* 0x000ea4000c1e1b00 */
[----:B--2---:R0:W1:Y:S01]  /*21c0*/  F2I.F64.TRUNC R18, R4 ;  /* 0x0000000400127311 */ /* 0x004062000030d100 */
[----:B------:R-:W-:Y:S05]  /*21d0*/  BRA `(.L_x_17734) ;  /* 0x0000000800907947 */ /* 0x000fea0003800000 */
.L_x_17729:
        /* <DEDUP_REMOVED lines=12> */
.L_x_17743:
[----:B------:R-:W2:Y:S02]  /*22a0*/  LDG.E.64 R4, desc[UR36][R4.64] ;  /* 0x0000002404047981 */ /* 0x000ea4000c1e1b00 */
[----:B--2---:R0:W1:Y:S01]  /*22b0*/  F2I.F64.TRUNC R18, R4 ;  /* 0x0000000400127311 */ /* 0x004062000030d100 */
[----:B------:R-:W-:Y:S05]  /*22c0*/  BRA `(.L_x_17734) ;  /* 0x0000000800547947 */ /* 0x000fea0003800000 */
.L_x_17742:
        /* <DEDUP_REMOVED lines=27> */
.L_x_17745:
        /* <DEDUP_REMOVED lines=14> */
.L_x_17744:
[----:B------:R-:W2:Y:S02]  /*2560*/  LDG.E.U16 R18, desc[UR36][R4.64] ;  /* 0x0000002404127981 */ /* 0x000ea4000c1e1500 */
[----:B--2---:R-:W-:-:S06]  /*2570*/  IMAD.U32 R18, R18, 0x10000, RZ ;  /* 0x0001000012127824 */ /* 0x004fcc00078e00ff */
[----:B------:R-:W0:Y:S01]  /*2580*/  F2I.FTZ.TRUNC.NTZ R18, R18 ;  /* 0x0000001200127305 */ /* 0x000e22000021f100 */
[----:B------:R-:W-:Y:S05]  /*2590*/  BRA `(.L_x_17734) ;  /* 0x0000000400a07947 */ /* 0x000fea0003800000 */
.L_x_17741:
        /* <DEDUP_REMOVED lines=10> */
.L_x_17748:
        /* <DEDUP_REMOVED lines=21> */
.L_x_17752:
[----:B------:R-:W-:Y:S05]  /*2790*/  BSYNC B1 ;  /* 0x0000000000017941 */ /* 0x000fea0003800000 */
.L_x_17751:
[----:B------:R-:W-:Y:S01]  /*27a0*/  IMAD.SHL.U32 R3, R3, 0x100000, RZ ;  /* 0x0010000003037824 */ /* 0x000fe200078e00ff */
[----:B------:R-:W-:-:S04]  /*27b0*/  LEA R5, R0, 0x3b800000, 0x17 ;  /* 0x3b80000000057811 */ /* 0x000fc800078eb8ff */
[----:B------:R-:W-:-:S07]  /*27c0*/  LOP3.LUT R18, R5, R3, R18, 0xfe, !PT ;  /* 0x0000000305127212 */ /* 0x000fce00078efe12 */
.L_x_17750:
[----:B------:R-:W-:Y:S05]  /*27d0*/  BSYNC B0 ;  /* 0x0000000000007941 */ /* 0x000fea0003800000 */
.L_x_17749:
[----:B------:R-:W1:Y:S01]  /*27e0*/  F2I.FTZ.TRUNC.NTZ R18, R18 ;  /* 0x0000001200127305 */ /* 0x000e62000021f100 */
[----:B------:R-:W-:Y:S05]  /*27f0*/  BRA `(.L_x_17734) ;  /* 0x0000000400087947 */ /* 0x000fea0003800000 */
.L_x_17747:
        /* <DEDUP_REMOVED lines=21> */
.L_x_17756:
[----:B------:R-:W-:Y:S05]  /*2950*/  BSYNC B1 ;  /* 0x0000000000017941 */ /* 0x000fea0003800000 */
.L_x_17755:
[----:B------:R-:W-:Y:S01]  /*2960*/  IMAD.SHL.U32 R3, R3, 0x200000, RZ ;  /* 0x0020000003037824 */ /* 0x000fe200078e00ff */
[----:B------:R-:W-:-:S04]  /*2970*/  LEA R5, R0, 0x37800000, 0x17 ;  /* 0x3780000000057811 */ /* 0x000fc800078eb8ff */
[----:B------:R-:W-:-:S07]  /*2980*/  LOP3.LUT R18, R5, R3, R18, 0xfe, !PT ;  /* 0x0000000305127212 */ /* 0x000fce00078efe12 */
.L_x_17754:
[----:B------:R-:W-:Y:S05]  /*2990*/  BSYNC B0 ;  /* 0x0000000000007941 */ /* 0x000fea0003800000 */
.L_x_17753:
[----:B------:R-:W2:Y:S01]  /*29a0*/  F2I.FTZ.TRUNC.NTZ R18, R18 ;  /* 0x0000001200127305 */ /* 0x000ea2000021f100 */
[----:B------:R-:W-:Y:S05]  /*29b0*/  BRA `(.L_x_17734) ;  /* 0x0000000000987947 */ /* 0x000fea0003800000 */
.L_x_17746:
        /* <DEDUP_REMOVED lines=14> */
.L_x_17760:
[----:B------:R-:W-:Y:S05]  /*2aa0*/  BSYNC B0 ;  /* 0x0000000000007941 */ /* 0x000fea0003800000 */
.L_x_17759:
[----:B------:R-:W4:Y:S01]  /*2ab0*/  F2I.FTZ.TRUNC.NTZ R18, R18 ;  /* 0x0000001200127305 */ /* 0x000f22000021f100 */
[----:B------:R-:W-:Y:S05]  /*2ac0*/  BRA `(.L_x_17734) ;  /* 0x0000000000547947 */ /* 0x000fea0003800000 */
.L_x_17733:
        /* <DEDUP_REMOVED lines=17> */
.L_x_17761:
[----:B------:R-:W-:Y:S05]  /*2be0*/  BRA `(.L_x_17734) ;  /* 0x00000000000c7947 */ /* 0x000fea0003800000 */
.L_x_17758:
[----:B------:R0:W5:Y:S01]  /*2bf0*/  LDG.E R18, desc[UR36][R4.64] ;  /* 0x0000002404127981 */ /* 0x000162000c1e1900 */
[----:B------:R-:W-:Y:S05]  /*2c00*/  BRA `(.L_x_17734) ;  /* 0x0000000000047947 */ /* 0x000fea0003800000 */
.L_x_17757:
[----:B------:R3:W5:Y:S02]  /*2c10*/  LDG.E R18, desc[UR36][R4.64] ;  /* 0x0000002404127981 */ /* 0x000764000c1e1900 */
.L_x_17734:
[----:B------:R-:W-:-:S07]  /*2c20*/  VIADD R23, R23, 0x80 ;  /* 0x0000008017177836 */ /* 0x000fce0000000000 */
.L_x_17728:
[----:B------:R-:W-:Y:S05]  /*2c30*/  BSYNC B6 ;  /* 0x0000000000067941 */ /* 0x000fea0003800000 */
.L_x_17727:
[----:B------:R-:W-:Y:S01]  /*2c40*/  ISETP.GE.AND P0, PT, R23, R16, PT ;  /* 0x000000101700720c */ /* 0x000fe20003f06270 */
[----:B------:R-:W-:-:S12]  /*2c50*/  BSSY B6, `(.L_x_17762) ;  /* 0x00000e3000067945 */ /* 0x000fd80003800000 */
[----:B------:R-:W-:Y:S05]  /*2c60*/  @P0 BRA `(.L_x_17763) ;  /* 0x0000000c00840947 */ /* 0x000fea0003800000 */
[----:B01-34-:R-:W0:Y:S01]  /*2c70*/  LDC.64 R4, c[0x0][0x228] ;  /* 0x00008a00ff047b82 */ /* 0x01be220000000a00 */
        /* <DEDUP_REMOVED lines=18> */
.L_x_17767:
[----:B------:R0:W5:Y:S01]  /*2da0*/  LDG.E.U8 R17, desc[UR36][R4.64] ;  /* 0x0000002404117981 */ /* 0x000162000c1e1100 */
[----:B------:R-:W-:Y:S05]  /*2db0*/  BRA `(.L_x_17763) ;  /* 0x0000000c00307947 */ /* 0x000fea0003800000 */
.L_x_17766:
        /* <DEDUP_REMOVED lines=8> */
.L_x_17770:
[----:B------:R0:W5:Y:S01]  /*2e40*/  LDG.E R17, desc[UR36][R4.64] ;  /* 0x0000002404117981 */ /* 0x000162000c1e1900 */
[----:B------:R-:W-:Y:S05]  /*2e50*/  BRA `(.L_x_17763) ;  /* 0x0000000c00087947 */ /* 0x000fea0003800000 */
.L_x_17769:
[----:B------:R0:W5:Y:S01]  /*2e60*/  LDG.E.S16 R17, desc[UR36][R4.64] ;  /* 0x0000002404117981 */ /* 0x000162000c1e1700 */
[----:B------:R-:W-:Y:S05]  /*2e70*/  BRA `(.L_x_17763) ;  /* 0x0000000c00007947 */ /* 0x000fea0003800000 */
.L_x_17765:
        /* <DEDUP_REMOVED lines=9> */
.L_x_17772:
[----:B------:R-:W2:Y:S02]  /*2f10*/  LDG.E.U16 R4, desc[UR36][R4.64] ;  /* 0x0000002404047981 */ /* 0x000ea4000c1e1500 */
[----:B--2---:R-:W-:-:S06]  /*2f20*/  HADD2.F32 R17, -RZ, R4.H0_H0 ;  /* 0x20000004ff117230 */ /* 0x004fcc0000004100 */
[----:B------:R-:W0:Y:S01]  /*2f30*/  F2I.FTZ.TRUNC.NTZ R17, R17 ;  /* 0x0000001100117305 */ /* 0x000e22000021f100 */
[----:B------:R-:W-:Y:S05]  /*2f40*/  BRA `(.L_x_17763) ;  /* 0x0000000800cc7947 */ /* 0x000fea0003800000 */
.L_x_17771:
        /* <DEDUP_REMOVED lines=9> */
.L_x_17774:
[----:B------:R-:W2:Y:S02]  /*2fe0*/  LDG.E.U16 R4, desc[UR36][R4.64] ;  /* 0x0000002404047981 */ /* 0x000ea4000c1e1500 */
[----:B--2---:R-:W-:-:S06]  /*2ff0*/  HADD2.F32 R17, -RZ, R4.H0_H0 ;  /* 0x20000004ff117230 */ /* 0x004fcc0000004100 */
[----:B------:R-:W0:Y:S01]  /*3000*/  F2I.FTZ.TRUNC.NTZ R17, R17 ;  /* 0x0000001100117305 */ /* 0x000e22000021f100 */
[----:B------:R-:W-:Y:S05]  /*3010*/  BRA `(.L_x_17763) ;  /* 0x0000000800987947 */ /* 0x000fea0003800000 */
.L_x_17773:
[----:B------:R-:W2:Y:S02]  /*3020*/  LDG.E.64 R4, desc[UR36][R4.64] ;  /* 0x0000002404047981 */ /* 0x000ea4000c1e1b00 */
[----:B--2---:R0:W1:Y:S01]  /*3030*/  F2I.F64.TRUNC R17, R4 ;  /* 0x0000000400117311 */ /* 0x004062000030d100 */
[----:B------:R-:W-:Y:S05]  /*3040*/  BRA `(.L_x_17763) ;  /* 0x00000008008c7947 */ /* 0x000fea0003800000 */
.L_x_17764:
        /* <DEDUP_REMOVED lines=12> */
.L_x_17777:
[----:B------:R-:W2:Y:S02]  /*3110*/  LDG.E.64 R4, desc[UR36][R4.64] ;  /* 0x0000002404047981 */ /* 0x000ea4000c1e1b00 */
[----:B--2---:R0:W1:Y:S01]  /*3120*/  F2I.F64.TRUNC R17, R4 ;  /* 0x0000000400117311 */ /* 0x004062000030d100 */
[----:B------:R-:W-:Y:S05]  /*3130*/  BRA `(.L_x_17763) ;  /* 0x0000000800507947 */ /* 0x000fea0003800000 */
.L_x_17776:
        /* <DEDUP_REMOVED lines=27> */
.L_x_17779:
        /* <DEDUP_REMOVED lines=14> */
.L_x_17778:
[----:B------:R-:W2:Y:S02]  /*33d0*/  LDG.E.U16 R17, desc[UR36][R4.64] ;  /* 0x0000002404117981 */ /* 0x000ea4000c1e1500 */
[----:B--2---:R-:W-:-:S06]  /*33e0*/  IMAD.U32 R17, R17, 0x10000, RZ ;  /* 0x0001000011117824 */ /* 0x004fcc00078e00ff */
[----:B------:R-:W0:Y:S01]  /*33f0*/  F2I.FTZ.TRUNC.NTZ R17, R17 ;  /* 0x0000001100117305 */ /* 0x000e22000021f100 */
[----:B------:R-:W-:Y:S05]  /*3400*/  BRA `(.L_x_17763) ;  /* 0x00000004009c7947 */ /* 0x000fea0003800000 */
.L_x_17775:
        /* <DEDUP_REMOVED lines=10> */
.L_x_17782:
        /* <DEDUP_REMOVED lines=21> */
.L_x_17786:
[----:B------:R-:W-:Y:S05]  /*3600*/  BSYNC B1 ;  /* 0x0000000000017941 */ /* 0x000fea0003800000 */
.L_x_17785:
[----:B------:R-:W-:Y:S01]  /*3610*/  IMAD.SHL.U32 R3, R3, 0x100000, RZ ;  /* 0x0010000003037824 */ /* 0x000fe200078e00ff */
[----:B------:R-:W-:-:S04]  /*3620*/  LEA R0, R0, 0x3b800000, 0x17 ;  /* 0x3b80000000007811 */ /* 0x000fc800078eb8ff */
[----:B------:R-:W-:-:S07]  /*3630*/  LOP3.LUT R17, R0, R3, R17, 0xfe, !PT ;  /* 0x0000000300117212 */ /* 0x000fce00078efe11 */
.L_x_17784:
[----:B------:R-:W-:Y:S05]  /*3640*/  BSYNC B0 ;  /* 0x0000000000007941 */ /* 0x000fea0003800000 */
.L_x_17783:
[----:B------:R-:W0:Y:S01]  /*3650*/  F2I.FTZ.TRUNC.NTZ R17, R17 ;  /* 0x0000001100117305 */ /* 0x000e22000021f100 */
[----:B------:R-:W-:Y:S05]  /*3660*/  BRA `(.L_x_17763) ;  /* 0x0000000400047947 */ /* 0x000fea0003800000 */
.L_x_17781:
        /* <DEDUP_REMOVED lines=21> */
.L_x_17790:
[----:B------:R-:W-:Y:S05]  /*37c0*/  BSYNC B1 ;  /* 0x0000000000017941 */ /* 0x000fea0003800000 */
.L_x_17789:
[----:B------:R-:W-:Y:S01]  /*37d0*/  IMAD.SHL.U32 R3, R3, 0x200000, RZ ;  /* 0x0020000003037824 */ /* 0x000fe200078e00ff */
[----:B------:R-:W-:-:S04]  /*37e0*/  LEA R0, R0, 0x37800000, 0x17 ;  /* 0x3780000000007811 */ /* 0x000fc800078eb8ff */
[----:B------:R-:W-:-:S07]  /*37f0*/  LOP3.LUT R17, R0, R3, R17, 0xfe, !PT ;  /* 0x0000000300117212 */ /* 0x000fce00078efe11 */
.L_x_17788:
[----:B------:R-:W-:Y:S05]  /*3800*/  BSYNC B0 ;  /* 0x0000000000007941 */ /* 0x000fea0003800000 */
.L_x_17787:
[----:B------:R-:W0:Y:S01]  /*3810*/  F2I.FTZ.TRUNC.NTZ R17, R17 ;  /* 0x0000001100117305 */ /* 0x000e22000021f100 */
[----:B------:R-:W-:Y:S05]  /*3820*/  BRA `(.L_x_17763) ;  /* 0x0000000000947947 */ /* 0x000fea0003800000 */
.L_x_17780:
        /* <DEDUP_REMOVED lines=14> */
.L_x_17794:
[----:B------:R-:W-:Y:S05]  /*3910*/  BSYNC B0 ;  /* 0x0000000000007941 */ /* 0x000fea0003800000 */
.L_x_17793:
[----:B------:R-:W0:Y:S01]  /*3920*/  F2I.FTZ.TRUNC.NTZ R17, R17 ;  /* 0x0000001100117305 */ /* 0x000e22000021f100 */
[----:B------:R-:W-:Y:S05]  /*3930*/  BRA `(.L_x_17763) ;  /* 0x0000000000507947 */ /* 0x000fea0003800000 */
.L_x_17768:
        /* <DEDUP_REMOVED lines=16> */
.L_x_17795:
[----:B------:R-:W-:Y:S05]  /*3a40*/  BRA `(.L_x_17763) ;  /* 0x00000000000c7947 */ /* 0x000fea0003800000 */
.L_x_17792:
[----:B------:R0:W5:Y:S01]  /*3a50*/  LDG.E R17, desc[UR36][R4.64] ;  /* 0x0000002404117981 */ /* 0x000162000c1e1900 */
[----:B------:R-:W-:Y:S05]  /*3a60*/  BRA `(.L_x_17763) ;  /* 0x0000000000047947 */ /* 0x000fea0003800000 */
.L_x_17791:
[----:B------:R0:W5:Y:S02]  /*3a70*/  LDG.E R17, desc[UR36][R4.64] ;  /* 0x0000002404117981 */ /* 0x000164000c1e1900 */
.L_x_17763:
[----:B------:R-:W-:Y:S05]  /*3a80*/  BSYNC B6 ;  /* 0x0000000000067941 */ /* 0x000fea0003800000 */
.L_x_17762:
[----:B------:R-:W2:Y:S01]  /*3a90*/  S2R R23, SR_TID.X ;  /* 0x0000000000177919 */ /* 0x000ea20000002100 */
[----:B------:R-:W-:Y:S01]  /*3aa0*/  BSSY B0, `(.L_x_17796) ;  /* 0x0000015000007945 */ /* 0x000fe20003800000 */
[----:B--2---:R-:W-:-:S13]  /*3ab0*/  ISETP.GE.AND P0, PT, R23, R16, PT ;  /* 0x000000101700720c */ /* 0x004fda0003f06270 */
[----:B------:R-:W-:Y:S05]  /*3ac0*/  @P0 BRA `(.L_x_17797) ;  /* 0x0000000000480947 */ /* 0x000fea0003800000 */
[----:B01-345:R-:W-:Y:S01]  /*3ad0*/  IMAD R4, R19, R19, RZ ;  /* 0x0000001313047224 */ /* 0x03bfe200078e02ff */
        /* <DEDUP_REMOVED lines=14> */
[----:B------:R-:W-:Y:S05]  /*3bc0*/  CALL.REL.NOINC `($__internal_43_$__cuda_sm20_dblrcp_rn_slowpath_v3) ;  /* 0x00000040005c7944 */ /* 0x000fea0003c00000 */
.L_x_17799:
[----:B------:R-:W-:Y:S05]  /*3bd0*/  BSYNC B1 ;  /* 0x0000000000017941 */ /* 0x000fea0003800000 */
.L_x_17798:
[----:B------:R2:W0:Y:S02]  /*3be0*/  F2I.F64.TRUNC R0, R8 ;  /* 0x0000000800007311 */ /* 0x000424000030d100 */
.L_x_17797:
[----:B------:R-:W-:Y:S05]  /*3bf0*/  BSYNC B0 ;  /* 0x0000000000007941 */ /* 0x000fea0003800000 */
.L_x_17796:
[----:B01---5:R-:W-:Y:S01]  /*3c00*/  VIADD R19, R23, 0x80 ;  /* 0x0000008017137836 */ /* 0x023fe20000000000 */
[----:B------:R-:W-:Y:S04]  /*3c10*/  BSSY B0, `(.L_x_17800) ;  /* 0x0000017000007945 */ /* 0x000fe80003800000 */
[----:B------:R-:W-:-:S13]  /*3c20*/  ISETP.GE.AND P1, PT, R19, R16, PT ;  /* 0x000000101300720c */ /* 0x000fda0003f26270 */
[----:B------:R-:W-:Y:S05]  /*3c30*/  @P1 BRA `(.L_x_17801) ;  /* 0x0000000000501947 */ /* 0x000fea0003800000 */
[----:B---34-:R-:W-:Y:S01]  /*3c40*/  IMAD R4, R22, R22, RZ ;  /* 0x0000001616047224 */ /* 0x018fe200078e02ff */
[----:B------:R-:W-:Y:S05]  /*3c50*/  BSSY B1, `(.L_x_17802) ;  /* 0x0000011000017945 */ /* 0x000fea0003800000 */
        /* <DEDUP_REMOVED lines=14> */
[----:B------:R-:W-:Y:S02]  /*3d40*/  IMAD.MOV.U32 R24, RZ, RZ, R8 ;  /* 0x000000ffff187224 */ /* 0x000fe400078e0008 */
[----:B------:R-:W-:-:S07]  /*3d50*/  IMAD.MOV.U32 R25, RZ, RZ, R9 ;  /* 0x000000ffff197224 */ /* 0x000fce00078e0009 */
.L_x_17803:
[----:B------:R-:W-:Y:S05]  /*3d60*/  BSYNC B1 ;  /* 0x0000000000017941 */ /* 0x000fea0003800000 */
.L_x_17802:
[----:B------:R0:W1:Y:S02]  /*3d70*/  F2I.F64.TRUNC R24, R24 ;  /* 0x0000001800187311 */ /* 0x000064000030d100 */
.L_x_17801:
[----:B------:R-:W-:Y:S05]  /*3d80*/  BSYNC B0 ;  /* 0x0000000000007941 */ /* 0x000fea0003800000 */
.L_x_17800:
[----:B------:R-:W-:Y:S01]  /*3d90*/  VIADD R3, R23, 0x100 ;  /* 0x0000010017037836 */ /* 0x000fe20000000000 */
[----:B------:R-:W-:Y:S04]  /*3da0*/  BSSY B0, `(.L_x_17804) ;  /* 0x0000015000007945 */ /* 0x000fe80003800000 */
[----:B------:R-:W-:-:S13]  /*3db0*/  ISETP.GE.AND P1, PT, R3, R16, PT ;  /* 0x000000100300720c */ /* 0x000fda0003f26270 */
[----:B------:R-:W-:Y:S05]  /*3dc0*/  @P1 BRA `(.L_x_17805) ;  /* 0x0000000000481947 */ /* 0x000fea0003800000 */
[----:B---34-:R-:W-:Y:S01]  /*3dd0*/  IMAD R4, R18, R18, RZ ;  /* 0x0000001212047224 */ /* 0x018fe200078e02ff */
[----:B------:R-:W-:Y:S05]  /*3de0*/  BSSY B1, `(.L_x_17806) ;  /* 0x000000f000017945 */ /* 0x000fea0003800000 */
[----:B------:R-:W3:Y:S08]  /*3df0*/  I2F.F64 R4, R4 ;  /* 0x0000000400047312 */ /* 0x000ef00000201c00 */
[----:B---3--:R-:W2:Y:S01]  /*3e00*/  MUFU.RCP64H R7, R5 ;  /* 0x0000000500077308 */ /* 0x008ea20000001800 */
        /* <DEDUP_REMOVED lines=11> */
[----:B01----:R-:W-:Y:S05]  /*3ec0*/  CALL.REL.NOINC `($__internal_43_$__cuda_sm20_dblrcp_rn_slowpath_v3) ;  /* 0x0000003c009c7944 */ /* 0x003fea0003c00000 */
.L_x_17807:
[----:B------:R-:W-:Y:S05]  /*3ed0*/  BSYNC B1 ;  /* 0x0000000000017941 */ /* 0x000fea0003800000 */
.L_x_17806:
[----:B------:R2:W3:Y:S02]  /*3ee0*/  F2I.F64.TRUNC R18, R8 ;  /* 0x0000000800127311 */ /* 0x0004e4000030d100 */
.L_x_17805:
[----:B------:R-:W-:Y:S05]  /*3ef0*/  BSYNC B0 ;  /* 0x0000000000007941 */ /* 0x000fea0003800000 */
.L_x_17804:
        /* <DEDUP_REMOVED lines=20> */
.L_x_17811:
[----:B------:R-:W-:Y:S05]  /*4040*/  BSYNC B1 ;  /* 0x0000000000017941 */ /* 0x000fea0003800000 */
.L_x_17810:
[----:B------:R2:W3:Y:S02]  /*4050*/  F2I.F64.TRUNC R22, R8 ;  /* 0x0000000800167311 */ /* 0x0004e4000030d100 */
.L_x_17809:
[----:B------:R-:W-:Y:S05]  /*4060*/  BSYNC B0 ;  /* 0x0000000000007941 */ /* 0x000fea0003800000 */
.L_x_17808:
[----:B------:R-:W0:Y:S01]  /*4070*/  LDC.U8 R17, c[0x0][0x23c] ;  /* 0x00008f00ff117b82 */ /* 0x000e220000000000 */
[----:B------:R-:W-:Y:S04]  /*4080*/  BSSY B6, `(.L_x_17812) ;  /* 0x0000105000067945 */ /* 0x000fe80003800000 */
[----:B------:R-:W-:Y:S05]  /*4090*/  @P0 BRA `(.L_x_17813) ;  /* 0x00000010000c0947 */ /* 0x000fea0003800000 */
[----:B------:R-:W5:Y:S01]  /*40a0*/  S2R R3, SR_TID.X ;  /* 0x0000000000037919 */ /* 0x000f620000002100 */
[----:B--2---:R-:W2:Y:S01]  /*40b0*/  LDC.64 R8, c[0x0][0x220] ;  /* 0x00008800ff087b82 */ /* 0x004ea20000000a00 */
[----:B0--34-:R-:W-:Y:S01]  /*40c0*/  PRMT R4, R17, 0x9910, RZ ;  /* 0x0000991011047816 */ /* 0x019fe200000000ff */
        /* <DEDUP_REMOVED lines=19> */
.L_x_17817:
[----:B------:R0:W-:Y:S01]  /*4200*/  STG.E.U8 desc[UR36][R8.64], R0 ;  /* 0x0000000008007986 */ /* 0x0001e2000c101124 */
[----:B------:R-:W-:Y:S01]  /*4210*/  IMAD.MOV.U32 R23, RZ, RZ, R19 ;  /* 0x000000ffff177224 */ /* 0x000fe200078e0013 */
[----:B------:R-:W-:Y:S06]  /*4220*/  BRA `(.L_x_17813) ;  /* 0x0000000c00a87947 */ /* 0x000fec0003800000 */
.L_x_17816:
[----:B------:R-:W-:-:S13]  /*4230*/  ISETP.NE.AND P0, PT, R3, 0x2, PT ;  /* 0x000000020300780c */ /* 0x000fda0003f05270 */
[----:B------:R-:W-:Y:S05]  /*4240*/  @!P0 BRA `(.L_x_17819) ;  /* 0x0000000000308947 */ /* 0x000fea0003800000 */
[----:B------:R-:W-:-:S13]  /*4250*/  ISETP.NE.AND P0, PT, R3, 0x3, PT ;  /* 0x000000030300780c */ /* 0x000fda0003f05270 */
[----:B------:R-:W-:Y:S05]  /*4260*/  @!P0 BRA `(.L_x_17820) ;  /* 0x00000000001c8947 */ /* 0x000fea0003800000 */
[----:B------:R-:W-:-:S13]  /*4270*/  ISETP.NE.AND P0, PT, R3, 0x4, PT ;  /* 0x000000040300780c */ /* 0x000fda0003f05270 */
[----:B------:R-:W-:Y:S05]  /*4280*/  @P0 BRA `(.L_x_17818) ;  /* 0x0000000c002c0947 */ /* 0x000fea0003800000 */
[--C-:B------:R-:W-:Y:S01]  /*4290*/  SHF.R.S32.HI R5, RZ, 0x1f, R0.reuse ;  /* 0x0000001fff057819 */ /* 0x100fe20000011400 */
[----:B------:R-:W-:Y:S02]  /*42a0*/  IMAD.MOV.U32 R4, RZ, RZ, R0 ;  /* 0x000000ffff047224 */ /* 0x000fe400078e0000 */
[----:B------:R-:W-:-:S03]  /*42b0*/  IMAD.MOV.U32 R23, RZ, RZ, R19 ;  /* 0x000000ffff177224 */ /* 0x000fc600078e0013 */
[----:B------:R0:W-:Y:S01]  /*42c0*/  STG.E.64 desc[UR36][R8.64], R4 ;  /* 0x0000000408007986 */ /* 0x0001e2000c101b24 */
[----:B------:R-:W-:Y:S05]  /*42d0*/  BRA `(.L_x_17813) ;  /* 0x0000000c007c7947 */ /* 0x000fea0003800000 */
.L_x_17820:
[----:B------:R0:W-:Y:S01]  /*42e0*/  STG.E desc[UR36][R8.64], R0 ;  /* 0x0000000008007986 */ /* 0x0001e2000c101924 */
[----:B------:R-:W-:Y:S01]  /*42f0*/  IMAD.MOV.U32 R23, RZ, RZ, R19 ;  /* 0x000000ffff177224 */ /* 0x000fe200078e0013 */
[----:B------:R-:W-:Y:S06]  /*4300*/  BRA `(.L_x_17813) ;  /* 0x0000000c00707947 */ /* 0x000fec0003800000 */
.L_x_17819:
[----:B------:R0:W-:Y:S01]  /*4310*/  STG.E.U16 desc[UR36][R8.64], R0 ;  /* 0x0000000008007986 */ /* 0x0001e2000c101524 */
[----:B------:R-:W-:Y:S01]  /*4320*/  IMAD.MOV.U32 R23, RZ, RZ, R19 ;  /* 0x000000ffff177224 */ /* 0x000fe200078e0013 */
[----:B------:R-:W-:Y:S06]  /*4330*/  BRA `(.L_x_17813) ;  /* 0x0000000c00647947 */ /* 0x000fec0003800000 */
.L_x_17815:
[----:B------:R-:W-:-:S13]  /*4340*/  ISETP.GT.AND P0, PT, R3, 0x6, PT ;  /* 0x000000060300780c */ /* 0x000fda0003f04270 */
[----:B------:R-:W-:Y:S05]  /*4350*/  @P0 BRA `(.L_x_17821) ;  /* 0x0000000000340947 */ /* 0x000fea0003800000 */
[----:B------:R-:W-:-:S13]  /*4360*/  ISETP.NE.AND P0, PT, R3, 0x5, PT ;  /* 0x000000050300780c */ /* 0x000fda0003f05270 */
[----:B------:R-:W-:Y:S05]  /*4370*/  @!P0 BRA `(.L_x_17822) ;  /* 0x0000000000188947 */ /* 0x000fea0003800000 */
[----:B------:R-:W-:-:S13]  /*4380*/  ISETP.NE.AND P0, PT, R3, 0x6, PT ;  /* 0x000000060300780c */ /* 0x000fda0003f05270 */
[----:B------:R-:W-:Y:S05]  /*4390*/  @P0 BRA `(.L_x_17818) ;  /* 0x0000000800e80947 */ /* 0x000fea0003800000 */
[----:B------:R-:W-:Y:S01]  /*43a0*/  I2FP.F32.S32 R3, R0 ;  /* 0x0000000000037245 */ /* 0x000fe20000201400 */
[----:B------:R-:W-:-:S04]  /*43b0*/  IMAD.MOV.U32 R23, RZ, RZ, R19 ;  /* 0x000000ffff177224 */ /* 0x000fc800078e0013 */
[----:B------:R0:W-:Y:S01]  /*43c0*/  STG.E desc[UR36][R8.64], R3 ;  /* 0x0000000308007986 */ /* 0x0001e2000c101924 */
[----:B------:R-:W-:Y:S05]  /*43d0*/  BRA `(.L_x_17813) ;  /* 0x0000000c003c7947 */ /* 0x000fea0003800000 */
.L_x_17822:
[----:B------:R-:W-:Y:S01]  /*43e0*/  I2FP.F32.S32 R0, R0 ;  /* 0x0000000000007245 */ /* 0x000fe20000201400 */
[----:B------:R-:W-:-:S03]  /*43f0*/  IMAD.MOV.U32 R23, RZ, RZ, R19 ;  /* 0x000000ffff177224 */ /* 0x000fc600078e0013 */
[----:B------:R-:W-:-:S05]  /*4400*/  F2FP.F16.F32.PACK_AB R0, RZ, R0 ;  /* 0x00000000ff00723e */ /* 0x000fca00000000ff */
[----:B------:R0:W-:Y:S01]  /*4410*/  STG.E.U16 desc[UR36][R8.64], R0 ;  /* 0x0000000008007986 */ /* 0x0001e2000c101524 */
[----:B------:R-:W-:Y:S05]  /*4420*/  BRA `(.L_x_17813) ;  /* 0x0000000c00287947 */ /* 0x000fea0003800000 */
.L_x_17821:
[----:B------:R-:W-:-:S13]  /*4430*/  ISETP.NE.AND P0, PT, R3, 0x7, PT ;  /* 0x000000070300780c */ /* 0x000fda0003f05270 */
[----:B------:R-:W-:Y:S05]  /*4440*/  @!P0 BRA `(.L_x_17823) ;  /* 0x00000000003c8947 */ /* 0x000fea0003800000 */
[----:B------:R-:W-:-:S13]  /*4450*/  ISETP.NE.AND P0, PT, R3, 0x8, PT ;  /* 0x000000080300780c */ /* 0x000fda0003f05270 */
[----:B------:R-:W-:Y:S05]  /*4460*/  @!P0 BRA `(.L_x_17824) ;  /* 0x00000000001c8947 */ /* 0x000fea0003800000 */
[----:B------:R-:W-:-:S13]  /*4470*/  ISETP.NE.AND P0, PT, R3, 0x9, PT ;  /* 0x000000090300780c */ /* 0x000fda0003f05270 */
[----:B------:R-:W-:Y:S05]  /*4480*/  @P0 BRA `(.L_x_17818) ;  /* 0x0000000800ac0947 */ /* 0x000fea0003800000 */
[----:B------:R-:W-:Y:S01]  /*4490*/  I2FP.F32.S32 R4, R0 ;  /* 0x0000000000047245 */ /* 0x000fe20000201400 */
[----:B------:R-:W-:Y:S02]  /*44a0*/  IMAD.MOV.U32 R5, RZ, RZ, RZ ;  /* 0x000000ffff057224 */ /* 0x000fe400078e00ff */
[----:B------:R-:W-:-:S03]  /*44b0*/  IMAD.MOV.U32 R23, RZ, RZ, R19 ;  /* 0x000000ffff177224 */ /* 0x000fc600078e0013 */
[----:B------:R0:W-:Y:S01]  /*44c0*/  STG.E.64 desc[UR36][R8.64], R4 ;  /* 0x0000000408007986 */ /* 0x0001e2000c101b24 */
[----:B------:R-:W-:Y:S05]  /*44d0*/  BRA `(.L_x_17813) ;  /* 0x0000000800fc7947 */ /* 0x000fea0003800000 */
.L_x_17824:
[----:B------:R-:W-:Y:S01]  /*44e0*/  I2FP.F32.S32 R0, R0 ;  /* 0x0000000000007245 */ /* 0x000fe20000201400 */
[----:B------:R-:W-:-:S03]  /*44f0*/  IMAD.MOV.U32 R23, RZ, RZ, R19 ;  /* 0x000000ffff177224 */ /* 0x000fc600078e0013 */
[----:B------:R-:W-:-:S04]  /*4500*/  F2FP.F16.F32.PACK_AB R3, RZ, R0 ;  /* 0x00000000ff03723e */ /* 0x000fc800000000ff */
[----:B------:R-:W-:-:S05]  /*4510*/  PRMT R3, R3, 0x5410, RZ ;  /* 0x0000541003037816 */ /* 0x000fca00000000ff */
[----:B------:R0:W-:Y:S01]  /*4520*/  STG.E desc[UR36][R8.64], R3 ;  /* 0x0000000308007986 */ /* 0x0001e2000c101924 */
[----:B------:R-:W-:Y:S05]  /*4530*/  BRA `(.L_x_17813) ;  /* 0x0000000800e47947 */ /* 0x000fea0003800000 */
.L_x_17823:
[----:B------:R-:W0:Y:S01]  /*4540*/  I2F.F64 R4, R0 ;  /* 0x0000000000047312 */ /* 0x000e220000201c00 */
[----:B------:R-:W-:Y:S01]  /*4550*/  IMAD.MOV.U32 R23, RZ, RZ, R19 ;  /* 0x000000ffff177224 */ /* 0x000fe200078e0013 */
[----:B0-----:R0:W-:Y:S01]  /*4560*/  STG.E.64 desc[UR36][R8.64], R4 ;  /* 0x0000000408007986 */ /* 0x0011e2000c101b24 */
[----:B------:R-:W-:Y:S05]  /*4570*/  BRA `(.L_x_17813) ;  /* 0x0000000800d47947 */ /* 0x000fea0003800000 */
.L_x_17814:
        /* <DEDUP_REMOVED lines=8> */
[----:B------:R-:W-:Y:S01]  /*4600*/  ISETP.NE.AND P0, PT, R0, RZ, PT ;  /* 0x000000ff0000720c */ /* 0x000fe20003f05270 */
[----:B------:R-:W-:-:S03]  /*4610*/  IMAD.MOV.U32 R23, RZ, RZ, R19 ;  /* 0x000000ffff177224 */ /* 0x000fc600078e0013 */
[----:B------:R-:W-:-:S05]  /*4620*/  SEL R3, RZ, 0x1, !P0 ;  /* 0x00000001ff037807 */ /* 0x000fca0004000000 */
[----:B------:R0:W-:Y:S01]  /*4630*/  STG.E.U8 desc[UR36][R8.64], R3 ;  /* 0x0000000308007986 */ /* 0x0001e2000c101124 */
[----:B------:R-:W-:Y:S05]  /*4640*/  BRA `(.L_x_17813) ;  /* 0x0000000800a07947 */ /* 0x000fea0003800000 */
.L_x_17827:
[----:B------:R-:W0:Y:S01]  /*4650*/  I2F.F64 R4, R0 ;  /* 0x0000000000047312 */ /* 0x000e220000201c00 */
[----:B------:R-:W-:Y:S01]  /*4660*/  CS2R R6, SRZ ;  /* 0x0000000000067805 */ /* 0x000fe2000001ff00 */
[----:B------:R-:W-:-:S04]  /*4670*/  IMAD.MOV.U32 R23, RZ, RZ, R19 ;  /* 0x000000ffff177224 */ /* 0x000fc800078e0013 */
[----:B0-----:R0:W-:Y:S01]  /*4680*/  STG.E.128 desc[UR36][R8.64], R4 ;  /* 0x0000000408007986 */ /* 0x0011e2000c101d24 */
[----:B------:R-:W-:Y:S05]  /*4690*/  BRA `(.L_x_17813) ;  /* 0x00000008008c7947 */ /* 0x000fea0003800000 */
.L_x_17826:
        /* <DEDUP_REMOVED lines=21> */
.L_x_17831:
[----:B------:R-:W-:Y:S05]  /*47f0*/  BSYNC B0 ;  /* 0x0000000000007941 */ /* 0x000fea0003800000 */
.L_x_17830:
[----:B------:R-:W-:Y:S01]  /*4800*/  LOP3.LUT R5, R0, R5, RZ, 0xfc, !PT ;  /* 0x0000000500057212 */ /* 0x000fe200078efcff */
[----:B------:R-:W-:-:S04]  /*4810*/  IMAD.MOV.U32 R23, RZ, RZ, R19 ;  /* 0x000000ffff177224 */ /* 0x000fc800078e0013 */
[----:B------:R0:W-:Y:S01]  /*4820*/  STG.E.U8 desc[UR36][R8.64], R5 ;  /* 0x0000000508007986 */ /* 0x0001e2000c101124 */
[----:B------:R-:W-:Y:S05]  /*4830*/  BRA `(.L_x_17813) ;  /* 0x0000000800247947 */ /* 0x000fea0003800000 */
.L_x_17829:
        /* <DEDUP_REMOVED lines=13> */
.L_x_17833:
[----:B------:R-:W-:Y:S01]  /*4910*/  IMAD.MOV.U32 R0, RZ, RZ, 0x7f ;  /* 0x0000007fff007424 */ /* 0x000fe200078e00ff */
[----:B------:R-:W-:-:S04]  /*4920*/  ISETP.GT.U32.AND P0, PT, R3, 0x7f800000, PT ;  /* 0x7f8000000300780c */ /* 0x000fc80003f04070 */
[----:B------:R-:W-:-:S09]  /*4930*/  SEL R0, R0, 0x7c, P0 ;  /* 0x0000007c00007807 */ /* 0x000fd20000000000 */
.L_x_17834:
[----:B------:R-:W-:Y:S05]  /*4940*/  BSYNC B0 ;  /* 0x0000000000007941 */ /* 0x000fea0003800000 */
.L_x_17832:
[----:B------:R-:W-:Y:S01]  /*4950*/  LOP3.LUT R3, R5, 0x80000000, RZ, 0xc0, !PT ;  /* 0x8000000005037812 */ /* 0x000fe200078ec0ff */
[----:B------:R-:W-:-:S03]  /*4960*/  IMAD.MOV.U32 R23, RZ, RZ, R19 ;  /* 0x000000ffff177224 */ /* 0x000fc600078e0013 */
[----:B------:R-:W-:-:S04]  /*4970*/  SHF.R.U32.HI R3, RZ, 0x18, R3 ;  /* 0x00000018ff037819 */ /* 0x000fc80000011603 */
[----:B------:R-:W-:-:S05]  /*4980*/  LOP3.LUT R3, R0, R3, RZ, 0xfc, !PT ;  /* 0x0000000300037212 */ /* 0x000fca00078efcff */
[----:B------:R0:W-:Y:S01]  /*4990*/  STG.E.U8 desc[UR36][R8.64], R3 ;  /* 0x0000000308007986 */ /* 0x0001e2000c101124 */
[----:B------:R-:W-:Y:S05]  /*49a0*/  BRA `(.L_x_17813) ;  /* 0x0000000400c87947 */ /* 0x000fea0003800000 */
.L_x_17828:
[----:B------:R-:W-:Y:S01]  /*49b0*/  I2FP.F32.S32 R0, R0 ;  /* 0x0000000000007245 */ /* 0x000fe20000201400 */
[----:B------:R-:W-:-:S03]  /*49c0*/  IMAD.MOV.U32 R23, RZ, RZ, R19 ;  /* 0x000000ffff177224 */ /* 0x000fc600078e0013 */
[----:B------:R-:W-:-:S05]  /*49d0*/  F2FP.BF16.F32.PACK_AB R0, RZ, R0 ;  /* 0x00000000ff00723e */ /* 0x000fca00000010ff */
[----:B------:R0:W-:Y:S01]  /*49e0*/  STG.E.U16 desc[UR36][R8.64], R0 ;  /* 0x0000000008007986 */ /* 0x0001e2000c101524 */
[----:B------:R-:W-:Y:S05]  /*49f0*/  BRA `(.L_x_17813) ;  /* 0x0000000400b47947 */ /* 0x000fea0003800000 */
.L_x_17825:
        /* <DEDUP_REMOVED lines=11> */
.L_x_17837:
        /* <DEDUP_REMOVED lines=17> */
.L_x_17840:
[----:B------:R-:W-:-:S04]  /*4bc0*/  LOP3.LUT R3, R5, 0x80000000, RZ, 0xc0, !PT ;  /* 0x8000000005037812 */ /* 0x000fc800078ec0ff */
[----:B------:R-:W-:-:S04]  /*4bd0*/  SHF.R.U32.HI R3, RZ, 0x18, R3 ;  /* 0x00000018ff037819 */ /* 0x000fc80000011603 */
[----:B------:R-:W-:-:S04]  /*4be0*/  LOP3.LUT R0, R0, R3, RZ, 0xfc, !PT ;  /* 0x0000000300007212 */ /* 0x000fc800078efcff */
[----:B------:R-:W-:-:S07]  /*4bf0*/  PRMT R4, R0, 0x7610, R4 ;  /* 0x0000761000047816 */ /* 0x000fce0000000004 */
.L_x_17839:
[----:B------:R-:W-:Y:S05]  /*4c00*/  BSYNC B0 ;  /* 0x0000000000007941 */ /* 0x000fea0003800000 */
.L_x_17838:
[----:B------:R0:W-:Y:S01]  /*4c10*/  STG.E.U8 desc[UR36][R8.64], R4 ;  /* 0x0000000408007986 */ /* 0x0001e2000c101124 */
[----:B------:R-:W-:Y:S01]  /*4c20*/  IMAD.MOV.U32 R23, RZ, RZ, R19 ;  /* 0x000000ffff177224 */ /* 0x000fe200078e0013 */
[----:B------:R-:W-:Y:S06]  /*4c30*/  BRA `(.L_x_17813) ;  /* 0x0000000400247947 */ /* 0x000fec0003800000 */
.L_x_17836:
        /* <DEDUP_REMOVED lines=17> */
.L_x_17843:
[----:B------:R-:W-:-:S04]  /*4d50*/  LOP3.LUT R3, R5, 0x80000000, RZ, 0xc0, !PT ;  /* 0x8000000005037812 */ /* 0x000fc800078ec0ff */
[----:B------:R-:W-:-:S04]  /*4d60*/  SHF.R.U32.HI R3, RZ, 0x18, R3 ;  /* 0x00000018ff037819 */ /* 0x000fc80000011603 */
[----:B------:R-:W-:-:S04]  /*4d70*/  LOP3.LUT R0, R0, R3, RZ, 0xfc, !PT ;  /* 0x0000000300007212 */ /* 0x000fc800078efcff */
[----:B------:R-:W-:-:S07]  /*4d80*/  PRMT R4, R0, 0x7610, R4 ;  /* 0x0000761000047816 */ /* 0x000fce0000000004 */
.L_x_17842:
[----:B------:R-:W-:Y:S05]  /*4d90*/  BSYNC B0 ;  /* 0x0000000000007941 */ /* 0x000fea0003800000 */
.L_x_17841:
[----:B------:R0:W-:Y:S01]  /*4da0*/  STG.E.U8 desc[UR36][R8.64], R4 ;  /* 0x0000000408007986 */ /* 0x0001e2000c101124 */
[----:B------:R-:W-:Y:S01]  /*4db0*/  IMAD.MOV.U32 R23, RZ, RZ, R19 ;  /* 0x000000ffff177224 */ /* 0x000fe200078e0013 */
[----:B------:R-:W-:Y:S06]  /*4dc0*/  BRA `(.L_x_17813) ;  /* 0x0000000000c07947 */ /* 0x000fec0003800000 */
.L_x_17835:
[----:B------:R-:W-:-:S13]  /*4dd0*/  ISETP.NE.AND P0, PT, R3, 0x1c, PT ;  /* 0x0000001c0300780c */ /* 0x000fda0003f05270 */
[----:B------:R-:W-:Y:S05]  /*4de0*/  @!P0 BRA `(.L_x_17844) ;  /* 0x0000000000b08947 */ /* 0x000fea0003800000 */
[----:B------:R-:W-:-:S13]  /*4df0*/  ISETP.NE.AND P0, PT, R3, 0x1d, PT ;  /* 0x0000001d0300780c */ /* 0x000fda0003f05270 */
[----:B------:R-:W-:Y:S05]  /*4e00*/  @!P0 BRA `(.L_x_17845) ;  /* 0x0000000000948947 */ /* 0x000fea0003800000 */
[----:B------:R-:W-:-:S13]  /*4e10*/  ISETP.NE.AND P0, PT, R3, 0x2c, PT ;  /* 0x0000002c0300780c */ /* 0x000fda0003f05270 */
[----:B------:R-:W-:Y:S05]  /*4e20*/  @P0 BRA `(.L_x_17818) ;  /* 0x0000000000440947 */ /* 0x000fea0003800000 */
[----:B------:R-:W-:Y:S01]  /*4e30*/  I2FP.F32.S32 R4, R0 ;  /* 0x0000000000047245 */ /* 0x000fe20000201400 */
        /* <DEDUP_REMOVED lines=16> */
.L_x_17818:
        /* <DEDUP_REMOVED lines=15> */
[----:B01----:R-:W-:Y:S05]  /*5030*/  CALL.ABS.NOINC R14 ;  /* 0x000000000e007343 */ /* 0x003fea0003c00000 */
.L_x_17846:
[----:B------:R-:W-:Y:S01]  /*5040*/  IMAD.MOV.U32 R23, RZ, RZ, R19 ;  /* 0x000000ffff177224 */ /* 0x000fe200078e0013 */
[----:B------:R-:W-:Y:S06]  /*5050*/  BRA `(.L_x_17813) ;  /* 0x00000000001c7947 */ /* 0x000fec0003800000 */
.L_x_17845:
[--C-:B------:R-:W-:Y:S01]  /*5060*/  SHF.R.S32.HI R5, RZ, 0x1f, R0.reuse ;  /* 0x0000001fff057819 */ /* 0x100fe20000011400 */
[----:B------:R-:W-:Y:S02]  /*5070*/  IMAD.MOV.U32 R4, RZ, RZ, R0 ;  /* 0x000000ffff047224 */ /* 0x000fe400078e0000 */
[----:B------:R-:W-:-:S03]  /*5080*/  IMAD.MOV.U32 R23, RZ, RZ, R19 ;  /* 0x000000ffff177224 */ /* 0x000fc600078e0013 */
[----:B------:R0:W-:Y:S01]  /*5090*/  STG.E.64 desc[UR36][R8.64], R4 ;  /* 0x0000000408007986 */ /* 0x0001e2000c101b24 */
[----:B------:R-:W-:Y:S05]  /*50a0*/  BRA `(.L_x_17813) ;  /* 0x0000000000087947 */ /* 0x000fea0003800000 */
.L_x_17844:
[----:B------:R0:W-:Y:S01]  /*50b0*/  STG.E desc[UR36][R8.64], R0 ;  /* 0x0000000008007986 */ /* 0x0001e2000c101924 */
[----:B------:R-:W-:-:S07]  /*50c0*/  IMAD.MOV.U32 R23, RZ, RZ, R19 ;  /* 0x000000ffff177224 */ /* 0x000fce00078e0013 */
.L_x_17813:
[----:B------:R-:W-:Y:S05]  /*50d0*/  BSYNC B6 ;  /* 0x0000000000067941 */ /* 0x000fea0003800000 */
.L_x_17812:
[----:B------:R-:W-:Y:S01]  /*50e0*/  ISETP.GE.AND P0, PT, R23, R16, PT ;  /* 0x000000101700720c */ /* 0x000fe20003f06270 */
[----:B------:R-:W-:-:S12]  /*50f0*/  BSSY B6, `(.L_x_17847) ;  /* 0x00001d8000067945 */ /* 0x000fd80003800000 */
[----:B------:R-:W-:Y:S05]  /*5100*/  @P0 BRA `(.L_x_17848) ;  /* 0x0000001c00580947 */ /* 0x000fea0003800000 */
[----:B0--34-:R-:W0:Y:S01]  /*5110*/  LDC.64 R4, c[0x0][0x220] ;  /* 0x00008800ff047b82 */ /* 0x019e220000000a00 */
        /* <DEDUP_REMOVED lines=17> */
[----:B-1----:R0:W-:Y:S01]  /*5230*/  STG.E.U8 desc[UR36][R4.64], R24 ;  /* 0x0000001804007986 */ /* 0x0021e2000c101124 */
[----:B------:R-:W-:Y:S05]  /*5240*/  BRA `(.L_x_17854) ;  /* 0x0000000c00507947 */ /* 0x000fea0003800000 */
.L_x_17852:
[----:B-1----:R0:W-:Y:S01]  /*5250*/  STG.E.U8 desc[UR36][R4.64], R24 ;  /* 0x0000001804007986 */ /* 0x0021e2000c101124 */
[----:B------:R-:W-:Y:S05]  /*5260*/  BRA `(.L_x_17854) ;  /* 0x0000000c00487947 */ /* 0x000fea0003800000 */
.L_x_17851:
[----:B------:R-:W-:-:S13]  /*5270*/  ISETP.NE.AND P0, PT, R0, 0x2, PT ;  /* 0x000000020000780c */ /* 0x000fda0003f05270 */
[----:B------:R-:W-:Y:S05]  /*5280*/  @!P0 BRA `(.L_x_17855) ;  /* 0x0000000000248947 */ /* 0x000fea0003800000 */
[----:B------:R-:W-:-:S13]  /*5290*/  ISETP.NE.AND P0, PT, R0, 0x3, PT ;  /* 0x000000030000780c */ /* 0x000fda0003f05270 */
[----:B------:R-:W-:Y:S05]  /*52a0*/  @!P0 BRA `(.L_x_17856) ;  /* 0x0000000000148947 */ /* 0x000fea0003800000 */
[----:B------:R-:W-:-:S13]  /*52b0*/  ISETP.NE.AND P0, PT, R0, 0x4, PT ;  /* 0x000000040000780c */ /* 0x000fda0003f05270 */
[----:B------:R-:W-:Y:S05]  /*52c0*/  @P0 BRA `(.L_x_17853) ;  /* 0x0000000800dc0947 */ /* 0x000fea0003800000 */
[----:B-1----:R-:W-:-:S05]  /*52d0*/  SHF.R.S32.HI R25, RZ, 0x1f, R24 ;  /* 0x0000001fff197819 */ /* 0x002fca0000011418 */
[----:B------:R0:W-:Y:S01]  /*52e0*/  STG.E.64 desc[UR36][R4.64], R24 ;  /* 0x0000001804007986 */ /* 0x0001e2000c101b24 */
[----:B------:R-:W-:Y:S05]  /*52f0*/  BRA `(.L_x_17854) ;  /* 0x0000000c00247947 */ /* 0x000fea0003800000 */
.L_x_17856:
[----:B-1----:R0:W-:Y:S01]  /*5300*/  STG.E desc[UR36][R4.64], R24 ;  /* 0x0000001804007986 */ /* 0x0021e2000c101924 */
[----:B------:R-:W-:Y:S05]  /*5310*/  BRA `(.L_x_17854) ;  /* 0x0000000c001c7947 */ /* 0x000fea0003800000 */
.L_x_17855:
[----:B-1----:R0:W-:Y:S01]  /*5320*/  STG.E.U16 desc[UR36][R4.64], R24 ;  /* 0x0000001804007986 */ /* 0x0021e2000c101524 */
[----:B------:R-:W-:Y:S05]  /*5330*/  BRA `(.L_x_17854) ;  /* 0x0000000c00147947 */ /* 0x000fea0003800000 */
.L_x_17850:
[----:B------:R-:W-:-:S13]  /*5340*/  ISETP.GT.AND P0, PT, R0, 0x6, PT ;  /* 0x000000060000780c */ /* 0x000fda0003f04270 */
[----:B------:R-:W-:Y:S05]  /*5350*/  @P0 BRA `(.L_x_17857) ;  /* 0x00000000002c0947 */ /* 0x000fea0003800000 */
[----:B------:R-:W-:-:S13]  /*5360*/  ISETP.NE.AND P0, PT, R0, 0x5, PT ;  /* 0x000000050000780c */ /* 0x000fda0003f05270 */
[----:B------:R-:W-:Y:S05]  /*5370*/  @!P0 BRA `(.L_x_17858) ;  /* 0x0000000000148947 */ /* 0x000fea0003800000 */
[----:B------:R-:W-:-:S13]  /*5380*/  ISETP.NE.AND P0, PT, R0, 0x6, PT ;  /* 0x000000060000780c */ /* 0x000fda0003f05270 */
[----:B------:R-:W-:Y:S05]  /*5390*/  @P0 BRA `(.L_x_17853) ;  /* 0x0000000800a80947 */ /* 0x000fea0003800000 */
[----:B-1----:R-:W-:-:S05]  /*53a0*/  I2FP.F32.S32 R3, R24 ;  /* 0x0000001800037245 */ /* 0x002fca0000201400 */
[----:B------:R0:W-:Y:S01]  /*53b0*/  STG.E desc[UR36][R4.64], R3 ;  /* 0x0000000304007986 */ /* 0x0001e2000c101924 */
[----:B------:R-:W-:Y:S05]  /*53c0*/  BRA `(.L_x_17854) ;  /* 0x0000000800f07947 */ /* 0x000fea0003800000 */
.L_x_17858:
[----:B-1----:R-:W-:-:S04]  /*53d0*/  I2FP.F32.S32 R0, R24 ;  /* 0x0000001800007245 */ /* 0x002fc80000201400 */
[----:B------:R-:W-:-:S05]  /*53e0*/  F2FP.F16.F32.PACK_AB R0, RZ, R0 ;  /* 0x00000000ff00723e */ /* 0x000fca00000000ff */
[----:B------:R0:W-:Y:S01]  /*53f0*/  STG.E.U16 desc[UR36][R4.64], R0 ;  /* 0x0000000004007986 */ /* 0x0001e2000c101524 */
[----:B------:R-:W-:Y:S05]  /*5400*/  BRA `(.L_x_17854) ;  /* 0x0000000800e07947 */ /* 0x000fea0003800000 */
.L_x_17857:
[----:B------:R-:W-:-:S13]  /*5410*/  ISETP.NE.AND P0, PT, R0, 0x7, PT ;  /* 0x000000070000780c */ /* 0x000fda0003f05270 */
[----:B------:R-:W-:Y:S05]  /*5420*/  @!P0 BRA `(.L_x_17859) ;  /* 0x0000000000348947 */ /* 0x000fea0003800000 */
[----:B------:R-:W-:-:S13]  /*5430*/  ISETP.NE.AND P0, PT, R0, 0x8, PT ;  /* 0x000000080000780c */ /* 0x000fda0003f05270 */
[----:B------:R-:W-:Y:S05]  /*5440*/  @!P0 BRA `(.L_x_17860) ;  /* 0x0000000000188947 */ /* 0x000fea0003800000 */
[----:B------:R-:W-:-:S13]  /*5450*/  ISETP.NE.AND P0, PT, R0, 0x9, PT ;  /* 0x000000090000780c */ /* 0x000fda0003f05270 */
[----:B------:R-:W-:Y:S05]  /*5460*/  @P0 BRA `(.L_x_17853) ;  /* 0x0000000800740947 */ /* 0x000fea0003800000 */
[----:B-1----:R-:W-:Y:S01]  /*5470*/  I2FP.F32.S32 R24, R24 ;  /* 0x0000001800187245 */ /* 0x002fe20000201400 */
[----:B------:R-:W-:-:S05]  /*5480*/  IMAD.MOV.U32 R25, RZ, RZ, RZ ;  /* 0x000000ffff197224 */ /* 0x000fca00078e00ff */
[----:B------:R0:W-:Y:S01]  /*5490*/  STG.E.64 desc[UR36][R4.64], R24 ;  /* 0x0000001804007986 */ /* 0x0001e2000c101b24 */
[----:B------:R-:W-:Y:S05]  /*54a0*/  BRA `(.L_x_17854) ;  /* 0x0000000800b87947 */ /* 0x000fea0003800000 */
.L_x_17860:
[----:B-1----:R-:W-:-:S04]  /*54b0*/  I2FP.F32.S32 R24, R24 ;  /* 0x0000001800187245 */ /* 0x002fc80000201400 */
[----:B------:R-:W-:-:S04]  /*54c0*/  F2FP.F16.F32.PACK_AB R3, RZ, R24 ;  /* 0x00000018ff03723e */ /* 0x000fc800000000ff */
[----:B------:R-:W-:-:S05]  /*54d0*/  PRMT R3, R3, 0x5410, RZ ;  /* 0x0000541003037816 */ /* 0x000fca00000000ff */
[----:B------:R0:W-:Y:S01]  /*54e0*/  STG.E desc[UR36][R4.64], R3 ;  /* 0x0000000304007986 */ /* 0x0001e2000c101924 */
[----:B------:R-:W-:Y:S05]  /*54f0*/  BRA `(.L_x_17854) ;  /* 0x0000000800a47947 */ /* 0x000fea0003800000 */
.L_x_17859:
[----:B-1----:R-:W0:Y:S02]  /*5500*/  I2F.F64 R24, R24 ;  /* 0x0000001800187312 */ /* 0x002e240000201c00 */
[----:B0-----:R0:W-:Y:S01]  /*5510*/  STG.E.64 desc[UR36][R4.64], R24 ;  /* 0x0000001804007986 */ /* 0x0011e2000c101b24 */
[----:B------:R-:W-:Y:S05]  /*5520*/  BRA `(.L_x_17854) ;  /* 0x0000000800987947 */ /* 0x000fea0003800000 */
.L_x_17849:
        /* <DEDUP_REMOVED lines=8> */
[----:B-1----:R-:W-:-:S04]  /*55b0*/  ISETP.NE.AND P0, PT, R24, RZ, PT ;  /* 0x000000ff1800720c */ /* 0x002fc80003f05270 */
[----:B------:R-:W-:-:S05]  /*55c0*/  SEL R3, RZ, 0x1, !P0 ;  /* 0x00000001ff037807 */ /* 0x000fca0004000000 */
[----:B------:R0:W-:Y:S01]  /*55d0*/  STG.E.U8 desc[UR36][R4.64], R3 ;  /* 0x0000000304007986 */ /* 0x0001e2000c101124 */
[----:B------:R-:W-:Y:S05]  /*55e0*/  BRA `(.L_x_17854) ;  /* 0x0000000800687947 */ /* 0x000fea0003800000 */
.L_x_17863:
[----:B-1----:R-:W0:Y:S01]  /*55f0*/  I2F.F64 R24, R24 ;  /* 0x0000001800187312 */ /* 0x002e220000201c00 */
[----:B------:R-:W-:-:S05]  /*5600*/  CS2R R26, SRZ ;  /* 0x00000000001a7805 */ /* 0x000fca000001ff00 */
[----:B0-----:R0:W-:Y:S01]  /*5610*/  STG.E.128 desc[UR36][R4.64], R24 ;  /* 0x0000001804007986 */ /* 0x0011e2000c101d24 */
[----:B------:R-:W-:Y:S05]  /*5620*/  BRA `(.L_x_17854) ;  /* 0x0000000800587947 */ /* 0x000fea0003800000 */
.L_x_17862:
[----:B------:R-:W-:-:S13]  /*5630*/  ISETP.NE.AND P0, PT, R0, 0xf, PT ;  /* 0x0000000f0000780c */ /* 0x000fda0003f05270 */
[----:B------:R-:W-:Y:S05]  /*5640*/  @!P0 BRA `(.L_x_17864) ;  /* 0x0000000000b48947 */ /* 0x000fea0003800000 */
[----:B------:R-:W-:-:S13]  /*5650*/  ISETP.NE.AND P0, PT, R0, 0x17, PT ;  /* 0x000000170000780c */ /* 0x000fda0003f05270 */
[----:B------:R-:W-:Y:S05]  /*5660*/  @!P0 BRA `(.L_x_17865) ;  /* 0x0000000000548947 */ /* 0x000fea0003800000 */
[----:B------:R-:W-:-:S13]  /*5670*/  ISETP.NE.AND P0, PT, R0, 0x18, PT ;  /* 0x000000180000780c */ /* 0x000fda0003f05270 */
[----:B------:R-:W-:Y:S05]  /*5680*/  @P0 BRA `(.L_x_17853) ;  /* 0x0000000400ec0947 */ /* 0x000fea0003800000 */
[----:B-12---:R-:W-:Y:S01]  /*5690*/  I2FP.F32.S32 R9, R24 ;  /* 0x0000001800097245 */ /* 0x006fe20000201400 */
        /* <DEDUP_REMOVED lines=14> */
.L_x_17867:
[----:B------:R-:W-:Y:S05]  /*5780*/  BSYNC B0 ;  /* 0x0000000000007941 */ /* 0x000fea0003800000 */
.L_x_17866:
[----:B------:R-:W-:-:S05]  /*5790*/  LOP3.LUT R7, R0, R7, RZ, 0xfc, !PT ;  /* 0x0000000700077212 */ /* 0x000fca00078efcff */
[----:B------:R0:W-:Y:S01]  /*57a0*/  STG.E.U8 desc[UR36][R4.64], R7 ;  /* 0x0000000704007986 */ /* 0x0001e2000c101124 */
[----:B------:R-:W-:Y:S05]  /*57b0*/  BRA `(.L_x_17854) ;  /* 0x0000000400f47947 */ /* 0x000fea0003800000 */
.L_x_17865:
[----:B-1----:R-:W-:Y:S01]  /*57c0*/  I2FP.F32.S32 R7, R24 ;  /* 0x0000001800077245 */ /* 0x002fe20000201400 */
        /* <DEDUP_REMOVED lines=12> */
.L_x_17869:
[----:B------:R-:W-:Y:S01]  /*5890*/  IMAD.MOV.U32 R0, RZ, RZ, 0x7f ;  /* 0x0000007fff007424 */ /* 0x000fe200078e00ff */
[----:B------:R-:W-:-:S04]  /*58a0*/  ISETP.GT.U32.AND P0, PT, R3, 0x7f800000, PT ;  /* 0x7f8000000300780c */ /* 0x000fc80003f04070 */
[----:B------:R-:W-:-:S09]  /*58b0*/  SEL R0, R0, 0x7c, P0 ;  /* 0x0000007c00007807 */ /* 0x000fd20000000000 */
.L_x_17870:
[----:B------:R-:W-:Y:S05]  /*58c0*/  BSYNC B0 ;  /* 0x0000000000007941 */ /* 0x000fea0003800000 */
.L_x_17868:
[----:B------:R-:W-:-:S04]  /*58d0*/  LOP3.LUT R3, R7, 0x80000000, RZ, 0xc0, !PT ;  /* 0x8000000007037812 */ /* 0x000fc800078ec0ff */
[----:B------:R-:W-:-:S04]  /*58e0*/  SHF.R.U32.HI R3, RZ, 0x18, R3 ;  /* 0x00000018ff037819 */ /* 0x000fc80000011603 */
[----:B------:R-:W-:-:S05]  /*58f0*/  LOP3.LUT R3, R0, R3, RZ, 0xfc, !PT ;  /* 0x0000000300037212 */ /* 0x000fca00078efcff */
[----:B------:R0:W-:Y:S01]  /*5900*/  STG.E.U8 desc[UR36][R4.64], R3 ;  /* 0x0000000304007986 */ /* 0x0001e2000c101124 */
[----:B------:R-:W-:Y:S05]  /*5910*/  BRA `(.L_x_17854) ;  /* 0x00000004009c7947 */ /* 0x000fea0003800000 */
.L_x_17864:
[----:B-1----:R-:W-:-:S04]  /*5920*/  I2FP.F32.S32 R0, R24 ;  /* 0x0000001800007245 */ /* 0x002fc80000201400 */
[----:B------:R-:W-:-:S05]  /*5930*/  F2FP.BF16.F32.PACK_AB R0, RZ, R0 ;  /* 0x00000000ff00723e */ /* 0x000fca00000010ff */
[----:B------:R0:W-:Y:S01]  /*5940*/  STG.E.U16 desc[UR36][R4.64], R0 ;  /* 0x0000000004007986 */ /* 0x0001e2000c101524 */
[----:B------:R-:W-:Y:S05]  /*5950*/  BRA `(.L_x_17854) ;  /* 0x00000004008c7947 */ /* 0x000fea0003800000 */
.L_x_17861:
        /* <DEDUP_REMOVED lines=8> */
[----:B-1----:R0:W-:Y:S01]  /*59e0*/  STG.E.U16 desc[UR36][R4.64], R24 ;  /* 0x0000001804007986 */ /* 0x0021e2000c101524 */
[----:B------:R-:W-:Y:S05]  /*59f0*/  BRA `(.L_x_17854) ;  /* 0x0000000400647947 */ /* 0x000fea0003800000 */
.L_x_17873:
[----:B-1----:R-:W-:Y:S01]  /*5a00*/  I2FP.F32.S32 R7, R24 ;  /* 0x0000001800077245 */ /* 0x002fe20000201400 */
        /* <DEDUP_REMOVED lines=16> */
.L_x_17876:
[----:B------:R-:W-:-:S04]  /*5b10*/  LOP3.LUT R0, R7, 0x80000000, RZ, 0xc0, !PT ;  /* 0x8000000007007812 */ /* 0x000fc800078ec0ff */
[----:B------:R-:W-:-:S04]  /*5b20*/  SHF.R.U32.HI R0, RZ, 0x18, R0 ;  /* 0x00000018ff007819 */ /* 0x000fc80000011600 */
[----:B------:R-:W-:-:S07]  /*5b30*/  LOP3.LUT R0, R3, R0, RZ, 0xfc, !PT ;  /* 0x0000000003007212 */ /* 0x000fce00078efcff */
.L_x_17875:
[----:B------:R-:W-:Y:S05]  /*5b40*/  BSYNC B0 ;  /* 0x0000000000007941 */ /* 0x000fea0003800000 */
.L_x_17874:
[----:B------:R0:W-:Y:S01]  /*5b50*/  STG.E.U8 desc[UR36][R4.64], R0 ;  /* 0x0000000004007986 */ /* 0x0001e2000c101124 */
[----:B------:R-:W-:Y:S05]  /*5b60*/  BRA `(.L_x_17854) ;  /* 0x0000000400087947 */ /* 0x000fea0003800000 */
.L_x_17872:
        /* <DEDUP_REMOVED lines=17> */
.L_x_17879:
[----:B------:R-:W-:-:S04]  /*5c80*/  LOP3.LUT R0, R7, 0x80000000, RZ, 0xc0, !PT ;  /* 0x8000000007007812 */ /* 0x000fc800078ec0ff */
[----:B------:R-:W-:-:S04]  /*5c90*/  SHF.R.U32.HI R0, RZ, 0x18, R0 ;  /* 0x00000018ff007819 */ /* 0x000fc80000011600 */
[----:B------:R-:W-:-:S07]  /*5ca0*/  LOP3.LUT R0, R3, R0, RZ, 0xfc, !PT ;  /* 0x0000000003007212 */ /* 0x000fce00078efcff */
.L_x_17878:
[----:B------:R-:W-:Y:S05]  /*5cb0*/  BSYNC B0 ;  /* 0x0000000000007941 */ /* 0x000fea0003800000 */
.L_x_17877:
[----:B------:R4:W-:Y:S01]  /*5cc0*/  STG.E.U8 desc[UR36][R4.64], R0 ;  /* 0x0000000004007986 */ /* 0x0009e2000c101124 */
[----:B------:R-:W-:Y:S05]  /*5cd0*/  BRA `(.L_x_17854) ;  /* 0x0000000000ac7947 */ /* 0x000fea0003800000 */
.L_x_17871:
[----:B------:R-:W-:-:S13]  /*5ce0*/  ISETP.NE.AND P0, PT, R0, 0x1c, PT ;  /* 0x0000001c0000780c */ /* 0x000fda0003f05270 */
[----:B------:R-:W-:Y:S05]  /*5cf0*/  @!P0 BRA `(.L_x_17880) ;  /* 0x0000000000a08947 */ /* 0x000fea0003800000 */
[----:B------:R-:W-:-:S13]  /*5d00*/  ISETP.NE.AND P0, PT, R0, 0x1d, PT ;  /* 0x0000001d0000780c */ /* 0x000fda0003f05270 */
[----:B------:R-:W-:Y:S05]  /*5d10*/  @!P0 BRA `(.L_x_17881) ;  /* 0x00000000008c8947 */ /* 0x000fea0003800000 */
[----:B------:R-:W-:-:S13]  /*5d20*/  ISETP.NE.AND P0, PT, R0, 0x2c, PT ;  /* 0x0000002c0000780c */ /* 0x000fda0003f05270 */
[----:B------:R-:W-:Y:S05]  /*5d30*/  @P0 BRA `(.L_x_17853) ;  /* 0x0000000000400947 */ /* 0x000fea0003800000 */
[----:B-1----:R-:W-:-:S04]  /*5d40*/  I2FP.F32.S32 R24, R24 ;  /* 0x0000001800187245 */ /* 0x002fc80000201400 */
        /* <DEDUP_REMOVED lines=15> */
.L_x_17853:
        /* <DEDUP_REMOVED lines=11> */
[----:B--2---:R-:W-:Y:S02]  /*5ef0*/  IMAD.MOV.U32 R8, RZ, RZ, 0x65 ;  /* 0x00000065ff087424 */ /* 0x004fe400078e00ff */
[----:B------:R-:W-:Y:S02]  /*5f00*/  IMAD.MOV.U32 R12, RZ, RZ, 0x1 ;  /* 0x00000001ff0c7424 */ /* 0x000fe400078e00ff */
[----:B------:R-:W-:-:S07]  /*5f10*/  IMAD.MOV.U32 R13, RZ, RZ, RZ ;  /* 0x000000ffff0d7224 */ /* 0x000fce00078e00ff */
[----:B------:R-:W-:-:S07]  /*5f20*/  LEPC R20, `(.L_x_17882) ;  /* 0x000000001014794e */ /* 0x000fce0000000000 */
[----:B01----:R-:W-:Y:S05]  /*5f30*/  CALL.ABS.NOINC R14 ;  /* 0x000000000e007343 */ /* 0x003fea0003c00000 */
.L_x_17882:
[----:B------:R-:W-:Y:S05]  /*5f40*/  BRA `(.L_x_17854) ;  /* 0x0000000000107947 */ /* 0x000fea0003800000 */
.L_x_17881:
[----:B-1----:R-:W-:-:S05]  /*5f50*/  SHF.R.S32.HI R25, RZ, 0x1f, R24 ;  /* 0x0000001fff197819 */ /* 0x002fca0000011418 */
[----:B------:R3:W-:Y:S01]  /*5f60*/  STG.E.64 desc[UR36][R4.64], R24 ;  /* 0x0000001804007986 */ /* 0x0007e2000c101b24 */
[----:B------:R-:W-:Y:S05]  /*5f70*/  BRA `(.L_x_17854) ;  /* 0x0000000000047947 */ /* 0x000fea0003800000 */
.L_x_17880:
[----:B-1----:R0:W-:Y:S02]  /*5f80*/  STG.E desc[UR36][R4.64], R24 ;  /* 0x0000001804007986 */ /* 0x0021e4000c101924 */
.L_x_17854:
[----:B------:R-:W-:-:S05]  /*5f90*/  VIADD R23, R23, 0x80 ;  /* 0x0000008017177836 */ /* 0x000fca0000000000 */
[----:B------:R-:W-:-:S13]  /*5fa0*/  ISETP.GE.AND P0, PT, R23, R16, PT ;  /* 0x000000101700720c */ /* 0x000fda0003f06270 */
[----:B------:R-:W-:Y:S05]  /*5fb0*/  @P0 BRA `(.L_x_17848) ;  /* 0x0000000c00ac0947 */ /* 0x000fea0003800000 */
[----:B--2---:R-:W2:Y:S01]  /*5fc0*/  LDC.64 R8, c[0x0][0x220] ;  /* 0x00008800ff087b82 */ /* 0x004ea20000000a00 */
[----:B0---4-:R-:W-:Y:S01]  /*5fd0*/  IMAD R0, R2, 0x200, R23 ;  /* 0x0000020002007824 */ /* 0x011fe200078e0217 */
[----:B-1-3--:R-:W-:Y:S01]  /*5fe0*/  PRMT R4, R17, 0x9910, RZ ;  /* 0x0000991011047816 */ /* 0x00afe200000000ff */
        /* <DEDUP_REMOVED lines=17> */
.L_x_17886:
[----:B------:R4:W-:Y:S01]  /*6100*/  STG.E.U8 desc[UR36][R8.64], R18 ;  /* 0x0000001208007986 */ /* 0x0009e2000c101124 */
[----:B------:R-:W-:Y:S05]  /*6110*/  BRA `(.L_x_17888) ;  /* 0x0000000c00507947 */ /* 0x000fea0003800000 */
.L_x_17885:
        /* <DEDUP_REMOVED lines=9> */
.L_x_17890:
[----:B------:R2:W-:Y:S01]  /*61b0*/  STG.E desc[UR36][R8.64], R18 ;  /* 0x0000001208007986 */ /* 0x0005e2000c101924 */
[----:B------:R-:W-:Y:S05]  /*61c0*/  BRA `(.L_x_17888) ;  /* 0x0000000c00247947 */ /* 0x000fea0003800000 */
.L_x_17889:
[----:B------:R0:W-:Y:S01]  /*61d0*/  STG.E.U16 desc[UR36][R8.64], R18 ;  /* 0x0000001208007986 */ /* 0x0001e2000c101524 */
[----:B------:R-:W-:Y:S05]  /*61e0*/  BRA `(.L_x_17888) ;  /* 0x0000000c001c7947 */ /* 0x000fea0003800000 */
.L_x_17884:
        /* <DEDUP_REMOVED lines=9> */
.L_x_17892:
[----:B------:R-:W-:-:S04]  /*6280*/  I2FP.F32.S32 R0, R18 ;  /* 0x0000001200007245 */ /* 0x000fc80000201400 */
[----:B------:R-:W-:-:S05]  /*6290*/  F2FP.F16.F32.PACK_AB R0, RZ, R0 ;  /* 0x00000000ff00723e */ /* 0x000fca00000000ff */
[----:B------:R0:W-:Y:S01]  /*62a0*/  STG.E.U16 desc[UR36][R8.64], R0 ;  /* 0x0000000008007986 */ /* 0x0001e2000c101524 */
[----:B------:R-:W-:Y:S05]  /*62b0*/  BRA `(.L_x_17888) ;  /* 0x0000000800e87947 */ /* 0x000fea0003800000 */
.L_x_17891:
        /* <DEDUP_REMOVED lines=10> */
.L_x_17894:
[----:B------:R-:W-:-:S04]  /*6360*/  I2FP.F32.S32 R18, R18 ;  /* 0x0000001200127245 */ /* 0x000fc80000201400 */
[----:B------:R-:W-:-:S04]  /*6370*/  F2FP.F16.F32.PACK_AB R3, RZ, R18 ;  /* 0x00000012ff03723e */ /* 0x000fc800000000ff */
[----:B------:R-:W-:-:S05]  /*6380*/  PRMT R3, R3, 0x5410, RZ ;  /* 0x0000541003037816 */ /* 0x000fca00000000ff */
[----:B------:R0:W-:Y:S01]  /*6390*/  STG.E desc[UR36][R8.64], R3 ;  /* 0x0000000308007986 */ /* 0x0001e2000c101924 */
[----:B------:R-:W-:Y:S05]  /*63a0*/  BRA `(.L_x_17888) ;  /* 0x0000000800ac7947 */ /* 0x000fea0003800000 */
.L_x_17893:
[----:B------:R-:W0:Y:S02]  /*63b0*/  I2F.F64 R18, R18 ;  /* 0x0000001200127312 */ /* 0x000e240000201c00 */
[----:B0-----:R0:W-:Y:S01]  /*63c0*/  STG.E.64 desc[UR36][R8.64], R18 ;  /* 0x0000001208007986 */ /* 0x0011e2000c101b24 */
[----:B------:R-:W-:Y:S05]  /*63d0*/  BRA `(.L_x_17888) ;  /* 0x0000000800a07947 */ /* 0x000fea0003800000 */
.L_x_17883:
        /* <DEDUP_REMOVED lines=12> */
.L_x_17897:
[----:B------:R-:W0:Y:S01]  /*64a0*/  I2F.F64 R4, R18 ;  /* 0x0000001200047312 */ /* 0x000e220000201c00 */
[----:B------:R-:W-:-:S05]  /*64b0*/  CS2R R6, SRZ ;  /* 0x0000000000067805 */ /* 0x000fca000001ff00 */
[----:B0-----:R0:W-:Y:S01]  /*64c0*/  STG.E.128 desc[UR36][R8.64], R4 ;  /* 0x0000000408007986 */ /* 0x0011e2000c101d24 */
[----:B------:R-:W-:Y:S05]  /*64d0*/  BRA `(.L_x_17888) ;  /* 0x0000000800607947 */ /* 0x000fea0003800000 */
.L_x_17896:
        /* <DEDUP_REMOVED lines=21> */
.L_x_17901:
[----:B------:R-:W-:Y:S05]  /*6630*/  BSYNC B0 ;  /* 0x0000000000007941 */ /* 0x000fea0003800000 */
.L_x_17900:
[----:B------:R-:W-:-:S05]  /*6640*/  LOP3.LUT R5, R0, R5, RZ, 0xfc, !PT ;  /* 0x0000000500057212 */ /* 0x000fca00078efcff */
[----:B------:R0:W-:Y:S01]  /*6650*/  STG.E.U8 desc[UR36][R8.64], R5 ;  /* 0x0000000508007986 */ /* 0x0001e2000c101124 */
[----:B------:R-:W-:Y:S05]  /*6660*/  BRA `(.L_x_17888) ;  /* 0x0000000400fc7947 */ /* 0x000fea0003800000 */
.L_x_17899:
        /* <DEDUP_REMOVED lines=13> */
.L_x_17903:
[----:B------:R-:W-:Y:S01]  /*6740*/  IMAD.MOV.U32 R0, RZ, RZ, 0x7f ;  /* 0x0000007fff007424 */ /* 0x000fe200078e00ff */
[----:B------:R-:W-:-:S04]  /*6750*/  ISETP.GT.U32.AND P0, PT, R3, 0x7f800000, PT ;  /* 0x7f8000000300780c */ /* 0x000fc80003f04070 */
[----:B------:R-:W-:-:S09]  /*6760*/  SEL R0, R0, 0x7c, P0 ;  /* 0x0000007c00007807 */ /* 0x000fd20000000000 */
.L_x_17904:
[----:B------:R-:W-:Y:S05]  /*6770*/  BSYNC B0 ;  /* 0x0000000000007941 */ /* 0x000fea0003800000 */
.L_x_17902:
[----:B------:R-:W-:-:S04]  /*6780*/  LOP3.LUT R3, R5, 0x80000000, RZ, 0xc0, !PT ;  /* 0x8000000005037812 */ /* 0x000fc800078ec0ff */
[----:B------:R-:W-:-:S04]  /*6790*/  SHF.R.U32.HI R3, RZ, 0x18, R3 ;  /* 0x00000018ff037819 */ /* 0x000fc80000011603 */
[----:B------:R-:W-:-:S05]  /*67a0*/  LOP3.LUT R3, R0, R3, RZ, 0xfc, !PT ;  /* 0x0000000300037212 */ /* 0x000fca00078efcff */
[----:B------:R0:W-:Y:S01]  /*67b0*/  STG.E.U8 desc[UR36][R8.64], R3 ;  /* 0x0000000308007986 */ /* 0x0001e2000c101124 */
[----:B------:R-:W-:Y:S05]  /*67c0*/  BRA `(.L_x_17888) ;  /* 0x0000000400a47947 */ /* 0x000fea0003800000 */
.L_x_17898:
[----:B------:R-:W-:-:S04]  /*67d0*/  I2FP.F32.S32 R0, R18 ;  /* 0x0000001200007245 */ /* 0x000fc80000201400 */
[----:B------:R-:W-:-:S05]  /*67e0*/  F2FP.BF16.F32.PACK_AB R0, RZ, R0 ;  /* 0x00000000ff00723e */ /* 0x000fca00000010ff */
[----:B------:R0:W-:Y:S01]  /*67f0*/  STG.E.U16 desc[UR36][R8.64], R0 ;  /* 0x0000000008007986 */ /* 0x0001e2000c101524 */
[----:B------:R-:W-:Y:S05]  /*6800*/  BRA `(.L_x_17888) ;  /* 0x0000000400947947 */ /* 0x000fea0003800000 */
.L_x_17895:
        /* <DEDUP_REMOVED lines=10> */
.L_x_17907:
        /* <DEDUP_REMOVED lines=17> */
.L_x_17910:
[----:B------:R-:W-:-:S04]  /*69c0*/  LOP3.LUT R3, R5, 0x80000000, RZ, 0xc0, !PT ;  /* 0x8000000005037812 */ /* 0x000fc800078ec0ff */
[----:B------:R-:W-:-:S04]  /*69d0*/  SHF.R.U32.HI R3, RZ, 0x18, R3 ;  /* 0x00000018ff037819 */ /* 0x000fc80000011603 */
[----:B------:R-:W-:-:S04]  /*69e0*/  LOP3.LUT R0, R0, R3, RZ, 0xfc, !PT ;  /* 0x0000000300007212 */ /* 0x000fc800078efcff */
[----:B------:R-:W-:-:S07]  /*69f0*/  PRMT R4, R0, 0x7610, R4 ;  /* 0x0000761000047816 */ /* 0x000fce0000000004 */
.L_x_17909:
[----:B------:R-:W-:Y:S05]  /*6a00*/  BSYNC B0 ;  /* 0x0000000000007941 */ /* 0x000fea0003800000 */
.L_x_17908:
[----:B------:R0:W-:Y:S01]  /*6a10*/  STG.E.U8 desc[UR36][R8.64], R4 ;  /* 0x0000000408007986 */ /* 0x0001e2000c101124 */
[----:B------:R-:W-:Y:S05]  /*6a20*/  BRA `(.L_x_17888) ;  /* 0x00000004000c7947 */ /* 0x000fea0003800000 */
.L_x_17906:
        /* <DEDUP_REMOVED lines=17> */
.L_x_17913:
[----:B------:R-:W-:-:S04]  /*6b40*/  LOP3.LUT R3, R5, 0x80000000, RZ, 0xc0, !PT ;  /* 0x8000000005037812 */ /* 0x000fc800078ec0ff */
[----:B------:R-:W-:-:S04]  /*6b50*/  SHF.R.U32.HI R3, RZ, 0x18, R3 ;  /* 0x00000018ff037819 */ /* 0x000fc80000011603 */
[----:B------:R-:W-:-:S04]  /*6b60*/  LOP3.LUT R0, R0, R3, RZ, 0xfc, !PT ;  /* 0x0000000300007212 */ /* 0x000fc800078efcff */
[----:B------:R-:W-:-:S07]  /*6b70*/  PRMT R4, R0, 0x7610, R4 ;  /* 0x0000761000047816 */ /* 0x000fce0000000004 */
.L_x_17912:
[----:B------:R-:W-:Y:S05]  /*6b80*/  BSYNC B0 ;  /* 0x0000000000007941 */ /* 0x000fea0003800000 */
.L_x_17911:
[----:B------:R0:W-:Y:S01]  /*6b90*/  STG.E.U8 desc[UR36][R8.64], R4 ;  /* 0x0000000408007986 */ /* 0x0001e2000c101124 */
[----:B------:R-:W-:Y:S05]  /*6ba0*/  BRA `(.L_x_17888) ;  /* 0x0000000000ac7947 */ /* 0x000fea0003800000 */
.L_x_17905:
        /* <DEDUP_REMOVED lines=22> */
.L_x_17887:
        /* <DEDUP_REMOVED lines=16> */
.L_x_17916:
[----:B------:R-:W-:Y:S05]  /*6e10*/  BRA `(.L_x_17888) ;  /* 0x0000000000107947 */ /* 0x000fea0003800000 */
.L_x_17915:
[----:B------:R-:W-:-:S05]  /*6e20*/  SHF.R.S32.HI R19, RZ, 0x1f, R18 ;  /* 0x0000001fff137819 */ /* 0x000fca0000011412 */
[----:B------:R0:W-:Y:S01]  /*6e30*/  STG.E.64 desc[UR36][R8.64], R18 ;  /* 0x0000001208007986 */ /* 0x0001e2000c101b24 */
[----:B------:R-:W-:Y:S05]  /*6e40*/  BRA `(.L_x_17888) ;  /* 0x0000000000047947 */ /* 0x000fea0003800000 */
.L_x_17914:
[----:B------:R0:W-:Y:S02]  /*6e50*/  STG.E desc[UR36][R8.64], R18 ;  /* 0x0000001208007986 */ /* 0x0001e4000c101924 */
.L_x_17888:
[----:B------:R-:W-:-:S07]  /*6e60*/  VIADD R23, R23, 0x80 ;  /* 0x0000008017177836 */ /* 0x000fce0000000000 */
.L_x_17848:
[----:B------:R-:W-:Y:S05]  /*6e70*/  BSYNC B6 ;  /* 0x0000000000067941 */ /* 0x000fea0003800000 */
.L_x_17847:
        /* <DEDUP_REMOVED lines=21> */
.L_x_17920:
[----:B------:R-:W-:Y:S01]  /*6fd0*/  STG.E.U8 desc[UR36][R2.64], R22 ;  /* 0x0000001602007986 */ /* 0x000fe2000c101124 */
[----:B------:R-:W-:Y:S05]  /*6fe0*/  EXIT ;  /* 0x000000000000794d */ /* 0x000fea0003800000 */
.L_x_17919:
        /* <DEDUP_REMOVED lines=9> */
.L_x_17923:
[----:B------:R-:W-:Y:S01]  /*7080*/  STG.E desc[UR36][R2.64], R22 ;  /* 0x0000001602007986 */ /* 0x000fe2000c101924 */
[----:B------:R-:W-:Y:S05]  /*7090*/  EXIT ;  /* 0x000000000000794d */ /* 0x000fea0003800000 */
.L_x_17922:
[----:B------:R-:W-:Y:S01]  /*70a0*/  STG.E.U16 desc[UR36][R2.64], R22 ;  /* 0x0000001602007986 */ /* 0x000fe2000c101524 */
[----:B------:R-:W-:Y:S05]  /*70b0*/  EXIT ;  /* 0x000000000000794d */ /* 0x000fea0003800000 */
.L_x_17918:
        /* <DEDUP_REMOVED lines=9> */
.L_x_17925:
[----:B------:R-:W-:-:S04]  /*7150*/  I2FP.F32.S32 R0, R22 ;  /* 0x0000001600007245 */ /* 0x000fc80000201400 */
[----:B------:R-:W-:-:S05]  /*7160*/  F2FP.F16.F32.PACK_AB R0, RZ, R0 ;  /* 0x00000000ff00723e */ /* 0x000fca00000000ff */
[----:B------:R-:W-:Y:S01]  /*7170*/  STG.E.U16 desc[UR36][R2.64], R0 ;  /* 0x0000000002007986 */ /* 0x000fe2000c101524 */
[----:B------:R-:W-:Y:S05]  /*7180*/  EXIT ;  /* 0x000000000000794d */ /* 0x000fea0003800000 */
.L_x_17924:
        /* <DEDUP_REMOVED lines=10> */
.L_x_17927:
[----:B------:R-:W-:-:S04]  /*7230*/  I2FP.F32.S32 R22, R22 ;  /* 0x0000001600167245 */ /* 0x000fc80000201400 */
[----:B------:R-:W-:-:S04]  /*7240*/  F2FP.F16.F32.PACK_AB R5, RZ, R22 ;  /* 0x00000016ff05723e */ /* 0x000fc800000000ff */
[----:B------:R-:W-:-:S05]  /*7250*/  PRMT R5, R5, 0x5410, RZ ;  /* 0x0000541005057816 */ /* 0x000fca00000000ff */
[----:B------:R-:W-:Y:S01]  /*7260*/  STG.E desc[UR36][R2.64], R5 ;  /* 0x0000000502007986 */ /* 0x000fe2000c101924 */
[----:B------:R-:W-:Y:S05]  /*7270*/  EXIT ;  /* 0x000000000000794d */ /* 0x000fea0003800000 */
.L_x_17926:
[----:B------:R-:W0:Y:S02]  /*7280*/  I2F.F64 R22, R22 ;  /* 0x0000001600167312 */ /* 0x000e240000201c00 */
[----:B0-----:R-:W-:Y:S01]  /*7290*/  STG.E.64 desc[UR36][R2.64], R22 ;  /* 0x0000001602007986 */ /* 0x001fe2000c101b24 */
[----:B------:R-:W-:Y:S05]  /*72a0*/  EXIT ;  /* 0x000000000000794d */ /* 0x000fea0003800000 */
.L_x_17917:
        /* <DEDUP_REMOVED lines=12> */
.L_x_17930:
[----:B------:R-:W0:Y:S01]  /*7370*/  I2F.F64 R4, R22 ;  /* 0x0000001600047312 */ /* 0x000e220000201c00 */
[----:B------:R-:W-:-:S05]  /*7380*/  CS2R R6, SRZ ;  /* 0x0000000000067805 */ /* 0x000fca000001ff00 */
[----:B0-----:R-:W-:Y:S01]  /*7390*/  STG.E.128 desc[UR36][R2.64], R4 ;  /* 0x0000000402007986 */ /* 0x001fe2000c101d24 */
[----:B------:R-:W-:Y:S05]  /*73a0*/  EXIT ;  /* 0x000000000000794d */ /* 0x000fea0003800000 */
.L_x_17929:
        /* <DEDUP_REMOVED lines=21> */
.L_x_17934:
[----:B------:R-:W-:Y:S05]  /*7500*/  BSYNC B0 ;  /* 0x0000000000007941 */ /* 0x000fea0003800000 */
.L_x_17933:
[----:B------:R-:W-:-:S05]  /*7510*/  LOP3.LUT R5, R0, R5, RZ, 0xfc, !PT ;  /* 0x0000000500057212 */ /* 0x000fca00078efcff */
[----:B------:R-:W-:Y:S01]  /*7520*/  STG.E.U8 desc[UR36][R2.64], R5 ;  /* 0x0000000502007986 */ /* 0x000fe2000c101124 */
[----:B------:R-:W-:Y:S05]  /*7530*/  EXIT ;  /* 0x000000000000794d */ /* 0x000fea0003800000 */
.L_x_17932:
        /* <DEDUP_REMOVED lines=13> */
.L_x_17936:
[----:B------:R-:W-:Y:S01]  /*7610*/  IMAD.MOV.U32 R0, RZ, RZ, 0x7f ;  /* 0x0000007fff007424 */ /* 0x000fe200078e00ff */
[----:B------:R-:W-:-:S04]  /*7620*/  ISETP.GT.U32.AND P0, PT, R4, 0x7f800000, PT ;  /* 0x7f8000000400780c */ /* 0x000fc80003f04070 */
[----:B------:R-:W-:-:S09]  /*7630*/  SEL R0, R0, 0x7c, P0 ;  /* 0x0000007c00007807 */ /* 0x000fd20000000000 */
.L_x_17937:
[----:B------:R-:W-:Y:S05]  /*7640*/  BSYNC B0 ;  /* 0x0000000000007941 */ /* 0x000fea0003800000 */
.L_x_17935:
[----:B------:R-:W-:-:S04]  /*7650*/  LOP3.LUT R4, R5, 0x80000000, RZ, 0xc0, !PT ;  /* 0x8000000005047812 */ /* 0x000fc800078ec0ff */
[----:B------:R-:W-:-:S04]  /*7660*/  SHF.R.U32.HI R5, RZ, 0x18, R4 ;  /* 0x00000018ff057819 */ /* 0x000fc80000011604 */
[----:B------:R-:W-:-:S05]  /*7670*/  LOP3.LUT R5, R0, R5, RZ, 0xfc, !PT ;  /* 0x0000000500057212 */ /* 0x000fca00078efcff */
[----:B------:R-:W-:Y:S01]  /*7680*/  STG.E.U8 desc[UR36][R2.64], R5 ;  /* 0x0000000502007986 */ /* 0x000fe2000c101124 */
[----:B------:R-:W-:Y:S05]  /*7690*/  EXIT ;  /* 0x000000000000794d */ /* 0x000fea0003800000 */
.L_x_17931:
[----:B------:R-:W-:-:S04]  /*76a0*/  I2FP.F32.S32 R0, R22 ;  /* 0x0000001600007245 */ /* 0x000fc80000201400 */
[----:B------:R-:W-:-:S05]  /*76b0*/  F2FP.BF16.F32.PACK_AB R0, RZ, R0 ;  /* 0x00000000ff00723e */ /* 0x000fca00000010ff */
[----:B------:R-:W-:Y:S01]  /*76c0*/  STG.E.U16 desc[UR36][R2.64], R0 ;  /* 0x0000000002007986 */ /* 0x000fe2000c101524 */
[----:B------:R-:W-:Y:S05]  /*76d0*/  EXIT ;  /* 0x000000000000794d */ /* 0x000fea0003800000 */
.L_x_17928:
        /* <DEDUP_REMOVED lines=10> */
.L_x_17940:
        /* <DEDUP_REMOVED lines=17> */
.L_x_17943:
[----:B------:R-:W-:-:S04]  /*7890*/  LOP3.LUT R0, R7, 0x80000000, RZ, 0xc0, !PT ;  /* 0x8000000007007812 */ /* 0x000fc800078ec0ff */
[----:B------:R-:W-:-:S04]  /*78a0*/  SHF.R.U32.HI R5, RZ, 0x18, R0 ;  /* 0x00000018ff057819 */ /* 0x000fc80000011600 */
[----:B------:R-:W-:-:S04]  /*78b0*/  LOP3.LUT R4, R4, R5, RZ, 0xfc, !PT ;  /* 0x0000000504047212 */ /* 0x000fc800078efcff */
[----:B------:R-:W-:-:S07]  /*78c0*/  PRMT R0, R4, 0x7610, R0 ;  /* 0x0000761004007816 */ /* 0x000fce0000000000 */
.L_x_17942:
[----:B------:R-:W-:Y:S05]  /*78d0*/  BSYNC B0 ;  /* 0x0000000000007941 */ /* 0x000fea0003800000 */
.L_x_17941:
[----:B------:R-:W-:Y:S01]  /*78e0*/  STG.E.U8 desc[UR36][R2.64], R0 ;  /* 0x0000000002007986 */ /* 0x000fe2000c101124 */
[----:B------:R-:W-:Y:S05]  /*78f0*/  EXIT ;  /* 0x000000000000794d */ /* 0x000fea0003800000 */
.L_x_17939:
        /* <DEDUP_REMOVED lines=17> */
.L_x_17946:
[----:B------:R-:W-:-:S04]  /*7a10*/  LOP3.LUT R0, R7, 0x80000000, RZ, 0xc0, !PT ;  /* 0x8000000007007812 */ /* 0x000fc800078ec0ff */
[----:B------:R-:W-:-:S04]  /*7a20*/  SHF.R.U32.HI R5, RZ, 0x18, R0 ;  /* 0x00000018ff057819 */ /* 0x000fc80000011600 */
[----:B------:R-:W-:-:S04]  /*7a30*/  LOP3.LUT R4, R4, R5, RZ, 0xfc, !PT ;  /* 0x0000000504047212 */ /* 0x000fc800078efcff */
[----:B------:R-:W-:-:S07]  /*7a40*/  PRMT R0, R4, 0x7610, R0 ;  /* 0x0000761004007816 */ /* 0x000fce0000000000 */
.L_x_17945:
[----:B------:R-:W-:Y:S05]  /*7a50*/  BSYNC B0 ;  /* 0x0000000000007941 */ /* 0x000fea0003800000 */
.L_x_17944:
[----:B------:R-:W-:Y:S01]  /*7a60*/  STG.E.U8 desc[UR36][R2.64], R0 ;  /* 0x0000000002007986 */ /* 0x000fe2000c101124 */
[----:B------:R-:W-:Y:S05]  /*7a70*/  EXIT ;  /* 0x000000000000794d */ /* 0x000fea0003800000 */
.L_x_17938:
        /* <DEDUP_REMOVED lines=22> */
.L_x_17921:
        /* <DEDUP_REMOVED lines=15> */
[----:B-1----:R-:W-:Y:S05]  /*7cd0*/  CALL.ABS.NOINC R2 ;  /* 0x0000000002007343 */ /* 0x002fea0003c00000 */
.L_x_17949:
[----:B------:R-:W-:Y:S05]  /*7ce0*/  EXIT ;  /* 0x000000000000794d */ /* 0x000fea0003800000 */
.L_x_17948:
[----:B------:R-:W-:-:S05]  /*7cf0*/  SHF.R.S32.HI R23, RZ, 0x1f, R22 ;  /* 0x0000001fff177819 */ /* 0x000fca0000011416 */
[----:B------:R-:W-:Y:S01]  /*7d00*/  STG.E.64 desc[UR36][R2.64], R22 ;  /* 0x0000001602007986 */ /* 0x000fe2000c101b24 */
[----:B------:R-:W-:Y:S05]  /*7d10*/  EXIT ;  /* 0x000000000000794d */ /* 0x000fea0003800000 */
.L_x_17947:
[----:B------:R-:W-:Y:S01]  /*7d20*/  STG.E desc[UR36][R2.64], R22 ;  /* 0x0000001602007986 */ /* 0x000fe2000c101924 */
[----:B------:R-:W-:Y:S05]  /*7d30*/  EXIT ;  /* 0x000000000000794d */ /* 0x000fea0003800000 */
        .weak           $__internal_43_$__cuda_sm20_dblrcp_rn_slowpath_v3
        .type           $__internal_43_$__cuda_sm20_dblrcp_rn_slowpath_v3,@function
        .size           $__internal_43_$__cuda_sm20_dblrcp_rn_slowpath_v3,(.L_x_71485 - $__internal_43_$__cuda_sm20_dblrcp_rn_slowpath_v3)
$__internal_43_$__cuda_sm20_dblrcp_rn_slowpath_v3:
        /* <DEDUP_REMOVED lines=25> */
.L_x_17953:
        /* <DEDUP_REMOVED lines=10> */
.L_x_17951:
[----:B------:R-:W-:Y:S01]  /*7f70*/  LOP3.LUT R9, R5, 0x80000, RZ, 0xfc, !PT ;  /* 0x0008000005097812 */ /* 0x000fe200078efcff */
[----:B------:R-:W-:-:S07]  /*7f80*/  IMAD.MOV.U32 R8, RZ, RZ, R4 ;  /* 0x000000ffff087224 */ /* 0x000fce00078e0004 */
.L_x_17952:
[----:B------:R-:W-:Y:S05]  /*7f90*/  BSYNC B2 ;  /* 0x0000000000027941 */ /* 0x000fea0003800000 */
.L_x_17950:
[----:B------:R-:W-:-:S04]  /*7fa0*/  IMAD.MOV.U32 R13, RZ, RZ, 0x0 ;  /* 0x00000000ff0d7424 */ /* 0x000fc800078e00ff */
[----:B------:R-:W-:Y:S05]  /*7fb0*/  RET.REL.NODEC R12 `(_ZN2at6native27unrolled_elementwise_kernelIZNS0_50_GLOBAL__N__2680c7bb_12_PowKernel_cu_140f0503_289629pow_tensor_scalar_kernel_implIiiEEvRNS_18TensorIteratorBaseET0_EUliE1_St5arrayIPcLm2EELi4E23TrivialOffsetCalculatorILi1EjESC_NS0_6memory12LoadWithCastILi1EEENSD_13StoreWithCastILi1EEEEEviT_S6_T2_T3_T4_T5_) ;  /* 0xffffff800c107950 */ /* 0x000fea0003c3ffff */
.L_x_17954:
        /* <DEDUP_REMOVED lines=12> */
.L_x_71485:


//--------------------- .text._ZN2at6native18elementwise_kernelILi128ELi2EZNS0_22gpu_kernel_impl_nocastIZNS0_50_GLOBAL__N__2680c7bb_12_PowKernel_cu_140f0503_289629pow_tensor_scalar_kernel_implIiiEEvRNS_18TensorIteratorBaseET0_EUliE1_EEvS6_RKT_EUliE_EEviT1_ --------------------------
	.section	.text._ZN2at6native18elementwise_kernelILi128ELi2EZNS0_22gpu_kernel_impl_nocastIZNS0_50_GLOBAL__N__2680c7bb_12_PowKernel_cu_140f0503_289629pow_tensor_scalar_kernel_implIiiEEvRNS_18TensorIteratorBaseET0_EUliE1_EEvS6_RKT_EUliE_EEviT1_,"ax",@progbits
	.align	128
        .global         _ZN2at6native18elementwise_kernelILi128ELi2EZNS0_22gpu_kernel_impl_nocastIZNS0_50_GLOBAL__N__2680c7bb_12_PowKernel_cu_140f0503_289629pow_tensor_scalar_kernel_implIiiEEvRNS_18TensorIteratorBaseET0_EUliE1_EEvS6_RKT_EUliE_EEviT1_
        .type           _ZN2at6native18elementwise_kernelILi128ELi2EZNS0_22gpu_kernel_impl_nocastIZNS0_50_GLOBAL__N__2680c7bb_12_PowKernel_cu_140f0503_289629pow_tensor_scalar_kernel_implIiiEEvRNS_18TensorIteratorBaseET0_EUliE1_EEvS6_RKT_EUliE_EEviT1_,@function
        .size           _ZN2at6native18elementwise_kernelILi128ELi2EZNS0_22gpu_kernel_impl_nocastIZNS0_50_GLOBAL__N__2680c7bb_12_PowKernel_cu_140f0503_289629pow_tensor_scalar_kernel_implIiiEEvRNS_18TensorIteratorBaseET0_EUliE1_EEvS6_RKT_EUliE_EEviT1_,(.L_x_71486 - _ZN2at6native18elementwise_kernelILi128ELi2EZNS0_22gpu_kernel_impl_nocastIZNS0_50_GLOBAL__N__2680c7bb_12_PowKernel_cu_140f0503_289629pow_tensor_scalar_kernel_implIiiEEvRNS_18TensorIteratorBaseET0_EUliE1_EEvS6_RKT_EUliE_EEviT1_)
        .other          _ZN2at6native18elementwise_kernelILi128ELi2EZNS0_22gpu_kernel_impl_nocastIZNS0_50_GLOBAL__N__2680c7bb_12_PowKernel_cu_140f0503_289629pow_tensor_scalar_kernel_implIiiEEvRNS_18TensorIteratorBaseET0_EUliE1_EEvS6_RKT_EUliE_EEviT1_,@"STO_CUDA_ENTRY STV_DEFAULT"
_ZN2at6native18elementwise_kernelILi128ELi2EZNS0_22gpu_kernel_impl_nocastIZNS0_50_GLOBAL__N__2680c7bb_12_PowKernel_cu_140f0503_289629pow_tensor_scalar_kernel_implIiiEEvRNS_18TensorIteratorBaseET0_EUliE1_EEvS6_RKT_EUliE_EEviT1_:
.text._ZN2at6native18elementwise_kernelILi128ELi2EZNS0_22gpu_kernel_impl_nocastIZNS0_50_GLOBAL__N__2680c7bb_12_PowKernel_cu_140f0503_289629pow_tensor_scalar_kernel_implIiiEEvRNS_18TensorIteratorBaseET0_EUliE1_EEvS6_RKT_EUliE_EEviT1_:
        /* <DEDUP_REMOVED lines=312> */
.L_x_17957:
        /* <DEDUP_REMOVED lines=8> */
[----:B--2---:R-:W-:-:S06]  /*1400*/  IMAD R14, R12, R12, RZ ;  /* 0x0000000c0c0e7224 */ /* 0x004fcc00078e02ff */
        /* <DEDUP_REMOVED lines=15> */
[----:B------:R-:W-:Y:S05]  /*1500*/  CALL.REL.NOINC `($__internal_44_$__cuda_sm20_dblrcp_rn_slowpath_v3) ;  /* 0x00000014005c7944 */ /* 0x000fea0003c00000 */
[----:B------:R-:W-:Y:S01]  /*1510*/  IMAD.MOV.U32 R8, RZ, RZ, R6 ;  /* 0x000000ffff087224 */ /* 0x000fe200078e0006 */
[----:B------:R-:W-:-:S07]  /*1520*/  MOV R9, R7 ;  /* 0x0000000700097202 */ /* 0x000fce0000000f00 */
.L_x_17959:
[----:B------:R-:W-:Y:S05]  /*1530*/  BSYNC B1 ;  /* 0x0000000000017941 */ /* 0x000fea0003800000 */
.L_x_17958:
[----:B------:R-:W0:Y:S01]  /*1540*/  F2I.F64.TRUNC R9, R8 ;  /* 0x0000000800097311 */ /* 0x000e22000030d100 */
[----:B------:R-:W-:-:S04]  /*1550*/  LEA R0, R0, R3, 0x8 ;  /* 0x0000000300007211 */ /* 0x000fc800078e40ff */
[----:B------:R-:W-:Y:S01]  /*1560*/  IADD3 R11, R0, 0x80, RZ ;  /* 0x00000080000b7810 */ /* 0x000fe20007ffe0ff */
[----:B0-----:R0:W-:Y:S06]  /*1570*/  STG.E desc[UR4][R4.64], R9 ;  /* 0x0000000904007986 */ /* 0x0011ec000c101904 */
.L_x_17956:
[----:B------:R-:W-:Y:S05]  /*1580*/  BSYNC B0 ;  /* 0x0000000000007941 */ /* 0x000fea0003800000 */
.L_x_17955:
        /* <DEDUP_REMOVED lines=306> */
.L_x_17960:
        /* <DEDUP_REMOVED lines=24> */
[----:B------:R-:W-:Y:S05]  /*2a30*/  CALL.REL.NOINC `($__internal_44_$__cuda_sm20_dblrcp_rn_slowpath_v3) ;  /* 0x0000000000107944 */ /* 0x000fea0003c00000 */
.L_x_17962:
[----:B------:R-:W-:Y:S05]  /*2a40*/  BSYNC B0 ;  /* 0x0000000000007941 */ /* 0x000fea0003800000 */
.L_x_17961:
[----:B------:R-:W0:Y:S02]  /*2a50*/  F2I.F64.TRUNC R7, R6 ;  /* 0x0000000600077311 */ /* 0x000e24000030d100 */
[----:B0-----:R-:W-:Y:S01]  /*2a60*/  STG.E desc[UR4][R2.64], R7 ;  /* 0x0000000702007986 */ /* 0x001fe2000c101904 */
[----:B------:R-:W-:Y:S05]  /*2a70*/  EXIT ;  /* 0x000000000000794d */ /* 0x000fea0003800000 */
        .weak           $__internal_44_$__cuda_sm20_dblrcp_rn_slowpath_v3
        .type           $__internal_44_$__cuda_sm20_dblrcp_rn_slowpath_v3,@function
        .size           $__internal_44_$__cuda_sm20_dblrcp_rn_slowpath_v3,(.L_x_71486 - $__internal_44_$__cuda_sm20_dblrcp_rn_slowpath_v3)
$__internal_44_$__cuda_sm20_dblrcp_rn_slowpath_v3:
        /* <DEDUP_REMOVED lines=24> */
.L_x_17966:
        /* <DEDUP_REMOVED lines=10> */
.L_x_17964:
[----:B------:R-:W-:Y:S02]  /*2ca0*/  LOP3.LUT R11, R7, 0x80000, RZ, 0xfc, !PT ;  /* 0x00080000070b7812 */ /* 0x000fe400078efcff */
[----:B------:R-:W-:-:S07]  /*2cb0*/  MOV R10, R6 ;  /* 0x00000006000a7202 */ /* 0x000fce0000000f00 */
.L_x_17965:
[----:B------:R-:W-:Y:S05]  /*2cc0*/  BSYNC B2 ;  /* 0x0000000000027941 */ /* 0x000fea0003800000 */
.L_x_17963:
[----:B------:R-:W-:Y:S01]  /*2cd0*/  HFMA2.MMA R9, -RZ, RZ, 0, 0 ;  /* 0x00000000ff097435 */ /* 0x000fe200000001ff */
[----:B------:R-:W-:Y:S02]  /*2ce0*/  MOV R6, R10 ;  /* 0x0000000a00067202 */ /* 0x000fe40000000f00 */
[----:B------:R-:W-:-:S03]  /*2cf0*/  MOV R7, R11 ;  /* 0x0000000b00077202 */ /* 0x000fc60000000f00 */
[----:B------:R-:W-:Y:S05]  /*2d00*/  RET.REL.NODEC R8 `(_ZN2at6native18elementwise_kernelILi128ELi2EZNS0_22gpu_kernel_impl_nocastIZNS0_50_GLOBAL__N__2680c7bb_12_PowKernel_cu_140f0503_289629pow_tensor_scalar_kernel_implIiiEEvRNS_18TensorIteratorBaseET0_EUliE1_EEvS6_RKT_EUliE_EEviT1_) ;  /* 0xffffffd008bc7950 */ /* 0x000fea0003c3ffff */
.L_x_17967:
        /* <DEDUP_REMOVED lines=15> */
.L_x_71486:


//--------------------- .text._ZN2at6native27unrolled_elementwise_kernelIZNS0_50_GLOBAL__N__2680c7bb_12_PowKernel_cu_140f0503_289629pow_tensor_scalar_kernel_implIiiEEvRNS_18TensorIteratorBaseET0_EUliE1_St5arrayIPcLm2EELi4E23TrivialOffsetCalculatorILi1EjESC_NS0_6memory15LoadWithoutCastENSD_16StoreWithoutCastEEEviT_S6_T2_T3_T4_T5_ --------------------------
	.section	.text._ZN2at6native27unrolled_elementwise_kernelIZNS0_50_GLOBAL__N__2680c7bb_12_PowKernel_cu_140f0503_289629pow_tensor_scalar_kernel_implIiiEEvRNS_18TensorIteratorBaseET0_EUliE1_St5arrayIPcLm2EELi4E23TrivialOffsetCalculatorILi1EjESC_NS0_6memory15LoadWithoutCastENSD_16StoreWithoutCastEEEviT_S6_T2_T3_T4_T5_,"ax",@progbits
	.align	128
        .global         _ZN2at6native27unrolled_elementwise_kernelIZNS0_50_GLOBAL__N__2680c7bb_12_PowKernel_cu_140f0503_289629pow_tensor_scalar_kernel_implIiiEEvRNS_18TensorIteratorBaseET0_EUliE1_St5arrayIPcLm2EELi4E23TrivialOffsetCalculatorILi1EjESC_NS0_6memory15LoadWithoutCastENSD_16StoreWithoutCastEEEviT_S6_T2_T3_T4_T5_
        .type           _ZN2at6native27unrolled_elementwise_kernelIZNS0_50_GLOBAL__N__2680c7bb_12_PowKernel_cu_140f0503_289629pow_tensor_scalar_kernel_implIiiEEvRNS_18TensorIteratorBaseET0_EUliE1_St5arrayIPcLm2EELi4E23TrivialOffsetCalculatorILi1EjESC_NS0_6memory15LoadWithoutCastENSD_16StoreWithoutCastEEEviT_S6_T2_T3_T4_T5_,@function
        .size           _ZN2at6native27unrolled_elementwise_kernelIZNS0_50_GLOBAL__N__2680c7bb_12_PowKernel_cu_140f0503_289629pow_tensor_scalar_kernel_implIiiEEvRNS_18TensorIteratorBaseET0_EUliE1_St5arrayIPcLm2EELi4E23TrivialOffsetCalculatorILi1EjESC_NS0_6memory15LoadWithoutCastENSD_16StoreWithoutCastEEEviT_S6_T2_T3_T4_T5_,(.L_x_71487 - _ZN2at6native27unrolled_elementwise_kernelIZNS0_50_GLOBAL__N__2680c7bb_12_PowKernel_cu_140f0503_289629pow_tensor_scalar_kernel_implIiiEEvRNS_18TensorIteratorBaseET0_EUliE1_St5arrayIPcLm2EELi4E23TrivialOffsetCalculatorILi1EjESC_NS0_6memory15LoadWithoutCastENSD_16StoreWithoutCastEEEviT_S6_T2_T3_T4_T5_)
        .other          _ZN2at6native27unrolled_elementwise_kernelIZNS0_50_GLOBAL__N__2680c7bb_12_PowKernel_cu_140f0503_289629pow_tensor_scalar_kernel_implIiiEEvRNS_18TensorIteratorBaseET0_EUliE1_St5arrayIPcLm2EELi4E23TrivialOffsetCalculatorILi1EjESC_NS0_6memory15LoadWithoutCastENSD_16StoreWithoutCastEEEviT_S6_T2_T3_T4_T5_,@"STO_CUDA_ENTRY STV_DEFAULT"
_ZN2at6native27unrolled_elementwise_kernelIZNS0_50_GLOBAL__N__2680c7bb_12_PowKernel_cu_140f0503_289629pow_tensor_scalar_kernel_implIiiEEvRNS_18TensorIteratorBaseET0_EUliE1_St5arrayIPcLm2EELi4E23TrivialOffsetCalculatorILi1EjESC_NS0_6memory15LoadWithoutCastENSD_16StoreWithoutCastEEEviT_S6_T2_T3_T4_T5_:
.text._ZN2at6native27unrolled_elementwise_kernelIZNS0_50_GLOBAL__N__2680c7bb_12_PowKernel_cu_140f0503_289629pow_tensor_scalar_kernel_implIiiEEvRNS_18TensorIteratorBaseET0_EUliE1_St5arrayIPcLm2EELi4E23TrivialOffsetCalculatorILi1EjESC_NS0_6memory15LoadWithoutCastENSD_16StoreWithoutCastEEEviT_S6_T2_T3_T4_T5_:
        /* <DEDUP_REMOVED lines=19> */
[----:B------:R0:W5:Y:S05]  /*0130*/  @!P0 LDG.E R15, desc[UR4][R6.64] ;  /* 0x00000004060f8981 */ /* 0x00016a000c1e1900 */
[----:B------:R-:W-:Y:S01]  /*0140*/  @!P3 IMAD R21, R11, 0x200, R0 ;  /* 0x000002000b15b824 */ /* 0x000fe200078e0200 */
[----:B------:R-:W2:Y:S01]  /*0150*/  @!P3 LDC.64 R4, c[0x0][0x228] ;  /* 0x00008a00ff04bb82 */ /* 0x000ea20000000a00 */
[----:B------:R-:W-:-:S05]  /*0160*/  @!P3 VIADD R0, R0, 0x80 ;  /* 0x000000800000b836 */ /* 0x000fca0000000000 */
[----:B------:R-:W-:Y:S01]  /*0170*/  ISETP.GE.AND P2, PT, R0, R13, PT ;  /* 0x0000000d0000720c */ /* 0x000fe20003f46270 */
[----:B-1----:R-:W-:-:S05]  /*0180*/  @!P1 IMAD.WIDE.U32 R2, R17, 0x4, R2 ;  /* 0x0000000411029825 */ /* 0x002fca00078e0002 */
[----:B------:R0:W5:Y:S07]  /*0190*/  @!P1 LDG.E R14, desc[UR4][R2.64] ;  /* 0x00000004020e9981 */ /* 0x00016e000c1e1900 */
[----:B------:R-:W1:Y:S01]  /*01a0*/  @!P2 LDC.64 R8, c[0x0][0x228] ;  /* 0x00008a00ff08ab82 */ /* 0x000e620000000a00 */
[----:B------:R-:W-:Y:S01]  /*01b0*/  @!P2 LEA R19, R11, R0, 0x9 ;  /* 0x000000000b13a211 */ /* 0x000fe200078e48ff */
[----:B------:R-:W-:Y:S01]  /*01c0*/  HFMA2.MMA R0, -RZ, RZ, 0, 0 ;  /* 0x00000000ff007435 */ /* 0x000fe200000001ff */
[----:B--2---:R-:W-:-:S05]  /*01d0*/  @!P3 IMAD.WIDE.U32 R4, R21, 0x4, R4 ;  /* 0x000000041504b825 */ /* 0x004fca00078e0004 */
[----:B------:R0:W5:Y:S01]  /*01e0*/  @!P3 LDG.E R10, desc[UR4][R4.64] ;  /* 0x00000004040ab981 */ /* 0x000162000c1e1900 */
[----:B-1----:R-:W-:-:S05]  /*01f0*/  @!P2 IMAD.WIDE.U32 R8, R19, 0x4, R8 ;  /* 0x000000041308a825 */ /* 0x002fca00078e0008 */
[----:B------:R0:W5:Y:S01]  /*0200*/  @!P2 LDG.E R0, desc[UR4][R8.64] ;  /* 0x000000040800a981 */ /* 0x000162000c1e1900 */
        /* <DEDUP_REMOVED lines=17> */
[----:B------:R-:W-:Y:S05]  /*0320*/  CALL.REL.NOINC `($__internal_45_$__cuda_sm20_dblrcp_rn_slowpath_v3) ;  /* 0x00000004008c7944 */ /* 0x000fea0003c00000 */
.L_x_17971:
[----:B------:R-:W-:Y:S05]  /*0330*/  BSYNC B1 ;  /* 0x0000000000017941 */ /* 0x000fea0003800000 */
.L_x_17970:
[----:B------:R1:W2:Y:S02]  /*0340*/  F2I.F64.TRUNC R15, R6 ;  /* 0x00000006000f7311 */ /* 0x0002a4000030d100 */
.L_x_17969:
[----:B------:R-:W-:Y:S05]  /*0350*/  BSYNC B0 ;  /* 0x0000000000007941 */ /* 0x000fea0003800000 */
.L_x_17968:
        /* <DEDUP_REMOVED lines=19> */
[----:B--2---:R-:W-:Y:S05]  /*0490*/  CALL.REL.NOINC `($__internal_45_$__cuda_sm20_dblrcp_rn_slowpath_v3) ;  /* 0x0000000400307944 */ /* 0x004fea0003c00000 */
.L_x_17975:
[----:B------:R-:W-:Y:S05]  /*04a0*/  BSYNC B1 ;  /* 0x0000000000017941 */ /* 0x000fea0003800000 */
.L_x_17974:
[----:B------:R3:W4:Y:S02]  /*04b0*/  F2I.F64.TRUNC R14, R6 ;  /* 0x00000006000e7311 */ /* 0x000724000030d100 */
.L_x_17973:
[----:B------:R-:W-:Y:S05]  /*04c0*/  BSYNC B0 ;  /* 0x0000000000007941 */ /* 0x000fea0003800000 */
.L_x_17972:
        /* <DEDUP_REMOVED lines=19> */
[----:B--2-4-:R-:W-:Y:S05]  /*0600*/  CALL.REL.NOINC `($__internal_45_$__cuda_sm20_dblrcp_rn_slowpath_v3) ;  /* 0x0000000000d47944 */ /* 0x014fea0003c00000 */
.L_x_17979:
[----:B------:R-:W-:Y:S05]  /*0610*/  BSYNC B1 ;  /* 0x0000000000017941 */ /* 0x000fea0003800000 */
.L_x_17978:
[----:B------:R0:W1:Y:S02]  /*0620*/  F2I.F64.TRUNC R10, R6 ;  /* 0x00000006000a7311 */ /* 0x000064000030d100 */
.L_x_17977:
[----:B------:R-:W-:Y:S05]  /*0630*/  BSYNC B0 ;  /* 0x0000000000007941 */ /* 0x000fea0003800000 */
.L_x_17976:
        /* <DEDUP_REMOVED lines=20> */
.L_x_17983:
[----:B------:R-:W-:Y:S05]  /*0780*/  BSYNC B1 ;  /* 0x0000000000017941 */ /* 0x000fea0003800000 */
.L_x_17982:
[----:B------:R0:W1:Y:S02]  /*0790*/  F2I.F64.TRUNC R7, R6 ;  /* 0x0000000600077311 */ /* 0x000064000030d100 */
.L_x_17981:
[----:B------:R-:W-:Y:S05]  /*07a0*/  BSYNC B0 ;  /* 0x0000000000007941 */ /* 0x000fea0003800000 */
.L_x_17980:
[----:B-----5:R-:W2:Y:S01]  /*07b0*/  @!P0 S2R R0, SR_TID.X ;  /* 0x0000000000008919 */ /* 0x020ea20000002100 */
[----:B------:R-:W3:Y:S01]  /*07c0*/  @!P0 LDC.64 R2, c[0x0][0x220] ;  /* 0x00008800ff028b82 */ /* 0x000ee20000000a00 */
[----:B------:R-:W-:Y:S01]  /*07d0*/  @!P0 MOV R12, R16 ;  /* 0x00000010000c8202 */ /* 0x000fe20000000f00 */
[----:B------:R-:W-:Y:S03]  /*07e0*/  BSSY B0, `(.L_x_17984) ;  /* 0x0000010000007945 */ /* 0x000fe60003800000 */
[----:B------:R-:W-:Y:S01]  /*07f0*/  ISETP.GE.AND P1, PT, R12, R13, PT ;  /* 0x0000000d0c00720c */ /* 0x000fe20003f26270 */
[----:B--2---:R-:W-:-:S04]  /*0800*/  @!P0 IMAD R5, R11, 0x200, R0 ;  /* 0x000002000b058824 */ /* 0x004fc800078e0200 */
[----:B---3--:R-:W-:-:S05]  /*0810*/  @!P0 IMAD.WIDE.U32 R2, R5, 0x4, R2 ;  /* 0x0000000405028825 */ /* 0x008fca00078e0002 */
[----:B------:R2:W-:Y:S03]  /*0820*/  @!P0 STG.E desc[UR4][R2.64], R15 ;  /* 0x0000000f02008986 */ /* 0x0005e6000c101904 */
        /* <DEDUP_REMOVED lines=9> */
[----:B----4-:R3:W-:Y:S04]  /*08c0*/  STG.E desc[UR4][R2.64], R14 ;  /* 0x0000000e02007986 */ /* 0x0107e8000c101904 */
[----:B-1----:R3:W-:Y:S02]  /*08d0*/  @!P0 STG.E desc[UR4][R4.64], R10 ;  /* 0x0000000a04008986 */ /* 0x0027e4000c101904 */
.L_x_17985:
[----:B------:R-:W-:Y:S05]  /*08e0*/  BSYNC B0 ;  /* 0x0000000000007941 */ /* 0x000fea0003800000 */
.L_x_17984:
[----:B------:R-:W-:-:S13]  /*08f0*/  ISETP.GE.AND P0, PT, R12, R13, PT ;  /* 0x0000000d0c00720c */ /* 0x000fda0003f06270 */
[----:B------:R-:W-:Y:S05]  /*0900*/  @P0 EXIT ;  /* 0x000000000000094d */ /* 0x000fea0003800000 */
[----:B--23--:R-:W2:Y:S01]  /*0910*/  LDC.64 R2, c[0x0][0x220] ;  /* 0x00008800ff027b82 */ /* 0x00cea20000000a00 */
[----:B------:R-:W-:-:S05]  /*0920*/  LEA R11, R11, R12, 0x9 ;  /* 0x0000000c0b0b7211 */ /* 0x000fca00078e48ff */
[----:B--2---:R-:W-:-:S05]  /*0930*/  IMAD.WIDE.U32 R2, R11, 0x4, R2 ;  /* 0x000000040b027825 */ /* 0x004fca00078e0002 */
[----:B-1----:R-:W-:Y:S01]  /*0940*/  STG.E desc[UR4][R2.64], R7 ;  /* 0x0000000702007986 */ /* 0x002fe2000c101904 */
[----:B------:R-:W-:Y:S05]  /*0950*/  EXIT ;  /* 0x000000000000794d */ /* 0x000fea0003800000 */
        .weak           $__internal_45_$__cuda_sm20_dblrcp_rn_slowpath_v3
        .type           $__internal_45_$__cuda_sm20_dblrcp_rn_slowpath_v3,@function
        .size           $__internal_45_$__cuda_sm20_dblrcp_rn_slowpath_v3,(.L_x_71487 - $__internal_45_$__cuda_sm20_dblrcp_rn_slowpath_v3)
$__internal_45_$__cuda_sm20_dblrcp_rn_slowpath_v3:
        /* <DEDUP_REMOVED lines=25> */
.L_x_17989:
        /* <DEDUP_REMOVED lines=10> */
.L_x_17987:
[----:B------:R-:W-:Y:S01]  /*0b90*/  LOP3.LUT R7, R3, 0x80000, RZ, 0xfc, !PT ;  /* 0x0008000003077812 */ /* 0x000fe200078efcff */
[----:B------:R-:W-:-:S07]  /*0ba0*/  IMAD.MOV.U32 R6, RZ, RZ, R2 ;  /* 0x000000ffff067224 */ /* 0x000fce00078e0002 */
.L_x_17988:
[----:B------:R-:W-:Y:S05]  /*0bb0*/  BSYNC B2 ;  /* 0x0000000000027941 */ /* 0x000fea0003800000 */
.L_x_17986:
[----:B------:R-:W-:-:S04]  /*0bc0*/  MOV R19, 0x0 ;  /* 0x0000000000137802 */ /* 0x000fc80000000f00 */
[----:B------:R-:W-:Y:S05]  /*0bd0*/  RET.REL.NODEC R18 `(_ZN2at6native27unrolled_elementwise_kernelIZNS0_50_GLOBAL__N__2680c7bb_12_PowKernel_cu_140f0503_289629pow_tensor_scalar_kernel_implIiiEEvRNS_18TensorIteratorBaseET0_EUliE1_St5arrayIPcLm2EELi4E23TrivialOffsetCalculatorILi1EjESC_NS0_6memory15LoadWithoutCastENSD_16StoreWithoutCastEEEviT_S6_T2_T3_T4_T5_) ;  /* 0xfffffff412087950 */ /* 0x000fea0003c3ffff */
.L_x_17990:
        /* <DEDUP_REMOVED lines=10> */
.L_x_71487:


//--------------------- .text._ZN2at6native29vectorized_elementwise_kernelILi2EZNS0_50_GLOBAL__N__2680c7bb_12_PowKernel_cu_140f0503_289629pow_tensor_scalar_kernel_implIiiEEvRNS_18TensorIteratorBaseET0_EUliE1_St5arrayIPcLm2EEEEviS6_T1_ --------------------------
	.section	.text._ZN2at6native29vectorized_elementwise_kernelILi2EZNS0_50_GLOBAL__N__2680c7bb_12_PowKernel_cu_140f0503_289629pow_tensor_scalar_kernel_implIiiEEvRNS_18TensorIteratorBaseET0_EUliE1_St5arrayIPcLm2EEEEviS6_T1_,"ax",@progbits
	.align	128
        .global         _ZN2at6native29vectorized_elementwise_kernelILi2EZNS0_50_GLOBAL__N__2680c7bb_12_PowKernel_cu_140f0503_289629pow_tensor_scalar_kernel_implIiiEEvRNS_18TensorIteratorBaseET0_EUliE1_St5arrayIPcLm2EEEEviS6_T1_
        .type           _ZN2at6native29vectorized_elementwise_kernelILi2EZNS0_50_GLOBAL__N__2680c7bb_12_PowKernel_cu_140f0503_289629pow_tensor_scalar_kernel_implIiiEEvRNS_18TensorIteratorBaseET0_EUliE1_St5arrayIPcLm2EEEEviS6_T1_,@function
        .size           _ZN2at6native29vectorized_elementwise_kernelILi2EZNS0_50_GLOBAL__N__2680c7bb_12_PowKernel_cu_140f0503_289629pow_tensor_scalar_kernel_implIiiEEvRNS_18TensorIteratorBaseET0_EUliE1_St5arrayIPcLm2EEEEviS6_T1_,(.L_x_71488 - _ZN2at6native29vectorized_elementwise_kernelILi2EZNS0_50_GLOBAL__N__2680c7bb_12_PowKernel_cu_140f0503_289629pow_tensor_scalar_kernel_implIiiEEvRNS_18TensorIteratorBaseET0_EUliE1_St5arrayIPcLm2EEEEviS6_T1_)
        .other          _ZN2at6native29vectorized_elementwise_kernelILi2EZNS0_50_GLOBAL__N__2680c7bb_12_PowKernel_cu_140f0503_289629pow_tensor_scalar_kernel_implIiiEEvRNS_18TensorIteratorBaseET0_EUliE1_St5arrayIPcLm2EEEEviS6_T1_,@"STO_CUDA_ENTRY STV_DEFAULT"
_ZN2at6native29vectorized_elementwise_kernelILi2EZNS0_50_GLOBAL__N__2680c7bb_12_PowKernel_cu_140f0503_289629pow_tensor_scalar_kernel_implIiiEEvRNS_18TensorIteratorBaseET0_EUliE1_St5arrayIPcLm2EEEEviS6_T1_:
.text._ZN2at6native29vectorized_elementwise_kernelILi2EZNS0_50_GLOBAL__N__2680c7bb_12_PowKernel_cu_140f0503_289629pow_tensor_scalar_kernel_implIiiEEvRNS_18TensorIteratorBaseET0_EUliE1_St5arrayIPcLm2EEEEviS6_T1_:
        /* <DEDUP_REMOVED lines=17> */
[----:B--2---:R-:W-:-:S06]  /*0110*/  IMAD R14, R2, R2, RZ ;  /* 0x00000002020e7224 */ /* 0x004fcc00078e02ff */
        /* <DEDUP_REMOVED lines=13> */
[----:B-----5:R-:W-:Y:S05]  /*01f0*/  CALL.REL.NOINC `($__internal_46_$__cuda_sm20_dblrcp_rn_slowpath_v3) ;  /* 0x0000001800fc7944 */ /* 0x020fea0003c00000 */
[----:B------:R-:W-:Y:S01]  /*0200*/  MOV R22, R16 ;  /* 0x0000001000167202 */ /* 0x000fe20000000f00 */
[----:B------:R-:W-:-:S07]  /*0210*/  IMAD.MOV.U32 R23, RZ, RZ, R17 ;  /* 0x000000ffff177224 */ /* 0x000fce00078e0011 */
.L_x_17993:
[----:B------:R-:W-:Y:S05]  /*0220*/  BSYNC B1 ;  /* 0x0000000000017941 */ /* 0x000fea0003800000 */
.L_x_17992:
[----:B------:R-:W-:Y:S01]  /*0230*/  IMAD R14, R3, R3, RZ ;  /* 0x00000003030e7224 */ /* 0x000fe200078e02ff */
        /* <DEDUP_REMOVED lines=14> */
[----:B-----5:R-:W-:Y:S05]  /*0320*/  CALL.REL.NOINC `($__internal_46_$__cuda_sm20_dblrcp_rn_slowpath_v3) ;  /* 0x0000001800b07944 */ /* 0x020fea0003c00000 */
[----:B------:R-:W-:Y:S01]  /*0330*/  MOV R24, R16 ;  /* 0x0000001000187202 */ /* 0x000fe20000000f00 */
[----:B------:R-:W-:-:S07]  /*0340*/  IMAD.MOV.U32 R25, RZ, RZ, R17 ;  /* 0x000000ffff197224 */ /* 0x000fce00078e0011 */
.L_x_17995:
[----:B------:R-:W-:Y:S05]  /*0350*/  BSYNC B1 ;  /* 0x0000000000017941 */ /* 0x000fea0003800000 */
.L_x_17994:
        /* <DEDUP_REMOVED lines=15> */
[----:B------:R-:W-:Y:S05]  /*0450*/  CALL.REL.NOINC `($__internal_46_$__cuda_sm20_dblrcp_rn_slowpath_v3) ;  /* 0x0000001800647944 */ /* 0x000fea0003c00000 */
[----:B------:R-:W-:Y:S01]  /*0460*/  MOV R2, R16 ;  /* 0x0000001000027202 */ /* 0x000fe20000000f00 */
[----:B------:R-:W-:-:S07]  /*0470*/  IMAD.MOV.U32 R3, RZ, RZ, R17 ;  /* 0x000000ffff037224 */ /* 0x000fce00078e0011 */
.L_x_17997:
[----:B------:R-:W-:Y:S05]  /*0480*/  BSYNC B1 ;  /* 0x0000000000017941 */ /* 0x000fea0003800000 */
.L_x_17996:
        /* <DEDUP_REMOVED lines=18> */
.L_x_17999:
[----:B------:R-:W-:Y:S05]  /*05b0*/  BSYNC B1 ;  /* 0x0000000000017941 */ /* 0x000fea0003800000 */
.L_x_17998:
        /* <DEDUP_REMOVED lines=18> */
.L_x_18001:
[----:B------:R-:W-:Y:S05]  /*06e0*/  BSYNC B1 ;  /* 0x0000000000017941 */ /* 0x000fea0003800000 */
.L_x_18000:
        /* <DEDUP_REMOVED lines=18> */
.L_x_18003:
[----:B------:R-:W-:Y:S05]  /*0810*/  BSYNC B1 ;  /* 0x0000000000017941 */ /* 0x000fea0003800000 */
.L_x_18002:
        /* <DEDUP_REMOVED lines=18> */
.L_x_18005:
[----:B------:R-:W-:Y:S05]  /*0940*/  BSYNC B1 ;  /* 0x0000000000017941 */ /* 0x000fea0003800000 */
.L_x_18004:
        /* <DEDUP_REMOVED lines=16> */
.L_x_18007:
[----:B------:R-:W-:Y:S05]  /*0a50*/  BSYNC B1 ;  /* 0x0000000000017941 */ /* 0x000fea0003800000 */
.L_x_18006:
[----:B------:R-:W0:Y:S01]  /*0a60*/  LDC.64 R12, c[0x0][0x220] ;  /* 0x00008800ff0c7b82 */ /* 0x000e220000000a00 */
[----:B------:R-:W-:Y:S08]  /*0a70*/  F2I.F64.TRUNC R9, R24 ;  /* 0x0000001800097311 */ /* 0x000ff0000030d100 */
[----:B------:R-:W1:Y:S08]  /*0a80*/  F2I.F64.TRUNC R8, R22 ;  /* 0x0000001600087311 */ /* 0x000e70000030d100 */
[----:B------:R-:W-:Y:S01]  /*0a90*/  F2I.F64.TRUNC R15, R26 ;  /* 0x0000001a000f7311 */ /* 0x000fe2000030d100 */
[----:B0-----:R-:W-:-:S07]  /*0aa0*/  IMAD.WIDE.U32 R12, R10, 0x4, R12 ;  /* 0x000000040a0c7825 */ /* 0x001fce00078e000c */
[----:B------:R-:W0:Y:S01]  /*0ab0*/  F2I.F64.TRUNC R14, R2 ;  /* 0x00000002000e7311 */ /* 0x000e22000030d100 */
[----:B------:R-:W-:-:S07]  /*0ac0*/  IMAD.WIDE R12, R0, 0x8, R12 ;  /* 0x00000008000c7825 */ /* 0x000fce00078e020c */
[----:B------:R-:W-:Y:S01]  /*0ad0*/  F2I.F64.TRUNC R19, R28 ;  /* 0x0000001c00137311 */ /* 0x000fe2000030d100 */
[----:B-1----:R-:W-:Y:S04]  /*0ae0*/  STG.E.64 desc[UR4][R12.64], R8 ;  /* 0x000000080c007986 */ /* 0x002fe8000c101b04 */
[----:B0-----:R-:W-:Y:S03]  /*0af0*/  STG.E.64 desc[UR4][R12.64+0x400], R14 ;  /* 0x0004000e0c007986 */ /* 0x001fe6000c101b04 */
[----:B------:R-:W0:Y:S08]  /*0b00*/  F2I.F64.TRUNC R18, R4 ;  /* 0x0000000400127311 */ /* 0x000e30000030d100 */
[----:B------:R-:W-:Y:S01]  /*0b10*/  F2I.F64.TRUNC R21, R16 ;  /* 0x0000001000157311 */ /* 0x000fe2000030d100 */
[----:B0-----:R-:W-:Y:S07]  /*0b20*/  STG.E.64 desc[UR4][R12.64+0x800], R18 ;  /* 0x000800120c007986 */ /* 0x001fee000c101b04 */
[----:B------:R-:W0:Y:S02]  /*0b30*/  F2I.F64.TRUNC R20, R6 ;  /* 0x0000000600147311 */ /* 0x000e24000030d100 */
[----:B0-----:R-:W-:Y:S01]  /*0b40*/  STG.E.64 desc[UR4][R12.64+0xc00], R20 ;  /* 0x000c00140c007986 */ /* 0x001fe2000c101b04 */
[----:B------:R-:W-:Y:S05]  /*0b50*/  EXIT ;  /* 0x000000000000794d */ /* 0x000fea0003800000 */
.L_x_17991:
[----:B------:R-:W0:Y:S01]  /*0b60*/  S2R R7, SR_TID.X ;  /* 0x0000000000077919 */ /* 0x000e220000002100 */
[----:B------:R-:W-:Y:S01]  /*0b70*/  HFMA2.MMA R0, -RZ, RZ, 0, 0 ;  /* 0x00000000ff007435 */ /* 0x000fe200000001ff */
        /* <DEDUP_REMOVED lines=14> */
[----:B------:R1:W5:Y:S11]  /*0c60*/  @!P6 LDG.E R0, desc[UR4][R12.64] ;  /* 0x000000040c00e981 */ /* 0x000376000c1e1900 */
        /* <DEDUP_REMOVED lines=9> */
[----:B------:R-:W0:Y:S01]  /*0d00*/  @!P2 LDC.64 R16, c[0x0][0x228] ;  /* 0x00008a00ff10ab82 */ /* 0x000e220000000a00 */
[----:B------:R-:W-:-:S05]  /*0d10*/  @!P2 VIADD R27, R27, 0x80 ;  /* 0x000000801b1ba836 */ /* 0x000fca0000000000 */
[----:B------:R-:W-:-:S13]  /*0d20*/  ISETP.GE.AND P1, PT, R27, R8, PT ;  /* 0x000000081b00720c */ /* 0x000fda0003f26270 */
[----:B------:R-:W-:Y:S01]  /*0d30*/  @!P1 IMAD.IADD R9, R10, 0x1, R27 ;  /* 0x000000010a099824 */ /* 0x000fe200078e021b */
[----:B------:R-:W1:Y:S01]  /*0d40*/  @!P1 LDC.64 R14, c[0x0][0x228] ;  /* 0x00008a00ff0e9b82 */ /* 0x000e620000000a00 */
[----:B------:R-:W-:-:S05]  /*0d50*/  @!P1 VIADD R27, R27, 0x80 ;  /* 0x000000801b1b9836 */ /* 0x000fca0000000000 */
[----:B------:R-:W-:-:S13]  /*0d60*/  ISETP.GE.AND P6, PT, R27, R8, PT ;  /* 0x000000081b00720c */ /* 0x000fda0003fc6270 */
[----:B------:R-:W0:Y:S01]  /*0d70*/  @!P6 LDC.64 R2, c[0x0][0x228] ;  /* 0x00008a00ff02eb82 */ /* 0x000e220000000a00 */
[----:B---3--:R-:W-:Y:S01]  /*0d80*/  @!P4 IMAD.WIDE.U32 R22, R11, 0x4, R22 ;  /* 0x000000040b16c825 */ /* 0x008fe200078e0016 */
[----:B------:R-:W-:-:S03]  /*0d90*/  MOV R11, RZ ;  /* 0x000000ff000b7202 */ /* 0x000fc60000000f00 */
[----:B--2---:R-:W-:-:S04]  /*0da0*/  @!P5 IMAD.WIDE.U32 R4, R6, 0x4, R4 ;  /* 0x000000040604d825 */ /* 0x004fc800078e0004 */
[----:B------:R-:W-:Y:S01]  /*0db0*/  @!P6 IMAD.IADD R6, R10, 0x1, R27 ;  /* 0x000000010a06e824 */ /* 0x000fe200078e021b */
[----:B------:R2:W5:Y:S01]  /*0dc0*/  @!P5 LDG.E R11, desc[UR4][R4.64] ;  /* 0x00000004040bd981 */ /* 0x000562000c1e1900 */
[----:B-1----:R-:W-:Y:S01]  /*0dd0*/  @!P1 IMAD.WIDE.U32 R14, R9, 0x4, R14 ;  /* 0x00000004090e9825 */ /* 0x002fe200078e000e */
[----:B------:R-:W-:-:S03]  /*0de0*/  HFMA2.MMA R9, -RZ, RZ, 0, 0 ;  /* 0x00000000ff097435 */ /* 0x000fc600000001ff */
[----:B------:R-:W-:Y:S01]  /*0df0*/  @!P0 IMAD.IADD R27, R10, 0x1, R7 ;  /* 0x000000010a1b8824 */ /* 0x000fe200078e0207 */
[----:B------:R-:W-:Y:S01]  /*0e00*/  CS2R R12, SRZ ;  /* 0x00000000000c7805 */ /* 0x000fe2000001ff00 */
[----:B----4-:R-:W-:Y:S01]  /*0e10*/  @!P3 IMAD.WIDE.U32 R18, R29, 0x4, R18 ;  /* 0x000000041d12b825 */ /* 0x010fe200078e0012 */
[----:B--2---:R-:W-:-:S03]  /*0e20*/  CS2R R4, SRZ ;  /* 0x0000000000047805 */ /* 0x004fc6000001ff00 */
[----:B0-----:R-:W-:Y:S01]  /*0e30*/  @!P2 IMAD.WIDE.U32 R16, R25, 0x4, R16 ;  /* 0x000000041910a825 */ /* 0x001fe200078e0010 */
[----:B------:R0:W5:Y:S03]  /*0e40*/  @!P4 LDG.E R13, desc[UR4][R22.64] ;  /* 0x00000004160dc981 */ /* 0x000166000c1e1900 */
[----:B------:R-:W-:Y:S01]  /*0e50*/  @!P6 IMAD.WIDE.U32 R2, R6, 0x4, R2 ;  /* 0x000000040602e825 */ /* 0x000fe200078e0002 */
[----:B------:R0:W5:Y:S03]  /*0e60*/  @!P3 LDG.E R9, desc[UR4][R18.64] ;  /* 0x000000041209b981 */ /* 0x000166000c1e1900 */
[----:B------:R-:W-:Y:S01]  /*0e70*/  IMAD.MOV.U32 R6, RZ, RZ, RZ ;  /* 0x000000ffff067224 */ /* 0x000fe200078e00ff */
[----:B------:R0:W5:Y:S01]  /*0e80*/  @!P1 LDG.E R5, desc[UR4][R14.64] ;  /* 0x000000040e059981 */ /* 0x000162000c1e1900 */
[----:B------:R-:W-:-:S03]  /*0e90*/  @!P0 IMAD.WIDE.U32 R20, R27, 0x4, R20 ;  /* 0x000000041b148825 */ /* 0x000fc600078e0014 */
[----:B------:R0:W5:Y:S04]  /*0ea0*/  @!P6 LDG.E R4, desc[UR4][R2.64] ;  /* 0x000000040204e981 */ /* 0x000168000c1e1900 */
[----:B------:R0:W5:Y:S04]  /*0eb0*/  @!P2 LDG.E R6, desc[UR4][R16.64] ;  /* 0x000000041006a981 */ /* 0x000168000c1e1900 */
        /* <DEDUP_REMOVED lines=18> */
[----:B------:R-:W-:Y:S05]  /*0fe0*/  CALL.REL.NOINC `($__internal_46_$__cuda_sm20_dblrcp_rn_slowpath_v3) ;  /* 0x0000000c00807944 */ /* 0x000fea0003c00000 */
.L_x_18011:
[----:B------:R-:W-:Y:S05]  /*0ff0*/  BSYNC B2 ;  /* 0x0000000000027941 */ /* 0x000fea0003800000 */
.L_x_18010:
[----:B------:R1:W2:Y:S02]  /*1000*/  F2I.F64.TRUNC R3, R16 ;  /* 0x0000001000037311 */ /* 0x0002a4000030d100 */
.L_x_18009:
[----:B------:R-:W-:Y:S05]  /*1010*/  BSYNC B1 ;  /* 0x0000000000017941 */ /* 0x000fea0003800000 */
.L_x_18008:
[----:B0-----:R-:W-:Y:S01]  /*1020*/  VIADD R2, R7, 0x80 ;  /* 0x0000008007027836 */ /* 0x001fe20000000000 */
        /* <DEDUP_REMOVED lines=18> */
[----:B--2---:R-:W-:Y:S05]  /*1150*/  CALL.REL.NOINC `($__internal_46_$__cuda_sm20_dblrcp_rn_slowpath_v3) ;  /* 0x0000000c00247944 */ /* 0x004fea0003c00000 */
.L_x_18015:
[----:B------:R-:W-:Y:S05]  /*1160*/  BSYNC B2 ;  /* 0x0000000000027941 */ /* 0x000fea0003800000 */
.L_x_18014:
[----:B------:R0:W3:Y:S02]  /*1170*/  F2I.F64.TRUNC R0, R16 ;  /* 0x0000001000007311 */ /* 0x0000e4000030d100 */
.L_x_18013:
[----:B------:R-:W-:Y:S05]  /*1180*/  BSYNC B1 ;  /* 0x0000000000017941 */ /* 0x000fea0003800000 */
.L_x_18012:
        /* <DEDUP_REMOVED lines=8> */
[----:B------:R-:W-:-:S05]  /*1210*/  VIADD R20, R15, 0x300402 ;  /* 0x003004020f147836 */ /* 0x000fca0000000000 */
[----:B------:R-:W-:Y:S01]  /*1220*/  FSETP.GEU.AND P1, PT, |R20|, 5.8789094863358348022e-39, PT ;  /* 0x004004021400780b */ /* 0x000fe20003f2e200 */
[----:B01----:R-:W-:-:S08]  /*1230*/  DFMA R16, -R14, R20, 1 ;  /* 0x3ff000000e10742b */ /* 0x003fd00000000114 */
        /* <DEDUP_REMOVED lines=8> */
[----:B--23--:R-:W-:Y:S05]  /*12c0*/  CALL.REL.NOINC `($__internal_46_$__cuda_sm20_dblrcp_rn_slowpath_v3) ;  /* 0x0000000800c87944 */ /* 0x00cfea0003c00000 */
.L_x_18019:
[----:B------:R-:W-:Y:S05]  /*12d0*/  BSYNC B2 ;  /* 0x0000000000027941 */ /* 0x000fea0003800000 */
.L_x_18018:
[----:B------:R4:W0:Y:S02]  /*12e0*/  F2I.F64.TRUNC R11, R16 ;  /* 0x00000010000b7311 */ /* 0x000824000030d100 */
.L_x_18017:
[----:B------:R-:W-:Y:S05]  /*12f0*/  BSYNC B1 ;  /* 0x0000000000017941 */ /* 0x000fea0003800000 */
.L_x_18016:
[----:B------:R-:W-:Y:S01]  /*1300*/  VIADD R15, R7, 0x180 ;  /* 0x00000180070f7836 */ /* 0x000fe20000000000 */
        /* <DEDUP_REMOVED lines=12> */
[----:B-1--4-:R-:W-:-:S08]  /*13d0*/  DFMA R16, -R14, R12, 1 ;  /* 0x3ff000000e10742b */ /* 0x012fd0000000010c */
[----:B------:R-:W-:Y:S01]  /*13e0*/  DFMA R16, R12, R16, R12 ;  /* 0x000000100c10722b */ /* 0x000fe2000000000c */
[----:B------:R-:W-:Y:S10]  /*13f0*/  @P1 BRA `(.L_x_18023) ;  /* 0x0000000000101947 */ /* 0x000ff40003800000 */
[----:B------:R-:W-:Y:S02]  /*1400*/  LOP3.LUT R18, R15, 0x7fffffff, RZ, 0xc0, !PT ;  /* 0x7fffffff0f127812 */ /* 0x000fe400078ec0ff */
[----:B------:R-:W-:Y:S02]  /*1410*/  MOV R12, 0x1440 ;  /* 0x00001440000c7802 */ /* 0x000fe40000000f00 */
[----:B------:R-:W-:-:S07]  /*1420*/  IADD3 R18, R18, -0x100000, RZ ;  /* 0xfff0000012127810 */ /* 0x000fce0007ffe0ff */
[----:B--23--:R-:W-:Y:S05]  /*1430*/  CALL.REL.NOINC `($__internal_46_$__cuda_sm20_dblrcp_rn_slowpath_v3) ;  /* 0x00000008006c7944 */ /* 0x00cfea0003c00000 */
.L_x_18023:
[----:B------:R-:W-:Y:S05]  /*1440*/  BSYNC B2 ;  /* 0x0000000000027941 */ /* 0x000fea0003800000 */
.L_x_18022:
[----:B------:R0:W1:Y:S02]  /*1450*/  F2I.F64.TRUNC R13, R16 ;  /* 0x00000010000d7311 */ /* 0x000064000030d100 */
.L_x_18021:
[----:B------:R-:W-:Y:S05]  /*1460*/  BSYNC B1 ;  /* 0x0000000000017941 */ /* 0x000fea0003800000 */
.L_x_18020:
        /* <DEDUP_REMOVED lines=20> */
.L_x_18027:
[----:B------:R-:W-:Y:S05]  /*15b0*/  BSYNC B2 ;  /* 0x0000000000027941 */ /* 0x000fea0003800000 */
.L_x_18026:
[----:B------:R0:W1:Y:S02]  /*15c0*/  F2I.F64.TRUNC R9, R16 ;  /* 0x0000001000097311 */ /* 0x000064000030d100 */
.L_x_18025:
[----:B------:R-:W-:Y:S05]  /*15d0*/  BSYNC B1 ;  /* 0x0000000000017941 */ /* 0x000fea0003800000 */
.L_x_18024:
        /* <DEDUP_REMOVED lines=20> */
.L_x_18031:
[----:B------:R-:W-:Y:S05]  /*1720*/  BSYNC B2 ;  /* 0x0000000000027941 */ /* 0x000fea0003800000 */
.L_x_18030:
[----:B------:R0:W1:Y:S02]  /*1730*/  F2I.F64.TRUNC R6, R16 ;  /* 0x0000001000067311 */ /* 0x000064000030d100 */
.L_x_18029:
[----:B------:R-:W-:Y:S05]  /*1740*/  BSYNC B1 ;  /* 0x0000000000017941 */ /* 0x000fea0003800000 */
.L_x_18028:
        /* <DEDUP_REMOVED lines=20> */
.L_x_18035:
[----:B------:R-:W-:Y:S05]  /*1890*/  BSYNC B2 ;  /* 0x0000000000027941 */ /* 0x000fea0003800000 */
.L_x_18034:
[----:B------:R0:W1:Y:S02]  /*18a0*/  F2I.F64.TRUNC R5, R16 ;  /* 0x0000001000057311 */ /* 0x000064000030d100 */
.L_x_18033:
[----:B------:R-:W-:Y:S05]  /*18b0*/  BSYNC B1 ;  /* 0x0000000000017941 */ /* 0x000fea0003800000 */
.L_x_18032:
        /* <DEDUP_REMOVED lines=20> */
.L_x_18039:
[----:B------:R-:W-:Y:S05]  /*1a00*/  BSYNC B2 ;  /* 0x0000000000027941 */ /* 0x000fea0003800000 */
.L_x_18038:
[----:B------:R0:W1:Y:S02]  /*1a10*/  F2I.F64.TRUNC R4, R16 ;  /* 0x0000001000047311 */ /* 0x000064000030d100 */
.L_x_18037:
[----:B------:R-:W-:Y:S05]  /*1a20*/  BSYNC B1 ;  /* 0x0000000000017941 */ /* 0x000fea0003800000 */
.L_x_18036:
[----:B01--4-:R-:W0:Y:S01]  /*1a30*/  @!P0 S2R R17, SR_TID.X ;  /* 0x0000000000118919 */ /* 0x013e220000002100 */
[----:B------:R-:W1:Y:S01]  /*1a40*/  @!P0 LDC.64 R14, c[0x0][0x220] ;  /* 0x00008800ff0e8b82 */ /* 0x000e620000000a00 */
[----:B------:R-:W-:Y:S01]  /*1a50*/  @!P0 IMAD.MOV.U32 R7, RZ, RZ, R2 ;  /* 0x000000ffff078224 */ /* 0x000fe200078e0002 */
[----:B------:R-:W-:Y:S04]  /*1a60*/  BSSY B0, `(.L_x_18040) ;  /* 0x0000030000007945 */ /* 0x000fe80003800000 */
[----:B------:R-:W-:Y:S01]  /*1a70*/  BSSY B1, `(.L_x_18041) ;  /* 0x0000028000017945 */ /* 0x000fe20003800000 */
[----:B0-----:R-:W-:-:S04]  /*1a80*/  @!P0 IMAD.IADD R17, R10, 0x1, R17 ;  /* 0x000000010a118824 */ /* 0x001fc800078e0211 */
[----:B-1----:R-:W-:-:S05]  /*1a90*/  @!P0 IMAD.WIDE.U32 R14, R17, 0x4, R14 ;  /* 0x00000004110e8825 */ /* 0x002fca00078e000e */
[----:B--2---:R0:W-:Y:S01]  /*1aa0*/  @!P0 STG.E desc[UR4][R14.64], R3 ;  /* 0x000000030e008986 */ /* 0x0041e2000c101904 */
[----:B------:R-:W-:-:S13]  /*1ab0*/  ISETP.GE.AND P0, PT, R7, R8, PT ;  /* 0x000000080700720c */ /* 0x000fda0003f06270 */
[----:B0-----:R-:W-:Y:S05]  /*1ac0*/  @P0 BRA `(.L_x_18042) ;  /* 0x0000000000300947 */ /* 0x001fea0003800000 */
[----:B------:R-:W0:Y:S01]  /*1ad0*/  LDC.64 R2, c[0x0][0x220] ;  /* 0x00008800ff027b82 */ /* 0x000e220000000a00 */
[----:B------:R-:W-:Y:S01]  /*1ae0*/  IADD3 R15, R10, R7, RZ ;  /* 0x000000070a0f7210 */ /* 0x000fe20007ffe0ff */
[----:B------:R-:W-:-:S05]  /*1af0*/  VIADD R7, R7, 0x80 ;  /* 0x0000008007077836 */ /* 0x000fca0000000000 */
[----:B------:R-:W-:Y:S01]  /*1b00*/  ISETP.GE.AND P0, PT, R7, R8, PT ;  /* 0x000000080700720c */ /* 0x000fe20003f06270 */
[----:B0-----:R-:W-:-:S05]  /*1b10*/  IMAD.WIDE.U32 R2, R15, 0x4, R2 ;  /* 0x000000040f027825 */ /* 0x001fca00078e0002 */
[----:B---3-5:R0:W-:Y:S07]  /*1b20*/  STG.E desc[UR4][R2.64], R0 ;  /* 0x0000000002007986 */ /* 0x0281ee000c101904 */
[----:B------:R-:W-:Y:S05]  /*1b30*/  @P0 BRA `(.L_x_18043) ;  /* 0x0000000000300947 */ /* 0x000fea0003800000 */
[----:B0-----:R-:W0:Y:S01]  /*1b40*/  LDC.64 R2, c[0x0][0x220] ;  /* 0x00008800ff027b82 */ /* 0x001e220000000a00 */
[----:B------:R-:W-:Y:S01]  /*1b50*/  IMAD.IADD R15, R10, 0x1, R7 ;  /* 0x000000010a0f7824 */ /* 0x000fe200078e0207 */
[----:B------:R-:W-:-:S03]  /*1b60*/  IADD3 R7, R7, 0x80, RZ ;  /* 0x0000008007077810 */ /* 0x000fc60007ffe0ff */
[----:B0-----:R-:W-:-:S05]  /*1b70*/  IMAD.WIDE.U32 R2, R15, 0x4, R2 ;  /* 0x000000040f027825 */ /* 0x001fca00078e0002 */
[----:B------:R0:W-:Y:S02]  /*1b80*/  STG.E desc[UR4][R2.64], R11 ;  /* 0x0000000b02007986 */ /* 0x0001e4000c101904 */
.L_x_18042:
[----:B------:R-:W-:-:S13]  /*1b90*/  ISETP.GE.AND P0, PT, R7, R8, PT ;  /* 0x000000080700720c */ /* 0x000fda0003f06270 */
[----:B------:R-:W-:Y:S05]  /*1ba0*/  @P0 BRA `(.L_x_18044) ;  /* 0x0000000000300947 */ /* 0x000fea0003800000 */
[----:B0-----:R-:W0:Y:S01]  /*1bb0*/  LDC.64 R2, c[0x0][0x220] ;  /* 0x00008800ff027b82 */ /* 0x001e220000000a00 */
[----:B-----5:R-:W-:Y:S02]  /*1bc0*/  IMAD.IADD R11, R10, 0x1, R7 ;  /* 0x000000010a0b7824 */ /* 0x020fe400078e0207 */
[----:B------:R-:W-:Y:S02]  /*1bd0*/  VIADD R7, R7, 0x80 ;  /* 0x0000008007077836 */ /* 0x000fe40000000000 */
[----:B0-----:R-:W-:-:S05]  /*1be0*/  IMAD.WIDE.U32 R2, R11, 0x4, R2 ;  /* 0x000000040b027825 */ /* 0x001fca00078e0002 */
[----:B------:R1:W-:Y:S02]  /*1bf0*/  STG.E desc[UR4][R2.64], R13 ;  /* 0x0000000d02007986 */ /* 0x0003e4000c101904 */
.L_x_18043:
[----:B------:R-:W-:-:S13]  /*1c00*/  ISETP.GE.AND P0, PT, R7, R8, PT ;  /* 0x000000080700720c */ /* 0x000fda0003f06270 */
[----:B------:R-:W-:Y:S05]  /*1c10*/  @P0 BRA `(.L_x_18045) ;  /* 0x0000000000340947 */ /* 0x000fea0003800000 */
[----:B01----:R-:W0:Y:S01]  /*1c20*/  LDC.64 R2, c[0x0][0x220] ;  /* 0x00008800ff027b82 */ /* 0x003e220000000a00 */
[----:B------:R-:W-:Y:S01]  /*1c30*/  IADD3 R11, R10, R7, RZ ;  /* 0x000000070a0b7210 */ /* 0x000fe20007ffe0ff */
[----:B------:R-:W-:-:S04]  /*1c40*/  VIADD R7, R7, 0x80 ;  /* 0x0000008007077836 */ /* 0x000fc80000000000 */
[----:B0-----:R-:W-:-:S05]  /*1c50*/  IMAD.WIDE.U32 R2, R11, 0x4, R2 ;  /* 0x000000040b027825 */ /* 0x001fca00078e0002 */
[----:B------:R1:W-:Y:S02]  /*1c60*/  STG.E desc[UR4][R2.64], R9 ;  /* 0x0000000902007986 */ /* 0x0003e4000c101904 */
.L_x_18044:
        /* <DEDUP_REMOVED lines=8> */
.L_x_18045:
[----:B------:R-:W-:Y:S05]  /*1cf0*/  BSYNC B1 ;  /* 0x0000000000017941 */ /* 0x000fea0003800000 */
.L_x_18041:
[----:B------:R-:W-:-:S13]  /*1d00*/  ISETP.GE.AND P0, PT, R7, R8, PT ;  /* 0x000000080700720c */ /* 0x000fda0003f06270 */
[----:B012---:R-:W0:Y:S01]  /*1d10*/  @!P0 LDC.64 R2, c[0x0][0x220] ;  /* 0x00008800ff028b82 */ /* 0x007e220000000a00 */
[----:B------:R-:W-:Y:S02]  /*1d20*/  @!P0 IMAD.IADD R9, R10, 0x1, R7 ;  /* 0x000000010a098824 */ /* 0x000fe400078e0207 */
[----:B------:R-:W-:Y:S02]  /*1d30*/  @!P0 VIADD R7, R7, 0x80 ;  /* 0x0000008007078836 */ /* 0x000fe40000000000 */
[----:B0-----:R-:W-:-:S05]  /*1d40*/  @!P0 IMAD.WIDE.U32 R2, R9, 0x4, R2 ;  /* 0x0000000409028825 */ /* 0x001fca00078e0002 */
[----:B------:R2:W-:Y:S02]  /*1d50*/  @!P0 STG.E desc[UR4][R2.64], R5 ;  /* 0x0000000502008986 */ /* 0x0005e4000c101904 */
.L_x_18046:
[----:B------:R-:W-:Y:S05]  /*1d60*/  BSYNC B0 ;  /* 0x0000000000007941 */ /* 0x000fea0003800000 */
.L_x_18040:
[----:B------:R-:W-:Y:S05]  /*1d70*/  WARPSYNC.ALL ;  /* 0x0000000000007948 */ /* 0x000fea0003800000 */
[----:B------:R-:W-:-:S13]  /*1d80*/  ISETP.GE.AND P0, PT, R7, R8, PT ;  /* 0x000000080700720c */ /* 0x000fda0003f06270 */
[----:B------:R-:W-:Y:S05]  /*1d90*/  @P0 EXIT ;  /* 0x000000000000094d */ /* 0x000fea0003800000 */
[----:B012---:R-:W0:Y:S01]  /*1da0*/  LDC.64 R2, c[0x0][0x220] ;  /* 0x00008800ff027b82 */ /* 0x007e220000000a00 */
[----:B------:R-:W-:-:S05]  /*1db0*/  IADD3 R7, R10, R7, RZ ;  /* 0x000000070a077210 */ /* 0x000fca0007ffe0ff */
[----:B0-----:R-:W-:-:S05]  /*1dc0*/  IMAD.WIDE.U32 R2, R7, 0x4, R2 ;  /* 0x0000000407027825 */ /* 0x001fca00078e0002 */
[----:B-----5:R-:W-:Y:S01]  /*1dd0*/  STG.E desc[UR4][R2.64], R4 ;  /* 0x0000000402007986 */ /* 0x020fe2000c101904 */
[----:B------:R-:W-:Y:S05]  /*1de0*/  EXIT ;  /* 0x000000000000794d */ /* 0x000fea0003800000 */
        .weak           $__internal_46_$__cuda_sm20_dblrcp_rn_slowpath_v3
        .type           $__internal_46_$__cuda_sm20_dblrcp_rn_slowpath_v3,@function
        .size           $__internal_46_$__cuda_sm20_dblrcp_rn_slowpath_v3,(.L_x_71488 - $__internal_46_$__cuda_sm20_dblrcp_rn_slowpath_v3)
$__internal_46_$__cuda_sm20_dblrcp_rn_slowpath_v3:
        /* <DEDUP_REMOVED lines=24> */
.L_x_18050:
        /* <DEDUP_REMOVED lines=9> */
.L_x_18048:
[----:B------:R-:W-:Y:S01]  /*2000*/  LOP3.LUT R17, R15, 0x80000, RZ, 0xfc, !PT ;  /* 0x000800000f117812 */ /* 0x000fe200078efcff */
[----:B------:R-:W-:-:S07]  /*2010*/  IMAD.MOV.U32 R16, RZ, RZ, R14 ;  /* 0x000000ffff107224 */ /* 0x000fce00078e000e */
.L_x_18049:
[----:B------:R-:W-:Y:S05]  /*2020*/  BSYNC B0 ;  /* 0x0000000000007941 */ /* 0x000fea0003800000 */
.L_x_18047:
[----:B------:R-:W-:Y:S01]  /*2030*/  MOV R14, R12 ;  /* 0x0000000c000e7202 */ /* 0x000fe20000000f00 */
[----:B------:R-:W-:-:S04]  /*2040*/  IMAD.MOV.U32 R15, RZ, RZ, 0x0 ;  /* 0x00000000ff0f7424 */ /* 0x000fc800078e00ff */
[----:B------:R-:W-:Y:S05]  /*2050*/  RET.REL.NODEC R14 `(_ZN2at6native29vectorized_elementwise_kernelILi2EZNS0_50_GLOBAL__N__2680c7bb_12_PowKernel_cu_140f0503_289629pow_tensor_scalar_kernel_implIiiEEvRNS_18TensorIteratorBaseET0_EUliE1_St5arrayIPcLm2EEEEviS6_T1_) ;  /* 0xffffffdc0ee87950 */ /* 0x000fea0003c3ffff */
.L_x_18051:
        /* <DEDUP_REMOVED lines=10> */
.L_x_71488:


//--------------------- .text._ZN2at6native29vectorized_elementwise_kernelILi4EZNS0_50_GLOBAL__N__2680c7bb_12_PowKernel_cu_140f0503_289629pow_tensor_scalar_kernel_implIiiEEvRNS_18TensorIteratorBaseET0_EUliE1_St5arrayIPcLm2EEEEviS6_T1_ --------------------------
	.section	.text._ZN2at6native29vectorized_elementwise_kernelILi4EZNS0_50_GLOBAL__N__2680c7bb_12_PowKernel_cu_140f0503_289629pow_tensor_scalar_kernel_implIiiEEvRNS_18TensorIteratorBaseET0_EUliE1_St5arrayIPcLm2EEEEviS6_T1_,"ax",@progbits
	.align	128
        .global         _ZN2at6native29vectorized_elementwise_kernelILi4EZNS0_50_GLOBAL__N__2680c7bb_12_PowKernel_cu_140f0503_289629pow_tensor_scalar_kernel_implIiiEEvRNS_18TensorIteratorBaseET0_EUliE1_St5arrayIPcLm2EEEEviS6_T1_
        .type           _ZN2at6native29vectorized_elementwise_kernelILi4EZNS0_50_GLOBAL__N__2680c7bb_12_PowKernel_cu_140f0503_289629pow_tensor_scalar_kernel_implIiiEEvRNS_18TensorIteratorBaseET0_EUliE1_St5arrayIPcLm2EEEEviS6_T1_,@function
        .size           _ZN2at6native29vectorized_elementwise_kernelILi4EZNS0_50_GLOBAL__N__2680c7bb_12_PowKernel_cu_140f0503_289629pow_tensor_scalar_kernel_implIiiEEvRNS_18TensorIteratorBaseET0_EUliE1_St5arrayIPcLm2EEEEviS6_T1_,(.L_x_71489 - _ZN2at6native29vectorized_elementwise_kernelILi4EZNS0_50_GLOBAL__N__2680c7bb_12_PowKernel_cu_140f0503_289629pow_tensor_scalar_kernel_implIiiEEvRNS_18TensorIteratorBaseET0_EUliE1_St5arrayIPcLm2EEEEviS6_T1_)
        .other          _ZN2at6native29vectorized_elementwise_kernelILi4EZNS0_50_GLOBAL__N__2680c7bb_12_PowKernel_cu_140f0503_289629pow_tensor_scalar_kernel_implIiiEEvRNS_18TensorIteratorBaseET0_EUliE1_St5arrayIPcLm2EEEEviS6_T1_,@"STO_CUDA_ENTRY STV_DEFAULT"
_ZN2at6native29vectorized_elementwise_kernelILi4EZNS0_50_GLOBAL__N__2680c7bb_12_PowKernel_cu_140f0503_289629pow_tensor_scalar_kernel_implIiiEEvRNS_18TensorIteratorBaseET0_EUliE1_St5arrayIPcLm2EEEEviS6_T1_:
.text._ZN2at6native29vectorized_elementwise_kernelILi4EZNS0_50_GLOBAL__N__2680c7bb_12_PowKernel_cu_140f0503_289629pow_tensor_scalar_kernel_implIiiEEvRNS_18TensorIteratorBaseET0_EUliE1_St5arrayIPcLm2EEEEviS6_T1_:
        /* <DEDUP_REMOVED lines=29> */
[----:B-----5:R-:W-:Y:S05]  /*01d0*/  CALL.REL.NOINC `($__internal_47_$__cuda_sm20_dblrcp_rn_slowpath_v3) ;  /* 0x0000001800fc7944 */ /* 0x020fea0003c00000 */
[----:B------:R-:W-:Y:S01]  /*01e0*/  MOV R20, R16 ;  /* 0x0000001000147202 */ /* 0x000fe20000000f00 */
[----:B------:R-:W-:-:S07]  /*01f0*/  IMAD.MOV.U32 R21, RZ, RZ, R17 ;  /* 0x000000ffff157224 */ /* 0x000fce00078e0011 */
.L_x_18054:
[----:B------:R-:W-:Y:S05]  /*0200*/  BSYNC B1 ;  /* 0x0000000000017941 */ /* 0x000fea0003800000 */
.L_x_18053:
        /* <DEDUP_REMOVED lines=15> */
[----:B-----5:R-:W-:Y:S05]  /*0300*/  CALL.REL.NOINC `($__internal_47_$__cuda_sm20_dblrcp_rn_slowpath_v3) ;  /* 0x0000001800b07944 */ /* 0x020fea0003c00000 */
[----:B------:R-:W-:Y:S01]  /*0310*/  MOV R26, R16 ;  /* 0x00000010001a7202 */ /* 0x000fe20000000f00 */
[----:B------:R-:W-:-:S07]  /*0320*/  IMAD.MOV.U32 R27, RZ, RZ, R17 ;  /* 0x000000ffff1b7224 */ /* 0x000fce00078e0011 */
.L_x_18056:
[----:B------:R-:W-:Y:S05]  /*0330*/  BSYNC B1 ;  /* 0x0000000000017941 */ /* 0x000fea0003800000 */
.L_x_18055:
        /* <DEDUP_REMOVED lines=18> */
.L_x_18058:
[----:B------:R-:W-:Y:S05]  /*0460*/  BSYNC B1 ;  /* 0x0000000000017941 */ /* 0x000fea0003800000 */
.L_x_18057:
        /* <DEDUP_REMOVED lines=18> */
.L_x_18060:
[----:B------:R-:W-:Y:S05]  /*0590*/  BSYNC B1 ;  /* 0x0000000000017941 */ /* 0x000fea0003800000 */
.L_x_18059:
        /* <DEDUP_REMOVED lines=15> */
[----:B------:R-:W-:Y:S05]  /*0690*/  CALL.REL.NOINC `($__internal_47_$__cuda_sm20_dblrcp_rn_slowpath_v3) ;  /* 0x0000001400cc7944 */ /* 0x000fea0003c00000 */
[----:B------:R-:W-:Y:S01]  /*06a0*/  MOV R8, R16 ;  /* 0x0000001000087202 */ /* 0x000fe20000000f00 */
[----:B------:R-:W-:-:S07]  /*06b0*/  IMAD.MOV.U32 R9, RZ, RZ, R17 ;  /* 0x000000ffff097224 */ /* 0x000fce00078e0011 */
.L_x_18062:
[----:B------:R-:W-:Y:S05]  /*06c0*/  BSYNC B1 ;  /* 0x0000000000017941 */ /* 0x000fea0003800000 */
.L_x_18061:
        /* <DEDUP_REMOVED lines=18> */
.L_x_18064:
[----:B------:R-:W-:Y:S05]  /*07f0*/  BSYNC B1 ;  /* 0x0000000000017941 */ /* 0x000fea0003800000 */
.L_x_18063:
        /* <DEDUP_REMOVED lines=18> */
.L_x_18066:
[----:B------:R-:W-:Y:S05]  /*0920*/  BSYNC B1 ;  /* 0x0000000000017941 */ /* 0x000fea0003800000 */
.L_x_18065:
        /* <DEDUP_REMOVED lines=18> */
.L_x_18068:
[----:B------:R-:W-:Y:S05]  /*0a50*/  BSYNC B1 ;  /* 0x0000000000017941 */ /* 0x000fea0003800000 */
.L_x_18067:
[----:B------:R-:W0:Y:S01]  /*0a60*/  LDC.64 R16, c[0x0][0x220] ;  /* 0x00008800ff107b82 */ /* 0x000e220000000a00 */
[----:B------:R-:W-:Y:S08]  /*0a70*/  F2I.F64.TRUNC R7, R28 ;  /* 0x0000001c00077311 */ /* 0x000ff0000030d100 */
[----:B------:R-:W-:Y:S08]  /*0a80*/  F2I.F64.TRUNC R6, R24 ;  /* 0x0000001800067311 */ /* 0x000ff0000030d100 */
[----:B------:R-:W-:Y:S01]  /*0a90*/  F2I.F64.TRUNC R5, R26 ;  /* 0x0000001a00057311 */ /* 0x000fe2000030d100 */
[----:B0-----:R-:W-:-:S07]  /*0aa0*/  IMAD.WIDE.U32 R16, R0, 0x4, R16 ;  /* 0x0000000400107825 */ /* 0x001fce00078e0010 */
[----:B------:R-:W0:Y:S01]  /*0ab0*/  F2I.F64.TRUNC R4, R20 ;  /* 0x0000001400047311 */ /* 0x000e22000030d100 */
[----:B------:R-:W-:-:S07]  /*0ac0*/  IMAD.WIDE R16, R3, 0x10, R16 ;  /* 0x0000001003107825 */ /* 0x000fce00078e0210 */
[----:B------:R-:W-:Y:S01]  /*0ad0*/  F2I.F64.TRUNC R15, R18 ;  /* 0x00000012000f7311 */ /* 0x000fe2000030d100 */
[----:B0-----:R-:W-:Y:S07]  /*0ae0*/  STG.E.128 desc[UR4][R16.64], R4 ;  /* 0x0000000410007986 */ /* 0x001fee000c101d04 */
[----:B------:R-:W-:Y:S08]  /*0af0*/  F2I.F64.TRUNC R14, R10 ;  /* 0x0000000a000e7311 */ /* 0x000ff0000030d100 */
[----:B------:R-:W-:Y:S08]  /*0b00*/  F2I.F64.TRUNC R13, R22 ;  /* 0x00000016000d7311 */ /* 0x000ff0000030d100 */
[----:B------:R-:W0:Y:S02]  /*0b10*/  F2I.F64.TRUNC R12, R8 ;  /* 0x00000008000c7311 */ /* 0x000e24000030d100 */
[----:B0-----:R-:W-:Y:S01]  /*0b20*/  STG.E.128 desc[UR4][R16.64+0x800], R12 ;  /* 0x0008000c10007986 */ /* 0x001fe2000c101d04 */
[----:B------:R-:W-:Y:S05]  /*0b30*/  EXIT ;  /* 0x000000000000794d */ /* 0x000fea0003800000 */
.L_x_18052:
[----:B------:R-:W0:Y:S01]  /*0b40*/  S2R R3, SR_TID.X ;  /* 0x0000000000037919 */ /* 0x000e220000002100 */
[----:B------:R-:W-:Y:S01]  /*0b50*/  HFMA2.MMA R14, -RZ, RZ, 0, 0 ;  /* 0x00000000ff0e7435 */ /* 0x000fe200000001ff */
        /* <DEDUP_REMOVED lines=10> */
[----:B------:R-:W2:Y:S01]  /*0c00*/  @!P5 LDC.64 R10, c[0x0][0x228] ;  /* 0x00008a00ff0adb82 */ /* 0x000ea20000000a00 */
[----:B------:R-:W-:-:S05]  /*0c10*/  @!P5 VIADD R25, R25, 0x80 ;  /* 0x000000801919d836 */ /* 0x000fca0000000000 */
[----:B------:R-:W-:Y:S01]  /*0c20*/  ISETP.GE.AND P4, PT, R25, R8, PT ;  /* 0x000000081900720c */ /* 0x000fe20003f86270 */
[----:B-1----:R-:W-:-:S05]  /*0c30*/  @!P6 IMAD.WIDE.U32 R28, R5, 0x4, R28 ;  /* 0x00000004051ce825 */ /* 0x002fca00078e001c */
[----:B------:R1:W5:Y:S07]  /*0c40*/  @!P6 LDG.E R14, desc[UR4][R28.64] ;  /* 0x000000041c0ee981 */ /* 0x00036e000c1e1900 */
        /* <DEDUP_REMOVED lines=12> */
[----:B------:R-:W-:Y:S01]  /*0d10*/  @!P1 IMAD.IADD R9, R0, 0x1, R25 ;  /* 0x0000000100099824 */ /* 0x000fe200078e0219 */
[----:B------:R-:W4:Y:S01]  /*0d20*/  @!P1 LDC.64 R6, c[0x0][0x228] ;  /* 0x00008a00ff069b82 */ /* 0x000f220000000a00 */
[----:B------:R-:W-:-:S05]  /*0d30*/  @!P1 VIADD R25, R25, 0x80 ;  /* 0x0000008019199836 */ /* 0x000fca0000000000 */
[----:B------:R-:W-:-:S13]  /*0d40*/  ISETP.GE.AND P6, PT, R25, R8, PT ;  /* 0x000000081900720c */ /* 0x000fda0003fc6270 */
[----:B------:R-:W4:Y:S01]  /*0d50*/  @!P6 LDC.64 R4, c[0x0][0x228] ;  /* 0x00008a00ff04eb82 */ /* 0x000f220000000a00 */
[----:B---3--:R-:W-:Y:S01]  /*0d60*/  @!P4 IMAD.WIDE.U32 R22, R21, 0x4, R22 ;  /* 0x000000041516c825 */ /* 0x008fe200078e0016 */
[----:B------:R-:W-:Y:S02]  /*0d70*/  CS2R R20, SRZ ;  /* 0x0000000000147805 */ /* 0x000fe4000001ff00 */
[----:B-1----:R-:W-:Y:S01]  /*0d80*/  @!P6 IADD3 R29, R0, R25, RZ ;  /* 0x00000019001de210 */ /* 0x002fe20007ffe0ff */
[----:B--2---:R-:W-:-:S03]  /*0d90*/  @!P5 IMAD.WIDE.U32 R10, R2, 0x4, R10 ;  /* 0x00000004020ad825 */ /* 0x004fc600078e000a */
[----:B------:R-:W5:Y:S01]  /*0da0*/  @!P4 LDG.E R21, desc[UR4][R22.64] ;  /* 0x000000041615c981 */ /* 0x000f62000c1e1900 */
[----:B------:R-:W-:Y:S02]  /*0db0*/  @!P0 IMAD.IADD R25, R0, 0x1, R3 ;  /* 0x0000000100198824 */ /* 0x000fe400078e0203 */
[----:B0-----:R-:W-:Y:S01]  /*0dc0*/  @!P2 IMAD.WIDE.U32 R12, R15, 0x4, R12 ;  /* 0x000000040f0ca825 */ /* 0x001fe200078e000c */
[----:B------:R0:W5:Y:S03]  /*0dd0*/  @!P5 LDG.E R20, desc[UR4][R10.64] ;  /* 0x000000040a14d981 */ /* 0x000166000c1e1900 */
[----:B----4-:R-:W-:Y:S01]  /*0de0*/  @!P1 IMAD.WIDE.U32 R6, R9, 0x4, R6 ;  /* 0x0000000409069825 */ /* 0x010fe200078e0006 */
[----:B------:R-:W-:-:S03]  /*0df0*/  MOV R9, RZ ;  /* 0x000000ff00097202 */ /* 0x000fc60000000f00 */
[----:B------:R-:W-:Y:S02]  /*0e00*/  IMAD.MOV.U32 R15, RZ, RZ, RZ ;  /* 0x000000ffff0f7224 */ /* 0x000fe400078e00ff */
[----:B------:R-:W-:Y:S01]  /*0e10*/  IMAD.MOV.U32 R2, RZ, RZ, RZ ;  /* 0x000000ffff027224 */ /* 0x000fe200078e00ff */
[----:B0-----:R-:W-:Y:S01]  /*0e20*/  CS2R R10, SRZ ;  /* 0x00000000000a7805 */ /* 0x001fe2000001ff00 */
[----:B------:R-:W-:Y:S01]  /*0e30*/  @!P3 IMAD.WIDE.U32 R16, R27, 0x4, R16 ;  /* 0x000000041b10b825 */ /* 0x000fe200078e0010 */
[----:B------:R0:W5:Y:S03]  /*0e40*/  @!P2 LDG.E R9, desc[UR4][R12.64] ;  /* 0x000000040c09a981 */ /* 0x000166000c1e1900 */
[----:B------:R-:W-:Y:S01]  /*0e50*/  @!P6 IMAD.WIDE.U32 R4, R29, 0x4, R4 ;  /* 0x000000041d04e825 */ /* 0x000fe200078e0004 */
[----:B------:R0:W5:Y:S03]  /*0e60*/  @!P3 LDG.E R15, desc[UR4][R16.64] ;  /* 0x00000004100fb981 */ /* 0x000166000c1e1900 */
[----:B------:R-:W-:Y:S01]  /*0e70*/  @!P0 IMAD.WIDE.U32 R18, R25, 0x4, R18 ;  /* 0x0000000419128825 */ /* 0x000fe200078e0012 */
        /* <DEDUP_REMOVED lines=20> */
[----:B------:R-:W-:Y:S05]  /*0fc0*/  CALL.REL.NOINC `($__internal_47_$__cuda_sm20_dblrcp_rn_slowpath_v3) ;  /* 0x0000000c00807944 */ /* 0x000fea0003c00000 */
.L_x_18072:
[----:B------:R-:W-:Y:S05]  /*0fd0*/  BSYNC B2 ;  /* 0x0000000000027941 */ /* 0x000fea0003800000 */
.L_x_18071:
[----:B------:R1:W2:Y:S02]  /*0fe0*/  F2I.F64.TRUNC R12, R16 ;  /* 0x00000010000c7311 */ /* 0x0002a4000030d100 */
.L_x_18070:
[----:B------:R-:W-:Y:S05]  /*0ff0*/  BSYNC B1 ;  /* 0x0000000000017941 */ /* 0x000fea0003800000 */
.L_x_18069:
        /* <DEDUP_REMOVED lines=17> */
[----:B------:R-:W-:Y:S02]  /*1110*/  MOV R2, 0x1140 ;  /* 0x0000114000027802 */ /* 0x000fe40000000f00 */
[----:B------:R-:W-:-:S07]  /*1120*/  IADD3 R4, R4, -0x100000, RZ ;  /* 0xfff0000004047810 */ /* 0x000fce0007ffe0ff */
[----:B--2---:R-:W-:Y:S05]  /*1130*/  CALL.REL.NOINC `($__internal_47_$__cuda_sm20_dblrcp_rn_slowpath_v3) ;  /* 0x0000000c00247944 */ /* 0x004fea0003c00000 */
.L_x_18076:
[----:B------:R-:W-:Y:S05]  /*1140*/  BSYNC B2 ;  /* 0x0000000000027941 */ /* 0x000fea0003800000 */
.L_x_18075:
[----:B------:R0:W3:Y:S02]  /*1150*/  F2I.F64.TRUNC R14, R16 ;  /* 0x00000010000e7311 */ /* 0x0000e4000030d100 */
.L_x_18074:
[----:B------:R-:W-:Y:S05]  /*1160*/  BSYNC B1 ;  /* 0x0000000000017941 */ /* 0x000fea0003800000 */
.L_x_18073:
[----:B------:R-:W-:Y:S01]  /*1170*/  VIADD R5, R3, 0x100 ;  /* 0x0000010003057836 */ /* 0x000fe20000000000 */
[----:B------:R-:W-:Y:S04]  /*1180*/  BSSY B1, `(.L_x_18077) ;  /* 0x0000015000017945 */ /* 0x000fe80003800000 */
[----:B------:R-:W-:-:S13]  /*1190*/  ISETP.GE.AND P1, PT, R5, R8, PT ;  /* 0x000000080500720c */ /* 0x000fda0003f26270 */
[----:B------:R-:W-:Y:S05]  /*11a0*/  @P1 BRA `(.L_x_18078) ;  /* 0x0000000000481947 */ /* 0x000fea0003800000 */
[----:B-----5:R-:W-:Y:S01]  /*11b0*/  IMAD R6, R20, R20, RZ ;  /* 0x0000001414067224 */ /* 0x020fe200078e02ff */
[----:B------:R-:W-:Y:S05]  /*11c0*/  BSSY B2, `(.L_x_18079) ;  /* 0x000000f000027945 */ /* 0x000fea0003800000 */
[----:B------:R-:W4:Y:S08]  /*11d0*/  I2F.F64 R6, R6 ;  /* 0x0000000600067312 */ /* 0x000f300000201c00 */
[----:B----4-:R-:W4:Y:S01]  /*11e0*/  MUFU.RCP64H R19, R7 ;  /* 0x0000000700137308 */ /* 0x010f220000001800 */
[----:B------:R-:W-:-:S05]  /*11f0*/  VIADD R18, R7, 0x300402 ;  /* 0x0030040207127836 */ /* 0x000fca0000000000 */
[----:B------:R-:W-:Y:S01]  /*1200*/  FSETP.GEU.AND P1, PT, |R18|, 5.8789094863358348022e-39, PT ;  /* 0x004004021200780b */ /* 0x000fe20003f2e200 */
[----:B----4-:R-:W-:-:S08]  /*1210*/  DFMA R4, -R6, R18, 1 ;  /* 0x3ff000000604742b */ /* 0x010fd00000000112 */
[----:B------:R-:W-:-:S08]  /*1220*/  DFMA R4, R4, R4, R4 ;  /* 0x000000040404722b */ /* 0x000fd00000000004 */
[----:B------:R-:W-:-:S08]  /*1230*/  DFMA R4, R18, R4, R18 ;  /* 0x000000041204722b */ /* 0x000fd00000000012 */
[----:B01----:R-:W-:-:S08]  /*1240*/  DFMA R16, -R6, R4, 1 ;  /* 0x3ff000000610742b */ /* 0x003fd00000000104 */
[----:B------:R-:W-:Y:S01]  /*1250*/  DFMA R16, R4, R16, R4 ;  /* 0x000000100410722b */ /* 0x000fe20000000004 */
[----:B------:R-:W-:Y:S10]  /*1260*/  @P1 BRA `(.L_x_18080) ;  /* 0x0000000000101947 */ /* 0x000ff40003800000 */
[----:B------:R-:W-:Y:S02]  /*1270*/  LOP3.LUT R4, R7, 0x7fffffff, RZ, 0xc0, !PT ;  /* 0x7fffffff07047812 */ /* 0x000fe400078ec0ff */
[----:B------:R-:W-:Y:S02]  /*1280*/  MOV R2, 0x12b0 ;  /* 0x000012b000027802 */ /* 0x000fe40000000f00 */
[----:B------:R-:W-:-:S07]  /*1290*/  IADD3 R4, R4, -0x100000, RZ ;  /* 0xfff0000004047810 */ /* 0x000fce0007ffe0ff */
[----:B--23--:R-:W-:Y:S05]  /*12a0*/  CALL.REL.NOINC `($__internal_47_$__cuda_sm20_dblrcp_rn_slowpath_v3) ;  /* 0x0000000800c87944 */ /* 0x00cfea0003c00000 */
.L_x_18080:
[----:B------:R-:W-:Y:S05]  /*12b0*/  BSYNC B2 ;  /* 0x0000000000027941 */ /* 0x000fea0003800000 */
.L_x_18079:
[----:B------:R4:W0:Y:S02]  /*12c0*/  F2I.F64.TRUNC R20, R16 ;  /* 0x0000001000147311 */ /* 0x000824000030d100 */
.L_x_18078:
[----:B------:R-:W-:Y:S05]  /*12d0*/  BSYNC B1 ;  /* 0x0000000000017941 */ /* 0x000fea0003800000 */
.L_x_18077:
        /* <DEDUP_REMOVED lines=19> */
[----:B--23--:R-:W-:Y:S05]  /*1410*/  CALL.REL.NOINC `($__internal_47_$__cuda_sm20_dblrcp_rn_slowpath_v3) ;  /* 0x00000008006c7944 */ /* 0x00cfea0003c00000 */
.L_x_18084:
[----:B------:R-:W-:Y:S05]  /*1420*/  BSYNC B2 ;  /* 0x0000000000027941 */ /* 0x000fea0003800000 */
.L_x_18083:
[----:B------:R0:W1:Y:S02]  /*1430*/  F2I.F64.TRUNC R21, R16 ;  /* 0x0000001000157311 */ /* 0x000064000030d100 */
.L_x_18082:
[----:B------:R-:W-:Y:S05]  /*1440*/  BSYNC B1 ;  /* 0x0000000000017941 */ /* 0x000fea0003800000 */
.L_x_18081:
        /* <DEDUP_REMOVED lines=20> */
.L_x_18088:
[----:B------:R-:W-:Y:S05]  /*1590*/  BSYNC B2 ;  /* 0x0000000000027941 */ /* 0x000fea0003800000 */
.L_x_18087:
[----:B------:R0:W1:Y:S02]  /*15a0*/  F2I.F64.TRUNC R15, R16 ;  /* 0x00000010000f7311 */ /* 0x000064000030d100 */
.L_x_18086:
[----:B------:R-:W-:Y:S05]  /*15b0*/  BSYNC B1 ;  /* 0x0000000000017941 */ /* 0x000fea0003800000 */
.L_x_18085:
        /* <DEDUP_REMOVED lines=20> */
.L_x_18092:
[----:B------:R-:W-:Y:S05]  /*1700*/  BSYNC B2 ;  /* 0x0000000000027941 */ /* 0x000fea0003800000 */
.L_x_18091:
[----:B------:R0:W1:Y:S02]  /*1710*/  F2I.F64.TRUNC R9, R16 ;  /* 0x0000001000097311 */ /* 0x000064000030d100 */
.L_x_18090:
[----:B------:R-:W-:Y:S05]  /*1720*/  BSYNC B1 ;  /* 0x0000000000017941 */ /* 0x000fea0003800000 */
.L_x_18089:
        /* <DEDUP_REMOVED lines=20> */
.L_x_18096:
[----:B------:R-:W-:Y:S05]  /*1870*/  BSYNC B2 ;  /* 0x0000000000027941 */ /* 0x000fea0003800000 */
.L_x_18095:
[----:B------:R0:W1:Y:S02]  /*1880*/  F2I.F64.TRUNC R10, R16 ;  /* 0x00000010000a7311 */ /* 0x000064000030d100 */
.L_x_18094:
[----:B------:R-:W-:Y:S05]  /*1890*/  BSYNC B1 ;  /* 0x0000000000017941 */ /* 0x000fea0003800000 */
.L_x_18093:
        /* <DEDUP_REMOVED lines=20> */
.L_x_18100:
[----:B------:R-:W-:Y:S05]  /*19e0*/  BSYNC B2 ;  /* 0x0000000000027941 */ /* 0x000fea0003800000 */
.L_x_18099:
[----:B------:R0:W1:Y:S02]  /*19f0*/  F2I.F64.TRUNC R2, R16 ;  /* 0x0000001000027311 */ /* 0x000064000030d100 */
.L_x_18098:
[----:B------:R-:W-:Y:S05]  /*1a00*/  BSYNC B1 ;  /* 0x0000000000017941 */ /* 0x000fea0003800000 */
.L_x_18097:
[----:B------:R-:W2:Y:S01]  /*1a10*/  @!P0 S2R R7, SR_TID.X ;  /* 0x0000000000078919 */ /* 0x000ea20000002100 */
[----:B------:R-:W3:Y:S01]  /*1a20*/  @!P0 LDC.64 R4, c[0x0][0x220] ;  /* 0x00008800ff048b82 */ /* 0x000ee20000000a00 */
[----:B------:R-:W-:Y:S01]  /*1a30*/  @!P0 IMAD.MOV.U32 R3, RZ, RZ, R13 ;  /* 0x000000ffff038224 */ /* 0x000fe200078e000d */
[----:B------:R-:W-:Y:S04]  /*1a40*/  BSSY B0, `(.L_x_18101) ;  /* 0x0000030000007945 */ /* 0x000fe80003800000 */
[----:B------:R-:W-:Y:S01]  /*1a50*/  BSSY B1, `(.L_x_18102) ;  /* 0x0000028000017945 */ /* 0x000fe20003800000 */
[----:B--2---:R-:W-:-:S04]  /*1a60*/  @!P0 IMAD.IADD R7, R0, 0x1, R7 ;  /* 0x0000000100078824 */ /* 0x004fc800078e0207 */
[----:B---3--:R-:W-:-:S05]  /*1a70*/  @!P0 IMAD.WIDE.U32 R4, R7, 0x4, R4 ;  /* 0x0000000407048825 */ /* 0x008fca00078e0004 */
[----:B------:R2:W-:Y:S01]  /*1a80*/  @!P0 STG.E desc[UR4][R4.64], R12 ;  /* 0x0000000c04008986 */ /* 0x0005e2000c101904 */
[----:B------:R-:W-:-:S13]  /*1a90*/  ISETP.GE.AND P0, PT, R3, R8, PT ;  /* 0x000000080300720c */ /* 0x000fda0003f06270 */
[----:B--2---:R-:W-:Y:S05]  /*1aa0*/  @P0 BRA `(.L_x_18103) ;  /* 0x0000000000300947 */ /* 0x004fea0003800000 */
[----:B------:R-:W2:Y:S01]  /*1ab0*/  LDC.64 R4, c[0x0][0x220] ;  /* 0x00008800ff047b82 */ /* 0x000ea20000000a00 */
[----:B------:R-:W-:Y:S01]  /*1ac0*/  IADD3 R7, R0, R3, RZ ;  /* 0x0000000300077210 */ /* 0x000fe20007ffe0ff */
[----:B------:R-:W-:-:S05]  /*1ad0*/  VIADD R3, R3, 0x80 ;  /* 0x0000008003037836 */ /* 0x000fca0000000000 */
[----:B------:R-:W-:Y:S01]  /*1ae0*/  ISETP.GE.AND P0, PT, R3, R8, PT ;  /* 0x000000080300720c */ /* 0x000fe20003f06270 */
[----:B--2---:R-:W-:-:S05]  /*1af0*/  IMAD.WIDE.U32 R4, R7, 0x4, R4 ;  /* 0x0000000407047825 */ /* 0x004fca00078e0004 */
[----:B-----5:R2:W-:Y:S07]  /*1b00*/  STG.E desc[UR4][R4.64], R14 ;  /* 0x0000000e04007986 */ /* 0x0205ee000c101904 */
[----:B------:R-:W-:Y:S05]  /*1b10*/  @P0 BRA `(.L_x_18104) ;  /* 0x0000000000300947 */ /* 0x000fea0003800000 */
[----:B--2---:R-:W2:Y:S01]  /*1b20*/  LDC.64 R4, c[0x0][0x220] ;  /* 0x00008800ff047b82 */ /* 0x004ea20000000a00 */
[----:B------:R-:W-:Y:S01]  /*1b30*/  IMAD.IADD R7, R0, 0x1, R3 ;  /* 0x0000000100077824 */ /* 0x000fe200078e0203 */
[----:B------:R-:W-:-:S03]  /*1b40*/  IADD3 R3, R3, 0x80, RZ ;  /* 0x0000008003037810 */ /* 0x000fc60007ffe0ff */
[----:B--2---:R-:W-:-:S05]  /*1b50*/  IMAD.WIDE.U32 R4, R7, 0x4, R4 ;  /* 0x0000000407047825 */ /* 0x004fca00078e0004 */
[----:B0-----:R2:W-:Y:S02]  /*1b60*/  STG.E desc[UR4][R4.64], R20 ;  /* 0x0000001404007986 */ /* 0x0015e4000c101904 */
.L_x_18103:
[----:B------:R-:W-:-:S13]  /*1b70*/  ISETP.GE.AND P0, PT, R3, R8, PT ;  /* 0x000000080300720c */ /* 0x000fda0003f06270 */
[----:B------:R-:W-:Y:S05]  /*1b80*/  @P0 BRA `(.L_x_18105) ;  /* 0x0000000000300947 */ /* 0x000fea0003800000 */
[----:B--2---:R-:W2:Y:S01]  /*1b90*/  LDC.64 R4, c[0x0][0x220] ;  /* 0x00008800ff047b82 */ /* 0x004ea20000000a00 */
[----:B------:R-:W-:Y:S02]  /*1ba0*/  IMAD.IADD R7, R0, 0x1, R3 ;  /* 0x0000000100077824 */ /* 0x000fe400078e0203 */
[----:B------:R-:W-:Y:S02]  /*1bb0*/  VIADD R3, R3, 0x80 ;  /* 0x0000008003037836 */ /* 0x000fe40000000000 */
[----:B--2---:R-:W-:-:S05]  /*1bc0*/  IMAD.WIDE.U32 R4, R7, 0x4, R4 ;  /* 0x0000000407047825 */ /* 0x004fca00078e0004 */
[----:B-1---5:R3:W-:Y:S02]  /*1bd0*/  STG.E desc[UR4][R4.64], R21 ;  /* 0x0000001504007986 */ /* 0x0227e4000c101904 */
.L_x_18104:
[----:B------:R-:W-:-:S13]  /*1be0*/  ISETP.GE.AND P0, PT, R3, R8, PT ;  /* 0x000000080300720c */ /* 0x000fda0003f06270 */
[----:B------:R-:W-:Y:S05]  /*1bf0*/  @P0 BRA `(.L_x_18106) ;  /* 0x0000000000340947 */ /* 0x000fea0003800000 */
[----:B--23--:R-:W2:Y:S01]  /*1c00*/  LDC.64 R4, c[0x0][0x220] ;  /* 0x00008800ff047b82 */ /* 0x00cea20000000a00 */
[----:B------:R-:W-:Y:S01]  /*1c10*/  IADD3 R7, R0, R3, RZ ;  /* 0x0000000300077210 */ /* 0x000fe20007ffe0ff */
[----:B------:R-:W-:-:S04]  /*1c20*/  VIADD R3, R3, 0x80 ;  /* 0x0000008003037836 */ /* 0x000fc80000000000 */
[----:B--2---:R-:W-:-:S05]  /*1c30*/  IMAD.WIDE.U32 R4, R7, 0x4, R4 ;  /* 0x0000000407047825 */ /* 0x004fca00078e0004 */
[----:B-1----:R3:W-:Y:S02]  /*1c40*/  STG.E desc[UR4][R4.64], R15 ;  /* 0x0000000f04007986 */ /* 0x0027e4000c101904 */
.L_x_18105:
[----:B------:R-:W-:-:S13]  /*1c50*/  ISETP.GE.AND P0, PT, R3, R8, PT ;  /* 0x000000080300720c */ /* 0x000fda0003f06270 */
[----:B------:R-:W-:Y:S05]  /*1c60*/  @P0 BREAK B1 ;  /* 0x0000000000010942 */ /* 0x000fea0003800000 */
[----:B------:R-:W-:Y:S05]  /*1c70*/  @P0 BRA `(.L_x_18107) ;  /* 0x0000000000300947 */ /* 0x000fea0003800000 */
[----:B--23--:R-:W2:Y:S01]  /*1c80*/  LDC.64 R4, c[0x0][0x220] ;  /* 0x00008800ff047b82 */ /* 0x00cea20000000a00 */
[----:B------:R-:W-:Y:S01]  /*1c90*/  IMAD.IADD R7, R0, 0x1, R3 ;  /* 0x0000000100077824 */ /* 0x000fe200078e0203 */
[----:B------:R-:W-:-:S03]  /*1ca0*/  IADD3 R3, R3, 0x80, RZ ;  /* 0x0000008003037810 */ /* 0x000fc60007ffe0ff */
[----:B--2---:R-:W-:-:S05]  /*1cb0*/  IMAD.WIDE.U32 R4, R7, 0x4, R4 ;  /* 0x0000000407047825 */ /* 0x004fca00078e0004 */
[----:B-1---5:R1:W-:Y:S02]  /*1cc0*/  STG.E desc[UR4][R4.64], R9 ;  /* 0x0000000904007986 */ /* 0x0223e4000c101904 */
.L_x_18106:
[----:B------:R-:W-:Y:S05]  /*1cd0*/  BSYNC B1 ;  /* 0x0000000000017941 */ /* 0x000fea0003800000 */
.L_x_18102:
[----:B------:R-:W-:-:S13]  /*1ce0*/  ISETP.GE.AND P0, PT, R3, R8, PT ;  /* 0x000000080300720c */ /* 0x000fda0003f06270 */
[----:B-123--:R-:W1:Y:S01]  /*1cf0*/  @!P0 LDC.64 R4, c[0x0][0x220] ;  /* 0x00008800ff048b82 */ /* 0x00ee620000000a00 */
[----:B------:R-:W-:Y:S02]  /*1d00*/  @!P0 IMAD.IADD R7, R0, 0x1, R3 ;  /* 0x0000000100078824 */ /* 0x000fe400078e0203 */
[----:B------:R-:W-:Y:S02]  /*1d10*/  @!P0 VIADD R3, R3, 0x80 ;  /* 0x0000008003038836 */ /* 0x000fe40000000000 */
[----:B-1----:R-:W-:-:S05]  /*1d20*/  @!P0 IMAD.WIDE.U32 R4, R7, 0x4, R4 ;  /* 0x0000000407048825 */ /* 0x002fca00078e0004 */
[----:B------:R1:W-:Y:S02]  /*1d30*/  @!P0 STG.E desc[UR4][R4.64], R10 ;  /* 0x0000000a04008986 */ /* 0x0003e4000c101904 */
.L_x_18107:
[----:B------:R-:W-:Y:S05]  /*1d40*/  BSYNC B0 ;  /* 0x0000000000007941 */ /* 0x000fea0003800000 */
.L_x_18101:
[----:B------:R-:W-:Y:S05]  /*1d50*/  WARPSYNC.ALL ;  /* 0x0000000000007948 */ /* 0x000fea0003800000 */
[----:B------:R-:W-:-:S13]  /*1d60*/  ISETP.GE.AND P0, PT, R3, R8, PT ;  /* 0x000000080300720c */ /* 0x000fda0003f06270 */
[----:B------:R-:W-:Y:S05]  /*1d70*/  @P0 EXIT ;  /* 0x000000000000094d */ /* 0x000fea0003800000 */
[----:B-123--:R-:W1:Y:S01]  /*1d80*/  LDC.64 R4, c[0x0][0x220] ;  /* 0x00008800ff047b82 */ /* 0x00ee620000000a00 */
[----:B------:R-:W-:-:S05]  /*1d90*/  IADD3 R3, R0, R3, RZ ;  /* 0x0000000300037210 */ /* 0x000fca0007ffe0ff */
[----:B-1----:R-:W-:-:S05]  /*1da0*/  IMAD.WIDE.U32 R4, R3, 0x4, R4 ;  /* 0x0000000403047825 */ /* 0x002fca00078e0004 */
[----:B-----5:R-:W-:Y:S01]  /*1db0*/  STG.E desc[UR4][R4.64], R2 ;  /* 0x0000000204007986 */ /* 0x020fe2000c101904 */
[----:B------:R-:W-:Y:S05]  /*1dc0*/  EXIT ;  /* 0x000000000000794d */ /* 0x000fea0003800000 */
        .weak           $__internal_47_$__cuda_sm20_dblrcp_rn_slowpath_v3
        .type           $__internal_47_$__cuda_sm20_dblrcp_rn_slowpath_v3,@function
        .size           $__internal_47_$__cuda_sm20_dblrcp_rn_slowpath_v3,(.L_x_71489 - $__internal_47_$__cuda_sm20_dblrcp_rn_slowpath_v3)
$__internal_47_$__cuda_sm20_dblrcp_rn_slowpath_v3:
        /* <DEDUP_REMOVED lines=24> */
.L_x_18111:
        /* <DEDUP_REMOVED lines=9> */
.L_x_18109:
[----:B------:R-:W-:Y:S01]  /*1fe0*/  LOP3.LUT R17, R7, 0x80000, RZ, 0xfc, !PT ;  /* 0x0008000007117812 */ /* 0x000fe200078efcff */
[----:B------:R-:W-:-:S07]  /*1ff0*/  IMAD.MOV.U32 R16, RZ, RZ, R6 ;  /* 0x000000ffff107224 */ /* 0x000fce00078e0006 */
.L_x_18110:
[----:B------:R-:W-:Y:S05]  /*2000*/  BSYNC B0 ;  /* 0x0000000000007941 */ /* 0x000fea0003800000 */
.L_x_18108:
[----:B------:R-:W-:Y:S01]  /*2010*/  MOV R4, R2 ;  /* 0x0000000200047202 */ /* 0x000fe20000000f00 */
[----:B------:R-:W-:-:S04]  /*2020*/  IMAD.MOV.U32 R5, RZ, RZ, 0x0 ;  /* 0x00000000ff057424 */ /* 0x000fc800078e00ff */
[----:B------:R-:W-:Y:S05]  /*2030*/  RET.REL.NODEC R4 `(_ZN2at6native29vectorized_elementwise_kernelILi4EZNS0_50_GLOBAL__N__2680c7bb_12_PowKernel_cu_140f0503_289629pow_tensor_scalar_kernel_implIiiEEvRNS_18TensorIteratorBaseET0_EUliE1_St5arrayIPcLm2EEEEviS6_T1_) ;  /* 0xffffffdc04f07950 */ /* 0x000fea0003c3ffff */
.L_x_18112:
        /* <DEDUP_REMOVED lines=12> */
.L_x_71489:


//--------------------- .text._ZN2at6native29vectorized_elementwise_kernelILi8EZNS0_50_GLOBAL__N__2680c7bb_12_PowKernel_cu_140f0503_289629pow_tensor_scalar_kernel_implIiiEEvRNS_18TensorIteratorBaseET0_EUliE1_St5arrayIPcLm2EEEEviS6_T1_ --------------------------
	.section	.text._ZN2at6native29vectorized_elementwise_kernelILi8EZNS0_50_GLOBAL__N__2680c7bb_12_PowKernel_cu_140f0503_289629pow_tensor_scalar_kernel_implIiiEEvRNS_18TensorIteratorBaseET0_EUliE1_St5arrayIPcLm2EEEEviS6_T1_,"ax",@progbits
	.align	128
        .global         _ZN2at6native29vectorized_elementwise_kernelILi8EZNS0_50_GLOBAL__N__2680c7bb_12_PowKernel_cu_140f0503_289629pow_tensor_scalar_kernel_implIiiEEvRNS_18TensorIteratorBaseET0_EUliE1_St5arrayIPcLm2EEEEviS6_T1_
        .type           _ZN2at6native29vectorized_elementwise_kernelILi8EZNS0_50_GLOBAL__N__2680c7bb_12_PowKernel_cu_140f0503_289629pow_tensor_scalar_kernel_implIiiEEvRNS_18TensorIteratorBaseET0_EUliE1_St5arrayIPcLm2EEEEviS6_T1_,@function
        .size           _ZN2at6native29vectorized_elementwise_kernelILi8EZNS0_50_GLOBAL__N__2680c7bb_12_PowKernel_cu_140f0503_289629pow_tensor_scalar_kernel_implIiiEEvRNS_18TensorIteratorBaseET0_EUliE1_St5arrayIPcLm2EEEEviS6_T1_,(.L_x_71490 - _ZN2at6native29vectorized_elementwise_kernelILi8EZNS0_50_GLOBAL__N__2680c7bb_12_PowKernel_cu_140f0503_289629pow_tensor_scalar_kernel_implIiiEEvRNS_18TensorIteratorBaseET0_EUliE1_St5arrayIPcLm2EEEEviS6_T1_)
        .other          _ZN2at6native29vectorized_elementwise_kernelILi8EZNS0_50_GLOBAL__N__2680c7bb_12_PowKernel_cu_140f0503_289629pow_tensor_scalar_kernel_implIiiEEvRNS_18TensorIteratorBaseET0_EUliE1_St5arrayIPcLm2EEEEviS6_T1_,@"STO_CUDA_ENTRY STV_DEFAULT"
_ZN2at6native29vectorized_elementwise_kernelILi8EZNS0_50_GLOBAL__N__2680c7bb_12_PowKernel_cu_140f0503_289629pow_tensor_scalar_kernel_implIiiEEvRNS_18TensorIteratorBaseET0_EUliE1_St5arrayIPcLm2EEEEviS6_T1_:
.text._ZN2at6native29vectorized_elementwise_kernelILi8EZNS0_50_GLOBAL__N__2680c7bb_12_PowKernel_cu_140f0503_289629pow_tensor_scalar_kernel_implIiiEEvRNS_18TensorIteratorBaseET0_EUliE1_St5arrayIPcLm2EEEEviS6_T1_:
        /* <DEDUP_REMOVED lines=29> */
[----:B-----5:R-:W-:Y:S05]  /*01d0*/  CALL.REL.NOINC `($__internal_48_$__cuda_sm20_dblrcp_rn_slowpath_v3) ;  /* 0x0000001800fc7944 */ /* 0x020fea0003c00000 */
[----:B------:R-:W-:Y:S01]  /*01e0*/  MOV R20, R16 ;  /* 0x0000001000147202 */ /* 0x000fe20000000f00 */
[----:B------:R-:W-:-:S07]  /*01f0*/  IMAD.MOV.U32 R21, RZ, RZ, R17 ;  /* 0x000000ffff157224 */ /* 0x000fce00078e0011 */
.L_x_18115:
[----:B------:R-:W-:Y:S05]  /*0200*/  BSYNC B1 ;  /* 0x0000000000017941 */ /* 0x000fea0003800000 */
.L_x_18114:
        /* <DEDUP_REMOVED lines=15> */
[----:B-----5:R-:W-:Y:S05]  /*0300*/  CALL.REL.NOINC `($__internal_48_$__cuda_sm20_dblrcp_rn_slowpath_v3) ;  /* 0x0000001800b07944 */ /* 0x020fea0003c00000 */
[----:B------:R-:W-:Y:S01]  /*0310*/  MOV R26, R16 ;  /* 0x00000010001a7202 */ /* 0x000fe20000000f00 */
[----:B------:R-:W-:-:S07]  /*0320*/  IMAD.MOV.U32 R27, RZ, RZ, R17 ;  /* 0x000000ffff1b7224 */ /* 0x000fce00078e0011 */
.L_x_18117:
[----:B------:R-:W-:Y:S05]  /*0330*/  BSYNC B1 ;  /* 0x0000000000017941 */ /* 0x000fea0003800000 */
.L_x_18116:
        /* <DEDUP_REMOVED lines=18> */
.L_x_18119:
[----:B------:R-:W-:Y:S05]  /*0460*/  BSYNC B1 ;  /* 0x0000000000017941 */ /* 0x000fea0003800000 */
.L_x_18118:
        /* <DEDUP_REMOVED lines=18> */
.L_x_18121:
[----:B------:R-:W-:Y:S05]  /*0590*/  BSYNC B1 ;  /* 0x0000000000017941 */ /* 0x000fea0003800000 */
.L_x_18120:
        /* <DEDUP_REMOVED lines=15> */
[----:B------:R-:W-:Y:S05]  /*0690*/  CALL.REL.NOINC `($__internal_48_$__cuda_sm20_dblrcp_rn_slowpath_v3) ;  /* 0x0000001400cc7944 */ /* 0x000fea0003c00000 */
[----:B------:R-:W-:Y:S01]  /*06a0*/  MOV R8, R16 ;  /* 0x0000001000087202 */ /* 0x000fe20000000f00 */
[----:B------:R-:W-:-:S07]  /*06b0*/  IMAD.MOV.U32 R9, RZ, RZ, R17 ;  /* 0x000000ffff097224 */ /* 0x000fce00078e0011 */
.L_x_18123:
[----:B------:R-:W-:Y:S05]  /*06c0*/  BSYNC B1 ;  /* 0x0000000000017941 */ /* 0x000fea0003800000 */
.L_x_18122:
        /* <DEDUP_REMOVED lines=18> */
.L_x_18125:
[----:B------:R-:W-:Y:S05]  /*07f0*/  BSYNC B1 ;  /* 0x0000000000017941 */ /* 0x000fea0003800000 */
.L_x_18124:
        /* <DEDUP_REMOVED lines=18> */
.L_x_18127:
[----:B------:R-:W-:Y:S05]  /*0920*/  BSYNC B1 ;  /* 0x0000000000017941 */ /* 0x000fea0003800000 */
.L_x_18126:
        /* <DEDUP_REMOVED lines=18> */
.L_x_18129:
[----:B------:R-:W-:Y:S05]  /*0a50*/  BSYNC B1 ;  /* 0x0000000000017941 */ /* 0x000fea0003800000 */
.L_x_18128:
        /* <DEDUP_REMOVED lines=14> */
.L_x_18113:
        /* <DEDUP_REMOVED lines=72> */
[----:B------:R-:W-:Y:S05]  /*0fc0*/  CALL.REL.NOINC `($__internal_48_$__cuda_sm20_dblrcp_rn_slowpath_v3) ;  /* 0x0000000c00807944 */ /* 0x000fea0003c00000 */
.L_x_18133:
[----:B------:R-:W-:Y:S05]  /*0fd0*/  BSYNC B2 ;  /* 0x0000000000027941 */ /* 0x000fea0003800000 */
.L_x_18132:
[----:B------:R1:W2:Y:S02]  /*0fe0*/  F2I.F64.TRUNC R12, R16 ;  /* 0x00000010000c7311 */ /* 0x0002a4000030d100 */
.L_x_18131:
[----:B------:R-:W-:Y:S05]  /*0ff0*/  BSYNC B1 ;  /* 0x0000000000017941 */ /* 0x000fea0003800000 */
.L_x_18130:
        /* <DEDUP_REMOVED lines=19> */
[----:B--2---:R-:W-:Y:S05]  /*1130*/  CALL.REL.NOINC `($__internal_48_$__cuda_sm20_dblrcp_rn_slowpath_v3) ;  /* 0x0000000c00247944 */ /* 0x004fea0003c00000 */
.L_x_18137:
[----:B------:R-:W-:Y:S05]  /*1140*/  BSYNC B2 ;  /* 0x0000000000027941 */ /* 0x000fea0003800000 */
.L_x_18136:
[----:B------:R0:W3:Y:S02]  /*1150*/  F2I.F64.TRUNC R14, R16 ;  /* 0x00000010000e7311 */ /* 0x0000e4000030d100 */
.L_x_18135:
[----:B------:R-:W-:Y:S05]  /*1160*/  BSYNC B1 ;  /* 0x0000000000017941 */ /* 0x000fea0003800000 */
.L_x_18134:
        /* <DEDUP_REMOVED lines=19> */
[----:B--23--:R-:W-:Y:S05]  /*12a0*/  CALL.REL.NOINC `($__internal_48_$__cuda_sm20_dblrcp_rn_slowpath_v3) ;  /* 0x0000000800c87944 */ /* 0x00cfea0003c00000 */
.L_x_18141:
[----:B------:R-:W-:Y:S05]  /*12b0*/  BSYNC B2 ;  /* 0x0000000000027941 */ /* 0x000fea0003800000 */
.L_x_18140:
[----:B------:R4:W0:Y:S02]  /*12c0*/  F2I.F64.TRUNC R20, R16 ;  /* 0x0000001000147311 */ /* 0x000824000030d100 */
.L_x_18139:
[----:B------:R-:W-:Y:S05]  /*12d0*/  BSYNC B1 ;  /* 0x0000000000017941 */ /* 0x000fea0003800000 */
.L_x_18138:
        /* <DEDUP_REMOVED lines=19> */
[----:B--23--:R-:W-:Y:S05]  /*1410*/  CALL.REL.NOINC `($__internal_48_$__cuda_sm20_dblrcp_rn_slowpath_v3) ;  /* 0x00000008006c7944 */ /* 0x00cfea0003c00000 */
.L_x_18145:
[----:B------:R-:W-:Y:S05]  /*1420*/  BSYNC B2 ;  /* 0x0000000000027941 */ /* 0x000fea0003800000 */
.L_x_18144:
[----:B------:R0:W1:Y:S02]  /*1430*/  F2I.F64.TRUNC R21, R16 ;  /* 0x0000001000157311 */ /* 0x000064000030d100 */
.L_x_18143:
[----:B------:R-:W-:Y:S05]  /*1440*/  BSYNC B1 ;  /* 0x0000000000017941 */ /* 0x000fea0003800000 */
.L_x_18142:
        /* <DEDUP_REMOVED lines=20> */
.L_x_18149:
[----:B------:R-:W-:Y:S05]  /*1590*/  BSYNC B2 ;  /* 0x0000000000027941 */ /* 0x000fea0003800000 */
.L_x_18148:
[----:B------:R0:W1:Y:S02]  /*15a0*/  F2I.F64.TRUNC R15, R16 ;  /* 0x00000010000f7311 */ /* 0x000064000030d100 */
.L_x_18147:
[----:B------:R-:W-:Y:S05]  /*15b0*/  BSYNC B1 ;  /* 0x0000000000017941 */ /* 0x000fea0003800000 */
.L_x_18146:
        /* <DEDUP_REMOVED lines=20> */
.L_x_18153:
[----:B------:R-:W-:Y:S05]  /*1700*/  BSYNC B2 ;  /* 0x0000000000027941 */ /* 0x000fea0003800000 */
.L_x_18152:
[----:B------:R0:W1:Y:S02]  /*1710*/  F2I.F64.TRUNC R9, R16 ;  /* 0x0000001000097311 */ /* 0x000064000030d100 */
.L_x_18151:
[----:B------:R-:W-:Y:S05]  /*1720*/  BSYNC B1 ;  /* 0x0000000000017941 */ /* 0x000fea0003800000 */
.L_x_18150:
        /* <DEDUP_REMOVED lines=20> */
.L_x_18157:
[----:B------:R-:W-:Y:S05]  /*1870*/  BSYNC B2 ;  /* 0x0000000000027941 */ /* 0x000fea0003800000 */
.L_x_18156:
[----:B------:R0:W1:Y:S02]  /*1880*/  F2I.F64.TRUNC R10, R16 ;  /* 0x00000010000a7311 */ /* 0x000064000030d100 */
.L_x_18155:
[----:B------:R-:W-:Y:S05]  /*1890*/  BSYNC B1 ;  /* 0x0000000000017941 */ /* 0x000fea0003800000 */
.L_x_18154:
        /* <DEDUP_REMOVED lines=20> */
.L_x_18161:
[----:B------:R-:W-:Y:S05]  /*19e0*/  BSYNC B2 ;  /* 0x0000000000027941 */ /* 0x000fea0003800000 */
.L_x_18160:
[----:B------:R0:W1:Y:S02]  /*19f0*/  F2I.F64.TRUNC R2, R16 ;  /* 0x0000001000027311 */ /* 0x000064000030d100 */
.L_x_18159:
[----:B------:R-:W-:Y:S05]  /*1a00*/  BSYNC B1 ;  /* 0x0000000000017941 */ /* 0x000fea0003800000 */
.L_x_18158:
        /* <DEDUP_REMOVED lines=22> */
.L_x_18164:
[----:B------:R-:W-:-:S13]  /*1b70*/  ISETP.GE.AND P0, PT, R3, R8, PT ;  /* 0x000000080300720c */ /* 0x000fda0003f06270 */
[----:B------:R-:W-:Y:S05]  /*1b80*/  @P0 BRA `(.L_x_18166) ;  /* 0x0000000000300947 */ /* 0x000fea0003800000 */
[----:B--2---:R-:W2:Y:S01]  /*1b90*/  LDC.64 R4, c[0x0][0x220] ;  /* 0x00008800ff047b82 */ /* 0x004ea20000000a00 */
[----:B------:R-:W-:Y:S02]  /*1ba0*/  IMAD.IADD R7, R0, 0x1, R3 ;  /* 0x0000000100077824 */ /* 0x000fe400078e0203 */
[----:B------:R-:W-:Y:S02]  /*1bb0*/  VIADD R3, R3, 0x80 ;  /* 0x0000008003037836 */ /* 0x000fe40000000000 */
[----:B--2---:R-:W-:-:S05]  /*1bc0*/  IMAD.WIDE.U32 R4, R7, 0x4, R4 ;  /* 0x0000000407047825 */ /* 0x004fca00078e0004 */
[----:B-1---5:R3:W-:Y:S02]  /*1bd0*/  STG.E desc[UR4][R4.64], R21 ;  /* 0x0000001504007986 */ /* 0x0227e4000c101904 */
.L_x_18165:
[----:B------:R-:W-:-:S13]  /*1be0*/  ISETP.GE.AND P0, PT, R3, R8, PT ;  /* 0x000000080300720c */ /* 0x000fda0003f06270 */
[----:B------:R-:W-:Y:S05]  /*1bf0*/  @P0 BRA `(.L_x_18167) ;  /* 0x0000000000340947 */ /* 0x000fea0003800000 */
[----:B--23--:R-:W2:Y:S01]  /*1c00*/  LDC.64 R4, c[0x0][0x220] ;  /* 0x00008800ff047b82 */ /* 0x00cea20000000a00 */
[----:B------:R-:W-:Y:S01]  /*1c10*/  IADD3 R7, R0, R3, RZ ;  /* 0x0000000300077210 */ /* 0x000fe20007ffe0ff */
[----:B------:R-:W-:-:S04]  /*1c20*/  VIADD R3, R3, 0x80 ;  /* 0x0000008003037836 */ /* 0x000fc80000000000 */
[----:B--2---:R-:W-:-:S05]  /*1c30*/  IMAD.WIDE.U32 R4, R7, 0x4, R4 ;  /* 0x0000000407047825 */ /* 0x004fca00078e0004 */
[----:B-1----:R3:W-:Y:S02]  /*1c40*/  STG.E desc[UR4][R4.64], R15 ;  /* 0x0000000f04007986 */ /* 0x0027e4000c101904 */
.L_x_18166:
        /* <DEDUP_REMOVED lines=8> */
.L_x_18167:
[----:B------:R-:W-:Y:S05]  /*1cd0*/  BSYNC B1 ;  /* 0x0000000000017941 */ /* 0x000fea0003800000 */
.L_x_18163:
[----:B------:R-:W-:-:S13]  /*1ce0*/  ISETP.GE.AND P0, PT, R3, R8, PT ;  /* 0x000000080300720c */ /* 0x000fda0003f06270 */
[----:B-123--:R-:W1:Y:S01]  /*1cf0*/  @!P0 LDC.64 R4, c[0x0][0x220] ;  /* 0x00008800ff048b82 */ /* 0x00ee620000000a00 */
[----:B------:R-:W-:Y:S02]  /*1d00*/  @!P0 IMAD.IADD R7, R0, 0x1, R3 ;  /* 0x0000000100078824 */ /* 0x000fe400078e0203 */
[----:B------:R-:W-:Y:S02]  /*1d10*/  @!P0 VIADD R3, R3, 0x80 ;  /* 0x0000008003038836 */ /* 0x000fe40000000000 */
[----:B-1----:R-:W-:-:S05]  /*1d20*/  @!P0 IMAD.WIDE.U32 R4, R7, 0x4, R4 ;  /* 0x0000000407048825 */ /* 0x002fca00078e0004 */
[----:B------:R1:W-:Y:S02]  /*1d30*/  @!P0 STG.E desc[UR4][R4.64], R10 ;  /* 0x0000000a04008986 */ /* 0x0003e4000c101904 */
.L_x_18168:
[----:B------:R-:W-:Y:S05]  /*1d40*/  BSYNC B0 ;  /* 0x0000000000007941 */ /* 0x000fea0003800000 */
.L_x_18162:
        /* <DEDUP_REMOVED lines=8> */
        .weak           $__internal_48_$__cuda_sm20_dblrcp_rn_slowpath_v3
        .type           $__internal_48_$__cuda_sm20_dblrcp_rn_slowpath_v3,@function
        .size           $__internal_48_$__cuda_sm20_dblrcp_rn_slowpath_v3,(.L_x_71490 - $__internal_48_$__cuda_sm20_dblrcp_rn_slowpath_v3)
$__internal_48_$__cuda_sm20_dblrcp_rn_slowpath_v3:
        /* <DEDUP_REMOVED lines=24> */
.L_x_18172:
        /* <DEDUP_REMOVED lines=9> */
.L_x_18170:
[----:B------:R-:W-:Y:S01]  /*1fe0*/  LOP3.LUT R17, R7, 0x80000, RZ, 0xfc, !PT ;  /* 0x0008000007117812 */ /* 0x000fe200078efcff */
[----:B------:R-:W-:-:S07]  /*1ff0*/  IMAD.MOV.U32 R16, RZ, RZ, R6 ;  /* 0x000000ffff107224 */ /* 0x000fce00078e0006 */
.L_x_18171:
[----:B------:R-:W-:Y:S05]  /*2000*/  BSYNC B0 ;  /* 0x0000000000007941 */ /* 0x000fea0003800000 */
.L_x_18169:
[----:B------:R-:W-:Y:S01]  /*2010*/  MOV R4, R2 ;  /* 0x0000000200047202 */ /* 0x000fe20000000f00 */
[----:B------:R-:W-:-:S04]  /*2020*/  IMAD.MOV.U32 R5, RZ, RZ, 0x0 ;  /* 0x00000000ff057424 */ /* 0x000fc800078e00ff */
[----:B------:R-:W-:Y:S05]  /*2030*/  RET.REL.NODEC R4 `(_ZN2at6native29vectorized_elementwise_kernelILi8EZNS0_50_GLOBAL__N__2680c7bb_12_PowKernel_cu_140f0503_289629pow_tensor_scalar_kernel_implIiiEEvRNS_18TensorIteratorBaseET0_EUliE1_St5arrayIPcLm2EEEEviS6_T1_) ;  /* 0xffffffdc04f07950 */ /* 0x000fea0003c3ffff */
.L_x_18173:
        /* <DEDUP_REMOVED lines=12> */
.L_x_71490:


//--------------------- .text._ZN2at6native18elementwise_kernelILi128ELi4EZNS0_15gpu_kernel_implIZNS0_50_GLOBAL__N__2680c7bb_12_PowKernel_cu_140f0503_289629pow_tensor_scalar_kernel_implIiiEEvRNS_18TensorIteratorBaseET0_EUliE0_EEvS6_RKT_EUliE_EEviT1_ --------------------------
	.section	.text._ZN2at6native18elementwise_kernelILi128ELi4EZNS0_15gpu_kernel_implIZNS0_50_GLOBAL__N__2680c7bb_12_PowKernel_cu_140f0503_289629pow_tensor_scalar_kernel_implIiiEEvRNS_18TensorIteratorBaseET0_EUliE0_EEvS6_RKT_EUliE_EEviT1_,"ax",@progbits
	.align	128
        .global         _ZN2at6native18elementwise_kernelILi128ELi4EZNS0_15gpu_kernel_implIZNS0_50_GLOBAL__N__2680c7bb_12_PowKernel_cu_140f0503_289629pow_tensor_scalar_kernel_implIiiEEvRNS_18TensorIteratorBaseET0_EUliE0_EEvS6_RKT_EUliE_EEviT1_
        .type           _ZN2at6native18elementwise_kernelILi128ELi4EZNS0_15gpu_kernel_implIZNS0_50_GLOBAL__N__2680c7bb_12_PowKernel_cu_140f0503_289629pow_tensor_scalar_kernel_implIiiEEvRNS_18TensorIteratorBaseET0_EUliE0_EEvS6_RKT_EUliE_EEviT1_,@function
        .size           _ZN2at6native18elementwise_kernelILi128ELi4EZNS0_15gpu_kernel_implIZNS0_50_GLOBAL__N__2680c7bb_12_PowKernel_cu_140f0503_289629pow_tensor_scalar_kernel_implIiiEEvRNS_18TensorIteratorBaseET0_EUliE0_EEvS6_RKT_EUliE_EEviT1_,(.L_x_71750 - _ZN2at6native18elementwise_kernelILi128ELi4EZNS0_15gpu_kernel_implIZNS0_50_GLOBAL__N__2680c7bb_12_PowKernel_cu_140f0503_289629pow_tensor_scalar_kernel_implIiiEEvRNS_18TensorIteratorBaseET0_EUliE0_EEvS6_RKT_EUliE_EEviT1_)
        .other          _ZN2at6native18elementwise_kernelILi128ELi4EZNS0_15gpu_kernel_implIZNS0_50_GLOBAL__N__2680c7bb_12_PowKernel_cu_140f0503_289629pow_tensor_scalar_kernel_implIiiEEvRNS_18TensorIteratorBaseET0_EUliE0_EEvS6_RKT_EUliE_EEviT1_,@"STO_CUDA_ENTRY STV_DEFAULT"
_ZN2at6native18elementwise_kernelILi128ELi4EZNS0_15gpu_kernel_implIZNS0_50_GLOBAL__N__2680c7bb_12_PowKernel_cu_140f0503_289629pow_tensor_scalar_kernel_implIiiEEvRNS_18TensorIteratorBaseET0_EUliE0_EEvS6_RKT_EUliE_EEviT1_:
.text._ZN2at6native18elementwise_kernelILi128ELi4EZNS0_15gpu_kernel_implIZNS0_50_GLOBAL__N__2680c7bb_12_PowKernel_cu_140f0503_289629pow_tensor_scalar_kernel_implIiiEEvRNS_18TensorIteratorBaseET0_EUliE0_EEvS6_RKT_EUliE_EEviT1_:
        /* <DEDUP_REMOVED lines=313> */
.L_x_18176:
        /* <DEDUP_REMOVED lines=20> */
.L_x_18180:
[----:B------:R0:W5:Y:S01]  /*14d0*/  LDG.E.U8 R19, desc[UR36][R2.64] ;  /* 0x0000002402137981 */ /* 0x000162000c1e1100 */
[----:B------:R-:W-:Y:S05]  /*14e0*/  BRA `(.L_x_18182) ;  /* 0x0000000c00347947 */ /* 0x000fea0003800000 */
.L_x_18179:
        /* <DEDUP_REMOVED lines=8> */
.L_x_18184:
[----:B------:R0:W5:Y:S01]  /*1570*/  LDG.E R19, desc[UR36][R2.64] ;  /* 0x0000002402137981 */ /* 0x000162000c1e1900 */
[----:B------:R-:W-:Y:S05]  /*1580*/  BRA `(.L_x_18182) ;  /* 0x0000000c000c7947 */ /* 0x000fea0003800000 */
.L_x_18183:
[----:B------:R0:W5:Y:S01]  /*1590*/  LDG.E.S16 R19, desc[UR36][R2.64] ;  /* 0x0000002402137981 */ /* 0x000162000c1e1700 */
[----:B------:R-:W-:Y:S05]  /*15a0*/  BRA `(.L_x_18182) ;  /* 0x0000000c00047947 */ /* 0x000fea0003800000 */
.L_x_18178:
        /* <DEDUP_REMOVED lines=9> */
.L_x_18186:
[----:B------:R-:W2:Y:S02]  /*1640*/  LDG.E.U16 R2, desc[UR36][R2.64] ;  /* 0x0000002402027981 */ /* 0x000ea4000c1e1500 */
[----:B--2---:R-:W-:-:S06]  /*1650*/  HADD2.F32 R19, -RZ, R2.H0_H0 ;  /* 0x20000002ff137230 */ /* 0x004fcc0000004100 */
[----:B------:R-:W0:Y:S01]  /*1660*/  F2I.FTZ.TRUNC.NTZ R19, R19 ;  /* 0x0000001300137305 */ /* 0x000e22000021f100 */
[----:B------:R-:W-:Y:S05]  /*1670*/  BRA `(.L_x_18182) ;  /* 0x0000000800d07947 */ /* 0x000fea0003800000 */
.L_x_18185:
        /* <DEDUP_REMOVED lines=9> */
.L_x_18188:
[----:B------:R-:W2:Y:S02]  /*1710*/  LDG.E.U16 R2, desc[UR36][R2.64] ;  /* 0x0000002402027981 */ /* 0x000ea4000c1e1500 */
[----:B--2---:R-:W-:-:S06]  /*1720*/  HADD2.F32 R19, -RZ, R2.H0_H0 ;  /* 0x20000002ff137230 */ /* 0x004fcc0000004100 */
[----:B------:R-:W0:Y:S01]  /*1730*/  F2I.FTZ.TRUNC.NTZ R19, R19 ;  /* 0x0000001300137305 */ /* 0x000e22000021f100 */
[----:B------:R-:W-:Y:S05]  /*1740*/  BRA `(.L_x_18182) ;  /* 0x00000008009c7947 */ /* 0x000fea0003800000 */
.L_x_18187:
[----:B------:R-:W2:Y:S02]  /*1750*/  LDG.E.64 R2, desc[UR36][R2.64] ;  /* 0x0000002402027981 */ /* 0x000ea4000c1e1b00 */
[----:B--2---:R0:W1:Y:S01]  /*1760*/  F2I.F64.TRUNC R19, R2 ;  /* 0x0000000200137311 */ /* 0x004062000030d100 */
[----:B------:R-:W-:Y:S05]  /*1770*/  BRA `(.L_x_18182) ;  /* 0x0000000800907947 */ /* 0x000fea0003800000 */
.L_x_18177:
        /* <DEDUP_REMOVED lines=12> */
.L_x_18191:
[----:B------:R-:W2:Y:S02]  /*1840*/  LDG.E.64 R2, desc[UR36][R2.64] ;  /* 0x0000002402027981 */ /* 0x000ea4000c1e1b00 */
[----:B--2---:R0:W1:Y:S01]  /*1850*/  F2I.F64.TRUNC R19, R2 ;  /* 0x0000000200137311 */ /* 0x004062000030d100 */
[----:B------:R-:W-:Y:S05]  /*1860*/  BRA `(.L_x_18182) ;  /* 0x0000000800547947 */ /* 0x000fea0003800000 */
.L_x_18190:
        /* <DEDUP_REMOVED lines=27> */
.L_x_18193:
        /* <DEDUP_REMOVED lines=14> */
.L_x_18192:
[----:B------:R-:W2:Y:S02]  /*1b00*/  LDG.E.U16 R19, desc[UR36][R2.64] ;  /* 0x0000002402137981 */ /* 0x000ea4000c1e1500 */
[----:B--2---:R-:W-:-:S06]  /*1b10*/  IMAD.U32 R19, R19, 0x10000, RZ ;  /* 0x0001000013137824 */ /* 0x004fcc00078e00ff */
[----:B------:R-:W0:Y:S01]  /*1b20*/  F2I.FTZ.TRUNC.NTZ R19, R19 ;  /* 0x0000001300137305 */ /* 0x000e22000021f100 */
[----:B------:R-:W-:Y:S05]  /*1b30*/  BRA `(.L_x_18182) ;  /* 0x0000000400a07947 */ /* 0x000fea0003800000 */
.L_x_18189:
        /* <DEDUP_REMOVED lines=10> */
.L_x_18196:
        /* <DEDUP_REMOVED lines=21> */
.L_x_18200:
[----:B------:R-:W-:Y:S05]  /*1d30*/  BSYNC B1 ;  /* 0x0000000000017941 */ /* 0x000fea0003800000 */
.L_x_18199:
[----:B------:R-:W-:Y:S01]  /*1d40*/  IMAD.SHL.U32 R2, R2, 0x100000, RZ ;  /* 0x0010000002027824 */ /* 0x000fe200078e00ff */
[----:B------:R-:W-:-:S04]  /*1d50*/  LEA R0, R0, 0x3b800000, 0x17 ;  /* 0x3b80000000007811 */ /* 0x000fc800078eb8ff */
[----:B------:R-:W-:-:S07]  /*1d60*/  LOP3.LUT R19, R0, R2, R19, 0xfe, !PT ;  /* 0x0000000200137212 */ /* 0x000fce00078efe13 */
.L_x_18198:
[----:B------:R-:W-:Y:S05]  /*1d70*/  BSYNC B0 ;  /* 0x0000000000007941 */ /* 0x000fea0003800000 */
.L_x_18197:
[----:B------:R-:W1:Y:S01]  /*1d80*/  F2I.FTZ.TRUNC.NTZ R19, R19 ;  /* 0x0000001300137305 */ /* 0x000e62000021f100 */
[----:B------:R-:W-:Y:S05]  /*1d90*/  BRA `(.L_x_18182) ;  /* 0x0000000400087947 */ /* 0x000fea0003800000 */
.L_x_18195:
        /* <DEDUP_REMOVED lines=21> */
.L_x_18204:
[----:B------:R-:W-:Y:S05]  /*1ef0*/  BSYNC B1 ;  /* 0x0000000000017941 */ /* 0x000fea0003800000 */
.L_x_18203:
[----:B------:R-:W-:Y:S01]  /*1f00*/  IMAD.SHL.U32 R2, R2, 0x200000, RZ ;  /* 0x0020000002027824 */ /* 0x000fe200078e00ff */
[----:B------:R-:W-:-:S04]  /*1f10*/  LEA R0, R0, 0x37800000, 0x17 ;  /* 0x3780000000007811 */ /* 0x000fc800078eb8ff */
[----:B------:R-:W-:-:S07]  /*1f20*/  LOP3.LUT R19, R0, R2, R19, 0xfe, !PT ;  /* 0x0000000200137212 */ /* 0x000fce00078efe13 */
.L_x_18202:
[----:B------:R-:W-:Y:S05]  /*1f30*/  BSYNC B0 ;  /* 0x0000000000007941 */ /* 0x000fea0003800000 */
.L_x_18201:
[----:B------:R-:W2:Y:S01]  /*1f40*/  F2I.FTZ.TRUNC.NTZ R19, R19 ;  /* 0x0000001300137305 */ /* 0x000ea2000021f100 */
[----:B------:R-:W-:Y:S05]  /*1f50*/  BRA `(.L_x_18182) ;  /* 0x0000000000987947 */ /* 0x000fea0003800000 */
.L_x_18194:
        /* <DEDUP_REMOVED lines=14> */
.L_x_18208:
[----:B------:R-:W-:Y:S05]  /*2040*/  BSYNC B0 ;  /* 0x0000000000007941 */ /* 0x000fea0003800000 */
.L_x_18207:
[----:B------:R-:W4:Y:S01]  /*2050*/  F2I.FTZ.TRUNC.NTZ R19, R19 ;  /* 0x0000001300137305 */ /* 0x000f22000021f100 */
[----:B------:R-:W-:Y:S05]  /*2060*/  BRA `(.L_x_18182) ;  /* 0x0000000000547947 */ /* 0x000fea0003800000 */
.L_x_18181:
        /* <DEDUP_REMOVED lines=17> */
.L_x_18209:
[----:B------:R-:W-:Y:S05]  /*2180*/  BRA `(.L_x_18182) ;  /* 0x00000000000c7947 */ /* 0x000fea0003800000 */
.L_x_18206:
[----:B------:R0:W5:Y:S01]  /*2190*/  LDG.E R19, desc[UR36][R2.64] ;  /* 0x0000002402137981 */ /* 0x000162000c1e1900 */
[----:B------:R-:W-:Y:S05]  /*21a0*/  BRA `(.L_x_18182) ;  /* 0x0000000000047947 */ /* 0x000fea0003800000 */
.L_x_18205:
[----:B------:R3:W5:Y:S02]  /*21b0*/  LDG.E R19, desc[UR36][R2.64] ;  /* 0x0000002402137981 */ /* 0x000764000c1e1900 */
.L_x_18182:
[----:B0--3--:R-:W0:Y:S01]  /*21c0*/  LDC.U8 R3, c[0x0][0x428] ;  /* 0x00010a00ff037b82 */ /* 0x009e220000000000 */
[----:B-12-45:R-:W-:-:S04]  /*21d0*/  IMAD R0, R19, R19, RZ ;  /* 0x0000001313007224 */ /* 0x036fc800078e02ff */
        /* <DEDUP_REMOVED lines=14> */
.L_x_18213:
[----:B------:R3:W-:Y:S01]  /*22c0*/  STG.E.U8 desc[UR36][R16.64], R5 ;  /* 0x0000000510007986 */ /* 0x0007e2000c101124 */
[----:B------:R-:W-:Y:S05]  /*22d0*/  BRA `(.L_x_18215) ;  /* 0x0000000c00587947 */ /* 0x000fea0003800000 */
.L_x_18212:
        /* <DEDUP_REMOVED lines=10> */
.L_x_18217:
[----:B------:R1:W-:Y:S01]  /*2380*/  STG.E desc[UR36][R16.64], R5 ;  /* 0x0000000510007986 */ /* 0x0003e2000c101924 */
[----:B------:R-:W-:Y:S05]  /*2390*/  BRA `(.L_x_18215) ;  /* 0x0000000c00287947 */ /* 0x000fea0003800000 */
.L_x_18216:
[----:B------:R2:W-:Y:S01]  /*23a0*/  STG.E.U16 desc[UR36][R16.64], R5 ;  /* 0x0000000510007986 */ /* 0x0005e2000c101524 */
[----:B------:R-:W-:Y:S05]  /*23b0*/  BRA `(.L_x_18215) ;  /* 0x0000000c00207947 */ /* 0x000fea0003800000 */
.L_x_18211:
        /* <DEDUP_REMOVED lines=9> */
.L_x_18219:
[----:B------:R-:W-:-:S04]  /*2450*/  I2FP.F32.S32 R0, R5 ;  /* 0x0000000500007245 */ /* 0x000fc80000201400 */
[----:B------:R-:W-:-:S05]  /*2460*/  F2FP.F16.F32.PACK_AB R0, RZ, R0 ;  /* 0x00000000ff00723e */ /* 0x000fca00000000ff */
[----:B------:R0:W-:Y:S01]  /*2470*/  STG.E.U16 desc[UR36][R16.64], R0 ;  /* 0x0000000010007986 */ /* 0x0001e2000c101524 */
[----:B------:R-:W-:Y:S05]  /*2480*/  BRA `(.L_x_18215) ;  /* 0x0000000800ec7947 */ /* 0x000fea0003800000 */
.L_x_18218:
        /* <DEDUP_REMOVED lines=10> */
.L_x_18221:
[----:B------:R-:W-:-:S04]  /*2530*/  I2FP.F32.S32 R5, R5 ;  /* 0x0000000500057245 */ /* 0x000fc80000201400 */
[----:B------:R-:W-:-:S04]  /*2540*/  F2FP.F16.F32.PACK_AB R3, RZ, R5 ;  /* 0x00000005ff03723e */ /* 0x000fc800000000ff */
[----:B------:R-:W-:-:S05]  /*2550*/  PRMT R3, R3, 0x5410, RZ ;  /* 0x0000541003037816 */ /* 0x000fca00000000ff */
[----:B------:R0:W-:Y:S01]  /*2560*/  STG.E desc[UR36][R16.64], R3 ;  /* 0x0000000310007986 */ /* 0x0001e2000c101924 */
[----:B------:R-:W-:Y:S05]  /*2570*/  BRA `(.L_x_18215) ;  /* 0x0000000800b07947 */ /* 0x000fea0003800000 */
.L_x_18220:
[----:B------:R-:W0:Y:S02]  /*2580*/  I2F.F64 R2, R5 ;  /* 0x0000000500027312 */ /* 0x000e240000201c00 */
[----:B0-----:R0:W-:Y:S01]  /*2590*/  STG.E.64 desc[UR36][R16.64], R2 ;  /* 0x0000000210007986 */ /* 0x0011e2000c101b24 */
[----:B------:R-:W-:Y:S05]  /*25a0*/  BRA `(.L_x_18215) ;  /* 0x0000000800a47947 */ /* 0x000fea0003800000 */
.L_x_18210:
        /* <DEDUP_REMOVED lines=12> */
.L_x_18224:
[----:B------:R-:W0:Y:S01]  /*2670*/  I2F.F64 R4, R5 ;  /* 0x0000000500047312 */ /* 0x000e220000201c00 */
[----:B------:R-:W-:-:S05]  /*2680*/  CS2R R6, SRZ ;  /* 0x0000000000067805 */ /* 0x000fca000001ff00 */
[----:B0-----:R0:W-:Y:S01]  /*2690*/  STG.E.128 desc[UR36][R16.64], R4 ;  /* 0x0000000410007986 */ /* 0x0011e2000c101d24 */
[----:B------:R-:W-:Y:S05]  /*26a0*/  BRA `(.L_x_18215) ;  /* 0x0000000800647947 */ /* 0x000fea0003800000 */
.L_x_18223:
        /* <DEDUP_REMOVED lines=21> */
.L_x_18228:
[----:B------:R-:W-:Y:S05]  /*2800*/  BSYNC B0 ;  /* 0x0000000000007941 */ /* 0x000fea0003800000 */
.L_x_18227:
[----:B------:R-:W-:-:S05]  /*2810*/  LOP3.LUT R3, R0, R3, RZ, 0xfc, !PT ;  /* 0x0000000300037212 */ /* 0x000fca00078efcff */
[----:B------:R0:W-:Y:S01]  /*2820*/  STG.E.U8 desc[UR36][R16.64], R3 ;  /* 0x0000000310007986 */ /* 0x0001e2000c101124 */
[----:B------:R-:W-:Y:S05]  /*2830*/  BRA `(.L_x_18215) ;  /* 0x0000000800007947 */ /* 0x000fea0003800000 */
.L_x_18226:
        /* <DEDUP_REMOVED lines=13> */
.L_x_18230:
[----:B------:R-:W-:Y:S01]  /*2910*/  IMAD.MOV.U32 R0, RZ, RZ, 0x7f ;  /* 0x0000007fff007424 */ /* 0x000fe200078e00ff */
[----:B------:R-:W-:-:S04]  /*2920*/  ISETP.GT.U32.AND P0, PT, R2, 0x7f800000, PT ;  /* 0x7f8000000200780c */ /* 0x000fc80003f04070 */
[----:B------:R-:W-:-:S09]  /*2930*/  SEL R0, R0, 0x7c, P0 ;  /* 0x0000007c00007807 */ /* 0x000fd20000000000 */
.L_x_18231:
[----:B------:R-:W-:Y:S05]  /*2940*/  BSYNC B0 ;  /* 0x0000000000007941 */ /* 0x000fea0003800000 */
.L_x_18229:
[----:B------:R-:W-:-:S04]  /*2950*/  LOP3.LUT R2, R5, 0x80000000, RZ, 0xc0, !PT ;  /* 0x8000000005027812 */ /* 0x000fc800078ec0ff */
[----:B------:R-:W-:-:S04]  /*2960*/  SHF.R.U32.HI R3, RZ, 0x18, R2 ;  /* 0x00000018ff037819 */ /* 0x000fc80000011602 */
[----:B------:R-:W-:-:S05]  /*2970*/  LOP3.LUT R3, R0, R3, RZ, 0xfc, !PT ;  /* 0x0000000300037212 */ /* 0x000fca00078efcff */
[----:B------:R0:W-:Y:S01]  /*2980*/  STG.E.U8 desc[UR36][R16.64], R3 ;  /* 0x0000000310007986 */ /* 0x0001e2000c101124 */
[----:B------:R-:W-:Y:S05]  /*2990*/  BRA `(.L_x_18215) ;  /* 0x0000000400a87947 */ /* 0x000fea0003800000 */
.L_x_18225:
[----:B------:R-:W-:-:S04]  /*29a0*/  I2FP.F32.S32 R0, R5 ;  /* 0x0000000500007245 */ /* 0x000fc80000201400 */
[----:B------:R-:W-:-:S05]  /*29b0*/  F2FP.BF16.F32.PACK_AB R0, RZ, R0 ;  /* 0x00000000ff00723e */ /* 0x000fca00000010ff */
[----:B------:R0:W-:Y:S01]  /*29c0*/  STG.E.U16 desc[UR36][R16.64], R0 ;  /* 0x0000000010007986 */ /* 0x0001e2000c101524 */
[----:B------:R-:W-:Y:S05]  /*29d0*/  BRA `(.L_x_18215) ;  /* 0x0000000400987947 */ /* 0x000fea0003800000 */
.L_x_18222:
        /* <DEDUP_REMOVED lines=10> */
.L_x_18234:
        /* <DEDUP_REMOVED lines=17> */
.L_x_18237:
[----:B------:R-:W-:-:S04]  /*2b90*/  LOP3.LUT R2, R5, 0x80000000, RZ, 0xc0, !PT ;  /* 0x8000000005027812 */ /* 0x000fc800078ec0ff */
[----:B------:R-:W-:-:S04]  /*2ba0*/  SHF.R.U32.HI R3, RZ, 0x18, R2 ;  /* 0x00000018ff037819 */ /* 0x000fc80000011602 */
[----:B------:R-:W-:-:S04]  /*2bb0*/  LOP3.LUT R0, R0, R3, RZ, 0xfc, !PT ;  /* 0x0000000300007212 */ /* 0x000fc800078efcff */
[----:B------:R-:W-:-:S07]  /*2bc0*/  PRMT R8, R0, 0x7610, R8 ;  /* 0x0000761000087816 */ /* 0x000fce0000000008 */
.L_x_18236:
[----:B------:R-:W-:Y:S05]  /*2bd0*/  BSYNC B0 ;  /* 0x0000000000007941 */ /* 0x000fea0003800000 */
.L_x_18235:
[----:B------:R0:W-:Y:S01]  /*2be0*/  STG.E.U8 desc[UR36][R16.64], R8 ;  /* 0x0000000810007986 */ /* 0x0001e2000c101124 */
[----:B------:R-:W-:Y:S05]  /*2bf0*/  BRA `(.L_x_18215) ;  /* 0x0000000400107947 */ /* 0x000fea0003800000 */
.L_x_18233:
        /* <DEDUP_REMOVED lines=17> */
.L_x_18240:
[----:B------:R-:W-:-:S04]  /*2d10*/  LOP3.LUT R2, R5, 0x80000000, RZ, 0xc0, !PT ;  /* 0x8000000005027812 */ /* 0x000fc800078ec0ff */
[----:B------:R-:W-:-:S04]  /*2d20*/  SHF.R.U32.HI R3, RZ, 0x18, R2 ;  /* 0x00000018ff037819 */ /* 0x000fc80000011602 */
[----:B------:R-:W-:-:S04]  /*2d30*/  LOP3.LUT R0, R0, R3, RZ, 0xfc, !PT ;  /* 0x0000000300007212 */ /* 0x000fc800078efcff */
[----:B------:R-:W-:-:S07]  /*2d40*/  PRMT R8, R0, 0x7610, R8 ;  /* 0x0000761000087816 */ /* 0x000fce0000000008 */
.L_x_18239:
[----:B------:R-:W-:Y:S05]  /*2d50*/  BSYNC B0 ;  /* 0x0000000000007941 */ /* 0x000fea0003800000 */
.L_x_18238:
[----:B------:R0:W-:Y:S01]  /*2d60*/  STG.E.U8 desc[UR36][R16.64], R8 ;  /* 0x0000000810007986 */ /* 0x0001e2000c101124 */
[----:B------:R-:W-:Y:S05]  /*2d70*/  BRA `(.L_x_18215) ;  /* 0x0000000000b07947 */ /* 0x000fea0003800000 */
.L_x_18232:
[----:B------:R-:W-:-:S13]  /*2d80*/  ISETP.NE.AND P0, PT, R2, 0x1c, PT ;  /* 0x0000001c0200780c */ /* 0x000fda0003f05270 */
[----:B------:R-:W-:Y:S05]  /*2d90*/  @!P0 BRA `(.L_x_18241) ;  /* 0x0000000000a48947 */ /* 0x000fea0003800000 */
[----:B------:R-:W-:-:S13]  /*2da0*/  ISETP.NE.AND P0, PT, R2, 0x1d, PT ;  /* 0x0000001d0200780c */ /* 0x000fda0003f05270 */
[----:B------:R-:W-:Y:S05]  /*2db0*/  @!P0 BRA `(.L_x_18242) ;  /* 0x00000000008c8947 */ /* 0x000fea0003800000 */
[----:B------:R-:W-:-:S13]  /*2dc0*/  ISETP.NE.AND P0, PT, R2, 0x2c, PT ;  /* 0x0000002c0200780c */ /* 0x000fda0003f05270 */
[----:B------:R-:W-:Y:S05]  /*2dd0*/  @P0 BRA `(.L_x_18214) ;  /* 0x0000000000400947 */ /* 0x000fea0003800000 */
[----:B------:R-:W-:Y:S01]  /*2de0*/  I2FP.F32.S32 R5, R5 ;  /* 0x0000000500057245 */ /* 0x000fe20000201400 */
        /* <DEDUP_REMOVED lines=15> */
.L_x_18214:
        /* <DEDUP_REMOVED lines=16> */
.L_x_18243:
[----:B------:R-:W-:Y:S05]  /*2fe0*/  BRA `(.L_x_18215) ;  /* 0x0000000000147947 */ /* 0x000fea0003800000 */
.L_x_18242:
[--C-:B------:R-:W-:Y:S01]  /*2ff0*/  SHF.R.S32.HI R3, RZ, 0x1f, R5.reuse ;  /* 0x0000001fff037819 */ /* 0x100fe20000011405 */
[----:B------:R-:W-:-:S05]  /*3000*/  IMAD.MOV.U32 R2, RZ, RZ, R5 ;  /* 0x000000ffff027224 */ /* 0x000fca00078e0005 */
[----:B------:R0:W-:Y:S01]  /*3010*/  STG.E.64 desc[UR36][R16.64], R2 ;  /* 0x0000000210007986 */ /* 0x0001e2000c101b24 */
[----:B------:R-:W-:Y:S05]  /*3020*/  BRA `(.L_x_18215) ;  /* 0x0000000000047947 */ /* 0x000fea0003800000 */
.L_x_18241:
[----:B------:R0:W-:Y:S02]  /*3030*/  STG.E desc[UR36][R16.64], R5 ;  /* 0x0000000510007986 */ /* 0x0001e4000c101924 */
.L_x_18215:
[----:B------:R-:W-:-:S04]  /*3040*/  IMAD R18, R23, 0x200, R18 ;  /* 0x0000020017127824 */ /* 0x000fc800078e0212 */
[----:B------:R-:W-:-:S07]  /*3050*/  VIADD R19, R18, 0x80 ;  /* 0x0000008012137836 */ /* 0x000fce0000000000 */
.L_x_18175:
[----:B------:R-:W-:Y:S05]  /*3060*/  BSYNC B6 ;  /* 0x0000000000067941 */ /* 0x000fea0003800000 */
.L_x_18174:
        /* <DEDUP_REMOVED lines=307> */
.L_x_18246:
        /* <DEDUP_REMOVED lines=20> */
.L_x_18250:
[----:B------:R0:W5:Y:S01]  /*44e0*/  LDG.E.U8 R18, desc[UR36][R2.64] ;  /* 0x0000002402127981 */ /* 0x000162000c1e1100 */
[----:B------:R-:W-:Y:S05]  /*44f0*/  BRA `(.L_x_18252) ;  /* 0x0000000c00347947 */ /* 0x000fea0003800000 */
.L_x_18249:
        /* <DEDUP_REMOVED lines=8> */
.L_x_18254:
[----:B------:R0:W5:Y:S01]  /*4580*/  LDG.E R18, desc[UR36][R2.64] ;  /* 0x0000002402127981 */ /* 0x000162000c1e1900 */
[----:B------:R-:W-:Y:S05]  /*4590*/  BRA `(.L_x_18252) ;  /* 0x0000000c000c7947 */ /* 0x000fea0003800000 */
.L_x_18253:
[----:B------:R0:W5:Y:S01]  /*45a0*/  LDG.E.S16 R18, desc[UR36][R2.64] ;  /* 0x0000002402127981 */ /* 0x000162000c1e1700 */
[----:B------:R-:W-:Y:S05]  /*45b0*/  BRA `(.L_x_18252) ;  /* 0x0000000c00047947 */ /* 0x000fea0003800000 */
.L_x_18248:
        /* <DEDUP_REMOVED lines=9> */
.L_x_18256:
[----:B------:R-:W2:Y:S02]  /*4650*/  LDG.E.U16 R2, desc[UR36][R2.64] ;  /* 0x0000002402027981 */ /* 0x000ea4000c1e1500 */
[----:B--2---:R-:W-:-:S06]  /*4660*/  HADD2.F32 R18, -RZ, R2.H0_H0 ;  /* 0x20000002ff127230 */ /* 0x004fcc0000004100 */
[----:B------:R-:W0:Y:S01]  /*4670*/  F2I.FTZ.TRUNC.NTZ R18, R18 ;  /* 0x0000001200127305 */ /* 0x000e22000021f100 */
[----:B------:R-:W-:Y:S05]  /*4680*/  BRA `(.L_x_18252) ;  /* 0x0000000800d07947 */ /* 0x000fea0003800000 */
.L_x_18255:
        /* <DEDUP_REMOVED lines=9> */
.L_x_18258:
[----:B------:R-:W2:Y:S02]  /*4720*/  LDG.E.U16 R2, desc[UR36][R2.64] ;  /* 0x0000002402027981 */ /* 0x000ea4000c1e1500 */
[----:B--2---:R-:W-:-:S06]  /*4730*/  HADD2.F32 R18, -RZ, R2.H0_H0 ;  /* 0x20000002ff127230 */ /* 0x004fcc0000004100 */
[----:B------:R-:W0:Y:S01]  /*4740*/  F2I.FTZ.TRUNC.NTZ R18, R18 ;  /* 0x0000001200127305 */ /* 0x000e22000021f100 */
[----:B------:R-:W-:Y:S05]  /*4750*/  BRA `(.L_x_18252) ;  /* 0x00000008009c7947 */ /* 0x000fea0003800000 */
.L_x_18257:
[----:B------:R-:W2:Y:S02]  /*4760*/  LDG.E.64 R2, desc[UR36][R2.64] ;  /* 0x0000002402027981 */ /* 0x000ea4000c1e1b00 */
[----:B--2---:R0:W1:Y:S01]  /*4770*/  F2I.F64.TRUNC R18, R2 ;  /* 0x0000000200127311 */ /* 0x004062000030d100 */
[----:B------:R-:W-:Y:S05]  /*4780*/  BRA `(.L_x_18252) ;  /* 0x0000000800907947 */ /* 0x000fea0003800000 */
.L_x_18247:
        /* <DEDUP_REMOVED lines=12> */
.L_x_18261:
[----:B------:R-:W2:Y:S02]  /*4850*/  LDG.E.64 R2, desc[UR36][R2.64] ;  /* 0x0000002402027981 */ /* 0x000ea4000c1e1b00 */
[----:B--2---:R0:W1:Y:S01]  /*4860*/  F2I.F64.TRUNC R18, R2 ;  /* 0x0000000200127311 */ /* 0x004062000030d100 */
[----:B------:R-:W-:Y:S05]  /*4870*/  BRA `(.L_x_18252) ;  /* 0x0000000800547947 */ /* 0x000fea0003800000 */
.L_x_18260:
        /* <DEDUP_REMOVED lines=27> */
.L_x_18263:
        /* <DEDUP_REMOVED lines=14> */
.L_x_18262:
[----:B------:R-:W2:Y:S02]  /*4b10*/  LDG.E.U16 R18, desc[UR36][R2.64] ;  /* 0x0000002402127981 */ /* 0x000ea4000c1e1500 */
[----:B--2---:R-:W-:-:S06]  /*4b20*/  IMAD.U32 R18, R18, 0x10000, RZ ;  /* 0x0001000012127824 */ /* 0x004fcc00078e00ff */
[----:B------:R-:W0:Y:S01]  /*4b30*/  F2I.FTZ.TRUNC.NTZ R18, R18 ;  /* 0x0000001200127305 */ /* 0x000e22000021f100 */
[----:B------:R-:W-:Y:S05]  /*4b40*/  BRA `(.L_x_18252) ;  /* 0x0000000400a07947 */ /* 0x000fea0003800000 */
.L_x_18259:
        /* <DEDUP_REMOVED lines=10> */
.L_x_18266:
        /* <DEDUP_REMOVED lines=21> */
.L_x_18270:
[----:B------:R-:W-:Y:S05]  /*4d40*/  BSYNC B1 ;  /* 0x0000000000017941 */ /* 0x000fea0003800000 */
.L_x_18269:
[----:B------:R-:W-:Y:S01]  /*4d50*/  IMAD.SHL.U32 R2, R2, 0x100000, RZ ;  /* 0x0010000002027824 */ /* 0x000fe200078e00ff */
[----:B------:R-:W-:-:S04]  /*4d60*/  LEA R3, R0, 0x3b800000, 0x17 ;  /* 0x3b80000000037811 */ /* 0x000fc800078eb8ff */
[----:B------:R-:W-:-:S07]  /*4d70*/  LOP3.LUT R18, R3, R2, R18, 0xfe, !PT ;  /* 0x0000000203127212 */ /* 0x000fce00078efe12 */
.L_x_18268:
[----:B------:R-:W-:Y:S05]  /*4d80*/  BSYNC B0 ;  /* 0x0000000000007941 */ /* 0x000fea0003800000 */
.L_x_18267:
[----:B------:R-:W1:Y:S01]  /*4d90*/  F2I.FTZ.TRUNC.NTZ R18, R18 ;  /* 0x0000001200127305 */ /* 0x000e62000021f100 */
[----:B------:R-:W-:Y:S05]  /*4da0*/  BRA `(.L_x_18252) ;  /* 0x0000000400087947 */ /* 0x000fea0003800000 */
.L_x_18265:
        /* <DEDUP_REMOVED lines=21> */
.L_x_18274:
[----:B------:R-:W-:Y:S05]  /*4f00*/  BSYNC B1 ;  /* 0x0000000000017941 */ /* 0x000fea0003800000 */
.L_x_18273:
[----:B------:R-:W-:Y:S01]  /*4f10*/  IMAD.SHL.U32 R2, R2, 0x200000, RZ ;  /* 0x0020000002027824 */ /* 0x000fe200078e00ff */
[----:B------:R-:W-:-:S04]  /*4f20*/  LEA R3, R0, 0x37800000, 0x17 ;  /* 0x3780000000037811 */ /* 0x000fc800078eb8ff */
[----:B------:R-:W-:-:S07]  /*4f30*/  LOP3.LUT R18, R3, R2, R18, 0xfe, !PT ;  /* 0x0000000203127212 */ /* 0x000fce00078efe12 */
.L_x_18272:
[----:B------:R-:W-:Y:S05]  /*4f40*/  BSYNC B0 ;  /* 0x0000000000007941 */ /* 0x000fea0003800000 */
.L_x_18271:
[----:B------:R-:W2:Y:S01]  /*4f50*/  F2I.FTZ.TRUNC.NTZ R18, R18 ;  /* 0x0000001200127305 */ /* 0x000ea2000021f100 */
[----:B------:R-:W-:Y:S05]  /*4f60*/  BRA `(.L_x_18252) ;  /* 0x0000000000987947 */ /* 0x000fea0003800000 */
.L_x_18264:
        /* <DEDUP_REMOVED lines=14> */
.L_x_18278:
[----:B------:R-:W-:Y:S05]  /*5050*/  BSYNC B0 ;  /* 0x0000000000007941 */ /* 0x000fea0003800000 */
.L_x_18277:
[----:B------:R-:W0:Y:S01]  /*5060*/  F2I.FTZ.TRUNC.NTZ R18, R18 ;  /* 0x0000001200127305 */ /* 0x000e22000021f100 */
[----:B------:R-:W-:Y:S05]  /*5070*/  BRA `(.L_x_18252) ;  /* 0x0000000000547947 */ /* 0x000fea0003800000 */
.L_x_18251:
        /* <DEDUP_REMOVED lines=17> */
.L_x_18279:
[----:B------:R-:W-:Y:S05]  /*5190*/  BRA `(.L_x_18252) ;  /* 0x00000000000c7947 */ /* 0x000fea0003800000 */
.L_x_18276:
[----:B------:R4:W5:Y:S01]  /*51a0*/  LDG.E R18, desc[UR36][R2.64] ;  /* 0x0000002402127981 */ /* 0x000962000c1e1900 */
[----:B------:R-:W-:Y:S05]  /*51b0*/  BRA `(.L_x_18252) ;  /* 0x0000000000047947 */ /* 0x000fea0003800000 */
.L_x_18275:
[----:B------:R3:W5:Y:S02]  /*51c0*/  LDG.E R18, desc[UR36][R2.64] ;  /* 0x0000002402127981 */ /* 0x000764000c1e1900 */
.L_x_18252:
[----:B0-----:R-:W0:Y:S01]  /*51d0*/  LDC.U8 R4, c[0x0][0x428] ;  /* 0x00010a00ff047b82 */ /* 0x001e220000000000 */
[----:B-12345:R-:W-:-:S04]  /*51e0*/  IMAD R3, R18, R18, RZ ;  /* 0x0000001212037224 */ /* 0x03efc800078e02ff */
        /* <DEDUP_REMOVED lines=14> */
.L_x_18283:
[----:B------:R0:W-:Y:S01]  /*52d0*/  STG.E.U8 desc[UR36][R16.64], R2 ;  /* 0x0000000210007986 */ /* 0x0001e2000c101124 */
[----:B------:R-:W-:Y:S05]  /*52e0*/  BRA `(.L_x_18285) ;  /* 0x0000000c00507947 */ /* 0x000fea0003800000 */
.L_x_18282:
        /* <DEDUP_REMOVED lines=9> */
.L_x_18287:
[----:B------:R0:W-:Y:S01]  /*5380*/  STG.E desc[UR36][R16.64], R2 ;  /* 0x0000000210007986 */ /* 0x0001e2000c101924 */
[----:B------:R-:W-:Y:S05]  /*5390*/  BRA `(.L_x_18285) ;  /* 0x0000000c00247947 */ /* 0x000fea0003800000 */
.L_x_18286:
[----:B------:R0:W-:Y:S01]  /*53a0*/  STG.E.U16 desc[UR36][R16.64], R2 ;  /* 0x0000000210007986 */ /* 0x0001e2000c101524 */
[----:B------:R-:W-:Y:S05]  /*53b0*/  BRA `(.L_x_18285) ;  /* 0x0000000c001c7947 */ /* 0x000fea0003800000 */
.L_x_18281:
        /* <DEDUP_REMOVED lines=9> */
.L_x_18289:
[----:B------:R-:W-:-:S04]  /*5450*/  I2FP.F32.S32 R0, R2 ;  /* 0x0000000200007245 */ /* 0x000fc80000201400 */
[----:B------:R-:W-:-:S05]  /*5460*/  F2FP.F16.F32.PACK_AB R0, RZ, R0 ;  /* 0x00000000ff00723e */ /* 0x000fca00000000ff */
[----:B------:R0:W-:Y:S01]  /*5470*/  STG.E.U16 desc[UR36][R16.64], R0 ;  /* 0x0000000010007986 */ /* 0x0001e2000c101524 */
[----:B------:R-:W-:Y:S05]  /*5480*/  BRA `(.L_x_18285) ;  /* 0x0000000800e87947 */ /* 0x000fea0003800000 */
.L_x_18288:
        /* <DEDUP_REMOVED lines=10> */
.L_x_18291:
[----:B------:R-:W-:-:S04]  /*5530*/  I2FP.F32.S32 R2, R2 ;  /* 0x0000000200027245 */ /* 0x000fc80000201400 */
[----:B------:R-:W-:-:S04]  /*5540*/  F2FP.F16.F32.PACK_AB R3, RZ, R2 ;  /* 0x00000002ff03723e */ /* 0x000fc800000000ff */
[----:B------:R-:W-:-:S05]  /*5550*/  PRMT R3, R3, 0x5410, RZ ;  /* 0x0000541003037816 */ /* 0x000fca00000000ff */
[----:B------:R0:W-:Y:S01]  /*5560*/  STG.E desc[UR36][R16.64], R3 ;  /* 0x0000000310007986 */ /* 0x0001e2000c101924 */
[----:B------:R-:W-:Y:S05]  /*5570*/  BRA `(.L_x_18285) ;  /* 0x0000000800ac7947 */ /* 0x000fea0003800000 */
.L_x_18290:
[----:B------:R-:W0:Y:S02]  /*5580*/  I2F.F64 R2, R2 ;  /* 0x0000000200027312 */ /* 0x000e240000201c00 */
[----:B0-----:R0:W-:Y:S01]  /*5590*/  STG.E.64 desc[UR36][R16.64], R2 ;  /* 0x0000000210007986 */ /* 0x0011e2000c101b24 */
[----:B------:R-:W-:Y:S05]  /*55a0*/  BRA `(.L_x_18285) ;  /* 0x0000000800a07947 */ /* 0x000fea0003800000 */
.L_x_18280:
        /* <DEDUP_REMOVED lines=12> */
.L_x_18294:
[----:B------:R-:W0:Y:S01]  /*5670*/  I2F.F64 R4, R2 ;  /* 0x0000000200047312 */ /* 0x000e220000201c00 */
[----:B------:R-:W-:-:S05]  /*5680*/  CS2R R6, SRZ ;  /* 0x0000000000067805 */ /* 0x000fca000001ff00 */
[----:B0-----:R0:W-:Y:S01]  /*5690*/  STG.E.128 desc[UR36][R16.64], R4 ;  /* 0x0000000410007986 */ /* 0x0011e2000c101d24 */
[----:B------:R-:W-:Y:S05]  /*56a0*/  BRA `(.L_x_18285) ;  /* 0x0000000800607947 */ /* 0x000fea0003800000 */
.L_x_18293:
        /* <DEDUP_REMOVED lines=21> */
.L_x_18298:
[----:B------:R-:W-:Y:S05]  /*5800*/  BSYNC B0 ;  /* 0x0000000000007941 */ /* 0x000fea0003800000 */
.L_x_18297:
[----:B------:R-:W-:-:S05]  /*5810*/  LOP3.LUT R3, R0, R3, RZ, 0xfc, !PT ;  /* 0x0000000300037212 */ /* 0x000fca00078efcff */
[----:B------:R0:W-:Y:S01]  /*5820*/  STG.E.U8 desc[UR36][R16.64], R3 ;  /* 0x0000000310007986 */ /* 0x0001e2000c101124 */
[----:B------:R-:W-:Y:S05]  /*5830*/  BRA `(.L_x_18285) ;  /* 0x0000000400fc7947 */ /* 0x000fea0003800000 */
.L_x_18296:
        /* <DEDUP_REMOVED lines=13> */
.L_x_18300:
[----:B------:R-:W-:Y:S01]  /*5910*/  IMAD.MOV.U32 R0, RZ, RZ, 0x7f ;  /* 0x0000007fff007424 */ /* 0x000fe200078e00ff */
[----:B------:R-:W-:-:S04]  /*5920*/  ISETP.GT.U32.AND P0, PT, R2, 0x7f800000, PT ;  /* 0x7f8000000200780c */ /* 0x000fc80003f04070 */
[----:B------:R-:W-:-:S09]  /*5930*/  SEL R0, R0, 0x7c, P0 ;  /* 0x0000007c00007807 */ /* 0x000fd20000000000 */
.L_x_18301:
[----:B------:R-:W-:Y:S05]  /*5940*/  BSYNC B0 ;  /* 0x0000000000007941 */ /* 0x000fea0003800000 */
.L_x_18299:
[----:B------:R-:W-:-:S04]  /*5950*/  LOP3.LUT R2, R3, 0x80000000, RZ, 0xc0, !PT ;  /* 0x8000000003027812 */ /* 0x000fc800078ec0ff */
[----:B------:R-:W-:-:S04]  /*5960*/  SHF.R.U32.HI R3, RZ, 0x18, R2 ;  /* 0x00000018ff037819 */ /* 0x000fc80000011602 */
[----:B------:R-:W-:-:S05]  /*5970*/  LOP3.LUT R3, R0, R3, RZ, 0xfc, !PT ;  /* 0x0000000300037212 */ /* 0x000fca00078efcff */
[----:B------:R0:W-:Y:S01]  /*5980*/  STG.E.U8 desc[UR36][R16.64], R3 ;  /* 0x0000000310007986 */ /* 0x0001e2000c101124 */
[----:B------:R-:W-:Y:S05]  /*5990*/  BRA `(.L_x_18285) ;  /* 0x0000000400a47947 */ /* 0x000fea0003800000 */
.L_x_18295:
[----:B------:R-:W-:-:S04]  /*59a0*/  I2FP.F32.S32 R0, R2 ;  /* 0x0000000200007245 */ /* 0x000fc80000201400 */
[----:B------:R-:W-:-:S05]  /*59b0*/  F2FP.BF16.F32.PACK_AB R0, RZ, R0 ;  /* 0x00000000ff00723e */ /* 0x000fca00000010ff */
[----:B------:R0:W-:Y:S01]  /*59c0*/  STG.E.U16 desc[UR36][R16.64], R0 ;  /* 0x0000000010007986 */ /* 0x0001e2000c101524 */
[----:B------:R-:W-:Y:S05]  /*59d0*/  BRA `(.L_x_18285) ;  /* 0x0000000400947947 */ /* 0x000fea0003800000 */
.L_x_18292:
        /* <DEDUP_REMOVED lines=10> */
.L_x_18304:
        /* <DEDUP_REMOVED lines=17> */
.L_x_18307:
[----:B------:R-:W-:-:S04]  /*5b90*/  LOP3.LUT R2, R3, 0x80000000, RZ, 0xc0, !PT ;  /* 0x8000000003027812 */ /* 0x000fc800078ec0ff */
[----:B------:R-:W-:-:S04]  /*5ba0*/  SHF.R.U32.HI R3, RZ, 0x18, R2 ;  /* 0x00000018ff037819 */ /* 0x000fc80000011602 */
[----:B------:R-:W-:-:S04]  /*5bb0*/  LOP3.LUT R0, R0, R3, RZ, 0xfc, !PT ;  /* 0x0000000300007212 */ /* 0x000fc800078efcff */
[----:B------:R-:W-:-:S07]  /*5bc0*/  PRMT R8, R0, 0x7610, R8 ;  /* 0x0000761000087816 */ /* 0x000fce0000000008 */
.L_x_18306:
[----:B------:R-:W-:Y:S05]  /*5bd0*/  BSYNC B0 ;  /* 0x0000000000007941 */ /* 0x000fea0003800000 */
.L_x_18305:
[----:B------:R3:W-:Y:S01]  /*5be0*/  STG.E.U8 desc[UR36][R16.64], R8 ;  /* 0x0000000810007986 */ /* 0x0007e2000c101124 */
[----:B------:R-:W-:Y:S05]  /*5bf0*/  BRA `(.L_x_18285) ;  /* 0x00000004000c7947 */ /* 0x000fea0003800000 */
.L_x_18303:
        /* <DEDUP_REMOVED lines=17> */
.L_x_18310:
[----:B------:R-:W-:-:S04]  /*5d10*/  LOP3.LUT R2, R3, 0x80000000, RZ, 0xc0, !PT ;  /* 0x8000000003027812 */ /* 0x000fc800078ec0ff */
[----:B------:R-:W-:-:S04]  /*5d20*/  SHF.R.U32.HI R3, RZ, 0x18, R2 ;  /* 0x00000018ff037819 */ /* 0x000fc80000011602 */
[----:B------:R-:W-:-:S04]  /*5d30*/  LOP3.LUT R0, R0, R3, RZ, 0xfc, !PT ;  /* 0x0000000300007212 */ /* 0x000fc800078efcff */
[----:B------:R-:W-:-:S07]  /*5d40*/  PRMT R8, R0, 0x7610, R8 ;  /* 0x0000761000087816 */ /* 0x000fce0000000008 */
.L_x_18309:
[----:B------:R-:W-:Y:S05]  /*5d50*/  BSYNC B0 ;  /* 0x0000000000007941 */ /* 0x000fea0003800000 */
.L_x_18308:
[----:B------:R0:W-:Y:S01]  /*5d60*/  STG.E.U8 desc[UR36][R16.64], R8 ;  /* 0x0000000810007986 */ /* 0x0001e2000c101124 */
[----:B------:R-:W-:Y:S05]  /*5d70*/  BRA `(.L_x_18285) ;  /* 0x0000000000ac7947 */ /* 0x000fea0003800000 */
.L_x_18302:
        /* <DEDUP_REMOVED lines=22> */
.L_x_18284:
        /* <DEDUP_REMOVED lines=16> */
.L_x_18313:
[----:B------:R-:W-:Y:S05]  /*5fe0*/  BRA `(.L_x_18285) ;  /* 0x0000000000107947 */ /* 0x000fea0003800000 */
.L_x_18312:
[----:B------:R-:W-:-:S05]  /*5ff0*/  SHF.R.S32.HI R3, RZ, 0x1f, R2 ;  /* 0x0000001fff037819 */ /* 0x000fca0000011402 */
[----:B------:R2:W-:Y:S01]  /*6000*/  STG.E.64 desc[UR36][R16.64], R2 ;  /* 0x0000000210007986 */ /* 0x0005e2000c101b24 */
[----:B------:R-:W-:Y:S05]  /*6010*/  BRA `(.L_x_18285) ;  /* 0x0000000000047947 */ /* 0x000fea0003800000 */
.L_x_18311:
[----:B------:R0:W-:Y:S02]  /*6020*/  STG.E desc[UR36][R16.64], R2 ;  /* 0x0000000210007986 */ /* 0x0001e4000c101924 */
.L_x_18285:
[----:B------:R-:W-:-:S07]  /*6030*/  VIADD R19, R19, 0x80 ;  /* 0x0000008013137836 */ /* 0x000fce0000000000 */
.L_x_18245:
[----:B------:R-:W-:Y:S05]  /*6040*/  BSYNC B6 ;  /* 0x0000000000067941 */ /* 0x000fea0003800000 */
.L_x_18244:
        /* <DEDUP_REMOVED lines=307> */
.L_x_18316:
        /* <DEDUP_REMOVED lines=20> */
.L_x_18320:
[----:B------:R0:W5:Y:S01]  /*74c0*/  LDG.E.U8 R18, desc[UR36][R2.64] ;  /* 0x0000002402127981 */ /* 0x000162000c1e1100 */
[----:B------:R-:W-:Y:S05]  /*74d0*/  BRA `(.L_x_18322) ;  /* 0x0000000c00347947 */ /* 0x000fea0003800000 */
.L_x_18319:
        /* <DEDUP_REMOVED lines=8> */
.L_x_18324:
[----:B------:R0:W5:Y:S01]  /*7560*/  LDG.E R18, desc[UR36][R2.64] ;  /* 0x0000002402127981 */ /* 0x000162000c1e1900 */
[----:B------:R-:W-:Y:S05]  /*7570*/  BRA `(.L_x_18322) ;  /* 0x0000000c000c7947 */ /* 0x000fea0003800000 */
.L_x_18323:
[----:B------:R0:W5:Y:S01]  /*7580*/  LDG.E.S16 R18, desc[UR36][R2.64] ;  /* 0x0000002402127981 */ /* 0x000162000c1e1700 */
[----:B------:R-:W-:Y:S05]  /*7590*/  BRA `(.L_x_18322) ;  /* 0x0000000c00047947 */ /* 0x000fea0003800000 */
.L_x_18318:
        /* <DEDUP_REMOVED lines=9> */
.L_x_18326:
[----:B------:R-:W2:Y:S02]  /*7630*/  LDG.E.U16 R2, desc[UR36][R2.64] ;  /* 0x0000002402027981 */ /* 0x000ea4000c1e1500 */
[----:B--2---:R-:W-:-:S06]  /*7640*/  HADD2.F32 R18, -RZ, R2.H0_H0 ;  /* 0x20000002ff127230 */ /* 0x004fcc0000004100 */
[----:B------:R-:W0:Y:S01]  /*7650*/  F2I.FTZ.TRUNC.NTZ R18, R18 ;  /* 0x0000001200127305 */ /* 0x000e22000021f100 */
[----:B------:R-:W-:Y:S05]  /*7660*/  BRA `(.L_x_18322) ;  /* 0x0000000800d07947 */ /* 0x000fea0003800000 */
.L_x_18325:
        /* <DEDUP_REMOVED lines=9> */
.L_x_18328:
[----:B------:R-:W2:Y:S02]  /*7700*/  LDG.E.U16 R2, desc[UR36][R2.64] ;  /* 0x0000002402027981 */ /* 0x000ea4000c1e1500 */
[----:B--2---:R-:W-:-:S06]  /*7710*/  HADD2.F32 R18, -RZ, R2.H0_H0 ;  /* 0x20000002ff127230 */ /* 0x004fcc0000004100 */
[----:B------:R-:W0:Y:S01]  /*7720*/  F2I.FTZ.TRUNC.NTZ R18, R18 ;  /* 0x0000001200127305 */ /* 0x000e22000021f100 */
[----:B------:R-:W-:Y:S05]  /*7730*/  BRA `(.L_x_18322) ;  /* 0x00000008009c7947 */ /* 0x000fea0003800000 */
.L_x_18327:
[----:B------:R-:W2:Y:S02]  /*7740*/  LDG.E.64 R2, desc[UR36][R2.64] ;  /* 0x0000002402027981 */ /* 0x000ea4000c1e1b00 */
[----:B--2---:R0:W1:Y:S01]  /*7750*/  F2I.F64.TRUNC R18, R2 ;  /* 0x0000000200127311 */ /* 0x004062000030d100 */
[----:B------:R-:W-:Y:S05]  /*7760*/  BRA `(.L_x_18322) ;  /* 0x0000000800907947 */ /* 0x000fea0003800000 */
.L_x_18317:
        /* <DEDUP_REMOVED lines=12> */
.L_x_18331:
[----:B------:R-:W2:Y:S02]  /*7830*/  LDG.E.64 R2, desc[UR36][R2.64] ;  /* 0x0000002402027981 */ /* 0x000ea4000c1e1b00 */
[----:B--2---:R0:W1:Y:S01]  /*7840*/  F2I.F64.TRUNC R18, R2 ;  /* 0x0000000200127311 */ /* 0x004062000030d100 */
[----:B------:R-:W-:Y:S05]  /*7850*/  BRA `(.L_x_18322) ;  /* 0x0000000800547947 */ /* 0x000fea0003800000 */
.L_x_18330:
        /* <DEDUP_REMOVED lines=27> */
.L_x_18333:
        /* <DEDUP_REMOVED lines=14> */
.L_x_18332:
[----:B------:R-:W2:Y:S02]  /*7af0*/  LDG.E.U16 R18, desc[UR36][R2.64] ;  /* 0x0000002402127981 */ /* 0x000ea4000c1e1500 */
[----:B--2---:R-:W-:-:S06]  /*7b00*/  IMAD.U32 R18, R18, 0x10000, RZ ;  /* 0x0001000012127824 */ /* 0x004fcc00078e00ff */
[----:B------:R-:W0:Y:S01]  /*7b10*/  F2I.FTZ.TRUNC.NTZ R18, R18 ;  /* 0x0000001200127305 */ /* 0x000e22000021f100 */
[----:B------:R-:W-:Y:S05]  /*7b20*/  BRA `(.L_x_18322) ;  /* 0x0000000400a07947 */ /* 0x000fea0003800000 */
.L_x_18329:
        /* <DEDUP_REMOVED lines=10> */
.L_x_18336:
        /* <DEDUP_REMOVED lines=21> */
.L_x_18340:
[----:B------:R-:W-:Y:S05]  /*7d20*/  BSYNC B1 ;  /* 0x0000000000017941 */ /* 0x000fea0003800000 */
.L_x_18339:
[----:B------:R-:W-:Y:S01]  /*7d30*/  IMAD.SHL.U32 R2, R2, 0x100000, RZ ;  /* 0x0010000002027824 */ /* 0x000fe200078e00ff */
[----:B------:R-:W-:-:S04]  /*7d40*/  LEA R3, R0, 0x3b800000, 0x17 ;  /* 0x3b80000000037811 */ /* 0x000fc800078eb8ff */
[----:B------:R-:W-:-:S07]  /*7d50*/  LOP3.LUT R18, R3, R2, R18, 0xfe, !PT ;  /* 0x0000000203127212 */ /* 0x000fce00078efe12 */
.L_x_18338:
[----:B------:R-:W-:Y:S05]  /*7d60*/  BSYNC B0 ;  /* 0x0000000000007941 */ /* 0x000fea0003800000 */
.L_x_18337:
[----:B------:R-:W1:Y:S01]  /*7d70*/  F2I.FTZ.TRUNC.NTZ R18, R18 ;  /* 0x0000001200127305 */ /* 0x000e62000021f100 */
[----:B------:R-:W-:Y:S05]  /*7d80*/  BRA `(.L_x_18322) ;  /* 0x0000000400087947 */ /* 0x000fea0003800000 */
.L_x_18335:
        /* <DEDUP_REMOVED lines=21> */
.L_x_18344:
[----:B------:R-:W-:Y:S05]  /*7ee0*/  BSYNC B1 ;  /* 0x0000000000017941 */ /* 0x000fea0003800000 */
.L_x_18343:
[----:B------:R-:W-:Y:S01]  /*7ef0*/  IMAD.SHL.U32 R2, R2, 0x200000, RZ ;  /* 0x0020000002027824 */ /* 0x000fe200078e00ff */
[----:B------:R-:W-:-:S04]  /*7f00*/  LEA R3, R0, 0x37800000, 0x17 ;  /* 0x3780000000037811 */ /* 0x000fc800078eb8ff */
[----:B------:R-:W-:-:S07]  /*7f10*/  LOP3.LUT R18, R3, R2, R18, 0xfe, !PT ;  /* 0x0000000203127212 */ /* 0x000fce00078efe12 */
.L_x_18342:
[----:B------:R-:W-:Y:S05]  /*7f20*/  BSYNC B0 ;  /* 0x0000000000007941 */ /* 0x000fea0003800000 */
.L_x_18341:
[----:B------:R-:W2:Y:S01]  /*7f30*/  F2I.FTZ.TRUNC.NTZ R18, R18 ;  /* 0x0000001200127305 */ /* 0x000ea2000021f100 */
[----:B------:R-:W-:Y:S05]  /*7f40*/  BRA `(.L_x_18322) ;  /* 0x0000000000987947 */ /* 0x000fea0003800000 */
.L_x_18334:
        /* <DEDUP_REMOVED lines=14> */
.L_x_18348:
[----:B------:R-:W-:Y:S05]  /*8030*/  BSYNC B0 ;  /* 0x0000000000007941 */ /* 0x000fea0003800000 */
.L_x_18347:
[----:B------:R-:W4:Y:S01]  /*8040*/  F2I.FTZ.TRUNC.NTZ R18, R18 ;  /* 0x0000001200127305 */ /* 0x000f22000021f100 */
[----:B------:R-:W-:Y:S05]  /*8050*/  BRA `(.L_x_18322) ;  /* 0x0000000000547947 */ /* 0x000fea0003800000 */
.L_x_18321:
        /* <DEDUP_REMOVED lines=17> */
.L_x_18349:
[----:B------:R-:W-:Y:S05]  /*8170*/  BRA `(.L_x_18322) ;  /* 0x00000000000c7947 */ /* 0x000fea0003800000 */
.L_x_18346:
[----:B------:R3:W5:Y:S01]  /*8180*/  LDG.E R18, desc[UR36][R2.64] ;  /* 0x0000002402127981 */ /* 0x000762000c1e1900 */
[----:B------:R-:W-:Y:S05]  /*8190*/  BRA `(.L_x_18322) ;  /* 0x0000000000047947 */ /* 0x000fea0003800000 */
.L_x_18345:
[----:B------:R0:W5:Y:S02]  /*81a0*/  LDG.E R18, desc[UR36][R2.64] ;  /* 0x0000002402127981 */ /* 0x000164000c1e1900 */
.L_x_18322:
        /* <DEDUP_REMOVED lines=16> */
.L_x_18353:
[----:B------:R3:W-:Y:S01]  /*82b0*/  STG.E.U8 desc[UR36][R16.64], R2 ;  /* 0x0000000210007986 */ /* 0x0007e2000c101124 */
[----:B------:R-:W-:Y:S05]  /*82c0*/  BRA `(.L_x_18355) ;  /* 0x0000000c00507947 */ /* 0x000fea0003800000 */
.L_x_18352:
        /* <DEDUP_REMOVED lines=9> */
.L_x_18357:
[----:B------:R2:W-:Y:S01]  /*8360*/  STG.E desc[UR36][R16.64], R2 ;  /* 0x0000000210007986 */ /* 0x0005e2000c101924 */
[----:B------:R-:W-:Y:S05]  /*8370*/  BRA `(.L_x_18355) ;  /* 0x0000000c00247947 */ /* 0x000fea0003800000 */
.L_x_18356:
[----:B------:R0:W-:Y:S01]  /*8380*/  STG.E.U16 desc[UR36][R16.64], R2 ;  /* 0x0000000210007986 */ /* 0x0001e2000c101524 */
[----:B------:R-:W-:Y:S05]  /*8390*/  BRA `(.L_x_18355) ;  /* 0x0000000c001c7947 */ /* 0x000fea0003800000 */
.L_x_18351:
        /* <DEDUP_REMOVED lines=9> */
.L_x_18359:
[----:B------:R-:W-:-:S04]  /*8430*/  I2FP.F32.S32 R0, R2 ;  /* 0x0000000200007245 */ /* 0x000fc80000201400 */
[----:B------:R-:W-:-:S05]  /*8440*/  F2FP.F16.F32.PACK_AB R0, RZ, R0 ;  /* 0x00000000ff00723e */ /* 0x000fca00000000ff */
[----:B------:R0:W-:Y:S01]  /*8450*/  STG.E.U16 desc[UR36][R16.64], R0 ;  /* 0x0000000010007986 */ /* 0x0001e2000c101524 */
[----:B------:R-:W-:Y:S05]  /*8460*/  BRA `(.L_x_18355) ;  /* 0x0000000800e87947 */ /* 0x000fea0003800000 */
.L_x_18358:
        /* <DEDUP_REMOVED lines=10> */
.L_x_18361:
[----:B------:R-:W-:-:S04]  /*8510*/  I2FP.F32.S32 R2, R2 ;  /* 0x0000000200027245 */ /* 0x000fc80000201400 */
[----:B------:R-:W-:-:S04]  /*8520*/  F2FP.F16.F32.PACK_AB R3, RZ, R2 ;  /* 0x00000002ff03723e */ /* 0x000fc800000000ff */
[----:B------:R-:W-:-:S05]  /*8530*/  PRMT R3, R3, 0x5410, RZ ;  /* 0x0000541003037816 */ /* 0x000fca00000000ff */
[----:B------:R0:W-:Y:S01]  /*8540*/  STG.E desc[UR36][R16.64], R3 ;  /* 0x0000000310007986 */ /* 0x0001e2000c101924 */
[----:B------:R-:W-:Y:S05]  /*8550*/  BRA `(.L_x_18355) ;  /* 0x0000000800ac7947 */ /* 0x000fea0003800000 */
.L_x_18360:
[----:B------:R-:W0:Y:S02]  /*8560*/  I2F.F64 R2, R2 ;  /* 0x0000000200027312 */ /* 0x000e240000201c00 */
[----:B0-----:R0:W-:Y:S01]  /*8570*/  STG.E.64 desc[UR36][R16.64], R2 ;  /* 0x0000000210007986 */ /* 0x0011e2000c101b24 */
[----:B------:R-:W-:Y:S05]  /*8580*/  BRA `(.L_x_18355) ;  /* 0x0000000800a07947 */ /* 0x000fea0003800000 */
.L_x_18350:
        /* <DEDUP_REMOVED lines=12> */
.L_x_18364:
[----:B------:R-:W0:Y:S01]  /*8650*/  I2F.F64 R4, R2 ;  /* 0x0000000200047312 */ /* 0x000e220000201c00 */
[----:B------:R-:W-:-:S05]  /*8660*/  CS2R R6, SRZ ;  /* 0x0000000000067805 */ /* 0x000fca000001ff00 */
[----:B0-----:R0:W-:Y:S01]  /*8670*/  STG.E.128 desc[UR36][R16.64], R4 ;  /* 0x0000000410007986 */ /* 0x0011e2000c101d24 */
[----:B------:R-:W-:Y:S05]  /*8680*/  BRA `(.L_x_18355) ;  /* 0x0000000800607947 */ /* 0x000fea0003800000 */
.L_x_18363:
        /* <DEDUP_REMOVED lines=21> */
.L_x_18368:
[----:B------:R-:W-:Y:S05]  /*87e0*/  BSYNC B0 ;  /* 0x0000000000007941 */ /* 0x000fea0003800000 */
.L_x_18367:
[----:B------:R-:W-:-:S05]  /*87f0*/  LOP3.LUT R3, R0, R3, RZ, 0xfc, !PT ;  /* 0x0000000300037212 */ /* 0x000fca00078efcff */
[----:B------:R0:W-:Y:S01]  /*8800*/  STG.E.U8 desc[UR36][R16.64], R3 ;  /* 0x0000000310007986 */ /* 0x0001e2000c101124 */
[----:B------:R-:W-:Y:S05]  /*8810*/  BRA `(.L_x_18355) ;  /* 0x0000000400fc7947 */ /* 0x000fea0003800000 */
.L_x_18366:
        /* <DEDUP_REMOVED lines=13> */
.L_x_18370:
[----:B------:R-:W-:Y:S01]  /*88f0*/  IMAD.MOV.U32 R0, RZ, RZ, 0x7f ;  /* 0x0000007fff007424 */ /* 0x000fe200078e00ff */
[----:B------:R-:W-:-:S04]  /*8900*/  ISETP.GT.U32.AND P0, PT, R2, 0x7f800000, PT ;  /* 0x7f8000000200780c */ /* 0x000fc80003f04070 */
[----:B------:R-:W-:-:S09]  /*8910*/  SEL R0, R0, 0x7c, P0 ;  /* 0x0000007c00007807 */ /* 0x000fd20000000000 */
.L_x_18371:
[----:B------:R-:W-:Y:S05]  /*8920*/  BSYNC B0 ;  /* 0x0000000000007941 */ /* 0x000fea0003800000 */
.L_x_18369:
[----:B------:R-:W-:-:S04]  /*8930*/  LOP3.LUT R2, R3, 0x80000000, RZ, 0xc0, !PT ;  /* 0x8000000003027812 */ /* 0x000fc800078ec0ff */
[----:B------:R-:W-:-:S04]  /*8940*/  SHF.R.U32.HI R3, RZ, 0x18, R2 ;  /* 0x00000018ff037819 */ /* 0x000fc80000011602 */
[----:B------:R-:W-:-:S05]  /*8950*/  LOP3.LUT R3, R0, R3, RZ, 0xfc, !PT ;  /* 0x0000000300037212 */ /* 0x000fca00078efcff */
[----:B------:R0:W-:Y:S01]  /*8960*/  STG.E.U8 desc[UR36][R16.64], R3 ;  /* 0x0000000310007986 */ /* 0x0001e2000c101124 */
[----:B------:R-:W-:Y:S05]  /*8970*/  BRA `(.L_x_18355) ;  /* 0x0000000400a47947 */ /* 0x000fea0003800000 */
.L_x_18365:
[----:B------:R-:W-:-:S04]  /*8980*/  I2FP.F32.S32 R0, R2 ;  /* 0x0000000200007245 */ /* 0x000fc80000201400 */
[----:B------:R-:W-:-:S05]  /*8990*/  F2FP.BF16.F32.PACK_AB R0, RZ, R0 ;  /* 0x00000000ff00723e */ /* 0x000fca00000010ff */
[----:B------:R0:W-:Y:S01]  /*89a0*/  STG.E.U16 desc[UR36][R16.64], R0 ;  /* 0x0000000010007986 */ /* 0x0001e2000c101524 */
[----:B------:R-:W-:Y:S05]  /*89b0*/  BRA `(.L_x_18355) ;  /* 0x0000000400947947 */ /* 0x000fea0003800000 */
.L_x_18362:
        /* <DEDUP_REMOVED lines=10> */
.L_x_18374:
        /* <DEDUP_REMOVED lines=17> */
.L_x_18377:
[----:B------:R-:W-:-:S04]  /*8b70*/  LOP3.LUT R2, R3, 0x80000000, RZ, 0xc0, !PT ;  /* 0x8000000003027812 */ /* 0x000fc800078ec0ff */
[----:B------:R-:W-:-:S04]  /*8b80*/  SHF.R.U32.HI R3, RZ, 0x18, R2 ;  /* 0x00000018ff037819 */ /* 0x000fc80000011602 */
[----:B------:R-:W-:-:S04]  /*8b90*/  LOP3.LUT R0, R0, R3, RZ, 0xfc, !PT ;  /* 0x0000000300007212 */ /* 0x000fc800078efcff */
[----:B------:R-:W-:-:S07]  /*8ba0*/  PRMT R8, R0, 0x7610, R8 ;  /* 0x0000761000087816 */ /* 0x000fce0000000008 */
.L_x_18376:
[----:B------:R-:W-:Y:S05]  /*8bb0*/  BSYNC B0 ;  /* 0x0000000000007941 */ /* 0x000fea0003800000 */
.L_x_18375:
[----:B------:R0:W-:Y:S01]  /*8bc0*/  STG.E.U8 desc[UR36][R16.64], R8 ;  /* 0x0000000810007986 */ /* 0x0001e2000c101124 */
[----:B------:R-:W-:Y:S05]  /*8bd0*/  BRA `(.L_x_18355) ;  /* 0x00000004000c7947 */ /* 0x000fea0003800000 */
.L_x_18373:
        /* <DEDUP_REMOVED lines=17> */
.L_x_18380:
[----:B------:R-:W-:-:S04]  /*8cf0*/  LOP3.LUT R2, R3, 0x80000000, RZ, 0xc0, !PT ;  /* 0x8000000003027812 */ /* 0x000fc800078ec0ff */
[----:B------:R-:W-:-:S04]  /*8d00*/  SHF.R.U32.HI R3, RZ, 0x18, R2 ;  /* 0x00000018ff037819 */ /* 0x000fc80000011602 */
[----:B------:R-:W-:-:S04]  /*8d10*/  LOP3.LUT R0, R0, R3, RZ, 0xfc, !PT ;  /* 0x0000000300007212 */ /* 0x000fc800078efcff */
[----:B------:R-:W-:-:S07]  /*8d20*/  PRMT R8, R0, 0x7610, R8 ;  /* 0x0000761000087816 */ /* 0x000fce0000000008 */
.L_x_18379:
[----:B------:R-:W-:Y:S05]  /*8d30*/  BSYNC B0 ;  /* 0x0000000000007941 */ /* 0x000fea0003800000 */
.L_x_18378:
[----:B------:R0:W-:Y:S01]  /*8d40*/  STG.E.U8 desc[UR36][R16.64], R8 ;  /* 0x0000000810007986 */ /* 0x0001e2000c101124 */
[----:B------:R-:W-:Y:S05]  /*8d50*/  BRA `(.L_x_18355) ;  /* 0x0000000000ac7947 */ /* 0x000fea0003800000 */
.L_x_18372:
        /* <DEDUP_REMOVED lines=22> */
.L_x_18354:
        /* <DEDUP_REMOVED lines=16> */
.L_x_18383:
[----:B------:R-:W-:Y:S05]  /*8fc0*/  BRA `(.L_x_18355) ;  /* 0x0000000000107947 */ /* 0x000fea0003800000 */
.L_x_18382:
[----:B------:R-:W-:-:S05]  /*8fd0*/  SHF.R.S32.HI R3, RZ, 0x1f, R2 ;  /* 0x0000001fff037819 */ /* 0x000fca0000011402 */
[----:B------:R0:W-:Y:S01]  /*8fe0*/  STG.E.64 desc[UR36][R16.64], R2 ;  /* 0x0000000210007986 */ /* 0x0001e2000c101b24 */
[----:B------:R-:W-:Y:S05]  /*8ff0*/  BRA `(.L_x_18355) ;  /* 0x0000000000047947 */ /* 0x000fea0003800000 */
.L_x_18381:
[----:B------:R0:W-:Y:S02]  /*9000*/  STG.E desc[UR36][R16.64], R2 ;  /* 0x0000000210007986 */ /* 0x0001e4000c101924 */
.L_x_18355:
[----:B------:R-:W-:-:S07]  /*9010*/  VIADD R19, R19, 0x80 ;  /* 0x0000008013137836 */ /* 0x000fce0000000000 */
.L_x_18315:
[----:B------:R-:W-:Y:S05]  /*9020*/  BSYNC B6 ;  /* 0x0000000000067941 */ /* 0x000fea0003800000 */
.L_x_18314:
        /* <DEDUP_REMOVED lines=306> */
.L_x_18384:
        /* <DEDUP_REMOVED lines=20> */
.L_x_18388:
[----:B------:R4:W5:Y:S01]  /*a490*/  LDG.E.U8 R18, desc[UR36][R2.64] ;  /* 0x0000002402127981 */ /* 0x000962000c1e1100 */
[----:B------:R-:W-:Y:S05]  /*a4a0*/  BRA `(.L_x_18390) ;  /* 0x0000000c00347947 */ /* 0x000fea0003800000 */
.L_x_18387:
        /* <DEDUP_REMOVED lines=8> */
.L_x_18392:
[----:B------:R2:W5:Y:S01]  /*a530*/  LDG.E R18, desc[UR36][R2.64] ;  /* 0x0000002402127981 */ /* 0x000562000c1e1900 */
[----:B------:R-:W-:Y:S05]  /*a540*/  BRA `(.L_x_18390) ;  /* 0x0000000c000c7947 */ /* 0x000fea0003800000 */
.L_x_18391:
[----:B------:R0:W5:Y:S01]  /*a550*/  LDG.E.S16 R18, desc[UR36][R2.64] ;  /* 0x0000002402127981 */ /* 0x000162000c1e1700 */
[----:B------:R-:W-:Y:S05]  /*a560*/  BRA `(.L_x_18390) ;  /* 0x0000000c00047947 */ /* 0x000fea0003800000 */
.L_x_18386:
        /* <DEDUP_REMOVED lines=9> */
.L_x_18394:
[----:B------:R-:W2:Y:S02]  /*a600*/  LDG.E.U16 R2, desc[UR36][R2.64] ;  /* 0x0000002402027981 */ /* 0x000ea4000c1e1500 */
[----:B--2---:R-:W-:-:S06]  /*a610*/  HADD2.F32 R18, -RZ, R2.H0_H0 ;  /* 0x20000002ff127230 */ /* 0x004fcc0000004100 */
[----:B------:R-:W0:Y:S01]  /*a620*/  F2I.FTZ.TRUNC.NTZ R18, R18 ;  /* 0x0000001200127305 */ /* 0x000e22000021f100 */
[----:B------:R-:W-:Y:S05]  /*a630*/  BRA `(.L_x_18390) ;  /* 0x0000000800d07947 */ /* 0x000fea0003800000 */
.L_x_18393:
        /* <DEDUP_REMOVED lines=9> */
.L_x_18396:
[----:B------:R-:W2:Y:S02]  /*a6d0*/  LDG.E.U16 R2, desc[UR36][R2.64] ;  /* 0x0000002402027981 */ /* 0x000ea4000c1e1500 */
[----:B--2---:R-:W-:-:S06]  /*a6e0*/  HADD2.F32 R18, -RZ, R2.H0_H0 ;  /* 0x20000002ff127230 */ /* 0x004fcc0000004100 */
[----:B------:R-:W0:Y:S01]  /*a6f0*/  F2I.FTZ.TRUNC.NTZ R18, R18 ;  /* 0x0000001200127305 */ /* 0x000e22000021f100 */
[----:B------:R-:W-:Y:S05]  /*a700*/  BRA `(.L_x_18390) ;  /* 0x00000008009c7947 */ /* 0x000fea0003800000 */
.L_x_18395:
[----:B------:R-:W2:Y:S02]  /*a710*/  LDG.E.64 R2, desc[UR36][R2.64] ;  /* 0x0000002402027981 */ /* 0x000ea4000c1e1b00 */
[----:B--2---:R0:W1:Y:S01]  /*a720*/  F2I.F64.TRUNC R18, R2 ;  /* 0x0000000200127311 */ /* 0x004062000030d100 */
[----:B------:R-:W-:Y:S05]  /*a730*/  BRA `(.L_x_18390) ;  /* 0x0000000800907947 */ /* 0x000fea0003800000 */
.L_x_18385:
        /* <DEDUP_REMOVED lines=12> */
.L_x_18399:
[----:B------:R-:W2:Y:S02]  /*a800*/  LDG.E.64 R2, desc[UR36][R2.64] ;  /* 0x0000002402027981 */ /* 0x000ea4000c1e1b00 */
[----:B--2---:R0:W1:Y:S01]  /*a810*/  F2I.F64.TRUNC R18, R2 ;  /* 0x0000000200127311 */ /* 0x004062000030d100 */
[----:B------:R-:W-:Y:S05]  /*a820*/  BRA `(.L_x_18390) ;  /* 0x0000000800547947 */ /* 0x000fea0003800000 */
.L_x_18398:
        /* <DEDUP_REMOVED lines=27> */
.L_x_18401:
        /* <DEDUP_REMOVED lines=14> */
.L_x_18400:
[----:B------:R-:W2:Y:S02]  /*aac0*/  LDG.E.U16 R18, desc[UR36][R2.64] ;  /* 0x0000002402127981 */ /* 0x000ea4000c1e1500 */
[----:B--2---:R-:W-:-:S06]  /*aad0*/  IMAD.U32 R18, R18, 0x10000, RZ ;  /* 0x0001000012127824 */ /* 0x004fcc00078e00ff */
[----:B------:R-:W0:Y:S01]  /*aae0*/  F2I.FTZ.TRUNC.NTZ R18, R18 ;  /* 0x0000001200127305 */ /* 0x000e22000021f100 */
[----:B------:R-:W-:Y:S05]  /*aaf0*/  BRA `(.L_x_18390) ;  /* 0x0000000400a07947 */ /* 0x000fea0003800000 */
.L_x_18397:
        /* <DEDUP_REMOVED lines=10> */
.L_x_18404:
        /* <DEDUP_REMOVED lines=21> */
.L_x_18408:
[----:B------:R-:W-:Y:S05]  /*acf0*/  BSYNC B1 ;  /* 0x0000000000017941 */ /* 0x000fea0003800000 */
.L_x_18407:
[----:B------:R-:W-:Y:S01]  /*ad00*/  IMAD.SHL.U32 R2, R2, 0x100000, RZ ;  /* 0x0010000002027824 */ /* 0x000fe200078e00ff */
[----:B------:R-:W-:-:S04]  /*ad10*/  LEA R3, R0, 0x3b800000, 0x17 ;  /* 0x3b80000000037811 */ /* 0x000fc800078eb8ff */
[----:B------:R-:W-:-:S07]  /*ad20*/  LOP3.LUT R18, R3, R2, R18, 0xfe, !PT ;  /* 0x0000000203127212 */ /* 0x000fce00078efe12 */
.L_x_18406:
[----:B------:R-:W-:Y:S05]  /*ad30*/  BSYNC B0 ;  /* 0x0000000000007941 */ /* 0x000fea0003800000 */
.L_x_18405:
[----:B------:R-:W0:Y:S01]  /*ad40*/  F2I.FTZ.TRUNC.NTZ R18, R18 ;  /* 0x0000001200127305 */ /* 0x000e22000021f100 */
[----:B------:R-:W-:Y:S05]  /*ad50*/  BRA `(.L_x_18390) ;  /* 0x0000000400087947 */ /* 0x000fea0003800000 */
.L_x_18403:
        /* <DEDUP_REMOVED lines=21> */
.L_x_18412:
[----:B------:R-:W-:Y:S05]  /*aeb0*/  BSYNC B1 ;  /* 0x0000000000017941 */ /* 0x000fea0003800000 */
.L_x_18411:
[----:B------:R-:W-:Y:S01]  /*aec0*/  IMAD.SHL.U32 R2, R2, 0x200000, RZ ;  /* 0x0020000002027824 */ /* 0x000fe200078e00ff */
[----:B------:R-:W-:-:S04]  /*aed0*/  LEA R3, R0, 0x37800000, 0x17 ;  /* 0x3780000000037811 */ /* 0x000fc800078eb8ff */
[----:B------:R-:W-:-:S07]  /*aee0*/  LOP3.LUT R18, R3, R2, R18, 0xfe, !PT ;  /* 0x0000000203127212 */ /* 0x000fce00078efe12 */
.L_x_18410:
[----:B------:R-:W-:Y:S05]  /*aef0*/  BSYNC B0 ;  /* 0x0000000000007941 */ /* 0x000fea0003800000 */
.L_x_18409:
[----:B------:R-:W0:Y:S01]  /*af00*/  F2I.FTZ.TRUNC.NTZ R18, R18 ;  /* 0x0000001200127305 */ /* 0x000e22000021f100 */
[----:B------:R-:W-:Y:S05]  /*af10*/  BRA `(.L_x_18390) ;  /* 0x0000000000987947 */ /* 0x000fea0003800000 */
.L_x_18402:
        /* <DEDUP_REMOVED lines=14> */
.L_x_18416:
[----:B------:R-:W-:Y:S05]  /*b000*/  BSYNC B0 ;  /* 0x0000000000007941 */ /* 0x000fea0003800000 */
.L_x_18415:
[----:B------:R-:W0:Y:S01]  /*b010*/  F2I.FTZ.TRUNC.NTZ R18, R18 ;  /* 0x0000001200127305 */ /* 0x000e22000021f100 */
[----:B------:R-:W-:Y:S05]  /*b020*/  BRA `(.L_x_18390) ;  /* 0x0000000000547947 */ /* 0x000fea0003800000 */
.L_x_18389:
        /* <DEDUP_REMOVED lines=17> */
.L_x_18417:
[----:B------:R-:W-:Y:S05]  /*b140*/  BRA `(.L_x_18390) ;  /* 0x00000000000c7947 */ /* 0x000fea0003800000 */
.L_x_18414:
[----:B------:R0:W5:Y:S01]  /*b150*/  LDG.E R18, desc[UR36][R2.64] ;  /* 0x0000002402127981 */ /* 0x000162000c1e1900 */
[----:B------:R-:W-:Y:S05]  /*b160*/  BRA `(.L_x_18390) ;  /* 0x0000000000047947 */ /* 0x000fea0003800000 */
.L_x_18413:
[----:B------:R0:W5:Y:S02]  /*b170*/  LDG.E R18, desc[UR36][R2.64] ;  /* 0x0000002402127981 */ /* 0x000164000c1e1900 */
.L_x_18390:
        /* <DEDUP_REMOVED lines=16> */
.L_x_18421:
[----:B------:R-:W-:Y:S01]  /*b280*/  STG.E.U8 desc[UR36][R16.64], R2 ;  /* 0x0000000210007986 */ /* 0x000fe2000c101124 */
[----:B------:R-:W-:Y:S05]  /*b290*/  EXIT ;  /* 0x000000000000794d */ /* 0x000fea0003800000 */
.L_x_18420:
        /* <DEDUP_REMOVED lines=9> */
.L_x_18424:
[----:B------:R-:W-:Y:S01]  /*b330*/  STG.E desc[UR36][R16.64], R2 ;  /* 0x0000000210007986 */ /* 0x000fe2000c101924 */
[----:B------:R-:W-:Y:S05]  /*b340*/  EXIT ;  /* 0x000000000000794d */ /* 0x000fea0003800000 */
.L_x_18423:
[----:B------:R-:W-:Y:S01]  /*b350*/  STG.E.U16 desc[UR36][R16.64], R2 ;  /* 0x0000000210007986 */ /* 0x000fe2000c101524 */
[----:B------:R-:W-:Y:S05]  /*b360*/  EXIT ;  /* 0x000000000000794d */ /* 0x000fea0003800000 */
.L_x_18419:
        /* <DEDUP_REMOVED lines=9> */
.L_x_18426:
[----:B------:R-:W-:-:S04]  /*b400*/  I2FP.F32.S32 R0, R2 ;  /* 0x0000000200007245 */ /* 0x000fc80000201400 */
[----:B------:R-:W-:-:S05]  /*b410*/  F2FP.F16.F32.PACK_AB R0, RZ, R0 ;  /* 0x00000000ff00723e */ /* 0x000fca00000000ff */
[----:B------:R-:W-:Y:S01]  /*b420*/  STG.E.U16 desc[UR36][R16.64], R0 ;  /* 0x0000000010007986 */ /* 0x000fe2000c101524 */
[----:B------:R-:W-:Y:S05]  /*b430*/  EXIT ;  /* 0x000000000000794d */ /* 0x000fea0003800000 */
.L_x_18425:
        /* <DEDUP_REMOVED lines=10> */
.L_x_18428:
[----:B------:R-:W-:-:S04]  /*b4e0*/  I2FP.F32.S32 R2, R2 ;  /* 0x0000000200027245 */ /* 0x000fc80000201400 */
[----:B------:R-:W-:-:S04]  /*b4f0*/  F2FP.F16.F32.PACK_AB R3, RZ, R2 ;  /* 0x00000002ff03723e */ /* 0x000fc800000000ff */
[----:B------:R-:W-:-:S05]  /*b500*/  PRMT R3, R3, 0x5410, RZ ;  /* 0x0000541003037816 */ /* 0x000fca00000000ff */
[----:B------:R-:W-:Y:S01]  /*b510*/  STG.E desc[UR36][R16.64], R3 ;  /* 0x0000000310007986 */ /* 0x000fe2000c101924 */
[----:B------:R-:W-:Y:S05]  /*b520*/  EXIT ;  /* 0x000000000000794d */ /* 0x000fea0003800000 */
.L_x_18427:
[----:B------:R-:W0:Y:S02]  /*b530*/  I2F.F64 R2, R2 ;  /* 0x0000000200027312 */ /* 0x000e240000201c00 */
[----:B0-----:R-:W-:Y:S01]  /*b540*/  STG.E.64 desc[UR36][R16.64], R2 ;  /* 0x0000000210007986 */ /* 0x001fe2000c101b24 */
[----:B------:R-:W-:Y:S05]  /*b550*/  EXIT ;  /* 0x000000000000794d */ /* 0x000fea0003800000 */
.L_x_18418:
        /* <DEDUP_REMOVED lines=12> */
.L_x_18431:
[----:B------:R-:W0:Y:S01]  /*b620*/  I2F.F64 R4, R2 ;  /* 0x0000000200047312 */ /* 0x000e220000201c00 */
[----:B------:R-:W-:-:S05]  /*b630*/  CS2R R6, SRZ ;  /* 0x0000000000067805 */ /* 0x000fca000001ff00 */
[----:B0-----:R-:W-:Y:S01]  /*b640*/  STG.E.128 desc[UR36][R16.64], R4 ;  /* 0x0000000410007986 */ /* 0x001fe2000c101d24 */
[----:B------:R-:W-:Y:S05]  /*b650*/  EXIT ;  /* 0x000000000000794d */ /* 0x000fea0003800000 */
.L_x_18430:
        /* <DEDUP_REMOVED lines=21> */
.L_x_18435:
[----:B------:R-:W-:Y:S05]  /*b7b0*/  BSYNC B0 ;  /* 0x0000000000007941 */ /* 0x000fea0003800000 */
.L_x_18434:
[----:B------:R-:W-:-:S05]  /*b7c0*/  LOP3.LUT R3, R0, R3, RZ, 0xfc, !PT ;  /* 0x0000000300037212 */ /* 0x000fca00078efcff */
[----:B------:R-:W-:Y:S01]  /*b7d0*/  STG.E.U8 desc[UR36][R16.64], R3 ;  /* 0x0000000310007986 */ /* 0x000fe2000c101124 */
[----:B------:R-:W-:Y:S05]  /*b7e0*/  EXIT ;  /* 0x000000000000794d */ /* 0x000fea0003800000 */
.L_x_18433:
        /* <DEDUP_REMOVED lines=13> */
.L_x_18437:
[----:B------:R-:W-:Y:S01]  /*b8c0*/  IMAD.MOV.U32 R0, RZ, RZ, 0x7f ;  /* 0x0000007fff007424 */ /* 0x000fe200078e00ff */
[----:B------:R-:W-:-:S04]  /*b8d0*/  ISETP.GT.U32.AND P0, PT, R2, 0x7f800000, PT ;  /* 0x7f8000000200780c */ /* 0x000fc80003f04070 */
[----:B------:R-:W-:-:S09]  /*b8e0*/  SEL R0, R0, 0x7c, P0 ;  /* 0x0000007c00007807 */ /* 0x000fd20000000000 */
.L_x_18438:
[----:B------:R-:W-:Y:S05]  /*b8f0*/  BSYNC B0 ;  /* 0x0000000000007941 */ /* 0x000fea0003800000 */
.L_x_18436:
[----:B------:R-:W-:-:S04]  /*b900*/  LOP3.LUT R2, R3, 0x80000000, RZ, 0xc0, !PT ;  /* 0x8000000003027812 */ /* 0x000fc800078ec0ff */
[----:B------:R-:W-:-:S04]  /*b910*/  SHF.R.U32.HI R3, RZ, 0x18, R2 ;  /* 0x00000018ff037819 */ /* 0x000fc80000011602 */
[----:B------:R-:W-:-:S05]  /*b920*/  LOP3.LUT R3, R0, R3, RZ, 0xfc, !PT ;  /* 0x0000000300037212 */ /* 0x000fca00078efcff */
[----:B------:R-:W-:Y:S01]  /*b930*/  STG.E.U8 desc[UR36][R16.64], R3 ;  /* 0x0000000310007986 */ /* 0x000fe2000c101124 */
[----:B------:R-:W-:Y:S05]  /*b940*/  EXIT ;  /* 0x000000000000794d */ /* 0x000fea0003800000 */
.L_x_18432:
[----:B------:R-:W-:-:S04]  /*b950*/  I2FP.F32.S32 R0, R2 ;  /* 0x0000000200007245 */ /* 0x000fc80000201400 */
[----:B------:R-:W-:-:S05]  /*b960*/  F2FP.BF16.F32.PACK_AB R0, RZ, R0 ;  /* 0x00000000ff00723e */ /* 0x000fca00000010ff */
[----:B------:R-:W-:Y:S01]  /*b970*/  STG.E.U16 desc[UR36][R16.64], R0 ;  /* 0x0000000010007986 */ /* 0x000fe2000c101524 */
[----:B------:R-:W-:Y:S05]  /*b980*/  EXIT ;  /* 0x000000000000794d */ /* 0x000fea0003800000 */
.L_x_18429:
        /* <DEDUP_REMOVED lines=10> */
.L_x_18441:
        /* <DEDUP_REMOVED lines=17> */
.L_x_18444:
[----:B------:R-:W-:-:S04]  /*bb40*/  LOP3.LUT R2, R3, 0x80000000, RZ, 0xc0, !PT ;  /* 0x8000000003027812 */ /* 0x000fc800078ec0ff */
[----:B------:R-:W-:-:S04]  /*bb50*/  SHF.R.U32.HI R3, RZ, 0x18, R2 ;  /* 0x00000018ff037819 */ /* 0x000fc80000011602 */
[----:B------:R-:W-:-:S04]  /*bb60*/  LOP3.LUT R0, R0, R3, RZ, 0xfc, !PT ;  /* 0x0000000300007212 */ /* 0x000fc800078efcff */
[----:B------:R-:W-:-:S07]  /*bb70*/  PRMT R8, R0, 0x7610, R8 ;  /* 0x0000761000087816 */ /* 0x000fce0000000008 */
.L_x_18443:
[----:B------:R-:W-:Y:S05]  /*bb80*/  BSYNC B0 ;  /* 0x0000000000007941 */ /* 0x000fea0003800000 */
.L_x_18442:
[----:B------:R-:W-:Y:S01]  /*bb90*/  STG.E.U8 desc[UR36][R16.64], R8 ;  /* 0x0000000810007986 */ /* 0x000fe2000c101124 */
[----:B------:R-:W-:Y:S05]  /*bba0*/  EXIT ;  /* 0x000000000000794d */ /* 0x000fea0003800000 */
.L_x_18440:
        /* <DEDUP_REMOVED lines=17> */
.L_x_18447:
[----:B------:R-:W-:-:S04]  /*bcc0*/  LOP3.LUT R2, R3, 0x80000000, RZ, 0xc0, !PT ;  /* 0x8000000003027812 */ /* 0x000fc800078ec0ff */
[----:B------:R-:W-:-:S04]  /*bcd0*/  SHF.R.U32.HI R3, RZ, 0x18, R2 ;  /* 0x00000018ff037819 */ /* 0x000fc80000011602 */
[----:B------:R-:W-:-:S04]  /*bce0*/  LOP3.LUT R0, R0, R3, RZ, 0xfc, !PT ;  /* 0x0000000300007212 */ /* 0x000fc800078efcff */
[----:B------:R-:W-:-:S07]  /*bcf0*/  PRMT R8, R0, 0x7610, R8 ;  /* 0x0000761000087816 */ /* 0x000fce0000000008 */
.L_x_18446:
[----:B------:R-:W-:Y:S05]  /*bd00*/  BSYNC B0 ;  /* 0x0000000000007941 */ /* 0x000fea0003800000 */
.L_x_18445:
[----:B------:R-:W-:Y:S01]  /*bd10*/  STG.E.U8 desc[UR36][R16.64], R8 ;  /* 0x0000000810007986 */ /* 0x000fe2000c101124 */
[----:B------:R-:W-:Y:S05]  /*bd20*/  EXIT ;  /* 0x000000000000794d */ /* 0x000fea0003800000 */
.L_x_18439:
        /* <DEDUP_REMOVED lines=22> */
.L_x_18422:
        /* <DEDUP_REMOVED lines=16> */
.L_x_18450:
[----:B------:R-:W-:Y:S05]  /*bf90*/  EXIT ;  /* 0x000000000000794d */ /* 0x000fea0003800000 */
.L_x_18449:
[----:B------:R-:W-:-:S05]  /*bfa0*/  SHF.R.S32.HI R3, RZ, 0x1f, R2 ;  /* 0x0000001fff037819 */ /* 0x000fca0000011402 */
[----:B------:R-:W-:Y:S01]  /*bfb0*/  STG.E.64 desc[UR36][R16.64], R2 ;  /* 0x0000000210007986 */ /* 0x000fe2000c101b24 */
[----:B------:R-:W-:Y:S05]  /*bfc0*/  EXIT ;  /* 0x000000000000794d */ /* 0x000fea0003800000 */
.L_x_18448:
[----:B------:R-:W-:Y:S01]  /*bfd0*/  STG.E desc[UR36][R16.64], R2 ;  /* 0x0000000210007986 */ /* 0x000fe2000c101924 */
[----:B------:R-:W-:Y:S05]  /*bfe0*/  EXIT ;  /* 0x000000000000794d */ /* 0x000fea0003800000 */
.L_x_18451:
        /* <DEDUP_REMOVED lines=9> */
.L_x_71750:


//--------------------- .text._ZN2at6native27unrolled_elementwise_kernelIZNS0_50_GLOBAL__N__2680c7bb_12_PowKernel_cu_140f0503_289629pow_tensor_scalar_kernel_implIiiEEvRNS_18TensorIteratorBaseET0_EUliE0_St5arrayIPcLm2EELi4E23TrivialOffsetCalculatorILi1EjESC_NS0_6memory12LoadWithCastILi1EEENSD_13StoreWithCastILi1EEEEEviT_S6_T2_T3_T4_T5_ --------------------------
	.section	.text._ZN2at6native27unrolled_elementwise_kernelIZNS0_50_GLOBAL__N__2680c7bb_12_PowKernel_cu_140f0503_289629pow_tensor_scalar_kernel_implIiiEEvRNS_18TensorIteratorBaseET0_EUliE0_St5arrayIPcLm2EELi4E23TrivialOffsetCalculatorILi1EjESC_NS0_6memory12LoadWithCastILi1EEENSD_13StoreWithCastILi1EEEEEviT_S6_T2_T3_T4_T5_,"ax",@progbits
	.align	128
        .global         _ZN2at6native27unrolled_elementwise_kernelIZNS0_50_GLOBAL__N__2680c7bb_12_PowKernel_cu_140f0503_289629pow_tensor_scalar_kernel_implIiiEEvRNS_18TensorIteratorBaseET0_EUliE0_St5arrayIPcLm2EELi4E23TrivialOffsetCalculatorILi1EjESC_NS0_6memory12LoadWithCastILi1EEENSD_13StoreWithCastILi1EEEEEviT_S6_T2_T3_T4_T5_
        .type           _ZN2at6native27unrolled_elementwise_kernelIZNS0_50_GLOBAL__N__2680c7bb_12_PowKernel_cu_140f0503_289629pow_tensor_scalar_kernel_implIiiEEvRNS_18TensorIteratorBaseET0_EUliE0_St5arrayIPcLm2EELi4E23TrivialOffsetCalculatorILi1EjESC_NS0_6memory12LoadWithCastILi1EEENSD_13StoreWithCastILi1EEEEEviT_S6_T2_T3_T4_T5_,@function
        .size           _ZN2at6native27unrolled_elementwise_kernelIZNS0_50_GLOBAL__N__2680c7bb_12_PowKernel_cu_140f0503_289629pow_tensor_scalar_kernel_implIiiEEvRNS_18TensorIteratorBaseET0_EUliE0_St5arrayIPcLm2EELi4E23TrivialOffsetCalculatorILi1EjESC_NS0_6memory12LoadWithCastILi1EEENSD_13StoreWithCastILi1EEEEEviT_S6_T2_T3_T4_T5_,(.L_x_71751 - _ZN2at6native27unrolled_elementwise_kernelIZNS0_50_GLOBAL__N__2680c7bb_12_PowKernel_cu_140f0503_289629pow_tensor_scalar_kernel_implIiiEEvRNS_18TensorIteratorBaseET0_EUliE0_St5arrayIPcLm2EELi4E23TrivialOffsetCalculatorILi1EjESC_NS0_6memory12LoadWithCastILi1EEENSD_13StoreWithCastILi1EEEEEviT_S6_T2_T3_T4_T5_)
        .other          _ZN2at6native27unrolled_elementwise_kernelIZNS0_50_GLOBAL__N__2680c7bb_12_PowKernel_cu_140f0503_289629pow_tensor_scalar_kernel_implIiiEEvRNS_18TensorIteratorBaseET0_EUliE0_St5arrayIPcLm2EELi4E23TrivialOffsetCalculatorILi1EjESC_NS0_6memory12LoadWithCastILi1EEENSD_13StoreWithCastILi1EEEEEviT_S6_T2_T3_T4_T5_,@"STO_CUDA_ENTRY STV_DEFAULT"
_ZN2at6native27unrolled_elementwise_kernelIZNS0_50_GLOBAL__N__2680c7bb_12_PowKernel_cu_140f0503_289629pow_tensor_scalar_kernel_implIiiEEvRNS_18TensorIteratorBaseET0_EUliE0_St5arrayIPcLm2EELi4E23TrivialOffsetCalculatorILi1EjESC_NS0_6memory12LoadWithCastILi1EEENSD_13StoreWithCastILi1EEEEEviT_S6_T2_T3_T4_T5_:
.text._ZN2at6native27unrolled_elementwise_kernelIZNS0_50_GLOBAL__N__2680c7bb_12_PowKernel_cu_140f0503_289629pow_tensor_scalar_kernel_implIiiEEvRNS_18TensorIteratorBaseET0_EUliE0_St5arrayIPcLm2EELi4E23TrivialOffsetCalculatorILi1EjESC_NS0_6memory12LoadWithCastILi1EEENSD_13StoreWithCastILi1EEEEEviT_S6_T2_T3_T4_T5_:
        /* <DEDUP_REMOVED lines=31> */
.L_x_18457:
[----:B------:R3:W5:Y:S01]  /*01f0*/  LDG.E.U8 R24, desc[UR36][R2.64] ;  /* 0x0000002402187981 */ /* 0x000762000c1e1100 */
[----:B------:R-:W-:Y:S05]  /*0200*/  BRA `(.L_x_18459) ;  /* 0x0000000c00387947 */ /* 0x000fea0003800000 */
.L_x_18456:
        /* <DEDUP_REMOVED lines=8> */
.L_x_18461:
[----:B------:R1:W5:Y:S01]  /*0290*/  LDG.E R24, desc[UR36][R2.64] ;  /* 0x0000002402187981 */ /* 0x000362000c1e1900 */
[----:B------:R-:W-:Y:S05]  /*02a0*/  BRA `(.L_x_18459) ;  /* 0x0000000c00107947 */ /* 0x000fea0003800000 */
.L_x_18460:
[----:B------:R2:W5:Y:S01]  /*02b0*/  LDG.E.S16 R24, desc[UR36][R2.64] ;  /* 0x0000002402187981 */ /* 0x000562000c1e1700 */
[----:B------:R-:W-:Y:S05]  /*02c0*/  BRA `(.L_x_18459) ;  /* 0x0000000c00087947 */ /* 0x000fea0003800000 */
.L_x_18455:
        /* <DEDUP_REMOVED lines=9> */
.L_x_18463:
[----:B------:R-:W2:Y:S02]  /*0360*/  LDG.E.U16 R2, desc[UR36][R2.64] ;  /* 0x0000002402027981 */ /* 0x000ea4000c1e1500 */
[----:B--2---:R-:W-:-:S06]  /*0370*/  HADD2.F32 R24, -RZ, R2.H0_H0 ;  /* 0x20000002ff187230 */ /* 0x004fcc0000004100 */
[----:B------:R-:W0:Y:S01]  /*0380*/  F2I.FTZ.TRUNC.NTZ R24, R24 ;  /* 0x0000001800187305 */ /* 0x000e22000021f100 */
[----:B------:R-:W-:Y:S05]  /*0390*/  BRA `(.L_x_18459) ;  /* 0x0000000800d47947 */ /* 0x000fea0003800000 */
.L_x_18462:
        /* <DEDUP_REMOVED lines=9> */
.L_x_18465:
[----:B------:R-:W2:Y:S02]  /*0430*/  LDG.E.U16 R2, desc[UR36][R2.64] ;  /* 0x0000002402027981 */ /* 0x000ea4000c1e1500 */
[----:B--2---:R-:W-:-:S06]  /*0440*/  HADD2.F32 R24, -RZ, R2.H0_H0 ;  /* 0x20000002ff187230 */ /* 0x004fcc0000004100 */
[----:B------:R-:W0:Y:S01]  /*0450*/  F2I.FTZ.TRUNC.NTZ R24, R24 ;  /* 0x0000001800187305 */ /* 0x000e22000021f100 */
[----:B------:R-:W-:Y:S05]  /*0460*/  BRA `(.L_x_18459) ;  /* 0x0000000800a07947 */ /* 0x000fea0003800000 */
.L_x_18464:
[----:B------:R-:W2:Y:S02]  /*0470*/  LDG.E.64 R24, desc[UR36][R2.64] ;  /* 0x0000002402187981 */ /* 0x000ea4000c1e1b00 */
[----:B--2---:R0:W1:Y:S01]  /*0480*/  F2I.F64.TRUNC R24, R24 ;  /* 0x0000001800187311 */ /* 0x004062000030d100 */
[----:B------:R-:W-:Y:S05]  /*0490*/  BRA `(.L_x_18459) ;  /* 0x0000000800947947 */ /* 0x000fea0003800000 */
.L_x_18454:
        /* <DEDUP_REMOVED lines=12> */
.L_x_18468:
[----:B------:R-:W2:Y:S02]  /*0560*/  LDG.E.64 R2, desc[UR36][R2.64] ;  /* 0x0000002402027981 */ /* 0x000ea4000c1e1b00 */
[----:B--2---:R0:W1:Y:S01]  /*0570*/  F2I.F64.TRUNC R24, R2 ;  /* 0x0000000200187311 */ /* 0x004062000030d100 */
[----:B------:R-:W-:Y:S05]  /*0580*/  BRA `(.L_x_18459) ;  /* 0x0000000800587947 */ /* 0x000fea0003800000 */
.L_x_18467:
        /* <DEDUP_REMOVED lines=27> */
.L_x_18470:
        /* <DEDUP_REMOVED lines=15> */
.L_x_18469:
[----:B------:R-:W2:Y:S02]  /*0830*/  LDG.E.U16 R24, desc[UR36][R2.64] ;  /* 0x0000002402187981 */ /* 0x000ea4000c1e1500 */
[----:B--2---:R-:W-:-:S06]  /*0840*/  IMAD.U32 R24, R24, 0x10000, RZ ;  /* 0x0001000018187824 */ /* 0x004fcc00078e00ff */
[----:B------:R-:W0:Y:S01]  /*0850*/  F2I.FTZ.TRUNC.NTZ R24, R24 ;  /* 0x0000001800187305 */ /* 0x000e22000021f100 */
[----:B------:R-:W-:Y:S05]  /*0860*/  BRA `(.L_x_18459) ;  /* 0x0000000400a07947 */ /* 0x000fea0003800000 */
.L_x_18466:
        /* <DEDUP_REMOVED lines=10> */
.L_x_18473:
        /* <DEDUP_REMOVED lines=21> */
.L_x_18477:
[----:B------:R-:W-:Y:S05]  /*0a60*/  BSYNC B1 ;  /* 0x0000000000017941 */ /* 0x000fea0003800000 */
.L_x_18476:
[----:B------:R-:W-:Y:S01]  /*0a70*/  IMAD.SHL.U32 R2, R2, 0x100000, RZ ;  /* 0x0010000002027824 */ /* 0x000fe200078e00ff */
[----:B------:R-:W-:-:S04]  /*0a80*/  LEA R3, R0, 0x3b800000, 0x17 ;  /* 0x3b80000000037811 */ /* 0x000fc800078eb8ff */
[----:B------:R-:W-:-:S07]  /*0a90*/  LOP3.LUT R24, R3, R2, R24, 0xfe, !PT ;  /* 0x0000000203187212 */ /* 0x000fce00078efe18 */
.L_x_18475:
[----:B------:R-:W-:Y:S05]  /*0aa0*/  BSYNC B0 ;  /* 0x0000000000007941 */ /* 0x000fea0003800000 */
.L_x_18474:
[----:B------:R-:W0:Y:S01]  /*0ab0*/  F2I.FTZ.TRUNC.NTZ R24, R24 ;  /* 0x0000001800187305 */ /* 0x000e22000021f100 */
[----:B------:R-:W-:Y:S05]  /*0ac0*/  BRA `(.L_x_18459) ;  /* 0x0000000400087947 */ /* 0x000fea0003800000 */
.L_x_18472:
        /* <DEDUP_REMOVED lines=21> */
.L_x_18481:
[----:B------:R-:W-:Y:S05]  /*0c20*/  BSYNC B1 ;  /* 0x0000000000017941 */ /* 0x000fea0003800000 */
.L_x_18480:
[----:B------:R-:W-:Y:S01]  /*0c30*/  IMAD.SHL.U32 R2, R2, 0x200000, RZ ;  /* 0x0020000002027824 */ /* 0x000fe200078e00ff */
[----:B------:R-:W-:-:S04]  /*0c40*/  LEA R3, R0, 0x37800000, 0x17 ;  /* 0x3780000000037811 */ /* 0x000fc800078eb8ff */
[----:B------:R-:W-:-:S07]  /*0c50*/  LOP3.LUT R24, R3, R2, R24, 0xfe, !PT ;  /* 0x0000000203187212 */ /* 0x000fce00078efe18 */
.L_x_18479:
[----:B------:R-:W-:Y:S05]  /*0c60*/  BSYNC B0 ;  /* 0x0000000000007941 */ /* 0x000fea0003800000 */
.L_x_18478:
[----:B------:R-:W0:Y:S01]  /*0c70*/  F2I.FTZ.TRUNC.NTZ R24, R24 ;  /* 0x0000001800187305 */ /* 0x000e22000021f100 */
[----:B------:R-:W-:Y:S05]  /*0c80*/  BRA `(.L_x_18459) ;  /* 0x0000000000987947 */ /* 0x000fea0003800000 */
.L_x_18471:
        /* <DEDUP_REMOVED lines=14> */
.L_x_18485:
[----:B------:R-:W-:Y:S05]  /*0d70*/  BSYNC B0 ;  /* 0x0000000000007941 */ /* 0x000fea0003800000 */
.L_x_18484:
[----:B------:R-:W0:Y:S01]  /*0d80*/  F2I.FTZ.TRUNC.NTZ R24, R24 ;  /* 0x0000001800187305 */ /* 0x000e22000021f100 */
[----:B------:R-:W-:Y:S05]  /*0d90*/  BRA `(.L_x_18459) ;  /* 0x0000000000547947 */ /* 0x000fea0003800000 */
.L_x_18458:
        /* <DEDUP_REMOVED lines=17> */
.L_x_18486:
[----:B------:R-:W-:Y:S05]  /*0eb0*/  BRA `(.L_x_18459) ;  /* 0x00000000000c7947 */ /* 0x000fea0003800000 */
.L_x_18483:
[----:B------:R0:W5:Y:S01]  /*0ec0*/  LDG.E R24, desc[UR36][R2.64] ;  /* 0x0000002402187981 */ /* 0x000162000c1e1900 */
[----:B------:R-:W-:Y:S05]  /*0ed0*/  BRA `(.L_x_18459) ;  /* 0x0000000000047947 */ /* 0x000fea0003800000 */
.L_x_18482:
[----:B------:R0:W5:Y:S02]  /*0ee0*/  LDG.E R24, desc[UR36][R2.64] ;  /* 0x0000002402187981 */ /* 0x000164000c1e1900 */
.L_x_18459:
[----:B------:R-:W2:Y:S02]  /*0ef0*/  S2R R26, SR_TID.X ;  /* 0x00000000001a7919 */ /* 0x000ea40000002100 */
[----:B--2---:R-:W-:-:S07]  /*0f00*/  VIADD R26, R26, 0x80 ;  /* 0x000000801a1a7836 */ /* 0x004fce0000000000 */
.L_x_18453:
[----:B------:R-:W-:Y:S05]  /*0f10*/  BSYNC B6 ;  /* 0x0000000000067941 */ /* 0x000fea0003800000 */
.L_x_18452:
        /* <DEDUP_REMOVED lines=23> */
.L_x_18492:
[----:B------:R0:W5:Y:S01]  /*1090*/  LDG.E.U8 R22, desc[UR36][R2.64] ;  /* 0x0000002402167981 */ /* 0x000162000c1e1100 */
[----:B------:R-:W-:Y:S05]  /*10a0*/  BRA `(.L_x_18494) ;  /* 0x0000000c00347947 */ /* 0x000fea0003800000 */
.L_x_18491:
        /* <DEDUP_REMOVED lines=8> */
.L_x_18496:
[----:B------:R0:W5:Y:S01]  /*1130*/  LDG.E R22, desc[UR36][R2.64] ;  /* 0x0000002402167981 */ /* 0x000162000c1e1900 */
[----:B------:R-:W-:Y:S05]  /*1140*/  BRA `(.L_x_18494) ;  /* 0x0000000c000c7947 */ /* 0x000fea0003800000 */
.L_x_18495:
[----:B------:R0:W5:Y:S01]  /*1150*/  LDG.E.S16 R22, desc[UR36][R2.64] ;  /* 0x0000002402167981 */ /* 0x000162000c1e1700 */
[----:B------:R-:W-:Y:S05]  /*1160*/  BRA `(.L_x_18494) ;  /* 0x0000000c00047947 */ /* 0x000fea0003800000 */
.L_x_18490:
        /* <DEDUP_REMOVED lines=9> */
.L_x_18498:
[----:B------:R-:W2:Y:S02]  /*1200*/  LDG.E.U16 R2, desc[UR36][R2.64] ;  /* 0x0000002402027981 */ /* 0x000ea4000c1e1500 */
[----:B--2---:R-:W-:-:S06]  /*1210*/  HADD2.F32 R22, -RZ, R2.H0_H0 ;  /* 0x20000002ff167230 */ /* 0x004fcc0000004100 */
[----:B------:R-:W0:Y:S01]  /*1220*/  F2I.FTZ.TRUNC.NTZ R22, R22 ;  /* 0x0000001600167305 */ /* 0x000e22000021f100 */
[----:B------:R-:W-:Y:S05]  /*1230*/  BRA `(.L_x_18494) ;  /* 0x0000000800d07947 */ /* 0x000fea0003800000 */
.L_x_18497:
        /* <DEDUP_REMOVED lines=9> */
.L_x_18500:
[----:B------:R-:W2:Y:S02]  /*12d0*/  LDG.E.U16 R2, desc[UR36][R2.64] ;  /* 0x0000002402027981 */ /* 0x000ea4000c1e1500 */
[----:B--2---:R-:W-:-:S06]  /*12e0*/  HADD2.F32 R22, -RZ, R2.H0_H0 ;  /* 0x20000002ff167230 */ /* 0x004fcc0000004100 */
[----:B------:R-:W0:Y:S01]  /*12f0*/  F2I.FTZ.TRUNC.NTZ R22, R22 ;  /* 0x0000001600167305 */ /* 0x000e22000021f100 */
[----:B------:R-:W-:Y:S05]  /*1300*/  BRA `(.L_x_18494) ;  /* 0x00000008009c7947 */ /* 0x000fea0003800000 */
.L_x_18499:
[----:B------:R-:W2:Y:S02]  /*1310*/  LDG.E.64 R2, desc[UR36][R2.64] ;  /* 0x0000002402027981 */ /* 0x000ea4000c1e1b00 */
[----:B--2---:R0:W1:Y:S01]  /*1320*/  F2I.F64.TRUNC R22, R2 ;  /* 0x0000000200167311 */ /* 0x004062000030d100 */
[----:B------:R-:W-:Y:S05]  /*1330*/  BRA `(.L_x_18494) ;  /* 0x0000000800907947 */ /* 0x000fea0003800000 */
.L_x_18489:
        /* <DEDUP_REMOVED lines=12> */
.L_x_18503:
[----:B------:R-:W2:Y:S02]  /*1400*/  LDG.E.64 R2, desc[UR36][R2.64] ;  /* 0x0000002402027981 */ /* 0x000ea4000c1e1b00 */
[----:B--2---:R0:W1:Y:S01]  /*1410*/  F2I.F64.TRUNC R22, R2 ;  /* 0x0000000200167311 */ /* 0x004062000030d100 */
[----:B------:R-:W-:Y:S05]  /*1420*/  BRA `(.L_x_18494) ;  /* 0x0000000800547947 */ /* 0x000fea0003800000 */
.L_x_18502:
        /* <DEDUP_REMOVED lines=27> */
.L_x_18505:
        /* <DEDUP_REMOVED lines=14> */
.L_x_18504:
[----:B------:R-:W2:Y:S02]  /*16c0*/  LDG.E.U16 R22, desc[UR36][R2.64] ;  /* 0x0000002402167981 */ /* 0x000ea4000c1e1500 */
[----:B--2---:R-:W-:-:S06]  /*16d0*/  IMAD.U32 R22, R22, 0x10000, RZ ;  /* 0x0001000016167824 */ /* 0x004fcc00078e00ff */
[----:B------:R-:W4:Y:S01]  /*16e0*/  F2I.FTZ.TRUNC.NTZ R22, R22 ;  /* 0x0000001600167305 */ /* 0x000f22000021f100 */
[----:B------:R-:W-:Y:S05]  /*16f0*/  BRA `(.L_x_18494) ;  /* 0x0000000400a07947 */ /* 0x000fea0003800000 */
.L_x_18501:
        /* <DEDUP_REMOVED lines=10> */
.L_x_18508:
        /* <DEDUP_REMOVED lines=21> */
.L_x_18512:
[----:B------:R-:W-:Y:S05]  /*18f0*/  BSYNC B1 ;  /* 0x0000000000017941 */ /* 0x000fea0003800000 */
.L_x_18511:
[----:B------:R-:W-:Y:S01]  /*1900*/  IMAD.SHL.U32 R2, R2, 0x100000, RZ ;  /* 0x0010000002027824 */ /* 0x000fe200078e00ff */
[----:B------:R-:W-:-:S04]  /*1910*/  LEA R3, R0, 0x3b800000, 0x17 ;  /* 0x3b80000000037811 */ /* 0x000fc800078eb8ff */
[----:B------:R-:W-:-:S07]  /*1920*/  LOP3.LUT R22, R3, R2, R22, 0xfe, !PT ;  /* 0x0000000203167212 */ /* 0x000fce00078efe16 */
.L_x_18510:
[----:B------:R-:W-:Y:S05]  /*1930*/  BSYNC B0 ;  /* 0x0000000000007941 */ /* 0x000fea0003800000 */
.L_x_18509:
[----:B------:R-:W0:Y:S01]  /*1940*/  F2I.FTZ.TRUNC.NTZ R22, R22 ;  /* 0x0000001600167305 */ /* 0x000e22000021f100 */
[----:B------:R-:W-:Y:S05]  /*1950*/  BRA `(.L_x_18494) ;  /* 0x0000000400087947 */ /* 0x000fea0003800000 */
.L_x_18507:
        /* <DEDUP_REMOVED lines=21> */
.L_x_18516:
[----:B------:R-:W-:Y:S05]  /*1ab0*/  BSYNC B1 ;  /* 0x0000000000017941 */ /* 0x000fea0003800000 */
.L_x_18515:
[----:B------:R-:W-:Y:S01]  /*1ac0*/  IMAD.SHL.U32 R2, R2, 0x200000, RZ ;  /* 0x0020000002027824 */ /* 0x000fe200078e00ff */
[----:B------:R-:W-:-:S04]  /*1ad0*/  LEA R3, R0, 0x37800000, 0x17 ;  /* 0x3780000000037811 */ /* 0x000fc800078eb8ff */
[----:B------:R-:W-:-:S07]  /*1ae0*/  LOP3.LUT R22, R3, R2, R22, 0xfe, !PT ;  /* 0x0000000203167212 */ /* 0x000fce00078efe16 */
.L_x_18514:
[----:B------:R-:W-:Y:S05]  /*1af0*/  BSYNC B0 ;  /* 0x0000000000007941 */ /* 0x000fea0003800000 */
.L_x_18513:
[----:B------:R-:W0:Y:S01]  /*1b00*/  F2I.FTZ.TRUNC.NTZ R22, R22 ;  /* 0x0000001600167305 */ /* 0x000e22000021f100 */
[----:B------:R-:W-:Y:S05]  /*1b10*/  BRA `(.L_x_18494) ;  /* 0x0000000000987947 */ /* 0x000fea0003800000 */
.L_x_18506:
        /* <DEDUP_REMOVED lines=14> */
.L_x_18520:
[----:B------:R-:W-:Y:S05]  /*1c00*/  BSYNC B0 ;  /* 0x0000000000007941 */ /* 0x000fea0003800000 */
.L_x_18519:
[----:B------:R-:W0:Y:S01]  /*1c10*/  F2I.FTZ.TRUNC.NTZ R22, R22 ;  /* 0x0000001600167305 */ /* 0x000e22000021f100 */
[----:B------:R-:W-:Y:S05]  /*1c20*/  BRA `(.L_x_18494) ;  /* 0x0000000000547947 */ /* 0x000fea0003800000 */
.L_x_18493:
        /* <DEDUP_REMOVED lines=17> */
.L_x_18521:
[----:B------:R-:W-:Y:S05]  /*1d40*/  BRA `(.L_x_18494) ;  /* 0x00000000000c7947 */ /* 0x000fea0003800000 */
.L_x_18518:
[----:B------:R0:W5:Y:S01]  /*1d50*/  LDG.E R22, desc[UR36][R2.64] ;  /* 0x0000002402167981 */ /* 0x000162000c1e1900 */
[----:B------:R-:W-:Y:S05]  /*1d60*/  BRA `(.L_x_18494) ;  /* 0x0000000000047947 */ /* 0x000fea0003800000 */
.L_x_18517:
[----:B------:R0:W5:Y:S02]  /*1d70*/  LDG.E R22, desc[UR36][R2.64] ;  /* 0x0000002402167981 */ /* 0x000164000c1e1900 */
.L_x_18494:
[----:B------:R-:W-:-:S07]  /*1d80*/  VIADD R26, R26, 0x80 ;  /* 0x000000801a1a7836 */ /* 0x000fce0000000000 */
.L_x_18488:
[----:B------:R-:W-:Y:S05]  /*1d90*/  BSYNC B6 ;  /* 0x0000000000067941 */ /* 0x000fea0003800000 */
.L_x_18487:
        /* <DEDUP_REMOVED lines=25> */
.L_x_18527:
[----:B------:R0:W5:Y:S01]  /*1f30*/  LDG.E.U8 R18, desc[UR36][R2.64] ;  /* 0x0000002402127981 */ /* 0x000162000c1e1100 */
[----:B------:R-:W-:Y:S05]  /*1f40*/  BRA `(.L_x_18529) ;  /* 0x0000000c00347947 */ /* 0x000fea0003800000 */
.L_x_18526:
        /* <DEDUP_REMOVED lines=8> */
.L_x_18531:
[----:B------:R0:W5:Y:S01]  /*1fd0*/  LDG.E R18, desc[UR36][R2.64] ;  /* 0x0000002402127981 */ /* 0x000162000c1e1900 */
[----:B------:R-:W-:Y:S05]  /*1fe0*/  BRA `(.L_x_18529) ;  /* 0x0000000c000c7947 */ /* 0x000fea0003800000 */
.L_x_18530:
[----:B------:R0:W5:Y:S01]  /*1ff0*/  LDG.E.S16 R18, desc[UR36][R2.64] ;  /* 0x0000002402127981 */ /* 0x000162000c1e1700 */
[----:B------:R-:W-:Y:S05]  /*2000*/  BRA `(.L_x_18529) ;  /* 0x0000000c00047947 */ /* 0x000fea0003800000 */
.L_x_18525:
        /* <DEDUP_REMOVED lines=9> */
.L_x_18533:
[----:B------:R-:W2:Y:S02]  /*20a0*/  LDG.E.U16 R2, desc[UR36][R2.64] ;  /* 0x0000002402027981 */ /* 0x000ea4000c1e1500 */
[----:B--2---:R-:W-:-:S06]  /*20b0*/  HADD2.F32 R18, -RZ, R2.H0_H0 ;  /* 0x20000002ff127230 */ /* 0x004fcc0000004100 */
[----:B------:R-:W0:Y:S01]  /*20c0*/  F2I.FTZ.TRUNC.NTZ R18, R18 ;  /* 0x0000001200127305 */ /* 0x000e22000021f100 */
[----:B------:R-:W-:Y:S05]  /*20d0*/  BRA `(.L_x_18529) ;  /* 0x0000000800d07947 */ /* 0x000fea0003800000 */
.L_x_18532:
        /* <DEDUP_REMOVED lines=9> */
.L_x_18535:
[----:B------:R-:W2:Y:S02]  /*2170*/  LDG.E.U16 R2, desc[UR36][R2.64] ;  /* 0x0000002402027981 */ /* 0x000ea4000c1e1500 */
[----:B--2---:R-:W-:-:S06]  /*2180*/  HADD2.F32 R18, -RZ, R2.H0_H0 ;  /* 0x20000002ff127230 */ /* 0x004fcc0000004100 */
[----:B------:R-:W0:Y:S01]  /*2190*/  F2I.FTZ.TRUNC.NTZ R18, R18 ;  /* 0x0000001200127305 */ /* 0x000e22000021f100 */
[----:B------:R-:W-:Y:S05]  /*21a0*/  BRA `(.L_x_18529) ;  /* 0x00000008009c7947 */ /* 0x000fea0003800000 */
.L_x_18534:
[----:B------:R-:W2:Y:S02]  /*21b0*/  LDG.E.64 R2, desc[UR36][R2.64] ;  /* 0x0000002402027981 */ /* 0x000ea4000c1e1b00 */
[----:B--2---:R0:W1:Y:S01]  /*21c0*/  F2I.F64.TRUNC R18, R2 ;  /* 0x0000000200127311 */ /* 0x004062000030d100 */
[----:B------:R-:W-:Y:S05]  /*21d0*/  BRA `(.L_x_18529) ;  /* 0x0000000800907947 */ /* 0x000fea0003800000 */
.L_x_18524:
        /* <DEDUP_REMOVED lines=12> */
.L_x_18538:
[----:B------:R-:W2:Y:S02]  /*22a0*/  LDG.E.64 R2, desc[UR36][R2.64] ;  /* 0x0000002402027981 */ /* 0x000ea4000c1e1b00 */
[----:B--2---:R0:W1:Y:S01]  /*22b0*/  F2I.F64.TRUNC R18, R2 ;  /* 0x0000000200127311 */ /* 0x004062000030d100 */
[----:B------:R-:W-:Y:S05]  /*22c0*/  BRA `(.L_x_18529) ;  /* 0x0000000800547947 */ /* 0x000fea0003800000 */
.L_x_18537:
        /* <DEDUP_REMOVED lines=27> */
.L_x_18540:
        /* <DEDUP_REMOVED lines=14> */
.L_x_18539:
[----:B------:R-:W2:Y:S02]  /*2560*/  LDG.E.U16 R18, desc[UR36][R2.64] ;  /* 0x0000002402127981 */ /* 0x000ea4000c1e1500 */
[----:B--2---:R-:W-:-:S06]  /*2570*/  IMAD.U32 R18, R18, 0x10000, RZ ;  /* 0x0001000012127824 */ /* 0x004fcc00078e00ff */
[----:B------:R-:W0:Y:S01]  /*2580*/  F2I.FTZ.TRUNC.NTZ R18, R18 ;  /* 0x0000001200127305 */ /* 0x000e22000021f100 */
[----:B------:R-:W-:Y:S05]  /*2590*/  BRA `(.L_x_18529) ;  /* 0x0000000400a07947 */ /* 0x000fea0003800000 */
.L_x_18536:
        /* <DEDUP_REMOVED lines=10> */
.L_x_18543:
        /* <DEDUP_REMOVED lines=21> */
.L_x_18547:
[----:B------:R-:W-:Y:S05]  /*2790*/  BSYNC B1 ;  /* 0x0000000000017941 */ /* 0x000fea0003800000 */
.L_x_18546:
[----:B------:R-:W-:Y:S01]  /*27a0*/  IMAD.SHL.U32 R2, R2, 0x100000, RZ ;  /* 0x0010000002027824 */ /* 0x000fe200078e00ff */
[----:B------:R-:W-:-:S04]  /*27b0*/  LEA R3, R0, 0x3b800000, 0x17 ;  /* 0x3b80000000037811 */ /* 0x000fc800078eb8ff */
[----:B------:R-:W-:-:S07]  /*27c0*/  LOP3.LUT R18, R3, R2, R18, 0xfe, !PT ;  /* 0x0000000203127212 */ /* 0x000fce00078efe12 */
.L_x_18545:
[----:B------:R-:W-:Y:S05]  /*27d0*/  BSYNC B0 ;  /* 0x0000000000007941 */ /* 0x000fea0003800000 */
.L_x_18544:
[----:B------:R-:W1:Y:S01]  /*27e0*/  F2I.FTZ.TRUNC.NTZ R18, R18 ;  /* 0x0000001200127305 */ /* 0x000e62000021f100 */
[----:B------:R-:W-:Y:S05]  /*27f0*/  BRA `(.L_x_18529) ;  /* 0x0000000400087947 */ /* 0x000fea0003800000 */
.L_x_18542:
        /* <DEDUP_REMOVED lines=21> */
.L_x_18551:
[----:B------:R-:W-:Y:S05]  /*2950*/  BSYNC B1 ;  /* 0x0000000000017941 */ /* 0x000fea0003800000 */
.L_x_18550:
[----:B------:R-:W-:Y:S01]  /*2960*/  IMAD.SHL.U32 R2, R2, 0x200000, RZ ;  /* 0x0020000002027824 */ /* 0x000fe200078e00ff */
[----:B------:R-:W-:-:S04]  /*2970*/  LEA R3, R0, 0x37800000, 0x17 ;  /* 0x3780000000037811 */ /* 0x000fc800078eb8ff */
[----:B------:R-:W-:-:S07]  /*2980*/  LOP3.LUT R18, R3, R2, R18, 0xfe, !PT ;  /* 0x0000000203127212 */ /* 0x000fce00078efe12 */
.L_x_18549:
[----:B------:R-:W-:Y:S05]  /*2990*/  BSYNC B0 ;  /* 0x0000000000007941 */ /* 0x000fea0003800000 */
.L_x_18548:
[----:B------:R-:W2:Y:S01]  /*29a0*/  F2I.FTZ.TRUNC.NTZ R18, R18 ;  /* 0x0000001200127305 */ /* 0x000ea2000021f100 */
[----:B------:R-:W-:Y:S05]  /*29b0*/  BRA `(.L_x_18529) ;  /* 0x0000000000987947 */ /* 0x000fea0003800000 */
.L_x_18541:
        /* <DEDUP_REMOVED lines=14> */
.L_x_18555:
[----:B------:R-:W-:Y:S05]  /*2aa0*/  BSYNC B0 ;  /* 0x0000000000007941 */ /* 0x000fea0003800000 */
.L_x_18554:
[----:B------:R-:W4:Y:S01]  /*2ab0*/  F2I.FTZ.TRUNC.NTZ R18, R18 ;  /* 0x0000001200127305 */ /* 0x000f22000021f100 */
[----:B------:R-:W-:Y:S05]  /*2ac0*/  BRA `(.L_x_18529) ;  /* 0x0000000000547947 */ /* 0x000fea0003800000 */
.L_x_18528:
        /* <DEDUP_REMOVED lines=17> */
.L_x_18556:
[----:B------:R-:W-:Y:S05]  /*2be0*/  BRA `(.L_x_18529) ;  /* 0x00000000000c7947 */ /* 0x000fea0003800000 */
.L_x_18553:
[----:B------:R0:W5:Y:S01]  /*2bf0*/  LDG.E R18, desc[UR36][R2.64] ;  /* 0x0000002402127981 */ /* 0x000162000c1e1900 */
[----:B------:R-:W-:Y:S05]  /*2c00*/  BRA `(.L_x_18529) ;  /* 0x0000000000047947 */ /* 0x000fea0003800000 */
.L_x_18552:
[----:B------:R3:W5:Y:S02]  /*2c10*/  LDG.E R18, desc[UR36][R2.64] ;  /* 0x0000002402127981 */ /* 0x000764000c1e1900 */
.L_x_18529:
[----:B------:R-:W-:-:S07]  /*2c20*/  VIADD R26, R26, 0x80 ;  /* 0x000000801a1a7836 */ /* 0x000fce0000000000 */
.L_x_18523:
[----:B------:R-:W-:Y:S05]  /*2c30*/  BSYNC B6 ;  /* 0x0000000000067941 */ /* 0x000fea0003800000 */
.L_x_18522:
        /* <DEDUP_REMOVED lines=22> */
.L_x_18562:
[----:B------:R0:W5:Y:S01]  /*2da0*/  LDG.E.U8 R16, desc[UR36][R2.64] ;  /* 0x0000002402107981 */ /* 0x000162000c1e1100 */
[----:B------:R-:W-:Y:S05]  /*2db0*/  BRA `(.L_x_18558) ;  /* 0x0000000c00307947 */ /* 0x000fea0003800000 */
.L_x_18561:
        /* <DEDUP_REMOVED lines=8> */
.L_x_18565:
[----:B------:R0:W5:Y:S01]  /*2e40*/  LDG.E R16, desc[UR36][R2.64] ;  /* 0x0000002402107981 */ /* 0x000162000c1e1900 */
[----:B------:R-:W-:Y:S05]  /*2e50*/  BRA `(.L_x_18558) ;  /* 0x0000000c00087947 */ /* 0x000fea0003800000 */
.L_x_18564:
[----:B------:R0:W5:Y:S01]  /*2e60*/  LDG.E.S16 R16, desc[UR36][R2.64] ;  /* 0x0000002402107981 */ /* 0x000162000c1e1700 */
[----:B------:R-:W-:Y:S05]  /*2e70*/  BRA `(.L_x_18558) ;  /* 0x0000000c00007947 */ /* 0x000fea0003800000 */
.L_x_18560:
        /* <DEDUP_REMOVED lines=9> */
.L_x_18567:
[----:B------:R-:W3:Y:S02]  /*2f10*/  LDG.E.U16 R2, desc[UR36][R2.64] ;  /* 0x0000002402027981 */ /* 0x000ee4000c1e1500 */
[----:B---3--:R-:W-:-:S06]  /*2f20*/  HADD2.F32 R16, -RZ, R2.H0_H0 ;  /* 0x20000002ff107230 */ /* 0x008fcc0000004100 */
[----:B------:R-:W0:Y:S01]  /*2f30*/  F2I.FTZ.TRUNC.NTZ R16, R16 ;  /* 0x0000001000107305 */ /* 0x000e22000021f100 */
[----:B------:R-:W-:Y:S05]  /*2f40*/  BRA `(.L_x_18558) ;  /* 0x0000000800cc7947 */ /* 0x000fea0003800000 */
.L_x_18566:
        /* <DEDUP_REMOVED lines=9> */
.L_x_18569:
[----:B------:R-:W3:Y:S02]  /*2fe0*/  LDG.E.U16 R2, desc[UR36][R2.64] ;  /* 0x0000002402027981 */ /* 0x000ee4000c1e1500 */
[----:B---3--:R-:W-:-:S06]  /*2ff0*/  HADD2.F32 R16, -RZ, R2.H0_H0 ;  /* 0x20000002ff107230 */ /* 0x008fcc0000004100 */
[----:B------:R-:W0:Y:S01]  /*3000*/  F2I.FTZ.TRUNC.NTZ R16, R16 ;  /* 0x0000001000107305 */ /* 0x000e22000021f100 */
[----:B------:R-:W-:Y:S05]  /*3010*/  BRA `(.L_x_18558) ;  /* 0x0000000800987947 */ /* 0x000fea0003800000 */
.L_x_18568:
[----:B------:R-:W3:Y:S02]  /*3020*/  LDG.E.64 R16, desc[UR36][R2.64] ;  /* 0x0000002402107981 */ /* 0x000ee4000c1e1b00 */
[----:B---3--:R0:W1:Y:S01]  /*3030*/  F2I.F64.TRUNC R16, R16 ;  /* 0x0000001000107311 */ /* 0x008062000030d100 */
[----:B------:R-:W-:Y:S05]  /*3040*/  BRA `(.L_x_18558) ;  /* 0x00000008008c7947 */ /* 0x000fea0003800000 */
.L_x_18559:
        /* <DEDUP_REMOVED lines=12> */
.L_x_18572:
[----:B------:R-:W3:Y:S02]  /*3110*/  LDG.E.64 R2, desc[UR36][R2.64] ;  /* 0x0000002402027981 */ /* 0x000ee4000c1e1b00 */
[----:B---3--:R0:W1:Y:S01]  /*3120*/  F2I.F64.TRUNC R16, R2 ;  /* 0x0000000200107311 */ /* 0x008062000030d100 */
[----:B------:R-:W-:Y:S05]  /*3130*/  BRA `(.L_x_18558) ;  /* 0x0000000800507947 */ /* 0x000fea0003800000 */
.L_x_18571:
        /* <DEDUP_REMOVED lines=27> */
.L_x_18574:
        /* <DEDUP_REMOVED lines=14> */
.L_x_18573:
[----:B------:R-:W3:Y:S02]  /*33d0*/  LDG.E.U16 R16, desc[UR36][R2.64] ;  /* 0x0000002402107981 */ /* 0x000ee4000c1e1500 */
[----:B---3--:R-:W-:-:S06]  /*33e0*/  IMAD.U32 R16, R16, 0x10000, RZ ;  /* 0x0001000010107824 */ /* 0x008fcc00078e00ff */
[----:B------:R-:W0:Y:S01]  /*33f0*/  F2I.FTZ.TRUNC.NTZ R16, R16 ;  /* 0x0000001000107305 */ /* 0x000e22000021f100 */
[----:B------:R-:W-:Y:S05]  /*3400*/  BRA `(.L_x_18558) ;  /* 0x00000004009c7947 */ /* 0x000fea0003800000 */
.L_x_18570:
        /* <DEDUP_REMOVED lines=10> */
.L_x_18577:
        /* <DEDUP_REMOVED lines=21> */
.L_x_18581:
[----:B------:R-:W-:Y:S05]  /*3600*/  BSYNC B1 ;  /* 0x0000000000017941 */ /* 0x000fea0003800000 */
.L_x_18580:
[----:B------:R-:W-:Y:S01]  /*3610*/  IMAD.SHL.U32 R2, R2, 0x100000, RZ ;  /* 0x0010000002027824 */ /* 0x000fe200078e00ff */
[----:B------:R-:W-:-:S04]  /*3620*/  LEA R3, R0, 0x3b800000, 0x17 ;  /* 0x3b80000000037811 */ /* 0x000fc800078eb8ff */
[----:B------:R-:W-:-:S07]  /*3630*/  LOP3.LUT R16, R3, R2, R16, 0xfe, !PT ;  /* 0x0000000203107212 */ /* 0x000fce00078efe10 */
.L_x_18579:
[----:B------:R-:W-:Y:S05]  /*3640*/  BSYNC B0 ;  /* 0x0000000000007941 */ /* 0x000fea0003800000 */
.L_x_18578:
[----:B------:R-:W0:Y:S01]  /*3650*/  F2I.FTZ.TRUNC.NTZ R16, R16 ;  /* 0x0000001000107305 */ /* 0x000e22000021f100 */
[----:B------:R-:W-:Y:S05]  /*3660*/  BRA `(.L_x_18558) ;  /* 0x0000000400047947 */ /* 0x000fea0003800000 */
.L_x_18576:
        /* <DEDUP_REMOVED lines=21> */
.L_x_18585:
[----:B------:R-:W-:Y:S05]  /*37c0*/  BSYNC B1 ;  /* 0x0000000000017941 */ /* 0x000fea0003800000 */
.L_x_18584:
[----:B------:R-:W-:Y:S01]  /*37d0*/  IMAD.SHL.U32 R2, R2, 0x200000, RZ ;  /* 0x0020000002027824 */ /* 0x000fe200078e00ff */
[----:B------:R-:W-:-:S04]  /*37e0*/  LEA R3, R0, 0x37800000, 0x17 ;  /* 0x3780000000037811 */ /* 0x000fc800078eb8ff */
[----:B------:R-:W-:-:S07]  /*37f0*/  LOP3.LUT R16, R3, R2, R16, 0xfe, !PT ;  /* 0x0000000203107212 */ /* 0x000fce00078efe10 */
.L_x_18583:
[----:B------:R-:W-:Y:S05]  /*3800*/  BSYNC B0 ;  /* 0x0000000000007941 */ /* 0x000fea0003800000 */
.L_x_18582:
[----:B------:R-:W0:Y:S01]  /*3810*/  F2I.FTZ.TRUNC.NTZ R16, R16 ;  /* 0x0000001000107305 */ /* 0x000e22000021f100 */
[----:B------:R-:W-:Y:S05]  /*3820*/  BRA `(.L_x_18558) ;  /* 0x0000000000947947 */ /* 0x000fea0003800000 */
.L_x_18575:
        /* <DEDUP_REMOVED lines=14> */
.L_x_18589:
[----:B------:R-:W-:Y:S05]  /*3910*/  BSYNC B0 ;  /* 0x0000000000007941 */ /* 0x000fea0003800000 */
.L_x_18588:
[----:B------:R-:W0:Y:S01]  /*3920*/  F2I.FTZ.TRUNC.NTZ R16, R16 ;  /* 0x0000001000107305 */ /* 0x000e22000021f100 */
[----:B------:R-:W-:Y:S05]  /*3930*/  BRA `(.L_x_18558) ;  /* 0x0000000000507947 */ /* 0x000fea0003800000 */
.L_x_18563:
        /* <DEDUP_REMOVED lines=16> */
.L_x_18590:
[----:B------:R-:W-:Y:S05]  /*3a40*/  BRA `(.L_x_18558) ;  /* 0x00000000000c7947 */ /* 0x000fea0003800000 */
.L_x_18587:
[----:B------:R0:W5:Y:S01]  /*3a50*/  LDG.E R16, desc[UR36][R2.64] ;  /* 0x0000002402107981 */ /* 0x000162000c1e1900 */
[----:B------:R-:W-:Y:S05]  /*3a60*/  BRA `(.L_x_18558) ;  /* 0x0000000000047947 */ /* 0x000fea0003800000 */
.L_x_18586:
[----:B------:R0:W5:Y:S02]  /*3a70*/  LDG.E R16, desc[UR36][R2.64] ;  /* 0x0000002402107981 */ /* 0x000164000c1e1900 */
.L_x_18558:
[----:B------:R-:W-:Y:S05]  /*3a80*/  BSYNC B6 ;  /* 0x0000000000067941 */ /* 0x000fea0003800000 */
.L_x_18557:
[----:B01-34-:R-:W0:Y:S01]  /*3a90*/  S2R R2, SR_TID.X ;  /* 0x0000000000027919 */ /* 0x01be220000002100 */
[----:B------:R-:W1:Y:S01]  /*3aa0*/  LDC.U8 R17, c[0x0][0x23c] ;  /* 0x00008f00ff117b82 */ /* 0x000e620000000000 */
[----:B-----5:R-:W-:Y:S01]  /*3ab0*/  IMAD R3, R24, R24, RZ ;  /* 0x0000001818037224 */ /* 0x020fe200078e02ff */
[----:B------:R-:W-:Y:S01]  /*3ac0*/  BSSY B6, `(.L_x_18591) ;  /* 0x00000f5000067945 */ /* 0x000fe20003800000 */
[----:B------:R-:W-:Y:S02]  /*3ad0*/  IMAD R5, R22, R22, RZ ;  /* 0x0000001616057224 */ /* 0x000fe400078e02ff */
[----:B--2---:R-:W-:Y:S02]  /*3ae0*/  IMAD R7, R18, R18, RZ ;  /* 0x0000001212077224 */ /* 0x004fe400078e02ff */
[----:B------:R-:W-:Y:S02]  /*3af0*/  IMAD R9, R16, R16, RZ ;  /* 0x0000001010097224 */ /* 0x000fe400078e02ff */
[----:B------:R-:W-:-:S02]  /*3b00*/  IMAD R4, R3, R24, RZ ;  /* 0x0000001803047224 */ /* 0x000fc400078e02ff */
[----:B------:R-:W-:Y:S02]  /*3b10*/  IMAD R22, R5, R22, RZ ;  /* 0x0000001605167224 */ /* 0x000fe400078e02ff */
[----:B------:R-:W-:Y:S02]  /*3b20*/  IMAD R18, R7, R18, RZ ;  /* 0x0000001207127224 */ /* 0x000fe400078e02ff */
        /* <DEDUP_REMOVED lines=24> */
.L_x_18596:
[----:B------:R0:W-:Y:S01]  /*3cb0*/  STG.E.U8 desc[UR36][R8.64], R4 ;  /* 0x0000000408007986 */ /* 0x0001e2000c101124 */
[----:B------:R-:W-:Y:S05]  /*3cc0*/  BRA `(.L_x_18592) ;  /* 0x0000000c00507947 */ /* 0x000fea0003800000 */
.L_x_18595:
        /* <DEDUP_REMOVED lines=9> */
.L_x_18599:
[----:B------:R0:W-:Y:S01]  /*3d60*/  STG.E desc[UR36][R8.64], R4 ;  /* 0x0000000408007986 */ /* 0x0001e2000c101924 */
[----:B------:R-:W-:Y:S05]  /*3d70*/  BRA `(.L_x_18592) ;  /* 0x0000000c00247947 */ /* 0x000fea0003800000 */
.L_x_18598:
[----:B------:R0:W-:Y:S01]  /*3d80*/  STG.E.U16 desc[UR36][R8.64], R4 ;  /* 0x0000000408007986 */ /* 0x0001e2000c101524 */
[----:B------:R-:W-:Y:S05]  /*3d90*/  BRA `(.L_x_18592) ;  /* 0x0000000c001c7947 */ /* 0x000fea0003800000 */
.L_x_18594:
        /* <DEDUP_REMOVED lines=9> */
.L_x_18601:
[----:B------:R-:W-:-:S04]  /*3e30*/  I2FP.F32.S32 R0, R4 ;  /* 0x0000000400007245 */ /* 0x000fc80000201400 */
[----:B------:R-:W-:-:S05]  /*3e40*/  F2FP.F16.F32.PACK_AB R0, RZ, R0 ;  /* 0x00000000ff00723e */ /* 0x000fca00000000ff */
[----:B------:R0:W-:Y:S01]  /*3e50*/  STG.E.U16 desc[UR36][R8.64], R0 ;  /* 0x0000000008007986 */ /* 0x0001e2000c101524 */
[----:B------:R-:W-:Y:S05]  /*3e60*/  BRA `(.L_x_18592) ;  /* 0x0000000800e87947 */ /* 0x000fea0003800000 */
.L_x_18600:
        /* <DEDUP_REMOVED lines=10> */
.L_x_18603:
[----:B------:R-:W-:-:S04]  /*3f10*/  I2FP.F32.S32 R4, R4 ;  /* 0x0000000400047245 */ /* 0x000fc80000201400 */
[----:B------:R-:W-:-:S04]  /*3f20*/  F2FP.F16.F32.PACK_AB R3, RZ, R4 ;  /* 0x00000004ff03723e */ /* 0x000fc800000000ff */
[----:B------:R-:W-:-:S05]  /*3f30*/  PRMT R3, R3, 0x5410, RZ ;  /* 0x0000541003037816 */ /* 0x000fca00000000ff */
[----:B------:R0:W-:Y:S01]  /*3f40*/  STG.E desc[UR36][R8.64], R3 ;  /* 0x0000000308007986 */ /* 0x0001e2000c101924 */
[----:B------:R-:W-:Y:S05]  /*3f50*/  BRA `(.L_x_18592) ;  /* 0x0000000800ac7947 */ /* 0x000fea0003800000 */
.L_x_18602:
[----:B------:R-:W0:Y:S02]  /*3f60*/  I2F.F64 R4, R4 ;  /* 0x0000000400047312 */ /* 0x000e240000201c00 */
[----:B0-----:R0:W-:Y:S01]  /*3f70*/  STG.E.64 desc[UR36][R8.64], R4 ;  /* 0x0000000408007986 */ /* 0x0011e2000c101b24 */
[----:B------:R-:W-:Y:S05]  /*3f80*/  BRA `(.L_x_18592) ;  /* 0x0000000800a07947 */ /* 0x000fea0003800000 */
.L_x_18593:
        /* <DEDUP_REMOVED lines=12> */
.L_x_18606:
[----:B------:R-:W0:Y:S01]  /*4050*/  I2F.F64 R4, R4 ;  /* 0x0000000400047312 */ /* 0x000e220000201c00 */
[----:B------:R-:W-:-:S05]  /*4060*/  CS2R R6, SRZ ;  /* 0x0000000000067805 */ /* 0x000fca000001ff00 */
[----:B0-----:R0:W-:Y:S01]  /*4070*/  STG.E.128 desc[UR36][R8.64], R4 ;  /* 0x0000000408007986 */ /* 0x0011e2000c101d24 */
[----:B------:R-:W-:Y:S05]  /*4080*/  BRA `(.L_x_18592) ;  /* 0x0000000800607947 */ /* 0x000fea0003800000 */
.L_x_18605:
        /* <DEDUP_REMOVED lines=21> */
.L_x_18610:
[----:B------:R-:W-:Y:S05]  /*41e0*/  BSYNC B0 ;  /* 0x0000000000007941 */ /* 0x000fea0003800000 */
.L_x_18609:
[----:B------:R-:W-:-:S05]  /*41f0*/  LOP3.LUT R5, R0, R5, RZ, 0xfc, !PT ;  /* 0x0000000500057212 */ /* 0x000fca00078efcff */
[----:B------:R0:W-:Y:S01]  /*4200*/  STG.E.U8 desc[UR36][R8.64], R5 ;  /* 0x0000000508007986 */ /* 0x0001e2000c101124 */
[----:B------:R-:W-:Y:S05]  /*4210*/  BRA `(.L_x_18592) ;  /* 0x0000000400fc7947 */ /* 0x000fea0003800000 */
.L_x_18608:
        /* <DEDUP_REMOVED lines=13> */
.L_x_18612:
[----:B------:R-:W-:Y:S01]  /*42f0*/  IMAD.MOV.U32 R0, RZ, RZ, 0x7f ;  /* 0x0000007fff007424 */ /* 0x000fe200078e00ff */
[----:B------:R-:W-:-:S04]  /*4300*/  ISETP.GT.U32.AND P0, PT, R3, 0x7f800000, PT ;  /* 0x7f8000000300780c */ /* 0x000fc80003f04070 */
[----:B------:R-:W-:-:S09]  /*4310*/  SEL R0, R0, 0x7c, P0 ;  /* 0x0000007c00007807 */ /* 0x000fd20000000000 */
.L_x_18613:
[----:B------:R-:W-:Y:S05]  /*4320*/  BSYNC B0 ;  /* 0x0000000000007941 */ /* 0x000fea0003800000 */
.L_x_18611:
[----:B------:R-:W-:-:S04]  /*4330*/  LOP3.LUT R3, R5, 0x80000000, RZ, 0xc0, !PT ;  /* 0x8000000005037812 */ /* 0x000fc800078ec0ff */
[----:B------:R-:W-:-:S04]  /*4340*/  SHF.R.U32.HI R3, RZ, 0x18, R3 ;  /* 0x00000018ff037819 */ /* 0x000fc80000011603 */
[----:B------:R-:W-:-:S05]  /*4350*/  LOP3.LUT R3, R0, R3, RZ, 0xfc, !PT ;  /* 0x0000000300037212 */ /* 0x000fca00078efcff */
[----:B------:R0:W-:Y:S01]  /*4360*/  STG.E.U8 desc[UR36][R8.64], R3 ;  /* 0x0000000308007986 */ /* 0x0001e2000c101124 */
[----:B------:R-:W-:Y:S05]  /*4370*/  BRA `(.L_x_18592) ;  /* 0x0000000400a47947 */ /* 0x000fea0003800000 */
.L_x_18607:
[----:B------:R-:W-:-:S04]  /*4380*/  I2FP.F32.S32 R0, R4 ;  /* 0x0000000400007245 */ /* 0x000fc80000201400 */
[----:B------:R-:W-:-:S05]  /*4390*/  F2FP.BF16.F32.PACK_AB R0, RZ, R0 ;  /* 0x00000000ff00723e */ /* 0x000fca00000010ff */
[----:B------:R0:W-:Y:S01]  /*43a0*/  STG.E.U16 desc[UR36][R8.64], R0 ;  /* 0x0000000008007986 */ /* 0x0001e2000c101524 */
[----:B------:R-:W-:Y:S05]  /*43b0*/  BRA `(.L_x_18592) ;  /* 0x0000000400947947 */ /* 0x000fea0003800000 */
.L_x_18604:
        /* <DEDUP_REMOVED lines=10> */
.L_x_18616:
        /* <DEDUP_REMOVED lines=17> */
.L_x_18619:
[----:B------:R-:W-:-:S04]  /*4570*/  LOP3.LUT R3, R5, 0x80000000, RZ, 0xc0, !PT ;  /* 0x8000000005037812 */ /* 0x000fc800078ec0ff */
[----:B------:R-:W-:-:S04]  /*4580*/  SHF.R.U32.HI R3, RZ, 0x18, R3 ;  /* 0x00000018ff037819 */ /* 0x000fc80000011603 */
[----:B------:R-:W-:-:S04]  /*4590*/  LOP3.LUT R0, R0, R3, RZ, 0xfc, !PT ;  /* 0x0000000300007212 */ /* 0x000fc800078efcff */
[----:B------:R-:W-:-:S07]  /*45a0*/  PRMT R4, R0, 0x7610, R4 ;  /* 0x0000761000047816 */ /* 0x000fce0000000004 */
.L_x_18618:
[----:B------:R-:W-:Y:S05]  /*45b0*/  BSYNC B0 ;  /* 0x0000000000007941 */ /* 0x000fea0003800000 */
.L_x_18617:
[----:B------:R4:W-:Y:S01]  /*45c0*/  STG.E.U8 desc[UR36][R8.64], R4 ;  /* 0x0000000408007986 */ /* 0x0009e2000c101124 */
[----:B------:R-:W-:Y:S05]  /*45d0*/  BRA `(.L_x_18592) ;  /* 0x00000004000c7947 */ /* 0x000fea0003800000 */
.L_x_18615:
        /* <DEDUP_REMOVED lines=17> */
.L_x_18622:
[----:B------:R-:W-:-:S04]  /*46f0*/  LOP3.LUT R3, R5, 0x80000000, RZ, 0xc0, !PT ;  /* 0x8000000005037812 */ /* 0x000fc800078ec0ff */
[----:B------:R-:W-:-:S04]  /*4700*/  SHF.R.U32.HI R3, RZ, 0x18, R3 ;  /* 0x00000018ff037819 */ /* 0x000fc80000011603 */
[----:B------:R-:W-:-:S04]  /*4710*/  LOP3.LUT R0, R0, R3, RZ, 0xfc, !PT ;  /* 0x0000000300007212 */ /* 0x000fc800078efcff */
[----:B------:R-:W-:-:S07]  /*4720*/  PRMT R4, R0, 0x7610, R4 ;  /* 0x0000761000047816 */ /* 0x000fce0000000004 */
.L_x_18621:
[----:B------:R-:W-:Y:S05]  /*4730*/  BSYNC B0 ;  /* 0x0000000000007941 */ /* 0x000fea0003800000 */
.L_x_18620:
[----:B------:R0:W-:Y:S01]  /*4740*/  STG.E.U8 desc[UR36][R8.64], R4 ;  /* 0x0000000408007986 */ /* 0x0001e2000c101124 */
[----:B------:R-:W-:Y:S05]  /*4750*/  BRA `(.L_x_18592) ;  /* 0x0000000000ac7947 */ /* 0x000fea0003800000 */
.L_x_18614:
        /* <DEDUP_REMOVED lines=22> */
.L_x_18597:
        /* <DEDUP_REMOVED lines=16> */
.L_x_18625:
[----:B------:R-:W-:Y:S05]  /*49c0*/  BRA `(.L_x_18592) ;  /* 0x0000000000107947 */ /* 0x000fea0003800000 */
.L_x_18624:
[----:B------:R-:W-:-:S05]  /*49d0*/  SHF.R.S32.HI R5, RZ, 0x1f, R4 ;  /* 0x0000001fff057819 */ /* 0x000fca0000011404 */
[----:B------:R3:W-:Y:S01]  /*49e0*/  STG.E.64 desc[UR36][R8.64], R4 ;  /* 0x0000000408007986 */ /* 0x0007e2000c101b24 */
[----:B------:R-:W-:Y:S05]  /*49f0*/  BRA `(.L_x_18592) ;  /* 0x0000000000047947 */ /* 0x000fea0003800000 */
.L_x_18623:
[----:B------:R0:W-:Y:S02]  /*4a00*/  STG.E desc[UR36][R8.64], R4 ;  /* 0x0000000408007986 */ /* 0x0001e4000c101924 */
.L_x_18592:
[----:B------:R-:W-:Y:S05]  /*4a10*/  BSYNC B6 ;  /* 0x0000000000067941 */ /* 0x000fea0003800000 */
.L_x_18591:
        /* <DEDUP_REMOVED lines=23> */
.L_x_18631:
[----:B------:R0:W-:Y:S01]  /*4b90*/  STG.E.U8 desc[UR36][R8.64], R22 ;  /* 0x0000001608007986 */ /* 0x0001e2000c101124 */
[----:B------:R-:W-:Y:S05]  /*4ba0*/  BRA `(.L_x_18633) ;  /* 0x0000000c00587947 */ /* 0x000fea0003800000 */
.L_x_18630:
        /* <DEDUP_REMOVED lines=10> */
.L_x_18635:
[----:B------:R0:W-:Y:S01]  /*4c50*/  STG.E desc[UR36][R8.64], R22 ;  /* 0x0000001608007986 */ /* 0x0001e2000c101924 */
[----:B------:R-:W-:Y:S05]  /*4c60*/  BRA `(.L_x_18633) ;  /* 0x0000000c00287947 */ /* 0x000fea0003800000 */
.L_x_18634:
[----:B------:R0:W-:Y:S01]  /*4c70*/  STG.E.U16 desc[UR36][R8.64], R22 ;  /* 0x0000001608007986 */ /* 0x0001e2000c101524 */
[----:B------:R-:W-:Y:S05]  /*4c80*/  BRA `(.L_x_18633) ;  /* 0x0000000c00207947 */ /* 0x000fea0003800000 */
.L_x_18629:
        /* <DEDUP_REMOVED lines=9> */
.L_x_18637:
[----:B------:R-:W-:-:S04]  /*4d20*/  I2FP.F32.S32 R0, R22 ;  /* 0x0000001600007245 */ /* 0x000fc80000201400 */
[----:B------:R-:W-:-:S05]  /*4d30*/  F2FP.F16.F32.PACK_AB R0, RZ, R0 ;  /* 0x00000000ff00723e */ /* 0x000fca00000000ff */
[----:B------:R0:W-:Y:S01]  /*4d40*/  STG.E.U16 desc[UR36][R8.64], R0 ;  /* 0x0000000008007986 */ /* 0x0001e2000c101524 */
[----:B------:R-:W-:Y:S05]  /*4d50*/  BRA `(.L_x_18633) ;  /* 0x0000000800ec7947 */ /* 0x000fea0003800000 */
.L_x_18636:
        /* <DEDUP_REMOVED lines=10> */
.L_x_18639:
[----:B------:R-:W-:-:S04]  /*4e00*/  I2FP.F32.S32 R22, R22 ;  /* 0x0000001600167245 */ /* 0x000fc80000201400 */
[----:B------:R-:W-:-:S04]  /*4e10*/  F2FP.F16.F32.PACK_AB R3, RZ, R22 ;  /* 0x00000016ff03723e */ /* 0x000fc800000000ff */
[----:B------:R-:W-:-:S05]  /*4e20*/  PRMT R3, R3, 0x5410, RZ ;  /* 0x0000541003037816 */ /* 0x000fca00000000ff */
[----:B------:R0:W-:Y:S01]  /*4e30*/  STG.E desc[UR36][R8.64], R3 ;  /* 0x0000000308007986 */ /* 0x0001e2000c101924 */
[----:B------:R-:W-:Y:S05]  /*4e40*/  BRA `(.L_x_18633) ;  /* 0x0000000800b07947 */ /* 0x000fea0003800000 */
.L_x_18638:
[----:B------:R-:W0:Y:S02]  /*4e50*/  I2F.F64 R4, R22 ;  /* 0x0000001600047312 */ /* 0x000e240000201c00 */
[----:B0-----:R0:W-:Y:S01]  /*4e60*/  STG.E.64 desc[UR36][R8.64], R4 ;  /* 0x0000000408007986 */ /* 0x0011e2000c101b24 */
[----:B------:R-:W-:Y:S05]  /*4e70*/  BRA `(.L_x_18633) ;  /* 0x0000000800a47947 */ /* 0x000fea0003800000 */
.L_x_18628:
        /* <DEDUP_REMOVED lines=12> */
.L_x_18642:
[----:B------:R-:W0:Y:S01]  /*4f40*/  I2F.F64 R4, R22 ;  /* 0x0000001600047312 */ /* 0x000e220000201c00 */
[----:B------:R-:W-:-:S05]  /*4f50*/  CS2R R6, SRZ ;  /* 0x0000000000067805 */ /* 0x000fca000001ff00 */
[----:B0-----:R0:W-:Y:S01]  /*4f60*/  STG.E.128 desc[UR36][R8.64], R4 ;  /* 0x0000000408007986 */ /* 0x0011e2000c101d24 */
[----:B------:R-:W-:Y:S05]  /*4f70*/  BRA `(.L_x_18633) ;  /* 0x0000000800647947 */ /* 0x000fea0003800000 */
.L_x_18641:
        /* <DEDUP_REMOVED lines=21> */
.L_x_18646:
[----:B------:R-:W-:Y:S05]  /*50d0*/  BSYNC B0 ;  /* 0x0000000000007941 */ /* 0x000fea0003800000 */
.L_x_18645:
[----:B------:R-:W-:-:S05]  /*50e0*/  LOP3.LUT R5, R0, R5, RZ, 0xfc, !PT ;  /* 0x0000000500057212 */ /* 0x000fca00078efcff */
[----:B------:R0:W-:Y:S01]  /*50f0*/  STG.E.U8 desc[UR36][R8.64], R5 ;  /* 0x0000000508007986 */ /* 0x0001e2000c101124 */
[----:B------:R-:W-:Y:S05]  /*5100*/  BRA `(.L_x_18633) ;  /* 0x0000000800007947 */ /* 0x000fea0003800000 */
.L_x_18644:
        /* <DEDUP_REMOVED lines=13> */
.L_x_18648:
[----:B------:R-:W-:Y:S01]  /*51e0*/  IMAD.MOV.U32 R0, RZ, RZ, 0x7f ;  /* 0x0000007fff007424 */ /* 0x000fe200078e00ff */
[----:B------:R-:W-:-:S04]  /*51f0*/  ISETP.GT.U32.AND P0, PT, R3, 0x7f800000, PT ;  /* 0x7f8000000300780c */ /* 0x000fc80003f04070 */
[----:B------:R-:W-:-:S09]  /*5200*/  SEL R0, R0, 0x7c, P0 ;  /* 0x0000007c00007807 */ /* 0x000fd20000000000 */
.L_x_18649:
[----:B------:R-:W-:Y:S05]  /*5210*/  BSYNC B0 ;  /* 0x0000000000007941 */ /* 0x000fea0003800000 */
.L_x_18647:
[----:B------:R-:W-:-:S04]  /*5220*/  LOP3.LUT R3, R5, 0x80000000, RZ, 0xc0, !PT ;  /* 0x8000000005037812 */ /* 0x000fc800078ec0ff */
[----:B------:R-:W-:-:S04]  /*5230*/  SHF.R.U32.HI R3, RZ, 0x18, R3 ;  /* 0x00000018ff037819 */ /* 0x000fc80000011603 */
[----:B------:R-:W-:-:S05]  /*5240*/  LOP3.LUT R3, R0, R3, RZ, 0xfc, !PT ;  /* 0x0000000300037212 */ /* 0x000fca00078efcff */
[----:B------:R0:W-:Y:S01]  /*5250*/  STG.E.U8 desc[UR36][R8.64], R3 ;  /* 0x0000000308007986 */ /* 0x0001e2000c101124 */
[----:B------:R-:W-:Y:S05]  /*5260*/  BRA `(.L_x_18633) ;  /* 0x0000000400a87947 */ /* 0x000fea0003800000 */
.L_x_18643:
[----:B------:R-:W-:-:S04]  /*5270*/  I2FP.F32.S32 R0, R22 ;  /* 0x0000001600007245 */ /* 0x000fc80000201400 */
[----:B------:R-:W-:-:S05]  /*5280*/  F2FP.BF16.F32.PACK_AB R0, RZ, R0 ;  /* 0x00000000ff00723e */ /* 0x000fca00000010ff */
[----:B------:R0:W-:Y:S01]  /*5290*/  STG.E.U16 desc[UR36][R8.64], R0 ;  /* 0x0000000008007986 */ /* 0x0001e2000c101524 */
[----:B------:R-:W-:Y:S05]  /*52a0*/  BRA `(.L_x_18633) ;  /* 0x0000000400987947 */ /* 0x000fea0003800000 */
.L_x_18640:
        /* <DEDUP_REMOVED lines=10> */
.L_x_18652:
        /* <DEDUP_REMOVED lines=17> */
.L_x_18655:
[----:B------:R-:W-:-:S04]  /*5460*/  LOP3.LUT R3, R5, 0x80000000, RZ, 0xc0, !PT ;  /* 0x8000000005037812 */ /* 0x000fc800078ec0ff */
[----:B------:R-:W-:-:S04]  /*5470*/  SHF.R.U32.HI R3, RZ, 0x18, R3 ;  /* 0x00000018ff037819 */ /* 0x000fc80000011603 */
[----:B------:R-:W-:-:S04]  /*5480*/  LOP3.LUT R0, R0, R3, RZ, 0xfc, !PT ;  /* 0x0000000300007212 */ /* 0x000fc800078efcff */
[----:B------:R-:W-:-:S07]  /*5490*/  PRMT R4, R0, 0x7610, R4 ;  /* 0x0000761000047816 */ /* 0x000fce0000000004 */
.L_x_18654:
[----:B------:R-:W-:Y:S05]  /*54a0*/  BSYNC B0 ;  /* 0x0000000000007941 */ /* 0x000fea0003800000 */
.L_x_18653:
[----:B------:R3:W-:Y:S01]  /*54b0*/  STG.E.U8 desc[UR36][R8.64], R4 ;  /* 0x0000000408007986 */ /* 0x0007e2000c101124 */
[----:B------:R-:W-:Y:S05]  /*54c0*/  BRA `(.L_x_18633) ;  /* 0x0000000400107947 */ /* 0x000fea0003800000 */
.L_x_18651:
        /* <DEDUP_REMOVED lines=17> */
.L_x_18658:
[----:B------:R-:W-:-:S04]  /*55e0*/  LOP3.LUT R3, R5, 0x80000000, RZ, 0xc0, !PT ;  /* 0x8000000005037812 */ /* 0x000fc800078ec0ff */
[----:B------:R-:W-:-:S04]  /*55f0*/  SHF.R.U32.HI R3, RZ, 0x18, R3 ;  /* 0x00000018ff037819 */ /* 0x000fc80000011603 */
[----:B------:R-:W-:-:S04]  /*5600*/  LOP3.LUT R0, R0, R3, RZ, 0xfc, !PT ;  /* 0x0000000300007212 */ /* 0x000fc800078efcff */
[----:B------:R-:W-:-:S07]  /*5610*/  PRMT R4, R0, 0x7610, R4 ;  /* 0x0000761000047816 */ /* 0x000fce0000000004 */
.L_x_18657:
[----:B------:R-:W-:Y:S05]  /*5620*/  BSYNC B0 ;  /* 0x0000000000007941 */ /* 0x000fea0003800000 */
.L_x_18656:
[----:B------:R0:W-:Y:S01]  /*5630*/  STG.E.U8 desc[UR36][R8.64], R4 ;  /* 0x0000000408007986 */ /* 0x0001e2000c101124 */
[----:B------:R-:W-:Y:S05]  /*5640*/  BRA `(.L_x_18633) ;  /* 0x0000000000b07947 */ /* 0x000fea0003800000 */
.L_x_18650:
        /* <DEDUP_REMOVED lines=22> */
.L_x_18632:
        /* <DEDUP_REMOVED lines=16> */
.L_x_18661:
[----:B------:R-:W-:Y:S05]  /*58b0*/  BRA `(.L_x_18633) ;  /* 0x0000000000147947 */ /* 0x000fea0003800000 */
.L_x_18660:
[--C-:B------:R-:W-:Y:S01]  /*58c0*/  SHF.R.S32.HI R5, RZ, 0x1f, R22.reuse ;  /* 0x0000001fff057819 */ /* 0x100fe20000011416 */
[----:B------:R-:W-:-:S05]  /*58d0*/  IMAD.MOV.U32 R4, RZ, RZ, R22 ;  /* 0x000000ffff047224 */ /* 0x000fca00078e0016 */
[----:B------:R2:W-:Y:S01]  /*58e0*/  STG.E.64 desc[UR36][R8.64], R4 ;  /* 0x0000000408007986 */ /* 0x0005e2000c101b24 */
[----:B------:R-:W-:Y:S05]  /*58f0*/  BRA `(.L_x_18633) ;  /* 0x0000000000047947 */ /* 0x000fea0003800000 */
.L_x_18659:
[----:B------:R0:W-:Y:S02]  /*5900*/  STG.E desc[UR36][R8.64], R22 ;  /* 0x0000001608007986 */ /* 0x0001e4000c101924 */
.L_x_18633:
        /* <DEDUP_REMOVED lines=23> */
.L_x_18665:
[----:B------:R3:W-:Y:S01]  /*5a80*/  STG.E.U8 desc[UR36][R8.64], R18 ;  /* 0x0000001208007986 */ /* 0x0007e2000c101124 */
[----:B------:R-:W-:Y:S05]  /*5a90*/  BRA `(.L_x_18667) ;  /* 0x0000000c00587947 */ /* 0x000fea0003800000 */
.L_x_18664:
        /* <DEDUP_REMOVED lines=10> */
.L_x_18669:
[----:B------:R2:W-:Y:S01]  /*5b40*/  STG.E desc[UR36][R8.64], R18 ;  /* 0x0000001208007986 */ /* 0x0005e2000c101924 */
[----:B------:R-:W-:Y:S05]  /*5b50*/  BRA `(.L_x_18667) ;  /* 0x0000000c00287947 */ /* 0x000fea0003800000 */
.L_x_18668:
[----:B------:R0:W-:Y:S01]  /*5b60*/  STG.E.U16 desc[UR36][R8.64], R18 ;  /* 0x0000001208007986 */ /* 0x0001e2000c101524 */
[----:B------:R-:W-:Y:S05]  /*5b70*/  BRA `(.L_x_18667) ;  /* 0x0000000c00207947 */ /* 0x000fea0003800000 */
.L_x_18663:
        /* <DEDUP_REMOVED lines=9> */
.L_x_18671:
[----:B------:R-:W-:-:S04]  /*5c10*/  I2FP.F32.S32 R0, R18 ;  /* 0x0000001200007245 */ /* 0x000fc80000201400 */
[----:B------:R-:W-:-:S05]  /*5c20*/  F2FP.F16.F32.PACK_AB R0, RZ, R0 ;  /* 0x00000000ff00723e */ /* 0x000fca00000000ff */
[----:B------:R0:W-:Y:S01]  /*5c30*/  STG.E.U16 desc[UR36][R8.64], R0 ;  /* 0x0000000008007986 */ /* 0x0001e2000c101524 */
[----:B------:R-:W-:Y:S05]  /*5c40*/  BRA `(.L_x_18667) ;  /* 0x0000000800ec7947 */ /* 0x000fea0003800000 */
.L_x_18670:
        /* <DEDUP_REMOVED lines=10> */
.L_x_18673:
[----:B------:R-:W-:-:S04]  /*5cf0*/  I2FP.F32.S32 R18, R18 ;  /* 0x0000001200127245 */ /* 0x000fc80000201400 */
[----:B------:R-:W-:-:S04]  /*5d00*/  F2FP.F16.F32.PACK_AB R3, RZ, R18 ;  /* 0x00000012ff03723e */ /* 0x000fc800000000ff */
[----:B------:R-:W-:-:S05]  /*5d10*/  PRMT R3, R3, 0x5410, RZ ;  /* 0x0000541003037816 */ /* 0x000fca00000000ff */
[----:B------:R0:W-:Y:S01]  /*5d20*/  STG.E desc[UR36][R8.64], R3 ;  /* 0x0000000308007986 */ /* 0x0001e2000c101924 */
[----:B------:R-:W-:Y:S05]  /*5d30*/  BRA `(.L_x_18667) ;  /* 0x0000000800b07947 */ /* 0x000fea0003800000 */
.L_x_18672:
[----:B------:R-:W0:Y:S02]  /*5d40*/  I2F.F64 R4, R18 ;  /* 0x0000001200047312 */ /* 0x000e240000201c00 */
[----:B0-----:R0:W-:Y:S01]  /*5d50*/  STG.E.64 desc[UR36][R8.64], R4 ;  /* 0x0000000408007986 */ /* 0x0011e2000c101b24 */
[----:B------:R-:W-:Y:S05]  /*5d60*/  BRA `(.L_x_18667) ;  /* 0x0000000800a47947 */ /* 0x000fea0003800000 */
.L_x_18662:
        /* <DEDUP_REMOVED lines=12> */
.L_x_18676:
[----:B------:R-:W0:Y:S01]  /*5e30*/  I2F.F64 R4, R18 ;  /* 0x0000001200047312 */ /* 0x000e220000201c00 */
[----:B------:R-:W-:-:S05]  /*5e40*/  CS2R R6, SRZ ;  /* 0x0000000000067805 */ /* 0x000fca000001ff00 */
[----:B0-----:R0:W-:Y:S01]  /*5e50*/  STG.E.128 desc[UR36][R8.64], R4 ;  /* 0x0000000408007986 */ /* 0x0011e2000c101d24 */
[----:B------:R-:W-:Y:S05]  /*5e60*/  BRA `(.L_x_18667) ;  /* 0x0000000800647947 */ /* 0x000fea0003800000 */
.L_x_18675:
        /* <DEDUP_REMOVED lines=21> */
.L_x_18680:
[----:B------:R-:W-:Y:S05]  /*5fc0*/  BSYNC B0 ;  /* 0x0000000000007941 */ /* 0x000fea0003800000 */
.L_x_18679:
[----:B------:R-:W-:-:S05]  /*5fd0*/  LOP3.LUT R5, R0, R5, RZ, 0xfc, !PT ;  /* 0x0000000500057212 */ /* 0x000fca00078efcff */
[----:B------:R0:W-:Y:S01]  /*5fe0*/  STG.E.U8 desc[UR36][R8.64], R5 ;  /* 0x0000000508007986 */ /* 0x0001e2000c101124 */
[----:B------:R-:W-:Y:S05]  /*5ff0*/  BRA `(.L_x_18667) ;  /* 0x0000000800007947 */ /* 0x000fea0003800000 */
.L_x_18678:
        /* <DEDUP_REMOVED lines=13> */
.L_x_18682:
[----:B------:R-:W-:Y:S01]  /*60d0*/  IMAD.MOV.U32 R0, RZ, RZ, 0x7f ;  /* 0x0000007fff007424 */ /* 0x000fe200078e00ff */
[----:B------:R-:W-:-:S04]  /*60e0*/  ISETP.GT.U32.AND P0, PT, R3, 0x7f800000, PT ;  /* 0x7f8000000300780c */ /* 0x000fc80003f04070 */
[----:B------:R-:W-:-:S09]  /*60f0*/  SEL R0, R0, 0x7c, P0 ;  /* 0x0000007c00007807 */ /* 0x000fd20000000000 */
.L_x_18683:
[----:B------:R-:W-:Y:S05]  /*6100*/  BSYNC B0 ;  /* 0x0000000000007941 */ /* 0x000fea0003800000 */
.L_x_18681:
[----:B------:R-:W-:-:S04]  /*6110*/  LOP3.LUT R3, R5, 0x80000000, RZ, 0xc0, !PT ;  /* 0x8000000005037812 */ /* 0x000fc800078ec0ff */
[----:B------:R-:W-:-:S04]  /*6120*/  SHF.R.U32.HI R3, RZ, 0x18, R3 ;  /* 0x00000018ff037819 */ /* 0x000fc80000011603 */
[----:B------:R-:W-:-:S05]  /*6130*/  LOP3.LUT R3, R0, R3, RZ, 0xfc, !PT ;  /* 0x0000000300037212 */ /* 0x000fca00078efcff */
[----:B------:R0:W-:Y:S01]  /*6140*/  STG.E.U8 desc[UR36][R8.64], R3 ;  /* 0x0000000308007986 */ /* 0x0001e2000c101124 */
[----:B------:R-:W-:Y:S05]  /*6150*/  BRA `(.L_x_18667) ;  /* 0x0000000400a87947 */ /* 0x000fea0003800000 */
.L_x_18677:
[----:B------:R-:W-:-:S04]  /*6160*/  I2FP.F32.S32 R0, R18 ;  /* 0x0000001200007245 */ /* 0x000fc80000201400 */
[----:B------:R-:W-:-:S05]  /*6170*/  F2FP.BF16.F32.PACK_AB R0, RZ, R0 ;  /* 0x00000000ff00723e */ /* 0x000fca00000010ff */
[----:B------:R0:W-:Y:S01]  /*6180*/  STG.E.U16 desc[UR36][R8.64], R0 ;  /* 0x0000000008007986 */ /* 0x0001e2000c101524 */
[----:B------:R-:W-:Y:S05]  /*6190*/  BRA `(.L_x_18667) ;  /* 0x0000000400987947 */ /* 0x000fea0003800000 */
.L_x_18674:
        /* <DEDUP_REMOVED lines=10> */
.L_x_18686:
        /* <DEDUP_REMOVED lines=17> */
.L_x_18689:
[----:B------:R-:W-:-:S04]  /*6350*/  LOP3.LUT R3, R5, 0x80000000, RZ, 0xc0, !PT ;  /* 0x8000000005037812 */ /* 0x000fc800078ec0ff */
[----:B------:R-:W-:-:S04]  /*6360*/  SHF.R.U32.HI R3, RZ, 0x18, R3 ;  /* 0x00000018ff037819 */ /* 0x000fc80000011603 */
[----:B------:R-:W-:-:S04]  /*6370*/  LOP3.LUT R0, R0, R3, RZ, 0xfc, !PT ;  /* 0x0000000300007212 */ /* 0x000fc800078efcff */
[----:B------:R-:W-:-:S07]  /*6380*/  PRMT R4, R0, 0x7610, R4 ;  /* 0x0000761000047816 */ /* 0x000fce0000000004 */
.L_x_18688:
[----:B------:R-:W-:Y:S05]  /*6390*/  BSYNC B0 ;  /* 0x0000000000007941 */ /* 0x000fea0003800000 */
.L_x_18687:
[----:B------:R0:W-:Y:S01]  /*63a0*/  STG.E.U8 desc[UR36][R8.64], R4 ;  /* 0x0000000408007986 */ /* 0x0001e2000c101124 */
[----:B------:R-:W-:Y:S05]  /*63b0*/  BRA `(.L_x_18667) ;  /* 0x0000000400107947 */ /* 0x000fea0003800000 */
.L_x_18685:
        /* <DEDUP_REMOVED lines=17> */
.L_x_18692:
[----:B------:R-:W-:-:S04]  /*64d0*/  LOP3.LUT R3, R5, 0x80000000, RZ, 0xc0, !PT ;  /* 0x8000000005037812 */ /* 0x000fc800078ec0ff */
[----:B------:R-:W-:-:S04]  /*64e0*/  SHF.R.U32.HI R3, RZ, 0x18, R3 ;  /* 0x00000018ff037819 */ /* 0x000fc80000011603 */
[----:B------:R-:W-:-:S04]  /*64f0*/  LOP3.LUT R0, R0, R3, RZ, 0xfc, !PT ;  /* 0x0000000300007212 */ /* 0x000fc800078efcff */
[----:B------:R-:W-:-:S07]  /*6500*/  PRMT R4, R0, 0x7610, R4 ;  /* 0x0000761000047816 */ /* 0x000fce0000000004 */
.L_x_18691:
[----:B------:R-:W-:Y:S05]  /*6510*/  BSYNC B0 ;  /* 0x0000000000007941 */ /* 0x000fea0003800000 */
.L_x_18690:
[----:B------:R0:W-:Y:S01]  /*6520*/  STG.E.U8 desc[UR36][R8.64], R4 ;  /* 0x0000000408007986 */ /* 0x0001e2000c101124 */
[----:B------:R-:W-:Y:S05]  /*6530*/  BRA `(.L_x_18667) ;  /* 0x0000000000b07947 */ /* 0x000fea0003800000 */
.L_x_18684:
        /* <DEDUP_REMOVED lines=22> */
.L_x_18666:
        /* <DEDUP_REMOVED lines=16> */
.L_x_18695:
[----:B------:R-:W-:Y:S05]  /*67a0*/  BRA `(.L_x_18667) ;  /* 0x0000000000147947 */ /* 0x000fea0003800000 */
.L_x_18694:
[--C-:B------:R-:W-:Y:S01]  /*67b0*/  SHF.R.S32.HI R5, RZ, 0x1f, R18.reuse ;  /* 0x0000001fff057819 */ /* 0x100fe20000011412 */
[----:B------:R-:W-:-:S05]  /*67c0*/  IMAD.MOV.U32 R4, RZ, RZ, R18 ;  /* 0x000000ffff047224 */ /* 0x000fca00078e0012 */
[----:B------:R0:W-:Y:S01]  /*67d0*/  STG.E.64 desc[UR36][R8.64], R4 ;  /* 0x0000000408007986 */ /* 0x0001e2000c101b24 */
[----:B------:R-:W-:Y:S05]  /*67e0*/  BRA `(.L_x_18667) ;  /* 0x0000000000047947 */ /* 0x000fea0003800000 */
.L_x_18693:
[----:B------:R0:W-:Y:S02]  /*67f0*/  STG.E desc[UR36][R8.64], R18 ;  /* 0x0000001208007986 */ /* 0x0001e4000c101924 */
.L_x_18667:
[----:B------:R-:W-:-:S07]  /*6800*/  VIADD R2, R2, 0x80 ;  /* 0x0000008002027836 */ /* 0x000fce0000000000 */
.L_x_18627:
[----:B------:R-:W-:Y:S05]  /*6810*/  BSYNC B6 ;  /* 0x0000000000067941 */ /* 0x000fea0003800000 */
.L_x_18626:
        /* <DEDUP_REMOVED lines=21> */
.L_x_18699:
[----:B------:R-:W-:Y:S01]  /*6970*/  STG.E.U8 desc[UR36][R2.64], R16 ;  /* 0x0000001002007986 */ /* 0x000fe2000c101124 */
[----:B------:R-:W-:Y:S05]  /*6980*/  EXIT ;  /* 0x000000000000794d */ /* 0x000fea0003800000 */
.L_x_18698:
        /* <DEDUP_REMOVED lines=9> */
.L_x_18702:
[----:B------:R-:W-:Y:S01]  /*6a20*/  STG.E desc[UR36][R2.64], R16 ;  /* 0x0000001002007986 */ /* 0x000fe2000c101924 */
[----:B------:R-:W-:Y:S05]  /*6a30*/  EXIT ;  /* 0x000000000000794d */ /* 0x000fea0003800000 */
.L_x_18701:
[----:B------:R-:W-:Y:S01]  /*6a40*/  STG.E.U16 desc[UR36][R2.64], R16 ;  /* 0x0000001002007986 */ /* 0x000fe2000c101524 */
[----:B------:R-:W-:Y:S05]  /*6a50*/  EXIT ;  /* 0x000000000000794d */ /* 0x000fea0003800000 */
.L_x_18697:
        /* <DEDUP_REMOVED lines=9> */
.L_x_18704:
[----:B------:R-:W-:-:S04]  /*6af0*/  I2FP.F32.S32 R0, R16 ;  /* 0x0000001000007245 */ /* 0x000fc80000201400 */
[----:B------:R-:W-:-:S05]  /*6b00*/  F2FP.F16.F32.PACK_AB R0, RZ, R0 ;  /* 0x00000000ff00723e */ /* 0x000fca00000000ff */
[----:B------:R-:W-:Y:S01]  /*6b10*/  STG.E.U16 desc[UR36][R2.64], R0 ;  /* 0x0000000002007986 */ /* 0x000fe2000c101524 */
[----:B------:R-:W-:Y:S05]  /*6b20*/  EXIT ;  /* 0x000000000000794d */ /* 0x000fea0003800000 */
.L_x_18703:
        /* <DEDUP_REMOVED lines=10> */
.L_x_18706:
[----:B------:R-:W-:-:S04]  /*6bd0*/  I2FP.F32.S32 R16, R16 ;  /* 0x0000001000107245 */ /* 0x000fc80000201400 */
[----:B------:R-:W-:-:S04]  /*6be0*/  F2FP.F16.F32.PACK_AB R5, RZ, R16 ;  /* 0x00000010ff05723e */ /* 0x000fc800000000ff */
[----:B------:R-:W-:-:S05]  /*6bf0*/  PRMT R5, R5, 0x5410, RZ ;  /* 0x0000541005057816 */ /* 0x000fca00000000ff */
[----:B------:R-:W-:Y:S01]  /*6c00*/  STG.E desc[UR36][R2.64], R5 ;  /* 0x0000000502007986 */ /* 0x000fe2000c101924 */
[----:B------:R-:W-:Y:S05]  /*6c10*/  EXIT ;  /* 0x000000000000794d */ /* 0x000fea0003800000 */
.L_x_18705:
[----:B------:R-:W0:Y:S02]  /*6c20*/  I2F.F64 R16, R16 ;  /* 0x0000001000107312 */ /* 0x000e240000201c00 */
[----:B0-----:R-:W-:Y:S01]  /*6c30*/  STG.E.64 desc[UR36][R2.64], R16 ;  /* 0x0000001002007986 */ /* 0x001fe2000c101b24 */
[----:B------:R-:W-:Y:S05]  /*6c40*/  EXIT ;  /* 0x000000000000794d */ /* 0x000fea0003800000 */
.L_x_18696:
        /* <DEDUP_REMOVED lines=12> */
.L_x_18709:
[----:B------:R-:W0:Y:S01]  /*6d10*/  I2F.F64 R16, R16 ;  /* 0x0000001000107312 */ /* 0x000e220000201c00 */
[----:B------:R-:W-:-:S05]  /*6d20*/  CS2R R18, SRZ ;  /* 0x0000000000127805 */ /* 0x000fca000001ff00 */
[----:B0-----:R-:W-:Y:S01]  /*6d30*/  STG.E.128 desc[UR36][R2.64], R16 ;  /* 0x0000001002007986 */ /* 0x001fe2000c101d24 */
[----:B------:R-:W-:Y:S05]  /*6d40*/  EXIT ;  /* 0x000000000000794d */ /* 0x000fea0003800000 */
.L_x_18708:
        /* <DEDUP_REMOVED lines=21> */
.L_x_18713:
[----:B------:R-:W-:Y:S05]  /*6ea0*/  BSYNC B0 ;  /* 0x0000000000007941 */ /* 0x000fea0003800000 */
.L_x_18712:
[----:B------:R-:W-:-:S05]  /*6eb0*/  LOP3.LUT R5, R0, R5, RZ, 0xfc, !PT ;  /* 0x0000000500057212 */ /* 0x000fca00078efcff */
[----:B------:R-:W-:Y:S01]  /*6ec0*/  STG.E.U8 desc[UR36][R2.64], R5 ;  /* 0x0000000502007986 */ /* 0x000fe2000c101124 */
[----:B------:R-:W-:Y:S05]  /*6ed0*/  EXIT ;  /* 0x000000000000794d */ /* 0x000fea0003800000 */
.L_x_18711:
        /* <DEDUP_REMOVED lines=13> */
.L_x_18715:
[----:B------:R-:W-:Y:S01]  /*6fb0*/  IMAD.MOV.U32 R0, RZ, RZ, 0x7f ;  /* 0x0000007fff007424 */ /* 0x000fe200078e00ff */
[----:B------:R-:W-:-:S04]  /*6fc0*/  ISETP.GT.U32.AND P0, PT, R4, 0x7f800000, PT ;  /* 0x7f8000000400780c */ /* 0x000fc80003f04070 */
[----:B------:R-:W-:-:S09]  /*6fd0*/  SEL R0, R0, 0x7c, P0 ;  /* 0x0000007c00007807 */ /* 0x000fd20000000000 */
.L_x_18716:
[----:B------:R-:W-:Y:S05]  /*6fe0*/  BSYNC B0 ;  /* 0x0000000000007941 */ /* 0x000fea0003800000 */
.L_x_18714:
[----:B------:R-:W-:-:S04]  /*6ff0*/  LOP3.LUT R4, R5, 0x80000000, RZ, 0xc0, !PT ;  /* 0x8000000005047812 */ /* 0x000fc800078ec0ff */
[----:B------:R-:W-:-:S04]  /*7000*/  SHF.R.U32.HI R5, RZ, 0x18, R4 ;  /* 0x00000018ff057819 */ /* 0x000fc80000011604 */
[----:B------:R-:W-:-:S05]  /*7010*/  LOP3.LUT R5, R0, R5, RZ, 0xfc, !PT ;  /* 0x0000000500057212 */ /* 0x000fca00078efcff */
[----:B------:R-:W-:Y:S01]  /*7020*/  STG.E.U8 desc[UR36][R2.64], R5 ;  /* 0x0000000502007986 */ /* 0x000fe2000c101124 */
[----:B------:R-:W-:Y:S05]  /*7030*/  EXIT ;  /* 0x000000000000794d */ /* 0x000fea0003800000 */
.L_x_18710:
[----:B------:R-:W-:-:S04]  /*7040*/  I2FP.F32.S32 R0, R16 ;  /* 0x0000001000007245 */ /* 0x000fc80000201400 */
[----:B------:R-:W-:-:S05]  /*7050*/  F2FP.BF16.F32.PACK_AB R0, RZ, R0 ;  /* 0x00000000ff00723e */ /* 0x000fca00000010ff */
[----:B------:R-:W-:Y:S01]  /*7060*/  STG.E.U16 desc[UR36][R2.64], R0 ;  /* 0x0000000002007986 */ /* 0x000fe2000c101524 */
[----:B------:R-:W-:Y:S05]  /*7070*/  EXIT ;  /* 0x000000000000794d */ /* 0x000fea0003800000 */
.L_x_18707:
        /* <DEDUP_REMOVED lines=10> */
.L_x_18719:
        /* <DEDUP_REMOVED lines=17> */
.L_x_18722:
[----:B------:R-:W-:-:S04]  /*7230*/  LOP3.LUT R0, R7, 0x80000000, RZ, 0xc0, !PT ;  /* 0x8000000007007812 */ /* 0x000fc800078ec0ff */
[----:B------:R-:W-:-:S04]  /*7240*/  SHF.R.U32.HI R5, RZ, 0x18, R0 ;  /* 0x00000018ff057819 */ /* 0x000fc80000011600 */
[----:B------:R-:W-:-:S04]  /*7250*/  LOP3.LUT R4, R4, R5, RZ, 0xfc, !PT ;  /* 0x0000000504047212 */ /* 0x000fc800078efcff */
[----:B------:R-:W-:-:S07]  /*7260*/  PRMT R0, R4, 0x7610, R0 ;  /* 0x0000761004007816 */ /* 0x000fce0000000000 */
.L_x_18721:
[----:B------:R-:W-:Y:S05]  /*7270*/  BSYNC B0 ;  /* 0x0000000000007941 */ /* 0x000fea0003800000 */
.L_x_18720:
[----:B------:R-:W-:Y:S01]  /*7280*/  STG.E.U8 desc[UR36][R2.64], R0 ;  /* 0x0000000002007986 */ /* 0x000fe2000c101124 */
[----:B------:R-:W-:Y:S05]  /*7290*/  EXIT ;  /* 0x000000000000794d */ /* 0x000fea0003800000 */
.L_x_18718:
        /* <DEDUP_REMOVED lines=17> */
.L_x_18725:
[----:B------:R-:W-:-:S04]  /*73b0*/  LOP3.LUT R0, R7, 0x80000000, RZ, 0xc0, !PT ;  /* 0x8000000007007812 */ /* 0x000fc800078ec0ff */
[----:B------:R-:W-:-:S04]  /*73c0*/  SHF.R.U32.HI R5, RZ, 0x18, R0 ;  /* 0x00000018ff057819 */ /* 0x000fc80000011600 */
[----:B------:R-:W-:-:S04]  /*73d0*/  LOP3.LUT R4, R4, R5, RZ, 0xfc, !PT ;  /* 0x0000000504047212 */ /* 0x000fc800078efcff */
[----:B------:R-:W-:-:S07]  /*73e0*/  PRMT R0, R4, 0x7610, R0 ;  /* 0x0000761004007816 */ /* 0x000fce0000000000 */
.L_x_18724:
[----:B------:R-:W-:Y:S05]  /*73f0*/  BSYNC B0 ;  /* 0x0000000000007941 */ /* 0x000fea0003800000 */
.L_x_18723:
[----:B------:R-:W-:Y:S01]  /*7400*/  STG.E.U8 desc[UR36][R2.64], R0 ;  /* 0x0000000002007986 */ /* 0x000fe2000c101124 */
[----:B------:R-:W-:Y:S05]  /*7410*/  EXIT ;  /* 0x000000000000794d */ /* 0x000fea0003800000 */
.L_x_18717:
        /* <DEDUP_REMOVED lines=22> */
.L_x_18700:
        /* <DEDUP_REMOVED lines=16> */
.L_x_18728:
[----:B------:R-:W-:Y:S05]  /*7680*/  EXIT ;  /* 0x000000000000794d */ /* 0x000fea0003800000 */
.L_x_18727:
[----:B------:R-:W-:-:S05]  /*7690*/  SHF.R.S32.HI R17, RZ, 0x1f, R16 ;  /* 0x0000001fff117819 */ /* 0x000fca0000011410 */
[----:B------:R-:W-:Y:S01]  /*76a0*/  STG.E.64 desc[UR36][R2.64], R16 ;  /* 0x0000001002007986 */ /* 0x000fe2000c101b24 */
[----:B------:R-:W-:Y:S05]  /*76b0*/  EXIT ;  /* 0x000000000000794d */ /* 0x000fea0003800000 */
.L_x_18726:
[----:B------:R-:W-:Y:S01]  /*76c0*/  STG.E desc[UR36][R2.64], R16 ;  /* 0x0000001002007986 */ /* 0x000fe2000c101924 */
[----:B------:R-:W-:Y:S05]  /*76d0*/  EXIT ;  /* 0x000000000000794d */ /* 0x000fea0003800000 */
.L_x_18729:
        /* <DEDUP_REMOVED lines=10> */
.L_x_71751:


//--------------------- .text._ZN2at6native18elementwise_kernelILi128ELi2EZNS0_22gpu_kernel_impl_nocastIZNS0_50_GLOBAL__N__2680c7bb_12_PowKernel_cu_140f0503_289629pow_tensor_scalar_kernel_implIiiEEvRNS_18TensorIteratorBaseET0_EUliE0_EEvS6_RKT_EUliE_EEviT1_ --------------------------
	.section	.text._ZN2at6native18elementwise_kernelILi128ELi2EZNS0_22gpu_kernel_impl_nocastIZNS0_50_GLOBAL__N__2680c7bb_12_PowKernel_cu_140f0503_289629pow_tensor_scalar_kernel_implIiiEEvRNS_18TensorIteratorBaseET0_EUliE0_EEvS6_RKT_EUliE_EEviT1_,"ax",@progbits
	.align	128
        .global         _ZN2at6native18elementwise_kernelILi128ELi2EZNS0_22gpu_kernel_impl_nocastIZNS0_50_GLOBAL__N__2680c7bb_12_PowKernel_cu_140f0503_289629pow_tensor_scalar_kernel_implIiiEEvRNS_18TensorIteratorBaseET0_EUliE0_EEvS6_RKT_EUliE_EEviT1_
        .type           _ZN2at6native18elementwise_kernelILi128ELi2EZNS0_22gpu_kernel_impl_nocastIZNS0_50_GLOBAL__N__2680c7bb_12_PowKernel_cu_140f0503_289629pow_tensor_scalar_kernel_implIiiEEvRNS_18TensorIteratorBaseET0_EUliE0_EEvS6_RKT_EUliE_EEviT1_,@function
        .size           _ZN2at6native18elementwise_kernelILi128ELi2EZNS0_22gpu_kernel_impl_nocastIZNS0_50_GLOBAL__N__2680c7bb_12_PowKernel_cu_140f0503_289629pow_tensor_scalar_kernel_implIiiEEvRNS_18TensorIteratorBaseET0_EUliE0_EEvS6_RKT_EUliE_EEviT1_,(.L_x_71752 - _ZN2at6native18elementwise_kernelILi128ELi2EZNS0_22gpu_kernel_impl_nocastIZNS0_50_GLOBAL__N__2680c7bb_12_PowKernel_cu_140f0503_289629pow_tensor_scalar_kernel_implIiiEEvRNS_18TensorIteratorBaseET0_EUliE0_EEvS6_RKT_EUliE_EEviT1_)
        .other          _ZN2at6native18elementwise_kernelILi128ELi2EZNS0_22gpu_kernel_impl_nocastIZNS0_50_GLOBAL__N__2680c7bb_12_PowKernel_cu_140f0503_289629pow_tensor_scalar_kernel_implIiiEEvRNS_18TensorIteratorBaseET0_EUliE0_EEvS6_RKT_EUliE_EEviT1_,@"STO_CUDA_ENTRY STV_DEFAULT"
_ZN2at6native18elementwise_kernelILi128ELi2EZNS0_22gpu_kernel_impl_nocastIZNS0_50_GLOBAL__N__2680c7bb_12_PowKernel_cu_140f0503_289629pow_tensor_scalar_kernel_implIiiEEvRNS_18TensorIteratorBaseET0_EUliE0_EEvS6_RKT_EUliE_EEviT1_:
.text._ZN2at6native18elementwise_kernelILi128ELi2EZNS0_22gpu_kernel_impl_nocastIZNS0_50_GLOBAL__N__2680c7bb_12_PowKernel_cu_140f0503_289629pow_tensor_scalar_kernel_implIiiEEvRNS_18TensorIteratorBaseET0_EUliE0_EEvS6_RKT_EUliE_EEviT1_:
        /* <DEDUP_REMOVED lines=312> */
.L_x_18732:
[----:B------:R-:W-:Y:S02]  /*1380*/  ULDC.64 UR8, c[0x0][0x418] ;  /* 0x0001060000087ab9 */ /* 0x000fe40000000a00 */
[----:B------:R-:W-:-:S04]  /*1390*/  IADD3 R4, P0, R2, UR8, RZ ;  /* 0x0000000802047c10 */ /* 0x000fc8000ff1e0ff */
[----:B------:R-:W-:Y:S01]  /*13a0*/  IADD3.X R5, RZ, UR9, RZ, P0, !PT ;  /* 0x00000009ff057c10 */ /* 0x000fe200087fe4ff */
[----:B------:R-:W-:-:S04]  /*13b0*/  ULDC.64 UR8, c[0x0][0x410] ;  /* 0x0001040000087ab9 */ /* 0x000fc80000000a00 */
[----:B------:R-:W2:Y:S01]  /*13c0*/  LDG.E R4, desc[UR4][R4.64] ;  /* 0x0000000404047981 */ /* 0x000ea2000c1e1900 */
[----:B------:R-:W-:-:S04]  /*13d0*/  IADD3 R2, P0, R3, UR8, RZ ;  /* 0x0000000803027c10 */ /* 0x000fc8000ff1e0ff */
[----:B------:R-:W-:Y:S01]  /*13e0*/  IADD3.X R3, RZ, UR9, RZ, P0, !PT ;  /* 0x00000009ff037c10 */ /* 0x000fe200087fe4ff */
[----:B--2---:R-:W-:-:S04]  /*13f0*/  IMAD R7, R4, R4, RZ ;  /* 0x0000000404077224 */ /* 0x004fc800078e02ff */
[----:B------:R-:W-:Y:S02]  /*1400*/  IMAD R9, R4, R7, RZ ;  /* 0x0000000704097224 */ /* 0x000fe400078e02ff */
[----:B------:R-:W-:-:S03]  /*1410*/  VIADD R7, R0, 0x80 ;  /* 0x0000008000077836 */ /* 0x000fc60000000000 */
[----:B------:R0:W-:Y:S04]  /*1420*/  STG.E desc[UR4][R2.64], R9 ;  /* 0x0000000902007986 */ /* 0x0001e8000c101904 */
.L_x_18731:
[----:B------:R-:W-:Y:S05]  /*1430*/  BSYNC B0 ;  /* 0x0000000000007941 */ /* 0x000fea0003800000 */
.L_x_18730:
        /* <DEDUP_REMOVED lines=305> */
.L_x_18733:
        /* <DEDUP_REMOVED lines=8> */
[----:B------:R-:W-:-:S05]  /*27d0*/  IMAD R7, R4, R7, RZ ;  /* 0x0000000704077224 */ /* 0x000fca00078e02ff */
[----:B------:R-:W-:Y:S01]  /*27e0*/  STG.E desc[UR4][R2.64], R7 ;  /* 0x0000000702007986 */ /* 0x000fe2000c101904 */
[----:B------:R-:W-:Y:S05]  /*27f0*/  EXIT ;  /* 0x000000000000794d */ /* 0x000fea0003800000 */
.L_x_18734:
        /* <DEDUP_REMOVED lines=16> */
.L_x_71752:


//--------------------- .text._ZN2at6native27unrolled_elementwise_kernelIZNS0_50_GLOBAL__N__2680c7bb_12_PowKernel_cu_140f0503_289629pow_tensor_scalar_kernel_implIiiEEvRNS_18TensorIteratorBaseET0_EUliE0_St5arrayIPcLm2EELi4E23TrivialOffsetCalculatorILi1EjESC_NS0_6memory15LoadWithoutCastENSD_16StoreWithoutCastEEEviT_S6_T2_T3_T4_T5_ --------------------------
	.section	.text._ZN2at6native27unrolled_elementwise_kernelIZNS0_50_GLOBAL__N__2680c7bb_12_PowKernel_cu_140f0503_289629pow_tensor_scalar_kernel_implIiiEEvRNS_18TensorIteratorBaseET0_EUliE0_St5arrayIPcLm2EELi4E23TrivialOffsetCalculatorILi1EjESC_NS0_6memory15LoadWithoutCastENSD_16StoreWithoutCastEEEviT_S6_T2_T3_T4_T5_,"ax",@progbits
	.align	128
        .global         _ZN2at6native27unrolled_elementwise_kernelIZNS0_50_GLOBAL__N__2680c7bb_12_PowKernel_cu_140f0503_289629pow_tensor_scalar_kernel_implIiiEEvRNS_18TensorIteratorBaseET0_EUliE0_St5arrayIPcLm2EELi4E23TrivialOffsetCalculatorILi1EjESC_NS0_6memory15LoadWithoutCastENSD_16StoreWithoutCastEEEviT_S6_T2_T3_T4_T5_
        .type           _ZN2at6native27unrolled_elementwise_kernelIZNS0_50_GLOBAL__N__2680c7bb_12_PowKernel_cu_140f0503_289629pow_tensor_scalar_kernel_implIiiEEvRNS_18TensorIteratorBaseET0_EUliE0_St5arrayIPcLm2EELi4E23TrivialOffsetCalculatorILi1EjESC_NS0_6memory15LoadWithoutCastENSD_16StoreWithoutCastEEEviT_S6_T2_T3_T4_T5_,@function
        .size           _ZN2at6native27unrolled_elementwise_kernelIZNS0_50_GLOBAL__N__2680c7bb_12_PowKernel_cu_140f0503_289629pow_tensor_scalar_kernel_implIiiEEvRNS_18TensorIteratorBaseET0_EUliE0_St5arrayIPcLm2EELi4E23TrivialOffsetCalculatorILi1EjESC_NS0_6memory15LoadWithoutCastENSD_16StoreWithoutCastEEEviT_S6_T2_T3_T4_T5_,(.L_x_71753 - _ZN2at6native27unrolled_elementwise_kernelIZNS0_50_GLOBAL__N__2680c7bb_12_PowKernel_cu_140f0503_289629pow_tensor_scalar_kernel_implIiiEEvRNS_18TensorIteratorBaseET0_EUliE0_St5arrayIPcLm2EELi4E23TrivialOffsetCalculatorILi1EjESC_NS0_6memory15LoadWithoutCastENSD_16StoreWithoutCastEEEviT_S6_T2_T3_T4_T5_)
        .other          _ZN2at6native27unrolled_elementwise_kernelIZNS0_50_GLOBAL__N__2680c7bb_12_PowKernel_cu_140f0503_289629pow_tensor_scalar_kernel_implIiiEEvRNS_18TensorIteratorBaseET0_EUliE0_St5arrayIPcLm2EELi4E23TrivialOffsetCalculatorILi1EjESC_NS0_6memory15LoadWithoutCastENSD_16StoreWithoutCastEEEviT_S6_T2_T3_T4_T5_,@"STO_CUDA_ENTRY STV_DEFAULT"
_ZN2at6native27unrolled_elementwise_kernelIZNS0_50_GLOBAL__N__2680c7bb_12_PowKernel_cu_140f0503_289629pow_tensor_scalar_kernel_implIiiEEvRNS_18TensorIteratorBaseET0_EUliE0_St5arrayIPcLm2EELi4E23TrivialOffsetCalculatorILi1EjESC_NS0_6memory15LoadWithoutCastENSD_16StoreWithoutCastEEEviT_S6_T2_T3_T4_T5_:
.text._ZN2at6native27unrolled_elementwise_kernelIZNS0_50_GLOBAL__N__2680c7bb_12_PowKernel_cu_140f0503_289629pow_tensor_scalar_kernel_implIiiEEvRNS_18TensorIteratorBaseET0_EUliE0_St5arrayIPcLm2EELi4E23TrivialOffsetCalculatorILi1EjESC_NS0_6memory15LoadWithoutCastENSD_16StoreWithoutCastEEEviT_S6_T2_T3_T4_T5_:
        /* <DEDUP_REMOVED lines=37> */
[----:B--2---:R-:W-:-:S04]  /*0250*/  @!P0 IMAD R8, R5, R5, RZ ;  /* 0x0000000505088224 */ /* 0x004fc800078e02ff */
[----:B------:R-:W-:Y:S02]  /*0260*/  @!P0 IMAD R5, R8, R5, RZ ;  /* 0x0000000508058224 */ /* 0x000fe400078e02ff */
[----:B0-----:R-:W-:-:S05]  /*0270*/  @!P0 IMAD.WIDE.U32 R8, R17, 0x4, R10 ;  /* 0x0000000411088825 */ /* 0x001fca00078e000a */
[----:B------:R1:W-:Y:S01]  /*0280*/  @!P0 STG.E desc[UR4][R8.64], R5 ;  /* 0x0000000508008986 */ /* 0x0003e2000c101904 */
[----:B------:R-:W-:Y:S05]  /*0290*/  @P1 BRA `(.L_x_18736) ;  /* 0x0000000000381947 */ /* 0x000fea0003800000 */
[----:B-1----:R-:W0:Y:S01]  /*02a0*/  LDC.64 R6, c[0x0][0x220] ;  /* 0x00008800ff067b82 */ /* 0x002e220000000a00 */
[----:B------:R-:W-:Y:S01]  /*02b0*/  LEA R9, R0, R3, 0x9 ;  /* 0x0000000300097211 */ /* 0x000fe200078e48ff */
[----:B------:R-:W-:Y:S02]  /*02c0*/  VIADD R3, R3, 0x80 ;  /* 0x0000008003037836 */ /* 0x000fe40000000000 */
[----:B-----5:R-:W-:-:S03]  /*02d0*/  IMAD R5, R14, R14, RZ ;  /* 0x0000000e0e057224 */ /* 0x020fc600078e02ff */
[----:B------:R-:W-:Y:S01]  /*02e0*/  ISETP.GE.AND P0, PT, R3, R2, PT ;  /* 0x000000020300720c */ /* 0x000fe20003f06270 */
[----:B------:R-:W-:-:S12]  /*02f0*/  IMAD R5, R5, R14, RZ ;  /* 0x0000000e05057224 */ /* 0x000fd800078e02ff */
[----:B------:R-:W-:Y:S01]  /*0300*/  @!P0 IMAD R8, R15, R15, RZ ;  /* 0x0000000f0f088224 */ /* 0x000fe200078e02ff */
[----:B------:R-:W-:Y:S02]  /*0310*/  @!P0 LEA R11, R0, R3, 0x9 ;  /* 0x00000003000b8211 */ /* 0x000fe400078e48ff */
[----:B------:R-:W-:Y:S01]  /*0320*/  @!P0 IADD3 R3, R3, 0x80, RZ ;  /* 0x0000008003038810 */ /* 0x000fe20007ffe0ff */
[----:B------:R-:W-:Y:S02]  /*0330*/  @!P0 IMAD R15, R8, R15, RZ ;  /* 0x0000000f080f8224 */ /* 0x000fe400078e02ff */
[----:B0-----:R-:W-:-:S04]  /*0340*/  IMAD.WIDE.U32 R8, R9, 0x4, R6 ;  /* 0x0000000409087825 */ /* 0x001fc800078e0006 */
[----:B------:R-:W-:Y:S01]  /*0350*/  @!P0 IMAD.WIDE.U32 R6, R11, 0x4, R6 ;  /* 0x000000040b068825 */ /* 0x000fe200078e0006 */
[----:B------:R0:W-:Y:S04]  /*0360*/  STG.E desc[UR4][R8.64], R5 ;  /* 0x0000000508007986 */ /* 0x0001e8000c101904 */
[----:B------:R0:W-:Y:S02]  /*0370*/  @!P0 STG.E desc[UR4][R6.64], R15 ;  /* 0x0000000f06008986 */ /* 0x0001e4000c101904 */
.L_x_18736:
[----:B------:R-:W-:Y:S05]  /*0380*/  BSYNC B0 ;  /* 0x0000000000007941 */ /* 0x000fea0003800000 */
.L_x_18735:
[----:B------:R-:W-:-:S13]  /*0390*/  ISETP.GE.AND P0, PT, R3, R2, PT ;  /* 0x000000020300720c */ /* 0x000fda0003f06270 */
[----:B------:R-:W-:Y:S05]  /*03a0*/  @P0 EXIT ;  /* 0x000000000000094d */ /* 0x000fea0003800000 */
[----:B01----:R-:W0:Y:S01]  /*03b0*/  LDC.64 R6, c[0x0][0x220] ;  /* 0x00008800ff067b82 */ /* 0x003e220000000a00 */
[----:B------:R-:W-:Y:S01]  /*03c0*/  LEA R3, R0, R3, 0x9 ;  /* 0x0000000300037211 */ /* 0x000fe200078e48ff */
[----:B-----5:R-:W-:-:S04]  /*03d0*/  IMAD R5, R4, R4, RZ ;  /* 0x0000000404057224 */ /* 0x020fc800078e02ff */
[----:B------:R-:W-:Y:S02]  /*03e0*/  IMAD R5, R5, R4, RZ ;  /* 0x0000000405057224 */ /* 0x000fe400078e02ff */
[----:B0-----:R-:W-:-:S05]  /*03f0*/  IMAD.WIDE.U32 R2, R3, 0x4, R6 ;  /* 0x0000000403027825 */ /* 0x001fca00078e0006 */
[----:B------:R-:W-:Y:S01]  /*0400*/  STG.E desc[UR4][R2.64], R5 ;  /* 0x0000000502007986 */ /* 0x000fe2000c101904 */
[----:B------:R-:W-:Y:S05]  /*0410*/  EXIT ;  /* 0x000000000000794d */ /* 0x000fea0003800000 */
.L_x_18737:
        /* <DEDUP_REMOVED lines=14> */
.L_x_71753:


//--------------------- .text._ZN2at6native29vectorized_elementwise_kernelILi2EZNS0_50_GLOBAL__N__2680c7bb_12_PowKernel_cu_140f0503_289629pow_tensor_scalar_kernel_implIiiEEvRNS_18TensorIteratorBaseET0_EUliE0_St5arrayIPcLm2EEEEviS6_T1_ --------------------------
	.section	.text._ZN2at6native29vectorized_elementwise_kernelILi2EZNS0_50_GLOBAL__N__2680c7bb_12_PowKernel_cu_140f0503_289629pow_tensor_scalar_kernel_implIiiEEvRNS_18TensorIteratorBaseET0_EUliE0_St5arrayIPcLm2EEEEviS6_T1_,"ax",@progbits
	.align	128
        .global         _ZN2at6native29vectorized_elementwise_kernelILi2EZNS0_50_GLOBAL__N__2680c7bb_12_PowKernel_cu_140f0503_289629pow_tensor_scalar_kernel_implIiiEEvRNS_18TensorIteratorBaseET0_EUliE0_St5arrayIPcLm2EEEEviS6_T1_
        .type           _ZN2at6native29vectorized_elementwise_kernelILi2EZNS0_50_GLOBAL__N__2680c7bb_12_PowKernel_cu_140f0503_289629pow_tensor_scalar_kernel_implIiiEEvRNS_18TensorIteratorBaseET0_EUliE0_St5arrayIPcLm2EEEEviS6_T1_,@function
        .size           _ZN2at6native29vectorized_elementwise_kernelILi2EZNS0_50_GLOBAL__N__2680c7bb_12_PowKernel_cu_140f0503_289629pow_tensor_scalar_kernel_implIiiEEvRNS_18TensorIteratorBaseET0_EUliE0_St5arrayIPcLm2EEEEviS6_T1_,(.L_x_71754 - _ZN2at6native29vectorized_elementwise_kernelILi2EZNS0_50_GLOBAL__N__2680c7bb_12_PowKernel_cu_140f0503_289629pow_tensor_scalar_kernel_implIiiEEvRNS_18TensorIteratorBaseET0_EUliE0_St5arrayIPcLm2EEEEviS6_T1_)
        .other          _ZN2at6native29vectorized_elementwise_kernelILi2EZNS0_50_GLOBAL__N__2680c7bb_12_PowKernel_cu_140f0503_289629pow_tensor_scalar_kernel_implIiiEEvRNS_18TensorIteratorBaseET0_EUliE0_St5arrayIPcLm2EEEEviS6_T1_,@"STO_CUDA_ENTRY STV_DEFAULT"
_ZN2at6native29vectorized_elementwise_kernelILi2EZNS0_50_GLOBAL__N__2680c7bb_12_PowKernel_cu_140f0503_289629pow_tensor_scalar_kernel_implIiiEEvRNS_18TensorIteratorBaseET0_EUliE0_St5arrayIPcLm2EEEEviS6_T1_:
.text._ZN2at6native29vectorized_elementwise_kernelILi2EZNS0_50_GLOBAL__N__2680c7bb_12_PowKernel_cu_140f0503_289629pow_tensor_scalar_kernel_implIiiEEvRNS_18TensorIteratorBaseET0_EUliE0_St5arrayIPcLm2EEEEviS6_T1_:
        /* <DEDUP_REMOVED lines=19> */
[C---:B---3--:R-:W-:Y:S02]  /*0130*/  IMAD R17, R10.reuse, R10, RZ ;  /* 0x0000000a0a117224 */ /* 0x048fe400078e02ff */
[----:B------:R-:W-:Y:S02]  /*0140*/  IMAD R14, R11, R11, RZ ;  /* 0x0000000b0b0e7224 */ /* 0x000fe400078e02ff */
[C---:B----4-:R-:W-:Y:S02]  /*0150*/  IMAD R0, R9.reuse, R9, RZ ;  /* 0x0000000909007224 */ /* 0x050fe400078e02ff */
[----:B------:R-:W-:Y:S02]  /*0160*/  IMAD R16, R10, R17, RZ ;  /* 0x000000110a107224 */ /* 0x000fe400078e02ff */
[----:B------:R-:W-:Y:S02]  /*0170*/  IMAD R9, R9, R0, RZ ;  /* 0x0000000009097224 */ /* 0x000fe400078e02ff */
[----:B------:R-:W-:-:S02]  /*0180*/  IMAD R17, R11, R14, RZ ;  /* 0x0000000e0b117224 */ /* 0x000fc400078e02ff */
[----:B------:R-:W-:Y:S02]  /*0190*/  IMAD R15, R8, R8, RZ ;  /* 0x00000008080f7224 */ /* 0x000fe400078e02ff */
[----:B-----5:R-:W-:Y:S02]  /*01a0*/  IMAD R11, R2, R2, RZ ;  /* 0x00000002020b7224 */ /* 0x020fe400078e02ff */
[----:B------:R-:W-:Y:S02]  /*01b0*/  IMAD R0, R3, R3, RZ ;  /* 0x0000000303007224 */ /* 0x000fe400078e02ff */
[----:B------:R-:W-:Y:S02]  /*01c0*/  IMAD R13, R4, R4, RZ ;  /* 0x00000004040d7224 */ /* 0x000fe400078e02ff */
[----:B------:R-:W-:Y:S02]  /*01d0*/  IMAD R10, R5, R5, RZ ;  /* 0x00000005050a7224 */ /* 0x000fe400078e02ff */
[----:B------:R-:W-:-:S02]  /*01e0*/  IMAD R8, R8, R15, RZ ;  /* 0x0000000f08087224 */ /* 0x000fc400078e02ff */
[----:B------:R-:W-:Y:S02]  /*01f0*/  IMAD R2, R2, R11, RZ ;  /* 0x0000000b02027224 */ /* 0x000fe400078e02ff */
[----:B------:R-:W-:Y:S02]  /*0200*/  IMAD R3, R3, R0, RZ ;  /* 0x0000000003037224 */ /* 0x000fe400078e02ff */
[----:B------:R-:W-:Y:S02]  /*0210*/  IMAD R4, R4, R13, RZ ;  /* 0x0000000d04047224 */ /* 0x000fe400078e02ff */
[----:B------:R-:W-:Y:S01]  /*0220*/  IMAD R5, R5, R10, RZ ;  /* 0x0000000a05057224 */ /* 0x000fe200078e02ff */
[----:B------:R-:W-:Y:S04]  /*0230*/  STG.E.64 desc[UR4][R6.64], R8 ;  /* 0x0000000806007986 */ /* 0x000fe8000c101b04 */
[----:B------:R-:W-:Y:S04]  /*0240*/  STG.E.64 desc[UR4][R6.64+0x400], R16 ;  /* 0x0004001006007986 */ /* 0x000fe8000c101b04 */
[----:B------:R-:W-:Y:S04]  /*0250*/  STG.E.64 desc[UR4][R6.64+0x800], R2 ;  /* 0x0008000206007986 */ /* 0x000fe8000c101b04 */
[----:B------:R-:W-:Y:S01]  /*0260*/  STG.E.64 desc[UR4][R6.64+0xc00], R4 ;  /* 0x000c000406007986 */ /* 0x000fe2000c101b04 */
[----:B------:R-:W-:Y:S05]  /*0270*/  EXIT ;  /* 0x000000000000794d */ /* 0x000fea0003800000 */
.L_x_18738:
        /* <DEDUP_REMOVED lines=60> */
[----:B---3--:R-:W-:-:S04]  /*0640*/  @!P0 IMAD R24, R15, R15, RZ ;  /* 0x0000000f0f188224 */ /* 0x008fc800078e02ff */
[----:B------:R-:W-:-:S05]  /*0650*/  @!P0 IMAD R15, R24, R15, RZ ;  /* 0x0000000f180f8224 */ /* 0x000fca00078e02ff */
[----:B------:R0:W-:Y:S01]  /*0660*/  @!P0 STG.E desc[UR4][R18.64], R15 ;  /* 0x0000000f12008986 */ /* 0x0001e2000c101904 */
[----:B------:R-:W-:-:S13]  /*0670*/  ISETP.GE.AND P0, PT, R13, R12, PT ;  /* 0x0000000c0d00720c */ /* 0x000fda0003f06270 */
[----:B0-----:R-:W-:Y:S05]  /*0680*/  @P0 BRA `(.L_x_18741) ;  /* 0x0000000000400947 */ /* 0x001fea0003800000 */
[----:B------:R-:W0:Y:S01]  /*0690*/  LDC.64 R2, c[0x0][0x220] ;  /* 0x00008800ff027b82 */ /* 0x000e220000000a00 */
[----:B------:R-:W-:Y:S01]  /*06a0*/  IADD3 R7, R0, R13, RZ ;  /* 0x0000000d00077210 */ /* 0x000fe20007ffe0ff */
[----:B-----5:R-:W-:Y:S01]  /*06b0*/  IMAD R5, R14, R14, RZ ;  /* 0x0000000e0e057224 */ /* 0x020fe200078e02ff */
[----:B------:R-:W-:-:S03]  /*06c0*/  IADD3 R13, R13, 0x80, RZ ;  /* 0x000000800d0d7810 */ /* 0x000fc60007ffe0ff */
[----:B------:R-:W-:Y:S01]  /*06d0*/  IMAD R5, R5, R14, RZ ;  /* 0x0000000e05057224 */ /* 0x000fe200078e02ff */
[----:B------:R-:W-:Y:S01]  /*06e0*/  ISETP.GE.AND P0, PT, R13, R12, PT ;  /* 0x0000000c0d00720c */ /* 0x000fe20003f06270 */
[----:B0-----:R-:W-:-:S05]  /*06f0*/  IMAD.WIDE.U32 R2, R7, 0x4, R2 ;  /* 0x0000000407027825 */ /* 0x001fca00078e0002 */
[----:B------:R0:W-:Y:S07]  /*0700*/  STG.E desc[UR4][R2.64], R5 ;  /* 0x0000000502007986 */ /* 0x0001ee000c101904 */
[----:B------:R-:W-:Y:S05]  /*0710*/  @P0 BRA `(.L_x_18742) ;  /* 0x0000000000400947 */ /* 0x000fea0003800000 */
[----:B0-----:R-:W0:Y:S01]  /*0720*/  LDC.64 R2, c[0x0][0x220] ;  /* 0x00008800ff027b82 */ /* 0x001e220000000a00 */
[----:B------:R-:W-:Y:S01]  /*0730*/  IADD3 R7, R0, R13, RZ ;  /* 0x0000000d00077210 */ /* 0x000fe20007ffe0ff */
[----:B------:R-:W-:Y:S01]  /*0740*/  IMAD R5, R16, R16, RZ ;  /* 0x0000001010057224 */ /* 0x000fe200078e02ff */
[----:B------:R-:W-:-:S03]  /*0750*/  IADD3 R13, R13, 0x80, RZ ;  /* 0x000000800d0d7810 */ /* 0x000fc60007ffe0ff */
[----:B------:R-:W-:Y:S02]  /*0760*/  IMAD R5, R5, R16, RZ ;  /* 0x0000001005057224 */ /* 0x000fe400078e02ff */
[----:B0-----:R-:W-:-:S05]  /*0770*/  IMAD.WIDE.U32 R2, R7, 0x4, R2 ;  /* 0x0000000407027825 */ /* 0x001fca00078e0002 */
[----:B------:R0:W-:Y:S02]  /*0780*/  STG.E desc[UR4][R2.64], R5 ;  /* 0x0000000502007986 */ /* 0x0001e4000c101904 */
.L_x_18741:
[----:B------:R-:W-:-:S13]  /*0790*/  ISETP.GE.AND P0, PT, R13, R12, PT ;  /* 0x0000000c0d00720c */ /* 0x000fda0003f06270 */
[----:B------:R-:W-:Y:S05]  /*07a0*/  @P0 BRA `(.L_x_18743) ;  /* 0x0000000000400947 */ /* 0x000fea0003800000 */
[----:B0-----:R-:W0:Y:S01]  /*07b0*/  LDC.64 R2, c[0x0][0x220] ;  /* 0x00008800ff027b82 */ /* 0x001e220000000a00 */
[----:B------:R-:W-:Y:S01]  /*07c0*/  IADD3 R7, R0, R13, RZ ;  /* 0x0000000d00077210 */ /* 0x000fe20007ffe0ff */
[----:B-----5:R-:W-:Y:S01]  /*07d0*/  IMAD R5, R20, R20, RZ ;  /* 0x0000001414057224 */ /* 0x020fe200078e02ff */
[----:B------:R-:W-:-:S03]  /*07e0*/  IADD3 R13, R13, 0x80, RZ ;  /* 0x000000800d0d7810 */ /* 0x000fc60007ffe0ff */
[----:B------:R-:W-:Y:S02]  /*07f0*/  IMAD R5, R5, R20, RZ ;  /* 0x0000001405057224 */ /* 0x000fe400078e02ff */
[----:B0-----:R-:W-:-:S05]  /*0800*/  IMAD.WIDE.U32 R2, R7, 0x4, R2 ;  /* 0x0000000407027825 */ /* 0x001fca00078e0002 */
[----:B------:R1:W-:Y:S02]  /*0810*/  STG.E desc[UR4][R2.64], R5 ;  /* 0x0000000502007986 */ /* 0x0003e4000c101904 */
.L_x_18742:
[----:B------:R-:W-:-:S13]  /*0820*/  ISETP.GE.AND P0, PT, R13, R12, PT ;  /* 0x0000000c0d00720c */ /* 0x000fda0003f06270 */
[----:B------:R-:W-:Y:S05]  /*0830*/  @P0 BRA `(.L_x_18744) ;  /* 0x0000000000440947 */ /* 0x000fea0003800000 */
[----:B01----:R-:W0:Y:S01]  /*0840*/  LDC.64 R2, c[0x0][0x220] ;  /* 0x00008800ff027b82 */ /* 0x003e220000000a00 */
[----:B------:R-:W-:Y:S01]  /*0850*/  IADD3 R5, R0, R13, RZ ;  /* 0x0000000d00057210 */ /* 0x000fe20007ffe0ff */
[----:B------:R-:W-:Y:S01]  /*0860*/  IMAD R4, R21, R21, RZ ;  /* 0x0000001515047224 */ /* 0x000fe200078e02ff */
[----:B------:R-:W-:-:S03]  /*0870*/  IADD3 R13, R13, 0x80, RZ ;  /* 0x000000800d0d7810 */ /* 0x000fc60007ffe0ff */
[----:B------:R-:W-:Y:S02]  /*0880*/  IMAD R21, R4, R21, RZ ;  /* 0x0000001504157224 */ /* 0x000fe400078e02ff */
[----:B0-----:R-:W-:-:S05]  /*0890*/  IMAD.WIDE.U32 R2, R5, 0x4, R2 ;  /* 0x0000000405027825 */ /* 0x001fca00078e0002 */
[----:B------:R1:W-:Y:S02]  /*08a0*/  STG.E desc[UR4][R2.64], R21 ;  /* 0x0000001502007986 */ /* 0x0003e4000c101904 */
.L_x_18743:
[----:B------:R-:W-:-:S13]  /*08b0*/  ISETP.GE.AND P0, PT, R13, R12, PT ;  /* 0x0000000c0d00720c */ /* 0x000fda0003f06270 */
[----:B------:R-:W-:Y:S05]  /*08c0*/  @P0 BREAK B1 ;  /* 0x0000000000010942 */ /* 0x000fea0003800000 */
[----:B------:R-:W-:Y:S05]  /*08d0*/  @P0 BRA `(.L_x_18745) ;  /* 0x0000000000400947 */ /* 0x000fea0003800000 */
[----:B01----:R-:W0:Y:S01]  /*08e0*/  LDC.64 R2, c[0x0][0x220] ;  /* 0x00008800ff027b82 */ /* 0x003e220000000a00 */
[----:B------:R-:W-:Y:S01]  /*08f0*/  IADD3 R7, R0, R13, RZ ;  /* 0x0000000d00077210 */ /* 0x000fe20007ffe0ff */
[----:B-----5:R-:W-:Y:S01]  /*0900*/  IMAD R5, R22, R22, RZ ;  /* 0x0000001616057224 */ /* 0x020fe200078e02ff */
[----:B------:R-:W-:-:S03]  /*0910*/  IADD3 R13, R13, 0x80, RZ ;  /* 0x000000800d0d7810 */ /* 0x000fc60007ffe0ff */
[----:B------:R-:W-:Y:S02]  /*0920*/  IMAD R5, R5, R22, RZ ;  /* 0x0000001605057224 */ /* 0x000fe400078e02ff */
[----:B0-----:R-:W-:-:S05]  /*0930*/  IMAD.WIDE.U32 R2, R7, 0x4, R2 ;  /* 0x0000000407027825 */ /* 0x001fca00078e0002 */
[----:B------:R2:W-:Y:S02]  /*0940*/  STG.E desc[UR4][R2.64], R5 ;  /* 0x0000000502007986 */ /* 0x0005e4000c101904 */
.L_x_18744:
[----:B------:R-:W-:Y:S05]  /*0950*/  BSYNC B1 ;  /* 0x0000000000017941 */ /* 0x000fea0003800000 */
.L_x_18740:
[----:B------:R-:W-:-:S13]  /*0960*/  ISETP.GE.AND P0, PT, R13, R12, PT ;  /* 0x0000000c0d00720c */ /* 0x000fda0003f06270 */
[----:B012---:R-:W0:Y:S01]  /*0970*/  @!P0 LDC.64 R2, c[0x0][0x220] ;  /* 0x00008800ff028b82 */ /* 0x007e220000000a00 */
[----:B------:R-:W-:Y:S01]  /*0980*/  @!P0 IADD3 R5, R0, R13, RZ ;  /* 0x0000000d00058210 */ /* 0x000fe20007ffe0ff */
[----:B------:R-:W-:Y:S01]  /*0990*/  @!P0 IMAD R4, R23, R23, RZ ;  /* 0x0000001717048224 */ /* 0x000fe200078e02ff */
[----:B------:R-:W-:-:S03]  /*09a0*/  @!P0 IADD3 R13, R13, 0x80, RZ ;  /* 0x000000800d0d8810 */ /* 0x000fc60007ffe0ff */
[----:B------:R-:W-:Y:S02]  /*09b0*/  @!P0 IMAD R23, R4, R23, RZ ;  /* 0x0000001704178224 */ /* 0x000fe400078e02ff */
[----:B0-----:R-:W-:-:S05]  /*09c0*/  @!P0 IMAD.WIDE.U32 R2, R5, 0x4, R2 ;  /* 0x0000000405028825 */ /* 0x001fca00078e0002 */
[----:B------:R2:W-:Y:S02]  /*09d0*/  @!P0 STG.E desc[UR4][R2.64], R23 ;  /* 0x0000001702008986 */ /* 0x0005e4000c101904 */
.L_x_18745:
[----:B------:R-:W-:Y:S05]  /*09e0*/  BSYNC B0 ;  /* 0x0000000000007941 */ /* 0x000fea0003800000 */
.L_x_18739:
[----:B------:R-:W-:Y:S05]  /*09f0*/  WARPSYNC.ALL ;  /* 0x0000000000007948 */ /* 0x000fea0003800000 */
[----:B------:R-:W-:-:S13]  /*0a00*/  ISETP.GE.AND P0, PT, R13, R12, PT ;  /* 0x0000000c0d00720c */ /* 0x000fda0003f06270 */
[----:B------:R-:W-:Y:S05]  /*0a10*/  @P0 EXIT ;  /* 0x000000000000094d */ /* 0x000fea0003800000 */
[----:B012---:R-:W0:Y:S01]  /*0a20*/  LDC.64 R2, c[0x0][0x220] ;  /* 0x00008800ff027b82 */ /* 0x007e220000000a00 */
[----:B------:R-:W-:Y:S01]  /*0a30*/  IADD3 R13, R0, R13, RZ ;  /* 0x0000000d000d7210 */ /* 0x000fe20007ffe0ff */
[----:B-----5:R-:W-:-:S04]  /*0a40*/  IMAD R0, R17, R17, RZ ;  /* 0x0000001111007224 */ /* 0x020fc800078e02ff */
[----:B------:R-:W-:Y:S02]  /*0a50*/  IMAD R17, R0, R17, RZ ;  /* 0x0000001100117224 */ /* 0x000fe400078e02ff */
[----:B0-----:R-:W-:-:S05]  /*0a60*/  IMAD.WIDE.U32 R2, R13, 0x4, R2 ;  /* 0x000000040d027825 */ /* 0x001fca00078e0002 */
[----:B------:R-:W-:Y:S01]  /*0a70*/  STG.E desc[UR4][R2.64], R17 ;  /* 0x0000001102007986 */ /* 0x000fe2000c101904 */
[----:B------:R-:W-:Y:S05]  /*0a80*/  EXIT ;  /* 0x000000000000794d */ /* 0x000fea0003800000 */
.L_x_18746:
        /* <DEDUP_REMOVED lines=15> */
.L_x_71754:


//--------------------- .text._ZN2at6native29vectorized_elementwise_kernelILi4EZNS0_50_GLOBAL__N__2680c7bb_12_PowKernel_cu_140f0503_289629pow_tensor_scalar_kernel_implIiiEEvRNS_18TensorIteratorBaseET0_EUliE0_St5arrayIPcLm2EEEEviS6_T1_ --------------------------
	.section	.text._ZN2at6native29vectorized_elementwise_kernelILi4EZNS0_50_GLOBAL__N__2680c7bb_12_PowKernel_cu_140f0503_289629pow_tensor_scalar_kernel_implIiiEEvRNS_18TensorIteratorBaseET0_EUliE0_St5arrayIPcLm2EEEEviS6_T1_,"ax",@progbits
	.align	128
        .global         _ZN2at6native29vectorized_elementwise_kernelILi4EZNS0_50_GLOBAL__N__2680c7bb_12_PowKernel_cu_140f0503_289629pow_tensor_scalar_kernel_implIiiEEvRNS_18TensorIteratorBaseET0_EUliE0_St5arrayIPcLm2EEEEviS6_T1_
        .type           _ZN2at6native29vectorized_elementwise_kernelILi4EZNS0_50_GLOBAL__N__2680c7bb_12_PowKernel_cu_140f0503_289629pow_tensor_scalar_kernel_implIiiEEvRNS_18TensorIteratorBaseET0_EUliE0_St5arrayIPcLm2EEEEviS6_T1_,@function
        .size           _ZN2at6native29vectorized_elementwise_kernelILi4EZNS0_50_GLOBAL__N__2680c7bb_12_PowKernel_cu_140f0503_289629pow_tensor_scalar_kernel_implIiiEEvRNS_18TensorIteratorBaseET0_EUliE0_St5arrayIPcLm2EEEEviS6_T1_,(.L_x_71755 - _ZN2at6native29vectorized_elementwise_kernelILi4EZNS0_50_GLOBAL__N__2680c7bb_12_PowKernel_cu_140f0503_289629pow_tensor_scalar_kernel_implIiiEEvRNS_18TensorIteratorBaseET0_EUliE0_St5arrayIPcLm2EEEEviS6_T1_)
        .other          _ZN2at6native29vectorized_elementwise_kernelILi4EZNS0_50_GLOBAL__N__2680c7bb_12_PowKernel_cu_140f0503_289629pow_tensor_scalar_kernel_implIiiEEvRNS_18TensorIteratorBaseET0_EUliE0_St5arrayIPcLm2EEEEviS6_T1_,@"STO_CUDA_ENTRY STV_DEFAULT"
_ZN2at6native29vectorized_elementwise_kernelILi4EZNS0_50_GLOBAL__N__2680c7bb_12_PowKernel_cu_140f0503_289629pow_tensor_scalar_kernel_implIiiEEvRNS_18TensorIteratorBaseET0_EUliE0_St5arrayIPcLm2EEEEviS6_T1_:
.text._ZN2at6native29vectorized_elementwise_kernelILi4EZNS0_50_GLOBAL__N__2680c7bb_12_PowKernel_cu_140f0503_289629pow_tensor_scalar_kernel_implIiiEEvRNS_18TensorIteratorBaseET0_EUliE0_St5arrayIPcLm2EEEEviS6_T1_:
        /* <DEDUP_REMOVED lines=17> */
[C---:B--2---:R-:W-:Y:S02]  /*0110*/  IMAD R15, R8.reuse, R8, RZ ;  /* 0x00000008080f7224 */ /* 0x044fe400078e02ff */
[C---:B------:R-:W-:Y:S02]  /*0120*/  IMAD R0, R9.reuse, R9, RZ ;  /* 0x0000000909007224 */ /* 0x040fe400078e02ff */
[----:B------:R-:W-:Y:S02]  /*0130*/  IMAD R8, R8, R15, RZ ;  /* 0x0000000f08087224 */ /* 0x000fe400078e02ff */
[----:B------:R-:W-:Y:S02]  /*0140*/  IMAD R9, R9, R0, RZ ;  /* 0x0000000009097224 */ /* 0x000fe400078e02ff */
[----:B------:R-:W-:Y:S02]  /*0150*/  IMAD R17, R10, R10, RZ ;  /* 0x0000000a0a117224 */ /* 0x000fe400078e02ff */
[----:B------:R-:W-:-:S02]  /*0160*/  IMAD R14, R11, R11, RZ ;  /* 0x0000000b0b0e7224 */ /* 0x000fc400078e02ff */
[----:B---3--:R-:W-:Y:S02]  /*0170*/  IMAD R13, R4, R4, RZ ;  /* 0x00000004040d7224 */ /* 0x008fe400078e02ff */
[----:B------:R-:W-:Y:S02]  /*0180*/  IMAD R0, R5, R5, RZ ;  /* 0x0000000505007224 */ /* 0x000fe400078e02ff */
[----:B------:R-:W-:Y:S02]  /*0190*/  IMAD R15, R6, R6, RZ ;  /* 0x00000006060f7224 */ /* 0x000fe400078e02ff */
[----:B------:R-:W-:Y:S02]  /*01a0*/  IMAD R12, R7, R7, RZ ;  /* 0x00000007070c7224 */ /* 0x000fe400078e02ff */
[----:B------:R-:W-:Y:S02]  /*01b0*/  IMAD R10, R10, R17, RZ ;  /* 0x000000110a0a7224 */ /* 0x000fe400078e02ff */
[----:B------:R-:W-:-:S02]  /*01c0*/  IMAD R11, R11, R14, RZ ;  /* 0x0000000e0b0b7224 */ /* 0x000fc400078e02ff */
[----:B------:R-:W-:Y:S02]  /*01d0*/  IMAD R4, R4, R13, RZ ;  /* 0x0000000d04047224 */ /* 0x000fe400078e02ff */
[----:B------:R-:W-:Y:S01]  /*01e0*/  IMAD R5, R5, R0, RZ ;  /* 0x0000000005057224 */ /* 0x000fe200078e02ff */
[----:B------:R-:W-:Y:S01]  /*01f0*/  STG.E.128 desc[UR4][R2.64], R8 ;  /* 0x0000000802007986 */ /* 0x000fe2000c101d04 */
[----:B------:R-:W-:Y:S02]  /*0200*/  IMAD R6, R6, R15, RZ ;  /* 0x0000000f06067224 */ /* 0x000fe400078e02ff */
[----:B------:R-:W-:-:S05]  /*0210*/  IMAD R7, R7, R12, RZ ;  /* 0x0000000c07077224 */ /* 0x000fca00078e02ff */
[----:B------:R-:W-:Y:S01]  /*0220*/  STG.E.128 desc[UR4][R2.64+0x800], R4 ;  /* 0x0008000402007986 */ /* 0x000fe2000c101d04 */
[----:B------:R-:W-:Y:S05]  /*0230*/  EXIT ;  /* 0x000000000000794d */ /* 0x000fea0003800000 */
.L_x_18747:
        /* <DEDUP_REMOVED lines=81> */
.L_x_18750:
        /* <DEDUP_REMOVED lines=9> */
.L_x_18751:
        /* <DEDUP_REMOVED lines=9> */
.L_x_18752:
        /* <DEDUP_REMOVED lines=10> */
.L_x_18753:
[----:B------:R-:W-:Y:S05]  /*0910*/  BSYNC B1 ;  /* 0x0000000000017941 */ /* 0x000fea0003800000 */
.L_x_18749:
        /* <DEDUP_REMOVED lines=8> */
.L_x_18754:
[----:B------:R-:W-:Y:S05]  /*09a0*/  BSYNC B0 ;  /* 0x0000000000007941 */ /* 0x000fea0003800000 */
.L_x_18748:
        /* <DEDUP_REMOVED lines=10> */
.L_x_18755:
        /* <DEDUP_REMOVED lines=11> */
.L_x_71755:


//--------------------- .text._ZN2at6native29vectorized_elementwise_kernelILi8EZNS0_50_GLOBAL__N__2680c7bb_12_PowKernel_cu_140f0503_289629pow_tensor_scalar_kernel_implIiiEEvRNS_18TensorIteratorBaseET0_EUliE0_St5arrayIPcLm2EEEEviS6_T1_ --------------------------
	.section	.text._ZN2at6native29vectorized_elementwise_kernelILi8EZNS0_50_GLOBAL__N__2680c7bb_12_PowKernel_cu_140f0503_289629pow_tensor_scalar_kernel_implIiiEEvRNS_18TensorIteratorBaseET0_EUliE0_St5arrayIPcLm2EEEEviS6_T1_,"ax",@progbits
	.align	128
        .global         _ZN2at6native29vectorized_elementwise_kernelILi8EZNS0_50_GLOBAL__N__2680c7bb_12_PowKernel_cu_140f0503_289629pow_tensor_scalar_kernel_implIiiEEvRNS_18TensorIteratorBaseET0_EUliE0_St5arrayIPcLm2EEEEviS6_T1_
        .type           _ZN2at6native29vectorized_elementwise_kernelILi8EZNS0_50_GLOBAL__N__2680c7bb_12_PowKernel_cu_140f0503_289629pow_tensor_scalar_kernel_implIiiEEvRNS_18TensorIteratorBaseET0_EUliE0_St5arrayIPcLm2EEEEviS6_T1_,@function
        .size           _ZN2at6native29vectorized_elementwise_kernelILi8EZNS0_50_GLOBAL__N__2680c7bb_12_PowKernel_cu_140f0503_289629pow_tensor_scalar_kernel_implIiiEEvRNS_18TensorIteratorBaseET0_EUliE0_St5arrayIPcLm2EEEEviS6_T1_,(.L_x_71756 - _ZN2at6native29vectorized_elementwise_kernelILi8EZNS0_50_GLOBAL__N__2680c7bb_12_PowKernel_cu_140f0503_289629pow_tensor_scalar_kernel_implIiiEEvRNS_18TensorIteratorBaseET0_EUliE0_St5arrayIPcLm2EEEEviS6_T1_)
        .other          _ZN2at6native29vectorized_elementwise_kernelILi8EZNS0_50_GLOBAL__N__2680c7bb_12_PowKernel_cu_140f0503_289629pow_tensor_scalar_kernel_implIiiEEvRNS_18TensorIteratorBaseET0_EUliE0_St5arrayIPcLm2EEEEviS6_T1_,@"STO_CUDA_ENTRY STV_DEFAULT"
_ZN2at6native29vectorized_elementwise_kernelILi8EZNS0_50_GLOBAL__N__2680c7bb_12_PowKernel_cu_140f0503_289629pow_tensor_scalar_kernel_implIiiEEvRNS_18TensorIteratorBaseET0_EUliE0_St5arrayIPcLm2EEEEviS6_T1_:
.text._ZN2at6native29vectorized_elementwise_kernelILi8EZNS0_50_GLOBAL__N__2680c7bb_12_PowKernel_cu_140f0503_289629pow_tensor_scalar_kernel_implIiiEEvRNS_18TensorIteratorBaseET0_EUliE0_St5arrayIPcLm2EEEEviS6_T1_:
        /* <DEDUP_REMOVED lines=36> */
.L_x_18756:
        /* <DEDUP_REMOVED lines=81> */
.L_x_18759:
        /* <DEDUP_REMOVED lines=9> */
.L_x_18760:
        /* <DEDUP_REMOVED lines=9> */
.L_x_18761:
        /* <DEDUP_REMOVED lines=10> */
.L_x_18762:
[----:B------:R-:W-:Y:S05]  /*0910*/  BSYNC B1 ;  /* 0x0000000000017941 */ /* 0x000fea0003800000 */
.L_x_18758:
        /* <DEDUP_REMOVED lines=8> */
.L_x_18763:
[----:B------:R-:W-:Y:S05]  /*09a0*/  BSYNC B0 ;  /* 0x0000000000007941 */ /* 0x000fea0003800000 */
.L_x_18757:
        /* <DEDUP_REMOVED lines=10> */
.L_x_18764:
        /* <DEDUP_REMOVED lines=11> */
.L_x_71756:


//--------------------- .text._ZN2at6native18elementwise_kernelILi128ELi4EZNS0_15gpu_kernel_implIZNS0_50_GLOBAL__N__2680c7bb_12_PowKernel_cu_140f0503_289629pow_tensor_scalar_kernel_implIiiEEvRNS_18TensorIteratorBaseET0_EUliE_EEvS6_RKT_EUliE_EEviT1_ --------------------------
	.section	.text._ZN2at6native18elementwise_kernelILi128ELi4EZNS0_15gpu_kernel_implIZNS0_50_GLOBAL__N__2680c7bb_12_PowKernel_cu_140f0503_289629pow_tensor_scalar_kernel_implIiiEEvRNS_18TensorIteratorBaseET0_EUliE_EEvS6_RKT_EUliE_EEviT1_,"ax",@progbits
	.align	128
        .global         _ZN2at6native18elementwise_kernelILi128ELi4EZNS0_15gpu_kernel_implIZNS0_50_GLOBAL__N__2680c7bb_12_PowKernel_cu_140f0503_289629pow_tensor_scalar_kernel_implIiiEEvRNS_18TensorIteratorBaseET0_EUliE_EEvS6_RKT_EUliE_EEviT1_
        .type           _ZN2at6native18elementwise_kernelILi128ELi4EZNS0_15gpu_kernel_implIZNS0_50_GLOBAL__N__2680c7bb_12_PowKernel_cu_140f0503_289629pow_tensor_scalar_kernel_implIiiEEvRNS_18TensorIteratorBaseET0_EUliE_EEvS6_RKT_EUliE_EEviT1_,@function
        .size           _ZN2at6native18elementwise_kernelILi128ELi4EZNS0_15gpu_kernel_implIZNS0_50_GLOBAL__N__2680c7bb_12_PowKernel_cu_140f0503_289629pow_tensor_scalar_kernel_implIiiEEvRNS_18TensorIteratorBaseET0_EUliE_EEvS6_RKT_EUliE_EEviT1_,(.L_x_71757 - _ZN2at6native18elementwise_kernelILi128ELi4EZNS0_15gpu_kernel_implIZNS0_50_GLOBAL__N__2680c7bb_12_PowKernel_cu_140f0503_289629pow_tensor_scalar_kernel_implIiiEEvRNS_18TensorIteratorBaseET0_EUliE_EEvS6_RKT_EUliE_EEviT1_)
        .other          _ZN2at6native18elementwise_kernelILi128ELi4EZNS0_15gpu_kernel_implIZNS0_50_GLOBAL__N__2680c7bb_12_PowKernel_cu_140f0503_289629pow_tensor_scalar_kernel_implIiiEEvRNS_18TensorIteratorBaseET0_EUliE_EEvS6_RKT_EUliE_EEviT1_,@"STO_CUDA_ENTRY STV_DEFAULT"
_ZN2at6native18elementwise_kernelILi128ELi4EZNS0_15gpu_kernel_implIZNS0_50_GLOBAL__N__2680c7bb_12_PowKernel_cu_140f0503_289629pow_tensor_scalar_kernel_implIiiEEvRNS_18TensorIteratorBaseET0_EUliE_EEvS6_RKT_EUliE_EEviT1_:
.text._ZN2at6native18elementwise_kernelILi128ELi4EZNS0_15gpu_kernel_implIZNS0_50_GLOBAL__N__2680c7bb_12_PowKernel_cu_140f0503_289629pow_tensor_scalar_kernel_implIiiEEvRNS_18TensorIteratorBaseET0_EUliE_EEvS6_RKT_EUliE_EEviT1_:
        /* <DEDUP_REMOVED lines=313> */
.L_x_18767:
        /* <DEDUP_REMOVED lines=20> */
.L_x_18771:
[----:B------:R0:W5:Y:S01]  /*14d0*/  LDG.E.U8 R19, desc[UR36][R2.64] ;  /* 0x0000002402137981 */ /* 0x000162000c1e1100 */
[----:B------:R-:W-:Y:S05]  /*14e0*/  BRA `(.L_x_18773) ;  /* 0x0000000c00347947 */ /* 0x000fea0003800000 */
.L_x_18770:
        /* <DEDUP_REMOVED lines=8> */
.L_x_18775:
[----:B------:R0:W5:Y:S01]  /*1570*/  LDG.E R19, desc[UR36][R2.64] ;  /* 0x0000002402137981 */ /* 0x000162000c1e1900 */
[----:B------:R-:W-:Y:S05]  /*1580*/  BRA `(.L_x_18773) ;  /* 0x0000000c000c7947 */ /* 0x000fea0003800000 */
.L_x_18774:
[----:B------:R0:W5:Y:S01]  /*1590*/  LDG.E.S16 R19, desc[UR36][R2.64] ;  /* 0x0000002402137981 */ /* 0x000162000c1e1700 */
[----:B------:R-:W-:Y:S05]  /*15a0*/  BRA `(.L_x_18773) ;  /* 0x0000000c00047947 */ /* 0x000fea0003800000 */
.L_x_18769:
        /* <DEDUP_REMOVED lines=9> */
.L_x_18777:
[----:B------:R-:W2:Y:S02]  /*1640*/  LDG.E.U16 R2, desc[UR36][R2.64] ;  /* 0x0000002402027981 */ /* 0x000ea4000c1e1500 */
[----:B--2---:R-:W-:-:S06]  /*1650*/  HADD2.F32 R19, -RZ, R2.H0_H0 ;  /* 0x20000002ff137230 */ /* 0x004fcc0000004100 */
[----:B------:R-:W0:Y:S01]  /*1660*/  F2I.FTZ.TRUNC.NTZ R19, R19 ;  /* 0x0000001300137305 */ /* 0x000e22000021f100 */
[----:B------:R-:W-:Y:S05]  /*1670*/  BRA `(.L_x_18773) ;  /* 0x0000000800d07947 */ /* 0x000fea0003800000 */
.L_x_18776:
        /* <DEDUP_REMOVED lines=9> */
.L_x_18779:
[----:B------:R-:W2:Y:S02]  /*1710*/  LDG.E.U16 R2, desc[UR36][R2.64] ;  /* 0x0000002402027981 */ /* 0x000ea4000c1e1500 */
[----:B--2---:R-:W-:-:S06]  /*1720*/  HADD2.F32 R19, -RZ, R2.H0_H0 ;  /* 0x20000002ff137230 */ /* 0x004fcc0000004100 */
[----:B------:R-:W0:Y:S01]  /*1730*/  F2I.FTZ.TRUNC.NTZ R19, R19 ;  /* 0x0000001300137305 */ /* 0x000e22000021f100 */
[----:B------:R-:W-:Y:S05]  /*1740*/  BRA `(.L_x_18773) ;  /* 0x00000008009c7947 */ /* 0x000fea0003800000 */
.L_x_18778:
[----:B------:R-:W2:Y:S02]  /*1750*/  LDG.E.64 R2, desc[UR36][R2.64] ;  /* 0x0000002402027981 */ /* 0x000ea4000c1e1b00 */
[----:B--2---:R0:W1:Y:S01]  /*1760*/  F2I.F64.TRUNC R19, R2 ;  /* 0x0000000200137311 */ /* 0x004062000030d100 */
[----:B------:R-:W-:Y:S05]  /*1770*/  BRA `(.L_x_18773) ;  /* 0x0000000800907947 */ /* 0x000fea0003800000 */
.L_x_18768:
        /* <DEDUP_REMOVED lines=12> */
.L_x_18782:
[----:B------:R-:W2:Y:S02]  /*1840*/  LDG.E.64 R2, desc[UR36][R2.64] ;  /* 0x0000002402027981 */ /* 0x000ea4000c1e1b00 */
[----:B--2---:R0:W1:Y:S01]  /*1850*/  F2I.F64.TRUNC R19, R2 ;  /* 0x0000000200137311 */ /* 0x004062000030d100 */
[----:B------:R-:W-:Y:S05]  /*1860*/  BRA `(.L_x_18773) ;  /* 0x0000000800547947 */ /* 0x000fea0003800000 */
.L_x_18781:
        /* <DEDUP_REMOVED lines=27> */
.L_x_18784:
        /* <DEDUP_REMOVED lines=14> */
.L_x_18783:
[----:B------:R-:W2:Y:S02]  /*1b00*/  LDG.E.U16 R19, desc[UR36][R2.64] ;  /* 0x0000002402137981 */ /* 0x000ea4000c1e1500 */
[----:B--2---:R-:W-:-:S06]  /*1b10*/  IMAD.U32 R19, R19, 0x10000, RZ ;  /* 0x0001000013137824 */ /* 0x004fcc00078e00ff */
[----:B------:R-:W0:Y:S01]  /*1b20*/  F2I.FTZ.TRUNC.NTZ R19, R19 ;  /* 0x0000001300137305 */ /* 0x000e22000021f100 */
[----:B------:R-:W-:Y:S05]  /*1b30*/  BRA `(.L_x_18773) ;  /* 0x0000000400a07947 */ /* 0x000fea0003800000 */
.L_x_18780:
        /* <DEDUP_REMOVED lines=10> */
.L_x_18787:
        /* <DEDUP_REMOVED lines=21> */
.L_x_18791:
[----:B------:R-:W-:Y:S05]  /*1d30*/  BSYNC B1 ;  /* 0x0000000000017941 */ /* 0x000fea0003800000 */
.L_x_18790:
[----:B------:R-:W-:Y:S01]  /*1d40*/  IMAD.SHL.U32 R2, R2, 0x100000, RZ ;  /* 0x0010000002027824 */ /* 0x000fe200078e00ff */
[----:B------:R-:W-:-:S04]  /*1d50*/  LEA R0, R0, 0x3b800000, 0x17 ;  /* 0x3b80000000007811 */ /* 0x000fc800078eb8ff */
[----:B------:R-:W-:-:S07]  /*1d60*/  LOP3.LUT R19, R0, R2, R19, 0xfe, !PT ;  /* 0x0000000200137212 */ /* 0x000fce00078efe13 */
.L_x_18789:
[----:B------:R-:W-:Y:S05]  /*1d70*/  BSYNC B0 ;  /* 0x0000000000007941 */ /* 0x000fea0003800000 */
.L_x_18788:
[----:B------:R-:W1:Y:S01]  /*1d80*/  F2I.FTZ.TRUNC.NTZ R19, R19 ;  /* 0x0000001300137305 */ /* 0x000e62000021f100 */
[----:B------:R-:W-:Y:S05]  /*1d90*/  BRA `(.L_x_18773) ;  /* 0x0000000400087947 */ /* 0x000fea0003800000 */
.L_x_18786:
        /* <DEDUP_REMOVED lines=21> */
.L_x_18795:
[----:B------:R-:W-:Y:S05]  /*1ef0*/  BSYNC B1 ;  /* 0x0000000000017941 */ /* 0x000fea0003800000 */
.L_x_18794:
[----:B------:R-:W-:Y:S01]  /*1f00*/  IMAD.SHL.U32 R2, R2, 0x200000, RZ ;  /* 0x0020000002027824 */ /* 0x000fe200078e00ff */
[----:B------:R-:W-:-:S04]  /*1f10*/  LEA R0, R0, 0x37800000, 0x17 ;  /* 0x3780000000007811 */ /* 0x000fc800078eb8ff */
[----:B------:R-:W-:-:S07]  /*1f20*/  LOP3.LUT R19, R0, R2, R19, 0xfe, !PT ;  /* 0x0000000200137212 */ /* 0x000fce00078efe13 */
.L_x_18793:
[----:B------:R-:W-:Y:S05]  /*1f30*/  BSYNC B0 ;  /* 0x0000000000007941 */ /* 0x000fea0003800000 */
.L_x_18792:
[----:B------:R-:W2:Y:S01]  /*1f40*/  F2I.FTZ.TRUNC.NTZ R19, R19 ;  /* 0x0000001300137305 */ /* 0x000ea2000021f100 */
[----:B------:R-:W-:Y:S05]  /*1f50*/  BRA `(.L_x_18773) ;  /* 0x0000000000987947 */ /* 0x000fea0003800000 */
.L_x_18785:
        /* <DEDUP_REMOVED lines=14> */
.L_x_18799:
[----:B------:R-:W-:Y:S05]  /*2040*/  BSYNC B0 ;  /* 0x0000000000007941 */ /* 0x000fea0003800000 */
.L_x_18798:
[----:B------:R-:W4:Y:S01]  /*2050*/  F2I.FTZ.TRUNC.NTZ R19, R19 ;  /* 0x0000001300137305 */ /* 0x000f22000021f100 */
[----:B------:R-:W-:Y:S05]  /*2060*/  BRA `(.L_x_18773) ;  /* 0x0000000000547947 */ /* 0x000fea0003800000 */
.L_x_18772:
        /* <DEDUP_REMOVED lines=17> */
.L_x_18800:
[----:B------:R-:W-:Y:S05]  /*2180*/  BRA `(.L_x_18773) ;  /* 0x00000000000c7947 */ /* 0x000fea0003800000 */
.L_x_18797:
[----:B------:R0:W5:Y:S01]  /*2190*/  LDG.E R19, desc[UR36][R2.64] ;  /* 0x0000002402137981 */ /* 0x000162000c1e1900 */
[----:B------:R-:W-:Y:S05]  /*21a0*/  BRA `(.L_x_18773) ;  /* 0x0000000000047947 */ /* 0x000fea0003800000 */
.L_x_18796:
[----:B------:R3:W5:Y:S02]  /*21b0*/  LDG.E R19, desc[UR36][R2.64] ;  /* 0x0000002402137981 */ /* 0x000764000c1e1900 */
.L_x_18773:
[----:B0--3--:R-:W0:Y:S01]  /*21c0*/  LDC.U8 R3, c[0x0][0x428] ;  /* 0x00010a00ff037b82 */ /* 0x009e220000000000 */
[----:B-12-45:R-:W-:Y:S01]  /*21d0*/  IMAD R2, R19, R19, RZ ;  /* 0x0000001313027224 */ /* 0x036fe200078e02ff */
        /* <DEDUP_REMOVED lines=13> */
.L_x_18804:
[----:B------:R3:W-:Y:S01]  /*22b0*/  STG.E.U8 desc[UR36][R16.64], R2 ;  /* 0x0000000210007986 */ /* 0x0007e2000c101124 */
[----:B------:R-:W-:Y:S05]  /*22c0*/  BRA `(.L_x_18806) ;  /* 0x0000000c00507947 */ /* 0x000fea0003800000 */
.L_x_18803:
        /* <DEDUP_REMOVED lines=9> */
.L_x_18808:
[----:B------:R1:W-:Y:S01]  /*2360*/  STG.E desc[UR36][R16.64], R2 ;  /* 0x0000000210007986 */ /* 0x0003e2000c101924 */
[----:B------:R-:W-:Y:S05]  /*2370*/  BRA `(.L_x_18806) ;  /* 0x0000000c00247947 */ /* 0x000fea0003800000 */
.L_x_18807:
[----:B------:R2:W-:Y:S01]  /*2380*/  STG.E.U16 desc[UR36][R16.64], R2 ;  /* 0x0000000210007986 */ /* 0x0005e2000c101524 */
[----:B------:R-:W-:Y:S05]  /*2390*/  BRA `(.L_x_18806) ;  /* 0x0000000c001c7947 */ /* 0x000fea0003800000 */
.L_x_18802:
        /* <DEDUP_REMOVED lines=9> */
.L_x_18810:
[----:B------:R-:W-:-:S04]  /*2430*/  I2FP.F32.S32 R0, R2 ;  /* 0x0000000200007245 */ /* 0x000fc80000201400 */
[----:B------:R-:W-:-:S05]  /*2440*/  F2FP.F16.F32.PACK_AB R0, RZ, R0 ;  /* 0x00000000ff00723e */ /* 0x000fca00000000ff */
[----:B------:R0:W-:Y:S01]  /*2450*/  STG.E.U16 desc[UR36][R16.64], R0 ;  /* 0x0000000010007986 */ /* 0x0001e2000c101524 */
[----:B------:R-:W-:Y:S05]  /*2460*/  BRA `(.L_x_18806) ;  /* 0x0000000800e87947 */ /* 0x000fea0003800000 */
.L_x_18809:
        /* <DEDUP_REMOVED lines=10> */
.L_x_18812:
[----:B------:R-:W-:-:S04]  /*2510*/  I2FP.F32.S32 R2, R2 ;  /* 0x0000000200027245 */ /* 0x000fc80000201400 */
[----:B------:R-:W-:-:S04]  /*2520*/  F2FP.F16.F32.PACK_AB R3, RZ, R2 ;  /* 0x00000002ff03723e */ /* 0x000fc800000000ff */
[----:B------:R-:W-:-:S05]  /*2530*/  PRMT R3, R3, 0x5410, RZ ;  /* 0x0000541003037816 */ /* 0x000fca00000000ff */
[----:B------:R0:W-:Y:S01]  /*2540*/  STG.E desc[UR36][R16.64], R3 ;  /* 0x0000000310007986 */ /* 0x0001e2000c101924 */
[----:B------:R-:W-:Y:S05]  /*2550*/  BRA `(.L_x_18806) ;  /* 0x0000000800ac7947 */ /* 0x000fea0003800000 */
.L_x_18811:
[----:B------:R-:W0:Y:S02]  /*2560*/  I2F.F64 R2, R2 ;  /* 0x0000000200027312 */ /* 0x000e240000201c00 */
[----:B0-----:R0:W-:Y:S01]  /*2570*/  STG.E.64 desc[UR36][R16.64], R2 ;  /* 0x0000000210007986 */ /* 0x0011e2000c101b24 */
[----:B------:R-:W-:Y:S05]  /*2580*/  BRA `(.L_x_18806) ;  /* 0x0000000800a07947 */ /* 0x000fea0003800000 */
.L_x_18801:
        /* <DEDUP_REMOVED lines=12> */
.L_x_18815:
[----:B------:R-:W0:Y:S01]  /*2650*/  I2F.F64 R4, R2 ;  /* 0x0000000200047312 */ /* 0x000e220000201c00 */
[----:B------:R-:W-:-:S05]  /*2660*/  CS2R R6, SRZ ;  /* 0x0000000000067805 */ /* 0x000fca000001ff00 */
[----:B0-----:R0:W-:Y:S01]  /*2670*/  STG.E.128 desc[UR36][R16.64], R4 ;  /* 0x0000000410007986 */ /* 0x0011e2000c101d24 */
[----:B------:R-:W-:Y:S05]  /*2680*/  BRA `(.L_x_18806) ;  /* 0x0000000800607947 */ /* 0x000fea0003800000 */
.L_x_18814:
        /* <DEDUP_REMOVED lines=21> */
.L_x_18819:
[----:B------:R-:W-:Y:S05]  /*27e0*/  BSYNC B0 ;  /* 0x0000000000007941 */ /* 0x000fea0003800000 */
.L_x_18818:
[----:B------:R-:W-:-:S05]  /*27f0*/  LOP3.LUT R3, R0, R3, RZ, 0xfc, !PT ;  /* 0x0000000300037212 */ /* 0x000fca00078efcff */
[----:B------:R0:W-:Y:S01]  /*2800*/  STG.E.U8 desc[UR36][R16.64], R3 ;  /* 0x0000000310007986 */ /* 0x0001e2000c101124 */
[----:B------:R-:W-:Y:S05]  /*2810*/  BRA `(.L_x_18806) ;  /* 0x0000000400fc7947 */ /* 0x000fea0003800000 */
.L_x_18817:
        /* <DEDUP_REMOVED lines=13> */
.L_x_18821:
[----:B------:R-:W-:Y:S01]  /*28f0*/  IMAD.MOV.U32 R0, RZ, RZ, 0x7f ;  /* 0x0000007fff007424 */ /* 0x000fe200078e00ff */
[----:B------:R-:W-:-:S04]  /*2900*/  ISETP.GT.U32.AND P0, PT, R2, 0x7f800000, PT ;  /* 0x7f8000000200780c */ /* 0x000fc80003f04070 */
[----:B------:R-:W-:-:S09]  /*2910*/  SEL R0, R0, 0x7c, P0 ;  /* 0x0000007c00007807 */ /* 0x000fd20000000000 */
.L_x_18822:
[----:B------:R-:W-:Y:S05]  /*2920*/  BSYNC B0 ;  /* 0x0000000000007941 */ /* 0x000fea0003800000 */
.L_x_18820:
[----:B------:R-:W-:-:S04]  /*2930*/  LOP3.LUT R2, R3, 0x80000000, RZ, 0xc0, !PT ;  /* 0x8000000003027812 */ /* 0x000fc800078ec0ff */
[----:B------:R-:W-:-:S04]  /*2940*/  SHF.R.U32.HI R3, RZ, 0x18, R2 ;  /* 0x00000018ff037819 */ /* 0x000fc80000011602 */
[----:B------:R-:W-:-:S05]  /*2950*/  LOP3.LUT R3, R0, R3, RZ, 0xfc, !PT ;  /* 0x0000000300037212 */ /* 0x000fca00078efcff */
[----:B------:R0:W-:Y:S01]  /*2960*/  STG.E.U8 desc[UR36][R16.64], R3 ;  /* 0x0000000310007986 */ /* 0x0001e2000c101124 */
[----:B------:R-:W-:Y:S05]  /*2970*/  BRA `(.L_x_18806) ;  /* 0x0000000400a47947 */ /* 0x000fea0003800000 */
.L_x_18816:
[----:B------:R-:W-:-:S04]  /*2980*/  I2FP.F32.S32 R0, R2 ;  /* 0x0000000200007245 */ /* 0x000fc80000201400 */
[----:B------:R-:W-:-:S05]  /*2990*/  F2FP.BF16.F32.PACK_AB R0, RZ, R0 ;  /* 0x00000000ff00723e */ /* 0x000fca00000010ff */
[----:B------:R0:W-:Y:S01]  /*29a0*/  STG.E.U16 desc[UR36][R16.64], R0 ;  /* 0x0000000010007986 */ /* 0x0001e2000c101524 */
[----:B------:R-:W-:Y:S05]  /*29b0*/  BRA `(.L_x_18806) ;  /* 0x0000000400947947 */ /* 0x000fea0003800000 */
.L_x_18813:
        /* <DEDUP_REMOVED lines=10> */
.L_x_18825:
        /* <DEDUP_REMOVED lines=17> */
.L_x_18828:
[----:B------:R-:W-:-:S04]  /*2b70*/  LOP3.LUT R2, R3, 0x80000000, RZ, 0xc0, !PT ;  /* 0x8000000003027812 */ /* 0x000fc800078ec0ff */
[----:B------:R-:W-:-:S04]  /*2b80*/  SHF.R.U32.HI R3, RZ, 0x18, R2 ;  /* 0x00000018ff037819 */ /* 0x000fc80000011602 */
[----:B------:R-:W-:-:S04]  /*2b90*/  LOP3.LUT R0, R0, R3, RZ, 0xfc, !PT ;  /* 0x0000000300007212 */ /* 0x000fc800078efcff */
[----:B------:R-:W-:-:S07]  /*2ba0*/  PRMT R8, R0, 0x7610, R8 ;  /* 0x0000761000087816 */ /* 0x000fce0000000008 */
.L_x_18827:
[----:B------:R-:W-:Y:S05]  /*2bb0*/  BSYNC B0 ;  /* 0x0000000000007941 */ /* 0x000fea0003800000 */
.L_x_18826:
[----:B------:R0:W-:Y:S01]  /*2bc0*/  STG.E.U8 desc[UR36][R16.64], R8 ;  /* 0x0000000810007986 */ /* 0x0001e2000c101124 */
[----:B------:R-:W-:Y:S05]  /*2bd0*/  BRA `(.L_x_18806) ;  /* 0x00000004000c7947 */ /* 0x000fea0003800000 */
.L_x_18824:
        /* <DEDUP_REMOVED lines=17> */
.L_x_18831:
[----:B------:R-:W-:-:S04]  /*2cf0*/  LOP3.LUT R2, R3, 0x80000000, RZ, 0xc0, !PT ;  /* 0x8000000003027812 */ /* 0x000fc800078ec0ff */
[----:B------:R-:W-:-:S04]  /*2d00*/  SHF.R.U32.HI R3, RZ, 0x18, R2 ;  /* 0x00000018ff037819 */ /* 0x000fc80000011602 */
[----:B------:R-:W-:-:S04]  /*2d10*/  LOP3.LUT R0, R0, R3, RZ, 0xfc, !PT ;  /* 0x0000000300007212 */ /* 0x000fc800078efcff */
[----:B------:R-:W-:-:S07]  /*2d20*/  PRMT R8, R0, 0x7610, R8 ;  /* 0x0000761000087816 */ /* 0x000fce0000000008 */
.L_x_18830:
[----:B------:R-:W-:Y:S05]  /*2d30*/  BSYNC B0 ;  /* 0x0000000000007941 */ /* 0x000fea0003800000 */
.L_x_18829:
[----:B------:R0:W-:Y:S01]  /*2d40*/  STG.E.U8 desc[UR36][R16.64], R8 ;  /* 0x0000000810007986 */ /* 0x0001e2000c101124 */
[----:B------:R-:W-:Y:S05]  /*2d50*/  BRA `(.L_x_18806) ;  /* 0x0000000000ac7947 */ /* 0x000fea0003800000 */
.L_x_18823:
        /* <DEDUP_REMOVED lines=22> */
.L_x_18805:
        /* <DEDUP_REMOVED lines=16> */
.L_x_18834:
[----:B------:R-:W-:Y:S05]  /*2fc0*/  BRA `(.L_x_18806) ;  /* 0x0000000000107947 */ /* 0x000fea0003800000 */
.L_x_18833:
[----:B------:R-:W-:-:S05]  /*2fd0*/  SHF.R.S32.HI R3, RZ, 0x1f, R2 ;  /* 0x0000001fff037819 */ /* 0x000fca0000011402 */
[----:B------:R0:W-:Y:S01]  /*2fe0*/  STG.E.64 desc[UR36][R16.64], R2 ;  /* 0x0000000210007986 */ /* 0x0001e2000c101b24 */
[----:B------:R-:W-:Y:S05]  /*2ff0*/  BRA `(.L_x_18806) ;  /* 0x0000000000047947 */ /* 0x000fea0003800000 */
.L_x_18832:
[----:B------:R0:W-:Y:S02]  /*3000*/  STG.E desc[UR36][R16.64], R2 ;  /* 0x0000000210007986 */ /* 0x0001e4000c101924 */
.L_x_18806:
[----:B------:R-:W-:-:S04]  /*3010*/  IMAD R18, R23, 0x200, R18 ;  /* 0x0000020017127824 */ /* 0x000fc800078e0212 */
[----:B------:R-:W-:-:S07]  /*3020*/  VIADD R19, R18, 0x80 ;  /* 0x0000008012137836 */ /* 0x000fce0000000000 */
.L_x_18766:
[----:B------:R-:W-:Y:S05]  /*3030*/  BSYNC B6 ;  /* 0x0000000000067941 */ /* 0x000fea0003800000 */
.L_x_18765:
        /* <DEDUP_REMOVED lines=307> */
.L_x_18837:
        /* <DEDUP_REMOVED lines=20> */
.L_x_18841:
[----:B------:R0:W5:Y:S01]  /*44b0*/  LDG.E.U8 R18, desc[UR36][R2.64] ;  /* 0x0000002402127981 */ /* 0x000162000c1e1100 */
[----:B------:R-:W-:Y:S05]  /*44c0*/  BRA `(.L_x_18843) ;  /* 0x0000000c00347947 */ /* 0x000fea0003800000 */
.L_x_18840:
        /* <DEDUP_REMOVED lines=8> */
.L_x_18845:
[----:B------:R0:W5:Y:S01]  /*4550*/  LDG.E R18, desc[UR36][R2.64] ;  /* 0x0000002402127981 */ /* 0x000162000c1e1900 */
[----:B------:R-:W-:Y:S05]  /*4560*/  BRA `(.L_x_18843) ;  /* 0x0000000c000c7947 */ /* 0x000fea0003800000 */
.L_x_18844:
[----:B------:R0:W5:Y:S01]  /*4570*/  LDG.E.S16 R18, desc[UR36][R2.64] ;  /* 0x0000002402127981 */ /* 0x000162000c1e1700 */
[----:B------:R-:W-:Y:S05]  /*4580*/  BRA `(.L_x_18843) ;  /* 0x0000000c00047947 */ /* 0x000fea0003800000 */
.L_x_18839:
        /* <DEDUP_REMOVED lines=9> */
.L_x_18847:
[----:B------:R-:W2:Y:S02]  /*4620*/  LDG.E.U16 R2, desc[UR36][R2.64] ;  /* 0x0000002402027981 */ /* 0x000ea4000c1e1500 */
[----:B--2---:R-:W-:-:S06]  /*4630*/  HADD2.F32 R18, -RZ, R2.H0_H0 ;  /* 0x20000002ff127230 */ /* 0x004fcc0000004100 */
[----:B------:R-:W0:Y:S01]  /*4640*/  F2I.FTZ.TRUNC.NTZ R18, R18 ;  /* 0x0000001200127305 */ /* 0x000e22000021f100 */
[----:B------:R-:W-:Y:S05]  /*4650*/  BRA `(.L_x_18843) ;  /* 0x0000000800d07947 */ /* 0x000fea0003800000 */
.L_x_18846:
        /* <DEDUP_REMOVED lines=9> */
.L_x_18849:
[----:B------:R-:W2:Y:S02]  /*46f0*/  LDG.E.U16 R2, desc[UR36][R2.64] ;  /* 0x0000002402027981 */ /* 0x000ea4000c1e1500 */
[----:B--2---:R-:W-:-:S06]  /*4700*/  HADD2.F32 R18, -RZ, R2.H0_H0 ;  /* 0x20000002ff127230 */ /* 0x004fcc0000004100 */
[----:B------:R-:W0:Y:S01]  /*4710*/  F2I.FTZ.TRUNC.NTZ R18, R18 ;  /* 0x0000001200127305 */ /* 0x000e22000021f100 */
[----:B------:R-:W-:Y:S05]  /*4720*/  BRA `(.L_x_18843) ;  /* 0x00000008009c7947 */ /* 0x000fea0003800000 */
.L_x_18848:
[----:B------:R-:W2:Y:S02]  /*4730*/  LDG.E.64 R2, desc[UR36][R2.64] ;  /* 0x0000002402027981 */ /* 0x000ea4000c1e1b00 */
[----:B--2---:R0:W1:Y:S01]  /*4740*/  F2I.F64.TRUNC R18, R2 ;  /* 0x0000000200127311 */ /* 0x004062000030d100 */
[----:B------:R-:W-:Y:S05]  /*4750*/  BRA `(.L_x_18843) ;  /* 0x0000000800907947 */ /* 0x000fea0003800000 */
.L_x_18838:
        /* <DEDUP_REMOVED lines=12> */
.L_x_18852:
[----:B------:R-:W2:Y:S02]  /*4820*/  LDG.E.64 R2, desc[UR36][R2.64] ;  /* 0x0000002402027981 */ /* 0x000ea4000c1e1b00 */
[----:B--2---:R0:W1:Y:S01]  /*4830*/  F2I.F64.TRUNC R18, R2 ;  /* 0x0000000200127311 */ /* 0x004062000030d100 */
[----:B------:R-:W-:Y:S05]  /*4840*/  BRA `(.L_x_18843) ;  /* 0x0000000800547947 */ /* 0x000fea0003800000 */
.L_x_18851:
        /* <DEDUP_REMOVED lines=27> */
.L_x_18854:
        /* <DEDUP_REMOVED lines=14> */
.L_x_18853:
[----:B------:R-:W2:Y:S02]  /*4ae0*/  LDG.E.U16 R18, desc[UR36][R2.64] ;  /* 0x0000002402127981 */ /* 0x000ea4000c1e1500 */
[----:B--2---:R-:W-:-:S06]  /*4af0*/  IMAD.U32 R18, R18, 0x10000, RZ ;  /* 0x0001000012127824 */ /* 0x004fcc00078e00ff */
[----:B------:R-:W0:Y:S01]  /*4b00*/  F2I.FTZ.TRUNC.NTZ R18, R18 ;  /* 0x0000001200127305 */ /* 0x000e22000021f100 */
[----:B------:R-:W-:Y:S05]  /*4b10*/  BRA `(.L_x_18843) ;  /* 0x0000000400a07947 */ /* 0x000fea0003800000 */
.L_x_18850:
        /* <DEDUP_REMOVED lines=10> */
.L_x_18857:
        /* <DEDUP_REMOVED lines=21> */
.L_x_18861:
[----:B------:R-:W-:Y:S05]  /*4d10*/  BSYNC B1 ;  /* 0x0000000000017941 */ /* 0x000fea0003800000 */
.L_x_18860:
[----:B------:R-:W-:Y:S01]  /*4d20*/  IMAD.SHL.U32 R2, R2, 0x100000, RZ ;  /* 0x0010000002027824 */ /* 0x000fe200078e00ff */
[----:B------:R-:W-:-:S04]  /*4d30*/  LEA R3, R0, 0x3b800000, 0x17 ;  /* 0x3b80000000037811 */ /* 0x000fc800078eb8ff */
[----:B------:R-:W-:-:S07]  /*4d40*/  LOP3.LUT R18, R3, R2, R18, 0xfe, !PT ;  /* 0x0000000203127212 */ /* 0x000fce00078efe12 */
.L_x_18859:
[----:B------:R-:W-:Y:S05]  /*4d50*/  BSYNC B0 ;  /* 0x0000000000007941 */ /* 0x000fea0003800000 */
.L_x_18858:
[----:B------:R-:W1:Y:S01]  /*4d60*/  F2I.FTZ.TRUNC.NTZ R18, R18 ;  /* 0x0000001200127305 */ /* 0x000e62000021f100 */
[----:B------:R-:W-:Y:S05]  /*4d70*/  BRA `(.L_x_18843) ;  /* 0x0000000400087947 */ /* 0x000fea0003800000 */
.L_x_18856:
        /* <DEDUP_REMOVED lines=21> */
.L_x_18865:
[----:B------:R-:W-:Y:S05]  /*4ed0*/  BSYNC B1 ;  /* 0x0000000000017941 */ /* 0x000fea0003800000 */
.L_x_18864:
[----:B------:R-:W-:Y:S01]  /*4ee0*/  IMAD.SHL.U32 R2, R2, 0x200000, RZ ;  /* 0x0020000002027824 */ /* 0x000fe200078e00ff */
[----:B------:R-:W-:-:S04]  /*4ef0*/  LEA R3, R0, 0x37800000, 0x17 ;  /* 0x3780000000037811 */ /* 0x000fc800078eb8ff */
[----:B------:R-:W-:-:S07]  /*4f00*/  LOP3.LUT R18, R3, R2, R18, 0xfe, !PT ;  /* 0x0000000203127212 */ /* 0x000fce00078efe12 */
.L_x_18863:
[----:B------:R-:W-:Y:S05]  /*4f10*/  BSYNC B0 ;  /* 0x0000000000007941 */ /* 0x000fea0003800000 */
.L_x_18862:
[----:B------:R-:W2:Y:S01]  /*4f20*/  F2I.FTZ.TRUNC.NTZ R18, R18 ;  /* 0x0000001200127305 */ /* 0x000ea2000021f100 */
[----:B------:R-:W-:Y:S05]  /*4f30*/  BRA `(.L_x_18843) ;  /* 0x0000000000987947 */ /* 0x000fea0003800000 */
.L_x_18855:
        /* <DEDUP_REMOVED lines=14> */
.L_x_18869:
[----:B------:R-:W-:Y:S05]  /*5020*/  BSYNC B0 ;  /* 0x0000000000007941 */ /* 0x000fea0003800000 */
.L_x_18868:
[----:B------:R-:W0:Y:S01]  /*5030*/  F2I.FTZ.TRUNC.NTZ R18, R18 ;  /* 0x0000001200127305 */ /* 0x000e22000021f100 */
[----:B------:R-:W-:Y:S05]  /*5040*/  BRA `(.L_x_18843) ;  /* 0x0000000000547947 */ /* 0x000fea0003800000 */
.L_x_18842:
        /* <DEDUP_REMOVED lines=17> */
.L_x_18870:
[----:B------:R-:W-:Y:S05]  /*5160*/  BRA `(.L_x_18843) ;  /* 0x00000000000c7947 */ /* 0x000fea0003800000 */
.L_x_18867:
[----:B------:R4:W5:Y:S01]  /*5170*/  LDG.E R18, desc[UR36][R2.64] ;  /* 0x0000002402127981 */ /* 0x000962000c1e1900 */
[----:B------:R-:W-:Y:S05]  /*5180*/  BRA `(.L_x_18843) ;  /* 0x0000000000047947 */ /* 0x000fea0003800000 */
.L_x_18866:
[----:B------:R3:W5:Y:S02]  /*5190*/  LDG.E R18, desc[UR36][R2.64] ;  /* 0x0000002402127981 */ /* 0x000764000c1e1900 */
.L_x_18843:
[----:B0--34-:R-:W0:Y:S01]  /*51a0*/  LDC.U8 R3, c[0x0][0x428] ;  /* 0x00010a00ff037b82 */ /* 0x019e220000000000 */
[----:B-12--5:R-:W-:Y:S01]  /*51b0*/  IMAD R2, R18, R18, RZ ;  /* 0x0000001212027224 */ /* 0x026fe200078e02ff */
        /* <DEDUP_REMOVED lines=13> */
.L_x_18874:
[----:B------:R0:W-:Y:S01]  /*5290*/  STG.E.U8 desc[UR36][R16.64], R2 ;  /* 0x0000000210007986 */ /* 0x0001e2000c101124 */
[----:B------:R-:W-:Y:S05]  /*52a0*/  BRA `(.L_x_18876) ;  /* 0x0000000c00507947 */ /* 0x000fea0003800000 */
.L_x_18873:
        /* <DEDUP_REMOVED lines=9> */
.L_x_18878:
[----:B------:R0:W-:Y:S01]  /*5340*/  STG.E desc[UR36][R16.64], R2 ;  /* 0x0000000210007986 */ /* 0x0001e2000c101924 */
[----:B------:R-:W-:Y:S05]  /*5350*/  BRA `(.L_x_18876) ;  /* 0x0000000c00247947 */ /* 0x000fea0003800000 */
.L_x_18877:
[----:B------:R0:W-:Y:S01]  /*5360*/  STG.E.U16 desc[UR36][R16.64], R2 ;  /* 0x0000000210007986 */ /* 0x0001e2000c101524 */
[----:B------:R-:W-:Y:S05]  /*5370*/  BRA `(.L_x_18876) ;  /* 0x0000000c001c7947 */ /* 0x000fea0003800000 */
.L_x_18872:
        /* <DEDUP_REMOVED lines=9> */
.L_x_18880:
[----:B------:R-:W-:-:S04]  /*5410*/  I2FP.F32.S32 R0, R2 ;  /* 0x0000000200007245 */ /* 0x000fc80000201400 */
[----:B------:R-:W-:-:S05]  /*5420*/  F2FP.F16.F32.PACK_AB R0, RZ, R0 ;  /* 0x00000000ff00723e */ /* 0x000fca00000000ff */
[----:B------:R0:W-:Y:S01]  /*5430*/  STG.E.U16 desc[UR36][R16.64], R0 ;  /* 0x0000000010007986 */ /* 0x0001e2000c101524 */
[----:B------:R-:W-:Y:S05]  /*5440*/  BRA `(.L_x_18876) ;  /* 0x0000000800e87947 */ /* 0x000fea0003800000 */
.L_x_18879:
        /* <DEDUP_REMOVED lines=10> */
.L_x_18882:
[----:B------:R-:W-:-:S04]  /*54f0*/  I2FP.F32.S32 R2, R2 ;  /* 0x0000000200027245 */ /* 0x000fc80000201400 */
[----:B------:R-:W-:-:S04]  /*5500*/  F2FP.F16.F32.PACK_AB R3, RZ, R2 ;  /* 0x00000002ff03723e */ /* 0x000fc800000000ff */
[----:B------:R-:W-:-:S05]  /*5510*/  PRMT R3, R3, 0x5410, RZ ;  /* 0x0000541003037816 */ /* 0x000fca00000000ff */
[----:B------:R0:W-:Y:S01]  /*5520*/  STG.E desc[UR36][R16.64], R3 ;  /* 0x0000000310007986 */ /* 0x0001e2000c101924 */
[----:B------:R-:W-:Y:S05]  /*5530*/  BRA `(.L_x_18876) ;  /* 0x0000000800ac7947 */ /* 0x000fea0003800000 */
.L_x_18881:
[----:B------:R-:W0:Y:S02]  /*5540*/  I2F.F64 R2, R2 ;  /* 0x0000000200027312 */ /* 0x000e240000201c00 */
[----:B0-----:R0:W-:Y:S01]  /*5550*/  STG.E.64 desc[UR36][R16.64], R2 ;  /* 0x0000000210007986 */ /* 0x0011e2000c101b24 */
[----:B------:R-:W-:Y:S05]  /*5560*/  BRA `(.L_x_18876) ;  /* 0x0000000800a07947 */ /* 0x000fea0003800000 */
.L_x_18871:
        /* <DEDUP_REMOVED lines=12> */
.L_x_18885:
[----:B------:R-:W0:Y:S01]  /*5630*/  I2F.F64 R4, R2 ;  /* 0x0000000200047312 */ /* 0x000e220000201c00 */
[----:B------:R-:W-:-:S05]  /*5640*/  CS2R R6, SRZ ;  /* 0x0000000000067805 */ /* 0x000fca000001ff00 */
[----:B0-----:R0:W-:Y:S01]  /*5650*/  STG.E.128 desc[UR36][R16.64], R4 ;  /* 0x0000000410007986 */ /* 0x0011e2000c101d24 */
[----:B------:R-:W-:Y:S05]  /*5660*/  BRA `(.L_x_18876) ;  /* 0x0000000800607947 */ /* 0x000fea0003800000 */
.L_x_18884:
        /* <DEDUP_REMOVED lines=21> */
.L_x_18889:
[----:B------:R-:W-:Y:S05]  /*57c0*/  BSYNC B0 ;  /* 0x0000000000007941 */ /* 0x000fea0003800000 */
.L_x_18888:
[----:B------:R-:W-:-:S05]  /*57d0*/  LOP3.LUT R3, R0, R3, RZ, 0xfc, !PT ;  /* 0x0000000300037212 */ /* 0x000fca00078efcff */
[----:B------:R0:W-:Y:S01]  /*57e0*/  STG.E.U8 desc[UR36][R16.64], R3 ;  /* 0x0000000310007986 */ /* 0x0001e2000c101124 */
[----:B------:R-:W-:Y:S05]  /*57f0*/  BRA `(.L_x_18876) ;  /* 0x0000000400fc7947 */ /* 0x000fea0003800000 */
.L_x_18887:
        /* <DEDUP_REMOVED lines=13> */
.L_x_18891:
[----:B------:R-:W-:Y:S01]  /*58d0*/  IMAD.MOV.U32 R0, RZ, RZ, 0x7f ;  /* 0x0000007fff007424 */ /* 0x000fe200078e00ff */
[----:B------:R-:W-:-:S04]  /*58e0*/  ISETP.GT.U32.AND P0, PT, R2, 0x7f800000, PT ;  /* 0x7f8000000200780c */ /* 0x000fc80003f04070 */
[----:B------:R-:W-:-:S09]  /*58f0*/  SEL R0, R0, 0x7c, P0 ;  /* 0x0000007c00007807 */ /* 0x000fd20000000000 */
.L_x_18892:
[----:B------:R-:W-:Y:S05]  /*5900*/  BSYNC B0 ;  /* 0x0000000000007941 */ /* 0x000fea0003800000 */
.L_x_18890:
[----:B------:R-:W-:-:S04]  /*5910*/  LOP3.LUT R2, R3, 0x80000000, RZ, 0xc0, !PT ;  /* 0x8000000003027812 */ /* 0x000fc800078ec0ff */
[----:B------:R-:W-:-:S04]  /*5920*/  SHF.R.U32.HI R3, RZ, 0x18, R2 ;  /* 0x00000018ff037819 */ /* 0x000fc80000011602 */
[----:B------:R-:W-:-:S05]  /*5930*/  LOP3.LUT R3, R0, R3, RZ, 0xfc, !PT ;  /* 0x0000000300037212 */ /* 0x000fca00078efcff */
[----:B------:R0:W-:Y:S01]  /*5940*/  STG.E.U8 desc[UR36][R16.64], R3 ;  /* 0x0000000310007986 */ /* 0x0001e2000c101124 */
[----:B------:R-:W-:Y:S05]  /*5950*/  BRA `(.L_x_18876) ;  /* 0x0000000400a47947 */ /* 0x000fea0003800000 */
.L_x_18886:
[----:B------:R-:W-:-:S04]  /*5960*/  I2FP.F32.S32 R0, R2 ;  /* 0x0000000200007245 */ /* 0x000fc80000201400 */
[----:B------:R-:W-:-:S05]  /*5970*/  F2FP.BF16.F32.PACK_AB R0, RZ, R0 ;  /* 0x00000000ff00723e */ /* 0x000fca00000010ff */
[----:B------:R0:W-:Y:S01]  /*5980*/  STG.E.U16 desc[UR36][R16.64], R0 ;  /* 0x0000000010007986 */ /* 0x0001e2000c101524 */
[----:B------:R-:W-:Y:S05]  /*5990*/  BRA `(.L_x_18876) ;  /* 0x0000000400947947 */ /* 0x000fea0003800000 */
.L_x_18883:
        /* <DEDUP_REMOVED lines=10> */
.L_x_18895:
        /* <DEDUP_REMOVED lines=17> */
.L_x_18898:
[----:B------:R-:W-:-:S04]  /*5b50*/  LOP3.LUT R2, R3, 0x80000000, RZ, 0xc0, !PT ;  /* 0x8000000003027812 */ /* 0x000fc800078ec0ff */
[----:B------:R-:W-:-:S04]  /*5b60*/  SHF.R.U32.HI R3, RZ, 0x18, R2 ;  /* 0x00000018ff037819 */ /* 0x000fc80000011602 */
[----:B------:R-:W-:-:S04]  /*5b70*/  LOP3.LUT R0, R0, R3, RZ, 0xfc, !PT ;  /* 0x0000000300007212 */ /* 0x000fc800078efcff */
[----:B------:R-:W-:-:S07]  /*5b80*/  PRMT R8, R0, 0x7610, R8 ;  /* 0x0000761000087816 */ /* 0x000fce0000000008 */
.L_x_18897:
[----:B------:R-:W-:Y:S05]  /*5b90*/  BSYNC B0 ;  /* 0x0000000000007941 */ /* 0x000fea0003800000 */
.L_x_18896:
[----:B------:R3:W-:Y:S01]  /*5ba0*/  STG.E.U8 desc[UR36][R16.64], R8 ;  /* 0x0000000810007986 */ /* 0x0007e2000c101124 */
[----:B------:R-:W-:Y:S05]  /*5bb0*/  BRA `(.L_x_18876) ;  /* 0x00000004000c7947 */ /* 0x000fea0003800000 */
.L_x_18894:
        /* <DEDUP_REMOVED lines=17> */
.L_x_18901:
[----:B------:R-:W-:-:S04]  /*5cd0*/  LOP3.LUT R2, R3, 0x80000000, RZ, 0xc0, !PT ;  /* 0x8000000003027812 */ /* 0x000fc800078ec0ff */
[----:B------:R-:W-:-:S04]  /*5ce0*/  SHF.R.U32.HI R3, RZ, 0x18, R2 ;  /* 0x00000018ff037819 */ /* 0x000fc80000011602 */
[----:B------:R-:W-:-:S04]  /*5cf0*/  LOP3.LUT R0, R0, R3, RZ, 0xfc, !PT ;  /* 0x0000000300007212 */ /* 0x000fc800078efcff */
[----:B------:R-:W-:-:S07]  /*5d00*/  PRMT R8, R0, 0x7610, R8 ;  /* 0x0000761000087816 */ /* 0x000fce0000000008 */
.L_x_18900:
[----:B------:R-:W-:Y:S05]  /*5d10*/  BSYNC B0 ;  /* 0x0000000000007941 */ /* 0x000fea0003800000 */
.L_x_18899:
[----:B------:R0:W-:Y:S01]  /*5d20*/  STG.E.U8 desc[UR36][R16.64], R8 ;  /* 0x0000000810007986 */ /* 0x0001e2000c101124 */
[----:B------:R-:W-:Y:S05]  /*5d30*/  BRA `(.L_x_18876) ;  /* 0x0000000000ac7947 */ /* 0x000fea0003800000 */
.L_x_18893:
        /* <DEDUP_REMOVED lines=22> */
.L_x_18875:
        /* <DEDUP_REMOVED lines=16> */
.L_x_18904:
[----:B------:R-:W-:Y:S05]  /*5fa0*/  BRA `(.L_x_18876) ;  /* 0x0000000000107947 */ /* 0x000fea0003800000 */
.L_x_18903:
[----:B------:R-:W-:-:S05]  /*5fb0*/  SHF.R.S32.HI R3, RZ, 0x1f, R2 ;  /* 0x0000001fff037819 */ /* 0x000fca0000011402 */
[----:B------:R2:W-:Y:S01]  /*5fc0*/  STG.E.64 desc[UR36][R16.64], R2 ;  /* 0x0000000210007986 */ /* 0x0005e2000c101b24 */
[----:B------:R-:W-:Y:S05]  /*5fd0*/  BRA `(.L_x_18876) ;  /* 0x0000000000047947 */ /* 0x000fea0003800000 */
.L_x_18902:
[----:B------:R0:W-:Y:S02]  /*5fe0*/  STG.E desc[UR36][R16.64], R2 ;  /* 0x0000000210007986 */ /* 0x0001e4000c101924 */
.L_x_18876:
[----:B------:R-:W-:-:S07]  /*5ff0*/  VIADD R19, R19, 0x80 ;  /* 0x0000008013137836 */ /* 0x000fce0000000000 */
.L_x_18836:
[----:B------:R-:W-:Y:S05]  /*6000*/  BSYNC B6 ;  /* 0x0000000000067941 */ /* 0x000fea0003800000 */
.L_x_18835:
        /* <DEDUP_REMOVED lines=307> */
.L_x_18907:
        /* <DEDUP_REMOVED lines=20> */
.L_x_18911:
[----:B------:R0:W5:Y:S01]  /*7480*/  LDG.E.U8 R18, desc[UR36][R2.64] ;  /* 0x0000002402127981 */ /* 0x000162000c1e1100 */
[----:B------:R-:W-:Y:S05]  /*7490*/  BRA `(.L_x_18913) ;  /* 0x0000000c00347947 */ /* 0x000fea0003800000 */
.L_x_18910:
        /* <DEDUP_REMOVED lines=8> */
.L_x_18915:
[----:B------:R0:W5:Y:S01]  /*7520*/  LDG.E R18, desc[UR36][R2.64] ;  /* 0x0000002402127981 */ /* 0x000162000c1e1900 */
[----:B------:R-:W-:Y:S05]  /*7530*/  BRA `(.L_x_18913) ;  /* 0x0000000c000c7947 */ /* 0x000fea0003800000 */
.L_x_18914:
[----:B------:R0:W5:Y:S01]  /*7540*/  LDG.E.S16 R18, desc[UR36][R2.64] ;  /* 0x0000002402127981 */ /* 0x000162000c1e1700 */
[----:B------:R-:W-:Y:S05]  /*7550*/  BRA `(.L_x_18913) ;  /* 0x0000000c00047947 */ /* 0x000fea0003800000 */
.L_x_18909:
        /* <DEDUP_REMOVED lines=9> */
.L_x_18917:
[----:B------:R-:W2:Y:S02]  /*75f0*/  LDG.E.U16 R2, desc[UR36][R2.64] ;  /* 0x0000002402027981 */ /* 0x000ea4000c1e1500 */
[----:B--2---:R-:W-:-:S06]  /*7600*/  HADD2.F32 R18, -RZ, R2.H0_H0 ;  /* 0x20000002ff127230 */ /* 0x004fcc0000004100 */
[----:B------:R-:W0:Y:S01]  /*7610*/  F2I.FTZ.TRUNC.NTZ R18, R18 ;  /* 0x0000001200127305 */ /* 0x000e22000021f100 */
[----:B------:R-:W-:Y:S05]  /*7620*/  BRA `(.L_x_18913) ;  /* 0x0000000800d07947 */ /* 0x000fea0003800000 */
.L_x_18916:
        /* <DEDUP_REMOVED lines=9> */
.L_x_18919:
[----:B------:R-:W2:Y:S02]  /*76c0*/  LDG.E.U16 R2, desc[UR36][R2.64] ;  /* 0x0000002402027981 */ /* 0x000ea4000c1e1500 */
[----:B--2---:R-:W-:-:S06]  /*76d0*/  HADD2.F32 R18, -RZ, R2.H0_H0 ;  /* 0x20000002ff127230 */ /* 0x004fcc0000004100 */
[----:B------:R-:W0:Y:S01]  /*76e0*/  F2I.FTZ.TRUNC.NTZ R18, R18 ;  /* 0x0000001200127305 */ /* 0x000e22000021f100 */
[----:B------:R-:W-:Y:S05]  /*76f0*/  BRA `(.L_x_18913) ;  /* 0x00000008009c7947 */ /* 0x000fea0003800000 */
.L_x_18918:
[----:B------:R-:W2:Y:S02]  /*7700*/  LDG.E.64 R2, desc[UR36][R2.64] ;  /* 0x0000002402027981 */ /* 0x000ea4000c1e1b00 */
[----:B--2---:R0:W1:Y:S01]  /*7710*/  F2I.F64.TRUNC R18, R2 ;  /* 0x0000000200127311 */ /* 0x004062000030d100 */
[----:B------:R-:W-:Y:S05]  /*7720*/  BRA `(.L_x_18913) ;  /* 0x0000000800907947 */ /* 0x000fea0003800000 */
.L_x_18908:
        /* <DEDUP_REMOVED lines=12> */
.L_x_18922:
[----:B------:R-:W2:Y:S02]  /*77f0*/  LDG.E.64 R2, desc[UR36][R2.64] ;  /* 0x0000002402027981 */ /* 0x000ea4000c1e1b00 */
[----:B--2---:R0:W1:Y:S01]  /*7800*/  F2I.F64.TRUNC R18, R2 ;  /* 0x0000000200127311 */ /* 0x004062000030d100 */
[----:B------:R-:W-:Y:S05]  /*7810*/  BRA `(.L_x_18913) ;  /* 0x0000000800547947 */ /* 0x000fea0003800000 */
.L_x_18921:
        /* <DEDUP_REMOVED lines=27> */
.L_x_18924:
        /* <DEDUP_REMOVED lines=14> */
.L_x_18923:
[----:B------:R-:W2:Y:S02]  /*7ab0*/  LDG.E.U16 R18, desc[UR36][R2.64] ;  /* 0x0000002402127981 */ /* 0x000ea4000c1e1500 */
[----:B--2---:R-:W-:-:S06]  /*7ac0*/  IMAD.U32 R18, R18, 0x10000, RZ ;  /* 0x0001000012127824 */ /* 0x004fcc00078e00ff */
[----:B------:R-:W0:Y:S01]  /*7ad0*/  F2I.FTZ.TRUNC.NTZ R18, R18 ;  /* 0x0000001200127305 */ /* 0x000e22000021f100 */
[----:B------:R-:W-:Y:S05]  /*7ae0*/  BRA `(.L_x_18913) ;  /* 0x0000000400a07947 */ /* 0x000fea0003800000 */
.L_x_18920:
        /* <DEDUP_REMOVED lines=10> */
.L_x_18927:
        /* <DEDUP_REMOVED lines=21> */
.L_x_18931:
[----:B------:R-:W-:Y:S05]  /*7ce0*/  BSYNC B1 ;  /* 0x0000000000017941 */ /* 0x000fea0003800000 */
.L_x_18930:
[----:B------:R-:W-:Y:S01]  /*7cf0*/  IMAD.SHL.U32 R2, R2, 0x100000, RZ ;  /* 0x0010000002027824 */ /* 0x000fe200078e00ff */
[----:B------:R-:W-:-:S04]  /*7d00*/  LEA R3, R0, 0x3b800000, 0x17 ;  /* 0x3b80000000037811 */ /* 0x000fc800078eb8ff */
[----:B------:R-:W-:-:S07]  /*7d10*/  LOP3.LUT R18, R3, R2, R18, 0xfe, !PT ;  /* 0x0000000203127212 */ /* 0x000fce00078efe12 */
.L_x_18929:
[----:B------:R-:W-:Y:S05]  /*7d20*/  BSYNC B0 ;  /* 0x0000000000007941 */ /* 0x000fea0003800000 */
.L_x_18928:
[----:B------:R-:W1:Y:S01]  /*7d30*/  F2I.FTZ.TRUNC.NTZ R18, R18 ;  /* 0x0000001200127305 */ /* 0x000e62000021f100 */
[----:B------:R-:W-:Y:S05]  /*7d40*/  BRA `(.L_x_18913) ;  /* 0x0000000400087947 */ /* 0x000fea0003800000 */
.L_x_18926:
        /* <DEDUP_REMOVED lines=21> */
.L_x_18935:
[----:B------:R-:W-:Y:S05]  /*7ea0*/  BSYNC B1 ;  /* 0x0000000000017941 */ /* 0x000fea0003800000 */
.L_x_18934:
[----:B------:R-:W-:Y:S01]  /*7eb0*/  IMAD.SHL.U32 R2, R2, 0x200000, RZ ;  /* 0x0020000002027824 */ /* 0x000fe200078e00ff */
[----:B------:R-:W-:-:S04]  /*7ec0*/  LEA R3, R0, 0x37800000, 0x17 ;  /* 0x3780000000037811 */ /* 0x000fc800078eb8ff */
[----:B------:R-:W-:-:S07]  /*7ed0*/  LOP3.LUT R18, R3, R2, R18, 0xfe, !PT ;  /* 0x0000000203127212 */ /* 0x000fce00078efe12 */
.L_x_18933:
[----:B------:R-:W-:Y:S05]  /*7ee0*/  BSYNC B0 ;  /* 0x0000000000007941 */ /* 0x000fea0003800000 */
.L_x_18932:
[----:B------:R-:W2:Y:S01]  /*7ef0*/  F2I.FTZ.TRUNC.NTZ R18, R18 ;  /* 0x0000001200127305 */ /* 0x000ea2000021f100 */
[----:B------:R-:W-:Y:S05]  /*7f00*/  BRA `(.L_x_18913) ;  /* 0x0000000000987947 */ /* 0x000fea0003800000 */
.L_x_18925:
        /* <DEDUP_REMOVED lines=14> */
.L_x_18939:
[----:B------:R-:W-:Y:S05]  /*7ff0*/  BSYNC B0 ;  /* 0x0000000000007941 */ /* 0x000fea0003800000 */
.L_x_18938:
[----:B------:R-:W4:Y:S01]  /*8000*/  F2I.FTZ.TRUNC.NTZ R18, R18 ;  /* 0x0000001200127305 */ /* 0x000f22000021f100 */
[----:B------:R-:W-:Y:S05]  /*8010*/  BRA `(.L_x_18913) ;  /* 0x0000000000547947 */ /* 0x000fea0003800000 */
.L_x_18912:
        /* <DEDUP_REMOVED lines=17> */
.L_x_18940:
[----:B------:R-:W-:Y:S05]  /*8130*/  BRA `(.L_x_18913) ;  /* 0x00000000000c7947 */ /* 0x000fea0003800000 */
.L_x_18937:
[----:B------:R3:W5:Y:S01]  /*8140*/  LDG.E R18, desc[UR36][R2.64] ;  /* 0x0000002402127981 */ /* 0x000762000c1e1900 */
[----:B------:R-:W-:Y:S05]  /*8150*/  BRA `(.L_x_18913) ;  /* 0x0000000000047947 */ /* 0x000fea0003800000 */
.L_x_18936:
[----:B------:R0:W5:Y:S02]  /*8160*/  LDG.E R18, desc[UR36][R2.64] ;  /* 0x0000002402127981 */ /* 0x000164000c1e1900 */
.L_x_18913:
        /* <DEDUP_REMOVED lines=15> */
.L_x_18944:
[----:B------:R3:W-:Y:S01]  /*8260*/  STG.E.U8 desc[UR36][R16.64], R2 ;  /* 0x0000000210007986 */ /* 0x0007e2000c101124 */
[----:B------:R-:W-:Y:S05]  /*8270*/  BRA `(.L_x_18946) ;  /* 0x0000000c00507947 */ /* 0x000fea0003800000 */
.L_x_18943:
        /* <DEDUP_REMOVED lines=9> */
.L_x_18948:
[----:B------:R2:W-:Y:S01]  /*8310*/  STG.E desc[UR36][R16.64], R2 ;  /* 0x0000000210007986 */ /* 0x0005e2000c101924 */
[----:B------:R-:W-:Y:S05]  /*8320*/  BRA `(.L_x_18946) ;  /* 0x0000000c00247947 */ /* 0x000fea0003800000 */
.L_x_18947:
[----:B------:R0:W-:Y:S01]  /*8330*/  STG.E.U16 desc[UR36][R16.64], R2 ;  /* 0x0000000210007986 */ /* 0x0001e2000c101524 */
[----:B------:R-:W-:Y:S05]  /*8340*/  BRA `(.L_x_18946) ;  /* 0x0000000c001c7947 */ /* 0x000fea0003800000 */
.L_x_18942:
        /* <DEDUP_REMOVED lines=9> */
.L_x_18950:
[----:B------:R-:W-:-:S04]  /*83e0*/  I2FP.F32.S32 R0, R2 ;  /* 0x0000000200007245 */ /* 0x000fc80000201400 */
[----:B------:R-:W-:-:S05]  /*83f0*/  F2FP.F16.F32.PACK_AB R0, RZ, R0 ;  /* 0x00000000ff00723e */ /* 0x000fca00000000ff */
[----:B------:R0:W-:Y:S01]  /*8400*/  STG.E.U16 desc[UR36][R16.64], R0 ;  /* 0x0000000010007986 */ /* 0x0001e2000c101524 */
[----:B------:R-:W-:Y:S05]  /*8410*/  BRA `(.L_x_18946) ;  /* 0x0000000800e87947 */ /* 0x000fea0003800000 */
.L_x_18949:
        /* <DEDUP_REMOVED lines=10> */
.L_x_18952:
[----:B------:R-:W-:-:S04]  /*84c0*/  I2FP.F32.S32 R2, R2 ;  /* 0x0000000200027245 */ /* 0x000fc80000201400 */
[----:B------:R-:W-:-:S04]  /*84d0*/  F2FP.F16.F32.PACK_AB R3, RZ, R2 ;  /* 0x00000002ff03723e */ /* 0x000fc800000000ff */
[----:B------:R-:W-:-:S05]  /*84e0*/  PRMT R3, R3, 0x5410, RZ ;  /* 0x0000541003037816 */ /* 0x000fca00000000ff */
[----:B------:R0:W-:Y:S01]  /*84f0*/  STG.E desc[UR36][R16.64], R3 ;  /* 0x0000000310007986 */ /* 0x0001e2000c101924 */
[----:B------:R-:W-:Y:S05]  /*8500*/  BRA `(.L_x_18946) ;  /* 0x0000000800ac7947 */ /* 0x000fea0003800000 */
.L_x_18951:
[----:B------:R-:W0:Y:S02]  /*8510*/  I2F.F64 R2, R2 ;  /* 0x0000000200027312 */ /* 0x000e240000201c00 */
[----:B0-----:R0:W-:Y:S01]  /*8520*/  STG.E.64 desc[UR36][R16.64], R2 ;  /* 0x0000000210007986 */ /* 0x0011e2000c101b24 */
[----:B------:R-:W-:Y:S05]  /*8530*/  BRA `(.L_x_18946) ;  /* 0x0000000800a07947 */ /* 0x000fea0003800000 */
.L_x_18941:
        /* <DEDUP_REMOVED lines=12> */
.L_x_18955:
[----:B------:R-:W0:Y:S01]  /*8600*/  I2F.F64 R4, R2 ;  /* 0x0000000200047312 */ /* 0x000e220000201c00 */
[----:B------:R-:W-:-:S05]  /*8610*/  CS2R R6, SRZ ;  /* 0x0000000000067805 */ /* 0x000fca000001ff00 */
[----:B0-----:R0:W-:Y:S01]  /*8620*/  STG.E.128 desc[UR36][R16.64], R4 ;  /* 0x0000000410007986 */ /* 0x0011e2000c101d24 */
[----:B------:R-:W-:Y:S05]  /*8630*/  BRA `(.L_x_18946) ;  /* 0x0000000800607947 */ /* 0x000fea0003800000 */
.L_x_18954:
        /* <DEDUP_REMOVED lines=21> */
.L_x_18959:
[----:B------:R-:W-:Y:S05]  /*8790*/  BSYNC B0 ;  /* 0x0000000000007941 */ /* 0x000fea0003800000 */
.L_x_18958:
[----:B------:R-:W-:-:S05]  /*87a0*/  LOP3.LUT R3, R0, R3, RZ, 0xfc, !PT ;  /* 0x0000000300037212 */ /* 0x000fca00078efcff */
[----:B------:R0:W-:Y:S01]  /*87b0*/  STG.E.U8 desc[UR36][R16.64], R3 ;  /* 0x0000000310007986 */ /* 0x0001e2000c101124 */
[----:B------:R-:W-:Y:S05]  /*87c0*/  BRA `(.L_x_18946) ;  /* 0x0000000400fc7947 */ /* 0x000fea0003800000 */
.L_x_18957:
        /* <DEDUP_REMOVED lines=13> */
.L_x_18961:
[----:B------:R-:W-:Y:S01]  /*88a0*/  IMAD.MOV.U32 R0, RZ, RZ, 0x7f ;  /* 0x0000007fff007424 */ /* 0x000fe200078e00ff */
[----:B------:R-:W-:-:S04]  /*88b0*/  ISETP.GT.U32.AND P0, PT, R2, 0x7f800000, PT ;  /* 0x7f8000000200780c */ /* 0x000fc80003f04070 */
[----:B------:R-:W-:-:S09]  /*88c0*/  SEL R0, R0, 0x7c, P0 ;  /* 0x0000007c00007807 */ /* 0x000fd20000000000 */
.L_x_18962:
[----:B------:R-:W-:Y:S05]  /*88d0*/  BSYNC B0 ;  /* 0x0000000000007941 */ /* 0x000fea0003800000 */
.L_x_18960:
[----:B------:R-:W-:-:S04]  /*88e0*/  LOP3.LUT R2, R3, 0x80000000, RZ, 0xc0, !PT ;  /* 0x8000000003027812 */ /* 0x000fc800078ec0ff */
[----:B------:R-:W-:-:S04]  /*88f0*/  SHF.R.U32.HI R3, RZ, 0x18, R2 ;  /* 0x00000018ff037819 */ /* 0x000fc80000011602 */
[----:B------:R-:W-:-:S05]  /*8900*/  LOP3.LUT R3, R0, R3, RZ, 0xfc, !PT ;  /* 0x0000000300037212 */ /* 0x000fca00078efcff */
[----:B------:R0:W-:Y:S01]  /*8910*/  STG.E.U8 desc[UR36][R16.64], R3 ;  /* 0x0000000310007986 */ /* 0x0001e2000c101124 */
[----:B------:R-:W-:Y:S05]  /*8920*/  BRA `(.L_x_18946) ;  /* 0x0000000400a47947 */ /* 0x000fea0003800000 */
.L_x_18956:
[----:B------:R-:W-:-:S04]  /*8930*/  I2FP.F32.S32 R0, R2 ;  /* 0x0000000200007245 */ /* 0x000fc80000201400 */
[----:B------:R-:W-:-:S05]  /*8940*/  F2FP.BF16.F32.PACK_AB R0, RZ, R0 ;  /* 0x00000000ff00723e */ /* 0x000fca00000010ff */
[----:B------:R0:W-:Y:S01]  /*8950*/  STG.E.U16 desc[UR36][R16.64], R0 ;  /* 0x0000000010007986 */ /* 0x0001e2000c101524 */
[----:B------:R-:W-:Y:S05]  /*8960*/  BRA `(.L_x_18946) ;  /* 0x0000000400947947 */ /* 0x000fea0003800000 */
.L_x_18953:
        /* <DEDUP_REMOVED lines=10> */
.L_x_18965:
        /* <DEDUP_REMOVED lines=17> */
.L_x_18968:
[----:B------:R-:W-:-:S04]  /*8b20*/  LOP3.LUT R2, R3, 0x80000000, RZ, 0xc0, !PT ;  /* 0x8000000003027812 */ /* 0x000fc800078ec0ff */
[----:B------:R-:W-:-:S04]  /*8b30*/  SHF.R.U32.HI R3, RZ, 0x18, R2 ;  /* 0x00000018ff037819 */ /* 0x000fc80000011602 */
[----:B------:R-:W-:-:S04]  /*8b40*/  LOP3.LUT R0, R0, R3, RZ, 0xfc, !PT ;  /* 0x0000000300007212 */ /* 0x000fc800078efcff */
[----:B------:R-:W-:-:S07]  /*8b50*/  PRMT R8, R0, 0x7610, R8 ;  /* 0x0000761000087816 */ /* 0x000fce0000000008 */
.L_x_18967:
[----:B------:R-:W-:Y:S05]  /*8b60*/  BSYNC B0 ;  /* 0x0000000000007941 */ /* 0x000fea0003800000 */
.L_x_18966:
[----:B------:R0:W-:Y:S01]  /*8b70*/  STG.E.U8 desc[UR36][R16.64], R8 ;  /* 0x0000000810007986 */ /* 0x0001e2000c101124 */
[----:B------:R-:W-:Y:S05]  /*8b80*/  BRA `(.L_x_18946) ;  /* 0x00000004000c7947 */ /* 0x000fea0003800000 */
.L_x_18964:
        /* <DEDUP_REMOVED lines=17> */
.L_x_18971:
[----:B------:R-:W-:-:S04]  /*8ca0*/  LOP3.LUT R2, R3, 0x80000000, RZ, 0xc0, !PT ;  /* 0x8000000003027812 */ /* 0x000fc800078ec0ff */
[----:B------:R-:W-:-:S04]  /*8cb0*/  SHF.R.U32.HI R3, RZ, 0x18, R2 ;  /* 0x00000018ff037819 */ /* 0x000fc80000011602 */
[----:B------:R-:W-:-:S04]  /*8cc0*/  LOP3.LUT R0, R0, R3, RZ, 0xfc, !PT ;  /* 0x0000000300007212 */ /* 0x000fc800078efcff */
[----:B------:R-:W-:-:S07]  /*8cd0*/  PRMT R8, R0, 0x7610, R8 ;  /* 0x0000761000087816 */ /* 0x000fce0000000008 */
.L_x_18970:
[----:B------:R-:W-:Y:S05]  /*8ce0*/  BSYNC B0 ;  /* 0x0000000000007941 */ /* 0x000fea0003800000 */
.L_x_18969:
[----:B------:R0:W-:Y:S01]  /*8cf0*/  STG.E.U8 desc[UR36][R16.64], R8 ;  /* 0x0000000810007986 */ /* 0x0001e2000c101124 */
[----:B------:R-:W-:Y:S05]  /*8d00*/  BRA `(.L_x_18946) ;  /* 0x0000000000ac7947 */ /* 0x000fea0003800000 */
.L_x_18963:
        /* <DEDUP_REMOVED lines=22> */
.L_x_18945:
        /* <DEDUP_REMOVED lines=16> */
.L_x_18974:
[----:B------:R-:W-:Y:S05]  /*8f70*/  BRA `(.L_x_18946) ;  /* 0x0000000000107947 */ /* 0x000fea0003800000 */
.L_x_18973:
[----:B------:R-:W-:-:S05]  /*8f80*/  SHF.R.S32.HI R3, RZ, 0x1f, R2 ;  /* 0x0000001fff037819 */ /* 0x000fca0000011402 */
[----:B------:R0:W-:Y:S01]  /*8f90*/  STG.E.64 desc[UR36][R16.64], R2 ;  /* 0x0000000210007986 */ /* 0x0001e2000c101b24 */
[----:B------:R-:W-:Y:S05]  /*8fa0*/  BRA `(.L_x_18946) ;  /* 0x0000000000047947 */ /* 0x000fea0003800000 */
.L_x_18972:
[----:B------:R0:W-:Y:S02]  /*8fb0*/  STG.E desc[UR36][R16.64], R2 ;  /* 0x0000000210007986 */ /* 0x0001e4000c101924 */
.L_x_18946:
[----:B------:R-:W-:-:S07]  /*8fc0*/  VIADD R19, R19, 0x80 ;  /* 0x0000008013137836 */ /* 0x000fce0000000000 */
.L_x_18906:
[----:B------:R-:W-:Y:S05]  /*8fd0*/  BSYNC B6 ;  /* 0x0000000000067941 */ /* 0x000fea0003800000 */
.L_x_18905:
        /* <DEDUP_REMOVED lines=306> */
.L_x_18975:
        /* <DEDUP_REMOVED lines=20> */
.L_x_18979:
[----:B------:R4:W5:Y:S01]  /*a440*/  LDG.E.U8 R18, desc[UR36][R2.64] ;  /* 0x0000002402127981 */ /* 0x000962000c1e1100 */
[----:B------:R-:W-:Y:S05]  /*a450*/  BRA `(.L_x_18981) ;  /* 0x0000000c00347947 */ /* 0x000fea0003800000 */
.L_x_18978:
        /* <DEDUP_REMOVED lines=8> */
.L_x_18983:
[----:B------:R2:W5:Y:S01]  /*a4e0*/  LDG.E R18, desc[UR36][R2.64] ;  /* 0x0000002402127981 */ /* 0x000562000c1e1900 */
[----:B------:R-:W-:Y:S05]  /*a4f0*/  BRA `(.L_x_18981) ;  /* 0x0000000c000c7947 */ /* 0x000fea0003800000 */
.L_x_18982:
[----:B------:R0:W5:Y:S01]  /*a500*/  LDG.E.S16 R18, desc[UR36][R2.64] ;  /* 0x0000002402127981 */ /* 0x000162000c1e1700 */
[----:B------:R-:W-:Y:S05]  /*a510*/  BRA `(.L_x_18981) ;  /* 0x0000000c00047947 */ /* 0x000fea0003800000 */
.L_x_18977:
        /* <DEDUP_REMOVED lines=9> */
.L_x_18985:
[----:B------:R-:W2:Y:S02]  /*a5b0*/  LDG.E.U16 R2, desc[UR36][R2.64] ;  /* 0x0000002402027981 */ /* 0x000ea4000c1e1500 */
[----:B--2---:R-:W-:-:S06]  /*a5c0*/  HADD2.F32 R18, -RZ, R2.H0_H0 ;  /* 0x20000002ff127230 */ /* 0x004fcc0000004100 */
[----:B------:R-:W0:Y:S01]  /*a5d0*/  F2I.FTZ.TRUNC.NTZ R18, R18 ;  /* 0x0000001200127305 */ /* 0x000e22000021f100 */
[----:B------:R-:W-:Y:S05]  /*a5e0*/  BRA `(.L_x_18981) ;  /* 0x0000000800d07947 */ /* 0x000fea0003800000 */
.L_x_18984:
        /* <DEDUP_REMOVED lines=9> */
.L_x_18987:
[----:B------:R-:W2:Y:S02]  /*a680*/  LDG.E.U16 R2, desc[UR36][R2.64] ;  /* 0x0000002402027981 */ /* 0x000ea4000c1e1500 */
[----:B--2---:R-:W-:-:S06]  /*a690*/  HADD2.F32 R18, -RZ, R2.H0_H0 ;  /* 0x20000002ff127230 */ /* 0x004fcc0000004100 */
[----:B------:R-:W0:Y:S01]  /*a6a0*/  F2I.FTZ.TRUNC.NTZ R18, R18 ;  /* 0x0000001200127305 */ /* 0x000e22000021f100 */
[----:B------:R-:W-:Y:S05]  /*a6b0*/  BRA `(.L_x_18981) ;  /* 0x00000008009c7947 */ /* 0x000fea0003800000 */
.L_x_18986:
[----:B------:R-:W2:Y:S02]  /*a6c0*/  LDG.E.64 R2, desc[UR36][R2.64] ;  /* 0x0000002402027981 */ /* 0x000ea4000c1e1b00 */
[----:B--2---:R0:W1:Y:S01]  /*a6d0*/  F2I.F64.TRUNC R18, R2 ;  /* 0x0000000200127311 */ /* 0x004062000030d100 */
[----:B------:R-:W-:Y:S05]  /*a6e0*/  BRA `(.L_x_18981) ;  /* 0x0000000800907947 */ /* 0x000fea0003800000 */
.L_x_18976:
        /* <DEDUP_REMOVED lines=12> */
.L_x_18990:
[----:B------:R-:W2:Y:S02]  /*a7b0*/  LDG.E.64 R2, desc[UR36][R2.64] ;  /* 0x0000002402027981 */ /* 0x000ea4000c1e1b00 */
[----:B--2---:R0:W1:Y:S01]  /*a7c0*/  F2I.F64.TRUNC R18, R2 ;  /* 0x0000000200127311 */ /* 0x004062000030d100 */
[----:B------:R-:W-:Y:S05]  /*a7d0*/  BRA `(.L_x_18981) ;  /* 0x0000000800547947 */ /* 0x000fea0003800000 */
.L_x_18989:
        /* <DEDUP_REMOVED lines=27> */
.L_x_18992:
        /* <DEDUP_REMOVED lines=14> */
.L_x_18991:
[----:B------:R-:W2:Y:S02]  /*aa70*/  LDG.E.U16 R18, desc[UR36][R2.64] ;  /* 0x0000002402127981 */ /* 0x000ea4000c1e1500 */
[----:B--2---:R-:W-:-:S06]  /*aa80*/  IMAD.U32 R18, R18, 0x10000, RZ ;  /* 0x0001000012127824 */ /* 0x004fcc00078e00ff */
[----:B------:R-:W0:Y:S01]  /*aa90*/  F2I.FTZ.TRUNC.NTZ R18, R18 ;  /* 0x0000001200127305 */ /* 0x000e22000021f100 */
[----:B------:R-:W-:Y:S05]  /*aaa0*/  BRA `(.L_x_18981) ;  /* 0x0000000400a07947 */ /* 0x000fea0003800000 */
.L_x_18988:
        /* <DEDUP_REMOVED lines=10> */
.L_x_18995:
        /* <DEDUP_REMOVED lines=21> */
.L_x_18999:
[----:B------:R-:W-:Y:S05]  /*aca0*/  BSYNC B1 ;  /* 0x0000000000017941 */ /* 0x000fea0003800000 */
.L_x_18998:
[----:B------:R-:W-:Y:S01]  /*acb0*/  IMAD.SHL.U32 R2, R2, 0x100000, RZ ;  /* 0x0010000002027824 */ /* 0x000fe200078e00ff */
[----:B------:R-:W-:-:S04]  /*acc0*/  LEA R3, R0, 0x3b800000, 0x17 ;  /* 0x3b80000000037811 */ /* 0x000fc800078eb8ff */
[----:B------:R-:W-:-:S07]  /*acd0*/  LOP3.LUT R18, R3, R2, R18, 0xfe, !PT ;  /* 0x0000000203127212 */ /* 0x000fce00078efe12 */
.L_x_18997:
[----:B------:R-:W-:Y:S05]  /*ace0*/  BSYNC B0 ;  /* 0x0000000000007941 */ /* 0x000fea0003800000 */
.L_x_18996:
[----:B------:R-:W0:Y:S01]  /*acf0*/  F2I.FTZ.TRUNC.NTZ R18, R18 ;  /* 0x0000001200127305 */ /* 0x000e22000021f100 */
[----:B------:R-:W-:Y:S05]  /*ad00*/  BRA `(.L_x_18981) ;  /* 0x0000000400087947 */ /* 0x000fea0003800000 */
.L_x_18994:
        /* <DEDUP_REMOVED lines=21> */
.L_x_19003:
[----:B------:R-:W-:Y:S05]  /*ae60*/  BSYNC B1 ;  /* 0x0000000000017941 */ /* 0x000fea0003800000 */
.L_x_19002:
[----:B------:R-:W-:Y:S01]  /*ae70*/  IMAD.SHL.U32 R2, R2, 0x200000, RZ ;  /* 0x0020000002027824 */ /* 0x000fe200078e00ff */
[----:B------:R-:W-:-:S04]  /*ae80*/  LEA R3, R0, 0x37800000, 0x17 ;  /* 0x3780000000037811 */ /* 0x000fc800078eb8ff */
[----:B------:R-:W-:-:S07]  /*ae90*/  LOP3.LUT R18, R3, R2, R18, 0xfe, !PT ;  /* 0x0000000203127212 */ /* 0x000fce00078efe12 */
.L_x_19001:
[----:B------:R-:W-:Y:S05]  /*aea0*/  BSYNC B0 ;  /* 0x0000000000007941 */ /* 0x000fea0003800000 */
.L_x_19000:
[----:B------:R-:W0:Y:S01]  /*aeb0*/  F2I.FTZ.TRUNC.NTZ R18, R18 ;  /* 0x0000001200127305 */ /* 0x000e22000021f100 */
[----:B------:R-:W-:Y:S05]  /*aec0*/  BRA `(.L_x_18981) ;  /* 0x0000000000987947 */ /* 0x000fea0003800000 */
.L_x_18993:
        /* <DEDUP_REMOVED lines=14> */
.L_x_19007:
[----:B------:R-:W-:Y:S05]  /*afb0*/  BSYNC B0 ;  /* 0x0000000000007941 */ /* 0x000fea0003800000 */
.L_x_19006:
[----:B------:R-:W0:Y:S01]  /*afc0*/  F2I.FTZ.TRUNC.NTZ R18, R18 ;  /* 0x0000001200127305 */ /* 0x000e22000021f100 */
[----:B------:R-:W-:Y:S05]  /*afd0*/  BRA `(.L_x_18981) ;  /* 0x0000000000547947 */ /* 0x000fea0003800000 */
.L_x_18980:
        /* <DEDUP_REMOVED lines=17> */
.L_x_19008:
[----:B------:R-:W-:Y:S05]  /*b0f0*/  BRA `(.L_x_18981) ;  /* 0x00000000000c7947 */ /* 0x000fea0003800000 */
.L_x_19005:
[----:B------:R0:W5:Y:S01]  /*b100*/  LDG.E R18, desc[UR36][R2.64] ;  /* 0x0000002402127981 */ /* 0x000162000c1e1900 */
[----:B------:R-:W-:Y:S05]  /*b110*/  BRA `(.L_x_18981) ;  /* 0x0000000000047947 */ /* 0x000fea0003800000 */
.L_x_19004:
[----:B------:R0:W5:Y:S02]  /*b120*/  LDG.E R18, desc[UR36][R2.64] ;  /* 0x0000002402127981 */ /* 0x000164000c1e1900 */
.L_x_18981:
[----:B01234-:R-:W0:Y:S01]  /*b130*/  LDC.U8 R3, c[0x0][0x428] ;  /* 0x00010a00ff037b82 */ /* 0x01fe220000000000 */
[----:B-----5:R-:W-:Y:S01]  /*b140*/  IMAD R2, R18, R18, RZ ;  /* 0x0000001212027224 */ /* 0x020fe200078e02ff */
        /* <DEDUP_REMOVED lines=13> */
.L_x_19012:
[----:B------:R-:W-:Y:S01]  /*b220*/  STG.E.U8 desc[UR36][R16.64], R2 ;  /* 0x0000000210007986 */ /* 0x000fe2000c101124 */
[----:B------:R-:W-:Y:S05]  /*b230*/  EXIT ;  /* 0x000000000000794d */ /* 0x000fea0003800000 */
.L_x_19011:
        /* <DEDUP_REMOVED lines=9> */
.L_x_19015:
[----:B------:R-:W-:Y:S01]  /*b2d0*/  STG.E desc[UR36][R16.64], R2 ;  /* 0x0000000210007986 */ /* 0x000fe2000c101924 */
[----:B------:R-:W-:Y:S05]  /*b2e0*/  EXIT ;  /* 0x000000000000794d */ /* 0x000fea0003800000 */
.L_x_19014:
[----:B------:R-:W-:Y:S01]  /*b2f0*/  STG.E.U16 desc[UR36][R16.64], R2 ;  /* 0x0000000210007986 */ /* 0x000fe2000c101524 */
[----:B------:R-:W-:Y:S05]  /*b300*/  EXIT ;  /* 0x000000000000794d */ /* 0x000fea0003800000 */
.L_x_19010:
        /* <DEDUP_REMOVED lines=9> */
.L_x_19017:
[----:B------:R-:W-:-:S04]  /*b3a0*/  I2FP.F32.S32 R0, R2 ;  /* 0x0000000200007245 */ /* 0x000fc80000201400 */
[----:B------:R-:W-:-:S05]  /*b3b0*/  F2FP.F16.F32.PACK_AB R0, RZ, R0 ;  /* 0x00000000ff00723e */ /* 0x000fca00000000ff */
[----:B------:R-:W-:Y:S01]  /*b3c0*/  STG.E.U16 desc[UR36][R16.64], R0 ;  /* 0x0000000010007986 */ /* 0x000fe2000c101524 */
[----:B------:R-:W-:Y:S05]  /*b3d0*/  EXIT ;  /* 0x000000000000794d */ /* 0x000fea0003800000 */
.L_x_19016:
        /* <DEDUP_REMOVED lines=10> */
.L_x_19019:
[----:B------:R-:W-:-:S04]  /*b480*/  I2FP.F32.S32 R2, R2 ;  /* 0x0000000200027245 */ /* 0x000fc80000201400 */
[----:B------:R-:W-:-:S04]  /*b490*/  F2FP.F16.F32.PACK_AB R3, RZ, R2 ;  /* 0x00000002ff03723e */ /* 0x000fc800000000ff */
[----:B------:R-:W-:-:S05]  /*b4a0*/  PRMT R3, R3, 0x5410, RZ ;  /* 0x0000541003037816 */ /* 0x000fca00000000ff */
[----:B------:R-:W-:Y:S01]  /*b4b0*/  STG.E desc[UR36][R16.64], R3 ;  /* 0x0000000310007986 */ /* 0x000fe2000c101924 */
[----:B------:R-:W-:Y:S05]  /*b4c0*/  EXIT ;  /* 0x000000000000794d */ /* 0x000fea0003800000 */
.L_x_19018:
[----:B------:R-:W0:Y:S02]  /*b4d0*/  I2F.F64 R2, R2 ;  /* 0x0000000200027312 */ /* 0x000e240000201c00 */
[----:B0-----:R-:W-:Y:S01]  /*b4e0*/  STG.E.64 desc[UR36][R16.64], R2 ;  /* 0x0000000210007986 */ /* 0x001fe2000c101b24 */
[----:B------:R-:W-:Y:S05]  /*b4f0*/  EXIT ;  /* 0x000000000000794d */ /* 0x000fea0003800000 */
.L_x_19009:
        /* <DEDUP_REMOVED lines=12> */
.L_x_19022:
[----:B------:R-:W0:Y:S01]  /*b5c0*/  I2F.F64 R4, R2 ;  /* 0x0000000200047312 */ /* 0x000e220000201c00 */
[----:B------:R-:W-:-:S05]  /*b5d0*/  CS2R R6, SRZ ;  /* 0x0000000000067805 */ /* 0x000fca000001ff00 */
[----:B0-----:R-:W-:Y:S01]  /*b5e0*/  STG.E.128 desc[UR36][R16.64], R4 ;  /* 0x0000000410007986 */ /* 0x001fe2000c101d24 */
[----:B------:R-:W-:Y:S05]  /*b5f0*/  EXIT ;  /* 0x000000000000794d */ /* 0x000fea0003800000 */
.L_x_19021:
        /* <DEDUP_REMOVED lines=21> */
.L_x_19026:
[----:B------:R-:W-:Y:S05]  /*b750*/  BSYNC B0 ;  /* 0x0000000000007941 */ /* 0x000fea0003800000 */
.L_x_19025:
[----:B------:R-:W-:-:S05]  /*b760*/  LOP3.LUT R3, R0, R3, RZ, 0xfc, !PT ;  /* 0x0000000300037212 */ /* 0x000fca00078efcff */
[----:B------:R-:W-:Y:S01]  /*b770*/  STG.E.U8 desc[UR36][R16.64], R3 ;  /* 0x0000000310007986 */ /* 0x000fe2000c101124 */
[----:B------:R-:W-:Y:S05]  /*b780*/  EXIT ;  /* 0x000000000000794d */ /* 0x000fea0003800000 */
.L_x_19024:
        /* <DEDUP_REMOVED lines=13> */
.L_x_19028:
[----:B------:R-:W-:Y:S01]  /*b860*/  IMAD.MOV.U32 R0, RZ, RZ, 0x7f ;  /* 0x0000007fff007424 */ /* 0x000fe200078e00ff */
[----:B------:R-:W-:-:S04]  /*b870*/  ISETP.GT.U32.AND P0, PT, R2, 0x7f800000, PT ;  /* 0x7f8000000200780c */ /* 0x000fc80003f04070 */
[----:B------:R-:W-:-:S09]  /*b880*/  SEL R0, R0, 0x7c, P0 ;  /* 0x0000007c00007807 */ /* 0x000fd20000000000 */
.L_x_19029:
[----:B------:R-:W-:Y:S05]  /*b890*/  BSYNC B0 ;  /* 0x0000000000007941 */ /* 0x000fea0003800000 */
.L_x_19027:
[----:B------:R-:W-:-:S04]  /*b8a0*/  LOP3.LUT R2, R3, 0x80000000, RZ, 0xc0, !PT ;  /* 0x8000000003027812 */ /* 0x000fc800078ec0ff */
[----:B------:R-:W-:-:S04]  /*b8b0*/  SHF.R.U32.HI R3, RZ, 0x18, R2 ;  /* 0x00000018ff037819 */ /* 0x000fc80000011602 */
[----:B------:R-:W-:-:S05]  /*b8c0*/  LOP3.LUT R3, R0, R3, RZ, 0xfc, !PT ;  /* 0x0000000300037212 */ /* 0x000fca00078efcff */
[----:B------:R-:W-:Y:S01]  /*b8d0*/  STG.E.U8 desc[UR36][R16.64], R3 ;  /* 0x0000000310007986 */ /* 0x000fe2000c101124 */
[----:B------:R-:W-:Y:S05]  /*b8e0*/  EXIT ;  /* 0x000000000000794d */ /* 0x000fea0003800000 */
.L_x_19023:
[----:B------:R-:W-:-:S04]  /*b8f0*/  I2FP.F32.S32 R0, R2 ;  /* 0x0000000200007245 */ /* 0x000fc80000201400 */
[----:B------:R-:W-:-:S05]  /*b900*/  F2FP.BF16.F32.PACK_AB R0, RZ, R0 ;  /* 0x00000000ff00723e */ /* 0x000fca00000010ff */
[----:B------:R-:W-:Y:S01]  /*b910*/  STG.E.U16 desc[UR36][R16.64], R0 ;  /* 0x0000000010007986 */ /* 0x000fe2000c101524 */
[----:B------:R-:W-:Y:S05]  /*b920*/  EXIT ;  /* 0x000000000000794d */ /* 0x000fea0003800000 */
.L_x_19020:
        /* <DEDUP_REMOVED lines=10> */
.L_x_19032:
        /* <DEDUP_REMOVED lines=17> */
.L_x_19035:
[----:B------:R-:W-:-:S04]  /*bae0*/  LOP3.LUT R2, R3, 0x80000000, RZ, 0xc0, !PT ;  /* 0x8000000003027812 */ /* 0x000fc800078ec0ff */
[----:B------:R-:W-:-:S04]  /*baf0*/  SHF.R.U32.HI R3, RZ, 0x18, R2 ;  /* 0x00000018ff037819 */ /* 0x000fc80000011602 */
[----:B------:R-:W-:-:S04]  /*bb00*/  LOP3.LUT R0, R0, R3, RZ, 0xfc, !PT ;  /* 0x0000000300007212 */ /* 0x000fc800078efcff */
[----:B------:R-:W-:-:S07]  /*bb10*/  PRMT R8, R0, 0x7610, R8 ;  /* 0x0000761000087816 */ /* 0x000fce0000000008 */
.L_x_19034:
[----:B------:R-:W-:Y:S05]  /*bb20*/  BSYNC B0 ;  /* 0x0000000000007941 */ /* 0x000fea0003800000 */
.L_x_19033:
[----:B------:R-:W-:Y:S01]  /*bb30*/  STG.E.U8 desc[UR36][R16.64], R8 ;  /* 0x0000000810007986 */ /* 0x000fe2000c101124 */
[----:B------:R-:W-:Y:S05]  /*bb40*/  EXIT ;  /* 0x000000000000794d */ /* 0x000fea0003800000 */
.L_x_19031:
        /* <DEDUP_REMOVED lines=17> */
.L_x_19038:
[----:B------:R-:W-:-:S04]  /*bc60*/  LOP3.LUT R2, R3, 0x80000000, RZ, 0xc0, !PT ;  /* 0x8000000003027812 */ /* 0x000fc800078ec0ff */
[----:B------:R-:W-:-:S04]  /*bc70*/  SHF.R.U32.HI R3, RZ, 0x18, R2 ;  /* 0x00000018ff037819 */ /* 0x000fc80000011602 */
[----:B------:R-:W-:-:S04]  /*bc80*/  LOP3.LUT R0, R0, R3, RZ, 0xfc, !PT ;  /* 0x0000000300007212 */ /* 0x000fc800078efcff */
[----:B------:R-:W-:-:S07]  /*bc90*/  PRMT R8, R0, 0x7610, R8 ;  /* 0x0000761000087816 */ /* 0x000fce0000000008 */
.L_x_19037:
[----:B------:R-:W-:Y:S05]  /*bca0*/  BSYNC B0 ;  /* 0x0000000000007941 */ /* 0x000fea0003800000 */
.L_x_19036:
[----:B------:R-:W-:Y:S01]  /*bcb0*/  STG.E.U8 desc[UR36][R16.64], R8 ;  /* 0x0000000810007986 */ /* 0x000fe2000c101124 */
[----:B------:R-:W-:Y:S05]  /*bcc0*/  EXIT ;  /* 0x000000000000794d */ /* 0x000fea0003800000 */
.L_x_19030:
        /* <DEDUP_REMOVED lines=22> */
.L_x_19013:
        /* <DEDUP_REMOVED lines=16> */
.L_x_19041:
[----:B------:R-:W-:Y:S05]  /*bf30*/  EXIT ;  /* 0x000000000000794d */ /* 0x000fea0003800000 */
.L_x_19040:
[----:B------:R-:W-:-:S05]  /*bf40*/  SHF.R.S32.HI R3, RZ, 0x1f, R2 ;  /* 0x0000001fff037819 */ /* 0x000fca0000011402 */
[----:B------:R-:W-:Y:S01]  /*bf50*/  STG.E.64 desc[UR36][R16.64], R2 ;  /* 0x0000000210007986 */ /* 0x000fe2000c101b24 */
[----:B------:R-:W-:Y:S05]  /*bf60*/  EXIT ;  /* 0x000000000000794d */ /* 0x000fea0003800000 */
.L_x_19039:
[----:B------:R-:W-:Y:S01]  /*bf70*/  STG.E desc[UR36][R16.64], R2 ;  /* 0x0000000210007986 */ /* 0x000fe2000c101924 */
[----:B------:R-:W-:Y:S05]  /*bf80*/  EXIT ;  /* 0x000000000000794d */ /* 0x000fea0003800000 */
.L_x_19042:
        /* <DEDUP_REMOVED lines=15> */
.L_x_71757:


//--------------------- .text._ZN2at6native27unrolled_elementwise_kernelIZNS0_50_GLOBAL__N__2680c7bb_12_PowKernel_cu_140f0503_289629pow_tensor_scalar_kernel_implIiiEEvRNS_18TensorIteratorBaseET0_EUliE_St5arrayIPcLm2EELi4E23TrivialOffsetCalculatorILi1EjESC_NS0_6memory12LoadWithCastILi1EEENSD_13StoreWithCastILi1EEEEEviT_S6_T2_T3_T4_T5_ --------------------------
	.section	.text._ZN2at6native27unrolled_elementwise_kernelIZNS0_50_GLOBAL__N__2680c7bb_12_PowKernel_cu_140f0503_289629pow_tensor_scalar_kernel_implIiiEEvRNS_18TensorIteratorBaseET0_EUliE_St5arrayIPcLm2EELi4E23TrivialOffsetCalculatorILi1EjESC_NS0_6memory12LoadWithCastILi1EEENSD_13StoreWithCastILi1EEEEEviT_S6_T2_T3_T4_T5_,"ax",@progbits
	.align	128
        .global         _ZN2at6native27unrolled_elementwise_kernelIZNS0_50_GLOBAL__N__2680c7bb_12_PowKernel_cu_140f0503_289629pow_tensor_scalar_kernel_implIiiEEvRNS_18TensorIteratorBaseET0_EUliE_St5arrayIPcLm2EELi4E23TrivialOffsetCalculatorILi1EjESC_NS0_6memory12LoadWithCastILi1EEENSD_13StoreWithCastILi1EEEEEviT_S6_T2_T3_T4_T5_
        .type           _ZN2at6native27unrolled_elementwise_kernelIZNS0_50_GLOBAL__N__2680c7bb_12_PowKernel_cu_140f0503_289629pow_tensor_scalar_kernel_implIiiEEvRNS_18TensorIteratorBaseET0_EUliE_St5arrayIPcLm2EELi4E23TrivialOffsetCalculatorILi1EjESC_NS0_6memory12LoadWithCastILi1EEENSD_13StoreWithCastILi1EEEEEviT_S6_T2_T3_T4_T5_,@function
        .size           _ZN2at6native27unrolled_elementwise_kernelIZNS0_50_GLOBAL__N__2680c7bb_12_PowKernel_cu_140f0503_289629pow_tensor_scalar_kernel_implIiiEEvRNS_18TensorIteratorBaseET0_EUliE_St5arrayIPcLm2EELi4E23TrivialOffsetCalculatorILi1EjESC_NS0_6memory12LoadWithCastILi1EEENSD_13StoreWithCastILi1EEEEEviT_S6_T2_T3_T4_T5_,(.L_x_71758 - _ZN2at6native27unrolled_elementwise_kernelIZNS0_50_GLOBAL__N__2680c7bb_12_PowKernel_cu_140f0503_289629pow_tensor_scalar_kernel_implIiiEEvRNS_18TensorIteratorBaseET0_EUliE_St5arrayIPcLm2EELi4E23TrivialOffsetCalculatorILi1EjESC_NS0_6memory12LoadWithCastILi1EEENSD_13StoreWithCastILi1EEEEEviT_S6_T2_T3_T4_T5_)
        .other          _ZN2at6native27unrolled_elementwise_kernelIZNS0_50_GLOBAL__N__2680c7bb_12_PowKernel_cu_140f0503_289629pow_tensor_scalar_kernel_implIiiEEvRNS_18TensorIteratorBaseET0_EUliE_St5arrayIPcLm2EELi4E23TrivialOffsetCalculatorILi1EjESC_NS0_6memory12LoadWithCastILi1EEENSD_13StoreWithCastILi1EEEEEviT_S6_T2_T3_T4_T5_,@"STO_CUDA_ENTRY STV_DEFAULT"
_ZN2at6native27unrolled_elementwise_kernelIZNS0_50_GLOBAL__N__2680c7bb_12_PowKernel_cu_140f0503_289629pow_tensor_scalar_kernel_implIiiEEvRNS_18TensorIteratorBaseET0_EUliE_St5arrayIPcLm2EELi4E23TrivialOffsetCalculatorILi1EjESC_NS0_6memory12LoadWithCastILi1EEENSD_13StoreWithCastILi1EEEEEviT_S6_T2_T3_T4_T5_:
.text._ZN2at6native27unrolled_elementwise_kernelIZNS0_50_GLOBAL__N__2680c7bb_12_PowKernel_cu_140f0503_289629pow_tensor_scalar_kernel_implIiiEEvRNS_18TensorIteratorBaseET0_EUliE_St5arrayIPcLm2EELi4E23TrivialOffsetCalculatorILi1EjESC_NS0_6memory12LoadWithCastILi1EEENSD_13StoreWithCastILi1EEEEEviT_S6_T2_T3_T4_T5_:
        /* <DEDUP_REMOVED lines=31> */
.L_x_19048:
[----:B------:R3:W5:Y:S01]  /*01f0*/  LDG.E.U8 R24, desc[UR36][R2.64] ;  /* 0x0000002402187981 */ /* 0x000762000c1e1100 */
[----:B------:R-:W-:Y:S05]  /*0200*/  BRA `(.L_x_19050) ;  /* 0x0000000c00387947 */ /* 0x000fea0003800000 */
.L_x_19047:
        /* <DEDUP_REMOVED lines=8> */
.L_x_19052:
[----:B------:R1:W5:Y:S01]  /*0290*/  LDG.E R24, desc[UR36][R2.64] ;  /* 0x0000002402187981 */ /* 0x000362000c1e1900 */
[----:B------:R-:W-:Y:S05]  /*02a0*/  BRA `(.L_x_19050) ;  /* 0x0000000c00107947 */ /* 0x000fea0003800000 */
.L_x_19051:
[----:B------:R2:W5:Y:S01]  /*02b0*/  LDG.E.S16 R24, desc[UR36][R2.64] ;  /* 0x0000002402187981 */ /* 0x000562000c1e1700 */
[----:B------:R-:W-:Y:S05]  /*02c0*/  BRA `(.L_x_19050) ;  /* 0x0000000c00087947 */ /* 0x000fea0003800000 */
.L_x_19046:
        /* <DEDUP_REMOVED lines=9> */
.L_x_19054:
[----:B------:R-:W2:Y:S02]  /*0360*/  LDG.E.U16 R2, desc[UR36][R2.64] ;  /* 0x0000002402027981 */ /* 0x000ea4000c1e1500 */
[----:B--2---:R-:W-:-:S06]  /*0370*/  HADD2.F32 R24, -RZ, R2.H0_H0 ;  /* 0x20000002ff187230 */ /* 0x004fcc0000004100 */
[----:B------:R-:W0:Y:S01]  /*0380*/  F2I.FTZ.TRUNC.NTZ R24, R24 ;  /* 0x0000001800187305 */ /* 0x000e22000021f100 */
[----:B------:R-:W-:Y:S05]  /*0390*/  BRA `(.L_x_19050) ;  /* 0x0000000800d47947 */ /* 0x000fea0003800000 */
.L_x_19053:
        /* <DEDUP_REMOVED lines=9> */
.L_x_19056:
[----:B------:R-:W2:Y:S02]  /*0430*/  LDG.E.U16 R2, desc[UR36][R2.64] ;  /* 0x0000002402027981 */ /* 0x000ea4000c1e1500 */
[----:B--2---:R-:W-:-:S06]  /*0440*/  HADD2.F32 R24, -RZ, R2.H0_H0 ;  /* 0x20000002ff187230 */ /* 0x004fcc0000004100 */
[----:B------:R-:W0:Y:S01]  /*0450*/  F2I.FTZ.TRUNC.NTZ R24, R24 ;  /* 0x0000001800187305 */ /* 0x000e22000021f100 */
[----:B------:R-:W-:Y:S05]  /*0460*/  BRA `(.L_x_19050) ;  /* 0x0000000800a07947 */ /* 0x000fea0003800000 */
.L_x_19055:
[----:B------:R-:W2:Y:S02]  /*0470*/  LDG.E.64 R24, desc[UR36][R2.64] ;  /* 0x0000002402187981 */ /* 0x000ea4000c1e1b00 */
[----:B--2---:R0:W1:Y:S01]  /*0480*/  F2I.F64.TRUNC R24, R24 ;  /* 0x0000001800187311 */ /* 0x004062000030d100 */
[----:B------:R-:W-:Y:S05]  /*0490*/  BRA `(.L_x_19050) ;  /* 0x0000000800947947 */ /* 0x000fea0003800000 */
.L_x_19045:
        /* <DEDUP_REMOVED lines=12> */
.L_x_19059:
[----:B------:R-:W2:Y:S02]  /*0560*/  LDG.E.64 R2, desc[UR36][R2.64] ;  /* 0x0000002402027981 */ /* 0x000ea4000c1e1b00 */
[----:B--2---:R0:W1:Y:S01]  /*0570*/  F2I.F64.TRUNC R24, R2 ;  /* 0x0000000200187311 */ /* 0x004062000030d100 */
[----:B------:R-:W-:Y:S05]  /*0580*/  BRA `(.L_x_19050) ;  /* 0x0000000800587947 */ /* 0x000fea0003800000 */
.L_x_19058:
        /* <DEDUP_REMOVED lines=27> */
.L_x_19061:
        /* <DEDUP_REMOVED lines=15> */
.L_x_19060:
[----:B------:R-:W2:Y:S02]  /*0830*/  LDG.E.U16 R24, desc[UR36][R2.64] ;  /* 0x0000002402187981 */ /* 0x000ea4000c1e1500 */
[----:B--2---:R-:W-:-:S06]  /*0840*/  IMAD.U32 R24, R24, 0x10000, RZ ;  /* 0x0001000018187824 */ /* 0x004fcc00078e00ff */
[----:B------:R-:W0:Y:S01]  /*0850*/  F2I.FTZ.TRUNC.NTZ R24, R24 ;  /* 0x0000001800187305 */ /* 0x000e22000021f100 */
[----:B------:R-:W-:Y:S05]  /*0860*/  BRA `(.L_x_19050) ;  /* 0x0000000400a07947 */ /* 0x000fea0003800000 */
.L_x_19057:
        /* <DEDUP_REMOVED lines=10> */
.L_x_19064:
        /* <DEDUP_REMOVED lines=21> */
.L_x_19068:
[----:B------:R-:W-:Y:S05]  /*0a60*/  BSYNC B1 ;  /* 0x0000000000017941 */ /* 0x000fea0003800000 */
.L_x_19067:
[----:B------:R-:W-:Y:S01]  /*0a70*/  IMAD.SHL.U32 R2, R2, 0x100000, RZ ;  /* 0x0010000002027824 */ /* 0x000fe200078e00ff */
[----:B------:R-:W-:-:S04]  /*0a80*/  LEA R3, R0, 0x3b800000, 0x17 ;  /* 0x3b80000000037811 */ /* 0x000fc800078eb8ff */
[----:B------:R-:W-:-:S07]  /*0a90*/  LOP3.LUT R24, R3, R2, R24, 0xfe, !PT ;  /* 0x0000000203187212 */ /* 0x000fce00078efe18 */
.L_x_19066:
[----:B------:R-:W-:Y:S05]  /*0aa0*/  BSYNC B0 ;  /* 0x0000000000007941 */ /* 0x000fea0003800000 */
.L_x_19065:
[----:B------:R-:W0:Y:S01]  /*0ab0*/  F2I.FTZ.TRUNC.NTZ R24, R24 ;  /* 0x0000001800187305 */ /* 0x000e22000021f100 */
[----:B------:R-:W-:Y:S05]  /*0ac0*/  BRA `(.L_x_19050) ;  /* 0x0000000400087947 */ /* 0x000fea0003800000 */
.L_x_19063:
        /* <DEDUP_REMOVED lines=21> */
.L_x_19072:
[----:B------:R-:W-:Y:S05]  /*0c20*/  BSYNC B1 ;  /* 0x0000000000017941 */ /* 0x000fea0003800000 */
.L_x_19071:
[----:B------:R-:W-:Y:S01]  /*0c30*/  IMAD.SHL.U32 R2, R2, 0x200000, RZ ;  /* 0x0020000002027824 */ /* 0x000fe200078e00ff */
[----:B------:R-:W-:-:S04]  /*0c40*/  LEA R3, R0, 0x37800000, 0x17 ;  /* 0x3780000000037811 */ /* 0x000fc800078eb8ff */
[----:B------:R-:W-:-:S07]  /*0c50*/  LOP3.LUT R24, R3, R2, R24, 0xfe, !PT ;  /* 0x0000000203187212 */ /* 0x000fce00078efe18 */
.L_x_19070:
[----:B------:R-:W-:Y:S05]  /*0c60*/  BSYNC B0 ;  /* 0x0000000000007941 */ /* 0x000fea0003800000 */
.L_x_19069:
[----:B------:R-:W0:Y:S01]  /*0c70*/  F2I.FTZ.TRUNC.NTZ R24, R24 ;  /* 0x0000001800187305 */ /* 0x000e22000021f100 */
[----:B------:R-:W-:Y:S05]  /*0c80*/  BRA `(.L_x_19050) ;  /* 0x0000000000987947 */ /* 0x000fea0003800000 */
.L_x_19062:
        /* <DEDUP_REMOVED lines=14> */
.L_x_19076:
[----:B------:R-:W-:Y:S05]  /*0d70*/  BSYNC B0 ;  /* 0x0000000000007941 */ /* 0x000fea0003800000 */
.L_x_19075:
[----:B------:R-:W0:Y:S01]  /*0d80*/  F2I.FTZ.TRUNC.NTZ R24, R24 ;  /* 0x0000001800187305 */ /* 0x000e22000021f100 */
[----:B------:R-:W-:Y:S05]  /*0d90*/  BRA `(.L_x_19050) ;  /* 0x0000000000547947 */ /* 0x000fea0003800000 */
.L_x_19049:
        /* <DEDUP_REMOVED lines=17> */
.L_x_19077:
[----:B------:R-:W-:Y:S05]  /*0eb0*/  BRA `(.L_x_19050) ;  /* 0x00000000000c7947 */ /* 0x000fea0003800000 */
.L_x_19074:
[----:B------:R0:W5:Y:S01]  /*0ec0*/  LDG.E R24, desc[UR36][R2.64] ;  /* 0x0000002402187981 */ /* 0x000162000c1e1900 */
[----:B------:R-:W-:Y:S05]  /*0ed0*/  BRA `(.L_x_19050) ;  /* 0x0000000000047947 */ /* 0x000fea0003800000 */
.L_x_19073:
[----:B------:R0:W5:Y:S02]  /*0ee0*/  LDG.E R24, desc[UR36][R2.64] ;  /* 0x0000002402187981 */ /* 0x000164000c1e1900 */
.L_x_19050:
[----:B------:R-:W2:Y:S02]  /*0ef0*/  S2R R26, SR_TID.X ;  /* 0x00000000001a7919 */ /* 0x000ea40000002100 */
[----:B--2---:R-:W-:-:S07]  /*0f00*/  VIADD R26, R26, 0x80 ;  /* 0x000000801a1a7836 */ /* 0x004fce0000000000 */
.L_x_19044:
[----:B------:R-:W-:Y:S05]  /*0f10*/  BSYNC B6 ;  /* 0x0000000000067941 */ /* 0x000fea0003800000 */
.L_x_19043:
        /* <DEDUP_REMOVED lines=23> */
.L_x_19083:
[----:B------:R0:W5:Y:S01]  /*1090*/  LDG.E.U8 R22, desc[UR36][R2.64] ;  /* 0x0000002402167981 */ /* 0x000162000c1e1100 */
[----:B------:R-:W-:Y:S05]  /*10a0*/  BRA `(.L_x_19085) ;  /* 0x0000000c00347947 */ /* 0x000fea0003800000 */
.L_x_19082:
        /* <DEDUP_REMOVED lines=8> */
.L_x_19087:
[----:B------:R0:W5:Y:S01]  /*1130*/  LDG.E R22, desc[UR36][R2.64] ;  /* 0x0000002402167981 */ /* 0x000162000c1e1900 */
[----:B------:R-:W-:Y:S05]  /*1140*/  BRA `(.L_x_19085) ;  /* 0x0000000c000c7947 */ /* 0x000fea0003800000 */
.L_x_19086:
[----:B------:R0:W5:Y:S01]  /*1150*/  LDG.E.S16 R22, desc[UR36][R2.64] ;  /* 0x0000002402167981 */ /* 0x000162000c1e1700 */
[----:B------:R-:W-:Y:S05]  /*1160*/  BRA `(.L_x_19085) ;  /* 0x0000000c00047947 */ /* 0x000fea0003800000 */
.L_x_19081:
        /* <DEDUP_REMOVED lines=9> */
.L_x_19089:
[----:B------:R-:W2:Y:S02]  /*1200*/  LDG.E.U16 R2, desc[UR36][R2.64] ;  /* 0x0000002402027981 */ /* 0x000ea4000c1e1500 */
[----:B--2---:R-:W-:-:S06]  /*1210*/  HADD2.F32 R22, -RZ, R2.H0_H0 ;  /* 0x20000002ff167230 */ /* 0x004fcc0000004100 */
[----:B------:R-:W0:Y:S01]  /*1220*/  F2I.FTZ.TRUNC.NTZ R22, R22 ;  /* 0x0000001600167305 */ /* 0x000e22000021f100 */
[----:B------:R-:W-:Y:S05]  /*1230*/  BRA `(.L_x_19085) ;  /* 0x0000000800d07947 */ /* 0x000fea0003800000 */
.L_x_19088:
        /* <DEDUP_REMOVED lines=9> */
.L_x_19091:
[----:B------:R-:W2:Y:S02]  /*12d0*/  LDG.E.U16 R2, desc[UR36][R2.64] ;  /* 0x0000002402027981 */ /* 0x000ea4000c1e1500 */
[----:B--2---:R-:W-:-:S06]  /*12e0*/  HADD2.F32 R22, -RZ, R2.H0_H0 ;  /* 0x20000002ff167230 */ /* 0x004fcc0000004100 */
[----:B------:R-:W0:Y:S01]  /*12f0*/  F2I.FTZ.TRUNC.NTZ R22, R22 ;  /* 0x0000001600167305 */ /* 0x000e22000021f100 */
[----:B------:R-:W-:Y:S05]  /*1300*/  BRA `(.L_x_19085) ;  /* 0x00000008009c7947 */ /* 0x000fea0003800000 */
.L_x_19090:
[----:B------:R-:W2:Y:S02]  /*1310*/  LDG.E.64 R2, desc[UR36][R2.64] ;  /* 0x0000002402027981 */ /* 0x000ea4000c1e1b00 */
[----:B--2---:R0:W1:Y:S01]  /*1320*/  F2I.F64.TRUNC R22, R2 ;  /* 0x0000000200167311 */ /* 0x004062000030d100 */
[----:B------:R-:W-:Y:S05]  /*1330*/  BRA `(.L_x_19085) ;  /* 0x0000000800907947 */ /* 0x000fea0003800000 */
.L_x_19080:
        /* <DEDUP_REMOVED lines=12> */
.L_x_19094:
[----:B------:R-:W2:Y:S02]  /*1400*/  LDG.E.64 R2, desc[UR36][R2.64] ;  /* 0x0000002402027981 */ /* 0x000ea4000c1e1b00 */
[----:B--2---:R0:W1:Y:S01]  /*1410*/  F2I.F64.TRUNC R22, R2 ;  /* 0x0000000200167311 */ /* 0x004062000030d100 */
[----:B------:R-:W-:Y:S05]  /*1420*/  BRA `(.L_x_19085) ;  /* 0x0000000800547947 */ /* 0x000fea0003800000 */
.L_x_19093:
        /* <DEDUP_REMOVED lines=27> */
.L_x_19096:
        /* <DEDUP_REMOVED lines=14> */
.L_x_19095:
[----:B------:R-:W2:Y:S02]  /*16c0*/  LDG.E.U16 R22, desc[UR36][R2.64] ;  /* 0x0000002402167981 */ /* 0x000ea4000c1e1500 */
[----:B--2---:R-:W-:-:S06]  /*16d0*/  IMAD.U32 R22, R22, 0x10000, RZ ;  /* 0x0001000016167824 */ /* 0x004fcc00078e00ff */
[----:B------:R-:W4:Y:S01]  /*16e0*/  F2I.FTZ.TRUNC.NTZ R22, R22 ;  /* 0x0000001600167305 */ /* 0x000f22000021f100 */
[----:B------:R-:W-:Y:S05]  /*16f0*/  BRA `(.L_x_19085) ;  /* 0x0000000400a07947 */ /* 0x000fea0003800000 */
.L_x_19092:
        /* <DEDUP_REMOVED lines=10> */
.L_x_19099:
        /* <DEDUP_REMOVED lines=21> */
.L_x_19103:
[----:B------:R-:W-:Y:S05]  /*18f0*/  BSYNC B1 ;  /* 0x0000000000017941 */ /* 0x000fea0003800000 */
.L_x_19102:
[----:B------:R-:W-:Y:S01]  /*1900*/  IMAD.SHL.U32 R2, R2, 0x100000, RZ ;  /* 0x0010000002027824 */ /* 0x000fe200078e00ff */
[----:B------:R-:W-:-:S04]  /*1910*/  LEA R3, R0, 0x3b800000, 0x17 ;  /* 0x3b80000000037811 */ /* 0x000fc800078eb8ff */
[----:B------:R-:W-:-:S07]  /*1920*/  LOP3.LUT R22, R3, R2, R22, 0xfe, !PT ;  /* 0x0000000203167212 */ /* 0x000fce00078efe16 */
.L_x_19101:
[----:B------:R-:W-:Y:S05]  /*1930*/  BSYNC B0 ;  /* 0x0000000000007941 */ /* 0x000fea0003800000 */
.L_x_19100:
[----:B------:R-:W0:Y:S01]  /*1940*/  F2I.FTZ.TRUNC.NTZ R22, R22 ;  /* 0x0000001600167305 */ /* 0x000e22000021f100 */
[----:B------:R-:W-:Y:S05]  /*1950*/  BRA `(.L_x_19085) ;  /* 0x0000000400087947 */ /* 0x000fea0003800000 */
.L_x_19098:
        /* <DEDUP_REMOVED lines=21> */
.L_x_19107:
[----:B------:R-:W-:Y:S05]  /*1ab0*/  BSYNC B1 ;  /* 0x0000000000017941 */ /* 0x000fea0003800000 */
.L_x_19106:
[----:B------:R-:W-:Y:S01]  /*1ac0*/  IMAD.SHL.U32 R2, R2, 0x200000, RZ ;  /* 0x0020000002027824 */ /* 0x000fe200078e00ff */
[----:B------:R-:W-:-:S04]  /*1ad0*/  LEA R3, R0, 0x37800000, 0x17 ;  /* 0x3780000000037811 */ /* 0x000fc800078eb8ff */
[----:B------:R-:W-:-:S07]  /*1ae0*/  LOP3.LUT R22, R3, R2, R22, 0xfe, !PT ;  /* 0x0000000203167212 */ /* 0x000fce00078efe16 */
.L_x_19105:
[----:B------:R-:W-:Y:S05]  /*1af0*/  BSYNC B0 ;  /* 0x0000000000007941 */ /* 0x000fea0003800000 */
.L_x_19104:
[----:B------:R-:W0:Y:S01]  /*1b00*/  F2I.FTZ.TRUNC.NTZ R22, R22 ;  /* 0x0000001600167305 */ /* 0x000e22000021f100 */
[----:B------:R-:W-:Y:S05]  /*1b10*/  BRA `(.L_x_19085) ;  /* 0x0000000000987947 */ /* 0x000fea0003800000 */
.L_x_19097:
        /* <DEDUP_REMOVED lines=14> */
.L_x_19111:
[----:B------:R-:W-:Y:S05]  /*1c00*/  BSYNC B0 ;  /* 0x0000000000007941 */ /* 0x000fea0003800000 */
.L_x_19110:
[----:B------:R-:W0:Y:S01]  /*1c10*/  F2I.FTZ.TRUNC.NTZ R22, R22 ;  /* 0x0000001600167305 */ /* 0x000e22000021f100 */
[----:B------:R-:W-:Y:S05]  /*1c20*/  BRA `(.L_x_19085) ;  /* 0x0000000000547947 */ /* 0x000fea0003800000 */
.L_x_19084:
        /* <DEDUP_REMOVED lines=17> */
.L_x_19112:
[----:B------:R-:W-:Y:S05]  /*1d40*/  BRA `(.L_x_19085) ;  /* 0x00000000000c7947 */ /* 0x000fea0003800000 */
.L_x_19109:
[----:B------:R0:W5:Y:S01]  /*1d50*/  LDG.E R22, desc[UR36][R2.64] ;  /* 0x0000002402167981 */ /* 0x000162000c1e1900 */
[----:B------:R-:W-:Y:S05]  /*1d60*/  BRA `(.L_x_19085) ;  /* 0x0000000000047947 */ /* 0x000fea0003800000 */
.L_x_19108:
[----:B------:R0:W5:Y:S02]  /*1d70*/  LDG.E R22, desc[UR36][R2.64] ;  /* 0x0000002402167981 */ /* 0x000164000c1e1900 */
.L_x_19085:
[----:B------:R-:W-:-:S07]  /*1d80*/  VIADD R26, R26, 0x80 ;  /* 0x000000801a1a7836 */ /* 0x000fce0000000000 */
.L_x_19079:
[----:B------:R-:W-:Y:S05]  /*1d90*/  BSYNC B6 ;  /* 0x0000000000067941 */ /* 0x000fea0003800000 */
.L_x_19078:
        /* <DEDUP_REMOVED lines=25> */
.L_x_19118:
[----:B------:R0:W5:Y:S01]  /*1f30*/  LDG.E.U8 R18, desc[UR36][R2.64] ;  /* 0x0000002402127981 */ /* 0x000162000c1e1100 */
[----:B------:R-:W-:Y:S05]  /*1f40*/  BRA `(.L_x_19120) ;  /* 0x0000000c00347947 */ /* 0x000fea0003800000 */
.L_x_19117:
        /* <DEDUP_REMOVED lines=8> */
.L_x_19122:
[----:B------:R0:W5:Y:S01]  /*1fd0*/  LDG.E R18, desc[UR36][R2.64] ;  /* 0x0000002402127981 */ /* 0x000162000c1e1900 */
[----:B------:R-:W-:Y:S05]  /*1fe0*/  BRA `(.L_x_19120) ;  /* 0x0000000c000c7947 */ /* 0x000fea0003800000 */
.L_x_19121:
[----:B------:R0:W5:Y:S01]  /*1ff0*/  LDG.E.S16 R18, desc[UR36][R2.64] ;  /* 0x0000002402127981 */ /* 0x000162000c1e1700 */
[----:B------:R-:W-:Y:S05]  /*2000*/  BRA `(.L_x_19120) ;  /* 0x0000000c00047947 */ /* 0x000fea0003800000 */
.L_x_19116:
        /* <DEDUP_REMOVED lines=9> */
.L_x_19124:
[----:B------:R-:W2:Y:S02]  /*20a0*/  LDG.E.U16 R2, desc[UR36][R2.64] ;  /* 0x0000002402027981 */ /* 0x000ea4000c1e1500 */
[----:B--2---:R-:W-:-:S06]  /*20b0*/  HADD2.F32 R18, -RZ, R2.H0_H0 ;  /* 0x20000002ff127230 */ /* 0x004fcc0000004100 */
[----:B------:R-:W0:Y:S01]  /*20c0*/  F2I.FTZ.TRUNC.NTZ R18, R18 ;  /* 0x0000001200127305 */ /* 0x000e22000021f100 */
[----:B------:R-:W-:Y:S05]  /*20d0*/  BRA `(.L_x_19120) ;  /* 0x0000000800d07947 */ /* 0x000fea0003800000 */
.L_x_19123:
        /* <DEDUP_REMOVED lines=9> */
.L_x_19126:
[----:B------:R-:W2:Y:S02]  /*2170*/  LDG.E.U16 R2, desc[UR36][R2.64] ;  /* 0x0000002402027981 */ /* 0x000ea4000c1e1500 */
[----:B--2---:R-:W-:-:S06]  /*2180*/  HADD2.F32 R18, -RZ, R2.H0_H0 ;  /* 0x20000002ff127230 */ /* 0x004fcc0000004100 */
[----:B------:R-:W0:Y:S01]  /*2190*/  F2I.FTZ.TRUNC.NTZ R18, R18 ;  /* 0x0000001200127305 */ /* 0x000e22000021f100 */
[----:B------:R-:W-:Y:S05]  /*21a0*/  BRA `(.L_x_19120) ;  /* 0x00000008009c7947 */ /* 0x000fea0003800000 */
.L_x_19125:
[----:B------:R-:W2:Y:S02]  /*21b0*/  LDG.E.64 R2, desc[UR36][R2.64] ;  /* 0x0000002402027981 */ /* 0x000ea4000c1e1b00 */
[----:B--2---:R0:W1:Y:S01]  /*21c0*/  F2I.F64.TRUNC R18, R2 ;  /* 0x0000000200127311 */ /* 0x004062000030d100 */
[----:B------:R-:W-:Y:S05]  /*21d0*/  BRA `(.L_x_19120) ;  /* 0x0000000800907947 */ /* 0x000fea0003800000 */
.L_x_19115:
        /* <DEDUP_REMOVED lines=12> */
.L_x_19129:
[----:B------:R-:W2:Y:S02]  /*22a0*/  LDG.E.64 R2, desc[UR36][R2.64] ;  /* 0x0000002402027981 */ /* 0x000ea4000c1e1b00 */
[----:B--2---:R0:W1:Y:S01]  /*22b0*/  F2I.F64.TRUNC R18, R2 ;  /* 0x0000000200127311 */ /* 0x004062000030d100 */
[----:B------:R-:W-:Y:S05]  /*22c0*/  BRA `(.L_x_19120) ;  /* 0x0000000800547947 */ /* 0x000fea0003800000 */
.L_x_19128:
        /* <DEDUP_REMOVED lines=27> */
.L_x_19131:
        /* <DEDUP_REMOVED lines=14> */
.L_x_19130:
[----:B------:R-:W2:Y:S02]  /*2560*/  LDG.E.U16 R18, desc[UR36][R2.64] ;  /* 0x0000002402127981 */ /* 0x000ea4000c1e1500 */
[----:B--2---:R-:W-:-:S06]  /*2570*/  IMAD.U32 R18, R18, 0x10000, RZ ;  /* 0x0001000012127824 */ /* 0x004fcc00078e00ff */
[----:B------:R-:W0:Y:S01]  /*2580*/  F2I.FTZ.TRUNC.NTZ R18, R18 ;  /* 0x0000001200127305 */ /* 0x000e22000021f100 */
[----:B------:R-:W-:Y:S05]  /*2590*/  BRA `(.L_x_19120) ;  /* 0x0000000400a07947 */ /* 0x000fea0003800000 */
.L_x_19127:
        /* <DEDUP_REMOVED lines=10> */
.L_x_19134:
        /* <DEDUP_REMOVED lines=21> */
.L_x_19138:
[----:B------:R-:W-:Y:S05]  /*2790*/  BSYNC B1 ;  /* 0x0000000000017941 */ /* 0x000fea0003800000 */
.L_x_19137:
[----:B------:R-:W-:Y:S01]  /*27a0*/  IMAD.SHL.U32 R2, R2, 0x100000, RZ ;  /* 0x0010000002027824 */ /* 0x000fe200078e00ff */
[----:B------:R-:W-:-:S04]  /*27b0*/  LEA R3, R0, 0x3b800000, 0x17 ;  /* 0x3b80000000037811 */ /* 0x000fc800078eb8ff */
[----:B------:R-:W-:-:S07]  /*27c0*/  LOP3.LUT R18, R3, R2, R18, 0xfe, !PT ;  /* 0x0000000203127212 */ /* 0x000fce00078efe12 */
.L_x_19136:
[----:B------:R-:W-:Y:S05]  /*27d0*/  BSYNC B0 ;  /* 0x0000000000007941 */ /* 0x000fea0003800000 */
.L_x_19135:
[----:B------:R-:W1:Y:S01]  /*27e0*/  F2I.FTZ.TRUNC.NTZ R18, R18 ;  /* 0x0000001200127305 */ /* 0x000e62000021f100 */
[----:B------:R-:W-:Y:S05]  /*27f0*/  BRA `(.L_x_19120) ;  /* 0x0000000400087947 */ /* 0x000fea0003800000 */
.L_x_19133:
        /* <DEDUP_REMOVED lines=21> */
.L_x_19142:
[----:B------:R-:W-:Y:S05]  /*2950*/  BSYNC B1 ;  /* 0x0000000000017941 */ /* 0x000fea0003800000 */
.L_x_19141:
[----:B------:R-:W-:Y:S01]  /*2960*/  IMAD.SHL.U32 R2, R2, 0x200000, RZ ;  /* 0x0020000002027824 */ /* 0x000fe200078e00ff */
[----:B------:R-:W-:-:S04]  /*2970*/  LEA R3, R0, 0x37800000, 0x17 ;  /* 0x3780000000037811 */ /* 0x000fc800078eb8ff */
[----:B------:R-:W-:-:S07]  /*2980*/  LOP3.LUT R18, R3, R2, R18, 0xfe, !PT ;  /* 0x0000000203127212 */ /* 0x000fce00078efe12 */
.L_x_19140:
[----:B------:R-:W-:Y:S05]  /*2990*/  BSYNC B0 ;  /* 0x0000000000007941 */ /* 0x000fea0003800000 */
.L_x_19139:
[----:B------:R-:W2:Y:S01]  /*29a0*/  F2I.FTZ.TRUNC.NTZ R18, R18 ;  /* 0x0000001200127305 */ /* 0x000ea2000021f100 */
[----:B------:R-:W-:Y:S05]  /*29b0*/  BRA `(.L_x_19120) ;  /* 0x0000000000987947 */ /* 0x000fea0003800000 */
.L_x_19132:
        /* <DEDUP_REMOVED lines=14> */
.L_x_19146:
[----:B------:R-:W-:Y:S05]  /*2aa0*/  BSYNC B0 ;  /* 0x0000000000007941 */ /* 0x000fea0003800000 */
.L_x_19145:
[----:B------:R-:W4:Y:S01]  /*2ab0*/  F2I.FTZ.TRUNC.NTZ R18, R18 ;  /* 0x0000001200127305 */ /* 0x000f22000021f100 */
[----:B------:R-:W-:Y:S05]  /*2ac0*/  BRA `(.L_x_19120) ;  /* 0x0000000000547947 */ /* 0x000fea0003800000 */
.L_x_19119:
        /* <DEDUP_REMOVED lines=17> */
.L_x_19147:
[----:B------:R-:W-:Y:S05]  /*2be0*/  BRA `(.L_x_19120) ;  /* 0x00000000000c7947 */ /* 0x000fea0003800000 */
.L_x_19144:
[----:B------:R0:W5:Y:S01]  /*2bf0*/  LDG.E R18, desc[UR36][R2.64] ;  /* 0x0000002402127981 */ /* 0x000162000c1e1900 */
[----:B------:R-:W-:Y:S05]  /*2c00*/  BRA `(.L_x_19120) ;  /* 0x0000000000047947 */ /* 0x000fea0003800000 */
.L_x_19143:
[----:B------:R3:W5:Y:S02]  /*2c10*/  LDG.E R18, desc[UR36][R2.64] ;  /* 0x0000002402127981 */ /* 0x000764000c1e1900 */
.L_x_19120:
[----:B------:R-:W-:-:S07]  /*2c20*/  VIADD R26, R26, 0x80 ;  /* 0x000000801a1a7836 */ /* 0x000fce0000000000 */
.L_x_19114:
[----:B------:R-:W-:Y:S05]  /*2c30*/  BSYNC B6 ;  /* 0x0000000000067941 */ /* 0x000fea0003800000 */
.L_x_19113:
        /* <DEDUP_REMOVED lines=22> */
.L_x_19153:
[----:B------:R0:W5:Y:S01]  /*2da0*/  LDG.E.U8 R16, desc[UR36][R2.64] ;  /* 0x0000002402107981 */ /* 0x000162000c1e1100 */
[----:B------:R-:W-:Y:S05]  /*2db0*/  BRA `(.L_x_19149) ;  /* 0x0000000c00307947 */ /* 0x000fea0003800000 */
.L_x_19152:
        /* <DEDUP_REMOVED lines=8> */
.L_x_19156:
[----:B------:R0:W5:Y:S01]  /*2e40*/  LDG.E R16, desc[UR36][R2.64] ;  /* 0x0000002402107981 */ /* 0x000162000c1e1900 */
[----:B------:R-:W-:Y:S05]  /*2e50*/  BRA `(.L_x_19149) ;  /* 0x0000000c00087947 */ /* 0x000fea0003800000 */
.L_x_19155:
[----:B------:R0:W5:Y:S01]  /*2e60*/  LDG.E.S16 R16, desc[UR36][R2.64] ;  /* 0x0000002402107981 */ /* 0x000162000c1e1700 */
[----:B------:R-:W-:Y:S05]  /*2e70*/  BRA `(.L_x_19149) ;  /* 0x0000000c00007947 */ /* 0x000fea0003800000 */
.L_x_19151:
        /* <DEDUP_REMOVED lines=9> */
.L_x_19158:
[----:B------:R-:W3:Y:S02]  /*2f10*/  LDG.E.U16 R2, desc[UR36][R2.64] ;  /* 0x0000002402027981 */ /* 0x000ee4000c1e1500 */
[----:B---3--:R-:W-:-:S06]  /*2f20*/  HADD2.F32 R16, -RZ, R2.H0_H0 ;  /* 0x20000002ff107230 */ /* 0x008fcc0000004100 */
[----:B------:R-:W0:Y:S01]  /*2f30*/  F2I.FTZ.TRUNC.NTZ R16, R16 ;  /* 0x0000001000107305 */ /* 0x000e22000021f100 */
[----:B------:R-:W-:Y:S05]  /*2f40*/  BRA `(.L_x_19149) ;  /* 0x0000000800cc7947 */ /* 0x000fea0003800000 */
.L_x_19157:
        /* <DEDUP_REMOVED lines=9> */
.L_x_19160:
[----:B------:R-:W3:Y:S02]  /*2fe0*/  LDG.E.U16 R2, desc[UR36][R2.64] ;  /* 0x0000002402027981 */ /* 0x000ee4000c1e1500 */
[----:B---3--:R-:W-:-:S06]  /*2ff0*/  HADD2.F32 R16, -RZ, R2.H0_H0 ;  /* 0x20000002ff107230 */ /* 0x008fcc0000004100 */
[----:B------:R-:W0:Y:S01]  /*3000*/  F2I.FTZ.TRUNC.NTZ R16, R16 ;  /* 0x0000001000107305 */ /* 0x000e22000021f100 */
[----:B------:R-:W-:Y:S05]  /*3010*/  BRA `(.L_x_19149) ;  /* 0x0000000800987947 */ /* 0x000fea0003800000 */
.L_x_19159:
[----:B------:R-:W3:Y:S02]  /*3020*/  LDG.E.64 R16, desc[UR36][R2.64] ;  /* 0x0000002402107981 */ /* 0x000ee4000c1e1b00 */
[----:B---3--:R0:W1:Y:S01]  /*3030*/  F2I.F64.TRUNC R16, R16 ;  /* 0x0000001000107311 */ /* 0x008062000030d100 */
[----:B------:R-:W-:Y:S05]  /*3040*/  BRA `(.L_x_19149) ;  /* 0x00000008008c7947 */ /* 0x000fea0003800000 */
.L_x_19150:
        /* <DEDUP_REMOVED lines=12> */
.L_x_19163:
[----:B------:R-:W3:Y:S02]  /*3110*/  LDG.E.64 R2, desc[UR36][R2.64] ;  /* 0x0000002402027981 */ /* 0x000ee4000c1e1b00 */
[----:B---3--:R0:W1:Y:S01]  /*3120*/  F2I.F64.TRUNC R16, R2 ;  /* 0x0000000200107311 */ /* 0x008062000030d100 */
[----:B------:R-:W-:Y:S05]  /*3130*/  BRA `(.L_x_19149) ;  /* 0x0000000800507947 */ /* 0x000fea0003800000 */
.L_x_19162:
        /* <DEDUP_REMOVED lines=27> */
.L_x_19165:
        /* <DEDUP_REMOVED lines=14> */
.L_x_19164:
[----:B------:R-:W3:Y:S02]  /*33d0*/  LDG.E.U16 R16, desc[UR36][R2.64] ;  /* 0x0000002402107981 */ /* 0x000ee4000c1e1500 */
[----:B---3--:R-:W-:-:S06]  /*33e0*/  IMAD.U32 R16, R16, 0x10000, RZ ;  /* 0x0001000010107824 */ /* 0x008fcc00078e00ff */
[----:B------:R-:W0:Y:S01]  /*33f0*/  F2I.FTZ.TRUNC.NTZ R16, R16 ;  /* 0x0000001000107305 */ /* 0x000e22000021f100 */
[----:B------:R-:W-:Y:S05]  /*3400*/  BRA `(.L_x_19149) ;  /* 0x00000004009c7947 */ /* 0x000fea0003800000 */
.L_x_19161:
        /* <DEDUP_REMOVED lines=10> */
.L_x_19168:
        /* <DEDUP_REMOVED lines=21> */
.L_x_19172:
[----:B------:R-:W-:Y:S05]  /*3600*/  BSYNC B1 ;  /* 0x0000000000017941 */ /* 0x000fea0003800000 */
.L_x_19171:
[----:B------:R-:W-:Y:S01]  /*3610*/  IMAD.SHL.U32 R2, R2, 0x100000, RZ ;  /* 0x0010000002027824 */ /* 0x000fe200078e00ff */
[----:B------:R-:W-:-:S04]  /*3620*/  LEA R3, R0, 0x3b800000, 0x17 ;  /* 0x3b80000000037811 */ /* 0x000fc800078eb8ff */
[----:B------:R-:W-:-:S07]  /*3630*/  LOP3.LUT R16, R3, R2, R16, 0xfe, !PT ;  /* 0x0000000203107212 */ /* 0x000fce00078efe10 */
.L_x_19170:
[----:B------:R-:W-:Y:S05]  /*3640*/  BSYNC B0 ;  /* 0x0000000000007941 */ /* 0x000fea0003800000 */
.L_x_19169:
[----:B------:R-:W0:Y:S01]  /*3650*/  F2I.FTZ.TRUNC.NTZ R16, R16 ;  /* 0x0000001000107305 */ /* 0x000e22000021f100 */
[----:B------:R-:W-:Y:S05]  /*3660*/  BRA `(.L_x_19149) ;  /* 0x0000000400047947 */ /* 0x000fea0003800000 */
.L_x_19167:
        /* <DEDUP_REMOVED lines=21> */
.L_x_19176:
[----:B------:R-:W-:Y:S05]  /*37c0*/  BSYNC B1 ;  /* 0x0000000000017941 */ /* 0x000fea0003800000 */
.L_x_19175:
[----:B------:R-:W-:Y:S01]  /*37d0*/  IMAD.SHL.U32 R2, R2, 0x200000, RZ ;  /* 0x0020000002027824 */ /* 0x000fe200078e00ff */
[----:B------:R-:W-:-:S04]  /*37e0*/  LEA R3, R0, 0x37800000, 0x17 ;  /* 0x3780000000037811 */ /* 0x000fc800078eb8ff */
[----:B------:R-:W-:-:S07]  /*37f0*/  LOP3.LUT R16, R3, R2, R16, 0xfe, !PT ;  /* 0x0000000203107212 */ /* 0x000fce00078efe10 */
.L_x_19174:
[----:B------:R-:W-:Y:S05]  /*3800*/  BSYNC B0 ;  /* 0x0000000000007941 */ /* 0x000fea0003800000 */
.L_x_19173:
[----:B------:R-:W0:Y:S01]  /*3810*/  F2I.FTZ.TRUNC.NTZ R16, R16 ;  /* 0x0000001000107305 */ /* 0x000e22000021f100 */
[----:B------:R-:W-:Y:S05]  /*3820*/  BRA `(.L_x_19149) ;  /* 0x0000000000947947 */ /* 0x000fea0003800000 */
.L_x_19166:
        /* <DEDUP_REMOVED lines=14> */
.L_x_19180:
[----:B------:R-:W-:Y:S05]  /*3910*/  BSYNC B0 ;  /* 0x0000000000007941 */ /* 0x000fea0003800000 */
.L_x_19179:
[----:B------:R-:W0:Y:S01]  /*3920*/  F2I.FTZ.TRUNC.NTZ R16, R16 ;  /* 0x0000001000107305 */ /* 0x000e22000021f100 */
[----:B------:R-:W-:Y:S05]  /*3930*/  BRA `(.L_x_19149) ;  /* 0x0000000000507947 */ /* 0x000fea0003800000 */
.L_x_19154:
        /* <DEDUP_REMOVED lines=16> */
.L_x_19181:
[----:B------:R-:W-:Y:S05]  /*3a40*/  BRA `(.L_x_19149) ;  /* 0x00000000000c7947 */ /* 0x000fea0003800000 */
.L_x_19178:
[----:B------:R0:W5:Y:S01]  /*3a50*/  LDG.E R16, desc[UR36][R2.64] ;  /* 0x0000002402107981 */ /* 0x000162000c1e1900 */
[----:B------:R-:W-:Y:S05]  /*3a60*/  BRA `(.L_x_19149) ;  /* 0x0000000000047947 */ /* 0x000fea0003800000 */
.L_x_19177:
[----:B------:R0:W5:Y:S02]  /*3a70*/  LDG.E R16, desc[UR36][R2.64] ;  /* 0x0000002402107981 */ /* 0x000164000c1e1900 */
.L_x_19149:
[----:B------:R-:W-:Y:S05]  /*3a80*/  BSYNC B6 ;  /* 0x0000000000067941 */ /* 0x000fea0003800000 */
.L_x_19148:
[----:B01-34-:R-:W0:Y:S01]  /*3a90*/  S2R R2, SR_TID.X ;  /* 0x0000000000027919 */ /* 0x01be220000002100 */
[----:B------:R-:W1:Y:S01]  /*3aa0*/  LDC.U8 R17, c[0x0][0x23c] ;  /* 0x00008f00ff117b82 */ /* 0x000e620000000000 */
[----:B------:R-:W-:Y:S01]  /*3ab0*/  BSSY B6, `(.L_x_19182) ;  /* 0x00000f2000067945 */ /* 0x000fe20003800000 */
[----:B--2--5:R-:W-:Y:S02]  /*3ac0*/  IMAD R4, R24, R24, RZ ;  /* 0x0000001818047224 */ /* 0x024fe400078e02ff */
        /* <DEDUP_REMOVED lines=26> */
.L_x_19187:
[----:B------:R0:W-:Y:S01]  /*3c70*/  STG.E.U8 desc[UR36][R8.64], R4 ;  /* 0x0000000408007986 */ /* 0x0001e2000c101124 */
[----:B------:R-:W-:Y:S05]  /*3c80*/  BRA `(.L_x_19183) ;  /* 0x0000000c00507947 */ /* 0x000fea0003800000 */
.L_x_19186:
        /* <DEDUP_REMOVED lines=9> */
.L_x_19190:
[----:B------:R0:W-:Y:S01]  /*3d20*/  STG.E desc[UR36][R8.64], R4 ;  /* 0x0000000408007986 */ /* 0x0001e2000c101924 */
[----:B------:R-:W-:Y:S05]  /*3d30*/  BRA `(.L_x_19183) ;  /* 0x0000000c00247947 */ /* 0x000fea0003800000 */
.L_x_19189:
[----:B------:R0:W-:Y:S01]  /*3d40*/  STG.E.U16 desc[UR36][R8.64], R4 ;  /* 0x0000000408007986 */ /* 0x0001e2000c101524 */
[----:B------:R-:W-:Y:S05]  /*3d50*/  BRA `(.L_x_19183) ;  /* 0x0000000c001c7947 */ /* 0x000fea0003800000 */
.L_x_19185:
        /* <DEDUP_REMOVED lines=9> */
.L_x_19192:
[----:B------:R-:W-:-:S04]  /*3df0*/  I2FP.F32.S32 R0, R4 ;  /* 0x0000000400007245 */ /* 0x000fc80000201400 */
[----:B------:R-:W-:-:S05]  /*3e00*/  F2FP.F16.F32.PACK_AB R0, RZ, R0 ;  /* 0x00000000ff00723e */ /* 0x000fca00000000ff */
[----:B------:R0:W-:Y:S01]  /*3e10*/  STG.E.U16 desc[UR36][R8.64], R0 ;  /* 0x0000000008007986 */ /* 0x0001e2000c101524 */
[----:B------:R-:W-:Y:S05]  /*3e20*/  BRA `(.L_x_19183) ;  /* 0x0000000800e87947 */ /* 0x000fea0003800000 */
.L_x_19191:
        /* <DEDUP_REMOVED lines=10> */
.L_x_19194:
[----:B------:R-:W-:-:S04]  /*3ed0*/  I2FP.F32.S32 R4, R4 ;  /* 0x0000000400047245 */ /* 0x000fc80000201400 */
[----:B------:R-:W-:-:S04]  /*3ee0*/  F2FP.F16.F32.PACK_AB R3, RZ, R4 ;  /* 0x00000004ff03723e */ /* 0x000fc800000000ff */
[----:B------:R-:W-:-:S05]  /*3ef0*/  PRMT R3, R3, 0x5410, RZ ;  /* 0x0000541003037816 */ /* 0x000fca00000000ff */
[----:B------:R0:W-:Y:S01]  /*3f00*/  STG.E desc[UR36][R8.64], R3 ;  /* 0x0000000308007986 */ /* 0x0001e2000c101924 */
[----:B------:R-:W-:Y:S05]  /*3f10*/  BRA `(.L_x_19183) ;  /* 0x0000000800ac7947 */ /* 0x000fea0003800000 */
.L_x_19193:
[----:B------:R-:W0:Y:S02]  /*3f20*/  I2F.F64 R4, R4 ;  /* 0x0000000400047312 */ /* 0x000e240000201c00 */
[----:B0-----:R0:W-:Y:S01]  /*3f30*/  STG.E.64 desc[UR36][R8.64], R4 ;  /* 0x0000000408007986 */ /* 0x0011e2000c101b24 */
[----:B------:R-:W-:Y:S05]  /*3f40*/  BRA `(.L_x_19183) ;  /* 0x0000000800a07947 */ /* 0x000fea0003800000 */
.L_x_19184:
        /* <DEDUP_REMOVED lines=12> */
.L_x_19197:
[----:B------:R-:W0:Y:S01]  /*4010*/  I2F.F64 R4, R4 ;  /* 0x0000000400047312 */ /* 0x000e220000201c00 */
[----:B------:R-:W-:-:S05]  /*4020*/  CS2R R6, SRZ ;  /* 0x0000000000067805 */ /* 0x000fca000001ff00 */
[----:B0-----:R0:W-:Y:S01]  /*4030*/  STG.E.128 desc[UR36][R8.64], R4 ;  /* 0x0000000408007986 */ /* 0x0011e2000c101d24 */
[----:B------:R-:W-:Y:S05]  /*4040*/  BRA `(.L_x_19183) ;  /* 0x0000000800607947 */ /* 0x000fea0003800000 */
.L_x_19196:
        /* <DEDUP_REMOVED lines=21> */
.L_x_19201:
[----:B------:R-:W-:Y:S05]  /*41a0*/  BSYNC B0 ;  /* 0x0000000000007941 */ /* 0x000fea0003800000 */
.L_x_19200:
[----:B------:R-:W-:-:S05]  /*41b0*/  LOP3.LUT R5, R0, R5, RZ, 0xfc, !PT ;  /* 0x0000000500057212 */ /* 0x000fca00078efcff */
[----:B------:R0:W-:Y:S01]  /*41c0*/  STG.E.U8 desc[UR36][R8.64], R5 ;  /* 0x0000000508007986 */ /* 0x0001e2000c101124 */
[----:B------:R-:W-:Y:S05]  /*41d0*/  BRA `(.L_x_19183) ;  /* 0x0000000400fc7947 */ /* 0x000fea0003800000 */
.L_x_19199:
        /* <DEDUP_REMOVED lines=13> */
.L_x_19203:
[----:B------:R-:W-:Y:S01]  /*42b0*/  IMAD.MOV.U32 R0, RZ, RZ, 0x7f ;  /* 0x0000007fff007424 */ /* 0x000fe200078e00ff */
[----:B------:R-:W-:-:S04]  /*42c0*/  ISETP.GT.U32.AND P0, PT, R3, 0x7f800000, PT ;  /* 0x7f8000000300780c */ /* 0x000fc80003f04070 */
[----:B------:R-:W-:-:S09]  /*42d0*/  SEL R0, R0, 0x7c, P0 ;  /* 0x0000007c00007807 */ /* 0x000fd20000000000 */
.L_x_19204:
[----:B------:R-:W-:Y:S05]  /*42e0*/  BSYNC B0 ;  /* 0x0000000000007941 */ /* 0x000fea0003800000 */
.L_x_19202:
[----:B------:R-:W-:-:S04]  /*42f0*/  LOP3.LUT R3, R5, 0x80000000, RZ, 0xc0, !PT ;  /* 0x8000000005037812 */ /* 0x000fc800078ec0ff */
[----:B------:R-:W-:-:S04]  /*4300*/  SHF.R.U32.HI R3, RZ, 0x18, R3 ;  /* 0x00000018ff037819 */ /* 0x000fc80000011603 */
[----:B------:R-:W-:-:S05]  /*4310*/  LOP3.LUT R3, R0, R3, RZ, 0xfc, !PT ;  /* 0x0000000300037212 */ /* 0x000fca00078efcff */
[----:B------:R0:W-:Y:S01]  /*4320*/  STG.E.U8 desc[UR36][R8.64], R3 ;  /* 0x0000000308007986 */ /* 0x0001e2000c101124 */
[----:B------:R-:W-:Y:S05]  /*4330*/  BRA `(.L_x_19183) ;  /* 0x0000000400a47947 */ /* 0x000fea0003800000 */
.L_x_19198:
[----:B------:R-:W-:-:S04]  /*4340*/  I2FP.F32.S32 R0, R4 ;  /* 0x0000000400007245 */ /* 0x000fc80000201400 */
[----:B------:R-:W-:-:S05]  /*4350*/  F2FP.BF16.F32.PACK_AB R0, RZ, R0 ;  /* 0x00000000ff00723e */ /* 0x000fca00000010ff */
[----:B------:R0:W-:Y:S01]  /*4360*/  STG.E.U16 desc[UR36][R8.64], R0 ;  /* 0x0000000008007986 */ /* 0x0001e2000c101524 */
[----:B------:R-:W-:Y:S05]  /*4370*/  BRA `(.L_x_19183) ;  /* 0x0000000400947947 */ /* 0x000fea0003800000 */
.L_x_19195:
        /* <DEDUP_REMOVED lines=10> */
.L_x_19207:
        /* <DEDUP_REMOVED lines=17> */
.L_x_19210:
[----:B------:R-:W-:-:S04]  /*4530*/  LOP3.LUT R3, R5, 0x80000000, RZ, 0xc0, !PT ;  /* 0x8000000005037812 */ /* 0x000fc800078ec0ff */
[----:B------:R-:W-:-:S04]  /*4540*/  SHF.R.U32.HI R3, RZ, 0x18, R3 ;  /* 0x00000018ff037819 */ /* 0x000fc80000011603 */
[----:B------:R-:W-:-:S04]  /*4550*/  LOP3.LUT R0, R0, R3, RZ, 0xfc, !PT ;  /* 0x0000000300007212 */ /* 0x000fc800078efcff */
[----:B------:R-:W-:-:S07]  /*4560*/  PRMT R4, R0, 0x7610, R4 ;  /* 0x0000761000047816 */ /* 0x000fce0000000004 */
.L_x_19209:
[----:B------:R-:W-:Y:S05]  /*4570*/  BSYNC B0 ;  /* 0x0000000000007941 */ /* 0x000fea0003800000 */
.L_x_19208:
[----:B------:R4:W-:Y:S01]  /*4580*/  STG.E.U8 desc[UR36][R8.64], R4 ;  /* 0x0000000408007986 */ /* 0x0009e2000c101124 */
[----:B------:R-:W-:Y:S05]  /*4590*/  BRA `(.L_x_19183) ;  /* 0x00000004000c7947 */ /* 0x000fea0003800000 */
.L_x_19206:
        /* <DEDUP_REMOVED lines=17> */
.L_x_19213:
[----:B------:R-:W-:-:S04]  /*46b0*/  LOP3.LUT R3, R5, 0x80000000, RZ, 0xc0, !PT ;  /* 0x8000000005037812 */ /* 0x000fc800078ec0ff */
[----:B------:R-:W-:-:S04]  /*46c0*/  SHF.R.U32.HI R3, RZ, 0x18, R3 ;  /* 0x00000018ff037819 */ /* 0x000fc80000011603 */
[----:B------:R-:W-:-:S04]  /*46d0*/  LOP3.LUT R0, R0, R3, RZ, 0xfc, !PT ;  /* 0x0000000300007212 */ /* 0x000fc800078efcff */
[----:B------:R-:W-:-:S07]  /*46e0*/  PRMT R4, R0, 0x7610, R4 ;  /* 0x0000761000047816 */ /* 0x000fce0000000004 */
.L_x_19212:
[----:B------:R-:W-:Y:S05]  /*46f0*/  BSYNC B0 ;  /* 0x0000000000007941 */ /* 0x000fea0003800000 */
.L_x_19211:
[----:B------:R0:W-:Y:S01]  /*4700*/  STG.E.U8 desc[UR36][R8.64], R4 ;  /* 0x0000000408007986 */ /* 0x0001e2000c101124 */
[----:B------:R-:W-:Y:S05]  /*4710*/  BRA `(.L_x_19183) ;  /* 0x0000000000ac7947 */ /* 0x000fea0003800000 */
.L_x_19205:
        /* <DEDUP_REMOVED lines=22> */
.L_x_19188:
        /* <DEDUP_REMOVED lines=16> */
.L_x_19216:
[----:B------:R-:W-:Y:S05]  /*4980*/  BRA `(.L_x_19183) ;  /* 0x0000000000107947 */ /* 0x000fea0003800000 */
.L_x_19215:
[----:B------:R-:W-:-:S05]  /*4990*/  SHF.R.S32.HI R5, RZ, 0x1f, R4 ;  /* 0x0000001fff057819 */ /* 0x000fca0000011404 */
[----:B------:R3:W-:Y:S01]  /*49a0*/  STG.E.64 desc[UR36][R8.64], R4 ;  /* 0x0000000408007986 */ /* 0x0007e2000c101b24 */
[----:B------:R-:W-:Y:S05]  /*49b0*/  BRA `(.L_x_19183) ;  /* 0x0000000000047947 */ /* 0x000fea0003800000 */
.L_x_19214:
[----:B------:R0:W-:Y:S02]  /*49c0*/  STG.E desc[UR36][R8.64], R4 ;  /* 0x0000000408007986 */ /* 0x0001e4000c101924 */
.L_x_19183:
[----:B------:R-:W-:Y:S05]  /*49d0*/  BSYNC B6 ;  /* 0x0000000000067941 */ /* 0x000fea0003800000 */
.L_x_19182:
        /* <DEDUP_REMOVED lines=23> */
.L_x_19222:
[----:B------:R0:W-:Y:S01]  /*4b50*/  STG.E.U8 desc[UR36][R8.64], R22 ;  /* 0x0000001608007986 */ /* 0x0001e2000c101124 */
[----:B------:R-:W-:Y:S05]  /*4b60*/  BRA `(.L_x_19224) ;  /* 0x0000000c00587947 */ /* 0x000fea0003800000 */
.L_x_19221:
        /* <DEDUP_REMOVED lines=10> */
.L_x_19226:
[----:B------:R0:W-:Y:S01]  /*4c10*/  STG.E desc[UR36][R8.64], R22 ;  /* 0x0000001608007986 */ /* 0x0001e2000c101924 */
[----:B------:R-:W-:Y:S05]  /*4c20*/  BRA `(.L_x_19224) ;  /* 0x0000000c00287947 */ /* 0x000fea0003800000 */
.L_x_19225:
[----:B------:R0:W-:Y:S01]  /*4c30*/  STG.E.U16 desc[UR36][R8.64], R22 ;  /* 0x0000001608007986 */ /* 0x0001e2000c101524 */
[----:B------:R-:W-:Y:S05]  /*4c40*/  BRA `(.L_x_19224) ;  /* 0x0000000c00207947 */ /* 0x000fea0003800000 */
.L_x_19220:
        /* <DEDUP_REMOVED lines=9> */
.L_x_19228:
[----:B------:R-:W-:-:S04]  /*4ce0*/  I2FP.F32.S32 R0, R22 ;  /* 0x0000001600007245 */ /* 0x000fc80000201400 */
[----:B------:R-:W-:-:S05]  /*4cf0*/  F2FP.F16.F32.PACK_AB R0, RZ, R0 ;  /* 0x00000000ff00723e */ /* 0x000fca00000000ff */
[----:B------:R0:W-:Y:S01]  /*4d00*/  STG.E.U16 desc[UR36][R8.64], R0 ;  /* 0x0000000008007986 */ /* 0x0001e2000c101524 */
[----:B------:R-:W-:Y:S05]  /*4d10*/  BRA `(.L_x_19224) ;  /* 0x0000000800ec7947 */ /* 0x000fea0003800000 */
.L_x_19227:
        /* <DEDUP_REMOVED lines=10> */
.L_x_19230:
[----:B------:R-:W-:-:S04]  /*4dc0*/  I2FP.F32.S32 R22, R22 ;  /* 0x0000001600167245 */ /* 0x000fc80000201400 */
[----:B------:R-:W-:-:S04]  /*4dd0*/  F2FP.F16.F32.PACK_AB R3, RZ, R22 ;  /* 0x00000016ff03723e */ /* 0x000fc800000000ff */
[----:B------:R-:W-:-:S05]  /*4de0*/  PRMT R3, R3, 0x5410, RZ ;  /* 0x0000541003037816 */ /* 0x000fca00000000ff */
[----:B------:R0:W-:Y:S01]  /*4df0*/  STG.E desc[UR36][R8.64], R3 ;  /* 0x0000000308007986 */ /* 0x0001e2000c101924 */
[----:B------:R-:W-:Y:S05]  /*4e00*/  BRA `(.L_x_19224) ;  /* 0x0000000800b07947 */ /* 0x000fea0003800000 */
.L_x_19229:
[----:B------:R-:W0:Y:S02]  /*4e10*/  I2F.F64 R4, R22 ;  /* 0x0000001600047312 */ /* 0x000e240000201c00 */
[----:B0-----:R0:W-:Y:S01]  /*4e20*/  STG.E.64 desc[UR36][R8.64], R4 ;  /* 0x0000000408007986 */ /* 0x0011e2000c101b24 */
[----:B------:R-:W-:Y:S05]  /*4e30*/  BRA `(.L_x_19224) ;  /* 0x0000000800a47947 */ /* 0x000fea0003800000 */
.L_x_19219:
        /* <DEDUP_REMOVED lines=12> */
.L_x_19233:
[----:B------:R-:W0:Y:S01]  /*4f00*/  I2F.F64 R4, R22 ;  /* 0x0000001600047312 */ /* 0x000e220000201c00 */
[----:B------:R-:W-:-:S05]  /*4f10*/  CS2R R6, SRZ ;  /* 0x0000000000067805 */ /* 0x000fca000001ff00 */
[----:B0-----:R0:W-:Y:S01]  /*4f20*/  STG.E.128 desc[UR36][R8.64], R4 ;  /* 0x0000000408007986 */ /* 0x0011e2000c101d24 */
[----:B------:R-:W-:Y:S05]  /*4f30*/  BRA `(.L_x_19224) ;  /* 0x0000000800647947 */ /* 0x000fea0003800000 */
.L_x_19232:
        /* <DEDUP_REMOVED lines=21> */
.L_x_19237:
[----:B------:R-:W-:Y:S05]  /*5090*/  BSYNC B0 ;  /* 0x0000000000007941 */ /* 0x000fea0003800000 */
.L_x_19236:
[----:B------:R-:W-:-:S05]  /*50a0*/  LOP3.LUT R5, R0, R5, RZ, 0xfc, !PT ;  /* 0x0000000500057212 */ /* 0x000fca00078efcff */
[----:B------:R0:W-:Y:S01]  /*50b0*/  STG.E.U8 desc[UR36][R8.64], R5 ;  /* 0x0000000508007986 */ /* 0x0001e2000c101124 */
[----:B------:R-:W-:Y:S05]  /*50c0*/  BRA `(.L_x_19224) ;  /* 0x0000000800007947 */ /* 0x000fea0003800000 */
.L_x_19235:
        /* <DEDUP_REMOVED lines=13> */
.L_x_19239:
[----:B------:R-:W-:Y:S01]  /*51a0*/  IMAD.MOV.U32 R0, RZ, RZ, 0x7f ;  /* 0x0000007fff007424 */ /* 0x000fe200078e00ff */
[----:B------:R-:W-:-:S04]  /*51b0*/  ISETP.GT.U32.AND P0, PT, R3, 0x7f800000, PT ;  /* 0x7f8000000300780c */ /* 0x000fc80003f04070 */
[----:B------:R-:W-:-:S09]  /*51c0*/  SEL R0, R0, 0x7c, P0 ;  /* 0x0000007c00007807 */ /* 0x000fd20000000000 */
.L_x_19240:
[----:B------:R-:W-:Y:S05]  /*51d0*/  BSYNC B0 ;  /* 0x0000000000007941 */ /* 0x000fea0003800000 */
.L_x_19238:
[----:B------:R-:W-:-:S04]  /*51e0*/  LOP3.LUT R3, R5, 0x80000000, RZ, 0xc0, !PT ;  /* 0x8000000005037812 */ /* 0x000fc800078ec0ff */
[----:B------:R-:W-:-:S04]  /*51f0*/  SHF.R.U32.HI R3, RZ, 0x18, R3 ;  /* 0x00000018ff037819 */ /* 0x000fc80000011603 */
[----:B------:R-:W-:-:S05]  /*5200*/  LOP3.LUT R3, R0, R3, RZ, 0xfc, !PT ;  /* 0x0000000300037212 */ /* 0x000fca00078efcff */
[----:B------:R0:W-:Y:S01]  /*5210*/  STG.E.U8 desc[UR36][R8.64], R3 ;  /* 0x0000000308007986 */ /* 0x0001e2000c101124 */
[----:B------:R-:W-:Y:S05]  /*5220*/  BRA `(.L_x_19224) ;  /* 0x0000000400a87947 */ /* 0x000fea0003800000 */
.L_x_19234:
[----:B------:R-:W-:-:S04]  /*5230*/  I2FP.F32.S32 R0, R22 ;  /* 0x0000001600007245 */ /* 0x000fc80000201400 */
[----:B------:R-:W-:-:S05]  /*5240*/  F2FP.BF16.F32.PACK_AB R0, RZ, R0 ;  /* 0x00000000ff00723e */ /* 0x000fca00000010ff */
[----:B------:R0:W-:Y:S01]  /*5250*/  STG.E.U16 desc[UR36][R8.64], R0 ;  /* 0x0000000008007986 */ /* 0x0001e2000c101524 */
[----:B------:R-:W-:Y:S05]  /*5260*/  BRA `(.L_x_19224) ;  /* 0x0000000400987947 */ /* 0x000fea0003800000 */
.L_x_19231:
        /* <DEDUP_REMOVED lines=10> */
.L_x_19243:
        /* <DEDUP_REMOVED lines=17> */
.L_x_19246:
[----:B------:R-:W-:-:S04]  /*5420*/  LOP3.LUT R3, R5, 0x80000000, RZ, 0xc0, !PT ;  /* 0x8000000005037812 */ /* 0x000fc800078ec0ff */
[----:B------:R-:W-:-:S04]  /*5430*/  SHF.R.U32.HI R3, RZ, 0x18, R3 ;  /* 0x00000018ff037819 */ /* 0x000fc80000011603 */
[----:B------:R-:W-:-:S04]  /*5440*/  LOP3.LUT R0, R0, R3, RZ, 0xfc, !PT ;  /* 0x0000000300007212 */ /* 0x000fc800078efcff */
[----:B------:R-:W-:-:S07]  /*5450*/  PRMT R4, R0, 0x7610, R4 ;  /* 0x0000761000047816 */ /* 0x000fce0000000004 */
.L_x_19245:
[----:B------:R-:W-:Y:S05]  /*5460*/  BSYNC B0 ;  /* 0x0000000000007941 */ /* 0x000fea0003800000 */
.L_x_19244:
[----:B------:R3:W-:Y:S01]  /*5470*/  STG.E.U8 desc[UR36][R8.64], R4 ;  /* 0x0000000408007986 */ /* 0x0007e2000c101124 */
[----:B------:R-:W-:Y:S05]  /*5480*/  BRA `(.L_x_19224) ;  /* 0x0000000400107947 */ /* 0x000fea0003800000 */
.L_x_19242:
        /* <DEDUP_REMOVED lines=17> */
.L_x_19249:
[----:B------:R-:W-:-:S04]  /*55a0*/  LOP3.LUT R3, R5, 0x80000000, RZ, 0xc0, !PT ;  /* 0x8000000005037812 */ /* 0x000fc800078ec0ff */
[----:B------:R-:W-:-:S04]  /*55b0*/  SHF.R.U32.HI R3, RZ, 0x18, R3 ;  /* 0x00000018ff037819 */ /* 0x000fc80000011603 */
[----:B------:R-:W-:-:S04]  /*55c0*/  LOP3.LUT R0, R0, R3, RZ, 0xfc, !PT ;  /* 0x0000000300007212 */ /* 0x000fc800078efcff */
[----:B------:R-:W-:-:S07]  /*55d0*/  PRMT R4, R0, 0x7610, R4 ;  /* 0x0000761000047816 */ /* 0x000fce0000000004 */
.L_x_19248:
[----:B------:R-:W-:Y:S05]  /*55e0*/  BSYNC B0 ;  /* 0x0000000000007941 */ /* 0x000fea0003800000 */
.L_x_19247:
[----:B------:R0:W-:Y:S01]  /*55f0*/  STG.E.U8 desc[UR36][R8.64], R4 ;  /* 0x0000000408007986 */ /* 0x0001e2000c101124 */
[----:B------:R-:W-:Y:S05]  /*5600*/  BRA `(.L_x_19224) ;  /* 0x0000000000b07947 */ /* 0x000fea0003800000 */
.L_x_19241:
        /* <DEDUP_REMOVED lines=22> */
.L_x_19223:
        /* <DEDUP_REMOVED lines=16> */
.L_x_19252:
[----:B------:R-:W-:Y:S05]  /*5870*/  BRA `(.L_x_19224) ;  /* 0x0000000000147947 */ /* 0x000fea0003800000 */
.L_x_19251:
[--C-:B------:R-:W-:Y:S01]  /*5880*/  SHF.R.S32.HI R5, RZ, 0x1f, R22.reuse ;  /* 0x0000001fff057819 */ /* 0x100fe20000011416 */
[----:B------:R-:W-:-:S05]  /*5890*/  IMAD.MOV.U32 R4, RZ, RZ, R22 ;  /* 0x000000ffff047224 */ /* 0x000fca00078e0016 */
[----:B------:R2:W-:Y:S01]  /*58a0*/  STG.E.64 desc[UR36][R8.64], R4 ;  /* 0x0000000408007986 */ /* 0x0005e2000c101b24 */
[----:B------:R-:W-:Y:S05]  /*58b0*/  BRA `(.L_x_19224) ;  /* 0x0000000000047947 */ /* 0x000fea0003800000 */
.L_x_19250:
[----:B------:R0:W-:Y:S02]  /*58c0*/  STG.E desc[UR36][R8.64], R22 ;  /* 0x0000001608007986 */ /* 0x0001e4000c101924 */
.L_x_19224:
        /* <DEDUP_REMOVED lines=23> */
.L_x_19256:
[----:B------:R3:W-:Y:S01]  /*5a40*/  STG.E.U8 desc[UR36][R8.64], R18 ;  /* 0x0000001208007986 */ /* 0x0007e2000c101124 */
[----:B------:R-:W-:Y:S05]  /*5a50*/  BRA `(.L_x_19258) ;  /* 0x0000000c00587947 */ /* 0x000fea0003800000 */
.L_x_19255:
        /* <DEDUP_REMOVED lines=10> */
.L_x_19260:
[----:B------:R2:W-:Y:S01]  /*5b00*/  STG.E desc[UR36][R8.64], R18 ;  /* 0x0000001208007986 */ /* 0x0005e2000c101924 */
[----:B------:R-:W-:Y:S05]  /*5b10*/  BRA `(.L_x_19258) ;  /* 0x0000000c00287947 */ /* 0x000fea0003800000 */
.L_x_19259:
[----:B------:R0:W-:Y:S01]  /*5b20*/  STG.E.U16 desc[UR36][R8.64], R18 ;  /* 0x0000001208007986 */ /* 0x0001e2000c101524 */
[----:B------:R-:W-:Y:S05]  /*5b30*/  BRA `(.L_x_19258) ;  /* 0x0000000c00207947 */ /* 0x000fea0003800000 */
.L_x_19254:
        /* <DEDUP_REMOVED lines=9> */
.L_x_19262:
[----:B------:R-:W-:-:S04]  /*5bd0*/  I2FP.F32.S32 R0, R18 ;  /* 0x0000001200007245 */ /* 0x000fc80000201400 */
[----:B------:R-:W-:-:S05]  /*5be0*/  F2FP.F16.F32.PACK_AB R0, RZ, R0 ;  /* 0x00000000ff00723e */ /* 0x000fca00000000ff */
[----:B------:R0:W-:Y:S01]  /*5bf0*/  STG.E.U16 desc[UR36][R8.64], R0 ;  /* 0x0000000008007986 */ /* 0x0001e2000c101524 */
[----:B------:R-:W-:Y:S05]  /*5c00*/  BRA `(.L_x_19258) ;  /* 0x0000000800ec7947 */ /* 0x000fea0003800000 */
.L_x_19261:
        /* <DEDUP_REMOVED lines=10> */
.L_x_19264:
[----:B------:R-:W-:-:S04]  /*5cb0*/  I2FP.F32.S32 R18, R18 ;  /* 0x0000001200127245 */ /* 0x000fc80000201400 */
[----:B------:R-:W-:-:S04]  /*5cc0*/  F2FP.F16.F32.PACK_AB R3, RZ, R18 ;  /* 0x00000012ff03723e */ /* 0x000fc800000000ff */
[----:B------:R-:W-:-:S05]  /*5cd0*/  PRMT R3, R3, 0x5410, RZ ;  /* 0x0000541003037816 */ /* 0x000fca00000000ff */
[----:B------:R0:W-:Y:S01]  /*5ce0*/  STG.E desc[UR36][R8.64], R3 ;  /* 0x0000000308007986 */ /* 0x0001e2000c101924 */
[----:B------:R-:W-:Y:S05]  /*5cf0*/  BRA `(.L_x_19258) ;  /* 0x0000000800b07947 */ /* 0x000fea0003800000 */
.L_x_19263:
[----:B------:R-:W0:Y:S02]  /*5d00*/  I2F.F64 R4, R18 ;  /* 0x0000001200047312 */ /* 0x000e240000201c00 */
[----:B0-----:R0:W-:Y:S01]  /*5d10*/  STG.E.64 desc[UR36][R8.64], R4 ;  /* 0x0000000408007986 */ /* 0x0011e2000c101b24 */
[----:B------:R-:W-:Y:S05]  /*5d20*/  BRA `(.L_x_19258) ;  /* 0x0000000800a47947 */ /* 0x000fea0003800000 */
.L_x_19253:
        /* <DEDUP_REMOVED lines=12> */
.L_x_19267:
[----:B------:R-:W0:Y:S01]  /*5df0*/  I2F.F64 R4, R18 ;  /* 0x0000001200047312 */ /* 0x000e220000201c00 */
[----:B------:R-:W-:-:S05]  /*5e00*/  CS2R R6, SRZ ;  /* 0x0000000000067805 */ /* 0x000fca000001ff00 */
[----:B0-----:R0:W-:Y:S01]  /*5e10*/  STG.E.128 desc[UR36][R8.64], R4 ;  /* 0x0000000408007986 */ /* 0x0011e2000c101d24 */
[----:B------:R-:W-:Y:S05]  /*5e20*/  BRA `(.L_x_19258) ;  /* 0x0000000800647947 */ /* 0x000fea0003800000 */
.L_x_19266:
        /* <DEDUP_REMOVED lines=21> */
.L_x_19271:
[----:B------:R-:W-:Y:S05]  /*5f80*/  BSYNC B0 ;  /* 0x0000000000007941 */ /* 0x000fea0003800000 */
.L_x_19270:
[----:B------:R-:W-:-:S05]  /*5f90*/  LOP3.LUT R5, R0, R5, RZ, 0xfc, !PT ;  /* 0x0000000500057212 */ /* 0x000fca00078efcff */
[----:B------:R0:W-:Y:S01]  /*5fa0*/  STG.E.U8 desc[UR36][R8.64], R5 ;  /* 0x0000000508007986 */ /* 0x0001e2000c101124 */
[----:B------:R-:W-:Y:S05]  /*5fb0*/  BRA `(.L_x_19258) ;  /* 0x0000000800007947 */ /* 0x000fea0003800000 */
.L_x_19269:
        /* <DEDUP_REMOVED lines=13> */
.L_x_19273:
[----:B------:R-:W-:Y:S01]  /*6090*/  IMAD.MOV.U32 R0, RZ, RZ, 0x7f ;  /* 0x0000007fff007424 */ /* 0x000fe200078e00ff */
[----:B------:R-:W-:-:S04]  /*60a0*/  ISETP.GT.U32.AND P0, PT, R3, 0x7f800000, PT ;  /* 0x7f8000000300780c */ /* 0x000fc80003f04070 */
[----:B------:R-:W-:-:S09]  /*60b0*/  SEL R0, R0, 0x7c, P0 ;  /* 0x0000007c00007807 */ /* 0x000fd20000000000 */
.L_x_19274:
[----:B------:R-:W-:Y:S05]  /*60c0*/  BSYNC B0 ;  /* 0x0000000000007941 */ /* 0x000fea0003800000 */
.L_x_19272:
[----:B------:R-:W-:-:S04]  /*60d0*/  LOP3.LUT R3, R5, 0x80000000, RZ, 0xc0, !PT ;  /* 0x8000000005037812 */ /* 0x000fc800078ec0ff */
[----:B------:R-:W-:-:S04]  /*60e0*/  SHF.R.U32.HI R3, RZ, 0x18, R3 ;  /* 0x00000018ff037819 */ /* 0x000fc80000011603 */
[----:B------:R-:W-:-:S05]  /*60f0*/  LOP3.LUT R3, R0, R3, RZ, 0xfc, !PT ;  /* 0x0000000300037212 */ /* 0x000fca00078efcff */
[----:B------:R0:W-:Y:S01]  /*6100*/  STG.E.U8 desc[UR36][R8.64], R3 ;  /* 0x0000000308007986 */ /* 0x0001e2000c101124 */
[----:B------:R-:W-:Y:S05]  /*6110*/  BRA `(.L_x_19258) ;  /* 0x0000000400a87947 */ /* 0x000fea0003800000 */
.L_x_19268:
[----:B------:R-:W-:-:S04]  /*6120*/  I2FP.F32.S32 R0, R18 ;  /* 0x0000001200007245 */ /* 0x000fc80000201400 */
[----:B------:R-:W-:-:S05]  /*6130*/  F2FP.BF16.F32.PACK_AB R0, RZ, R0 ;  /* 0x00000000ff00723e */ /* 0x000fca00000010ff */
[----:B------:R0:W-:Y:S01]  /*6140*/  STG.E.U16 desc[UR36][R8.64], R0 ;  /* 0x0000000008007986 */ /* 0x0001e2000c101524 */
[----:B------:R-:W-:Y:S05]  /*6150*/  BRA `(.L_x_19258) ;  /* 0x0000000400987947 */ /* 0x000fea0003800000 */
.L_x_19265:
        /* <DEDUP_REMOVED lines=10> */
.L_x_19277:
        /* <DEDUP_REMOVED lines=17> */
.L_x_19280:
[----:B------:R-:W-:-:S04]  /*6310*/  LOP3.LUT R3, R5, 0x80000000, RZ, 0xc0, !PT ;  /* 0x8000000005037812 */ /* 0x000fc800078ec0ff */
[----:B------:R-:W-:-:S04]  /*6320*/  SHF.R.U32.HI R3, RZ, 0x18, R3 ;  /* 0x00000018ff037819 */ /* 0x000fc80000011603 */
[----:B------:R-:W-:-:S04]  /*6330*/  LOP3.LUT R0, R0, R3, RZ, 0xfc, !PT ;  /* 0x0000000300007212 */ /* 0x000fc800078efcff */
[----:B------:R-:W-:-:S07]  /*6340*/  PRMT R4, R0, 0x7610, R4 ;  /* 0x0000761000047816 */ /* 0x000fce0000000004 */
.L_x_19279:
[----:B------:R-:W-:Y:S05]  /*6350*/  BSYNC B0 ;  /* 0x0000000000007941 */ /* 0x000fea0003800000 */
.L_x_19278:
[----:B------:R0:W-:Y:S01]  /*6360*/  STG.E.U8 desc[UR36][R8.64], R4 ;  /* 0x0000000408007986 */ /* 0x0001e2000c101124 */
[----:B------:R-:W-:Y:S05]  /*6370*/  BRA `(.L_x_19258) ;  /* 0x0000000400107947 */ /* 0x000fea0003800000 */
.L_x_19276:
        /* <DEDUP_REMOVED lines=17> */
.L_x_19283:
[----:B------:R-:W-:-:S04]  /*6490*/  LOP3.LUT R3, R5, 0x80000000, RZ, 0xc0, !PT ;  /* 0x8000000005037812 */ /* 0x000fc800078ec0ff */
[----:B------:R-:W-:-:S04]  /*64a0*/  SHF.R.U32.HI R3, RZ, 0x18, R3 ;  /* 0x00000018ff037819 */ /* 0x000fc80000011603 */
[----:B------:R-:W-:-:S04]  /*64b0*/  LOP3.LUT R0, R0, R3, RZ, 0xfc, !PT ;  /* 0x0000000300007212 */ /* 0x000fc800078efcff */
[----:B------:R-:W-:-:S07]  /*64c0*/  PRMT R4, R0, 0x7610, R4 ;  /* 0x0000761000047816 */ /* 0x000fce0000000004 */
.L_x_19282:
[----:B------:R-:W-:Y:S05]  /*64d0*/  BSYNC B0 ;  /* 0x0000000000007941 */ /* 0x000fea0003800000 */
.L_x_19281:
[----:B------:R0:W-:Y:S01]  /*64e0*/  STG.E.U8 desc[UR36][R8.64], R4 ;  /* 0x0000000408007986 */ /* 0x0001e2000c101124 */
[----:B------:R-:W-:Y:S05]  /*64f0*/  BRA `(.L_x_19258) ;  /* 0x0000000000b07947 */ /* 0x000fea0003800000 */
.L_x_19275:
        /* <DEDUP_REMOVED lines=22> */
.L_x_19257:
        /* <DEDUP_REMOVED lines=16> */
.L_x_19286:
[----:B------:R-:W-:Y:S05]  /*6760*/  BRA `(.L_x_19258) ;  /* 0x0000000000147947 */ /* 0x000fea0003800000 */
.L_x_19285:
[--C-:B------:R-:W-:Y:S01]  /*6770*/  SHF.R.S32.HI R5, RZ, 0x1f, R18.reuse ;  /* 0x0000001fff057819 */ /* 0x100fe20000011412 */
[----:B------:R-:W-:-:S05]  /*6780*/  IMAD.MOV.U32 R4, RZ, RZ, R18 ;  /* 0x000000ffff047224 */ /* 0x000fca00078e0012 */
[----:B------:R0:W-:Y:S01]  /*6790*/  STG.E.64 desc[UR36][R8.64], R4 ;  /* 0x0000000408007986 */ /* 0x0001e2000c101b24 */
[----:B------:R-:W-:Y:S05]  /*67a0*/  BRA `(.L_x_19258) ;  /* 0x0000000000047947 */ /* 0x000fea0003800000 */
.L_x_19284:
[----:B------:R0:W-:Y:S02]  /*67b0*/  STG.E desc[UR36][R8.64], R18 ;  /* 0x0000001208007986 */ /* 0x0001e4000c101924 */
.L_x_19258:
[----:B------:R-:W-:-:S07]  /*67c0*/  VIADD R2, R2, 0x80 ;  /* 0x0000008002027836 */ /* 0x000fce0000000000 */
.L_x_19218:
[----:B------:R-:W-:Y:S05]  /*67d0*/  BSYNC B6 ;  /* 0x0000000000067941 */ /* 0x000fea0003800000 */
.L_x_19217:
        /* <DEDUP_REMOVED lines=21> */
.L_x_19290:
[----:B------:R-:W-:Y:S01]  /*6930*/  STG.E.U8 desc[UR36][R2.64], R16 ;  /* 0x0000001002007986 */ /* 0x000fe2000c101124 */
[----:B------:R-:W-:Y:S05]  /*6940*/  EXIT ;  /* 0x000000000000794d */ /* 0x000fea0003800000 */
.L_x_19289:
        /* <DEDUP_REMOVED lines=9> */
.L_x_19293:
[----:B------:R-:W-:Y:S01]  /*69e0*/  STG.E desc[UR36][R2.64], R16 ;  /* 0x0000001002007986 */ /* 0x000fe2000c101924 */
[----:B------:R-:W-:Y:S05]  /*69f0*/  EXIT ;  /* 0x000000000000794d */ /* 0x000fea0003800000 */
.L_x_19292:
[----:B------:R-:W-:Y:S01]  /*6a00*/  STG.E.U16 desc[UR36][R2.64], R16 ;  /* 0x0000001002007986 */ /* 0x000fe2000c101524 */
[----:B------:R-:W-:Y:S05]  /*6a10*/  EXIT ;  /* 0x000000000000794d */ /* 0x000fea0003800000 */
.L_x_19288:
        /* <DEDUP_REMOVED lines=9> */
.L_x_19295:
[----:B------:R-:W-:-:S04]  /*6ab0*/  I2FP.F32.S32 R0, R16 ;  /* 0x0000001000007245 */ /* 0x000fc80000201400 */
[----:B------:R-:W-:-:S05]  /*6ac0*/  F2FP.F16.F32.PACK_AB R0, RZ, R0 ;  /* 0x00000000ff00723e */ /* 0x000fca00000000ff */
[----:B------:R-:W-:Y:S01]  /*6ad0*/  STG.E.U16 desc[UR36][R2.64], R0 ;  /* 0x0000000002007986 */ /* 0x000fe2000c101524 */
[----:B------:R-:W-:Y:S05]  /*6ae0*/  EXIT ;  /* 0x000000000000794d */ /* 0x000fea0003800000 */
.L_x_19294:
        /* <DEDUP_REMOVED lines=10> */
.L_x_19297:
[----:B------:R-:W-:-:S04]  /*6b90*/  I2FP.F32.S32 R16, R16 ;  /* 0x0000001000107245 */ /* 0x000fc80000201400 */
[----:B------:R-:W-:-:S04]  /*6ba0*/  F2FP.F16.F32.PACK_AB R5, RZ, R16 ;  /* 0x00000010ff05723e */ /* 0x000fc800000000ff */
[----:B------:R-:W-:-:S05]  /*6bb0*/  PRMT R5, R5, 0x5410, RZ ;  /* 0x0000541005057816 */ /* 0x000fca00000000ff */
[----:B------:R-:W-:Y:S01]  /*6bc0*/  STG.E desc[UR36][R2.64], R5 ;  /* 0x0000000502007986 */ /* 0x000fe2000c101924 */
[----:B------:R-:W-:Y:S05]  /*6bd0*/  EXIT ;  /* 0x000000000000794d */ /* 0x000fea0003800000 */
.L_x_19296:
[----:B------:R-:W0:Y:S02]  /*6be0*/  I2F.F64 R16, R16 ;  /* 0x0000001000107312 */ /* 0x000e240000201c00 */
[----:B0-----:R-:W-:Y:S01]  /*6bf0*/  STG.E.64 desc[UR36][R2.64], R16 ;  /* 0x0000001002007986 */ /* 0x001fe2000c101b24 */
[----:B------:R-:W-:Y:S05]  /*6c00*/  EXIT ;  /* 0x000000000000794d */ /* 0x000fea0003800000 */
.L_x_19287:
        /* <DEDUP_REMOVED lines=12> */
.L_x_19300:
[----:B------:R-:W0:Y:S01]  /*6cd0*/  I2F.F64 R16, R16 ;  /* 0x0000001000107312 */ /* 0x000e220000201c00 */
[----:B------:R-:W-:-:S05]  /*6ce0*/  CS2R R18, SRZ ;  /* 0x0000000000127805 */ /* 0x000fca000001ff00 */
[----:B0-----:R-:W-:Y:S01]  /*6cf0*/  STG.E.128 desc[UR36][R2.64], R16 ;  /* 0x0000001002007986 */ /* 0x001fe2000c101d24 */
[----:B------:R-:W-:Y:S05]  /*6d00*/  EXIT ;  /* 0x000000000000794d */ /* 0x000fea0003800000 */
.L_x_19299:
        /* <DEDUP_REMOVED lines=21> */
.L_x_19304:
[----:B------:R-:W-:Y:S05]  /*6e60*/  BSYNC B0 ;  /* 0x0000000000007941 */ /* 0x000fea0003800000 */
.L_x_19303:
[----:B------:R-:W-:-:S05]  /*6e70*/  LOP3.LUT R5, R0, R5, RZ, 0xfc, !PT ;  /* 0x0000000500057212 */ /* 0x000fca00078efcff */
[----:B------:R-:W-:Y:S01]  /*6e80*/  STG.E.U8 desc[UR36][R2.64], R5 ;  /* 0x0000000502007986 */ /* 0x000fe2000c101124 */
[----:B------:R-:W-:Y:S05]  /*6e90*/  EXIT ;  /* 0x000000000000794d */ /* 0x000fea0003800000 */
.L_x_19302:
        /* <DEDUP_REMOVED lines=13> */
.L_x_19306:
[----:B------:R-:W-:Y:S01]  /*6f70*/  IMAD.MOV.U32 R0, RZ, RZ, 0x7f ;  /* 0x0000007fff007424 */ /* 0x000fe200078e00ff */
[----:B------:R-:W-:-:S04]  /*6f80*/  ISETP.GT.U32.AND P0, PT, R4, 0x7f800000, PT ;  /* 0x7f8000000400780c */ /* 0x000fc80003f04070 */
[----:B------:R-:W-:-:S09]  /*6f90*/  SEL R0, R0, 0x7c, P0 ;  /* 0x0000007c00007807 */ /* 0x000fd20000000000 */
.L_x_19307:
[----:B------:R-:W-:Y:S05]  /*6fa0*/  BSYNC B0 ;  /* 0x0000000000007941 */ /* 0x000fea0003800000 */
.L_x_19305:
[----:B------:R-:W-:-:S04]  /*6fb0*/  LOP3.LUT R4, R5, 0x80000000, RZ, 0xc0, !PT ;  /* 0x8000000005047812 */ /* 0x000fc800078ec0ff */
[----:B------:R-:W-:-:S04]  /*6fc0*/  SHF.R.U32.HI R5, RZ, 0x18, R4 ;  /* 0x00000018ff057819 */ /* 0x000fc80000011604 */
[----:B------:R-:W-:-:S05]  /*6fd0*/  LOP3.LUT R5, R0, R5, RZ, 0xfc, !PT ;  /* 0x0000000500057212 */ /* 0x000fca00078efcff */
[----:B------:R-:W-:Y:S01]  /*6fe0*/  STG.E.U8 desc[UR36][R2.64], R5 ;  /* 0x0000000502007986 */ /* 0x000fe2000c101124 */
[----:B------:R-:W-:Y:S05]  /*6ff0*/  EXIT ;  /* 0x000000000000794d */ /* 0x000fea0003800000 */
.L_x_19301:
[----:B------:R-:W-:-:S04]  /*7000*/  I2FP.F32.S32 R0, R16 ;  /* 0x0000001000007245 */ /* 0x000fc80000201400 */
[----:B------:R-:W-:-:S05]  /*7010*/  F2FP.BF16.F32.PACK_AB R0, RZ, R0 ;  /* 0x00000000ff00723e */ /* 0x000fca00000010ff */
[----:B------:R-:W-:Y:S01]  /*7020*/  STG.E.U16 desc[UR36][R2.64], R0 ;  /* 0x0000000002007986 */ /* 0x000fe2000c101524 */
[----:B------:R-:W-:Y:S05]  /*7030*/  EXIT ;  /* 0x000000000000794d */ /* 0x000fea0003800000 */
.L_x_19298:
        /* <DEDUP_REMOVED lines=10> */
.L_x_19310:
        /* <DEDUP_REMOVED lines=17> */
.L_x_19313:
[----:B------:R-:W-:-:S04]  /*71f0*/  LOP3.LUT R0, R7, 0x80000000, RZ, 0xc0, !PT ;  /* 0x8000000007007812 */ /* 0x000fc800078ec0ff */
[----:B------:R-:W-:-:S04]  /*7200*/  SHF.R.U32.HI R5, RZ, 0x18, R0 ;  /* 0x00000018ff057819 */ /* 0x000fc80000011600 */
[----:B------:R-:W-:-:S04]  /*7210*/  LOP3.LUT R4, R4, R5, RZ, 0xfc, !PT ;  /* 0x0000000504047212 */ /* 0x000fc800078efcff */
[----:B------:R-:W-:-:S07]  /*7220*/  PRMT R0, R4, 0x7610, R0 ;  /* 0x0000761004007816 */ /* 0x000fce0000000000 */
.L_x_19312:
[----:B------:R-:W-:Y:S05]  /*7230*/  BSYNC B0 ;  /* 0x0000000000007941 */ /* 0x000fea0003800000 */
.L_x_19311:
[----:B------:R-:W-:Y:S01]  /*7240*/  STG.E.U8 desc[UR36][R2.64], R0 ;  /* 0x0000000002007986 */ /* 0x000fe2000c101124 */
[----:B------:R-:W-:Y:S05]  /*7250*/  EXIT ;  /* 0x000000000000794d */ /* 0x000fea0003800000 */
.L_x_19309:
        /* <DEDUP_REMOVED lines=17> */
.L_x_19316:
[----:B------:R-:W-:-:S04]  /*7370*/  LOP3.LUT R0, R7, 0x80000000, RZ, 0xc0, !PT ;  /* 0x8000000007007812 */ /* 0x000fc800078ec0ff */
[----:B------:R-:W-:-:S04]  /*7380*/  SHF.R.U32.HI R5, RZ, 0x18, R0 ;  /* 0x00000018ff057819 */ /* 0x000fc80000011600 */
[----:B------:R-:W-:-:S04]  /*7390*/  LOP3.LUT R4, R4, R5, RZ, 0xfc, !PT ;  /* 0x0000000504047212 */ /* 0x000fc800078efcff */
[----:B------:R-:W-:-:S07]  /*73a0*/  PRMT R0, R4, 0x7610, R0 ;  /* 0x0000761004007816 */ /* 0x000fce0000000000 */
.L_x_19315:
[----:B------:R-:W-:Y:S05]  /*73b0*/  BSYNC B0 ;  /* 0x0000000000007941 */ /* 0x000fea0003800000 */
.L_x_19314:
[----:B------:R-:W-:Y:S01]  /*73c0*/  STG.E.U8 desc[UR36][R2.64], R0 ;  /* 0x0000000002007986 */ /* 0x000fe2000c101124 */
[----:B------:R-:W-:Y:S05]  /*73d0*/  EXIT ;  /* 0x000000000000794d */ /* 0x000fea0003800000 */
.L_x_19308:
        /* <DEDUP_REMOVED lines=22> */
.L_x_19291:
        /* <DEDUP_REMOVED lines=16> */
.L_x_19319:
[----:B------:R-:W-:Y:S05]  /*7640*/  EXIT ;  /* 0x000000000000794d */ /* 0x000fea0003800000 */
.L_x_19318:
[----:B------:R-:W-:-:S05]  /*7650*/  SHF.R.S32.HI R17, RZ, 0x1f, R16 ;  /* 0x0000001fff117819 */ /* 0x000fca0000011410 */
[----:B------:R-:W-:Y:S01]  /*7660*/  STG.E.64 desc[UR36][R2.64], R16 ;  /* 0x0000001002007986 */ /* 0x000fe2000c101b24 */
[----:B------:R-:W-:Y:S05]  /*7670*/  EXIT ;  /* 0x000000000000794d */ /* 0x000fea0003800000 */
.L_x_19317:
[----:B------:R-:W-:Y:S01]  /*7680*/  STG.E desc[UR36][R2.64], R16 ;  /* 0x0000001002007986 */ /* 0x000fe2000c101924 */
[----:B------:R-:W-:Y:S05]  /*7690*/  EXIT ;  /* 0x000000000000794d */ /* 0x000fea0003800000 */
.L_x_19320:
        /* <DEDUP_REMOVED lines=14> */
.L_x_71758:


//--------------------- .text._ZN2at6native18elementwise_kernelILi128ELi2EZNS0_22gpu_kernel_impl_nocastIZNS0_50_GLOBAL__N__2680c7bb_12_PowKernel_cu_140f0503_289629pow_tensor_scalar_kernel_implIiiEEvRNS_18TensorIteratorBaseET0_EUliE_EEvS6_RKT_EUliE_EEviT1_ --------------------------
	.section	.text._ZN2at6native18elementwise_kernelILi128ELi2EZNS0_22gpu_kernel_impl_nocastIZNS0_50_GLOBAL__N__2680c7bb_12_PowKernel_cu_140f0503_289629pow_tensor_scalar_kernel_implIiiEEvRNS_18TensorIteratorBaseET0_EUliE_EEvS6_RKT_EUliE_EEviT1_,"ax",@progbits
	.align	128
        .global         _ZN2at6native18elementwise_kernelILi128ELi2EZNS0_22gpu_kernel_impl_nocastIZNS0_50_GLOBAL__N__2680c7bb_12_PowKernel_cu_140f0503_289629pow_tensor_scalar_kernel_implIiiEEvRNS_18TensorIteratorBaseET0_EUliE_EEvS6_RKT_EUliE_EEviT1_
        .type           _ZN2at6native18elementwise_kernelILi128ELi2EZNS0_22gpu_kernel_impl_nocastIZNS0_50_GLOBAL__N__2680c7bb_12_PowKernel_cu_140f0503_289629pow_tensor_scalar_kernel_implIiiEEvRNS_18TensorIteratorBaseET0_EUliE_EEvS6_RKT_EUliE_EEviT1_,@function
        .size           _ZN2at6native18elementwise_kernelILi128ELi2EZNS0_22gpu_kernel_impl_nocastIZNS0_50_GLOBAL__N__2680c7bb_12_PowKernel_cu_140f0503_289629pow_tensor_scalar_kernel_implIiiEEvRNS_18TensorIteratorBaseET0_EUliE_EEvS6_RKT_EUliE_EEviT1_,(.L_x_71759 - _ZN2at6native18elementwise_kernelILi128ELi2EZNS0_22gpu_kernel_impl_nocastIZNS0_50_GLOBAL__N__2680c7bb_12_PowKernel_cu_140f0503_289629pow_tensor_scalar_kernel_implIiiEEvRNS_18TensorIteratorBaseET0_EUliE_EEvS6_RKT_EUliE_EEviT1_)
        .other          _ZN2at6native18elementwise_kernelILi128ELi2EZNS0_22gpu_kernel_impl_nocastIZNS0_50_GLOBAL__N__2680c7bb_12_PowKernel_cu_140f0503_289629pow_tensor_scalar_kernel_implIiiEEvRNS_18TensorIteratorBaseET0_EUliE_EEvS6_RKT_EUliE_EEviT1_,@"STO_CUDA_ENTRY STV_DEFAULT"
_ZN2at6native18elementwise_kernelILi128ELi2EZNS0_22gpu_kernel_impl_nocastIZNS0_50_GLOBAL__N__2680c7bb_12_PowKernel_cu_140f0503_289629pow_tensor_scalar_kernel_implIiiEEvRNS_18TensorIteratorBaseET0_EUliE_EEvS6_RKT_EUliE_EEviT1_:
.text._ZN2at6native18elementwise_kernelILi128ELi2EZNS0_22gpu_kernel_impl_nocastIZNS0_50_GLOBAL__N__2680c7bb_12_PowKernel_cu_140f0503_289629pow_tensor_scalar_kernel_implIiiEEvRNS_18TensorIteratorBaseET0_EUliE_EEvS6_RKT_EUliE_EEviT1_:
        /* <DEDUP_REMOVED lines=312> */
.L_x_19323:
        /* <DEDUP_REMOVED lines=8> */
[----:B--2---:R-:W-:-:S05]  /*1400*/  IMAD R9, R4, R4, RZ ;  /* 0x0000000404097224 */ /* 0x004fca00078e02ff */
[----:B------:R0:W-:Y:S03]  /*1410*/  STG.E desc[UR4][R2.64], R9 ;  /* 0x0000000902007986 */ /* 0x0001e6000c101904 */
.L_x_19322:
[----:B------:R-:W-:Y:S05]  /*1420*/  BSYNC B0 ;  /* 0x0000000000007941 */ /* 0x000fea0003800000 */
.L_x_19321:
        /* <DEDUP_REMOVED lines=305> */
.L_x_19324:
[----:B------:R-:W-:Y:S02]  /*2740*/  ULDC.64 UR6, c[0x0][0x418] ;  /* 0x0001060000067ab9 */ /* 0x000fe40000000a00 */
[----:B------:R-:W-:-:S04]  /*2750*/  IADD3 R4, P0, R0, UR6, RZ ;  /* 0x0000000600047c10 */ /* 0x000fc8000ff1e0ff */
[----:B------:R-:W-:Y:S01]  /*2760*/  IADD3.X R5, RZ, UR7, RZ, P0, !PT ;  /* 0x00000007ff057c10 */ /* 0x000fe200087fe4ff */
[----:B------:R-:W-:-:S04]  /*2770*/  ULDC.64 UR6, c[0x0][0x410] ;  /* 0x0001040000067ab9 */ /* 0x000fc80000000a00 */
[----:B------:R-:W2:Y:S01]  /*2780*/  LDG.E R4, desc[UR4][R4.64] ;  /* 0x0000000404047981 */ /* 0x000ea2000c1e1900 */
[----:B------:R-:W-:-:S04]  /*2790*/  IADD3 R2, P0, R3, UR6, RZ ;  /* 0x0000000603027c10 */ /* 0x000fc8000ff1e0ff */
[----:B------:R-:W-:Y:S01]  /*27a0*/  IADD3.X R3, RZ, UR7, RZ, P0, !PT ;  /* 0x00000007ff037c10 */ /* 0x000fe200087fe4ff */
[----:B--2---:R-:W-:-:S05]  /*27b0*/  IMAD R7, R4, R4, RZ ;  /* 0x0000000404077224 */ /* 0x004fca00078e02ff */
[----:B------:R-:W-:Y:S01]  /*27c0*/  STG.E desc[UR4][R2.64], R7 ;  /* 0x0000000702007986 */ /* 0x000fe2000c101904 */
[----:B------:R-:W-:Y:S05]  /*27d0*/  EXIT ;  /* 0x000000000000794d */ /* 0x000fea0003800000 */
.L_x_19325:
        /* <DEDUP_REMOVED lines=10> */
.L_x_71759:


//--------------------- .text._ZN2at6native27unrolled_elementwise_kernelIZNS0_50_GLOBAL__N__2680c7bb_12_PowKernel_cu_140f0503_289629pow_tensor_scalar_kernel_implIiiEEvRNS_18TensorIteratorBaseET0_EUliE_St5arrayIPcLm2EELi4E23TrivialOffsetCalculatorILi1EjESC_NS0_6memory15LoadWithoutCastENSD_16StoreWithoutCastEEEviT_S6_T2_T3_T4_T5_ --------------------------
	.section	.text._ZN2at6native27unrolled_elementwise_kernelIZNS0_50_GLOBAL__N__2680c7bb_12_PowKernel_cu_140f0503_289629pow_tensor_scalar_kernel_implIiiEEvRNS_18TensorIteratorBaseET0_EUliE_St5arrayIPcLm2EELi4E23TrivialOffsetCalculatorILi1EjESC_NS0_6memory15LoadWithoutCastENSD_16StoreWithoutCastEEEviT_S6_T2_T3_T4_T5_,"ax",@progbits
	.align	128
        .global         _ZN2at6native27unrolled_elementwise_kernelIZNS0_50_GLOBAL__N__2680c7bb_12_PowKernel_cu_140f0503_289629pow_tensor_scalar_kernel_implIiiEEvRNS_18TensorIteratorBaseET0_EUliE_St5arrayIPcLm2EELi4E23TrivialOffsetCalculatorILi1EjESC_NS0_6memory15LoadWithoutCastENSD_16StoreWithoutCastEEEviT_S6_T2_T3_T4_T5_
        .type           _ZN2at6native27unrolled_elementwise_kernelIZNS0_50_GLOBAL__N__2680c7bb_12_PowKernel_cu_140f0503_289629pow_tensor_scalar_kernel_implIiiEEvRNS_18TensorIteratorBaseET0_EUliE_St5arrayIPcLm2EELi4E23TrivialOffsetCalculatorILi1EjESC_NS0_6memory15LoadWithoutCastENSD_16StoreWithoutCastEEEviT_S6_T2_T3_T4_T5_,@function
        .size           _ZN2at6native27unrolled_elementwise_kernelIZNS0_50_GLOBAL__N__2680c7bb_12_PowKernel_cu_140f0503_289629pow_tensor_scalar_kernel_implIiiEEvRNS_18TensorIteratorBaseET0_EUliE_St5arrayIPcLm2EELi4E23TrivialOffsetCalculatorILi1EjESC_NS0_6memory15LoadWithoutCastENSD_16StoreWithoutCastEEEviT_S6_T2_T3_T4_T5_,(.L_x_71760 - _ZN2at6native27unrolled_elementwise_kernelIZNS0_50_GLOBAL__N__2680c7bb_12_PowKernel_cu_140f0503_289629pow_tensor_scalar_kernel_implIiiEEvRNS_18TensorIteratorBaseET0_EUliE_St5arrayIPcLm2EELi4E23TrivialOffsetCalculatorILi1EjESC_NS0_6memory15LoadWithoutCastENSD_16StoreWithoutCastEEEviT_S6_T2_T3_T4_T5_)
        .other          _ZN2at6native27unrolled_elementwise_kernelIZNS0_50_GLOBAL__N__2680c7bb_12_PowKernel_cu_140f0503_289629pow_tensor_scalar_kernel_implIiiEEvRNS_18TensorIteratorBaseET0_EUliE_St5arrayIPcLm2EELi4E23TrivialOffsetCalculatorILi1EjESC_NS0_6memory15LoadWithoutCastENSD_16StoreWithoutCastEEEviT_S6_T2_T3_T4_T5_,@"STO_CUDA_ENTRY STV_DEFAULT"
_ZN2at6native27unrolled_elementwise_kernelIZNS0_50_GLOBAL__N__2680c7bb_12_PowKernel_cu_140f0503_289629pow_tensor_scalar_kernel_implIiiEEvRNS_18TensorIteratorBaseET0_EUliE_St5arrayIPcLm2EELi4E23TrivialOffsetCalculatorILi1EjESC_NS0_6memory15LoadWithoutCastENSD_16StoreWithoutCastEEEviT_S6_T2_T3_T4_T5_:
.text._ZN2at6native27unrolled_elementwise_kernelIZNS0_50_GLOBAL__N__2680c7bb_12_PowKernel_cu_140f0503_289629pow_tensor_scalar_kernel_implIiiEEvRNS_18TensorIteratorBaseET0_EUliE_St5arrayIPcLm2EELi4E23TrivialOffsetCalculatorILi1EjESC_NS0_6memory15LoadWithoutCastENSD_16StoreWithoutCastEEEviT_S6_T2_T3_T4_T5_:
        /* <DEDUP_REMOVED lines=38> */
[----:B--2---:R-:W-:-:S05]  /*0260*/  @!P0 IMAD R5, R5, R5, RZ ;  /* 0x0000000505058224 */ /* 0x004fca00078e02ff */
[----:B------:R0:W-:Y:S02]  /*0270*/  @!P0 STG.E desc[UR4][R8.64], R5 ;  /* 0x0000000508008986 */ /* 0x0001e4000c101904 */
[----:B------:R-:W-:Y:S05]  /*0280*/  @P1 BRA `(.L_x_19327) ;  /* 0x0000000000301947 */ /* 0x000fea0003800000 */
[----:B0-----:R-:W0:Y:S01]  /*0290*/  LDC.64 R6, c[0x0][0x220] ;  /* 0x00008800ff067b82 */ /* 0x001e220000000a00 */
[----:B------:R-:W-:Y:S01]  /*02a0*/  LEA R9, R0, R3, 0x9 ;  /* 0x0000000300097211 */ /* 0x000fe200078e48ff */
[----:B-----5:R-:W-:Y:S01]  /*02b0*/  IMAD R5, R14, R14, RZ ;  /* 0x0000000e0e057224 */ /* 0x020fe200078e02ff */
[----:B------:R-:W-:-:S04]  /*02c0*/  IADD3 R3, R3, 0x80, RZ ;  /* 0x0000008003037810 */ /* 0x000fc80007ffe0ff */
[----:B------:R-:W-:-:S13]  /*02d0*/  ISETP.GE.AND P0, PT, R3, R2, PT ;  /* 0x000000020300720c */ /* 0x000fda0003f06270 */
[----:B------:R-:W-:Y:S01]  /*02e0*/  @!P0 IMAD R11, R0, 0x200, R3 ;  /* 0x00000200000b8824 */ /* 0x000fe200078e0203 */
[----:B------:R-:W-:Y:S01]  /*02f0*/  @!P0 IADD3 R3, R3, 0x80, RZ ;  /* 0x0000008003038810 */ /* 0x000fe20007ffe0ff */
[----:B------:R-:W-:Y:S02]  /*0300*/  @!P0 IMAD R15, R15, R15, RZ ;  /* 0x0000000f0f0f8224 */ /* 0x000fe400078e02ff */
[----:B0-----:R-:W-:-:S04]  /*0310*/  IMAD.WIDE.U32 R8, R9, 0x4, R6 ;  /* 0x0000000409087825 */ /* 0x001fc800078e0006 */
[----:B------:R-:W-:Y:S01]  /*0320*/  @!P0 IMAD.WIDE.U32 R6, R11, 0x4, R6 ;  /* 0x000000040b068825 */ /* 0x000fe200078e0006 */
[----:B------:R1:W-:Y:S04]  /*0330*/  STG.E desc[UR4][R8.64], R5 ;  /* 0x0000000508007986 */ /* 0x0003e8000c101904 */
[----:B------:R1:W-:Y:S02]  /*0340*/  @!P0 STG.E desc[UR4][R6.64], R15 ;  /* 0x0000000f06008986 */ /* 0x0003e4000c101904 */
.L_x_19327:
[----:B------:R-:W-:Y:S05]  /*0350*/  BSYNC B0 ;  /* 0x0000000000007941 */ /* 0x000fea0003800000 */
.L_x_19326:
[----:B------:R-:W-:-:S13]  /*0360*/  ISETP.GE.AND P0, PT, R3, R2, PT ;  /* 0x000000020300720c */ /* 0x000fda0003f06270 */
[----:B------:R-:W-:Y:S05]  /*0370*/  @P0 EXIT ;  /* 0x000000000000094d */ /* 0x000fea0003800000 */
[----:B01----:R-:W0:Y:S01]  /*0380*/  LDC.64 R6, c[0x0][0x220] ;  /* 0x00008800ff067b82 */ /* 0x003e220000000a00 */
[----:B------:R-:W-:Y:S01]  /*0390*/  LEA R3, R0, R3, 0x9 ;  /* 0x0000000300037211 */ /* 0x000fe200078e48ff */
[----:B-----5:R-:W-:-:S04]  /*03a0*/  IMAD R5, R4, R4, RZ ;  /* 0x0000000404057224 */ /* 0x020fc800078e02ff */
[----:B0-----:R-:W-:-:S05]  /*03b0*/  IMAD.WIDE.U32 R2, R3, 0x4, R6 ;  /* 0x0000000403027825 */ /* 0x001fca00078e0006 */
[----:B------:R-:W-:Y:S01]  /*03c0*/  STG.E desc[UR4][R2.64], R5 ;  /* 0x0000000502007986 */ /* 0x000fe2000c101904 */
[----:B------:R-:W-:Y:S05]  /*03d0*/  EXIT ;  /* 0x000000000000794d */ /* 0x000fea0003800000 */
.L_x_19328:
        /* <DEDUP_REMOVED lines=10> */
.L_x_71760:


//--------------------- .text._ZN2at6native29vectorized_elementwise_kernelILi2EZNS0_50_GLOBAL__N__2680c7bb_12_PowKernel_cu_140f0503_289629pow_tensor_scalar_kernel_implIiiEEvRNS_18TensorIteratorBaseET0_EUliE_St5arrayIPcLm2EEEEviS6_T1_ --------------------------
	.section	.text._ZN2at6native29vectorized_elementwise_kernelILi2EZNS0_50_GLOBAL__N__2680c7bb_12_PowKernel_cu_140f0503_289629pow_tensor_scalar_kernel_implIiiEEvRNS_18TensorIteratorBaseET0_EUliE_St5arrayIPcLm2EEEEviS6_T1_,"ax",@progbits
	.align	128
        .global         _ZN2at6native29vectorized_elementwise_kernelILi2EZNS0_50_GLOBAL__N__2680c7bb_12_PowKernel_cu_140f0503_289629pow_tensor_scalar_kernel_implIiiEEvRNS_18TensorIteratorBaseET0_EUliE_St5arrayIPcLm2EEEEviS6_T1_
        .type           _ZN2at6native29vectorized_elementwise_kernelILi2EZNS0_50_GLOBAL__N__2680c7bb_12_PowKernel_cu_140f0503_289629pow_tensor_scalar_kernel_implIiiEEvRNS_18TensorIteratorBaseET0_EUliE_St5arrayIPcLm2EEEEviS6_T1_,@function
        .size           _ZN2at6native29vectorized_elementwise_kernelILi2EZNS0_50_GLOBAL__N__2680c7bb_12_PowKernel_cu_140f0503_289629pow_tensor_scalar_kernel_implIiiEEvRNS_18TensorIteratorBaseET0_EUliE_St5arrayIPcLm2EEEEviS6_T1_,(.L_x_71761 - _ZN2at6native29vectorized_elementwise_kernelILi2EZNS0_50_GLOBAL__N__2680c7bb_12_PowKernel_cu_140f0503_289629pow_tensor_scalar_kernel_implIiiEEvRNS_18TensorIteratorBaseET0_EUliE_St5arrayIPcLm2EEEEviS6_T1_)
        .other          _ZN2at6native29vectorized_elementwise_kernelILi2EZNS0_50_GLOBAL__N__2680c7bb_12_PowKernel_cu_140f0503_289629pow_tensor_scalar_kernel_implIiiEEvRNS_18TensorIteratorBaseET0_EUliE_St5arrayIPcLm2EEEEviS6_T1_,@"STO_CUDA_ENTRY STV_DEFAULT"
_ZN2at6native29vectorized_elementwise_kernelILi2EZNS0_50_GLOBAL__N__2680c7bb_12_PowKernel_cu_140f0503_289629pow_tensor_scalar_kernel_implIiiEEvRNS_18TensorIteratorBaseET0_EUliE_St5arrayIPcLm2EEEEviS6_T1_:
.text._ZN2at6native29vectorized_elementwise_kernelILi2EZNS0_50_GLOBAL__N__2680c7bb_12_PowKernel_cu_140f0503_289629pow_tensor_scalar_kernel_implIiiEEvRNS_18TensorIteratorBaseET0_EUliE_St5arrayIPcLm2EEEEviS6_T1_:
        /* <DEDUP_REMOVED lines=19> */
[----:B---3--:R-:W-:Y:S02]  /*0130*/  IMAD R7, R7, R7, RZ ;  /* 0x0000000707077224 */ /* 0x008fe400078e02ff */
[----:B------:R-:W-:Y:S02]  /*0140*/  IMAD R6, R6, R6, RZ ;  /* 0x0000000606067224 */ /* 0x000fe400078e02ff */
[----:B----4-:R-:W-:Y:S02]  /*0150*/  IMAD R9, R9, R9, RZ ;  /* 0x0000000909097224 */ /* 0x010fe400078e02ff */
[----:B------:R-:W-:Y:S01]  /*0160*/  IMAD R8, R8, R8, RZ ;  /* 0x0000000808087224 */ /* 0x000fe200078e02ff */
[----:B------:R-:W-:Y:S01]  /*0170*/  STG.E.64 desc[UR4][R4.64], R6 ;  /* 0x0000000604007986 */ /* 0x000fe2000c101b04 */
[----:B-----5:R-:W-:Y:S02]  /*0180*/  IMAD R11, R11, R11, RZ ;  /* 0x0000000b0b0b7224 */ /* 0x020fe400078e02ff */
[----:B------:R-:W-:Y:S01]  /*0190*/  IMAD R10, R10, R10, RZ ;  /* 0x0000000a0a0a7224 */ /* 0x000fe200078e02ff */
[----:B------:R-:W-:Y:S01]  /*01a0*/  STG.E.64 desc[UR4][R4.64+0x400], R8 ;  /* 0x0004000804007986 */ /* 0x000fe2000c101b04 */
[----:B------:R-:W-:-:S02]  /*01b0*/  IMAD R13, R13, R13, RZ ;  /* 0x0000000d0d0d7224 */ /* 0x000fc400078e02ff */
[----:B------:R-:W-:Y:S01]  /*01c0*/  IMAD R12, R12, R12, RZ ;  /* 0x0000000c0c0c7224 */ /* 0x000fe200078e02ff */
[----:B------:R-:W-:Y:S04]  /*01d0*/  STG.E.64 desc[UR4][R4.64+0x800], R10 ;  /* 0x0008000a04007986 */ /* 0x000fe8000c101b04 */
[----:B------:R-:W-:Y:S01]  /*01e0*/  STG.E.64 desc[UR4][R4.64+0xc00], R12 ;  /* 0x000c000c04007986 */ /* 0x000fe2000c101b04 */
[----:B------:R-:W-:Y:S05]  /*01f0*/  EXIT ;  /* 0x000000000000794d */ /* 0x000fea0003800000 */
.L_x_19329:
        /* <DEDUP_REMOVED lines=61> */
[----:B---3--:R-:W-:-:S05]  /*05d0*/  @!P0 IMAD R19, R19, R19, RZ ;  /* 0x0000001313138224 */ /* 0x008fca00078e02ff */
[----:B------:R2:W-:Y:S01]  /*05e0*/  @!P0 STG.E desc[UR4][R24.64], R19 ;  /* 0x0000001318008986 */ /* 0x0005e2000c101904 */
[----:B------:R-:W-:-:S13]  /*05f0*/  ISETP.GE.AND P0, PT, R17, R16, PT ;  /* 0x000000101100720c */ /* 0x000fda0003f06270 */
[----:B--2---:R-:W-:Y:S05]  /*0600*/  @P0 BRA `(.L_x_19332) ;  /* 0x0000000000380947 */ /* 0x004fea0003800000 */
[----:B------:R-:W0:Y:S01]  /*0610*/  LDC.64 R2, c[0x0][0x220] ;  /* 0x00008800ff027b82 */ /* 0x000e220000000a00 */
[----:B------:R-:W-:Y:S01]  /*0620*/  IADD3 R7, R0, R17, RZ ;  /* 0x0000001100077210 */ /* 0x000fe20007ffe0ff */
[----:B-----5:R-:W-:Y:S02]  /*0630*/  IMAD R5, R18, R18, RZ ;  /* 0x0000001212057224 */ /* 0x020fe400078e02ff */
[----:B------:R-:W-:-:S05]  /*0640*/  VIADD R17, R17, 0x80 ;  /* 0x0000008011117836 */ /* 0x000fca0000000000 */
        /* <DEDUP_REMOVED lines=8> */
[----:B0-----:R-:W-:-:S05]  /*06d0*/  IMAD.WIDE.U32 R2, R7, 0x4, R2 ;  /* 0x0000000407027825 */ /* 0x001fca00078e0002 */
[----:B------:R0:W-:Y:S02]  /*06e0*/  STG.E desc[UR4][R2.64], R5 ;  /* 0x0000000502007986 */ /* 0x0001e4000c101904 */
.L_x_19332:
[----:B------:R-:W-:-:S13]  /*06f0*/  ISETP.GE.AND P0, PT, R17, R16, PT ;  /* 0x000000101100720c */ /* 0x000fda0003f06270 */
[----:B------:R-:W-:Y:S05]  /*0700*/  @P0 BRA `(.L_x_19334) ;  /* 0x0000000000380947 */ /* 0x000fea0003800000 */
[----:B0-----:R-:W0:Y:S01]  /*0710*/  LDC.64 R2, c[0x0][0x220] ;  /* 0x00008800ff027b82 */ /* 0x001e220000000a00 */
[----:B------:R-:W-:Y:S01]  /*0720*/  IADD3 R5, R0, R17, RZ ;  /* 0x0000001100057210 */ /* 0x000fe20007ffe0ff */
[----:B-----5:R-:W-:Y:S02]  /*0730*/  IMAD R21, R21, R21, RZ ;  /* 0x0000001515157224 */ /* 0x020fe400078e02ff */
[----:B------:R-:W-:Y:S02]  /*0740*/  VIADD R17, R17, 0x80 ;  /* 0x0000008011117836 */ /* 0x000fe40000000000 */
[----:B0-----:R-:W-:-:S05]  /*0750*/  IMAD.WIDE.U32 R2, R5, 0x4, R2 ;  /* 0x0000000405027825 */ /* 0x001fca00078e0002 */
[----:B------:R1:W-:Y:S02]  /*0760*/  STG.E desc[UR4][R2.64], R21 ;  /* 0x0000001502007986 */ /* 0x0003e4000c101904 */
.L_x_19333:
[----:B------:R-:W-:-:S13]  /*0770*/  ISETP.GE.AND P0, PT, R17, R16, PT ;  /* 0x000000101100720c */ /* 0x000fda0003f06270 */
[----:B------:R-:W-:Y:S05]  /*0780*/  @P0 BRA `(.L_x_19335) ;  /* 0x00000000003c0947 */ /* 0x000fea0003800000 */
[----:B01----:R-:W0:Y:S01]  /*0790*/  LDC.64 R2, c[0x0][0x220] ;  /* 0x00008800ff027b82 */ /* 0x003e220000000a00 */
[----:B------:R-:W-:Y:S01]  /*07a0*/  IADD3 R7, R0, R17, RZ ;  /* 0x0000001100077210 */ /* 0x000fe20007ffe0ff */
[----:B------:R-:W-:Y:S01]  /*07b0*/  IMAD R5, R14, R14, RZ ;  /* 0x0000000e0e057224 */ /* 0x000fe200078e02ff */
[----:B------:R-:W-:-:S03]  /*07c0*/  IADD3 R17, R17, 0x80, RZ ;  /* 0x0000008011117810 */ /* 0x000fc60007ffe0ff */
[----:B0-----:R-:W-:-:S05]  /*07d0*/  IMAD.WIDE.U32 R2, R7, 0x4, R2 ;  /* 0x0000000407027825 */ /* 0x001fca00078e0002 */
[----:B------:R1:W-:Y:S02]  /*07e0*/  STG.E desc[UR4][R2.64], R5 ;  /* 0x0000000502007986 */ /* 0x0003e4000c101904 */
.L_x_19334:
[----:B------:R-:W-:-:S13]  /*07f0*/  ISETP.GE.AND P0, PT, R17, R16, PT ;  /* 0x000000101100720c */ /* 0x000fda0003f06270 */
[----:B------:R-:W-:Y:S05]  /*0800*/  @P0 BREAK B1 ;  /* 0x0000000000010942 */ /* 0x000fea0003800000 */
[----:B------:R-:W-:Y:S05]  /*0810*/  @P0 BRA `(.L_x_19336) ;  /* 0x0000000000380947 */ /* 0x000fea0003800000 */
[----:B01----:R-:W0:Y:S01]  /*0820*/  LDC.64 R2, c[0x0][0x220] ;  /* 0x00008800ff027b82 */ /* 0x003e220000000a00 */
[----:B------:R-:W-:Y:S01]  /*0830*/  IADD3 R5, R0, R17, RZ ;  /* 0x0000001100057210 */ /* 0x000fe20007ffe0ff */
[----:B-----5:R-:W-:Y:S02]  /*0840*/  IMAD R15, R15, R15, RZ ;  /* 0x0000000f0f0f7224 */ /* 0x020fe400078e02ff */
[----:B------:R-:W-:Y:S02]  /*0850*/  VIADD R17, R17, 0x80 ;  /* 0x0000008011117836 */ /* 0x000fe40000000000 */
[----:B0-----:R-:W-:-:S05]  /*0860*/  IMAD.WIDE.U32 R2, R5, 0x4, R2 ;  /* 0x0000000405027825 */ /* 0x001fca00078e0002 */
[----:B------:R2:W-:Y:S02]  /*0870*/  STG.E desc[UR4][R2.64], R15 ;  /* 0x0000000f02007986 */ /* 0x0005e4000c101904 */
.L_x_19335:
[----:B------:R-:W-:Y:S05]  /*0880*/  BSYNC B1 ;  /* 0x0000000000017941 */ /* 0x000fea0003800000 */
.L_x_19331:
[----:B------:R-:W-:-:S13]  /*0890*/  ISETP.GE.AND P0, PT, R17, R16, PT ;  /* 0x000000101100720c */ /* 0x000fda0003f06270 */
[----:B012---:R-:W0:Y:S01]  /*08a0*/  @!P0 LDC.64 R2, c[0x0][0x220] ;  /* 0x00008800ff028b82 */ /* 0x007e220000000a00 */
[----:B------:R-:W-:Y:S01]  /*08b0*/  @!P0 IADD3 R7, R0, R17, RZ ;  /* 0x0000001100078210 */ /* 0x000fe20007ffe0ff */
[----:B------:R-:W-:Y:S01]  /*08c0*/  @!P0 IMAD R5, R22, R22, RZ ;  /* 0x0000001616058224 */ /* 0x000fe200078e02ff */
[----:B------:R-:W-:-:S03]  /*08d0*/  @!P0 IADD3 R17, R17, 0x80, RZ ;  /* 0x0000008011118810 */ /* 0x000fc60007ffe0ff */
[----:B0-----:R-:W-:-:S05]  /*08e0*/  @!P0 IMAD.WIDE.U32 R2, R7, 0x4, R2 ;  /* 0x0000000407028825 */ /* 0x001fca00078e0002 */
[----:B------:R2:W-:Y:S02]  /*08f0*/  @!P0 STG.E desc[UR4][R2.64], R5 ;  /* 0x0000000502008986 */ /* 0x0005e4000c101904 */
.L_x_19336:
[----:B------:R-:W-:Y:S05]  /*0900*/  BSYNC B0 ;  /* 0x0000000000007941 */ /* 0x000fea0003800000 */
.L_x_19330:
[----:B------:R-:W-:Y:S05]  /*0910*/  WARPSYNC.ALL ;  /* 0x0000000000007948 */ /* 0x000fea0003800000 */
[----:B------:R-:W-:-:S13]  /*0920*/  ISETP.GE.AND P0, PT, R17, R16, PT ;  /* 0x000000101100720c */ /* 0x000fda0003f06270 */
[----:B------:R-:W-:Y:S05]  /*0930*/  @P0 EXIT ;  /* 0x000000000000094d */ /* 0x000fea0003800000 */
[----:B012---:R-:W0:Y:S01]  /*0940*/  LDC.64 R2, c[0x0][0x220] ;  /* 0x00008800ff027b82 */ /* 0x007e220000000a00 */
[----:B------:R-:W-:Y:S01]  /*0950*/  IADD3 R17, R0, R17, RZ ;  /* 0x0000001100117210 */ /* 0x000fe20007ffe0ff */
[----:B-----5:R-:W-:-:S04]  /*0960*/  IMAD R5, R12, R12, RZ ;  /* 0x0000000c0c057224 */ /* 0x020fc800078e02ff */
[----:B0-----:R-:W-:-:S05]  /*0970*/  IMAD.WIDE.U32 R2, R17, 0x4, R2 ;  /* 0x0000000411027825 */ /* 0x001fca00078e0002 */
[----:B------:R-:W-:Y:S01]  /*0980*/  STG.E desc[UR4][R2.64], R5 ;  /* 0x0000000502007986 */ /* 0x000fe2000c101904 */
[----:B------:R-:W-:Y:S05]  /*0990*/  EXIT ;  /* 0x000000000000794d */ /* 0x000fea0003800000 */
.L_x_19337:
        /* <DEDUP_REMOVED lines=14> */
.L_x_71761:


//--------------------- .text._ZN2at6native29vectorized_elementwise_kernelILi4EZNS0_50_GLOBAL__N__2680c7bb_12_PowKernel_cu_140f0503_289629pow_tensor_scalar_kernel_implIiiEEvRNS_18TensorIteratorBaseET0_EUliE_St5arrayIPcLm2EEEEviS6_T1_ --------------------------
	.section	.text._ZN2at6native29vectorized_elementwise_kernelILi4EZNS0_50_GLOBAL__N__2680c7bb_12_PowKernel_cu_140f0503_289629pow_tensor_scalar_kernel_implIiiEEvRNS_18TensorIteratorBaseET0_EUliE_St5arrayIPcLm2EEEEviS6_T1_,"ax",@progbits
	.align	128
        .global         _ZN2at6native29vectorized_elementwise_kernelILi4EZNS0_50_GLOBAL__N__2680c7bb_12_PowKernel_cu_140f0503_289629pow_tensor_scalar_kernel_implIiiEEvRNS_18TensorIteratorBaseET0_EUliE_St5arrayIPcLm2EEEEviS6_T1_
        .type           _ZN2at6native29vectorized_elementwise_kernelILi4EZNS0_50_GLOBAL__N__2680c7bb_12_PowKernel_cu_140f0503_289629pow_tensor_scalar_kernel_implIiiEEvRNS_18TensorIteratorBaseET0_EUliE_St5arrayIPcLm2EEEEviS6_T1_,@function
        .size           _ZN2at6native29vectorized_elementwise_kernelILi4EZNS0_50_GLOBAL__N__2680c7bb_12_PowKernel_cu_140f0503_289629pow_tensor_scalar_kernel_implIiiEEvRNS_18TensorIteratorBaseET0_EUliE_St5arrayIPcLm2EEEEviS6_T1_,(.L_x_71762 - _ZN2at6native29vectorized_elementwise_kernelILi4EZNS0_50_GLOBAL__N__2680c7bb_12_PowKernel_cu_140f0503_289629pow_tensor_scalar_kernel_implIiiEEvRNS_18TensorIteratorBaseET0_EUliE_St5arrayIPcLm2EEEEviS6_T1_)
        .other          _ZN2at6native29vectorized_elementwise_kernelILi4EZNS0_50_GLOBAL__N__2680c7bb_12_PowKernel_cu_140f0503_289629pow_tensor_scalar_kernel_implIiiEEvRNS_18TensorIteratorBaseET0_EUliE_St5arrayIPcLm2EEEEviS6_T1_,@"STO_CUDA_ENTRY STV_DEFAULT"
_ZN2at6native29vectorized_elementwise_kernelILi4EZNS0_50_GLOBAL__N__2680c7bb_12_PowKernel_cu_140f0503_289629pow_tensor_scalar_kernel_implIiiEEvRNS_18TensorIteratorBaseET0_EUliE_St5arrayIPcLm2EEEEviS6_T1_:
.text._ZN2at6native29vectorized_elementwise_kernelILi4EZNS0_50_GLOBAL__N__2680c7bb_12_PowKernel_cu_140f0503_289629pow_tensor_scalar_kernel_implIiiEEvRNS_18TensorIteratorBaseET0_EUliE_St5arrayIPcLm2EEEEviS6_T1_:
        /* <DEDUP_REMOVED lines=17> */
[----:B---3--:R-:W-:Y:S02]  /*0110*/  IMAD R7, R7, R7, RZ ;  /* 0x0000000707077224 */ /* 0x008fe400078e02ff */
[----:B------:R-:W-:Y:S02]  /*0120*/  IMAD R6, R6, R6, RZ ;  /* 0x0000000606067224 */ /* 0x000fe400078e02ff */
[----:B------:R-:W-:Y:S02]  /*0130*/  IMAD R5, R5, R5, RZ ;  /* 0x0000000505057224 */ /* 0x000fe400078e02ff */
[----:B------:R-:W-:Y:S02]  /*0140*/  IMAD R4, R4, R4, RZ ;  /* 0x0000000404047224 */ /* 0x000fe400078e02ff */
[----:B----4-:R-:W-:Y:S02]  /*0150*/  IMAD R11, R11, R11, RZ ;  /* 0x0000000b0b0b7224 */ /* 0x010fe400078e02ff */
[----:B------:R-:W-:Y:S01]  /*0160*/  IMAD R10, R10, R10, RZ ;  /* 0x0000000a0a0a7224 */ /* 0x000fe200078e02ff */
[----:B------:R-:W-:Y:S01]  /*0170*/  STG.E.128 desc[UR4][R12.64], R4 ;  /* 0x000000040c007986 */ /* 0x000fe2000c101d04 */
[----:B------:R-:W-:-:S02]  /*0180*/  IMAD R9, R9, R9, RZ ;  /* 0x0000000909097224 */ /* 0x000fc400078e02ff */
[----:B------:R-:W-:-:S05]  /*0190*/  IMAD R8, R8, R8, RZ ;  /* 0x0000000808087224 */ /* 0x000fca00078e02ff */
[----:B------:R-:W-:Y:S01]  /*01a0*/  STG.E.128 desc[UR4][R12.64+0x800], R8 ;  /* 0x000800080c007986 */ /* 0x000fe2000c101d04 */
[----:B------:R-:W-:Y:S05]  /*01b0*/  EXIT ;  /* 0x000000000000794d */ /* 0x000fea0003800000 */
.L_x_19338:
        /* <DEDUP_REMOVED lines=79> */
.L_x_19341:
        /* <DEDUP_REMOVED lines=8> */
.L_x_19342:
        /* <DEDUP_REMOVED lines=8> */
.L_x_19343:
        /* <DEDUP_REMOVED lines=9> */
.L_x_19344:
[----:B------:R-:W-:Y:S05]  /*0840*/  BSYNC B1 ;  /* 0x0000000000017941 */ /* 0x000fea0003800000 */
.L_x_19340:
[----:B------:R-:W-:-:S13]  /*0850*/  ISETP.GE.AND P0, PT, R17, R16, PT ;  /* 0x000000101100720c */ /* 0x000fda0003f06270 */
[----:B012---:R-:W0:Y:S01]  /*0860*/  @!P0 LDC.64 R2, c[0x0][0x220] ;  /* 0x00008800ff028b82 */ /* 0x007e220000000a00 */
[----:B------:R-:W-:Y:S01]  /*0870*/  @!P0 IADD3 R7, R0, R17, RZ ;  /* 0x0000001100078210 */ /* 0x000fe20007ffe0ff */
[----:B------:R-:W-:Y:S01]  /*0880*/  @!P0 IMAD R5, R22, R22, RZ ;  /* 0x0000001616058224 */ /* 0x000fe200078e02ff */
[----:B------:R-:W-:-:S03]  /*0890*/  @!P0 IADD3 R17, R17, 0x80, RZ ;  /* 0x0000008011118810 */ /* 0x000fc60007ffe0ff */
[----:B0-----:R-:W-:-:S05]  /*08a0*/  @!P0 IMAD.WIDE.U32 R2, R7, 0x4, R2 ;  /* 0x0000000407028825 */ /* 0x001fca00078e0002 */
[----:B------:R2:W-:Y:S02]  /*08b0*/  @!P0 STG.E desc[UR4][R2.64], R5 ;  /* 0x0000000502008986 */ /* 0x0005e4000c101904 */
.L_x_19345:
[----:B------:R-:W-:Y:S05]  /*08c0*/  BSYNC B0 ;  /* 0x0000000000007941 */ /* 0x000fea0003800000 */
.L_x_19339:
        /* <DEDUP_REMOVED lines=9> */
.L_x_19346:
        /* <DEDUP_REMOVED lines=10> */
.L_x_71762:


//--------------------- .text._ZN2at6native29vectorized_elementwise_kernelILi8EZNS0_50_GLOBAL__N__2680c7bb_12_PowKernel_cu_140f0503_289629pow_tensor_scalar_kernel_implIiiEEvRNS_18TensorIteratorBaseET0_EUliE_St5arrayIPcLm2EEEEviS6_T1_ --------------------------
	.section	.text._ZN2at6native29vectorized_elementwise_kernelILi8EZNS0_50_GLOBAL__N__2680c7bb_12_PowKernel_cu_140f0503_289629pow_tensor_scalar_kernel_implIiiEEvRNS_18TensorIteratorBaseET0_EUliE_St5arrayIPcLm2EEEEviS6_T1_,"ax",@progbits
	.align	128
        .global         _ZN2at6native29vectorized_elementwise_kernelILi8EZNS0_50_GLOBAL__N__2680c7bb_12_PowKernel_cu_140f0503_289629pow_tensor_scalar_kernel_implIiiEEvRNS_18TensorIteratorBaseET0_EUliE_St5arrayIPcLm2EEEEviS6_T1_
        .type           _ZN2at6native29vectorized_elementwise_kernelILi8EZNS0_50_GLOBAL__N__2680c7bb_12_PowKernel_cu_140f0503_289629pow_tensor_scalar_kernel_implIiiEEvRNS_18TensorIteratorBaseET0_EUliE_St5arrayIPcLm2EEEEviS6_T1_,@function
        .size           _ZN2at6native29vectorized_elementwise_kernelILi8EZNS0_50_GLOBAL__N__2680c7bb_12_PowKernel_cu_140f0503_289629pow_tensor_scalar_kernel_implIiiEEvRNS_18TensorIteratorBaseET0_EUliE_St5arrayIPcLm2EEEEviS6_T1_,(.L_x_71763 - _ZN2at6native29vectorized_elementwise_kernelILi8EZNS0_50_GLOBAL__N__2680c7bb_12_PowKernel_cu_140f0503_289629pow_tensor_scalar_kernel_implIiiEEvRNS_18TensorIteratorBaseET0_EUliE_St5arrayIPcLm2EEEEviS6_T1_)
        .other          _ZN2at6native29vectorized_elementwise_kernelILi8EZNS0_50_GLOBAL__N__2680c7bb_12_PowKernel_cu_140f0503_289629pow_tensor_scalar_kernel_implIiiEEvRNS_18TensorIteratorBaseET0_EUliE_St5arrayIPcLm2EEEEviS6_T1_,@"STO_CUDA_ENTRY STV_DEFAULT"
_ZN2at6native29vectorized_elementwise_kernelILi8EZNS0_50_GLOBAL__N__2680c7bb_12_PowKernel_cu_140f0503_289629pow_tensor_scalar_kernel_implIiiEEvRNS_18TensorIteratorBaseET0_EUliE_St5arrayIPcLm2EEEEviS6_T1_:
.text._ZN2at6native29vectorized_elementwise_kernelILi8EZNS0_50_GLOBAL__N__2680c7bb_12_PowKernel_cu_140f0503_289629pow_tensor_scalar_kernel_implIiiEEvRNS_18TensorIteratorBaseET0_EUliE_St5arrayIPcLm2EEEEviS6_T1_:
        /* <DEDUP_REMOVED lines=28> */
.L_x_19347:
        /* <DEDUP_REMOVED lines=79> */
.L_x_19350:
        /* <DEDUP_REMOVED lines=8> */
.L_x_19351:
        /* <DEDUP_REMOVED lines=8> */
.L_x_19352:
        /* <DEDUP_REMOVED lines=9> */
.L_x_19353:
[----:B------:R-:W-:Y:S05]  /*0840*/  BSYNC B1 ;  /* 0x0000000000017941 */ /* 0x000fea0003800000 */
.L_x_19349:
[----:B------:R-:W-:-:S13]  /*0850*/  ISETP.GE.AND P0, PT, R17, R16, PT ;  /* 0x000000101100720c */ /* 0x000fda0003f06270 */
[----:B012---:R-:W0:Y:S01]  /*0860*/  @!P0 LDC.64 R2, c[0x0][0x220] ;  /* 0x00008800ff028b82 */ /* 0x007e220000000a00 */
[----:B------:R-:W-:Y:S01]  /*0870*/  @!P0 IADD3 R7, R0, R17, RZ ;  /* 0x0000001100078210 */ /* 0x000fe20007ffe0ff */
[----:B------:R-:W-:Y:S01]  /*0880*/  @!P0 IMAD R5, R22, R22, RZ ;  /* 0x0000001616058224 */ /* 0x000fe200078e02ff */
[----:B------:R-:W-:-:S03]  /*0890*/  @!P0 IADD3 R17, R17, 0x80, RZ ;  /* 0x0000008011118810 */ /* 0x000fc60007ffe0ff */
[----:B0-----:R-:W-:-:S05]  /*08a0*/  @!P0 IMAD.WIDE.U32 R2, R7, 0x4, R2 ;  /* 0x0000000407028825 */ /* 0x001fca00078e0002 */
[----:B------:R2:W-:Y:S02]  /*08b0*/  @!P0 STG.E desc[UR4][R2.64], R5 ;  /* 0x0000000502008986 */ /* 0x0005e4000c101904 */
.L_x_19354:
[----:B------:R-:W-:Y:S05]  /*08c0*/  BSYNC B0 ;  /* 0x0000000000007941 */ /* 0x000fea0003800000 */
.L_x_19348:
        /* <DEDUP_REMOVED lines=9> */
.L_x_19355:
        /* <DEDUP_REMOVED lines=10> */
.L_x_71763:


//--------------------- .text._ZN2at6native18elementwise_kernelILi128ELi4EZNS0_15gpu_kernel_implIZNS0_50_GLOBAL__N__2680c7bb_12_PowKernel_cu_140f0503_289629pow_tensor_scalar_kernel_implIaaEEvRNS_18TensorIteratorBaseET0_EUlaE2_EEvS6_RKT_EUliE_EEviT1_ --------------------------
	.section	.text._ZN2at6native18elementwise_kernelILi128ELi4EZNS0_15gpu_kernel_implIZNS0_50_GLOBAL__N__2680c7bb_12_PowKernel_cu_140f0503_289629pow_tensor_scalar_kernel_implIaaEEvRNS_18TensorIteratorBaseET0_EUlaE2_EEvS6_RKT_EUliE_EEviT1_,"ax",@progbits
	.align	128
        .global         _ZN2at6native18elementwise_kernelILi128ELi4EZNS0_15gpu_kernel_implIZNS0_50_GLOBAL__N__2680c7bb_12_PowKernel_cu_140f0503_289629pow_tensor_scalar_kernel_implIaaEEvRNS_18TensorIteratorBaseET0_EUlaE2_EEvS6_RKT_EUliE_EEviT1_
        .type           _ZN2at6native18elementwise_kernelILi128ELi4EZNS0_15gpu_kernel_implIZNS0_50_GLOBAL__N__2680c7bb_12_PowKernel_cu_140f0503_289629pow_tensor_scalar_kernel_implIaaEEvRNS_18TensorIteratorBaseET0_EUlaE2_EEvS6_RKT_EUliE_EEviT1_,@function
        .size           _ZN2at6native18elementwise_kernelILi128ELi4EZNS0_15gpu_kernel_implIZNS0_50_GLOBAL__N__2680c7bb_12_PowKernel_cu_140f0503_289629pow_tensor_scalar_kernel_implIaaEEvRNS_18TensorIteratorBaseET0_EUlaE2_EEvS6_RKT_EUliE_EEviT1_,(.L_x_71764 - _ZN2at6native18elementwise_kernelILi128ELi4EZNS0_15gpu_kernel_implIZNS0_50_GLOBAL__N__2680c7bb_12_PowKernel_cu_140f0503_289629pow_tensor_scalar_kernel_implIaaEEvRNS_18TensorIteratorBaseET0_EUlaE2_EEvS6_RKT_EUliE_EEviT1_)
        .other          _ZN2at6native18elementwise_kernelILi128ELi4EZNS0_15gpu_kernel_implIZNS0_50_GLOBAL__N__2680c7bb_12_PowKernel_cu_140f0503_289629pow_tensor_scalar_kernel_implIaaEEvRNS_18TensorIteratorBaseET0_EUlaE2_EEvS6_RKT_EUliE_EEviT1_,@"STO_CUDA_ENTRY STV_DEFAULT"
_ZN2at6native18elementwise_kernelILi128ELi4EZNS0_15gpu_kernel_implIZNS0_50_GLOBAL__N__2680c7bb_12_PowKernel_cu_140f0503_289629pow_tensor_scalar_kernel_implIaaEEvRNS_18TensorIteratorBaseET0_EUlaE2_EEvS6_RKT_EUliE_EEviT1_:
.text._ZN2at6native18elementwise_kernelILi128ELi4EZNS0_15gpu_kernel_implIZNS0_50_GLOBAL__N__2680c7bb_12_PowKernel_cu_140f0503_289629pow_tensor_scalar_kernel_implIaaEEvRNS_18TensorIteratorBaseET0_EUlaE2_EEvS6_RKT_EUliE_EEviT1_:
        /* <DEDUP_REMOVED lines=313> */
.L_x_19358:
        /* <DEDUP_REMOVED lines=18> */
[----:B------:R0:W5:Y:S01]  /*14b0*/  LDG.E.U8 R0, desc[UR36][R2.64] ;  /* 0x0000002402007981 */ /* 0x000162000c1e1100 */
[----:B------:R-:W-:Y:S05]  /*14c0*/  BRA `(.L_x_19364) ;  /* 0x0000000c005c7947 */ /* 0x000fea0003800000 */
.L_x_19362:
[----:B------:R0:W5:Y:S01]  /*14d0*/  LDG.E.U8 R0, desc[UR36][R2.64] ;  /* 0x0000002402007981 */ /* 0x000162000c1e1100 */
[----:B------:R-:W-:Y:S05]  /*14e0*/  BRA `(.L_x_19364) ;  /* 0x0000000c00547947 */ /* 0x000fea0003800000 */
.L_x_19361:
[----:B------:R-:W-:-:S13]  /*14f0*/  ISETP.NE.AND P0, PT, R4, 0x2, PT ;  /* 0x000000020400780c */ /* 0x000fda0003f05270 */
[----:B------:R-:W-:Y:S05]  /*1500*/  @!P0 BRA `(.L_x_19365) ;  /* 0x0000000000208947 */ /* 0x000fea0003800000 */
[----:B------:R-:W-:-:S13]  /*1510*/  ISETP.NE.AND P0, PT, R4, 0x3, PT ;  /* 0x000000030400780c */ /* 0x000fda0003f05270 */
[----:B------:R-:W-:Y:S05]  /*1520*/  @!P0 BRA `(.L_x_19366) ;  /* 0x0000000000108947 */ /* 0x000fea0003800000 */
[----:B------:R-:W-:-:S13]  /*1530*/  ISETP.NE.AND P0, PT, R4, 0x4, PT ;  /* 0x000000040400780c */ /* 0x000fda0003f05270 */
[----:B------:R-:W-:Y:S05]  /*1540*/  @P0 BRA `(.L_x_19363) ;  /* 0x0000000800e80947 */ /* 0x000fea0003800000 */
[----:B------:R0:W5:Y:S01]  /*1550*/  LDG.E.U8 R0, desc[UR36][R2.64] ;  /* 0x0000002402007981 */ /* 0x000162000c1e1100 */
[----:B------:R-:W-:Y:S05]  /*1560*/  BRA `(.L_x_19364) ;  /* 0x0000000c00347947 */ /* 0x000fea0003800000 */
.L_x_19366:
[----:B------:R0:W5:Y:S01]  /*1570*/  LDG.E.U8 R0, desc[UR36][R2.64] ;  /* 0x0000002402007981 */ /* 0x000162000c1e1100 */
[----:B------:R-:W-:Y:S05]  /*1580*/  BRA `(.L_x_19364) ;  /* 0x0000000c002c7947 */ /* 0x000fea0003800000 */
.L_x_19365:
[----:B------:R0:W5:Y:S01]  /*1590*/  LDG.E.U16 R0, desc[UR36][R2.64] ;  /* 0x0000002402007981 */ /* 0x000162000c1e1500 */
[----:B------:R-:W-:Y:S05]  /*15a0*/  BRA `(.L_x_19364) ;  /* 0x0000000c00247947 */ /* 0x000fea0003800000 */
.L_x_19360:
        /* <DEDUP_REMOVED lines=9> */
.L_x_19368:
[----:B------:R-:W2:Y:S02]  /*1640*/  LDG.E.U16 R4, desc[UR36][R2.64] ;  /* 0x0000002402047981 */ /* 0x000ea4000c1e1500 */
[----:B--2---:R-:W-:-:S06]  /*1650*/  HADD2.F32 R4, -RZ, R4.H0_H0 ;  /* 0x20000004ff047230 */ /* 0x004fcc0000004100 */
[----:B------:R-:W0:Y:S02]  /*1660*/  F2I.FTZ.TRUNC.NTZ R4, R4 ;  /* 0x0000000400047305 */ /* 0x000e24000021f100 */
[----:B0-----:R-:W-:Y:S01]  /*1670*/  PRMT R0, R4, 0x7610, R0 ;  /* 0x0000761004007816 */ /* 0x001fe20000000000 */
[----:B------:R-:W-:Y:S06]  /*1680*/  BRA `(.L_x_19364) ;  /* 0x0000000800ec7947 */ /* 0x000fec0003800000 */
.L_x_19367:
        /* <DEDUP_REMOVED lines=9> */
.L_x_19370:
[----:B------:R-:W2:Y:S02]  /*1720*/  LDG.E.U16 R2, desc[UR36][R2.64] ;  /* 0x0000002402027981 */ /* 0x000ea4000c1e1500 */
[----:B--2---:R-:W-:-:S06]  /*1730*/  HADD2.F32 R4, -RZ, R2.H0_H0 ;  /* 0x20000002ff047230 */ /* 0x004fcc0000004100 */
[----:B------:R-:W0:Y:S02]  /*1740*/  F2I.FTZ.TRUNC.NTZ R4, R4 ;  /* 0x0000000400047305 */ /* 0x000e24000021f100 */
[----:B0-----:R-:W-:Y:S01]  /*1750*/  PRMT R0, R4, 0x7610, R0 ;  /* 0x0000761004007816 */ /* 0x001fe20000000000 */
[----:B------:R-:W-:Y:S06]  /*1760*/  BRA `(.L_x_19364) ;  /* 0x0000000800b47947 */ /* 0x000fec0003800000 */
.L_x_19369:
[----:B------:R-:W2:Y:S02]  /*1770*/  LDG.E.64 R2, desc[UR36][R2.64] ;  /* 0x0000002402027981 */ /* 0x000ea4000c1e1b00 */
[----:B--2---:R0:W1:Y:S01]  /*1780*/  F2I.F64.TRUNC R0, R2 ;  /* 0x0000000200007311 */ /* 0x004062000030d100 */
[----:B------:R-:W-:Y:S05]  /*1790*/  BRA `(.L_x_19364) ;  /* 0x0000000800a87947 */ /* 0x000fea0003800000 */
.L_x_19359:
        /* <DEDUP_REMOVED lines=12> */
.L_x_19373:
[----:B------:R-:W2:Y:S02]  /*1860*/  LDG.E.64 R2, desc[UR36][R2.64] ;  /* 0x0000002402027981 */ /* 0x000ea4000c1e1b00 */
[----:B--2---:R3:W4:Y:S01]  /*1870*/  F2I.F64.TRUNC R0, R2 ;  /* 0x0000000200007311 */ /* 0x004722000030d100 */
[----:B------:R-:W-:Y:S05]  /*1880*/  BRA `(.L_x_19364) ;  /* 0x00000008006c7947 */ /* 0x000fea0003800000 */
.L_x_19372:
        /* <DEDUP_REMOVED lines=28> */
.L_x_19375:
        /* <DEDUP_REMOVED lines=15> */
.L_x_19374:
[----:B------:R-:W2:Y:S02]  /*1b40*/  LDG.E.U16 R4, desc[UR36][R2.64] ;  /* 0x0000002402047981 */ /* 0x000ea4000c1e1500 */
[----:B--2---:R-:W-:-:S06]  /*1b50*/  IMAD.U32 R4, R4, 0x10000, RZ ;  /* 0x0001000004047824 */ /* 0x004fcc00078e00ff */
[----:B------:R-:W0:Y:S02]  /*1b60*/  F2I.FTZ.TRUNC.NTZ R4, R4 ;  /* 0x0000000400047305 */ /* 0x000e24000021f100 */
[----:B0-----:R-:W-:Y:S01]  /*1b70*/  PRMT R0, R4, 0x7610, R0 ;  /* 0x0000761004007816 */ /* 0x001fe20000000000 */
[----:B------:R-:W-:Y:S06]  /*1b80*/  BRA `(.L_x_19364) ;  /* 0x0000000400ac7947 */ /* 0x000fec0003800000 */
.L_x_19371:
        /* <DEDUP_REMOVED lines=10> */
.L_x_19378:
        /* <DEDUP_REMOVED lines=21> */
.L_x_19382:
[----:B------:R-:W-:Y:S05]  /*1d80*/  BSYNC B1 ;  /* 0x0000000000017941 */ /* 0x000fea0003800000 */
.L_x_19381:
[----:B------:R-:W-:Y:S01]  /*1d90*/  IMAD.SHL.U32 R2, R2, 0x100000, RZ ;  /* 0x0010000002027824 */ /* 0x000fe200078e00ff */
[----:B------:R-:W-:-:S04]  /*1da0*/  LEA R3, R0, 0x3b800000, 0x17 ;  /* 0x3b80000000037811 */ /* 0x000fc800078eb8ff */
[----:B------:R-:W-:-:S07]  /*1db0*/  LOP3.LUT R4, R3, R2, R4, 0xfe, !PT ;  /* 0x0000000203047212 */ /* 0x000fce00078efe04 */
.L_x_19380:
[----:B------:R-:W-:Y:S05]  /*1dc0*/  BSYNC B0 ;  /* 0x0000000000007941 */ /* 0x000fea0003800000 */
.L_x_19379:
[----:B------:R-:W0:Y:S02]  /*1dd0*/  F2I.FTZ.TRUNC.NTZ R4, R4 ;  /* 0x0000000400047305 */ /* 0x000e24000021f100 */
[----:B0-----:R-:W-:Y:S01]  /*1de0*/  PRMT R0, R4, 0x7610, R0 ;  /* 0x0000761004007816 */ /* 0x001fe20000000000 */
[----:B------:R-:W-:Y:S06]  /*1df0*/  BRA `(.L_x_19364) ;  /* 0x0000000400107947 */ /* 0x000fec0003800000 */
.L_x_19377:
        /* <DEDUP_REMOVED lines=21> */
.L_x_19386:
[----:B------:R-:W-:Y:S05]  /*1f50*/  BSYNC B1 ;  /* 0x0000000000017941 */ /* 0x000fea0003800000 */
.L_x_19385:
[----:B------:R-:W-:Y:S01]  /*1f60*/  IMAD.SHL.U32 R2, R2, 0x200000, RZ ;  /* 0x0020000002027824 */ /* 0x000fe200078e00ff */
[----:B------:R-:W-:-:S04]  /*1f70*/  LEA R3, R0, 0x37800000, 0x17 ;  /* 0x3780000000037811 */ /* 0x000fc800078eb8ff */
[----:B------:R-:W-:-:S07]  /*1f80*/  LOP3.LUT R4, R3, R2, R4, 0xfe, !PT ;  /* 0x0000000203047212 */ /* 0x000fce00078efe04 */
.L_x_19384:
[----:B------:R-:W-:Y:S05]  /*1f90*/  BSYNC B0 ;  /* 0x0000000000007941 */ /* 0x000fea0003800000 */
.L_x_19383:
[----:B------:R-:W0:Y:S02]  /*1fa0*/  F2I.FTZ.TRUNC.NTZ R4, R4 ;  /* 0x0000000400047305 */ /* 0x000e24000021f100 */
[----:B0-----:R-:W-:Y:S01]  /*1fb0*/  PRMT R0, R4, 0x7610, R0 ;  /* 0x0000761004007816 */ /* 0x001fe20000000000 */
[----:B------:R-:W-:Y:S06]  /*1fc0*/  BRA `(.L_x_19364) ;  /* 0x00000000009c7947 */ /* 0x000fec0003800000 */
.L_x_19376:
        /* <DEDUP_REMOVED lines=14> */
.L_x_19390:
[----:B------:R-:W-:Y:S05]  /*20b0*/  BSYNC B0 ;  /* 0x0000000000007941 */ /* 0x000fea0003800000 */
.L_x_19389:
[----:B------:R-:W0:Y:S02]  /*20c0*/  F2I.FTZ.TRUNC.NTZ R4, R4 ;  /* 0x0000000400047305 */ /* 0x000e24000021f100 */
[----:B0-----:R-:W-:Y:S01]  /*20d0*/  PRMT R0, R4, 0x7610, R0 ;  /* 0x0000761004007816 */ /* 0x001fe20000000000 */
[----:B------:R-:W-:Y:S06]  /*20e0*/  BRA `(.L_x_19364) ;  /* 0x0000000000547947 */ /* 0x000fec0003800000 */
.L_x_19363:
        /* <DEDUP_REMOVED lines=16> */
.L_x_19391:
[----:B------:R-:W-:Y:S01]  /*21f0*/  PRMT R0, RZ, 0x7610, R0 ;  /* 0x00007610ff007816 */ /* 0x000fe20000000000 */
[----:B------:R-:W-:Y:S06]  /*2200*/  BRA `(.L_x_19364) ;  /* 0x00000000000c7947 */ /* 0x000fec0003800000 */
.L_x_19388:
[----:B------:R2:W5:Y:S01]  /*2210*/  LDG.E.U8 R0, desc[UR36][R2.64] ;  /* 0x0000002402007981 */ /* 0x000562000c1e1100 */
[----:B------:R-:W-:Y:S05]  /*2220*/  BRA `(.L_x_19364) ;  /* 0x0000000000047947 */ /* 0x000fea0003800000 */
.L_x_19387:
[----:B------:R1:W5:Y:S02]  /*2230*/  LDG.E.U8 R0, desc[UR36][R2.64] ;  /* 0x0000002402007981 */ /* 0x000364000c1e1100 */
.L_x_19364:
[----:B0123--:R-:W0:Y:S01]  /*2240*/  LDC.U8 R2, c[0x0][0x420] ;  /* 0x00010800ff027b82 */ /* 0x00fe220000000000 */
[----:B------:R-:W-:Y:S01]  /*2250*/  BSSY B0, `(.L_x_19392) ;  /* 0x000003c000007945 */ /* 0x000fe20003800000 */
[C---:B0-----:R-:W-:Y:S02]  /*2260*/  PRMT R3, R2.reuse, 0x8880, RZ ;  /* 0x0000888002037816 */ /* 0x041fe400000000ff */
[----:B------:R-:W-:Y:S02]  /*2270*/  PRMT R2, R2, 0x8880, RZ ;  /* 0x0000888002027816 */ /* 0x000fe400000000ff */
[----:B------:R-:W-:Y:S02]  /*2280*/  ISETP.GE.AND P0, PT, R3, RZ, PT ;  /* 0x000000ff0300720c */ /* 0x000fe40003f06270 */
[----:B------:R-:W-:-:S11]  /*2290*/  PRMT R2, R2, 0x7710, RZ ;  /* 0x0000771002027816 */ /* 0x000fd600000000ff */
[----:B------:R-:W-:Y:S05]  /*22a0*/  @!P0 BRA `(.L_x_19393) ;  /* 0x0000000000b08947 */ /* 0x000fea0003800000 */
[----:B------:R-:W-:Y:S01]  /*22b0*/  ISETP.NE.AND P0, PT, R3, RZ, PT ;  /* 0x000000ff0300720c */ /* 0x000fe20003f05270 */
[----:B------:R-:W-:-:S12]  /*22c0*/  IMAD.MOV.U32 R3, RZ, RZ, 0x1 ;  /* 0x00000001ff037424 */ /* 0x000fd800078e00ff */
[----:B------:R-:W-:Y:S05]  /*22d0*/  @!P0 BRA `(.L_x_19394) ;  /* 0x0000000000cc8947 */ /* 0x000fea0003800000 */
[C---:B------:R-:W-:Y:S01]  /*22e0*/  LOP3.LUT R4, R2.reuse, 0x1, RZ, 0xc0, !PT ;  /* 0x0000000102047812 */ /* 0x040fe200078ec0ff */
[----:B------:R-:W-:Y:S01]  /*22f0*/  VIADD R3, R2, 0x1 ;  /* 0x0000000102037836 */ /* 0x000fe20000000000 */
[----:B----45:R-:W-:Y:S01]  /*2300*/  PRMT R5, R0, 0x9910, RZ ;  /* 0x0000991000057816 */ /* 0x030fe200000000ff */
[----:B------:R-:W-:Y:S01]  /*2310*/  BSSY B1, `(.L_x_19395) ;  /* 0x0000024000017945 */ /* 0x000fe20003800000 */
[----:B------:R-:W-:Y:S02]  /*2320*/  ISETP.NE.U32.AND P0, PT, R4, 0x1, PT ;  /* 0x000000010400780c */ /* 0x000fe40003f05070 */
[----:B------:R-:W-:Y:S02]  /*2330*/  LOP3.LUT R4, R3, 0xff, RZ, 0xc0, !PT ;  /* 0x000000ff03047812 */ /* 0x000fe400078ec0ff */
[----:B------:R-:W-:Y:S02]  /*2340*/  SEL R3, R0, 0x1, !P0 ;  /* 0x0000000100037807 */ /* 0x000fe40004000000 */
[----:B------:R-:W-:Y:S01]  /*2350*/  ISETP.GE.U32.AND P0, PT, R4, 0x3, PT ;  /* 0x000000030400780c */ /* 0x000fe20003f06070 */
[----:B------:R-:W-:Y:S01]  /*2360*/  IMAD.MOV.U32 R4, RZ, RZ, R5 ;  /* 0x000000ffff047224 */ /* 0x000fe200078e0005 */
[----:B------:R-:W-:-:S02]  /*2370*/  PRMT R0, R3, 0x9910, RZ ;  /* 0x0000991003007816 */ /* 0x000fc400000000ff */
[----:B------:R-:W-:Y:S01]  /*2380*/  LOP3.LUT R3, R2, 0x80, RZ, 0xc0, !PT ;  /* 0x0000008002037812 */ /* 0x000fe200078ec0ff */
[----:B------:R-:W-:-:S03]  /*2390*/  IMAD R4, R4, R4, RZ ;  /* 0x0000000404047224 */ /* 0x000fc600078e02ff */
[----:B------:R-:W-:Y:S02]  /*23a0*/  LEA.HI R2, R3, R2, RZ, 0x19 ;  /* 0x0000000203027211 */ /* 0x000fe400078fc8ff */
[----:B------:R-:W-:-:S03]  /*23b0*/  PRMT R3, R0, 0x7610, R3 ;  /* 0x0000761000037816 */ /* 0x000fc60000000003 */
[----:B------:R-:W-:Y:S05]  /*23c0*/  @!P0 BRA `(.L_x_19396) ;  /* 0x0000000000608947 */ /* 0x000fea0003800000 */
[----:B------:R-:W-:-:S04]  /*23d0*/  PRMT R0, R2, 0x8880, RZ ;  /* 0x0000888002007816 */ /* 0x000fc800000000ff */
[----:B------:R-:W-:-:S04]  /*23e0*/  SHF.R.S32.HI R0, RZ, 0x1, R0 ;  /* 0x00000001ff007819 */ /* 0x000fc80000011400 */
[----:B------:R-:W-:-:S07]  /*23f0*/  PRMT R5, R0, 0x7610, R5 ;  /* 0x0000761000057816 */ /* 0x000fce0000000005 */
.L_x_19397:
        /* <DEDUP_REMOVED lines=21> */
.L_x_19396:
[----:B------:R-:W-:Y:S05]  /*2550*/  BSYNC B1 ;  /* 0x0000000000017941 */ /* 0x000fea0003800000 */
.L_x_19395:
[----:B------:R-:W-:Y:S05]  /*2560*/  BRA `(.L_x_19394) ;  /* 0x0000000000287947 */ /* 0x000fea0003800000 */
.L_x_19393:
[----:B----45:R-:W-:Y:S01]  /*2570*/  LOP3.LUT R0, R0, 0xff, RZ, 0xc0, !PT ;  /* 0x000000ff00007812 */ /* 0x030fe200078ec0ff */
[----:B------:R-:W-:-:S03]  /*2580*/  IMAD.MOV.U32 R3, RZ, RZ, 0x1 ;  /* 0x00000001ff037424 */ /* 0x000fc600078e00ff */
[----:B------:R-:W-:-:S13]  /*2590*/  ISETP.NE.AND P0, PT, R0, 0x1, PT ;  /* 0x000000010000780c */ /* 0x000fda0003f05270 */
[----:B------:R-:W-:Y:S05]  /*25a0*/  @!P0 BRA `(.L_x_19394) ;  /* 0x0000000000188947 */ /* 0x000fea0003800000 */
[----:B------:R-:W-:Y:S01]  /*25b0*/  ISETP.NE.AND P0, PT, R0, 0xff, PT ;  /* 0x000000ff0000780c */ /* 0x000fe20003f05270 */
[----:B------:R-:W-:-:S12]  /*25c0*/  IMAD.MOV.U32 R3, RZ, RZ, 0x1 ;  /* 0x00000001ff037424 */ /* 0x000fd800078e00ff */
[----:B------:R-:W-:-:S04]  /*25d0*/  @!P0 LOP3.LUT R2, R2, 0x1, RZ, 0xc0, !PT ;  /* 0x0000000102028812 */ /* 0x000fc800078ec0ff */
[----:B------:R-:W-:-:S04]  /*25e0*/  @!P0 ISETP.NE.U32.AND P1, PT, R2, 0x1, PT ;  /* 0x000000010200880c */ /* 0x000fc80003f25070 */
[----:B------:R-:W-:-:S04]  /*25f0*/  @!P0 SEL R3, R3, 0xffff, P1 ;  /* 0x0000ffff03038807 */ /* 0x000fc80000800000 */
[----:B------:R-:W-:-:S07]  /*2600*/  @P0 PRMT R3, RZ, 0x7610, R3 ;  /* 0x00007610ff030816 */ /* 0x000fce0000000003 */
.L_x_19394:
[----:B------:R-:W-:Y:S05]  /*2610*/  BSYNC B0 ;  /* 0x0000000000007941 */ /* 0x000fea0003800000 */
.L_x_19392:
        /* <DEDUP_REMOVED lines=14> */
.L_x_19401:
[----:B------:R0:W-:Y:S01]  /*2700*/  STG.E.U8 desc[UR36][R16.64], R3 ;  /* 0x0000000310007986 */ /* 0x0001e2000c101124 */
[----:B------:R-:W-:Y:S05]  /*2710*/  BRA `(.L_x_19403) ;  /* 0x0000000c009c7947 */ /* 0x000fea0003800000 */
.L_x_19400:
[----:B------:R-:W-:-:S13]  /*2720*/  ISETP.NE.AND P0, PT, R0, 0x2, PT ;  /* 0x000000020000780c */ /* 0x000fda0003f05270 */
[----:B------:R-:W-:Y:S05]  /*2730*/  @!P0 BRA `(.L_x_19404) ;  /* 0x0000000000388947 */ /* 0x000fea0003800000 */
[----:B------:R-:W-:-:S13]  /*2740*/  ISETP.NE.AND P0, PT, R0, 0x3, PT ;  /* 0x000000030000780c */ /* 0x000fda0003f05270 */
[----:B------:R-:W-:Y:S05]  /*2750*/  @!P0 BRA `(.L_x_19405) ;  /* 0x0000000000208947 */ /* 0x000fea0003800000 */
[----:B------:R-:W-:-:S13]  /*2760*/  ISETP.NE.AND P0, PT, R0, 0x4, PT ;  /* 0x000000040000780c */ /* 0x000fda0003f05270 */
[----:B------:R-:W-:Y:S05]  /*2770*/  @P0 BRA `(.L_x_19402) ;  /* 0x0000000c001c0947 */ /* 0x000fea0003800000 */
[----:B------:R-:W-:-:S04]  /*2780*/  LOP3.LUT R3, R3, 0xffff, RZ, 0xc0, !PT ;  /* 0x0000ffff03037812 */ /* 0x000fc800078ec0ff */
[----:B------:R-:W-:-:S05]  /*2790*/  PRMT R3, R3, 0x8880, RZ ;  /* 0x0000888003037816 */ /* 0x000fca00000000ff */
[----:B------:R-:W-:-:S05]  /*27a0*/  IMAD.MOV.U32 R2, RZ, RZ, R3 ;  /* 0x000000ffff027224 */ /* 0x000fca00078e0003 */
[----:B------:R-:W-:-:S05]  /*27b0*/  SHF.R.S32.HI R3, RZ, 0x1f, R2 ;  /* 0x0000001fff037819 */ /* 0x000fca0000011402 */
[----:B------:R0:W-:Y:S01]  /*27c0*/  STG.E.64 desc[UR36][R16.64], R2 ;  /* 0x0000000210007986 */ /* 0x0001e2000c101b24 */
[----:B------:R-:W-:Y:S05]  /*27d0*/  BRA `(.L_x_19403) ;  /* 0x0000000c006c7947 */ /* 0x000fea0003800000 */
.L_x_19405:
[----:B------:R-:W-:-:S04]  /*27e0*/  LOP3.LUT R3, R3, 0xffff, RZ, 0xc0, !PT ;  /* 0x0000ffff03037812 */ /* 0x000fc800078ec0ff */
[----:B------:R-:W-:-:S05]  /*27f0*/  PRMT R3, R3, 0x8880, RZ ;  /* 0x0000888003037816 */ /* 0x000fca00000000ff */
[----:B------:R0:W-:Y:S01]  /*2800*/  STG.E desc[UR36][R16.64], R3 ;  /* 0x0000000310007986 */ /* 0x0001e2000c101924 */
[----:B------:R-:W-:Y:S05]  /*2810*/  BRA `(.L_x_19403) ;  /* 0x0000000c005c7947 */ /* 0x000fea0003800000 */
.L_x_19404:
[----:B------:R-:W-:-:S04]  /*2820*/  PRMT R3, R3, 0x8880, RZ ;  /* 0x0000888003037816 */ /* 0x000fc800000000ff */
[----:B------:R-:W-:-:S05]  /*2830*/  PRMT R3, R3, 0x7710, RZ ;  /* 0x0000771003037816 */ /* 0x000fca00000000ff */
[----:B------:R0:W-:Y:S01]  /*2840*/  STG.E.U16 desc[UR36][R16.64], R3 ;  /* 0x0000000310007986 */ /* 0x0001e2000c101524 */
[----:B------:R-:W-:Y:S05]  /*2850*/  BRA `(.L_x_19403) ;  /* 0x0000000c004c7947 */ /* 0x000fea0003800000 */
.L_x_19399:
[----:B------:R-:W-:-:S13]  /*2860*/  ISETP.GT.AND P0, PT, R0, 0x6, PT ;  /* 0x000000060000780c */ /* 0x000fda0003f04270 */
[----:B------:R-:W-:Y:S05]  /*2870*/  @P0 BRA `(.L_x_19406) ;  /* 0x00000000002c0947 */ /* 0x000fea0003800000 */
[----:B------:R-:W-:-:S13]  /*2880*/  ISETP.NE.AND P0, PT, R0, 0x5, PT ;  /* 0x000000050000780c */ /* 0x000fda0003f05270 */
[----:B------:R-:W-:Y:S05]  /*2890*/  @!P0 BRA `(.L_x_19407) ;  /* 0x0000000000148947 */ /* 0x000fea0003800000 */
[----:B------:R-:W-:-:S13]  /*28a0*/  ISETP.NE.AND P0, PT, R0, 0x6, PT ;  /* 0x000000060000780c */ /* 0x000fda0003f05270 */
[----:B------:R-:W-:Y:S05]  /*28b0*/  @P0 BRA `(.L_x_19402) ;  /* 0x0000000800cc0947 */ /* 0x000fea0003800000 */
[----:B------:R-:W0:Y:S02]  /*28c0*/  I2F.S8 R3, R3 ;  /* 0x0000000300037306 */ /* 0x000e240000001400 */
[----:B0-----:R0:W-:Y:S01]  /*28d0*/  STG.E desc[UR36][R16.64], R3 ;  /* 0x0000000310007986 */ /* 0x0011e2000c101924 */
[----:B------:R-:W-:Y:S05]  /*28e0*/  BRA `(.L_x_19403) ;  /* 0x0000000c00287947 */ /* 0x000fea0003800000 */
.L_x_19407:
[----:B------:R-:W0:Y:S02]  /*28f0*/  I2F.S8 R0, R3 ;  /* 0x0000000300007306 */ /* 0x000e240000001400 */
[----:B0-----:R-:W-:-:S05]  /*2900*/  F2FP.F16.F32.PACK_AB R0, RZ, R0 ;  /* 0x00000000ff00723e */ /* 0x001fca00000000ff */
[----:B------:R0:W-:Y:S01]  /*2910*/  STG.E.U16 desc[UR36][R16.64], R0 ;  /* 0x0000000010007986 */ /* 0x0001e2000c101524 */
[----:B------:R-:W-:Y:S05]  /*2920*/  BRA `(.L_x_19403) ;  /* 0x0000000c00187947 */ /* 0x000fea0003800000 */
.L_x_19406:
[----:B------:R-:W-:-:S13]  /*2930*/  ISETP.NE.AND P0, PT, R0, 0x7, PT ;  /* 0x000000070000780c */ /* 0x000fda0003f05270 */
[----:B------:R-:W-:Y:S05]  /*2940*/  @!P0 BRA `(.L_x_19408) ;  /* 0x0000000000348947 */ /* 0x000fea0003800000 */
[----:B------:R-:W-:-:S13]  /*2950*/  ISETP.NE.AND P0, PT, R0, 0x8, PT ;  /* 0x000000080000780c */ /* 0x000fda0003f05270 */
[----:B------:R-:W-:Y:S05]  /*2960*/  @!P0 BRA `(.L_x_19409) ;  /* 0x0000000000188947 */ /* 0x000fea0003800000 */
[----:B------:R-:W-:-:S13]  /*2970*/  ISETP.NE.AND P0, PT, R0, 0x9, PT ;  /* 0x000000090000780c */ /* 0x000fda0003f05270 */
[----:B------:R-:W-:Y:S05]  /*2980*/  @P0 BRA `(.L_x_19402) ;  /* 0x0000000800980947 */ /* 0x000fea0003800000 */
[----:B------:R-:W0:Y:S01]  /*2990*/  I2F.S8 R4, R3 ;  /* 0x0000000300047306 */ /* 0x000e220000001400 */
[----:B------:R-:W-:-:S05]  /*29a0*/  IMAD.MOV.U32 R5, RZ, RZ, RZ ;  /* 0x000000ffff057224 */ /* 0x000fca00078e00ff */
[----:B0-----:R0:W-:Y:S01]  /*29b0*/  STG.E.64 desc[UR36][R16.64], R4 ;  /* 0x0000000410007986 */ /* 0x0011e2000c101b24 */
[----:B------:R-:W-:Y:S05]  /*29c0*/  BRA `(.L_x_19403) ;  /* 0x0000000800f07947 */ /* 0x000fea0003800000 */
.L_x_19409:
[----:B------:R-:W0:Y:S02]  /*29d0*/  I2F.S8 R3, R3 ;  /* 0x0000000300037306 */ /* 0x000e240000001400 */
[----:B0-----:R-:W-:-:S04]  /*29e0*/  F2FP.F16.F32.PACK_AB R3, RZ, R3 ;  /* 0x00000003ff03723e */ /* 0x001fc800000000ff */
[----:B------:R-:W-:-:S05]  /*29f0*/  PRMT R3, R3, 0x5410, RZ ;  /* 0x0000541003037816 */ /* 0x000fca00000000ff */
[----:B------:R0:W-:Y:S01]  /*2a00*/  STG.E desc[UR36][R16.64], R3 ;  /* 0x0000000310007986 */ /* 0x0001e2000c101924 */
[----:B------:R-:W-:Y:S05]  /*2a10*/  BRA `(.L_x_19403) ;  /* 0x0000000800dc7947 */ /* 0x000fea0003800000 */
.L_x_19408:
[----:B------:R-:W-:-:S04]  /*2a20*/  PRMT R2, R3, 0x8880, RZ ;  /* 0x0000888003027816 */ /* 0x000fc800000000ff */
[----:B------:R-:W-:-:S06]  /*2a30*/  PRMT R2, R2, 0x7710, RZ ;  /* 0x0000771002027816 */ /* 0x000fcc00000000ff */
[----:B------:R-:W0:Y:S02]  /*2a40*/  I2F.F64.S16 R2, R2 ;  /* 0x0000000200027312 */ /* 0x000e240000101c00 */
[----:B0-----:R0:W-:Y:S01]  /*2a50*/  STG.E.64 desc[UR36][R16.64], R2 ;  /* 0x0000000210007986 */ /* 0x0011e2000c101b24 */
[----:B------:R-:W-:Y:S05]  /*2a60*/  BRA `(.L_x_19403) ;  /* 0x0000000800c87947 */ /* 0x000fea0003800000 */
.L_x_19398:
        /* <DEDUP_REMOVED lines=8> */
[----:B------:R-:W-:-:S04]  /*2af0*/  LOP3.LUT P0, RZ, R3, 0xff, RZ, 0xc0, !PT ;  /* 0x000000ff03ff7812 */ /* 0x000fc8000780c0ff */
[----:B------:R-:W-:-:S05]  /*2b00*/  SEL R3, RZ, 0x1, !P0 ;  /* 0x00000001ff037807 */ /* 0x000fca0004000000 */
[----:B------:R0:W-:Y:S01]  /*2b10*/  STG.E.U8 desc[UR36][R16.64], R3 ;  /* 0x0000000310007986 */ /* 0x0001e2000c101124 */
[----:B------:R-:W-:Y:S05]  /*2b20*/  BRA `(.L_x_19403) ;  /* 0x0000000800987947 */ /* 0x000fea0003800000 */
.L_x_19412:
[----:B------:R-:W-:Y:S02]  /*2b30*/  PRMT R4, R3, 0x8880, RZ ;  /* 0x0000888003047816 */ /* 0x000fe400000000ff */
[----:B------:R-:W-:Y:S02]  /*2b40*/  CS2R R6, SRZ ;  /* 0x0000000000067805 */ /* 0x000fe4000001ff00 */
[----:B------:R-:W-:-:S06]  /*2b50*/  PRMT R4, R4, 0x7710, RZ ;  /* 0x0000771004047816 */ /* 0x000fcc00000000ff */
[----:B------:R-:W0:Y:S02]  /*2b60*/  I2F.F64.S16 R4, R4 ;  /* 0x0000000400047312 */ /* 0x000e240000101c00 */
[----:B0-----:R0:W-:Y:S01]  /*2b70*/  STG.E.128 desc[UR36][R16.64], R4 ;  /* 0x0000000410007986 */ /* 0x0011e2000c101d24 */
[----:B------:R-:W-:Y:S05]  /*2b80*/  BRA `(.L_x_19403) ;  /* 0x0000000800807947 */ /* 0x000fea0003800000 */
.L_x_19411:
[----:B------:R-:W-:-:S13]  /*2b90*/  ISETP.NE.AND P0, PT, R0, 0xf, PT ;  /* 0x0000000f0000780c */ /* 0x000fda0003f05270 */
[----:B------:R-:W-:Y:S05]  /*2ba0*/  @!P0 BRA `(.L_x_19413) ;  /* 0x0000000000b48947 */ /* 0x000fea0003800000 */
[----:B------:R-:W-:-:S13]  /*2bb0*/  ISETP.NE.AND P0, PT, R0, 0x17, PT ;  /* 0x000000170000780c */ /* 0x000fda0003f05270 */
[----:B------:R-:W-:Y:S05]  /*2bc0*/  @!P0 BRA `(.L_x_19414) ;  /* 0x0000000000548947 */ /* 0x000fea0003800000 */
[----:B------:R-:W-:-:S13]  /*2bd0*/  ISETP.NE.AND P0, PT, R0, 0x18, PT ;  /* 0x000000180000780c */ /* 0x000fda0003f05270 */
[----:B------:R-:W-:Y:S05]  /*2be0*/  @P0 BRA `(.L_x_19402) ;  /* 0x0000000800000947 */ /* 0x000fea0003800000 */
[----:B------:R-:W0:Y:S01]  /*2bf0*/  I2F.S8 R3, R3 ;  /* 0x0000000300037306 */ /* 0x000e220000001400 */
        /* <DEDUP_REMOVED lines=14> */
.L_x_19416:
[----:B------:R-:W-:Y:S05]  /*2ce0*/  BSYNC B0 ;  /* 0x0000000000007941 */ /* 0x000fea0003800000 */
.L_x_19415:
[----:B------:R-:W-:-:S05]  /*2cf0*/  LOP3.LUT R5, R0, R5, RZ, 0xfc, !PT ;  /* 0x0000000500057212 */ /* 0x000fca00078efcff */
[----:B------:R0:W-:Y:S01]  /*2d00*/  STG.E.U8 desc[UR36][R16.64], R5 ;  /* 0x0000000510007986 */ /* 0x0001e2000c101124 */
[----:B------:R-:W-:Y:S05]  /*2d10*/  BRA `(.L_x_19403) ;  /* 0x00000008001c7947 */ /* 0x000fea0003800000 */
.L_x_19414:
[----:B------:R-:W0:Y:S01]  /*2d20*/  I2F.S8 R3, R3 ;  /* 0x0000000300037306 */ /* 0x000e220000001400 */
        /* <DEDUP_REMOVED lines=12> */
.L_x_19418:
[----:B------:R-:W-:Y:S01]  /*2df0*/  IMAD.MOV.U32 R0, RZ, RZ, 0x7f ;  /* 0x0000007fff007424 */ /* 0x000fe200078e00ff */
[----:B------:R-:W-:-:S04]  /*2e00*/  ISETP.GT.U32.AND P0, PT, R2, 0x7f800000, PT ;  /* 0x7f8000000200780c */ /* 0x000fc80003f04070 */
[----:B------:R-:W-:-:S09]  /*2e10*/  SEL R0, R0, 0x7c, P0 ;  /* 0x0000007c00007807 */ /* 0x000fd20000000000 */
.L_x_19419:
[----:B------:R-:W-:Y:S05]  /*2e20*/  BSYNC B0 ;  /* 0x0000000000007941 */ /* 0x000fea0003800000 */
.L_x_19417:
[----:B------:R-:W-:-:S04]  /*2e30*/  LOP3.LUT R2, R3, 0x80000000, RZ, 0xc0, !PT ;  /* 0x8000000003027812 */ /* 0x000fc800078ec0ff */
[----:B------:R-:W-:-:S04]  /*2e40*/  SHF.R.U32.HI R3, RZ, 0x18, R2 ;  /* 0x00000018ff037819 */ /* 0x000fc80000011602 */
[----:B------:R-:W-:-:S05]  /*2e50*/  LOP3.LUT R3, R0, R3, RZ, 0xfc, !PT ;  /* 0x0000000300037212 */ /* 0x000fca00078efcff */
[----:B------:R0:W-:Y:S01]  /*2e60*/  STG.E.U8 desc[UR36][R16.64], R3 ;  /* 0x0000000310007986 */ /* 0x0001e2000c101124 */
[----:B------:R-:W-:Y:S05]  /*2e70*/  BRA `(.L_x_19403) ;  /* 0x0000000400c47947 */ /* 0x000fea0003800000 */
.L_x_19413:
[----:B------:R-:W0:Y:S02]  /*2e80*/  I2F.S8 R0, R3 ;  /* 0x0000000300007306 */ /* 0x000e240000001400 */
[----:B0-----:R-:W-:-:S05]  /*2e90*/  F2FP.BF16.F32.PACK_AB R0, RZ, R0 ;  /* 0x00000000ff00723e */ /* 0x001fca00000010ff */
[----:B------:R0:W-:Y:S01]  /*2ea0*/  STG.E.U16 desc[UR36][R16.64], R0 ;  /* 0x0000000010007986 */ /* 0x0001e2000c101524 */
[----:B------:R-:W-:Y:S05]  /*2eb0*/  BRA `(.L_x_19403) ;  /* 0x0000000400b47947 */ /* 0x000fea0003800000 */
.L_x_19410:
        /* <DEDUP_REMOVED lines=8> */
[----:B------:R-:W-:-:S04]  /*2f40*/  PRMT R3, R3, 0x8880, RZ ;  /* 0x0000888003037816 */ /* 0x000fc800000000ff */
[----:B------:R-:W-:-:S05]  /*2f50*/  PRMT R3, R3, 0x7710, RZ ;  /* 0x0000771003037816 */ /* 0x000fca00000000ff */
[----:B------:R4:W-:Y:S01]  /*2f60*/  STG.E.U16 desc[UR36][R16.64], R3 ;  /* 0x0000000310007986 */ /* 0x0009e2000c101524 */
[----:B------:R-:W-:Y:S05]  /*2f70*/  BRA `(.L_x_19403) ;  /* 0x0000000400847947 */ /* 0x000fea0003800000 */
.L_x_19422:
[----:B------:R-:W0:Y:S01]  /*2f80*/  I2F.S8 R3, R3 ;  /* 0x0000000300037306 */ /* 0x000e220000001400 */
        /* <DEDUP_REMOVED lines=16> */
.L_x_19425:
[----:B------:R-:W-:-:S04]  /*3090*/  LOP3.LUT R2, R3, 0x80000000, RZ, 0xc0, !PT ;  /* 0x8000000003027812 */ /* 0x000fc800078ec0ff */
[----:B------:R-:W-:-:S04]  /*30a0*/  SHF.R.U32.HI R3, RZ, 0x18, R2 ;  /* 0x00000018ff037819 */ /* 0x000fc80000011602 */
[----:B------:R-:W-:-:S04]  /*30b0*/  LOP3.LUT R0, R0, R3, RZ, 0xfc, !PT ;  /* 0x0000000300007212 */ /* 0x000fc800078efcff */
[----:B------:R-:W-:-:S07]  /*30c0*/  PRMT R8, R0, 0x7610, R8 ;  /* 0x0000761000087816 */ /* 0x000fce0000000008 */
.L_x_19424:
[----:B------:R-:W-:Y:S05]  /*30d0*/  BSYNC B0 ;  /* 0x0000000000007941 */ /* 0x000fea0003800000 */
.L_x_19423:
[----:B------:R3:W-:Y:S01]  /*30e0*/  STG.E.U8 desc[UR36][R16.64], R8 ;  /* 0x0000000810007986 */ /* 0x0007e2000c101124 */
[----:B------:R-:W-:Y:S05]  /*30f0*/  BRA `(.L_x_19403) ;  /* 0x0000000400247947 */ /* 0x000fea0003800000 */
.L_x_19421:
        /* <DEDUP_REMOVED lines=17> */
.L_x_19428:
[----:B------:R-:W-:-:S04]  /*3210*/  LOP3.LUT R2, R3, 0x80000000, RZ, 0xc0, !PT ;  /* 0x8000000003027812 */ /* 0x000fc800078ec0ff */
[----:B------:R-:W-:-:S04]  /*3220*/  SHF.R.U32.HI R3, RZ, 0x18, R2 ;  /* 0x00000018ff037819 */ /* 0x000fc80000011602 */
[----:B------:R-:W-:-:S04]  /*3230*/  LOP3.LUT R0, R0, R3, RZ, 0xfc, !PT ;  /* 0x0000000300007212 */ /* 0x000fc800078efcff */
[----:B------:R-:W-:-:S07]  /*3240*/  PRMT R8, R0, 0x7610, R8 ;  /* 0x0000761000087816 */ /* 0x000fce0000000008 */
.L_x_19427:
[----:B------:R-:W-:Y:S05]  /*3250*/  BSYNC B0 ;  /* 0x0000000000007941 */ /* 0x000fea0003800000 */
.L_x_19426:
[----:B------:R0:W-:Y:S01]  /*3260*/  STG.E.U8 desc[UR36][R16.64], R8 ;  /* 0x0000000810007986 */ /* 0x0001e2000c101124 */
[----:B------:R-:W-:Y:S05]  /*3270*/  BRA `(.L_x_19403) ;  /* 0x0000000000c47947 */ /* 0x000fea0003800000 */
.L_x_19420:
[----:B------:R-:W-:-:S13]  /*3280*/  ISETP.NE.AND P0, PT, R0, 0x1c, PT ;  /* 0x0000001c0000780c */ /* 0x000fda0003f05270 */
[----:B------:R-:W-:Y:S05]  /*3290*/  @!P0 BRA `(.L_x_19429) ;  /* 0x0000000000b08947 */ /* 0x000fea0003800000 */
[----:B------:R-:W-:-:S13]  /*32a0*/  ISETP.NE.AND P0, PT, R0, 0x1d, PT ;  /* 0x0000001d0000780c */ /* 0x000fda0003f05270 */
[----:B------:R-:W-:Y:S05]  /*32b0*/  @!P0 BRA `(.L_x_19430) ;  /* 0x0000000000908947 */ /* 0x000fea0003800000 */
[----:B------:R-:W-:-:S13]  /*32c0*/  ISETP.NE.AND P0, PT, R0, 0x2c, PT ;  /* 0x0000002c0000780c */ /* 0x000fda0003f05270 */
[----:B------:R-:W-:Y:S05]  /*32d0*/  @P0 BRA `(.L_x_19402) ;  /* 0x0000000000440947 */ /* 0x000fea0003800000 */
[----:B------:R-:W0:Y:S02]  /*32e0*/  I2F.S8 R3, R3 ;  /* 0x0000000300037306 */ /* 0x000e240000001400 */
        /* <DEDUP_REMOVED lines=16> */
.L_x_19402:
        /* <DEDUP_REMOVED lines=16> */
.L_x_19431:
[----:B------:R-:W-:Y:S05]  /*34f0*/  BRA `(.L_x_19403) ;  /* 0x0000000000247947 */ /* 0x000fea0003800000 */
.L_x_19430:
[----:B------:R-:W-:-:S04]  /*3500*/  LOP3.LUT R3, R3, 0xffff, RZ, 0xc0, !PT ;  /* 0x0000ffff03037812 */ /* 0x000fc800078ec0ff */
[----:B------:R-:W-:-:S05]  /*3510*/  PRMT R3, R3, 0x8880, RZ ;  /* 0x0000888003037816 */ /* 0x000fca00000000ff */
[----:B------:R-:W-:-:S05]  /*3520*/  IMAD.MOV.U32 R2, RZ, RZ, R3 ;  /* 0x000000ffff027224 */ /* 0x000fca00078e0003 */
[----:B------:R-:W-:-:S05]  /*3530*/  SHF.R.S32.HI R3, RZ, 0x1f, R2 ;  /* 0x0000001fff037819 */ /* 0x000fca0000011402 */
[----:B------:R2:W-:Y:S01]  /*3540*/  STG.E.64 desc[UR36][R16.64], R2 ;  /* 0x0000000210007986 */ /* 0x0005e2000c101b24 */
[----:B------:R-:W-:Y:S05]  /*3550*/  BRA `(.L_x_19403) ;  /* 0x00000000000c7947 */ /* 0x000fea0003800000 */
.L_x_19429:
[----:B------:R-:W-:-:S04]  /*3560*/  LOP3.LUT R3, R3, 0xffff, RZ, 0xc0, !PT ;  /* 0x0000ffff03037812 */ /* 0x000fc800078ec0ff */
[----:B------:R-:W-:-:S05]  /*3570*/  PRMT R3, R3, 0x8880, RZ ;  /* 0x0000888003037816 */ /* 0x000fca00000000ff */
[----:B------:R0:W-:Y:S02]  /*3580*/  STG.E desc[UR36][R16.64], R3 ;  /* 0x0000000310007986 */ /* 0x0001e4000c101924 */
.L_x_19403:
[----:B------:R-:W-:-:S04]  /*3590*/  IMAD R18, R23, 0x200, R18 ;  /* 0x0000020017127824 */ /* 0x000fc800078e0212 */
[----:B------:R-:W-:-:S07]  /*35a0*/  VIADD R19, R18, 0x80 ;  /* 0x0000008012137836 */ /* 0x000fce0000000000 */
.L_x_19357:
[----:B------:R-:W-:Y:S05]  /*35b0*/  BSYNC B6 ;  /* 0x0000000000067941 */ /* 0x000fea0003800000 */
.L_x_19356:
        /* <DEDUP_REMOVED lines=307> */
.L_x_19434:
        /* <DEDUP_REMOVED lines=20> */
.L_x_19438:
[----:B------:R0:W5:Y:S01]  /*4a30*/  LDG.E.U8 R0, desc[UR36][R2.64] ;  /* 0x0000002402007981 */ /* 0x000162000c1e1100 */
[----:B------:R-:W-:Y:S05]  /*4a40*/  BRA `(.L_x_19440) ;  /* 0x0000000c00547947 */ /* 0x000fea0003800000 */
.L_x_19437:
        /* <DEDUP_REMOVED lines=8> */
.L_x_19442:
[----:B------:R0:W5:Y:S01]  /*4ad0*/  LDG.E.U8 R0, desc[UR36][R2.64] ;  /* 0x0000002402007981 */ /* 0x000162000c1e1100 */
[----:B------:R-:W-:Y:S05]  /*4ae0*/  BRA `(.L_x_19440) ;  /* 0x0000000c002c7947 */ /* 0x000fea0003800000 */
.L_x_19441:
[----:B------:R0:W5:Y:S01]  /*4af0*/  LDG.E.U16 R0, desc[UR36][R2.64] ;  /* 0x0000002402007981 */ /* 0x000162000c1e1500 */
[----:B------:R-:W-:Y:S05]  /*4b00*/  BRA `(.L_x_19440) ;  /* 0x0000000c00247947 */ /* 0x000fea0003800000 */
.L_x_19436:
        /* <DEDUP_REMOVED lines=9> */
.L_x_19444:
[----:B------:R-:W2:Y:S02]  /*4ba0*/  LDG.E.U16 R4, desc[UR36][R2.64] ;  /* 0x0000002402047981 */ /* 0x000ea4000c1e1500 */
[----:B--2---:R-:W-:-:S06]  /*4bb0*/  HADD2.F32 R4, -RZ, R4.H0_H0 ;  /* 0x20000004ff047230 */ /* 0x004fcc0000004100 */
[----:B------:R-:W0:Y:S02]  /*4bc0*/  F2I.FTZ.TRUNC.NTZ R4, R4 ;  /* 0x0000000400047305 */ /* 0x000e24000021f100 */
[----:B0-----:R-:W-:Y:S01]  /*4bd0*/  PRMT R0, R4, 0x7610, R0 ;  /* 0x0000761004007816 */ /* 0x001fe20000000000 */
[----:B------:R-:W-:Y:S06]  /*4be0*/  BRA `(.L_x_19440) ;  /* 0x0000000800ec7947 */ /* 0x000fec0003800000 */
.L_x_19443:
        /* <DEDUP_REMOVED lines=9> */
.L_x_19446:
[----:B------:R-:W2:Y:S02]  /*4c80*/  LDG.E.U16 R2, desc[UR36][R2.64] ;  /* 0x0000002402027981 */ /* 0x000ea4000c1e1500 */
[----:B--2---:R-:W-:-:S06]  /*4c90*/  HADD2.F32 R4, -RZ, R2.H0_H0 ;  /* 0x20000002ff047230 */ /* 0x004fcc0000004100 */
[----:B------:R-:W0:Y:S02]  /*4ca0*/  F2I.FTZ.TRUNC.NTZ R4, R4 ;  /* 0x0000000400047305 */ /* 0x000e24000021f100 */
[----:B0-----:R-:W-:Y:S01]  /*4cb0*/  PRMT R0, R4, 0x7610, R0 ;  /* 0x0000761004007816 */ /* 0x001fe20000000000 */
[----:B------:R-:W-:Y:S06]  /*4cc0*/  BRA `(.L_x_19440) ;  /* 0x0000000800b47947 */ /* 0x000fec0003800000 */
.L_x_19445:
[----:B------:R-:W2:Y:S02]  /*4cd0*/  LDG.E.64 R2, desc[UR36][R2.64] ;  /* 0x0000002402027981 */ /* 0x000ea4000c1e1b00 */
[----:B--2---:R0:W1:Y:S01]  /*4ce0*/  F2I.F64.TRUNC R0, R2 ;  /* 0x0000000200007311 */ /* 0x004062000030d100 */
[----:B------:R-:W-:Y:S05]  /*4cf0*/  BRA `(.L_x_19440) ;  /* 0x0000000800a87947 */ /* 0x000fea0003800000 */
.L_x_19435:
        /* <DEDUP_REMOVED lines=12> */
.L_x_19449:
[----:B------:R-:W2:Y:S02]  /*4dc0*/  LDG.E.64 R2, desc[UR36][R2.64] ;  /* 0x0000002402027981 */ /* 0x000ea4000c1e1b00 */
[----:B--2---:R3:W4:Y:S01]  /*4dd0*/  F2I.F64.TRUNC R0, R2 ;  /* 0x0000000200007311 */ /* 0x004722000030d100 */
[----:B------:R-:W-:Y:S05]  /*4de0*/  BRA `(.L_x_19440) ;  /* 0x00000008006c7947 */ /* 0x000fea0003800000 */
.L_x_19448:
        /* <DEDUP_REMOVED lines=28> */
.L_x_19451:
        /* <DEDUP_REMOVED lines=15> */
.L_x_19450:
[----:B------:R-:W2:Y:S02]  /*50a0*/  LDG.E.U16 R4, desc[UR36][R2.64] ;  /* 0x0000002402047981 */ /* 0x000ea4000c1e1500 */
[----:B--2---:R-:W-:-:S06]  /*50b0*/  IMAD.U32 R4, R4, 0x10000, RZ ;  /* 0x0001000004047824 */ /* 0x004fcc00078e00ff */
[----:B------:R-:W0:Y:S02]  /*50c0*/  F2I.FTZ.TRUNC.NTZ R4, R4 ;  /* 0x0000000400047305 */ /* 0x000e24000021f100 */
[----:B0-----:R-:W-:Y:S01]  /*50d0*/  PRMT R0, R4, 0x7610, R0 ;  /* 0x0000761004007816 */ /* 0x001fe20000000000 */
[----:B------:R-:W-:Y:S06]  /*50e0*/  BRA `(.L_x_19440) ;  /* 0x0000000400ac7947 */ /* 0x000fec0003800000 */
.L_x_19447:
        /* <DEDUP_REMOVED lines=10> */
.L_x_19454:
        /* <DEDUP_REMOVED lines=21> */
.L_x_19458:
[----:B------:R-:W-:Y:S05]  /*52e0*/  BSYNC B1 ;  /* 0x0000000000017941 */ /* 0x000fea0003800000 */
.L_x_19457:
[----:B------:R-:W-:Y:S01]  /*52f0*/  IMAD.SHL.U32 R2, R2, 0x100000, RZ ;  /* 0x0010000002027824 */ /* 0x000fe200078e00ff */
[----:B------:R-:W-:-:S04]  /*5300*/  LEA R3, R0, 0x3b800000, 0x17 ;  /* 0x3b80000000037811 */ /* 0x000fc800078eb8ff */
[----:B------:R-:W-:-:S07]  /*5310*/  LOP3.LUT R4, R3, R2, R4, 0xfe, !PT ;  /* 0x0000000203047212 */ /* 0x000fce00078efe04 */
.L_x_19456:
[----:B------:R-:W-:Y:S05]  /*5320*/  BSYNC B0 ;  /* 0x0000000000007941 */ /* 0x000fea0003800000 */
.L_x_19455:
[----:B------:R-:W0:Y:S02]  /*5330*/  F2I.FTZ.TRUNC.NTZ R4, R4 ;  /* 0x0000000400047305 */ /* 0x000e24000021f100 */
[----:B0-----:R-:W-:Y:S01]  /*5340*/  PRMT R0, R4, 0x7610, R0 ;  /* 0x0000761004007816 */ /* 0x001fe20000000000 */
[----:B------:R-:W-:Y:S06]  /*5350*/  BRA `(.L_x_19440) ;  /* 0x0000000400107947 */ /* 0x000fec0003800000 */
.L_x_19453:
        /* <DEDUP_REMOVED lines=21> */
.L_x_19462:
[----:B------:R-:W-:Y:S05]  /*54b0*/  BSYNC B1 ;  /* 0x0000000000017941 */ /* 0x000fea0003800000 */
.L_x_19461:
[----:B------:R-:W-:Y:S01]  /*54c0*/  IMAD.SHL.U32 R2, R2, 0x200000, RZ ;  /* 0x0020000002027824 */ /* 0x000fe200078e00ff */
[----:B------:R-:W-:-:S04]  /*54d0*/  LEA R3, R0, 0x37800000, 0x17 ;  /* 0x3780000000037811 */ /* 0x000fc800078eb8ff */
[----:B------:R-:W-:-:S07]  /*54e0*/  LOP3.LUT R4, R3, R2, R4, 0xfe, !PT ;  /* 0x0000000203047212 */ /* 0x000fce00078efe04 */
.L_x_19460:
[----:B------:R-:W-:Y:S05]  /*54f0*/  BSYNC B0 ;  /* 0x0000000000007941 */ /* 0x000fea0003800000 */
.L_x_19459:
[----:B------:R-:W0:Y:S02]  /*5500*/  F2I.FTZ.TRUNC.NTZ R4, R4 ;  /* 0x0000000400047305 */ /* 0x000e24000021f100 */
[----:B0-----:R-:W-:Y:S01]  /*5510*/  PRMT R0, R4, 0x7610, R0 ;  /* 0x0000761004007816 */ /* 0x001fe20000000000 */
[----:B------:R-:W-:Y:S06]  /*5520*/  BRA `(.L_x_19440) ;  /* 0x00000000009c7947 */ /* 0x000fec0003800000 */
.L_x_19452:
        /* <DEDUP_REMOVED lines=14> */
.L_x_19466:
[----:B------:R-:W-:Y:S05]  /*5610*/  BSYNC B0 ;  /* 0x0000000000007941 */ /* 0x000fea0003800000 */
.L_x_19465:
[----:B------:R-:W0:Y:S02]  /*5620*/  F2I.FTZ.TRUNC.NTZ R4, R4 ;  /* 0x0000000400047305 */ /* 0x000e24000021f100 */
[----:B0-----:R-:W-:Y:S01]  /*5630*/  PRMT R0, R4, 0x7610, R0 ;  /* 0x0000761004007816 */ /* 0x001fe20000000000 */
[----:B------:R-:W-:Y:S06]  /*5640*/  BRA `(.L_x_19440) ;  /* 0x0000000000547947 */ /* 0x000fec0003800000 */
.L_x_19439:
        /* <DEDUP_REMOVED lines=16> */
.L_x_19467:
[----:B------:R-:W-:Y:S01]  /*5750*/  PRMT R0, RZ, 0x7610, R0 ;  /* 0x00007610ff007816 */ /* 0x000fe20000000000 */
[----:B------:R-:W-:Y:S06]  /*5760*/  BRA `(.L_x_19440) ;  /* 0x00000000000c7947 */ /* 0x000fec0003800000 */
.L_x_19464:
[----:B------:R1:W5:Y:S01]  /*5770*/  LDG.E.U8 R0, desc[UR36][R2.64] ;  /* 0x0000002402007981 */ /* 0x000362000c1e1100 */
[----:B------:R-:W-:Y:S05]  /*5780*/  BRA `(.L_x_19440) ;  /* 0x0000000000047947 */ /* 0x000fea0003800000 */
.L_x_19463:
[----:B------:R2:W5:Y:S02]  /*5790*/  LDG.E.U8 R0, desc[UR36][R2.64] ;  /* 0x0000002402007981 */ /* 0x000564000c1e1100 */
.L_x_19440:
        /* <DEDUP_REMOVED lines=11> */
[C---:B------:R-:W-:Y:S01]  /*5850*/  VIADD R2, R4.reuse, 0x1 ;  /* 0x0000000104027836 */ /* 0x040fe20000000000 */
[----:B------:R-:W-:Y:S01]  /*5860*/  LOP3.LUT R5, R4, 0x80, RZ, 0xc0, !PT ;  /* 0x0000008004057812 */ /* 0x000fe200078ec0ff */
[----:B------:R-:W-:Y:S01]  /*5870*/  BSSY B1, `(.L_x_19471) ;  /* 0x0000023000017945 */ /* 0x000fe20003800000 */
[----:B------:R-:W-:Y:S02]  /*5880*/  ISETP.NE.U32.AND P0, PT, R3, 0x1, PT ;  /* 0x000000010300780c */ /* 0x000fe40003f05070 */
[----:B------:R-:W-:Y:S02]  /*5890*/  LOP3.LUT R3, R2, 0xff, RZ, 0xc0, !PT ;  /* 0x000000ff02037812 */ /* 0x000fe400078ec0ff */
[----:B----45:R-:W-:Y:S02]  /*58a0*/  SEL R2, R0, 0x1, !P0 ;  /* 0x0000000100027807 */ /* 0x030fe40004000000 */
[----:B------:R-:W-:-:S02]  /*58b0*/  ISETP.GE.U32.AND P0, PT, R3, 0x3, PT ;  /* 0x000000030300780c */ /* 0x000fc40003f06070 */
[----:B------:R-:W-:Y:S02]  /*58c0*/  PRMT R0, R0, 0x9910, RZ ;  /* 0x0000991000007816 */ /* 0x000fe400000000ff */
[----:B------:R-:W-:Y:S02]  /*58d0*/  PRMT R3, R2, 0x9910, RZ ;  /* 0x0000991002037816 */ /* 0x000fe400000000ff */
[----:B------:R-:W-:Y:S01]  /*58e0*/  LEA.HI R5, R5, R4, RZ, 0x19 ;  /* 0x0000000405057211 */ /* 0x000fe200078fc8ff */
[----:B------:R-:W-:-:S06]  /*58f0*/  IMAD R0, R0, R0, RZ ;  /* 0x0000000000007224 */ /* 0x000fcc00078e02ff */
[----:B------:R-:W-:Y:S05]  /*5900*/  @!P0 BRA `(.L_x_19472) ;  /* 0x0000000000648947 */ /* 0x000fea0003800000 */
[----:B------:R-:W-:Y:S02]  /*5910*/  PRMT R2, R5, 0x8880, RZ ;  /* 0x0000888005027816 */ /* 0x000fe400000000ff */
[----:B------:R-:W-:Y:S02]  /*5920*/  PRMT R4, R0, 0x7610, R4 ;  /* 0x0000761000047816 */ /* 0x000fe40000000004 */
[----:B------:R-:W-:-:S04]  /*5930*/  SHF.R.S32.HI R2, RZ, 0x1, R2 ;  /* 0x00000001ff027819 */ /* 0x000fc80000011402 */
[----:B------:R-:W-:-:S07]  /*5940*/  PRMT R5, R2, 0x7610, R5 ;  /* 0x0000761002057816 */ /* 0x000fce0000000005 */
.L_x_19473:
        /* <DEDUP_REMOVED lines=21> */
.L_x_19472:
[----:B------:R-:W-:Y:S05]  /*5aa0*/  BSYNC B1 ;  /* 0x0000000000017941 */ /* 0x000fea0003800000 */
.L_x_19471:
[----:B------:R-:W-:Y:S05]  /*5ab0*/  BRA `(.L_x_19470) ;  /* 0x00000000002c7947 */ /* 0x000fea0003800000 */
.L_x_19469:
        /* <DEDUP_REMOVED lines=9> */
[----:B------:R-:W-:-:S04]  /*5b50*/  @!P0 PRMT R3, R0, 0x7610, R3 ;  /* 0x0000761000038816 */ /* 0x000fc80000000003 */
[----:B------:R-:W-:-:S07]  /*5b60*/  @P0 PRMT R3, RZ, 0x7610, R3 ;  /* 0x00007610ff030816 */ /* 0x000fce0000000003 */
.L_x_19470:
[----:B------:R-:W-:Y:S05]  /*5b70*/  BSYNC B0 ;  /* 0x0000000000007941 */ /* 0x000fea0003800000 */
.L_x_19468:
        /* <DEDUP_REMOVED lines=14> */
.L_x_19477:
[----:B------:R0:W-:Y:S01]  /*5c60*/  STG.E.U8 desc[UR36][R16.64], R3 ;  /* 0x0000000310007986 */ /* 0x0001e2000c101124 */
[----:B------:R-:W-:Y:S05]  /*5c70*/  BRA `(.L_x_19479) ;  /* 0x0000000c009c7947 */ /* 0x000fea0003800000 */
.L_x_19476:
        /* <DEDUP_REMOVED lines=12> */
.L_x_19481:
[----:B------:R-:W-:-:S04]  /*5d40*/  LOP3.LUT R3, R3, 0xffff, RZ, 0xc0, !PT ;  /* 0x0000ffff03037812 */ /* 0x000fc800078ec0ff */
[----:B------:R-:W-:-:S05]  /*5d50*/  PRMT R3, R3, 0x8880, RZ ;  /* 0x0000888003037816 */ /* 0x000fca00000000ff */
[----:B------:R3:W-:Y:S01]  /*5d60*/  STG.E desc[UR36][R16.64], R3 ;  /* 0x0000000310007986 */ /* 0x0007e2000c101924 */
[----:B------:R-:W-:Y:S05]  /*5d70*/  BRA `(.L_x_19479) ;  /* 0x0000000c005c7947 */ /* 0x000fea0003800000 */
.L_x_19480:
[----:B------:R-:W-:-:S04]  /*5d80*/  PRMT R3, R3, 0x8880, RZ ;  /* 0x0000888003037816 */ /* 0x000fc800000000ff */
[----:B------:R-:W-:-:S05]  /*5d90*/  PRMT R3, R3, 0x7710, RZ ;  /* 0x0000771003037816 */ /* 0x000fca00000000ff */
[----:B------:R2:W-:Y:S01]  /*5da0*/  STG.E.U16 desc[UR36][R16.64], R3 ;  /* 0x0000000310007986 */ /* 0x0005e2000c101524 */
[----:B------:R-:W-:Y:S05]  /*5db0*/  BRA `(.L_x_19479) ;  /* 0x0000000c004c7947 */ /* 0x000fea0003800000 */
.L_x_19475:
        /* <DEDUP_REMOVED lines=9> */
.L_x_19483:
[----:B------:R-:W0:Y:S02]  /*5e50*/  I2F.S8 R0, R3 ;  /* 0x0000000300007306 */ /* 0x000e240000001400 */
[----:B0-----:R-:W-:-:S05]  /*5e60*/  F2FP.F16.F32.PACK_AB R0, RZ, R0 ;  /* 0x00000000ff00723e */ /* 0x001fca00000000ff */
[----:B------:R0:W-:Y:S01]  /*5e70*/  STG.E.U16 desc[UR36][R16.64], R0 ;  /* 0x0000000010007986 */ /* 0x0001e2000c101524 */
[----:B------:R-:W-:Y:S05]  /*5e80*/  BRA `(.L_x_19479) ;  /* 0x0000000c00187947 */ /* 0x000fea0003800000 */
.L_x_19482:
        /* <DEDUP_REMOVED lines=10> */
.L_x_19485:
[----:B------:R-:W0:Y:S02]  /*5f30*/  I2F.S8 R3, R3 ;  /* 0x0000000300037306 */ /* 0x000e240000001400 */
[----:B0-----:R-:W-:-:S04]  /*5f40*/  F2FP.F16.F32.PACK_AB R3, RZ, R3 ;  /* 0x00000003ff03723e */ /* 0x001fc800000000ff */
[----:B------:R-:W-:-:S05]  /*5f50*/  PRMT R3, R3, 0x5410, RZ ;  /* 0x0000541003037816 */ /* 0x000fca00000000ff */
[----:B------:R0:W-:Y:S01]  /*5f60*/  STG.E desc[UR36][R16.64], R3 ;  /* 0x0000000310007986 */ /* 0x0001e2000c101924 */
[----:B------:R-:W-:Y:S05]  /*5f70*/  BRA `(.L_x_19479) ;  /* 0x0000000800dc7947 */ /* 0x000fea0003800000 */
.L_x_19484:
[----:B------:R-:W-:-:S04]  /*5f80*/  PRMT R2, R3, 0x8880, RZ ;  /* 0x0000888003027816 */ /* 0x000fc800000000ff */
[----:B------:R-:W-:-:S06]  /*5f90*/  PRMT R2, R2, 0x7710, RZ ;  /* 0x0000771002027816 */ /* 0x000fcc00000000ff */
[----:B------:R-:W0:Y:S02]  /*5fa0*/  I2F.F64.S16 R2, R2 ;  /* 0x0000000200027312 */ /* 0x000e240000101c00 */
[----:B0-----:R0:W-:Y:S01]  /*5fb0*/  STG.E.64 desc[UR36][R16.64], R2 ;  /* 0x0000000210007986 */ /* 0x0011e2000c101b24 */
[----:B------:R-:W-:Y:S05]  /*5fc0*/  BRA `(.L_x_19479) ;  /* 0x0000000800c87947 */ /* 0x000fea0003800000 */
.L_x_19474:
        /* <DEDUP_REMOVED lines=12> */
.L_x_19488:
[----:B------:R-:W-:Y:S02]  /*6090*/  PRMT R4, R3, 0x8880, RZ ;  /* 0x0000888003047816 */ /* 0x000fe400000000ff */
[----:B------:R-:W-:Y:S02]  /*60a0*/  CS2R R6, SRZ ;  /* 0x0000000000067805 */ /* 0x000fe4000001ff00 */
[----:B------:R-:W-:-:S06]  /*60b0*/  PRMT R4, R4, 0x7710, RZ ;  /* 0x0000771004047816 */ /* 0x000fcc00000000ff */
[----:B------:R-:W0:Y:S02]  /*60c0*/  I2F.F64.S16 R4, R4 ;  /* 0x0000000400047312 */ /* 0x000e240000101c00 */
[----:B0-----:R0:W-:Y:S01]  /*60d0*/  STG.E.128 desc[UR36][R16.64], R4 ;  /* 0x0000000410007986 */ /* 0x0011e2000c101d24 */
[----:B------:R-:W-:Y:S05]  /*60e0*/  BRA `(.L_x_19479) ;  /* 0x0000000800807947 */ /* 0x000fea0003800000 */
.L_x_19487:
        /* <DEDUP_REMOVED lines=21> */
.L_x_19492:
[----:B------:R-:W-:Y:S05]  /*6240*/  BSYNC B0 ;  /* 0x0000000000007941 */ /* 0x000fea0003800000 */
.L_x_19491:
[----:B------:R-:W-:-:S05]  /*6250*/  LOP3.LUT R5, R0, R5, RZ, 0xfc, !PT ;  /* 0x0000000500057212 */ /* 0x000fca00078efcff */
[----:B------:R0:W-:Y:S01]  /*6260*/  STG.E.U8 desc[UR36][R16.64], R5 ;  /* 0x0000000510007986 */ /* 0x0001e2000c101124 */
[----:B------:R-:W-:Y:S05]  /*6270*/  BRA `(.L_x_19479) ;  /* 0x00000008001c7947 */ /* 0x000fea0003800000 */
.L_x_19490:
        /* <DEDUP_REMOVED lines=13> */
.L_x_19494:
[----:B------:R-:W-:Y:S01]  /*6350*/  IMAD.MOV.U32 R0, RZ, RZ, 0x7f ;  /* 0x0000007fff007424 */ /* 0x000fe200078e00ff */
[----:B------:R-:W-:-:S04]  /*6360*/  ISETP.GT.U32.AND P0, PT, R2, 0x7f800000, PT ;  /* 0x7f8000000200780c */ /* 0x000fc80003f04070 */
[----:B------:R-:W-:-:S09]  /*6370*/  SEL R0, R0, 0x7c, P0 ;  /* 0x0000007c00007807 */ /* 0x000fd20000000000 */
.L_x_19495:
[----:B------:R-:W-:Y:S05]  /*6380*/  BSYNC B0 ;  /* 0x0000000000007941 */ /* 0x000fea0003800000 */
.L_x_19493:
[----:B------:R-:W-:-:S04]  /*6390*/  LOP3.LUT R2, R3, 0x80000000, RZ, 0xc0, !PT ;  /* 0x8000000003027812 */ /* 0x000fc800078ec0ff */
[----:B------:R-:W-:-:S04]  /*63a0*/  SHF.R.U32.HI R3, RZ, 0x18, R2 ;  /* 0x00000018ff037819 */ /* 0x000fc80000011602 */
[----:B------:R-:W-:-:S05]  /*63b0*/  LOP3.LUT R3, R0, R3, RZ, 0xfc, !PT ;  /* 0x0000000300037212 */ /* 0x000fca00078efcff */
[----:B------:R0:W-:Y:S01]  /*63c0*/  STG.E.U8 desc[UR36][R16.64], R3 ;  /* 0x0000000310007986 */ /* 0x0001e2000c101124 */
[----:B------:R-:W-:Y:S05]  /*63d0*/  BRA `(.L_x_19479) ;  /* 0x0000000400c47947 */ /* 0x000fea0003800000 */
.L_x_19489:
[----:B------:R-:W0:Y:S02]  /*63e0*/  I2F.S8 R0, R3 ;  /* 0x0000000300007306 */ /* 0x000e240000001400 */
[----:B0-----:R-:W-:-:S05]  /*63f0*/  F2FP.BF16.F32.PACK_AB R0, RZ, R0 ;  /* 0x00000000ff00723e */ /* 0x001fca00000010ff */
[----:B------:R0:W-:Y:S01]  /*6400*/  STG.E.U16 desc[UR36][R16.64], R0 ;  /* 0x0000000010007986 */ /* 0x0001e2000c101524 */
[----:B------:R-:W-:Y:S05]  /*6410*/  BRA `(.L_x_19479) ;  /* 0x0000000400b47947 */ /* 0x000fea0003800000 */
.L_x_19486:
        /* <DEDUP_REMOVED lines=12> */
.L_x_19498:
        /* <DEDUP_REMOVED lines=17> */
.L_x_19501:
[----:B------:R-:W-:-:S04]  /*65f0*/  LOP3.LUT R2, R3, 0x80000000, RZ, 0xc0, !PT ;  /* 0x8000000003027812 */ /* 0x000fc800078ec0ff */
[----:B------:R-:W-:-:S04]  /*6600*/  SHF.R.U32.HI R3, RZ, 0x18, R2 ;  /* 0x00000018ff037819 */ /* 0x000fc80000011602 */
[----:B------:R-:W-:-:S04]  /*6610*/  LOP3.LUT R0, R0, R3, RZ, 0xfc, !PT ;  /* 0x0000000300007212 */ /* 0x000fc800078efcff */
[----:B------:R-:W-:-:S07]  /*6620*/  PRMT R8, R0, 0x7610, R8 ;  /* 0x0000761000087816 */ /* 0x000fce0000000008 */
.L_x_19500:
[----:B------:R-:W-:Y:S05]  /*6630*/  BSYNC B0 ;  /* 0x0000000000007941 */ /* 0x000fea0003800000 */
.L_x_19499:
[----:B------:R0:W-:Y:S01]  /*6640*/  STG.E.U8 desc[UR36][R16.64], R8 ;  /* 0x0000000810007986 */ /* 0x0001e2000c101124 */
[----:B------:R-:W-:Y:S05]  /*6650*/  BRA `(.L_x_19479) ;  /* 0x0000000400247947 */ /* 0x000fea0003800000 */
.L_x_19497:
        /* <DEDUP_REMOVED lines=17> */
.L_x_19504:
[----:B------:R-:W-:-:S04]  /*6770*/  LOP3.LUT R2, R3, 0x80000000, RZ, 0xc0, !PT ;  /* 0x8000000003027812 */ /* 0x000fc800078ec0ff */
[----:B------:R-:W-:-:S04]  /*6780*/  SHF.R.U32.HI R3, RZ, 0x18, R2 ;  /* 0x00000018ff037819 */ /* 0x000fc80000011602 */
[----:B------:R-:W-:-:S04]  /*6790*/  LOP3.LUT R0, R0, R3, RZ, 0xfc, !PT ;  /* 0x0000000300007212 */ /* 0x000fc800078efcff */
[----:B------:R-:W-:-:S07]  /*67a0*/  PRMT R8, R0, 0x7610, R8 ;  /* 0x0000761000087816 */ /* 0x000fce0000000008 */
.L_x_19503:
[----:B------:R-:W-:Y:S05]  /*67b0*/  BSYNC B0 ;  /* 0x0000000000007941 */ /* 0x000fea0003800000 */
.L_x_19502:
[----:B------:R0:W-:Y:S01]  /*67c0*/  STG.E.U8 desc[UR36][R16.64], R8 ;  /* 0x0000000810007986 */ /* 0x0001e2000c101124 */
[----:B------:R-:W-:Y:S05]  /*67d0*/  BRA `(.L_x_19479) ;  /* 0x0000000000c47947 */ /* 0x000fea0003800000 */
.L_x_19496:
        /* <DEDUP_REMOVED lines=23> */
.L_x_19478:
        /* <DEDUP_REMOVED lines=16> */
.L_x_19507:
[----:B------:R-:W-:Y:S05]  /*6a50*/  BRA `(.L_x_19479) ;  /* 0x0000000000247947 */ /* 0x000fea0003800000 */
.L_x_19506:
[----:B------:R-:W-:-:S04]  /*6a60*/  LOP3.LUT R3, R3, 0xffff, RZ, 0xc0, !PT ;  /* 0x0000ffff03037812 */ /* 0x000fc800078ec0ff */
[----:B------:R-:W-:-:S05]  /*6a70*/  PRMT R3, R3, 0x8880, RZ ;  /* 0x0000888003037816 */ /* 0x000fca00000000ff */
[----:B------:R-:W-:-:S05]  /*6a80*/  IMAD.MOV.U32 R2, RZ, RZ, R3 ;  /* 0x000000ffff027224 */ /* 0x000fca00078e0003 */
[----:B------:R-:W-:-:S05]  /*6a90*/  SHF.R.S32.HI R3, RZ, 0x1f, R2 ;  /* 0x0000001fff037819 */ /* 0x000fca0000011402 */
[----:B------:R0:W-:Y:S01]  /*6aa0*/  STG.E.64 desc[UR36][R16.64], R2 ;  /* 0x0000000210007986 */ /* 0x0001e2000c101b24 */
[----:B------:R-:W-:Y:S05]  /*6ab0*/  BRA `(.L_x_19479) ;  /* 0x00000000000c7947 */ /* 0x000fea0003800000 */
.L_x_19505:
[----:B------:R-:W-:-:S04]  /*6ac0*/  LOP3.LUT R3, R3, 0xffff, RZ, 0xc0, !PT ;  /* 0x0000ffff03037812 */ /* 0x000fc800078ec0ff */
[----:B------:R-:W-:-:S05]  /*6ad0*/  PRMT R3, R3, 0x8880, RZ ;  /* 0x0000888003037816 */ /* 0x000fca00000000ff */
[----:B------:R0:W-:Y:S02]  /*6ae0*/  STG.E desc[UR36][R16.64], R3 ;  /* 0x0000000310007986 */ /* 0x0001e4000c101924 */
.L_x_19479:
[----:B------:R-:W-:-:S07]  /*6af0*/  VIADD R19, R19, 0x80 ;  /* 0x0000008013137836 */ /* 0x000fce0000000000 */
.L_x_19433:
[----:B------:R-:W-:Y:S05]  /*6b00*/  BSYNC B6 ;  /* 0x0000000000067941 */ /* 0x000fea0003800000 */
.L_x_19432:
        /* <DEDUP_REMOVED lines=307> */
.L_x_19510:
        /* <DEDUP_REMOVED lines=20> */
.L_x_19514:
[----:B------:R0:W5:Y:S01]  /*7f80*/  LDG.E.U8 R0, desc[UR36][R2.64] ;  /* 0x0000002402007981 */ /* 0x000162000c1e1100 */
[----:B------:R-:W-:Y:S05]  /*7f90*/  BRA `(.L_x_19516) ;  /* 0x0000000c00547947 */ /* 0x000fea0003800000 */
.L_x_19513:
        /* <DEDUP_REMOVED lines=8> */
.L_x_19518:
[----:B------:R0:W5:Y:S01]  /*8020*/  LDG.E.U8 R0, desc[UR36][R2.64] ;  /* 0x0000002402007981 */ /* 0x000162000c1e1100 */
[----:B------:R-:W-:Y:S05]  /*8030*/  BRA `(.L_x_19516) ;  /* 0x0000000c002c7947 */ /* 0x000fea0003800000 */
.L_x_19517:
[----:B------:R0:W5:Y:S01]  /*8040*/  LDG.E.U16 R0, desc[UR36][R2.64] ;  /* 0x0000002402007981 */ /* 0x000162000c1e1500 */
[----:B------:R-:W-:Y:S05]  /*8050*/  BRA `(.L_x_19516) ;  /* 0x0000000c00247947 */ /* 0x000fea0003800000 */
.L_x_19512:
        /* <DEDUP_REMOVED lines=9> */
.L_x_19520:
[----:B------:R-:W2:Y:S02]  /*80f0*/  LDG.E.U16 R4, desc[UR36][R2.64] ;  /* 0x0000002402047981 */ /* 0x000ea4000c1e1500 */
[----:B--2---:R-:W-:-:S06]  /*8100*/  HADD2.F32 R4, -RZ, R4.H0_H0 ;  /* 0x20000004ff047230 */ /* 0x004fcc0000004100 */
[----:B------:R-:W0:Y:S02]  /*8110*/  F2I.FTZ.TRUNC.NTZ R4, R4 ;  /* 0x0000000400047305 */ /* 0x000e24000021f100 */
[----:B0-----:R-:W-:Y:S01]  /*8120*/  PRMT R0, R4, 0x7610, R0 ;  /* 0x0000761004007816 */ /* 0x001fe20000000000 */
[----:B------:R-:W-:Y:S06]  /*8130*/  BRA `(.L_x_19516) ;  /* 0x0000000800ec7947 */ /* 0x000fec0003800000 */
.L_x_19519:
        /* <DEDUP_REMOVED lines=9> */
.L_x_19522:
[----:B------:R-:W2:Y:S02]  /*81d0*/  LDG.E.U16 R2, desc[UR36][R2.64] ;  /* 0x0000002402027981 */ /* 0x000ea4000c1e1500 */
[----:B--2---:R-:W-:-:S06]  /*81e0*/  HADD2.F32 R4, -RZ, R2.H0_H0 ;  /* 0x20000002ff047230 */ /* 0x004fcc0000004100 */
[----:B------:R-:W0:Y:S02]  /*81f0*/  F2I.FTZ.TRUNC.NTZ R4, R4 ;  /* 0x0000000400047305 */ /* 0x000e24000021f100 */
[----:B0-----:R-:W-:Y:S01]  /*8200*/  PRMT R0, R4, 0x7610, R0 ;  /* 0x0000761004007816 */ /* 0x001fe20000000000 */
[----:B------:R-:W-:Y:S06]  /*8210*/  BRA `(.L_x_19516) ;  /* 0x0000000800b47947 */ /* 0x000fec0003800000 */
.L_x_19521:
[----:B------:R-:W2:Y:S02]  /*8220*/  LDG.E.64 R2, desc[UR36][R2.64] ;  /* 0x0000002402027981 */ /* 0x000ea4000c1e1b00 */
[----:B--2---:R0:W1:Y:S01]  /*8230*/  F2I.F64.TRUNC R0, R2 ;  /* 0x0000000200007311 */ /* 0x004062000030d100 */
[----:B------:R-:W-:Y:S05]  /*8240*/  BRA `(.L_x_19516) ;  /* 0x0000000800a87947 */ /* 0x000fea0003800000 */
.L_x_19511:
        /* <DEDUP_REMOVED lines=12> */
.L_x_19525:
[----:B------:R-:W2:Y:S02]  /*8310*/  LDG.E.64 R2, desc[UR36][R2.64] ;  /* 0x0000002402027981 */ /* 0x000ea4000c1e1b00 */
[----:B--2---:R0:W1:Y:S01]  /*8320*/  F2I.F64.TRUNC R0, R2 ;  /* 0x0000000200007311 */ /* 0x004062000030d100 */
[----:B------:R-:W-:Y:S05]  /*8330*/  BRA `(.L_x_19516) ;  /* 0x00000008006c7947 */ /* 0x000fea0003800000 */
.L_x_19524:
        /* <DEDUP_REMOVED lines=28> */
.L_x_19527:
        /* <DEDUP_REMOVED lines=15> */
.L_x_19526:
[----:B------:R-:W2:Y:S02]  /*85f0*/  LDG.E.U16 R4, desc[UR36][R2.64] ;  /* 0x0000002402047981 */ /* 0x000ea4000c1e1500 */
[----:B--2---:R-:W-:-:S06]  /*8600*/  IMAD.U32 R4, R4, 0x10000, RZ ;  /* 0x0001000004047824 */ /* 0x004fcc00078e00ff */
[----:B------:R-:W0:Y:S02]  /*8610*/  F2I.FTZ.TRUNC.NTZ R4, R4 ;  /* 0x0000000400047305 */ /* 0x000e24000021f100 */
[----:B0-----:R-:W-:Y:S01]  /*8620*/  PRMT R0, R4, 0x7610, R0 ;  /* 0x0000761004007816 */ /* 0x001fe20000000000 */
[----:B------:R-:W-:Y:S06]  /*8630*/  BRA `(.L_x_19516) ;  /* 0x0000000400ac7947 */ /* 0x000fec0003800000 */
.L_x_19523:
        /* <DEDUP_REMOVED lines=10> */
.L_x_19530:
        /* <DEDUP_REMOVED lines=21> */
.L_x_19534:
[----:B------:R-:W-:Y:S05]  /*8830*/  BSYNC B1 ;  /* 0x0000000000017941 */ /* 0x000fea0003800000 */
.L_x_19533:
[----:B------:R-:W-:Y:S01]  /*8840*/  IMAD.SHL.U32 R2, R2, 0x100000, RZ ;  /* 0x0010000002027824 */ /* 0x000fe200078e00ff */
[----:B------:R-:W-:-:S04]  /*8850*/  LEA R3, R0, 0x3b800000, 0x17 ;  /* 0x3b80000000037811 */ /* 0x000fc800078eb8ff */
[----:B------:R-:W-:-:S07]  /*8860*/  LOP3.LUT R4, R3, R2, R4, 0xfe, !PT ;  /* 0x0000000203047212 */ /* 0x000fce00078efe04 */
.L_x_19532:
[----:B------:R-:W-:Y:S05]  /*8870*/  BSYNC B0 ;  /* 0x0000000000007941 */ /* 0x000fea0003800000 */
.L_x_19531:
[----:B------:R-:W0:Y:S02]  /*8880*/  F2I.FTZ.TRUNC.NTZ R4, R4 ;  /* 0x0000000400047305 */ /* 0x000e24000021f100 */
[----:B0-----:R-:W-:Y:S01]  /*8890*/  PRMT R0, R4, 0x7610, R0 ;  /* 0x0000761004007816 */ /* 0x001fe20000000000 */
[----:B------:R-:W-:Y:S06]  /*88a0*/  BRA `(.L_x_19516) ;  /* 0x0000000400107947 */ /* 0x000fec0003800000 */
.L_x_19529:
        /* <DEDUP_REMOVED lines=21> */
.L_x_19538:
[----:B------:R-:W-:Y:S05]  /*8a00*/  BSYNC B1 ;  /* 0x0000000000017941 */ /* 0x000fea0003800000 */
.L_x_19537:
[----:B------:R-:W-:Y:S01]  /*8a10*/  IMAD.SHL.U32 R2, R2, 0x200000, RZ ;  /* 0x0020000002027824 */ /* 0x000fe200078e00ff */
[----:B------:R-:W-:-:S04]  /*8a20*/  LEA R3, R0, 0x37800000, 0x17 ;  /* 0x3780000000037811 */ /* 0x000fc800078eb8ff */
[----:B------:R-:W-:-:S07]  /*8a30*/  LOP3.LUT R4, R3, R2, R4, 0xfe, !PT ;  /* 0x0000000203047212 */ /* 0x000fce00078efe04 */
.L_x_19536:
[----:B------:R-:W-:Y:S05]  /*8a40*/  BSYNC B0 ;  /* 0x0000000000007941 */ /* 0x000fea0003800000 */
.L_x_19535:
[----:B------:R-:W0:Y:S02]  /*8a50*/  F2I.FTZ.TRUNC.NTZ R4, R4 ;  /* 0x0000000400047305 */ /* 0x000e24000021f100 */
[----:B0-----:R-:W-:Y:S01]  /*8a60*/  PRMT R0, R4, 0x7610, R0 ;  /* 0x0000761004007816 */ /* 0x001fe20000000000 */
[----:B------:R-:W-:Y:S06]  /*8a70*/  BRA `(.L_x_19516) ;  /* 0x00000000009c7947 */ /* 0x000fec0003800000 */
.L_x_19528:
        /* <DEDUP_REMOVED lines=14> */
.L_x_19542:
[----:B------:R-:W-:Y:S05]  /*8b60*/  BSYNC B0 ;  /* 0x0000000000007941 */ /* 0x000fea0003800000 */
.L_x_19541:
[----:B------:R-:W0:Y:S02]  /*8b70*/  F2I.FTZ.TRUNC.NTZ R4, R4 ;  /* 0x0000000400047305 */ /* 0x000e24000021f100 */
[----:B0-----:R-:W-:Y:S01]  /*8b80*/  PRMT R0, R4, 0x7610, R0 ;  /* 0x0000761004007816 */ /* 0x001fe20000000000 */
[----:B------:R-:W-:Y:S06]  /*8b90*/  BRA `(.L_x_19516) ;  /* 0x0000000000547947 */ /* 0x000fec0003800000 */
.L_x_19515:
        /* <DEDUP_REMOVED lines=16> */
.L_x_19543:
[----:B------:R-:W-:Y:S01]  /*8ca0*/  PRMT R0, RZ, 0x7610, R0 ;  /* 0x00007610ff007816 */ /* 0x000fe20000000000 */
[----:B------:R-:W-:Y:S06]  /*8cb0*/  BRA `(.L_x_19516) ;  /* 0x00000000000c7947 */ /* 0x000fec0003800000 */
.L_x_19540:
[----:B------:R2:W5:Y:S01]  /*8cc0*/  LDG.E.U8 R0, desc[UR36][R2.64] ;  /* 0x0000002402007981 */ /* 0x000562000c1e1100 */
[----:B------:R-:W-:Y:S05]  /*8cd0*/  BRA `(.L_x_19516) ;  /* 0x0000000000047947 */ /* 0x000fea0003800000 */
.L_x_19539:
[----:B------:R3:W5:Y:S02]  /*8ce0*/  LDG.E.U8 R0, desc[UR36][R2.64] ;  /* 0x0000002402007981 */ /* 0x000764000c1e1100 */
.L_x_19516:
[----:B0-234-:R-:W0:Y:S01]  /*8cf0*/  LDC.U8 R2, c[0x0][0x420] ;  /* 0x00010800ff027b82 */ /* 0x01de220000000000 */
        /* <DEDUP_REMOVED lines=15> */
[----:B-1---5:R-:W-:Y:S02]  /*8df0*/  SEL R2, R0, 0x1, !P0 ;  /* 0x0000000100027807 */ /* 0x022fe40004000000 */
        /* <DEDUP_REMOVED lines=10> */
.L_x_19549:
        /* <DEDUP_REMOVED lines=21> */
.L_x_19548:
[----:B------:R-:W-:Y:S05]  /*8ff0*/  BSYNC B1 ;  /* 0x0000000000017941 */ /* 0x000fea0003800000 */
.L_x_19547:
[----:B------:R-:W-:Y:S05]  /*9000*/  BRA `(.L_x_19546) ;  /* 0x00000000002c7947 */ /* 0x000fea0003800000 */
.L_x_19545:
[----:B-1---5:R-:W-:Y:S01]  /*9010*/  LOP3.LUT R0, R0, 0xff, RZ, 0xc0, !PT ;  /* 0x000000ff00007812 */ /* 0x022fe200078ec0ff */
        /* <DEDUP_REMOVED lines=10> */
.L_x_19546:
[----:B------:R-:W-:Y:S05]  /*90c0*/  BSYNC B0 ;  /* 0x0000000000007941 */ /* 0x000fea0003800000 */
.L_x_19544:
        /* <DEDUP_REMOVED lines=14> */
.L_x_19553:
[----:B------:R0:W-:Y:S01]  /*91b0*/  STG.E.U8 desc[UR36][R16.64], R3 ;  /* 0x0000000310007986 */ /* 0x0001e2000c101124 */
[----:B------:R-:W-:Y:S05]  /*91c0*/  BRA `(.L_x_19555) ;  /* 0x0000000c009c7947 */ /* 0x000fea0003800000 */
.L_x_19552:
        /* <DEDUP_REMOVED lines=12> */
.L_x_19557:
[----:B------:R-:W-:-:S04]  /*9290*/  LOP3.LUT R3, R3, 0xffff, RZ, 0xc0, !PT ;  /* 0x0000ffff03037812 */ /* 0x000fc800078ec0ff */
[----:B------:R-:W-:-:S05]  /*92a0*/  PRMT R3, R3, 0x8880, RZ ;  /* 0x0000888003037816 */ /* 0x000fca00000000ff */
[----:B------:R0:W-:Y:S01]  /*92b0*/  STG.E desc[UR36][R16.64], R3 ;  /* 0x0000000310007986 */ /* 0x0001e2000c101924 */
[----:B------:R-:W-:Y:S05]  /*92c0*/  BRA `(.L_x_19555) ;  /* 0x0000000c005c7947 */ /* 0x000fea0003800000 */
.L_x_19556:
[----:B------:R-:W-:-:S04]  /*92d0*/  PRMT R3, R3, 0x8880, RZ ;  /* 0x0000888003037816 */ /* 0x000fc800000000ff */
[----:B------:R-:W-:-:S05]  /*92e0*/  PRMT R3, R3, 0x7710, RZ ;  /* 0x0000771003037816 */ /* 0x000fca00000000ff */
[----:B------:R0:W-:Y:S01]  /*92f0*/  STG.E.U16 desc[UR36][R16.64], R3 ;  /* 0x0000000310007986 */ /* 0x0001e2000c101524 */
[----:B------:R-:W-:Y:S05]  /*9300*/  BRA `(.L_x_19555) ;  /* 0x0000000c004c7947 */ /* 0x000fea0003800000 */
.L_x_19551:
        /* <DEDUP_REMOVED lines=9> */
.L_x_19559:
[----:B------:R-:W0:Y:S02]  /*93a0*/  I2F.S8 R0, R3 ;  /* 0x0000000300007306 */ /* 0x000e240000001400 */
[----:B0-----:R-:W-:-:S05]  /*93b0*/  F2FP.F16.F32.PACK_AB R0, RZ, R0 ;  /* 0x00000000ff00723e */ /* 0x001fca00000000ff */
[----:B------:R0:W-:Y:S01]  /*93c0*/  STG.E.U16 desc[UR36][R16.64], R0 ;  /* 0x0000000010007986 */ /* 0x0001e2000c101524 */
[----:B------:R-:W-:Y:S05]  /*93d0*/  BRA `(.L_x_19555) ;  /* 0x0000000c00187947 */ /* 0x000fea0003800000 */
.L_x_19558:
        /* <DEDUP_REMOVED lines=10> */
.L_x_19561:
[----:B------:R-:W0:Y:S02]  /*9480*/  I2F.S8 R3, R3 ;  /* 0x0000000300037306 */ /* 0x000e240000001400 */
[----:B0-----:R-:W-:-:S04]  /*9490*/  F2FP.F16.F32.PACK_AB R3, RZ, R3 ;  /* 0x00000003ff03723e */ /* 0x001fc800000000ff */
[----:B------:R-:W-:-:S05]  /*94a0*/  PRMT R3, R3, 0x5410, RZ ;  /* 0x0000541003037816 */ /* 0x000fca00000000ff */
[----:B------:R0:W-:Y:S01]  /*94b0*/  STG.E desc[UR36][R16.64], R3 ;  /* 0x0000000310007986 */ /* 0x0001e2000c101924 */
[----:B------:R-:W-:Y:S05]  /*94c0*/  BRA `(.L_x_19555) ;  /* 0x0000000800dc7947 */ /* 0x000fea0003800000 */
.L_x_19560:
[----:B------:R-:W-:-:S04]  /*94d0*/  PRMT R2, R3, 0x8880, RZ ;  /* 0x0000888003027816 */ /* 0x000fc800000000ff */
[----:B------:R-:W-:-:S06]  /*94e0*/  PRMT R2, R2, 0x7710, RZ ;  /* 0x0000771002027816 */ /* 0x000fcc00000000ff */
[----:B------:R-:W0:Y:S02]  /*94f0*/  I2F.F64.S16 R2, R2 ;  /* 0x0000000200027312 */ /* 0x000e240000101c00 */
[----:B0-----:R0:W-:Y:S01]  /*9500*/  STG.E.64 desc[UR36][R16.64], R2 ;  /* 0x0000000210007986 */ /* 0x0011e2000c101b24 */
[----:B------:R-:W-:Y:S05]  /*9510*/  BRA `(.L_x_19555) ;  /* 0x0000000800c87947 */ /* 0x000fea0003800000 */
.L_x_19550:
        /* <DEDUP_REMOVED lines=12> */
.L_x_19564:
[----:B------:R-:W-:Y:S02]  /*95e0*/  PRMT R4, R3, 0x8880, RZ ;  /* 0x0000888003047816 */ /* 0x000fe400000000ff */
[----:B------:R-:W-:Y:S02]  /*95f0*/  CS2R R6, SRZ ;  /* 0x0000000000067805 */ /* 0x000fe4000001ff00 */
[----:B------:R-:W-:-:S06]  /*9600*/  PRMT R4, R4, 0x7710, RZ ;  /* 0x0000771004047816 */ /* 0x000fcc00000000ff */
[----:B------:R-:W0:Y:S02]  /*9610*/  I2F.F64.S16 R4, R4 ;  /* 0x0000000400047312 */ /* 0x000e240000101c00 */
[----:B0-----:R0:W-:Y:S01]  /*9620*/  STG.E.128 desc[UR36][R16.64], R4 ;  /* 0x0000000410007986 */ /* 0x0011e2000c101d24 */
[----:B------:R-:W-:Y:S05]  /*9630*/  BRA `(.L_x_19555) ;  /* 0x0000000800807947 */ /* 0x000fea0003800000 */
.L_x_19563:
        /* <DEDUP_REMOVED lines=21> */
.L_x_19568:
[----:B------:R-:W-:Y:S05]  /*9790*/  BSYNC B0 ;  /* 0x0000000000007941 */ /* 0x000fea0003800000 */
.L_x_19567:
[----:B------:R-:W-:-:S05]  /*97a0*/  LOP3.LUT R5, R0, R5, RZ, 0xfc, !PT ;  /* 0x0000000500057212 */ /* 0x000fca00078efcff */
[----:B------:R0:W-:Y:S01]  /*97b0*/  STG.E.U8 desc[UR36][R16.64], R5 ;  /* 0x0000000510007986 */ /* 0x0001e2000c101124 */
[----:B------:R-:W-:Y:S05]  /*97c0*/  BRA `(.L_x_19555) ;  /* 0x00000008001c7947 */ /* 0x000fea0003800000 */
.L_x_19566:
        /* <DEDUP_REMOVED lines=13> */
.L_x_19570:
[----:B------:R-:W-:Y:S01]  /*98a0*/  IMAD.MOV.U32 R0, RZ, RZ, 0x7f ;  /* 0x0000007fff007424 */ /* 0x000fe200078e00ff */
[----:B------:R-:W-:-:S04]  /*98b0*/  ISETP.GT.U32.AND P0, PT, R2, 0x7f800000, PT ;  /* 0x7f8000000200780c */ /* 0x000fc80003f04070 */
[----:B------:R-:W-:-:S09]  /*98c0*/  SEL R0, R0, 0x7c, P0 ;  /* 0x0000007c00007807 */ /* 0x000fd20000000000 */
.L_x_19571:
[----:B------:R-:W-:Y:S05]  /*98d0*/  BSYNC B0 ;  /* 0x0000000000007941 */ /* 0x000fea0003800000 */
.L_x_19569:
[----:B------:R-:W-:-:S04]  /*98e0*/  LOP3.LUT R2, R3, 0x80000000, RZ, 0xc0, !PT ;  /* 0x8000000003027812 */ /* 0x000fc800078ec0ff */
[----:B------:R-:W-:-:S04]  /*98f0*/  SHF.R.U32.HI R3, RZ, 0x18, R2 ;  /* 0x00000018ff037819 */ /* 0x000fc80000011602 */
[----:B------:R-:W-:-:S05]  /*9900*/  LOP3.LUT R3, R0, R3, RZ, 0xfc, !PT ;  /* 0x0000000300037212 */ /* 0x000fca00078efcff */
[----:B------:R0:W-:Y:S01]  /*9910*/  STG.E.U8 desc[UR36][R16.64], R3 ;  /* 0x0000000310007986 */ /* 0x0001e2000c101124 */
[----:B------:R-:W-:Y:S05]  /*9920*/  BRA `(.L_x_19555) ;  /* 0x0000000400c47947 */ /* 0x000fea0003800000 */
.L_x_19565:
[----:B------:R-:W0:Y:S02]  /*9930*/  I2F.S8 R0, R3 ;  /* 0x0000000300007306 */ /* 0x000e240000001400 */
[----:B0-----:R-:W-:-:S05]  /*9940*/  F2FP.BF16.F32.PACK_AB R0, RZ, R0 ;  /* 0x00000000ff00723e */ /* 0x001fca00000010ff */
[----:B------:R0:W-:Y:S01]  /*9950*/  STG.E.U16 desc[UR36][R16.64], R0 ;  /* 0x0000000010007986 */ /* 0x0001e2000c101524 */
[----:B------:R-:W-:Y:S05]  /*9960*/  BRA `(.L_x_19555) ;  /* 0x0000000400b47947 */ /* 0x000fea0003800000 */
.L_x_19562:
        /* <DEDUP_REMOVED lines=12> */
.L_x_19574:
        /* <DEDUP_REMOVED lines=17> */
.L_x_19577:
[----:B------:R-:W-:-:S04]  /*9b40*/  LOP3.LUT R2, R3, 0x80000000, RZ, 0xc0, !PT ;  /* 0x8000000003027812 */ /* 0x000fc800078ec0ff */
[----:B------:R-:W-:-:S04]  /*9b50*/  SHF.R.U32.HI R3, RZ, 0x18, R2 ;  /* 0x00000018ff037819 */ /* 0x000fc80000011602 */
[----:B------:R-:W-:-:S04]  /*9b60*/  LOP3.LUT R0, R0, R3, RZ, 0xfc, !PT ;  /* 0x0000000300007212 */ /* 0x000fc800078efcff */
[----:B------:R-:W-:-:S07]  /*9b70*/  PRMT R8, R0, 0x7610, R8 ;  /* 0x0000761000087816 */ /* 0x000fce0000000008 */
.L_x_19576:
[----:B------:R-:W-:Y:S05]  /*9b80*/  BSYNC B0 ;  /* 0x0000000000007941 */ /* 0x000fea0003800000 */
.L_x_19575:
[----:B------:R0:W-:Y:S01]  /*9b90*/  STG.E.U8 desc[UR36][R16.64], R8 ;  /* 0x0000000810007986 */ /* 0x0001e2000c101124 */
[----:B------:R-:W-:Y:S05]  /*9ba0*/  BRA `(.L_x_19555) ;  /* 0x0000000400247947 */ /* 0x000fea0003800000 */
.L_x_19573:
        /* <DEDUP_REMOVED lines=17> */
.L_x_19580:
[----:B------:R-:W-:-:S04]  /*9cc0*/  LOP3.LUT R2, R3, 0x80000000, RZ, 0xc0, !PT ;  /* 0x8000000003027812 */ /* 0x000fc800078ec0ff */
[----:B------:R-:W-:-:S04]  /*9cd0*/  SHF.R.U32.HI R3, RZ, 0x18, R2 ;  /* 0x00000018ff037819 */ /* 0x000fc80000011602 */
[----:B------:R-:W-:-:S04]  /*9ce0*/  LOP3.LUT R0, R0, R3, RZ, 0xfc, !PT ;  /* 0x0000000300007212 */ /* 0x000fc800078efcff */
[----:B------:R-:W-:-:S07]  /*9cf0*/  PRMT R8, R0, 0x7610, R8 ;  /* 0x0000761000087816 */ /* 0x000fce0000000008 */
.L_x_19579:
[----:B------:R-:W-:Y:S05]  /*9d00*/  BSYNC B0 ;  /* 0x0000000000007941 */ /* 0x000fea0003800000 */
.L_x_19578:
[----:B------:R3:W-:Y:S01]  /*9d10*/  STG.E.U8 desc[UR36][R16.64], R8 ;  /* 0x0000000810007986 */ /* 0x0007e2000c101124 */
[----:B------:R-:W-:Y:S05]  /*9d20*/  BRA `(.L_x_19555) ;  /* 0x0000000000c47947 */ /* 0x000fea0003800000 */
.L_x_19572:
        /* <DEDUP_REMOVED lines=23> */
.L_x_19554:
        /* <DEDUP_REMOVED lines=16> */
.L_x_19583:
[----:B------:R-:W-:Y:S05]  /*9fa0*/  BRA `(.L_x_19555) ;  /* 0x0000000000247947 */ /* 0x000fea0003800000 */
.L_x_19582:
[----:B------:R-:W-:-:S04]  /*9fb0*/  LOP3.LUT R3, R3, 0xffff, RZ, 0xc0, !PT ;  /* 0x0000ffff03037812 */ /* 0x000fc800078ec0ff */
[----:B------:R-:W-:-:S05]  /*9fc0*/  PRMT R3, R3, 0x8880, RZ ;  /* 0x0000888003037816 */ /* 0x000fca00000000ff */
[----:B------:R-:W-:-:S05]  /*9fd0*/  IMAD.MOV.U32 R2, RZ, RZ, R3 ;  /* 0x000000ffff027224 */ /* 0x000fca00078e0003 */
[----:B------:R-:W-:-:S05]  /*9fe0*/  SHF.R.S32.HI R3, RZ, 0x1f, R2 ;  /* 0x0000001fff037819 */ /* 0x000fca0000011402 */
[----:B------:R1:W-:Y:S01]  /*9ff0*/  STG.E.64 desc[UR36][R16.64], R2 ;  /* 0x0000000210007986 */ /* 0x0003e2000c101b24 */
[----:B------:R-:W-:Y:S05]  /*a000*/  BRA `(.L_x_19555) ;  /* 0x00000000000c7947 */ /* 0x000fea0003800000 */
.L_x_19581:
[----:B------:R-:W-:-:S04]  /*a010*/  LOP3.LUT R3, R3, 0xffff, RZ, 0xc0, !PT ;  /* 0x0000ffff03037812 */ /* 0x000fc800078ec0ff */
[----:B------:R-:W-:-:S05]  /*a020*/  PRMT R3, R3, 0x8880, RZ ;  /* 0x0000888003037816 */ /* 0x000fca00000000ff */
[----:B------:R0:W-:Y:S02]  /*a030*/  STG.E desc[UR36][R16.64], R3 ;  /* 0x0000000310007986 */ /* 0x0001e4000c101924 */
.L_x_19555:
[----:B------:R-:W-:-:S07]  /*a040*/  VIADD R19, R19, 0x80 ;  /* 0x0000008013137836 */ /* 0x000fce0000000000 */
.L_x_19509:
[----:B------:R-:W-:Y:S05]  /*a050*/  BSYNC B6 ;  /* 0x0000000000067941 */ /* 0x000fea0003800000 */
.L_x_19508:
        /* <DEDUP_REMOVED lines=306> */
.L_x_19584:
        /* <DEDUP_REMOVED lines=20> */
.L_x_19588:
[----:B------:R0:W5:Y:S01]  /*b4c0*/  LDG.E.U8 R0, desc[UR36][R2.64] ;  /* 0x0000002402007981 */ /* 0x000162000c1e1100 */
[----:B------:R-:W-:Y:S05]  /*b4d0*/  BRA `(.L_x_19590) ;  /* 0x0000000c00547947 */ /* 0x000fea0003800000 */
.L_x_19587:
        /* <DEDUP_REMOVED lines=8> */
.L_x_19592:
[----:B------:R0:W5:Y:S01]  /*b560*/  LDG.E.U8 R0, desc[UR36][R2.64] ;  /* 0x0000002402007981 */ /* 0x000162000c1e1100 */
[----:B------:R-:W-:Y:S05]  /*b570*/  BRA `(.L_x_19590) ;  /* 0x0000000c002c7947 */ /* 0x000fea0003800000 */
.L_x_19591:
[----:B------:R0:W5:Y:S01]  /*b580*/  LDG.E.U16 R0, desc[UR36][R2.64] ;  /* 0x0000002402007981 */ /* 0x000162000c1e1500 */
[----:B------:R-:W-:Y:S05]  /*b590*/  BRA `(.L_x_19590) ;  /* 0x0000000c00247947 */ /* 0x000fea0003800000 */
.L_x_19586:
        /* <DEDUP_REMOVED lines=9> */
.L_x_19594:
[----:B------:R-:W2:Y:S02]  /*b630*/  LDG.E.U16 R4, desc[UR36][R2.64] ;  /* 0x0000002402047981 */ /* 0x000ea4000c1e1500 */
[----:B--2---:R-:W-:-:S06]  /*b640*/  HADD2.F32 R4, -RZ, R4.H0_H0 ;  /* 0x20000004ff047230 */ /* 0x004fcc0000004100 */
[----:B------:R-:W0:Y:S02]  /*b650*/  F2I.FTZ.TRUNC.NTZ R4, R4 ;  /* 0x0000000400047305 */ /* 0x000e24000021f100 */
[----:B0-----:R-:W-:Y:S01]  /*b660*/  PRMT R0, R4, 0x7610, R0 ;  /* 0x0000761004007816 */ /* 0x001fe20000000000 */
[----:B------:R-:W-:Y:S06]  /*b670*/  BRA `(.L_x_19590) ;  /* 0x0000000800ec7947 */ /* 0x000fec0003800000 */
.L_x_19593:
        /* <DEDUP_REMOVED lines=9> */
.L_x_19596:
[----:B------:R-:W2:Y:S02]  /*b710*/  LDG.E.U16 R2, desc[UR36][R2.64] ;  /* 0x0000002402027981 */ /* 0x000ea4000c1e1500 */
[----:B--2---:R-:W-:-:S06]  /*b720*/  HADD2.F32 R4, -RZ, R2.H0_H0 ;  /* 0x20000002ff047230 */ /* 0x004fcc0000004100 */
[----:B------:R-:W0:Y:S02]  /*b730*/  F2I.FTZ.TRUNC.NTZ R4, R4 ;  /* 0x0000000400047305 */ /* 0x000e24000021f100 */
[----:B0-----:R-:W-:Y:S01]  /*b740*/  PRMT R0, R4, 0x7610, R0 ;  /* 0x0000761004007816 */ /* 0x001fe20000000000 */
[----:B------:R-:W-:Y:S06]  /*b750*/  BRA `(.L_x_19590) ;  /* 0x0000000800b47947 */ /* 0x000fec0003800000 */
.L_x_19595:
[----:B------:R-:W2:Y:S02]  /*b760*/  LDG.E.64 R2, desc[UR36][R2.64] ;  /* 0x0000002402027981 */ /* 0x000ea4000c1e1b00 */
[----:B--2---:R4:W0:Y:S01]  /*b770*/  F2I.F64.TRUNC R0, R2 ;  /* 0x0000000200007311 */ /* 0x004822000030d100 */
[----:B------:R-:W-:Y:S05]  /*b780*/  BRA `(.L_x_19590) ;  /* 0x0000000800a87947 */ /* 0x000fea0003800000 */
.L_x_19585:
        /* <DEDUP_REMOVED lines=12> */
.L_x_19599:
[----:B------:R-:W2:Y:S02]  /*b850*/  LDG.E.64 R2, desc[UR36][R2.64] ;  /* 0x0000002402027981 */ /* 0x000ea4000c1e1b00 */
[----:B--2---:R0:W1:Y:S01]  /*b860*/  F2I.F64.TRUNC R0, R2 ;  /* 0x0000000200007311 */ /* 0x004062000030d100 */
[----:B------:R-:W-:Y:S05]  /*b870*/  BRA `(.L_x_19590) ;  /* 0x00000008006c7947 */ /* 0x000fea0003800000 */
.L_x_19598:
        /* <DEDUP_REMOVED lines=28> */
.L_x_19601:
        /* <DEDUP_REMOVED lines=15> */
.L_x_19600:
[----:B------:R-:W2:Y:S02]  /*bb30*/  LDG.E.U16 R4, desc[UR36][R2.64] ;  /* 0x0000002402047981 */ /* 0x000ea4000c1e1500 */
[----:B--2---:R-:W-:-:S06]  /*bb40*/  IMAD.U32 R4, R4, 0x10000, RZ ;  /* 0x0001000004047824 */ /* 0x004fcc00078e00ff */
[----:B------:R-:W0:Y:S02]  /*bb50*/  F2I.FTZ.TRUNC.NTZ R4, R4 ;  /* 0x0000000400047305 */ /* 0x000e24000021f100 */
[----:B0-----:R-:W-:Y:S01]  /*bb60*/  PRMT R0, R4, 0x7610, R0 ;  /* 0x0000761004007816 */ /* 0x001fe20000000000 */
[----:B------:R-:W-:Y:S06]  /*bb70*/  BRA `(.L_x_19590) ;  /* 0x0000000400ac7947 */ /* 0x000fec0003800000 */
.L_x_19597:
        /* <DEDUP_REMOVED lines=10> */
.L_x_19604:
        /* <DEDUP_REMOVED lines=21> */
.L_x_19608:
[----:B------:R-:W-:Y:S05]  /*bd70*/  BSYNC B1 ;  /* 0x0000000000017941 */ /* 0x000fea0003800000 */
.L_x_19607:
[----:B------:R-:W-:Y:S01]  /*bd80*/  IMAD.SHL.U32 R2, R2, 0x100000, RZ ;  /* 0x0010000002027824 */ /* 0x000fe200078e00ff */
[----:B------:R-:W-:-:S04]  /*bd90*/  LEA R3, R0, 0x3b800000, 0x17 ;  /* 0x3b80000000037811 */ /* 0x000fc800078eb8ff */
[----:B------:R-:W-:-:S07]  /*bda0*/  LOP3.LUT R4, R3, R2, R4, 0xfe, !PT ;  /* 0x0000000203047212 */ /* 0x000fce00078efe04 */
.L_x_19606:
[----:B------:R-:W-:Y:S05]  /*bdb0*/  BSYNC B0 ;  /* 0x0000000000007941 */ /* 0x000fea0003800000 */
.L_x_19605:
[----:B------:R-:W0:Y:S02]  /*bdc0*/  F2I.FTZ.TRUNC.NTZ R4, R4 ;  /* 0x0000000400047305 */ /* 0x000e24000021f100 */
[----:B0-----:R-:W-:Y:S01]  /*bdd0*/  PRMT R0, R4, 0x7610, R0 ;  /* 0x0000761004007816 */ /* 0x001fe20000000000 */
[----:B------:R-:W-:Y:S06]  /*bde0*/  BRA `(.L_x_19590) ;  /* 0x0000000400107947 */ /* 0x000fec0003800000 */
.L_x_19603:
        /* <DEDUP_REMOVED lines=21> */
.L_x_19612:
[----:B------:R-:W-:Y:S05]  /*bf40*/  BSYNC B1 ;  /* 0x0000000000017941 */ /* 0x000fea0003800000 */
.L_x_19611:
[----:B------:R-:W-:Y:S01]  /*bf50*/  IMAD.SHL.U32 R2, R2, 0x200000, RZ ;  /* 0x0020000002027824 */ /* 0x000fe200078e00ff */
[----:B------:R-:W-:-:S04]  /*bf60*/  LEA R3, R0, 0x37800000, 0x17 ;  /* 0x3780000000037811 */ /* 0x000fc800078eb8ff */
[----:B------:R-:W-:-:S07]  /*bf70*/  LOP3.LUT R4, R3, R2, R4, 0xfe, !PT ;  /* 0x0000000203047212 */ /* 0x000fce00078efe04 */
.L_x_19610:
[----:B------:R-:W-:Y:S05]  /*bf80*/  BSYNC B0 ;  /* 0x0000000000007941 */ /* 0x000fea0003800000 */
.L_x_19609:
[----:B------:R-:W0:Y:S02]  /*bf90*/  F2I.FTZ.TRUNC.NTZ R4, R4 ;  /* 0x0000000400047305 */ /* 0x000e24000021f100 */
[----:B0-----:R-:W-:Y:S01]  /*bfa0*/  PRMT R0, R4, 0x7610, R0 ;  /* 0x0000761004007816 */ /* 0x001fe20000000000 */
[----:B------:R-:W-:Y:S06]  /*bfb0*/  BRA `(.L_x_19590) ;  /* 0x00000000009c7947 */ /* 0x000fec0003800000 */
.L_x_19602:
        /* <DEDUP_REMOVED lines=14> */
.L_x_19616:
[----:B------:R-:W-:Y:S05]  /*c0a0*/  BSYNC B0 ;  /* 0x0000000000007941 */ /* 0x000fea0003800000 */
.L_x_19615:
[----:B------:R-:W0:Y:S02]  /*c0b0*/  F2I.FTZ.TRUNC.NTZ R4, R4 ;  /* 0x0000000400047305 */ /* 0x000e24000021f100 */
[----:B0-----:R-:W-:Y:S01]  /*c0c0*/  PRMT R0, R4, 0x7610, R0 ;  /* 0x0000761004007816 */ /* 0x001fe20000000000 */
[----:B------:R-:W-:Y:S06]  /*c0d0*/  BRA `(.L_x_19590) ;  /* 0x0000000000547947 */ /* 0x000fec0003800000 */
.L_x_19589:
        /* <DEDUP_REMOVED lines=16> */
.L_x_19617:
[----:B------:R-:W-:Y:S01]  /*c1e0*/  PRMT R0, RZ, 0x7610, R0 ;  /* 0x00007610ff007816 */ /* 0x000fe20000000000 */
[----:B------:R-:W-:Y:S06]  /*c1f0*/  BRA `(.L_x_19590) ;  /* 0x00000000000c7947 */ /* 0x000fec0003800000 */
.L_x_19614:
[----:B------:R0:W5:Y:S01]  /*c200*/  LDG.E.U8 R0, desc[UR36][R2.64] ;  /* 0x0000002402007981 */ /* 0x000162000c1e1100 */
[----:B------:R-:W-:Y:S05]  /*c210*/  BRA `(.L_x_19590) ;  /* 0x0000000000047947 */ /* 0x000fea0003800000 */
.L_x_19613:
[----:B------:R0:W5:Y:S02]  /*c220*/  LDG.E.U8 R0, desc[UR36][R2.64] ;  /* 0x0000002402007981 */ /* 0x000164000c1e1100 */
.L_x_19590:
[----:B0-2-4-:R-:W0:Y:S01]  /*c230*/  LDC.U8 R2, c[0x0][0x420] ;  /* 0x00010800ff027b82 */ /* 0x015e220000000000 */
        /* <DEDUP_REMOVED lines=15> */
[----:B-1-3-5:R-:W-:Y:S02]  /*c330*/  SEL R2, R0, 0x1, !P0 ;  /* 0x0000000100027807 */ /* 0x02afe40004000000 */
        /* <DEDUP_REMOVED lines=10> */
.L_x_19623:
        /* <DEDUP_REMOVED lines=21> */
.L_x_19622:
[----:B------:R-:W-:Y:S05]  /*c530*/  BSYNC B1 ;  /* 0x0000000000017941 */ /* 0x000fea0003800000 */
.L_x_19621:
[----:B------:R-:W-:Y:S05]  /*c540*/  BRA `(.L_x_19620) ;  /* 0x00000000002c7947 */ /* 0x000fea0003800000 */
.L_x_19619:
[----:B-1-3-5:R-:W-:Y:S01]  /*c550*/  LOP3.LUT R0, R0, 0xff, RZ, 0xc0, !PT ;  /* 0x000000ff00007812 */ /* 0x02afe200078ec0ff */
        /* <DEDUP_REMOVED lines=10> */
.L_x_19620:
[----:B------:R-:W-:Y:S05]  /*c600*/  BSYNC B0 ;  /* 0x0000000000007941 */ /* 0x000fea0003800000 */
.L_x_19618:
[----:B------:R-:W1:Y:S02]  /*c610*/  LDC.U8 R2, c[0x0][0x430] ;  /* 0x00010c00ff027b82 */ /* 0x000e640000000000 */
        /* <DEDUP_REMOVED lines=13> */
.L_x_19627:
[----:B------:R-:W-:Y:S01]  /*c6f0*/  STG.E.U8 desc[UR36][R16.64], R3 ;  /* 0x0000000310007986 */ /* 0x000fe2000c101124 */
[----:B------:R-:W-:Y:S05]  /*c700*/  EXIT ;  /* 0x000000000000794d */ /* 0x000fea0003800000 */
.L_x_19626:
        /* <DEDUP_REMOVED lines=10> */
[----:B------:R-:W-:Y:S01]  /*c7b0*/  STG.E.64 desc[UR36][R16.64], R2 ;  /* 0x0000000210007986 */ /* 0x000fe2000c101b24 */
[----:B------:R-:W-:Y:S05]  /*c7c0*/  EXIT ;  /* 0x000000000000794d */ /* 0x000fea0003800000 */
.L_x_19630:
[----:B------:R-:W-:-:S04]  /*c7d0*/  LOP3.LUT R3, R3, 0xffff, RZ, 0xc0, !PT ;  /* 0x0000ffff03037812 */ /* 0x000fc800078ec0ff */
[----:B------:R-:W-:-:S05]  /*c7e0*/  PRMT R3, R3, 0x8880, RZ ;  /* 0x0000888003037816 */ /* 0x000fca00000000ff */
[----:B------:R-:W-:Y:S01]  /*c7f0*/  STG.E desc[UR36][R16.64], R3 ;  /* 0x0000000310007986 */ /* 0x000fe2000c101924 */
[----:B------:R-:W-:Y:S05]  /*c800*/  EXIT ;  /* 0x000000000000794d */ /* 0x000fea0003800000 */
.L_x_19629:
[----:B------:R-:W-:-:S04]  /*c810*/  PRMT R3, R3, 0x8880, RZ ;  /* 0x0000888003037816 */ /* 0x000fc800000000ff */
[----:B------:R-:W-:-:S05]  /*c820*/  PRMT R3, R3, 0x7710, RZ ;  /* 0x0000771003037816 */ /* 0x000fca00000000ff */
[----:B------:R-:W-:Y:S01]  /*c830*/  STG.E.U16 desc[UR36][R16.64], R3 ;  /* 0x0000000310007986 */ /* 0x000fe2000c101524 */
[----:B------:R-:W-:Y:S05]  /*c840*/  EXIT ;  /* 0x000000000000794d */ /* 0x000fea0003800000 */
.L_x_19625:
[----:B------:R-:W-:-:S13]  /*c850*/  ISETP.GT.AND P0, PT, R0, 0x6, PT ;  /* 0x000000060000780c */ /* 0x000fda0003f04270 */
[----:B------:R-:W-:Y:S05]  /*c860*/  @P0 BRA `(.L_x_19631) ;  /* 0x00000000002c0947 */ /* 0x000fea0003800000 */
[----:B------:R-:W-:-:S13]  /*c870*/  ISETP.NE.AND P0, PT, R0, 0x5, PT ;  /* 0x000000050000780c */ /* 0x000fda0003f05270 */
[----:B------:R-:W-:Y:S05]  /*c880*/  @!P0 BRA `(.L_x_19632) ;  /* 0x0000000000148947 */ /* 0x000fea0003800000 */
[----:B------:R-:W-:-:S13]  /*c890*/  ISETP.NE.AND P0, PT, R0, 0x6, PT ;  /* 0x000000060000780c */ /* 0x000fda0003f05270 */
[----:B------:R-:W-:Y:S05]  /*c8a0*/  @P0 BRA `(.L_x_19628) ;  /* 0x0000000800cc0947 */ /* 0x000fea0003800000 */
[----:B------:R-:W0:Y:S02]  /*c8b0*/  I2F.S8 R3, R3 ;  /* 0x0000000300037306 */ /* 0x000e240000001400 */
[----:B0-----:R-:W-:Y:S01]  /*c8c0*/  STG.E desc[UR36][R16.64], R3 ;  /* 0x0000000310007986 */ /* 0x001fe2000c101924 */
[----:B------:R-:W-:Y:S05]  /*c8d0*/  EXIT ;  /* 0x000000000000794d */ /* 0x000fea0003800000 */
.L_x_19632:
[----:B------:R-:W0:Y:S02]  /*c8e0*/  I2F.S8 R0, R3 ;  /* 0x0000000300007306 */ /* 0x000e240000001400 */
[----:B0-----:R-:W-:-:S05]  /*c8f0*/  F2FP.F16.F32.PACK_AB R0, RZ, R0 ;  /* 0x00000000ff00723e */ /* 0x001fca00000000ff */
[----:B------:R-:W-:Y:S01]  /*c900*/  STG.E.U16 desc[UR36][R16.64], R0 ;  /* 0x0000000010007986 */ /* 0x000fe2000c101524 */
[----:B------:R-:W-:Y:S05]  /*c910*/  EXIT ;  /* 0x000000000000794d */ /* 0x000fea0003800000 */
.L_x_19631:
        /* <DEDUP_REMOVED lines=8> */
[----:B0-----:R-:W-:Y:S01]  /*c9a0*/  STG.E.64 desc[UR36][R16.64], R4 ;  /* 0x0000000410007986 */ /* 0x001fe2000c101b24 */
[----:B------:R-:W-:Y:S05]  /*c9b0*/  EXIT ;  /* 0x000000000000794d */ /* 0x000fea0003800000 */
.L_x_19634:
[----:B------:R-:W0:Y:S02]  /*c9c0*/  I2F.S8 R3, R3 ;  /* 0x0000000300037306 */ /* 0x000e240000001400 */
[----:B0-----:R-:W-:-:S04]  /*c9d0*/  F2FP.F16.F32.PACK_AB R3, RZ, R3 ;  /* 0x00000003ff03723e */ /* 0x001fc800000000ff */
[----:B------:R-:W-:-:S05]  /*c9e0*/  PRMT R3, R3, 0x5410, RZ ;  /* 0x0000541003037816 */ /* 0x000fca00000000ff */
[----:B------:R-:W-:Y:S01]  /*c9f0*/  STG.E desc[UR36][R16.64], R3 ;  /* 0x0000000310007986 */ /* 0x000fe2000c101924 */
[----:B------:R-:W-:Y:S05]  /*ca00*/  EXIT ;  /* 0x000000000000794d */ /* 0x000fea0003800000 */
.L_x_19633:
[----:B------:R-:W-:-:S04]  /*ca10*/  PRMT R2, R3, 0x8880, RZ ;  /* 0x0000888003027816 */ /* 0x000fc800000000ff */
[----:B------:R-:W-:-:S06]  /*ca20*/  PRMT R2, R2, 0x7710, RZ ;  /* 0x0000771002027816 */ /* 0x000fcc00000000ff */
[----:B------:R-:W0:Y:S02]  /*ca30*/  I2F.F64.S16 R2, R2 ;  /* 0x0000000200027312 */ /* 0x000e240000101c00 */
[----:B0-----:R-:W-:Y:S01]  /*ca40*/  STG.E.64 desc[UR36][R16.64], R2 ;  /* 0x0000000210007986 */ /* 0x001fe2000c101b24 */
[----:B------:R-:W-:Y:S05]  /*ca50*/  EXIT ;  /* 0x000000000000794d */ /* 0x000fea0003800000 */
.L_x_19624:
        /* <DEDUP_REMOVED lines=10> */
[----:B------:R-:W-:Y:S01]  /*cb00*/  STG.E.U8 desc[UR36][R16.64], R3 ;  /* 0x0000000310007986 */ /* 0x000fe2000c101124 */
[----:B------:R-:W-:Y:S05]  /*cb10*/  EXIT ;  /* 0x000000000000794d */ /* 0x000fea0003800000 */
.L_x_19637:
[----:B------:R-:W-:Y:S02]  /*cb20*/  PRMT R4, R3, 0x8880, RZ ;  /* 0x0000888003047816 */ /* 0x000fe400000000ff */
[----:B------:R-:W-:Y:S02]  /*cb30*/  CS2R R6, SRZ ;  /* 0x0000000000067805 */ /* 0x000fe4000001ff00 */
[----:B------:R-:W-:-:S06]  /*cb40*/  PRMT R4, R4, 0x7710, RZ ;  /* 0x0000771004047816 */ /* 0x000fcc00000000ff */
[----:B------:R-:W0:Y:S02]  /*cb50*/  I2F.F64.S16 R4, R4 ;  /* 0x0000000400047312 */ /* 0x000e240000101c00 */
[----:B0-----:R-:W-:Y:S01]  /*cb60*/  STG.E.128 desc[UR36][R16.64], R4 ;  /* 0x0000000410007986 */ /* 0x001fe2000c101d24 */
[----:B------:R-:W-:Y:S05]  /*cb70*/  EXIT ;  /* 0x000000000000794d */ /* 0x000fea0003800000 */
.L_x_19636:
        /* <DEDUP_REMOVED lines=21> */
.L_x_19641:
[----:B------:R-:W-:Y:S05]  /*ccd0*/  BSYNC B0 ;  /* 0x0000000000007941 */ /* 0x000fea0003800000 */
.L_x_19640:
[----:B------:R-:W-:-:S05]  /*cce0*/  LOP3.LUT R5, R0, R5, RZ, 0xfc, !PT ;  /* 0x0000000500057212 */ /* 0x000fca00078efcff */
[----:B------:R-:W-:Y:S01]  /*ccf0*/  STG.E.U8 desc[UR36][R16.64], R5 ;  /* 0x0000000510007986 */ /* 0x000fe2000c101124 */
[----:B------:R-:W-:Y:S05]  /*cd00*/  EXIT ;  /* 0x000000000000794d */ /* 0x000fea0003800000 */
.L_x_19639:
        /* <DEDUP_REMOVED lines=13> */
.L_x_19643:
[----:B------:R-:W-:Y:S01]  /*cde0*/  IMAD.MOV.U32 R0, RZ, RZ, 0x7f ;  /* 0x0000007fff007424 */ /* 0x000fe200078e00ff */
[----:B------:R-:W-:-:S04]  /*cdf0*/  ISETP.GT.U32.AND P0, PT, R2, 0x7f800000, PT ;  /* 0x7f8000000200780c */ /* 0x000fc80003f04070 */
[----:B------:R-:W-:-:S09]  /*ce00*/  SEL R0, R0, 0x7c, P0 ;  /* 0x0000007c00007807 */ /* 0x000fd20000000000 */
.L_x_19644:
[----:B------:R-:W-:Y:S05]  /*ce10*/  BSYNC B0 ;  /* 0x0000000000007941 */ /* 0x000fea0003800000 */
.L_x_19642:
[----:B------:R-:W-:-:S04]  /*ce20*/  LOP3.LUT R2, R3, 0x80000000, RZ, 0xc0, !PT ;  /* 0x8000000003027812 */ /* 0x000fc800078ec0ff */
[----:B------:R-:W-:-:S04]  /*ce30*/  SHF.R.U32.HI R3, RZ, 0x18, R2 ;  /* 0x00000018ff037819 */ /* 0x000fc80000011602 */
[----:B------:R-:W-:-:S05]  /*ce40*/  LOP3.LUT R3, R0, R3, RZ, 0xfc, !PT ;  /* 0x0000000300037212 */ /* 0x000fca00078efcff */
[----:B------:R-:W-:Y:S01]  /*ce50*/  STG.E.U8 desc[UR36][R16.64], R3 ;  /* 0x0000000310007986 */ /* 0x000fe2000c101124 */
[----:B------:R-:W-:Y:S05]  /*ce60*/  EXIT ;  /* 0x000000000000794d */ /* 0x000fea0003800000 */
.L_x_19638:
[----:B------:R-:W0:Y:S02]  /*ce70*/  I2F.S8 R0, R3 ;  /* 0x0000000300007306 */ /* 0x000e240000001400 */
[----:B0-----:R-:W-:-:S05]  /*ce80*/  F2FP.BF16.F32.PACK_AB R0, RZ, R0 ;  /* 0x00000000ff00723e */ /* 0x001fca00000010ff */
[----:B------:R-:W-:Y:S01]  /*ce90*/  STG.E.U16 desc[UR36][R16.64], R0 ;  /* 0x0000000010007986 */ /* 0x000fe2000c101524 */
[----:B------:R-:W-:Y:S05]  /*cea0*/  EXIT ;  /* 0x000000000000794d */ /* 0x000fea0003800000 */
.L_x_19635:
        /* <DEDUP_REMOVED lines=10> */
[----:B------:R-:W-:Y:S01]  /*cf50*/  STG.E.U16 desc[UR36][R16.64], R3 ;  /* 0x0000000310007986 */ /* 0x000fe2000c101524 */
[----:B------:R-:W-:Y:S05]  /*cf60*/  EXIT ;  /* 0x000000000000794d */ /* 0x000fea0003800000 */
.L_x_19647:
        /* <DEDUP_REMOVED lines=17> */
.L_x_19650:
[----:B------:R-:W-:-:S04]  /*d080*/  LOP3.LUT R2, R3, 0x80000000, RZ, 0xc0, !PT ;  /* 0x8000000003027812 */ /* 0x000fc800078ec0ff */
[----:B------:R-:W-:-:S04]  /*d090*/  SHF.R.U32.HI R3, RZ, 0x18, R2 ;  /* 0x00000018ff037819 */ /* 0x000fc80000011602 */
[----:B------:R-:W-:-:S04]  /*d0a0*/  LOP3.LUT R0, R0, R3, RZ, 0xfc, !PT ;  /* 0x0000000300007212 */ /* 0x000fc800078efcff */
[----:B------:R-:W-:-:S07]  /*d0b0*/  PRMT R8, R0, 0x7610, R8 ;  /* 0x0000761000087816 */ /* 0x000fce0000000008 */
.L_x_19649:
[----:B------:R-:W-:Y:S05]  /*d0c0*/  BSYNC B0 ;  /* 0x0000000000007941 */ /* 0x000fea0003800000 */
.L_x_19648:
[----:B------:R-:W-:Y:S01]  /*d0d0*/  STG.E.U8 desc[UR36][R16.64], R8 ;  /* 0x0000000810007986 */ /* 0x000fe2000c101124 */
[----:B------:R-:W-:Y:S05]  /*d0e0*/  EXIT ;  /* 0x000000000000794d */ /* 0x000fea0003800000 */
.L_x_19646:
        /* <DEDUP_REMOVED lines=17> */
.L_x_19653:
[----:B------:R-:W-:-:S04]  /*d200*/  LOP3.LUT R2, R3, 0x80000000, RZ, 0xc0, !PT ;  /* 0x8000000003027812 */ /* 0x000fc800078ec0ff */
[----:B------:R-:W-:-:S04]  /*d210*/  SHF.R.U32.HI R3, RZ, 0x18, R2 ;  /* 0x00000018ff037819 */ /* 0x000fc80000011602 */
[----:B------:R-:W-:-:S04]  /*d220*/  LOP3.LUT R0, R0, R3, RZ, 0xfc, !PT ;  /* 0x0000000300007212 */ /* 0x000fc800078efcff */
[----:B------:R-:W-:-:S07]  /*d230*/  PRMT R8, R0, 0x7610, R8 ;  /* 0x0000761000087816 */ /* 0x000fce0000000008 */
.L_x_19652:
[----:B------:R-:W-:Y:S05]  /*d240*/  BSYNC B0 ;  /* 0x0000000000007941 */ /* 0x000fea0003800000 */
.L_x_19651:
[----:B------:R-:W-:Y:S01]  /*d250*/  STG.E.U8 desc[UR36][R16.64], R8 ;  /* 0x0000000810007986 */ /* 0x000fe2000c101124 */
[----:B------:R-:W-:Y:S05]  /*d260*/  EXIT ;  /* 0x000000000000794d */ /* 0x000fea0003800000 */
.L_x_19645:
        /* <DEDUP_REMOVED lines=23> */
.L_x_19628:
        /* <DEDUP_REMOVED lines=16> */
.L_x_19656:
[----:B------:R-:W-:Y:S05]  /*d4e0*/  EXIT ;  /* 0x000000000000794d */ /* 0x000fea0003800000 */
.L_x_19655:
[----:B------:R-:W-:-:S04]  /*d4f0*/  LOP3.LUT R3, R3, 0xffff, RZ, 0xc0, !PT ;  /* 0x0000ffff03037812 */ /* 0x000fc800078ec0ff */
[----:B------:R-:W-:-:S05]  /*d500*/  PRMT R3, R3, 0x8880, RZ ;  /* 0x0000888003037816 */ /* 0x000fca00000000ff */
[----:B------:R-:W-:-:S05]  /*d510*/  IMAD.MOV.U32 R2, RZ, RZ, R3 ;  /* 0x000000ffff027224 */ /* 0x000fca00078e0003 */
[----:B------:R-:W-:-:S05]  /*d520*/  SHF.R.S32.HI R3, RZ, 0x1f, R2 ;  /* 0x0000001fff037819 */ /* 0x000fca0000011402 */
[----:B------:R-:W-:Y:S01]  /*d530*/  STG.E.64 desc[UR36][R16.64], R2 ;  /* 0x0000000210007986 */ /* 0x000fe2000c101b24 */
[----:B------:R-:W-:Y:S05]  /*d540*/  EXIT ;  /* 0x000000000000794d */ /* 0x000fea0003800000 */
.L_x_19654:
[----:B------:R-:W-:-:S04]  /*d550*/  LOP3.LUT R3, R3, 0xffff, RZ, 0xc0, !PT ;  /* 0x0000ffff03037812 */ /* 0x000fc800078ec0ff */
[----:B------:R-:W-:-:S05]  /*d560*/  PRMT R3, R3, 0x8880, RZ ;  /* 0x0000888003037816 */ /* 0x000fca00000000ff */
[----:B------:R-:W-:Y:S01]  /*d570*/  STG.E desc[UR36][R16.64], R3 ;  /* 0x0000000310007986 */ /* 0x000fe2000c101924 */
[----:B------:R-:W-:Y:S05]  /*d580*/  EXIT ;  /* 0x000000000000794d */ /* 0x000fea0003800000 */
.L_x_19657:
        /* <DEDUP_REMOVED lines=15> */
.L_x_71764:


//--------------------- .text._ZN2at6native27unrolled_elementwise_kernelIZNS0_50_GLOBAL__N__2680c7bb_12_PowKernel_cu_140f0503_289629pow_tensor_scalar_kernel_implIaaEEvRNS_18TensorIteratorBaseET0_EUlaE2_St5arrayIPcLm2EELi4E23TrivialOffsetCalculatorILi1EjESC_NS0_6memory12LoadWithCastILi1EEENSD_13StoreWithCastILi1EEEEEviT_S6_T2_T3_T4_T5_ --------------------------
	.section	.text._ZN2at6native27unrolled_elementwise_kernelIZNS0_50_GLOBAL__N__2680c7bb_12_PowKernel_cu_140f0503_289629pow_tensor_scalar_kernel_implIaaEEvRNS_18TensorIteratorBaseET0_EUlaE2_St5arrayIPcLm2EELi4E23TrivialOffsetCalculatorILi1EjESC_NS0_6memory12LoadWithCastILi1EEENSD_13StoreWithCastILi1EEEEEviT_S6_T2_T3_T4_T5_,"ax",@progbits
	.align	128
        .global         _ZN2at6native27unrolled_elementwise_kernelIZNS0_50_GLOBAL__N__2680c7bb_12_PowKernel_cu_140f0503_289629pow_tensor_scalar_kernel_implIaaEEvRNS_18TensorIteratorBaseET0_EUlaE2_St5arrayIPcLm2EELi4E23TrivialOffsetCalculatorILi1EjESC_NS0_6memory12LoadWithCastILi1EEENSD_13StoreWithCastILi1EEEEEviT_S6_T2_T3_T4_T5_
        .type           _ZN2at6native27unrolled_elementwise_kernelIZNS0_50_GLOBAL__N__2680c7bb_12_PowKernel_cu_140f0503_289629pow_tensor_scalar_kernel_implIaaEEvRNS_18TensorIteratorBaseET0_EUlaE2_St5arrayIPcLm2EELi4E23TrivialOffsetCalculatorILi1EjESC_NS0_6memory12LoadWithCastILi1EEENSD_13StoreWithCastILi1EEEEEviT_S6_T2_T3_T4_T5_,@function
        .size           _ZN2at6native27unrolled_elementwise_kernelIZNS0_50_GLOBAL__N__2680c7bb_12_PowKernel_cu_140f0503_289629pow_tensor_scalar_kernel_implIaaEEvRNS_18TensorIteratorBaseET0_EUlaE2_St5arrayIPcLm2EELi4E23TrivialOffsetCalculatorILi1EjESC_NS0_6memory12LoadWithCastILi1EEENSD_13StoreWithCastILi1EEEEEviT_S6_T2_T3_T4_T5_,(.L_x_71765 - _ZN2at6native27unrolled_elementwise_kernelIZNS0_50_GLOBAL__N__2680c7bb_12_PowKernel_cu_140f0503_289629pow_tensor_scalar_kernel_implIaaEEvRNS_18TensorIteratorBaseET0_EUlaE2_St5arrayIPcLm2EELi4E23TrivialOffsetCalculatorILi1EjESC_NS0_6memory12LoadWithCastILi1EEENSD_13StoreWithCastILi1EEEEEviT_S6_T2_T3_T4_T5_)
        .other          _ZN2at6native27unrolled_elementwise_kernelIZNS0_50_GLOBAL__N__2680c7bb_12_PowKernel_cu_140f0503_289629pow_tensor_scalar_kernel_implIaaEEvRNS_18TensorIteratorBaseET0_EUlaE2_St5arrayIPcLm2EELi4E23TrivialOffsetCalculatorILi1EjESC_NS0_6memory12LoadWithCastILi1EEENSD_13StoreWithCastILi1EEEEEviT_S6_T2_T3_T4_T5_,@"STO_CUDA_ENTRY STV_DEFAULT"
_ZN2at6native27unrolled_elementwise_kernelIZNS0_50_GLOBAL__N__2680c7bb_12_PowKernel_cu_140f0503_289629pow_tensor_scalar_kernel_implIaaEEvRNS_18TensorIteratorBaseET0_EUlaE2_St5arrayIPcLm2EELi4E23TrivialOffsetCalculatorILi1EjESC_NS0_6memory12LoadWithCastILi1EEENSD_13StoreWithCastILi1EEEEEviT_S6_T2_T3_T4_T5_:
.text._ZN2at6native27unrolled_elementwise_kernelIZNS0_50_GLOBAL__N__2680c7bb_12_PowKernel_cu_140f0503_289629pow_tensor_scalar_kernel_implIaaEEvRNS_18TensorIteratorBaseET0_EUlaE2_St5arrayIPcLm2EELi4E23TrivialOffsetCalculatorILi1EjESC_NS0_6memory12LoadWithCastILi1EEENSD_13StoreWithCastILi1EEEEEviT_S6_T2_T3_T4_T5_:
        /* <DEDUP_REMOVED lines=31> */
.L_x_19663:
[----:B------:R3:W5:Y:S01]  /*01f0*/  LDG.E.U8 R24, desc[UR36][R2.64] ;  /* 0x0000002402187981 */ /* 0x000762000c1e1100 */
[----:B------:R-:W-:Y:S05]  /*0200*/  BRA `(.L_x_19665) ;  /* 0x0000000c00587947 */ /* 0x000fea0003800000 */
.L_x_19662:
        /* <DEDUP_REMOVED lines=8> */
.L_x_19667:
[----:B------:R1:W5:Y:S01]  /*0290*/  LDG.E.U8 R24, desc[UR36][R2.64] ;  /* 0x0000002402187981 */ /* 0x000362000c1e1100 */
[----:B------:R-:W-:Y:S05]  /*02a0*/  BRA `(.L_x_19665) ;  /* 0x0000000c00307947 */ /* 0x000fea0003800000 */
.L_x_19666:
[----:B------:R2:W5:Y:S01]  /*02b0*/  LDG.E.U16 R24, desc[UR36][R2.64] ;  /* 0x0000002402187981 */ /* 0x000562000c1e1500 */
[----:B------:R-:W-:Y:S05]  /*02c0*/  BRA `(.L_x_19665) ;  /* 0x0000000c00287947 */ /* 0x000fea0003800000 */
.L_x_19661:
        /* <DEDUP_REMOVED lines=9> */
.L_x_19669:
[----:B------:R-:W2:Y:S02]  /*0360*/  LDG.E.U16 R0, desc[UR36][R2.64] ;  /* 0x0000002402007981 */ /* 0x000ea4000c1e1500 */
[----:B--2---:R-:W-:-:S06]  /*0370*/  HADD2.F32 R0, -RZ, R0.H0_H0 ;  /* 0x20000000ff007230 */ /* 0x004fcc0000004100 */
[----:B------:R-:W0:Y:S02]  /*0380*/  F2I.FTZ.TRUNC.NTZ R0, R0 ;  /* 0x0000000000007305 */ /* 0x000e24000021f100 */
[----:B0-----:R-:W-:Y:S01]  /*0390*/  PRMT R24, R0, 0x7610, R24 ;  /* 0x0000761000187816 */ /* 0x001fe20000000018 */
[----:B------:R-:W-:Y:S06]  /*03a0*/  BRA `(.L_x_19665) ;  /* 0x0000000800f07947 */ /* 0x000fec0003800000 */
.L_x_19668:
        /* <DEDUP_REMOVED lines=9> */
.L_x_19671:
[----:B------:R-:W2:Y:S02]  /*0440*/  LDG.E.U16 R2, desc[UR36][R2.64] ;  /* 0x0000002402027981 */ /* 0x000ea4000c1e1500 */
[----:B--2---:R-:W-:-:S06]  /*0450*/  HADD2.F32 R0, -RZ, R2.H0_H0 ;  /* 0x20000002ff007230 */ /* 0x004fcc0000004100 */
[----:B------:R-:W0:Y:S02]  /*0460*/  F2I.FTZ.TRUNC.NTZ R0, R0 ;  /* 0x0000000000007305 */ /* 0x000e24000021f100 */
[----:B0-----:R-:W-:Y:S01]  /*0470*/  PRMT R24, R0, 0x7610, R24 ;  /* 0x0000761000187816 */ /* 0x001fe20000000018 */
[----:B------:R-:W-:Y:S06]  /*0480*/  BRA `(.L_x_19665) ;  /* 0x0000000800b87947 */ /* 0x000fec0003800000 */
.L_x_19670:
[----:B------:R-:W2:Y:S02]  /*0490*/  LDG.E.64 R2, desc[UR36][R2.64] ;  /* 0x0000002402027981 */ /* 0x000ea4000c1e1b00 */
[----:B--2---:R0:W1:Y:S01]  /*04a0*/  F2I.F64.TRUNC R24, R2 ;  /* 0x0000000200187311 */ /* 0x004062000030d100 */
[----:B------:R-:W-:Y:S05]  /*04b0*/  BRA `(.L_x_19665) ;  /* 0x0000000800ac7947 */ /* 0x000fea0003800000 */
.L_x_19660:
        /* <DEDUP_REMOVED lines=12> */
.L_x_19674:
[----:B------:R-:W2:Y:S02]  /*0580*/  LDG.E.64 R2, desc[UR36][R2.64] ;  /* 0x0000002402027981 */ /* 0x000ea4000c1e1b00 */
[----:B--2---:R0:W1:Y:S01]  /*0590*/  F2I.F64.TRUNC R24, R2 ;  /* 0x0000000200187311 */ /* 0x004062000030d100 */
[----:B------:R-:W-:Y:S05]  /*05a0*/  BRA `(.L_x_19665) ;  /* 0x0000000800707947 */ /* 0x000fea0003800000 */
.L_x_19673:
        /* <DEDUP_REMOVED lines=28> */
.L_x_19676:
        /* <DEDUP_REMOVED lines=16> */
.L_x_19675:
[----:B------:R-:W2:Y:S02]  /*0870*/  LDG.E.U16 R0, desc[UR36][R2.64] ;  /* 0x0000002402007981 */ /* 0x000ea4000c1e1500 */
[----:B--2---:R-:W-:-:S06]  /*0880*/  IMAD.U32 R0, R0, 0x10000, RZ ;  /* 0x0001000000007824 */ /* 0x004fcc00078e00ff */
[----:B------:R-:W0:Y:S02]  /*0890*/  F2I.FTZ.TRUNC.NTZ R0, R0 ;  /* 0x0000000000007305 */ /* 0x000e24000021f100 */
[----:B0-----:R-:W-:Y:S01]  /*08a0*/  PRMT R24, R0, 0x7610, R24 ;  /* 0x0000761000187816 */ /* 0x001fe20000000018 */
[----:B------:R-:W-:Y:S06]  /*08b0*/  BRA `(.L_x_19665) ;  /* 0x0000000400ac7947 */ /* 0x000fec0003800000 */
.L_x_19672:
        /* <DEDUP_REMOVED lines=10> */
.L_x_19679:
        /* <DEDUP_REMOVED lines=21> */
.L_x_19683:
[----:B------:R-:W-:Y:S05]  /*0ab0*/  BSYNC B1 ;  /* 0x0000000000017941 */ /* 0x000fea0003800000 */
.L_x_19682:
[----:B------:R-:W-:Y:S01]  /*0ac0*/  LEA R3, R0, 0x3b800000, 0x17 ;  /* 0x3b80000000037811 */ /* 0x000fe200078eb8ff */
[----:B------:R-:W-:-:S05]  /*0ad0*/  IMAD.SHL.U32 R0, R2, 0x100000, RZ ;  /* 0x0010000002007824 */ /* 0x000fca00078e00ff */
[----:B------:R-:W-:-:S07]  /*0ae0*/  LOP3.LUT R0, R3, R0, R4, 0xfe, !PT ;  /* 0x0000000003007212 */ /* 0x000fce00078efe04 */
.L_x_19681:
[----:B------:R-:W-:Y:S05]  /*0af0*/  BSYNC B0 ;  /* 0x0000000000007941 */ /* 0x000fea0003800000 */
.L_x_19680:
[----:B------:R-:W0:Y:S02]  /*0b00*/  F2I.FTZ.TRUNC.NTZ R0, R0 ;  /* 0x0000000000007305 */ /* 0x000e24000021f100 */
[----:B0-----:R-:W-:Y:S01]  /*0b10*/  PRMT R24, R0, 0x7610, R24 ;  /* 0x0000761000187816 */ /* 0x001fe20000000018 */
[----:B------:R-:W-:Y:S06]  /*0b20*/  BRA `(.L_x_19665) ;  /* 0x0000000400107947 */ /* 0x000fec0003800000 */
.L_x_19678:
        /* <DEDUP_REMOVED lines=21> */
.L_x_19687:
[----:B------:R-:W-:Y:S05]  /*0c80*/  BSYNC B1 ;  /* 0x0000000000017941 */ /* 0x000fea0003800000 */
.L_x_19686:
[----:B------:R-:W-:Y:S01]  /*0c90*/  LEA R3, R0, 0x37800000, 0x17 ;  /* 0x3780000000037811 */ /* 0x000fe200078eb8ff */
[----:B------:R-:W-:-:S05]  /*0ca0*/  IMAD.SHL.U32 R0, R2, 0x200000, RZ ;  /* 0x0020000002007824 */ /* 0x000fca00078e00ff */
[----:B------:R-:W-:-:S07]  /*0cb0*/  LOP3.LUT R0, R3, R0, R4, 0xfe, !PT ;  /* 0x0000000003007212 */ /* 0x000fce00078efe04 */
.L_x_19685:
[----:B------:R-:W-:Y:S05]  /*0cc0*/  BSYNC B0 ;  /* 0x0000000000007941 */ /* 0x000fea0003800000 */
.L_x_19684:
[----:B------:R-:W0:Y:S02]  /*0cd0*/  F2I.FTZ.TRUNC.NTZ R0, R0 ;  /* 0x0000000000007305 */ /* 0x000e24000021f100 */
[----:B0-----:R-:W-:Y:S01]  /*0ce0*/  PRMT R24, R0, 0x7610, R24 ;  /* 0x0000761000187816 */ /* 0x001fe20000000018 */
[----:B------:R-:W-:Y:S06]  /*0cf0*/  BRA `(.L_x_19665) ;  /* 0x00000000009c7947 */ /* 0x000fec0003800000 */
.L_x_19677:
        /* <DEDUP_REMOVED lines=14> */
.L_x_19691:
[----:B------:R-:W-:Y:S05]  /*0de0*/  BSYNC B0 ;  /* 0x0000000000007941 */ /* 0x000fea0003800000 */
.L_x_19690:
[----:B------:R-:W0:Y:S02]  /*0df0*/  F2I.FTZ.TRUNC.NTZ R0, R0 ;  /* 0x0000000000007305 */ /* 0x000e24000021f100 */
[----:B0-----:R-:W-:Y:S01]  /*0e00*/  PRMT R24, R0, 0x7610, R24 ;  /* 0x0000761000187816 */ /* 0x001fe20000000018 */
[----:B------:R-:W-:Y:S06]  /*0e10*/  BRA `(.L_x_19665) ;  /* 0x0000000000547947 */ /* 0x000fec0003800000 */
.L_x_19664:
        /* <DEDUP_REMOVED lines=16> */
.L_x_19692:
[----:B------:R-:W-:Y:S01]  /*0f20*/  PRMT R24, RZ, 0x7610, R24 ;  /* 0x00007610ff187816 */ /* 0x000fe20000000018 */
[----:B------:R-:W-:Y:S06]  /*0f30*/  BRA `(.L_x_19665) ;  /* 0x00000000000c7947 */ /* 0x000fec0003800000 */
.L_x_19689:
[----:B------:R0:W5:Y:S01]  /*0f40*/  LDG.E.U8 R24, desc[UR36][R2.64] ;  /* 0x0000002402187981 */ /* 0x000162000c1e1100 */
[----:B------:R-:W-:Y:S05]  /*0f50*/  BRA `(.L_x_19665) ;  /* 0x0000000000047947 */ /* 0x000fea0003800000 */
.L_x_19688:
[----:B------:R0:W5:Y:S02]  /*0f60*/  LDG.E.U8 R24, desc[UR36][R2.64] ;  /* 0x0000002402187981 */ /* 0x000164000c1e1100 */
.L_x_19665:
[----:B------:R-:W2:Y:S02]  /*0f70*/  S2R R18, SR_TID.X ;  /* 0x0000000000127919 */ /* 0x000ea40000002100 */
[----:B--2---:R-:W-:-:S07]  /*0f80*/  VIADD R18, R18, 0x80 ;  /* 0x0000008012127836 */ /* 0x004fce0000000000 */
.L_x_19659:
[----:B------:R-:W-:Y:S05]  /*0f90*/  BSYNC B6 ;  /* 0x0000000000067941 */ /* 0x000fea0003800000 */
.L_x_19658:
        /* <DEDUP_REMOVED lines=23> */
.L_x_19698:
[----:B------:R0:W5:Y:S01]  /*1110*/  LDG.E.U8 R26, desc[UR36][R2.64] ;  /* 0x00000024021a7981 */ /* 0x000162000c1e1100 */
[----:B------:R-:W-:Y:S05]  /*1120*/  BRA `(.L_x_19700) ;  /* 0x0000000c00547947 */ /* 0x000fea0003800000 */
.L_x_19697:
        /* <DEDUP_REMOVED lines=8> */
.L_x_19702:
[----:B------:R0:W5:Y:S01]  /*11b0*/  LDG.E.U8 R26, desc[UR36][R2.64] ;  /* 0x00000024021a7981 */ /* 0x000162000c1e1100 */
[----:B------:R-:W-:Y:S05]  /*11c0*/  BRA `(.L_x_19700) ;  /* 0x0000000c002c7947 */ /* 0x000fea0003800000 */
.L_x_19701:
[----:B------:R0:W5:Y:S01]  /*11d0*/  LDG.E.U16 R26, desc[UR36][R2.64] ;  /* 0x00000024021a7981 */ /* 0x000162000c1e1500 */
[----:B------:R-:W-:Y:S05]  /*11e0*/  BRA `(.L_x_19700) ;  /* 0x0000000c00247947 */ /* 0x000fea0003800000 */
.L_x_19696:
        /* <DEDUP_REMOVED lines=9> */
.L_x_19704:
[----:B------:R-:W2:Y:S02]  /*1280*/  LDG.E.U16 R0, desc[UR36][R2.64] ;  /* 0x0000002402007981 */ /* 0x000ea4000c1e1500 */
[----:B--2---:R-:W-:-:S06]  /*1290*/  HADD2.F32 R0, -RZ, R0.H0_H0 ;  /* 0x20000000ff007230 */ /* 0x004fcc0000004100 */
[----:B------:R-:W0:Y:S02]  /*12a0*/  F2I.FTZ.TRUNC.NTZ R0, R0 ;  /* 0x0000000000007305 */ /* 0x000e24000021f100 */
[----:B0-----:R-:W-:Y:S01]  /*12b0*/  PRMT R26, R0, 0x7610, R26 ;  /* 0x00007610001a7816 */ /* 0x001fe2000000001a */
[----:B------:R-:W-:Y:S06]  /*12c0*/  BRA `(.L_x_19700) ;  /* 0x0000000800ec7947 */ /* 0x000fec0003800000 */
.L_x_19703:
        /* <DEDUP_REMOVED lines=9> */
.L_x_19706:
[----:B------:R-:W2:Y:S02]  /*1360*/  LDG.E.U16 R2, desc[UR36][R2.64] ;  /* 0x0000002402027981 */ /* 0x000ea4000c1e1500 */
[----:B--2---:R-:W-:-:S06]  /*1370*/  HADD2.F32 R0, -RZ, R2.H0_H0 ;  /* 0x20000002ff007230 */ /* 0x004fcc0000004100 */
[----:B------:R-:W0:Y:S02]  /*1380*/  F2I.FTZ.TRUNC.NTZ R0, R0 ;  /* 0x0000000000007305 */ /* 0x000e24000021f100 */
[----:B0-----:R-:W-:Y:S01]  /*1390*/  PRMT R26, R0, 0x7610, R26 ;  /* 0x00007610001a7816 */ /* 0x001fe2000000001a */
[----:B------:R-:W-:Y:S06]  /*13a0*/  BRA `(.L_x_19700) ;  /* 0x0000000800b47947 */ /* 0x000fec0003800000 */
.L_x_19705:
[----:B------:R-:W2:Y:S02]  /*13b0*/  LDG.E.64 R2, desc[UR36][R2.64] ;  /* 0x0000002402027981 */ /* 0x000ea4000c1e1b00 */
[----:B--2---:R0:W1:Y:S01]  /*13c0*/  F2I.F64.TRUNC R26, R2 ;  /* 0x00000002001a7311 */ /* 0x004062000030d100 */
[----:B------:R-:W-:Y:S05]  /*13d0*/  BRA `(.L_x_19700) ;  /* 0x0000000800a87947 */ /* 0x000fea0003800000 */
.L_x_19695:
        /* <DEDUP_REMOVED lines=12> */
.L_x_19709:
[----:B------:R-:W2:Y:S02]  /*14a0*/  LDG.E.64 R2, desc[UR36][R2.64] ;  /* 0x0000002402027981 */ /* 0x000ea4000c1e1b00 */
[----:B--2---:R0:W1:Y:S01]  /*14b0*/  F2I.F64.TRUNC R26, R2 ;  /* 0x00000002001a7311 */ /* 0x004062000030d100 */
[----:B------:R-:W-:Y:S05]  /*14c0*/  BRA `(.L_x_19700) ;  /* 0x00000008006c7947 */ /* 0x000fea0003800000 */
.L_x_19708:
        /* <DEDUP_REMOVED lines=28> */
.L_x_19711:
        /* <DEDUP_REMOVED lines=15> */
.L_x_19710:
[----:B------:R-:W2:Y:S02]  /*1780*/  LDG.E.U16 R0, desc[UR36][R2.64] ;  /* 0x0000002402007981 */ /* 0x000ea4000c1e1500 */
[----:B--2---:R-:W-:-:S06]  /*1790*/  IMAD.U32 R0, R0, 0x10000, RZ ;  /* 0x0001000000007824 */ /* 0x004fcc00078e00ff */
[----:B------:R-:W0:Y:S02]  /*17a0*/  F2I.FTZ.TRUNC.NTZ R0, R0 ;  /* 0x0000000000007305 */ /* 0x000e24000021f100 */
[----:B0-----:R-:W-:Y:S01]  /*17b0*/  PRMT R26, R0, 0x7610, R26 ;  /* 0x00007610001a7816 */ /* 0x001fe2000000001a */
[----:B------:R-:W-:Y:S06]  /*17c0*/  BRA `(.L_x_19700) ;  /* 0x0000000400ac7947 */ /* 0x000fec0003800000 */
.L_x_19707:
        /* <DEDUP_REMOVED lines=10> */
.L_x_19714:
        /* <DEDUP_REMOVED lines=21> */
.L_x_19718:
[----:B------:R-:W-:Y:S05]  /*19c0*/  BSYNC B1 ;  /* 0x0000000000017941 */ /* 0x000fea0003800000 */
.L_x_19717:
[----:B------:R-:W-:Y:S01]  /*19d0*/  LEA R3, R0, 0x3b800000, 0x17 ;  /* 0x3b80000000037811 */ /* 0x000fe200078eb8ff */
[----:B------:R-:W-:-:S05]  /*19e0*/  IMAD.SHL.U32 R0, R2, 0x100000, RZ ;  /* 0x0010000002007824 */ /* 0x000fca00078e00ff */
[----:B------:R-:W-:-:S07]  /*19f0*/  LOP3.LUT R0, R3, R0, R4, 0xfe, !PT ;  /* 0x0000000003007212 */ /* 0x000fce00078efe04 */
.L_x_19716:
[----:B------:R-:W-:Y:S05]  /*1a00*/  BSYNC B0 ;  /* 0x0000000000007941 */ /* 0x000fea0003800000 */
.L_x_19715:
[----:B------:R-:W0:Y:S02]  /*1a10*/  F2I.FTZ.TRUNC.NTZ R0, R0 ;  /* 0x0000000000007305 */ /* 0x000e24000021f100 */
[----:B0-----:R-:W-:Y:S01]  /*1a20*/  PRMT R26, R0, 0x7610, R26 ;  /* 0x00007610001a7816 */ /* 0x001fe2000000001a */
[----:B------:R-:W-:Y:S06]  /*1a30*/  BRA `(.L_x_19700) ;  /* 0x0000000400107947 */ /* 0x000fec0003800000 */
.L_x_19713:
        /* <DEDUP_REMOVED lines=21> */
.L_x_19722:
[----:B------:R-:W-:Y:S05]  /*1b90*/  BSYNC B1 ;  /* 0x0000000000017941 */ /* 0x000fea0003800000 */
.L_x_19721:
[----:B------:R-:W-:Y:S01]  /*1ba0*/  LEA R3, R0, 0x37800000, 0x17 ;  /* 0x3780000000037811 */ /* 0x000fe200078eb8ff */
[----:B------:R-:W-:-:S05]  /*1bb0*/  IMAD.SHL.U32 R0, R2, 0x200000, RZ ;  /* 0x0020000002007824 */ /* 0x000fca00078e00ff */
[----:B------:R-:W-:-:S07]  /*1bc0*/  LOP3.LUT R0, R3, R0, R4, 0xfe, !PT ;  /* 0x0000000003007212 */ /* 0x000fce00078efe04 */
.L_x_19720:
[----:B------:R-:W-:Y:S05]  /*1bd0*/  BSYNC B0 ;  /* 0x0000000000007941 */ /* 0x000fea0003800000 */
.L_x_19719:
[----:B------:R-:W0:Y:S02]  /*1be0*/  F2I.FTZ.TRUNC.NTZ R0, R0 ;  /* 0x0000000000007305 */ /* 0x000e24000021f100 */
[----:B0-----:R-:W-:Y:S01]  /*1bf0*/  PRMT R26, R0, 0x7610, R26 ;  /* 0x00007610001a7816 */ /* 0x001fe2000000001a */
[----:B------:R-:W-:Y:S06]  /*1c00*/  BRA `(.L_x_19700) ;  /* 0x00000000009c7947 */ /* 0x000fec0003800000 */
.L_x_19712:
        /* <DEDUP_REMOVED lines=14> */
.L_x_19726:
[----:B------:R-:W-:Y:S05]  /*1cf0*/  BSYNC B0 ;  /* 0x0000000000007941 */ /* 0x000fea0003800000 */
.L_x_19725:
[----:B------:R-:W0:Y:S02]  /*1d00*/  F2I.FTZ.TRUNC.NTZ R0, R0 ;  /* 0x0000000000007305 */ /* 0x000e24000021f100 */
[----:B0-----:R-:W-:Y:S01]  /*1d10*/  PRMT R26, R0, 0x7610, R26 ;  /* 0x00007610001a7816 */ /* 0x001fe2000000001a */
[----:B------:R-:W-:Y:S06]  /*1d20*/  BRA `(.L_x_19700) ;  /* 0x0000000000547947 */ /* 0x000fec0003800000 */
.L_x_19699:
        /* <DEDUP_REMOVED lines=16> */
.L_x_19727:
[----:B------:R-:W-:Y:S01]  /*1e30*/  PRMT R26, RZ, 0x7610, R26 ;  /* 0x00007610ff1a7816 */ /* 0x000fe2000000001a */
[----:B------:R-:W-:Y:S06]  /*1e40*/  BRA `(.L_x_19700) ;  /* 0x00000000000c7947 */ /* 0x000fec0003800000 */
.L_x_19724:
[----:B------:R3:W5:Y:S01]  /*1e50*/  LDG.E.U8 R26, desc[UR36][R2.64] ;  /* 0x00000024021a7981 */ /* 0x000762000c1e1100 */
[----:B------:R-:W-:Y:S05]  /*1e60*/  BRA `(.L_x_19700) ;  /* 0x0000000000047947 */ /* 0x000fea0003800000 */
.L_x_19723:
[----:B------:R2:W5:Y:S02]  /*1e70*/  LDG.E.U8 R26, desc[UR36][R2.64] ;  /* 0x00000024021a7981 */ /* 0x000564000c1e1100 */
.L_x_19700:
[----:B------:R-:W-:-:S07]  /*1e80*/  VIADD R18, R18, 0x80 ;  /* 0x0000008012127836 */ /* 0x000fce0000000000 */
.L_x_19694:
[----:B------:R-:W-:Y:S05]  /*1e90*/  BSYNC B6 ;  /* 0x0000000000067941 */ /* 0x000fea0003800000 */
.L_x_19693:
        /* <DEDUP_REMOVED lines=25> */
.L_x_19733:
[----:B------:R0:W5:Y:S01]  /*2030*/  LDG.E.U8 R16, desc[UR36][R2.64] ;  /* 0x0000002402107981 */ /* 0x000162000c1e1100 */
[----:B------:R-:W-:Y:S05]  /*2040*/  BRA `(.L_x_19735) ;  /* 0x0000000c00547947 */ /* 0x000fea0003800000 */
.L_x_19732:
        /* <DEDUP_REMOVED lines=8> */
.L_x_19737:
[----:B------:R0:W5:Y:S01]  /*20d0*/  LDG.E.U8 R16, desc[UR36][R2.64] ;  /* 0x0000002402107981 */ /* 0x000162000c1e1100 */
[----:B------:R-:W-:Y:S05]  /*20e0*/  BRA `(.L_x_19735) ;  /* 0x0000000c002c7947 */ /* 0x000fea0003800000 */
.L_x_19736:
[----:B------:R0:W5:Y:S01]  /*20f0*/  LDG.E.U16 R16, desc[UR36][R2.64] ;  /* 0x0000002402107981 */ /* 0x000162000c1e1500 */
[----:B------:R-:W-:Y:S05]  /*2100*/  BRA `(.L_x_19735) ;  /* 0x0000000c00247947 */ /* 0x000fea0003800000 */
.L_x_19731:
        /* <DEDUP_REMOVED lines=9> */
.L_x_19739:
[----:B------:R-:W2:Y:S02]  /*21a0*/  LDG.E.U16 R0, desc[UR36][R2.64] ;  /* 0x0000002402007981 */ /* 0x000ea4000c1e1500 */
[----:B--2---:R-:W-:-:S06]  /*21b0*/  HADD2.F32 R0, -RZ, R0.H0_H0 ;  /* 0x20000000ff007230 */ /* 0x004fcc0000004100 */
[----:B------:R-:W0:Y:S02]  /*21c0*/  F2I.FTZ.TRUNC.NTZ R0, R0 ;  /* 0x0000000000007305 */ /* 0x000e24000021f100 */
[----:B0-----:R-:W-:Y:S01]  /*21d0*/  PRMT R16, R0, 0x7610, R16 ;  /* 0x0000761000107816 */ /* 0x001fe20000000010 */
[----:B------:R-:W-:Y:S06]  /*21e0*/  BRA `(.L_x_19735) ;  /* 0x0000000800ec7947 */ /* 0x000fec0003800000 */
.L_x_19738:
        /* <DEDUP_REMOVED lines=9> */
.L_x_19741:
[----:B------:R-:W2:Y:S02]  /*2280*/  LDG.E.U16 R2, desc[UR36][R2.64] ;  /* 0x0000002402027981 */ /* 0x000ea4000c1e1500 */
[----:B--2---:R-:W-:-:S06]  /*2290*/  HADD2.F32 R0, -RZ, R2.H0_H0 ;  /* 0x20000002ff007230 */ /* 0x004fcc0000004100 */
[----:B------:R-:W0:Y:S02]  /*22a0*/  F2I.FTZ.TRUNC.NTZ R0, R0 ;  /* 0x0000000000007305 */ /* 0x000e24000021f100 */
[----:B0-----:R-:W-:Y:S01]  /*22b0*/  PRMT R16, R0, 0x7610, R16 ;  /* 0x0000761000107816 */ /* 0x001fe20000000010 */
[----:B------:R-:W-:Y:S06]  /*22c0*/  BRA `(.L_x_19735) ;  /* 0x0000000800b47947 */ /* 0x000fec0003800000 */
.L_x_19740:
[----:B------:R-:W2:Y:S02]  /*22d0*/  LDG.E.64 R2, desc[UR36][R2.64] ;  /* 0x0000002402027981 */ /* 0x000ea4000c1e1b00 */
[----:B--2---:R0:W1:Y:S01]  /*22e0*/  F2I.F64.TRUNC R16, R2 ;  /* 0x0000000200107311 */ /* 0x004062000030d100 */
[----:B------:R-:W-:Y:S05]  /*22f0*/  BRA `(.L_x_19735) ;  /* 0x0000000800a87947 */ /* 0x000fea0003800000 */
.L_x_19730:
        /* <DEDUP_REMOVED lines=12> */
.L_x_19744:
[----:B------:R-:W2:Y:S02]  /*23c0*/  LDG.E.64 R2, desc[UR36][R2.64] ;  /* 0x0000002402027981 */ /* 0x000ea4000c1e1b00 */
[----:B--2---:R3:W4:Y:S01]  /*23d0*/  F2I.F64.TRUNC R16, R2 ;  /* 0x0000000200107311 */ /* 0x004722000030d100 */
[----:B------:R-:W-:Y:S05]  /*23e0*/  BRA `(.L_x_19735) ;  /* 0x00000008006c7947 */ /* 0x000fea0003800000 */
.L_x_19743:
        /* <DEDUP_REMOVED lines=28> */
.L_x_19746:
        /* <DEDUP_REMOVED lines=15> */
.L_x_19745:
[----:B------:R-:W2:Y:S02]  /*26a0*/  LDG.E.U16 R0, desc[UR36][R2.64] ;  /* 0x0000002402007981 */ /* 0x000ea4000c1e1500 */
[----:B--2---:R-:W-:-:S06]  /*26b0*/  IMAD.U32 R0, R0, 0x10000, RZ ;  /* 0x0001000000007824 */ /* 0x004fcc00078e00ff */
[----:B------:R-:W0:Y:S02]  /*26c0*/  F2I.FTZ.TRUNC.NTZ R0, R0 ;  /* 0x0000000000007305 */ /* 0x000e24000021f100 */
[----:B0-----:R-:W-:Y:S01]  /*26d0*/  PRMT R16, R0, 0x7610, R16 ;  /* 0x0000761000107816 */ /* 0x001fe20000000010 */
[----:B------:R-:W-:Y:S06]  /*26e0*/  BRA `(.L_x_19735) ;  /* 0x0000000400ac7947 */ /* 0x000fec0003800000 */
.L_x_19742:
        /* <DEDUP_REMOVED lines=10> */
.L_x_19749:
        /* <DEDUP_REMOVED lines=21> */
.L_x_19753:
[----:B------:R-:W-:Y:S05]  /*28e0*/  BSYNC B1 ;  /* 0x0000000000017941 */ /* 0x000fea0003800000 */
.L_x_19752:
[----:B------:R-:W-:Y:S01]  /*28f0*/  LEA R3, R0, 0x3b800000, 0x17 ;  /* 0x3b80000000037811 */ /* 0x000fe200078eb8ff */
[----:B------:R-:W-:-:S05]  /*2900*/  IMAD.SHL.U32 R0, R2, 0x100000, RZ ;  /* 0x0010000002007824 */ /* 0x000fca00078e00ff */
[----:B------:R-:W-:-:S07]  /*2910*/  LOP3.LUT R0, R3, R0, R4, 0xfe, !PT ;  /* 0x0000000003007212 */ /* 0x000fce00078efe04 */
.L_x_19751:
[----:B------:R-:W-:Y:S05]  /*2920*/  BSYNC B0 ;  /* 0x0000000000007941 */ /* 0x000fea0003800000 */
.L_x_19750:
[----:B------:R-:W0:Y:S02]  /*2930*/  F2I.FTZ.TRUNC.NTZ R0, R0 ;  /* 0x0000000000007305 */ /* 0x000e24000021f100 */
[----:B0-----:R-:W-:Y:S01]  /*2940*/  PRMT R16, R0, 0x7610, R16 ;  /* 0x0000761000107816 */ /* 0x001fe20000000010 */
[----:B------:R-:W-:Y:S06]  /*2950*/  BRA `(.L_x_19735) ;  /* 0x0000000400107947 */ /* 0x000fec0003800000 */
.L_x_19748:
        /* <DEDUP_REMOVED lines=21> */
.L_x_19757:
[----:B------:R-:W-:Y:S05]  /*2ab0*/  BSYNC B1 ;  /* 0x0000000000017941 */ /* 0x000fea0003800000 */
.L_x_19756:
[----:B------:R-:W-:Y:S01]  /*2ac0*/  LEA R3, R0, 0x37800000, 0x17 ;  /* 0x3780000000037811 */ /* 0x000fe200078eb8ff */
[----:B------:R-:W-:-:S05]  /*2ad0*/  IMAD.SHL.U32 R0, R2, 0x200000, RZ ;  /* 0x0020000002007824 */ /* 0x000fca00078e00ff */
[----:B------:R-:W-:-:S07]  /*2ae0*/  LOP3.LUT R0, R3, R0, R4, 0xfe, !PT ;  /* 0x0000000003007212 */ /* 0x000fce00078efe04 */
.L_x_19755:
[----:B------:R-:W-:Y:S05]  /*2af0*/  BSYNC B0 ;  /* 0x0000000000007941 */ /* 0x000fea0003800000 */
.L_x_19754:
[----:B------:R-:W0:Y:S02]  /*2b00*/  F2I.FTZ.TRUNC.NTZ R0, R0 ;  /* 0x0000000000007305 */ /* 0x000e24000021f100 */
[----:B0-----:R-:W-:Y:S01]  /*2b10*/  PRMT R16, R0, 0x7610, R16 ;  /* 0x0000761000107816 */ /* 0x001fe20000000010 */
[----:B------:R-:W-:Y:S06]  /*2b20*/  BRA `(.L_x_19735) ;  /* 0x00000000009c7947 */ /* 0x000fec0003800000 */
.L_x_19747:
        /* <DEDUP_REMOVED lines=14> */
.L_x_19761:
[----:B------:R-:W-:Y:S05]  /*2c10*/  BSYNC B0 ;  /* 0x0000000000007941 */ /* 0x000fea0003800000 */
.L_x_19760:
[----:B------:R-:W0:Y:S02]  /*2c20*/  F2I.FTZ.TRUNC.NTZ R0, R0 ;  /* 0x0000000000007305 */ /* 0x000e24000021f100 */
[----:B0-----:R-:W-:Y:S01]  /*2c30*/  PRMT R16, R0, 0x7610, R16 ;  /* 0x0000761000107816 */ /* 0x001fe20000000010 */
[----:B------:R-:W-:Y:S06]  /*2c40*/  BRA `(.L_x_19735) ;  /* 0x0000000000547947 */ /* 0x000fec0003800000 */
.L_x_19734:
        /* <DEDUP_REMOVED lines=16> */
.L_x_19762:
[----:B------:R-:W-:Y:S01]  /*2d50*/  PRMT R16, RZ, 0x7610, R16 ;  /* 0x00007610ff107816 */ /* 0x000fe20000000010 */
[----:B------:R-:W-:Y:S06]  /*2d60*/  BRA `(.L_x_19735) ;  /* 0x00000000000c7947 */ /* 0x000fec0003800000 */
.L_x_19759:
[----:B------:R2:W5:Y:S01]  /*2d70*/  LDG.E.U8 R16, desc[UR36][R2.64] ;  /* 0x0000002402107981 */ /* 0x000562000c1e1100 */
[----:B------:R-:W-:Y:S05]  /*2d80*/  BRA `(.L_x_19735) ;  /* 0x0000000000047947 */ /* 0x000fea0003800000 */
.L_x_19758:
[----:B------:R1:W5:Y:S02]  /*2d90*/  LDG.E.U8 R16, desc[UR36][R2.64] ;  /* 0x0000002402107981 */ /* 0x000364000c1e1100 */
.L_x_19735:
[----:B------:R-:W-:-:S07]  /*2da0*/  VIADD R18, R18, 0x80 ;  /* 0x0000008012127836 */ /* 0x000fce0000000000 */
.L_x_19729:
[----:B------:R-:W-:Y:S05]  /*2db0*/  BSYNC B6 ;  /* 0x0000000000067941 */ /* 0x000fea0003800000 */
.L_x_19728:
[----:B01234-:R-:W0:Y:S01]  /*2dc0*/  LDC.U8 R2, c[0x0][0x218] ;  /* 0x00008600ff027b82 */ /* 0x01fe220000000000 */
        /* <DEDUP_REMOVED lines=22> */
.L_x_19768:
[----:B------:R1:W5:Y:S01]  /*2f30*/  LDG.E.U8 R22, desc[UR36][R4.64] ;  /* 0x0000002404167981 */ /* 0x000362000c1e1100 */
[----:B------:R-:W-:Y:S05]  /*2f40*/  BRA `(.L_x_19764) ;  /* 0x0000000c00507947 */ /* 0x000fea0003800000 */
.L_x_19767:
        /* <DEDUP_REMOVED lines=8> */
.L_x_19771:
[----:B------:R1:W5:Y:S01]  /*2fd0*/  LDG.E.U8 R22, desc[UR36][R4.64] ;  /* 0x0000002404167981 */ /* 0x000362000c1e1100 */
[----:B------:R-:W-:Y:S05]  /*2fe0*/  BRA `(.L_x_19764) ;  /* 0x0000000c00287947 */ /* 0x000fea0003800000 */
.L_x_19770:
[----:B------:R1:W5:Y:S01]  /*2ff0*/  LDG.E.U16 R22, desc[UR36][R4.64] ;  /* 0x0000002404167981 */ /* 0x000362000c1e1500 */
[----:B------:R-:W-:Y:S05]  /*3000*/  BRA `(.L_x_19764) ;  /* 0x0000000c00207947 */ /* 0x000fea0003800000 */
.L_x_19766:
        /* <DEDUP_REMOVED lines=9> */
.L_x_19773:
[----:B------:R-:W2:Y:S02]  /*30a0*/  LDG.E.U16 R0, desc[UR36][R4.64] ;  /* 0x0000002404007981 */ /* 0x000ea4000c1e1500 */
[----:B--2---:R-:W-:-:S06]  /*30b0*/  HADD2.F32 R0, -RZ, R0.H0_H0 ;  /* 0x20000000ff007230 */ /* 0x004fcc0000004100 */
[----:B------:R-:W1:Y:S02]  /*30c0*/  F2I.FTZ.TRUNC.NTZ R0, R0 ;  /* 0x0000000000007305 */ /* 0x000e64000021f100 */
[----:B-1----:R-:W-:Y:S01]  /*30d0*/  PRMT R22, R0, 0x7610, R22 ;  /* 0x0000761000167816 */ /* 0x002fe20000000016 */
[----:B------:R-:W-:Y:S06]  /*30e0*/  BRA `(.L_x_19764) ;  /* 0x0000000800e87947 */ /* 0x000fec0003800000 */
.L_x_19772:
        /* <DEDUP_REMOVED lines=9> */
.L_x_19775:
[----:B------:R-:W2:Y:S02]  /*3180*/  LDG.E.U16 R4, desc[UR36][R4.64] ;  /* 0x0000002404047981 */ /* 0x000ea4000c1e1500 */
[----:B--2---:R-:W-:-:S06]  /*3190*/  HADD2.F32 R0, -RZ, R4.H0_H0 ;  /* 0x20000004ff007230 */ /* 0x004fcc0000004100 */
[----:B------:R-:W1:Y:S02]  /*31a0*/  F2I.FTZ.TRUNC.NTZ R0, R0 ;  /* 0x0000000000007305 */ /* 0x000e64000021f100 */
[----:B-1----:R-:W-:Y:S01]  /*31b0*/  PRMT R22, R0, 0x7610, R22 ;  /* 0x0000761000167816 */ /* 0x002fe20000000016 */
[----:B------:R-:W-:Y:S06]  /*31c0*/  BRA `(.L_x_19764) ;  /* 0x0000000800b07947 */ /* 0x000fec0003800000 */
.L_x_19774:
[----:B------:R-:W2:Y:S02]  /*31d0*/  LDG.E.64 R4, desc[UR36][R4.64] ;  /* 0x0000002404047981 */ /* 0x000ea4000c1e1b00 */
[----:B--2---:R1:W2:Y:S01]  /*31e0*/  F2I.F64.TRUNC R22, R4 ;  /* 0x0000000400167311 */ /* 0x0042a2000030d100 */
[----:B------:R-:W-:Y:S05]  /*31f0*/  BRA `(.L_x_19764) ;  /* 0x0000000800a47947 */ /* 0x000fea0003800000 */
.L_x_19765:
        /* <DEDUP_REMOVED lines=12> */
.L_x_19778:
[----:B------:R-:W2:Y:S02]  /*32c0*/  LDG.E.64 R4, desc[UR36][R4.64] ;  /* 0x0000002404047981 */ /* 0x000ea4000c1e1b00 */
[----:B--2---:R4:W1:Y:S01]  /*32d0*/  F2I.F64.TRUNC R22, R4 ;  /* 0x0000000400167311 */ /* 0x004862000030d100 */
[----:B------:R-:W-:Y:S05]  /*32e0*/  BRA `(.L_x_19764) ;  /* 0x0000000800687947 */ /* 0x000fea0003800000 */
.L_x_19777:
        /* <DEDUP_REMOVED lines=28> */
.L_x_19780:
        /* <DEDUP_REMOVED lines=15> */
.L_x_19779:
[----:B------:R-:W2:Y:S02]  /*35a0*/  LDG.E.U16 R0, desc[UR36][R4.64] ;  /* 0x0000002404007981 */ /* 0x000ea4000c1e1500 */
[----:B--2---:R-:W-:-:S06]  /*35b0*/  IMAD.U32 R0, R0, 0x10000, RZ ;  /* 0x0001000000007824 */ /* 0x004fcc00078e00ff */
[----:B------:R-:W1:Y:S02]  /*35c0*/  F2I.FTZ.TRUNC.NTZ R0, R0 ;  /* 0x0000000000007305 */ /* 0x000e64000021f100 */
[----:B-1----:R-:W-:Y:S01]  /*35d0*/  PRMT R22, R0, 0x7610, R22 ;  /* 0x0000761000167816 */ /* 0x002fe20000000016 */
[----:B------:R-:W-:Y:S06]  /*35e0*/  BRA `(.L_x_19764) ;  /* 0x0000000400a87947 */ /* 0x000fec0003800000 */
.L_x_19776:
        /* <DEDUP_REMOVED lines=10> */
.L_x_19783:
        /* <DEDUP_REMOVED lines=21> */
.L_x_19787:
[----:B------:R-:W-:Y:S05]  /*37e0*/  BSYNC B1 ;  /* 0x0000000000017941 */ /* 0x000fea0003800000 */
.L_x_19786:
[----:B------:R-:W-:Y:S01]  /*37f0*/  LEA R5, R0, 0x3b800000, 0x17 ;  /* 0x3b80000000057811 */ /* 0x000fe200078eb8ff */
[----:B------:R-:W-:-:S05]  /*3800*/  IMAD.SHL.U32 R0, R3, 0x100000, RZ ;  /* 0x0010000003007824 */ /* 0x000fca00078e00ff */
[----:B------:R-:W-:-:S07]  /*3810*/  LOP3.LUT R0, R5, R0, R6, 0xfe, !PT ;  /* 0x0000000005007212 */ /* 0x000fce00078efe06 */
.L_x_19785:
[----:B------:R-:W-:Y:S05]  /*3820*/  BSYNC B0 ;  /* 0x0000000000007941 */ /* 0x000fea0003800000 */
.L_x_19784:
[----:B------:R-:W1:Y:S02]  /*3830*/  F2I.FTZ.TRUNC.NTZ R0, R0 ;  /* 0x0000000000007305 */ /* 0x000e64000021f100 */
[----:B-1----:R-:W-:Y:S01]  /*3840*/  PRMT R22, R0, 0x7610, R22 ;  /* 0x0000761000167816 */ /* 0x002fe20000000016 */
[----:B------:R-:W-:Y:S06]  /*3850*/  BRA `(.L_x_19764) ;  /* 0x00000004000c7947 */ /* 0x000fec0003800000 */
.L_x_19782:
        /* <DEDUP_REMOVED lines=21> */
.L_x_19791:
[----:B------:R-:W-:Y:S05]  /*39b0*/  BSYNC B1 ;  /* 0x0000000000017941 */ /* 0x000fea0003800000 */
.L_x_19790:
[----:B------:R-:W-:Y:S01]  /*39c0*/  LEA R5, R0, 0x37800000, 0x17 ;  /* 0x3780000000057811 */ /* 0x000fe200078eb8ff */
[----:B------:R-:W-:-:S05]  /*39d0*/  IMAD.SHL.U32 R0, R3, 0x200000, RZ ;  /* 0x0020000003007824 */ /* 0x000fca00078e00ff */
[----:B------:R-:W-:-:S07]  /*39e0*/  LOP3.LUT R0, R5, R0, R6, 0xfe, !PT ;  /* 0x0000000005007212 */ /* 0x000fce00078efe06 */
.L_x_19789:
[----:B------:R-:W-:Y:S05]  /*39f0*/  BSYNC B0 ;  /* 0x0000000000007941 */ /* 0x000fea0003800000 */
.L_x_19788:
[----:B------:R-:W1:Y:S02]  /*3a00*/  F2I.FTZ.TRUNC.NTZ R0, R0 ;  /* 0x0000000000007305 */ /* 0x000e64000021f100 */
[----:B-1----:R-:W-:Y:S01]  /*3a10*/  PRMT R22, R0, 0x7610, R22 ;  /* 0x0000761000167816 */ /* 0x002fe20000000016 */
[----:B------:R-:W-:Y:S06]  /*3a20*/  BRA `(.L_x_19764) ;  /* 0x0000000000987947 */ /* 0x000fec0003800000 */
.L_x_19781:
        /* <DEDUP_REMOVED lines=14> */
.L_x_19795:
[----:B------:R-:W-:Y:S05]  /*3b10*/  BSYNC B0 ;  /* 0x0000000000007941 */ /* 0x000fea0003800000 */
.L_x_19794:
[----:B------:R-:W1:Y:S02]  /*3b20*/  F2I.FTZ.TRUNC.NTZ R0, R0 ;  /* 0x0000000000007305 */ /* 0x000e64000021f100 */
[----:B-1----:R-:W-:Y:S01]  /*3b30*/  PRMT R22, R0, 0x7610, R22 ;  /* 0x0000761000167816 */ /* 0x002fe20000000016 */
[----:B------:R-:W-:Y:S06]  /*3b40*/  BRA `(.L_x_19764) ;  /* 0x0000000000507947 */ /* 0x000fec0003800000 */
.L_x_19769:
        /* <DEDUP_REMOVED lines=16> */
.L_x_19796:
[----:B------:R-:W-:Y:S05]  /*3c50*/  BRA `(.L_x_19764) ;  /* 0x00000000000c7947 */ /* 0x000fea0003800000 */
.L_x_19793:
[----:B------:R3:W5:Y:S01]  /*3c60*/  LDG.E.U8 R22, desc[UR36][R4.64] ;  /* 0x0000002404167981 */ /* 0x000762000c1e1100 */
[----:B------:R-:W-:Y:S05]  /*3c70*/  BRA `(.L_x_19764) ;  /* 0x0000000000047947 */ /* 0x000fea0003800000 */
.L_x_19792:
[----:B------:R2:W5:Y:S02]  /*3c80*/  LDG.E.U8 R22, desc[UR36][R4.64] ;  /* 0x0000002404167981 */ /* 0x000564000c1e1100 */
.L_x_19764:
[----:B------:R-:W-:Y:S05]  /*3c90*/  BSYNC B6 ;  /* 0x0000000000067941 */ /* 0x000fea0003800000 */
.L_x_19763:
[----:B0-----:R-:W-:Y:S01]  /*3ca0*/  PRMT R0, R2, 0x8880, RZ ;  /* 0x0000888002007816 */ /* 0x001fe200000000ff */
[----:B------:R-:W-:Y:S03]  /*3cb0*/  BSSY B0, `(.L_x_19797) ;  /* 0x00000b3000007945 */ /* 0x000fe60003800000 */
[----:B------:R-:W-:-:S13]  /*3cc0*/  ISETP.GE.AND P0, PT, R0, RZ, PT ;  /* 0x000000ff0000720c */ /* 0x000fda0003f06270 */
[----:B------:R-:W-:Y:S05]  /*3cd0*/  @!P0 BRA `(.L_x_19798) ;  /* 0x0000000400f48947 */ /* 0x000fea0003800000 */
[----:B------:R-:W-:Y:S01]  /*3ce0*/  ISETP.NE.AND P0, PT, R2, RZ, PT ;  /* 0x000000ff0200720c */ /* 0x000fe20003f05270 */
[----:B------:R-:W-:Y:S02]  /*3cf0*/  IMAD.MOV.U32 R19, RZ, RZ, 0x1 ;  /* 0x00000001ff137424 */ /* 0x000fe400078e00ff */
[----:B------:R-:W-:Y:S02]  /*3d00*/  IMAD.MOV.U32 R18, RZ, RZ, 0x1 ;  /* 0x00000001ff127424 */ /* 0x000fe400078e00ff */
[----:B------:R-:W-:Y:S02]  /*3d10*/  IMAD.MOV.U32 R17, RZ, RZ, 0x1 ;  /* 0x00000001ff117424 */ /* 0x000fe400078e00ff */
[----:B------:R-:W-:-:S06]  /*3d20*/  IMAD.MOV.U32 R0, RZ, RZ, 0x1 ;  /* 0x00000001ff007424 */ /* 0x000fcc00078e00ff */
[----:B------:R-:W-:Y:S05]  /*3d30*/  @!P0 BRA `(.L_x_19799) ;  /* 0x0000000800a88947 */ /* 0x000fea0003800000 */
[----:B------:R-:W0:Y:S01]  /*3d40*/  S2R R8, SR_TID.X ;  /* 0x0000000000087919 */ /* 0x000e220000002100 */
[----:B------:R-:W-:Y:S01]  /*3d50*/  PRMT R2, R2, 0x8880, RZ ;  /* 0x0000888002027816 */ /* 0x000fe200000000ff */
[----:B------:R-:W-:Y:S03]  /*3d60*/  BSSY B1, `(.L_x_19800) ;  /* 0x000001d000017945 */ /* 0x000fe60003800000 */
[----:B------:R-:W-:Y:S02]  /*3d70*/  PRMT R2, R2, 0x7710, RZ ;  /* 0x0000771002027816 */ /* 0x000fe400000000ff */
[C---:B0-----:R-:W-:Y:S01]  /*3d80*/  ISETP.GE.AND P3, PT, R8.reuse, R23, PT ;  /* 0x000000170800720c */ /* 0x041fe20003f66270 */
[C---:B------:R-:W-:Y:S02]  /*3d90*/  VIADD R10, R8.reuse, 0x80 ;  /* 0x00000080080a7836 */ /* 0x040fe40000000000 */
[----:B-1234-:R-:W-:-:S02]  /*3da0*/  VIADD R4, R8, 0x100 ;  /* 0x0000010008047836 */ /* 0x01efc40000000000 */
[----:B------:R-:W-:Y:S01]  /*3db0*/  VIADD R6, R8, 0x180 ;  /* 0x0000018008067836 */ /* 0x000fe20000000000 */
[-C--:B------:R-:W-:Y:S02]  /*3dc0*/  ISETP.GE.AND P2, PT, R10, R23.reuse, PT ;  /* 0x000000170a00720c */ /* 0x080fe40003f46270 */
[-C--:B------:R-:W-:Y:S02]  /*3dd0*/  ISETP.GE.AND P0, PT, R4, R23.reuse, PT ;  /* 0x000000170400720c */ /* 0x080fe40003f06270 */
[----:B------:R-:W-:-:S03]  /*3de0*/  ISETP.GE.AND P1, PT, R6, R23, PT ;  /* 0x000000170600720c */ /* 0x000fc60003f26270 */
[----:B------:R-:W-:Y:S10]  /*3df0*/  @P3 BRA `(.L_x_19801) ;  /* 0x00000000004c3947 */ /* 0x000ff40003800000 */
[----:B------:R-:W-:Y:S01]  /*3e00*/  IMAD.MOV.U32 R0, RZ, RZ, 0x1 ;  /* 0x00000001ff007424 */ /* 0x000fe200078e00ff */
[----:B------:R-:W-:-:S07]  /*3e10*/  PRMT R3, R2, 0x7610, R3 ;  /* 0x0000761002037816 */ /* 0x000fce0000000003 */
.L_x_19802:
[C---:B------:R-:W-:Y:S02]  /*3e20*/  LOP3.LUT R4, R3.reuse, 0x1, RZ, 0xc0, !PT ;  /* 0x0000000103047812 */ /* 0x040fe400078ec0ff */
[----:B-----5:R-:W-:Y:S02]  /*3e30*/  PRMT R6, R24, 0x9910, RZ ;  /* 0x0000991018067816 */ /* 0x020fe400000000ff */
[----:B------:R-:W-:Y:S02]  /*3e40*/  ISETP.NE.U32.AND P3, PT, R4, 0x1, PT ;  /* 0x000000010400780c */ /* 0x000fe40003f65070 */
[C---:B------:R-:W-:Y:S02]  /*3e50*/  LOP3.LUT R4, R3.reuse, 0x80, RZ, 0xc0, !PT ;  /* 0x0000008003047812 */ /* 0x040fe400078ec0ff */
[----:B------:R-:W-:Y:S02]  /*3e60*/  SEL R24, R24, 0x1, !P3 ;  /* 0x0000000118187807 */ /* 0x000fe40005800000 */
[----:B------:R-:W-:Y:S01]  /*3e70*/  LEA.HI R4, R4, R3, RZ, 0x19 ;  /* 0x0000000304047211 */ /* 0x000fe200078fc8ff */
[----:B------:R-:W-:Y:S01]  /*3e80*/  VIADD R3, R3, 0x1 ;  /* 0x0000000103037836 */ /* 0x000fe20000000000 */
[----:B------:R-:W-:-:S02]  /*3e90*/  PRMT R0, R0, 0x9910, RZ ;  /* 0x0000991000007816 */ /* 0x000fc400000000ff */
[----:B------:R-:W-:Y:S01]  /*3ea0*/  PRMT R5, R24, 0x9910, RZ ;  /* 0x0000991018057816 */ /* 0x000fe200000000ff */
[----:B------:R-:W-:Y:S01]  /*3eb0*/  IMAD.MOV.U32 R24, RZ, RZ, R6 ;  /* 0x000000ffff187224 */ /* 0x000fe200078e0006 */
[----:B------:R-:W-:Y:S02]  /*3ec0*/  LOP3.LUT R3, R3, 0xff, RZ, 0xc0, !PT ;  /* 0x000000ff03037812 */ /* 0x000fe400078ec0ff */
[----:B------:R-:W-:Y:S01]  /*3ed0*/  PRMT R4, R4, 0x8880, RZ ;  /* 0x0000888004047816 */ /* 0x000fe200000000ff */
[----:B------:R-:W-:Y:S01]  /*3ee0*/  IMAD R24, R24, R24, RZ ;  /* 0x0000001818187224 */ /* 0x000fe200078e02ff */
[----:B------:R-:W-:Y:S01]  /*3ef0*/  ISETP.GT.U32.AND P3, PT, R3, 0x2, PT ;  /* 0x000000020300780c */ /* 0x000fe20003f64070 */
[----:B------:R-:W-:Y:S01]  /*3f00*/  IMAD R0, R0, R5, RZ ;  /* 0x0000000500007224 */ /* 0x000fe200078e02ff */
[----:B------:R-:W-:-:S11]  /*3f10*/  SHF.R.S32.HI R3, RZ, 0x1, R4 ;  /* 0x00000001ff037819 */ /* 0x000fd60000011404 */
[----:B------:R-:W-:Y:S05]  /*3f20*/  @P3 BRA `(.L_x_19802) ;  /* 0xfffffffc00bc3947 */ /* 0x000fea000383ffff */
.L_x_19801:
[----:B------:R-:W-:Y:S05]  /*3f30*/  BSYNC B1 ;  /* 0x0000000000017941 */ /* 0x000fea0003800000 */
.L_x_19800:
[----:B------:R-:W-:Y:S04]  /*3f40*/  BSSY B1, `(.L_x_19803) ;  /* 0x0000017000017945 */ /* 0x000fe80003800000 */
[----:B------:R-:W-:Y:S05]  /*3f50*/  @P2 BRA `(.L_x_19804) ;  /* 0x0000000000542947 */ /* 0x000fea0003800000 */
[----:B------:R-:W-:Y:S01]  /*3f60*/  IMAD.MOV.U32 R17, RZ, RZ, 0x1 ;  /* 0x00000001ff117424 */ /* 0x000fe200078e00ff */
[----:B------:R-:W-:-:S07]  /*3f70*/  PRMT R3, R2, 0x7610, R3 ;  /* 0x0000761002037816 */ /* 0x000fce0000000003 */
.L_x_19805:
[C---:B------:R-:W-:Y:S02]  /*3f80*/  LOP3.LUT R4, R3.reuse, 0x1, RZ, 0xc0, !PT ;  /* 0x0000000103047812 */ /* 0x040fe400078ec0ff */
[----:B-----5:R-:W-:Y:S02]  /*3f90*/  PRMT R6, R26, 0x9910, RZ ;  /* 0x000099101a067816 */ /* 0x020fe400000000ff */
        /* <DEDUP_REMOVED lines=17> */
.L_x_19804:
[----:B------:R-:W-:Y:S05]  /*40b0*/  BSYNC B1 ;  /* 0x0000000000017941 */ /* 0x000fea0003800000 */
.L_x_19803:
[----:B------:R-:W-:Y:S04]  /*40c0*/  BSSY B1, `(.L_x_19806) ;  /* 0x0000015000017945 */ /* 0x000fe80003800000 */
[----:B------:R-:W-:Y:S05]  /*40d0*/  @P0 BRA `(.L_x_19807) ;  /* 0x00000000004c0947 */ /* 0x000fea0003800000 */
[----:B------:R-:W-:Y:S01]  /*40e0*/  IMAD.MOV.U32 R18, RZ, RZ, 0x1 ;  /* 0x00000001ff127424 */ /* 0x000fe200078e00ff */
[----:B------:R-:W-:-:S07]  /*40f0*/  PRMT R3, R2, 0x7610, R3 ;  /* 0x0000761002037816 */ /* 0x000fce0000000003 */
.L_x_19808:
        /* <DEDUP_REMOVED lines=17> */
.L_x_19807:
[----:B------:R-:W-:Y:S05]  /*4210*/  BSYNC B1 ;  /* 0x0000000000017941 */ /* 0x000fea0003800000 */
.L_x_19806:
[----:B------:R-:W-:Y:S04]  /*4220*/  BSSY B1, `(.L_x_19809) ;  /* 0x0000027000017945 */ /* 0x000fe80003800000 */
[----:B------:R-:W-:Y:S05]  /*4230*/  @P1 BRA `(.L_x_19810) ;  /* 0x0000000000941947 */ /* 0x000fea0003800000 */
[C---:B------:R-:W-:Y:S01]  /*4240*/  LOP3.LUT R4, R2.reuse, 0x1, RZ, 0xc0, !PT ;  /* 0x0000000102047812 */ /* 0x040fe200078ec0ff */
[----:B------:R-:W-:-:S03]  /*4250*/  VIADD R3, R2, 0x1 ;  /* 0x0000000102037836 */ /* 0x000fc60000000000 */
[----:B------:R-:W-:Y:S02]  /*4260*/  ISETP.NE.U32.AND P0, PT, R4, 0x1, PT ;  /* 0x000000010400780c */ /* 0x000fe40003f05070 */
[----:B------:R-:W-:Y:S02]  /*4270*/  LOP3.LUT R4, R3, 0xff, RZ, 0xc0, !PT ;  /* 0x000000ff03047812 */ /* 0x000fe400078ec0ff */
[----:B-----5:R-:W-:Y:S02]  /*4280*/  SEL R3, R22, 0x1, !P0 ;  /* 0x0000000116037807 */ /* 0x020fe40004000000 */
[----:B------:R-:W-:Y:S02]  /*4290*/  ISETP.GE.U32.AND P0, PT, R4, 0x3, PT ;  /* 0x000000030400780c */ /* 0x000fe40003f06070 */
[----:B------:R-:W-:Y:S02]  /*42a0*/  PRMT R22, R22, 0x9910, RZ ;  /* 0x0000991016167816 */ /* 0x000fe400000000ff */
[----:B------:R-:W-:-:S02]  /*42b0*/  PRMT R19, R3, 0x9910, RZ ;  /* 0x0000991003137816 */ /* 0x000fc400000000ff */
[----:B------:R-:W-:Y:S01]  /*42c0*/  LOP3.LUT R3, R2, 0x80, RZ, 0xc0, !PT ;  /* 0x0000008002037812 */ /* 0x000fe200078ec0ff */
[----:B------:R-:W-:-:S03]  /*42d0*/  IMAD.MOV.U32 R4, RZ, RZ, R22 ;  /* 0x000000ffff047224 */ /* 0x000fc600078e0016 */
[----:B------:R-:W-:Y:S01]  /*42e0*/  LEA.HI R3, R3, R2, RZ, 0x19 ;  /* 0x0000000203037211 */ /* 0x000fe200078fc8ff */
[----:B------:R-:W-:Y:S02]  /*42f0*/  IMAD R4, R4, R4, RZ ;  /* 0x0000000404047224 */ /* 0x000fe400078e02ff */
[----:B------:R-:W-:Y:S05]  /*4300*/  @!P0 BRA `(.L_x_19810) ;  /* 0x0000000000608947 */ /* 0x000fea0003800000 */
[----:B------:R-:W-:Y:S02]  /*4310*/  PRMT R2, R3, 0x8880, RZ ;  /* 0x0000888003027816 */ /* 0x000fe400000000ff */
[----:B------:R-:W-:Y:S02]  /*4320*/  PRMT R5, R4, 0x7610, R5 ;  /* 0x0000761004057816 */ /* 0x000fe40000000005 */
[----:B------:R-:W-:-:S04]  /*4330*/  SHF.R.S32.HI R2, RZ, 0x1, R2 ;  /* 0x00000001ff027819 */ /* 0x000fc80000011402 */
[----:B------:R-:W-:-:S07]  /*4340*/  PRMT R6, R2, 0x7610, R6 ;  /* 0x0000761002067816 */ /* 0x000fce0000000006 */
.L_x_19811:
        /* <DEDUP_REMOVED lines=20> */
.L_x_19810:
[----:B------:R-:W-:Y:S05]  /*4490*/  BSYNC B1 ;  /* 0x0000000000017941 */ /* 0x000fea0003800000 */
.L_x_19809:
[----:B------:R-:W-:Y:S05]  /*44a0*/  BRA `(.L_x_19799) ;  /* 0x0000000000cc7947 */ /* 0x000fea0003800000 */
.L_x_19798:
[----:B------:R-:W0:Y:S01]  /*44b0*/  S2R R0, SR_TID.X ;  /* 0x0000000000007919 */ /* 0x000e220000002100 */
[----:B------:R-:W1:Y:S01]  /*44c0*/  LDC.U8 R2, c[0x0][0x218] ;  /* 0x00008600ff027b82 */ /* 0x000e620000000000 */
[----:B------:R-:W-:Y:S01]  /*44d0*/  BSSY B1, `(.L_x_19812) ;  /* 0x0000014000017945 */ /* 0x000fe20003800000 */
[CC--:B0-----:R-:W-:Y:S01]  /*44e0*/  ISETP.GE.AND P4, PT, R0.reuse, R23.reuse, PT ;  /* 0x000000170000720c */ /* 0x0c1fe20003f86270 */
[C---:B-1234-:R-:W-:Y:S02]  /*44f0*/  VIADD R4, R0.reuse, 0x80 ;  /* 0x0000008000047836 */ /* 0x05efe40000000000 */
[C---:B------:R-:W-:Y:S02]  /*4500*/  VIADD R6, R0.reuse, 0x100 ;  /* 0x0000010000067836 */ /* 0x040fe40000000000 */
[----:B------:R-:W-:Y:S01]  /*4510*/  VIADD R8, R0, 0x180 ;  /* 0x0000018000087836 */ /* 0x000fe20000000000 */
[----:B------:R-:W-:Y:S01]  /*4520*/  LOP3.LUT R0, R2, 0x1, RZ, 0xc0, !PT ;  /* 0x0000000102007812 */ /* 0x000fe200078ec0ff */
[----:B------:R-:W-:Y:S01]  /*4530*/  IMAD.MOV.U32 R2, RZ, RZ, 0x1 ;  /* 0x00000001ff027424 */ /* 0x000fe200078e00ff */
[----:B------:R-:W-:-:S02]  /*4540*/  ISETP.GE.AND P0, PT, R4, R23, PT ;  /* 0x000000170400720c */ /* 0x000fc40003f06270 */
[----:B------:R-:W-:Y:S02]  /*4550*/  ISETP.NE.U32.AND P3, PT, R0, 0x1, PT ;  /* 0x000000010000780c */ /* 0x000fe40003f65070 */
[-C--:B------:R-:W-:Y:S02]  /*4560*/  ISETP.GE.AND P1, PT, R6, R23.reuse, PT ;  /* 0x000000170600720c */ /* 0x080fe40003f26270 */
[----:B------:R-:W-:Y:S02]  /*4570*/  ISETP.GE.AND P2, PT, R8, R23, PT ;  /* 0x000000170800720c */ /* 0x000fe40003f46270 */
[----:B------:R-:W-:Y:S01]  /*4580*/  SEL R2, R2, 0xffff, P3 ;  /* 0x0000ffff02027807 */ /* 0x000fe20001800000 */
[----:B------:R-:W-:Y:S10]  /*4590*/  @P4 BRA `(.L_x_19813) ;  /* 0x00000000001c4947 */ /* 0x000ff40003800000 */
[----:B-----5:R-:W-:Y:S01]  /*45a0*/  LOP3.LUT R24, R24, 0xff, RZ, 0xc0, !PT ;  /* 0x000000ff18187812 */ /* 0x020fe200078ec0ff */
[----:B------:R-:W-:-:S03]  /*45b0*/  IMAD.MOV.U32 R0, RZ, RZ, 0x1 ;  /* 0x00000001ff007424 */ /* 0x000fc600078e00ff */
[----:B------:R-:W-:-:S13]  /*45c0*/  ISETP.NE.AND P3, PT, R24, 0x1, PT ;  /* 0x000000011800780c */ /* 0x000fda0003f65270 */
[----:B------:R-:W-:Y:S05]  /*45d0*/  @!P3 BRA `(.L_x_19813) ;  /* 0x00000000000cb947 */ /* 0x000fea0003800000 */
[----:B------:R-:W-:Y:S02]  /*45e0*/  ISETP.NE.AND P3, PT, R24, 0xff, PT ;  /* 0x000000ff1800780c */ /* 0x000fe40003f65270 */
[----:B------:R-:W-:-:S11]  /*45f0*/  PRMT R0, R2, 0x7610, R0 ;  /* 0x0000761002007816 */ /* 0x000fd60000000000 */
[----:B------:R-:W-:-:S07]  /*4600*/  @P3 PRMT R0, RZ, 0x7610, R0 ;  /* 0x00007610ff003816 */ /* 0x000fce0000000000 */
.L_x_19813:
[----:B------:R-:W-:Y:S05]  /*4610*/  BSYNC B1 ;  /* 0x0000000000017941 */ /* 0x000fea0003800000 */
.L_x_19812:
[----:B------:R-:W-:Y:S04]  /*4620*/  BSSY B1, `(.L_x_19814) ;  /* 0x0000009000017945 */ /* 0x000fe80003800000 */
[----:B------:R-:W-:Y:S05]  /*4630*/  @P0 BRA `(.L_x_19815) ;  /* 0x00000000001c0947 */ /* 0x000fea0003800000 */
[----:B-----5:R-:W-:Y:S01]  /*4640*/  LOP3.LUT R26, R26, 0xff, RZ, 0xc0, !PT ;  /* 0x000000ff1a1a7812 */ /* 0x020fe200078ec0ff */
[----:B------:R-:W-:-:S03]  /*4650*/  IMAD.MOV.U32 R17, RZ, RZ, 0x1 ;  /* 0x00000001ff117424 */ /* 0x000fc600078e00ff */
[----:B------:R-:W-:-:S13]  /*4660*/  ISETP.NE.AND P0, PT, R26, 0x1, PT ;  /* 0x000000011a00780c */ /* 0x000fda0003f05270 */
[----:B------:R-:W-:Y:S05]  /*4670*/  @!P0 BRA `(.L_x_19815) ;  /* 0x00000000000c8947 */ /* 0x000fea0003800000 */
[----:B------:R-:W-:Y:S02]  /*4680*/  ISETP.NE.AND P0, PT, R26, 0xff, PT ;  /* 0x000000ff1a00780c */ /* 0x000fe40003f05270 */
[----:B------:R-:W-:-:S11]  /*4690*/  PRMT R17, R2, 0x7610, R17 ;  /* 0x0000761002117816 */ /* 0x000fd60000000011 */
[----:B------:R-:W-:-:S07]  /*46a0*/  @P0 PRMT R17, RZ, 0x7610, R17 ;  /* 0x00007610ff110816 */ /* 0x000fce0000000011 */
.L_x_19815:
[----:B------:R-:W-:Y:S05]  /*46b0*/  BSYNC B1 ;  /* 0x0000000000017941 */ /* 0x000fea0003800000 */
.L_x_19814:
        /* <DEDUP_REMOVED lines=9> */
.L_x_19817:
[----:B------:R-:W-:Y:S05]  /*4750*/  BSYNC B1 ;  /* 0x0000000000017941 */ /* 0x000fea0003800000 */
.L_x_19816:
        /* <DEDUP_REMOVED lines=8> */
.L_x_19799:
[----:B------:R-:W-:Y:S05]  /*47e0*/  BSYNC B0 ;  /* 0x0000000000007941 */ /* 0x000fea0003800000 */
.L_x_19797:
[----:B-----5:R-:W0:Y:S01]  /*47f0*/  S2R R16, SR_TID.X ;  /* 0x0000000000107919 */ /* 0x020e220000002100 */
[----:B------:R-:W1:Y:S01]  /*4800*/  LDC.U8 R2, c[0x0][0x244] ;  /* 0x00009100ff027b82 */ /* 0x000e620000000000 */
[----:B------:R-:W-:Y:S01]  /*4810*/  BSSY B6, `(.L_x_19818) ;  /* 0x0000100000067945 */ /* 0x000fe20003800000 */
[----:B0-----:R-:W-:-:S13]  /*4820*/  ISETP.GE.AND P0, PT, R16, R23, PT ;  /* 0x000000171000720c */ /* 0x001fda0003f06270 */
[----:B------:R-:W-:Y:S05]  /*4830*/  @P0 BRA `(.L_x_19819) ;  /* 0x0000000c00f40947 */ /* 0x000fea0003800000 */
[----:B------:R-:W0:Y:S01]  /*4840*/  LDC.64 R8, c[0x0][0x228] ;  /* 0x00008a00ff087b82 */ /* 0x000e220000000a00 */
        /* <DEDUP_REMOVED lines=19> */
.L_x_19823:
[----:B------:R4:W-:Y:S01]  /*4980*/  STG.E.U8 desc[UR36][R8.64], R0 ;  /* 0x0000000008007986 */ /* 0x0009e2000c101124 */
[----:B------:R-:W-:Y:S05]  /*4990*/  BRA `(.L_x_19825) ;  /* 0x0000000c00987947 */ /* 0x000fea0003800000 */
.L_x_19822:
        /* <DEDUP_REMOVED lines=12> */
.L_x_19827:
[----:B------:R-:W-:-:S04]  /*4a60*/  LOP3.LUT R0, R0, 0xffff, RZ, 0xc0, !PT ;  /* 0x0000ffff00007812 */ /* 0x000fc800078ec0ff */
[----:B------:R-:W-:-:S05]  /*4a70*/  PRMT R3, R0, 0x8880, RZ ;  /* 0x0000888000037816 */ /* 0x000fca00000000ff */
[----:B------:R2:W-:Y:S01]  /*4a80*/  STG.E desc[UR36][R8.64], R3 ;  /* 0x0000000308007986 */ /* 0x0005e2000c101924 */
[----:B------:R-:W-:Y:S05]  /*4a90*/  BRA `(.L_x_19825) ;  /* 0x0000000c00587947 */ /* 0x000fea0003800000 */
.L_x_19826:
[----:B------:R-:W-:-:S04]  /*4aa0*/  PRMT R3, R0, 0x8880, RZ ;  /* 0x0000888000037816 */ /* 0x000fc800000000ff */
[----:B------:R-:W-:-:S05]  /*4ab0*/  PRMT R3, R3, 0x7710, RZ ;  /* 0x0000771003037816 */ /* 0x000fca00000000ff */
[----:B------:R0:W-:Y:S01]  /*4ac0*/  STG.E.U16 desc[UR36][R8.64], R3 ;  /* 0x0000000308007986 */ /* 0x0001e2000c101524 */
[----:B------:R-:W-:Y:S05]  /*4ad0*/  BRA `(.L_x_19825) ;  /* 0x0000000c00487947 */ /* 0x000fea0003800000 */
.L_x_19821:
        /* <DEDUP_REMOVED lines=9> */
.L_x_19829:
[----:B------:R-:W0:Y:S02]  /*4b70*/  I2F.S8 R3, R0 ;  /* 0x0000000000037306 */ /* 0x000e240000001400 */
[----:B0-----:R-:W-:-:S05]  /*4b80*/  F2FP.F16.F32.PACK_AB R3, RZ, R3 ;  /* 0x00000003ff03723e */ /* 0x001fca00000000ff */
[----:B------:R0:W-:Y:S01]  /*4b90*/  STG.E.U16 desc[UR36][R8.64], R3 ;  /* 0x0000000308007986 */ /* 0x0001e2000c101524 */
[----:B------:R-:W-:Y:S05]  /*4ba0*/  BRA `(.L_x_19825) ;  /* 0x0000000c00147947 */ /* 0x000fea0003800000 */
.L_x_19828:
        /* <DEDUP_REMOVED lines=10> */
.L_x_19831:
[----:B------:R-:W0:Y:S02]  /*4c50*/  I2F.S8 R0, R0 ;  /* 0x0000000000007306 */ /* 0x000e240000001400 */
[----:B0-----:R-:W-:-:S04]  /*4c60*/  F2FP.F16.F32.PACK_AB R3, RZ, R0 ;  /* 0x00000000ff03723e */ /* 0x001fc800000000ff */
[----:B------:R-:W-:-:S05]  /*4c70*/  PRMT R3, R3, 0x5410, RZ ;  /* 0x0000541003037816 */ /* 0x000fca00000000ff */
[----:B------:R0:W-:Y:S01]  /*4c80*/  STG.E desc[UR36][R8.64], R3 ;  /* 0x0000000308007986 */ /* 0x0001e2000c101924 */
[----:B------:R-:W-:Y:S05]  /*4c90*/  BRA `(.L_x_19825) ;  /* 0x0000000800d87947 */ /* 0x000fea0003800000 */
.L_x_19830:
[----:B------:R-:W-:-:S04]  /*4ca0*/  PRMT R4, R0, 0x8880, RZ ;  /* 0x0000888000047816 */ /* 0x000fc800000000ff */
[----:B------:R-:W-:-:S06]  /*4cb0*/  PRMT R4, R4, 0x7710, RZ ;  /* 0x0000771004047816 */ /* 0x000fcc00000000ff */
[----:B------:R-:W0:Y:S02]  /*4cc0*/  I2F.F64.S16 R4, R4 ;  /* 0x0000000400047312 */ /* 0x000e240000101c00 */
[----:B0-----:R0:W-:Y:S01]  /*4cd0*/  STG.E.64 desc[UR36][R8.64], R4 ;  /* 0x0000000408007986 */ /* 0x0011e2000c101b24 */
[----:B------:R-:W-:Y:S05]  /*4ce0*/  BRA `(.L_x_19825) ;  /* 0x0000000800c47947 */ /* 0x000fea0003800000 */
.L_x_19820:
        /* <DEDUP_REMOVED lines=12> */
.L_x_19834:
[----:B------:R-:W-:Y:S02]  /*4db0*/  PRMT R4, R0, 0x8880, RZ ;  /* 0x0000888000047816 */ /* 0x000fe400000000ff */
[----:B------:R-:W-:Y:S02]  /*4dc0*/  CS2R R6, SRZ ;  /* 0x0000000000067805 */ /* 0x000fe4000001ff00 */
[----:B------:R-:W-:-:S06]  /*4dd0*/  PRMT R4, R4, 0x7710, RZ ;  /* 0x0000771004047816 */ /* 0x000fcc00000000ff */
[----:B------:R-:W0:Y:S02]  /*4de0*/  I2F.F64.S16 R4, R4 ;  /* 0x0000000400047312 */ /* 0x000e240000101c00 */
[----:B0-----:R0:W-:Y:S01]  /*4df0*/  STG.E.128 desc[UR36][R8.64], R4 ;  /* 0x0000000408007986 */ /* 0x0011e2000c101d24 */
[----:B------:R-:W-:Y:S05]  /*4e00*/  BRA `(.L_x_19825) ;  /* 0x00000008007c7947 */ /* 0x000fea0003800000 */
.L_x_19833:
        /* <DEDUP_REMOVED lines=21> */
.L_x_19838:
[----:B------:R-:W-:Y:S05]  /*4f60*/  BSYNC B0 ;  /* 0x0000000000007941 */ /* 0x000fea0003800000 */
.L_x_19837:
[----:B------:R-:W-:-:S05]  /*4f70*/  LOP3.LUT R3, R3, R4, RZ, 0xfc, !PT ;  /* 0x0000000403037212 */ /* 0x000fca00078efcff */
[----:B------:R0:W-:Y:S01]  /*4f80*/  STG.E.U8 desc[UR36][R8.64], R3 ;  /* 0x0000000308007986 */ /* 0x0001e2000c101124 */
[----:B------:R-:W-:Y:S05]  /*4f90*/  BRA `(.L_x_19825) ;  /* 0x0000000800187947 */ /* 0x000fea0003800000 */
.L_x_19836:
        /* <DEDUP_REMOVED lines=13> */
.L_x_19840:
[----:B------:R-:W-:Y:S01]  /*5070*/  IMAD.MOV.U32 R0, RZ, RZ, 0x7f ;  /* 0x0000007fff007424 */ /* 0x000fe200078e00ff */
[----:B------:R-:W-:-:S04]  /*5080*/  ISETP.GT.U32.AND P0, PT, R3, 0x7f800000, PT ;  /* 0x7f8000000300780c */ /* 0x000fc80003f04070 */
[----:B------:R-:W-:-:S09]  /*5090*/  SEL R0, R0, 0x7c, P0 ;  /* 0x0000007c00007807 */ /* 0x000fd20000000000 */
.L_x_19841:
[----:B------:R-:W-:Y:S05]  /*50a0*/  BSYNC B0 ;  /* 0x0000000000007941 */ /* 0x000fea0003800000 */
.L_x_19839:
[----:B------:R-:W-:-:S04]  /*50b0*/  LOP3.LUT R3, R5, 0x80000000, RZ, 0xc0, !PT ;  /* 0x8000000005037812 */ /* 0x000fc800078ec0ff */
[----:B------:R-:W-:-:S04]  /*50c0*/  SHF.R.U32.HI R3, RZ, 0x18, R3 ;  /* 0x00000018ff037819 */ /* 0x000fc80000011603 */
[----:B------:R-:W-:-:S05]  /*50d0*/  LOP3.LUT R3, R0, R3, RZ, 0xfc, !PT ;  /* 0x0000000300037212 */ /* 0x000fca00078efcff */
[----:B------:R0:W-:Y:S01]  /*50e0*/  STG.E.U8 desc[UR36][R8.64], R3 ;  /* 0x0000000308007986 */ /* 0x0001e2000c101124 */
[----:B------:R-:W-:Y:S05]  /*50f0*/  BRA `(.L_x_19825) ;  /* 0x0000000400c07947 */ /* 0x000fea0003800000 */
.L_x_19835:
[----:B------:R-:W0:Y:S02]  /*5100*/  I2F.S8 R3, R0 ;  /* 0x0000000000037306 */ /* 0x000e240000001400 */
[----:B0-----:R-:W-:-:S05]  /*5110*/  F2FP.BF16.F32.PACK_AB R3, RZ, R3 ;  /* 0x00000003ff03723e */ /* 0x001fca00000010ff */
[----:B------:R0:W-:Y:S01]  /*5120*/  STG.E.U16 desc[UR36][R8.64], R3 ;  /* 0x0000000308007986 */ /* 0x0001e2000c101524 */
[----:B------:R-:W-:Y:S05]  /*5130*/  BRA `(.L_x_19825) ;  /* 0x0000000400b07947 */ /* 0x000fea0003800000 */
.L_x_19832:
        /* <DEDUP_REMOVED lines=12> */
.L_x_19844:
        /* <DEDUP_REMOVED lines=17> */
.L_x_19847:
[----:B------:R-:W-:-:S04]  /*5310*/  LOP3.LUT R3, R5, 0x80000000, RZ, 0xc0, !PT ;  /* 0x8000000005037812 */ /* 0x000fc800078ec0ff */
[----:B------:R-:W-:-:S04]  /*5320*/  SHF.R.U32.HI R3, RZ, 0x18, R3 ;  /* 0x00000018ff037819 */ /* 0x000fc80000011603 */
[----:B------:R-:W-:-:S04]  /*5330*/  LOP3.LUT R0, R0, R3, RZ, 0xfc, !PT ;  /* 0x0000000300007212 */ /* 0x000fc800078efcff */
[----:B------:R-:W-:-:S07]  /*5340*/  PRMT R4, R0, 0x7610, R4 ;  /* 0x0000761000047816 */ /* 0x000fce0000000004 */
.L_x_19846:
[----:B------:R-:W-:Y:S05]  /*5350*/  BSYNC B0 ;  /* 0x0000000000007941 */ /* 0x000fea0003800000 */
.L_x_19845:
[----:B------:R0:W-:Y:S01]  /*5360*/  STG.E.U8 desc[UR36][R8.64], R4 ;  /* 0x0000000408007986 */ /* 0x0001e2000c101124 */
[----:B------:R-:W-:Y:S05]  /*5370*/  BRA `(.L_x_19825) ;  /* 0x0000000400207947 */ /* 0x000fea0003800000 */
.L_x_19843:
        /* <DEDUP_REMOVED lines=17> */
.L_x_19850:
[----:B------:R-:W-:-:S04]  /*5490*/  LOP3.LUT R3, R5, 0x80000000, RZ, 0xc0, !PT ;  /* 0x8000000005037812 */ /* 0x000fc800078ec0ff */
[----:B------:R-:W-:-:S04]  /*54a0*/  SHF.R.U32.HI R3, RZ, 0x18, R3 ;  /* 0x00000018ff037819 */ /* 0x000fc80000011603 */
[----:B------:R-:W-:-:S04]  /*54b0*/  LOP3.LUT R0, R0, R3, RZ, 0xfc, !PT ;  /* 0x0000000300007212 */ /* 0x000fc800078efcff */
[----:B------:R-:W-:-:S07]  /*54c0*/  PRMT R4, R0, 0x7610, R4 ;  /* 0x0000761000047816 */ /* 0x000fce0000000004 */
.L_x_19849:
[----:B------:R-:W-:Y:S05]  /*54d0*/  BSYNC B0 ;  /* 0x0000000000007941 */ /* 0x000fea0003800000 */
.L_x_19848:
[----:B------:R0:W-:Y:S01]  /*54e0*/  STG.E.U8 desc[UR36][R8.64], R4 ;  /* 0x0000000408007986 */ /* 0x0001e2000c101124 */
[----:B------:R-:W-:Y:S05]  /*54f0*/  BRA `(.L_x_19825) ;  /* 0x0000000000c07947 */ /* 0x000fea0003800000 */
.L_x_19842:
        /* <DEDUP_REMOVED lines=22> */
.L_x_19824:
        /* <DEDUP_REMOVED lines=16> */
.L_x_19853:
[----:B------:R-:W-:Y:S05]  /*5760*/  BRA `(.L_x_19825) ;  /* 0x0000000000247947 */ /* 0x000fea0003800000 */
.L_x_19852:
[----:B------:R-:W-:-:S04]  /*5770*/  LOP3.LUT R0, R0, 0xffff, RZ, 0xc0, !PT ;  /* 0x0000ffff00007812 */ /* 0x000fc800078ec0ff */
[----:B------:R-:W-:-:S05]  /*5780*/  PRMT R0, R0, 0x8880, RZ ;  /* 0x0000888000007816 */ /* 0x000fca00000000ff */
[----:B------:R-:W-:-:S05]  /*5790*/  IMAD.MOV.U32 R4, RZ, RZ, R0 ;  /* 0x000000ffff047224 */ /* 0x000fca00078e0000 */
[----:B------:R-:W-:-:S05]  /*57a0*/  SHF.R.S32.HI R5, RZ, 0x1f, R4 ;  /* 0x0000001fff057819 */ /* 0x000fca0000011404 */
[----:B------:R0:W-:Y:S01]  /*57b0*/  STG.E.64 desc[UR36][R8.64], R4 ;  /* 0x0000000408007986 */ /* 0x0001e2000c101b24 */
[----:B------:R-:W-:Y:S05]  /*57c0*/  BRA `(.L_x_19825) ;  /* 0x00000000000c7947 */ /* 0x000fea0003800000 */
.L_x_19851:
[----:B------:R-:W-:-:S04]  /*57d0*/  LOP3.LUT R0, R0, 0xffff, RZ, 0xc0, !PT ;  /* 0x0000ffff00007812 */ /* 0x000fc800078ec0ff */
[----:B------:R-:W-:-:S05]  /*57e0*/  PRMT R3, R0, 0x8880, RZ ;  /* 0x0000888000037816 */ /* 0x000fca00000000ff */
[----:B------:R0:W-:Y:S02]  /*57f0*/  STG.E desc[UR36][R8.64], R3 ;  /* 0x0000000308007986 */ /* 0x0001e4000c101924 */
.L_x_19825:
[----:B------:R-:W-:-:S07]  /*5800*/  VIADD R16, R16, 0x80 ;  /* 0x0000008010107836 */ /* 0x000fce0000000000 */
.L_x_19819:
[----:B------:R-:W-:Y:S05]  /*5810*/  BSYNC B6 ;  /* 0x0000000000067941 */ /* 0x000fea0003800000 */
.L_x_19818:
        /* <DEDUP_REMOVED lines=23> */
.L_x_19859:
[----:B------:R0:W-:Y:S01]  /*5990*/  STG.E.U8 desc[UR36][R8.64], R17 ;  /* 0x0000001108007986 */ /* 0x0001e2000c101124 */
[----:B------:R-:W-:Y:S05]  /*59a0*/  BRA `(.L_x_19861) ;  /* 0x0000000c00987947 */ /* 0x000fea0003800000 */
.L_x_19858:
        /* <DEDUP_REMOVED lines=12> */
.L_x_19863:
[----:B------:R-:W-:-:S04]  /*5a70*/  LOP3.LUT R17, R17, 0xffff, RZ, 0xc0, !PT ;  /* 0x0000ffff11117812 */ /* 0x000fc800078ec0ff */
[----:B------:R-:W-:-:S05]  /*5a80*/  PRMT R3, R17, 0x8880, RZ ;  /* 0x0000888011037816 */ /* 0x000fca00000000ff */
[----:B------:R0:W-:Y:S01]  /*5a90*/  STG.E desc[UR36][R8.64], R3 ;  /* 0x0000000308007986 */ /* 0x0001e2000c101924 */
[----:B------:R-:W-:Y:S05]  /*5aa0*/  BRA `(.L_x_19861) ;  /* 0x0000000c00587947 */ /* 0x000fea0003800000 */
.L_x_19862:
[----:B------:R-:W-:-:S04]  /*5ab0*/  PRMT R3, R17, 0x8880, RZ ;  /* 0x0000888011037816 */ /* 0x000fc800000000ff */
[----:B------:R-:W-:-:S05]  /*5ac0*/  PRMT R3, R3, 0x7710, RZ ;  /* 0x0000771003037816 */ /* 0x000fca00000000ff */
[----:B------:R0:W-:Y:S01]  /*5ad0*/  STG.E.U16 desc[UR36][R8.64], R3 ;  /* 0x0000000308007986 */ /* 0x0001e2000c101524 */
[----:B------:R-:W-:Y:S05]  /*5ae0*/  BRA `(.L_x_19861) ;  /* 0x0000000c00487947 */ /* 0x000fea0003800000 */
.L_x_19857:
        /* <DEDUP_REMOVED lines=9> */
.L_x_19865:
[----:B------:R-:W0:Y:S02]  /*5b80*/  I2F.S8 R0, R17 ;  /* 0x0000001100007306 */ /* 0x000e240000001400 */
[----:B0-----:R-:W-:-:S05]  /*5b90*/  F2FP.F16.F32.PACK_AB R0, RZ, R0 ;  /* 0x00000000ff00723e */ /* 0x001fca00000000ff */
[----:B------:R0:W-:Y:S01]  /*5ba0*/  STG.E.U16 desc[UR36][R8.64], R0 ;  /* 0x0000000008007986 */ /* 0x0001e2000c101524 */
[----:B------:R-:W-:Y:S05]  /*5bb0*/  BRA `(.L_x_19861) ;  /* 0x0000000c00147947 */ /* 0x000fea0003800000 */
.L_x_19864:
        /* <DEDUP_REMOVED lines=10> */
.L_x_19867:
[----:B------:R-:W0:Y:S02]  /*5c60*/  I2F.S8 R17, R17 ;  /* 0x0000001100117306 */ /* 0x000e240000001400 */
[----:B0-----:R-:W-:-:S04]  /*5c70*/  F2FP.F16.F32.PACK_AB R3, RZ, R17 ;  /* 0x00000011ff03723e */ /* 0x001fc800000000ff */
[----:B------:R-:W-:-:S05]  /*5c80*/  PRMT R3, R3, 0x5410, RZ ;  /* 0x0000541003037816 */ /* 0x000fca00000000ff */
[----:B------:R0:W-:Y:S01]  /*5c90*/  STG.E desc[UR36][R8.64], R3 ;  /* 0x0000000308007986 */ /* 0x0001e2000c101924 */
[----:B------:R-:W-:Y:S05]  /*5ca0*/  BRA `(.L_x_19861) ;  /* 0x0000000800d87947 */ /* 0x000fea0003800000 */
.L_x_19866:
[----:B------:R-:W-:-:S04]  /*5cb0*/  PRMT R4, R17, 0x8880, RZ ;  /* 0x0000888011047816 */ /* 0x000fc800000000ff */
[----:B------:R-:W-:-:S06]  /*5cc0*/  PRMT R4, R4, 0x7710, RZ ;  /* 0x0000771004047816 */ /* 0x000fcc00000000ff */
[----:B------:R-:W0:Y:S02]  /*5cd0*/  I2F.F64.S16 R4, R4 ;  /* 0x0000000400047312 */ /* 0x000e240000101c00 */
[----:B0-----:R0:W-:Y:S01]  /*5ce0*/  STG.E.64 desc[UR36][R8.64], R4 ;  /* 0x0000000408007986 */ /* 0x0011e2000c101b24 */
[----:B------:R-:W-:Y:S05]  /*5cf0*/  BRA `(.L_x_19861) ;  /* 0x0000000800c47947 */ /* 0x000fea0003800000 */
.L_x_19856:
        /* <DEDUP_REMOVED lines=12> */
.L_x_19870:
[----:B------:R-:W-:Y:S02]  /*5dc0*/  PRMT R4, R17, 0x8880, RZ ;  /* 0x0000888011047816 */ /* 0x000fe400000000ff */
[----:B------:R-:W-:Y:S02]  /*5dd0*/  CS2R R6, SRZ ;  /* 0x0000000000067805 */ /* 0x000fe4000001ff00 */
[----:B------:R-:W-:-:S06]  /*5de0*/  PRMT R4, R4, 0x7710, RZ ;  /* 0x0000771004047816 */ /* 0x000fcc00000000ff */
[----:B------:R-:W0:Y:S02]  /*5df0*/  I2F.F64.S16 R4, R4 ;  /* 0x0000000400047312 */ /* 0x000e240000101c00 */
[----:B0-----:R0:W-:Y:S01]  /*5e00*/  STG.E.128 desc[UR36][R8.64], R4 ;  /* 0x0000000408007986 */ /* 0x0011e2000c101d24 */
[----:B------:R-:W-:Y:S05]  /*5e10*/  BRA `(.L_x_19861) ;  /* 0x00000008007c7947 */ /* 0x000fea0003800000 */
.L_x_19869:
        /* <DEDUP_REMOVED lines=21> */
.L_x_19874:
[----:B------:R-:W-:Y:S05]  /*5f70*/  BSYNC B0 ;  /* 0x0000000000007941 */ /* 0x000fea0003800000 */
.L_x_19873:
[----:B------:R-:W-:-:S05]  /*5f80*/  LOP3.LUT R5, R0, R5, RZ, 0xfc, !PT ;  /* 0x0000000500057212 */ /* 0x000fca00078efcff */
[----:B------:R0:W-:Y:S01]  /*5f90*/  STG.E.U8 desc[UR36][R8.64], R5 ;  /* 0x0000000508007986 */ /* 0x0001e2000c101124 */
[----:B------:R-:W-:Y:S05]  /*5fa0*/  BRA `(.L_x_19861) ;  /* 0x0000000800187947 */ /* 0x000fea0003800000 */
.L_x_19872:
        /* <DEDUP_REMOVED lines=13> */
.L_x_19876:
[----:B------:R-:W-:Y:S01]  /*6080*/  IMAD.MOV.U32 R0, RZ, RZ, 0x7f ;  /* 0x0000007fff007424 */ /* 0x000fe200078e00ff */
[----:B------:R-:W-:-:S04]  /*6090*/  ISETP.GT.U32.AND P0, PT, R3, 0x7f800000, PT ;  /* 0x7f8000000300780c */ /* 0x000fc80003f04070 */
[----:B------:R-:W-:-:S09]  /*60a0*/  SEL R0, R0, 0x7c, P0 ;  /* 0x0000007c00007807 */ /* 0x000fd20000000000 */
.L_x_19877:
[----:B------:R-:W-:Y:S05]  /*60b0*/  BSYNC B0 ;  /* 0x0000000000007941 */ /* 0x000fea0003800000 */
.L_x_19875:
[----:B------:R-:W-:-:S04]  /*60c0*/  LOP3.LUT R3, R17, 0x80000000, RZ, 0xc0, !PT ;  /* 0x8000000011037812 */ /* 0x000fc800078ec0ff */
[----:B------:R-:W-:-:S04]  /*60d0*/  SHF.R.U32.HI R3, RZ, 0x18, R3 ;  /* 0x00000018ff037819 */ /* 0x000fc80000011603 */
[----:B------:R-:W-:-:S05]  /*60e0*/  LOP3.LUT R3, R0, R3, RZ, 0xfc, !PT ;  /* 0x0000000300037212 */ /* 0x000fca00078efcff */
[----:B------:R0:W-:Y:S01]  /*60f0*/  STG.E.U8 desc[UR36][R8.64], R3 ;  /* 0x0000000308007986 */ /* 0x0001e2000c101124 */
[----:B------:R-:W-:Y:S05]  /*6100*/  BRA `(.L_x_19861) ;  /* 0x0000000400c07947 */ /* 0x000fea0003800000 */
.L_x_19871:
[----:B------:R-:W0:Y:S02]  /*6110*/  I2F.S8 R0, R17 ;  /* 0x0000001100007306 */ /* 0x000e240000001400 */
[----:B0-----:R-:W-:-:S05]  /*6120*/  F2FP.BF16.F32.PACK_AB R0, RZ, R0 ;  /* 0x00000000ff00723e */ /* 0x001fca00000010ff */
[----:B------:R0:W-:Y:S01]  /*6130*/  STG.E.U16 desc[UR36][R8.64], R0 ;  /* 0x0000000008007986 */ /* 0x0001e2000c101524 */
[----:B------:R-:W-:Y:S05]  /*6140*/  BRA `(.L_x_19861) ;  /* 0x0000000400b07947 */ /* 0x000fea0003800000 */
.L_x_19868:
        /* <DEDUP_REMOVED lines=12> */
.L_x_19880:
        /* <DEDUP_REMOVED lines=17> */
.L_x_19883:
[----:B------:R-:W-:-:S04]  /*6320*/  LOP3.LUT R3, R17, 0x80000000, RZ, 0xc0, !PT ;  /* 0x8000000011037812 */ /* 0x000fc800078ec0ff */
[----:B------:R-:W-:-:S04]  /*6330*/  SHF.R.U32.HI R3, RZ, 0x18, R3 ;  /* 0x00000018ff037819 */ /* 0x000fc80000011603 */
[----:B------:R-:W-:-:S04]  /*6340*/  LOP3.LUT R0, R0, R3, RZ, 0xfc, !PT ;  /* 0x0000000300007212 */ /* 0x000fc800078efcff */
[----:B------:R-:W-:-:S07]  /*6350*/  PRMT R4, R0, 0x7610, R4 ;  /* 0x0000761000047816 */ /* 0x000fce0000000004 */
.L_x_19882:
[----:B------:R-:W-:Y:S05]  /*6360*/  BSYNC B0 ;  /* 0x0000000000007941 */ /* 0x000fea0003800000 */
.L_x_19881:
[----:B------:R4:W-:Y:S01]  /*6370*/  STG.E.U8 desc[UR36][R8.64], R4 ;  /* 0x0000000408007986 */ /* 0x0009e2000c101124 */
[----:B------:R-:W-:Y:S05]  /*6380*/  BRA `(.L_x_19861) ;  /* 0x0000000400207947 */ /* 0x000fea0003800000 */
.L_x_19879:
        /* <DEDUP_REMOVED lines=17> */
.L_x_19886:
[----:B------:R-:W-:-:S04]  /*64a0*/  LOP3.LUT R3, R17, 0x80000000, RZ, 0xc0, !PT ;  /* 0x8000000011037812 */ /* 0x000fc800078ec0ff */
[----:B------:R-:W-:-:S04]  /*64b0*/  SHF.R.U32.HI R3, RZ, 0x18, R3 ;  /* 0x00000018ff037819 */ /* 0x000fc80000011603 */
[----:B------:R-:W-:-:S04]  /*64c0*/  LOP3.LUT R0, R0, R3, RZ, 0xfc, !PT ;  /* 0x0000000300007212 */ /* 0x000fc800078efcff */
[----:B------:R-:W-:-:S07]  /*64d0*/  PRMT R4, R0, 0x7610, R4 ;  /* 0x0000761000047816 */ /* 0x000fce0000000004 */
.L_x_19885:
[----:B------:R-:W-:Y:S05]  /*64e0*/  BSYNC B0 ;  /* 0x0000000000007941 */ /* 0x000fea0003800000 */
.L_x_19884:
[----:B------:R3:W-:Y:S01]  /*64f0*/  STG.E.U8 desc[UR36][R8.64], R4 ;  /* 0x0000000408007986 */ /* 0x0007e2000c101124 */
[----:B------:R-:W-:Y:S05]  /*6500*/  BRA `(.L_x_19861) ;  /* 0x0000000000c07947 */ /* 0x000fea0003800000 */
.L_x_19878:
        /* <DEDUP_REMOVED lines=22> */
.L_x_19860:
        /* <DEDUP_REMOVED lines=16> */
.L_x_19889:
[----:B------:R-:W-:Y:S05]  /*6770*/  BRA `(.L_x_19861) ;  /* 0x0000000000247947 */ /* 0x000fea0003800000 */
.L_x_19888:
[----:B------:R-:W-:-:S04]  /*6780*/  LOP3.LUT R17, R17, 0xffff, RZ, 0xc0, !PT ;  /* 0x0000ffff11117812 */ /* 0x000fc800078ec0ff */
[----:B------:R-:W-:-:S05]  /*6790*/  PRMT R17, R17, 0x8880, RZ ;  /* 0x0000888011117816 */ /* 0x000fca00000000ff */
[----:B------:R-:W-:-:S05]  /*67a0*/  IMAD.MOV.U32 R4, RZ, RZ, R17 ;  /* 0x000000ffff047224 */ /* 0x000fca00078e0011 */
[----:B------:R-:W-:-:S05]  /*67b0*/  SHF.R.S32.HI R5, RZ, 0x1f, R4 ;  /* 0x0000001fff057819 */ /* 0x000fca0000011404 */
[----:B------:R2:W-:Y:S01]  /*67c0*/  STG.E.64 desc[UR36][R8.64], R4 ;  /* 0x0000000408007986 */ /* 0x0005e2000c101b24 */
[----:B------:R-:W-:Y:S05]  /*67d0*/  BRA `(.L_x_19861) ;  /* 0x00000000000c7947 */ /* 0x000fea0003800000 */
.L_x_19887:
[----:B------:R-:W-:-:S04]  /*67e0*/  LOP3.LUT R17, R17, 0xffff, RZ, 0xc0, !PT ;  /* 0x0000ffff11117812 */ /* 0x000fc800078ec0ff */
[----:B------:R-:W-:-:S05]  /*67f0*/  PRMT R3, R17, 0x8880, RZ ;  /* 0x0000888011037816 */ /* 0x000fca00000000ff */
[----:B------:R0:W-:Y:S02]  /*6800*/  STG.E desc[UR36][R8.64], R3 ;  /* 0x0000000308007986 */ /* 0x0001e4000c101924 */
.L_x_19861:
        /* <DEDUP_REMOVED lines=23> */
.L_x_19893:
[----:B------:R4:W-:Y:S01]  /*6980*/  STG.E.U8 desc[UR36][R8.64], R18 ;  /* 0x0000001208007986 */ /* 0x0009e2000c101124 */
[----:B------:R-:W-:Y:S05]  /*6990*/  BRA `(.L_x_19895) ;  /* 0x0000000c00987947 */ /* 0x000fea0003800000 */
.L_x_19892:
        /* <DEDUP_REMOVED lines=12> */
.L_x_19897:
[----:B------:R-:W-:-:S04]  /*6a60*/  LOP3.LUT R18, R18, 0xffff, RZ, 0xc0, !PT ;  /* 0x0000ffff12127812 */ /* 0x000fc800078ec0ff */
[----:B------:R-:W-:-:S05]  /*6a70*/  PRMT R3, R18, 0x8880, RZ ;  /* 0x0000888012037816 */ /* 0x000fca00000000ff */
[----:B------:R2:W-:Y:S01]  /*6a80*/  STG.E desc[UR36][R8.64], R3 ;  /* 0x0000000308007986 */ /* 0x0005e2000c101924 */
[----:B------:R-:W-:Y:S05]  /*6a90*/  BRA `(.L_x_19895) ;  /* 0x0000000c00587947 */ /* 0x000fea0003800000 */
.L_x_19896:
[----:B------:R-:W-:-:S04]  /*6aa0*/  PRMT R3, R18, 0x8880, RZ ;  /* 0x0000888012037816 */ /* 0x000fc800000000ff */
[----:B------:R-:W-:-:S05]  /*6ab0*/  PRMT R3, R3, 0x7710, RZ ;  /* 0x0000771003037816 */ /* 0x000fca00000000ff */
[----:B------:R0:W-:Y:S01]  /*6ac0*/  STG.E.U16 desc[UR36][R8.64], R3 ;  /* 0x0000000308007986 */ /* 0x0001e2000c101524 */
[----:B------:R-:W-:Y:S05]  /*6ad0*/  BRA `(.L_x_19895) ;  /* 0x0000000c00487947 */ /* 0x000fea0003800000 */
.L_x_19891:
        /* <DEDUP_REMOVED lines=9> */
.L_x_19899:
[----:B------:R-:W0:Y:S02]  /*6b70*/  I2F.S8 R0, R18 ;  /* 0x0000001200007306 */ /* 0x000e240000001400 */
[----:B0-----:R-:W-:-:S05]  /*6b80*/  F2FP.F16.F32.PACK_AB R0, RZ, R0 ;  /* 0x00000000ff00723e */ /* 0x001fca00000000ff */
[----:B------:R0:W-:Y:S01]  /*6b90*/  STG.E.U16 desc[UR36][R8.64], R0 ;  /* 0x0000000008007986 */ /* 0x0001e2000c101524 */
[----:B------:R-:W-:Y:S05]  /*6ba0*/  BRA `(.L_x_19895) ;  /* 0x0000000c00147947 */ /* 0x000fea0003800000 */
.L_x_19898:
        /* <DEDUP_REMOVED lines=10> */
.L_x_19901:
[----:B------:R-:W0:Y:S02]  /*6c50*/  I2F.S8 R18, R18 ;  /* 0x0000001200127306 */ /* 0x000e240000001400 */
[----:B0-----:R-:W-:-:S04]  /*6c60*/  F2FP.F16.F32.PACK_AB R3, RZ, R18 ;  /* 0x00000012ff03723e */ /* 0x001fc800000000ff */
[----:B------:R-:W-:-:S05]  /*6c70*/  PRMT R3, R3, 0x5410, RZ ;  /* 0x0000541003037816 */ /* 0x000fca00000000ff */
[----:B------:R0:W-:Y:S01]  /*6c80*/  STG.E desc[UR36][R8.64], R3 ;  /* 0x0000000308007986 */ /* 0x0001e2000c101924 */
[----:B------:R-:W-:Y:S05]  /*6c90*/  BRA `(.L_x_19895) ;  /* 0x0000000800d87947 */ /* 0x000fea0003800000 */
.L_x_19900:
[----:B------:R-:W-:-:S04]  /*6ca0*/  PRMT R4, R18, 0x8880, RZ ;  /* 0x0000888012047816 */ /* 0x000fc800000000ff */
[----:B------:R-:W-:-:S06]  /*6cb0*/  PRMT R4, R4, 0x7710, RZ ;  /* 0x0000771004047816 */ /* 0x000fcc00000000ff */
[----:B------:R-:W0:Y:S02]  /*6cc0*/  I2F.F64.S16 R4, R4 ;  /* 0x0000000400047312 */ /* 0x000e240000101c00 */
[----:B0-----:R0:W-:Y:S01]  /*6cd0*/  STG.E.64 desc[UR36][R8.64], R4 ;  /* 0x0000000408007986 */ /* 0x0011e2000c101b24 */
[----:B------:R-:W-:Y:S05]  /*6ce0*/  BRA `(.L_x_19895) ;  /* 0x0000000800c47947 */ /* 0x000fea0003800000 */
.L_x_19890:
        /* <DEDUP_REMOVED lines=12> */
.L_x_19904:
[----:B------:R-:W-:Y:S02]  /*6db0*/  PRMT R4, R18, 0x8880, RZ ;  /* 0x0000888012047816 */ /* 0x000fe400000000ff */
[----:B------:R-:W-:Y:S02]  /*6dc0*/  CS2R R6, SRZ ;  /* 0x0000000000067805 */ /* 0x000fe4000001ff00 */
[----:B------:R-:W-:-:S06]  /*6dd0*/  PRMT R4, R4, 0x7710, RZ ;  /* 0x0000771004047816 */ /* 0x000fcc00000000ff */
[----:B------:R-:W0:Y:S02]  /*6de0*/  I2F.F64.S16 R4, R4 ;  /* 0x0000000400047312 */ /* 0x000e240000101c00 */
[----:B0-----:R0:W-:Y:S01]  /*6df0*/  STG.E.128 desc[UR36][R8.64], R4 ;  /* 0x0000000408007986 */ /* 0x0011e2000c101d24 */
[----:B------:R-:W-:Y:S05]  /*6e00*/  BRA `(.L_x_19895) ;  /* 0x00000008007c7947 */ /* 0x000fea0003800000 */
.L_x_19903:
        /* <DEDUP_REMOVED lines=21> */
.L_x_19908:
[----:B------:R-:W-:Y:S05]  /*6f60*/  BSYNC B0 ;  /* 0x0000000000007941 */ /* 0x000fea0003800000 */
.L_x_19907:
[----:B------:R-:W-:-:S05]  /*6f70*/  LOP3.LUT R5, R0, R5, RZ, 0xfc, !PT ;  /* 0x0000000500057212 */ /* 0x000fca00078efcff */
[----:B------:R0:W-:Y:S01]  /*6f80*/  STG.E.U8 desc[UR36][R8.64], R5 ;  /* 0x0000000508007986 */ /* 0x0001e2000c101124 */
[----:B------:R-:W-:Y:S05]  /*6f90*/  BRA `(.L_x_19895) ;  /* 0x0000000800187947 */ /* 0x000fea0003800000 */
.L_x_19906:
        /* <DEDUP_REMOVED lines=13> */
.L_x_19910:
[----:B------:R-:W-:Y:S01]  /*7070*/  IMAD.MOV.U32 R0, RZ, RZ, 0x7f ;  /* 0x0000007fff007424 */ /* 0x000fe200078e00ff */
[----:B------:R-:W-:-:S04]  /*7080*/  ISETP.GT.U32.AND P0, PT, R3, 0x7f800000, PT ;  /* 0x7f8000000300780c */ /* 0x000fc80003f04070 */
[----:B------:R-:W-:-:S09]  /*7090*/  SEL R0, R0, 0x7c, P0 ;  /* 0x0000007c00007807 */ /* 0x000fd20000000000 */
.L_x_19911:
[----:B------:R-:W-:Y:S05]  /*70a0*/  BSYNC B0 ;  /* 0x0000000000007941 */ /* 0x000fea0003800000 */
.L_x_19909:
[----:B------:R-:W-:-:S04]  /*70b0*/  LOP3.LUT R3, R5, 0x80000000, RZ, 0xc0, !PT ;  /* 0x8000000005037812 */ /* 0x000fc800078ec0ff */
[----:B------:R-:W-:-:S04]  /*70c0*/  SHF.R.U32.HI R3, RZ, 0x18, R3 ;  /* 0x00000018ff037819 */ /* 0x000fc80000011603 */
[----:B------:R-:W-:-:S05]  /*70d0*/  LOP3.LUT R3, R0, R3, RZ, 0xfc, !PT ;  /* 0x0000000300037212 */ /* 0x000fca00078efcff */
[----:B------:R0:W-:Y:S01]  /*70e0*/  STG.E.U8 desc[UR36][R8.64], R3 ;  /* 0x0000000308007986 */ /* 0x0001e2000c101124 */
[----:B------:R-:W-:Y:S05]  /*70f0*/  BRA `(.L_x_19895) ;  /* 0x0000000400c07947 */ /* 0x000fea0003800000 */
.L_x_19905:
[----:B------:R-:W0:Y:S02]  /*7100*/  I2F.S8 R0, R18 ;  /* 0x0000001200007306 */ /* 0x000e240000001400 */
[----:B0-----:R-:W-:-:S05]  /*7110*/  F2FP.BF16.F32.PACK_AB R0, RZ, R0 ;  /* 0x00000000ff00723e */ /* 0x001fca00000010ff */
[----:B------:R0:W-:Y:S01]  /*7120*/  STG.E.U16 desc[UR36][R8.64], R0 ;  /* 0x0000000008007986 */ /* 0x0001e2000c101524 */
[----:B------:R-:W-:Y:S05]  /*7130*/  BRA `(.L_x_19895) ;  /* 0x0000000400b07947 */ /* 0x000fea0003800000 */
.L_x_19902:
        /* <DEDUP_REMOVED lines=12> */
.L_x_19914:
        /* <DEDUP_REMOVED lines=17> */
.L_x_19917:
[----:B------:R-:W-:-:S04]  /*7310*/  LOP3.LUT R3, R5, 0x80000000, RZ, 0xc0, !PT ;  /* 0x8000000005037812 */ /* 0x000fc800078ec0ff */
[----:B------:R-:W-:-:S04]  /*7320*/  SHF.R.U32.HI R3, RZ, 0x18, R3 ;  /* 0x00000018ff037819 */ /* 0x000fc80000011603 */
[----:B------:R-:W-:-:S04]  /*7330*/  LOP3.LUT R0, R0, R3, RZ, 0xfc, !PT ;  /* 0x0000000300007212 */ /* 0x000fc800078efcff */
[----:B------:R-:W-:-:S07]  /*7340*/  PRMT R4, R0, 0x7610, R4 ;  /* 0x0000761000047816 */ /* 0x000fce0000000004 */
.L_x_19916:
[----:B------:R-:W-:Y:S05]  /*7350*/  BSYNC B0 ;  /* 0x0000000000007941 */ /* 0x000fea0003800000 */
.L_x_19915:
[----:B------:R0:W-:Y:S01]  /*7360*/  STG.E.U8 desc[UR36][R8.64], R4 ;  /* 0x0000000408007986 */ /* 0x0001e2000c101124 */
[----:B------:R-:W-:Y:S05]  /*7370*/  BRA `(.L_x_19895) ;  /* 0x0000000400207947 */ /* 0x000fea0003800000 */
.L_x_19913:
        /* <DEDUP_REMOVED lines=17> */
.L_x_19920:
[----:B------:R-:W-:-:S04]  /*7490*/  LOP3.LUT R3, R5, 0x80000000, RZ, 0xc0, !PT ;  /* 0x8000000005037812 */ /* 0x000fc800078ec0ff */
[----:B------:R-:W-:-:S04]  /*74a0*/  SHF.R.U32.HI R3, RZ, 0x18, R3 ;  /* 0x00000018ff037819 */ /* 0x000fc80000011603 */
[----:B------:R-:W-:-:S04]  /*74b0*/  LOP3.LUT R0, R0, R3, RZ, 0xfc, !PT ;  /* 0x0000000300007212 */ /* 0x000fc800078efcff */
[----:B------:R-:W-:-:S07]  /*74c0*/  PRMT R4, R0, 0x7610, R4 ;  /* 0x0000761000047816 */ /* 0x000fce0000000004 */
.L_x_19919:
[----:B------:R-:W-:Y:S05]  /*74d0*/  BSYNC B0 ;  /* 0x0000000000007941 */ /* 0x000fea0003800000 */
.L_x_19918:
[----:B------:R0:W-:Y:S01]  /*74e0*/  STG.E.U8 desc[UR36][R8.64], R4 ;  /* 0x0000000408007986 */ /* 0x0001e2000c101124 */
[----:B------:R-:W-:Y:S05]  /*74f0*/  BRA `(.L_x_19895) ;  /* 0x0000000000c07947 */ /* 0x000fea0003800000 */
.L_x_19912:
        /* <DEDUP_REMOVED lines=22> */
.L_x_19894:
        /* <DEDUP_REMOVED lines=16> */
.L_x_19923:
[----:B------:R-:W-:Y:S05]  /*7760*/  BRA `(.L_x_19895) ;  /* 0x0000000000247947 */ /* 0x000fea0003800000 */
.L_x_19922:
[----:B------:R-:W-:-:S04]  /*7770*/  LOP3.LUT R18, R18, 0xffff, RZ, 0xc0, !PT ;  /* 0x0000ffff12127812 */ /* 0x000fc800078ec0ff */
[----:B------:R-:W-:-:S05]  /*7780*/  PRMT R18, R18, 0x8880, RZ ;  /* 0x0000888012127816 */ /* 0x000fca00000000ff */
[----:B------:R-:W-:-:S05]  /*7790*/  IMAD.MOV.U32 R4, RZ, RZ, R18 ;  /* 0x000000ffff047224 */ /* 0x000fca00078e0012 */
[----:B------:R-:W-:-:S05]  /*77a0*/  SHF.R.S32.HI R5, RZ, 0x1f, R4 ;  /* 0x0000001fff057819 */ /* 0x000fca0000011404 */
[----:B------:R0:W-:Y:S01]  /*77b0*/  STG.E.64 desc[UR36][R8.64], R4 ;  /* 0x0000000408007986 */ /* 0x0001e2000c101b24 */
[----:B------:R-:W-:Y:S05]  /*77c0*/  BRA `(.L_x_19895) ;  /* 0x00000000000c7947 */ /* 0x000fea0003800000 */
.L_x_19921:
[----:B------:R-:W-:-:S04]  /*77d0*/  LOP3.LUT R18, R18, 0xffff, RZ, 0xc0, !PT ;  /* 0x0000ffff12127812 */ /* 0x000fc800078ec0ff */
[----:B------:R-:W-:-:S05]  /*77e0*/  PRMT R3, R18, 0x8880, RZ ;  /* 0x0000888012037816 */ /* 0x000fca00000000ff */
[----:B------:R0:W-:Y:S02]  /*77f0*/  STG.E desc[UR36][R8.64], R3 ;  /* 0x0000000308007986 */ /* 0x0001e4000c101924 */
.L_x_19895:
[----:B------:R-:W-:-:S07]  /*7800*/  VIADD R16, R16, 0x80 ;  /* 0x0000008010107836 */ /* 0x000fce0000000000 */
.L_x_19855:
[----:B------:R-:W-:Y:S05]  /*7810*/  BSYNC B6 ;  /* 0x0000000000067941 */ /* 0x000fea0003800000 */
.L_x_19854:
        /* <DEDUP_REMOVED lines=21> */
.L_x_19927:
[----:B------:R-:W-:Y:S01]  /*7970*/  STG.E.U8 desc[UR36][R4.64], R19 ;  /* 0x0000001304007986 */ /* 0x000fe2000c101124 */
[----:B------:R-:W-:Y:S05]  /*7980*/  EXIT ;  /* 0x000000000000794d */ /* 0x000fea0003800000 */
.L_x_19926:
        /* <DEDUP_REMOVED lines=12> */
.L_x_19930:
[----:B------:R-:W-:-:S04]  /*7a50*/  LOP3.LUT R19, R19, 0xffff, RZ, 0xc0, !PT ;  /* 0x0000ffff13137812 */ /* 0x000fc800078ec0ff */
[----:B------:R-:W-:-:S05]  /*7a60*/  PRMT R3, R19, 0x8880, RZ ;  /* 0x0000888013037816 */ /* 0x000fca00000000ff */
[----:B------:R-:W-:Y:S01]  /*7a70*/  STG.E desc[UR36][R4.64], R3 ;  /* 0x0000000304007986 */ /* 0x000fe2000c101924 */
[----:B------:R-:W-:Y:S05]  /*7a80*/  EXIT ;  /* 0x000000000000794d */ /* 0x000fea0003800000 */
.L_x_19929:
[----:B------:R-:W-:-:S04]  /*7a90*/  PRMT R3, R19, 0x8880, RZ ;  /* 0x0000888013037816 */ /* 0x000fc800000000ff */
[----:B------:R-:W-:-:S05]  /*7aa0*/  PRMT R3, R3, 0x7710, RZ ;  /* 0x0000771003037816 */ /* 0x000fca00000000ff */
[----:B------:R-:W-:Y:S01]  /*7ab0*/  STG.E.U16 desc[UR36][R4.64], R3 ;  /* 0x0000000304007986 */ /* 0x000fe2000c101524 */
[----:B------:R-:W-:Y:S05]  /*7ac0*/  EXIT ;  /* 0x000000000000794d */ /* 0x000fea0003800000 */
.L_x_19925:
        /* <DEDUP_REMOVED lines=9> */
.L_x_19932:
[----:B------:R-:W0:Y:S02]  /*7b60*/  I2F.S8 R0, R19 ;  /* 0x0000001300007306 */ /* 0x000e240000001400 */
[----:B0-----:R-:W-:-:S05]  /*7b70*/  F2FP.F16.F32.PACK_AB R0, RZ, R0 ;  /* 0x00000000ff00723e */ /* 0x001fca00000000ff */
[----:B------:R-:W-:Y:S01]  /*7b80*/  STG.E.U16 desc[UR36][R4.64], R0 ;  /* 0x0000000004007986 */ /* 0x000fe2000c101524 */
[----:B------:R-:W-:Y:S05]  /*7b90*/  EXIT ;  /* 0x000000000000794d */ /* 0x000fea0003800000 */
.L_x_19931:
        /* <DEDUP_REMOVED lines=10> */
.L_x_19934:
[----:B------:R-:W0:Y:S02]  /*7c40*/  I2F.S8 R19, R19 ;  /* 0x0000001300137306 */ /* 0x000e240000001400 */
[----:B0-----:R-:W-:-:S04]  /*7c50*/  F2FP.F16.F32.PACK_AB R3, RZ, R19 ;  /* 0x00000013ff03723e */ /* 0x001fc800000000ff */
[----:B------:R-:W-:-:S05]  /*7c60*/  PRMT R3, R3, 0x5410, RZ ;  /* 0x0000541003037816 */ /* 0x000fca00000000ff */
[----:B------:R-:W-:Y:S01]  /*7c70*/  STG.E desc[UR36][R4.64], R3 ;  /* 0x0000000304007986 */ /* 0x000fe2000c101924 */
[----:B------:R-:W-:Y:S05]  /*7c80*/  EXIT ;  /* 0x000000000000794d */ /* 0x000fea0003800000 */
.L_x_19933:
[----:B------:R-:W-:-:S04]  /*7c90*/  PRMT R2, R19, 0x8880, RZ ;  /* 0x0000888013027816 */ /* 0x000fc800000000ff */
[----:B------:R-:W-:-:S06]  /*7ca0*/  PRMT R2, R2, 0x7710, RZ ;  /* 0x0000771002027816 */ /* 0x000fcc00000000ff */
[----:B------:R-:W0:Y:S02]  /*7cb0*/  I2F.F64.S16 R2, R2 ;  /* 0x0000000200027312 */ /* 0x000e240000101c00 */
[----:B0-----:R-:W-:Y:S01]  /*7cc0*/  STG.E.64 desc[UR36][R4.64], R2 ;  /* 0x0000000204007986 */ /* 0x001fe2000c101b24 */
[----:B------:R-:W-:Y:S05]  /*7cd0*/  EXIT ;  /* 0x000000000000794d */ /* 0x000fea0003800000 */
.L_x_19924:
        /* <DEDUP_REMOVED lines=12> */
.L_x_19937:
[----:B------:R-:W-:Y:S02]  /*7da0*/  PRMT R8, R19, 0x8880, RZ ;  /* 0x0000888013087816 */ /* 0x000fe400000000ff */
[----:B------:R-:W-:Y:S02]  /*7db0*/  CS2R R10, SRZ ;  /* 0x00000000000a7805 */ /* 0x000fe4000001ff00 */
[----:B------:R-:W-:-:S06]  /*7dc0*/  PRMT R8, R8, 0x7710, RZ ;  /* 0x0000771008087816 */ /* 0x000fcc00000000ff */
[----:B------:R-:W0:Y:S02]  /*7dd0*/  I2F.F64.S16 R8, R8 ;  /* 0x0000000800087312 */ /* 0x000e240000101c00 */
[----:B0-----:R-:W-:Y:S01]  /*7de0*/  STG.E.128 desc[UR36][R4.64], R8 ;  /* 0x0000000804007986 */ /* 0x001fe2000c101d24 */
[----:B------:R-:W-:Y:S05]  /*7df0*/  EXIT ;  /* 0x000000000000794d */ /* 0x000fea0003800000 */
.L_x_19936:
        /* <DEDUP_REMOVED lines=21> */
.L_x_19941:
[----:B------:R-:W-:Y:S05]  /*7f50*/  BSYNC B0 ;  /* 0x0000000000007941 */ /* 0x000fea0003800000 */
.L_x_19940:
[----:B------:R-:W-:-:S05]  /*7f60*/  LOP3.LUT R3, R0, R3, RZ, 0xfc, !PT ;  /* 0x0000000300037212 */ /* 0x000fca00078efcff */
[----:B------:R-:W-:Y:S01]  /*7f70*/  STG.E.U8 desc[UR36][R4.64], R3 ;  /* 0x0000000304007986 */ /* 0x000fe2000c101124 */
[----:B------:R-:W-:Y:S05]  /*7f80*/  EXIT ;  /* 0x000000000000794d */ /* 0x000fea0003800000 */
.L_x_19939:
        /* <DEDUP_REMOVED lines=13> */
.L_x_19943:
[----:B------:R-:W-:Y:S01]  /*8060*/  IMAD.MOV.U32 R0, RZ, RZ, 0x7f ;  /* 0x0000007fff007424 */ /* 0x000fe200078e00ff */
[----:B------:R-:W-:-:S04]  /*8070*/  ISETP.GT.U32.AND P0, PT, R2, 0x7f800000, PT ;  /* 0x7f8000000200780c */ /* 0x000fc80003f04070 */
[----:B------:R-:W-:-:S09]  /*8080*/  SEL R0, R0, 0x7c, P0 ;  /* 0x0000007c00007807 */ /* 0x000fd20000000000 */
.L_x_19944:
[----:B------:R-:W-:Y:S05]  /*8090*/  BSYNC B0 ;  /* 0x0000000000007941 */ /* 0x000fea0003800000 */
.L_x_19942:
[----:B------:R-:W-:-:S04]  /*80a0*/  LOP3.LUT R2, R19, 0x80000000, RZ, 0xc0, !PT ;  /* 0x8000000013027812 */ /* 0x000fc800078ec0ff */
[----:B------:R-:W-:-:S04]  /*80b0*/  SHF.R.U32.HI R3, RZ, 0x18, R2 ;  /* 0x00000018ff037819 */ /* 0x000fc80000011602 */
[----:B------:R-:W-:-:S05]  /*80c0*/  LOP3.LUT R3, R0, R3, RZ, 0xfc, !PT ;  /* 0x0000000300037212 */ /* 0x000fca00078efcff */
[----:B------:R-:W-:Y:S01]  /*80d0*/  STG.E.U8 desc[UR36][R4.64], R3 ;  /* 0x0000000304007986 */ /* 0x000fe2000c101124 */
[----:B------:R-:W-:Y:S05]  /*80e0*/  EXIT ;  /* 0x000000000000794d */ /* 0x000fea0003800000 */
.L_x_19938:
[----:B------:R-:W0:Y:S02]  /*80f0*/  I2F.S8 R0, R19 ;  /* 0x0000001300007306 */ /* 0x000e240000001400 */
[----:B0-----:R-:W-:-:S05]  /*8100*/  F2FP.BF16.F32.PACK_AB R0, RZ, R0 ;  /* 0x00000000ff00723e */ /* 0x001fca00000010ff */
[----:B------:R-:W-:Y:S01]  /*8110*/  STG.E.U16 desc[UR36][R4.64], R0 ;  /* 0x0000000004007986 */ /* 0x000fe2000c101524 */
[----:B------:R-:W-:Y:S05]  /*8120*/  EXIT ;  /* 0x000000000000794d */ /* 0x000fea0003800000 */
.L_x_19935:
        /* <DEDUP_REMOVED lines=12> */
.L_x_19947:
        /* <DEDUP_REMOVED lines=17> */
.L_x_19950:
[----:B------:R-:W-:-:S04]  /*8300*/  LOP3.LUT R2, R19, 0x80000000, RZ, 0xc0, !PT ;  /* 0x8000000013027812 */ /* 0x000fc800078ec0ff */
[----:B------:R-:W-:-:S04]  /*8310*/  SHF.R.U32.HI R3, RZ, 0x18, R2 ;  /* 0x00000018ff037819 */ /* 0x000fc80000011602 */
[----:B------:R-:W-:-:S04]  /*8320*/  LOP3.LUT R0, R0, R3, RZ, 0xfc, !PT ;  /* 0x0000000300007212 */ /* 0x000fc800078efcff */
[----:B------:R-:W-:-:S07]  /*8330*/  PRMT R2, R0, 0x7610, R2 ;  /* 0x0000761000027816 */ /* 0x000fce0000000002 */
.L_x_19949:
[----:B------:R-:W-:Y:S05]  /*8340*/  BSYNC B0 ;  /* 0x0000000000007941 */ /* 0x000fea0003800000 */
.L_x_19948:
[----:B------:R-:W-:Y:S01]  /*8350*/  STG.E.U8 desc[UR36][R4.64], R2 ;  /* 0x0000000204007986 */ /* 0x000fe2000c101124 */
[----:B------:R-:W-:Y:S05]  /*8360*/  EXIT ;  /* 0x000000000000794d */ /* 0x000fea0003800000 */
.L_x_19946:
        /* <DEDUP_REMOVED lines=17> */
.L_x_19953:
[----:B------:R-:W-:-:S04]  /*8480*/  LOP3.LUT R2, R19, 0x80000000, RZ, 0xc0, !PT ;  /* 0x8000000013027812 */ /* 0x000fc800078ec0ff */
[----:B------:R-:W-:-:S04]  /*8490*/  SHF.R.U32.HI R3, RZ, 0x18, R2 ;  /* 0x00000018ff037819 */ /* 0x000fc80000011602 */
[----:B------:R-:W-:-:S04]  /*84a0*/  LOP3.LUT R0, R0, R3, RZ, 0xfc, !PT ;  /* 0x0000000300007212 */ /* 0x000fc800078efcff */
[----:B------:R-:W-:-:S07]  /*84b0*/  PRMT R2, R0, 0x7610, R2 ;  /* 0x0000761000027816 */ /* 0x000fce0000000002 */
.L_x_19952:
[----:B------:R-:W-:Y:S05]  /*84c0*/  BSYNC B0 ;  /* 0x0000000000007941 */ /* 0x000fea0003800000 */
.L_x_19951:
[----:B------:R-:W-:Y:S01]  /*84d0*/  STG.E.U8 desc[UR36][R4.64], R2 ;  /* 0x0000000204007986 */ /* 0x000fe2000c101124 */
[----:B------:R-:W-:Y:S05]  /*84e0*/  EXIT ;  /* 0x000000000000794d */ /* 0x000fea0003800000 */
.L_x_19945:
        /* <DEDUP_REMOVED lines=22> */
.L_x_19928:
        /* <DEDUP_REMOVED lines=16> */
.L_x_19956:
[----:B------:R-:W-:Y:S05]  /*8750*/  EXIT ;  /* 0x000000000000794d */ /* 0x000fea0003800000 */
.L_x_19955:
[----:B------:R-:W-:-:S04]  /*8760*/  LOP3.LUT R19, R19, 0xffff, RZ, 0xc0, !PT ;  /* 0x0000ffff13137812 */ /* 0x000fc800078ec0ff */
[----:B------:R-:W-:-:S05]  /*8770*/  PRMT R19, R19, 0x8880, RZ ;  /* 0x0000888013137816 */ /* 0x000fca00000000ff */
[----:B------:R-:W-:-:S05]  /*8780*/  IMAD.MOV.U32 R2, RZ, RZ, R19 ;  /* 0x000000ffff027224 */ /* 0x000fca00078e0013 */
[----:B------:R-:W-:-:S05]  /*8790*/  SHF.R.S32.HI R3, RZ, 0x1f, R2 ;  /* 0x0000001fff037819 */ /* 0x000fca0000011402 */
[----:B------:R-:W-:Y:S01]  /*87a0*/  STG.E.64 desc[UR36][R4.64], R2 ;  /* 0x0000000204007986 */ /* 0x000fe2000c101b24 */
[----:B------:R-:W-:Y:S05]  /*87b0*/  EXIT ;  /* 0x000000000000794d */ /* 0x000fea0003800000 */
.L_x_19954:
[----:B------:R-:W-:-:S04]  /*87c0*/  LOP3.LUT R19, R19, 0xffff, RZ, 0xc0, !PT ;  /* 0x0000ffff13137812 */ /* 0x000fc800078ec0ff */
[----:B------:R-:W-:-:S05]  /*87d0*/  PRMT R3, R19, 0x8880, RZ ;  /* 0x0000888013037816 */ /* 0x000fca00000000ff */
[----:B------:R-:W-:Y:S01]  /*87e0*/  STG.E desc[UR36][R4.64], R3 ;  /* 0x0000000304007986 */ /* 0x000fe2000c101924 */
[----:B------:R-:W-:Y:S05]  /*87f0*/  EXIT ;  /* 0x000000000000794d */ /* 0x000fea0003800000 */
.L_x_19957:
        /* <DEDUP_REMOVED lines=16> */
.L_x_71765:


//--------------------- .text._ZN2at6native18elementwise_kernelILi128ELi4EZNS0_22gpu_kernel_impl_nocastIZNS0_50_GLOBAL__N__2680c7bb_12_PowKernel_cu_140f0503_289629pow_tensor_scalar_kernel_implIaaEEvRNS_18TensorIteratorBaseET0_EUlaE2_EEvS6_RKT_EUliE_EEviT1_ --------------------------
	.section	.text._ZN2at6native18elementwise_kernelILi128ELi4EZNS0_22gpu_kernel_impl_nocastIZNS0_50_GLOBAL__N__2680c7bb_12_PowKernel_cu_140f0503_289629pow_tensor_scalar_kernel_implIaaEEvRNS_18TensorIteratorBaseET0_EUlaE2_EEvS6_RKT_EUliE_EEviT1_,"ax",@progbits
	.align	128
        .global         _ZN2at6native18elementwise_kernelILi128ELi4EZNS0_22gpu_kernel_impl_nocastIZNS0_50_GLOBAL__N__2680c7bb_12_PowKernel_cu_140f0503_289629pow_tensor_scalar_kernel_implIaaEEvRNS_18TensorIteratorBaseET0_EUlaE2_EEvS6_RKT_EUliE_EEviT1_
        .type           _ZN2at6native18elementwise_kernelILi128ELi4EZNS0_22gpu_kernel_impl_nocastIZNS0_50_GLOBAL__N__2680c7bb_12_PowKernel_cu_140f0503_289629pow_tensor_scalar_kernel_implIaaEEvRNS_18TensorIteratorBaseET0_EUlaE2_EEvS6_RKT_EUliE_EEviT1_,@function
        .size           _ZN2at6native18elementwise_kernelILi128ELi4EZNS0_22gpu_kernel_impl_nocastIZNS0_50_GLOBAL__N__2680c7bb_12_PowKernel_cu_140f0503_289629pow_tensor_scalar_kernel_implIaaEEvRNS_18TensorIteratorBaseET0_EUlaE2_EEvS6_RKT_EUliE_EEviT1_,(.L_x_71766 - _ZN2at6native18elementwise_kernelILi128ELi4EZNS0_22gpu_kernel_impl_nocastIZNS0_50_GLOBAL__N__2680c7bb_12_PowKernel_cu_140f0503_289629pow_tensor_scalar_kernel_implIaaEEvRNS_18TensorIteratorBaseET0_EUlaE2_EEvS6_RKT_EUliE_EEviT1_)
        .other          _ZN2at6native18elementwise_kernelILi128ELi4EZNS0_22gpu_kernel_impl_nocastIZNS0_50_GLOBAL__N__2680c7bb_12_PowKernel_cu_140f0503_289629pow_tensor_scalar_kernel_implIaaEEvRNS_18TensorIteratorBaseET0_EUlaE2_EEvS6_RKT_EUliE_EEviT1_,@"STO_CUDA_ENTRY STV_DEFAULT"
_ZN2at6native18elementwise_kernelILi128ELi4EZNS0_22gpu_kernel_impl_nocastIZNS0_50_GLOBAL__N__2680c7bb_12_PowKernel_cu_140f0503_289629pow_tensor_scalar_kernel_implIaaEEvRNS_18TensorIteratorBaseET0_EUlaE2_EEvS6_RKT_EUliE_EEviT1_:
.text._ZN2at6native18elementwise_kernelILi128ELi4EZNS0_22gpu_kernel_impl_nocastIZNS0_50_GLOBAL__N__2680c7bb_12_PowKernel_cu_140f0503_289629pow_tensor_scalar_kernel_implIaaEEvRNS_18TensorIteratorBaseET0_EUlaE2_EEvS6_RKT_EUliE_EEviT1_:
[----:B------:R-:W-:Y:S01]  /*0000*/  LDC R1, c[0x0][0x28] ;  /* 0x00000a00ff017b82 */ /* 0x000fe20000000800 */
[----:B------:R-:W0:Y:S07]  /*0010*/  S2R R3, SR_CTAID.X ;  /* 0x0000000000037919 */ /* 0x000e2e0000002500 */
[----:B------:R-:W1:Y:S01]  /*0020*/  LDC.U8 R2, c[0x0][0x420] ;  /* 0x00010800ff027b82 */ /* 0x000e620000000000 */
[----:B------:R-:W-:Y:S01]  /*0030*/  ULDC UR6, c[0x0][0x210] ;  /* 0x0000840000067ab9 */ /* 0x000fe20000000800 */
[----:B------:R-:W-:Y:S01]  /*0040*/  ULDC.64 UR4, c[0x0][0x208] ;  /* 0x0000820000047ab9 */ /* 0x000fe20000000a00 */
[----:B------:R-:W0:Y:S01]  /*0050*/  S2R R0, SR_TID.X ;  /* 0x0000000000007919 */ /* 0x000e220000002100 */
[----:B------:R-:W-:Y:S01]  /*0060*/  BSSY B0, `(.L_x_19958) ;  /* 0x0000172000007945 */ /* 0x000fe20003800000 */
[----:B0-----:R-:W-:-:S02]  /*0070*/  LEA R3, R3, R0, 0x9 ;  /* 0x0000000003037211 */ /* 0x001fc400078e48ff */
[----:B-1----:R-:W-:Y:S02]  /*0080*/  PRMT R0, R2, 0x8880, RZ ;  /* 0x0000888002007816 */ /* 0x002fe400000000ff */
[----:B------:R-:W-:Y:S02]  /*0090*/  ISETP.GE.AND P0, PT, R3, UR6, PT ;  /* 0x0000000603007c0c */ /* 0x000fe4000bf06270 */
[----:B------:R-:W-:-:S11]  /*00a0*/  PRMT R0, R0, 0x7710, RZ ;  /* 0x0000771000007816 */ /* 0x000fd600000000ff */
        /* <DEDUP_REMOVED lines=289> */
[----:B------:R-:W-:Y:S02]  /*12c0*/  @P0 IMAD.MOV.U32 R10, RZ, RZ, RZ ;  /* 0x000000ffff0a0224 */ /* 0x000fe400078e00ff */
[----:B------:R-:W-:-:S05]  /*12d0*/  IADD3 R13, -R11, RZ, RZ ;  /* 0x000000ff0b0d7210 */ /* 0x000fca0007ffe1ff */
[----:B------:R-:W1:Y:S08]  /*12e0*/  @P0 LDC R17, c[0x0][0x33c] ;  /* 0x0000cf00ff110b82 */ /* 0x000e700000000800 */
[----:B------:R-:W2:Y:S01]  /*12f0*/  @P0 LDC.64 R8, c[0x0][0x408] ;  /* 0x00010200ff080b82 */ /* 0x000ea20000000a00 */
[----:B0-----:R-:W-:-:S05]  /*1300*/  @P0 IMAD.HI.U32 R6, R11, R14, R10 ;  /* 0x0000000e0b060227 */ /* 0x001fca00078e000a */
[----:B------:R-:W-:Y:S01]  /*1310*/  @P0 SHF.R.U32.HI R10, RZ, R15, R6 ;  /* 0x0000000fff0a0219 */ /* 0x000fe20000011606 */
[----:B------:R-:W-:Y:S01]  /*1320*/  IMAD R6, R13, UR8, R7 ;  /* 0x000000080d067c24 */ /* 0x000fe2000f8e0207 */
[----:B------:R-:W-:-:S03]  /*1330*/  ULDC.64 UR8, c[0x0][0x400] ;  /* 0x0001000000087ab9 */ /* 0x000fc60000000a00 */
[----:B------:R-:W-:Y:S02]  /*1340*/  @P0 IMAD.MOV R10, RZ, RZ, -R10 ;  /* 0x000000ffff0a0224 */ /* 0x000fe400078e0a0a */
[----:B------:R-:W-:Y:S02]  /*1350*/  IMAD R5, R6, UR8, R5 ;  /* 0x0000000806057c24 */ /* 0x000fe4000f8e0205 */
[----:B-1----:R-:W-:Y:S02]  /*1360*/  @P0 IMAD R10, R10, R17, R11 ;  /* 0x000000110a0a0224 */ /* 0x002fe400078e020b */
[----:B------:R-:W-:Y:S02]  /*1370*/  IMAD R4, R6, UR9, R4 ;  /* 0x0000000906047c24 */ /* 0x000fe4000f8e0204 */
[C---:B--2---:R-:W-:Y:S02]  /*1380*/  @P0 IMAD R5, R10.reuse, R8, R5 ;  /* 0x000000080a050224 */ /* 0x044fe400078e0205 */
[----:B------:R-:W-:-:S07]  /*1390*/  @P0 IMAD R4, R10, R9, R4 ;  /* 0x000000090a040224 */ /* 0x000fce00078e0204 */
.L_x_19960:
[----:B------:R-:W-:Y:S02]  /*13a0*/  ULDC.64 UR8, c[0x0][0x418] ;  /* 0x0001060000087ab9 */ /* 0x000fe40000000a00 */
[----:B------:R-:W-:-:S04]  /*13b0*/  IADD3 R6, P0, R4, UR8, RZ ;  /* 0x0000000804067c10 */ /* 0x000fc8000ff1e0ff */
[----:B------:R-:W-:Y:S01]  /*13c0*/  IADD3.X R7, RZ, UR9, RZ, P0, !PT ;  /* 0x00000009ff077c10 */ /* 0x000fe200087fe4ff */
[----:B------:R-:W-:-:S04]  /*13d0*/  ULDC.64 UR8, c[0x0][0x410] ;  /* 0x0001040000087ab9 */ /* 0x000fc80000000a00 */
[----:B------:R0:W5:Y:S01]  /*13e0*/  LDG.E.U8 R10, desc[UR4][R6.64] ;  /* 0x00000004060a7981 */ /* 0x000162000c1e1100 */
[----:B------:R-:W-:Y:S01]  /*13f0*/  PRMT R8, R2, 0x8880, RZ ;  /* 0x0000888002087816 */ /* 0x000fe200000000ff */
[----:B------:R-:W-:Y:S01]  /*1400*/  BSSY B1, `(.L_x_19961) ;  /* 0x0000035000017945 */ /* 0x000fe20003800000 */
[----:B------:R-:W-:Y:S02]  /*1410*/  IADD3 R4, P1, R5, UR8, RZ ;  /* 0x0000000805047c10 */ /* 0x000fe4000ff3e0ff */
[----:B------:R-:W-:-:S03]  /*1420*/  ISETP.GE.AND P0, PT, R8, RZ, PT ;  /* 0x000000ff0800720c */ /* 0x000fc60003f06270 */
[----:B------:R-:W-:-:S10]  /*1430*/  IMAD.X R5, RZ, RZ, UR9, P1 ;  /* 0x00000009ff057e24 */ /* 0x000fd400088e06ff */
[----:B0-----:R-:W-:Y:S05]  /*1440*/  @!P0 BRA `(.L_x_19962) ;  /* 0x00000000009c8947 */ /* 0x001fea0003800000 */
[----:B------:R-:W-:Y:S02]  /*1450*/  ISETP.NE.AND P0, PT, R8, RZ, PT ;  /* 0x000000ff0800720c */ /* 0x000fe40003f05270 */
[----:B------:R-:W-:-:S11]  /*1460*/  MOV R7, 0x1 ;  /* 0x0000000100077802 */ /* 0x000fd60000000f00 */
[----:B------:R-:W-:Y:S05]  /*1470*/  @!P0 BRA `(.L_x_19963) ;  /* 0x0000000000b48947 */ /* 0x000fea0003800000 */
[C---:B------:R-:W-:Y:S01]  /*1480*/  LOP3.LUT R6, R0.reuse, 0x1, RZ, 0xc0, !PT ;  /* 0x0000000100067812 */ /* 0x040fe200078ec0ff */
[----:B------:R-:W-:Y:S02]  /*1490*/  VIADD R7, R0, 0x1 ;  /* 0x0000000100077836 */ /* 0x000fe40000000000 */
[----:B-----5:R-:W-:Y:S01]  /*14a0*/  IMAD R8, R10, R10, RZ ;  /* 0x0000000a0a087224 */ /* 0x020fe200078e02ff */
[----:B------:R-:W-:Y:S02]  /*14b0*/  ISETP.NE.U32.AND P0, PT, R6, 0x1, PT ;  /* 0x000000010600780c */ /* 0x000fe40003f05070 */
[----:B------:R-:W-:Y:S02]  /*14c0*/  LOP3.LUT R7, R7, 0xff, RZ, 0xc0, !PT ;  /* 0x000000ff07077812 */ /* 0x000fe400078ec0ff */
[----:B------:R-:W-:Y:S02]  /*14d0*/  SEL R6, R10, 0x1, !P0 ;  /* 0x000000010a067807 */ /* 0x000fe40004000000 */
[----:B------:R-:W-:-:S02]  /*14e0*/  ISETP.GE.U32.AND P0, PT, R7, 0x3, PT ;  /* 0x000000030700780c */ /* 0x000fc40003f06070 */
[----:B------:R-:W-:Y:S02]  /*14f0*/  LOP3.LUT R7, R0, 0x80, RZ, 0xc0, !PT ;  /* 0x0000008000077812 */ /* 0x000fe400078ec0ff */
[----:B------:R-:W-:Y:S02]  /*1500*/  PRMT R9, R6, 0x9910, RZ ;  /* 0x0000991006097816 */ /* 0x000fe400000000ff */
[----:B------:R-:W-:Y:S02]  /*1510*/  LEA.HI R6, R7, R0, RZ, 0x19 ;  /* 0x0000000007067211 */ /* 0x000fe400078fc8ff */
[----:B------:R-:W-:-:S05]  /*1520*/  PRMT R7, R9, 0x7610, R7 ;  /* 0x0000761009077816 */ /* 0x000fca0000000007 */
[----:B------:R-:W-:Y:S05]  /*1530*/  @!P0 BRA `(.L_x_19963) ;  /* 0x0000000000848947 */ /* 0x000fea0003800000 */
[----:B------:R-:W-:Y:S02]  /*1540*/  PRMT R6, R6, 0x8880, RZ ;  /* 0x0000888006067816 */ /* 0x000fe400000000ff */
[----:B------:R-:W-:Y:S02]  /*1550*/  PRMT R10, R8, 0x7610, R10 ;  /* 0x00007610080a7816 */ /* 0x000fe4000000000a */
[----:B------:R-:W-:-:S07]  /*1560*/  SHF.R.S32.HI R6, RZ, 0x1, R6 ;  /* 0x00000001ff067819 */ /* 0x000fce0000011406 */
.L_x_19964:
[C---:B------:R-:W-:Y:S02]  /*1570*/  LOP3.LUT R8, R6.reuse, 0x1, RZ, 0xc0, !PT ;  /* 0x0000000106087812 */ /* 0x040fe400078ec0ff */
[----:B------:R-:W-:Y:S02]  /*1580*/  LOP3.LUT R9, R6, 0x80, RZ, 0xc0, !PT ;  /* 0x0000008006097812 */ /* 0x000fe400078ec0ff */
[----:B------:R-:W-:Y:S02]  /*1590*/  PRMT R11, R7, 0x9910, RZ ;  /* 0x00009910070b7816 */ /* 0x000fe400000000ff */
[----:B------:R-:W-:Y:S02]  /*15a0*/  ISETP.NE.U32.AND P0, PT, R8, 0x1, PT ;  /* 0x000000010800780c */ /* 0x000fe40003f05070 */
[----:B------:R-:W-:Y:S02]  /*15b0*/  LEA.HI R9, R9, R6, RZ, 0x19 ;  /* 0x0000000609097211 */ /* 0x000fe400078fc8ff */
[----:B------:R-:W-:Y:S01]  /*15c0*/  IADD3 R8, R6, 0x1, RZ ;  /* 0x0000000106087810 */ /* 0x000fe20007ffe0ff */
[----:B------:R-:W-:Y:S01]  /*15d0*/  IMAD.MOV.U32 R6, RZ, RZ, R11 ;  /* 0x000000ffff067224 */ /* 0x000fe200078e000b */
[----:B------:R-:W-:-:S02]  /*15e0*/  PRMT R11, R9, 0x8880, RZ ;  /* 0x00008880090b7816 */ /* 0x000fc400000000ff */
[----:B------:R-:W-:Y:S02]  /*15f0*/  LOP3.LUT R9, R8, 0xff, RZ, 0xc0, !PT ;  /* 0x000000ff08097812 */ /* 0x000fe400078ec0ff */
[C---:B------:R-:W-:Y:S01]  /*1600*/  SEL R7, R10.reuse, 0x1, !P0 ;  /* 0x000000010a077807 */ /* 0x040fe20004000000 */
[----:B------:R-:W-:Y:S01]  /*1610*/  IMAD.MOV.U32 R8, RZ, RZ, R11 ;  /* 0x000000ffff087224 */ /* 0x000fe200078e000b */
[----:B------:R-:W-:Y:S02]  /*1620*/  ISETP.GE.U32.AND P0, PT, R9, 0x3, PT ;  /* 0x000000030900780c */ /* 0x000fe40003f06070 */
[----:B------:R-:W-:Y:S02]  /*1630*/  PRMT R12, R10, 0x9910, RZ ;  /* 0x000099100a0c7816 */ /* 0x000fe400000000ff */
[----:B------:R-:W-:Y:S02]  /*1640*/  PRMT R7, R7, 0x9910, RZ ;  /* 0x0000991007077816 */ /* 0x000fe400000000ff */
[----:B------:R-:W-:-:S02]  /*1650*/  MOV R10, R12 ;  /* 0x0000000c000a7202 */ /* 0x000fc40000000f00 */
[----:B------:R-:W-:Y:S01]  /*1660*/  SHF.R.S32.HI R8, RZ, 0x1, R8 ;  /* 0x00000001ff087819 */ /* 0x000fe20000011408 */
[----:B------:R-:W-:Y:S02]  /*1670*/  IMAD R7, R6, R7, RZ ;  /* 0x0000000706077224 */ /* 0x000fe400078e02ff */
[----:B------:R-:W-:Y:S01]  /*1680*/  IMAD R10, R10, R10, RZ ;  /* 0x0000000a0a0a7224 */ /* 0x000fe200078e02ff */
[----:B------:R-:W-:Y:S01]  /*1690*/  PRMT R6, R8, 0x7610, R6 ;  /* 0x0000761008067816 */ /* 0x000fe20000000006 */
[----:B------:R-:W-:Y:S06]  /*16a0*/  @P0 BRA `(.L_x_19964) ;  /* 0xfffffffc00b00947 */ /* 0x000fec000383ffff */
[----:B------:R-:W-:Y:S05]  /*16b0*/  BRA `(.L_x_19963) ;  /* 0x0000000000247947 */ /* 0x000fea0003800000 */
.L_x_19962:
[----:B-----5:R-:W-:Y:S01]  /*16c0*/  ISETP.NE.AND P0, PT, R10, 0x1, PT ;  /* 0x000000010a00780c */ /* 0x020fe20003f05270 */
[----:B------:R-:W-:-:S12]  /*16d0*/  HFMA2.MMA R7, -RZ, RZ, 0, 5.9604644775390625e-08 ;  /* 0x00000001ff077435 */ /* 0x000fd800000001ff */
[----:B------:R-:W-:Y:S05]  /*16e0*/  @!P0 BRA `(.L_x_19963) ;  /* 0x0000000000188947 */ /* 0x000fea0003800000 */
[----:B------:R-:W-:Y:S01]  /*16f0*/  ISETP.NE.AND P0, PT, R10, 0xff, PT ;  /* 0x000000ff0a00780c */ /* 0x000fe20003f05270 */
[----:B------:R-:W-:-:S12]  /*1700*/  IMAD.MOV.U32 R7, RZ, RZ, 0x1 ;  /* 0x00000001ff077424 */ /* 0x000fd800078e00ff */
[----:B------:R-:W-:-:S04]  /*1710*/  @!P0 LOP3.LUT R6, R0, 0x1, RZ, 0xc0, !PT ;  /* 0x0000000100068812 */ /* 0x000fc800078ec0ff */
[----:B------:R-:W-:-:S04]  /*1720*/  @!P0 ISETP.NE.U32.AND P1, PT, R6, 0x1, PT ;  /* 0x000000010600880c */ /* 0x000fc80003f25070 */
[----:B------:R-:W-:-:S04]  /*1730*/  @!P0 SEL R7, R7, 0xffff, P1 ;  /* 0x0000ffff07078807 */ /* 0x000fc80000800000 */
[----:B------:R-:W-:-:S07]  /*1740*/  @P0 PRMT R7, RZ, 0x7610, R7 ;  /* 0x00007610ff070816 */ /* 0x000fce0000000007 */
.L_x_19963:
[----:B------:R-:W-:Y:S05]  /*1750*/  BSYNC B1 ;  /* 0x0000000000017941 */ /* 0x000fea0003800000 */
.L_x_19961:
[----:B------:R0:W-:Y:S01]  /*1760*/  STG.E.U8 desc[UR4][R4.64], R7 ;  /* 0x0000000704007986 */ /* 0x0001e2000c101104 */
[----:B------:R-:W-:-:S07]  /*1770*/  IADD3 R3, R3, 0x80, RZ ;  /* 0x0000008003037810 */ /* 0x000fce0007ffe0ff */
.L_x_19959:
[----:B------:R-:W-:Y:S05]  /*1780*/  BSYNC B0 ;  /* 0x0000000000007941 */ /* 0x000fea0003800000 */
.L_x_19958:
[----:B------:R-:W-:Y:S01]  /*1790*/  ISETP.GE.AND P0, PT, R3, UR6, PT ;  /* 0x0000000603007c0c */ /* 0x000fe2000bf06270 */
[----:B------:R-:W-:-:S12]  /*17a0*/  BSSY B0, `(.L_x_19965) ;  /* 0x00002e0000007945 */ /* 0x000fd80003800000 */
[----:B------:R-:W-:Y:S05]  /*17b0*/  @P0 BRA `(.L_x_19966) ;  /* 0x0000002c00780947 */ /* 0x000fea0003800000 */
[----:B-----5:R-:W1:Y:S01]  /*17c0*/  LDC R10, c[0x0][0x218] ;  /* 0x00008600ff0a7b82 */ /* 0x020e620000000800 */
[----:B0-----:R-:W-:Y:S02]  /*17d0*/  CS2R R4, SRZ ;  /* 0x0000000000047805 */ /* 0x001fe4000001ff00 */
[----:B-1----:R-:W-:-:S13]  /*17e0*/  ISETP.NE.AND P0, PT, R10, RZ, PT ;  /* 0x000000ff0a00720c */ /* 0x002fda0003f05270 */
        /* <DEDUP_REMOVED lines=299> */
.L_x_19967:
[----:B------:R-:W-:Y:S02]  /*2aa0*/  ULDC.64 UR8, c[0x0][0x418] ;  /* 0x0001060000087ab9 */ /* 0x000fe40000000a00 */
[----:B------:R-:W-:-:S05]  /*2ab0*/  IADD3 R6, P0, R4, UR8, RZ ;  /* 0x0000000804067c10 */ /* 0x000fca000ff1e0ff */
[----:B------:R-:W-:Y:S01]  /*2ac0*/  IMAD.X R7, RZ, RZ, UR9, P0 ;  /* 0x00000009ff077e24 */ /* 0x000fe200080e06ff */
[----:B------:R-:W-:Y:S01]  /*2ad0*/  PRMT R9, R2, 0x8880, RZ ;  /* 0x0000888002097816 */ /* 0x000fe200000000ff */
[----:B------:R-:W-:-:S03]  /*2ae0*/  ULDC.64 UR8, c[0x0][0x410] ;  /* 0x0001040000087ab9 */ /* 0x000fc60000000a00 */
[----:B------:R0:W5:Y:S01]  /*2af0*/  LDG.E.U8 R8, desc[UR4][R6.64] ;  /* 0x0000000406087981 */ /* 0x000162000c1e1100 */
[----:B------:R-:W-:Y:S01]  /*2b00*/  ISETP.GE.AND P1, PT, R9, RZ, PT ;  /* 0x000000ff0900720c */ /* 0x000fe20003f26270 */
[----:B------:R-:W-:Y:S01]  /*2b10*/  BSSY B1, `(.L_x_19968) ;  /* 0x0000036000017945 */ /* 0x000fe20003800000 */
[----:B------:R-:W-:-:S04]  /*2b20*/  IADD3 R4, P0, R5, UR8, RZ ;  /* 0x0000000805047c10 */ /* 0x000fc8000ff1e0ff */
[----:B------:R-:W-:-:S07]  /*2b30*/  IADD3.X R5, RZ, UR9, RZ, P0, !PT ;  /* 0x00000009ff057c10 */ /* 0x000fce00087fe4ff */
[----:B0-----:R-:W-:Y:S05]  /*2b40*/  @!P1 BRA `(.L_x_19969) ;  /* 0x0000000000a09947 */ /* 0x001fea0003800000 */
[----:B------:R-:W-:Y:S01]  /*2b50*/  ISETP.NE.AND P0, PT, R9, RZ, PT ;  /* 0x000000ff0900720c */ /* 0x000fe20003f05270 */
[----:B------:R-:W-:-:S12]  /*2b60*/  HFMA2.MMA R7, -RZ, RZ, 0, 5.9604644775390625e-08 ;  /* 0x00000001ff077435 */ /* 0x000fd800000001ff */
[----:B------:R-:W-:Y:S05]  /*2b70*/  @!P0 BRA `(.L_x_19970) ;  /* 0x0000000000bc8947 */ /* 0x000fea0003800000 */
[C---:B------:R-:W-:Y:S01]  /*2b80*/  LOP3.LUT R6, R0.reuse, 0x1, RZ, 0xc0, !PT ;  /* 0x0000000100067812 */ /* 0x040fe200078ec0ff */
[C---:B------:R-:W-:Y:S01]  /*2b90*/  VIADD R7, R0.reuse, 0x1 ;  /* 0x0000000100077836 */ /* 0x040fe20000000000 */
[----:B------:R-:W-:Y:S02]  /*2ba0*/  LOP3.LUT R9, R0, 0x80, RZ, 0xc0, !PT ;  /* 0x0000008000097812 */ /* 0x000fe400078ec0ff */
[----:B------:R-:W-:Y:S02]  /*2bb0*/  ISETP.NE.U32.AND P0, PT, R6, 0x1, PT ;  /* 0x000000010600780c */ /* 0x000fe40003f05070 */
[----:B------:R-:W-:Y:S02]  /*2bc0*/  LOP3.LUT R7, R7, 0xff, RZ, 0xc0, !PT ;  /* 0x000000ff07077812 */ /* 0x000fe400078ec0ff */
[----:B-----5:R-:W-:Y:S02]  /*2bd0*/  SEL R6, R8, 0x1, !P0 ;  /* 0x0000000108067807 */ /* 0x020fe40004000000 */
[----:B------:R-:W-:-:S02]  /*2be0*/  ISETP.GE.U32.AND P0, PT, R7, 0x3, PT ;  /* 0x000000030700780c */ /* 0x000fc40003f06070 */
[----:B------:R-:W-:Y:S02]  /*2bf0*/  PRMT R6, R6, 0x9910, RZ ;  /* 0x0000991006067816 */ /* 0x000fe400000000ff */
[----:B------:R-:W-:Y:S02]  /*2c00*/  LEA.HI R9, R9, R0, RZ, 0x19 ;  /* 0x0000000009097211 */ /* 0x000fe400078fc8ff */
[----:B------:R-:W-:Y:S01]  /*2c10*/  MOV R7, R6 ;  /* 0x0000000600077202 */ /* 0x000fe20000000f00 */
[----:B------:R-:W-:-:S06]  /*2c20*/  IMAD R6, R8, R8, RZ ;  /* 0x0000000808067224 */ /* 0x000fcc00078e02ff */
[----:B------:R-:W-:Y:S05]  /*2c30*/  @!P0 BRA `(.L_x_19970) ;  /* 0x00000000008c8947 */ /* 0x000fea0003800000 */
[----:B------:R-:W-:Y:S02]  /*2c40*/  PRMT R8, R9, 0x8880, RZ ;  /* 0x0000888009087816 */ /* 0x000fe400000000ff */
[----:B------:R-:W-:Y:S02]  /*2c50*/  PRMT R10, R6, 0x7610, R10 ;  /* 0x00007610060a7816 */ /* 0x000fe4000000000a */
[----:B------:R-:W-:-:S04]  /*2c60*/  SHF.R.S32.HI R8, RZ, 0x1, R8 ;  /* 0x00000001ff087819 */ /* 0x000fc80000011408 */
[----:B------:R-:W-:-:S07]  /*2c70*/  PRMT R6, R8, 0x7610, R6 ;  /* 0x0000761008067816 */ /* 0x000fce0000000006 */
.L_x_19971:
        /* <DEDUP_REMOVED lines=9> */
[C---:B------:R-:W-:Y:S02]  /*2d10*/  SEL R7, R10.reuse, 0x1, !P0 ;  /* 0x000000010a077807 */ /* 0x040fe40004000000 */
[----:B------:R-:W-:Y:S02]  /*2d20*/  ISETP.GE.U32.AND P0, PT, R9, 0x3, PT ;  /* 0x000000030900780c */ /* 0x000fe40003f06070 */
[----:B------:R-:W-:Y:S02]  /*2d30*/  PRMT R12, R10, 0x9910, RZ ;  /* 0x000099100a0c7816 */ /* 0x000fe400000000ff */
[----:B------:R-:W-:Y:S02]  /*2d40*/  MOV R8, R11 ;  /* 0x0000000b00087202 */ /* 0x000fe40000000f00 */
[----:B------:R-:W-:-:S02]  /*2d50*/  PRMT R7, R7, 0x9910, RZ ;  /* 0x0000991007077816 */ /* 0x000fc400000000ff */
[----:B------:R-:W-:Y:S02]  /*2d60*/  MOV R10, R12 ;  /* 0x0000000c000a7202 */ /* 0x000fe40000000f00 */
[----:B------:R-:W-:Y:S01]  /*2d70*/  SHF.R.S32.HI R8, RZ, 0x1, R8 ;  /* 0x00000001ff087819 */ /* 0x000fe20000011408 */
[----:B------:R-:W-:Y:S02]  /*2d80*/  IMAD R7, R6, R7, RZ ;  /* 0x0000000706077224 */ /* 0x000fe400078e02ff */
[----:B------:R-:W-:Y:S01]  /*2d90*/  IMAD R10, R10, R10, RZ ;  /* 0x0000000a0a0a7224 */ /* 0x000fe200078e02ff */
[----:B------:R-:W-:Y:S01]  /*2da0*/  PRMT R6, R8, 0x7610, R6 ;  /* 0x0000761008067816 */ /* 0x000fe20000000006 */
[----:B------:R-:W-:Y:S06]  /*2db0*/  @P0 BRA `(.L_x_19971) ;  /* 0xfffffffc00b00947 */ /* 0x000fec000383ffff */
[----:B------:R-:W-:Y:S05]  /*2dc0*/  BRA `(.L_x_19970) ;  /* 0x0000000000287947 */ /* 0x000fea0003800000 */
.L_x_19969:
[----:B-----5:R-:W-:Y:S01]  /*2dd0*/  ISETP.NE.AND P0, PT, R8, 0x1, PT ;  /* 0x000000010800780c */ /* 0x020fe20003f05270 */
[----:B------:R-:W-:-:S12]  /*2de0*/  IMAD.MOV.U32 R7, RZ, RZ, 0x1 ;  /* 0x00000001ff077424 */ /* 0x000fd800078e00ff */
[----:B------:R-:W-:Y:S05]  /*2df0*/  @!P0 BRA `(.L_x_19970) ;  /* 0x00000000001c8947 */ /* 0x000fea0003800000 */
[----:B------:R-:W-:Y:S01]  /*2e00*/  ISETP.NE.AND P0, PT, R8, 0xff, PT ;  /* 0x000000ff0800780c */ /* 0x000fe20003f05270 */
[----:B------:R-:W-:-:S12]  /*2e10*/  HFMA2.MMA R6, -RZ, RZ, 0, 5.9604644775390625e-08 ;  /* 0x00000001ff067435 */ /* 0x000fd800000001ff */
[----:B------:R-:W-:-:S04]  /*2e20*/  @!P0 LOP3.LUT R7, R0, 0x1, RZ, 0xc0, !PT ;  /* 0x0000000100078812 */ /* 0x000fc800078ec0ff */
[----:B------:R-:W-:-:S04]  /*2e30*/  @!P0 ISETP.NE.U32.AND P1, PT, R7, 0x1, PT ;  /* 0x000000010700880c */ /* 0x000fc80003f25070 */
[----:B------:R-:W-:-:S04]  /*2e40*/  @!P0 SEL R6, R6, 0xffff, P1 ;  /* 0x0000ffff06068807 */ /* 0x000fc80000800000 */
[----:B------:R-:W-:-:S04]  /*2e50*/  @!P0 PRMT R7, R6, 0x7610, R7 ;  /* 0x0000761006078816 */ /* 0x000fc80000000007 */
[----:B------:R-:W-:-:S07]  /*2e60*/  @P0 PRMT R7, RZ, 0x7610, R7 ;  /* 0x00007610ff070816 */ /* 0x000fce0000000007 */
.L_x_19970:
[----:B------:R-:W-:Y:S05]  /*2e70*/  BSYNC B1 ;  /* 0x0000000000017941 */ /* 0x000fea0003800000 */
.L_x_19968:
[----:B------:R1:W-:Y:S01]  /*2e80*/  STG.E.U8 desc[UR4][R4.64], R7 ;  /* 0x0000000704007986 */ /* 0x0003e2000c101104 */
[----:B------:R-:W-:-:S04]  /*2e90*/  IADD3 R3, R3, 0x80, RZ ;  /* 0x0000008003037810 */ /* 0x000fc80007ffe0ff */
[----:B------:R-:W-:-:S13]  /*2ea0*/  ISETP.GE.AND P0, PT, R3, UR6, PT ;  /* 0x0000000603007c0c */ /* 0x000fda000bf06270 */
[----:B-1----:R-:W-:Y:S05]  /*2eb0*/  @P0 BRA `(.L_x_19966) ;  /* 0x0000001400b80947 */ /* 0x002fea0003800000 */
        /* <DEDUP_REMOVED lines=21> */
[----:B-----5:R-:W-:-:S05]  /*3010*/  IMAD.HI.U32 R8, R7, UR9, R6 ;  /* 0x0000000907087c27 */ /* 0x020fca000f8e0006 */
        /* <DEDUP_REMOVED lines=280> */
.L_x_19972:
[----:B------:R-:W-:Y:S02]  /*41a0*/  ULDC.64 UR8, c[0x0][0x418] ;  /* 0x0001060000087ab9 */ /* 0x000fe40000000a00 */
[----:B------:R-:W-:-:S05]  /*41b0*/  IADD3 R6, P0, R4, UR8, RZ ;  /* 0x0000000804067c10 */ /* 0x000fca000ff1e0ff */
[----:B------:R-:W-:Y:S01]  /*41c0*/  IMAD.X R7, RZ, RZ, UR9, P0 ;  /* 0x00000009ff077e24 */ /* 0x000fe200080e06ff */
[----:B------:R-:W-:Y:S01]  /*41d0*/  PRMT R9, R2, 0x8880, RZ ;  /* 0x0000888002097816 */ /* 0x000fe200000000ff */
[----:B------:R-:W-:-:S03]  /*41e0*/  ULDC.64 UR8, c[0x0][0x410] ;  /* 0x0001040000087ab9 */ /* 0x000fc60000000a00 */
[----:B-----5:R0:W5:Y:S01]  /*41f0*/  LDG.E.U8 R8, desc[UR4][R6.64] ;  /* 0x0000000406087981 */ /* 0x020162000c1e1100 */
        /* <DEDUP_REMOVED lines=24> */
.L_x_19976:
        /* <DEDUP_REMOVED lines=21> */
.L_x_19974:
        /* <DEDUP_REMOVED lines=10> */
.L_x_19975:
[----:B------:R-:W-:Y:S05]  /*4570*/  BSYNC B1 ;  /* 0x0000000000017941 */ /* 0x000fea0003800000 */
.L_x_19973:
[----:B------:R1:W-:Y:S01]  /*4580*/  STG.E.U8 desc[UR4][R4.64], R7 ;  /* 0x0000000704007986 */ /* 0x0003e2000c101104 */
[----:B------:R-:W-:-:S07]  /*4590*/  IADD3 R3, R3, 0x80, RZ ;  /* 0x0000008003037810 */ /* 0x000fce0007ffe0ff */
.L_x_19966:
[----:B------:R-:W-:Y:S05]  /*45a0*/  BSYNC B0 ;  /* 0x0000000000007941 */ /* 0x000fea0003800000 */
.L_x_19965:
[----:B------:R-:W-:-:S13]  /*45b0*/  ISETP.GE.AND P0, PT, R3, UR6, PT ;  /* 0x0000000603007c0c */ /* 0x000fda000bf06270 */
[----:B------:R-:W-:Y:S05]  /*45c0*/  @P0 EXIT ;  /* 0x000000000000094d */ /* 0x000fea0003800000 */
[----:B-----5:R-:W2:Y:S01]  /*45d0*/  LDC R10, c[0x0][0x218] ;  /* 0x00008600ff0a7b82 */ /* 0x020ea20000000800 */
[----:B01----:R-:W-:Y:S02]  /*45e0*/  CS2R R4, SRZ ;  /* 0x0000000000047805 */ /* 0x003fe4000001ff00 */
[----:B--2---:R-:W-:-:S13]  /*45f0*/  ISETP.NE.AND P0, PT, R10, RZ, PT ;  /* 0x000000ff0a00720c */ /* 0x004fda0003f05270 */
        /* <DEDUP_REMOVED lines=299> */
.L_x_19977:
[----:B------:R-:W-:Y:S02]  /*58b0*/  ULDC.64 UR6, c[0x0][0x418] ;  /* 0x0001060000067ab9 */ /* 0x000fe40000000a00 */
[----:B------:R-:W-:-:S05]  /*58c0*/  IADD3 R6, P0, R4, UR6, RZ ;  /* 0x0000000604067c10 */ /* 0x000fca000ff1e0ff */
[----:B------:R-:W-:Y:S01]  /*58d0*/  IMAD.X R7, RZ, RZ, UR7, P0 ;  /* 0x00000007ff077e24 */ /* 0x000fe200080e06ff */
[----:B------:R-:W-:Y:S01]  /*58e0*/  PRMT R4, R2, 0x8880, RZ ;  /* 0x0000888002047816 */ /* 0x000fe200000000ff */
[----:B------:R-:W-:-:S03]  /*58f0*/  ULDC.64 UR6, c[0x0][0x410] ;  /* 0x0001040000067ab9 */ /* 0x000fc60000000a00 */
[----:B------:R0:W5:Y:S01]  /*5900*/  LDG.E.U8 R6, desc[UR4][R6.64] ;  /* 0x0000000406067981 */ /* 0x000162000c1e1100 */
[----:B------:R-:W-:Y:S02]  /*5910*/  ISETP.GE.AND P1, PT, R4, RZ, PT ;  /* 0x000000ff0400720c */ /* 0x000fe40003f26270 */
        /* <DEDUP_REMOVED lines=14> */
[----:B------:R-:W-:Y:S01]  /*5a00*/  LEA.HI R7, R7, R0, RZ, 0x19 ;  /* 0x0000000007077211 */ /* 0x000fe200078fc8ff */
[----:B------:R-:W-:Y:S01]  /*5a10*/  IMAD R0, R6, R6, RZ ;  /* 0x0000000606007224 */ /* 0x000fe200078e02ff */
[----:B------:R-:W-:-:S07]  /*5a20*/  MOV R5, R4 ;  /* 0x0000000400057202 */ /* 0x000fce0000000f00 */
[----:B------:R-:W-:Y:S05]  /*5a30*/  @!P0 BRA `(.L_x_19979) ;  /* 0x0000000000988947 */ /* 0x000fea0003800000 */
[----:B------:R-:W-:Y:S02]  /*5a40*/  PRMT R4, R7, 0x8880, RZ ;  /* 0x0000888007047816 */ /* 0x000fe400000000ff */
[----:B------:R-:W-:Y:S02]  /*5a50*/  PRMT R6, R0, 0x7610, R6 ;  /* 0x0000761000067816 */ /* 0x000fe40000000006 */
[----:B------:R-:W-:-:S04]  /*5a60*/  SHF.R.S32.HI R4, RZ, 0x1, R4 ;  /* 0x00000001ff047819 */ /* 0x000fc80000011404 */
[----:B------:R-:W-:-:S07]  /*5a70*/  PRMT R7, R4, 0x7610, R7 ;  /* 0x0000761004077816 */ /* 0x000fce0000000007 */
.L_x_19980:
        /* <DEDUP_REMOVED lines=22> */
.L_x_19978:
[----:B-----5:R-:W-:Y:S01]  /*5be0*/  ISETP.NE.AND P0, PT, R6, 0x1, PT ;  /* 0x000000010600780c */ /* 0x020fe20003f05270 */
[----:B------:R-:W-:Y:S01]  /*5bf0*/  BSSY B0, `(.L_x_19979) ;  /* 0x000000a000007945 */ /* 0x000fe20003800000 */
[----:B------:R-:W-:-:S11]  /*5c00*/  HFMA2.MMA R5, -RZ, RZ, 0, 5.9604644775390625e-08 ;  /* 0x00000001ff057435 */ /* 0x000fd600000001ff */
[----:B------:R-:W-:Y:S05]  /*5c10*/  @!P0 BRA `(.L_x_19981) ;  /* 0x00000000001c8947 */ /* 0x000fea0003800000 */
[----:B------:R-:W-:-:S13]  /*5c20*/  ISETP.NE.AND P0, PT, R6, 0xff, PT ;  /* 0x000000ff0600780c */ /* 0x000fda0003f05270 */
[----:B------:R-:W-:Y:S02]  /*5c30*/  @!P0 LOP3.LUT R4, R0, 0x1, RZ, 0xc0, !PT ;  /* 0x0000000100048812 */ /* 0x000fe400078ec0ff */
[----:B------:R-:W-:Y:S02]  /*5c40*/  MOV R0, 0x1 ;  /* 0x0000000100007802 */ /* 0x000fe40000000f00 */
[----:B------:R-:W-:-:S04]  /*5c50*/  @!P0 ISETP.NE.U32.AND P1, PT, R4, 0x1, PT ;  /* 0x000000010400880c */ /* 0x000fc80003f25070 */
[----:B------:R-:W-:-:S04]  /*5c60*/  @!P0 SEL R0, R0, 0xffff, P1 ;  /* 0x0000ffff00008807 */ /* 0x000fc80000800000 */
[----:B------:R-:W-:-:S04]  /*5c70*/  @!P0 PRMT R5, R0, 0x7610, R5 ;  /* 0x0000761000058816 */ /* 0x000fc80000000005 */
[----:B------:R-:W-:-:S07]  /*5c80*/  @P0 PRMT R5, RZ, 0x7610, R5 ;  /* 0x00007610ff050816 */ /* 0x000fce0000000005 */
.L_x_19981:
[----:B------:R-:W-:Y:S05]  /*5c90*/  BSYNC B0 ;  /* 0x0000000000007941 */ /* 0x000fea0003800000 */
.L_x_19979:
[----:B------:R-:W-:Y:S01]  /*5ca0*/  STG.E.U8 desc[UR4][R2.64], R5 ;  /* 0x0000000502007986 */ /* 0x000fe2000c101104 */
[----:B------:R-:W-:Y:S05]  /*5cb0*/  EXIT ;  /* 0x000000000000794d */ /* 0x000fea0003800000 */
.L_x_19982:
        /* <DEDUP_REMOVED lines=12> */
.L_x_71766:


//--------------------- .text._ZN2at6native27unrolled_elementwise_kernelIZNS0_50_GLOBAL__N__2680c7bb_12_PowKernel_cu_140f0503_289629pow_tensor_scalar_kernel_implIaaEEvRNS_18TensorIteratorBaseET0_EUlaE2_St5arrayIPcLm2EELi4E23TrivialOffsetCalculatorILi1EjESC_NS0_6memory15LoadWithoutCastENSD_16StoreWithoutCastEEEviT_S6_T2_T3_T4_T5_ --------------------------
	.section	.text._ZN2at6native27unrolled_elementwise_kernelIZNS0_50_GLOBAL__N__2680c7bb_12_PowKernel_cu_140f0503_289629pow_tensor_scalar_kernel_implIaaEEvRNS_18TensorIteratorBaseET0_EUlaE2_St5arrayIPcLm2EELi4E23TrivialOffsetCalculatorILi1EjESC_NS0_6memory15LoadWithoutCastENSD_16StoreWithoutCastEEEviT_S6_T2_T3_T4_T5_,"ax",@progbits
	.align	128
        .global         _ZN2at6native27unrolled_elementwise_kernelIZNS0_50_GLOBAL__N__2680c7bb_12_PowKernel_cu_140f0503_289629pow_tensor_scalar_kernel_implIaaEEvRNS_18TensorIteratorBaseET0_EUlaE2_St5arrayIPcLm2EELi4E23TrivialOffsetCalculatorILi1EjESC_NS0_6memory15LoadWithoutCastENSD_16StoreWithoutCastEEEviT_S6_T2_T3_T4_T5_
        .type           _ZN2at6native27unrolled_elementwise_kernelIZNS0_50_GLOBAL__N__2680c7bb_12_PowKernel_cu_140f0503_289629pow_tensor_scalar_kernel_implIaaEEvRNS_18TensorIteratorBaseET0_EUlaE2_St5arrayIPcLm2EELi4E23TrivialOffsetCalculatorILi1EjESC_NS0_6memory15LoadWithoutCastENSD_16StoreWithoutCastEEEviT_S6_T2_T3_T4_T5_,@function
        .size           _ZN2at6native27unrolled_elementwise_kernelIZNS0_50_GLOBAL__N__2680c7bb_12_PowKernel_cu_140f0503_289629pow_tensor_scalar_kernel_implIaaEEvRNS_18TensorIteratorBaseET0_EUlaE2_St5arrayIPcLm2EELi4E23TrivialOffsetCalculatorILi1EjESC_NS0_6memory15LoadWithoutCastENSD_16StoreWithoutCastEEEviT_S6_T2_T3_T4_T5_,(.L_x_71767 - _ZN2at6native27unrolled_elementwise_kernelIZNS0_50_GLOBAL__N__2680c7bb_12_PowKernel_cu_140f0503_289629pow_tensor_scalar_kernel_implIaaEEvRNS_18TensorIteratorBaseET0_EUlaE2_St5arrayIPcLm2EELi4E23TrivialOffsetCalculatorILi1EjESC_NS0_6memory15LoadWithoutCastENSD_16StoreWithoutCastEEEviT_S6_T2_T3_T4_T5_)
        .other          _ZN2at6native27unrolled_elementwise_kernelIZNS0_50_GLOBAL__N__2680c7bb_12_PowKernel_cu_140f0503_289629pow_tensor_scalar_kernel_implIaaEEvRNS_18TensorIteratorBaseET0_EUlaE2_St5arrayIPcLm2EELi4E23TrivialOffsetCalculatorILi1EjESC_NS0_6memory15LoadWithoutCastENSD_16StoreWithoutCastEEEviT_S6_T2_T3_T4_T5_,@"STO_CUDA_ENTRY STV_DEFAULT"
_ZN2at6native27unrolled_elementwise_kernelIZNS0_50_GLOBAL__N__2680c7bb_12_PowKernel_cu_140f0503_289629pow_tensor_scalar_kernel_implIaaEEvRNS_18TensorIteratorBaseET0_EUlaE2_St5arrayIPcLm2EELi4E23TrivialOffsetCalculatorILi1EjESC_NS0_6memory15LoadWithoutCastENSD_16StoreWithoutCastEEEviT_S6_T2_T3_T4_T5_:
.text._ZN2at6native27unrolled_elementwise_kernelIZNS0_50_GLOBAL__N__2680c7bb_12_PowKernel_cu_140f0503_289629pow_tensor_scalar_kernel_implIaaEEvRNS_18TensorIteratorBaseET0_EUlaE2_St5arrayIPcLm2EELi4E23TrivialOffsetCalculatorILi1EjESC_NS0_6memory15LoadWithoutCastENSD_16StoreWithoutCastEEEviT_S6_T2_T3_T4_T5_:
[----:B------:R-:W-:Y:S01]  /*0000*/  LDC R1, c[0x0][0x28] ;  /* 0x00000a00ff017b82 */ /* 0x000fe20000000800 */
[----:B------:R-:W0:Y:S07]  /*0010*/  S2R R0, SR_CTAID.X ;  /* 0x0000000000007919 */ /* 0x000e2e0000002500 */
[----:B------:R-:W0:Y:S01]  /*0020*/  LDC R5, c[0x0][0x210] ;  /* 0x00008400ff057b82 */ /* 0x000e220000000800 */
[----:B------:R-:W-:Y:S01]  /*0030*/  ULDC.64 UR4, c[0x0][0x208] ;  /* 0x0000820000047ab9 */ /* 0x000fe20000000a00 */
[----:B------:R-:W-:Y:S01]  /*0040*/  PRMT R10, RZ, 0x7610, R10 ;  /* 0x00007610ff0a7816 */ /* 0x000fe2000000000a */
        /* <DEDUP_REMOVED lines=11> */
[----:B------:R-:W-:Y:S02]  /*0100*/  ISETP.GE.AND P2, PT, R11, R2, PT ;  /* 0x000000020b00720c */ /* 0x000fe40003f46270 */
[----:B0-----:R-:W-:Y:S02]  /*0110*/  @!P0 IADD3 R12, P5, R13, R16, RZ ;  /* 0x000000100d0c8210 */ /* 0x001fe40007fbe0ff */
[----:B------:R-:W0:Y:S03]  /*0120*/  LDC.U8 R16, c[0x0][0x218] ;  /* 0x00008600ff107b82 */ /* 0x000e260000000000 */
[----:B------:R-:W-:-:S05]  /*0130*/  @!P0 IMAD.X R13, RZ, RZ, R17, P5 ;  /* 0x000000ffff0d8224 */ /* 0x000fca00028e0611 */
[----:B------:R0:W5:Y:S01]  /*0140*/  @!P0 LDG.E.U8 R10, desc[UR4][R12.64] ;  /* 0x000000040c0a8981 */ /* 0x000162000c1e1100 */
[----:B------:R-:W-:Y:S01]  /*0150*/  @!P2 IMAD R19, R0, 0x200, R11 ;  /* 0x000002000013a824 */ /* 0x000fe200078e020b */
[----:B------:R-:W2:Y:S01]  /*0160*/  @!P2 LDC.64 R6, c[0x0][0x230] ;  /* 0x00008c00ff06ab82 */ /* 0x000ea20000000a00 */
[----:B------:R-:W-:Y:S01]  /*0170*/  @!P2 VIADD R11, R11, 0x80 ;  /* 0x000000800b0ba836 */ /* 0x000fe20000000000 */
[----:B-1----:R-:W-:-:S04]  /*0180*/  @!P3 IADD3 R4, P4, R15, R4, RZ ;  /* 0x000000040f04b210 */ /* 0x002fc80007f9e0ff */
[----:B------:R-:W-:-:S13]  /*0190*/  ISETP.GE.AND P1, PT, R11, R2, PT ;  /* 0x000000020b00720c */ /* 0x000fda0003f26270 */
[----:B------:R-:W1:Y:S01]  /*01a0*/  @!P1 LDC.64 R8, c[0x0][0x230] ;  /* 0x00008c00ff089b82 */ /* 0x000e620000000a00 */
[----:B------:R-:W-:Y:S01]  /*01b0*/  @!P1 IMAD R15, R0, 0x200, R11 ;  /* 0x00000200000f9824 */ /* 0x000fe200078e020b */
[----:B--2---:R-:W-:Y:S01]  /*01c0*/  @!P2 IADD3 R6, P6, R19, R6, RZ ;  /* 0x000000061306a210 */ /* 0x004fe20007fde0ff */
[----:B------:R-:W-:-:S04]  /*01d0*/  @!P3 IMAD.X R5, RZ, RZ, R5, P4 ;  /* 0x000000ffff05b224 */ /* 0x000fc800020e0605 */
[----:B------:R-:W-:Y:S01]  /*01e0*/  @!P2 IMAD.X R7, RZ, RZ, R7, P6 ;  /* 0x000000ffff07a224 */ /* 0x000fe200030e0607 */
[----:B-1----:R-:W-:Y:S02]  /*01f0*/  @!P1 IADD3 R14, P5, R15, R8, RZ ;  /* 0x000000080f0e9210 */ /* 0x002fe40007fbe0ff */
[----:B------:R-:W-:-:S03]  /*0200*/  PRMT R8, RZ, 0x7610, R8 ;  /* 0x00007610ff087816 */ /* 0x000fc60000000008 */
[--C-:B------:R-:W-:Y:S01]  /*0210*/  @!P1 IMAD.X R15, RZ, RZ, R9.reuse, P5 ;  /* 0x000000ffff0f9224 */ /* 0x100fe200028e0609 */
[----:B------:R-:W-:Y:S02]  /*0220*/  PRMT R9, RZ, 0x7610, R9 ;  /* 0x00007610ff097816 */ /* 0x000fe40000000009 */
[----:B------:R1:W5:Y:S04]  /*0230*/  @!P3 LDG.E.U8 R8, desc[UR4][R4.64] ;  /* 0x000000040408b981 */ /* 0x000368000c1e1100 */
[----:B------:R1:W5:Y:S01]  /*0240*/  @!P2 LDG.E.U8 R9, desc[UR4][R6.64] ;  /* 0x000000040609a981 */ /* 0x000362000c1e1100 */
[----:B------:R-:W-:Y:S02]  /*0250*/  PRMT R11, RZ, 0x7610, R11 ;  /* 0x00007610ff0b7816 */ /* 0x000fe4000000000b */
[----:B0-----:R-:W-:-:S04]  /*0260*/  PRMT R12, R16, 0x8880, RZ ;  /* 0x00008880100c7816 */ /* 0x001fc800000000ff */
[----:B------:R1:W5:Y:S01]  /*0270*/  @!P1 LDG.E.U8 R11, desc[UR4][R14.64] ;  /* 0x000000040e0b9981 */ /* 0x000362000c1e1100 */
[----:B------:R-:W-:-:S13]  /*0280*/  ISETP.GE.AND P1, PT, R12, RZ, PT ;  /* 0x000000ff0c00720c */ /* 0x000fda0003f26270 */
[----:B-1----:R-:W-:Y:S05]  /*0290*/  @!P1 BRA `(.L_x_19983) ;  /* 0x0000000400ec9947 */ /* 0x002fea0003800000 */
[----:B------:R-:W-:Y:S01]  /*02a0*/  ISETP.NE.AND P1, PT, R16, RZ, PT ;  /* 0x000000ff1000720c */ /* 0x000fe20003f25270 */
[----:B------:R-:W-:Y:S02]  /*02b0*/  IMAD.MOV.U32 R4, RZ, RZ, 0x1 ;  /* 0x00000001ff047424 */ /* 0x000fe400078e00ff */
[----:B------:R-:W-:Y:S02]  /*02c0*/  IMAD.MOV.U32 R5, RZ, RZ, 0x1 ;  /* 0x00000001ff057424 */ /* 0x000fe400078e00ff */
[----:B------:R-:W-:Y:S02]  /*02d0*/  IMAD.MOV.U32 R7, RZ, RZ, 0x1 ;  /* 0x00000001ff077424 */ /* 0x000fe400078e00ff */
[----:B------:R-:W-:-:S06]  /*02e0*/  IMAD.MOV.U32 R12, RZ, RZ, 0x1 ;  /* 0x00000001ff0c7424 */ /* 0x000fcc00078e00ff */
[----:B------:R-:W-:Y:S05]  /*02f0*/  @!P1 BRA `(.L_x_19984) ;  /* 0x00000008009c9947 */ /* 0x000fea0003800000 */
[C---:B------:R-:W-:Y:S01]  /*0300*/  VIADD R17, R3.reuse, 0x80 ;  /* 0x0000008003117836 */ /* 0x040fe20000000000 */
[----:B------:R-:W-:Y:S01]  /*0310*/  PRMT R6, R16, 0x8880, RZ ;  /* 0x0000888010067816 */ /* 0x000fe200000000ff */
[C---:B------:R-:W-:Y:S01]  /*0320*/  VIADD R13, R3.reuse, 0x100 ;  /* 0x00000100030d7836 */ /* 0x040fe20000000000 */
[----:B------:R-:W-:Y:S01]  /*0330*/  BSSY B0, `(.L_x_19985) ;  /* 0x000001a000007945 */ /* 0x000fe20003800000 */
[----:B------:R-:W-:Y:S01]  /*0340*/  VIADD R15, R3, 0x180 ;  /* 0x00000180030f7836 */ /* 0x000fe20000000000 */
[-C--:B------:R-:W-:Y:S02]  /*0350*/  ISETP.GE.AND P4, PT, R17, R2.reuse, PT ;  /* 0x000000021100720c */ /* 0x080fe40003f86270 */
[-C--:B------:R-:W-:Y:S02]  /*0360*/  ISETP.GE.AND P1, PT, R13, R2.reuse, PT ;  /* 0x000000020d00720c */ /* 0x080fe40003f26270 */
[----:B------:R-:W-:Y:S02]  /*0370*/  ISETP.GE.AND P2, PT, R15, R2, PT ;  /* 0x000000020f00720c */ /* 0x000fe40003f46270 */
[----:B------:R-:W-:Y:S01]  /*0380*/  PRMT R6, R6, 0x7710, RZ ;  /* 0x0000771006067816 */ /* 0x000fe200000000ff */
[----:B------:R-:W-:Y:S10]  /*0390*/  @P0 BRA `(.L_x_19986) ;  /* 0x00000000004c0947 */ /* 0x000ff40003800000 */
[----:B------:R-:W-:Y:S01]  /*03a0*/  IMAD.MOV.U32 R12, RZ, RZ, 0x1 ;  /* 0x00000001ff0c7424 */ /* 0x000fe200078e00ff */
[----:B------:R-:W-:-:S07]  /*03b0*/  PRMT R13, R6, 0x7610, R13 ;  /* 0x00007610060d7816 */ /* 0x000fce000000000d */
.L_x_19987:
        /* <DEDUP_REMOVED lines=17> */
.L_x_19986:
[----:B------:R-:W-:Y:S05]  /*04d0*/  BSYNC B0 ;  /* 0x0000000000007941 */ /* 0x000fea0003800000 */
.L_x_19985:
[----:B------:R-:W-:Y:S04]  /*04e0*/  BSSY B0, `(.L_x_19988) ;  /* 0x0000015000007945 */ /* 0x000fe80003800000 */
[----:B------:R-:W-:Y:S05]  /*04f0*/  @P4 BRA `(.L_x_19989) ;  /* 0x00000000004c4947 */ /* 0x000fea0003800000 */
[----:B------:R-:W-:Y:S01]  /*0500*/  IMAD.MOV.U32 R7, RZ, RZ, 0x1 ;  /* 0x00000001ff077424 */ /* 0x000fe200078e00ff */
[----:B-----5:R-:W-:-:S07]  /*0510*/  PRMT R10, R6, 0x7610, R10 ;  /* 0x00007610060a7816 */ /* 0x020fce000000000a */
.L_x_19990:
[----:B------:R-:W-:Y:S02]  /*0520*/  LOP3.LUT R13, R10, 0x1, RZ, 0xc0, !PT ;  /* 0x000000010a0d7812 */ /* 0x000fe400078ec0ff */
[----:B------:R-:W-:Y:S02]  /*0530*/  PRMT R15, R8, 0x9910, RZ ;  /* 0x00009910080f7816 */ /* 0x000fe400000000ff */
[----:B------:R-:W-:Y:S02]  /*0540*/  ISETP.NE.U32.AND P3, PT, R13, 0x1, PT ;  /* 0x000000010d00780c */ /* 0x000fe40003f65070 */
[----:B------:R-:W-:Y:S02]  /*0550*/  LOP3.LUT R13, R10, 0x80, RZ, 0xc0, !PT ;  /* 0x000000800a0d7812 */ /* 0x000fe400078ec0ff */
        /* <DEDUP_REMOVED lines=13> */
.L_x_19989:
[----:B------:R-:W-:Y:S05]  /*0630*/  BSYNC B0 ;  /* 0x0000000000007941 */ /* 0x000fea0003800000 */
.L_x_19988:
[----:B------:R-:W-:Y:S04]  /*0640*/  BSSY B0, `(.L_x_19991) ;  /* 0x0000015000007945 */ /* 0x000fe80003800000 */
[----:B------:R-:W-:Y:S05]  /*0650*/  @P1 BRA `(.L_x_19992) ;  /* 0x00000000004c1947 */ /* 0x000fea0003800000 */
[----:B------:R-:W-:Y:S01]  /*0660*/  IMAD.MOV.U32 R5, RZ, RZ, 0x1 ;  /* 0x00000001ff057424 */ /* 0x000fe200078e00ff */
[----:B-----5:R-:W-:-:S07]  /*0670*/  PRMT R8, R6, 0x7610, R8 ;  /* 0x0000761006087816 */ /* 0x020fce0000000008 */
.L_x_19993:
[C---:B------:R-:W-:Y:S02]  /*0680*/  LOP3.LUT R13, R8.reuse, 0x80, RZ, 0xc0, !PT ;  /* 0x00000080080d7812 */ /* 0x040fe400078ec0ff */
[C---:B------:R-:W-:Y:S02]  /*0690*/  LOP3.LUT R10, R8.reuse, 0x1, RZ, 0xc0, !PT ;  /* 0x00000001080a7812 */ /* 0x040fe400078ec0ff */
[----:B------:R-:W-:Y:S01]  /*06a0*/  LEA.HI R13, R13, R8, RZ, 0x19 ;  /* 0x000000080d0d7211 */ /* 0x000fe200078fc8ff */
[----:B------:R-:W-:Y:S01]  /*06b0*/  VIADD R8, R8, 0x1 ;  /* 0x0000000108087836 */ /* 0x000fe20000000000 */
[----:B------:R-:W-:Y:S02]  /*06c0*/  ISETP.NE.U32.AND P1, PT, R10, 0x1, PT ;  /* 0x000000010a00780c */ /* 0x000fe40003f25070 */
[----:B------:R-:W-:Y:S02]  /*06d0*/  PRMT R14, R9, 0x9910, RZ ;  /* 0x00009910090e7816 */ /* 0x000fe400000000ff */
[----:B------:R-:W-:-:S02]  /*06e0*/  LOP3.LUT R8, R8, 0xff, RZ, 0xc0, !PT ;  /* 0x000000ff08087812 */ /* 0x000fc400078ec0ff */
[----:B------:R-:W-:Y:S02]  /*06f0*/  SEL R9, R9, 0x1, !P1 ;  /* 0x0000000109097807 */ /* 0x000fe40004800000 */
[----:B------:R-:W-:Y:S02]  /*0700*/  ISETP.GT.U32.AND P1, PT, R8, 0x2, PT ;  /* 0x000000020800780c */ /* 0x000fe40003f24070 */
[----:B------:R-:W-:Y:S02]  /*0710*/  PRMT R5, R5, 0x9910, RZ ;  /* 0x0000991005057816 */ /* 0x000fe400000000ff */
[----:B------:R-:W-:Y:S01]  /*0720*/  PRMT R10, R9, 0x9910, RZ ;  /* 0x00009910090a7816 */ /* 0x000fe200000000ff */
[----:B------:R-:W-:Y:S01]  /*0730*/  IMAD.MOV.U32 R9, RZ, RZ, R14 ;  /* 0x000000ffff097224 */ /* 0x000fe200078e000e */
[----:B------:R-:W-:-:S03]  /*0740*/  PRMT R13, R13, 0x8880, RZ ;  /* 0x000088800d0d7816 */ /* 0x000fc600000000ff */
[----:B------:R-:W-:Y:S01]  /*0750*/  IMAD R9, R9, R9, RZ ;  /* 0x0000000909097224 */ /* 0x000fe200078e02ff */
[----:B------:R-:W-:Y:S01]  /*0760*/  SHF.R.S32.HI R8, RZ, 0x1, R13 ;  /* 0x00000001ff087819 */ /* 0x000fe2000001140d */
[----:B------:R-:W-:Y:S02]  /*0770*/  IMAD R5, R5, R10, RZ ;  /* 0x0000000a05057224 */ /* 0x000fe400078e02ff */
[----:B------:R-:W-:Y:S05]  /*0780*/  @P1 BRA `(.L_x_19993) ;  /* 0xfffffffc00bc1947 */ /* 0x000fea000383ffff */
.L_x_19992:
[----:B------:R-:W-:Y:S05]  /*0790*/  BSYNC B0 ;  /* 0x0000000000007941 */ /* 0x000fea0003800000 */
.L_x_19991:
[----:B------:R-:W-:Y:S04]  /*07a0*/  BSSY B0, `(.L_x_19994) ;  /* 0x0000029000007945 */ /* 0x000fe80003800000 */
[----:B------:R-:W-:Y:S05]  /*07b0*/  @P2 BRA `(.L_x_19995) ;  /* 0x00000000009c2947 */ /* 0x000fea0003800000 */
[C---:B-----5:R-:W-:Y:S01]  /*07c0*/  LOP3.LUT R8, R6.reuse, 0x1, RZ, 0xc0, !PT ;  /* 0x0000000106087812 */ /* 0x060fe200078ec0ff */
[C---:B------:R-:W-:Y:S01]  /*07d0*/  VIADD R4, R6.reuse, 0x1 ;  /* 0x0000000106047836 */ /* 0x040fe20000000000 */
[----:B------:R-:W-:Y:S02]  /*07e0*/  LOP3.LUT R9, R6, 0x80, RZ, 0xc0, !PT ;  /* 0x0000008006097812 */ /* 0x000fe400078ec0ff */
[----:B------:R-:W-:Y:S02]  /*07f0*/  ISETP.NE.U32.AND P1, PT, R8, 0x1, PT ;  /* 0x000000010800780c */ /* 0x000fe40003f25070 */
[----:B------:R-:W-:Y:S02]  /*0800*/  LOP3.LUT R8, R4, 0xff, RZ, 0xc0, !PT ;  /* 0x000000ff04087812 */ /* 0x000fe400078ec0ff */
[----:B------:R-:W-:Y:S02]  /*0810*/  SEL R4, R11, 0x1, !P1 ;  /* 0x000000010b047807 */ /* 0x000fe40004800000 */
[----:B------:R-:W-:-:S02]  /*0820*/  ISETP.GE.U32.AND P1, PT, R8, 0x3, PT ;  /* 0x000000030800780c */ /* 0x000fc40003f26070 */
[----:B------:R-:W-:Y:S02]  /*0830*/  PRMT R11, R11, 0x9910, RZ ;  /* 0x000099100b0b7816 */ /* 0x000fe400000000ff */
[----:B------:R-:W-:Y:S02]  /*0840*/  PRMT R4, R4, 0x9910, RZ ;  /* 0x0000991004047816 */ /* 0x000fe400000000ff */
[----:B------:R-:W-:Y:S01]  /*0850*/  LEA.HI R9, R9, R6, RZ, 0x19 ;  /* 0x0000000609097211 */ /* 0x000fe200078fc8ff */
[----:B------:R-:W-:-:S04]  /*0860*/  IMAD.MOV.U32 R8, RZ, RZ, R11 ;  /* 0x000000ffff087224 */ /* 0x000fc800078e000b */
[----:B------:R-:W-:Y:S02]  /*0870*/  IMAD R8, R8, R8, RZ ;  /* 0x0000000808087224 */ /* 0x000fe400078e02ff */
[----:B------:R-:W-:Y:S05]  /*0880*/  @!P1 BRA `(.L_x_19995) ;  /* 0x0000000000689947 */ /* 0x000fea0003800000 */
[----:B------:R-:W-:-:S04]  /*0890*/  PRMT R6, R9, 0x8880, RZ ;  /* 0x0000888009067816 */ /* 0x000fc800000000ff */
[----:B------:R-:W-:-:S04]  /*08a0*/  SHF.R.S32.HI R6, RZ, 0x1, R6 ;  /* 0x00000001ff067819 */ /* 0x000fc80000011406 */
[----:B------:R-:W-:-:S07]  /*08b0*/  PRMT R9, R6, 0x7610, R9 ;  /* 0x0000761006097816 */ /* 0x000fce0000000009 */
.L_x_19996:
        /* <DEDUP_REMOVED lines=11> */
[----:B------:R-:W-:Y:S02]  /*0970*/  PRMT R11, R8, 0x8880, RZ ;  /* 0x00008880080b7816 */ /* 0x000fe400000000ff */
[----:B------:R-:W-:Y:S01]  /*0980*/  LOP3.LUT R8, R9, 0xff, RZ, 0xc0, !PT ;  /* 0x000000ff09087812 */ /* 0x000fe200078ec0ff */
[----:B------:R-:W-:Y:S02]  /*0990*/  IMAD.MOV.U32 R9, RZ, RZ, R4 ;  /* 0x000000ffff097224 */ /* 0x000fe400078e0004 */
[----:B------:R-:W-:Y:S01]  /*09a0*/  IMAD.MOV.U32 R4, RZ, RZ, R11 ;  /* 0x000000ffff047224 */ /* 0x000fe200078e000b */
[----:B------:R-:W-:Y:S01]  /*09b0*/  ISETP.GE.U32.AND P1, PT, R8, 0x3, PT ;  /* 0x000000030800780c */ /* 0x000fe20003f26070 */
[----:B------:R-:W-:-:S02]  /*09c0*/  IMAD R10, R10, R10, RZ ;  /* 0x0000000a0a0a7224 */ /* 0x000fc400078e02ff */
[----:B------:R-:W-:Y:S01]  /*09d0*/  IMAD R6, R6, R9, RZ ;  /* 0x0000000906067224 */ /* 0x000fe200078e02ff */
[----:B------:R-:W-:Y:S02]  /*09e0*/  SHF.R.S32.HI R4, RZ, 0x1, R4 ;  /* 0x00000001ff047819 */ /* 0x000fe40000011404 */
[----:B------:R-:W-:Y:S02]  /*09f0*/  PRMT R8, R10, 0x7610, R8 ;  /* 0x000076100a087816 */ /* 0x000fe40000000008 */
[----:B------:R-:W-:Y:S02]  /*0a00*/  PRMT R9, R4, 0x7610, R9 ;  /* 0x0000761004097816 */ /* 0x000fe40000000009 */
[----:B------:R-:W-:-:S03]  /*0a10*/  PRMT R4, R6, 0x7610, R4 ;  /* 0x0000761006047816 */ /* 0x000fc60000000004 */
[----:B------:R-:W-:Y:S05]  /*0a20*/  @P1 BRA `(.L_x_19996) ;  /* 0xfffffffc00a41947 */ /* 0x000fea000383ffff */
.L_x_19995:
[----:B------:R-:W-:Y:S05]  /*0a30*/  BSYNC B0 ;  /* 0x0000000000007941 */ /* 0x000fea0003800000 */
.L_x_19994:
[----:B------:R-:W-:Y:S05]  /*0a40*/  BRA `(.L_x_19984) ;  /* 0x0000000000c87947 */ /* 0x000fea0003800000 */
.L_x_19983:
[----:B------:R-:W-:Y:S01]  /*0a50*/  LOP3.LUT R4, R16, 0x1, RZ, 0xc0, !PT ;  /* 0x0000000110047812 */ /* 0x000fe200078ec0ff */
[C---:B------:R-:W-:Y:S01]  /*0a60*/  VIADD R5, R3.reuse, 0x80 ;  /* 0x0000008003057836 */ /* 0x040fe20000000000 */
[----:B------:R-:W-:Y:S01]  /*0a70*/  BSSY B0, `(.L_x_19997) ;  /* 0x0000011000007945 */ /* 0x000fe20003800000 */
[C---:B------:R-:W-:Y:S01]  /*0a80*/  VIADD R7, R3.reuse, 0x100 ;  /* 0x0000010003077836 */ /* 0x040fe20000000000 */
        /* <DEDUP_REMOVED lines=15> */
.L_x_19998:
[----:B------:R-:W-:Y:S05]  /*0b80*/  BSYNC B0 ;  /* 0x0000000000007941 */ /* 0x000fea0003800000 */
.L_x_19997:
        /* <DEDUP_REMOVED lines=9> */
.L_x_20000:
[----:B------:R-:W-:Y:S05]  /*0c20*/  BSYNC B0 ;  /* 0x0000000000007941 */ /* 0x000fea0003800000 */
.L_x_19999:
        /* <DEDUP_REMOVED lines=9> */
.L_x_20002:
[----:B------:R-:W-:Y:S05]  /*0cc0*/  BSYNC B0 ;  /* 0x0000000000007941 */ /* 0x000fea0003800000 */
.L_x_20001:
        /* <DEDUP_REMOVED lines=9> */
.L_x_20003:
[----:B------:R-:W-:Y:S05]  /*0d60*/  BSYNC B0 ;  /* 0x0000000000007941 */ /* 0x000fea0003800000 */
.L_x_19984:
[----:B-----5:R-:W0:Y:S01]  /*0d70*/  @!P0 LDC.64 R8, c[0x0][0x228] ;  /* 0x00008a00ff088b82 */ /* 0x020e220000000a00 */
[----:B------:R-:W-:Y:S01]  /*0d80*/  @!P0 IMAD R11, R0, 0x200, R3 ;  /* 0x00000200000b8824 */ /* 0x000fe200078e0203 */
[----:B------:R-:W-:Y:S01]  /*0d90*/  BSSY B0, `(.L_x_20004) ;  /* 0x0000013000007945 */ /* 0x000fe20003800000 */
[----:B------:R-:W-:-:S05]  /*0da0*/  @!P0 VIADD R3, R3, 0x80 ;  /* 0x0000008003038836 */ /* 0x000fca0000000000 */
[----:B------:R-:W-:Y:S02]  /*0db0*/  ISETP.GE.AND P1, PT, R3, R2, PT ;  /* 0x000000020300720c */ /* 0x000fe40003f26270 */
[----:B0-----:R-:W-:-:S05]  /*0dc0*/  @!P0 IADD3 R8, P2, R11, R8, RZ ;  /* 0x000000080b088210 */ /* 0x001fca0007f5e0ff */
[----:B------:R-:W-:-:S05]  /*0dd0*/  @!P0 IMAD.X R9, RZ, RZ, R9, P2 ;  /* 0x000000ffff098224 */ /* 0x000fca00010e0609 */
[----:B------:R0:W-:Y:S01]  /*0de0*/  @!P0 STG.E.U8 desc[UR4][R8.64], R12 ;  /* 0x0000000c08008986 */ /* 0x0001e2000c101104 */
[----:B------:R-:W-:Y:S05]  /*0df0*/  @P1 BRA `(.L_x_20005) ;  /* 0x0000000000301947 */ /* 0x000fea0003800000 */
[----:B0-----:R-:W-:Y:S01]  /*0e00*/  IMAD R8, R0, 0x200, R3 ;  /* 0x0000020000087824 */ /* 0x001fe200078e0203 */
[----:B------:R-:W-:Y:S01]  /*0e10*/  ULDC.64 UR6, c[0x0][0x228] ;  /* 0x00008a0000067ab9 */ /* 0x000fe20000000a00 */
[----:B------:R-:W-:-:S03]  /*0e20*/  VIADD R3, R3, 0x80 ;  /* 0x0000008003037836 */ /* 0x000fc60000000000 */
[----:B------:R-:W-:Y:S02]  /*0e30*/  IADD3 R8, P0, R8, UR6, RZ ;  /* 0x0000000608087c10 */ /* 0x000fe4000ff1e0ff */
[----:B------:R-:W-:-:S03]  /*0e40*/  ISETP.GE.AND P1, PT, R3, R2, PT ;  /* 0x000000020300720c */ /* 0x000fc60003f26270 */
[----:B------:R-:W-:-:S05]  /*0e50*/  IMAD.X R9, RZ, RZ, UR7, P0 ;  /* 0x00000007ff097e24 */ /* 0x000fca00080e06ff */
[----:B------:R1:W-:Y:S05]  /*0e60*/  STG.E.U8 desc[UR4][R8.64], R7 ;  /* 0x0000000708007986 */ /* 0x0003ea000c101104 */
[----:B------:R-:W-:Y:S02]  /*0e70*/  @!P1 IMAD R10, R0, 0x200, R3 ;  /* 0x00000200000a9824 */ /* 0x000fe400078e0203 */
[----:B------:R-:W-:-:S03]  /*0e80*/  @!P1 VIADD R3, R3, 0x80 ;  /* 0x0000008003039836 */ /* 0x000fc60000000000 */
[----:B------:R-:W-:-:S05]  /*0e90*/  @!P1 IADD3 R10, P2, R10, UR6, RZ ;  /* 0x000000060a0a9c10 */ /* 0x000fca000ff5e0ff */
[----:B------:R-:W-:-:S05]  /*0ea0*/  @!P1 IMAD.X R11, RZ, RZ, UR7, P2 ;  /* 0x00000007ff0b9e24 */ /* 0x000fca00090e06ff */
[----:B------:R1:W-:Y:S03]  /*0eb0*/  @!P1 STG.E.U8 desc[UR4][R10.64], R5 ;  /* 0x000000050a009986 */ /* 0x0003e6000c101104 */
.L_x_20005:
[----:B------:R-:W-:Y:S05]  /*0ec0*/  BSYNC B0 ;  /* 0x0000000000007941 */ /* 0x000fea0003800000 */
.L_x_20004:
[----:B------:R-:W-:-:S13]  /*0ed0*/  ISETP.GE.AND P0, PT, R3, R2, PT ;  /* 0x000000020300720c */ /* 0x000fda0003f06270 */
[----:B------:R-:W-:Y:S05]  /*0ee0*/  @P0 EXIT ;  /* 0x000000000000094d */ /* 0x000fea0003800000 */
[----:B------:R-:W-:Y:S01]  /*0ef0*/  IMAD R3, R0, 0x200, R3 ;  /* 0x0000020000037824 */ /* 0x000fe200078e0203 */
[----:B------:R-:W-:-:S04]  /*0f00*/  ULDC.64 UR6, c[0x0][0x228] ;  /* 0x00008a0000067ab9 */ /* 0x000fc80000000a00 */
[----:B------:R-:W-:-:S05]  /*0f10*/  IADD3 R2, P0, R3, UR6, RZ ;  /* 0x0000000603027c10 */ /* 0x000fca000ff1e0ff */
[----:B------:R-:W-:-:S05]  /*0f20*/  IMAD.X R3, RZ, RZ, UR7, P0 ;  /* 0x00000007ff037e24 */ /* 0x000fca00080e06ff */
[----:B------:R-:W-:Y:S01]  /*0f30*/  STG.E.U8 desc[UR4][R2.64], R4 ;  /* 0x0000000402007986 */ /* 0x000fe2000c101104 */
[----:B------:R-:W-:Y:S05]  /*0f40*/  EXIT ;  /* 0x000000000000794d */ /* 0x000fea0003800000 */
.L_x_20006:
        /* <DEDUP_REMOVED lines=11> */
.L_x_71767:


//--------------------- .text._ZN2at6native29vectorized_elementwise_kernelILi2EZNS0_50_GLOBAL__N__2680c7bb_12_PowKernel_cu_140f0503_289629pow_tensor_scalar_kernel_implIaaEEvRNS_18TensorIteratorBaseET0_EUlaE2_St5arrayIPcLm2EEEEviS6_T1_ --------------------------
	.section	.text._ZN2at6native29vectorized_elementwise_kernelILi2EZNS0_50_GLOBAL__N__2680c7bb_12_PowKernel_cu_140f0503_289629pow_tensor_scalar_kernel_implIaaEEvRNS_18TensorIteratorBaseET0_EUlaE2_St5arrayIPcLm2EEEEviS6_T1_,"ax",@progbits
	.align	128
        .global         _ZN2at6native29vectorized_elementwise_kernelILi2EZNS0_50_GLOBAL__N__2680c7bb_12_PowKernel_cu_140f0503_289629pow_tensor_scalar_kernel_implIaaEEvRNS_18TensorIteratorBaseET0_EUlaE2_St5arrayIPcLm2EEEEviS6_T1_
        .type           _ZN2at6native29vectorized_elementwise_kernelILi2EZNS0_50_GLOBAL__N__2680c7bb_12_PowKernel_cu_140f0503_289629pow_tensor_scalar_kernel_implIaaEEvRNS_18TensorIteratorBaseET0_EUlaE2_St5arrayIPcLm2EEEEviS6_T1_,@function
        .size           _ZN2at6native29vectorized_elementwise_kernelILi2EZNS0_50_GLOBAL__N__2680c7bb_12_PowKernel_cu_140f0503_289629pow_tensor_scalar_kernel_implIaaEEvRNS_18TensorIteratorBaseET0_EUlaE2_St5arrayIPcLm2EEEEviS6_T1_,(.L_x_71768 - _ZN2at6native29vectorized_elementwise_kernelILi2EZNS0_50_GLOBAL__N__2680c7bb_12_PowKernel_cu_140f0503_289629pow_tensor_scalar_kernel_implIaaEEvRNS_18TensorIteratorBaseET0_EUlaE2_St5arrayIPcLm2EEEEviS6_T1_)
        .other          _ZN2at6native29vectorized_elementwise_kernelILi2EZNS0_50_GLOBAL__N__2680c7bb_12_PowKernel_cu_140f0503_289629pow_tensor_scalar_kernel_implIaaEEvRNS_18TensorIteratorBaseET0_EUlaE2_St5arrayIPcLm2EEEEviS6_T1_,@"STO_CUDA_ENTRY STV_DEFAULT"
_ZN2at6native29vectorized_elementwise_kernelILi2EZNS0_50_GLOBAL__N__2680c7bb_12_PowKernel_cu_140f0503_289629pow_tensor_scalar_kernel_implIaaEEvRNS_18TensorIteratorBaseET0_EUlaE2_St5arrayIPcLm2EEEEviS6_T1_:
.text._ZN2at6native29vectorized_elementwise_kernelILi2EZNS0_50_GLOBAL__N__2680c7bb_12_PowKernel_cu_140f0503_289629pow_tensor_scalar_kernel_implIaaEEvRNS_18TensorIteratorBaseET0_EUlaE2_St5arrayIPcLm2EEEEviS6_T1_:
[----:B------:R-:W-:Y:S08]  /*0000*/  LDC R1, c[0x0][0x28] ;  /* 0x00000a00ff017b82 */ /* 0x000ff00000000800 */
[----:B------:R-:W0:Y:S01]  /*0010*/  S2UR UR4, SR_CTAID.X ;  /* 0x00000000000479c3 */ /* 0x000e220000002500 */
[----:B------:R-:W-:-:S07]  /*0020*/  ULDC.64 UR8, c[0x0][0x208] ;  /* 0x0000820000087ab9 */ /* 0x000fce0000000a00 */
[----:B------:R-:W1:Y:S08]  /*0030*/  LDC R0, c[0x0][0x210] ;  /* 0x00008400ff007b82 */ /* 0x000e700000000800 */
[----:B------:R-:W2:Y:S01]  /*0040*/  LDC.U8 R16, c[0x0][0x218] ;  /* 0x00008600ff107b82 */ /* 0x000ea20000000000 */
[----:B0-----:R-:W-:-:S06]  /*0050*/  USHF.L.U32 UR4, UR4, 0xa, URZ ;  /* 0x0000000a04047899 */ /* 0x001fcc000800063f */
[----:B-1----:R-:W-:-:S05]  /*0060*/  VIADD R0, R0, -UR4 ;  /* 0x8000000400007c36 */ /* 0x002fca0008000000 */
[----:B------:R-:W-:-:S13]  /*0070*/  ISETP.GE.U32.AND P0, PT, R0, 0x400, PT ;  /* 0x000004000000780c */ /* 0x000fda0003f06070 */
[----:B--2---:R-:W-:Y:S05]  /*0080*/  @!P0 BRA `(.L_x_20007) ;  /* 0x0000001000f08947 */ /* 0x004fea0003800000 */
[----:B------:R-:W0:Y:S01]  /*0090*/  S2R R0, SR_TID.X ;  /* 0x0000000000007919 */ /* 0x000e220000002100 */
[----:B------:R-:W-:Y:S02]  /*00a0*/  ULDC.64 UR6, c[0x0][0x230] ;  /* 0x00008c0000067ab9 */ /* 0x000fe40000000a00 */
[----:B------:R-:W-:-:S04]  /*00b0*/  UIADD3 UR5, UP0, UR4, UR6, URZ ;  /* 0x0000000604057290 */ /* 0x000fc8000ff1e03f */
[----:B------:R-:W-:Y:S02]  /*00c0*/  ULEA.HI.X.SX32 UR6, UR4, UR7, 0x1, UP0 ;  /* 0x0000000704067291 */ /* 0x000fe400080f0e3f */
[----:B------:R-:W-:-:S04]  /*00d0*/  IMAD.U32 R4, RZ, RZ, UR5 ;  /* 0x00000005ff047e24 */ /* 0x000fc8000f8e00ff */
[----:B------:R-:W-:Y:S02]  /*00e0*/  IMAD.U32 R5, RZ, RZ, UR6 ;  /* 0x00000006ff057e24 */ /* 0x000fe4000f8e00ff */
[----:B0-----:R-:W-:-:S05]  /*00f0*/  IMAD.WIDE.U32 R4, R0, 0x2, R4 ;  /* 0x0000000200047825 */ /* 0x001fca00078e0004 */
[----:B------:R-:W2:Y:S04]  /*0100*/  LDG.E.U16 R6, desc[UR8][R4.64] ;  /* 0x0000000804067981 */ /* 0x000ea8000c1e1500 */
[----:B------:R-:W3:Y:S04]  /*0110*/  LDG.E.U16 R8, desc[UR8][R4.64+0x100] ;  /* 0x0001000804087981 */ /* 0x000ee8000c1e1500 */
[----:B------:R-:W4:Y:S04]  /*0120*/  LDG.E.U16 R10, desc[UR8][R4.64+0x200] ;  /* 0x00020008040a7981 */ /* 0x000f28000c1e1500 */
[----:B------:R-:W5:Y:S01]  /*0130*/  LDG.E.U16 R2, desc[UR8][R4.64+0x300] ;  /* 0x0003000804027981 */ /* 0x000f62000c1e1500 */
[----:B------:R-:W-:-:S04]  /*0140*/  PRMT R3, R16, 0x8880, RZ ;  /* 0x0000888010037816 */ /* 0x000fc800000000ff */
[----:B------:R-:W-:Y:S02]  /*0150*/  ISETP.GE.AND P0, PT, R3, RZ, PT ;  /* 0x000000ff0300720c */ /* 0x000fe40003f06270 */
[C---:B--2---:R-:W-:Y:S02]  /*0160*/  PRMT R3, R6.reuse, 0x7770, RZ ;  /* 0x0000777006037816 */ /* 0x044fe400000000ff */
[----:B------:R-:W-:Y:S02]  /*0170*/  PRMT R6, R6, 0x7771, RZ ;  /* 0x0000777106067816 */ /* 0x000fe400000000ff */
[C---:B---3--:R-:W-:Y:S02]  /*0180*/  PRMT R7, R8.reuse, 0x7770, RZ ;  /* 0x0000777008077816 */ /* 0x048fe400000000ff */
[----:B------:R-:W-:Y:S02]  /*0190*/  PRMT R8, R8, 0x7771, RZ ;  /* 0x0000777108087816 */ /* 0x000fe400000000ff */
[----:B----4-:R-:W-:-:S02]  /*01a0*/  PRMT R9, R10, 0x7770, RZ ;  /* 0x000077700a097816 */ /* 0x010fc400000000ff */
[----:B------:R-:W-:Y:S02]  /*01b0*/  PRMT R10, R10, 0x7771, RZ ;  /* 0x000077710a0a7816 */ /* 0x000fe400000000ff */
[----:B-----5:R-:W-:Y:S02]  /*01c0*/  PRMT R11, R2, 0x7770, RZ ;  /* 0x00007770020b7816 */ /* 0x020fe400000000ff */
[----:B------:R-:W-:Y:S02]  /*01d0*/  PRMT R4, R3, 0x7610, R4 ;  /* 0x0000761003047816 */ /* 0x000fe40000000004 */
[----:B------:R-:W-:Y:S02]  /*01e0*/  PRMT R3, R6, 0x7610, R3 ;  /* 0x0000761006037816 */ /* 0x000fe40000000003 */
[----:B------:R-:W-:Y:S02]  /*01f0*/  PRMT R5, R7, 0x7610, R5 ;  /* 0x0000761007057816 */ /* 0x000fe40000000005 */
[----:B------:R-:W-:-:S02]  /*0200*/  PRMT R6, R8, 0x7610, R6 ;  /* 0x0000761008067816 */ /* 0x000fc40000000006 */
[----:B------:R-:W-:Y:S02]  /*0210*/  PRMT R7, R9, 0x7610, R7 ;  /* 0x0000761009077816 */ /* 0x000fe40000000007 */
[----:B------:R-:W-:Y:S02]  /*0220*/  PRMT R8, R10, 0x7610, R8 ;  /* 0x000076100a087816 */ /* 0x000fe40000000008 */
[----:B------:R-:W-:Y:S01]  /*0230*/  PRMT R9, R11, 0x7610, R9 ;  /* 0x000076100b097816 */ /* 0x000fe20000000009 */
[----:B------:R-:W-:Y:S06]  /*0240*/  @!P0 BRA `(.L_x_20008) ;  /* 0x0000000800f88947 */ /* 0x000fec0003800000 */
[----:B------:R-:W-:Y:S01]  /*0250*/  ISETP.NE.AND P0, PT, R16, RZ, PT ;  /* 0x000000ff1000720c */ /* 0x000fe20003f05270 */
        /* <DEDUP_REMOVED lines=9> */
[----:B------:R-:W-:Y:S01]  /*02f0*/  PRMT R10, R16, 0x8880, RZ ;  /* 0x00008880100a7816 */ /* 0x000fe200000000ff */
[----:B------:R-:W-:Y:S01]  /*0300*/  IMAD.MOV.U32 R12, RZ, RZ, 0x1 ;  /* 0x00000001ff0c7424 */ /* 0x000fe200078e00ff */
[----:B------:R-:W-:Y:S02]  /*0310*/  PRMT R11, R2, 0x7771, RZ ;  /* 0x00007771020b7816 */ /* 0x000fe400000000ff */
[----:B------:R-:W-:-:S04]  /*0320*/  PRMT R10, R10, 0x7710, RZ ;  /* 0x000077100a0a7816 */ /* 0x000fc800000000ff */
[----:B------:R-:W-:-:S07]  /*0330*/  PRMT R13, R10, 0x7610, R13 ;  /* 0x000076100a0d7816 */ /* 0x000fce000000000d */
.L_x_20010:
[C---:B------:R-:W-:Y:S02]  /*0340*/  LOP3.LUT R14, R13.reuse, 0x1, RZ, 0xc0, !PT ;  /* 0x000000010d0e7812 */ /* 0x040fe400078ec0ff */
[----:B------:R-:W-:Y:S02]  /*0350*/  PRMT R16, R4, 0x9910, RZ ;  /* 0x0000991004107816 */ /* 0x000fe400000000ff */
        /* <DEDUP_REMOVED lines=15> */
[----:B------:R-:W-:Y:S01]  /*0450*/  IMAD.MOV.U32 R13, RZ, RZ, 0x1 ;  /* 0x00000001ff0d7424 */ /* 0x000fe200078e00ff */
[----:B------:R-:W-:-:S07]  /*0460*/  PRMT R4, R10, 0x7610, R4 ;  /* 0x000076100a047816 */ /* 0x000fce0000000004 */
.L_x_20011:
        /* <DEDUP_REMOVED lines=17> */
[----:B------:R-:W-:Y:S01]  /*0580*/  IMAD.MOV.U32 R14, RZ, RZ, 0x1 ;  /* 0x00000001ff0e7424 */ /* 0x000fe200078e00ff */
[----:B------:R-:W-:-:S07]  /*0590*/  PRMT R3, R10, 0x7610, R3 ;  /* 0x000076100a037816 */ /* 0x000fce0000000003 */
.L_x_20012:
        /* <DEDUP_REMOVED lines=19> */
.L_x_20013:
        /* <DEDUP_REMOVED lines=19> */
[----:B------:R-:W-:Y:S01]  /*0800*/  IMAD.MOV.U32 R17, RZ, RZ, 0x1 ;  /* 0x00000001ff117424 */ /* 0x000fe200078e00ff */
[----:B------:R-:W-:-:S07]  /*0810*/  PRMT R3, R10, 0x7610, R3 ;  /* 0x000076100a037816 */ /* 0x000fce0000000003 */
.L_x_20014:
        /* <DEDUP_REMOVED lines=21> */
.L_x_20015:
        /* <DEDUP_REMOVED lines=19> */
.L_x_20016:
        /* <DEDUP_REMOVED lines=19> */
[C---:B------:R-:W-:Y:S01]  /*0bd0*/  LOP3.LUT R4, R10.reuse, 0x1, RZ, 0xc0, !PT ;  /* 0x000000010a047812 */ /* 0x040fe200078ec0ff */
[----:B------:R-:W-:-:S03]  /*0be0*/  VIADD R3, R10, 0x1 ;  /* 0x000000010a037836 */ /* 0x000fc60000000000 */
[----:B------:R-:W-:Y:S02]  /*0bf0*/  ISETP.NE.U32.AND P0, PT, R4, 0x1, PT ;  /* 0x000000010400780c */ /* 0x000fe40003f05070 */
[----:B------:R-:W-:Y:S02]  /*0c00*/  LOP3.LUT R3, R3, 0xff, RZ, 0xc0, !PT ;  /* 0x000000ff03037812 */ /* 0x000fe400078ec0ff */
[----:B------:R-:W-:Y:S02]  /*0c10*/  SEL R11, R11, 0x1, !P0 ;  /* 0x000000010b0b7807 */ /* 0x000fe40004000000 */
[----:B------:R-:W-:Y:S02]  /*0c20*/  ISETP.GE.U32.AND P0, PT, R3, 0x3, PT ;  /* 0x000000030300780c */ /* 0x000fe40003f06070 */
[----:B------:R-:W-:Y:S02]  /*0c30*/  PRMT R4, R2, 0x7771, RZ ;  /* 0x0000777102047816 */ /* 0x000fe400000000ff */
[----:B------:R-:W-:-:S02]  /*0c40*/  LOP3.LUT R3, R10, 0x80, RZ, 0xc0, !PT ;  /* 0x000000800a037812 */ /* 0x000fc400078ec0ff */
[----:B------:R-:W-:Y:S01]  /*0c50*/  PRMT R2, R11, 0x9910, RZ ;  /* 0x000099100b027816 */ /* 0x000fe200000000ff */
[----:B------:R-:W-:Y:S01]  /*0c60*/  IMAD R4, R4, R4, RZ ;  /* 0x0000000404047224 */ /* 0x000fe200078e02ff */
[----:B------:R-:W-:Y:S02]  /*0c70*/  LEA.HI R3, R3, R10, RZ, 0x19 ;  /* 0x0000000a03037211 */ /* 0x000fe400078fc8ff */
[----:B------:R-:W-:-:S03]  /*0c80*/  PRMT R10, R2, 0x7610, R10 ;  /* 0x00007610020a7816 */ /* 0x000fc6000000000a */
[----:B------:R-:W-:Y:S05]  /*0c90*/  @!P0 BRA `(.L_x_20009) ;  /* 0x0000000400b08947 */ /* 0x000fea0003800000 */
[----:B------:R-:W-:Y:S02]  /*0ca0*/  PRMT R2, R3, 0x8880, RZ ;  /* 0x0000888003027816 */ /* 0x000fe400000000ff */
[----:B------:R-:W-:Y:S02]  /*0cb0*/  PRMT R5, R4, 0x7610, R5 ;  /* 0x0000761004057816 */ /* 0x000fe40000000005 */
[----:B------:R-:W-:-:S04]  /*0cc0*/  SHF.R.S32.HI R2, RZ, 0x1, R2 ;  /* 0x00000001ff027819 */ /* 0x000fc80000011402 */
[----:B------:R-:W-:-:S07]  /*0cd0*/  PRMT R6, R2, 0x7610, R6 ;  /* 0x0000761002067816 */ /* 0x000fce0000000006 */
.L_x_20017:
        /* <DEDUP_REMOVED lines=21> */
.L_x_20008:
[----:B------:R-:W-:Y:S01]  /*0e30*/  PRMT R4, R4, 0x9910, RZ ;  /* 0x0000991004047816 */ /* 0x000fe200000000ff */
[----:B------:R-:W-:Y:S01]  /*0e40*/  BSSY B0, `(.L_x_20018) ;  /* 0x000000e000007945 */ /* 0x000fe20003800000 */
[----:B------:R-:W-:Y:S01]  /*0e50*/  LOP3.LUT R16, R16, 0x1, RZ, 0xc0, !PT ;  /* 0x0000000110107812 */ /* 0x000fe200078ec0ff */
        /* <DEDUP_REMOVED lines=9> */
[----:B------:R-:W-:Y:S02]  /*0ef0*/  ISETP.NE.AND P0, PT, R4, 0xff, PT ;  /* 0x000000ff0400780c */ /* 0x000fe40003f05270 */
[----:B------:R-:W-:-:S11]  /*0f00*/  PRMT R12, R3, 0x7610, R12 ;  /* 0x00007610030c7816 */ /* 0x000fd6000000000c */
[----:B------:R-:W-:-:S07]  /*0f10*/  @P0 PRMT R12, RZ, 0x7610, R12 ;  /* 0x00007610ff0c0816 */ /* 0x000fce000000000c */
.L_x_20019:
[----:B------:R-:W-:Y:S05]  /*0f20*/  BSYNC B0 ;  /* 0x0000000000007941 */ /* 0x000fea0003800000 */
.L_x_20018:
[----:B------:R-:W-:Y:S01]  /*0f30*/  PRMT R11, R2, 0x7771, RZ ;  /* 0x00007771020b7816 */ /* 0x000fe200000000ff */
[----:B------:R-:W-:Y:S01]  /*0f40*/  IMAD.MOV.U32 R2, RZ, RZ, R10 ;  /* 0x000000ffff027224 */ /* 0x000fe200078e000a */
[----:B------:R-:W-:Y:S01]  /*0f50*/  PRMT R6, R6, 0x9910, RZ ;  /* 0x0000991006067816 */ /* 0x000fe200000000ff */
[----:B------:R-:W-:Y:S01]  /*0f60*/  IMAD.MOV.U32 R4, RZ, RZ, R5 ;  /* 0x000000ffff047224 */ /* 0x000fe200078e0005 */
[----:B------:R-:W-:Y:S01]  /*0f70*/  PRMT R7, R7, 0x9910, RZ ;  /* 0x0000991007077816 */ /* 0x000fe200000000ff */
[----:B------:R-:W-:Y:S01]  /*0f80*/  BSSY B0, `(.L_x_20020) ;  /* 0x0000013000007945 */ /* 0x000fe20003800000 */
[----:B------:R-:W-:Y:S01]  /*0f90*/  ISETP.NE.AND P6, PT, R2, 0x1, PT ;  /* 0x000000010200780c */ /* 0x000fe20003fc5270 */
[----:B------:R-:W-:Y:S01]  /*0fa0*/  IMAD.MOV.U32 R5, RZ, RZ, R6 ;  /* 0x000000ffff057224 */ /* 0x000fe200078e0006 */
[----:B------:R-:W-:Y:S01]  /*0fb0*/  PRMT R8, R8, 0x9910, RZ ;  /* 0x0000991008087816 */ /* 0x000fe200000000ff */
[----:B------:R-:W-:Y:S01]  /*0fc0*/  IMAD.MOV.U32 R6, RZ, RZ, R7 ;  /* 0x000000ffff067224 */ /* 0x000fe200078e0007 */
[----:B------:R-:W-:-:S02]  /*0fd0*/  PRMT R9, R9, 0x9910, RZ ;  /* 0x0000991009097816 */ /* 0x000fc400000000ff */
[----:B------:R-:W-:Y:S01]  /*0fe0*/  ISETP.NE.AND P0, PT, R4, 0x1, PT ;  /* 0x000000010400780c */ /* 0x000fe20003f05270 */
[----:B------:R-:W-:Y:S01]  /*0ff0*/  IMAD.MOV.U32 R7, RZ, RZ, R8 ;  /* 0x000000ffff077224 */ /* 0x000fe200078e0008 */
[----:B------:R-:W-:Y:S01]  /*1000*/  ISETP.NE.AND P1, PT, R5, 0x1, PT ;  /* 0x000000010500780c */ /* 0x000fe20003f25270 */
[----:B------:R-:W-:Y:S01]  /*1010*/  IMAD.MOV.U32 R8, RZ, RZ, R9 ;  /* 0x000000ffff087224 */ /* 0x000fe200078e0009 */
[----:B------:R-:W-:Y:S01]  /*1020*/  ISETP.NE.AND P2, PT, R6, 0x1, PT ;  /* 0x000000010600780c */ /* 0x000fe20003f45270 */
[----:B------:R-:W-:Y:S01]  /*1030*/  IMAD.MOV.U32 R9, RZ, RZ, R11 ;  /* 0x000000ffff097224 */ /* 0x000fe200078e000b */
[----:B------:R-:W-:Y:S02]  /*1040*/  ISETP.NE.AND P3, PT, R7, 0x1, PT ;  /* 0x000000010700780c */ /* 0x000fe40003f65270 */
[----:B------:R-:W-:Y:S02]  /*1050*/  ISETP.NE.AND P4, PT, R8, 0x1, PT ;  /* 0x000000010800780c */ /* 0x000fe40003f85270 */
[----:B------:R-:W-:Y:S01]  /*1060*/  ISETP.NE.AND P5, PT, R9, 0x1, PT ;  /* 0x000000010900780c */ /* 0x000fe20003fa5270 */
[----:B------:R-:W-:-:S12]  /*1070*/  @!P6 BRA `(.L_x_20021) ;  /* 0x00000000000ce947 */ /* 0x000fd80003800000 */
[----:B------:R-:W-:Y:S02]  /*1080*/  ISETP.NE.AND P6, PT, R2, 0xff, PT ;  /* 0x000000ff0200780c */ /* 0x000fe40003fc5270 */
[----:B------:R-:W-:-:S11]  /*1090*/  PRMT R13, R3, 0x7610, R13 ;  /* 0x00007610030d7816 */ /* 0x000fd6000000000d */
[----:B------:R-:W-:-:S07]  /*10a0*/  @P6 PRMT R13, RZ, 0x7610, R13 ;  /* 0x00007610ff0d6816 */ /* 0x000fce000000000d */
.L_x_20021:
[----:B------:R-:W-:Y:S05]  /*10b0*/  BSYNC B0 ;  /* 0x0000000000007941 */ /* 0x000fea0003800000 */
.L_x_20020:
[----:B------:R-:W-:Y:S01]  /*10c0*/  BSSY B0, `(.L_x_20022) ;  /* 0x0000009000007945 */ /* 0x000fe20003800000 */
[----:B------:R-:W-:Y:S02]  /*10d0*/  IMAD.MOV.U32 R15, RZ, RZ, 0x1 ;  /* 0x00000001ff0f7424 */ /* 0x000fe400078e00ff */
[----:B------:R-:W-:Y:S02]  /*10e0*/  IMAD.MOV.U32 R14, RZ, RZ, 0x1 ;  /* 0x00000001ff0e7424 */ /* 0x000fe400078e00ff */
[----:B------:R-:W-:Y:S02]  /*10f0*/  IMAD.MOV.U32 R18, RZ, RZ, 0x1 ;  /* 0x00000001ff127424 */ /* 0x000fe400078e00ff */
[----:B------:R-:W-:Y:S01]  /*1100*/  IMAD.MOV.U32 R17, RZ, RZ, 0x1 ;  /* 0x00000001ff117424 */ /* 0x000fe200078e00ff */
[----:B------:R-:W-:Y:S06]  /*1110*/  @!P0 BRA `(.L_x_20023) ;  /* 0x00000000000c8947 */ /* 0x000fec0003800000 */
[----:B------:R-:W-:Y:S02]  /*1120*/  ISETP.NE.AND P0, PT, R4, 0xff, PT ;  /* 0x000000ff0400780c */ /* 0x000fe40003f05270 */
[----:B------:R-:W-:-:S11]  /*1130*/  PRMT R14, R3, 0x7610, R14 ;  /* 0x00007610030e7816 */ /* 0x000fd6000000000e */
[----:B------:R-:W-:-:S07]  /*1140*/  @P0 PRMT R14, RZ, 0x7610, R14 ;  /* 0x00007610ff0e0816 */ /* 0x000fce000000000e */
.L_x_20023:
[----:B------:R-:W-:Y:S05]  /*1150*/  BSYNC B0 ;  /* 0x0000000000007941 */ /* 0x000fea0003800000 */
.L_x_20022:
[----:B------:R-:W-:Y:S04]  /*1160*/  BSSY B0, `(.L_x_20024) ;  /* 0x0000005000007945 */ /* 0x000fe80003800000 */
[----:B------:R-:W-:Y:S05]  /*1170*/  @!P1 BRA `(.L_x_20025) ;  /* 0x00000000000c9947 */ /* 0x000fea0003800000 */
[----:B------:R-:W-:Y:S02]  /*1180*/  ISETP.NE.AND P0, PT, R5, 0xff, PT ;  /* 0x000000ff0500780c */ /* 0x000fe40003f05270 */
[----:B------:R-:W-:-:S11]  /*1190*/  PRMT R15, R3, 0x7610, R15 ;  /* 0x00007610030f7816 */ /* 0x000fd6000000000f */
[----:B------:R-:W-:-:S07]  /*11a0*/  @P0 PRMT R15, RZ, 0x7610, R15 ;  /* 0x00007610ff0f0816 */ /* 0x000fce000000000f */
.L_x_20025:
[----:B------:R-:W-:Y:S05]  /*11b0*/  BSYNC B0 ;  /* 0x0000000000007941 */ /* 0x000fea0003800000 */
.L_x_20024:
[----:B------:R-:W-:Y:S01]  /*11c0*/  BSSY B0, `(.L_x_20026) ;  /* 0x0000006000007945 */ /* 0x000fe20003800000 */
[----:B------:R-:W-:-:S03]  /*11d0*/  IMAD.MOV.U32 R19, RZ, RZ, 0x1 ;  /* 0x00000001ff137424 */ /* 0x000fc600078e00ff */
[----:B------:R-:W-:Y:S05]  /*11e0*/  @!P2 BRA `(.L_x_20027) ;  /* 0x00000000000ca947 */ /* 0x000fea0003800000 */
[----:B------:R-:W-:Y:S02]  /*11f0*/  ISETP.NE.AND P0, PT, R6, 0xff, PT ;  /* 0x000000ff0600780c */ /* 0x000fe40003f05270 */
[----:B------:R-:W-:-:S11]  /*1200*/  PRMT R17, R3, 0x7610, R17 ;  /* 0x0000761003117816 */ /* 0x000fd60000000011 */
[----:B------:R-:W-:-:S07]  /*1210*/  @P0 PRMT R17, RZ, 0x7610, R17 ;  /* 0x00007610ff110816 */ /* 0x000fce0000000011 */
.L_x_20027:
[----:B------:R-:W-:Y:S05]  /*1220*/  BSYNC B0 ;  /* 0x0000000000007941 */ /* 0x000fea0003800000 */
.L_x_20026:
[----:B------:R-:W-:Y:S04]  /*1230*/  BSSY B0, `(.L_x_20028) ;  /* 0x0000005000007945 */ /* 0x000fe80003800000 */
[----:B------:R-:W-:Y:S05]  /*1240*/  @!P3 BRA `(.L_x_20029) ;  /* 0x00000000000cb947 */ /* 0x000fea0003800000 */
[----:B------:R-:W-:Y:S02]  /*1250*/  ISETP.NE.AND P0, PT, R7, 0xff, PT ;  /* 0x000000ff0700780c */ /* 0x000fe40003f05270 */
[----:B------:R-:W-:-:S11]  /*1260*/  PRMT R18, R3, 0x7610, R18 ;  /* 0x0000761003127816 */ /* 0x000fd60000000012 */
[----:B------:R-:W-:-:S07]  /*1270*/  @P0 PRMT R18, RZ, 0x7610, R18 ;  /* 0x00007610ff120816 */ /* 0x000fce0000000012 */
.L_x_20029:
[----:B------:R-:W-:Y:S05]  /*1280*/  BSYNC B0 ;  /* 0x0000000000007941 */ /* 0x000fea0003800000 */
.L_x_20028:
[----:B------:R-:W-:Y:S01]  /*1290*/  BSSY B0, `(.L_x_20030) ;  /* 0x0000006000007945 */ /* 0x000fe20003800000 */
[----:B------:R-:W-:-:S03]  /*12a0*/  IMAD.MOV.U32 R10, RZ, RZ, 0x1 ;  /* 0x00000001ff0a7424 */ /* 0x000fc600078e00ff */
[----:B------:R-:W-:Y:S05]  /*12b0*/  @!P4 BRA `(.L_x_20031) ;  /* 0x00000000000cc947 */ /* 0x000fea0003800000 */
[----:B------:R-:W-:Y:S02]  /*12c0*/  ISETP.NE.AND P0, PT, R8, 0xff, PT ;  /* 0x000000ff0800780c */ /* 0x000fe40003f05270 */
[----:B------:R-:W-:-:S11]  /*12d0*/  PRMT R19, R3, 0x7610, R19 ;  /* 0x0000761003137816 */ /* 0x000fd60000000013 */
[----:B------:R-:W-:-:S07]  /*12e0*/  @P0 PRMT R19, RZ, 0x7610, R19 ;  /* 0x00007610ff130816 */ /* 0x000fce0000000013 */
.L_x_20031:
[----:B------:R-:W-:Y:S05]  /*12f0*/  BSYNC B0 ;  /* 0x0000000000007941 */ /* 0x000fea0003800000 */
.L_x_20030:
[----:B------:R-:W-:Y:S04]  /*1300*/  BSSY B0, `(.L_x_20009) ;  /* 0x0000005000007945 */ /* 0x000fe80003800000 */
[----:B------:R-:W-:Y:S05]  /*1310*/  @!P5 BRA `(.L_x_20032) ;  /* 0x00000000000cd947 */ /* 0x000fea0003800000 */
[----:B------:R-:W-:Y:S02]  /*1320*/  ISETP.NE.AND P0, PT, R9, 0xff, PT ;  /* 0x000000ff0900780c */ /* 0x000fe40003f05270 */
[----:B------:R-:W-:-:S11]  /*1330*/  PRMT R10, R3, 0x7610, R10 ;  /* 0x00007610030a7816 */ /* 0x000fd6000000000a */
[----:B------:R-:W-:-:S07]  /*1340*/  @P0 PRMT R10, RZ, 0x7610, R10 ;  /* 0x00007610ff0a0816 */ /* 0x000fce000000000a */
.L_x_20032:
[----:B------:R-:W-:Y:S05]  /*1350*/  BSYNC B0 ;  /* 0x0000000000007941 */ /* 0x000fea0003800000 */
.L_x_20009:
[----:B------:R-:W-:Y:S01]  /*1360*/  ULDC.64 UR6, c[0x0][0x228] ;  /* 0x00008a0000067ab9 */ /* 0x000fe20000000a00 */
[----:B------:R-:W-:Y:S01]  /*1370*/  PRMT R13, R13, 0x7604, R12 ;  /* 0x000076040d0d7816 */ /* 0x000fe2000000000c */
[----:B------:R-:W-:Y:S01]  /*1380*/  UIADD3 UR5, UP0, UR4, UR6, URZ ;  /* 0x0000000604057290 */ /* 0x000fe2000ff1e03f */
[----:B------:R-:W-:Y:S02]  /*1390*/  PRMT R15, R15, 0x7604, R14 ;  /* 0x000076040f0f7816 */ /* 0x000fe4000000000e */
[----:B------:R-:W-:Y:S01]  /*13a0*/  PRMT R17, R18, 0x7604, R17 ;  /* 0x0000760412117816 */ /* 0x000fe20000000011 */
[----:B------:R-:W-:Y:S01]  /*13b0*/  UIADD3.X UR6, URZ, UR7, URZ, UP0, !UPT ;  /* 0x000000073f067290 */ /* 0x000fe200087fe43f */
[----:B------:R-:W-:Y:S01]  /*13c0*/  PRMT R19, R10, 0x7604, R19 ;  /* 0x000076040a137816 */ /* 0x000fe20000000013 */
[----:B------:R-:W-:-:S04]  /*13d0*/  IMAD.U32 R2, RZ, RZ, UR5 ;  /* 0x00000005ff027e24 */ /* 0x000fc8000f8e00ff */
[----:B------:R-:W-:Y:S02]  /*13e0*/  IMAD.U32 R3, RZ, RZ, UR6 ;  /* 0x00000006ff037e24 */ /* 0x000fe4000f8e00ff */
[----:B------:R-:W-:-:S05]  /*13f0*/  IMAD.WIDE R2, R0, 0x2, R2 ;  /* 0x0000000200027825 */ /* 0x000fca00078e0202 */
[----:B------:R-:W-:Y:S04]  /*1400*/  STG.E.U16 desc[UR8][R2.64], R13 ;  /* 0x0000000d02007986 */ /* 0x000fe8000c101508 */
[----:B------:R-:W-:Y:S04]  /*1410*/  STG.E.U16 desc[UR8][R2.64+0x100], R15 ;  /* 0x0001000f02007986 */ /* 0x000fe8000c101508 */
[----:B------:R-:W-:Y:S04]  /*1420*/  STG.E.U16 desc[UR8][R2.64+0x200], R17 ;  /* 0x0002001102007986 */ /* 0x000fe8000c101508 */
[----:B------:R-:W-:Y:S01]  /*1430*/  STG.E.U16 desc[UR8][R2.64+0x300], R19 ;  /* 0x0003001302007986 */ /* 0x000fe2000c101508 */
[----:B------:R-:W-:Y:S05]  /*1440*/  EXIT ;  /* 0x000000000000794d */ /* 0x000fea0003800000 */
.L_x_20007:
        /* <DEDUP_REMOVED lines=8> */
[C---:B------:R-:W-:Y:S02]  /*14d0*/  @!P1 VIADD R19, R17.reuse, UR4 ;  /* 0x0000000411139c36 */ /* 0x040fe40008000000 */
[----:B------:R-:W-:-:S05]  /*14e0*/  @!P1 VIADD R17, R17, 0x80 ;  /* 0x0000008011119836 */ /* 0x000fca0000000000 */
[----:B------:R-:W-:-:S13]  /*14f0*/  ISETP.GE.AND P2, PT, R17, R0, PT ;  /* 0x000000001100720c */ /* 0x000fda0003f46270 */
[----:B------:R-:W-:Y:S05]  /*1500*/  @P2 BRA `(.L_x_20034) ;  /* 0x0000000000302947 */ /* 0x000fea0003800000 */
[C---:B------:R-:W-:Y:S01]  /*1510*/  VIADD R14, R17.reuse, UR4 ;  /* 0x00000004110e7c36 */ /* 0x040fe20008000000 */
[----:B------:R-:W-:Y:S01]  /*1520*/  ULDC.64 UR6, c[0x0][0x230] ;  /* 0x00008c0000067ab9 */ /* 0x000fe20000000a00 */
[----:B------:R-:W-:-:S03]  /*1530*/  VIADD R17, R17, 0x80 ;  /* 0x0000008011117836 */ /* 0x000fc60000000000 */
[----:B------:R-:W-:Y:S02]  /*1540*/  IADD3 R14, P2, R14, UR6, RZ ;  /* 0x000000060e0e7c10 */ /* 0x000fe4000ff5e0ff */
[----:B------:R-:W-:-:S03]  /*1550*/  ISETP.GE.AND P3, PT, R17, R0, PT ;  /* 0x000000001100720c */ /* 0x000fc60003f66270 */
[----:B------:R-:W-:-:S05]  /*1560*/  IMAD.X R15, RZ, RZ, UR7, P2 ;  /* 0x00000007ff0f7e24 */ /* 0x000fca00090e06ff */
[----:B------:R0:W5:Y:S05]  /*1570*/  LDG.E.U8 R14, desc[UR8][R14.64] ;  /* 0x000000080e0e7981 */ /* 0x00016a000c1e1100 */
[----:B------:R-:W-:-:S05]  /*1580*/  @!P3 VIADD R2, R17, UR4 ;  /* 0x000000041102bc36 */ /* 0x000fca0008000000 */
[----:B------:R-:W-:-:S05]  /*1590*/  @!P3 IADD3 R2, P4, R2, UR6, RZ ;  /* 0x000000060202bc10 */ /* 0x000fca000ff9e0ff */
[----:B------:R-:W-:-:S05]  /*15a0*/  @!P3 IMAD.X R3, RZ, RZ, UR7, P4 ;  /* 0x00000007ff03be24 */ /* 0x000fca000a0e06ff */
[----:B------:R0:W5:Y:S01]  /*15b0*/  @!P3 LDG.E.U8 R13, desc[UR8][R2.64] ;  /* 0x00000008020db981 */ /* 0x000162000c1e1100 */
[----:B------:R-:W-:-:S07]  /*15c0*/  @!P3 VIADD R17, R17, 0x80 ;  /* 0x000000801111b836 */ /* 0x000fce0000000000 */
.L_x_20034:
[----:B------:R-:W-:Y:S05]  /*15d0*/  BSYNC B0 ;  /* 0x0000000000007941 */ /* 0x000fea0003800000 */
.L_x_20033:
[----:B------:R-:W-:Y:S01]  /*15e0*/  ISETP.GE.AND P2, PT, R17, R0, PT ;  /* 0x000000001100720c */ /* 0x000fe20003f46270 */
[----:B------:R-:W-:Y:S01]  /*15f0*/  BSSY B0, `(.L_x_20035) ;  /* 0x0000010000007945 */ /* 0x000fe20003800000 */
[----:B------:R-:W-:Y:S02]  /*1600*/  PRMT R10, RZ, 0x7610, R10 ;  /* 0x00007610ff0a7816 */ /* 0x000fe4000000000a */
[----:B------:R-:W-:-:S09]  /*1610*/  PRMT R12, RZ, 0x7610, R12 ;  /* 0x00007610ff0c7816 */ /* 0x000fd2000000000c */
[----:B------:R-:W-:Y:S05]  /*1620*/  @P2 BRA `(.L_x_20036) ;  /* 0x0000000000302947 */ /* 0x000fea0003800000 */
[C---:B0-----:R-:W-:Y:S01]  /*1630*/  VIADD R2, R17.reuse, UR4 ;  /* 0x0000000411027c36 */ /* 0x041fe20008000000 */
        /* <DEDUP_REMOVED lines=11> */
.L_x_20036:
[----:B------:R-:W-:Y:S05]  /*16f0*/  BSYNC B0 ;  /* 0x0000000000007941 */ /* 0x000fea0003800000 */
.L_x_20035:
[----:B------:R-:W-:Y:S01]  /*1700*/  ISETP.GE.AND P3, PT, R17, R0, PT ;  /* 0x000000001100720c */ /* 0x000fe20003f66270 */
[----:B------:R-:W2:Y:S01]  /*1710*/  @!P0 LDC.64 R8, c[0x0][0x230] ;  /* 0x00008c00ff088b82 */ /* 0x000ea20000000a00 */
[----:B0-----:R-:W-:-:S07]  /*1720*/  @!P0 VIADD R15, R11, UR4 ;  /* 0x000000040b0f8c36 */ /* 0x001fce0008000000 */
[----:B-1----:R-:W0:Y:S04]  /*1730*/  @!P1 LDC.64 R2, c[0x0][0x230] ;  /* 0x00008c00ff029b82 */ /* 0x002e280000000a00 */
[C---:B------:R-:W-:Y:S02]  /*1740*/  @!P3 VIADD R21, R17.reuse, UR4 ;  /* 0x000000041115bc36 */ /* 0x040fe40008000000 */
[----:B------:R-:W-:Y:S02]  /*1750*/  @!P3 VIADD R17, R17, 0x80 ;  /* 0x000000801111b836 */ /* 0x000fe40000000000 */
[----:B------:R-:W1:Y:S03]  /*1760*/  @!P3 LDC.64 R4, c[0x0][0x230] ;  /* 0x00008c00ff04bb82 */ /* 0x000e660000000a00 */
[----:B------:R-:W-:-:S02]  /*1770*/  ISETP.GE.AND P2, PT, R17, R0, PT ;  /* 0x000000001100720c */ /* 0x000fc40003f46270 */
[----:B--2---:R-:W-:Y:S02]  /*1780*/  @!P0 IADD3 R8, P4, R15, R8, RZ ;  /* 0x000000080f088210 */ /* 0x004fe40007f9e0ff */
[----:B------:R-:W-:Y:S02]  /*1790*/  PRMT R18, RZ, 0x7610, R18 ;  /* 0x00007610ff127816 */ /* 0x000fe40000000012 */
[----:B------:R-:W-:Y:S01]  /*17a0*/  PRMT R15, RZ, 0x7610, R15 ;  /* 0x00007610ff0f7816 */ /* 0x000fe2000000000f */
[----:B------:R-:W-:-:S06]  /*17b0*/  @!P0 IMAD.X R9, RZ, RZ, R9, P4 ;  /* 0x000000ffff098224 */ /* 0x000fcc00020e0609 */
[----:B------:R-:W2:Y:S01]  /*17c0*/  @!P2 LDC.64 R6, c[0x0][0x230] ;  /* 0x00008c00ff06ab82 */ /* 0x000ea20000000a00 */
[----:B------:R-:W-:Y:S01]  /*17d0*/  @!P2 VIADD R17, R17, UR4 ;  /* 0x000000041111ac36 */ /* 0x000fe20008000000 */
[----:B0-----:R-:W-:Y:S01]  /*17e0*/  @!P1 IADD3 R2, P4, R19, R2, RZ ;  /* 0x0000000213029210 */ /* 0x001fe20007f9e0ff */
[----:B------:R0:W5:Y:S01]  /*17f0*/  @!P0 LDG.E.U8 R15, desc[UR8][R8.64] ;  /* 0x00000008080f8981 */ /* 0x000162000c1e1100 */
[----:B------:R-:W-:Y:S02]  /*1800*/  PRMT R19, RZ, 0x7610, R19 ;  /* 0x00007610ff137816 */ /* 0x000fe40000000013 */
[----:B-1----:R-:W-:-:S05]  /*1810*/  @!P3 IADD3 R4, P6, R21, R4, RZ ;  /* 0x000000041504b210 */ /* 0x002fca0007fde0ff */
[----:B------:R-:W-:-:S05]  /*1820*/  @!P3 IMAD.X R5, RZ, RZ, R5, P6 ;  /* 0x000000ffff05b224 */ /* 0x000fca00030e0605 */
[----:B------:R1:W5:Y:S01]  /*1830*/  @!P3 LDG.E.U8 R18, desc[UR8][R4.64] ;  /* 0x000000080412b981 */ /* 0x000362000c1e1100 */
[----:B--2---:R-:W-:-:S05]  /*1840*/  @!P2 IADD3 R6, P5, R17, R6, RZ ;  /* 0x000000061106a210 */ /* 0x004fca0007fbe0ff */
[----:B------:R-:W-:-:S05]  /*1850*/  @!P2 IMAD.X R7, RZ, RZ, R7, P5 ;  /* 0x000000ffff07a224 */ /* 0x000fca00028e0607 */
[----:B------:R1:W5:Y:S01]  /*1860*/  @!P2 LDG.E.U8 R19, desc[UR8][R6.64] ;  /* 0x000000080613a981 */ /* 0x000362000c1e1100 */
[----:B------:R-:W-:Y:S01]  /*1870*/  PRMT R17, RZ, 0x7610, R17 ;  /* 0x00007610ff117816 */ /* 0x000fe20000000011 */
[----:B------:R-:W-:Y:S01]  /*1880*/  @!P1 IMAD.X R3, RZ, RZ, R3, P4 ;  /* 0x000000ffff039224 */ /* 0x000fe200020e0603 */
        /* <DEDUP_REMOVED lines=20> */
[----:B------:R-:W-:Y:S02]  /*19d0*/  PRMT R9, R16, 0x8880, RZ ;  /* 0x0000888010097816 */ /* 0x000fe400000000ff */
[-C--:B------:R-:W-:Y:S01]  /*19e0*/  ISETP.GE.AND P3, PT, R21, R0.reuse, PT ;  /* 0x000000001500720c */ /* 0x080fe20003f66270 */
[----:B------:R-:W-:Y:S01]  /*19f0*/  VIADD R21, R11, 0x280 ;  /* 0x000002800b157836 */ /* 0x000fe20000000000 */
[----:B------:R-:W-:-:S02]  /*1a00*/  ISETP.GE.AND P5, PT, R25, R0, PT ;  /* 0x000000001900720c */ /* 0x000fc40003fa6270 */
[----:B------:R-:W-:Y:S02]  /*1a10*/  ISETP.GE.AND P2, PT, R23, R0, PT ;  /* 0x000000001700720c */ /* 0x000fe40003f46270 */
[----:B------:R-:W-:Y:S01]  /*1a20*/  PRMT R9, R9, 0x7710, RZ ;  /* 0x0000771009097816 */ /* 0x000fe200000000ff */
[----:B------:R-:W-:Y:S10]  /*1a30*/  @P0 BRA `(.L_x_20040) ;  /* 0x0000000000540947 */ /* 0x000ff40003800000 */
[----:B------:R-:W-:Y:S01]  /*1a40*/  IMAD.MOV.U32 R20, RZ, RZ, 0x1 ;  /* 0x00000001ff147424 */ /* 0x000fe200078e00ff */
[----:B------:R-:W-:-:S07]  /*1a50*/  PRMT R16, R9, 0x7610, R16 ;  /* 0x0000761009107816 */ /* 0x000fce0000000010 */
.L_x_20041:
[C---:B------:R-:W-:Y:S02]  /*1a60*/  LOP3.LUT R23, R16.reuse, 0x80, RZ, 0xc0, !PT ;  /* 0x0000008010177812 */ /* 0x040fe400078ec0ff */
[C---:B------:R-:W-:Y:S02]  /*1a70*/  LOP3.LUT R22, R16.reuse, 0x1, RZ, 0xc0, !PT ;  /* 0x0000000110167812 */ /* 0x040fe400078ec0ff */
[----:B------:R-:W-:Y:S01]  /*1a80*/  LEA.HI R23, R23, R16, RZ, 0x19 ;  /* 0x0000001017177211 */ /* 0x000fe200078fc8ff */
[----:B------:R-:W-:Y:S01]  /*1a90*/  VIADD R16, R16, 0x1 ;  /* 0x0000000110107836 */ /* 0x000fe20000000000 */
[----:B------:R-:W-:Y:S02]  /*1aa0*/  ISETP.NE.U32.AND P1, PT, R22, 0x1, PT ;  /* 0x000000011600780c */ /* 0x000fe40003f25070 */
[----:B------:R-:W-:Y:S02]  /*1ab0*/  PRMT R22, R20, 0x9910, RZ ;  /* 0x0000991014167816 */ /* 0x000fe400000000ff */
[----:B------:R-:W-:-:S02]  /*1ac0*/  LOP3.LUT R16, R16, 0xff, RZ, 0xc0, !PT ;  /* 0x000000ff10107812 */ /* 0x000fc400078ec0ff */
[C---:B-----5:R-:W-:Y:S02]  /*1ad0*/  SEL R20, R15.reuse, 0x1, !P1 ;  /* 0x000000010f147807 */ /* 0x060fe40004800000 */
[----:B------:R-:W-:Y:S02]  /*1ae0*/  ISETP.GT.U32.AND P1, PT, R16, 0x2, PT ;  /* 0x000000021000780c */ /* 0x000fe40003f24070 */
[----:B------:R-:W-:Y:S01]  /*1af0*/  PRMT R24, R15, 0x9910, RZ ;  /* 0x000099100f187816 */ /* 0x000fe200000000ff */
[----:B------:R-:W-:Y:S01]  /*1b00*/  IMAD.MOV.U32 R15, RZ, RZ, R22 ;  /* 0x000000ffff0f7224 */ /* 0x000fe200078e0016 */
[----:B------:R-:W-:Y:S02]  /*1b10*/  PRMT R20, R20, 0x9910, RZ ;  /* 0x0000991014147816 */ /* 0x000fe400000000ff */
[----:B------:R-:W-:Y:S01]  /*1b20*/  PRMT R23, R23, 0x8880, RZ ;  /* 0x0000888017177816 */ /* 0x000fe200000000ff */
[----:B------:R-:W-:Y:S02]  /*1b30*/  IMAD.MOV.U32 R22, RZ, RZ, R24 ;  /* 0x000000ffff167224 */ /* 0x000fe400078e0018 */
[----:B------:R-:W-:Y:S01]  /*1b40*/  IMAD R20, R15, R20, RZ ;  /* 0x000000140f147224 */ /* 0x000fe200078e02ff */
[----:B------:R-:W-:Y:S01]  /*1b50*/  SHF.R.S32.HI R16, RZ, 0x1, R23 ;  /* 0x00000001ff107819 */ /* 0x000fe20000011417 */
[----:B------:R-:W-:-:S05]  /*1b60*/  IMAD R22, R22, R22, RZ ;  /* 0x0000001616167224 */ /* 0x000fca00078e02ff */
[----:B------:R-:W-:Y:S01]  /*1b70*/  PRMT R15, R22, 0x7610, R15 ;  /* 0x00007610160f7816 */ /* 0x000fe2000000000f */
[----:B------:R-:W-:Y:S06]  /*1b80*/  @P1 BRA `(.L_x_20041) ;  /* 0xfffffffc00b41947 */ /* 0x000fec000383ffff */
.L_x_20040:
[----:B------:R-:W-:Y:S05]  /*1b90*/  BSYNC B0 ;  /* 0x0000000000007941 */ /* 0x000fea0003800000 */
.L_x_20039:
[----:B------:R-:W-:Y:S01]  /*1ba0*/  BSSY B0, `(.L_x_20042) ;  /* 0x0000019000007945 */ /* 0x000fe20003800000 */
[----:B------:R-:W-:Y:S01]  /*1bb0*/  ISETP.GE.AND P1, PT, R21, R0, PT ;  /* 0x000000001500720c */ /* 0x000fe20003f26270 */
[----:B-----5:R-:W-:Y:S02]  /*1bc0*/  VIADD R15, R11, 0x300 ;  /* 0x000003000b0f7836 */ /* 0x020fe40000000000 */
[----:B------:R-:W-:Y:S10]  /*1bd0*/  @P5 BRA `(.L_x_20043) ;  /* 0x0000000000545947 */ /* 0x000ff40003800000 */
[----:B------:R-:W-:Y:S01]  /*1be0*/  IMAD.MOV.U32 R8, RZ, RZ, 0x1 ;  /* 0x00000001ff087424 */ /* 0x000fe200078e00ff */
[----:B------:R-:W-:-:S07]  /*1bf0*/  PRMT R16, R9, 0x7610, R16 ;  /* 0x0000761009107816 */ /* 0x000fce0000000010 */
.L_x_20044:
        /* <DEDUP_REMOVED lines=19> */
.L_x_20043:
[----:B------:R-:W-:Y:S05]  /*1d30*/  BSYNC B0 ;  /* 0x0000000000007941 */ /* 0x000fea0003800000 */
.L_x_20042:
[----:B------:R-:W-:Y:S01]  /*1d40*/  BSSY B0, `(.L_x_20045) ;  /* 0x0000017000007945 */ /* 0x000fe20003800000 */
[----:B------:R-:W-:Y:S01]  /*1d50*/  ISETP.GE.AND P5, PT, R15, R0, PT ;  /* 0x000000000f00720c */ /* 0x000fe20003fa6270 */
[----:B------:R-:W-:Y:S02]  /*1d60*/  VIADD R15, R11, 0x380 ;  /* 0x000003800b0f7836 */ /* 0x000fe40000000000 */
[----:B------:R-:W-:Y:S10]  /*1d70*/  @P4 BRA `(.L_x_20046) ;  /* 0x00000000004c4947 */ /* 0x000ff40003800000 */
[----:B------:R-:W-:Y:S01]  /*1d80*/  IMAD.MOV.U32 R7, RZ, RZ, 0x1 ;  /* 0x00000001ff077424 */ /* 0x000fe200078e00ff */
[----:B------:R-:W-:-:S07]  /*1d90*/  PRMT R16, R9, 0x7610, R16 ;  /* 0x0000761009107816 */ /* 0x000fce0000000010 */
.L_x_20047:
        /* <DEDUP_REMOVED lines=17> */
.L_x_20046:
[----:B------:R-:W-:Y:S05]  /*1eb0*/  BSYNC B0 ;  /* 0x0000000000007941 */ /* 0x000fea0003800000 */
.L_x_20045:
[----:B------:R-:W-:Y:S01]  /*1ec0*/  BSSY B0, `(.L_x_20048) ;  /* 0x0000018000007945 */ /* 0x000fe20003800000 */
[----:B------:R-:W-:-:S03]  /*1ed0*/  ISETP.GE.AND P4, PT, R15, R0, PT ;  /* 0x000000000f00720c */ /* 0x000fc60003f86270 */
[----:B------:R-:W-:Y:S10]  /*1ee0*/  @P3 BRA `(.L_x_20049) ;  /* 0x0000000000543947 */ /* 0x000ff40003800000 */
[----:B------:R-:W-:Y:S01]  /*1ef0*/  IMAD.MOV.U32 R6, RZ, RZ, 0x1 ;  /* 0x00000001ff067424 */ /* 0x000fe200078e00ff */
[----:B------:R-:W-:-:S07]  /*1f00*/  PRMT R14, R9, 0x7610, R14 ;  /* 0x00007610090e7816 */ /* 0x000fce000000000e */
.L_x_20050:
        /* <DEDUP_REMOVED lines=19> */
.L_x_20049:
[----:B------:R-:W-:Y:S05]  /*2040*/  BSYNC B0 ;  /* 0x0000000000007941 */ /* 0x000fea0003800000 */
.L_x_20048:
[----:B------:R-:W-:Y:S04]  /*2050*/  BSSY B0, `(.L_x_20051) ;  /* 0x0000017000007945 */ /* 0x000fe80003800000 */
[----:B------:R-:W-:Y:S05]  /*2060*/  @P2 BRA `(.L_x_20052) ;  /* 0x0000000000542947 */ /* 0x000fea0003800000 */
[----:B------:R-:W-:Y:S01]  /*2070*/  IMAD.MOV.U32 R5, RZ, RZ, 0x1 ;  /* 0x00000001ff057424 */ /* 0x000fe200078e00ff */
[----:B------:R-:W-:-:S07]  /*2080*/  PRMT R13, R9, 0x7610, R13 ;  /* 0x00007610090d7816 */ /* 0x000fce000000000d */
.L_x_20053:
        /* <DEDUP_REMOVED lines=19> */
.L_x_20052:
[----:B------:R-:W-:Y:S05]  /*21c0*/  BSYNC B0 ;  /* 0x0000000000007941 */ /* 0x000fea0003800000 */
.L_x_20051:
[----:B------:R-:W-:Y:S04]  /*21d0*/  BSSY B0, `(.L_x_20054) ;  /* 0x0000017000007945 */ /* 0x000fe80003800000 */
[----:B------:R-:W-:Y:S05]  /*21e0*/  @P1 BRA `(.L_x_20055) ;  /* 0x0000000000541947 */ /* 0x000fea0003800000 */
[----:B------:R-:W-:Y:S01]  /*21f0*/  IMAD.MOV.U32 R4, RZ, RZ, 0x1 ;  /* 0x00000001ff047424 */ /* 0x000fe200078e00ff */
[----:B------:R-:W-:-:S07]  /*2200*/  PRMT R12, R9, 0x7610, R12 ;  /* 0x00007610090c7816 */ /* 0x000fce000000000c */
.L_x_20056:
        /* <DEDUP_REMOVED lines=19> */
.L_x_20055:
[----:B------:R-:W-:Y:S05]  /*2340*/  BSYNC B0 ;  /* 0x0000000000007941 */ /* 0x000fea0003800000 */
.L_x_20054:
[----:B------:R-:W-:Y:S04]  /*2350*/  BSSY B0, `(.L_x_20057) ;  /* 0x0000015000007945 */ /* 0x000fe80003800000 */
[----:B------:R-:W-:Y:S05]  /*2360*/  @P5 BRA `(.L_x_20058) ;  /* 0x00000000004c5947 */ /* 0x000fea0003800000 */
[----:B------:R-:W-:Y:S01]  /*2370*/  IMAD.MOV.U32 R3, RZ, RZ, 0x1 ;  /* 0x00000001ff037424 */ /* 0x000fe200078e00ff */
[----:B------:R-:W-:-:S07]  /*2380*/  PRMT R10, R9, 0x7610, R10 ;  /* 0x00007610090a7816 */ /* 0x000fce000000000a */
.L_x_20059:
        /* <DEDUP_REMOVED lines=17> */
.L_x_20058:
[----:B------:R-:W-:Y:S05]  /*24a0*/  BSYNC B0 ;  /* 0x0000000000007941 */ /* 0x000fea0003800000 */
.L_x_20057:
[----:B------:R-:W-:Y:S04]  /*24b0*/  BSSY B0, `(.L_x_20060) ;  /* 0x0000026000007945 */ /* 0x000fe80003800000 */
[----:B------:R-:W-:Y:S05]  /*24c0*/  @P4 BRA `(.L_x_20061) ;  /* 0x0000000000904947 */ /* 0x000fea0003800000 */
        /* <DEDUP_REMOVED lines=10> */
[----:B------:R-:W-:-:S04]  /*2570*/  IMAD.MOV.U32 R10, RZ, RZ, R19 ;  /* 0x000000ffff0a7224 */ /* 0x000fc800078e0013 */
[----:B------:R-:W-:Y:S02]  /*2580*/  IMAD R9, R10, R10, RZ ;  /* 0x0000000a0a097224 */ /* 0x000fe400078e02ff */
[----:B------:R-:W-:Y:S05]  /*2590*/  @!P1 BRA `(.L_x_20061) ;  /* 0x00000000005c9947 */ /* 0x000fea0003800000 */
[----:B------:R-:W-:Y:S02]  /*25a0*/  PRMT R10, R12, 0x8880, RZ ;  /* 0x000088800c0a7816 */ /* 0x000fe400000000ff */
[----:B------:R-:W-:Y:S02]  /*25b0*/  PRMT R12, R9, 0x7610, R12 ;  /* 0x00007610090c7816 */ /* 0x000fe4000000000c */
[----:B------:R-:W-:-:S04]  /*25c0*/  SHF.R.S32.HI R10, RZ, 0x1, R10 ;  /* 0x00000001ff0a7819 */ /* 0x000fc8000001140a */
[----:B------:R-:W-:-:S07]  /*25d0*/  PRMT R14, R10, 0x7610, R14 ;  /* 0x000076100a0e7816 */ /* 0x000fce000000000e */
.L_x_20062:
[C---:B------:R-:W-:Y:S01]  /*25e0*/  LOP3.LUT R9, R14.reuse, 0x1, RZ, 0xc0, !PT ;  /* 0x000000010e097812 */ /* 0x040fe200078ec0ff */
[----:B------:R-:W-:Y:S01]  /*25f0*/  VIADD R13, R14, 0x1 ;  /* 0x000000010e0d7836 */ /* 0x000fe20000000000 */
[----:B------:R-:W-:Y:S02]  /*2600*/  PRMT R15, R2, 0x9910, RZ ;  /* 0x00009910020f7816 */ /* 0x000fe400000000ff */
[----:B------:R-:W-:Y:S02]  /*2610*/  ISETP.NE.U32.AND P1, PT, R9, 0x1, PT ;  /* 0x000000010900780c */ /* 0x000fe40003f25070 */
[----:B------:R-:W-:Y:S02]  /*2620*/  LOP3.LUT R13, R13, 0xff, RZ, 0xc0, !PT ;  /* 0x000000ff0d0d7812 */ /* 0x000fe400078ec0ff */
[----:B------:R-:W-:Y:S02]  /*2630*/  LOP3.LUT R9, R14, 0x80, RZ, 0xc0, !PT ;  /* 0x000000800e097812 */ /* 0x000fe400078ec0ff */
[----:B------:R-:W-:-:S02]  /*2640*/  SEL R2, R12, 0x1, !P1 ;  /* 0x000000010c027807 */ /* 0x000fc40004800000 */
[----:B------:R-:W-:Y:S02]  /*2650*/  ISETP.GE.U32.AND P1, PT, R13, 0x3, PT ;  /* 0x000000030d00780c */ /* 0x000fe40003f26070 */
[----:B------:R-:W-:Y:S01]  /*2660*/  LEA.HI R10, R9, R14, RZ, 0x19 ;  /* 0x0000000e090a7211 */ /* 0x000fe200078fc8ff */
[----:B------:R-:W-:Y:S01]  /*2670*/  IMAD.MOV.U32 R9, RZ, RZ, R15 ;  /* 0x000000ffff097224 */ /* 0x000fe200078e000f */
[----:B------:R-:W-:Y:S02]  /*2680*/  PRMT R16, R12, 0x9910, RZ ;  /* 0x000099100c107816 */ /* 0x000fe400000000ff */
[----:B------:R-:W-:Y:S02]  /*2690*/  PRMT R10, R10, 0x8880, RZ ;  /* 0x000088800a0a7816 */ /* 0x000fe400000000ff */
[----:B------:R-:W-:Y:S01]  /*26a0*/  PRMT R2, R2, 0x9910, RZ ;  /* 0x0000991002027816 */ /* 0x000fe200000000ff */
[----:B------:R-:W-:Y:S01]  /*26b0*/  IMAD.MOV.U32 R12, RZ, RZ, R16 ;  /* 0x000000ffff0c7224 */ /* 0x000fe200078e0010 */
[----:B------:R-:W-:-:S03]  /*26c0*/  SHF.R.S32.HI R10, RZ, 0x1, R10 ;  /* 0x00000001ff0a7819 */ /* 0x000fc6000001140a */
[----:B------:R-:W-:Y:S01]  /*26d0*/  IMAD R12, R12, R12, RZ ;  /* 0x0000000c0c0c7224 */ /* 0x000fe200078e02ff */
[----:B------:R-:W-:Y:S01]  /*26e0*/  PRMT R14, R10, 0x7610, R14 ;  /* 0x000076100a0e7816 */ /* 0x000fe2000000000e */
[----:B------:R-:W-:Y:S01]  /*26f0*/  IMAD R2, R9, R2, RZ ;  /* 0x0000000209027224 */ /* 0x000fe200078e02ff */
[----:B------:R-:W-:Y:S06]  /*2700*/  @P1 BRA `(.L_x_20062) ;  /* 0xfffffffc00b41947 */ /* 0x000fec000383ffff */
.L_x_20061:
[----:B------:R-:W-:Y:S05]  /*2710*/  BSYNC B0 ;  /* 0x0000000000007941 */ /* 0x000fea0003800000 */
.L_x_20060:
[----:B------:R-:W-:Y:S05]  /*2720*/  BRA `(.L_x_20038) ;  /* 0x0000000400887947 */ /* 0x000fea0003800000 */
.L_x_20037:
[C---:B------:R-:W-:Y:S01]  /*2730*/  VIADD R3, R11.reuse, 0x80 ;  /* 0x000000800b037836 */ /* 0x040fe20000000000 */
[----:B------:R-:W-:Y:S01]  /*2740*/  LOP3.LUT R16, R16, 0x1, RZ, 0xc0, !PT ;  /* 0x0000000110107812 */ /* 0x000fe200078ec0ff */
        /* <DEDUP_REMOVED lines=22> */
.L_x_20064:
[----:B------:R-:W-:Y:S05]  /*28b0*/  BSYNC B0 ;  /* 0x0000000000007941 */ /* 0x000fea0003800000 */
.L_x_20063:
[----:B------:R-:W-:Y:S01]  /*28c0*/  BSSY B0, `(.L_x_20065) ;  /* 0x000000b000007945 */ /* 0x000fe20003800000 */
[----:B------:R-:W-:Y:S01]  /*28d0*/  ISETP.GE.AND P1, PT, R3, R0, PT ;  /* 0x000000000300720c */ /* 0x000fe20003f26270 */
[----:B------:R-:W-:Y:S02]  /*28e0*/  VIADD R3, R11, 0x380 ;  /* 0x000003800b037836 */ /* 0x000fe40000000000 */
        /* <DEDUP_REMOVED lines=8> */
.L_x_20066:
[----:B------:R-:W-:Y:S05]  /*2970*/  BSYNC B0 ;  /* 0x0000000000007941 */ /* 0x000fea0003800000 */
.L_x_20065:
[----:B------:R-:W-:Y:S01]  /*2980*/  BSSY B0, `(.L_x_20067) ;  /* 0x000000a000007945 */ /* 0x000fe20003800000 */
[----:B------:R-:W-:-:S03]  /*2990*/  ISETP.GE.AND P6, PT, R3, R0, PT ;  /* 0x000000000300720c */ /* 0x000fc60003fc6270 */
        /* <DEDUP_REMOVED lines=8> */
.L_x_20068:
[----:B------:R-:W-:Y:S05]  /*2a20*/  BSYNC B0 ;  /* 0x0000000000007941 */ /* 0x000fea0003800000 */
.L_x_20067:
        /* <DEDUP_REMOVED lines=9> */
.L_x_20070:
[----:B------:R-:W-:Y:S05]  /*2ac0*/  BSYNC B0 ;  /* 0x0000000000007941 */ /* 0x000fea0003800000 */
.L_x_20069:
        /* <DEDUP_REMOVED lines=9> */
.L_x_20072:
[----:B------:R-:W-:Y:S05]  /*2b60*/  BSYNC B0 ;  /* 0x0000000000007941 */ /* 0x000fea0003800000 */
.L_x_20071:
        /* <DEDUP_REMOVED lines=9> */
.L_x_20074:
[----:B------:R-:W-:Y:S05]  /*2c00*/  BSYNC B0 ;  /* 0x0000000000007941 */ /* 0x000fea0003800000 */
.L_x_20073:
        /* <DEDUP_REMOVED lines=9> */
.L_x_20076:
[----:B------:R-:W-:Y:S05]  /*2ca0*/  BSYNC B0 ;  /* 0x0000000000007941 */ /* 0x000fea0003800000 */
.L_x_20075:
        /* <DEDUP_REMOVED lines=9> */
.L_x_20077:
[----:B------:R-:W-:Y:S05]  /*2d40*/  BSYNC B0 ;  /* 0x0000000000007941 */ /* 0x000fea0003800000 */
.L_x_20038:
[----:B-----5:R-:W0:Y:S01]  /*2d50*/  @!P0 LDC.64 R14, c[0x0][0x228] ;  /* 0x00008a00ff0e8b82 */ /* 0x020e220000000a00 */
[----:B------:R-:W-:Y:S01]  /*2d60*/  @!P0 VIADD R13, R11, UR4 ;  /* 0x000000040b0d8c36 */ /* 0x000fe20008000000 */
[----:B------:R-:W-:Y:S04]  /*2d70*/  BSSY B0, `(.L_x_20078) ;  /* 0x0000038000007945 */ /* 0x000fe80003800000 */
[----:B------:R-:W-:Y:S01]  /*2d80*/  BSSY B1, `(.L_x_20079) ;  /* 0x000002f000017945 */ /* 0x000fe20003800000 */
[----:B0-----:R-:W-:-:S05]  /*2d90*/  @!P0 IADD3 R12, P1, R13, R14, RZ ;  /* 0x0000000e0d0c8210 */ /* 0x001fca0007f3e0ff */
[----:B------:R-:W-:Y:S02]  /*2da0*/  @!P0 IMAD.X R13, RZ, RZ, R15, P1 ;  /* 0x000000ffff0d8224 */ /* 0x000fe400008e060f */
[----:B------:R-:W-:Y:S02]  /*2db0*/  IMAD.MOV.U32 R15, RZ, RZ, R11 ;  /* 0x000000ffff0f7224 */ /* 0x000fe400078e000b */
[----:B------:R-:W-:Y:S01]  /*2dc0*/  @!P0 VIADD R15, R11, 0x80 ;  /* 0x000000800b0f8836 */ /* 0x000fe20000000000 */
[----:B------:R0:W-:Y:S04]  /*2dd0*/  @!P0 STG.E.U8 desc[UR8][R12.64], R20 ;  /* 0x000000140c008986 */ /* 0x0001e8000c101108 */
[----:B------:R-:W-:-:S13]  /*2de0*/  ISETP.GE.AND P0, PT, R15, R0, PT ;  /* 0x000000000f00720c */ /* 0x000fda0003f06270 */
[----:B0-----:R-:W-:Y:S05]  /*2df0*/  @P0 BRA `(.L_x_20080) ;  /* 0x0000000000380947 */ /* 0x001fea0003800000 */
[C---:B------:R-:W-:Y:S01]  /*2e00*/  VIADD R10, R15.reuse, UR4 ;  /* 0x000000040f0a7c36 */ /* 0x040fe20008000000 */
[----:B------:R-:W-:Y:S01]  /*2e10*/  ULDC.64 UR6, c[0x0][0x228] ;  /* 0x00008a0000067ab9 */ /* 0x000fe20000000a00 */
[----:B------:R-:W-:-:S03]  /*2e20*/  VIADD R15, R15, 0x80 ;  /* 0x000000800f0f7836 */ /* 0x000fc60000000000 */
[----:B------:R-:W-:-:S05]  /*2e30*/  IADD3 R10, P0, R10, UR6, RZ ;  /* 0x000000060a0a7c10 */ /* 0x000fca000ff1e0ff */
[----:B------:R-:W-:Y:S01]  /*2e40*/  IMAD.X R11, RZ, RZ, UR7, P0 ;  /* 0x00000007ff0b7e24 */ /* 0x000fe200080e06ff */
[----:B------:R-:W-:-:S04]  /*2e50*/  ISETP.GE.AND P0, PT, R15, R0, PT ;  /* 0x000000000f00720c */ /* 0x000fc80003f06270 */
[----:B------:R0:W-:Y:S09]  /*2e60*/  STG.E.U8 desc[UR8][R10.64], R8 ;  /* 0x000000080a007986 */ /* 0x0001f2000c101108 */
[----:B------:R-:W-:Y:S05]  /*2e70*/  @P0 BRA `(.L_x_20081) ;  /* 0x0000000000380947 */ /* 0x000fea0003800000 */
[C---:B0-----:R-:W-:Y:S01]  /*2e80*/  VIADD R8, R15.reuse, UR4 ;  /* 0x000000040f087c36 */ /* 0x041fe20008000000 */
[----:B------:R-:W-:Y:S01]  /*2e90*/  ULDC.64 UR6, c[0x0][0x228] ;  /* 0x00008a0000067ab9 */ /* 0x000fe20000000a00 */
[----:B------:R-:W-:-:S03]  /*2ea0*/  VIADD R15, R15, 0x80 ;  /* 0x000000800f0f7836 */ /* 0x000fc60000000000 */
[----:B------:R-:W-:-:S05]  /*2eb0*/  IADD3 R8, P0, R8, UR6, RZ ;  /* 0x0000000608087c10 */ /* 0x000fca000ff1e0ff */
[----:B------:R-:W-:-:S05]  /*2ec0*/  IMAD.X R9, RZ, RZ, UR7, P0 ;  /* 0x00000007ff097e24 */ /* 0x000fca00080e06ff */
[----:B------:R0:W-:Y:S03]  /*2ed0*/  STG.E.U8 desc[UR8][R8.64], R7 ;  /* 0x0000000708007986 */ /* 0x0001e6000c101108 */
.L_x_20080:
[----:B------:R-:W-:-:S13]  /*2ee0*/  ISETP.GE.AND P0, PT, R15, R0, PT ;  /* 0x000000000f00720c */ /* 0x000fda0003f06270 */
[----:B------:R-:W-:Y:S05]  /*2ef0*/  @P0 BRA `(.L_x_20082) ;  /* 0x0000000000380947 */ /* 0x000fea0003800000 */
[C---:B0-----:R-:W-:Y:S01]  /*2f00*/  VIADD R8, R15.reuse, UR4 ;  /* 0x000000040f087c36 */ /* 0x041fe20008000000 */
[----:B------:R-:W-:Y:S01]  /*2f10*/  ULDC.64 UR6, c[0x0][0x228] ;  /* 0x00008a0000067ab9 */ /* 0x000fe20000000a00 */
[----:B------:R-:W-:-:S03]  /*2f20*/  VIADD R15, R15, 0x80 ;  /* 0x000000800f0f7836 */ /* 0x000fc60000000000 */
[----:B------:R-:W-:-:S05]  /*2f30*/  IADD3 R8, P0, R8, UR6, RZ ;  /* 0x0000000608087c10 */ /* 0x000fca000ff1e0ff */
[----:B------:R-:W-:-:S05]  /*2f40*/  IMAD.X R9, RZ, RZ, UR7, P0 ;  /* 0x00000007ff097e24 */ /* 0x000fca00080e06ff */
[----:B------:R1:W-:Y:S03]  /*2f50*/  STG.E.U8 desc[UR8][R8.64], R6 ;  /* 0x0000000608007986 */ /* 0x0003e6000c101108 */
.L_x_20081:
[----:B------:R-:W-:-:S13]  /*2f60*/  ISETP.GE.AND P0, PT, R15, R0, PT ;  /* 0x000000000f00720c */ /* 0x000fda0003f06270 */
[----:B------:R-:W-:Y:S05]  /*2f70*/  @P0 BRA `(.L_x_20083) ;  /* 0x00000000003c0947 */ /* 0x000fea0003800000 */
[C---:B-1----:R-:W-:Y:S01]  /*2f80*/  VIADD R6, R15.reuse, UR4 ;  /* 0x000000040f067c36 */ /* 0x042fe20008000000 */
[----:B------:R-:W-:Y:S01]  /*2f90*/  ULDC.64 UR6, c[0x0][0x228] ;  /* 0x00008a0000067ab9 */ /* 0x000fe20000000a00 */
[----:B------:R-:W-:-:S03]  /*2fa0*/  VIADD R15, R15, 0x80 ;  /* 0x000000800f0f7836 */ /* 0x000fc60000000000 */
[----:B------:R-:W-:-:S05]  /*2fb0*/  IADD3 R6, P0, R6, UR6, RZ ;  /* 0x0000000606067c10 */ /* 0x000fca000ff1e0ff */
[----:B------:R-:W-:-:S05]  /*2fc0*/  IMAD.X R7, RZ, RZ, UR7, P0 ;  /* 0x00000007ff077e24 */ /* 0x000fca00080e06ff */
[----:B------:R1:W-:Y:S03]  /*2fd0*/  STG.E.U8 desc[UR8][R6.64], R5 ;  /* 0x0000000506007986 */ /* 0x0003e6000c101108 */
.L_x_20082:
[----:B------:R-:W-:-:S13]  /*2fe0*/  ISETP.GE.AND P0, PT, R15, R0, PT ;  /* 0x000000000f00720c */ /* 0x000fda0003f06270 */
[----:B------:R-:W-:Y:S05]  /*2ff0*/  @P0 BREAK B1 ;  /* 0x0000000000010942 */ /* 0x000fea0003800000 */
[----:B------:R-:W-:Y:S05]  /*3000*/  @P0 BRA `(.L_x_20084) ;  /* 0x0000000000380947 */ /* 0x000fea0003800000 */
[C---:B-1----:R-:W-:Y:S01]  /*3010*/  VIADD R6, R15.reuse, UR4 ;  /* 0x000000040f067c36 */ /* 0x042fe20008000000 */
[----:B------:R-:W-:Y:S01]  /*3020*/  ULDC.64 UR6, c[0x0][0x228] ;  /* 0x00008a0000067ab9 */ /* 0x000fe20000000a00 */
[----:B------:R-:W-:-:S03]  /*3030*/  VIADD R15, R15, 0x80 ;  /* 0x000000800f0f7836 */ /* 0x000fc60000000000 */
[----:B------:R-:W-:-:S05]  /*3040*/  IADD3 R6, P0, R6, UR6, RZ ;  /* 0x0000000606067c10 */ /* 0x000fca000ff1e0ff */
[----:B0-----:R-:W-:-:S05]  /*3050*/  IMAD.X R7, RZ, RZ, UR7, P0 ;  /* 0x00000007ff077e24 */ /* 0x001fca00080e06ff */
[----:B------:R2:W-:Y:S03]  /*3060*/  STG.E.U8 desc[UR8][R6.64], R4 ;  /* 0x0000000406007986 */ /* 0x0005e6000c101108 */
.L_x_20083:
[----:B------:R-:W-:Y:S05]  /*3070*/  BSYNC B1 ;  /* 0x0000000000017941 */ /* 0x000fea0003800000 */
.L_x_20079:
[----:B------:R-:W-:-:S13]  /*3080*/  ISETP.GE.AND P0, PT, R15, R0, PT ;  /* 0x000000000f00720c */ /* 0x000fda0003f06270 */
[----:B-12---:R-:W1:Y:S01]  /*3090*/  @!P0 LDC.64 R6, c[0x0][0x228] ;  /* 0x00008a00ff068b82 */ /* 0x006e620000000a00 */
[C---:B------:R-:W-:Y:S02]  /*30a0*/  @!P0 VIADD R5, R15.reuse, UR4 ;  /* 0x000000040f058c36 */ /* 0x040fe40008000000 */
[----:B------:R-:W-:-:S03]  /*30b0*/  @!P0 VIADD R15, R15, 0x80 ;  /* 0x000000800f0f8836 */ /* 0x000fc60000000000 */
[----:B-1----:R-:W-:-:S05]  /*30c0*/  @!P0 IADD3 R4, P1, R5, R6, RZ ;  /* 0x0000000605048210 */ /* 0x002fca0007f3e0ff */
[----:B------:R-:W-:-:S05]  /*30d0*/  @!P0 IMAD.X R5, RZ, RZ, R7, P1 ;  /* 0x000000ffff058224 */ /* 0x000fca00008e0607 */
[----:B------:R2:W-:Y:S03]  /*30e0*/  @!P0 STG.E.U8 desc[UR8][R4.64], R3 ;  /* 0x0000000304008986 */ /* 0x0005e6000c101108 */
.L_x_20084:
[----:B------:R-:W-:Y:S05]  /*30f0*/  BSYNC B0 ;  /* 0x0000000000007941 */ /* 0x000fea0003800000 */
.L_x_20078:
[----:B------:R-:W-:Y:S05]  /*3100*/  WARPSYNC.ALL ;  /* 0x0000000000007948 */ /* 0x000fea0003800000 */
[----:B------:R-:W-:-:S13]  /*3110*/  ISETP.GE.AND P0, PT, R15, R0, PT ;  /* 0x000000000f00720c */ /* 0x000fda0003f06270 */
[----:B------:R-:W-:Y:S05]  /*3120*/  @P0 EXIT ;  /* 0x000000000000094d */ /* 0x000fea0003800000 */
[----:B--2---:R-:W-:Y:S01]  /*3130*/  VIADD R4, R15, UR4 ;  /* 0x000000040f047c36 */ /* 0x004fe20008000000 */
[----:B------:R-:W-:-:S04]  /*3140*/  ULDC.64 UR6, c[0x0][0x228] ;  /* 0x00008a0000067ab9 */ /* 0x000fc80000000a00 */
[----:B------:R-:W-:-:S05]  /*3150*/  IADD3 R4, P0, R4, UR6, RZ ;  /* 0x0000000604047c10 */ /* 0x000fca000ff1e0ff */
[----:B-1----:R-:W-:-:S05]  /*3160*/  IMAD.X R5, RZ, RZ, UR7, P0 ;  /* 0x00000007ff057e24 */ /* 0x002fca00080e06ff */
[----:B------:R-:W-:Y:S01]  /*3170*/  STG.E.U8 desc[UR8][R4.64], R2 ;  /* 0x0000000204007986 */ /* 0x000fe2000c101108 */
[----:B------:R-:W-:Y:S05]  /*3180*/  EXIT ;  /* 0x000000000000794d */ /* 0x000fea0003800000 */
.L_x_20085:
        /* <DEDUP_REMOVED lines=15> */
.L_x_71768:


//--------------------- .text._ZN2at6native29vectorized_elementwise_kernelILi4EZNS0_50_GLOBAL__N__2680c7bb_12_PowKernel_cu_140f0503_289629pow_tensor_scalar_kernel_implIaaEEvRNS_18TensorIteratorBaseET0_EUlaE2_St5arrayIPcLm2EEEEviS6_T1_ --------------------------
	.section	.text._ZN2at6native29vectorized_elementwise_kernelILi4EZNS0_50_GLOBAL__N__2680c7bb_12_PowKernel_cu_140f0503_289629pow_tensor_scalar_kernel_implIaaEEvRNS_18TensorIteratorBaseET0_EUlaE2_St5arrayIPcLm2EEEEviS6_T1_,"ax",@progbits
	.align	128
        .global         _ZN2at6native29vectorized_elementwise_kernelILi4EZNS0_50_GLOBAL__N__2680c7bb_12_PowKernel_cu_140f0503_289629pow_tensor_scalar_kernel_implIaaEEvRNS_18TensorIteratorBaseET0_EUlaE2_St5arrayIPcLm2EEEEviS6_T1_
        .type           _ZN2at6native29vectorized_elementwise_kernelILi4EZNS0_50_GLOBAL__N__2680c7bb_12_PowKernel_cu_140f0503_289629pow_tensor_scalar_kernel_implIaaEEvRNS_18TensorIteratorBaseET0_EUlaE2_St5arrayIPcLm2EEEEviS6_T1_,@function
        .size           _ZN2at6native29vectorized_elementwise_kernelILi4EZNS0_50_GLOBAL__N__2680c7bb_12_PowKernel_cu_140f0503_289629pow_tensor_scalar_kernel_implIaaEEvRNS_18TensorIteratorBaseET0_EUlaE2_St5arrayIPcLm2EEEEviS6_T1_,(.L_x_71769 - _ZN2at6native29vectorized_elementwise_kernelILi4EZNS0_50_GLOBAL__N__2680c7bb_12_PowKernel_cu_140f0503_289629pow_tensor_scalar_kernel_implIaaEEvRNS_18TensorIteratorBaseET0_EUlaE2_St5arrayIPcLm2EEEEviS6_T1_)
        .other          _ZN2at6native29vectorized_elementwise_kernelILi4EZNS0_50_GLOBAL__N__2680c7bb_12_PowKernel_cu_140f0503_289629pow_tensor_scalar_kernel_implIaaEEvRNS_18TensorIteratorBaseET0_EUlaE2_St5arrayIPcLm2EEEEviS6_T1_,@"STO_CUDA_ENTRY STV_DEFAULT"
_ZN2at6native29vectorized_elementwise_kernelILi4EZNS0_50_GLOBAL__N__2680c7bb_12_PowKernel_cu_140f0503_289629pow_tensor_scalar_kernel_implIaaEEvRNS_18TensorIteratorBaseET0_EUlaE2_St5arrayIPcLm2EEEEviS6_T1_:
.text._ZN2at6native29vectorized_elementwise_kernelILi4EZNS0_50_GLOBAL__N__2680c7bb_12_PowKernel_cu_140f0503_289629pow_tensor_scalar_kernel_implIaaEEvRNS_18TensorIteratorBaseET0_EUlaE2_St5arrayIPcLm2EEEEviS6_T1_:
        /* <DEDUP_REMOVED lines=16> */
[----:B------:R-:W2:Y:S04]  /*0100*/  LDG.E R8, desc[UR8][R4.64] ;  /* 0x0000000804087981 */ /* 0x000ea8000c1e1900 */
[----:B------:R-:W3:Y:S01]  /*0110*/  LDG.E R2, desc[UR8][R4.64+0x200] ;  /* 0x0002000804027981 */ /* 0x000ee2000c1e1900 */
[----:B------:R-:W-:-:S04]  /*0120*/  PRMT R3, R16, 0x8880, RZ ;  /* 0x0000888010037816 */ /* 0x000fc800000000ff */
[----:B------:R-:W-:Y:S02]  /*0130*/  ISETP.GE.AND P0, PT, R3, RZ, PT ;  /* 0x000000ff0300720c */ /* 0x000fe40003f06270 */
[C---:B--2---:R-:W-:Y:S02]  /*0140*/  PRMT R3, R8.reuse, 0x7770, RZ ;  /* 0x0000777008037816 */ /* 0x044fe400000000ff */
[C---:B------:R-:W-:Y:S02]  /*0150*/  PRMT R6, R8.reuse, 0x7771, RZ ;  /* 0x0000777108067816 */ /* 0x040fe400000000ff */
[C---:B------:R-:W-:Y:S02]  /*0160*/  PRMT R7, R8.reuse, 0x7772, RZ ;  /* 0x0000777208077816 */ /* 0x040fe400000000ff */
[----:B------:R-:W-:Y:S02]  /*0170*/  PRMT R8, R8, 0x7773, RZ ;  /* 0x0000777308087816 */ /* 0x000fe400000000ff */
[----:B---3--:R-:W-:-:S02]  /*0180*/  PRMT R9, R2, 0x7770, RZ ;  /* 0x0000777002097816 */ /* 0x008fc400000000ff */
[C---:B------:R-:W-:Y:S02]  /*0190*/  PRMT R10, R2.reuse, 0x7771, RZ ;  /* 0x00007771020a7816 */ /* 0x040fe400000000ff */
[----:B------:R-:W-:Y:S02]  /*01a0*/  PRMT R11, R2, 0x7772, RZ ;  /* 0x00007772020b7816 */ /* 0x000fe400000000ff */
        /* <DEDUP_REMOVED lines=23> */
.L_x_20089:
        /* <DEDUP_REMOVED lines=19> */
.L_x_20090:
        /* <DEDUP_REMOVED lines=19> */
.L_x_20091:
        /* <DEDUP_REMOVED lines=19> */
.L_x_20092:
        /* <DEDUP_REMOVED lines=21> */
.L_x_20093:
        /* <DEDUP_REMOVED lines=21> */
.L_x_20094:
        /* <DEDUP_REMOVED lines=19> */
.L_x_20095:
        /* <DEDUP_REMOVED lines=36> */
.L_x_20096:
        /* <DEDUP_REMOVED lines=21> */
.L_x_20087:
        /* <DEDUP_REMOVED lines=15> */
.L_x_20098:
[----:B------:R-:W-:Y:S05]  /*0f00*/  BSYNC B0 ;  /* 0x0000000000007941 */ /* 0x000fea0003800000 */
.L_x_20097:
        /* <DEDUP_REMOVED lines=24> */
.L_x_20100:
[----:B------:R-:W-:Y:S05]  /*1090*/  BSYNC B0 ;  /* 0x0000000000007941 */ /* 0x000fea0003800000 */
.L_x_20099:
        /* <DEDUP_REMOVED lines=9> */
.L_x_20102:
[----:B------:R-:W-:Y:S05]  /*1130*/  BSYNC B0 ;  /* 0x0000000000007941 */ /* 0x000fea0003800000 */
.L_x_20101:
[----:B------:R-:W-:Y:S04]  /*1140*/  BSSY B0, `(.L_x_20103) ;  /* 0x0000005000007945 */ /* 0x000fe80003800000 */
[----:B------:R-:W-:Y:S05]  /*1150*/  @!P1 BRA `(.L_x_20104) ;  /* 0x00000000000c9947 */ /* 0x000fea0003800000 */
[----:B------:R-:W-:Y:S02]  /*1160*/  ISETP.NE.AND P0, PT, R5, 0xff, PT ;  /* 0x000000ff0500780c */ /* 0x000fe40003f05270 */
[----:B------:R-:W-:-:S11]  /*1170*/  PRMT R15, R3, 0x7610, R15 ;  /* 0x00007610030f7816 */ /* 0x000fd6000000000f */
[----:B------:R-:W-:-:S07]  /*1180*/  @P0 PRMT R15, RZ, 0x7610, R15 ;  /* 0x00007610ff0f0816 */ /* 0x000fce000000000f */
.L_x_20104:
[----:B------:R-:W-:Y:S05]  /*1190*/  BSYNC B0 ;  /* 0x0000000000007941 */ /* 0x000fea0003800000 */
.L_x_20103:
[----:B------:R-:W-:Y:S01]  /*11a0*/  BSSY B0, `(.L_x_20105) ;  /* 0x0000006000007945 */ /* 0x000fe20003800000 */
[----:B------:R-:W-:-:S03]  /*11b0*/  IMAD.MOV.U32 R19, RZ, RZ, 0x1 ;  /* 0x00000001ff137424 */ /* 0x000fc600078e00ff */
[----:B------:R-:W-:Y:S05]  /*11c0*/  @!P2 BRA `(.L_x_20106) ;  /* 0x00000000000ca947 */ /* 0x000fea0003800000 */
[----:B------:R-:W-:Y:S02]  /*11d0*/  ISETP.NE.AND P0, PT, R6, 0xff, PT ;  /* 0x000000ff0600780c */ /* 0x000fe40003f05270 */
[----:B------:R-:W-:-:S11]  /*11e0*/  PRMT R17, R3, 0x7610, R17 ;  /* 0x0000761003117816 */ /* 0x000fd60000000011 */
[----:B------:R-:W-:-:S07]  /*11f0*/  @P0 PRMT R17, RZ, 0x7610, R17 ;  /* 0x00007610ff110816 */ /* 0x000fce0000000011 */
.L_x_20106:
[----:B------:R-:W-:Y:S05]  /*1200*/  BSYNC B0 ;  /* 0x0000000000007941 */ /* 0x000fea0003800000 */
.L_x_20105:
[----:B------:R-:W-:Y:S04]  /*1210*/  BSSY B0, `(.L_x_20107) ;  /* 0x0000005000007945 */ /* 0x000fe80003800000 */
[----:B------:R-:W-:Y:S05]  /*1220*/  @!P3 BRA `(.L_x_20108) ;  /* 0x00000000000cb947 */ /* 0x000fea0003800000 */
[----:B------:R-:W-:Y:S02]  /*1230*/  ISETP.NE.AND P0, PT, R7, 0xff, PT ;  /* 0x000000ff0700780c */ /* 0x000fe40003f05270 */
[----:B------:R-:W-:-:S11]  /*1240*/  PRMT R18, R3, 0x7610, R18 ;  /* 0x0000761003127816 */ /* 0x000fd60000000012 */
[----:B------:R-:W-:-:S07]  /*1250*/  @P0 PRMT R18, RZ, 0x7610, R18 ;  /* 0x00007610ff120816 */ /* 0x000fce0000000012 */
.L_x_20108:
[----:B------:R-:W-:Y:S05]  /*1260*/  BSYNC B0 ;  /* 0x0000000000007941 */ /* 0x000fea0003800000 */
.L_x_20107:
[----:B------:R-:W-:Y:S01]  /*1270*/  BSSY B0, `(.L_x_20109) ;  /* 0x0000006000007945 */ /* 0x000fe20003800000 */
[----:B------:R-:W-:-:S03]  /*1280*/  IMAD.MOV.U32 R10, RZ, RZ, 0x1 ;  /* 0x00000001ff0a7424 */ /* 0x000fc600078e00ff */
[----:B------:R-:W-:Y:S05]  /*1290*/  @!P4 BRA `(.L_x_20110) ;  /* 0x00000000000cc947 */ /* 0x000fea0003800000 */
[----:B------:R-:W-:Y:S02]  /*12a0*/  ISETP.NE.AND P0, PT, R8, 0xff, PT ;  /* 0x000000ff0800780c */ /* 0x000fe40003f05270 */
[----:B------:R-:W-:-:S11]  /*12b0*/  PRMT R19, R3, 0x7610, R19 ;  /* 0x0000761003137816 */ /* 0x000fd60000000013 */
[----:B------:R-:W-:-:S07]  /*12c0*/  @P0 PRMT R19, RZ, 0x7610, R19 ;  /* 0x00007610ff130816 */ /* 0x000fce0000000013 */
.L_x_20110:
[----:B------:R-:W-:Y:S05]  /*12d0*/  BSYNC B0 ;  /* 0x0000000000007941 */ /* 0x000fea0003800000 */
.L_x_20109:
[----:B------:R-:W-:Y:S04]  /*12e0*/  BSSY B0, `(.L_x_20088) ;  /* 0x0000005000007945 */ /* 0x000fe80003800000 */
[----:B------:R-:W-:Y:S05]  /*12f0*/  @!P5 BRA `(.L_x_20111) ;  /* 0x00000000000cd947 */ /* 0x000fea0003800000 */
[----:B------:R-:W-:Y:S02]  /*1300*/  ISETP.NE.AND P0, PT, R9, 0xff, PT ;  /* 0x000000ff0900780c */ /* 0x000fe40003f05270 */
[----:B------:R-:W-:-:S11]  /*1310*/  PRMT R10, R3, 0x7610, R10 ;  /* 0x00007610030a7816 */ /* 0x000fd6000000000a */
[----:B------:R-:W-:-:S07]  /*1320*/  @P0 PRMT R10, RZ, 0x7610, R10 ;  /* 0x00007610ff0a0816 */ /* 0x000fce000000000a */
.L_x_20111:
[----:B------:R-:W-:Y:S05]  /*1330*/  BSYNC B0 ;  /* 0x0000000000007941 */ /* 0x000fea0003800000 */
.L_x_20088:
[----:B------:R-:W-:Y:S01]  /*1340*/  ULDC.64 UR6, c[0x0][0x228] ;  /* 0x00008a0000067ab9 */ /* 0x000fe20000000a00 */
[----:B------:R-:W-:Y:S01]  /*1350*/  PRMT R13, R13, 0x7604, R12 ;  /* 0x000076040d0d7816 */ /* 0x000fe2000000000c */
[----:B------:R-:W-:Y:S01]  /*1360*/  UIADD3 UR5, UP0, UR4, UR6, URZ ;  /* 0x0000000604057290 */ /* 0x000fe2000ff1e03f */
[----:B------:R-:W-:Y:S02]  /*1370*/  PRMT R18, R18, 0x7604, R17 ;  /* 0x0000760412127816 */ /* 0x000fe40000000011 */
[----:B------:R-:W-:Y:S01]  /*1380*/  PRMT R14, R14, 0x7054, R13 ;  /* 0x000070540e0e7816 */ /* 0x000fe2000000000d */
[----:B------:R-:W-:Y:S01]  /*1390*/  UIADD3.X UR6, URZ, UR7, URZ, UP0, !UPT ;  /* 0x000000073f067290 */ /* 0x000fe200087fe43f */
[----:B------:R-:W-:Y:S01]  /*13a0*/  PRMT R19, R19, 0x7054, R18 ;  /* 0x0000705413137816 */ /* 0x000fe20000000012 */
[----:B------:R-:W-:Y:S01]  /*13b0*/  IMAD.U32 R2, RZ, RZ, UR5 ;  /* 0x00000005ff027e24 */ /* 0x000fe2000f8e00ff */
[----:B------:R-:W-:Y:S02]  /*13c0*/  PRMT R15, R15, 0x654, R14 ;  /* 0x000006540f0f7816 */ /* 0x000fe4000000000e */
[----:B------:R-:W-:Y:S01]  /*13d0*/  PRMT R19, R10, 0x654, R19 ;  /* 0x000006540a137816 */ /* 0x000fe20000000013 */
[----:B------:R-:W-:-:S02]  /*13e0*/  IMAD.U32 R3, RZ, RZ, UR6 ;  /* 0x00000006ff037e24 */ /* 0x000fc4000f8e00ff */
[----:B------:R-:W-:-:S05]  /*13f0*/  IMAD.WIDE R2, R0, 0x4, R2 ;  /* 0x0000000400027825 */ /* 0x000fca00078e0202 */
[----:B------:R-:W-:Y:S04]  /*1400*/  STG.E desc[UR8][R2.64], R15 ;  /* 0x0000000f02007986 */ /* 0x000fe8000c101908 */
[----:B------:R-:W-:Y:S01]  /*1410*/  STG.E desc[UR8][R2.64+0x200], R19 ;  /* 0x0002001302007986 */ /* 0x000fe2000c101908 */
[----:B------:R-:W-:Y:S05]  /*1420*/  EXIT ;  /* 0x000000000000794d */ /* 0x000fea0003800000 */
.L_x_20086:
        /* <DEDUP_REMOVED lines=24> */
.L_x_20113:
[----:B------:R-:W-:Y:S05]  /*15b0*/  BSYNC B0 ;  /* 0x0000000000007941 */ /* 0x000fea0003800000 */
.L_x_20112:
        /* <DEDUP_REMOVED lines=17> */
.L_x_20115:
[----:B------:R-:W-:Y:S05]  /*16d0*/  BSYNC B0 ;  /* 0x0000000000007941 */ /* 0x000fea0003800000 */
.L_x_20114:
        /* <DEDUP_REMOVED lines=54> */
.L_x_20120:
        /* <DEDUP_REMOVED lines=19> */
.L_x_20119:
[----:B------:R-:W-:Y:S05]  /*1b70*/  BSYNC B0 ;  /* 0x0000000000007941 */ /* 0x000fea0003800000 */
.L_x_20118:
[----:B------:R-:W-:Y:S01]  /*1b80*/  BSSY B0, `(.L_x_20121) ;  /* 0x0000019000007945 */ /* 0x000fe20003800000 */
[----:B------:R-:W-:Y:S01]  /*1b90*/  ISETP.GE.AND P1, PT, R21, R0, PT ;  /* 0x000000001500720c */ /* 0x000fe20003f26270 */
[----:B-----5:R-:W-:Y:S02]  /*1ba0*/  VIADD R15, R11, 0x300 ;  /* 0x000003000b0f7836 */ /* 0x020fe40000000000 */
[----:B------:R-:W-:Y:S10]  /*1bb0*/  @P5 BRA `(.L_x_20122) ;  /* 0x0000000000545947 */ /* 0x000ff40003800000 */
[----:B------:R-:W-:Y:S01]  /*1bc0*/  IMAD.MOV.U32 R8, RZ, RZ, 0x1 ;  /* 0x00000001ff087424 */ /* 0x000fe200078e00ff */
[----:B------:R-:W-:-:S07]  /*1bd0*/  PRMT R16, R9, 0x7610, R16 ;  /* 0x0000761009107816 */ /* 0x000fce0000000010 */
.L_x_20123:
        /* <DEDUP_REMOVED lines=19> */
.L_x_20122:
[----:B------:R-:W-:Y:S05]  /*1d10*/  BSYNC B0 ;  /* 0x0000000000007941 */ /* 0x000fea0003800000 */
.L_x_20121:
[----:B------:R-:W-:Y:S01]  /*1d20*/  BSSY B0, `(.L_x_20124) ;  /* 0x0000017000007945 */ /* 0x000fe20003800000 */
[----:B------:R-:W-:Y:S01]  /*1d30*/  ISETP.GE.AND P5, PT, R15, R0, PT ;  /* 0x000000000f00720c */ /* 0x000fe20003fa6270 */
[----:B------:R-:W-:Y:S02]  /*1d40*/  VIADD R15, R11, 0x380 ;  /* 0x000003800b0f7836 */ /* 0x000fe40000000000 */
[----:B------:R-:W-:Y:S10]  /*1d50*/  @P4 BRA `(.L_x_20125) ;  /* 0x00000000004c4947 */ /* 0x000ff40003800000 */
[----:B------:R-:W-:Y:S01]  /*1d60*/  IMAD.MOV.U32 R7, RZ, RZ, 0x1 ;  /* 0x00000001ff077424 */ /* 0x000fe200078e00ff */
[----:B------:R-:W-:-:S07]  /*1d70*/  PRMT R16, R9, 0x7610, R16 ;  /* 0x0000761009107816 */ /* 0x000fce0000000010 */
.L_x_20126:
        /* <DEDUP_REMOVED lines=17> */
.L_x_20125:
[----:B------:R-:W-:Y:S05]  /*1e90*/  BSYNC B0 ;  /* 0x0000000000007941 */ /* 0x000fea0003800000 */
.L_x_20124:
[----:B------:R-:W-:Y:S01]  /*1ea0*/  BSSY B0, `(.L_x_20127) ;  /* 0x0000018000007945 */ /* 0x000fe20003800000 */
[----:B------:R-:W-:-:S03]  /*1eb0*/  ISETP.GE.AND P4, PT, R15, R0, PT ;  /* 0x000000000f00720c */ /* 0x000fc60003f86270 */
[----:B------:R-:W-:Y:S10]  /*1ec0*/  @P3 BRA `(.L_x_20128) ;  /* 0x0000000000543947 */ /* 0x000ff40003800000 */
[----:B------:R-:W-:Y:S01]  /*1ed0*/  IMAD.MOV.U32 R6, RZ, RZ, 0x1 ;  /* 0x00000001ff067424 */ /* 0x000fe200078e00ff */
[----:B------:R-:W-:-:S07]  /*1ee0*/  PRMT R14, R9, 0x7610, R14 ;  /* 0x00007610090e7816 */ /* 0x000fce000000000e */
.L_x_20129:
        /* <DEDUP_REMOVED lines=19> */
.L_x_20128:
[----:B------:R-:W-:Y:S05]  /*2020*/  BSYNC B0 ;  /* 0x0000000000007941 */ /* 0x000fea0003800000 */
.L_x_20127:
[----:B------:R-:W-:Y:S04]  /*2030*/  BSSY B0, `(.L_x_20130) ;  /* 0x0000017000007945 */ /* 0x000fe80003800000 */
[----:B------:R-:W-:Y:S05]  /*2040*/  @P2 BRA `(.L_x_20131) ;  /* 0x0000000000542947 */ /* 0x000fea0003800000 */
[----:B------:R-:W-:Y:S01]  /*2050*/  IMAD.MOV.U32 R5, RZ, RZ, 0x1 ;  /* 0x00000001ff057424 */ /* 0x000fe200078e00ff */
[----:B------:R-:W-:-:S07]  /*2060*/  PRMT R13, R9, 0x7610, R13 ;  /* 0x00007610090d7816 */ /* 0x000fce000000000d */
.L_x_20132:
        /* <DEDUP_REMOVED lines=19> */
.L_x_20131:
[----:B------:R-:W-:Y:S05]  /*21a0*/  BSYNC B0 ;  /* 0x0000000000007941 */ /* 0x000fea0003800000 */
.L_x_20130:
[----:B------:R-:W-:Y:S04]  /*21b0*/  BSSY B0, `(.L_x_20133) ;  /* 0x0000017000007945 */ /* 0x000fe80003800000 */
[----:B------:R-:W-:Y:S05]  /*21c0*/  @P1 BRA `(.L_x_20134) ;  /* 0x0000000000541947 */ /* 0x000fea0003800000 */
[----:B------:R-:W-:Y:S01]  /*21d0*/  IMAD.MOV.U32 R4, RZ, RZ, 0x1 ;  /* 0x00000001ff047424 */ /* 0x000fe200078e00ff */
[----:B------:R-:W-:-:S07]  /*21e0*/  PRMT R12, R9, 0x7610, R12 ;  /* 0x00007610090c7816 */ /* 0x000fce000000000c */
.L_x_20135:
        /* <DEDUP_REMOVED lines=19> */
.L_x_20134:
[----:B------:R-:W-:Y:S05]  /*2320*/  BSYNC B0 ;  /* 0x0000000000007941 */ /* 0x000fea0003800000 */
.L_x_20133:
[----:B------:R-:W-:Y:S04]  /*2330*/  BSSY B0, `(.L_x_20136) ;  /* 0x0000015000007945 */ /* 0x000fe80003800000 */
[----:B------:R-:W-:Y:S05]  /*2340*/  @P5 BRA `(.L_x_20137) ;  /* 0x00000000004c5947 */ /* 0x000fea0003800000 */
[----:B------:R-:W-:Y:S01]  /*2350*/  IMAD.MOV.U32 R3, RZ, RZ, 0x1 ;  /* 0x00000001ff037424 */ /* 0x000fe200078e00ff */
[----:B------:R-:W-:-:S07]  /*2360*/  PRMT R10, R9, 0x7610, R10 ;  /* 0x00007610090a7816 */ /* 0x000fce000000000a */
.L_x_20138:
        /* <DEDUP_REMOVED lines=17> */
.L_x_20137:
[----:B------:R-:W-:Y:S05]  /*2480*/  BSYNC B0 ;  /* 0x0000000000007941 */ /* 0x000fea0003800000 */
.L_x_20136:
        /* <DEDUP_REMOVED lines=19> */
.L_x_20141:
        /* <DEDUP_REMOVED lines=19> */
.L_x_20140:
[----:B------:R-:W-:Y:S05]  /*26f0*/  BSYNC B0 ;  /* 0x0000000000007941 */ /* 0x000fea0003800000 */
.L_x_20139:
[----:B------:R-:W-:Y:S05]  /*2700*/  BRA `(.L_x_20117) ;  /* 0x0000000400887947 */ /* 0x000fea0003800000 */
.L_x_20116:
        /* <DEDUP_REMOVED lines=24> */
.L_x_20143:
[----:B------:R-:W-:Y:S05]  /*2890*/  BSYNC B0 ;  /* 0x0000000000007941 */ /* 0x000fea0003800000 */
.L_x_20142:
        /* <DEDUP_REMOVED lines=11> */
.L_x_20145:
[----:B------:R-:W-:Y:S05]  /*2950*/  BSYNC B0 ;  /* 0x0000000000007941 */ /* 0x000fea0003800000 */
.L_x_20144:
        /* <DEDUP_REMOVED lines=10> */
.L_x_20147:
[----:B------:R-:W-:Y:S05]  /*2a00*/  BSYNC B0 ;  /* 0x0000000000007941 */ /* 0x000fea0003800000 */
.L_x_20146:
        /* <DEDUP_REMOVED lines=9> */
.L_x_20149:
[----:B------:R-:W-:Y:S05]  /*2aa0*/  BSYNC B0 ;  /* 0x0000000000007941 */ /* 0x000fea0003800000 */
.L_x_20148:
        /* <DEDUP_REMOVED lines=9> */
.L_x_20151:
[----:B------:R-:W-:Y:S05]  /*2b40*/  BSYNC B0 ;  /* 0x0000000000007941 */ /* 0x000fea0003800000 */
.L_x_20150:
        /* <DEDUP_REMOVED lines=9> */
.L_x_20153:
[----:B------:R-:W-:Y:S05]  /*2be0*/  BSYNC B0 ;  /* 0x0000000000007941 */ /* 0x000fea0003800000 */
.L_x_20152:
        /* <DEDUP_REMOVED lines=9> */
.L_x_20155:
[----:B------:R-:W-:Y:S05]  /*2c80*/  BSYNC B0 ;  /* 0x0000000000007941 */ /* 0x000fea0003800000 */
.L_x_20154:
        /* <DEDUP_REMOVED lines=9> */
.L_x_20156:
[----:B------:R-:W-:Y:S05]  /*2d20*/  BSYNC B0 ;  /* 0x0000000000007941 */ /* 0x000fea0003800000 */
.L_x_20117:
        /* <DEDUP_REMOVED lines=25> */
.L_x_20159:
        /* <DEDUP_REMOVED lines=8> */
.L_x_20160:
        /* <DEDUP_REMOVED lines=8> */
.L_x_20161:
        /* <DEDUP_REMOVED lines=9> */
.L_x_20162:
[----:B------:R-:W-:Y:S05]  /*3050*/  BSYNC B1 ;  /* 0x0000000000017941 */ /* 0x000fea0003800000 */
.L_x_20158:
[----:B------:R-:W-:-:S13]  /*3060*/  ISETP.GE.AND P0, PT, R15, R0, PT ;  /* 0x000000000f00720c */ /* 0x000fda0003f06270 */
[----:B-12---:R-:W1:Y:S01]  /*3070*/  @!P0 LDC.64 R6, c[0x0][0x228] ;  /* 0x00008a00ff068b82 */ /* 0x006e620000000a00 */
[C---:B------:R-:W-:Y:S02]  /*3080*/  @!P0 VIADD R5, R15.reuse, UR4 ;  /* 0x000000040f058c36 */ /* 0x040fe40008000000 */
[----:B------:R-:W-:-:S03]  /*3090*/  @!P0 VIADD R15, R15, 0x80 ;  /* 0x000000800f0f8836 */ /* 0x000fc60000000000 */
[----:B-1----:R-:W-:-:S05]  /*30a0*/  @!P0 IADD3 R4, P1, R5, R6, RZ ;  /* 0x0000000605048210 */ /* 0x002fca0007f3e0ff */
[----:B------:R-:W-:-:S05]  /*30b0*/  @!P0 IMAD.X R5, RZ, RZ, R7, P1 ;  /* 0x000000ffff058224 */ /* 0x000fca00008e0607 */
[----:B------:R2:W-:Y:S03]  /*30c0*/  @!P0 STG.E.U8 desc[UR8][R4.64], R3 ;  /* 0x0000000304008986 */ /* 0x0005e6000c101108 */
.L_x_20163:
[----:B------:R-:W-:Y:S05]  /*30d0*/  BSYNC B0 ;  /* 0x0000000000007941 */ /* 0x000fea0003800000 */
.L_x_20157:
        /* <DEDUP_REMOVED lines=9> */
.L_x_20164:
        /* <DEDUP_REMOVED lines=9> */
.L_x_71769:


//--------------------- .text._ZN2at6native29vectorized_elementwise_kernelILi8EZNS0_50_GLOBAL__N__2680c7bb_12_PowKernel_cu_140f0503_289629pow_tensor_scalar_kernel_implIaaEEvRNS_18TensorIteratorBaseET0_EUlaE2_St5arrayIPcLm2EEEEviS6_T1_ --------------------------
	.section	.text._ZN2at6native29vectorized_elementwise_kernelILi8EZNS0_50_GLOBAL__N__2680c7bb_12_PowKernel_cu_140f0503_289629pow_tensor_scalar_kernel_implIaaEEvRNS_18TensorIteratorBaseET0_EUlaE2_St5arrayIPcLm2EEEEviS6_T1_,"ax",@progbits
	.align	128
        .global         _ZN2at6native29vectorized_elementwise_kernelILi8EZNS0_50_GLOBAL__N__2680c7bb_12_PowKernel_cu_140f0503_289629pow_tensor_scalar_kernel_implIaaEEvRNS_18TensorIteratorBaseET0_EUlaE2_St5arrayIPcLm2EEEEviS6_T1_
        .type           _ZN2at6native29vectorized_elementwise_kernelILi8EZNS0_50_GLOBAL__N__2680c7bb_12_PowKernel_cu_140f0503_289629pow_tensor_scalar_kernel_implIaaEEvRNS_18TensorIteratorBaseET0_EUlaE2_St5arrayIPcLm2EEEEviS6_T1_,@function
        .size           _ZN2at6native29vectorized_elementwise_kernelILi8EZNS0_50_GLOBAL__N__2680c7bb_12_PowKernel_cu_140f0503_289629pow_tensor_scalar_kernel_implIaaEEvRNS_18TensorIteratorBaseET0_EUlaE2_St5arrayIPcLm2EEEEviS6_T1_,(.L_x_71770 - _ZN2at6native29vectorized_elementwise_kernelILi8EZNS0_50_GLOBAL__N__2680c7bb_12_PowKernel_cu_140f0503_289629pow_tensor_scalar_kernel_implIaaEEvRNS_18TensorIteratorBaseET0_EUlaE2_St5arrayIPcLm2EEEEviS6_T1_)
        .other          _ZN2at6native29vectorized_elementwise_kernelILi8EZNS0_50_GLOBAL__N__2680c7bb_12_PowKernel_cu_140f0503_289629pow_tensor_scalar_kernel_implIaaEEvRNS_18TensorIteratorBaseET0_EUlaE2_St5arrayIPcLm2EEEEviS6_T1_,@"STO_CUDA_ENTRY STV_DEFAULT"
_ZN2at6native29vectorized_elementwise_kernelILi8EZNS0_50_GLOBAL__N__2680c7bb_12_PowKernel_cu_140f0503_289629pow_tensor_scalar_kernel_implIaaEEvRNS_18TensorIteratorBaseET0_EUlaE2_St5arrayIPcLm2EEEEviS6_T1_:
.text._ZN2at6native29vectorized_elementwise_kernelILi8EZNS0_50_GLOBAL__N__2680c7bb_12_PowKernel_cu_140f0503_289629pow_tensor_scalar_kernel_implIaaEEvRNS_18TensorIteratorBaseET0_EUlaE2_St5arrayIPcLm2EEEEviS6_T1_:
        /* <DEDUP_REMOVED lines=15> */
[----:B0-----:R-:W-:-:S06]  /*00f0*/  IMAD.WIDE.U32 R6, R0, 0x8, R6 ;  /* 0x0000000800067825 */ /* 0x001fcc00078e0006 */
[----:B------:R-:W2:Y:S01]  /*0100*/  LDG.E.64 R6, desc[UR8][R6.64] ;  /* 0x0000000806067981 */ /* 0x000ea2000c1e1b00 */
[----:B------:R-:W-:-:S04]  /*0110*/  PRMT R2, R16, 0x8880, RZ ;  /* 0x0000888010027816 */ /* 0x000fc800000000ff */
[----:B------:R-:W-:Y:S02]  /*0120*/  ISETP.GE.AND P0, PT, R2, RZ, PT ;  /* 0x000000ff0200720c */ /* 0x000fe40003f06270 */
[C---:B--2---:R-:W-:Y:S02]  /*0130*/  LOP3.LUT R4, R6.reuse, 0xffff, RZ, 0xc0, !PT ;  /* 0x0000ffff06047812 */ /* 0x044fe400078ec0ff */
[----:B------:R-:W-:Y:S02]  /*0140*/  PRMT R8, R6, 0x7732, RZ ;  /* 0x0000773206087816 */ /* 0x000fe400000000ff */
[C---:B------:R-:W-:Y:S02]  /*0150*/  PRMT R10, R7.reuse, 0x7732, RZ ;  /* 0x00007732070a7816 */ /* 0x040fe400000000ff */
[C---:B------:R-:W-:Y:S02]  /*0160*/  LOP3.LUT R9, R7.reuse, 0xffff, RZ, 0xc0, !PT ;  /* 0x0000ffff07097812 */ /* 0x040fe400078ec0ff */
[----:B------:R-:W-:-:S02]  /*0170*/  PRMT R2, R7, 0x7610, R2 ;  /* 0x0000761007027816 */ /* 0x000fc40000000002 */
[----:B------:R-:W-:Y:S02]  /*0180*/  PRMT R3, R7, 0x7632, R3 ;  /* 0x0000763207037816 */ /* 0x000fe40000000003 */
[C---:B------:R-:W-:Y:S02]  /*0190*/  PRMT R18, R6.reuse, 0x7610, R18 ;  /* 0x0000761006127816 */ /* 0x040fe40000000012 */
[----:B------:R-:W-:Y:S02]  /*01a0*/  PRMT R5, R6, 0x7632, R5 ;  /* 0x0000763206057816 */ /* 0x000fe40000000005 */
[----:B------:R-:W-:Y:S02]  /*01b0*/  SHF.R.U32.HI R7, RZ, 0x8, R4 ;  /* 0x00000008ff077819 */ /* 0x000fe40000011604 */
[----:B------:R-:W-:Y:S02]  /*01c0*/  SHF.R.U32.HI R6, RZ, 0x8, R9 ;  /* 0x00000008ff067819 */ /* 0x000fe40000011609 */
[----:B------:R-:W-:-:S02]  /*01d0*/  SHF.R.U32.HI R8, RZ, 0x8, R8 ;  /* 0x00000008ff087819 */ /* 0x000fc40000011608 */
[----:B------:R-:W-:Y:S01]  /*01e0*/  SHF.R.U32.HI R4, RZ, 0x8, R10 ;  /* 0x00000008ff047819 */ /* 0x000fe2000001160a */
        /* <DEDUP_REMOVED lines=12> */
[----:B------:R-:W-:-:S03]  /*02b0*/  IMAD.MOV.U32 R10, RZ, RZ, 0x1 ;  /* 0x00000001ff0a7424 */ /* 0x000fc600078e00ff */
[----:B------:R-:W-:-:S04]  /*02c0*/  PRMT R9, R9, 0x7710, RZ ;  /* 0x0000771009097816 */ /* 0x000fc800000000ff */
[----:B------:R-:W-:-:S07]  /*02d0*/  PRMT R11, R9, 0x7610, R11 ;  /* 0x00007610090b7816 */ /* 0x000fce000000000b */
.L_x_20168:
        /* <DEDUP_REMOVED lines=19> */
.L_x_20169:
        /* <DEDUP_REMOVED lines=19> */
.L_x_20170:
        /* <DEDUP_REMOVED lines=19> */
.L_x_20171:
        /* <DEDUP_REMOVED lines=9> */
[----:B------:R-:W-:Y:S01]  /*0700*/  PRMT R7, R8, 0x9910, RZ ;  /* 0x0000991008077816 */ /* 0x000fe200000000ff */
[----:B------:R-:W-:Y:S01]  /*0710*/  IMAD.MOV.U32 R8, RZ, RZ, R15 ;  /* 0x000000ffff087224 */ /* 0x000fe200078e000f */
[----:B------:R-:W-:Y:S02]  /*0720*/  PRMT R15, R14, 0x8880, RZ ;  /* 0x000088800e0f7816 */ /* 0x000fe400000000ff */
[----:B------:R-:W-:Y:S01]  /*0730*/  PRMT R13, R13, 0x9910, RZ ;  /* 0x000099100d0d7816 */ /* 0x000fe200000000ff */
[----:B------:R-:W-:Y:S02]  /*0740*/  IMAD.MOV.U32 R14, RZ, RZ, R7 ;  /* 0x000000ffff0e7224 */ /* 0x000fe400078e0007 */
[----:B------:R-:W-:-:S02]  /*0750*/  IMAD.MOV.U32 R7, RZ, RZ, R15 ;  /* 0x000000ffff077224 */ /* 0x000fc400078e000f */
[----:B------:R-:W-:Y:S02]  /*0760*/  IMAD R8, R8, R8, RZ ;  /* 0x0000000808087224 */ /* 0x000fe400078e02ff */
[----:B------:R-:W-:Y:S01]  /*0770*/  IMAD R13, R13, R14, RZ ;  /* 0x0000000e0d0d7224 */ /* 0x000fe200078e02ff */
[----:B------:R-:W-:Y:S01]  /*0780*/  SHF.R.S32.HI R5, RZ, 0x1, R7 ;  /* 0x00000001ff057819 */ /* 0x000fe20000011407 */
[----:B------:R-:W-:Y:S06]  /*0790*/  @P0 BRA `(.L_x_20171) ;  /* 0xfffffffc00b40947 */ /* 0x000fec000383ffff */
[----:B------:R-:W-:Y:S01]  /*07a0*/  IMAD.MOV.U32 R14, RZ, RZ, 0x1 ;  /* 0x00000001ff0e7424 */ /* 0x000fe200078e00ff */
[----:B------:R-:W-:-:S07]  /*07b0*/  PRMT R5, R9, 0x7610, R5 ;  /* 0x0000761009057816 */ /* 0x000fce0000000005 */
.L_x_20172:
        /* <DEDUP_REMOVED lines=19> */
.L_x_20173:
        /* <DEDUP_REMOVED lines=19> */
.L_x_20174:
        /* <DEDUP_REMOVED lines=31> */
[----:B------:R-:W-:Y:S02]  /*0c10*/  PRMT R2, R2, 0x8880, RZ ;  /* 0x0000888002027816 */ /* 0x000fe400000000ff */
[----:B------:R-:W-:Y:S02]  /*0c20*/  PRMT R5, R3, 0x7610, R5 ;  /* 0x0000761003057816 */ /* 0x000fe40000000005 */
[----:B------:R-:W-:-:S04]  /*0c30*/  SHF.R.S32.HI R2, RZ, 0x1, R2 ;  /* 0x00000001ff027819 */ /* 0x000fc80000011402 */
[----:B------:R-:W-:-:S07]  /*0c40*/  PRMT R6, R2, 0x7610, R6 ;  /* 0x0000761002067816 */ /* 0x000fce0000000006 */
.L_x_20175:
        /* <DEDUP_REMOVED lines=21> */
.L_x_20166:
[----:B------:R-:W-:Y:S01]  /*0da0*/  LOP3.LUT R18, R18, 0xff, RZ, 0xc0, !PT ;  /* 0x000000ff12127812 */ /* 0x000fe200078ec0ff */
[----:B------:R-:W-:Y:S01]  /*0db0*/  IMAD.MOV.U32 R9, RZ, RZ, 0x1 ;  /* 0x00000001ff097424 */ /* 0x000fe200078e00ff */
[----:B------:R-:W-:Y:S01]  /*0dc0*/  LOP3.LUT R16, R16, 0x1, RZ, 0xc0, !PT ;  /* 0x0000000110107812 */ /* 0x000fe200078ec0ff */
[----:B------:R-:W-:Y:S01]  /*0dd0*/  BSSY B0, `(.L_x_20176) ;  /* 0x000000c000007945 */ /* 0x000fe20003800000 */
[----:B------:R-:W-:Y:S01]  /*0de0*/  ISETP.NE.AND P1, PT, R18, 0x1, PT ;  /* 0x000000011200780c */ /* 0x000fe20003f25270 */
[----:B------:R-:W-:Y:S01]  /*0df0*/  IMAD.MOV.U32 R11, RZ, RZ, 0x1 ;  /* 0x00000001ff0b7424 */ /* 0x000fe200078e00ff */
[----:B------:R-:W-:Y:S01]  /*0e00*/  ISETP.NE.U32.AND P0, PT, R16, 0x1, PT ;  /* 0x000000011000780c */ /* 0x000fe20003f05070 */
[----:B------:R-:W-:Y:S01]  /*0e10*/  IMAD.MOV.U32 R10, RZ, RZ, 0x1 ;  /* 0x00000001ff0a7424 */ /* 0x000fe200078e00ff */
[----:B------:R-:W-:Y:S02]  /*0e20*/  PRMT R12, R7, 0x9910, RZ ;  /* 0x00009910070c7816 */ /* 0x000fe400000000ff */
[----:B------:R-:W-:-:S02]  /*0e30*/  LOP3.LUT R7, R5, 0xff, RZ, 0xc0, !PT ;  /* 0x000000ff05077812 */ /* 0x000fc400078ec0ff */
[----:B------:R-:W-:-:S05]  /*0e40*/  SEL R5, R9, 0xffff, P0 ;  /* 0x0000ffff09057807 */ /* 0x000fca0000000000 */
[----:B------:R-:W-:Y:S05]  /*0e50*/  @!P1 BRA `(.L_x_20177) ;  /* 0x00000000000c9947 */ /* 0x000fea0003800000 */
[----:B------:R-:W-:Y:S02]  /*0e60*/  ISETP.NE.AND P0, PT, R18, 0xff, PT ;  /* 0x000000ff1200780c */ /* 0x000fe40003f05270 */
[----:B------:R-:W-:-:S11]  /*0e70*/  PRMT R10, R5, 0x7610, R10 ;  /* 0x00007610050a7816 */ /* 0x000fd6000000000a */
[----:B------:R-:W-:-:S07]  /*0e80*/  @P0 PRMT R10, RZ, 0x7610, R10 ;  /* 0x00007610ff0a0816 */ /* 0x000fce000000000a */
.L_x_20177:
[----:B------:R-:W-:Y:S05]  /*0e90*/  BSYNC B0 ;  /* 0x0000000000007941 */ /* 0x000fea0003800000 */
.L_x_20176:
[----:B------:R-:W-:Y:S01]  /*0ea0*/  PRMT R9, R8, 0x9910, RZ ;  /* 0x0000991008097816 */ /* 0x000fe200000000ff */
[----:B------:R-:W-:Y:S01]  /*0eb0*/  BSSY B0, `(.L_x_20178) ;  /* 0x0000013000007945 */ /* 0x000fe20003800000 */
[----:B------:R-:W-:Y:S01]  /*0ec0*/  LOP3.LUT R8, R2, 0xff, RZ, 0xc0, !PT ;  /* 0x000000ff02087812 */ /* 0x000fe200078ec0ff */
[----:B------:R-:W-:Y:S01]  /*0ed0*/  IMAD.MOV.U32 R2, RZ, RZ, R12 ;  /* 0x000000ffff027224 */ /* 0x000fe200078e000c */
[----:B------:R-:W-:Y:S02]  /*0ee0*/  PRMT R13, R6, 0x9910, RZ ;  /* 0x00009910060d7816 */ /* 0x000fe400000000ff */
[----:B------:R-:W-:Y:S01]  /*0ef0*/  LOP3.LUT R6, R3, 0xff, RZ, 0xc0, !PT ;  /* 0x000000ff03067812 */ /* 0x000fe200078ec0ff */
[----:B------:R-:W-:Y:S01]  /*0f00*/  IMAD.MOV.U32 R3, RZ, RZ, R9 ;  /* 0x000000ffff037224 */ /* 0x000fe200078e0009 */
[----:B------:R-:W-:Y:S02]  /*0f10*/  ISETP.NE.AND P6, PT, R2, 0x1, PT ;  /* 0x000000010200780c */ /* 0x000fe40003fc5270 */
[----:B------:R-:W-:Y:S01]  /*0f20*/  PRMT R16, R4, 0x9910, RZ ;  /* 0x0000991004107816 */ /* 0x000fe200000000ff */
[----:B------:R-:W-:Y:S01]  /*0f30*/  IMAD.MOV.U32 R4, RZ, RZ, R13 ;  /* 0x000000ffff047224 */ /* 0x000fe200078e000d */
[----:B------:R-:W-:-:S02]  /*0f40*/  ISETP.NE.AND P0, PT, R7, 0x1, PT ;  /* 0x000000010700780c */ /* 0x000fc40003f05270 */
[----:B------:R-:W-:Y:S02]  /*0f50*/  ISETP.NE.AND P1, PT, R8, 0x1, PT ;  /* 0x000000010800780c */ /* 0x000fe40003f25270 */
[----:B------:R-:W-:Y:S02]  /*0f60*/  ISETP.NE.AND P2, PT, R6, 0x1, PT ;  /* 0x000000010600780c */ /* 0x000fe40003f45270 */
[----:B------:R-:W-:Y:S02]  /*0f70*/  ISETP.NE.AND P3, PT, R3, 0x1, PT ;  /* 0x000000010300780c */ /* 0x000fe40003f65270 */
[----:B------:R-:W-:Y:S02]  /*0f80*/  ISETP.NE.AND P4, PT, R4, 0x1, PT ;  /* 0x000000010400780c */ /* 0x000fe40003f85270 */
[----:B------:R-:W-:Y:S01]  /*0f90*/  ISETP.NE.AND P5, PT, R16, 0x1, PT ;  /* 0x000000011000780c */ /* 0x000fe20003fa5270 */
[----:B------:R-:W-:-:S12]  /*0fa0*/  @!P6 BRA `(.L_x_20179) ;  /* 0x00000000000ce947 */ /* 0x000fd80003800000 */
[----:B------:R-:W-:Y:S02]  /*0fb0*/  ISETP.NE.AND P6, PT, R2, 0xff, PT ;  /* 0x000000ff0200780c */ /* 0x000fe40003fc5270 */
[----:B------:R-:W-:-:S11]  /*0fc0*/  PRMT R11, R5, 0x7610, R11 ;  /* 0x00007610050b7816 */ /* 0x000fd6000000000b */
[----:B------:R-:W-:-:S07]  /*0fd0*/  @P6 PRMT R11, RZ, 0x7610, R11 ;  /* 0x00007610ff0b6816 */ /* 0x000fce000000000b */
.L_x_20179:
[----:B------:R-:W-:Y:S05]  /*0fe0*/  BSYNC B0 ;  /* 0x0000000000007941 */ /* 0x000fea0003800000 */
.L_x_20178:
        /* <DEDUP_REMOVED lines=9> */
.L_x_20181:
[----:B------:R-:W-:Y:S05]  /*1080*/  BSYNC B0 ;  /* 0x0000000000007941 */ /* 0x000fea0003800000 */
.L_x_20180:
[----:B------:R-:W-:Y:S04]  /*1090*/  BSSY B0, `(.L_x_20182) ;  /* 0x0000005000007945 */ /* 0x000fe80003800000 */
[----:B------:R-:W-:Y:S05]  /*10a0*/  @!P3 BRA `(.L_x_20183) ;  /* 0x00000000000cb947 */ /* 0x000fea0003800000 */
[----:B------:R-:W-:Y:S02]  /*10b0*/  ISETP.NE.AND P0, PT, R3, 0xff, PT ;  /* 0x000000ff0300780c */ /* 0x000fe40003f05270 */
[----:B------:R-:W-:-:S11]  /*10c0*/  PRMT R13, R5, 0x7610, R13 ;  /* 0x00007610050d7816 */ /* 0x000fd6000000000d */
[----:B------:R-:W-:-:S07]  /*10d0*/  @P0 PRMT R13, RZ, 0x7610, R13 ;  /* 0x00007610ff0d0816 */ /* 0x000fce000000000d */
.L_x_20183:
[----:B------:R-:W-:Y:S05]  /*10e0*/  BSYNC B0 ;  /* 0x0000000000007941 */ /* 0x000fea0003800000 */
.L_x_20182:
[----:B------:R-:W-:Y:S01]  /*10f0*/  BSSY B0, `(.L_x_20184) ;  /* 0x0000006000007945 */ /* 0x000fe20003800000 */
[----:B------:R-:W-:-:S03]  /*1100*/  IMAD.MOV.U32 R17, RZ, RZ, 0x1 ;  /* 0x00000001ff117424 */ /* 0x000fc600078e00ff */
[----:B------:R-:W-:Y:S05]  /*1110*/  @!P1 BRA `(.L_x_20185) ;  /* 0x00000000000c9947 */ /* 0x000fea0003800000 */
[----:B------:R-:W-:Y:S02]  /*1120*/  ISETP.NE.AND P0, PT, R8, 0xff, PT ;  /* 0x000000ff0800780c */ /* 0x000fe40003f05270 */
[----:B------:R-:W-:-:S11]  /*1130*/  PRMT R14, R5, 0x7610, R14 ;  /* 0x00007610050e7816 */ /* 0x000fd6000000000e */
[----:B------:R-:W-:-:S07]  /*1140*/  @P0 PRMT R14, RZ, 0x7610, R14 ;  /* 0x00007610ff0e0816 */ /* 0x000fce000000000e */
.L_x_20185:
[----:B------:R-:W-:Y:S05]  /*1150*/  BSYNC B0 ;  /* 0x0000000000007941 */ /* 0x000fea0003800000 */
.L_x_20184:
[----:B------:R-:W-:Y:S04]  /*1160*/  BSSY B0, `(.L_x_20186) ;  /* 0x0000005000007945 */ /* 0x000fe80003800000 */
[----:B------:R-:W-:Y:S05]  /*1170*/  @!P4 BRA `(.L_x_20187) ;  /* 0x00000000000cc947 */ /* 0x000fea0003800000 */
[----:B------:R-:W-:Y:S02]  /*1180*/  ISETP.NE.AND P0, PT, R4, 0xff, PT ;  /* 0x000000ff0400780c */ /* 0x000fe40003f05270 */
[----:B------:R-:W-:-:S11]  /*1190*/  PRMT R15, R5, 0x7610, R15 ;  /* 0x00007610050f7816 */ /* 0x000fd6000000000f */
[----:B------:R-:W-:-:S07]  /*11a0*/  @P0 PRMT R15, RZ, 0x7610, R15 ;  /* 0x00007610ff0f0816 */ /* 0x000fce000000000f */
.L_x_20187:
[----:B------:R-:W-:Y:S05]  /*11b0*/  BSYNC B0 ;  /* 0x0000000000007941 */ /* 0x000fea0003800000 */
.L_x_20186:
[----:B------:R-:W-:Y:S01]  /*11c0*/  BSSY B0, `(.L_x_20188) ;  /* 0x0000006000007945 */ /* 0x000fe20003800000 */
[----:B------:R-:W-:-:S03]  /*11d0*/  IMAD.MOV.U32 R9, RZ, RZ, 0x1 ;  /* 0x00000001ff097424 */ /* 0x000fc600078e00ff */
[----:B------:R-:W-:Y:S05]  /*11e0*/  @!P2 BRA `(.L_x_20189) ;  /* 0x00000000000ca947 */ /* 0x000fea0003800000 */
[----:B------:R-:W-:Y:S02]  /*11f0*/  ISETP.NE.AND P0, PT, R6, 0xff, PT ;  /* 0x000000ff0600780c */ /* 0x000fe40003f05270 */
[----:B------:R-:W-:-:S11]  /*1200*/  PRMT R17, R5, 0x7610, R17 ;  /* 0x0000761005117816 */ /* 0x000fd60000000011 */
[----:B------:R-:W-:-:S07]  /*1210*/  @P0 PRMT R17, RZ, 0x7610, R17 ;  /* 0x00007610ff110816 */ /* 0x000fce0000000011 */
.L_x_20189:
[----:B------:R-:W-:Y:S05]  /*1220*/  BSYNC B0 ;  /* 0x0000000000007941 */ /* 0x000fea0003800000 */
.L_x_20188:
[----:B------:R-:W-:Y:S04]  /*1230*/  BSSY B0, `(.L_x_20167) ;  /* 0x0000005000007945 */ /* 0x000fe80003800000 */
[----:B------:R-:W-:Y:S05]  /*1240*/  @!P5 BRA `(.L_x_20190) ;  /* 0x00000000000cd947 */ /* 0x000fea0003800000 */
[----:B------:R-:W-:Y:S02]  /*1250*/  ISETP.NE.AND P0, PT, R16, 0xff, PT ;  /* 0x000000ff1000780c */ /* 0x000fe40003f05270 */
[----:B------:R-:W-:-:S11]  /*1260*/  PRMT R9, R5, 0x7610, R9 ;  /* 0x0000761005097816 */ /* 0x000fd60000000009 */
[----:B------:R-:W-:-:S07]  /*1270*/  @P0 PRMT R9, RZ, 0x7610, R9 ;  /* 0x00007610ff090816 */ /* 0x000fce0000000009 */
.L_x_20190:
[----:B------:R-:W-:Y:S05]  /*1280*/  BSYNC B0 ;  /* 0x0000000000007941 */ /* 0x000fea0003800000 */
.L_x_20167:
[----:B------:R-:W-:Y:S01]  /*1290*/  ULDC.64 UR6, c[0x0][0x228] ;  /* 0x00008a0000067ab9 */ /* 0x000fe20000000a00 */
[----:B------:R-:W-:Y:S01]  /*12a0*/  LOP3.LUT R10, R10, 0xff, RZ, 0xc0, !PT ;  /* 0x000000ff0a0a7812 */ /* 0x000fe200078ec0ff */
[----:B------:R-:W-:Y:S01]  /*12b0*/  UIADD3 UR5, UP0, UR4, UR6, URZ ;  /* 0x0000000604057290 */ /* 0x000fe2000ff1e03f */
[----:B------:R-:W-:Y:S02]  /*12c0*/  LOP3.LUT R12, R12, 0xff, RZ, 0xc0, !PT ;  /* 0x000000ff0c0c7812 */ /* 0x000fe400078ec0ff */
[----:B------:R-:W-:Y:S01]  /*12d0*/  LOP3.LUT R14, R14, 0xff, RZ, 0xc0, !PT ;  /* 0x000000ff0e0e7812 */ /* 0x000fe200078ec0ff */
[----:B------:R-:W-:Y:S01]  /*12e0*/  UIADD3.X UR6, URZ, UR7, URZ, UP0, !UPT ;  /* 0x000000073f067290 */ /* 0x000fe200087fe43f */
[----:B------:R-:W-:Y:S01]  /*12f0*/  LOP3.LUT R17, R17, 0xff, RZ, 0xc0, !PT ;  /* 0x000000ff11117812 */ /* 0x000fe200078ec0ff */
[----:B------:R-:W-:Y:S01]  /*1300*/  IMAD.U32 R2, RZ, RZ, UR5 ;  /* 0x00000005ff027e24 */ /* 0x000fe2000f8e00ff */
[----:B------:R-:W-:Y:S02]  /*1310*/  LOP3.LUT R4, R9, 0xffff, RZ, 0xc0, !PT ;  /* 0x0000ffff09047812 */ /* 0x000fe400078ec0ff */
[----:B------:R-:W-:Y:S01]  /*1320*/  LOP3.LUT R15, R15, 0xffff, RZ, 0xc0, !PT ;  /* 0x0000ffff0f0f7812 */ /* 0x000fe200078ec0ff */
[----:B------:R-:W-:Y:S01]  /*1330*/  IMAD.U32 R3, RZ, RZ, UR6 ;  /* 0x00000006ff037e24 */ /* 0x000fe2000f8e00ff */
[----:B------:R-:W-:-:S02]  /*1340*/  LOP3.LUT R13, R13, 0xffff, RZ, 0xc0, !PT ;  /* 0x0000ffff0d0d7812 */ /* 0x000fc400078ec0ff */
[----:B------:R-:W-:Y:S01]  /*1350*/  LOP3.LUT R11, R11, 0xffff, RZ, 0xc0, !PT ;  /* 0x0000ffff0b0b7812 */ /* 0x000fe200078ec0ff */
[----:B------:R-:W-:Y:S01]  /*1360*/  IMAD.WIDE R2, R0, 0x8, R2 ;  /* 0x0000000800027825 */ /* 0x000fe200078e0202 */
[----:B------:R-:W-:Y:S02]  /*1370*/  PRMT R4, R4, 0x7604, R17 ;  /* 0x0000760404047816 */ /* 0x000fe40000000011 */
[----:B------:R-:W-:Y:S02]  /*1380*/  PRMT R15, R15, 0x7604, R14 ;  /* 0x000076040f0f7816 */ /* 0x000fe4000000000e */
[----:B------:R-:W-:Y:S02]  /*1390*/  PRMT R12, R13, 0x7604, R12 ;  /* 0x000076040d0c7816 */ /* 0x000fe4000000000c */
[----:B------:R-:W-:Y:S02]  /*13a0*/  PRMT R11, R11, 0x7604, R10 ;  /* 0x000076040b0b7816 */ /* 0x000fe4000000000a */
[----:B------:R-:W-:-:S02]  /*13b0*/  PRMT R13, R15, 0x5410, R4 ;  /* 0x000054100f0d7816 */ /* 0x000fc40000000004 */
[----:B------:R-:W-:-:S05]  /*13c0*/  PRMT R12, R11, 0x5410, R12 ;  /* 0x000054100b0c7816 */ /* 0x000fca000000000c */
[----:B------:R-:W-:Y:S01]  /*13d0*/  STG.E.64 desc[UR8][R2.64], R12 ;  /* 0x0000000c02007986 */ /* 0x000fe2000c101b08 */
[----:B------:R-:W-:Y:S05]  /*13e0*/  EXIT ;  /* 0x000000000000794d */ /* 0x000fea0003800000 */
.L_x_20165:
        /* <DEDUP_REMOVED lines=24> */
.L_x_20192:
[----:B------:R-:W-:Y:S05]  /*1570*/  BSYNC B0 ;  /* 0x0000000000007941 */ /* 0x000fea0003800000 */
.L_x_20191:
        /* <DEDUP_REMOVED lines=17> */
.L_x_20194:
[----:B------:R-:W-:Y:S05]  /*1690*/  BSYNC B0 ;  /* 0x0000000000007941 */ /* 0x000fea0003800000 */
.L_x_20193:
        /* <DEDUP_REMOVED lines=54> */
.L_x_20199:
        /* <DEDUP_REMOVED lines=19> */
.L_x_20198:
[----:B------:R-:W-:Y:S05]  /*1b30*/  BSYNC B0 ;  /* 0x0000000000007941 */ /* 0x000fea0003800000 */
.L_x_20197:
[----:B------:R-:W-:Y:S01]  /*1b40*/  BSSY B0, `(.L_x_20200) ;  /* 0x0000019000007945 */ /* 0x000fe20003800000 */
[----:B------:R-:W-:Y:S01]  /*1b50*/  ISETP.GE.AND P1, PT, R21, R0, PT ;  /* 0x000000001500720c */ /* 0x000fe20003f26270 */
[----:B-----5:R-:W-:Y:S02]  /*1b60*/  VIADD R15, R11, 0x300 ;  /* 0x000003000b0f7836 */ /* 0x020fe40000000000 */
[----:B------:R-:W-:Y:S10]  /*1b70*/  @P5 BRA `(.L_x_20201) ;  /* 0x0000000000545947 */ /* 0x000ff40003800000 */
[----:B------:R-:W-:Y:S01]  /*1b80*/  IMAD.MOV.U32 R8, RZ, RZ, 0x1 ;  /* 0x00000001ff087424 */ /* 0x000fe200078e00ff */
[----:B------:R-:W-:-:S07]  /*1b90*/  PRMT R16, R9, 0x7610, R16 ;  /* 0x0000761009107816 */ /* 0x000fce0000000010 */
.L_x_20202:
        /* <DEDUP_REMOVED lines=19> */
.L_x_20201:
[----:B------:R-:W-:Y:S05]  /*1cd0*/  BSYNC B0 ;  /* 0x0000000000007941 */ /* 0x000fea0003800000 */
.L_x_20200:
[----:B------:R-:W-:Y:S01]  /*1ce0*/  BSSY B0, `(.L_x_20203) ;  /* 0x0000017000007945 */ /* 0x000fe20003800000 */
[----:B------:R-:W-:Y:S01]  /*1cf0*/  ISETP.GE.AND P5, PT, R15, R0, PT ;  /* 0x000000000f00720c */ /* 0x000fe20003fa6270 */
[----:B------:R-:W-:Y:S02]  /*1d00*/  VIADD R15, R11, 0x380 ;  /* 0x000003800b0f7836 */ /* 0x000fe40000000000 */
[----:B------:R-:W-:Y:S10]  /*1d10*/  @P4 BRA `(.L_x_20204) ;  /* 0x00000000004c4947 */ /* 0x000ff40003800000 */
[----:B------:R-:W-:Y:S01]  /*1d20*/  IMAD.MOV.U32 R7, RZ, RZ, 0x1 ;  /* 0x00000001ff077424 */ /* 0x000fe200078e00ff */
[----:B------:R-:W-:-:S07]  /*1d30*/  PRMT R16, R9, 0x7610, R16 ;  /* 0x0000761009107816 */ /* 0x000fce0000000010 */
.L_x_20205:
        /* <DEDUP_REMOVED lines=17> */
.L_x_20204:
[----:B------:R-:W-:Y:S05]  /*1e50*/  BSYNC B0 ;  /* 0x0000000000007941 */ /* 0x000fea0003800000 */
.L_x_20203:
[----:B------:R-:W-:Y:S01]  /*1e60*/  BSSY B0, `(.L_x_20206) ;  /* 0x0000018000007945 */ /* 0x000fe20003800000 */
[----:B------:R-:W-:-:S03]  /*1e70*/  ISETP.GE.AND P4, PT, R15, R0, PT ;  /* 0x000000000f00720c */ /* 0x000fc60003f86270 */
[----:B------:R-:W-:Y:S10]  /*1e80*/  @P3 BRA `(.L_x_20207) ;  /* 0x0000000000543947 */ /* 0x000ff40003800000 */
[----:B------:R-:W-:Y:S01]  /*1e90*/  IMAD.MOV.U32 R6, RZ, RZ, 0x1 ;  /* 0x00000001ff067424 */ /* 0x000fe200078e00ff */
[----:B------:R-:W-:-:S07]  /*1ea0*/  PRMT R14, R9, 0x7610, R14 ;  /* 0x00007610090e7816 */ /* 0x000fce000000000e */
.L_x_20208:
        /* <DEDUP_REMOVED lines=19> */
.L_x_20207:
[----:B------:R-:W-:Y:S05]  /*1fe0*/  BSYNC B0 ;  /* 0x0000000000007941 */ /* 0x000fea0003800000 */
.L_x_20206:
[----:B------:R-:W-:Y:S04]  /*1ff0*/  BSSY B0, `(.L_x_20209) ;  /* 0x0000017000007945 */ /* 0x000fe80003800000 */
[----:B------:R-:W-:Y:S05]  /*2000*/  @P2 BRA `(.L_x_20210) ;  /* 0x0000000000542947 */ /* 0x000fea0003800000 */
[----:B------:R-:W-:Y:S01]  /*2010*/  IMAD.MOV.U32 R5, RZ, RZ, 0x1 ;  /* 0x00000001ff057424 */ /* 0x000fe200078e00ff */
[----:B------:R-:W-:-:S07]  /*2020*/  PRMT R13, R9, 0x7610, R13 ;  /* 0x00007610090d7816 */ /* 0x000fce000000000d */
.L_x_20211:
        /* <DEDUP_REMOVED lines=19> */
.L_x_20210:
[----:B------:R-:W-:Y:S05]  /*2160*/  BSYNC B0 ;  /* 0x0000000000007941 */ /* 0x000fea0003800000 */
.L_x_20209:
[----:B------:R-:W-:Y:S04]  /*2170*/  BSSY B0, `(.L_x_20212) ;  /* 0x0000017000007945 */ /* 0x000fe80003800000 */
[----:B------:R-:W-:Y:S05]  /*2180*/  @P1 BRA `(.L_x_20213) ;  /* 0x0000000000541947 */ /* 0x000fea0003800000 */
[----:B------:R-:W-:Y:S01]  /*2190*/  IMAD.MOV.U32 R4, RZ, RZ, 0x1 ;  /* 0x00000001ff047424 */ /* 0x000fe200078e00ff */
[----:B------:R-:W-:-:S07]  /*21a0*/  PRMT R12, R9, 0x7610, R12 ;  /* 0x00007610090c7816 */ /* 0x000fce000000000c */
.L_x_20214:
        /* <DEDUP_REMOVED lines=19> */
.L_x_20213:
[----:B------:R-:W-:Y:S05]  /*22e0*/  BSYNC B0 ;  /* 0x0000000000007941 */ /* 0x000fea0003800000 */
.L_x_20212:
[----:B------:R-:W-:Y:S04]  /*22f0*/  BSSY B0, `(.L_x_20215) ;  /* 0x0000015000007945 */ /* 0x000fe80003800000 */
[----:B------:R-:W-:Y:S05]  /*2300*/  @P5 BRA `(.L_x_20216) ;  /* 0x00000000004c5947 */ /* 0x000fea0003800000 */
[----:B------:R-:W-:Y:S01]  /*2310*/  IMAD.MOV.U32 R3, RZ, RZ, 0x1 ;  /* 0x00000001ff037424 */ /* 0x000fe200078e00ff */
[----:B------:R-:W-:-:S07]  /*2320*/  PRMT R10, R9, 0x7610, R10 ;  /* 0x00007610090a7816 */ /* 0x000fce000000000a */
.L_x_20217:
        /* <DEDUP_REMOVED lines=17> */
.L_x_20216:
[----:B------:R-:W-:Y:S05]  /*2440*/  BSYNC B0 ;  /* 0x0000000000007941 */ /* 0x000fea0003800000 */
.L_x_20215:
        /* <DEDUP_REMOVED lines=19> */
.L_x_20220:
        /* <DEDUP_REMOVED lines=19> */
.L_x_20219:
[----:B------:R-:W-:Y:S05]  /*26b0*/  BSYNC B0 ;  /* 0x0000000000007941 */ /* 0x000fea0003800000 */
.L_x_20218:
[----:B------:R-:W-:Y:S05]  /*26c0*/  BRA `(.L_x_20196) ;  /* 0x0000000400887947 */ /* 0x000fea0003800000 */
.L_x_20195:
        /* <DEDUP_REMOVED lines=24> */
.L_x_20222:
[----:B------:R-:W-:Y:S05]  /*2850*/  BSYNC B0 ;  /* 0x0000000000007941 */ /* 0x000fea0003800000 */
.L_x_20221:
        /* <DEDUP_REMOVED lines=11> */
.L_x_20224:
[----:B------:R-:W-:Y:S05]  /*2910*/  BSYNC B0 ;  /* 0x0000000000007941 */ /* 0x000fea0003800000 */
.L_x_20223:
        /* <DEDUP_REMOVED lines=10> */
.L_x_20226:
[----:B------:R-:W-:Y:S05]  /*29c0*/  BSYNC B0 ;  /* 0x0000000000007941 */ /* 0x000fea0003800000 */
.L_x_20225:
        /* <DEDUP_REMOVED lines=9> */
.L_x_20228:
[----:B------:R-:W-:Y:S05]  /*2a60*/  BSYNC B0 ;  /* 0x0000000000007941 */ /* 0x000fea0003800000 */
.L_x_20227:
        /* <DEDUP_REMOVED lines=9> */
.L_x_20230:
[----:B------:R-:W-:Y:S05]  /*2b00*/  BSYNC B0 ;  /* 0x0000000000007941 */ /* 0x000fea0003800000 */
.L_x_20229:
        /* <DEDUP_REMOVED lines=9> */
.L_x_20232:
[----:B------:R-:W-:Y:S05]  /*2ba0*/  BSYNC B0 ;  /* 0x0000000000007941 */ /* 0x000fea0003800000 */
.L_x_20231:
        /* <DEDUP_REMOVED lines=9> */
.L_x_20234:
[----:B------:R-:W-:Y:S05]  /*2c40*/  BSYNC B0 ;  /* 0x0000000000007941 */ /* 0x000fea0003800000 */
.L_x_20233:
        /* <DEDUP_REMOVED lines=9> */
.L_x_20235:
[----:B------:R-:W-:Y:S05]  /*2ce0*/  BSYNC B0 ;  /* 0x0000000000007941 */ /* 0x000fea0003800000 */
.L_x_20196:
        /* <DEDUP_REMOVED lines=25> */
.L_x_20238:
        /* <DEDUP_REMOVED lines=8> */
.L_x_20239:
        /* <DEDUP_REMOVED lines=8> */
.L_x_20240:
        /* <DEDUP_REMOVED lines=9> */
.L_x_20241:
[----:B------:R-:W-:Y:S05]  /*3010*/  BSYNC B1 ;  /* 0x0000000000017941 */ /* 0x000fea0003800000 */
.L_x_20237:
[----:B------:R-:W-:-:S13]  /*3020*/  ISETP.GE.AND P0, PT, R15, R0, PT ;  /* 0x000000000f00720c */ /* 0x000fda0003f06270 */
[----:B-12---:R-:W1:Y:S01]  /*3030*/  @!P0 LDC.64 R6, c[0x0][0x228] ;  /* 0x00008a00ff068b82 */ /* 0x006e620000000a00 */
[C---:B------:R-:W-:Y:S02]  /*3040*/  @!P0 VIADD R5, R15.reuse, UR4 ;  /* 0x000000040f058c36 */ /* 0x040fe40008000000 */
[----:B------:R-:W-:-:S03]  /*3050*/  @!P0 VIADD R15, R15, 0x80 ;  /* 0x000000800f0f8836 */ /* 0x000fc60000000000 */
[----:B-1----:R-:W-:-:S05]  /*3060*/  @!P0 IADD3 R4, P1, R5, R6, RZ ;  /* 0x0000000605048210 */ /* 0x002fca0007f3e0ff */
[----:B------:R-:W-:-:S05]  /*3070*/  @!P0 IMAD.X R5, RZ, RZ, R7, P1 ;  /* 0x000000ffff058224 */ /* 0x000fca00008e0607 */
[----:B------:R2:W-:Y:S03]  /*3080*/  @!P0 STG.E.U8 desc[UR8][R4.64], R3 ;  /* 0x0000000304008986 */ /* 0x0005e6000c101108 */
.L_x_20242:
[----:B------:R-:W-:Y:S05]  /*3090*/  BSYNC B0 ;  /* 0x0000000000007941 */ /* 0x000fea0003800000 */
.L_x_20236:
        /* <DEDUP_REMOVED lines=9> */
.L_x_20243:
        /* <DEDUP_REMOVED lines=13> */
.L_x_71770:


//--------------------- .text._ZN2at6native18elementwise_kernelILi128ELi4EZNS0_15gpu_kernel_implIZNS0_50_GLOBAL__N__2680c7bb_12_PowKernel_cu_140f0503_289629pow_tensor_scalar_kernel_implIaaEEvRNS_18TensorIteratorBaseET0_EUlaE1_EEvS6_RKT_EUliE_EEviT1_ --------------------------
	.section	.text._ZN2at6native18elementwise_kernelILi128ELi4EZNS0_15gpu_kernel_implIZNS0_50_GLOBAL__N__2680c7bb_12_PowKernel_cu_140f0503_289629pow_tensor_scalar_kernel_implIaaEEvRNS_18TensorIteratorBaseET0_EUlaE1_EEvS6_RKT_EUliE_EEviT1_,"ax",@progbits
	.align	128
        .global         _ZN2at6native18elementwise_kernelILi128ELi4EZNS0_15gpu_kernel_implIZNS0_50_GLOBAL__N__2680c7bb_12_PowKernel_cu_140f0503_289629pow_tensor_scalar_kernel_implIaaEEvRNS_18TensorIteratorBaseET0_EUlaE1_EEvS6_RKT_EUliE_EEviT1_
        .type           _ZN2at6native18elementwise_kernelILi128ELi4EZNS0_15gpu_kernel_implIZNS0_50_GLOBAL__N__2680c7bb_12_PowKernel_cu_140f0503_289629pow_tensor_scalar_kernel_implIaaEEvRNS_18TensorIteratorBaseET0_EUlaE1_EEvS6_RKT_EUliE_EEviT1_,@function
        .size           _ZN2at6native18elementwise_kernelILi128ELi4EZNS0_15gpu_kernel_implIZNS0_50_GLOBAL__N__2680c7bb_12_PowKernel_cu_140f0503_289629pow_tensor_scalar_kernel_implIaaEEvRNS_18TensorIteratorBaseET0_EUlaE1_EEvS6_RKT_EUliE_EEviT1_,(.L_x_71491 - _ZN2at6native18elementwise_kernelILi128ELi4EZNS0_15gpu_kernel_implIZNS0_50_GLOBAL__N__2680c7bb_12_PowKernel_cu_140f0503_289629pow_tensor_scalar_kernel_implIaaEEvRNS_18TensorIteratorBaseET0_EUlaE1_EEvS6_RKT_EUliE_EEviT1_)
        .other          _ZN2at6native18elementwise_kernelILi128ELi4EZNS0_15gpu_kernel_implIZNS0_50_GLOBAL__N__2680c7bb_12_PowKernel_cu_140f0503_289629pow_tensor_scalar_kernel_implIaaEEvRNS_18TensorIteratorBaseET0_EUlaE1_EEvS6_RKT_EUliE_EEviT1_,@"STO_CUDA_ENTRY STV_DEFAULT"
_ZN2at6native18elementwise_kernelILi128ELi4EZNS0_15gpu_kernel_implIZNS0_50_GLOBAL__N__2680c7bb_12_PowKernel_cu_140f0503_289629pow_tensor_scalar_kernel_implIaaEEvRNS_18TensorIteratorBaseET0_EUlaE1_EEvS6_RKT_EUliE_EEviT1_:
.text._ZN2at6native18elementwise_kernelILi128ELi4EZNS0_15gpu_kernel_implIZNS0_50_GLOBAL__N__2680c7bb_12_PowKernel_cu_140f0503_289629pow_tensor_scalar_kernel_implIaaEEvRNS_18TensorIteratorBaseET0_EUlaE1_EEvS6_RKT_EUliE_EEviT1_:
        /* <DEDUP_REMOVED lines=313> */
.L_x_20246:
        /* <DEDUP_REMOVED lines=20> */
.L_x_20250:
[----:B------:R0:W5:Y:S01]  /*14d0*/  LDG.E.U8 R0, desc[UR36][R2.64] ;  /* 0x0000002402007981 */ /* 0x000162000c1e1100 */
[----:B------:R-:W-:Y:S05]  /*14e0*/  BRA `(.L_x_20252) ;  /* 0x0000000c00547947 */ /* 0x000fea0003800000 */
.L_x_20249:
        /* <DEDUP_REMOVED lines=8> */
.L_x_20254:
[----:B------:R0:W5:Y:S01]  /*1570*/  LDG.E.U8 R0, desc[UR36][R2.64] ;  /* 0x0000002402007981 */ /* 0x000162000c1e1100 */
[----:B------:R-:W-:Y:S05]  /*1580*/  BRA `(.L_x_20252) ;  /* 0x0000000c002c7947 */ /* 0x000fea0003800000 */
.L_x_20253:
[----:B------:R0:W5:Y:S01]  /*1590*/  LDG.E.U16 R0, desc[UR36][R2.64] ;  /* 0x0000002402007981 */ /* 0x000162000c1e1500 */
[----:B------:R-:W-:Y:S05]  /*15a0*/  BRA `(.L_x_20252) ;  /* 0x0000000c00247947 */ /* 0x000fea0003800000 */
.L_x_20248:
        /* <DEDUP_REMOVED lines=9> */
.L_x_20256:
[----:B------:R-:W2:Y:S02]  /*1640*/  LDG.E.U16 R4, desc[UR36][R2.64] ;  /* 0x0000002402047981 */ /* 0x000ea4000c1e1500 */
[----:B--2---:R-:W-:-:S06]  /*1650*/  HADD2.F32 R4, -RZ, R4.H0_H0 ;  /* 0x20000004ff047230 */ /* 0x004fcc0000004100 */
[----:B------:R-:W0:Y:S02]  /*1660*/  F2I.FTZ.TRUNC.NTZ R4, R4 ;  /* 0x0000000400047305 */ /* 0x000e24000021f100 */
[----:B0-----:R-:W-:Y:S01]  /*1670*/  PRMT R0, R4, 0x7610, R0 ;  /* 0x0000761004007816 */ /* 0x001fe20000000000 */
[----:B------:R-:W-:Y:S06]  /*1680*/  BRA `(.L_x_20252) ;  /* 0x0000000800ec7947 */ /* 0x000fec0003800000 */
.L_x_20255:
        /* <DEDUP_REMOVED lines=9> */
.L_x_20258:
[----:B------:R-:W2:Y:S02]  /*1720*/  LDG.E.U16 R2, desc[UR36][R2.64] ;  /* 0x0000002402027981 */ /* 0x000ea4000c1e1500 */
[----:B--2---:R-:W-:-:S06]  /*1730*/  HADD2.F32 R4, -RZ, R2.H0_H0 ;  /* 0x20000002ff047230 */ /* 0x004fcc0000004100 */
[----:B------:R-:W0:Y:S02]  /*1740*/  F2I.FTZ.TRUNC.NTZ R4, R4 ;  /* 0x0000000400047305 */ /* 0x000e24000021f100 */
[----:B0-----:R-:W-:Y:S01]  /*1750*/  PRMT R0, R4, 0x7610, R0 ;  /* 0x0000761004007816 */ /* 0x001fe20000000000 */
[----:B------:R-:W-:Y:S06]  /*1760*/  BRA `(.L_x_20252) ;  /* 0x0000000800b47947 */ /* 0x000fec0003800000 */
.L_x_20257:
[----:B------:R-:W2:Y:S02]  /*1770*/  LDG.E.64 R2, desc[UR36][R2.64] ;  /* 0x0000002402027981 */ /* 0x000ea4000c1e1b00 */
[----:B--2---:R0:W1:Y:S01]  /*1780*/  F2I.F64.TRUNC R0, R2 ;  /* 0x0000000200007311 */ /* 0x004062000030d100 */
[----:B------:R-:W-:Y:S05]  /*1790*/  BRA `(.L_x_20252) ;  /* 0x0000000800a87947 */ /* 0x000fea0003800000 */
.L_x_20247:
        /* <DEDUP_REMOVED lines=12> */
.L_x_20261:
[----:B------:R-:W2:Y:S02]  /*1860*/  LDG.E.64 R2, desc[UR36][R2.64] ;  /* 0x0000002402027981 */ /* 0x000ea4000c1e1b00 */
[----:B--2---:R3:W4:Y:S01]  /*1870*/  F2I.F64.TRUNC R0, R2 ;  /* 0x0000000200007311 */ /* 0x004722000030d100 */
[----:B------:R-:W-:Y:S05]  /*1880*/  BRA `(.L_x_20252) ;  /* 0x00000008006c7947 */ /* 0x000fea0003800000 */
.L_x_20260:
        /* <DEDUP_REMOVED lines=28> */
.L_x_20263:
        /* <DEDUP_REMOVED lines=15> */
.L_x_20262:
[----:B------:R-:W2:Y:S02]  /*1b40*/  LDG.E.U16 R4, desc[UR36][R2.64] ;  /* 0x0000002402047981 */ /* 0x000ea4000c1e1500 */
[----:B--2---:R-:W-:-:S06]  /*1b50*/  IMAD.U32 R4, R4, 0x10000, RZ ;  /* 0x0001000004047824 */ /* 0x004fcc00078e00ff */
[----:B------:R-:W0:Y:S02]  /*1b60*/  F2I.FTZ.TRUNC.NTZ R4, R4 ;  /* 0x0000000400047305 */ /* 0x000e24000021f100 */
[----:B0-----:R-:W-:Y:S01]  /*1b70*/  PRMT R0, R4, 0x7610, R0 ;  /* 0x0000761004007816 */ /* 0x001fe20000000000 */
[----:B------:R-:W-:Y:S06]  /*1b80*/  BRA `(.L_x_20252) ;  /* 0x0000000400ac7947 */ /* 0x000fec0003800000 */
.L_x_20259:
        /* <DEDUP_REMOVED lines=10> */
.L_x_20266:
        /* <DEDUP_REMOVED lines=21> */
.L_x_20270:
[----:B------:R-:W-:Y:S05]  /*1d80*/  BSYNC B1 ;  /* 0x0000000000017941 */ /* 0x000fea0003800000 */
.L_x_20269:
[----:B------:R-:W-:Y:S01]  /*1d90*/  IMAD.SHL.U32 R2, R2, 0x100000, RZ ;  /* 0x0010000002027824 */ /* 0x000fe200078e00ff */
[----:B------:R-:W-:-:S04]  /*1da0*/  LEA R3, R0, 0x3b800000, 0x17 ;  /* 0x3b80000000037811 */ /* 0x000fc800078eb8ff */
[----:B------:R-:W-:-:S07]  /*1db0*/  LOP3.LUT R4, R3, R2, R4, 0xfe, !PT ;  /* 0x0000000203047212 */ /* 0x000fce00078efe04 */
.L_x_20268:
[----:B------:R-:W-:Y:S05]  /*1dc0*/  BSYNC B0 ;  /* 0x0000000000007941 */ /* 0x000fea0003800000 */
.L_x_20267:
[----:B------:R-:W0:Y:S02]  /*1dd0*/  F2I.FTZ.TRUNC.NTZ R4, R4 ;  /* 0x0000000400047305 */ /* 0x000e24000021f100 */
[----:B0-----:R-:W-:Y:S01]  /*1de0*/  PRMT R0, R4, 0x7610, R0 ;  /* 0x0000761004007816 */ /* 0x001fe20000000000 */
[----:B------:R-:W-:Y:S06]  /*1df0*/  BRA `(.L_x_20252) ;  /* 0x0000000400107947 */ /* 0x000fec0003800000 */
.L_x_20265:
        /* <DEDUP_REMOVED lines=21> */
.L_x_20274:
[----:B------:R-:W-:Y:S05]  /*1f50*/  BSYNC B1 ;  /* 0x0000000000017941 */ /* 0x000fea0003800000 */
.L_x_20273:
[----:B------:R-:W-:Y:S01]  /*1f60*/  IMAD.SHL.U32 R2, R2, 0x200000, RZ ;  /* 0x0020000002027824 */ /* 0x000fe200078e00ff */
[----:B------:R-:W-:-:S04]  /*1f70*/  LEA R3, R0, 0x37800000, 0x17 ;  /* 0x3780000000037811 */ /* 0x000fc800078eb8ff */
[----:B------:R-:W-:-:S07]  /*1f80*/  LOP3.LUT R4, R3, R2, R4, 0xfe, !PT ;  /* 0x0000000203047212 */ /* 0x000fce00078efe04 */
.L_x_20272:
[----:B------:R-:W-:Y:S05]  /*1f90*/  BSYNC B0 ;  /* 0x0000000000007941 */ /* 0x000fea0003800000 */
.L_x_20271:
[----:B------:R-:W0:Y:S02]  /*1fa0*/  F2I.FTZ.TRUNC.NTZ R4, R4 ;  /* 0x0000000400047305 */ /* 0x000e24000021f100 */
[----:B0-----:R-:W-:Y:S01]  /*1fb0*/  PRMT R0, R4, 0x7610, R0 ;  /* 0x0000761004007816 */ /* 0x001fe20000000000 */
[----:B------:R-:W-:Y:S06]  /*1fc0*/  BRA `(.L_x_20252) ;  /* 0x00000000009c7947 */ /* 0x000fec0003800000 */
.L_x_20264:
        /* <DEDUP_REMOVED lines=14> */
.L_x_20278:
[----:B------:R-:W-:Y:S05]  /*20b0*/  BSYNC B0 ;  /* 0x0000000000007941 */ /* 0x000fea0003800000 */
.L_x_20277:
[----:B------:R-:W0:Y:S02]  /*20c0*/  F2I.FTZ.TRUNC.NTZ R4, R4 ;  /* 0x0000000400047305 */ /* 0x000e24000021f100 */
[----:B0-----:R-:W-:Y:S01]  /*20d0*/  PRMT R0, R4, 0x7610, R0 ;  /* 0x0000761004007816 */ /* 0x001fe20000000000 */
[----:B------:R-:W-:Y:S06]  /*20e0*/  BRA `(.L_x_20252) ;  /* 0x0000000000547947 */ /* 0x000fec0003800000 */
.L_x_20251:
        /* <DEDUP_REMOVED lines=16> */
.L_x_20279:
[----:B------:R-:W-:Y:S01]  /*21f0*/  PRMT R0, RZ, 0x7610, R0 ;  /* 0x00007610ff007816 */ /* 0x000fe20000000000 */
[----:B------:R-:W-:Y:S06]  /*2200*/  BRA `(.L_x_20252) ;  /* 0x00000000000c7947 */ /* 0x000fec0003800000 */
.L_x_20276:
[----:B------:R2:W5:Y:S01]  /*2210*/  LDG.E.U8 R0, desc[UR36][R2.64] ;  /* 0x0000002402007981 */ /* 0x000562000c1e1100 */
[----:B------:R-:W-:Y:S05]  /*2220*/  BRA `(.L_x_20252) ;  /* 0x0000000000047947 */ /* 0x000fea0003800000 */
.L_x_20275:
[----:B------:R1:W5:Y:S02]  /*2230*/  LDG.E.U8 R0, desc[UR36][R2.64] ;  /* 0x0000002402007981 */ /* 0x000364000c1e1100 */
.L_x_20252:
        /* <DEDUP_REMOVED lines=16> */
[----:B------:R-:W-:Y:S05]  /*2340*/  CALL.REL.NOINC `($__internal_49_$__cuda_sm20_dblrcp_rn_slowpath_v3) ;  /* 0x000000a400b07944 */ /* 0x000fea0003c00000 */
.L_x_20281:
[----:B------:R-:W-:Y:S05]  /*2350*/  BSYNC B0 ;  /* 0x0000000000007941 */ /* 0x000fea0003800000 */
.L_x_20280:
        /* <DEDUP_REMOVED lines=15> */
.L_x_20285:
[----:B------:R0:W-:Y:S01]  /*2450*/  STG.E.U8 desc[UR36][R16.64], R5 ;  /* 0x0000000510007986 */ /* 0x0001e2000c101124 */
[----:B------:R-:W-:Y:S05]  /*2460*/  BRA `(.L_x_20287) ;  /* 0x0000000c00907947 */ /* 0x000fea0003800000 */
.L_x_20284:
        /* <DEDUP_REMOVED lines=12> */
.L_x_20289:
[----:B------:R-:W-:-:S05]  /*2530*/  PRMT R3, R5, 0x8880, RZ ;  /* 0x0000888005037816 */ /* 0x000fca00000000ff */
[----:B------:R0:W-:Y:S01]  /*2540*/  STG.E desc[UR36][R16.64], R3 ;  /* 0x0000000310007986 */ /* 0x0001e2000c101924 */
[----:B------:R-:W-:Y:S05]  /*2550*/  BRA `(.L_x_20287) ;  /* 0x0000000c00547947 */ /* 0x000fea0003800000 */
.L_x_20288:
[----:B------:R-:W-:-:S04]  /*2560*/  PRMT R3, R5, 0x8880, RZ ;  /* 0x0000888005037816 */ /* 0x000fc800000000ff */
[----:B------:R-:W-:-:S05]  /*2570*/  PRMT R3, R3, 0x7710, RZ ;  /* 0x0000771003037816 */ /* 0x000fca00000000ff */
[----:B------:R0:W-:Y:S01]  /*2580*/  STG.E.U16 desc[UR36][R16.64], R3 ;  /* 0x0000000310007986 */ /* 0x0001e2000c101524 */
[----:B------:R-:W-:Y:S05]  /*2590*/  BRA `(.L_x_20287) ;  /* 0x0000000c00447947 */ /* 0x000fea0003800000 */
.L_x_20283:
        /* <DEDUP_REMOVED lines=9> */
.L_x_20291:
[----:B------:R-:W0:Y:S02]  /*2630*/  I2F.S8 R0, R5 ;  /* 0x0000000500007306 */ /* 0x000e240000001400 */
[----:B0-----:R-:W-:-:S05]  /*2640*/  F2FP.F16.F32.PACK_AB R0, RZ, R0 ;  /* 0x00000000ff00723e */ /* 0x001fca00000000ff */
[----:B------:R0:W-:Y:S01]  /*2650*/  STG.E.U16 desc[UR36][R16.64], R0 ;  /* 0x0000000010007986 */ /* 0x0001e2000c101524 */
[----:B------:R-:W-:Y:S05]  /*2660*/  BRA `(.L_x_20287) ;  /* 0x0000000c00107947 */ /* 0x000fea0003800000 */
.L_x_20290:
        /* <DEDUP_REMOVED lines=10> */
.L_x_20293:
[----:B------:R-:W0:Y:S02]  /*2710*/  I2F.S8 R5, R5 ;  /* 0x0000000500057306 */ /* 0x000e240000001400 */
[----:B0-----:R-:W-:-:S04]  /*2720*/  F2FP.F16.F32.PACK_AB R3, RZ, R5 ;  /* 0x00000005ff03723e */ /* 0x001fc800000000ff */
[----:B------:R-:W-:-:S05]  /*2730*/  PRMT R3, R3, 0x5410, RZ ;  /* 0x0000541003037816 */ /* 0x000fca00000000ff */
[----:B------:R2:W-:Y:S01]  /*2740*/  STG.E desc[UR36][R16.64], R3 ;  /* 0x0000000310007986 */ /* 0x0005e2000c101924 */
[----:B------:R-:W-:Y:S05]  /*2750*/  BRA `(.L_x_20287) ;  /* 0x0000000800d47947 */ /* 0x000fea0003800000 */
.L_x_20292:
[----:B------:R-:W-:-:S04]  /*2760*/  PRMT R2, R5, 0x8880, RZ ;  /* 0x0000888005027816 */ /* 0x000fc800000000ff */
[----:B------:R-:W-:-:S06]  /*2770*/  PRMT R2, R2, 0x7710, RZ ;  /* 0x0000771002027816 */ /* 0x000fcc00000000ff */
[----:B------:R-:W0:Y:S02]  /*2780*/  I2F.F64.S16 R2, R2 ;  /* 0x0000000200027312 */ /* 0x000e240000101c00 */
[----:B0-----:R4:W-:Y:S01]  /*2790*/  STG.E.64 desc[UR36][R16.64], R2 ;  /* 0x0000000210007986 */ /* 0x0019e2000c101b24 */
[----:B------:R-:W-:Y:S05]  /*27a0*/  BRA `(.L_x_20287) ;  /* 0x0000000800c07947 */ /* 0x000fea0003800000 */
.L_x_20282:
        /* <DEDUP_REMOVED lines=12> */
.L_x_20296:
[----:B------:R-:W-:Y:S02]  /*2870*/  PRMT R4, R5, 0x8880, RZ ;  /* 0x0000888005047816 */ /* 0x000fe400000000ff */
[----:B------:R-:W-:Y:S02]  /*2880*/  CS2R R6, SRZ ;  /* 0x0000000000067805 */ /* 0x000fe4000001ff00 */
[----:B------:R-:W-:-:S06]  /*2890*/  PRMT R4, R4, 0x7710, RZ ;  /* 0x0000771004047816 */ /* 0x000fcc00000000ff */
[----:B------:R-:W0:Y:S02]  /*28a0*/  I2F.F64.S16 R4, R4 ;  /* 0x0000000400047312 */ /* 0x000e240000101c00 */
[----:B0-----:R0:W-:Y:S01]  /*28b0*/  STG.E.128 desc[UR36][R16.64], R4 ;  /* 0x0000000410007986 */ /* 0x0011e2000c101d24 */
[----:B------:R-:W-:Y:S05]  /*28c0*/  BRA `(.L_x_20287) ;  /* 0x0000000800787947 */ /* 0x000fea0003800000 */
.L_x_20295:
        /* <DEDUP_REMOVED lines=21> */
.L_x_20300:
[----:B------:R-:W-:Y:S05]  /*2a20*/  BSYNC B0 ;  /* 0x0000000000007941 */ /* 0x000fea0003800000 */
.L_x_20299:
[----:B------:R-:W-:-:S05]  /*2a30*/  LOP3.LUT R3, R0, R3, RZ, 0xfc, !PT ;  /* 0x0000000300037212 */ /* 0x000fca00078efcff */
[----:B------:R0:W-:Y:S01]  /*2a40*/  STG.E.U8 desc[UR36][R16.64], R3 ;  /* 0x0000000310007986 */ /* 0x0001e2000c101124 */
[----:B------:R-:W-:Y:S05]  /*2a50*/  BRA `(.L_x_20287) ;  /* 0x0000000800147947 */ /* 0x000fea0003800000 */
.L_x_20298:
        /* <DEDUP_REMOVED lines=13> */
.L_x_20302:
[----:B------:R-:W-:Y:S01]  /*2b30*/  IMAD.MOV.U32 R0, RZ, RZ, 0x7f ;  /* 0x0000007fff007424 */ /* 0x000fe200078e00ff */
[----:B------:R-:W-:-:S04]  /*2b40*/  ISETP.GT.U32.AND P0, PT, R2, 0x7f800000, PT ;  /* 0x7f8000000200780c */ /* 0x000fc80003f04070 */
[----:B------:R-:W-:-:S09]  /*2b50*/  SEL R0, R0, 0x7c, P0 ;  /* 0x0000007c00007807 */ /* 0x000fd20000000000 */
.L_x_20303:
[----:B------:R-:W-:Y:S05]  /*2b60*/  BSYNC B0 ;  /* 0x0000000000007941 */ /* 0x000fea0003800000 */
.L_x_20301:
[----:B------:R-:W-:-:S04]  /*2b70*/  LOP3.LUT R2, R5, 0x80000000, RZ, 0xc0, !PT ;  /* 0x8000000005027812 */ /* 0x000fc800078ec0ff */
[----:B------:R-:W-:-:S04]  /*2b80*/  SHF.R.U32.HI R3, RZ, 0x18, R2 ;  /* 0x00000018ff037819 */ /* 0x000fc80000011602 */
[----:B------:R-:W-:-:S05]  /*2b90*/  LOP3.LUT R3, R0, R3, RZ, 0xfc, !PT ;  /* 0x0000000300037212 */ /* 0x000fca00078efcff */
[----:B------:R0:W-:Y:S01]  /*2ba0*/  STG.E.U8 desc[UR36][R16.64], R3 ;  /* 0x0000000310007986 */ /* 0x0001e2000c101124 */
[----:B------:R-:W-:Y:S05]  /*2bb0*/  BRA `(.L_x_20287) ;  /* 0x0000000400bc7947 */ /* 0x000fea0003800000 */
.L_x_20297:
[----:B------:R-:W0:Y:S02]  /*2bc0*/  I2F.S8 R0, R5 ;  /* 0x0000000500007306 */ /* 0x000e240000001400 */
[----:B0-----:R-:W-:-:S05]  /*2bd0*/  F2FP.BF16.F32.PACK_AB R0, RZ, R0 ;  /* 0x00000000ff00723e */ /* 0x001fca00000010ff */
[----:B------:R0:W-:Y:S01]  /*2be0*/  STG.E.U16 desc[UR36][R16.64], R0 ;  /* 0x0000000010007986 */ /* 0x0001e2000c101524 */
[----:B------:R-:W-:Y:S05]  /*2bf0*/  BRA `(.L_x_20287) ;  /* 0x0000000400ac7947 */ /* 0x000fea0003800000 */
.L_x_20294:
        /* <DEDUP_REMOVED lines=12> */
.L_x_20306:
        /* <DEDUP_REMOVED lines=17> */
.L_x_20309:
[----:B------:R-:W-:-:S04]  /*2dd0*/  LOP3.LUT R2, R5, 0x80000000, RZ, 0xc0, !PT ;  /* 0x8000000005027812 */ /* 0x000fc800078ec0ff */
[----:B------:R-:W-:-:S04]  /*2de0*/  SHF.R.U32.HI R3, RZ, 0x18, R2 ;  /* 0x00000018ff037819 */ /* 0x000fc80000011602 */
[----:B------:R-:W-:-:S04]  /*2df0*/  LOP3.LUT R0, R0, R3, RZ, 0xfc, !PT ;  /* 0x0000000300007212 */ /* 0x000fc800078efcff */
[----:B------:R-:W-:-:S07]  /*2e00*/  PRMT R8, R0, 0x7610, R8 ;  /* 0x0000761000087816 */ /* 0x000fce0000000008 */
.L_x_20308:
[----:B------:R-:W-:Y:S05]  /*2e10*/  BSYNC B0 ;  /* 0x0000000000007941 */ /* 0x000fea0003800000 */
.L_x_20307:
[----:B------:R0:W-:Y:S01]  /*2e20*/  STG.E.U8 desc[UR36][R16.64], R8 ;  /* 0x0000000810007986 */ /* 0x0001e2000c101124 */
[----:B------:R-:W-:Y:S05]  /*2e30*/  BRA `(.L_x_20287) ;  /* 0x00000004001c7947 */ /* 0x000fea0003800000 */
.L_x_20305:
        /* <DEDUP_REMOVED lines=17> */
.L_x_20312:
[----:B------:R-:W-:-:S04]  /*2f50*/  LOP3.LUT R2, R5, 0x80000000, RZ, 0xc0, !PT ;  /* 0x8000000005027812 */ /* 0x000fc800078ec0ff */
[----:B------:R-:W-:-:S04]  /*2f60*/  SHF.R.U32.HI R3, RZ, 0x18, R2 ;  /* 0x00000018ff037819 */ /* 0x000fc80000011602 */
[----:B------:R-:W-:-:S04]  /*2f70*/  LOP3.LUT R0, R0, R3, RZ, 0xfc, !PT ;  /* 0x0000000300007212 */ /* 0x000fc800078efcff */
[----:B------:R-:W-:-:S07]  /*2f80*/  PRMT R8, R0, 0x7610, R8 ;  /* 0x0000761000087816 */ /* 0x000fce0000000008 */
.L_x_20311:
[----:B------:R-:W-:Y:S05]  /*2f90*/  BSYNC B0 ;  /* 0x0000000000007941 */ /* 0x000fea0003800000 */
.L_x_20310:
[----:B------:R0:W-:Y:S01]  /*2fa0*/  STG.E.U8 desc[UR36][R16.64], R8 ;  /* 0x0000000810007986 */ /* 0x0001e2000c101124 */
[----:B------:R-:W-:Y:S05]  /*2fb0*/  BRA `(.L_x_20287) ;  /* 0x0000000000bc7947 */ /* 0x000fea0003800000 */
.L_x_20304:
        /* <DEDUP_REMOVED lines=22> */
.L_x_20286:
        /* <DEDUP_REMOVED lines=16> */
.L_x_20315:
[----:B------:R-:W-:Y:S05]  /*3220*/  BRA `(.L_x_20287) ;  /* 0x0000000000207947 */ /* 0x000fea0003800000 */
.L_x_20314:
[----:B------:R-:W-:-:S04]  /*3230*/  LOP3.LUT R5, R5, 0xffff, RZ, 0xc0, !PT ;  /* 0x0000ffff05057812 */ /* 0x000fc800078ec0ff */
[----:B------:R-:W-:-:S05]  /*3240*/  PRMT R5, R5, 0x8880, RZ ;  /* 0x0000888005057816 */ /* 0x000fca00000000ff */
[----:B------:R-:W-:-:S05]  /*3250*/  IMAD.MOV.U32 R2, RZ, RZ, R5 ;  /* 0x000000ffff027224 */ /* 0x000fca00078e0005 */
[----:B------:R-:W-:-:S05]  /*3260*/  SHF.R.S32.HI R3, RZ, 0x1f, R2 ;  /* 0x0000001fff037819 */ /* 0x000fca0000011402 */
[----:B------:R0:W-:Y:S01]  /*3270*/  STG.E.64 desc[UR36][R16.64], R2 ;  /* 0x0000000210007986 */ /* 0x0001e2000c101b24 */
[----:B------:R-:W-:Y:S05]  /*3280*/  BRA `(.L_x_20287) ;  /* 0x0000000000087947 */ /* 0x000fea0003800000 */
.L_x_20313:
[----:B------:R-:W-:-:S05]  /*3290*/  PRMT R3, R5, 0x8880, RZ ;  /* 0x0000888005037816 */ /* 0x000fca00000000ff */
[----:B------:R0:W-:Y:S02]  /*32a0*/  STG.E desc[UR36][R16.64], R3 ;  /* 0x0000000310007986 */ /* 0x0001e4000c101924 */
.L_x_20287:
[----:B------:R-:W-:-:S04]  /*32b0*/  IMAD R18, R23, 0x200, R18 ;  /* 0x0000020017127824 */ /* 0x000fc800078e0212 */
[----:B------:R-:W-:-:S07]  /*32c0*/  VIADD R19, R18, 0x80 ;  /* 0x0000008012137836 */ /* 0x000fce0000000000 */
.L_x_20245:
[----:B------:R-:W-:Y:S05]  /*32d0*/  BSYNC B6 ;  /* 0x0000000000067941 */ /* 0x000fea0003800000 */
.L_x_20244:
        /* <DEDUP_REMOVED lines=307> */
.L_x_20318:
        /* <DEDUP_REMOVED lines=20> */
.L_x_20322:
[----:B------:R0:W5:Y:S01]  /*4750*/  LDG.E.U8 R0, desc[UR36][R2.64] ;  /* 0x0000002402007981 */ /* 0x000162000c1e1100 */
[----:B------:R-:W-:Y:S05]  /*4760*/  BRA `(.L_x_20324) ;  /* 0x0000000c00547947 */ /* 0x000fea0003800000 */
.L_x_20321:
        /* <DEDUP_REMOVED lines=8> */
.L_x_20326:
[----:B------:R0:W5:Y:S01]  /*47f0*/  LDG.E.U8 R0, desc[UR36][R2.64] ;  /* 0x0000002402007981 */ /* 0x000162000c1e1100 */
[----:B------:R-:W-:Y:S05]  /*4800*/  BRA `(.L_x_20324) ;  /* 0x0000000c002c7947 */ /* 0x000fea0003800000 */
.L_x_20325:
[----:B------:R0:W5:Y:S01]  /*4810*/  LDG.E.U16 R0, desc[UR36][R2.64] ;  /* 0x0000002402007981 */ /* 0x000162000c1e1500 */
[----:B------:R-:W-:Y:S05]  /*4820*/  BRA `(.L_x_20324) ;  /* 0x0000000c00247947 */ /* 0x000fea0003800000 */
.L_x_20320:
        /* <DEDUP_REMOVED lines=9> */
.L_x_20328:
[----:B------:R-:W2:Y:S02]  /*48c0*/  LDG.E.U16 R4, desc[UR36][R2.64] ;  /* 0x0000002402047981 */ /* 0x000ea4000c1e1500 */
[----:B--2---:R-:W-:-:S06]  /*48d0*/  HADD2.F32 R4, -RZ, R4.H0_H0 ;  /* 0x20000004ff047230 */ /* 0x004fcc0000004100 */
[----:B------:R-:W0:Y:S02]  /*48e0*/  F2I.FTZ.TRUNC.NTZ R4, R4 ;  /* 0x0000000400047305 */ /* 0x000e24000021f100 */
[----:B0-----:R-:W-:Y:S01]  /*48f0*/  PRMT R0, R4, 0x7610, R0 ;  /* 0x0000761004007816 */ /* 0x001fe20000000000 */
[----:B------:R-:W-:Y:S06]  /*4900*/  BRA `(.L_x_20324) ;  /* 0x0000000800ec7947 */ /* 0x000fec0003800000 */
.L_x_20327:
        /* <DEDUP_REMOVED lines=9> */
.L_x_20330:
[----:B------:R-:W2:Y:S02]  /*49a0*/  LDG.E.U16 R2, desc[UR36][R2.64] ;  /* 0x0000002402027981 */ /* 0x000ea4000c1e1500 */
[----:B--2---:R-:W-:-:S06]  /*49b0*/  HADD2.F32 R4, -RZ, R2.H0_H0 ;  /* 0x20000002ff047230 */ /* 0x004fcc0000004100 */
[----:B------:R-:W0:Y:S02]  /*49c0*/  F2I.FTZ.TRUNC.NTZ R4, R4 ;  /* 0x0000000400047305 */ /* 0x000e24000021f100 */
[----:B0-----:R-:W-:Y:S01]  /*49d0*/  PRMT R0, R4, 0x7610, R0 ;  /* 0x0000761004007816 */ /* 0x001fe20000000000 */
[----:B------:R-:W-:Y:S06]  /*49e0*/  BRA `(.L_x_20324) ;  /* 0x0000000800b47947 */ /* 0x000fec0003800000 */
.L_x_20329:
[----:B------:R-:W2:Y:S02]  /*49f0*/  LDG.E.64 R2, desc[UR36][R2.64] ;  /* 0x0000002402027981 */ /* 0x000ea4000c1e1b00 */
[----:B--2---:R0:W1:Y:S01]  /*4a00*/  F2I.F64.TRUNC R0, R2 ;  /* 0x0000000200007311 */ /* 0x004062000030d100 */
[----:B------:R-:W-:Y:S05]  /*4a10*/  BRA `(.L_x_20324) ;  /* 0x0000000800a87947 */ /* 0x000fea0003800000 */
.L_x_20319:
        /* <DEDUP_REMOVED lines=12> */
.L_x_20333:
[----:B------:R-:W2:Y:S02]  /*4ae0*/  LDG.E.64 R2, desc[UR36][R2.64] ;  /* 0x0000002402027981 */ /* 0x000ea4000c1e1b00 */
[----:B--2---:R0:W1:Y:S01]  /*4af0*/  F2I.F64.TRUNC R0, R2 ;  /* 0x0000000200007311 */ /* 0x004062000030d100 */
[----:B------:R-:W-:Y:S05]  /*4b00*/  BRA `(.L_x_20324) ;  /* 0x00000008006c7947 */ /* 0x000fea0003800000 */
.L_x_20332:
        /* <DEDUP_REMOVED lines=28> */
.L_x_20335:
        /* <DEDUP_REMOVED lines=15> */
.L_x_20334:
[----:B------:R-:W2:Y:S02]  /*4dc0*/  LDG.E.U16 R4, desc[UR36][R2.64] ;  /* 0x0000002402047981 */ /* 0x000ea4000c1e1500 */
[----:B--2---:R-:W-:-:S06]  /*4dd0*/  IMAD.U32 R4, R4, 0x10000, RZ ;  /* 0x0001000004047824 */ /* 0x004fcc00078e00ff */
[----:B------:R-:W0:Y:S02]  /*4de0*/  F2I.FTZ.TRUNC.NTZ R4, R4 ;  /* 0x0000000400047305 */ /* 0x000e24000021f100 */
[----:B0-----:R-:W-:Y:S01]  /*4df0*/  PRMT R0, R4, 0x7610, R0 ;  /* 0x0000761004007816 */ /* 0x001fe20000000000 */
[----:B------:R-:W-:Y:S06]  /*4e00*/  BRA `(.L_x_20324) ;  /* 0x0000000400ac7947 */ /* 0x000fec0003800000 */
.L_x_20331:
        /* <DEDUP_REMOVED lines=10> */
.L_x_20338:
        /* <DEDUP_REMOVED lines=21> */
.L_x_20342:
[----:B------:R-:W-:Y:S05]  /*5000*/  BSYNC B1 ;  /* 0x0000000000017941 */ /* 0x000fea0003800000 */
.L_x_20341:
[----:B------:R-:W-:Y:S01]  /*5010*/  IMAD.SHL.U32 R2, R2, 0x100000, RZ ;  /* 0x0010000002027824 */ /* 0x000fe200078e00ff */
[----:B------:R-:W-:-:S04]  /*5020*/  LEA R3, R0, 0x3b800000, 0x17 ;  /* 0x3b80000000037811 */ /* 0x000fc800078eb8ff */
[----:B------:R-:W-:-:S07]  /*5030*/  LOP3.LUT R4, R3, R2, R4, 0xfe, !PT ;  /* 0x0000000203047212 */ /* 0x000fce00078efe04 */
.L_x_20340:
[----:B------:R-:W-:Y:S05]  /*5040*/  BSYNC B0 ;  /* 0x0000000000007941 */ /* 0x000fea0003800000 */
.L_x_20339:
[----:B------:R-:W0:Y:S02]  /*5050*/  F2I.FTZ.TRUNC.NTZ R4, R4 ;  /* 0x0000000400047305 */ /* 0x000e24000021f100 */
[----:B0-----:R-:W-:Y:S01]  /*5060*/  PRMT R0, R4, 0x7610, R0 ;  /* 0x0000761004007816 */ /* 0x001fe20000000000 */
[----:B------:R-:W-:Y:S06]  /*5070*/  BRA `(.L_x_20324) ;  /* 0x0000000400107947 */ /* 0x000fec0003800000 */
.L_x_20337:
        /* <DEDUP_REMOVED lines=21> */
.L_x_20346:
[----:B------:R-:W-:Y:S05]  /*51d0*/  BSYNC B1 ;  /* 0x0000000000017941 */ /* 0x000fea0003800000 */
.L_x_20345:
[----:B------:R-:W-:Y:S01]  /*51e0*/  IMAD.SHL.U32 R2, R2, 0x200000, RZ ;  /* 0x0020000002027824 */ /* 0x000fe200078e00ff */
[----:B------:R-:W-:-:S04]  /*51f0*/  LEA R3, R0, 0x37800000, 0x17 ;  /* 0x3780000000037811 */ /* 0x000fc800078eb8ff */
[----:B------:R-:W-:-:S07]  /*5200*/  LOP3.LUT R4, R3, R2, R4, 0xfe, !PT ;  /* 0x0000000203047212 */ /* 0x000fce00078efe04 */
.L_x_20344:
[----:B------:R-:W-:Y:S05]  /*5210*/  BSYNC B0 ;  /* 0x0000000000007941 */ /* 0x000fea0003800000 */
.L_x_20343:
[----:B------:R-:W0:Y:S02]  /*5220*/  F2I.FTZ.TRUNC.NTZ R4, R4 ;  /* 0x0000000400047305 */ /* 0x000e24000021f100 */
[----:B0-----:R-:W-:Y:S01]  /*5230*/  PRMT R0, R4, 0x7610, R0 ;  /* 0x0000761004007816 */ /* 0x001fe20000000000 */
[----:B------:R-:W-:Y:S06]  /*5240*/  BRA `(.L_x_20324) ;  /* 0x00000000009c7947 */ /* 0x000fec0003800000 */
.L_x_20336:
        /* <DEDUP_REMOVED lines=14> */
.L_x_20350:
[----:B------:R-:W-:Y:S05]  /*5330*/  BSYNC B0 ;  /* 0x0000000000007941 */ /* 0x000fea0003800000 */
.L_x_20349:
[----:B------:R-:W0:Y:S02]  /*5340*/  F2I.FTZ.TRUNC.NTZ R4, R4 ;  /* 0x0000000400047305 */ /* 0x000e24000021f100 */
[----:B0-----:R-:W-:Y:S01]  /*5350*/  PRMT R0, R4, 0x7610, R0 ;  /* 0x0000761004007816 */ /* 0x001fe20000000000 */
[----:B------:R-:W-:Y:S06]  /*5360*/  BRA `(.L_x_20324) ;  /* 0x0000000000547947 */ /* 0x000fec0003800000 */
.L_x_20323:
        /* <DEDUP_REMOVED lines=16> */
.L_x_20351:
[----:B------:R-:W-:Y:S01]  /*5470*/  PRMT R0, RZ, 0x7610, R0 ;  /* 0x00007610ff007816 */ /* 0x000fe20000000000 */
[----:B------:R-:W-:Y:S06]  /*5480*/  BRA `(.L_x_20324) ;  /* 0x00000000000c7947 */ /* 0x000fec0003800000 */
.L_x_20348:
[----:B------:R2:W5:Y:S01]  /*5490*/  LDG.E.U8 R0, desc[UR36][R2.64] ;  /* 0x0000002402007981 */ /* 0x000562000c1e1100 */
[----:B------:R-:W-:Y:S05]  /*54a0*/  BRA `(.L_x_20324) ;  /* 0x0000000000047947 */ /* 0x000fea0003800000 */
.L_x_20347:
[----:B------:R3:W5:Y:S02]  /*54b0*/  LDG.E.U8 R0, desc[UR36][R2.64] ;  /* 0x0000002402007981 */ /* 0x000764000c1e1100 */
.L_x_20324:
        /* <DEDUP_REMOVED lines=17> */
.L_x_20353:
[----:B------:R-:W-:Y:S05]  /*55d0*/  BSYNC B0 ;  /* 0x0000000000007941 */ /* 0x000fea0003800000 */
.L_x_20352:
        /* <DEDUP_REMOVED lines=15> */
.L_x_20357:
[----:B------:R0:W-:Y:S01]  /*56d0*/  STG.E.U8 desc[UR36][R16.64], R5 ;  /* 0x0000000510007986 */ /* 0x0001e2000c101124 */
[----:B------:R-:W-:Y:S05]  /*56e0*/  BRA `(.L_x_20359) ;  /* 0x0000000c00907947 */ /* 0x000fea0003800000 */
.L_x_20356:
        /* <DEDUP_REMOVED lines=12> */
.L_x_20361:
[----:B------:R-:W-:-:S05]  /*57b0*/  PRMT R3, R5, 0x8880, RZ ;  /* 0x0000888005037816 */ /* 0x000fca00000000ff */
[----:B------:R0:W-:Y:S01]  /*57c0*/  STG.E desc[UR36][R16.64], R3 ;  /* 0x0000000310007986 */ /* 0x0001e2000c101924 */
[----:B------:R-:W-:Y:S05]  /*57d0*/  BRA `(.L_x_20359) ;  /* 0x0000000c00547947 */ /* 0x000fea0003800000 */
.L_x_20360:
[----:B------:R-:W-:-:S04]  /*57e0*/  PRMT R3, R5, 0x8880, RZ ;  /* 0x0000888005037816 */ /* 0x000fc800000000ff */
[----:B------:R-:W-:-:S05]  /*57f0*/  PRMT R3, R3, 0x7710, RZ ;  /* 0x0000771003037816 */ /* 0x000fca00000000ff */
[----:B------:R0:W-:Y:S01]  /*5800*/  STG.E.U16 desc[UR36][R16.64], R3 ;  /* 0x0000000310007986 */ /* 0x0001e2000c101524 */
[----:B------:R-:W-:Y:S05]  /*5810*/  BRA `(.L_x_20359) ;  /* 0x0000000c00447947 */ /* 0x000fea0003800000 */
.L_x_20355:
        /* <DEDUP_REMOVED lines=9> */
.L_x_20363:
[----:B------:R-:W0:Y:S02]  /*58b0*/  I2F.S8 R0, R5 ;  /* 0x0000000500007306 */ /* 0x000e240000001400 */
[----:B0-----:R-:W-:-:S05]  /*58c0*/  F2FP.F16.F32.PACK_AB R0, RZ, R0 ;  /* 0x00000000ff00723e */ /* 0x001fca00000000ff */
[----:B------:R0:W-:Y:S01]  /*58d0*/  STG.E.U16 desc[UR36][R16.64], R0 ;  /* 0x0000000010007986 */ /* 0x0001e2000c101524 */
[----:B------:R-:W-:Y:S05]  /*58e0*/  BRA `(.L_x_20359) ;  /* 0x0000000c00107947 */ /* 0x000fea0003800000 */
.L_x_20362:
        /* <DEDUP_REMOVED lines=10> */
.L_x_20365:
[----:B------:R-:W0:Y:S02]  /*5990*/  I2F.S8 R5, R5 ;  /* 0x0000000500057306 */ /* 0x000e240000001400 */
[----:B0-----:R-:W-:-:S04]  /*59a0*/  F2FP.F16.F32.PACK_AB R3, RZ, R5 ;  /* 0x00000005ff03723e */ /* 0x001fc800000000ff */
[----:B------:R-:W-:-:S05]  /*59b0*/  PRMT R3, R3, 0x5410, RZ ;  /* 0x0000541003037816 */ /* 0x000fca00000000ff */
[----:B------:R0:W-:Y:S01]  /*59c0*/  STG.E desc[UR36][R16.64], R3 ;  /* 0x0000000310007986 */ /* 0x0001e2000c101924 */
[----:B------:R-:W-:Y:S05]  /*59d0*/  BRA `(.L_x_20359) ;  /* 0x0000000800d47947 */ /* 0x000fea0003800000 */
.L_x_20364:
[----:B------:R-:W-:-:S04]  /*59e0*/  PRMT R2, R5, 0x8880, RZ ;  /* 0x0000888005027816 */ /* 0x000fc800000000ff */
[----:B------:R-:W-:-:S06]  /*59f0*/  PRMT R2, R2, 0x7710, RZ ;  /* 0x0000771002027816 */ /* 0x000fcc00000000ff */
[----:B------:R-:W0:Y:S02]  /*5a00*/  I2F.F64.S16 R2, R2 ;  /* 0x0000000200027312 */ /* 0x000e240000101c00 */
[----:B0-----:R0:W-:Y:S01]  /*5a10*/  STG.E.64 desc[UR36][R16.64], R2 ;  /* 0x0000000210007986 */ /* 0x0011e2000c101b24 */
[----:B------:R-:W-:Y:S05]  /*5a20*/  BRA `(.L_x_20359) ;  /* 0x0000000800c07947 */ /* 0x000fea0003800000 */
.L_x_20354:
        /* <DEDUP_REMOVED lines=12> */
.L_x_20368:
[----:B------:R-:W-:Y:S02]  /*5af0*/  PRMT R4, R5, 0x8880, RZ ;  /* 0x0000888005047816 */ /* 0x000fe400000000ff */
[----:B------:R-:W-:Y:S02]  /*5b00*/  CS2R R6, SRZ ;  /* 0x0000000000067805 */ /* 0x000fe4000001ff00 */
[----:B------:R-:W-:-:S06]  /*5b10*/  PRMT R4, R4, 0x7710, RZ ;  /* 0x0000771004047816 */ /* 0x000fcc00000000ff */
[----:B------:R-:W0:Y:S02]  /*5b20*/  I2F.F64.S16 R4, R4 ;  /* 0x0000000400047312 */ /* 0x000e240000101c00 */
[----:B0-----:R0:W-:Y:S01]  /*5b30*/  STG.E.128 desc[UR36][R16.64], R4 ;  /* 0x0000000410007986 */ /* 0x0011e2000c101d24 */
[----:B------:R-:W-:Y:S05]  /*5b40*/  BRA `(.L_x_20359) ;  /* 0x0000000800787947 */ /* 0x000fea0003800000 */
.L_x_20367:
        /* <DEDUP_REMOVED lines=21> */
.L_x_20372:
[----:B------:R-:W-:Y:S05]  /*5ca0*/  BSYNC B0 ;  /* 0x0000000000007941 */ /* 0x000fea0003800000 */
.L_x_20371:
[----:B------:R-:W-:-:S05]  /*5cb0*/  LOP3.LUT R3, R0, R3, RZ, 0xfc, !PT ;  /* 0x0000000300037212 */ /* 0x000fca00078efcff */
[----:B------:R0:W-:Y:S01]  /*5cc0*/  STG.E.U8 desc[UR36][R16.64], R3 ;  /* 0x0000000310007986 */ /* 0x0001e2000c101124 */
[----:B------:R-:W-:Y:S05]  /*5cd0*/  BRA `(.L_x_20359) ;  /* 0x0000000800147947 */ /* 0x000fea0003800000 */
.L_x_20370:
        /* <DEDUP_REMOVED lines=13> */
.L_x_20374:
[----:B------:R-:W-:Y:S01]  /*5db0*/  IMAD.MOV.U32 R0, RZ, RZ, 0x7f ;  /* 0x0000007fff007424 */ /* 0x000fe200078e00ff */
[----:B------:R-:W-:-:S04]  /*5dc0*/  ISETP.GT.U32.AND P0, PT, R2, 0x7f800000, PT ;  /* 0x7f8000000200780c */ /* 0x000fc80003f04070 */
[----:B------:R-:W-:-:S09]  /*5dd0*/  SEL R0, R0, 0x7c, P0 ;  /* 0x0000007c00007807 */ /* 0x000fd20000000000 */
.L_x_20375:
[----:B------:R-:W-:Y:S05]  /*5de0*/  BSYNC B0 ;  /* 0x0000000000007941 */ /* 0x000fea0003800000 */
.L_x_20373:
[----:B------:R-:W-:-:S04]  /*5df0*/  LOP3.LUT R2, R5, 0x80000000, RZ, 0xc0, !PT ;  /* 0x8000000005027812 */ /* 0x000fc800078ec0ff */
[----:B------:R-:W-:-:S04]  /*5e00*/  SHF.R.U32.HI R3, RZ, 0x18, R2 ;  /* 0x00000018ff037819 */ /* 0x000fc80000011602 */
[----:B------:R-:W-:-:S05]  /*5e10*/  LOP3.LUT R3, R0, R3, RZ, 0xfc, !PT ;  /* 0x0000000300037212 */ /* 0x000fca00078efcff */
[----:B------:R0:W-:Y:S01]  /*5e20*/  STG.E.U8 desc[UR36][R16.64], R3 ;  /* 0x0000000310007986 */ /* 0x0001e2000c101124 */
[----:B------:R-:W-:Y:S05]  /*5e30*/  BRA `(.L_x_20359) ;  /* 0x0000000400bc7947 */ /* 0x000fea0003800000 */
.L_x_20369:
[----:B------:R-:W0:Y:S02]  /*5e40*/  I2F.S8 R0, R5 ;  /* 0x0000000500007306 */ /* 0x000e240000001400 */
[----:B0-----:R-:W-:-:S05]  /*5e50*/  F2FP.BF16.F32.PACK_AB R0, RZ, R0 ;  /* 0x00000000ff00723e */ /* 0x001fca00000010ff */
[----:B------:R0:W-:Y:S01]  /*5e60*/  STG.E.U16 desc[UR36][R16.64], R0 ;  /* 0x0000000010007986 */ /* 0x0001e2000c101524 */
[----:B------:R-:W-:Y:S05]  /*5e70*/  BRA `(.L_x_20359) ;  /* 0x0000000400ac7947 */ /* 0x000fea0003800000 */
.L_x_20366:
        /* <DEDUP_REMOVED lines=12> */
.L_x_20378:
        /* <DEDUP_REMOVED lines=17> */
.L_x_20381:
[----:B------:R-:W-:-:S04]  /*6050*/  LOP3.LUT R2, R5, 0x80000000, RZ, 0xc0, !PT ;  /* 0x8000000005027812 */ /* 0x000fc800078ec0ff */
[----:B------:R-:W-:-:S04]  /*6060*/  SHF.R.U32.HI R3, RZ, 0x18, R2 ;  /* 0x00000018ff037819 */ /* 0x000fc80000011602 */
[----:B------:R-:W-:-:S04]  /*6070*/  LOP3.LUT R0, R0, R3, RZ, 0xfc, !PT ;  /* 0x0000000300007212 */ /* 0x000fc800078efcff */
[----:B------:R-:W-:-:S07]  /*6080*/  PRMT R8, R0, 0x7610, R8 ;  /* 0x0000761000087816 */ /* 0x000fce0000000008 */
.L_x_20380:
[----:B------:R-:W-:Y:S05]  /*6090*/  BSYNC B0 ;  /* 0x0000000000007941 */ /* 0x000fea0003800000 */
.L_x_20379:
[----:B------:R3:W-:Y:S01]  /*60a0*/  STG.E.U8 desc[UR36][R16.64], R8 ;  /* 0x0000000810007986 */ /* 0x0007e2000c101124 */
[----:B------:R-:W-:Y:S05]  /*60b0*/  BRA `(.L_x_20359) ;  /* 0x00000004001c7947 */ /* 0x000fea0003800000 */
.L_x_20377:
        /* <DEDUP_REMOVED lines=17> */
.L_x_20384:
[----:B------:R-:W-:-:S04]  /*61d0*/  LOP3.LUT R2, R5, 0x80000000, RZ, 0xc0, !PT ;  /* 0x8000000005027812 */ /* 0x000fc800078ec0ff */
[----:B------:R-:W-:-:S04]  /*61e0*/  SHF.R.U32.HI R3, RZ, 0x18, R2 ;  /* 0x00000018ff037819 */ /* 0x000fc80000011602 */
[----:B------:R-:W-:-:S04]  /*61f0*/  LOP3.LUT R0, R0, R3, RZ, 0xfc, !PT ;  /* 0x0000000300007212 */ /* 0x000fc800078efcff */
[----:B------:R-:W-:-:S07]  /*6200*/  PRMT R8, R0, 0x7610, R8 ;  /* 0x0000761000087816 */ /* 0x000fce0000000008 */
.L_x_20383:
[----:B------:R-:W-:Y:S05]  /*6210*/  BSYNC B0 ;  /* 0x0000000000007941 */ /* 0x000fea0003800000 */
.L_x_20382:
[----:B------:R0:W-:Y:S01]  /*6220*/  STG.E.U8 desc[UR36][R16.64], R8 ;  /* 0x0000000810007986 */ /* 0x0001e2000c101124 */
[----:B------:R-:W-:Y:S05]  /*6230*/  BRA `(.L_x_20359) ;  /* 0x0000000000bc7947 */ /* 0x000fea0003800000 */
.L_x_20376:
        /* <DEDUP_REMOVED lines=22> */
.L_x_20358:
        /* <DEDUP_REMOVED lines=16> */
.L_x_20387:
[----:B------:R-:W-:Y:S05]  /*64a0*/  BRA `(.L_x_20359) ;  /* 0x0000000000207947 */ /* 0x000fea0003800000 */
.L_x_20386:
[----:B------:R-:W-:-:S04]  /*64b0*/  LOP3.LUT R5, R5, 0xffff, RZ, 0xc0, !PT ;  /* 0x0000ffff05057812 */ /* 0x000fc800078ec0ff */
[----:B------:R-:W-:-:S05]  /*64c0*/  PRMT R5, R5, 0x8880, RZ ;  /* 0x0000888005057816 */ /* 0x000fca00000000ff */
[----:B------:R-:W-:-:S05]  /*64d0*/  IMAD.MOV.U32 R2, RZ, RZ, R5 ;  /* 0x000000ffff027224 */ /* 0x000fca00078e0005 */
[----:B------:R-:W-:-:S05]  /*64e0*/  SHF.R.S32.HI R3, RZ, 0x1f, R2 ;  /* 0x0000001fff037819 */ /* 0x000fca0000011402 */
[----:B------:R2:W-:Y:S01]  /*64f0*/  STG.E.64 desc[UR36][R16.64], R2 ;  /* 0x0000000210007986 */ /* 0x0005e2000c101b24 */
[----:B------:R-:W-:Y:S05]  /*6500*/  BRA `(.L_x_20359) ;  /* 0x0000000000087947 */ /* 0x000fea0003800000 */
.L_x_20385:
[----:B------:R-:W-:-:S05]  /*6510*/  PRMT R3, R5, 0x8880, RZ ;  /* 0x0000888005037816 */ /* 0x000fca00000000ff */
[----:B------:R0:W-:Y:S02]  /*6520*/  STG.E desc[UR36][R16.64], R3 ;  /* 0x0000000310007986 */ /* 0x0001e4000c101924 */
.L_x_20359:
[----:B------:R-:W-:-:S07]  /*6530*/  VIADD R19, R19, 0x80 ;  /* 0x0000008013137836 */ /* 0x000fce0000000000 */
.L_x_20317:
[----:B------:R-:W-:Y:S05]  /*6540*/  BSYNC B6 ;  /* 0x0000000000067941 */ /* 0x000fea0003800000 */
.L_x_20316:
        /* <DEDUP_REMOVED lines=307> */
.L_x_20390:
        /* <DEDUP_REMOVED lines=20> */
.L_x_20394:
[----:B------:R0:W5:Y:S01]  /*79c0*/  LDG.E.U8 R0, desc[UR36][R2.64] ;  /* 0x0000002402007981 */ /* 0x000162000c1e1100 */
[----:B------:R-:W-:Y:S05]  /*79d0*/  BRA `(.L_x_20396) ;  /* 0x0000000c00547947 */ /* 0x000fea0003800000 */
.L_x_20393:
        /* <DEDUP_REMOVED lines=8> */
.L_x_20398:
[----:B------:R0:W5:Y:S01]  /*7a60*/  LDG.E.U8 R0, desc[UR36][R2.64] ;  /* 0x0000002402007981 */ /* 0x000162000c1e1100 */
[----:B------:R-:W-:Y:S05]  /*7a70*/  BRA `(.L_x_20396) ;  /* 0x0000000c002c7947 */ /* 0x000fea0003800000 */
.L_x_20397:
[----:B------:R0:W5:Y:S01]  /*7a80*/  LDG.E.U16 R0, desc[UR36][R2.64] ;  /* 0x0000002402007981 */ /* 0x000162000c1e1500 */
[----:B------:R-:W-:Y:S05]  /*7a90*/  BRA `(.L_x_20396) ;  /* 0x0000000c00247947 */ /* 0x000fea0003800000 */
.L_x_20392:
        /* <DEDUP_REMOVED lines=9> */
.L_x_20400:
[----:B------:R-:W2:Y:S02]  /*7b30*/  LDG.E.U16 R4, desc[UR36][R2.64] ;  /* 0x0000002402047981 */ /* 0x000ea4000c1e1500 */
[----:B--2---:R-:W-:-:S06]  /*7b40*/  HADD2.F32 R4, -RZ, R4.H0_H0 ;  /* 0x20000004ff047230 */ /* 0x004fcc0000004100 */
[----:B------:R-:W0:Y:S02]  /*7b50*/  F2I.FTZ.TRUNC.NTZ R4, R4 ;  /* 0x0000000400047305 */ /* 0x000e24000021f100 */
[----:B0-----:R-:W-:Y:S01]  /*7b60*/  PRMT R0, R4, 0x7610, R0 ;  /* 0x0000761004007816 */ /* 0x001fe20000000000 */
[----:B------:R-:W-:Y:S06]  /*7b70*/  BRA `(.L_x_20396) ;  /* 0x0000000800ec7947 */ /* 0x000fec0003800000 */
.L_x_20399:
        /* <DEDUP_REMOVED lines=9> */
.L_x_20402:
[----:B------:R-:W2:Y:S02]  /*7c10*/  LDG.E.U16 R2, desc[UR36][R2.64] ;  /* 0x0000002402027981 */ /* 0x000ea4000c1e1500 */
[----:B--2---:R-:W-:-:S06]  /*7c20*/  HADD2.F32 R4, -RZ, R2.H0_H0 ;  /* 0x20000002ff047230 */ /* 0x004fcc0000004100 */
[----:B------:R-:W0:Y:S02]  /*7c30*/  F2I.FTZ.TRUNC.NTZ R4, R4 ;  /* 0x0000000400047305 */ /* 0x000e24000021f100 */
[----:B0-----:R-:W-:Y:S01]  /*7c40*/  PRMT R0, R4, 0x7610, R0 ;  /* 0x0000761004007816 */ /* 0x001fe20000000000 */
[----:B------:R-:W-:Y:S06]  /*7c50*/  BRA `(.L_x_20396) ;  /* 0x0000000800b47947 */ /* 0x000fec0003800000 */
.L_x_20401:
[----:B------:R-:W2:Y:S02]  /*7c60*/  LDG.E.64 R2, desc[UR36][R2.64] ;  /* 0x0000002402027981 */ /* 0x000ea4000c1e1b00 */
[----:B--2---:R0:W1:Y:S01]  /*7c70*/  F2I.F64.TRUNC R0, R2 ;  /* 0x0000000200007311 */ /* 0x004062000030d100 */
[----:B------:R-:W-:Y:S05]  /*7c80*/  BRA `(.L_x_20396) ;  /* 0x0000000800a87947 */ /* 0x000fea0003800000 */
.L_x_20391:
        /* <DEDUP_REMOVED lines=12> */
.L_x_20405:
[----:B------:R-:W2:Y:S02]  /*7d50*/  LDG.E.64 R2, desc[UR36][R2.64] ;  /* 0x0000002402027981 */ /* 0x000ea4000c1e1b00 */
[----:B--2---:R3:W4:Y:S01]  /*7d60*/  F2I.F64.TRUNC R0, R2 ;  /* 0x0000000200007311 */ /* 0x004722000030d100 */
[----:B------:R-:W-:Y:S05]  /*7d70*/  BRA `(.L_x_20396) ;  /* 0x00000008006c7947 */ /* 0x000fea0003800000 */
.L_x_20404:
        /* <DEDUP_REMOVED lines=28> */
.L_x_20407:
        /* <DEDUP_REMOVED lines=15> */
.L_x_20406:
[----:B------:R-:W2:Y:S02]  /*8030*/  LDG.E.U16 R4, desc[UR36][R2.64] ;  /* 0x0000002402047981 */ /* 0x000ea4000c1e1500 */
[----:B--2---:R-:W-:-:S06]  /*8040*/  IMAD.U32 R4, R4, 0x10000, RZ ;  /* 0x0001000004047824 */ /* 0x004fcc00078e00ff */
[----:B------:R-:W0:Y:S02]  /*8050*/  F2I.FTZ.TRUNC.NTZ R4, R4 ;  /* 0x0000000400047305 */ /* 0x000e24000021f100 */
[----:B0-----:R-:W-:Y:S01]  /*8060*/  PRMT R0, R4, 0x7610, R0 ;  /* 0x0000761004007816 */ /* 0x001fe20000000000 */
[----:B------:R-:W-:Y:S06]  /*8070*/  BRA `(.L_x_20396) ;  /* 0x0000000400ac7947 */ /* 0x000fec0003800000 */
.L_x_20403:
        /* <DEDUP_REMOVED lines=10> */
.L_x_20410:
        /* <DEDUP_REMOVED lines=21> */
.L_x_20414:
[----:B------:R-:W-:Y:S05]  /*8270*/  BSYNC B1 ;  /* 0x0000000000017941 */ /* 0x000fea0003800000 */
.L_x_20413:
[----:B------:R-:W-:Y:S01]  /*8280*/  IMAD.SHL.U32 R2, R2, 0x100000, RZ ;  /* 0x0010000002027824 */ /* 0x000fe200078e00ff */
[----:B------:R-:W-:-:S04]  /*8290*/  LEA R3, R0, 0x3b800000, 0x17 ;  /* 0x3b80000000037811 */ /* 0x000fc800078eb8ff */
[----:B------:R-:W-:-:S07]  /*82a0*/  LOP3.LUT R4, R3, R2, R4, 0xfe, !PT ;  /* 0x0000000203047212 */ /* 0x000fce00078efe04 */
.L_x_20412:
[----:B------:R-:W-:Y:S05]  /*82b0*/  BSYNC B0 ;  /* 0x0000000000007941 */ /* 0x000fea0003800000 */
.L_x_20411:
[----:B------:R-:W0:Y:S02]  /*82c0*/  F2I.FTZ.TRUNC.NTZ R4, R4 ;  /* 0x0000000400047305 */ /* 0x000e24000021f100 */
[----:B0-----:R-:W-:Y:S01]  /*82d0*/  PRMT R0, R4, 0x7610, R0 ;  /* 0x0000761004007816 */ /* 0x001fe20000000000 */
[----:B------:R-:W-:Y:S06]  /*82e0*/  BRA `(.L_x_20396) ;  /* 0x0000000400107947 */ /* 0x000fec0003800000 */
.L_x_20409:
        /* <DEDUP_REMOVED lines=21> */
.L_x_20418:
[----:B------:R-:W-:Y:S05]  /*8440*/  BSYNC B1 ;  /* 0x0000000000017941 */ /* 0x000fea0003800000 */
.L_x_20417:
[----:B------:R-:W-:Y:S01]  /*8450*/  IMAD.SHL.U32 R2, R2, 0x200000, RZ ;  /* 0x0020000002027824 */ /* 0x000fe200078e00ff */
[----:B------:R-:W-:-:S04]  /*8460*/  LEA R3, R0, 0x37800000, 0x17 ;  /* 0x3780000000037811 */ /* 0x000fc800078eb8ff */
[----:B------:R-:W-:-:S07]  /*8470*/  LOP3.LUT R4, R3, R2, R4, 0xfe, !PT ;  /* 0x0000000203047212 */ /* 0x000fce00078efe04 */
.L_x_20416:
[----:B------:R-:W-:Y:S05]  /*8480*/  BSYNC B0 ;  /* 0x0000000000007941 */ /* 0x000fea0003800000 */
.L_x_20415:
[----:B------:R-:W0:Y:S02]  /*8490*/  F2I.FTZ.TRUNC.NTZ R4, R4 ;  /* 0x0000000400047305 */ /* 0x000e24000021f100 */
[----:B0-----:R-:W-:Y:S01]  /*84a0*/  PRMT R0, R4, 0x7610, R0 ;  /* 0x0000761004007816 */ /* 0x001fe20000000000 */
[----:B------:R-:W-:Y:S06]  /*84b0*/  BRA `(.L_x_20396) ;  /* 0x00000000009c7947 */ /* 0x000fec0003800000 */
.L_x_20408:
        /* <DEDUP_REMOVED lines=14> */
.L_x_20422:
[----:B------:R-:W-:Y:S05]  /*85a0*/  BSYNC B0 ;  /* 0x0000000000007941 */ /* 0x000fea0003800000 */
.L_x_20421:
[----:B------:R-:W0:Y:S02]  /*85b0*/  F2I.FTZ.TRUNC.NTZ R4, R4 ;  /* 0x0000000400047305 */ /* 0x000e24000021f100 */
[----:B0-----:R-:W-:Y:S01]  /*85c0*/  PRMT R0, R4, 0x7610, R0 ;  /* 0x0000761004007816 */ /* 0x001fe20000000000 */
[----:B------:R-:W-:Y:S06]  /*85d0*/  BRA `(.L_x_20396) ;  /* 0x0000000000547947 */ /* 0x000fec0003800000 */
.L_x_20395:
        /* <DEDUP_REMOVED lines=16> */
.L_x_20423:
[----:B------:R-:W-:Y:S01]  /*86e0*/  PRMT R0, RZ, 0x7610, R0 ;  /* 0x00007610ff007816 */ /* 0x000fe20000000000 */
[----:B------:R-:W-:Y:S06]  /*86f0*/  BRA `(.L_x_20396) ;  /* 0x00000000000c7947 */ /* 0x000fec0003800000 */
.L_x_20420:
[----:B------:R1:W5:Y:S01]  /*8700*/  LDG.E.U8 R0, desc[UR36][R2.64] ;  /* 0x0000002402007981 */ /* 0x000362000c1e1100 */
[----:B------:R-:W-:Y:S05]  /*8710*/  BRA `(.L_x_20396) ;  /* 0x0000000000047947 */ /* 0x000fea0003800000 */
.L_x_20419:
[----:B------:R2:W5:Y:S02]  /*8720*/  LDG.E.U8 R0, desc[UR36][R2.64] ;  /* 0x0000002402007981 */ /* 0x000564000c1e1100 */
.L_x_20396:
        /* <DEDUP_REMOVED lines=17> */
.L_x_20425:
[----:B------:R-:W-:Y:S05]  /*8840*/  BSYNC B0 ;  /* 0x0000000000007941 */ /* 0x000fea0003800000 */
.L_x_20424:
        /* <DEDUP_REMOVED lines=15> */
.L_x_20429:
[----:B------:R0:W-:Y:S01]  /*8940*/  STG.E.U8 desc[UR36][R16.64], R5 ;  /* 0x0000000510007986 */ /* 0x0001e2000c101124 */
[----:B------:R-:W-:Y:S05]  /*8950*/  BRA `(.L_x_20431) ;  /* 0x0000000c00907947 */ /* 0x000fea0003800000 */
.L_x_20428:
        /* <DEDUP_REMOVED lines=12> */
.L_x_20433:
[----:B------:R-:W-:-:S05]  /*8a20*/  PRMT R3, R5, 0x8880, RZ ;  /* 0x0000888005037816 */ /* 0x000fca00000000ff */
[----:B------:R0:W-:Y:S01]  /*8a30*/  STG.E desc[UR36][R16.64], R3 ;  /* 0x0000000310007986 */ /* 0x0001e2000c101924 */
[----:B------:R-:W-:Y:S05]  /*8a40*/  BRA `(.L_x_20431) ;  /* 0x0000000c00547947 */ /* 0x000fea0003800000 */
.L_x_20432:
[----:B------:R-:W-:-:S04]  /*8a50*/  PRMT R3, R5, 0x8880, RZ ;  /* 0x0000888005037816 */ /* 0x000fc800000000ff */
[----:B------:R-:W-:-:S05]  /*8a60*/  PRMT R3, R3, 0x7710, RZ ;  /* 0x0000771003037816 */ /* 0x000fca00000000ff */
[----:B------:R0:W-:Y:S01]  /*8a70*/  STG.E.U16 desc[UR36][R16.64], R3 ;  /* 0x0000000310007986 */ /* 0x0001e2000c101524 */
[----:B------:R-:W-:Y:S05]  /*8a80*/  BRA `(.L_x_20431) ;  /* 0x0000000c00447947 */ /* 0x000fea0003800000 */
.L_x_20427:
        /* <DEDUP_REMOVED lines=9> */
.L_x_20435:
[----:B------:R-:W0:Y:S02]  /*8b20*/  I2F.S8 R0, R5 ;  /* 0x0000000500007306 */ /* 0x000e240000001400 */
[----:B0-----:R-:W-:-:S05]  /*8b30*/  F2FP.F16.F32.PACK_AB R0, RZ, R0 ;  /* 0x00000000ff00723e */ /* 0x001fca00000000ff */
[----:B------:R0:W-:Y:S01]  /*8b40*/  STG.E.U16 desc[UR36][R16.64], R0 ;  /* 0x0000000010007986 */ /* 0x0001e2000c101524 */
[----:B------:R-:W-:Y:S05]  /*8b50*/  BRA `(.L_x_20431) ;  /* 0x0000000c00107947 */ /* 0x000fea0003800000 */
.L_x_20434:
        /* <DEDUP_REMOVED lines=10> */
.L_x_20437:
[----:B------:R-:W0:Y:S02]  /*8c00*/  I2F.S8 R5, R5 ;  /* 0x0000000500057306 */ /* 0x000e240000001400 */
[----:B0-----:R-:W-:-:S04]  /*8c10*/  F2FP.F16.F32.PACK_AB R3, RZ, R5 ;  /* 0x00000005ff03723e */ /* 0x001fc800000000ff */
[----:B------:R-:W-:-:S05]  /*8c20*/  PRMT R3, R3, 0x5410, RZ ;  /* 0x0000541003037816 */ /* 0x000fca00000000ff */
[----:B------:R0:W-:Y:S01]  /*8c30*/  STG.E desc[UR36][R16.64], R3 ;  /* 0x0000000310007986 */ /* 0x0001e2000c101924 */
[----:B------:R-:W-:Y:S05]  /*8c40*/  BRA `(.L_x_20431) ;  /* 0x0000000800d47947 */ /* 0x000fea0003800000 */
.L_x_20436:
[----:B------:R-:W-:-:S04]  /*8c50*/  PRMT R2, R5, 0x8880, RZ ;  /* 0x0000888005027816 */ /* 0x000fc800000000ff */
[----:B------:R-:W-:-:S06]  /*8c60*/  PRMT R2, R2, 0x7710, RZ ;  /* 0x0000771002027816 */ /* 0x000fcc00000000ff */
[----:B------:R-:W0:Y:S02]  /*8c70*/  I2F.F64.S16 R2, R2 ;  /* 0x0000000200027312 */ /* 0x000e240000101c00 */
[----:B0-----:R0:W-:Y:S01]  /*8c80*/  STG.E.64 desc[UR36][R16.64], R2 ;  /* 0x0000000210007986 */ /* 0x0011e2000c101b24 */
[----:B------:R-:W-:Y:S05]  /*8c90*/  BRA `(.L_x_20431) ;  /* 0x0000000800c07947 */ /* 0x000fea0003800000 */
.L_x_20426:
        /* <DEDUP_REMOVED lines=12> */
.L_x_20440:
[----:B------:R-:W-:Y:S02]  /*8d60*/  PRMT R4, R5, 0x8880, RZ ;  /* 0x0000888005047816 */ /* 0x000fe400000000ff */
[----:B------:R-:W-:Y:S02]  /*8d70*/  CS2R R6, SRZ ;  /* 0x0000000000067805 */ /* 0x000fe4000001ff00 */
[----:B------:R-:W-:-:S06]  /*8d80*/  PRMT R4, R4, 0x7710, RZ ;  /* 0x0000771004047816 */ /* 0x000fcc00000000ff */
[----:B------:R-:W0:Y:S02]  /*8d90*/  I2F.F64.S16 R4, R4 ;  /* 0x0000000400047312 */ /* 0x000e240000101c00 */
[----:B0-----:R0:W-:Y:S01]  /*8da0*/  STG.E.128 desc[UR36][R16.64], R4 ;  /* 0x0000000410007986 */ /* 0x0011e2000c101d24 */
[----:B------:R-:W-:Y:S05]  /*8db0*/  BRA `(.L_x_20431) ;  /* 0x0000000800787947 */ /* 0x000fea0003800000 */
.L_x_20439:
        /* <DEDUP_REMOVED lines=21> */
.L_x_20444:
[----:B------:R-:W-:Y:S05]  /*8f10*/  BSYNC B0 ;  /* 0x0000000000007941 */ /* 0x000fea0003800000 */
.L_x_20443:
[----:B------:R-:W-:-:S05]  /*8f20*/  LOP3.LUT R3, R0, R3, RZ, 0xfc, !PT ;  /* 0x0000000300037212 */ /* 0x000fca00078efcff */
[----:B------:R0:W-:Y:S01]  /*8f30*/  STG.E.U8 desc[UR36][R16.64], R3 ;  /* 0x0000000310007986 */ /* 0x0001e2000c101124 */
[----:B------:R-:W-:Y:S05]  /*8f40*/  BRA `(.L_x_20431) ;  /* 0x0000000800147947 */ /* 0x000fea0003800000 */
.L_x_20442:
        /* <DEDUP_REMOVED lines=13> */
.L_x_20446:
[----:B------:R-:W-:Y:S01]  /*9020*/  IMAD.MOV.U32 R0, RZ, RZ, 0x7f ;  /* 0x0000007fff007424 */ /* 0x000fe200078e00ff */
[----:B------:R-:W-:-:S04]  /*9030*/  ISETP.GT.U32.AND P0, PT, R2, 0x7f800000, PT ;  /* 0x7f8000000200780c */ /* 0x000fc80003f04070 */
[----:B------:R-:W-:-:S09]  /*9040*/  SEL R0, R0, 0x7c, P0 ;  /* 0x0000007c00007807 */ /* 0x000fd20000000000 */
.L_x_20447:
[----:B------:R-:W-:Y:S05]  /*9050*/  BSYNC B0 ;  /* 0x0000000000007941 */ /* 0x000fea0003800000 */
.L_x_20445:
[----:B------:R-:W-:-:S04]  /*9060*/  LOP3.LUT R2, R5, 0x80000000, RZ, 0xc0, !PT ;  /* 0x8000000005027812 */ /* 0x000fc800078ec0ff */
[----:B------:R-:W-:-:S04]  /*9070*/  SHF.R.U32.HI R3, RZ, 0x18, R2 ;  /* 0x00000018ff037819 */ /* 0x000fc80000011602 */
[----:B------:R-:W-:-:S05]  /*9080*/  LOP3.LUT R3, R0, R3, RZ, 0xfc, !PT ;  /* 0x0000000300037212 */ /* 0x000fca00078efcff */
[----:B------:R0:W-:Y:S01]  /*9090*/  STG.E.U8 desc[UR36][R16.64], R3 ;  /* 0x0000000310007986 */ /* 0x0001e2000c101124 */
[----:B------:R-:W-:Y:S05]  /*90a0*/  BRA `(.L_x_20431) ;  /* 0x0000000400bc7947 */ /* 0x000fea0003800000 */
.L_x_20441:
[----:B------:R-:W0:Y:S02]  /*90b0*/  I2F.S8 R0, R5 ;  /* 0x0000000500007306 */ /* 0x000e240000001400 */
[----:B0-----:R-:W-:-:S05]  /*90c0*/  F2FP.BF16.F32.PACK_AB R0, RZ, R0 ;  /* 0x00000000ff00723e */ /* 0x001fca00000010ff */
[----:B------:R0:W-:Y:S01]  /*90d0*/  STG.E.U16 desc[UR36][R16.64], R0 ;  /* 0x0000000010007986 */ /* 0x0001e2000c101524 */
[----:B------:R-:W-:Y:S05]  /*90e0*/  BRA `(.L_x_20431) ;  /* 0x0000000400ac7947 */ /* 0x000fea0003800000 */
.L_x_20438:
        /* <DEDUP_REMOVED lines=12> */
.L_x_20450:
        /* <DEDUP_REMOVED lines=17> */
.L_x_20453:
[----:B------:R-:W-:-:S04]  /*92c0*/  LOP3.LUT R2, R5, 0x80000000, RZ, 0xc0, !PT ;  /* 0x8000000005027812 */ /* 0x000fc800078ec0ff */
[----:B------:R-:W-:-:S04]  /*92d0*/  SHF.R.U32.HI R3, RZ, 0x18, R2 ;  /* 0x00000018ff037819 */ /* 0x000fc80000011602 */
[----:B------:R-:W-:-:S04]  /*92e0*/  LOP3.LUT R0, R0, R3, RZ, 0xfc, !PT ;  /* 0x0000000300007212 */ /* 0x000fc800078efcff */
[----:B------:R-:W-:-:S07]  /*92f0*/  PRMT R8, R0, 0x7610, R8 ;  /* 0x0000761000087816 */ /* 0x000fce0000000008 */
.L_x_20452:
[----:B------:R-:W-:Y:S05]  /*9300*/  BSYNC B0 ;  /* 0x0000000000007941 */ /* 0x000fea0003800000 */
.L_x_20451:
[----:B------:R3:W-:Y:S01]  /*9310*/  STG.E.U8 desc[UR36][R16.64], R8 ;  /* 0x0000000810007986 */ /* 0x0007e2000c101124 */
[----:B------:R-:W-:Y:S05]  /*9320*/  BRA `(.L_x_20431) ;  /* 0x00000004001c7947 */ /* 0x000fea0003800000 */
.L_x_20449:
        /* <DEDUP_REMOVED lines=17> */
.L_x_20456:
[----:B------:R-:W-:-:S04]  /*9440*/  LOP3.LUT R2, R5, 0x80000000, RZ, 0xc0, !PT ;  /* 0x8000000005027812 */ /* 0x000fc800078ec0ff */
[----:B------:R-:W-:-:S04]  /*9450*/  SHF.R.U32.HI R3, RZ, 0x18, R2 ;  /* 0x00000018ff037819 */ /* 0x000fc80000011602 */
[----:B------:R-:W-:-:S04]  /*9460*/  LOP3.LUT R0, R0, R3, RZ, 0xfc, !PT ;  /* 0x0000000300007212 */ /* 0x000fc800078efcff */
[----:B------:R-:W-:-:S07]  /*9470*/  PRMT R8, R0, 0x7610, R8 ;  /* 0x0000761000087816 */ /* 0x000fce0000000008 */
.L_x_20455:
[----:B------:R-:W-:Y:S05]  /*9480*/  BSYNC B0 ;  /* 0x0000000000007941 */ /* 0x000fea0003800000 */
.L_x_20454:
[----:B------:R0:W-:Y:S01]  /*9490*/  STG.E.U8 desc[UR36][R16.64], R8 ;  /* 0x0000000810007986 */ /* 0x0001e2000c101124 */
[----:B------:R-:W-:Y:S05]  /*94a0*/  BRA `(.L_x_20431) ;  /* 0x0000000000bc7947 */ /* 0x000fea0003800000 */
.L_x_20448:
        /* <DEDUP_REMOVED lines=22> */
.L_x_20430:
        /* <DEDUP_REMOVED lines=16> */
.L_x_20459:
[----:B------:R-:W-:Y:S05]  /*9710*/  BRA `(.L_x_20431) ;  /* 0x0000000000207947 */ /* 0x000fea0003800000 */
.L_x_20458:
[----:B------:R-:W-:-:S04]  /*9720*/  LOP3.LUT R5, R5, 0xffff, RZ, 0xc0, !PT ;  /* 0x0000ffff05057812 */ /* 0x000fc800078ec0ff */
[----:B------:R-:W-:-:S05]  /*9730*/  PRMT R5, R5, 0x8880, RZ ;  /* 0x0000888005057816 */ /* 0x000fca00000000ff */
[----:B------:R-:W-:-:S05]  /*9740*/  IMAD.MOV.U32 R2, RZ, RZ, R5 ;  /* 0x000000ffff027224 */ /* 0x000fca00078e0005 */
[----:B------:R-:W-:-:S05]  /*9750*/  SHF.R.S32.HI R3, RZ, 0x1f, R2 ;  /* 0x0000001fff037819 */ /* 0x000fca0000011402 */
[----:B------:R1:W-:Y:S01]  /*9760*/  STG.E.64 desc[UR36][R16.64], R2 ;  /* 0x0000000210007986 */ /* 0x0003e2000c101b24 */
[----:B------:R-:W-:Y:S05]  /*9770*/  BRA `(.L_x_20431) ;  /* 0x0000000000087947 */ /* 0x000fea0003800000 */
.L_x_20457:
[----:B------:R-:W-:-:S05]  /*9780*/  PRMT R3, R5, 0x8880, RZ ;  /* 0x0000888005037816 */ /* 0x000fca00000000ff */
[----:B------:R2:W-:Y:S02]  /*9790*/  STG.E desc[UR36][R16.64], R3 ;  /* 0x0000000310007986 */ /* 0x0005e4000c101924 */
.L_x_20431:
[----:B------:R-:W-:-:S07]  /*97a0*/  VIADD R19, R19, 0x80 ;  /* 0x0000008013137836 */ /* 0x000fce0000000000 */
.L_x_20389:
[----:B------:R-:W-:Y:S05]  /*97b0*/  BSYNC B6 ;  /* 0x0000000000067941 */ /* 0x000fea0003800000 */
.L_x_20388:
        /* <DEDUP_REMOVED lines=306> */
.L_x_20460:
        /* <DEDUP_REMOVED lines=20> */
.L_x_20464:
[----:B------:R0:W5:Y:S01]  /*ac20*/  LDG.E.U8 R0, desc[UR36][R2.64] ;  /* 0x0000002402007981 */ /* 0x000162000c1e1100 */
[----:B------:R-:W-:Y:S05]  /*ac30*/  BRA `(.L_x_20466) ;  /* 0x0000000c00547947 */ /* 0x000fea0003800000 */
.L_x_20463:
        /* <DEDUP_REMOVED lines=8> */
.L_x_20468:
[----:B------:R0:W5:Y:S01]  /*acc0*/  LDG.E.U8 R0, desc[UR36][R2.64] ;  /* 0x0000002402007981 */ /* 0x000162000c1e1100 */
[----:B------:R-:W-:Y:S05]  /*acd0*/  BRA `(.L_x_20466) ;  /* 0x0000000c002c7947 */ /* 0x000fea0003800000 */
.L_x_20467:
[----:B------:R0:W5:Y:S01]  /*ace0*/  LDG.E.U16 R0, desc[UR36][R2.64] ;  /* 0x0000002402007981 */ /* 0x000162000c1e1500 */
[----:B------:R-:W-:Y:S05]  /*acf0*/  BRA `(.L_x_20466) ;  /* 0x0000000c00247947 */ /* 0x000fea0003800000 */
.L_x_20462:
        /* <DEDUP_REMOVED lines=9> */
.L_x_20470:
[----:B------:R-:W2:Y:S02]  /*ad90*/  LDG.E.U16 R4, desc[UR36][R2.64] ;  /* 0x0000002402047981 */ /* 0x000ea4000c1e1500 */
[----:B--2---:R-:W-:-:S06]  /*ada0*/  HADD2.F32 R4, -RZ, R4.H0_H0 ;  /* 0x20000004ff047230 */ /* 0x004fcc0000004100 */
[----:B------:R-:W0:Y:S02]  /*adb0*/  F2I.FTZ.TRUNC.NTZ R4, R4 ;  /* 0x0000000400047305 */ /* 0x000e24000021f100 */
[----:B0-----:R-:W-:Y:S01]  /*adc0*/  PRMT R0, R4, 0x7610, R0 ;  /* 0x0000761004007816 */ /* 0x001fe20000000000 */
[----:B------:R-:W-:Y:S06]  /*add0*/  BRA `(.L_x_20466) ;  /* 0x0000000800ec7947 */ /* 0x000fec0003800000 */
.L_x_20469:
        /* <DEDUP_REMOVED lines=9> */
.L_x_20472:
[----:B------:R-:W2:Y:S02]  /*ae70*/  LDG.E.U16 R2, desc[UR36][R2.64] ;  /* 0x0000002402027981 */ /* 0x000ea4000c1e1500 */
[----:B--2---:R-:W-:-:S06]  /*ae80*/  HADD2.F32 R4, -RZ, R2.H0_H0 ;  /* 0x20000002ff047230 */ /* 0x004fcc0000004100 */
[----:B------:R-:W0:Y:S02]  /*ae90*/  F2I.FTZ.TRUNC.NTZ R4, R4 ;  /* 0x0000000400047305 */ /* 0x000e24000021f100 */
[----:B0-----:R-:W-:Y:S01]  /*aea0*/  PRMT R0, R4, 0x7610, R0 ;  /* 0x0000761004007816 */ /* 0x001fe20000000000 */
[----:B------:R-:W-:Y:S06]  /*aeb0*/  BRA `(.L_x_20466) ;  /* 0x0000000800b47947 */ /* 0x000fec0003800000 */
.L_x_20471:
[----:B------:R-:W2:Y:S02]  /*aec0*/  LDG.E.64 R2, desc[UR36][R2.64] ;  /* 0x0000002402027981 */ /* 0x000ea4000c1e1b00 */
[----:B--2---:R0:W1:Y:S01]  /*aed0*/  F2I.F64.TRUNC R0, R2 ;  /* 0x0000000200007311 */ /* 0x004062000030d100 */
[----:B------:R-:W-:Y:S05]  /*aee0*/  BRA `(.L_x_20466) ;  /* 0x0000000800a87947 */ /* 0x000fea0003800000 */
.L_x_20461:
        /* <DEDUP_REMOVED lines=12> */
.L_x_20475:
[----:B------:R-:W2:Y:S02]  /*afb0*/  LDG.E.64 R2, desc[UR36][R2.64] ;  /* 0x0000002402027981 */ /* 0x000ea4000c1e1b00 */
[----:B--2---:R3:W4:Y:S01]  /*afc0*/  F2I.F64.TRUNC R0, R2 ;  /* 0x0000000200007311 */ /* 0x004722000030d100 */
[----:B------:R-:W-:Y:S05]  /*afd0*/  BRA `(.L_x_20466) ;  /* 0x00000008006c7947 */ /* 0x000fea0003800000 */
.L_x_20474:
        /* <DEDUP_REMOVED lines=28> */
.L_x_20477:
        /* <DEDUP_REMOVED lines=15> */
.L_x_20476:
[----:B------:R-:W2:Y:S02]  /*b290*/  LDG.E.U16 R4, desc[UR36][R2.64] ;  /* 0x0000002402047981 */ /* 0x000ea4000c1e1500 */
[----:B--2---:R-:W-:-:S06]  /*b2a0*/  IMAD.U32 R4, R4, 0x10000, RZ ;  /* 0x0001000004047824 */ /* 0x004fcc00078e00ff */
[----:B------:R-:W0:Y:S02]  /*b2b0*/  F2I.FTZ.TRUNC.NTZ R4, R4 ;  /* 0x0000000400047305 */ /* 0x000e24000021f100 */
[----:B0-----:R-:W-:Y:S01]  /*b2c0*/  PRMT R0, R4, 0x7610, R0 ;  /* 0x0000761004007816 */ /* 0x001fe20000000000 */
[----:B------:R-:W-:Y:S06]  /*b2d0*/  BRA `(.L_x_20466) ;  /* 0x0000000400ac7947 */ /* 0x000fec0003800000 */
.L_x_20473:
        /* <DEDUP_REMOVED lines=10> */
.L_x_20480:
        /* <DEDUP_REMOVED lines=21> */
.L_x_20484:
[----:B------:R-:W-:Y:S05]  /*b4d0*/  BSYNC B1 ;  /* 0x0000000000017941 */ /* 0x000fea0003800000 */
.L_x_20483:
[----:B------:R-:W-:Y:S01]  /*b4e0*/  IMAD.SHL.U32 R2, R2, 0x100000, RZ ;  /* 0x0010000002027824 */ /* 0x000fe200078e00ff */
[----:B------:R-:W-:-:S04]  /*b4f0*/  LEA R3, R0, 0x3b800000, 0x17 ;  /* 0x3b80000000037811 */ /* 0x000fc800078eb8ff */
[----:B------:R-:W-:-:S07]  /*b500*/  LOP3.LUT R4, R3, R2, R4, 0xfe, !PT ;  /* 0x0000000203047212 */ /* 0x000fce00078efe04 */
.L_x_20482:
[----:B------:R-:W-:Y:S05]  /*b510*/  BSYNC B0 ;  /* 0x0000000000007941 */ /* 0x000fea0003800000 */
.L_x_20481:
[----:B------:R-:W0:Y:S02]  /*b520*/  F2I.FTZ.TRUNC.NTZ R4, R4 ;  /* 0x0000000400047305 */ /* 0x000e24000021f100 */
[----:B0-----:R-:W-:Y:S01]  /*b530*/  PRMT R0, R4, 0x7610, R0 ;  /* 0x0000761004007816 */ /* 0x001fe20000000000 */
[----:B------:R-:W-:Y:S06]  /*b540*/  BRA `(.L_x_20466) ;  /* 0x0000000400107947 */ /* 0x000fec0003800000 */
.L_x_20479:
        /* <DEDUP_REMOVED lines=21> */
.L_x_20488:
[----:B------:R-:W-:Y:S05]  /*b6a0*/  BSYNC B1 ;  /* 0x0000000000017941 */ /* 0x000fea0003800000 */
.L_x_20487:
[----:B------:R-:W-:Y:S01]  /*b6b0*/  IMAD.SHL.U32 R2, R2, 0x200000, RZ ;  /* 0x0020000002027824 */ /* 0x000fe200078e00ff */
[----:B------:R-:W-:-:S04]  /*b6c0*/  LEA R3, R0, 0x37800000, 0x17 ;  /* 0x3780000000037811 */ /* 0x000fc800078eb8ff */
[----:B------:R-:W-:-:S07]  /*b6d0*/  LOP3.LUT R4, R3, R2, R4, 0xfe, !PT ;  /* 0x0000000203047212 */ /* 0x000fce00078efe04 */
.L_x_20486:
[----:B------:R-:W-:Y:S05]  /*b6e0*/  BSYNC B0 ;  /* 0x0000000000007941 */ /* 0x000fea0003800000 */
.L_x_20485:
[----:B------:R-:W0:Y:S02]  /*b6f0*/  F2I.FTZ.TRUNC.NTZ R4, R4 ;  /* 0x0000000400047305 */ /* 0x000e24000021f100 */
[----:B0-----:R-:W-:Y:S01]  /*b700*/  PRMT R0, R4, 0x7610, R0 ;  /* 0x0000761004007816 */ /* 0x001fe20000000000 */
[----:B------:R-:W-:Y:S06]  /*b710*/  BRA `(.L_x_20466) ;  /* 0x00000000009c7947 */ /* 0x000fec0003800000 */
.L_x_20478:
        /* <DEDUP_REMOVED lines=14> */
.L_x_20492:
[----:B------:R-:W-:Y:S05]  /*b800*/  BSYNC B0 ;  /* 0x0000000000007941 */ /* 0x000fea0003800000 */
.L_x_20491:
[----:B------:R-:W0:Y:S02]  /*b810*/  F2I.FTZ.TRUNC.NTZ R4, R4 ;  /* 0x0000000400047305 */ /* 0x000e24000021f100 */
[----:B0-----:R-:W-:Y:S01]  /*b820*/  PRMT R0, R4, 0x7610, R0 ;  /* 0x0000761004007816 */ /* 0x001fe20000000000 */
[----:B------:R-:W-:Y:S06]  /*b830*/  BRA `(.L_x_20466) ;  /* 0x0000000000547947 */ /* 0x000fec0003800000 */
.L_x_20465:
        /* <DEDUP_REMOVED lines=16> */
.L_x_20493:
[----:B------:R-:W-:Y:S01]  /*b940*/  PRMT R0, RZ, 0x7610, R0 ;  /* 0x00007610ff007816 */ /* 0x000fe20000000000 */
[----:B------:R-:W-:Y:S06]  /*b950*/  BRA `(.L_x_20466) ;  /* 0x00000000000c7947 */ /* 0x000fec0003800000 */
.L_x_20490:
[----:B------:R2:W5:Y:S01]  /*b960*/  LDG.E.U8 R0, desc[UR36][R2.64] ;  /* 0x0000002402007981 */ /* 0x000562000c1e1100 */
[----:B------:R-:W-:Y:S05]  /*b970*/  BRA `(.L_x_20466) ;  /* 0x0000000000047947 */ /* 0x000fea0003800000 */
.L_x_20489:
[----:B------:R1:W5:Y:S02]  /*b980*/  LDG.E.U8 R0, desc[UR36][R2.64] ;  /* 0x0000002402007981 */ /* 0x000364000c1e1100 */
.L_x_20466:
        /* <DEDUP_REMOVED lines=17> */
.L_x_20495:
[----:B------:R-:W-:Y:S05]  /*baa0*/  BSYNC B0 ;  /* 0x0000000000007941 */ /* 0x000fea0003800000 */
.L_x_20494:
        /* <DEDUP_REMOVED lines=15> */
.L_x_20499:
[----:B------:R-:W-:Y:S01]  /*bba0*/  STG.E.U8 desc[UR36][R16.64], R5 ;  /* 0x0000000510007986 */ /* 0x000fe2000c101124 */
[----:B------:R-:W-:Y:S05]  /*bbb0*/  EXIT ;  /* 0x000000000000794d */ /* 0x000fea0003800000 */
.L_x_20498:
        /* <DEDUP_REMOVED lines=12> */
.L_x_20502:
[----:B------:R-:W-:-:S05]  /*bc80*/  PRMT R3, R5, 0x8880, RZ ;  /* 0x0000888005037816 */ /* 0x000fca00000000ff */
[----:B------:R-:W-:Y:S01]  /*bc90*/  STG.E desc[UR36][R16.64], R3 ;  /* 0x0000000310007986 */ /* 0x000fe2000c101924 */
[----:B------:R-:W-:Y:S05]  /*bca0*/  EXIT ;  /* 0x000000000000794d */ /* 0x000fea0003800000 */
.L_x_20501:
[----:B------:R-:W-:-:S04]  /*bcb0*/  PRMT R3, R5, 0x8880, RZ ;  /* 0x0000888005037816 */ /* 0x000fc800000000ff */
[----:B------:R-:W-:-:S05]  /*bcc0*/  PRMT R3, R3, 0x7710, RZ ;  /* 0x0000771003037816 */ /* 0x000fca00000000ff */
[----:B------:R-:W-:Y:S01]  /*bcd0*/  STG.E.U16 desc[UR36][R16.64], R3 ;  /* 0x0000000310007986 */ /* 0x000fe2000c101524 */
[----:B------:R-:W-:Y:S05]  /*bce0*/  EXIT ;  /* 0x000000000000794d */ /* 0x000fea0003800000 */
.L_x_20497:
        /* <DEDUP_REMOVED lines=9> */
.L_x_20504:
[----:B------:R-:W0:Y:S02]  /*bd80*/  I2F.S8 R0, R5 ;  /* 0x0000000500007306 */ /* 0x000e240000001400 */
[----:B0-----:R-:W-:-:S05]  /*bd90*/  F2FP.F16.F32.PACK_AB R0, RZ, R0 ;  /* 0x00000000ff00723e */ /* 0x001fca00000000ff */
[----:B------:R-:W-:Y:S01]  /*bda0*/  STG.E.U16 desc[UR36][R16.64], R0 ;  /* 0x0000000010007986 */ /* 0x000fe2000c101524 */
[----:B------:R-:W-:Y:S05]  /*bdb0*/  EXIT ;  /* 0x000000000000794d */ /* 0x000fea0003800000 */
.L_x_20503:
        /* <DEDUP_REMOVED lines=10> */
.L_x_20506:
[----:B------:R-:W0:Y:S02]  /*be60*/  I2F.S8 R5, R5 ;  /* 0x0000000500057306 */ /* 0x000e240000001400 */
[----:B0-----:R-:W-:-:S04]  /*be70*/  F2FP.F16.F32.PACK_AB R3, RZ, R5 ;  /* 0x00000005ff03723e */ /* 0x001fc800000000ff */
[----:B------:R-:W-:-:S05]  /*be80*/  PRMT R3, R3, 0x5410, RZ ;  /* 0x0000541003037816 */ /* 0x000fca00000000ff */
[----:B------:R-:W-:Y:S01]  /*be90*/  STG.E desc[UR36][R16.64], R3 ;  /* 0x0000000310007986 */ /* 0x000fe2000c101924 */
[----:B------:R-:W-:Y:S05]  /*bea0*/  EXIT ;  /* 0x000000000000794d */ /* 0x000fea0003800000 */
.L_x_20505:
[----:B------:R-:W-:-:S04]  /*beb0*/  PRMT R2, R5, 0x8880, RZ ;  /* 0x0000888005027816 */ /* 0x000fc800000000ff */
[----:B------:R-:W-:-:S06]  /*bec0*/  PRMT R2, R2, 0x7710, RZ ;  /* 0x0000771002027816 */ /* 0x000fcc00000000ff */
[----:B------:R-:W0:Y:S02]  /*bed0*/  I2F.F64.S16 R2, R2 ;  /* 0x0000000200027312 */ /* 0x000e240000101c00 */
[----:B0-----:R-:W-:Y:S01]  /*bee0*/  STG.E.64 desc[UR36][R16.64], R2 ;  /* 0x0000000210007986 */ /* 0x001fe2000c101b24 */
[----:B------:R-:W-:Y:S05]  /*bef0*/  EXIT ;  /* 0x000000000000794d */ /* 0x000fea0003800000 */
.L_x_20496:
        /* <DEDUP_REMOVED lines=12> */
.L_x_20509:
[----:B------:R-:W-:Y:S02]  /*bfc0*/  PRMT R4, R5, 0x8880, RZ ;  /* 0x0000888005047816 */ /* 0x000fe400000000ff */
[----:B------:R-:W-:Y:S02]  /*bfd0*/  CS2R R6, SRZ ;  /* 0x0000000000067805 */ /* 0x000fe4000001ff00 */
[----:B------:R-:W-:-:S06]  /*bfe0*/  PRMT R4, R4, 0x7710, RZ ;  /* 0x0000771004047816 */ /* 0x000fcc00000000ff */
[----:B------:R-:W0:Y:S02]  /*bff0*/  I2F.F64.S16 R4, R4 ;  /* 0x0000000400047312 */ /* 0x000e240000101c00 */
[----:B0-----:R-:W-:Y:S01]  /*c000*/  STG.E.128 desc[UR36][R16.64], R4 ;  /* 0x0000000410007986 */ /* 0x001fe2000c101d24 */
[----:B------:R-:W-:Y:S05]  /*c010*/  EXIT ;  /* 0x000000000000794d */ /* 0x000fea0003800000 */
.L_x_20508:
        /* <DEDUP_REMOVED lines=21> */
.L_x_20513:
[----:B------:R-:W-:Y:S05]  /*c170*/  BSYNC B0 ;  /* 0x0000000000007941 */ /* 0x000fea0003800000 */
.L_x_20512:
[----:B------:R-:W-:-:S05]  /*c180*/  LOP3.LUT R3, R0, R3, RZ, 0xfc, !PT ;  /* 0x0000000300037212 */ /* 0x000fca00078efcff */
[----:B------:R-:W-:Y:S01]  /*c190*/  STG.E.U8 desc[UR36][R16.64], R3 ;  /* 0x0000000310007986 */ /* 0x000fe2000c101124 */
[----:B------:R-:W-:Y:S05]  /*c1a0*/  EXIT ;  /* 0x000000000000794d */ /* 0x000fea0003800000 */
.L_x_20511:
        /* <DEDUP_REMOVED lines=13> */
.L_x_20515:
[----:B------:R-:W-:Y:S01]  /*c280*/  IMAD.MOV.U32 R0, RZ, RZ, 0x7f ;  /* 0x0000007fff007424 */ /* 0x000fe200078e00ff */
[----:B------:R-:W-:-:S04]  /*c290*/  ISETP.GT.U32.AND P0, PT, R2, 0x7f800000, PT ;  /* 0x7f8000000200780c */ /* 0x000fc80003f04070 */
[----:B------:R-:W-:-:S09]  /*c2a0*/  SEL R0, R0, 0x7c, P0 ;  /* 0x0000007c00007807 */ /* 0x000fd20000000000 */
.L_x_20516:
[----:B------:R-:W-:Y:S05]  /*c2b0*/  BSYNC B0 ;  /* 0x0000000000007941 */ /* 0x000fea0003800000 */
.L_x_20514:
[----:B------:R-:W-:-:S04]  /*c2c0*/  LOP3.LUT R2, R5, 0x80000000, RZ, 0xc0, !PT ;  /* 0x8000000005027812 */ /* 0x000fc800078ec0ff */
[----:B------:R-:W-:-:S04]  /*c2d0*/  SHF.R.U32.HI R3, RZ, 0x18, R2 ;  /* 0x00000018ff037819 */ /* 0x000fc80000011602 */
[----:B------:R-:W-:-:S05]  /*c2e0*/  LOP3.LUT R3, R0, R3, RZ, 0xfc, !PT ;  /* 0x0000000300037212 */ /* 0x000fca00078efcff */
[----:B------:R-:W-:Y:S01]  /*c2f0*/  STG.E.U8 desc[UR36][R16.64], R3 ;  /* 0x0000000310007986 */ /* 0x000fe2000c101124 */
[----:B------:R-:W-:Y:S05]  /*c300*/  EXIT ;  /* 0x000000000000794d */ /* 0x000fea0003800000 */
.L_x_20510:
[----:B------:R-:W0:Y:S02]  /*c310*/  I2F.S8 R0, R5 ;  /* 0x0000000500007306 */ /* 0x000e240000001400 */
[----:B0-----:R-:W-:-:S05]  /*c320*/  F2FP.BF16.F32.PACK_AB R0, RZ, R0 ;  /* 0x00000000ff00723e */ /* 0x001fca00000010ff */
[----:B------:R-:W-:Y:S01]  /*c330*/  STG.E.U16 desc[UR36][R16.64], R0 ;  /* 0x0000000010007986 */ /* 0x000fe2000c101524 */
[----:B------:R-:W-:Y:S05]  /*c340*/  EXIT ;  /* 0x000000000000794d */ /* 0x000fea0003800000 */
.L_x_20507:
        /* <DEDUP_REMOVED lines=12> */
.L_x_20519:
        /* <DEDUP_REMOVED lines=17> */
.L_x_20522:
[----:B------:R-:W-:-:S04]  /*c520*/  LOP3.LUT R2, R5, 0x80000000, RZ, 0xc0, !PT ;  /* 0x8000000005027812 */ /* 0x000fc800078ec0ff */
[----:B------:R-:W-:-:S04]  /*c530*/  SHF.R.U32.HI R3, RZ, 0x18, R2 ;  /* 0x00000018ff037819 */ /* 0x000fc80000011602 */
[----:B------:R-:W-:-:S04]  /*c540*/  LOP3.LUT R0, R0, R3, RZ, 0xfc, !PT ;  /* 0x0000000300007212 */ /* 0x000fc800078efcff */
[----:B------:R-:W-:-:S07]  /*c550*/  PRMT R8, R0, 0x7610, R8 ;  /* 0x0000761000087816 */ /* 0x000fce0000000008 */
.L_x_20521:
[----:B------:R-:W-:Y:S05]  /*c560*/  BSYNC B0 ;  /* 0x0000000000007941 */ /* 0x000fea0003800000 */
.L_x_20520:
[----:B------:R-:W-:Y:S01]  /*c570*/  STG.E.U8 desc[UR36][R16.64], R8 ;  /* 0x0000000810007986 */ /* 0x000fe2000c101124 */
[----:B------:R-:W-:Y:S05]  /*c580*/  EXIT ;  /* 0x000000000000794d */ /* 0x000fea0003800000 */
.L_x_20518:
        /* <DEDUP_REMOVED lines=17> */
.L_x_20525:
[----:B------:R-:W-:-:S04]  /*c6a0*/  LOP3.LUT R2, R5, 0x80000000, RZ, 0xc0, !PT ;  /* 0x8000000005027812 */ /* 0x000fc800078ec0ff */
[----:B------:R-:W-:-:S04]  /*c6b0*/  SHF.R.U32.HI R3, RZ, 0x18, R2 ;  /* 0x00000018ff037819 */ /* 0x000fc80000011602 */
[----:B------:R-:W-:-:S04]  /*c6c0*/  LOP3.LUT R0, R0, R3, RZ, 0xfc, !PT ;  /* 0x0000000300007212 */ /* 0x000fc800078efcff */
[----:B------:R-:W-:-:S07]  /*c6d0*/  PRMT R8, R0, 0x7610, R8 ;  /* 0x0000761000087816 */ /* 0x000fce0000000008 */
.L_x_20524:
[----:B------:R-:W-:Y:S05]  /*c6e0*/  BSYNC B0 ;  /* 0x0000000000007941 */ /* 0x000fea0003800000 */
.L_x_20523:
[----:B------:R-:W-:Y:S01]  /*c6f0*/  STG.E.U8 desc[UR36][R16.64], R8 ;  /* 0x0000000810007986 */ /* 0x000fe2000c101124 */
[----:B------:R-:W-:Y:S05]  /*c700*/  EXIT ;  /* 0x000000000000794d */ /* 0x000fea0003800000 */
.L_x_20517:
        /* <DEDUP_REMOVED lines=22> */
.L_x_20500:
        /* <DEDUP_REMOVED lines=16> */
.L_x_20528:
[----:B------:R-:W-:Y:S05]  /*c970*/  EXIT ;  /* 0x000000000000794d */ /* 0x000fea0003800000 */
.L_x_20527:
[----:B------:R-:W-:-:S04]  /*c980*/  LOP3.LUT R5, R5, 0xffff, RZ, 0xc0, !PT ;  /* 0x0000ffff05057812 */ /* 0x000fc800078ec0ff */
[----:B------:R-:W-:-:S05]  /*c990*/  PRMT R5, R5, 0x8880, RZ ;  /* 0x0000888005057816 */ /* 0x000fca00000000ff */
[----:B------:R-:W-:-:S05]  /*c9a0*/  IMAD.MOV.U32 R2, RZ, RZ, R5 ;  /* 0x000000ffff027224 */ /* 0x000fca00078e0005 */
[----:B------:R-:W-:-:S05]  /*c9b0*/  SHF.R.S32.HI R3, RZ, 0x1f, R2 ;  /* 0x0000001fff037819 */ /* 0x000fca0000011402 */
[----:B------:R-:W-:Y:S01]  /*c9c0*/  STG.E.64 desc[UR36][R16.64], R2 ;  /* 0x0000000210007986 */ /* 0x000fe2000c101b24 */
[----:B------:R-:W-:Y:S05]  /*c9d0*/  EXIT ;  /* 0x000000000000794d */ /* 0x000fea0003800000 */
.L_x_20526:
[----:B------:R-:W-:-:S05]  /*c9e0*/  PRMT R3, R5, 0x8880, RZ ;  /* 0x0000888005037816 */ /* 0x000fca00000000ff */
[----:B------:R-:W-:Y:S01]  /*c9f0*/  STG.E desc[UR36][R16.64], R3 ;  /* 0x0000000310007986 */ /* 0x000fe2000c101924 */
[----:B------:R-:W-:Y:S05]  /*ca00*/  EXIT ;  /* 0x000000000000794d */ /* 0x000fea0003800000 */
        .weak           $__internal_49_$__cuda_sm20_dblrcp_rn_slowpath_v3
        .type           $__internal_49_$__cuda_sm20_dblrcp_rn_slowpath_v3,@function
        .size           $__internal_49_$__cuda_sm20_dblrcp_rn_slowpath_v3,(.L_x_71491 - $__internal_49_$__cuda_sm20_dblrcp_rn_slowpath_v3)
$__internal_49_$__cuda_sm20_dblrcp_rn_slowpath_v3:
        /* <DEDUP_REMOVED lines=26> */
.L_x_20532:
        /* <DEDUP_REMOVED lines=10> */
.L_x_20530:
[----:B------:R-:W-:Y:S01]  /*cc50*/  LOP3.LUT R5, R3, 0x80000, RZ, 0xfc, !PT ;  /* 0x0008000003057812 */ /* 0x000fe200078efcff */
[----:B------:R-:W-:-:S07]  /*cc60*/  IMAD.MOV.U32 R4, RZ, RZ, R2 ;  /* 0x000000ffff047224 */ /* 0x000fce00078e0002 */
.L_x_20531:
[----:B------:R-:W-:Y:S05]  /*cc70*/  BSYNC B1 ;  /* 0x0000000000017941 */ /* 0x000fea0003800000 */
.L_x_20529:
[----:B------:R-:W-:Y:S02]  /*cc80*/  IMAD.MOV.U32 R2, RZ, RZ, R0 ;  /* 0x000000ffff027224 */ /* 0x000fe400078e0000 */
[----:B------:R-:W-:-:S04]  /*cc90*/  IMAD.MOV.U32 R3, RZ, RZ, 0x0 ;  /* 0x00000000ff037424 */ /* 0x000fc800078e00ff */
[----:B------:R-:W-:Y:S05]  /*cca0*/  RET.REL.NODEC R2 `(_ZN2at6native18elementwise_kernelILi128ELi4EZNS0_15gpu_kernel_implIZNS0_50_GLOBAL__N__2680c7bb_12_PowKernel_cu_140f0503_289629pow_tensor_scalar_kernel_implIaaEEvRNS_18TensorIteratorBaseET0_EUlaE1_EEvS6_RKT_EUliE_EEviT1_) ;  /* 0xffffff3002d47950 */ /* 0x000fea0003c3ffff */
.L_x_20533:
        /* <DEDUP_REMOVED lines=13> */
.L_x_71491:


//--------------------- .text._ZN2at6native27unrolled_elementwise_kernelIZNS0_50_GLOBAL__N__2680c7bb_12_PowKernel_cu_140f0503_289629pow_tensor_scalar_kernel_implIaaEEvRNS_18TensorIteratorBaseET0_EUlaE1_St5arrayIPcLm2EELi4E23TrivialOffsetCalculatorILi1EjESC_NS0_6memory12LoadWithCastILi1EEENSD_13StoreWithCastILi1EEEEEviT_S6_T2_T3_T4_T5_ --------------------------
	.section	.text._ZN2at6native27unrolled_elementwise_kernelIZNS0_50_GLOBAL__N__2680c7bb_12_PowKernel_cu_140f0503_289629pow_tensor_scalar_kernel_implIaaEEvRNS_18TensorIteratorBaseET0_EUlaE1_St5arrayIPcLm2EELi4E23TrivialOffsetCalculatorILi1EjESC_NS0_6memory12LoadWithCastILi1EEENSD_13StoreWithCastILi1EEEEEviT_S6_T2_T3_T4_T5_,"ax",@progbits
	.align	128
        .global         _ZN2at6native27unrolled_elementwise_kernelIZNS0_50_GLOBAL__N__2680c7bb_12_PowKernel_cu_140f0503_289629pow_tensor_scalar_kernel_implIaaEEvRNS_18TensorIteratorBaseET0_EUlaE1_St5arrayIPcLm2EELi4E23TrivialOffsetCalculatorILi1EjESC_NS0_6memory12LoadWithCastILi1EEENSD_13StoreWithCastILi1EEEEEviT_S6_T2_T3_T4_T5_
        .type           _ZN2at6native27unrolled_elementwise_kernelIZNS0_50_GLOBAL__N__2680c7bb_12_PowKernel_cu_140f0503_289629pow_tensor_scalar_kernel_implIaaEEvRNS_18TensorIteratorBaseET0_EUlaE1_St5arrayIPcLm2EELi4E23TrivialOffsetCalculatorILi1EjESC_NS0_6memory12LoadWithCastILi1EEENSD_13StoreWithCastILi1EEEEEviT_S6_T2_T3_T4_T5_,@function
        .size           _ZN2at6native27unrolled_elementwise_kernelIZNS0_50_GLOBAL__N__2680c7bb_12_PowKernel_cu_140f0503_289629pow_tensor_scalar_kernel_implIaaEEvRNS_18TensorIteratorBaseET0_EUlaE1_St5arrayIPcLm2EELi4E23TrivialOffsetCalculatorILi1EjESC_NS0_6memory12LoadWithCastILi1EEENSD_13StoreWithCastILi1EEEEEviT_S6_T2_T3_T4_T5_,(.L_x_71492 - _ZN2at6native27unrolled_elementwise_kernelIZNS0_50_GLOBAL__N__2680c7bb_12_PowKernel_cu_140f0503_289629pow_tensor_scalar_kernel_implIaaEEvRNS_18TensorIteratorBaseET0_EUlaE1_St5arrayIPcLm2EELi4E23TrivialOffsetCalculatorILi1EjESC_NS0_6memory12LoadWithCastILi1EEENSD_13StoreWithCastILi1EEEEEviT_S6_T2_T3_T4_T5_)
        .other          _ZN2at6native27unrolled_elementwise_kernelIZNS0_50_GLOBAL__N__2680c7bb_12_PowKernel_cu_140f0503_289629pow_tensor_scalar_kernel_implIaaEEvRNS_18TensorIteratorBaseET0_EUlaE1_St5arrayIPcLm2EELi4E23TrivialOffsetCalculatorILi1EjESC_NS0_6memory12LoadWithCastILi1EEENSD_13StoreWithCastILi1EEEEEviT_S6_T2_T3_T4_T5_,@"STO_CUDA_ENTRY STV_DEFAULT"
_ZN2at6native27unrolled_elementwise_kernelIZNS0_50_GLOBAL__N__2680c7bb_12_PowKernel_cu_140f0503_289629pow_tensor_scalar_kernel_implIaaEEvRNS_18TensorIteratorBaseET0_EUlaE1_St5arrayIPcLm2EELi4E23TrivialOffsetCalculatorILi1EjESC_NS0_6memory12LoadWithCastILi1EEENSD_13StoreWithCastILi1EEEEEviT_S6_T2_T3_T4_T5_:
.text._ZN2at6native27unrolled_elementwise_kernelIZNS0_50_GLOBAL__N__2680c7bb_12_PowKernel_cu_140f0503_289629pow_tensor_scalar_kernel_implIaaEEvRNS_18TensorIteratorBaseET0_EUlaE1_St5arrayIPcLm2EELi4E23TrivialOffsetCalculatorILi1EjESC_NS0_6memory12LoadWithCastILi1EEENSD_13StoreWithCastILi1EEEEEviT_S6_T2_T3_T4_T5_:
        /* <DEDUP_REMOVED lines=31> */
.L_x_20539:
[----:B------:R3:W5:Y:S01]  /*01f0*/  LDG.E.U8 R19, desc[UR36][R4.64] ;  /* 0x0000002404137981 */ /* 0x000762000c1e1100 */
[----:B------:R-:W-:Y:S05]  /*0200*/  BRA `(.L_x_20541) ;  /* 0x0000000c00587947 */ /* 0x000fea0003800000 */
.L_x_20538:
        /* <DEDUP_REMOVED lines=8> */
.L_x_20543:
[----:B------:R1:W5:Y:S01]  /*0290*/  LDG.E.U8 R19, desc[UR36][R4.64] ;  /* 0x0000002404137981 */ /* 0x000362000c1e1100 */
[----:B------:R-:W-:Y:S05]  /*02a0*/  BRA `(.L_x_20541) ;  /* 0x0000000c00307947 */ /* 0x000fea0003800000 */
.L_x_20542:
[----:B------:R2:W5:Y:S01]  /*02b0*/  LDG.E.U16 R19, desc[UR36][R4.64] ;  /* 0x0000002404137981 */ /* 0x000562000c1e1500 */
[----:B------:R-:W-:Y:S05]  /*02c0*/  BRA `(.L_x_20541) ;  /* 0x0000000c00287947 */ /* 0x000fea0003800000 */
.L_x_20537:
        /* <DEDUP_REMOVED lines=9> */
.L_x_20545:
[----:B------:R-:W2:Y:S02]  /*0360*/  LDG.E.U16 R0, desc[UR36][R4.64] ;  /* 0x0000002404007981 */ /* 0x000ea4000c1e1500 */
[----:B--2---:R-:W-:-:S06]  /*0370*/  HADD2.F32 R0, -RZ, R0.H0_H0 ;  /* 0x20000000ff007230 */ /* 0x004fcc0000004100 */
[----:B------:R-:W0:Y:S02]  /*0380*/  F2I.FTZ.TRUNC.NTZ R0, R0 ;  /* 0x0000000000007305 */ /* 0x000e24000021f100 */
[----:B0-----:R-:W-:Y:S01]  /*0390*/  PRMT R19, R0, 0x7610, R19 ;  /* 0x0000761000137816 */ /* 0x001fe20000000013 */
[----:B------:R-:W-:Y:S06]  /*03a0*/  BRA `(.L_x_20541) ;  /* 0x0000000800f07947 */ /* 0x000fec0003800000 */
.L_x_20544:
        /* <DEDUP_REMOVED lines=9> */
.L_x_20547:
[----:B------:R-:W2:Y:S02]  /*0440*/  LDG.E.U16 R4, desc[UR36][R4.64] ;  /* 0x0000002404047981 */ /* 0x000ea4000c1e1500 */
[----:B--2---:R-:W-:-:S06]  /*0450*/  HADD2.F32 R0, -RZ, R4.H0_H0 ;  /* 0x20000004ff007230 */ /* 0x004fcc0000004100 */
[----:B------:R-:W0:Y:S02]  /*0460*/  F2I.FTZ.TRUNC.NTZ R0, R0 ;  /* 0x0000000000007305 */ /* 0x000e24000021f100 */
[----:B0-----:R-:W-:Y:S01]  /*0470*/  PRMT R19, R0, 0x7610, R19 ;  /* 0x0000761000137816 */ /* 0x001fe20000000013 */
[----:B------:R-:W-:Y:S06]  /*0480*/  BRA `(.L_x_20541) ;  /* 0x0000000800b87947 */ /* 0x000fec0003800000 */
.L_x_20546:
[----:B------:R-:W2:Y:S02]  /*0490*/  LDG.E.64 R4, desc[UR36][R4.64] ;  /* 0x0000002404047981 */ /* 0x000ea4000c1e1b00 */
[----:B--2---:R0:W1:Y:S01]  /*04a0*/  F2I.F64.TRUNC R19, R4 ;  /* 0x0000000400137311 */ /* 0x004062000030d100 */
[----:B------:R-:W-:Y:S05]  /*04b0*/  BRA `(.L_x_20541) ;  /* 0x0000000800ac7947 */ /* 0x000fea0003800000 */
.L_x_20536:
        /* <DEDUP_REMOVED lines=12> */
.L_x_20550:
[----:B------:R-:W2:Y:S02]  /*0580*/  LDG.E.64 R4, desc[UR36][R4.64] ;  /* 0x0000002404047981 */ /* 0x000ea4000c1e1b00 */
[----:B--2---:R0:W1:Y:S01]  /*0590*/  F2I.F64.TRUNC R19, R4 ;  /* 0x0000000400137311 */ /* 0x004062000030d100 */
[----:B------:R-:W-:Y:S05]  /*05a0*/  BRA `(.L_x_20541) ;  /* 0x0000000800707947 */ /* 0x000fea0003800000 */
.L_x_20549:
        /* <DEDUP_REMOVED lines=28> */
.L_x_20552:
        /* <DEDUP_REMOVED lines=16> */
.L_x_20551:
[----:B------:R-:W2:Y:S02]  /*0870*/  LDG.E.U16 R0, desc[UR36][R4.64] ;  /* 0x0000002404007981 */ /* 0x000ea4000c1e1500 */
[----:B--2---:R-:W-:-:S06]  /*0880*/  IMAD.U32 R0, R0, 0x10000, RZ ;  /* 0x0001000000007824 */ /* 0x004fcc00078e00ff */
[----:B------:R-:W0:Y:S02]  /*0890*/  F2I.FTZ.TRUNC.NTZ R0, R0 ;  /* 0x0000000000007305 */ /* 0x000e24000021f100 */
[----:B0-----:R-:W-:Y:S01]  /*08a0*/  PRMT R19, R0, 0x7610, R19 ;  /* 0x0000761000137816 */ /* 0x001fe20000000013 */
[----:B------:R-:W-:Y:S06]  /*08b0*/  BRA `(.L_x_20541) ;  /* 0x0000000400ac7947 */ /* 0x000fec0003800000 */
.L_x_20548:
        /* <DEDUP_REMOVED lines=10> */
.L_x_20555:
        /* <DEDUP_REMOVED lines=21> */
.L_x_20559:
[----:B------:R-:W-:Y:S05]  /*0ab0*/  BSYNC B1 ;  /* 0x0000000000017941 */ /* 0x000fea0003800000 */
.L_x_20558:
[----:B------:R-:W-:Y:S01]  /*0ac0*/  LEA R5, R0, 0x3b800000, 0x17 ;  /* 0x3b80000000057811 */ /* 0x000fe200078eb8ff */
[----:B------:R-:W-:-:S05]  /*0ad0*/  IMAD.SHL.U32 R0, R3, 0x100000, RZ ;  /* 0x0010000003007824 */ /* 0x000fca00078e00ff */
[----:B------:R-:W-:-:S07]  /*0ae0*/  LOP3.LUT R0, R5, R0, R6, 0xfe, !PT ;  /* 0x0000000005007212 */ /* 0x000fce00078efe06 */
.L_x_20557:
[----:B------:R-:W-:Y:S05]  /*0af0*/  BSYNC B0 ;  /* 0x0000000000007941 */ /* 0x000fea0003800000 */
.L_x_20556:
[----:B------:R-:W0:Y:S02]  /*0b00*/  F2I.FTZ.TRUNC.NTZ R0, R0 ;  /* 0x0000000000007305 */ /* 0x000e24000021f100 */
[----:B0-----:R-:W-:Y:S01]  /*0b10*/  PRMT R19, R0, 0x7610, R19 ;  /* 0x0000761000137816 */ /* 0x001fe20000000013 */
[----:B------:R-:W-:Y:S06]  /*0b20*/  BRA `(.L_x_20541) ;  /* 0x0000000400107947 */ /* 0x000fec0003800000 */
.L_x_20554:
        /* <DEDUP_REMOVED lines=21> */
.L_x_20563:
[----:B------:R-:W-:Y:S05]  /*0c80*/  BSYNC B1 ;  /* 0x0000000000017941 */ /* 0x000fea0003800000 */
.L_x_20562:
[----:B------:R-:W-:Y:S01]  /*0c90*/  LEA R5, R0, 0x37800000, 0x17 ;  /* 0x3780000000057811 */ /* 0x000fe200078eb8ff */
[----:B------:R-:W-:-:S05]  /*0ca0*/  IMAD.SHL.U32 R0, R3, 0x200000, RZ ;  /* 0x0020000003007824 */ /* 0x000fca00078e00ff */
[----:B------:R-:W-:-:S07]  /*0cb0*/  LOP3.LUT R0, R5, R0, R6, 0xfe, !PT ;  /* 0x0000000005007212 */ /* 0x000fce00078efe06 */
.L_x_20561:
[----:B------:R-:W-:Y:S05]  /*0cc0*/  BSYNC B0 ;  /* 0x0000000000007941 */ /* 0x000fea0003800000 */
.L_x_20560:
[----:B------:R-:W0:Y:S02]  /*0cd0*/  F2I.FTZ.TRUNC.NTZ R0, R0 ;  /* 0x0000000000007305 */ /* 0x000e24000021f100 */
[----:B0-----:R-:W-:Y:S01]  /*0ce0*/  PRMT R19, R0, 0x7610, R19 ;  /* 0x0000761000137816 */ /* 0x001fe20000000013 */
[----:B------:R-:W-:Y:S06]  /*0cf0*/  BRA `(.L_x_20541) ;  /* 0x00000000009c7947 */ /* 0x000fec0003800000 */
.L_x_20553:
        /* <DEDUP_REMOVED lines=14> */
.L_x_20567:
[----:B------:R-:W-:Y:S05]  /*0de0*/  BSYNC B0 ;  /* 0x0000000000007941 */ /* 0x000fea0003800000 */
.L_x_20566:
[----:B------:R-:W0:Y:S02]  /*0df0*/  F2I.FTZ.TRUNC.NTZ R0, R0 ;  /* 0x0000000000007305 */ /* 0x000e24000021f100 */
[----:B0-----:R-:W-:Y:S01]  /*0e00*/  PRMT R19, R0, 0x7610, R19 ;  /* 0x0000761000137816 */ /* 0x001fe20000000013 */
[----:B------:R-:W-:Y:S06]  /*0e10*/  BRA `(.L_x_20541) ;  /* 0x0000000000547947 */ /* 0x000fec0003800000 */
.L_x_20540:
        /* <DEDUP_REMOVED lines=16> */
.L_x_20568:
[----:B------:R-:W-:Y:S01]  /*0f20*/  PRMT R19, RZ, 0x7610, R19 ;  /* 0x00007610ff137816 */ /* 0x000fe20000000013 */
[----:B------:R-:W-:Y:S06]  /*0f30*/  BRA `(.L_x_20541) ;  /* 0x00000000000c7947 */ /* 0x000fec0003800000 */
.L_x_20565:
[----:B------:R0:W5:Y:S01]  /*0f40*/  LDG.E.U8 R19, desc[UR36][R4.64] ;  /* 0x0000002404137981 */ /* 0x000162000c1e1100 */
[----:B------:R-:W-:Y:S05]  /*0f50*/  BRA `(.L_x_20541) ;  /* 0x0000000000047947 */ /* 0x000fea0003800000 */
.L_x_20564:
[----:B------:R0:W5:Y:S02]  /*0f60*/  LDG.E.U8 R19, desc[UR36][R4.64] ;  /* 0x0000002404137981 */ /* 0x000164000c1e1100 */
.L_x_20541:
[----:B------:R-:W2:Y:S02]  /*0f70*/  S2R R23, SR_TID.X ;  /* 0x0000000000177919 */ /* 0x000ea40000002100 */
[----:B--2---:R-:W-:-:S07]  /*0f80*/  VIADD R23, R23, 0x80 ;  /* 0x0000008017177836 */ /* 0x004fce0000000000 */
.L_x_20535:
[----:B------:R-:W-:Y:S05]  /*0f90*/  BSYNC B6 ;  /* 0x0000000000067941 */ /* 0x000fea0003800000 */
.L_x_20534:
        /* <DEDUP_REMOVED lines=23> */
.L_x_20574:
[----:B------:R0:W5:Y:S01]  /*1110*/  LDG.E.U8 R17, desc[UR36][R4.64] ;  /* 0x0000002404117981 */ /* 0x000162000c1e1100 */
[----:B------:R-:W-:Y:S05]  /*1120*/  BRA `(.L_x_20576) ;  /* 0x0000000c00547947 */ /* 0x000fea0003800000 */
.L_x_20573:
        /* <DEDUP_REMOVED lines=8> */
.L_x_20578:
[----:B------:R0:W5:Y:S01]  /*11b0*/  LDG.E.U8 R17, desc[UR36][R4.64] ;  /* 0x0000002404117981 */ /* 0x000162000c1e1100 */
[----:B------:R-:W-:Y:S05]  /*11c0*/  BRA `(.L_x_20576) ;  /* 0x0000000c002c7947 */ /* 0x000fea0003800000 */
.L_x_20577:
[----:B------:R0:W5:Y:S01]  /*11d0*/  LDG.E.U16 R17, desc[UR36][R4.64] ;  /* 0x0000002404117981 */ /* 0x000162000c1e1500 */
[----:B------:R-:W-:Y:S05]  /*11e0*/  BRA `(.L_x_20576) ;  /* 0x0000000c00247947 */ /* 0x000fea0003800000 */
.L_x_20572:
        /* <DEDUP_REMOVED lines=9> */
.L_x_20580:
[----:B------:R-:W2:Y:S02]  /*1280*/  LDG.E.U16 R0, desc[UR36][R4.64] ;  /* 0x0000002404007981 */ /* 0x000ea4000c1e1500 */
[----:B--2---:R-:W-:-:S06]  /*1290*/  HADD2.F32 R0, -RZ, R0.H0_H0 ;  /* 0x20000000ff007230 */ /* 0x004fcc0000004100 */
[----:B------:R-:W0:Y:S02]  /*12a0*/  F2I.FTZ.TRUNC.NTZ R0, R0 ;  /* 0x0000000000007305 */ /* 0x000e24000021f100 */
[----:B0-----:R-:W-:Y:S01]  /*12b0*/  PRMT R17, R0, 0x7610, R17 ;  /* 0x0000761000117816 */ /* 0x001fe20000000011 */
[----:B------:R-:W-:Y:S06]  /*12c0*/  BRA `(.L_x_20576) ;  /* 0x0000000800ec7947 */ /* 0x000fec0003800000 */
.L_x_20579:
        /* <DEDUP_REMOVED lines=9> */
.L_x_20582:
[----:B------:R-:W2:Y:S02]  /*1360*/  LDG.E.U16 R4, desc[UR36][R4.64] ;  /* 0x0000002404047981 */ /* 0x000ea4000c1e1500 */
[----:B--2---:R-:W-:-:S06]  /*1370*/  HADD2.F32 R0, -RZ, R4.H0_H0 ;  /* 0x20000004ff007230 */ /* 0x004fcc0000004100 */
[----:B------:R-:W0:Y:S02]  /*1380*/  F2I.FTZ.TRUNC.NTZ R0, R0 ;  /* 0x0000000000007305 */ /* 0x000e24000021f100 */
[----:B0-----:R-:W-:Y:S01]  /*1390*/  PRMT R17, R0, 0x7610, R17 ;  /* 0x0000761000117816 */ /* 0x001fe20000000011 */
[----:B------:R-:W-:Y:S06]  /*13a0*/  BRA `(.L_x_20576) ;  /* 0x0000000800b47947 */ /* 0x000fec0003800000 */
.L_x_20581:
[----:B------:R-:W2:Y:S02]  /*13b0*/  LDG.E.64 R4, desc[UR36][R4.64] ;  /* 0x0000002404047981 */ /* 0x000ea4000c1e1b00 */
[----:B--2---:R0:W1:Y:S01]  /*13c0*/  F2I.F64.TRUNC R17, R4 ;  /* 0x0000000400117311 */ /* 0x004062000030d100 */
[----:B------:R-:W-:Y:S05]  /*13d0*/  BRA `(.L_x_20576) ;  /* 0x0000000800a87947 */ /* 0x000fea0003800000 */
.L_x_20571:
        /* <DEDUP_REMOVED lines=12> */
.L_x_20585:
[----:B------:R-:W2:Y:S02]  /*14a0*/  LDG.E.64 R4, desc[UR36][R4.64] ;  /* 0x0000002404047981 */ /* 0x000ea4000c1e1b00 */
[----:B--2---:R0:W1:Y:S01]  /*14b0*/  F2I.F64.TRUNC R17, R4 ;  /* 0x0000000400117311 */ /* 0x004062000030d100 */
[----:B------:R-:W-:Y:S05]  /*14c0*/  BRA `(.L_x_20576) ;  /* 0x00000008006c7947 */ /* 0x000fea0003800000 */
.L_x_20584:
        /* <DEDUP_REMOVED lines=28> */
.L_x_20587:
        /* <DEDUP_REMOVED lines=15> */
.L_x_20586:
[----:B------:R-:W2:Y:S02]  /*1780*/  LDG.E.U16 R0, desc[UR36][R4.64] ;  /* 0x0000002404007981 */ /* 0x000ea4000c1e1500 */
[----:B--2---:R-:W-:-:S06]  /*1790*/  IMAD.U32 R0, R0, 0x10000, RZ ;  /* 0x0001000000007824 */ /* 0x004fcc00078e00ff */
[----:B------:R-:W0:Y:S02]  /*17a0*/  F2I.FTZ.TRUNC.NTZ R0, R0 ;  /* 0x0000000000007305 */ /* 0x000e24000021f100 */
[----:B0-----:R-:W-:Y:S01]  /*17b0*/  PRMT R17, R0, 0x7610, R17 ;  /* 0x0000761000117816 */ /* 0x001fe20000000011 */
[----:B------:R-:W-:Y:S06]  /*17c0*/  BRA `(.L_x_20576) ;  /* 0x0000000400ac7947 */ /* 0x000fec0003800000 */
.L_x_20583:
        /* <DEDUP_REMOVED lines=10> */
.L_x_20590:
        /* <DEDUP_REMOVED lines=21> */
.L_x_20594:
[----:B------:R-:W-:Y:S05]  /*19c0*/  BSYNC B1 ;  /* 0x0000000000017941 */ /* 0x000fea0003800000 */
.L_x_20593:
[----:B------:R-:W-:Y:S01]  /*19d0*/  LEA R5, R0, 0x3b800000, 0x17 ;  /* 0x3b80000000057811 */ /* 0x000fe200078eb8ff */
[----:B------:R-:W-:-:S05]  /*19e0*/  IMAD.SHL.U32 R0, R3, 0x100000, RZ ;  /* 0x0010000003007824 */ /* 0x000fca00078e00ff */
[----:B------:R-:W-:-:S07]  /*19f0*/  LOP3.LUT R0, R5, R0, R6, 0xfe, !PT ;  /* 0x0000000005007212 */ /* 0x000fce00078efe06 */
.L_x_20592:
[----:B------:R-:W-:Y:S05]  /*1a00*/  BSYNC B0 ;  /* 0x0000000000007941 */ /* 0x000fea0003800000 */
.L_x_20591:
[----:B------:R-:W0:Y:S02]  /*1a10*/  F2I.FTZ.TRUNC.NTZ R0, R0 ;  /* 0x0000000000007305 */ /* 0x000e24000021f100 */
[----:B0-----:R-:W-:Y:S01]  /*1a20*/  PRMT R17, R0, 0x7610, R17 ;  /* 0x0000761000117816 */ /* 0x001fe20000000011 */
[----:B------:R-:W-:Y:S06]  /*1a30*/  BRA `(.L_x_20576) ;  /* 0x0000000400107947 */ /* 0x000fec0003800000 */
.L_x_20589:
        /* <DEDUP_REMOVED lines=21> */
.L_x_20598:
[----:B------:R-:W-:Y:S05]  /*1b90*/  BSYNC B1 ;  /* 0x0000000000017941 */ /* 0x000fea0003800000 */
.L_x_20597:
[----:B------:R-:W-:Y:S01]  /*1ba0*/  LEA R5, R0, 0x37800000, 0x17 ;  /* 0x3780000000057811 */ /* 0x000fe200078eb8ff */
[----:B------:R-:W-:-:S05]  /*1bb0*/  IMAD.SHL.U32 R0, R3, 0x200000, RZ ;  /* 0x0020000003007824 */ /* 0x000fca00078e00ff */
[----:B------:R-:W-:-:S07]  /*1bc0*/  LOP3.LUT R0, R5, R0, R6, 0xfe, !PT ;  /* 0x0000000005007212 */ /* 0x000fce00078efe06 */
.L_x_20596:
[----:B------:R-:W-:Y:S05]  /*1bd0*/  BSYNC B0 ;  /* 0x0000000000007941 */ /* 0x000fea0003800000 */
.L_x_20595:
[----:B------:R-:W0:Y:S02]  /*1be0*/  F2I.FTZ.TRUNC.NTZ R0, R0 ;  /* 0x0000000000007305 */ /* 0x000e24000021f100 */
[----:B0-----:R-:W-:Y:S01]  /*1bf0*/  PRMT R17, R0, 0x7610, R17 ;  /* 0x0000761000117816 */ /* 0x001fe20000000011 */
[----:B------:R-:W-:Y:S06]  /*1c00*/  BRA `(.L_x_20576) ;  /* 0x00000000009c7947 */ /* 0x000fec0003800000 */
.L_x_20588:
        /* <DEDUP_REMOVED lines=14> */
.L_x_20602:
[----:B------:R-:W-:Y:S05]  /*1cf0*/  BSYNC B0 ;  /* 0x0000000000007941 */ /* 0x000fea0003800000 */
.L_x_20601:
[----:B------:R-:W0:Y:S02]  /*1d00*/  F2I.FTZ.TRUNC.NTZ R0, R0 ;  /* 0x0000000000007305 */ /* 0x000e24000021f100 */
[----:B0-----:R-:W-:Y:S01]  /*1d10*/  PRMT R17, R0, 0x7610, R17 ;  /* 0x0000761000117816 */ /* 0x001fe20000000011 */
[----:B------:R-:W-:Y:S06]  /*1d20*/  BRA `(.L_x_20576) ;  /* 0x0000000000547947 */ /* 0x000fec0003800000 */
.L_x_20575:
        /* <DEDUP_REMOVED lines=16> */
.L_x_20603:
[----:B------:R-:W-:Y:S01]  /*1e30*/  PRMT R17, RZ, 0x7610, R17 ;  /* 0x00007610ff117816 */ /* 0x000fe20000000011 */
[----:B------:R-:W-:Y:S06]  /*1e40*/  BRA `(.L_x_20576) ;  /* 0x00000000000c7947 */ /* 0x000fec0003800000 */
.L_x_20600:
[----:B------:R3:W5:Y:S01]  /*1e50*/  LDG.E.U8 R17, desc[UR36][R4.64] ;  /* 0x0000002404117981 */ /* 0x000762000c1e1100 */
[----:B------:R-:W-:Y:S05]  /*1e60*/  BRA `(.L_x_20576) ;  /* 0x0000000000047947 */ /* 0x000fea0003800000 */
.L_x_20599:
[----:B------:R2:W5:Y:S02]  /*1e70*/  LDG.E.U8 R17, desc[UR36][R4.64] ;  /* 0x0000002404117981 */ /* 0x000564000c1e1100 */
.L_x_20576:
[----:B------:R-:W-:-:S07]  /*1e80*/  VIADD R23, R23, 0x80 ;  /* 0x0000008017177836 */ /* 0x000fce0000000000 */
.L_x_20570:
[----:B------:R-:W-:Y:S05]  /*1e90*/  BSYNC B6 ;  /* 0x0000000000067941 */ /* 0x000fea0003800000 */
.L_x_20569:
        /* <DEDUP_REMOVED lines=25> */
.L_x_20609:
[----:B------:R0:W5:Y:S01]  /*2030*/  LDG.E.U8 R24, desc[UR36][R4.64] ;  /* 0x0000002404187981 */ /* 0x000162000c1e1100 */
[----:B------:R-:W-:Y:S05]  /*2040*/  BRA `(.L_x_20611) ;  /* 0x0000000c00547947 */ /* 0x000fea0003800000 */
.L_x_20608:
        /* <DEDUP_REMOVED lines=8> */
.L_x_20613:
[----:B------:R0:W5:Y:S01]  /*20d0*/  LDG.E.U8 R24, desc[UR36][R4.64] ;  /* 0x0000002404187981 */ /* 0x000162000c1e1100 */
[----:B------:R-:W-:Y:S05]  /*20e0*/  BRA `(.L_x_20611) ;  /* 0x0000000c002c7947 */ /* 0x000fea0003800000 */
.L_x_20612:
[----:B------:R0:W5:Y:S01]  /*20f0*/  LDG.E.U16 R24, desc[UR36][R4.64] ;  /* 0x0000002404187981 */ /* 0x000162000c1e1500 */
[----:B------:R-:W-:Y:S05]  /*2100*/  BRA `(.L_x_20611) ;  /* 0x0000000c00247947 */ /* 0x000fea0003800000 */
.L_x_20607:
        /* <DEDUP_REMOVED lines=9> */
.L_x_20615:
[----:B------:R-:W2:Y:S02]  /*21a0*/  LDG.E.U16 R0, desc[UR36][R4.64] ;  /* 0x0000002404007981 */ /* 0x000ea4000c1e1500 */
[----:B--2---:R-:W-:-:S06]  /*21b0*/  HADD2.F32 R0, -RZ, R0.H0_H0 ;  /* 0x20000000ff007230 */ /* 0x004fcc0000004100 */
[----:B------:R-:W0:Y:S02]  /*21c0*/  F2I.FTZ.TRUNC.NTZ R0, R0 ;  /* 0x0000000000007305 */ /* 0x000e24000021f100 */
[----:B0-----:R-:W-:Y:S01]  /*21d0*/  PRMT R24, R0, 0x7610, R24 ;  /* 0x0000761000187816 */ /* 0x001fe20000000018 */
[----:B------:R-:W-:Y:S06]  /*21e0*/  BRA `(.L_x_20611) ;  /* 0x0000000800ec7947 */ /* 0x000fec0003800000 */
.L_x_20614:
        /* <DEDUP_REMOVED lines=9> */
.L_x_20617:
[----:B------:R-:W2:Y:S02]  /*2280*/  LDG.E.U16 R4, desc[UR36][R4.64] ;  /* 0x0000002404047981 */ /* 0x000ea4000c1e1500 */
[----:B--2---:R-:W-:-:S06]  /*2290*/  HADD2.F32 R0, -RZ, R4.H0_H0 ;  /* 0x20000004ff007230 */ /* 0x004fcc0000004100 */
[----:B------:R-:W0:Y:S02]  /*22a0*/  F2I.FTZ.TRUNC.NTZ R0, R0 ;  /* 0x0000000000007305 */ /* 0x000e24000021f100 */
[----:B0-----:R-:W-:Y:S01]  /*22b0*/  PRMT R24, R0, 0x7610, R24 ;  /* 0x0000761000187816 */ /* 0x001fe20000000018 */
[----:B------:R-:W-:Y:S06]  /*22c0*/  BRA `(.L_x_20611) ;  /* 0x0000000800b47947 */ /* 0x000fec0003800000 */
.L_x_20616:
[----:B------:R-:W2:Y:S02]  /*22d0*/  LDG.E.64 R4, desc[UR36][R4.64] ;  /* 0x0000002404047981 */ /* 0x000ea4000c1e1b00 */
[----:B--2---:R0:W1:Y:S01]  /*22e0*/  F2I.F64.TRUNC R24, R4 ;  /* 0x0000000400187311 */ /* 0x004062000030d100 */
[----:B------:R-:W-:Y:S05]  /*22f0*/  BRA `(.L_x_20611) ;  /* 0x0000000800a87947 */ /* 0x000fea0003800000 */
.L_x_20606:
        /* <DEDUP_REMOVED lines=12> */
.L_x_20620:
[----:B------:R-:W2:Y:S02]  /*23c0*/  LDG.E.64 R4, desc[UR36][R4.64] ;  /* 0x0000002404047981 */ /* 0x000ea4000c1e1b00 */
[----:B--2---:R3:W4:Y:S01]  /*23d0*/  F2I.F64.TRUNC R24, R4 ;  /* 0x0000000400187311 */ /* 0x004722000030d100 */
[----:B------:R-:W-:Y:S05]  /*23e0*/  BRA `(.L_x_20611) ;  /* 0x00000008006c7947 */ /* 0x000fea0003800000 */
.L_x_20619:
        /* <DEDUP_REMOVED lines=28> */
.L_x_20622:
        /* <DEDUP_REMOVED lines=15> */
.L_x_20621:
[----:B------:R-:W2:Y:S02]  /*26a0*/  LDG.E.U16 R0, desc[UR36][R4.64] ;  /* 0x0000002404007981 */ /* 0x000ea4000c1e1500 */
[----:B--2---:R-:W-:-:S06]  /*26b0*/  IMAD.U32 R0, R0, 0x10000, RZ ;  /* 0x0001000000007824 */ /* 0x004fcc00078e00ff */
[----:B------:R-:W0:Y:S02]  /*26c0*/  F2I.FTZ.TRUNC.NTZ R0, R0 ;  /* 0x0000000000007305 */ /* 0x000e24000021f100 */
[----:B0-----:R-:W-:Y:S01]  /*26d0*/  PRMT R24, R0, 0x7610, R24 ;  /* 0x0000761000187816 */ /* 0x001fe20000000018 */
[----:B------:R-:W-:Y:S06]  /*26e0*/  BRA `(.L_x_20611) ;  /* 0x0000000400ac7947 */ /* 0x000fec0003800000 */
.L_x_20618:
        /* <DEDUP_REMOVED lines=10> */
.L_x_20625:
        /* <DEDUP_REMOVED lines=21> */
.L_x_20629:
[----:B------:R-:W-:Y:S05]  /*28e0*/  BSYNC B1 ;  /* 0x0000000000017941 */ /* 0x000fea0003800000 */
.L_x_20628:
[----:B------:R-:W-:Y:S01]  /*28f0*/  LEA R5, R0, 0x3b800000, 0x17 ;  /* 0x3b80000000057811 */ /* 0x000fe200078eb8ff */
[----:B------:R-:W-:-:S05]  /*2900*/  IMAD.SHL.U32 R0, R3, 0x100000, RZ ;  /* 0x0010000003007824 */ /* 0x000fca00078e00ff */
[----:B------:R-:W-:-:S07]  /*2910*/  LOP3.LUT R0, R5, R0, R6, 0xfe, !PT ;  /* 0x0000000005007212 */ /* 0x000fce00078efe06 */
.L_x_20627:
[----:B------:R-:W-:Y:S05]  /*2920*/  BSYNC B0 ;  /* 0x0000000000007941 */ /* 0x000fea0003800000 */
.L_x_20626:
[----:B------:R-:W0:Y:S02]  /*2930*/  F2I.FTZ.TRUNC.NTZ R0, R0 ;  /* 0x0000000000007305 */ /* 0x000e24000021f100 */
[----:B0-----:R-:W-:Y:S01]  /*2940*/  PRMT R24, R0, 0x7610, R24 ;  /* 0x0000761000187816 */ /* 0x001fe20000000018 */
[----:B------:R-:W-:Y:S06]  /*2950*/  BRA `(.L_x_20611) ;  /* 0x0000000400107947 */ /* 0x000fec0003800000 */
.L_x_20624:
        /* <DEDUP_REMOVED lines=21> */
.L_x_20633:
[----:B------:R-:W-:Y:S05]  /*2ab0*/  BSYNC B1 ;  /* 0x0000000000017941 */ /* 0x000fea0003800000 */
.L_x_20632:
[----:B------:R-:W-:Y:S01]  /*2ac0*/  LEA R5, R0, 0x37800000, 0x17 ;  /* 0x3780000000057811 */ /* 0x000fe200078eb8ff */
[----:B------:R-:W-:-:S05]  /*2ad0*/  IMAD.SHL.U32 R0, R3, 0x200000, RZ ;  /* 0x0020000003007824 */ /* 0x000fca00078e00ff */
[----:B------:R-:W-:-:S07]  /*2ae0*/  LOP3.LUT R0, R5, R0, R6, 0xfe, !PT ;  /* 0x0000000005007212 */ /* 0x000fce00078efe06 */
.L_x_20631:
[----:B------:R-:W-:Y:S05]  /*2af0*/  BSYNC B0 ;  /* 0x0000000000007941 */ /* 0x000fea0003800000 */
.L_x_20630:
[----:B------:R-:W0:Y:S02]  /*2b00*/  F2I.FTZ.TRUNC.NTZ R0, R0 ;  /* 0x0000000000007305 */ /* 0x000e24000021f100 */
[----:B0-----:R-:W-:Y:S01]  /*2b10*/  PRMT R24, R0, 0x7610, R24 ;  /* 0x0000761000187816 */ /* 0x001fe20000000018 */
[----:B------:R-:W-:Y:S06]  /*2b20*/  BRA `(.L_x_20611) ;  /* 0x00000000009c7947 */ /* 0x000fec0003800000 */
.L_x_20623:
        /* <DEDUP_REMOVED lines=14> */
.L_x_20637:
[----:B------:R-:W-:Y:S05]  /*2c10*/  BSYNC B0 ;  /* 0x0000000000007941 */ /* 0x000fea0003800000 */
.L_x_20636:
[----:B------:R-:W0:Y:S02]  /*2c20*/  F2I.FTZ.TRUNC.NTZ R0, R0 ;  /* 0x0000000000007305 */ /* 0x000e24000021f100 */
[----:B0-----:R-:W-:Y:S01]  /*2c30*/  PRMT R24, R0, 0x7610, R24 ;  /* 0x0000761000187816 */ /* 0x001fe20000000018 */
[----:B------:R-:W-:Y:S06]  /*2c40*/  BRA `(.L_x_20611) ;  /* 0x0000000000547947 */ /* 0x000fec0003800000 */
.L_x_20610:
        /* <DEDUP_REMOVED lines=16> */
.L_x_20638:
[----:B------:R-:W-:Y:S01]  /*2d50*/  PRMT R24, RZ, 0x7610, R24 ;  /* 0x00007610ff187816 */ /* 0x000fe20000000018 */
[----:B------:R-:W-:Y:S06]  /*2d60*/  BRA `(.L_x_20611) ;  /* 0x00000000000c7947 */ /* 0x000fec0003800000 */
.L_x_20635:
[----:B------:R2:W5:Y:S01]  /*2d70*/  LDG.E.U8 R24, desc[UR36][R4.64] ;  /* 0x0000002404187981 */ /* 0x000562000c1e1100 */
[----:B------:R-:W-:Y:S05]  /*2d80*/  BRA `(.L_x_20611) ;  /* 0x0000000000047947 */ /* 0x000fea0003800000 */
.L_x_20634:
[----:B------:R1:W5:Y:S02]  /*2d90*/  LDG.E.U8 R24, desc[UR36][R4.64] ;  /* 0x0000002404187981 */ /* 0x000364000c1e1100 */
.L_x_20611:
[----:B------:R-:W-:-:S07]  /*2da0*/  VIADD R23, R23, 0x80 ;  /* 0x0000008017177836 */ /* 0x000fce0000000000 */
.L_x_20605:
[----:B------:R-:W-:Y:S05]  /*2db0*/  BSYNC B6 ;  /* 0x0000000000067941 */ /* 0x000fea0003800000 */
.L_x_20604:
        /* <DEDUP_REMOVED lines=22> */
.L_x_20644:
[----:B------:R0:W5:Y:S01]  /*2f20*/  LDG.E.U8 R18, desc[UR36][R4.64] ;  /* 0x0000002404127981 */ /* 0x000162000c1e1100 */
[----:B------:R-:W-:Y:S05]  /*2f30*/  BRA `(.L_x_20640) ;  /* 0x0000000c00507947 */ /* 0x000fea0003800000 */
.L_x_20643:
        /* <DEDUP_REMOVED lines=8> */
.L_x_20647:
[----:B------:R0:W5:Y:S01]  /*2fc0*/  LDG.E.U8 R18, desc[UR36][R4.64] ;  /* 0x0000002404127981 */ /* 0x000162000c1e1100 */
[----:B------:R-:W-:Y:S05]  /*2fd0*/  BRA `(.L_x_20640) ;  /* 0x0000000c00287947 */ /* 0x000fea0003800000 */
.L_x_20646:
[----:B------:R0:W5:Y:S01]  /*2fe0*/  LDG.E.U16 R18, desc[UR36][R4.64] ;  /* 0x0000002404127981 */ /* 0x000162000c1e1500 */
[----:B------:R-:W-:Y:S05]  /*2ff0*/  BRA `(.L_x_20640) ;  /* 0x0000000c00207947 */ /* 0x000fea0003800000 */
.L_x_20642:
        /* <DEDUP_REMOVED lines=9> */
.L_x_20649:
[----:B------:R-:W2:Y:S02]  /*3090*/  LDG.E.U16 R0, desc[UR36][R4.64] ;  /* 0x0000002404007981 */ /* 0x000ea4000c1e1500 */
[----:B--2---:R-:W-:-:S06]  /*30a0*/  HADD2.F32 R0, -RZ, R0.H0_H0 ;  /* 0x20000000ff007230 */ /* 0x004fcc0000004100 */
[----:B------:R-:W0:Y:S02]  /*30b0*/  F2I.FTZ.TRUNC.NTZ R0, R0 ;  /* 0x0000000000007305 */ /* 0x000e24000021f100 */
[----:B0-----:R-:W-:Y:S01]  /*30c0*/  PRMT R18, R0, 0x7610, R18 ;  /* 0x0000761000127816 */ /* 0x001fe20000000012 */
[----:B------:R-:W-:Y:S06]  /*30d0*/  BRA `(.L_x_20640) ;  /* 0x0000000800e87947 */ /* 0x000fec0003800000 */
.L_x_20648:
        /* <DEDUP_REMOVED lines=9> */
.L_x_20651:
[----:B------:R-:W2:Y:S02]  /*3170*/  LDG.E.U16 R4, desc[UR36][R4.64] ;  /* 0x0000002404047981 */ /* 0x000ea4000c1e1500 */
[----:B--2---:R-:W-:-:S06]  /*3180*/  HADD2.F32 R0, -RZ, R4.H0_H0 ;  /* 0x20000004ff007230 */ /* 0x004fcc0000004100 */
[----:B------:R-:W0:Y:S02]  /*3190*/  F2I.FTZ.TRUNC.NTZ R0, R0 ;  /* 0x0000000000007305 */ /* 0x000e24000021f100 */
[----:B0-----:R-:W-:Y:S01]  /*31a0*/  PRMT R18, R0, 0x7610, R18 ;  /* 0x0000761000127816 */ /* 0x001fe20000000012 */
[----:B------:R-:W-:Y:S06]  /*31b0*/  BRA `(.L_x_20640) ;  /* 0x0000000800b07947 */ /* 0x000fec0003800000 */
.L_x_20650:
[----:B------:R-:W2:Y:S02]  /*31c0*/  LDG.E.64 R4, desc[UR36][R4.64] ;  /* 0x0000002404047981 */ /* 0x000ea4000c1e1b00 */
[----:B--2---:R0:W1:Y:S01]  /*31d0*/  F2I.F64.TRUNC R18, R4 ;  /* 0x0000000400127311 */ /* 0x004062000030d100 */
[----:B------:R-:W-:Y:S05]  /*31e0*/  BRA `(.L_x_20640) ;  /* 0x0000000800a47947 */ /* 0x000fea0003800000 */
.L_x_20641:
        /* <DEDUP_REMOVED lines=12> */
.L_x_20654:
[----:B------:R-:W2:Y:S02]  /*32b0*/  LDG.E.64 R4, desc[UR36][R4.64] ;  /* 0x0000002404047981 */ /* 0x000ea4000c1e1b00 */
[----:B--2---:R0:W1:Y:S01]  /*32c0*/  F2I.F64.TRUNC R18, R4 ;  /* 0x0000000400127311 */ /* 0x004062000030d100 */
[----:B------:R-:W-:Y:S05]  /*32d0*/  BRA `(.L_x_20640) ;  /* 0x0000000800687947 */ /* 0x000fea0003800000 */
.L_x_20653:
        /* <DEDUP_REMOVED lines=28> */
.L_x_20656:
        /* <DEDUP_REMOVED lines=15> */
.L_x_20655:
[----:B------:R-:W2:Y:S02]  /*3590*/  LDG.E.U16 R0, desc[UR36][R4.64] ;  /* 0x0000002404007981 */ /* 0x000ea4000c1e1500 */
[----:B--2---:R-:W-:-:S06]  /*35a0*/  IMAD.U32 R0, R0, 0x10000, RZ ;  /* 0x0001000000007824 */ /* 0x004fcc00078e00ff */
[----:B------:R-:W0:Y:S02]  /*35b0*/  F2I.FTZ.TRUNC.NTZ R0, R0 ;  /* 0x0000000000007305 */ /* 0x000e24000021f100 */
[----:B0-----:R-:W-:Y:S01]  /*35c0*/  PRMT R18, R0, 0x7610, R18 ;  /* 0x0000761000127816 */ /* 0x001fe20000000012 */
[----:B------:R-:W-:Y:S06]  /*35d0*/  BRA `(.L_x_20640) ;  /* 0x0000000400a87947 */ /* 0x000fec0003800000 */
.L_x_20652:
        /* <DEDUP_REMOVED lines=10> */
.L_x_20659:
        /* <DEDUP_REMOVED lines=21> */
.L_x_20663:
[----:B------:R-:W-:Y:S05]  /*37d0*/  BSYNC B1 ;  /* 0x0000000000017941 */ /* 0x000fea0003800000 */
.L_x_20662:
[----:B------:R-:W-:Y:S01]  /*37e0*/  LEA R5, R0, 0x3b800000, 0x17 ;  /* 0x3b80000000057811 */ /* 0x000fe200078eb8ff */
[----:B------:R-:W-:-:S05]  /*37f0*/  IMAD.SHL.U32 R0, R3, 0x100000, RZ ;  /* 0x0010000003007824 */ /* 0x000fca00078e00ff */
[----:B------:R-:W-:-:S07]  /*3800*/  LOP3.LUT R0, R5, R0, R6, 0xfe, !PT ;  /* 0x0000000005007212 */ /* 0x000fce00078efe06 */
.L_x_20661:
[----:B------:R-:W-:Y:S05]  /*3810*/  BSYNC B0 ;  /* 0x0000000000007941 */ /* 0x000fea0003800000 */
.L_x_20660:
[----:B------:R-:W0:Y:S02]  /*3820*/  F2I.FTZ.TRUNC.NTZ R0, R0 ;  /* 0x0000000000007305 */ /* 0x000e24000021f100 */
[----:B0-----:R-:W-:Y:S01]  /*3830*/  PRMT R18, R0, 0x7610, R18 ;  /* 0x0000761000127816 */ /* 0x001fe20000000012 */
[----:B------:R-:W-:Y:S06]  /*3840*/  BRA `(.L_x_20640) ;  /* 0x00000004000c7947 */ /* 0x000fec0003800000 */
.L_x_20658:
        /* <DEDUP_REMOVED lines=21> */
.L_x_20667:
[----:B------:R-:W-:Y:S05]  /*39a0*/  BSYNC B1 ;  /* 0x0000000000017941 */ /* 0x000fea0003800000 */
.L_x_20666:
[----:B------:R-:W-:Y:S01]  /*39b0*/  LEA R5, R0, 0x37800000, 0x17 ;  /* 0x3780000000057811 */ /* 0x000fe200078eb8ff */
[----:B------:R-:W-:-:S05]  /*39c0*/  IMAD.SHL.U32 R0, R3, 0x200000, RZ ;  /* 0x0020000003007824 */ /* 0x000fca00078e00ff */
[----:B------:R-:W-:-:S07]  /*39d0*/  LOP3.LUT R0, R5, R0, R6, 0xfe, !PT ;  /* 0x0000000005007212 */ /* 0x000fce00078efe06 */
.L_x_20665:
[----:B------:R-:W-:Y:S05]  /*39e0*/  BSYNC B0 ;  /* 0x0000000000007941 */ /* 0x000fea0003800000 */
.L_x_20664:
[----:B------:R-:W0:Y:S02]  /*39f0*/  F2I.FTZ.TRUNC.NTZ R0, R0 ;  /* 0x0000000000007305 */ /* 0x000e24000021f100 */
[----:B0-----:R-:W-:Y:S01]  /*3a00*/  PRMT R18, R0, 0x7610, R18 ;  /* 0x0000761000127816 */ /* 0x001fe20000000012 */
[----:B------:R-:W-:Y:S06]  /*3a10*/  BRA `(.L_x_20640) ;  /* 0x0000000000987947 */ /* 0x000fec0003800000 */
.L_x_20657:
        /* <DEDUP_REMOVED lines=14> */
.L_x_20671:
[----:B------:R-:W-:Y:S05]  /*3b00*/  BSYNC B0 ;  /* 0x0000000000007941 */ /* 0x000fea0003800000 */
.L_x_20670:
[----:B------:R-:W0:Y:S02]  /*3b10*/  F2I.FTZ.TRUNC.NTZ R0, R0 ;  /* 0x0000000000007305 */ /* 0x000e24000021f100 */
[----:B0-----:R-:W-:Y:S01]  /*3b20*/  PRMT R18, R0, 0x7610, R18 ;  /* 0x0000761000127816 */ /* 0x001fe20000000012 */
[----:B------:R-:W-:Y:S06]  /*3b30*/  BRA `(.L_x_20640) ;  /* 0x0000000000507947 */ /* 0x000fec0003800000 */
.L_x_20645:
        /* <DEDUP_REMOVED lines=16> */
.L_x_20672:
[----:B------:R-:W-:Y:S05]  /*3c40*/  BRA `(.L_x_20640) ;  /* 0x00000000000c7947 */ /* 0x000fea0003800000 */
.L_x_20669:
[----:B------:R0:W5:Y:S01]  /*3c50*/  LDG.E.U8 R18, desc[UR36][R4.64] ;  /* 0x0000002404127981 */ /* 0x000162000c1e1100 */
[----:B------:R-:W-:Y:S05]  /*3c60*/  BRA `(.L_x_20640) ;  /* 0x0000000000047947 */ /* 0x000fea0003800000 */
.L_x_20668:
[----:B------:R0:W5:Y:S02]  /*3c70*/  LDG.E.U8 R18, desc[UR36][R4.64] ;  /* 0x0000002404127981 */ /* 0x000164000c1e1100 */
.L_x_20640:
[----:B------:R-:W-:Y:S05]  /*3c80*/  BSYNC B6 ;  /* 0x0000000000067941 */ /* 0x000fea0003800000 */
.L_x_20639:
        /* <DEDUP_REMOVED lines=20> */
[----:B------:R-:W-:Y:S05]  /*3dd0*/  CALL.REL.NOINC `($__internal_50_$__cuda_sm20_dblrcp_rn_slowpath_v3) ;  /* 0x0000004400887944 */ /* 0x000fea0003c00000 */
.L_x_20676:
[----:B------:R-:W-:Y:S05]  /*3de0*/  BSYNC B1 ;  /* 0x0000000000017941 */ /* 0x000fea0003800000 */
.L_x_20675:
[----:B------:R2:W0:Y:S02]  /*3df0*/  F2I.F64.TRUNC R0, R8 ;  /* 0x0000000800007311 */ /* 0x000424000030d100 */
.L_x_20674:
[----:B------:R-:W-:Y:S05]  /*3e00*/  BSYNC B0 ;  /* 0x0000000000007941 */ /* 0x000fea0003800000 */
.L_x_20673:
        /* <DEDUP_REMOVED lines=21> */
.L_x_20680:
[----:B------:R-:W-:Y:S05]  /*3f60*/  BSYNC B1 ;  /* 0x0000000000017941 */ /* 0x000fea0003800000 */
.L_x_20679:
[----:B------:R0:W1:Y:S02]  /*3f70*/  F2I.F64.TRUNC R22, R8 ;  /* 0x0000000800167311 */ /* 0x000064000030d100 */
.L_x_20678:
[----:B------:R-:W-:Y:S05]  /*3f80*/  BSYNC B0 ;  /* 0x0000000000007941 */ /* 0x000fea0003800000 */
.L_x_20677:
        /* <DEDUP_REMOVED lines=21> */
.L_x_20684:
[----:B------:R-:W-:Y:S05]  /*40e0*/  BSYNC B1 ;  /* 0x0000000000017941 */ /* 0x000fea0003800000 */
.L_x_20683:
[----:B------:R0:W1:Y:S02]  /*40f0*/  F2I.F64.TRUNC R17, R8 ;  /* 0x0000000800117311 */ /* 0x000064000030d100 */
.L_x_20682:
[----:B------:R-:W-:Y:S05]  /*4100*/  BSYNC B0 ;  /* 0x0000000000007941 */ /* 0x000fea0003800000 */
.L_x_20681:
        /* <DEDUP_REMOVED lines=21> */
[----:B------:R-:W-:Y:S02]  /*4260*/  IMAD.MOV.U32 R18, RZ, RZ, R8 ;  /* 0x000000ffff127224 */ /* 0x000fe400078e0008 */
[----:B------:R-:W-:-:S07]  /*4270*/  IMAD.MOV.U32 R19, RZ, RZ, R9 ;  /* 0x000000ffff137224 */ /* 0x000fce00078e0009 */
.L_x_20688:
[----:B------:R-:W-:Y:S05]  /*4280*/  BSYNC B1 ;  /* 0x0000000000017941 */ /* 0x000fea0003800000 */
.L_x_20687:
[----:B------:R0:W1:Y:S02]  /*4290*/  F2I.F64.TRUNC R18, R18 ;  /* 0x0000001200127311 */ /* 0x000064000030d100 */
.L_x_20686:
[----:B------:R-:W-:Y:S05]  /*42a0*/  BSYNC B0 ;  /* 0x0000000000007941 */ /* 0x000fea0003800000 */
.L_x_20685:
        /* <DEDUP_REMOVED lines=25> */
.L_x_20694:
[----:B------:R0:W-:Y:S01]  /*4440*/  STG.E.U8 desc[UR36][R8.64], R0 ;  /* 0x0000000008007986 */ /* 0x0001e2000c101124 */
[----:B------:R-:W-:Y:S01]  /*4450*/  IMAD.MOV.U32 R25, RZ, RZ, R23 ;  /* 0x000000ffff197224 */ /* 0x000fe200078e0017 */
[----:B------:R-:W-:Y:S06]  /*4460*/  BRA `(.L_x_20690) ;  /* 0x0000000c00e87947 */ /* 0x000fec0003800000 */
.L_x_20693:
[----:B------:R-:W-:-:S13]  /*4470*/  ISETP.NE.AND P0, PT, R3, 0x2, PT ;  /* 0x000000020300780c */ /* 0x000fda0003f05270 */
[----:B------:R-:W-:Y:S05]  /*4480*/  @!P0 BRA `(.L_x_20696) ;  /* 0x0000000000408947 */ /* 0x000fea0003800000 */
[----:B------:R-:W-:-:S13]  /*4490*/  ISETP.NE.AND P0, PT, R3, 0x3, PT ;  /* 0x000000030300780c */ /* 0x000fda0003f05270 */
[----:B------:R-:W-:Y:S05]  /*44a0*/  @!P0 BRA `(.L_x_20697) ;  /* 0x0000000000248947 */ /* 0x000fea0003800000 */
[----:B------:R-:W-:-:S13]  /*44b0*/  ISETP.NE.AND P0, PT, R3, 0x4, PT ;  /* 0x000000040300780c */ /* 0x000fda0003f05270 */
[----:B------:R-:W-:Y:S05]  /*44c0*/  @P0 BRA `(.L_x_20695) ;  /* 0x0000000c005c0947 */ /* 0x000fea0003800000 */
[----:B------:R-:W-:Y:S01]  /*44d0*/  LOP3.LUT R0, R0, 0xffff, RZ, 0xc0, !PT ;  /* 0x0000ffff00007812 */ /* 0x000fe200078ec0ff */
[----:B------:R-:W-:-:S03]  /*44e0*/  IMAD.MOV.U32 R25, RZ, RZ, R23 ;  /* 0x000000ffff197224 */ /* 0x000fc600078e0017 */
[----:B------:R-:W-:-:S05]  /*44f0*/  PRMT R0, R0, 0x8880, RZ ;  /* 0x0000888000007816 */ /* 0x000fca00000000ff */
[----:B------:R-:W-:-:S05]  /*4500*/  IMAD.MOV.U32 R4, RZ, RZ, R0 ;  /* 0x000000ffff047224 */ /* 0x000fca00078e0000 */
[----:B------:R-:W-:-:S05]  /*4510*/  SHF.R.S32.HI R5, RZ, 0x1f, R4 ;  /* 0x0000001fff057819 */ /* 0x000fca0000011404 */
[----:B------:R0:W-:Y:S01]  /*4520*/  STG.E.64 desc[UR36][R8.64], R4 ;  /* 0x0000000408007986 */ /* 0x0001e2000c101b24 */
[----:B------:R-:W-:Y:S05]  /*4530*/  BRA `(.L_x_20690) ;  /* 0x0000000c00b47947 */ /* 0x000fea0003800000 */
.L_x_20697:
[----:B------:R-:W-:Y:S01]  /*4540*/  LOP3.LUT R0, R0, 0xffff, RZ, 0xc0, !PT ;  /* 0x0000ffff00007812 */ /* 0x000fe200078ec0ff */
[----:B------:R-:W-:-:S03]  /*4550*/  IMAD.MOV.U32 R25, RZ, RZ, R23 ;  /* 0x000000ffff197224 */ /* 0x000fc600078e0017 */
[----:B------:R-:W-:-:S05]  /*4560*/  PRMT R3, R0, 0x8880, RZ ;  /* 0x0000888000037816 */ /* 0x000fca00000000ff */
[----:B------:R0:W-:Y:S01]  /*4570*/  STG.E desc[UR36][R8.64], R3 ;  /* 0x0000000308007986 */ /* 0x0001e2000c101924 */
[----:B------:R-:W-:Y:S05]  /*4580*/  BRA `(.L_x_20690) ;  /* 0x0000000c00a07947 */ /* 0x000fea0003800000 */
.L_x_20696:
[----:B------:R-:W-:Y:S01]  /*4590*/  PRMT R3, R0, 0x8880, RZ ;  /* 0x0000888000037816 */ /* 0x000fe200000000ff */
[----:B------:R-:W-:-:S03]  /*45a0*/  IMAD.MOV.U32 R25, RZ, RZ, R23 ;  /* 0x000000ffff197224 */ /* 0x000fc600078e0017 */
[----:B------:R-:W-:-:S05]  /*45b0*/  PRMT R3, R3, 0x7710, RZ ;  /* 0x0000771003037816 */ /* 0x000fca00000000ff */
[----:B------:R0:W-:Y:S01]  /*45c0*/  STG.E.U16 desc[UR36][R8.64], R3 ;  /* 0x0000000308007986 */ /* 0x0001e2000c101524 */
[----:B------:R-:W-:Y:S05]  /*45d0*/  BRA `(.L_x_20690) ;  /* 0x0000000c008c7947 */ /* 0x000fea0003800000 */
.L_x_20692:
[----:B------:R-:W-:-:S13]  /*45e0*/  ISETP.GT.AND P0, PT, R3, 0x6, PT ;  /* 0x000000060300780c */ /* 0x000fda0003f04270 */
[----:B------:R-:W-:Y:S05]  /*45f0*/  @P0 BRA `(.L_x_20698) ;  /* 0x0000000000340947 */ /* 0x000fea0003800000 */
[----:B------:R-:W-:-:S13]  /*4600*/  ISETP.NE.AND P0, PT, R3, 0x5, PT ;  /* 0x000000050300780c */ /* 0x000fda0003f05270 */
[----:B------:R-:W-:Y:S05]  /*4610*/  @!P0 BRA `(.L_x_20699) ;  /* 0x0000000000188947 */ /* 0x000fea0003800000 */
[----:B------:R-:W-:-:S13]  /*4620*/  ISETP.NE.AND P0, PT, R3, 0x6, PT ;  /* 0x000000060300780c */ /* 0x000fda0003f05270 */
[----:B------:R-:W-:Y:S05]  /*4630*/  @P0 BRA `(.L_x_20695) ;  /* 0x0000000c00000947 */ /* 0x000fea0003800000 */
[----:B------:R-:W0:Y:S01]  /*4640*/  I2F.S8 R3, R0 ;  /* 0x0000000000037306 */ /* 0x000e220000001400 */
[----:B------:R-:W-:Y:S01]  /*4650*/  IMAD.MOV.U32 R25, RZ, RZ, R23 ;  /* 0x000000ffff197224 */ /* 0x000fe200078e0017 */
[----:B0-----:R0:W-:Y:S01]  /*4660*/  STG.E desc[UR36][R8.64], R3 ;  /* 0x0000000308007986 */ /* 0x0011e2000c101924 */
[----:B------:R-:W-:Y:S05]  /*4670*/  BRA `(.L_x_20690) ;  /* 0x0000000c00647947 */ /* 0x000fea0003800000 */
.L_x_20699:
[----:B------:R-:W0:Y:S01]  /*4680*/  I2F.S8 R3, R0 ;  /* 0x0000000000037306 */ /* 0x000e220000001400 */
[----:B------:R-:W-:Y:S01]  /*4690*/  IMAD.MOV.U32 R25, RZ, RZ, R23 ;  /* 0x000000ffff197224 */ /* 0x000fe200078e0017 */
[----:B0-----:R-:W-:-:S05]  /*46a0*/  F2FP.F16.F32.PACK_AB R3, RZ, R3 ;  /* 0x00000003ff03723e */ /* 0x001fca00000000ff */
[----:B------:R0:W-:Y:S01]  /*46b0*/  STG.E.U16 desc[UR36][R8.64], R3 ;  /* 0x0000000308007986 */ /* 0x0001e2000c101524 */
[----:B------:R-:W-:Y:S05]  /*46c0*/  BRA `(.L_x_20690) ;  /* 0x0000000c00507947 */ /* 0x000fea0003800000 */
.L_x_20698:
[----:B------:R-:W-:-:S13]  /*46d0*/  ISETP.NE.AND P0, PT, R3, 0x7, PT ;  /* 0x000000070300780c */ /* 0x000fda0003f05270 */
[----:B------:R-:W-:Y:S05]  /*46e0*/  @!P0 BRA `(.L_x_20700) ;  /* 0x00000000003c8947 */ /* 0x000fea0003800000 */
[----:B------:R-:W-:-:S13]  /*46f0*/  ISETP.NE.AND P0, PT, R3, 0x8, PT ;  /* 0x000000080300780c */ /* 0x000fda0003f05270 */
[----:B------:R-:W-:Y:S05]  /*4700*/  @!P0 BRA `(.L_x_20701) ;  /* 0x00000000001c8947 */ /* 0x000fea0003800000 */
[----:B------:R-:W-:-:S13]  /*4710*/  ISETP.NE.AND P0, PT, R3, 0x9, PT ;  /* 0x000000090300780c */ /* 0x000fda0003f05270 */
[----:B------:R-:W-:Y:S05]  /*4720*/  @P0 BRA `(.L_x_20695) ;  /* 0x0000000800c40947 */ /* 0x000fea0003800000 */
[----:B------:R-:W0:Y:S01]  /*4730*/  I2F.S8 R4, R0 ;  /* 0x0000000000047306 */ /* 0x000e220000001400 */
[----:B------:R-:W-:Y:S02]  /*4740*/  IMAD.MOV.U32 R5, RZ, RZ, RZ ;  /* 0x000000ffff057224 */ /* 0x000fe400078e00ff */
[----:B------:R-:W-:-:S03]  /*4750*/  IMAD.MOV.U32 R25, RZ, RZ, R23 ;  /* 0x000000ffff197224 */ /* 0x000fc600078e0017 */
[----:B0-----:R0:W-:Y:S01]  /*4760*/  STG.E.64 desc[UR36][R8.64], R4 ;  /* 0x0000000408007986 */ /* 0x0011e2000c101b24 */
[----:B------:R-:W-:Y:S05]  /*4770*/  BRA `(.L_x_20690) ;  /* 0x0000000c00247947 */ /* 0x000fea0003800000 */
.L_x_20701:
[----:B------:R-:W0:Y:S01]  /*4780*/  I2F.S8 R0, R0 ;  /* 0x0000000000007306 */ /* 0x000e220000001400 */
[----:B------:R-:W-:Y:S01]  /*4790*/  IMAD.MOV.U32 R25, RZ, RZ, R23 ;  /* 0x000000ffff197224 */ /* 0x000fe200078e0017 */
[----:B0-----:R-:W-:-:S04]  /*47a0*/  F2FP.F16.F32.PACK_AB R3, RZ, R0 ;  /* 0x00000000ff03723e */ /* 0x001fc800000000ff */
[----:B------:R-:W-:-:S05]  /*47b0*/  PRMT R3, R3, 0x5410, RZ ;  /* 0x0000541003037816 */ /* 0x000fca00000000ff */
[----:B------:R0:W-:Y:S01]  /*47c0*/  STG.E desc[UR36][R8.64], R3 ;  /* 0x0000000308007986 */ /* 0x0001e2000c101924 */
[----:B------:R-:W-:Y:S05]  /*47d0*/  BRA `(.L_x_20690) ;  /* 0x0000000c000c7947 */ /* 0x000fea0003800000 */
.L_x_20700:
[----:B------:R-:W-:Y:S01]  /*47e0*/  PRMT R4, R0, 0x8880, RZ ;  /* 0x0000888000047816 */ /* 0x000fe200000000ff */
[----:B------:R-:W-:-:S03]  /*47f0*/  IMAD.MOV.U32 R25, RZ, RZ, R23 ;  /* 0x000000ffff197224 */ /* 0x000fc600078e0017 */
[----:B------:R-:W-:-:S06]  /*4800*/  PRMT R4, R4, 0x7710, RZ ;  /* 0x0000771004047816 */ /* 0x000fcc00000000ff */
[----:B------:R-:W0:Y:S02]  /*4810*/  I2F.F64.S16 R4, R4 ;  /* 0x0000000400047312 */ /* 0x000e240000101c00 */
[----:B0-----:R0:W-:Y:S01]  /*4820*/  STG.E.64 desc[UR36][R8.64], R4 ;  /* 0x0000000408007986 */ /* 0x0011e2000c101b24 */
[----:B------:R-:W-:Y:S05]  /*4830*/  BRA `(.L_x_20690) ;  /* 0x0000000800f47947 */ /* 0x000fea0003800000 */
.L_x_20691:
        /* <DEDUP_REMOVED lines=8> */
[----:B------:R-:W-:Y:S01]  /*48c0*/  LOP3.LUT P0, RZ, R0, 0xff, RZ, 0xc0, !PT ;  /* 0x000000ff00ff7812 */ /* 0x000fe2000780c0ff */
[----:B------:R-:W-:-:S03]  /*48d0*/  IMAD.MOV.U32 R25, RZ, RZ, R23 ;  /* 0x000000ffff197224 */ /* 0x000fc600078e0017 */
[----:B------:R-:W-:-:S05]  /*48e0*/  SEL R3, RZ, 0x1, !P0 ;  /* 0x00000001ff037807 */ /* 0x000fca0004000000 */
[----:B------:R0:W-:Y:S01]  /*48f0*/  STG.E.U8 desc[UR36][R8.64], R3 ;  /* 0x0000000308007986 */ /* 0x0001e2000c101124 */
[----:B------:R-:W-:Y:S05]  /*4900*/  BRA `(.L_x_20690) ;  /* 0x0000000800c07947 */ /* 0x000fea0003800000 */
.L_x_20704:
[----:B------:R-:W-:Y:S02]  /*4910*/  PRMT R4, R0, 0x8880, RZ ;  /* 0x0000888000047816 */ /* 0x000fe400000000ff */
[----:B------:R-:W-:Y:S01]  /*4920*/  CS2R R6, SRZ ;  /* 0x0000000000067805 */ /* 0x000fe2000001ff00 */
[----:B------:R-:W-:Y:S01]  /*4930*/  IMAD.MOV.U32 R25, RZ, RZ, R23 ;  /* 0x000000ffff197224 */ /* 0x000fe200078e0017 */
[----:B------:R-:W-:-:S06]  /*4940*/  PRMT R4, R4, 0x7710, RZ ;  /* 0x0000771004047816 */ /* 0x000fcc00000000ff */
[----:B------:R-:W0:Y:S02]  /*4950*/  I2F.F64.S16 R4, R4 ;  /* 0x0000000400047312 */ /* 0x000e240000101c00 */
[----:B0-----:R0:W-:Y:S01]  /*4960*/  STG.E.128 desc[UR36][R8.64], R4 ;  /* 0x0000000408007986 */ /* 0x0011e2000c101d24 */
[----:B------:R-:W-:Y:S05]  /*4970*/  BRA `(.L_x_20690) ;  /* 0x0000000800a47947 */ /* 0x000fea0003800000 */
.L_x_20703:
        /* <DEDUP_REMOVED lines=21> */
.L_x_20708:
[----:B------:R-:W-:Y:S05]  /*4ad0*/  BSYNC B0 ;  /* 0x0000000000007941 */ /* 0x000fea0003800000 */
.L_x_20707:
[----:B------:R-:W-:Y:S01]  /*4ae0*/  LOP3.LUT R3, R3, R4, RZ, 0xfc, !PT ;  /* 0x0000000403037212 */ /* 0x000fe200078efcff */
[----:B------:R-:W-:-:S04]  /*4af0*/  IMAD.MOV.U32 R25, RZ, RZ, R23 ;  /* 0x000000ffff197224 */ /* 0x000fc800078e0017 */
[----:B------:R0:W-:Y:S01]  /*4b00*/  STG.E.U8 desc[UR36][R8.64], R3 ;  /* 0x0000000308007986 */ /* 0x0001e2000c101124 */
[----:B------:R-:W-:Y:S05]  /*4b10*/  BRA `(.L_x_20690) ;  /* 0x00000008003c7947 */ /* 0x000fea0003800000 */
.L_x_20706:
        /* <DEDUP_REMOVED lines=13> */
.L_x_20710:
[----:B------:R-:W-:Y:S01]  /*4bf0*/  IMAD.MOV.U32 R0, RZ, RZ, 0x7f ;  /* 0x0000007fff007424 */ /* 0x000fe200078e00ff */
[----:B------:R-:W-:-:S04]  /*4c00*/  ISETP.GT.U32.AND P0, PT, R3, 0x7f800000, PT ;  /* 0x7f8000000300780c */ /* 0x000fc80003f04070 */
[----:B------:R-:W-:-:S09]  /*4c10*/  SEL R0, R0, 0x7c, P0 ;  /* 0x0000007c00007807 */ /* 0x000fd20000000000 */
.L_x_20711:
[----:B------:R-:W-:Y:S05]  /*4c20*/  BSYNC B0 ;  /* 0x0000000000007941 */ /* 0x000fea0003800000 */
.L_x_20709:
[----:B------:R-:W-:Y:S01]  /*4c30*/  LOP3.LUT R3, R5, 0x80000000, RZ, 0xc0, !PT ;  /* 0x8000000005037812 */ /* 0x000fe200078ec0ff */
[----:B------:R-:W-:-:S03]  /*4c40*/  IMAD.MOV.U32 R25, RZ, RZ, R23 ;  /* 0x000000ffff197224 */ /* 0x000fc600078e0017 */
[----:B------:R-:W-:-:S04]  /*4c50*/  SHF.R.U32.HI R3, RZ, 0x18, R3 ;  /* 0x00000018ff037819 */ /* 0x000fc80000011603 */
[----:B------:R-:W-:-:S05]  /*4c60*/  LOP3.LUT R3, R0, R3, RZ, 0xfc, !PT ;  /* 0x0000000300037212 */ /* 0x000fca00078efcff */
[----:B------:R0:W-:Y:S01]  /*4c70*/  STG.E.U8 desc[UR36][R8.64], R3 ;  /* 0x0000000308007986 */ /* 0x0001e2000c101124 */
[----:B------:R-:W-:Y:S05]  /*4c80*/  BRA `(.L_x_20690) ;  /* 0x0000000400e07947 */ /* 0x000fea0003800000 */
.L_x_20705:
[----:B------:R-:W0:Y:S01]  /*4c90*/  I2F.S8 R3, R0 ;  /* 0x0000000000037306 */ /* 0x000e220000001400 */
[----:B------:R-:W-:Y:S01]  /*4ca0*/  IMAD.MOV.U32 R25, RZ, RZ, R23 ;  /* 0x000000ffff197224 */ /* 0x000fe200078e0017 */
[----:B0-----:R-:W-:-:S05]  /*4cb0*/  F2FP.BF16.F32.PACK_AB R3, RZ, R3 ;  /* 0x00000003ff03723e */ /* 0x001fca00000010ff */
[----:B------:R0:W-:Y:S01]  /*4cc0*/  STG.E.U16 desc[UR36][R8.64], R3 ;  /* 0x0000000308007986 */ /* 0x0001e2000c101524 */
[----:B------:R-:W-:Y:S05]  /*4cd0*/  BRA `(.L_x_20690) ;  /* 0x0000000400cc7947 */ /* 0x000fea0003800000 */
.L_x_20702:
        /* <DEDUP_REMOVED lines=8> */
[----:B------:R-:W-:Y:S01]  /*4d60*/  PRMT R3, R0, 0x8880, RZ ;  /* 0x0000888000037816 */ /* 0x000fe200000000ff */
[----:B------:R-:W-:-:S03]  /*4d70*/  IMAD.MOV.U32 R25, RZ, RZ, R23 ;  /* 0x000000ffff197224 */ /* 0x000fc600078e0017 */
[----:B------:R-:W-:-:S05]  /*4d80*/  PRMT R3, R3, 0x7710, RZ ;  /* 0x0000771003037816 */ /* 0x000fca00000000ff */
[----:B------:R0:W-:Y:S01]  /*4d90*/  STG.E.U16 desc[UR36][R8.64], R3 ;  /* 0x0000000308007986 */ /* 0x0001e2000c101524 */
[----:B------:R-:W-:Y:S05]  /*4da0*/  BRA `(.L_x_20690) ;  /* 0x0000000400987947 */ /* 0x000fea0003800000 */
.L_x_20714:
        /* <DEDUP_REMOVED lines=17> */
.L_x_20717:
[----:B------:R-:W-:-:S04]  /*4ec0*/  LOP3.LUT R3, R5, 0x80000000, RZ, 0xc0, !PT ;  /* 0x8000000005037812 */ /* 0x000fc800078ec0ff */
[----:B------:R-:W-:-:S04]  /*4ed0*/  SHF.R.U32.HI R3, RZ, 0x18, R3 ;  /* 0x00000018ff037819 */ /* 0x000fc80000011603 */
[----:B------:R-:W-:-:S04]  /*4ee0*/  LOP3.LUT R0, R0, R3, RZ, 0xfc, !PT ;  /* 0x0000000300007212 */ /* 0x000fc800078efcff */
[----:B------:R-:W-:-:S07]  /*4ef0*/  PRMT R4, R0, 0x7610, R4 ;  /* 0x0000761000047816 */ /* 0x000fce0000000004 */
.L_x_20716:
[----:B------:R-:W-:Y:S05]  /*4f00*/  BSYNC B0 ;  /* 0x0000000000007941 */ /* 0x000fea0003800000 */
.L_x_20715:
[----:B------:R0:W-:Y:S01]  /*4f10*/  STG.E.U8 desc[UR36][R8.64], R4 ;  /* 0x0000000408007986 */ /* 0x0001e2000c101124 */
[----:B------:R-:W-:Y:S01]  /*4f20*/  IMAD.MOV.U32 R25, RZ, RZ, R23 ;  /* 0x000000ffff197224 */ /* 0x000fe200078e0017 */
[----:B------:R-:W-:Y:S06]  /*4f30*/  BRA `(.L_x_20690) ;  /* 0x0000000400347947 */ /* 0x000fec0003800000 */
.L_x_20713:
        /* <DEDUP_REMOVED lines=17> */
.L_x_20720:
[----:B------:R-:W-:-:S04]  /*5050*/  LOP3.LUT R3, R5, 0x80000000, RZ, 0xc0, !PT ;  /* 0x8000000005037812 */ /* 0x000fc800078ec0ff */
[----:B------:R-:W-:-:S04]  /*5060*/  SHF.R.U32.HI R3, RZ, 0x18, R3 ;  /* 0x00000018ff037819 */ /* 0x000fc80000011603 */
[----:B------:R-:W-:-:S04]  /*5070*/  LOP3.LUT R0, R0, R3, RZ, 0xfc, !PT ;  /* 0x0000000300007212 */ /* 0x000fc800078efcff */
[----:B------:R-:W-:-:S07]  /*5080*/  PRMT R4, R0, 0x7610, R4 ;  /* 0x0000761000047816 */ /* 0x000fce0000000004 */
.L_x_20719:
[----:B------:R-:W-:Y:S05]  /*5090*/  BSYNC B0 ;  /* 0x0000000000007941 */ /* 0x000fea0003800000 */
.L_x_20718:
[----:B------:R0:W-:Y:S01]  /*50a0*/  STG.E.U8 desc[UR36][R8.64], R4 ;  /* 0x0000000408007986 */ /* 0x0001e2000c101124 */
[----:B------:R-:W-:Y:S01]  /*50b0*/  IMAD.MOV.U32 R25, RZ, RZ, R23 ;  /* 0x000000ffff197224 */ /* 0x000fe200078e0017 */
[----:B------:R-:W-:Y:S06]  /*50c0*/  BRA `(.L_x_20690) ;  /* 0x0000000000d07947 */ /* 0x000fec0003800000 */
.L_x_20712:
[----:B------:R-:W-:-:S13]  /*50d0*/  ISETP.NE.AND P0, PT, R3, 0x1c, PT ;  /* 0x0000001c0300780c */ /* 0x000fda0003f05270 */
[----:B------:R-:W-:Y:S05]  /*50e0*/  @!P0 BRA `(.L_x_20721) ;  /* 0x0000000000b88947 */ /* 0x000fea0003800000 */
[----:B------:R-:W-:-:S13]  /*50f0*/  ISETP.NE.AND P0, PT, R3, 0x1d, PT ;  /* 0x0000001d0300780c */ /* 0x000fda0003f05270 */
[----:B------:R-:W-:Y:S05]  /*5100*/  @!P0 BRA `(.L_x_20722) ;  /* 0x0000000000948947 */ /* 0x000fea0003800000 */
[----:B------:R-:W-:-:S13]  /*5110*/  ISETP.NE.AND P0, PT, R3, 0x2c, PT ;  /* 0x0000002c0300780c */ /* 0x000fda0003f05270 */
[----:B------:R-:W-:Y:S05]  /*5120*/  @P0 BRA `(.L_x_20695) ;  /* 0x0000000000440947 */ /* 0x000fea0003800000 */
[----:B------:R-:W0:Y:S01]  /*5130*/  I2F.S8 R0, R0 ;  /* 0x0000000000007306 */ /* 0x000e220000001400 */
        /* <DEDUP_REMOVED lines=16> */
.L_x_20695:
        /* <DEDUP_REMOVED lines=16> */
.L_x_20723:
[----:B------:R-:W-:Y:S01]  /*5340*/  IMAD.MOV.U32 R25, RZ, RZ, R23 ;  /* 0x000000ffff197224 */ /* 0x000fe200078e0017 */
[----:B------:R-:W-:Y:S06]  /*5350*/  BRA `(.L_x_20690) ;  /* 0x00000000002c7947 */ /* 0x000fec0003800000 */
.L_x_20722:
[----:B------:R-:W-:Y:S01]  /*5360*/  LOP3.LUT R0, R0, 0xffff, RZ, 0xc0, !PT ;  /* 0x0000ffff00007812 */ /* 0x000fe200078ec0ff */
[----:B------:R-:W-:-:S03]  /*5370*/  IMAD.MOV.U32 R25, RZ, RZ, R23 ;  /* 0x000000ffff197224 */ /* 0x000fc600078e0017 */
[----:B------:R-:W-:-:S05]  /*5380*/  PRMT R0, R0, 0x8880, RZ ;  /* 0x0000888000007816 */ /* 0x000fca00000000ff */
[----:B------:R-:W-:-:S05]  /*5390*/  IMAD.MOV.U32 R4, RZ, RZ, R0 ;  /* 0x000000ffff047224 */ /* 0x000fca00078e0000 */
[----:B------:R-:W-:-:S05]  /*53a0*/  SHF.R.S32.HI R5, RZ, 0x1f, R4 ;  /* 0x0000001fff057819 */ /* 0x000fca0000011404 */
[----:B------:R0:W-:Y:S01]  /*53b0*/  STG.E.64 desc[UR36][R8.64], R4 ;  /* 0x0000000408007986 */ /* 0x0001e2000c101b24 */
[----:B------:R-:W-:Y:S05]  /*53c0*/  BRA `(.L_x_20690) ;  /* 0x0000000000107947 */ /* 0x000fea0003800000 */
.L_x_20721:
[----:B------:R-:W-:Y:S01]  /*53d0*/  LOP3.LUT R0, R0, 0xffff, RZ, 0xc0, !PT ;  /* 0x0000ffff00007812 */ /* 0x000fe200078ec0ff */
[----:B------:R-:W-:-:S03]  /*53e0*/  IMAD.MOV.U32 R25, RZ, RZ, R23 ;  /* 0x000000ffff197224 */ /* 0x000fc600078e0017 */
[----:B------:R-:W-:-:S05]  /*53f0*/  PRMT R3, R0, 0x8880, RZ ;  /* 0x0000888000037816 */ /* 0x000fca00000000ff */
[----:B------:R1:W-:Y:S02]  /*5400*/  STG.E desc[UR36][R8.64], R3 ;  /* 0x0000000308007986 */ /* 0x0003e4000c101924 */
.L_x_20690:
[----:B------:R-:W-:Y:S05]  /*5410*/  BSYNC B6 ;  /* 0x0000000000067941 */ /* 0x000fea0003800000 */
.L_x_20689:
        /* <DEDUP_REMOVED lines=23> */
.L_x_20729:
[----:B------:R0:W-:Y:S01]  /*5590*/  STG.E.U8 desc[UR36][R8.64], R22 ;  /* 0x0000001608007986 */ /* 0x0001e2000c101124 */
[----:B------:R-:W-:Y:S05]  /*55a0*/  BRA `(.L_x_20731) ;  /* 0x0000000c00987947 */ /* 0x000fea0003800000 */
.L_x_20728:
        /* <DEDUP_REMOVED lines=12> */
.L_x_20733:
[----:B------:R-:W-:-:S04]  /*5670*/  LOP3.LUT R22, R22, 0xffff, RZ, 0xc0, !PT ;  /* 0x0000ffff16167812 */ /* 0x000fc800078ec0ff */
[----:B------:R-:W-:-:S05]  /*5680*/  PRMT R3, R22, 0x8880, RZ ;  /* 0x0000888016037816 */ /* 0x000fca00000000ff */
[----:B------:R0:W-:Y:S01]  /*5690*/  STG.E desc[UR36][R8.64], R3 ;  /* 0x0000000308007986 */ /* 0x0001e2000c101924 */
[----:B------:R-:W-:Y:S05]  /*56a0*/  BRA `(.L_x_20731) ;  /* 0x0000000c00587947 */ /* 0x000fea0003800000 */
.L_x_20732:
[----:B------:R-:W-:-:S04]  /*56b0*/  PRMT R3, R22, 0x8880, RZ ;  /* 0x0000888016037816 */ /* 0x000fc800000000ff */
[----:B------:R-:W-:-:S05]  /*56c0*/  PRMT R3, R3, 0x7710, RZ ;  /* 0x0000771003037816 */ /* 0x000fca00000000ff */
[----:B------:R0:W-:Y:S01]  /*56d0*/  STG.E.U16 desc[UR36][R8.64], R3 ;  /* 0x0000000308007986 */ /* 0x0001e2000c101524 */
[----:B------:R-:W-:Y:S05]  /*56e0*/  BRA `(.L_x_20731) ;  /* 0x0000000c00487947 */ /* 0x000fea0003800000 */
.L_x_20727:
        /* <DEDUP_REMOVED lines=9> */
.L_x_20735:
[----:B------:R-:W0:Y:S02]  /*5780*/  I2F.S8 R0, R22 ;  /* 0x0000001600007306 */ /* 0x000e240000001400 */
[----:B0-----:R-:W-:-:S05]  /*5790*/  F2FP.F16.F32.PACK_AB R0, RZ, R0 ;  /* 0x00000000ff00723e */ /* 0x001fca00000000ff */
[----:B------:R0:W-:Y:S01]  /*57a0*/  STG.E.U16 desc[UR36][R8.64], R0 ;  /* 0x0000000008007986 */ /* 0x0001e2000c101524 */
[----:B------:R-:W-:Y:S05]  /*57b0*/  BRA `(.L_x_20731) ;  /* 0x0000000c00147947 */ /* 0x000fea0003800000 */
.L_x_20734:
        /* <DEDUP_REMOVED lines=10> */
.L_x_20737:
[----:B------:R-:W0:Y:S02]  /*5860*/  I2F.S8 R22, R22 ;  /* 0x0000001600167306 */ /* 0x000e240000001400 */
[----:B0-----:R-:W-:-:S04]  /*5870*/  F2FP.F16.F32.PACK_AB R3, RZ, R22 ;  /* 0x00000016ff03723e */ /* 0x001fc800000000ff */
[----:B------:R-:W-:-:S05]  /*5880*/  PRMT R3, R3, 0x5410, RZ ;  /* 0x0000541003037816 */ /* 0x000fca00000000ff */
[----:B------:R0:W-:Y:S01]  /*5890*/  STG.E desc[UR36][R8.64], R3 ;  /* 0x0000000308007986 */ /* 0x0001e2000c101924 */
[----:B------:R-:W-:Y:S05]  /*58a0*/  BRA `(.L_x_20731) ;  /* 0x0000000800d87947 */ /* 0x000fea0003800000 */
.L_x_20736:
[----:B------:R-:W-:-:S04]  /*58b0*/  PRMT R4, R22, 0x8880, RZ ;  /* 0x0000888016047816 */ /* 0x000fc800000000ff */
[----:B------:R-:W-:-:S06]  /*58c0*/  PRMT R4, R4, 0x7710, RZ ;  /* 0x0000771004047816 */ /* 0x000fcc00000000ff */
[----:B------:R-:W0:Y:S02]  /*58d0*/  I2F.F64.S16 R4, R4 ;  /* 0x0000000400047312 */ /* 0x000e240000101c00 */
[----:B0-----:R0:W-:Y:S01]  /*58e0*/  STG.E.64 desc[UR36][R8.64], R4 ;  /* 0x0000000408007986 */ /* 0x0011e2000c101b24 */
[----:B------:R-:W-:Y:S05]  /*58f0*/  BRA `(.L_x_20731) ;  /* 0x0000000800c47947 */ /* 0x000fea0003800000 */
.L_x_20726:
        /* <DEDUP_REMOVED lines=12> */
.L_x_20740:
[----:B------:R-:W-:Y:S02]  /*59c0*/  PRMT R4, R22, 0x8880, RZ ;  /* 0x0000888016047816 */ /* 0x000fe400000000ff */
[----:B------:R-:W-:Y:S02]  /*59d0*/  CS2R R6, SRZ ;  /* 0x0000000000067805 */ /* 0x000fe4000001ff00 */
[----:B------:R-:W-:-:S06]  /*59e0*/  PRMT R4, R4, 0x7710, RZ ;  /* 0x0000771004047816 */ /* 0x000fcc00000000ff */
[----:B------:R-:W0:Y:S02]  /*59f0*/  I2F.F64.S16 R4, R4 ;  /* 0x0000000400047312 */ /* 0x000e240000101c00 */
[----:B0-----:R0:W-:Y:S01]  /*5a00*/  STG.E.128 desc[UR36][R8.64], R4 ;  /* 0x0000000408007986 */ /* 0x0011e2000c101d24 */
[----:B------:R-:W-:Y:S05]  /*5a10*/  BRA `(.L_x_20731) ;  /* 0x00000008007c7947 */ /* 0x000fea0003800000 */
.L_x_20739:
        /* <DEDUP_REMOVED lines=21> */
.L_x_20744:
[----:B------:R-:W-:Y:S05]  /*5b70*/  BSYNC B0 ;  /* 0x0000000000007941 */ /* 0x000fea0003800000 */
.L_x_20743:
[----:B------:R-:W-:-:S05]  /*5b80*/  LOP3.LUT R5, R0, R5, RZ, 0xfc, !PT ;  /* 0x0000000500057212 */ /* 0x000fca00078efcff */
[----:B------:R0:W-:Y:S01]  /*5b90*/  STG.E.U8 desc[UR36][R8.64], R5 ;  /* 0x0000000508007986 */ /* 0x0001e2000c101124 */
[----:B------:R-:W-:Y:S05]  /*5ba0*/  BRA `(.L_x_20731) ;  /* 0x0000000800187947 */ /* 0x000fea0003800000 */
.L_x_20742:
        /* <DEDUP_REMOVED lines=13> */
.L_x_20746:
[----:B------:R-:W-:Y:S01]  /*5c80*/  IMAD.MOV.U32 R0, RZ, RZ, 0x7f ;  /* 0x0000007fff007424 */ /* 0x000fe200078e00ff */
[----:B------:R-:W-:-:S04]  /*5c90*/  ISETP.GT.U32.AND P0, PT, R3, 0x7f800000, PT ;  /* 0x7f8000000300780c */ /* 0x000fc80003f04070 */
[----:B------:R-:W-:-:S09]  /*5ca0*/  SEL R0, R0, 0x7c, P0 ;  /* 0x0000007c00007807 */ /* 0x000fd20000000000 */
.L_x_20747:
[----:B------:R-:W-:Y:S05]  /*5cb0*/  BSYNC B0 ;  /* 0x0000000000007941 */ /* 0x000fea0003800000 */
.L_x_20745:
[----:B------:R-:W-:-:S04]  /*5cc0*/  LOP3.LUT R3, R5, 0x80000000, RZ, 0xc0, !PT ;  /* 0x8000000005037812 */ /* 0x000fc800078ec0ff */
[----:B------:R-:W-:-:S04]  /*5cd0*/  SHF.R.U32.HI R3, RZ, 0x18, R3 ;  /* 0x00000018ff037819 */ /* 0x000fc80000011603 */
[----:B------:R-:W-:-:S05]  /*5ce0*/  LOP3.LUT R3, R0, R3, RZ, 0xfc, !PT ;  /* 0x0000000300037212 */ /* 0x000fca00078efcff */
[----:B------:R0:W-:Y:S01]  /*5cf0*/  STG.E.U8 desc[UR36][R8.64], R3 ;  /* 0x0000000308007986 */ /* 0x0001e2000c101124 */
[----:B------:R-:W-:Y:S05]  /*5d00*/  BRA `(.L_x_20731) ;  /* 0x0000000400c07947 */ /* 0x000fea0003800000 */
.L_x_20741:
[----:B------:R-:W0:Y:S02]  /*5d10*/  I2F.S8 R0, R22 ;  /* 0x0000001600007306 */ /* 0x000e240000001400 */
[----:B0-----:R-:W-:-:S05]  /*5d20*/  F2FP.BF16.F32.PACK_AB R0, RZ, R0 ;  /* 0x00000000ff00723e */ /* 0x001fca00000010ff */
[----:B------:R0:W-:Y:S01]  /*5d30*/  STG.E.U16 desc[UR36][R8.64], R0 ;  /* 0x0000000008007986 */ /* 0x0001e2000c101524 */
[----:B------:R-:W-:Y:S05]  /*5d40*/  BRA `(.L_x_20731) ;  /* 0x0000000400b07947 */ /* 0x000fea0003800000 */
.L_x_20738:
        /* <DEDUP_REMOVED lines=12> */
.L_x_20750:
        /* <DEDUP_REMOVED lines=17> */
.L_x_20753:
[----:B------:R-:W-:-:S04]  /*5f20*/  LOP3.LUT R3, R5, 0x80000000, RZ, 0xc0, !PT ;  /* 0x8000000005037812 */ /* 0x000fc800078ec0ff */
[----:B------:R-:W-:-:S04]  /*5f30*/  SHF.R.U32.HI R3, RZ, 0x18, R3 ;  /* 0x00000018ff037819 */ /* 0x000fc80000011603 */
[----:B------:R-:W-:-:S04]  /*5f40*/  LOP3.LUT R0, R0, R3, RZ, 0xfc, !PT ;  /* 0x0000000300007212 */ /* 0x000fc800078efcff */
[----:B------:R-:W-:-:S07]  /*5f50*/  PRMT R4, R0, 0x7610, R4 ;  /* 0x0000761000047816 */ /* 0x000fce0000000004 */
.L_x_20752:
[----:B------:R-:W-:Y:S05]  /*5f60*/  BSYNC B0 ;  /* 0x0000000000007941 */ /* 0x000fea0003800000 */
.L_x_20751:
[----:B------:R4:W-:Y:S01]  /*5f70*/  STG.E.U8 desc[UR36][R8.64], R4 ;  /* 0x0000000408007986 */ /* 0x0009e2000c101124 */
[----:B------:R-:W-:Y:S05]  /*5f80*/  BRA `(.L_x_20731) ;  /* 0x0000000400207947 */ /* 0x000fea0003800000 */
.L_x_20749:
        /* <DEDUP_REMOVED lines=17> */
.L_x_20756:
[----:B------:R-:W-:-:S04]  /*60a0*/  LOP3.LUT R3, R5, 0x80000000, RZ, 0xc0, !PT ;  /* 0x8000000005037812 */ /* 0x000fc800078ec0ff */
[----:B------:R-:W-:-:S04]  /*60b0*/  SHF.R.U32.HI R3, RZ, 0x18, R3 ;  /* 0x00000018ff037819 */ /* 0x000fc80000011603 */
[----:B------:R-:W-:-:S04]  /*60c0*/  LOP3.LUT R0, R0, R3, RZ, 0xfc, !PT ;  /* 0x0000000300007212 */ /* 0x000fc800078efcff */
[----:B------:R-:W-:-:S07]  /*60d0*/  PRMT R4, R0, 0x7610, R4 ;  /* 0x0000761000047816 */ /* 0x000fce0000000004 */
.L_x_20755:
[----:B------:R-:W-:Y:S05]  /*60e0*/  BSYNC B0 ;  /* 0x0000000000007941 */ /* 0x000fea0003800000 */
.L_x_20754:
[----:B------:R3:W-:Y:S01]  /*60f0*/  STG.E.U8 desc[UR36][R8.64], R4 ;  /* 0x0000000408007986 */ /* 0x0007e2000c101124 */
[----:B------:R-:W-:Y:S05]  /*6100*/  BRA `(.L_x_20731) ;  /* 0x0000000000c07947 */ /* 0x000fea0003800000 */
.L_x_20748:
        /* <DEDUP_REMOVED lines=22> */
.L_x_20730:
        /* <DEDUP_REMOVED lines=16> */
.L_x_20759:
[----:B------:R-:W-:Y:S05]  /*6370*/  BRA `(.L_x_20731) ;  /* 0x0000000000247947 */ /* 0x000fea0003800000 */
.L_x_20758:
[----:B------:R-:W-:-:S04]  /*6380*/  LOP3.LUT R22, R22, 0xffff, RZ, 0xc0, !PT ;  /* 0x0000ffff16167812 */ /* 0x000fc800078ec0ff */
[----:B------:R-:W-:-:S05]  /*6390*/  PRMT R22, R22, 0x8880, RZ ;  /* 0x0000888016167816 */ /* 0x000fca00000000ff */
[----:B------:R-:W-:-:S05]  /*63a0*/  IMAD.MOV.U32 R4, RZ, RZ, R22 ;  /* 0x000000ffff047224 */ /* 0x000fca00078e0016 */
[----:B------:R-:W-:-:S05]  /*63b0*/  SHF.R.S32.HI R5, RZ, 0x1f, R4 ;  /* 0x0000001fff057819 */ /* 0x000fca0000011404 */
[----:B------:R2:W-:Y:S01]  /*63c0*/  STG.E.64 desc[UR36][R8.64], R4 ;  /* 0x0000000408007986 */ /* 0x0005e2000c101b24 */
[----:B------:R-:W-:Y:S05]  /*63d0*/  BRA `(.L_x_20731) ;  /* 0x00000000000c7947 */ /* 0x000fea0003800000 */
.L_x_20757:
[----:B------:R-:W-:-:S04]  /*63e0*/  LOP3.LUT R22, R22, 0xffff, RZ, 0xc0, !PT ;  /* 0x0000ffff16167812 */ /* 0x000fc800078ec0ff */
[----:B------:R-:W-:-:S05]  /*63f0*/  PRMT R3, R22, 0x8880, RZ ;  /* 0x0000888016037816 */ /* 0x000fca00000000ff */
[----:B------:R0:W-:Y:S02]  /*6400*/  STG.E desc[UR36][R8.64], R3 ;  /* 0x0000000308007986 */ /* 0x0001e4000c101924 */
.L_x_20731:
        /* <DEDUP_REMOVED lines=23> */
.L_x_20763:
[----:B------:R4:W-:Y:S01]  /*6580*/  STG.E.U8 desc[UR36][R8.64], R17 ;  /* 0x0000001108007986 */ /* 0x0009e2000c101124 */
[----:B------:R-:W-:Y:S05]  /*6590*/  BRA `(.L_x_20765) ;  /* 0x0000000c00987947 */ /* 0x000fea0003800000 */
.L_x_20762:
        /* <DEDUP_REMOVED lines=12> */
.L_x_20767:
[----:B------:R-:W-:-:S04]  /*6660*/  LOP3.LUT R17, R17, 0xffff, RZ, 0xc0, !PT ;  /* 0x0000ffff11117812 */ /* 0x000fc800078ec0ff */
[----:B------:R-:W-:-:S05]  /*6670*/  PRMT R3, R17, 0x8880, RZ ;  /* 0x0000888011037816 */ /* 0x000fca00000000ff */
[----:B------:R2:W-:Y:S01]  /*6680*/  STG.E desc[UR36][R8.64], R3 ;  /* 0x0000000308007986 */ /* 0x0005e2000c101924 */
[----:B------:R-:W-:Y:S05]  /*6690*/  BRA `(.L_x_20765) ;  /* 0x0000000c00587947 */ /* 0x000fea0003800000 */
.L_x_20766:
[----:B------:R-:W-:-:S04]  /*66a0*/  PRMT R3, R17, 0x8880, RZ ;  /* 0x0000888011037816 */ /* 0x000fc800000000ff */
[----:B------:R-:W-:-:S05]  /*66b0*/  PRMT R3, R3, 0x7710, RZ ;  /* 0x0000771003037816 */ /* 0x000fca00000000ff */
[----:B------:R0:W-:Y:S01]  /*66c0*/  STG.E.U16 desc[UR36][R8.64], R3 ;  /* 0x0000000308007986 */ /* 0x0001e2000c101524 */
[----:B------:R-:W-:Y:S05]  /*66d0*/  BRA `(.L_x_20765) ;  /* 0x0000000c00487947 */ /* 0x000fea0003800000 */
.L_x_20761:
        /* <DEDUP_REMOVED lines=9> */
.L_x_20769:
[----:B------:R-:W0:Y:S02]  /*6770*/  I2F.S8 R0, R17 ;  /* 0x0000001100007306 */ /* 0x000e240000001400 */
[----:B0-----:R-:W-:-:S05]  /*6780*/  F2FP.F16.F32.PACK_AB R0, RZ, R0 ;  /* 0x00000000ff00723e */ /* 0x001fca00000000ff */
[----:B------:R0:W-:Y:S01]  /*6790*/  STG.E.U16 desc[UR36][R8.64], R0 ;  /* 0x0000000008007986 */ /* 0x0001e2000c101524 */
[----:B------:R-:W-:Y:S05]  /*67a0*/  BRA `(.L_x_20765) ;  /* 0x0000000c00147947 */ /* 0x000fea0003800000 */
.L_x_20768:
        /* <DEDUP_REMOVED lines=10> */
.L_x_20771:
[----:B------:R-:W0:Y:S02]  /*6850*/  I2F.S8 R17, R17 ;  /* 0x0000001100117306 */ /* 0x000e240000001400 */
[----:B0-----:R-:W-:-:S04]  /*6860*/  F2FP.F16.F32.PACK_AB R3, RZ, R17 ;  /* 0x00000011ff03723e */ /* 0x001fc800000000ff */
[----:B------:R-:W-:-:S05]  /*6870*/  PRMT R3, R3, 0x5410, RZ ;  /* 0x0000541003037816 */ /* 0x000fca00000000ff */
[----:B------:R0:W-:Y:S01]  /*6880*/  STG.E desc[UR36][R8.64], R3 ;  /* 0x0000000308007986 */ /* 0x0001e2000c101924 */
[----:B------:R-:W-:Y:S05]  /*6890*/  BRA `(.L_x_20765) ;  /* 0x0000000800d87947 */ /* 0x000fea0003800000 */
.L_x_20770:
[----:B------:R-:W-:-:S04]  /*68a0*/  PRMT R4, R17, 0x8880, RZ ;  /* 0x0000888011047816 */ /* 0x000fc800000000ff */
[----:B------:R-:W-:-:S06]  /*68b0*/  PRMT R4, R4, 0x7710, RZ ;  /* 0x0000771004047816 */ /* 0x000fcc00000000ff */
[----:B------:R-:W0:Y:S02]  /*68c0*/  I2F.F64.S16 R4, R4 ;  /* 0x0000000400047312 */ /* 0x000e240000101c00 */
[----:B0-----:R0:W-:Y:S01]  /*68d0*/  STG.E.64 desc[UR36][R8.64], R4 ;  /* 0x0000000408007986 */ /* 0x0011e2000c101b24 */
[----:B------:R-:W-:Y:S05]  /*68e0*/  BRA `(.L_x_20765) ;  /* 0x0000000800c47947 */ /* 0x000fea0003800000 */
.L_x_20760:
        /* <DEDUP_REMOVED lines=12> */
.L_x_20774:
[----:B------:R-:W-:Y:S02]  /*69b0*/  PRMT R4, R17, 0x8880, RZ ;  /* 0x0000888011047816 */ /* 0x000fe400000000ff */
[----:B------:R-:W-:Y:S02]  /*69c0*/  CS2R R6, SRZ ;  /* 0x0000000000067805 */ /* 0x000fe4000001ff00 */
[----:B------:R-:W-:-:S06]  /*69d0*/  PRMT R4, R4, 0x7710, RZ ;  /* 0x0000771004047816 */ /* 0x000fcc00000000ff */
[----:B------:R-:W0:Y:S02]  /*69e0*/  I2F.F64.S16 R4, R4 ;  /* 0x0000000400047312 */ /* 0x000e240000101c00 */
[----:B0-----:R0:W-:Y:S01]  /*69f0*/  STG.E.128 desc[UR36][R8.64], R4 ;  /* 0x0000000408007986 */ /* 0x0011e2000c101d24 */
[----:B------:R-:W-:Y:S05]  /*6a00*/  BRA `(.L_x_20765) ;  /* 0x00000008007c7947 */ /* 0x000fea0003800000 */
.L_x_20773:
        /* <DEDUP_REMOVED lines=21> */
.L_x_20778:
[----:B------:R-:W-:Y:S05]  /*6b60*/  BSYNC B0 ;  /* 0x0000000000007941 */ /* 0x000fea0003800000 */
.L_x_20777:
[----:B------:R-:W-:-:S05]  /*6b70*/  LOP3.LUT R5, R0, R5, RZ, 0xfc, !PT ;  /* 0x0000000500057212 */ /* 0x000fca00078efcff */
[----:B------:R0:W-:Y:S01]  /*6b80*/  STG.E.U8 desc[UR36][R8.64], R5 ;  /* 0x0000000508007986 */ /* 0x0001e2000c101124 */
[----:B------:R-:W-:Y:S05]  /*6b90*/  BRA `(.L_x_20765) ;  /* 0x0000000800187947 */ /* 0x000fea0003800000 */
.L_x_20776:
        /* <DEDUP_REMOVED lines=13> */
.L_x_20780:
[----:B------:R-:W-:Y:S01]  /*6c70*/  IMAD.MOV.U32 R0, RZ, RZ, 0x7f ;  /* 0x0000007fff007424 */ /* 0x000fe200078e00ff */
[----:B------:R-:W-:-:S04]  /*6c80*/  ISETP.GT.U32.AND P0, PT, R3, 0x7f800000, PT ;  /* 0x7f8000000300780c */ /* 0x000fc80003f04070 */
[----:B------:R-:W-:-:S09]  /*6c90*/  SEL R0, R0, 0x7c, P0 ;  /* 0x0000007c00007807 */ /* 0x000fd20000000000 */
.L_x_20781:
[----:B------:R-:W-:Y:S05]  /*6ca0*/  BSYNC B0 ;  /* 0x0000000000007941 */ /* 0x000fea0003800000 */
.L_x_20779:
[----:B------:R-:W-:-:S04]  /*6cb0*/  LOP3.LUT R3, R17, 0x80000000, RZ, 0xc0, !PT ;  /* 0x8000000011037812 */ /* 0x000fc800078ec0ff */
[----:B------:R-:W-:-:S04]  /*6cc0*/  SHF.R.U32.HI R3, RZ, 0x18, R3 ;  /* 0x00000018ff037819 */ /* 0x000fc80000011603 */
[----:B------:R-:W-:-:S05]  /*6cd0*/  LOP3.LUT R3, R0, R3, RZ, 0xfc, !PT ;  /* 0x0000000300037212 */ /* 0x000fca00078efcff */
[----:B------:R0:W-:Y:S01]  /*6ce0*/  STG.E.U8 desc[UR36][R8.64], R3 ;  /* 0x0000000308007986 */ /* 0x0001e2000c101124 */
[----:B------:R-:W-:Y:S05]  /*6cf0*/  BRA `(.L_x_20765) ;  /* 0x0000000400c07947 */ /* 0x000fea0003800000 */
.L_x_20775:
[----:B------:R-:W0:Y:S02]  /*6d00*/  I2F.S8 R0, R17 ;  /* 0x0000001100007306 */ /* 0x000e240000001400 */
[----:B0-----:R-:W-:-:S05]  /*6d10*/  F2FP.BF16.F32.PACK_AB R0, RZ, R0 ;  /* 0x00000000ff00723e */ /* 0x001fca00000010ff */
[----:B------:R0:W-:Y:S01]  /*6d20*/  STG.E.U16 desc[UR36][R8.64], R0 ;  /* 0x0000000008007986 */ /* 0x0001e2000c101524 */
[----:B------:R-:W-:Y:S05]  /*6d30*/  BRA `(.L_x_20765) ;  /* 0x0000000400b07947 */ /* 0x000fea0003800000 */
.L_x_20772:
        /* <DEDUP_REMOVED lines=12> */
.L_x_20784:
        /* <DEDUP_REMOVED lines=17> */
.L_x_20787:
[----:B------:R-:W-:-:S04]  /*6f10*/  LOP3.LUT R3, R17, 0x80000000, RZ, 0xc0, !PT ;  /* 0x8000000011037812 */ /* 0x000fc800078ec0ff */
[----:B------:R-:W-:-:S04]  /*6f20*/  SHF.R.U32.HI R3, RZ, 0x18, R3 ;  /* 0x00000018ff037819 */ /* 0x000fc80000011603 */
[----:B------:R-:W-:-:S04]  /*6f30*/  LOP3.LUT R0, R0, R3, RZ, 0xfc, !PT ;  /* 0x0000000300007212 */ /* 0x000fc800078efcff */
[----:B------:R-:W-:-:S07]  /*6f40*/  PRMT R4, R0, 0x7610, R4 ;  /* 0x0000761000047816 */ /* 0x000fce0000000004 */
.L_x_20786:
[----:B------:R-:W-:Y:S05]  /*6f50*/  BSYNC B0 ;  /* 0x0000000000007941 */ /* 0x000fea0003800000 */
.L_x_20785:
[----:B------:R0:W-:Y:S01]  /*6f60*/  STG.E.U8 desc[UR36][R8.64], R4 ;  /* 0x0000000408007986 */ /* 0x0001e2000c101124 */
[----:B------:R-:W-:Y:S05]  /*6f70*/  BRA `(.L_x_20765) ;  /* 0x0000000400207947 */ /* 0x000fea0003800000 */
.L_x_20783:
        /* <DEDUP_REMOVED lines=17> */
.L_x_20790:
[----:B------:R-:W-:-:S04]  /*7090*/  LOP3.LUT R3, R17, 0x80000000, RZ, 0xc0, !PT ;  /* 0x8000000011037812 */ /* 0x000fc800078ec0ff */
[----:B------:R-:W-:-:S04]  /*70a0*/  SHF.R.U32.HI R3, RZ, 0x18, R3 ;  /* 0x00000018ff037819 */ /* 0x000fc80000011603 */
[----:B------:R-:W-:-:S04]  /*70b0*/  LOP3.LUT R0, R0, R3, RZ, 0xfc, !PT ;  /* 0x0000000300007212 */ /* 0x000fc800078efcff */
[----:B------:R-:W-:-:S07]  /*70c0*/  PRMT R4, R0, 0x7610, R4 ;  /* 0x0000761000047816 */ /* 0x000fce0000000004 */
.L_x_20789:
[----:B------:R-:W-:Y:S05]  /*70d0*/  BSYNC B0 ;  /* 0x0000000000007941 */ /* 0x000fea0003800000 */
.L_x_20788:
[----:B------:R0:W-:Y:S01]  /*70e0*/  STG.E.U8 desc[UR36][R8.64], R4 ;  /* 0x0000000408007986 */ /* 0x0001e2000c101124 */
[----:B------:R-:W-:Y:S05]  /*70f0*/  BRA `(.L_x_20765) ;  /* 0x0000000000c07947 */ /* 0x000fea0003800000 */
.L_x_20782:
        /* <DEDUP_REMOVED lines=22> */
.L_x_20764:
        /* <DEDUP_REMOVED lines=16> */
.L_x_20793:
[----:B------:R-:W-:Y:S05]  /*7360*/  BRA `(.L_x_20765) ;  /* 0x0000000000247947 */ /* 0x000fea0003800000 */
.L_x_20792:
[----:B------:R-:W-:-:S04]  /*7370*/  LOP3.LUT R17, R17, 0xffff, RZ, 0xc0, !PT ;  /* 0x0000ffff11117812 */ /* 0x000fc800078ec0ff */
[----:B------:R-:W-:-:S05]  /*7380*/  PRMT R17, R17, 0x8880, RZ ;  /* 0x0000888011117816 */ /* 0x000fca00000000ff */
[----:B------:R-:W-:-:S05]  /*7390*/  IMAD.MOV.U32 R4, RZ, RZ, R17 ;  /* 0x000000ffff047224 */ /* 0x000fca00078e0011 */
[----:B------:R-:W-:-:S05]  /*73a0*/  SHF.R.S32.HI R5, RZ, 0x1f, R4 ;  /* 0x0000001fff057819 */ /* 0x000fca0000011404 */
[----:B------:R0:W-:Y:S01]  /*73b0*/  STG.E.64 desc[UR36][R8.64], R4 ;  /* 0x0000000408007986 */ /* 0x0001e2000c101b24 */
[----:B------:R-:W-:Y:S05]  /*73c0*/  BRA `(.L_x_20765) ;  /* 0x00000000000c7947 */ /* 0x000fea0003800000 */
.L_x_20791:
[----:B------:R-:W-:-:S04]  /*73d0*/  LOP3.LUT R17, R17, 0xffff, RZ, 0xc0, !PT ;  /* 0x0000ffff11117812 */ /* 0x000fc800078ec0ff */
[----:B------:R-:W-:-:S05]  /*73e0*/  PRMT R3, R17, 0x8880, RZ ;  /* 0x0000888011037816 */ /* 0x000fca00000000ff */
[----:B------:R0:W-:Y:S02]  /*73f0*/  STG.E desc[UR36][R8.64], R3 ;  /* 0x0000000308007986 */ /* 0x0001e4000c101924 */
.L_x_20765:
[----:B------:R-:W-:-:S07]  /*7400*/  VIADD R25, R25, 0x80 ;  /* 0x0000008019197836 */ /* 0x000fce0000000000 */
.L_x_20725:
[----:B------:R-:W-:Y:S05]  /*7410*/  BSYNC B6 ;  /* 0x0000000000067941 */ /* 0x000fea0003800000 */
.L_x_20724:
        /* <DEDUP_REMOVED lines=21> */
.L_x_20797:
[----:B------:R-:W-:Y:S01]  /*7570*/  STG.E.U8 desc[UR36][R2.64], R18 ;  /* 0x0000001202007986 */ /* 0x000fe2000c101124 */
[----:B------:R-:W-:Y:S05]  /*7580*/  EXIT ;  /* 0x000000000000794d */ /* 0x000fea0003800000 */
.L_x_20796:
        /* <DEDUP_REMOVED lines=12> */
.L_x_20800:
[----:B------:R-:W-:-:S04]  /*7650*/  LOP3.LUT R18, R18, 0xffff, RZ, 0xc0, !PT ;  /* 0x0000ffff12127812 */ /* 0x000fc800078ec0ff */
[----:B------:R-:W-:-:S05]  /*7660*/  PRMT R5, R18, 0x8880, RZ ;  /* 0x0000888012057816 */ /* 0x000fca00000000ff */
[----:B------:R-:W-:Y:S01]  /*7670*/  STG.E desc[UR36][R2.64], R5 ;  /* 0x0000000502007986 */ /* 0x000fe2000c101924 */
[----:B------:R-:W-:Y:S05]  /*7680*/  EXIT ;  /* 0x000000000000794d */ /* 0x000fea0003800000 */
.L_x_20799:
[----:B------:R-:W-:-:S04]  /*7690*/  PRMT R5, R18, 0x8880, RZ ;  /* 0x0000888012057816 */ /* 0x000fc800000000ff */
[----:B------:R-:W-:-:S05]  /*76a0*/  PRMT R5, R5, 0x7710, RZ ;  /* 0x0000771005057816 */ /* 0x000fca00000000ff */
[----:B------:R-:W-:Y:S01]  /*76b0*/  STG.E.U16 desc[UR36][R2.64], R5 ;  /* 0x0000000502007986 */ /* 0x000fe2000c101524 */
[----:B------:R-:W-:Y:S05]  /*76c0*/  EXIT ;  /* 0x000000000000794d */ /* 0x000fea0003800000 */
.L_x_20795:
        /* <DEDUP_REMOVED lines=9> */
.L_x_20802:
[----:B------:R-:W0:Y:S02]  /*7760*/  I2F.S8 R0, R18 ;  /* 0x0000001200007306 */ /* 0x000e240000001400 */
[----:B0-----:R-:W-:-:S05]  /*7770*/  F2FP.F16.F32.PACK_AB R0, RZ, R0 ;  /* 0x00000000ff00723e */ /* 0x001fca00000000ff */
[----:B------:R-:W-:Y:S01]  /*7780*/  STG.E.U16 desc[UR36][R2.64], R0 ;  /* 0x0000000002007986 */ /* 0x000fe2000c101524 */
[----:B------:R-:W-:Y:S05]  /*7790*/  EXIT ;  /* 0x000000000000794d */ /* 0x000fea0003800000 */
.L_x_20801:
        /* <DEDUP_REMOVED lines=10> */
.L_x_20804:
[----:B------:R-:W0:Y:S02]  /*7840*/  I2F.S8 R18, R18 ;  /* 0x0000001200127306 */ /* 0x000e240000001400 */
[----:B0-----:R-:W-:-:S04]  /*7850*/  F2FP.F16.F32.PACK_AB R5, RZ, R18 ;  /* 0x00000012ff05723e */ /* 0x001fc800000000ff */
[----:B------:R-:W-:-:S05]  /*7860*/  PRMT R5, R5, 0x5410, RZ ;  /* 0x0000541005057816 */ /* 0x000fca00000000ff */
[----:B------:R-:W-:Y:S01]  /*7870*/  STG.E desc[UR36][R2.64], R5 ;  /* 0x0000000502007986 */ /* 0x000fe2000c101924 */
[----:B------:R-:W-:Y:S05]  /*7880*/  EXIT ;  /* 0x000000000000794d */ /* 0x000fea0003800000 */
.L_x_20803:
[----:B------:R-:W-:-:S04]  /*7890*/  PRMT R4, R18, 0x8880, RZ ;  /* 0x0000888012047816 */ /* 0x000fc800000000ff */
[----:B------:R-:W-:-:S06]  /*78a0*/  PRMT R4, R4, 0x7710, RZ ;  /* 0x0000771004047816 */ /* 0x000fcc00000000ff */
[----:B------:R-:W0:Y:S02]  /*78b0*/  I2F.F64.S16 R4, R4 ;  /* 0x0000000400047312 */ /* 0x000e240000101c00 */
[----:B0-----:R-:W-:Y:S01]  /*78c0*/  STG.E.64 desc[UR36][R2.64], R4 ;  /* 0x0000000402007986 */ /* 0x001fe2000c101b24 */
[----:B------:R-:W-:Y:S05]  /*78d0*/  EXIT ;  /* 0x000000000000794d */ /* 0x000fea0003800000 */
.L_x_20794:
        /* <DEDUP_REMOVED lines=12> */
.L_x_20807:
[----:B------:R-:W-:Y:S02]  /*79a0*/  PRMT R4, R18, 0x8880, RZ ;  /* 0x0000888012047816 */ /* 0x000fe400000000ff */
[----:B------:R-:W-:Y:S02]  /*79b0*/  CS2R R6, SRZ ;  /* 0x0000000000067805 */ /* 0x000fe4000001ff00 */
[----:B------:R-:W-:-:S06]  /*79c0*/  PRMT R4, R4, 0x7710, RZ ;  /* 0x0000771004047816 */ /* 0x000fcc00000000ff */
[----:B------:R-:W0:Y:S02]  /*79d0*/  I2F.F64.S16 R4, R4 ;  /* 0x0000000400047312 */ /* 0x000e240000101c00 */
[----:B0-----:R-:W-:Y:S01]  /*79e0*/  STG.E.128 desc[UR36][R2.64], R4 ;  /* 0x0000000402007986 */ /* 0x001fe2000c101d24 */
[----:B------:R-:W-:Y:S05]  /*79f0*/  EXIT ;  /* 0x000000000000794d */ /* 0x000fea0003800000 */
.L_x_20806:
        /* <DEDUP_REMOVED lines=21> */
.L_x_20811:
[----:B------:R-:W-:Y:S05]  /*7b50*/  BSYNC B0 ;  /* 0x0000000000007941 */ /* 0x000fea0003800000 */
.L_x_20810:
[----:B------:R-:W-:-:S05]  /*7b60*/  LOP3.LUT R5, R0, R5, RZ, 0xfc, !PT ;  /* 0x0000000500057212 */ /* 0x000fca00078efcff */
[----:B------:R-:W-:Y:S01]  /*7b70*/  STG.E.U8 desc[UR36][R2.64], R5 ;  /* 0x0000000502007986 */ /* 0x000fe2000c101124 */
[----:B------:R-:W-:Y:S05]  /*7b80*/  EXIT ;  /* 0x000000000000794d */ /* 0x000fea0003800000 */
.L_x_20809:
        /* <DEDUP_REMOVED lines=13> */
.L_x_20813:
[----:B------:R-:W-:Y:S01]  /*7c60*/  IMAD.MOV.U32 R0, RZ, RZ, 0x7f ;  /* 0x0000007fff007424 */ /* 0x000fe200078e00ff */
[----:B------:R-:W-:-:S04]  /*7c70*/  ISETP.GT.U32.AND P0, PT, R4, 0x7f800000, PT ;  /* 0x7f8000000400780c */ /* 0x000fc80003f04070 */
[----:B------:R-:W-:-:S09]  /*7c80*/  SEL R0, R0, 0x7c, P0 ;  /* 0x0000007c00007807 */ /* 0x000fd20000000000 */
.L_x_20814:
[----:B------:R-:W-:Y:S05]  /*7c90*/  BSYNC B0 ;  /* 0x0000000000007941 */ /* 0x000fea0003800000 */
.L_x_20812:
[----:B------:R-:W-:-:S04]  /*7ca0*/  LOP3.LUT R4, R5, 0x80000000, RZ, 0xc0, !PT ;  /* 0x8000000005047812 */ /* 0x000fc800078ec0ff */
[----:B------:R-:W-:-:S04]  /*7cb0*/  SHF.R.U32.HI R5, RZ, 0x18, R4 ;  /* 0x00000018ff057819 */ /* 0x000fc80000011604 */
[----:B------:R-:W-:-:S05]  /*7cc0*/  LOP3.LUT R5, R0, R5, RZ, 0xfc, !PT ;  /* 0x0000000500057212 */ /* 0x000fca00078efcff */
[----:B------:R-:W-:Y:S01]  /*7cd0*/  STG.E.U8 desc[UR36][R2.64], R5 ;  /* 0x0000000502007986 */ /* 0x000fe2000c101124 */
[----:B------:R-:W-:Y:S05]  /*7ce0*/  EXIT ;  /* 0x000000000000794d */ /* 0x000fea0003800000 */
.L_x_20808:
[----:B------:R-:W0:Y:S02]  /*7cf0*/  I2F.S8 R0, R18 ;  /* 0x0000001200007306 */ /* 0x000e240000001400 */
[----:B0-----:R-:W-:-:S05]  /*7d00*/  F2FP.BF16.F32.PACK_AB R0, RZ, R0 ;  /* 0x00000000ff00723e */ /* 0x001fca00000010ff */
[----:B------:R-:W-:Y:S01]  /*7d10*/  STG.E.U16 desc[UR36][R2.64], R0 ;  /* 0x0000000002007986 */ /* 0x000fe2000c101524 */
[----:B------:R-:W-:Y:S05]  /*7d20*/  EXIT ;  /* 0x000000000000794d */ /* 0x000fea0003800000 */
.L_x_20805:
        /* <DEDUP_REMOVED lines=12> */
.L_x_20817:
        /* <DEDUP_REMOVED lines=17> */
.L_x_20820:
[----:B------:R-:W-:-:S04]  /*7f00*/  LOP3.LUT R0, R7, 0x80000000, RZ, 0xc0, !PT ;  /* 0x8000000007007812 */ /* 0x000fc800078ec0ff */
[----:B------:R-:W-:-:S04]  /*7f10*/  SHF.R.U32.HI R5, RZ, 0x18, R0 ;  /* 0x00000018ff057819 */ /* 0x000fc80000011600 */
[----:B------:R-:W-:-:S04]  /*7f20*/  LOP3.LUT R4, R4, R5, RZ, 0xfc, !PT ;  /* 0x0000000504047212 */ /* 0x000fc800078efcff */
[----:B------:R-:W-:-:S07]  /*7f30*/  PRMT R0, R4, 0x7610, R0 ;  /* 0x0000761004007816 */ /* 0x000fce0000000000 */
.L_x_20819:
[----:B------:R-:W-:Y:S05]  /*7f40*/  BSYNC B0 ;  /* 0x0000000000007941 */ /* 0x000fea0003800000 */
.L_x_20818:
[----:B------:R-:W-:Y:S01]  /*7f50*/  STG.E.U8 desc[UR36][R2.64], R0 ;  /* 0x0000000002007986 */ /* 0x000fe2000c101124 */
[----:B------:R-:W-:Y:S05]  /*7f60*/  EXIT ;  /* 0x000000000000794d */ /* 0x000fea0003800000 */
.L_x_20816:
        /* <DEDUP_REMOVED lines=17> */
.L_x_20823:
[----:B------:R-:W-:-:S04]  /*8080*/  LOP3.LUT R0, R7, 0x80000000, RZ, 0xc0, !PT ;  /* 0x8000000007007812 */ /* 0x000fc800078ec0ff */
[----:B------:R-:W-:-:S04]  /*8090*/  SHF.R.U32.HI R5, RZ, 0x18, R0 ;  /* 0x00000018ff057819 */ /* 0x000fc80000011600 */
[----:B------:R-:W-:-:S04]  /*80a0*/  LOP3.LUT R4, R4, R5, RZ, 0xfc, !PT ;  /* 0x0000000504047212 */ /* 0x000fc800078efcff */
[----:B------:R-:W-:-:S07]  /*80b0*/  PRMT R0, R4, 0x7610, R0 ;  /* 0x0000761004007816 */ /* 0x000fce0000000000 */
.L_x_20822:
[----:B------:R-:W-:Y:S05]  /*80c0*/  BSYNC B0 ;  /* 0x0000000000007941 */ /* 0x000fea0003800000 */
.L_x_20821:
[----:B------:R-:W-:Y:S01]  /*80d0*/  STG.E.U8 desc[UR36][R2.64], R0 ;  /* 0x0000000002007986 */ /* 0x000fe2000c101124 */
[----:B------:R-:W-:Y:S05]  /*80e0*/  EXIT ;  /* 0x000000000000794d */ /* 0x000fea0003800000 */
.L_x_20815:
        /* <DEDUP_REMOVED lines=22> */
.L_x_20798:
        /* <DEDUP_REMOVED lines=16> */
.L_x_20826:
[----:B------:R-:W-:Y:S05]  /*8350*/  EXIT ;  /* 0x000000000000794d */ /* 0x000fea0003800000 */
.L_x_20825:
[----:B------:R-:W-:-:S04]  /*8360*/  LOP3.LUT R18, R18, 0xffff, RZ, 0xc0, !PT ;  /* 0x0000ffff12127812 */ /* 0x000fc800078ec0ff */
[----:B------:R-:W-:-:S05]  /*8370*/  PRMT R18, R18, 0x8880, RZ ;  /* 0x0000888012127816 */ /* 0x000fca00000000ff */
[----:B------:R-:W-:-:S05]  /*8380*/  IMAD.MOV.U32 R4, RZ, RZ, R18 ;  /* 0x000000ffff047224 */ /* 0x000fca00078e0012 */
[----:B------:R-:W-:-:S05]  /*8390*/  SHF.R.S32.HI R5, RZ, 0x1f, R4 ;  /* 0x0000001fff057819 */ /* 0x000fca0000011404 */
[----:B------:R-:W-:Y:S01]  /*83a0*/  STG.E.64 desc[UR36][R2.64], R4 ;  /* 0x0000000402007986 */ /* 0x000fe2000c101b24 */
[----:B------:R-:W-:Y:S05]  /*83b0*/  EXIT ;  /* 0x000000000000794d */ /* 0x000fea0003800000 */
.L_x_20824:
[----:B------:R-:W-:-:S04]  /*83c0*/  LOP3.LUT R18, R18, 0xffff, RZ, 0xc0, !PT ;  /* 0x0000ffff12127812 */ /* 0x000fc800078ec0ff */
[----:B------:R-:W-:-:S05]  /*83d0*/  PRMT R5, R18, 0x8880, RZ ;  /* 0x0000888012057816 */ /* 0x000fca00000000ff */
[----:B------:R-:W-:Y:S01]  /*83e0*/  STG.E desc[UR36][R2.64], R5 ;  /* 0x0000000502007986 */ /* 0x000fe2000c101924 */
[----:B------:R-:W-:Y:S05]  /*83f0*/  EXIT ;  /* 0x000000000000794d */ /* 0x000fea0003800000 */
        .weak           $__internal_50_$__cuda_sm20_dblrcp_rn_slowpath_v3
        .type           $__internal_50_$__cuda_sm20_dblrcp_rn_slowpath_v3,@function
        .size           $__internal_50_$__cuda_sm20_dblrcp_rn_slowpath_v3,(.L_x_71492 - $__internal_50_$__cuda_sm20_dblrcp_rn_slowpath_v3)
$__internal_50_$__cuda_sm20_dblrcp_rn_slowpath_v3:
        /* <DEDUP_REMOVED lines=25> */
.L_x_20830:
        /* <DEDUP_REMOVED lines=10> */
.L_x_20828:
[----:B------:R-:W-:Y:S01]  /*8630*/  LOP3.LUT R9, R5, 0x80000, RZ, 0xfc, !PT ;  /* 0x0008000005097812 */ /* 0x000fe200078efcff */
[----:B------:R-:W-:-:S07]  /*8640*/  IMAD.MOV.U32 R8, RZ, RZ, R4 ;  /* 0x000000ffff087224 */ /* 0x000fce00078e0004 */
.L_x_20829:
[----:B------:R-:W-:Y:S05]  /*8650*/  BSYNC B2 ;  /* 0x0000000000027941 */ /* 0x000fea0003800000 */
.L_x_20827:
[----:B------:R-:W-:-:S04]  /*8660*/  IMAD.MOV.U32 R13, RZ, RZ, 0x0 ;  /* 0x00000000ff0d7424 */ /* 0x000fc800078e00ff */
[----:B------:R-:W-:Y:S05]  /*8670*/  RET.REL.NODEC R12 `(_ZN2at6native27unrolled_elementwise_kernelIZNS0_50_GLOBAL__N__2680c7bb_12_PowKernel_cu_140f0503_289629pow_tensor_scalar_kernel_implIaaEEvRNS_18TensorIteratorBaseET0_EUlaE1_St5arrayIPcLm2EELi4E23TrivialOffsetCalculatorILi1EjESC_NS0_6memory12LoadWithCastILi1EEENSD_13StoreWithCastILi1EEEEEviT_S6_T2_T3_T4_T5_) ;  /* 0xffffff780c607950 */ /* 0x000fea0003c3ffff */
.L_x_20831:
        /* <DEDUP_REMOVED lines=16> */
.L_x_71492:


//--------------------- .text._ZN2at6native18elementwise_kernelILi128ELi4EZNS0_22gpu_kernel_impl_nocastIZNS0_50_GLOBAL__N__2680c7bb_12_PowKernel_cu_140f0503_289629pow_tensor_scalar_kernel_implIaaEEvRNS_18TensorIteratorBaseET0_EUlaE1_EEvS6_RKT_EUliE_EEviT1_ --------------------------
	.section	.text._ZN2at6native18elementwise_kernelILi128ELi4EZNS0_22gpu_kernel_impl_nocastIZNS0_50_GLOBAL__N__2680c7bb_12_PowKernel_cu_140f0503_289629pow_tensor_scalar_kernel_implIaaEEvRNS_18TensorIteratorBaseET0_EUlaE1_EEvS6_RKT_EUliE_EEviT1_,"ax",@progbits
	.align	128
        .global         _ZN2at6native18elementwise_kernelILi128ELi4EZNS0_22gpu_kernel_impl_nocastIZNS0_50_GLOBAL__N__2680c7bb_12_PowKernel_cu_140f0503_289629pow_tensor_scalar_kernel_implIaaEEvRNS_18TensorIteratorBaseET0_EUlaE1_EEvS6_RKT_EUliE_EEviT1_
        .type           _ZN2at6native18elementwise_kernelILi128ELi4EZNS0_22gpu_kernel_impl_nocastIZNS0_50_GLOBAL__N__2680c7bb_12_PowKernel_cu_140f0503_289629pow_tensor_scalar_kernel_implIaaEEvRNS_18TensorIteratorBaseET0_EUlaE1_EEvS6_RKT_EUliE_EEviT1_,@function
        .size           _ZN2at6native18elementwise_kernelILi128ELi4EZNS0_22gpu_kernel_impl_nocastIZNS0_50_GLOBAL__N__2680c7bb_12_PowKernel_cu_140f0503_289629pow_tensor_scalar_kernel_implIaaEEvRNS_18TensorIteratorBaseET0_EUlaE1_EEvS6_RKT_EUliE_EEviT1_,(.L_x_71493 - _ZN2at6native18elementwise_kernelILi128ELi4EZNS0_22gpu_kernel_impl_nocastIZNS0_50_GLOBAL__N__2680c7bb_12_PowKernel_cu_140f0503_289629pow_tensor_scalar_kernel_implIaaEEvRNS_18TensorIteratorBaseET0_EUlaE1_EEvS6_RKT_EUliE_EEviT1_)
        .other          _ZN2at6native18elementwise_kernelILi128ELi4EZNS0_22gpu_kernel_impl_nocastIZNS0_50_GLOBAL__N__2680c7bb_12_PowKernel_cu_140f0503_289629pow_tensor_scalar_kernel_implIaaEEvRNS_18TensorIteratorBaseET0_EUlaE1_EEvS6_RKT_EUliE_EEviT1_,@"STO_CUDA_ENTRY STV_DEFAULT"
_ZN2at6native18elementwise_kernelILi128ELi4EZNS0_22gpu_kernel_impl_nocastIZNS0_50_GLOBAL__N__2680c7bb_12_PowKernel_cu_140f0503_289629pow_tensor_scalar_kernel_implIaaEEvRNS_18TensorIteratorBaseET0_EUlaE1_EEvS6_RKT_EUliE_EEviT1_:
.text._ZN2at6native18elementwise_kernelILi128ELi4EZNS0_22gpu_kernel_impl_nocastIZNS0_50_GLOBAL__N__2680c7bb_12_PowKernel_cu_140f0503_289629pow_tensor_scalar_kernel_implIaaEEvRNS_18TensorIteratorBaseET0_EUlaE1_EEvS6_RKT_EUliE_EEviT1_:
        /* <DEDUP_REMOVED lines=311> */
.L_x_20834:
[----:B------:R-:W-:Y:S02]  /*1370*/  ULDC.64 UR6, c[0x0][0x418] ;  /* 0x0001060000067ab9 */ /* 0x000fe40000000a00 */
[----:B------:R-:W-:-:S05]  /*1380*/  IADD3 R12, P0, R2, UR6, RZ ;  /* 0x00000006020c7c10 */ /* 0x000fca000ff1e0ff */
[----:B------:R-:W-:Y:S01]  /*1390*/  IMAD.X R13, RZ, RZ, UR7, P0 ;  /* 0x00000007ff0d7e24 */ /* 0x000fe200080e06ff */
[----:B------:R-:W-:-:S04]  /*13a0*/  ULDC.64 UR6, c[0x0][0x410] ;  /* 0x0001040000067ab9 */ /* 0x000fc80000000a00 */
[----:B------:R-:W2:Y:S01]  /*13b0*/  LDG.E.S8 R12, desc[UR4][R12.64] ;  /* 0x000000040c0c7981 */ /* 0x000ea2000c1e1300 */
        /* <DEDUP_REMOVED lines=17> */
[----:B------:R-:W-:Y:S05]  /*14d0*/  CALL.REL.NOINC `($__internal_51_$__cuda_sm20_dblrcp_rn_slowpath_v3) ;  /* 0x0000003c00e07944 */ /* 0x000fea0003c00000 */
[----:B------:R-:W-:Y:S02]  /*14e0*/  MOV R8, R10 ;  /* 0x0000000a00087202 */ /* 0x000fe40000000f00 */
[----:B------:R-:W-:-:S07]  /*14f0*/  MOV R9, R11 ;  /* 0x0000000b00097202 */ /* 0x000fce0000000f00 */
.L_x_20836:
[----:B------:R-:W-:Y:S05]  /*1500*/  BSYNC B1 ;  /* 0x0000000000017941 */ /* 0x000fea0003800000 */
.L_x_20835:
[----:B------:R-:W0:Y:S01]  /*1510*/  F2I.F64.TRUNC R9, R8 ;  /* 0x0000000800097311 */ /* 0x000e22000030d100 */
[----:B------:R-:W-:-:S05]  /*1520*/  IMAD R0, R5, 0x200, R0 ;  /* 0x0000020005007824 */ /* 0x000fca00078e0200 */
[----:B------:R-:W-:Y:S01]  /*1530*/  IADD3 R3, R0, 0x80, RZ ;  /* 0x0000008000037810 */ /* 0x000fe20007ffe0ff */
[----:B0-----:R0:W-:Y:S06]  /*1540*/  STG.E.U8 desc[UR4][R6.64], R9 ;  /* 0x0000000906007986 */ /* 0x0011ec000c101104 */
.L_x_20833:
[----:B------:R-:W-:Y:S05]  /*1550*/  BSYNC B0 ;  /* 0x0000000000007941 */ /* 0x000fea0003800000 */
.L_x_20832:
        /* <DEDUP_REMOVED lines=306> */
.L_x_20839:
[----:B------:R-:W-:Y:S02]  /*2880*/  ULDC.64 UR6, c[0x0][0x418] ;  /* 0x0001060000067ab9 */ /* 0x000fe40000000a00 */
[----:B------:R-:W-:-:S04]  /*2890*/  IADD3 R12, P0, R0, UR6, RZ ;  /* 0x00000006000c7c10 */ /* 0x000fc8000ff1e0ff */
[----:B------:R-:W-:Y:S01]  /*28a0*/  IADD3.X R13, RZ, UR7, RZ, P0, !PT ;  /* 0x00000007ff0d7c10 */ /* 0x000fe200087fe4ff */
        /* <DEDUP_REMOVED lines=19> */
[----:B------:R-:W-:Y:S05]  /*29e0*/  CALL.REL.NOINC `($__internal_51_$__cuda_sm20_dblrcp_rn_slowpath_v3) ;  /* 0x00000028009c7944 */ /* 0x000fea0003c00000 */
[----:B------:R-:W-:Y:S02]  /*29f0*/  MOV R8, R10 ;  /* 0x0000000a00087202 */ /* 0x000fe40000000f00 */
[----:B------:R-:W-:-:S07]  /*2a00*/  MOV R9, R11 ;  /* 0x0000000b00097202 */ /* 0x000fce0000000f00 */
.L_x_20841:
[----:B------:R-:W-:Y:S05]  /*2a10*/  BSYNC B1 ;  /* 0x0000000000017941 */ /* 0x000fea0003800000 */
.L_x_20840:
[----:B------:R-:W0:Y:S01]  /*2a20*/  F2I.F64.TRUNC R9, R8 ;  /* 0x0000000800097311 */ /* 0x000e22000030d100 */
[----:B------:R-:W-:Y:S01]  /*2a30*/  IADD3 R3, R3, 0x80, RZ ;  /* 0x0000008003037810 */ /* 0x000fe20007ffe0ff */
[----:B0-----:R1:W-:Y:S06]  /*2a40*/  STG.E.U8 desc[UR4][R4.64], R9 ;  /* 0x0000000904007986 */ /* 0x0013ec000c101104 */
.L_x_20838:
[----:B------:R-:W-:Y:S05]  /*2a50*/  BSYNC B0 ;  /* 0x0000000000007941 */ /* 0x000fea0003800000 */
.L_x_20837:
        /* <DEDUP_REMOVED lines=306> */
.L_x_20844:
        /* <DEDUP_REMOVED lines=22> */
[----:B------:R-:W-:Y:S05]  /*3ee0*/  CALL.REL.NOINC `($__internal_51_$__cuda_sm20_dblrcp_rn_slowpath_v3) ;  /* 0x00000014005c7944 */ /* 0x000fea0003c00000 */
[----:B------:R-:W-:Y:S02]  /*3ef0*/  MOV R8, R10 ;  /* 0x0000000a00087202 */ /* 0x000fe40000000f00 */
[----:B------:R-:W-:-:S07]  /*3f00*/  MOV R9, R11 ;  /* 0x0000000b00097202 */ /* 0x000fce0000000f00 */
.L_x_20846:
[----:B------:R-:W-:Y:S05]  /*3f10*/  BSYNC B1 ;  /* 0x0000000000017941 */ /* 0x000fea0003800000 */
.L_x_20845:
[----:B------:R-:W0:Y:S01]  /*3f20*/  F2I.F64.TRUNC R9, R8 ;  /* 0x0000000800097311 */ /* 0x000e22000030d100 */
[----:B------:R-:W-:Y:S01]  /*3f30*/  IADD3 R3, R3, 0x80, RZ ;  /* 0x0000008003037810 */ /* 0x000fe20007ffe0ff */
[----:B0-----:R2:W-:Y:S06]  /*3f40*/  STG.E.U8 desc[UR4][R4.64], R9 ;  /* 0x0000000904007986 */ /* 0x0015ec000c101104 */
.L_x_20843:
[----:B------:R-:W-:Y:S05]  /*3f50*/  BSYNC B0 ;  /* 0x0000000000007941 */ /* 0x000fea0003800000 */
.L_x_20842:
        /* <DEDUP_REMOVED lines=305> */
.L_x_20847:
        /* <DEDUP_REMOVED lines=24> */
[----:B------:R-:W-:Y:S05]  /*53f0*/  CALL.REL.NOINC `($__internal_51_$__cuda_sm20_dblrcp_rn_slowpath_v3) ;  /* 0x0000000000187944 */ /* 0x000fea0003c00000 */
[----:B------:R-:W-:Y:S02]  /*5400*/  MOV R6, R10 ;  /* 0x0000000a00067202 */ /* 0x000fe40000000f00 */
[----:B------:R-:W-:-:S07]  /*5410*/  MOV R7, R11 ;  /* 0x0000000b00077202 */ /* 0x000fce0000000f00 */
.L_x_20849:
[----:B------:R-:W-:Y:S05]  /*5420*/  BSYNC B0 ;  /* 0x0000000000007941 */ /* 0x000fea0003800000 */
.L_x_20848:
[----:B------:R-:W0:Y:S02]  /*5430*/  F2I.F64.TRUNC R7, R6 ;  /* 0x0000000600077311 */ /* 0x000e24000030d100 */
[----:B0-----:R-:W-:Y:S01]  /*5440*/  STG.E.U8 desc[UR4][R4.64], R7 ;  /* 0x0000000704007986 */ /* 0x001fe2000c101104 */
[----:B------:R-:W-:Y:S05]  /*5450*/  EXIT ;  /* 0x000000000000794d */ /* 0x000fea0003800000 */
        .weak           $__internal_51_$__cuda_sm20_dblrcp_rn_slowpath_v3
        .type           $__internal_51_$__cuda_sm20_dblrcp_rn_slowpath_v3,@function
        .size           $__internal_51_$__cuda_sm20_dblrcp_rn_slowpath_v3,(.L_x_71493 - $__internal_51_$__cuda_sm20_dblrcp_rn_slowpath_v3)
$__internal_51_$__cuda_sm20_dblrcp_rn_slowpath_v3:
        /* <DEDUP_REMOVED lines=26> */
.L_x_20853:
        /* <DEDUP_REMOVED lines=10> */
.L_x_20851:
[----:B------:R-:W-:Y:S02]  /*56a0*/  LOP3.LUT R11, R9, 0x80000, RZ, 0xfc, !PT ;  /* 0x00080000090b7812 */ /* 0x000fe400078efcff */
[----:B------:R-:W-:-:S07]  /*56b0*/  MOV R10, R8 ;  /* 0x00000008000a7202 */ /* 0x000fce0000000f00 */
.L_x_20852:
[----:B------:R-:W-:Y:S05]  /*56c0*/  BSYNC B2 ;  /* 0x0000000000027941 */ /* 0x000fea0003800000 */
.L_x_20850:
[----:B------:R-:W-:Y:S01]  /*56d0*/  HFMA2.MMA R9, -RZ, RZ, 0, 0 ;  /* 0x00000000ff097435 */ /* 0x000fe200000001ff */
[----:B------:R-:W-:-:S05]  /*56e0*/  MOV R8, R2 ;  /* 0x0000000200087202 */ /* 0x000fca0000000f00 */
[----:B------:R-:W-:Y:S05]  /*56f0*/  RET.REL.NODEC R8 `(_ZN2at6native18elementwise_kernelILi128ELi4EZNS0_22gpu_kernel_impl_nocastIZNS0_50_GLOBAL__N__2680c7bb_12_PowKernel_cu_140f0503_289629pow_tensor_scalar_kernel_implIaaEEvRNS_18TensorIteratorBaseET0_EUlaE1_EEvS6_RKT_EUliE_EEviT1_) ;  /* 0xffffffa808407950 */ /* 0x000fea0003c3ffff */
.L_x_20854:
        /* <DEDUP_REMOVED lines=16> */
.L_x_71493:


//--------------------- .text._ZN2at6native27unrolled_elementwise_kernelIZNS0_50_GLOBAL__N__2680c7bb_12_PowKernel_cu_140f0503_289629pow_tensor_scalar_kernel_implIaaEEvRNS_18TensorIteratorBaseET0_EUlaE1_St5arrayIPcLm2EELi4E23TrivialOffsetCalculatorILi1EjESC_NS0_6memory15LoadWithoutCastENSD_16StoreWithoutCastEEEviT_S6_T2_T3_T4_T5_ --------------------------
	.section	.text._ZN2at6native27unrolled_elementwise_kernelIZNS0_50_GLOBAL__N__2680c7bb_12_PowKernel_cu_140f0503_289629pow_tensor_scalar_kernel_implIaaEEvRNS_18TensorIteratorBaseET0_EUlaE1_St5arrayIPcLm2EELi4E23TrivialOffsetCalculatorILi1EjESC_NS0_6memory15LoadWithoutCastENSD_16StoreWithoutCastEEEviT_S6_T2_T3_T4_T5_,"ax",@progbits
	.align	128
        .global         _ZN2at6native27unrolled_elementwise_kernelIZNS0_50_GLOBAL__N__2680c7bb_12_PowKernel_cu_140f0503_289629pow_tensor_scalar_kernel_implIaaEEvRNS_18TensorIteratorBaseET0_EUlaE1_St5arrayIPcLm2EELi4E23TrivialOffsetCalculatorILi1EjESC_NS0_6memory15LoadWithoutCastENSD_16StoreWithoutCastEEEviT_S6_T2_T3_T4_T5_
        .type           _ZN2at6native27unrolled_elementwise_kernelIZNS0_50_GLOBAL__N__2680c7bb_12_PowKernel_cu_140f0503_289629pow_tensor_scalar_kernel_implIaaEEvRNS_18TensorIteratorBaseET0_EUlaE1_St5arrayIPcLm2EELi4E23TrivialOffsetCalculatorILi1EjESC_NS0_6memory15LoadWithoutCastENSD_16StoreWithoutCastEEEviT_S6_T2_T3_T4_T5_,@function
        .size           _ZN2at6native27unrolled_elementwise_kernelIZNS0_50_GLOBAL__N__2680c7bb_12_PowKernel_cu_140f0503_289629pow_tensor_scalar_kernel_implIaaEEvRNS_18TensorIteratorBaseET0_EUlaE1_St5arrayIPcLm2EELi4E23TrivialOffsetCalculatorILi1EjESC_NS0_6memory15LoadWithoutCastENSD_16StoreWithoutCastEEEviT_S6_T2_T3_T4_T5_,(.L_x_71494 - _ZN2at6native27unrolled_elementwise_kernelIZNS0_50_GLOBAL__N__2680c7bb_12_PowKernel_cu_140f0503_289629pow_tensor_scalar_kernel_implIaaEEvRNS_18TensorIteratorBaseET0_EUlaE1_St5arrayIPcLm2EELi4E23TrivialOffsetCalculatorILi1EjESC_NS0_6memory15LoadWithoutCastENSD_16StoreWithoutCastEEEviT_S6_T2_T3_T4_T5_)
        .other          _ZN2at6native27unrolled_elementwise_kernelIZNS0_50_GLOBAL__N__2680c7bb_12_PowKernel_cu_140f0503_289629pow_tensor_scalar_kernel_implIaaEEvRNS_18TensorIteratorBaseET0_EUlaE1_St5arrayIPcLm2EELi4E23TrivialOffsetCalculatorILi1EjESC_NS0_6memory15LoadWithoutCastENSD_16StoreWithoutCastEEEviT_S6_T2_T3_T4_T5_,@"STO_CUDA_ENTRY STV_DEFAULT"
_ZN2at6native27unrolled_elementwise_kernelIZNS0_50_GLOBAL__N__2680c7bb_12_PowKernel_cu_140f0503_289629pow_tensor_scalar_kernel_implIaaEEvRNS_18TensorIteratorBaseET0_EUlaE1_St5arrayIPcLm2EELi4E23TrivialOffsetCalculatorILi1EjESC_NS0_6memory15LoadWithoutCastENSD_16StoreWithoutCastEEEviT_S6_T2_T3_T4_T5_:
.text._ZN2at6native27unrolled_elementwise_kernelIZNS0_50_GLOBAL__N__2680c7bb_12_PowKernel_cu_140f0503_289629pow_tensor_scalar_kernel_implIaaEEvRNS_18TensorIteratorBaseET0_EUlaE1_St5arrayIPcLm2EELi4E23TrivialOffsetCalculatorILi1EjESC_NS0_6memory15LoadWithoutCastENSD_16StoreWithoutCastEEEviT_S6_T2_T3_T4_T5_:
        /* <DEDUP_REMOVED lines=16> */
[----:B0-----:R-:W-:-:S05]  /*0100*/  @!P0 IADD3 R8, P5, R9, R16, RZ ;  /* 0x0000001009088210 */ /* 0x001fca0007fbe0ff */
[----:B------:R-:W-:-:S06]  /*0110*/  @!P0 IMAD.X R9, RZ, RZ, R17, P5 ;  /* 0x000000ffff098224 */ /* 0x000fcc00028e0611 */
[----:B------:R-:W-:Y:S01]  /*0120*/  @!P2 IMAD R19, R11, 0x200, R0 ;  /* 0x000002000b13a824 */ /* 0x000fe200078e0200 */
[----:B------:R-:W-:Y:S01]  /*0130*/  @!P2 IADD3 R0, R0, 0x80, RZ ;  /* 0x000000800000a810 */ /* 0x000fe20007ffe0ff */
[----:B------:R-:W0:Y:S03]  /*0140*/  @!P2 LDC.64 R4, c[0x0][0x228] ;  /* 0x00008a00ff04ab82 */ /* 0x000e260000000a00 */
[----:B------:R-:W-:Y:S02]  /*0150*/  ISETP.GE.AND P1, PT, R0, R13, PT ;  /* 0x0000000d0000720c */ /* 0x000fe40003f26270 */
[----:B-1----:R-:W-:Y:S02]  /*0160*/  @!P3 IADD3 R2, P4, R15, R2, RZ ;  /* 0x000000020f02b210 */ /* 0x002fe40007f9e0ff */
[----:B------:R-:W-:-:S09]  /*0170*/  CS2R R14, SRZ ;  /* 0x00000000000e7805 */ /* 0x000fd2000001ff00 */
[----:B------:R-:W1:Y:S01]  /*0180*/  @!P1 LDC.64 R6, c[0x0][0x228] ;  /* 0x00008a00ff069b82 */ /* 0x000e620000000a00 */
[----:B------:R-:W-:Y:S01]  /*0190*/  @!P1 IMAD R17, R11, 0x200, R0 ;  /* 0x000002000b119824 */ /* 0x000fe200078e0200 */
[----:B------:R2:W5:Y:S01]  /*01a0*/  @!P0 LDG.E.S8 R15, desc[UR4][R8.64] ;  /* 0x00000004080f8981 */ /* 0x000562000c1e1300 */
[----:B------:R-:W-:Y:S02]  /*01b0*/  IMAD.MOV.U32 R10, RZ, RZ, RZ ;  /* 0x000000ffff0a7224 */ /* 0x000fe400078e00ff */
[----:B------:R-:W-:Y:S01]  /*01c0*/  IMAD.MOV.U32 R0, RZ, RZ, RZ ;  /* 0x000000ffff007224 */ /* 0x000fe200078e00ff */
[----:B0-----:R-:W-:Y:S01]  /*01d0*/  @!P2 IADD3 R4, P6, R19, R4, RZ ;  /* 0x000000041304a210 */ /* 0x001fe20007fde0ff */
[----:B------:R-:W-:-:S03]  /*01e0*/  @!P3 IMAD.X R3, RZ, RZ, R3, P4 ;  /* 0x000000ffff03b224 */ /* 0x000fc600020e0603 */
[----:B------:R-:W-:Y:S02]  /*01f0*/  @!P2 IADD3.X R5, RZ, R5, RZ, P6, !PT ;  /* 0x00000005ff05a210 */ /* 0x000fe400037fe4ff */
[----:B------:R2:W5:Y:S04]  /*0200*/  @!P3 LDG.E.S8 R14, desc[UR4][R2.64] ;  /* 0x00000004020eb981 */ /* 0x000568000c1e1300 */
[----:B------:R2:W5:Y:S01]  /*0210*/  @!P2 LDG.E.S8 R10, desc[UR4][R4.64] ;  /* 0x00000004040aa981 */ /* 0x000562000c1e1300 */
[----:B-1----:R-:W-:-:S05]  /*0220*/  @!P1 IADD3 R6, P5, R17, R6, RZ ;  /* 0x0000000611069210 */ /* 0x002fca0007fbe0ff */
[----:B------:R-:W-:-:S05]  /*0230*/  @!P1 IMAD.X R7, RZ, RZ, R7, P5 ;  /* 0x000000ffff079224 */ /* 0x000fca00028e0607 */
[----:B------:R2:W5:Y:S01]  /*0240*/  @!P1 LDG.E.S8 R0, desc[UR4][R6.64] ;  /* 0x0000000406009981 */ /* 0x000562000c1e1300 */
[----:B------:R-:W-:Y:S04]  /*0250*/  BSSY B0, `(.L_x_20855) ;  /* 0x0000014000007945 */ /* 0x000fe80003800000 */
[----:B------:R-:W-:Y:S05]  /*0260*/  @P0 BRA `(.L_x_20856) ;  /* 0x0000000000480947 */ /* 0x000fea0003800000 */
[----:B--2--5:R-:W-:Y:S01]  /*0270*/  IMAD R2, R15, R15, RZ ;  /* 0x0000000f0f027224 */ /* 0x024fe200078e02ff */
        /* <DEDUP_REMOVED lines=14> */
[----:B------:R-:W-:Y:S05]  /*0360*/  CALL.REL.NOINC `($__internal_52_$__cuda_sm20_dblrcp_rn_slowpath_v3) ;  /* 0x00000004009c7944 */ /* 0x000fea0003c00000 */
.L_x_20858:
[----:B------:R-:W-:Y:S05]  /*0370*/  BSYNC B1 ;  /* 0x0000000000017941 */ /* 0x000fea0003800000 */
.L_x_20857:
[----:B------:R0:W1:Y:S02]  /*0380*/  F2I.F64.TRUNC R15, R6 ;  /* 0x00000006000f7311 */ /* 0x000064000030d100 */
.L_x_20856:
[----:B------:R-:W-:Y:S05]  /*0390*/  BSYNC B0 ;  /* 0x0000000000007941 */ /* 0x000fea0003800000 */
.L_x_20855:
[----:B------:R-:W-:Y:S01]  /*03a0*/  VIADD R16, R12, 0x80 ;  /* 0x000000800c107836 */ /* 0x000fe20000000000 */
[----:B------:R-:W-:Y:S04]  /*03b0*/  BSSY B0, `(.L_x_20859) ;  /* 0x0000015000007945 */ /* 0x000fe80003800000 */
[----:B------:R-:W-:-:S13]  /*03c0*/  ISETP.GE.AND P1, PT, R16, R13, PT ;  /* 0x0000000d1000720c */ /* 0x000fda0003f26270 */
[----:B------:R-:W-:Y:S05]  /*03d0*/  @P1 BRA `(.L_x_20860) ;  /* 0x0000000000481947 */ /* 0x000fea0003800000 */
[----:B--2--5:R-:W-:Y:S01]  /*03e0*/  IMAD R2, R14, R14, RZ ;  /* 0x0000000e0e027224 */ /* 0x024fe200078e02ff */
[----:B------:R-:W-:Y:S05]  /*03f0*/  BSSY B1, `(.L_x_20861) ;  /* 0x000000f000017945 */ /* 0x000fea0003800000 */
[----:B------:R-:W2:Y:S08]  /*0400*/  I2F.F64 R2, R2 ;  /* 0x0000000200027312 */ /* 0x000eb00000201c00 */
        /* <DEDUP_REMOVED lines=12> */
[----:B-1----:R-:W-:Y:S05]  /*04d0*/  CALL.REL.NOINC `($__internal_52_$__cuda_sm20_dblrcp_rn_slowpath_v3) ;  /* 0x0000000400407944 */ /* 0x002fea0003c00000 */
.L_x_20862:
[----:B------:R-:W-:Y:S05]  /*04e0*/  BSYNC B1 ;  /* 0x0000000000017941 */ /* 0x000fea0003800000 */
.L_x_20861:
[----:B------:R3:W4:Y:S02]  /*04f0*/  F2I.F64.TRUNC R14, R6 ;  /* 0x00000006000e7311 */ /* 0x000724000030d100 */
.L_x_20860:
[----:B------:R-:W-:Y:S05]  /*0500*/  BSYNC B0 ;  /* 0x0000000000007941 */ /* 0x000fea0003800000 */
.L_x_20859:
        /* <DEDUP_REMOVED lines=10> */
[----:B0--3--:R-:W-:-:S08]  /*05b0*/  DFMA R6, -R2, R4, 1 ;  /* 0x3ff000000206742b */ /* 0x009fd00000000104 */
        /* <DEDUP_REMOVED lines=8> */
[----:B-1--4-:R-:W-:Y:S05]  /*0640*/  CALL.REL.NOINC `($__internal_52_$__cuda_sm20_dblrcp_rn_slowpath_v3) ;  /* 0x0000000000e47944 */ /* 0x012fea0003c00000 */
.L_x_20866:
[----:B------:R-:W-:Y:S05]  /*0650*/  BSYNC B1 ;  /* 0x0000000000017941 */ /* 0x000fea0003800000 */
.L_x_20865:
[----:B------:R2:W0:Y:S02]  /*0660*/  F2I.F64.TRUNC R10, R6 ;  /* 0x00000006000a7311 */ /* 0x000424000030d100 */
.L_x_20864:
[----:B------:R-:W-:Y:S05]  /*0670*/  BSYNC B0 ;  /* 0x0000000000007941 */ /* 0x000fea0003800000 */
.L_x_20863:
[----:B------:R-:W-:Y:S01]  /*0680*/  VIADD R2, R12, 0x180 ;  /* 0x000001800c027836 */ /* 0x000fe20000000000 */
[----:B------:R-:W-:Y:S04]  /*0690*/  BSSY B0, `(.L_x_20867) ;  /* 0x0000015000007945 */ /* 0x000fe80003800000 */
[----:B------:R-:W-:-:S13]  /*06a0*/  ISETP.GE.AND P1, PT, R2, R13, PT ;  /* 0x0000000d0200720c */ /* 0x000fda0003f26270 */
[----:B------:R-:W-:Y:S05]  /*06b0*/  @P1 BRA `(.L_x_20868) ;  /* 0x0000000000481947 */ /* 0x000fea0003800000 */
[----:B-----5:R-:W-:Y:S01]  /*06c0*/  IMAD R2, R0, R0, RZ ;  /* 0x0000000000027224 */ /* 0x020fe200078e02ff */
[----:B------:R-:W-:Y:S05]  /*06d0*/  BSSY B1, `(.L_x_20869) ;  /* 0x000000f000017945 */ /* 0x000fea0003800000 */
[----:B------:R-:W0:Y:S08]  /*06e0*/  I2F.F64 R2, R2 ;  /* 0x0000000200027312 */ /* 0x000e300000201c00 */
[----:B0-----:R-:W2:Y:S01]  /*06f0*/  MUFU.RCP64H R5, R3 ;  /* 0x0000000300057308 */ /* 0x001ea20000001800 */
[----:B------:R-:W-:-:S05]  /*0700*/  VIADD R4, R3, 0x300402 ;  /* 0x0030040203047836 */ /* 0x000fca0000000000 */
[----:B------:R-:W-:Y:S01]  /*0710*/  FSETP.GEU.AND P1, PT, |R4|, 5.8789094863358348022e-39, PT ;  /* 0x004004020400780b */ /* 0x000fe20003f2e200 */
[----:B--23--:R-:W-:-:S08]  /*0720*/  DFMA R6, -R2, R4, 1 ;  /* 0x3ff000000206742b */ /* 0x00cfd00000000104 */
        /* <DEDUP_REMOVED lines=9> */
.L_x_20870:
[----:B------:R-:W-:Y:S05]  /*07c0*/  BSYNC B1 ;  /* 0x0000000000017941 */ /* 0x000fea0003800000 */
.L_x_20869:
[----:B------:R0:W2:Y:S02]  /*07d0*/  F2I.F64.TRUNC R7, R6 ;  /* 0x0000000600077311 */ /* 0x0000a4000030d100 */
.L_x_20868:
[----:B------:R-:W-:Y:S05]  /*07e0*/  BSYNC B0 ;  /* 0x0000000000007941 */ /* 0x000fea0003800000 */
.L_x_20867:
[----:B-----5:R-:W1:Y:S01]  /*07f0*/  @!P0 S2R R0, SR_TID.X ;  /* 0x0000000000008919 */ /* 0x020e620000002100 */
[----:B------:R-:W3:Y:S01]  /*0800*/  @!P0 LDC.64 R2, c[0x0][0x220] ;  /* 0x00008800ff028b82 */ /* 0x000ee20000000a00 */
[----:B------:R-:W-:Y:S01]  /*0810*/  @!P0 IMAD.MOV.U32 R12, RZ, RZ, R16 ;  /* 0x000000ffff0c8224 */ /* 0x000fe200078e0010 */
[----:B------:R-:W-:Y:S04]  /*0820*/  BSSY B0, `(.L_x_20871) ;  /* 0x0000013000007945 */ /* 0x000fe80003800000 */
[----:B------:R-:W-:Y:S02]  /*0830*/  ISETP.GE.AND P1, PT, R12, R13, PT ;  /* 0x0000000d0c00720c */ /* 0x000fe40003f26270 */
[----:B-1----:R-:W-:-:S04]  /*0840*/  @!P0 LEA R5, R11, R0, 0x9 ;  /* 0x000000000b058211 */ /* 0x002fc800078e48ff */
[----:B---3--:R-:W-:-:S05]  /*0850*/  @!P0 IADD3 R2, P2, R5, R2, RZ ;  /* 0x0000000205028210 */ /* 0x008fca0007f5e0ff */
[----:B------:R-:W-:-:S05]  /*0860*/  @!P0 IMAD.X R3, RZ, RZ, R3, P2 ;  /* 0x000000ffff038224 */ /* 0x000fca00010e0603 */
[----:B------:R1:W-:Y:S01]  /*0870*/  @!P0 STG.E.U8 desc[UR4][R2.64], R15 ;  /* 0x0000000f02008986 */ /* 0x0003e2000c101104 */
[----:B------:R-:W-:Y:S05]  /*0880*/  @P1 BRA `(.L_x_20872) ;  /* 0x0000000000301947 */ /* 0x000fea0003800000 */
[----:B-1----:R-:W-:Y:S01]  /*0890*/  IMAD R2, R11, 0x200, R12 ;  /* 0x000002000b027824 */ /* 0x002fe200078e020c */
[----:B------:R-:W-:Y:S01]  /*08a0*/  ULDC.64 UR6, c[0x0][0x220] ;  /* 0x0000880000067ab9 */ /* 0x000fe20000000a00 */
[----:B------:R-:W-:-:S03]  /*08b0*/  VIADD R12, R12, 0x80 ;  /* 0x000000800c0c7836 */ /* 0x000fc60000000000 */
[----:B------:R-:W-:Y:S02]  /*08c0*/  IADD3 R2, P0, R2, UR6, RZ ;  /* 0x0000000602027c10 */ /* 0x000fe4000ff1e0ff */
[----:B------:R-:W-:-:S03]  /*08d0*/  ISETP.GE.AND P1, PT, R12, R13, PT ;  /* 0x0000000d0c00720c */ /* 0x000fc60003f26270 */
[----:B------:R-:W-:-:S05]  /*08e0*/  IMAD.X R3, RZ, RZ, UR7, P0 ;  /* 0x00000007ff037e24 */ /* 0x000fca00080e06ff */
[----:B----4-:R3:W-:Y:S05]  /*08f0*/  STG.E.U8 desc[UR4][R2.64], R14 ;  /* 0x0000000e02007986 */ /* 0x0107ea000c101104 */
[----:B------:R-:W-:Y:S01]  /*0900*/  @!P1 LEA R4, R11, R12, 0x9 ;  /* 0x0000000c0b049211 */ /* 0x000fe200078e48ff */
[----:B------:R-:W-:-:S03]  /*0910*/  @!P1 VIADD R12, R12, 0x80 ;  /* 0x000000800c0c9836 */ /* 0x000fc60000000000 */
[----:B------:R-:W-:-:S05]  /*0920*/  @!P1 IADD3 R4, P2, R4, UR6, RZ ;  /* 0x0000000604049c10 */ /* 0x000fca000ff5e0ff */
[----:B------:R-:W-:-:S05]  /*0930*/  @!P1 IMAD.X R5, RZ, RZ, UR7, P2 ;  /* 0x00000007ff059e24 */ /* 0x000fca00090e06ff */
[----:B0-----:R3:W-:Y:S03]  /*0940*/  @!P1 STG.E.U8 desc[UR4][R4.64], R10 ;  /* 0x0000000a04009986 */ /* 0x0017e6000c101104 */
.L_x_20872:
[----:B------:R-:W-:Y:S05]  /*0950*/  BSYNC B0 ;  /* 0x0000000000007941 */ /* 0x000fea0003800000 */
.L_x_20871:
[----:B------:R-:W-:-:S13]  /*0960*/  ISETP.GE.AND P0, PT, R12, R13, PT ;  /* 0x0000000d0c00720c */ /* 0x000fda0003f06270 */
[----:B------:R-:W-:Y:S05]  /*0970*/  @P0 EXIT ;  /* 0x000000000000094d */ /* 0x000fea0003800000 */
[----:B-1-3--:R-:W-:Y:S01]  /*0980*/  IMAD R2, R11, 0x200, R12 ;  /* 0x000002000b027824 */ /* 0x00afe200078e020c */
[----:B------:R-:W-:-:S04]  /*0990*/  ULDC.64 UR6, c[0x0][0x220] ;  /* 0x0000880000067ab9 */ /* 0x000fc80000000a00 */
[----:B------:R-:W-:-:S04]  /*09a0*/  IADD3 R2, P0, R2, UR6, RZ ;  /* 0x0000000602027c10 */ /* 0x000fc8000ff1e0ff */
[----:B------:R-:W-:-:S05]  /*09b0*/  IADD3.X R3, RZ, UR7, RZ, P0, !PT ;  /* 0x00000007ff037c10 */ /* 0x000fca00087fe4ff */
[----:B--2---:R-:W-:Y:S01]  /*09c0*/  STG.E.U8 desc[UR4][R2.64], R7 ;  /* 0x0000000702007986 */ /* 0x004fe2000c101104 */
[----:B------:R-:W-:Y:S05]  /*09d0*/  EXIT ;  /* 0x000000000000794d */ /* 0x000fea0003800000 */
        .weak           $__internal_52_$__cuda_sm20_dblrcp_rn_slowpath_v3
        .type           $__internal_52_$__cuda_sm20_dblrcp_rn_slowpath_v3,@function
        .size           $__internal_52_$__cuda_sm20_dblrcp_rn_slowpath_v3,(.L_x_71494 - $__internal_52_$__cuda_sm20_dblrcp_rn_slowpath_v3)
$__internal_52_$__cuda_sm20_dblrcp_rn_slowpath_v3:
        /* <DEDUP_REMOVED lines=25> */
.L_x_20876:
        /* <DEDUP_REMOVED lines=10> */
.L_x_20874:
[----:B------:R-:W-:Y:S01]  /*0c10*/  LOP3.LUT R7, R3, 0x80000, RZ, 0xfc, !PT ;  /* 0x0008000003077812 */ /* 0x000fe200078efcff */
[----:B------:R-:W-:-:S07]  /*0c20*/  IMAD.MOV.U32 R6, RZ, RZ, R2 ;  /* 0x000000ffff067224 */ /* 0x000fce00078e0002 */
.L_x_20875:
[----:B------:R-:W-:Y:S05]  /*0c30*/  BSYNC B2 ;  /* 0x0000000000027941 */ /* 0x000fea0003800000 */
.L_x_20873:
[----:B------:R-:W-:-:S04]  /*0c40*/  IMAD.MOV.U32 R19, RZ, RZ, 0x0 ;  /* 0x00000000ff137424 */ /* 0x000fc800078e00ff */
[----:B------:R-:W-:Y:S05]  /*0c50*/  RET.REL.NODEC R18 `(_ZN2at6native27unrolled_elementwise_kernelIZNS0_50_GLOBAL__N__2680c7bb_12_PowKernel_cu_140f0503_289629pow_tensor_scalar_kernel_implIaaEEvRNS_18TensorIteratorBaseET0_EUlaE1_St5arrayIPcLm2EELi4E23TrivialOffsetCalculatorILi1EjESC_NS0_6memory15LoadWithoutCastENSD_16StoreWithoutCastEEEviT_S6_T2_T3_T4_T5_) ;  /* 0xfffffff012e87950 */ /* 0x000fea0003c3ffff */
.L_x_20877:
        /* <DEDUP_REMOVED lines=10> */
.L_x_71494:


//--------------------- .text._ZN2at6native29vectorized_elementwise_kernelILi2EZNS0_50_GLOBAL__N__2680c7bb_12_PowKernel_cu_140f0503_289629pow_tensor_scalar_kernel_implIaaEEvRNS_18TensorIteratorBaseET0_EUlaE1_St5arrayIPcLm2EEEEviS6_T1_ --------------------------
	.section	.text._ZN2at6native29vectorized_elementwise_kernelILi2EZNS0_50_GLOBAL__N__2680c7bb_12_PowKernel_cu_140f0503_289629pow_tensor_scalar_kernel_implIaaEEvRNS_18TensorIteratorBaseET0_EUlaE1_St5arrayIPcLm2EEEEviS6_T1_,"ax",@progbits
	.align	128
        .global         _ZN2at6native29vectorized_elementwise_kernelILi2EZNS0_50_GLOBAL__N__2680c7bb_12_PowKernel_cu_140f0503_289629pow_tensor_scalar_kernel_implIaaEEvRNS_18TensorIteratorBaseET0_EUlaE1_St5arrayIPcLm2EEEEviS6_T1_
        .type           _ZN2at6native29vectorized_elementwise_kernelILi2EZNS0_50_GLOBAL__N__2680c7bb_12_PowKernel_cu_140f0503_289629pow_tensor_scalar_kernel_implIaaEEvRNS_18TensorIteratorBaseET0_EUlaE1_St5arrayIPcLm2EEEEviS6_T1_,@function
        .size           _ZN2at6native29vectorized_elementwise_kernelILi2EZNS0_50_GLOBAL__N__2680c7bb_12_PowKernel_cu_140f0503_289629pow_tensor_scalar_kernel_implIaaEEvRNS_18TensorIteratorBaseET0_EUlaE1_St5arrayIPcLm2EEEEviS6_T1_,(.L_x_71495 - _ZN2at6native29vectorized_elementwise_kernelILi2EZNS0_50_GLOBAL__N__2680c7bb_12_PowKernel_cu_140f0503_289629pow_tensor_scalar_kernel_implIaaEEvRNS_18TensorIteratorBaseET0_EUlaE1_St5arrayIPcLm2EEEEviS6_T1_)
        .other          _ZN2at6native29vectorized_elementwise_kernelILi2EZNS0_50_GLOBAL__N__2680c7bb_12_PowKernel_cu_140f0503_289629pow_tensor_scalar_kernel_implIaaEEvRNS_18TensorIteratorBaseET0_EUlaE1_St5arrayIPcLm2EEEEviS6_T1_,@"STO_CUDA_ENTRY STV_DEFAULT"
_ZN2at6native29vectorized_elementwise_kernelILi2EZNS0_50_GLOBAL__N__2680c7bb_12_PowKernel_cu_140f0503_289629pow_tensor_scalar_kernel_implIaaEEvRNS_18TensorIteratorBaseET0_EUlaE1_St5arrayIPcLm2EEEEviS6_T1_:
.text._ZN2at6native29vectorized_elementwise_kernelILi2EZNS0_50_GLOBAL__N__2680c7bb_12_PowKernel_cu_140f0503_289629pow_tensor_scalar_kernel_implIaaEEvRNS_18TensorIteratorBaseET0_EUlaE1_St5arrayIPcLm2EEEEviS6_T1_:
[----:B------:R-:W-:Y:S08]  /*0000*/  LDC R1, c[0x0][0x28] ;  /* 0x00000a00ff017b82 */ /* 0x000ff00000000800 */
[----:B------:R-:W0:Y:S01]  /*0010*/  S2UR UR4, SR_CTAID.X ;  /* 0x00000000000479c3 */ /* 0x000e220000002500 */
[----:B------:R-:W-:-:S07]  /*0020*/  ULDC.64 UR8, c[0x0][0x208] ;  /* 0x0000820000087ab9 */ /* 0x000fce0000000a00 */
[----:B------:R-:W1:Y:S01]  /*0030*/  LDC R0, c[0x0][0x210] ;  /* 0x00008400ff007b82 */ /* 0x000e620000000800 */
[----:B0-----:R-:W-:-:S06]  /*0040*/  USHF.L.U32 UR4, UR4, 0xa, URZ ;  /* 0x0000000a04047899 */ /* 0x001fcc000800063f */
[----:B-1----:R-:W-:-:S05]  /*0050*/  VIADD R0, R0, -UR4 ;  /* 0x8000000400007c36 */ /* 0x002fca0008000000 */
[----:B------:R-:W-:-:S13]  /*0060*/  ISETP.GE.U32.AND P0, PT, R0, 0x400, PT ;  /* 0x000004000000780c */ /* 0x000fda0003f06070 */
[----:B------:R-:W-:Y:S05]  /*0070*/  @!P0 BRA `(.L_x_20878) ;  /* 0x0000000800c88947 */ /* 0x000fea0003800000 */
        /* <DEDUP_REMOVED lines=8> */
[----:B------:R0:W5:Y:S04]  /*0100*/  LDG.E.U16 R3, desc[UR8][R6.64+0x100] ;  /* 0x0001000806037981 */ /* 0x000168000c1e1500 */
[----:B------:R0:W5:Y:S04]  /*0110*/  LDG.E.U16 R0, desc[UR8][R6.64+0x200] ;  /* 0x0002000806007981 */ /* 0x000168000c1e1500 */
[----:B------:R0:W5:Y:S01]  /*0120*/  LDG.E.U16 R9, desc[UR8][R6.64+0x300] ;  /* 0x0003000806097981 */ /* 0x000162000c1e1500 */
        /* <DEDUP_REMOVED lines=16> */
[----:B-----5:R-:W-:Y:S05]  /*0230*/  CALL.REL.NOINC `($__internal_53_$__cuda_sm20_dblrcp_rn_slowpath_v3) ;  /* 0x0000001c00447944 */ /* 0x020fea0003c00000 */
.L_x_20880:
[----:B------:R-:W-:Y:S05]  /*0240*/  BSYNC B1 ;  /* 0x0000000000017941 */ /* 0x000fea0003800000 */
.L_x_20879:
        /* <DEDUP_REMOVED lines=12> */
[----:B0-----:R-:W-:Y:S01]  /*0310*/  DFMA R14, R10, R16, R10 ;  /* 0x000000100a0e722b */ /* 0x001fe2000000000a */
[----:B-1----:R-:W-:Y:S10]  /*0320*/  @P0 BRA `(.L_x_20882) ;  /* 0x0000000000100947 */ /* 0x002ff40003800000 */
[----:B------:R-:W-:Y:S02]  /*0330*/  LOP3.LUT R16, R13, 0x7fffffff, RZ, 0xc0, !PT ;  /* 0x7fffffff0d107812 */ /* 0x000fe400078ec0ff */
[----:B------:R-:W-:-:S03]  /*0340*/  MOV R2, 0x370 ;  /* 0x0000037000027802 */ /* 0x000fc60000000f00 */
[----:B------:R-:W-:-:S07]  /*0350*/  VIADD R16, R16, 0xfff00000 ;  /* 0xfff0000010107836 */ /* 0x000fce0000000000 */
[----:B-----5:R-:W-:Y:S05]  /*0360*/  CALL.REL.NOINC `($__internal_53_$__cuda_sm20_dblrcp_rn_slowpath_v3) ;  /* 0x0000001800f87944 */ /* 0x020fea0003c00000 */
.L_x_20882:
[----:B------:R-:W-:Y:S05]  /*0370*/  BSYNC B1 ;  /* 0x0000000000017941 */ /* 0x000fea0003800000 */
.L_x_20881:
        /* <DEDUP_REMOVED lines=17> */
[----:B------:R-:W-:Y:S05]  /*0490*/  CALL.REL.NOINC `($__internal_53_$__cuda_sm20_dblrcp_rn_slowpath_v3) ;  /* 0x0000001800ac7944 */ /* 0x000fea0003c00000 */
.L_x_20884:
[----:B------:R-:W-:Y:S05]  /*04a0*/  BSYNC B1 ;  /* 0x0000000000017941 */ /* 0x000fea0003800000 */
.L_x_20883:
        /* <DEDUP_REMOVED lines=17> */
[----:B------:R-:W-:Y:S05]  /*05c0*/  CALL.REL.NOINC `($__internal_53_$__cuda_sm20_dblrcp_rn_slowpath_v3) ;  /* 0x0000001800607944 */ /* 0x000fea0003c00000 */
.L_x_20886:
[----:B------:R-:W-:Y:S05]  /*05d0*/  BSYNC B1 ;  /* 0x0000000000017941 */ /* 0x000fea0003800000 */
.L_x_20885:
        /* <DEDUP_REMOVED lines=18> */
.L_x_20888:
[----:B------:R-:W-:Y:S05]  /*0700*/  BSYNC B1 ;  /* 0x0000000000017941 */ /* 0x000fea0003800000 */
.L_x_20887:
        /* <DEDUP_REMOVED lines=17> */
[----:B------:R-:W-:Y:S05]  /*0820*/  CALL.REL.NOINC `($__internal_53_$__cuda_sm20_dblrcp_rn_slowpath_v3) ;  /* 0x0000001400c87944 */ /* 0x000fea0003c00000 */
.L_x_20890:
[----:B------:R-:W-:Y:S05]  /*0830*/  BSYNC B1 ;  /* 0x0000000000017941 */ /* 0x000fea0003800000 */
.L_x_20889:
        /* <DEDUP_REMOVED lines=18> */
.L_x_20892:
[----:B------:R-:W-:Y:S05]  /*0960*/  BSYNC B1 ;  /* 0x0000000000017941 */ /* 0x000fea0003800000 */
.L_x_20891:
        /* <DEDUP_REMOVED lines=18> */
.L_x_20894:
[----:B------:R-:W-:Y:S05]  /*0a90*/  BSYNC B1 ;  /* 0x0000000000017941 */ /* 0x000fea0003800000 */
.L_x_20893:
[----:B------:R-:W-:Y:S01]  /*0aa0*/  ULDC.64 UR6, c[0x0][0x220] ;  /* 0x0000880000067ab9 */ /* 0x000fe20000000a00 */
[----:B------:R-:W0:Y:S01]  /*0ab0*/  F2I.F64.TRUNC R14, R14 ;  /* 0x0000000e000e7311 */ /* 0x000e22000030d100 */
[----:B------:R-:W-:Y:S01]  /*0ac0*/  UIADD3 UR5, UP0, UR4, UR6, URZ ;  /* 0x0000000604057290 */ /* 0x000fe2000ff1e03f */
[----:B------:R-:W-:Y:S02]  /*0ad0*/  PRMT R13, R6, 0x7604, R7 ;  /* 0x00007604060d7816 */ /* 0x000fe40000000007 */
[----:B------:R-:W-:Y:S01]  /*0ae0*/  PRMT R5, R4, 0x7604, R5 ;  /* 0x0000760404057816 */ /* 0x000fe20000000005 */
[----:B------:R-:W-:Y:S01]  /*0af0*/  UIADD3.X UR6, URZ, UR7, URZ, UP0, !UPT ;  /* 0x000000073f067290 */ /* 0x000fe200087fe43f */
[----:B------:R-:W-:Y:S01]  /*0b00*/  PRMT R3, R0, 0x7604, R3 ;  /* 0x0000760400037816 */ /* 0x000fe20000000003 */
[----:B------:R-:W-:-:S04]  /*0b10*/  IMAD.U32 R10, RZ, RZ, UR5 ;  /* 0x00000005ff0a7e24 */ /* 0x000fc8000f8e00ff */
[----:B------:R-:W-:Y:S02]  /*0b20*/  IMAD.U32 R11, RZ, RZ, UR6 ;  /* 0x00000006ff0b7e24 */ /* 0x000fe4000f8e00ff */
[----:B------:R-:W-:Y:S01]  /*0b30*/  IMAD.WIDE R6, R8, 0x2, R10 ;  /* 0x0000000208067825 */ /* 0x000fe200078e020a */
[----:B0-----:R-:W-:-:S04]  /*0b40*/  PRMT R9, R14, 0x7604, R9 ;  /* 0x000076040e097816 */ /* 0x001fc80000000009 */
[----:B------:R-:W-:Y:S04]  /*0b50*/  STG.E.U16 desc[UR8][R6.64], R13 ;  /* 0x0000000d06007986 */ /* 0x000fe8000c101508 */
[----:B------:R-:W-:Y:S04]  /*0b60*/  STG.E.U16 desc[UR8][R6.64+0x100], R5 ;  /* 0x0001000506007986 */ /* 0x000fe8000c101508 */
[----:B------:R-:W-:Y:S04]  /*0b70*/  STG.E.U16 desc[UR8][R6.64+0x200], R3 ;  /* 0x0002000306007986 */ /* 0x000fe8000c101508 */
[----:B------:R-:W-:Y:S01]  /*0b80*/  STG.E.U16 desc[UR8][R6.64+0x300], R9 ;  /* 0x0003000906007986 */ /* 0x000fe2000c101508 */
[----:B------:R-:W-:Y:S05]  /*0b90*/  EXIT ;  /* 0x000000000000794d */ /* 0x000fea0003800000 */
.L_x_20878:
[----:B------:R-:W0:Y:S01]  /*0ba0*/  S2R R3, SR_TID.X ;  /* 0x0000000000037919 */ /* 0x000e220000002100 */
[----:B------:R-:W-:Y:S01]  /*0bb0*/  IMAD.MOV.U32 R8, RZ, RZ, RZ ;  /* 0x000000ffff087224 */ /* 0x000fe200078e00ff */
[----:B0-----:R-:W-:Y:S01]  /*0bc0*/  ISETP.GE.AND P0, PT, R3, R0, PT ;  /* 0x000000000300720c */ /* 0x001fe20003f06270 */
[----:B------:R-:W-:-:S12]  /*0bd0*/  IMAD.MOV.U32 R9, RZ, RZ, R3 ;  /* 0x000000ffff097224 */ /* 0x000fd800078e0003 */
[C---:B------:R-:W-:Y:S01]  /*0be0*/  @!P0 IADD3 R9, R3.reuse, 0x80, RZ ;  /* 0x0000008003098810 */ /* 0x040fe20007ffe0ff */
[----:B------:R-:W0:Y:S01]  /*0bf0*/  @!P0 LDC.64 R6, c[0x0][0x228] ;  /* 0x00008a00ff068b82 */ /* 0x000e220000000a00 */
[----:B------:R-:W-:Y:S02]  /*0c00*/  @!P0 VIADD R5, R3, UR4 ;  /* 0x0000000403058c36 */ /* 0x000fe40008000000 */
[----:B------:R-:W-:-:S13]  /*0c10*/  ISETP.GE.AND P6, PT, R9, R0, PT ;  /* 0x000000000900720c */ /* 0x000fda0003fc6270 */
[C---:B------:R-:W-:Y:S01]  /*0c20*/  @!P6 VIADD R15, R9.reuse, UR4 ;  /* 0x00000004090fec36 */ /* 0x040fe20008000000 */
[----:B------:R-:W1:Y:S01]  /*0c30*/  @!P6 LDC.64 R12, c[0x0][0x228] ;  /* 0x00008a00ff0ceb82 */ /* 0x000e620000000a00 */
[----:B------:R-:W-:-:S05]  /*0c40*/  @!P6 VIADD R9, R9, 0x80 ;  /* 0x000000800909e836 */ /* 0x000fca0000000000 */
[----:B------:R-:W-:Y:S02]  /*0c50*/  ISETP.GE.AND P1, PT, R9, R0, PT ;  /* 0x000000000900720c */ /* 0x000fe40003f26270 */
[----:B0-----:R-:W-:-:S05]  /*0c60*/  @!P0 IADD3 R4, P5, R5, R6, RZ ;  /* 0x0000000605048210 */ /* 0x001fca0007fbe0ff */
[----:B------:R-:W-:-:S06]  /*0c70*/  @!P0 IMAD.X R5, RZ, RZ, R7, P5 ;  /* 0x000000ffff058224 */ /* 0x000fcc00028e0607 */
[C---:B------:R-:W-:Y:S01]  /*0c80*/  @!P1 VIADD R17, R9.reuse, UR4 ;  /* 0x0000000409119c36 */ /* 0x040fe20008000000 */
[----:B------:R-:W0:Y:S01]  /*0c90*/  @!P1 LDC.64 R22, c[0x0][0x228] ;  /* 0x00008a00ff169b82 */ /* 0x000e220000000a00 */
[----:B------:R-:W-:Y:S01]  /*0ca0*/  @!P1 VIADD R9, R9, 0x80 ;  /* 0x0000008009099836 */ /* 0x000fe20000000000 */
[----:B-1----:R-:W-:-:S04]  /*0cb0*/  @!P6 IADD3 R14, P5, R15, R12, RZ ;  /* 0x0000000c0f0ee210 */ /* 0x002fc80007fbe0ff */
[----:B------:R-:W-:Y:S01]  /*0cc0*/  ISETP.GE.AND P2, PT, R9, R0, PT ;  /* 0x000000000900720c */ /* 0x000fe20003f46270 */
[----:B------:R-:W-:-:S05]  /*0cd0*/  @!P6 IMAD.X R15, RZ, RZ, R13, P5 ;  /* 0x000000ffff0fe224 */ /* 0x000fca00028e060d */
[----:B------:R1:W5:Y:S07]  /*0ce0*/  @!P6 LDG.E.S8 R8, desc[UR8][R14.64] ;  /* 0x000000080e08e981 */ /* 0x00036e000c1e1300 */
[C---:B------:R-:W-:Y:S01]  /*0cf0*/  @!P2 VIADD R27, R9.reuse, UR4 ;  /* 0x00000004091bac36 */ /* 0x040fe20008000000 */
[----:B------:R-:W2:Y:S01]  /*0d00*/  @!P2 LDC.64 R6, c[0x0][0x228] ;  /* 0x00008a00ff06ab82 */ /* 0x000ea20000000a00 */
[----:B------:R-:W-:-:S05]  /*0d10*/  @!P2 VIADD R9, R9, 0x80 ;  /* 0x000000800909a836 */ /* 0x000fca0000000000 */
[----:B------:R-:W-:-:S13]  /*0d20*/  ISETP.GE.AND P3, PT, R9, R0, PT ;  /* 0x000000000900720c */ /* 0x000fda0003f66270 */
[----:B------:R-:W-:Y:S01]  /*0d30*/  @!P3 VIADD R11, R9, UR4 ;  /* 0x00000004090bbc36 */ /* 0x000fe20008000000 */
[----:B0-----:R-:W-:Y:S01]  /*0d40*/  @!P1 IADD3 R22, P6, R17, R22, RZ ;  /* 0x0000001611169210 */ /* 0x001fe20007fde0ff */
[----:B------:R-:W-:Y:S01]  /*0d50*/  @!P3 VIADD R9, R9, 0x80 ;  /* 0x000000800909b836 */ /* 0x000fe20000000000 */
[----:B------:R-:W0:Y:S04]  /*0d60*/  @!P3 LDC.64 R18, c[0x0][0x228] ;  /* 0x00008a00ff12bb82 */ /* 0x000e280000000a00 */
[----:B------:R-:W-:-:S13]  /*0d70*/  ISETP.GE.AND P4, PT, R9, R0, PT ;  /* 0x000000000900720c */ /* 0x000fda0003f86270 */
[C---:B------:R-:W-:Y:S01]  /*0d80*/  @!P4 IADD3 R25, R9.reuse, UR4, RZ ;  /* 0x000000040919cc10 */ /* 0x040fe2000fffe0ff */
[----:B------:R-:W-:Y:S01]  /*0d90*/  @!P4 VIADD R9, R9, 0x80 ;  /* 0x000000800909c836 */ /* 0x000fe20000000000 */
[----:B------:R-:W3:Y:S04]  /*0da0*/  @!P4 LDC.64 R16, c[0x0][0x228] ;  /* 0x00008a00ff10cb82 */ /* 0x000ee80000000a00 */
[----:B------:R-:W-:Y:S01]  /*0db0*/  ISETP.GE.AND P5, PT, R9, R0, PT ;  /* 0x000000000900720c */ /* 0x000fe20003fa6270 */
[----:B------:R-:W-:-:S12]  /*0dc0*/  @!P1 IMAD.X R23, RZ, RZ, R23, P6 ;  /* 0x000000ffff179224 */ /* 0x000fd800030e0617 */
[C---:B------:R-:W-:Y:S01]  /*0dd0*/  @!P5 VIADD R21, R9.reuse, UR4 ;  /* 0x000000040915dc36 */ /* 0x040fe20008000000 */
[----:B------:R-:W4:Y:S01]  /*0de0*/  @!P5 LDC.64 R12, c[0x0][0x228] ;  /* 0x00008a00ff0cdb82 */ /* 0x000f220000000a00 */
[----:B------:R-:W-:-:S05]  /*0df0*/  @!P5 VIADD R9, R9, 0x80 ;  /* 0x000000800909d836 */ /* 0x000fca0000000000 */
[----:B------:R-:W-:Y:S01]  /*0e00*/  ISETP.GE.AND P6, PT, R9, R0, PT ;  /* 0x000000000900720c */ /* 0x000fe20003fc6270 */
[----:B------:R-:W-:-:S06]  /*0e10*/  IMAD.MOV.U32 R10, RZ, RZ, RZ ;  /* 0x000000ffff0a7224 */ /* 0x000fcc00078e00ff */
[----:B------:R-:W5:Y:S06]  /*0e20*/  @!P1 LDG.E.S8 R10, desc[UR8][R22.64] ;  /* 0x00000008160a9981 */ /* 0x000f6c000c1e1300 */
[----:B-1----:R-:W1:Y:S01]  /*0e30*/  @!P6 LDC.64 R14, c[0x0][0x228] ;  /* 0x00008a00ff0eeb82 */ /* 0x002e620000000a00 */
[----:B--2---:R-:W-:-:S05]  /*0e40*/  @!P2 IADD3 R6, P1, R27, R6, RZ ;  /* 0x000000061b06a210 */ /* 0x004fca0007f3e0ff */
[----:B------:R-:W-:Y:S01]  /*0e50*/  @!P2 IMAD.X R7, RZ, RZ, R7, P1 ;  /* 0x000000ffff07a224 */ /* 0x000fe200008e0607 */
[----:B0-----:R-:W-:Y:S01]  /*0e60*/  @!P3 IADD3 R18, P1, R11, R18, RZ ;  /* 0x000000120b12b210 */ /* 0x001fe20007f3e0ff */
[----:B------:R-:W-:Y:S01]  /*0e70*/  IMAD.MOV.U32 R20, RZ, RZ, RZ ;  /* 0x000000ffff147224 */ /* 0x000fe200078e00ff */
[----:B------:R-:W-:Y:S01]  /*0e80*/  MOV R11, RZ ;  /* 0x000000ff000b7202 */ /* 0x000fe20000000f00 */
[----:B------:R-:W-:Y:S02]  /*0e90*/  @!P6 VIADD R9, R9, UR4 ;  /* 0x000000040909ec36 */ /* 0x000fe40008000000 */
[----:B------:R-:W-:Y:S01]  /*0ea0*/  @!P3 IMAD.X R19, RZ, RZ, R19, P1 ;  /* 0x000000ffff13b224 */ /* 0x000fe200008e0613 */
[----:B------:R-:W-:Y:S01]  /*0eb0*/  PRMT R2, RZ, 0x7610, R2 ;  /* 0x00007610ff027816 */ /* 0x000fe20000000002 */
[----:B------:R0:W5:Y:S01]  /*0ec0*/  @!P2 LDG.E.S8 R20, desc[UR8][R6.64] ;  /* 0x000000080614a981 */ /* 0x000162000c1e1300 */
[----:B---3--:R-:W-:Y:S02]  /*0ed0*/  @!P4 IADD3 R16, P2, R25, R16, RZ ;  /* 0x000000101910c210 */ /* 0x008fe40007f5e0ff */
[----:B----4-:R-:W-:Y:S01]  /*0ee0*/  @!P5 IADD3 R12, P1, R21, R12, RZ ;  /* 0x0000000c150cd210 */ /* 0x010fe20007f3e0ff */
[----:B------:R-:W5:Y:S04]  /*0ef0*/  @!P3 LDG.E.S8 R11, desc[UR8][R18.64] ;  /* 0x00000008120bb981 */ /* 0x000f68000c1e1300 */
[----:B------:R2:W5:Y:S01]  /*0f00*/  @!P0 LDG.E.U8 R2, desc[UR8][R4.64] ;  /* 0x0000000804028981 */ /* 0x000562000c1e1100 */
[----:B-1----:R-:W-:Y:S01]  /*0f10*/  @!P6 IADD3 R14, P3, R9, R14, RZ ;  /* 0x0000000e090ee210 */ /* 0x002fe20007f7e0ff */
[----:B0-----:R-:W-:-:S02]  /*0f20*/  IMAD.MOV.U32 R6, RZ, RZ, RZ ;  /* 0x000000ffff067224 */ /* 0x001fc400078e00ff */
[----:B------:R-:W-:Y:S02]  /*0f30*/  @!P4 IMAD.X R17, RZ, RZ, R17, P2 ;  /* 0x000000ffff11c224 */ /* 0x000fe400010e0611 */
[----:B------:R-:W-:Y:S02]  /*0f40*/  @!P5 IMAD.X R13, RZ, RZ, R13, P1 ;  /* 0x000000ffff0dd224 */ /* 0x000fe400008e060d */
[----:B------:R-:W-:Y:S01]  /*0f50*/  @!P6 IMAD.X R15, RZ, RZ, R15, P3 ;  /* 0x000000ffff0fe224 */ /* 0x000fe200018e060f */
[----:B--2---:R-:W-:-:S04]  /*0f60*/  CS2R R4, SRZ ;  /* 0x0000000000047805 */ /* 0x004fc8000001ff00 */
[----:B------:R0:W5:Y:S04]  /*0f70*/  @!P6 LDG.E.S8 R6, desc[UR8][R14.64] ;  /* 0x000000080e06e981 */ /* 0x000168000c1e1300 */
[----:B------:R0:W5:Y:S04]  /*0f80*/  @!P4 LDG.E.S8 R4, desc[UR8][R16.64] ;  /* 0x000000081004c981 */ /* 0x000168000c1e1300 */
[----:B------:R0:W5:Y:S01]  /*0f90*/  @!P5 LDG.E.S8 R5, desc[UR8][R12.64] ;  /* 0x000000080c05d981 */ /* 0x000162000c1e1300 */
        /* <DEDUP_REMOVED lines=19> */
.L_x_20898:
[----:B------:R-:W-:Y:S05]  /*10d0*/  BSYNC B2 ;  /* 0x0000000000027941 */ /* 0x000fea0003800000 */
.L_x_20897:
[----:B------:R1:W2:Y:S02]  /*10e0*/  F2I.F64.TRUNC R7, R14 ;  /* 0x0000000e00077311 */ /* 0x0002a4000030d100 */
.L_x_20896:
[----:B------:R-:W-:Y:S05]  /*10f0*/  BSYNC B1 ;  /* 0x0000000000017941 */ /* 0x000fea0003800000 */
.L_x_20895:
[----:B------:R-:W-:Y:S01]  /*1100*/  VIADD R9, R3, 0x80 ;  /* 0x0000008003097836 */ /* 0x000fe20000000000 */
[----:B------:R-:W-:Y:S04]  /*1110*/  BSSY B1, `(.L_x_20899) ;  /* 0x0000015000017945 */ /* 0x000fe80003800000 */
[----:B------:R-:W-:-:S13]  /*1120*/  ISETP.GE.AND P1, PT, R9, R0, PT ;  /* 0x000000000900720c */ /* 0x000fda0003f26270 */
[----:B------:R-:W-:Y:S05]  /*1130*/  @P1 BRA `(.L_x_20900) ;  /* 0x0000000000481947 */ /* 0x000fea0003800000 */
[----:B0----5:R-:W-:Y:S01]  /*1140*/  IMAD R12, R8, R8, RZ ;  /* 0x00000008080c7224 */ /* 0x021fe200078e02ff */
[----:B------:R-:W-:Y:S05]  /*1150*/  BSSY B2, `(.L_x_20901) ;  /* 0x000000f000027945 */ /* 0x000fea0003800000 */
[----:B------:R-:W1:Y:S08]  /*1160*/  I2F.F64 R12, R12 ;  /* 0x0000000c000c7312 */ /* 0x000e700000201c00 */
        /* <DEDUP_REMOVED lines=12> */
[----:B--2---:R-:W-:Y:S05]  /*1230*/  CALL.REL.NOINC `($__internal_53_$__cuda_sm20_dblrcp_rn_slowpath_v3) ;  /* 0x0000000c00447944 */ /* 0x004fea0003c00000 */
.L_x_20902:
[----:B------:R-:W-:Y:S05]  /*1240*/  BSYNC B2 ;  /* 0x0000000000027941 */ /* 0x000fea0003800000 */
.L_x_20901:
[----:B------:R3:W4:Y:S02]  /*1250*/  F2I.F64.TRUNC R8, R14 ;  /* 0x0000000e00087311 */ /* 0x000724000030d100 */
.L_x_20900:
[----:B------:R-:W-:Y:S05]  /*1260*/  BSYNC B1 ;  /* 0x0000000000017941 */ /* 0x000fea0003800000 */
.L_x_20899:
[----:B0-----:R-:W-:Y:S01]  /*1270*/  IADD3 R13, R3, 0x100, RZ ;  /* 0x00000100030d7810 */ /* 0x001fe20007ffe0ff */
[----:B------:R-:W-:Y:S03]  /*1280*/  BSSY B1, `(.L_x_20903) ;  /* 0x0000015000017945 */ /* 0x000fe60003800000 */
[----:B------:R-:W-:-:S13]  /*1290*/  ISETP.GE.AND P1, PT, R13, R0, PT ;  /* 0x000000000d00720c */ /* 0x000fda0003f26270 */
[----:B------:R-:W-:Y:S05]  /*12a0*/  @P1 BRA `(.L_x_20904) ;  /* 0x0000000000481947 */ /* 0x000fea0003800000 */
[----:B-----5:R-:W-:Y:S01]  /*12b0*/  IMAD R12, R10, R10, RZ ;  /* 0x0000000a0a0c7224 */ /* 0x020fe200078e02ff */
[----:B------:R-:W-:Y:S05]  /*12c0*/  BSSY B2, `(.L_x_20905) ;  /* 0x000000f000027945 */ /* 0x000fea0003800000 */
[----:B------:R-:W1:Y:S08]  /*12d0*/  I2F.F64 R12, R12 ;  /* 0x0000000c000c7312 */ /* 0x000e700000201c00 */
[----:B-1-3--:R-:W0:Y:S01]  /*12e0*/  MUFU.RCP64H R15, R13 ;  /* 0x0000000d000f7308 */ /* 0x00ae220000001800 */
        /* <DEDUP_REMOVED lines=11> */
[----:B--2-4-:R-:W-:Y:S05]  /*13a0*/  CALL.REL.NOINC `($__internal_53_$__cuda_sm20_dblrcp_rn_slowpath_v3) ;  /* 0x0000000800e87944 */ /* 0x014fea0003c00000 */
.L_x_20906:
[----:B------:R-:W-:Y:S05]  /*13b0*/  BSYNC B2 ;  /* 0x0000000000027941 */ /* 0x000fea0003800000 */
.L_x_20905:
[----:B------:R0:W1:Y:S02]  /*13c0*/  F2I.F64.TRUNC R10, R14 ;  /* 0x0000000e000a7311 */ /* 0x000064000030d100 */
.L_x_20904:
[----:B------:R-:W-:Y:S05]  /*13d0*/  BSYNC B1 ;  /* 0x0000000000017941 */ /* 0x000fea0003800000 */
.L_x_20903:
[----:B------:R-:W-:Y:S01]  /*13e0*/  VIADD R13, R3, 0x180 ;  /* 0x00000180030d7836 */ /* 0x000fe20000000000 */
[----:B------:R-:W-:Y:S04]  /*13f0*/  BSSY B1, `(.L_x_20907) ;  /* 0x0000015000017945 */ /* 0x000fe80003800000 */
[----:B------:R-:W-:-:S13]  /*1400*/  ISETP.GE.AND P1, PT, R13, R0, PT ;  /* 0x000000000d00720c */ /* 0x000fda0003f26270 */
[----:B------:R-:W-:Y:S05]  /*1410*/  @P1 BRA `(.L_x_20908) ;  /* 0x0000000000481947 */ /* 0x000fea0003800000 */
[----:B-----5:R-:W-:Y:S01]  /*1420*/  IMAD R12, R20, R20, RZ ;  /* 0x00000014140c7224 */ /* 0x020fe200078e02ff */
[----:B------:R-:W-:Y:S05]  /*1430*/  BSSY B2, `(.L_x_20909) ;  /* 0x000000f000027945 */ /* 0x000fea0003800000 */
        /* <DEDUP_REMOVED lines=14> */
.L_x_20910:
[----:B------:R-:W-:Y:S05]  /*1520*/  BSYNC B2 ;  /* 0x0000000000027941 */ /* 0x000fea0003800000 */
.L_x_20909:
[----:B------:R0:W1:Y:S02]  /*1530*/  F2I.F64.TRUNC R20, R14 ;  /* 0x0000000e00147311 */ /* 0x000064000030d100 */
.L_x_20908:
[----:B------:R-:W-:Y:S05]  /*1540*/  BSYNC B1 ;  /* 0x0000000000017941 */ /* 0x000fea0003800000 */
.L_x_20907:
        /* <DEDUP_REMOVED lines=20> */
.L_x_20914:
[----:B------:R-:W-:Y:S05]  /*1690*/  BSYNC B2 ;  /* 0x0000000000027941 */ /* 0x000fea0003800000 */
.L_x_20913:
[----:B------:R0:W1:Y:S02]  /*16a0*/  F2I.F64.TRUNC R11, R14 ;  /* 0x0000000e000b7311 */ /* 0x000064000030d100 */
.L_x_20912:
[----:B------:R-:W-:Y:S05]  /*16b0*/  BSYNC B1 ;  /* 0x0000000000017941 */ /* 0x000fea0003800000 */
.L_x_20911:
        /* <DEDUP_REMOVED lines=20> */
.L_x_20918:
[----:B------:R-:W-:Y:S05]  /*1800*/  BSYNC B2 ;  /* 0x0000000000027941 */ /* 0x000fea0003800000 */
.L_x_20917:
[----:B------:R0:W1:Y:S02]  /*1810*/  F2I.F64.TRUNC R4, R14 ;  /* 0x0000000e00047311 */ /* 0x000064000030d100 */
.L_x_20916:
[----:B------:R-:W-:Y:S05]  /*1820*/  BSYNC B1 ;  /* 0x0000000000017941 */ /* 0x000fea0003800000 */
.L_x_20915:
        /* <DEDUP_REMOVED lines=20> */
.L_x_20922:
[----:B------:R-:W-:Y:S05]  /*1970*/  BSYNC B2 ;  /* 0x0000000000027941 */ /* 0x000fea0003800000 */
.L_x_20921:
[----:B------:R0:W1:Y:S02]  /*1980*/  F2I.F64.TRUNC R5, R14 ;  /* 0x0000000e00057311 */ /* 0x000064000030d100 */
.L_x_20920:
[----:B------:R-:W-:Y:S05]  /*1990*/  BSYNC B1 ;  /* 0x0000000000017941 */ /* 0x000fea0003800000 */
.L_x_20919:
        /* <DEDUP_REMOVED lines=20> */
.L_x_20926:
[----:B------:R-:W-:Y:S05]  /*1ae0*/  BSYNC B2 ;  /* 0x0000000000027941 */ /* 0x000fea0003800000 */
.L_x_20925:
[----:B------:R0:W1:Y:S02]  /*1af0*/  F2I.F64.TRUNC R2, R14 ;  /* 0x0000000e00027311 */ /* 0x000064000030d100 */
.L_x_20924:
[----:B------:R-:W-:Y:S05]  /*1b00*/  BSYNC B1 ;  /* 0x0000000000017941 */ /* 0x000fea0003800000 */
.L_x_20923:
[----:B-----5:R-:W0:Y:S01]  /*1b10*/  @!P0 S2R R6, SR_TID.X ;  /* 0x0000000000068919 */ /* 0x020e220000002100 */
[----:B------:R-:W2:Y:S01]  /*1b20*/  @!P0 LDC.64 R12, c[0x0][0x220] ;  /* 0x00008800ff0c8b82 */ /* 0x000ea20000000a00 */
[----:B------:R-:W-:Y:S01]  /*1b30*/  @!P0 MOV R3, R9 ;  /* 0x0000000900038202 */ /* 0x000fe20000000f00 */
[----:B------:R-:W-:Y:S04]  /*1b40*/  BSSY B0, `(.L_x_20927) ;  /* 0x0000037000007945 */ /* 0x000fe80003800000 */
[----:B------:R-:W-:Y:S01]  /*1b50*/  BSSY B1, `(.L_x_20928) ;  /* 0x000002e000017945 */ /* 0x000fe20003800000 */
[----:B01-3--:R-:W-:-:S05]  /*1b60*/  @!P0 VIADD R15, R6, UR4 ;  /* 0x00000004060f8c36 */ /* 0x00bfca0008000000 */
[----:B--2---:R-:W-:-:S05]  /*1b70*/  @!P0 IADD3 R12, P1, R15, R12, RZ ;  /* 0x0000000c0f0c8210 */ /* 0x004fca0007f3e0ff */
[----:B------:R-:W-:-:S05]  /*1b80*/  @!P0 IMAD.X R13, RZ, RZ, R13, P1 ;  /* 0x000000ffff0d8224 */ /* 0x000fca00008e060d */
[----:B------:R0:W-:Y:S01]  /*1b90*/  @!P0 STG.E.U8 desc[UR8][R12.64], R7 ;  /* 0x000000070c008986 */ /* 0x0001e2000c101108 */
        /* <DEDUP_REMOVED lines=8> */
[----:B----4-:R0:W-:Y:S09]  /*1c20*/  STG.E.U8 desc[UR8][R6.64], R8 ;  /* 0x0000000806007986 */ /* 0x0101f2000c101108 */
[----:B------:R-:W-:Y:S05]  /*1c30*/  @P0 BRA `(.L_x_20930) ;  /* 0x0000000000380947 */ /* 0x000fea0003800000 */
[C---:B0-----:R-:W-:Y:S01]  /*1c40*/  VIADD R6, R3.reuse, UR4 ;  /* 0x0000000403067c36 */ /* 0x041fe20008000000 */
[----:B------:R-:W-:Y:S01]  /*1c50*/  ULDC.64 UR6, c[0x0][0x220] ;  /* 0x0000880000067ab9 */ /* 0x000fe20000000a00 */
[----:B------:R-:W-:-:S03]  /*1c60*/  VIADD R3, R3, 0x80 ;  /* 0x0000008003037836 */ /* 0x000fc60000000000 */
[----:B------:R-:W-:-:S05]  /*1c70*/  IADD3 R6, P0, R6, UR6, RZ ;  /* 0x0000000606067c10 */ /* 0x000fca000ff1e0ff */
[----:B------:R-:W-:-:S05]  /*1c80*/  IMAD.X R7, RZ, RZ, UR7, P0 ;  /* 0x00000007ff077e24 */ /* 0x000fca00080e06ff */
[----:B------:R0:W-:Y:S03]  /*1c90*/  STG.E.U8 desc[UR8][R6.64], R10 ;  /* 0x0000000a06007986 */ /* 0x0001e6000c101108 */
.L_x_20929:
        /* <DEDUP_REMOVED lines=8> */
.L_x_20930:
[----:B------:R-:W-:-:S13]  /*1d20*/  ISETP.GE.AND P0, PT, R3, R0, PT ;  /* 0x000000000300720c */ /* 0x000fda0003f06270 */
[----:B------:R-:W-:Y:S05]  /*1d30*/  @P0 BRA `(.L_x_20932) ;  /* 0x00000000003c0947 */ /* 0x000fea0003800000 */
[C---:B01----:R-:W-:Y:S01]  /*1d40*/  IADD3 R6, R3.reuse, UR4, RZ ;  /* 0x0000000403067c10 */ /* 0x043fe2000fffe0ff */
[----:B------:R-:W-:Y:S01]  /*1d50*/  ULDC.64 UR6, c[0x0][0x220] ;  /* 0x0000880000067ab9 */ /* 0x000fe20000000a00 */
[----:B------:R-:W-:Y:S02]  /*1d60*/  VIADD R3, R3, 0x80 ;  /* 0x0000008003037836 */ /* 0x000fe40000000000 */
[----:B------:R-:W-:-:S05]  /*1d70*/  IADD3 R6, P0, R6, UR6, RZ ;  /* 0x0000000606067c10 */ /* 0x000fca000ff1e0ff */
[----:B------:R-:W-:-:S05]  /*1d80*/  IMAD.X R7, RZ, RZ, UR7, P0 ;  /* 0x00000007ff077e24 */ /* 0x000fca00080e06ff */
[----:B------:R1:W-:Y:S03]  /*1d90*/  STG.E.U8 desc[UR8][R6.64], R11 ;  /* 0x0000000b06007986 */ /* 0x0003e6000c101108 */
.L_x_20931:
[----:B------:R-:W-:-:S13]  /*1da0*/  ISETP.GE.AND P0, PT, R3, R0, PT ;  /* 0x000000000300720c */ /* 0x000fda0003f06270 */
[----:B------:R-:W-:Y:S05]  /*1db0*/  @P0 BREAK B1 ;  /* 0x0000000000010942 */ /* 0x000fea0003800000 */
[----:B------:R-:W-:Y:S05]  /*1dc0*/  @P0 BRA `(.L_x_20933) ;  /* 0x0000000000380947 */ /* 0x000fea0003800000 */
[C---:B01----:R-:W-:Y:S01]  /*1dd0*/  VIADD R6, R3.reuse, UR4 ;  /* 0x0000000403067c36 */ /* 0x043fe20008000000 */
[----:B------:R-:W-:Y:S01]  /*1de0*/  ULDC.64 UR6, c[0x0][0x220] ;  /* 0x0000880000067ab9 */ /* 0x000fe20000000a00 */
[----:B------:R-:W-:-:S03]  /*1df0*/  VIADD R3, R3, 0x80 ;  /* 0x0000008003037836 */ /* 0x000fc60000000000 */
[----:B------:R-:W-:-:S05]  /*1e00*/  IADD3 R6, P0, R6, UR6, RZ ;  /* 0x0000000606067c10 */ /* 0x000fca000ff1e0ff */
[----:B------:R-:W-:-:S05]  /*1e10*/  IMAD.X R7, RZ, RZ, UR7, P0 ;  /* 0x00000007ff077e24 */ /* 0x000fca00080e06ff */
[----:B------:R2:W-:Y:S03]  /*1e20*/  STG.E.U8 desc[UR8][R6.64], R4 ;  /* 0x0000000406007986 */ /* 0x0005e6000c101108 */
.L_x_20932:
[----:B------:R-:W-:Y:S05]  /*1e30*/  BSYNC B1 ;  /* 0x0000000000017941 */ /* 0x000fea0003800000 */
.L_x_20928:
[----:B------:R-:W-:-:S13]  /*1e40*/  ISETP.GE.AND P0, PT, R3, R0, PT ;  /* 0x000000000300720c */ /* 0x000fda0003f06270 */
[----:B0---4-:R-:W0:Y:S01]  /*1e50*/  @!P0 LDC.64 R8, c[0x0][0x220] ;  /* 0x00008800ff088b82 */ /* 0x011e220000000a00 */
[C---:B-12---:R-:W-:Y:S02]  /*1e60*/  @!P0 VIADD R7, R3.reuse, UR4 ;  /* 0x0000000403078c36 */ /* 0x046fe40008000000 */
[----:B------:R-:W-:-:S03]  /*1e70*/  @!P0 VIADD R3, R3, 0x80 ;  /* 0x0000008003038836 */ /* 0x000fc60000000000 */
[----:B0-----:R-:W-:-:S05]  /*1e80*/  @!P0 IADD3 R6, P1, R7, R8, RZ ;  /* 0x0000000807068210 */ /* 0x001fca0007f3e0ff */
[----:B------:R-:W-:-:S05]  /*1e90*/  @!P0 IMAD.X R7, RZ, RZ, R9, P1 ;  /* 0x000000ffff078224 */ /* 0x000fca00008e0609 */
[----:B------:R2:W-:Y:S03]  /*1ea0*/  @!P0 STG.E.U8 desc[UR8][R6.64], R5 ;  /* 0x0000000506008986 */ /* 0x0005e6000c101108 */
.L_x_20933:
[----:B------:R-:W-:Y:S05]  /*1eb0*/  BSYNC B0 ;  /* 0x0000000000007941 */ /* 0x000fea0003800000 */
.L_x_20927:
[----:B------:R-:W-:Y:S05]  /*1ec0*/  WARPSYNC.ALL ;  /* 0x0000000000007948 */ /* 0x000fea0003800000 */
[----:B------:R-:W-:-:S13]  /*1ed0*/  ISETP.GE.AND P0, PT, R3, R0, PT ;  /* 0x000000000300720c */ /* 0x000fda0003f06270 */
[----:B------:R-:W-:Y:S05]  /*1ee0*/  @P0 EXIT ;  /* 0x000000000000094d */ /* 0x000fea0003800000 */
[----:B------:R-:W-:Y:S01]  /*1ef0*/  VIADD R3, R3, UR4 ;  /* 0x0000000403037c36 */ /* 0x000fe20008000000 */
[----:B------:R-:W-:-:S04]  /*1f00*/  ULDC.64 UR6, c[0x0][0x220] ;  /* 0x0000880000067ab9 */ /* 0x000fc80000000a00 */
[----:B------:R-:W-:-:S04]  /*1f10*/  IADD3 R4, P0, R3, UR6, RZ ;  /* 0x0000000603047c10 */ /* 0x000fc8000ff1e0ff */
[----:B--2---:R-:W-:-:S05]  /*1f20*/  IADD3.X R5, RZ, UR7, RZ, P0, !PT ;  /* 0x00000007ff057c10 */ /* 0x004fca00087fe4ff */
[----:B------:R-:W-:Y:S01]  /*1f30*/  STG.E.U8 desc[UR8][R4.64], R2 ;  /* 0x0000000204007986 */ /* 0x000fe2000c101108 */
[----:B------:R-:W-:Y:S05]  /*1f40*/  EXIT ;  /* 0x000000000000794d */ /* 0x000fea0003800000 */
        .weak           $__internal_53_$__cuda_sm20_dblrcp_rn_slowpath_v3
        .type           $__internal_53_$__cuda_sm20_dblrcp_rn_slowpath_v3,@function
        .size           $__internal_53_$__cuda_sm20_dblrcp_rn_slowpath_v3,(.L_x_71495 - $__internal_53_$__cuda_sm20_dblrcp_rn_slowpath_v3)
$__internal_53_$__cuda_sm20_dblrcp_rn_slowpath_v3:
        /* <DEDUP_REMOVED lines=24> */
.L_x_20937:
        /* <DEDUP_REMOVED lines=10> */
.L_x_20935:
[----:B------:R-:W-:Y:S01]  /*2170*/  LOP3.LUT R15, R13, 0x80000, RZ, 0xfc, !PT ;  /* 0x000800000d0f7812 */ /* 0x000fe200078efcff */
[----:B------:R-:W-:-:S07]  /*2180*/  IMAD.MOV.U32 R14, RZ, RZ, R12 ;  /* 0x000000ffff0e7224 */ /* 0x000fce00078e000c */
.L_x_20936:
[----:B------:R-:W-:Y:S05]  /*2190*/  BSYNC B0 ;  /* 0x0000000000007941 */ /* 0x000fea0003800000 */
.L_x_20934:
[----:B------:R-:W-:Y:S02]  /*21a0*/  IMAD.MOV.U32 R12, RZ, RZ, R2 ;  /* 0x000000ffff0c7224 */ /* 0x000fe400078e0002 */
[----:B------:R-:W-:-:S04]  /*21b0*/  IMAD.MOV.U32 R13, RZ, RZ, 0x0 ;  /* 0x00000000ff0d7424 */ /* 0x000fc800078e00ff */
[----:B------:R-:W-:Y:S05]  /*21c0*/  RET.REL.NODEC R12 `(_ZN2at6native29vectorized_elementwise_kernelILi2EZNS0_50_GLOBAL__N__2680c7bb_12_PowKernel_cu_140f0503_289629pow_tensor_scalar_kernel_implIaaEEvRNS_18TensorIteratorBaseET0_EUlaE1_St5arrayIPcLm2EEEEviS6_T1_) ;  /* 0xffffffdc0c8c7950 */ /* 0x000fea0003c3ffff */
.L_x_20938:
        /* <DEDUP_REMOVED lines=11> */
.L_x_71495:


//--------------------- .text._ZN2at6native29vectorized_elementwise_kernelILi4EZNS0_50_GLOBAL__N__2680c7bb_12_PowKernel_cu_140f0503_289629pow_tensor_scalar_kernel_implIaaEEvRNS_18TensorIteratorBaseET0_EUlaE1_St5arrayIPcLm2EEEEviS6_T1_ --------------------------
	.section	.text._ZN2at6native29vectorized_elementwise_kernelILi4EZNS0_50_GLOBAL__N__2680c7bb_12_PowKernel_cu_140f0503_289629pow_tensor_scalar_kernel_implIaaEEvRNS_18TensorIteratorBaseET0_EUlaE1_St5arrayIPcLm2EEEEviS6_T1_,"ax",@progbits
	.align	128
        .global         _ZN2at6native29vectorized_elementwise_kernelILi4EZNS0_50_GLOBAL__N__2680c7bb_12_PowKernel_cu_140f0503_289629pow_tensor_scalar_kernel_implIaaEEvRNS_18TensorIteratorBaseET0_EUlaE1_St5arrayIPcLm2EEEEviS6_T1_
        .type           _ZN2at6native29vectorized_elementwise_kernelILi4EZNS0_50_GLOBAL__N__2680c7bb_12_PowKernel_cu_140f0503_289629pow_tensor_scalar_kernel_implIaaEEvRNS_18TensorIteratorBaseET0_EUlaE1_St5arrayIPcLm2EEEEviS6_T1_,@function
        .size           _ZN2at6native29vectorized_elementwise_kernelILi4EZNS0_50_GLOBAL__N__2680c7bb_12_PowKernel_cu_140f0503_289629pow_tensor_scalar_kernel_implIaaEEvRNS_18TensorIteratorBaseET0_EUlaE1_St5arrayIPcLm2EEEEviS6_T1_,(.L_x_71496 - _ZN2at6native29vectorized_elementwise_kernelILi4EZNS0_50_GLOBAL__N__2680c7bb_12_PowKernel_cu_140f0503_289629pow_tensor_scalar_kernel_implIaaEEvRNS_18TensorIteratorBaseET0_EUlaE1_St5arrayIPcLm2EEEEviS6_T1_)
        .other          _ZN2at6native29vectorized_elementwise_kernelILi4EZNS0_50_GLOBAL__N__2680c7bb_12_PowKernel_cu_140f0503_289629pow_tensor_scalar_kernel_implIaaEEvRNS_18TensorIteratorBaseET0_EUlaE1_St5arrayIPcLm2EEEEviS6_T1_,@"STO_CUDA_ENTRY STV_DEFAULT"
_ZN2at6native29vectorized_elementwise_kernelILi4EZNS0_50_GLOBAL__N__2680c7bb_12_PowKernel_cu_140f0503_289629pow_tensor_scalar_kernel_implIaaEEvRNS_18TensorIteratorBaseET0_EUlaE1_St5arrayIPcLm2EEEEviS6_T1_:
.text._ZN2at6native29vectorized_elementwise_kernelILi4EZNS0_50_GLOBAL__N__2680c7bb_12_PowKernel_cu_140f0503_289629pow_tensor_scalar_kernel_implIaaEEvRNS_18TensorIteratorBaseET0_EUlaE1_St5arrayIPcLm2EEEEviS6_T1_:
        /* <DEDUP_REMOVED lines=33> */
[----:B-----5:R-:W-:Y:S05]  /*0210*/  CALL.REL.NOINC `($__internal_54_$__cuda_sm20_dblrcp_rn_slowpath_v3) ;  /* 0x0000001c00447944 */ /* 0x020fea0003c00000 */
.L_x_20941:
[----:B------:R-:W-:Y:S05]  /*0220*/  BSYNC B1 ;  /* 0x0000000000017941 */ /* 0x000fea0003800000 */
.L_x_20940:
        /* <DEDUP_REMOVED lines=17> */
[----:B-----5:R-:W-:Y:S05]  /*0340*/  CALL.REL.NOINC `($__internal_54_$__cuda_sm20_dblrcp_rn_slowpath_v3) ;  /* 0x0000001800f87944 */ /* 0x020fea0003c00000 */
.L_x_20943:
[----:B------:R-:W-:Y:S05]  /*0350*/  BSYNC B1 ;  /* 0x0000000000017941 */ /* 0x000fea0003800000 */
.L_x_20942:
        /* <DEDUP_REMOVED lines=18> */
.L_x_20945:
[----:B------:R-:W-:Y:S05]  /*0480*/  BSYNC B1 ;  /* 0x0000000000017941 */ /* 0x000fea0003800000 */
.L_x_20944:
        /* <DEDUP_REMOVED lines=17> */
[----:B-----5:R-:W-:Y:S05]  /*05a0*/  CALL.REL.NOINC `($__internal_54_$__cuda_sm20_dblrcp_rn_slowpath_v3) ;  /* 0x0000001800607944 */ /* 0x020fea0003c00000 */
.L_x_20947:
[----:B------:R-:W-:Y:S05]  /*05b0*/  BSYNC B1 ;  /* 0x0000000000017941 */ /* 0x000fea0003800000 */
.L_x_20946:
        /* <DEDUP_REMOVED lines=17> */
[----:B------:R-:W-:Y:S05]  /*06d0*/  CALL.REL.NOINC `($__internal_54_$__cuda_sm20_dblrcp_rn_slowpath_v3) ;  /* 0x0000001800147944 */ /* 0x000fea0003c00000 */
.L_x_20949:
[----:B------:R-:W-:Y:S05]  /*06e0*/  BSYNC B1 ;  /* 0x0000000000017941 */ /* 0x000fea0003800000 */
.L_x_20948:
        /* <DEDUP_REMOVED lines=17> */
[----:B------:R-:W-:Y:S05]  /*0800*/  CALL.REL.NOINC `($__internal_54_$__cuda_sm20_dblrcp_rn_slowpath_v3) ;  /* 0x0000001400c87944 */ /* 0x000fea0003c00000 */
.L_x_20951:
[----:B------:R-:W-:Y:S05]  /*0810*/  BSYNC B1 ;  /* 0x0000000000017941 */ /* 0x000fea0003800000 */
.L_x_20950:
        /* <DEDUP_REMOVED lines=18> */
.L_x_20953:
[----:B------:R-:W-:Y:S05]  /*0940*/  BSYNC B1 ;  /* 0x0000000000017941 */ /* 0x000fea0003800000 */
.L_x_20952:
        /* <DEDUP_REMOVED lines=18> */
.L_x_20955:
[----:B------:R-:W-:Y:S05]  /*0a70*/  BSYNC B1 ;  /* 0x0000000000017941 */ /* 0x000fea0003800000 */
.L_x_20954:
[----:B------:R-:W-:Y:S01]  /*0a80*/  ULDC.64 UR6, c[0x0][0x220] ;  /* 0x0000880000067ab9 */ /* 0x000fe20000000a00 */
[----:B------:R-:W0:Y:S01]  /*0a90*/  F2I.F64.TRUNC R14, R14 ;  /* 0x0000000e000e7311 */ /* 0x000e22000030d100 */
        /* <DEDUP_REMOVED lines=9> */
[----:B------:R-:W-:Y:S01]  /*0b30*/  IMAD.WIDE R8, R8, 0x4, R2 ;  /* 0x0000000408087825 */ /* 0x000fe200078e0202 */
[----:B0-----:R-:W-:-:S04]  /*0b40*/  PRMT R7, R14, 0x654, R7 ;  /* 0x000006540e077816 */ /* 0x001fc80000000007 */
[----:B------:R-:W-:Y:S04]  /*0b50*/  STG.E desc[UR8][R8.64], R5 ;  /* 0x0000000508007986 */ /* 0x000fe8000c101908 */
[----:B------:R-:W-:Y:S01]  /*0b60*/  STG.E desc[UR8][R8.64+0x200], R7 ;  /* 0x0002000708007986 */ /* 0x000fe2000c101908 */
[----:B------:R-:W-:Y:S05]  /*0b70*/  EXIT ;  /* 0x000000000000794d */ /* 0x000fea0003800000 */
.L_x_20939:
[----:B------:R-:W0:Y:S01]  /*0b80*/  S2R R3, SR_TID.X ;  /* 0x0000000000037919 */ /* 0x000e220000002100 */
[----:B------:R-:W-:Y:S01]  /*0b90*/  IMAD.MOV.U32 R8, RZ, RZ, RZ ;  /* 0x000000ffff087224 */ /* 0x000fe200078e00ff */
[----:B0-----:R-:W-:Y:S01]  /*0ba0*/  ISETP.GE.AND P0, PT, R3, R0, PT ;  /* 0x000000000300720c */ /* 0x001fe20003f06270 */
[----:B------:R-:W-:-:S12]  /*0bb0*/  IMAD.MOV.U32 R9, RZ, RZ, R3 ;  /* 0x000000ffff097224 */ /* 0x000fd800078e0003 */
[C---:B------:R-:W-:Y:S01]  /*0bc0*/  @!P0 VIADD R9, R3.reuse, 0x80 ;  /* 0x0000008003098836 */ /* 0x040fe20000000000 */
[----:B------:R-:W0:Y:S01]  /*0bd0*/  @!P0 LDC.64 R6, c[0x0][0x228] ;  /* 0x00008a00ff068b82 */ /* 0x000e220000000a00 */
[----:B------:R-:W-:-:S03]  /*0be0*/  @!P0 VIADD R5, R3, UR4 ;  /* 0x0000000403058c36 */ /* 0x000fc60008000000 */
[----:B------:R-:W-:-:S13]  /*0bf0*/  ISETP.GE.AND P6, PT, R9, R0, PT ;  /* 0x000000000900720c */ /* 0x000fda0003fc6270 */
[C---:B------:R-:W-:Y:S01]  /*0c00*/  @!P6 VIADD R15, R9.reuse, UR4 ;  /* 0x00000004090fec36 */ /* 0x040fe20008000000 */
[----:B------:R-:W1:Y:S01]  /*0c10*/  @!P6 LDC.64 R12, c[0x0][0x228] ;  /* 0x00008a00ff0ceb82 */ /* 0x000e620000000a00 */
[----:B------:R-:W-:-:S05]  /*0c20*/  @!P6 VIADD R9, R9, 0x80 ;  /* 0x000000800909e836 */ /* 0x000fca0000000000 */
[----:B------:R-:W-:Y:S02]  /*0c30*/  ISETP.GE.AND P1, PT, R9, R0, PT ;  /* 0x000000000900720c */ /* 0x000fe40003f26270 */
[----:B0-----:R-:W-:-:S05]  /*0c40*/  @!P0 IADD3 R4, P5, R5, R6, RZ ;  /* 0x0000000605048210 */ /* 0x001fca0007fbe0ff */
[----:B------:R-:W-:-:S06]  /*0c50*/  @!P0 IMAD.X R5, RZ, RZ, R7, P5 ;  /* 0x000000ffff058224 */ /* 0x000fcc00028e0607 */
[C---:B------:R-:W-:Y:S01]  /*0c60*/  @!P1 IADD3 R17, R9.reuse, UR4, RZ ;  /* 0x0000000409119c10 */ /* 0x040fe2000fffe0ff */
[----:B------:R-:W-:Y:S01]  /*0c70*/  @!P1 VIADD R9, R9, 0x80 ;  /* 0x0000008009099836 */ /* 0x000fe20000000000 */
[----:B------:R-:W0:Y:S01]  /*0c80*/  @!P1 LDC.64 R22, c[0x0][0x228] ;  /* 0x00008a00ff169b82 */ /* 0x000e220000000a00 */
[----:B-1----:R-:W-:-:S03]  /*0c90*/  @!P6 IADD3 R14, P5, R15, R12, RZ ;  /* 0x0000000c0f0ee210 */ /* 0x002fc60007fbe0ff */
[----:B------:R-:W-:Y:S02]  /*0ca0*/  ISETP.GE.AND P2, PT, R9, R0, PT ;  /* 0x000000000900720c */ /* 0x000fe40003f46270 */
[----:B------:R-:W-:-:S05]  /*0cb0*/  @!P6 IMAD.X R15, RZ, RZ, R13, P5 ;  /* 0x000000ffff0fe224 */ /* 0x000fca00028e060d */
[----:B------:R1:W5:Y:S06]  /*0cc0*/  @!P6 LDG.E.S8 R8, desc[UR8][R14.64] ;  /* 0x000000080e08e981 */ /* 0x00036c000c1e1300 */
        /* <DEDUP_REMOVED lines=9> */
[C---:B------:R-:W-:Y:S01]  /*0d60*/  @!P4 VIADD R25, R9.reuse, UR4 ;  /* 0x000000040919cc36 */ /* 0x040fe20008000000 */
[----:B------:R-:W3:Y:S01]  /*0d70*/  @!P4 LDC.64 R16, c[0x0][0x228] ;  /* 0x00008a00ff10cb82 */ /* 0x000ee20000000a00 */
[----:B------:R-:W-:-:S05]  /*0d80*/  @!P4 VIADD R9, R9, 0x80 ;  /* 0x000000800909c836 */ /* 0x000fca0000000000 */
[----:B------:R-:W-:Y:S01]  /*0d90*/  ISETP.GE.AND P5, PT, R9, R0, PT ;  /* 0x000000000900720c */ /* 0x000fe20003fa6270 */
[----:B------:R-:W-:-:S12]  /*0da0*/  @!P1 IMAD.X R23, RZ, RZ, R23, P6 ;  /* 0x000000ffff179224 */ /* 0x000fd800030e0617 */
[C---:B------:R-:W-:Y:S01]  /*0db0*/  @!P5 IADD3 R21, R9.reuse, UR4, RZ ;  /* 0x000000040915dc10 */ /* 0x040fe2000fffe0ff */
[----:B------:R-:W-:Y:S01]  /*0dc0*/  @!P5 VIADD R9, R9, 0x80 ;  /* 0x000000800909d836 */ /* 0x000fe20000000000 */
[----:B------:R-:W4:Y:S04]  /*0dd0*/  @!P5 LDC.64 R12, c[0x0][0x228] ;  /* 0x00008a00ff0cdb82 */ /* 0x000f280000000a00 */
[----:B------:R-:W-:Y:S01]  /*0de0*/  ISETP.GE.AND P6, PT, R9, R0, PT ;  /* 0x000000000900720c */ /* 0x000fe20003fc6270 */
[----:B------:R-:W-:-:S06]  /*0df0*/  IMAD.MOV.U32 R10, RZ, RZ, RZ ;  /* 0x000000ffff0a7224 */ /* 0x000fcc00078e00ff */
[----:B------:R-:W5:Y:S06]  /*0e00*/  @!P1 LDG.E.S8 R10, desc[UR8][R22.64] ;  /* 0x00000008160a9981 */ /* 0x000f6c000c1e1300 */
[----:B-1----:R-:W1:Y:S01]  /*0e10*/  @!P6 LDC.64 R14, c[0x0][0x228] ;  /* 0x00008a00ff0eeb82 */ /* 0x002e620000000a00 */
[----:B--2---:R-:W-:-:S05]  /*0e20*/  @!P2 IADD3 R6, P1, R27, R6, RZ ;  /* 0x000000061b06a210 */ /* 0x004fca0007f3e0ff */
[----:B------:R-:W-:Y:S01]  /*0e30*/  @!P2 IMAD.X R7, RZ, RZ, R7, P1 ;  /* 0x000000ffff07a224 */ /* 0x000fe200008e0607 */
[----:B0-----:R-:W-:Y:S01]  /*0e40*/  @!P3 IADD3 R18, P1, R11, R18, RZ ;  /* 0x000000120b12b210 */ /* 0x001fe20007f3e0ff */
[----:B------:R-:W-:Y:S02]  /*0e50*/  IMAD.MOV.U32 R20, RZ, RZ, RZ ;  /* 0x000000ffff147224 */ /* 0x000fe400078e00ff */
[----:B------:R-:W-:Y:S02]  /*0e60*/  IMAD.MOV.U32 R11, RZ, RZ, RZ ;  /* 0x000000ffff0b7224 */ /* 0x000fe400078e00ff */
[----:B------:R-:W-:Y:S02]  /*0e70*/  @!P3 IMAD.X R19, RZ, RZ, R19, P1 ;  /* 0x000000ffff13b224 */ /* 0x000fe400008e0613 */
[----:B------:R-:W-:Y:S01]  /*0e80*/  @!P6 VIADD R9, R9, UR4 ;  /* 0x000000040909ec36 */ /* 0x000fe20008000000 */
[----:B------:R-:W-:Y:S01]  /*0e90*/  PRMT R2, RZ, 0x7610, R2 ;  /* 0x00007610ff027816 */ /* 0x000fe20000000002 */
[----:B------:R0:W5:Y:S01]  /*0ea0*/  @!P2 LDG.E.S8 R20, desc[UR8][R6.64] ;  /* 0x000000080614a981 */ /* 0x000162000c1e1300 */
[----:B---3--:R-:W-:-:S02]  /*0eb0*/  @!P4 IADD3 R16, P2, R25, R16, RZ ;  /* 0x000000101910c210 */ /* 0x008fc40007f5e0ff */
[----:B----4-:R-:W-:Y:S01]  /*0ec0*/  @!P5 IADD3 R12, P1, R21, R12, RZ ;  /* 0x0000000c150cd210 */ /* 0x010fe20007f3e0ff */
[----:B------:R-:W5:Y:S01]  /*0ed0*/  @!P3 LDG.E.S8 R11, desc[UR8][R18.64] ;  /* 0x00000008120bb981 */ /* 0x000f62000c1e1300 */
[----:B-1----:R-:W-:-:S03]  /*0ee0*/  @!P6 IADD3 R14, P3, R9, R14, RZ ;  /* 0x0000000e090ee210 */ /* 0x002fc60007f7e0ff */
[----:B------:R1:W5:Y:S01]  /*0ef0*/  @!P0 LDG.E.U8 R2, desc[UR8][R4.64] ;  /* 0x0000000804028981 */ /* 0x000362000c1e1100 */
[----:B0-----:R-:W-:Y:S01]  /*0f00*/  MOV R6, RZ ;  /* 0x000000ff00067202 */ /* 0x001fe20000000f00 */
[----:B------:R-:W-:Y:S02]  /*0f10*/  @!P4 IMAD.X R17, RZ, RZ, R17, P2 ;  /* 0x000000ffff11c224 */ /* 0x000fe400010e0611 */
[----:B------:R-:W-:Y:S02]  /*0f20*/  @!P5 IMAD.X R13, RZ, RZ, R13, P1 ;  /* 0x000000ffff0dd224 */ /* 0x000fe400008e060d */
[----:B------:R-:W-:Y:S01]  /*0f30*/  @!P6 IMAD.X R15, RZ, RZ, R15, P3 ;  /* 0x000000ffff0fe224 */ /* 0x000fe200018e060f */
[----:B-1----:R-:W-:-:S04]  /*0f40*/  CS2R R4, SRZ ;  /* 0x0000000000047805 */ /* 0x002fc8000001ff00 */
        /* <DEDUP_REMOVED lines=22> */
.L_x_20959:
[----:B------:R-:W-:Y:S05]  /*10b0*/  BSYNC B2 ;  /* 0x0000000000027941 */ /* 0x000fea0003800000 */
.L_x_20958:
[----:B------:R1:W2:Y:S02]  /*10c0*/  F2I.F64.TRUNC R7, R14 ;  /* 0x0000000e00077311 */ /* 0x0002a4000030d100 */
.L_x_20957:
[----:B------:R-:W-:Y:S05]  /*10d0*/  BSYNC B1 ;  /* 0x0000000000017941 */ /* 0x000fea0003800000 */
.L_x_20956:
        /* <DEDUP_REMOVED lines=19> */
[----:B--2---:R-:W-:Y:S05]  /*1210*/  CALL.REL.NOINC `($__internal_54_$__cuda_sm20_dblrcp_rn_slowpath_v3) ;  /* 0x0000000c00447944 */ /* 0x004fea0003c00000 */
.L_x_20963:
[----:B------:R-:W-:Y:S05]  /*1220*/  BSYNC B2 ;  /* 0x0000000000027941 */ /* 0x000fea0003800000 */
.L_x_20962:
[----:B------:R3:W4:Y:S02]  /*1230*/  F2I.F64.TRUNC R8, R14 ;  /* 0x0000000e00087311 */ /* 0x000724000030d100 */
.L_x_20961:
[----:B------:R-:W-:Y:S05]  /*1240*/  BSYNC B1 ;  /* 0x0000000000017941 */ /* 0x000fea0003800000 */
.L_x_20960:
[----:B0-----:R-:W-:Y:S01]  /*1250*/  VIADD R13, R3, 0x100 ;  /* 0x00000100030d7836 */ /* 0x001fe20000000000 */
[----:B------:R-:W-:Y:S04]  /*1260*/  BSSY B1, `(.L_x_20964) ;  /* 0x0000015000017945 */ /* 0x000fe80003800000 */
        /* <DEDUP_REMOVED lines=17> */
[----:B--2-4-:R-:W-:Y:S05]  /*1380*/  CALL.REL.NOINC `($__internal_54_$__cuda_sm20_dblrcp_rn_slowpath_v3) ;  /* 0x0000000800e87944 */ /* 0x014fea0003c00000 */
.L_x_20967:
[----:B------:R-:W-:Y:S05]  /*1390*/  BSYNC B2 ;  /* 0x0000000000027941 */ /* 0x000fea0003800000 */
.L_x_20966:
[----:B------:R0:W1:Y:S02]  /*13a0*/  F2I.F64.TRUNC R10, R14 ;  /* 0x0000000e000a7311 */ /* 0x000064000030d100 */
.L_x_20965:
[----:B------:R-:W-:Y:S05]  /*13b0*/  BSYNC B1 ;  /* 0x0000000000017941 */ /* 0x000fea0003800000 */
.L_x_20964:
        /* <DEDUP_REMOVED lines=20> */
.L_x_20971:
[----:B------:R-:W-:Y:S05]  /*1500*/  BSYNC B2 ;  /* 0x0000000000027941 */ /* 0x000fea0003800000 */
.L_x_20970:
[----:B------:R0:W1:Y:S02]  /*1510*/  F2I.F64.TRUNC R20, R14 ;  /* 0x0000000e00147311 */ /* 0x000064000030d100 */
.L_x_20969:
[----:B------:R-:W-:Y:S05]  /*1520*/  BSYNC B1 ;  /* 0x0000000000017941 */ /* 0x000fea0003800000 */
.L_x_20968:
[----:B------:R-:W-:Y:S01]  /*1530*/  IADD3 R13, R3, 0x200, RZ ;  /* 0x00000200030d7810 */ /* 0x000fe20007ffe0ff */
[----:B------:R-:W-:Y:S03]  /*1540*/  BSSY B1, `(.L_x_20972) ;  /* 0x0000015000017945 */ /* 0x000fe60003800000 */
        /* <DEDUP_REMOVED lines=18> */
.L_x_20975:
[----:B------:R-:W-:Y:S05]  /*1670*/  BSYNC B2 ;  /* 0x0000000000027941 */ /* 0x000fea0003800000 */
.L_x_20974:
[----:B------:R0:W1:Y:S02]  /*1680*/  F2I.F64.TRUNC R11, R14 ;  /* 0x0000000e000b7311 */ /* 0x000064000030d100 */
.L_x_20973:
[----:B------:R-:W-:Y:S05]  /*1690*/  BSYNC B1 ;  /* 0x0000000000017941 */ /* 0x000fea0003800000 */
.L_x_20972:
        /* <DEDUP_REMOVED lines=20> */
.L_x_20979:
[----:B------:R-:W-:Y:S05]  /*17e0*/  BSYNC B2 ;  /* 0x0000000000027941 */ /* 0x000fea0003800000 */
.L_x_20978:
[----:B------:R0:W1:Y:S02]  /*17f0*/  F2I.F64.TRUNC R4, R14 ;  /* 0x0000000e00047311 */ /* 0x000064000030d100 */
.L_x_20977:
[----:B------:R-:W-:Y:S05]  /*1800*/  BSYNC B1 ;  /* 0x0000000000017941 */ /* 0x000fea0003800000 */
.L_x_20976:
        /* <DEDUP_REMOVED lines=20> */
.L_x_20983:
[----:B------:R-:W-:Y:S05]  /*1950*/  BSYNC B2 ;  /* 0x0000000000027941 */ /* 0x000fea0003800000 */
.L_x_20982:
[----:B------:R0:W1:Y:S02]  /*1960*/  F2I.F64.TRUNC R5, R14 ;  /* 0x0000000e00057311 */ /* 0x000064000030d100 */
.L_x_20981:
[----:B------:R-:W-:Y:S05]  /*1970*/  BSYNC B1 ;  /* 0x0000000000017941 */ /* 0x000fea0003800000 */
.L_x_20980:
        /* <DEDUP_REMOVED lines=19> */
[----:B--2-4-:R-:W-:Y:S05]  /*1ab0*/  CALL.REL.NOINC `($__internal_54_$__cuda_sm20_dblrcp_rn_slowpath_v3) ;  /* 0x00000004001c7944 */ /* 0x014fea0003c00000 */
.L_x_20987:
[----:B------:R-:W-:Y:S05]  /*1ac0*/  BSYNC B2 ;  /* 0x0000000000027941 */ /* 0x000fea0003800000 */
.L_x_20986:
[----:B------:R0:W1:Y:S02]  /*1ad0*/  F2I.F64.TRUNC R2, R14 ;  /* 0x0000000e00027311 */ /* 0x000064000030d100 */
.L_x_20985:
[----:B------:R-:W-:Y:S05]  /*1ae0*/  BSYNC B1 ;  /* 0x0000000000017941 */ /* 0x000fea0003800000 */
.L_x_20984:
[----:B-----5:R-:W0:Y:S01]  /*1af0*/  @!P0 S2R R6, SR_TID.X ;  /* 0x0000000000068919 */ /* 0x020e220000002100 */
[----:B------:R-:W2:Y:S01]  /*1b00*/  @!P0 LDC.64 R12, c[0x0][0x220] ;  /* 0x00008800ff0c8b82 */ /* 0x000ea20000000a00 */
[----:B------:R-:W-:Y:S01]  /*1b10*/  @!P0 IMAD.MOV.U32 R3, RZ, RZ, R9 ;  /* 0x000000ffff038224 */ /* 0x000fe200078e0009 */
        /* <DEDUP_REMOVED lines=22> */
.L_x_20990:
[----:B------:R-:W-:-:S13]  /*1c80*/  ISETP.GE.AND P0, PT, R3, R0, PT ;  /* 0x000000000300720c */ /* 0x000fda0003f06270 */
[----:B------:R-:W-:Y:S05]  /*1c90*/  @P0 BRA `(.L_x_20992) ;  /* 0x0000000000380947 */ /* 0x000fea0003800000 */
[C---:B0-----:R-:W-:Y:S01]  /*1ca0*/  VIADD R6, R3.reuse, UR4 ;  /* 0x0000000403067c36 */ /* 0x041fe20008000000 */
[----:B------:R-:W-:Y:S01]  /*1cb0*/  ULDC.64 UR6, c[0x0][0x220] ;  /* 0x0000880000067ab9 */ /* 0x000fe20000000a00 */
[----:B------:R-:W-:-:S03]  /*1cc0*/  VIADD R3, R3, 0x80 ;  /* 0x0000008003037836 */ /* 0x000fc60000000000 */
[----:B------:R-:W-:-:S04]  /*1cd0*/  IADD3 R6, P0, R6, UR6, RZ ;  /* 0x0000000606067c10 */ /* 0x000fc8000ff1e0ff */
[----:B------:R-:W-:-:S05]  /*1ce0*/  IADD3.X R7, RZ, UR7, RZ, P0, !PT ;  /* 0x00000007ff077c10 */ /* 0x000fca00087fe4ff */
[----:B------:R1:W-:Y:S04]  /*1cf0*/  STG.E.U8 desc[UR8][R6.64], R20 ;  /* 0x0000001406007986 */ /* 0x0003e8000c101108 */
.L_x_20991:
[----:B------:R-:W-:-:S13]  /*1d00*/  ISETP.GE.AND P0, PT, R3, R0, PT ;  /* 0x000000000300720c */ /* 0x000fda0003f06270 */
[----:B------:R-:W-:Y:S05]  /*1d10*/  @P0 BRA `(.L_x_20993) ;  /* 0x00000000003c0947 */ /* 0x000fea0003800000 */
[C---:B01----:R-:W-:Y:S01]  /*1d20*/  VIADD R6, R3.reuse, UR4 ;  /* 0x0000000403067c36 */ /* 0x043fe20008000000 */
[----:B------:R-:W-:Y:S01]  /*1d30*/  ULDC.64 UR6, c[0x0][0x220] ;  /* 0x0000880000067ab9 */ /* 0x000fe20000000a00 */
[----:B------:R-:W-:-:S03]  /*1d40*/  VIADD R3, R3, 0x80 ;  /* 0x0000008003037836 */ /* 0x000fc60000000000 */
[----:B------:R-:W-:-:S05]  /*1d50*/  IADD3 R6, P0, R6, UR6, RZ ;  /* 0x0000000606067c10 */ /* 0x000fca000ff1e0ff */
[----:B------:R-:W-:-:S05]  /*1d60*/  IMAD.X R7, RZ, RZ, UR7, P0 ;  /* 0x00000007ff077e24 */ /* 0x000fca00080e06ff */
[----:B------:R1:W-:Y:S03]  /*1d70*/  STG.E.U8 desc[UR8][R6.64], R11 ;  /* 0x0000000b06007986 */ /* 0x0003e6000c101108 */
.L_x_20992:
        /* <DEDUP_REMOVED lines=9> */
.L_x_20993:
[----:B------:R-:W-:Y:S05]  /*1e10*/  BSYNC B1 ;  /* 0x0000000000017941 */ /* 0x000fea0003800000 */
.L_x_20989:
[----:B------:R-:W-:-:S13]  /*1e20*/  ISETP.GE.AND P0, PT, R3, R0, PT ;  /* 0x000000000300720c */ /* 0x000fda0003f06270 */
[----:B0---4-:R-:W0:Y:S01]  /*1e30*/  @!P0 LDC.64 R8, c[0x0][0x220] ;  /* 0x00008800ff088b82 */ /* 0x011e220000000a00 */
[C---:B-12---:R-:W-:Y:S02]  /*1e40*/  @!P0 VIADD R7, R3.reuse, UR4 ;  /* 0x0000000403078c36 */ /* 0x046fe40008000000 */
[----:B------:R-:W-:-:S03]  /*1e50*/  @!P0 VIADD R3, R3, 0x80 ;  /* 0x0000008003038836 */ /* 0x000fc60000000000 */
[----:B0-----:R-:W-:-:S05]  /*1e60*/  @!P0 IADD3 R6, P1, R7, R8, RZ ;  /* 0x0000000807068210 */ /* 0x001fca0007f3e0ff */
[----:B------:R-:W-:-:S05]  /*1e70*/  @!P0 IMAD.X R7, RZ, RZ, R9, P1 ;  /* 0x000000ffff078224 */ /* 0x000fca00008e0609 */
[----:B------:R2:W-:Y:S03]  /*1e80*/  @!P0 STG.E.U8 desc[UR8][R6.64], R5 ;  /* 0x0000000506008986 */ /* 0x0005e6000c101108 */
.L_x_20994:
[----:B------:R-:W-:Y:S05]  /*1e90*/  BSYNC B0 ;  /* 0x0000000000007941 */ /* 0x000fea0003800000 */
.L_x_20988:
[----:B------:R-:W-:Y:S05]  /*1ea0*/  WARPSYNC.ALL ;  /* 0x0000000000007948 */ /* 0x000fea0003800000 */
[----:B------:R-:W-:-:S13]  /*1eb0*/  ISETP.GE.AND P0, PT, R3, R0, PT ;  /* 0x000000000300720c */ /* 0x000fda0003f06270 */
[----:B------:R-:W-:Y:S05]  /*1ec0*/  @P0 EXIT ;  /* 0x000000000000094d */ /* 0x000fea0003800000 */
[----:B------:R-:W-:Y:S01]  /*1ed0*/  IADD3 R3, R3, UR4, RZ ;  /* 0x0000000403037c10 */ /* 0x000fe2000fffe0ff */
[----:B------:R-:W-:-:S03]  /*1ee0*/  ULDC.64 UR6, c[0x0][0x220] ;  /* 0x0000880000067ab9 */ /* 0x000fc60000000a00 */
[----:B------:R-:W-:-:S05]  /*1ef0*/  IADD3 R4, P0, R3, UR6, RZ ;  /* 0x0000000603047c10 */ /* 0x000fca000ff1e0ff */
[----:B--2---:R-:W-:-:S05]  /*1f00*/  IMAD.X R5, RZ, RZ, UR7, P0 ;  /* 0x00000007ff057e24 */ /* 0x004fca00080e06ff */
[----:B------:R-:W-:Y:S01]  /*1f10*/  STG.E.U8 desc[UR8][R4.64], R2 ;  /* 0x0000000204007986 */ /* 0x000fe2000c101108 */
[----:B------:R-:W-:Y:S05]  /*1f20*/  EXIT ;  /* 0x000000000000794d */ /* 0x000fea0003800000 */
        .weak           $__internal_54_$__cuda_sm20_dblrcp_rn_slowpath_v3
        .type           $__internal_54_$__cuda_sm20_dblrcp_rn_slowpath_v3,@function
        .size           $__internal_54_$__cuda_sm20_dblrcp_rn_slowpath_v3,(.L_x_71496 - $__internal_54_$__cuda_sm20_dblrcp_rn_slowpath_v3)
$__internal_54_$__cuda_sm20_dblrcp_rn_slowpath_v3:
        /* <DEDUP_REMOVED lines=24> */
.L_x_20998:
        /* <DEDUP_REMOVED lines=10> */
.L_x_20996:
[----:B------:R-:W-:Y:S01]  /*2150*/  LOP3.LUT R15, R13, 0x80000, RZ, 0xfc, !PT ;  /* 0x000800000d0f7812 */ /* 0x000fe200078efcff */
[----:B------:R-:W-:-:S07]  /*2160*/  IMAD.MOV.U32 R14, RZ, RZ, R12 ;  /* 0x000000ffff0e7224 */ /* 0x000fce00078e000c */
.L_x_20997:
[----:B------:R-:W-:Y:S05]  /*2170*/  BSYNC B0 ;  /* 0x0000000000007941 */ /* 0x000fea0003800000 */
.L_x_20995:
[----:B------:R-:W-:Y:S02]  /*2180*/  IMAD.MOV.U32 R12, RZ, RZ, R2 ;  /* 0x000000ffff0c7224 */ /* 0x000fe400078e0002 */
[----:B------:R-:W-:-:S04]  /*2190*/  IMAD.MOV.U32 R13, RZ, RZ, 0x0 ;  /* 0x00000000ff0d7424 */ /* 0x000fc800078e00ff */
[----:B------:R-:W-:Y:S05]  /*21a0*/  RET.REL.NODEC R12 `(_ZN2at6native29vectorized_elementwise_kernelILi4EZNS0_50_GLOBAL__N__2680c7bb_12_PowKernel_cu_140f0503_289629pow_tensor_scalar_kernel_implIaaEEvRNS_18TensorIteratorBaseET0_EUlaE1_St5arrayIPcLm2EEEEviS6_T1_) ;  /* 0xffffffdc0c947950 */ /* 0x000fea0003c3ffff */
.L_x_20999:
        /* <DEDUP_REMOVED lines=13> */
.L_x_71496:


//--------------------- .text._ZN2at6native29vectorized_elementwise_kernelILi8EZNS0_50_GLOBAL__N__2680c7bb_12_PowKernel_cu_140f0503_289629pow_tensor_scalar_kernel_implIaaEEvRNS_18TensorIteratorBaseET0_EUlaE1_St5arrayIPcLm2EEEEviS6_T1_ --------------------------
	.section	.text._ZN2at6native29vectorized_elementwise_kernelILi8EZNS0_50_GLOBAL__N__2680c7bb_12_PowKernel_cu_140f0503_289629pow_tensor_scalar_kernel_implIaaEEvRNS_18TensorIteratorBaseET0_EUlaE1_St5arrayIPcLm2EEEEviS6_T1_,"ax",@progbits
	.align	128
        .global         _ZN2at6native29vectorized_elementwise_kernelILi8EZNS0_50_GLOBAL__N__2680c7bb_12_PowKernel_cu_140f0503_289629pow_tensor_scalar_kernel_implIaaEEvRNS_18TensorIteratorBaseET0_EUlaE1_St5arrayIPcLm2EEEEviS6_T1_
        .type           _ZN2at6native29vectorized_elementwise_kernelILi8EZNS0_50_GLOBAL__N__2680c7bb_12_PowKernel_cu_140f0503_289629pow_tensor_scalar_kernel_implIaaEEvRNS_18TensorIteratorBaseET0_EUlaE1_St5arrayIPcLm2EEEEviS6_T1_,@function
        .size           _ZN2at6native29vectorized_elementwise_kernelILi8EZNS0_50_GLOBAL__N__2680c7bb_12_PowKernel_cu_140f0503_289629pow_tensor_scalar_kernel_implIaaEEvRNS_18TensorIteratorBaseET0_EUlaE1_St5arrayIPcLm2EEEEviS6_T1_,(.L_x_71497 - _ZN2at6native29vectorized_elementwise_kernelILi8EZNS0_50_GLOBAL__N__2680c7bb_12_PowKernel_cu_140f0503_289629pow_tensor_scalar_kernel_implIaaEEvRNS_18TensorIteratorBaseET0_EUlaE1_St5arrayIPcLm2EEEEviS6_T1_)
        .other          _ZN2at6native29vectorized_elementwise_kernelILi8EZNS0_50_GLOBAL__N__2680c7bb_12_PowKernel_cu_140f0503_289629pow_tensor_scalar_kernel_implIaaEEvRNS_18TensorIteratorBaseET0_EUlaE1_St5arrayIPcLm2EEEEviS6_T1_,@"STO_CUDA_ENTRY STV_DEFAULT"
_ZN2at6native29vectorized_elementwise_kernelILi8EZNS0_50_GLOBAL__N__2680c7bb_12_PowKernel_cu_140f0503_289629pow_tensor_scalar_kernel_implIaaEEvRNS_18TensorIteratorBaseET0_EUlaE1_St5arrayIPcLm2EEEEviS6_T1_:
.text._ZN2at6native29vectorized_elementwise_kernelILi8EZNS0_50_GLOBAL__N__2680c7bb_12_PowKernel_cu_140f0503_289629pow_tensor_scalar_kernel_implIaaEEvRNS_18TensorIteratorBaseET0_EUlaE1_St5arrayIPcLm2EEEEviS6_T1_:
        /* <DEDUP_REMOVED lines=32> */
[----:B------:R-:W-:Y:S05]  /*0200*/  CALL.REL.NOINC `($__internal_55_$__cuda_sm20_dblrcp_rn_slowpath_v3) ;  /* 0x0000001c00747944 */ /* 0x000fea0003c00000 */
.L_x_21002:
[----:B------:R-:W-:Y:S05]  /*0210*/  BSYNC B1 ;  /* 0x0000000000017941 */ /* 0x000fea0003800000 */
.L_x_21001:
[----:B------:R-:W-:Y:S01]  /*0220*/  PRMT R0, R4, 0x9910, RZ ;  /* 0x0000991004007816 */ /* 0x000fe200000000ff */
[----:B------:R-:W-:Y:S03]  /*0230*/  BSSY B1, `(.L_x_21003) ;  /* 0x0000014000017945 */ /* 0x000fe60003800000 */
[----:B------:R-:W-:-:S04]  /*0240*/  SHF.R.S32.HI R0, RZ, 0x8, R0 ;  /* 0x00000008ff007819 */ /* 0x000fc80000011400 */
[----:B------:R-:W-:Y:S02]  /*0250*/  PRMT R12, R0, 0x9910, RZ ;  /* 0x00009910000c7816 */ /* 0x000fe400000000ff */
[----:B------:R-:W-:-:S03]  /*0260*/  PRMT R0, R4, 0x7632, R0 ;  /* 0x0000763204007816 */ /* 0x000fc60000000000 */
        /* <DEDUP_REMOVED lines=15> */
[----:B------:R-:W-:Y:S05]  /*0360*/  CALL.REL.NOINC `($__internal_55_$__cuda_sm20_dblrcp_rn_slowpath_v3) ;  /* 0x0000001c001c7944 */ /* 0x000fea0003c00000 */
.L_x_21004:
[----:B------:R-:W-:Y:S05]  /*0370*/  BSYNC B1 ;  /* 0x0000000000017941 */ /* 0x000fea0003800000 */
.L_x_21003:
        /* <DEDUP_REMOVED lines=18> */
.L_x_21006:
[----:B------:R-:W-:Y:S05]  /*04a0*/  BSYNC B1 ;  /* 0x0000000000017941 */ /* 0x000fea0003800000 */
.L_x_21005:
[----:B------:R-:W-:Y:S01]  /*04b0*/  PRMT R2, R4, 0xbb32, RZ ;  /* 0x0000bb3204027816 */ /* 0x000fe200000000ff */
[----:B------:R-:W-:Y:S03]  /*04c0*/  BSSY B1, `(.L_x_21007) ;  /* 0x0000013000017945 */ /* 0x000fe60003800000 */
[----:B------:R-:W-:-:S04]  /*04d0*/  SHF.R.S32.HI R2, RZ, 0x8, R2 ;  /* 0x00000008ff027819 */ /* 0x000fc80000011402 */
[----:B------:R-:W-:-:S05]  /*04e0*/  PRMT R12, R2, 0x9910, RZ ;  /* 0x00009910020c7816 */ /* 0x000fca00000000ff */
        /* <DEDUP_REMOVED lines=15> */
[----:B------:R-:W-:Y:S05]  /*05e0*/  CALL.REL.NOINC `($__internal_55_$__cuda_sm20_dblrcp_rn_slowpath_v3) ;  /* 0x00000018007c7944 */ /* 0x000fea0003c00000 */
.L_x_21008:
[----:B------:R-:W-:Y:S05]  /*05f0*/  BSYNC B1 ;  /* 0x0000000000017941 */ /* 0x000fea0003800000 */
.L_x_21007:
        /* <DEDUP_REMOVED lines=18> */
.L_x_21010:
[----:B------:R-:W-:Y:S05]  /*0720*/  BSYNC B1 ;  /* 0x0000000000017941 */ /* 0x000fea0003800000 */
.L_x_21009:
[C---:B------:R-:W-:Y:S01]  /*0730*/  PRMT R2, R5.reuse, 0x9910, RZ ;  /* 0x0000991005027816 */ /* 0x040fe200000000ff */
[----:B------:R-:W-:Y:S01]  /*0740*/  F2I.F64.TRUNC R4, R14 ;  /* 0x0000000e00047311 */ /* 0x000fe2000030d100 */
[----:B------:R-:W-:Y:S01]  /*0750*/  BSSY B1, `(.L_x_21011) ;  /* 0x0000013000017945 */ /* 0x000fe20003800000 */
[----:B------:R-:W-:Y:S02]  /*0760*/  PRMT R9, R5, 0x7632, R9 ;  /* 0x0000763205097816 */ /* 0x000fe40000000009 */
        /* <DEDUP_REMOVED lines=17> */
.L_x_21012:
[----:B------:R-:W-:Y:S05]  /*0880*/  BSYNC B1 ;  /* 0x0000000000017941 */ /* 0x000fea0003800000 */
.L_x_21011:
        /* <DEDUP_REMOVED lines=18> */
.L_x_21014:
[----:B------:R-:W-:Y:S05]  /*09b0*/  BSYNC B1 ;  /* 0x0000000000017941 */ /* 0x000fea0003800000 */
.L_x_21013:
[----:B------:R-:W-:Y:S01]  /*09c0*/  PRMT R2, R5, 0xbb32, RZ ;  /* 0x0000bb3205027816 */ /* 0x000fe200000000ff */
[----:B------:R-:W-:Y:S01]  /*09d0*/  BSSY B1, `(.L_x_21015) ;  /* 0x0000013000017945 */ /* 0x000fe20003800000 */
[----:B------:R-:W-:Y:S02]  /*09e0*/  F2I.F64.TRUNC R5, R14 ;  /* 0x0000000e00057311 */ /* 0x000fe4000030d100 */
        /* <DEDUP_REMOVED lines=17> */
.L_x_21016:
[----:B------:R-:W-:Y:S05]  /*0b00*/  BSYNC B1 ;  /* 0x0000000000017941 */ /* 0x000fea0003800000 */
.L_x_21015:
[----:B------:R-:W0:Y:S01]  /*0b10*/  F2I.F64.TRUNC R14, R14 ;  /* 0x0000000e000e7311 */ /* 0x000e22000030d100 */
        /* <DEDUP_REMOVED lines=8> */
[----:B------:R-:W-:-:S02]  /*0ba0*/  PRMT R4, R9, 0x7604, R4 ;  /* 0x0000760409047816 */ /* 0x000fc40000000004 */
[----:B------:R-:W-:Y:S01]  /*0bb0*/  PRMT R8, R7, 0x7604, R8 ;  /* 0x0000760407087816 */ /* 0x000fe20000000008 */
[----:B------:R-:W-:Y:S01]  /*0bc0*/  IMAD.U32 R3, RZ, RZ, UR6 ;  /* 0x00000006ff037e24 */ /* 0x000fe2000f8e00ff */
[----:B------:R-:W-:Y:S02]  /*0bd0*/  PRMT R11, R0, 0x7604, R11 ;  /* 0x00007604000b7816 */ /* 0x000fe4000000000b */
[----:B0-----:R-:W-:Y:S01]  /*0be0*/  PRMT R5, R14, 0x7604, R5 ;  /* 0x000076040e057816 */ /* 0x001fe20000000005 */
[----:B------:R-:W-:Y:S01]  /*0bf0*/  IMAD.WIDE R6, R6, 0x8, R2 ;  /* 0x0000000806067825 */ /* 0x000fe200078e0202 */
[----:B------:R-:W-:Y:S02]  /*0c00*/  PRMT R8, R11, 0x5410, R8 ;  /* 0x000054100b087816 */ /* 0x000fe40000000008 */
[----:B------:R-:W-:-:S05]  /*0c10*/  PRMT R9, R4, 0x5410, R5 ;  /* 0x0000541004097816 */ /* 0x000fca0000000005 */
[----:B------:R-:W-:Y:S01]  /*0c20*/  STG.E.64 desc[UR8][R6.64], R8 ;  /* 0x0000000806007986 */ /* 0x000fe2000c101b08 */
[----:B------:R-:W-:Y:S05]  /*0c30*/  EXIT ;  /* 0x000000000000794d */ /* 0x000fea0003800000 */
.L_x_21000:
        /* <DEDUP_REMOVED lines=25> */
[C---:B------:R-:W-:Y:S01]  /*0dd0*/  @!P3 VIADD R11, R6.reuse, UR4 ;  /* 0x00000004060bbc36 */ /* 0x040fe20008000000 */
        /* <DEDUP_REMOVED lines=9> */
[C---:B------:R-:W-:Y:S01]  /*0e70*/  @!P5 VIADD R21, R6.reuse, UR4 ;  /* 0x000000040615dc36 */ /* 0x040fe20008000000 */
[----:B------:R-:W4:Y:S01]  /*0e80*/  @!P5 LDC.64 R12, c[0x0][0x228] ;  /* 0x00008a00ff0cdb82 */ /* 0x000f220000000a00 */
[----:B------:R-:W-:-:S05]  /*0e90*/  @!P5 VIADD R6, R6, 0x80 ;  /* 0x000000800606d836 */ /* 0x000fca0000000000 */
[----:B------:R-:W-:Y:S01]  /*0ea0*/  ISETP.GE.AND P6, PT, R6, R3, PT ;  /* 0x000000030600720c */ /* 0x000fe20003fc6270 */
[----:B------:R-:W-:-:S06]  /*0eb0*/  IMAD.MOV.U32 R9, RZ, RZ, RZ ;  /* 0x000000ffff097224 */ /* 0x000fcc00078e00ff */
[----:B------:R0:W5:Y:S06]  /*0ec0*/  @!P1 LDG.E.S8 R9, desc[UR8][R24.64] ;  /* 0x0000000818099981 */ /* 0x00016c000c1e1300 */
[----:B-1----:R-:W1:Y:S01]  /*0ed0*/  @!P6 LDC.64 R14, c[0x0][0x228] ;  /* 0x00008a00ff0eeb82 */ /* 0x002e620000000a00 */
[----:B--2---:R-:W-:-:S05]  /*0ee0*/  @!P2 IADD3 R22, P1, R29, R22, RZ ;  /* 0x000000161d16a210 */ /* 0x004fca0007f3e0ff */
[----:B------:R-:W-:Y:S01]  /*0ef0*/  @!P2 IMAD.X R23, RZ, RZ, R23, P1 ;  /* 0x000000ffff17a224 */ /* 0x000fe200008e0617 */
[----:B0-----:R-:W-:Y:S01]  /*0f00*/  @!P3 IADD3 R18, P1, R11, R18, RZ ;  /* 0x000000120b12b210 */ /* 0x001fe20007f3e0ff */
[----:B------:R-:W-:Y:S01]  /*0f10*/  IMAD.MOV.U32 R20, RZ, RZ, RZ ;  /* 0x000000ffff147224 */ /* 0x000fe200078e00ff */
[----:B------:R-:W-:Y:S01]  /*0f20*/  CS2R R10, SRZ ;  /* 0x00000000000a7805 */ /* 0x000fe2000001ff00 */
[----:B------:R-:W-:Y:S02]  /*0f30*/  @!P6 VIADD R25, R6, UR4 ;  /* 0x000000040619ec36 */ /* 0x000fe40008000000 */
[----:B------:R-:W-:Y:S01]  /*0f40*/  @!P3 IMAD.X R19, RZ, RZ, R19, P1 ;  /* 0x000000ffff13b224 */ /* 0x000fe200008e0613 */
[----:B------:R-:W-:Y:S01]  /*0f50*/  PRMT R2, RZ, 0x7610, R2 ;  /* 0x00007610ff027816 */ /* 0x000fe20000000002 */
[----:B------:R-:W5:Y:S01]  /*0f60*/  @!P2 LDG.E.S8 R20, desc[UR8][R22.64] ;  /* 0x000000081614a981 */ /* 0x000f62000c1e1300 */
[----:B---3--:R-:W-:Y:S02]  /*0f70*/  @!P4 IADD3 R16, P2, R27, R16, RZ ;  /* 0x000000101b10c210 */ /* 0x008fe40007f5e0ff */
[----:B----4-:R-:W-:Y:S01]  /*0f80*/  @!P5 IADD3 R12, P1, R21, R12, RZ ;  /* 0x0000000c150cd210 */ /* 0x010fe20007f3e0ff */
[----:B------:R-:W5:Y:S04]  /*0f90*/  @!P3 LDG.E.S8 R11, desc[UR8][R18.64] ;  /* 0x00000008120bb981 */ /* 0x000f68000c1e1300 */
[----:B------:R0:W5:Y:S01]  /*0fa0*/  @!P0 LDG.E.U8 R2, desc[UR8][R4.64] ;  /* 0x0000000804028981 */ /* 0x000162000c1e1100 */
[----:B-1----:R-:W-:Y:S01]  /*0fb0*/  @!P6 IADD3 R14, P3, R25, R14, RZ ;  /* 0x0000000e190ee210 */ /* 0x002fe20007f7e0ff */
[----:B------:R-:W-:-:S02]  /*0fc0*/  @!P4 IMAD.X R17, RZ, RZ, R17, P2 ;  /* 0x000000ffff11c224 */ /* 0x000fc400010e0611 */
[----:B------:R-:W-:Y:S02]  /*0fd0*/  @!P5 IMAD.X R13, RZ, RZ, R13, P1 ;  /* 0x000000ffff0dd224 */ /* 0x000fe400008e060d */
[----:B------:R-:W-:Y:S01]  /*0fe0*/  @!P6 IMAD.X R15, RZ, RZ, R15, P3 ;  /* 0x000000ffff0fe224 */ /* 0x000fe200018e060f */
[----:B------:R1:W5:Y:S01]  /*0ff0*/  @!P4 LDG.E.S8 R10, desc[UR8][R16.64] ;  /* 0x00000008100ac981 */ /* 0x000362000c1e1300 */
[----:B0-----:R-:W-:-:S06]  /*1000*/  CS2R R4, SRZ ;  /* 0x0000000000047805 */ /* 0x001fcc000001ff00 */
[----:B------:R1:W5:Y:S04]  /*1010*/  @!P5 LDG.E.S8 R4, desc[UR8][R12.64] ;  /* 0x000000080c04d981 */ /* 0x000368000c1e1300 */
[----:B------:R1:W5:Y:S01]  /*1020*/  @!P6 LDG.E.S8 R5, desc[UR8][R14.64] ;  /* 0x000000080e05e981 */ /* 0x000362000c1e1300 */
[----:B------:R-:W-:Y:S04]  /*1030*/  BSSY B1, `(.L_x_21017) ;  /* 0x0000015000017945 */ /* 0x000fe80003800000 */
[----:B------:R-:W-:Y:S05]  /*1040*/  @P0 BRA `(.L_x_21018) ;  /* 0x00000000004c0947 */ /* 0x000fea0003800000 */
[----:B-1---5:R-:W-:Y:S01]  /*1050*/  PRMT R12, R2, 0x8880, RZ ;  /* 0x00008880020c7816 */ /* 0x022fe200000000ff */
        /* <DEDUP_REMOVED lines=16> */
.L_x_21020:
[----:B------:R-:W-:Y:S05]  /*1160*/  BSYNC B2 ;  /* 0x0000000000027941 */ /* 0x000fea0003800000 */
.L_x_21019:
[----:B------:R0:W2:Y:S02]  /*1170*/  F2I.F64.TRUNC R6, R14 ;  /* 0x0000000e00067311 */ /* 0x0000a4000030d100 */
.L_x_21018:
[----:B------:R-:W-:Y:S05]  /*1180*/  BSYNC B1 ;  /* 0x0000000000017941 */ /* 0x000fea0003800000 */
.L_x_21017:
[----:B------:R-:W-:Y:S01]  /*1190*/  VIADD R8, R0, 0x80 ;  /* 0x0000008000087836 */ /* 0x000fe20000000000 */
[----:B------:R-:W-:Y:S04]  /*11a0*/  BSSY B1, `(.L_x_21021) ;  /* 0x0000015000017945 */ /* 0x000fe80003800000 */
[----:B------:R-:W-:-:S13]  /*11b0*/  ISETP.GE.AND P1, PT, R8, R3, PT ;  /* 0x000000030800720c */ /* 0x000fda0003f26270 */
[----:B------:R-:W-:Y:S05]  /*11c0*/  @P1 BRA `(.L_x_21022) ;  /* 0x0000000000481947 */ /* 0x000fea0003800000 */
[----:B-1---5:R-:W-:Y:S01]  /*11d0*/  IMAD R12, R7, R7, RZ ;  /* 0x00000007070c7224 */ /* 0x022fe200078e02ff */
        /* <DEDUP_REMOVED lines=14> */
[----:B--2---:R-:W-:Y:S05]  /*12c0*/  CALL.REL.NOINC `($__internal_55_$__cuda_sm20_dblrcp_rn_slowpath_v3) ;  /* 0x0000000c00447944 */ /* 0x004fea0003c00000 */
.L_x_21024:
[----:B------:R-:W-:Y:S05]  /*12d0*/  BSYNC B2 ;  /* 0x0000000000027941 */ /* 0x000fea0003800000 */
.L_x_21023:
[----:B------:R3:W4:Y:S02]  /*12e0*/  F2I.F64.TRUNC R7, R14 ;  /* 0x0000000e00077311 */ /* 0x000724000030d100 */
.L_x_21022:
[----:B------:R-:W-:Y:S05]  /*12f0*/  BSYNC B1 ;  /* 0x0000000000017941 */ /* 0x000fea0003800000 */
.L_x_21021:
[----:B-----5:R-:W-:Y:S01]  /*1300*/  VIADD R2, R0, 0x100 ;  /* 0x0000010000027836 */ /* 0x020fe20000000000 */
[----:B------:R-:W-:Y:S04]  /*1310*/  BSSY B1, `(.L_x_21025) ;  /* 0x0000015000017945 */ /* 0x000fe80003800000 */
[----:B------:R-:W-:-:S13]  /*1320*/  ISETP.GE.AND P1, PT, R2, R3, PT ;  /* 0x000000030200720c */ /* 0x000fda0003f26270 */
[----:B------:R-:W-:Y:S05]  /*1330*/  @P1 BRA `(.L_x_21026) ;  /* 0x0000000000481947 */ /* 0x000fea0003800000 */
[----:B-1----:R-:W-:Y:S01]  /*1340*/  IMAD R12, R9, R9, RZ ;  /* 0x00000009090c7224 */ /* 0x002fe200078e02ff */
[----:B------:R-:W-:Y:S05]  /*1350*/  BSSY B2, `(.L_x_21027) ;  /* 0x000000f000027945 */ /* 0x000fea0003800000 */
[----:B------:R-:W0:Y:S08]  /*1360*/  I2F.F64 R12, R12 ;  /* 0x0000000c000c7312 */ /* 0x000e300000201c00 */
[----:B0--3--:R-:W0:Y:S01]  /*1370*/  MUFU.RCP64H R15, R13 ;  /* 0x0000000d000f7308 */ /* 0x009e220000001800 */
        /* <DEDUP_REMOVED lines=11> */
[----:B--2-4-:R-:W-:Y:S05]  /*1430*/  CALL.REL.NOINC `($__internal_55_$__cuda_sm20_dblrcp_rn_slowpath_v3) ;  /* 0x0000000800e87944 */ /* 0x014fea0003c00000 */
.L_x_21028:
[----:B------:R-:W-:Y:S05]  /*1440*/  BSYNC B2 ;  /* 0x0000000000027941 */ /* 0x000fea0003800000 */
.L_x_21027:
[----:B------:R0:W1:Y:S02]  /*1450*/  F2I.F64.TRUNC R9, R14 ;  /* 0x0000000e00097311 */ /* 0x000064000030d100 */
.L_x_21026:
[----:B------:R-:W-:Y:S05]  /*1460*/  BSYNC B1 ;  /* 0x0000000000017941 */ /* 0x000fea0003800000 */
.L_x_21025:
[----:B------:R-:W-:Y:S01]  /*1470*/  VIADD R2, R0, 0x180 ;  /* 0x0000018000027836 */ /* 0x000fe20000000000 */
        /* <DEDUP_REMOVED lines=19> */
.L_x_21032:
[----:B------:R-:W-:Y:S05]  /*15b0*/  BSYNC B2 ;  /* 0x0000000000027941 */ /* 0x000fea0003800000 */
.L_x_21031:
[----:B------:R0:W1:Y:S02]  /*15c0*/  F2I.F64.TRUNC R20, R14 ;  /* 0x0000000e00147311 */ /* 0x000064000030d100 */
.L_x_21030:
[----:B------:R-:W-:Y:S05]  /*15d0*/  BSYNC B1 ;  /* 0x0000000000017941 */ /* 0x000fea0003800000 */
.L_x_21029:
        /* <DEDUP_REMOVED lines=20> */
.L_x_21036:
[----:B------:R-:W-:Y:S05]  /*1720*/  BSYNC B2 ;  /* 0x0000000000027941 */ /* 0x000fea0003800000 */
.L_x_21035:
[----:B------:R0:W1:Y:S02]  /*1730*/  F2I.F64.TRUNC R11, R14 ;  /* 0x0000000e000b7311 */ /* 0x000064000030d100 */
.L_x_21034:
[----:B------:R-:W-:Y:S05]  /*1740*/  BSYNC B1 ;  /* 0x0000000000017941 */ /* 0x000fea0003800000 */
.L_x_21033:
        /* <DEDUP_REMOVED lines=20> */
.L_x_21040:
[----:B------:R-:W-:Y:S05]  /*1890*/  BSYNC B2 ;  /* 0x0000000000027941 */ /* 0x000fea0003800000 */
.L_x_21039:
[----:B------:R0:W1:Y:S02]  /*18a0*/  F2I.F64.TRUNC R10, R14 ;  /* 0x0000000e000a7311 */ /* 0x000064000030d100 */
.L_x_21038:
[----:B------:R-:W-:Y:S05]  /*18b0*/  BSYNC B1 ;  /* 0x0000000000017941 */ /* 0x000fea0003800000 */
.L_x_21037:
        /* <DEDUP_REMOVED lines=20> */
.L_x_21044:
[----:B------:R-:W-:Y:S05]  /*1a00*/  BSYNC B2 ;  /* 0x0000000000027941 */ /* 0x000fea0003800000 */
.L_x_21043:
[----:B------:R0:W1:Y:S02]  /*1a10*/  F2I.F64.TRUNC R4, R14 ;  /* 0x0000000e00047311 */ /* 0x000064000030d100 */
.L_x_21042:
[----:B------:R-:W-:Y:S05]  /*1a20*/  BSYNC B1 ;  /* 0x0000000000017941 */ /* 0x000fea0003800000 */
.L_x_21041:
        /* <DEDUP_REMOVED lines=20> */
.L_x_21048:
[----:B------:R-:W-:Y:S05]  /*1b70*/  BSYNC B2 ;  /* 0x0000000000027941 */ /* 0x000fea0003800000 */
.L_x_21047:
[----:B------:R0:W1:Y:S02]  /*1b80*/  F2I.F64.TRUNC R2, R14 ;  /* 0x0000000e00027311 */ /* 0x000064000030d100 */
.L_x_21046:
[----:B------:R-:W-:Y:S05]  /*1b90*/  BSYNC B1 ;  /* 0x0000000000017941 */ /* 0x000fea0003800000 */
.L_x_21045:
[----:B------:R-:W5:Y:S01]  /*1ba0*/  @!P0 S2R R5, SR_TID.X ;  /* 0x0000000000058919 */ /* 0x000f620000002100 */
[----:B-1----:R-:W1:Y:S01]  /*1bb0*/  @!P0 LDC.64 R12, c[0x0][0x220] ;  /* 0x00008800ff0c8b82 */ /* 0x002e620000000a00 */
[----:B------:R-:W-:Y:S01]  /*1bc0*/  @!P0 IMAD.MOV.U32 R0, RZ, RZ, R8 ;  /* 0x000000ffff008224 */ /* 0x000fe200078e0008 */
[----:B------:R-:W-:Y:S04]  /*1bd0*/  BSSY B0, `(.L_x_21049) ;  /* 0x0000037000007945 */ /* 0x000fe80003800000 */
[----:B------:R-:W-:Y:S01]  /*1be0*/  BSSY B1, `(.L_x_21050) ;  /* 0x000002e000017945 */ /* 0x000fe20003800000 */
[----:B-----5:R-:W-:-:S05]  /*1bf0*/  @!P0 VIADD R5, R5, UR4 ;  /* 0x0000000405058c36 */ /* 0x020fca0008000000 */
[----:B-1----:R-:W-:-:S05]  /*1c00*/  @!P0 IADD3 R12, P1, R5, R12, RZ ;  /* 0x0000000c050c8210 */ /* 0x002fca0007f3e0ff */
[----:B------:R-:W-:-:S05]  /*1c10*/  @!P0 IMAD.X R13, RZ, RZ, R13, P1 ;  /* 0x000000ffff0d8224 */ /* 0x000fca00008e060d */
[----:B--2---:R1:W-:Y:S01]  /*1c20*/  @!P0 STG.E.U8 desc[UR8][R12.64], R6 ;  /* 0x000000060c008986 */ /* 0x0043e2000c101108 */
[----:B------:R-:W-:-:S13]  /*1c30*/  ISETP.GE.AND P0, PT, R0, R3, PT ;  /* 0x000000030000720c */ /* 0x000fda0003f06270 */
[----:B-1----:R-:W-:Y:S05]  /*1c40*/  @P0 BRA `(.L_x_21051) ;  /* 0x0000000000380947 */ /* 0x002fea0003800000 */
        /* <DEDUP_REMOVED lines=8> */
[C---:B------:R-:W-:Y:S01]  /*1cd0*/  VIADD R6, R0.reuse, UR4 ;  /* 0x0000000400067c36 */ /* 0x040fe20008000000 */
[----:B------:R-:W-:Y:S01]  /*1ce0*/  ULDC.64 UR6, c[0x0][0x220] ;  /* 0x0000880000067ab9 */ /* 0x000fe20000000a00 */
[----:B------:R-:W-:-:S03]  /*1cf0*/  VIADD R0, R0, 0x80 ;  /* 0x0000008000007836 */ /* 0x000fc60000000000 */
[----:B------:R-:W-:-:S05]  /*1d00*/  IADD3 R6, P0, R6, UR6, RZ ;  /* 0x0000000606067c10 */ /* 0x000fca000ff1e0ff */
[----:B-1----:R-:W-:-:S05]  /*1d10*/  IMAD.X R7, RZ, RZ, UR7, P0 ;  /* 0x00000007ff077e24 */ /* 0x002fca00080e06ff */
[----:B------:R1:W-:Y:S03]  /*1d20*/  STG.E.U8 desc[UR8][R6.64], R9 ;  /* 0x0000000906007986 */ /* 0x0003e6000c101108 */
.L_x_21051:
[----:B------:R-:W-:-:S13]  /*1d30*/  ISETP.GE.AND P0, PT, R0, R3, PT ;  /* 0x000000030000720c */ /* 0x000fda0003f06270 */
[----:B------:R-:W-:Y:S05]  /*1d40*/  @P0 BRA `(.L_x_21053) ;  /* 0x0000000000380947 */ /* 0x000fea0003800000 */
[C---:B-1----:R-:W-:Y:S01]  /*1d50*/  VIADD R6, R0.reuse, UR4 ;  /* 0x0000000400067c36 */ /* 0x042fe20008000000 */
[----:B------:R-:W-:Y:S01]  /*1d60*/  ULDC.64 UR6, c[0x0][0x220] ;  /* 0x0000880000067ab9 */ /* 0x000fe20000000a00 */
[----:B------:R-:W-:-:S03]  /*1d70*/  VIADD R0, R0, 0x80 ;  /* 0x0000008000007836 */ /* 0x000fc60000000000 */
[----:B------:R-:W-:-:S05]  /*1d80*/  IADD3 R6, P0, R6, UR6, RZ ;  /* 0x0000000606067c10 */ /* 0x000fca000ff1e0ff */
[----:B----4-:R-:W-:-:S05]  /*1d90*/  IMAD.X R7, RZ, RZ, UR7, P0 ;  /* 0x00000007ff077e24 */ /* 0x010fca00080e06ff */
[----:B------:R2:W-:Y:S03]  /*1da0*/  STG.E.U8 desc[UR8][R6.64], R20 ;  /* 0x0000001406007986 */ /* 0x0005e6000c101108 */
.L_x_21052:
[----:B------:R-:W-:-:S13]  /*1db0*/  ISETP.GE.AND P0, PT, R0, R3, PT ;  /* 0x000000030000720c */ /* 0x000fda0003f06270 */
[----:B------:R-:W-:Y:S05]  /*1dc0*/  @P0 BRA `(.L_x_21054) ;  /* 0x00000000003c0947 */ /* 0x000fea0003800000 */
[C---:B--2---:R-:W-:Y:S01]  /*1dd0*/  VIADD R6, R0.reuse, UR4 ;  /* 0x0000000400067c36 */ /* 0x044fe20008000000 */
[----:B------:R-:W-:Y:S01]  /*1de0*/  ULDC.64 UR6, c[0x0][0x220] ;  /* 0x0000880000067ab9 */ /* 0x000fe20000000a00 */
[----:B------:R-:W-:-:S03]  /*1df0*/  VIADD R0, R0, 0x80 ;  /* 0x0000008000007836 */ /* 0x000fc60000000000 */
[----:B------:R-:W-:-:S05]  /*1e00*/  IADD3 R6, P0, R6, UR6, RZ ;  /* 0x0000000606067c10 */ /* 0x000fca000ff1e0ff */
[----:B-1----:R-:W-:-:S05]  /*1e10*/  IMAD.X R7, RZ, RZ, UR7, P0 ;  /* 0x00000007ff077e24 */ /* 0x002fca00080e06ff */
[----:B------:R2:W-:Y:S03]  /*1e20*/  STG.E.U8 desc[UR8][R6.64], R11 ;  /* 0x0000000b06007986 */ /* 0x0005e6000c101108 */
.L_x_21053:
[----:B------:R-:W-:-:S13]  /*1e30*/  ISETP.GE.AND P0, PT, R0, R3, PT ;  /* 0x000000030000720c */ /* 0x000fda0003f06270 */
[----:B------:R-:W-:Y:S05]  /*1e40*/  @P0 BREAK B1 ;  /* 0x0000000000010942 */ /* 0x000fea0003800000 */
[----:B------:R-:W-:Y:S05]  /*1e50*/  @P0 BRA `(.L_x_21055) ;  /* 0x0000000000380947 */ /* 0x000fea0003800000 */
[C---:B-12---:R-:W-:Y:S01]  /*1e60*/  VIADD R6, R0.reuse, UR4 ;  /* 0x0000000400067c36 */ /* 0x046fe20008000000 */
[----:B------:R-:W-:Y:S01]  /*1e70*/  ULDC.64 UR6, c[0x0][0x220] ;  /* 0x0000880000067ab9 */ /* 0x000fe20000000a00 */
[----:B------:R-:W-:-:S03]  /*1e80*/  VIADD R0, R0, 0x80 ;  /* 0x0000008000007836 */ /* 0x000fc60000000000 */
[----:B------:R-:W-:-:S05]  /*1e90*/  IADD3 R6, P0, R6, UR6, RZ ;  /* 0x0000000606067c10 */ /* 0x000fca000ff1e0ff */
[----:B----4-:R-:W-:-:S05]  /*1ea0*/  IMAD.X R7, RZ, RZ, UR7, P0 ;  /* 0x00000007ff077e24 */ /* 0x010fca00080e06ff */
[----:B------:R4:W-:Y:S03]  /*1eb0*/  STG.E.U8 desc[UR8][R6.64], R10 ;  /* 0x0000000a06007986 */ /* 0x0009e6000c101108 */
.L_x_21054:
[----:B------:R-:W-:Y:S05]  /*1ec0*/  BSYNC B1 ;  /* 0x0000000000017941 */ /* 0x000fea0003800000 */
.L_x_21050:
[----:B------:R-:W-:-:S13]  /*1ed0*/  ISETP.GE.AND P0, PT, R0, R3, PT ;  /* 0x000000030000720c */ /* 0x000fda0003f06270 */
[----:B------:R-:W5:Y:S01]  /*1ee0*/  @!P0 LDC.64 R8, c[0x0][0x220] ;  /* 0x00008800ff088b82 */ /* 0x000f620000000a00 */
[C---:B-12-4-:R-:W-:Y:S02]  /*1ef0*/  @!P0 VIADD R7, R0.reuse, UR4 ;  /* 0x0000000400078c36 */ /* 0x056fe40008000000 */
[----:B------:R-:W-:-:S03]  /*1f00*/  @!P0 VIADD R0, R0, 0x80 ;  /* 0x0000008000008836 */ /* 0x000fc60000000000 */
[----:B-----5:R-:W-:-:S05]  /*1f10*/  @!P0 IADD3 R6, P1, R7, R8, RZ ;  /* 0x0000000807068210 */ /* 0x020fca0007f3e0ff */
[----:B------:R-:W-:-:S05]  /*1f20*/  @!P0 IMAD.X R7, RZ, RZ, R9, P1 ;  /* 0x000000ffff078224 */ /* 0x000fca00008e0609 */
[----:B------:R1:W-:Y:S03]  /*1f30*/  @!P0 STG.E.U8 desc[UR8][R6.64], R4 ;  /* 0x0000000406008986 */ /* 0x0003e6000c101108 */
.L_x_21055:
[----:B------:R-:W-:Y:S05]  /*1f40*/  BSYNC B0 ;  /* 0x0000000000007941 */ /* 0x000fea0003800000 */
.L_x_21049:
[----:B------:R-:W-:Y:S05]  /*1f50*/  WARPSYNC.ALL ;  /* 0x0000000000007948 */ /* 0x000fea0003800000 */
[----:B------:R-:W-:-:S13]  /*1f60*/  ISETP.GE.AND P0, PT, R0, R3, PT ;  /* 0x000000030000720c */ /* 0x000fda0003f06270 */
[----:B------:R-:W-:Y:S05]  /*1f70*/  @P0 EXIT ;  /* 0x000000000000094d */ /* 0x000fea0003800000 */
[----:B------:R-:W-:Y:S01]  /*1f80*/  VIADD R0, R0, UR4 ;  /* 0x0000000400007c36 */ /* 0x000fe20008000000 */
[----:B------:R-:W-:-:S04]  /*1f90*/  ULDC.64 UR6, c[0x0][0x220] ;  /* 0x0000880000067ab9 */ /* 0x000fc80000000a00 */
[----:B-1----:R-:W-:-:S05]  /*1fa0*/  IADD3 R4, P0, R0, UR6, RZ ;  /* 0x0000000600047c10 */ /* 0x002fca000ff1e0ff */
[----:B------:R-:W-:-:S05]  /*1fb0*/  IMAD.X R5, RZ, RZ, UR7, P0 ;  /* 0x00000007ff057e24 */ /* 0x000fca00080e06ff */
[----:B------:R-:W-:Y:S01]  /*1fc0*/  STG.E.U8 desc[UR8][R4.64], R2 ;  /* 0x0000000204007986 */ /* 0x000fe2000c101108 */
[----:B------:R-:W-:Y:S05]  /*1fd0*/  EXIT ;  /* 0x000000000000794d */ /* 0x000fea0003800000 */
        .weak           $__internal_55_$__cuda_sm20_dblrcp_rn_slowpath_v3
        .type           $__internal_55_$__cuda_sm20_dblrcp_rn_slowpath_v3,@function
        .size           $__internal_55_$__cuda_sm20_dblrcp_rn_slowpath_v3,(.L_x_71497 - $__internal_55_$__cuda_sm20_dblrcp_rn_slowpath_v3)
$__internal_55_$__cuda_sm20_dblrcp_rn_slowpath_v3:
        /* <DEDUP_REMOVED lines=24> */
.L_x_21059:
        /* <DEDUP_REMOVED lines=9> */
.L_x_21057:
[----:B------:R-:W-:Y:S01]  /*21f0*/  LOP3.LUT R15, R13, 0x80000, RZ, 0xfc, !PT ;  /* 0x000800000d0f7812 */ /* 0x000fe200078efcff */
[----:B------:R-:W-:-:S07]  /*2200*/  IMAD.MOV.U32 R14, RZ, RZ, R12 ;  /* 0x000000ffff0e7224 */ /* 0x000fce00078e000c */
.L_x_21058:
[----:B------:R-:W-:Y:S05]  /*2210*/  BSYNC B0 ;  /* 0x0000000000007941 */ /* 0x000fea0003800000 */
.L_x_21056:
[----:B------:R-:W-:Y:S02]  /*2220*/  IMAD.MOV.U32 R12, RZ, RZ, R2 ;  /* 0x000000ffff0c7224 */ /* 0x000fe400078e0002 */
[----:B------:R-:W-:-:S04]  /*2230*/  IMAD.MOV.U32 R13, RZ, RZ, 0x0 ;  /* 0x00000000ff0d7424 */ /* 0x000fc800078e00ff */
[----:B------:R-:W-:Y:S05]  /*2240*/  RET.REL.NODEC R12 `(_ZN2at6native29vectorized_elementwise_kernelILi8EZNS0_50_GLOBAL__N__2680c7bb_12_PowKernel_cu_140f0503_289629pow_tensor_scalar_kernel_implIaaEEvRNS_18TensorIteratorBaseET0_EUlaE1_St5arrayIPcLm2EEEEviS6_T1_) ;  /* 0xffffffdc0c6c7950 */ /* 0x000fea0003c3ffff */
.L_x_21060:
        /* <DEDUP_REMOVED lines=11> */
.L_x_71497:


//--------------------- .text._ZN2at6native18elementwise_kernelILi128ELi4EZNS0_15gpu_kernel_implIZNS0_50_GLOBAL__N__2680c7bb_12_PowKernel_cu_140f0503_289629pow_tensor_scalar_kernel_implIaaEEvRNS_18TensorIteratorBaseET0_EUlaE0_EEvS6_RKT_EUliE_EEviT1_ --------------------------
	.section	.text._ZN2at6native18elementwise_kernelILi128ELi4EZNS0_15gpu_kernel_implIZNS0_50_GLOBAL__N__2680c7bb_12_PowKernel_cu_140f0503_289629pow_tensor_scalar_kernel_implIaaEEvRNS_18TensorIteratorBaseET0_EUlaE0_EEvS6_RKT_EUliE_EEviT1_,"ax",@progbits
	.align	128
        .global         _ZN2at6native18elementwise_kernelILi128ELi4EZNS0_15gpu_kernel_implIZNS0_50_GLOBAL__N__2680c7bb_12_PowKernel_cu_140f0503_289629pow_tensor_scalar_kernel_implIaaEEvRNS_18TensorIteratorBaseET0_EUlaE0_EEvS6_RKT_EUliE_EEviT1_
        .type           _ZN2at6native18elementwise_kernelILi128ELi4EZNS0_15gpu_kernel_implIZNS0_50_GLOBAL__N__2680c7bb_12_PowKernel_cu_140f0503_289629pow_tensor_scalar_kernel_implIaaEEvRNS_18TensorIteratorBaseET0_EUlaE0_EEvS6_RKT_EUliE_EEviT1_,@function
        .size           _ZN2at6native18elementwise_kernelILi128ELi4EZNS0_15gpu_kernel_implIZNS0_50_GLOBAL__N__2680c7bb_12_PowKernel_cu_140f0503_289629pow_tensor_scalar_kernel_implIaaEEvRNS_18TensorIteratorBaseET0_EUlaE0_EEvS6_RKT_EUliE_EEviT1_,(.L_x_71778 - _ZN2at6native18elementwise_kernelILi128ELi4EZNS0_15gpu_kernel_implIZNS0_50_GLOBAL__N__2680c7bb_12_PowKernel_cu_140f0503_289629pow_tensor_scalar_kernel_implIaaEEvRNS_18TensorIteratorBaseET0_EUlaE0_EEvS6_RKT_EUliE_EEviT1_)
        .other          _ZN2at6native18elementwise_kernelILi128ELi4EZNS0_15gpu_kernel_implIZNS0_50_GLOBAL__N__2680c7bb_12_PowKernel_cu_140f0503_289629pow_tensor_scalar_kernel_implIaaEEvRNS_18TensorIteratorBaseET0_EUlaE0_EEvS6_RKT_EUliE_EEviT1_,@"STO_CUDA_ENTRY STV_DEFAULT"
_ZN2at6native18elementwise_kernelILi128ELi4EZNS0_15gpu_kernel_implIZNS0_50_GLOBAL__N__2680c7bb_12_PowKernel_cu_140f0503_289629pow_tensor_scalar_kernel_implIaaEEvRNS_18TensorIteratorBaseET0_EUlaE0_EEvS6_RKT_EUliE_EEviT1_:
.text._ZN2at6native18elementwise_kernelILi128ELi4EZNS0_15gpu_kernel_implIZNS0_50_GLOBAL__N__2680c7bb_12_PowKernel_cu_140f0503_289629pow_tensor_scalar_kernel_implIaaEEvRNS_18TensorIteratorBaseET0_EUlaE0_EEvS6_RKT_EUliE_EEviT1_:
        /* <DEDUP_REMOVED lines=313> */
.L_x_21063:
        /* <DEDUP_REMOVED lines=20> */
.L_x_21067:
[----:B------:R0:W5:Y:S01]  /*14d0*/  LDG.E.U8 R0, desc[UR36][R2.64] ;  /* 0x0000002402007981 */ /* 0x000162000c1e1100 */
[----:B------:R-:W-:Y:S05]  /*14e0*/  BRA `(.L_x_21069) ;  /* 0x0000000c00547947 */ /* 0x000fea0003800000 */
.L_x_21066:
        /* <DEDUP_REMOVED lines=8> */
.L_x_21071:
[----:B------:R0:W5:Y:S01]  /*1570*/  LDG.E.U8 R0, desc[UR36][R2.64] ;  /* 0x0000002402007981 */ /* 0x000162000c1e1100 */
[----:B------:R-:W-:Y:S05]  /*1580*/  BRA `(.L_x_21069) ;  /* 0x0000000c002c7947 */ /* 0x000fea0003800000 */
.L_x_21070:
[----:B------:R0:W5:Y:S01]  /*1590*/  LDG.E.U16 R0, desc[UR36][R2.64] ;  /* 0x0000002402007981 */ /* 0x000162000c1e1500 */
[----:B------:R-:W-:Y:S05]  /*15a0*/  BRA `(.L_x_21069) ;  /* 0x0000000c00247947 */ /* 0x000fea0003800000 */
.L_x_21065:
        /* <DEDUP_REMOVED lines=9> */
.L_x_21073:
[----:B------:R-:W2:Y:S02]  /*1640*/  LDG.E.U16 R4, desc[UR36][R2.64] ;  /* 0x0000002402047981 */ /* 0x000ea4000c1e1500 */
[----:B--2---:R-:W-:-:S06]  /*1650*/  HADD2.F32 R4, -RZ, R4.H0_H0 ;  /* 0x20000004ff047230 */ /* 0x004fcc0000004100 */
[----:B------:R-:W0:Y:S02]  /*1660*/  F2I.FTZ.TRUNC.NTZ R4, R4 ;  /* 0x0000000400047305 */ /* 0x000e24000021f100 */
[----:B0-----:R-:W-:Y:S01]  /*1670*/  PRMT R0, R4, 0x7610, R0 ;  /* 0x0000761004007816 */ /* 0x001fe20000000000 */
[----:B------:R-:W-:Y:S06]  /*1680*/  BRA `(.L_x_21069) ;  /* 0x0000000800ec7947 */ /* 0x000fec0003800000 */
.L_x_21072:
        /* <DEDUP_REMOVED lines=9> */
.L_x_21075:
[----:B------:R-:W2:Y:S02]  /*1720*/  LDG.E.U16 R2, desc[UR36][R2.64] ;  /* 0x0000002402027981 */ /* 0x000ea4000c1e1500 */
[----:B--2---:R-:W-:-:S06]  /*1730*/  HADD2.F32 R4, -RZ, R2.H0_H0 ;  /* 0x20000002ff047230 */ /* 0x004fcc0000004100 */
[----:B------:R-:W0:Y:S02]  /*1740*/  F2I.FTZ.TRUNC.NTZ R4, R4 ;  /* 0x0000000400047305 */ /* 0x000e24000021f100 */
[----:B0-----:R-:W-:Y:S01]  /*1750*/  PRMT R0, R4, 0x7610, R0 ;  /* 0x0000761004007816 */ /* 0x001fe20000000000 */
[----:B------:R-:W-:Y:S06]  /*1760*/  BRA `(.L_x_21069) ;  /* 0x0000000800b47947 */ /* 0x000fec0003800000 */
.L_x_21074:
[----:B------:R-:W2:Y:S02]  /*1770*/  LDG.E.64 R2, desc[UR36][R2.64] ;  /* 0x0000002402027981 */ /* 0x000ea4000c1e1b00 */
[----:B--2---:R0:W1:Y:S01]  /*1780*/  F2I.F64.TRUNC R0, R2 ;  /* 0x0000000200007311 */ /* 0x004062000030d100 */
[----:B------:R-:W-:Y:S05]  /*1790*/  BRA `(.L_x_21069) ;  /* 0x0000000800a87947 */ /* 0x000fea0003800000 */
.L_x_21064:
        /* <DEDUP_REMOVED lines=12> */
.L_x_21078:
[----:B------:R-:W2:Y:S02]  /*1860*/  LDG.E.64 R2, desc[UR36][R2.64] ;  /* 0x0000002402027981 */ /* 0x000ea4000c1e1b00 */
[----:B--2---:R3:W4:Y:S01]  /*1870*/  F2I.F64.TRUNC R0, R2 ;  /* 0x0000000200007311 */ /* 0x004722000030d100 */
[----:B------:R-:W-:Y:S05]  /*1880*/  BRA `(.L_x_21069) ;  /* 0x00000008006c7947 */ /* 0x000fea0003800000 */
.L_x_21077:
        /* <DEDUP_REMOVED lines=28> */
.L_x_21080:
        /* <DEDUP_REMOVED lines=15> */
.L_x_21079:
[----:B------:R-:W2:Y:S02]  /*1b40*/  LDG.E.U16 R4, desc[UR36][R2.64] ;  /* 0x0000002402047981 */ /* 0x000ea4000c1e1500 */
[----:B--2---:R-:W-:-:S06]  /*1b50*/  IMAD.U32 R4, R4, 0x10000, RZ ;  /* 0x0001000004047824 */ /* 0x004fcc00078e00ff */
[----:B------:R-:W0:Y:S02]  /*1b60*/  F2I.FTZ.TRUNC.NTZ R4, R4 ;  /* 0x0000000400047305 */ /* 0x000e24000021f100 */
[----:B0-----:R-:W-:Y:S01]  /*1b70*/  PRMT R0, R4, 0x7610, R0 ;  /* 0x0000761004007816 */ /* 0x001fe20000000000 */
[----:B------:R-:W-:Y:S06]  /*1b80*/  BRA `(.L_x_21069) ;  /* 0x0000000400ac7947 */ /* 0x000fec0003800000 */
.L_x_21076:
        /* <DEDUP_REMOVED lines=10> */
.L_x_21083:
        /* <DEDUP_REMOVED lines=21> */
.L_x_21087:
[----:B------:R-:W-:Y:S05]  /*1d80*/  BSYNC B1 ;  /* 0x0000000000017941 */ /* 0x000fea0003800000 */
.L_x_21086:
[----:B------:R-:W-:Y:S01]  /*1d90*/  IMAD.SHL.U32 R2, R2, 0x100000, RZ ;  /* 0x0010000002027824 */ /* 0x000fe200078e00ff */
[----:B------:R-:W-:-:S04]  /*1da0*/  LEA R3, R0, 0x3b800000, 0x17 ;  /* 0x3b80000000037811 */ /* 0x000fc800078eb8ff */
[----:B------:R-:W-:-:S07]  /*1db0*/  LOP3.LUT R4, R3, R2, R4, 0xfe, !PT ;  /* 0x0000000203047212 */ /* 0x000fce00078efe04 */
.L_x_21085:
[----:B------:R-:W-:Y:S05]  /*1dc0*/  BSYNC B0 ;  /* 0x0000000000007941 */ /* 0x000fea0003800000 */
.L_x_21084:
[----:B------:R-:W0:Y:S02]  /*1dd0*/  F2I.FTZ.TRUNC.NTZ R4, R4 ;  /* 0x0000000400047305 */ /* 0x000e24000021f100 */
[----:B0-----:R-:W-:Y:S01]  /*1de0*/  PRMT R0, R4, 0x7610, R0 ;  /* 0x0000761004007816 */ /* 0x001fe20000000000 */
[----:B------:R-:W-:Y:S06]  /*1df0*/  BRA `(.L_x_21069) ;  /* 0x0000000400107947 */ /* 0x000fec0003800000 */
.L_x_21082:
        /* <DEDUP_REMOVED lines=21> */
.L_x_21091:
[----:B------:R-:W-:Y:S05]  /*1f50*/  BSYNC B1 ;  /* 0x0000000000017941 */ /* 0x000fea0003800000 */
.L_x_21090:
[----:B------:R-:W-:Y:S01]  /*1f60*/  IMAD.SHL.U32 R2, R2, 0x200000, RZ ;  /* 0x0020000002027824 */ /* 0x000fe200078e00ff */
[----:B------:R-:W-:-:S04]  /*1f70*/  LEA R3, R0, 0x37800000, 0x17 ;  /* 0x3780000000037811 */ /* 0x000fc800078eb8ff */
[----:B------:R-:W-:-:S07]  /*1f80*/  LOP3.LUT R4, R3, R2, R4, 0xfe, !PT ;  /* 0x0000000203047212 */ /* 0x000fce00078efe04 */
.L_x_21089:
[----:B------:R-:W-:Y:S05]  /*1f90*/  BSYNC B0 ;  /* 0x0000000000007941 */ /* 0x000fea0003800000 */
.L_x_21088:
[----:B------:R-:W0:Y:S02]  /*1fa0*/  F2I.FTZ.TRUNC.NTZ R4, R4 ;  /* 0x0000000400047305 */ /* 0x000e24000021f100 */
[----:B0-----:R-:W-:Y:S01]  /*1fb0*/  PRMT R0, R4, 0x7610, R0 ;  /* 0x0000761004007816 */ /* 0x001fe20000000000 */
[----:B------:R-:W-:Y:S06]  /*1fc0*/  BRA `(.L_x_21069) ;  /* 0x00000000009c7947 */ /* 0x000fec0003800000 */
.L_x_21081:
        /* <DEDUP_REMOVED lines=14> */
.L_x_21095:
[----:B------:R-:W-:Y:S05]  /*20b0*/  BSYNC B0 ;  /* 0x0000000000007941 */ /* 0x000fea0003800000 */
.L_x_21094:
[----:B------:R-:W0:Y:S02]  /*20c0*/  F2I.FTZ.TRUNC.NTZ R4, R4 ;  /* 0x0000000400047305 */ /* 0x000e24000021f100 */
[----:B0-----:R-:W-:Y:S01]  /*20d0*/  PRMT R0, R4, 0x7610, R0 ;  /* 0x0000761004007816 */ /* 0x001fe20000000000 */
[----:B------:R-:W-:Y:S06]  /*20e0*/  BRA `(.L_x_21069) ;  /* 0x0000000000547947 */ /* 0x000fec0003800000 */
.L_x_21068:
        /* <DEDUP_REMOVED lines=16> */
.L_x_21096:
[----:B------:R-:W-:Y:S01]  /*21f0*/  PRMT R0, RZ, 0x7610, R0 ;  /* 0x00007610ff007816 */ /* 0x000fe20000000000 */
[----:B------:R-:W-:Y:S06]  /*2200*/  BRA `(.L_x_21069) ;  /* 0x00000000000c7947 */ /* 0x000fec0003800000 */
.L_x_21093:
[----:B------:R2:W5:Y:S01]  /*2210*/  LDG.E.U8 R0, desc[UR36][R2.64] ;  /* 0x0000002402007981 */ /* 0x000562000c1e1100 */
[----:B------:R-:W-:Y:S05]  /*2220*/  BRA `(.L_x_21069) ;  /* 0x0000000000047947 */ /* 0x000fea0003800000 */
.L_x_21092:
[----:B------:R1:W5:Y:S02]  /*2230*/  LDG.E.U8 R0, desc[UR36][R2.64] ;  /* 0x0000002402007981 */ /* 0x000364000c1e1100 */
.L_x_21069:
        /* <DEDUP_REMOVED lines=18> */
.L_x_21100:
[----:B------:R3:W-:Y:S01]  /*2360*/  STG.E.U8 desc[UR36][R16.64], R5 ;  /* 0x0000000510007986 */ /* 0x0007e2000c101124 */
[----:B------:R-:W-:Y:S05]  /*2370*/  BRA `(.L_x_21102) ;  /* 0x0000000c00987947 */ /* 0x000fea0003800000 */
.L_x_21099:
        /* <DEDUP_REMOVED lines=12> */
.L_x_21104:
[----:B------:R-:W-:-:S04]  /*2440*/  LOP3.LUT R5, R5, 0xffff, RZ, 0xc0, !PT ;  /* 0x0000ffff05057812 */ /* 0x000fc800078ec0ff */
[----:B------:R-:W-:-:S05]  /*2450*/  PRMT R3, R5, 0x8880, RZ ;  /* 0x0000888005037816 */ /* 0x000fca00000000ff */
[----:B------:R1:W-:Y:S01]  /*2460*/  STG.E desc[UR36][R16.64], R3 ;  /* 0x0000000310007986 */ /* 0x0003e2000c101924 */
[----:B------:R-:W-:Y:S05]  /*2470*/  BRA `(.L_x_21102) ;  /* 0x0000000c00587947 */ /* 0x000fea0003800000 */
.L_x_21103:
[----:B------:R-:W-:-:S04]  /*2480*/  PRMT R3, R5, 0x8880, RZ ;  /* 0x0000888005037816 */ /* 0x000fc800000000ff */
[----:B------:R-:W-:-:S05]  /*2490*/  PRMT R3, R3, 0x7710, RZ ;  /* 0x0000771003037816 */ /* 0x000fca00000000ff */
[----:B------:R2:W-:Y:S01]  /*24a0*/  STG.E.U16 desc[UR36][R16.64], R3 ;  /* 0x0000000310007986 */ /* 0x0005e2000c101524 */
[----:B------:R-:W-:Y:S05]  /*24b0*/  BRA `(.L_x_21102) ;  /* 0x0000000c00487947 */ /* 0x000fea0003800000 */
.L_x_21098:
        /* <DEDUP_REMOVED lines=9> */
.L_x_21106:
[----:B------:R-:W0:Y:S02]  /*2550*/  I2F.S8 R0, R5 ;  /* 0x0000000500007306 */ /* 0x000e240000001400 */
[----:B0-----:R-:W-:-:S05]  /*2560*/  F2FP.F16.F32.PACK_AB R0, RZ, R0 ;  /* 0x00000000ff00723e */ /* 0x001fca00000000ff */
[----:B------:R0:W-:Y:S01]  /*2570*/  STG.E.U16 desc[UR36][R16.64], R0 ;  /* 0x0000000010007986 */ /* 0x0001e2000c101524 */
[----:B------:R-:W-:Y:S05]  /*2580*/  BRA `(.L_x_21102) ;  /* 0x0000000c00147947 */ /* 0x000fea0003800000 */
.L_x_21105:
        /* <DEDUP_REMOVED lines=10> */
.L_x_21108:
[----:B------:R-:W0:Y:S02]  /*2630*/  I2F.S8 R5, R5 ;  /* 0x0000000500057306 */ /* 0x000e240000001400 */
[----:B0-----:R-:W-:-:S04]  /*2640*/  F2FP.F16.F32.PACK_AB R3, RZ, R5 ;  /* 0x00000005ff03723e */ /* 0x001fc800000000ff */
[----:B------:R-:W-:-:S05]  /*2650*/  PRMT R3, R3, 0x5410, RZ ;  /* 0x0000541003037816 */ /* 0x000fca00000000ff */
[----:B------:R0:W-:Y:S01]  /*2660*/  STG.E desc[UR36][R16.64], R3 ;  /* 0x0000000310007986 */ /* 0x0001e2000c101924 */
[----:B------:R-:W-:Y:S05]  /*2670*/  BRA `(.L_x_21102) ;  /* 0x0000000800d87947 */ /* 0x000fea0003800000 */
.L_x_21107:
[----:B------:R-:W-:-:S04]  /*2680*/  PRMT R2, R5, 0x8880, RZ ;  /* 0x0000888005027816 */ /* 0x000fc800000000ff */
[----:B------:R-:W-:-:S06]  /*2690*/  PRMT R2, R2, 0x7710, RZ ;  /* 0x0000771002027816 */ /* 0x000fcc00000000ff */
[----:B------:R-:W0:Y:S02]  /*26a0*/  I2F.F64.S16 R2, R2 ;  /* 0x0000000200027312 */ /* 0x000e240000101c00 */
[----:B0-----:R0:W-:Y:S01]  /*26b0*/  STG.E.64 desc[UR36][R16.64], R2 ;  /* 0x0000000210007986 */ /* 0x0011e2000c101b24 */
[----:B------:R-:W-:Y:S05]  /*26c0*/  BRA `(.L_x_21102) ;  /* 0x0000000800c47947 */ /* 0x000fea0003800000 */
.L_x_21097:
        /* <DEDUP_REMOVED lines=12> */
.L_x_21111:
[----:B------:R-:W-:Y:S02]  /*2790*/  PRMT R4, R5, 0x8880, RZ ;  /* 0x0000888005047816 */ /* 0x000fe400000000ff */
[----:B------:R-:W-:Y:S02]  /*27a0*/  CS2R R6, SRZ ;  /* 0x0000000000067805 */ /* 0x000fe4000001ff00 */
[----:B------:R-:W-:-:S06]  /*27b0*/  PRMT R4, R4, 0x7710, RZ ;  /* 0x0000771004047816 */ /* 0x000fcc00000000ff */
[----:B------:R-:W0:Y:S02]  /*27c0*/  I2F.F64.S16 R4, R4 ;  /* 0x0000000400047312 */ /* 0x000e240000101c00 */
[----:B0-----:R0:W-:Y:S01]  /*27d0*/  STG.E.128 desc[UR36][R16.64], R4 ;  /* 0x0000000410007986 */ /* 0x0011e2000c101d24 */
[----:B------:R-:W-:Y:S05]  /*27e0*/  BRA `(.L_x_21102) ;  /* 0x00000008007c7947 */ /* 0x000fea0003800000 */
.L_x_21110:
        /* <DEDUP_REMOVED lines=21> */
.L_x_21115:
[----:B------:R-:W-:Y:S05]  /*2940*/  BSYNC B0 ;  /* 0x0000000000007941 */ /* 0x000fea0003800000 */
.L_x_21114:
[----:B------:R-:W-:-:S05]  /*2950*/  LOP3.LUT R3, R0, R3, RZ, 0xfc, !PT ;  /* 0x0000000300037212 */ /* 0x000fca00078efcff */
[----:B------:R0:W-:Y:S01]  /*2960*/  STG.E.U8 desc[UR36][R16.64], R3 ;  /* 0x0000000310007986 */ /* 0x0001e2000c101124 */
[----:B------:R-:W-:Y:S05]  /*2970*/  BRA `(.L_x_21102) ;  /* 0x0000000800187947 */ /* 0x000fea0003800000 */
.L_x_21113:
        /* <DEDUP_REMOVED lines=13> */
.L_x_21117:
[----:B------:R-:W-:Y:S01]  /*2a50*/  IMAD.MOV.U32 R0, RZ, RZ, 0x7f ;  /* 0x0000007fff007424 */ /* 0x000fe200078e00ff */
[----:B------:R-:W-:-:S04]  /*2a60*/  ISETP.GT.U32.AND P0, PT, R2, 0x7f800000, PT ;  /* 0x7f8000000200780c */ /* 0x000fc80003f04070 */
[----:B------:R-:W-:-:S09]  /*2a70*/  SEL R0, R0, 0x7c, P0 ;  /* 0x0000007c00007807 */ /* 0x000fd20000000000 */
.L_x_21118:
[----:B------:R-:W-:Y:S05]  /*2a80*/  BSYNC B0 ;  /* 0x0000000000007941 */ /* 0x000fea0003800000 */
.L_x_21116:
[----:B------:R-:W-:-:S04]  /*2a90*/  LOP3.LUT R2, R5, 0x80000000, RZ, 0xc0, !PT ;  /* 0x8000000005027812 */ /* 0x000fc800078ec0ff */
[----:B------:R-:W-:-:S04]  /*2aa0*/  SHF.R.U32.HI R3, RZ, 0x18, R2 ;  /* 0x00000018ff037819 */ /* 0x000fc80000011602 */
[----:B------:R-:W-:-:S05]  /*2ab0*/  LOP3.LUT R3, R0, R3, RZ, 0xfc, !PT ;  /* 0x0000000300037212 */ /* 0x000fca00078efcff */
[----:B------:R0:W-:Y:S01]  /*2ac0*/  STG.E.U8 desc[UR36][R16.64], R3 ;  /* 0x0000000310007986 */ /* 0x0001e2000c101124 */
[----:B------:R-:W-:Y:S05]  /*2ad0*/  BRA `(.L_x_21102) ;  /* 0x0000000400c07947 */ /* 0x000fea0003800000 */
.L_x_21112:
[----:B------:R-:W0:Y:S02]  /*2ae0*/  I2F.S8 R0, R5 ;  /* 0x0000000500007306 */ /* 0x000e240000001400 */
[----:B0-----:R-:W-:-:S05]  /*2af0*/  F2FP.BF16.F32.PACK_AB R0, RZ, R0 ;  /* 0x00000000ff00723e */ /* 0x001fca00000010ff */
[----:B------:R0:W-:Y:S01]  /*2b00*/  STG.E.U16 desc[UR36][R16.64], R0 ;  /* 0x0000000010007986 */ /* 0x0001e2000c101524 */
[----:B------:R-:W-:Y:S05]  /*2b10*/  BRA `(.L_x_21102) ;  /* 0x0000000400b07947 */ /* 0x000fea0003800000 */
.L_x_21109:
        /* <DEDUP_REMOVED lines=12> */
.L_x_21121:
        /* <DEDUP_REMOVED lines=17> */
.L_x_21124:
[----:B------:R-:W-:-:S04]  /*2cf0*/  LOP3.LUT R2, R5, 0x80000000, RZ, 0xc0, !PT ;  /* 0x8000000005027812 */ /* 0x000fc800078ec0ff */
[----:B------:R-:W-:-:S04]  /*2d00*/  SHF.R.U32.HI R3, RZ, 0x18, R2 ;  /* 0x00000018ff037819 */ /* 0x000fc80000011602 */
[----:B------:R-:W-:-:S04]  /*2d10*/  LOP3.LUT R0, R0, R3, RZ, 0xfc, !PT ;  /* 0x0000000300007212 */ /* 0x000fc800078efcff */
[----:B------:R-:W-:-:S07]  /*2d20*/  PRMT R8, R0, 0x7610, R8 ;  /* 0x0000761000087816 */ /* 0x000fce0000000008 */
.L_x_21123:
[----:B------:R-:W-:Y:S05]  /*2d30*/  BSYNC B0 ;  /* 0x0000000000007941 */ /* 0x000fea0003800000 */
.L_x_21122:
[----:B------:R0:W-:Y:S01]  /*2d40*/  STG.E.U8 desc[UR36][R16.64], R8 ;  /* 0x0000000810007986 */ /* 0x0001e2000c101124 */
[----:B------:R-:W-:Y:S05]  /*2d50*/  BRA `(.L_x_21102) ;  /* 0x0000000400207947 */ /* 0x000fea0003800000 */
.L_x_21120:
        /* <DEDUP_REMOVED lines=17> */
.L_x_21127:
[----:B------:R-:W-:-:S04]  /*2e70*/  LOP3.LUT R2, R5, 0x80000000, RZ, 0xc0, !PT ;  /* 0x8000000005027812 */ /* 0x000fc800078ec0ff */
[----:B------:R-:W-:-:S04]  /*2e80*/  SHF.R.U32.HI R3, RZ, 0x18, R2 ;  /* 0x00000018ff037819 */ /* 0x000fc80000011602 */
[----:B------:R-:W-:-:S04]  /*2e90*/  LOP3.LUT R0, R0, R3, RZ, 0xfc, !PT ;  /* 0x0000000300007212 */ /* 0x000fc800078efcff */
[----:B------:R-:W-:-:S07]  /*2ea0*/  PRMT R8, R0, 0x7610, R8 ;  /* 0x0000761000087816 */ /* 0x000fce0000000008 */
.L_x_21126:
[----:B------:R-:W-:Y:S05]  /*2eb0*/  BSYNC B0 ;  /* 0x0000000000007941 */ /* 0x000fea0003800000 */
.L_x_21125:
[----:B------:R0:W-:Y:S01]  /*2ec0*/  STG.E.U8 desc[UR36][R16.64], R8 ;  /* 0x0000000810007986 */ /* 0x0001e2000c101124 */
[----:B------:R-:W-:Y:S05]  /*2ed0*/  BRA `(.L_x_21102) ;  /* 0x0000000000c07947 */ /* 0x000fea0003800000 */
.L_x_21119:
        /* <DEDUP_REMOVED lines=22> */
.L_x_21101:
        /* <DEDUP_REMOVED lines=16> */
.L_x_21130:
[----:B------:R-:W-:Y:S05]  /*3140*/  BRA `(.L_x_21102) ;  /* 0x0000000000247947 */ /* 0x000fea0003800000 */
.L_x_21129:
[----:B------:R-:W-:-:S04]  /*3150*/  LOP3.LUT R5, R5, 0xffff, RZ, 0xc0, !PT ;  /* 0x0000ffff05057812 */ /* 0x000fc800078ec0ff */
[----:B------:R-:W-:-:S05]  /*3160*/  PRMT R5, R5, 0x8880, RZ ;  /* 0x0000888005057816 */ /* 0x000fca00000000ff */
[----:B------:R-:W-:-:S05]  /*3170*/  IMAD.MOV.U32 R2, RZ, RZ, R5 ;  /* 0x000000ffff027224 */ /* 0x000fca00078e0005 */
[----:B------:R-:W-:-:S05]  /*3180*/  SHF.R.S32.HI R3, RZ, 0x1f, R2 ;  /* 0x0000001fff037819 */ /* 0x000fca0000011402 */
[----:B------:R0:W-:Y:S01]  /*3190*/  STG.E.64 desc[UR36][R16.64], R2 ;  /* 0x0000000210007986 */ /* 0x0001e2000c101b24 */
[----:B------:R-:W-:Y:S05]  /*31a0*/  BRA `(.L_x_21102) ;  /* 0x00000000000c7947 */ /* 0x000fea0003800000 */
.L_x_21128:
[----:B------:R-:W-:-:S04]  /*31b0*/  LOP3.LUT R5, R5, 0xffff, RZ, 0xc0, !PT ;  /* 0x0000ffff05057812 */ /* 0x000fc800078ec0ff */
[----:B------:R-:W-:-:S05]  /*31c0*/  PRMT R3, R5, 0x8880, RZ ;  /* 0x0000888005037816 */ /* 0x000fca00000000ff */
[----:B------:R0:W-:Y:S02]  /*31d0*/  STG.E desc[UR36][R16.64], R3 ;  /* 0x0000000310007986 */ /* 0x0001e4000c101924 */
.L_x_21102:
[----:B------:R-:W-:-:S04]  /*31e0*/  IMAD R18, R23, 0x200, R18 ;  /* 0x0000020017127824 */ /* 0x000fc800078e0212 */
[----:B------:R-:W-:-:S07]  /*31f0*/  VIADD R19, R18, 0x80 ;  /* 0x0000008012137836 */ /* 0x000fce0000000000 */
.L_x_21062:
[----:B------:R-:W-:Y:S05]  /*3200*/  BSYNC B6 ;  /* 0x0000000000067941 */ /* 0x000fea0003800000 */
.L_x_21061:
        /* <DEDUP_REMOVED lines=307> */
.L_x_21133:
        /* <DEDUP_REMOVED lines=20> */
.L_x_21137:
[----:B------:R0:W5:Y:S01]  /*4680*/  LDG.E.U8 R0, desc[UR36][R2.64] ;  /* 0x0000002402007981 */ /* 0x000162000c1e1100 */
[----:B------:R-:W-:Y:S05]  /*4690*/  BRA `(.L_x_21139) ;  /* 0x0000000c00547947 */ /* 0x000fea0003800000 */
.L_x_21136:
        /* <DEDUP_REMOVED lines=8> */
.L_x_21141:
[----:B------:R0:W5:Y:S01]  /*4720*/  LDG.E.U8 R0, desc[UR36][R2.64] ;  /* 0x0000002402007981 */ /* 0x000162000c1e1100 */
[----:B------:R-:W-:Y:S05]  /*4730*/  BRA `(.L_x_21139) ;  /* 0x0000000c002c7947 */ /* 0x000fea0003800000 */
.L_x_21140:
[----:B------:R0:W5:Y:S01]  /*4740*/  LDG.E.U16 R0, desc[UR36][R2.64] ;  /* 0x0000002402007981 */ /* 0x000162000c1e1500 */
[----:B------:R-:W-:Y:S05]  /*4750*/  BRA `(.L_x_21139) ;  /* 0x0000000c00247947 */ /* 0x000fea0003800000 */
.L_x_21135:
        /* <DEDUP_REMOVED lines=9> */
.L_x_21143:
[----:B------:R-:W2:Y:S02]  /*47f0*/  LDG.E.U16 R4, desc[UR36][R2.64] ;  /* 0x0000002402047981 */ /* 0x000ea4000c1e1500 */
[----:B--2---:R-:W-:-:S06]  /*4800*/  HADD2.F32 R4, -RZ, R4.H0_H0 ;  /* 0x20000004ff047230 */ /* 0x004fcc0000004100 */
[----:B------:R-:W0:Y:S02]  /*4810*/  F2I.FTZ.TRUNC.NTZ R4, R4 ;  /* 0x0000000400047305 */ /* 0x000e24000021f100 */
[----:B0-----:R-:W-:Y:S01]  /*4820*/  PRMT R0, R4, 0x7610, R0 ;  /* 0x0000761004007816 */ /* 0x001fe20000000000 */
[----:B------:R-:W-:Y:S06]  /*4830*/  BRA `(.L_x_21139) ;  /* 0x0000000800ec7947 */ /* 0x000fec0003800000 */
.L_x_21142:
        /* <DEDUP_REMOVED lines=9> */
.L_x_21145:
[----:B------:R-:W2:Y:S02]  /*48d0*/  LDG.E.U16 R2, desc[UR36][R2.64] ;  /* 0x0000002402027981 */ /* 0x000ea4000c1e1500 */
[----:B--2---:R-:W-:-:S06]  /*48e0*/  HADD2.F32 R4, -RZ, R2.H0_H0 ;  /* 0x20000002ff047230 */ /* 0x004fcc0000004100 */
[----:B------:R-:W0:Y:S02]  /*48f0*/  F2I.FTZ.TRUNC.NTZ R4, R4 ;  /* 0x0000000400047305 */ /* 0x000e24000021f100 */
[----:B0-----:R-:W-:Y:S01]  /*4900*/  PRMT R0, R4, 0x7610, R0 ;  /* 0x0000761004007816 */ /* 0x001fe20000000000 */
[----:B------:R-:W-:Y:S06]  /*4910*/  BRA `(.L_x_21139) ;  /* 0x0000000800b47947 */ /* 0x000fec0003800000 */
.L_x_21144:
[----:B------:R-:W2:Y:S02]  /*4920*/  LDG.E.64 R2, desc[UR36][R2.64] ;  /* 0x0000002402027981 */ /* 0x000ea4000c1e1b00 */
[----:B--2---:R0:W1:Y:S01]  /*4930*/  F2I.F64.TRUNC R0, R2 ;  /* 0x0000000200007311 */ /* 0x004062000030d100 */
[----:B------:R-:W-:Y:S05]  /*4940*/  BRA `(.L_x_21139) ;  /* 0x0000000800a87947 */ /* 0x000fea0003800000 */
.L_x_21134:
        /* <DEDUP_REMOVED lines=12> */
.L_x_21148:
[----:B------:R-:W2:Y:S02]  /*4a10*/  LDG.E.64 R2, desc[UR36][R2.64] ;  /* 0x0000002402027981 */ /* 0x000ea4000c1e1b00 */
[----:B--2---:R3:W4:Y:S01]  /*4a20*/  F2I.F64.TRUNC R0, R2 ;  /* 0x0000000200007311 */ /* 0x004722000030d100 */
[----:B------:R-:W-:Y:S05]  /*4a30*/  BRA `(.L_x_21139) ;  /* 0x00000008006c7947 */ /* 0x000fea0003800000 */
.L_x_21147:
        /* <DEDUP_REMOVED lines=28> */
.L_x_21150:
        /* <DEDUP_REMOVED lines=15> */
.L_x_21149:
[----:B------:R-:W2:Y:S02]  /*4cf0*/  LDG.E.U16 R4, desc[UR36][R2.64] ;  /* 0x0000002402047981 */ /* 0x000ea4000c1e1500 */
[----:B--2---:R-:W-:-:S06]  /*4d00*/  IMAD.U32 R4, R4, 0x10000, RZ ;  /* 0x0001000004047824 */ /* 0x004fcc00078e00ff */
[----:B------:R-:W0:Y:S02]  /*4d10*/  F2I.FTZ.TRUNC.NTZ R4, R4 ;  /* 0x0000000400047305 */ /* 0x000e24000021f100 */
[----:B0-----:R-:W-:Y:S01]  /*4d20*/  PRMT R0, R4, 0x7610, R0 ;  /* 0x0000761004007816 */ /* 0x001fe20000000000 */
[----:B------:R-:W-:Y:S06]  /*4d30*/  BRA `(.L_x_21139) ;  /* 0x0000000400ac7947 */ /* 0x000fec0003800000 */
.L_x_21146:
        /* <DEDUP_REMOVED lines=10> */
.L_x_21153:
        /* <DEDUP_REMOVED lines=21> */
.L_x_21157:
[----:B------:R-:W-:Y:S05]  /*4f30*/  BSYNC B1 ;  /* 0x0000000000017941 */ /* 0x000fea0003800000 */
.L_x_21156:
[----:B------:R-:W-:Y:S01]  /*4f40*/  IMAD.SHL.U32 R2, R2, 0x100000, RZ ;  /* 0x0010000002027824 */ /* 0x000fe200078e00ff */
[----:B------:R-:W-:-:S04]  /*4f50*/  LEA R3, R0, 0x3b800000, 0x17 ;  /* 0x3b80000000037811 */ /* 0x000fc800078eb8ff */
[----:B------:R-:W-:-:S07]  /*4f60*/  LOP3.LUT R4, R3, R2, R4, 0xfe, !PT ;  /* 0x0000000203047212 */ /* 0x000fce00078efe04 */
.L_x_21155:
[----:B------:R-:W-:Y:S05]  /*4f70*/  BSYNC B0 ;  /* 0x0000000000007941 */ /* 0x000fea0003800000 */
.L_x_21154:
[----:B------:R-:W0:Y:S02]  /*4f80*/  F2I.FTZ.TRUNC.NTZ R4, R4 ;  /* 0x0000000400047305 */ /* 0x000e24000021f100 */
[----:B0-----:R-:W-:Y:S01]  /*4f90*/  PRMT R0, R4, 0x7610, R0 ;  /* 0x0000761004007816 */ /* 0x001fe20000000000 */
[----:B------:R-:W-:Y:S06]  /*4fa0*/  BRA `(.L_x_21139) ;  /* 0x0000000400107947 */ /* 0x000fec0003800000 */
.L_x_21152:
        /* <DEDUP_REMOVED lines=21> */
.L_x_21161:
[----:B------:R-:W-:Y:S05]  /*5100*/  BSYNC B1 ;  /* 0x0000000000017941 */ /* 0x000fea0003800000 */
.L_x_21160:
[----:B------:R-:W-:Y:S01]  /*5110*/  IMAD.SHL.U32 R2, R2, 0x200000, RZ ;  /* 0x0020000002027824 */ /* 0x000fe200078e00ff */
[----:B------:R-:W-:-:S04]  /*5120*/  LEA R3, R0, 0x37800000, 0x17 ;  /* 0x3780000000037811 */ /* 0x000fc800078eb8ff */
[----:B------:R-:W-:-:S07]  /*5130*/  LOP3.LUT R4, R3, R2, R4, 0xfe, !PT ;  /* 0x0000000203047212 */ /* 0x000fce00078efe04 */
.L_x_21159:
[----:B------:R-:W-:Y:S05]  /*5140*/  BSYNC B0 ;  /* 0x0000000000007941 */ /* 0x000fea0003800000 */
.L_x_21158:
[----:B------:R-:W0:Y:S02]  /*5150*/  F2I.FTZ.TRUNC.NTZ R4, R4 ;  /* 0x0000000400047305 */ /* 0x000e24000021f100 */
[----:B0-----:R-:W-:Y:S01]  /*5160*/  PRMT R0, R4, 0x7610, R0 ;  /* 0x0000761004007816 */ /* 0x001fe20000000000 */
[----:B------:R-:W-:Y:S06]  /*5170*/  BRA `(.L_x_21139) ;  /* 0x00000000009c7947 */ /* 0x000fec0003800000 */
.L_x_21151:
        /* <DEDUP_REMOVED lines=14> */
.L_x_21165:
[----:B------:R-:W-:Y:S05]  /*5260*/  BSYNC B0 ;  /* 0x0000000000007941 */ /* 0x000fea0003800000 */
.L_x_21164:
[----:B------:R-:W0:Y:S02]  /*5270*/  F2I.FTZ.TRUNC.NTZ R4, R4 ;  /* 0x0000000400047305 */ /* 0x000e24000021f100 */
[----:B0-----:R-:W-:Y:S01]  /*5280*/  PRMT R0, R4, 0x7610, R0 ;  /* 0x0000761004007816 */ /* 0x001fe20000000000 */
[----:B------:R-:W-:Y:S06]  /*5290*/  BRA `(.L_x_21139) ;  /* 0x0000000000547947 */ /* 0x000fec0003800000 */
.L_x_21138:
        /* <DEDUP_REMOVED lines=16> */
.L_x_21166:
[----:B------:R-:W-:Y:S01]  /*53a0*/  PRMT R0, RZ, 0x7610, R0 ;  /* 0x00007610ff007816 */ /* 0x000fe20000000000 */
[----:B------:R-:W-:Y:S06]  /*53b0*/  BRA `(.L_x_21139) ;  /* 0x00000000000c7947 */ /* 0x000fec0003800000 */
.L_x_21163:
[----:B------:R2:W5:Y:S01]  /*53c0*/  LDG.E.U8 R0, desc[UR36][R2.64] ;  /* 0x0000002402007981 */ /* 0x000562000c1e1100 */
[----:B------:R-:W-:Y:S05]  /*53d0*/  BRA `(.L_x_21139) ;  /* 0x0000000000047947 */ /* 0x000fea0003800000 */
.L_x_21162:
[----:B------:R1:W5:Y:S02]  /*53e0*/  LDG.E.U8 R0, desc[UR36][R2.64] ;  /* 0x0000002402007981 */ /* 0x000364000c1e1100 */
.L_x_21139:
        /* <DEDUP_REMOVED lines=18> */
.L_x_21170:
[----:B------:R0:W-:Y:S01]  /*5510*/  STG.E.U8 desc[UR36][R16.64], R5 ;  /* 0x0000000510007986 */ /* 0x0001e2000c101124 */
[----:B------:R-:W-:Y:S05]  /*5520*/  BRA `(.L_x_21172) ;  /* 0x0000000c00987947 */ /* 0x000fea0003800000 */
.L_x_21169:
        /* <DEDUP_REMOVED lines=12> */
.L_x_21174:
[----:B------:R-:W-:-:S04]  /*55f0*/  LOP3.LUT R5, R5, 0xffff, RZ, 0xc0, !PT ;  /* 0x0000ffff05057812 */ /* 0x000fc800078ec0ff */
[----:B------:R-:W-:-:S05]  /*5600*/  PRMT R3, R5, 0x8880, RZ ;  /* 0x0000888005037816 */ /* 0x000fca00000000ff */
[----:B------:R0:W-:Y:S01]  /*5610*/  STG.E desc[UR36][R16.64], R3 ;  /* 0x0000000310007986 */ /* 0x0001e2000c101924 */
[----:B------:R-:W-:Y:S05]  /*5620*/  BRA `(.L_x_21172) ;  /* 0x0000000c00587947 */ /* 0x000fea0003800000 */
.L_x_21173:
[----:B------:R-:W-:-:S04]  /*5630*/  PRMT R3, R5, 0x8880, RZ ;  /* 0x0000888005037816 */ /* 0x000fc800000000ff */
[----:B------:R-:W-:-:S05]  /*5640*/  PRMT R3, R3, 0x7710, RZ ;  /* 0x0000771003037816 */ /* 0x000fca00000000ff */
[----:B------:R0:W-:Y:S01]  /*5650*/  STG.E.U16 desc[UR36][R16.64], R3 ;  /* 0x0000000310007986 */ /* 0x0001e2000c101524 */
[----:B------:R-:W-:Y:S05]  /*5660*/  BRA `(.L_x_21172) ;  /* 0x0000000c00487947 */ /* 0x000fea0003800000 */
.L_x_21168:
        /* <DEDUP_REMOVED lines=9> */
.L_x_21176:
[----:B------:R-:W0:Y:S02]  /*5700*/  I2F.S8 R0, R5 ;  /* 0x0000000500007306 */ /* 0x000e240000001400 */
[----:B0-----:R-:W-:-:S05]  /*5710*/  F2FP.F16.F32.PACK_AB R0, RZ, R0 ;  /* 0x00000000ff00723e */ /* 0x001fca00000000ff */
[----:B------:R0:W-:Y:S01]  /*5720*/  STG.E.U16 desc[UR36][R16.64], R0 ;  /* 0x0000000010007986 */ /* 0x0001e2000c101524 */
[----:B------:R-:W-:Y:S05]  /*5730*/  BRA `(.L_x_21172) ;  /* 0x0000000c00147947 */ /* 0x000fea0003800000 */
.L_x_21175:
        /* <DEDUP_REMOVED lines=10> */
.L_x_21178:
[----:B------:R-:W0:Y:S02]  /*57e0*/  I2F.S8 R5, R5 ;  /* 0x0000000500057306 */ /* 0x000e240000001400 */
[----:B0-----:R-:W-:-:S04]  /*57f0*/  F2FP.F16.F32.PACK_AB R3, RZ, R5 ;  /* 0x00000005ff03723e */ /* 0x001fc800000000ff */
[----:B------:R-:W-:-:S05]  /*5800*/  PRMT R3, R3, 0x5410, RZ ;  /* 0x0000541003037816 */ /* 0x000fca00000000ff */
[----:B------:R0:W-:Y:S01]  /*5810*/  STG.E desc[UR36][R16.64], R3 ;  /* 0x0000000310007986 */ /* 0x0001e2000c101924 */
[----:B------:R-:W-:Y:S05]  /*5820*/  BRA `(.L_x_21172) ;  /* 0x0000000800d87947 */ /* 0x000fea0003800000 */
.L_x_21177:
[----:B------:R-:W-:-:S04]  /*5830*/  PRMT R2, R5, 0x8880, RZ ;  /* 0x0000888005027816 */ /* 0x000fc800000000ff */
[----:B------:R-:W-:-:S06]  /*5840*/  PRMT R2, R2, 0x7710, RZ ;  /* 0x0000771002027816 */ /* 0x000fcc00000000ff */
[----:B------:R-:W0:Y:S02]  /*5850*/  I2F.F64.S16 R2, R2 ;  /* 0x0000000200027312 */ /* 0x000e240000101c00 */
[----:B0-----:R0:W-:Y:S01]  /*5860*/  STG.E.64 desc[UR36][R16.64], R2 ;  /* 0x0000000210007986 */ /* 0x0011e2000c101b24 */
[----:B------:R-:W-:Y:S05]  /*5870*/  BRA `(.L_x_21172) ;  /* 0x0000000800c47947 */ /* 0x000fea0003800000 */
.L_x_21167:
        /* <DEDUP_REMOVED lines=12> */
.L_x_21181:
[----:B------:R-:W-:Y:S02]  /*5940*/  PRMT R4, R5, 0x8880, RZ ;  /* 0x0000888005047816 */ /* 0x000fe400000000ff */
[----:B------:R-:W-:Y:S02]  /*5950*/  CS2R R6, SRZ ;  /* 0x0000000000067805 */ /* 0x000fe4000001ff00 */
[----:B------:R-:W-:-:S06]  /*5960*/  PRMT R4, R4, 0x7710, RZ ;  /* 0x0000771004047816 */ /* 0x000fcc00000000ff */
[----:B------:R-:W0:Y:S02]  /*5970*/  I2F.F64.S16 R4, R4 ;  /* 0x0000000400047312 */ /* 0x000e240000101c00 */
[----:B0-----:R0:W-:Y:S01]  /*5980*/  STG.E.128 desc[UR36][R16.64], R4 ;  /* 0x0000000410007986 */ /* 0x0011e2000c101d24 */
[----:B------:R-:W-:Y:S05]  /*5990*/  BRA `(.L_x_21172) ;  /* 0x00000008007c7947 */ /* 0x000fea0003800000 */
.L_x_21180:
        /* <DEDUP_REMOVED lines=21> */
.L_x_21185:
[----:B------:R-:W-:Y:S05]  /*5af0*/  BSYNC B0 ;  /* 0x0000000000007941 */ /* 0x000fea0003800000 */
.L_x_21184:
[----:B------:R-:W-:-:S05]  /*5b00*/  LOP3.LUT R3, R0, R3, RZ, 0xfc, !PT ;  /* 0x0000000300037212 */ /* 0x000fca00078efcff */
[----:B------:R0:W-:Y:S01]  /*5b10*/  STG.E.U8 desc[UR36][R16.64], R3 ;  /* 0x0000000310007986 */ /* 0x0001e2000c101124 */
[----:B------:R-:W-:Y:S05]  /*5b20*/  BRA `(.L_x_21172) ;  /* 0x0000000800187947 */ /* 0x000fea0003800000 */
.L_x_21183:
        /* <DEDUP_REMOVED lines=13> */
.L_x_21187:
[----:B------:R-:W-:Y:S01]  /*5c00*/  IMAD.MOV.U32 R0, RZ, RZ, 0x7f ;  /* 0x0000007fff007424 */ /* 0x000fe200078e00ff */
[----:B------:R-:W-:-:S04]  /*5c10*/  ISETP.GT.U32.AND P0, PT, R2, 0x7f800000, PT ;  /* 0x7f8000000200780c */ /* 0x000fc80003f04070 */
[----:B------:R-:W-:-:S09]  /*5c20*/  SEL R0, R0, 0x7c, P0 ;  /* 0x0000007c00007807 */ /* 0x000fd20000000000 */
.L_x_21188:
[----:B------:R-:W-:Y:S05]  /*5c30*/  BSYNC B0 ;  /* 0x0000000000007941 */ /* 0x000fea0003800000 */
.L_x_21186:
[----:B------:R-:W-:-:S04]  /*5c40*/  LOP3.LUT R2, R5, 0x80000000, RZ, 0xc0, !PT ;  /* 0x8000000005027812 */ /* 0x000fc800078ec0ff */
[----:B------:R-:W-:-:S04]  /*5c50*/  SHF.R.U32.HI R3, RZ, 0x18, R2 ;  /* 0x00000018ff037819 */ /* 0x000fc80000011602 */
[----:B------:R-:W-:-:S05]  /*5c60*/  LOP3.LUT R3, R0, R3, RZ, 0xfc, !PT ;  /* 0x0000000300037212 */ /* 0x000fca00078efcff */
[----:B------:R0:W-:Y:S01]  /*5c70*/  STG.E.U8 desc[UR36][R16.64], R3 ;  /* 0x0000000310007986 */ /* 0x0001e2000c101124 */
[----:B------:R-:W-:Y:S05]  /*5c80*/  BRA `(.L_x_21172) ;  /* 0x0000000400c07947 */ /* 0x000fea0003800000 */
.L_x_21182:
[----:B------:R-:W0:Y:S02]  /*5c90*/  I2F.S8 R0, R5 ;  /* 0x0000000500007306 */ /* 0x000e240000001400 */
[----:B0-----:R-:W-:-:S05]  /*5ca0*/  F2FP.BF16.F32.PACK_AB R0, RZ, R0 ;  /* 0x00000000ff00723e */ /* 0x001fca00000010ff */
[----:B------:R0:W-:Y:S01]  /*5cb0*/  STG.E.U16 desc[UR36][R16.64], R0 ;  /* 0x0000000010007986 */ /* 0x0001e2000c101524 */
[----:B------:R-:W-:Y:S05]  /*5cc0*/  BRA `(.L_x_21172) ;  /* 0x0000000400b07947 */ /* 0x000fea0003800000 */
.L_x_21179:
        /* <DEDUP_REMOVED lines=12> */
.L_x_21191:
        /* <DEDUP_REMOVED lines=17> */
.L_x_21194:
[----:B------:R-:W-:-:S04]  /*5ea0*/  LOP3.LUT R2, R5, 0x80000000, RZ, 0xc0, !PT ;  /* 0x8000000005027812 */ /* 0x000fc800078ec0ff */
[----:B------:R-:W-:-:S04]  /*5eb0*/  SHF.R.U32.HI R3, RZ, 0x18, R2 ;  /* 0x00000018ff037819 */ /* 0x000fc80000011602 */
[----:B------:R-:W-:-:S04]  /*5ec0*/  LOP3.LUT R0, R0, R3, RZ, 0xfc, !PT ;  /* 0x0000000300007212 */ /* 0x000fc800078efcff */
[----:B------:R-:W-:-:S07]  /*5ed0*/  PRMT R8, R0, 0x7610, R8 ;  /* 0x0000761000087816 */ /* 0x000fce0000000008 */
.L_x_21193:
[----:B------:R-:W-:Y:S05]  /*5ee0*/  BSYNC B0 ;  /* 0x0000000000007941 */ /* 0x000fea0003800000 */
.L_x_21192:
[----:B------:R3:W-:Y:S01]  /*5ef0*/  STG.E.U8 desc[UR36][R16.64], R8 ;  /* 0x0000000810007986 */ /* 0x0007e2000c101124 */
[----:B------:R-:W-:Y:S05]  /*5f00*/  BRA `(.L_x_21172) ;  /* 0x0000000400207947 */ /* 0x000fea0003800000 */
.L_x_21190:
        /* <DEDUP_REMOVED lines=17> */
.L_x_21197:
[----:B------:R-:W-:-:S04]  /*6020*/  LOP3.LUT R2, R5, 0x80000000, RZ, 0xc0, !PT ;  /* 0x8000000005027812 */ /* 0x000fc800078ec0ff */
[----:B------:R-:W-:-:S04]  /*6030*/  SHF.R.U32.HI R3, RZ, 0x18, R2 ;  /* 0x00000018ff037819 */ /* 0x000fc80000011602 */
[----:B------:R-:W-:-:S04]  /*6040*/  LOP3.LUT R0, R0, R3, RZ, 0xfc, !PT ;  /* 0x0000000300007212 */ /* 0x000fc800078efcff */
[----:B------:R-:W-:-:S07]  /*6050*/  PRMT R8, R0, 0x7610, R8 ;  /* 0x0000761000087816 */ /* 0x000fce0000000008 */
.L_x_21196:
[----:B------:R-:W-:Y:S05]  /*6060*/  BSYNC B0 ;  /* 0x0000000000007941 */ /* 0x000fea0003800000 */
.L_x_21195:
[----:B------:R0:W-:Y:S01]  /*6070*/  STG.E.U8 desc[UR36][R16.64], R8 ;  /* 0x0000000810007986 */ /* 0x0001e2000c101124 */
[----:B------:R-:W-:Y:S05]  /*6080*/  BRA `(.L_x_21172) ;  /* 0x0000000000c07947 */ /* 0x000fea0003800000 */
.L_x_21189:
        /* <DEDUP_REMOVED lines=22> */
.L_x_21171:
        /* <DEDUP_REMOVED lines=16> */
.L_x_21200:
[----:B------:R-:W-:Y:S05]  /*62f0*/  BRA `(.L_x_21172) ;  /* 0x0000000000247947 */ /* 0x000fea0003800000 */
.L_x_21199:
[----:B------:R-:W-:-:S04]  /*6300*/  LOP3.LUT R5, R5, 0xffff, RZ, 0xc0, !PT ;  /* 0x0000ffff05057812 */ /* 0x000fc800078ec0ff */
[----:B------:R-:W-:-:S05]  /*6310*/  PRMT R5, R5, 0x8880, RZ ;  /* 0x0000888005057816 */ /* 0x000fca00000000ff */
[----:B------:R-:W-:-:S05]  /*6320*/  IMAD.MOV.U32 R2, RZ, RZ, R5 ;  /* 0x000000ffff027224 */ /* 0x000fca00078e0005 */
[----:B------:R-:W-:-:S05]  /*6330*/  SHF.R.S32.HI R3, RZ, 0x1f, R2 ;  /* 0x0000001fff037819 */ /* 0x000fca0000011402 */
[----:B------:R2:W-:Y:S01]  /*6340*/  STG.E.64 desc[UR36][R16.64], R2 ;  /* 0x0000000210007986 */ /* 0x0005e2000c101b24 */
[----:B------:R-:W-:Y:S05]  /*6350*/  BRA `(.L_x_21172) ;  /* 0x00000000000c7947 */ /* 0x000fea0003800000 */
.L_x_21198:
[----:B------:R-:W-:-:S04]  /*6360*/  LOP3.LUT R5, R5, 0xffff, RZ, 0xc0, !PT ;  /* 0x0000ffff05057812 */ /* 0x000fc800078ec0ff */
[----:B------:R-:W-:-:S05]  /*6370*/  PRMT R3, R5, 0x8880, RZ ;  /* 0x0000888005037816 */ /* 0x000fca00000000ff */
[----:B------:R0:W-:Y:S02]  /*6380*/  STG.E desc[UR36][R16.64], R3 ;  /* 0x0000000310007986 */ /* 0x0001e4000c101924 */
.L_x_21172:
[----:B------:R-:W-:-:S07]  /*6390*/  VIADD R19, R19, 0x80 ;  /* 0x0000008013137836 */ /* 0x000fce0000000000 */
.L_x_21132:
[----:B------:R-:W-:Y:S05]  /*63a0*/  BSYNC B6 ;  /* 0x0000000000067941 */ /* 0x000fea0003800000 */
.L_x_21131:
        /* <DEDUP_REMOVED lines=307> */
.L_x_21203:
        /* <DEDUP_REMOVED lines=20> */
.L_x_21207:
[----:B------:R0:W5:Y:S01]  /*7820*/  LDG.E.U8 R0, desc[UR36][R2.64] ;  /* 0x0000002402007981 */ /* 0x000162000c1e1100 */
[----:B------:R-:W-:Y:S05]  /*7830*/  BRA `(.L_x_21209) ;  /* 0x0000000c00547947 */ /* 0x000fea0003800000 */
.L_x_21206:
        /* <DEDUP_REMOVED lines=8> */
.L_x_21211:
[----:B------:R0:W5:Y:S01]  /*78c0*/  LDG.E.U8 R0, desc[UR36][R2.64] ;  /* 0x0000002402007981 */ /* 0x000162000c1e1100 */
[----:B------:R-:W-:Y:S05]  /*78d0*/  BRA `(.L_x_21209) ;  /* 0x0000000c002c7947 */ /* 0x000fea0003800000 */
.L_x_21210:
[----:B------:R0:W5:Y:S01]  /*78e0*/  LDG.E.U16 R0, desc[UR36][R2.64] ;  /* 0x0000002402007981 */ /* 0x000162000c1e1500 */
[----:B------:R-:W-:Y:S05]  /*78f0*/  BRA `(.L_x_21209) ;  /* 0x0000000c00247947 */ /* 0x000fea0003800000 */
.L_x_21205:
        /* <DEDUP_REMOVED lines=9> */
.L_x_21213:
[----:B------:R-:W2:Y:S02]  /*7990*/  LDG.E.U16 R4, desc[UR36][R2.64] ;  /* 0x0000002402047981 */ /* 0x000ea4000c1e1500 */
[----:B--2---:R-:W-:-:S06]  /*79a0*/  HADD2.F32 R4, -RZ, R4.H0_H0 ;  /* 0x20000004ff047230 */ /* 0x004fcc0000004100 */
[----:B------:R-:W0:Y:S02]  /*79b0*/  F2I.FTZ.TRUNC.NTZ R4, R4 ;  /* 0x0000000400047305 */ /* 0x000e24000021f100 */
[----:B0-----:R-:W-:Y:S01]  /*79c0*/  PRMT R0, R4, 0x7610, R0 ;  /* 0x0000761004007816 */ /* 0x001fe20000000000 */
[----:B------:R-:W-:Y:S06]  /*79d0*/  BRA `(.L_x_21209) ;  /* 0x0000000800ec7947 */ /* 0x000fec0003800000 */
.L_x_21212:
        /* <DEDUP_REMOVED lines=9> */
.L_x_21215:
[----:B------:R-:W2:Y:S02]  /*7a70*/  LDG.E.U16 R2, desc[UR36][R2.64] ;  /* 0x0000002402027981 */ /* 0x000ea4000c1e1500 */
[----:B--2---:R-:W-:-:S06]  /*7a80*/  HADD2.F32 R4, -RZ, R2.H0_H0 ;  /* 0x20000002ff047230 */ /* 0x004fcc0000004100 */
[----:B------:R-:W0:Y:S02]  /*7a90*/  F2I.FTZ.TRUNC.NTZ R4, R4 ;  /* 0x0000000400047305 */ /* 0x000e24000021f100 */
[----:B0-----:R-:W-:Y:S01]  /*7aa0*/  PRMT R0, R4, 0x7610, R0 ;  /* 0x0000761004007816 */ /* 0x001fe20000000000 */
[----:B------:R-:W-:Y:S06]  /*7ab0*/  BRA `(.L_x_21209) ;  /* 0x0000000800b47947 */ /* 0x000fec0003800000 */
.L_x_21214:
[----:B------:R-:W2:Y:S02]  /*7ac0*/  LDG.E.64 R2, desc[UR36][R2.64] ;  /* 0x0000002402027981 */ /* 0x000ea4000c1e1b00 */
[----:B--2---:R0:W1:Y:S01]  /*7ad0*/  F2I.F64.TRUNC R0, R2 ;  /* 0x0000000200007311 */ /* 0x004062000030d100 */
[----:B------:R-:W-:Y:S05]  /*7ae0*/  BRA `(.L_x_21209) ;  /* 0x0000000800a87947 */ /* 0x000fea0003800000 */
.L_x_21204:
        /* <DEDUP_REMOVED lines=12> */
.L_x_21218:
[----:B------:R-:W2:Y:S02]  /*7bb0*/  LDG.E.64 R2, desc[UR36][R2.64] ;  /* 0x0000002402027981 */ /* 0x000ea4000c1e1b00 */
[----:B--2---:R3:W4:Y:S01]  /*7bc0*/  F2I.F64.TRUNC R0, R2 ;  /* 0x0000000200007311 */ /* 0x004722000030d100 */
[----:B------:R-:W-:Y:S05]  /*7bd0*/  BRA `(.L_x_21209) ;  /* 0x00000008006c7947 */ /* 0x000fea0003800000 */
.L_x_21217:
        /* <DEDUP_REMOVED lines=28> */
.L_x_21220:
        /* <DEDUP_REMOVED lines=15> */
.L_x_21219:
[----:B------:R-:W2:Y:S02]  /*7e90*/  LDG.E.U16 R4, desc[UR36][R2.64] ;  /* 0x0000002402047981 */ /* 0x000ea4000c1e1500 */
[----:B--2---:R-:W-:-:S06]  /*7ea0*/  IMAD.U32 R4, R4, 0x10000, RZ ;  /* 0x0001000004047824 */ /* 0x004fcc00078e00ff */
[----:B------:R-:W0:Y:S02]  /*7eb0*/  F2I.FTZ.TRUNC.NTZ R4, R4 ;  /* 0x0000000400047305 */ /* 0x000e24000021f100 */
[----:B0-----:R-:W-:Y:S01]  /*7ec0*/  PRMT R0, R4, 0x7610, R0 ;  /* 0x0000761004007816 */ /* 0x001fe20000000000 */
[----:B------:R-:W-:Y:S06]  /*7ed0*/  BRA `(.L_x_21209) ;  /* 0x0000000400ac7947 */ /* 0x000fec0003800000 */
.L_x_21216:
        /* <DEDUP_REMOVED lines=10> */
.L_x_21223:
        /* <DEDUP_REMOVED lines=21> */
.L_x_21227:
[----:B------:R-:W-:Y:S05]  /*80d0*/  BSYNC B1 ;  /* 0x0000000000017941 */ /* 0x000fea0003800000 */
.L_x_21226:
[----:B------:R-:W-:Y:S01]  /*80e0*/  IMAD.SHL.U32 R2, R2, 0x100000, RZ ;  /* 0x0010000002027824 */ /* 0x000fe200078e00ff */
[----:B------:R-:W-:-:S04]  /*80f0*/  LEA R3, R0, 0x3b800000, 0x17 ;  /* 0x3b80000000037811 */ /* 0x000fc800078eb8ff */
[----:B------:R-:W-:-:S07]  /*8100*/  LOP3.LUT R4, R3, R2, R4, 0xfe, !PT ;  /* 0x0000000203047212 */ /* 0x000fce00078efe04 */
.L_x_21225:
[----:B------:R-:W-:Y:S05]  /*8110*/  BSYNC B0 ;  /* 0x0000000000007941 */ /* 0x000fea0003800000 */
.L_x_21224:
[----:B------:R-:W0:Y:S02]  /*8120*/  F2I.FTZ.TRUNC.NTZ R4, R4 ;  /* 0x0000000400047305 */ /* 0x000e24000021f100 */
[----:B0-----:R-:W-:Y:S01]  /*8130*/  PRMT R0, R4, 0x7610, R0 ;  /* 0x0000761004007816 */ /* 0x001fe20000000000 */
[----:B------:R-:W-:Y:S06]  /*8140*/  BRA `(.L_x_21209) ;  /* 0x0000000400107947 */ /* 0x000fec0003800000 */
.L_x_21222:
        /* <DEDUP_REMOVED lines=21> */
.L_x_21231:
[----:B------:R-:W-:Y:S05]  /*82a0*/  BSYNC B1 ;  /* 0x0000000000017941 */ /* 0x000fea0003800000 */
.L_x_21230:
[----:B------:R-:W-:Y:S01]  /*82b0*/  IMAD.SHL.U32 R2, R2, 0x200000, RZ ;  /* 0x0020000002027824 */ /* 0x000fe200078e00ff */
[----:B------:R-:W-:-:S04]  /*82c0*/  LEA R3, R0, 0x37800000, 0x17 ;  /* 0x3780000000037811 */ /* 0x000fc800078eb8ff */
[----:B------:R-:W-:-:S07]  /*82d0*/  LOP3.LUT R4, R3, R2, R4, 0xfe, !PT ;  /* 0x0000000203047212 */ /* 0x000fce00078efe04 */
.L_x_21229:
[----:B------:R-:W-:Y:S05]  /*82e0*/  BSYNC B0 ;  /* 0x0000000000007941 */ /* 0x000fea0003800000 */
.L_x_21228:
[----:B------:R-:W0:Y:S02]  /*82f0*/  F2I.FTZ.TRUNC.NTZ R4, R4 ;  /* 0x0000000400047305 */ /* 0x000e24000021f100 */
[----:B0-----:R-:W-:Y:S01]  /*8300*/  PRMT R0, R4, 0x7610, R0 ;  /* 0x0000761004007816 */ /* 0x001fe20000000000 */
[----:B------:R-:W-:Y:S06]  /*8310*/  BRA `(.L_x_21209) ;  /* 0x00000000009c7947 */ /* 0x000fec0003800000 */
.L_x_21221:
        /* <DEDUP_REMOVED lines=14> */
.L_x_21235:
[----:B------:R-:W-:Y:S05]  /*8400*/  BSYNC B0 ;  /* 0x0000000000007941 */ /* 0x000fea0003800000 */
.L_x_21234:
[----:B------:R-:W0:Y:S02]  /*8410*/  F2I.FTZ.TRUNC.NTZ R4, R4 ;  /* 0x0000000400047305 */ /* 0x000e24000021f100 */
[----:B0-----:R-:W-:Y:S01]  /*8420*/  PRMT R0, R4, 0x7610, R0 ;  /* 0x0000761004007816 */ /* 0x001fe20000000000 */
[----:B------:R-:W-:Y:S06]  /*8430*/  BRA `(.L_x_21209) ;  /* 0x0000000000547947 */ /* 0x000fec0003800000 */
.L_x_21208:
        /* <DEDUP_REMOVED lines=16> */
.L_x_21236:
[----:B------:R-:W-:Y:S01]  /*8540*/  PRMT R0, RZ, 0x7610, R0 ;  /* 0x00007610ff007816 */ /* 0x000fe20000000000 */
[----:B------:R-:W-:Y:S06]  /*8550*/  BRA `(.L_x_21209) ;  /* 0x00000000000c7947 */ /* 0x000fec0003800000 */
.L_x_21233:
[----:B------:R1:W5:Y:S01]  /*8560*/  LDG.E.U8 R0, desc[UR36][R2.64] ;  /* 0x0000002402007981 */ /* 0x000362000c1e1100 */
[----:B------:R-:W-:Y:S05]  /*8570*/  BRA `(.L_x_21209) ;  /* 0x0000000000047947 */ /* 0x000fea0003800000 */
.L_x_21232:
[----:B------:R2:W5:Y:S02]  /*8580*/  LDG.E.U8 R0, desc[UR36][R2.64] ;  /* 0x0000002402007981 */ /* 0x000564000c1e1100 */
.L_x_21209:
        /* <DEDUP_REMOVED lines=18> */
.L_x_21240:
[----:B------:R3:W-:Y:S01]  /*86b0*/  STG.E.U8 desc[UR36][R16.64], R5 ;  /* 0x0000000510007986 */ /* 0x0007e2000c101124 */
[----:B------:R-:W-:Y:S05]  /*86c0*/  BRA `(.L_x_21242) ;  /* 0x0000000c00987947 */ /* 0x000fea0003800000 */
.L_x_21239:
        /* <DEDUP_REMOVED lines=12> */
.L_x_21244:
[----:B------:R-:W-:-:S04]  /*8790*/  LOP3.LUT R5, R5, 0xffff, RZ, 0xc0, !PT ;  /* 0x0000ffff05057812 */ /* 0x000fc800078ec0ff */
[----:B------:R-:W-:-:S05]  /*87a0*/  PRMT R3, R5, 0x8880, RZ ;  /* 0x0000888005037816 */ /* 0x000fca00000000ff */
[----:B------:R2:W-:Y:S01]  /*87b0*/  STG.E desc[UR36][R16.64], R3 ;  /* 0x0000000310007986 */ /* 0x0005e2000c101924 */
[----:B------:R-:W-:Y:S05]  /*87c0*/  BRA `(.L_x_21242) ;  /* 0x0000000c00587947 */ /* 0x000fea0003800000 */
.L_x_21243:
[----:B------:R-:W-:-:S04]  /*87d0*/  PRMT R3, R5, 0x8880, RZ ;  /* 0x0000888005037816 */ /* 0x000fc800000000ff */
[----:B------:R-:W-:-:S05]  /*87e0*/  PRMT R3, R3, 0x7710, RZ ;  /* 0x0000771003037816 */ /* 0x000fca00000000ff */
[----:B------:R0:W-:Y:S01]  /*87f0*/  STG.E.U16 desc[UR36][R16.64], R3 ;  /* 0x0000000310007986 */ /* 0x0001e2000c101524 */
[----:B------:R-:W-:Y:S05]  /*8800*/  BRA `(.L_x_21242) ;  /* 0x0000000c00487947 */ /* 0x000fea0003800000 */
.L_x_21238:
        /* <DEDUP_REMOVED lines=9> */
.L_x_21246:
[----:B------:R-:W0:Y:S02]  /*88a0*/  I2F.S8 R0, R5 ;  /* 0x0000000500007306 */ /* 0x000e240000001400 */
[----:B0-----:R-:W-:-:S05]  /*88b0*/  F2FP.F16.F32.PACK_AB R0, RZ, R0 ;  /* 0x00000000ff00723e */ /* 0x001fca00000000ff */
[----:B------:R0:W-:Y:S01]  /*88c0*/  STG.E.U16 desc[UR36][R16.64], R0 ;  /* 0x0000000010007986 */ /* 0x0001e2000c101524 */
[----:B------:R-:W-:Y:S05]  /*88d0*/  BRA `(.L_x_21242) ;  /* 0x0000000c00147947 */ /* 0x000fea0003800000 */
.L_x_21245:
        /* <DEDUP_REMOVED lines=10> */
.L_x_21248:
[----:B------:R-:W0:Y:S02]  /*8980*/  I2F.S8 R5, R5 ;  /* 0x0000000500057306 */ /* 0x000e240000001400 */
[----:B0-----:R-:W-:-:S04]  /*8990*/  F2FP.F16.F32.PACK_AB R3, RZ, R5 ;  /* 0x00000005ff03723e */ /* 0x001fc800000000ff */
[----:B------:R-:W-:-:S05]  /*89a0*/  PRMT R3, R3, 0x5410, RZ ;  /* 0x0000541003037816 */ /* 0x000fca00000000ff */
[----:B------:R0:W-:Y:S01]  /*89b0*/  STG.E desc[UR36][R16.64], R3 ;  /* 0x0000000310007986 */ /* 0x0001e2000c101924 */
[----:B------:R-:W-:Y:S05]  /*89c0*/  BRA `(.L_x_21242) ;  /* 0x0000000800d87947 */ /* 0x000fea0003800000 */
.L_x_21247:
[----:B------:R-:W-:-:S04]  /*89d0*/  PRMT R2, R5, 0x8880, RZ ;  /* 0x0000888005027816 */ /* 0x000fc800000000ff */
[----:B------:R-:W-:-:S06]  /*89e0*/  PRMT R2, R2, 0x7710, RZ ;  /* 0x0000771002027816 */ /* 0x000fcc00000000ff */
[----:B------:R-:W0:Y:S02]  /*89f0*/  I2F.F64.S16 R2, R2 ;  /* 0x0000000200027312 */ /* 0x000e240000101c00 */
[----:B0-----:R0:W-:Y:S01]  /*8a00*/  STG.E.64 desc[UR36][R16.64], R2 ;  /* 0x0000000210007986 */ /* 0x0011e2000c101b24 */
[----:B------:R-:W-:Y:S05]  /*8a10*/  BRA `(.L_x_21242) ;  /* 0x0000000800c47947 */ /* 0x000fea0003800000 */
.L_x_21237:
        /* <DEDUP_REMOVED lines=12> */
.L_x_21251:
[----:B------:R-:W-:Y:S02]  /*8ae0*/  PRMT R4, R5, 0x8880, RZ ;  /* 0x0000888005047816 */ /* 0x000fe400000000ff */
[----:B------:R-:W-:Y:S02]  /*8af0*/  CS2R R6, SRZ ;  /* 0x0000000000067805 */ /* 0x000fe4000001ff00 */
[----:B------:R-:W-:-:S06]  /*8b00*/  PRMT R4, R4, 0x7710, RZ ;  /* 0x0000771004047816 */ /* 0x000fcc00000000ff */
[----:B------:R-:W0:Y:S02]  /*8b10*/  I2F.F64.S16 R4, R4 ;  /* 0x0000000400047312 */ /* 0x000e240000101c00 */
[----:B0-----:R0:W-:Y:S01]  /*8b20*/  STG.E.128 desc[UR36][R16.64], R4 ;  /* 0x0000000410007986 */ /* 0x0011e2000c101d24 */
[----:B------:R-:W-:Y:S05]  /*8b30*/  BRA `(.L_x_21242) ;  /* 0x00000008007c7947 */ /* 0x000fea0003800000 */
.L_x_21250:
        /* <DEDUP_REMOVED lines=21> */
.L_x_21255:
[----:B------:R-:W-:Y:S05]  /*8c90*/  BSYNC B0 ;  /* 0x0000000000007941 */ /* 0x000fea0003800000 */
.L_x_21254:
[----:B------:R-:W-:-:S05]  /*8ca0*/  LOP3.LUT R3, R0, R3, RZ, 0xfc, !PT ;  /* 0x0000000300037212 */ /* 0x000fca00078efcff */
[----:B------:R0:W-:Y:S01]  /*8cb0*/  STG.E.U8 desc[UR36][R16.64], R3 ;  /* 0x0000000310007986 */ /* 0x0001e2000c101124 */
[----:B------:R-:W-:Y:S05]  /*8cc0*/  BRA `(.L_x_21242) ;  /* 0x0000000800187947 */ /* 0x000fea0003800000 */
.L_x_21253:
        /* <DEDUP_REMOVED lines=13> */
.L_x_21257:
[----:B------:R-:W-:Y:S01]  /*8da0*/  IMAD.MOV.U32 R0, RZ, RZ, 0x7f ;  /* 0x0000007fff007424 */ /* 0x000fe200078e00ff */
[----:B------:R-:W-:-:S04]  /*8db0*/  ISETP.GT.U32.AND P0, PT, R2, 0x7f800000, PT ;  /* 0x7f8000000200780c */ /* 0x000fc80003f04070 */
[----:B------:R-:W-:-:S09]  /*8dc0*/  SEL R0, R0, 0x7c, P0 ;  /* 0x0000007c00007807 */ /* 0x000fd20000000000 */
.L_x_21258:
[----:B------:R-:W-:Y:S05]  /*8dd0*/  BSYNC B0 ;  /* 0x0000000000007941 */ /* 0x000fea0003800000 */
.L_x_21256:
[----:B------:R-:W-:-:S04]  /*8de0*/  LOP3.LUT R2, R5, 0x80000000, RZ, 0xc0, !PT ;  /* 0x8000000005027812 */ /* 0x000fc800078ec0ff */
[----:B------:R-:W-:-:S04]  /*8df0*/  SHF.R.U32.HI R3, RZ, 0x18, R2 ;  /* 0x00000018ff037819 */ /* 0x000fc80000011602 */
[----:B------:R-:W-:-:S05]  /*8e00*/  LOP3.LUT R3, R0, R3, RZ, 0xfc, !PT ;  /* 0x0000000300037212 */ /* 0x000fca00078efcff */
[----:B------:R0:W-:Y:S01]  /*8e10*/  STG.E.U8 desc[UR36][R16.64], R3 ;  /* 0x0000000310007986 */ /* 0x0001e2000c101124 */
[----:B------:R-:W-:Y:S05]  /*8e20*/  BRA `(.L_x_21242) ;  /* 0x0000000400c07947 */ /* 0x000fea0003800000 */
.L_x_21252:
[----:B------:R-:W0:Y:S02]  /*8e30*/  I2F.S8 R0, R5 ;  /* 0x0000000500007306 */ /* 0x000e240000001400 */
[----:B0-----:R-:W-:-:S05]  /*8e40*/  F2FP.BF16.F32.PACK_AB R0, RZ, R0 ;  /* 0x00000000ff00723e */ /* 0x001fca00000010ff */
[----:B------:R0:W-:Y:S01]  /*8e50*/  STG.E.U16 desc[UR36][R16.64], R0 ;  /* 0x0000000010007986 */ /* 0x0001e2000c101524 */
[----:B------:R-:W-:Y:S05]  /*8e60*/  BRA `(.L_x_21242) ;  /* 0x0000000400b07947 */ /* 0x000fea0003800000 */
.L_x_21249:
        /* <DEDUP_REMOVED lines=12> */
.L_x_21261:
        /* <DEDUP_REMOVED lines=17> */
.L_x_21264:
[----:B------:R-:W-:-:S04]  /*9040*/  LOP3.LUT R2, R5, 0x80000000, RZ, 0xc0, !PT ;  /* 0x8000000005027812 */ /* 0x000fc800078ec0ff */
[----:B------:R-:W-:-:S04]  /*9050*/  SHF.R.U32.HI R3, RZ, 0x18, R2 ;  /* 0x00000018ff037819 */ /* 0x000fc80000011602 */
[----:B------:R-:W-:-:S04]  /*9060*/  LOP3.LUT R0, R0, R3, RZ, 0xfc, !PT ;  /* 0x0000000300007212 */ /* 0x000fc800078efcff */
[----:B------:R-:W-:-:S07]  /*9070*/  PRMT R8, R0, 0x7610, R8 ;  /* 0x0000761000087816 */ /* 0x000fce0000000008 */
.L_x_21263:
[----:B------:R-:W-:Y:S05]  /*9080*/  BSYNC B0 ;  /* 0x0000000000007941 */ /* 0x000fea0003800000 */
.L_x_21262:
[----:B------:R0:W-:Y:S01]  /*9090*/  STG.E.U8 desc[UR36][R16.64], R8 ;  /* 0x0000000810007986 */ /* 0x0001e2000c101124 */
[----:B------:R-:W-:Y:S05]  /*90a0*/  BRA `(.L_x_21242) ;  /* 0x0000000400207947 */ /* 0x000fea0003800000 */
.L_x_21260:
        /* <DEDUP_REMOVED lines=17> */
.L_x_21267:
[----:B------:R-:W-:-:S04]  /*91c0*/  LOP3.LUT R2, R5, 0x80000000, RZ, 0xc0, !PT ;  /* 0x8000000005027812 */ /* 0x000fc800078ec0ff */
[----:B------:R-:W-:-:S04]  /*91d0*/  SHF.R.U32.HI R3, RZ, 0x18, R2 ;  /* 0x00000018ff037819 */ /* 0x000fc80000011602 */
[----:B------:R-:W-:-:S04]  /*91e0*/  LOP3.LUT R0, R0, R3, RZ, 0xfc, !PT ;  /* 0x0000000300007212 */ /* 0x000fc800078efcff */
[----:B------:R-:W-:-:S07]  /*91f0*/  PRMT R8, R0, 0x7610, R8 ;  /* 0x0000761000087816 */ /* 0x000fce0000000008 */
.L_x_21266:
[----:B------:R-:W-:Y:S05]  /*9200*/  BSYNC B0 ;  /* 0x0000000000007941 */ /* 0x000fea0003800000 */
.L_x_21265:
[----:B------:R0:W-:Y:S01]  /*9210*/  STG.E.U8 desc[UR36][R16.64], R8 ;  /* 0x0000000810007986 */ /* 0x0001e2000c101124 */
[----:B------:R-:W-:Y:S05]  /*9220*/  BRA `(.L_x_21242) ;  /* 0x0000000000c07947 */ /* 0x000fea0003800000 */
.L_x_21259:
        /* <DEDUP_REMOVED lines=22> */
.L_x_21241:
        /* <DEDUP_REMOVED lines=16> */
.L_x_21270:
[----:B------:R-:W-:Y:S05]  /*9490*/  BRA `(.L_x_21242) ;  /* 0x0000000000247947 */ /* 0x000fea0003800000 */
.L_x_21269:
[----:B------:R-:W-:-:S04]  /*94a0*/  LOP3.LUT R5, R5, 0xffff, RZ, 0xc0, !PT ;  /* 0x0000ffff05057812 */ /* 0x000fc800078ec0ff */
[----:B------:R-:W-:-:S05]  /*94b0*/  PRMT R5, R5, 0x8880, RZ ;  /* 0x0000888005057816 */ /* 0x000fca00000000ff */
[----:B------:R-:W-:-:S05]  /*94c0*/  IMAD.MOV.U32 R2, RZ, RZ, R5 ;  /* 0x000000ffff027224 */ /* 0x000fca00078e0005 */
[----:B------:R-:W-:-:S05]  /*94d0*/  SHF.R.S32.HI R3, RZ, 0x1f, R2 ;  /* 0x0000001fff037819 */ /* 0x000fca0000011402 */
[----:B------:R0:W-:Y:S01]  /*94e0*/  STG.E.64 desc[UR36][R16.64], R2 ;  /* 0x0000000210007986 */ /* 0x0001e2000c101b24 */
[----:B------:R-:W-:Y:S05]  /*94f0*/  BRA `(.L_x_21242) ;  /* 0x00000000000c7947 */ /* 0x000fea0003800000 */
.L_x_21268:
[----:B------:R-:W-:-:S04]  /*9500*/  LOP3.LUT R5, R5, 0xffff, RZ, 0xc0, !PT ;  /* 0x0000ffff05057812 */ /* 0x000fc800078ec0ff */
[----:B------:R-:W-:-:S05]  /*9510*/  PRMT R3, R5, 0x8880, RZ ;  /* 0x0000888005037816 */ /* 0x000fca00000000ff */
[----:B------:R0:W-:Y:S02]  /*9520*/  STG.E desc[UR36][R16.64], R3 ;  /* 0x0000000310007986 */ /* 0x0001e4000c101924 */
.L_x_21242:
[----:B------:R-:W-:-:S07]  /*9530*/  VIADD R19, R19, 0x80 ;  /* 0x0000008013137836 */ /* 0x000fce0000000000 */
.L_x_21202:
[----:B------:R-:W-:Y:S05]  /*9540*/  BSYNC B6 ;  /* 0x0000000000067941 */ /* 0x000fea0003800000 */
.L_x_21201:
        /* <DEDUP_REMOVED lines=306> */
.L_x_21271:
        /* <DEDUP_REMOVED lines=20> */
.L_x_21275:
[----:B------:R4:W5:Y:S01]  /*a9b0*/  LDG.E.U8 R0, desc[UR36][R2.64] ;  /* 0x0000002402007981 */ /* 0x000962000c1e1100 */
[----:B------:R-:W-:Y:S05]  /*a9c0*/  BRA `(.L_x_21277) ;  /* 0x0000000c00547947 */ /* 0x000fea0003800000 */
.L_x_21274:
        /* <DEDUP_REMOVED lines=8> */
.L_x_21279:
[----:B------:R2:W5:Y:S01]  /*aa50*/  LDG.E.U8 R0, desc[UR36][R2.64] ;  /* 0x0000002402007981 */ /* 0x000562000c1e1100 */
[----:B------:R-:W-:Y:S05]  /*aa60*/  BRA `(.L_x_21277) ;  /* 0x0000000c002c7947 */ /* 0x000fea0003800000 */
.L_x_21278:
[----:B------:R0:W5:Y:S01]  /*aa70*/  LDG.E.U16 R0, desc[UR36][R2.64] ;  /* 0x0000002402007981 */ /* 0x000162000c1e1500 */
[----:B------:R-:W-:Y:S05]  /*aa80*/  BRA `(.L_x_21277) ;  /* 0x0000000c00247947 */ /* 0x000fea0003800000 */
.L_x_21273:
        /* <DEDUP_REMOVED lines=9> */
.L_x_21281:
[----:B------:R-:W2:Y:S02]  /*ab20*/  LDG.E.U16 R4, desc[UR36][R2.64] ;  /* 0x0000002402047981 */ /* 0x000ea4000c1e1500 */
[----:B--2---:R-:W-:-:S06]  /*ab30*/  HADD2.F32 R4, -RZ, R4.H0_H0 ;  /* 0x20000004ff047230 */ /* 0x004fcc0000004100 */
[----:B------:R-:W0:Y:S02]  /*ab40*/  F2I.FTZ.TRUNC.NTZ R4, R4 ;  /* 0x0000000400047305 */ /* 0x000e24000021f100 */
[----:B0-----:R-:W-:Y:S01]  /*ab50*/  PRMT R0, R4, 0x7610, R0 ;  /* 0x0000761004007816 */ /* 0x001fe20000000000 */
[----:B------:R-:W-:Y:S06]  /*ab60*/  BRA `(.L_x_21277) ;  /* 0x0000000800ec7947 */ /* 0x000fec0003800000 */
.L_x_21280:
        /* <DEDUP_REMOVED lines=9> */
.L_x_21283:
[----:B------:R-:W2:Y:S02]  /*ac00*/  LDG.E.U16 R2, desc[UR36][R2.64] ;  /* 0x0000002402027981 */ /* 0x000ea4000c1e1500 */
[----:B--2---:R-:W-:-:S06]  /*ac10*/  HADD2.F32 R4, -RZ, R2.H0_H0 ;  /* 0x20000002ff047230 */ /* 0x004fcc0000004100 */
[----:B------:R-:W0:Y:S02]  /*ac20*/  F2I.FTZ.TRUNC.NTZ R4, R4 ;  /* 0x0000000400047305 */ /* 0x000e24000021f100 */
[----:B0-----:R-:W-:Y:S01]  /*ac30*/  PRMT R0, R4, 0x7610, R0 ;  /* 0x0000761004007816 */ /* 0x001fe20000000000 */
[----:B------:R-:W-:Y:S06]  /*ac40*/  BRA `(.L_x_21277) ;  /* 0x0000000800b47947 */ /* 0x000fec0003800000 */
.L_x_21282:
[----:B------:R-:W2:Y:S02]  /*ac50*/  LDG.E.64 R2, desc[UR36][R2.64] ;  /* 0x0000002402027981 */ /* 0x000ea4000c1e1b00 */
[----:B--2---:R0:W1:Y:S01]  /*ac60*/  F2I.F64.TRUNC R0, R2 ;  /* 0x0000000200007311 */ /* 0x004062000030d100 */
[----:B------:R-:W-:Y:S05]  /*ac70*/  BRA `(.L_x_21277) ;  /* 0x0000000800a87947 */ /* 0x000fea0003800000 */
.L_x_21272:
        /* <DEDUP_REMOVED lines=12> */
.L_x_21286:
[----:B------:R-:W2:Y:S02]  /*ad40*/  LDG.E.64 R2, desc[UR36][R2.64] ;  /* 0x0000002402027981 */ /* 0x000ea4000c1e1b00 */
[----:B--2---:R0:W1:Y:S01]  /*ad50*/  F2I.F64.TRUNC R0, R2 ;  /* 0x0000000200007311 */ /* 0x004062000030d100 */
[----:B------:R-:W-:Y:S05]  /*ad60*/  BRA `(.L_x_21277) ;  /* 0x00000008006c7947 */ /* 0x000fea0003800000 */
.L_x_21285:
        /* <DEDUP_REMOVED lines=28> */
.L_x_21288:
        /* <DEDUP_REMOVED lines=15> */
.L_x_21287:
[----:B------:R-:W2:Y:S02]  /*b020*/  LDG.E.U16 R4, desc[UR36][R2.64] ;  /* 0x0000002402047981 */ /* 0x000ea4000c1e1500 */
[----:B--2---:R-:W-:-:S06]  /*b030*/  IMAD.U32 R4, R4, 0x10000, RZ ;  /* 0x0001000004047824 */ /* 0x004fcc00078e00ff */
[----:B------:R-:W0:Y:S02]  /*b040*/  F2I.FTZ.TRUNC.NTZ R4, R4 ;  /* 0x0000000400047305 */ /* 0x000e24000021f100 */
[----:B0-----:R-:W-:Y:S01]  /*b050*/  PRMT R0, R4, 0x7610, R0 ;  /* 0x0000761004007816 */ /* 0x001fe20000000000 */
[----:B------:R-:W-:Y:S06]  /*b060*/  BRA `(.L_x_21277) ;  /* 0x0000000400ac7947 */ /* 0x000fec0003800000 */
.L_x_21284:
        /* <DEDUP_REMOVED lines=10> */
.L_x_21291:
        /* <DEDUP_REMOVED lines=21> */
.L_x_21295:
[----:B------:R-:W-:Y:S05]  /*b260*/  BSYNC B1 ;  /* 0x0000000000017941 */ /* 0x000fea0003800000 */
.L_x_21294:
[----:B------:R-:W-:Y:S01]  /*b270*/  IMAD.SHL.U32 R2, R2, 0x100000, RZ ;  /* 0x0010000002027824 */ /* 0x000fe200078e00ff */
[----:B------:R-:W-:-:S04]  /*b280*/  LEA R3, R0, 0x3b800000, 0x17 ;  /* 0x3b80000000037811 */ /* 0x000fc800078eb8ff */
[----:B------:R-:W-:-:S07]  /*b290*/  LOP3.LUT R4, R3, R2, R4, 0xfe, !PT ;  /* 0x0000000203047212 */ /* 0x000fce00078efe04 */
.L_x_21293:
[----:B------:R-:W-:Y:S05]  /*b2a0*/  BSYNC B0 ;  /* 0x0000000000007941 */ /* 0x000fea0003800000 */
.L_x_21292:
[----:B------:R-:W0:Y:S02]  /*b2b0*/  F2I.FTZ.TRUNC.NTZ R4, R4 ;  /* 0x0000000400047305 */ /* 0x000e24000021f100 */
[----:B0-----:R-:W-:Y:S01]  /*b2c0*/  PRMT R0, R4, 0x7610, R0 ;  /* 0x0000761004007816 */ /* 0x001fe20000000000 */
[----:B------:R-:W-:Y:S06]  /*b2d0*/  BRA `(.L_x_21277) ;  /* 0x0000000400107947 */ /* 0x000fec0003800000 */
.L_x_21290:
        /* <DEDUP_REMOVED lines=21> */
.L_x_21299:
[----:B------:R-:W-:Y:S05]  /*b430*/  BSYNC B1 ;  /* 0x0000000000017941 */ /* 0x000fea0003800000 */
.L_x_21298:
[----:B------:R-:W-:Y:S01]  /*b440*/  IMAD.SHL.U32 R2, R2, 0x200000, RZ ;  /* 0x0020000002027824 */ /* 0x000fe200078e00ff */
[----:B------:R-:W-:-:S04]  /*b450*/  LEA R3, R0, 0x37800000, 0x17 ;  /* 0x3780000000037811 */ /* 0x000fc800078eb8ff */
[----:B------:R-:W-:-:S07]  /*b460*/  LOP3.LUT R4, R3, R2, R4, 0xfe, !PT ;  /* 0x0000000203047212 */ /* 0x000fce00078efe04 */
.L_x_21297:
[----:B------:R-:W-:Y:S05]  /*b470*/  BSYNC B0 ;  /* 0x0000000000007941 */ /* 0x000fea0003800000 */
.L_x_21296:
[----:B------:R-:W0:Y:S02]  /*b480*/  F2I.FTZ.TRUNC.NTZ R4, R4 ;  /* 0x0000000400047305 */ /* 0x000e24000021f100 */
[----:B0-----:R-:W-:Y:S01]  /*b490*/  PRMT R0, R4, 0x7610, R0 ;  /* 0x0000761004007816 */ /* 0x001fe20000000000 */
[----:B------:R-:W-:Y:S06]  /*b4a0*/  BRA `(.L_x_21277) ;  /* 0x00000000009c7947 */ /* 0x000fec0003800000 */
.L_x_21289:
        /* <DEDUP_REMOVED lines=14> */
.L_x_21303:
[----:B------:R-:W-:Y:S05]  /*b590*/  BSYNC B0 ;  /* 0x0000000000007941 */ /* 0x000fea0003800000 */
.L_x_21302:
[----:B------:R-:W0:Y:S02]  /*b5a0*/  F2I.FTZ.TRUNC.NTZ R4, R4 ;  /* 0x0000000400047305 */ /* 0x000e24000021f100 */
[----:B0-----:R-:W-:Y:S01]  /*b5b0*/  PRMT R0, R4, 0x7610, R0 ;  /* 0x0000761004007816 */ /* 0x001fe20000000000 */
[----:B------:R-:W-:Y:S06]  /*b5c0*/  BRA `(.L_x_21277) ;  /* 0x0000000000547947 */ /* 0x000fec0003800000 */
.L_x_21276:
        /* <DEDUP_REMOVED lines=16> */
.L_x_21304:
[----:B------:R-:W-:Y:S01]  /*b6d0*/  PRMT R0, RZ, 0x7610, R0 ;  /* 0x00007610ff007816 */ /* 0x000fe20000000000 */
[----:B------:R-:W-:Y:S06]  /*b6e0*/  BRA `(.L_x_21277) ;  /* 0x00000000000c7947 */ /* 0x000fec0003800000 */
.L_x_21301:
[----:B------:R0:W5:Y:S01]  /*b6f0*/  LDG.E.U8 R0, desc[UR36][R2.64] ;  /* 0x0000002402007981 */ /* 0x000162000c1e1100 */
[----:B------:R-:W-:Y:S05]  /*b700*/  BRA `(.L_x_21277) ;  /* 0x0000000000047947 */ /* 0x000fea0003800000 */
.L_x_21300:
[----:B------:R0:W5:Y:S02]  /*b710*/  LDG.E.U8 R0, desc[UR36][R2.64] ;  /* 0x0000002402007981 */ /* 0x000164000c1e1100 */
.L_x_21277:
        /* <DEDUP_REMOVED lines=18> */
.L_x_21308:
[----:B------:R-:W-:Y:S01]  /*b840*/  STG.E.U8 desc[UR36][R16.64], R5 ;  /* 0x0000000510007986 */ /* 0x000fe2000c101124 */
[----:B------:R-:W-:Y:S05]  /*b850*/  EXIT ;  /* 0x000000000000794d */ /* 0x000fea0003800000 */
.L_x_21307:
        /* <DEDUP_REMOVED lines=12> */
.L_x_21311:
[----:B------:R-:W-:-:S04]  /*b920*/  LOP3.LUT R5, R5, 0xffff, RZ, 0xc0, !PT ;  /* 0x0000ffff05057812 */ /* 0x000fc800078ec0ff */
[----:B------:R-:W-:-:S05]  /*b930*/  PRMT R3, R5, 0x8880, RZ ;  /* 0x0000888005037816 */ /* 0x000fca00000000ff */
[----:B------:R-:W-:Y:S01]  /*b940*/  STG.E desc[UR36][R16.64], R3 ;  /* 0x0000000310007986 */ /* 0x000fe2000c101924 */
[----:B------:R-:W-:Y:S05]  /*b950*/  EXIT ;  /* 0x000000000000794d */ /* 0x000fea0003800000 */
.L_x_21310:
[----:B------:R-:W-:-:S04]  /*b960*/  PRMT R3, R5, 0x8880, RZ ;  /* 0x0000888005037816 */ /* 0x000fc800000000ff */
[----:B------:R-:W-:-:S05]  /*b970*/  PRMT R3, R3, 0x7710, RZ ;  /* 0x0000771003037816 */ /* 0x000fca00000000ff */
[----:B------:R-:W-:Y:S01]  /*b980*/  STG.E.U16 desc[UR36][R16.64], R3 ;  /* 0x0000000310007986 */ /* 0x000fe2000c101524 */
[----:B------:R-:W-:Y:S05]  /*b990*/  EXIT ;  /* 0x000000000000794d */ /* 0x000fea0003800000 */
.L_x_21306:
        /* <DEDUP_REMOVED lines=9> */
.L_x_21313:
[----:B------:R-:W0:Y:S02]  /*ba30*/  I2F.S8 R0, R5 ;  /* 0x0000000500007306 */ /* 0x000e240000001400 */
[----:B0-----:R-:W-:-:S05]  /*ba40*/  F2FP.F16.F32.PACK_AB R0, RZ, R0 ;  /* 0x00000000ff00723e */ /* 0x001fca00000000ff */
[----:B------:R-:W-:Y:S01]  /*ba50*/  STG.E.U16 desc[UR36][R16.64], R0 ;  /* 0x0000000010007986 */ /* 0x000fe2000c101524 */
[----:B------:R-:W-:Y:S05]  /*ba60*/  EXIT ;  /* 0x000000000000794d */ /* 0x000fea0003800000 */
.L_x_21312:
        /* <DEDUP_REMOVED lines=10> */
.L_x_21315:
[----:B------:R-:W0:Y:S02]  /*bb10*/  I2F.S8 R5, R5 ;  /* 0x0000000500057306 */ /* 0x000e240000001400 */
[----:B0-----:R-:W-:-:S04]  /*bb20*/  F2FP.F16.F32.PACK_AB R3, RZ, R5 ;  /* 0x00000005ff03723e */ /* 0x001fc800000000ff */
[----:B------:R-:W-:-:S05]  /*bb30*/  PRMT R3, R3, 0x5410, RZ ;  /* 0x0000541003037816 */ /* 0x000fca00000000ff */
[----:B------:R-:W-:Y:S01]  /*bb40*/  STG.E desc[UR36][R16.64], R3 ;  /* 0x0000000310007986 */ /* 0x000fe2000c101924 */
[----:B------:R-:W-:Y:S05]  /*bb50*/  EXIT ;  /* 0x000000000000794d */ /* 0x000fea0003800000 */
.L_x_21314:
[----:B------:R-:W-:-:S04]  /*bb60*/  PRMT R2, R5, 0x8880, RZ ;  /* 0x0000888005027816 */ /* 0x000fc800000000ff */
[----:B------:R-:W-:-:S06]  /*bb70*/  PRMT R2, R2, 0x7710, RZ ;  /* 0x0000771002027816 */ /* 0x000fcc00000000ff */
[----:B------:R-:W0:Y:S02]  /*bb80*/  I2F.F64.S16 R2, R2 ;  /* 0x0000000200027312 */ /* 0x000e240000101c00 */
[----:B0-----:R-:W-:Y:S01]  /*bb90*/  STG.E.64 desc[UR36][R16.64], R2 ;  /* 0x0000000210007986 */ /* 0x001fe2000c101b24 */
[----:B------:R-:W-:Y:S05]  /*bba0*/  EXIT ;  /* 0x000000000000794d */ /* 0x000fea0003800000 */
.L_x_21305:
        /* <DEDUP_REMOVED lines=12> */
.L_x_21318:
[----:B------:R-:W-:Y:S02]  /*bc70*/  PRMT R4, R5, 0x8880, RZ ;  /* 0x0000888005047816 */ /* 0x000fe400000000ff */
[----:B------:R-:W-:Y:S02]  /*bc80*/  CS2R R6, SRZ ;  /* 0x0000000000067805 */ /* 0x000fe4000001ff00 */
[----:B------:R-:W-:-:S06]  /*bc90*/  PRMT R4, R4, 0x7710, RZ ;  /* 0x0000771004047816 */ /* 0x000fcc00000000ff */
[----:B------:R-:W0:Y:S02]  /*bca0*/  I2F.F64.S16 R4, R4 ;  /* 0x0000000400047312 */ /* 0x000e240000101c00 */
[----:B0-----:R-:W-:Y:S01]  /*bcb0*/  STG.E.128 desc[UR36][R16.64], R4 ;  /* 0x0000000410007986 */ /* 0x001fe2000c101d24 */
[----:B------:R-:W-:Y:S05]  /*bcc0*/  EXIT ;  /* 0x000000000000794d */ /* 0x000fea0003800000 */
.L_x_21317:
        /* <DEDUP_REMOVED lines=21> */
.L_x_21322:
[----:B------:R-:W-:Y:S05]  /*be20*/  BSYNC B0 ;  /* 0x0000000000007941 */ /* 0x000fea0003800000 */
.L_x_21321:
[----:B------:R-:W-:-:S05]  /*be30*/  LOP3.LUT R3, R0, R3, RZ, 0xfc, !PT ;  /* 0x0000000300037212 */ /* 0x000fca00078efcff */
[----:B------:R-:W-:Y:S01]  /*be40*/  STG.E.U8 desc[UR36][R16.64], R3 ;  /* 0x0000000310007986 */ /* 0x000fe2000c101124 */
[----:B------:R-:W-:Y:S05]  /*be50*/  EXIT ;  /* 0x000000000000794d */ /* 0x000fea0003800000 */
.L_x_21320:
        /* <DEDUP_REMOVED lines=13> */
.L_x_21324:
[----:B------:R-:W-:Y:S01]  /*bf30*/  IMAD.MOV.U32 R0, RZ, RZ, 0x7f ;  /* 0x0000007fff007424 */ /* 0x000fe200078e00ff */
[----:B------:R-:W-:-:S04]  /*bf40*/  ISETP.GT.U32.AND P0, PT, R2, 0x7f800000, PT ;  /* 0x7f8000000200780c */ /* 0x000fc80003f04070 */
[----:B------:R-:W-:-:S09]  /*bf50*/  SEL R0, R0, 0x7c, P0 ;  /* 0x0000007c00007807 */ /* 0x000fd20000000000 */
.L_x_21325:
[----:B------:R-:W-:Y:S05]  /*bf60*/  BSYNC B0 ;  /* 0x0000000000007941 */ /* 0x000fea0003800000 */
.L_x_21323:
[----:B------:R-:W-:-:S04]  /*bf70*/  LOP3.LUT R2, R5, 0x80000000, RZ, 0xc0, !PT ;  /* 0x8000000005027812 */ /* 0x000fc800078ec0ff */
[----:B------:R-:W-:-:S04]  /*bf80*/  SHF.R.U32.HI R3, RZ, 0x18, R2 ;  /* 0x00000018ff037819 */ /* 0x000fc80000011602 */
[----:B------:R-:W-:-:S05]  /*bf90*/  LOP3.LUT R3, R0, R3, RZ, 0xfc, !PT ;  /* 0x0000000300037212 */ /* 0x000fca00078efcff */
[----:B------:R-:W-:Y:S01]  /*bfa0*/  STG.E.U8 desc[UR36][R16.64], R3 ;  /* 0x0000000310007986 */ /* 0x000fe2000c101124 */
[----:B------:R-:W-:Y:S05]  /*bfb0*/  EXIT ;  /* 0x000000000000794d */ /* 0x000fea0003800000 */
.L_x_21319:
[----:B------:R-:W0:Y:S02]  /*bfc0*/  I2F.S8 R0, R5 ;  /* 0x0000000500007306 */ /* 0x000e240000001400 */
[----:B0-----:R-:W-:-:S05]  /*bfd0*/  F2FP.BF16.F32.PACK_AB R0, RZ, R0 ;  /* 0x00000000ff00723e */ /* 0x001fca00000010ff */
[----:B------:R-:W-:Y:S01]  /*bfe0*/  STG.E.U16 desc[UR36][R16.64], R0 ;  /* 0x0000000010007986 */ /* 0x000fe2000c101524 */
[----:B------:R-:W-:Y:S05]  /*bff0*/  EXIT ;  /* 0x000000000000794d */ /* 0x000fea0003800000 */
.L_x_21316:
        /* <DEDUP_REMOVED lines=12> */
.L_x_21328:
        /* <DEDUP_REMOVED lines=17> */
.L_x_21331:
[----:B------:R-:W-:-:S04]  /*c1d0*/  LOP3.LUT R2, R5, 0x80000000, RZ, 0xc0, !PT ;  /* 0x8000000005027812 */ /* 0x000fc800078ec0ff */
[----:B------:R-:W-:-:S04]  /*c1e0*/  SHF.R.U32.HI R3, RZ, 0x18, R2 ;  /* 0x00000018ff037819 */ /* 0x000fc80000011602 */
[----:B------:R-:W-:-:S04]  /*c1f0*/  LOP3.LUT R0, R0, R3, RZ, 0xfc, !PT ;  /* 0x0000000300007212 */ /* 0x000fc800078efcff */
[----:B------:R-:W-:-:S07]  /*c200*/  PRMT R8, R0, 0x7610, R8 ;  /* 0x0000761000087816 */ /* 0x000fce0000000008 */
.L_x_21330:
[----:B------:R-:W-:Y:S05]  /*c210*/  BSYNC B0 ;  /* 0x0000000000007941 */ /* 0x000fea0003800000 */
.L_x_21329:
[----:B------:R-:W-:Y:S01]  /*c220*/  STG.E.U8 desc[UR36][R16.64], R8 ;  /* 0x0000000810007986 */ /* 0x000fe2000c101124 */
[----:B------:R-:W-:Y:S05]  /*c230*/  EXIT ;  /* 0x000000000000794d */ /* 0x000fea0003800000 */
.L_x_21327:
        /* <DEDUP_REMOVED lines=17> */
.L_x_21334:
[----:B------:R-:W-:-:S04]  /*c350*/  LOP3.LUT R2, R5, 0x80000000, RZ, 0xc0, !PT ;  /* 0x8000000005027812 */ /* 0x000fc800078ec0ff */
[----:B------:R-:W-:-:S04]  /*c360*/  SHF.R.U32.HI R3, RZ, 0x18, R2 ;  /* 0x00000018ff037819 */ /* 0x000fc80000011602 */
[----:B------:R-:W-:-:S04]  /*c370*/  LOP3.LUT R0, R0, R3, RZ, 0xfc, !PT ;  /* 0x0000000300007212 */ /* 0x000fc800078efcff */
[----:B------:R-:W-:-:S07]  /*c380*/  PRMT R8, R0, 0x7610, R8 ;  /* 0x0000761000087816 */ /* 0x000fce0000000008 */
.L_x_21333:
[----:B------:R-:W-:Y:S05]  /*c390*/  BSYNC B0 ;  /* 0x0000000000007941 */ /* 0x000fea0003800000 */
.L_x_21332:
[----:B------:R-:W-:Y:S01]  /*c3a0*/  STG.E.U8 desc[UR36][R16.64], R8 ;  /* 0x0000000810007986 */ /* 0x000fe2000c101124 */
[----:B------:R-:W-:Y:S05]  /*c3b0*/  EXIT ;  /* 0x000000000000794d */ /* 0x000fea0003800000 */
.L_x_21326:
        /* <DEDUP_REMOVED lines=22> */
.L_x_21309:
        /* <DEDUP_REMOVED lines=16> */
.L_x_21337:
[----:B------:R-:W-:Y:S05]  /*c620*/  EXIT ;  /* 0x000000000000794d */ /* 0x000fea0003800000 */
.L_x_21336:
[----:B------:R-:W-:-:S04]  /*c630*/  LOP3.LUT R5, R5, 0xffff, RZ, 0xc0, !PT ;  /* 0x0000ffff05057812 */ /* 0x000fc800078ec0ff */
[----:B------:R-:W-:-:S05]  /*c640*/  PRMT R5, R5, 0x8880, RZ ;  /* 0x0000888005057816 */ /* 0x000fca00000000ff */
[----:B------:R-:W-:-:S05]  /*c650*/  IMAD.MOV.U32 R2, RZ, RZ, R5 ;  /* 0x000000ffff027224 */ /* 0x000fca00078e0005 */
[----:B------:R-:W-:-:S05]  /*c660*/  SHF.R.S32.HI R3, RZ, 0x1f, R2 ;  /* 0x0000001fff037819 */ /* 0x000fca0000011402 */
[----:B------:R-:W-:Y:S01]  /*c670*/  STG.E.64 desc[UR36][R16.64], R2 ;  /* 0x0000000210007986 */ /* 0x000fe2000c101b24 */
[----:B------:R-:W-:Y:S05]  /*c680*/  EXIT ;  /* 0x000000000000794d */ /* 0x000fea0003800000 */
.L_x_21335:
[----:B------:R-:W-:-:S04]  /*c690*/  LOP3.LUT R5, R5, 0xffff, RZ, 0xc0, !PT ;  /* 0x0000ffff05057812 */ /* 0x000fc800078ec0ff */
[----:B------:R-:W-:-:S05]  /*c6a0*/  PRMT R3, R5, 0x8880, RZ ;  /* 0x0000888005037816 */ /* 0x000fca00000000ff */
[----:B------:R-:W-:Y:S01]  /*c6b0*/  STG.E desc[UR36][R16.64], R3 ;  /* 0x0000000310007986 */ /* 0x000fe2000c101924 */
[----:B------:R-:W-:Y:S05]  /*c6c0*/  EXIT ;  /* 0x000000000000794d */ /* 0x000fea0003800000 */
.L_x_21338:
        /* <DEDUP_REMOVED lines=11> */
.L_x_71778:


//--------------------- .text._ZN2at6native27unrolled_elementwise_kernelIZNS0_50_GLOBAL__N__2680c7bb_12_PowKernel_cu_140f0503_289629pow_tensor_scalar_kernel_implIaaEEvRNS_18TensorIteratorBaseET0_EUlaE0_St5arrayIPcLm2EELi4E23TrivialOffsetCalculatorILi1EjESC_NS0_6memory12LoadWithCastILi1EEENSD_13StoreWithCastILi1EEEEEviT_S6_T2_T3_T4_T5_ --------------------------
	.section	.text._ZN2at6native27unrolled_elementwise_kernelIZNS0_50_GLOBAL__N__2680c7bb_12_PowKernel_cu_140f0503_289629pow_tensor_scalar_kernel_implIaaEEvRNS_18TensorIteratorBaseET0_EUlaE0_St5arrayIPcLm2EELi4E23TrivialOffsetCalculatorILi1EjESC_NS0_6memory12LoadWithCastILi1EEENSD_13StoreWithCastILi1EEEEEviT_S6_T2_T3_T4_T5_,"ax",@progbits
	.align	128
        .global         _ZN2at6native27unrolled_elementwise_kernelIZNS0_50_GLOBAL__N__2680c7bb_12_PowKernel_cu_140f0503_289629pow_tensor_scalar_kernel_implIaaEEvRNS_18TensorIteratorBaseET0_EUlaE0_St5arrayIPcLm2EELi4E23TrivialOffsetCalculatorILi1EjESC_NS0_6memory12LoadWithCastILi1EEENSD_13StoreWithCastILi1EEEEEviT_S6_T2_T3_T4_T5_
        .type           _ZN2at6native27unrolled_elementwise_kernelIZNS0_50_GLOBAL__N__2680c7bb_12_PowKernel_cu_140f0503_289629pow_tensor_scalar_kernel_implIaaEEvRNS_18TensorIteratorBaseET0_EUlaE0_St5arrayIPcLm2EELi4E23TrivialOffsetCalculatorILi1EjESC_NS0_6memory12LoadWithCastILi1EEENSD_13StoreWithCastILi1EEEEEviT_S6_T2_T3_T4_T5_,@function
        .size           _ZN2at6native27unrolled_elementwise_kernelIZNS0_50_GLOBAL__N__2680c7bb_12_PowKernel_cu_140f0503_289629pow_tensor_scalar_kernel_implIaaEEvRNS_18TensorIteratorBaseET0_EUlaE0_St5arrayIPcLm2EELi4E23TrivialOffsetCalculatorILi1EjESC_NS0_6memory12LoadWithCastILi1EEENSD_13StoreWithCastILi1EEEEEviT_S6_T2_T3_T4_T5_,(.L_x_71779 - _ZN2at6native27unrolled_elementwise_kernelIZNS0_50_GLOBAL__N__2680c7bb_12_PowKernel_cu_140f0503_289629pow_tensor_scalar_kernel_implIaaEEvRNS_18TensorIteratorBaseET0_EUlaE0_St5arrayIPcLm2EELi4E23TrivialOffsetCalculatorILi1EjESC_NS0_6memory12LoadWithCastILi1EEENSD_13StoreWithCastILi1EEEEEviT_S6_T2_T3_T4_T5_)
        .other          _ZN2at6native27unrolled_elementwise_kernelIZNS0_50_GLOBAL__N__2680c7bb_12_PowKernel_cu_140f0503_289629pow_tensor_scalar_kernel_implIaaEEvRNS_18TensorIteratorBaseET0_EUlaE0_St5arrayIPcLm2EELi4E23TrivialOffsetCalculatorILi1EjESC_NS0_6memory12LoadWithCastILi1EEENSD_13StoreWithCastILi1EEEEEviT_S6_T2_T3_T4_T5_,@"STO_CUDA_ENTRY STV_DEFAULT"
_ZN2at6native27unrolled_elementwise_kernelIZNS0_50_GLOBAL__N__2680c7bb_12_PowKernel_cu_140f0503_289629pow_tensor_scalar_kernel_implIaaEEvRNS_18TensorIteratorBaseET0_EUlaE0_St5arrayIPcLm2EELi4E23TrivialOffsetCalculatorILi1EjESC_NS0_6memory12LoadWithCastILi1EEENSD_13StoreWithCastILi1EEEEEviT_S6_T2_T3_T4_T5_:
.text._ZN2at6native27unrolled_elementwise_kernelIZNS0_50_GLOBAL__N__2680c7bb_12_PowKernel_cu_140f0503_289629pow_tensor_scalar_kernel_implIaaEEvRNS_18TensorIteratorBaseET0_EUlaE0_St5arrayIPcLm2EELi4E23TrivialOffsetCalculatorILi1EjESC_NS0_6memory12LoadWithCastILi1EEENSD_13StoreWithCastILi1EEEEEviT_S6_T2_T3_T4_T5_:
        /* <DEDUP_REMOVED lines=31> */
.L_x_21344:
[----:B------:R3:W5:Y:S01]  /*01f0*/  LDG.E.U8 R17, desc[UR36][R2.64] ;  /* 0x0000002402117981 */ /* 0x000762000c1e1100 */
[----:B------:R-:W-:Y:S05]  /*0200*/  BRA `(.L_x_21346) ;  /* 0x0000000c00587947 */ /* 0x000fea0003800000 */
.L_x_21343:
        /* <DEDUP_REMOVED lines=8> */
.L_x_21348:
[----:B------:R1:W5:Y:S01]  /*0290*/  LDG.E.U8 R17, desc[UR36][R2.64] ;  /* 0x0000002402117981 */ /* 0x000362000c1e1100 */
[----:B------:R-:W-:Y:S05]  /*02a0*/  BRA `(.L_x_21346) ;  /* 0x0000000c00307947 */ /* 0x000fea0003800000 */
.L_x_21347:
[----:B------:R2:W5:Y:S01]  /*02b0*/  LDG.E.U16 R17, desc[UR36][R2.64] ;  /* 0x0000002402117981 */ /* 0x000562000c1e1500 */
[----:B------:R-:W-:Y:S05]  /*02c0*/  BRA `(.L_x_21346) ;  /* 0x0000000c00287947 */ /* 0x000fea0003800000 */
.L_x_21342:
        /* <DEDUP_REMOVED lines=9> */
.L_x_21350:
[----:B------:R-:W2:Y:S02]  /*0360*/  LDG.E.U16 R0, desc[UR36][R2.64] ;  /* 0x0000002402007981 */ /* 0x000ea4000c1e1500 */
[----:B--2---:R-:W-:-:S06]  /*0370*/  HADD2.F32 R0, -RZ, R0.H0_H0 ;  /* 0x20000000ff007230 */ /* 0x004fcc0000004100 */
[----:B------:R-:W0:Y:S02]  /*0380*/  F2I.FTZ.TRUNC.NTZ R0, R0 ;  /* 0x0000000000007305 */ /* 0x000e24000021f100 */
[----:B0-----:R-:W-:Y:S01]  /*0390*/  PRMT R17, R0, 0x7610, R17 ;  /* 0x0000761000117816 */ /* 0x001fe20000000011 */
[----:B------:R-:W-:Y:S06]  /*03a0*/  BRA `(.L_x_21346) ;  /* 0x0000000800f07947 */ /* 0x000fec0003800000 */
.L_x_21349:
        /* <DEDUP_REMOVED lines=9> */
.L_x_21352:
[----:B------:R-:W2:Y:S02]  /*0440*/  LDG.E.U16 R2, desc[UR36][R2.64] ;  /* 0x0000002402027981 */ /* 0x000ea4000c1e1500 */
[----:B--2---:R-:W-:-:S06]  /*0450*/  HADD2.F32 R0, -RZ, R2.H0_H0 ;  /* 0x20000002ff007230 */ /* 0x004fcc0000004100 */
[----:B------:R-:W0:Y:S02]  /*0460*/  F2I.FTZ.TRUNC.NTZ R0, R0 ;  /* 0x0000000000007305 */ /* 0x000e24000021f100 */
[----:B0-----:R-:W-:Y:S01]  /*0470*/  PRMT R17, R0, 0x7610, R17 ;  /* 0x0000761000117816 */ /* 0x001fe20000000011 */
[----:B------:R-:W-:Y:S06]  /*0480*/  BRA `(.L_x_21346) ;  /* 0x0000000800b87947 */ /* 0x000fec0003800000 */
.L_x_21351:
[----:B------:R-:W2:Y:S02]  /*0490*/  LDG.E.64 R2, desc[UR36][R2.64] ;  /* 0x0000002402027981 */ /* 0x000ea4000c1e1b00 */
[----:B--2---:R0:W1:Y:S01]  /*04a0*/  F2I.F64.TRUNC R17, R2 ;  /* 0x0000000200117311 */ /* 0x004062000030d100 */
[----:B------:R-:W-:Y:S05]  /*04b0*/  BRA `(.L_x_21346) ;  /* 0x0000000800ac7947 */ /* 0x000fea0003800000 */
.L_x_21341:
        /* <DEDUP_REMOVED lines=12> */
.L_x_21355:
[----:B------:R-:W2:Y:S02]  /*0580*/  LDG.E.64 R2, desc[UR36][R2.64] ;  /* 0x0000002402027981 */ /* 0x000ea4000c1e1b00 */
[----:B--2---:R0:W1:Y:S01]  /*0590*/  F2I.F64.TRUNC R17, R2 ;  /* 0x0000000200117311 */ /* 0x004062000030d100 */
[----:B------:R-:W-:Y:S05]  /*05a0*/  BRA `(.L_x_21346) ;  /* 0x0000000800707947 */ /* 0x000fea0003800000 */
.L_x_21354:
        /* <DEDUP_REMOVED lines=28> */
.L_x_21357:
        /* <DEDUP_REMOVED lines=16> */
.L_x_21356:
[----:B------:R-:W2:Y:S02]  /*0870*/  LDG.E.U16 R0, desc[UR36][R2.64] ;  /* 0x0000002402007981 */ /* 0x000ea4000c1e1500 */
[----:B--2---:R-:W-:-:S06]  /*0880*/  IMAD.U32 R0, R0, 0x10000, RZ ;  /* 0x0001000000007824 */ /* 0x004fcc00078e00ff */
[----:B------:R-:W0:Y:S02]  /*0890*/  F2I.FTZ.TRUNC.NTZ R0, R0 ;  /* 0x0000000000007305 */ /* 0x000e24000021f100 */
[----:B0-----:R-:W-:Y:S01]  /*08a0*/  PRMT R17, R0, 0x7610, R17 ;  /* 0x0000761000117816 */ /* 0x001fe20000000011 */
[----:B------:R-:W-:Y:S06]  /*08b0*/  BRA `(.L_x_21346) ;  /* 0x0000000400ac7947 */ /* 0x000fec0003800000 */
.L_x_21353:
        /* <DEDUP_REMOVED lines=10> */
.L_x_21360:
        /* <DEDUP_REMOVED lines=21> */
.L_x_21364:
[----:B------:R-:W-:Y:S05]  /*0ab0*/  BSYNC B1 ;  /* 0x0000000000017941 */ /* 0x000fea0003800000 */
.L_x_21363:
[----:B------:R-:W-:Y:S01]  /*0ac0*/  LEA R3, R0, 0x3b800000, 0x17 ;  /* 0x3b80000000037811 */ /* 0x000fe200078eb8ff */
[----:B------:R-:W-:-:S05]  /*0ad0*/  IMAD.SHL.U32 R0, R2, 0x100000, RZ ;  /* 0x0010000002007824 */ /* 0x000fca00078e00ff */
[----:B------:R-:W-:-:S07]  /*0ae0*/  LOP3.LUT R0, R3, R0, R4, 0xfe, !PT ;  /* 0x0000000003007212 */ /* 0x000fce00078efe04 */
.L_x_21362:
[----:B------:R-:W-:Y:S05]  /*0af0*/  BSYNC B0 ;  /* 0x0000000000007941 */ /* 0x000fea0003800000 */
.L_x_21361:
[----:B------:R-:W0:Y:S02]  /*0b00*/  F2I.FTZ.TRUNC.NTZ R0, R0 ;  /* 0x0000000000007305 */ /* 0x000e24000021f100 */
[----:B0-----:R-:W-:Y:S01]  /*0b10*/  PRMT R17, R0, 0x7610, R17 ;  /* 0x0000761000117816 */ /* 0x001fe20000000011 */
[----:B------:R-:W-:Y:S06]  /*0b20*/  BRA `(.L_x_21346) ;  /* 0x0000000400107947 */ /* 0x000fec0003800000 */
.L_x_21359:
        /* <DEDUP_REMOVED lines=21> */
.L_x_21368:
[----:B------:R-:W-:Y:S05]  /*0c80*/  BSYNC B1 ;  /* 0x0000000000017941 */ /* 0x000fea0003800000 */
.L_x_21367:
[----:B------:R-:W-:Y:S01]  /*0c90*/  LEA R3, R0, 0x37800000, 0x17 ;  /* 0x3780000000037811 */ /* 0x000fe200078eb8ff */
[----:B------:R-:W-:-:S05]  /*0ca0*/  IMAD.SHL.U32 R0, R2, 0x200000, RZ ;  /* 0x0020000002007824 */ /* 0x000fca00078e00ff */
[----:B------:R-:W-:-:S07]  /*0cb0*/  LOP3.LUT R0, R3, R0, R4, 0xfe, !PT ;  /* 0x0000000003007212 */ /* 0x000fce00078efe04 */
.L_x_21366:
[----:B------:R-:W-:Y:S05]  /*0cc0*/  BSYNC B0 ;  /* 0x0000000000007941 */ /* 0x000fea0003800000 */
.L_x_21365:
[----:B------:R-:W0:Y:S02]  /*0cd0*/  F2I.FTZ.TRUNC.NTZ R0, R0 ;  /* 0x0000000000007305 */ /* 0x000e24000021f100 */
[----:B0-----:R-:W-:Y:S01]  /*0ce0*/  PRMT R17, R0, 0x7610, R17 ;  /* 0x0000761000117816 */ /* 0x001fe20000000011 */
[----:B------:R-:W-:Y:S06]  /*0cf0*/  BRA `(.L_x_21346) ;  /* 0x00000000009c7947 */ /* 0x000fec0003800000 */
.L_x_21358:
        /* <DEDUP_REMOVED lines=14> */
.L_x_21372:
[----:B------:R-:W-:Y:S05]  /*0de0*/  BSYNC B0 ;  /* 0x0000000000007941 */ /* 0x000fea0003800000 */
.L_x_21371:
[----:B------:R-:W0:Y:S02]  /*0df0*/  F2I.FTZ.TRUNC.NTZ R0, R0 ;  /* 0x0000000000007305 */ /* 0x000e24000021f100 */
[----:B0-----:R-:W-:Y:S01]  /*0e00*/  PRMT R17, R0, 0x7610, R17 ;  /* 0x0000761000117816 */ /* 0x001fe20000000011 */
[----:B------:R-:W-:Y:S06]  /*0e10*/  BRA `(.L_x_21346) ;  /* 0x0000000000547947 */ /* 0x000fec0003800000 */
.L_x_21345:
        /* <DEDUP_REMOVED lines=16> */
.L_x_21373:
[----:B------:R-:W-:Y:S01]  /*0f20*/  PRMT R17, RZ, 0x7610, R17 ;  /* 0x00007610ff117816 */ /* 0x000fe20000000011 */
[----:B------:R-:W-:Y:S06]  /*0f30*/  BRA `(.L_x_21346) ;  /* 0x00000000000c7947 */ /* 0x000fec0003800000 */
.L_x_21370:
[----:B------:R0:W5:Y:S01]  /*0f40*/  LDG.E.U8 R17, desc[UR36][R2.64] ;  /* 0x0000002402117981 */ /* 0x000162000c1e1100 */
[----:B------:R-:W-:Y:S05]  /*0f50*/  BRA `(.L_x_21346) ;  /* 0x0000000000047947 */ /* 0x000fea0003800000 */
.L_x_21369:
[----:B------:R0:W5:Y:S02]  /*0f60*/  LDG.E.U8 R17, desc[UR36][R2.64] ;  /* 0x0000002402117981 */ /* 0x000164000c1e1100 */
.L_x_21346:
[----:B------:R-:W2:Y:S02]  /*0f70*/  S2R R24, SR_TID.X ;  /* 0x0000000000187919 */ /* 0x000ea40000002100 */
[----:B--2---:R-:W-:-:S07]  /*0f80*/  VIADD R24, R24, 0x80 ;  /* 0x0000008018187836 */ /* 0x004fce0000000000 */
.L_x_21340:
[----:B------:R-:W-:Y:S05]  /*0f90*/  BSYNC B6 ;  /* 0x0000000000067941 */ /* 0x000fea0003800000 */
.L_x_21339:
        /* <DEDUP_REMOVED lines=23> */
.L_x_21379:
[----:B------:R0:W5:Y:S01]  /*1110*/  LDG.E.U8 R16, desc[UR36][R2.64] ;  /* 0x0000002402107981 */ /* 0x000162000c1e1100 */
[----:B------:R-:W-:Y:S05]  /*1120*/  BRA `(.L_x_21381) ;  /* 0x0000000c00547947 */ /* 0x000fea0003800000 */
.L_x_21378:
        /* <DEDUP_REMOVED lines=8> */
.L_x_21383:
[----:B------:R0:W5:Y:S01]  /*11b0*/  LDG.E.U8 R16, desc[UR36][R2.64] ;  /* 0x0000002402107981 */ /* 0x000162000c1e1100 */
[----:B------:R-:W-:Y:S05]  /*11c0*/  BRA `(.L_x_21381) ;  /* 0x0000000c002c7947 */ /* 0x000fea0003800000 */
.L_x_21382:
[----:B------:R0:W5:Y:S01]  /*11d0*/  LDG.E.U16 R16, desc[UR36][R2.64] ;  /* 0x0000002402107981 */ /* 0x000162000c1e1500 */
[----:B------:R-:W-:Y:S05]  /*11e0*/  BRA `(.L_x_21381) ;  /* 0x0000000c00247947 */ /* 0x000fea0003800000 */
.L_x_21377:
        /* <DEDUP_REMOVED lines=9> */
.L_x_21385:
[----:B------:R-:W2:Y:S02]  /*1280*/  LDG.E.U16 R0, desc[UR36][R2.64] ;  /* 0x0000002402007981 */ /* 0x000ea4000c1e1500 */
[----:B--2---:R-:W-:-:S06]  /*1290*/  HADD2.F32 R0, -RZ, R0.H0_H0 ;  /* 0x20000000ff007230 */ /* 0x004fcc0000004100 */
[----:B------:R-:W0:Y:S02]  /*12a0*/  F2I.FTZ.TRUNC.NTZ R0, R0 ;  /* 0x0000000000007305 */ /* 0x000e24000021f100 */
[----:B0-----:R-:W-:Y:S01]  /*12b0*/  PRMT R16, R0, 0x7610, R16 ;  /* 0x0000761000107816 */ /* 0x001fe20000000010 */
[----:B------:R-:W-:Y:S06]  /*12c0*/  BRA `(.L_x_21381) ;  /* 0x0000000800ec7947 */ /* 0x000fec0003800000 */
.L_x_21384:
        /* <DEDUP_REMOVED lines=9> */
.L_x_21387:
[----:B------:R-:W2:Y:S02]  /*1360*/  LDG.E.U16 R2, desc[UR36][R2.64] ;  /* 0x0000002402027981 */ /* 0x000ea4000c1e1500 */
[----:B--2---:R-:W-:-:S06]  /*1370*/  HADD2.F32 R0, -RZ, R2.H0_H0 ;  /* 0x20000002ff007230 */ /* 0x004fcc0000004100 */
[----:B------:R-:W0:Y:S02]  /*1380*/  F2I.FTZ.TRUNC.NTZ R0, R0 ;  /* 0x0000000000007305 */ /* 0x000e24000021f100 */
[----:B0-----:R-:W-:Y:S01]  /*1390*/  PRMT R16, R0, 0x7610, R16 ;  /* 0x0000761000107816 */ /* 0x001fe20000000010 */
[----:B------:R-:W-:Y:S06]  /*13a0*/  BRA `(.L_x_21381) ;  /* 0x0000000800b47947 */ /* 0x000fec0003800000 */
.L_x_21386:
[----:B------:R-:W2:Y:S02]  /*13b0*/  LDG.E.64 R2, desc[UR36][R2.64] ;  /* 0x0000002402027981 */ /* 0x000ea4000c1e1b00 */
[----:B--2---:R0:W1:Y:S01]  /*13c0*/  F2I.F64.TRUNC R16, R2 ;  /* 0x0000000200107311 */ /* 0x004062000030d100 */
[----:B------:R-:W-:Y:S05]  /*13d0*/  BRA `(.L_x_21381) ;  /* 0x0000000800a87947 */ /* 0x000fea0003800000 */
.L_x_21376:
        /* <DEDUP_REMOVED lines=12> */
.L_x_21390:
[----:B------:R-:W2:Y:S02]  /*14a0*/  LDG.E.64 R2, desc[UR36][R2.64] ;  /* 0x0000002402027981 */ /* 0x000ea4000c1e1b00 */
[----:B--2---:R0:W1:Y:S01]  /*14b0*/  F2I.F64.TRUNC R16, R2 ;  /* 0x0000000200107311 */ /* 0x004062000030d100 */
[----:B------:R-:W-:Y:S05]  /*14c0*/  BRA `(.L_x_21381) ;  /* 0x00000008006c7947 */ /* 0x000fea0003800000 */
.L_x_21389:
        /* <DEDUP_REMOVED lines=28> */
.L_x_21392:
        /* <DEDUP_REMOVED lines=15> */
.L_x_21391:
[----:B------:R-:W2:Y:S02]  /*1780*/  LDG.E.U16 R0, desc[UR36][R2.64] ;  /* 0x0000002402007981 */ /* 0x000ea4000c1e1500 */
[----:B--2---:R-:W-:-:S06]  /*1790*/  IMAD.U32 R0, R0, 0x10000, RZ ;  /* 0x0001000000007824 */ /* 0x004fcc00078e00ff */
[----:B------:R-:W0:Y:S02]  /*17a0*/  F2I.FTZ.TRUNC.NTZ R0, R0 ;  /* 0x0000000000007305 */ /* 0x000e24000021f100 */
[----:B0-----:R-:W-:Y:S01]  /*17b0*/  PRMT R16, R0, 0x7610, R16 ;  /* 0x0000761000107816 */ /* 0x001fe20000000010 */
[----:B------:R-:W-:Y:S06]  /*17c0*/  BRA `(.L_x_21381) ;  /* 0x0000000400ac7947 */ /* 0x000fec0003800000 */
.L_x_21388:
        /* <DEDUP_REMOVED lines=10> */
.L_x_21395:
        /* <DEDUP_REMOVED lines=21> */
.L_x_21399:
[----:B------:R-:W-:Y:S05]  /*19c0*/  BSYNC B1 ;  /* 0x0000000000017941 */ /* 0x000fea0003800000 */
.L_x_21398:
[----:B------:R-:W-:Y:S01]  /*19d0*/  LEA R3, R0, 0x3b800000, 0x17 ;  /* 0x3b80000000037811 */ /* 0x000fe200078eb8ff */
[----:B------:R-:W-:-:S05]  /*19e0*/  IMAD.SHL.U32 R0, R2, 0x100000, RZ ;  /* 0x0010000002007824 */ /* 0x000fca00078e00ff */
[----:B------:R-:W-:-:S07]  /*19f0*/  LOP3.LUT R0, R3, R0, R4, 0xfe, !PT ;  /* 0x0000000003007212 */ /* 0x000fce00078efe04 */
.L_x_21397:
[----:B------:R-:W-:Y:S05]  /*1a00*/  BSYNC B0 ;  /* 0x0000000000007941 */ /* 0x000fea0003800000 */
.L_x_21396:
[----:B------:R-:W0:Y:S02]  /*1a10*/  F2I.FTZ.TRUNC.NTZ R0, R0 ;  /* 0x0000000000007305 */ /* 0x000e24000021f100 */
[----:B0-----:R-:W-:Y:S01]  /*1a20*/  PRMT R16, R0, 0x7610, R16 ;  /* 0x0000761000107816 */ /* 0x001fe20000000010 */
[----:B------:R-:W-:Y:S06]  /*1a30*/  BRA `(.L_x_21381) ;  /* 0x0000000400107947 */ /* 0x000fec0003800000 */
.L_x_21394:
        /* <DEDUP_REMOVED lines=21> */
.L_x_21403:
[----:B------:R-:W-:Y:S05]  /*1b90*/  BSYNC B1 ;  /* 0x0000000000017941 */ /* 0x000fea0003800000 */
.L_x_21402:
[----:B------:R-:W-:Y:S01]  /*1ba0*/  LEA R3, R0, 0x37800000, 0x17 ;  /* 0x3780000000037811 */ /* 0x000fe200078eb8ff */
[----:B------:R-:W-:-:S05]  /*1bb0*/  IMAD.SHL.U32 R0, R2, 0x200000, RZ ;  /* 0x0020000002007824 */ /* 0x000fca00078e00ff */
[----:B------:R-:W-:-:S07]  /*1bc0*/  LOP3.LUT R0, R3, R0, R4, 0xfe, !PT ;  /* 0x0000000003007212 */ /* 0x000fce00078efe04 */
.L_x_21401:
[----:B------:R-:W-:Y:S05]  /*1bd0*/  BSYNC B0 ;  /* 0x0000000000007941 */ /* 0x000fea0003800000 */
.L_x_21400:
[----:B------:R-:W0:Y:S02]  /*1be0*/  F2I.FTZ.TRUNC.NTZ R0, R0 ;  /* 0x0000000000007305 */ /* 0x000e24000021f100 */
[----:B0-----:R-:W-:Y:S01]  /*1bf0*/  PRMT R16, R0, 0x7610, R16 ;  /* 0x0000761000107816 */ /* 0x001fe20000000010 */
[----:B------:R-:W-:Y:S06]  /*1c00*/  BRA `(.L_x_21381) ;  /* 0x00000000009c7947 */ /* 0x000fec0003800000 */
.L_x_21393:
        /* <DEDUP_REMOVED lines=14> */
.L_x_21407:
[----:B------:R-:W-:Y:S05]  /*1cf0*/  BSYNC B0 ;  /* 0x0000000000007941 */ /* 0x000fea0003800000 */
.L_x_21406:
[----:B------:R-:W0:Y:S02]  /*1d00*/  F2I.FTZ.TRUNC.NTZ R0, R0 ;  /* 0x0000000000007305 */ /* 0x000e24000021f100 */
[----:B0-----:R-:W-:Y:S01]  /*1d10*/  PRMT R16, R0, 0x7610, R16 ;  /* 0x0000761000107816 */ /* 0x001fe20000000010 */
[----:B------:R-:W-:Y:S06]  /*1d20*/  BRA `(.L_x_21381) ;  /* 0x0000000000547947 */ /* 0x000fec0003800000 */
.L_x_21380:
        /* <DEDUP_REMOVED lines=16> */
.L_x_21408:
[----:B------:R-:W-:Y:S01]  /*1e30*/  PRMT R16, RZ, 0x7610, R16 ;  /* 0x00007610ff107816 */ /* 0x000fe20000000010 */
[----:B------:R-:W-:Y:S06]  /*1e40*/  BRA `(.L_x_21381) ;  /* 0x00000000000c7947 */ /* 0x000fec0003800000 */
.L_x_21405:
[----:B------:R3:W5:Y:S01]  /*1e50*/  LDG.E.U8 R16, desc[UR36][R2.64] ;  /* 0x0000002402107981 */ /* 0x000762000c1e1100 */
[----:B------:R-:W-:Y:S05]  /*1e60*/  BRA `(.L_x_21381) ;  /* 0x0000000000047947 */ /* 0x000fea0003800000 */
.L_x_21404:
[----:B------:R2:W5:Y:S02]  /*1e70*/  LDG.E.U8 R16, desc[UR36][R2.64] ;  /* 0x0000002402107981 */ /* 0x000564000c1e1100 */
.L_x_21381:
[----:B------:R-:W-:-:S07]  /*1e80*/  VIADD R24, R24, 0x80 ;  /* 0x0000008018187836 */ /* 0x000fce0000000000 */
.L_x_21375:
[----:B------:R-:W-:Y:S05]  /*1e90*/  BSYNC B6 ;  /* 0x0000000000067941 */ /* 0x000fea0003800000 */
.L_x_21374:
        /* <DEDUP_REMOVED lines=25> */
.L_x_21414:
[----:B------:R0:W5:Y:S01]  /*2030*/  LDG.E.U8 R25, desc[UR36][R2.64] ;  /* 0x0000002402197981 */ /* 0x000162000c1e1100 */
[----:B------:R-:W-:Y:S05]  /*2040*/  BRA `(.L_x_21416) ;  /* 0x0000000c00547947 */ /* 0x000fea0003800000 */
.L_x_21413:
        /* <DEDUP_REMOVED lines=8> */
.L_x_21418:
[----:B------:R0:W5:Y:S01]  /*20d0*/  LDG.E.U8 R25, desc[UR36][R2.64] ;  /* 0x0000002402197981 */ /* 0x000162000c1e1100 */
[----:B------:R-:W-:Y:S05]  /*20e0*/  BRA `(.L_x_21416) ;  /* 0x0000000c002c7947 */ /* 0x000fea0003800000 */
.L_x_21417:
[----:B------:R0:W5:Y:S01]  /*20f0*/  LDG.E.U16 R25, desc[UR36][R2.64] ;  /* 0x0000002402197981 */ /* 0x000162000c1e1500 */
[----:B------:R-:W-:Y:S05]  /*2100*/  BRA `(.L_x_21416) ;  /* 0x0000000c00247947 */ /* 0x000fea0003800000 */
.L_x_21412:
        /* <DEDUP_REMOVED lines=9> */
.L_x_21420:
[----:B------:R-:W2:Y:S02]  /*21a0*/  LDG.E.U16 R0, desc[UR36][R2.64] ;  /* 0x0000002402007981 */ /* 0x000ea4000c1e1500 */
[----:B--2---:R-:W-:-:S06]  /*21b0*/  HADD2.F32 R0, -RZ, R0.H0_H0 ;  /* 0x20000000ff007230 */ /* 0x004fcc0000004100 */
[----:B------:R-:W0:Y:S02]  /*21c0*/  F2I.FTZ.TRUNC.NTZ R0, R0 ;  /* 0x0000000000007305 */ /* 0x000e24000021f100 */
[----:B0-----:R-:W-:Y:S01]  /*21d0*/  PRMT R25, R0, 0x7610, R25 ;  /* 0x0000761000197816 */ /* 0x001fe20000000019 */
[----:B------:R-:W-:Y:S06]  /*21e0*/  BRA `(.L_x_21416) ;  /* 0x0000000800ec7947 */ /* 0x000fec0003800000 */
.L_x_21419:
        /* <DEDUP_REMOVED lines=9> */
.L_x_21422:
[----:B------:R-:W2:Y:S02]  /*2280*/  LDG.E.U16 R2, desc[UR36][R2.64] ;  /* 0x0000002402027981 */ /* 0x000ea4000c1e1500 */
[----:B--2---:R-:W-:-:S06]  /*2290*/  HADD2.F32 R0, -RZ, R2.H0_H0 ;  /* 0x20000002ff007230 */ /* 0x004fcc0000004100 */
[----:B------:R-:W0:Y:S02]  /*22a0*/  F2I.FTZ.TRUNC.NTZ R0, R0 ;  /* 0x0000000000007305 */ /* 0x000e24000021f100 */
[----:B0-----:R-:W-:Y:S01]  /*22b0*/  PRMT R25, R0, 0x7610, R25 ;  /* 0x0000761000197816 */ /* 0x001fe20000000019 */
[----:B------:R-:W-:Y:S06]  /*22c0*/  BRA `(.L_x_21416) ;  /* 0x0000000800b47947 */ /* 0x000fec0003800000 */
.L_x_21421:
[----:B------:R-:W2:Y:S02]  /*22d0*/  LDG.E.64 R2, desc[UR36][R2.64] ;  /* 0x0000002402027981 */ /* 0x000ea4000c1e1b00 */
[----:B--2---:R0:W1:Y:S01]  /*22e0*/  F2I.F64.TRUNC R25, R2 ;  /* 0x0000000200197311 */ /* 0x004062000030d100 */
[----:B------:R-:W-:Y:S05]  /*22f0*/  BRA `(.L_x_21416) ;  /* 0x0000000800a87947 */ /* 0x000fea0003800000 */
.L_x_21411:
        /* <DEDUP_REMOVED lines=12> */
.L_x_21425:
[----:B------:R-:W2:Y:S02]  /*23c0*/  LDG.E.64 R2, desc[UR36][R2.64] ;  /* 0x0000002402027981 */ /* 0x000ea4000c1e1b00 */
[----:B--2---:R3:W4:Y:S01]  /*23d0*/  F2I.F64.TRUNC R25, R2 ;  /* 0x0000000200197311 */ /* 0x004722000030d100 */
[----:B------:R-:W-:Y:S05]  /*23e0*/  BRA `(.L_x_21416) ;  /* 0x00000008006c7947 */ /* 0x000fea0003800000 */
.L_x_21424:
        /* <DEDUP_REMOVED lines=28> */
.L_x_21427:
        /* <DEDUP_REMOVED lines=15> */
.L_x_21426:
[----:B------:R-:W2:Y:S02]  /*26a0*/  LDG.E.U16 R0, desc[UR36][R2.64] ;  /* 0x0000002402007981 */ /* 0x000ea4000c1e1500 */
[----:B--2---:R-:W-:-:S06]  /*26b0*/  IMAD.U32 R0, R0, 0x10000, RZ ;  /* 0x0001000000007824 */ /* 0x004fcc00078e00ff */
[----:B------:R-:W0:Y:S02]  /*26c0*/  F2I.FTZ.TRUNC.NTZ R0, R0 ;  /* 0x0000000000007305 */ /* 0x000e24000021f100 */
[----:B0-----:R-:W-:Y:S01]  /*26d0*/  PRMT R25, R0, 0x7610, R25 ;  /* 0x0000761000197816 */ /* 0x001fe20000000019 */
[----:B------:R-:W-:Y:S06]  /*26e0*/  BRA `(.L_x_21416) ;  /* 0x0000000400ac7947 */ /* 0x000fec0003800000 */
.L_x_21423:
        /* <DEDUP_REMOVED lines=10> */
.L_x_21430:
        /* <DEDUP_REMOVED lines=21> */
.L_x_21434:
[----:B------:R-:W-:Y:S05]  /*28e0*/  BSYNC B1 ;  /* 0x0000000000017941 */ /* 0x000fea0003800000 */
.L_x_21433:
[----:B------:R-:W-:Y:S01]  /*28f0*/  LEA R3, R0, 0x3b800000, 0x17 ;  /* 0x3b80000000037811 */ /* 0x000fe200078eb8ff */
[----:B------:R-:W-:-:S05]  /*2900*/  IMAD.SHL.U32 R0, R2, 0x100000, RZ ;  /* 0x0010000002007824 */ /* 0x000fca00078e00ff */
[----:B------:R-:W-:-:S07]  /*2910*/  LOP3.LUT R0, R3, R0, R4, 0xfe, !PT ;  /* 0x0000000003007212 */ /* 0x000fce00078efe04 */
.L_x_21432:
[----:B------:R-:W-:Y:S05]  /*2920*/  BSYNC B0 ;  /* 0x0000000000007941 */ /* 0x000fea0003800000 */
.L_x_21431:
[----:B------:R-:W0:Y:S02]  /*2930*/  F2I.FTZ.TRUNC.NTZ R0, R0 ;  /* 0x0000000000007305 */ /* 0x000e24000021f100 */
[----:B0-----:R-:W-:Y:S01]  /*2940*/  PRMT R25, R0, 0x7610, R25 ;  /* 0x0000761000197816 */ /* 0x001fe20000000019 */
[----:B------:R-:W-:Y:S06]  /*2950*/  BRA `(.L_x_21416) ;  /* 0x0000000400107947 */ /* 0x000fec0003800000 */
.L_x_21429:
        /* <DEDUP_REMOVED lines=21> */
.L_x_21438:
[----:B------:R-:W-:Y:S05]  /*2ab0*/  BSYNC B1 ;  /* 0x0000000000017941 */ /* 0x000fea0003800000 */
.L_x_21437:
[----:B------:R-:W-:Y:S01]  /*2ac0*/  LEA R3, R0, 0x37800000, 0x17 ;  /* 0x3780000000037811 */ /* 0x000fe200078eb8ff */
[----:B------:R-:W-:-:S05]  /*2ad0*/  IMAD.SHL.U32 R0, R2, 0x200000, RZ ;  /* 0x0020000002007824 */ /* 0x000fca00078e00ff */
[----:B------:R-:W-:-:S07]  /*2ae0*/  LOP3.LUT R0, R3, R0, R4, 0xfe, !PT ;  /* 0x0000000003007212 */ /* 0x000fce00078efe04 */
.L_x_21436:
[----:B------:R-:W-:Y:S05]  /*2af0*/  BSYNC B0 ;  /* 0x0000000000007941 */ /* 0x000fea0003800000 */
.L_x_21435:
[----:B------:R-:W0:Y:S02]  /*2b00*/  F2I.FTZ.TRUNC.NTZ R0, R0 ;  /* 0x0000000000007305 */ /* 0x000e24000021f100 */
[----:B0-----:R-:W-:Y:S01]  /*2b10*/  PRMT R25, R0, 0x7610, R25 ;  /* 0x0000761000197816 */ /* 0x001fe20000000019 */
[----:B------:R-:W-:Y:S06]  /*2b20*/  BRA `(.L_x_21416) ;  /* 0x00000000009c7947 */ /* 0x000fec0003800000 */
.L_x_21428:
        /* <DEDUP_REMOVED lines=14> */
.L_x_21442:
[----:B------:R-:W-:Y:S05]  /*2c10*/  BSYNC B0 ;  /* 0x0000000000007941 */ /* 0x000fea0003800000 */
.L_x_21441:
[----:B------:R-:W0:Y:S02]  /*2c20*/  F2I.FTZ.TRUNC.NTZ R0, R0 ;  /* 0x0000000000007305 */ /* 0x000e24000021f100 */
[----:B0-----:R-:W-:Y:S01]  /*2c30*/  PRMT R25, R0, 0x7610, R25 ;  /* 0x0000761000197816 */ /* 0x001fe20000000019 */
[----:B------:R-:W-:Y:S06]  /*2c40*/  BRA `(.L_x_21416) ;  /* 0x0000000000547947 */ /* 0x000fec0003800000 */
.L_x_21415:
        /* <DEDUP_REMOVED lines=16> */
.L_x_21443:
[----:B------:R-:W-:Y:S01]  /*2d50*/  PRMT R25, RZ, 0x7610, R25 ;  /* 0x00007610ff197816 */ /* 0x000fe20000000019 */
[----:B------:R-:W-:Y:S06]  /*2d60*/  BRA `(.L_x_21416) ;  /* 0x00000000000c7947 */ /* 0x000fec0003800000 */
.L_x_21440:
[----:B------:R2:W5:Y:S01]  /*2d70*/  LDG.E.U8 R25, desc[UR36][R2.64] ;  /* 0x0000002402197981 */ /* 0x000562000c1e1100 */
[----:B------:R-:W-:Y:S05]  /*2d80*/  BRA `(.L_x_21416) ;  /* 0x0000000000047947 */ /* 0x000fea0003800000 */
.L_x_21439:
[----:B------:R1:W5:Y:S02]  /*2d90*/  LDG.E.U8 R25, desc[UR36][R2.64] ;  /* 0x0000002402197981 */ /* 0x000364000c1e1100 */
.L_x_21416:
[----:B------:R-:W-:-:S07]  /*2da0*/  VIADD R24, R24, 0x80 ;  /* 0x0000008018187836 */ /* 0x000fce0000000000 */
.L_x_21410:
[----:B------:R-:W-:Y:S05]  /*2db0*/  BSYNC B6 ;  /* 0x0000000000067941 */ /* 0x000fea0003800000 */
.L_x_21409:
        /* <DEDUP_REMOVED lines=22> */
.L_x_21449:
[----:B------:R0:W5:Y:S01]  /*2f20*/  LDG.E.U8 R18, desc[UR36][R2.64] ;  /* 0x0000002402127981 */ /* 0x000162000c1e1100 */
[----:B------:R-:W-:Y:S05]  /*2f30*/  BRA `(.L_x_21445) ;  /* 0x0000000c00507947 */ /* 0x000fea0003800000 */
.L_x_21448:
        /* <DEDUP_REMOVED lines=8> */
.L_x_21452:
[----:B------:R0:W5:Y:S01]  /*2fc0*/  LDG.E.U8 R18, desc[UR36][R2.64] ;  /* 0x0000002402127981 */ /* 0x000162000c1e1100 */
[----:B------:R-:W-:Y:S05]  /*2fd0*/  BRA `(.L_x_21445) ;  /* 0x0000000c00287947 */ /* 0x000fea0003800000 */
.L_x_21451:
[----:B------:R0:W5:Y:S01]  /*2fe0*/  LDG.E.U16 R18, desc[UR36][R2.64] ;  /* 0x0000002402127981 */ /* 0x000162000c1e1500 */
[----:B------:R-:W-:Y:S05]  /*2ff0*/  BRA `(.L_x_21445) ;  /* 0x0000000c00207947 */ /* 0x000fea0003800000 */
.L_x_21447:
        /* <DEDUP_REMOVED lines=9> */
.L_x_21454:
[----:B------:R-:W2:Y:S02]  /*3090*/  LDG.E.U16 R0, desc[UR36][R2.64] ;  /* 0x0000002402007981 */ /* 0x000ea4000c1e1500 */
[----:B--2---:R-:W-:-:S06]  /*30a0*/  HADD2.F32 R0, -RZ, R0.H0_H0 ;  /* 0x20000000ff007230 */ /* 0x004fcc0000004100 */
[----:B------:R-:W0:Y:S02]  /*30b0*/  F2I.FTZ.TRUNC.NTZ R0, R0 ;  /* 0x0000000000007305 */ /* 0x000e24000021f100 */
[----:B0-----:R-:W-:Y:S01]  /*30c0*/  PRMT R18, R0, 0x7610, R18 ;  /* 0x0000761000127816 */ /* 0x001fe20000000012 */
[----:B------:R-:W-:Y:S06]  /*30d0*/  BRA `(.L_x_21445) ;  /* 0x0000000800e87947 */ /* 0x000fec0003800000 */
.L_x_21453:
        /* <DEDUP_REMOVED lines=9> */
.L_x_21456:
[----:B------:R-:W2:Y:S02]  /*3170*/  LDG.E.U16 R2, desc[UR36][R2.64] ;  /* 0x0000002402027981 */ /* 0x000ea4000c1e1500 */
[----:B--2---:R-:W-:-:S06]  /*3180*/  HADD2.F32 R0, -RZ, R2.H0_H0 ;  /* 0x20000002ff007230 */ /* 0x004fcc0000004100 */
[----:B------:R-:W0:Y:S02]  /*3190*/  F2I.FTZ.TRUNC.NTZ R0, R0 ;  /* 0x0000000000007305 */ /* 0x000e24000021f100 */
[----:B0-----:R-:W-:Y:S01]  /*31a0*/  PRMT R18, R0, 0x7610, R18 ;  /* 0x0000761000127816 */ /* 0x001fe20000000012 */
[----:B------:R-:W-:Y:S06]  /*31b0*/  BRA `(.L_x_21445) ;  /* 0x0000000800b07947 */ /* 0x000fec0003800000 */
.L_x_21455:
[----:B------:R-:W2:Y:S02]  /*31c0*/  LDG.E.64 R2, desc[UR36][R2.64] ;  /* 0x0000002402027981 */ /* 0x000ea4000c1e1b00 */
[----:B--2---:R0:W1:Y:S01]  /*31d0*/  F2I.F64.TRUNC R18, R2 ;  /* 0x0000000200127311 */ /* 0x004062000030d100 */
[----:B------:R-:W-:Y:S05]  /*31e0*/  BRA `(.L_x_21445) ;  /* 0x0000000800a47947 */ /* 0x000fea0003800000 */
.L_x_21446:
        /* <DEDUP_REMOVED lines=12> */
.L_x_21459:
[----:B------:R-:W2:Y:S02]  /*32b0*/  LDG.E.64 R2, desc[UR36][R2.64] ;  /* 0x0000002402027981 */ /* 0x000ea4000c1e1b00 */
[----:B--2---:R0:W1:Y:S01]  /*32c0*/  F2I.F64.TRUNC R18, R2 ;  /* 0x0000000200127311 */ /* 0x004062000030d100 */
[----:B------:R-:W-:Y:S05]  /*32d0*/  BRA `(.L_x_21445) ;  /* 0x0000000800687947 */ /* 0x000fea0003800000 */
.L_x_21458:
        /* <DEDUP_REMOVED lines=28> */
.L_x_21461:
        /* <DEDUP_REMOVED lines=15> */
.L_x_21460:
[----:B------:R-:W2:Y:S02]  /*3590*/  LDG.E.U16 R0, desc[UR36][R2.64] ;  /* 0x0000002402007981 */ /* 0x000ea4000c1e1500 */
[----:B--2---:R-:W-:-:S06]  /*35a0*/  IMAD.U32 R0, R0, 0x10000, RZ ;  /* 0x0001000000007824 */ /* 0x004fcc00078e00ff */
[----:B------:R-:W0:Y:S02]  /*35b0*/  F2I.FTZ.TRUNC.NTZ R0, R0 ;  /* 0x0000000000007305 */ /* 0x000e24000021f100 */
[----:B0-----:R-:W-:Y:S01]  /*35c0*/  PRMT R18, R0, 0x7610, R18 ;  /* 0x0000761000127816 */ /* 0x001fe20000000012 */
[----:B------:R-:W-:Y:S06]  /*35d0*/  BRA `(.L_x_21445) ;  /* 0x0000000400a87947 */ /* 0x000fec0003800000 */
.L_x_21457:
        /* <DEDUP_REMOVED lines=10> */
.L_x_21464:
        /* <DEDUP_REMOVED lines=21> */
.L_x_21468:
[----:B------:R-:W-:Y:S05]  /*37d0*/  BSYNC B1 ;  /* 0x0000000000017941 */ /* 0x000fea0003800000 */
.L_x_21467:
[----:B------:R-:W-:Y:S01]  /*37e0*/  LEA R3, R0, 0x3b800000, 0x17 ;  /* 0x3b80000000037811 */ /* 0x000fe200078eb8ff */
[----:B------:R-:W-:-:S05]  /*37f0*/  IMAD.SHL.U32 R0, R2, 0x100000, RZ ;  /* 0x0010000002007824 */ /* 0x000fca00078e00ff */
[----:B------:R-:W-:-:S07]  /*3800*/  LOP3.LUT R0, R3, R0, R4, 0xfe, !PT ;  /* 0x0000000003007212 */ /* 0x000fce00078efe04 */
.L_x_21466:
[----:B------:R-:W-:Y:S05]  /*3810*/  BSYNC B0 ;  /* 0x0000000000007941 */ /* 0x000fea0003800000 */
.L_x_21465:
[----:B------:R-:W0:Y:S02]  /*3820*/  F2I.FTZ.TRUNC.NTZ R0, R0 ;  /* 0x0000000000007305 */ /* 0x000e24000021f100 */
[----:B0-----:R-:W-:Y:S01]  /*3830*/  PRMT R18, R0, 0x7610, R18 ;  /* 0x0000761000127816 */ /* 0x001fe20000000012 */
[----:B------:R-:W-:Y:S06]  /*3840*/  BRA `(.L_x_21445) ;  /* 0x00000004000c7947 */ /* 0x000fec0003800000 */
.L_x_21463:
        /* <DEDUP_REMOVED lines=21> */
.L_x_21472:
[----:B------:R-:W-:Y:S05]  /*39a0*/  BSYNC B1 ;  /* 0x0000000000017941 */ /* 0x000fea0003800000 */
.L_x_21471:
[----:B------:R-:W-:Y:S01]  /*39b0*/  LEA R3, R0, 0x37800000, 0x17 ;  /* 0x3780000000037811 */ /* 0x000fe200078eb8ff */
[----:B------:R-:W-:-:S05]  /*39c0*/  IMAD.SHL.U32 R0, R2, 0x200000, RZ ;  /* 0x0020000002007824 */ /* 0x000fca00078e00ff */
[----:B------:R-:W-:-:S07]  /*39d0*/  LOP3.LUT R0, R3, R0, R4, 0xfe, !PT ;  /* 0x0000000003007212 */ /* 0x000fce00078efe04 */
.L_x_21470:
[----:B------:R-:W-:Y:S05]  /*39e0*/  BSYNC B0 ;  /* 0x0000000000007941 */ /* 0x000fea0003800000 */
.L_x_21469:
[----:B------:R-:W0:Y:S02]  /*39f0*/  F2I.FTZ.TRUNC.NTZ R0, R0 ;  /* 0x0000000000007305 */ /* 0x000e24000021f100 */
[----:B0-----:R-:W-:Y:S01]  /*3a00*/  PRMT R18, R0, 0x7610, R18 ;  /* 0x0000761000127816 */ /* 0x001fe20000000012 */
[----:B------:R-:W-:Y:S06]  /*3a10*/  BRA `(.L_x_21445) ;  /* 0x0000000000987947 */ /* 0x000fec0003800000 */
.L_x_21462:
        /* <DEDUP_REMOVED lines=14> */
.L_x_21476:
[----:B------:R-:W-:Y:S05]  /*3b00*/  BSYNC B0 ;  /* 0x0000000000007941 */ /* 0x000fea0003800000 */
.L_x_21475:
[----:B------:R-:W0:Y:S02]  /*3b10*/  F2I.FTZ.TRUNC.NTZ R0, R0 ;  /* 0x0000000000007305 */ /* 0x000e24000021f100 */
[----:B0-----:R-:W-:Y:S01]  /*3b20*/  PRMT R18, R0, 0x7610, R18 ;  /* 0x0000761000127816 */ /* 0x001fe20000000012 */
[----:B------:R-:W-:Y:S06]  /*3b30*/  BRA `(.L_x_21445) ;  /* 0x0000000000507947 */ /* 0x000fec0003800000 */
.L_x_21450:
        /* <DEDUP_REMOVED lines=16> */
.L_x_21477:
[----:B------:R-:W-:Y:S05]  /*3c40*/  BRA `(.L_x_21445) ;  /* 0x00000000000c7947 */ /* 0x000fea0003800000 */
.L_x_21474:
[----:B------:R0:W5:Y:S01]  /*3c50*/  LDG.E.U8 R18, desc[UR36][R2.64] ;  /* 0x0000002402127981 */ /* 0x000162000c1e1100 */
[----:B------:R-:W-:Y:S05]  /*3c60*/  BRA `(.L_x_21445) ;  /* 0x0000000000047947 */ /* 0x000fea0003800000 */
.L_x_21473:
[----:B------:R0:W5:Y:S02]  /*3c70*/  LDG.E.U8 R18, desc[UR36][R2.64] ;  /* 0x0000002402127981 */ /* 0x000164000c1e1100 */
.L_x_21445:
[----:B------:R-:W-:Y:S05]  /*3c80*/  BSYNC B6 ;  /* 0x0000000000067941 */ /* 0x000fea0003800000 */
.L_x_21444:
        /* <DEDUP_REMOVED lines=48> */
.L_x_21483:
[----:B------:R0:W-:Y:S01]  /*3f90*/  STG.E.U8 desc[UR36][R8.64], R3 ;  /* 0x0000000308007986 */ /* 0x0001e2000c101124 */
[----:B------:R-:W-:Y:S05]  /*3fa0*/  BRA `(.L_x_21479) ;  /* 0x0000000c009c7947 */ /* 0x000fea0003800000 */
.L_x_21482:
        /* <DEDUP_REMOVED lines=12> */
.L_x_21486:
[----:B------:R-:W-:-:S04]  /*4070*/  LOP3.LUT R3, R3, 0xffff, RZ, 0xc0, !PT ;  /* 0x0000ffff03037812 */ /* 0x000fc800078ec0ff */
[----:B------:R-:W-:-:S05]  /*4080*/  PRMT R3, R3, 0x8880, RZ ;  /* 0x0000888003037816 */ /* 0x000fca00000000ff */
[----:B------:R0:W-:Y:S01]  /*4090*/  STG.E desc[UR36][R8.64], R3 ;  /* 0x0000000308007986 */ /* 0x0001e2000c101924 */
[----:B------:R-:W-:Y:S05]  /*40a0*/  BRA `(.L_x_21479) ;  /* 0x0000000c005c7947 */ /* 0x000fea0003800000 */
.L_x_21485:
[----:B------:R-:W-:-:S04]  /*40b0*/  PRMT R3, R3, 0x8880, RZ ;  /* 0x0000888003037816 */ /* 0x000fc800000000ff */
[----:B------:R-:W-:-:S05]  /*40c0*/  PRMT R3, R3, 0x7710, RZ ;  /* 0x0000771003037816 */ /* 0x000fca00000000ff */
[----:B------:R0:W-:Y:S01]  /*40d0*/  STG.E.U16 desc[UR36][R8.64], R3 ;  /* 0x0000000308007986 */ /* 0x0001e2000c101524 */
[----:B------:R-:W-:Y:S05]  /*40e0*/  BRA `(.L_x_21479) ;  /* 0x0000000c004c7947 */ /* 0x000fea0003800000 */
.L_x_21481:
        /* <DEDUP_REMOVED lines=9> */
.L_x_21488:
[----:B------:R-:W0:Y:S02]  /*4180*/  I2F.S8 R0, R3 ;  /* 0x0000000300007306 */ /* 0x000e240000001400 */
[----:B0-----:R-:W-:-:S05]  /*4190*/  F2FP.F16.F32.PACK_AB R0, RZ, R0 ;  /* 0x00000000ff00723e */ /* 0x001fca00000000ff */
[----:B------:R0:W-:Y:S01]  /*41a0*/  STG.E.U16 desc[UR36][R8.64], R0 ;  /* 0x0000000008007986 */ /* 0x0001e2000c101524 */
[----:B------:R-:W-:Y:S05]  /*41b0*/  BRA `(.L_x_21479) ;  /* 0x0000000c00187947 */ /* 0x000fea0003800000 */
.L_x_21487:
        /* <DEDUP_REMOVED lines=10> */
.L_x_21490:
[----:B------:R-:W0:Y:S02]  /*4260*/  I2F.S8 R3, R3 ;  /* 0x0000000300037306 */ /* 0x000e240000001400 */
[----:B0-----:R-:W-:-:S04]  /*4270*/  F2FP.F16.F32.PACK_AB R3, RZ, R3 ;  /* 0x00000003ff03723e */ /* 0x001fc800000000ff */
[----:B------:R-:W-:-:S05]  /*4280*/  PRMT R3, R3, 0x5410, RZ ;  /* 0x0000541003037816 */ /* 0x000fca00000000ff */
[----:B------:R0:W-:Y:S01]  /*4290*/  STG.E desc[UR36][R8.64], R3 ;  /* 0x0000000308007986 */ /* 0x0001e2000c101924 */
[----:B------:R-:W-:Y:S05]  /*42a0*/  BRA `(.L_x_21479) ;  /* 0x0000000800dc7947 */ /* 0x000fea0003800000 */
.L_x_21489:
[----:B------:R-:W-:-:S04]  /*42b0*/  PRMT R4, R3, 0x8880, RZ ;  /* 0x0000888003047816 */ /* 0x000fc800000000ff */
[----:B------:R-:W-:-:S06]  /*42c0*/  PRMT R4, R4, 0x7710, RZ ;  /* 0x0000771004047816 */ /* 0x000fcc00000000ff */
[----:B------:R-:W0:Y:S02]  /*42d0*/  I2F.F64.S16 R4, R4 ;  /* 0x0000000400047312 */ /* 0x000e240000101c00 */
[----:B0-----:R0:W-:Y:S01]  /*42e0*/  STG.E.64 desc[UR36][R8.64], R4 ;  /* 0x0000000408007986 */ /* 0x0011e2000c101b24 */
[----:B------:R-:W-:Y:S05]  /*42f0*/  BRA `(.L_x_21479) ;  /* 0x0000000800c87947 */ /* 0x000fea0003800000 */
.L_x_21480:
        /* <DEDUP_REMOVED lines=12> */
.L_x_21493:
[----:B------:R-:W-:Y:S02]  /*43c0*/  PRMT R4, R3, 0x8880, RZ ;  /* 0x0000888003047816 */ /* 0x000fe400000000ff */
[----:B------:R-:W-:Y:S02]  /*43d0*/  CS2R R6, SRZ ;  /* 0x0000000000067805 */ /* 0x000fe4000001ff00 */
[----:B------:R-:W-:-:S06]  /*43e0*/  PRMT R4, R4, 0x7710, RZ ;  /* 0x0000771004047816 */ /* 0x000fcc00000000ff */
[----:B------:R-:W0:Y:S02]  /*43f0*/  I2F.F64.S16 R4, R4 ;  /* 0x0000000400047312 */ /* 0x000e240000101c00 */
[----:B0-----:R0:W-:Y:S01]  /*4400*/  STG.E.128 desc[UR36][R8.64], R4 ;  /* 0x0000000408007986 */ /* 0x0011e2000c101d24 */
[----:B------:R-:W-:Y:S05]  /*4410*/  BRA `(.L_x_21479) ;  /* 0x0000000800807947 */ /* 0x000fea0003800000 */
.L_x_21492:
        /* <DEDUP_REMOVED lines=21> */
.L_x_21497:
[----:B------:R-:W-:Y:S05]  /*4570*/  BSYNC B0 ;  /* 0x0000000000007941 */ /* 0x000fea0003800000 */
.L_x_21496:
[----:B------:R-:W-:-:S05]  /*4580*/  LOP3.LUT R5, R0, R5, RZ, 0xfc, !PT ;  /* 0x0000000500057212 */ /* 0x000fca00078efcff */
[----:B------:R0:W-:Y:S01]  /*4590*/  STG.E.U8 desc[UR36][R8.64], R5 ;  /* 0x0000000508007986 */ /* 0x0001e2000c101124 */
[----:B------:R-:W-:Y:S05]  /*45a0*/  BRA `(.L_x_21479) ;  /* 0x00000008001c7947 */ /* 0x000fea0003800000 */
.L_x_21495:
        /* <DEDUP_REMOVED lines=13> */
.L_x_21499:
[----:B------:R-:W-:Y:S01]  /*4680*/  IMAD.MOV.U32 R0, RZ, RZ, 0x7f ;  /* 0x0000007fff007424 */ /* 0x000fe200078e00ff */
[----:B------:R-:W-:-:S04]  /*4690*/  ISETP.GT.U32.AND P0, PT, R4, 0x7f800000, PT ;  /* 0x7f8000000400780c */ /* 0x000fc80003f04070 */
[----:B------:R-:W-:-:S09]  /*46a0*/  SEL R0, R0, 0x7c, P0 ;  /* 0x0000007c00007807 */ /* 0x000fd20000000000 */
.L_x_21500:
[----:B------:R-:W-:Y:S05]  /*46b0*/  BSYNC B0 ;  /* 0x0000000000007941 */ /* 0x000fea0003800000 */
.L_x_21498:
[----:B------:R-:W-:-:S04]  /*46c0*/  LOP3.LUT R3, R5, 0x80000000, RZ, 0xc0, !PT ;  /* 0x8000000005037812 */ /* 0x000fc800078ec0ff */
[----:B------:R-:W-:-:S04]  /*46d0*/  SHF.R.U32.HI R3, RZ, 0x18, R3 ;  /* 0x00000018ff037819 */ /* 0x000fc80000011603 */
[----:B------:R-:W-:-:S05]  /*46e0*/  LOP3.LUT R3, R0, R3, RZ, 0xfc, !PT ;  /* 0x0000000300037212 */ /* 0x000fca00078efcff */
[----:B------:R0:W-:Y:S01]  /*46f0*/  STG.E.U8 desc[UR36][R8.64], R3 ;  /* 0x0000000308007986 */ /* 0x0001e2000c101124 */
[----:B------:R-:W-:Y:S05]  /*4700*/  BRA `(.L_x_21479) ;  /* 0x0000000400c47947 */ /* 0x000fea0003800000 */
.L_x_21494:
[----:B------:R-:W0:Y:S02]  /*4710*/  I2F.S8 R0, R3 ;  /* 0x0000000300007306 */ /* 0x000e240000001400 */
[----:B0-----:R-:W-:-:S05]  /*4720*/  F2FP.BF16.F32.PACK_AB R0, RZ, R0 ;  /* 0x00000000ff00723e */ /* 0x001fca00000010ff */
[----:B------:R0:W-:Y:S01]  /*4730*/  STG.E.U16 desc[UR36][R8.64], R0 ;  /* 0x0000000008007986 */ /* 0x0001e2000c101524 */
[----:B------:R-:W-:Y:S05]  /*4740*/  BRA `(.L_x_21479) ;  /* 0x0000000400b47947 */ /* 0x000fea0003800000 */
.L_x_21491:
        /* <DEDUP_REMOVED lines=12> */
.L_x_21503:
        /* <DEDUP_REMOVED lines=17> */
.L_x_21506:
[----:B------:R-:W-:-:S04]  /*4920*/  LOP3.LUT R3, R3, 0x80000000, RZ, 0xc0, !PT ;  /* 0x8000000003037812 */ /* 0x000fc800078ec0ff */
[----:B------:R-:W-:-:S04]  /*4930*/  SHF.R.U32.HI R3, RZ, 0x18, R3 ;  /* 0x00000018ff037819 */ /* 0x000fc80000011603 */
[----:B------:R-:W-:-:S04]  /*4940*/  LOP3.LUT R0, R0, R3, RZ, 0xfc, !PT ;  /* 0x0000000300007212 */ /* 0x000fc800078efcff */
[----:B------:R-:W-:-:S07]  /*4950*/  PRMT R4, R0, 0x7610, R4 ;  /* 0x0000761000047816 */ /* 0x000fce0000000004 */
.L_x_21505:
[----:B------:R-:W-:Y:S05]  /*4960*/  BSYNC B0 ;  /* 0x0000000000007941 */ /* 0x000fea0003800000 */
.L_x_21504:
[----:B------:R4:W-:Y:S01]  /*4970*/  STG.E.U8 desc[UR36][R8.64], R4 ;  /* 0x0000000408007986 */ /* 0x0009e2000c101124 */
[----:B------:R-:W-:Y:S05]  /*4980*/  BRA `(.L_x_21479) ;  /* 0x0000000400247947 */ /* 0x000fea0003800000 */
.L_x_21502:
        /* <DEDUP_REMOVED lines=17> */
.L_x_21509:
[----:B------:R-:W-:-:S04]  /*4aa0*/  LOP3.LUT R3, R3, 0x80000000, RZ, 0xc0, !PT ;  /* 0x8000000003037812 */ /* 0x000fc800078ec0ff */
[----:B------:R-:W-:-:S04]  /*4ab0*/  SHF.R.U32.HI R3, RZ, 0x18, R3 ;  /* 0x00000018ff037819 */ /* 0x000fc80000011603 */
[----:B------:R-:W-:-:S04]  /*4ac0*/  LOP3.LUT R0, R0, R3, RZ, 0xfc, !PT ;  /* 0x0000000300007212 */ /* 0x000fc800078efcff */
[----:B------:R-:W-:-:S07]  /*4ad0*/  PRMT R4, R0, 0x7610, R4 ;  /* 0x0000761000047816 */ /* 0x000fce0000000004 */
.L_x_21508:
[----:B------:R-:W-:Y:S05]  /*4ae0*/  BSYNC B0 ;  /* 0x0000000000007941 */ /* 0x000fea0003800000 */
.L_x_21507:
[----:B------:R0:W-:Y:S01]  /*4af0*/  STG.E.U8 desc[UR36][R8.64], R4 ;  /* 0x0000000408007986 */ /* 0x0001e2000c101124 */
[----:B------:R-:W-:Y:S05]  /*4b00*/  BRA `(.L_x_21479) ;  /* 0x0000000000c47947 */ /* 0x000fea0003800000 */
.L_x_21501:
        /* <DEDUP_REMOVED lines=23> */
.L_x_21484:
        /* <DEDUP_REMOVED lines=16> */
.L_x_21512:
[----:B------:R-:W-:Y:S05]  /*4d80*/  BRA `(.L_x_21479) ;  /* 0x0000000000247947 */ /* 0x000fea0003800000 */
.L_x_21511:
[----:B------:R-:W-:-:S04]  /*4d90*/  LOP3.LUT R3, R3, 0xffff, RZ, 0xc0, !PT ;  /* 0x0000ffff03037812 */ /* 0x000fc800078ec0ff */
[----:B------:R-:W-:-:S05]  /*4da0*/  PRMT R3, R3, 0x8880, RZ ;  /* 0x0000888003037816 */ /* 0x000fca00000000ff */
[----:B------:R-:W-:-:S05]  /*4db0*/  IMAD.MOV.U32 R4, RZ, RZ, R3 ;  /* 0x000000ffff047224 */ /* 0x000fca00078e0003 */
[----:B------:R-:W-:-:S05]  /*4dc0*/  SHF.R.S32.HI R5, RZ, 0x1f, R4 ;  /* 0x0000001fff057819 */ /* 0x000fca0000011404 */
[----:B------:R3:W-:Y:S01]  /*4dd0*/  STG.E.64 desc[UR36][R8.64], R4 ;  /* 0x0000000408007986 */ /* 0x0007e2000c101b24 */
[----:B------:R-:W-:Y:S05]  /*4de0*/  BRA `(.L_x_21479) ;  /* 0x00000000000c7947 */ /* 0x000fea0003800000 */
.L_x_21510:
[----:B------:R-:W-:-:S04]  /*4df0*/  LOP3.LUT R3, R3, 0xffff, RZ, 0xc0, !PT ;  /* 0x0000ffff03037812 */ /* 0x000fc800078ec0ff */
[----:B------:R-:W-:-:S05]  /*4e00*/  PRMT R3, R3, 0x8880, RZ ;  /* 0x0000888003037816 */ /* 0x000fca00000000ff */
[----:B------:R0:W-:Y:S02]  /*4e10*/  STG.E desc[UR36][R8.64], R3 ;  /* 0x0000000308007986 */ /* 0x0001e4000c101924 */
.L_x_21479:
[----:B------:R-:W-:Y:S05]  /*4e20*/  BSYNC B6 ;  /* 0x0000000000067941 */ /* 0x000fea0003800000 */
.L_x_21478:
        /* <DEDUP_REMOVED lines=23> */
.L_x_21518:
[----:B------:R0:W-:Y:S01]  /*4fa0*/  STG.E.U8 desc[UR36][R8.64], R18 ;  /* 0x0000001208007986 */ /* 0x0001e2000c101124 */
[----:B------:R-:W-:Y:S05]  /*4fb0*/  BRA `(.L_x_21520) ;  /* 0x0000000c00987947 */ /* 0x000fea0003800000 */
.L_x_21517:
        /* <DEDUP_REMOVED lines=12> */
.L_x_21522:
[----:B------:R-:W-:-:S04]  /*5080*/  LOP3.LUT R18, R18, 0xffff, RZ, 0xc0, !PT ;  /* 0x0000ffff12127812 */ /* 0x000fc800078ec0ff */
[----:B------:R-:W-:-:S05]  /*5090*/  PRMT R3, R18, 0x8880, RZ ;  /* 0x0000888012037816 */ /* 0x000fca00000000ff */
[----:B------:R0:W-:Y:S01]  /*50a0*/  STG.E desc[UR36][R8.64], R3 ;  /* 0x0000000308007986 */ /* 0x0001e2000c101924 */
[----:B------:R-:W-:Y:S05]  /*50b0*/  BRA `(.L_x_21520) ;  /* 0x0000000c00587947 */ /* 0x000fea0003800000 */
.L_x_21521:
[----:B------:R-:W-:-:S04]  /*50c0*/  PRMT R3, R18, 0x8880, RZ ;  /* 0x0000888012037816 */ /* 0x000fc800000000ff */
[----:B------:R-:W-:-:S05]  /*50d0*/  PRMT R3, R3, 0x7710, RZ ;  /* 0x0000771003037816 */ /* 0x000fca00000000ff */
[----:B------:R0:W-:Y:S01]  /*50e0*/  STG.E.U16 desc[UR36][R8.64], R3 ;  /* 0x0000000308007986 */ /* 0x0001e2000c101524 */
[----:B------:R-:W-:Y:S05]  /*50f0*/  BRA `(.L_x_21520) ;  /* 0x0000000c00487947 */ /* 0x000fea0003800000 */
.L_x_21516:
        /* <DEDUP_REMOVED lines=9> */
.L_x_21524:
[----:B------:R-:W0:Y:S02]  /*5190*/  I2F.S8 R0, R18 ;  /* 0x0000001200007306 */ /* 0x000e240000001400 */
[----:B0-----:R-:W-:-:S05]  /*51a0*/  F2FP.F16.F32.PACK_AB R0, RZ, R0 ;  /* 0x00000000ff00723e */ /* 0x001fca00000000ff */
[----:B------:R0:W-:Y:S01]  /*51b0*/  STG.E.U16 desc[UR36][R8.64], R0 ;  /* 0x0000000008007986 */ /* 0x0001e2000c101524 */
[----:B------:R-:W-:Y:S05]  /*51c0*/  BRA `(.L_x_21520) ;  /* 0x0000000c00147947 */ /* 0x000fea0003800000 */
.L_x_21523:
        /* <DEDUP_REMOVED lines=10> */
.L_x_21526:
[----:B------:R-:W0:Y:S02]  /*5270*/  I2F.S8 R18, R18 ;  /* 0x0000001200127306 */ /* 0x000e240000001400 */
[----:B0-----:R-:W-:-:S04]  /*5280*/  F2FP.F16.F32.PACK_AB R3, RZ, R18 ;  /* 0x00000012ff03723e */ /* 0x001fc800000000ff */
[----:B------:R-:W-:-:S05]  /*5290*/  PRMT R3, R3, 0x5410, RZ ;  /* 0x0000541003037816 */ /* 0x000fca00000000ff */
[----:B------:R0:W-:Y:S01]  /*52a0*/  STG.E desc[UR36][R8.64], R3 ;  /* 0x0000000308007986 */ /* 0x0001e2000c101924 */
[----:B------:R-:W-:Y:S05]  /*52b0*/  BRA `(.L_x_21520) ;  /* 0x0000000800d87947 */ /* 0x000fea0003800000 */
.L_x_21525:
[----:B------:R-:W-:-:S04]  /*52c0*/  PRMT R4, R18, 0x8880, RZ ;  /* 0x0000888012047816 */ /* 0x000fc800000000ff */
[----:B------:R-:W-:-:S06]  /*52d0*/  PRMT R4, R4, 0x7710, RZ ;  /* 0x0000771004047816 */ /* 0x000fcc00000000ff */
[----:B------:R-:W0:Y:S02]  /*52e0*/  I2F.F64.S16 R4, R4 ;  /* 0x0000000400047312 */ /* 0x000e240000101c00 */
[----:B0-----:R0:W-:Y:S01]  /*52f0*/  STG.E.64 desc[UR36][R8.64], R4 ;  /* 0x0000000408007986 */ /* 0x0011e2000c101b24 */
[----:B------:R-:W-:Y:S05]  /*5300*/  BRA `(.L_x_21520) ;  /* 0x0000000800c47947 */ /* 0x000fea0003800000 */
.L_x_21515:
        /* <DEDUP_REMOVED lines=12> */
.L_x_21529:
[----:B------:R-:W-:Y:S02]  /*53d0*/  PRMT R4, R18, 0x8880, RZ ;  /* 0x0000888012047816 */ /* 0x000fe400000000ff */
[----:B------:R-:W-:Y:S02]  /*53e0*/  CS2R R6, SRZ ;  /* 0x0000000000067805 */ /* 0x000fe4000001ff00 */
[----:B------:R-:W-:-:S06]  /*53f0*/  PRMT R4, R4, 0x7710, RZ ;  /* 0x0000771004047816 */ /* 0x000fcc00000000ff */
[----:B------:R-:W0:Y:S02]  /*5400*/  I2F.F64.S16 R4, R4 ;  /* 0x0000000400047312 */ /* 0x000e240000101c00 */
[----:B0-----:R0:W-:Y:S01]  /*5410*/  STG.E.128 desc[UR36][R8.64], R4 ;  /* 0x0000000408007986 */ /* 0x0011e2000c101d24 */
[----:B------:R-:W-:Y:S05]  /*5420*/  BRA `(.L_x_21520) ;  /* 0x00000008007c7947 */ /* 0x000fea0003800000 */
.L_x_21528:
        /* <DEDUP_REMOVED lines=21> */
.L_x_21533:
[----:B------:R-:W-:Y:S05]  /*5580*/  BSYNC B0 ;  /* 0x0000000000007941 */ /* 0x000fea0003800000 */
.L_x_21532:
[----:B------:R-:W-:-:S05]  /*5590*/  LOP3.LUT R5, R0, R5, RZ, 0xfc, !PT ;  /* 0x0000000500057212 */ /* 0x000fca00078efcff */
[----:B------:R0:W-:Y:S01]  /*55a0*/  STG.E.U8 desc[UR36][R8.64], R5 ;  /* 0x0000000508007986 */ /* 0x0001e2000c101124 */
[----:B------:R-:W-:Y:S05]  /*55b0*/  BRA `(.L_x_21520) ;  /* 0x0000000800187947 */ /* 0x000fea0003800000 */
.L_x_21531:
        /* <DEDUP_REMOVED lines=13> */
.L_x_21535:
[----:B------:R-:W-:Y:S01]  /*5690*/  IMAD.MOV.U32 R0, RZ, RZ, 0x7f ;  /* 0x0000007fff007424 */ /* 0x000fe200078e00ff */
[----:B------:R-:W-:-:S04]  /*56a0*/  ISETP.GT.U32.AND P0, PT, R3, 0x7f800000, PT ;  /* 0x7f8000000300780c */ /* 0x000fc80003f04070 */
[----:B------:R-:W-:-:S09]  /*56b0*/  SEL R0, R0, 0x7c, P0 ;  /* 0x0000007c00007807 */ /* 0x000fd20000000000 */
.L_x_21536:
[----:B------:R-:W-:Y:S05]  /*56c0*/  BSYNC B0 ;  /* 0x0000000000007941 */ /* 0x000fea0003800000 */
.L_x_21534:
[----:B------:R-:W-:-:S04]  /*56d0*/  LOP3.LUT R3, R5, 0x80000000, RZ, 0xc0, !PT ;  /* 0x8000000005037812 */ /* 0x000fc800078ec0ff */
[----:B------:R-:W-:-:S04]  /*56e0*/  SHF.R.U32.HI R3, RZ, 0x18, R3 ;  /* 0x00000018ff037819 */ /* 0x000fc80000011603 */
[----:B------:R-:W-:-:S05]  /*56f0*/  LOP3.LUT R3, R0, R3, RZ, 0xfc, !PT ;  /* 0x0000000300037212 */ /* 0x000fca00078efcff */
[----:B------:R0:W-:Y:S01]  /*5700*/  STG.E.U8 desc[UR36][R8.64], R3 ;  /* 0x0000000308007986 */ /* 0x0001e2000c101124 */
[----:B------:R-:W-:Y:S05]  /*5710*/  BRA `(.L_x_21520) ;  /* 0x0000000400c07947 */ /* 0x000fea0003800000 */
.L_x_21530:
[----:B------:R-:W0:Y:S02]  /*5720*/  I2F.S8 R0, R18 ;  /* 0x0000001200007306 */ /* 0x000e240000001400 */
[----:B0-----:R-:W-:-:S05]  /*5730*/  F2FP.BF16.F32.PACK_AB R0, RZ, R0 ;  /* 0x00000000ff00723e */ /* 0x001fca00000010ff */
[----:B------:R0:W-:Y:S01]  /*5740*/  STG.E.U16 desc[UR36][R8.64], R0 ;  /* 0x0000000008007986 */ /* 0x0001e2000c101524 */
[----:B------:R-:W-:Y:S05]  /*5750*/  BRA `(.L_x_21520) ;  /* 0x0000000400b07947 */ /* 0x000fea0003800000 */
.L_x_21527:
        /* <DEDUP_REMOVED lines=12> */
.L_x_21539:
        /* <DEDUP_REMOVED lines=17> */
.L_x_21542:
[----:B------:R-:W-:-:S04]  /*5930*/  LOP3.LUT R3, R5, 0x80000000, RZ, 0xc0, !PT ;  /* 0x8000000005037812 */ /* 0x000fc800078ec0ff */
[----:B------:R-:W-:-:S04]  /*5940*/  SHF.R.U32.HI R3, RZ, 0x18, R3 ;  /* 0x00000018ff037819 */ /* 0x000fc80000011603 */
[----:B------:R-:W-:-:S04]  /*5950*/  LOP3.LUT R0, R0, R3, RZ, 0xfc, !PT ;  /* 0x0000000300007212 */ /* 0x000fc800078efcff */
[----:B------:R-:W-:-:S07]  /*5960*/  PRMT R4, R0, 0x7610, R4 ;  /* 0x0000761000047816 */ /* 0x000fce0000000004 */
.L_x_21541:
[----:B------:R-:W-:Y:S05]  /*5970*/  BSYNC B0 ;  /* 0x0000000000007941 */ /* 0x000fea0003800000 */
.L_x_21540:
[----:B------:R3:W-:Y:S01]  /*5980*/  STG.E.U8 desc[UR36][R8.64], R4 ;  /* 0x0000000408007986 */ /* 0x0007e2000c101124 */
[----:B------:R-:W-:Y:S05]  /*5990*/  BRA `(.L_x_21520) ;  /* 0x0000000400207947 */ /* 0x000fea0003800000 */
.L_x_21538:
        /* <DEDUP_REMOVED lines=17> */
.L_x_21545:
[----:B------:R-:W-:-:S04]  /*5ab0*/  LOP3.LUT R3, R5, 0x80000000, RZ, 0xc0, !PT ;  /* 0x8000000005037812 */ /* 0x000fc800078ec0ff */
[----:B------:R-:W-:-:S04]  /*5ac0*/  SHF.R.U32.HI R3, RZ, 0x18, R3 ;  /* 0x00000018ff037819 */ /* 0x000fc80000011603 */
[----:B------:R-:W-:-:S04]  /*5ad0*/  LOP3.LUT R0, R0, R3, RZ, 0xfc, !PT ;  /* 0x0000000300007212 */ /* 0x000fc800078efcff */
[----:B------:R-:W-:-:S07]  /*5ae0*/  PRMT R4, R0, 0x7610, R4 ;  /* 0x0000761000047816 */ /* 0x000fce0000000004 */
.L_x_21544:
[----:B------:R-:W-:Y:S05]  /*5af0*/  BSYNC B0 ;  /* 0x0000000000007941 */ /* 0x000fea0003800000 */
.L_x_21543:
[----:B------:R0:W-:Y:S01]  /*5b00*/  STG.E.U8 desc[UR36][R8.64], R4 ;  /* 0x0000000408007986 */ /* 0x0001e2000c101124 */
[----:B------:R-:W-:Y:S05]  /*5b10*/  BRA `(.L_x_21520) ;  /* 0x0000000000c07947 */ /* 0x000fea0003800000 */
.L_x_21537:
        /* <DEDUP_REMOVED lines=22> */
.L_x_21519:
        /* <DEDUP_REMOVED lines=16> */
.L_x_21548:
[----:B------:R-:W-:Y:S05]  /*5d80*/  BRA `(.L_x_21520) ;  /* 0x0000000000247947 */ /* 0x000fea0003800000 */
.L_x_21547:
[----:B------:R-:W-:-:S04]  /*5d90*/  LOP3.LUT R18, R18, 0xffff, RZ, 0xc0, !PT ;  /* 0x0000ffff12127812 */ /* 0x000fc800078ec0ff */
[----:B------:R-:W-:-:S05]  /*5da0*/  PRMT R18, R18, 0x8880, RZ ;  /* 0x0000888012127816 */ /* 0x000fca00000000ff */
[----:B------:R-:W-:-:S05]  /*5db0*/  IMAD.MOV.U32 R4, RZ, RZ, R18 ;  /* 0x000000ffff047224 */ /* 0x000fca00078e0012 */
[----:B------:R-:W-:-:S05]  /*5dc0*/  SHF.R.S32.HI R5, RZ, 0x1f, R4 ;  /* 0x0000001fff057819 */ /* 0x000fca0000011404 */
[----:B------:R2:W-:Y:S01]  /*5dd0*/  STG.E.64 desc[UR36][R8.64], R4 ;  /* 0x0000000408007986 */ /* 0x0005e2000c101b24 */
[----:B------:R-:W-:Y:S05]  /*5de0*/  BRA `(.L_x_21520) ;  /* 0x00000000000c7947 */ /* 0x000fea0003800000 */
.L_x_21546:
[----:B------:R-:W-:-:S04]  /*5df0*/  LOP3.LUT R18, R18, 0xffff, RZ, 0xc0, !PT ;  /* 0x0000ffff12127812 */ /* 0x000fc800078ec0ff */
[----:B------:R-:W-:-:S05]  /*5e00*/  PRMT R3, R18, 0x8880, RZ ;  /* 0x0000888012037816 */ /* 0x000fca00000000ff */
[----:B------:R0:W-:Y:S02]  /*5e10*/  STG.E desc[UR36][R8.64], R3 ;  /* 0x0000000308007986 */ /* 0x0001e4000c101924 */
.L_x_21520:
        /* <DEDUP_REMOVED lines=23> */
.L_x_21552:
[----:B------:R3:W-:Y:S01]  /*5f90*/  STG.E.U8 desc[UR36][R8.64], R17 ;  /* 0x0000001108007986 */ /* 0x0007e2000c101124 */
[----:B------:R-:W-:Y:S05]  /*5fa0*/  BRA `(.L_x_21554) ;  /* 0x0000000c00987947 */ /* 0x000fea0003800000 */
.L_x_21551:
        /* <DEDUP_REMOVED lines=12> */
.L_x_21556:
[----:B------:R-:W-:-:S04]  /*6070*/  LOP3.LUT R17, R17, 0xffff, RZ, 0xc0, !PT ;  /* 0x0000ffff11117812 */ /* 0x000fc800078ec0ff */
[----:B------:R-:W-:-:S05]  /*6080*/  PRMT R3, R17, 0x8880, RZ ;  /* 0x0000888011037816 */ /* 0x000fca00000000ff */
[----:B------:R2:W-:Y:S01]  /*6090*/  STG.E desc[UR36][R8.64], R3 ;  /* 0x0000000308007986 */ /* 0x0005e2000c101924 */
[----:B------:R-:W-:Y:S05]  /*60a0*/  BRA `(.L_x_21554) ;  /* 0x0000000c00587947 */ /* 0x000fea0003800000 */
.L_x_21555:
[----:B------:R-:W-:-:S04]  /*60b0*/  PRMT R3, R17, 0x8880, RZ ;  /* 0x0000888011037816 */ /* 0x000fc800000000ff */
[----:B------:R-:W-:-:S05]  /*60c0*/  PRMT R3, R3, 0x7710, RZ ;  /* 0x0000771003037816 */ /* 0x000fca00000000ff */
[----:B------:R0:W-:Y:S01]  /*60d0*/  STG.E.U16 desc[UR36][R8.64], R3 ;  /* 0x0000000308007986 */ /* 0x0001e2000c101524 */
[----:B------:R-:W-:Y:S05]  /*60e0*/  BRA `(.L_x_21554) ;  /* 0x0000000c00487947 */ /* 0x000fea0003800000 */
.L_x_21550:
        /* <DEDUP_REMOVED lines=9> */
.L_x_21558:
[----:B------:R-:W0:Y:S02]  /*6180*/  I2F.S8 R0, R17 ;  /* 0x0000001100007306 */ /* 0x000e240000001400 */
[----:B0-----:R-:W-:-:S05]  /*6190*/  F2FP.F16.F32.PACK_AB R0, RZ, R0 ;  /* 0x00000000ff00723e */ /* 0x001fca00000000ff */
[----:B------:R0:W-:Y:S01]  /*61a0*/  STG.E.U16 desc[UR36][R8.64], R0 ;  /* 0x0000000008007986 */ /* 0x0001e2000c101524 */
[----:B------:R-:W-:Y:S05]  /*61b0*/  BRA `(.L_x_21554) ;  /* 0x0000000c00147947 */ /* 0x000fea0003800000 */
.L_x_21557:
        /* <DEDUP_REMOVED lines=10> */
.L_x_21560:
[----:B------:R-:W0:Y:S02]  /*6260*/  I2F.S8 R17, R17 ;  /* 0x0000001100117306 */ /* 0x000e240000001400 */
[----:B0-----:R-:W-:-:S04]  /*6270*/  F2FP.F16.F32.PACK_AB R3, RZ, R17 ;  /* 0x00000011ff03723e */ /* 0x001fc800000000ff */
[----:B------:R-:W-:-:S05]  /*6280*/  PRMT R3, R3, 0x5410, RZ ;  /* 0x0000541003037816 */ /* 0x000fca00000000ff */
[----:B------:R0:W-:Y:S01]  /*6290*/  STG.E desc[UR36][R8.64], R3 ;  /* 0x0000000308007986 */ /* 0x0001e2000c101924 */
[----:B------:R-:W-:Y:S05]  /*62a0*/  BRA `(.L_x_21554) ;  /* 0x0000000800d87947 */ /* 0x000fea0003800000 */
.L_x_21559:
[----:B------:R-:W-:-:S04]  /*62b0*/  PRMT R4, R17, 0x8880, RZ ;  /* 0x0000888011047816 */ /* 0x000fc800000000ff */
[----:B------:R-:W-:-:S06]  /*62c0*/  PRMT R4, R4, 0x7710, RZ ;  /* 0x0000771004047816 */ /* 0x000fcc00000000ff */
[----:B------:R-:W0:Y:S02]  /*62d0*/  I2F.F64.S16 R4, R4 ;  /* 0x0000000400047312 */ /* 0x000e240000101c00 */
[----:B0-----:R0:W-:Y:S01]  /*62e0*/  STG.E.64 desc[UR36][R8.64], R4 ;  /* 0x0000000408007986 */ /* 0x0011e2000c101b24 */
[----:B------:R-:W-:Y:S05]  /*62f0*/  BRA `(.L_x_21554) ;  /* 0x0000000800c47947 */ /* 0x000fea0003800000 */
.L_x_21549:
        /* <DEDUP_REMOVED lines=12> */
.L_x_21563:
[----:B------:R-:W-:Y:S02]  /*63c0*/  PRMT R4, R17, 0x8880, RZ ;  /* 0x0000888011047816 */ /* 0x000fe400000000ff */
[----:B------:R-:W-:Y:S02]  /*63d0*/  CS2R R6, SRZ ;  /* 0x0000000000067805 */ /* 0x000fe4000001ff00 */
[----:B------:R-:W-:-:S06]  /*63e0*/  PRMT R4, R4, 0x7710, RZ ;  /* 0x0000771004047816 */ /* 0x000fcc00000000ff */
[----:B------:R-:W0:Y:S02]  /*63f0*/  I2F.F64.S16 R4, R4 ;  /* 0x0000000400047312 */ /* 0x000e240000101c00 */
[----:B0-----:R0:W-:Y:S01]  /*6400*/  STG.E.128 desc[UR36][R8.64], R4 ;  /* 0x0000000408007986 */ /* 0x0011e2000c101d24 */
[----:B------:R-:W-:Y:S05]  /*6410*/  BRA `(.L_x_21554) ;  /* 0x00000008007c7947 */ /* 0x000fea0003800000 */
.L_x_21562:
        /* <DEDUP_REMOVED lines=21> */
.L_x_21567:
[----:B------:R-:W-:Y:S05]  /*6570*/  BSYNC B0 ;  /* 0x0000000000007941 */ /* 0x000fea0003800000 */
.L_x_21566:
[----:B------:R-:W-:-:S05]  /*6580*/  LOP3.LUT R5, R0, R5, RZ, 0xfc, !PT ;  /* 0x0000000500057212 */ /* 0x000fca00078efcff */
[----:B------:R0:W-:Y:S01]  /*6590*/  STG.E.U8 desc[UR36][R8.64], R5 ;  /* 0x0000000508007986 */ /* 0x0001e2000c101124 */
[----:B------:R-:W-:Y:S05]  /*65a0*/  BRA `(.L_x_21554) ;  /* 0x0000000800187947 */ /* 0x000fea0003800000 */
.L_x_21565:
        /* <DEDUP_REMOVED lines=13> */
.L_x_21569:
[----:B------:R-:W-:Y:S01]  /*6680*/  IMAD.MOV.U32 R0, RZ, RZ, 0x7f ;  /* 0x0000007fff007424 */ /* 0x000fe200078e00ff */
[----:B------:R-:W-:-:S04]  /*6690*/  ISETP.GT.U32.AND P0, PT, R3, 0x7f800000, PT ;  /* 0x7f8000000300780c */ /* 0x000fc80003f04070 */
[----:B------:R-:W-:-:S09]  /*66a0*/  SEL R0, R0, 0x7c, P0 ;  /* 0x0000007c00007807 */ /* 0x000fd20000000000 */
.L_x_21570:
[----:B------:R-:W-:Y:S05]  /*66b0*/  BSYNC B0 ;  /* 0x0000000000007941 */ /* 0x000fea0003800000 */
.L_x_21568:
[----:B------:R-:W-:-:S04]  /*66c0*/  LOP3.LUT R3, R17, 0x80000000, RZ, 0xc0, !PT ;  /* 0x8000000011037812 */ /* 0x000fc800078ec0ff */
[----:B------:R-:W-:-:S04]  /*66d0*/  SHF.R.U32.HI R3, RZ, 0x18, R3 ;  /* 0x00000018ff037819 */ /* 0x000fc80000011603 */
[----:B------:R-:W-:-:S05]  /*66e0*/  LOP3.LUT R3, R0, R3, RZ, 0xfc, !PT ;  /* 0x0000000300037212 */ /* 0x000fca00078efcff */
[----:B------:R0:W-:Y:S01]  /*66f0*/  STG.E.U8 desc[UR36][R8.64], R3 ;  /* 0x0000000308007986 */ /* 0x0001e2000c101124 */
[----:B------:R-:W-:Y:S05]  /*6700*/  BRA `(.L_x_21554) ;  /* 0x0000000400c07947 */ /* 0x000fea0003800000 */
.L_x_21564:
[----:B------:R-:W0:Y:S02]  /*6710*/  I2F.S8 R0, R17 ;  /* 0x0000001100007306 */ /* 0x000e240000001400 */
[----:B0-----:R-:W-:-:S05]  /*6720*/  F2FP.BF16.F32.PACK_AB R0, RZ, R0 ;  /* 0x00000000ff00723e */ /* 0x001fca00000010ff */
[----:B------:R0:W-:Y:S01]  /*6730*/  STG.E.U16 desc[UR36][R8.64], R0 ;  /* 0x0000000008007986 */ /* 0x0001e2000c101524 */
[----:B------:R-:W-:Y:S05]  /*6740*/  BRA `(.L_x_21554) ;  /* 0x0000000400b07947 */ /* 0x000fea0003800000 */
.L_x_21561:
        /* <DEDUP_REMOVED lines=12> */
.L_x_21573:
        /* <DEDUP_REMOVED lines=17> */
.L_x_21576:
[----:B------:R-:W-:-:S04]  /*6920*/  LOP3.LUT R3, R17, 0x80000000, RZ, 0xc0, !PT ;  /* 0x8000000011037812 */ /* 0x000fc800078ec0ff */
[----:B------:R-:W-:-:S04]  /*6930*/  SHF.R.U32.HI R3, RZ, 0x18, R3 ;  /* 0x00000018ff037819 */ /* 0x000fc80000011603 */
[----:B------:R-:W-:-:S04]  /*6940*/  LOP3.LUT R0, R0, R3, RZ, 0xfc, !PT ;  /* 0x0000000300007212 */ /* 0x000fc800078efcff */
[----:B------:R-:W-:-:S07]  /*6950*/  PRMT R4, R0, 0x7610, R4 ;  /* 0x0000761000047816 */ /* 0x000fce0000000004 */
.L_x_21575:
[----:B------:R-:W-:Y:S05]  /*6960*/  BSYNC B0 ;  /* 0x0000000000007941 */ /* 0x000fea0003800000 */
.L_x_21574:
[----:B------:R0:W-:Y:S01]  /*6970*/  STG.E.U8 desc[UR36][R8.64], R4 ;  /* 0x0000000408007986 */ /* 0x0001e2000c101124 */
[----:B------:R-:W-:Y:S05]  /*6980*/  BRA `(.L_x_21554) ;  /* 0x0000000400207947 */ /* 0x000fea0003800000 */
.L_x_21572:
        /* <DEDUP_REMOVED lines=17> */
.L_x_21579:
[----:B------:R-:W-:-:S04]  /*6aa0*/  LOP3.LUT R3, R17, 0x80000000, RZ, 0xc0, !PT ;  /* 0x8000000011037812 */ /* 0x000fc800078ec0ff */
[----:B------:R-:W-:-:S04]  /*6ab0*/  SHF.R.U32.HI R3, RZ, 0x18, R3 ;  /* 0x00000018ff037819 */ /* 0x000fc80000011603 */
[----:B------:R-:W-:-:S04]  /*6ac0*/  LOP3.LUT R0, R0, R3, RZ, 0xfc, !PT ;  /* 0x0000000300007212 */ /* 0x000fc800078efcff */
[----:B------:R-:W-:-:S07]  /*6ad0*/  PRMT R4, R0, 0x7610, R4 ;  /* 0x0000761000047816 */ /* 0x000fce0000000004 */
.L_x_21578:
[----:B------:R-:W-:Y:S05]  /*6ae0*/  BSYNC B0 ;  /* 0x0000000000007941 */ /* 0x000fea0003800000 */
.L_x_21577:
[----:B------:R0:W-:Y:S01]  /*6af0*/  STG.E.U8 desc[UR36][R8.64], R4 ;  /* 0x0000000408007986 */ /* 0x0001e2000c101124 */
[----:B------:R-:W-:Y:S05]  /*6b00*/  BRA `(.L_x_21554) ;  /* 0x0000000000c07947 */ /* 0x000fea0003800000 */
.L_x_21571:
        /* <DEDUP_REMOVED lines=22> */
.L_x_21553:
        /* <DEDUP_REMOVED lines=16> */
.L_x_21582:
[----:B------:R-:W-:Y:S05]  /*6d70*/  BRA `(.L_x_21554) ;  /* 0x0000000000247947 */ /* 0x000fea0003800000 */
.L_x_21581:
[----:B------:R-:W-:-:S04]  /*6d80*/  LOP3.LUT R17, R17, 0xffff, RZ, 0xc0, !PT ;  /* 0x0000ffff11117812 */ /* 0x000fc800078ec0ff */
[----:B------:R-:W-:-:S05]  /*6d90*/  PRMT R17, R17, 0x8880, RZ ;  /* 0x0000888011117816 */ /* 0x000fca00000000ff */
[----:B------:R-:W-:-:S05]  /*6da0*/  IMAD.MOV.U32 R4, RZ, RZ, R17 ;  /* 0x000000ffff047224 */ /* 0x000fca00078e0011 */
[----:B------:R-:W-:-:S05]  /*6db0*/  SHF.R.S32.HI R5, RZ, 0x1f, R4 ;  /* 0x0000001fff057819 */ /* 0x000fca0000011404 */
[----:B------:R0:W-:Y:S01]  /*6dc0*/  STG.E.64 desc[UR36][R8.64], R4 ;  /* 0x0000000408007986 */ /* 0x0001e2000c101b24 */
[----:B------:R-:W-:Y:S05]  /*6dd0*/  BRA `(.L_x_21554) ;  /* 0x00000000000c7947 */ /* 0x000fea0003800000 */
.L_x_21580:
[----:B------:R-:W-:-:S04]  /*6de0*/  LOP3.LUT R17, R17, 0xffff, RZ, 0xc0, !PT ;  /* 0x0000ffff11117812 */ /* 0x000fc800078ec0ff */
[----:B------:R-:W-:-:S05]  /*6df0*/  PRMT R3, R17, 0x8880, RZ ;  /* 0x0000888011037816 */ /* 0x000fca00000000ff */
[----:B------:R0:W-:Y:S02]  /*6e00*/  STG.E desc[UR36][R8.64], R3 ;  /* 0x0000000308007986 */ /* 0x0001e4000c101924 */
.L_x_21554:
[----:B------:R-:W-:-:S07]  /*6e10*/  VIADD R2, R2, 0x80 ;  /* 0x0000008002027836 */ /* 0x000fce0000000000 */
.L_x_21514:
[----:B------:R-:W-:Y:S05]  /*6e20*/  BSYNC B6 ;  /* 0x0000000000067941 */ /* 0x000fea0003800000 */
.L_x_21513:
        /* <DEDUP_REMOVED lines=21> */
.L_x_21586:
[----:B------:R-:W-:Y:S01]  /*6f80*/  STG.E.U8 desc[UR36][R2.64], R16 ;  /* 0x0000001002007986 */ /* 0x000fe2000c101124 */
[----:B------:R-:W-:Y:S05]  /*6f90*/  EXIT ;  /* 0x000000000000794d */ /* 0x000fea0003800000 */
.L_x_21585:
        /* <DEDUP_REMOVED lines=12> */
.L_x_21589:
[----:B------:R-:W-:-:S04]  /*7060*/  LOP3.LUT R16, R16, 0xffff, RZ, 0xc0, !PT ;  /* 0x0000ffff10107812 */ /* 0x000fc800078ec0ff */
[----:B------:R-:W-:-:S05]  /*7070*/  PRMT R5, R16, 0x8880, RZ ;  /* 0x0000888010057816 */ /* 0x000fca00000000ff */
[----:B------:R-:W-:Y:S01]  /*7080*/  STG.E desc[UR36][R2.64], R5 ;  /* 0x0000000502007986 */ /* 0x000fe2000c101924 */
[----:B------:R-:W-:Y:S05]  /*7090*/  EXIT ;  /* 0x000000000000794d */ /* 0x000fea0003800000 */
.L_x_21588:
[----:B------:R-:W-:-:S04]  /*70a0*/  PRMT R5, R16, 0x8880, RZ ;  /* 0x0000888010057816 */ /* 0x000fc800000000ff */
[----:B------:R-:W-:-:S05]  /*70b0*/  PRMT R5, R5, 0x7710, RZ ;  /* 0x0000771005057816 */ /* 0x000fca00000000ff */
[----:B------:R-:W-:Y:S01]  /*70c0*/  STG.E.U16 desc[UR36][R2.64], R5 ;  /* 0x0000000502007986 */ /* 0x000fe2000c101524 */
[----:B------:R-:W-:Y:S05]  /*70d0*/  EXIT ;  /* 0x000000000000794d */ /* 0x000fea0003800000 */
.L_x_21584:
        /* <DEDUP_REMOVED lines=9> */
.L_x_21591:
[----:B------:R-:W0:Y:S02]  /*7170*/  I2F.S8 R0, R16 ;  /* 0x0000001000007306 */ /* 0x000e240000001400 */
[----:B0-----:R-:W-:-:S05]  /*7180*/  F2FP.F16.F32.PACK_AB R0, RZ, R0 ;  /* 0x00000000ff00723e */ /* 0x001fca00000000ff */
[----:B------:R-:W-:Y:S01]  /*7190*/  STG.E.U16 desc[UR36][R2.64], R0 ;  /* 0x0000000002007986 */ /* 0x000fe2000c101524 */
[----:B------:R-:W-:Y:S05]  /*71a0*/  EXIT ;  /* 0x000000000000794d */ /* 0x000fea0003800000 */
.L_x_21590:
        /* <DEDUP_REMOVED lines=10> */
.L_x_21593:
[----:B------:R-:W0:Y:S02]  /*7250*/  I2F.S8 R16, R16 ;  /* 0x0000001000107306 */ /* 0x000e240000001400 */
[----:B0-----:R-:W-:-:S04]  /*7260*/  F2FP.F16.F32.PACK_AB R5, RZ, R16 ;  /* 0x00000010ff05723e */ /* 0x001fc800000000ff */
[----:B------:R-:W-:-:S05]  /*7270*/  PRMT R5, R5, 0x5410, RZ ;  /* 0x0000541005057816 */ /* 0x000fca00000000ff */
[----:B------:R-:W-:Y:S01]  /*7280*/  STG.E desc[UR36][R2.64], R5 ;  /* 0x0000000502007986 */ /* 0x000fe2000c101924 */
[----:B------:R-:W-:Y:S05]  /*7290*/  EXIT ;  /* 0x000000000000794d */ /* 0x000fea0003800000 */
.L_x_21592:
[----:B------:R-:W-:-:S04]  /*72a0*/  PRMT R4, R16, 0x8880, RZ ;  /* 0x0000888010047816 */ /* 0x000fc800000000ff */
[----:B------:R-:W-:-:S06]  /*72b0*/  PRMT R4, R4, 0x7710, RZ ;  /* 0x0000771004047816 */ /* 0x000fcc00000000ff */
[----:B------:R-:W0:Y:S02]  /*72c0*/  I2F.F64.S16 R4, R4 ;  /* 0x0000000400047312 */ /* 0x000e240000101c00 */
[----:B0-----:R-:W-:Y:S01]  /*72d0*/  STG.E.64 desc[UR36][R2.64], R4 ;  /* 0x0000000402007986 */ /* 0x001fe2000c101b24 */
[----:B------:R-:W-:Y:S05]  /*72e0*/  EXIT ;  /* 0x000000000000794d */ /* 0x000fea0003800000 */
.L_x_21583:
        /* <DEDUP_REMOVED lines=12> */
.L_x_21596:
[----:B------:R-:W-:Y:S02]  /*73b0*/  PRMT R4, R16, 0x8880, RZ ;  /* 0x0000888010047816 */ /* 0x000fe400000000ff */
[----:B------:R-:W-:Y:S02]  /*73c0*/  CS2R R6, SRZ ;  /* 0x0000000000067805 */ /* 0x000fe4000001ff00 */
[----:B------:R-:W-:-:S06]  /*73d0*/  PRMT R4, R4, 0x7710, RZ ;  /* 0x0000771004047816 */ /* 0x000fcc00000000ff */
[----:B------:R-:W0:Y:S02]  /*73e0*/  I2F.F64.S16 R4, R4 ;  /* 0x0000000400047312 */ /* 0x000e240000101c00 */
[----:B0-----:R-:W-:Y:S01]  /*73f0*/  STG.E.128 desc[UR36][R2.64], R4 ;  /* 0x0000000402007986 */ /* 0x001fe2000c101d24 */
[----:B------:R-:W-:Y:S05]  /*7400*/  EXIT ;  /* 0x000000000000794d */ /* 0x000fea0003800000 */
.L_x_21595:
        /* <DEDUP_REMOVED lines=21> */
.L_x_21600:
[----:B------:R-:W-:Y:S05]  /*7560*/  BSYNC B0 ;  /* 0x0000000000007941 */ /* 0x000fea0003800000 */
.L_x_21599:
[----:B------:R-:W-:-:S05]  /*7570*/  LOP3.LUT R5, R0, R5, RZ, 0xfc, !PT ;  /* 0x0000000500057212 */ /* 0x000fca00078efcff */
[----:B------:R-:W-:Y:S01]  /*7580*/  STG.E.U8 desc[UR36][R2.64], R5 ;  /* 0x0000000502007986 */ /* 0x000fe2000c101124 */
[----:B------:R-:W-:Y:S05]  /*7590*/  EXIT ;  /* 0x000000000000794d */ /* 0x000fea0003800000 */
.L_x_21598:
        /* <DEDUP_REMOVED lines=13> */
.L_x_21602:
[----:B------:R-:W-:Y:S01]  /*7670*/  IMAD.MOV.U32 R0, RZ, RZ, 0x7f ;  /* 0x0000007fff007424 */ /* 0x000fe200078e00ff */
[----:B------:R-:W-:-:S04]  /*7680*/  ISETP.GT.U32.AND P0, PT, R4, 0x7f800000, PT ;  /* 0x7f8000000400780c */ /* 0x000fc80003f04070 */
[----:B------:R-:W-:-:S09]  /*7690*/  SEL R0, R0, 0x7c, P0 ;  /* 0x0000007c00007807 */ /* 0x000fd20000000000 */
.L_x_21603:
[----:B------:R-:W-:Y:S05]  /*76a0*/  BSYNC B0 ;  /* 0x0000000000007941 */ /* 0x000fea0003800000 */
.L_x_21601:
[----:B------:R-:W-:-:S04]  /*76b0*/  LOP3.LUT R4, R5, 0x80000000, RZ, 0xc0, !PT ;  /* 0x8000000005047812 */ /* 0x000fc800078ec0ff */
[----:B------:R-:W-:-:S04]  /*76c0*/  SHF.R.U32.HI R5, RZ, 0x18, R4 ;  /* 0x00000018ff057819 */ /* 0x000fc80000011604 */
[----:B------:R-:W-:-:S05]  /*76d0*/  LOP3.LUT R5, R0, R5, RZ, 0xfc, !PT ;  /* 0x0000000500057212 */ /* 0x000fca00078efcff */
[----:B------:R-:W-:Y:S01]  /*76e0*/  STG.E.U8 desc[UR36][R2.64], R5 ;  /* 0x0000000502007986 */ /* 0x000fe2000c101124 */
[----:B------:R-:W-:Y:S05]  /*76f0*/  EXIT ;  /* 0x000000000000794d */ /* 0x000fea0003800000 */
.L_x_21597:
[----:B------:R-:W0:Y:S02]  /*7700*/  I2F.S8 R0, R16 ;  /* 0x0000001000007306 */ /* 0x000e240000001400 */
[----:B0-----:R-:W-:-:S05]  /*7710*/  F2FP.BF16.F32.PACK_AB R0, RZ, R0 ;  /* 0x00000000ff00723e */ /* 0x001fca00000010ff */
[----:B------:R-:W-:Y:S01]  /*7720*/  STG.E.U16 desc[UR36][R2.64], R0 ;  /* 0x0000000002007986 */ /* 0x000fe2000c101524 */
[----:B------:R-:W-:Y:S05]  /*7730*/  EXIT ;  /* 0x000000000000794d */ /* 0x000fea0003800000 */
.L_x_21594:
        /* <DEDUP_REMOVED lines=12> */
.L_x_21606:
        /* <DEDUP_REMOVED lines=17> */
.L_x_21609:
[----:B------:R-:W-:-:S04]  /*7910*/  LOP3.LUT R0, R7, 0x80000000, RZ, 0xc0, !PT ;  /* 0x8000000007007812 */ /* 0x000fc800078ec0ff */
[----:B------:R-:W-:-:S04]  /*7920*/  SHF.R.U32.HI R5, RZ, 0x18, R0 ;  /* 0x00000018ff057819 */ /* 0x000fc80000011600 */
[----:B------:R-:W-:-:S04]  /*7930*/  LOP3.LUT R4, R4, R5, RZ, 0xfc, !PT ;  /* 0x0000000504047212 */ /* 0x000fc800078efcff */
[----:B------:R-:W-:-:S07]  /*7940*/  PRMT R0, R4, 0x7610, R0 ;  /* 0x0000761004007816 */ /* 0x000fce0000000000 */
.L_x_21608:
[----:B------:R-:W-:Y:S05]  /*7950*/  BSYNC B0 ;  /* 0x0000000000007941 */ /* 0x000fea0003800000 */
.L_x_21607:
[----:B------:R-:W-:Y:S01]  /*7960*/  STG.E.U8 desc[UR36][R2.64], R0 ;  /* 0x0000000002007986 */ /* 0x000fe2000c101124 */
[----:B------:R-:W-:Y:S05]  /*7970*/  EXIT ;  /* 0x000000000000794d */ /* 0x000fea0003800000 */
.L_x_21605:
        /* <DEDUP_REMOVED lines=17> */
.L_x_21612:
[----:B------:R-:W-:-:S04]  /*7a90*/  LOP3.LUT R0, R7, 0x80000000, RZ, 0xc0, !PT ;  /* 0x8000000007007812 */ /* 0x000fc800078ec0ff */
[----:B------:R-:W-:-:S04]  /*7aa0*/  SHF.R.U32.HI R5, RZ, 0x18, R0 ;  /* 0x00000018ff057819 */ /* 0x000fc80000011600 */
[----:B------:R-:W-:-:S04]  /*7ab0*/  LOP3.LUT R4, R4, R5, RZ, 0xfc, !PT ;  /* 0x0000000504047212 */ /* 0x000fc800078efcff */
[----:B------:R-:W-:-:S07]  /*7ac0*/  PRMT R0, R4, 0x7610, R0 ;  /* 0x0000761004007816 */ /* 0x000fce0000000000 */
.L_x_21611:
[----:B------:R-:W-:Y:S05]  /*7ad0*/  BSYNC B0 ;  /* 0x0000000000007941 */ /* 0x000fea0003800000 */
.L_x_21610:
[----:B------:R-:W-:Y:S01]  /*7ae0*/  STG.E.U8 desc[UR36][R2.64], R0 ;  /* 0x0000000002007986 */ /* 0x000fe2000c101124 */
[----:B------:R-:W-:Y:S05]  /*7af0*/  EXIT ;  /* 0x000000000000794d */ /* 0x000fea0003800000 */
.L_x_21604:
        /* <DEDUP_REMOVED lines=22> */
.L_x_21587:
        /* <DEDUP_REMOVED lines=16> */
.L_x_21615:
[----:B------:R-:W-:Y:S05]  /*7d60*/  EXIT ;  /* 0x000000000000794d */ /* 0x000fea0003800000 */
.L_x_21614:
[----:B------:R-:W-:-:S04]  /*7d70*/  LOP3.LUT R16, R16, 0xffff, RZ, 0xc0, !PT ;  /* 0x0000ffff10107812 */ /* 0x000fc800078ec0ff */
[----:B------:R-:W-:-:S05]  /*7d80*/  PRMT R16, R16, 0x8880, RZ ;  /* 0x0000888010107816 */ /* 0x000fca00000000ff */
[----:B------:R-:W-:-:S05]  /*7d90*/  IMAD.MOV.U32 R4, RZ, RZ, R16 ;  /* 0x000000ffff047224 */ /* 0x000fca00078e0010 */
[----:B------:R-:W-:-:S05]  /*7da0*/  SHF.R.S32.HI R5, RZ, 0x1f, R4 ;  /* 0x0000001fff057819 */ /* 0x000fca0000011404 */
[----:B------:R-:W-:Y:S01]  /*7db0*/  STG.E.64 desc[UR36][R2.64], R4 ;  /* 0x0000000402007986 */ /* 0x000fe2000c101b24 */
[----:B------:R-:W-:Y:S05]  /*7dc0*/  EXIT ;  /* 0x000000000000794d */ /* 0x000fea0003800000 */
.L_x_21613:
[----:B------:R-:W-:-:S04]  /*7dd0*/  LOP3.LUT R16, R16, 0xffff, RZ, 0xc0, !PT ;  /* 0x0000ffff10107812 */ /* 0x000fc800078ec0ff */
[----:B------:R-:W-:-:S05]  /*7de0*/  PRMT R5, R16, 0x8880, RZ ;  /* 0x0000888010057816 */ /* 0x000fca00000000ff */
[----:B------:R-:W-:Y:S01]  /*7df0*/  STG.E desc[UR36][R2.64], R5 ;  /* 0x0000000502007986 */ /* 0x000fe2000c101924 */
[----:B------:R-:W-:Y:S05]  /*7e00*/  EXIT ;  /* 0x000000000000794d */ /* 0x000fea0003800000 */
.L_x_21616:
        /* <DEDUP_REMOVED lines=15> */
.L_x_71779:


//--------------------- .text._ZN2at6native18elementwise_kernelILi128ELi4EZNS0_22gpu_kernel_impl_nocastIZNS0_50_GLOBAL__N__2680c7bb_12_PowKernel_cu_140f0503_289629pow_tensor_scalar_kernel_implIaaEEvRNS_18TensorIteratorBaseET0_EUlaE0_EEvS6_RKT_EUliE_EEviT1_ --------------------------
	.section	.text._ZN2at6native18elementwise_kernelILi128ELi4EZNS0_22gpu_kernel_impl_nocastIZNS0_50_GLOBAL__N__2680c7bb_12_PowKernel_cu_140f0503_289629pow_tensor_scalar_kernel_implIaaEEvRNS_18TensorIteratorBaseET0_EUlaE0_EEvS6_RKT_EUliE_EEviT1_,"ax",@progbits
	.align	128
        .global         _ZN2at6native18elementwise_kernelILi128ELi4EZNS0_22gpu_kernel_impl_nocastIZNS0_50_GLOBAL__N__2680c7bb_12_PowKernel_cu_140f0503_289629pow_tensor_scalar_kernel_implIaaEEvRNS_18TensorIteratorBaseET0_EUlaE0_EEvS6_RKT_EUliE_EEviT1_
        .type           _ZN2at6native18elementwise_kernelILi128ELi4EZNS0_22gpu_kernel_impl_nocastIZNS0_50_GLOBAL__N__2680c7bb_12_PowKernel_cu_140f0503_289629pow_tensor_scalar_kernel_implIaaEEvRNS_18TensorIteratorBaseET0_EUlaE0_EEvS6_RKT_EUliE_EEviT1_,@function
        .size           _ZN2at6native18elementwise_kernelILi128ELi4EZNS0_22gpu_kernel_impl_nocastIZNS0_50_GLOBAL__N__2680c7bb_12_PowKernel_cu_140f0503_289629pow_tensor_scalar_kernel_implIaaEEvRNS_18TensorIteratorBaseET0_EUlaE0_EEvS6_RKT_EUliE_EEviT1_,(.L_x_71780 - _ZN2at6native18elementwise_kernelILi128ELi4EZNS0_22gpu_kernel_impl_nocastIZNS0_50_GLOBAL__N__2680c7bb_12_PowKernel_cu_140f0503_289629pow_tensor_scalar_kernel_implIaaEEvRNS_18TensorIteratorBaseET0_EUlaE0_EEvS6_RKT_EUliE_EEviT1_)
        .other          _ZN2at6native18elementwise_kernelILi128ELi4EZNS0_22gpu_kernel_impl_nocastIZNS0_50_GLOBAL__N__2680c7bb_12_PowKernel_cu_140f0503_289629pow_tensor_scalar_kernel_implIaaEEvRNS_18TensorIteratorBaseET0_EUlaE0_EEvS6_RKT_EUliE_EEviT1_,@"STO_CUDA_ENTRY STV_DEFAULT"
_ZN2at6native18elementwise_kernelILi128ELi4EZNS0_22gpu_kernel_impl_nocastIZNS0_50_GLOBAL__N__2680c7bb_12_PowKernel_cu_140f0503_289629pow_tensor_scalar_kernel_implIaaEEvRNS_18TensorIteratorBaseET0_EUlaE0_EEvS6_RKT_EUliE_EEviT1_:
.text._ZN2at6native18elementwise_kernelILi128ELi4EZNS0_22gpu_kernel_impl_nocastIZNS0_50_GLOBAL__N__2680c7bb_12_PowKernel_cu_140f0503_289629pow_tensor_scalar_kernel_implIaaEEvRNS_18TensorIteratorBaseET0_EUlaE0_EEvS6_RKT_EUliE_EEviT1_:
        /* <DEDUP_REMOVED lines=311> */
.L_x_21619:
[----:B------:R-:W-:Y:S02]  /*1370*/  ULDC.64 UR8, c[0x0][0x418] ;  /* 0x0001060000087ab9 */ /* 0x000fe40000000a00 */
[----:B------:R-:W-:-:S04]  /*1380*/  IADD3 R4, P0, R2, UR8, RZ ;  /* 0x0000000802047c10 */ /* 0x000fc8000ff1e0ff */
[----:B------:R-:W-:Y:S01]  /*1390*/  IADD3.X R5, RZ, UR9, RZ, P0, !PT ;  /* 0x00000009ff057c10 */ /* 0x000fe200087fe4ff */
[----:B------:R-:W-:-:S04]  /*13a0*/  ULDC.64 UR8, c[0x0][0x410] ;  /* 0x0001040000087ab9 */ /* 0x000fc80000000a00 */
[----:B------:R-:W2:Y:S01]  /*13b0*/  LDG.E.U8 R4, desc[UR4][R4.64] ;  /* 0x0000000404047981 */ /* 0x000ea2000c1e1100 */
[----:B------:R-:W-:Y:S01]  /*13c0*/  IADD3 R0, R0, 0x80, RZ ;  /* 0x0000008000007810 */ /* 0x000fe20007ffe0ff */
[----:B--2---:R-:W-:-:S05]  /*13d0*/  IMAD R2, R4, R4, RZ ;  /* 0x0000000404027224 */ /* 0x004fca00078e02ff */
[----:B------:R-:W-:Y:S02]  /*13e0*/  PRMT R7, R2, 0x9910, RZ ;  /* 0x0000991002077816 */ /* 0x000fe400000000ff */
[----:B------:R-:W-:-:S03]  /*13f0*/  IADD3 R2, P0, R3, UR8, RZ ;  /* 0x0000000803027c10 */ /* 0x000fc6000ff1e0ff */
[----:B------:R-:W-:Y:S01]  /*1400*/  IMAD R7, R4, R7, RZ ;  /* 0x0000000704077224 */ /* 0x000fe200078e02ff */
[----:B------:R-:W-:-:S05]  /*1410*/  IADD3.X R3, RZ, UR9, RZ, P0, !PT ;  /* 0x00000009ff037c10 */ /* 0x000fca00087fe4ff */
[----:B------:R0:W-:Y:S04]  /*1420*/  STG.E.U8 desc[UR4][R2.64], R7 ;  /* 0x0000000702007986 */ /* 0x0001e8000c101104 */
.L_x_21618:
[----:B------:R-:W-:Y:S05]  /*1430*/  BSYNC B0 ;  /* 0x0000000000007941 */ /* 0x000fea0003800000 */
.L_x_21617:
        /* <DEDUP_REMOVED lines=305> */
.L_x_21622:
        /* <DEDUP_REMOVED lines=10> */
[----:B------:R-:W-:Y:S02]  /*27f0*/  IADD3.X R3, RZ, UR9, RZ, P0, !PT ;  /* 0x00000009ff037c10 */ /* 0x000fe400087fe4ff */
[----:B------:R-:W-:-:S03]  /*2800*/  ISETP.GE.AND P0, PT, R0, UR6, PT ;  /* 0x0000000600007c0c */ /* 0x000fc6000bf06270 */
[----:B------:R1:W-:Y:S10]  /*2810*/  STG.E.U8 desc[UR4][R2.64], R7 ;  /* 0x0000000702007986 */ /* 0x0003f4000c101104 */
        /* <DEDUP_REMOVED lines=303> */
.L_x_21623:
        /* <DEDUP_REMOVED lines=12> */
.L_x_21621:
[----:B------:R-:W-:Y:S05]  /*3bd0*/  BSYNC B0 ;  /* 0x0000000000007941 */ /* 0x000fea0003800000 */
.L_x_21620:
        /* <DEDUP_REMOVED lines=304> */
.L_x_21624:
[----:B------:R-:W-:Y:S02]  /*4ee0*/  ULDC.64 UR6, c[0x0][0x418] ;  /* 0x0001060000067ab9 */ /* 0x000fe40000000a00 */
[----:B------:R-:W-:-:S04]  /*4ef0*/  IADD3 R4, P0, R2, UR6, RZ ;  /* 0x0000000602047c10 */ /* 0x000fc8000ff1e0ff */
[----:B------:R-:W-:Y:S01]  /*4f00*/  IADD3.X R5, RZ, UR7, RZ, P0, !PT ;  /* 0x00000007ff057c10 */ /* 0x000fe200087fe4ff */
[----:B------:R-:W-:-:S04]  /*4f10*/  ULDC.64 UR6, c[0x0][0x410] ;  /* 0x0001040000067ab9 */ /* 0x000fc80000000a00 */
[----:B------:R-:W2:Y:S01]  /*4f20*/  LDG.E.U8 R4, desc[UR4][R4.64] ;  /* 0x0000000404047981 */ /* 0x000ea2000c1e1100 */
[----:B------:R-:W-:-:S04]  /*4f30*/  IADD3 R2, P0, R3, UR6, RZ ;  /* 0x0000000603027c10 */ /* 0x000fc8000ff1e0ff */
[----:B------:R-:W-:Y:S01]  /*4f40*/  IADD3.X R3, RZ, UR7, RZ, P0, !PT ;  /* 0x00000007ff037c10 */ /* 0x000fe200087fe4ff */
[----:B--2---:R-:W-:-:S05]  /*4f50*/  IMAD R0, R4, R4, RZ ;  /* 0x0000000404007224 */ /* 0x004fca00078e02ff */
[----:B------:R-:W-:-:S05]  /*4f60*/  PRMT R7, R0, 0x9910, RZ ;  /* 0x0000991000077816 */ /* 0x000fca00000000ff */
[----:B------:R-:W-:-:S05]  /*4f70*/  IMAD R7, R4, R7, RZ ;  /* 0x0000000704077224 */ /* 0x000fca00078e02ff */
[----:B------:R-:W-:Y:S01]  /*4f80*/  STG.E.U8 desc[UR4][R2.64], R7 ;  /* 0x0000000702007986 */ /* 0x000fe2000c101104 */
[----:B------:R-:W-:Y:S05]  /*4f90*/  EXIT ;  /* 0x000000000000794d */ /* 0x000fea0003800000 */
.L_x_21625:
        /* <DEDUP_REMOVED lines=14> */
.L_x_71780:


//--------------------- .text._ZN2at6native27unrolled_elementwise_kernelIZNS0_50_GLOBAL__N__2680c7bb_12_PowKernel_cu_140f0503_289629pow_tensor_scalar_kernel_implIaaEEvRNS_18TensorIteratorBaseET0_EUlaE0_St5arrayIPcLm2EELi4E23TrivialOffsetCalculatorILi1EjESC_NS0_6memory15LoadWithoutCastENSD_16StoreWithoutCastEEEviT_S6_T2_T3_T4_T5_ --------------------------
	.section	.text._ZN2at6native27unrolled_elementwise_kernelIZNS0_50_GLOBAL__N__2680c7bb_12_PowKernel_cu_140f0503_289629pow_tensor_scalar_kernel_implIaaEEvRNS_18TensorIteratorBaseET0_EUlaE0_St5arrayIPcLm2EELi4E23TrivialOffsetCalculatorILi1EjESC_NS0_6memory15LoadWithoutCastENSD_16StoreWithoutCastEEEviT_S6_T2_T3_T4_T5_,"ax",@progbits
	.align	128
        .global         _ZN2at6native27unrolled_elementwise_kernelIZNS0_50_GLOBAL__N__2680c7bb_12_PowKernel_cu_140f0503_289629pow_tensor_scalar_kernel_implIaaEEvRNS_18TensorIteratorBaseET0_EUlaE0_St5arrayIPcLm2EELi4E23TrivialOffsetCalculatorILi1EjESC_NS0_6memory15LoadWithoutCastENSD_16StoreWithoutCastEEEviT_S6_T2_T3_T4_T5_
        .type           _ZN2at6native27unrolled_elementwise_kernelIZNS0_50_GLOBAL__N__2680c7bb_12_PowKernel_cu_140f0503_289629pow_tensor_scalar_kernel_implIaaEEvRNS_18TensorIteratorBaseET0_EUlaE0_St5arrayIPcLm2EELi4E23TrivialOffsetCalculatorILi1EjESC_NS0_6memory15LoadWithoutCastENSD_16StoreWithoutCastEEEviT_S6_T2_T3_T4_T5_,@function
        .size           _ZN2at6native27unrolled_elementwise_kernelIZNS0_50_GLOBAL__N__2680c7bb_12_PowKernel_cu_140f0503_289629pow_tensor_scalar_kernel_implIaaEEvRNS_18TensorIteratorBaseET0_EUlaE0_St5arrayIPcLm2EELi4E23TrivialOffsetCalculatorILi1EjESC_NS0_6memory15LoadWithoutCastENSD_16StoreWithoutCastEEEviT_S6_T2_T3_T4_T5_,(.L_x_71781 - _ZN2at6native27unrolled_elementwise_kernelIZNS0_50_GLOBAL__N__2680c7bb_12_PowKernel_cu_140f0503_289629pow_tensor_scalar_kernel_implIaaEEvRNS_18TensorIteratorBaseET0_EUlaE0_St5arrayIPcLm2EELi4E23TrivialOffsetCalculatorILi1EjESC_NS0_6memory15LoadWithoutCastENSD_16StoreWithoutCastEEEviT_S6_T2_T3_T4_T5_)
        .other          _ZN2at6native27unrolled_elementwise_kernelIZNS0_50_GLOBAL__N__2680c7bb_12_PowKernel_cu_140f0503_289629pow_tensor_scalar_kernel_implIaaEEvRNS_18TensorIteratorBaseET0_EUlaE0_St5arrayIPcLm2EELi4E23TrivialOffsetCalculatorILi1EjESC_NS0_6memory15LoadWithoutCastENSD_16StoreWithoutCastEEEviT_S6_T2_T3_T4_T5_,@"STO_CUDA_ENTRY STV_DEFAULT"
_ZN2at6native27unrolled_elementwise_kernelIZNS0_50_GLOBAL__N__2680c7bb_12_PowKernel_cu_140f0503_289629pow_tensor_scalar_kernel_implIaaEEvRNS_18TensorIteratorBaseET0_EUlaE0_St5arrayIPcLm2EELi4E23TrivialOffsetCalculatorILi1EjESC_NS0_6memory15LoadWithoutCastENSD_16StoreWithoutCastEEEviT_S6_T2_T3_T4_T5_:
.text._ZN2at6native27unrolled_elementwise_kernelIZNS0_50_GLOBAL__N__2680c7bb_12_PowKernel_cu_140f0503_289629pow_tensor_scalar_kernel_implIaaEEvRNS_18TensorIteratorBaseET0_EUlaE0_St5arrayIPcLm2EELi4E23TrivialOffsetCalculatorILi1EjESC_NS0_6memory15LoadWithoutCastENSD_16StoreWithoutCastEEEviT_S6_T2_T3_T4_T5_:
        /* <DEDUP_REMOVED lines=10> */
[----:B------:R-:W0:Y:S04]  /*00a0*/  @!P0 LDC.64 R12, c[0x0][0x228] ;  /* 0x00008a00ff0c8b82 */ /* 0x000e280000000a00 */
[----:B------:R-:W-:-:S13]  /*00b0*/  ISETP.GE.AND P2, PT, R5, R2, PT ;  /* 0x000000020500720c */ /* 0x000fda0003f46270 */
[----:B------:R-:W-:Y:S01]  /*00c0*/  @!P2 IMAD R9, R0, 0x200, R5 ;  /* 0x000002000009a824 */ /* 0x000fe200078e0205 */
[----:B------:R-:W1:Y:S01]  /*00d0*/  @!P2 LDC.64 R14, c[0x0][0x228] ;  /* 0x00008a00ff0eab82 */ /* 0x000e620000000a00 */
[----:B------:R-:W-:-:S05]  /*00e0*/  @!P2 VIADD R5, R5, 0x80 ;  /* 0x000000800505a836 */ /* 0x000fca0000000000 */
[----:B------:R-:W-:-:S13]  /*00f0*/  ISETP.GE.AND P1, PT, R5, R2, PT ;  /* 0x000000020500720c */ /* 0x000fda0003f26270 */
[----:B------:R-:W-:Y:S01]  /*0100*/  @!P1 IMAD R17, R0, 0x200, R5 ;  /* 0x0000020000119824 */ /* 0x000fe200078e0205 */
[----:B------:R-:W-:Y:S01]  /*0110*/  @!P1 IADD3 R5, R5, 0x80, RZ ;  /* 0x0000008005059810 */ /* 0x000fe20007ffe0ff */
[----:B------:R-:W2:Y:S03]  /*0120*/  @!P1 LDC.64 R18, c[0x0][0x228] ;  /* 0x00008a00ff129b82 */ /* 0x000ea60000000a00 */
[----:B------:R-:W-:-:S13]  /*0130*/  ISETP.GE.AND P3, PT, R5, R2, PT ;  /* 0x000000020500720c */ /* 0x000fda0003f66270 */
[----:B------:R-:W3:Y:S01]  /*0140*/  @!P3 LDC.64 R6, c[0x0][0x228] ;  /* 0x00008a00ff06bb82 */ /* 0x000ee20000000a00 */
[--C-:B------:R-:W-:Y:S01]  /*0150*/  @!P3 IMAD R11, R0, 0x200, R5.reuse ;  /* 0x00000200000bb824 */ /* 0x100fe200078e0205 */
[----:B------:R-:W-:-:S04]  /*0160*/  PRMT R5, RZ, 0x7610, R5 ;  /* 0x00007610ff057816 */ /* 0x000fc80000000005 */
[----:B---3--:R-:W-:-:S05]  /*0170*/  @!P3 IADD3 R10, P4, R11, R6, RZ ;  /* 0x000000060b0ab210 */ /* 0x008fca0007f9e0ff */
[----:B------:R-:W-:Y:S02]  /*0180*/  @!P3 IMAD.X R11, RZ, RZ, R7, P4 ;  /* 0x000000ffff0bb224 */ /* 0x000fe400020e0607 */
[----:B------:R-:W-:-:S03]  /*0190*/  @!P0 IMAD R7, R0, 0x200, R3 ;  /* 0x0000020000078824 */ /* 0x000fc600078e0203 */
[----:B------:R3:W5:Y:S01]  /*01a0*/  @!P3 LDG.E.U8 R4, desc[UR4][R10.64] ;  /* 0x000000040a04b981 */ /* 0x000762000c1e1100 */
[----:B-1----:R-:W-:Y:S02]  /*01b0*/  @!P2 IADD3 R8, P4, R9, R14, RZ ;  /* 0x0000000e0908a210 */ /* 0x002fe40007f9e0ff */
[----:B0-----:R-:W-:Y:S02]  /*01c0*/  @!P0 IADD3 R6, P3, R7, R12, RZ ;  /* 0x0000000c07068210 */ /* 0x001fe40007f7e0ff */
[----:B--2---:R-:W-:Y:S02]  /*01d0*/  @!P1 IADD3 R12, P5, R17, R18, RZ ;  /* 0x00000012110c9210 */ /* 0x004fe40007fbe0ff */
[----:B------:R-:W-:Y:S01]  /*01e0*/  PRMT R14, RZ, 0x7610, R14 ;  /* 0x00007610ff0e7816 */ /* 0x000fe2000000000e */
[----:B------:R-:W-:Y:S01]  /*01f0*/  @!P0 IMAD.X R7, RZ, RZ, R13, P3 ;  /* 0x000000ffff078224 */ /* 0x000fe200018e060d */
[----:B------:R-:W-:Y:S01]  /*0200*/  @!P2 IADD3.X R9, RZ, R15, RZ, P4, !PT ;  /* 0x0000000fff09a210 */ /* 0x000fe200027fe4ff */
[----:B------:R-:W-:Y:S01]  /*0210*/  @!P1 IMAD.X R13, RZ, RZ, R19, P5 ;  /* 0x000000ffff0d9224 */ /* 0x000fe200028e0613 */
[----:B---3--:R-:W-:-:S02]  /*0220*/  PRMT R10, RZ, 0x7610, R10 ;  /* 0x00007610ff0a7816 */ /* 0x008fc4000000000a */
[----:B------:R0:W5:Y:S04]  /*0230*/  @!P0 LDG.E.U8 R14, desc[UR4][R6.64] ;  /* 0x00000004060e8981 */ /* 0x000168000c1e1100 */
[----:B------:R0:W5:Y:S04]  /*0240*/  @!P2 LDG.E.U8 R10, desc[UR4][R8.64] ;  /* 0x00000004080aa981 */ /* 0x000168000c1e1100 */
[----:B------:R0:W5:Y:S01]  /*0250*/  @!P1 LDG.E.U8 R5, desc[UR4][R12.64] ;  /* 0x000000040c059981 */ /* 0x000162000c1e1100 */
[----:B------:R-:W-:Y:S04]  /*0260*/  BSSY B0, `(.L_x_21626) ;  /* 0x000000c000007945 */ /* 0x000fe80003800000 */
[----:B------:R-:W-:Y:S05]  /*0270*/  @P0 BRA `(.L_x_21627) ;  /* 0x0000000000280947 */ /* 0x000fea0003800000 */
[----:B0----5:R-:W-:Y:S01]  /*0280*/  PRMT R9, R14, 0x9910, RZ ;  /* 0x000099100e097816 */ /* 0x021fe200000000ff */
[----:B------:R-:W-:Y:S01]  /*0290*/  IMAD R6, R0, 0x200, R3 ;  /* 0x0000020000067824 */ /* 0x000fe200078e0203 */
[----:B------:R-:W-:Y:S01]  /*02a0*/  ULDC.64 UR6, c[0x0][0x220] ;  /* 0x0000880000067ab9 */ /* 0x000fe20000000a00 */
[----:B------:R-:W-:Y:S02]  /*02b0*/  VIADD R3, R3, 0x80 ;  /* 0x0000008003037836 */ /* 0x000fe40000000000 */
[----:B------:R-:W-:Y:S01]  /*02c0*/  IMAD R7, R9, R9, RZ ;  /* 0x0000000909077224 */ /* 0x000fe200078e02ff */
[----:B------:R-:W-:-:S04]  /*02d0*/  IADD3 R6, P0, R6, UR6, RZ ;  /* 0x0000000606067c10 */ /* 0x000fc8000ff1e0ff */
[----:B------:R-:W-:Y:S01]  /*02e0*/  PRMT R8, R7, 0x9910, RZ ;  /* 0x0000991007087816 */ /* 0x000fe200000000ff */
[----:B------:R-:W-:-:S04]  /*02f0*/  IMAD.X R7, RZ, RZ, UR7, P0 ;  /* 0x00000007ff077e24 */ /* 0x000fc800080e06ff */
[----:B------:R-:W-:-:S05]  /*0300*/  IMAD R9, R9, R8, RZ ;  /* 0x0000000809097224 */ /* 0x000fca00078e02ff */
[----:B------:R1:W-:Y:S02]  /*0310*/  STG.E.U8 desc[UR4][R6.64], R9 ;  /* 0x0000000906007986 */ /* 0x0003e4000c101104 */
.L_x_21627:
[----:B------:R-:W-:Y:S05]  /*0320*/  BSYNC B0 ;  /* 0x0000000000007941 */ /* 0x000fea0003800000 */
.L_x_21626:
[----:B------:R-:W-:Y:S01]  /*0330*/  ISETP.GE.AND P0, PT, R3, R2, PT ;  /* 0x000000020300720c */ /* 0x000fe20003f06270 */
[----:B------:R-:W-:-:S12]  /*0340*/  BSSY B0, `(.L_x_21628) ;  /* 0x0000018000007945 */ /* 0x000fd80003800000 */
[----:B------:R-:W-:Y:S05]  /*0350*/  @P0 BRA `(.L_x_21629) ;  /* 0x0000000000580947 */ /* 0x000fea0003800000 */
[----:B01---5:R-:W-:Y:S01]  /*0360*/  PRMT R9, R10, 0x9910, RZ ;  /* 0x000099100a097816 */ /* 0x023fe200000000ff */
[----:B------:R-:W-:Y:S01]  /*0370*/  ULDC.64 UR6, c[0x0][0x220] ;  /* 0x0000880000067ab9 */ /* 0x000fe20000000a00 */
[----:B------:R-:W-:Y:S01]  /*0380*/  LEA R7, R0, R3, 0x9 ;  /* 0x0000000300077211 */ /* 0x000fe200078e48ff */
[----:B------:R-:W-:Y:S02]  /*0390*/  VIADD R3, R3, 0x80 ;  /* 0x0000008003037836 */ /* 0x000fe40000000000 */
[----:B------:R-:W-:-:S05]  /*03a0*/  IMAD R6, R9, R9, RZ ;  /* 0x0000000909067224 */ /* 0x000fca00078e02ff */
[----:B------:R-:W-:Y:S02]  /*03b0*/  PRMT R8, R6, 0x9910, RZ ;  /* 0x0000991006087816 */ /* 0x000fe400000000ff */
[----:B------:R-:W-:-:S03]  /*03c0*/  IADD3 R6, P0, R7, UR6, RZ ;  /* 0x0000000607067c10 */ /* 0x000fc6000ff1e0ff */
[----:B------:R-:W-:Y:S02]  /*03d0*/  IMAD R9, R9, R8, RZ ;  /* 0x0000000809097224 */ /* 0x000fe400078e02ff */
[----:B------:R-:W-:Y:S01]  /*03e0*/  IMAD.X R7, RZ, RZ, UR7, P0 ;  /* 0x00000007ff077e24 */ /* 0x000fe200080e06ff */
[----:B------:R-:W-:-:S04]  /*03f0*/  ISETP.GE.AND P0, PT, R3, R2, PT ;  /* 0x000000020300720c */ /* 0x000fc80003f06270 */
[----:B------:R2:W-:Y:S09]  /*0400*/  STG.E.U8 desc[UR4][R6.64], R9 ;  /* 0x0000000906007986 */ /* 0x0005f2000c101104 */
[----:B------:R-:W-:Y:S05]  /*0410*/  @P0 BRA `(.L_x_21629) ;  /* 0x0000000000280947 */ /* 0x000fea0003800000 */
[----:B------:R-:W-:Y:S01]  /*0420*/  PRMT R8, R5, 0x9910, RZ ;  /* 0x0000991005087816 */ /* 0x000fe200000000ff */
[----:B--2---:R-:W-:Y:S01]  /*0430*/  IMAD R6, R0, 0x200, R3 ;  /* 0x0000020000067824 */ /* 0x004fe200078e0203 */
[----:B------:R-:W-:Y:S01]  /*0440*/  ULDC.64 UR6, c[0x0][0x220] ;  /* 0x0000880000067ab9 */ /* 0x000fe20000000a00 */
[----:B------:R-:W-:Y:S02]  /*0450*/  IADD3 R3, R3, 0x80, RZ ;  /* 0x0000008003037810 */ /* 0x000fe40007ffe0ff */
[----:B------:R-:W-:Y:S01]  /*0460*/  IMAD R5, R8, R8, RZ ;  /* 0x0000000808057224 */ /* 0x000fe200078e02ff */
[----:B------:R-:W-:-:S04]  /*0470*/  IADD3 R6, P0, R6, UR6, RZ ;  /* 0x0000000606067c10 */ /* 0x000fc8000ff1e0ff */
[----:B------:R-:W-:Y:S01]  /*0480*/  PRMT R5, R5, 0x9910, RZ ;  /* 0x0000991005057816 */ /* 0x000fe200000000ff */
[----:B------:R-:W-:-:S04]  /*0490*/  IMAD.X R7, RZ, RZ, UR7, P0 ;  /* 0x00000007ff077e24 */ /* 0x000fc800080e06ff */
[----:B------:R-:W-:-:S05]  /*04a0*/  IMAD R5, R8, R5, RZ ;  /* 0x0000000508057224 */ /* 0x000fca00078e02ff */
[----:B------:R3:W-:Y:S02]  /*04b0*/  STG.E.U8 desc[UR4][R6.64], R5 ;  /* 0x0000000506007986 */ /* 0x0007e4000c101104 */
.L_x_21629:
[----:B------:R-:W-:Y:S05]  /*04c0*/  BSYNC B0 ;  /* 0x0000000000007941 */ /* 0x000fea0003800000 */
.L_x_21628:
[----:B------:R-:W-:-:S13]  /*04d0*/  ISETP.GE.AND P0, PT, R3, R2, PT ;  /* 0x000000020300720c */ /* 0x000fda0003f06270 */
[----:B------:R-:W-:Y:S05]  /*04e0*/  @P0 EXIT ;  /* 0x000000000000094d */ /* 0x000fea0003800000 */
[----:B---3-5:R-:W-:Y:S01]  /*04f0*/  PRMT R5, R4, 0x9910, RZ ;  /* 0x0000991004057816 */ /* 0x028fe200000000ff */
[----:B------:R-:W-:Y:S01]  /*0500*/  IMAD R3, R0, 0x200, R3 ;  /* 0x0000020000037824 */ /* 0x000fe200078e0203 */
[----:B------:R-:W-:-:S03]  /*0510*/  ULDC.64 UR6, c[0x0][0x220] ;  /* 0x0000880000067ab9 */ /* 0x000fc60000000a00 */
[----:B------:R-:W-:-:S05]  /*0520*/  IMAD R2, R5, R5, RZ ;  /* 0x0000000505027224 */ /* 0x000fca00078e02ff */
[----:B------:R-:W-:Y:S02]  /*0530*/  PRMT R0, R2, 0x9910, RZ ;  /* 0x0000991002007816 */ /* 0x000fe400000000ff */
[----:B------:R-:W-:-:S03]  /*0540*/  IADD3 R2, P0, R3, UR6, RZ ;  /* 0x0000000603027c10 */ /* 0x000fc6000ff1e0ff */
[----:B------:R-:W-:Y:S02]  /*0550*/  IMAD R5, R5, R0, RZ ;  /* 0x0000000005057224 */ /* 0x000fe400078e02ff */
[----:B------:R-:W-:-:S05]  /*0560*/  IMAD.X R3, RZ, RZ, UR7, P0 ;  /* 0x00000007ff037e24 */ /* 0x000fca00080e06ff */
[----:B------:R-:W-:Y:S01]  /*0570*/  STG.E.U8 desc[UR4][R2.64], R5 ;  /* 0x0000000502007986 */ /* 0x000fe2000c101104 */
[----:B------:R-:W-:Y:S05]  /*0580*/  EXIT ;  /* 0x000000000000794d */ /* 0x000fea0003800000 */
.L_x_21630:
        /* <DEDUP_REMOVED lines=15> */
.L_x_71781:


//--------------------- .text._ZN2at6native29vectorized_elementwise_kernelILi2EZNS0_50_GLOBAL__N__2680c7bb_12_PowKernel_cu_140f0503_289629pow_tensor_scalar_kernel_implIaaEEvRNS_18TensorIteratorBaseET0_EUlaE0_St5arrayIPcLm2EEEEviS6_T1_ --------------------------
	.section	.text._ZN2at6native29vectorized_elementwise_kernelILi2EZNS0_50_GLOBAL__N__2680c7bb_12_PowKernel_cu_140f0503_289629pow_tensor_scalar_kernel_implIaaEEvRNS_18TensorIteratorBaseET0_EUlaE0_St5arrayIPcLm2EEEEviS6_T1_,"ax",@progbits
	.align	128
        .global         _ZN2at6native29vectorized_elementwise_kernelILi2EZNS0_50_GLOBAL__N__2680c7bb_12_PowKernel_cu_140f0503_289629pow_tensor_scalar_kernel_implIaaEEvRNS_18TensorIteratorBaseET0_EUlaE0_St5arrayIPcLm2EEEEviS6_T1_
        .type           _ZN2at6native29vectorized_elementwise_kernelILi2EZNS0_50_GLOBAL__N__2680c7bb_12_PowKernel_cu_140f0503_289629pow_tensor_scalar_kernel_implIaaEEvRNS_18TensorIteratorBaseET0_EUlaE0_St5arrayIPcLm2EEEEviS6_T1_,@function
        .size           _ZN2at6native29vectorized_elementwise_kernelILi2EZNS0_50_GLOBAL__N__2680c7bb_12_PowKernel_cu_140f0503_289629pow_tensor_scalar_kernel_implIaaEEvRNS_18TensorIteratorBaseET0_EUlaE0_St5arrayIPcLm2EEEEviS6_T1_,(.L_x_71782 - _ZN2at6native29vectorized_elementwise_kernelILi2EZNS0_50_GLOBAL__N__2680c7bb_12_PowKernel_cu_140f0503_289629pow_tensor_scalar_kernel_implIaaEEvRNS_18TensorIteratorBaseET0_EUlaE0_St5arrayIPcLm2EEEEviS6_T1_)
        .other          _ZN2at6native29vectorized_elementwise_kernelILi2EZNS0_50_GLOBAL__N__2680c7bb_12_PowKernel_cu_140f0503_289629pow_tensor_scalar_kernel_implIaaEEvRNS_18TensorIteratorBaseET0_EUlaE0_St5arrayIPcLm2EEEEviS6_T1_,@"STO_CUDA_ENTRY STV_DEFAULT"
_ZN2at6native29vectorized_elementwise_kernelILi2EZNS0_50_GLOBAL__N__2680c7bb_12_PowKernel_cu_140f0503_289629pow_tensor_scalar_kernel_implIaaEEvRNS_18TensorIteratorBaseET0_EUlaE0_St5arrayIPcLm2EEEEviS6_T1_:
.text._ZN2at6native29vectorized_elementwise_kernelILi2EZNS0_50_GLOBAL__N__2680c7bb_12_PowKernel_cu_140f0503_289629pow_tensor_scalar_kernel_implIaaEEvRNS_18TensorIteratorBaseET0_EUlaE0_St5arrayIPcLm2EEEEviS6_T1_:
        /* <DEDUP_REMOVED lines=13> */
[----:B------:R-:W-:Y:S01]  /*00d0*/  IMAD.U32 R5, RZ, RZ, UR6 ;  /* 0x00000006ff057e24 */ /* 0x000fe2000f8e00ff */
[----:B------:R-:W-:Y:S01]  /*00e0*/  ULDC.64 UR6, c[0x0][0x220] ;  /* 0x0000880000067ab9 */ /* 0x000fe20000000a00 */
[----:B0-----:R-:W-:-:S05]  /*00f0*/  IMAD.WIDE.U32 R4, R0, 0x2, R4 ;  /* 0x0000000200047825 */ /* 0x001fca00078e0004 */
[----:B------:R-:W2:Y:S04]  /*0100*/  LDG.E.U16 R6, desc[UR8][R4.64] ;  /* 0x0000000804067981 */ /* 0x000ea8000c1e1500 */
[----:B------:R-:W3:Y:S04]  /*0110*/  LDG.E.U16 R7, desc[UR8][R4.64+0x100] ;  /* 0x0001000804077981 */ /* 0x000ee8000c1e1500 */
[----:B------:R-:W4:Y:S04]  /*0120*/  LDG.E.U16 R3, desc[UR8][R4.64+0x200] ;  /* 0x0002000804037981 */ /* 0x000f28000c1e1500 */
[----:B------:R0:W5:Y:S01]  /*0130*/  LDG.E.U16 R2, desc[UR8][R4.64+0x300] ;  /* 0x0003000804027981 */ /* 0x000162000c1e1500 */
[----:B------:R-:W-:-:S04]  /*0140*/  UIADD3 UR5, UP0, UR4, UR6, URZ ;  /* 0x0000000604057290 */ /* 0x000fc8000ff1e03f */
[----:B------:R-:W-:Y:S01]  /*0150*/  UIADD3.X UR6, URZ, UR7, URZ, UP0, !UPT ;  /* 0x000000073f067290 */ /* 0x000fe200087fe43f */
[C---:B--2---:R-:W-:Y:S02]  /*0160*/  LOP3.LUT R10, R6.reuse, 0xff, RZ, 0xc0, !PT ;  /* 0x000000ff060a7812 */ /* 0x044fe400078ec0ff */
[----:B------:R-:W-:Y:S02]  /*0170*/  PRMT R11, R6, 0x7771, RZ ;  /* 0x00007771060b7816 */ /* 0x000fe400000000ff */
[C---:B---3--:R-:W-:Y:S01]  /*0180*/  LOP3.LUT R12, R7.reuse, 0xff, RZ, 0xc0, !PT ;  /* 0x000000ff070c7812 */ /* 0x048fe200078ec0ff */
[----:B------:R-:W-:Y:S01]  /*0190*/  IMAD R6, R10, R10, RZ ;  /* 0x0000000a0a067224 */ /* 0x000fe200078e02ff */
[----:B------:R-:W-:Y:S01]  /*01a0*/  PRMT R13, R7, 0x7771, RZ ;  /* 0x00007771070d7816 */ /* 0x000fe200000000ff */
[----:B------:R-:W-:Y:S02]  /*01b0*/  IMAD R7, R11, R11, RZ ;  /* 0x0000000b0b077224 */ /* 0x000fe400078e02ff */
[----:B------:R-:W-:Y:S01]  /*01c0*/  IMAD R8, R12, R12, RZ ;  /* 0x0000000c0c087224 */ /* 0x000fe200078e02ff */
[----:B0-----:R-:W-:Y:S01]  /*01d0*/  PRMT R5, R6, 0x9910, RZ ;  /* 0x0000991006057816 */ /* 0x001fe200000000ff */
[----:B------:R-:W-:Y:S01]  /*01e0*/  IMAD R9, R13, R13, RZ ;  /* 0x0000000d0d097224 */ /* 0x000fe200078e02ff */
[----:B------:R-:W-:-:S02]  /*01f0*/  PRMT R6, R7, 0x9910, RZ ;  /* 0x0000991007067816 */ /* 0x000fc400000000ff */
[----:B------:R-:W-:Y:S01]  /*0200*/  PRMT R7, R8, 0x9910, RZ ;  /* 0x0000991008077816 */ /* 0x000fe200000000ff */
[----:B------:R-:W-:Y:S01]  /*0210*/  IMAD R4, R10, R5, RZ ;  /* 0x000000050a047224 */ /* 0x000fe200078e02ff */
[----:B------:R-:W-:Y:S01]  /*0220*/  PRMT R8, R9, 0x9910, RZ ;  /* 0x0000991009087816 */ /* 0x000fe200000000ff */
[----:B------:R-:W-:Y:S01]  /*0230*/  IMAD R5, R11, R6, RZ ;  /* 0x000000060b057224 */ /* 0x000fe200078e02ff */
[C---:B----4-:R-:W-:Y:S01]  /*0240*/  LOP3.LUT R11, R3.reuse, 0xff, RZ, 0xc0, !PT ;  /* 0x000000ff030b7812 */ /* 0x050fe200078ec0ff */
[----:B------:R-:W-:Y:S01]  /*0250*/  IMAD R6, R12, R7, RZ ;  /* 0x000000070c067224 */ /* 0x000fe200078e02ff */
[----:B------:R-:W-:Y:S01]  /*0260*/  PRMT R12, R3, 0x7771, RZ ;  /* 0x00007771030c7816 */ /* 0x000fe200000000ff */
[----:B------:R-:W-:Y:S01]  /*0270*/  IMAD R7, R13, R8, RZ ;  /* 0x000000080d077224 */ /* 0x000fe200078e02ff */
[C---:B-----5:R-:W-:Y:S01]  /*0280*/  LOP3.LUT R13, R2.reuse, 0xff, RZ, 0xc0, !PT ;  /* 0x000000ff020d7812 */ /* 0x060fe200078ec0ff */
        /* <DEDUP_REMOVED lines=8> */
[----:B------:R-:W-:Y:S01]  /*0310*/  IMAD.U32 R2, RZ, RZ, UR5 ;  /* 0x00000005ff027e24 */ /* 0x000fe2000f8e00ff */
[----:B------:R-:W-:Y:S01]  /*0320*/  PRMT R9, R9, 0x9910, RZ ;  /* 0x0000991009097816 */ /* 0x000fe200000000ff */
[----:B------:R-:W-:Y:S01]  /*0330*/  IMAD.MOV.U32 R8, RZ, RZ, R3 ;  /* 0x000000ffff087224 */ /* 0x000fe200078e0003 */
[----:B------:R-:W-:Y:S01]  /*0340*/  PRMT R17, R10, 0x9910, RZ ;  /* 0x000099100a117816 */ /* 0x000fe200000000ff */
[----:B------:R-:W-:Y:S01]  /*0350*/  IMAD.U32 R3, RZ, RZ, UR6 ;  /* 0x00000006ff037e24 */ /* 0x000fe2000f8e00ff */
[----:B------:R-:W-:Y:S01]  /*0360*/  PRMT R7, R7, 0x7604, R6 ;  /* 0x0000760407077816 */ /* 0x000fe20000000006 */
[----:B------:R-:W-:-:S02]  /*0370*/  IMAD.MOV.U32 R10, RZ, RZ, R9 ;  /* 0x000000ffff0a7224 */ /* 0x000fc400078e0009 */
[----:B------:R-:W-:Y:S02]  /*0380*/  IMAD R9, R11, R8, RZ ;  /* 0x000000080b097224 */ /* 0x000fe400078e02ff */
[----:B------:R-:W-:Y:S02]  /*0390*/  IMAD R11, R13, R10, RZ ;  /* 0x0000000a0d0b7224 */ /* 0x000fe400078e02ff */
[----:B------:R-:W-:Y:S02]  /*03a0*/  IMAD R8, R12, R15, RZ ;  /* 0x0000000f0c087224 */ /* 0x000fe400078e02ff */
[----:B------:R-:W-:Y:S02]  /*03b0*/  IMAD R10, R14, R17, RZ ;  /* 0x000000110e0a7224 */ /* 0x000fe400078e02ff */
[----:B------:R-:W-:Y:S01]  /*03c0*/  IMAD.WIDE R2, R0, 0x2, R2 ;  /* 0x0000000200027825 */ /* 0x000fe200078e0202 */
[----:B------:R-:W-:Y:S02]  /*03d0*/  PRMT R9, R8, 0x7604, R9 ;  /* 0x0000760408097816 */ /* 0x000fe40000000009 */
[----:B------:R-:W-:-:S02]  /*03e0*/  PRMT R11, R10, 0x7604, R11 ;  /* 0x000076040a0b7816 */ /* 0x000fc4000000000b */
[----:B------:R-:W-:Y:S04]  /*03f0*/  STG.E.U16 desc[UR8][R2.64], R5 ;  /* 0x0000000502007986 */ /* 0x000fe8000c101508 */
[----:B------:R-:W-:Y:S04]  /*0400*/  STG.E.U16 desc[UR8][R2.64+0x100], R7 ;  /* 0x0001000702007986 */ /* 0x000fe8000c101508 */
[----:B------:R-:W-:Y:S04]  /*0410*/  STG.E.U16 desc[UR8][R2.64+0x200], R9 ;  /* 0x0002000902007986 */ /* 0x000fe8000c101508 */
[----:B------:R-:W-:Y:S01]  /*0420*/  STG.E.U16 desc[UR8][R2.64+0x300], R11 ;  /* 0x0003000b02007986 */ /* 0x000fe2000c101508 */
[----:B------:R-:W-:Y:S05]  /*0430*/  EXIT ;  /* 0x000000000000794d */ /* 0x000fea0003800000 */
.L_x_21631:
[----:B------:R-:W0:Y:S01]  /*0440*/  S2R R15, SR_TID.X ;  /* 0x00000000000f7919 */ /* 0x000e220000002100 */
[----:B------:R-:W-:Y:S02]  /*0450*/  PRMT R14, RZ, 0x7610, R14 ;  /* 0x00007610ff0e7816 */ /* 0x000fe4000000000e */
[----:B0-----:R-:W-:Y:S02]  /*0460*/  ISETP.GE.AND P0, PT, R15, R0, PT ;  /* 0x000000000f00720c */ /* 0x001fe40003f06270 */
[----:B------:R-:W-:-:S11]  /*0470*/  MOV R19, R15 ;  /* 0x0000000f00137202 */ /* 0x000fd60000000f00 */
        /* <DEDUP_REMOVED lines=14> */
[----:B------:R-:W-:Y:S02]  /*0560*/  ISETP.GE.AND P2, PT, R19, R0, PT ;  /* 0x000000001300720c */ /* 0x000fe40003f46270 */
[----:B------:R-:W-:-:S05]  /*0570*/  @!P6 IADD3.X R7, RZ, R5, RZ, P5, !PT ;  /* 0x00000005ff07e210 */ /* 0x000fca0002ffe4ff */
[----:B------:R1:W5:Y:S06]  /*0580*/  @!P6 LDG.E.U8 R14, desc[UR8][R6.64] ;  /* 0x00000008060ee981 */ /* 0x00036c000c1e1100 */
[C---:B------:R-:W-:Y:S01]  /*0590*/  @!P2 VIADD R17, R19.reuse, UR4 ;  /* 0x000000041311ac36 */ /* 0x040fe20008000000 */
[----:B------:R-:W-:Y:S01]  /*05a0*/  @!P2 IADD3 R19, R19, 0x80, RZ ;  /* 0x000000801313a810 */ /* 0x000fe20007ffe0ff */
[----:B------:R-:W2:Y:S03]  /*05b0*/  @!P2 LDC.64 R12, c[0x0][0x228] ;  /* 0x00008a00ff0cab82 */ /* 0x000ea60000000a00 */
[----:B------:R-:W-:-:S13]  /*05c0*/  ISETP.GE.AND P3, PT, R19, R0, PT ;  /* 0x000000001300720c */ /* 0x000fda0003f66270 */
[C---:B------:R-:W-:Y:S02]  /*05d0*/  @!P3 VIADD R27, R19.reuse, UR4 ;  /* 0x00000004131bbc36 */ /* 0x040fe40008000000 */
[----:B------:R-:W-:-:S05]  /*05e0*/  @!P3 VIADD R19, R19, 0x80 ;  /* 0x000000801313b836 */ /* 0x000fca0000000000 */
[----:B------:R-:W-:-:S13]  /*05f0*/  ISETP.GE.AND P4, PT, R19, R0, PT ;  /* 0x000000001300720c */ /* 0x000fda0003f86270 */
[----:B------:R-:W-:Y:S01]  /*0600*/  @!P4 VIADD R25, R19, UR4 ;  /* 0x000000041319cc36 */ /* 0x000fe20008000000 */
[----:B0-----:R-:W-:Y:S01]  /*0610*/  @!P1 IADD3 R20, P6, R11, R20, RZ ;  /* 0x000000140b149210 */ /* 0x001fe20007fde0ff */
[----:B------:R-:W-:Y:S01]  /*0620*/  @!P4 VIADD R19, R19, 0x80 ;  /* 0x000000801313c836 */ /* 0x000fe20000000000 */
[----:B------:R-:W0:Y:S04]  /*0630*/  @!P3 LDC.64 R10, c[0x0][0x228] ;  /* 0x00008a00ff0abb82 */ /* 0x000e280000000a00 */
[C---:B------:R-:W-:Y:S01]  /*0640*/  ISETP.GE.AND P5, PT, R19.reuse, R0, PT ;  /* 0x000000001300720c */ /* 0x040fe20003fa6270 */
[----:B------:R-:W-:Y:S01]  /*0650*/  @!P1 IMAD.X R21, RZ, RZ, R21, P6 ;  /* 0x000000ffff159224 */ /* 0x000fe200030e0615 */
[----:B------:R-:W-:Y:S02]  /*0660*/  PRMT R16, RZ, 0x7610, R16 ;  /* 0x00007610ff107816 */ /* 0x000fe40000000010 */
[----:B------:R-:W3:Y:S04]  /*0670*/  @!P4 LDC.64 R2, c[0x0][0x228] ;  /* 0x00008a00ff02cb82 */ /* 0x000ee80000000a00 */
[----:B------:R-:W5:Y:S05]  /*0680*/  @!P1 LDG.E.U8 R16, desc[UR8][R20.64] ;  /* 0x0000000814109981 */ /* 0x000f6a000c1e1100 */
[C---:B------:R-:W-:Y:S01]  /*0690*/  @!P5 VIADD R23, R19.reuse, UR4 ;  /* 0x000000041317dc36 */ /* 0x040fe20008000000 */
[----:B------:R-:W4:Y:S01]  /*06a0*/  @!P5 LDC.64 R4, c[0x0][0x228] ;  /* 0x00008a00ff04db82 */ /* 0x000f220000000a00 */
[----:B------:R-:W-:-:S05]  /*06b0*/  @!P5 VIADD R19, R19, 0x80 ;  /* 0x000000801313d836 */ /* 0x000fca0000000000 */
[----:B------:R-:W-:Y:S02]  /*06c0*/  ISETP.GE.AND P6, PT, R19, R0, PT ;  /* 0x000000001300720c */ /* 0x000fe40003fc6270 */
[----:B--2---:R-:W-:-:S11]  /*06d0*/  @!P2 IADD3 R12, P1, R17, R12, RZ ;  /* 0x0000000c110ca210 */ /* 0x004fd60007f3e0ff */
[----:B-1----:R-:W1:Y:S01]  /*06e0*/  @!P6 LDC.64 R6, c[0x0][0x228] ;  /* 0x00008a00ff06eb82 */ /* 0x002e620000000a00 */
[----:B------:R-:W-:Y:S01]  /*06f0*/  @!P2 IMAD.X R13, RZ, RZ, R13, P1 ;  /* 0x000000ffff0da224 */ /* 0x000fe200008e060d */
[----:B0-----:R-:W-:Y:S02]  /*0700*/  @!P3 IADD3 R10, P1, R27, R10, RZ ;  /* 0x0000000a1b0ab210 */ /* 0x001fe40007f3e0ff */
[----:B------:R-:W-:Y:S01]  /*0710*/  PRMT R22, RZ, 0x7610, R22 ;  /* 0x00007610ff167816 */ /* 0x000fe20000000016 */
[----:B------:R-:W-:Y:S01]  /*0720*/  @!P6 VIADD R19, R19, UR4 ;  /* 0x000000041313ec36 */ /* 0x000fe20008000000 */
[----:B------:R-:W-:Y:S01]  /*0730*/  PRMT R18, RZ, 0x7610, R18 ;  /* 0x00007610ff127816 */ /* 0x000fe20000000012 */
[----:B------:R-:W-:Y:S01]  /*0740*/  @!P3 IMAD.X R11, RZ, RZ, R11, P1 ;  /* 0x000000ffff0bb224 */ /* 0x000fe200008e060b */
[----:B------:R-:W-:Y:S02]  /*0750*/  PRMT R17, RZ, 0x7610, R17 ;  /* 0x00007610ff117816 */ /* 0x000fe40000000011 */
[----:B----4-:R-:W-:-:S02]  /*0760*/  @!P5 IADD3 R4, P1, R23, R4, RZ ;  /* 0x000000041704d210 */ /* 0x010fc40007f3e0ff */
[----:B------:R-:W5:Y:S04]  /*0770*/  @!P3 LDG.E.U8 R22, desc[UR8][R10.64] ;  /* 0x000000080a16b981 */ /* 0x000f68000c1e1100 */
[----:B------:R-:W5:Y:S01]  /*0780*/  @!P2 LDG.E.U8 R18, desc[UR8][R12.64] ;  /* 0x000000080c12a981 */ /* 0x000f62000c1e1100 */
[----:B---3--:R-:W-:Y:S01]  /*0790*/  @!P4 IADD3 R2, P2, R25, R2, RZ ;  /* 0x000000021902c210 */ /* 0x008fe20007f5e0ff */
[----:B------:R-:W-:Y:S02]  /*07a0*/  @!P5 IMAD.X R5, RZ, RZ, R5, P1 ;  /* 0x000000ffff05d224 */ /* 0x000fe400008e0605 */
[----:B------:R0:W5:Y:S01]  /*07b0*/  @!P0 LDG.E.U8 R17, desc[UR8][R8.64] ;  /* 0x0000000808118981 */ /* 0x000162000c1e1100 */
[----:B-1----:R-:W-:Y:S02]  /*07c0*/  @!P6 IADD3 R6, P3, R19, R6, RZ ;  /* 0x000000061306e210 */ /* 0x002fe40007f7e0ff */
[----:B------:R-:W-:-:S02]  /*07d0*/  PRMT R19, RZ, 0x7610, R19 ;  /* 0x00007610ff137816 */ /* 0x000fc40000000013 */
[----:B------:R-:W-:Y:S01]  /*07e0*/  @!P4 IADD3.X R3, RZ, R3, RZ, P2, !PT ;  /* 0x00000003ff03c210 */ /* 0x000fe200017fe4ff */
[----:B------:R-:W-:Y:S01]  /*07f0*/  @!P6 IMAD.X R7, RZ, RZ, R7, P3 ;  /* 0x000000ffff07e224 */ /* 0x000fe200018e0607 */
[----:B0-----:R-:W-:Y:S02]  /*0800*/  PRMT R9, RZ, 0x7610, R9 ;  /* 0x00007610ff097816 */ /* 0x001fe40000000009 */
[----:B------:R-:W-:Y:S01]  /*0810*/  PRMT R8, RZ, 0x7610, R8 ;  /* 0x00007610ff087816 */ /* 0x000fe20000000008 */
[----:B------:R0:W5:Y:S04]  /*0820*/  @!P4 LDG.E.U8 R19, desc[UR8][R2.64] ;  /* 0x000000080213c981 */ /* 0x000168000c1e1100 */
[----:B------:R0:W5:Y:S04]  /*0830*/  @!P5 LDG.E.U8 R9, desc[UR8][R4.64] ;  /* 0x000000080409d981 */ /* 0x000168000c1e1100 */
[----:B------:R0:W5:Y:S01]  /*0840*/  @!P6 LDG.E.U8 R8, desc[UR8][R6.64] ;  /* 0x000000080608e981 */ /* 0x000162000c1e1100 */
[----:B------:R-:W-:Y:S04]  /*0850*/  BSSY B0, `(.L_x_21632) ;  /* 0x000000c000007945 */ /* 0x000fe80003800000 */
[----:B------:R-:W-:Y:S05]  /*0860*/  @P0 BRA `(.L_x_21633) ;  /* 0x0000000000280947 */ /* 0x000fea0003800000 */
[----:B0----5:R-:W-:Y:S01]  /*0870*/  PRMT R5, R17, 0x9910, RZ ;  /* 0x0000991011057816 */ /* 0x021fe200000000ff */
[C---:B------:R-:W-:Y:S01]  /*0880*/  VIADD R2, R15.reuse, UR4 ;  /* 0x000000040f027c36 */ /* 0x040fe20008000000 */
        /* <DEDUP_REMOVED lines=8> */
.L_x_21633:
[----:B------:R-:W-:Y:S05]  /*0910*/  BSYNC B0 ;  /* 0x0000000000007941 */ /* 0x000fea0003800000 */
.L_x_21632:
[----:B------:R-:W-:Y:S01]  /*0920*/  ISETP.GE.AND P0, PT, R15, R0, PT ;  /* 0x000000000f00720c */ /* 0x000fe20003f06270 */
[----:B------:R-:W-:Y:S04]  /*0930*/  BSSY B0, `(.L_x_21634) ;  /* 0x000004c000007945 */ /* 0x000fe80003800000 */
[----:B------:R-:W-:Y:S08]  /*0940*/  BSSY B1, `(.L_x_21635) ;  /* 0x0000040000017945 */ /* 0x000ff00003800000 */
[----:B------:R-:W-:Y:S05]  /*0950*/  @P0 BRA `(.L_x_21636) ;  /* 0x0000000000580947 */ /* 0x000fea0003800000 */
[----:B01---5:R-:W-:Y:S01]  /*0960*/  PRMT R5, R14, 0x9910, RZ ;  /* 0x000099100e057816 */ /* 0x023fe200000000ff */
[C---:B------:R-:W-:Y:S01]  /*0970*/  VIADD R3, R15.reuse, UR4 ;  /* 0x000000040f037c36 */ /* 0x040fe20008000000 */
[----:B------:R-:W-:Y:S01]  /*0980*/  ULDC.64 UR6, c[0x0][0x220] ;  /* 0x0000880000067ab9 */ /* 0x000fe20000000a00 */
[----:B------:R-:W-:Y:S02]  /*0990*/  VIADD R15, R15, 0x80 ;  /* 0x000000800f0f7836 */ /* 0x000fe40000000000 */
[----:B------:R-:W-:-:S05]  /*09a0*/  IMAD R2, R5, R5, RZ ;  /* 0x0000000505027224 */ /* 0x000fca00078e02ff */
[----:B------:R-:W-:Y:S02]  /*09b0*/  PRMT R4, R2, 0x9910, RZ ;  /* 0x0000991002047816 */ /* 0x000fe400000000ff */
[----:B------:R-:W-:-:S03]  /*09c0*/  IADD3 R2, P0, R3, UR6, RZ ;  /* 0x0000000603027c10 */ /* 0x000fc6000ff1e0ff */
[----:B------:R-:W-:Y:S01]  /*09d0*/  IMAD R5, R5, R4, RZ ;  /* 0x0000000405057224 */ /* 0x000fe200078e02ff */
[----:B------:R-:W-:Y:S02]  /*09e0*/  IADD3.X R3, RZ, UR7, RZ, P0, !PT ;  /* 0x00000007ff037c10 */ /* 0x000fe400087fe4ff */
[----:B------:R-:W-:-:S03]  /*09f0*/  ISETP.GE.AND P0, PT, R15, R0, PT ;  /* 0x000000000f00720c */ /* 0x000fc60003f06270 */
[----:B------:R0:W-:Y:S10]  /*0a00*/  STG.E.U8 desc[UR8][R2.64], R5 ;  /* 0x0000000502007986 */ /* 0x0001f4000c101108 */
[----:B------:R-:W-:Y:S05]  /*0a10*/  @P0 BRA `(.L_x_21637) ;  /* 0x0000000000580947 */ /* 0x000fea0003800000 */
[----:B0-----:R-:W-:Y:S01]  /*0a20*/  PRMT R5, R16, 0x9910, RZ ;  /* 0x0000991010057816 */ /* 0x001fe200000000ff */
[C---:B------:R-:W-:Y:S01]  /*0a30*/  VIADD R3, R15.reuse, UR4 ;  /* 0x000000040f037c36 */ /* 0x040fe20008000000 */
[----:B------:R-:W-:Y:S01]  /*0a40*/  ULDC.64 UR6, c[0x0][0x220] ;  /* 0x0000880000067ab9 */ /* 0x000fe20000000a00 */
[----:B------:R-:W-:Y:S02]  /*0a50*/  VIADD R15, R15, 0x80 ;  /* 0x000000800f0f7836 */ /* 0x000fe40000000000 */
[----:B------:R-:W-:-:S05]  /*0a60*/  IMAD R2, R5, R5, RZ ;  /* 0x0000000505027224 */ /* 0x000fca00078e02ff */
[----:B------:R-:W-:Y:S02]  /*0a70*/  PRMT R4, R2, 0x9910, RZ ;  /* 0x0000991002047816 */ /* 0x000fe400000000ff */
[----:B------:R-:W-:-:S03]  /*0a80*/  IADD3 R2, P0, R3, UR6, RZ ;  /* 0x0000000603027c10 */ /* 0x000fc6000ff1e0ff */
[----:B------:R-:W-:Y:S02]  /*0a90*/  IMAD R5, R5, R4, RZ ;  /* 0x0000000405057224 */ /* 0x000fe400078e02ff */
[----:B------:R-:W-:-:S05]  /*0aa0*/  IMAD.X R3, RZ, RZ, UR7, P0 ;  /* 0x00000007ff037e24 */ /* 0x000fca00080e06ff */
[----:B------:R2:W-:Y:S03]  /*0ab0*/  STG.E.U8 desc[UR8][R2.64], R5 ;  /* 0x0000000502007986 */ /* 0x0005e6000c101108 */
.L_x_21636:
[----:B------:R-:W-:-:S13]  /*0ac0*/  ISETP.GE.AND P0, PT, R15, R0, PT ;  /* 0x000000000f00720c */ /* 0x000fda0003f06270 */
[----:B------:R-:W-:Y:S05]  /*0ad0*/  @P0 BRA `(.L_x_21638) ;  /* 0x0000000000580947 */ /* 0x000fea0003800000 */
[----:B012--5:R-:W-:Y:S01]  /*0ae0*/  PRMT R5, R18, 0x9910, RZ ;  /* 0x0000991012057816 */ /* 0x027fe200000000ff */
[C---:B------:R-:W-:Y:S01]  /*0af0*/  VIADD R3, R15.reuse, UR4 ;  /* 0x000000040f037c36 */ /* 0x040fe20008000000 */
[----:B------:R-:W-:Y:S01]  /*0b00*/  ULDC.64 UR6, c[0x0][0x220] ;  /* 0x0000880000067ab9 */ /* 0x000fe20000000a00 */
[----:B------:R-:W-:Y:S02]  /*0b10*/  IADD3 R15, R15, 0x80, RZ ;  /* 0x000000800f0f7810 */ /* 0x000fe40007ffe0ff */
[----:B------:R-:W-:-:S05]  /*0b20*/  IMAD R2, R5, R5, RZ ;  /* 0x0000000505027224 */ /* 0x000fca00078e02ff */
[----:B------:R-:W-:Y:S02]  /*0b30*/  PRMT R4, R2, 0x9910, RZ ;  /* 0x0000991002047816 */ /* 0x000fe400000000ff */
[----:B------:R-:W-:-:S03]  /*0b40*/  IADD3 R2, P0, R3, UR6, RZ ;  /* 0x0000000603027c10 */ /* 0x000fc6000ff1e0ff */
[----:B------:R-:W-:Y:S02]  /*0b50*/  IMAD R5, R5, R4, RZ ;  /* 0x0000000405057224 */ /* 0x000fe400078e02ff */
[----:B------:R-:W-:-:S05]  /*0b60*/  IMAD.X R3, RZ, RZ, UR7, P0 ;  /* 0x00000007ff037e24 */ /* 0x000fca00080e06ff */
[----:B------:R1:W-:Y:S03]  /*0b70*/  STG.E.U8 desc[UR8][R2.64], R5 ;  /* 0x0000000502007986 */ /* 0x0003e6000c101108 */
.L_x_21637:
[----:B------:R-:W-:-:S13]  /*0b80*/  ISETP.GE.AND P0, PT, R15, R0, PT ;  /* 0x000000000f00720c */ /* 0x000fda0003f06270 */
[----:B------:R-:W-:Y:S05]  /*0b90*/  @P0 BRA `(.L_x_21639) ;  /* 0x00000000005c0947 */ /* 0x000fea0003800000 */
[----:B01----:R-:W-:Y:S01]  /*0ba0*/  PRMT R5, R22, 0x9910, RZ ;  /* 0x0000991016057816 */ /* 0x003fe200000000ff */
        /* <DEDUP_REMOVED lines=9> */
.L_x_21638:
[----:B------:R-:W-:-:S13]  /*0c40*/  ISETP.GE.AND P0, PT, R15, R0, PT ;  /* 0x000000000f00720c */ /* 0x000fda0003f06270 */
[----:B------:R-:W-:Y:S05]  /*0c50*/  @P0 BREAK B1 ;  /* 0x0000000000010942 */ /* 0x000fea0003800000 */
[----:B------:R-:W-:Y:S05]  /*0c60*/  @P0 BRA `(.L_x_21640) ;  /* 0x0000000000600947 */ /* 0x000fea0003800000 */
[----:B0123-5:R-:W-:Y:S01]  /*0c70*/  PRMT R5, R19, 0x9910, RZ ;  /* 0x0000991013057816 */ /* 0x02ffe200000000ff */
        /* <DEDUP_REMOVED lines=9> */
.L_x_21639:
[----:B------:R-:W-:-:S13]  /*0d10*/  ISETP.GE.AND P0, PT, R15, R0, PT ;  /* 0x000000000f00720c */ /* 0x000fda0003f06270 */
[----:B------:R-:W-:Y:S05]  /*0d20*/  @P0 BREAK B1 ;  /* 0x0000000000010942 */ /* 0x000fea0003800000 */
[----:B------:R-:W-:Y:S05]  /*0d30*/  @P0 BRA `(.L_x_21640) ;  /* 0x00000000002c0947 */ /* 0x000fea0003800000 */
[----:B------:R-:W-:Y:S05]  /*0d40*/  BSYNC B1 ;  /* 0x0000000000017941 */ /* 0x000fea0003800000 */
.L_x_21635:
[----:B012---:R-:W-:Y:S01]  /*0d50*/  PRMT R5, R9, 0x9910, RZ ;  /* 0x0000991009057816 */ /* 0x007fe200000000ff */
[----:B------:R-:W-:Y:S01]  /*0d60*/  ULDC.64 UR6, c[0x0][0x220] ;  /* 0x0000880000067ab9 */ /* 0x000fe20000000a00 */
[C---:B------:R-:W-:Y:S01]  /*0d70*/  IADD3 R3, R15.reuse, UR4, RZ ;  /* 0x000000040f037c10 */ /* 0x040fe2000fffe0ff */
[----:B------:R-:W-:Y:S02]  /*0d80*/  VIADD R15, R15, 0x80 ;  /* 0x000000800f0f7836 */ /* 0x000fe40000000000 */
[----:B------:R-:W-:-:S05]  /*0d90*/  IMAD R2, R5, R5, RZ ;  /* 0x0000000505027224 */ /* 0x000fca00078e02ff */
[----:B------:R-:W-:Y:S02]  /*0da0*/  PRMT R4, R2, 0x9910, RZ ;  /* 0x0000991002047816 */ /* 0x000fe400000000ff */
[----:B------:R-:W-:-:S03]  /*0db0*/  IADD3 R2, P0, R3, UR6, RZ ;  /* 0x0000000603027c10 */ /* 0x000fc6000ff1e0ff */
[----:B------:R-:W-:Y:S02]  /*0dc0*/  IMAD R5, R5, R4, RZ ;  /* 0x0000000405057224 */ /* 0x000fe400078e02ff */
[----:B------:R-:W-:-:S05]  /*0dd0*/  IMAD.X R3, RZ, RZ, UR7, P0 ;  /* 0x00000007ff037e24 */ /* 0x000fca00080e06ff */
[----:B------:R4:W-:Y:S03]  /*0de0*/  STG.E.U8 desc[UR8][R2.64], R5 ;  /* 0x0000000502007986 */ /* 0x0009e6000c101108 */
.L_x_21640:
[----:B------:R-:W-:Y:S05]  /*0df0*/  BSYNC B0 ;  /* 0x0000000000007941 */ /* 0x000fea0003800000 */
.L_x_21634:
[----:B------:R-:W-:Y:S05]  /*0e00*/  WARPSYNC.ALL ;  /* 0x0000000000007948 */ /* 0x000fea0003800000 */
[----:B------:R-:W-:-:S13]  /*0e10*/  ISETP.GE.AND P0, PT, R15, R0, PT ;  /* 0x000000000f00720c */ /* 0x000fda0003f06270 */
[----:B------:R-:W-:Y:S05]  /*0e20*/  @P0 EXIT ;  /* 0x000000000000094d */ /* 0x000fea0003800000 */
[----:B012345:R-:W-:Y:S01]  /*0e30*/  PRMT R5, R8, 0x9910, RZ ;  /* 0x0000991008057816 */ /* 0x03ffe200000000ff */
[----:B------:R-:W-:Y:S01]  /*0e40*/  VIADD R2, R15, UR4 ;  /* 0x000000040f027c36 */ /* 0x000fe20008000000 */
[----:B------:R-:W-:-:S03]  /*0e50*/  ULDC.64 UR6, c[0x0][0x220] ;  /* 0x0000880000067ab9 */ /* 0x000fc60000000a00 */
[----:B------:R-:W-:Y:S01]  /*0e60*/  IMAD R0, R5, R5, RZ ;  /* 0x0000000505007224 */ /* 0x000fe200078e02ff */
[----:B------:R-:W-:-:S04]  /*0e70*/  IADD3 R2, P0, R2, UR6, RZ ;  /* 0x0000000602027c10 */ /* 0x000fc8000ff1e0ff */
[----:B------:R-:W-:Y:S01]  /*0e80*/  PRMT R0, R0, 0x9910, RZ ;  /* 0x0000991000007816 */ /* 0x000fe200000000ff */
[----:B------:R-:W-:-:S04]  /*0e90*/  IMAD.X R3, RZ, RZ, UR7, P0 ;  /* 0x00000007ff037e24 */ /* 0x000fc800080e06ff */
[----:B------:R-:W-:-:S05]  /*0ea0*/  IMAD R5, R5, R0, RZ ;  /* 0x0000000005057224 */ /* 0x000fca00078e02ff */
[----:B------:R-:W-:Y:S01]  /*0eb0*/  STG.E.U8 desc[UR8][R2.64], R5 ;  /* 0x0000000502007986 */ /* 0x000fe2000c101108 */
[----:B------:R-:W-:Y:S05]  /*0ec0*/  EXIT ;  /* 0x000000000000794d */ /* 0x000fea0003800000 */
.L_x_21641:
        /* <DEDUP_REMOVED lines=11> */
.L_x_71782:


//--------------------- .text._ZN2at6native29vectorized_elementwise_kernelILi4EZNS0_50_GLOBAL__N__2680c7bb_12_PowKernel_cu_140f0503_289629pow_tensor_scalar_kernel_implIaaEEvRNS_18TensorIteratorBaseET0_EUlaE0_St5arrayIPcLm2EEEEviS6_T1_ --------------------------
	.section	.text._ZN2at6native29vectorized_elementwise_kernelILi4EZNS0_50_GLOBAL__N__2680c7bb_12_PowKernel_cu_140f0503_289629pow_tensor_scalar_kernel_implIaaEEvRNS_18TensorIteratorBaseET0_EUlaE0_St5arrayIPcLm2EEEEviS6_T1_,"ax",@progbits
	.align	128
        .global         _ZN2at6native29vectorized_elementwise_kernelILi4EZNS0_50_GLOBAL__N__2680c7bb_12_PowKernel_cu_140f0503_289629pow_tensor_scalar_kernel_implIaaEEvRNS_18TensorIteratorBaseET0_EUlaE0_St5arrayIPcLm2EEEEviS6_T1_
        .type           _ZN2at6native29vectorized_elementwise_kernelILi4EZNS0_50_GLOBAL__N__2680c7bb_12_PowKernel_cu_140f0503_289629pow_tensor_scalar_kernel_implIaaEEvRNS_18TensorIteratorBaseET0_EUlaE0_St5arrayIPcLm2EEEEviS6_T1_,@function
        .size           _ZN2at6native29vectorized_elementwise_kernelILi4EZNS0_50_GLOBAL__N__2680c7bb_12_PowKernel_cu_140f0503_289629pow_tensor_scalar_kernel_implIaaEEvRNS_18TensorIteratorBaseET0_EUlaE0_St5arrayIPcLm2EEEEviS6_T1_,(.L_x_71783 - _ZN2at6native29vectorized_elementwise_kernelILi4EZNS0_50_GLOBAL__N__2680c7bb_12_PowKernel_cu_140f0503_289629pow_tensor_scalar_kernel_implIaaEEvRNS_18TensorIteratorBaseET0_EUlaE0_St5arrayIPcLm2EEEEviS6_T1_)
        .other          _ZN2at6native29vectorized_elementwise_kernelILi4EZNS0_50_GLOBAL__N__2680c7bb_12_PowKernel_cu_140f0503_289629pow_tensor_scalar_kernel_implIaaEEvRNS_18TensorIteratorBaseET0_EUlaE0_St5arrayIPcLm2EEEEviS6_T1_,@"STO_CUDA_ENTRY STV_DEFAULT"
_ZN2at6native29vectorized_elementwise_kernelILi4EZNS0_50_GLOBAL__N__2680c7bb_12_PowKernel_cu_140f0503_289629pow_tensor_scalar_kernel_implIaaEEvRNS_18TensorIteratorBaseET0_EUlaE0_St5arrayIPcLm2EEEEviS6_T1_:
.text._ZN2at6native29vectorized_elementwise_kernelILi4EZNS0_50_GLOBAL__N__2680c7bb_12_PowKernel_cu_140f0503_289629pow_tensor_scalar_kernel_implIaaEEvRNS_18TensorIteratorBaseET0_EUlaE0_St5arrayIPcLm2EEEEviS6_T1_:
        /* <DEDUP_REMOVED lines=16> */
[----:B------:R-:W2:Y:S04]  /*0100*/  LDG.E R5, desc[UR8][R2.64] ;  /* 0x0000000802057981 */ /* 0x000ea8000c1e1900 */
[----:B------:R-:W3:Y:S01]  /*0110*/  LDG.E R4, desc[UR8][R2.64+0x200] ;  /* 0x0002000802047981 */ /* 0x000ee2000c1e1900 */
[----:B------:R-:W-:-:S04]  /*0120*/  UIADD3 UR5, UP0, UR4, UR6, URZ ;  /* 0x0000000604057290 */ /* 0x000fc8000ff1e03f */
[----:B------:R-:W-:Y:S01]  /*0130*/  UIADD3.X UR6, URZ, UR7, URZ, UP0, !UPT ;  /* 0x000000073f067290 */ /* 0x000fe200087fe43f */
[C---:B--2---:R-:W-:Y:S02]  /*0140*/  PRMT R9, R5.reuse, 0x7771, RZ ;  /* 0x0000777105097816 */ /* 0x044fe400000000ff */
[C---:B------:R-:W-:Y:S02]  /*0150*/  LOP3.LUT R8, R5.reuse, 0xff, RZ, 0xc0, !PT ;  /* 0x000000ff05087812 */ /* 0x040fe400078ec0ff */
[----:B------:R-:W-:Y:S01]  /*0160*/  PRMT R10, R5, 0x7772, RZ ;  /* 0x00007772050a7816 */ /* 0x000fe200000000ff */
[----:B------:R-:W-:Y:S02]  /*0170*/  IMAD R7, R9, R9, RZ ;  /* 0x0000000909077224 */ /* 0x000fe400078e02ff */
[----:B------:R-:W-:-:S03]  /*0180*/  IMAD R6, R8, R8, RZ ;  /* 0x0000000808067224 */ /* 0x000fc600078e02ff */
[----:B------:R-:W-:Y:S02]  /*0190*/  PRMT R12, R7, 0x9910, RZ ;  /* 0x00009910070c7816 */ /* 0x000fe400000000ff */
[----:B------:R-:W-:Y:S01]  /*01a0*/  PRMT R11, R6, 0x9910, RZ ;  /* 0x00009910060b7816 */ /* 0x000fe200000000ff */
[----:B------:R-:W-:Y:S01]  /*01b0*/  IMAD R6, R10, R10, RZ ;  /* 0x0000000a0a067224 */ /* 0x000fe200078e02ff */
[----:B---3--:R-:W-:-:S03]  /*01c0*/  LOP3.LUT R7, R4, 0xff, RZ, 0xc0, !PT ;  /* 0x000000ff04077812 */ /* 0x008fc600078ec0ff */
[----:B------:R-:W-:Y:S01]  /*01d0*/  IMAD.MOV.U32 R3, RZ, RZ, R11 ;  /* 0x000000ffff037224 */ /* 0x000fe200078e000b */
[----:B------:R-:W-:Y:S01]  /*01e0*/  PRMT R11, R6, 0x9910, RZ ;  /* 0x00009910060b7816 */ /* 0x000fe200000000ff */
[----:B------:R-:W-:Y:S02]  /*01f0*/  IMAD R2, R7, R7, RZ ;  /* 0x0000000707027224 */ /* 0x000fe400078e02ff */
[----:B------:R-:W-:Y:S01]  /*0200*/  IMAD R6, R8, R3, RZ ;  /* 0x0000000308067224 */ /* 0x000fe200078e02ff */
[----:B------:R-:W-:Y:S01]  /*0210*/  PRMT R8, R4, 0x7771, RZ ;  /* 0x0000777104087816 */ /* 0x000fe200000000ff */
[----:B------:R-:W-:Y:S01]  /*0220*/  IMAD R3, R9, R12, RZ ;  /* 0x0000000c09037224 */ /* 0x000fe200078e02ff */
[----:B------:R-:W-:Y:S01]  /*0230*/  PRMT R12, R2, 0x9910, RZ ;  /* 0x00009910020c7816 */ /* 0x000fe200000000ff */
[----:B------:R-:W-:Y:S01]  /*0240*/  IMAD R2, R10, R11, RZ ;  /* 0x0000000b0a027224 */ /* 0x000fe200078e02ff */
[C---:B------:R-:W-:Y:S02]  /*0250*/  PRMT R10, R4.reuse, 0x7772, RZ ;  /* 0x00007772040a7816 */ /* 0x040fe400000000ff */
[----:B------:R-:W-:Y:S01]  /*0260*/  PRMT R11, R4, 0x7773, RZ ;  /* 0x00007773040b7816 */ /* 0x000fe200000000ff */
[----:B------:R-:W-:Y:S01]  /*0270*/  IMAD R7, R7, R12, RZ ;  /* 0x0000000c07077224 */ /* 0x000fe200078e02ff */
[----:B------:R-:W-:Y:S01]  /*0280*/  PRMT R9, R5, 0x7773, RZ ;  /* 0x0000777305097816 */ /* 0x000fe200000000ff */
[----:B------:R-:W-:Y:S01]  /*0290*/  IMAD R4, R10, R10, RZ ;  /* 0x0000000a0a047224 */ /* 0x000fe200078e02ff */
[----:B------:R-:W-:Y:S01]  /*02a0*/  PRMT R3, R3, 0x7604, R6 ;  /* 0x0000760403037816 */ /* 0x000fe20000000006 */
[----:B------:R-:W-:-:S03]  /*02b0*/  IMAD R5, R8, R8, RZ ;  /* 0x0000000808057224 */ /* 0x000fc600078e02ff */
[----:B------:R-:W-:Y:S01]  /*02c0*/  PRMT R13, R4, 0x9910, RZ ;  /* 0x00009910040d7816 */ /* 0x000fe200000000ff */
[----:B------:R-:W-:Y:S01]  /*02d0*/  IMAD R4, R9, R9, RZ ;  /* 0x0000000909047224 */ /* 0x000fe200078e02ff */
[----:B------:R-:W-:Y:S01]  /*02e0*/  PRMT R15, R5, 0x9910, RZ ;  /* 0x00009910050f7816 */ /* 0x000fe200000000ff */
[----:B------:R-:W-:-:S03]  /*02f0*/  IMAD R5, R11, R11, RZ ;  /* 0x0000000b0b057224 */ /* 0x000fc600078e02ff */
[----:B------:R-:W-:Y:S01]  /*0300*/  PRMT R4, R4, 0x9910, RZ ;  /* 0x0000991004047816 */ /* 0x000fe200000000ff */
[----:B------:R-:W-:Y:S01]  /*0310*/  IMAD R6, R8, R15, RZ ;  /* 0x0000000f08067224 */ /* 0x000fe200078e02ff */
[----:B------:R-:W-:Y:S01]  /*0320*/  PRMT R12, R5, 0x9910, RZ ;  /* 0x00009910050c7816 */ /* 0x000fe200000000ff */
[----:B------:R-:W-:Y:S02]  /*0330*/  IMAD R8, R10, R13, RZ ;  /* 0x0000000d0a087224 */ /* 0x000fe400078e02ff */
[----:B------:R-:W-:Y:S01]  /*0340*/  IMAD.MOV.U32 R10, RZ, RZ, R4 ;  /* 0x000000ffff0a7224 */ /* 0x000fe200078e0004 */
[----:B------:R-:W-:Y:S01]  /*0350*/  PRMT R13, R6, 0x7604, R7 ;  /* 0x00007604060d7816 */ /* 0x000fe20000000007 */
[----:B------:R-:W-:Y:S02]  /*0360*/  IMAD R7, R11, R12, RZ ;  /* 0x0000000c0b077224 */ /* 0x000fe400078e02ff */
[----:B------:R-:W-:Y:S01]  /*0370*/  IMAD R6, R9, R10, RZ ;  /* 0x0000000a09067224 */ /* 0x000fe200078e02ff */
[----:B------:R-:W-:Y:S01]  /*0380*/  PRMT R9, R2, 0x7054, R3 ;  /* 0x0000705402097816 */ /* 0x000fe20000000003 */
[----:B------:R-:W-:Y:S01]  /*0390*/  IMAD.U32 R4, RZ, RZ, UR5 ;  /* 0x00000005ff047e24 */ /* 0x000fe2000f8e00ff */
[----:B------:R-:W-:Y:S01]  /*03a0*/  PRMT R8, R8, 0x7054, R13 ;  /* 0x0000705408087816 */ /* 0x000fe2000000000d */
[----:B------:R-:W-:Y:S01]  /*03b0*/  IMAD.U32 R5, RZ, RZ, UR6 ;  /* 0x00000006ff057e24 */ /* 0x000fe2000f8e00ff */
[----:B------:R-:W-:-:S02]  /*03c0*/  PRMT R9, R6, 0x654, R9 ;  /* 0x0000065406097816 */ /* 0x000fc40000000009 */
[----:B------:R-:W-:Y:S01]  /*03d0*/  PRMT R7, R7, 0x654, R8 ;  /* 0x0000065407077816 */ /* 0x000fe20000000008 */
[----:B------:R-:W-:-:S05]  /*03e0*/  IMAD.WIDE R2, R0, 0x4, R4 ;  /* 0x0000000400027825 */ /* 0x000fca00078e0204 */
[----:B------:R-:W-:Y:S04]  /*03f0*/  STG.E desc[UR8][R2.64], R9 ;  /* 0x0000000902007986 */ /* 0x000fe8000c101908 */
[----:B------:R-:W-:Y:S01]  /*0400*/  STG.E desc[UR8][R2.64+0x200], R7 ;  /* 0x0002000702007986 */ /* 0x000fe2000c101908 */
[----:B------:R-:W-:Y:S05]  /*0410*/  EXIT ;  /* 0x000000000000794d */ /* 0x000fea0003800000 */
.L_x_21642:
[----:B------:R-:W0:Y:S01]  /*0420*/  S2R R15, SR_TID.X ;  /* 0x00000000000f7919 */ /* 0x000e220000002100 */
[----:B------:R-:W-:Y:S02]  /*0430*/  PRMT R14, RZ, 0x7610, R14 ;  /* 0x00007610ff0e7816 */ /* 0x000fe4000000000e */
[----:B0-----:R-:W-:Y:S01]  /*0440*/  ISETP.GE.AND P0, PT, R15, R0, PT ;  /* 0x000000000f00720c */ /* 0x001fe20003f06270 */
[----:B------:R-:W-:-:S12]  /*0450*/  IMAD.MOV.U32 R19, RZ, RZ, R15 ;  /* 0x000000ffff137224 */ /* 0x000fd800078e000f */
[C---:B------:R-:W-:Y:S01]  /*0460*/  @!P0 VIADD R19, R15.reuse, 0x80 ;  /* 0x000000800f138836 */ /* 0x040fe20000000000 */
[----:B------:R-:W0:Y:S01]  /*0470*/  @!P0 LDC.64 R2, c[0x0][0x228] ;  /* 0x00008a00ff028b82 */ /* 0x000e220000000a00 */
[----:B------:R-:W-:-:S03]  /*0480*/  @!P0 IADD3 R9, R15, UR4, RZ ;  /* 0x000000040f098c10 */ /* 0x000fc6000fffe0ff */
[----:B------:R-:W-:-:S13]  /*0490*/  ISETP.GE.AND P6, PT, R19, R0, PT ;  /* 0x000000001300720c */ /* 0x000fda0003fc6270 */
[C---:B------:R-:W-:Y:S01]  /*04a0*/  @!P6 IADD3 R7, R19.reuse, UR4, RZ ;  /* 0x000000041307ec10 */ /* 0x040fe2000fffe0ff */
[----:B------:R-:W-:Y:S01]  /*04b0*/  @!P6 VIADD R19, R19, 0x80 ;  /* 0x000000801313e836 */ /* 0x000fe20000000000 */
[----:B------:R-:W1:Y:S04]  /*04c0*/  @!P6 LDC.64 R4, c[0x0][0x228] ;  /* 0x00008a00ff04eb82 */ /* 0x000e680000000a00 */
[----:B------:R-:W-:Y:S02]  /*04d0*/  ISETP.GE.AND P1, PT, R19, R0, PT ;  /* 0x000000001300720c */ /* 0x000fe40003f26270 */
[----:B0-----:R-:W-:-:S05]  /*04e0*/  @!P0 IADD3 R8, P5, R9, R2, RZ ;  /* 0x0000000209088210 */ /* 0x001fca0007fbe0ff */
[----:B------:R-:W-:-:S06]  /*04f0*/  @!P0 IMAD.X R9, RZ, RZ, R3, P5 ;  /* 0x000000ffff098224 */ /* 0x000fcc00028e0603 */
[C---:B------:R-:W-:Y:S01]  /*0500*/  @!P1 VIADD R11, R19.reuse, UR4 ;  /* 0x00000004130b9c36 */ /* 0x040fe20008000000 */
[----:B------:R-:W0:Y:S01]  /*0510*/  @!P1 LDC.64 R20, c[0x0][0x228] ;  /* 0x00008a00ff149b82 */ /* 0x000e220000000a00 */
[----:B------:R-:W-:-:S05]  /*0520*/  @!P1 VIADD R19, R19, 0x80 ;  /* 0x0000008013139836 */ /* 0x000fca0000000000 */
[----:B------:R-:W-:Y:S02]  /*0530*/  ISETP.GE.AND P2, PT, R19, R0, PT ;  /* 0x000000001300720c */ /* 0x000fe40003f46270 */
[----:B-1----:R-:W-:-:S05]  /*0540*/  @!P6 IADD3 R6, P5, R7, R4, RZ ;  /* 0x000000040706e210 */ /* 0x002fca0007fbe0ff */
[----:B------:R-:W-:-:S05]  /*0550*/  @!P6 IMAD.X R7, RZ, RZ, R5, P5 ;  /* 0x000000ffff07e224 */ /* 0x000fca00028e0605 */
[----:B------:R1:W5:Y:S01]  /*0560*/  @!P6 LDG.E.U8 R14, desc[UR8][R6.64] ;  /* 0x00000008060ee981 */ /* 0x000362000c1e1100 */
[C---:B------:R-:W-:Y:S01]  /*0570*/  @!P2 VIADD R17, R19.reuse, UR4 ;  /* 0x000000041311ac36 */ /* 0x040fe20008000000 */
[----:B------:R-:W2:Y:S01]  /*0580*/  @!P2 LDC.64 R12, c[0x0][0x228] ;  /* 0x00008a00ff0cab82 */ /* 0x000ea20000000a00 */
[----:B------:R-:W-:-:S05]  /*0590*/  @!P2 VIADD R19, R19, 0x80 ;  /* 0x000000801313a836 */ /* 0x000fca0000000000 */
        /* <DEDUP_REMOVED lines=19> */
[----:B------:R-:W-:Y:S02]  /*06d0*/  @!P2 IADD3.X R13, RZ, R13, RZ, P1, !PT ;  /* 0x0000000dff0da210 */ /* 0x000fe40000ffe4ff */
[----:B0-----:R-:W-:Y:S02]  /*06e0*/  @!P3 IADD3 R10, P1, R27, R10, RZ ;  /* 0x0000000a1b0ab210 */ /* 0x001fe40007f3e0ff */
[----:B------:R-:W-:Y:S02]  /*06f0*/  PRMT R18, RZ, 0x7610, R18 ;  /* 0x00007610ff127816 */ /* 0x000fe40000000012 */
[----:B------:R-:W-:Y:S01]  /*0700*/  PRMT R22, RZ, 0x7610, R22 ;  /* 0x00007610ff167816 */ /* 0x000fe20000000016 */
[----:B------:R-:W-:Y:S02]  /*0710*/  @!P3 IMAD.X R11, RZ, RZ, R11, P1 ;  /* 0x000000ffff0bb224 */ /* 0x000fe400008e060b */
[----:B------:R-:W-:Y:S01]  /*0720*/  @!P6 VIADD R19, R19, UR4 ;  /* 0x000000041313ec36 */ /* 0x000fe20008000000 */
[----:B------:R-:W-:Y:S01]  /*0730*/  PRMT R17, RZ, 0x7610, R17 ;  /* 0x00007610ff117816 */ /* 0x000fe20000000011 */
[----:B------:R-:W5:Y:S01]  /*0740*/  @!P2 LDG.E.U8 R18, desc[UR8][R12.64] ;  /* 0x000000080c12a981 */ /* 0x000f62000c1e1100 */
[----:B---3--:R-:W-:-:S02]  /*0750*/  @!P4 IADD3 R2, P2, R25, R2, RZ ;  /* 0x000000021902c210 */ /* 0x008fc40007f5e0ff */
[----:B----4-:R-:W-:Y:S01]  /*0760*/  @!P5 IADD3 R4, P1, R23, R4, RZ ;  /* 0x000000041704d210 */ /* 0x010fe20007f3e0ff */
[----:B------:R-:W5:Y:S02]  /*0770*/  @!P3 LDG.E.U8 R22, desc[UR8][R10.64] ;  /* 0x000000080a16b981 */ /* 0x000f64000c1e1100 */
[----:B------:R-:W-:Y:S02]  /*0780*/  @!P4 IMAD.X R3, RZ, RZ, R3, P2 ;  /* 0x000000ffff03c224 */ /* 0x000fe400010e0603 */
[----:B------:R0:W5:Y:S01]  /*0790*/  @!P0 LDG.E.U8 R17, desc[UR8][R8.64] ;  /* 0x0000000808118981 */ /* 0x000162000c1e1100 */
[----:B-1----:R-:W-:Y:S01]  /*07a0*/  @!P6 IADD3 R6, P3, R19, R6, RZ ;  /* 0x000000061306e210 */ /* 0x002fe20007f7e0ff */
[----:B------:R-:W-:Y:S01]  /*07b0*/  @!P5 IMAD.X R5, RZ, RZ, R5, P1 ;  /* 0x000000ffff05d224 */ /* 0x000fe200008e0605 */
[----:B------:R-:W-:-:S03]  /*07c0*/  PRMT R19, RZ, 0x7610, R19 ;  /* 0x00007610ff137816 */ /* 0x000fc60000000013 */
        /* <DEDUP_REMOVED lines=18> */
.L_x_21644:
[----:B------:R-:W-:Y:S05]  /*08f0*/  BSYNC B0 ;  /* 0x0000000000007941 */ /* 0x000fea0003800000 */
.L_x_21643:
        /* <DEDUP_REMOVED lines=26> */
.L_x_21647:
[----:B------:R-:W-:-:S13]  /*0aa0*/  ISETP.GE.AND P0, PT, R15, R0, PT ;  /* 0x000000000f00720c */ /* 0x000fda0003f06270 */
[----:B------:R-:W-:Y:S05]  /*0ab0*/  @P0 BRA `(.L_x_21649) ;  /* 0x0000000000580947 */ /* 0x000fea0003800000 */
[----:B012--5:R-:W-:Y:S01]  /*0ac0*/  PRMT R5, R18, 0x9910, RZ ;  /* 0x0000991012057816 */ /* 0x027fe200000000ff */
[C---:B------:R-:W-:Y:S01]  /*0ad0*/  VIADD R3, R15.reuse, UR4 ;  /* 0x000000040f037c36 */ /* 0x040fe20008000000 */
[----:B------:R-:W-:Y:S01]  /*0ae0*/  ULDC.64 UR6, c[0x0][0x220] ;  /* 0x0000880000067ab9 */ /* 0x000fe20000000a00 */
[----:B------:R-:W-:Y:S02]  /*0af0*/  VIADD R15, R15, 0x80 ;  /* 0x000000800f0f7836 */ /* 0x000fe40000000000 */
[----:B------:R-:W-:-:S05]  /*0b00*/  IMAD R2, R5, R5, RZ ;  /* 0x0000000505027224 */ /* 0x000fca00078e02ff */
[----:B------:R-:W-:Y:S02]  /*0b10*/  PRMT R4, R2, 0x9910, RZ ;  /* 0x0000991002047816 */ /* 0x000fe400000000ff */
[----:B------:R-:W-:-:S03]  /*0b20*/  IADD3 R2, P0, R3, UR6, RZ ;  /* 0x0000000603027c10 */ /* 0x000fc6000ff1e0ff */
[----:B------:R-:W-:Y:S01]  /*0b30*/  IMAD R5, R5, R4, RZ ;  /* 0x0000000405057224 */ /* 0x000fe200078e02ff */
[----:B------:R-:W-:-:S05]  /*0b40*/  IADD3.X R3, RZ, UR7, RZ, P0, !PT ;  /* 0x00000007ff037c10 */ /* 0x000fca00087fe4ff */
[----:B------:R1:W-:Y:S04]  /*0b50*/  STG.E.U8 desc[UR8][R2.64], R5 ;  /* 0x0000000502007986 */ /* 0x0003e8000c101108 */
.L_x_21648:
        /* <DEDUP_REMOVED lines=12> */
.L_x_21649:
[----:B------:R-:W-:-:S13]  /*0c20*/  ISETP.GE.AND P0, PT, R15, R0, PT ;  /* 0x000000000f00720c */ /* 0x000fda0003f06270 */
[----:B------:R-:W-:Y:S05]  /*0c30*/  @P0 BREAK B1 ;  /* 0x0000000000010942 */ /* 0x000fea0003800000 */
[----:B------:R-:W-:Y:S05]  /*0c40*/  @P0 BRA `(.L_x_21651) ;  /* 0x0000000000600947 */ /* 0x000fea0003800000 */
[----:B0123-5:R-:W-:Y:S01]  /*0c50*/  PRMT R5, R19, 0x9910, RZ ;  /* 0x0000991013057816 */ /* 0x02ffe200000000ff */
        /* <DEDUP_REMOVED lines=9> */
.L_x_21650:
[----:B------:R-:W-:-:S13]  /*0cf0*/  ISETP.GE.AND P0, PT, R15, R0, PT ;  /* 0x000000000f00720c */ /* 0x000fda0003f06270 */
[----:B------:R-:W-:Y:S05]  /*0d00*/  @P0 BREAK B1 ;  /* 0x0000000000010942 */ /* 0x000fea0003800000 */
[----:B------:R-:W-:Y:S05]  /*0d10*/  @P0 BRA `(.L_x_21651) ;  /* 0x00000000002c0947 */ /* 0x000fea0003800000 */
[----:B------:R-:W-:Y:S05]  /*0d20*/  BSYNC B1 ;  /* 0x0000000000017941 */ /* 0x000fea0003800000 */
.L_x_21646:
[----:B012---:R-:W-:Y:S01]  /*0d30*/  PRMT R5, R9, 0x9910, RZ ;  /* 0x0000991009057816 */ /* 0x007fe200000000ff */
        /* <DEDUP_REMOVED lines=9> */
.L_x_21651:
[----:B------:R-:W-:Y:S05]  /*0dd0*/  BSYNC B0 ;  /* 0x0000000000007941 */ /* 0x000fea0003800000 */
.L_x_21645:
        /* <DEDUP_REMOVED lines=13> */
.L_x_21652:
        /* <DEDUP_REMOVED lines=13> */
.L_x_71783:


//--------------------- .text._ZN2at6native29vectorized_elementwise_kernelILi8EZNS0_50_GLOBAL__N__2680c7bb_12_PowKernel_cu_140f0503_289629pow_tensor_scalar_kernel_implIaaEEvRNS_18TensorIteratorBaseET0_EUlaE0_St5arrayIPcLm2EEEEviS6_T1_ --------------------------
	.section	.text._ZN2at6native29vectorized_elementwise_kernelILi8EZNS0_50_GLOBAL__N__2680c7bb_12_PowKernel_cu_140f0503_289629pow_tensor_scalar_kernel_implIaaEEvRNS_18TensorIteratorBaseET0_EUlaE0_St5arrayIPcLm2EEEEviS6_T1_,"ax",@progbits
	.align	128
        .global         _ZN2at6native29vectorized_elementwise_kernelILi8EZNS0_50_GLOBAL__N__2680c7bb_12_PowKernel_cu_140f0503_289629pow_tensor_scalar_kernel_implIaaEEvRNS_18TensorIteratorBaseET0_EUlaE0_St5arrayIPcLm2EEEEviS6_T1_
        .type           _ZN2at6native29vectorized_elementwise_kernelILi8EZNS0_50_GLOBAL__N__2680c7bb_12_PowKernel_cu_140f0503_289629pow_tensor_scalar_kernel_implIaaEEvRNS_18TensorIteratorBaseET0_EUlaE0_St5arrayIPcLm2EEEEviS6_T1_,@function
        .size           _ZN2at6native29vectorized_elementwise_kernelILi8EZNS0_50_GLOBAL__N__2680c7bb_12_PowKernel_cu_140f0503_289629pow_tensor_scalar_kernel_implIaaEEvRNS_18TensorIteratorBaseET0_EUlaE0_St5arrayIPcLm2EEEEviS6_T1_,(.L_x_71784 - _ZN2at6native29vectorized_elementwise_kernelILi8EZNS0_50_GLOBAL__N__2680c7bb_12_PowKernel_cu_140f0503_289629pow_tensor_scalar_kernel_implIaaEEvRNS_18TensorIteratorBaseET0_EUlaE0_St5arrayIPcLm2EEEEviS6_T1_)
        .other          _ZN2at6native29vectorized_elementwise_kernelILi8EZNS0_50_GLOBAL__N__2680c7bb_12_PowKernel_cu_140f0503_289629pow_tensor_scalar_kernel_implIaaEEvRNS_18TensorIteratorBaseET0_EUlaE0_St5arrayIPcLm2EEEEviS6_T1_,@"STO_CUDA_ENTRY STV_DEFAULT"
_ZN2at6native29vectorized_elementwise_kernelILi8EZNS0_50_GLOBAL__N__2680c7bb_12_PowKernel_cu_140f0503_289629pow_tensor_scalar_kernel_implIaaEEvRNS_18TensorIteratorBaseET0_EUlaE0_St5arrayIPcLm2EEEEviS6_T1_:
.text._ZN2at6native29vectorized_elementwise_kernelILi8EZNS0_50_GLOBAL__N__2680c7bb_12_PowKernel_cu_140f0503_289629pow_tensor_scalar_kernel_implIaaEEvRNS_18TensorIteratorBaseET0_EUlaE0_St5arrayIPcLm2EEEEviS6_T1_:
        /* <DEDUP_REMOVED lines=15> */
[----:B0-----:R-:W-:-:S06]  /*00f0*/  IMAD.WIDE.U32 R2, R0, 0x8, R2 ;  /* 0x0000000800027825 */ /* 0x001fcc00078e0002 */
[----:B------:R-:W2:Y:S01]  /*0100*/  LDG.E.64 R2, desc[UR8][R2.64] ;  /* 0x0000000802027981 */ /* 0x000ea2000c1e1b00 */
[----:B------:R-:W-:-:S04]  /*0110*/  UIADD3 UR5, UP0, UR4, UR6, URZ ;  /* 0x0000000604057290 */ /* 0x000fc8000ff1e03f */
[----:B------:R-:W-:Y:S01]  /*0120*/  UIADD3.X UR6, URZ, UR7, URZ, UP0, !UPT ;  /* 0x000000073f067290 */ /* 0x000fe200087fe43f */
[C---:B--2---:R-:W-:Y:S02]  /*0130*/  PRMT R8, R2.reuse, 0x9910, RZ ;  /* 0x0000991002087816 */ /* 0x044fe400000000ff */
[----:B------:R-:W-:Y:S02]  /*0140*/  PRMT R9, R2, 0xbb32, RZ ;  /* 0x0000bb3202097816 */ /* 0x000fe400000000ff */
[C---:B------:R-:W-:Y:S01]  /*0150*/  PRMT R11, R3.reuse, 0xbb32, RZ ;  /* 0x0000bb32030b7816 */ /* 0x040fe200000000ff */
[----:B------:R-:W-:Y:S01]  /*0160*/  IMAD R4, R8, R8, RZ ;  /* 0x0000000808047224 */ /* 0x000fe200078e02ff */
[----:B------:R-:W-:Y:S01]  /*0170*/  PRMT R10, R3, 0x9910, RZ ;  /* 0x00009910030a7816 */ /* 0x000fe200000000ff */
[----:B------:R-:W-:Y:S02]  /*0180*/  IMAD R5, R9, R9, RZ ;  /* 0x0000000909057224 */ /* 0x000fe400078e02ff */
[----:B------:R-:W-:Y:S01]  /*0190*/  IMAD R7, R11, R11, RZ ;  /* 0x0000000b0b077224 */ /* 0x000fe200078e02ff */
[----:B------:R-:W-:Y:S01]  /*01a0*/  PRMT R4, R4, 0x9910, RZ ;  /* 0x0000991004047816 */ /* 0x000fe200000000ff */
[----:B------:R-:W-:Y:S01]  /*01b0*/  IMAD R6, R10, R10, RZ ;  /* 0x0000000a0a067224 */ /* 0x000fe200078e02ff */
[----:B------:R-:W-:-:S02]  /*01c0*/  PRMT R12, R5, 0x9910, RZ ;  /* 0x00009910050c7816 */ /* 0x000fc400000000ff */
[----:B------:R-:W-:Y:S01]  /*01d0*/  PRMT R7, R7, 0x9910, RZ ;  /* 0x0000991007077816 */ /* 0x000fe200000000ff */
[----:B------:R-:W-:Y:S01]  /*01e0*/  IMAD.MOV.U32 R5, RZ, RZ, R4 ;  /* 0x000000ffff057224 */ /* 0x000fe200078e0004 */
[----:B------:R-:W-:Y:S01]  /*01f0*/  PRMT R13, R6, 0x9910, RZ ;  /* 0x00009910060d7816 */ /* 0x000fe200000000ff */
[----:B------:R-:W-:Y:S02]  /*0200*/  IMAD.MOV.U32 R4, RZ, RZ, R12 ;  /* 0x000000ffff047224 */ /* 0x000fe400078e000c */
[----:B------:R-:W-:Y:S02]  /*0210*/  IMAD.MOV.U32 R12, RZ, RZ, R7 ;  /* 0x000000ffff0c7224 */ /* 0x000fe400078e0007 */
[----:B------:R-:W-:Y:S01]  /*0220*/  IMAD R7, R9, R4, RZ ;  /* 0x0000000409077224 */ /* 0x000fe200078e02ff */
[----:B------:R-:W-:Y:S01]  /*0230*/  PRMT R9, R2, 0x7732, RZ ;  /* 0x0000773202097816 */ /* 0x000fe200000000ff */
[----:B------:R-:W-:Y:S01]  /*0240*/  IMAD R6, R10, R13, RZ ;  /* 0x0000000d0a067224 */ /* 0x000fe200078e02ff */
[----:B------:R-:W-:Y:S01]  /*0250*/  PRMT R10, R3, 0x7732, RZ ;  /* 0x00007732030a7816 */ /* 0x000fe200000000ff */
[----:B------:R-:W-:Y:S01]  /*0260*/  IMAD R5, R8, R5, RZ ;  /* 0x0000000508057224 */ /* 0x000fe200078e02ff */
[----:B------:R-:W-:Y:S01]  /*0270*/  LOP3.LUT R2, R2, 0xffff, RZ, 0xc0, !PT ;  /* 0x0000ffff02027812 */ /* 0x000fe200078ec0ff */
[----:B------:R-:W-:Y:S01]  /*0280*/  IMAD R4, R11, R12, RZ ;  /* 0x0000000c0b047224 */ /* 0x000fe200078e02ff */
[----:B------:R-:W-:Y:S01]  /*0290*/  LOP3.LUT R8, R3, 0xffff, RZ, 0xc0, !PT ;  /* 0x0000ffff03087812 */ /* 0x000fe200078ec0ff */
[----:B------:R-:W-:Y:S01]  /*02a0*/  IMAD.MOV.U32 R3, RZ, RZ, R9 ;  /* 0x000000ffff037224 */ /* 0x000fe200078e0009 */
[----:B------:R-:W-:Y:S01]  /*02b0*/  SHF.R.U32.HI R2, RZ, 0x8, R2 ;  /* 0x00000008ff027819 */ /* 0x000fe20000011602 */
[----:B------:R-:W-:Y:S01]  /*02c0*/  IMAD.MOV.U32 R9, RZ, RZ, R10 ;  /* 0x000000ffff097224 */ /* 0x000fe200078e000a */
[----:B------:R-:W-:-:S02]  /*02d0*/  SHF.R.U32.HI R8, RZ, 0x8, R8 ;  /* 0x00000008ff087819 */ /* 0x000fc40000011608 */
[----:B------:R-:W-:Y:S02]  /*02e0*/  SHF.R.U32.HI R3, RZ, 0x8, R3 ;  /* 0x00000008ff037819 */ /* 0x000fe40000011603 */
[----:B------:R-:W-:Y:S02]  /*02f0*/  SHF.R.U32.HI R9, RZ, 0x8, R9 ;  /* 0x00000008ff097819 */ /* 0x000fe40000011609 */
[----:B------:R-:W-:Y:S02]  /*0300*/  PRMT R10, R2, 0x9910, RZ ;  /* 0x00009910020a7816 */ /* 0x000fe400000000ff */
[----:B------:R-:W-:Y:S02]  /*0310*/  PRMT R12, R8, 0x9910, RZ ;  /* 0x00009910080c7816 */ /* 0x000fe400000000ff */
[----:B------:R-:W-:Y:S01]  /*0320*/  PRMT R11, R3, 0x9910, RZ ;  /* 0x00009910030b7816 */ /* 0x000fe200000000ff */
[----:B------:R-:W-:Y:S01]  /*0330*/  IMAD R2, R10, R10, RZ ;  /* 0x0000000a0a027224 */ /* 0x000fe200078e02ff */
[----:B------:R-:W-:Y:S01]  /*0340*/  PRMT R13, R9, 0x9910, RZ ;  /* 0x00009910090d7816 */ /* 0x000fe200000000ff */
[----:B------:R-:W-:Y:S01]  /*0350*/  IMAD R8, R12, R12, RZ ;  /* 0x0000000c0c087224 */ /* 0x000fe200078e02ff */
[----:B------:R-:W-:Y:S01]  /*0360*/  LOP3.LUT R5, R5, 0xff, RZ, 0xc0, !PT ;  /* 0x000000ff05057812 */ /* 0x000fe200078ec0ff */
[----:B------:R-:W-:Y:S01]  /*0370*/  IMAD R3, R11, R11, RZ ;  /* 0x0000000b0b037224 */ /* 0x000fe200078e02ff */
[----:B------:R-:W-:Y:S01]  /*0380*/  PRMT R2, R2, 0x9910, RZ ;  /* 0x0000991002027816 */ /* 0x000fe200000000ff */
[----:B------:R-:W-:Y:S01]  /*0390*/  IMAD R9, R13, R13, RZ ;  /* 0x0000000d0d097224 */ /* 0x000fe200078e02ff */
[----:B------:R-:W-:-:S02]  /*03a0*/  PRMT R14, R8, 0x9910, RZ ;  /* 0x00009910080e7816 */ /* 0x000fc400000000ff */
[----:B------:R-:W-:Y:S01]  /*03b0*/  PRMT R8, R3, 0x9910, RZ ;  /* 0x0000991003087816 */ /* 0x000fe200000000ff */
[----:B------:R-:W-:Y:S01]  /*03c0*/  IMAD.MOV.U32 R3, RZ, RZ, R2 ;  /* 0x000000ffff037224 */ /* 0x000fe200078e0002 */
[----:B------:R-:W-:Y:S01]  /*03d0*/  PRMT R15, R9, 0x9910, RZ ;  /* 0x00009910090f7816 */ /* 0x000fe200000000ff */
[----:B------:R-:W-:Y:S01]  /*03e0*/  IMAD.MOV.U32 R9, RZ, RZ, R14 ;  /* 0x000000ffff097224 */ /* 0x000fe200078e000e */
[----:B------:R-:W-:Y:S01]  /*03f0*/  LOP3.LUT R7, R7, 0xff, RZ, 0xc0, !PT ;  /* 0x000000ff07077812 */ /* 0x000fe200078ec0ff */
[----:B------:R-:W-:Y:S01]  /*0400*/  IMAD.MOV.U32 R2, RZ, RZ, R8 ;  /* 0x000000ffff027224 */ /* 0x000fe200078e0008 */
[----:B------:R-:W-:Y:S01]  /*0410*/  LOP3.LUT R6, R6, 0xff, RZ, 0xc0, !PT ;  /* 0x000000ff06067812 */ /* 0x000fe200078ec0ff */
[----:B------:R-:W-:Y:S01]  /*0420*/  IMAD.MOV.U32 R14, RZ, RZ, R15 ;  /* 0x000000ffff0e7224 */ /* 0x000fe200078e000f */
[----:B------:R-:W-:Y:S01]  /*0430*/  LOP3.LUT R4, R4, 0xff, RZ, 0xc0, !PT ;  /* 0x000000ff04047812 */ /* 0x000fe200078ec0ff */
[----:B------:R-:W-:Y:S02]  /*0440*/  IMAD R8, R10, R3, RZ ;  /* 0x000000030a087224 */ /* 0x000fe400078e02ff */
[----:B------:R-:W-:-:S02]  /*0450*/  IMAD R10, R12, R9, RZ ;  /* 0x000000090c0a7224 */ /* 0x000fc400078e02ff */
[----:B------:R-:W-:Y:S01]  /*0460*/  IMAD R9, R11, R2, RZ ;  /* 0x000000020b097224 */ /* 0x000fe200078e02ff */
[----:B------:R-:W-:Y:S01]  /*0470*/  LOP3.LUT R12, R8, 0xffff, RZ, 0xc0, !PT ;  /* 0x0000ffff080c7812 */ /* 0x000fe200078ec0ff */
[----:B------:R-:W-:Y:S01]  /*0480*/  IMAD R11, R13, R14, RZ ;  /* 0x0000000e0d0b7224 */ /* 0x000fe200078e02ff */
[----:B------:R-:W-:Y:S01]  /*0490*/  LOP3.LUT R13, R10, 0xffff, RZ, 0xc0, !PT ;  /* 0x0000ffff0a0d7812 */ /* 0x000fe200078ec0ff */
[----:B------:R-:W-:Y:S01]  /*04a0*/  IMAD.U32 R2, RZ, RZ, UR5 ;  /* 0x00000005ff027e24 */ /* 0x000fe2000f8e00ff */
[----:B------:R-:W-:Y:S01]  /*04b0*/  LOP3.LUT R8, R9, 0xffff, RZ, 0xc0, !PT ;  /* 0x0000ffff09087812 */ /* 0x000fe200078ec0ff */
[----:B------:R-:W-:Y:S01]  /*04c0*/  IMAD.U32 R3, RZ, RZ, UR6 ;  /* 0x00000006ff037e24 */ /* 0x000fe2000f8e00ff */
[----:B------:R-:W-:Y:S02]  /*04d0*/  LOP3.LUT R11, R11, 0xffff, RZ, 0xc0, !PT ;  /* 0x0000ffff0b0b7812 */ /* 0x000fe400078ec0ff */
[----:B------:R-:W-:Y:S01]  /*04e0*/  PRMT R12, R12, 0x7604, R5 ;  /* 0x000076040c0c7816 */ /* 0x000fe20000000005 */
[----:B------:R-:W-:Y:S01]  /*04f0*/  IMAD.WIDE R2, R0, 0x8, R2 ;  /* 0x0000000800027825 */ /* 0x000fe200078e0202 */
[----:B------:R-:W-:-:S02]  /*0500*/  PRMT R13, R13, 0x7604, R6 ;  /* 0x000076040d0d7816 */ /* 0x000fc40000000006 */
[----:B------:R-:W-:Y:S02]  /*0510*/  PRMT R7, R8, 0x7604, R7 ;  /* 0x0000760408077816 */ /* 0x000fe40000000007 */
[----:B------:R-:W-:Y:S02]  /*0520*/  PRMT R4, R11, 0x7604, R4 ;  /* 0x000076040b047816 */ /* 0x000fe40000000004 */
[----:B------:R-:W-:Y:S02]  /*0530*/  PRMT R12, R12, 0x5410, R7 ;  /* 0x000054100c0c7816 */ /* 0x000fe40000000007 */
[----:B------:R-:W-:-:S05]  /*0540*/  PRMT R13, R13, 0x5410, R4 ;  /* 0x000054100d0d7816 */ /* 0x000fca0000000004 */
[----:B------:R-:W-:Y:S01]  /*0550*/  STG.E.64 desc[UR8][R2.64], R12 ;  /* 0x0000000c02007986 */ /* 0x000fe2000c101b08 */
[----:B------:R-:W-:Y:S05]  /*0560*/  EXIT ;  /* 0x000000000000794d */ /* 0x000fea0003800000 */
.L_x_21653:
[----:B------:R-:W0:Y:S01]  /*0570*/  S2R R15, SR_TID.X ;  /* 0x00000000000f7919 */ /* 0x000e220000002100 */
[----:B------:R-:W-:Y:S02]  /*0580*/  PRMT R14, RZ, 0x7610, R14 ;  /* 0x00007610ff0e7816 */ /* 0x000fe4000000000e */
        /* <DEDUP_REMOVED lines=18> */
[----:B------:R1:W5:Y:S07]  /*06b0*/  @!P6 LDG.E.U8 R14, desc[UR8][R6.64] ;  /* 0x00000008060ee981 */ /* 0x00036e000c1e1100 */
        /* <DEDUP_REMOVED lines=11> */
[CC--:B------:R-:W-:Y:S01]  /*0770*/  ISETP.GE.AND P5, PT, R19.reuse, R0.reuse, PT ;  /* 0x000000001300720c */ /* 0x0c0fe20003fa6270 */
[----:B------:R-:W-:Y:S01]  /*0780*/  @!P1 IMAD.X R21, RZ, RZ, R21, P6 ;  /* 0x000000ffff159224 */ /* 0x000fe200030e0615 */
[----:B------:R-:W-:Y:S02]  /*0790*/  PRMT R16, RZ, 0x7610, R16 ;  /* 0x00007610ff107816 */ /* 0x000fe40000000010 */
[----:B------:R-:W3:Y:S04]  /*07a0*/  @!P4 LDC.64 R2, c[0x0][0x228] ;  /* 0x00008a00ff02cb82 */ /* 0x000ee80000000a00 */
[----:B------:R-:W5:Y:S05]  /*07b0*/  @!P1 LDG.E.U8 R16, desc[UR8][R20.64] ;  /* 0x0000000814109981 */ /* 0x000f6a000c1e1100 */
[C---:B------:R-:W-:Y:S01]  /*07c0*/  @!P5 VIADD R23, R19.reuse, UR4 ;  /* 0x000000041317dc36 */ /* 0x040fe20008000000 */
[----:B------:R-:W-:Y:S01]  /*07d0*/  @!P5 IADD3 R19, R19, 0x80, RZ ;  /* 0x000000801313d810 */ /* 0x000fe20007ffe0ff */
[----:B------:R-:W4:Y:S03]  /*07e0*/  @!P5 LDC.64 R4, c[0x0][0x228] ;  /* 0x00008a00ff04db82 */ /* 0x000f260000000a00 */
[----:B------:R-:W-:-:S02]  /*07f0*/  ISETP.GE.AND P6, PT, R19, R0, PT ;  /* 0x000000001300720c */ /* 0x000fc40003fc6270 */
[----:B--2---:R-:W-:-:S11]  /*0800*/  @!P2 IADD3 R12, P1, R17, R12, RZ ;  /* 0x0000000c110ca210 */ /* 0x004fd60007f3e0ff */
[----:B-1----:R-:W1:Y:S01]  /*0810*/  @!P6 LDC.64 R6, c[0x0][0x228] ;  /* 0x00008a00ff06eb82 */ /* 0x002e620000000a00 */
[----:B------:R-:W-:Y:S01]  /*0820*/  @!P2 IMAD.X R13, RZ, RZ, R13, P1 ;  /* 0x000000ffff0da224 */ /* 0x000fe200008e060d */
        /* <DEDUP_REMOVED lines=14> */
[----:B------:R-:W-:Y:S02]  /*0910*/  PRMT R19, RZ, 0x7610, R19 ;  /* 0x00007610ff137816 */ /* 0x000fe40000000013 */
[----:B0-----:R-:W-:Y:S01]  /*0920*/  PRMT R9, RZ, 0x7610, R9 ;  /* 0x00007610ff097816 */ /* 0x001fe20000000009 */
[----:B------:R-:W-:Y:S01]  /*0930*/  @!P6 IMAD.X R7, RZ, RZ, R7, P3 ;  /* 0x000000ffff07e224 */ /* 0x000fe200018e0607 */
[----:B------:R-:W-:-:S02]  /*0940*/  PRMT R8, RZ, 0x7610, R8 ;  /* 0x00007610ff087816 */ /* 0x000fc40000000008 */
        /* <DEDUP_REMOVED lines=15> */
.L_x_21655:
[----:B------:R-:W-:Y:S05]  /*0a40*/  BSYNC B0 ;  /* 0x0000000000007941 */ /* 0x000fea0003800000 */
.L_x_21654:
        /* <DEDUP_REMOVED lines=26> */
.L_x_21658:
        /* <DEDUP_REMOVED lines=12> */
.L_x_21659:
        /* <DEDUP_REMOVED lines=12> */
.L_x_21660:
        /* <DEDUP_REMOVED lines=13> */
.L_x_21661:
[----:B------:R-:W-:-:S13]  /*0e40*/  ISETP.GE.AND P0, PT, R15, R0, PT ;  /* 0x000000000f00720c */ /* 0x000fda0003f06270 */
[----:B------:R-:W-:Y:S05]  /*0e50*/  @P0 BREAK B1 ;  /* 0x0000000000010942 */ /* 0x000fea0003800000 */
[----:B------:R-:W-:Y:S05]  /*0e60*/  @P0 BRA `(.L_x_21662) ;  /* 0x00000000002c0947 */ /* 0x000fea0003800000 */
[----:B------:R-:W-:Y:S05]  /*0e70*/  BSYNC B1 ;  /* 0x0000000000017941 */ /* 0x000fea0003800000 */
.L_x_21657:
        /* <DEDUP_REMOVED lines=10> */
.L_x_21662:
[----:B------:R-:W-:Y:S05]  /*0f20*/  BSYNC B0 ;  /* 0x0000000000007941 */ /* 0x000fea0003800000 */
.L_x_21656:
        /* <DEDUP_REMOVED lines=13> */
.L_x_21663:
        /* <DEDUP_REMOVED lines=16> */
.L_x_71784:


//--------------------- .text._ZN2at6native18elementwise_kernelILi128ELi4EZNS0_15gpu_kernel_implIZNS0_50_GLOBAL__N__2680c7bb_12_PowKernel_cu_140f0503_289629pow_tensor_scalar_kernel_implIaaEEvRNS_18TensorIteratorBaseET0_EUlaE_EEvS6_RKT_EUliE_EEviT1_ --------------------------
	.section	.text._ZN2at6native18elementwise_kernelILi128ELi4EZNS0_15gpu_kernel_implIZNS0_50_GLOBAL__N__2680c7bb_12_PowKernel_cu_140f0503_289629pow_tensor_scalar_kernel_implIaaEEvRNS_18TensorIteratorBaseET0_EUlaE_EEvS6_RKT_EUliE_EEviT1_,"ax",@progbits
	.align	128
        .global         _ZN2at6native18elementwise_kernelILi128ELi4EZNS0_15gpu_kernel_implIZNS0_50_GLOBAL__N__2680c7bb_12_PowKernel_cu_140f0503_289629pow_tensor_scalar_kernel_implIaaEEvRNS_18TensorIteratorBaseET0_EUlaE_EEvS6_RKT_EUliE_EEviT1_
        .type           _ZN2at6native18elementwise_kernelILi128ELi4EZNS0_15gpu_kernel_implIZNS0_50_GLOBAL__N__2680c7bb_12_PowKernel_cu_140f0503_289629pow_tensor_scalar_kernel_implIaaEEvRNS_18TensorIteratorBaseET0_EUlaE_EEvS6_RKT_EUliE_EEviT1_,@function
        .size           _ZN2at6native18elementwise_kernelILi128ELi4EZNS0_15gpu_kernel_implIZNS0_50_GLOBAL__N__2680c7bb_12_PowKernel_cu_140f0503_289629pow_tensor_scalar_kernel_implIaaEEvRNS_18TensorIteratorBaseET0_EUlaE_EEvS6_RKT_EUliE_EEviT1_,(.L_x_71785 - _ZN2at6native18elementwise_kernelILi128ELi4EZNS0_15gpu_kernel_implIZNS0_50_GLOBAL__N__2680c7bb_12_PowKernel_cu_140f0503_289629pow_tensor_scalar_kernel_implIaaEEvRNS_18TensorIteratorBaseET0_EUlaE_EEvS6_RKT_EUliE_EEviT1_)
        .other          _ZN2at6native18elementwise_kernelILi128ELi4EZNS0_15gpu_kernel_implIZNS0_50_GLOBAL__N__2680c7bb_12_PowKernel_cu_140f0503_289629pow_tensor_scalar_kernel_implIaaEEvRNS_18TensorIteratorBaseET0_EUlaE_EEvS6_RKT_EUliE_EEviT1_,@"STO_CUDA_ENTRY STV_DEFAULT"
_ZN2at6native18elementwise_kernelILi128ELi4EZNS0_15gpu_kernel_implIZNS0_50_GLOBAL__N__2680c7bb_12_PowKernel_cu_140f0503_289629pow_tensor_scalar_kernel_implIaaEEvRNS_18TensorIteratorBaseET0_EUlaE_EEvS6_RKT_EUliE_EEviT1_:
.text._ZN2at6native18elementwise_kernelILi128ELi4EZNS0_15gpu_kernel_implIZNS0_50_GLOBAL__N__2680c7bb_12_PowKernel_cu_140f0503_289629pow_tensor_scalar_kernel_implIaaEEvRNS_18TensorIteratorBaseET0_EUlaE_EEvS6_RKT_EUliE_EEviT1_:
        /* <DEDUP_REMOVED lines=313> */
.L_x_21666:
        /* <DEDUP_REMOVED lines=20> */
.L_x_21670:
[----:B------:R0:W5:Y:S01]  /*14d0*/  LDG.E.U8 R0, desc[UR36][R2.64] ;  /* 0x0000002402007981 */ /* 0x000162000c1e1100 */
[----:B------:R-:W-:Y:S05]  /*14e0*/  BRA `(.L_x_21672) ;  /* 0x0000000c00547947 */ /* 0x000fea0003800000 */
.L_x_21669:
        /* <DEDUP_REMOVED lines=8> */
.L_x_21674:
[----:B------:R0:W5:Y:S01]  /*1570*/  LDG.E.U8 R0, desc[UR36][R2.64] ;  /* 0x0000002402007981 */ /* 0x000162000c1e1100 */
[----:B------:R-:W-:Y:S05]  /*1580*/  BRA `(.L_x_21672) ;  /* 0x0000000c002c7947 */ /* 0x000fea0003800000 */
.L_x_21673:
[----:B------:R0:W5:Y:S01]  /*1590*/  LDG.E.U16 R0, desc[UR36][R2.64] ;  /* 0x0000002402007981 */ /* 0x000162000c1e1500 */
[----:B------:R-:W-:Y:S05]  /*15a0*/  BRA `(.L_x_21672) ;  /* 0x0000000c00247947 */ /* 0x000fea0003800000 */
.L_x_21668:
        /* <DEDUP_REMOVED lines=9> */
.L_x_21676:
[----:B------:R-:W2:Y:S02]  /*1640*/  LDG.E.U16 R4, desc[UR36][R2.64] ;  /* 0x0000002402047981 */ /* 0x000ea4000c1e1500 */
[----:B--2---:R-:W-:-:S06]  /*1650*/  HADD2.F32 R4, -RZ, R4.H0_H0 ;  /* 0x20000004ff047230 */ /* 0x004fcc0000004100 */
[----:B------:R-:W0:Y:S02]  /*1660*/  F2I.FTZ.TRUNC.NTZ R4, R4 ;  /* 0x0000000400047305 */ /* 0x000e24000021f100 */
[----:B0-----:R-:W-:Y:S01]  /*1670*/  PRMT R0, R4, 0x7610, R0 ;  /* 0x0000761004007816 */ /* 0x001fe20000000000 */
[----:B------:R-:W-:Y:S06]  /*1680*/  BRA `(.L_x_21672) ;  /* 0x0000000800ec7947 */ /* 0x000fec0003800000 */
.L_x_21675:
        /* <DEDUP_REMOVED lines=9> */
.L_x_21678:
[----:B------:R-:W2:Y:S02]  /*1720*/  LDG.E.U16 R2, desc[UR36][R2.64] ;  /* 0x0000002402027981 */ /* 0x000ea4000c1e1500 */
[----:B--2---:R-:W-:-:S06]  /*1730*/  HADD2.F32 R4, -RZ, R2.H0_H0 ;  /* 0x20000002ff047230 */ /* 0x004fcc0000004100 */
[----:B------:R-:W0:Y:S02]  /*1740*/  F2I.FTZ.TRUNC.NTZ R4, R4 ;  /* 0x0000000400047305 */ /* 0x000e24000021f100 */
[----:B0-----:R-:W-:Y:S01]  /*1750*/  PRMT R0, R4, 0x7610, R0 ;  /* 0x0000761004007816 */ /* 0x001fe20000000000 */
[----:B------:R-:W-:Y:S06]  /*1760*/  BRA `(.L_x_21672) ;  /* 0x0000000800b47947 */ /* 0x000fec0003800000 */
.L_x_21677:
[----:B------:R-:W2:Y:S02]  /*1770*/  LDG.E.64 R2, desc[UR36][R2.64] ;  /* 0x0000002402027981 */ /* 0x000ea4000c1e1b00 */
[----:B--2---:R0:W1:Y:S01]  /*1780*/  F2I.F64.TRUNC R0, R2 ;  /* 0x0000000200007311 */ /* 0x004062000030d100 */
[----:B------:R-:W-:Y:S05]  /*1790*/  BRA `(.L_x_21672) ;  /* 0x0000000800a87947 */ /* 0x000fea0003800000 */
.L_x_21667:
        /* <DEDUP_REMOVED lines=12> */
.L_x_21681:
[----:B------:R-:W2:Y:S02]  /*1860*/  LDG.E.64 R2, desc[UR36][R2.64] ;  /* 0x0000002402027981 */ /* 0x000ea4000c1e1b00 */
[----:B--2---:R3:W4:Y:S01]  /*1870*/  F2I.F64.TRUNC R0, R2 ;  /* 0x0000000200007311 */ /* 0x004722000030d100 */
[----:B------:R-:W-:Y:S05]  /*1880*/  BRA `(.L_x_21672) ;  /* 0x00000008006c7947 */ /* 0x000fea0003800000 */
.L_x_21680:
        /* <DEDUP_REMOVED lines=28> */
.L_x_21683:
        /* <DEDUP_REMOVED lines=15> */
.L_x_21682:
[----:B------:R-:W2:Y:S02]  /*1b40*/  LDG.E.U16 R4, desc[UR36][R2.64] ;  /* 0x0000002402047981 */ /* 0x000ea4000c1e1500 */
[----:B--2---:R-:W-:-:S06]  /*1b50*/  IMAD.U32 R4, R4, 0x10000, RZ ;  /* 0x0001000004047824 */ /* 0x004fcc00078e00ff */
[----:B------:R-:W0:Y:S02]  /*1b60*/  F2I.FTZ.TRUNC.NTZ R4, R4 ;  /* 0x0000000400047305 */ /* 0x000e24000021f100 */
[----:B0-----:R-:W-:Y:S01]  /*1b70*/  PRMT R0, R4, 0x7610, R0 ;  /* 0x0000761004007816 */ /* 0x001fe20000000000 */
[----:B------:R-:W-:Y:S06]  /*1b80*/  BRA `(.L_x_21672) ;  /* 0x0000000400ac7947 */ /* 0x000fec0003800000 */
.L_x_21679:
        /* <DEDUP_REMOVED lines=10> */
.L_x_21686:
        /* <DEDUP_REMOVED lines=21> */
.L_x_21690:
[----:B------:R-:W-:Y:S05]  /*1d80*/  BSYNC B1 ;  /* 0x0000000000017941 */ /* 0x000fea0003800000 */
.L_x_21689:
[----:B------:R-:W-:Y:S01]  /*1d90*/  IMAD.SHL.U32 R2, R2, 0x100000, RZ ;  /* 0x0010000002027824 */ /* 0x000fe200078e00ff */
[----:B------:R-:W-:-:S04]  /*1da0*/  LEA R3, R0, 0x3b800000, 0x17 ;  /* 0x3b80000000037811 */ /* 0x000fc800078eb8ff */
[----:B------:R-:W-:-:S07]  /*1db0*/  LOP3.LUT R4, R3, R2, R4, 0xfe, !PT ;  /* 0x0000000203047212 */ /* 0x000fce00078efe04 */
.L_x_21688:
[----:B------:R-:W-:Y:S05]  /*1dc0*/  BSYNC B0 ;  /* 0x0000000000007941 */ /* 0x000fea0003800000 */
.L_x_21687:
[----:B------:R-:W0:Y:S02]  /*1dd0*/  F2I.FTZ.TRUNC.NTZ R4, R4 ;  /* 0x0000000400047305 */ /* 0x000e24000021f100 */
[----:B0-----:R-:W-:Y:S01]  /*1de0*/  PRMT R0, R4, 0x7610, R0 ;  /* 0x0000761004007816 */ /* 0x001fe20000000000 */
[----:B------:R-:W-:Y:S06]  /*1df0*/  BRA `(.L_x_21672) ;  /* 0x0000000400107947 */ /* 0x000fec0003800000 */
.L_x_21685:
        /* <DEDUP_REMOVED lines=21> */
.L_x_21694:
[----:B------:R-:W-:Y:S05]  /*1f50*/  BSYNC B1 ;  /* 0x0000000000017941 */ /* 0x000fea0003800000 */
.L_x_21693:
[----:B------:R-:W-:Y:S01]  /*1f60*/  IMAD.SHL.U32 R2, R2, 0x200000, RZ ;  /* 0x0020000002027824 */ /* 0x000fe200078e00ff */
[----:B------:R-:W-:-:S04]  /*1f70*/  LEA R3, R0, 0x37800000, 0x17 ;  /* 0x3780000000037811 */ /* 0x000fc800078eb8ff */
[----:B------:R-:W-:-:S07]  /*1f80*/  LOP3.LUT R4, R3, R2, R4, 0xfe, !PT ;  /* 0x0000000203047212 */ /* 0x000fce00078efe04 */
.L_x_21692:
[----:B------:R-:W-:Y:S05]  /*1f90*/  BSYNC B0 ;  /* 0x0000000000007941 */ /* 0x000fea0003800000 */
.L_x_21691:
[----:B------:R-:W0:Y:S02]  /*1fa0*/  F2I.FTZ.TRUNC.NTZ R4, R4 ;  /* 0x0000000400047305 */ /* 0x000e24000021f100 */
[----:B0-----:R-:W-:Y:S01]  /*1fb0*/  PRMT R0, R4, 0x7610, R0 ;  /* 0x0000761004007816 */ /* 0x001fe20000000000 */
[----:B------:R-:W-:Y:S06]  /*1fc0*/  BRA `(.L_x_21672) ;  /* 0x00000000009c7947 */ /* 0x000fec0003800000 */
.L_x_21684:
        /* <DEDUP_REMOVED lines=14> */
.L_x_21698:
[----:B------:R-:W-:Y:S05]  /*20b0*/  BSYNC B0 ;  /* 0x0000000000007941 */ /* 0x000fea0003800000 */
.L_x_21697:
[----:B------:R-:W0:Y:S02]  /*20c0*/  F2I.FTZ.TRUNC.NTZ R4, R4 ;  /* 0x0000000400047305 */ /* 0x000e24000021f100 */
[----:B0-----:R-:W-:Y:S01]  /*20d0*/  PRMT R0, R4, 0x7610, R0 ;  /* 0x0000761004007816 */ /* 0x001fe20000000000 */
[----:B------:R-:W-:Y:S06]  /*20e0*/  BRA `(.L_x_21672) ;  /* 0x0000000000547947 */ /* 0x000fec0003800000 */
.L_x_21671:
        /* <DEDUP_REMOVED lines=16> */
.L_x_21699:
[----:B------:R-:W-:Y:S01]  /*21f0*/  PRMT R0, RZ, 0x7610, R0 ;  /* 0x00007610ff007816 */ /* 0x000fe20000000000 */
[----:B------:R-:W-:Y:S06]  /*2200*/  BRA `(.L_x_21672) ;  /* 0x00000000000c7947 */ /* 0x000fec0003800000 */
.L_x_21696:
[----:B------:R2:W5:Y:S01]  /*2210*/  LDG.E.U8 R0, desc[UR36][R2.64] ;  /* 0x0000002402007981 */ /* 0x000562000c1e1100 */
[----:B------:R-:W-:Y:S05]  /*2220*/  BRA `(.L_x_21672) ;  /* 0x0000000000047947 */ /* 0x000fea0003800000 */
.L_x_21695:
[----:B------:R1:W5:Y:S02]  /*2230*/  LDG.E.U8 R0, desc[UR36][R2.64] ;  /* 0x0000002402007981 */ /* 0x000364000c1e1100 */
.L_x_21672:
        /* <DEDUP_REMOVED lines=16> */
.L_x_21703:
[----:B------:R3:W-:Y:S01]  /*2340*/  STG.E.U8 desc[UR36][R16.64], R5 ;  /* 0x0000000510007986 */ /* 0x0007e2000c101124 */
[----:B------:R-:W-:Y:S05]  /*2350*/  BRA `(.L_x_21705) ;  /* 0x0000000c00987947 */ /* 0x000fea0003800000 */
.L_x_21702:
        /* <DEDUP_REMOVED lines=12> */
.L_x_21707:
[----:B------:R-:W-:-:S04]  /*2420*/  LOP3.LUT R5, R5, 0xffff, RZ, 0xc0, !PT ;  /* 0x0000ffff05057812 */ /* 0x000fc800078ec0ff */
[----:B------:R-:W-:-:S05]  /*2430*/  PRMT R3, R5, 0x8880, RZ ;  /* 0x0000888005037816 */ /* 0x000fca00000000ff */
[----:B------:R1:W-:Y:S01]  /*2440*/  STG.E desc[UR36][R16.64], R3 ;  /* 0x0000000310007986 */ /* 0x0003e2000c101924 */
[----:B------:R-:W-:Y:S05]  /*2450*/  BRA `(.L_x_21705) ;  /* 0x0000000c00587947 */ /* 0x000fea0003800000 */
.L_x_21706:
[----:B------:R-:W-:-:S04]  /*2460*/  PRMT R3, R5, 0x8880, RZ ;  /* 0x0000888005037816 */ /* 0x000fc800000000ff */
[----:B------:R-:W-:-:S05]  /*2470*/  PRMT R3, R3, 0x7710, RZ ;  /* 0x0000771003037816 */ /* 0x000fca00000000ff */
[----:B------:R2:W-:Y:S01]  /*2480*/  STG.E.U16 desc[UR36][R16.64], R3 ;  /* 0x0000000310007986 */ /* 0x0005e2000c101524 */
[----:B------:R-:W-:Y:S05]  /*2490*/  BRA `(.L_x_21705) ;  /* 0x0000000c00487947 */ /* 0x000fea0003800000 */
.L_x_21701:
        /* <DEDUP_REMOVED lines=9> */
.L_x_21709:
[----:B------:R-:W0:Y:S02]  /*2530*/  I2F.S8 R0, R5 ;  /* 0x0000000500007306 */ /* 0x000e240000001400 */
[----:B0-----:R-:W-:-:S05]  /*2540*/  F2FP.F16.F32.PACK_AB R0, RZ, R0 ;  /* 0x00000000ff00723e */ /* 0x001fca00000000ff */
[----:B------:R0:W-:Y:S01]  /*2550*/  STG.E.U16 desc[UR36][R16.64], R0 ;  /* 0x0000000010007986 */ /* 0x0001e2000c101524 */
[----:B------:R-:W-:Y:S05]  /*2560*/  BRA `(.L_x_21705) ;  /* 0x0000000c00147947 */ /* 0x000fea0003800000 */
.L_x_21708:
        /* <DEDUP_REMOVED lines=10> */
.L_x_21711:
[----:B------:R-:W0:Y:S02]  /*2610*/  I2F.S8 R5, R5 ;  /* 0x0000000500057306 */ /* 0x000e240000001400 */
[----:B0-----:R-:W-:-:S04]  /*2620*/  F2FP.F16.F32.PACK_AB R3, RZ, R5 ;  /* 0x00000005ff03723e */ /* 0x001fc800000000ff */
[----:B------:R-:W-:-:S05]  /*2630*/  PRMT R3, R3, 0x5410, RZ ;  /* 0x0000541003037816 */ /* 0x000fca00000000ff */
[----:B------:R0:W-:Y:S01]  /*2640*/  STG.E desc[UR36][R16.64], R3 ;  /* 0x0000000310007986 */ /* 0x0001e2000c101924 */
[----:B------:R-:W-:Y:S05]  /*2650*/  BRA `(.L_x_21705) ;  /* 0x0000000800d87947 */ /* 0x000fea0003800000 */
.L_x_21710:
[----:B------:R-:W-:-:S04]  /*2660*/  PRMT R2, R5, 0x8880, RZ ;  /* 0x0000888005027816 */ /* 0x000fc800000000ff */
[----:B------:R-:W-:-:S06]  /*2670*/  PRMT R2, R2, 0x7710, RZ ;  /* 0x0000771002027816 */ /* 0x000fcc00000000ff */
[----:B------:R-:W0:Y:S02]  /*2680*/  I2F.F64.S16 R2, R2 ;  /* 0x0000000200027312 */ /* 0x000e240000101c00 */
[----:B0-----:R0:W-:Y:S01]  /*2690*/  STG.E.64 desc[UR36][R16.64], R2 ;  /* 0x0000000210007986 */ /* 0x0011e2000c101b24 */
[----:B------:R-:W-:Y:S05]  /*26a0*/  BRA `(.L_x_21705) ;  /* 0x0000000800c47947 */ /* 0x000fea0003800000 */
.L_x_21700:
        /* <DEDUP_REMOVED lines=12> */
.L_x_21714:
[----:B------:R-:W-:Y:S02]  /*2770*/  PRMT R4, R5, 0x8880, RZ ;  /* 0x0000888005047816 */ /* 0x000fe400000000ff */
[----:B------:R-:W-:Y:S02]  /*2780*/  CS2R R6, SRZ ;  /* 0x0000000000067805 */ /* 0x000fe4000001ff00 */
[----:B------:R-:W-:-:S06]  /*2790*/  PRMT R4, R4, 0x7710, RZ ;  /* 0x0000771004047816 */ /* 0x000fcc00000000ff */
[----:B------:R-:W0:Y:S02]  /*27a0*/  I2F.F64.S16 R4, R4 ;  /* 0x0000000400047312 */ /* 0x000e240000101c00 */
[----:B0-----:R0:W-:Y:S01]  /*27b0*/  STG.E.128 desc[UR36][R16.64], R4 ;  /* 0x0000000410007986 */ /* 0x0011e2000c101d24 */
[----:B------:R-:W-:Y:S05]  /*27c0*/  BRA `(.L_x_21705) ;  /* 0x00000008007c7947 */ /* 0x000fea0003800000 */
.L_x_21713:
        /* <DEDUP_REMOVED lines=21> */
.L_x_21718:
[----:B------:R-:W-:Y:S05]  /*2920*/  BSYNC B0 ;  /* 0x0000000000007941 */ /* 0x000fea0003800000 */
.L_x_21717:
[----:B------:R-:W-:-:S05]  /*2930*/  LOP3.LUT R3, R0, R3, RZ, 0xfc, !PT ;  /* 0x0000000300037212 */ /* 0x000fca00078efcff */
[----:B------:R0:W-:Y:S01]  /*2940*/  STG.E.U8 desc[UR36][R16.64], R3 ;  /* 0x0000000310007986 */ /* 0x0001e2000c101124 */
[----:B------:R-:W-:Y:S05]  /*2950*/  BRA `(.L_x_21705) ;  /* 0x0000000800187947 */ /* 0x000fea0003800000 */
.L_x_21716:
        /* <DEDUP_REMOVED lines=13> */
.L_x_21720:
[----:B------:R-:W-:Y:S01]  /*2a30*/  IMAD.MOV.U32 R0, RZ, RZ, 0x7f ;  /* 0x0000007fff007424 */ /* 0x000fe200078e00ff */
[----:B------:R-:W-:-:S04]  /*2a40*/  ISETP.GT.U32.AND P0, PT, R2, 0x7f800000, PT ;  /* 0x7f8000000200780c */ /* 0x000fc80003f04070 */
[----:B------:R-:W-:-:S09]  /*2a50*/  SEL R0, R0, 0x7c, P0 ;  /* 0x0000007c00007807 */ /* 0x000fd20000000000 */
.L_x_21721:
[----:B------:R-:W-:Y:S05]  /*2a60*/  BSYNC B0 ;  /* 0x0000000000007941 */ /* 0x000fea0003800000 */
.L_x_21719:
[----:B------:R-:W-:-:S04]  /*2a70*/  LOP3.LUT R2, R5, 0x80000000, RZ, 0xc0, !PT ;  /* 0x8000000005027812 */ /* 0x000fc800078ec0ff */
[----:B------:R-:W-:-:S04]  /*2a80*/  SHF.R.U32.HI R3, RZ, 0x18, R2 ;  /* 0x00000018ff037819 */ /* 0x000fc80000011602 */
[----:B------:R-:W-:-:S05]  /*2a90*/  LOP3.LUT R3, R0, R3, RZ, 0xfc, !PT ;  /* 0x0000000300037212 */ /* 0x000fca00078efcff */
[----:B------:R0:W-:Y:S01]  /*2aa0*/  STG.E.U8 desc[UR36][R16.64], R3 ;  /* 0x0000000310007986 */ /* 0x0001e2000c101124 */
[----:B------:R-:W-:Y:S05]  /*2ab0*/  BRA `(.L_x_21705) ;  /* 0x0000000400c07947 */ /* 0x000fea0003800000 */
.L_x_21715:
[----:B------:R-:W0:Y:S02]  /*2ac0*/  I2F.S8 R0, R5 ;  /* 0x0000000500007306 */ /* 0x000e240000001400 */
[----:B0-----:R-:W-:-:S05]  /*2ad0*/  F2FP.BF16.F32.PACK_AB R0, RZ, R0 ;  /* 0x00000000ff00723e */ /* 0x001fca00000010ff */
[----:B------:R0:W-:Y:S01]  /*2ae0*/  STG.E.U16 desc[UR36][R16.64], R0 ;  /* 0x0000000010007986 */ /* 0x0001e2000c101524 */
[----:B------:R-:W-:Y:S05]  /*2af0*/  BRA `(.L_x_21705) ;  /* 0x0000000400b07947 */ /* 0x000fea0003800000 */
.L_x_21712:
        /* <DEDUP_REMOVED lines=12> */
.L_x_21724:
        /* <DEDUP_REMOVED lines=17> */
.L_x_21727:
[----:B------:R-:W-:-:S04]  /*2cd0*/  LOP3.LUT R2, R5, 0x80000000, RZ, 0xc0, !PT ;  /* 0x8000000005027812 */ /* 0x000fc800078ec0ff */
[----:B------:R-:W-:-:S04]  /*2ce0*/  SHF.R.U32.HI R3, RZ, 0x18, R2 ;  /* 0x00000018ff037819 */ /* 0x000fc80000011602 */
[----:B------:R-:W-:-:S04]  /*2cf0*/  LOP3.LUT R0, R0, R3, RZ, 0xfc, !PT ;  /* 0x0000000300007212 */ /* 0x000fc800078efcff */
[----:B------:R-:W-:-:S07]  /*2d00*/  PRMT R8, R0, 0x7610, R8 ;  /* 0x0000761000087816 */ /* 0x000fce0000000008 */
.L_x_21726:
[----:B------:R-:W-:Y:S05]  /*2d10*/  BSYNC B0 ;  /* 0x0000000000007941 */ /* 0x000fea0003800000 */
.L_x_21725:
[----:B------:R0:W-:Y:S01]  /*2d20*/  STG.E.U8 desc[UR36][R16.64], R8 ;  /* 0x0000000810007986 */ /* 0x0001e2000c101124 */
[----:B------:R-:W-:Y:S05]  /*2d30*/  BRA `(.L_x_21705) ;  /* 0x0000000400207947 */ /* 0x000fea0003800000 */
.L_x_21723:
        /* <DEDUP_REMOVED lines=17> */
.L_x_21730:
[----:B------:R-:W-:-:S04]  /*2e50*/  LOP3.LUT R2, R5, 0x80000000, RZ, 0xc0, !PT ;  /* 0x8000000005027812 */ /* 0x000fc800078ec0ff */
[----:B------:R-:W-:-:S04]  /*2e60*/  SHF.R.U32.HI R3, RZ, 0x18, R2 ;  /* 0x00000018ff037819 */ /* 0x000fc80000011602 */
[----:B------:R-:W-:-:S04]  /*2e70*/  LOP3.LUT R0, R0, R3, RZ, 0xfc, !PT ;  /* 0x0000000300007212 */ /* 0x000fc800078efcff */
[----:B------:R-:W-:-:S07]  /*2e80*/  PRMT R8, R0, 0x7610, R8 ;  /* 0x0000761000087816 */ /* 0x000fce0000000008 */
.L_x_21729:
[----:B------:R-:W-:Y:S05]  /*2e90*/  BSYNC B0 ;  /* 0x0000000000007941 */ /* 0x000fea0003800000 */
.L_x_21728:
[----:B------:R0:W-:Y:S01]  /*2ea0*/  STG.E.U8 desc[UR36][R16.64], R8 ;  /* 0x0000000810007986 */ /* 0x0001e2000c101124 */
[----:B------:R-:W-:Y:S05]  /*2eb0*/  BRA `(.L_x_21705) ;  /* 0x0000000000c07947 */ /* 0x000fea0003800000 */
.L_x_21722:
        /* <DEDUP_REMOVED lines=22> */
.L_x_21704:
        /* <DEDUP_REMOVED lines=16> */
.L_x_21733:
[----:B------:R-:W-:Y:S05]  /*3120*/  BRA `(.L_x_21705) ;  /* 0x0000000000247947 */ /* 0x000fea0003800000 */
.L_x_21732:
[----:B------:R-:W-:-:S04]  /*3130*/  LOP3.LUT R5, R5, 0xffff, RZ, 0xc0, !PT ;  /* 0x0000ffff05057812 */ /* 0x000fc800078ec0ff */
[----:B------:R-:W-:-:S05]  /*3140*/  PRMT R5, R5, 0x8880, RZ ;  /* 0x0000888005057816 */ /* 0x000fca00000000ff */
[----:B------:R-:W-:-:S05]  /*3150*/  IMAD.MOV.U32 R2, RZ, RZ, R5 ;  /* 0x000000ffff027224 */ /* 0x000fca00078e0005 */
[----:B------:R-:W-:-:S05]  /*3160*/  SHF.R.S32.HI R3, RZ, 0x1f, R2 ;  /* 0x0000001fff037819 */ /* 0x000fca0000011402 */
[----:B------:R0:W-:Y:S01]  /*3170*/  STG.E.64 desc[UR36][R16.64], R2 ;  /* 0x0000000210007986 */ /* 0x0001e2000c101b24 */
[----:B------:R-:W-:Y:S05]  /*3180*/  BRA `(.L_x_21705) ;  /* 0x00000000000c7947 */ /* 0x000fea0003800000 */
.L_x_21731:
[----:B------:R-:W-:-:S04]  /*3190*/  LOP3.LUT R5, R5, 0xffff, RZ, 0xc0, !PT ;  /* 0x0000ffff05057812 */ /* 0x000fc800078ec0ff */
[----:B------:R-:W-:-:S05]  /*31a0*/  PRMT R3, R5, 0x8880, RZ ;  /* 0x0000888005037816 */ /* 0x000fca00000000ff */
[----:B------:R0:W-:Y:S02]  /*31b0*/  STG.E desc[UR36][R16.64], R3 ;  /* 0x0000000310007986 */ /* 0x0001e4000c101924 */
.L_x_21705:
[----:B------:R-:W-:-:S04]  /*31c0*/  IMAD R18, R23, 0x200, R18 ;  /* 0x0000020017127824 */ /* 0x000fc800078e0212 */
[----:B------:R-:W-:-:S07]  /*31d0*/  VIADD R19, R18, 0x80 ;  /* 0x0000008012137836 */ /* 0x000fce0000000000 */
.L_x_21665:
[----:B------:R-:W-:Y:S05]  /*31e0*/  BSYNC B6 ;  /* 0x0000000000067941 */ /* 0x000fea0003800000 */
.L_x_21664:
        /* <DEDUP_REMOVED lines=307> */
.L_x_21736:
        /* <DEDUP_REMOVED lines=20> */
.L_x_21740:
[----:B------:R0:W5:Y:S01]  /*4660*/  LDG.E.U8 R0, desc[UR36][R2.64] ;  /* 0x0000002402007981 */ /* 0x000162000c1e1100 */
[----:B------:R-:W-:Y:S05]  /*4670*/  BRA `(.L_x_21742) ;  /* 0x0000000c00547947 */ /* 0x000fea0003800000 */
.L_x_21739:
        /* <DEDUP_REMOVED lines=8> */
.L_x_21744:
[----:B------:R0:W5:Y:S01]  /*4700*/  LDG.E.U8 R0, desc[UR36][R2.64] ;  /* 0x0000002402007981 */ /* 0x000162000c1e1100 */
[----:B------:R-:W-:Y:S05]  /*4710*/  BRA `(.L_x_21742) ;  /* 0x0000000c002c7947 */ /* 0x000fea0003800000 */
.L_x_21743:
[----:B------:R0:W5:Y:S01]  /*4720*/  LDG.E.U16 R0, desc[UR36][R2.64] ;  /* 0x0000002402007981 */ /* 0x000162000c1e1500 */
[----:B------:R-:W-:Y:S05]  /*4730*/  BRA `(.L_x_21742) ;  /* 0x0000000c00247947 */ /* 0x000fea0003800000 */
.L_x_21738:
        /* <DEDUP_REMOVED lines=9> */
.L_x_21746:
[----:B------:R-:W2:Y:S02]  /*47d0*/  LDG.E.U16 R4, desc[UR36][R2.64] ;  /* 0x0000002402047981 */ /* 0x000ea4000c1e1500 */
[----:B--2---:R-:W-:-:S06]  /*47e0*/  HADD2.F32 R4, -RZ, R4.H0_H0 ;  /* 0x20000004ff047230 */ /* 0x004fcc0000004100 */
[----:B------:R-:W0:Y:S02]  /*47f0*/  F2I.FTZ.TRUNC.NTZ R4, R4 ;  /* 0x0000000400047305 */ /* 0x000e24000021f100 */
[----:B0-----:R-:W-:Y:S01]  /*4800*/  PRMT R0, R4, 0x7610, R0 ;  /* 0x0000761004007816 */ /* 0x001fe20000000000 */
[----:B------:R-:W-:Y:S06]  /*4810*/  BRA `(.L_x_21742) ;  /* 0x0000000800ec7947 */ /* 0x000fec0003800000 */
.L_x_21745:
        /* <DEDUP_REMOVED lines=9> */
.L_x_21748:
[----:B------:R-:W2:Y:S02]  /*48b0*/  LDG.E.U16 R2, desc[UR36][R2.64] ;  /* 0x0000002402027981 */ /* 0x000ea4000c1e1500 */
[----:B--2---:R-:W-:-:S06]  /*48c0*/  HADD2.F32 R4, -RZ, R2.H0_H0 ;  /* 0x20000002ff047230 */ /* 0x004fcc0000004100 */
[----:B------:R-:W0:Y:S02]  /*48d0*/  F2I.FTZ.TRUNC.NTZ R4, R4 ;  /* 0x0000000400047305 */ /* 0x000e24000021f100 */
[----:B0-----:R-:W-:Y:S01]  /*48e0*/  PRMT R0, R4, 0x7610, R0 ;  /* 0x0000761004007816 */ /* 0x001fe20000000000 */
[----:B------:R-:W-:Y:S06]  /*48f0*/  BRA `(.L_x_21742) ;  /* 0x0000000800b47947 */ /* 0x000fec0003800000 */
.L_x_21747:
[----:B------:R-:W2:Y:S02]  /*4900*/  LDG.E.64 R2, desc[UR36][R2.64] ;  /* 0x0000002402027981 */ /* 0x000ea4000c1e1b00 */
[----:B--2---:R0:W1:Y:S01]  /*4910*/  F2I.F64.TRUNC R0, R2 ;  /* 0x0000000200007311 */ /* 0x004062000030d100 */
[----:B------:R-:W-:Y:S05]  /*4920*/  BRA `(.L_x_21742) ;  /* 0x0000000800a87947 */ /* 0x000fea0003800000 */
.L_x_21737:
        /* <DEDUP_REMOVED lines=12> */
.L_x_21751:
[----:B------:R-:W2:Y:S02]  /*49f0*/  LDG.E.64 R2, desc[UR36][R2.64] ;  /* 0x0000002402027981 */ /* 0x000ea4000c1e1b00 */
[----:B--2---:R3:W4:Y:S01]  /*4a00*/  F2I.F64.TRUNC R0, R2 ;  /* 0x0000000200007311 */ /* 0x004722000030d100 */
[----:B------:R-:W-:Y:S05]  /*4a10*/  BRA `(.L_x_21742) ;  /* 0x00000008006c7947 */ /* 0x000fea0003800000 */
.L_x_21750:
        /* <DEDUP_REMOVED lines=28> */
.L_x_21753:
        /* <DEDUP_REMOVED lines=15> */
.L_x_21752:
[----:B------:R-:W2:Y:S02]  /*4cd0*/  LDG.E.U16 R4, desc[UR36][R2.64] ;  /* 0x0000002402047981 */ /* 0x000ea4000c1e1500 */
[----:B--2---:R-:W-:-:S06]  /*4ce0*/  IMAD.U32 R4, R4, 0x10000, RZ ;  /* 0x0001000004047824 */ /* 0x004fcc00078e00ff */
[----:B------:R-:W0:Y:S02]  /*4cf0*/  F2I.FTZ.TRUNC.NTZ R4, R4 ;  /* 0x0000000400047305 */ /* 0x000e24000021f100 */
[----:B0-----:R-:W-:Y:S01]  /*4d00*/  PRMT R0, R4, 0x7610, R0 ;  /* 0x0000761004007816 */ /* 0x001fe20000000000 */
[----:B------:R-:W-:Y:S06]  /*4d10*/  BRA `(.L_x_21742) ;  /* 0x0000000400ac7947 */ /* 0x000fec0003800000 */
.L_x_21749:
        /* <DEDUP_REMOVED lines=10> */
.L_x_21756:
        /* <DEDUP_REMOVED lines=21> */
.L_x_21760:
[----:B------:R-:W-:Y:S05]  /*4f10*/  BSYNC B1 ;  /* 0x0000000000017941 */ /* 0x000fea0003800000 */
.L_x_21759:
[----:B------:R-:W-:Y:S01]  /*4f20*/  IMAD.SHL.U32 R2, R2, 0x100000, RZ ;  /* 0x0010000002027824 */ /* 0x000fe200078e00ff */
[----:B------:R-:W-:-:S04]  /*4f30*/  LEA R3, R0, 0x3b800000, 0x17 ;  /* 0x3b80000000037811 */ /* 0x000fc800078eb8ff */
[----:B------:R-:W-:-:S07]  /*4f40*/  LOP3.LUT R4, R3, R2, R4, 0xfe, !PT ;  /* 0x0000000203047212 */ /* 0x000fce00078efe04 */
.L_x_21758:
[----:B------:R-:W-:Y:S05]  /*4f50*/  BSYNC B0 ;  /* 0x0000000000007941 */ /* 0x000fea0003800000 */
.L_x_21757:
[----:B------:R-:W0:Y:S02]  /*4f60*/  F2I.FTZ.TRUNC.NTZ R4, R4 ;  /* 0x0000000400047305 */ /* 0x000e24000021f100 */
[----:B0-----:R-:W-:Y:S01]  /*4f70*/  PRMT R0, R4, 0x7610, R0 ;  /* 0x0000761004007816 */ /* 0x001fe20000000000 */
[----:B------:R-:W-:Y:S06]  /*4f80*/  BRA `(.L_x_21742) ;  /* 0x0000000400107947 */ /* 0x000fec0003800000 */
.L_x_21755:
        /* <DEDUP_REMOVED lines=21> */
.L_x_21764:
[----:B------:R-:W-:Y:S05]  /*50e0*/  BSYNC B1 ;  /* 0x0000000000017941 */ /* 0x000fea0003800000 */
.L_x_21763:
[----:B------:R-:W-:Y:S01]  /*50f0*/  IMAD.SHL.U32 R2, R2, 0x200000, RZ ;  /* 0x0020000002027824 */ /* 0x000fe200078e00ff */
[----:B------:R-:W-:-:S04]  /*5100*/  LEA R3, R0, 0x37800000, 0x17 ;  /* 0x3780000000037811 */ /* 0x000fc800078eb8ff */
[----:B------:R-:W-:-:S07]  /*5110*/  LOP3.LUT R4, R3, R2, R4, 0xfe, !PT ;  /* 0x0000000203047212 */ /* 0x000fce00078efe04 */
.L_x_21762:
[----:B------:R-:W-:Y:S05]  /*5120*/  BSYNC B0 ;  /* 0x0000000000007941 */ /* 0x000fea0003800000 */
.L_x_21761:
[----:B------:R-:W0:Y:S02]  /*5130*/  F2I.FTZ.TRUNC.NTZ R4, R4 ;  /* 0x0000000400047305 */ /* 0x000e24000021f100 */
[----:B0-----:R-:W-:Y:S01]  /*5140*/  PRMT R0, R4, 0x7610, R0 ;  /* 0x0000761004007816 */ /* 0x001fe20000000000 */
[----:B------:R-:W-:Y:S06]  /*5150*/  BRA `(.L_x_21742) ;  /* 0x00000000009c7947 */ /* 0x000fec0003800000 */
.L_x_21754:
        /* <DEDUP_REMOVED lines=14> */
.L_x_21768:
[----:B------:R-:W-:Y:S05]  /*5240*/  BSYNC B0 ;  /* 0x0000000000007941 */ /* 0x000fea0003800000 */
.L_x_21767:
[----:B------:R-:W0:Y:S02]  /*5250*/  F2I.FTZ.TRUNC.NTZ R4, R4 ;  /* 0x0000000400047305 */ /* 0x000e24000021f100 */
[----:B0-----:R-:W-:Y:S01]  /*5260*/  PRMT R0, R4, 0x7610, R0 ;  /* 0x0000761004007816 */ /* 0x001fe20000000000 */
[----:B------:R-:W-:Y:S06]  /*5270*/  BRA `(.L_x_21742) ;  /* 0x0000000000547947 */ /* 0x000fec0003800000 */
.L_x_21741:
        /* <DEDUP_REMOVED lines=16> */
.L_x_21769:
[----:B------:R-:W-:Y:S01]  /*5380*/  PRMT R0, RZ, 0x7610, R0 ;  /* 0x00007610ff007816 */ /* 0x000fe20000000000 */
[----:B------:R-:W-:Y:S06]  /*5390*/  BRA `(.L_x_21742) ;  /* 0x00000000000c7947 */ /* 0x000fec0003800000 */
.L_x_21766:
[----:B------:R2:W5:Y:S01]  /*53a0*/  LDG.E.U8 R0, desc[UR36][R2.64] ;  /* 0x0000002402007981 */ /* 0x000562000c1e1100 */
[----:B------:R-:W-:Y:S05]  /*53b0*/  BRA `(.L_x_21742) ;  /* 0x0000000000047947 */ /* 0x000fea0003800000 */
.L_x_21765:
[----:B------:R1:W5:Y:S02]  /*53c0*/  LDG.E.U8 R0, desc[UR36][R2.64] ;  /* 0x0000002402007981 */ /* 0x000364000c1e1100 */
.L_x_21742:
        /* <DEDUP_REMOVED lines=16> */
.L_x_21773:
[----:B------:R0:W-:Y:S01]  /*54d0*/  STG.E.U8 desc[UR36][R16.64], R5 ;  /* 0x0000000510007986 */ /* 0x0001e2000c101124 */
[----:B------:R-:W-:Y:S05]  /*54e0*/  BRA `(.L_x_21775) ;  /* 0x0000000c00987947 */ /* 0x000fea0003800000 */
.L_x_21772:
        /* <DEDUP_REMOVED lines=12> */
.L_x_21777:
[----:B------:R-:W-:-:S04]  /*55b0*/  LOP3.LUT R5, R5, 0xffff, RZ, 0xc0, !PT ;  /* 0x0000ffff05057812 */ /* 0x000fc800078ec0ff */
[----:B------:R-:W-:-:S05]  /*55c0*/  PRMT R3, R5, 0x8880, RZ ;  /* 0x0000888005037816 */ /* 0x000fca00000000ff */
[----:B------:R0:W-:Y:S01]  /*55d0*/  STG.E desc[UR36][R16.64], R3 ;  /* 0x0000000310007986 */ /* 0x0001e2000c101924 */
[----:B------:R-:W-:Y:S05]  /*55e0*/  BRA `(.L_x_21775) ;  /* 0x0000000c00587947 */ /* 0x000fea0003800000 */
.L_x_21776:
[----:B------:R-:W-:-:S04]  /*55f0*/  PRMT R3, R5, 0x8880, RZ ;  /* 0x0000888005037816 */ /* 0x000fc800000000ff */
[----:B------:R-:W-:-:S05]  /*5600*/  PRMT R3, R3, 0x7710, RZ ;  /* 0x0000771003037816 */ /* 0x000fca00000000ff */
[----:B------:R0:W-:Y:S01]  /*5610*/  STG.E.U16 desc[UR36][R16.64], R3 ;  /* 0x0000000310007986 */ /* 0x0001e2000c101524 */
[----:B------:R-:W-:Y:S05]  /*5620*/  BRA `(.L_x_21775) ;  /* 0x0000000c00487947 */ /* 0x000fea0003800000 */
.L_x_21771:
        /* <DEDUP_REMOVED lines=9> */
.L_x_21779:
[----:B------:R-:W0:Y:S02]  /*56c0*/  I2F.S8 R0, R5 ;  /* 0x0000000500007306 */ /* 0x000e240000001400 */
[----:B0-----:R-:W-:-:S05]  /*56d0*/  F2FP.F16.F32.PACK_AB R0, RZ, R0 ;  /* 0x00000000ff00723e */ /* 0x001fca00000000ff */
[----:B------:R0:W-:Y:S01]  /*56e0*/  STG.E.U16 desc[UR36][R16.64], R0 ;  /* 0x0000000010007986 */ /* 0x0001e2000c101524 */
[----:B------:R-:W-:Y:S05]  /*56f0*/  BRA `(.L_x_21775) ;  /* 0x0000000c00147947 */ /* 0x000fea0003800000 */
.L_x_21778:
        /* <DEDUP_REMOVED lines=10> */
.L_x_21781:
[----:B------:R-:W0:Y:S02]  /*57a0*/  I2F.S8 R5, R5 ;  /* 0x0000000500057306 */ /* 0x000e240000001400 */
[----:B0-----:R-:W-:-:S04]  /*57b0*/  F2FP.F16.F32.PACK_AB R3, RZ, R5 ;  /* 0x00000005ff03723e */ /* 0x001fc800000000ff */
[----:B------:R-:W-:-:S05]  /*57c0*/  PRMT R3, R3, 0x5410, RZ ;  /* 0x0000541003037816 */ /* 0x000fca00000000ff */
[----:B------:R0:W-:Y:S01]  /*57d0*/  STG.E desc[UR36][R16.64], R3 ;  /* 0x0000000310007986 */ /* 0x0001e2000c101924 */
[----:B------:R-:W-:Y:S05]  /*57e0*/  BRA `(.L_x_21775) ;  /* 0x0000000800d87947 */ /* 0x000fea0003800000 */
.L_x_21780:
[----:B------:R-:W-:-:S04]  /*57f0*/  PRMT R2, R5, 0x8880, RZ ;  /* 0x0000888005027816 */ /* 0x000fc800000000ff */
[----:B------:R-:W-:-:S06]  /*5800*/  PRMT R2, R2, 0x7710, RZ ;  /* 0x0000771002027816 */ /* 0x000fcc00000000ff */
[----:B------:R-:W0:Y:S02]  /*5810*/  I2F.F64.S16 R2, R2 ;  /* 0x0000000200027312 */ /* 0x000e240000101c00 */
[----:B0-----:R0:W-:Y:S01]  /*5820*/  STG.E.64 desc[UR36][R16.64], R2 ;  /* 0x0000000210007986 */ /* 0x0011e2000c101b24 */
[----:B------:R-:W-:Y:S05]  /*5830*/  BRA `(.L_x_21775) ;  /* 0x0000000800c47947 */ /* 0x000fea0003800000 */
.L_x_21770:
        /* <DEDUP_REMOVED lines=12> */
.L_x_21784:
[----:B------:R-:W-:Y:S02]  /*5900*/  PRMT R4, R5, 0x8880, RZ ;  /* 0x0000888005047816 */ /* 0x000fe400000000ff */
[----:B------:R-:W-:Y:S02]  /*5910*/  CS2R R6, SRZ ;  /* 0x0000000000067805 */ /* 0x000fe4000001ff00 */
[----:B------:R-:W-:-:S06]  /*5920*/  PRMT R4, R4, 0x7710, RZ ;  /* 0x0000771004047816 */ /* 0x000fcc00000000ff */
[----:B------:R-:W0:Y:S02]  /*5930*/  I2F.F64.S16 R4, R4 ;  /* 0x0000000400047312 */ /* 0x000e240000101c00 */
[----:B0-----:R0:W-:Y:S01]  /*5940*/  STG.E.128 desc[UR36][R16.64], R4 ;  /* 0x0000000410007986 */ /* 0x0011e2000c101d24 */
[----:B------:R-:W-:Y:S05]  /*5950*/  BRA `(.L_x_21775) ;  /* 0x00000008007c7947 */ /* 0x000fea0003800000 */
.L_x_21783:
        /* <DEDUP_REMOVED lines=21> */
.L_x_21788:
[----:B------:R-:W-:Y:S05]  /*5ab0*/  BSYNC B0 ;  /* 0x0000000000007941 */ /* 0x000fea0003800000 */
.L_x_21787:
[----:B------:R-:W-:-:S05]  /*5ac0*/  LOP3.LUT R3, R0, R3, RZ, 0xfc, !PT ;  /* 0x0000000300037212 */ /* 0x000fca00078efcff */
[----:B------:R0:W-:Y:S01]  /*5ad0*/  STG.E.U8 desc[UR36][R16.64], R3 ;  /* 0x0000000310007986 */ /* 0x0001e2000c101124 */
[----:B------:R-:W-:Y:S05]  /*5ae0*/  BRA `(.L_x_21775) ;  /* 0x0000000800187947 */ /* 0x000fea0003800000 */
.L_x_21786:
        /* <DEDUP_REMOVED lines=13> */
.L_x_21790:
[----:B------:R-:W-:Y:S01]  /*5bc0*/  IMAD.MOV.U32 R0, RZ, RZ, 0x7f ;  /* 0x0000007fff007424 */ /* 0x000fe200078e00ff */
[----:B------:R-:W-:-:S04]  /*5bd0*/  ISETP.GT.U32.AND P0, PT, R2, 0x7f800000, PT ;  /* 0x7f8000000200780c */ /* 0x000fc80003f04070 */
[----:B------:R-:W-:-:S09]  /*5be0*/  SEL R0, R0, 0x7c, P0 ;  /* 0x0000007c00007807 */ /* 0x000fd20000000000 */
.L_x_21791:
[----:B------:R-:W-:Y:S05]  /*5bf0*/  BSYNC B0 ;  /* 0x0000000000007941 */ /* 0x000fea0003800000 */
.L_x_21789:
[----:B------:R-:W-:-:S04]  /*5c00*/  LOP3.LUT R2, R5, 0x80000000, RZ, 0xc0, !PT ;  /* 0x8000000005027812 */ /* 0x000fc800078ec0ff */
[----:B------:R-:W-:-:S04]  /*5c10*/  SHF.R.U32.HI R3, RZ, 0x18, R2 ;  /* 0x00000018ff037819 */ /* 0x000fc80000011602 */
[----:B------:R-:W-:-:S05]  /*5c20*/  LOP3.LUT R3, R0, R3, RZ, 0xfc, !PT ;  /* 0x0000000300037212 */ /* 0x000fca00078efcff */
[----:B------:R0:W-:Y:S01]  /*5c30*/  STG.E.U8 desc[UR36][R16.64], R3 ;  /* 0x0000000310007986 */ /* 0x0001e2000c101124 */
[----:B------:R-:W-:Y:S05]  /*5c40*/  BRA `(.L_x_21775) ;  /* 0x0000000400c07947 */ /* 0x000fea0003800000 */
.L_x_21785:
[----:B------:R-:W0:Y:S02]  /*5c50*/  I2F.S8 R0, R5 ;  /* 0x0000000500007306 */ /* 0x000e240000001400 */
[----:B0-----:R-:W-:-:S05]  /*5c60*/  F2FP.BF16.F32.PACK_AB R0, RZ, R0 ;  /* 0x00000000ff00723e */ /* 0x001fca00000010ff */
[----:B------:R0:W-:Y:S01]  /*5c70*/  STG.E.U16 desc[UR36][R16.64], R0 ;  /* 0x0000000010007986 */ /* 0x0001e2000c101524 */
[----:B------:R-:W-:Y:S05]  /*5c80*/  BRA `(.L_x_21775) ;  /* 0x0000000400b07947 */ /* 0x000fea0003800000 */
.L_x_21782:
        /* <DEDUP_REMOVED lines=12> */
.L_x_21794:
        /* <DEDUP_REMOVED lines=17> */
.L_x_21797:
[----:B------:R-:W-:-:S04]  /*5e60*/  LOP3.LUT R2, R5, 0x80000000, RZ, 0xc0, !PT ;  /* 0x8000000005027812 */ /* 0x000fc800078ec0ff */
[----:B------:R-:W-:-:S04]  /*5e70*/  SHF.R.U32.HI R3, RZ, 0x18, R2 ;  /* 0x00000018ff037819 */ /* 0x000fc80000011602 */
[----:B------:R-:W-:-:S04]  /*5e80*/  LOP3.LUT R0, R0, R3, RZ, 0xfc, !PT ;  /* 0x0000000300007212 */ /* 0x000fc800078efcff */
[----:B------:R-:W-:-:S07]  /*5e90*/  PRMT R8, R0, 0x7610, R8 ;  /* 0x0000761000087816 */ /* 0x000fce0000000008 */
.L_x_21796:
[----:B------:R-:W-:Y:S05]  /*5ea0*/  BSYNC B0 ;  /* 0x0000000000007941 */ /* 0x000fea0003800000 */
.L_x_21795:
[----:B------:R3:W-:Y:S01]  /*5eb0*/  STG.E.U8 desc[UR36][R16.64], R8 ;  /* 0x0000000810007986 */ /* 0x0007e2000c101124 */
[----:B------:R-:W-:Y:S05]  /*5ec0*/  BRA `(.L_x_21775) ;  /* 0x0000000400207947 */ /* 0x000fea0003800000 */
.L_x_21793:
        /* <DEDUP_REMOVED lines=17> */
.L_x_21800:
[----:B------:R-:W-:-:S04]  /*5fe0*/  LOP3.LUT R2, R5, 0x80000000, RZ, 0xc0, !PT ;  /* 0x8000000005027812 */ /* 0x000fc800078ec0ff */
[----:B------:R-:W-:-:S04]  /*5ff0*/  SHF.R.U32.HI R3, RZ, 0x18, R2 ;  /* 0x00000018ff037819 */ /* 0x000fc80000011602 */
[----:B------:R-:W-:-:S04]  /*6000*/  LOP3.LUT R0, R0, R3, RZ, 0xfc, !PT ;  /* 0x0000000300007212 */ /* 0x000fc800078efcff */
[----:B------:R-:W-:-:S07]  /*6010*/  PRMT R8, R0, 0x7610, R8 ;  /* 0x0000761000087816 */ /* 0x000fce0000000008 */
.L_x_21799:
[----:B------:R-:W-:Y:S05]  /*6020*/  BSYNC B0 ;  /* 0x0000000000007941 */ /* 0x000fea0003800000 */
.L_x_21798:
[----:B------:R0:W-:Y:S01]  /*6030*/  STG.E.U8 desc[UR36][R16.64], R8 ;  /* 0x0000000810007986 */ /* 0x0001e2000c101124 */
[----:B------:R-:W-:Y:S05]  /*6040*/  BRA `(.L_x_21775) ;  /* 0x0000000000c07947 */ /* 0x000fea0003800000 */
.L_x_21792:
        /* <DEDUP_REMOVED lines=22> */
.L_x_21774:
        /* <DEDUP_REMOVED lines=16> */
.L_x_21803:
[----:B------:R-:W-:Y:S05]  /*62b0*/  BRA `(.L_x_21775) ;  /* 0x0000000000247947 */ /* 0x000fea0003800000 */
.L_x_21802:
[----:B------:R-:W-:-:S04]  /*62c0*/  LOP3.LUT R5, R5, 0xffff, RZ, 0xc0, !PT ;  /* 0x0000ffff05057812 */ /* 0x000fc800078ec0ff */
[----:B------:R-:W-:-:S05]  /*62d0*/  PRMT R5, R5, 0x8880, RZ ;  /* 0x0000888005057816 */ /* 0x000fca00000000ff */
[----:B------:R-:W-:-:S05]  /*62e0*/  IMAD.MOV.U32 R2, RZ, RZ, R5 ;  /* 0x000000ffff027224 */ /* 0x000fca00078e0005 */
[----:B------:R-:W-:-:S05]  /*62f0*/  SHF.R.S32.HI R3, RZ, 0x1f, R2 ;  /* 0x0000001fff037819 */ /* 0x000fca0000011402 */
[----:B------:R2:W-:Y:S01]  /*6300*/  STG.E.64 desc[UR36][R16.64], R2 ;  /* 0x0000000210007986 */ /* 0x0005e2000c101b24 */
[----:B------:R-:W-:Y:S05]  /*6310*/  BRA `(.L_x_21775) ;  /* 0x00000000000c7947 */ /* 0x000fea0003800000 */
.L_x_21801:
[----:B------:R-:W-:-:S04]  /*6320*/  LOP3.LUT R5, R5, 0xffff, RZ, 0xc0, !PT ;  /* 0x0000ffff05057812 */ /* 0x000fc800078ec0ff */
[----:B------:R-:W-:-:S05]  /*6330*/  PRMT R3, R5, 0x8880, RZ ;  /* 0x0000888005037816 */ /* 0x000fca00000000ff */
[----:B------:R0:W-:Y:S02]  /*6340*/  STG.E desc[UR36][R16.64], R3 ;  /* 0x0000000310007986 */ /* 0x0001e4000c101924 */
.L_x_21775:
[----:B------:R-:W-:-:S07]  /*6350*/  VIADD R19, R19, 0x80 ;  /* 0x0000008013137836 */ /* 0x000fce0000000000 */
.L_x_21735:
[----:B------:R-:W-:Y:S05]  /*6360*/  BSYNC B6 ;  /* 0x0000000000067941 */ /* 0x000fea0003800000 */
.L_x_21734:
        /* <DEDUP_REMOVED lines=307> */
.L_x_21806:
        /* <DEDUP_REMOVED lines=20> */
.L_x_21810:
[----:B------:R0:W5:Y:S01]  /*77e0*/  LDG.E.U8 R0, desc[UR36][R2.64] ;  /* 0x0000002402007981 */ /* 0x000162000c1e1100 */
[----:B------:R-:W-:Y:S05]  /*77f0*/  BRA `(.L_x_21812) ;  /* 0x0000000c00547947 */ /* 0x000fea0003800000 */
.L_x_21809:
        /* <DEDUP_REMOVED lines=8> */
.L_x_21814:
[----:B------:R0:W5:Y:S01]  /*7880*/  LDG.E.U8 R0, desc[UR36][R2.64] ;  /* 0x0000002402007981 */ /* 0x000162000c1e1100 */
[----:B------:R-:W-:Y:S05]  /*7890*/  BRA `(.L_x_21812) ;  /* 0x0000000c002c7947 */ /* 0x000fea0003800000 */
.L_x_21813:
[----:B------:R0:W5:Y:S01]  /*78a0*/  LDG.E.U16 R0, desc[UR36][R2.64] ;  /* 0x0000002402007981 */ /* 0x000162000c1e1500 */
[----:B------:R-:W-:Y:S05]  /*78b0*/  BRA `(.L_x_21812) ;  /* 0x0000000c00247947 */ /* 0x000fea0003800000 */
.L_x_21808:
        /* <DEDUP_REMOVED lines=9> */
.L_x_21816:
[----:B------:R-:W2:Y:S02]  /*7950*/  LDG.E.U16 R4, desc[UR36][R2.64] ;  /* 0x0000002402047981 */ /* 0x000ea4000c1e1500 */
[----:B--2---:R-:W-:-:S06]  /*7960*/  HADD2.F32 R4, -RZ, R4.H0_H0 ;  /* 0x20000004ff047230 */ /* 0x004fcc0000004100 */
[----:B------:R-:W0:Y:S02]  /*7970*/  F2I.FTZ.TRUNC.NTZ R4, R4 ;  /* 0x0000000400047305 */ /* 0x000e24000021f100 */
[----:B0-----:R-:W-:Y:S01]  /*7980*/  PRMT R0, R4, 0x7610, R0 ;  /* 0x0000761004007816 */ /* 0x001fe20000000000 */
[----:B------:R-:W-:Y:S06]  /*7990*/  BRA `(.L_x_21812) ;  /* 0x0000000800ec7947 */ /* 0x000fec0003800000 */
.L_x_21815:
        /* <DEDUP_REMOVED lines=9> */
.L_x_21818:
[----:B------:R-:W2:Y:S02]  /*7a30*/  LDG.E.U16 R2, desc[UR36][R2.64] ;  /* 0x0000002402027981 */ /* 0x000ea4000c1e1500 */
[----:B--2---:R-:W-:-:S06]  /*7a40*/  HADD2.F32 R4, -RZ, R2.H0_H0 ;  /* 0x20000002ff047230 */ /* 0x004fcc0000004100 */
[----:B------:R-:W0:Y:S02]  /*7a50*/  F2I.FTZ.TRUNC.NTZ R4, R4 ;  /* 0x0000000400047305 */ /* 0x000e24000021f100 */
[----:B0-----:R-:W-:Y:S01]  /*7a60*/  PRMT R0, R4, 0x7610, R0 ;  /* 0x0000761004007816 */ /* 0x001fe20000000000 */
[----:B------:R-:W-:Y:S06]  /*7a70*/  BRA `(.L_x_21812) ;  /* 0x0000000800b47947 */ /* 0x000fec0003800000 */
.L_x_21817:
[----:B------:R-:W2:Y:S02]  /*7a80*/  LDG.E.64 R2, desc[UR36][R2.64] ;  /* 0x0000002402027981 */ /* 0x000ea4000c1e1b00 */
[----:B--2---:R0:W1:Y:S01]  /*7a90*/  F2I.F64.TRUNC R0, R2 ;  /* 0x0000000200007311 */ /* 0x004062000030d100 */
[----:B------:R-:W-:Y:S05]  /*7aa0*/  BRA `(.L_x_21812) ;  /* 0x0000000800a87947 */ /* 0x000fea0003800000 */
.L_x_21807:
        /* <DEDUP_REMOVED lines=12> */
.L_x_21821:
[----:B------:R-:W2:Y:S02]  /*7b70*/  LDG.E.64 R2, desc[UR36][R2.64] ;  /* 0x0000002402027981 */ /* 0x000ea4000c1e1b00 */
[----:B--2---:R3:W4:Y:S01]  /*7b80*/  F2I.F64.TRUNC R0, R2 ;  /* 0x0000000200007311 */ /* 0x004722000030d100 */
[----:B------:R-:W-:Y:S05]  /*7b90*/  BRA `(.L_x_21812) ;  /* 0x00000008006c7947 */ /* 0x000fea0003800000 */
.L_x_21820:
        /* <DEDUP_REMOVED lines=28> */
.L_x_21823:
        /* <DEDUP_REMOVED lines=15> */
.L_x_21822:
[----:B------:R-:W2:Y:S02]  /*7e50*/  LDG.E.U16 R4, desc[UR36][R2.64] ;  /* 0x0000002402047981 */ /* 0x000ea4000c1e1500 */
[----:B--2---:R-:W-:-:S06]  /*7e60*/  IMAD.U32 R4, R4, 0x10000, RZ ;  /* 0x0001000004047824 */ /* 0x004fcc00078e00ff */
[----:B------:R-:W0:Y:S02]  /*7e70*/  F2I.FTZ.TRUNC.NTZ R4, R4 ;  /* 0x0000000400047305 */ /* 0x000e24000021f100 */
[----:B0-----:R-:W-:Y:S01]  /*7e80*/  PRMT R0, R4, 0x7610, R0 ;  /* 0x0000761004007816 */ /* 0x001fe20000000000 */
[----:B------:R-:W-:Y:S06]  /*7e90*/  BRA `(.L_x_21812) ;  /* 0x0000000400ac7947 */ /* 0x000fec0003800000 */
.L_x_21819:
        /* <DEDUP_REMOVED lines=10> */
.L_x_21826:
        /* <DEDUP_REMOVED lines=21> */
.L_x_21830:
[----:B------:R-:W-:Y:S05]  /*8090*/  BSYNC B1 ;  /* 0x0000000000017941 */ /* 0x000fea0003800000 */
.L_x_21829:
[----:B------:R-:W-:Y:S01]  /*80a0*/  IMAD.SHL.U32 R2, R2, 0x100000, RZ ;  /* 0x0010000002027824 */ /* 0x000fe200078e00ff */
[----:B------:R-:W-:-:S04]  /*80b0*/  LEA R3, R0, 0x3b800000, 0x17 ;  /* 0x3b80000000037811 */ /* 0x000fc800078eb8ff */
[----:B------:R-:W-:-:S07]  /*80c0*/  LOP3.LUT R4, R3, R2, R4, 0xfe, !PT ;  /* 0x0000000203047212 */ /* 0x000fce00078efe04 */
.L_x_21828:
[----:B------:R-:W-:Y:S05]  /*80d0*/  BSYNC B0 ;  /* 0x0000000000007941 */ /* 0x000fea0003800000 */
.L_x_21827:
[----:B------:R-:W0:Y:S02]  /*80e0*/  F2I.FTZ.TRUNC.NTZ R4, R4 ;  /* 0x0000000400047305 */ /* 0x000e24000021f100 */
[----:B0-----:R-:W-:Y:S01]  /*80f0*/  PRMT R0, R4, 0x7610, R0 ;  /* 0x0000761004007816 */ /* 0x001fe20000000000 */
[----:B------:R-:W-:Y:S06]  /*8100*/  BRA `(.L_x_21812) ;  /* 0x0000000400107947 */ /* 0x000fec0003800000 */
.L_x_21825:
        /* <DEDUP_REMOVED lines=21> */
.L_x_21834:
[----:B------:R-:W-:Y:S05]  /*8260*/  BSYNC B1 ;  /* 0x0000000000017941 */ /* 0x000fea0003800000 */
.L_x_21833:
[----:B------:R-:W-:Y:S01]  /*8270*/  IMAD.SHL.U32 R2, R2, 0x200000, RZ ;  /* 0x0020000002027824 */ /* 0x000fe200078e00ff */
[----:B------:R-:W-:-:S04]  /*8280*/  LEA R3, R0, 0x37800000, 0x17 ;  /* 0x3780000000037811 */ /* 0x000fc800078eb8ff */
[----:B------:R-:W-:-:S07]  /*8290*/  LOP3.LUT R4, R3, R2, R4, 0xfe, !PT ;  /* 0x0000000203047212 */ /* 0x000fce00078efe04 */
.L_x_21832:
[----:B------:R-:W-:Y:S05]  /*82a0*/  BSYNC B0 ;  /* 0x0000000000007941 */ /* 0x000fea0003800000 */
.L_x_21831:
[----:B------:R-:W0:Y:S02]  /*82b0*/  F2I.FTZ.TRUNC.NTZ R4, R4 ;  /* 0x0000000400047305 */ /* 0x000e24000021f100 */
[----:B0-----:R-:W-:Y:S01]  /*82c0*/  PRMT R0, R4, 0x7610, R0 ;  /* 0x0000761004007816 */ /* 0x001fe20000000000 */
[----:B------:R-:W-:Y:S06]  /*82d0*/  BRA `(.L_x_21812) ;  /* 0x00000000009c7947 */ /* 0x000fec0003800000 */
.L_x_21824:
        /* <DEDUP_REMOVED lines=14> */
.L_x_21838:
[----:B------:R-:W-:Y:S05]  /*83c0*/  BSYNC B0 ;  /* 0x0000000000007941 */ /* 0x000fea0003800000 */
.L_x_21837:
[----:B------:R-:W0:Y:S02]  /*83d0*/  F2I.FTZ.TRUNC.NTZ R4, R4 ;  /* 0x0000000400047305 */ /* 0x000e24000021f100 */
[----:B0-----:R-:W-:Y:S01]  /*83e0*/  PRMT R0, R4, 0x7610, R0 ;  /* 0x0000761004007816 */ /* 0x001fe20000000000 */
[----:B------:R-:W-:Y:S06]  /*83f0*/  BRA `(.L_x_21812) ;  /* 0x0000000000547947 */ /* 0x000fec0003800000 */
.L_x_21811:
        /* <DEDUP_REMOVED lines=16> */
.L_x_21839:
[----:B------:R-:W-:Y:S01]  /*8500*/  PRMT R0, RZ, 0x7610, R0 ;  /* 0x00007610ff007816 */ /* 0x000fe20000000000 */
[----:B------:R-:W-:Y:S06]  /*8510*/  BRA `(.L_x_21812) ;  /* 0x00000000000c7947 */ /* 0x000fec0003800000 */
.L_x_21836:
[----:B------:R1:W5:Y:S01]  /*8520*/  LDG.E.U8 R0, desc[UR36][R2.64] ;  /* 0x0000002402007981 */ /* 0x000362000c1e1100 */
[----:B------:R-:W-:Y:S05]  /*8530*/  BRA `(.L_x_21812) ;  /* 0x0000000000047947 */ /* 0x000fea0003800000 */
.L_x_21835:
[----:B------:R2:W5:Y:S02]  /*8540*/  LDG.E.U8 R0, desc[UR36][R2.64] ;  /* 0x0000002402007981 */ /* 0x000564000c1e1100 */
.L_x_21812:
        /* <DEDUP_REMOVED lines=16> */
.L_x_21843:
[----:B------:R3:W-:Y:S01]  /*8650*/  STG.E.U8 desc[UR36][R16.64], R5 ;  /* 0x0000000510007986 */ /* 0x0007e2000c101124 */
[----:B------:R-:W-:Y:S05]  /*8660*/  BRA `(.L_x_21845) ;  /* 0x0000000c00987947 */ /* 0x000fea0003800000 */
.L_x_21842:
        /* <DEDUP_REMOVED lines=12> */
.L_x_21847:
[----:B------:R-:W-:-:S04]  /*8730*/  LOP3.LUT R5, R5, 0xffff, RZ, 0xc0, !PT ;  /* 0x0000ffff05057812 */ /* 0x000fc800078ec0ff */
[----:B------:R-:W-:-:S05]  /*8740*/  PRMT R3, R5, 0x8880, RZ ;  /* 0x0000888005037816 */ /* 0x000fca00000000ff */
[----:B------:R2:W-:Y:S01]  /*8750*/  STG.E desc[UR36][R16.64], R3 ;  /* 0x0000000310007986 */ /* 0x0005e2000c101924 */
[----:B------:R-:W-:Y:S05]  /*8760*/  BRA `(.L_x_21845) ;  /* 0x0000000c00587947 */ /* 0x000fea0003800000 */
.L_x_21846:
[----:B------:R-:W-:-:S04]  /*8770*/  PRMT R3, R5, 0x8880, RZ ;  /* 0x0000888005037816 */ /* 0x000fc800000000ff */
[----:B------:R-:W-:-:S05]  /*8780*/  PRMT R3, R3, 0x7710, RZ ;  /* 0x0000771003037816 */ /* 0x000fca00000000ff */
[----:B------:R0:W-:Y:S01]  /*8790*/  STG.E.U16 desc[UR36][R16.64], R3 ;  /* 0x0000000310007986 */ /* 0x0001e2000c101524 */
[----:B------:R-:W-:Y:S05]  /*87a0*/  BRA `(.L_x_21845) ;  /* 0x0000000c00487947 */ /* 0x000fea0003800000 */
.L_x_21841:
        /* <DEDUP_REMOVED lines=9> */
.L_x_21849:
[----:B------:R-:W0:Y:S02]  /*8840*/  I2F.S8 R0, R5 ;  /* 0x0000000500007306 */ /* 0x000e240000001400 */
[----:B0-----:R-:W-:-:S05]  /*8850*/  F2FP.F16.F32.PACK_AB R0, RZ, R0 ;  /* 0x00000000ff00723e */ /* 0x001fca00000000ff */
[----:B------:R0:W-:Y:S01]  /*8860*/  STG.E.U16 desc[UR36][R16.64], R0 ;  /* 0x0000000010007986 */ /* 0x0001e2000c101524 */
[----:B------:R-:W-:Y:S05]  /*8870*/  BRA `(.L_x_21845) ;  /* 0x0000000c00147947 */ /* 0x000fea0003800000 */
.L_x_21848:
        /* <DEDUP_REMOVED lines=10> */
.L_x_21851:
[----:B------:R-:W0:Y:S02]  /*8920*/  I2F.S8 R5, R5 ;  /* 0x0000000500057306 */ /* 0x000e240000001400 */
[----:B0-----:R-:W-:-:S04]  /*8930*/  F2FP.F16.F32.PACK_AB R3, RZ, R5 ;  /* 0x00000005ff03723e */ /* 0x001fc800000000ff */
[----:B------:R-:W-:-:S05]  /*8940*/  PRMT R3, R3, 0x5410, RZ ;  /* 0x0000541003037816 */ /* 0x000fca00000000ff */
[----:B------:R0:W-:Y:S01]  /*8950*/  STG.E desc[UR36][R16.64], R3 ;  /* 0x0000000310007986 */ /* 0x0001e2000c101924 */
[----:B------:R-:W-:Y:S05]  /*8960*/  BRA `(.L_x_21845) ;  /* 0x0000000800d87947 */ /* 0x000fea0003800000 */
.L_x_21850:
[----:B------:R-:W-:-:S04]  /*8970*/  PRMT R2, R5, 0x8880, RZ ;  /* 0x0000888005027816 */ /* 0x000fc800000000ff */
[----:B------:R-:W-:-:S06]  /*8980*/  PRMT R2, R2, 0x7710, RZ ;  /* 0x0000771002027816 */ /* 0x000fcc00000000ff */
[----:B------:R-:W0:Y:S02]  /*8990*/  I2F.F64.S16 R2, R2 ;  /* 0x0000000200027312 */ /* 0x000e240000101c00 */
[----:B0-----:R0:W-:Y:S01]  /*89a0*/  STG.E.64 desc[UR36][R16.64], R2 ;  /* 0x0000000210007986 */ /* 0x0011e2000c101b24 */
[----:B------:R-:W-:Y:S05]  /*89b0*/  BRA `(.L_x_21845) ;  /* 0x0000000800c47947 */ /* 0x000fea0003800000 */
.L_x_21840:
        /* <DEDUP_REMOVED lines=12> */
.L_x_21854:
[----:B------:R-:W-:Y:S02]  /*8a80*/  PRMT R4, R5, 0x8880, RZ ;  /* 0x0000888005047816 */ /* 0x000fe400000000ff */
[----:B------:R-:W-:Y:S02]  /*8a90*/  CS2R R6, SRZ ;  /* 0x0000000000067805 */ /* 0x000fe4000001ff00 */
[----:B------:R-:W-:-:S06]  /*8aa0*/  PRMT R4, R4, 0x7710, RZ ;  /* 0x0000771004047816 */ /* 0x000fcc00000000ff */
[----:B------:R-:W0:Y:S02]  /*8ab0*/  I2F.F64.S16 R4, R4 ;  /* 0x0000000400047312 */ /* 0x000e240000101c00 */
[----:B0-----:R0:W-:Y:S01]  /*8ac0*/  STG.E.128 desc[UR36][R16.64], R4 ;  /* 0x0000000410007986 */ /* 0x0011e2000c101d24 */
[----:B------:R-:W-:Y:S05]  /*8ad0*/  BRA `(.L_x_21845) ;  /* 0x00000008007c7947 */ /* 0x000fea0003800000 */
.L_x_21853:
        /* <DEDUP_REMOVED lines=21> */
.L_x_21858:
[----:B------:R-:W-:Y:S05]  /*8c30*/  BSYNC B0 ;  /* 0x0000000000007941 */ /* 0x000fea0003800000 */
.L_x_21857:
[----:B------:R-:W-:-:S05]  /*8c40*/  LOP3.LUT R3, R0, R3, RZ, 0xfc, !PT ;  /* 0x0000000300037212 */ /* 0x000fca00078efcff */
[----:B------:R0:W-:Y:S01]  /*8c50*/  STG.E.U8 desc[UR36][R16.64], R3 ;  /* 0x0000000310007986 */ /* 0x0001e2000c101124 */
[----:B------:R-:W-:Y:S05]  /*8c60*/  BRA `(.L_x_21845) ;  /* 0x0000000800187947 */ /* 0x000fea0003800000 */
.L_x_21856:
        /* <DEDUP_REMOVED lines=13> */
.L_x_21860:
[----:B------:R-:W-:Y:S01]  /*8d40*/  IMAD.MOV.U32 R0, RZ, RZ, 0x7f ;  /* 0x0000007fff007424 */ /* 0x000fe200078e00ff */
[----:B------:R-:W-:-:S04]  /*8d50*/  ISETP.GT.U32.AND P0, PT, R2, 0x7f800000, PT ;  /* 0x7f8000000200780c */ /* 0x000fc80003f04070 */
[----:B------:R-:W-:-:S09]  /*8d60*/  SEL R0, R0, 0x7c, P0 ;  /* 0x0000007c00007807 */ /* 0x000fd20000000000 */
.L_x_21861:
[----:B------:R-:W-:Y:S05]  /*8d70*/  BSYNC B0 ;  /* 0x0000000000007941 */ /* 0x000fea0003800000 */
.L_x_21859:
[----:B------:R-:W-:-:S04]  /*8d80*/  LOP3.LUT R2, R5, 0x80000000, RZ, 0xc0, !PT ;  /* 0x8000000005027812 */ /* 0x000fc800078ec0ff */
[----:B------:R-:W-:-:S04]  /*8d90*/  SHF.R.U32.HI R3, RZ, 0x18, R2 ;  /* 0x00000018ff037819 */ /* 0x000fc80000011602 */
[----:B------:R-:W-:-:S05]  /*8da0*/  LOP3.LUT R3, R0, R3, RZ, 0xfc, !PT ;  /* 0x0000000300037212 */ /* 0x000fca00078efcff */
[----:B------:R0:W-:Y:S01]  /*8db0*/  STG.E.U8 desc[UR36][R16.64], R3 ;  /* 0x0000000310007986 */ /* 0x0001e2000c101124 */
[----:B------:R-:W-:Y:S05]  /*8dc0*/  BRA `(.L_x_21845) ;  /* 0x0000000400c07947 */ /* 0x000fea0003800000 */
.L_x_21855:
[----:B------:R-:W0:Y:S02]  /*8dd0*/  I2F.S8 R0, R5 ;  /* 0x0000000500007306 */ /* 0x000e240000001400 */
[----:B0-----:R-:W-:-:S05]  /*8de0*/  F2FP.BF16.F32.PACK_AB R0, RZ, R0 ;  /* 0x00000000ff00723e */ /* 0x001fca00000010ff */
[----:B------:R0:W-:Y:S01]  /*8df0*/  STG.E.U16 desc[UR36][R16.64], R0 ;  /* 0x0000000010007986 */ /* 0x0001e2000c101524 */
[----:B------:R-:W-:Y:S05]  /*8e00*/  BRA `(.L_x_21845) ;  /* 0x0000000400b07947 */ /* 0x000fea0003800000 */
.L_x_21852:
        /* <DEDUP_REMOVED lines=12> */
.L_x_21864:
        /* <DEDUP_REMOVED lines=17> */
.L_x_21867:
[----:B------:R-:W-:-:S04]  /*8fe0*/  LOP3.LUT R2, R5, 0x80000000, RZ, 0xc0, !PT ;  /* 0x8000000005027812 */ /* 0x000fc800078ec0ff */
[----:B------:R-:W-:-:S04]  /*8ff0*/  SHF.R.U32.HI R3, RZ, 0x18, R2 ;  /* 0x00000018ff037819 */ /* 0x000fc80000011602 */
[----:B------:R-:W-:-:S04]  /*9000*/  LOP3.LUT R0, R0, R3, RZ, 0xfc, !PT ;  /* 0x0000000300007212 */ /* 0x000fc800078efcff */
[----:B------:R-:W-:-:S07]  /*9010*/  PRMT R8, R0, 0x7610, R8 ;  /* 0x0000761000087816 */ /* 0x000fce0000000008 */
.L_x_21866:
[----:B------:R-:W-:Y:S05]  /*9020*/  BSYNC B0 ;  /* 0x0000000000007941 */ /* 0x000fea0003800000 */
.L_x_21865:
[----:B------:R0:W-:Y:S01]  /*9030*/  STG.E.U8 desc[UR36][R16.64], R8 ;  /* 0x0000000810007986 */ /* 0x0001e2000c101124 */
[----:B------:R-:W-:Y:S05]  /*9040*/  BRA `(.L_x_21845) ;  /* 0x0000000400207947 */ /* 0x000fea0003800000 */
.L_x_21863:
        /* <DEDUP_REMOVED lines=17> */
.L_x_21870:
[----:B------:R-:W-:-:S04]  /*9160*/  LOP3.LUT R2, R5, 0x80000000, RZ, 0xc0, !PT ;  /* 0x8000000005027812 */ /* 0x000fc800078ec0ff */
[----:B------:R-:W-:-:S04]  /*9170*/  SHF.R.U32.HI R3, RZ, 0x18, R2 ;  /* 0x00000018ff037819 */ /* 0x000fc80000011602 */
[----:B------:R-:W-:-:S04]  /*9180*/  LOP3.LUT R0, R0, R3, RZ, 0xfc, !PT ;  /* 0x0000000300007212 */ /* 0x000fc800078efcff */
[----:B------:R-:W-:-:S07]  /*9190*/  PRMT R8, R0, 0x7610, R8 ;  /* 0x0000761000087816 */ /* 0x000fce0000000008 */
.L_x_21869:
[----:B------:R-:W-:Y:S05]  /*91a0*/  BSYNC B0 ;  /* 0x0000000000007941 */ /* 0x000fea0003800000 */
.L_x_21868:
[----:B------:R0:W-:Y:S01]  /*91b0*/  STG.E.U8 desc[UR36][R16.64], R8 ;  /* 0x0000000810007986 */ /* 0x0001e2000c101124 */
[----:B------:R-:W-:Y:S05]  /*91c0*/  BRA `(.L_x_21845) ;  /* 0x0000000000c07947 */ /* 0x000fea0003800000 */
.L_x_21862:
        /* <DEDUP_REMOVED lines=22> */
.L_x_21844:
        /* <DEDUP_REMOVED lines=16> */
.L_x_21873:
[----:B------:R-:W-:Y:S05]  /*9430*/  BRA `(.L_x_21845) ;  /* 0x0000000000247947 */ /* 0x000fea0003800000 */
.L_x_21872:
[----:B------:R-:W-:-:S04]  /*9440*/  LOP3.LUT R5, R5, 0xffff, RZ, 0xc0, !PT ;  /* 0x0000ffff05057812 */ /* 0x000fc800078ec0ff */
[----:B------:R-:W-:-:S05]  /*9450*/  PRMT R5, R5, 0x8880, RZ ;  /* 0x0000888005057816 */ /* 0x000fca00000000ff */
[----:B------:R-:W-:-:S05]  /*9460*/  IMAD.MOV.U32 R2, RZ, RZ, R5 ;  /* 0x000000ffff027224 */ /* 0x000fca00078e0005 */
[----:B------:R-:W-:-:S05]  /*9470*/  SHF.R.S32.HI R3, RZ, 0x1f, R2 ;  /* 0x0000001fff037819 */ /* 0x000fca0000011402 */
[----:B------:R0:W-:Y:S01]  /*9480*/  STG.E.64 desc[UR36][R16.64], R2 ;  /* 0x0000000210007986 */ /* 0x0001e2000c101b24 */
[----:B------:R-:W-:Y:S05]  /*9490*/  BRA `(.L_x_21845) ;  /* 0x00000000000c7947 */ /* 0x000fea0003800000 */
.L_x_21871:
[----:B------:R-:W-:-:S04]  /*94a0*/  LOP3.LUT R5, R5, 0xffff, RZ, 0xc0, !PT ;  /* 0x0000ffff05057812 */ /* 0x000fc800078ec0ff */
[----:B------:R-:W-:-:S05]  /*94b0*/  PRMT R3, R5, 0x8880, RZ ;  /* 0x0000888005037816 */ /* 0x000fca00000000ff */
[----:B------:R0:W-:Y:S02]  /*94c0*/  STG.E desc[UR36][R16.64], R3 ;  /* 0x0000000310007986 */ /* 0x0001e4000c101924 */
.L_x_21845:
[----:B------:R-:W-:-:S07]  /*94d0*/  VIADD R19, R19, 0x80 ;  /* 0x0000008013137836 */ /* 0x000fce0000000000 */
.L_x_21805:
[----:B------:R-:W-:Y:S05]  /*94e0*/  BSYNC B6 ;  /* 0x0000000000067941 */ /* 0x000fea0003800000 */
.L_x_21804:
        /* <DEDUP_REMOVED lines=306> */
.L_x_21874:
        /* <DEDUP_REMOVED lines=20> */
.L_x_21878:
[----:B------:R4:W5:Y:S01]  /*a950*/  LDG.E.U8 R0, desc[UR36][R2.64] ;  /* 0x0000002402007981 */ /* 0x000962000c1e1100 */
[----:B------:R-:W-:Y:S05]  /*a960*/  BRA `(.L_x_21880) ;  /* 0x0000000c00547947 */ /* 0x000fea0003800000 */
.L_x_21877:
        /* <DEDUP_REMOVED lines=8> */
.L_x_21882:
[----:B------:R2:W5:Y:S01]  /*a9f0*/  LDG.E.U8 R0, desc[UR36][R2.64] ;  /* 0x0000002402007981 */ /* 0x000562000c1e1100 */
[----:B------:R-:W-:Y:S05]  /*aa00*/  BRA `(.L_x_21880) ;  /* 0x0000000c002c7947 */ /* 0x000fea0003800000 */
.L_x_21881:
[----:B------:R0:W5:Y:S01]  /*aa10*/  LDG.E.U16 R0, desc[UR36][R2.64] ;  /* 0x0000002402007981 */ /* 0x000162000c1e1500 */
[----:B------:R-:W-:Y:S05]  /*aa20*/  BRA `(.L_x_21880) ;  /* 0x0000000c00247947 */ /* 0x000fea0003800000 */
.L_x_21876:
        /* <DEDUP_REMOVED lines=9> */
.L_x_21884:
[----:B------:R-:W2:Y:S02]  /*aac0*/  LDG.E.U16 R4, desc[UR36][R2.64] ;  /* 0x0000002402047981 */ /* 0x000ea4000c1e1500 */
[----:B--2---:R-:W-:-:S06]  /*aad0*/  HADD2.F32 R4, -RZ, R4.H0_H0 ;  /* 0x20000004ff047230 */ /* 0x004fcc0000004100 */
[----:B------:R-:W0:Y:S02]  /*aae0*/  F2I.FTZ.TRUNC.NTZ R4, R4 ;  /* 0x0000000400047305 */ /* 0x000e24000021f100 */
[----:B0-----:R-:W-:Y:S01]  /*aaf0*/  PRMT R0, R4, 0x7610, R0 ;  /* 0x0000761004007816 */ /* 0x001fe20000000000 */
[----:B------:R-:W-:Y:S06]  /*ab00*/  BRA `(.L_x_21880) ;  /* 0x0000000800ec7947 */ /* 0x000fec0003800000 */
.L_x_21883:
        /* <DEDUP_REMOVED lines=9> */
.L_x_21886:
[----:B------:R-:W2:Y:S02]  /*aba0*/  LDG.E.U16 R2, desc[UR36][R2.64] ;  /* 0x0000002402027981 */ /* 0x000ea4000c1e1500 */
[----:B--2---:R-:W-:-:S06]  /*abb0*/  HADD2.F32 R4, -RZ, R2.H0_H0 ;  /* 0x20000002ff047230 */ /* 0x004fcc0000004100 */
[----:B------:R-:W0:Y:S02]  /*abc0*/  F2I.FTZ.TRUNC.NTZ R4, R4 ;  /* 0x0000000400047305 */ /* 0x000e24000021f100 */
[----:B0-----:R-:W-:Y:S01]  /*abd0*/  PRMT R0, R4, 0x7610, R0 ;  /* 0x0000761004007816 */ /* 0x001fe20000000000 */
[----:B------:R-:W-:Y:S06]  /*abe0*/  BRA `(.L_x_21880) ;  /* 0x0000000800b47947 */ /* 0x000fec0003800000 */
.L_x_21885:
[----:B------:R-:W2:Y:S02]  /*abf0*/  LDG.E.64 R2, desc[UR36][R2.64] ;  /* 0x0000002402027981 */ /* 0x000ea4000c1e1b00 */
[----:B--2---:R0:W1:Y:S01]  /*ac00*/  F2I.F64.TRUNC R0, R2 ;  /* 0x0000000200007311 */ /* 0x004062000030d100 */
[----:B------:R-:W-:Y:S05]  /*ac10*/  BRA `(.L_x_21880) ;  /* 0x0000000800a87947 */ /* 0x000fea0003800000 */
.L_x_21875:
        /* <DEDUP_REMOVED lines=12> */
.L_x_21889:
[----:B------:R-:W2:Y:S02]  /*ace0*/  LDG.E.64 R2, desc[UR36][R2.64] ;  /* 0x0000002402027981 */ /* 0x000ea4000c1e1b00 */
[----:B--2---:R0:W1:Y:S01]  /*acf0*/  F2I.F64.TRUNC R0, R2 ;  /* 0x0000000200007311 */ /* 0x004062000030d100 */
[----:B------:R-:W-:Y:S05]  /*ad00*/  BRA `(.L_x_21880) ;  /* 0x00000008006c7947 */ /* 0x000fea0003800000 */
.L_x_21888:
        /* <DEDUP_REMOVED lines=28> */
.L_x_21891:
        /* <DEDUP_REMOVED lines=15> */
.L_x_21890:
[----:B------:R-:W2:Y:S02]  /*afc0*/  LDG.E.U16 R4, desc[UR36][R2.64] ;  /* 0x0000002402047981 */ /* 0x000ea4000c1e1500 */
[----:B--2---:R-:W-:-:S06]  /*afd0*/  IMAD.U32 R4, R4, 0x10000, RZ ;  /* 0x0001000004047824 */ /* 0x004fcc00078e00ff */
[----:B------:R-:W0:Y:S02]  /*afe0*/  F2I.FTZ.TRUNC.NTZ R4, R4 ;  /* 0x0000000400047305 */ /* 0x000e24000021f100 */
[----:B0-----:R-:W-:Y:S01]  /*aff0*/  PRMT R0, R4, 0x7610, R0 ;  /* 0x0000761004007816 */ /* 0x001fe20000000000 */
[----:B------:R-:W-:Y:S06]  /*b000*/  BRA `(.L_x_21880) ;  /* 0x0000000400ac7947 */ /* 0x000fec0003800000 */
.L_x_21887:
        /* <DEDUP_REMOVED lines=10> */
.L_x_21894:
        /* <DEDUP_REMOVED lines=21> */
.L_x_21898:
[----:B------:R-:W-:Y:S05]  /*b200*/  BSYNC B1 ;  /* 0x0000000000017941 */ /* 0x000fea0003800000 */
.L_x_21897:
[----:B------:R-:W-:Y:S01]  /*b210*/  IMAD.SHL.U32 R2, R2, 0x100000, RZ ;  /* 0x0010000002027824 */ /* 0x000fe200078e00ff */
[----:B------:R-:W-:-:S04]  /*b220*/  LEA R3, R0, 0x3b800000, 0x17 ;  /* 0x3b80000000037811 */ /* 0x000fc800078eb8ff */
[----:B------:R-:W-:-:S07]  /*b230*/  LOP3.LUT R4, R3, R2, R4, 0xfe, !PT ;  /* 0x0000000203047212 */ /* 0x000fce00078efe04 */
.L_x_21896:
[----:B------:R-:W-:Y:S05]  /*b240*/  BSYNC B0 ;  /* 0x0000000000007941 */ /* 0x000fea0003800000 */
.L_x_21895:
[----:B------:R-:W0:Y:S02]  /*b250*/  F2I.FTZ.TRUNC.NTZ R4, R4 ;  /* 0x0000000400047305 */ /* 0x000e24000021f100 */
[----:B0-----:R-:W-:Y:S01]  /*b260*/  PRMT R0, R4, 0x7610, R0 ;  /* 0x0000761004007816 */ /* 0x001fe20000000000 */
[----:B------:R-:W-:Y:S06]  /*b270*/  BRA `(.L_x_21880) ;  /* 0x0000000400107947 */ /* 0x000fec0003800000 */
.L_x_21893:
        /* <DEDUP_REMOVED lines=21> */
.L_x_21902:
[----:B------:R-:W-:Y:S05]  /*b3d0*/  BSYNC B1 ;  /* 0x0000000000017941 */ /* 0x000fea0003800000 */
.L_x_21901:
[----:B------:R-:W-:Y:S01]  /*b3e0*/  IMAD.SHL.U32 R2, R2, 0x200000, RZ ;  /* 0x0020000002027824 */ /* 0x000fe200078e00ff */
[----:B------:R-:W-:-:S04]  /*b3f0*/  LEA R3, R0, 0x37800000, 0x17 ;  /* 0x3780000000037811 */ /* 0x000fc800078eb8ff */
[----:B------:R-:W-:-:S07]  /*b400*/  LOP3.LUT R4, R3, R2, R4, 0xfe, !PT ;  /* 0x0000000203047212 */ /* 0x000fce00078efe04 */
.L_x_21900:
[----:B------:R-:W-:Y:S05]  /*b410*/  BSYNC B0 ;  /* 0x0000000000007941 */ /* 0x000fea0003800000 */
.L_x_21899:
[----:B------:R-:W0:Y:S02]  /*b420*/  F2I.FTZ.TRUNC.NTZ R4, R4 ;  /* 0x0000000400047305 */ /* 0x000e24000021f100 */
[----:B0-----:R-:W-:Y:S01]  /*b430*/  PRMT R0, R4, 0x7610, R0 ;  /* 0x0000761004007816 */ /* 0x001fe20000000000 */
[----:B------:R-:W-:Y:S06]  /*b440*/  BRA `(.L_x_21880) ;  /* 0x00000000009c7947 */ /* 0x000fec0003800000 */
.L_x_21892:
        /* <DEDUP_REMOVED lines=14> */
.L_x_21906:
[----:B------:R-:W-:Y:S05]  /*b530*/  BSYNC B0 ;  /* 0x0000000000007941 */ /* 0x000fea0003800000 */
.L_x_21905:
[----:B------:R-:W0:Y:S02]  /*b540*/  F2I.FTZ.TRUNC.NTZ R4, R4 ;  /* 0x0000000400047305 */ /* 0x000e24000021f100 */
[----:B0-----:R-:W-:Y:S01]  /*b550*/  PRMT R0, R4, 0x7610, R0 ;  /* 0x0000761004007816 */ /* 0x001fe20000000000 */
[----:B------:R-:W-:Y:S06]  /*b560*/  BRA `(.L_x_21880) ;  /* 0x0000000000547947 */ /* 0x000fec0003800000 */
.L_x_21879:
        /* <DEDUP_REMOVED lines=16> */
.L_x_21907:
[----:B------:R-:W-:Y:S01]  /*b670*/  PRMT R0, RZ, 0x7610, R0 ;  /* 0x00007610ff007816 */ /* 0x000fe20000000000 */
[----:B------:R-:W-:Y:S06]  /*b680*/  BRA `(.L_x_21880) ;  /* 0x00000000000c7947 */ /* 0x000fec0003800000 */
.L_x_21904:
[----:B------:R0:W5:Y:S01]  /*b690*/  LDG.E.U8 R0, desc[UR36][R2.64] ;  /* 0x0000002402007981 */ /* 0x000162000c1e1100 */
[----:B------:R-:W-:Y:S05]  /*b6a0*/  BRA `(.L_x_21880) ;  /* 0x0000000000047947 */ /* 0x000fea0003800000 */
.L_x_21903:
[----:B------:R0:W5:Y:S02]  /*b6b0*/  LDG.E.U8 R0, desc[UR36][R2.64] ;  /* 0x0000002402007981 */ /* 0x000164000c1e1100 */
.L_x_21880:
        /* <DEDUP_REMOVED lines=16> */
.L_x_21911:
[----:B------:R-:W-:Y:S01]  /*b7c0*/  STG.E.U8 desc[UR36][R16.64], R5 ;  /* 0x0000000510007986 */ /* 0x000fe2000c101124 */
[----:B------:R-:W-:Y:S05]  /*b7d0*/  EXIT ;  /* 0x000000000000794d */ /* 0x000fea0003800000 */
.L_x_21910:
        /* <DEDUP_REMOVED lines=12> */
.L_x_21914:
[----:B------:R-:W-:-:S04]  /*b8a0*/  LOP3.LUT R5, R5, 0xffff, RZ, 0xc0, !PT ;  /* 0x0000ffff05057812 */ /* 0x000fc800078ec0ff */
[----:B------:R-:W-:-:S05]  /*b8b0*/  PRMT R3, R5, 0x8880, RZ ;  /* 0x0000888005037816 */ /* 0x000fca00000000ff */
[----:B------:R-:W-:Y:S01]  /*b8c0*/  STG.E desc[UR36][R16.64], R3 ;  /* 0x0000000310007986 */ /* 0x000fe2000c101924 */
[----:B------:R-:W-:Y:S05]  /*b8d0*/  EXIT ;  /* 0x000000000000794d */ /* 0x000fea0003800000 */
.L_x_21913:
[----:B------:R-:W-:-:S04]  /*b8e0*/  PRMT R3, R5, 0x8880, RZ ;  /* 0x0000888005037816 */ /* 0x000fc800000000ff */
[----:B------:R-:W-:-:S05]  /*b8f0*/  PRMT R3, R3, 0x7710, RZ ;  /* 0x0000771003037816 */ /* 0x000fca00000000ff */
[----:B------:R-:W-:Y:S01]  /*b900*/  STG.E.U16 desc[UR36][R16.64], R3 ;  /* 0x0000000310007986 */ /* 0x000fe2000c101524 */
[----:B------:R-:W-:Y:S05]  /*b910*/  EXIT ;  /* 0x000000000000794d */ /* 0x000fea0003800000 */
.L_x_21909:
        /* <DEDUP_REMOVED lines=9> */
.L_x_21916:
[----:B------:R-:W0:Y:S02]  /*b9b0*/  I2F.S8 R0, R5 ;  /* 0x0000000500007306 */ /* 0x000e240000001400 */
[----:B0-----:R-:W-:-:S05]  /*b9c0*/  F2FP.F16.F32.PACK_AB R0, RZ, R0 ;  /* 0x00000000ff00723e */ /* 0x001fca00000000ff */
[----:B------:R-:W-:Y:S01]  /*b9d0*/  STG.E.U16 desc[UR36][R16.64], R0 ;  /* 0x0000000010007986 */ /* 0x000fe2000c101524 */
[----:B------:R-:W-:Y:S05]  /*b9e0*/  EXIT ;  /* 0x000000000000794d */ /* 0x000fea0003800000 */
.L_x_21915:
        /* <DEDUP_REMOVED lines=10> */
.L_x_21918:
[----:B------:R-:W0:Y:S02]  /*ba90*/  I2F.S8 R5, R5 ;  /* 0x0000000500057306 */ /* 0x000e240000001400 */
[----:B0-----:R-:W-:-:S04]  /*baa0*/  F2FP.F16.F32.PACK_AB R3, RZ, R5 ;  /* 0x00000005ff03723e */ /* 0x001fc800000000ff */
[----:B------:R-:W-:-:S05]  /*bab0*/  PRMT R3, R3, 0x5410, RZ ;  /* 0x0000541003037816 */ /* 0x000fca00000000ff */
[----:B------:R-:W-:Y:S01]  /*bac0*/  STG.E desc[UR36][R16.64], R3 ;  /* 0x0000000310007986 */ /* 0x000fe2000c101924 */
[----:B------:R-:W-:Y:S05]  /*bad0*/  EXIT ;  /* 0x000000000000794d */ /* 0x000fea0003800000 */
.L_x_21917:
[----:B------:R-:W-:-:S04]  /*bae0*/  PRMT R2, R5, 0x8880, RZ ;  /* 0x0000888005027816 */ /* 0x000fc800000000ff */
[----:B------:R-:W-:-:S06]  /*baf0*/  PRMT R2, R2, 0x7710, RZ ;  /* 0x0000771002027816 */ /* 0x000fcc00000000ff */
[----:B------:R-:W0:Y:S02]  /*bb00*/  I2F.F64.S16 R2, R2 ;  /* 0x0000000200027312 */ /* 0x000e240000101c00 */
[----:B0-----:R-:W-:Y:S01]  /*bb10*/  STG.E.64 desc[UR36][R16.64], R2 ;  /* 0x0000000210007986 */ /* 0x001fe2000c101b24 */
[----:B------:R-:W-:Y:S05]  /*bb20*/  EXIT ;  /* 0x000000000000794d */ /* 0x000fea0003800000 */
.L_x_21908:
        /* <DEDUP_REMOVED lines=12> */
.L_x_21921:
[----:B------:R-:W-:Y:S02]  /*bbf0*/  PRMT R4, R5, 0x8880, RZ ;  /* 0x0000888005047816 */ /* 0x000fe400000000ff */
[----:B------:R-:W-:Y:S02]  /*bc00*/  CS2R R6, SRZ ;  /* 0x0000000000067805 */ /* 0x000fe4000001ff00 */
[----:B------:R-:W-:-:S06]  /*bc10*/  PRMT R4, R4, 0x7710, RZ ;  /* 0x0000771004047816 */ /* 0x000fcc00000000ff */
[----:B------:R-:W0:Y:S02]  /*bc20*/  I2F.F64.S16 R4, R4 ;  /* 0x0000000400047312 */ /* 0x000e240000101c00 */
[----:B0-----:R-:W-:Y:S01]  /*bc30*/  STG.E.128 desc[UR36][R16.64], R4 ;  /* 0x0000000410007986 */ /* 0x001fe2000c101d24 */
[----:B------:R-:W-:Y:S05]  /*bc40*/  EXIT ;  /* 0x000000000000794d */ /* 0x000fea0003800000 */
.L_x_21920:
        /* <DEDUP_REMOVED lines=21> */
.L_x_21925:
[----:B------:R-:W-:Y:S05]  /*bda0*/  BSYNC B0 ;  /* 0x0000000000007941 */ /* 0x000fea0003800000 */
.L_x_21924:
[----:B------:R-:W-:-:S05]  /*bdb0*/  LOP3.LUT R3, R0, R3, RZ, 0xfc, !PT ;  /* 0x0000000300037212 */ /* 0x000fca00078efcff */
[----:B------:R-:W-:Y:S01]  /*bdc0*/  STG.E.U8 desc[UR36][R16.64], R3 ;  /* 0x0000000310007986 */ /* 0x000fe2000c101124 */
[----:B------:R-:W-:Y:S05]  /*bdd0*/  EXIT ;  /* 0x000000000000794d */ /* 0x000fea0003800000 */
.L_x_21923:
        /* <DEDUP_REMOVED lines=13> */
.L_x_21927:
[----:B------:R-:W-:Y:S01]  /*beb0*/  IMAD.MOV.U32 R0, RZ, RZ, 0x7f ;  /* 0x0000007fff007424 */ /* 0x000fe200078e00ff */
[----:B------:R-:W-:-:S04]  /*bec0*/  ISETP.GT.U32.AND P0, PT, R2, 0x7f800000, PT ;  /* 0x7f8000000200780c */ /* 0x000fc80003f04070 */
[----:B------:R-:W-:-:S09]  /*bed0*/  SEL R0, R0, 0x7c, P0 ;  /* 0x0000007c00007807 */ /* 0x000fd20000000000 */
.L_x_21928:
[----:B------:R-:W-:Y:S05]  /*bee0*/  BSYNC B0 ;  /* 0x0000000000007941 */ /* 0x000fea0003800000 */
.L_x_21926:
[----:B------:R-:W-:-:S04]  /*bef0*/  LOP3.LUT R2, R5, 0x80000000, RZ, 0xc0, !PT ;  /* 0x8000000005027812 */ /* 0x000fc800078ec0ff */
[----:B------:R-:W-:-:S04]  /*bf00*/  SHF.R.U32.HI R3, RZ, 0x18, R2 ;  /* 0x00000018ff037819 */ /* 0x000fc80000011602 */
[----:B------:R-:W-:-:S05]  /*bf10*/  LOP3.LUT R3, R0, R3, RZ, 0xfc, !PT ;  /* 0x0000000300037212 */ /* 0x000fca00078efcff */
[----:B------:R-:W-:Y:S01]  /*bf20*/  STG.E.U8 desc[UR36][R16.64], R3 ;  /* 0x0000000310007986 */ /* 0x000fe2000c101124 */
[----:B------:R-:W-:Y:S05]  /*bf30*/  EXIT ;  /* 0x000000000000794d */ /* 0x000fea0003800000 */
.L_x_21922:
[----:B------:R-:W0:Y:S02]  /*bf40*/  I2F.S8 R0, R5 ;  /* 0x0000000500007306 */ /* 0x000e240000001400 */
[----:B0-----:R-:W-:-:S05]  /*bf50*/  F2FP.BF16.F32.PACK_AB R0, RZ, R0 ;  /* 0x00000000ff00723e */ /* 0x001fca00000010ff */
[----:B------:R-:W-:Y:S01]  /*bf60*/  STG.E.U16 desc[UR36][R16.64], R0 ;  /* 0x0000000010007986 */ /* 0x000fe2000c101524 */
[----:B------:R-:W-:Y:S05]  /*bf70*/  EXIT ;  /* 0x000000000000794d */ /* 0x000fea0003800000 */
.L_x_21919:
        /* <DEDUP_REMOVED lines=12> */
.L_x_21931:
        /* <DEDUP_REMOVED lines=17> */
.L_x_21934:
[----:B------:R-:W-:-:S04]  /*c150*/  LOP3.LUT R2, R5, 0x80000000, RZ, 0xc0, !PT ;  /* 0x8000000005027812 */ /* 0x000fc800078ec0ff */
[----:B------:R-:W-:-:S04]  /*c160*/  SHF.R.U32.HI R3, RZ, 0x18, R2 ;  /* 0x00000018ff037819 */ /* 0x000fc80000011602 */
[----:B------:R-:W-:-:S04]  /*c170*/  LOP3.LUT R0, R0, R3, RZ, 0xfc, !PT ;  /* 0x0000000300007212 */ /* 0x000fc800078efcff */
[----:B------:R-:W-:-:S07]  /*c180*/  PRMT R8, R0, 0x7610, R8 ;  /* 0x0000761000087816 */ /* 0x000fce0000000008 */
.L_x_21933:
[----:B------:R-:W-:Y:S05]  /*c190*/  BSYNC B0 ;  /* 0x0000000000007941 */ /* 0x000fea0003800000 */
.L_x_21932:
[----:B------:R-:W-:Y:S01]  /*c1a0*/  STG.E.U8 desc[UR36][R16.64], R8 ;  /* 0x0000000810007986 */ /* 0x000fe2000c101124 */
[----:B------:R-:W-:Y:S05]  /*c1b0*/  EXIT ;  /* 0x000000000000794d */ /* 0x000fea0003800000 */
.L_x_21930:
        /* <DEDUP_REMOVED lines=17> */
.L_x_21937:
[----:B------:R-:W-:-:S04]  /*c2d0*/  LOP3.LUT R2, R5, 0x80000000, RZ, 0xc0, !PT ;  /* 0x8000000005027812 */ /* 0x000fc800078ec0ff */
[----:B------:R-:W-:-:S04]  /*c2e0*/  SHF.R.U32.HI R3, RZ, 0x18, R2 ;  /* 0x00000018ff037819 */ /* 0x000fc80000011602 */
[----:B------:R-:W-:-:S04]  /*c2f0*/  LOP3.LUT R0, R0, R3, RZ, 0xfc, !PT ;  /* 0x0000000300007212 */ /* 0x000fc800078efcff */
[----:B------:R-:W-:-:S07]  /*c300*/  PRMT R8, R0, 0x7610, R8 ;  /* 0x0000761000087816 */ /* 0x000fce0000000008 */
.L_x_21936:
[----:B------:R-:W-:Y:S05]  /*c310*/  BSYNC B0 ;  /* 0x0000000000007941 */ /* 0x000fea0003800000 */
.L_x_21935:
[----:B------:R-:W-:Y:S01]  /*c320*/  STG.E.U8 desc[UR36][R16.64], R8 ;  /* 0x0000000810007986 */ /* 0x000fe2000c101124 */
[----:B------:R-:W-:Y:S05]  /*c330*/  EXIT ;  /* 0x000000000000794d */ /* 0x000fea0003800000 */
.L_x_21929:
        /* <DEDUP_REMOVED lines=22> */
.L_x_21912:
        /* <DEDUP_REMOVED lines=16> */
.L_x_21940:
[----:B------:R-:W-:Y:S05]  /*c5a0*/  EXIT ;  /* 0x000000000000794d */ /* 0x000fea0003800000 */
.L_x_21939:
[----:B------:R-:W-:-:S04]  /*c5b0*/  LOP3.LUT R5, R5, 0xffff, RZ, 0xc0, !PT ;  /* 0x0000ffff05057812 */ /* 0x000fc800078ec0ff */
[----:B------:R-:W-:-:S05]  /*c5c0*/  PRMT R5, R5, 0x8880, RZ ;  /* 0x0000888005057816 */ /* 0x000fca00000000ff */
[----:B------:R-:W-:-:S05]  /*c5d0*/  IMAD.MOV.U32 R2, RZ, RZ, R5 ;  /* 0x000000ffff027224 */ /* 0x000fca00078e0005 */
[----:B------:R-:W-:-:S05]  /*c5e0*/  SHF.R.S32.HI R3, RZ, 0x1f, R2 ;  /* 0x0000001fff037819 */ /* 0x000fca0000011402 */
[----:B------:R-:W-:Y:S01]  /*c5f0*/  STG.E.64 desc[UR36][R16.64], R2 ;  /* 0x0000000210007986 */ /* 0x000fe2000c101b24 */
[----:B------:R-:W-:Y:S05]  /*c600*/  EXIT ;  /* 0x000000000000794d */ /* 0x000fea0003800000 */
.L_x_21938:
[----:B------:R-:W-:-:S04]  /*c610*/  LOP3.LUT R5, R5, 0xffff, RZ, 0xc0, !PT ;  /* 0x0000ffff05057812 */ /* 0x000fc800078ec0ff */
[----:B------:R-:W-:-:S05]  /*c620*/  PRMT R3, R5, 0x8880, RZ ;  /* 0x0000888005037816 */ /* 0x000fca00000000ff */
[----:B------:R-:W-:Y:S01]  /*c630*/  STG.E desc[UR36][R16.64], R3 ;  /* 0x0000000310007986 */ /* 0x000fe2000c101924 */
[----:B------:R-:W-:Y:S05]  /*c640*/  EXIT ;  /* 0x000000000000794d */ /* 0x000fea0003800000 */
.L_x_21941:
        /* <DEDUP_REMOVED lines=11> */
.L_x_71785:


//--------------------- .text._ZN2at6native27unrolled_elementwise_kernelIZNS0_50_GLOBAL__N__2680c7bb_12_PowKernel_cu_140f0503_289629pow_tensor_scalar_kernel_implIaaEEvRNS_18TensorIteratorBaseET0_EUlaE_St5arrayIPcLm2EELi4E23TrivialOffsetCalculatorILi1EjESC_NS0_6memory12LoadWithCastILi1EEENSD_13StoreWithCastILi1EEEEEviT_S6_T2_T3_T4_T5_ --------------------------
	.section	.text._ZN2at6native27unrolled_elementwise_kernelIZNS0_50_GLOBAL__N__2680c7bb_12_PowKernel_cu_140f0503_289629pow_tensor_scalar_kernel_implIaaEEvRNS_18TensorIteratorBaseET0_EUlaE_St5arrayIPcLm2EELi4E23TrivialOffsetCalculatorILi1EjESC_NS0_6memory12LoadWithCastILi1EEENSD_13StoreWithCastILi1EEEEEviT_S6_T2_T3_T4_T5_,"ax",@progbits
	.align	128
        .global         _ZN2at6native27unrolled_elementwise_kernelIZNS0_50_GLOBAL__N__2680c7bb_12_PowKernel_cu_140f0503_289629pow_tensor_scalar_kernel_implIaaEEvRNS_18TensorIteratorBaseET0_EUlaE_St5arrayIPcLm2EELi4E23TrivialOffsetCalculatorILi1EjESC_NS0_6memory12LoadWithCastILi1EEENSD_13StoreWithCastILi1EEEEEviT_S6_T2_T3_T4_T5_
        .type           _ZN2at6native27unrolled_elementwise_kernelIZNS0_50_GLOBAL__N__2680c7bb_12_PowKernel_cu_140f0503_289629pow_tensor_scalar_kernel_implIaaEEvRNS_18TensorIteratorBaseET0_EUlaE_St5arrayIPcLm2EELi4E23TrivialOffsetCalculatorILi1EjESC_NS0_6memory12LoadWithCastILi1EEENSD_13StoreWithCastILi1EEEEEviT_S6_T2_T3_T4_T5_,@function
        .size           _ZN2at6native27unrolled_elementwise_kernelIZNS0_50_GLOBAL__N__2680c7bb_12_PowKernel_cu_140f0503_289629pow_tensor_scalar_kernel_implIaaEEvRNS_18TensorIteratorBaseET0_EUlaE_St5arrayIPcLm2EELi4E23TrivialOffsetCalculatorILi1EjESC_NS0_6memory12LoadWithCastILi1EEENSD_13StoreWithCastILi1EEEEEviT_S6_T2_T3_T4_T5_,(.L_x_71786 - _ZN2at6native27unrolled_elementwise_kernelIZNS0_50_GLOBAL__N__2680c7bb_12_PowKernel_cu_140f0503_289629pow_tensor_scalar_kernel_implIaaEEvRNS_18TensorIteratorBaseET0_EUlaE_St5arrayIPcLm2EELi4E23TrivialOffsetCalculatorILi1EjESC_NS0_6memory12LoadWithCastILi1EEENSD_13StoreWithCastILi1EEEEEviT_S6_T2_T3_T4_T5_)
        .other          _ZN2at6native27unrolled_elementwise_kernelIZNS0_50_GLOBAL__N__2680c7bb_12_PowKernel_cu_140f0503_289629pow_tensor_scalar_kernel_implIaaEEvRNS_18TensorIteratorBaseET0_EUlaE_St5arrayIPcLm2EELi4E23TrivialOffsetCalculatorILi1EjESC_NS0_6memory12LoadWithCastILi1EEENSD_13StoreWithCastILi1EEEEEviT_S6_T2_T3_T4_T5_,@"STO_CUDA_ENTRY STV_DEFAULT"
_ZN2at6native27unrolled_elementwise_kernelIZNS0_50_GLOBAL__N__2680c7bb_12_PowKernel_cu_140f0503_289629pow_tensor_scalar_kernel_implIaaEEvRNS_18TensorIteratorBaseET0_EUlaE_St5arrayIPcLm2EELi4E23TrivialOffsetCalculatorILi1EjESC_NS0_6memory12LoadWithCastILi1EEENSD_13StoreWithCastILi1EEEEEviT_S6_T2_T3_T4_T5_:
.text._ZN2at6native27unrolled_elementwise_kernelIZNS0_50_GLOBAL__N__2680c7bb_12_PowKernel_cu_140f0503_289629pow_tensor_scalar_kernel_implIaaEEvRNS_18TensorIteratorBaseET0_EUlaE_St5arrayIPcLm2EELi4E23TrivialOffsetCalculatorILi1EjESC_NS0_6memory12LoadWithCastILi1EEENSD_13StoreWithCastILi1EEEEEviT_S6_T2_T3_T4_T5_:
        /* <DEDUP_REMOVED lines=31> */
.L_x_21947:
[----:B------:R3:W5:Y:S01]  /*01f0*/  LDG.E.U8 R17, desc[UR36][R2.64] ;  /* 0x0000002402117981 */ /* 0x000762000c1e1100 */
[----:B------:R-:W-:Y:S05]  /*0200*/  BRA `(.L_x_21949) ;  /* 0x0000000c00587947 */ /* 0x000fea0003800000 */
.L_x_21946:
        /* <DEDUP_REMOVED lines=8> */
.L_x_21951:
[----:B------:R1:W5:Y:S01]  /*0290*/  LDG.E.U8 R17, desc[UR36][R2.64] ;  /* 0x0000002402117981 */ /* 0x000362000c1e1100 */
[----:B------:R-:W-:Y:S05]  /*02a0*/  BRA `(.L_x_21949) ;  /* 0x0000000c00307947 */ /* 0x000fea0003800000 */
.L_x_21950:
[----:B------:R2:W5:Y:S01]  /*02b0*/  LDG.E.U16 R17, desc[UR36][R2.64] ;  /* 0x0000002402117981 */ /* 0x000562000c1e1500 */
[----:B------:R-:W-:Y:S05]  /*02c0*/  BRA `(.L_x_21949) ;  /* 0x0000000c00287947 */ /* 0x000fea0003800000 */
.L_x_21945:
        /* <DEDUP_REMOVED lines=9> */
.L_x_21953:
[----:B------:R-:W2:Y:S02]  /*0360*/  LDG.E.U16 R0, desc[UR36][R2.64] ;  /* 0x0000002402007981 */ /* 0x000ea4000c1e1500 */
[----:B--2---:R-:W-:-:S06]  /*0370*/  HADD2.F32 R0, -RZ, R0.H0_H0 ;  /* 0x20000000ff007230 */ /* 0x004fcc0000004100 */
[----:B------:R-:W0:Y:S02]  /*0380*/  F2I.FTZ.TRUNC.NTZ R0, R0 ;  /* 0x0000000000007305 */ /* 0x000e24000021f100 */
[----:B0-----:R-:W-:Y:S01]  /*0390*/  PRMT R17, R0, 0x7610, R17 ;  /* 0x0000761000117816 */ /* 0x001fe20000000011 */
[----:B------:R-:W-:Y:S06]  /*03a0*/  BRA `(.L_x_21949) ;  /* 0x0000000800f07947 */ /* 0x000fec0003800000 */
.L_x_21952:
        /* <DEDUP_REMOVED lines=9> */
.L_x_21955:
[----:B------:R-:W2:Y:S02]  /*0440*/  LDG.E.U16 R2, desc[UR36][R2.64] ;  /* 0x0000002402027981 */ /* 0x000ea4000c1e1500 */
[----:B--2---:R-:W-:-:S06]  /*0450*/  HADD2.F32 R0, -RZ, R2.H0_H0 ;  /* 0x20000002ff007230 */ /* 0x004fcc0000004100 */
[----:B------:R-:W0:Y:S02]  /*0460*/  F2I.FTZ.TRUNC.NTZ R0, R0 ;  /* 0x0000000000007305 */ /* 0x000e24000021f100 */
[----:B0-----:R-:W-:Y:S01]  /*0470*/  PRMT R17, R0, 0x7610, R17 ;  /* 0x0000761000117816 */ /* 0x001fe20000000011 */
[----:B------:R-:W-:Y:S06]  /*0480*/  BRA `(.L_x_21949) ;  /* 0x0000000800b87947 */ /* 0x000fec0003800000 */
.L_x_21954:
[----:B------:R-:W2:Y:S02]  /*0490*/  LDG.E.64 R2, desc[UR36][R2.64] ;  /* 0x0000002402027981 */ /* 0x000ea4000c1e1b00 */
[----:B--2---:R0:W1:Y:S01]  /*04a0*/  F2I.F64.TRUNC R17, R2 ;  /* 0x0000000200117311 */ /* 0x004062000030d100 */
[----:B------:R-:W-:Y:S05]  /*04b0*/  BRA `(.L_x_21949) ;  /* 0x0000000800ac7947 */ /* 0x000fea0003800000 */
.L_x_21944:
        /* <DEDUP_REMOVED lines=12> */
.L_x_21958:
[----:B------:R-:W2:Y:S02]  /*0580*/  LDG.E.64 R2, desc[UR36][R2.64] ;  /* 0x0000002402027981 */ /* 0x000ea4000c1e1b00 */
[----:B--2---:R0:W1:Y:S01]  /*0590*/  F2I.F64.TRUNC R17, R2 ;  /* 0x0000000200117311 */ /* 0x004062000030d100 */
[----:B------:R-:W-:Y:S05]  /*05a0*/  BRA `(.L_x_21949) ;  /* 0x0000000800707947 */ /* 0x000fea0003800000 */
.L_x_21957:
        /* <DEDUP_REMOVED lines=28> */
.L_x_21960:
        /* <DEDUP_REMOVED lines=16> */
.L_x_21959:
[----:B------:R-:W2:Y:S02]  /*0870*/  LDG.E.U16 R0, desc[UR36][R2.64] ;  /* 0x0000002402007981 */ /* 0x000ea4000c1e1500 */
[----:B--2---:R-:W-:-:S06]  /*0880*/  IMAD.U32 R0, R0, 0x10000, RZ ;  /* 0x0001000000007824 */ /* 0x004fcc00078e00ff */
[----:B------:R-:W0:Y:S02]  /*0890*/  F2I.FTZ.TRUNC.NTZ R0, R0 ;  /* 0x0000000000007305 */ /* 0x000e24000021f100 */
[----:B0-----:R-:W-:Y:S01]  /*08a0*/  PRMT R17, R0, 0x7610, R17 ;  /* 0x0000761000117816 */ /* 0x001fe20000000011 */
[----:B------:R-:W-:Y:S06]  /*08b0*/  BRA `(.L_x_21949) ;  /* 0x0000000400ac7947 */ /* 0x000fec0003800000 */
.L_x_21956:
        /* <DEDUP_REMOVED lines=10> */
.L_x_21963:
        /* <DEDUP_REMOVED lines=21> */
.L_x_21967:
[----:B------:R-:W-:Y:S05]  /*0ab0*/  BSYNC B1 ;  /* 0x0000000000017941 */ /* 0x000fea0003800000 */
.L_x_21966:
[----:B------:R-:W-:Y:S01]  /*0ac0*/  LEA R3, R0, 0x3b800000, 0x17 ;  /* 0x3b80000000037811 */ /* 0x000fe200078eb8ff */
[----:B------:R-:W-:-:S05]  /*0ad0*/  IMAD.SHL.U32 R0, R2, 0x100000, RZ ;  /* 0x0010000002007824 */ /* 0x000fca00078e00ff */
[----:B------:R-:W-:-:S07]  /*0ae0*/  LOP3.LUT R0, R3, R0, R4, 0xfe, !PT ;  /* 0x0000000003007212 */ /* 0x000fce00078efe04 */
.L_x_21965:
[----:B------:R-:W-:Y:S05]  /*0af0*/  BSYNC B0 ;  /* 0x0000000000007941 */ /* 0x000fea0003800000 */
.L_x_21964:
[----:B------:R-:W0:Y:S02]  /*0b00*/  F2I.FTZ.TRUNC.NTZ R0, R0 ;  /* 0x0000000000007305 */ /* 0x000e24000021f100 */
[----:B0-----:R-:W-:Y:S01]  /*0b10*/  PRMT R17, R0, 0x7610, R17 ;  /* 0x0000761000117816 */ /* 0x001fe20000000011 */
[----:B------:R-:W-:Y:S06]  /*0b20*/  BRA `(.L_x_21949) ;  /* 0x0000000400107947 */ /* 0x000fec0003800000 */
.L_x_21962:
        /* <DEDUP_REMOVED lines=21> */
.L_x_21971:
[----:B------:R-:W-:Y:S05]  /*0c80*/  BSYNC B1 ;  /* 0x0000000000017941 */ /* 0x000fea0003800000 */
.L_x_21970:
[----:B------:R-:W-:Y:S01]  /*0c90*/  LEA R3, R0, 0x37800000, 0x17 ;  /* 0x3780000000037811 */ /* 0x000fe200078eb8ff */
[----:B------:R-:W-:-:S05]  /*0ca0*/  IMAD.SHL.U32 R0, R2, 0x200000, RZ ;  /* 0x0020000002007824 */ /* 0x000fca00078e00ff */
[----:B------:R-:W-:-:S07]  /*0cb0*/  LOP3.LUT R0, R3, R0, R4, 0xfe, !PT ;  /* 0x0000000003007212 */ /* 0x000fce00078efe04 */
.L_x_21969:
[----:B------:R-:W-:Y:S05]  /*0cc0*/  BSYNC B0 ;  /* 0x0000000000007941 */ /* 0x000fea0003800000 */
.L_x_21968:
[----:B------:R-:W0:Y:S02]  /*0cd0*/  F2I.FTZ.TRUNC.NTZ R0, R0 ;  /* 0x0000000000007305 */ /* 0x000e24000021f100 */
[----:B0-----:R-:W-:Y:S01]  /*0ce0*/  PRMT R17, R0, 0x7610, R17 ;  /* 0x0000761000117816 */ /* 0x001fe20000000011 */
[----:B------:R-:W-:Y:S06]  /*0cf0*/  BRA `(.L_x_21949) ;  /* 0x00000000009c7947 */ /* 0x000fec0003800000 */
.L_x_21961:
        /* <DEDUP_REMOVED lines=14> */
.L_x_21975:
[----:B------:R-:W-:Y:S05]  /*0de0*/  BSYNC B0 ;  /* 0x0000000000007941 */ /* 0x000fea0003800000 */
.L_x_21974:
[----:B------:R-:W0:Y:S02]  /*0df0*/  F2I.FTZ.TRUNC.NTZ R0, R0 ;  /* 0x0000000000007305 */ /* 0x000e24000021f100 */
[----:B0-----:R-:W-:Y:S01]  /*0e00*/  PRMT R17, R0, 0x7610, R17 ;  /* 0x0000761000117816 */ /* 0x001fe20000000011 */
[----:B------:R-:W-:Y:S06]  /*0e10*/  BRA `(.L_x_21949) ;  /* 0x0000000000547947 */ /* 0x000fec0003800000 */
.L_x_21948:
        /* <DEDUP_REMOVED lines=16> */
.L_x_21976:
[----:B------:R-:W-:Y:S01]  /*0f20*/  PRMT R17, RZ, 0x7610, R17 ;  /* 0x00007610ff117816 */ /* 0x000fe20000000011 */
[----:B------:R-:W-:Y:S06]  /*0f30*/  BRA `(.L_x_21949) ;  /* 0x00000000000c7947 */ /* 0x000fec0003800000 */
.L_x_21973:
[----:B------:R0:W5:Y:S01]  /*0f40*/  LDG.E.U8 R17, desc[UR36][R2.64] ;  /* 0x0000002402117981 */ /* 0x000162000c1e1100 */
[----:B------:R-:W-:Y:S05]  /*0f50*/  BRA `(.L_x_21949) ;  /* 0x0000000000047947 */ /* 0x000fea0003800000 */
.L_x_21972:
[----:B------:R0:W5:Y:S02]  /*0f60*/  LDG.E.U8 R17, desc[UR36][R2.64] ;  /* 0x0000002402117981 */ /* 0x000164000c1e1100 */
.L_x_21949:
[----:B------:R-:W2:Y:S02]  /*0f70*/  S2R R19, SR_TID.X ;  /* 0x0000000000137919 */ /* 0x000ea40000002100 */
[----:B--2---:R-:W-:-:S07]  /*0f80*/  VIADD R19, R19, 0x80 ;  /* 0x0000008013137836 */ /* 0x004fce0000000000 */
.L_x_21943:
[----:B------:R-:W-:Y:S05]  /*0f90*/  BSYNC B6 ;  /* 0x0000000000067941 */ /* 0x000fea0003800000 */
.L_x_21942:
        /* <DEDUP_REMOVED lines=23> */
.L_x_21982:
[----:B------:R0:W5:Y:S01]  /*1110*/  LDG.E.U8 R18, desc[UR36][R2.64] ;  /* 0x0000002402127981 */ /* 0x000162000c1e1100 */
[----:B------:R-:W-:Y:S05]  /*1120*/  BRA `(.L_x_21984) ;  /* 0x0000000c00547947 */ /* 0x000fea0003800000 */
.L_x_21981:
        /* <DEDUP_REMOVED lines=8> */
.L_x_21986:
[----:B------:R0:W5:Y:S01]  /*11b0*/  LDG.E.U8 R18, desc[UR36][R2.64] ;  /* 0x0000002402127981 */ /* 0x000162000c1e1100 */
[----:B------:R-:W-:Y:S05]  /*11c0*/  BRA `(.L_x_21984) ;  /* 0x0000000c002c7947 */ /* 0x000fea0003800000 */
.L_x_21985:
[----:B------:R0:W5:Y:S01]  /*11d0*/  LDG.E.U16 R18, desc[UR36][R2.64] ;  /* 0x0000002402127981 */ /* 0x000162000c1e1500 */
[----:B------:R-:W-:Y:S05]  /*11e0*/  BRA `(.L_x_21984) ;  /* 0x0000000c00247947 */ /* 0x000fea0003800000 */
.L_x_21980:
        /* <DEDUP_REMOVED lines=9> */
.L_x_21988:
[----:B------:R-:W2:Y:S02]  /*1280*/  LDG.E.U16 R0, desc[UR36][R2.64] ;  /* 0x0000002402007981 */ /* 0x000ea4000c1e1500 */
[----:B--2---:R-:W-:-:S06]  /*1290*/  HADD2.F32 R0, -RZ, R0.H0_H0 ;  /* 0x20000000ff007230 */ /* 0x004fcc0000004100 */
[----:B------:R-:W0:Y:S02]  /*12a0*/  F2I.FTZ.TRUNC.NTZ R0, R0 ;  /* 0x0000000000007305 */ /* 0x000e24000021f100 */
[----:B0-----:R-:W-:Y:S01]  /*12b0*/  PRMT R18, R0, 0x7610, R18 ;  /* 0x0000761000127816 */ /* 0x001fe20000000012 */
[----:B------:R-:W-:Y:S06]  /*12c0*/  BRA `(.L_x_21984) ;  /* 0x0000000800ec7947 */ /* 0x000fec0003800000 */
.L_x_21987:
        /* <DEDUP_REMOVED lines=9> */
.L_x_21990:
[----:B------:R-:W2:Y:S02]  /*1360*/  LDG.E.U16 R2, desc[UR36][R2.64] ;  /* 0x0000002402027981 */ /* 0x000ea4000c1e1500 */
[----:B--2---:R-:W-:-:S06]  /*1370*/  HADD2.F32 R0, -RZ, R2.H0_H0 ;  /* 0x20000002ff007230 */ /* 0x004fcc0000004100 */
[----:B------:R-:W0:Y:S02]  /*1380*/  F2I.FTZ.TRUNC.NTZ R0, R0 ;  /* 0x0000000000007305 */ /* 0x000e24000021f100 */
[----:B0-----:R-:W-:Y:S01]  /*1390*/  PRMT R18, R0, 0x7610, R18 ;  /* 0x0000761000127816 */ /* 0x001fe20000000012 */
[----:B------:R-:W-:Y:S06]  /*13a0*/  BRA `(.L_x_21984) ;  /* 0x0000000800b47947 */ /* 0x000fec0003800000 */
.L_x_21989:
[----:B------:R-:W2:Y:S02]  /*13b0*/  LDG.E.64 R2, desc[UR36][R2.64] ;  /* 0x0000002402027981 */ /* 0x000ea4000c1e1b00 */
[----:B--2---:R0:W1:Y:S01]  /*13c0*/  F2I.F64.TRUNC R18, R2 ;  /* 0x0000000200127311 */ /* 0x004062000030d100 */
[----:B------:R-:W-:Y:S05]  /*13d0*/  BRA `(.L_x_21984) ;  /* 0x0000000800a87947 */ /* 0x000fea0003800000 */
.L_x_21979:
        /* <DEDUP_REMOVED lines=12> */
.L_x_21993:
[----:B------:R-:W2:Y:S02]  /*14a0*/  LDG.E.64 R2, desc[UR36][R2.64] ;  /* 0x0000002402027981 */ /* 0x000ea4000c1e1b00 */
[----:B--2---:R0:W1:Y:S01]  /*14b0*/  F2I.F64.TRUNC R18, R2 ;  /* 0x0000000200127311 */ /* 0x004062000030d100 */
[----:B------:R-:W-:Y:S05]  /*14c0*/  BRA `(.L_x_21984) ;  /* 0x00000008006c7947 */ /* 0x000fea0003800000 */
.L_x_21992:
        /* <DEDUP_REMOVED lines=28> */
.L_x_21995:
        /* <DEDUP_REMOVED lines=15> */
.L_x_21994:
[----:B------:R-:W2:Y:S02]  /*1780*/  LDG.E.U16 R0, desc[UR36][R2.64] ;  /* 0x0000002402007981 */ /* 0x000ea4000c1e1500 */
[----:B--2---:R-:W-:-:S06]  /*1790*/  IMAD.U32 R0, R0, 0x10000, RZ ;  /* 0x0001000000007824 */ /* 0x004fcc00078e00ff */
[----:B------:R-:W0:Y:S02]  /*17a0*/  F2I.FTZ.TRUNC.NTZ R0, R0 ;  /* 0x0000000000007305 */ /* 0x000e24000021f100 */
[----:B0-----:R-:W-:Y:S01]  /*17b0*/  PRMT R18, R0, 0x7610, R18 ;  /* 0x0000761000127816 */ /* 0x001fe20000000012 */
[----:B------:R-:W-:Y:S06]  /*17c0*/  BRA `(.L_x_21984) ;  /* 0x0000000400ac7947 */ /* 0x000fec0003800000 */
.L_x_21991:
        /* <DEDUP_REMOVED lines=10> */
.L_x_21998:
        /* <DEDUP_REMOVED lines=21> */
.L_x_22002:
[----:B------:R-:W-:Y:S05]  /*19c0*/  BSYNC B1 ;  /* 0x0000000000017941 */ /* 0x000fea0003800000 */
.L_x_22001:
[----:B------:R-:W-:Y:S01]  /*19d0*/  LEA R3, R0, 0x3b800000, 0x17 ;  /* 0x3b80000000037811 */ /* 0x000fe200078eb8ff */
[----:B------:R-:W-:-:S05]  /*19e0*/  IMAD.SHL.U32 R0, R2, 0x100000, RZ ;  /* 0x0010000002007824 */ /* 0x000fca00078e00ff */
[----:B------:R-:W-:-:S07]  /*19f0*/  LOP3.LUT R0, R3, R0, R4, 0xfe, !PT ;  /* 0x0000000003007212 */ /* 0x000fce00078efe04 */
.L_x_22000:
[----:B------:R-:W-:Y:S05]  /*1a00*/  BSYNC B0 ;  /* 0x0000000000007941 */ /* 0x000fea0003800000 */
.L_x_21999:
[----:B------:R-:W0:Y:S02]  /*1a10*/  F2I.FTZ.TRUNC.NTZ R0, R0 ;  /* 0x0000000000007305 */ /* 0x000e24000021f100 */
[----:B0-----:R-:W-:Y:S01]  /*1a20*/  PRMT R18, R0, 0x7610, R18 ;  /* 0x0000761000127816 */ /* 0x001fe20000000012 */
[----:B------:R-:W-:Y:S06]  /*1a30*/  BRA `(.L_x_21984) ;  /* 0x0000000400107947 */ /* 0x000fec0003800000 */
.L_x_21997:
        /* <DEDUP_REMOVED lines=21> */
.L_x_22006:
[----:B------:R-:W-:Y:S05]  /*1b90*/  BSYNC B1 ;  /* 0x0000000000017941 */ /* 0x000fea0003800000 */
.L_x_22005:
[----:B------:R-:W-:Y:S01]  /*1ba0*/  LEA R3, R0, 0x37800000, 0x17 ;  /* 0x3780000000037811 */ /* 0x000fe200078eb8ff */
[----:B------:R-:W-:-:S05]  /*1bb0*/  IMAD.SHL.U32 R0, R2, 0x200000, RZ ;  /* 0x0020000002007824 */ /* 0x000fca00078e00ff */
[----:B------:R-:W-:-:S07]  /*1bc0*/  LOP3.LUT R0, R3, R0, R4, 0xfe, !PT ;  /* 0x0000000003007212 */ /* 0x000fce00078efe04 */
.L_x_22004:
[----:B------:R-:W-:Y:S05]  /*1bd0*/  BSYNC B0 ;  /* 0x0000000000007941 */ /* 0x000fea0003800000 */
.L_x_22003:
[----:B------:R-:W0:Y:S02]  /*1be0*/  F2I.FTZ.TRUNC.NTZ R0, R0 ;  /* 0x0000000000007305 */ /* 0x000e24000021f100 */
[----:B0-----:R-:W-:Y:S01]  /*1bf0*/  PRMT R18, R0, 0x7610, R18 ;  /* 0x0000761000127816 */ /* 0x001fe20000000012 */
[----:B------:R-:W-:Y:S06]  /*1c00*/  BRA `(.L_x_21984) ;  /* 0x00000000009c7947 */ /* 0x000fec0003800000 */
.L_x_21996:
        /* <DEDUP_REMOVED lines=14> */
.L_x_22010:
[----:B------:R-:W-:Y:S05]  /*1cf0*/  BSYNC B0 ;  /* 0x0000000000007941 */ /* 0x000fea0003800000 */
.L_x_22009:
[----:B------:R-:W0:Y:S02]  /*1d00*/  F2I.FTZ.TRUNC.NTZ R0, R0 ;  /* 0x0000000000007305 */ /* 0x000e24000021f100 */
[----:B0-----:R-:W-:Y:S01]  /*1d10*/  PRMT R18, R0, 0x7610, R18 ;  /* 0x0000761000127816 */ /* 0x001fe20000000012 */
[----:B------:R-:W-:Y:S06]  /*1d20*/  BRA `(.L_x_21984) ;  /* 0x0000000000547947 */ /* 0x000fec0003800000 */
.L_x_21983:
        /* <DEDUP_REMOVED lines=16> */
.L_x_22011:
[----:B------:R-:W-:Y:S01]  /*1e30*/  PRMT R18, RZ, 0x7610, R18 ;  /* 0x00007610ff127816 */ /* 0x000fe20000000012 */
[----:B------:R-:W-:Y:S06]  /*1e40*/  BRA `(.L_x_21984) ;  /* 0x00000000000c7947 */ /* 0x000fec0003800000 */
.L_x_22008:
[----:B------:R3:W5:Y:S01]  /*1e50*/  LDG.E.U8 R18, desc[UR36][R2.64] ;  /* 0x0000002402127981 */ /* 0x000762000c1e1100 */
[----:B------:R-:W-:Y:S05]  /*1e60*/  BRA `(.L_x_21984) ;  /* 0x0000000000047947 */ /* 0x000fea0003800000 */
.L_x_22007:
[----:B------:R2:W5:Y:S02]  /*1e70*/  LDG.E.U8 R18, desc[UR36][R2.64] ;  /* 0x0000002402127981 */ /* 0x000564000c1e1100 */
.L_x_21984:
[----:B------:R-:W-:-:S07]  /*1e80*/  VIADD R19, R19, 0x80 ;  /* 0x0000008013137836 */ /* 0x000fce0000000000 */
.L_x_21978:
[----:B------:R-:W-:Y:S05]  /*1e90*/  BSYNC B6 ;  /* 0x0000000000067941 */ /* 0x000fea0003800000 */
.L_x_21977:
        /* <DEDUP_REMOVED lines=25> */
.L_x_22017:
[----:B------:R0:W5:Y:S01]  /*2030*/  LDG.E.U8 R24, desc[UR36][R2.64] ;  /* 0x0000002402187981 */ /* 0x000162000c1e1100 */
[----:B------:R-:W-:Y:S05]  /*2040*/  BRA `(.L_x_22019) ;  /* 0x0000000c00547947 */ /* 0x000fea0003800000 */
.L_x_22016:
        /* <DEDUP_REMOVED lines=8> */
.L_x_22021:
[----:B------:R0:W5:Y:S01]  /*20d0*/  LDG.E.U8 R24, desc[UR36][R2.64] ;  /* 0x0000002402187981 */ /* 0x000162000c1e1100 */
[----:B------:R-:W-:Y:S05]  /*20e0*/  BRA `(.L_x_22019) ;  /* 0x0000000c002c7947 */ /* 0x000fea0003800000 */
.L_x_22020:
[----:B------:R0:W5:Y:S01]  /*20f0*/  LDG.E.U16 R24, desc[UR36][R2.64] ;  /* 0x0000002402187981 */ /* 0x000162000c1e1500 */
[----:B------:R-:W-:Y:S05]  /*2100*/  BRA `(.L_x_22019) ;  /* 0x0000000c00247947 */ /* 0x000fea0003800000 */
.L_x_22015:
        /* <DEDUP_REMOVED lines=9> */
.L_x_22023:
[----:B------:R-:W2:Y:S02]  /*21a0*/  LDG.E.U16 R0, desc[UR36][R2.64] ;  /* 0x0000002402007981 */ /* 0x000ea4000c1e1500 */
[----:B--2---:R-:W-:-:S06]  /*21b0*/  HADD2.F32 R0, -RZ, R0.H0_H0 ;  /* 0x20000000ff007230 */ /* 0x004fcc0000004100 */
[----:B------:R-:W0:Y:S02]  /*21c0*/  F2I.FTZ.TRUNC.NTZ R0, R0 ;  /* 0x0000000000007305 */ /* 0x000e24000021f100 */
[----:B0-----:R-:W-:Y:S01]  /*21d0*/  PRMT R24, R0, 0x7610, R24 ;  /* 0x0000761000187816 */ /* 0x001fe20000000018 */
[----:B------:R-:W-:Y:S06]  /*21e0*/  BRA `(.L_x_22019) ;  /* 0x0000000800ec7947 */ /* 0x000fec0003800000 */
.L_x_22022:
        /* <DEDUP_REMOVED lines=9> */
.L_x_22025:
[----:B------:R-:W2:Y:S02]  /*2280*/  LDG.E.U16 R2, desc[UR36][R2.64] ;  /* 0x0000002402027981 */ /* 0x000ea4000c1e1500 */
[----:B--2---:R-:W-:-:S06]  /*2290*/  HADD2.F32 R0, -RZ, R2.H0_H0 ;  /* 0x20000002ff007230 */ /* 0x004fcc0000004100 */
[----:B------:R-:W0:Y:S02]  /*22a0*/  F2I.FTZ.TRUNC.NTZ R0, R0 ;  /* 0x0000000000007305 */ /* 0x000e24000021f100 */
[----:B0-----:R-:W-:Y:S01]  /*22b0*/  PRMT R24, R0, 0x7610, R24 ;  /* 0x0000761000187816 */ /* 0x001fe20000000018 */
[----:B------:R-:W-:Y:S06]  /*22c0*/  BRA `(.L_x_22019) ;  /* 0x0000000800b47947 */ /* 0x000fec0003800000 */
.L_x_22024:
[----:B------:R-:W2:Y:S02]  /*22d0*/  LDG.E.64 R2, desc[UR36][R2.64] ;  /* 0x0000002402027981 */ /* 0x000ea4000c1e1b00 */
[----:B--2---:R0:W1:Y:S01]  /*22e0*/  F2I.F64.TRUNC R24, R2 ;  /* 0x0000000200187311 */ /* 0x004062000030d100 */
[----:B------:R-:W-:Y:S05]  /*22f0*/  BRA `(.L_x_22019) ;  /* 0x0000000800a87947 */ /* 0x000fea0003800000 */
.L_x_22014:
        /* <DEDUP_REMOVED lines=12> */
.L_x_22028:
[----:B------:R-:W2:Y:S02]  /*23c0*/  LDG.E.64 R2, desc[UR36][R2.64] ;  /* 0x0000002402027981 */ /* 0x000ea4000c1e1b00 */
[----:B--2---:R3:W4:Y:S01]  /*23d0*/  F2I.F64.TRUNC R24, R2 ;  /* 0x0000000200187311 */ /* 0x004722000030d100 */
[----:B------:R-:W-:Y:S05]  /*23e0*/  BRA `(.L_x_22019) ;  /* 0x00000008006c7947 */ /* 0x000fea0003800000 */
.L_x_22027:
        /* <DEDUP_REMOVED lines=28> */
.L_x_22030:
        /* <DEDUP_REMOVED lines=15> */
.L_x_22029:
[----:B------:R-:W2:Y:S02]  /*26a0*/  LDG.E.U16 R0, desc[UR36][R2.64] ;  /* 0x0000002402007981 */ /* 0x000ea4000c1e1500 */
[----:B--2---:R-:W-:-:S06]  /*26b0*/  IMAD.U32 R0, R0, 0x10000, RZ ;  /* 0x0001000000007824 */ /* 0x004fcc00078e00ff */
[----:B------:R-:W0:Y:S02]  /*26c0*/  F2I.FTZ.TRUNC.NTZ R0, R0 ;  /* 0x0000000000007305 */ /* 0x000e24000021f100 */
[----:B0-----:R-:W-:Y:S01]  /*26d0*/  PRMT R24, R0, 0x7610, R24 ;  /* 0x0000761000187816 */ /* 0x001fe20000000018 */
[----:B------:R-:W-:Y:S06]  /*26e0*/  BRA `(.L_x_22019) ;  /* 0x0000000400ac7947 */ /* 0x000fec0003800000 */
.L_x_22026:
        /* <DEDUP_REMOVED lines=10> */
.L_x_22033:
        /* <DEDUP_REMOVED lines=21> */
.L_x_22037:
[----:B------:R-:W-:Y:S05]  /*28e0*/  BSYNC B1 ;  /* 0x0000000000017941 */ /* 0x000fea0003800000 */
.L_x_22036:
[----:B------:R-:W-:Y:S01]  /*28f0*/  LEA R3, R0, 0x3b800000, 0x17 ;  /* 0x3b80000000037811 */ /* 0x000fe200078eb8ff */
[----:B------:R-:W-:-:S05]  /*2900*/  IMAD.SHL.U32 R0, R2, 0x100000, RZ ;  /* 0x0010000002007824 */ /* 0x000fca00078e00ff */
[----:B------:R-:W-:-:S07]  /*2910*/  LOP3.LUT R0, R3, R0, R4, 0xfe, !PT ;  /* 0x0000000003007212 */ /* 0x000fce00078efe04 */
.L_x_22035:
[----:B------:R-:W-:Y:S05]  /*2920*/  BSYNC B0 ;  /* 0x0000000000007941 */ /* 0x000fea0003800000 */
.L_x_22034:
[----:B------:R-:W0:Y:S02]  /*2930*/  F2I.FTZ.TRUNC.NTZ R0, R0 ;  /* 0x0000000000007305 */ /* 0x000e24000021f100 */
[----:B0-----:R-:W-:Y:S01]  /*2940*/  PRMT R24, R0, 0x7610, R24 ;  /* 0x0000761000187816 */ /* 0x001fe20000000018 */
[----:B------:R-:W-:Y:S06]  /*2950*/  BRA `(.L_x_22019) ;  /* 0x0000000400107947 */ /* 0x000fec0003800000 */
.L_x_22032:
        /* <DEDUP_REMOVED lines=21> */
.L_x_22041:
[----:B------:R-:W-:Y:S05]  /*2ab0*/  BSYNC B1 ;  /* 0x0000000000017941 */ /* 0x000fea0003800000 */
.L_x_22040:
[----:B------:R-:W-:Y:S01]  /*2ac0*/  LEA R3, R0, 0x37800000, 0x17 ;  /* 0x3780000000037811 */ /* 0x000fe200078eb8ff */
[----:B------:R-:W-:-:S05]  /*2ad0*/  IMAD.SHL.U32 R0, R2, 0x200000, RZ ;  /* 0x0020000002007824 */ /* 0x000fca00078e00ff */
[----:B------:R-:W-:-:S07]  /*2ae0*/  LOP3.LUT R0, R3, R0, R4, 0xfe, !PT ;  /* 0x0000000003007212 */ /* 0x000fce00078efe04 */
.L_x_22039:
[----:B------:R-:W-:Y:S05]  /*2af0*/  BSYNC B0 ;  /* 0x0000000000007941 */ /* 0x000fea0003800000 */
.L_x_22038:
[----:B------:R-:W0:Y:S02]  /*2b00*/  F2I.FTZ.TRUNC.NTZ R0, R0 ;  /* 0x0000000000007305 */ /* 0x000e24000021f100 */
[----:B0-----:R-:W-:Y:S01]  /*2b10*/  PRMT R24, R0, 0x7610, R24 ;  /* 0x0000761000187816 */ /* 0x001fe20000000018 */
[----:B------:R-:W-:Y:S06]  /*2b20*/  BRA `(.L_x_22019) ;  /* 0x00000000009c7947 */ /* 0x000fec0003800000 */
.L_x_22031:
        /* <DEDUP_REMOVED lines=14> */
.L_x_22045:
[----:B------:R-:W-:Y:S05]  /*2c10*/  BSYNC B0 ;  /* 0x0000000000007941 */ /* 0x000fea0003800000 */
.L_x_22044:
[----:B------:R-:W0:Y:S02]  /*2c20*/  F2I.FTZ.TRUNC.NTZ R0, R0 ;  /* 0x0000000000007305 */ /* 0x000e24000021f100 */
[----:B0-----:R-:W-:Y:S01]  /*2c30*/  PRMT R24, R0, 0x7610, R24 ;  /* 0x0000761000187816 */ /* 0x001fe20000000018 */
[----:B------:R-:W-:Y:S06]  /*2c40*/  BRA `(.L_x_22019) ;  /* 0x0000000000547947 */ /* 0x000fec0003800000 */
.L_x_22018:
        /* <DEDUP_REMOVED lines=16> */
.L_x_22046:
[----:B------:R-:W-:Y:S01]  /*2d50*/  PRMT R24, RZ, 0x7610, R24 ;  /* 0x00007610ff187816 */ /* 0x000fe20000000018 */
[----:B------:R-:W-:Y:S06]  /*2d60*/  BRA `(.L_x_22019) ;  /* 0x00000000000c7947 */ /* 0x000fec0003800000 */
.L_x_22043:
[----:B------:R2:W5:Y:S01]  /*2d70*/  LDG.E.U8 R24, desc[UR36][R2.64] ;  /* 0x0000002402187981 */ /* 0x000562000c1e1100 */
[----:B------:R-:W-:Y:S05]  /*2d80*/  BRA `(.L_x_22019) ;  /* 0x0000000000047947 */ /* 0x000fea0003800000 */
.L_x_22042:
[----:B------:R1:W5:Y:S02]  /*2d90*/  LDG.E.U8 R24, desc[UR36][R2.64] ;  /* 0x0000002402187981 */ /* 0x000364000c1e1100 */
.L_x_22019:
[----:B------:R-:W-:-:S07]  /*2da0*/  VIADD R19, R19, 0x80 ;  /* 0x0000008013137836 */ /* 0x000fce0000000000 */
.L_x_22013:
[----:B------:R-:W-:Y:S05]  /*2db0*/  BSYNC B6 ;  /* 0x0000000000067941 */ /* 0x000fea0003800000 */
.L_x_22012:
        /* <DEDUP_REMOVED lines=22> */
.L_x_22052:
[----:B------:R0:W5:Y:S01]  /*2f20*/  LDG.E.U8 R16, desc[UR36][R2.64] ;  /* 0x0000002402107981 */ /* 0x000162000c1e1100 */
[----:B------:R-:W-:Y:S05]  /*2f30*/  BRA `(.L_x_22048) ;  /* 0x0000000c00507947 */ /* 0x000fea0003800000 */
.L_x_22051:
        /* <DEDUP_REMOVED lines=8> */
.L_x_22055:
[----:B------:R0:W5:Y:S01]  /*2fc0*/  LDG.E.U8 R16, desc[UR36][R2.64] ;  /* 0x0000002402107981 */ /* 0x000162000c1e1100 */
[----:B------:R-:W-:Y:S05]  /*2fd0*/  BRA `(.L_x_22048) ;  /* 0x0000000c00287947 */ /* 0x000fea0003800000 */
.L_x_22054:
[----:B------:R0:W5:Y:S01]  /*2fe0*/  LDG.E.U16 R16, desc[UR36][R2.64] ;  /* 0x0000002402107981 */ /* 0x000162000c1e1500 */
[----:B------:R-:W-:Y:S05]  /*2ff0*/  BRA `(.L_x_22048) ;  /* 0x0000000c00207947 */ /* 0x000fea0003800000 */
.L_x_22050:
        /* <DEDUP_REMOVED lines=9> */
.L_x_22057:
[----:B------:R-:W2:Y:S02]  /*3090*/  LDG.E.U16 R0, desc[UR36][R2.64] ;  /* 0x0000002402007981 */ /* 0x000ea4000c1e1500 */
[----:B--2---:R-:W-:-:S06]  /*30a0*/  HADD2.F32 R0, -RZ, R0.H0_H0 ;  /* 0x20000000ff007230 */ /* 0x004fcc0000004100 */
[----:B------:R-:W0:Y:S02]  /*30b0*/  F2I.FTZ.TRUNC.NTZ R0, R0 ;  /* 0x0000000000007305 */ /* 0x000e24000021f100 */
[----:B0-----:R-:W-:Y:S01]  /*30c0*/  PRMT R16, R0, 0x7610, R16 ;  /* 0x0000761000107816 */ /* 0x001fe20000000010 */
[----:B------:R-:W-:Y:S06]  /*30d0*/  BRA `(.L_x_22048) ;  /* 0x0000000800e87947 */ /* 0x000fec0003800000 */
.L_x_22056:
        /* <DEDUP_REMOVED lines=9> */
.L_x_22059:
[----:B------:R-:W2:Y:S02]  /*3170*/  LDG.E.U16 R2, desc[UR36][R2.64] ;  /* 0x0000002402027981 */ /* 0x000ea4000c1e1500 */
[----:B--2---:R-:W-:-:S06]  /*3180*/  HADD2.F32 R0, -RZ, R2.H0_H0 ;  /* 0x20000002ff007230 */ /* 0x004fcc0000004100 */
[----:B------:R-:W0:Y:S02]  /*3190*/  F2I.FTZ.TRUNC.NTZ R0, R0 ;  /* 0x0000000000007305 */ /* 0x000e24000021f100 */
[----:B0-----:R-:W-:Y:S01]  /*31a0*/  PRMT R16, R0, 0x7610, R16 ;  /* 0x0000761000107816 */ /* 0x001fe20000000010 */
[----:B------:R-:W-:Y:S06]  /*31b0*/  BRA `(.L_x_22048) ;  /* 0x0000000800b07947 */ /* 0x000fec0003800000 */
.L_x_22058:
[----:B------:R-:W2:Y:S02]  /*31c0*/  LDG.E.64 R2, desc[UR36][R2.64] ;  /* 0x0000002402027981 */ /* 0x000ea4000c1e1b00 */
[----:B--2---:R0:W1:Y:S01]  /*31d0*/  F2I.F64.TRUNC R16, R2 ;  /* 0x0000000200107311 */ /* 0x004062000030d100 */
[----:B------:R-:W-:Y:S05]  /*31e0*/  BRA `(.L_x_22048) ;  /* 0x0000000800a47947 */ /* 0x000fea0003800000 */
.L_x_22049:
        /* <DEDUP_REMOVED lines=12> */
.L_x_22062:
[----:B------:R-:W2:Y:S02]  /*32b0*/  LDG.E.64 R2, desc[UR36][R2.64] ;  /* 0x0000002402027981 */ /* 0x000ea4000c1e1b00 */
[----:B--2---:R0:W1:Y:S01]  /*32c0*/  F2I.F64.TRUNC R16, R2 ;  /* 0x0000000200107311 */ /* 0x004062000030d100 */
[----:B------:R-:W-:Y:S05]  /*32d0*/  BRA `(.L_x_22048) ;  /* 0x0000000800687947 */ /* 0x000fea0003800000 */
.L_x_22061:
        /* <DEDUP_REMOVED lines=28> */
.L_x_22064:
        /* <DEDUP_REMOVED lines=15> */
.L_x_22063:
[----:B------:R-:W2:Y:S02]  /*3590*/  LDG.E.U16 R0, desc[UR36][R2.64] ;  /* 0x0000002402007981 */ /* 0x000ea4000c1e1500 */
[----:B--2---:R-:W-:-:S06]  /*35a0*/  IMAD.U32 R0, R0, 0x10000, RZ ;  /* 0x0001000000007824 */ /* 0x004fcc00078e00ff */
[----:B------:R-:W0:Y:S02]  /*35b0*/  F2I.FTZ.TRUNC.NTZ R0, R0 ;  /* 0x0000000000007305 */ /* 0x000e24000021f100 */
[----:B0-----:R-:W-:Y:S01]  /*35c0*/  PRMT R16, R0, 0x7610, R16 ;  /* 0x0000761000107816 */ /* 0x001fe20000000010 */
[----:B------:R-:W-:Y:S06]  /*35d0*/  BRA `(.L_x_22048) ;  /* 0x0000000400a87947 */ /* 0x000fec0003800000 */
.L_x_22060:
        /* <DEDUP_REMOVED lines=10> */
.L_x_22067:
        /* <DEDUP_REMOVED lines=21> */
.L_x_22071:
[----:B------:R-:W-:Y:S05]  /*37d0*/  BSYNC B1 ;  /* 0x0000000000017941 */ /* 0x000fea0003800000 */
.L_x_22070:
[----:B------:R-:W-:Y:S01]  /*37e0*/  LEA R3, R0, 0x3b800000, 0x17 ;  /* 0x3b80000000037811 */ /* 0x000fe200078eb8ff */
[----:B------:R-:W-:-:S05]  /*37f0*/  IMAD.SHL.U32 R0, R2, 0x100000, RZ ;  /* 0x0010000002007824 */ /* 0x000fca00078e00ff */
[----:B------:R-:W-:-:S07]  /*3800*/  LOP3.LUT R0, R3, R0, R4, 0xfe, !PT ;  /* 0x0000000003007212 */ /* 0x000fce00078efe04 */
.L_x_22069:
[----:B------:R-:W-:Y:S05]  /*3810*/  BSYNC B0 ;  /* 0x0000000000007941 */ /* 0x000fea0003800000 */
.L_x_22068:
[----:B------:R-:W0:Y:S02]  /*3820*/  F2I.FTZ.TRUNC.NTZ R0, R0 ;  /* 0x0000000000007305 */ /* 0x000e24000021f100 */
[----:B0-----:R-:W-:Y:S01]  /*3830*/  PRMT R16, R0, 0x7610, R16 ;  /* 0x0000761000107816 */ /* 0x001fe20000000010 */
[----:B------:R-:W-:Y:S06]  /*3840*/  BRA `(.L_x_22048) ;  /* 0x00000004000c7947 */ /* 0x000fec0003800000 */
.L_x_22066:
        /* <DEDUP_REMOVED lines=21> */
.L_x_22075:
[----:B------:R-:W-:Y:S05]  /*39a0*/  BSYNC B1 ;  /* 0x0000000000017941 */ /* 0x000fea0003800000 */
.L_x_22074:
[----:B------:R-:W-:Y:S01]  /*39b0*/  LEA R3, R0, 0x37800000, 0x17 ;  /* 0x3780000000037811 */ /* 0x000fe200078eb8ff */
[----:B------:R-:W-:-:S05]  /*39c0*/  IMAD.SHL.U32 R0, R2, 0x200000, RZ ;  /* 0x0020000002007824 */ /* 0x000fca00078e00ff */
[----:B------:R-:W-:-:S07]  /*39d0*/  LOP3.LUT R0, R3, R0, R4, 0xfe, !PT ;  /* 0x0000000003007212 */ /* 0x000fce00078efe04 */
.L_x_22073:
[----:B------:R-:W-:Y:S05]  /*39e0*/  BSYNC B0 ;  /* 0x0000000000007941 */ /* 0x000fea0003800000 */
.L_x_22072:
[----:B------:R-:W0:Y:S02]  /*39f0*/  F2I.FTZ.TRUNC.NTZ R0, R0 ;  /* 0x0000000000007305 */ /* 0x000e24000021f100 */
[----:B0-----:R-:W-:Y:S01]  /*3a00*/  PRMT R16, R0, 0x7610, R16 ;  /* 0x0000761000107816 */ /* 0x001fe20000000010 */
[----:B------:R-:W-:Y:S06]  /*3a10*/  BRA `(.L_x_22048) ;  /* 0x0000000000987947 */ /* 0x000fec0003800000 */
.L_x_22065:
        /* <DEDUP_REMOVED lines=14> */
.L_x_22079:
[----:B------:R-:W-:Y:S05]  /*3b00*/  BSYNC B0 ;  /* 0x0000000000007941 */ /* 0x000fea0003800000 */
.L_x_22078:
[----:B------:R-:W0:Y:S02]  /*3b10*/  F2I.FTZ.TRUNC.NTZ R0, R0 ;  /* 0x0000000000007305 */ /* 0x000e24000021f100 */
[----:B0-----:R-:W-:Y:S01]  /*3b20*/  PRMT R16, R0, 0x7610, R16 ;  /* 0x0000761000107816 */ /* 0x001fe20000000010 */
[----:B------:R-:W-:Y:S06]  /*3b30*/  BRA `(.L_x_22048) ;  /* 0x0000000000507947 */ /* 0x000fec0003800000 */
.L_x_22053:
        /* <DEDUP_REMOVED lines=16> */
.L_x_22080:
[----:B------:R-:W-:Y:S05]  /*3c40*/  BRA `(.L_x_22048) ;  /* 0x00000000000c7947 */ /* 0x000fea0003800000 */
.L_x_22077:
[----:B------:R0:W5:Y:S01]  /*3c50*/  LDG.E.U8 R16, desc[UR36][R2.64] ;  /* 0x0000002402107981 */ /* 0x000162000c1e1100 */
[----:B------:R-:W-:Y:S05]  /*3c60*/  BRA `(.L_x_22048) ;  /* 0x0000000000047947 */ /* 0x000fea0003800000 */
.L_x_22076:
[----:B------:R0:W5:Y:S02]  /*3c70*/  LDG.E.U8 R16, desc[UR36][R2.64] ;  /* 0x0000002402107981 */ /* 0x000164000c1e1100 */
.L_x_22048:
[----:B------:R-:W-:Y:S05]  /*3c80*/  BSYNC B6 ;  /* 0x0000000000067941 */ /* 0x000fea0003800000 */
.L_x_22047:
        /* <DEDUP_REMOVED lines=34> */
.L_x_22086:
[----:B------:R0:W-:Y:S01]  /*3eb0*/  STG.E.U8 desc[UR36][R8.64], R3 ;  /* 0x0000000308007986 */ /* 0x0001e2000c101124 */
[----:B------:R-:W-:Y:S05]  /*3ec0*/  BRA `(.L_x_22082) ;  /* 0x0000000c009c7947 */ /* 0x000fea0003800000 */
.L_x_22085:
        /* <DEDUP_REMOVED lines=12> */
.L_x_22089:
[----:B------:R-:W-:-:S04]  /*3f90*/  LOP3.LUT R3, R3, 0xffff, RZ, 0xc0, !PT ;  /* 0x0000ffff03037812 */ /* 0x000fc800078ec0ff */
[----:B------:R-:W-:-:S05]  /*3fa0*/  PRMT R3, R3, 0x8880, RZ ;  /* 0x0000888003037816 */ /* 0x000fca00000000ff */
[----:B------:R0:W-:Y:S01]  /*3fb0*/  STG.E desc[UR36][R8.64], R3 ;  /* 0x0000000308007986 */ /* 0x0001e2000c101924 */
[----:B------:R-:W-:Y:S05]  /*3fc0*/  BRA `(.L_x_22082) ;  /* 0x0000000c005c7947 */ /* 0x000fea0003800000 */
.L_x_22088:
[----:B------:R-:W-:-:S04]  /*3fd0*/  PRMT R3, R3, 0x8880, RZ ;  /* 0x0000888003037816 */ /* 0x000fc800000000ff */
[----:B------:R-:W-:-:S05]  /*3fe0*/  PRMT R3, R3, 0x7710, RZ ;  /* 0x0000771003037816 */ /* 0x000fca00000000ff */
[----:B------:R0:W-:Y:S01]  /*3ff0*/  STG.E.U16 desc[UR36][R8.64], R3 ;  /* 0x0000000308007986 */ /* 0x0001e2000c101524 */
[----:B------:R-:W-:Y:S05]  /*4000*/  BRA `(.L_x_22082) ;  /* 0x0000000c004c7947 */ /* 0x000fea0003800000 */
.L_x_22084:
        /* <DEDUP_REMOVED lines=9> */
.L_x_22091:
[----:B------:R-:W0:Y:S02]  /*40a0*/  I2F.S8 R0, R3 ;  /* 0x0000000300007306 */ /* 0x000e240000001400 */
[----:B0-----:R-:W-:-:S05]  /*40b0*/  F2FP.F16.F32.PACK_AB R0, RZ, R0 ;  /* 0x00000000ff00723e */ /* 0x001fca00000000ff */
[----:B------:R0:W-:Y:S01]  /*40c0*/  STG.E.U16 desc[UR36][R8.64], R0 ;  /* 0x0000000008007986 */ /* 0x0001e2000c101524 */
[----:B------:R-:W-:Y:S05]  /*40d0*/  BRA `(.L_x_22082) ;  /* 0x0000000c00187947 */ /* 0x000fea0003800000 */
.L_x_22090:
        /* <DEDUP_REMOVED lines=10> */
.L_x_22093:
[----:B------:R-:W0:Y:S02]  /*4180*/  I2F.S8 R3, R3 ;  /* 0x0000000300037306 */ /* 0x000e240000001400 */
[----:B0-----:R-:W-:-:S04]  /*4190*/  F2FP.F16.F32.PACK_AB R3, RZ, R3 ;  /* 0x00000003ff03723e */ /* 0x001fc800000000ff */
[----:B------:R-:W-:-:S05]  /*41a0*/  PRMT R3, R3, 0x5410, RZ ;  /* 0x0000541003037816 */ /* 0x000fca00000000ff */
[----:B------:R0:W-:Y:S01]  /*41b0*/  STG.E desc[UR36][R8.64], R3 ;  /* 0x0000000308007986 */ /* 0x0001e2000c101924 */
[----:B------:R-:W-:Y:S05]  /*41c0*/  BRA `(.L_x_22082) ;  /* 0x0000000800dc7947 */ /* 0x000fea0003800000 */
.L_x_22092:
[----:B------:R-:W-:-:S04]  /*41d0*/  PRMT R4, R3, 0x8880, RZ ;  /* 0x0000888003047816 */ /* 0x000fc800000000ff */
[----:B------:R-:W-:-:S06]  /*41e0*/  PRMT R4, R4, 0x7710, RZ ;  /* 0x0000771004047816 */ /* 0x000fcc00000000ff */
[----:B------:R-:W0:Y:S02]  /*41f0*/  I2F.F64.S16 R4, R4 ;  /* 0x0000000400047312 */ /* 0x000e240000101c00 */
[----:B0-----:R0:W-:Y:S01]  /*4200*/  STG.E.64 desc[UR36][R8.64], R4 ;  /* 0x0000000408007986 */ /* 0x0011e2000c101b24 */
[----:B------:R-:W-:Y:S05]  /*4210*/  BRA `(.L_x_22082) ;  /* 0x0000000800c87947 */ /* 0x000fea0003800000 */
.L_x_22083:
        /* <DEDUP_REMOVED lines=12> */
.L_x_22096:
[----:B------:R-:W-:Y:S02]  /*42e0*/  PRMT R4, R3, 0x8880, RZ ;  /* 0x0000888003047816 */ /* 0x000fe400000000ff */
[----:B------:R-:W-:Y:S02]  /*42f0*/  CS2R R6, SRZ ;  /* 0x0000000000067805 */ /* 0x000fe4000001ff00 */
[----:B------:R-:W-:-:S06]  /*4300*/  PRMT R4, R4, 0x7710, RZ ;  /* 0x0000771004047816 */ /* 0x000fcc00000000ff */
[----:B------:R-:W0:Y:S02]  /*4310*/  I2F.F64.S16 R4, R4 ;  /* 0x0000000400047312 */ /* 0x000e240000101c00 */
[----:B0-----:R0:W-:Y:S01]  /*4320*/  STG.E.128 desc[UR36][R8.64], R4 ;  /* 0x0000000408007986 */ /* 0x0011e2000c101d24 */
[----:B------:R-:W-:Y:S05]  /*4330*/  BRA `(.L_x_22082) ;  /* 0x0000000800807947 */ /* 0x000fea0003800000 */
.L_x_22095:
        /* <DEDUP_REMOVED lines=21> */
.L_x_22100:
[----:B------:R-:W-:Y:S05]  /*4490*/  BSYNC B0 ;  /* 0x0000000000007941 */ /* 0x000fea0003800000 */
.L_x_22099:
[----:B------:R-:W-:-:S05]  /*44a0*/  LOP3.LUT R5, R0, R5, RZ, 0xfc, !PT ;  /* 0x0000000500057212 */ /* 0x000fca00078efcff */
[----:B------:R0:W-:Y:S01]  /*44b0*/  STG.E.U8 desc[UR36][R8.64], R5 ;  /* 0x0000000508007986 */ /* 0x0001e2000c101124 */
[----:B------:R-:W-:Y:S05]  /*44c0*/  BRA `(.L_x_22082) ;  /* 0x00000008001c7947 */ /* 0x000fea0003800000 */
.L_x_22098:
        /* <DEDUP_REMOVED lines=13> */
.L_x_22102:
[----:B------:R-:W-:Y:S01]  /*45a0*/  IMAD.MOV.U32 R0, RZ, RZ, 0x7f ;  /* 0x0000007fff007424 */ /* 0x000fe200078e00ff */
[----:B------:R-:W-:-:S04]  /*45b0*/  ISETP.GT.U32.AND P0, PT, R4, 0x7f800000, PT ;  /* 0x7f8000000400780c */ /* 0x000fc80003f04070 */
[----:B------:R-:W-:-:S09]  /*45c0*/  SEL R0, R0, 0x7c, P0 ;  /* 0x0000007c00007807 */ /* 0x000fd20000000000 */
.L_x_22103:
[----:B------:R-:W-:Y:S05]  /*45d0*/  BSYNC B0 ;  /* 0x0000000000007941 */ /* 0x000fea0003800000 */
.L_x_22101:
[----:B------:R-:W-:-:S04]  /*45e0*/  LOP3.LUT R3, R5, 0x80000000, RZ, 0xc0, !PT ;  /* 0x8000000005037812 */ /* 0x000fc800078ec0ff */
[----:B------:R-:W-:-:S04]  /*45f0*/  SHF.R.U32.HI R3, RZ, 0x18, R3 ;  /* 0x00000018ff037819 */ /* 0x000fc80000011603 */
[----:B------:R-:W-:-:S05]  /*4600*/  LOP3.LUT R3, R0, R3, RZ, 0xfc, !PT ;  /* 0x0000000300037212 */ /* 0x000fca00078efcff */
[----:B------:R0:W-:Y:S01]  /*4610*/  STG.E.U8 desc[UR36][R8.64], R3 ;  /* 0x0000000308007986 */ /* 0x0001e2000c101124 */
[----:B------:R-:W-:Y:S05]  /*4620*/  BRA `(.L_x_22082) ;  /* 0x0000000400c47947 */ /* 0x000fea0003800000 */
.L_x_22097:
[----:B------:R-:W0:Y:S02]  /*4630*/  I2F.S8 R0, R3 ;  /* 0x0000000300007306 */ /* 0x000e240000001400 */
[----:B0-----:R-:W-:-:S05]  /*4640*/  F2FP.BF16.F32.PACK_AB R0, RZ, R0 ;  /* 0x00000000ff00723e */ /* 0x001fca00000010ff */
[----:B------:R0:W-:Y:S01]  /*4650*/  STG.E.U16 desc[UR36][R8.64], R0 ;  /* 0x0000000008007986 */ /* 0x0001e2000c101524 */
[----:B------:R-:W-:Y:S05]  /*4660*/  BRA `(.L_x_22082) ;  /* 0x0000000400b47947 */ /* 0x000fea0003800000 */
.L_x_22094:
        /* <DEDUP_REMOVED lines=12> */
.L_x_22106:
        /* <DEDUP_REMOVED lines=17> */
.L_x_22109:
[----:B------:R-:W-:-:S04]  /*4840*/  LOP3.LUT R3, R3, 0x80000000, RZ, 0xc0, !PT ;  /* 0x8000000003037812 */ /* 0x000fc800078ec0ff */
[----:B------:R-:W-:-:S04]  /*4850*/  SHF.R.U32.HI R3, RZ, 0x18, R3 ;  /* 0x00000018ff037819 */ /* 0x000fc80000011603 */
[----:B------:R-:W-:-:S04]  /*4860*/  LOP3.LUT R0, R0, R3, RZ, 0xfc, !PT ;  /* 0x0000000300007212 */ /* 0x000fc800078efcff */
[----:B------:R-:W-:-:S07]  /*4870*/  PRMT R4, R0, 0x7610, R4 ;  /* 0x0000761000047816 */ /* 0x000fce0000000004 */
.L_x_22108:
[----:B------:R-:W-:Y:S05]  /*4880*/  BSYNC B0 ;  /* 0x0000000000007941 */ /* 0x000fea0003800000 */
.L_x_22107:
[----:B------:R4:W-:Y:S01]  /*4890*/  STG.E.U8 desc[UR36][R8.64], R4 ;  /* 0x0000000408007986 */ /* 0x0009e2000c101124 */
[----:B------:R-:W-:Y:S05]  /*48a0*/  BRA `(.L_x_22082) ;  /* 0x0000000400247947 */ /* 0x000fea0003800000 */
.L_x_22105:
        /* <DEDUP_REMOVED lines=17> */
.L_x_22112:
[----:B------:R-:W-:-:S04]  /*49c0*/  LOP3.LUT R3, R3, 0x80000000, RZ, 0xc0, !PT ;  /* 0x8000000003037812 */ /* 0x000fc800078ec0ff */
[----:B------:R-:W-:-:S04]  /*49d0*/  SHF.R.U32.HI R3, RZ, 0x18, R3 ;  /* 0x00000018ff037819 */ /* 0x000fc80000011603 */
[----:B------:R-:W-:-:S04]  /*49e0*/  LOP3.LUT R0, R0, R3, RZ, 0xfc, !PT ;  /* 0x0000000300007212 */ /* 0x000fc800078efcff */
[----:B------:R-:W-:-:S07]  /*49f0*/  PRMT R4, R0, 0x7610, R4 ;  /* 0x0000761000047816 */ /* 0x000fce0000000004 */
.L_x_22111:
[----:B------:R-:W-:Y:S05]  /*4a00*/  BSYNC B0 ;  /* 0x0000000000007941 */ /* 0x000fea0003800000 */
.L_x_22110:
[----:B------:R0:W-:Y:S01]  /*4a10*/  STG.E.U8 desc[UR36][R8.64], R4 ;  /* 0x0000000408007986 */ /* 0x0001e2000c101124 */
[----:B------:R-:W-:Y:S05]  /*4a20*/  BRA `(.L_x_22082) ;  /* 0x0000000000c47947 */ /* 0x000fea0003800000 */
.L_x_22104:
        /* <DEDUP_REMOVED lines=23> */
.L_x_22087:
        /* <DEDUP_REMOVED lines=16> */
.L_x_22115:
[----:B------:R-:W-:Y:S05]  /*4ca0*/  BRA `(.L_x_22082) ;  /* 0x0000000000247947 */ /* 0x000fea0003800000 */
.L_x_22114:
[----:B------:R-:W-:-:S04]  /*4cb0*/  LOP3.LUT R3, R3, 0xffff, RZ, 0xc0, !PT ;  /* 0x0000ffff03037812 */ /* 0x000fc800078ec0ff */
[----:B------:R-:W-:-:S05]  /*4cc0*/  PRMT R3, R3, 0x8880, RZ ;  /* 0x0000888003037816 */ /* 0x000fca00000000ff */
[----:B------:R-:W-:-:S05]  /*4cd0*/  IMAD.MOV.U32 R4, RZ, RZ, R3 ;  /* 0x000000ffff047224 */ /* 0x000fca00078e0003 */
[----:B------:R-:W-:-:S05]  /*4ce0*/  SHF.R.S32.HI R5, RZ, 0x1f, R4 ;  /* 0x0000001fff057819 */ /* 0x000fca0000011404 */
[----:B------:R3:W-:Y:S01]  /*4cf0*/  STG.E.64 desc[UR36][R8.64], R4 ;  /* 0x0000000408007986 */ /* 0x0007e2000c101b24 */
[----:B------:R-:W-:Y:S05]  /*4d00*/  BRA `(.L_x_22082) ;  /* 0x00000000000c7947 */ /* 0x000fea0003800000 */
.L_x_22113:
[----:B------:R-:W-:-:S04]  /*4d10*/  LOP3.LUT R3, R3, 0xffff, RZ, 0xc0, !PT ;  /* 0x0000ffff03037812 */ /* 0x000fc800078ec0ff */
[----:B------:R-:W-:-:S05]  /*4d20*/  PRMT R3, R3, 0x8880, RZ ;  /* 0x0000888003037816 */ /* 0x000fca00000000ff */
[----:B------:R0:W-:Y:S02]  /*4d30*/  STG.E desc[UR36][R8.64], R3 ;  /* 0x0000000308007986 */ /* 0x0001e4000c101924 */
.L_x_22082:
[----:B------:R-:W-:Y:S05]  /*4d40*/  BSYNC B6 ;  /* 0x0000000000067941 */ /* 0x000fea0003800000 */
.L_x_22081:
        /* <DEDUP_REMOVED lines=23> */
.L_x_22121:
[----:B------:R0:W-:Y:S01]  /*4ec0*/  STG.E.U8 desc[UR36][R8.64], R18 ;  /* 0x0000001208007986 */ /* 0x0001e2000c101124 */
[----:B------:R-:W-:Y:S05]  /*4ed0*/  BRA `(.L_x_22123) ;  /* 0x0000000c00987947 */ /* 0x000fea0003800000 */
.L_x_22120:
        /* <DEDUP_REMOVED lines=12> */
.L_x_22125:
[----:B------:R-:W-:-:S04]  /*4fa0*/  LOP3.LUT R18, R18, 0xffff, RZ, 0xc0, !PT ;  /* 0x0000ffff12127812 */ /* 0x000fc800078ec0ff */
[----:B------:R-:W-:-:S05]  /*4fb0*/  PRMT R3, R18, 0x8880, RZ ;  /* 0x0000888012037816 */ /* 0x000fca00000000ff */
[----:B------:R0:W-:Y:S01]  /*4fc0*/  STG.E desc[UR36][R8.64], R3 ;  /* 0x0000000308007986 */ /* 0x0001e2000c101924 */
[----:B------:R-:W-:Y:S05]  /*4fd0*/  BRA `(.L_x_22123) ;  /* 0x0000000c00587947 */ /* 0x000fea0003800000 */
.L_x_22124:
[----:B------:R-:W-:-:S04]  /*4fe0*/  PRMT R3, R18, 0x8880, RZ ;  /* 0x0000888012037816 */ /* 0x000fc800000000ff */
[----:B------:R-:W-:-:S05]  /*4ff0*/  PRMT R3, R3, 0x7710, RZ ;  /* 0x0000771003037816 */ /* 0x000fca00000000ff */
[----:B------:R0:W-:Y:S01]  /*5000*/  STG.E.U16 desc[UR36][R8.64], R3 ;  /* 0x0000000308007986 */ /* 0x0001e2000c101524 */
[----:B------:R-:W-:Y:S05]  /*5010*/  BRA `(.L_x_22123) ;  /* 0x0000000c00487947 */ /* 0x000fea0003800000 */
.L_x_22119:
        /* <DEDUP_REMOVED lines=9> */
.L_x_22127:
[----:B------:R-:W0:Y:S02]  /*50b0*/  I2F.S8 R0, R18 ;  /* 0x0000001200007306 */ /* 0x000e240000001400 */
[----:B0-----:R-:W-:-:S05]  /*50c0*/  F2FP.F16.F32.PACK_AB R0, RZ, R0 ;  /* 0x00000000ff00723e */ /* 0x001fca00000000ff */
[----:B------:R0:W-:Y:S01]  /*50d0*/  STG.E.U16 desc[UR36][R8.64], R0 ;  /* 0x0000000008007986 */ /* 0x0001e2000c101524 */
[----:B------:R-:W-:Y:S05]  /*50e0*/  BRA `(.L_x_22123) ;  /* 0x0000000c00147947 */ /* 0x000fea0003800000 */
.L_x_22126:
        /* <DEDUP_REMOVED lines=10> */
.L_x_22129:
[----:B------:R-:W0:Y:S02]  /*5190*/  I2F.S8 R18, R18 ;  /* 0x0000001200127306 */ /* 0x000e240000001400 */
[----:B0-----:R-:W-:-:S04]  /*51a0*/  F2FP.F16.F32.PACK_AB R3, RZ, R18 ;  /* 0x00000012ff03723e */ /* 0x001fc800000000ff */
[----:B------:R-:W-:-:S05]  /*51b0*/  PRMT R3, R3, 0x5410, RZ ;  /* 0x0000541003037816 */ /* 0x000fca00000000ff */
[----:B------:R0:W-:Y:S01]  /*51c0*/  STG.E desc[UR36][R8.64], R3 ;  /* 0x0000000308007986 */ /* 0x0001e2000c101924 */
[----:B------:R-:W-:Y:S05]  /*51d0*/  BRA `(.L_x_22123) ;  /* 0x0000000800d87947 */ /* 0x000fea0003800000 */
.L_x_22128:
[----:B------:R-:W-:-:S04]  /*51e0*/  PRMT R4, R18, 0x8880, RZ ;  /* 0x0000888012047816 */ /* 0x000fc800000000ff */
[----:B------:R-:W-:-:S06]  /*51f0*/  PRMT R4, R4, 0x7710, RZ ;  /* 0x0000771004047816 */ /* 0x000fcc00000000ff */
[----:B------:R-:W0:Y:S02]  /*5200*/  I2F.F64.S16 R4, R4 ;  /* 0x0000000400047312 */ /* 0x000e240000101c00 */
[----:B0-----:R0:W-:Y:S01]  /*5210*/  STG.E.64 desc[UR36][R8.64], R4 ;  /* 0x0000000408007986 */ /* 0x0011e2000c101b24 */
[----:B------:R-:W-:Y:S05]  /*5220*/  BRA `(.L_x_22123) ;  /* 0x0000000800c47947 */ /* 0x000fea0003800000 */
.L_x_22118:
        /* <DEDUP_REMOVED lines=12> */
.L_x_22132:
[----:B------:R-:W-:Y:S02]  /*52f0*/  PRMT R4, R18, 0x8880, RZ ;  /* 0x0000888012047816 */ /* 0x000fe400000000ff */
[----:B------:R-:W-:Y:S02]  /*5300*/  CS2R R6, SRZ ;  /* 0x0000000000067805 */ /* 0x000fe4000001ff00 */
[----:B------:R-:W-:-:S06]  /*5310*/  PRMT R4, R4, 0x7710, RZ ;  /* 0x0000771004047816 */ /* 0x000fcc00000000ff */
[----:B------:R-:W0:Y:S02]  /*5320*/  I2F.F64.S16 R4, R4 ;  /* 0x0000000400047312 */ /* 0x000e240000101c00 */
[----:B0-----:R0:W-:Y:S01]  /*5330*/  STG.E.128 desc[UR36][R8.64], R4 ;  /* 0x0000000408007986 */ /* 0x0011e2000c101d24 */
[----:B------:R-:W-:Y:S05]  /*5340*/  BRA `(.L_x_22123) ;  /* 0x00000008007c7947 */ /* 0x000fea0003800000 */
.L_x_22131:
        /* <DEDUP_REMOVED lines=21> */
.L_x_22136:
[----:B------:R-:W-:Y:S05]  /*54a0*/  BSYNC B0 ;  /* 0x0000000000007941 */ /* 0x000fea0003800000 */
.L_x_22135:
[----:B------:R-:W-:-:S05]  /*54b0*/  LOP3.LUT R5, R0, R5, RZ, 0xfc, !PT ;  /* 0x0000000500057212 */ /* 0x000fca00078efcff */
[----:B------:R0:W-:Y:S01]  /*54c0*/  STG.E.U8 desc[UR36][R8.64], R5 ;  /* 0x0000000508007986 */ /* 0x0001e2000c101124 */
[----:B------:R-:W-:Y:S05]  /*54d0*/  BRA `(.L_x_22123) ;  /* 0x0000000800187947 */ /* 0x000fea0003800000 */
.L_x_22134:
        /* <DEDUP_REMOVED lines=13> */
.L_x_22138:
[----:B------:R-:W-:Y:S01]  /*55b0*/  IMAD.MOV.U32 R0, RZ, RZ, 0x7f ;  /* 0x0000007fff007424 */ /* 0x000fe200078e00ff */
[----:B------:R-:W-:-:S04]  /*55c0*/  ISETP.GT.U32.AND P0, PT, R3, 0x7f800000, PT ;  /* 0x7f8000000300780c */ /* 0x000fc80003f04070 */
[----:B------:R-:W-:-:S09]  /*55d0*/  SEL R0, R0, 0x7c, P0 ;  /* 0x0000007c00007807 */ /* 0x000fd20000000000 */
.L_x_22139:
[----:B------:R-:W-:Y:S05]  /*55e0*/  BSYNC B0 ;  /* 0x0000000000007941 */ /* 0x000fea0003800000 */
.L_x_22137:
[----:B------:R-:W-:-:S04]  /*55f0*/  LOP3.LUT R3, R5, 0x80000000, RZ, 0xc0, !PT ;  /* 0x8000000005037812 */ /* 0x000fc800078ec0ff */
[----:B------:R-:W-:-:S04]  /*5600*/  SHF.R.U32.HI R3, RZ, 0x18, R3 ;  /* 0x00000018ff037819 */ /* 0x000fc80000011603 */
[----:B------:R-:W-:-:S05]  /*5610*/  LOP3.LUT R3, R0, R3, RZ, 0xfc, !PT ;  /* 0x0000000300037212 */ /* 0x000fca00078efcff */
[----:B------:R0:W-:Y:S01]  /*5620*/  STG.E.U8 desc[UR36][R8.64], R3 ;  /* 0x0000000308007986 */ /* 0x0001e2000c101124 */
[----:B------:R-:W-:Y:S05]  /*5630*/  BRA `(.L_x_22123) ;  /* 0x0000000400c07947 */ /* 0x000fea0003800000 */
.L_x_22133:
[----:B------:R-:W0:Y:S02]  /*5640*/  I2F.S8 R0, R18 ;  /* 0x0000001200007306 */ /* 0x000e240000001400 */
[----:B0-----:R-:W-:-:S05]  /*5650*/  F2FP.BF16.F32.PACK_AB R0, RZ, R0 ;  /* 0x00000000ff00723e */ /* 0x001fca00000010ff */
[----:B------:R0:W-:Y:S01]  /*5660*/  STG.E.U16 desc[UR36][R8.64], R0 ;  /* 0x0000000008007986 */ /* 0x0001e2000c101524 */
[----:B------:R-:W-:Y:S05]  /*5670*/  BRA `(.L_x_22123) ;  /* 0x0000000400b07947 */ /* 0x000fea0003800000 */
.L_x_22130:
        /* <DEDUP_REMOVED lines=12> */
.L_x_22142:
        /* <DEDUP_REMOVED lines=17> */
.L_x_22145:
[----:B------:R-:W-:-:S04]  /*5850*/  LOP3.LUT R3, R5, 0x80000000, RZ, 0xc0, !PT ;  /* 0x8000000005037812 */ /* 0x000fc800078ec0ff */
[----:B------:R-:W-:-:S04]  /*5860*/  SHF.R.U32.HI R3, RZ, 0x18, R3 ;  /* 0x00000018ff037819 */ /* 0x000fc80000011603 */
[----:B------:R-:W-:-:S04]  /*5870*/  LOP3.LUT R0, R0, R3, RZ, 0xfc, !PT ;  /* 0x0000000300007212 */ /* 0x000fc800078efcff */
[----:B------:R-:W-:-:S07]  /*5880*/  PRMT R4, R0, 0x7610, R4 ;  /* 0x0000761000047816 */ /* 0x000fce0000000004 */
.L_x_22144:
[----:B------:R-:W-:Y:S05]  /*5890*/  BSYNC B0 ;  /* 0x0000000000007941 */ /* 0x000fea0003800000 */
.L_x_22143:
[----:B------:R3:W-:Y:S01]  /*58a0*/  STG.E.U8 desc[UR36][R8.64], R4 ;  /* 0x0000000408007986 */ /* 0x0007e2000c101124 */
[----:B------:R-:W-:Y:S05]  /*58b0*/  BRA `(.L_x_22123) ;  /* 0x0000000400207947 */ /* 0x000fea0003800000 */
.L_x_22141:
        /* <DEDUP_REMOVED lines=17> */
.L_x_22148:
[----:B------:R-:W-:-:S04]  /*59d0*/  LOP3.LUT R3, R5, 0x80000000, RZ, 0xc0, !PT ;  /* 0x8000000005037812 */ /* 0x000fc800078ec0ff */
[----:B------:R-:W-:-:S04]  /*59e0*/  SHF.R.U32.HI R3, RZ, 0x18, R3 ;  /* 0x00000018ff037819 */ /* 0x000fc80000011603 */
[----:B------:R-:W-:-:S04]  /*59f0*/  LOP3.LUT R0, R0, R3, RZ, 0xfc, !PT ;  /* 0x0000000300007212 */ /* 0x000fc800078efcff */
[----:B------:R-:W-:-:S07]  /*5a00*/  PRMT R4, R0, 0x7610, R4 ;  /* 0x0000761000047816 */ /* 0x000fce0000000004 */
.L_x_22147:
[----:B------:R-:W-:Y:S05]  /*5a10*/  BSYNC B0 ;  /* 0x0000000000007941 */ /* 0x000fea0003800000 */
.L_x_22146:
[----:B------:R0:W-:Y:S01]  /*5a20*/  STG.E.U8 desc[UR36][R8.64], R4 ;  /* 0x0000000408007986 */ /* 0x0001e2000c101124 */
[----:B------:R-:W-:Y:S05]  /*5a30*/  BRA `(.L_x_22123) ;  /* 0x0000000000c07947 */ /* 0x000fea0003800000 */
.L_x_22140:
        /* <DEDUP_REMOVED lines=22> */
.L_x_22122:
        /* <DEDUP_REMOVED lines=16> */
.L_x_22151:
[----:B------:R-:W-:Y:S05]  /*5ca0*/  BRA `(.L_x_22123) ;  /* 0x0000000000247947 */ /* 0x000fea0003800000 */
.L_x_22150:
[----:B------:R-:W-:-:S04]  /*5cb0*/  LOP3.LUT R18, R18, 0xffff, RZ, 0xc0, !PT ;  /* 0x0000ffff12127812 */ /* 0x000fc800078ec0ff */
[----:B------:R-:W-:-:S05]  /*5cc0*/  PRMT R18, R18, 0x8880, RZ ;  /* 0x0000888012127816 */ /* 0x000fca00000000ff */
[----:B------:R-:W-:-:S05]  /*5cd0*/  IMAD.MOV.U32 R4, RZ, RZ, R18 ;  /* 0x000000ffff047224 */ /* 0x000fca00078e0012 */
[----:B------:R-:W-:-:S05]  /*5ce0*/  SHF.R.S32.HI R5, RZ, 0x1f, R4 ;  /* 0x0000001fff057819 */ /* 0x000fca0000011404 */
[----:B------:R2:W-:Y:S01]  /*5cf0*/  STG.E.64 desc[UR36][R8.64], R4 ;  /* 0x0000000408007986 */ /* 0x0005e2000c101b24 */
[----:B------:R-:W-:Y:S05]  /*5d00*/  BRA `(.L_x_22123) ;  /* 0x00000000000c7947 */ /* 0x000fea0003800000 */
.L_x_22149:
[----:B------:R-:W-:-:S04]  /*5d10*/  LOP3.LUT R18, R18, 0xffff, RZ, 0xc0, !PT ;  /* 0x0000ffff12127812 */ /* 0x000fc800078ec0ff */
[----:B------:R-:W-:-:S05]  /*5d20*/  PRMT R3, R18, 0x8880, RZ ;  /* 0x0000888012037816 */ /* 0x000fca00000000ff */
[----:B------:R0:W-:Y:S02]  /*5d30*/  STG.E desc[UR36][R8.64], R3 ;  /* 0x0000000308007986 */ /* 0x0001e4000c101924 */
.L_x_22123:
        /* <DEDUP_REMOVED lines=23> */
.L_x_22155:
[----:B------:R3:W-:Y:S01]  /*5eb0*/  STG.E.U8 desc[UR36][R8.64], R17 ;  /* 0x0000001108007986 */ /* 0x0007e2000c101124 */
[----:B------:R-:W-:Y:S05]  /*5ec0*/  BRA `(.L_x_22157) ;  /* 0x0000000c00987947 */ /* 0x000fea0003800000 */
.L_x_22154:
        /* <DEDUP_REMOVED lines=12> */
.L_x_22159:
[----:B------:R-:W-:-:S04]  /*5f90*/  LOP3.LUT R17, R17, 0xffff, RZ, 0xc0, !PT ;  /* 0x0000ffff11117812 */ /* 0x000fc800078ec0ff */
[----:B------:R-:W-:-:S05]  /*5fa0*/  PRMT R3, R17, 0x8880, RZ ;  /* 0x0000888011037816 */ /* 0x000fca00000000ff */
[----:B------:R2:W-:Y:S01]  /*5fb0*/  STG.E desc[UR36][R8.64], R3 ;  /* 0x0000000308007986 */ /* 0x0005e2000c101924 */
[----:B------:R-:W-:Y:S05]  /*5fc0*/  BRA `(.L_x_22157) ;  /* 0x0000000c00587947 */ /* 0x000fea0003800000 */
.L_x_22158:
[----:B------:R-:W-:-:S04]  /*5fd0*/  PRMT R3, R17, 0x8880, RZ ;  /* 0x0000888011037816 */ /* 0x000fc800000000ff */
[----:B------:R-:W-:-:S05]  /*5fe0*/  PRMT R3, R3, 0x7710, RZ ;  /* 0x0000771003037816 */ /* 0x000fca00000000ff */
[----:B------:R0:W-:Y:S01]  /*5ff0*/  STG.E.U16 desc[UR36][R8.64], R3 ;  /* 0x0000000308007986 */ /* 0x0001e2000c101524 */
[----:B------:R-:W-:Y:S05]  /*6000*/  BRA `(.L_x_22157) ;  /* 0x0000000c00487947 */ /* 0x000fea0003800000 */
.L_x_22153:
        /* <DEDUP_REMOVED lines=9> */
.L_x_22161:
[----:B------:R-:W0:Y:S02]  /*60a0*/  I2F.S8 R0, R17 ;  /* 0x0000001100007306 */ /* 0x000e240000001400 */
[----:B0-----:R-:W-:-:S05]  /*60b0*/  F2FP.F16.F32.PACK_AB R0, RZ, R0 ;  /* 0x00000000ff00723e */ /* 0x001fca00000000ff */
[----:B------:R0:W-:Y:S01]  /*60c0*/  STG.E.U16 desc[UR36][R8.64], R0 ;  /* 0x0000000008007986 */ /* 0x0001e2000c101524 */
[----:B------:R-:W-:Y:S05]  /*60d0*/  BRA `(.L_x_22157) ;  /* 0x0000000c00147947 */ /* 0x000fea0003800000 */
.L_x_22160:
        /* <DEDUP_REMOVED lines=10> */
.L_x_22163:
[----:B------:R-:W0:Y:S02]  /*6180*/  I2F.S8 R17, R17 ;  /* 0x0000001100117306 */ /* 0x000e240000001400 */
[----:B0-----:R-:W-:-:S04]  /*6190*/  F2FP.F16.F32.PACK_AB R3, RZ, R17 ;  /* 0x00000011ff03723e */ /* 0x001fc800000000ff */
[----:B------:R-:W-:-:S05]  /*61a0*/  PRMT R3, R3, 0x5410, RZ ;  /* 0x0000541003037816 */ /* 0x000fca00000000ff */
[----:B------:R0:W-:Y:S01]  /*61b0*/  STG.E desc[UR36][R8.64], R3 ;  /* 0x0000000308007986 */ /* 0x0001e2000c101924 */
[----:B------:R-:W-:Y:S05]  /*61c0*/  BRA `(.L_x_22157) ;  /* 0x0000000800d87947 */ /* 0x000fea0003800000 */
.L_x_22162:
[----:B------:R-:W-:-:S04]  /*61d0*/  PRMT R4, R17, 0x8880, RZ ;  /* 0x0000888011047816 */ /* 0x000fc800000000ff */
[----:B------:R-:W-:-:S06]  /*61e0*/  PRMT R4, R4, 0x7710, RZ ;  /* 0x0000771004047816 */ /* 0x000fcc00000000ff */
[----:B------:R-:W0:Y:S02]  /*61f0*/  I2F.F64.S16 R4, R4 ;  /* 0x0000000400047312 */ /* 0x000e240000101c00 */
[----:B0-----:R0:W-:Y:S01]  /*6200*/  STG.E.64 desc[UR36][R8.64], R4 ;  /* 0x0000000408007986 */ /* 0x0011e2000c101b24 */
[----:B------:R-:W-:Y:S05]  /*6210*/  BRA `(.L_x_22157) ;  /* 0x0000000800c47947 */ /* 0x000fea0003800000 */
.L_x_22152:
        /* <DEDUP_REMOVED lines=12> */
.L_x_22166:
[----:B------:R-:W-:Y:S02]  /*62e0*/  PRMT R4, R17, 0x8880, RZ ;  /* 0x0000888011047816 */ /* 0x000fe400000000ff */
[----:B------:R-:W-:Y:S02]  /*62f0*/  CS2R R6, SRZ ;  /* 0x0000000000067805 */ /* 0x000fe4000001ff00 */
[----:B------:R-:W-:-:S06]  /*6300*/  PRMT R4, R4, 0x7710, RZ ;  /* 0x0000771004047816 */ /* 0x000fcc00000000ff */
[----:B------:R-:W0:Y:S02]  /*6310*/  I2F.F64.S16 R4, R4 ;  /* 0x0000000400047312 */ /* 0x000e240000101c00 */
[----:B0-----:R0:W-:Y:S01]  /*6320*/  STG.E.128 desc[UR36][R8.64], R4 ;  /* 0x0000000408007986 */ /* 0x0011e2000c101d24 */
[----:B------:R-:W-:Y:S05]  /*6330*/  BRA `(.L_x_22157) ;  /* 0x00000008007c7947 */ /* 0x000fea0003800000 */
.L_x_22165:
        /* <DEDUP_REMOVED lines=21> */
.L_x_22170:
[----:B------:R-:W-:Y:S05]  /*6490*/  BSYNC B0 ;  /* 0x0000000000007941 */ /* 0x000fea0003800000 */
.L_x_22169:
[----:B------:R-:W-:-:S05]  /*64a0*/  LOP3.LUT R5, R0, R5, RZ, 0xfc, !PT ;  /* 0x0000000500057212 */ /* 0x000fca00078efcff */
[----:B------:R0:W-:Y:S01]  /*64b0*/  STG.E.U8 desc[UR36][R8.64], R5 ;  /* 0x0000000508007986 */ /* 0x0001e2000c101124 */
[----:B------:R-:W-:Y:S05]  /*64c0*/  BRA `(.L_x_22157) ;  /* 0x0000000800187947 */ /* 0x000fea0003800000 */
.L_x_22168:
        /* <DEDUP_REMOVED lines=13> */
.L_x_22172:
[----:B------:R-:W-:Y:S01]  /*65a0*/  IMAD.MOV.U32 R0, RZ, RZ, 0x7f ;  /* 0x0000007fff007424 */ /* 0x000fe200078e00ff */
[----:B------:R-:W-:-:S04]  /*65b0*/  ISETP.GT.U32.AND P0, PT, R3, 0x7f800000, PT ;  /* 0x7f8000000300780c */ /* 0x000fc80003f04070 */
[----:B------:R-:W-:-:S09]  /*65c0*/  SEL R0, R0, 0x7c, P0 ;  /* 0x0000007c00007807 */ /* 0x000fd20000000000 */
.L_x_22173:
[----:B------:R-:W-:Y:S05]  /*65d0*/  BSYNC B0 ;  /* 0x0000000000007941 */ /* 0x000fea0003800000 */
.L_x_22171:
[----:B------:R-:W-:-:S04]  /*65e0*/  LOP3.LUT R3, R17, 0x80000000, RZ, 0xc0, !PT ;  /* 0x8000000011037812 */ /* 0x000fc800078ec0ff */
[----:B------:R-:W-:-:S04]  /*65f0*/  SHF.R.U32.HI R3, RZ, 0x18, R3 ;  /* 0x00000018ff037819 */ /* 0x000fc80000011603 */
[----:B------:R-:W-:-:S05]  /*6600*/  LOP3.LUT R3, R0, R3, RZ, 0xfc, !PT ;  /* 0x0000000300037212 */ /* 0x000fca00078efcff */
[----:B------:R0:W-:Y:S01]  /*6610*/  STG.E.U8 desc[UR36][R8.64], R3 ;  /* 0x0000000308007986 */ /* 0x0001e2000c101124 */
[----:B------:R-:W-:Y:S05]  /*6620*/  BRA `(.L_x_22157) ;  /* 0x0000000400c07947 */ /* 0x000fea0003800000 */
.L_x_22167:
[----:B------:R-:W0:Y:S02]  /*6630*/  I2F.S8 R0, R17 ;  /* 0x0000001100007306 */ /* 0x000e240000001400 */
[----:B0-----:R-:W-:-:S05]  /*6640*/  F2FP.BF16.F32.PACK_AB R0, RZ, R0 ;  /* 0x00000000ff00723e */ /* 0x001fca00000010ff */
[----:B------:R0:W-:Y:S01]  /*6650*/  STG.E.U16 desc[UR36][R8.64], R0 ;  /* 0x0000000008007986 */ /* 0x0001e2000c101524 */
[----:B------:R-:W-:Y:S05]  /*6660*/  BRA `(.L_x_22157) ;  /* 0x0000000400b07947 */ /* 0x000fea0003800000 */
.L_x_22164:
        /* <DEDUP_REMOVED lines=12> */
.L_x_22176:
        /* <DEDUP_REMOVED lines=17> */
.L_x_22179:
[----:B------:R-:W-:-:S04]  /*6840*/  LOP3.LUT R3, R17, 0x80000000, RZ, 0xc0, !PT ;  /* 0x8000000011037812 */ /* 0x000fc800078ec0ff */
[----:B------:R-:W-:-:S04]  /*6850*/  SHF.R.U32.HI R3, RZ, 0x18, R3 ;  /* 0x00000018ff037819 */ /* 0x000fc80000011603 */
[----:B------:R-:W-:-:S04]  /*6860*/  LOP3.LUT R0, R0, R3, RZ, 0xfc, !PT ;  /* 0x0000000300007212 */ /* 0x000fc800078efcff */
[----:B------:R-:W-:-:S07]  /*6870*/  PRMT R4, R0, 0x7610, R4 ;  /* 0x0000761000047816 */ /* 0x000fce0000000004 */
.L_x_22178:
[----:B------:R-:W-:Y:S05]  /*6880*/  BSYNC B0 ;  /* 0x0000000000007941 */ /* 0x000fea0003800000 */
.L_x_22177:
[----:B------:R0:W-:Y:S01]  /*6890*/  STG.E.U8 desc[UR36][R8.64], R4 ;  /* 0x0000000408007986 */ /* 0x0001e2000c101124 */
[----:B------:R-:W-:Y:S05]  /*68a0*/  BRA `(.L_x_22157) ;  /* 0x0000000400207947 */ /* 0x000fea0003800000 */
.L_x_22175:
        /* <DEDUP_REMOVED lines=17> */
.L_x_22182:
[----:B------:R-:W-:-:S04]  /*69c0*/  LOP3.LUT R3, R17, 0x80000000, RZ, 0xc0, !PT ;  /* 0x8000000011037812 */ /* 0x000fc800078ec0ff */
[----:B------:R-:W-:-:S04]  /*69d0*/  SHF.R.U32.HI R3, RZ, 0x18, R3 ;  /* 0x00000018ff037819 */ /* 0x000fc80000011603 */
[----:B------:R-:W-:-:S04]  /*69e0*/  LOP3.LUT R0, R0, R3, RZ, 0xfc, !PT ;  /* 0x0000000300007212 */ /* 0x000fc800078efcff */
[----:B------:R-:W-:-:S07]  /*69f0*/  PRMT R4, R0, 0x7610, R4 ;  /* 0x0000761000047816 */ /* 0x000fce0000000004 */
.L_x_22181:
[----:B------:R-:W-:Y:S05]  /*6a00*/  BSYNC B0 ;  /* 0x0000000000007941 */ /* 0x000fea0003800000 */
.L_x_22180:
[----:B------:R0:W-:Y:S01]  /*6a10*/  STG.E.U8 desc[UR36][R8.64], R4 ;  /* 0x0000000408007986 */ /* 0x0001e2000c101124 */
[----:B------:R-:W-:Y:S05]  /*6a20*/  BRA `(.L_x_22157) ;  /* 0x0000000000c07947 */ /* 0x000fea0003800000 */
.L_x_22174:
        /* <DEDUP_REMOVED lines=22> */
.L_x_22156:
        /* <DEDUP_REMOVED lines=16> */
.L_x_22185:
[----:B------:R-:W-:Y:S05]  /*6c90*/  BRA `(.L_x_22157) ;  /* 0x0000000000247947 */ /* 0x000fea0003800000 */
.L_x_22184:
[----:B------:R-:W-:-:S04]  /*6ca0*/  LOP3.LUT R17, R17, 0xffff, RZ, 0xc0, !PT ;  /* 0x0000ffff11117812 */ /* 0x000fc800078ec0ff */
[----:B------:R-:W-:-:S05]  /*6cb0*/  PRMT R17, R17, 0x8880, RZ ;  /* 0x0000888011117816 */ /* 0x000fca00000000ff */
[----:B------:R-:W-:-:S05]  /*6cc0*/  IMAD.MOV.U32 R4, RZ, RZ, R17 ;  /* 0x000000ffff047224 */ /* 0x000fca00078e0011 */
[----:B------:R-:W-:-:S05]  /*6cd0*/  SHF.R.S32.HI R5, RZ, 0x1f, R4 ;  /* 0x0000001fff057819 */ /* 0x000fca0000011404 */
[----:B------:R0:W-:Y:S01]  /*6ce0*/  STG.E.64 desc[UR36][R8.64], R4 ;  /* 0x0000000408007986 */ /* 0x0001e2000c101b24 */
[----:B------:R-:W-:Y:S05]  /*6cf0*/  BRA `(.L_x_22157) ;  /* 0x00000000000c7947 */ /* 0x000fea0003800000 */
.L_x_22183:
[----:B------:R-:W-:-:S04]  /*6d00*/  LOP3.LUT R17, R17, 0xffff, RZ, 0xc0, !PT ;  /* 0x0000ffff11117812 */ /* 0x000fc800078ec0ff */
[----:B------:R-:W-:-:S05]  /*6d10*/  PRMT R3, R17, 0x8880, RZ ;  /* 0x0000888011037816 */ /* 0x000fca00000000ff */
[----:B------:R0:W-:Y:S02]  /*6d20*/  STG.E desc[UR36][R8.64], R3 ;  /* 0x0000000308007986 */ /* 0x0001e4000c101924 */
.L_x_22157:
[----:B------:R-:W-:-:S07]  /*6d30*/  VIADD R2, R2, 0x80 ;  /* 0x0000008002027836 */ /* 0x000fce0000000000 */
.L_x_22117:
[----:B------:R-:W-:Y:S05]  /*6d40*/  BSYNC B6 ;  /* 0x0000000000067941 */ /* 0x000fea0003800000 */
.L_x_22116:
        /* <DEDUP_REMOVED lines=21> */
.L_x_22189:
[----:B------:R-:W-:Y:S01]  /*6ea0*/  STG.E.U8 desc[UR36][R2.64], R16 ;  /* 0x0000001002007986 */ /* 0x000fe2000c101124 */
[----:B------:R-:W-:Y:S05]  /*6eb0*/  EXIT ;  /* 0x000000000000794d */ /* 0x000fea0003800000 */
.L_x_22188:
        /* <DEDUP_REMOVED lines=12> */
.L_x_22192:
[----:B------:R-:W-:-:S04]  /*6f80*/  LOP3.LUT R16, R16, 0xffff, RZ, 0xc0, !PT ;  /* 0x0000ffff10107812 */ /* 0x000fc800078ec0ff */
[----:B------:R-:W-:-:S05]  /*6f90*/  PRMT R5, R16, 0x8880, RZ ;  /* 0x0000888010057816 */ /* 0x000fca00000000ff */
[----:B------:R-:W-:Y:S01]  /*6fa0*/  STG.E desc[UR36][R2.64], R5 ;  /* 0x0000000502007986 */ /* 0x000fe2000c101924 */
[----:B------:R-:W-:Y:S05]  /*6fb0*/  EXIT ;  /* 0x000000000000794d */ /* 0x000fea0003800000 */
.L_x_22191:
[----:B------:R-:W-:-:S04]  /*6fc0*/  PRMT R5, R16, 0x8880, RZ ;  /* 0x0000888010057816 */ /* 0x000fc800000000ff */
[----:B------:R-:W-:-:S05]  /*6fd0*/  PRMT R5, R5, 0x7710, RZ ;  /* 0x0000771005057816 */ /* 0x000fca00000000ff */
[----:B------:R-:W-:Y:S01]  /*6fe0*/  STG.E.U16 desc[UR36][R2.64], R5 ;  /* 0x0000000502007986 */ /* 0x000fe2000c101524 */
[----:B------:R-:W-:Y:S05]  /*6ff0*/  EXIT ;  /* 0x000000000000794d */ /* 0x000fea0003800000 */
.L_x_22187:
        /* <DEDUP_REMOVED lines=9> */
.L_x_22194:
[----:B------:R-:W0:Y:S02]  /*7090*/  I2F.S8 R0, R16 ;  /* 0x0000001000007306 */ /* 0x000e240000001400 */
[----:B0-----:R-:W-:-:S05]  /*70a0*/  F2FP.F16.F32.PACK_AB R0, RZ, R0 ;  /* 0x00000000ff00723e */ /* 0x001fca00000000ff */
[----:B------:R-:W-:Y:S01]  /*70b0*/  STG.E.U16 desc[UR36][R2.64], R0 ;  /* 0x0000000002007986 */ /* 0x000fe2000c101524 */
[----:B------:R-:W-:Y:S05]  /*70c0*/  EXIT ;  /* 0x000000000000794d */ /* 0x000fea0003800000 */
.L_x_22193:
        /* <DEDUP_REMOVED lines=10> */
.L_x_22196:
[----:B------:R-:W0:Y:S02]  /*7170*/  I2F.S8 R16, R16 ;  /* 0x0000001000107306 */ /* 0x000e240000001400 */
[----:B0-----:R-:W-:-:S04]  /*7180*/  F2FP.F16.F32.PACK_AB R5, RZ, R16 ;  /* 0x00000010ff05723e */ /* 0x001fc800000000ff */
[----:B------:R-:W-:-:S05]  /*7190*/  PRMT R5, R5, 0x5410, RZ ;  /* 0x0000541005057816 */ /* 0x000fca00000000ff */
[----:B------:R-:W-:Y:S01]  /*71a0*/  STG.E desc[UR36][R2.64], R5 ;  /* 0x0000000502007986 */ /* 0x000fe2000c101924 */
[----:B------:R-:W-:Y:S05]  /*71b0*/  EXIT ;  /* 0x000000000000794d */ /* 0x000fea0003800000 */
.L_x_22195:
[----:B------:R-:W-:-:S04]  /*71c0*/  PRMT R4, R16, 0x8880, RZ ;  /* 0x0000888010047816 */ /* 0x000fc800000000ff */
[----:B------:R-:W-:-:S06]  /*71d0*/  PRMT R4, R4, 0x7710, RZ ;  /* 0x0000771004047816 */ /* 0x000fcc00000000ff */
[----:B------:R-:W0:Y:S02]  /*71e0*/  I2F.F64.S16 R4, R4 ;  /* 0x0000000400047312 */ /* 0x000e240000101c00 */
[----:B0-----:R-:W-:Y:S01]  /*71f0*/  STG.E.64 desc[UR36][R2.64], R4 ;  /* 0x0000000402007986 */ /* 0x001fe2000c101b24 */
[----:B------:R-:W-:Y:S05]  /*7200*/  EXIT ;  /* 0x000000000000794d */ /* 0x000fea0003800000 */
.L_x_22186:
        /* <DEDUP_REMOVED lines=12> */
.L_x_22199:
[----:B------:R-:W-:Y:S02]  /*72d0*/  PRMT R4, R16, 0x8880, RZ ;  /* 0x0000888010047816 */ /* 0x000fe400000000ff */
[----:B------:R-:W-:Y:S02]  /*72e0*/  CS2R R6, SRZ ;  /* 0x0000000000067805 */ /* 0x000fe4000001ff00 */
[----:B------:R-:W-:-:S06]  /*72f0*/  PRMT R4, R4, 0x7710, RZ ;  /* 0x0000771004047816 */ /* 0x000fcc00000000ff */
[----:B------:R-:W0:Y:S02]  /*7300*/  I2F.F64.S16 R4, R4 ;  /* 0x0000000400047312 */ /* 0x000e240000101c00 */
[----:B0-----:R-:W-:Y:S01]  /*7310*/  STG.E.128 desc[UR36][R2.64], R4 ;  /* 0x0000000402007986 */ /* 0x001fe2000c101d24 */
[----:B------:R-:W-:Y:S05]  /*7320*/  EXIT ;  /* 0x000000000000794d */ /* 0x000fea0003800000 */
.L_x_22198:
        /* <DEDUP_REMOVED lines=21> */
.L_x_22203:
[----:B------:R-:W-:Y:S05]  /*7480*/  BSYNC B0 ;  /* 0x0000000000007941 */ /* 0x000fea0003800000 */
.L_x_22202:
[----:B------:R-:W-:-:S05]  /*7490*/  LOP3.LUT R5, R0, R5, RZ, 0xfc, !PT ;  /* 0x0000000500057212 */ /* 0x000fca00078efcff */
[----:B------:R-:W-:Y:S01]  /*74a0*/  STG.E.U8 desc[UR36][R2.64], R5 ;  /* 0x0000000502007986 */ /* 0x000fe2000c101124 */
[----:B------:R-:W-:Y:S05]  /*74b0*/  EXIT ;  /* 0x000000000000794d */ /* 0x000fea0003800000 */
.L_x_22201:
        /* <DEDUP_REMOVED lines=13> */
.L_x_22205:
[----:B------:R-:W-:Y:S01]  /*7590*/  IMAD.MOV.U32 R0, RZ, RZ, 0x7f ;  /* 0x0000007fff007424 */ /* 0x000fe200078e00ff */
[----:B------:R-:W-:-:S04]  /*75a0*/  ISETP.GT.U32.AND P0, PT, R4, 0x7f800000, PT ;  /* 0x7f8000000400780c */ /* 0x000fc80003f04070 */
[----:B------:R-:W-:-:S09]  /*75b0*/  SEL R0, R0, 0x7c, P0 ;  /* 0x0000007c00007807 */ /* 0x000fd20000000000 */
.L_x_22206:
[----:B------:R-:W-:Y:S05]  /*75c0*/  BSYNC B0 ;  /* 0x0000000000007941 */ /* 0x000fea0003800000 */
.L_x_22204:
[----:B------:R-:W-:-:S04]  /*75d0*/  LOP3.LUT R4, R5, 0x80000000, RZ, 0xc0, !PT ;  /* 0x8000000005047812 */ /* 0x000fc800078ec0ff */
[----:B------:R-:W-:-:S04]  /*75e0*/  SHF.R.U32.HI R5, RZ, 0x18, R4 ;  /* 0x00000018ff057819 */ /* 0x000fc80000011604 */
[----:B------:R-:W-:-:S05]  /*75f0*/  LOP3.LUT R5, R0, R5, RZ, 0xfc, !PT ;  /* 0x0000000500057212 */ /* 0x000fca00078efcff */
[----:B------:R-:W-:Y:S01]  /*7600*/  STG.E.U8 desc[UR36][R2.64], R5 ;  /* 0x0000000502007986 */ /* 0x000fe2000c101124 */
[----:B------:R-:W-:Y:S05]  /*7610*/  EXIT ;  /* 0x000000000000794d */ /* 0x000fea0003800000 */
.L_x_22200:
[----:B------:R-:W0:Y:S02]  /*7620*/  I2F.S8 R0, R16 ;  /* 0x0000001000007306 */ /* 0x000e240000001400 */
[----:B0-----:R-:W-:-:S05]  /*7630*/  F2FP.BF16.F32.PACK_AB R0, RZ, R0 ;  /* 0x00000000ff00723e */ /* 0x001fca00000010ff */
[----:B------:R-:W-:Y:S01]  /*7640*/  STG.E.U16 desc[UR36][R2.64], R0 ;  /* 0x0000000002007986 */ /* 0x000fe2000c101524 */
[----:B------:R-:W-:Y:S05]  /*7650*/  EXIT ;  /* 0x000000000000794d */ /* 0x000fea0003800000 */
.L_x_22197:
        /* <DEDUP_REMOVED lines=12> */
.L_x_22209:
        /* <DEDUP_REMOVED lines=17> */
.L_x_22212:
[----:B------:R-:W-:-:S04]  /*7830*/  LOP3.LUT R0, R7, 0x80000000, RZ, 0xc0, !PT ;  /* 0x8000000007007812 */ /* 0x000fc800078ec0ff */
[----:B------:R-:W-:-:S04]  /*7840*/  SHF.R.U32.HI R5, RZ, 0x18, R0 ;  /* 0x00000018ff057819 */ /* 0x000fc80000011600 */
[----:B------:R-:W-:-:S04]  /*7850*/  LOP3.LUT R4, R4, R5, RZ, 0xfc, !PT ;  /* 0x0000000504047212 */ /* 0x000fc800078efcff */
[----:B------:R-:W-:-:S07]  /*7860*/  PRMT R0, R4, 0x7610, R0 ;  /* 0x0000761004007816 */ /* 0x000fce0000000000 */
.L_x_22211:
[----:B------:R-:W-:Y:S05]  /*7870*/  BSYNC B0 ;  /* 0x0000000000007941 */ /* 0x000fea0003800000 */
.L_x_22210:
[----:B------:R-:W-:Y:S01]  /*7880*/  STG.E.U8 desc[UR36][R2.64], R0 ;  /* 0x0000000002007986 */ /* 0x000fe2000c101124 */
[----:B------:R-:W-:Y:S05]  /*7890*/  EXIT ;  /* 0x000000000000794d */ /* 0x000fea0003800000 */
.L_x_22208:
        /* <DEDUP_REMOVED lines=17> */
.L_x_22215:
[----:B------:R-:W-:-:S04]  /*79b0*/  LOP3.LUT R0, R7, 0x80000000, RZ, 0xc0, !PT ;  /* 0x8000000007007812 */ /* 0x000fc800078ec0ff */
[----:B------:R-:W-:-:S04]  /*79c0*/  SHF.R.U32.HI R5, RZ, 0x18, R0 ;  /* 0x00000018ff057819 */ /* 0x000fc80000011600 */
[----:B------:R-:W-:-:S04]  /*79d0*/  LOP3.LUT R4, R4, R5, RZ, 0xfc, !PT ;  /* 0x0000000504047212 */ /* 0x000fc800078efcff */
[----:B------:R-:W-:-:S07]  /*79e0*/  PRMT R0, R4, 0x7610, R0 ;  /* 0x0000761004007816 */ /* 0x000fce0000000000 */
.L_x_22214:
[----:B------:R-:W-:Y:S05]  /*79f0*/  BSYNC B0 ;  /* 0x0000000000007941 */ /* 0x000fea0003800000 */
.L_x_22213:
[----:B------:R-:W-:Y:S01]  /*7a00*/  STG.E.U8 desc[UR36][R2.64], R0 ;  /* 0x0000000002007986 */ /* 0x000fe2000c101124 */
[----:B------:R-:W-:Y:S05]  /*7a10*/  EXIT ;  /* 0x000000000000794d */ /* 0x000fea0003800000 */
.L_x_22207:
        /* <DEDUP_REMOVED lines=22> */
.L_x_22190:
        /* <DEDUP_REMOVED lines=16> */
.L_x_22218:
[----:B------:R-:W-:Y:S05]  /*7c80*/  EXIT ;  /* 0x000000000000794d */ /* 0x000fea0003800000 */
.L_x_22217:
[----:B------:R-:W-:-:S04]  /*7c90*/  LOP3.LUT R16, R16, 0xffff, RZ, 0xc0, !PT ;  /* 0x0000ffff10107812 */ /* 0x000fc800078ec0ff */
[----:B------:R-:W-:-:S05]  /*7ca0*/  PRMT R16, R16, 0x8880, RZ ;  /* 0x0000888010107816 */ /* 0x000fca00000000ff */
[----:B------:R-:W-:-:S05]  /*7cb0*/  IMAD.MOV.U32 R4, RZ, RZ, R16 ;  /* 0x000000ffff047224 */ /* 0x000fca00078e0010 */
[----:B------:R-:W-:-:S05]  /*7cc0*/  SHF.R.S32.HI R5, RZ, 0x1f, R4 ;  /* 0x0000001fff057819 */ /* 0x000fca0000011404 */
[----:B------:R-:W-:Y:S01]  /*7cd0*/  STG.E.64 desc[UR36][R2.64], R4 ;  /* 0x0000000402007986 */ /* 0x000fe2000c101b24 */
[----:B------:R-:W-:Y:S05]  /*7ce0*/  EXIT ;  /* 0x000000000000794d */ /* 0x000fea0003800000 */
.L_x_22216:
[----:B------:R-:W-:-:S04]  /*7cf0*/  LOP3.LUT R16, R16, 0xffff, RZ, 0xc0, !PT ;  /* 0x0000ffff10107812 */ /* 0x000fc800078ec0ff */
[----:B------:R-:W-:-:S05]  /*7d00*/  PRMT R5, R16, 0x8880, RZ ;  /* 0x0000888010057816 */ /* 0x000fca00000000ff */
[----:B------:R-:W-:Y:S01]  /*7d10*/  STG.E desc[UR36][R2.64], R5 ;  /* 0x0000000502007986 */ /* 0x000fe2000c101924 */
[----:B------:R-:W-:Y:S05]  /*7d20*/  EXIT ;  /* 0x000000000000794d */ /* 0x000fea0003800000 */
.L_x_22219:
        /* <DEDUP_REMOVED lines=13> */
.L_x_71786:


//--------------------- .text._ZN2at6native18elementwise_kernelILi128ELi4EZNS0_22gpu_kernel_impl_nocastIZNS0_50_GLOBAL__N__2680c7bb_12_PowKernel_cu_140f0503_289629pow_tensor_scalar_kernel_implIaaEEvRNS_18TensorIteratorBaseET0_EUlaE_EEvS6_RKT_EUliE_EEviT1_ --------------------------
	.section	.text._ZN2at6native18elementwise_kernelILi128ELi4EZNS0_22gpu_kernel_impl_nocastIZNS0_50_GLOBAL__N__2680c7bb_12_PowKernel_cu_140f0503_289629pow_tensor_scalar_kernel_implIaaEEvRNS_18TensorIteratorBaseET0_EUlaE_EEvS6_RKT_EUliE_EEviT1_,"ax",@progbits
	.align	128
        .global         _ZN2at6native18elementwise_kernelILi128ELi4EZNS0_22gpu_kernel_impl_nocastIZNS0_50_GLOBAL__N__2680c7bb_12_PowKernel_cu_140f0503_289629pow_tensor_scalar_kernel_implIaaEEvRNS_18TensorIteratorBaseET0_EUlaE_EEvS6_RKT_EUliE_EEviT1_
        .type           _ZN2at6native18elementwise_kernelILi128ELi4EZNS0_22gpu_kernel_impl_nocastIZNS0_50_GLOBAL__N__2680c7bb_12_PowKernel_cu_140f0503_289629pow_tensor_scalar_kernel_implIaaEEvRNS_18TensorIteratorBaseET0_EUlaE_EEvS6_RKT_EUliE_EEviT1_,@function
        .size           _ZN2at6native18elementwise_kernelILi128ELi4EZNS0_22gpu_kernel_impl_nocastIZNS0_50_GLOBAL__N__2680c7bb_12_PowKernel_cu_140f0503_289629pow_tensor_scalar_kernel_implIaaEEvRNS_18TensorIteratorBaseET0_EUlaE_EEvS6_RKT_EUliE_EEviT1_,(.L_x_71787 - _ZN2at6native18elementwise_kernelILi128ELi4EZNS0_22gpu_kernel_impl_nocastIZNS0_50_GLOBAL__N__2680c7bb_12_PowKernel_cu_140f0503_289629pow_tensor_scalar_kernel_implIaaEEvRNS_18TensorIteratorBaseET0_EUlaE_EEvS6_RKT_EUliE_EEviT1_)
        .other          _ZN2at6native18elementwise_kernelILi128ELi4EZNS0_22gpu_kernel_impl_nocastIZNS0_50_GLOBAL__N__2680c7bb_12_PowKernel_cu_140f0503_289629pow_tensor_scalar_kernel_implIaaEEvRNS_18TensorIteratorBaseET0_EUlaE_EEvS6_RKT_EUliE_EEviT1_,@"STO_CUDA_ENTRY STV_DEFAULT"
_ZN2at6native18elementwise_kernelILi128ELi4EZNS0_22gpu_kernel_impl_nocastIZNS0_50_GLOBAL__N__2680c7bb_12_PowKernel_cu_140f0503_289629pow_tensor_scalar_kernel_implIaaEEvRNS_18TensorIteratorBaseET0_EUlaE_EEvS6_RKT_EUliE_EEviT1_:
.text._ZN2at6native18elementwise_kernelILi128ELi4EZNS0_22gpu_kernel_impl_nocastIZNS0_50_GLOBAL__N__2680c7bb_12_PowKernel_cu_140f0503_289629pow_tensor_scalar_kernel_implIaaEEvRNS_18TensorIteratorBaseET0_EUlaE_EEvS6_RKT_EUliE_EEviT1_:
        /* <DEDUP_REMOVED lines=311> */
.L_x_22222:
[----:B------:R-:W-:Y:S02]  /*1370*/  ULDC.64 UR8, c[0x0][0x418] ;  /* 0x0001060000087ab9 */ /* 0x000fe40000000a00 */
[----:B------:R-:W-:-:S04]  /*1380*/  IADD3 R4, P0, R2, UR8, RZ ;  /* 0x0000000802047c10 */ /* 0x000fc8000ff1e0ff */
[----:B------:R-:W-:Y:S01]  /*1390*/  IADD3.X R5, RZ, UR9, RZ, P0, !PT ;  /* 0x00000009ff057c10 */ /* 0x000fe200087fe4ff */
[----:B------:R-:W-:-:S04]  /*13a0*/  ULDC.64 UR8, c[0x0][0x410] ;  /* 0x0001040000087ab9 */ /* 0x000fc80000000a00 */
[----:B------:R-:W2:Y:S01]  /*13b0*/  LDG.E.U8 R4, desc[UR4][R4.64] ;  /* 0x0000000404047981 */ /* 0x000ea2000c1e1100 */
[----:B------:R-:W-:Y:S02]  /*13c0*/  IADD3 R2, P0, R3, UR8, RZ ;  /* 0x0000000803027c10 */ /* 0x000fe4000ff1e0ff */
[----:B------:R-:W-:Y:S02]  /*13d0*/  IADD3 R0, R0, 0x80, RZ ;  /* 0x0000008000007810 */ /* 0x000fe40007ffe0ff */
[----:B------:R-:W-:Y:S01]  /*13e0*/  IADD3.X R3, RZ, UR9, RZ, P0, !PT ;  /* 0x00000009ff037c10 */ /* 0x000fe200087fe4ff */
[----:B--2---:R-:W-:-:S05]  /*13f0*/  IMAD R7, R4, R4, RZ ;  /* 0x0000000404077224 */ /* 0x004fca00078e02ff */
[----:B------:R0:W-:Y:S03]  /*1400*/  STG.E.U8 desc[UR4][R2.64], R7 ;  /* 0x0000000702007986 */ /* 0x0001e6000c101104 */
.L_x_22221:
[----:B------:R-:W-:Y:S05]  /*1410*/  BSYNC B0 ;  /* 0x0000000000007941 */ /* 0x000fea0003800000 */
.L_x_22220:
        /* <DEDUP_REMOVED lines=305> */
.L_x_22225:
[----:B------:R-:W-:Y:S02]  /*2730*/  ULDC.64 UR8, c[0x0][0x418] ;  /* 0x0001060000087ab9 */ /* 0x000fe40000000a00 */
[----:B------:R-:W-:-:S04]  /*2740*/  IADD3 R4, P0, R2, UR8, RZ ;  /* 0x0000000802047c10 */ /* 0x000fc8000ff1e0ff */
[----:B------:R-:W-:Y:S01]  /*2750*/  IADD3.X R5, RZ, UR9, RZ, P0, !PT ;  /* 0x00000009ff057c10 */ /* 0x000fe200087fe4ff */
[----:B------:R-:W-:-:S04]  /*2760*/  ULDC.64 UR8, c[0x0][0x410] ;  /* 0x0001040000087ab9 */ /* 0x000fc80000000a00 */
[----:B------:R-:W2:Y:S01]  /*2770*/  LDG.E.U8 R4, desc[UR4][R4.64] ;  /* 0x0000000404047981 */ /* 0x000ea2000c1e1100 */
[----:B------:R-:W-:Y:S02]  /*2780*/  IADD3 R2, P0, R3, UR8, RZ ;  /* 0x0000000803027c10 */ /* 0x000fe4000ff1e0ff */
[----:B------:R-:W-:Y:S02]  /*2790*/  IADD3 R0, R0, 0x80, RZ ;  /* 0x0000008000007810 */ /* 0x000fe40007ffe0ff */
[----:B------:R-:W-:Y:S02]  /*27a0*/  IADD3.X R3, RZ, UR9, RZ, P0, !PT ;  /* 0x00000009ff037c10 */ /* 0x000fe400087fe4ff */
[----:B------:R-:W-:Y:S01]  /*27b0*/  ISETP.GE.AND P0, PT, R0, UR6, PT ;  /* 0x0000000600007c0c */ /* 0x000fe2000bf06270 */
[----:B--2---:R-:W-:-:S05]  /*27c0*/  IMAD R7, R4, R4, RZ ;  /* 0x0000000404077224 */ /* 0x004fca00078e02ff */
[----:B------:R1:W-:Y:S07]  /*27d0*/  STG.E.U8 desc[UR4][R2.64], R7 ;  /* 0x0000000702007986 */ /* 0x0003ee000c101104 */
        /* <DEDUP_REMOVED lines=303> */
.L_x_22226:
        /* <DEDUP_REMOVED lines=10> */
.L_x_22224:
[----:B------:R-:W-:Y:S05]  /*3b70*/  BSYNC B0 ;  /* 0x0000000000007941 */ /* 0x000fea0003800000 */
.L_x_22223:
        /* <DEDUP_REMOVED lines=304> */
.L_x_22227:
        /* <DEDUP_REMOVED lines=8> */
[----:B------:R-:W-:Y:S01]  /*4f00*/  STG.E.U8 desc[UR4][R2.64], R7 ;  /* 0x0000000702007986 */ /* 0x000fe2000c101104 */
[----:B------:R-:W-:Y:S05]  /*4f10*/  EXIT ;  /* 0x000000000000794d */ /* 0x000fea0003800000 */
.L_x_22228:
        /* <DEDUP_REMOVED lines=14> */
.L_x_71787:


//--------------------- .text._ZN2at6native27unrolled_elementwise_kernelIZNS0_50_GLOBAL__N__2680c7bb_12_PowKernel_cu_140f0503_289629pow_tensor_scalar_kernel_implIaaEEvRNS_18TensorIteratorBaseET0_EUlaE_St5arrayIPcLm2EELi4E23TrivialOffsetCalculatorILi1EjESC_NS0_6memory15LoadWithoutCastENSD_16StoreWithoutCastEEEviT_S6_T2_T3_T4_T5_ --------------------------
	.section	.text._ZN2at6native27unrolled_elementwise_kernelIZNS0_50_GLOBAL__N__2680c7bb_12_PowKernel_cu_140f0503_289629pow_tensor_scalar_kernel_implIaaEEvRNS_18TensorIteratorBaseET0_EUlaE_St5arrayIPcLm2EELi4E23TrivialOffsetCalculatorILi1EjESC_NS0_6memory15LoadWithoutCastENSD_16StoreWithoutCastEEEviT_S6_T2_T3_T4_T5_,"ax",@progbits
	.align	128
        .global         _ZN2at6native27unrolled_elementwise_kernelIZNS0_50_GLOBAL__N__2680c7bb_12_PowKernel_cu_140f0503_289629pow_tensor_scalar_kernel_implIaaEEvRNS_18TensorIteratorBaseET0_EUlaE_St5arrayIPcLm2EELi4E23TrivialOffsetCalculatorILi1EjESC_NS0_6memory15LoadWithoutCastENSD_16StoreWithoutCastEEEviT_S6_T2_T3_T4_T5_
        .type           _ZN2at6native27unrolled_elementwise_kernelIZNS0_50_GLOBAL__N__2680c7bb_12_PowKernel_cu_140f0503_289629pow_tensor_scalar_kernel_implIaaEEvRNS_18TensorIteratorBaseET0_EUlaE_St5arrayIPcLm2EELi4E23TrivialOffsetCalculatorILi1EjESC_NS0_6memory15LoadWithoutCastENSD_16StoreWithoutCastEEEviT_S6_T2_T3_T4_T5_,@function
        .size           _ZN2at6native27unrolled_elementwise_kernelIZNS0_50_GLOBAL__N__2680c7bb_12_PowKernel_cu_140f0503_289629pow_tensor_scalar_kernel_implIaaEEvRNS_18TensorIteratorBaseET0_EUlaE_St5arrayIPcLm2EELi4E23TrivialOffsetCalculatorILi1EjESC_NS0_6memory15LoadWithoutCastENSD_16StoreWithoutCastEEEviT_S6_T2_T3_T4_T5_,(.L_x_71788 - _ZN2at6native27unrolled_elementwise_kernelIZNS0_50_GLOBAL__N__2680c7bb_12_PowKernel_cu_140f0503_289629pow_tensor_scalar_kernel_implIaaEEvRNS_18TensorIteratorBaseET0_EUlaE_St5arrayIPcLm2EELi4E23TrivialOffsetCalculatorILi1EjESC_NS0_6memory15LoadWithoutCastENSD_16StoreWithoutCastEEEviT_S6_T2_T3_T4_T5_)
        .other          _ZN2at6native27unrolled_elementwise_kernelIZNS0_50_GLOBAL__N__2680c7bb_12_PowKernel_cu_140f0503_289629pow_tensor_scalar_kernel_implIaaEEvRNS_18TensorIteratorBaseET0_EUlaE_St5arrayIPcLm2EELi4E23TrivialOffsetCalculatorILi1EjESC_NS0_6memory15LoadWithoutCastENSD_16StoreWithoutCastEEEviT_S6_T2_T3_T4_T5_,@"STO_CUDA_ENTRY STV_DEFAULT"
_ZN2at6native27unrolled_elementwise_kernelIZNS0_50_GLOBAL__N__2680c7bb_12_PowKernel_cu_140f0503_289629pow_tensor_scalar_kernel_implIaaEEvRNS_18TensorIteratorBaseET0_EUlaE_St5arrayIPcLm2EELi4E23TrivialOffsetCalculatorILi1EjESC_NS0_6memory15LoadWithoutCastENSD_16StoreWithoutCastEEEviT_S6_T2_T3_T4_T5_:
.text._ZN2at6native27unrolled_elementwise_kernelIZNS0_50_GLOBAL__N__2680c7bb_12_PowKernel_cu_140f0503_289629pow_tensor_scalar_kernel_implIaaEEvRNS_18TensorIteratorBaseET0_EUlaE_St5arrayIPcLm2EELi4E23TrivialOffsetCalculatorILi1EjESC_NS0_6memory15LoadWithoutCastENSD_16StoreWithoutCastEEEviT_S6_T2_T3_T4_T5_:
        /* <DEDUP_REMOVED lines=40> */
[----:B0-----:R-:W-:Y:S01]  /*0280*/  IMAD R6, R0, 0x200, R3 ;  /* 0x0000020000067824 */ /* 0x001fe200078e0203 */
[----:B------:R-:W-:Y:S01]  /*0290*/  ULDC.64 UR6, c[0x0][0x220] ;  /* 0x0000880000067ab9 */ /* 0x000fe20000000a00 */
[----:B-----5:R-:W-:Y:S01]  /*02a0*/  PRMT R9, R14, 0x9910, RZ ;  /* 0x000099100e097816 */ /* 0x020fe200000000ff */
[----:B------:R-:W-:Y:S02]  /*02b0*/  VIADD R3, R3, 0x80 ;  /* 0x0000008003037836 */ /* 0x000fe40000000000 */
[----:B------:R-:W-:Y:S02]  /*02c0*/  IADD3 R6, P0, R6, UR6, RZ ;  /* 0x0000000606067c10 */ /* 0x000fe4000ff1e0ff */
[----:B------:R-:W-:-:S03]  /*02d0*/  IMAD R9, R9, R9, RZ ;  /* 0x0000000909097224 */ /* 0x000fc600078e02ff */
[----:B------:R-:W-:-:S05]  /*02e0*/  IMAD.X R7, RZ, RZ, UR7, P0 ;  /* 0x00000007ff077e24 */ /* 0x000fca00080e06ff */
[----:B------:R1:W-:Y:S03]  /*02f0*/  STG.E.U8 desc[UR4][R6.64], R9 ;  /* 0x0000000906007986 */ /* 0x0003e6000c101104 */
.L_x_22230:
[----:B------:R-:W-:Y:S05]  /*0300*/  BSYNC B0 ;  /* 0x0000000000007941 */ /* 0x000fea0003800000 */
.L_x_22229:
[----:B------:R-:W-:Y:S01]  /*0310*/  ISETP.GE.AND P0, PT, R3, R2, PT ;  /* 0x000000020300720c */ /* 0x000fe20003f06270 */
[----:B------:R-:W-:-:S12]  /*0320*/  BSSY B0, `(.L_x_22231) ;  /* 0x0000014000007945 */ /* 0x000fd80003800000 */
[----:B------:R-:W-:Y:S05]  /*0330*/  @P0 BRA `(.L_x_22232) ;  /* 0x0000000000480947 */ /* 0x000fea0003800000 */
[----:B01----:R-:W-:Y:S01]  /*0340*/  LEA R6, R0, R3, 0x9 ;  /* 0x0000000300067211 */ /* 0x003fe200078e48ff */
[----:B------:R-:W-:Y:S01]  /*0350*/  ULDC.64 UR6, c[0x0][0x220] ;  /* 0x0000880000067ab9 */ /* 0x000fe20000000a00 */
[----:B-----5:R-:W-:Y:S01]  /*0360*/  PRMT R5, R5, 0x9910, RZ ;  /* 0x0000991005057816 */ /* 0x020fe200000000ff */
[----:B------:R-:W-:Y:S01]  /*0370*/  VIADD R3, R3, 0x80 ;  /* 0x0000008003037836 */ /* 0x000fe20000000000 */
[----:B------:R-:W-:-:S03]  /*0380*/  IADD3 R6, P0, R6, UR6, RZ ;  /* 0x0000000606067c10 */ /* 0x000fc6000ff1e0ff */
[----:B------:R-:W-:Y:S02]  /*0390*/  IMAD R5, R5, R5, RZ ;  /* 0x0000000505057224 */ /* 0x000fe400078e02ff */
[----:B------:R-:W-:Y:S01]  /*03a0*/  IMAD.X R7, RZ, RZ, UR7, P0 ;  /* 0x00000007ff077e24 */ /* 0x000fe200080e06ff */
[----:B------:R-:W-:-:S04]  /*03b0*/  ISETP.GE.AND P0, PT, R3, R2, PT ;  /* 0x000000020300720c */ /* 0x000fc80003f06270 */
[----:B------:R2:W-:Y:S09]  /*03c0*/  STG.E.U8 desc[UR4][R6.64], R5 ;  /* 0x0000000506007986 */ /* 0x0005f2000c101104 */
[----:B------:R-:W-:Y:S05]  /*03d0*/  @P0 BRA `(.L_x_22232) ;  /* 0x0000000000200947 */ /* 0x000fea0003800000 */
[----:B--2---:R-:W-:Y:S01]  /*03e0*/  IMAD R6, R0, 0x200, R3 ;  /* 0x0000020000067824 */ /* 0x004fe200078e0203 */
[----:B------:R-:W-:Y:S01]  /*03f0*/  ULDC.64 UR6, c[0x0][0x220] ;  /* 0x0000880000067ab9 */ /* 0x000fe20000000a00 */
[----:B------:R-:W-:Y:S02]  /*0400*/  PRMT R5, R10, 0x9910, RZ ;  /* 0x000099100a057816 */ /* 0x000fe400000000ff */
[----:B------:R-:W-:Y:S02]  /*0410*/  IADD3 R3, R3, 0x80, RZ ;  /* 0x0000008003037810 */ /* 0x000fe40007ffe0ff */
[----:B------:R-:W-:Y:S01]  /*0420*/  IADD3 R6, P0, R6, UR6, RZ ;  /* 0x0000000606067c10 */ /* 0x000fe2000ff1e0ff */
[----:B------:R-:W-:-:S04]  /*0430*/  IMAD R5, R5, R5, RZ ;  /* 0x0000000505057224 */ /* 0x000fc800078e02ff */
[----:B------:R-:W-:-:S05]  /*0440*/  IMAD.X R7, RZ, RZ, UR7, P0 ;  /* 0x00000007ff077e24 */ /* 0x000fca00080e06ff */
[----:B------:R3:W-:Y:S03]  /*0450*/  STG.E.U8 desc[UR4][R6.64], R5 ;  /* 0x0000000506007986 */ /* 0x0007e6000c101104 */
.L_x_22232:
[----:B------:R-:W-:Y:S05]  /*0460*/  BSYNC B0 ;  /* 0x0000000000007941 */ /* 0x000fea0003800000 */
.L_x_22231:
[----:B------:R-:W-:-:S13]  /*0470*/  ISETP.GE.AND P0, PT, R3, R2, PT ;  /* 0x000000020300720c */ /* 0x000fda0003f06270 */
[----:B------:R-:W-:Y:S05]  /*0480*/  @P0 EXIT ;  /* 0x000000000000094d */ /* 0x000fea0003800000 */
[----:B------:R-:W-:Y:S01]  /*0490*/  IMAD R3, R0, 0x200, R3 ;  /* 0x0000020000037824 */ /* 0x000fe200078e0203 */
[----:B------:R-:W-:Y:S01]  /*04a0*/  ULDC.64 UR6, c[0x0][0x220] ;  /* 0x0000880000067ab9 */ /* 0x000fe20000000a00 */
[----:B--23-5:R-:W-:-:S03]  /*04b0*/  PRMT R5, R4, 0x9910, RZ ;  /* 0x0000991004057816 */ /* 0x02cfc600000000ff */
[----:B------:R-:W-:Y:S02]  /*04c0*/  IADD3 R2, P0, R3, UR6, RZ ;  /* 0x0000000603027c10 */ /* 0x000fe4000ff1e0ff */
[----:B------:R-:W-:-:S03]  /*04d0*/  IMAD R5, R5, R5, RZ ;  /* 0x0000000505057224 */ /* 0x000fc600078e02ff */
[----:B------:R-:W-:-:S05]  /*04e0*/  IMAD.X R3, RZ, RZ, UR7, P0 ;  /* 0x00000007ff037e24 */ /* 0x000fca00080e06ff */
[----:B------:R-:W-:Y:S01]  /*04f0*/  STG.E.U8 desc[UR4][R2.64], R5 ;  /* 0x0000000502007986 */ /* 0x000fe2000c101104 */
[----:B------:R-:W-:Y:S05]  /*0500*/  EXIT ;  /* 0x000000000000794d */ /* 0x000fea0003800000 */
.L_x_22233:
        /* <DEDUP_REMOVED lines=15> */
.L_x_71788:


//--------------------- .text._ZN2at6native29vectorized_elementwise_kernelILi2EZNS0_50_GLOBAL__N__2680c7bb_12_PowKernel_cu_140f0503_289629pow_tensor_scalar_kernel_implIaaEEvRNS_18TensorIteratorBaseET0_EUlaE_St5arrayIPcLm2EEEEviS6_T1_ --------------------------
	.section	.text._ZN2at6native29vectorized_elementwise_kernelILi2EZNS0_50_GLOBAL__N__2680c7bb_12_PowKernel_cu_140f0503_289629pow_tensor_scalar_kernel_implIaaEEvRNS_18TensorIteratorBaseET0_EUlaE_St5arrayIPcLm2EEEEviS6_T1_,"ax",@progbits
	.align	128
        .global         _ZN2at6native29vectorized_elementwise_kernelILi2EZNS0_50_GLOBAL__N__2680c7bb_12_PowKernel_cu_140f0503_289629pow_tensor_scalar_kernel_implIaaEEvRNS_18TensorIteratorBaseET0_EUlaE_St5arrayIPcLm2EEEEviS6_T1_
        .type           _ZN2at6native29vectorized_elementwise_kernelILi2EZNS0_50_GLOBAL__N__2680c7bb_12_PowKernel_cu_140f0503_289629pow_tensor_scalar_kernel_implIaaEEvRNS_18TensorIteratorBaseET0_EUlaE_St5arrayIPcLm2EEEEviS6_T1_,@function
        .size           _ZN2at6native29vectorized_elementwise_kernelILi2EZNS0_50_GLOBAL__N__2680c7bb_12_PowKernel_cu_140f0503_289629pow_tensor_scalar_kernel_implIaaEEvRNS_18TensorIteratorBaseET0_EUlaE_St5arrayIPcLm2EEEEviS6_T1_,(.L_x_71789 - _ZN2at6native29vectorized_elementwise_kernelILi2EZNS0_50_GLOBAL__N__2680c7bb_12_PowKernel_cu_140f0503_289629pow_tensor_scalar_kernel_implIaaEEvRNS_18TensorIteratorBaseET0_EUlaE_St5arrayIPcLm2EEEEviS6_T1_)
        .other          _ZN2at6native29vectorized_elementwise_kernelILi2EZNS0_50_GLOBAL__N__2680c7bb_12_PowKernel_cu_140f0503_289629pow_tensor_scalar_kernel_implIaaEEvRNS_18TensorIteratorBaseET0_EUlaE_St5arrayIPcLm2EEEEviS6_T1_,@"STO_CUDA_ENTRY STV_DEFAULT"
_ZN2at6native29vectorized_elementwise_kernelILi2EZNS0_50_GLOBAL__N__2680c7bb_12_PowKernel_cu_140f0503_289629pow_tensor_scalar_kernel_implIaaEEvRNS_18TensorIteratorBaseET0_EUlaE_St5arrayIPcLm2EEEEviS6_T1_:
.text._ZN2at6native29vectorized_elementwise_kernelILi2EZNS0_50_GLOBAL__N__2680c7bb_12_PowKernel_cu_140f0503_289629pow_tensor_scalar_kernel_implIaaEEvRNS_18TensorIteratorBaseET0_EUlaE_St5arrayIPcLm2EEEEviS6_T1_:
        /* <DEDUP_REMOVED lines=21> */
[----:B------:R-:W-:Y:S02]  /*0150*/  UIADD3.X UR6, URZ, UR7, URZ, UP0, !UPT ;  /* 0x000000073f067290 */ /* 0x000fe400087fe43f */
[----:B------:R-:W-:-:S04]  /*0160*/  IMAD.U32 R2, RZ, RZ, UR5 ;  /* 0x00000005ff027e24 */ /* 0x000fc8000f8e00ff */
[----:B------:R-:W-:Y:S02]  /*0170*/  IMAD.U32 R3, RZ, RZ, UR6 ;  /* 0x00000006ff037e24 */ /* 0x000fe4000f8e00ff */
[----:B------:R-:W-:Y:S01]  /*0180*/  IMAD.WIDE R2, R5, 0x2, R2 ;  /* 0x0000000205027825 */ /* 0x000fe200078e0202 */
[C---:B--2---:R-:W-:Y:S02]  /*0190*/  LOP3.LUT R11, R4.reuse, 0xff, RZ, 0xc0, !PT ;  /* 0x000000ff040b7812 */ /* 0x044fe400078ec0ff */
[----:B------:R-:W-:Y:S02]  /*01a0*/  PRMT R14, R4, 0x7771, RZ ;  /* 0x00007771040e7816 */ /* 0x000fe400000000ff */
[C---:B---3--:R-:W-:Y:S02]  /*01b0*/  PRMT R6, R8.reuse, 0x7771, RZ ;  /* 0x0000777108067816 */ /* 0x048fe400000000ff */
[----:B------:R-:W-:Y:S02]  /*01c0*/  LOP3.LUT R8, R8, 0xff, RZ, 0xc0, !PT ;  /* 0x000000ff08087812 */ /* 0x000fe400078ec0ff */
[----:B----4-:R-:W-:-:S02]  /*01d0*/  PRMT R12, R0, 0x7771, RZ ;  /* 0x00007771000c7816 */ /* 0x010fc400000000ff */
[C---:B-----5:R-:W-:Y:S02]  /*01e0*/  PRMT R15, R9.reuse, 0x7771, RZ ;  /* 0x00007771090f7816 */ /* 0x060fe400000000ff */
[----:B------:R-:W-:Y:S01]  /*01f0*/  LOP3.LUT R13, R9, 0xff, RZ, 0xc0, !PT ;  /* 0x000000ff090d7812 */ /* 0x000fe200078ec0ff */
[----:B------:R-:W-:Y:S01]  /*0200*/  IMAD R9, R11, R11, RZ ;  /* 0x0000000b0b097224 */ /* 0x000fe200078e02ff */
[----:B------:R-:W-:Y:S01]  /*0210*/  LOP3.LUT R10, R0, 0xff, RZ, 0xc0, !PT ;  /* 0x000000ff000a7812 */ /* 0x000fe200078ec0ff */
[----:B------:R-:W-:Y:S01]  /*0220*/  IMAD R11, R8, R8, RZ ;  /* 0x00000008080b7224 */ /* 0x000fe200078e02ff */
[----:B------:R-:W-:Y:S01]  /*0230*/  MOV R4, R14 ;  /* 0x0000000e00047202 */ /* 0x000fe20000000f00 */
[----:B------:R-:W-:Y:S02]  /*0240*/  IMAD.MOV.U32 R0, RZ, RZ, R12 ;  /* 0x000000ffff007224 */ /* 0x000fe400078e000c */
[----:B------:R-:W-:Y:S02]  /*0250*/  IMAD.MOV.U32 R8, RZ, RZ, R15 ;  /* 0x000000ffff087224 */ /* 0x000fe400078e000f */
[----:B------:R-:W-:-:S02]  /*0260*/  IMAD R7, R10, R10, RZ ;  /* 0x0000000a0a077224 */ /* 0x000fc400078e02ff */
[----:B------:R-:W-:Y:S02]  /*0270*/  IMAD R13, R13, R13, RZ ;  /* 0x0000000d0d0d7224 */ /* 0x000fe400078e02ff */
[----:B------:R-:W-:Y:S02]  /*0280*/  IMAD R0, R0, R0, RZ ;  /* 0x0000000000007224 */ /* 0x000fe400078e02ff */
[----:B------:R-:W-:Y:S02]  /*0290*/  IMAD R4, R4, R4, RZ ;  /* 0x0000000404047224 */ /* 0x000fe400078e02ff */
[----:B------:R-:W-:Y:S02]  /*02a0*/  IMAD R6, R6, R6, RZ ;  /* 0x0000000606067224 */ /* 0x000fe400078e02ff */
[----:B------:R-:W-:Y:S01]  /*02b0*/  IMAD R8, R8, R8, RZ ;  /* 0x0000000808087224 */ /* 0x000fe200078e02ff */
[----:B------:R-:W-:Y:S02]  /*02c0*/  PRMT R7, R0, 0x7604, R7 ;  /* 0x0000760400077816 */ /* 0x000fe40000000007 */
[----:B------:R-:W-:-:S02]  /*02d0*/  PRMT R9, R4, 0x7604, R9 ;  /* 0x0000760404097816 */ /* 0x000fc40000000009 */
[----:B------:R-:W-:Y:S02]  /*02e0*/  PRMT R11, R6, 0x7604, R11 ;  /* 0x00007604060b7816 */ /* 0x000fe4000000000b */
[----:B------:R-:W-:Y:S01]  /*02f0*/  PRMT R13, R8, 0x7604, R13 ;  /* 0x00007604080d7816 */ /* 0x000fe2000000000d */
[----:B------:R-:W-:Y:S04]  /*0300*/  STG.E.U16 desc[UR8][R2.64], R7 ;  /* 0x0000000702007986 */ /* 0x000fe8000c101508 */
[----:B------:R-:W-:Y:S04]  /*0310*/  STG.E.U16 desc[UR8][R2.64+0x100], R9 ;  /* 0x0001000902007986 */ /* 0x000fe8000c101508 */
[----:B------:R-:W-:Y:S04]  /*0320*/  STG.E.U16 desc[UR8][R2.64+0x200], R11 ;  /* 0x0002000b02007986 */ /* 0x000fe8000c101508 */
[----:B------:R-:W-:Y:S01]  /*0330*/  STG.E.U16 desc[UR8][R2.64+0x300], R13 ;  /* 0x0003000d02007986 */ /* 0x000fe2000c101508 */
[----:B------:R-:W-:Y:S05]  /*0340*/  EXIT ;  /* 0x000000000000794d */ /* 0x000fea0003800000 */
.L_x_22234:
        /* <DEDUP_REMOVED lines=15> */
[----:B------:R-:W-:Y:S01]  /*0440*/  @!P1 IADD3 R19, R19, 0x80, RZ ;  /* 0x0000008013139810 */ /* 0x000fe20007ffe0ff */
[----:B------:R-:W0:Y:S03]  /*0450*/  @!P1 LDC.64 R20, c[0x0][0x228] ;  /* 0x00008a00ff149b82 */ /* 0x000e260000000a00 */
        /* <DEDUP_REMOVED lines=11> */
[C---:B------:R-:W-:Y:S01]  /*0510*/  @!P4 IADD3 R25, R19.reuse, UR4, RZ ;  /* 0x000000041319cc10 */ /* 0x040fe2000fffe0ff */
[----:B------:R-:W-:Y:S01]  /*0520*/  @!P4 VIADD R19, R19, 0x80 ;  /* 0x000000801313c836 */ /* 0x000fe20000000000 */
[----:B0-----:R-:W-:Y:S01]  /*0530*/  @!P1 IADD3 R20, P6, R11, R20, RZ ;  /* 0x000000140b149210 */ /* 0x001fe20007fde0ff */
[----:B------:R-:W0:Y:S03]  /*0540*/  @!P4 LDC.64 R2, c[0x0][0x228] ;  /* 0x00008a00ff02cb82 */ /* 0x000e260000000a00 */
[----:B------:R-:W-:Y:S01]  /*0550*/  ISETP.GE.AND P5, PT, R19, R0, PT ;  /* 0x000000001300720c */ /* 0x000fe20003fa6270 */
[----:B------:R-:W-:-:S04]  /*0560*/  @!P1 IMAD.X R21, RZ, RZ, R21, P6 ;  /* 0x000000ffff159224 */ /* 0x000fc800030e0615 */
[----:B------:R-:W3:Y:S08]  /*0570*/  @!P3 LDC.64 R10, c[0x0][0x228] ;  /* 0x00008a00ff0abb82 */ /* 0x000ef00000000a00 */
[C---:B------:R-:W-:Y:S01]  /*0580*/  @!P5 VIADD R23, R19.reuse, UR4 ;  /* 0x000000041317dc36 */ /* 0x040fe20008000000 */
[----:B------:R-:W4:Y:S01]  /*0590*/  @!P5 LDC.64 R4, c[0x0][0x228] ;  /* 0x00008a00ff04db82 */ /* 0x000f220000000a00 */
[----:B------:R-:W-:-:S05]  /*05a0*/  @!P5 VIADD R19, R19, 0x80 ;  /* 0x000000801313d836 */ /* 0x000fca0000000000 */
[----:B------:R-:W-:Y:S02]  /*05b0*/  ISETP.GE.AND P6, PT, R19, R0, PT ;  /* 0x000000001300720c */ /* 0x000fe40003fc6270 */
[----:B------:R-:W-:-:S06]  /*05c0*/  PRMT R16, RZ, 0x7610, R16 ;  /* 0x00007610ff107816 */ /* 0x000fcc0000000010 */
[----:B------:R-:W5:Y:S05]  /*05d0*/  @!P1 LDG.E.U8 R16, desc[UR8][R20.64] ;  /* 0x0000000814109981 */ /* 0x000f6a000c1e1100 */
[----:B-1----:R-:W1:Y:S01]  /*05e0*/  @!P6 LDC.64 R6, c[0x0][0x228] ;  /* 0x00008a00ff06eb82 */ /* 0x002e620000000a00 */
[----:B--2---:R-:W-:-:S04]  /*05f0*/  @!P2 IADD3 R12, P1, R17, R12, RZ ;  /* 0x0000000c110ca210 */ /* 0x004fc80007f3e0ff */
[----:B------:R-:W-:Y:S02]  /*0600*/  @!P2 IADD3.X R13, RZ, R13, RZ, P1, !PT ;  /* 0x0000000dff0da210 */ /* 0x000fe40000ffe4ff */
[----:B---3--:R-:W-:Y:S02]  /*0610*/  @!P3 IADD3 R10, P1, R27, R10, RZ ;  /* 0x0000000a1b0ab210 */ /* 0x008fe40007f3e0ff */
[----:B------:R-:W-:Y:S02]  /*0620*/  PRMT R18, RZ, 0x7610, R18 ;  /* 0x00007610ff127816 */ /* 0x000fe40000000012 */
[----:B------:R-:W-:Y:S01]  /*0630*/  PRMT R22, RZ, 0x7610, R22 ;  /* 0x00007610ff167816 */ /* 0x000fe20000000016 */
[----:B------:R-:W-:Y:S02]  /*0640*/  @!P3 IMAD.X R11, RZ, RZ, R11, P1 ;  /* 0x000000ffff0bb224 */ /* 0x000fe400008e060b */
[----:B------:R-:W-:Y:S01]  /*0650*/  @!P6 VIADD R19, R19, UR4 ;  /* 0x000000041313ec36 */ /* 0x000fe20008000000 */
[----:B------:R-:W-:Y:S01]  /*0660*/  PRMT R17, RZ, 0x7610, R17 ;  /* 0x00007610ff117816 */ /* 0x000fe20000000011 */
[----:B------:R-:W5:Y:S01]  /*0670*/  @!P2 LDG.E.U8 R18, desc[UR8][R12.64] ;  /* 0x000000080c12a981 */ /* 0x000f62000c1e1100 */
[----:B0-----:R-:W-:-:S02]  /*0680*/  @!P4 IADD3 R2, P2, R25, R2, RZ ;  /* 0x000000021902c210 */ /* 0x001fc40007f5e0ff */
[----:B----4-:R-:W-:Y:S01]  /*0690*/  @!P5 IADD3 R4, P1, R23, R4, RZ ;  /* 0x000000041704d210 */ /* 0x010fe20007f3e0ff */
[----:B------:R-:W5:Y:S01]  /*06a0*/  @!P3 LDG.E.U8 R22, desc[UR8][R10.64] ;  /* 0x000000080a16b981 */ /* 0x000f62000c1e1100 */
[----:B-1----:R-:W-:-:S03]  /*06b0*/  @!P6 IADD3 R6, P3, R19, R6, RZ ;  /* 0x000000061306e210 */ /* 0x002fc60007f7e0ff */
[----:B------:R0:W5:Y:S01]  /*06c0*/  @!P0 LDG.E.U8 R17, desc[UR8][R8.64] ;  /* 0x0000000808118981 */ /* 0x000162000c1e1100 */
[----:B------:R-:W-:Y:S01]  /*06d0*/  PRMT R19, RZ, 0x7610, R19 ;  /* 0x00007610ff137816 */ /* 0x000fe20000000013 */
[----:B------:R-:W-:Y:S02]  /*06e0*/  @!P4 IMAD.X R3, RZ, RZ, R3, P2 ;  /* 0x000000ffff03c224 */ /* 0x000fe400010e0603 */
[----:B------:R-:W-:Y:S02]  /*06f0*/  @!P5 IMAD.X R5, RZ, RZ, R5, P1 ;  /* 0x000000ffff05d224 */ /* 0x000fe400008e0605 */
[----:B------:R-:W-:Y:S01]  /*0700*/  @!P6 IMAD.X R7, RZ, RZ, R7, P3 ;  /* 0x000000ffff07e224 */ /* 0x000fe200018e0607 */
[----:B------:R1:W5:Y:S01]  /*0710*/  @!P4 LDG.E.U8 R19, desc[UR8][R2.64] ;  /* 0x000000080213c981 */ /* 0x000362000c1e1100 */
[----:B0-----:R-:W-:Y:S02]  /*0720*/  PRMT R9, RZ, 0x7610, R9 ;  /* 0x00007610ff097816 */ /* 0x001fe40000000009 */
[----:B------:R-:W-:-:S04]  /*0730*/  PRMT R8, RZ, 0x7610, R8 ;  /* 0x00007610ff087816 */ /* 0x000fc80000000008 */
[----:B------:R1:W5:Y:S04]  /*0740*/  @!P5 LDG.E.U8 R9, desc[UR8][R4.64] ;  /* 0x000000080409d981 */ /* 0x000368000c1e1100 */
[----:B------:R1:W5:Y:S01]  /*0750*/  @!P6 LDG.E.U8 R8, desc[UR8][R6.64] ;  /* 0x000000080608e981 */ /* 0x000362000c1e1100 */
[----:B------:R-:W-:Y:S04]  /*0760*/  BSSY B0, `(.L_x_22235) ;  /* 0x000000a000007945 */ /* 0x000fe80003800000 */
[----:B------:R-:W-:Y:S05]  /*0770*/  @P0 BRA `(.L_x_22236) ;  /* 0x0000000000200947 */ /* 0x000fea0003800000 */
[----:B-1----:R-:W-:Y:S01]  /*0780*/  IADD3 R2, R15, UR4, RZ ;  /* 0x000000040f027c10 */ /* 0x002fe2000fffe0ff */
[----:B------:R-:W-:Y:S01]  /*0790*/  ULDC.64 UR6, c[0x0][0x220] ;  /* 0x0000880000067ab9 */ /* 0x000fe20000000a00 */
[----:B-----5:R-:W-:Y:S01]  /*07a0*/  PRMT R5, R17, 0x9910, RZ ;  /* 0x0000991011057816 */ /* 0x020fe200000000ff */
[----:B------:R-:W-:Y:S01]  /*07b0*/  VIADD R15, R15, 0x80 ;  /* 0x000000800f0f7836 */ /* 0x000fe20000000000 */
[----:B------:R-:W-:-:S03]  /*07c0*/  IADD3 R2, P0, R2, UR6, RZ ;  /* 0x0000000602027c10 */ /* 0x000fc6000ff1e0ff */
[----:B------:R-:W-:Y:S02]  /*07d0*/  IMAD R5, R5, R5, RZ ;  /* 0x0000000505057224 */ /* 0x000fe400078e02ff */
[----:B------:R-:W-:-:S05]  /*07e0*/  IMAD.X R3, RZ, RZ, UR7, P0 ;  /* 0x00000007ff037e24 */ /* 0x000fca00080e06ff */
[----:B------:R0:W-:Y:S03]  /*07f0*/  STG.E.U8 desc[UR8][R2.64], R5 ;  /* 0x0000000502007986 */ /* 0x0001e6000c101108 */
.L_x_22236:
[----:B------:R-:W-:Y:S05]  /*0800*/  BSYNC B0 ;  /* 0x0000000000007941 */ /* 0x000fea0003800000 */
.L_x_22235:
[----:B------:R-:W-:Y:S01]  /*0810*/  ISETP.GE.AND P0, PT, R15, R0, PT ;  /* 0x000000000f00720c */ /* 0x000fe20003f06270 */
[----:B------:R-:W-:Y:S04]  /*0820*/  BSSY B0, `(.L_x_22237) ;  /* 0x0000040000007945 */ /* 0x000fe80003800000 */
[----:B------:R-:W-:Y:S08]  /*0830*/  BSSY B1, `(.L_x_22238) ;  /* 0x0000036000017945 */ /* 0x000ff00003800000 */
[----:B------:R-:W-:Y:S05]  /*0840*/  @P0 BRA `(.L_x_22239) ;  /* 0x0000000000480947 */ /* 0x000fea0003800000 */
[C---:B01----:R-:W-:Y:S01]  /*0850*/  VIADD R2, R15.reuse, UR4 ;  /* 0x000000040f027c36 */ /* 0x043fe20008000000 */
[----:B------:R-:W-:Y:S01]  /*0860*/  ULDC.64 UR6, c[0x0][0x220] ;  /* 0x0000880000067ab9 */ /* 0x000fe20000000a00 */
[----:B-----5:R-:W-:Y:S01]  /*0870*/  PRMT R5, R14, 0x9910, RZ ;  /* 0x000099100e057816 */ /* 0x020fe200000000ff */
[----:B------:R-:W-:Y:S02]  /*0880*/  VIADD R15, R15, 0x80 ;  /* 0x000000800f0f7836 */ /* 0x000fe40000000000 */
[----:B------:R-:W-:Y:S02]  /*0890*/  IADD3 R2, P0, R2, UR6, RZ ;  /* 0x0000000602027c10 */ /* 0x000fe4000ff1e0ff */
[----:B------:R-:W-:-:S03]  /*08a0*/  IMAD R5, R5, R5, RZ ;  /* 0x0000000505057224 */ /* 0x000fc600078e02ff */
[----:B------:R-:W-:Y:S01]  /*08b0*/  IMAD.X R3, RZ, RZ, UR7, P0 ;  /* 0x00000007ff037e24 */ /* 0x000fe200080e06ff */
[----:B------:R-:W-:-:S04]  /*08c0*/  ISETP.GE.AND P0, PT, R15, R0, PT ;  /* 0x000000000f00720c */ /* 0x000fc80003f06270 */
[----:B------:R0:W-:Y:S09]  /*08d0*/  STG.E.U8 desc[UR8][R2.64], R5 ;  /* 0x0000000502007986 */ /* 0x0001f2000c101108 */
[----:B------:R-:W-:Y:S05]  /*08e0*/  @P0 BRA `(.L_x_22240) ;  /* 0x0000000000480947 */ /* 0x000fea0003800000 */
[C---:B0-----:R-:W-:Y:S01]  /*08f0*/  IADD3 R2, R15.reuse, UR4, RZ ;  /* 0x000000040f027c10 */ /* 0x041fe2000fffe0ff */
[----:B------:R-:W-:Y:S01]  /*0900*/  ULDC.64 UR6, c[0x0][0x220] ;  /* 0x0000880000067ab9 */ /* 0x000fe20000000a00 */
[----:B------:R-:W-:Y:S01]  /*0910*/  PRMT R5, R16, 0x9910, RZ ;  /* 0x0000991010057816 */ /* 0x000fe200000000ff */
[----:B------:R-:W-:Y:S01]  /*0920*/  VIADD R15, R15, 0x80 ;  /* 0x000000800f0f7836 */ /* 0x000fe20000000000 */
[----:B------:R-:W-:-:S03]  /*0930*/  IADD3 R2, P0, R2, UR6, RZ ;  /* 0x0000000602027c10 */ /* 0x000fc6000ff1e0ff */
[----:B------:R-:W-:Y:S02]  /*0940*/  IMAD R5, R5, R5, RZ ;  /* 0x0000000505057224 */ /* 0x000fe400078e02ff */
[----:B------:R-:W-:-:S05]  /*0950*/  IMAD.X R3, RZ, RZ, UR7, P0 ;  /* 0x00000007ff037e24 */ /* 0x000fca00080e06ff */
[----:B------:R2:W-:Y:S03]  /*0960*/  STG.E.U8 desc[UR8][R2.64], R5 ;  /* 0x0000000502007986 */ /* 0x0005e6000c101108 */
.L_x_22239:
[----:B------:R-:W-:-:S13]  /*0970*/  ISETP.GE.AND P0, PT, R15, R0, PT ;  /* 0x000000000f00720c */ /* 0x000fda0003f06270 */
[----:B------:R-:W-:Y:S05]  /*0980*/  @P0 BRA `(.L_x_22241) ;  /* 0x0000000000480947 */ /* 0x000fea0003800000 */
[C---:B012---:R-:W-:Y:S01]  /*0990*/  VIADD R2, R15.reuse, UR4 ;  /* 0x000000040f027c36 */ /* 0x047fe20008000000 */
[----:B------:R-:W-:Y:S01]  /*09a0*/  ULDC.64 UR6, c[0x0][0x220] ;  /* 0x0000880000067ab9 */ /* 0x000fe20000000a00 */
[----:B-----5:R-:W-:Y:S01]  /*09b0*/  PRMT R5, R18, 0x9910, RZ ;  /* 0x0000991012057816 */ /* 0x020fe200000000ff */
[----:B------:R-:W-:Y:S02]  /*09c0*/  VIADD R15, R15, 0x80 ;  /* 0x000000800f0f7836 */ /* 0x000fe40000000000 */
[----:B------:R-:W-:Y:S02]  /*09d0*/  IADD3 R2, P0, R2, UR6, RZ ;  /* 0x0000000602027c10 */ /* 0x000fe4000ff1e0ff */
[----:B------:R-:W-:-:S03]  /*09e0*/  IMAD R5, R5, R5, RZ ;  /* 0x0000000505057224 */ /* 0x000fc600078e02ff */
[----:B------:R-:W-:-:S05]  /*09f0*/  IMAD.X R3, RZ, RZ, UR7, P0 ;  /* 0x00000007ff037e24 */ /* 0x000fca00080e06ff */
[----:B------:R1:W-:Y:S03]  /*0a00*/  STG.E.U8 desc[UR8][R2.64], R5 ;  /* 0x0000000502007986 */ /* 0x0003e6000c101108 */
.L_x_22240:
[----:B------:R-:W-:-:S13]  /*0a10*/  ISETP.GE.AND P0, PT, R15, R0, PT ;  /* 0x000000000f00720c */ /* 0x000fda0003f06270 */
[----:B------:R-:W-:Y:S05]  /*0a20*/  @P0 BRA `(.L_x_22242) ;  /* 0x00000000004c0947 */ /* 0x000fea0003800000 */
[C---:B01----:R-:W-:Y:S01]  /*0a30*/  IADD3 R2, R15.reuse, UR4, RZ ;  /* 0x000000040f027c10 */ /* 0x043fe2000fffe0ff */
[----:B------:R-:W-:Y:S01]  /*0a40*/  ULDC.64 UR6, c[0x0][0x220] ;  /* 0x0000880000067ab9 */ /* 0x000fe20000000a00 */
[----:B------:R-:W-:Y:S01]  /*0a50*/  PRMT R5, R22, 0x9910, RZ ;  /* 0x0000991016057816 */ /* 0x000fe200000000ff */
[----:B------:R-:W-:Y:S01]  /*0a60*/  VIADD R15, R15, 0x80 ;  /* 0x000000800f0f7836 */ /* 0x000fe20000000000 */
[----:B------:R-:W-:-:S03]  /*0a70*/  IADD3 R2, P0, R2, UR6, RZ ;  /* 0x0000000602027c10 */ /* 0x000fc6000ff1e0ff */
[----:B------:R-:W-:Y:S02]  /*0a80*/  IMAD R5, R5, R5, RZ ;  /* 0x0000000505057224 */ /* 0x000fe400078e02ff */
[----:B------:R-:W-:-:S05]  /*0a90*/  IMAD.X R3, RZ, RZ, UR7, P0 ;  /* 0x00000007ff037e24 */ /* 0x000fca00080e06ff */
[----:B------:R3:W-:Y:S03]  /*0aa0*/  STG.E.U8 desc[UR8][R2.64], R5 ;  /* 0x0000000502007986 */ /* 0x0007e6000c101108 */
.L_x_22241:
[----:B------:R-:W-:-:S13]  /*0ab0*/  ISETP.GE.AND P0, PT, R15, R0, PT ;  /* 0x000000000f00720c */ /* 0x000fda0003f06270 */
[----:B------:R-:W-:Y:S05]  /*0ac0*/  @P0 BREAK B1 ;  /* 0x0000000000010942 */ /* 0x000fea0003800000 */
[----:B------:R-:W-:Y:S05]  /*0ad0*/  @P0 BRA `(.L_x_22243) ;  /* 0x0000000000500947 */ /* 0x000fea0003800000 */
[----:B0123--:R-:W-:Y:S01]  /*0ae0*/  VIADD R2, R15, UR4 ;  /* 0x000000040f027c36 */ /* 0x00ffe20008000000 */
[----:B------:R-:W-:Y:S01]  /*0af0*/  ULDC.64 UR6, c[0x0][0x220] ;  /* 0x0000880000067ab9 */ /* 0x000fe20000000a00 */
[----:B-----5:R-:W-:Y:S01]  /*0b00*/  PRMT R5, R19, 0x9910, RZ ;  /* 0x0000991013057816 */ /* 0x020fe200000000ff */
[----:B------:R-:W-:Y:S02]  /*0b10*/  VIADD R15, R15, 0x80 ;  /* 0x000000800f0f7836 */ /* 0x000fe40000000000 */
[----:B------:R-:W-:Y:S02]  /*0b20*/  IADD3 R2, P0, R2, UR6, RZ ;  /* 0x0000000602027c10 */ /* 0x000fe4000ff1e0ff */
[----:B------:R-:W-:-:S03]  /*0b30*/  IMAD R5, R5, R5, RZ ;  /* 0x0000000505057224 */ /* 0x000fc600078e02ff */
[----:B------:R-:W-:-:S05]  /*0b40*/  IMAD.X R3, RZ, RZ, UR7, P0 ;  /* 0x00000007ff037e24 */ /* 0x000fca00080e06ff */
[----:B------:R2:W-:Y:S03]  /*0b50*/  STG.E.U8 desc[UR8][R2.64], R5 ;  /* 0x0000000502007986 */ /* 0x0005e6000c101108 */
.L_x_22242:
[----:B------:R-:W-:-:S13]  /*0b60*/  ISETP.GE.AND P0, PT, R15, R0, PT ;  /* 0x000000000f00720c */ /* 0x000fda0003f06270 */
[----:B------:R-:W-:Y:S05]  /*0b70*/  @P0 BREAK B1 ;  /* 0x0000000000010942 */ /* 0x000fea0003800000 */
[----:B------:R-:W-:Y:S05]  /*0b80*/  @P0 BRA `(.L_x_22243) ;  /* 0x0000000000240947 */ /* 0x000fea0003800000 */
[----:B------:R-:W-:Y:S05]  /*0b90*/  BSYNC B1 ;  /* 0x0000000000017941 */ /* 0x000fea0003800000 */
.L_x_22238:
[----:B012---:R-:W-:Y:S01]  /*0ba0*/  IADD3 R2, R15, UR4, RZ ;  /* 0x000000040f027c10 */ /* 0x007fe2000fffe0ff */
[----:B------:R-:W-:Y:S01]  /*0bb0*/  ULDC.64 UR6, c[0x0][0x220] ;  /* 0x0000880000067ab9 */ /* 0x000fe20000000a00 */
[----:B------:R-:W-:Y:S01]  /*0bc0*/  PRMT R5, R9, 0x9910, RZ ;  /* 0x0000991009057816 */ /* 0x000fe200000000ff */
[----:B------:R-:W-:Y:S01]  /*0bd0*/  VIADD R15, R15, 0x80 ;  /* 0x000000800f0f7836 */ /* 0x000fe20000000000 */
[----:B------:R-:W-:-:S03]  /*0be0*/  IADD3 R2, P0, R2, UR6, RZ ;  /* 0x0000000602027c10 */ /* 0x000fc6000ff1e0ff */
[----:B------:R-:W-:Y:S02]  /*0bf0*/  IMAD R5, R5, R5, RZ ;  /* 0x0000000505057224 */ /* 0x000fe400078e02ff */
[----:B------:R-:W-:-:S05]  /*0c00*/  IMAD.X R3, RZ, RZ, UR7, P0 ;  /* 0x00000007ff037e24 */ /* 0x000fca00080e06ff */
[----:B------:R4:W-:Y:S03]  /*0c10*/  STG.E.U8 desc[UR8][R2.64], R5 ;  /* 0x0000000502007986 */ /* 0x0009e6000c101108 */
.L_x_22243:
[----:B------:R-:W-:Y:S05]  /*0c20*/  BSYNC B0 ;  /* 0x0000000000007941 */ /* 0x000fea0003800000 */
.L_x_22237:
[----:B------:R-:W-:Y:S05]  /*0c30*/  WARPSYNC.ALL ;  /* 0x0000000000007948 */ /* 0x000fea0003800000 */
[----:B------:R-:W-:-:S13]  /*0c40*/  ISETP.GE.AND P0, PT, R15, R0, PT ;  /* 0x000000000f00720c */ /* 0x000fda0003f06270 */
[----:B------:R-:W-:Y:S05]  /*0c50*/  @P0 EXIT ;  /* 0x000000000000094d */ /* 0x000fea0003800000 */
[----:B01234-:R-:W-:Y:S01]  /*0c60*/  VIADD R2, R15, UR4 ;  /* 0x000000040f027c36 */ /* 0x01ffe20008000000 */
[----:B------:R-:W-:Y:S01]  /*0c70*/  ULDC.64 UR6, c[0x0][0x220] ;  /* 0x0000880000067ab9 */ /* 0x000fe20000000a00 */
[----:B-----5:R-:W-:-:S03]  /*0c80*/  PRMT R5, R8, 0x9910, RZ ;  /* 0x0000991008057816 */ /* 0x020fc600000000ff */
[----:B------:R-:W-:Y:S02]  /*0c90*/  IADD3 R2, P0, R2, UR6, RZ ;  /* 0x0000000602027c10 */ /* 0x000fe4000ff1e0ff */
[----:B------:R-:W-:-:S03]  /*0ca0*/  IMAD R5, R5, R5, RZ ;  /* 0x0000000505057224 */ /* 0x000fc600078e02ff */
[----:B------:R-:W-:-:S05]  /*0cb0*/  IMAD.X R3, RZ, RZ, UR7, P0 ;  /* 0x00000007ff037e24 */ /* 0x000fca00080e06ff */
[----:B------:R-:W-:Y:S01]  /*0cc0*/  STG.E.U8 desc[UR8][R2.64], R5 ;  /* 0x0000000502007986 */ /* 0x000fe2000c101108 */
[----:B------:R-:W-:Y:S05]  /*0cd0*/  EXIT ;  /* 0x000000000000794d */ /* 0x000fea0003800000 */
.L_x_22244:
        /* <DEDUP_REMOVED lines=10> */
.L_x_71789:


//--------------------- .text._ZN2at6native29vectorized_elementwise_kernelILi4EZNS0_50_GLOBAL__N__2680c7bb_12_PowKernel_cu_140f0503_289629pow_tensor_scalar_kernel_implIaaEEvRNS_18TensorIteratorBaseET0_EUlaE_St5arrayIPcLm2EEEEviS6_T1_ --------------------------
	.section	.text._ZN2at6native29vectorized_elementwise_kernelILi4EZNS0_50_GLOBAL__N__2680c7bb_12_PowKernel_cu_140f0503_289629pow_tensor_scalar_kernel_implIaaEEvRNS_18TensorIteratorBaseET0_EUlaE_St5arrayIPcLm2EEEEviS6_T1_,"ax",@progbits
	.align	128
        .global         _ZN2at6native29vectorized_elementwise_kernelILi4EZNS0_50_GLOBAL__N__2680c7bb_12_PowKernel_cu_140f0503_289629pow_tensor_scalar_kernel_implIaaEEvRNS_18TensorIteratorBaseET0_EUlaE_St5arrayIPcLm2EEEEviS6_T1_
        .type           _ZN2at6native29vectorized_elementwise_kernelILi4EZNS0_50_GLOBAL__N__2680c7bb_12_PowKernel_cu_140f0503_289629pow_tensor_scalar_kernel_implIaaEEvRNS_18TensorIteratorBaseET0_EUlaE_St5arrayIPcLm2EEEEviS6_T1_,@function
        .size           _ZN2at6native29vectorized_elementwise_kernelILi4EZNS0_50_GLOBAL__N__2680c7bb_12_PowKernel_cu_140f0503_289629pow_tensor_scalar_kernel_implIaaEEvRNS_18TensorIteratorBaseET0_EUlaE_St5arrayIPcLm2EEEEviS6_T1_,(.L_x_71790 - _ZN2at6native29vectorized_elementwise_kernelILi4EZNS0_50_GLOBAL__N__2680c7bb_12_PowKernel_cu_140f0503_289629pow_tensor_scalar_kernel_implIaaEEvRNS_18TensorIteratorBaseET0_EUlaE_St5arrayIPcLm2EEEEviS6_T1_)
        .other          _ZN2at6native29vectorized_elementwise_kernelILi4EZNS0_50_GLOBAL__N__2680c7bb_12_PowKernel_cu_140f0503_289629pow_tensor_scalar_kernel_implIaaEEvRNS_18TensorIteratorBaseET0_EUlaE_St5arrayIPcLm2EEEEviS6_T1_,@"STO_CUDA_ENTRY STV_DEFAULT"
_ZN2at6native29vectorized_elementwise_kernelILi4EZNS0_50_GLOBAL__N__2680c7bb_12_PowKernel_cu_140f0503_289629pow_tensor_scalar_kernel_implIaaEEvRNS_18TensorIteratorBaseET0_EUlaE_St5arrayIPcLm2EEEEviS6_T1_:
.text._ZN2at6native29vectorized_elementwise_kernelILi4EZNS0_50_GLOBAL__N__2680c7bb_12_PowKernel_cu_140f0503_289629pow_tensor_scalar_kernel_implIaaEEvRNS_18TensorIteratorBaseET0_EUlaE_St5arrayIPcLm2EEEEviS6_T1_:
        /* <DEDUP_REMOVED lines=17> */
[----:B------:R0:W3:Y:S01]  /*0110*/  LDG.E R6, desc[UR8][R2.64] ;  /* 0x0000000802067981 */ /* 0x0000e2000c1e1900 */
[----:B------:R-:W-:-:S04]  /*0120*/  UIADD3 UR5, UP0, UR4, UR6, URZ ;  /* 0x0000000604057290 */ /* 0x000fc8000ff1e03f */
[----:B------:R-:W-:-:S06]  /*0130*/  UIADD3.X UR6, URZ, UR7, URZ, UP0, !UPT ;  /* 0x000000073f067290 */ /* 0x000fcc00087fe43f */
[----:B0-----:R-:W-:Y:S01]  /*0140*/  IMAD.U32 R3, RZ, RZ, UR6 ;  /* 0x00000006ff037e24 */ /* 0x001fe2000f8e00ff */
[C---:B--2---:R-:W-:Y:S02]  /*0150*/  PRMT R9, R8.reuse, 0x7771, RZ ;  /* 0x0000777108097816 */ /* 0x044fe400000000ff */
[----:B------:R-:W-:Y:S02]  /*0160*/  LOP3.LUT R7, R8, 0xff, RZ, 0xc0, !PT ;  /* 0x000000ff08077812 */ /* 0x000fe400078ec0ff */
[C---:B---3--:R-:W-:Y:S02]  /*0170*/  PRMT R4, R6.reuse, 0x7771, RZ ;  /* 0x0000777106047816 */ /* 0x048fe400000000ff */
[----:B------:R-:W-:Y:S01]  /*0180*/  LOP3.LUT R5, R6, 0xff, RZ, 0xc0, !PT ;  /* 0x000000ff06057812 */ /* 0x000fe200078ec0ff */
[----:B------:R-:W-:Y:S02]  /*0190*/  IMAD R7, R7, R7, RZ ;  /* 0x0000000707077224 */ /* 0x000fe400078e02ff */
[----:B------:R-:W-:-:S02]  /*01a0*/  IMAD R2, R9, R9, RZ ;  /* 0x0000000909027224 */ /* 0x000fc400078e02ff */
[----:B------:R-:W-:Y:S02]  /*01b0*/  IMAD R5, R5, R5, RZ ;  /* 0x0000000505057224 */ /* 0x000fe400078e02ff */
[----:B------:R-:W-:Y:S01]  /*01c0*/  IMAD R4, R4, R4, RZ ;  /* 0x0000000404047224 */ /* 0x000fe200078e02ff */
[----:B------:R-:W-:Y:S02]  /*01d0*/  PRMT R11, R2, 0x7604, R7 ;  /* 0x00007604020b7816 */ /* 0x000fe40000000007 */
[----:B------:R-:W-:Y:S02]  /*01e0*/  PRMT R2, R8, 0x7772, RZ ;  /* 0x0000777208027816 */ /* 0x000fe400000000ff */
[----:B------:R-:W-:Y:S02]  /*01f0*/  PRMT R9, R4, 0x7604, R5 ;  /* 0x0000760404097816 */ /* 0x000fe40000000005 */
[C---:B------:R-:W-:Y:S02]  /*0200*/  PRMT R4, R6.reuse, 0x7772, RZ ;  /* 0x0000777206047816 */ /* 0x040fe400000000ff */
[----:B------:R-:W-:Y:S01]  /*0210*/  PRMT R5, R6, 0x7773, RZ ;  /* 0x0000777306057816 */ /* 0x000fe200000000ff */
[----:B------:R-:W-:-:S02]  /*0220*/  IMAD.MOV.U32 R6, RZ, RZ, R2 ;  /* 0x000000ffff067224 */ /* 0x000fc400078e0002 */
[----:B------:R-:W-:Y:S01]  /*0230*/  IMAD R4, R4, R4, RZ ;  /* 0x0000000404047224 */ /* 0x000fe200078e02ff */
[----:B------:R-:W-:Y:S01]  /*0240*/  PRMT R7, R8, 0x7773, RZ ;  /* 0x0000777308077816 */ /* 0x000fe200000000ff */
[----:B------:R-:W-:-:S03]  /*0250*/  IMAD R6, R6, R6, RZ ;  /* 0x0000000606067224 */ /* 0x000fc600078e02ff */
[----:B------:R-:W-:Y:S01]  /*0260*/  PRMT R9, R4, 0x7054, R9 ;  /* 0x0000705404097816 */ /* 0x000fe20000000009 */
[----:B------:R-:W-:Y:S01]  /*0270*/  IMAD R4, R5, R5, RZ ;  /* 0x0000000505047224 */ /* 0x000fe200078e02ff */
[----:B------:R-:W-:Y:S01]  /*0280*/  PRMT R6, R6, 0x7054, R11 ;  /* 0x0000705406067816 */ /* 0x000fe2000000000b */
[----:B------:R-:W-:Y:S02]  /*0290*/  IMAD R5, R7, R7, RZ ;  /* 0x0000000707057224 */ /* 0x000fe400078e02ff */
[----:B------:R-:W-:Y:S01]  /*02a0*/  IMAD.U32 R2, RZ, RZ, UR5 ;  /* 0x00000005ff027e24 */ /* 0x000fe2000f8e00ff */
[----:B------:R-:W-:Y:S02]  /*02b0*/  PRMT R9, R4, 0x654, R9 ;  /* 0x0000065404097816 */ /* 0x000fe40000000009 */
[----:B------:R-:W-:Y:S01]  /*02c0*/  PRMT R5, R5, 0x654, R6 ;  /* 0x0000065405057816 */ /* 0x000fe20000000006 */
[----:B------:R-:W-:-:S05]  /*02d0*/  IMAD.WIDE R2, R0, 0x4, R2 ;  /* 0x0000000400027825 */ /* 0x000fca00078e0202 */
[----:B------:R-:W-:Y:S04]  /*02e0*/  STG.E desc[UR8][R2.64], R9 ;  /* 0x0000000902007986 */ /* 0x000fe8000c101908 */
[----:B------:R-:W-:Y:S01]  /*02f0*/  STG.E desc[UR8][R2.64+0x200], R5 ;  /* 0x0002000502007986 */ /* 0x000fe2000c101908 */
[----:B------:R-:W-:Y:S05]  /*0300*/  EXIT ;  /* 0x000000000000794d */ /* 0x000fea0003800000 */
.L_x_22245:
        /* <DEDUP_REMOVED lines=67> */
[----:B0-----:R-:W-:Y:S01]  /*0740*/  VIADD R2, R15, UR4 ;  /* 0x000000040f027c36 */ /* 0x001fe20008000000 */
[----:B------:R-:W-:Y:S01]  /*0750*/  ULDC.64 UR6, c[0x0][0x220] ;  /* 0x0000880000067ab9 */ /* 0x000fe20000000a00 */
[----:B-----5:R-:W-:Y:S02]  /*0760*/  PRMT R5, R17, 0x9910, RZ ;  /* 0x0000991011057816 */ /* 0x020fe400000000ff */
[----:B------:R-:W-:Y:S02]  /*0770*/  IADD3 R15, R15, 0x80, RZ ;  /* 0x000000800f0f7810 */ /* 0x000fe40007ffe0ff */
[----:B------:R-:W-:Y:S01]  /*0780*/  IADD3 R2, P0, R2, UR6, RZ ;  /* 0x0000000602027c10 */ /* 0x000fe2000ff1e0ff */
[----:B------:R-:W-:-:S04]  /*0790*/  IMAD R5, R5, R5, RZ ;  /* 0x0000000505057224 */ /* 0x000fc800078e02ff */
[----:B------:R-:W-:-:S05]  /*07a0*/  IMAD.X R3, RZ, RZ, UR7, P0 ;  /* 0x00000007ff037e24 */ /* 0x000fca00080e06ff */
[----:B------:R1:W-:Y:S03]  /*07b0*/  STG.E.U8 desc[UR8][R2.64], R5 ;  /* 0x0000000502007986 */ /* 0x0003e6000c101108 */
.L_x_22247:
[----:B------:R-:W-:Y:S05]  /*07c0*/  BSYNC B0 ;  /* 0x0000000000007941 */ /* 0x000fea0003800000 */
.L_x_22246:
        /* <DEDUP_REMOVED lines=14> */
[C---:B0-----:R-:W-:Y:S01]  /*08b0*/  VIADD R2, R15.reuse, UR4 ;  /* 0x000000040f027c36 */ /* 0x041fe20008000000 */
[----:B------:R-:W-:Y:S01]  /*08c0*/  ULDC.64 UR6, c[0x0][0x220] ;  /* 0x0000880000067ab9 */ /* 0x000fe20000000a00 */
[----:B------:R-:W-:Y:S01]  /*08d0*/  PRMT R5, R16, 0x9910, RZ ;  /* 0x0000991010057816 */ /* 0x000fe200000000ff */
[----:B------:R-:W-:Y:S02]  /*08e0*/  VIADD R15, R15, 0x80 ;  /* 0x000000800f0f7836 */ /* 0x000fe40000000000 */
[----:B------:R-:W-:Y:S02]  /*08f0*/  IADD3 R2, P0, R2, UR6, RZ ;  /* 0x0000000602027c10 */ /* 0x000fe4000ff1e0ff */
[----:B------:R-:W-:-:S03]  /*0900*/  IMAD R5, R5, R5, RZ ;  /* 0x0000000505057224 */ /* 0x000fc600078e02ff */
[----:B------:R-:W-:-:S05]  /*0910*/  IMAD.X R3, RZ, RZ, UR7, P0 ;  /* 0x00000007ff037e24 */ /* 0x000fca00080e06ff */
[----:B------:R2:W-:Y:S03]  /*0920*/  STG.E.U8 desc[UR8][R2.64], R5 ;  /* 0x0000000502007986 */ /* 0x0005e6000c101108 */
.L_x_22250:
[----:B------:R-:W-:-:S13]  /*0930*/  ISETP.GE.AND P0, PT, R15, R0, PT ;  /* 0x000000000f00720c */ /* 0x000fda0003f06270 */
[----:B------:R-:W-:Y:S05]  /*0940*/  @P0 BRA `(.L_x_22252) ;  /* 0x0000000000480947 */ /* 0x000fea0003800000 */
[C---:B012---:R-:W-:Y:S01]  /*0950*/  VIADD R2, R15.reuse, UR4 ;  /* 0x000000040f027c36 */ /* 0x047fe20008000000 */
[----:B------:R-:W-:Y:S01]  /*0960*/  ULDC.64 UR6, c[0x0][0x220] ;  /* 0x0000880000067ab9 */ /* 0x000fe20000000a00 */
[----:B-----5:R-:W-:Y:S01]  /*0970*/  PRMT R5, R18, 0x9910, RZ ;  /* 0x0000991012057816 */ /* 0x020fe200000000ff */
[----:B------:R-:W-:Y:S02]  /*0980*/  VIADD R15, R15, 0x80 ;  /* 0x000000800f0f7836 */ /* 0x000fe40000000000 */
[----:B------:R-:W-:Y:S02]  /*0990*/  IADD3 R2, P0, R2, UR6, RZ ;  /* 0x0000000602027c10 */ /* 0x000fe4000ff1e0ff */
[----:B------:R-:W-:Y:S02]  /*09a0*/  IMAD R5, R5, R5, RZ ;  /* 0x0000000505057224 */ /* 0x000fe400078e02ff */
[----:B------:R-:W-:-:S05]  /*09b0*/  IADD3.X R3, RZ, UR7, RZ, P0, !PT ;  /* 0x00000007ff037c10 */ /* 0x000fca00087fe4ff */
[----:B------:R1:W-:Y:S04]  /*09c0*/  STG.E.U8 desc[UR8][R2.64], R5 ;  /* 0x0000000502007986 */ /* 0x0003e8000c101108 */
.L_x_22251:
[----:B------:R-:W-:-:S13]  /*09d0*/  ISETP.GE.AND P0, PT, R15, R0, PT ;  /* 0x000000000f00720c */ /* 0x000fda0003f06270 */
[----:B------:R-:W-:Y:S05]  /*09e0*/  @P0 BRA `(.L_x_22253) ;  /* 0x00000000004c0947 */ /* 0x000fea0003800000 */
[C---:B01----:R-:W-:Y:S01]  /*09f0*/  VIADD R2, R15.reuse, UR4 ;  /* 0x000000040f027c36 */ /* 0x043fe20008000000 */
[----:B------:R-:W-:Y:S01]  /*0a00*/  ULDC.64 UR6, c[0x0][0x220] ;  /* 0x0000880000067ab9 */ /* 0x000fe20000000a00 */
[----:B------:R-:W-:Y:S01]  /*0a10*/  PRMT R5, R22, 0x9910, RZ ;  /* 0x0000991016057816 */ /* 0x000fe200000000ff */
[----:B------:R-:W-:Y:S02]  /*0a20*/  VIADD R15, R15, 0x80 ;  /* 0x000000800f0f7836 */ /* 0x000fe40000000000 */
[----:B------:R-:W-:Y:S02]  /*0a30*/  IADD3 R2, P0, R2, UR6, RZ ;  /* 0x0000000602027c10 */ /* 0x000fe4000ff1e0ff */
[----:B------:R-:W-:-:S03]  /*0a40*/  IMAD R5, R5, R5, RZ ;  /* 0x0000000505057224 */ /* 0x000fc600078e02ff */
[----:B------:R-:W-:-:S05]  /*0a50*/  IMAD.X R3, RZ, RZ, UR7, P0 ;  /* 0x00000007ff037e24 */ /* 0x000fca00080e06ff */
[----:B------:R3:W-:Y:S03]  /*0a60*/  STG.E.U8 desc[UR8][R2.64], R5 ;  /* 0x0000000502007986 */ /* 0x0007e6000c101108 */
.L_x_22252:
[----:B------:R-:W-:-:S13]  /*0a70*/  ISETP.GE.AND P0, PT, R15, R0, PT ;  /* 0x000000000f00720c */ /* 0x000fda0003f06270 */
[----:B------:R-:W-:Y:S05]  /*0a80*/  @P0 BREAK B1 ;  /* 0x0000000000010942 */ /* 0x000fea0003800000 */
[----:B------:R-:W-:Y:S05]  /*0a90*/  @P0 BRA `(.L_x_22254) ;  /* 0x0000000000500947 */ /* 0x000fea0003800000 */
[----:B0123--:R-:W-:Y:S01]  /*0aa0*/  VIADD R2, R15, UR4 ;  /* 0x000000040f027c36 */ /* 0x00ffe20008000000 */
[----:B------:R-:W-:Y:S01]  /*0ab0*/  ULDC.64 UR6, c[0x0][0x220] ;  /* 0x0000880000067ab9 */ /* 0x000fe20000000a00 */
[----:B-----5:R-:W-:Y:S02]  /*0ac0*/  PRMT R5, R19, 0x9910, RZ ;  /* 0x0000991013057816 */ /* 0x020fe400000000ff */
[----:B------:R-:W-:Y:S02]  /*0ad0*/  IADD3 R15, R15, 0x80, RZ ;  /* 0x000000800f0f7810 */ /* 0x000fe40007ffe0ff */
[----:B------:R-:W-:Y:S01]  /*0ae0*/  IADD3 R2, P0, R2, UR6, RZ ;  /* 0x0000000602027c10 */ /* 0x000fe2000ff1e0ff */
[----:B------:R-:W-:-:S04]  /*0af0*/  IMAD R5, R5, R5, RZ ;  /* 0x0000000505057224 */ /* 0x000fc800078e02ff */
[----:B------:R-:W-:-:S05]  /*0b00*/  IMAD.X R3, RZ, RZ, UR7, P0 ;  /* 0x00000007ff037e24 */ /* 0x000fca00080e06ff */
[----:B------:R2:W-:Y:S03]  /*0b10*/  STG.E.U8 desc[UR8][R2.64], R5 ;  /* 0x0000000502007986 */ /* 0x0005e6000c101108 */
.L_x_22253:
[----:B------:R-:W-:-:S13]  /*0b20*/  ISETP.GE.AND P0, PT, R15, R0, PT ;  /* 0x000000000f00720c */ /* 0x000fda0003f06270 */
[----:B------:R-:W-:Y:S05]  /*0b30*/  @P0 BREAK B1 ;  /* 0x0000000000010942 */ /* 0x000fea0003800000 */
[----:B------:R-:W-:Y:S05]  /*0b40*/  @P0 BRA `(.L_x_22254) ;  /* 0x0000000000240947 */ /* 0x000fea0003800000 */
[----:B------:R-:W-:Y:S05]  /*0b50*/  BSYNC B1 ;  /* 0x0000000000017941 */ /* 0x000fea0003800000 */
.L_x_22249:
[----:B012---:R-:W-:Y:S01]  /*0b60*/  VIADD R2, R15, UR4 ;  /* 0x000000040f027c36 */ /* 0x007fe20008000000 */
[----:B------:R-:W-:Y:S01]  /*0b70*/  ULDC.64 UR6, c[0x0][0x220] ;  /* 0x0000880000067ab9 */ /* 0x000fe20000000a00 */
[----:B------:R-:W-:Y:S01]  /*0b80*/  PRMT R5, R9, 0x9910, RZ ;  /* 0x0000991009057816 */ /* 0x000fe200000000ff */
[----:B------:R-:W-:Y:S02]  /*0b90*/  VIADD R15, R15, 0x80 ;  /* 0x000000800f0f7836 */ /* 0x000fe40000000000 */
[----:B------:R-:W-:Y:S02]  /*0ba0*/  IADD3 R2, P0, R2, UR6, RZ ;  /* 0x0000000602027c10 */ /* 0x000fe4000ff1e0ff */
[----:B------:R-:W-:-:S03]  /*0bb0*/  IMAD R5, R5, R5, RZ ;  /* 0x0000000505057224 */ /* 0x000fc600078e02ff */
[----:B------:R-:W-:-:S05]  /*0bc0*/  IMAD.X R3, RZ, RZ, UR7, P0 ;  /* 0x00000007ff037e24 */ /* 0x000fca00080e06ff */
[----:B------:R4:W-:Y:S03]  /*0bd0*/  STG.E.U8 desc[UR8][R2.64], R5 ;  /* 0x0000000502007986 */ /* 0x0009e6000c101108 */
.L_x_22254:
[----:B------:R-:W-:Y:S05]  /*0be0*/  BSYNC B0 ;  /* 0x0000000000007941 */ /* 0x000fea0003800000 */
.L_x_22248:
        /* <DEDUP_REMOVED lines=11> */
.L_x_22255:
        /* <DEDUP_REMOVED lines=14> */
.L_x_71790:


//--------------------- .text._ZN2at6native29vectorized_elementwise_kernelILi8EZNS0_50_GLOBAL__N__2680c7bb_12_PowKernel_cu_140f0503_289629pow_tensor_scalar_kernel_implIaaEEvRNS_18TensorIteratorBaseET0_EUlaE_St5arrayIPcLm2EEEEviS6_T1_ --------------------------
	.section	.text._ZN2at6native29vectorized_elementwise_kernelILi8EZNS0_50_GLOBAL__N__2680c7bb_12_PowKernel_cu_140f0503_289629pow_tensor_scalar_kernel_implIaaEEvRNS_18TensorIteratorBaseET0_EUlaE_St5arrayIPcLm2EEEEviS6_T1_,"ax",@progbits
	.align	128
        .global         _ZN2at6native29vectorized_elementwise_kernelILi8EZNS0_50_GLOBAL__N__2680c7bb_12_PowKernel_cu_140f0503_289629pow_tensor_scalar_kernel_implIaaEEvRNS_18TensorIteratorBaseET0_EUlaE_St5arrayIPcLm2EEEEviS6_T1_
        .type           _ZN2at6native29vectorized_elementwise_kernelILi8EZNS0_50_GLOBAL__N__2680c7bb_12_PowKernel_cu_140f0503_289629pow_tensor_scalar_kernel_implIaaEEvRNS_18TensorIteratorBaseET0_EUlaE_St5arrayIPcLm2EEEEviS6_T1_,@function
        .size           _ZN2at6native29vectorized_elementwise_kernelILi8EZNS0_50_GLOBAL__N__2680c7bb_12_PowKernel_cu_140f0503_289629pow_tensor_scalar_kernel_implIaaEEvRNS_18TensorIteratorBaseET0_EUlaE_St5arrayIPcLm2EEEEviS6_T1_,(.L_x_71791 - _ZN2at6native29vectorized_elementwise_kernelILi8EZNS0_50_GLOBAL__N__2680c7bb_12_PowKernel_cu_140f0503_289629pow_tensor_scalar_kernel_implIaaEEvRNS_18TensorIteratorBaseET0_EUlaE_St5arrayIPcLm2EEEEviS6_T1_)
        .other          _ZN2at6native29vectorized_elementwise_kernelILi8EZNS0_50_GLOBAL__N__2680c7bb_12_PowKernel_cu_140f0503_289629pow_tensor_scalar_kernel_implIaaEEvRNS_18TensorIteratorBaseET0_EUlaE_St5arrayIPcLm2EEEEviS6_T1_,@"STO_CUDA_ENTRY STV_DEFAULT"
_ZN2at6native29vectorized_elementwise_kernelILi8EZNS0_50_GLOBAL__N__2680c7bb_12_PowKernel_cu_140f0503_289629pow_tensor_scalar_kernel_implIaaEEvRNS_18TensorIteratorBaseET0_EUlaE_St5arrayIPcLm2EEEEviS6_T1_:
.text._ZN2at6native29vectorized_elementwise_kernelILi8EZNS0_50_GLOBAL__N__2680c7bb_12_PowKernel_cu_140f0503_289629pow_tensor_scalar_kernel_implIaaEEvRNS_18TensorIteratorBaseET0_EUlaE_St5arrayIPcLm2EEEEviS6_T1_:
        /* <DEDUP_REMOVED lines=19> */
[C---:B--2---:R-:W-:Y:S02]  /*0130*/  LOP3.LUT R0, R2.reuse, 0xffff, RZ, 0xc0, !PT ;  /* 0x0000ffff02007812 */ /* 0x044fe400078ec0ff */
[C---:B------:R-:W-:Y:S02]  /*0140*/  LOP3.LUT R4, R3.reuse, 0xffff, RZ, 0xc0, !PT ;  /* 0x0000ffff03047812 */ /* 0x040fe400078ec0ff */
[----:B------:R-:W-:Y:S02]  /*0150*/  SHF.R.U32.HI R0, RZ, 0x8, R0 ;  /* 0x00000008ff007819 */ /* 0x000fe40000011600 */
[----:B------:R-:W-:Y:S02]  /*0160*/  SHF.R.U32.HI R4, RZ, 0x8, R4 ;  /* 0x00000008ff047819 */ /* 0x000fe40000011604 */
[----:B------:R-:W-:Y:S02]  /*0170*/  PRMT R7, R2, 0x7732, RZ ;  /* 0x0000773202077816 */ /* 0x000fe400000000ff */
[----:B------:R-:W-:-:S02]  /*0180*/  PRMT R9, R3, 0x7732, RZ ;  /* 0x0000773203097816 */ /* 0x000fc400000000ff */
[----:B------:R-:W-:Y:S02]  /*0190*/  PRMT R12, R0, 0x9910, RZ ;  /* 0x00009910000c7816 */ /* 0x000fe400000000ff */
[----:B------:R-:W-:Y:S02]  /*01a0*/  PRMT R13, R4, 0x9910, RZ ;  /* 0x00009910040d7816 */ /* 0x000fe400000000ff */
[----:B------:R-:W-:Y:S02]  /*01b0*/  PRMT R8, R2, 0xbb32, RZ ;  /* 0x0000bb3202087816 */ /* 0x000fe400000000ff */
[----:B------:R-:W-:Y:S02]  /*01c0*/  SHF.R.U32.HI R0, RZ, 0x8, R7 ;  /* 0x00000008ff007819 */ /* 0x000fe40000011607 */
[----:B------:R-:W-:Y:S01]  /*01d0*/  SHF.R.U32.HI R4, RZ, 0x8, R9 ;  /* 0x00000008ff047819 */ /* 0x000fe20000011609 */
[----:B------:R-:W-:Y:S01]  /*01e0*/  IMAD R7, R8, R8, RZ ;  /* 0x0000000808077224 */ /* 0x000fe200078e02ff */
[----:B------:R-:W-:-:S02]  /*01f0*/  PRMT R10, R3, 0x9910, RZ ;  /* 0x00009910030a7816 */ /* 0x000fc400000000ff */
[----:B------:R-:W-:Y:S02]  /*0200*/  PRMT R0, R0, 0x9910, RZ ;  /* 0x0000991000007816 */ /* 0x000fe400000000ff */
[----:B------:R-:W-:Y:S01]  /*0210*/  PRMT R9, R4, 0x9910, RZ ;  /* 0x0000991004097816 */ /* 0x000fe200000000ff */
[----:B------:R-:W-:Y:S01]  /*0220*/  IMAD R8, R10, R10, RZ ;  /* 0x0000000a0a087224 */ /* 0x000fe200078e02ff */
[----:B------:R-:W-:Y:S01]  /*0230*/  PRMT R6, R2, 0x9910, RZ ;  /* 0x0000991002067816 */ /* 0x000fe200000000ff */
[----:B------:R-:W-:Y:S01]  /*0240*/  IMAD.MOV.U32 R10, RZ, RZ, R12 ;  /* 0x000000ffff0a7224 */ /* 0x000fe200078e000c */
[----:B------:R-:W-:Y:S01]  /*0250*/  PRMT R11, R3, 0xbb32, RZ ;  /* 0x0000bb32030b7816 */ /* 0x000fe200000000ff */
[----:B------:R-:W-:Y:S01]  /*0260*/  IMAD.MOV.U32 R12, RZ, RZ, R13 ;  /* 0x000000ffff0c7224 */ /* 0x000fe200078e000d */
[----:B------:R-:W-:Y:S01]  /*0270*/  LOP3.LUT R7, R7, 0xff, RZ, 0xc0, !PT ;  /* 0x000000ff07077812 */ /* 0x000fe200078ec0ff */
[----:B------:R-:W-:Y:S02]  /*0280*/  IMAD.MOV.U32 R4, RZ, RZ, R0 ;  /* 0x000000ffff047224 */ /* 0x000fe400078e0000 */
[----:B------:R-:W-:Y:S01]  /*0290*/  IMAD.MOV.U32 R13, RZ, RZ, R9 ;  /* 0x000000ffff0d7224 */ /* 0x000fe200078e0009 */
[----:B------:R-:W-:Y:S01]  /*02a0*/  LOP3.LUT R9, R8, 0xff, RZ, 0xc0, !PT ;  /* 0x000000ff08097812 */ /* 0x000fe200078ec0ff */
[----:B------:R-:W-:-:S02]  /*02b0*/  IMAD R0, R10, R10, RZ ;  /* 0x0000000a0a007224 */ /* 0x000fc400078e02ff */
[----:B------:R-:W-:Y:S02]  /*02c0*/  IMAD R6, R6, R6, RZ ;  /* 0x0000000606067224 */ /* 0x000fe400078e02ff */
[----:B------:R-:W-:Y:S02]  /*02d0*/  IMAD R11, R11, R11, RZ ;  /* 0x0000000b0b0b7224 */ /* 0x000fe400078e02ff */
[----:B------:R-:W-:Y:S01]  /*02e0*/  IMAD R8, R12, R12, RZ ;  /* 0x0000000c0c087224 */ /* 0x000fe200078e02ff */
[----:B------:R-:W-:Y:S01]  /*02f0*/  LOP3.LUT R6, R6, 0xff, RZ, 0xc0, !PT ;  /* 0x000000ff06067812 */ /* 0x000fe200078ec0ff */
[----:B------:R-:W-:Y:S01]  /*0300*/  IMAD R4, R4, R4, RZ ;  /* 0x0000000404047224 */ /* 0x000fe200078e02ff */
[----:B------:R-:W-:Y:S01]  /*0310*/  LOP3.LUT R11, R11, 0xff, RZ, 0xc0, !PT ;  /* 0x000000ff0b0b7812 */ /* 0x000fe200078ec0ff */
[----:B------:R-:W-:Y:S01]  /*0320*/  IMAD R10, R13, R13, RZ ;  /* 0x0000000d0d0a7224 */ /* 0x000fe200078e02ff */
[----:B------:R-:W-:Y:S01]  /*0330*/  LOP3.LUT R13, R0, 0xffff, RZ, 0xc0, !PT ;  /* 0x0000ffff000d7812 */ /* 0x000fe200078ec0ff */
[----:B------:R-:W-:Y:S01]  /*0340*/  IMAD.U32 R2, RZ, RZ, UR5 ;  /* 0x00000005ff027e24 */ /* 0x000fe2000f8e00ff */
        /* <DEDUP_REMOVED lines=13> */
.L_x_22256:
        /* <DEDUP_REMOVED lines=67> */
[----:B0-----:R-:W-:Y:S01]  /*0850*/  VIADD R2, R15, UR4 ;  /* 0x000000040f027c36 */ /* 0x001fe20008000000 */
[----:B------:R-:W-:Y:S01]  /*0860*/  ULDC.64 UR6, c[0x0][0x220] ;  /* 0x0000880000067ab9 */ /* 0x000fe20000000a00 */
[----:B-----5:R-:W-:Y:S01]  /*0870*/  PRMT R5, R17, 0x9910, RZ ;  /* 0x0000991011057816 */ /* 0x020fe200000000ff */
[----:B------:R-:W-:Y:S02]  /*0880*/  VIADD R15, R15, 0x80 ;  /* 0x000000800f0f7836 */ /* 0x000fe40000000000 */
[----:B------:R-:W-:Y:S02]  /*0890*/  IADD3 R2, P0, R2, UR6, RZ ;  /* 0x0000000602027c10 */ /* 0x000fe4000ff1e0ff */
[----:B------:R-:W-:-:S03]  /*08a0*/  IMAD R5, R5, R5, RZ ;  /* 0x0000000505057224 */ /* 0x000fc600078e02ff */
[----:B------:R-:W-:-:S05]  /*08b0*/  IMAD.X R3, RZ, RZ, UR7, P0 ;  /* 0x00000007ff037e24 */ /* 0x000fca00080e06ff */
[----:B------:R1:W-:Y:S03]  /*08c0*/  STG.E.U8 desc[UR8][R2.64], R5 ;  /* 0x0000000502007986 */ /* 0x0003e6000c101108 */
.L_x_22258:
[----:B------:R-:W-:Y:S05]  /*08d0*/  BSYNC B0 ;  /* 0x0000000000007941 */ /* 0x000fea0003800000 */
.L_x_22257:
        /* <DEDUP_REMOVED lines=22> */
.L_x_22261:
        /* <DEDUP_REMOVED lines=10> */
.L_x_22262:
        /* <DEDUP_REMOVED lines=10> */
.L_x_22263:
        /* <DEDUP_REMOVED lines=11> */
.L_x_22264:
[----:B------:R-:W-:-:S13]  /*0c30*/  ISETP.GE.AND P0, PT, R15, R0, PT ;  /* 0x000000000f00720c */ /* 0x000fda0003f06270 */
[----:B------:R-:W-:Y:S05]  /*0c40*/  @P0 BREAK B1 ;  /* 0x0000000000010942 */ /* 0x000fea0003800000 */
[----:B------:R-:W-:Y:S05]  /*0c50*/  @P0 BRA `(.L_x_22265) ;  /* 0x0000000000240947 */ /* 0x000fea0003800000 */
[----:B------:R-:W-:Y:S05]  /*0c60*/  BSYNC B1 ;  /* 0x0000000000017941 */ /* 0x000fea0003800000 */
.L_x_22260:
        /* <DEDUP_REMOVED lines=8> */
.L_x_22265:
[----:B------:R-:W-:Y:S05]  /*0cf0*/  BSYNC B0 ;  /* 0x0000000000007941 */ /* 0x000fea0003800000 */
.L_x_22259:
        /* <DEDUP_REMOVED lines=11> */
.L_x_22266:
        /* <DEDUP_REMOVED lines=13> */
.L_x_71791:


//--------------------- .text._ZN2at6native18elementwise_kernelILi128ELi4EZNS0_15gpu_kernel_implIZNS0_50_GLOBAL__N__2680c7bb_12_PowKernel_cu_140f0503_289629pow_tensor_scalar_kernel_implIhhEEvRNS_18TensorIteratorBaseET0_EUlhE2_EEvS6_RKT_EUliE_EEviT1_ --------------------------
	.section	.text._ZN2at6native18elementwise_kernelILi128ELi4EZNS0_15gpu_kernel_implIZNS0_50_GLOBAL__N__2680c7bb_12_PowKernel_cu_140f0503_289629pow_tensor_scalar_kernel_implIhhEEvRNS_18TensorIteratorBaseET0_EUlhE2_EEvS6_RKT_EUliE_EEviT1_,"ax",@progbits
	.align	128
        .global         _ZN2at6native18elementwise_kernelILi128ELi4EZNS0_15gpu_kernel_implIZNS0_50_GLOBAL__N__2680c7bb_12_PowKernel_cu_140f0503_289629pow_tensor_scalar_kernel_implIhhEEvRNS_18TensorIteratorBaseET0_EUlhE2_EEvS6_RKT_EUliE_EEviT1_
        .type           _ZN2at6native18elementwise_kernelILi128ELi4EZNS0_15gpu_kernel_implIZNS0_50_GLOBAL__N__2680c7bb_12_PowKernel_cu_140f0503_289629pow_tensor_scalar_kernel_implIhhEEvRNS_18TensorIteratorBaseET0_EUlhE2_EEvS6_RKT_EUliE_EEviT1_,@function
        .size           _ZN2at6native18elementwise_kernelILi128ELi4EZNS0_15gpu_kernel_implIZNS0_50_GLOBAL__N__2680c7bb_12_PowKernel_cu_140f0503_289629pow_tensor_scalar_kernel_implIhhEEvRNS_18TensorIteratorBaseET0_EUlhE2_EEvS6_RKT_EUliE_EEviT1_,(.L_x_71792 - _ZN2at6native18elementwise_kernelILi128ELi4EZNS0_15gpu_kernel_implIZNS0_50_GLOBAL__N__2680c7bb_12_PowKernel_cu_140f0503_289629pow_tensor_scalar_kernel_implIhhEEvRNS_18TensorIteratorBaseET0_EUlhE2_EEvS6_RKT_EUliE_EEviT1_)
        .other          _ZN2at6native18elementwise_kernelILi128ELi4EZNS0_15gpu_kernel_implIZNS0_50_GLOBAL__N__2680c7bb_12_PowKernel_cu_140f0503_289629pow_tensor_scalar_kernel_implIhhEEvRNS_18TensorIteratorBaseET0_EUlhE2_EEvS6_RKT_EUliE_EEviT1_,@"STO_CUDA_ENTRY STV_DEFAULT"
_ZN2at6native18elementwise_kernelILi128ELi4EZNS0_15gpu_kernel_implIZNS0_50_GLOBAL__N__2680c7bb_12_PowKernel_cu_140f0503_289629pow_tensor_scalar_kernel_implIhhEEvRNS_18TensorIteratorBaseET0_EUlhE2_EEvS6_RKT_EUliE_EEviT1_:
.text._ZN2at6native18elementwise_kernelILi128ELi4EZNS0_15gpu_kernel_implIZNS0_50_GLOBAL__N__2680c7bb_12_PowKernel_cu_140f0503_289629pow_tensor_scalar_kernel_implIhhEEvRNS_18TensorIteratorBaseET0_EUlhE2_EEvS6_RKT_EUliE_EEviT1_:
        /* <DEDUP_REMOVED lines=313> */
.L_x_22269:
        /* <DEDUP_REMOVED lines=20> */
.L_x_22273:
[----:B------:R0:W5:Y:S01]  /*14d0*/  LDG.E.U8 R0, desc[UR36][R4.64] ;  /* 0x0000002404007981 */ /* 0x000162000c1e1100 */
[----:B------:R-:W-:Y:S05]  /*14e0*/  BRA `(.L_x_22275) ;  /* 0x0000000c00647947 */ /* 0x000fea0003800000 */
.L_x_22272:
        /* <DEDUP_REMOVED lines=8> */
.L_x_22277:
[----:B------:R3:W5:Y:S01]  /*1570*/  LDG.E.U8 R0, desc[UR36][R4.64] ;  /* 0x0000002404007981 */ /* 0x000762000c1e1100 */
[----:B------:R-:W-:Y:S05]  /*1580*/  BRA `(.L_x_22275) ;  /* 0x0000000c003c7947 */ /* 0x000fea0003800000 */
.L_x_22276:
[----:B------:R0:W5:Y:S01]  /*1590*/  LDG.E.U16 R0, desc[UR36][R4.64] ;  /* 0x0000002404007981 */ /* 0x000162000c1e1500 */
[----:B------:R-:W-:Y:S05]  /*15a0*/  BRA `(.L_x_22275) ;  /* 0x0000000c00347947 */ /* 0x000fea0003800000 */
.L_x_22271:
[----:B------:R-:W-:-:S13]  /*15b0*/  ISETP.GT.AND P0, PT, R2, 0x6, PT ;  /* 0x000000060200780c */ /* 0x000fda0003f04270 */
[----:B------:R-:W-:Y:S05]  /*15c0*/  @P0 BRA `(.L_x_22278) ;  /* 0x0000000000340947 */ /* 0x000fea0003800000 */
[----:B------:R-:W-:-:S13]  /*15d0*/  ISETP.NE.AND P0, PT, R2, 0x5, PT ;  /* 0x000000050200780c */ /* 0x000fda0003f05270 */
[----:B------:R-:W-:Y:S05]  /*15e0*/  @!P0 BRA `(.L_x_22279) ;  /* 0x0000000000188947 */ /* 0x000fea0003800000 */
[----:B------:R-:W-:-:S13]  /*15f0*/  ISETP.NE.AND P0, PT, R2, 0x6, PT ;  /* 0x000000060200780c */ /* 0x000fda0003f05270 */
[----:B------:R-:W-:Y:S05]  /*1600*/  @P0 BRA `(.L_x_22274) ;  /* 0x0000000800c80947 */ /* 0x000fea0003800000 */
[----:B------:R-:W2:Y:S02]  /*1610*/  LDG.E R2, desc[UR36][R4.64] ;  /* 0x0000002404027981 */ /* 0x000ea4000c1e1900 */
[----:B--2---:R-:W0:Y:S02]  /*1620*/  F2I.S64.TRUNC R2, R2 ;  /* 0x0000000200027311 */ /* 0x004e24000020d900 */
[----:B0-----:R-:W-:Y:S01]  /*1630*/  PRMT R0, R2, 0x7610, R0 ;  /* 0x0000761002007816 */ /* 0x001fe20000000000 */
[----:B------:R-:W-:Y:S06]  /*1640*/  BRA `(.L_x_22275) ;  /* 0x0000000c000c7947 */ /* 0x000fec0003800000 */
.L_x_22279:
[----:B------:R-:W2:Y:S02]  /*1650*/  LDG.E.U16 R2, desc[UR36][R4.64] ;  /* 0x0000002404027981 */ /* 0x000ea4000c1e1500 */
[----:B--2---:R-:W-:-:S06]  /*1660*/  HADD2.F32 R2, -RZ, R2.H0_H0 ;  /* 0x20000002ff027230 */ /* 0x004fcc0000004100 */
[----:B------:R-:W0:Y:S02]  /*1670*/  F2I.S64.TRUNC R2, R2 ;  /* 0x0000000200027311 */ /* 0x000e24000020d900 */
[----:B0-----:R-:W-:Y:S01]  /*1680*/  PRMT R0, R2, 0x7610, R0 ;  /* 0x0000761002007816 */ /* 0x001fe20000000000 */
[----:B------:R-:W-:Y:S06]  /*1690*/  BRA `(.L_x_22275) ;  /* 0x0000000800f87947 */ /* 0x000fec0003800000 */
.L_x_22278:
[----:B------:R-:W-:-:S13]  /*16a0*/  ISETP.NE.AND P0, PT, R2, 0x7, PT ;  /* 0x000000070200780c */ /* 0x000fda0003f05270 */
[----:B------:R-:W-:Y:S05]  /*16b0*/  @!P0 BRA `(.L_x_22280) ;  /* 0x0000000000348947 */ /* 0x000fea0003800000 */
        /* <DEDUP_REMOVED lines=8> */
.L_x_22281:
[----:B------:R-:W2:Y:S02]  /*1740*/  LDG.E.U16 R4, desc[UR36][R4.64] ;  /* 0x0000002404047981 */ /* 0x000ea4000c1e1500 */
[----:B--2---:R-:W-:-:S06]  /*1750*/  HADD2.F32 R2, -RZ, R4.H0_H0 ;  /* 0x20000004ff027230 */ /* 0x004fcc0000004100 */
[----:B------:R-:W0:Y:S02]  /*1760*/  F2I.S64.TRUNC R2, R2 ;  /* 0x0000000200027311 */ /* 0x000e24000020d900 */
[----:B0-----:R-:W-:Y:S01]  /*1770*/  PRMT R0, R2, 0x7610, R0 ;  /* 0x0000761002007816 */ /* 0x001fe20000000000 */
[----:B------:R-:W-:Y:S06]  /*1780*/  BRA `(.L_x_22275) ;  /* 0x0000000800bc7947 */ /* 0x000fec0003800000 */
.L_x_22280:
[----:B------:R-:W2:Y:S02]  /*1790*/  LDG.E.64 R2, desc[UR36][R4.64] ;  /* 0x0000002404027981 */ /* 0x000ea4000c1e1b00 */
[----:B--2---:R-:W0:Y:S02]  /*17a0*/  F2I.S64.F64.TRUNC R2, R2 ;  /* 0x0000000200027311 */ /* 0x004e24000030d900 */
[----:B0-----:R-:W-:Y:S01]  /*17b0*/  PRMT R0, R2, 0x7610, R0 ;  /* 0x0000761002007816 */ /* 0x001fe20000000000 */
[----:B------:R-:W-:Y:S06]  /*17c0*/  BRA `(.L_x_22275) ;  /* 0x0000000800ac7947 */ /* 0x000fec0003800000 */
.L_x_22270:
        /* <DEDUP_REMOVED lines=12> */
.L_x_22284:
[----:B------:R-:W2:Y:S02]  /*1890*/  LDG.E.64 R4, desc[UR36][R4.64] ;  /* 0x0000002404047981 */ /* 0x000ea4000c1e1b00 */
[----:B--2---:R-:W0:Y:S02]  /*18a0*/  F2I.S64.F64.TRUNC R2, R4 ;  /* 0x0000000400027311 */ /* 0x004e24000030d900 */
[----:B0-----:R-:W-:Y:S01]  /*18b0*/  PRMT R0, R2, 0x7610, R0 ;  /* 0x0000761002007816 */ /* 0x001fe20000000000 */
[----:B------:R-:W-:Y:S06]  /*18c0*/  BRA `(.L_x_22275) ;  /* 0x00000008006c7947 */ /* 0x000fec0003800000 */
.L_x_22283:
        /* <DEDUP_REMOVED lines=25> */
[----:B------:R-:W0:Y:S02]  /*1a60*/  F2I.S64.TRUNC R2, R3 ;  /* 0x0000000300027311 */ /* 0x000e24000020d900 */
[----:B0-----:R-:W-:Y:S01]  /*1a70*/  PRMT R0, R2, 0x7610, R0 ;  /* 0x0000761002007816 */ /* 0x001fe20000000000 */
[----:B------:R-:W-:Y:S06]  /*1a80*/  BRA `(.L_x_22275) ;  /* 0x0000000400fc7947 */ /* 0x000fec0003800000 */
.L_x_22286:
        /* <DEDUP_REMOVED lines=12> */
[----:B------:R-:W0:Y:S02]  /*1b50*/  F2I.S64.TRUNC R2, R2 ;  /* 0x0000000200027311 */ /* 0x000e24000020d900 */
[----:B0-----:R-:W-:Y:S01]  /*1b60*/  PRMT R0, R2, 0x7610, R0 ;  /* 0x0000761002007816 */ /* 0x001fe20000000000 */
[----:B------:R-:W-:Y:S06]  /*1b70*/  BRA `(.L_x_22275) ;  /* 0x0000000400c07947 */ /* 0x000fec0003800000 */
.L_x_22285:
[----:B------:R-:W2:Y:S02]  /*1b80*/  LDG.E.U16 R2, desc[UR36][R4.64] ;  /* 0x0000002404027981 */ /* 0x000ea4000c1e1500 */
[----:B--2---:R-:W-:-:S06]  /*1b90*/  IMAD.U32 R2, R2, 0x10000, RZ ;  /* 0x0001000002027824 */ /* 0x004fcc00078e00ff */
[----:B------:R-:W0:Y:S02]  /*1ba0*/  F2I.S64.TRUNC R2, R2 ;  /* 0x0000000200027311 */ /* 0x000e24000020d900 */
[----:B0-----:R-:W-:Y:S01]  /*1bb0*/  PRMT R0, R2, 0x7610, R0 ;  /* 0x0000761002007816 */ /* 0x001fe20000000000 */
[----:B------:R-:W-:Y:S06]  /*1bc0*/  BRA `(.L_x_22275) ;  /* 0x0000000400ac7947 */ /* 0x000fec0003800000 */
.L_x_22282:
        /* <DEDUP_REMOVED lines=10> */
.L_x_22289:
        /* <DEDUP_REMOVED lines=21> */
.L_x_22293:
[----:B------:R-:W-:Y:S05]  /*1dc0*/  BSYNC B1 ;  /* 0x0000000000017941 */ /* 0x000fea0003800000 */
.L_x_22292:
[----:B------:R-:W-:Y:S01]  /*1dd0*/  IMAD.SHL.U32 R2, R2, 0x100000, RZ ;  /* 0x0010000002027824 */ /* 0x000fe200078e00ff */
[----:B------:R-:W-:-:S04]  /*1de0*/  LEA R3, R0, 0x3b800000, 0x17 ;  /* 0x3b80000000037811 */ /* 0x000fc800078eb8ff */
[----:B------:R-:W-:-:S07]  /*1df0*/  LOP3.LUT R2, R3, R2, R4, 0xfe, !PT ;  /* 0x0000000203027212 */ /* 0x000fce00078efe04 */
.L_x_22291:
[----:B------:R-:W-:Y:S05]  /*1e00*/  BSYNC B0 ;  /* 0x0000000000007941 */ /* 0x000fea0003800000 */
.L_x_22290:
[----:B------:R-:W0:Y:S02]  /*1e10*/  F2I.S64.TRUNC R2, R2 ;  /* 0x0000000200027311 */ /* 0x000e24000020d900 */
[----:B0-----:R-:W-:Y:S01]  /*1e20*/  PRMT R0, R2, 0x7610, R0 ;  /* 0x0000761002007816 */ /* 0x001fe20000000000 */
[----:B------:R-:W-:Y:S06]  /*1e30*/  BRA `(.L_x_22275) ;  /* 0x0000000400107947 */ /* 0x000fec0003800000 */
.L_x_22288:
        /* <DEDUP_REMOVED lines=21> */
.L_x_22297:
[----:B------:R-:W-:Y:S05]  /*1f90*/  BSYNC B1 ;  /* 0x0000000000017941 */ /* 0x000fea0003800000 */
.L_x_22296:
[----:B------:R-:W-:Y:S01]  /*1fa0*/  IMAD.SHL.U32 R2, R2, 0x200000, RZ ;  /* 0x0020000002027824 */ /* 0x000fe200078e00ff */
[----:B------:R-:W-:-:S04]  /*1fb0*/  LEA R3, R0, 0x37800000, 0x17 ;  /* 0x3780000000037811 */ /* 0x000fc800078eb8ff */
[----:B------:R-:W-:-:S07]  /*1fc0*/  LOP3.LUT R2, R3, R2, R4, 0xfe, !PT ;  /* 0x0000000203027212 */ /* 0x000fce00078efe04 */
.L_x_22295:
[----:B------:R-:W-:Y:S05]  /*1fd0*/  BSYNC B0 ;  /* 0x0000000000007941 */ /* 0x000fea0003800000 */
.L_x_22294:
[----:B------:R-:W0:Y:S02]  /*1fe0*/  F2I.S64.TRUNC R2, R2 ;  /* 0x0000000200027311 */ /* 0x000e24000020d900 */
[----:B0-----:R-:W-:Y:S01]  /*1ff0*/  PRMT R0, R2, 0x7610, R0 ;  /* 0x0000761002007816 */ /* 0x001fe20000000000 */
[----:B------:R-:W-:Y:S06]  /*2000*/  BRA `(.L_x_22275) ;  /* 0x00000000009c7947 */ /* 0x000fec0003800000 */
.L_x_22287:
        /* <DEDUP_REMOVED lines=14> */
.L_x_22301:
[----:B------:R-:W-:Y:S05]  /*20f0*/  BSYNC B0 ;  /* 0x0000000000007941 */ /* 0x000fea0003800000 */
.L_x_22300:
[----:B------:R-:W0:Y:S02]  /*2100*/  F2I.S64.TRUNC R2, R2 ;  /* 0x0000000200027311 */ /* 0x000e24000020d900 */
[----:B0-----:R-:W-:Y:S01]  /*2110*/  PRMT R0, R2, 0x7610, R0 ;  /* 0x0000761002007816 */ /* 0x001fe20000000000 */
[----:B------:R-:W-:Y:S06]  /*2120*/  BRA `(.L_x_22275) ;  /* 0x0000000000547947 */ /* 0x000fec0003800000 */
.L_x_22274:
        /* <DEDUP_REMOVED lines=16> */
.L_x_22302:
[----:B------:R-:W-:Y:S01]  /*2230*/  PRMT R0, RZ, 0x7610, R0 ;  /* 0x00007610ff007816 */ /* 0x000fe20000000000 */
[----:B------:R-:W-:Y:S06]  /*2240*/  BRA `(.L_x_22275) ;  /* 0x00000000000c7947 */ /* 0x000fec0003800000 */
.L_x_22299:
[----:B------:R2:W5:Y:S01]  /*2250*/  LDG.E.U8 R0, desc[UR36][R4.64] ;  /* 0x0000002404007981 */ /* 0x000562000c1e1100 */
[----:B------:R-:W-:Y:S05]  /*2260*/  BRA `(.L_x_22275) ;  /* 0x0000000000047947 */ /* 0x000fea0003800000 */
.L_x_22298:
[----:B------:R1:W5:Y:S02]  /*2270*/  LDG.E.U8 R0, desc[UR36][R4.64] ;  /* 0x0000002404007981 */ /* 0x000364000c1e1100 */
.L_x_22275:
[----:B------:R-:W0:Y:S01]  /*2280*/  LDC.U8 R8, c[0x0][0x430] ;  /* 0x00010c00ff087b82 */ /* 0x000e220000000000 */
[----:B------:R-:W-:Y:S01]  /*2290*/  ULDC.U8 UR4, c[0x0][0x420] ;  /* 0x0001080000047ab9 */ /* 0x000fe20000000000 */
[----:B------:R-:W-:Y:S01]  /*22a0*/  IMAD.MOV.U32 R3, RZ, RZ, 0x1 ;  /* 0x00000001ff037424 */ /* 0x000fe200078e00ff */
[----:B------:R-:W-:Y:S02]  /*22b0*/  ISETP.NE.AND P1, PT, RZ, UR4, PT ;  /* 0x00000004ff007c0c */ /* 0x000fe4000bf25270 */
[----:B01234-:R-:W-:-:S04]  /*22c0*/  PRMT R5, R8, 0x9910, RZ ;  /* 0x0000991008057816 */ /* 0x01ffc800000000ff */
[----:B------:R-:W-:-:S07]  /*22d0*/  ISETP.GT.AND P0, PT, R5, 0x9, PT ;  /* 0x000000090500780c */ /* 0x000fce0003f04270 */
[----:B------:R-:W-:Y:S06]  /*22e0*/  @!P1 BRA `(.L_x_22303) ;  /* 0x00000000004c9947 */ /* 0x000fec0003800000 */
[----:B------:R-:W-:Y:S01]  /*22f0*/  BSSY B0, `(.L_x_22303) ;  /* 0x0000012000007945 */ /* 0x000fe20003800000 */
[----:B------:R-:W-:Y:S02]  /*2300*/  IMAD.U32 R2, RZ, RZ, UR4 ;  /* 0x00000004ff027e24 */ /* 0x000fe4000f8e00ff */
[----:B------:R-:W-:-:S07]  /*2310*/  IMAD.MOV.U32 R3, RZ, RZ, 0x1 ;  /* 0x00000001ff037424 */ /* 0x000fce00078e00ff */
.L_x_22304:
[----:B------:R-:W-:Y:S02]  /*2320*/  LOP3.LUT R4, R2, 0x1, RZ, 0xc0, !PT ;  /* 0x0000000102047812 */ /* 0x000fe400078ec0ff */
[----:B-----5:R-:W-:Y:S02]  /*2330*/  PRMT R7, R0, 0x9910, RZ ;  /* 0x0000991000077816 */ /* 0x020fe400000000ff */
[----:B------:R-:W-:Y:S02]  /*2340*/  ISETP.NE.U32.AND P1, PT, R4, 0x1, PT ;  /* 0x000000010400780c */ /* 0x000fe40003f25070 */
[----:B------:R-:W-:Y:S02]  /*2350*/  PRMT R3, R3, 0x9910, RZ ;  /* 0x0000991003037816 */ /* 0x000fe400000000ff */
[----:B------:R-:W-:Y:S02]  /*2360*/  SEL R4, R0, 0x1, !P1 ;  /* 0x0000000100047807 */ /* 0x000fe40004800000 */
[----:B------:R-:W-:Y:S01]  /*2370*/  LOP3.LUT R0, R2, 0xffff, RZ, 0xc0, !PT ;  /* 0x0000ffff02007812 */ /* 0x000fe200078ec0ff */
[----:B------:R-:W-:Y:S01]  /*2380*/  IMAD.MOV.U32 R2, RZ, RZ, R7 ;  /* 0x000000ffff027224 */ /* 0x000fe200078e0007 */
[----:B------:R-:W-:-:S02]  /*2390*/  PRMT R6, R4, 0x9910, RZ ;  /* 0x0000991004067816 */ /* 0x000fc400000000ff */
[----:B------:R-:W-:Y:S01]  /*23a0*/  SHF.R.U32.HI R0, RZ, 0x1, R0 ;  /* 0x00000001ff007819 */ /* 0x000fe20000011600 */
[----:B------:R-:W-:Y:S02]  /*23b0*/  IMAD R2, R2, R2, RZ ;  /* 0x0000000202027224 */ /* 0x000fe400078e02ff */
[----:B------:R-:W-:Y:S01]  /*23c0*/  IMAD R3, R3, R6, RZ ;  /* 0x0000000603037224 */ /* 0x000fe200078e02ff */
[----:B------:R-:W-:Y:S02]  /*23d0*/  LOP3.LUT P1, R4, R0, 0x7f, RZ, 0xc0, !PT ;  /* 0x0000007f00047812 */ /* 0x000fe4000782c0ff */
[----:B------:R-:W-:Y:S02]  /*23e0*/  PRMT R0, R2, 0x7610, R0 ;  /* 0x0000761002007816 */ /* 0x000fe40000000000 */
[----:B------:R-:W-:-:S09]  /*23f0*/  PRMT R2, R4, 0x7610, R2 ;  /* 0x0000761004027816 */ /* 0x000fd20000000002 */
[----:B------:R-:W-:Y:S05]  /*2400*/  @P1 BRA `(.L_x_22304) ;  /* 0xfffffffc00c41947 */ /* 0x000fea000383ffff */
[----:B------:R-:W-:Y:S05]  /*2410*/  BSYNC B0 ;  /* 0x0000000000007941 */ /* 0x000fea0003800000 */
.L_x_22303:
        /* <DEDUP_REMOVED lines=11> */
.L_x_22308:
[----:B------:R0:W-:Y:S01]  /*24d0*/  STG.E.U8 desc[UR36][R16.64], R3 ;  /* 0x0000000310007986 */ /* 0x0001e2000c101124 */
[----:B------:R-:W-:Y:S05]  /*24e0*/  BRA `(.L_x_22310) ;  /* 0x0000000c00987947 */ /* 0x000fea0003800000 */
.L_x_22307:
[----:B------:R-:W-:-:S13]  /*24f0*/  ISETP.NE.AND P0, PT, R5, 0x2, PT ;  /* 0x000000020500780c */ /* 0x000fda0003f05270 */
[----:B------:R-:W-:Y:S05]  /*2500*/  @!P0 BRA `(.L_x_22311) ;  /* 0x00000000002c8947 */ /* 0x000fea0003800000 */
[----:B------:R-:W-:-:S13]  /*2510*/  ISETP.NE.AND P0, PT, R5, 0x3, PT ;  /* 0x000000030500780c */ /* 0x000fda0003f05270 */
[----:B------:R-:W-:Y:S05]  /*2520*/  @!P0 BRA `(.L_x_22312) ;  /* 0x0000000000188947 */ /* 0x000fea0003800000 */
[----:B------:R-:W-:-:S13]  /*2530*/  ISETP.NE.AND P0, PT, R5, 0x4, PT ;  /* 0x000000040500780c */ /* 0x000fda0003f05270 */
[----:B------:R-:W-:Y:S05]  /*2540*/  @P0 BRA `(.L_x_22309) ;  /* 0x0000000c00240947 */ /* 0x000fea0003800000 */
[----:B------:R-:W-:Y:S01]  /*2550*/  LOP3.LUT R2, R3, 0xff, RZ, 0xc0, !PT ;  /* 0x000000ff03027812 */ /* 0x000fe200078ec0ff */
[----:B------:R-:W-:-:S05]  /*2560*/  IMAD.MOV.U32 R3, RZ, RZ, RZ ;  /* 0x000000ffff037224 */ /* 0x000fca00078e00ff */
[----:B------:R0:W-:Y:S01]  /*2570*/  STG.E.64 desc[UR36][R16.64], R2 ;  /* 0x0000000210007986 */ /* 0x0001e2000c101b24 */
[----:B------:R-:W-:Y:S05]  /*2580*/  BRA `(.L_x_22310) ;  /* 0x0000000c00707947 */ /* 0x000fea0003800000 */
.L_x_22312:
[----:B------:R-:W-:-:S05]  /*2590*/  LOP3.LUT R3, R3, 0xff, RZ, 0xc0, !PT ;  /* 0x000000ff03037812 */ /* 0x000fca00078ec0ff */
[----:B------:R0:W-:Y:S01]  /*25a0*/  STG.E desc[UR36][R16.64], R3 ;  /* 0x0000000310007986 */ /* 0x0001e2000c101924 */
[----:B------:R-:W-:Y:S05]  /*25b0*/  BRA `(.L_x_22310) ;  /* 0x0000000c00647947 */ /* 0x000fea0003800000 */
.L_x_22311:
[----:B------:R-:W-:-:S05]  /*25c0*/  LOP3.LUT R3, R3, 0xff, RZ, 0xc0, !PT ;  /* 0x000000ff03037812 */ /* 0x000fca00078ec0ff */
[----:B------:R0:W-:Y:S01]  /*25d0*/  STG.E.U16 desc[UR36][R16.64], R3 ;  /* 0x0000000310007986 */ /* 0x0001e2000c101524 */
[----:B------:R-:W-:Y:S05]  /*25e0*/  BRA `(.L_x_22310) ;  /* 0x0000000c00587947 */ /* 0x000fea0003800000 */
.L_x_22306:
[----:B------:R-:W-:-:S13]  /*25f0*/  ISETP.GT.AND P0, PT, R5, 0x6, PT ;  /* 0x000000060500780c */ /* 0x000fda0003f04270 */
[----:B------:R-:W-:Y:S05]  /*2600*/  @P0 BRA `(.L_x_22313) ;  /* 0x0000000000340947 */ /* 0x000fea0003800000 */
[----:B------:R-:W-:-:S13]  /*2610*/  ISETP.NE.AND P0, PT, R5, 0x5, PT ;  /* 0x000000050500780c */ /* 0x000fda0003f05270 */
[----:B------:R-:W-:Y:S05]  /*2620*/  @!P0 BRA `(.L_x_22314) ;  /* 0x0000000000188947 */ /* 0x000fea0003800000 */
[----:B------:R-:W-:-:S13]  /*2630*/  ISETP.NE.AND P0, PT, R5, 0x6, PT ;  /* 0x000000060500780c */ /* 0x000fda0003f05270 */
[----:B------:R-:W-:Y:S05]  /*2640*/  @P0 BRA `(.L_x_22309) ;  /* 0x0000000800e40947 */ /* 0x000fea0003800000 */
[----:B------:R-:W-:-:S06]  /*2650*/  LOP3.LUT R3, R3, 0xff, RZ, 0xc0, !PT ;  /* 0x000000ff03037812 */ /* 0x000fcc00078ec0ff */
[----:B------:R-:W0:Y:S02]  /*2660*/  I2F.U16 R3, R3 ;  /* 0x0000000300037306 */ /* 0x000e240000101000 */
[----:B0-----:R1:W-:Y:S01]  /*2670*/  STG.E desc[UR36][R16.64], R3 ;  /* 0x0000000310007986 */ /* 0x0013e2000c101924 */
[----:B------:R-:W-:Y:S05]  /*2680*/  BRA `(.L_x_22310) ;  /* 0x0000000c00307947 */ /* 0x000fea0003800000 */
.L_x_22314:
[----:B------:R-:W-:-:S04]  /*2690*/  LOP3.LUT R3, R3, 0xff, RZ, 0xc0, !PT ;  /* 0x000000ff03037812 */ /* 0x000fc800078ec0ff */
[----:B-----5:R-:W0:Y:S02]  /*26a0*/  I2F.U16 R0, R3 ;  /* 0x0000000300007306 */ /* 0x020e240000101000 */
[----:B0-----:R-:W-:-:S05]  /*26b0*/  F2FP.F16.F32.PACK_AB R0, RZ, R0 ;  /* 0x00000000ff00723e */ /* 0x001fca00000000ff */
[----:B------:R0:W-:Y:S01]  /*26c0*/  STG.E.U16 desc[UR36][R16.64], R0 ;  /* 0x0000000010007986 */ /* 0x0001e2000c101524 */
[----:B------:R-:W-:Y:S05]  /*26d0*/  BRA `(.L_x_22310) ;  /* 0x0000000c001c7947 */ /* 0x000fea0003800000 */
.L_x_22313:
[----:B------:R-:W-:-:S13]  /*26e0*/  ISETP.NE.AND P0, PT, R5, 0x7, PT ;  /* 0x000000070500780c */ /* 0x000fda0003f05270 */
[----:B------:R-:W-:Y:S05]  /*26f0*/  @!P0 BRA `(.L_x_22315) ;  /* 0x00000000003c8947 */ /* 0x000fea0003800000 */
[----:B------:R-:W-:-:S13]  /*2700*/  ISETP.NE.AND P0, PT, R5, 0x8, PT ;  /* 0x000000080500780c */ /* 0x000fda0003f05270 */
[----:B------:R-:W-:Y:S05]  /*2710*/  @!P0 BRA `(.L_x_22316) ;  /* 0x00000000001c8947 */ /* 0x000fea0003800000 */
[----:B------:R-:W-:-:S13]  /*2720*/  ISETP.NE.AND P0, PT, R5, 0x9, PT ;  /* 0x000000090500780c */ /* 0x000fda0003f05270 */
[----:B------:R-:W-:Y:S05]  /*2730*/  @P0 BRA `(.L_x_22309) ;  /* 0x0000000800a80947 */ /* 0x000fea0003800000 */
[----:B------:R-:W-:Y:S01]  /*2740*/  LOP3.LUT R3, R3, 0xff, RZ, 0xc0, !PT ;  /* 0x000000ff03037812 */ /* 0x000fe200078ec0ff */
[----:B------:R-:W-:-:S03]  /*2750*/  IMAD.MOV.U32 R5, RZ, RZ, RZ ;  /* 0x000000ffff057224 */ /* 0x000fc600078e00ff */
[----:B------:R-:W0:Y:S02]  /*2760*/  I2F.U16 R4, R3 ;  /* 0x0000000300047306 */ /* 0x000e240000101000 */
[----:B0-----:R3:W-:Y:S01]  /*2770*/  STG.E.64 desc[UR36][R16.64], R4 ;  /* 0x0000000410007986 */ /* 0x0017e2000c101b24 */
[----:B------:R-:W-:Y:S05]  /*2780*/  BRA `(.L_x_22310) ;  /* 0x0000000800f07947 */ /* 0x000fea0003800000 */
.L_x_22316:
[----:B------:R-:W-:-:S06]  /*2790*/  LOP3.LUT R3, R3, 0xff, RZ, 0xc0, !PT ;  /* 0x000000ff03037812 */ /* 0x000fcc00078ec0ff */
[----:B------:R-:W0:Y:S02]  /*27a0*/  I2F.U16 R3, R3 ;  /* 0x0000000300037306 */ /* 0x000e240000101000 */
[----:B0-----:R-:W-:-:S04]  /*27b0*/  F2FP.F16.F32.PACK_AB R3, RZ, R3 ;  /* 0x00000003ff03723e */ /* 0x001fc800000000ff */
[----:B------:R-:W-:-:S05]  /*27c0*/  PRMT R3, R3, 0x5410, RZ ;  /* 0x0000541003037816 */ /* 0x000fca00000000ff */
[----:B------:R2:W-:Y:S01]  /*27d0*/  STG.E desc[UR36][R16.64], R3 ;  /* 0x0000000310007986 */ /* 0x0005e2000c101924 */
[----:B------:R-:W-:Y:S05]  /*27e0*/  BRA `(.L_x_22310) ;  /* 0x0000000800d87947 */ /* 0x000fea0003800000 */
.L_x_22315:
[----:B------:R-:W-:-:S06]  /*27f0*/  LOP3.LUT R3, R3, 0xff, RZ, 0xc0, !PT ;  /* 0x000000ff03037812 */ /* 0x000fcc00078ec0ff */
[----:B------:R-:W0:Y:S02]  /*2800*/  I2F.F64.U16 R2, R3 ;  /* 0x0000000300027312 */ /* 0x000e240000101800 */
[----:B0-----:R4:W-:Y:S01]  /*2810*/  STG.E.64 desc[UR36][R16.64], R2 ;  /* 0x0000000210007986 */ /* 0x0019e2000c101b24 */
[----:B------:R-:W-:Y:S05]  /*2820*/  BRA `(.L_x_22310) ;  /* 0x0000000800c87947 */ /* 0x000fea0003800000 */
.L_x_22305:
        /* <DEDUP_REMOVED lines=12> */
.L_x_22319:
[----:B------:R-:W-:Y:S02]  /*28f0*/  LOP3.LUT R4, R3, 0xff, RZ, 0xc0, !PT ;  /* 0x000000ff03047812 */ /* 0x000fe400078ec0ff */
[----:B------:R-:W-:-:S04]  /*2900*/  CS2R R6, SRZ ;  /* 0x0000000000067805 */ /* 0x000fc8000001ff00 */
[----:B------:R-:W0:Y:S02]  /*2910*/  I2F.F64.U16 R4, R4 ;  /* 0x0000000400047312 */ /* 0x000e240000101800 */
[----:B0-----:R0:W-:Y:S01]  /*2920*/  STG.E.128 desc[UR36][R16.64], R4 ;  /* 0x0000000410007986 */ /* 0x0011e2000c101d24 */
[----:B------:R-:W-:Y:S05]  /*2930*/  BRA `(.L_x_22310) ;  /* 0x0000000800847947 */ /* 0x000fea0003800000 */
.L_x_22318:
[----:B------:R-:W-:-:S13]  /*2940*/  ISETP.NE.AND P0, PT, R5, 0xf, PT ;  /* 0x0000000f0500780c */ /* 0x000fda0003f05270 */
[----:B------:R-:W-:Y:S05]  /*2950*/  @!P0 BRA `(.L_x_22320) ;  /* 0x0000000000bc8947 */ /* 0x000fea0003800000 */
[----:B------:R-:W-:-:S13]  /*2960*/  ISETP.NE.AND P0, PT, R5, 0x17, PT ;  /* 0x000000170500780c */ /* 0x000fda0003f05270 */
[----:B------:R-:W-:Y:S05]  /*2970*/  @!P0 BRA `(.L_x_22321) ;  /* 0x0000000000588947 */ /* 0x000fea0003800000 */
[----:B------:R-:W-:-:S13]  /*2980*/  ISETP.NE.AND P0, PT, R5, 0x18, PT ;  /* 0x000000180500780c */ /* 0x000fda0003f05270 */
[----:B------:R-:W-:Y:S05]  /*2990*/  @P0 BRA `(.L_x_22309) ;  /* 0x0000000800100947 */ /* 0x000fea0003800000 */
[----:B------:R-:W-:Y:S01]  /*29a0*/  LOP3.LUT R4, R3, 0xff, RZ, 0xc0, !PT ;  /* 0x000000ff03047812 */ /* 0x000fe200078ec0ff */
[----:B------:R-:W-:Y:S03]  /*29b0*/  BSSY B0, `(.L_x_22322) ;  /* 0x000000f000007945 */ /* 0x000fe60003800000 */
[----:B------:R-:W0:Y:S02]  /*29c0*/  I2F.U16 R5, R4 ;  /* 0x0000000400057306 */ /* 0x000e240000101000 */
[C---:B0-----:R-:W-:Y:S02]  /*29d0*/  LOP3.LUT R2, R5.reuse, 0x7fffffff, RZ, 0xc0, !PT ;  /* 0x7fffffff05027812 */ /* 0x041fe400078ec0ff */
[----:B-----5:R-:W-:Y:S02]  /*29e0*/  LOP3.LUT R0, R5, 0x80000000, RZ, 0xc0, !PT ;  /* 0x8000000005007812 */ /* 0x020fe400078ec0ff */
[----:B------:R-:W-:-:S02]  /*29f0*/  ISETP.GT.U32.AND P0, PT, R2, 0x43efffff, PT ;  /* 0x43efffff0200780c */ /* 0x000fc40003f04070 */
        /* <DEDUP_REMOVED lines=10> */
.L_x_22323:
[----:B------:R-:W-:Y:S05]  /*2aa0*/  BSYNC B0 ;  /* 0x0000000000007941 */ /* 0x000fea0003800000 */
.L_x_22322:
[----:B------:R-:W-:-:S05]  /*2ab0*/  LOP3.LUT R3, R0, R3, RZ, 0xfc, !PT ;  /* 0x0000000300037212 */ /* 0x000fca00078efcff */
[----:B------:R0:W-:Y:S01]  /*2ac0*/  STG.E.U8 desc[UR36][R16.64], R3 ;  /* 0x0000000310007986 */ /* 0x0001e2000c101124 */
[----:B------:R-:W-:Y:S05]  /*2ad0*/  BRA `(.L_x_22310) ;  /* 0x00000008001c7947 */ /* 0x000fea0003800000 */
.L_x_22321:
[----:B------:R-:W-:Y:S01]  /*2ae0*/  LOP3.LUT R3, R3, 0xff, RZ, 0xc0, !PT ;  /* 0x000000ff03037812 */ /* 0x000fe200078ec0ff */
[----:B------:R-:W-:Y:S05]  /*2af0*/  BSSY B0, `(.L_x_22324) ;  /* 0x0000010000007945 */ /* 0x000fea0003800000 */
[----:B------:R-:W0:Y:S02]  /*2b00*/  I2F.U16 R3, R3 ;  /* 0x0000000300037306 */ /* 0x000e240000101000 */
[----:B0-----:R-:W-:-:S04]  /*2b10*/  LOP3.LUT R2, R3, 0x7fffffff, RZ, 0xc0, !PT ;  /* 0x7fffffff03027812 */ /* 0x001fc800078ec0ff */
[----:B------:R-:W-:-:S13]  /*2b20*/  ISETP.GT.U32.AND P0, PT, R2, 0x477fffff, PT ;  /* 0x477fffff0200780c */ /* 0x000fda0003f04070 */
[----:B------:R-:W-:Y:S05]  /*2b30*/  @P0 BRA `(.L_x_22325) ;  /* 0x0000000000200947 */ /* 0x000fea0003800000 */
[----:B------:R-:W-:-:S13]  /*2b40*/  ISETP.GE.U32.AND P0, PT, R2, 0x38800000, PT ;  /* 0x388000000200780c */ /* 0x000fda0003f06070 */
[----:B-----5:R-:W-:Y:S01]  /*2b50*/  @P0 SHF.R.U32.HI R0, RZ, 0x15, R3 ;  /* 0x00000015ff000819 */ /* 0x020fe20000011603 */
[----:B------:R-:W-:-:S03]  /*2b60*/  @!P0 FADD.FTZ R2, R2, 128 ;  /* 0x4300000002028421 */ /* 0x000fc60000010000 */
[----:B------:R-:W-:-:S04]  /*2b70*/  @P0 LOP3.LUT R0, R0, 0x1, RZ, 0xc0, !PT ;  /* 0x0000000100000812 */ /* 0x000fc800078ec0ff */
[----:B------:R-:W-:-:S04]  /*2b80*/  @P0 IADD3 R0, R3, 0x80fffff, R0 ;  /* 0x080fffff03000810 */ /* 0x000fc80007ffe000 */
[----:B------:R-:W-:Y:S01]  /*2b90*/  @P0 SHF.R.U32.HI R0, RZ, 0x15, R0 ;  /* 0x00000015ff000819 */ /* 0x000fe20000011600 */
[----:B------:R-:W-:Y:S01]  /*2ba0*/  @!P0 VIADD R0, R2, 0xbd000000 ;  /* 0xbd00000002008836 */ /* 0x000fe20000000000 */
[----:B------:R-:W-:Y:S06]  /*2bb0*/  BRA `(.L_x_22326) ;  /* 0x00000000000c7947 */ /* 0x000fec0003800000 */
.L_x_22325:
[----:B-----5:R-:W-:Y:S01]  /*2bc0*/  IMAD.MOV.U32 R0, RZ, RZ, 0x7f ;  /* 0x0000007fff007424 */ /* 0x020fe200078e00ff */
[----:B------:R-:W-:-:S04]  /*2bd0*/  ISETP.GT.U32.AND P0, PT, R2, 0x7f800000, PT ;  /* 0x7f8000000200780c */ /* 0x000fc80003f04070 */
[----:B------:R-:W-:-:S09]  /*2be0*/  SEL R0, R0, 0x7c, P0 ;  /* 0x0000007c00007807 */ /* 0x000fd20000000000 */
.L_x_22326:
[----:B------:R-:W-:Y:S05]  /*2bf0*/  BSYNC B0 ;  /* 0x0000000000007941 */ /* 0x000fea0003800000 */
.L_x_22324:
[----:B------:R-:W-:-:S04]  /*2c00*/  LOP3.LUT R2, R3, 0x80000000, RZ, 0xc0, !PT ;  /* 0x8000000003027812 */ /* 0x000fc800078ec0ff */
[----:B------:R-:W-:-:S04]  /*2c10*/  SHF.R.U32.HI R3, RZ, 0x18, R2 ;  /* 0x00000018ff037819 */ /* 0x000fc80000011602 */
[----:B------:R-:W-:-:S05]  /*2c20*/  LOP3.LUT R3, R0, R3, RZ, 0xfc, !PT ;  /* 0x0000000300037212 */ /* 0x000fca00078efcff */
[----:B------:R0:W-:Y:S01]  /*2c30*/  STG.E.U8 desc[UR36][R16.64], R3 ;  /* 0x0000000310007986 */ /* 0x0001e2000c101124 */
[----:B------:R-:W-:Y:S05]  /*2c40*/  BRA `(.L_x_22310) ;  /* 0x0000000400c07947 */ /* 0x000fea0003800000 */
.L_x_22320:
[----:B------:R-:W-:-:S04]  /*2c50*/  LOP3.LUT R3, R3, 0xff, RZ, 0xc0, !PT ;  /* 0x000000ff03037812 */ /* 0x000fc800078ec0ff */
[----:B-----5:R-:W0:Y:S02]  /*2c60*/  I2F.U16 R0, R3 ;  /* 0x0000000300007306 */ /* 0x020e240000101000 */
[----:B0-----:R-:W-:-:S05]  /*2c70*/  F2FP.BF16.F32.PACK_AB R0, RZ, R0 ;  /* 0x00000000ff00723e */ /* 0x001fca00000010ff */
[----:B------:R0:W-:Y:S01]  /*2c80*/  STG.E.U16 desc[UR36][R16.64], R0 ;  /* 0x0000000010007986 */ /* 0x0001e2000c101524 */
[----:B------:R-:W-:Y:S05]  /*2c90*/  BRA `(.L_x_22310) ;  /* 0x0000000400ac7947 */ /* 0x000fea0003800000 */
.L_x_22317:
        /* <DEDUP_REMOVED lines=8> */
[----:B------:R-:W-:-:S05]  /*2d20*/  LOP3.LUT R3, R3, 0xff, RZ, 0xc0, !PT ;  /* 0x000000ff03037812 */ /* 0x000fca00078ec0ff */
[----:B------:R0:W-:Y:S01]  /*2d30*/  STG.E.U16 desc[UR36][R16.64], R3 ;  /* 0x0000000310007986 */ /* 0x0001e2000c101524 */
[----:B------:R-:W-:Y:S05]  /*2d40*/  BRA `(.L_x_22310) ;  /* 0x0000000400807947 */ /* 0x000fea0003800000 */
.L_x_22329:
[----:B------:R-:W-:Y:S01]  /*2d50*/  LOP3.LUT R3, R3, 0xff, RZ, 0xc0, !PT ;  /* 0x000000ff03037812 */ /* 0x000fe200078ec0ff */
[----:B------:R-:W-:Y:S01]  /*2d60*/  BSSY B0, `(.L_x_22330) ;  /* 0x0000015000007945 */ /* 0x000fe20003800000 */
[----:B------:R-:W-:-:S04]  /*2d70*/  IMAD.MOV.U32 R8, RZ, RZ, 0x80 ;  /* 0x00000080ff087424 */ /* 0x000fc800078e00ff */
[----:B------:R-:W0:Y:S02]  /*2d80*/  I2F.U16 R3, R3 ;  /* 0x0000000300037306 */ /* 0x000e240000101000 */
[----:B0-----:R-:W-:-:S04]  /*2d90*/  LOP3.LUT R2, R3, 0x7fffffff, RZ, 0xc0, !PT ;  /* 0x7fffffff03027812 */ /* 0x001fc800078ec0ff */
[----:B------:R-:W-:-:S13]  /*2da0*/  ISETP.GT.U32.AND P0, PT, R2, 0x437fffff, PT ;  /* 0x437fffff0200780c */ /* 0x000fda0003f04070 */
[----:B------:R-:W-:Y:S05]  /*2db0*/  @P0 BRA `(.L_x_22331) ;  /* 0x00000000003c0947 */ /* 0x000fea0003800000 */
[----:B------:R-:W-:-:S13]  /*2dc0*/  ISETP.GE.U32.AND P0, PT, R2, 0x3c000000, PT ;  /* 0x3c0000000200780c */ /* 0x000fda0003f06070 */
[----:B-----5:R-:W-:-:S04]  /*2dd0*/  @P0 SHF.R.U32.HI R0, RZ, 0x14, R3 ;  /* 0x00000014ff000819 */ /* 0x020fc80000011603 */
        /* <DEDUP_REMOVED lines=9> */
.L_x_22332:
[----:B------:R-:W-:-:S04]  /*2e70*/  LOP3.LUT R2, R3, 0x80000000, RZ, 0xc0, !PT ;  /* 0x8000000003027812 */ /* 0x000fc800078ec0ff */
[----:B------:R-:W-:-:S04]  /*2e80*/  SHF.R.U32.HI R3, RZ, 0x18, R2 ;  /* 0x00000018ff037819 */ /* 0x000fc80000011602 */
[----:B------:R-:W-:-:S04]  /*2e90*/  LOP3.LUT R0, R0, R3, RZ, 0xfc, !PT ;  /* 0x0000000300007212 */ /* 0x000fc800078efcff */
[----:B------:R-:W-:-:S07]  /*2ea0*/  PRMT R8, R0, 0x7610, R8 ;  /* 0x0000761000087816 */ /* 0x000fce0000000008 */
.L_x_22331:
[----:B------:R-:W-:Y:S05]  /*2eb0*/  BSYNC B0 ;  /* 0x0000000000007941 */ /* 0x000fea0003800000 */
.L_x_22330:
[----:B------:R0:W-:Y:S01]  /*2ec0*/  STG.E.U8 desc[UR36][R16.64], R8 ;  /* 0x0000000810007986 */ /* 0x0001e2000c101124 */
[----:B------:R-:W-:Y:S05]  /*2ed0*/  BRA `(.L_x_22310) ;  /* 0x00000004001c7947 */ /* 0x000fea0003800000 */
.L_x_22328:
        /* <DEDUP_REMOVED lines=18> */
.L_x_22335:
[----:B------:R-:W-:-:S04]  /*3000*/  LOP3.LUT R2, R3, 0x80000000, RZ, 0xc0, !PT ;  /* 0x8000000003027812 */ /* 0x000fc800078ec0ff */
[----:B------:R-:W-:-:S04]  /*3010*/  SHF.R.U32.HI R3, RZ, 0x18, R2 ;  /* 0x00000018ff037819 */ /* 0x000fc80000011602 */
[----:B------:R-:W-:-:S04]  /*3020*/  LOP3.LUT R0, R0, R3, RZ, 0xfc, !PT ;  /* 0x0000000300007212 */ /* 0x000fc800078efcff */
[----:B------:R-:W-:-:S07]  /*3030*/  PRMT R8, R0, 0x7610, R8 ;  /* 0x0000761000087816 */ /* 0x000fce0000000008 */
.L_x_22334:
[----:B------:R-:W-:Y:S05]  /*3040*/  BSYNC B0 ;  /* 0x0000000000007941 */ /* 0x000fea0003800000 */
.L_x_22333:
[----:B------:R0:W-:Y:S01]  /*3050*/  STG.E.U8 desc[UR36][R16.64], R8 ;  /* 0x0000000810007986 */ /* 0x0001e2000c101124 */
[----:B------:R-:W-:Y:S05]  /*3060*/  BRA `(.L_x_22310) ;  /* 0x0000000000b87947 */ /* 0x000fea0003800000 */
.L_x_22327:
[----:B------:R-:W-:-:S13]  /*3070*/  ISETP.NE.AND P0, PT, R5, 0x1c, PT ;  /* 0x0000001c0500780c */ /* 0x000fda0003f05270 */
[----:B------:R-:W-:Y:S05]  /*3080*/  @!P0 BRA `(.L_x_22336) ;  /* 0x0000000000a88947 */ /* 0x000fea0003800000 */
[----:B------:R-:W-:-:S13]  /*3090*/  ISETP.NE.AND P0, PT, R5, 0x1d, PT ;  /* 0x0000001d0500780c */ /* 0x000fda0003f05270 */
[----:B------:R-:W-:Y:S05]  /*30a0*/  @!P0 BRA `(.L_x_22337) ;  /* 0x0000000000908947 */ /* 0x000fea0003800000 */
[----:B------:R-:W-:-:S13]  /*30b0*/  ISETP.NE.AND P0, PT, R5, 0x2c, PT ;  /* 0x0000002c0500780c */ /* 0x000fda0003f05270 */
[----:B------:R-:W-:Y:S05]  /*30c0*/  @P0 BRA `(.L_x_22309) ;  /* 0x0000000000440947 */ /* 0x000fea0003800000 */
[----:B------:R-:W-:-:S06]  /*30d0*/  LOP3.LUT R4, R3, 0xff, RZ, 0xc0, !PT ;  /* 0x000000ff03047812 */ /* 0x000fcc00078ec0ff */
[----:B------:R-:W0:Y:S02]  /*30e0*/  I2F.U16 R4, R4 ;  /* 0x0000000400047306 */ /* 0x000e240000101000 */
[----:B0-----:R-:W-:-:S04]  /*30f0*/  SHF.R.U32.HI R2, RZ, 0x17, R4 ;  /* 0x00000017ff027819 */ /* 0x001fc80000011604 */
[----:B------:R-:W-:-:S04]  /*3100*/  LOP3.LUT R3, R2, 0xff, RZ, 0xc0, !PT ;  /* 0x000000ff02037812 */ /* 0x000fc800078ec0ff */
[----:B------:R-:W-:-:S13]  /*3110*/  ISETP.NE.AND P1, PT, R3, 0xff, PT ;  /* 0x000000ff0300780c */ /* 0x000fda0003f25270 */
[--C-:B-----5:R-:W-:Y:S02]  /*3120*/  @P1 SHF.R.U32.HI R0, RZ, 0x16, R4.reuse ;  /* 0x00000016ff001819 */ /* 0x120fe40000011604 */
        /* <DEDUP_REMOVED lines=11> */
.L_x_22309:
        /* <DEDUP_REMOVED lines=16> */
.L_x_22338:
[----:B------:R-:W-:Y:S05]  /*32e0*/  BRA `(.L_x_22310) ;  /* 0x0000000000187947 */ /* 0x000fea0003800000 */
.L_x_22337:
[----:B------:R-:W-:Y:S01]  /*32f0*/  LOP3.LUT R2, R3, 0xff, RZ, 0xc0, !PT ;  /* 0x000000ff03027812 */ /* 0x000fe200078ec0ff */
[----:B------:R-:W-:-:S05]  /*3300*/  IMAD.MOV.U32 R3, RZ, RZ, RZ ;  /* 0x000000ffff037224 */ /* 0x000fca00078e00ff */
[----:B------:R0:W-:Y:S01]  /*3310*/  STG.E.64 desc[UR36][R16.64], R2 ;  /* 0x0000000210007986 */ /* 0x0001e2000c101b24 */
[----:B------:R-:W-:Y:S05]  /*3320*/  BRA `(.L_x_22310) ;  /* 0x0000000000087947 */ /* 0x000fea0003800000 */
.L_x_22336:
[----:B------:R-:W-:-:S05]  /*3330*/  LOP3.LUT R3, R3, 0xff, RZ, 0xc0, !PT ;  /* 0x000000ff03037812 */ /* 0x000fca00078ec0ff */
[----:B------:R0:W-:Y:S02]  /*3340*/  STG.E desc[UR36][R16.64], R3 ;  /* 0x0000000310007986 */ /* 0x0001e4000c101924 */
.L_x_22310:
[----:B------:R-:W-:-:S04]  /*3350*/  IMAD R18, R23, 0x200, R18 ;  /* 0x0000020017127824 */ /* 0x000fc800078e0212 */
[----:B------:R-:W-:-:S07]  /*3360*/  VIADD R19, R18, 0x80 ;  /* 0x0000008012137836 */ /* 0x000fce0000000000 */
.L_x_22268:
[----:B------:R-:W-:Y:S05]  /*3370*/  BSYNC B6 ;  /* 0x0000000000067941 */ /* 0x000fea0003800000 */
.L_x_22267:
[----:B------:R-:W-:Y:S01]  /*3380*/  ULDC UR4, c[0x0][0x210] ;  /* 0x0000840000047ab9 */ /* 0x000fe20000000800 */
[----:B------:R-:W-:Y:S01]  /*3390*/  BSSY B6, `(.L_x_22339) ;  /* 0x000032f000067945 */ /* 0x000fe20003800000 */
[----:B------:R-:W-:-:S13]  /*33a0*/  ISETP.GE.AND P0, PT, R19, UR4, PT ;  /* 0x0000000413007c0c */ /* 0x000fda000bf06270 */
[----:B------:R-:W-:Y:S05]  /*33b0*/  @P0 BRA `(.L_x_22340) ;  /* 0x0000003000b00947 */ /* 0x000fea0003800000 */
[----:B0-----:R-:W0:Y:S01]  /*33c0*/  LDC R6, c[0x0][0x218] ;  /* 0x00008600ff067b82 */ /* 0x001e220000000800 */
[----:B-----5:R-:W-:Y:S02]  /*33d0*/  IMAD.MOV.U32 R0, RZ, RZ, RZ ;  /* 0x000000ffff007224 */ /* 0x020fe400078e00ff */
        /* <DEDUP_REMOVED lines=301> */
.L_x_22341:
        /* <DEDUP_REMOVED lines=20> */
.L_x_22345:
[----:B------:R3:W5:Y:S01]  /*47f0*/  LDG.E.U8 R0, desc[UR36][R4.64] ;  /* 0x0000002404007981 */ /* 0x000762000c1e1100 */
[----:B------:R-:W-:Y:S05]  /*4800*/  BRA `(.L_x_22347) ;  /* 0x0000000c00647947 */ /* 0x000fea0003800000 */
.L_x_22344:
        /* <DEDUP_REMOVED lines=8> */
.L_x_22349:
[----:B------:R0:W5:Y:S01]  /*4890*/  LDG.E.U8 R0, desc[UR36][R4.64] ;  /* 0x0000002404007981 */ /* 0x000162000c1e1100 */
[----:B------:R-:W-:Y:S05]  /*48a0*/  BRA `(.L_x_22347) ;  /* 0x0000000c003c7947 */ /* 0x000fea0003800000 */
.L_x_22348:
[----:B------:R0:W5:Y:S01]  /*48b0*/  LDG.E.U16 R0, desc[UR36][R4.64] ;  /* 0x0000002404007981 */ /* 0x000162000c1e1500 */
[----:B------:R-:W-:Y:S05]  /*48c0*/  BRA `(.L_x_22347) ;  /* 0x0000000c00347947 */ /* 0x000fea0003800000 */
.L_x_22343:
        /* <DEDUP_REMOVED lines=10> */
.L_x_22351:
[----:B------:R-:W2:Y:S02]  /*4970*/  LDG.E.U16 R2, desc[UR36][R4.64] ;  /* 0x0000002404027981 */ /* 0x000ea4000c1e1500 */
[----:B--2---:R-:W-:-:S06]  /*4980*/  HADD2.F32 R2, -RZ, R2.H0_H0 ;  /* 0x20000002ff027230 */ /* 0x004fcc0000004100 */
[----:B------:R-:W0:Y:S02]  /*4990*/  F2I.S64.TRUNC R2, R2 ;  /* 0x0000000200027311 */ /* 0x000e24000020d900 */
[----:B0-----:R-:W-:Y:S01]  /*49a0*/  PRMT R0, R2, 0x7610, R0 ;  /* 0x0000761002007816 */ /* 0x001fe20000000000 */
[----:B------:R-:W-:Y:S06]  /*49b0*/  BRA `(.L_x_22347) ;  /* 0x0000000800f87947 */ /* 0x000fec0003800000 */
.L_x_22350:
        /* <DEDUP_REMOVED lines=10> */
.L_x_22353:
[----:B------:R-:W2:Y:S02]  /*4a60*/  LDG.E.U16 R4, desc[UR36][R4.64] ;  /* 0x0000002404047981 */ /* 0x000ea4000c1e1500 */
[----:B--2---:R-:W-:-:S06]  /*4a70*/  HADD2.F32 R2, -RZ, R4.H0_H0 ;  /* 0x20000004ff027230 */ /* 0x004fcc0000004100 */
[----:B------:R-:W0:Y:S02]  /*4a80*/  F2I.S64.TRUNC R2, R2 ;  /* 0x0000000200027311 */ /* 0x000e24000020d900 */
[----:B0-----:R-:W-:Y:S01]  /*4a90*/  PRMT R0, R2, 0x7610, R0 ;  /* 0x0000761002007816 */ /* 0x001fe20000000000 */
[----:B------:R-:W-:Y:S06]  /*4aa0*/  BRA `(.L_x_22347) ;  /* 0x0000000800bc7947 */ /* 0x000fec0003800000 */
.L_x_22352:
[----:B------:R-:W2:Y:S02]  /*4ab0*/  LDG.E.64 R2, desc[UR36][R4.64] ;  /* 0x0000002404027981 */ /* 0x000ea4000c1e1b00 */
[----:B--2---:R-:W0:Y:S02]  /*4ac0*/  F2I.S64.F64.TRUNC R2, R2 ;  /* 0x0000000200027311 */ /* 0x004e24000030d900 */
[----:B0-----:R-:W-:Y:S01]  /*4ad0*/  PRMT R0, R2, 0x7610, R0 ;  /* 0x0000761002007816 */ /* 0x001fe20000000000 */
[----:B------:R-:W-:Y:S06]  /*4ae0*/  BRA `(.L_x_22347) ;  /* 0x0000000800ac7947 */ /* 0x000fec0003800000 */
.L_x_22342:
        /* <DEDUP_REMOVED lines=12> */
.L_x_22356:
[----:B------:R-:W2:Y:S02]  /*4bb0*/  LDG.E.64 R4, desc[UR36][R4.64] ;  /* 0x0000002404047981 */ /* 0x000ea4000c1e1b00 */
[----:B--2---:R-:W0:Y:S02]  /*4bc0*/  F2I.S64.F64.TRUNC R2, R4 ;  /* 0x0000000400027311 */ /* 0x004e24000030d900 */
[----:B0-----:R-:W-:Y:S01]  /*4bd0*/  PRMT R0, R2, 0x7610, R0 ;  /* 0x0000761002007816 */ /* 0x001fe20000000000 */
[----:B------:R-:W-:Y:S06]  /*4be0*/  BRA `(.L_x_22347) ;  /* 0x00000008006c7947 */ /* 0x000fec0003800000 */
.L_x_22355:
        /* <DEDUP_REMOVED lines=28> */
.L_x_22358:
        /* <DEDUP_REMOVED lines=15> */
.L_x_22357:
[----:B------:R-:W2:Y:S02]  /*4ea0*/  LDG.E.U16 R2, desc[UR36][R4.64] ;  /* 0x0000002404027981 */ /* 0x000ea4000c1e1500 */
[----:B--2---:R-:W-:-:S06]  /*4eb0*/  IMAD.U32 R2, R2, 0x10000, RZ ;  /* 0x0001000002027824 */ /* 0x004fcc00078e00ff */
[----:B------:R-:W0:Y:S02]  /*4ec0*/  F2I.S64.TRUNC R2, R2 ;  /* 0x0000000200027311 */ /* 0x000e24000020d900 */
[----:B0-----:R-:W-:Y:S01]  /*4ed0*/  PRMT R0, R2, 0x7610, R0 ;  /* 0x0000761002007816 */ /* 0x001fe20000000000 */
[----:B------:R-:W-:Y:S06]  /*4ee0*/  BRA `(.L_x_22347) ;  /* 0x0000000400ac7947 */ /* 0x000fec0003800000 */
.L_x_22354:
        /* <DEDUP_REMOVED lines=10> */
.L_x_22361:
        /* <DEDUP_REMOVED lines=21> */
.L_x_22365:
[----:B------:R-:W-:Y:S05]  /*50e0*/  BSYNC B1 ;  /* 0x0000000000017941 */ /* 0x000fea0003800000 */
.L_x_22364:
[----:B------:R-:W-:Y:S01]  /*50f0*/  IMAD.SHL.U32 R2, R2, 0x100000, RZ ;  /* 0x0010000002027824 */ /* 0x000fe200078e00ff */
[----:B------:R-:W-:-:S04]  /*5100*/  LEA R3, R0, 0x3b800000, 0x17 ;  /* 0x3b80000000037811 */ /* 0x000fc800078eb8ff */
[----:B------:R-:W-:-:S07]  /*5110*/  LOP3.LUT R2, R3, R2, R4, 0xfe, !PT ;  /* 0x0000000203027212 */ /* 0x000fce00078efe04 */
.L_x_22363:
[----:B------:R-:W-:Y:S05]  /*5120*/  BSYNC B0 ;  /* 0x0000000000007941 */ /* 0x000fea0003800000 */
.L_x_22362:
[----:B------:R-:W0:Y:S02]  /*5130*/  F2I.S64.TRUNC R2, R2 ;  /* 0x0000000200027311 */ /* 0x000e24000020d900 */
[----:B0-----:R-:W-:Y:S01]  /*5140*/  PRMT R0, R2, 0x7610, R0 ;  /* 0x0000761002007816 */ /* 0x001fe20000000000 */
[----:B------:R-:W-:Y:S06]  /*5150*/  BRA `(.L_x_22347) ;  /* 0x0000000400107947 */ /* 0x000fec0003800000 */
.L_x_22360:
        /* <DEDUP_REMOVED lines=21> */
.L_x_22369:
[----:B------:R-:W-:Y:S05]  /*52b0*/  BSYNC B1 ;  /* 0x0000000000017941 */ /* 0x000fea0003800000 */
.L_x_22368:
[----:B------:R-:W-:Y:S01]  /*52c0*/  IMAD.SHL.U32 R2, R2, 0x200000, RZ ;  /* 0x0020000002027824 */ /* 0x000fe200078e00ff */
[----:B------:R-:W-:-:S04]  /*52d0*/  LEA R3, R0, 0x37800000, 0x17 ;  /* 0x3780000000037811 */ /* 0x000fc800078eb8ff */
[----:B------:R-:W-:-:S07]  /*52e0*/  LOP3.LUT R2, R3, R2, R4, 0xfe, !PT ;  /* 0x0000000203027212 */ /* 0x000fce00078efe04 */
.L_x_22367:
[----:B------:R-:W-:Y:S05]  /*52f0*/  BSYNC B0 ;  /* 0x0000000000007941 */ /* 0x000fea0003800000 */
.L_x_22366:
[----:B------:R-:W0:Y:S02]  /*5300*/  F2I.S64.TRUNC R2, R2 ;  /* 0x0000000200027311 */ /* 0x000e24000020d900 */
[----:B0-----:R-:W-:Y:S01]  /*5310*/  PRMT R0, R2, 0x7610, R0 ;  /* 0x0000761002007816 */ /* 0x001fe20000000000 */
[----:B------:R-:W-:Y:S06]  /*5320*/  BRA `(.L_x_22347) ;  /* 0x00000000009c7947 */ /* 0x000fec0003800000 */
.L_x_22359:
        /* <DEDUP_REMOVED lines=14> */
.L_x_22373:
[----:B------:R-:W-:Y:S05]  /*5410*/  BSYNC B0 ;  /* 0x0000000000007941 */ /* 0x000fea0003800000 */
.L_x_22372:
[----:B------:R-:W0:Y:S02]  /*5420*/  F2I.S64.TRUNC R2, R2 ;  /* 0x0000000200027311 */ /* 0x000e24000020d900 */
[----:B0-----:R-:W-:Y:S01]  /*5430*/  PRMT R0, R2, 0x7610, R0 ;  /* 0x0000761002007816 */ /* 0x001fe20000000000 */
[----:B------:R-:W-:Y:S06]  /*5440*/  BRA `(.L_x_22347) ;  /* 0x0000000000547947 */ /* 0x000fec0003800000 */
.L_x_22346:
        /* <DEDUP_REMOVED lines=16> */
.L_x_22374:
[----:B------:R-:W-:Y:S01]  /*5550*/  PRMT R0, RZ, 0x7610, R0 ;  /* 0x00007610ff007816 */ /* 0x000fe20000000000 */
[----:B------:R-:W-:Y:S06]  /*5560*/  BRA `(.L_x_22347) ;  /* 0x00000000000c7947 */ /* 0x000fec0003800000 */
.L_x_22371:
[----:B------:R0:W5:Y:S01]  /*5570*/  LDG.E.U8 R0, desc[UR36][R4.64] ;  /* 0x0000002404007981 */ /* 0x000162000c1e1100 */
[----:B------:R-:W-:Y:S05]  /*5580*/  BRA `(.L_x_22347) ;  /* 0x0000000000047947 */ /* 0x000fea0003800000 */
.L_x_22370:
[----:B------:R1:W5:Y:S02]  /*5590*/  LDG.E.U8 R0, desc[UR36][R4.64] ;  /* 0x0000002404007981 */ /* 0x000364000c1e1100 */
.L_x_22347:
        /* <DEDUP_REMOVED lines=10> */
.L_x_22376:
        /* <DEDUP_REMOVED lines=16> */
.L_x_22375:
        /* <DEDUP_REMOVED lines=11> */
.L_x_22380:
[----:B------:R0:W-:Y:S01]  /*57f0*/  STG.E.U8 desc[UR36][R16.64], R3 ;  /* 0x0000000310007986 */ /* 0x0001e2000c101124 */
[----:B------:R-:W-:Y:S05]  /*5800*/  BRA `(.L_x_22382) ;  /* 0x0000000c00987947 */ /* 0x000fea0003800000 */
.L_x_22379:
        /* <DEDUP_REMOVED lines=10> */
.L_x_22384:
[----:B------:R-:W-:-:S05]  /*58b0*/  LOP3.LUT R3, R3, 0xff, RZ, 0xc0, !PT ;  /* 0x000000ff03037812 */ /* 0x000fca00078ec0ff */
[----:B------:R0:W-:Y:S01]  /*58c0*/  STG.E desc[UR36][R16.64], R3 ;  /* 0x0000000310007986 */ /* 0x0001e2000c101924 */
[----:B------:R-:W-:Y:S05]  /*58d0*/  BRA `(.L_x_22382) ;  /* 0x0000000c00647947 */ /* 0x000fea0003800000 */
.L_x_22383:
[----:B------:R-:W-:-:S05]  /*58e0*/  LOP3.LUT R3, R3, 0xff, RZ, 0xc0, !PT ;  /* 0x000000ff03037812 */ /* 0x000fca00078ec0ff */
[----:B------:R0:W-:Y:S01]  /*58f0*/  STG.E.U16 desc[UR36][R16.64], R3 ;  /* 0x0000000310007986 */ /* 0x0001e2000c101524 */
[----:B------:R-:W-:Y:S05]  /*5900*/  BRA `(.L_x_22382) ;  /* 0x0000000c00587947 */ /* 0x000fea0003800000 */
.L_x_22378:
        /* <DEDUP_REMOVED lines=10> */
.L_x_22386:
[----:B------:R-:W-:-:S04]  /*59b0*/  LOP3.LUT R3, R3, 0xff, RZ, 0xc0, !PT ;  /* 0x000000ff03037812 */ /* 0x000fc800078ec0ff */
[----:B-----5:R-:W0:Y:S02]  /*59c0*/  I2F.U16 R0, R3 ;  /* 0x0000000300007306 */ /* 0x020e240000101000 */
[----:B0-----:R-:W-:-:S05]  /*59d0*/  F2FP.F16.F32.PACK_AB R0, RZ, R0 ;  /* 0x00000000ff00723e */ /* 0x001fca00000000ff */
[----:B------:R0:W-:Y:S01]  /*59e0*/  STG.E.U16 desc[UR36][R16.64], R0 ;  /* 0x0000000010007986 */ /* 0x0001e2000c101524 */
[----:B------:R-:W-:Y:S05]  /*59f0*/  BRA `(.L_x_22382) ;  /* 0x0000000c001c7947 */ /* 0x000fea0003800000 */
.L_x_22385:
        /* <DEDUP_REMOVED lines=11> */
.L_x_22388:
[----:B------:R-:W-:-:S06]  /*5ab0*/  LOP3.LUT R3, R3, 0xff, RZ, 0xc0, !PT ;  /* 0x000000ff03037812 */ /* 0x000fcc00078ec0ff */
[----:B------:R-:W0:Y:S02]  /*5ac0*/  I2F.U16 R3, R3 ;  /* 0x0000000300037306 */ /* 0x000e240000101000 */
[----:B0-----:R-:W-:-:S04]  /*5ad0*/  F2FP.F16.F32.PACK_AB R3, RZ, R3 ;  /* 0x00000003ff03723e */ /* 0x001fc800000000ff */
[----:B------:R-:W-:-:S05]  /*5ae0*/  PRMT R3, R3, 0x5410, RZ ;  /* 0x0000541003037816 */ /* 0x000fca00000000ff */
[----:B------:R0:W-:Y:S01]  /*5af0*/  STG.E desc[UR36][R16.64], R3 ;  /* 0x0000000310007986 */ /* 0x0001e2000c101924 */
[----:B------:R-:W-:Y:S05]  /*5b00*/  BRA `(.L_x_22382) ;  /* 0x0000000800d87947 */ /* 0x000fea0003800000 */
.L_x_22387:
[----:B------:R-:W-:-:S06]  /*5b10*/  LOP3.LUT R3, R3, 0xff, RZ, 0xc0, !PT ;  /* 0x000000ff03037812 */ /* 0x000fcc00078ec0ff */
[----:B------:R-:W0:Y:S02]  /*5b20*/  I2F.F64.U16 R2, R3 ;  /* 0x0000000300027312 */ /* 0x000e240000101800 */
[----:B0-----:R0:W-:Y:S01]  /*5b30*/  STG.E.64 desc[UR36][R16.64], R2 ;  /* 0x0000000210007986 */ /* 0x0011e2000c101b24 */
[----:B------:R-:W-:Y:S05]  /*5b40*/  BRA `(.L_x_22382) ;  /* 0x0000000800c87947 */ /* 0x000fea0003800000 */
.L_x_22377:
        /* <DEDUP_REMOVED lines=12> */
.L_x_22391:
[----:B------:R-:W-:Y:S02]  /*5c10*/  LOP3.LUT R4, R3, 0xff, RZ, 0xc0, !PT ;  /* 0x000000ff03047812 */ /* 0x000fe400078ec0ff */
[----:B------:R-:W-:-:S04]  /*5c20*/  CS2R R6, SRZ ;  /* 0x0000000000067805 */ /* 0x000fc8000001ff00 */
[----:B------:R-:W0:Y:S02]  /*5c30*/  I2F.F64.U16 R4, R4 ;  /* 0x0000000400047312 */ /* 0x000e240000101800 */
[----:B0-----:R0:W-:Y:S01]  /*5c40*/  STG.E.128 desc[UR36][R16.64], R4 ;  /* 0x0000000410007986 */ /* 0x0011e2000c101d24 */
[----:B------:R-:W-:Y:S05]  /*5c50*/  BRA `(.L_x_22382) ;  /* 0x0000000800847947 */ /* 0x000fea0003800000 */
.L_x_22390:
        /* <DEDUP_REMOVED lines=22> */
.L_x_22395:
[----:B------:R-:W-:Y:S05]  /*5dc0*/  BSYNC B0 ;  /* 0x0000000000007941 */ /* 0x000fea0003800000 */
.L_x_22394:
[----:B------:R-:W-:-:S05]  /*5dd0*/  LOP3.LUT R3, R0, R3, RZ, 0xfc, !PT ;  /* 0x0000000300037212 */ /* 0x000fca00078efcff */
[----:B------:R0:W-:Y:S01]  /*5de0*/  STG.E.U8 desc[UR36][R16.64], R3 ;  /* 0x0000000310007986 */ /* 0x0001e2000c101124 */
[----:B------:R-:W-:Y:S05]  /*5df0*/  BRA `(.L_x_22382) ;  /* 0x00000008001c7947 */ /* 0x000fea0003800000 */
.L_x_22393:
        /* <DEDUP_REMOVED lines=14> */
.L_x_22397:
[----:B-----5:R-:W-:Y:S01]  /*5ee0*/  IMAD.MOV.U32 R0, RZ, RZ, 0x7f ;  /* 0x0000007fff007424 */ /* 0x020fe200078e00ff */
[----:B------:R-:W-:-:S04]  /*5ef0*/  ISETP.GT.U32.AND P0, PT, R2, 0x7f800000, PT ;  /* 0x7f8000000200780c */ /* 0x000fc80003f04070 */
[----:B------:R-:W-:-:S09]  /*5f00*/  SEL R0, R0, 0x7c, P0 ;  /* 0x0000007c00007807 */ /* 0x000fd20000000000 */
.L_x_22398:
[----:B------:R-:W-:Y:S05]  /*5f10*/  BSYNC B0 ;  /* 0x0000000000007941 */ /* 0x000fea0003800000 */
.L_x_22396:
[----:B------:R-:W-:-:S04]  /*5f20*/  LOP3.LUT R2, R3, 0x80000000, RZ, 0xc0, !PT ;  /* 0x8000000003027812 */ /* 0x000fc800078ec0ff */
[----:B------:R-:W-:-:S04]  /*5f30*/  SHF.R.U32.HI R3, RZ, 0x18, R2 ;  /* 0x00000018ff037819 */ /* 0x000fc80000011602 */
[----:B------:R-:W-:-:S05]  /*5f40*/  LOP3.LUT R3, R0, R3, RZ, 0xfc, !PT ;  /* 0x0000000300037212 */ /* 0x000fca00078efcff */
[----:B------:R0:W-:Y:S01]  /*5f50*/  STG.E.U8 desc[UR36][R16.64], R3 ;  /* 0x0000000310007986 */ /* 0x0001e2000c101124 */
[----:B------:R-:W-:Y:S05]  /*5f60*/  BRA `(.L_x_22382) ;  /* 0x0000000400c07947 */ /* 0x000fea0003800000 */
.L_x_22392:
[----:B------:R-:W-:-:S04]  /*5f70*/  LOP3.LUT R3, R3, 0xff, RZ, 0xc0, !PT ;  /* 0x000000ff03037812 */ /* 0x000fc800078ec0ff */
[----:B-----5:R-:W0:Y:S02]  /*5f80*/  I2F.U16 R0, R3 ;  /* 0x0000000300007306 */ /* 0x020e240000101000 */
[----:B0-----:R-:W-:-:S05]  /*5f90*/  F2FP.BF16.F32.PACK_AB R0, RZ, R0 ;  /* 0x00000000ff00723e */ /* 0x001fca00000010ff */
[----:B------:R0:W-:Y:S01]  /*5fa0*/  STG.E.U16 desc[UR36][R16.64], R0 ;  /* 0x0000000010007986 */ /* 0x0001e2000c101524 */
[----:B------:R-:W-:Y:S05]  /*5fb0*/  BRA `(.L_x_22382) ;  /* 0x0000000400ac7947 */ /* 0x000fea0003800000 */
.L_x_22389:
        /* <DEDUP_REMOVED lines=11> */
.L_x_22401:
        /* <DEDUP_REMOVED lines=18> */
.L_x_22404:
[----:B------:R-:W-:-:S04]  /*6190*/  LOP3.LUT R2, R3, 0x80000000, RZ, 0xc0, !PT ;  /* 0x8000000003027812 */ /* 0x000fc800078ec0ff */
[----:B------:R-:W-:-:S04]  /*61a0*/  SHF.R.U32.HI R3, RZ, 0x18, R2 ;  /* 0x00000018ff037819 */ /* 0x000fc80000011602 */
[----:B------:R-:W-:-:S04]  /*61b0*/  LOP3.LUT R0, R0, R3, RZ, 0xfc, !PT ;  /* 0x0000000300007212 */ /* 0x000fc800078efcff */
[----:B------:R-:W-:-:S07]  /*61c0*/  PRMT R8, R0, 0x7610, R8 ;  /* 0x0000761000087816 */ /* 0x000fce0000000008 */
.L_x_22403:
[----:B------:R-:W-:Y:S05]  /*61d0*/  BSYNC B0 ;  /* 0x0000000000007941 */ /* 0x000fea0003800000 */
.L_x_22402:
[----:B------:R3:W-:Y:S01]  /*61e0*/  STG.E.U8 desc[UR36][R16.64], R8 ;  /* 0x0000000810007986 */ /* 0x0007e2000c101124 */
[----:B------:R-:W-:Y:S05]  /*61f0*/  BRA `(.L_x_22382) ;  /* 0x00000004001c7947 */ /* 0x000fea0003800000 */
.L_x_22400:
        /* <DEDUP_REMOVED lines=18> */
.L_x_22407:
[----:B------:R-:W-:-:S04]  /*6320*/  LOP3.LUT R2, R3, 0x80000000, RZ, 0xc0, !PT ;  /* 0x8000000003027812 */ /* 0x000fc800078ec0ff */
[----:B------:R-:W-:-:S04]  /*6330*/  SHF.R.U32.HI R3, RZ, 0x18, R2 ;  /* 0x00000018ff037819 */ /* 0x000fc80000011602 */
[----:B------:R-:W-:-:S04]  /*6340*/  LOP3.LUT R0, R0, R3, RZ, 0xfc, !PT ;  /* 0x0000000300007212 */ /* 0x000fc800078efcff */
[----:B------:R-:W-:-:S07]  /*6350*/  PRMT R8, R0, 0x7610, R8 ;  /* 0x0000761000087816 */ /* 0x000fce0000000008 */
.L_x_22406:
[----:B------:R-:W-:Y:S05]  /*6360*/  BSYNC B0 ;  /* 0x0000000000007941 */ /* 0x000fea0003800000 */
.L_x_22405:
[----:B------:R0:W-:Y:S01]  /*6370*/  STG.E.U8 desc[UR36][R16.64], R8 ;  /* 0x0000000810007986 */ /* 0x0001e2000c101124 */
[----:B------:R-:W-:Y:S05]  /*6380*/  BRA `(.L_x_22382) ;  /* 0x0000000000b87947 */ /* 0x000fea0003800000 */
.L_x_22399:
        /* <DEDUP_REMOVED lines=23> */
.L_x_22381:
[----:B-----5:R-:W-:Y:S01]  /*6500*/  MOV R0, 0x0 ;  /* 0x0000000000007802 */ /* 0x020fe20000000f00 */
        /* <DEDUP_REMOVED lines=15> */
.L_x_22410:
[----:B------:R-:W-:Y:S05]  /*6600*/  BRA `(.L_x_22382) ;  /* 0x0000000000187947 */ /* 0x000fea0003800000 */
.L_x_22409:
[----:B------:R-:W-:Y:S01]  /*6610*/  LOP3.LUT R2, R3, 0xff, RZ, 0xc0, !PT ;  /* 0x000000ff03027812 */ /* 0x000fe200078ec0ff */
[----:B------:R-:W-:-:S05]  /*6620*/  IMAD.MOV.U32 R3, RZ, RZ, RZ ;  /* 0x000000ffff037224 */ /* 0x000fca00078e00ff */
[----:B------:R2:W-:Y:S01]  /*6630*/  STG.E.64 desc[UR36][R16.64], R2 ;  /* 0x0000000210007986 */ /* 0x0005e2000c101b24 */
[----:B------:R-:W-:Y:S05]  /*6640*/  BRA `(.L_x_22382) ;  /* 0x0000000000087947 */ /* 0x000fea0003800000 */
.L_x_22408:
[----:B------:R-:W-:-:S05]  /*6650*/  LOP3.LUT R3, R3, 0xff, RZ, 0xc0, !PT ;  /* 0x000000ff03037812 */ /* 0x000fca00078ec0ff */
[----:B------:R0:W-:Y:S02]  /*6660*/  STG.E desc[UR36][R16.64], R3 ;  /* 0x0000000310007986 */ /* 0x0001e4000c101924 */
.L_x_22382:
[----:B------:R-:W-:-:S07]  /*6670*/  VIADD R19, R19, 0x80 ;  /* 0x0000008013137836 */ /* 0x000fce0000000000 */
.L_x_22340:
[----:B------:R-:W-:Y:S05]  /*6680*/  BSYNC B6 ;  /* 0x0000000000067941 */ /* 0x000fea0003800000 */
.L_x_22339:
        /* <DEDUP_REMOVED lines=307> */
.L_x_22413:
        /* <DEDUP_REMOVED lines=20> */
.L_x_22417:
[----:B------:R0:W5:Y:S01]  /*7b00*/  LDG.E.U8 R0, desc[UR36][R4.64] ;  /* 0x0000002404007981 */ /* 0x000162000c1e1100 */
[----:B------:R-:W-:Y:S05]  /*7b10*/  BRA `(.L_x_22419) ;  /* 0x0000000c00647947 */ /* 0x000fea0003800000 */
.L_x_22416:
        /* <DEDUP_REMOVED lines=8> */
.L_x_22421:
[----:B------:R4:W5:Y:S01]  /*7ba0*/  LDG.E.U8 R0, desc[UR36][R4.64] ;  /* 0x0000002404007981 */ /* 0x000962000c1e1100 */
[----:B------:R-:W-:Y:S05]  /*7bb0*/  BRA `(.L_x_22419) ;  /* 0x0000000c003c7947 */ /* 0x000fea0003800000 */
.L_x_22420:
[----:B------:R3:W5:Y:S01]  /*7bc0*/  LDG.E.U16 R0, desc[UR36][R4.64] ;  /* 0x0000002404007981 */ /* 0x000762000c1e1500 */
[----:B------:R-:W-:Y:S05]  /*7bd0*/  BRA `(.L_x_22419) ;  /* 0x0000000c00347947 */ /* 0x000fea0003800000 */
.L_x_22415:
        /* <DEDUP_REMOVED lines=10> */
.L_x_22423:
[----:B------:R-:W2:Y:S02]  /*7c80*/  LDG.E.U16 R2, desc[UR36][R4.64] ;  /* 0x0000002404027981 */ /* 0x000ea4000c1e1500 */
[----:B--2---:R-:W-:-:S06]  /*7c90*/  HADD2.F32 R2, -RZ, R2.H0_H0 ;  /* 0x20000002ff027230 */ /* 0x004fcc0000004100 */
[----:B------:R-:W0:Y:S02]  /*7ca0*/  F2I.S64.TRUNC R2, R2 ;  /* 0x0000000200027311 */ /* 0x000e24000020d900 */
[----:B0-----:R-:W-:Y:S01]  /*7cb0*/  PRMT R0, R2, 0x7610, R0 ;  /* 0x0000761002007816 */ /* 0x001fe20000000000 */
[----:B------:R-:W-:Y:S06]  /*7cc0*/  BRA `(.L_x_22419) ;  /* 0x0000000800f87947 */ /* 0x000fec0003800000 */
.L_x_22422:
        /* <DEDUP_REMOVED lines=10> */
.L_x_22425:
[----:B------:R-:W2:Y:S02]  /*7d70*/  LDG.E.U16 R4, desc[UR36][R4.64] ;  /* 0x0000002404047981 */ /* 0x000ea4000c1e1500 */
[----:B--2---:R-:W-:-:S06]  /*7d80*/  HADD2.F32 R2, -RZ, R4.H0_H0 ;  /* 0x20000004ff027230 */ /* 0x004fcc0000004100 */
[----:B------:R-:W0:Y:S02]  /*7d90*/  F2I.S64.TRUNC R2, R2 ;  /* 0x0000000200027311 */ /* 0x000e24000020d900 */
[----:B0-----:R-:W-:Y:S01]  /*7da0*/  PRMT R0, R2, 0x7610, R0 ;  /* 0x0000761002007816 */ /* 0x001fe20000000000 */
[----:B------:R-:W-:Y:S06]  /*7db0*/  BRA `(.L_x_22419) ;  /* 0x0000000800bc7947 */ /* 0x000fec0003800000 */
.L_x_22424:
[----:B------:R-:W2:Y:S02]  /*7dc0*/  LDG.E.64 R2, desc[UR36][R4.64] ;  /* 0x0000002404027981 */ /* 0x000ea4000c1e1b00 */
[----:B--2---:R-:W0:Y:S02]  /*7dd0*/  F2I.S64.F64.TRUNC R2, R2 ;  /* 0x0000000200027311 */ /* 0x004e24000030d900 */
[----:B0-----:R-:W-:Y:S01]  /*7de0*/  PRMT R0, R2, 0x7610, R0 ;  /* 0x0000761002007816 */ /* 0x001fe20000000000 */
[----:B------:R-:W-:Y:S06]  /*7df0*/  BRA `(.L_x_22419) ;  /* 0x0000000800ac7947 */ /* 0x000fec0003800000 */
.L_x_22414:
        /* <DEDUP_REMOVED lines=12> */
.L_x_22428:
[----:B------:R-:W2:Y:S02]  /*7ec0*/  LDG.E.64 R4, desc[UR36][R4.64] ;  /* 0x0000002404047981 */ /* 0x000ea4000c1e1b00 */
[----:B--2---:R-:W0:Y:S02]  /*7ed0*/  F2I.S64.F64.TRUNC R2, R4 ;  /* 0x0000000400027311 */ /* 0x004e24000030d900 */
[----:B0-----:R-:W-:Y:S01]  /*7ee0*/  PRMT R0, R2, 0x7610, R0 ;  /* 0x0000761002007816 */ /* 0x001fe20000000000 */
[----:B------:R-:W-:Y:S06]  /*7ef0*/  BRA `(.L_x_22419) ;  /* 0x00000008006c7947 */ /* 0x000fec0003800000 */
.L_x_22427:
        /* <DEDUP_REMOVED lines=28> */
.L_x_22430:
        /* <DEDUP_REMOVED lines=15> */
.L_x_22429:
[----:B------:R-:W2:Y:S02]  /*81b0*/  LDG.E.U16 R2, desc[UR36][R4.64] ;  /* 0x0000002404027981 */ /* 0x000ea4000c1e1500 */
[----:B--2---:R-:W-:-:S06]  /*81c0*/  IMAD.U32 R2, R2, 0x10000, RZ ;  /* 0x0001000002027824 */ /* 0x004fcc00078e00ff */
[----:B------:R-:W0:Y:S02]  /*81d0*/  F2I.S64.TRUNC R2, R2 ;  /* 0x0000000200027311 */ /* 0x000e24000020d900 */
[----:B0-----:R-:W-:Y:S01]  /*81e0*/  PRMT R0, R2, 0x7610, R0 ;  /* 0x0000761002007816 */ /* 0x001fe20000000000 */
[----:B------:R-:W-:Y:S06]  /*81f0*/  BRA `(.L_x_22419) ;  /* 0x0000000400ac7947 */ /* 0x000fec0003800000 */
.L_x_22426:
        /* <DEDUP_REMOVED lines=10> */
.L_x_22433:
        /* <DEDUP_REMOVED lines=21> */
.L_x_22437:
[----:B------:R-:W-:Y:S05]  /*83f0*/  BSYNC B1 ;  /* 0x0000000000017941 */ /* 0x000fea0003800000 */
.L_x_22436:
[----:B------:R-:W-:Y:S01]  /*8400*/  IMAD.SHL.U32 R2, R2, 0x100000, RZ ;  /* 0x0010000002027824 */ /* 0x000fe200078e00ff */
[----:B------:R-:W-:-:S04]  /*8410*/  LEA R3, R0, 0x3b800000, 0x17 ;  /* 0x3b80000000037811 */ /* 0x000fc800078eb8ff */
[----:B------:R-:W-:-:S07]  /*8420*/  LOP3.LUT R2, R3, R2, R4, 0xfe, !PT ;  /* 0x0000000203027212 */ /* 0x000fce00078efe04 */
.L_x_22435:
[----:B------:R-:W-:Y:S05]  /*8430*/  BSYNC B0 ;  /* 0x0000000000007941 */ /* 0x000fea0003800000 */
.L_x_22434:
[----:B------:R-:W0:Y:S02]  /*8440*/  F2I.S64.TRUNC R2, R2 ;  /* 0x0000000200027311 */ /* 0x000e24000020d900 */
[----:B0-----:R-:W-:Y:S01]  /*8450*/  PRMT R0, R2, 0x7610, R0 ;  /* 0x0000761002007816 */ /* 0x001fe20000000000 */
[----:B------:R-:W-:Y:S06]  /*8460*/  BRA `(.L_x_22419) ;  /* 0x0000000400107947 */ /* 0x000fec0003800000 */
.L_x_22432:
        /* <DEDUP_REMOVED lines=21> */
.L_x_22441:
[----:B------:R-:W-:Y:S05]  /*85c0*/  BSYNC B1 ;  /* 0x0000000000017941 */ /* 0x000fea0003800000 */
.L_x_22440:
[----:B------:R-:W-:Y:S01]  /*85d0*/  IMAD.SHL.U32 R2, R2, 0x200000, RZ ;  /* 0x0020000002027824 */ /* 0x000fe200078e00ff */
[----:B------:R-:W-:-:S04]  /*85e0*/  LEA R3, R0, 0x37800000, 0x17 ;  /* 0x3780000000037811 */ /* 0x000fc800078eb8ff */
[----:B------:R-:W-:-:S07]  /*85f0*/  LOP3.LUT R2, R3, R2, R4, 0xfe, !PT ;  /* 0x0000000203027212 */ /* 0x000fce00078efe04 */
.L_x_22439:
[----:B------:R-:W-:Y:S05]  /*8600*/  BSYNC B0 ;  /* 0x0000000000007941 */ /* 0x000fea0003800000 */
.L_x_22438:
[----:B------:R-:W0:Y:S02]  /*8610*/  F2I.S64.TRUNC R2, R2 ;  /* 0x0000000200027311 */ /* 0x000e24000020d900 */
[----:B0-----:R-:W-:Y:S01]  /*8620*/  PRMT R0, R2, 0x7610, R0 ;  /* 0x0000761002007816 */ /* 0x001fe20000000000 */
[----:B------:R-:W-:Y:S06]  /*8630*/  BRA `(.L_x_22419) ;  /* 0x00000000009c7947 */ /* 0x000fec0003800000 */
.L_x_22431:
        /* <DEDUP_REMOVED lines=14> */
.L_x_22445:
[----:B------:R-:W-:Y:S05]  /*8720*/  BSYNC B0 ;  /* 0x0000000000007941 */ /* 0x000fea0003800000 */
.L_x_22444:
[----:B------:R-:W0:Y:S02]  /*8730*/  F2I.S64.TRUNC R2, R2 ;  /* 0x0000000200027311 */ /* 0x000e24000020d900 */
[----:B0-----:R-:W-:Y:S01]  /*8740*/  PRMT R0, R2, 0x7610, R0 ;  /* 0x0000761002007816 */ /* 0x001fe20000000000 */
[----:B------:R-:W-:Y:S06]  /*8750*/  BRA `(.L_x_22419) ;  /* 0x0000000000547947 */ /* 0x000fec0003800000 */
.L_x_22418:
        /* <DEDUP_REMOVED lines=16> */
.L_x_22446:
[----:B------:R-:W-:Y:S01]  /*8860*/  PRMT R0, RZ, 0x7610, R0 ;  /* 0x00007610ff007816 */ /* 0x000fe20000000000 */
[----:B------:R-:W-:Y:S06]  /*8870*/  BRA `(.L_x_22419) ;  /* 0x00000000000c7947 */ /* 0x000fec0003800000 */
.L_x_22443:
[----:B------:R1:W5:Y:S01]  /*8880*/  LDG.E.U8 R0, desc[UR36][R4.64] ;  /* 0x0000002404007981 */ /* 0x000362000c1e1100 */
[----:B------:R-:W-:Y:S05]  /*8890*/  BRA `(.L_x_22419) ;  /* 0x0000000000047947 */ /* 0x000fea0003800000 */
.L_x_22442:
[----:B------:R2:W5:Y:S02]  /*88a0*/  LDG.E.U8 R0, desc[UR36][R4.64] ;  /* 0x0000002404007981 */ /* 0x000564000c1e1100 */
.L_x_22419:
        /* <DEDUP_REMOVED lines=10> */
.L_x_22448:
        /* <DEDUP_REMOVED lines=16> */
.L_x_22447:
        /* <DEDUP_REMOVED lines=11> */
.L_x_22452:
[----:B------:R0:W-:Y:S01]  /*8b00*/  STG.E.U8 desc[UR36][R16.64], R3 ;  /* 0x0000000310007986 */ /* 0x0001e2000c101124 */
[----:B------:R-:W-:Y:S05]  /*8b10*/  BRA `(.L_x_22454) ;  /* 0x0000000c00987947 */ /* 0x000fea0003800000 */
.L_x_22451:
        /* <DEDUP_REMOVED lines=10> */
.L_x_22456:
[----:B------:R-:W-:-:S05]  /*8bc0*/  LOP3.LUT R3, R3, 0xff, RZ, 0xc0, !PT ;  /* 0x000000ff03037812 */ /* 0x000fca00078ec0ff */
[----:B------:R0:W-:Y:S01]  /*8bd0*/  STG.E desc[UR36][R16.64], R3 ;  /* 0x0000000310007986 */ /* 0x0001e2000c101924 */
[----:B------:R-:W-:Y:S05]  /*8be0*/  BRA `(.L_x_22454) ;  /* 0x0000000c00647947 */ /* 0x000fea0003800000 */
.L_x_22455:
[----:B------:R-:W-:-:S05]  /*8bf0*/  LOP3.LUT R3, R3, 0xff, RZ, 0xc0, !PT ;  /* 0x000000ff03037812 */ /* 0x000fca00078ec0ff */
[----:B------:R0:W-:Y:S01]  /*8c00*/  STG.E.U16 desc[UR36][R16.64], R3 ;  /* 0x0000000310007986 */ /* 0x0001e2000c101524 */
[----:B------:R-:W-:Y:S05]  /*8c10*/  BRA `(.L_x_22454) ;  /* 0x0000000c00587947 */ /* 0x000fea0003800000 */
.L_x_22450:
        /* <DEDUP_REMOVED lines=10> */
.L_x_22458:
[----:B------:R-:W-:-:S04]  /*8cc0*/  LOP3.LUT R3, R3, 0xff, RZ, 0xc0, !PT ;  /* 0x000000ff03037812 */ /* 0x000fc800078ec0ff */
[----:B-----5:R-:W0:Y:S02]  /*8cd0*/  I2F.U16 R0, R3 ;  /* 0x0000000300007306 */ /* 0x020e240000101000 */
[----:B0-----:R-:W-:-:S05]  /*8ce0*/  F2FP.F16.F32.PACK_AB R0, RZ, R0 ;  /* 0x00000000ff00723e */ /* 0x001fca00000000ff */
[----:B------:R0:W-:Y:S01]  /*8cf0*/  STG.E.U16 desc[UR36][R16.64], R0 ;  /* 0x0000000010007986 */ /* 0x0001e2000c101524 */
[----:B------:R-:W-:Y:S05]  /*8d00*/  BRA `(.L_x_22454) ;  /* 0x0000000c001c7947 */ /* 0x000fea0003800000 */
.L_x_22457:
        /* <DEDUP_REMOVED lines=11> */
.L_x_22460:
[----:B------:R-:W-:-:S06]  /*8dc0*/  LOP3.LUT R3, R3, 0xff, RZ, 0xc0, !PT ;  /* 0x000000ff03037812 */ /* 0x000fcc00078ec0ff */
[----:B------:R-:W0:Y:S02]  /*8dd0*/  I2F.U16 R3, R3 ;  /* 0x0000000300037306 */ /* 0x000e240000101000 */
[----:B0-----:R-:W-:-:S04]  /*8de0*/  F2FP.F16.F32.PACK_AB R3, RZ, R3 ;  /* 0x00000003ff03723e */ /* 0x001fc800000000ff */
[----:B------:R-:W-:-:S05]  /*8df0*/  PRMT R3, R3, 0x5410, RZ ;  /* 0x0000541003037816 */ /* 0x000fca00000000ff */
[----:B------:R0:W-:Y:S01]  /*8e00*/  STG.E desc[UR36][R16.64], R3 ;  /* 0x0000000310007986 */ /* 0x0001e2000c101924 */
[----:B------:R-:W-:Y:S05]  /*8e10*/  BRA `(.L_x_22454) ;  /* 0x0000000800d87947 */ /* 0x000fea0003800000 */
.L_x_22459:
[----:B------:R-:W-:-:S06]  /*8e20*/  LOP3.LUT R3, R3, 0xff, RZ, 0xc0, !PT ;  /* 0x000000ff03037812 */ /* 0x000fcc00078ec0ff */
[----:B------:R-:W0:Y:S02]  /*8e30*/  I2F.F64.U16 R2, R3 ;  /* 0x0000000300027312 */ /* 0x000e240000101800 */
[----:B0-----:R0:W-:Y:S01]  /*8e40*/  STG.E.64 desc[UR36][R16.64], R2 ;  /* 0x0000000210007986 */ /* 0x0011e2000c101b24 */
[----:B------:R-:W-:Y:S05]  /*8e50*/  BRA `(.L_x_22454) ;  /* 0x0000000800c87947 */ /* 0x000fea0003800000 */
.L_x_22449:
        /* <DEDUP_REMOVED lines=12> */
.L_x_22463:
[----:B------:R-:W-:Y:S02]  /*8f20*/  LOP3.LUT R4, R3, 0xff, RZ, 0xc0, !PT ;  /* 0x000000ff03047812 */ /* 0x000fe400078ec0ff */
[----:B------:R-:W-:-:S04]  /*8f30*/  CS2R R6, SRZ ;  /* 0x0000000000067805 */ /* 0x000fc8000001ff00 */
[----:B------:R-:W0:Y:S02]  /*8f40*/  I2F.F64.U16 R4, R4 ;  /* 0x0000000400047312 */ /* 0x000e240000101800 */
[----:B0-----:R0:W-:Y:S01]  /*8f50*/  STG.E.128 desc[UR36][R16.64], R4 ;  /* 0x0000000410007986 */ /* 0x0011e2000c101d24 */
[----:B------:R-:W-:Y:S05]  /*8f60*/  BRA `(.L_x_22454) ;  /* 0x0000000800847947 */ /* 0x000fea0003800000 */
.L_x_22462:
        /* <DEDUP_REMOVED lines=22> */
.L_x_22467:
[----:B------:R-:W-:Y:S05]  /*90d0*/  BSYNC B0 ;  /* 0x0000000000007941 */ /* 0x000fea0003800000 */
.L_x_22466:
[----:B------:R-:W-:-:S05]  /*90e0*/  LOP3.LUT R3, R0, R3, RZ, 0xfc, !PT ;  /* 0x0000000300037212 */ /* 0x000fca00078efcff */
[----:B------:R0:W-:Y:S01]  /*90f0*/  STG.E.U8 desc[UR36][R16.64], R3 ;  /* 0x0000000310007986 */ /* 0x0001e2000c101124 */
[----:B------:R-:W-:Y:S05]  /*9100*/  BRA `(.L_x_22454) ;  /* 0x00000008001c7947 */ /* 0x000fea0003800000 */
.L_x_22465:
        /* <DEDUP_REMOVED lines=14> */
.L_x_22469:
[----:B-----5:R-:W-:Y:S01]  /*91f0*/  IMAD.MOV.U32 R0, RZ, RZ, 0x7f ;  /* 0x0000007fff007424 */ /* 0x020fe200078e00ff */
[----:B------:R-:W-:-:S04]  /*9200*/  ISETP.GT.U32.AND P0, PT, R2, 0x7f800000, PT ;  /* 0x7f8000000200780c */ /* 0x000fc80003f04070 */
[----:B------:R-:W-:-:S09]  /*9210*/  SEL R0, R0, 0x7c, P0 ;  /* 0x0000007c00007807 */ /* 0x000fd20000000000 */
.L_x_22470:
[----:B------:R-:W-:Y:S05]  /*9220*/  BSYNC B0 ;  /* 0x0000000000007941 */ /* 0x000fea0003800000 */
.L_x_22468:
[----:B------:R-:W-:-:S04]  /*9230*/  LOP3.LUT R2, R3, 0x80000000, RZ, 0xc0, !PT ;  /* 0x8000000003027812 */ /* 0x000fc800078ec0ff */
[----:B------:R-:W-:-:S04]  /*9240*/  SHF.R.U32.HI R3, RZ, 0x18, R2 ;  /* 0x00000018ff037819 */ /* 0x000fc80000011602 */
[----:B------:R-:W-:-:S05]  /*9250*/  LOP3.LUT R3, R0, R3, RZ, 0xfc, !PT ;  /* 0x0000000300037212 */ /* 0x000fca00078efcff */
[----:B------:R0:W-:Y:S01]  /*9260*/  STG.E.U8 desc[UR36][R16.64], R3 ;  /* 0x0000000310007986 */ /* 0x0001e2000c101124 */
[----:B------:R-:W-:Y:S05]  /*9270*/  BRA `(.L_x_22454) ;  /* 0x0000000400c07947 */ /* 0x000fea0003800000 */
.L_x_22464:
[----:B------:R-:W-:-:S04]  /*9280*/  LOP3.LUT R3, R3, 0xff, RZ, 0xc0, !PT ;  /* 0x000000ff03037812 */ /* 0x000fc800078ec0ff */
[----:B-----5:R-:W0:Y:S02]  /*9290*/  I2F.U16 R0, R3 ;  /* 0x0000000300007306 */ /* 0x020e240000101000 */
[----:B0-----:R-:W-:-:S05]  /*92a0*/  F2FP.BF16.F32.PACK_AB R0, RZ, R0 ;  /* 0x00000000ff00723e */ /* 0x001fca00000010ff */
[----:B------:R0:W-:Y:S01]  /*92b0*/  STG.E.U16 desc[UR36][R16.64], R0 ;  /* 0x0000000010007986 */ /* 0x0001e2000c101524 */
[----:B------:R-:W-:Y:S05]  /*92c0*/  BRA `(.L_x_22454) ;  /* 0x0000000400ac7947 */ /* 0x000fea0003800000 */
.L_x_22461:
        /* <DEDUP_REMOVED lines=11> */
.L_x_22473:
        /* <DEDUP_REMOVED lines=18> */
.L_x_22476:
[----:B------:R-:W-:-:S04]  /*94a0*/  LOP3.LUT R2, R3, 0x80000000, RZ, 0xc0, !PT ;  /* 0x8000000003027812 */ /* 0x000fc800078ec0ff */
[----:B------:R-:W-:-:S04]  /*94b0*/  SHF.R.U32.HI R3, RZ, 0x18, R2 ;  /* 0x00000018ff037819 */ /* 0x000fc80000011602 */
[----:B------:R-:W-:-:S04]  /*94c0*/  LOP3.LUT R0, R0, R3, RZ, 0xfc, !PT ;  /* 0x0000000300007212 */ /* 0x000fc800078efcff */
[----:B------:R-:W-:-:S07]  /*94d0*/  PRMT R8, R0, 0x7610, R8 ;  /* 0x0000761000087816 */ /* 0x000fce0000000008 */
.L_x_22475:
[----:B------:R-:W-:Y:S05]  /*94e0*/  BSYNC B0 ;  /* 0x0000000000007941 */ /* 0x000fea0003800000 */
.L_x_22474:
[----:B------:R3:W-:Y:S01]  /*94f0*/  STG.E.U8 desc[UR36][R16.64], R8 ;  /* 0x0000000810007986 */ /* 0x0007e2000c101124 */
[----:B------:R-:W-:Y:S05]  /*9500*/  BRA `(.L_x_22454) ;  /* 0x00000004001c7947 */ /* 0x000fea0003800000 */
.L_x_22472:
        /* <DEDUP_REMOVED lines=18> */
.L_x_22479:
[----:B------:R-:W-:-:S04]  /*9630*/  LOP3.LUT R2, R3, 0x80000000, RZ, 0xc0, !PT ;  /* 0x8000000003027812 */ /* 0x000fc800078ec0ff */
[----:B------:R-:W-:-:S04]  /*9640*/  SHF.R.U32.HI R3, RZ, 0x18, R2 ;  /* 0x00000018ff037819 */ /* 0x000fc80000011602 */
[----:B------:R-:W-:-:S04]  /*9650*/  LOP3.LUT R0, R0, R3, RZ, 0xfc, !PT ;  /* 0x0000000300007212 */ /* 0x000fc800078efcff */
[----:B------:R-:W-:-:S07]  /*9660*/  PRMT R8, R0, 0x7610, R8 ;  /* 0x0000761000087816 */ /* 0x000fce0000000008 */
.L_x_22478:
[----:B------:R-:W-:Y:S05]  /*9670*/  BSYNC B0 ;  /* 0x0000000000007941 */ /* 0x000fea0003800000 */
.L_x_22477:
[----:B------:R0:W-:Y:S01]  /*9680*/  STG.E.U8 desc[UR36][R16.64], R8 ;  /* 0x0000000810007986 */ /* 0x0001e2000c101124 */
[----:B------:R-:W-:Y:S05]  /*9690*/  BRA `(.L_x_22454) ;  /* 0x0000000000b87947 */ /* 0x000fea0003800000 */
.L_x_22471:
        /* <DEDUP_REMOVED lines=23> */
.L_x_22453:
        /* <DEDUP_REMOVED lines=16> */
.L_x_22482:
[----:B------:R-:W-:Y:S05]  /*9910*/  BRA `(.L_x_22454) ;  /* 0x0000000000187947 */ /* 0x000fea0003800000 */
.L_x_22481:
[----:B------:R-:W-:Y:S01]  /*9920*/  LOP3.LUT R2, R3, 0xff, RZ, 0xc0, !PT ;  /* 0x000000ff03027812 */ /* 0x000fe200078ec0ff */
[----:B------:R-:W-:-:S05]  /*9930*/  IMAD.MOV.U32 R3, RZ, RZ, RZ ;  /* 0x000000ffff037224 */ /* 0x000fca00078e00ff */
[----:B------:R1:W-:Y:S01]  /*9940*/  STG.E.64 desc[UR36][R16.64], R2 ;  /* 0x0000000210007986 */ /* 0x0003e2000c101b24 */
[----:B------:R-:W-:Y:S05]  /*9950*/  BRA `(.L_x_22454) ;  /* 0x0000000000087947 */ /* 0x000fea0003800000 */
.L_x_22480:
[----:B------:R-:W-:-:S05]  /*9960*/  LOP3.LUT R3, R3, 0xff, RZ, 0xc0, !PT ;  /* 0x000000ff03037812 */ /* 0x000fca00078ec0ff */
[----:B------:R2:W-:Y:S02]  /*9970*/  STG.E desc[UR36][R16.64], R3 ;  /* 0x0000000310007986 */ /* 0x0005e4000c101924 */
.L_x_22454:
[----:B------:R-:W-:-:S07]  /*9980*/  VIADD R19, R19, 0x80 ;  /* 0x0000008013137836 */ /* 0x000fce0000000000 */
.L_x_22412:
[----:B------:R-:W-:Y:S05]  /*9990*/  BSYNC B6 ;  /* 0x0000000000067941 */ /* 0x000fea0003800000 */
.L_x_22411:
[----:B------:R-:W-:Y:S02]  /*99a0*/  ULDC UR4, c[0x0][0x210] ;  /* 0x0000840000047ab9 */ /* 0x000fe40000000800 */
[----:B------:R-:W-:-:S13]  /*99b0*/  ISETP.GE.AND P0, PT, R19, UR4, PT ;  /* 0x0000000413007c0c */ /* 0x000fda000bf06270 */
[----:B------:R-:W-:Y:S05]  /*99c0*/  @P0 EXIT ;  /* 0x000000000000094d */ /* 0x000fea0003800000 */
        /* <DEDUP_REMOVED lines=303> */
.L_x_22483:
        /* <DEDUP_REMOVED lines=20> */
.L_x_22487:
[----:B------:R3:W5:Y:S01]  /*ae00*/  LDG.E.U8 R0, desc[UR36][R4.64] ;  /* 0x0000002404007981 */ /* 0x000762000c1e1100 */
[----:B------:R-:W-:Y:S05]  /*ae10*/  BRA `(.L_x_22489) ;  /* 0x0000000c00647947 */ /* 0x000fea0003800000 */
.L_x_22486:
        /* <DEDUP_REMOVED lines=8> */
.L_x_22491:
[----:B------:R0:W5:Y:S01]  /*aea0*/  LDG.E.U8 R0, desc[UR36][R4.64] ;  /* 0x0000002404007981 */ /* 0x000162000c1e1100 */
[----:B------:R-:W-:Y:S05]  /*aeb0*/  BRA `(.L_x_22489) ;  /* 0x0000000c003c7947 */ /* 0x000fea0003800000 */
.L_x_22490:
[----:B------:R0:W5:Y:S01]  /*aec0*/  LDG.E.U16 R0, desc[UR36][R4.64] ;  /* 0x0000002404007981 */ /* 0x000162000c1e1500 */
[----:B------:R-:W-:Y:S05]  /*aed0*/  BRA `(.L_x_22489) ;  /* 0x0000000c00347947 */ /* 0x000fea0003800000 */
.L_x_22485:
        /* <DEDUP_REMOVED lines=10> */
.L_x_22493:
[----:B------:R-:W2:Y:S02]  /*af80*/  LDG.E.U16 R2, desc[UR36][R4.64] ;  /* 0x0000002404027981 */ /* 0x000ea4000c1e1500 */
[----:B--2---:R-:W-:-:S06]  /*af90*/  HADD2.F32 R2, -RZ, R2.H0_H0 ;  /* 0x20000002ff027230 */ /* 0x004fcc0000004100 */
[----:B------:R-:W0:Y:S02]  /*afa0*/  F2I.S64.TRUNC R2, R2 ;  /* 0x0000000200027311 */ /* 0x000e24000020d900 */
[----:B0-----:R-:W-:Y:S01]  /*afb0*/  PRMT R0, R2, 0x7610, R0 ;  /* 0x0000761002007816 */ /* 0x001fe20000000000 */
[----:B------:R-:W-:Y:S06]  /*afc0*/  BRA `(.L_x_22489) ;  /* 0x0000000800f87947 */ /* 0x000fec0003800000 */
.L_x_22492:
        /* <DEDUP_REMOVED lines=10> */
.L_x_22495:
[----:B------:R-:W2:Y:S02]  /*b070*/  LDG.E.U16 R4, desc[UR36][R4.64] ;  /* 0x0000002404047981 */ /* 0x000ea4000c1e1500 */
[----:B--2---:R-:W-:-:S06]  /*b080*/  HADD2.F32 R2, -RZ, R4.H0_H0 ;  /* 0x20000004ff027230 */ /* 0x004fcc0000004100 */
[----:B------:R-:W0:Y:S02]  /*b090*/  F2I.S64.TRUNC R2, R2 ;  /* 0x0000000200027311 */ /* 0x000e24000020d900 */
[----:B0-----:R-:W-:Y:S01]  /*b0a0*/  PRMT R0, R2, 0x7610, R0 ;  /* 0x0000761002007816 */ /* 0x001fe20000000000 */
[----:B------:R-:W-:Y:S06]  /*b0b0*/  BRA `(.L_x_22489) ;  /* 0x0000000800bc7947 */ /* 0x000fec0003800000 */
.L_x_22494:
[----:B------:R-:W2:Y:S02]  /*b0c0*/  LDG.E.64 R2, desc[UR36][R4.64] ;  /* 0x0000002404027981 */ /* 0x000ea4000c1e1b00 */
[----:B--2---:R-:W0:Y:S02]  /*b0d0*/  F2I.S64.F64.TRUNC R2, R2 ;  /* 0x0000000200027311 */ /* 0x004e24000030d900 */
[----:B0-----:R-:W-:Y:S01]  /*b0e0*/  PRMT R0, R2, 0x7610, R0 ;  /* 0x0000761002007816 */ /* 0x001fe20000000000 */
[----:B------:R-:W-:Y:S06]  /*b0f0*/  BRA `(.L_x_22489) ;  /* 0x0000000800ac7947 */ /* 0x000fec0003800000 */
.L_x_22484:
        /* <DEDUP_REMOVED lines=12> */
.L_x_22498:
[----:B------:R-:W2:Y:S02]  /*b1c0*/  LDG.E.64 R4, desc[UR36][R4.64] ;  /* 0x0000002404047981 */ /* 0x000ea4000c1e1b00 */
[----:B--2---:R-:W0:Y:S02]  /*b1d0*/  F2I.S64.F64.TRUNC R2, R4 ;  /* 0x0000000400027311 */ /* 0x004e24000030d900 */
[----:B0-----:R-:W-:Y:S01]  /*b1e0*/  PRMT R0, R2, 0x7610, R0 ;  /* 0x0000761002007816 */ /* 0x001fe20000000000 */
[----:B------:R-:W-:Y:S06]  /*b1f0*/  BRA `(.L_x_22489) ;  /* 0x00000008006c7947 */ /* 0x000fec0003800000 */
.L_x_22497:
        /* <DEDUP_REMOVED lines=28> */
.L_x_22500:
        /* <DEDUP_REMOVED lines=15> */
.L_x_22499:
[----:B------:R-:W2:Y:S02]  /*b4b0*/  LDG.E.U16 R2, desc[UR36][R4.64] ;  /* 0x0000002404027981 */ /* 0x000ea4000c1e1500 */
[----:B--2---:R-:W-:-:S06]  /*b4c0*/  IMAD.U32 R2, R2, 0x10000, RZ ;  /* 0x0001000002027824 */ /* 0x004fcc00078e00ff */
[----:B------:R-:W0:Y:S02]  /*b4d0*/  F2I.S64.TRUNC R2, R2 ;  /* 0x0000000200027311 */ /* 0x000e24000020d900 */
[----:B0-----:R-:W-:Y:S01]  /*b4e0*/  PRMT R0, R2, 0x7610, R0 ;  /* 0x0000761002007816 */ /* 0x001fe20000000000 */
[----:B------:R-:W-:Y:S06]  /*b4f0*/  BRA `(.L_x_22489) ;  /* 0x0000000400ac7947 */ /* 0x000fec0003800000 */
.L_x_22496:
        /* <DEDUP_REMOVED lines=10> */
.L_x_22503:
        /* <DEDUP_REMOVED lines=21> */
.L_x_22507:
[----:B------:R-:W-:Y:S05]  /*b6f0*/  BSYNC B1 ;  /* 0x0000000000017941 */ /* 0x000fea0003800000 */
.L_x_22506:
[----:B------:R-:W-:Y:S01]  /*b700*/  IMAD.SHL.U32 R2, R2, 0x100000, RZ ;  /* 0x0010000002027824 */ /* 0x000fe200078e00ff */
[----:B------:R-:W-:-:S04]  /*b710*/  LEA R3, R0, 0x3b800000, 0x17 ;  /* 0x3b80000000037811 */ /* 0x000fc800078eb8ff */
[----:B------:R-:W-:-:S07]  /*b720*/  LOP3.LUT R2, R3, R2, R4, 0xfe, !PT ;  /* 0x0000000203027212 */ /* 0x000fce00078efe04 */
.L_x_22505:
[----:B------:R-:W-:Y:S05]  /*b730*/  BSYNC B0 ;  /* 0x0000000000007941 */ /* 0x000fea0003800000 */
.L_x_22504:
[----:B------:R-:W0:Y:S02]  /*b740*/  F2I.S64.TRUNC R2, R2 ;  /* 0x0000000200027311 */ /* 0x000e24000020d900 */
[----:B0-----:R-:W-:Y:S01]  /*b750*/  PRMT R0, R2, 0x7610, R0 ;  /* 0x0000761002007816 */ /* 0x001fe20000000000 */
[----:B------:R-:W-:Y:S06]  /*b760*/  BRA `(.L_x_22489) ;  /* 0x0000000400107947 */ /* 0x000fec0003800000 */
.L_x_22502:
        /* <DEDUP_REMOVED lines=21> */
.L_x_22511:
[----:B------:R-:W-:Y:S05]  /*b8c0*/  BSYNC B1 ;  /* 0x0000000000017941 */ /* 0x000fea0003800000 */
.L_x_22510:
[----:B------:R-:W-:Y:S01]  /*b8d0*/  IMAD.SHL.U32 R2, R2, 0x200000, RZ ;  /* 0x0020000002027824 */ /* 0x000fe200078e00ff */
[----:B------:R-:W-:-:S04]  /*b8e0*/  LEA R3, R0, 0x37800000, 0x17 ;  /* 0x3780000000037811 */ /* 0x000fc800078eb8ff */
[----:B------:R-:W-:-:S07]  /*b8f0*/  LOP3.LUT R2, R3, R2, R4, 0xfe, !PT ;  /* 0x0000000203027212 */ /* 0x000fce00078efe04 */
.L_x_22509:
[----:B------:R-:W-:Y:S05]  /*b900*/  BSYNC B0 ;  /* 0x0000000000007941 */ /* 0x000fea0003800000 */
.L_x_22508:
[----:B------:R-:W0:Y:S02]  /*b910*/  F2I.S64.TRUNC R2, R2 ;  /* 0x0000000200027311 */ /* 0x000e24000020d900 */
[----:B0-----:R-:W-:Y:S01]  /*b920*/  PRMT R0, R2, 0x7610, R0 ;  /* 0x0000761002007816 */ /* 0x001fe20000000000 */
[----:B------:R-:W-:Y:S06]  /*b930*/  BRA `(.L_x_22489) ;  /* 0x00000000009c7947 */ /* 0x000fec0003800000 */
.L_x_22501:
        /* <DEDUP_REMOVED lines=14> */
.L_x_22515:
[----:B------:R-:W-:Y:S05]  /*ba20*/  BSYNC B0 ;  /* 0x0000000000007941 */ /* 0x000fea0003800000 */
.L_x_22514:
[----:B------:R-:W0:Y:S02]  /*ba30*/  F2I.S64.TRUNC R2, R2 ;  /* 0x0000000200027311 */ /* 0x000e24000020d900 */
[----:B0-----:R-:W-:Y:S01]  /*ba40*/  PRMT R0, R2, 0x7610, R0 ;  /* 0x0000761002007816 */ /* 0x001fe20000000000 */
[----:B------:R-:W-:Y:S06]  /*ba50*/  BRA `(.L_x_22489) ;  /* 0x0000000000547947 */ /* 0x000fec0003800000 */
.L_x_22488:
        /* <DEDUP_REMOVED lines=16> */
.L_x_22516:
[----:B------:R-:W-:Y:S01]  /*bb60*/  PRMT R0, RZ, 0x7610, R0 ;  /* 0x00007610ff007816 */ /* 0x000fe20000000000 */
[----:B------:R-:W-:Y:S06]  /*bb70*/  BRA `(.L_x_22489) ;  /* 0x00000000000c7947 */ /* 0x000fec0003800000 */
.L_x_22513:
[----:B------:R2:W5:Y:S01]  /*bb80*/  LDG.E.U8 R0, desc[UR36][R4.64] ;  /* 0x0000002404007981 */ /* 0x000562000c1e1100 */
[----:B------:R-:W-:Y:S05]  /*bb90*/  BRA `(.L_x_22489) ;  /* 0x0000000000047947 */ /* 0x000fea0003800000 */
.L_x_22512:
[----:B------:R1:W5:Y:S02]  /*bba0*/  LDG.E.U8 R0, desc[UR36][R4.64] ;  /* 0x0000002404007981 */ /* 0x000364000c1e1100 */
.L_x_22489:
        /* <DEDUP_REMOVED lines=10> */
.L_x_22518:
        /* <DEDUP_REMOVED lines=16> */
.L_x_22517:
        /* <DEDUP_REMOVED lines=11> */
.L_x_22522:
[----:B------:R-:W-:Y:S01]  /*be00*/  STG.E.U8 desc[UR36][R16.64], R3 ;  /* 0x0000000310007986 */ /* 0x000fe2000c101124 */
[----:B------:R-:W-:Y:S05]  /*be10*/  EXIT ;  /* 0x000000000000794d */ /* 0x000fea0003800000 */
.L_x_22521:
        /* <DEDUP_REMOVED lines=8> */
[----:B------:R-:W-:Y:S01]  /*bea0*/  STG.E.64 desc[UR36][R16.64], R2 ;  /* 0x0000000210007986 */ /* 0x000fe2000c101b24 */
[----:B------:R-:W-:Y:S05]  /*beb0*/  EXIT ;  /* 0x000000000000794d */ /* 0x000fea0003800000 */
.L_x_22525:
[----:B------:R-:W-:-:S05]  /*bec0*/  LOP3.LUT R3, R3, 0xff, RZ, 0xc0, !PT ;  /* 0x000000ff03037812 */ /* 0x000fca00078ec0ff */
[----:B------:R-:W-:Y:S01]  /*bed0*/  STG.E desc[UR36][R16.64], R3 ;  /* 0x0000000310007986 */ /* 0x000fe2000c101924 */
[----:B------:R-:W-:Y:S05]  /*bee0*/  EXIT ;  /* 0x000000000000794d */ /* 0x000fea0003800000 */
.L_x_22524:
[----:B------:R-:W-:-:S05]  /*bef0*/  LOP3.LUT R3, R3, 0xff, RZ, 0xc0, !PT ;  /* 0x000000ff03037812 */ /* 0x000fca00078ec0ff */
[----:B------:R-:W-:Y:S01]  /*bf00*/  STG.E.U16 desc[UR36][R16.64], R3 ;  /* 0x0000000310007986 */ /* 0x000fe2000c101524 */
[----:B------:R-:W-:Y:S05]  /*bf10*/  EXIT ;  /* 0x000000000000794d */ /* 0x000fea0003800000 */
.L_x_22520:
        /* <DEDUP_REMOVED lines=8> */
[----:B0-----:R-:W-:Y:S01]  /*bfa0*/  STG.E desc[UR36][R16.64], R3 ;  /* 0x0000000310007986 */ /* 0x001fe2000c101924 */
[----:B------:R-:W-:Y:S05]  /*bfb0*/  EXIT ;  /* 0x000000000000794d */ /* 0x000fea0003800000 */
.L_x_22527:
[----:B------:R-:W-:-:S04]  /*bfc0*/  LOP3.LUT R3, R3, 0xff, RZ, 0xc0, !PT ;  /* 0x000000ff03037812 */ /* 0x000fc800078ec0ff */
[----:B-----5:R-:W0:Y:S02]  /*bfd0*/  I2F.U16 R0, R3 ;  /* 0x0000000300007306 */ /* 0x020e240000101000 */
[----:B0-----:R-:W-:-:S05]  /*bfe0*/  F2FP.F16.F32.PACK_AB R0, RZ, R0 ;  /* 0x00000000ff00723e */ /* 0x001fca00000000ff */
[----:B------:R-:W-:Y:S01]  /*bff0*/  STG.E.U16 desc[UR36][R16.64], R0 ;  /* 0x0000000010007986 */ /* 0x000fe2000c101524 */
[----:B------:R-:W-:Y:S05]  /*c000*/  EXIT ;  /* 0x000000000000794d */ /* 0x000fea0003800000 */
.L_x_22526:
        /* <DEDUP_REMOVED lines=9> */
[----:B0-----:R-:W-:Y:S01]  /*c0a0*/  STG.E.64 desc[UR36][R16.64], R4 ;  /* 0x0000000410007986 */ /* 0x001fe2000c101b24 */
[----:B------:R-:W-:Y:S05]  /*c0b0*/  EXIT ;  /* 0x000000000000794d */ /* 0x000fea0003800000 */
.L_x_22529:
[----:B------:R-:W-:-:S06]  /*c0c0*/  LOP3.LUT R3, R3, 0xff, RZ, 0xc0, !PT ;  /* 0x000000ff03037812 */ /* 0x000fcc00078ec0ff */
[----:B------:R-:W0:Y:S02]  /*c0d0*/  I2F.U16 R3, R3 ;  /* 0x0000000300037306 */ /* 0x000e240000101000 */
[----:B0-----:R-:W-:-:S04]  /*c0e0*/  F2FP.F16.F32.PACK_AB R3, RZ, R3 ;  /* 0x00000003ff03723e */ /* 0x001fc800000000ff */
[----:B------:R-:W-:-:S05]  /*c0f0*/  PRMT R3, R3, 0x5410, RZ ;  /* 0x0000541003037816 */ /* 0x000fca00000000ff */
[----:B------:R-:W-:Y:S01]  /*c100*/  STG.E desc[UR36][R16.64], R3 ;  /* 0x0000000310007986 */ /* 0x000fe2000c101924 */
[----:B------:R-:W-:Y:S05]  /*c110*/  EXIT ;  /* 0x000000000000794d */ /* 0x000fea0003800000 */
.L_x_22528:
[----:B------:R-:W-:-:S06]  /*c120*/  LOP3.LUT R3, R3, 0xff, RZ, 0xc0, !PT ;  /* 0x000000ff03037812 */ /* 0x000fcc00078ec0ff */
[----:B------:R-:W0:Y:S02]  /*c130*/  I2F.F64.U16 R2, R3 ;  /* 0x0000000300027312 */ /* 0x000e240000101800 */
[----:B0-----:R-:W-:Y:S01]  /*c140*/  STG.E.64 desc[UR36][R16.64], R2 ;  /* 0x0000000210007986 */ /* 0x001fe2000c101b24 */
[----:B------:R-:W-:Y:S05]  /*c150*/  EXIT ;  /* 0x000000000000794d */ /* 0x000fea0003800000 */
.L_x_22519:
        /* <DEDUP_REMOVED lines=12> */
.L_x_22532:
[----:B------:R-:W-:Y:S02]  /*c220*/  LOP3.LUT R4, R3, 0xff, RZ, 0xc0, !PT ;  /* 0x000000ff03047812 */ /* 0x000fe400078ec0ff */
[----:B------:R-:W-:-:S04]  /*c230*/  CS2R R6, SRZ ;  /* 0x0000000000067805 */ /* 0x000fc8000001ff00 */
[----:B------:R-:W0:Y:S02]  /*c240*/  I2F.F64.U16 R4, R4 ;  /* 0x0000000400047312 */ /* 0x000e240000101800 */
[----:B0-----:R-:W-:Y:S01]  /*c250*/  STG.E.128 desc[UR36][R16.64], R4 ;  /* 0x0000000410007986 */ /* 0x001fe2000c101d24 */
[----:B------:R-:W-:Y:S05]  /*c260*/  EXIT ;  /* 0x000000000000794d */ /* 0x000fea0003800000 */
.L_x_22531:
        /* <DEDUP_REMOVED lines=22> */
.L_x_22536:
[----:B------:R-:W-:Y:S05]  /*c3d0*/  BSYNC B0 ;  /* 0x0000000000007941 */ /* 0x000fea0003800000 */
.L_x_22535:
[----:B------:R-:W-:-:S05]  /*c3e0*/  LOP3.LUT R3, R0, R3, RZ, 0xfc, !PT ;  /* 0x0000000300037212 */ /* 0x000fca00078efcff */
[----:B------:R-:W-:Y:S01]  /*c3f0*/  STG.E.U8 desc[UR36][R16.64], R3 ;  /* 0x0000000310007986 */ /* 0x000fe2000c101124 */
[----:B------:R-:W-:Y:S05]  /*c400*/  EXIT ;  /* 0x000000000000794d */ /* 0x000fea0003800000 */
.L_x_22534:
        /* <DEDUP_REMOVED lines=14> */
.L_x_22538:
[----:B-----5:R-:W-:Y:S01]  /*c4f0*/  IMAD.MOV.U32 R0, RZ, RZ, 0x7f ;  /* 0x0000007fff007424 */ /* 0x020fe200078e00ff */
[----:B------:R-:W-:-:S04]  /*c500*/  ISETP.GT.U32.AND P0, PT, R2, 0x7f800000, PT ;  /* 0x7f8000000200780c */ /* 0x000fc80003f04070 */
[----:B------:R-:W-:-:S09]  /*c510*/  SEL R0, R0, 0x7c, P0 ;  /* 0x0000007c00007807 */ /* 0x000fd20000000000 */
.L_x_22539:
[----:B------:R-:W-:Y:S05]  /*c520*/  BSYNC B0 ;  /* 0x0000000000007941 */ /* 0x000fea0003800000 */
.L_x_22537:
[----:B------:R-:W-:-:S04]  /*c530*/  LOP3.LUT R2, R3, 0x80000000, RZ, 0xc0, !PT ;  /* 0x8000000003027812 */ /* 0x000fc800078ec0ff */
[----:B------:R-:W-:-:S04]  /*c540*/  SHF.R.U32.HI R3, RZ, 0x18, R2 ;  /* 0x00000018ff037819 */ /* 0x000fc80000011602 */
[----:B------:R-:W-:-:S05]  /*c550*/  LOP3.LUT R3, R0, R3, RZ, 0xfc, !PT ;  /* 0x0000000300037212 */ /* 0x000fca00078efcff */
[----:B------:R-:W-:Y:S01]  /*c560*/  STG.E.U8 desc[UR36][R16.64], R3 ;  /* 0x0000000310007986 */ /* 0x000fe2000c101124 */
[----:B------:R-:W-:Y:S05]  /*c570*/  EXIT ;  /* 0x000000000000794d */ /* 0x000fea0003800000 */
.L_x_22533:
[----:B------:R-:W-:-:S04]  /*c580*/  LOP3.LUT R3, R3, 0xff, RZ, 0xc0, !PT ;  /* 0x000000ff03037812 */ /* 0x000fc800078ec0ff */
[----:B-----5:R-:W0:Y:S02]  /*c590*/  I2F.U16 R0, R3 ;  /* 0x0000000300007306 */ /* 0x020e240000101000 */
[----:B0-----:R-:W-:-:S05]  /*c5a0*/  F2FP.BF16.F32.PACK_AB R0, RZ, R0 ;  /* 0x00000000ff00723e */ /* 0x001fca00000010ff */
[----:B------:R-:W-:Y:S01]  /*c5b0*/  STG.E.U16 desc[UR36][R16.64], R0 ;  /* 0x0000000010007986 */ /* 0x000fe2000c101524 */
[----:B------:R-:W-:Y:S05]  /*c5c0*/  EXIT ;  /* 0x000000000000794d */ /* 0x000fea0003800000 */
.L_x_22530:
        /* <DEDUP_REMOVED lines=9> */
[----:B------:R-:W-:Y:S01]  /*c660*/  STG.E.U16 desc[UR36][R16.64], R3 ;  /* 0x0000000310007986 */ /* 0x000fe2000c101524 */
[----:B------:R-:W-:Y:S05]  /*c670*/  EXIT ;  /* 0x000000000000794d */ /* 0x000fea0003800000 */
.L_x_22542:
        /* <DEDUP_REMOVED lines=18> */
.L_x_22545:
[----:B------:R-:W-:-:S04]  /*c7a0*/  LOP3.LUT R2, R3, 0x80000000, RZ, 0xc0, !PT ;  /* 0x8000000003027812 */ /* 0x000fc800078ec0ff */
[----:B------:R-:W-:-:S04]  /*c7b0*/  SHF.R.U32.HI R3, RZ, 0x18, R2 ;  /* 0x00000018ff037819 */ /* 0x000fc80000011602 */
[----:B------:R-:W-:-:S04]  /*c7c0*/  LOP3.LUT R0, R0, R3, RZ, 0xfc, !PT ;  /* 0x0000000300007212 */ /* 0x000fc800078efcff */
[----:B------:R-:W-:-:S07]  /*c7d0*/  PRMT R8, R0, 0x7610, R8 ;  /* 0x0000761000087816 */ /* 0x000fce0000000008 */
.L_x_22544:
[----:B------:R-:W-:Y:S05]  /*c7e0*/  BSYNC B0 ;  /* 0x0000000000007941 */ /* 0x000fea0003800000 */
.L_x_22543:
[----:B------:R-:W-:Y:S01]  /*c7f0*/  STG.E.U8 desc[UR36][R16.64], R8 ;  /* 0x0000000810007986 */ /* 0x000fe2000c101124 */
[----:B------:R-:W-:Y:S05]  /*c800*/  EXIT ;  /* 0x000000000000794d */ /* 0x000fea0003800000 */
.L_x_22541:
        /* <DEDUP_REMOVED lines=18> */
.L_x_22548:
[----:B------:R-:W-:-:S04]  /*c930*/  LOP3.LUT R2, R3, 0x80000000, RZ, 0xc0, !PT ;  /* 0x8000000003027812 */ /* 0x000fc800078ec0ff */
[----:B------:R-:W-:-:S04]  /*c940*/  SHF.R.U32.HI R3, RZ, 0x18, R2 ;  /* 0x00000018ff037819 */ /* 0x000fc80000011602 */
[----:B------:R-:W-:-:S04]  /*c950*/  LOP3.LUT R0, R0, R3, RZ, 0xfc, !PT ;  /* 0x0000000300007212 */ /* 0x000fc800078efcff */
[----:B------:R-:W-:-:S07]  /*c960*/  PRMT R8, R0, 0x7610, R8 ;  /* 0x0000761000087816 */ /* 0x000fce0000000008 */
.L_x_22547:
[----:B------:R-:W-:Y:S05]  /*c970*/  BSYNC B0 ;  /* 0x0000000000007941 */ /* 0x000fea0003800000 */
.L_x_22546:
[----:B------:R-:W-:Y:S01]  /*c980*/  STG.E.U8 desc[UR36][R16.64], R8 ;  /* 0x0000000810007986 */ /* 0x000fe2000c101124 */
[----:B------:R-:W-:Y:S05]  /*c990*/  EXIT ;  /* 0x000000000000794d */ /* 0x000fea0003800000 */
.L_x_22540:
        /* <DEDUP_REMOVED lines=23> */
.L_x_22523:
        /* <DEDUP_REMOVED lines=16> */
.L_x_22551:
[----:B------:R-:W-:Y:S05]  /*cc10*/  EXIT ;  /* 0x000000000000794d */ /* 0x000fea0003800000 */
.L_x_22550:
[----:B------:R-:W-:Y:S01]  /*cc20*/  LOP3.LUT R2, R3, 0xff, RZ, 0xc0, !PT ;  /* 0x000000ff03027812 */ /* 0x000fe200078ec0ff */
[----:B------:R-:W-:-:S05]  /*cc30*/  IMAD.MOV.U32 R3, RZ, RZ, RZ ;  /* 0x000000ffff037224 */ /* 0x000fca00078e00ff */
[----:B------:R-:W-:Y:S01]  /*cc40*/  STG.E.64 desc[UR36][R16.64], R2 ;  /* 0x0000000210007986 */ /* 0x000fe2000c101b24 */
[----:B------:R-:W-:Y:S05]  /*cc50*/  EXIT ;  /* 0x000000000000794d */ /* 0x000fea0003800000 */
.L_x_22549:
[----:B------:R-:W-:-:S05]  /*cc60*/  LOP3.LUT R3, R3, 0xff, RZ, 0xc0, !PT ;  /* 0x000000ff03037812 */ /* 0x000fca00078ec0ff */
[----:B------:R-:W-:Y:S01]  /*cc70*/  STG.E desc[UR36][R16.64], R3 ;  /* 0x0000000310007986 */ /* 0x000fe2000c101924 */
[----:B------:R-:W-:Y:S05]  /*cc80*/  EXIT ;  /* 0x000000000000794d */ /* 0x000fea0003800000 */
.L_x_22552:
        /* <DEDUP_REMOVED lines=15> */
.L_x_71792:


//--------------------- .text._ZN2at6native27unrolled_elementwise_kernelIZNS0_50_GLOBAL__N__2680c7bb_12_PowKernel_cu_140f0503_289629pow_tensor_scalar_kernel_implIhhEEvRNS_18TensorIteratorBaseET0_EUlhE2_St5arrayIPcLm2EELi4E23TrivialOffsetCalculatorILi1EjESC_NS0_6memory12LoadWithCastILi1EEENSD_13StoreWithCastILi1EEEEEviT_S6_T2_T3_T4_T5_ --------------------------
	.section	.text._ZN2at6native27unrolled_elementwise_kernelIZNS0_50_GLOBAL__N__2680c7bb_12_PowKernel_cu_140f0503_289629pow_tensor_scalar_kernel_implIhhEEvRNS_18TensorIteratorBaseET0_EUlhE2_St5arrayIPcLm2EELi4E23TrivialOffsetCalculatorILi1EjESC_NS0_6memory12LoadWithCastILi1EEENSD_13StoreWithCastILi1EEEEEviT_S6_T2_T3_T4_T5_,"ax",@progbits
	.align	128
        .global         _ZN2at6native27unrolled_elementwise_kernelIZNS0_50_GLOBAL__N__2680c7bb_12_PowKernel_cu_140f0503_289629pow_tensor_scalar_kernel_implIhhEEvRNS_18TensorIteratorBaseET0_EUlhE2_St5arrayIPcLm2EELi4E23TrivialOffsetCalculatorILi1EjESC_NS0_6memory12LoadWithCastILi1EEENSD_13StoreWithCastILi1EEEEEviT_S6_T2_T3_T4_T5_
        .type           _ZN2at6native27unrolled_elementwise_kernelIZNS0_50_GLOBAL__N__2680c7bb_12_PowKernel_cu_140f0503_289629pow_tensor_scalar_kernel_implIhhEEvRNS_18TensorIteratorBaseET0_EUlhE2_St5arrayIPcLm2EELi4E23TrivialOffsetCalculatorILi1EjESC_NS0_6memory12LoadWithCastILi1EEENSD_13StoreWithCastILi1EEEEEviT_S6_T2_T3_T4_T5_,@function
        .size           _ZN2at6native27unrolled_elementwise_kernelIZNS0_50_GLOBAL__N__2680c7bb_12_PowKernel_cu_140f0503_289629pow_tensor_scalar_kernel_implIhhEEvRNS_18TensorIteratorBaseET0_EUlhE2_St5arrayIPcLm2EELi4E23TrivialOffsetCalculatorILi1EjESC_NS0_6memory12LoadWithCastILi1EEENSD_13StoreWithCastILi1EEEEEviT_S6_T2_T3_T4_T5_,(.L_x_71793 - _ZN2at6native27unrolled_elementwise_kernelIZNS0_50_GLOBAL__N__2680c7bb_12_PowKernel_cu_140f0503_289629pow_tensor_scalar_kernel_implIhhEEvRNS_18TensorIteratorBaseET0_EUlhE2_St5arrayIPcLm2EELi4E23TrivialOffsetCalculatorILi1EjESC_NS0_6memory12LoadWithCastILi1EEENSD_13StoreWithCastILi1EEEEEviT_S6_T2_T3_T4_T5_)
        .other          _ZN2at6native27unrolled_elementwise_kernelIZNS0_50_GLOBAL__N__2680c7bb_12_PowKernel_cu_140f0503_289629pow_tensor_scalar_kernel_implIhhEEvRNS_18TensorIteratorBaseET0_EUlhE2_St5arrayIPcLm2EELi4E23TrivialOffsetCalculatorILi1EjESC_NS0_6memory12LoadWithCastILi1EEENSD_13StoreWithCastILi1EEEEEviT_S6_T2_T3_T4_T5_,@"STO_CUDA_ENTRY STV_DEFAULT"
_ZN2at6native27unrolled_elementwise_kernelIZNS0_50_GLOBAL__N__2680c7bb_12_PowKernel_cu_140f0503_289629pow_tensor_scalar_kernel_implIhhEEvRNS_18TensorIteratorBaseET0_EUlhE2_St5arrayIPcLm2EELi4E23TrivialOffsetCalculatorILi1EjESC_NS0_6memory12LoadWithCastILi1EEENSD_13StoreWithCastILi1EEEEEviT_S6_T2_T3_T4_T5_:
.text._ZN2at6native27unrolled_elementwise_kernelIZNS0_50_GLOBAL__N__2680c7bb_12_PowKernel_cu_140f0503_289629pow_tensor_scalar_kernel_implIhhEEvRNS_18TensorIteratorBaseET0_EUlhE2_St5arrayIPcLm2EELi4E23TrivialOffsetCalculatorILi1EjESC_NS0_6memory12LoadWithCastILi1EEENSD_13StoreWithCastILi1EEEEEviT_S6_T2_T3_T4_T5_:
[----:B------:R-:W0:Y:S01]  /*0000*/  LDC R1, c[0x0][0x28] ;  /* 0x00000a00ff017b82 */ /* 0x000e220000000800 */
[----:B------:R-:W1:Y:S07]  /*0010*/  S2R R25, SR_CTAID.X ;  /* 0x0000000000197919 */ /* 0x000e6e0000002500 */
[----:B------:R-:W1:Y:S01]  /*0020*/  LDC R0, c[0x0][0x210] ;  /* 0x00008400ff007b82 */ /* 0x000e620000000800 */
[----:B------:R-:W-:Y:S01]  /*0030*/  ULDC.U8 UR4, c[0x0][0x218] ;  /* 0x0000860000047ab9 */ /* 0x000fe20000000000 */
[----:B------:R-:W-:Y:S01]  /*0040*/  ULDC.64 UR36, c[0x0][0x208] ;  /* 0x0000820000247ab9 */ /* 0x000fe20000000a00 */
[----:B------:R-:W2:Y:S01]  /*0050*/  S2R R18, SR_TID.X ;  /* 0x0000000000127919 */ /* 0x000ea20000002100 */
[----:B------:R-:W-:Y:S01]  /*0060*/  IMAD.U32 R22, RZ, RZ, UR4 ;  /* 0x00000004ff167e24 */ /* 0x000fe2000f8e00ff */
[----:B------:R-:W-:Y:S01]  /*0070*/  BSSY B6, `(.L_x_22553) ;  /* 0x00000f8000067945 */ /* 0x000fe20003800000 */
[----:B------:R-:W-:-:S02]  /*0080*/  PRMT R26, RZ, 0x7610, R26 ;  /* 0x00007610ff1a7816 */ /* 0x000fc4000000001a */
[----:B------:R-:W3:Y:S01]  /*0090*/  LDC.U8 R17, c[0x0][0x23c] ;  /* 0x00008f00ff117b82 */ /* 0x000ee20000000000 */
[----:B------:R-:W-:Y:S01]  /*00a0*/  PRMT R24, RZ, 0x7610, R24 ;  /* 0x00007610ff187816 */ /* 0x000fe20000000018 */
        /* <DEDUP_REMOVED lines=22> */
.L_x_22558:
[----:B------:R3:W5:Y:S01]  /*0210*/  LDG.E.U8 R24, desc[UR36][R4.64] ;  /* 0x0000002404187981 */ /* 0x000762000c1e1100 */
[----:B------:R-:W-:Y:S05]  /*0220*/  BRA `(.L_x_22560) ;  /* 0x0000000c00687947 */ /* 0x000fea0003800000 */
.L_x_22557:
        /* <DEDUP_REMOVED lines=8> */
.L_x_22562:
[----:B------:R1:W5:Y:S01]  /*02b0*/  LDG.E.U8 R24, desc[UR36][R4.64] ;  /* 0x0000002404187981 */ /* 0x000362000c1e1100 */
[----:B------:R-:W-:Y:S05]  /*02c0*/  BRA `(.L_x_22560) ;  /* 0x0000000c00407947 */ /* 0x000fea0003800000 */
.L_x_22561:
[----:B------:R2:W5:Y:S01]  /*02d0*/  LDG.E.U16 R24, desc[UR36][R4.64] ;  /* 0x0000002404187981 */ /* 0x000562000c1e1500 */
[----:B------:R-:W-:Y:S05]  /*02e0*/  BRA `(.L_x_22560) ;  /* 0x0000000c00387947 */ /* 0x000fea0003800000 */
.L_x_22556:
        /* <DEDUP_REMOVED lines=10> */
.L_x_22564:
[----:B------:R-:W2:Y:S02]  /*0390*/  LDG.E.U16 R2, desc[UR36][R4.64] ;  /* 0x0000002404027981 */ /* 0x000ea4000c1e1500 */
[----:B--2---:R-:W-:-:S06]  /*03a0*/  HADD2.F32 R2, -RZ, R2.H0_H0 ;  /* 0x20000002ff027230 */ /* 0x004fcc0000004100 */
[----:B------:R-:W0:Y:S02]  /*03b0*/  F2I.S64.TRUNC R2, R2 ;  /* 0x0000000200027311 */ /* 0x000e24000020d900 */
[----:B0-----:R-:W-:Y:S01]  /*03c0*/  PRMT R24, R2, 0x7610, R24 ;  /* 0x0000761002187816 */ /* 0x001fe20000000018 */
[----:B------:R-:W-:Y:S06]  /*03d0*/  BRA `(.L_x_22560) ;  /* 0x0000000800fc7947 */ /* 0x000fec0003800000 */
.L_x_22563:
        /* <DEDUP_REMOVED lines=10> */
.L_x_22566:
[----:B------:R-:W2:Y:S02]  /*0480*/  LDG.E.U16 R4, desc[UR36][R4.64] ;  /* 0x0000002404047981 */ /* 0x000ea4000c1e1500 */
[----:B--2---:R-:W-:-:S06]  /*0490*/  HADD2.F32 R2, -RZ, R4.H0_H0 ;  /* 0x20000004ff027230 */ /* 0x004fcc0000004100 */
[----:B------:R-:W0:Y:S02]  /*04a0*/  F2I.S64.TRUNC R2, R2 ;  /* 0x0000000200027311 */ /* 0x000e24000020d900 */
[----:B0-----:R-:W-:Y:S01]  /*04b0*/  PRMT R24, R2, 0x7610, R24 ;  /* 0x0000761002187816 */ /* 0x001fe20000000018 */
[----:B------:R-:W-:Y:S06]  /*04c0*/  BRA `(.L_x_22560) ;  /* 0x0000000800c07947 */ /* 0x000fec0003800000 */
.L_x_22565:
[----:B------:R-:W2:Y:S02]  /*04d0*/  LDG.E.64 R2, desc[UR36][R4.64] ;  /* 0x0000002404027981 */ /* 0x000ea4000c1e1b00 */
[----:B--2---:R-:W0:Y:S02]  /*04e0*/  F2I.S64.F64.TRUNC R2, R2 ;  /* 0x0000000200027311 */ /* 0x004e24000030d900 */
[----:B0-----:R-:W-:Y:S01]  /*04f0*/  PRMT R24, R2, 0x7610, R24 ;  /* 0x0000761002187816 */ /* 0x001fe20000000018 */
[----:B------:R-:W-:Y:S06]  /*0500*/  BRA `(.L_x_22560) ;  /* 0x0000000800b07947 */ /* 0x000fec0003800000 */
.L_x_22555:
        /* <DEDUP_REMOVED lines=12> */
.L_x_22569:
[----:B------:R-:W2:Y:S02]  /*05d0*/  LDG.E.64 R4, desc[UR36][R4.64] ;  /* 0x0000002404047981 */ /* 0x000ea4000c1e1b00 */
[----:B--2---:R-:W0:Y:S02]  /*05e0*/  F2I.S64.F64.TRUNC R2, R4 ;  /* 0x0000000400027311 */ /* 0x004e24000030d900 */
[----:B0-----:R-:W-:Y:S01]  /*05f0*/  PRMT R24, R2, 0x7610, R24 ;  /* 0x0000761002187816 */ /* 0x001fe20000000018 */
[----:B------:R-:W-:Y:S06]  /*0600*/  BRA `(.L_x_22560) ;  /* 0x0000000800707947 */ /* 0x000fec0003800000 */
.L_x_22568:
        /* <DEDUP_REMOVED lines=28> */
.L_x_22571:
        /* <DEDUP_REMOVED lines=16> */
.L_x_22570:
[----:B------:R-:W2:Y:S02]  /*08d0*/  LDG.E.U16 R2, desc[UR36][R4.64] ;  /* 0x0000002404027981 */ /* 0x000ea4000c1e1500 */
[----:B--2---:R-:W-:-:S06]  /*08e0*/  IMAD.U32 R2, R2, 0x10000, RZ ;  /* 0x0001000002027824 */ /* 0x004fcc00078e00ff */
[----:B------:R-:W0:Y:S02]  /*08f0*/  F2I.S64.TRUNC R2, R2 ;  /* 0x0000000200027311 */ /* 0x000e24000020d900 */
[----:B0-----:R-:W-:Y:S01]  /*0900*/  PRMT R24, R2, 0x7610, R24 ;  /* 0x0000761002187816 */ /* 0x001fe20000000018 */
[----:B------:R-:W-:Y:S06]  /*0910*/  BRA `(.L_x_22560) ;  /* 0x0000000400ac7947 */ /* 0x000fec0003800000 */
.L_x_22567:
        /* <DEDUP_REMOVED lines=10> */
.L_x_22574:
        /* <DEDUP_REMOVED lines=21> */
.L_x_22578:
[----:B------:R-:W-:Y:S05]  /*0b10*/  BSYNC B1 ;  /* 0x0000000000017941 */ /* 0x000fea0003800000 */
.L_x_22577:
[----:B------:R-:W-:Y:S01]  /*0b20*/  IMAD.SHL.U32 R2, R2, 0x100000, RZ ;  /* 0x0010000002027824 */ /* 0x000fe200078e00ff */
[----:B------:R-:W-:-:S04]  /*0b30*/  LEA R3, R0, 0x3b800000, 0x17 ;  /* 0x3b80000000037811 */ /* 0x000fc800078eb8ff */
[----:B------:R-:W-:-:S07]  /*0b40*/  LOP3.LUT R2, R3, R2, R4, 0xfe, !PT ;  /* 0x0000000203027212 */ /* 0x000fce00078efe04 */
.L_x_22576:
[----:B------:R-:W-:Y:S05]  /*0b50*/  BSYNC B0 ;  /* 0x0000000000007941 */ /* 0x000fea0003800000 */
.L_x_22575:
[----:B------:R-:W0:Y:S02]  /*0b60*/  F2I.S64.TRUNC R2, R2 ;  /* 0x0000000200027311 */ /* 0x000e24000020d900 */
[----:B0-----:R-:W-:Y:S01]  /*0b70*/  PRMT R24, R2, 0x7610, R24 ;  /* 0x0000761002187816 */ /* 0x001fe20000000018 */
[----:B------:R-:W-:Y:S06]  /*0b80*/  BRA `(.L_x_22560) ;  /* 0x0000000400107947 */ /* 0x000fec0003800000 */
.L_x_22573:
        /* <DEDUP_REMOVED lines=21> */
.L_x_22582:
[----:B------:R-:W-:Y:S05]  /*0ce0*/  BSYNC B1 ;  /* 0x0000000000017941 */ /* 0x000fea0003800000 */
.L_x_22581:
[----:B------:R-:W-:Y:S01]  /*0cf0*/  IMAD.SHL.U32 R2, R2, 0x200000, RZ ;  /* 0x0020000002027824 */ /* 0x000fe200078e00ff */
[----:B------:R-:W-:-:S04]  /*0d00*/  LEA R3, R0, 0x37800000, 0x17 ;  /* 0x3780000000037811 */ /* 0x000fc800078eb8ff */
[----:B------:R-:W-:-:S07]  /*0d10*/  LOP3.LUT R2, R3, R2, R4, 0xfe, !PT ;  /* 0x0000000203027212 */ /* 0x000fce00078efe04 */
.L_x_22580:
[----:B------:R-:W-:Y:S05]  /*0d20*/  BSYNC B0 ;  /* 0x0000000000007941 */ /* 0x000fea0003800000 */
.L_x_22579:
[----:B------:R-:W0:Y:S02]  /*0d30*/  F2I.S64.TRUNC R2, R2 ;  /* 0x0000000200027311 */ /* 0x000e24000020d900 */
[----:B0-----:R-:W-:Y:S01]  /*0d40*/  PRMT R24, R2, 0x7610, R24 ;  /* 0x0000761002187816 */ /* 0x001fe20000000018 */
[----:B------:R-:W-:Y:S06]  /*0d50*/  BRA `(.L_x_22560) ;  /* 0x00000000009c7947 */ /* 0x000fec0003800000 */
.L_x_22572:
        /* <DEDUP_REMOVED lines=14> */
.L_x_22586:
[----:B------:R-:W-:Y:S05]  /*0e40*/  BSYNC B0 ;  /* 0x0000000000007941 */ /* 0x000fea0003800000 */
.L_x_22585:
[----:B------:R-:W0:Y:S02]  /*0e50*/  F2I.S64.TRUNC R2, R2 ;  /* 0x0000000200027311 */ /* 0x000e24000020d900 */
[----:B0-----:R-:W-:Y:S01]  /*0e60*/  PRMT R24, R2, 0x7610, R24 ;  /* 0x0000761002187816 */ /* 0x001fe20000000018 */
[----:B------:R-:W-:Y:S06]  /*0e70*/  BRA `(.L_x_22560) ;  /* 0x0000000000547947 */ /* 0x000fec0003800000 */
.L_x_22559:
        /* <DEDUP_REMOVED lines=16> */
.L_x_22587:
[----:B------:R-:W-:Y:S01]  /*0f80*/  PRMT R24, RZ, 0x7610, R24 ;  /* 0x00007610ff187816 */ /* 0x000fe20000000018 */
[----:B------:R-:W-:Y:S06]  /*0f90*/  BRA `(.L_x_22560) ;  /* 0x00000000000c7947 */ /* 0x000fec0003800000 */
.L_x_22584:
[----:B------:R0:W5:Y:S01]  /*0fa0*/  LDG.E.U8 R24, desc[UR36][R4.64] ;  /* 0x0000002404187981 */ /* 0x000162000c1e1100 */
[----:B------:R-:W-:Y:S05]  /*0fb0*/  BRA `(.L_x_22560) ;  /* 0x0000000000047947 */ /* 0x000fea0003800000 */
.L_x_22583:
[----:B------:R0:W5:Y:S02]  /*0fc0*/  LDG.E.U8 R24, desc[UR36][R4.64] ;  /* 0x0000002404187981 */ /* 0x000164000c1e1100 */
.L_x_22560:
[----:B------:R-:W1:Y:S02]  /*0fd0*/  S2R R18, SR_TID.X ;  /* 0x0000000000127919 */ /* 0x000e640000002100 */
[----:B-1----:R-:W-:-:S07]  /*0fe0*/  VIADD R18, R18, 0x80 ;  /* 0x0000008012127836 */ /* 0x002fce0000000000 */
.L_x_22554:
[----:B------:R-:W-:Y:S05]  /*0ff0*/  BSYNC B6 ;  /* 0x0000000000067941 */ /* 0x000fea0003800000 */
.L_x_22553:
        /* <DEDUP_REMOVED lines=23> */
.L_x_22593:
[----:B------:R0:W5:Y:S01]  /*1170*/  LDG.E.U8 R26, desc[UR36][R4.64] ;  /* 0x00000024041a7981 */ /* 0x000162000c1e1100 */
[----:B------:R-:W-:Y:S05]  /*1180*/  BRA `(.L_x_22595) ;  /* 0x0000000c00647947 */ /* 0x000fea0003800000 */
.L_x_22592:
        /* <DEDUP_REMOVED lines=8> */
.L_x_22597:
[----:B------:R4:W5:Y:S01]  /*1210*/  LDG.E.U8 R26, desc[UR36][R4.64] ;  /* 0x00000024041a7981 */ /* 0x000962000c1e1100 */
[----:B------:R-:W-:Y:S05]  /*1220*/  BRA `(.L_x_22595) ;  /* 0x0000000c003c7947 */ /* 0x000fea0003800000 */
.L_x_22596:
[----:B------:R0:W5:Y:S01]  /*1230*/  LDG.E.U16 R26, desc[UR36][R4.64] ;  /* 0x00000024041a7981 */ /* 0x000162000c1e1500 */
[----:B------:R-:W-:Y:S05]  /*1240*/  BRA `(.L_x_22595) ;  /* 0x0000000c00347947 */ /* 0x000fea0003800000 */
.L_x_22591:
        /* <DEDUP_REMOVED lines=10> */
.L_x_22599:
[----:B------:R-:W2:Y:S02]  /*12f0*/  LDG.E.U16 R2, desc[UR36][R4.64] ;  /* 0x0000002404027981 */ /* 0x000ea4000c1e1500 */
[----:B--2---:R-:W-:-:S06]  /*1300*/  HADD2.F32 R2, -RZ, R2.H0_H0 ;  /* 0x20000002ff027230 */ /* 0x004fcc0000004100 */
[----:B------:R-:W0:Y:S02]  /*1310*/  F2I.S64.TRUNC R2, R2 ;  /* 0x0000000200027311 */ /* 0x000e24000020d900 */
[----:B0-----:R-:W-:Y:S01]  /*1320*/  PRMT R26, R2, 0x7610, R26 ;  /* 0x00007610021a7816 */ /* 0x001fe2000000001a */
[----:B------:R-:W-:Y:S06]  /*1330*/  BRA `(.L_x_22595) ;  /* 0x0000000800f87947 */ /* 0x000fec0003800000 */
.L_x_22598:
        /* <DEDUP_REMOVED lines=10> */
.L_x_22601:
[----:B------:R-:W2:Y:S02]  /*13e0*/  LDG.E.U16 R4, desc[UR36][R4.64] ;  /* 0x0000002404047981 */ /* 0x000ea4000c1e1500 */
[----:B--2---:R-:W-:-:S06]  /*13f0*/  HADD2.F32 R2, -RZ, R4.H0_H0 ;  /* 0x20000004ff027230 */ /* 0x004fcc0000004100 */
[----:B------:R-:W0:Y:S02]  /*1400*/  F2I.S64.TRUNC R2, R2 ;  /* 0x0000000200027311 */ /* 0x000e24000020d900 */
[----:B0-----:R-:W-:Y:S01]  /*1410*/  PRMT R26, R2, 0x7610, R26 ;  /* 0x00007610021a7816 */ /* 0x001fe2000000001a */
[----:B------:R-:W-:Y:S06]  /*1420*/  BRA `(.L_x_22595) ;  /* 0x0000000800bc7947 */ /* 0x000fec0003800000 */
.L_x_22600:
[----:B------:R-:W2:Y:S02]  /*1430*/  LDG.E.64 R2, desc[UR36][R4.64] ;  /* 0x0000002404027981 */ /* 0x000ea4000c1e1b00 */
[----:B--2---:R-:W0:Y:S02]  /*1440*/  F2I.S64.F64.TRUNC R2, R2 ;  /* 0x0000000200027311 */ /* 0x004e24000030d900 */
[----:B0-----:R-:W-:Y:S01]  /*1450*/  PRMT R26, R2, 0x7610, R26 ;  /* 0x00007610021a7816 */ /* 0x001fe2000000001a */
[----:B------:R-:W-:Y:S06]  /*1460*/  BRA `(.L_x_22595) ;  /* 0x0000000800ac7947 */ /* 0x000fec0003800000 */
.L_x_22590:
        /* <DEDUP_REMOVED lines=12> */
.L_x_22604:
[----:B------:R-:W2:Y:S02]  /*1530*/  LDG.E.64 R4, desc[UR36][R4.64] ;  /* 0x0000002404047981 */ /* 0x000ea4000c1e1b00 */
[----:B--2---:R-:W0:Y:S02]  /*1540*/  F2I.S64.F64.TRUNC R2, R4 ;  /* 0x0000000400027311 */ /* 0x004e24000030d900 */
[----:B0-----:R-:W-:Y:S01]  /*1550*/  PRMT R26, R2, 0x7610, R26 ;  /* 0x00007610021a7816 */ /* 0x001fe2000000001a */
[----:B------:R-:W-:Y:S06]  /*1560*/  BRA `(.L_x_22595) ;  /* 0x00000008006c7947 */ /* 0x000fec0003800000 */
.L_x_22603:
        /* <DEDUP_REMOVED lines=28> */
.L_x_22606:
        /* <DEDUP_REMOVED lines=15> */
.L_x_22605:
[----:B------:R-:W2:Y:S02]  /*1820*/  LDG.E.U16 R2, desc[UR36][R4.64] ;  /* 0x0000002404027981 */ /* 0x000ea4000c1e1500 */
[----:B--2---:R-:W-:-:S06]  /*1830*/  IMAD.U32 R2, R2, 0x10000, RZ ;  /* 0x0001000002027824 */ /* 0x004fcc00078e00ff */
[----:B------:R-:W0:Y:S02]  /*1840*/  F2I.S64.TRUNC R2, R2 ;  /* 0x0000000200027311 */ /* 0x000e24000020d900 */
[----:B0-----:R-:W-:Y:S01]  /*1850*/  PRMT R26, R2, 0x7610, R26 ;  /* 0x00007610021a7816 */ /* 0x001fe2000000001a */
[----:B------:R-:W-:Y:S06]  /*1860*/  BRA `(.L_x_22595) ;  /* 0x0000000400ac7947 */ /* 0x000fec0003800000 */
.L_x_22602:
        /* <DEDUP_REMOVED lines=10> */
.L_x_22609:
        /* <DEDUP_REMOVED lines=21> */
.L_x_22613:
[----:B------:R-:W-:Y:S05]  /*1a60*/  BSYNC B1 ;  /* 0x0000000000017941 */ /* 0x000fea0003800000 */
.L_x_22612:
[----:B------:R-:W-:Y:S01]  /*1a70*/  IMAD.SHL.U32 R2, R2, 0x100000, RZ ;  /* 0x0010000002027824 */ /* 0x000fe200078e00ff */
[----:B------:R-:W-:-:S04]  /*1a80*/  LEA R3, R0, 0x3b800000, 0x17 ;  /* 0x3b80000000037811 */ /* 0x000fc800078eb8ff */
[----:B------:R-:W-:-:S07]  /*1a90*/  LOP3.LUT R2, R3, R2, R4, 0xfe, !PT ;  /* 0x0000000203027212 */ /* 0x000fce00078efe04 */
.L_x_22611:
[----:B------:R-:W-:Y:S05]  /*1aa0*/  BSYNC B0 ;  /* 0x0000000000007941 */ /* 0x000fea0003800000 */
.L_x_22610:
[----:B------:R-:W0:Y:S02]  /*1ab0*/  F2I.S64.TRUNC R2, R2 ;  /* 0x0000000200027311 */ /* 0x000e24000020d900 */
[----:B0-----:R-:W-:Y:S01]  /*1ac0*/  PRMT R26, R2, 0x7610, R26 ;  /* 0x00007610021a7816 */ /* 0x001fe2000000001a */
[----:B------:R-:W-:Y:S06]  /*1ad0*/  BRA `(.L_x_22595) ;  /* 0x0000000400107947 */ /* 0x000fec0003800000 */
.L_x_22608:
        /* <DEDUP_REMOVED lines=21> */
.L_x_22617:
[----:B------:R-:W-:Y:S05]  /*1c30*/  BSYNC B1 ;  /* 0x0000000000017941 */ /* 0x000fea0003800000 */
.L_x_22616:
[----:B------:R-:W-:Y:S01]  /*1c40*/  IMAD.SHL.U32 R2, R2, 0x200000, RZ ;  /* 0x0020000002027824 */ /* 0x000fe200078e00ff */
[----:B------:R-:W-:-:S04]  /*1c50*/  LEA R3, R0, 0x37800000, 0x17 ;  /* 0x3780000000037811 */ /* 0x000fc800078eb8ff */
[----:B------:R-:W-:-:S07]  /*1c60*/  LOP3.LUT R2, R3, R2, R4, 0xfe, !PT ;  /* 0x0000000203027212 */ /* 0x000fce00078efe04 */
.L_x_22615:
[----:B------:R-:W-:Y:S05]  /*1c70*/  BSYNC B0 ;  /* 0x0000000000007941 */ /* 0x000fea0003800000 */
.L_x_22614:
[----:B------:R-:W0:Y:S02]  /*1c80*/  F2I.S64.TRUNC R2, R2 ;  /* 0x0000000200027311 */ /* 0x000e24000020d900 */
[----:B0-----:R-:W-:Y:S01]  /*1c90*/  PRMT R26, R2, 0x7610, R26 ;  /* 0x00007610021a7816 */ /* 0x001fe2000000001a */
[----:B------:R-:W-:Y:S06]  /*1ca0*/  BRA `(.L_x_22595) ;  /* 0x00000000009c7947 */ /* 0x000fec0003800000 */
.L_x_22607:
        /* <DEDUP_REMOVED lines=14> */
.L_x_22621:
[----:B------:R-:W-:Y:S05]  /*1d90*/  BSYNC B0 ;  /* 0x0000000000007941 */ /* 0x000fea0003800000 */
.L_x_22620:
[----:B------:R-:W0:Y:S02]  /*1da0*/  F2I.S64.TRUNC R2, R2 ;  /* 0x0000000200027311 */ /* 0x000e24000020d900 */
[----:B0-----:R-:W-:Y:S01]  /*1db0*/  PRMT R26, R2, 0x7610, R26 ;  /* 0x00007610021a7816 */ /* 0x001fe2000000001a */
[----:B------:R-:W-:Y:S06]  /*1dc0*/  BRA `(.L_x_22595) ;  /* 0x0000000000547947 */ /* 0x000fec0003800000 */
.L_x_22594:
        /* <DEDUP_REMOVED lines=16> */
.L_x_22622:
[----:B------:R-:W-:Y:S01]  /*1ed0*/  PRMT R26, RZ, 0x7610, R26 ;  /* 0x00007610ff1a7816 */ /* 0x000fe2000000001a */
[----:B------:R-:W-:Y:S06]  /*1ee0*/  BRA `(.L_x_22595) ;  /* 0x00000000000c7947 */ /* 0x000fec0003800000 */
.L_x_22619:
[----:B------:R1:W5:Y:S01]  /*1ef0*/  LDG.E.U8 R26, desc[UR36][R4.64] ;  /* 0x00000024041a7981 */ /* 0x000362000c1e1100 */
[----:B------:R-:W-:Y:S05]  /*1f00*/  BRA `(.L_x_22595) ;  /* 0x0000000000047947 */ /* 0x000fea0003800000 */
.L_x_22618:
[----:B------:R0:W5:Y:S02]  /*1f10*/  LDG.E.U8 R26, desc[UR36][R4.64] ;  /* 0x00000024041a7981 */ /* 0x000164000c1e1100 */
.L_x_22595:
[----:B------:R-:W-:-:S07]  /*1f20*/  VIADD R18, R18, 0x80 ;  /* 0x0000008012127836 */ /* 0x000fce0000000000 */
.L_x_22589:
[----:B------:R-:W-:Y:S05]  /*1f30*/  BSYNC B6 ;  /* 0x0000000000067941 */ /* 0x000fea0003800000 */
.L_x_22588:
[----:B------:R-:W-:Y:S01]  /*1f40*/  ISETP.GE.AND P0, PT, R18, R23, PT ;  /* 0x000000171200720c */ /* 0x000fe20003f06270 */
[----:B------:R-:W-:Y:S01]  /*1f50*/  BSSY B6, `(.L_x_22623) ;  /* 0x00000e9000067945 */ /* 0x000fe20003800000 */
[----:B------:R-:W-:Y:S02]  /*1f60*/  PRMT R16, RZ, 0x7610, R16 ;  /* 0x00007610ff107816 */ /* 0x000fe40000000010 */
[----:B------:R-:W-:-:S09]  /*1f70*/  PRMT R2, RZ, 0x7610, R2 ;  /* 0x00007610ff027816 */ /* 0x000fd20000000002 */
        /* <DEDUP_REMOVED lines=21> */
.L_x_22628:
[----:B------:R0:W5:Y:S01]  /*20d0*/  LDG.E.U8 R2, desc[UR36][R6.64] ;  /* 0x0000002406027981 */ /* 0x000162000c1e1100 */
[----:B------:R-:W-:Y:S05]  /*20e0*/  BRA `(.L_x_22630) ;  /* 0x0000000c00387947 */ /* 0x000fea0003800000 */
.L_x_22627:
        /* <DEDUP_REMOVED lines=8> */
.L_x_22632:
[----:B------:R0:W5:Y:S01]  /*2170*/  LDG.E.U8 R2, desc[UR36][R6.64] ;  /* 0x0000002406027981 */ /* 0x000162000c1e1100 */
[----:B------:R-:W-:Y:S05]  /*2180*/  BRA `(.L_x_22630) ;  /* 0x0000000c00107947 */ /* 0x000fea0003800000 */
.L_x_22631:
[----:B------:R0:W5:Y:S01]  /*2190*/  LDG.E.U16 R2, desc[UR36][R6.64] ;  /* 0x0000002406027981 */ /* 0x000162000c1e1500 */
[----:B------:R-:W-:Y:S05]  /*21a0*/  BRA `(.L_x_22630) ;  /* 0x0000000c00087947 */ /* 0x000fea0003800000 */
.L_x_22626:
        /* <DEDUP_REMOVED lines=9> */
.L_x_22634:
[----:B------:R-:W2:Y:S02]  /*2240*/  LDG.E.U16 R3, desc[UR36][R6.64] ;  /* 0x0000002406037981 */ /* 0x000ea4000c1e1500 */
[----:B--2---:R-:W-:-:S06]  /*2250*/  HADD2.F32 R3, -RZ, R3.H0_H0 ;  /* 0x20000003ff037230 */ /* 0x004fcc0000004100 */
[----:B------:R-:W0:Y:S01]  /*2260*/  F2I.S64.TRUNC R2, R3 ;  /* 0x0000000300027311 */ /* 0x000e22000020d900 */
[----:B------:R-:W-:Y:S05]  /*2270*/  BRA `(.L_x_22630) ;  /* 0x0000000800d47947 */ /* 0x000fea0003800000 */
.L_x_22633:
        /* <DEDUP_REMOVED lines=9> */
.L_x_22636:
[----:B------:R-:W2:Y:S02]  /*2310*/  LDG.E.U16 R6, desc[UR36][R6.64] ;  /* 0x0000002406067981 */ /* 0x000ea4000c1e1500 */
[----:B--2---:R-:W-:-:S06]  /*2320*/  HADD2.F32 R3, -RZ, R6.H0_H0 ;  /* 0x20000006ff037230 */ /* 0x004fcc0000004100 */
[----:B------:R-:W0:Y:S01]  /*2330*/  F2I.S64.TRUNC R2, R3 ;  /* 0x0000000300027311 */ /* 0x000e22000020d900 */
[----:B------:R-:W-:Y:S05]  /*2340*/  BRA `(.L_x_22630) ;  /* 0x0000000800a07947 */ /* 0x000fea0003800000 */
.L_x_22635:
[----:B-1234-:R-:W2:Y:S02]  /*2350*/  LDG.E.64 R4, desc[UR36][R6.64] ;  /* 0x0000002406047981 */ /* 0x01eea4000c1e1b00 */
[----:B--2---:R-:W0:Y:S02]  /*2360*/  F2I.S64.F64.TRUNC R4, R4 ;  /* 0x0000000400047311 */ /* 0x004e24000030d900 */
[----:B0-----:R-:W-:Y:S01]  /*2370*/  PRMT R2, R4, 0x7610, R2 ;  /* 0x0000761004027816 */ /* 0x001fe20000000002 */
[----:B------:R-:W-:Y:S06]  /*2380*/  BRA `(.L_x_22630) ;  /* 0x0000000800907947 */ /* 0x000fec0003800000 */
.L_x_22625:
        /* <DEDUP_REMOVED lines=12> */
.L_x_22639:
[----:B------:R-:W2:Y:S02]  /*2450*/  LDG.E.64 R6, desc[UR36][R6.64] ;  /* 0x0000002406067981 */ /* 0x000ea4000c1e1b00 */
[----:B--2---:R0:W2:Y:S01]  /*2460*/  F2I.S64.F64.TRUNC R2, R6 ;  /* 0x0000000600027311 */ /* 0x0040a2000030d900 */
[----:B------:R-:W-:Y:S05]  /*2470*/  BRA `(.L_x_22630) ;  /* 0x0000000800547947 */ /* 0x000fea0003800000 */
.L_x_22638:
        /* <DEDUP_REMOVED lines=11> */
[----:B-1-34-:R-:W-:-:S05]  /*2530*/  VIADD R4, R2, 0x1000000 ;  /* 0x0100000002047836 */ /* 0x01afca0000000000 */
        /* <DEDUP_REMOVED lines=15> */
.L_x_22641:
        /* <DEDUP_REMOVED lines=14> */
.L_x_22640:
[----:B------:R-:W2:Y:S02]  /*2710*/  LDG.E.U16 R3, desc[UR36][R6.64] ;  /* 0x0000002406037981 */ /* 0x000ea4000c1e1500 */
[----:B--2---:R-:W-:-:S06]  /*2720*/  IMAD.U32 R3, R3, 0x10000, RZ ;  /* 0x0001000003037824 */ /* 0x004fcc00078e00ff */
[----:B------:R-:W0:Y:S01]  /*2730*/  F2I.S64.TRUNC R2, R3 ;  /* 0x0000000300027311 */ /* 0x000e22000020d900 */
[----:B------:R-:W-:Y:S05]  /*2740*/  BRA `(.L_x_22630) ;  /* 0x0000000400a07947 */ /* 0x000fea0003800000 */
.L_x_22637:
        /* <DEDUP_REMOVED lines=10> */
.L_x_22644:
        /* <DEDUP_REMOVED lines=13> */
[----:B-1-34-:R-:W-:-:S06]  /*28c0*/  IMAD.U32 R4, R3, -0x80000000, RZ ;  /* 0x8000000003047824 */ /* 0x01afcc00078e00ff */
[----:B------:R-:W-:Y:S05]  /*28d0*/  @P0 BRA `(.L_x_22648) ;  /* 0x0000000000180947 */ /* 0x000fea0003800000 */
[----:B------:R-:W0:Y:S02]  /*28e0*/  FLO.U32 R3, R2 ;  /* 0x0000000200037300 */ /* 0x000e2400000e0000 */
[----:B0-----:R-:W-:-:S04]  /*28f0*/  IADD3 R3, -R3, 0x1f, RZ ;  /* 0x0000001f03037810 */ /* 0x001fc80007ffe1ff */
[----:B------:R-:W-:Y:S01]  /*2900*/  IADD3 R0, R0, 0x1d, -R3 ;  /* 0x0000001d00007810 */ /* 0x000fe20007ffe803 */
[----:B------:R-:W-:-:S05]  /*2910*/  VIADD R5, R3, 0xffffffe4 ;  /* 0xffffffe403057836 */ /* 0x000fca0000000000 */
[----:B------:R-:W-:-:S04]  /*2920*/  SHF.L.U32 R5, R2, R5, RZ ;  /* 0x0000000502057219 */ /* 0x000fc800000006ff */
[----:B------:R-:W-:-:S07]  /*2930*/  LOP3.LUT R2, R5, 0x7, RZ, 0xc0, !PT ;  /* 0x0000000705027812 */ /* 0x000fce00078ec0ff */
.L_x_22648:
[----:B------:R-:W-:Y:S05]  /*2940*/  BSYNC B1 ;  /* 0x0000000000017941 */ /* 0x000fea0003800000 */
.L_x_22647:
[----:B------:R-:W-:Y:S01]  /*2950*/  IMAD.SHL.U32 R2, R2, 0x100000, RZ ;  /* 0x0010000002027824 */ /* 0x000fe200078e00ff */
[----:B------:R-:W-:-:S04]  /*2960*/  LEA R3, R0, 0x3b800000, 0x17 ;  /* 0x3b80000000037811 */ /* 0x000fc800078eb8ff */
[----:B------:R-:W-:-:S07]  /*2970*/  LOP3.LUT R3, R3, R2, R4, 0xfe, !PT ;  /* 0x0000000203037212 */ /* 0x000fce00078efe04 */
.L_x_22646:
[----:B------:R-:W-:Y:S05]  /*2980*/  BSYNC B0 ;  /* 0x0000000000007941 */ /* 0x000fea0003800000 */
.L_x_22645:
[----:B------:R-:W0:Y:S01]  /*2990*/  F2I.S64.TRUNC R2, R3 ;  /* 0x0000000300027311 */ /* 0x000e22000020d900 */
[----:B------:R-:W-:Y:S05]  /*29a0*/  BRA `(.L_x_22630) ;  /* 0x0000000400087947 */ /* 0x000fea0003800000 */
.L_x_22643:
        /* <DEDUP_REMOVED lines=21> */
.L_x_22652:
[----:B------:R-:W-:Y:S05]  /*2b00*/  BSYNC B1 ;  /* 0x0000000000017941 */ /* 0x000fea0003800000 */
.L_x_22651:
[----:B------:R-:W-:Y:S01]  /*2b10*/  IMAD.SHL.U32 R2, R2, 0x200000, RZ ;  /* 0x0020000002027824 */ /* 0x000fe200078e00ff */
[----:B------:R-:W-:-:S04]  /*2b20*/  LEA R3, R0, 0x37800000, 0x17 ;  /* 0x3780000000037811 */ /* 0x000fc800078eb8ff */
[----:B------:R-:W-:-:S07]  /*2b30*/  LOP3.LUT R3, R3, R2, R4, 0xfe, !PT ;  /* 0x0000000203037212 */ /* 0x000fce00078efe04 */
.L_x_22650:
[----:B------:R-:W-:Y:S05]  /*2b40*/  BSYNC B0 ;  /* 0x0000000000007941 */ /* 0x000fea0003800000 */
.L_x_22649:
[----:B------:R-:W0:Y:S01]  /*2b50*/  F2I.S64.TRUNC R2, R3 ;  /* 0x0000000300027311 */ /* 0x000e22000020d900 */
[----:B------:R-:W-:Y:S05]  /*2b60*/  BRA `(.L_x_22630) ;  /* 0x0000000000987947 */ /* 0x000fea0003800000 */
.L_x_22642:
        /* <DEDUP_REMOVED lines=14> */
.L_x_22656:
[----:B------:R-:W-:Y:S05]  /*2c50*/  BSYNC B0 ;  /* 0x0000000000007941 */ /* 0x000fea0003800000 */
.L_x_22655:
[----:B------:R-:W0:Y:S01]  /*2c60*/  F2I.S64.TRUNC R2, R3 ;  /* 0x0000000300027311 */ /* 0x000e22000020d900 */
[----:B------:R-:W-:Y:S05]  /*2c70*/  BRA `(.L_x_22630) ;  /* 0x0000000000547947 */ /* 0x000fea0003800000 */
.L_x_22629:
[----:B------:R-:W-:Y:S01]  /*2c80*/  MOV R2, 0x0 ;  /* 0x0000000000027802 */ /* 0x000fe20000000f00 */
[----:B------:R-:W-:Y:S01]  /*2c90*/  ULDC.64 UR4, c[0x4][0x198] ;  /* 0x0100660000047ab9 */ /* 0x000fe20000000a00 */
[----:B------:R-:W-:Y:S01]  /*2ca0*/  ULDC.64 UR6, c[0x4][0x8] ;  /* 0x0100020000067ab9 */ /* 0x000fe20000000a00 */
[----:B-1234-:R-:W-:Y:S02]  /*2cb0*/  IMAD.U32 R4, RZ, RZ, UR4 ;  /* 0x00000004ff047e24 */ /* 0x01efe4000f8e00ff */
        /* <DEDUP_REMOVED lines=12> */
.L_x_22657:
[----:B------:R-:W-:Y:S01]  /*2d80*/  PRMT R2, RZ, 0x7610, R2 ;  /* 0x00007610ff027816 */ /* 0x000fe20000000002 */
[----:B------:R-:W-:Y:S06]  /*2d90*/  BRA `(.L_x_22630) ;  /* 0x00000000000c7947 */ /* 0x000fec0003800000 */
.L_x_22654:
[----:B------:R0:W5:Y:S01]  /*2da0*/  LDG.E.U8 R2, desc[UR36][R6.64] ;  /* 0x0000002406027981 */ /* 0x000162000c1e1100 */
[----:B------:R-:W-:Y:S05]  /*2db0*/  BRA `(.L_x_22630) ;  /* 0x0000000000047947 */ /* 0x000fea0003800000 */
.L_x_22653:
[----:B------:R0:W5:Y:S02]  /*2dc0*/  LDG.E.U8 R2, desc[UR36][R6.64] ;  /* 0x0000002406027981 */ /* 0x000164000c1e1100 */
.L_x_22630:
[----:B------:R-:W-:-:S07]  /*2dd0*/  VIADD R18, R18, 0x80 ;  /* 0x0000008012127836 */ /* 0x000fce0000000000 */
.L_x_22624:
[----:B------:R-:W-:Y:S05]  /*2de0*/  BSYNC B6 ;  /* 0x0000000000067941 */ /* 0x000fea0003800000 */
.L_x_22623:
        /* <DEDUP_REMOVED lines=22> */
.L_x_22663:
[----:B------:R0:W5:Y:S01]  /*2f50*/  LDG.E.U8 R16, desc[UR36][R6.64] ;  /* 0x0000002406107981 */ /* 0x000162000c1e1100 */
[----:B------:R-:W-:Y:S05]  /*2f60*/  BRA `(.L_x_22659) ;  /* 0x0000000c00607947 */ /* 0x000fea0003800000 */
.L_x_22662:
        /* <DEDUP_REMOVED lines=8> */
.L_x_22666:
[----:B------:R0:W5:Y:S01]  /*2ff0*/  LDG.E.U8 R16, desc[UR36][R6.64] ;  /* 0x0000002406107981 */ /* 0x000162000c1e1100 */
[----:B------:R-:W-:Y:S05]  /*3000*/  BRA `(.L_x_22659) ;  /* 0x0000000c00387947 */ /* 0x000fea0003800000 */
.L_x_22665:
[----:B------:R0:W5:Y:S01]  /*3010*/  LDG.E.U16 R16, desc[UR36][R6.64] ;  /* 0x0000002406107981 */ /* 0x000162000c1e1500 */
[----:B------:R-:W-:Y:S05]  /*3020*/  BRA `(.L_x_22659) ;  /* 0x0000000c00307947 */ /* 0x000fea0003800000 */
.L_x_22661:
        /* <DEDUP_REMOVED lines=10> */
.L_x_22668:
[----:B------:R-:W2:Y:S02]  /*30d0*/  LDG.E.U16 R4, desc[UR36][R6.64] ;  /* 0x0000002406047981 */ /* 0x000ea4000c1e1500 */
[----:B--2---:R-:W-:-:S06]  /*30e0*/  HADD2.F32 R4, -RZ, R4.H0_H0 ;  /* 0x20000004ff047230 */ /* 0x004fcc0000004100 */
[----:B------:R-:W0:Y:S02]  /*30f0*/  F2I.S64.TRUNC R4, R4 ;  /* 0x0000000400047311 */ /* 0x000e24000020d900 */
[----:B0-----:R-:W-:Y:S01]  /*3100*/  PRMT R16, R4, 0x7610, R16 ;  /* 0x0000761004107816 */ /* 0x001fe20000000010 */
[----:B------:R-:W-:Y:S06]  /*3110*/  BRA `(.L_x_22659) ;  /* 0x0000000800f47947 */ /* 0x000fec0003800000 */
.L_x_22667:
        /* <DEDUP_REMOVED lines=10> */
.L_x_22670:
[----:B------:R-:W2:Y:S02]  /*31c0*/  LDG.E.U16 R6, desc[UR36][R6.64] ;  /* 0x0000002406067981 */ /* 0x000ea4000c1e1500 */
[----:B--2---:R-:W-:-:S06]  /*31d0*/  HADD2.F32 R4, -RZ, R6.H0_H0 ;  /* 0x20000006ff047230 */ /* 0x004fcc0000004100 */
[----:B------:R-:W0:Y:S02]  /*31e0*/  F2I.S64.TRUNC R4, R4 ;  /* 0x0000000400047311 */ /* 0x000e24000020d900 */
[----:B0-----:R-:W-:Y:S01]  /*31f0*/  PRMT R16, R4, 0x7610, R16 ;  /* 0x0000761004107816 */ /* 0x001fe20000000010 */
[----:B------:R-:W-:Y:S06]  /*3200*/  BRA `(.L_x_22659) ;  /* 0x0000000800b87947 */ /* 0x000fec0003800000 */
.L_x_22669:
[----:B------:R-:W2:Y:S02]  /*3210*/  LDG.E.64 R4, desc[UR36][R6.64] ;  /* 0x0000002406047981 */ /* 0x000ea4000c1e1b00 */
[----:B--2---:R-:W0:Y:S02]  /*3220*/  F2I.S64.F64.TRUNC R4, R4 ;  /* 0x0000000400047311 */ /* 0x004e24000030d900 */
[----:B0-----:R-:W-:Y:S01]  /*3230*/  PRMT R16, R4, 0x7610, R16 ;  /* 0x0000761004107816 */ /* 0x001fe20000000010 */
[----:B------:R-:W-:Y:S06]  /*3240*/  BRA `(.L_x_22659) ;  /* 0x0000000800a87947 */ /* 0x000fec0003800000 */
.L_x_22660:
        /* <DEDUP_REMOVED lines=12> */
.L_x_22673:
[----:B------:R-:W2:Y:S02]  /*3310*/  LDG.E.64 R6, desc[UR36][R6.64] ;  /* 0x0000002406067981 */ /* 0x000ea4000c1e1b00 */
[----:B--2---:R-:W0:Y:S02]  /*3320*/  F2I.S64.F64.TRUNC R4, R6 ;  /* 0x0000000600047311 */ /* 0x004e24000030d900 */
[----:B0-----:R-:W-:Y:S01]  /*3330*/  PRMT R16, R4, 0x7610, R16 ;  /* 0x0000761004107816 */ /* 0x001fe20000000010 */
[----:B------:R-:W-:Y:S06]  /*3340*/  BRA `(.L_x_22659) ;  /* 0x0000000800687947 */ /* 0x000fec0003800000 */
.L_x_22672:
        /* <DEDUP_REMOVED lines=28> */
.L_x_22675:
        /* <DEDUP_REMOVED lines=12> */
[----:B------:R-:W0:Y:S02]  /*35d0*/  F2I.S64.TRUNC R4, R0 ;  /* 0x0000000000047311 */ /* 0x000e24000020d900 */
[----:B0-----:R-:W-:Y:S01]  /*35e0*/  PRMT R16, R4, 0x7610, R16 ;  /* 0x0000761004107816 */ /* 0x001fe20000000010 */
[----:B------:R-:W-:Y:S06]  /*35f0*/  BRA `(.L_x_22659) ;  /* 0x0000000400bc7947 */ /* 0x000fec0003800000 */
.L_x_22674:
[----:B------:R-:W2:Y:S02]  /*3600*/  LDG.E.U16 R4, desc[UR36][R6.64] ;  /* 0x0000002406047981 */ /* 0x000ea4000c1e1500 */
[----:B--2---:R-:W-:-:S06]  /*3610*/  IMAD.U32 R4, R4, 0x10000, RZ ;  /* 0x0001000004047824 */ /* 0x004fcc00078e00ff */
[----:B------:R-:W0:Y:S02]  /*3620*/  F2I.S64.TRUNC R4, R4 ;  /* 0x0000000400047311 */ /* 0x000e24000020d900 */
[----:B0-----:R-:W-:Y:S01]  /*3630*/  PRMT R16, R4, 0x7610, R16 ;  /* 0x0000761004107816 */ /* 0x001fe20000000010 */
[----:B------:R-:W-:Y:S06]  /*3640*/  BRA `(.L_x_22659) ;  /* 0x0000000400a87947 */ /* 0x000fec0003800000 */
.L_x_22671:
        /* <DEDUP_REMOVED lines=10> */
.L_x_22678:
        /* <DEDUP_REMOVED lines=21> */
.L_x_22682:
[----:B------:R-:W-:Y:S05]  /*3840*/  BSYNC B1 ;  /* 0x0000000000017941 */ /* 0x000fea0003800000 */
.L_x_22681:
[----:B------:R-:W-:Y:S01]  /*3850*/  IMAD.SHL.U32 R3, R3, 0x100000, RZ ;  /* 0x0010000003037824 */ /* 0x000fe200078e00ff */
[----:B------:R-:W-:-:S04]  /*3860*/  LEA R5, R0, 0x3b800000, 0x17 ;  /* 0x3b80000000057811 */ /* 0x000fc800078eb8ff */
[----:B------:R-:W-:-:S07]  /*3870*/  LOP3.LUT R4, R5, R3, R6, 0xfe, !PT ;  /* 0x0000000305047212 */ /* 0x000fce00078efe06 */
.L_x_22680:
[----:B------:R-:W-:Y:S05]  /*3880*/  BSYNC B0 ;  /* 0x0000000000007941 */ /* 0x000fea0003800000 */
.L_x_22679:
[----:B------:R-:W0:Y:S02]  /*3890*/  F2I.S64.TRUNC R4, R4 ;  /* 0x0000000400047311 */ /* 0x000e24000020d900 */
[----:B0-----:R-:W-:Y:S01]  /*38a0*/  PRMT R16, R4, 0x7610, R16 ;  /* 0x0000761004107816 */ /* 0x001fe20000000010 */
[----:B------:R-:W-:Y:S06]  /*38b0*/  BRA `(.L_x_22659) ;  /* 0x00000004000c7947 */ /* 0x000fec0003800000 */
.L_x_22677:
        /* <DEDUP_REMOVED lines=21> */
.L_x_22686:
[----:B------:R-:W-:Y:S05]  /*3a10*/  BSYNC B1 ;  /* 0x0000000000017941 */ /* 0x000fea0003800000 */
.L_x_22685:
[----:B------:R-:W-:Y:S01]  /*3a20*/  IMAD.SHL.U32 R3, R3, 0x200000, RZ ;  /* 0x0020000003037824 */ /* 0x000fe200078e00ff */
[----:B------:R-:W-:-:S04]  /*3a30*/  LEA R5, R0, 0x37800000, 0x17 ;  /* 0x3780000000057811 */ /* 0x000fc800078eb8ff */
[----:B------:R-:W-:-:S07]  /*3a40*/  LOP3.LUT R4, R5, R3, R6, 0xfe, !PT ;  /* 0x0000000305047212 */ /* 0x000fce00078efe06 */
.L_x_22684:
[----:B------:R-:W-:Y:S05]  /*3a50*/  BSYNC B0 ;  /* 0x0000000000007941 */ /* 0x000fea0003800000 */
.L_x_22683:
[----:B------:R-:W0:Y:S02]  /*3a60*/  F2I.S64.TRUNC R4, R4 ;  /* 0x0000000400047311 */ /* 0x000e24000020d900 */
[----:B0-----:R-:W-:Y:S01]  /*3a70*/  PRMT R16, R4, 0x7610, R16 ;  /* 0x0000761004107816 */ /* 0x001fe20000000010 */
[----:B------:R-:W-:Y:S06]  /*3a80*/  BRA `(.L_x_22659) ;  /* 0x0000000000987947 */ /* 0x000fec0003800000 */
.L_x_22676:
        /* <DEDUP_REMOVED lines=14> */
.L_x_22690:
[----:B------:R-:W-:Y:S05]  /*3b70*/  BSYNC B0 ;  /* 0x0000000000007941 */ /* 0x000fea0003800000 */
.L_x_22689:
[----:B------:R-:W0:Y:S02]  /*3b80*/  F2I.S64.TRUNC R4, R4 ;  /* 0x0000000400047311 */ /* 0x000e24000020d900 */
[----:B0-----:R-:W-:Y:S01]  /*3b90*/  PRMT R16, R4, 0x7610, R16 ;  /* 0x0000761004107816 */ /* 0x001fe20000000010 */
[----:B------:R-:W-:Y:S06]  /*3ba0*/  BRA `(.L_x_22659) ;  /* 0x0000000000507947 */ /* 0x000fec0003800000 */
.L_x_22664:
        /* <DEDUP_REMOVED lines=16> */
.L_x_22691:
[----:B------:R-:W-:Y:S05]  /*3cb0*/  BRA `(.L_x_22659) ;  /* 0x00000000000c7947 */ /* 0x000fea0003800000 */
.L_x_22688:
[----:B------:R0:W5:Y:S01]  /*3cc0*/  LDG.E.U8 R16, desc[UR36][R6.64] ;  /* 0x0000002406107981 */ /* 0x000162000c1e1100 */
[----:B------:R-:W-:Y:S05]  /*3cd0*/  BRA `(.L_x_22659) ;  /* 0x0000000000047947 */ /* 0x000fea0003800000 */
.L_x_22687:
[----:B------:R0:W5:Y:S02]  /*3ce0*/  LDG.E.U8 R16, desc[UR36][R6.64] ;  /* 0x0000002406107981 */ /* 0x000164000c1e1100 */
.L_x_22659:
[----:B------:R-:W-:Y:S05]  /*3cf0*/  BSYNC B6 ;  /* 0x0000000000067941 */ /* 0x000fea0003800000 */
.L_x_22658:
[----:B------:R-:W-:Y:S01]  /*3d00*/  PRMT R0, R22, 0x9910, RZ ;  /* 0x0000991016007816 */ /* 0x000fe200000000ff */
[----:B------:R-:W-:Y:S02]  /*3d10*/  IMAD.MOV.U32 R19, RZ, RZ, 0x1 ;  /* 0x00000001ff137424 */ /* 0x000fe400078e00ff */
[----:B------:R-:W-:Y:S01]  /*3d20*/  IMAD.MOV.U32 R18, RZ, RZ, 0x1 ;  /* 0x00000001ff127424 */ /* 0x000fe200078e00ff */
[----:B------:R-:W-:Y:S01]  /*3d30*/  ISETP.NE.AND P0, PT, R0, RZ, PT ;  /* 0x000000ff0000720c */ /* 0x000fe20003f05270 */
[----:B------:R-:W-:Y:S02]  /*3d40*/  IMAD.MOV.U32 R17, RZ, RZ, 0x1 ;  /* 0x00000001ff117424 */ /* 0x000fe400078e00ff */
[----:B------:R-:W-:-:S10]  /*3d50*/  IMAD.MOV.U32 R0, RZ, RZ, 0x1 ;  /* 0x00000001ff007424 */ /* 0x000fd400078e00ff */
[----:B------:R-:W-:Y:S05]  /*3d60*/  @!P0 BRA `(.L_x_22692) ;  /* 0x0000000400448947 */ /* 0x000fea0003800000 */
[----:B------:R-:W0:Y:S01]  /*3d70*/  S2R R8, SR_TID.X ;  /* 0x0000000000087919 */ /* 0x000e220000002100 */
[----:B------:R-:W-:Y:S01]  /*3d80*/  BSSY B0, `(.L_x_22693) ;  /* 0x0000019000007945 */ /* 0x000fe20003800000 */
[CC--:B0-----:R-:W-:Y:S01]  /*3d90*/  ISETP.GE.AND P3, PT, R8.reuse, R23.reuse, PT ;  /* 0x000000170800720c */ /* 0x0c1fe20003f66270 */
[C---:B------:R-:W-:Y:S02]  /*3da0*/  VIADD R10, R8.reuse, 0x80 ;  /* 0x00000080080a7836 */ /* 0x040fe40000000000 */
[C---:B-1234-:R-:W-:Y:S02]  /*3db0*/  VIADD R4, R8.reuse, 0x100 ;  /* 0x0000010008047836 */ /* 0x05efe40000000000 */
[----:B------:R-:W-:Y:S01]  /*3dc0*/  VIADD R6, R8, 0x180 ;  /* 0x0000018008067836 */ /* 0x000fe20000000000 */
[-C--:B------:R-:W-:Y:S02]  /*3dd0*/  ISETP.GE.AND P2, PT, R10, R23.reuse, PT ;  /* 0x000000170a00720c */ /* 0x080fe40003f46270 */
[----:B------:R-:W-:-:S02]  /*3de0*/  ISETP.GE.AND P0, PT, R4, R23, PT ;  /* 0x000000170400720c */ /* 0x000fc40003f06270 */
[----:B------:R-:W-:-:S03]  /*3df0*/  ISETP.GE.AND P1, PT, R6, R23, PT ;  /* 0x000000170600720c */ /* 0x000fc60003f26270 */
[----:B------:R-:W-:Y:S10]  /*3e00*/  @P3 BRA `(.L_x_22694) ;  /* 0x0000000000403947 */ /* 0x000ff40003800000 */
[----:B------:R-:W-:Y:S01]  /*3e10*/  IMAD.MOV.U32 R0, RZ, RZ, 0x1 ;  /* 0x00000001ff007424 */ /* 0x000fe200078e00ff */
[----:B------:R-:W-:-:S07]  /*3e20*/  PRMT R3, R22, 0x7610, R3 ;  /* 0x0000761016037816 */ /* 0x000fce0000000003 */
.L_x_22695:
[C---:B------:R-:W-:Y:S02]  /*3e30*/  LOP3.LUT R4, R3.reuse, 0x1, RZ, 0xc0, !PT ;  /* 0x0000000103047812 */ /* 0x040fe400078ec0ff */
[----:B------:R-:W-:Y:S02]  /*3e40*/  PRMT R5, R0, 0x9910, RZ ;  /* 0x0000991000057816 */ /* 0x000fe400000000ff */
[----:B------:R-:W-:Y:S02]  /*3e50*/  ISETP.NE.U32.AND P3, PT, R4, 0x1, PT ;  /* 0x000000010400780c */ /* 0x000fe40003f65070 */
[----:B------:R-:W-:Y:S02]  /*3e60*/  LOP3.LUT R0, R3, 0xffff, RZ, 0xc0, !PT ;  /* 0x0000ffff03007812 */ /* 0x000fe400078ec0ff */
[----:B-----5:R-:W-:Y:S02]  /*3e70*/  SEL R4, R24, 0x1, !P3 ;  /* 0x0000000118047807 */ /* 0x020fe40005800000 */
[----:B------:R-:W-:-:S02]  /*3e80*/  SHF.R.U32.HI R0, RZ, 0x1, R0 ;  /* 0x00000001ff007819 */ /* 0x000fc40000011600 */
[----:B------:R-:W-:Y:S01]  /*3e90*/  PRMT R3, R4, 0x9910, RZ ;  /* 0x0000991004037816 */ /* 0x000fe200000000ff */
[----:B------:R-:W-:Y:S01]  /*3ea0*/  IMAD.MOV.U32 R4, RZ, RZ, R5 ;  /* 0x000000ffff047224 */ /* 0x000fe200078e0005 */
[----:B------:R-:W-:-:S03]  /*3eb0*/  PRMT R24, R24, 0x9910, RZ ;  /* 0x0000991018187816 */ /* 0x000fc600000000ff */
[----:B------:R-:W-:Y:S01]  /*3ec0*/  IMAD.MOV.U32 R5, RZ, RZ, R3 ;  /* 0x000000ffff057224 */ /* 0x000fe200078e0003 */
[----:B------:R-:W-:Y:S01]  /*3ed0*/  LOP3.LUT P3, R3, R0, 0x7f, RZ, 0xc0, !PT ;  /* 0x0000007f00037812 */ /* 0x000fe2000786c0ff */
[----:B------:R-:W-:Y:S02]  /*3ee0*/  IMAD R24, R24, R24, RZ ;  /* 0x0000001818187224 */ /* 0x000fe400078e02ff */
[----:B------:R-:W-:-:S10]  /*3ef0*/  IMAD R0, R4, R5, RZ ;  /* 0x0000000504007224 */ /* 0x000fd400078e02ff */
[----:B------:R-:W-:Y:S05]  /*3f00*/  @P3 BRA `(.L_x_22695) ;  /* 0xfffffffc00c83947 */ /* 0x000fea000383ffff */
.L_x_22694:
[----:B------:R-:W-:Y:S05]  /*3f10*/  BSYNC B0 ;  /* 0x0000000000007941 */ /* 0x000fea0003800000 */
.L_x_22693:
[----:B------:R-:W-:Y:S04]  /*3f20*/  BSSY B0, `(.L_x_22696) ;  /* 0x0000010000007945 */ /* 0x000fe80003800000 */
[----:B------:R-:W-:Y:S05]  /*3f30*/  @P2 BRA `(.L_x_22697) ;  /* 0x0000000000382947 */ /* 0x000fea0003800000 */
[----:B------:R-:W-:Y:S01]  /*3f40*/  IMAD.MOV.U32 R17, RZ, RZ, 0x1 ;  /* 0x00000001ff117424 */ /* 0x000fe200078e00ff */
[----:B------:R-:W-:-:S07]  /*3f50*/  PRMT R3, R22, 0x7610, R3 ;  /* 0x0000761016037816 */ /* 0x000fce0000000003 */
.L_x_22698:
[C---:B------:R-:W-:Y:S02]  /*3f60*/  LOP3.LUT R4, R3.reuse, 0x1, RZ, 0xc0, !PT ;  /* 0x0000000103047812 */ /* 0x040fe400078ec0ff */
[----:B------:R-:W-:Y:S02]  /*3f70*/  LOP3.LUT R3, R3, 0xffff, RZ, 0xc0, !PT ;  /* 0x0000ffff03037812 */ /* 0x000fe400078ec0ff */
[----:B------:R-:W-:Y:S02]  /*3f80*/  ISETP.NE.U32.AND P2, PT, R4, 0x1, PT ;  /* 0x000000010400780c */ /* 0x000fe40003f45070 */
[----:B------:R-:W-:Y:S02]  /*3f90*/  SHF.R.U32.HI R3, RZ, 0x1, R3 ;  /* 0x00000001ff037819 */ /* 0x000fe40000011603 */
[----:B-----5:R-:W-:Y:S02]  /*3fa0*/  SEL R4, R26, 0x1, !P2 ;  /* 0x000000011a047807 */ /* 0x020fe40005000000 */
[----:B------:R-:W-:-:S02]  /*3fb0*/  LOP3.LUT P2, R3, R3, 0x7f, RZ, 0xc0, !PT ;  /* 0x0000007f03037812 */ /* 0x000fc4000784c0ff */
[----:B------:R-:W-:Y:S02]  /*3fc0*/  PRMT R17, R17, 0x9910, RZ ;  /* 0x0000991011117816 */ /* 0x000fe400000000ff */
[----:B------:R-:W-:Y:S02]  /*3fd0*/  PRMT R26, R26, 0x9910, RZ ;  /* 0x000099101a1a7816 */ /* 0x000fe400000000ff */
[----:B------:R-:W-:-:S03]  /*3fe0*/  PRMT R4, R4, 0x9910, RZ ;  /* 0x0000991004047816 */ /* 0x000fc600000000ff */
[----:B------:R-:W-:Y:S02]  /*3ff0*/  IMAD R26, R26, R26, RZ ;  /* 0x0000001a1a1a7224 */ /* 0x000fe400078e02ff */
[----:B------:R-:W-:Y:S02]  /*4000*/  IMAD R17, R17, R4, RZ ;  /* 0x0000000411117224 */ /* 0x000fe400078e02ff */
[----:B------:R-:W-:Y:S05]  /*4010*/  @P2 BRA `(.L_x_22698) ;  /* 0xfffffffc00d02947 */ /* 0x000fea000383ffff */
.L_x_22697:
[----:B------:R-:W-:Y:S05]  /*4020*/  BSYNC B0 ;  /* 0x0000000000007941 */ /* 0x000fea0003800000 */
.L_x_22696:
[----:B------:R-:W-:Y:S04]  /*4030*/  BSSY B0, `(.L_x_22699) ;  /* 0x0000013000007945 */ /* 0x000fe80003800000 */
[----:B------:R-:W-:Y:S05]  /*4040*/  @P0 BRA `(.L_x_22700) ;  /* 0x0000000000440947 */ /* 0x000fea0003800000 */
[----:B------:R-:W-:Y:S01]  /*4050*/  IMAD.MOV.U32 R18, RZ, RZ, 0x1 ;  /* 0x00000001ff127424 */ /* 0x000fe200078e00ff */
[----:B------:R-:W-:-:S07]  /*4060*/  PRMT R3, R22, 0x7610, R3 ;  /* 0x0000761016037816 */ /* 0x000fce0000000003 */
.L_x_22701:
[C---:B------:R-:W-:Y:S02]  /*4070*/  LOP3.LUT R4, R3.reuse, 0x1, RZ, 0xc0, !PT ;  /* 0x0000000103047812 */ /* 0x040fe400078ec0ff */
        /* <DEDUP_REMOVED lines=14> */
.L_x_22700:
[----:B------:R-:W-:Y:S05]  /*4160*/  BSYNC B0 ;  /* 0x0000000000007941 */ /* 0x000fea0003800000 */
.L_x_22699:
[----:B------:R-:W-:Y:S04]  /*4170*/  BSSY B0, `(.L_x_22692) ;  /* 0x0000010000007945 */ /* 0x000fe80003800000 */
[----:B------:R-:W-:Y:S05]  /*4180*/  @P1 BRA `(.L_x_22702) ;  /* 0x0000000000381947 */ /* 0x000fea0003800000 */
[----:B------:R-:W-:-:S07]  /*4190*/  IMAD.MOV.U32 R19, RZ, RZ, 0x1 ;  /* 0x00000001ff137424 */ /* 0x000fce00078e00ff */
.L_x_22703:
[C---:B-----5:R-:W-:Y:S02]  /*41a0*/  LOP3.LUT R2, R22.reuse, 0x1, RZ, 0xc0, !PT ;  /* 0x0000000116027812 */ /* 0x060fe400078ec0ff */
[----:B------:R-:W-:Y:S02]  /*41b0*/  LOP3.LUT R22, R22, 0xffff, RZ, 0xc0, !PT ;  /* 0x0000ffff16167812 */ /* 0x000fe400078ec0ff */
[----:B------:R-:W-:Y:S02]  /*41c0*/  ISETP.NE.U32.AND P0, PT, R2, 0x1, PT ;  /* 0x000000010200780c */ /* 0x000fe40003f05070 */
[----:B------:R-:W-:Y:S02]  /*41d0*/  PRMT R19, R19, 0x9910, RZ ;  /* 0x0000991013137816 */ /* 0x000fe400000000ff */
[C---:B------:R-:W-:Y:S02]  /*41e0*/  SEL R2, R16.reuse, 0x1, !P0 ;  /* 0x0000000110027807 */ /* 0x040fe40004000000 */
[----:B------:R-:W-:-:S02]  /*41f0*/  PRMT R16, R16, 0x9910, RZ ;  /* 0x0000991010107816 */ /* 0x000fc400000000ff */
[----:B------:R-:W-:Y:S02]  /*4200*/  PRMT R4, R2, 0x9910, RZ ;  /* 0x0000991002047816 */ /* 0x000fe400000000ff */
[----:B------:R-:W-:Y:S01]  /*4210*/  SHF.R.U32.HI R2, RZ, 0x1, R22 ;  /* 0x00000001ff027819 */ /* 0x000fe20000011616 */
[----:B------:R-:W-:Y:S02]  /*4220*/  IMAD R16, R16, R16, RZ ;  /* 0x0000001010107224 */ /* 0x000fe400078e02ff */
[----:B------:R-:W-:Y:S01]  /*4230*/  IMAD R19, R19, R4, RZ ;  /* 0x0000000413137224 */ /* 0x000fe200078e02ff */
[----:B------:R-:W-:-:S04]  /*4240*/  LOP3.LUT P0, R2, R2, 0x7f, RZ, 0xc0, !PT ;  /* 0x0000007f02027812 */ /* 0x000fc8000780c0ff */
[----:B------:R-:W-:-:S09]  /*4250*/  PRMT R22, R2, 0x7610, R22 ;  /* 0x0000761002167816 */ /* 0x000fd20000000016 */
[----:B------:R-:W-:Y:S05]  /*4260*/  @P0 BRA `(.L_x_22703) ;  /* 0xfffffffc00cc0947 */ /* 0x000fea000383ffff */
.L_x_22702:
[----:B------:R-:W-:Y:S05]  /*4270*/  BSYNC B0 ;  /* 0x0000000000007941 */ /* 0x000fea0003800000 */
.L_x_22692:
[----:B-----5:R-:W1:Y:S01]  /*4280*/  S2R R16, SR_TID.X ;  /* 0x0000000000107919 */ /* 0x020e620000002100 */
[----:B0-2---:R-:W0:Y:S01]  /*4290*/  LDC.U8 R2, c[0x0][0x244] ;  /* 0x00009100ff027b82 */ /* 0x005e220000000000 */
[----:B------:R-:W-:Y:S01]  /*42a0*/  BSSY B6, `(.L_x_22704) ;  /* 0x0000100000067945 */ /* 0x000fe20003800000 */
[----:B-1----:R-:W-:-:S13]  /*42b0*/  ISETP.GE.AND P0, PT, R16, R23, PT ;  /* 0x000000171000720c */ /* 0x002fda0003f06270 */
[----:B------:R-:W-:Y:S05]  /*42c0*/  @P0 BRA `(.L_x_22705) ;  /* 0x0000000c00f40947 */ /* 0x000fea0003800000 */
[----:B------:R-:W1:Y:S01]  /*42d0*/  LDC.64 R8, c[0x0][0x228] ;  /* 0x00008a00ff087b82 */ /* 0x000e620000000a00 */
[----:B------:R-:W-:Y:S01]  /*42e0*/  IMAD R3, R25, 0x200, R16 ;  /* 0x0000020019037824 */ /* 0x000fe200078e0210 */
[----:B0--34-:R-:W-:Y:S01]  /*42f0*/  PRMT R4, R2, 0x9910, RZ ;  /* 0x0000991002047816 */ /* 0x019fe200000000ff */
        /* <DEDUP_REMOVED lines=17> */
.L_x_22709:
[----:B------:R0:W-:Y:S01]  /*4410*/  STG.E.U8 desc[UR36][R8.64], R0 ;  /* 0x0000000008007986 */ /* 0x0001e2000c101124 */
[----:B------:R-:W-:Y:S05]  /*4420*/  BRA `(.L_x_22711) ;  /* 0x0000000c00987947 */ /* 0x000fea0003800000 */
.L_x_22708:
        /* <DEDUP_REMOVED lines=10> */
.L_x_22713:
[----:B------:R-:W-:-:S05]  /*44d0*/  LOP3.LUT R3, R0, 0xff, RZ, 0xc0, !PT ;  /* 0x000000ff00037812 */ /* 0x000fca00078ec0ff */
[----:B------:R0:W-:Y:S01]  /*44e0*/  STG.E desc[UR36][R8.64], R3 ;  /* 0x0000000308007986 */ /* 0x0001e2000c101924 */
[----:B------:R-:W-:Y:S05]  /*44f0*/  BRA `(.L_x_22711) ;  /* 0x0000000c00647947 */ /* 0x000fea0003800000 */
.L_x_22712:
[----:B------:R-:W-:-:S05]  /*4500*/  LOP3.LUT R3, R0, 0xff, RZ, 0xc0, !PT ;  /* 0x000000ff00037812 */ /* 0x000fca00078ec0ff */
[----:B------:R0:W-:Y:S01]  /*4510*/  STG.E.U16 desc[UR36][R8.64], R3 ;  /* 0x0000000308007986 */ /* 0x0001e2000c101524 */
[----:B------:R-:W-:Y:S05]  /*4520*/  BRA `(.L_x_22711) ;  /* 0x0000000c00587947 */ /* 0x000fea0003800000 */
.L_x_22707:
        /* <DEDUP_REMOVED lines=10> */
.L_x_22715:
[----:B------:R-:W-:-:S04]  /*45d0*/  LOP3.LUT R3, R0, 0xff, RZ, 0xc0, !PT ;  /* 0x000000ff00037812 */ /* 0x000fc800078ec0ff */
[----:B------:R-:W0:Y:S02]  /*45e0*/  I2F.U16 R0, R3 ;  /* 0x0000000300007306 */ /* 0x000e240000101000 */
[----:B0-----:R-:W-:-:S05]  /*45f0*/  F2FP.F16.F32.PACK_AB R0, RZ, R0 ;  /* 0x00000000ff00723e */ /* 0x001fca00000000ff */
[----:B------:R0:W-:Y:S01]  /*4600*/  STG.E.U16 desc[UR36][R8.64], R0 ;  /* 0x0000000008007986 */ /* 0x0001e2000c101524 */
[----:B------:R-:W-:Y:S05]  /*4610*/  BRA `(.L_x_22711) ;  /* 0x0000000c001c7947 */ /* 0x000fea0003800000 */
.L_x_22714:
        /* <DEDUP_REMOVED lines=11> */
.L_x_22717:
[----:B------:R-:W-:-:S06]  /*46d0*/  LOP3.LUT R0, R0, 0xff, RZ, 0xc0, !PT ;  /* 0x000000ff00007812 */ /* 0x000fcc00078ec0ff */
[----:B------:R-:W0:Y:S02]  /*46e0*/  I2F.U16 R0, R0 ;  /* 0x0000000000007306 */ /* 0x000e240000101000 */
[----:B0-----:R-:W-:-:S04]  /*46f0*/  F2FP.F16.F32.PACK_AB R3, RZ, R0 ;  /* 0x00000000ff03723e */ /* 0x001fc800000000ff */
[----:B------:R-:W-:-:S05]  /*4700*/  PRMT R3, R3, 0x5410, RZ ;  /* 0x0000541003037816 */ /* 0x000fca00000000ff */
[----:B------:R0:W-:Y:S01]  /*4710*/  STG.E desc[UR36][R8.64], R3 ;  /* 0x0000000308007986 */ /* 0x0001e2000c101924 */
[----:B------:R-:W-:Y:S05]  /*4720*/  BRA `(.L_x_22711) ;  /* 0x0000000800d87947 */ /* 0x000fea0003800000 */
.L_x_22716:
[----:B------:R-:W-:-:S06]  /*4730*/  LOP3.LUT R4, R0, 0xff, RZ, 0xc0, !PT ;  /* 0x000000ff00047812 */ /* 0x000fcc00078ec0ff */
[----:B------:R-:W0:Y:S02]  /*4740*/  I2F.F64.U16 R4, R4 ;  /* 0x0000000400047312 */ /* 0x000e240000101800 */
[----:B0-----:R0:W-:Y:S01]  /*4750*/  STG.E.64 desc[UR36][R8.64], R4 ;  /* 0x0000000408007986 */ /* 0x0011e2000c101b24 */
[----:B------:R-:W-:Y:S05]  /*4760*/  BRA `(.L_x_22711) ;  /* 0x0000000800c87947 */ /* 0x000fea0003800000 */
.L_x_22706:
        /* <DEDUP_REMOVED lines=12> */
.L_x_22720:
[----:B------:R-:W-:Y:S02]  /*4830*/  LOP3.LUT R4, R0, 0xff, RZ, 0xc0, !PT ;  /* 0x000000ff00047812 */ /* 0x000fe400078ec0ff */
[----:B------:R-:W-:-:S04]  /*4840*/  CS2R R6, SRZ ;  /* 0x0000000000067805 */ /* 0x000fc8000001ff00 */
[----:B------:R-:W0:Y:S02]  /*4850*/  I2F.F64.U16 R4, R4 ;  /* 0x0000000400047312 */ /* 0x000e240000101800 */
[----:B0-----:R0:W-:Y:S01]  /*4860*/  STG.E.128 desc[UR36][R8.64], R4 ;  /* 0x0000000408007986 */ /* 0x0011e2000c101d24 */
[----:B------:R-:W-:Y:S05]  /*4870*/  BRA `(.L_x_22711) ;  /* 0x0000000800847947 */ /* 0x000fea0003800000 */
.L_x_22719:
        /* <DEDUP_REMOVED lines=10> */
[----:B------:R-:W-:Y:S02]  /*4920*/  LOP3.LUT R0, R7, 0x80000000, RZ, 0xc0, !PT ;  /* 0x8000000007007812 */ /* 0x000fe400078ec0ff */
        /* <DEDUP_REMOVED lines=11> */
.L_x_22724:
[----:B------:R-:W-:Y:S05]  /*49e0*/  BSYNC B0 ;  /* 0x0000000000007941 */ /* 0x000fea0003800000 */
.L_x_22723:
[----:B------:R-:W-:-:S05]  /*49f0*/  LOP3.LUT R5, R0, R5, RZ, 0xfc, !PT ;  /* 0x0000000500057212 */ /* 0x000fca00078efcff */
[----:B------:R0:W-:Y:S01]  /*4a00*/  STG.E.U8 desc[UR36][R8.64], R5 ;  /* 0x0000000508007986 */ /* 0x0001e2000c101124 */
[----:B------:R-:W-:Y:S05]  /*4a10*/  BRA `(.L_x_22711) ;  /* 0x00000008001c7947 */ /* 0x000fea0003800000 */
.L_x_22722:
[----:B------:R-:W-:Y:S01]  /*4a20*/  LOP3.LUT R0, R0, 0xff, RZ, 0xc0, !PT ;  /* 0x000000ff00007812 */ /* 0x000fe200078ec0ff */
[----:B------:R-:W-:Y:S03]  /*4a30*/  BSSY B0, `(.L_x_22725) ;  /* 0x0000010000007945 */ /* 0x000fe60003800000 */
[----:B------:R-:W0:Y:S02]  /*4a40*/  I2F.U16 R5, R0 ;  /* 0x0000000000057306 */ /* 0x000e240000101000 */
        /* <DEDUP_REMOVED lines=11> */
.L_x_22726:
[----:B------:R-:W-:Y:S01]  /*4b00*/  IMAD.MOV.U32 R0, RZ, RZ, 0x7f ;  /* 0x0000007fff007424 */ /* 0x000fe200078e00ff */
[----:B------:R-:W-:-:S04]  /*4b10*/  ISETP.GT.U32.AND P0, PT, R3, 0x7f800000, PT ;  /* 0x7f8000000300780c */ /* 0x000fc80003f04070 */
[----:B------:R-:W-:-:S09]  /*4b20*/  SEL R0, R0, 0x7c, P0 ;  /* 0x0000007c00007807 */ /* 0x000fd20000000000 */
.L_x_22727:
[----:B------:R-:W-:Y:S05]  /*4b30*/  BSYNC B0 ;  /* 0x0000000000007941 */ /* 0x000fea0003800000 */
.L_x_22725:
[----:B------:R-:W-:-:S04]  /*4b40*/  LOP3.LUT R3, R5, 0x80000000, RZ, 0xc0, !PT ;  /* 0x8000000005037812 */ /* 0x000fc800078ec0ff */
[----:B------:R-:W-:-:S04]  /*4b50*/  SHF.R.U32.HI R3, RZ, 0x18, R3 ;  /* 0x00000018ff037819 */ /* 0x000fc80000011603 */
[----:B------:R-:W-:-:S05]  /*4b60*/  LOP3.LUT R3, R0, R3, RZ, 0xfc, !PT ;  /* 0x0000000300037212 */ /* 0x000fca00078efcff */
[----:B------:R0:W-:Y:S01]  /*4b70*/  STG.E.U8 desc[UR36][R8.64], R3 ;  /* 0x0000000308007986 */ /* 0x0001e2000c101124 */
[----:B------:R-:W-:Y:S05]  /*4b80*/  BRA `(.L_x_22711) ;  /* 0x0000000400c07947 */ /* 0x000fea0003800000 */
.L_x_22721:
[----:B------:R-:W-:-:S04]  /*4b90*/  LOP3.LUT R3, R0, 0xff, RZ, 0xc0, !PT ;  /* 0x000000ff00037812 */ /* 0x000fc800078ec0ff */
[----:B------:R-:W0:Y:S02]  /*4ba0*/  I2F.U16 R0, R3 ;  /* 0x0000000300007306 */ /* 0x000e240000101000 */
[----:B0-----:R-:W-:-:S05]  /*4bb0*/  F2FP.BF16.F32.PACK_AB R0, RZ, R0 ;  /* 0x00000000ff00723e */ /* 0x001fca00000010ff */
[----:B------:R0:W-:Y:S01]  /*4bc0*/  STG.E.U16 desc[UR36][R8.64], R0 ;  /* 0x0000000008007986 */ /* 0x0001e2000c101524 */
[----:B------:R-:W-:Y:S05]  /*4bd0*/  BRA `(.L_x_22711) ;  /* 0x0000000400ac7947 */ /* 0x000fea0003800000 */
.L_x_22718:
        /* <DEDUP_REMOVED lines=11> */
.L_x_22730:
[----:B------:R-:W-:Y:S01]  /*4c90*/  LOP3.LUT R0, R0, 0xff, RZ, 0xc0, !PT ;  /* 0x000000ff00007812 */ /* 0x000fe200078ec0ff */
[----:B------:R-:W-:Y:S01]  /*4ca0*/  BSSY B0, `(.L_x_22731) ;  /* 0x0000015000007945 */ /* 0x000fe20003800000 */
[----:B------:R-:W-:Y:S02]  /*4cb0*/  IMAD.MOV.U32 R4, RZ, RZ, 0x80 ;  /* 0x00000080ff047424 */ /* 0x000fe400078e00ff */
[----:B------:R-:W0:Y:S02]  /*4cc0*/  I2F.U16 R5, R0 ;  /* 0x0000000000057306 */ /* 0x000e240000101000 */
        /* <DEDUP_REMOVED lines=14> */
.L_x_22733:
[----:B------:R-:W-:-:S04]  /*4db0*/  LOP3.LUT R3, R5, 0x80000000, RZ, 0xc0, !PT ;  /* 0x8000000005037812 */ /* 0x000fc800078ec0ff */
[----:B------:R-:W-:-:S04]  /*4dc0*/  SHF.R.U32.HI R3, RZ, 0x18, R3 ;  /* 0x00000018ff037819 */ /* 0x000fc80000011603 */
[----:B------:R-:W-:-:S04]  /*4dd0*/  LOP3.LUT R0, R0, R3, RZ, 0xfc, !PT ;  /* 0x0000000300007212 */ /* 0x000fc800078efcff */
[----:B------:R-:W-:-:S07]  /*4de0*/  PRMT R4, R0, 0x7610, R4 ;  /* 0x0000761000047816 */ /* 0x000fce0000000004 */
.L_x_22732:
[----:B------:R-:W-:Y:S05]  /*4df0*/  BSYNC B0 ;  /* 0x0000000000007941 */ /* 0x000fea0003800000 */
.L_x_22731:
[----:B------:R3:W-:Y:S01]  /*4e00*/  STG.E.U8 desc[UR36][R8.64], R4 ;  /* 0x0000000408007986 */ /* 0x0007e2000c101124 */
[----:B------:R-:W-:Y:S05]  /*4e10*/  BRA `(.L_x_22711) ;  /* 0x00000004001c7947 */ /* 0x000fea0003800000 */
.L_x_22729:
        /* <DEDUP_REMOVED lines=18> */
.L_x_22736:
[----:B------:R-:W-:-:S04]  /*4f40*/  LOP3.LUT R3, R5, 0x80000000, RZ, 0xc0, !PT ;  /* 0x8000000005037812 */ /* 0x000fc800078ec0ff */
[----:B------:R-:W-:-:S04]  /*4f50*/  SHF.R.U32.HI R3, RZ, 0x18, R3 ;  /* 0x00000018ff037819 */ /* 0x000fc80000011603 */
[----:B------:R-:W-:-:S04]  /*4f60*/  LOP3.LUT R0, R0, R3, RZ, 0xfc, !PT ;  /* 0x0000000300007212 */ /* 0x000fc800078efcff */
[----:B------:R-:W-:-:S07]  /*4f70*/  PRMT R4, R0, 0x7610, R4 ;  /* 0x0000761000047816 */ /* 0x000fce0000000004 */
.L_x_22735:
[----:B------:R-:W-:Y:S05]  /*4f80*/  BSYNC B0 ;  /* 0x0000000000007941 */ /* 0x000fea0003800000 */
.L_x_22734:
[----:B------:R0:W-:Y:S01]  /*4f90*/  STG.E.U8 desc[UR36][R8.64], R4 ;  /* 0x0000000408007986 */ /* 0x0001e2000c101124 */
[----:B------:R-:W-:Y:S05]  /*4fa0*/  BRA `(.L_x_22711) ;  /* 0x0000000000b87947 */ /* 0x000fea0003800000 */
.L_x_22728:
[----:B------:R-:W-:-:S13]  /*4fb0*/  ISETP.NE.AND P0, PT, R3, 0x1c, PT ;  /* 0x0000001c0300780c */ /* 0x000fda0003f05270 */
[----:B------:R-:W-:Y:S05]  /*4fc0*/  @!P0 BRA `(.L_x_22737) ;  /* 0x0000000000a88947 */ /* 0x000fea0003800000 */
[----:B------:R-:W-:-:S13]  /*4fd0*/  ISETP.NE.AND P0, PT, R3, 0x1d, PT ;  /* 0x0000001d0300780c */ /* 0x000fda0003f05270 */
[----:B------:R-:W-:Y:S05]  /*4fe0*/  @!P0 BRA `(.L_x_22738) ;  /* 0x0000000000908947 */ /* 0x000fea0003800000 */
[----:B------:R-:W-:-:S13]  /*4ff0*/  ISETP.NE.AND P0, PT, R3, 0x2c, PT ;  /* 0x0000002c0300780c */ /* 0x000fda0003f05270 */
[----:B------:R-:W-:Y:S05]  /*5000*/  @P0 BRA `(.L_x_22710) ;  /* 0x0000000000440947 */ /* 0x000fea0003800000 */
[----:B------:R-:W-:-:S04]  /*5010*/  LOP3.LUT R5, R0, 0xff, RZ, 0xc0, !PT ;  /* 0x000000ff00057812 */ /* 0x000fc800078ec0ff */
[----:B------:R-:W0:Y:S02]  /*5020*/  I2F.U16 R6, R5 ;  /* 0x0000000500067306 */ /* 0x000e240000101000 */
        /* <DEDUP_REMOVED lines=15> */
.L_x_22710:
        /* <DEDUP_REMOVED lines=16> */
.L_x_22739:
[----:B------:R-:W-:Y:S05]  /*5220*/  BRA `(.L_x_22711) ;  /* 0x0000000000187947 */ /* 0x000fea0003800000 */
.L_x_22738:
[----:B------:R-:W-:Y:S01]  /*5230*/  LOP3.LUT R4, R0, 0xff, RZ, 0xc0, !PT ;  /* 0x000000ff00047812 */ /* 0x000fe200078ec0ff */
[----:B------:R-:W-:-:S05]  /*5240*/  IMAD.MOV.U32 R5, RZ, RZ, RZ ;  /* 0x000000ffff057224 */ /* 0x000fca00078e00ff */
[----:B------:R1:W-:Y:S01]  /*5250*/  STG.E.64 desc[UR36][R8.64], R4 ;  /* 0x0000000408007986 */ /* 0x0003e2000c101b24 */
[----:B------:R-:W-:Y:S05]  /*5260*/  BRA `(.L_x_22711) ;  /* 0x0000000000087947 */ /* 0x000fea0003800000 */
.L_x_22737:
[----:B------:R-:W-:-:S05]  /*5270*/  LOP3.LUT R3, R0, 0xff, RZ, 0xc0, !PT ;  /* 0x000000ff00037812 */ /* 0x000fca00078ec0ff */
[----:B------:R0:W-:Y:S02]  /*5280*/  STG.E desc[UR36][R8.64], R3 ;  /* 0x0000000308007986 */ /* 0x0001e4000c101924 */
.L_x_22711:
[----:B------:R-:W-:-:S07]  /*5290*/  VIADD R16, R16, 0x80 ;  /* 0x0000008010107836 */ /* 0x000fce0000000000 */
.L_x_22705:
[----:B------:R-:W-:Y:S05]  /*52a0*/  BSYNC B6 ;  /* 0x0000000000067941 */ /* 0x000fea0003800000 */
.L_x_22704:
        /* <DEDUP_REMOVED lines=23> */
.L_x_22745:
[----:B------:R0:W-:Y:S01]  /*5420*/  STG.E.U8 desc[UR36][R8.64], R17 ;  /* 0x0000001108007986 */ /* 0x0001e2000c101124 */
[----:B------:R-:W-:Y:S05]  /*5430*/  BRA `(.L_x_22747) ;  /* 0x0000000c00987947 */ /* 0x000fea0003800000 */
.L_x_22744:
        /* <DEDUP_REMOVED lines=10> */
.L_x_22749:
[----:B------:R-:W-:-:S05]  /*54e0*/  LOP3.LUT R17, R17, 0xff, RZ, 0xc0, !PT ;  /* 0x000000ff11117812 */ /* 0x000fca00078ec0ff */
[----:B------:R3:W-:Y:S01]  /*54f0*/  STG.E desc[UR36][R8.64], R17 ;  /* 0x0000001108007986 */ /* 0x0007e2000c101924 */
[----:B------:R-:W-:Y:S05]  /*5500*/  BRA `(.L_x_22747) ;  /* 0x0000000c00647947 */ /* 0x000fea0003800000 */
.L_x_22748:
[----:B------:R-:W-:-:S05]  /*5510*/  LOP3.LUT R17, R17, 0xff, RZ, 0xc0, !PT ;  /* 0x000000ff11117812 */ /* 0x000fca00078ec0ff */
[----:B------:R2:W-:Y:S01]  /*5520*/  STG.E.U16 desc[UR36][R8.64], R17 ;  /* 0x0000001108007986 */ /* 0x0005e2000c101524 */
[----:B------:R-:W-:Y:S05]  /*5530*/  BRA `(.L_x_22747) ;  /* 0x0000000c00587947 */ /* 0x000fea0003800000 */
.L_x_22743:
        /* <DEDUP_REMOVED lines=10> */
.L_x_22751:
[----:B------:R-:W-:-:S04]  /*55e0*/  LOP3.LUT R17, R17, 0xff, RZ, 0xc0, !PT ;  /* 0x000000ff11117812 */ /* 0x000fc800078ec0ff */
[----:B------:R-:W0:Y:S02]  /*55f0*/  I2F.U16 R0, R17 ;  /* 0x0000001100007306 */ /* 0x000e240000101000 */
[----:B0-----:R-:W-:-:S05]  /*5600*/  F2FP.F16.F32.PACK_AB R0, RZ, R0 ;  /* 0x00000000ff00723e */ /* 0x001fca00000000ff */
[----:B------:R0:W-:Y:S01]  /*5610*/  STG.E.U16 desc[UR36][R8.64], R0 ;  /* 0x0000000008007986 */ /* 0x0001e2000c101524 */
[----:B------:R-:W-:Y:S05]  /*5620*/  BRA `(.L_x_22747) ;  /* 0x0000000c001c7947 */ /* 0x000fea0003800000 */
.L_x_22750:
        /* <DEDUP_REMOVED lines=11> */
.L_x_22753:
[----:B------:R-:W-:-:S06]  /*56e0*/  LOP3.LUT R17, R17, 0xff, RZ, 0xc0, !PT ;  /* 0x000000ff11117812 */ /* 0x000fcc00078ec0ff */
[----:B------:R-:W0:Y:S02]  /*56f0*/  I2F.U16 R17, R17 ;  /* 0x0000001100117306 */ /* 0x000e240000101000 */
[----:B0-----:R-:W-:-:S04]  /*5700*/  F2FP.F16.F32.PACK_AB R3, RZ, R17 ;  /* 0x00000011ff03723e */ /* 0x001fc800000000ff */
[----:B------:R-:W-:-:S05]  /*5710*/  PRMT R3, R3, 0x5410, RZ ;  /* 0x0000541003037816 */ /* 0x000fca00000000ff */
[----:B------:R0:W-:Y:S01]  /*5720*/  STG.E desc[UR36][R8.64], R3 ;  /* 0x0000000308007986 */ /* 0x0001e2000c101924 */
[----:B------:R-:W-:Y:S05]  /*5730*/  BRA `(.L_x_22747) ;  /* 0x0000000800d87947 */ /* 0x000fea0003800000 */
.L_x_22752:
[----:B------:R-:W-:-:S06]  /*5740*/  LOP3.LUT R4, R17, 0xff, RZ, 0xc0, !PT ;  /* 0x000000ff11047812 */ /* 0x000fcc00078ec0ff */
[----:B------:R-:W0:Y:S02]  /*5750*/  I2F.F64.U16 R4, R4 ;  /* 0x0000000400047312 */ /* 0x000e240000101800 */
[----:B0-----:R0:W-:Y:S01]  /*5760*/  STG.E.64 desc[UR36][R8.64], R4 ;  /* 0x0000000408007986 */ /* 0x0011e2000c101b24 */
[----:B------:R-:W-:Y:S05]  /*5770*/  BRA `(.L_x_22747) ;  /* 0x0000000800c87947 */ /* 0x000fea0003800000 */
.L_x_22742:
        /* <DEDUP_REMOVED lines=12> */
.L_x_22756:
[----:B------:R-:W-:Y:S02]  /*5840*/  LOP3.LUT R4, R17, 0xff, RZ, 0xc0, !PT ;  /* 0x000000ff11047812 */ /* 0x000fe400078ec0ff */
[----:B------:R-:W-:-:S04]  /*5850*/  CS2R R6, SRZ ;  /* 0x0000000000067805 */ /* 0x000fc8000001ff00 */
[----:B------:R-:W0:Y:S02]  /*5860*/  I2F.F64.U16 R4, R4 ;  /* 0x0000000400047312 */ /* 0x000e240000101800 */
[----:B0-----:R0:W-:Y:S01]  /*5870*/  STG.E.128 desc[UR36][R8.64], R4 ;  /* 0x0000000408007986 */ /* 0x0011e2000c101d24 */
[----:B------:R-:W-:Y:S05]  /*5880*/  BRA `(.L_x_22747) ;  /* 0x0000000800847947 */ /* 0x000fea0003800000 */
.L_x_22755:
[----:B------:R-:W-:-:S13]  /*5890*/  ISETP.NE.AND P0, PT, R0, 0xf, PT ;  /* 0x0000000f0000780c */ /* 0x000fda0003f05270 */
[----:B------:R-:W-:Y:S05]  /*58a0*/  @!P0 BRA `(.L_x_22757) ;  /* 0x0000000000bc8947 */ /* 0x000fea0003800000 */
[----:B------:R-:W-:-:S13]  /*58b0*/  ISETP.NE.AND P0, PT, R0, 0x17, PT ;  /* 0x000000170000780c */ /* 0x000fda0003f05270 */
[----:B------:R-:W-:Y:S05]  /*58c0*/  @!P0 BRA `(.L_x_22758) ;  /* 0x0000000000588947 */ /* 0x000fea0003800000 */
[----:B------:R-:W-:-:S13]  /*58d0*/  ISETP.NE.AND P0, PT, R0, 0x18, PT ;  /* 0x000000180000780c */ /* 0x000fda0003f05270 */
[----:B------:R-:W-:Y:S05]  /*58e0*/  @P0 BRA `(.L_x_22746) ;  /* 0x0000000800100947 */ /* 0x000fea0003800000 */
[----:B------:R-:W-:Y:S01]  /*58f0*/  LOP3.LUT R17, R17, 0xff, RZ, 0xc0, !PT ;  /* 0x000000ff11117812 */ /* 0x000fe200078ec0ff */
[----:B------:R-:W-:Y:S05]  /*5900*/  BSSY B0, `(.L_x_22759) ;  /* 0x000000f000007945 */ /* 0x000fea0003800000 */
[----:B------:R-:W0:Y:S02]  /*5910*/  I2F.U16 R17, R17 ;  /* 0x0000001100117306 */ /* 0x000e240000101000 */
[C---:B0-----:R-:W-:Y:S02]  /*5920*/  LOP3.LUT R3, R17.reuse, 0x7fffffff, RZ, 0xc0, !PT ;  /* 0x7fffffff11037812 */ /* 0x041fe400078ec0ff */
[----:B------:R-:W-:-:S02]  /*5930*/  LOP3.LUT R0, R17, 0x80000000, RZ, 0xc0, !PT ;  /* 0x8000000011007812 */ /* 0x000fc400078ec0ff */
        /* <DEDUP_REMOVED lines=11> */
.L_x_22760:
[----:B------:R-:W-:Y:S05]  /*59f0*/  BSYNC B0 ;  /* 0x0000000000007941 */ /* 0x000fea0003800000 */
.L_x_22759:
[----:B------:R-:W-:-:S05]  /*5a00*/  LOP3.LUT R5, R0, R5, RZ, 0xfc, !PT ;  /* 0x0000000500057212 */ /* 0x000fca00078efcff */
[----:B------:R0:W-:Y:S01]  /*5a10*/  STG.E.U8 desc[UR36][R8.64], R5 ;  /* 0x0000000508007986 */ /* 0x0001e2000c101124 */
[----:B------:R-:W-:Y:S05]  /*5a20*/  BRA `(.L_x_22747) ;  /* 0x00000008001c7947 */ /* 0x000fea0003800000 */
.L_x_22758:
[----:B------:R-:W-:Y:S01]  /*5a30*/  LOP3.LUT R17, R17, 0xff, RZ, 0xc0, !PT ;  /* 0x000000ff11117812 */ /* 0x000fe200078ec0ff */
[----:B------:R-:W-:Y:S05]  /*5a40*/  BSSY B0, `(.L_x_22761) ;  /* 0x0000010000007945 */ /* 0x000fea0003800000 */
        /* <DEDUP_REMOVED lines=12> */
.L_x_22762:
[----:B------:R-:W-:Y:S01]  /*5b10*/  IMAD.MOV.U32 R0, RZ, RZ, 0x7f ;  /* 0x0000007fff007424 */ /* 0x000fe200078e00ff */
[----:B------:R-:W-:-:S04]  /*5b20*/  ISETP.GT.U32.AND P0, PT, R3, 0x7f800000, PT ;  /* 0x7f8000000300780c */ /* 0x000fc80003f04070 */
[----:B------:R-:W-:-:S09]  /*5b30*/  SEL R0, R0, 0x7c, P0 ;  /* 0x0000007c00007807 */ /* 0x000fd20000000000 */
.L_x_22763:
[----:B------:R-:W-:Y:S05]  /*5b40*/  BSYNC B0 ;  /* 0x0000000000007941 */ /* 0x000fea0003800000 */
.L_x_22761:
[----:B------:R-:W-:-:S04]  /*5b50*/  LOP3.LUT R3, R17, 0x80000000, RZ, 0xc0, !PT ;  /* 0x8000000011037812 */ /* 0x000fc800078ec0ff */
[----:B------:R-:W-:-:S04]  /*5b60*/  SHF.R.U32.HI R3, RZ, 0x18, R3 ;  /* 0x00000018ff037819 */ /* 0x000fc80000011603 */
[----:B------:R-:W-:-:S05]  /*5b70*/  LOP3.LUT R3, R0, R3, RZ, 0xfc, !PT ;  /* 0x0000000300037212 */ /* 0x000fca00078efcff */
[----:B------:R0:W-:Y:S01]  /*5b80*/  STG.E.U8 desc[UR36][R8.64], R3 ;  /* 0x0000000308007986 */ /* 0x0001e2000c101124 */
[----:B------:R-:W-:Y:S05]  /*5b90*/  BRA `(.L_x_22747) ;  /* 0x0000000400c07947 */ /* 0x000fea0003800000 */
.L_x_22757:
[----:B------:R-:W-:-:S04]  /*5ba0*/  LOP3.LUT R17, R17, 0xff, RZ, 0xc0, !PT ;  /* 0x000000ff11117812 */ /* 0x000fc800078ec0ff */
[----:B------:R-:W0:Y:S02]  /*5bb0*/  I2F.U16 R0, R17 ;  /* 0x0000001100007306 */ /* 0x000e240000101000 */
[----:B0-----:R-:W-:-:S05]  /*5bc0*/  F2FP.BF16.F32.PACK_AB R0, RZ, R0 ;  /* 0x00000000ff00723e */ /* 0x001fca00000010ff */
[----:B------:R0:W-:Y:S01]  /*5bd0*/  STG.E.U16 desc[UR36][R8.64], R0 ;  /* 0x0000000008007986 */ /* 0x0001e2000c101524 */
[----:B------:R-:W-:Y:S05]  /*5be0*/  BRA `(.L_x_22747) ;  /* 0x0000000400ac7947 */ /* 0x000fea0003800000 */
.L_x_22754:
        /* <DEDUP_REMOVED lines=11> */
.L_x_22766:
        /* <DEDUP_REMOVED lines=18> */
.L_x_22769:
[----:B------:R-:W-:-:S04]  /*5dc0*/  LOP3.LUT R3, R17, 0x80000000, RZ, 0xc0, !PT ;  /* 0x8000000011037812 */ /* 0x000fc800078ec0ff */
[----:B------:R-:W-:-:S04]  /*5dd0*/  SHF.R.U32.HI R3, RZ, 0x18, R3 ;  /* 0x00000018ff037819 */ /* 0x000fc80000011603 */
[----:B------:R-:W-:-:S04]  /*5de0*/  LOP3.LUT R0, R0, R3, RZ, 0xfc, !PT ;  /* 0x0000000300007212 */ /* 0x000fc800078efcff */
[----:B------:R-:W-:-:S07]  /*5df0*/  PRMT R4, R0, 0x7610, R4 ;  /* 0x0000761000047816 */ /* 0x000fce0000000004 */
.L_x_22768:
[----:B------:R-:W-:Y:S05]  /*5e00*/  BSYNC B0 ;  /* 0x0000000000007941 */ /* 0x000fea0003800000 */
.L_x_22767:
[----:B------:R0:W-:Y:S01]  /*5e10*/  STG.E.U8 desc[UR36][R8.64], R4 ;  /* 0x0000000408007986 */ /* 0x0001e2000c101124 */
[----:B------:R-:W-:Y:S05]  /*5e20*/  BRA `(.L_x_22747) ;  /* 0x00000004001c7947 */ /* 0x000fea0003800000 */
.L_x_22765:
        /* <DEDUP_REMOVED lines=18> */
.L_x_22772:
[----:B------:R-:W-:-:S04]  /*5f50*/  LOP3.LUT R3, R17, 0x80000000, RZ, 0xc0, !PT ;  /* 0x8000000011037812 */ /* 0x000fc800078ec0ff */
[----:B------:R-:W-:-:S04]  /*5f60*/  SHF.R.U32.HI R3, RZ, 0x18, R3 ;  /* 0x00000018ff037819 */ /* 0x000fc80000011603 */
[----:B------:R-:W-:-:S04]  /*5f70*/  LOP3.LUT R0, R0, R3, RZ, 0xfc, !PT ;  /* 0x0000000300007212 */ /* 0x000fc800078efcff */
[----:B------:R-:W-:-:S07]  /*5f80*/  PRMT R4, R0, 0x7610, R4 ;  /* 0x0000761000047816 */ /* 0x000fce0000000004 */
.L_x_22771:
[----:B------:R-:W-:Y:S05]  /*5f90*/  BSYNC B0 ;  /* 0x0000000000007941 */ /* 0x000fea0003800000 */
.L_x_22770:
[----:B------:R0:W-:Y:S01]  /*5fa0*/  STG.E.U8 desc[UR36][R8.64], R4 ;  /* 0x0000000408007986 */ /* 0x0001e2000c101124 */
[----:B------:R-:W-:Y:S05]  /*5fb0*/  BRA `(.L_x_22747) ;  /* 0x0000000000b87947 */ /* 0x000fea0003800000 */
.L_x_22764:
        /* <DEDUP_REMOVED lines=23> */
.L_x_22746:
        /* <DEDUP_REMOVED lines=16> */
.L_x_22775:
[----:B------:R-:W-:Y:S05]  /*6230*/  BRA `(.L_x_22747) ;  /* 0x0000000000187947 */ /* 0x000fea0003800000 */
.L_x_22774:
[----:B------:R-:W-:Y:S01]  /*6240*/  LOP3.LUT R4, R17, 0xff, RZ, 0xc0, !PT ;  /* 0x000000ff11047812 */ /* 0x000fe200078ec0ff */
[----:B------:R-:W-:-:S05]  /*6250*/  IMAD.MOV.U32 R5, RZ, RZ, RZ ;  /* 0x000000ffff057224 */ /* 0x000fca00078e00ff */
[----:B------:R0:W-:Y:S01]  /*6260*/  STG.E.64 desc[UR36][R8.64], R4 ;  /* 0x0000000408007986 */ /* 0x0001e2000c101b24 */
[----:B------:R-:W-:Y:S05]  /*6270*/  BRA `(.L_x_22747) ;  /* 0x0000000000087947 */ /* 0x000fea0003800000 */
.L_x_22773:
[----:B------:R-:W-:-:S05]  /*6280*/  LOP3.LUT R17, R17, 0xff, RZ, 0xc0, !PT ;  /* 0x000000ff11117812 */ /* 0x000fca00078ec0ff */
[----:B------:R0:W-:Y:S02]  /*6290*/  STG.E desc[UR36][R8.64], R17 ;  /* 0x0000001108007986 */ /* 0x0001e4000c101924 */
.L_x_22747:
        /* <DEDUP_REMOVED lines=23> */
.L_x_22779:
[----:B------:R0:W-:Y:S01]  /*6410*/  STG.E.U8 desc[UR36][R8.64], R18 ;  /* 0x0000001208007986 */ /* 0x0001e2000c101124 */
[----:B------:R-:W-:Y:S05]  /*6420*/  BRA `(.L_x_22781) ;  /* 0x0000000c00987947 */ /* 0x000fea0003800000 */
.L_x_22778:
        /* <DEDUP_REMOVED lines=10> */
.L_x_22783:
[----:B------:R-:W-:-:S05]  /*64d0*/  LOP3.LUT R3, R18, 0xff, RZ, 0xc0, !PT ;  /* 0x000000ff12037812 */ /* 0x000fca00078ec0ff */
[----:B------:R0:W-:Y:S01]  /*64e0*/  STG.E desc[UR36][R8.64], R3 ;  /* 0x0000000308007986 */ /* 0x0001e2000c101924 */
[----:B------:R-:W-:Y:S05]  /*64f0*/  BRA `(.L_x_22781) ;  /* 0x0000000c00647947 */ /* 0x000fea0003800000 */
.L_x_22782:
[----:B------:R-:W-:-:S05]  /*6500*/  LOP3.LUT R3, R18, 0xff, RZ, 0xc0, !PT ;  /* 0x000000ff12037812 */ /* 0x000fca00078ec0ff */
[----:B------:R0:W-:Y:S01]  /*6510*/  STG.E.U16 desc[UR36][R8.64], R3 ;  /* 0x0000000308007986 */ /* 0x0001e2000c101524 */
[----:B------:R-:W-:Y:S05]  /*6520*/  BRA `(.L_x_22781) ;  /* 0x0000000c00587947 */ /* 0x000fea0003800000 */
.L_x_22777:
        /* <DEDUP_REMOVED lines=10> */
.L_x_22785:
[----:B------:R-:W-:-:S04]  /*65d0*/  LOP3.LUT R18, R18, 0xff, RZ, 0xc0, !PT ;  /* 0x000000ff12127812 */ /* 0x000fc800078ec0ff */
[----:B------:R-:W0:Y:S02]  /*65e0*/  I2F.U16 R0, R18 ;  /* 0x0000001200007306 */ /* 0x000e240000101000 */
[----:B0-----:R-:W-:-:S05]  /*65f0*/  F2FP.F16.F32.PACK_AB R0, RZ, R0 ;  /* 0x00000000ff00723e */ /* 0x001fca00000000ff */
[----:B------:R0:W-:Y:S01]  /*6600*/  STG.E.U16 desc[UR36][R8.64], R0 ;  /* 0x0000000008007986 */ /* 0x0001e2000c101524 */
[----:B------:R-:W-:Y:S05]  /*6610*/  BRA `(.L_x_22781) ;  /* 0x0000000c001c7947 */ /* 0x000fea0003800000 */
.L_x_22784:
        /* <DEDUP_REMOVED lines=11> */
.L_x_22787:
[----:B------:R-:W-:-:S06]  /*66d0*/  LOP3.LUT R18, R18, 0xff, RZ, 0xc0, !PT ;  /* 0x000000ff12127812 */ /* 0x000fcc00078ec0ff */
[----:B------:R-:W0:Y:S02]  /*66e0*/  I2F.U16 R18, R18 ;  /* 0x0000001200127306 */ /* 0x000e240000101000 */
[----:B0-----:R-:W-:-:S04]  /*66f0*/  F2FP.F16.F32.PACK_AB R3, RZ, R18 ;  /* 0x00000012ff03723e */ /* 0x001fc800000000ff */
[----:B------:R-:W-:-:S05]  /*6700*/  PRMT R3, R3, 0x5410, RZ ;  /* 0x0000541003037816 */ /* 0x000fca00000000ff */
[----:B------:R0:W-:Y:S01]  /*6710*/  STG.E desc[UR36][R8.64], R3 ;  /* 0x0000000308007986 */ /* 0x0001e2000c101924 */
[----:B------:R-:W-:Y:S05]  /*6720*/  BRA `(.L_x_22781) ;  /* 0x0000000800d87947 */ /* 0x000fea0003800000 */
.L_x_22786:
[----:B------:R-:W-:-:S06]  /*6730*/  LOP3.LUT R4, R18, 0xff, RZ, 0xc0, !PT ;  /* 0x000000ff12047812 */ /* 0x000fcc00078ec0ff */
[----:B------:R-:W0:Y:S02]  /*6740*/  I2F.F64.U16 R4, R4 ;  /* 0x0000000400047312 */ /* 0x000e240000101800 */
[----:B0-----:R0:W-:Y:S01]  /*6750*/  STG.E.64 desc[UR36][R8.64], R4 ;  /* 0x0000000408007986 */ /* 0x0011e2000c101b24 */
[----:B------:R-:W-:Y:S05]  /*6760*/  BRA `(.L_x_22781) ;  /* 0x0000000800c87947 */ /* 0x000fea0003800000 */
.L_x_22776:
        /* <DEDUP_REMOVED lines=12> */
.L_x_22790:
[----:B------:R-:W-:Y:S02]  /*6830*/  LOP3.LUT R4, R18, 0xff, RZ, 0xc0, !PT ;  /* 0x000000ff12047812 */ /* 0x000fe400078ec0ff */
[----:B------:R-:W-:-:S04]  /*6840*/  CS2R R6, SRZ ;  /* 0x0000000000067805 */ /* 0x000fc8000001ff00 */
[----:B------:R-:W0:Y:S02]  /*6850*/  I2F.F64.U16 R4, R4 ;  /* 0x0000000400047312 */ /* 0x000e240000101800 */
[----:B0-----:R0:W-:Y:S01]  /*6860*/  STG.E.128 desc[UR36][R8.64], R4 ;  /* 0x0000000408007986 */ /* 0x0011e2000c101d24 */
[----:B------:R-:W-:Y:S05]  /*6870*/  BRA `(.L_x_22781) ;  /* 0x0000000800847947 */ /* 0x000fea0003800000 */
.L_x_22789:
        /* <DEDUP_REMOVED lines=22> */
.L_x_22794:
[----:B------:R-:W-:Y:S05]  /*69e0*/  BSYNC B0 ;  /* 0x0000000000007941 */ /* 0x000fea0003800000 */
.L_x_22793:
[----:B------:R-:W-:-:S05]  /*69f0*/  LOP3.LUT R5, R0, R5, RZ, 0xfc, !PT ;  /* 0x0000000500057212 */ /* 0x000fca00078efcff */
[----:B------:R0:W-:Y:S01]  /*6a00*/  STG.E.U8 desc[UR36][R8.64], R5 ;  /* 0x0000000508007986 */ /* 0x0001e2000c101124 */
[----:B------:R-:W-:Y:S05]  /*6a10*/  BRA `(.L_x_22781) ;  /* 0x00000008001c7947 */ /* 0x000fea0003800000 */
.L_x_22792:
        /* <DEDUP_REMOVED lines=14> */
.L_x_22796:
[----:B------:R-:W-:Y:S01]  /*6b00*/  IMAD.MOV.U32 R0, RZ, RZ, 0x7f ;  /* 0x0000007fff007424 */ /* 0x000fe200078e00ff */
[----:B------:R-:W-:-:S04]  /*6b10*/  ISETP.GT.U32.AND P0, PT, R3, 0x7f800000, PT ;  /* 0x7f8000000300780c */ /* 0x000fc80003f04070 */
[----:B------:R-:W-:-:S09]  /*6b20*/  SEL R0, R0, 0x7c, P0 ;  /* 0x0000007c00007807 */ /* 0x000fd20000000000 */
.L_x_22797:
[----:B------:R-:W-:Y:S05]  /*6b30*/  BSYNC B0 ;  /* 0x0000000000007941 */ /* 0x000fea0003800000 */
.L_x_22795:
[----:B------:R-:W-:-:S04]  /*6b40*/  LOP3.LUT R3, R5, 0x80000000, RZ, 0xc0, !PT ;  /* 0x8000000005037812 */ /* 0x000fc800078ec0ff */
[----:B------:R-:W-:-:S04]  /*6b50*/  SHF.R.U32.HI R3, RZ, 0x18, R3 ;  /* 0x00000018ff037819 */ /* 0x000fc80000011603 */
[----:B------:R-:W-:-:S05]  /*6b60*/  LOP3.LUT R3, R0, R3, RZ, 0xfc, !PT ;  /* 0x0000000300037212 */ /* 0x000fca00078efcff */
[----:B------:R0:W-:Y:S01]  /*6b70*/  STG.E.U8 desc[UR36][R8.64], R3 ;  /* 0x0000000308007986 */ /* 0x0001e2000c101124 */
[----:B------:R-:W-:Y:S05]  /*6b80*/  BRA `(.L_x_22781) ;  /* 0x0000000400c07947 */ /* 0x000fea0003800000 */
.L_x_22791:
[----:B------:R-:W-:-:S04]  /*6b90*/  LOP3.LUT R18, R18, 0xff, RZ, 0xc0, !PT ;  /* 0x000000ff12127812 */ /* 0x000fc800078ec0ff */
[----:B------:R-:W0:Y:S02]  /*6ba0*/  I2F.U16 R0, R18 ;  /* 0x0000001200007306 */ /* 0x000e240000101000 */
[----:B0-----:R-:W-:-:S05]  /*6bb0*/  F2FP.BF16.F32.PACK_AB R0, RZ, R0 ;  /* 0x00000000ff00723e */ /* 0x001fca00000010ff */
[----:B------:R0:W-:Y:S01]  /*6bc0*/  STG.E.U16 desc[UR36][R8.64], R0 ;  /* 0x0000000008007986 */ /* 0x0001e2000c101524 */
[----:B------:R-:W-:Y:S05]  /*6bd0*/  BRA `(.L_x_22781) ;  /* 0x0000000400ac7947 */ /* 0x000fea0003800000 */
.L_x_22788:
        /* <DEDUP_REMOVED lines=11> */
.L_x_22800:
        /* <DEDUP_REMOVED lines=18> */
.L_x_22803:
[----:B------:R-:W-:-:S04]  /*6db0*/  LOP3.LUT R3, R5, 0x80000000, RZ, 0xc0, !PT ;  /* 0x8000000005037812 */ /* 0x000fc800078ec0ff */
[----:B------:R-:W-:-:S04]  /*6dc0*/  SHF.R.U32.HI R3, RZ, 0x18, R3 ;  /* 0x00000018ff037819 */ /* 0x000fc80000011603 */
[----:B------:R-:W-:-:S04]  /*6dd0*/  LOP3.LUT R0, R0, R3, RZ, 0xfc, !PT ;  /* 0x0000000300007212 */ /* 0x000fc800078efcff */
[----:B------:R-:W-:-:S07]  /*6de0*/  PRMT R4, R0, 0x7610, R4 ;  /* 0x0000761000047816 */ /* 0x000fce0000000004 */
.L_x_22802:
[----:B------:R-:W-:Y:S05]  /*6df0*/  BSYNC B0 ;  /* 0x0000000000007941 */ /* 0x000fea0003800000 */
.L_x_22801:
[----:B------:R0:W-:Y:S01]  /*6e00*/  STG.E.U8 desc[UR36][R8.64], R4 ;  /* 0x0000000408007986 */ /* 0x0001e2000c101124 */
[----:B------:R-:W-:Y:S05]  /*6e10*/  BRA `(.L_x_22781) ;  /* 0x00000004001c7947 */ /* 0x000fea0003800000 */
.L_x_22799:
        /* <DEDUP_REMOVED lines=18> */
.L_x_22806:
[----:B------:R-:W-:-:S04]  /*6f40*/  LOP3.LUT R3, R5, 0x80000000, RZ, 0xc0, !PT ;  /* 0x8000000005037812 */ /* 0x000fc800078ec0ff */
[----:B------:R-:W-:-:S04]  /*6f50*/  SHF.R.U32.HI R3, RZ, 0x18, R3 ;  /* 0x00000018ff037819 */ /* 0x000fc80000011603 */
[----:B------:R-:W-:-:S04]  /*6f60*/  LOP3.LUT R0, R0, R3, RZ, 0xfc, !PT ;  /* 0x0000000300007212 */ /* 0x000fc800078efcff */
[----:B------:R-:W-:-:S07]  /*6f70*/  PRMT R4, R0, 0x7610, R4 ;  /* 0x0000761000047816 */ /* 0x000fce0000000004 */
.L_x_22805:
[----:B------:R-:W-:Y:S05]  /*6f80*/  BSYNC B0 ;  /* 0x0000000000007941 */ /* 0x000fea0003800000 */
.L_x_22804:
[----:B------:R2:W-:Y:S01]  /*6f90*/  STG.E.U8 desc[UR36][R8.64], R4 ;  /* 0x0000000408007986 */ /* 0x0005e2000c101124 */
[----:B------:R-:W-:Y:S05]  /*6fa0*/  BRA `(.L_x_22781) ;  /* 0x0000000000b87947 */ /* 0x000fea0003800000 */
.L_x_22798:
        /* <DEDUP_REMOVED lines=23> */
.L_x_22780:
        /* <DEDUP_REMOVED lines=16> */
.L_x_22809:
[----:B------:R-:W-:Y:S05]  /*7220*/  BRA `(.L_x_22781) ;  /* 0x0000000000187947 */ /* 0x000fea0003800000 */
.L_x_22808:
[----:B------:R-:W-:Y:S01]  /*7230*/  LOP3.LUT R4, R18, 0xff, RZ, 0xc0, !PT ;  /* 0x000000ff12047812 */ /* 0x000fe200078ec0ff */
[----:B------:R-:W-:-:S05]  /*7240*/  IMAD.MOV.U32 R5, RZ, RZ, RZ ;  /* 0x000000ffff057224 */ /* 0x000fca00078e00ff */
[----:B------:R4:W-:Y:S01]  /*7250*/  STG.E.64 desc[UR36][R8.64], R4 ;  /* 0x0000000408007986 */ /* 0x0009e2000c101b24 */
[----:B------:R-:W-:Y:S05]  /*7260*/  BRA `(.L_x_22781) ;  /* 0x0000000000087947 */ /* 0x000fea0003800000 */
.L_x_22807:
[----:B------:R-:W-:-:S05]  /*7270*/  LOP3.LUT R3, R18, 0xff, RZ, 0xc0, !PT ;  /* 0x000000ff12037812 */ /* 0x000fca00078ec0ff */
[----:B------:R3:W-:Y:S02]  /*7280*/  STG.E desc[UR36][R8.64], R3 ;  /* 0x0000000308007986 */ /* 0x0007e4000c101924 */
.L_x_22781:
[----:B------:R-:W-:-:S07]  /*7290*/  VIADD R16, R16, 0x80 ;  /* 0x0000008010107836 */ /* 0x000fce0000000000 */
.L_x_22741:
[----:B------:R-:W-:Y:S05]  /*72a0*/  BSYNC B6 ;  /* 0x0000000000067941 */ /* 0x000fea0003800000 */
.L_x_22740:
        /* <DEDUP_REMOVED lines=21> */
.L_x_22813:
[----:B------:R-:W-:Y:S01]  /*7400*/  STG.E.U8 desc[UR36][R4.64], R19 ;  /* 0x0000001304007986 */ /* 0x000fe2000c101124 */
[----:B------:R-:W-:Y:S05]  /*7410*/  EXIT ;  /* 0x000000000000794d */ /* 0x000fea0003800000 */
.L_x_22812:
        /* <DEDUP_REMOVED lines=10> */
.L_x_22816:
[----:B------:R-:W-:-:S05]  /*74c0*/  LOP3.LUT R19, R19, 0xff, RZ, 0xc0, !PT ;  /* 0x000000ff13137812 */ /* 0x000fca00078ec0ff */
[----:B------:R-:W-:Y:S01]  /*74d0*/  STG.E desc[UR36][R4.64], R19 ;  /* 0x0000001304007986 */ /* 0x000fe2000c101924 */
[----:B------:R-:W-:Y:S05]  /*74e0*/  EXIT ;  /* 0x000000000000794d */ /* 0x000fea0003800000 */
.L_x_22815:
[----:B------:R-:W-:-:S05]  /*74f0*/  LOP3.LUT R19, R19, 0xff, RZ, 0xc0, !PT ;  /* 0x000000ff13137812 */ /* 0x000fca00078ec0ff */
[----:B------:R-:W-:Y:S01]  /*7500*/  STG.E.U16 desc[UR36][R4.64], R19 ;  /* 0x0000001304007986 */ /* 0x000fe2000c101524 */
[----:B------:R-:W-:Y:S05]  /*7510*/  EXIT ;  /* 0x000000000000794d */ /* 0x000fea0003800000 */
.L_x_22811:
        /* <DEDUP_REMOVED lines=10> */
.L_x_22818:
[----:B------:R-:W-:-:S04]  /*75c0*/  LOP3.LUT R19, R19, 0xff, RZ, 0xc0, !PT ;  /* 0x000000ff13137812 */ /* 0x000fc800078ec0ff */
[----:B------:R-:W0:Y:S02]  /*75d0*/  I2F.U16 R0, R19 ;  /* 0x0000001300007306 */ /* 0x000e240000101000 */
[----:B0-----:R-:W-:-:S05]  /*75e0*/  F2FP.F16.F32.PACK_AB R0, RZ, R0 ;  /* 0x00000000ff00723e */ /* 0x001fca00000000ff */
[----:B------:R-:W-:Y:S01]  /*75f0*/  STG.E.U16 desc[UR36][R4.64], R0 ;  /* 0x0000000004007986 */ /* 0x000fe2000c101524 */
[----:B------:R-:W-:Y:S05]  /*7600*/  EXIT ;  /* 0x000000000000794d */ /* 0x000fea0003800000 */
.L_x_22817:
        /* <DEDUP_REMOVED lines=11> */
.L_x_22820:
[----:B------:R-:W-:-:S06]  /*76c0*/  LOP3.LUT R19, R19, 0xff, RZ, 0xc0, !PT ;  /* 0x000000ff13137812 */ /* 0x000fcc00078ec0ff */
[----:B------:R-:W0:Y:S02]  /*76d0*/  I2F.U16 R19, R19 ;  /* 0x0000001300137306 */ /* 0x000e240000101000 */
[----:B0-----:R-:W-:-:S04]  /*76e0*/  F2FP.F16.F32.PACK_AB R3, RZ, R19 ;  /* 0x00000013ff03723e */ /* 0x001fc800000000ff */
[----:B------:R-:W-:-:S05]  /*76f0*/  PRMT R3, R3, 0x5410, RZ ;  /* 0x0000541003037816 */ /* 0x000fca00000000ff */
[----:B------:R-:W-:Y:S01]  /*7700*/  STG.E desc[UR36][R4.64], R3 ;  /* 0x0000000304007986 */ /* 0x000fe2000c101924 */
[----:B------:R-:W-:Y:S05]  /*7710*/  EXIT ;  /* 0x000000000000794d */ /* 0x000fea0003800000 */
.L_x_22819:
[----:B------:R-:W-:-:S06]  /*7720*/  LOP3.LUT R2, R19, 0xff, RZ, 0xc0, !PT ;  /* 0x000000ff13027812 */ /* 0x000fcc00078ec0ff */
[----:B------:R-:W0:Y:S02]  /*7730*/  I2F.F64.U16 R2, R2 ;  /* 0x0000000200027312 */ /* 0x000e240000101800 */
[----:B0-----:R-:W-:Y:S01]  /*7740*/  STG.E.64 desc[UR36][R4.64], R2 ;  /* 0x0000000204007986 */ /* 0x001fe2000c101b24 */
[----:B------:R-:W-:Y:S05]  /*7750*/  EXIT ;  /* 0x000000000000794d */ /* 0x000fea0003800000 */
.L_x_22810:
        /* <DEDUP_REMOVED lines=12> */
.L_x_22823:
[----:B------:R-:W-:Y:S02]  /*7820*/  LOP3.LUT R8, R19, 0xff, RZ, 0xc0, !PT ;  /* 0x000000ff13087812 */ /* 0x000fe400078ec0ff */
[----:B------:R-:W-:-:S04]  /*7830*/  CS2R R10, SRZ ;  /* 0x00000000000a7805 */ /* 0x000fc8000001ff00 */
[----:B------:R-:W0:Y:S02]  /*7840*/  I2F.F64.U16 R8, R8 ;  /* 0x0000000800087312 */ /* 0x000e240000101800 */
[----:B0-----:R-:W-:Y:S01]  /*7850*/  STG.E.128 desc[UR36][R4.64], R8 ;  /* 0x0000000804007986 */ /* 0x001fe2000c101d24 */
[----:B------:R-:W-:Y:S05]  /*7860*/  EXIT ;  /* 0x000000000000794d */ /* 0x000fea0003800000 */
.L_x_22822:
        /* <DEDUP_REMOVED lines=22> */
.L_x_22827:
[----:B------:R-:W-:Y:S05]  /*79d0*/  BSYNC B0 ;  /* 0x0000000000007941 */ /* 0x000fea0003800000 */
.L_x_22826:
[----:B------:R-:W-:-:S05]  /*79e0*/  LOP3.LUT R3, R0, R3, RZ, 0xfc, !PT ;  /* 0x0000000300037212 */ /* 0x000fca00078efcff */
[----:B------:R-:W-:Y:S01]  /*79f0*/  STG.E.U8 desc[UR36][R4.64], R3 ;  /* 0x0000000304007986 */ /* 0x000fe2000c101124 */
[----:B------:R-:W-:Y:S05]  /*7a00*/  EXIT ;  /* 0x000000000000794d */ /* 0x000fea0003800000 */
.L_x_22825:
        /* <DEDUP_REMOVED lines=14> */
.L_x_22829:
[----:B------:R-:W-:Y:S01]  /*7af0*/  IMAD.MOV.U32 R0, RZ, RZ, 0x7f ;  /* 0x0000007fff007424 */ /* 0x000fe200078e00ff */
[----:B------:R-:W-:-:S04]  /*7b00*/  ISETP.GT.U32.AND P0, PT, R2, 0x7f800000, PT ;  /* 0x7f8000000200780c */ /* 0x000fc80003f04070 */
[----:B------:R-:W-:-:S09]  /*7b10*/  SEL R0, R0, 0x7c, P0 ;  /* 0x0000007c00007807 */ /* 0x000fd20000000000 */
.L_x_22830:
[----:B------:R-:W-:Y:S05]  /*7b20*/  BSYNC B0 ;  /* 0x0000000000007941 */ /* 0x000fea0003800000 */
.L_x_22828:
[----:B------:R-:W-:-:S04]  /*7b30*/  LOP3.LUT R2, R19, 0x80000000, RZ, 0xc0, !PT ;  /* 0x8000000013027812 */ /* 0x000fc800078ec0ff */
[----:B------:R-:W-:-:S04]  /*7b40*/  SHF.R.U32.HI R3, RZ, 0x18, R2 ;  /* 0x00000018ff037819 */ /* 0x000fc80000011602 */
[----:B------:R-:W-:-:S05]  /*7b50*/  LOP3.LUT R3, R0, R3, RZ, 0xfc, !PT ;  /* 0x0000000300037212 */ /* 0x000fca00078efcff */
[----:B------:R-:W-:Y:S01]  /*7b60*/  STG.E.U8 desc[UR36][R4.64], R3 ;  /* 0x0000000304007986 */ /* 0x000fe2000c101124 */
[----:B------:R-:W-:Y:S05]  /*7b70*/  EXIT ;  /* 0x000000000000794d */ /* 0x000fea0003800000 */
.L_x_22824:
[----:B------:R-:W-:-:S04]  /*7b80*/  LOP3.LUT R19, R19, 0xff, RZ, 0xc0, !PT ;  /* 0x000000ff13137812 */ /* 0x000fc800078ec0ff */
[----:B------:R-:W0:Y:S02]  /*7b90*/  I2F.U16 R0, R19 ;  /* 0x0000001300007306 */ /* 0x000e240000101000 */
[----:B0-----:R-:W-:-:S05]  /*7ba0*/  F2FP.BF16.F32.PACK_AB R0, RZ, R0 ;  /* 0x00000000ff00723e */ /* 0x001fca00000010ff */
[----:B------:R-:W-:Y:S01]  /*7bb0*/  STG.E.U16 desc[UR36][R4.64], R0 ;  /* 0x0000000004007986 */ /* 0x000fe2000c101524 */
[----:B------:R-:W-:Y:S05]  /*7bc0*/  EXIT ;  /* 0x000000000000794d */ /* 0x000fea0003800000 */
.L_x_22821:
        /* <DEDUP_REMOVED lines=11> */
.L_x_22833:
        /* <DEDUP_REMOVED lines=18> */
.L_x_22836:
[----:B------:R-:W-:-:S04]  /*7da0*/  LOP3.LUT R2, R19, 0x80000000, RZ, 0xc0, !PT ;  /* 0x8000000013027812 */ /* 0x000fc800078ec0ff */
[----:B------:R-:W-:-:S04]  /*7db0*/  SHF.R.U32.HI R3, RZ, 0x18, R2 ;  /* 0x00000018ff037819 */ /* 0x000fc80000011602 */
[----:B------:R-:W-:-:S04]  /*7dc0*/  LOP3.LUT R0, R0, R3, RZ, 0xfc, !PT ;  /* 0x0000000300007212 */ /* 0x000fc800078efcff */
[----:B------:R-:W-:-:S07]  /*7dd0*/  PRMT R2, R0, 0x7610, R2 ;  /* 0x0000761000027816 */ /* 0x000fce0000000002 */
.L_x_22835:
[----:B------:R-:W-:Y:S05]  /*7de0*/  BSYNC B0 ;  /* 0x0000000000007941 */ /* 0x000fea0003800000 */
.L_x_22834:
[----:B------:R-:W-:Y:S01]  /*7df0*/  STG.E.U8 desc[UR36][R4.64], R2 ;  /* 0x0000000204007986 */ /* 0x000fe2000c101124 */
[----:B------:R-:W-:Y:S05]  /*7e00*/  EXIT ;  /* 0x000000000000794d */ /* 0x000fea0003800000 */
.L_x_22832:
        /* <DEDUP_REMOVED lines=18> */
.L_x_22839:
[----:B------:R-:W-:-:S04]  /*7f30*/  LOP3.LUT R2, R19, 0x80000000, RZ, 0xc0, !PT ;  /* 0x8000000013027812 */ /* 0x000fc800078ec0ff */
[----:B------:R-:W-:-:S04]  /*7f40*/  SHF.R.U32.HI R3, RZ, 0x18, R2 ;  /* 0x00000018ff037819 */ /* 0x000fc80000011602 */
[----:B------:R-:W-:-:S04]  /*7f50*/  LOP3.LUT R0, R0, R3, RZ, 0xfc, !PT ;  /* 0x0000000300007212 */ /* 0x000fc800078efcff */
[----:B------:R-:W-:-:S07]  /*7f60*/  PRMT R2, R0, 0x7610, R2 ;  /* 0x0000761000027816 */ /* 0x000fce0000000002 */
.L_x_22838:
[----:B------:R-:W-:Y:S05]  /*7f70*/  BSYNC B0 ;  /* 0x0000000000007941 */ /* 0x000fea0003800000 */
.L_x_22837:
[----:B------:R-:W-:Y:S01]  /*7f80*/  STG.E.U8 desc[UR36][R4.64], R2 ;  /* 0x0000000204007986 */ /* 0x000fe2000c101124 */
[----:B------:R-:W-:Y:S05]  /*7f90*/  EXIT ;  /* 0x000000000000794d */ /* 0x000fea0003800000 */
.L_x_22831:
        /* <DEDUP_REMOVED lines=23> */
.L_x_22814:
        /* <DEDUP_REMOVED lines=16> */
.L_x_22842:
[----:B------:R-:W-:Y:S05]  /*8210*/  EXIT ;  /* 0x000000000000794d */ /* 0x000fea0003800000 */
.L_x_22841:
[----:B------:R-:W-:Y:S01]  /*8220*/  LOP3.LUT R2, R19, 0xff, RZ, 0xc0, !PT ;  /* 0x000000ff13027812 */ /* 0x000fe200078ec0ff */
[----:B------:R-:W-:-:S05]  /*8230*/  IMAD.MOV.U32 R3, RZ, RZ, RZ ;  /* 0x000000ffff037224 */ /* 0x000fca00078e00ff */
[----:B------:R-:W-:Y:S01]  /*8240*/  STG.E.64 desc[UR36][R4.64], R2 ;  /* 0x0000000204007986 */ /* 0x000fe2000c101b24 */
[----:B------:R-:W-:Y:S05]  /*8250*/  EXIT ;  /* 0x000000000000794d */ /* 0x000fea0003800000 */
.L_x_22840:
[----:B------:R-:W-:-:S05]  /*8260*/  LOP3.LUT R19, R19, 0xff, RZ, 0xc0, !PT ;  /* 0x000000ff13137812 */ /* 0x000fca00078ec0ff */
[----:B------:R-:W-:Y:S01]  /*8270*/  STG.E desc[UR36][R4.64], R19 ;  /* 0x0000001304007986 */ /* 0x000fe2000c101924 */
[----:B------:R-:W-:Y:S05]  /*8280*/  EXIT ;  /* 0x000000000000794d */ /* 0x000fea0003800000 */
.L_x_22843:
        /* <DEDUP_REMOVED lines=15> */
.L_x_71793:


//--------------------- .text._ZN2at6native18elementwise_kernelILi128ELi4EZNS0_22gpu_kernel_impl_nocastIZNS0_50_GLOBAL__N__2680c7bb_12_PowKernel_cu_140f0503_289629pow_tensor_scalar_kernel_implIhhEEvRNS_18TensorIteratorBaseET0_EUlhE2_EEvS6_RKT_EUliE_EEviT1_ --------------------------
	.section	.text._ZN2at6native18elementwise_kernelILi128ELi4EZNS0_22gpu_kernel_impl_nocastIZNS0_50_GLOBAL__N__2680c7bb_12_PowKernel_cu_140f0503_289629pow_tensor_scalar_kernel_implIhhEEvRNS_18TensorIteratorBaseET0_EUlhE2_EEvS6_RKT_EUliE_EEviT1_,"ax",@progbits
	.align	128
        .global         _ZN2at6native18elementwise_kernelILi128ELi4EZNS0_22gpu_kernel_impl_nocastIZNS0_50_GLOBAL__N__2680c7bb_12_PowKernel_cu_140f0503_289629pow_tensor_scalar_kernel_implIhhEEvRNS_18TensorIteratorBaseET0_EUlhE2_EEvS6_RKT_EUliE_EEviT1_
        .type           _ZN2at6native18elementwise_kernelILi128ELi4EZNS0_22gpu_kernel_impl_nocastIZNS0_50_GLOBAL__N__2680c7bb_12_PowKernel_cu_140f0503_289629pow_tensor_scalar_kernel_implIhhEEvRNS_18TensorIteratorBaseET0_EUlhE2_EEvS6_RKT_EUliE_EEviT1_,@function
        .size           _ZN2at6native18elementwise_kernelILi128ELi4EZNS0_22gpu_kernel_impl_nocastIZNS0_50_GLOBAL__N__2680c7bb_12_PowKernel_cu_140f0503_289629pow_tensor_scalar_kernel_implIhhEEvRNS_18TensorIteratorBaseET0_EUlhE2_EEvS6_RKT_EUliE_EEviT1_,(.L_x_71794 - _ZN2at6native18elementwise_kernelILi128ELi4EZNS0_22gpu_kernel_impl_nocastIZNS0_50_GLOBAL__N__2680c7bb_12_PowKernel_cu_140f0503_289629pow_tensor_scalar_kernel_implIhhEEvRNS_18TensorIteratorBaseET0_EUlhE2_EEvS6_RKT_EUliE_EEviT1_)
        .other          _ZN2at6native18elementwise_kernelILi128ELi4EZNS0_22gpu_kernel_impl_nocastIZNS0_50_GLOBAL__N__2680c7bb_12_PowKernel_cu_140f0503_289629pow_tensor_scalar_kernel_implIhhEEvRNS_18TensorIteratorBaseET0_EUlhE2_EEvS6_RKT_EUliE_EEviT1_,@"STO_CUDA_ENTRY STV_DEFAULT"
_ZN2at6native18elementwise_kernelILi128ELi4EZNS0_22gpu_kernel_impl_nocastIZNS0_50_GLOBAL__N__2680c7bb_12_PowKernel_cu_140f0503_289629pow_tensor_scalar_kernel_implIhhEEvRNS_18TensorIteratorBaseET0_EUlhE2_EEvS6_RKT_EUliE_EEviT1_:
.text._ZN2at6native18elementwise_kernelILi128ELi4EZNS0_22gpu_kernel_impl_nocastIZNS0_50_GLOBAL__N__2680c7bb_12_PowKernel_cu_140f0503_289629pow_tensor_scalar_kernel_implIhhEEvRNS_18TensorIteratorBaseET0_EUlhE2_EEvS6_RKT_EUliE_EEviT1_:
[----:B------:R-:W-:Y:S01]  /*0000*/  LDC R1, c[0x0][0x28] ;  /* 0x00000a00ff017b82 */ /* 0x000fe20000000800 */
[----:B------:R-:W0:Y:S01]  /*0010*/  S2R R2, SR_CTAID.X ;  /* 0x0000000000027919 */ /* 0x000e220000002500 */
[----:B------:R-:W-:Y:S01]  /*0020*/  ULDC UR6, c[0x0][0x210] ;  /* 0x0000840000067ab9 */ /* 0x000fe20000000800 */
[----:B------:R-:W-:Y:S01]  /*0030*/  ULDC.U8 UR4, c[0x0][0x420] ;  /* 0x0001080000047ab9 */ /* 0x000fe20000000000 */
[----:B------:R-:W-:Y:S01]  /*0040*/  BSSY B0, `(.L_x_22844) ;  /* 0x0000153000007945 */ /* 0x000fe20003800000 */
[----:B------:R-:W0:Y:S01]  /*0050*/  S2R R3, SR_TID.X ;  /* 0x0000000000037919 */ /* 0x000e220000002100 */
[----:B------:R-:W-:Y:S01]  /*0060*/  MOV R0, UR4 ;  /* 0x0000000400007c02 */ /* 0x000fe20008000f00 */
[----:B------:R-:W-:Y:S01]  /*0070*/  ULDC.64 UR4, c[0x0][0x208] ;  /* 0x0000820000047ab9 */ /* 0x000fe20000000a00 */
[----:B0-----:R-:W-:-:S04]  /*0080*/  LEA R2, R2, R3, 0x9 ;  /* 0x0000000302027211 */ /* 0x001fc800078e48ff */
[----:B------:R-:W-:-:S13]  /*0090*/  ISETP.GE.AND P0, PT, R2, UR6, PT ;  /* 0x0000000602007c0c */ /* 0x000fda000bf06270 */
[----:B------:R-:W-:Y:S05]  /*00a0*/  @P0 BRA `(.L_x_22845) ;  /* 0x0000001400300947 */ /* 0x000fea0003800000 */
[----:B------:R-:W0:Y:S01]  /*00b0*/  LDC R10, c[0x0][0x218] ;  /* 0x00008600ff0a7b82 */ /* 0x000e220000000800 */
[----:B------:R-:W-:Y:S01]  /*00c0*/  HFMA2.MMA R3, -RZ, RZ, 0, 0 ;  /* 0x00000000ff037435 */ /* 0x000fe200000001ff */
[----:B------:R-:W-:Y:S02]  /*00d0*/  MOV R4, RZ ;  /* 0x000000ff00047202 */ /* 0x000fe40000000f00 */
        /* <DEDUP_REMOVED lines=293> */
[----:B------:R-:W-:-:S08]  /*1330*/  ULDC UR7, c[0x0][0x33c] ;  /* 0x0000cf0000077ab9 */ /* 0x000fd00000000800 */
[----:B------:R-:W-:-:S05]  /*1340*/  IMAD.HI.U32 R5, R9, UR8, R8 ;  /* 0x0000000809057c27 */ /* 0x000fca000f8e0008 */
[----:B------:R-:W-:Y:S01]  /*1350*/  SHF.R.U32.HI R5, RZ, UR9, R5 ;  /* 0x00000009ff057c19 */ /* 0x000fe20008011605 */
[----:B------:R-:W-:-:S04]  /*1360*/  ULDC.64 UR8, c[0x0][0x408] ;  /* 0x0001020000087ab9 */ /* 0x000fc80000000a00 */
[----:B------:R-:W-:-:S04]  /*1370*/  IMAD.MOV R5, RZ, RZ, -R5 ;  /* 0x000000ffff057224 */ /* 0x000fc800078e0a05 */
[----:B------:R-:W-:-:S04]  /*1380*/  IMAD R8, R5, UR7, R9 ;  /* 0x0000000705087c24 */ /* 0x000fc8000f8e0209 */
[C---:B------:R-:W-:Y:S02]  /*1390*/  IMAD R4, R8.reuse, UR8, R4 ;  /* 0x0000000808047c24 */ /* 0x040fe4000f8e0204 */
[----:B------:R-:W-:-:S07]  /*13a0*/  IMAD R3, R8, UR9, R3 ;  /* 0x0000000908037c24 */ /* 0x000fce000f8e0203 */
.L_x_22846:
[----:B------:R-:W-:Y:S01]  /*13b0*/  PRMT R5, R0, 0x9910, RZ ;  /* 0x0000991000057816 */ /* 0x000fe200000000ff */
[----:B------:R-:W-:Y:S01]  /*13c0*/  ULDC.64 UR8, c[0x0][0x410] ;  /* 0x0001040000087ab9 */ /* 0x000fe20000000a00 */
[----:B------:R-:W-:Y:S01]  /*13d0*/  ULDC.64 UR10, c[0x0][0x418] ;  /* 0x00010600000a7ab9 */ /* 0x000fe20000000a00 */
[----:B------:R-:W-:Y:S02]  /*13e0*/  IADD3 R4, P1, R4, UR8, RZ ;  /* 0x0000000804047c10 */ /* 0x000fe4000ff3e0ff */
[----:B------:R-:W-:Y:S02]  /*13f0*/  ISETP.NE.AND P0, PT, R5, RZ, PT ;  /* 0x000000ff0500720c */ /* 0x000fe40003f05270 */
[----:B------:R-:W-:Y:S02]  /*1400*/  IADD3 R6, P2, R3, UR10, RZ ;  /* 0x0000000a03067c10 */ /* 0x000fe4000ff5e0ff */
[----:B------:R-:W-:Y:S02]  /*1410*/  IADD3.X R5, RZ, UR9, RZ, P1, !PT ;  /* 0x00000009ff057c10 */ /* 0x000fe40008ffe4ff */
[----:B------:R-:W-:-:S02]  /*1420*/  IADD3.X R7, RZ, UR11, RZ, P2, !PT ;  /* 0x0000000bff077c10 */ /* 0x000fc400097fe4ff */
[----:B------:R-:W-:-:S05]  /*1430*/  MOV R3, 0x1 ;  /* 0x0000000100037802 */ /* 0x000fca0000000f00 */
[----:B------:R-:W-:Y:S05]  /*1440*/  @!P0 BRA `(.L_x_22847) ;  /* 0x0000000000408947 */ /* 0x000fea0003800000 */
[----:B------:R0:W5:Y:S01]  /*1450*/  LDG.E.U8 R6, desc[UR4][R6.64] ;  /* 0x0000000406067981 */ /* 0x000162000c1e1100 */
[----:B------:R-:W-:Y:S02]  /*1460*/  MOV R3, 0x1 ;  /* 0x0000000100037802 */ /* 0x000fe40000000f00 */
[----:B------:R-:W-:-:S07]  /*1470*/  PRMT R8, R0, 0x7610, R8 ;  /* 0x0000761000087816 */ /* 0x000fce0000000008 */
.L_x_22848:
[C---:B0-----:R-:W-:Y:S02]  /*1480*/  LOP3.LUT R7, R8.reuse, 0x1, RZ, 0xc0, !PT ;  /* 0x0000000108077812 */ /* 0x041fe400078ec0ff */
[----:B------:R-:W-:Y:S02]  /*1490*/  PRMT R9, R3, 0x9910, RZ ;  /* 0x0000991003097816 */ /* 0x000fe400000000ff */
[----:B------:R-:W-:Y:S02]  /*14a0*/  LOP3.LUT R3, R8, 0xffff, RZ, 0xc0, !PT ;  /* 0x0000ffff08037812 */ /* 0x000fe400078ec0ff */
[----:B------:R-:W-:Y:S02]  /*14b0*/  ISETP.NE.U32.AND P0, PT, R7, 0x1, PT ;  /* 0x000000010700780c */ /* 0x000fe40003f05070 */
[----:B------:R-:W-:Y:S02]  /*14c0*/  SHF.R.U32.HI R3, RZ, 0x1, R3 ;  /* 0x00000001ff037819 */ /* 0x000fe40000011603 */
[----:B-----5:R-:W-:-:S02]  /*14d0*/  SEL R7, R6, 0x1, !P0 ;  /* 0x0000000106077807 */ /* 0x020fc40004000000 */
[----:B------:R-:W-:Y:S02]  /*14e0*/  LOP3.LUT P0, R8, R3, 0x7f, RZ, 0xc0, !PT ;  /* 0x0000007f03087812 */ /* 0x000fe4000780c0ff */
[----:B------:R-:W-:Y:S02]  /*14f0*/  PRMT R6, R6, 0x9910, RZ ;  /* 0x0000991006067816 */ /* 0x000fe400000000ff */
[----:B------:R-:W-:Y:S01]  /*1500*/  PRMT R10, R7, 0x9910, RZ ;  /* 0x00009910070a7816 */ /* 0x000fe200000000ff */
[----:B------:R-:W-:Y:S02]  /*1510*/  IMAD.MOV.U32 R7, RZ, RZ, R9 ;  /* 0x000000ffff077224 */ /* 0x000fe400078e0009 */
[----:B------:R-:W-:Y:S02]  /*1520*/  IMAD R6, R6, R6, RZ ;  /* 0x0000000606067224 */ /* 0x000fe400078e02ff */
[----:B------:R-:W-:-:S04]  /*1530*/  IMAD R3, R7, R10, RZ ;  /* 0x0000000a07037224 */ /* 0x000fc800078e02ff */
[----:B------:R-:W-:Y:S05]  /*1540*/  @P0 BRA `(.L_x_22848) ;  /* 0xfffffffc00cc0947 */ /* 0x000fea000383ffff */
.L_x_22847:
[----:B------:R0:W-:Y:S01]  /*1550*/  STG.E.U8 desc[UR4][R4.64], R3 ;  /* 0x0000000304007986 */ /* 0x0001e2000c101104 */
[----:B------:R-:W-:-:S07]  /*1560*/  IADD3 R2, R2, 0x80, RZ ;  /* 0x0000008002027810 */ /* 0x000fce0007ffe0ff */
.L_x_22845:
[----:B------:R-:W-:Y:S05]  /*1570*/  BSYNC B0 ;  /* 0x0000000000007941 */ /* 0x000fea0003800000 */
.L_x_22844:
[----:B------:R-:W-:Y:S01]  /*1580*/  ISETP.GE.AND P0, PT, R2, UR6, PT ;  /* 0x0000000602007c0c */ /* 0x000fe2000bf06270 */
[----:B------:R-:W-:-:S12]  /*1590*/  BSSY B0, `(.L_x_22849) ;  /* 0x000029c000007945 */ /* 0x000fd80003800000 */
[----:B------:R-:W-:Y:S05]  /*15a0*/  @P0 BRA `(.L_x_22850) ;  /* 0x0000002800680947 */ /* 0x000fea0003800000 */
[----:B------:R-:W1:Y:S01]  /*15b0*/  LDC R10, c[0x0][0x218] ;  /* 0x00008600ff0a7b82 */ /* 0x000e620000000800 */
[----:B0-----:R-:W-:Y:S01]  /*15c0*/  HFMA2.MMA R3, -RZ, RZ, 0, 0 ;  /* 0x00000000ff037435 */ /* 0x001fe200000001ff */
[----:B------:R-:W-:Y:S02]  /*15d0*/  MOV R4, RZ ;  /* 0x000000ff00047202 */ /* 0x000fe40000000f00 */
        /* <DEDUP_REMOVED lines=296> */
[----:B------:R-:W-:-:S03]  /*2860*/  ULDC.64 UR8, c[0x0][0x408] ;  /* 0x0001020000087ab9 */ /* 0x000fc60000000a00 */
[----:B------:R-:W-:-:S05]  /*2870*/  IADD3 R5, -R5, RZ, RZ ;  /* 0x000000ff05057210 */ /* 0x000fca0007ffe1ff */
[----:B------:R-:W-:-:S04]  /*2880*/  IMAD R8, R5, UR7, R9 ;  /* 0x0000000705087c24 */ /* 0x000fc8000f8e0209 */
[C---:B------:R-:W-:Y:S02]  /*2890*/  IMAD R4, R8.reuse, UR8, R4 ;  /* 0x0000000808047c24 */ /* 0x040fe4000f8e0204 */
[----:B------:R-:W-:-:S07]  /*28a0*/  IMAD R3, R8, UR9, R3 ;  /* 0x0000000908037c24 */ /* 0x000fce000f8e0203 */
.L_x_22851:
[----:B------:R-:W-:Y:S01]  /*28b0*/  PRMT R5, R0, 0x9910, RZ ;  /* 0x0000991000057816 */ /* 0x000fe200000000ff */
[----:B------:R-:W-:Y:S01]  /*28c0*/  ULDC.64 UR8, c[0x0][0x410] ;  /* 0x0001040000087ab9 */ /* 0x000fe20000000a00 */
[----:B------:R-:W-:Y:S01]  /*28d0*/  ULDC.64 UR10, c[0x0][0x418] ;  /* 0x00010600000a7ab9 */ /* 0x000fe20000000a00 */
[----:B------:R-:W-:Y:S02]  /*28e0*/  IADD3 R4, P0, R4, UR8, RZ ;  /* 0x0000000804047c10 */ /* 0x000fe4000ff1e0ff */
[----:B------:R-:W-:Y:S02]  /*28f0*/  ISETP.NE.AND P2, PT, R5, RZ, PT ;  /* 0x000000ff0500720c */ /* 0x000fe40003f45270 */
[----:B------:R-:W-:Y:S01]  /*2900*/  IADD3 R6, P1, R3, UR10, RZ ;  /* 0x0000000a03067c10 */ /* 0x000fe2000ff3e0ff */
[----:B------:R-:W-:Y:S01]  /*2910*/  IMAD.X R5, RZ, RZ, UR9, P0 ;  /* 0x00000009ff057e24 */ /* 0x000fe200080e06ff */
[----:B------:R-:W-:Y:S02]  /*2920*/  MOV R3, 0x1 ;  /* 0x0000000100037802 */ /* 0x000fe40000000f00 */
[----:B------:R-:W-:-:S07]  /*2930*/  IADD3.X R7, RZ, UR11, RZ, P1, !PT ;  /* 0x0000000bff077c10 */ /* 0x000fce0008ffe4ff */
[----:B------:R-:W-:Y:S05]  /*2940*/  @!P2 BRA `(.L_x_22852) ;  /* 0x000000000040a947 */ /* 0x000fea0003800000 */
[----:B------:R0:W5:Y:S01]  /*2950*/  LDG.E.U8 R6, desc[UR4][R6.64] ;  /* 0x0000000406067981 */ /* 0x000162000c1e1100 */
[----:B------:R-:W-:Y:S02]  /*2960*/  MOV R3, 0x1 ;  /* 0x0000000100037802 */ /* 0x000fe40000000f00 */
[----:B------:R-:W-:-:S07]  /*2970*/  PRMT R8, R0, 0x7610, R8 ;  /* 0x0000761000087816 */ /* 0x000fce0000000008 */
.L_x_22853:
        /* <DEDUP_REMOVED lines=8> */
[----:B------:R-:W-:Y:S02]  /*2a00*/  PRMT R6, R6, 0x9910, RZ ;  /* 0x0000991006067816 */ /* 0x000fe400000000ff */
[----:B------:R-:W-:-:S03]  /*2a10*/  MOV R7, R9 ;  /* 0x0000000900077202 */ /* 0x000fc60000000f00 */
[----:B------:R-:W-:Y:S02]  /*2a20*/  IMAD R6, R6, R6, RZ ;  /* 0x0000000606067224 */ /* 0x000fe400078e02ff */
[----:B------:R-:W-:Y:S02]  /*2a30*/  IMAD R3, R7, R10, RZ ;  /* 0x0000000a07037224 */ /* 0x000fe400078e02ff */
[----:B------:R-:W-:Y:S05]  /*2a40*/  @P0 BRA `(.L_x_22853) ;  /* 0xfffffffc00cc0947 */ /* 0x000fea000383ffff */
.L_x_22852:
[----:B------:R1:W-:Y:S01]  /*2a50*/  STG.E.U8 desc[UR4][R4.64], R3 ;  /* 0x0000000304007986 */ /* 0x0003e2000c101104 */
        /* <DEDUP_REMOVED lines=299> */
[----:B------:R-:W-:-:S03]  /*3d10*/  ULDC UR7, c[0x0][0x33c] ;  /* 0x0000cf0000077ab9 */ /* 0x000fc60000000800 */
[----:B------:R-:W-:-:S05]  /*3d20*/  IMAD.HI.U32 R5, R9, UR8, R8 ;  /* 0x0000000809057c27 */ /* 0x000fca000f8e0008 */
[----:B------:R-:W-:Y:S01]  /*3d30*/  SHF.R.U32.HI R5, RZ, UR9, R5 ;  /* 0x00000009ff057c19 */ /* 0x000fe20008011605 */
[----:B------:R-:W-:-:S03]  /*3d40*/  ULDC.64 UR8, c[0x0][0x408] ;  /* 0x0001020000087ab9 */ /* 0x000fc60000000a00 */
[----:B------:R-:W-:-:S05]  /*3d50*/  IADD3 R5, -R5, RZ, RZ ;  /* 0x000000ff05057210 */ /* 0x000fca0007ffe1ff */
[----:B------:R-:W-:-:S04]  /*3d60*/  IMAD R8, R5, UR7, R9 ;  /* 0x0000000705087c24 */ /* 0x000fc8000f8e0209 */
[C---:B------:R-:W-:Y:S02]  /*3d70*/  IMAD R4, R8.reuse, UR8, R4 ;  /* 0x0000000808047c24 */ /* 0x040fe4000f8e0204 */
[----:B------:R-:W-:-:S07]  /*3d80*/  IMAD R3, R8, UR9, R3 ;  /* 0x0000000908037c24 */ /* 0x000fce000f8e0203 */
.L_x_22854:
        /* <DEDUP_REMOVED lines=11> */
[----:B------:R-:W-:Y:S01]  /*3e40*/  IMAD.MOV.U32 R3, RZ, RZ, 0x1 ;  /* 0x00000001ff037424 */ /* 0x000fe200078e00ff */
[----:B------:R-:W-:-:S07]  /*3e50*/  PRMT R8, R0, 0x7610, R8 ;  /* 0x0000761000087816 */ /* 0x000fce0000000008 */
.L_x_22856:
        /* <DEDUP_REMOVED lines=13> */
.L_x_22855:
[----:B------:R1:W-:Y:S01]  /*3f30*/  STG.E.U8 desc[UR4][R4.64], R3 ;  /* 0x0000000304007986 */ /* 0x0003e2000c101104 */
[----:B------:R-:W-:-:S07]  /*3f40*/  IADD3 R2, R2, 0x80, RZ ;  /* 0x0000008002027810 */ /* 0x000fce0007ffe0ff */
.L_x_22850:
[----:B------:R-:W-:Y:S05]  /*3f50*/  BSYNC B0 ;  /* 0x0000000000007941 */ /* 0x000fea0003800000 */
.L_x_22849:
[----:B------:R-:W-:-:S13]  /*3f60*/  ISETP.GE.AND P0, PT, R2, UR6, PT ;  /* 0x0000000602007c0c */ /* 0x000fda000bf06270 */
[----:B------:R-:W-:Y:S05]  /*3f70*/  @P0 EXIT ;  /* 0x000000000000094d */ /* 0x000fea0003800000 */
[----:B------:R-:W2:Y:S01]  /*3f80*/  LDC R10, c[0x0][0x218] ;  /* 0x00008600ff0a7b82 */ /* 0x000ea20000000800 */
[----:B01----:R-:W-:Y:S01]  /*3f90*/  HFMA2.MMA R3, -RZ, RZ, 0, 0 ;  /* 0x00000000ff037435 */ /* 0x003fe200000001ff */
[----:B------:R-:W-:Y:S02]  /*3fa0*/  MOV R4, RZ ;  /* 0x000000ff00047202 */ /* 0x000fe40000000f00 */
[----:B--2---:R-:W-:-:S13]  /*3fb0*/  ISETP.NE.AND P0, PT, R10, RZ, PT ;  /* 0x000000ff0a00720c */ /* 0x004fda0003f05270 */
        /* <DEDUP_REMOVED lines=294> */
[----:B------:R-:W-:-:S04]  /*5220*/  SHF.R.U32.HI R2, RZ, UR7, R2 ;  /* 0x00000007ff027c19 */ /* 0x000fc80008011602 */
[----:B------:R-:W-:-:S05]  /*5230*/  IADD3 R8, -R2, RZ, RZ ;  /* 0x000000ff02087210 */ /* 0x000fca0007ffe1ff */
[----:B------:R-:W-:Y:S01]  /*5240*/  IMAD R8, R8, UR6, R9 ;  /* 0x0000000608087c24 */ /* 0x000fe2000f8e0209 */
[----:B------:R-:W-:-:S03]  /*5250*/  ULDC.64 UR6, c[0x0][0x408] ;  /* 0x0001020000067ab9 */ /* 0x000fc60000000a00 */
[C---:B------:R-:W-:Y:S02]  /*5260*/  IMAD R4, R8.reuse, UR6, R4 ;  /* 0x0000000608047c24 */ /* 0x040fe4000f8e0204 */
[----:B------:R-:W-:-:S07]  /*5270*/  IMAD R3, R8, UR7, R3 ;  /* 0x0000000708037c24 */ /* 0x000fce000f8e0203 */
.L_x_22857:
        /* <DEDUP_REMOVED lines=11> */
[----:B------:R-:W-:-:S07]  /*5330*/  MOV R7, 0x1 ;  /* 0x0000000100077802 */ /* 0x000fce0000000f00 */
.L_x_22859:
[C---:B0-----:R-:W-:Y:S02]  /*5340*/  LOP3.LUT R3, R0.reuse, 0x1, RZ, 0xc0, !PT ;  /* 0x0000000100037812 */ /* 0x041fe400078ec0ff */
        /* <DEDUP_REMOVED lines=11> */
.L_x_22858:
[----:B------:R-:W-:Y:S01]  /*5400*/  STG.E.U8 desc[UR4][R4.64], R7 ;  /* 0x0000000704007986 */ /* 0x000fe2000c101104 */
[----:B------:R-:W-:Y:S05]  /*5410*/  EXIT ;  /* 0x000000000000794d */ /* 0x000fea0003800000 */
.L_x_22860:
        /* <DEDUP_REMOVED lines=14> */
.L_x_71794:


//--------------------- .text._ZN2at6native27unrolled_elementwise_kernelIZNS0_50_GLOBAL__N__2680c7bb_12_PowKernel_cu_140f0503_289629pow_tensor_scalar_kernel_implIhhEEvRNS_18TensorIteratorBaseET0_EUlhE2_St5arrayIPcLm2EELi4E23TrivialOffsetCalculatorILi1EjESC_NS0_6memory15LoadWithoutCastENSD_16StoreWithoutCastEEEviT_S6_T2_T3_T4_T5_ --------------------------
	.section	.text._ZN2at6native27unrolled_elementwise_kernelIZNS0_50_GLOBAL__N__2680c7bb_12_PowKernel_cu_140f0503_289629pow_tensor_scalar_kernel_implIhhEEvRNS_18TensorIteratorBaseET0_EUlhE2_St5arrayIPcLm2EELi4E23TrivialOffsetCalculatorILi1EjESC_NS0_6memory15LoadWithoutCastENSD_16StoreWithoutCastEEEviT_S6_T2_T3_T4_T5_,"ax",@progbits
	.align	128
        .global         _ZN2at6native27unrolled_elementwise_kernelIZNS0_50_GLOBAL__N__2680c7bb_12_PowKernel_cu_140f0503_289629pow_tensor_scalar_kernel_implIhhEEvRNS_18TensorIteratorBaseET0_EUlhE2_St5arrayIPcLm2EELi4E23TrivialOffsetCalculatorILi1EjESC_NS0_6memory15LoadWithoutCastENSD_16StoreWithoutCastEEEviT_S6_T2_T3_T4_T5_
        .type           _ZN2at6native27unrolled_elementwise_kernelIZNS0_50_GLOBAL__N__2680c7bb_12_PowKernel_cu_140f0503_289629pow_tensor_scalar_kernel_implIhhEEvRNS_18TensorIteratorBaseET0_EUlhE2_St5arrayIPcLm2EELi4E23TrivialOffsetCalculatorILi1EjESC_NS0_6memory15LoadWithoutCastENSD_16StoreWithoutCastEEEviT_S6_T2_T3_T4_T5_,@function
        .size           _ZN2at6native27unrolled_elementwise_kernelIZNS0_50_GLOBAL__N__2680c7bb_12_PowKernel_cu_140f0503_289629pow_tensor_scalar_kernel_implIhhEEvRNS_18TensorIteratorBaseET0_EUlhE2_St5arrayIPcLm2EELi4E23TrivialOffsetCalculatorILi1EjESC_NS0_6memory15LoadWithoutCastENSD_16StoreWithoutCastEEEviT_S6_T2_T3_T4_T5_,(.L_x_71795 - _ZN2at6native27unrolled_elementwise_kernelIZNS0_50_GLOBAL__N__2680c7bb_12_PowKernel_cu_140f0503_289629pow_tensor_scalar_kernel_implIhhEEvRNS_18TensorIteratorBaseET0_EUlhE2_St5arrayIPcLm2EELi4E23TrivialOffsetCalculatorILi1EjESC_NS0_6memory15LoadWithoutCastENSD_16StoreWithoutCastEEEviT_S6_T2_T3_T4_T5_)
        .other          _ZN2at6native27unrolled_elementwise_kernelIZNS0_50_GLOBAL__N__2680c7bb_12_PowKernel_cu_140f0503_289629pow_tensor_scalar_kernel_implIhhEEvRNS_18TensorIteratorBaseET0_EUlhE2_St5arrayIPcLm2EELi4E23TrivialOffsetCalculatorILi1EjESC_NS0_6memory15LoadWithoutCastENSD_16StoreWithoutCastEEEviT_S6_T2_T3_T4_T5_,@"STO_CUDA_ENTRY STV_DEFAULT"
_ZN2at6native27unrolled_elementwise_kernelIZNS0_50_GLOBAL__N__2680c7bb_12_PowKernel_cu_140f0503_289629pow_tensor_scalar_kernel_implIhhEEvRNS_18TensorIteratorBaseET0_EUlhE2_St5arrayIPcLm2EELi4E23TrivialOffsetCalculatorILi1EjESC_NS0_6memory15LoadWithoutCastENSD_16StoreWithoutCastEEEviT_S6_T2_T3_T4_T5_:
.text._ZN2at6native27unrolled_elementwise_kernelIZNS0_50_GLOBAL__N__2680c7bb_12_PowKernel_cu_140f0503_289629pow_tensor_scalar_kernel_implIhhEEvRNS_18TensorIteratorBaseET0_EUlhE2_St5arrayIPcLm2EELi4E23TrivialOffsetCalculatorILi1EjESC_NS0_6memory15LoadWithoutCastENSD_16StoreWithoutCastEEEviT_S6_T2_T3_T4_T5_:
[----:B------:R-:W-:Y:S01]  /*0000*/  LDC R1, c[0x0][0x28] ;  /* 0x00000a00ff017b82 */ /* 0x000fe20000000800 */
[----:B------:R-:W0:Y:S07]  /*0010*/  S2R R0, SR_CTAID.X ;  /* 0x0000000000007919 */ /* 0x000e2e0000002500 */
[----:B------:R-:W0:Y:S01]  /*0020*/  LDC R5, c[0x0][0x210] ;  /* 0x00008400ff057b82 */ /* 0x000e220000000800 */
[----:B------:R-:W-:Y:S01]  /*0030*/  PRMT R10, RZ, 0x7610, R10 ;  /* 0x00007610ff0a7816 */ /* 0x000fe2000000000a */
[----:B------:R-:W-:Y:S01]  /*0040*/  ULDC.64 UR4, c[0x0][0x208] ;  /* 0x0000820000047ab9 */ /* 0x000fe20000000a00 */
[----:B------:R-:W1:Y:S01]  /*0050*/  S2R R3, SR_TID.X ;  /* 0x0000000000037919 */ /* 0x000e620000002100 */
[----:B------:R-:W-:Y:S01]  /*0060*/  ULDC.U8 UR6, c[0x0][0x218] ;  /* 0x0000860000067ab9 */ /* 0x000fe20000000000 */
[----:B0-----:R-:W-:-:S02]  /*0070*/  IMAD R2, R0, -0x200, R5 ;  /* 0xfffffe0000027824 */ /* 0x001fc400078e0205 */
[----:B-1----:R-:W-:-:S03]  /*0080*/  IMAD.MOV.U32 R11, RZ, RZ, R3 ;  /* 0x000000ffff0b7224 */ /* 0x002fc600078e0003 */
[----:B------:R-:W-:-:S13]  /*0090*/  ISETP.GE.AND P0, PT, R3, R2, PT ;  /* 0x000000020300720c */ /* 0x000fda0003f06270 */
[----:B------:R-:W-:Y:S01]  /*00a0*/  @!P0 IMAD R13, R0, 0x200, R11 ;  /* 0x00000200000d8824 */ /* 0x000fe200078e020b */
[----:B------:R-:W0:Y:S01]  /*00b0*/  @!P0 LDC.64 R14, c[0x0][0x230] ;  /* 0x00008c00ff0e8b82 */ /* 0x000e220000000a00 */
[----:B------:R-:W-:-:S05]  /*00c0*/  @!P0 VIADD R11, R11, 0x80 ;  /* 0x000000800b0b8836 */ /* 0x000fca0000000000 */
[----:B------:R-:W-:-:S13]  /*00d0*/  ISETP.GE.AND P3, PT, R11, R2, PT ;  /* 0x000000020b00720c */ /* 0x000fda0003f66270 */
[----:B------:R-:W-:Y:S01]  /*00e0*/  @!P3 IMAD R17, R0, 0x200, R11 ;  /* 0x000002000011b824 */ /* 0x000fe200078e020b */
[----:B------:R-:W1:Y:S01]  /*00f0*/  @!P3 LDC.64 R4, c[0x0][0x230] ;  /* 0x00008c00ff04bb82 */ /* 0x000e620000000a00 */
[----:B------:R-:W-:Y:S01]  /*0100*/  @!P3 VIADD R11, R11, 0x80 ;  /* 0x000000800b0bb836 */ /* 0x000fe20000000000 */
[----:B0-----:R-:W-:-:S04]  /*0110*/  @!P0 IADD3 R12, P5, R13, R14, RZ ;  /* 0x0000000e0d0c8210 */ /* 0x001fc80007fbe0ff */
[----:B------:R-:W-:Y:S01]  /*0120*/  ISETP.GE.AND P2, PT, R11, R2, PT ;  /* 0x000000020b00720c */ /* 0x000fe20003f46270 */
[----:B------:R-:W-:-:S05]  /*0130*/  @!P0 IMAD.X R13, RZ, RZ, R15, P5 ;  /* 0x000000ffff0d8224 */ /* 0x000fca00028e060f */
[----:B------:R0:W5:Y:S07]  /*0140*/  @!P0 LDG.E.U8 R10, desc[UR4][R12.64] ;  /* 0x000000040c0a8981 */ /* 0x00016e000c1e1100 */
[----:B------:R-:W-:Y:S01]  /*0150*/  @!P2 IMAD R19, R0, 0x200, R11 ;  /* 0x000002000013a824 */ /* 0x000fe200078e020b */
[----:B------:R-:W2:Y:S01]  /*0160*/  @!P2 LDC.64 R6, c[0x0][0x230] ;  /* 0x00008c00ff06ab82 */ /* 0x000ea20000000a00 */
[----:B------:R-:W-:Y:S01]  /*0170*/  @!P2 VIADD R11, R11, 0x80 ;  /* 0x000000800b0ba836 */ /* 0x000fe20000000000 */
[----:B-1----:R-:W-:-:S04]  /*0180*/  @!P3 IADD3 R4, P4, R17, R4, RZ ;  /* 0x000000041104b210 */ /* 0x002fc80007f9e0ff */
[----:B------:R-:W-:-:S13]  /*0190*/  ISETP.GE.AND P1, PT, R11, R2, PT ;  /* 0x000000020b00720c */ /* 0x000fda0003f26270 */
[----:B------:R-:W1:Y:S01]  /*01a0*/  @!P1 LDC.64 R8, c[0x0][0x230] ;  /* 0x00008c00ff089b82 */ /* 0x000e620000000a00 */
[----:B------:R-:W-:Y:S02]  /*01b0*/  @!P1 IMAD R15, R0, 0x200, R11 ;  /* 0x00000200000f9824 */ /* 0x000fe400078e020b */
[----:B0-----:R-:W-:Y:S01]  /*01c0*/  IMAD.U32 R12, RZ, RZ, UR6 ;  /* 0x00000006ff0c7e24 */ /* 0x001fe2000f8e00ff */
[----:B--2---:R-:W-:-:S04]  /*01d0*/  @!P2 IADD3 R6, P6, R19, R6, RZ ;  /* 0x000000061306a210 */ /* 0x004fc80007fde0ff */
[----:B------:R-:W-:Y:S02]  /*01e0*/  PRMT R13, R12, 0x9910, RZ ;  /* 0x000099100c0d7816 */ /* 0x000fe400000000ff */
[----:B-1----:R-:W-:-:S05]  /*01f0*/  @!P1 IADD3 R14, P5, R15, R8, RZ ;  /* 0x000000080f0e9210 */ /* 0x002fca0007fbe0ff */
[--C-:B------:R-:W-:Y:S01]  /*0200*/  @!P1 IMAD.X R15, RZ, RZ, R9.reuse, P5 ;  /* 0x000000ffff0f9224 */ /* 0x100fe200028e0609 */
[----:B------:R-:W-:-:S06]  /*0210*/  PRMT R9, RZ, 0x7610, R9 ;  /* 0x00007610ff097816 */ /* 0x000fcc0000000009 */
[----:B------:R-:W5:Y:S01]  /*0220*/  @!P1 LDG.E.U8 R9, desc[UR4][R14.64] ;  /* 0x000000040e099981 */ /* 0x000f62000c1e1100 */
[----:B------:R-:W-:Y:S01]  /*0230*/  ISETP.NE.AND P1, PT, R13, RZ, PT ;  /* 0x000000ff0d00720c */ /* 0x000fe20003f25270 */
[----:B------:R-:W-:Y:S01]  /*0240*/  @!P3 IMAD.X R5, RZ, RZ, R5, P4 ;  /* 0x000000ffff05b224 */ /* 0x000fe200020e0605 */
[----:B------:R-:W-:Y:S01]  /*0250*/  PRMT R11, RZ, 0x7610, R11 ;  /* 0x00007610ff0b7816 */ /* 0x000fe2000000000b */
[----:B------:R-:W-:Y:S01]  /*0260*/  @!P2 IMAD.X R7, RZ, RZ, R7, P6 ;  /* 0x000000ffff07a224 */ /* 0x000fe200030e0607 */
[----:B------:R-:W-:Y:S01]  /*0270*/  PRMT R8, RZ, 0x7610, R8 ;  /* 0x00007610ff087816 */ /* 0x000fe20000000008 */
[----:B------:R-:W-:Y:S02]  /*0280*/  IMAD.MOV.U32 R13, RZ, RZ, 0x1 ;  /* 0x00000001ff0d7424 */ /* 0x000fe400078e00ff */
[----:B------:R-:W-:Y:S01]  /*0290*/  IMAD.MOV.U32 R16, RZ, RZ, 0x1 ;  /* 0x00000001ff107424 */ /* 0x000fe200078e00ff */
[----:B------:R0:W5:Y:S01]  /*02a0*/  @!P3 LDG.E.U8 R11, desc[UR4][R4.64] ;  /* 0x00000004040bb981 */ /* 0x000162000c1e1100 */
[----:B------:R-:W-:-:S03]  /*02b0*/  IMAD.MOV.U32 R17, RZ, RZ, 0x1 ;  /* 0x00000001ff117424 */ /* 0x000fc600078e00ff */
[----:B------:R1:W5:Y:S01]  /*02c0*/  @!P2 LDG.E.U8 R8, desc[UR4][R6.64] ;  /* 0x000000040608a981 */ /* 0x000362000c1e1100 */
[----:B0-----:R-:W-:Y:S02]  /*02d0*/  PRMT R4, R13, 0x7610, R4 ;  /* 0x000076100d047816 */ /* 0x001fe40000000004 */
[----:B------:R-:W-:Y:S01]  /*02e0*/  PRMT R5, R16, 0x7610, R5 ;  /* 0x0000761010057816 */ /* 0x000fe20000000005 */
[----:B-1----:R-:W-:Y:S01]  /*02f0*/  IMAD.MOV.U32 R7, RZ, RZ, 0x1 ;  /* 0x00000001ff077424 */ /* 0x002fe200078e00ff */
[----:B------:R-:W-:Y:S01]  /*0300*/  PRMT R6, R17, 0x7610, R6 ;  /* 0x0000761011067816 */ /* 0x000fe20000000006 */
[----:B------:R-:W-:Y:S06]  /*0310*/  @!P1 BRA `(.L_x_22861) ;  /* 0x00000004003c9947 */ /* 0x000fec0003800000 */
        /* <DEDUP_REMOVED lines=8> */
[----:B------:R-:W-:Y:S01]  /*03a0*/  IMAD.MOV.U32 R7, RZ, RZ, 0x1 ;  /* 0x00000001ff077424 */ /* 0x000fe200078e00ff */
[----:B------:R-:W-:-:S07]  /*03b0*/  PRMT R13, R12, 0x7610, R13 ;  /* 0x000076100c0d7816 */ /* 0x000fce000000000d */
.L_x_22864:
[----:B------:R-:W-:Y:S02]  /*03c0*/  LOP3.LUT R14, R13, 0x1, RZ, 0xc0, !PT ;  /* 0x000000010d0e7812 */ /* 0x000fe400078ec0ff */
        /* <DEDUP_REMOVED lines=13> */
.L_x_22863:
[----:B------:R-:W-:Y:S05]  /*04a0*/  BSYNC B0 ;  /* 0x0000000000007941 */ /* 0x000fea0003800000 */
.L_x_22862:
[----:B------:R-:W-:Y:S04]  /*04b0*/  BSSY B0, `(.L_x_22865) ;  /* 0x0000012000007945 */ /* 0x000fe80003800000 */
[----:B------:R-:W-:Y:S05]  /*04c0*/  @P4 BRA `(.L_x_22866) ;  /* 0x0000000000404947 */ /* 0x000fea0003800000 */
[----:B------:R-:W-:Y:S01]  /*04d0*/  IMAD.MOV.U32 R6, RZ, RZ, 0x1 ;  /* 0x00000001ff067424 */ /* 0x000fe200078e00ff */
[----:B-----5:R-:W-:-:S07]  /*04e0*/  PRMT R10, R12, 0x7610, R10 ;  /* 0x000076100c0a7816 */ /* 0x020fce000000000a */
.L_x_22867:
[----:B------:R-:W-:Y:S02]  /*04f0*/  LOP3.LUT R13, R10, 0x1, RZ, 0xc0, !PT ;  /* 0x000000010a0d7812 */ /* 0x000fe400078ec0ff */
[----:B------:R-:W-:Y:S02]  /*0500*/  PRMT R14, R6, 0x9910, RZ ;  /* 0x00009910060e7816 */ /* 0x000fe400000000ff */
[----:B------:R-:W-:Y:S02]  /*0510*/  ISETP.NE.U32.AND P3, PT, R13, 0x1, PT ;  /* 0x000000010d00780c */ /* 0x000fe40003f65070 */
[----:B------:R-:W-:Y:S02]  /*0520*/  LOP3.LUT R6, R10, 0xffff, RZ, 0xc0, !PT ;  /* 0x0000ffff0a067812 */ /* 0x000fe400078ec0ff */
[----:B------:R-:W-:Y:S02]  /*0530*/  SEL R13, R11, 0x1, !P3 ;  /* 0x000000010b0d7807 */ /* 0x000fe40005800000 */
        /* <DEDUP_REMOVED lines=9> */
.L_x_22866:
[----:B------:R-:W-:Y:S05]  /*05d0*/  BSYNC B0 ;  /* 0x0000000000007941 */ /* 0x000fea0003800000 */
.L_x_22865:
[----:B------:R-:W-:Y:S04]  /*05e0*/  BSSY B0, `(.L_x_22868) ;  /* 0x0000011000007945 */ /* 0x000fe80003800000 */
[----:B------:R-:W-:Y:S05]  /*05f0*/  @P2 BRA `(.L_x_22869) ;  /* 0x00000000003c2947 */ /* 0x000fea0003800000 */
[----:B------:R-:W-:Y:S01]  /*0600*/  IMAD.MOV.U32 R5, RZ, RZ, 0x1 ;  /* 0x00000001ff057424 */ /* 0x000fe200078e00ff */
[----:B-----5:R-:W-:-:S07]  /*0610*/  PRMT R10, R12, 0x7610, R10 ;  /* 0x000076100c0a7816 */ /* 0x020fce000000000a */
.L_x_22870:
[C---:B------:R-:W-:Y:S02]  /*0620*/  LOP3.LUT R11, R10.reuse, 0x1, RZ, 0xc0, !PT ;  /* 0x000000010a0b7812 */ /* 0x040fe400078ec0ff */
[----:B------:R-:W-:Y:S02]  /*0630*/  PRMT R13, R5, 0x9910, RZ ;  /* 0x00009910050d7816 */ /* 0x000fe400000000ff */
[----:B------:R-:W-:Y:S02]  /*0640*/  LOP3.LUT R5, R10, 0xffff, RZ, 0xc0, !PT ;  /* 0x0000ffff0a057812 */ /* 0x000fe400078ec0ff */
[----:B------:R-:W-:Y:S02]  /*0650*/  ISETP.NE.U32.AND P2, PT, R11, 0x1, PT ;  /* 0x000000010b00780c */ /* 0x000fe40003f45070 */
[----:B------:R-:W-:Y:S02]  /*0660*/  SHF.R.U32.HI R5, RZ, 0x1, R5 ;  /* 0x00000001ff057819 */ /* 0x000fe40000011605 */
[----:B------:R-:W-:-:S02]  /*0670*/  SEL R11, R8, 0x1, !P2 ;  /* 0x00000001080b7807 */ /* 0x000fc40005000000 */
[----:B------:R-:W-:Y:S02]  /*0680*/  LOP3.LUT P2, R10, R5, 0x7f, RZ, 0xc0, !PT ;  /* 0x0000007f050a7812 */ /* 0x000fe4000784c0ff */
[----:B------:R-:W-:Y:S02]  /*0690*/  PRMT R8, R8, 0x9910, RZ ;  /* 0x0000991008087816 */ /* 0x000fe400000000ff */
[----:B------:R-:W-:Y:S01]  /*06a0*/  PRMT R14, R11, 0x9910, RZ ;  /* 0x000099100b0e7816 */ /* 0x000fe200000000ff */
[----:B------:R-:W-:Y:S02]  /*06b0*/  IMAD.MOV.U32 R11, RZ, RZ, R13 ;  /* 0x000000ffff0b7224 */ /* 0x000fe400078e000d */
[----:B------:R-:W-:Y:S02]  /*06c0*/  IMAD R8, R8, R8, RZ ;  /* 0x0000000808087224 */ /* 0x000fe400078e02ff */
[----:B------:R-:W-:-:S04]  /*06d0*/  IMAD R5, R11, R14, RZ ;  /* 0x0000000e0b057224 */ /* 0x000fc800078e02ff */
[----:B------:R-:W-:Y:S05]  /*06e0*/  @P2 BRA `(.L_x_22870) ;  /* 0xfffffffc00cc2947 */ /* 0x000fea000383ffff */
.L_x_22869:
[----:B------:R-:W-:Y:S05]  /*06f0*/  BSYNC B0 ;  /* 0x0000000000007941 */ /* 0x000fea0003800000 */
.L_x_22868:
[----:B------:R-:W-:Y:S04]  /*0700*/  BSSY B0, `(.L_x_22861) ;  /* 0x0000010000007945 */ /* 0x000fe80003800000 */
[----:B------:R-:W-:Y:S05]  /*0710*/  @P1 BRA `(.L_x_22871) ;  /* 0x0000000000381947 */ /* 0x000fea0003800000 */
[----:B------:R-:W-:-:S07]  /*0720*/  IMAD.MOV.U32 R4, RZ, RZ, 0x1 ;  /* 0x00000001ff047424 */ /* 0x000fce00078e00ff */
.L_x_22872:
[----:B-----5:R-:W-:Y:S02]  /*0730*/  LOP3.LUT R8, R12, 0x1, RZ, 0xc0, !PT ;  /* 0x000000010c087812 */ /* 0x020fe400078ec0ff */
        /* <DEDUP_REMOVED lines=12> */
.L_x_22871:
[----:B------:R-:W-:Y:S05]  /*0800*/  BSYNC B0 ;  /* 0x0000000000007941 */ /* 0x000fea0003800000 */
.L_x_22861:
        /* <DEDUP_REMOVED lines=21> */
.L_x_22874:
[----:B------:R-:W-:Y:S05]  /*0960*/  BSYNC B0 ;  /* 0x0000000000007941 */ /* 0x000fea0003800000 */
.L_x_22873:
        /* <DEDUP_REMOVED lines=8> */
.L_x_22875:
        /* <DEDUP_REMOVED lines=9> */
.L_x_71795:


//--------------------- .text._ZN2at6native29vectorized_elementwise_kernelILi2EZNS0_50_GLOBAL__N__2680c7bb_12_PowKernel_cu_140f0503_289629pow_tensor_scalar_kernel_implIhhEEvRNS_18TensorIteratorBaseET0_EUlhE2_St5arrayIPcLm2EEEEviS6_T1_ --------------------------
	.section	.text._ZN2at6native29vectorized_elementwise_kernelILi2EZNS0_50_GLOBAL__N__2680c7bb_12_PowKernel_cu_140f0503_289629pow_tensor_scalar_kernel_implIhhEEvRNS_18TensorIteratorBaseET0_EUlhE2_St5arrayIPcLm2EEEEviS6_T1_,"ax",@progbits
	.align	128
        .global         _ZN2at6native29vectorized_elementwise_kernelILi2EZNS0_50_GLOBAL__N__2680c7bb_12_PowKernel_cu_140f0503_289629pow_tensor_scalar_kernel_implIhhEEvRNS_18TensorIteratorBaseET0_EUlhE2_St5arrayIPcLm2EEEEviS6_T1_
        .type           _ZN2at6native29vectorized_elementwise_kernelILi2EZNS0_50_GLOBAL__N__2680c7bb_12_PowKernel_cu_140f0503_289629pow_tensor_scalar_kernel_implIhhEEvRNS_18TensorIteratorBaseET0_EUlhE2_St5arrayIPcLm2EEEEviS6_T1_,@function
        .size           _ZN2at6native29vectorized_elementwise_kernelILi2EZNS0_50_GLOBAL__N__2680c7bb_12_PowKernel_cu_140f0503_289629pow_tensor_scalar_kernel_implIhhEEvRNS_18TensorIteratorBaseET0_EUlhE2_St5arrayIPcLm2EEEEviS6_T1_,(.L_x_71796 - _ZN2at6native29vectorized_elementwise_kernelILi2EZNS0_50_GLOBAL__N__2680c7bb_12_PowKernel_cu_140f0503_289629pow_tensor_scalar_kernel_implIhhEEvRNS_18TensorIteratorBaseET0_EUlhE2_St5arrayIPcLm2EEEEviS6_T1_)
        .other          _ZN2at6native29vectorized_elementwise_kernelILi2EZNS0_50_GLOBAL__N__2680c7bb_12_PowKernel_cu_140f0503_289629pow_tensor_scalar_kernel_implIhhEEvRNS_18TensorIteratorBaseET0_EUlhE2_St5arrayIPcLm2EEEEviS6_T1_,@"STO_CUDA_ENTRY STV_DEFAULT"
_ZN2at6native29vectorized_elementwise_kernelILi2EZNS0_50_GLOBAL__N__2680c7bb_12_PowKernel_cu_140f0503_289629pow_tensor_scalar_kernel_implIhhEEvRNS_18TensorIteratorBaseET0_EUlhE2_St5arrayIPcLm2EEEEviS6_T1_:
.text._ZN2at6native29vectorized_elementwise_kernelILi2EZNS0_50_GLOBAL__N__2680c7bb_12_PowKernel_cu_140f0503_289629pow_tensor_scalar_kernel_implIhhEEvRNS_18TensorIteratorBaseET0_EUlhE2_St5arrayIPcLm2EEEEviS6_T1_:
[----:B------:R-:W-:Y:S08]  /*0000*/  LDC R1, c[0x0][0x28] ;  /* 0x00000a00ff017b82 */ /* 0x000ff00000000800 */
[----:B------:R-:W0:Y:S01]  /*0010*/  S2UR UR4, SR_CTAID.X ;  /* 0x00000000000479c3 */ /* 0x000e220000002500 */
[----:B------:R-:W-:Y:S01]  /*0020*/  ULDC.U8 UR5, c[0x0][0x218] ;  /* 0x0000860000057ab9 */ /* 0x000fe20000000000 */
[----:B------:R-:W-:Y:S01]  /*0030*/  ULDC.64 UR8, c[0x0][0x208] ;  /* 0x0000820000087ab9 */ /* 0x000fe20000000a00 */
[----:B------:R-:W-:-:S05]  /*0040*/  IMAD.U32 R0, RZ, RZ, UR5 ;  /* 0x00000005ff007e24 */ /* 0x000fca000f8e00ff */
[----:B------:R-:W1:Y:S01]  /*0050*/  LDC R12, c[0x0][0x210] ;  /* 0x00008400ff0c7b82 */ /* 0x000e620000000800 */
[----:B0-----:R-:W-:-:S06]  /*0060*/  USHF.L.U32 UR4, UR4, 0xa, URZ ;  /* 0x0000000a04047899 */ /* 0x001fcc000800063f */
[----:B-1----:R-:W-:-:S05]  /*0070*/  VIADD R12, R12, -UR4 ;  /* 0x800000040c0c7c36 */ /* 0x002fca0008000000 */
[----:B------:R-:W-:-:S13]  /*0080*/  ISETP.GE.U32.AND P0, PT, R12, 0x400, PT ;  /* 0x000004000c00780c */ /* 0x000fda0003f06070 */
[----:B------:R-:W-:Y:S05]  /*0090*/  @!P0 BRA `(.L_x_22876) ;  /* 0x0000000800c88947 */ /* 0x000fea0003800000 */
[----:B------:R-:W0:Y:S01]  /*00a0*/  S2R R2, SR_TID.X ;  /* 0x0000000000027919 */ /* 0x000e220000002100 */
[----:B------:R-:W-:Y:S01]  /*00b0*/  PRMT R3, R0, 0x9910, RZ ;  /* 0x0000991000037816 */ /* 0x000fe200000000ff */
[----:B------:R-:W-:Y:S02]  /*00c0*/  IMAD.MOV.U32 R12, RZ, RZ, 0x1 ;  /* 0x00000001ff0c7424 */ /* 0x000fe400078e00ff */
[----:B------:R-:W-:Y:S01]  /*00d0*/  IMAD.MOV.U32 R7, RZ, RZ, 0x1 ;  /* 0x00000001ff077424 */ /* 0x000fe200078e00ff */
[----:B------:R-:W-:Y:S01]  /*00e0*/  ISETP.NE.AND P0, PT, R3, RZ, PT ;  /* 0x000000ff0300720c */ /* 0x000fe20003f05270 */
[----:B------:R-:W-:Y:S02]  /*00f0*/  IMAD.MOV.U32 R6, RZ, RZ, 0x1 ;  /* 0x00000001ff067424 */ /* 0x000fe400078e00ff */
[----:B------:R-:W-:Y:S02]  /*0100*/  IMAD.MOV.U32 R5, RZ, RZ, 0x1 ;  /* 0x00000001ff057424 */ /* 0x000fe400078e00ff */
[----:B------:R-:W-:-:S02]  /*0110*/  IMAD.MOV.U32 R4, RZ, RZ, 0x1 ;  /* 0x00000001ff047424 */ /* 0x000fc400078e00ff */
[----:B------:R-:W-:Y:S02]  /*0120*/  IMAD.MOV.U32 R11, RZ, RZ, 0x1 ;  /* 0x00000001ff0b7424 */ /* 0x000fe400078e00ff */
[----:B------:R-:W-:Y:S02]  /*0130*/  IMAD.MOV.U32 R10, RZ, RZ, 0x1 ;  /* 0x00000001ff0a7424 */ /* 0x000fe400078e00ff */
[----:B------:R-:W-:Y:S02]  /*0140*/  IMAD.MOV.U32 R3, RZ, RZ, 0x1 ;  /* 0x00000001ff037424 */ /* 0x000fe400078e00ff */
[----:B------:R-:W-:Y:S05]  /*0150*/  @!P0 BRA `(.L_x_22877) ;  /* 0x00000008005c8947 */ /* 0x000fea0003800000 */
        /* <DEDUP_REMOVED lines=10> */
[----:B------:R-:W-:Y:S01]  /*0200*/  IMAD.MOV.U32 R3, RZ, RZ, 0x1 ;  /* 0x00000001ff037424 */ /* 0x000fe200078e00ff */
[----:B------:R-:W-:-:S02]  /*0210*/  PRMT R10, R0, 0x7610, R10 ;  /* 0x00007610000a7816 */ /* 0x000fc4000000000a */
[C---:B--2---:R-:W-:Y:S02]  /*0220*/  PRMT R6, R11.reuse, 0x7770, RZ ;  /* 0x000077700b067816 */ /* 0x044fe400000000ff */
[----:B------:R-:W-:Y:S02]  /*0230*/  PRMT R11, R11, 0x7771, RZ ;  /* 0x000077710b0b7816 */ /* 0x000fe400000000ff */
[C---:B---3--:R-:W-:Y:S02]  /*0240*/  PRMT R7, R8.reuse, 0x7770, RZ ;  /* 0x0000777008077816 */ /* 0x048fe400000000ff */
[----:B------:R-:W-:Y:S02]  /*0250*/  PRMT R8, R8, 0x7771, RZ ;  /* 0x0000777108087816 */ /* 0x000fe400000000ff */
[C---:B----4-:R-:W-:Y:S02]  /*0260*/  PRMT R9, R12.reuse, 0x7770, RZ ;  /* 0x000077700c097816 */ /* 0x050fe400000000ff */
[----:B------:R-:W-:-:S02]  /*0270*/  PRMT R12, R12, 0x7771, RZ ;  /* 0x000077710c0c7816 */ /* 0x000fc400000000ff */
[C---:B-----5:R-:W-:Y:S02]  /*0280*/  PRMT R13, R14.reuse, 0x7770, RZ ;  /* 0x000077700e0d7816 */ /* 0x060fe400000000ff */
[----:B------:R-:W-:Y:S02]  /*0290*/  PRMT R14, R14, 0x7771, RZ ;  /* 0x000077710e0e7816 */ /* 0x000fe400000000ff */
[----:B------:R-:W-:Y:S02]  /*02a0*/  PRMT R15, R6, 0x7610, R15 ;  /* 0x00007610060f7816 */ /* 0x000fe4000000000f */
[----:B------:R-:W-:Y:S02]  /*02b0*/  PRMT R4, R7, 0x7610, R4 ;  /* 0x0000761007047816 */ /* 0x000fe40000000004 */
[----:B------:R-:W-:Y:S02]  /*02c0*/  PRMT R5, R8, 0x7610, R5 ;  /* 0x0000761008057816 */ /* 0x000fe40000000005 */
[----:B------:R-:W-:-:S02]  /*02d0*/  PRMT R6, R9, 0x7610, R6 ;  /* 0x0000761009067816 */ /* 0x000fc40000000006 */
[----:B------:R-:W-:Y:S02]  /*02e0*/  PRMT R7, R12, 0x7610, R7 ;  /* 0x000076100c077816 */ /* 0x000fe40000000007 */
[----:B------:R-:W-:Y:S02]  /*02f0*/  PRMT R8, R13, 0x7610, R8 ;  /* 0x000076100d087816 */ /* 0x000fe40000000008 */
[----:B------:R-:W-:-:S07]  /*0300*/  PRMT R9, R14, 0x7610, R9 ;  /* 0x000076100e097816 */ /* 0x000fce0000000009 */
.L_x_22878:
        /* <DEDUP_REMOVED lines=14> */
[----:B------:R-:W-:Y:S01]  /*03f0*/  IMAD.MOV.U32 R10, RZ, RZ, 0x1 ;  /* 0x00000001ff0a7424 */ /* 0x000fe200078e00ff */
[----:B------:R-:W-:-:S07]  /*0400*/  PRMT R12, R0, 0x7610, R12 ;  /* 0x00007610000c7816 */ /* 0x000fce000000000c */
.L_x_22879:
        /* <DEDUP_REMOVED lines=16> */
.L_x_22880:
[----:B------:R-:W-:Y:S02]  /*0510*/  LOP3.LUT R13, R12, 0x1, RZ, 0xc0, !PT ;  /* 0x000000010c0d7812 */ /* 0x000fe400078ec0ff */
[C---:B------:R-:W-:Y:S02]  /*0520*/  PRMT R15, R4.reuse, 0x9910, RZ ;  /* 0x00009910040f7816 */ /* 0x040fe400000000ff */
        /* <DEDUP_REMOVED lines=13> */
[----:B------:R-:W-:Y:S01]  /*0600*/  IMAD.MOV.U32 R4, RZ, RZ, 0x1 ;  /* 0x00000001ff047424 */ /* 0x000fe200078e00ff */
[----:B------:R-:W-:-:S07]  /*0610*/  PRMT R12, R0, 0x7610, R12 ;  /* 0x00007610000c7816 */ /* 0x000fce000000000c */
.L_x_22881:
        /* <DEDUP_REMOVED lines=16> */
.L_x_22882:
[C---:B------:R-:W-:Y:S02]  /*0720*/  LOP3.LUT R13, R12.reuse, 0x1, RZ, 0xc0, !PT ;  /* 0x000000010c0d7812 */ /* 0x040fe400078ec0ff */
        /* <DEDUP_REMOVED lines=15> */
.L_x_22883:
        /* <DEDUP_REMOVED lines=16> */
.L_x_22884:
        /* <DEDUP_REMOVED lines=14> */
[----:B------:R-:W-:-:S07]  /*0a00*/  IMAD.MOV.U32 R12, RZ, RZ, 0x1 ;  /* 0x00000001ff0c7424 */ /* 0x000fce00078e00ff */
.L_x_22885:
[C---:B------:R-:W-:Y:S02]  /*0a10*/  LOP3.LUT R8, R0.reuse, 0x1, RZ, 0xc0, !PT ;  /* 0x0000000100087812 */ /* 0x040fe400078ec0ff */
[----:B------:R-:W-:Y:S02]  /*0a20*/  LOP3.LUT R0, R0, 0xffff, RZ, 0xc0, !PT ;  /* 0x0000ffff00007812 */ /* 0x000fe400078ec0ff */
[----:B------:R-:W-:Y:S02]  /*0a30*/  ISETP.NE.U32.AND P0, PT, R8, 0x1, PT ;  /* 0x000000010800780c */ /* 0x000fe40003f05070 */
[----:B------:R-:W-:Y:S02]  /*0a40*/  SHF.R.U32.HI R0, RZ, 0x1, R0 ;  /* 0x00000001ff007819 */ /* 0x000fe40000011600 */
[----:B------:R-:W-:Y:S02]  /*0a50*/  SEL R8, R9, 0x1, !P0 ;  /* 0x0000000109087807 */ /* 0x000fe40004000000 */
[----:B------:R-:W-:-:S02]  /*0a60*/  LOP3.LUT P0, R0, R0, 0x7f, RZ, 0xc0, !PT ;  /* 0x0000007f00007812 */ /* 0x000fc4000780c0ff */
[----:B------:R-:W-:Y:S02]  /*0a70*/  PRMT R12, R12, 0x9910, RZ ;  /* 0x000099100c0c7816 */ /* 0x000fe400000000ff */
[----:B------:R-:W-:Y:S02]  /*0a80*/  PRMT R9, R9, 0x9910, RZ ;  /* 0x0000991009097816 */ /* 0x000fe400000000ff */
[----:B------:R-:W-:-:S03]  /*0a90*/  PRMT R13, R8, 0x9910, RZ ;  /* 0x00009910080d7816 */ /* 0x000fc600000000ff */
[----:B------:R-:W-:Y:S02]  /*0aa0*/  IMAD R9, R9, R9, RZ ;  /* 0x0000000909097224 */ /* 0x000fe400078e02ff */
[----:B------:R-:W-:Y:S02]  /*0ab0*/  IMAD R12, R12, R13, RZ ;  /* 0x0000000d0c0c7224 */ /* 0x000fe400078e02ff */
[----:B------:R-:W-:Y:S05]  /*0ac0*/  @P0 BRA `(.L_x_22885) ;  /* 0xfffffffc00d00947 */ /* 0x000fea000383ffff */
.L_x_22877:
        /* <DEDUP_REMOVED lines=9> */
[----:B0-----:R-:W-:-:S05]  /*0b60*/  IMAD.WIDE R2, R2, 0x2, R8 ;  /* 0x0000000202027825 */ /* 0x001fca00078e0208 */
[----:B------:R-:W-:Y:S04]  /*0b70*/  STG.E.U16 desc[UR8][R2.64], R13 ;  /* 0x0000000d02007986 */ /* 0x000fe8000c101508 */
[----:B------:R-:W-:Y:S04]  /*0b80*/  STG.E.U16 desc[UR8][R2.64+0x100], R11 ;  /* 0x0001000b02007986 */ /* 0x000fe8000c101508 */
[----:B------:R-:W-:Y:S04]  /*0b90*/  STG.E.U16 desc[UR8][R2.64+0x200], R5 ;  /* 0x0002000502007986 */ /* 0x000fe8000c101508 */
[----:B------:R-:W-:Y:S01]  /*0ba0*/  STG.E.U16 desc[UR8][R2.64+0x300], R7 ;  /* 0x0003000702007986 */ /* 0x000fe2000c101508 */
[----:B------:R-:W-:Y:S05]  /*0bb0*/  EXIT ;  /* 0x000000000000794d */ /* 0x000fea0003800000 */
.L_x_22876:
        /* <DEDUP_REMOVED lines=24> */
.L_x_22887:
[----:B------:R-:W-:Y:S05]  /*0d40*/  BSYNC B0 ;  /* 0x0000000000007941 */ /* 0x000fea0003800000 */
.L_x_22886:
        /* <DEDUP_REMOVED lines=17> */
.L_x_22889:
[----:B------:R-:W-:Y:S05]  /*0e60*/  BSYNC B0 ;  /* 0x0000000000007941 */ /* 0x000fea0003800000 */
.L_x_22888:
[----:B------:R-:W-:Y:S01]  /*0e70*/  ISETP.GE.AND P2, PT, R17, R12, PT ;  /* 0x0000000c1100720c */ /* 0x000fe20003f46270 */
[----:B------:R-:W2:Y:S01]  /*0e80*/  @!P5 LDC.64 R8, c[0x0][0x230] ;  /* 0x00008c00ff08db82 */ /* 0x000ea20000000a00 */
[----:B------:R-:W-:Y:S01]  /*0e90*/  @!P5 VIADD R21, R13, UR4 ;  /* 0x000000040d15dc36 */ /* 0x000fe20008000000 */
[----:B------:R-:W-:-:S06]  /*0ea0*/  PRMT R16, RZ, 0x7610, R16 ;  /* 0x00007610ff107816 */ /* 0x000fcc0000000010 */
[----:B01----:R-:W0:Y:S04]  /*0eb0*/  @!P0 LDC.64 R2, c[0x0][0x230] ;  /* 0x00008c00ff028b82 */ /* 0x003e280000000a00 */
[C---:B------:R-:W-:Y:S02]  /*0ec0*/  @!P2 VIADD R23, R17.reuse, UR4 ;  /* 0x000000041117ac36 */ /* 0x040fe40008000000 */
[----:B------:R-:W-:Y:S02]  /*0ed0*/  @!P2 VIADD R17, R17, 0x80 ;  /* 0x000000801111a836 */ /* 0x000fe40000000000 */
[----:B------:R-:W1:Y:S03]  /*0ee0*/  @!P2 LDC.64 R4, c[0x0][0x230] ;  /* 0x00008c00ff04ab82 */ /* 0x000e660000000a00 */
[----:B------:R-:W-:-:S02]  /*0ef0*/  ISETP.GE.AND P1, PT, R17, R12, PT ;  /* 0x0000000c1100720c */ /* 0x000fc40003f26270 */
[----:B--2---:R-:W-:-:S05]  /*0f00*/  @!P5 IADD3 R8, P3, R21, R8, RZ ;  /* 0x000000081508d210 */ /* 0x004fca0007f7e0ff */
[----:B------:R-:W-:-:S06]  /*0f10*/  @!P5 IMAD.X R9, RZ, RZ, R9, P3 ;  /* 0x000000ffff09d224 */ /* 0x000fcc00018e0609 */
[----:B------:R-:W2:Y:S01]  /*0f20*/  @!P1 LDC.64 R6, c[0x0][0x230] ;  /* 0x00008c00ff069b82 */ /* 0x000ea20000000a00 */
[----:B------:R-:W-:Y:S01]  /*0f30*/  @!P1 VIADD R17, R17, UR4 ;  /* 0x0000000411119c36 */ /* 0x000fe20008000000 */
[----:B0-----:R-:W-:Y:S01]  /*0f40*/  @!P0 IADD3 R2, P3, R19, R2, RZ ;  /* 0x0000000213028210 */ /* 0x001fe20007f7e0ff */
[----:B------:R0:W5:Y:S04]  /*0f50*/  @!P5 LDG.E.U8 R16, desc[UR8][R8.64] ;  /* 0x000000080810d981 */ /* 0x000168000c1e1100 */
[----:B------:R-:W-:Y:S01]  /*0f60*/  @!P0 IMAD.X R3, RZ, RZ, R3, P3 ;  /* 0x000000ffff038224 */ /* 0x000fe200018e0603 */
[----:B-1----:R-:W-:Y:S02]  /*0f70*/  @!P2 IADD3 R4, P6, R23, R4, RZ ;  /* 0x000000041704a210 */ /* 0x002fe40007fde0ff */
[----:B0-----:R-:W-:-:S02]  /*0f80*/  PRMT R8, R0, 0x9910, RZ ;  /* 0x0000991000087816 */ /* 0x001fc400000000ff */
[----:B--2---:R-:W-:Y:S02]  /*0f90*/  @!P1 IADD3 R6, P4, R17, R6, RZ ;  /* 0x0000000611069210 */ /* 0x004fe40007f9e0ff */
[----:B------:R-:W-:-:S06]  /*0fa0*/  PRMT R17, RZ, 0x7610, R17 ;  /* 0x00007610ff117816 */ /* 0x000fcc0000000011 */
[----:B------:R0:W5:Y:S01]  /*0fb0*/  @!P0 LDG.E.U8 R17, desc[UR8][R2.64] ;  /* 0x0000000802118981 */ /* 0x000162000c1e1100 */
        /* <DEDUP_REMOVED lines=8> */
[----:B------:R-:W-:-:S02]  /*1040*/  IMAD.MOV.U32 R20, RZ, RZ, 0x1 ;  /* 0x00000001ff147424 */ /* 0x000fc400078e00ff */
[----:B------:R-:W-:Y:S01]  /*1050*/  IMAD.MOV.U32 R21, RZ, RZ, 0x1 ;  /* 0x00000001ff157424 */ /* 0x000fe200078e00ff */
[----:B------:R2:W5:Y:S01]  /*1060*/  @!P1 LDG.E.U8 R19, desc[UR8][R6.64] ;  /* 0x0000000806139981 */ /* 0x000562000c1e1100 */
[----:B------:R-:W-:Y:S02]  /*1070*/  IMAD.MOV.U32 R22, RZ, RZ, 0x1 ;  /* 0x00000001ff167424 */ /* 0x000fe400078e00ff */
[----:B------:R-:W-:Y:S02]  /*1080*/  IMAD.MOV.U32 R23, RZ, RZ, 0x1 ;  /* 0x00000001ff177424 */ /* 0x000fe400078e00ff */
[----:B------:R-:W-:Y:S02]  /*1090*/  IMAD.MOV.U32 R24, RZ, RZ, 0x1 ;  /* 0x00000001ff187424 */ /* 0x000fe400078e00ff */
[----:B------:R-:W-:Y:S01]  /*10a0*/  IMAD.MOV.U32 R25, RZ, RZ, 0x1 ;  /* 0x00000001ff197424 */ /* 0x000fe200078e00ff */
[----:B0-----:R-:W-:Y:S02]  /*10b0*/  PRMT R2, R8, 0x7610, R2 ;  /* 0x0000761008027816 */ /* 0x001fe40000000002 */
[----:B------:R-:W-:-:S02]  /*10c0*/  PRMT R3, R9, 0x7610, R3 ;  /* 0x0000761009037816 */ /* 0x000fc40000000003 */
[----:B-1----:R-:W-:Y:S02]  /*10d0*/  PRMT R4, R20, 0x7610, R4 ;  /* 0x0000761014047816 */ /* 0x002fe40000000004 */
[----:B------:R-:W-:Y:S02]  /*10e0*/  PRMT R5, R21, 0x7610, R5 ;  /* 0x0000761015057816 */ /* 0x000fe40000000005 */
[----:B--2---:R-:W-:Y:S02]  /*10f0*/  PRMT R6, R22, 0x7610, R6 ;  /* 0x0000761016067816 */ /* 0x004fe40000000006 */
[----:B------:R-:W-:Y:S02]  /*1100*/  PRMT R7, R23, 0x7610, R7 ;  /* 0x0000761017077816 */ /* 0x000fe40000000007 */
[----:B------:R-:W-:Y:S02]  /*1110*/  PRMT R8, R24, 0x7610, R8 ;  /* 0x0000761018087816 */ /* 0x000fe40000000008 */
[----:B------:R-:W-:Y:S01]  /*1120*/  PRMT R9, R25, 0x7610, R9 ;  /* 0x0000761019097816 */ /* 0x000fe20000000009 */
        /* <DEDUP_REMOVED lines=9> */
[-C--:B------:R-:W-:Y:S01]  /*11c0*/  ISETP.GE.AND P3, PT, R23, R12.reuse, PT ;  /* 0x0000000c1700720c */ /* 0x080fe20003f66270 */
[----:B------:R-:W-:Y:S01]  /*11d0*/  VIADD R21, R13, 0x300 ;  /* 0x000003000d157836 */ /* 0x000fe20000000000 */
[----:B------:R-:W-:-:S02]  /*11e0*/  ISETP.GE.AND P2, PT, R25, R12, PT ;  /* 0x0000000c1900720c */ /* 0x000fc40003f46270 */
[----:B------:R-:W-:Y:S01]  /*11f0*/  ISETP.GE.AND P1, PT, R27, R12, PT ;  /* 0x0000000c1b00720c */ /* 0x000fe20003f26270 */
[----:B------:R-:W-:-:S12]  /*1200*/  @P5 BRA `(.L_x_22892) ;  /* 0x0000000000405947 */ /* 0x000fd80003800000 */
[----:B------:R-:W-:Y:S01]  /*1210*/  IMAD.MOV.U32 R9, RZ, RZ, 0x1 ;  /* 0x00000001ff097424 */ /* 0x000fe200078e00ff */
[----:B------:R-:W-:-:S07]  /*1220*/  PRMT R20, R0, 0x7610, R20 ;  /* 0x0000761000147816 */ /* 0x000fce0000000014 */
.L_x_22893:
        /* <DEDUP_REMOVED lines=14> */
.L_x_22892:
[----:B------:R-:W-:Y:S05]  /*1310*/  BSYNC B0 ;  /* 0x0000000000007941 */ /* 0x000fea0003800000 */
.L_x_22891:
[----:B------:R-:W-:Y:S01]  /*1320*/  BSSY B0, `(.L_x_22894) ;  /* 0x0000013000007945 */ /* 0x000fe20003800000 */
[----:B------:R-:W-:Y:S01]  /*1330*/  ISETP.GE.AND P0, PT, R21, R12, PT ;  /* 0x0000000c1500720c */ /* 0x000fe20003f06270 */
[----:B------:R-:W-:Y:S02]  /*1340*/  VIADD R21, R13, 0x380 ;  /* 0x000003800d157836 */ /* 0x000fe40000000000 */
[----:B------:R-:W-:Y:S10]  /*1350*/  @P6 BRA `(.L_x_22895) ;  /* 0x00000000003c6947 */ /* 0x000ff40003800000 */
[----:B------:R-:W-:Y:S01]  /*1360*/  IMAD.MOV.U32 R8, RZ, RZ, 0x1 ;  /* 0x00000001ff087424 */ /* 0x000fe200078e00ff */
[----:B-----5:R-:W-:-:S07]  /*1370*/  PRMT R16, R0, 0x7610, R16 ;  /* 0x0000761000107816 */ /* 0x020fce0000000010 */
.L_x_22896:
[----:B------:R-:W-:Y:S02]  /*1380*/  LOP3.LUT R20, R16, 0x1, RZ, 0xc0, !PT ;  /* 0x0000000110147812 */ /* 0x000fe400078ec0ff */
        /* <DEDUP_REMOVED lines=12> */
.L_x_22895:
[----:B------:R-:W-:Y:S05]  /*1450*/  BSYNC B0 ;  /* 0x0000000000007941 */ /* 0x000fea0003800000 */
.L_x_22894:
[----:B------:R-:W-:Y:S01]  /*1460*/  BSSY B0, `(.L_x_22897) ;  /* 0x0000013000007945 */ /* 0x000fe20003800000 */
[----:B------:R-:W-:-:S03]  /*1470*/  ISETP.GE.AND P6, PT, R21, R12, PT ;  /* 0x0000000c1500720c */ /* 0x000fc60003fc6270 */
[----:B------:R-:W-:Y:S10]  /*1480*/  @P4 BRA `(.L_x_22898) ;  /* 0x0000000000404947 */ /* 0x000ff40003800000 */
[----:B------:R-:W-:Y:S01]  /*1490*/  IMAD.MOV.U32 R7, RZ, RZ, 0x1 ;  /* 0x00000001ff077424 */ /* 0x000fe200078e00ff */
[----:B-----5:R-:W-:-:S07]  /*14a0*/  PRMT R16, R0, 0x7610, R16 ;  /* 0x0000761000107816 */ /* 0x020fce0000000010 */
.L_x_22899:
        /* <DEDUP_REMOVED lines=14> */
.L_x_22898:
[----:B------:R-:W-:Y:S05]  /*1590*/  BSYNC B0 ;  /* 0x0000000000007941 */ /* 0x000fea0003800000 */
.L_x_22897:
[----:B------:R-:W-:Y:S04]  /*15a0*/  BSSY B0, `(.L_x_22900) ;  /* 0x0000012000007945 */ /* 0x000fe80003800000 */
[----:B------:R-:W-:Y:S05]  /*15b0*/  @P3 BRA `(.L_x_22901) ;  /* 0x0000000000403947 */ /* 0x000fea0003800000 */
[----:B------:R-:W-:Y:S01]  /*15c0*/  IMAD.MOV.U32 R6, RZ, RZ, 0x1 ;  /* 0x00000001ff067424 */ /* 0x000fe200078e00ff */
[----:B-----5:R-:W-:-:S07]  /*15d0*/  PRMT R15, R0, 0x7610, R15 ;  /* 0x00007610000f7816 */ /* 0x020fce000000000f */
.L_x_22902:
        /* <DEDUP_REMOVED lines=14> */
.L_x_22901:
[----:B------:R-:W-:Y:S05]  /*16c0*/  BSYNC B0 ;  /* 0x0000000000007941 */ /* 0x000fea0003800000 */
.L_x_22900:
[----:B------:R-:W-:Y:S04]  /*16d0*/  BSSY B0, `(.L_x_22903) ;  /* 0x0000012000007945 */ /* 0x000fe80003800000 */
[----:B------:R-:W-:Y:S05]  /*16e0*/  @P2 BRA `(.L_x_22904) ;  /* 0x0000000000402947 */ /* 0x000fea0003800000 */
[----:B------:R-:W-:Y:S01]  /*16f0*/  IMAD.MOV.U32 R5, RZ, RZ, 0x1 ;  /* 0x00000001ff057424 */ /* 0x000fe200078e00ff */
[----:B-----5:R-:W-:-:S07]  /*1700*/  PRMT R14, R0, 0x7610, R14 ;  /* 0x00007610000e7816 */ /* 0x020fce000000000e */
.L_x_22905:
        /* <DEDUP_REMOVED lines=14> */
.L_x_22904:
[----:B------:R-:W-:Y:S05]  /*17f0*/  BSYNC B0 ;  /* 0x0000000000007941 */ /* 0x000fea0003800000 */
.L_x_22903:
[----:B------:R-:W-:Y:S04]  /*1800*/  BSSY B0, `(.L_x_22906) ;  /* 0x0000012000007945 */ /* 0x000fe80003800000 */
[----:B------:R-:W-:Y:S05]  /*1810*/  @P1 BRA `(.L_x_22907) ;  /* 0x0000000000401947 */ /* 0x000fea0003800000 */
[----:B------:R-:W-:Y:S01]  /*1820*/  IMAD.MOV.U32 R4, RZ, RZ, 0x1 ;  /* 0x00000001ff047424 */ /* 0x000fe200078e00ff */
[----:B-----5:R-:W-:-:S07]  /*1830*/  PRMT R11, R0, 0x7610, R11 ;  /* 0x00007610000b7816 */ /* 0x020fce000000000b */
.L_x_22908:
        /* <DEDUP_REMOVED lines=14> */
.L_x_22907:
[----:B------:R-:W-:Y:S05]  /*1920*/  BSYNC B0 ;  /* 0x0000000000007941 */ /* 0x000fea0003800000 */
.L_x_22906:
[----:B------:R-:W-:Y:S04]  /*1930*/  BSSY B0, `(.L_x_22909) ;  /* 0x0000012000007945 */ /* 0x000fe80003800000 */
[----:B------:R-:W-:Y:S05]  /*1940*/  @P0 BRA `(.L_x_22910) ;  /* 0x0000000000400947 */ /* 0x000fea0003800000 */
[----:B------:R-:W-:Y:S01]  /*1950*/  IMAD.MOV.U32 R3, RZ, RZ, 0x1 ;  /* 0x00000001ff037424 */ /* 0x000fe200078e00ff */
[----:B-----5:R-:W-:-:S07]  /*1960*/  PRMT R10, R0, 0x7610, R10 ;  /* 0x00007610000a7816 */ /* 0x020fce000000000a */
.L_x_22911:
        /* <DEDUP_REMOVED lines=14> */
.L_x_22910:
[----:B------:R-:W-:Y:S05]  /*1a50*/  BSYNC B0 ;  /* 0x0000000000007941 */ /* 0x000fea0003800000 */
.L_x_22909:
[----:B------:R-:W-:Y:S04]  /*1a60*/  BSSY B0, `(.L_x_22890) ;  /* 0x000000f000007945 */ /* 0x000fe80003800000 */
[----:B------:R-:W-:Y:S05]  /*1a70*/  @P6 BRA `(.L_x_22912) ;  /* 0x0000000000346947 */ /* 0x000fea0003800000 */
[----:B------:R-:W-:-:S07]  /*1a80*/  IMAD.MOV.U32 R2, RZ, RZ, 0x1 ;  /* 0x00000001ff027424 */ /* 0x000fce00078e00ff */
.L_x_22913:
[C---:B-----5:R-:W-:Y:S02]  /*1a90*/  LOP3.LUT R10, R0.reuse, 0x1, RZ, 0xc0, !PT ;  /* 0x00000001000a7812 */ /* 0x060fe400078ec0ff */
        /* <DEDUP_REMOVED lines=11> */
.L_x_22912:
[----:B------:R-:W-:Y:S05]  /*1b50*/  BSYNC B0 ;  /* 0x0000000000007941 */ /* 0x000fea0003800000 */
.L_x_22890:
[----:B-----5:R-:W0:Y:S01]  /*1b60*/  @!P5 LDC.64 R14, c[0x0][0x228] ;  /* 0x00008a00ff0edb82 */ /* 0x020e220000000a00 */
[C---:B------:R-:W-:Y:S01]  /*1b70*/  @!P5 VIADD R11, R13.reuse, UR4 ;  /* 0x000000040d0bdc36 */ /* 0x040fe20008000000 */
[----:B------:R-:W-:Y:S01]  /*1b80*/  BSSY B0, `(.L_x_22914) ;  /* 0x0000037000007945 */ /* 0x000fe20003800000 */
[----:B------:R-:W-:-:S03]  /*1b90*/  @!P5 VIADD R13, R13, 0x80 ;  /* 0x000000800d0dd836 */ /* 0x000fc60000000000 */
[----:B------:R-:W-:Y:S01]  /*1ba0*/  BSSY B1, `(.L_x_22915) ;  /* 0x000002d000017945 */ /* 0x000fe20003800000 */
[----:B0-----:R-:W-:-:S05]  /*1bb0*/  @!P5 IADD3 R10, P0, R11, R14, RZ ;  /* 0x0000000e0b0ad210 */ /* 0x001fca0007f1e0ff */
[----:B------:R-:W-:Y:S01]  /*1bc0*/  @!P5 IMAD.X R11, RZ, RZ, R15, P0 ;  /* 0x000000ffff0bd224 */ /* 0x000fe200000e060f */
[----:B------:R-:W-:-:S04]  /*1bd0*/  ISETP.GE.AND P0, PT, R13, R12, PT ;  /* 0x0000000c0d00720c */ /* 0x000fc80003f06270 */
[----:B------:R0:W-:Y:S09]  /*1be0*/  @!P5 STG.E.U8 desc[UR8][R10.64], R9 ;  /* 0x000000090a00d986 */ /* 0x0001f2000c101108 */
[----:B------:R-:W-:Y:S05]  /*1bf0*/  @P0 BRA `(.L_x_22916) ;  /* 0x0000000000380947 */ /* 0x000fea0003800000 */
[C---:B0-----:R-:W-:Y:S01]  /*1c00*/  VIADD R10, R13.reuse, UR4 ;  /* 0x000000040d0a7c36 */ /* 0x041fe20008000000 */
        /* <DEDUP_REMOVED lines=13> */
.L_x_22916:
[----:B------:R-:W-:-:S13]  /*1ce0*/  ISETP.GE.AND P0, PT, R13, R12, PT ;  /* 0x0000000c0d00720c */ /* 0x000fda0003f06270 */
[----:B------:R-:W-:Y:S05]  /*1cf0*/  @P0 BRA `(.L_x_22918) ;  /* 0x0000000000380947 */ /* 0x000fea0003800000 */
[C---:B-1----:R-:W-:Y:S01]  /*1d00*/  VIADD R8, R13.reuse, UR4 ;  /* 0x000000040d087c36 */ /* 0x042fe20008000000 */
[----:B------:R-:W-:Y:S01]  /*1d10*/  ULDC.64 UR6, c[0x0][0x228] ;  /* 0x00008a0000067ab9 */ /* 0x000fe20000000a00 */
[----:B------:R-:W-:-:S03]  /*1d20*/  VIADD R13, R13, 0x80 ;  /* 0x000000800d0d7836 */ /* 0x000fc60000000000 */
[----:B------:R-:W-:-:S05]  /*1d30*/  IADD3 R8, P0, R8, UR6, RZ ;  /* 0x0000000608087c10 */ /* 0x000fca000ff1e0ff */
[----:B0-----:R-:W-:-:S05]  /*1d40*/  IMAD.X R9, RZ, RZ, UR7, P0 ;  /* 0x00000007ff097e24 */ /* 0x001fca00080e06ff */
[----:B------:R1:W-:Y:S03]  /*1d50*/  STG.E.U8 desc[UR8][R8.64], R6 ;  /* 0x0000000608007986 */ /* 0x0003e6000c101108 */
.L_x_22917:
        /* <DEDUP_REMOVED lines=8> */
.L_x_22918:
[----:B------:R-:W-:-:S13]  /*1de0*/  ISETP.GE.AND P0, PT, R13, R12, PT ;  /* 0x0000000c0d00720c */ /* 0x000fda0003f06270 */
[----:B------:R-:W-:Y:S05]  /*1df0*/  @P0 BREAK B1 ;  /* 0x0000000000010942 */ /* 0x000fea0003800000 */
[----:B------:R-:W-:Y:S05]  /*1e00*/  @P0 BRA `(.L_x_22920) ;  /* 0x0000000000380947 */ /* 0x000fea0003800000 */
[C---:B--2---:R-:W-:Y:S01]  /*1e10*/  VIADD R6, R13.reuse, UR4 ;  /* 0x000000040d067c36 */ /* 0x044fe20008000000 */
[----:B------:R-:W-:Y:S01]  /*1e20*/  ULDC.64 UR6, c[0x0][0x228] ;  /* 0x00008a0000067ab9 */ /* 0x000fe20000000a00 */
[----:B------:R-:W-:-:S03]  /*1e30*/  VIADD R13, R13, 0x80 ;  /* 0x000000800d0d7836 */ /* 0x000fc60000000000 */
[----:B------:R-:W-:-:S05]  /*1e40*/  IADD3 R6, P0, R6, UR6, RZ ;  /* 0x0000000606067c10 */ /* 0x000fca000ff1e0ff */
[----:B-1----:R-:W-:-:S05]  /*1e50*/  IMAD.X R7, RZ, RZ, UR7, P0 ;  /* 0x00000007ff077e24 */ /* 0x002fca00080e06ff */
[----:B------:R2:W-:Y:S03]  /*1e60*/  STG.E.U8 desc[UR8][R6.64], R4 ;  /* 0x0000000406007986 */ /* 0x0005e6000c101108 */
.L_x_22919:
[----:B------:R-:W-:Y:S05]  /*1e70*/  BSYNC B1 ;  /* 0x0000000000017941 */ /* 0x000fea0003800000 */
.L_x_22915:
[----:B------:R-:W-:-:S13]  /*1e80*/  ISETP.GE.AND P0, PT, R13, R12, PT ;  /* 0x0000000c0d00720c */ /* 0x000fda0003f06270 */
[----:B-12---:R-:W1:Y:S01]  /*1e90*/  @!P0 LDC.64 R6, c[0x0][0x228] ;  /* 0x00008a00ff068b82 */ /* 0x006e620000000a00 */
[C---:B------:R-:W-:Y:S02]  /*1ea0*/  @!P0 VIADD R5, R13.reuse, UR4 ;  /* 0x000000040d058c36 */ /* 0x040fe40008000000 */
[----:B------:R-:W-:-:S03]  /*1eb0*/  @!P0 VIADD R13, R13, 0x80 ;  /* 0x000000800d0d8836 */ /* 0x000fc60000000000 */
[----:B-1----:R-:W-:-:S05]  /*1ec0*/  @!P0 IADD3 R4, P1, R5, R6, RZ ;  /* 0x0000000605048210 */ /* 0x002fca0007f3e0ff */
[----:B------:R-:W-:-:S05]  /*1ed0*/  @!P0 IMAD.X R5, RZ, RZ, R7, P1 ;  /* 0x000000ffff058224 */ /* 0x000fca00008e0607 */
[----:B------:R3:W-:Y:S03]  /*1ee0*/  @!P0 STG.E.U8 desc[UR8][R4.64], R3 ;  /* 0x0000000304008986 */ /* 0x0007e6000c101108 */
.L_x_22920:
[----:B------:R-:W-:Y:S05]  /*1ef0*/  BSYNC B0 ;  /* 0x0000000000007941 */ /* 0x000fea0003800000 */
.L_x_22914:
[----:B------:R-:W-:Y:S05]  /*1f00*/  WARPSYNC.ALL ;  /* 0x0000000000007948 */ /* 0x000fea0003800000 */
[----:B------:R-:W-:-:S13]  /*1f10*/  ISETP.GE.AND P0, PT, R13, R12, PT ;  /* 0x0000000c0d00720c */ /* 0x000fda0003f06270 */
[----:B------:R-:W-:Y:S05]  /*1f20*/  @P0 EXIT ;  /* 0x000000000000094d */ /* 0x000fea0003800000 */
[----:B---3--:R-:W-:Y:S01]  /*1f30*/  VIADD R4, R13, UR4 ;  /* 0x000000040d047c36 */ /* 0x008fe20008000000 */
[----:B------:R-:W-:-:S04]  /*1f40*/  ULDC.64 UR6, c[0x0][0x228] ;  /* 0x00008a0000067ab9 */ /* 0x000fc80000000a00 */
[----:B------:R-:W-:-:S05]  /*1f50*/  IADD3 R4, P0, R4, UR6, RZ ;  /* 0x0000000604047c10 */ /* 0x000fca000ff1e0ff */
[----:B--2---:R-:W-:-:S05]  /*1f60*/  IMAD.X R5, RZ, RZ, UR7, P0 ;  /* 0x00000007ff057e24 */ /* 0x004fca00080e06ff */
[----:B------:R-:W-:Y:S01]  /*1f70*/  STG.E.U8 desc[UR8][R4.64], R2 ;  /* 0x0000000204007986 */ /* 0x000fe2000c101108 */
[----:B------:R-:W-:Y:S05]  /*1f80*/  EXIT ;  /* 0x000000000000794d */ /* 0x000fea0003800000 */
.L_x_22921:
        /* <DEDUP_REMOVED lines=15> */
.L_x_71796:


//--------------------- .text._ZN2at6native29vectorized_elementwise_kernelILi4EZNS0_50_GLOBAL__N__2680c7bb_12_PowKernel_cu_140f0503_289629pow_tensor_scalar_kernel_implIhhEEvRNS_18TensorIteratorBaseET0_EUlhE2_St5arrayIPcLm2EEEEviS6_T1_ --------------------------
	.section	.text._ZN2at6native29vectorized_elementwise_kernelILi4EZNS0_50_GLOBAL__N__2680c7bb_12_PowKernel_cu_140f0503_289629pow_tensor_scalar_kernel_implIhhEEvRNS_18TensorIteratorBaseET0_EUlhE2_St5arrayIPcLm2EEEEviS6_T1_,"ax",@progbits
	.align	128
        .global         _ZN2at6native29vectorized_elementwise_kernelILi4EZNS0_50_GLOBAL__N__2680c7bb_12_PowKernel_cu_140f0503_289629pow_tensor_scalar_kernel_implIhhEEvRNS_18TensorIteratorBaseET0_EUlhE2_St5arrayIPcLm2EEEEviS6_T1_
        .type           _ZN2at6native29vectorized_elementwise_kernelILi4EZNS0_50_GLOBAL__N__2680c7bb_12_PowKernel_cu_140f0503_289629pow_tensor_scalar_kernel_implIhhEEvRNS_18TensorIteratorBaseET0_EUlhE2_St5arrayIPcLm2EEEEviS6_T1_,@function
        .size           _ZN2at6native29vectorized_elementwise_kernelILi4EZNS0_50_GLOBAL__N__2680c7bb_12_PowKernel_cu_140f0503_289629pow_tensor_scalar_kernel_implIhhEEvRNS_18TensorIteratorBaseET0_EUlhE2_St5arrayIPcLm2EEEEviS6_T1_,(.L_x_71797 - _ZN2at6native29vectorized_elementwise_kernelILi4EZNS0_50_GLOBAL__N__2680c7bb_12_PowKernel_cu_140f0503_289629pow_tensor_scalar_kernel_implIhhEEvRNS_18TensorIteratorBaseET0_EUlhE2_St5arrayIPcLm2EEEEviS6_T1_)
        .other          _ZN2at6native29vectorized_elementwise_kernelILi4EZNS0_50_GLOBAL__N__2680c7bb_12_PowKernel_cu_140f0503_289629pow_tensor_scalar_kernel_implIhhEEvRNS_18TensorIteratorBaseET0_EUlhE2_St5arrayIPcLm2EEEEviS6_T1_,@"STO_CUDA_ENTRY STV_DEFAULT"
_ZN2at6native29vectorized_elementwise_kernelILi4EZNS0_50_GLOBAL__N__2680c7bb_12_PowKernel_cu_140f0503_289629pow_tensor_scalar_kernel_implIhhEEvRNS_18TensorIteratorBaseET0_EUlhE2_St5arrayIPcLm2EEEEviS6_T1_:
.text._ZN2at6native29vectorized_elementwise_kernelILi4EZNS0_50_GLOBAL__N__2680c7bb_12_PowKernel_cu_140f0503_289629pow_tensor_scalar_kernel_implIhhEEvRNS_18TensorIteratorBaseET0_EUlhE2_St5arrayIPcLm2EEEEviS6_T1_:
        /* <DEDUP_REMOVED lines=30> */
[----:B------:R-:W-:Y:S01]  /*01e0*/  IMAD.MOV.U32 R3, RZ, RZ, 0x1 ;  /* 0x00000001ff037424 */ /* 0x000fe200078e00ff */
[----:B------:R-:W-:Y:S02]  /*01f0*/  PRMT R15, R0, 0x7610, R15 ;  /* 0x00007610000f7816 */ /* 0x000fe4000000000f */
[C---:B--2---:R-:W-:Y:S02]  /*0200*/  PRMT R6, R8.reuse, 0x7770, RZ ;  /* 0x0000777008067816 */ /* 0x044fe400000000ff */
[----:B------:R-:W-:-:S02]  /*0210*/  PRMT R11, R8, 0x7771, RZ ;  /* 0x00007771080b7816 */ /* 0x000fc400000000ff */
[C---:B------:R-:W-:Y:S02]  /*0220*/  PRMT R7, R8.reuse, 0x7772, RZ ;  /* 0x0000777208077816 */ /* 0x040fe400000000ff */
[----:B------:R-:W-:Y:S02]  /*0230*/  PRMT R8, R8, 0x7773, RZ ;  /* 0x0000777308087816 */ /* 0x000fe400000000ff */
[C---:B---3--:R-:W-:Y:S02]  /*0240*/  PRMT R9, R13.reuse, 0x7770, RZ ;  /* 0x000077700d097816 */ /* 0x048fe400000000ff */
[C---:B------:R-:W-:Y:S02]  /*0250*/  PRMT R10, R13.reuse, 0x7771, RZ ;  /* 0x000077710d0a7816 */ /* 0x040fe400000000ff */
[C---:B------:R-:W-:Y:S02]  /*0260*/  PRMT R12, R13.reuse, 0x7772, RZ ;  /* 0x000077720d0c7816 */ /* 0x040fe400000000ff */
[----:B------:R-:W-:-:S02]  /*0270*/  PRMT R13, R13, 0x7773, RZ ;  /* 0x000077730d0d7816 */ /* 0x000fc400000000ff */
[----:B------:R-:W-:Y:S02]  /*0280*/  PRMT R14, R6, 0x7610, R14 ;  /* 0x00007610060e7816 */ /* 0x000fe4000000000e */
[----:B------:R-:W-:Y:S02]  /*0290*/  PRMT R4, R7, 0x7610, R4 ;  /* 0x0000761007047816 */ /* 0x000fe40000000004 */
[----:B------:R-:W-:Y:S02]  /*02a0*/  PRMT R5, R8, 0x7610, R5 ;  /* 0x0000761008057816 */ /* 0x000fe40000000005 */
[----:B------:R-:W-:Y:S02]  /*02b0*/  PRMT R6, R9, 0x7610, R6 ;  /* 0x0000761009067816 */ /* 0x000fe40000000006 */
[----:B------:R-:W-:Y:S02]  /*02c0*/  PRMT R7, R10, 0x7610, R7 ;  /* 0x000076100a077816 */ /* 0x000fe40000000007 */
[----:B------:R-:W-:-:S02]  /*02d0*/  PRMT R8, R12, 0x7610, R8 ;  /* 0x000076100c087816 */ /* 0x000fc40000000008 */
[----:B------:R-:W-:-:S07]  /*02e0*/  PRMT R9, R13, 0x7610, R9 ;  /* 0x000076100d097816 */ /* 0x000fce0000000009 */
.L_x_22924:
        /* <DEDUP_REMOVED lines=13> */
[----:B------:R-:W-:Y:S01]  /*03c0*/  IMAD.MOV.U32 R10, RZ, RZ, 0x1 ;  /* 0x00000001ff0a7424 */ /* 0x000fe200078e00ff */
[----:B------:R-:W-:-:S07]  /*03d0*/  PRMT R12, R0, 0x7610, R12 ;  /* 0x00007610000c7816 */ /* 0x000fce000000000c */
.L_x_22925:
        /* <DEDUP_REMOVED lines=16> */
.L_x_22926:
        /* <DEDUP_REMOVED lines=17> */
.L_x_22927:
        /* <DEDUP_REMOVED lines=16> */
.L_x_22928:
        /* <DEDUP_REMOVED lines=16> */
.L_x_22929:
        /* <DEDUP_REMOVED lines=16> */
.L_x_22930:
        /* <DEDUP_REMOVED lines=15> */
.L_x_22931:
        /* <DEDUP_REMOVED lines=12> */
.L_x_22923:
        /* <DEDUP_REMOVED lines=11> */
[----:B0-----:R-:W-:-:S05]  /*0b50*/  IMAD.WIDE R2, R2, 0x4, R8 ;  /* 0x0000000402027825 */ /* 0x001fca00078e0208 */
[----:B------:R-:W-:Y:S04]  /*0b60*/  STG.E desc[UR8][R2.64], R11 ;  /* 0x0000000b02007986 */ /* 0x000fe8000c101908 */
[----:B------:R-:W-:Y:S01]  /*0b70*/  STG.E desc[UR8][R2.64+0x200], R7 ;  /* 0x0002000702007986 */ /* 0x000fe2000c101908 */
[----:B------:R-:W-:Y:S05]  /*0b80*/  EXIT ;  /* 0x000000000000794d */ /* 0x000fea0003800000 */
.L_x_22922:
        /* <DEDUP_REMOVED lines=24> */
.L_x_22933:
[----:B------:R-:W-:Y:S05]  /*0d10*/  BSYNC B0 ;  /* 0x0000000000007941 */ /* 0x000fea0003800000 */
.L_x_22932:
        /* <DEDUP_REMOVED lines=17> */
.L_x_22935:
[----:B------:R-:W-:Y:S05]  /*0e30*/  BSYNC B0 ;  /* 0x0000000000007941 */ /* 0x000fea0003800000 */
.L_x_22934:
        /* <DEDUP_REMOVED lines=60> */
.L_x_22939:
        /* <DEDUP_REMOVED lines=14> */
.L_x_22938:
[----:B------:R-:W-:Y:S05]  /*12e0*/  BSYNC B0 ;  /* 0x0000000000007941 */ /* 0x000fea0003800000 */
.L_x_22937:
[----:B------:R-:W-:Y:S01]  /*12f0*/  BSSY B0, `(.L_x_22940) ;  /* 0x0000013000007945 */ /* 0x000fe20003800000 */
[----:B------:R-:W-:Y:S01]  /*1300*/  ISETP.GE.AND P0, PT, R21, R12, PT ;  /* 0x0000000c1500720c */ /* 0x000fe20003f06270 */
[----:B------:R-:W-:Y:S02]  /*1310*/  VIADD R21, R13, 0x380 ;  /* 0x000003800d157836 */ /* 0x000fe40000000000 */
[----:B------:R-:W-:Y:S10]  /*1320*/  @P6 BRA `(.L_x_22941) ;  /* 0x00000000003c6947 */ /* 0x000ff40003800000 */
[----:B------:R-:W-:Y:S01]  /*1330*/  IMAD.MOV.U32 R8, RZ, RZ, 0x1 ;  /* 0x00000001ff087424 */ /* 0x000fe200078e00ff */
[----:B-----5:R-:W-:-:S07]  /*1340*/  PRMT R16, R0, 0x7610, R16 ;  /* 0x0000761000107816 */ /* 0x020fce0000000010 */
.L_x_22942:
        /* <DEDUP_REMOVED lines=13> */
.L_x_22941:
[----:B------:R-:W-:Y:S05]  /*1420*/  BSYNC B0 ;  /* 0x0000000000007941 */ /* 0x000fea0003800000 */
.L_x_22940:
[----:B------:R-:W-:Y:S01]  /*1430*/  BSSY B0, `(.L_x_22943) ;  /* 0x0000013000007945 */ /* 0x000fe20003800000 */
[----:B------:R-:W-:-:S03]  /*1440*/  ISETP.GE.AND P6, PT, R21, R12, PT ;  /* 0x0000000c1500720c */ /* 0x000fc60003fc6270 */
[----:B------:R-:W-:Y:S10]  /*1450*/  @P4 BRA `(.L_x_22944) ;  /* 0x0000000000404947 */ /* 0x000ff40003800000 */
[----:B------:R-:W-:Y:S01]  /*1460*/  IMAD.MOV.U32 R7, RZ, RZ, 0x1 ;  /* 0x00000001ff077424 */ /* 0x000fe200078e00ff */
[----:B-----5:R-:W-:-:S07]  /*1470*/  PRMT R16, R0, 0x7610, R16 ;  /* 0x0000761000107816 */ /* 0x020fce0000000010 */
.L_x_22945:
        /* <DEDUP_REMOVED lines=14> */
.L_x_22944:
[----:B------:R-:W-:Y:S05]  /*1560*/  BSYNC B0 ;  /* 0x0000000000007941 */ /* 0x000fea0003800000 */
.L_x_22943:
[----:B------:R-:W-:Y:S04]  /*1570*/  BSSY B0, `(.L_x_22946) ;  /* 0x0000012000007945 */ /* 0x000fe80003800000 */
[----:B------:R-:W-:Y:S05]  /*1580*/  @P3 BRA `(.L_x_22947) ;  /* 0x0000000000403947 */ /* 0x000fea0003800000 */
[----:B------:R-:W-:Y:S01]  /*1590*/  IMAD.MOV.U32 R6, RZ, RZ, 0x1 ;  /* 0x00000001ff067424 */ /* 0x000fe200078e00ff */
[----:B-----5:R-:W-:-:S07]  /*15a0*/  PRMT R15, R0, 0x7610, R15 ;  /* 0x00007610000f7816 */ /* 0x020fce000000000f */
.L_x_22948:
        /* <DEDUP_REMOVED lines=14> */
.L_x_22947:
[----:B------:R-:W-:Y:S05]  /*1690*/  BSYNC B0 ;  /* 0x0000000000007941 */ /* 0x000fea0003800000 */
.L_x_22946:
[----:B------:R-:W-:Y:S04]  /*16a0*/  BSSY B0, `(.L_x_22949) ;  /* 0x0000012000007945 */ /* 0x000fe80003800000 */
[----:B------:R-:W-:Y:S05]  /*16b0*/  @P2 BRA `(.L_x_22950) ;  /* 0x0000000000402947 */ /* 0x000fea0003800000 */
[----:B------:R-:W-:Y:S01]  /*16c0*/  IMAD.MOV.U32 R5, RZ, RZ, 0x1 ;  /* 0x00000001ff057424 */ /* 0x000fe200078e00ff */
[----:B-----5:R-:W-:-:S07]  /*16d0*/  PRMT R14, R0, 0x7610, R14 ;  /* 0x00007610000e7816 */ /* 0x020fce000000000e */
.L_x_22951:
        /* <DEDUP_REMOVED lines=14> */
.L_x_22950:
[----:B------:R-:W-:Y:S05]  /*17c0*/  BSYNC B0 ;  /* 0x0000000000007941 */ /* 0x000fea0003800000 */
.L_x_22949:
[----:B------:R-:W-:Y:S04]  /*17d0*/  BSSY B0, `(.L_x_22952) ;  /* 0x0000012000007945 */ /* 0x000fe80003800000 */
[----:B------:R-:W-:Y:S05]  /*17e0*/  @P1 BRA `(.L_x_22953) ;  /* 0x0000000000401947 */ /* 0x000fea0003800000 */
[----:B------:R-:W-:Y:S01]  /*17f0*/  IMAD.MOV.U32 R4, RZ, RZ, 0x1 ;  /* 0x00000001ff047424 */ /* 0x000fe200078e00ff */
[----:B-----5:R-:W-:-:S07]  /*1800*/  PRMT R11, R0, 0x7610, R11 ;  /* 0x00007610000b7816 */ /* 0x020fce000000000b */
.L_x_22954:
        /* <DEDUP_REMOVED lines=14> */
.L_x_22953:
[----:B------:R-:W-:Y:S05]  /*18f0*/  BSYNC B0 ;  /* 0x0000000000007941 */ /* 0x000fea0003800000 */
.L_x_22952:
[----:B------:R-:W-:Y:S04]  /*1900*/  BSSY B0, `(.L_x_22955) ;  /* 0x0000012000007945 */ /* 0x000fe80003800000 */
[----:B------:R-:W-:Y:S05]  /*1910*/  @P0 BRA `(.L_x_22956) ;  /* 0x0000000000400947 */ /* 0x000fea0003800000 */
[----:B------:R-:W-:Y:S01]  /*1920*/  IMAD.MOV.U32 R3, RZ, RZ, 0x1 ;  /* 0x00000001ff037424 */ /* 0x000fe200078e00ff */
[----:B-----5:R-:W-:-:S07]  /*1930*/  PRMT R10, R0, 0x7610, R10 ;  /* 0x00007610000a7816 */ /* 0x020fce000000000a */
.L_x_22957:
        /* <DEDUP_REMOVED lines=14> */
.L_x_22956:
[----:B------:R-:W-:Y:S05]  /*1a20*/  BSYNC B0 ;  /* 0x0000000000007941 */ /* 0x000fea0003800000 */
.L_x_22955:
[----:B------:R-:W-:Y:S04]  /*1a30*/  BSSY B0, `(.L_x_22936) ;  /* 0x000000f000007945 */ /* 0x000fe80003800000 */
[----:B------:R-:W-:Y:S05]  /*1a40*/  @P6 BRA `(.L_x_22958) ;  /* 0x0000000000346947 */ /* 0x000fea0003800000 */
[----:B------:R-:W-:-:S07]  /*1a50*/  IMAD.MOV.U32 R2, RZ, RZ, 0x1 ;  /* 0x00000001ff027424 */ /* 0x000fce00078e00ff */
.L_x_22959:
        /* <DEDUP_REMOVED lines=12> */
.L_x_22958:
[----:B------:R-:W-:Y:S05]  /*1b20*/  BSYNC B0 ;  /* 0x0000000000007941 */ /* 0x000fea0003800000 */
.L_x_22936:
        /* <DEDUP_REMOVED lines=24> */
.L_x_22962:
        /* <DEDUP_REMOVED lines=8> */
.L_x_22963:
        /* <DEDUP_REMOVED lines=8> */
.L_x_22964:
        /* <DEDUP_REMOVED lines=9> */
.L_x_22965:
[----:B------:R-:W-:Y:S05]  /*1e40*/  BSYNC B1 ;  /* 0x0000000000017941 */ /* 0x000fea0003800000 */
.L_x_22961:
[----:B------:R-:W-:-:S13]  /*1e50*/  ISETP.GE.AND P0, PT, R13, R12, PT ;  /* 0x0000000c0d00720c */ /* 0x000fda0003f06270 */
[----:B-12---:R-:W1:Y:S01]  /*1e60*/  @!P0 LDC.64 R6, c[0x0][0x228] ;  /* 0x00008a00ff068b82 */ /* 0x006e620000000a00 */
[C---:B------:R-:W-:Y:S02]  /*1e70*/  @!P0 VIADD R5, R13.reuse, UR4 ;  /* 0x000000040d058c36 */ /* 0x040fe40008000000 */
[----:B------:R-:W-:-:S03]  /*1e80*/  @!P0 VIADD R13, R13, 0x80 ;  /* 0x000000800d0d8836 */ /* 0x000fc60000000000 */
[----:B-1----:R-:W-:-:S05]  /*1e90*/  @!P0 IADD3 R4, P1, R5, R6, RZ ;  /* 0x0000000605048210 */ /* 0x002fca0007f3e0ff */
[----:B------:R-:W-:-:S05]  /*1ea0*/  @!P0 IMAD.X R5, RZ, RZ, R7, P1 ;  /* 0x000000ffff058224 */ /* 0x000fca00008e0607 */
[----:B------:R3:W-:Y:S03]  /*1eb0*/  @!P0 STG.E.U8 desc[UR8][R4.64], R3 ;  /* 0x0000000304008986 */ /* 0x0007e6000c101108 */
.L_x_22966:
[----:B------:R-:W-:Y:S05]  /*1ec0*/  BSYNC B0 ;  /* 0x0000000000007941 */ /* 0x000fea0003800000 */
.L_x_22960:
        /* <DEDUP_REMOVED lines=9> */
.L_x_22967:
        /* <DEDUP_REMOVED lines=10> */
.L_x_71797:


//--------------------- .text._ZN2at6native29vectorized_elementwise_kernelILi8EZNS0_50_GLOBAL__N__2680c7bb_12_PowKernel_cu_140f0503_289629pow_tensor_scalar_kernel_implIhhEEvRNS_18TensorIteratorBaseET0_EUlhE2_St5arrayIPcLm2EEEEviS6_T1_ --------------------------
	.section	.text._ZN2at6native29vectorized_elementwise_kernelILi8EZNS0_50_GLOBAL__N__2680c7bb_12_PowKernel_cu_140f0503_289629pow_tensor_scalar_kernel_implIhhEEvRNS_18TensorIteratorBaseET0_EUlhE2_St5arrayIPcLm2EEEEviS6_T1_,"ax",@progbits
	.align	128
        .global         _ZN2at6native29vectorized_elementwise_kernelILi8EZNS0_50_GLOBAL__N__2680c7bb_12_PowKernel_cu_140f0503_289629pow_tensor_scalar_kernel_implIhhEEvRNS_18TensorIteratorBaseET0_EUlhE2_St5arrayIPcLm2EEEEviS6_T1_
        .type           _ZN2at6native29vectorized_elementwise_kernelILi8EZNS0_50_GLOBAL__N__2680c7bb_12_PowKernel_cu_140f0503_289629pow_tensor_scalar_kernel_implIhhEEvRNS_18TensorIteratorBaseET0_EUlhE2_St5arrayIPcLm2EEEEviS6_T1_,@function
        .size           _ZN2at6native29vectorized_elementwise_kernelILi8EZNS0_50_GLOBAL__N__2680c7bb_12_PowKernel_cu_140f0503_289629pow_tensor_scalar_kernel_implIhhEEvRNS_18TensorIteratorBaseET0_EUlhE2_St5arrayIPcLm2EEEEviS6_T1_,(.L_x_71798 - _ZN2at6native29vectorized_elementwise_kernelILi8EZNS0_50_GLOBAL__N__2680c7bb_12_PowKernel_cu_140f0503_289629pow_tensor_scalar_kernel_implIhhEEvRNS_18TensorIteratorBaseET0_EUlhE2_St5arrayIPcLm2EEEEviS6_T1_)
        .other          _ZN2at6native29vectorized_elementwise_kernelILi8EZNS0_50_GLOBAL__N__2680c7bb_12_PowKernel_cu_140f0503_289629pow_tensor_scalar_kernel_implIhhEEvRNS_18TensorIteratorBaseET0_EUlhE2_St5arrayIPcLm2EEEEviS6_T1_,@"STO_CUDA_ENTRY STV_DEFAULT"
_ZN2at6native29vectorized_elementwise_kernelILi8EZNS0_50_GLOBAL__N__2680c7bb_12_PowKernel_cu_140f0503_289629pow_tensor_scalar_kernel_implIhhEEvRNS_18TensorIteratorBaseET0_EUlhE2_St5arrayIPcLm2EEEEviS6_T1_:
.text._ZN2at6native29vectorized_elementwise_kernelILi8EZNS0_50_GLOBAL__N__2680c7bb_12_PowKernel_cu_140f0503_289629pow_tensor_scalar_kernel_implIhhEEvRNS_18TensorIteratorBaseET0_EUlhE2_St5arrayIPcLm2EEEEviS6_T1_:
        /* <DEDUP_REMOVED lines=15> */
[----:B------:R-:W-:Y:S01]  /*00f0*/  IMAD.MOV.U32 R5, RZ, RZ, 0x1 ;  /* 0x00000001ff057424 */ /* 0x000fe200078e00ff */
[----:B------:R-:W-:Y:S01]  /*0100*/  PRMT R3, R4, 0x7610, R3 ;  /* 0x0000761004037816 */ /* 0x000fe20000000003 */
[----:B------:R-:W-:Y:S01]  /*0110*/  IMAD.MOV.U32 R9, RZ, RZ, 0x1 ;  /* 0x00000001ff097424 */ /* 0x000fe200078e00ff */
[----:B------:R-:W-:Y:S01]  /*0120*/  PRMT R4, R6, 0x7610, R4 ;  /* 0x0000761006047816 */ /* 0x000fe20000000004 */
        /* <DEDUP_REMOVED lines=10> */
[----:B0-----:R-:W-:-:S06]  /*01d0*/  IMAD.WIDE.U32 R6, R2, 0x8, R6 ;  /* 0x0000000802067825 */ /* 0x001fcc00078e0006 */
[----:B------:R-:W2:Y:S01]  /*01e0*/  LDG.E.64 R6, desc[UR8][R6.64] ;  /* 0x0000000806067981 */ /* 0x000ea2000c1e1b00 */
[----:B------:R-:W-:Y:S01]  /*01f0*/  IMAD.MOV.U32 R13, RZ, RZ, 0x1 ;  /* 0x00000001ff0d7424 */ /* 0x000fe200078e00ff */
[----:B------:R-:W-:Y:S02]  /*0200*/  PRMT R12, R0, 0x7610, R12 ;  /* 0x00007610000c7816 */ /* 0x000fe4000000000c */
[C---:B--2---:R-:W-:Y:S02]  /*0210*/  PRMT R9, R6.reuse, 0x7732, RZ ;  /* 0x0000773206097816 */ /* 0x044fe400000000ff */
[C---:B------:R-:W-:Y:S02]  /*0220*/  LOP3.LUT R11, R6.reuse, 0xffff, RZ, 0xc0, !PT ;  /* 0x0000ffff060b7812 */ /* 0x040fe400078ec0ff */
[C---:B------:R-:W-:Y:S02]  /*0230*/  PRMT R10, R6.reuse, 0x7610, R10 ;  /* 0x00007610060a7816 */ /* 0x040fe4000000000a */
[----:B------:R-:W-:-:S02]  /*0240*/  PRMT R8, R6, 0x7632, R8 ;  /* 0x0000763206087816 */ /* 0x000fc40000000008 */
[C---:B------:R-:W-:Y:S02]  /*0250*/  PRMT R6, R7.reuse, 0x7732, RZ ;  /* 0x0000773207067816 */ /* 0x040fe400000000ff */
[C---:B------:R-:W-:Y:S02]  /*0260*/  LOP3.LUT R5, R7.reuse, 0xffff, RZ, 0xc0, !PT ;  /* 0x0000ffff07057812 */ /* 0x040fe400078ec0ff */
[C---:B------:R-:W-:Y:S02]  /*0270*/  PRMT R4, R7.reuse, 0x7610, R4 ;  /* 0x0000761007047816 */ /* 0x040fe40000000004 */
[----:B------:R-:W-:Y:S02]  /*0280*/  PRMT R3, R7, 0x7632, R3 ;  /* 0x0000763207037816 */ /* 0x000fe40000000003 */
[----:B------:R-:W-:Y:S02]  /*0290*/  PRMT R7, R13, 0x7610, R7 ;  /* 0x000076100d077816 */ /* 0x000fe40000000007 */
[----:B------:R-:W-:-:S02]  /*02a0*/  SHF.R.U32.HI R5, RZ, 0x8, R5 ;  /* 0x00000008ff057819 */ /* 0x000fc40000011605 */
[----:B------:R-:W-:Y:S02]  /*02b0*/  SHF.R.U32.HI R11, RZ, 0x8, R11 ;  /* 0x00000008ff0b7819 */ /* 0x000fe4000001160b */
[----:B------:R-:W-:Y:S02]  /*02c0*/  SHF.R.U32.HI R6, RZ, 0x8, R6 ;  /* 0x00000008ff067819 */ /* 0x000fe40000011606 */
[----:B------:R-:W-:-:S07]  /*02d0*/  SHF.R.U32.HI R9, RZ, 0x8, R9 ;  /* 0x00000008ff097819 */ /* 0x000fce0000011609 */
.L_x_22970:
        /* <DEDUP_REMOVED lines=16> */
.L_x_22971:
        /* <DEDUP_REMOVED lines=16> */
.L_x_22972:
        /* <DEDUP_REMOVED lines=17> */
.L_x_22973:
        /* <DEDUP_REMOVED lines=16> */
.L_x_22974:
        /* <DEDUP_REMOVED lines=17> */
.L_x_22975:
        /* <DEDUP_REMOVED lines=16> */
.L_x_22976:
[C---:B------:R-:W-:Y:S02]  /*0900*/  LOP3.LUT R13, R12.reuse, 0x1, RZ, 0xc0, !PT ;  /* 0x000000010c0d7812 */ /* 0x040fe400078ec0ff */
[----:B------:R-:W-:Y:S02]  /*0910*/  PRMT R15, R3, 0x9910, RZ ;  /* 0x00009910030f7816 */ /* 0x000fe400000000ff */
        /* <DEDUP_REMOVED lines=13> */
[----:B------:R-:W-:-:S07]  /*09f0*/  IMAD.MOV.U32 R3, RZ, RZ, 0x1 ;  /* 0x00000001ff037424 */ /* 0x000fce00078e00ff */
.L_x_22977:
        /* <DEDUP_REMOVED lines=12> */
.L_x_22969:
[----:B------:R-:W-:Y:S01]  /*0ac0*/  ULDC.64 UR6, c[0x0][0x228] ;  /* 0x00008a0000067ab9 */ /* 0x000fe20000000a00 */
[----:B------:R-:W-:Y:S01]  /*0ad0*/  LOP3.LUT R7, R7, 0xff, RZ, 0xc0, !PT ;  /* 0x000000ff07077812 */ /* 0x000fe200078ec0ff */
[----:B------:R-:W-:Y:S01]  /*0ae0*/  UIADD3 UR5, UP0, UR4, UR6, URZ ;  /* 0x0000000604057290 */ /* 0x000fe2000ff1e03f */
[----:B------:R-:W-:Y:S02]  /*0af0*/  LOP3.LUT R11, R11, 0xff, RZ, 0xc0, !PT ;  /* 0x000000ff0b0b7812 */ /* 0x000fe400078ec0ff */
[----:B------:R-:W-:Y:S01]  /*0b00*/  LOP3.LUT R9, R9, 0xff, RZ, 0xc0, !PT ;  /* 0x000000ff09097812 */ /* 0x000fe200078ec0ff */
[----:B------:R-:W-:Y:S01]  /*0b10*/  UIADD3.X UR6, URZ, UR7, URZ, UP0, !UPT ;  /* 0x000000073f067290 */ /* 0x000fe200087fe43f */
[----:B------:R-:W-:Y:S02]  /*0b20*/  LOP3.LUT R0, R5, 0xff, RZ, 0xc0, !PT ;  /* 0x000000ff05007812 */ /* 0x000fe400078ec0ff */
[----:B------:R-:W-:Y:S02]  /*0b30*/  LOP3.LUT R3, R3, 0xffff, RZ, 0xc0, !PT ;  /* 0x0000ffff03037812 */ /* 0x000fe400078ec0ff */
[----:B------:R-:W-:Y:S01]  /*0b40*/  LOP3.LUT R6, R4, 0xffff, RZ, 0xc0, !PT ;  /* 0x0000ffff04067812 */ /* 0x000fe200078ec0ff */
[----:B------:R-:W-:Y:S01]  /*0b50*/  IMAD.U32 R4, RZ, RZ, UR5 ;  /* 0x00000005ff047e24 */ /* 0x000fe2000f8e00ff */
[----:B------:R-:W-:Y:S01]  /*0b60*/  LOP3.LUT R8, R8, 0xffff, RZ, 0xc0, !PT ;  /* 0x0000ffff08087812 */ /* 0x000fe200078ec0ff */
[----:B------:R-:W-:Y:S01]  /*0b70*/  IMAD.U32 R5, RZ, RZ, UR6 ;  /* 0x00000006ff057e24 */ /* 0x000fe2000f8e00ff */
[----:B------:R-:W-:-:S02]  /*0b80*/  LOP3.LUT R10, R10, 0xffff, RZ, 0xc0, !PT ;  /* 0x0000ffff0a0a7812 */ /* 0x000fc400078ec0ff */
[----:B------:R-:W-:Y:S01]  /*0b90*/  PRMT R0, R3, 0x7604, R0 ;  /* 0x0000760403007816 */ /* 0x000fe20000000000 */
[----:B0-----:R-:W-:Y:S01]  /*0ba0*/  IMAD.WIDE R2, R2, 0x8, R4 ;  /* 0x0000000802027825 */ /* 0x001fe200078e0204 */
[----:B------:R-:W-:Y:S02]  /*0bb0*/  PRMT R9, R6, 0x7604, R9 ;  /* 0x0000760406097816 */ /* 0x000fe40000000009 */
[----:B------:R-:W-:Y:S02]  /*0bc0*/  PRMT R8, R8, 0x7604, R11 ;  /* 0x0000760408087816 */ /* 0x000fe4000000000b */
[----:B------:R-:W-:Y:S02]  /*0bd0*/  PRMT R7, R10, 0x7604, R7 ;  /* 0x000076040a077816 */ /* 0x000fe40000000007 */
[----:B------:R-:W-:Y:S02]  /*0be0*/  PRMT R9, R9, 0x5410, R0 ;  /* 0x0000541009097816 */ /* 0x000fe40000000000 */
[----:B------:R-:W-:-:S05]  /*0bf0*/  PRMT R8, R7, 0x5410, R8 ;  /* 0x0000541007087816 */ /* 0x000fca0000000008 */
[----:B------:R-:W-:Y:S01]  /*0c00*/  STG.E.64 desc[UR8][R2.64], R8 ;  /* 0x0000000802007986 */ /* 0x000fe2000c101b08 */
[----:B------:R-:W-:Y:S05]  /*0c10*/  EXIT ;  /* 0x000000000000794d */ /* 0x000fea0003800000 */
.L_x_22968:
        /* <DEDUP_REMOVED lines=24> */
.L_x_22979:
[----:B------:R-:W-:Y:S05]  /*0da0*/  BSYNC B0 ;  /* 0x0000000000007941 */ /* 0x000fea0003800000 */
.L_x_22978:
        /* <DEDUP_REMOVED lines=17> */
.L_x_22981:
[----:B------:R-:W-:Y:S05]  /*0ec0*/  BSYNC B0 ;  /* 0x0000000000007941 */ /* 0x000fea0003800000 */
.L_x_22980:
        /* <DEDUP_REMOVED lines=60> */
.L_x_22985:
        /* <DEDUP_REMOVED lines=14> */
.L_x_22984:
[----:B------:R-:W-:Y:S05]  /*1370*/  BSYNC B0 ;  /* 0x0000000000007941 */ /* 0x000fea0003800000 */
.L_x_22983:
[----:B------:R-:W-:Y:S01]  /*1380*/  BSSY B0, `(.L_x_22986) ;  /* 0x0000013000007945 */ /* 0x000fe20003800000 */
[----:B------:R-:W-:Y:S01]  /*1390*/  ISETP.GE.AND P0, PT, R21, R12, PT ;  /* 0x0000000c1500720c */ /* 0x000fe20003f06270 */
[----:B------:R-:W-:Y:S02]  /*13a0*/  VIADD R21, R13, 0x380 ;  /* 0x000003800d157836 */ /* 0x000fe40000000000 */
[----:B------:R-:W-:Y:S10]  /*13b0*/  @P6 BRA `(.L_x_22987) ;  /* 0x00000000003c6947 */ /* 0x000ff40003800000 */
[----:B------:R-:W-:Y:S01]  /*13c0*/  IMAD.MOV.U32 R8, RZ, RZ, 0x1 ;  /* 0x00000001ff087424 */ /* 0x000fe200078e00ff */
[----:B-----5:R-:W-:-:S07]  /*13d0*/  PRMT R16, R0, 0x7610, R16 ;  /* 0x0000761000107816 */ /* 0x020fce0000000010 */
.L_x_22988:
        /* <DEDUP_REMOVED lines=13> */
.L_x_22987:
[----:B------:R-:W-:Y:S05]  /*14b0*/  BSYNC B0 ;  /* 0x0000000000007941 */ /* 0x000fea0003800000 */
.L_x_22986:
[----:B------:R-:W-:Y:S01]  /*14c0*/  BSSY B0, `(.L_x_22989) ;  /* 0x0000013000007945 */ /* 0x000fe20003800000 */
[----:B------:R-:W-:-:S03]  /*14d0*/  ISETP.GE.AND P6, PT, R21, R12, PT ;  /* 0x0000000c1500720c */ /* 0x000fc60003fc6270 */
[----:B------:R-:W-:Y:S10]  /*14e0*/  @P4 BRA `(.L_x_22990) ;  /* 0x0000000000404947 */ /* 0x000ff40003800000 */
[----:B------:R-:W-:Y:S01]  /*14f0*/  IMAD.MOV.U32 R7, RZ, RZ, 0x1 ;  /* 0x00000001ff077424 */ /* 0x000fe200078e00ff */
[----:B-----5:R-:W-:-:S07]  /*1500*/  PRMT R16, R0, 0x7610, R16 ;  /* 0x0000761000107816 */ /* 0x020fce0000000010 */
.L_x_22991:
        /* <DEDUP_REMOVED lines=14> */
.L_x_22990:
[----:B------:R-:W-:Y:S05]  /*15f0*/  BSYNC B0 ;  /* 0x0000000000007941 */ /* 0x000fea0003800000 */
.L_x_22989:
[----:B------:R-:W-:Y:S04]  /*1600*/  BSSY B0, `(.L_x_22992) ;  /* 0x0000012000007945 */ /* 0x000fe80003800000 */
[----:B------:R-:W-:Y:S05]  /*1610*/  @P3 BRA `(.L_x_22993) ;  /* 0x0000000000403947 */ /* 0x000fea0003800000 */
[----:B------:R-:W-:Y:S01]  /*1620*/  IMAD.MOV.U32 R6, RZ, RZ, 0x1 ;  /* 0x00000001ff067424 */ /* 0x000fe200078e00ff */
[----:B-----5:R-:W-:-:S07]  /*1630*/  PRMT R15, R0, 0x7610, R15 ;  /* 0x00007610000f7816 */ /* 0x020fce000000000f */
.L_x_22994:
        /* <DEDUP_REMOVED lines=14> */
.L_x_22993:
[----:B------:R-:W-:Y:S05]  /*1720*/  BSYNC B0 ;  /* 0x0000000000007941 */ /* 0x000fea0003800000 */
.L_x_22992:
[----:B------:R-:W-:Y:S04]  /*1730*/  BSSY B0, `(.L_x_22995) ;  /* 0x0000012000007945 */ /* 0x000fe80003800000 */
[----:B------:R-:W-:Y:S05]  /*1740*/  @P2 BRA `(.L_x_22996) ;  /* 0x0000000000402947 */ /* 0x000fea0003800000 */
[----:B------:R-:W-:Y:S01]  /*1750*/  IMAD.MOV.U32 R5, RZ, RZ, 0x1 ;  /* 0x00000001ff057424 */ /* 0x000fe200078e00ff */
[----:B-----5:R-:W-:-:S07]  /*1760*/  PRMT R14, R0, 0x7610, R14 ;  /* 0x00007610000e7816 */ /* 0x020fce000000000e */
.L_x_22997:
        /* <DEDUP_REMOVED lines=14> */
.L_x_22996:
[----:B------:R-:W-:Y:S05]  /*1850*/  BSYNC B0 ;  /* 0x0000000000007941 */ /* 0x000fea0003800000 */
.L_x_22995:
[----:B------:R-:W-:Y:S04]  /*1860*/  BSSY B0, `(.L_x_22998) ;  /* 0x0000012000007945 */ /* 0x000fe80003800000 */
[----:B------:R-:W-:Y:S05]  /*1870*/  @P1 BRA `(.L_x_22999) ;  /* 0x0000000000401947 */ /* 0x000fea0003800000 */
[----:B------:R-:W-:Y:S01]  /*1880*/  IMAD.MOV.U32 R4, RZ, RZ, 0x1 ;  /* 0x00000001ff047424 */ /* 0x000fe200078e00ff */
[----:B-----5:R-:W-:-:S07]  /*1890*/  PRMT R11, R0, 0x7610, R11 ;  /* 0x00007610000b7816 */ /* 0x020fce000000000b */
.L_x_23000:
        /* <DEDUP_REMOVED lines=14> */
.L_x_22999:
[----:B------:R-:W-:Y:S05]  /*1980*/  BSYNC B0 ;  /* 0x0000000000007941 */ /* 0x000fea0003800000 */
.L_x_22998:
[----:B------:R-:W-:Y:S04]  /*1990*/  BSSY B0, `(.L_x_23001) ;  /* 0x0000012000007945 */ /* 0x000fe80003800000 */
[----:B------:R-:W-:Y:S05]  /*19a0*/  @P0 BRA `(.L_x_23002) ;  /* 0x0000000000400947 */ /* 0x000fea0003800000 */
[----:B------:R-:W-:Y:S01]  /*19b0*/  IMAD.MOV.U32 R3, RZ, RZ, 0x1 ;  /* 0x00000001ff037424 */ /* 0x000fe200078e00ff */
[----:B-----5:R-:W-:-:S07]  /*19c0*/  PRMT R10, R0, 0x7610, R10 ;  /* 0x00007610000a7816 */ /* 0x020fce000000000a */
.L_x_23003:
        /* <DEDUP_REMOVED lines=14> */
.L_x_23002:
[----:B------:R-:W-:Y:S05]  /*1ab0*/  BSYNC B0 ;  /* 0x0000000000007941 */ /* 0x000fea0003800000 */
.L_x_23001:
[----:B------:R-:W-:Y:S04]  /*1ac0*/  BSSY B0, `(.L_x_22982) ;  /* 0x000000f000007945 */ /* 0x000fe80003800000 */
[----:B------:R-:W-:Y:S05]  /*1ad0*/  @P6 BRA `(.L_x_23004) ;  /* 0x0000000000346947 */ /* 0x000fea0003800000 */
[----:B------:R-:W-:-:S07]  /*1ae0*/  IMAD.MOV.U32 R2, RZ, RZ, 0x1 ;  /* 0x00000001ff027424 */ /* 0x000fce00078e00ff */
.L_x_23005:
        /* <DEDUP_REMOVED lines=12> */
.L_x_23004:
[----:B------:R-:W-:Y:S05]  /*1bb0*/  BSYNC B0 ;  /* 0x0000000000007941 */ /* 0x000fea0003800000 */
.L_x_22982:
        /* <DEDUP_REMOVED lines=24> */
.L_x_23008:
        /* <DEDUP_REMOVED lines=8> */
.L_x_23009:
        /* <DEDUP_REMOVED lines=8> */
.L_x_23010:
        /* <DEDUP_REMOVED lines=9> */
.L_x_23011:
[----:B------:R-:W-:Y:S05]  /*1ed0*/  BSYNC B1 ;  /* 0x0000000000017941 */ /* 0x000fea0003800000 */
.L_x_23007:
[----:B------:R-:W-:-:S13]  /*1ee0*/  ISETP.GE.AND P0, PT, R13, R12, PT ;  /* 0x0000000c0d00720c */ /* 0x000fda0003f06270 */
[----:B-12---:R-:W1:Y:S01]  /*1ef0*/  @!P0 LDC.64 R6, c[0x0][0x228] ;  /* 0x00008a00ff068b82 */ /* 0x006e620000000a00 */
[C---:B------:R-:W-:Y:S02]  /*1f00*/  @!P0 VIADD R5, R13.reuse, UR4 ;  /* 0x000000040d058c36 */ /* 0x040fe40008000000 */
[----:B------:R-:W-:-:S03]  /*1f10*/  @!P0 VIADD R13, R13, 0x80 ;  /* 0x000000800d0d8836 */ /* 0x000fc60000000000 */
[----:B-1----:R-:W-:-:S05]  /*1f20*/  @!P0 IADD3 R4, P1, R5, R6, RZ ;  /* 0x0000000605048210 */ /* 0x002fca0007f3e0ff */
[----:B------:R-:W-:-:S05]  /*1f30*/  @!P0 IMAD.X R5, RZ, RZ, R7, P1 ;  /* 0x000000ffff058224 */ /* 0x000fca00008e0607 */
[----:B------:R3:W-:Y:S03]  /*1f40*/  @!P0 STG.E.U8 desc[UR8][R4.64], R3 ;  /* 0x0000000304008986 */ /* 0x0007e6000c101108 */
.L_x_23012:
[----:B------:R-:W-:Y:S05]  /*1f50*/  BSYNC B0 ;  /* 0x0000000000007941 */ /* 0x000fea0003800000 */
.L_x_23006:
        /* <DEDUP_REMOVED lines=9> */
.L_x_23013:
        /* <DEDUP_REMOVED lines=9> */
.L_x_71798:


//--------------------- .text._ZN2at6native18elementwise_kernelILi128ELi4EZNS0_15gpu_kernel_implIZNS0_50_GLOBAL__N__2680c7bb_12_PowKernel_cu_140f0503_289629pow_tensor_scalar_kernel_implIhhEEvRNS_18TensorIteratorBaseET0_EUlhE1_EEvS6_RKT_EUliE_EEviT1_ --------------------------
	.section	.text._ZN2at6native18elementwise_kernelILi128ELi4EZNS0_15gpu_kernel_implIZNS0_50_GLOBAL__N__2680c7bb_12_PowKernel_cu_140f0503_289629pow_tensor_scalar_kernel_implIhhEEvRNS_18TensorIteratorBaseET0_EUlhE1_EEvS6_RKT_EUliE_EEviT1_,"ax",@progbits
	.align	128
        .global         _ZN2at6native18elementwise_kernelILi128ELi4EZNS0_15gpu_kernel_implIZNS0_50_GLOBAL__N__2680c7bb_12_PowKernel_cu_140f0503_289629pow_tensor_scalar_kernel_implIhhEEvRNS_18TensorIteratorBaseET0_EUlhE1_EEvS6_RKT_EUliE_EEviT1_
        .type           _ZN2at6native18elementwise_kernelILi128ELi4EZNS0_15gpu_kernel_implIZNS0_50_GLOBAL__N__2680c7bb_12_PowKernel_cu_140f0503_289629pow_tensor_scalar_kernel_implIhhEEvRNS_18TensorIteratorBaseET0_EUlhE1_EEvS6_RKT_EUliE_EEviT1_,@function
        .size           _ZN2at6native18elementwise_kernelILi128ELi4EZNS0_15gpu_kernel_implIZNS0_50_GLOBAL__N__2680c7bb_12_PowKernel_cu_140f0503_289629pow_tensor_scalar_kernel_implIhhEEvRNS_18TensorIteratorBaseET0_EUlhE1_EEvS6_RKT_EUliE_EEviT1_,(.L_x_71498 - _ZN2at6native18elementwise_kernelILi128ELi4EZNS0_15gpu_kernel_implIZNS0_50_GLOBAL__N__2680c7bb_12_PowKernel_cu_140f0503_289629pow_tensor_scalar_kernel_implIhhEEvRNS_18TensorIteratorBaseET0_EUlhE1_EEvS6_RKT_EUliE_EEviT1_)
        .other          _ZN2at6native18elementwise_kernelILi128ELi4EZNS0_15gpu_kernel_implIZNS0_50_GLOBAL__N__2680c7bb_12_PowKernel_cu_140f0503_289629pow_tensor_scalar_kernel_implIhhEEvRNS_18TensorIteratorBaseET0_EUlhE1_EEvS6_RKT_EUliE_EEviT1_,@"STO_CUDA_ENTRY STV_DEFAULT"
_ZN2at6native18elementwise_kernelILi128ELi4EZNS0_15gpu_kernel_implIZNS0_50_GLOBAL__N__2680c7bb_12_PowKernel_cu_140f0503_289629pow_tensor_scalar_kernel_implIhhEEvRNS_18TensorIteratorBaseET0_EUlhE1_EEvS6_RKT_EUliE_EEviT1_:
.text._ZN2at6native18elementwise_kernelILi128ELi4EZNS0_15gpu_kernel_implIZNS0_50_GLOBAL__N__2680c7bb_12_PowKernel_cu_140f0503_289629pow_tensor_scalar_kernel_implIhhEEvRNS_18TensorIteratorBaseET0_EUlhE1_EEvS6_RKT_EUliE_EEviT1_:
        /* <DEDUP_REMOVED lines=313> */
.L_x_23016:
        /* <DEDUP_REMOVED lines=20> */
.L_x_23020:
[----:B------:R0:W5:Y:S01]  /*14d0*/  LDG.E.U8 R0, desc[UR36][R4.64] ;  /* 0x0000002404007981 */ /* 0x000162000c1e1100 */
[----:B------:R-:W-:Y:S05]  /*14e0*/  BRA `(.L_x_23022) ;  /* 0x0000000c00647947 */ /* 0x000fea0003800000 */
.L_x_23019:
        /* <DEDUP_REMOVED lines=8> */
.L_x_23024:
[----:B------:R3:W5:Y:S01]  /*1570*/  LDG.E.U8 R0, desc[UR36][R4.64] ;  /* 0x0000002404007981 */ /* 0x000762000c1e1100 */
[----:B------:R-:W-:Y:S05]  /*1580*/  BRA `(.L_x_23022) ;  /* 0x0000000c003c7947 */ /* 0x000fea0003800000 */
.L_x_23023:
[----:B------:R0:W5:Y:S01]  /*1590*/  LDG.E.U16 R0, desc[UR36][R4.64] ;  /* 0x0000002404007981 */ /* 0x000162000c1e1500 */
[----:B------:R-:W-:Y:S05]  /*15a0*/  BRA `(.L_x_23022) ;  /* 0x0000000c00347947 */ /* 0x000fea0003800000 */
.L_x_23018:
        /* <DEDUP_REMOVED lines=10> */
.L_x_23026:
[----:B------:R-:W2:Y:S02]  /*1650*/  LDG.E.U16 R2, desc[UR36][R4.64] ;  /* 0x0000002404027981 */ /* 0x000ea4000c1e1500 */
[----:B--2---:R-:W-:-:S06]  /*1660*/  HADD2.F32 R2, -RZ, R2.H0_H0 ;  /* 0x20000002ff027230 */ /* 0x004fcc0000004100 */
[----:B------:R-:W0:Y:S02]  /*1670*/  F2I.S64.TRUNC R2, R2 ;  /* 0x0000000200027311 */ /* 0x000e24000020d900 */
[----:B0-----:R-:W-:Y:S01]  /*1680*/  PRMT R0, R2, 0x7610, R0 ;  /* 0x0000761002007816 */ /* 0x001fe20000000000 */
[----:B------:R-:W-:Y:S06]  /*1690*/  BRA `(.L_x_23022) ;  /* 0x0000000800f87947 */ /* 0x000fec0003800000 */
.L_x_23025:
        /* <DEDUP_REMOVED lines=10> */
.L_x_23028:
[----:B------:R-:W2:Y:S02]  /*1740*/  LDG.E.U16 R4, desc[UR36][R4.64] ;  /* 0x0000002404047981 */ /* 0x000ea4000c1e1500 */
[----:B--2---:R-:W-:-:S06]  /*1750*/  HADD2.F32 R2, -RZ, R4.H0_H0 ;  /* 0x20000004ff027230 */ /* 0x004fcc0000004100 */
[----:B------:R-:W0:Y:S02]  /*1760*/  F2I.S64.TRUNC R2, R2 ;  /* 0x0000000200027311 */ /* 0x000e24000020d900 */
[----:B0-----:R-:W-:Y:S01]  /*1770*/  PRMT R0, R2, 0x7610, R0 ;  /* 0x0000761002007816 */ /* 0x001fe20000000000 */
[----:B------:R-:W-:Y:S06]  /*1780*/  BRA `(.L_x_23022) ;  /* 0x0000000800bc7947 */ /* 0x000fec0003800000 */
.L_x_23027:
[----:B------:R-:W2:Y:S02]  /*1790*/  LDG.E.64 R2, desc[UR36][R4.64] ;  /* 0x0000002404027981 */ /* 0x000ea4000c1e1b00 */
[----:B--2---:R-:W0:Y:S02]  /*17a0*/  F2I.S64.F64.TRUNC R2, R2 ;  /* 0x0000000200027311 */ /* 0x004e24000030d900 */
[----:B0-----:R-:W-:Y:S01]  /*17b0*/  PRMT R0, R2, 0x7610, R0 ;  /* 0x0000761002007816 */ /* 0x001fe20000000000 */
[----:B------:R-:W-:Y:S06]  /*17c0*/  BRA `(.L_x_23022) ;  /* 0x0000000800ac7947 */ /* 0x000fec0003800000 */
.L_x_23017:
        /* <DEDUP_REMOVED lines=12> */
.L_x_23031:
[----:B------:R-:W2:Y:S02]  /*1890*/  LDG.E.64 R4, desc[UR36][R4.64] ;  /* 0x0000002404047981 */ /* 0x000ea4000c1e1b00 */
[----:B--2---:R-:W0:Y:S02]  /*18a0*/  F2I.S64.F64.TRUNC R2, R4 ;  /* 0x0000000400027311 */ /* 0x004e24000030d900 */
[----:B0-----:R-:W-:Y:S01]  /*18b0*/  PRMT R0, R2, 0x7610, R0 ;  /* 0x0000761002007816 */ /* 0x001fe20000000000 */
[----:B------:R-:W-:Y:S06]  /*18c0*/  BRA `(.L_x_23022) ;  /* 0x00000008006c7947 */ /* 0x000fec0003800000 */
.L_x_23030:
        /* <DEDUP_REMOVED lines=28> */
.L_x_23033:
        /* <DEDUP_REMOVED lines=15> */
.L_x_23032:
[----:B------:R-:W2:Y:S02]  /*1b80*/  LDG.E.U16 R2, desc[UR36][R4.64] ;  /* 0x0000002404027981 */ /* 0x000ea4000c1e1500 */
[----:B--2---:R-:W-:-:S06]  /*1b90*/  IMAD.U32 R2, R2, 0x10000, RZ ;  /* 0x0001000002027824 */ /* 0x004fcc00078e00ff */
[----:B------:R-:W0:Y:S02]  /*1ba0*/  F2I.S64.TRUNC R2, R2 ;  /* 0x0000000200027311 */ /* 0x000e24000020d900 */
[----:B0-----:R-:W-:Y:S01]  /*1bb0*/  PRMT R0, R2, 0x7610, R0 ;  /* 0x0000761002007816 */ /* 0x001fe20000000000 */
[----:B------:R-:W-:Y:S06]  /*1bc0*/  BRA `(.L_x_23022) ;  /* 0x0000000400ac7947 */ /* 0x000fec0003800000 */
.L_x_23029:
        /* <DEDUP_REMOVED lines=10> */
.L_x_23036:
        /* <DEDUP_REMOVED lines=21> */
.L_x_23040:
[----:B------:R-:W-:Y:S05]  /*1dc0*/  BSYNC B1 ;  /* 0x0000000000017941 */ /* 0x000fea0003800000 */
.L_x_23039:
[----:B------:R-:W-:Y:S01]  /*1dd0*/  IMAD.SHL.U32 R2, R2, 0x100000, RZ ;  /* 0x0010000002027824 */ /* 0x000fe200078e00ff */
[----:B------:R-:W-:-:S04]  /*1de0*/  LEA R3, R0, 0x3b800000, 0x17 ;  /* 0x3b80000000037811 */ /* 0x000fc800078eb8ff */
[----:B------:R-:W-:-:S07]  /*1df0*/  LOP3.LUT R2, R3, R2, R4, 0xfe, !PT ;  /* 0x0000000203027212 */ /* 0x000fce00078efe04 */
.L_x_23038:
[----:B------:R-:W-:Y:S05]  /*1e00*/  BSYNC B0 ;  /* 0x0000000000007941 */ /* 0x000fea0003800000 */
.L_x_23037:
[----:B------:R-:W0:Y:S02]  /*1e10*/  F2I.S64.TRUNC R2, R2 ;  /* 0x0000000200027311 */ /* 0x000e24000020d900 */
[----:B0-----:R-:W-:Y:S01]  /*1e20*/  PRMT R0, R2, 0x7610, R0 ;  /* 0x0000761002007816 */ /* 0x001fe20000000000 */
[----:B------:R-:W-:Y:S06]  /*1e30*/  BRA `(.L_x_23022) ;  /* 0x0000000400107947 */ /* 0x000fec0003800000 */
.L_x_23035:
        /* <DEDUP_REMOVED lines=21> */
.L_x_23044:
[----:B------:R-:W-:Y:S05]  /*1f90*/  BSYNC B1 ;  /* 0x0000000000017941 */ /* 0x000fea0003800000 */
.L_x_23043:
[----:B------:R-:W-:Y:S01]  /*1fa0*/  IMAD.SHL.U32 R2, R2, 0x200000, RZ ;  /* 0x0020000002027824 */ /* 0x000fe200078e00ff */
[----:B------:R-:W-:-:S04]  /*1fb0*/  LEA R3, R0, 0x37800000, 0x17 ;  /* 0x3780000000037811 */ /* 0x000fc800078eb8ff */
[----:B------:R-:W-:-:S07]  /*1fc0*/  LOP3.LUT R2, R3, R2, R4, 0xfe, !PT ;  /* 0x0000000203027212 */ /* 0x000fce00078efe04 */
.L_x_23042:
[----:B------:R-:W-:Y:S05]  /*1fd0*/  BSYNC B0 ;  /* 0x0000000000007941 */ /* 0x000fea0003800000 */
.L_x_23041:
[----:B------:R-:W0:Y:S02]  /*1fe0*/  F2I.S64.TRUNC R2, R2 ;  /* 0x0000000200027311 */ /* 0x000e24000020d900 */
[----:B0-----:R-:W-:Y:S01]  /*1ff0*/  PRMT R0, R2, 0x7610, R0 ;  /* 0x0000761002007816 */ /* 0x001fe20000000000 */
[----:B------:R-:W-:Y:S06]  /*2000*/  BRA `(.L_x_23022) ;  /* 0x00000000009c7947 */ /* 0x000fec0003800000 */
.L_x_23034:
        /* <DEDUP_REMOVED lines=14> */
.L_x_23048:
[----:B------:R-:W-:Y:S05]  /*20f0*/  BSYNC B0 ;  /* 0x0000000000007941 */ /* 0x000fea0003800000 */
.L_x_23047:
[----:B------:R-:W0:Y:S02]  /*2100*/  F2I.S64.TRUNC R2, R2 ;  /* 0x0000000200027311 */ /* 0x000e24000020d900 */
[----:B0-----:R-:W-:Y:S01]  /*2110*/  PRMT R0, R2, 0x7610, R0 ;  /* 0x0000761002007816 */ /* 0x001fe20000000000 */
[----:B------:R-:W-:Y:S06]  /*2120*/  BRA `(.L_x_23022) ;  /* 0x0000000000547947 */ /* 0x000fec0003800000 */
.L_x_23021:
        /* <DEDUP_REMOVED lines=16> */
.L_x_23049:
[----:B------:R-:W-:Y:S01]  /*2230*/  PRMT R0, RZ, 0x7610, R0 ;  /* 0x00007610ff007816 */ /* 0x000fe20000000000 */
[----:B------:R-:W-:Y:S06]  /*2240*/  BRA `(.L_x_23022) ;  /* 0x00000000000c7947 */ /* 0x000fec0003800000 */
.L_x_23046:
[----:B------:R2:W5:Y:S01]  /*2250*/  LDG.E.U8 R0, desc[UR36][R4.64] ;  /* 0x0000002404007981 */ /* 0x000562000c1e1100 */
[----:B------:R-:W-:Y:S05]  /*2260*/  BRA `(.L_x_23022) ;  /* 0x0000000000047947 */ /* 0x000fea0003800000 */
.L_x_23045:
[----:B------:R1:W5:Y:S02]  /*2270*/  LDG.E.U8 R0, desc[UR36][R4.64] ;  /* 0x0000002404007981 */ /* 0x000364000c1e1100 */
.L_x_23022:
[----:B-----5:R-:W-:Y:S01]  /*2280*/  LOP3.LUT R0, R0, 0xff, RZ, 0xc0, !PT ;  /* 0x000000ff00007812 */ /* 0x020fe200078ec0ff */
[----:B------:R-:W-:Y:S04]  /*2290*/  BSSY B0, `(.L_x_23050) ;  /* 0x0000010000007945 */ /* 0x000fe80003800000 */
[----:B------:R-:W-:-:S06]  /*22a0*/  IMAD R8, R0, R0, RZ ;  /* 0x0000000000087224 */ /* 0x000fcc00078e02ff */
[----:B------:R-:W0:Y:S08]  /*22b0*/  I2F.F64 R8, R8 ;  /* 0x0000000800087312 */ /* 0x000e300000201c00 */
[----:B0-----:R-:W1:Y:S01]  /*22c0*/  MUFU.RCP64H R3, R9 ;  /* 0x0000000900037308 */ /* 0x001e620000001800 */
[----:B------:R-:W-:-:S05]  /*22d0*/  VIADD R2, R9, 0x300402 ;  /* 0x0030040209027836 */ /* 0x000fca0000000000 */
[----:B------:R-:W-:Y:S01]  /*22e0*/  FSETP.GEU.AND P0, PT, |R2|, 5.8789094863358348022e-39, PT ;  /* 0x004004020200780b */ /* 0x000fe20003f0e200 */
[----:B-1234-:R-:W-:-:S08]  /*22f0*/  DFMA R4, -R8, R2, 1 ;  /* 0x3ff000000804742b */ /* 0x01efd00000000102 */
        /* <DEDUP_REMOVED lines=8> */
[----:B------:R-:W-:Y:S05]  /*2380*/  CALL.REL.NOINC `($__internal_56_$__cuda_sm20_dblrcp_rn_slowpath_v3) ;  /* 0x000000a800007944 */ /* 0x000fea0003c00000 */
.L_x_23051:
[----:B------:R-:W-:Y:S05]  /*2390*/  BSYNC B0 ;  /* 0x0000000000007941 */ /* 0x000fea0003800000 */
.L_x_23050:
[----:B------:R-:W0:Y:S01]  /*23a0*/  LDC.U8 R2, c[0x0][0x428] ;  /* 0x00010a00ff027b82 */ /* 0x000e220000000000 */
[----:B------:R1:W2:Y:S01]  /*23b0*/  F2I.U32.F64.TRUNC R3, R4 ;  /* 0x0000000400037311 */ /* 0x0002a2000030d000 */
        /* <DEDUP_REMOVED lines=13> */
.L_x_23055:
[----:B------:R0:W-:Y:S01]  /*2490*/  STG.E.U8 desc[UR36][R16.64], R3 ;  /* 0x0000000310007986 */ /* 0x0001e2000c101124 */
[----:B------:R-:W-:Y:S05]  /*24a0*/  BRA `(.L_x_23057) ;  /* 0x0000000c00987947 */ /* 0x000fea0003800000 */
.L_x_23054:
        /* <DEDUP_REMOVED lines=10> */
.L_x_23059:
[----:B------:R-:W-:-:S05]  /*2550*/  LOP3.LUT R3, R3, 0xff, RZ, 0xc0, !PT ;  /* 0x000000ff03037812 */ /* 0x000fca00078ec0ff */
[----:B------:R0:W-:Y:S01]  /*2560*/  STG.E desc[UR36][R16.64], R3 ;  /* 0x0000000310007986 */ /* 0x0001e2000c101924 */
[----:B------:R-:W-:Y:S05]  /*2570*/  BRA `(.L_x_23057) ;  /* 0x0000000c00647947 */ /* 0x000fea0003800000 */
.L_x_23058:
[----:B------:R-:W-:-:S05]  /*2580*/  LOP3.LUT R3, R3, 0xff, RZ, 0xc0, !PT ;  /* 0x000000ff03037812 */ /* 0x000fca00078ec0ff */
[----:B------:R0:W-:Y:S01]  /*2590*/  STG.E.U16 desc[UR36][R16.64], R3 ;  /* 0x0000000310007986 */ /* 0x0001e2000c101524 */
[----:B------:R-:W-:Y:S05]  /*25a0*/  BRA `(.L_x_23057) ;  /* 0x0000000c00587947 */ /* 0x000fea0003800000 */
.L_x_23053:
        /* <DEDUP_REMOVED lines=10> */
.L_x_23061:
[----:B------:R-:W-:-:S04]  /*2650*/  LOP3.LUT R3, R3, 0xff, RZ, 0xc0, !PT ;  /* 0x000000ff03037812 */ /* 0x000fc800078ec0ff */
[----:B------:R-:W0:Y:S02]  /*2660*/  I2F.U16 R0, R3 ;  /* 0x0000000300007306 */ /* 0x000e240000101000 */
[----:B0-----:R-:W-:-:S05]  /*2670*/  F2FP.F16.F32.PACK_AB R0, RZ, R0 ;  /* 0x00000000ff00723e */ /* 0x001fca00000000ff */
[----:B------:R0:W-:Y:S01]  /*2680*/  STG.E.U16 desc[UR36][R16.64], R0 ;  /* 0x0000000010007986 */ /* 0x0001e2000c101524 */
[----:B------:R-:W-:Y:S05]  /*2690*/  BRA `(.L_x_23057) ;  /* 0x0000000c001c7947 */ /* 0x000fea0003800000 */
.L_x_23060:
        /* <DEDUP_REMOVED lines=11> */
.L_x_23063:
[----:B------:R-:W-:-:S06]  /*2750*/  LOP3.LUT R3, R3, 0xff, RZ, 0xc0, !PT ;  /* 0x000000ff03037812 */ /* 0x000fcc00078ec0ff */
[----:B------:R-:W0:Y:S02]  /*2760*/  I2F.U16 R3, R3 ;  /* 0x0000000300037306 */ /* 0x000e240000101000 */
[----:B0-----:R-:W-:-:S04]  /*2770*/  F2FP.F16.F32.PACK_AB R3, RZ, R3 ;  /* 0x00000003ff03723e */ /* 0x001fc800000000ff */
[----:B------:R-:W-:-:S05]  /*2780*/  PRMT R3, R3, 0x5410, RZ ;  /* 0x0000541003037816 */ /* 0x000fca00000000ff */
[----:B------:R2:W-:Y:S01]  /*2790*/  STG.E desc[UR36][R16.64], R3 ;  /* 0x0000000310007986 */ /* 0x0005e2000c101924 */
[----:B------:R-:W-:Y:S05]  /*27a0*/  BRA `(.L_x_23057) ;  /* 0x0000000800d87947 */ /* 0x000fea0003800000 */
.L_x_23062:
[----:B------:R-:W-:-:S06]  /*27b0*/  LOP3.LUT R3, R3, 0xff, RZ, 0xc0, !PT ;  /* 0x000000ff03037812 */ /* 0x000fcc00078ec0ff */
[----:B------:R-:W0:Y:S02]  /*27c0*/  I2F.F64.U16 R2, R3 ;  /* 0x0000000300027312 */ /* 0x000e240000101800 */
[----:B0-----:R4:W-:Y:S01]  /*27d0*/  STG.E.64 desc[UR36][R16.64], R2 ;  /* 0x0000000210007986 */ /* 0x0019e2000c101b24 */
[----:B------:R-:W-:Y:S05]  /*27e0*/  BRA `(.L_x_23057) ;  /* 0x0000000800c87947 */ /* 0x000fea0003800000 */
.L_x_23052:
        /* <DEDUP_REMOVED lines=12> */
.L_x_23066:
[----:B------:R-:W-:Y:S02]  /*28b0*/  LOP3.LUT R4, R3, 0xff, RZ, 0xc0, !PT ;  /* 0x000000ff03047812 */ /* 0x000fe400078ec0ff */
[----:B------:R-:W-:-:S04]  /*28c0*/  CS2R R6, SRZ ;  /* 0x0000000000067805 */ /* 0x000fc8000001ff00 */
[----:B------:R-:W0:Y:S02]  /*28d0*/  I2F.F64.U16 R4, R4 ;  /* 0x0000000400047312 */ /* 0x000e240000101800 */
[----:B0-----:R0:W-:Y:S01]  /*28e0*/  STG.E.128 desc[UR36][R16.64], R4 ;  /* 0x0000000410007986 */ /* 0x0011e2000c101d24 */
[----:B------:R-:W-:Y:S05]  /*28f0*/  BRA `(.L_x_23057) ;  /* 0x0000000800847947 */ /* 0x000fea0003800000 */
.L_x_23065:
        /* <DEDUP_REMOVED lines=22> */
.L_x_23070:
[----:B------:R-:W-:Y:S05]  /*2a60*/  BSYNC B0 ;  /* 0x0000000000007941 */ /* 0x000fea0003800000 */
.L_x_23069:
[----:B------:R-:W-:-:S05]  /*2a70*/  LOP3.LUT R3, R0, R3, RZ, 0xfc, !PT ;  /* 0x0000000300037212 */ /* 0x000fca00078efcff */
[----:B------:R0:W-:Y:S01]  /*2a80*/  STG.E.U8 desc[UR36][R16.64], R3 ;  /* 0x0000000310007986 */ /* 0x0001e2000c101124 */
[----:B------:R-:W-:Y:S05]  /*2a90*/  BRA `(.L_x_23057) ;  /* 0x00000008001c7947 */ /* 0x000fea0003800000 */
.L_x_23068:
        /* <DEDUP_REMOVED lines=14> */
.L_x_23072:
[----:B------:R-:W-:Y:S01]  /*2b80*/  IMAD.MOV.U32 R0, RZ, RZ, 0x7f ;  /* 0x0000007fff007424 */ /* 0x000fe200078e00ff */
[----:B------:R-:W-:-:S04]  /*2b90*/  ISETP.GT.U32.AND P0, PT, R2, 0x7f800000, PT ;  /* 0x7f8000000200780c */ /* 0x000fc80003f04070 */
[----:B------:R-:W-:-:S09]  /*2ba0*/  SEL R0, R0, 0x7c, P0 ;  /* 0x0000007c00007807 */ /* 0x000fd20000000000 */
.L_x_23073:
[----:B------:R-:W-:Y:S05]  /*2bb0*/  BSYNC B0 ;  /* 0x0000000000007941 */ /* 0x000fea0003800000 */
.L_x_23071:
[----:B------:R-:W-:-:S04]  /*2bc0*/  LOP3.LUT R2, R3, 0x80000000, RZ, 0xc0, !PT ;  /* 0x8000000003027812 */ /* 0x000fc800078ec0ff */
[----:B------:R-:W-:-:S04]  /*2bd0*/  SHF.R.U32.HI R3, RZ, 0x18, R2 ;  /* 0x00000018ff037819 */ /* 0x000fc80000011602 */
[----:B------:R-:W-:-:S05]  /*2be0*/  LOP3.LUT R3, R0, R3, RZ, 0xfc, !PT ;  /* 0x0000000300037212 */ /* 0x000fca00078efcff */
[----:B------:R0:W-:Y:S01]  /*2bf0*/  STG.E.U8 desc[UR36][R16.64], R3 ;  /* 0x0000000310007986 */ /* 0x0001e2000c101124 */
[----:B------:R-:W-:Y:S05]  /*2c00*/  BRA `(.L_x_23057) ;  /* 0x0000000400c07947 */ /* 0x000fea0003800000 */
.L_x_23067:
[----:B------:R-:W-:-:S04]  /*2c10*/  LOP3.LUT R3, R3, 0xff, RZ, 0xc0, !PT ;  /* 0x000000ff03037812 */ /* 0x000fc800078ec0ff */
[----:B------:R-:W0:Y:S02]  /*2c20*/  I2F.U16 R0, R3 ;  /* 0x0000000300007306 */ /* 0x000e240000101000 */
[----:B0-----:R-:W-:-:S05]  /*2c30*/  F2FP.BF16.F32.PACK_AB R0, RZ, R0 ;  /* 0x00000000ff00723e */ /* 0x001fca00000010ff */
[----:B------:R0:W-:Y:S01]  /*2c40*/  STG.E.U16 desc[UR36][R16.64], R0 ;  /* 0x0000000010007986 */ /* 0x0001e2000c101524 */
[----:B------:R-:W-:Y:S05]  /*2c50*/  BRA `(.L_x_23057) ;  /* 0x0000000400ac7947 */ /* 0x000fea0003800000 */
.L_x_23064:
        /* <DEDUP_REMOVED lines=11> */
.L_x_23076:
        /* <DEDUP_REMOVED lines=18> */
.L_x_23079:
[----:B------:R-:W-:-:S04]  /*2e30*/  LOP3.LUT R2, R3, 0x80000000, RZ, 0xc0, !PT ;  /* 0x8000000003027812 */ /* 0x000fc800078ec0ff */
[----:B------:R-:W-:-:S04]  /*2e40*/  SHF.R.U32.HI R3, RZ, 0x18, R2 ;  /* 0x00000018ff037819 */ /* 0x000fc80000011602 */
[----:B------:R-:W-:-:S04]  /*2e50*/  LOP3.LUT R0, R0, R3, RZ, 0xfc, !PT ;  /* 0x0000000300007212 */ /* 0x000fc800078efcff */
[----:B------:R-:W-:-:S07]  /*2e60*/  PRMT R8, R0, 0x7610, R8 ;  /* 0x0000761000087816 */ /* 0x000fce0000000008 */
.L_x_23078:
[----:B------:R-:W-:Y:S05]  /*2e70*/  BSYNC B0 ;  /* 0x0000000000007941 */ /* 0x000fea0003800000 */
.L_x_23077:
[----:B------:R0:W-:Y:S01]  /*2e80*/  STG.E.U8 desc[UR36][R16.64], R8 ;  /* 0x0000000810007986 */ /* 0x0001e2000c101124 */
[----:B------:R-:W-:Y:S05]  /*2e90*/  BRA `(.L_x_23057) ;  /* 0x00000004001c7947 */ /* 0x000fea0003800000 */
.L_x_23075:
        /* <DEDUP_REMOVED lines=18> */
.L_x_23082:
[----:B------:R-:W-:-:S04]  /*2fc0*/  LOP3.LUT R2, R3, 0x80000000, RZ, 0xc0, !PT ;  /* 0x8000000003027812 */ /* 0x000fc800078ec0ff */
[----:B------:R-:W-:-:S04]  /*2fd0*/  SHF.R.U32.HI R3, RZ, 0x18, R2 ;  /* 0x00000018ff037819 */ /* 0x000fc80000011602 */
[----:B------:R-:W-:-:S04]  /*2fe0*/  LOP3.LUT R0, R0, R3, RZ, 0xfc, !PT ;  /* 0x0000000300007212 */ /* 0x000fc800078efcff */
[----:B------:R-:W-:-:S07]  /*2ff0*/  PRMT R8, R0, 0x7610, R8 ;  /* 0x0000761000087816 */ /* 0x000fce0000000008 */
.L_x_23081:
[----:B------:R-:W-:Y:S05]  /*3000*/  BSYNC B0 ;  /* 0x0000000000007941 */ /* 0x000fea0003800000 */
.L_x_23080:
[----:B------:R0:W-:Y:S01]  /*3010*/  STG.E.U8 desc[UR36][R16.64], R8 ;  /* 0x0000000810007986 */ /* 0x0001e2000c101124 */
[----:B------:R-:W-:Y:S05]  /*3020*/  BRA `(.L_x_23057) ;  /* 0x0000000000b87947 */ /* 0x000fea0003800000 */
.L_x_23074:
        /* <DEDUP_REMOVED lines=23> */
.L_x_23056:
        /* <DEDUP_REMOVED lines=16> */
.L_x_23085:
[----:B------:R-:W-:Y:S05]  /*32a0*/  BRA `(.L_x_23057) ;  /* 0x0000000000187947 */ /* 0x000fea0003800000 */
.L_x_23084:
[----:B------:R-:W-:Y:S01]  /*32b0*/  LOP3.LUT R2, R3, 0xff, RZ, 0xc0, !PT ;  /* 0x000000ff03027812 */ /* 0x000fe200078ec0ff */
[----:B------:R-:W-:-:S05]  /*32c0*/  IMAD.MOV.U32 R3, RZ, RZ, RZ ;  /* 0x000000ffff037224 */ /* 0x000fca00078e00ff */
[----:B------:R0:W-:Y:S01]  /*32d0*/  STG.E.64 desc[UR36][R16.64], R2 ;  /* 0x0000000210007986 */ /* 0x0001e2000c101b24 */
[----:B------:R-:W-:Y:S05]  /*32e0*/  BRA `(.L_x_23057) ;  /* 0x0000000000087947 */ /* 0x000fea0003800000 */
.L_x_23083:
[----:B------:R-:W-:-:S05]  /*32f0*/  LOP3.LUT R3, R3, 0xff, RZ, 0xc0, !PT ;  /* 0x000000ff03037812 */ /* 0x000fca00078ec0ff */
[----:B------:R0:W-:Y:S02]  /*3300*/  STG.E desc[UR36][R16.64], R3 ;  /* 0x0000000310007986 */ /* 0x0001e4000c101924 */
.L_x_23057:
[----:B------:R-:W-:-:S04]  /*3310*/  IMAD R18, R23, 0x200, R18 ;  /* 0x0000020017127824 */ /* 0x000fc800078e0212 */
[----:B------:R-:W-:-:S07]  /*3320*/  VIADD R19, R18, 0x80 ;  /* 0x0000008012137836 */ /* 0x000fce0000000000 */
.L_x_23015:
[----:B------:R-:W-:Y:S05]  /*3330*/  BSYNC B6 ;  /* 0x0000000000067941 */ /* 0x000fea0003800000 */
.L_x_23014:
        /* <DEDUP_REMOVED lines=307> */
.L_x_23088:
        /* <DEDUP_REMOVED lines=20> */
.L_x_23092:
[----:B------:R3:W5:Y:S01]  /*47b0*/  LDG.E.U8 R0, desc[UR36][R4.64] ;  /* 0x0000002404007981 */ /* 0x000762000c1e1100 */
[----:B------:R-:W-:Y:S05]  /*47c0*/  BRA `(.L_x_23094) ;  /* 0x0000000c00647947 */ /* 0x000fea0003800000 */
.L_x_23091:
        /* <DEDUP_REMOVED lines=8> */
.L_x_23096:
[----:B------:R0:W5:Y:S01]  /*4850*/  LDG.E.U8 R0, desc[UR36][R4.64] ;  /* 0x0000002404007981 */ /* 0x000162000c1e1100 */
[----:B------:R-:W-:Y:S05]  /*4860*/  BRA `(.L_x_23094) ;  /* 0x0000000c003c7947 */ /* 0x000fea0003800000 */
.L_x_23095:
[----:B------:R0:W5:Y:S01]  /*4870*/  LDG.E.U16 R0, desc[UR36][R4.64] ;  /* 0x0000002404007981 */ /* 0x000162000c1e1500 */
[----:B------:R-:W-:Y:S05]  /*4880*/  BRA `(.L_x_23094) ;  /* 0x0000000c00347947 */ /* 0x000fea0003800000 */
.L_x_23090:
        /* <DEDUP_REMOVED lines=10> */
.L_x_23098:
[----:B------:R-:W2:Y:S02]  /*4930*/  LDG.E.U16 R2, desc[UR36][R4.64] ;  /* 0x0000002404027981 */ /* 0x000ea4000c1e1500 */
[----:B--2---:R-:W-:-:S06]  /*4940*/  HADD2.F32 R2, -RZ, R2.H0_H0 ;  /* 0x20000002ff027230 */ /* 0x004fcc0000004100 */
[----:B------:R-:W0:Y:S02]  /*4950*/  F2I.S64.TRUNC R2, R2 ;  /* 0x0000000200027311 */ /* 0x000e24000020d900 */
[----:B0-----:R-:W-:Y:S01]  /*4960*/  PRMT R0, R2, 0x7610, R0 ;  /* 0x0000761002007816 */ /* 0x001fe20000000000 */
[----:B------:R-:W-:Y:S06]  /*4970*/  BRA `(.L_x_23094) ;  /* 0x0000000800f87947 */ /* 0x000fec0003800000 */
.L_x_23097:
        /* <DEDUP_REMOVED lines=10> */
.L_x_23100:
[----:B------:R-:W2:Y:S02]  /*4a20*/  LDG.E.U16 R4, desc[UR36][R4.64] ;  /* 0x0000002404047981 */ /* 0x000ea4000c1e1500 */
[----:B--2---:R-:W-:-:S06]  /*4a30*/  HADD2.F32 R2, -RZ, R4.H0_H0 ;  /* 0x20000004ff027230 */ /* 0x004fcc0000004100 */
[----:B------:R-:W0:Y:S02]  /*4a40*/  F2I.S64.TRUNC R2, R2 ;  /* 0x0000000200027311 */ /* 0x000e24000020d900 */
[----:B0-----:R-:W-:Y:S01]  /*4a50*/  PRMT R0, R2, 0x7610, R0 ;  /* 0x0000761002007816 */ /* 0x001fe20000000000 */
[----:B------:R-:W-:Y:S06]  /*4a60*/  BRA `(.L_x_23094) ;  /* 0x0000000800bc7947 */ /* 0x000fec0003800000 */
.L_x_23099:
[----:B------:R-:W2:Y:S02]  /*4a70*/  LDG.E.64 R2, desc[UR36][R4.64] ;  /* 0x0000002404027981 */ /* 0x000ea4000c1e1b00 */
[----:B--2---:R-:W0:Y:S02]  /*4a80*/  F2I.S64.F64.TRUNC R2, R2 ;  /* 0x0000000200027311 */ /* 0x004e24000030d900 */
[----:B0-----:R-:W-:Y:S01]  /*4a90*/  PRMT R0, R2, 0x7610, R0 ;  /* 0x0000761002007816 */ /* 0x001fe20000000000 */
[----:B------:R-:W-:Y:S06]  /*4aa0*/  BRA `(.L_x_23094) ;  /* 0x0000000800ac7947 */ /* 0x000fec0003800000 */
.L_x_23089:
        /* <DEDUP_REMOVED lines=12> */
.L_x_23103:
[----:B------:R-:W2:Y:S02]  /*4b70*/  LDG.E.64 R4, desc[UR36][R4.64] ;  /* 0x0000002404047981 */ /* 0x000ea4000c1e1b00 */
[----:B--2---:R-:W0:Y:S02]  /*4b80*/  F2I.S64.F64.TRUNC R2, R4 ;  /* 0x0000000400027311 */ /* 0x004e24000030d900 */
[----:B0-----:R-:W-:Y:S01]  /*4b90*/  PRMT R0, R2, 0x7610, R0 ;  /* 0x0000761002007816 */ /* 0x001fe20000000000 */
[----:B------:R-:W-:Y:S06]  /*4ba0*/  BRA `(.L_x_23094) ;  /* 0x00000008006c7947 */ /* 0x000fec0003800000 */
.L_x_23102:
        /* <DEDUP_REMOVED lines=28> */
.L_x_23105:
        /* <DEDUP_REMOVED lines=15> */
.L_x_23104:
[----:B------:R-:W2:Y:S02]  /*4e60*/  LDG.E.U16 R2, desc[UR36][R4.64] ;  /* 0x0000002404027981 */ /* 0x000ea4000c1e1500 */
[----:B--2---:R-:W-:-:S06]  /*4e70*/  IMAD.U32 R2, R2, 0x10000, RZ ;  /* 0x0001000002027824 */ /* 0x004fcc00078e00ff */
[----:B------:R-:W0:Y:S02]  /*4e80*/  F2I.S64.TRUNC R2, R2 ;  /* 0x0000000200027311 */ /* 0x000e24000020d900 */
[----:B0-----:R-:W-:Y:S01]  /*4e90*/  PRMT R0, R2, 0x7610, R0 ;  /* 0x0000761002007816 */ /* 0x001fe20000000000 */
[----:B------:R-:W-:Y:S06]  /*4ea0*/  BRA `(.L_x_23094) ;  /* 0x0000000400ac7947 */ /* 0x000fec0003800000 */
.L_x_23101:
        /* <DEDUP_REMOVED lines=10> */
.L_x_23108:
        /* <DEDUP_REMOVED lines=21> */
.L_x_23112:
[----:B------:R-:W-:Y:S05]  /*50a0*/  BSYNC B1 ;  /* 0x0000000000017941 */ /* 0x000fea0003800000 */
.L_x_23111:
[----:B------:R-:W-:Y:S01]  /*50b0*/  IMAD.SHL.U32 R2, R2, 0x100000, RZ ;  /* 0x0010000002027824 */ /* 0x000fe200078e00ff */
[----:B------:R-:W-:-:S04]  /*50c0*/  LEA R3, R0, 0x3b800000, 0x17 ;  /* 0x3b80000000037811 */ /* 0x000fc800078eb8ff */
[----:B------:R-:W-:-:S07]  /*50d0*/  LOP3.LUT R2, R3, R2, R4, 0xfe, !PT ;  /* 0x0000000203027212 */ /* 0x000fce00078efe04 */
.L_x_23110:
[----:B------:R-:W-:Y:S05]  /*50e0*/  BSYNC B0 ;  /* 0x0000000000007941 */ /* 0x000fea0003800000 */
.L_x_23109:
[----:B------:R-:W0:Y:S02]  /*50f0*/  F2I.S64.TRUNC R2, R2 ;  /* 0x0000000200027311 */ /* 0x000e24000020d900 */
[----:B0-----:R-:W-:Y:S01]  /*5100*/  PRMT R0, R2, 0x7610, R0 ;  /* 0x0000761002007816 */ /* 0x001fe20000000000 */
[----:B------:R-:W-:Y:S06]  /*5110*/  BRA `(.L_x_23094) ;  /* 0x0000000400107947 */ /* 0x000fec0003800000 */
.L_x_23107:
        /* <DEDUP_REMOVED lines=21> */
.L_x_23116:
[----:B------:R-:W-:Y:S05]  /*5270*/  BSYNC B1 ;  /* 0x0000000000017941 */ /* 0x000fea0003800000 */
.L_x_23115:
[----:B------:R-:W-:Y:S01]  /*5280*/  IMAD.SHL.U32 R2, R2, 0x200000, RZ ;  /* 0x0020000002027824 */ /* 0x000fe200078e00ff */
[----:B------:R-:W-:-:S04]  /*5290*/  LEA R3, R0, 0x37800000, 0x17 ;  /* 0x3780000000037811 */ /* 0x000fc800078eb8ff */
[----:B------:R-:W-:-:S07]  /*52a0*/  LOP3.LUT R2, R3, R2, R4, 0xfe, !PT ;  /* 0x0000000203027212 */ /* 0x000fce00078efe04 */
.L_x_23114:
[----:B------:R-:W-:Y:S05]  /*52b0*/  BSYNC B0 ;  /* 0x0000000000007941 */ /* 0x000fea0003800000 */
.L_x_23113:
[----:B------:R-:W0:Y:S02]  /*52c0*/  F2I.S64.TRUNC R2, R2 ;  /* 0x0000000200027311 */ /* 0x000e24000020d900 */
[----:B0-----:R-:W-:Y:S01]  /*52d0*/  PRMT R0, R2, 0x7610, R0 ;  /* 0x0000761002007816 */ /* 0x001fe20000000000 */
[----:B------:R-:W-:Y:S06]  /*52e0*/  BRA `(.L_x_23094) ;  /* 0x00000000009c7947 */ /* 0x000fec0003800000 */
.L_x_23106:
        /* <DEDUP_REMOVED lines=14> */
.L_x_23120:
[----:B------:R-:W-:Y:S05]  /*53d0*/  BSYNC B0 ;  /* 0x0000000000007941 */ /* 0x000fea0003800000 */
.L_x_23119:
[----:B------:R-:W0:Y:S02]  /*53e0*/  F2I.S64.TRUNC R2, R2 ;  /* 0x0000000200027311 */ /* 0x000e24000020d900 */
[----:B0-----:R-:W-:Y:S01]  /*53f0*/  PRMT R0, R2, 0x7610, R0 ;  /* 0x0000761002007816 */ /* 0x001fe20000000000 */
[----:B------:R-:W-:Y:S06]  /*5400*/  BRA `(.L_x_23094) ;  /* 0x0000000000547947 */ /* 0x000fec0003800000 */
.L_x_23093:
        /* <DEDUP_REMOVED lines=16> */
.L_x_23121:
[----:B------:R-:W-:Y:S01]  /*5510*/  PRMT R0, RZ, 0x7610, R0 ;  /* 0x00007610ff007816 */ /* 0x000fe20000000000 */
[----:B------:R-:W-:Y:S06]  /*5520*/  BRA `(.L_x_23094) ;  /* 0x00000000000c7947 */ /* 0x000fec0003800000 */
.L_x_23118:
[----:B------:R0:W5:Y:S01]  /*5530*/  LDG.E.U8 R0, desc[UR36][R4.64] ;  /* 0x0000002404007981 */ /* 0x000162000c1e1100 */
[----:B------:R-:W-:Y:S05]  /*5540*/  BRA `(.L_x_23094) ;  /* 0x0000000000047947 */ /* 0x000fea0003800000 */
.L_x_23117:
[----:B------:R1:W5:Y:S02]  /*5550*/  LDG.E.U8 R0, desc[UR36][R4.64] ;  /* 0x0000002404007981 */ /* 0x000364000c1e1100 */
.L_x_23094:
        /* <DEDUP_REMOVED lines=17> */
.L_x_23123:
[----:B------:R-:W-:Y:S05]  /*5670*/  BSYNC B0 ;  /* 0x0000000000007941 */ /* 0x000fea0003800000 */
.L_x_23122:
        /* <DEDUP_REMOVED lines=15> */
.L_x_23127:
[----:B------:R0:W-:Y:S01]  /*5770*/  STG.E.U8 desc[UR36][R16.64], R3 ;  /* 0x0000000310007986 */ /* 0x0001e2000c101124 */
[----:B------:R-:W-:Y:S05]  /*5780*/  BRA `(.L_x_23129) ;  /* 0x0000000c00987947 */ /* 0x000fea0003800000 */
.L_x_23126:
        /* <DEDUP_REMOVED lines=10> */
.L_x_23131:
[----:B------:R-:W-:-:S05]  /*5830*/  LOP3.LUT R3, R3, 0xff, RZ, 0xc0, !PT ;  /* 0x000000ff03037812 */ /* 0x000fca00078ec0ff */
[----:B------:R0:W-:Y:S01]  /*5840*/  STG.E desc[UR36][R16.64], R3 ;  /* 0x0000000310007986 */ /* 0x0001e2000c101924 */
[----:B------:R-:W-:Y:S05]  /*5850*/  BRA `(.L_x_23129) ;  /* 0x0000000c00647947 */ /* 0x000fea0003800000 */
.L_x_23130:
[----:B------:R-:W-:-:S05]  /*5860*/  LOP3.LUT R3, R3, 0xff, RZ, 0xc0, !PT ;  /* 0x000000ff03037812 */ /* 0x000fca00078ec0ff */
[----:B------:R0:W-:Y:S01]  /*5870*/  STG.E.U16 desc[UR36][R16.64], R3 ;  /* 0x0000000310007986 */ /* 0x0001e2000c101524 */
[----:B------:R-:W-:Y:S05]  /*5880*/  BRA `(.L_x_23129) ;  /* 0x0000000c00587947 */ /* 0x000fea0003800000 */
.L_x_23125:
        /* <DEDUP_REMOVED lines=10> */
.L_x_23133:
[----:B------:R-:W-:-:S04]  /*5930*/  LOP3.LUT R3, R3, 0xff, RZ, 0xc0, !PT ;  /* 0x000000ff03037812 */ /* 0x000fc800078ec0ff */
[----:B------:R-:W0:Y:S02]  /*5940*/  I2F.U16 R0, R3 ;  /* 0x0000000300007306 */ /* 0x000e240000101000 */
[----:B0-----:R-:W-:-:S05]  /*5950*/  F2FP.F16.F32.PACK_AB R0, RZ, R0 ;  /* 0x00000000ff00723e */ /* 0x001fca00000000ff */
[----:B------:R0:W-:Y:S01]  /*5960*/  STG.E.U16 desc[UR36][R16.64], R0 ;  /* 0x0000000010007986 */ /* 0x0001e2000c101524 */
[----:B------:R-:W-:Y:S05]  /*5970*/  BRA `(.L_x_23129) ;  /* 0x0000000c001c7947 */ /* 0x000fea0003800000 */
.L_x_23132:
        /* <DEDUP_REMOVED lines=11> */
.L_x_23135:
[----:B------:R-:W-:-:S06]  /*5a30*/  LOP3.LUT R3, R3, 0xff, RZ, 0xc0, !PT ;  /* 0x000000ff03037812 */ /* 0x000fcc00078ec0ff */
[----:B------:R-:W0:Y:S02]  /*5a40*/  I2F.U16 R3, R3 ;  /* 0x0000000300037306 */ /* 0x000e240000101000 */
[----:B0-----:R-:W-:-:S04]  /*5a50*/  F2FP.F16.F32.PACK_AB R3, RZ, R3 ;  /* 0x00000003ff03723e */ /* 0x001fc800000000ff */
[----:B------:R-:W-:-:S05]  /*5a60*/  PRMT R3, R3, 0x5410, RZ ;  /* 0x0000541003037816 */ /* 0x000fca00000000ff */
[----:B------:R0:W-:Y:S01]  /*5a70*/  STG.E desc[UR36][R16.64], R3 ;  /* 0x0000000310007986 */ /* 0x0001e2000c101924 */
[----:B------:R-:W-:Y:S05]  /*5a80*/  BRA `(.L_x_23129) ;  /* 0x0000000800d87947 */ /* 0x000fea0003800000 */
.L_x_23134:
[----:B------:R-:W-:-:S06]  /*5a90*/  LOP3.LUT R3, R3, 0xff, RZ, 0xc0, !PT ;  /* 0x000000ff03037812 */ /* 0x000fcc00078ec0ff */
[----:B------:R-:W0:Y:S02]  /*5aa0*/  I2F.F64.U16 R2, R3 ;  /* 0x0000000300027312 */ /* 0x000e240000101800 */
[----:B0-----:R0:W-:Y:S01]  /*5ab0*/  STG.E.64 desc[UR36][R16.64], R2 ;  /* 0x0000000210007986 */ /* 0x0011e2000c101b24 */
[----:B------:R-:W-:Y:S05]  /*5ac0*/  BRA `(.L_x_23129) ;  /* 0x0000000800c87947 */ /* 0x000fea0003800000 */
.L_x_23124:
        /* <DEDUP_REMOVED lines=12> */
.L_x_23138:
[----:B------:R-:W-:Y:S02]  /*5b90*/  LOP3.LUT R4, R3, 0xff, RZ, 0xc0, !PT ;  /* 0x000000ff03047812 */ /* 0x000fe400078ec0ff */
[----:B------:R-:W-:-:S04]  /*5ba0*/  CS2R R6, SRZ ;  /* 0x0000000000067805 */ /* 0x000fc8000001ff00 */
[----:B------:R-:W0:Y:S02]  /*5bb0*/  I2F.F64.U16 R4, R4 ;  /* 0x0000000400047312 */ /* 0x000e240000101800 */
[----:B0-----:R0:W-:Y:S01]  /*5bc0*/  STG.E.128 desc[UR36][R16.64], R4 ;  /* 0x0000000410007986 */ /* 0x0011e2000c101d24 */
[----:B------:R-:W-:Y:S05]  /*5bd0*/  BRA `(.L_x_23129) ;  /* 0x0000000800847947 */ /* 0x000fea0003800000 */
.L_x_23137:
        /* <DEDUP_REMOVED lines=22> */
.L_x_23142:
[----:B------:R-:W-:Y:S05]  /*5d40*/  BSYNC B0 ;  /* 0x0000000000007941 */ /* 0x000fea0003800000 */
.L_x_23141:
[----:B------:R-:W-:-:S05]  /*5d50*/  LOP3.LUT R3, R0, R3, RZ, 0xfc, !PT ;  /* 0x0000000300037212 */ /* 0x000fca00078efcff */
[----:B------:R0:W-:Y:S01]  /*5d60*/  STG.E.U8 desc[UR36][R16.64], R3 ;  /* 0x0000000310007986 */ /* 0x0001e2000c101124 */
[----:B------:R-:W-:Y:S05]  /*5d70*/  BRA `(.L_x_23129) ;  /* 0x00000008001c7947 */ /* 0x000fea0003800000 */
.L_x_23140:
        /* <DEDUP_REMOVED lines=14> */
.L_x_23144:
[----:B------:R-:W-:Y:S01]  /*5e60*/  IMAD.MOV.U32 R0, RZ, RZ, 0x7f ;  /* 0x0000007fff007424 */ /* 0x000fe200078e00ff */
[----:B------:R-:W-:-:S04]  /*5e70*/  ISETP.GT.U32.AND P0, PT, R2, 0x7f800000, PT ;  /* 0x7f8000000200780c */ /* 0x000fc80003f04070 */
[----:B------:R-:W-:-:S09]  /*5e80*/  SEL R0, R0, 0x7c, P0 ;  /* 0x0000007c00007807 */ /* 0x000fd20000000000 */
.L_x_23145:
[----:B------:R-:W-:Y:S05]  /*5e90*/  BSYNC B0 ;  /* 0x0000000000007941 */ /* 0x000fea0003800000 */
.L_x_23143:
[----:B------:R-:W-:-:S04]  /*5ea0*/  LOP3.LUT R2, R3, 0x80000000, RZ, 0xc0, !PT ;  /* 0x8000000003027812 */ /* 0x000fc800078ec0ff */
[----:B------:R-:W-:-:S04]  /*5eb0*/  SHF.R.U32.HI R3, RZ, 0x18, R2 ;  /* 0x00000018ff037819 */ /* 0x000fc80000011602 */
[----:B------:R-:W-:-:S05]  /*5ec0*/  LOP3.LUT R3, R0, R3, RZ, 0xfc, !PT ;  /* 0x0000000300037212 */ /* 0x000fca00078efcff */
[----:B------:R0:W-:Y:S01]  /*5ed0*/  STG.E.U8 desc[UR36][R16.64], R3 ;  /* 0x0000000310007986 */ /* 0x0001e2000c101124 */
[----:B------:R-:W-:Y:S05]  /*5ee0*/  BRA `(.L_x_23129) ;  /* 0x0000000400c07947 */ /* 0x000fea0003800000 */
.L_x_23139:
[----:B------:R-:W-:-:S04]  /*5ef0*/  LOP3.LUT R3, R3, 0xff, RZ, 0xc0, !PT ;  /* 0x000000ff03037812 */ /* 0x000fc800078ec0ff */
[----:B------:R-:W0:Y:S02]  /*5f00*/  I2F.U16 R0, R3 ;  /* 0x0000000300007306 */ /* 0x000e240000101000 */
[----:B0-----:R-:W-:-:S05]  /*5f10*/  F2FP.BF16.F32.PACK_AB R0, RZ, R0 ;  /* 0x00000000ff00723e */ /* 0x001fca00000010ff */
[----:B------:R0:W-:Y:S01]  /*5f20*/  STG.E.U16 desc[UR36][R16.64], R0 ;  /* 0x0000000010007986 */ /* 0x0001e2000c101524 */
[----:B------:R-:W-:Y:S05]  /*5f30*/  BRA `(.L_x_23129) ;  /* 0x0000000400ac7947 */ /* 0x000fea0003800000 */
.L_x_23136:
        /* <DEDUP_REMOVED lines=11> */
.L_x_23148:
        /* <DEDUP_REMOVED lines=18> */
.L_x_23151:
[----:B------:R-:W-:-:S04]  /*6110*/  LOP3.LUT R2, R3, 0x80000000, RZ, 0xc0, !PT ;  /* 0x8000000003027812 */ /* 0x000fc800078ec0ff */
[----:B------:R-:W-:-:S04]  /*6120*/  SHF.R.U32.HI R3, RZ, 0x18, R2 ;  /* 0x00000018ff037819 */ /* 0x000fc80000011602 */
[----:B------:R-:W-:-:S04]  /*6130*/  LOP3.LUT R0, R0, R3, RZ, 0xfc, !PT ;  /* 0x0000000300007212 */ /* 0x000fc800078efcff */
[----:B------:R-:W-:-:S07]  /*6140*/  PRMT R8, R0, 0x7610, R8 ;  /* 0x0000761000087816 */ /* 0x000fce0000000008 */
.L_x_23150:
[----:B------:R-:W-:Y:S05]  /*6150*/  BSYNC B0 ;  /* 0x0000000000007941 */ /* 0x000fea0003800000 */
.L_x_23149:
[----:B------:R3:W-:Y:S01]  /*6160*/  STG.E.U8 desc[UR36][R16.64], R8 ;  /* 0x0000000810007986 */ /* 0x0007e2000c101124 */
[----:B------:R-:W-:Y:S05]  /*6170*/  BRA `(.L_x_23129) ;  /* 0x00000004001c7947 */ /* 0x000fea0003800000 */
.L_x_23147:
        /* <DEDUP_REMOVED lines=18> */
.L_x_23154:
[----:B------:R-:W-:-:S04]  /*62a0*/  LOP3.LUT R2, R3, 0x80000000, RZ, 0xc0, !PT ;  /* 0x8000000003027812 */ /* 0x000fc800078ec0ff */
[----:B------:R-:W-:-:S04]  /*62b0*/  SHF.R.U32.HI R3, RZ, 0x18, R2 ;  /* 0x00000018ff037819 */ /* 0x000fc80000011602 */
[----:B------:R-:W-:-:S04]  /*62c0*/  LOP3.LUT R0, R0, R3, RZ, 0xfc, !PT ;  /* 0x0000000300007212 */ /* 0x000fc800078efcff */
[----:B------:R-:W-:-:S07]  /*62d0*/  PRMT R8, R0, 0x7610, R8 ;  /* 0x0000761000087816 */ /* 0x000fce0000000008 */
.L_x_23153:
[----:B------:R-:W-:Y:S05]  /*62e0*/  BSYNC B0 ;  /* 0x0000000000007941 */ /* 0x000fea0003800000 */
.L_x_23152:
[----:B------:R0:W-:Y:S01]  /*62f0*/  STG.E.U8 desc[UR36][R16.64], R8 ;  /* 0x0000000810007986 */ /* 0x0001e2000c101124 */
[----:B------:R-:W-:Y:S05]  /*6300*/  BRA `(.L_x_23129) ;  /* 0x0000000000b87947 */ /* 0x000fea0003800000 */
.L_x_23146:
        /* <DEDUP_REMOVED lines=23> */
.L_x_23128:
        /* <DEDUP_REMOVED lines=16> */
.L_x_23157:
[----:B------:R-:W-:Y:S05]  /*6580*/  BRA `(.L_x_23129) ;  /* 0x0000000000187947 */ /* 0x000fea0003800000 */
.L_x_23156:
[----:B------:R-:W-:Y:S01]  /*6590*/  LOP3.LUT R2, R3, 0xff, RZ, 0xc0, !PT ;  /* 0x000000ff03027812 */ /* 0x000fe200078ec0ff */
[----:B------:R-:W-:-:S05]  /*65a0*/  IMAD.MOV.U32 R3, RZ, RZ, RZ ;  /* 0x000000ffff037224 */ /* 0x000fca00078e00ff */
[----:B------:R2:W-:Y:S01]  /*65b0*/  STG.E.64 desc[UR36][R16.64], R2 ;  /* 0x0000000210007986 */ /* 0x0005e2000c101b24 */
[----:B------:R-:W-:Y:S05]  /*65c0*/  BRA `(.L_x_23129) ;  /* 0x0000000000087947 */ /* 0x000fea0003800000 */
.L_x_23155:
[----:B------:R-:W-:-:S05]  /*65d0*/  LOP3.LUT R3, R3, 0xff, RZ, 0xc0, !PT ;  /* 0x000000ff03037812 */ /* 0x000fca00078ec0ff */
[----:B------:R0:W-:Y:S02]  /*65e0*/  STG.E desc[UR36][R16.64], R3 ;  /* 0x0000000310007986 */ /* 0x0001e4000c101924 */
.L_x_23129:
[----:B------:R-:W-:-:S07]  /*65f0*/  VIADD R19, R19, 0x80 ;  /* 0x0000008013137836 */ /* 0x000fce0000000000 */
.L_x_23087:
[----:B------:R-:W-:Y:S05]  /*6600*/  BSYNC B6 ;  /* 0x0000000000067941 */ /* 0x000fea0003800000 */
.L_x_23086:
        /* <DEDUP_REMOVED lines=307> */
.L_x_23160:
        /* <DEDUP_REMOVED lines=20> */
.L_x_23164:
[----:B------:R0:W5:Y:S01]  /*7a80*/  LDG.E.U8 R0, desc[UR36][R4.64] ;  /* 0x0000002404007981 */ /* 0x000162000c1e1100 */
[----:B------:R-:W-:Y:S05]  /*7a90*/  BRA `(.L_x_23166) ;  /* 0x0000000c00647947 */ /* 0x000fea0003800000 */
.L_x_23163:
        /* <DEDUP_REMOVED lines=8> */
.L_x_23168:
[----:B------:R4:W5:Y:S01]  /*7b20*/  LDG.E.U8 R0, desc[UR36][R4.64] ;  /* 0x0000002404007981 */ /* 0x000962000c1e1100 */
[----:B------:R-:W-:Y:S05]  /*7b30*/  BRA `(.L_x_23166) ;  /* 0x0000000c003c7947 */ /* 0x000fea0003800000 */
.L_x_23167:
[----:B------:R3:W5:Y:S01]  /*7b40*/  LDG.E.U16 R0, desc[UR36][R4.64] ;  /* 0x0000002404007981 */ /* 0x000762000c1e1500 */
[----:B------:R-:W-:Y:S05]  /*7b50*/  BRA `(.L_x_23166) ;  /* 0x0000000c00347947 */ /* 0x000fea0003800000 */
.L_x_23162:
        /* <DEDUP_REMOVED lines=10> */
.L_x_23170:
[----:B------:R-:W2:Y:S02]  /*7c00*/  LDG.E.U16 R2, desc[UR36][R4.64] ;  /* 0x0000002404027981 */ /* 0x000ea4000c1e1500 */
[----:B--2---:R-:W-:-:S06]  /*7c10*/  HADD2.F32 R2, -RZ, R2.H0_H0 ;  /* 0x20000002ff027230 */ /* 0x004fcc0000004100 */
[----:B------:R-:W0:Y:S02]  /*7c20*/  F2I.S64.TRUNC R2, R2 ;  /* 0x0000000200027311 */ /* 0x000e24000020d900 */
[----:B0-----:R-:W-:Y:S01]  /*7c30*/  PRMT R0, R2, 0x7610, R0 ;  /* 0x0000761002007816 */ /* 0x001fe20000000000 */
[----:B------:R-:W-:Y:S06]  /*7c40*/  BRA `(.L_x_23166) ;  /* 0x0000000800f87947 */ /* 0x000fec0003800000 */
.L_x_23169:
        /* <DEDUP_REMOVED lines=10> */
.L_x_23172:
[----:B------:R-:W2:Y:S02]  /*7cf0*/  LDG.E.U16 R4, desc[UR36][R4.64] ;  /* 0x0000002404047981 */ /* 0x000ea4000c1e1500 */
[----:B--2---:R-:W-:-:S06]  /*7d00*/  HADD2.F32 R2, -RZ, R4.H0_H0 ;  /* 0x20000004ff027230 */ /* 0x004fcc0000004100 */
[----:B------:R-:W0:Y:S02]  /*7d10*/  F2I.S64.TRUNC R2, R2 ;  /* 0x0000000200027311 */ /* 0x000e24000020d900 */
[----:B0-----:R-:W-:Y:S01]  /*7d20*/  PRMT R0, R2, 0x7610, R0 ;  /* 0x0000761002007816 */ /* 0x001fe20000000000 */
[----:B------:R-:W-:Y:S06]  /*7d30*/  BRA `(.L_x_23166) ;  /* 0x0000000800bc7947 */ /* 0x000fec0003800000 */
.L_x_23171:
[----:B------:R-:W2:Y:S02]  /*7d40*/  LDG.E.64 R2, desc[UR36][R4.64] ;  /* 0x0000002404027981 */ /* 0x000ea4000c1e1b00 */
[----:B--2---:R-:W0:Y:S02]  /*7d50*/  F2I.S64.F64.TRUNC R2, R2 ;  /* 0x0000000200027311 */ /* 0x004e24000030d900 */
[----:B0-----:R-:W-:Y:S01]  /*7d60*/  PRMT R0, R2, 0x7610, R0 ;  /* 0x0000761002007816 */ /* 0x001fe20000000000 */
[----:B------:R-:W-:Y:S06]  /*7d70*/  BRA `(.L_x_23166) ;  /* 0x0000000800ac7947 */ /* 0x000fec0003800000 */
.L_x_23161:
        /* <DEDUP_REMOVED lines=12> */
.L_x_23175:
[----:B------:R-:W2:Y:S02]  /*7e40*/  LDG.E.64 R4, desc[UR36][R4.64] ;  /* 0x0000002404047981 */ /* 0x000ea4000c1e1b00 */
[----:B--2---:R-:W0:Y:S02]  /*7e50*/  F2I.S64.F64.TRUNC R2, R4 ;  /* 0x0000000400027311 */ /* 0x004e24000030d900 */
[----:B0-----:R-:W-:Y:S01]  /*7e60*/  PRMT R0, R2, 0x7610, R0 ;  /* 0x0000761002007816 */ /* 0x001fe20000000000 */
[----:B------:R-:W-:Y:S06]  /*7e70*/  BRA `(.L_x_23166) ;  /* 0x00000008006c7947 */ /* 0x000fec0003800000 */
.L_x_23174:
        /* <DEDUP_REMOVED lines=28> */
.L_x_23177:
        /* <DEDUP_REMOVED lines=15> */
.L_x_23176:
[----:B------:R-:W2:Y:S02]  /*8130*/  LDG.E.U16 R2, desc[UR36][R4.64] ;  /* 0x0000002404027981 */ /* 0x000ea4000c1e1500 */
[----:B--2---:R-:W-:-:S06]  /*8140*/  IMAD.U32 R2, R2, 0x10000, RZ ;  /* 0x0001000002027824 */ /* 0x004fcc00078e00ff */
[----:B------:R-:W0:Y:S02]  /*8150*/  F2I.S64.TRUNC R2, R2 ;  /* 0x0000000200027311 */ /* 0x000e24000020d900 */
[----:B0-----:R-:W-:Y:S01]  /*8160*/  PRMT R0, R2, 0x7610, R0 ;  /* 0x0000761002007816 */ /* 0x001fe20000000000 */
[----:B------:R-:W-:Y:S06]  /*8170*/  BRA `(.L_x_23166) ;  /* 0x0000000400ac7947 */ /* 0x000fec0003800000 */
.L_x_23173:
        /* <DEDUP_REMOVED lines=10> */
.L_x_23180:
        /* <DEDUP_REMOVED lines=21> */
.L_x_23184:
[----:B------:R-:W-:Y:S05]  /*8370*/  BSYNC B1 ;  /* 0x0000000000017941 */ /* 0x000fea0003800000 */
.L_x_23183:
[----:B------:R-:W-:Y:S01]  /*8380*/  IMAD.SHL.U32 R2, R2, 0x100000, RZ ;  /* 0x0010000002027824 */ /* 0x000fe200078e00ff */
[----:B------:R-:W-:-:S04]  /*8390*/  LEA R3, R0, 0x3b800000, 0x17 ;  /* 0x3b80000000037811 */ /* 0x000fc800078eb8ff */
[----:B------:R-:W-:-:S07]  /*83a0*/  LOP3.LUT R2, R3, R2, R4, 0xfe, !PT ;  /* 0x0000000203027212 */ /* 0x000fce00078efe04 */
.L_x_23182:
[----:B------:R-:W-:Y:S05]  /*83b0*/  BSYNC B0 ;  /* 0x0000000000007941 */ /* 0x000fea0003800000 */
.L_x_23181:
[----:B------:R-:W0:Y:S02]  /*83c0*/  F2I.S64.TRUNC R2, R2 ;  /* 0x0000000200027311 */ /* 0x000e24000020d900 */
[----:B0-----:R-:W-:Y:S01]  /*83d0*/  PRMT R0, R2, 0x7610, R0 ;  /* 0x0000761002007816 */ /* 0x001fe20000000000 */
[----:B------:R-:W-:Y:S06]  /*83e0*/  BRA `(.L_x_23166) ;  /* 0x0000000400107947 */ /* 0x000fec0003800000 */
.L_x_23179:
        /* <DEDUP_REMOVED lines=21> */
.L_x_23188:
[----:B------:R-:W-:Y:S05]  /*8540*/  BSYNC B1 ;  /* 0x0000000000017941 */ /* 0x000fea0003800000 */
.L_x_23187:
[----:B------:R-:W-:Y:S01]  /*8550*/  IMAD.SHL.U32 R2, R2, 0x200000, RZ ;  /* 0x0020000002027824 */ /* 0x000fe200078e00ff */
[----:B------:R-:W-:-:S04]  /*8560*/  LEA R3, R0, 0x37800000, 0x17 ;  /* 0x3780000000037811 */ /* 0x000fc800078eb8ff */
[----:B------:R-:W-:-:S07]  /*8570*/  LOP3.LUT R2, R3, R2, R4, 0xfe, !PT ;  /* 0x0000000203027212 */ /* 0x000fce00078efe04 */
.L_x_23186:
[----:B------:R-:W-:Y:S05]  /*8580*/  BSYNC B0 ;  /* 0x0000000000007941 */ /* 0x000fea0003800000 */
.L_x_23185:
[----:B------:R-:W0:Y:S02]  /*8590*/  F2I.S64.TRUNC R2, R2 ;  /* 0x0000000200027311 */ /* 0x000e24000020d900 */
[----:B0-----:R-:W-:Y:S01]  /*85a0*/  PRMT R0, R2, 0x7610, R0 ;  /* 0x0000761002007816 */ /* 0x001fe20000000000 */
[----:B------:R-:W-:Y:S06]  /*85b0*/  BRA `(.L_x_23166) ;  /* 0x00000000009c7947 */ /* 0x000fec0003800000 */
.L_x_23178:
        /* <DEDUP_REMOVED lines=14> */
.L_x_23192:
[----:B------:R-:W-:Y:S05]  /*86a0*/  BSYNC B0 ;  /* 0x0000000000007941 */ /* 0x000fea0003800000 */
.L_x_23191:
[----:B------:R-:W0:Y:S02]  /*86b0*/  F2I.S64.TRUNC R2, R2 ;  /* 0x0000000200027311 */ /* 0x000e24000020d900 */
[----:B0-----:R-:W-:Y:S01]  /*86c0*/  PRMT R0, R2, 0x7610, R0 ;  /* 0x0000761002007816 */ /* 0x001fe20000000000 */
[----:B------:R-:W-:Y:S06]  /*86d0*/  BRA `(.L_x_23166) ;  /* 0x0000000000547947 */ /* 0x000fec0003800000 */
.L_x_23165:
        /* <DEDUP_REMOVED lines=16> */
.L_x_23193:
[----:B------:R-:W-:Y:S01]  /*87e0*/  PRMT R0, RZ, 0x7610, R0 ;  /* 0x00007610ff007816 */ /* 0x000fe20000000000 */
[----:B------:R-:W-:Y:S06]  /*87f0*/  BRA `(.L_x_23166) ;  /* 0x00000000000c7947 */ /* 0x000fec0003800000 */
.L_x_23190:
[----:B------:R1:W5:Y:S01]  /*8800*/  LDG.E.U8 R0, desc[UR36][R4.64] ;  /* 0x0000002404007981 */ /* 0x000362000c1e1100 */
[----:B------:R-:W-:Y:S05]  /*8810*/  BRA `(.L_x_23166) ;  /* 0x0000000000047947 */ /* 0x000fea0003800000 */
.L_x_23189:
[----:B------:R2:W5:Y:S02]  /*8820*/  LDG.E.U8 R0, desc[UR36][R4.64] ;  /* 0x0000002404007981 */ /* 0x000564000c1e1100 */
.L_x_23166:
        /* <DEDUP_REMOVED lines=17> */
.L_x_23195:
[----:B------:R-:W-:Y:S05]  /*8940*/  BSYNC B0 ;  /* 0x0000000000007941 */ /* 0x000fea0003800000 */
.L_x_23194:
        /* <DEDUP_REMOVED lines=15> */
.L_x_23199:
[----:B------:R0:W-:Y:S01]  /*8a40*/  STG.E.U8 desc[UR36][R16.64], R3 ;  /* 0x0000000310007986 */ /* 0x0001e2000c101124 */
[----:B------:R-:W-:Y:S05]  /*8a50*/  BRA `(.L_x_23201) ;  /* 0x0000000c00987947 */ /* 0x000fea0003800000 */
.L_x_23198:
        /* <DEDUP_REMOVED lines=10> */
.L_x_23203:
[----:B------:R-:W-:-:S05]  /*8b00*/  LOP3.LUT R3, R3, 0xff, RZ, 0xc0, !PT ;  /* 0x000000ff03037812 */ /* 0x000fca00078ec0ff */
[----:B------:R0:W-:Y:S01]  /*8b10*/  STG.E desc[UR36][R16.64], R3 ;  /* 0x0000000310007986 */ /* 0x0001e2000c101924 */
[----:B------:R-:W-:Y:S05]  /*8b20*/  BRA `(.L_x_23201) ;  /* 0x0000000c00647947 */ /* 0x000fea0003800000 */
.L_x_23202:
[----:B------:R-:W-:-:S05]  /*8b30*/  LOP3.LUT R3, R3, 0xff, RZ, 0xc0, !PT ;  /* 0x000000ff03037812 */ /* 0x000fca00078ec0ff */
[----:B------:R0:W-:Y:S01]  /*8b40*/  STG.E.U16 desc[UR36][R16.64], R3 ;  /* 0x0000000310007986 */ /* 0x0001e2000c101524 */
[----:B------:R-:W-:Y:S05]  /*8b50*/  BRA `(.L_x_23201) ;  /* 0x0000000c00587947 */ /* 0x000fea0003800000 */
.L_x_23197:
        /* <DEDUP_REMOVED lines=10> */
.L_x_23205:
[----:B------:R-:W-:-:S04]  /*8c00*/  LOP3.LUT R3, R3, 0xff, RZ, 0xc0, !PT ;  /* 0x000000ff03037812 */ /* 0x000fc800078ec0ff */
[----:B------:R-:W0:Y:S02]  /*8c10*/  I2F.U16 R0, R3 ;  /* 0x0000000300007306 */ /* 0x000e240000101000 */
[----:B0-----:R-:W-:-:S05]  /*8c20*/  F2FP.F16.F32.PACK_AB R0, RZ, R0 ;  /* 0x00000000ff00723e */ /* 0x001fca00000000ff */
[----:B------:R0:W-:Y:S01]  /*8c30*/  STG.E.U16 desc[UR36][R16.64], R0 ;  /* 0x0000000010007986 */ /* 0x0001e2000c101524 */
[----:B------:R-:W-:Y:S05]  /*8c40*/  BRA `(.L_x_23201) ;  /* 0x0000000c001c7947 */ /* 0x000fea0003800000 */
.L_x_23204:
        /* <DEDUP_REMOVED lines=11> */
.L_x_23207:
[----:B------:R-:W-:-:S06]  /*8d00*/  LOP3.LUT R3, R3, 0xff, RZ, 0xc0, !PT ;  /* 0x000000ff03037812 */ /* 0x000fcc00078ec0ff */
[----:B------:R-:W0:Y:S02]  /*8d10*/  I2F.U16 R3, R3 ;  /* 0x0000000300037306 */ /* 0x000e240000101000 */
[----:B0-----:R-:W-:-:S04]  /*8d20*/  F2FP.F16.F32.PACK_AB R3, RZ, R3 ;  /* 0x00000003ff03723e */ /* 0x001fc800000000ff */
[----:B------:R-:W-:-:S05]  /*8d30*/  PRMT R3, R3, 0x5410, RZ ;  /* 0x0000541003037816 */ /* 0x000fca00000000ff */
[----:B------:R0:W-:Y:S01]  /*8d40*/  STG.E desc[UR36][R16.64], R3 ;  /* 0x0000000310007986 */ /* 0x0001e2000c101924 */
[----:B------:R-:W-:Y:S05]  /*8d50*/  BRA `(.L_x_23201) ;  /* 0x0000000800d87947 */ /* 0x000fea0003800000 */
.L_x_23206:
[----:B------:R-:W-:-:S06]  /*8d60*/  LOP3.LUT R3, R3, 0xff, RZ, 0xc0, !PT ;  /* 0x000000ff03037812 */ /* 0x000fcc00078ec0ff */
[----:B------:R-:W0:Y:S02]  /*8d70*/  I2F.F64.U16 R2, R3 ;  /* 0x0000000300027312 */ /* 0x000e240000101800 */
[----:B0-----:R0:W-:Y:S01]  /*8d80*/  STG.E.64 desc[UR36][R16.64], R2 ;  /* 0x0000000210007986 */ /* 0x0011e2000c101b24 */
[----:B------:R-:W-:Y:S05]  /*8d90*/  BRA `(.L_x_23201) ;  /* 0x0000000800c87947 */ /* 0x000fea0003800000 */
.L_x_23196:
        /* <DEDUP_REMOVED lines=12> */
.L_x_23210:
[----:B------:R-:W-:Y:S02]  /*8e60*/  LOP3.LUT R4, R3, 0xff, RZ, 0xc0, !PT ;  /* 0x000000ff03047812 */ /* 0x000fe400078ec0ff */
[----:B------:R-:W-:-:S04]  /*8e70*/  CS2R R6, SRZ ;  /* 0x0000000000067805 */ /* 0x000fc8000001ff00 */
[----:B------:R-:W0:Y:S02]  /*8e80*/  I2F.F64.U16 R4, R4 ;  /* 0x0000000400047312 */ /* 0x000e240000101800 */
[----:B0-----:R0:W-:Y:S01]  /*8e90*/  STG.E.128 desc[UR36][R16.64], R4 ;  /* 0x0000000410007986 */ /* 0x0011e2000c101d24 */
[----:B------:R-:W-:Y:S05]  /*8ea0*/  BRA `(.L_x_23201) ;  /* 0x0000000800847947 */ /* 0x000fea0003800000 */
.L_x_23209:
        /* <DEDUP_REMOVED lines=22> */
.L_x_23214:
[----:B------:R-:W-:Y:S05]  /*9010*/  BSYNC B0 ;  /* 0x0000000000007941 */ /* 0x000fea0003800000 */
.L_x_23213:
[----:B------:R-:W-:-:S05]  /*9020*/  LOP3.LUT R3, R0, R3, RZ, 0xfc, !PT ;  /* 0x0000000300037212 */ /* 0x000fca00078efcff */
[----:B------:R0:W-:Y:S01]  /*9030*/  STG.E.U8 desc[UR36][R16.64], R3 ;  /* 0x0000000310007986 */ /* 0x0001e2000c101124 */
[----:B------:R-:W-:Y:S05]  /*9040*/  BRA `(.L_x_23201) ;  /* 0x00000008001c7947 */ /* 0x000fea0003800000 */
.L_x_23212:
        /* <DEDUP_REMOVED lines=14> */
.L_x_23216:
[----:B------:R-:W-:Y:S01]  /*9130*/  IMAD.MOV.U32 R0, RZ, RZ, 0x7f ;  /* 0x0000007fff007424 */ /* 0x000fe200078e00ff */
[----:B------:R-:W-:-:S04]  /*9140*/  ISETP.GT.U32.AND P0, PT, R2, 0x7f800000, PT ;  /* 0x7f8000000200780c */ /* 0x000fc80003f04070 */
[----:B------:R-:W-:-:S09]  /*9150*/  SEL R0, R0, 0x7c, P0 ;  /* 0x0000007c00007807 */ /* 0x000fd20000000000 */
.L_x_23217:
[----:B------:R-:W-:Y:S05]  /*9160*/  BSYNC B0 ;  /* 0x0000000000007941 */ /* 0x000fea0003800000 */
.L_x_23215:
[----:B------:R-:W-:-:S04]  /*9170*/  LOP3.LUT R2, R3, 0x80000000, RZ, 0xc0, !PT ;  /* 0x8000000003027812 */ /* 0x000fc800078ec0ff */
[----:B------:R-:W-:-:S04]  /*9180*/  SHF.R.U32.HI R3, RZ, 0x18, R2 ;  /* 0x00000018ff037819 */ /* 0x000fc80000011602 */
[----:B------:R-:W-:-:S05]  /*9190*/  LOP3.LUT R3, R0, R3, RZ, 0xfc, !PT ;  /* 0x0000000300037212 */ /* 0x000fca00078efcff */
[----:B------:R0:W-:Y:S01]  /*91a0*/  STG.E.U8 desc[UR36][R16.64], R3 ;  /* 0x0000000310007986 */ /* 0x0001e2000c101124 */
[----:B------:R-:W-:Y:S05]  /*91b0*/  BRA `(.L_x_23201) ;  /* 0x0000000400c07947 */ /* 0x000fea0003800000 */
.L_x_23211:
[----:B------:R-:W-:-:S04]  /*91c0*/  LOP3.LUT R3, R3, 0xff, RZ, 0xc0, !PT ;  /* 0x000000ff03037812 */ /* 0x000fc800078ec0ff */
[----:B------:R-:W0:Y:S02]  /*91d0*/  I2F.U16 R0, R3 ;  /* 0x0000000300007306 */ /* 0x000e240000101000 */
[----:B0-----:R-:W-:-:S05]  /*91e0*/  F2FP.BF16.F32.PACK_AB R0, RZ, R0 ;  /* 0x00000000ff00723e */ /* 0x001fca00000010ff */
[----:B------:R0:W-:Y:S01]  /*91f0*/  STG.E.U16 desc[UR36][R16.64], R0 ;  /* 0x0000000010007986 */ /* 0x0001e2000c101524 */
[----:B------:R-:W-:Y:S05]  /*9200*/  BRA `(.L_x_23201) ;  /* 0x0000000400ac7947 */ /* 0x000fea0003800000 */
.L_x_23208:
        /* <DEDUP_REMOVED lines=11> */
.L_x_23220:
        /* <DEDUP_REMOVED lines=18> */
.L_x_23223:
[----:B------:R-:W-:-:S04]  /*93e0*/  LOP3.LUT R2, R3, 0x80000000, RZ, 0xc0, !PT ;  /* 0x8000000003027812 */ /* 0x000fc800078ec0ff */
[----:B------:R-:W-:-:S04]  /*93f0*/  SHF.R.U32.HI R3, RZ, 0x18, R2 ;  /* 0x00000018ff037819 */ /* 0x000fc80000011602 */
[----:B------:R-:W-:-:S04]  /*9400*/  LOP3.LUT R0, R0, R3, RZ, 0xfc, !PT ;  /* 0x0000000300007212 */ /* 0x000fc800078efcff */
[----:B------:R-:W-:-:S07]  /*9410*/  PRMT R8, R0, 0x7610, R8 ;  /* 0x0000761000087816 */ /* 0x000fce0000000008 */
.L_x_23222:
[----:B------:R-:W-:Y:S05]  /*9420*/  BSYNC B0 ;  /* 0x0000000000007941 */ /* 0x000fea0003800000 */
.L_x_23221:
[----:B------:R3:W-:Y:S01]  /*9430*/  STG.E.U8 desc[UR36][R16.64], R8 ;  /* 0x0000000810007986 */ /* 0x0007e2000c101124 */
[----:B------:R-:W-:Y:S05]  /*9440*/  BRA `(.L_x_23201) ;  /* 0x00000004001c7947 */ /* 0x000fea0003800000 */
.L_x_23219:
        /* <DEDUP_REMOVED lines=18> */
.L_x_23226:
[----:B------:R-:W-:-:S04]  /*9570*/  LOP3.LUT R2, R3, 0x80000000, RZ, 0xc0, !PT ;  /* 0x8000000003027812 */ /* 0x000fc800078ec0ff */
[----:B------:R-:W-:-:S04]  /*9580*/  SHF.R.U32.HI R3, RZ, 0x18, R2 ;  /* 0x00000018ff037819 */ /* 0x000fc80000011602 */
[----:B------:R-:W-:-:S04]  /*9590*/  LOP3.LUT R0, R0, R3, RZ, 0xfc, !PT ;  /* 0x0000000300007212 */ /* 0x000fc800078efcff */
[----:B------:R-:W-:-:S07]  /*95a0*/  PRMT R8, R0, 0x7610, R8 ;  /* 0x0000761000087816 */ /* 0x000fce0000000008 */
.L_x_23225:
[----:B------:R-:W-:Y:S05]  /*95b0*/  BSYNC B0 ;  /* 0x0000000000007941 */ /* 0x000fea0003800000 */
.L_x_23224:
[----:B------:R0:W-:Y:S01]  /*95c0*/  STG.E.U8 desc[UR36][R16.64], R8 ;  /* 0x0000000810007986 */ /* 0x0001e2000c101124 */
[----:B------:R-:W-:Y:S05]  /*95d0*/  BRA `(.L_x_23201) ;  /* 0x0000000000b87947 */ /* 0x000fea0003800000 */
.L_x_23218:
        /* <DEDUP_REMOVED lines=23> */
.L_x_23200:
        /* <DEDUP_REMOVED lines=16> */
.L_x_23229:
[----:B------:R-:W-:Y:S05]  /*9850*/  BRA `(.L_x_23201) ;  /* 0x0000000000187947 */ /* 0x000fea0003800000 */
.L_x_23228:
[----:B------:R-:W-:Y:S01]  /*9860*/  LOP3.LUT R2, R3, 0xff, RZ, 0xc0, !PT ;  /* 0x000000ff03027812 */ /* 0x000fe200078ec0ff */
[----:B------:R-:W-:-:S05]  /*9870*/  IMAD.MOV.U32 R3, RZ, RZ, RZ ;  /* 0x000000ffff037224 */ /* 0x000fca00078e00ff */
[----:B------:R1:W-:Y:S01]  /*9880*/  STG.E.64 desc[UR36][R16.64], R2 ;  /* 0x0000000210007986 */ /* 0x0003e2000c101b24 */
[----:B------:R-:W-:Y:S05]  /*9890*/  BRA `(.L_x_23201) ;  /* 0x0000000000087947 */ /* 0x000fea0003800000 */
.L_x_23227:
[----:B------:R-:W-:-:S05]  /*98a0*/  LOP3.LUT R3, R3, 0xff, RZ, 0xc0, !PT ;  /* 0x000000ff03037812 */ /* 0x000fca00078ec0ff */
[----:B------:R2:W-:Y:S02]  /*98b0*/  STG.E desc[UR36][R16.64], R3 ;  /* 0x0000000310007986 */ /* 0x0005e4000c101924 */
.L_x_23201:
[----:B------:R-:W-:-:S07]  /*98c0*/  VIADD R19, R19, 0x80 ;  /* 0x0000008013137836 */ /* 0x000fce0000000000 */
.L_x_23159:
[----:B------:R-:W-:Y:S05]  /*98d0*/  BSYNC B6 ;  /* 0x0000000000067941 */ /* 0x000fea0003800000 */
.L_x_23158:
        /* <DEDUP_REMOVED lines=306> */
.L_x_23230:
        /* <DEDUP_REMOVED lines=20> */
.L_x_23234:
[----:B------:R3:W5:Y:S01]  /*ad40*/  LDG.E.U8 R0, desc[UR36][R4.64] ;  /* 0x0000002404007981 */ /* 0x000762000c1e1100 */
[----:B------:R-:W-:Y:S05]  /*ad50*/  BRA `(.L_x_23236) ;  /* 0x0000000c00647947 */ /* 0x000fea0003800000 */
.L_x_23233:
        /* <DEDUP_REMOVED lines=8> */
.L_x_23238:
[----:B------:R0:W5:Y:S01]  /*ade0*/  LDG.E.U8 R0, desc[UR36][R4.64] ;  /* 0x0000002404007981 */ /* 0x000162000c1e1100 */
[----:B------:R-:W-:Y:S05]  /*adf0*/  BRA `(.L_x_23236) ;  /* 0x0000000c003c7947 */ /* 0x000fea0003800000 */
.L_x_23237:
[----:B------:R0:W5:Y:S01]  /*ae00*/  LDG.E.U16 R0, desc[UR36][R4.64] ;  /* 0x0000002404007981 */ /* 0x000162000c1e1500 */
[----:B------:R-:W-:Y:S05]  /*ae10*/  BRA `(.L_x_23236) ;  /* 0x0000000c00347947 */ /* 0x000fea0003800000 */
.L_x_23232:
        /* <DEDUP_REMOVED lines=10> */
.L_x_23240:
[----:B------:R-:W2:Y:S02]  /*aec0*/  LDG.E.U16 R2, desc[UR36][R4.64] ;  /* 0x0000002404027981 */ /* 0x000ea4000c1e1500 */
[----:B--2---:R-:W-:-:S06]  /*aed0*/  HADD2.F32 R2, -RZ, R2.H0_H0 ;  /* 0x20000002ff027230 */ /* 0x004fcc0000004100 */
[----:B------:R-:W0:Y:S02]  /*aee0*/  F2I.S64.TRUNC R2, R2 ;  /* 0x0000000200027311 */ /* 0x000e24000020d900 */
[----:B0-----:R-:W-:Y:S01]  /*aef0*/  PRMT R0, R2, 0x7610, R0 ;  /* 0x0000761002007816 */ /* 0x001fe20000000000 */
[----:B------:R-:W-:Y:S06]  /*af00*/  BRA `(.L_x_23236) ;  /* 0x0000000800f87947 */ /* 0x000fec0003800000 */
.L_x_23239:
        /* <DEDUP_REMOVED lines=10> */
.L_x_23242:
[----:B------:R-:W2:Y:S02]  /*afb0*/  LDG.E.U16 R4, desc[UR36][R4.64] ;  /* 0x0000002404047981 */ /* 0x000ea4000c1e1500 */
[----:B--2---:R-:W-:-:S06]  /*afc0*/  HADD2.F32 R2, -RZ, R4.H0_H0 ;  /* 0x20000004ff027230 */ /* 0x004fcc0000004100 */
[----:B------:R-:W0:Y:S02]  /*afd0*/  F2I.S64.TRUNC R2, R2 ;  /* 0x0000000200027311 */ /* 0x000e24000020d900 */
[----:B0-----:R-:W-:Y:S01]  /*afe0*/  PRMT R0, R2, 0x7610, R0 ;  /* 0x0000761002007816 */ /* 0x001fe20000000000 */
[----:B------:R-:W-:Y:S06]  /*aff0*/  BRA `(.L_x_23236) ;  /* 0x0000000800bc7947 */ /* 0x000fec0003800000 */
.L_x_23241:
[----:B------:R-:W2:Y:S02]  /*b000*/  LDG.E.64 R2, desc[UR36][R4.64] ;  /* 0x0000002404027981 */ /* 0x000ea4000c1e1b00 */
[----:B--2---:R-:W0:Y:S02]  /*b010*/  F2I.S64.F64.TRUNC R2, R2 ;  /* 0x0000000200027311 */ /* 0x004e24000030d900 */
[----:B0-----:R-:W-:Y:S01]  /*b020*/  PRMT R0, R2, 0x7610, R0 ;  /* 0x0000761002007816 */ /* 0x001fe20000000000 */
[----:B------:R-:W-:Y:S06]  /*b030*/  BRA `(.L_x_23236) ;  /* 0x0000000800ac7947 */ /* 0x000fec0003800000 */
.L_x_23231:
        /* <DEDUP_REMOVED lines=12> */
.L_x_23245:
[----:B------:R-:W2:Y:S02]  /*b100*/  LDG.E.64 R4, desc[UR36][R4.64] ;  /* 0x0000002404047981 */ /* 0x000ea4000c1e1b00 */
[----:B--2---:R-:W0:Y:S02]  /*b110*/  F2I.S64.F64.TRUNC R2, R4 ;  /* 0x0000000400027311 */ /* 0x004e24000030d900 */
[----:B0-----:R-:W-:Y:S01]  /*b120*/  PRMT R0, R2, 0x7610, R0 ;  /* 0x0000761002007816 */ /* 0x001fe20000000000 */
[----:B------:R-:W-:Y:S06]  /*b130*/  BRA `(.L_x_23236) ;  /* 0x00000008006c7947 */ /* 0x000fec0003800000 */
.L_x_23244:
        /* <DEDUP_REMOVED lines=28> */
.L_x_23247:
        /* <DEDUP_REMOVED lines=15> */
.L_x_23246:
[----:B------:R-:W2:Y:S02]  /*b3f0*/  LDG.E.U16 R2, desc[UR36][R4.64] ;  /* 0x0000002404027981 */ /* 0x000ea4000c1e1500 */
[----:B--2---:R-:W-:-:S06]  /*b400*/  IMAD.U32 R2, R2, 0x10000, RZ ;  /* 0x0001000002027824 */ /* 0x004fcc00078e00ff */
[----:B------:R-:W0:Y:S02]  /*b410*/  F2I.S64.TRUNC R2, R2 ;  /* 0x0000000200027311 */ /* 0x000e24000020d900 */
[----:B0-----:R-:W-:Y:S01]  /*b420*/  PRMT R0, R2, 0x7610, R0 ;  /* 0x0000761002007816 */ /* 0x001fe20000000000 */
[----:B------:R-:W-:Y:S06]  /*b430*/  BRA `(.L_x_23236) ;  /* 0x0000000400ac7947 */ /* 0x000fec0003800000 */
.L_x_23243:
        /* <DEDUP_REMOVED lines=10> */
.L_x_23250:
        /* <DEDUP_REMOVED lines=21> */
.L_x_23254:
[----:B------:R-:W-:Y:S05]  /*b630*/  BSYNC B1 ;  /* 0x0000000000017941 */ /* 0x000fea0003800000 */
.L_x_23253:
[----:B------:R-:W-:Y:S01]  /*b640*/  IMAD.SHL.U32 R2, R2, 0x100000, RZ ;  /* 0x0010000002027824 */ /* 0x000fe200078e00ff */
[----:B------:R-:W-:-:S04]  /*b650*/  LEA R3, R0, 0x3b800000, 0x17 ;  /* 0x3b80000000037811 */ /* 0x000fc800078eb8ff */
[----:B------:R-:W-:-:S07]  /*b660*/  LOP3.LUT R2, R3, R2, R4, 0xfe, !PT ;  /* 0x0000000203027212 */ /* 0x000fce00078efe04 */
.L_x_23252:
[----:B------:R-:W-:Y:S05]  /*b670*/  BSYNC B0 ;  /* 0x0000000000007941 */ /* 0x000fea0003800000 */
.L_x_23251:
[----:B------:R-:W0:Y:S02]  /*b680*/  F2I.S64.TRUNC R2, R2 ;  /* 0x0000000200027311 */ /* 0x000e24000020d900 */
[----:B0-----:R-:W-:Y:S01]  /*b690*/  PRMT R0, R2, 0x7610, R0 ;  /* 0x0000761002007816 */ /* 0x001fe20000000000 */
[----:B------:R-:W-:Y:S06]  /*b6a0*/  BRA `(.L_x_23236) ;  /* 0x0000000400107947 */ /* 0x000fec0003800000 */
.L_x_23249:
        /* <DEDUP_REMOVED lines=21> */
.L_x_23258:
[----:B------:R-:W-:Y:S05]  /*b800*/  BSYNC B1 ;  /* 0x0000000000017941 */ /* 0x000fea0003800000 */
.L_x_23257:
[----:B------:R-:W-:Y:S01]  /*b810*/  IMAD.SHL.U32 R2, R2, 0x200000, RZ ;  /* 0x0020000002027824 */ /* 0x000fe200078e00ff */
[----:B------:R-:W-:-:S04]  /*b820*/  LEA R3, R0, 0x37800000, 0x17 ;  /* 0x3780000000037811 */ /* 0x000fc800078eb8ff */
[----:B------:R-:W-:-:S07]  /*b830*/  LOP3.LUT R2, R3, R2, R4, 0xfe, !PT ;  /* 0x0000000203027212 */ /* 0x000fce00078efe04 */
.L_x_23256:
[----:B------:R-:W-:Y:S05]  /*b840*/  BSYNC B0 ;  /* 0x0000000000007941 */ /* 0x000fea0003800000 */
.L_x_23255:
[----:B------:R-:W0:Y:S02]  /*b850*/  F2I.S64.TRUNC R2, R2 ;  /* 0x0000000200027311 */ /* 0x000e24000020d900 */
[----:B0-----:R-:W-:Y:S01]  /*b860*/  PRMT R0, R2, 0x7610, R0 ;  /* 0x0000761002007816 */ /* 0x001fe20000000000 */
[----:B------:R-:W-:Y:S06]  /*b870*/  BRA `(.L_x_23236) ;  /* 0x00000000009c7947 */ /* 0x000fec0003800000 */
.L_x_23248:
        /* <DEDUP_REMOVED lines=14> */
.L_x_23262:
[----:B------:R-:W-:Y:S05]  /*b960*/  BSYNC B0 ;  /* 0x0000000000007941 */ /* 0x000fea0003800000 */
.L_x_23261:
[----:B------:R-:W0:Y:S02]  /*b970*/  F2I.S64.TRUNC R2, R2 ;  /* 0x0000000200027311 */ /* 0x000e24000020d900 */
[----:B0-----:R-:W-:Y:S01]  /*b980*/  PRMT R0, R2, 0x7610, R0 ;  /* 0x0000761002007816 */ /* 0x001fe20000000000 */
[----:B------:R-:W-:Y:S06]  /*b990*/  BRA `(.L_x_23236) ;  /* 0x0000000000547947 */ /* 0x000fec0003800000 */
.L_x_23235:
        /* <DEDUP_REMOVED lines=16> */
.L_x_23263:
[----:B------:R-:W-:Y:S01]  /*baa0*/  PRMT R0, RZ, 0x7610, R0 ;  /* 0x00007610ff007816 */ /* 0x000fe20000000000 */
[----:B------:R-:W-:Y:S06]  /*bab0*/  BRA `(.L_x_23236) ;  /* 0x00000000000c7947 */ /* 0x000fec0003800000 */
.L_x_23260:
[----:B------:R2:W5:Y:S01]  /*bac0*/  LDG.E.U8 R0, desc[UR36][R4.64] ;  /* 0x0000002404007981 */ /* 0x000562000c1e1100 */
[----:B------:R-:W-:Y:S05]  /*bad0*/  BRA `(.L_x_23236) ;  /* 0x0000000000047947 */ /* 0x000fea0003800000 */
.L_x_23259:
[----:B------:R1:W5:Y:S02]  /*bae0*/  LDG.E.U8 R0, desc[UR36][R4.64] ;  /* 0x0000002404007981 */ /* 0x000364000c1e1100 */
.L_x_23236:
        /* <DEDUP_REMOVED lines=17> */
.L_x_23265:
[----:B------:R-:W-:Y:S05]  /*bc00*/  BSYNC B0 ;  /* 0x0000000000007941 */ /* 0x000fea0003800000 */
.L_x_23264:
        /* <DEDUP_REMOVED lines=15> */
.L_x_23269:
[----:B------:R-:W-:Y:S01]  /*bd00*/  STG.E.U8 desc[UR36][R16.64], R3 ;  /* 0x0000000310007986 */ /* 0x000fe2000c101124 */
[----:B------:R-:W-:Y:S05]  /*bd10*/  EXIT ;  /* 0x000000000000794d */ /* 0x000fea0003800000 */
.L_x_23268:
        /* <DEDUP_REMOVED lines=10> */
.L_x_23272:
[----:B------:R-:W-:-:S05]  /*bdc0*/  LOP3.LUT R3, R3, 0xff, RZ, 0xc0, !PT ;  /* 0x000000ff03037812 */ /* 0x000fca00078ec0ff */
[----:B------:R-:W-:Y:S01]  /*bdd0*/  STG.E desc[UR36][R16.64], R3 ;  /* 0x0000000310007986 */ /* 0x000fe2000c101924 */
[----:B------:R-:W-:Y:S05]  /*bde0*/  EXIT ;  /* 0x000000000000794d */ /* 0x000fea0003800000 */
.L_x_23271:
[----:B------:R-:W-:-:S05]  /*bdf0*/  LOP3.LUT R3, R3, 0xff, RZ, 0xc0, !PT ;  /* 0x000000ff03037812 */ /* 0x000fca00078ec0ff */
[----:B------:R-:W-:Y:S01]  /*be00*/  STG.E.U16 desc[UR36][R16.64], R3 ;  /* 0x0000000310007986 */ /* 0x000fe2000c101524 */
[----:B------:R-:W-:Y:S05]  /*be10*/  EXIT ;  /* 0x000000000000794d */ /* 0x000fea0003800000 */
.L_x_23267:
        /* <DEDUP_REMOVED lines=10> */
.L_x_23274:
[----:B------:R-:W-:-:S04]  /*bec0*/  LOP3.LUT R3, R3, 0xff, RZ, 0xc0, !PT ;  /* 0x000000ff03037812 */ /* 0x000fc800078ec0ff */
[----:B------:R-:W0:Y:S02]  /*bed0*/  I2F.U16 R0, R3 ;  /* 0x0000000300007306 */ /* 0x000e240000101000 */
[----:B0-----:R-:W-:-:S05]  /*bee0*/  F2FP.F16.F32.PACK_AB R0, RZ, R0 ;  /* 0x00000000ff00723e */ /* 0x001fca00000000ff */
[----:B------:R-:W-:Y:S01]  /*bef0*/  STG.E.U16 desc[UR36][R16.64], R0 ;  /* 0x0000000010007986 */ /* 0x000fe2000c101524 */
[----:B------:R-:W-:Y:S05]  /*bf00*/  EXIT ;  /* 0x000000000000794d */ /* 0x000fea0003800000 */
.L_x_23273:
        /* <DEDUP_REMOVED lines=11> */
.L_x_23276:
[----:B------:R-:W-:-:S06]  /*bfc0*/  LOP3.LUT R3, R3, 0xff, RZ, 0xc0, !PT ;  /* 0x000000ff03037812 */ /* 0x000fcc00078ec0ff */
[----:B------:R-:W0:Y:S02]  /*bfd0*/  I2F.U16 R3, R3 ;  /* 0x0000000300037306 */ /* 0x000e240000101000 */
[----:B0-----:R-:W-:-:S04]  /*bfe0*/  F2FP.F16.F32.PACK_AB R3, RZ, R3 ;  /* 0x00000003ff03723e */ /* 0x001fc800000000ff */
[----:B------:R-:W-:-:S05]  /*bff0*/  PRMT R3, R3, 0x5410, RZ ;  /* 0x0000541003037816 */ /* 0x000fca00000000ff */
[----:B------:R-:W-:Y:S01]  /*c000*/  STG.E desc[UR36][R16.64], R3 ;  /* 0x0000000310007986 */ /* 0x000fe2000c101924 */
[----:B------:R-:W-:Y:S05]  /*c010*/  EXIT ;  /* 0x000000000000794d */ /* 0x000fea0003800000 */
.L_x_23275:
[----:B------:R-:W-:-:S06]  /*c020*/  LOP3.LUT R3, R3, 0xff, RZ, 0xc0, !PT ;  /* 0x000000ff03037812 */ /* 0x000fcc00078ec0ff */
[----:B------:R-:W0:Y:S02]  /*c030*/  I2F.F64.U16 R2, R3 ;  /* 0x0000000300027312 */ /* 0x000e240000101800 */
[----:B0-----:R-:W-:Y:S01]  /*c040*/  STG.E.64 desc[UR36][R16.64], R2 ;  /* 0x0000000210007986 */ /* 0x001fe2000c101b24 */
[----:B------:R-:W-:Y:S05]  /*c050*/  EXIT ;  /* 0x000000000000794d */ /* 0x000fea0003800000 */
.L_x_23266:
        /* <DEDUP_REMOVED lines=12> */
.L_x_23279:
[----:B------:R-:W-:Y:S02]  /*c120*/  LOP3.LUT R4, R3, 0xff, RZ, 0xc0, !PT ;  /* 0x000000ff03047812 */ /* 0x000fe400078ec0ff */
[----:B------:R-:W-:-:S04]  /*c130*/  CS2R R6, SRZ ;  /* 0x0000000000067805 */ /* 0x000fc8000001ff00 */
[----:B------:R-:W0:Y:S02]  /*c140*/  I2F.F64.U16 R4, R4 ;  /* 0x0000000400047312 */ /* 0x000e240000101800 */
[----:B0-----:R-:W-:Y:S01]  /*c150*/  STG.E.128 desc[UR36][R16.64], R4 ;  /* 0x0000000410007986 */ /* 0x001fe2000c101d24 */
[----:B------:R-:W-:Y:S05]  /*c160*/  EXIT ;  /* 0x000000000000794d */ /* 0x000fea0003800000 */
.L_x_23278:
        /* <DEDUP_REMOVED lines=22> */
.L_x_23283:
[----:B------:R-:W-:Y:S05]  /*c2d0*/  BSYNC B0 ;  /* 0x0000000000007941 */ /* 0x000fea0003800000 */
.L_x_23282:
[----:B------:R-:W-:-:S05]  /*c2e0*/  LOP3.LUT R3, R0, R3, RZ, 0xfc, !PT ;  /* 0x0000000300037212 */ /* 0x000fca00078efcff */
[----:B------:R-:W-:Y:S01]  /*c2f0*/  STG.E.U8 desc[UR36][R16.64], R3 ;  /* 0x0000000310007986 */ /* 0x000fe2000c101124 */
[----:B------:R-:W-:Y:S05]  /*c300*/  EXIT ;  /* 0x000000000000794d */ /* 0x000fea0003800000 */
.L_x_23281:
        /* <DEDUP_REMOVED lines=14> */
.L_x_23285:
[----:B------:R-:W-:Y:S01]  /*c3f0*/  IMAD.MOV.U32 R0, RZ, RZ, 0x7f ;  /* 0x0000007fff007424 */ /* 0x000fe200078e00ff */
[----:B------:R-:W-:-:S04]  /*c400*/  ISETP.GT.U32.AND P0, PT, R2, 0x7f800000, PT ;  /* 0x7f8000000200780c */ /* 0x000fc80003f04070 */
[----:B------:R-:W-:-:S09]  /*c410*/  SEL R0, R0, 0x7c, P0 ;  /* 0x0000007c00007807 */ /* 0x000fd20000000000 */
.L_x_23286:
[----:B------:R-:W-:Y:S05]  /*c420*/  BSYNC B0 ;  /* 0x0000000000007941 */ /* 0x000fea0003800000 */
.L_x_23284:
[----:B------:R-:W-:-:S04]  /*c430*/  LOP3.LUT R2, R3, 0x80000000, RZ, 0xc0, !PT ;  /* 0x8000000003027812 */ /* 0x000fc800078ec0ff */
[----:B------:R-:W-:-:S04]  /*c440*/  SHF.R.U32.HI R3, RZ, 0x18, R2 ;  /* 0x00000018ff037819 */ /* 0x000fc80000011602 */
[----:B------:R-:W-:-:S05]  /*c450*/  LOP3.LUT R3, R0, R3, RZ, 0xfc, !PT ;  /* 0x0000000300037212 */ /* 0x000fca00078efcff */
[----:B------:R-:W-:Y:S01]  /*c460*/  STG.E.U8 desc[UR36][R16.64], R3 ;  /* 0x0000000310007986 */ /* 0x000fe2000c101124 */
[----:B------:R-:W-:Y:S05]  /*c470*/  EXIT ;  /* 0x000000000000794d */ /* 0x000fea0003800000 */
.L_x_23280:
[----:B------:R-:W-:-:S04]  /*c480*/  LOP3.LUT R3, R3, 0xff, RZ, 0xc0, !PT ;  /* 0x000000ff03037812 */ /* 0x000fc800078ec0ff */
[----:B------:R-:W0:Y:S02]  /*c490*/  I2F.U16 R0, R3 ;  /* 0x0000000300007306 */ /* 0x000e240000101000 */
[----:B0-----:R-:W-:-:S05]  /*c4a0*/  F2FP.BF16.F32.PACK_AB R0, RZ, R0 ;  /* 0x00000000ff00723e */ /* 0x001fca00000010ff */
[----:B------:R-:W-:Y:S01]  /*c4b0*/  STG.E.U16 desc[UR36][R16.64], R0 ;  /* 0x0000000010007986 */ /* 0x000fe2000c101524 */
[----:B------:R-:W-:Y:S05]  /*c4c0*/  EXIT ;  /* 0x000000000000794d */ /* 0x000fea0003800000 */
.L_x_23277:
        /* <DEDUP_REMOVED lines=11> */
.L_x_23289:
        /* <DEDUP_REMOVED lines=18> */
.L_x_23292:
[----:B------:R-:W-:-:S04]  /*c6a0*/  LOP3.LUT R2, R3, 0x80000000, RZ, 0xc0, !PT ;  /* 0x8000000003027812 */ /* 0x000fc800078ec0ff */
[----:B------:R-:W-:-:S04]  /*c6b0*/  SHF.R.U32.HI R3, RZ, 0x18, R2 ;  /* 0x00000018ff037819 */ /* 0x000fc80000011602 */
[----:B------:R-:W-:-:S04]  /*c6c0*/  LOP3.LUT R0, R0, R3, RZ, 0xfc, !PT ;  /* 0x0000000300007212 */ /* 0x000fc800078efcff */
[----:B------:R-:W-:-:S07]  /*c6d0*/  PRMT R8, R0, 0x7610, R8 ;  /* 0x0000761000087816 */ /* 0x000fce0000000008 */
.L_x_23291:
[----:B------:R-:W-:Y:S05]  /*c6e0*/  BSYNC B0 ;  /* 0x0000000000007941 */ /* 0x000fea0003800000 */
.L_x_23290:
[----:B------:R-:W-:Y:S01]  /*c6f0*/  STG.E.U8 desc[UR36][R16.64], R8 ;  /* 0x0000000810007986 */ /* 0x000fe2000c101124 */
[----:B------:R-:W-:Y:S05]  /*c700*/  EXIT ;  /* 0x000000000000794d */ /* 0x000fea0003800000 */
.L_x_23288:
        /* <DEDUP_REMOVED lines=18> */
.L_x_23295:
[----:B------:R-:W-:-:S04]  /*c830*/  LOP3.LUT R2, R3, 0x80000000, RZ, 0xc0, !PT ;  /* 0x8000000003027812 */ /* 0x000fc800078ec0ff */
[----:B------:R-:W-:-:S04]  /*c840*/  SHF.R.U32.HI R3, RZ, 0x18, R2 ;  /* 0x00000018ff037819 */ /* 0x000fc80000011602 */
[----:B------:R-:W-:-:S04]  /*c850*/  LOP3.LUT R0, R0, R3, RZ, 0xfc, !PT ;  /* 0x0000000300007212 */ /* 0x000fc800078efcff */
[----:B------:R-:W-:-:S07]  /*c860*/  PRMT R8, R0, 0x7610, R8 ;  /* 0x0000761000087816 */ /* 0x000fce0000000008 */
.L_x_23294:
[----:B------:R-:W-:Y:S05]  /*c870*/  BSYNC B0 ;  /* 0x0000000000007941 */ /* 0x000fea0003800000 */
.L_x_23293:
[----:B------:R-:W-:Y:S01]  /*c880*/  STG.E.U8 desc[UR36][R16.64], R8 ;  /* 0x0000000810007986 */ /* 0x000fe2000c101124 */
[----:B------:R-:W-:Y:S05]  /*c890*/  EXIT ;  /* 0x000000000000794d */ /* 0x000fea0003800000 */
.L_x_23287:
        /* <DEDUP_REMOVED lines=23> */
.L_x_23270:
        /* <DEDUP_REMOVED lines=16> */
.L_x_23298:
[----:B------:R-:W-:Y:S05]  /*cb10*/  EXIT ;  /* 0x000000000000794d */ /* 0x000fea0003800000 */
.L_x_23297:
[----:B------:R-:W-:Y:S01]  /*cb20*/  LOP3.LUT R2, R3, 0xff, RZ, 0xc0, !PT ;  /* 0x000000ff03027812 */ /* 0x000fe200078ec0ff */
[----:B------:R-:W-:-:S05]  /*cb30*/  IMAD.MOV.U32 R3, RZ, RZ, RZ ;  /* 0x000000ffff037224 */ /* 0x000fca00078e00ff */
[----:B------:R-:W-:Y:S01]  /*cb40*/  STG.E.64 desc[UR36][R16.64], R2 ;  /* 0x0000000210007986 */ /* 0x000fe2000c101b24 */
[----:B------:R-:W-:Y:S05]  /*cb50*/  EXIT ;  /* 0x000000000000794d */ /* 0x000fea0003800000 */
.L_x_23296:
[----:B------:R-:W-:-:S05]  /*cb60*/  LOP3.LUT R3, R3, 0xff, RZ, 0xc0, !PT ;  /* 0x000000ff03037812 */ /* 0x000fca00078ec0ff */
[----:B------:R-:W-:Y:S01]  /*cb70*/  STG.E desc[UR36][R16.64], R3 ;  /* 0x0000000310007986 */ /* 0x000fe2000c101924 */
[----:B------:R-:W-:Y:S05]  /*cb80*/  EXIT ;  /* 0x000000000000794d */ /* 0x000fea0003800000 */
        .weak           $__internal_56_$__cuda_sm20_dblrcp_rn_slowpath_v3
        .type           $__internal_56_$__cuda_sm20_dblrcp_rn_slowpath_v3,@function
        .size           $__internal_56_$__cuda_sm20_dblrcp_rn_slowpath_v3,(.L_x_71498 - $__internal_56_$__cuda_sm20_dblrcp_rn_slowpath_v3)
$__internal_56_$__cuda_sm20_dblrcp_rn_slowpath_v3:
        /* <DEDUP_REMOVED lines=26> */
.L_x_23302:
        /* <DEDUP_REMOVED lines=10> */
.L_x_23300:
[----:B------:R-:W-:Y:S01]  /*cdd0*/  LOP3.LUT R5, R3, 0x80000, RZ, 0xfc, !PT ;  /* 0x0008000003057812 */ /* 0x000fe200078efcff */
[----:B------:R-:W-:-:S07]  /*cde0*/  IMAD.MOV.U32 R4, RZ, RZ, R2 ;  /* 0x000000ffff047224 */ /* 0x000fce00078e0002 */
.L_x_23301:
[----:B------:R-:W-:Y:S05]  /*cdf0*/  BSYNC B1 ;  /* 0x0000000000017941 */ /* 0x000fea0003800000 */
.L_x_23299:
[----:B------:R-:W-:Y:S02]  /*ce00*/  IMAD.MOV.U32 R2, RZ, RZ, R0 ;  /* 0x000000ffff027224 */ /* 0x000fe400078e0000 */
[----:B------:R-:W-:-:S04]  /*ce10*/  IMAD.MOV.U32 R3, RZ, RZ, 0x0 ;  /* 0x00000000ff037424 */ /* 0x000fc800078e00ff */
[----:B------:R-:W-:Y:S05]  /*ce20*/  RET.REL.NODEC R2 `(_ZN2at6native18elementwise_kernelILi128ELi4EZNS0_15gpu_kernel_implIZNS0_50_GLOBAL__N__2680c7bb_12_PowKernel_cu_140f0503_289629pow_tensor_scalar_kernel_implIhhEEvRNS_18TensorIteratorBaseET0_EUlhE1_EEvS6_RKT_EUliE_EEviT1_) ;  /* 0xffffff3002747950 */ /* 0x000fea0003c3ffff */
.L_x_23303:
        /* <DEDUP_REMOVED lines=13> */
.L_x_71498:


//--------------------- .text._ZN2at6native27unrolled_elementwise_kernelIZNS0_50_GLOBAL__N__2680c7bb_12_PowKernel_cu_140f0503_289629pow_tensor_scalar_kernel_implIhhEEvRNS_18TensorIteratorBaseET0_EUlhE1_St5arrayIPcLm2EELi4E23TrivialOffsetCalculatorILi1EjESC_NS0_6memory12LoadWithCastILi1EEENSD_13StoreWithCastILi1EEEEEviT_S6_T2_T3_T4_T5_ --------------------------
	.section	.text._ZN2at6native27unrolled_elementwise_kernelIZNS0_50_GLOBAL__N__2680c7bb_12_PowKernel_cu_140f0503_289629pow_tensor_scalar_kernel_implIhhEEvRNS_18TensorIteratorBaseET0_EUlhE1_St5arrayIPcLm2EELi4E23TrivialOffsetCalculatorILi1EjESC_NS0_6memory12LoadWithCastILi1EEENSD_13StoreWithCastILi1EEEEEviT_S6_T2_T3_T4_T5_,"ax",@progbits
	.align	128
        .global         _ZN2at6native27unrolled_elementwise_kernelIZNS0_50_GLOBAL__N__2680c7bb_12_PowKernel_cu_140f0503_289629pow_tensor_scalar_kernel_implIhhEEvRNS_18TensorIteratorBaseET0_EUlhE1_St5arrayIPcLm2EELi4E23TrivialOffsetCalculatorILi1EjESC_NS0_6memory12LoadWithCastILi1EEENSD_13StoreWithCastILi1EEEEEviT_S6_T2_T3_T4_T5_
        .type           _ZN2at6native27unrolled_elementwise_kernelIZNS0_50_GLOBAL__N__2680c7bb_12_PowKernel_cu_140f0503_289629pow_tensor_scalar_kernel_implIhhEEvRNS_18TensorIteratorBaseET0_EUlhE1_St5arrayIPcLm2EELi4E23TrivialOffsetCalculatorILi1EjESC_NS0_6memory12LoadWithCastILi1EEENSD_13StoreWithCastILi1EEEEEviT_S6_T2_T3_T4_T5_,@function
        .size           _ZN2at6native27unrolled_elementwise_kernelIZNS0_50_GLOBAL__N__2680c7bb_12_PowKernel_cu_140f0503_289629pow_tensor_scalar_kernel_implIhhEEvRNS_18TensorIteratorBaseET0_EUlhE1_St5arrayIPcLm2EELi4E23TrivialOffsetCalculatorILi1EjESC_NS0_6memory12LoadWithCastILi1EEENSD_13StoreWithCastILi1EEEEEviT_S6_T2_T3_T4_T5_,(.L_x_71499 - _ZN2at6native27unrolled_elementwise_kernelIZNS0_50_GLOBAL__N__2680c7bb_12_PowKernel_cu_140f0503_289629pow_tensor_scalar_kernel_implIhhEEvRNS_18TensorIteratorBaseET0_EUlhE1_St5arrayIPcLm2EELi4E23TrivialOffsetCalculatorILi1EjESC_NS0_6memory12LoadWithCastILi1EEENSD_13StoreWithCastILi1EEEEEviT_S6_T2_T3_T4_T5_)
        .other          _ZN2at6native27unrolled_elementwise_kernelIZNS0_50_GLOBAL__N__2680c7bb_12_PowKernel_cu_140f0503_289629pow_tensor_scalar_kernel_implIhhEEvRNS_18TensorIteratorBaseET0_EUlhE1_St5arrayIPcLm2EELi4E23TrivialOffsetCalculatorILi1EjESC_NS0_6memory12LoadWithCastILi1EEENSD_13StoreWithCastILi1EEEEEviT_S6_T2_T3_T4_T5_,@"STO_CUDA_ENTRY STV_DEFAULT"
_ZN2at6native27unrolled_elementwise_kernelIZNS0_50_GLOBAL__N__2680c7bb_12_PowKernel_cu_140f0503_289629pow_tensor_scalar_kernel_implIhhEEvRNS_18TensorIteratorBaseET0_EUlhE1_St5arrayIPcLm2EELi4E23TrivialOffsetCalculatorILi1EjESC_NS0_6memory12LoadWithCastILi1EEENSD_13StoreWithCastILi1EEEEEviT_S6_T2_T3_T4_T5_:
.text._ZN2at6native27unrolled_elementwise_kernelIZNS0_50_GLOBAL__N__2680c7bb_12_PowKernel_cu_140f0503_289629pow_tensor_scalar_kernel_implIhhEEvRNS_18TensorIteratorBaseET0_EUlhE1_St5arrayIPcLm2EELi4E23TrivialOffsetCalculatorILi1EjESC_NS0_6memory12LoadWithCastILi1EEENSD_13StoreWithCastILi1EEEEEviT_S6_T2_T3_T4_T5_:
        /* <DEDUP_REMOVED lines=31> */
.L_x_23309:
[----:B------:R3:W5:Y:S01]  /*01f0*/  LDG.E.U8 R19, desc[UR36][R6.64] ;  /* 0x0000002406137981 */ /* 0x000762000c1e1100 */
[----:B------:R-:W-:Y:S05]  /*0200*/  BRA `(.L_x_23311) ;  /* 0x0000000c00687947 */ /* 0x000fea0003800000 */
.L_x_23308:
        /* <DEDUP_REMOVED lines=8> */
.L_x_23313:
[----:B------:R1:W5:Y:S01]  /*0290*/  LDG.E.U8 R19, desc[UR36][R6.64] ;  /* 0x0000002406137981 */ /* 0x000362000c1e1100 */
[----:B------:R-:W-:Y:S05]  /*02a0*/  BRA `(.L_x_23311) ;  /* 0x0000000c00407947 */ /* 0x000fea0003800000 */
.L_x_23312:
[----:B------:R2:W5:Y:S01]  /*02b0*/  LDG.E.U16 R19, desc[UR36][R6.64] ;  /* 0x0000002406137981 */ /* 0x000562000c1e1500 */
[----:B------:R-:W-:Y:S05]  /*02c0*/  BRA `(.L_x_23311) ;  /* 0x0000000c00387947 */ /* 0x000fea0003800000 */
.L_x_23307:
        /* <DEDUP_REMOVED lines=10> */
.L_x_23315:
[----:B------:R-:W2:Y:S02]  /*0370*/  LDG.E.U16 R4, desc[UR36][R6.64] ;  /* 0x0000002406047981 */ /* 0x000ea4000c1e1500 */
[----:B--2---:R-:W-:-:S06]  /*0380*/  HADD2.F32 R4, -RZ, R4.H0_H0 ;  /* 0x20000004ff047230 */ /* 0x004fcc0000004100 */
[----:B------:R-:W0:Y:S02]  /*0390*/  F2I.S64.TRUNC R4, R4 ;  /* 0x0000000400047311 */ /* 0x000e24000020d900 */
[----:B0-----:R-:W-:Y:S01]  /*03a0*/  PRMT R19, R4, 0x7610, R19 ;  /* 0x0000761004137816 */ /* 0x001fe20000000013 */
[----:B------:R-:W-:Y:S06]  /*03b0*/  BRA `(.L_x_23311) ;  /* 0x0000000800fc7947 */ /* 0x000fec0003800000 */
.L_x_23314:
        /* <DEDUP_REMOVED lines=10> */
.L_x_23317:
[----:B------:R-:W2:Y:S02]  /*0460*/  LDG.E.U16 R6, desc[UR36][R6.64] ;  /* 0x0000002406067981 */ /* 0x000ea4000c1e1500 */
[----:B--2---:R-:W-:-:S06]  /*0470*/  HADD2.F32 R4, -RZ, R6.H0_H0 ;  /* 0x20000006ff047230 */ /* 0x004fcc0000004100 */
[----:B------:R-:W0:Y:S02]  /*0480*/  F2I.S64.TRUNC R4, R4 ;  /* 0x0000000400047311 */ /* 0x000e24000020d900 */
[----:B0-----:R-:W-:Y:S01]  /*0490*/  PRMT R19, R4, 0x7610, R19 ;  /* 0x0000761004137816 */ /* 0x001fe20000000013 */
[----:B------:R-:W-:Y:S06]  /*04a0*/  BRA `(.L_x_23311) ;  /* 0x0000000800c07947 */ /* 0x000fec0003800000 */
.L_x_23316:
[----:B------:R-:W2:Y:S02]  /*04b0*/  LDG.E.64 R4, desc[UR36][R6.64] ;  /* 0x0000002406047981 */ /* 0x000ea4000c1e1b00 */
[----:B--2---:R-:W0:Y:S02]  /*04c0*/  F2I.S64.F64.TRUNC R4, R4 ;  /* 0x0000000400047311 */ /* 0x004e24000030d900 */
[----:B0-----:R-:W-:Y:S01]  /*04d0*/  PRMT R19, R4, 0x7610, R19 ;  /* 0x0000761004137816 */ /* 0x001fe20000000013 */
[----:B------:R-:W-:Y:S06]  /*04e0*/  BRA `(.L_x_23311) ;  /* 0x0000000800b07947 */ /* 0x000fec0003800000 */
.L_x_23306:
        /* <DEDUP_REMOVED lines=12> */
.L_x_23320:
[----:B------:R-:W2:Y:S02]  /*05b0*/  LDG.E.64 R6, desc[UR36][R6.64] ;  /* 0x0000002406067981 */ /* 0x000ea4000c1e1b00 */
[----:B--2---:R-:W0:Y:S02]  /*05c0*/  F2I.S64.F64.TRUNC R4, R6 ;  /* 0x0000000600047311 */ /* 0x004e24000030d900 */
[----:B0-----:R-:W-:Y:S01]  /*05d0*/  PRMT R19, R4, 0x7610, R19 ;  /* 0x0000761004137816 */ /* 0x001fe20000000013 */
[----:B------:R-:W-:Y:S06]  /*05e0*/  BRA `(.L_x_23311) ;  /* 0x0000000800707947 */ /* 0x000fec0003800000 */
.L_x_23319:
        /* <DEDUP_REMOVED lines=28> */
.L_x_23322:
        /* <DEDUP_REMOVED lines=16> */
.L_x_23321:
[----:B------:R-:W2:Y:S02]  /*08b0*/  LDG.E.U16 R4, desc[UR36][R6.64] ;  /* 0x0000002406047981 */ /* 0x000ea4000c1e1500 */
[----:B--2---:R-:W-:-:S06]  /*08c0*/  IMAD.U32 R4, R4, 0x10000, RZ ;  /* 0x0001000004047824 */ /* 0x004fcc00078e00ff */
[----:B------:R-:W0:Y:S02]  /*08d0*/  F2I.S64.TRUNC R4, R4 ;  /* 0x0000000400047311 */ /* 0x000e24000020d900 */
[----:B0-----:R-:W-:Y:S01]  /*08e0*/  PRMT R19, R4, 0x7610, R19 ;  /* 0x0000761004137816 */ /* 0x001fe20000000013 */
[----:B------:R-:W-:Y:S06]  /*08f0*/  BRA `(.L_x_23311) ;  /* 0x0000000400ac7947 */ /* 0x000fec0003800000 */
.L_x_23318:
        /* <DEDUP_REMOVED lines=10> */
.L_x_23325:
        /* <DEDUP_REMOVED lines=21> */
.L_x_23329:
[----:B------:R-:W-:Y:S05]  /*0af0*/  BSYNC B1 ;  /* 0x0000000000017941 */ /* 0x000fea0003800000 */
.L_x_23328:
[----:B------:R-:W-:Y:S01]  /*0b00*/  IMAD.SHL.U32 R3, R3, 0x100000, RZ ;  /* 0x0010000003037824 */ /* 0x000fe200078e00ff */
[----:B------:R-:W-:-:S04]  /*0b10*/  LEA R5, R0, 0x3b800000, 0x17 ;  /* 0x3b80000000057811 */ /* 0x000fc800078eb8ff */
[----:B------:R-:W-:-:S07]  /*0b20*/  LOP3.LUT R4, R5, R3, R6, 0xfe, !PT ;  /* 0x0000000305047212 */ /* 0x000fce00078efe06 */
.L_x_23327:
[----:B------:R-:W-:Y:S05]  /*0b30*/  BSYNC B0 ;  /* 0x0000000000007941 */ /* 0x000fea0003800000 */
.L_x_23326:
[----:B------:R-:W0:Y:S02]  /*0b40*/  F2I.S64.TRUNC R4, R4 ;  /* 0x0000000400047311 */ /* 0x000e24000020d900 */
[----:B0-----:R-:W-:Y:S01]  /*0b50*/  PRMT R19, R4, 0x7610, R19 ;  /* 0x0000761004137816 */ /* 0x001fe20000000013 */
[----:B------:R-:W-:Y:S06]  /*0b60*/  BRA `(.L_x_23311) ;  /* 0x0000000400107947 */ /* 0x000fec0003800000 */
.L_x_23324:
        /* <DEDUP_REMOVED lines=21> */
.L_x_23333:
[----:B------:R-:W-:Y:S05]  /*0cc0*/  BSYNC B1 ;  /* 0x0000000000017941 */ /* 0x000fea0003800000 */
.L_x_23332:
[----:B------:R-:W-:Y:S01]  /*0cd0*/  IMAD.SHL.U32 R3, R3, 0x200000, RZ ;  /* 0x0020000003037824 */ /* 0x000fe200078e00ff */
[----:B------:R-:W-:-:S04]  /*0ce0*/  LEA R5, R0, 0x37800000, 0x17 ;  /* 0x3780000000057811 */ /* 0x000fc800078eb8ff */
[----:B------:R-:W-:-:S07]  /*0cf0*/  LOP3.LUT R4, R5, R3, R6, 0xfe, !PT ;  /* 0x0000000305047212 */ /* 0x000fce00078efe06 */
.L_x_23331:
[----:B------:R-:W-:Y:S05]  /*0d00*/  BSYNC B0 ;  /* 0x0000000000007941 */ /* 0x000fea0003800000 */
.L_x_23330:
[----:B------:R-:W0:Y:S02]  /*0d10*/  F2I.S64.TRUNC R4, R4 ;  /* 0x0000000400047311 */ /* 0x000e24000020d900 */
[----:B0-----:R-:W-:Y:S01]  /*0d20*/  PRMT R19, R4, 0x7610, R19 ;  /* 0x0000761004137816 */ /* 0x001fe20000000013 */
[----:B------:R-:W-:Y:S06]  /*0d30*/  BRA `(.L_x_23311) ;  /* 0x00000000009c7947 */ /* 0x000fec0003800000 */
.L_x_23323:
        /* <DEDUP_REMOVED lines=14> */
.L_x_23337:
[----:B------:R-:W-:Y:S05]  /*0e20*/  BSYNC B0 ;  /* 0x0000000000007941 */ /* 0x000fea0003800000 */
.L_x_23336:
[----:B------:R-:W0:Y:S02]  /*0e30*/  F2I.S64.TRUNC R4, R4 ;  /* 0x0000000400047311 */ /* 0x000e24000020d900 */
[----:B0-----:R-:W-:Y:S01]  /*0e40*/  PRMT R19, R4, 0x7610, R19 ;  /* 0x0000761004137816 */ /* 0x001fe20000000013 */
[----:B------:R-:W-:Y:S06]  /*0e50*/  BRA `(.L_x_23311) ;  /* 0x0000000000547947 */ /* 0x000fec0003800000 */
.L_x_23310:
        /* <DEDUP_REMOVED lines=16> */
.L_x_23338:
[----:B------:R-:W-:Y:S01]  /*0f60*/  PRMT R19, RZ, 0x7610, R19 ;  /* 0x00007610ff137816 */ /* 0x000fe20000000013 */
[----:B------:R-:W-:Y:S06]  /*0f70*/  BRA `(.L_x_23311) ;  /* 0x00000000000c7947 */ /* 0x000fec0003800000 */
.L_x_23335:
[----:B------:R0:W5:Y:S01]  /*0f80*/  LDG.E.U8 R19, desc[UR36][R6.64] ;  /* 0x0000002406137981 */ /* 0x000162000c1e1100 */
[----:B------:R-:W-:Y:S05]  /*0f90*/  BRA `(.L_x_23311) ;  /* 0x0000000000047947 */ /* 0x000fea0003800000 */
.L_x_23334:
[----:B------:R0:W5:Y:S02]  /*0fa0*/  LDG.E.U8 R19, desc[UR36][R6.64] ;  /* 0x0000002406137981 */ /* 0x000164000c1e1100 */
.L_x_23311:
[----:B------:R-:W1:Y:S02]  /*0fb0*/  S2R R23, SR_TID.X ;  /* 0x0000000000177919 */ /* 0x000e640000002100 */
[----:B-1----:R-:W-:-:S07]  /*0fc0*/  VIADD R23, R23, 0x80 ;  /* 0x0000008017177836 */ /* 0x002fce0000000000 */
.L_x_23305:
[----:B------:R-:W-:Y:S05]  /*0fd0*/  BSYNC B6 ;  /* 0x0000000000067941 */ /* 0x000fea0003800000 */
.L_x_23304:
        /* <DEDUP_REMOVED lines=23> */
.L_x_23344:
[----:B------:R0:W5:Y:S01]  /*1150*/  LDG.E.U8 R17, desc[UR36][R6.64] ;  /* 0x0000002406117981 */ /* 0x000162000c1e1100 */
[----:B------:R-:W-:Y:S05]  /*1160*/  BRA `(.L_x_23346) ;  /* 0x0000000c00647947 */ /* 0x000fea0003800000 */
.L_x_23343:
        /* <DEDUP_REMOVED lines=8> */
.L_x_23348:
[----:B------:R4:W5:Y:S01]  /*11f0*/  LDG.E.U8 R17, desc[UR36][R6.64] ;  /* 0x0000002406117981 */ /* 0x000962000c1e1100 */
[----:B------:R-:W-:Y:S05]  /*1200*/  BRA `(.L_x_23346) ;  /* 0x0000000c003c7947 */ /* 0x000fea0003800000 */
.L_x_23347:
[----:B------:R0:W5:Y:S01]  /*1210*/  LDG.E.U16 R17, desc[UR36][R6.64] ;  /* 0x0000002406117981 */ /* 0x000162000c1e1500 */
[----:B------:R-:W-:Y:S05]  /*1220*/  BRA `(.L_x_23346) ;  /* 0x0000000c00347947 */ /* 0x000fea0003800000 */
.L_x_23342:
        /* <DEDUP_REMOVED lines=10> */
.L_x_23350:
[----:B------:R-:W2:Y:S02]  /*12d0*/  LDG.E.U16 R4, desc[UR36][R6.64] ;  /* 0x0000002406047981 */ /* 0x000ea4000c1e1500 */
[----:B--2---:R-:W-:-:S06]  /*12e0*/  HADD2.F32 R4, -RZ, R4.H0_H0 ;  /* 0x20000004ff047230 */ /* 0x004fcc0000004100 */
[----:B------:R-:W0:Y:S02]  /*12f0*/  F2I.S64.TRUNC R4, R4 ;  /* 0x0000000400047311 */ /* 0x000e24000020d900 */
[----:B0-----:R-:W-:Y:S01]  /*1300*/  PRMT R17, R4, 0x7610, R17 ;  /* 0x0000761004117816 */ /* 0x001fe20000000011 */
[----:B------:R-:W-:Y:S06]  /*1310*/  BRA `(.L_x_23346) ;  /* 0x0000000800f87947 */ /* 0x000fec0003800000 */
.L_x_23349:
        /* <DEDUP_REMOVED lines=10> */
.L_x_23352:
[----:B------:R-:W2:Y:S02]  /*13c0*/  LDG.E.U16 R6, desc[UR36][R6.64] ;  /* 0x0000002406067981 */ /* 0x000ea4000c1e1500 */
[----:B--2---:R-:W-:-:S06]  /*13d0*/  HADD2.F32 R4, -RZ, R6.H0_H0 ;  /* 0x20000006ff047230 */ /* 0x004fcc0000004100 */
[----:B------:R-:W0:Y:S02]  /*13e0*/  F2I.S64.TRUNC R4, R4 ;  /* 0x0000000400047311 */ /* 0x000e24000020d900 */
[----:B0-----:R-:W-:Y:S01]  /*13f0*/  PRMT R17, R4, 0x7610, R17 ;  /* 0x0000761004117816 */ /* 0x001fe20000000011 */
[----:B------:R-:W-:Y:S06]  /*1400*/  BRA `(.L_x_23346) ;  /* 0x0000000800bc7947 */ /* 0x000fec0003800000 */
.L_x_23351:
[----:B------:R-:W2:Y:S02]  /*1410*/  LDG.E.64 R4, desc[UR36][R6.64] ;  /* 0x0000002406047981 */ /* 0x000ea4000c1e1b00 */
[----:B--2---:R-:W0:Y:S02]  /*1420*/  F2I.S64.F64.TRUNC R4, R4 ;  /* 0x0000000400047311 */ /* 0x004e24000030d900 */
[----:B0-----:R-:W-:Y:S01]  /*1430*/  PRMT R17, R4, 0x7610, R17 ;  /* 0x0000761004117816 */ /* 0x001fe20000000011 */
[----:B------:R-:W-:Y:S06]  /*1440*/  BRA `(.L_x_23346) ;  /* 0x0000000800ac7947 */ /* 0x000fec0003800000 */
.L_x_23341:
        /* <DEDUP_REMOVED lines=12> */
.L_x_23355:
[----:B------:R-:W2:Y:S02]  /*1510*/  LDG.E.64 R6, desc[UR36][R6.64] ;  /* 0x0000002406067981 */ /* 0x000ea4000c1e1b00 */
[----:B--2---:R-:W0:Y:S02]  /*1520*/  F2I.S64.F64.TRUNC R4, R6 ;  /* 0x0000000600047311 */ /* 0x004e24000030d900 */
[----:B0-----:R-:W-:Y:S01]  /*1530*/  PRMT R17, R4, 0x7610, R17 ;  /* 0x0000761004117816 */ /* 0x001fe20000000011 */
[----:B------:R-:W-:Y:S06]  /*1540*/  BRA `(.L_x_23346) ;  /* 0x00000008006c7947 */ /* 0x000fec0003800000 */
.L_x_23354:
        /* <DEDUP_REMOVED lines=28> */
.L_x_23357:
        /* <DEDUP_REMOVED lines=15> */
.L_x_23356:
[----:B------:R-:W2:Y:S02]  /*1800*/  LDG.E.U16 R4, desc[UR36][R6.64] ;  /* 0x0000002406047981 */ /* 0x000ea4000c1e1500 */
[----:B--2---:R-:W-:-:S06]  /*1810*/  IMAD.U32 R4, R4, 0x10000, RZ ;  /* 0x0001000004047824 */ /* 0x004fcc00078e00ff */
[----:B------:R-:W0:Y:S02]  /*1820*/  F2I.S64.TRUNC R4, R4 ;  /* 0x0000000400047311 */ /* 0x000e24000020d900 */
[----:B0-----:R-:W-:Y:S01]  /*1830*/  PRMT R17, R4, 0x7610, R17 ;  /* 0x0000761004117816 */ /* 0x001fe20000000011 */
[----:B------:R-:W-:Y:S06]  /*1840*/  BRA `(.L_x_23346) ;  /* 0x0000000400ac7947 */ /* 0x000fec0003800000 */
.L_x_23353:
        /* <DEDUP_REMOVED lines=10> */
.L_x_23360:
        /* <DEDUP_REMOVED lines=21> */
.L_x_23364:
[----:B------:R-:W-:Y:S05]  /*1a40*/  BSYNC B1 ;  /* 0x0000000000017941 */ /* 0x000fea0003800000 */
.L_x_23363:
[----:B------:R-:W-:Y:S01]  /*1a50*/  IMAD.SHL.U32 R3, R3, 0x100000, RZ ;  /* 0x0010000003037824 */ /* 0x000fe200078e00ff */
[----:B------:R-:W-:-:S04]  /*1a60*/  LEA R5, R0, 0x3b800000, 0x17 ;  /* 0x3b80000000057811 */ /* 0x000fc800078eb8ff */
[----:B------:R-:W-:-:S07]  /*1a70*/  LOP3.LUT R4, R5, R3, R6, 0xfe, !PT ;  /* 0x0000000305047212 */ /* 0x000fce00078efe06 */
.L_x_23362:
[----:B------:R-:W-:Y:S05]  /*1a80*/  BSYNC B0 ;  /* 0x0000000000007941 */ /* 0x000fea0003800000 */
.L_x_23361:
[----:B------:R-:W0:Y:S02]  /*1a90*/  F2I.S64.TRUNC R4, R4 ;  /* 0x0000000400047311 */ /* 0x000e24000020d900 */
[----:B0-----:R-:W-:Y:S01]  /*1aa0*/  PRMT R17, R4, 0x7610, R17 ;  /* 0x0000761004117816 */ /* 0x001fe20000000011 */
[----:B------:R-:W-:Y:S06]  /*1ab0*/  BRA `(.L_x_23346) ;  /* 0x0000000400107947 */ /* 0x000fec0003800000 */
.L_x_23359:
        /* <DEDUP_REMOVED lines=21> */
.L_x_23368:
[----:B------:R-:W-:Y:S05]  /*1c10*/  BSYNC B1 ;  /* 0x0000000000017941 */ /* 0x000fea0003800000 */
.L_x_23367:
[----:B------:R-:W-:Y:S01]  /*1c20*/  IMAD.SHL.U32 R3, R3, 0x200000, RZ ;  /* 0x0020000003037824 */ /* 0x000fe200078e00ff */
[----:B------:R-:W-:-:S04]  /*1c30*/  LEA R5, R0, 0x37800000, 0x17 ;  /* 0x3780000000057811 */ /* 0x000fc800078eb8ff */
[----:B------:R-:W-:-:S07]  /*1c40*/  LOP3.LUT R4, R5, R3, R6, 0xfe, !PT ;  /* 0x0000000305047212 */ /* 0x000fce00078efe06 */
.L_x_23366:
[----:B------:R-:W-:Y:S05]  /*1c50*/  BSYNC B0 ;  /* 0x0000000000007941 */ /* 0x000fea0003800000 */
.L_x_23365:
[----:B------:R-:W0:Y:S02]  /*1c60*/  F2I.S64.TRUNC R4, R4 ;  /* 0x0000000400047311 */ /* 0x000e24000020d900 */
[----:B0-----:R-:W-:Y:S01]  /*1c70*/  PRMT R17, R4, 0x7610, R17 ;  /* 0x0000761004117816 */ /* 0x001fe20000000011 */
[----:B------:R-:W-:Y:S06]  /*1c80*/  BRA `(.L_x_23346) ;  /* 0x00000000009c7947 */ /* 0x000fec0003800000 */
.L_x_23358:
        /* <DEDUP_REMOVED lines=14> */
.L_x_23372:
[----:B------:R-:W-:Y:S05]  /*1d70*/  BSYNC B0 ;  /* 0x0000000000007941 */ /* 0x000fea0003800000 */
.L_x_23371:
[----:B------:R-:W0:Y:S02]  /*1d80*/  F2I.S64.TRUNC R4, R4 ;  /* 0x0000000400047311 */ /* 0x000e24000020d900 */
[----:B0-----:R-:W-:Y:S01]  /*1d90*/  PRMT R17, R4, 0x7610, R17 ;  /* 0x0000761004117816 */ /* 0x001fe20000000011 */
[----:B------:R-:W-:Y:S06]  /*1da0*/  BRA `(.L_x_23346) ;  /* 0x0000000000547947 */ /* 0x000fec0003800000 */
.L_x_23345:
        /* <DEDUP_REMOVED lines=16> */
.L_x_23373:
[----:B------:R-:W-:Y:S01]  /*1eb0*/  PRMT R17, RZ, 0x7610, R17 ;  /* 0x00007610ff117816 */ /* 0x000fe20000000011 */
[----:B------:R-:W-:Y:S06]  /*1ec0*/  BRA `(.L_x_23346) ;  /* 0x00000000000c7947 */ /* 0x000fec0003800000 */
.L_x_23370:
[----:B------:R1:W5:Y:S01]  /*1ed0*/  LDG.E.U8 R17, desc[UR36][R6.64] ;  /* 0x0000002406117981 */ /* 0x000362000c1e1100 */
[----:B------:R-:W-:Y:S05]  /*1ee0*/  BRA `(.L_x_23346) ;  /* 0x0000000000047947 */ /* 0x000fea0003800000 */
.L_x_23369:
[----:B------:R0:W5:Y:S02]  /*1ef0*/  LDG.E.U8 R17, desc[UR36][R6.64] ;  /* 0x0000002406117981 */ /* 0x000164000c1e1100 */
.L_x_23346:
[----:B------:R-:W-:-:S07]  /*1f00*/  VIADD R23, R23, 0x80 ;  /* 0x0000008017177836 */ /* 0x000fce0000000000 */
.L_x_23340:
[----:B------:R-:W-:Y:S05]  /*1f10*/  BSYNC B6 ;  /* 0x0000000000067941 */ /* 0x000fea0003800000 */
.L_x_23339:
        /* <DEDUP_REMOVED lines=25> */
.L_x_23379:
[----:B------:R0:W5:Y:S01]  /*20b0*/  LDG.E.U8 R24, desc[UR36][R6.64] ;  /* 0x0000002406187981 */ /* 0x000162000c1e1100 */
[----:B------:R-:W-:Y:S05]  /*20c0*/  BRA `(.L_x_23381) ;  /* 0x0000000c00647947 */ /* 0x000fea0003800000 */
.L_x_23378:
        /* <DEDUP_REMOVED lines=8> */
.L_x_23383:
[----:B------:R3:W5:Y:S01]  /*2150*/  LDG.E.U8 R24, desc[UR36][R6.64] ;  /* 0x0000002406187981 */ /* 0x000762000c1e1100 */
[----:B------:R-:W-:Y:S05]  /*2160*/  BRA `(.L_x_23381) ;  /* 0x0000000c003c7947 */ /* 0x000fea0003800000 */
.L_x_23382:
[----:B------:R0:W5:Y:S01]  /*2170*/  LDG.E.U16 R24, desc[UR36][R6.64] ;  /* 0x0000002406187981 */ /* 0x000162000c1e1500 */
[----:B------:R-:W-:Y:S05]  /*2180*/  BRA `(.L_x_23381) ;  /* 0x0000000c00347947 */ /* 0x000fea0003800000 */
.L_x_23377:
        /* <DEDUP_REMOVED lines=10> */
.L_x_23385:
[----:B------:R-:W2:Y:S02]  /*2230*/  LDG.E.U16 R4, desc[UR36][R6.64] ;  /* 0x0000002406047981 */ /* 0x000ea4000c1e1500 */
[----:B--2---:R-:W-:-:S06]  /*2240*/  HADD2.F32 R4, -RZ, R4.H0_H0 ;  /* 0x20000004ff047230 */ /* 0x004fcc0000004100 */
[----:B------:R-:W0:Y:S02]  /*2250*/  F2I.S64.TRUNC R4, R4 ;  /* 0x0000000400047311 */ /* 0x000e24000020d900 */
[----:B0-----:R-:W-:Y:S01]  /*2260*/  PRMT R24, R4, 0x7610, R24 ;  /* 0x0000761004187816 */ /* 0x001fe20000000018 */
[----:B------:R-:W-:Y:S06]  /*2270*/  BRA `(.L_x_23381) ;  /* 0x0000000800f87947 */ /* 0x000fec0003800000 */
.L_x_23384:
        /* <DEDUP_REMOVED lines=10> */
.L_x_23387:
[----:B------:R-:W2:Y:S02]  /*2320*/  LDG.E.U16 R6, desc[UR36][R6.64] ;  /* 0x0000002406067981 */ /* 0x000ea4000c1e1500 */
[----:B--2---:R-:W-:-:S06]  /*2330*/  HADD2.F32 R4, -RZ, R6.H0_H0 ;  /* 0x20000006ff047230 */ /* 0x004fcc0000004100 */
[----:B------:R-:W0:Y:S02]  /*2340*/  F2I.S64.TRUNC R4, R4 ;  /* 0x0000000400047311 */ /* 0x000e24000020d900 */
[----:B0-----:R-:W-:Y:S01]  /*2350*/  PRMT R24, R4, 0x7610, R24 ;  /* 0x0000761004187816 */ /* 0x001fe20000000018 */
[----:B------:R-:W-:Y:S06]  /*2360*/  BRA `(.L_x_23381) ;  /* 0x0000000800bc7947 */ /* 0x000fec0003800000 */
.L_x_23386:
[----:B------:R-:W2:Y:S02]  /*2370*/  LDG.E.64 R4, desc[UR36][R6.64] ;  /* 0x0000002406047981 */ /* 0x000ea4000c1e1b00 */
[----:B--2---:R-:W0:Y:S02]  /*2380*/  F2I.S64.F64.TRUNC R4, R4 ;  /* 0x0000000400047311 */ /* 0x004e24000030d900 */
[----:B0-----:R-:W-:Y:S01]  /*2390*/  PRMT R24, R4, 0x7610, R24 ;  /* 0x0000761004187816 */ /* 0x001fe20000000018 */
[----:B------:R-:W-:Y:S06]  /*23a0*/  BRA `(.L_x_23381) ;  /* 0x0000000800ac7947 */ /* 0x000fec0003800000 */
.L_x_23376:
        /* <DEDUP_REMOVED lines=12> */
.L_x_23390:
[----:B------:R-:W2:Y:S02]  /*2470*/  LDG.E.64 R6, desc[UR36][R6.64] ;  /* 0x0000002406067981 */ /* 0x000ea4000c1e1b00 */
[----:B--2---:R-:W0:Y:S02]  /*2480*/  F2I.S64.F64.TRUNC R4, R6 ;  /* 0x0000000600047311 */ /* 0x004e24000030d900 */
[----:B0-----:R-:W-:Y:S01]  /*2490*/  PRMT R24, R4, 0x7610, R24 ;  /* 0x0000761004187816 */ /* 0x001fe20000000018 */
[----:B------:R-:W-:Y:S06]  /*24a0*/  BRA `(.L_x_23381) ;  /* 0x00000008006c7947 */ /* 0x000fec0003800000 */
.L_x_23389:
        /* <DEDUP_REMOVED lines=28> */
.L_x_23392:
        /* <DEDUP_REMOVED lines=15> */
.L_x_23391:
[----:B------:R-:W2:Y:S02]  /*2760*/  LDG.E.U16 R4, desc[UR36][R6.64] ;  /* 0x0000002406047981 */ /* 0x000ea4000c1e1500 */
[----:B--2---:R-:W-:-:S06]  /*2770*/  IMAD.U32 R4, R4, 0x10000, RZ ;  /* 0x0001000004047824 */ /* 0x004fcc00078e00ff */
[----:B------:R-:W0:Y:S02]  /*2780*/  F2I.S64.TRUNC R4, R4 ;  /* 0x0000000400047311 */ /* 0x000e24000020d900 */
[----:B0-----:R-:W-:Y:S01]  /*2790*/  PRMT R24, R4, 0x7610, R24 ;  /* 0x0000761004187816 */ /* 0x001fe20000000018 */
[----:B------:R-:W-:Y:S06]  /*27a0*/  BRA `(.L_x_23381) ;  /* 0x0000000400ac7947 */ /* 0x000fec0003800000 */
.L_x_23388:
        /* <DEDUP_REMOVED lines=10> */
.L_x_23395:
        /* <DEDUP_REMOVED lines=21> */
.L_x_23399:
[----:B------:R-:W-:Y:S05]  /*29a0*/  BSYNC B1 ;  /* 0x0000000000017941 */ /* 0x000fea0003800000 */
.L_x_23398:
[----:B------:R-:W-:Y:S01]  /*29b0*/  IMAD.SHL.U32 R3, R3, 0x100000, RZ ;  /* 0x0010000003037824 */ /* 0x000fe200078e00ff */
[----:B------:R-:W-:-:S04]  /*29c0*/  LEA R5, R0, 0x3b800000, 0x17 ;  /* 0x3b80000000057811 */ /* 0x000fc800078eb8ff */
[----:B------:R-:W-:-:S07]  /*29d0*/  LOP3.LUT R4, R5, R3, R6, 0xfe, !PT ;  /* 0x0000000305047212 */ /* 0x000fce00078efe06 */
.L_x_23397:
[----:B------:R-:W-:Y:S05]  /*29e0*/  BSYNC B0 ;  /* 0x0000000000007941 */ /* 0x000fea0003800000 */
.L_x_23396:
[----:B------:R-:W0:Y:S02]  /*29f0*/  F2I.S64.TRUNC R4, R4 ;  /* 0x0000000400047311 */ /* 0x000e24000020d900 */
[----:B0-----:R-:W-:Y:S01]  /*2a00*/  PRMT R24, R4, 0x7610, R24 ;  /* 0x0000761004187816 */ /* 0x001fe20000000018 */
[----:B------:R-:W-:Y:S06]  /*2a10*/  BRA `(.L_x_23381) ;  /* 0x0000000400107947 */ /* 0x000fec0003800000 */
.L_x_23394:
        /* <DEDUP_REMOVED lines=21> */
.L_x_23403:
[----:B------:R-:W-:Y:S05]  /*2b70*/  BSYNC B1 ;  /* 0x0000000000017941 */ /* 0x000fea0003800000 */
.L_x_23402:
[----:B------:R-:W-:Y:S01]  /*2b80*/  IMAD.SHL.U32 R3, R3, 0x200000, RZ ;  /* 0x0020000003037824 */ /* 0x000fe200078e00ff */
[----:B------:R-:W-:-:S04]  /*2b90*/  LEA R5, R0, 0x37800000, 0x17 ;  /* 0x3780000000057811 */ /* 0x000fc800078eb8ff */
[----:B------:R-:W-:-:S07]  /*2ba0*/  LOP3.LUT R4, R5, R3, R6, 0xfe, !PT ;  /* 0x0000000305047212 */ /* 0x000fce00078efe06 */
.L_x_23401:
[----:B------:R-:W-:Y:S05]  /*2bb0*/  BSYNC B0 ;  /* 0x0000000000007941 */ /* 0x000fea0003800000 */
.L_x_23400:
[----:B------:R-:W0:Y:S02]  /*2bc0*/  F2I.S64.TRUNC R4, R4 ;  /* 0x0000000400047311 */ /* 0x000e24000020d900 */
[----:B0-----:R-:W-:Y:S01]  /*2bd0*/  PRMT R24, R4, 0x7610, R24 ;  /* 0x0000761004187816 */ /* 0x001fe20000000018 */
[----:B------:R-:W-:Y:S06]  /*2be0*/  BRA `(.L_x_23381) ;  /* 0x00000000009c7947 */ /* 0x000fec0003800000 */
.L_x_23393:
        /* <DEDUP_REMOVED lines=14> */
.L_x_23407:
[----:B------:R-:W-:Y:S05]  /*2cd0*/  BSYNC B0 ;  /* 0x0000000000007941 */ /* 0x000fea0003800000 */
.L_x_23406:
[----:B------:R-:W0:Y:S02]  /*2ce0*/  F2I.S64.TRUNC R4, R4 ;  /* 0x0000000400047311 */ /* 0x000e24000020d900 */
[----:B0-----:R-:W-:Y:S01]  /*2cf0*/  PRMT R24, R4, 0x7610, R24 ;  /* 0x0000761004187816 */ /* 0x001fe20000000018 */
[----:B------:R-:W-:Y:S06]  /*2d00*/  BRA `(.L_x_23381) ;  /* 0x0000000000547947 */ /* 0x000fec0003800000 */
.L_x_23380:
        /* <DEDUP_REMOVED lines=16> */
.L_x_23408:
[----:B------:R-:W-:Y:S01]  /*2e10*/  PRMT R24, RZ, 0x7610, R24 ;  /* 0x00007610ff187816 */ /* 0x000fe20000000018 */
[----:B------:R-:W-:Y:S06]  /*2e20*/  BRA `(.L_x_23381) ;  /* 0x00000000000c7947 */ /* 0x000fec0003800000 */
.L_x_23405:
[----:B------:R2:W5:Y:S01]  /*2e30*/  LDG.E.U8 R24, desc[UR36][R6.64] ;  /* 0x0000002406187981 */ /* 0x000562000c1e1100 */
[----:B------:R-:W-:Y:S05]  /*2e40*/  BRA `(.L_x_23381) ;  /* 0x0000000000047947 */ /* 0x000fea0003800000 */
.L_x_23404:
[----:B------:R1:W5:Y:S02]  /*2e50*/  LDG.E.U8 R24, desc[UR36][R6.64] ;  /* 0x0000002406187981 */ /* 0x000364000c1e1100 */
.L_x_23381:
[----:B------:R-:W-:-:S07]  /*2e60*/  VIADD R23, R23, 0x80 ;  /* 0x0000008017177836 */ /* 0x000fce0000000000 */
.L_x_23375:
[----:B------:R-:W-:Y:S05]  /*2e70*/  BSYNC B6 ;  /* 0x0000000000067941 */ /* 0x000fea0003800000 */
.L_x_23374:
        /* <DEDUP_REMOVED lines=22> */
.L_x_23414:
[----:B------:R0:W5:Y:S01]  /*2fe0*/  LDG.E.U8 R18, desc[UR36][R6.64] ;  /* 0x0000002406127981 */ /* 0x000162000c1e1100 */
[----:B------:R-:W-:Y:S05]  /*2ff0*/  BRA `(.L_x_23410) ;  /* 0x0000000c00607947 */ /* 0x000fea0003800000 */
.L_x_23413:
        /* <DEDUP_REMOVED lines=8> */
.L_x_23417:
[----:B------:R0:W5:Y:S01]  /*3080*/  LDG.E.U8 R18, desc[UR36][R6.64] ;  /* 0x0000002406127981 */ /* 0x000162000c1e1100 */
[----:B------:R-:W-:Y:S05]  /*3090*/  BRA `(.L_x_23410) ;  /* 0x0000000c00387947 */ /* 0x000fea0003800000 */
.L_x_23416:
[----:B------:R0:W5:Y:S01]  /*30a0*/  LDG.E.U16 R18, desc[UR36][R6.64] ;  /* 0x0000002406127981 */ /* 0x000162000c1e1500 */
[----:B------:R-:W-:Y:S05]  /*30b0*/  BRA `(.L_x_23410) ;  /* 0x0000000c00307947 */ /* 0x000fea0003800000 */
.L_x_23412:
        /* <DEDUP_REMOVED lines=10> */
.L_x_23419:
[----:B------:R-:W2:Y:S02]  /*3160*/  LDG.E.U16 R4, desc[UR36][R6.64] ;  /* 0x0000002406047981 */ /* 0x000ea4000c1e1500 */
[----:B--2---:R-:W-:-:S06]  /*3170*/  HADD2.F32 R4, -RZ, R4.H0_H0 ;  /* 0x20000004ff047230 */ /* 0x004fcc0000004100 */
[----:B------:R-:W0:Y:S02]  /*3180*/  F2I.S64.TRUNC R4, R4 ;  /* 0x0000000400047311 */ /* 0x000e24000020d900 */
[----:B0-----:R-:W-:Y:S01]  /*3190*/  PRMT R18, R4, 0x7610, R18 ;  /* 0x0000761004127816 */ /* 0x001fe20000000012 */
[----:B------:R-:W-:Y:S06]  /*31a0*/  BRA `(.L_x_23410) ;  /* 0x0000000800f47947 */ /* 0x000fec0003800000 */
.L_x_23418:
        /* <DEDUP_REMOVED lines=10> */
.L_x_23421:
[----:B------:R-:W2:Y:S02]  /*3250*/  LDG.E.U16 R6, desc[UR36][R6.64] ;  /* 0x0000002406067981 */ /* 0x000ea4000c1e1500 */
[----:B--2---:R-:W-:-:S06]  /*3260*/  HADD2.F32 R4, -RZ, R6.H0_H0 ;  /* 0x20000006ff047230 */ /* 0x004fcc0000004100 */
[----:B------:R-:W0:Y:S02]  /*3270*/  F2I.S64.TRUNC R4, R4 ;  /* 0x0000000400047311 */ /* 0x000e24000020d900 */
[----:B0-----:R-:W-:Y:S01]  /*3280*/  PRMT R18, R4, 0x7610, R18 ;  /* 0x0000761004127816 */ /* 0x001fe20000000012 */
[----:B------:R-:W-:Y:S06]  /*3290*/  BRA `(.L_x_23410) ;  /* 0x0000000800b87947 */ /* 0x000fec0003800000 */
.L_x_23420:
[----:B------:R-:W2:Y:S02]  /*32a0*/  LDG.E.64 R4, desc[UR36][R6.64] ;  /* 0x0000002406047981 */ /* 0x000ea4000c1e1b00 */
[----:B--2---:R-:W0:Y:S02]  /*32b0*/  F2I.S64.F64.TRUNC R4, R4 ;  /* 0x0000000400047311 */ /* 0x004e24000030d900 */
[----:B0-----:R-:W-:Y:S01]  /*32c0*/  PRMT R18, R4, 0x7610, R18 ;  /* 0x0000761004127816 */ /* 0x001fe20000000012 */
[----:B------:R-:W-:Y:S06]  /*32d0*/  BRA `(.L_x_23410) ;  /* 0x0000000800a87947 */ /* 0x000fec0003800000 */
.L_x_23411:
        /* <DEDUP_REMOVED lines=12> */
.L_x_23424:
[----:B------:R-:W2:Y:S02]  /*33a0*/  LDG.E.64 R6, desc[UR36][R6.64] ;  /* 0x0000002406067981 */ /* 0x000ea4000c1e1b00 */
[----:B--2---:R-:W0:Y:S02]  /*33b0*/  F2I.S64.F64.TRUNC R4, R6 ;  /* 0x0000000600047311 */ /* 0x004e24000030d900 */
[----:B0-----:R-:W-:Y:S01]  /*33c0*/  PRMT R18, R4, 0x7610, R18 ;  /* 0x0000761004127816 */ /* 0x001fe20000000012 */
[----:B------:R-:W-:Y:S06]  /*33d0*/  BRA `(.L_x_23410) ;  /* 0x0000000800687947 */ /* 0x000fec0003800000 */
.L_x_23423:
        /* <DEDUP_REMOVED lines=28> */
.L_x_23426:
        /* <DEDUP_REMOVED lines=15> */
.L_x_23425:
[----:B------:R-:W2:Y:S02]  /*3690*/  LDG.E.U16 R4, desc[UR36][R6.64] ;  /* 0x0000002406047981 */ /* 0x000ea4000c1e1500 */
[----:B--2---:R-:W-:-:S06]  /*36a0*/  IMAD.U32 R4, R4, 0x10000, RZ ;  /* 0x0001000004047824 */ /* 0x004fcc00078e00ff */
[----:B------:R-:W0:Y:S02]  /*36b0*/  F2I.S64.TRUNC R4, R4 ;  /* 0x0000000400047311 */ /* 0x000e24000020d900 */
[----:B0-----:R-:W-:Y:S01]  /*36c0*/  PRMT R18, R4, 0x7610, R18 ;  /* 0x0000761004127816 */ /* 0x001fe20000000012 */
[----:B------:R-:W-:Y:S06]  /*36d0*/  BRA `(.L_x_23410) ;  /* 0x0000000400a87947 */ /* 0x000fec0003800000 */
.L_x_23422:
        /* <DEDUP_REMOVED lines=10> */
.L_x_23429:
        /* <DEDUP_REMOVED lines=21> */
.L_x_23433:
[----:B------:R-:W-:Y:S05]  /*38d0*/  BSYNC B1 ;  /* 0x0000000000017941 */ /* 0x000fea0003800000 */
.L_x_23432:
[----:B------:R-:W-:Y:S01]  /*38e0*/  IMAD.SHL.U32 R3, R3, 0x100000, RZ ;  /* 0x0010000003037824 */ /* 0x000fe200078e00ff */
[----:B------:R-:W-:-:S04]  /*38f0*/  LEA R5, R0, 0x3b800000, 0x17 ;  /* 0x3b80000000057811 */ /* 0x000fc800078eb8ff */
[----:B------:R-:W-:-:S07]  /*3900*/  LOP3.LUT R4, R5, R3, R6, 0xfe, !PT ;  /* 0x0000000305047212 */ /* 0x000fce00078efe06 */
.L_x_23431:
[----:B------:R-:W-:Y:S05]  /*3910*/  BSYNC B0 ;  /* 0x0000000000007941 */ /* 0x000fea0003800000 */
.L_x_23430:
[----:B------:R-:W0:Y:S02]  /*3920*/  F2I.S64.TRUNC R4, R4 ;  /* 0x0000000400047311 */ /* 0x000e24000020d900 */
[----:B0-----:R-:W-:Y:S01]  /*3930*/  PRMT R18, R4, 0x7610, R18 ;  /* 0x0000761004127816 */ /* 0x001fe20000000012 */
[----:B------:R-:W-:Y:S06]  /*3940*/  BRA `(.L_x_23410) ;  /* 0x00000004000c7947 */ /* 0x000fec0003800000 */
.L_x_23428:
        /* <DEDUP_REMOVED lines=21> */
.L_x_23437:
[----:B------:R-:W-:Y:S05]  /*3aa0*/  BSYNC B1 ;  /* 0x0000000000017941 */ /* 0x000fea0003800000 */
.L_x_23436:
[----:B------:R-:W-:Y:S01]  /*3ab0*/  IMAD.SHL.U32 R3, R3, 0x200000, RZ ;  /* 0x0020000003037824 */ /* 0x000fe200078e00ff */
[----:B------:R-:W-:-:S04]  /*3ac0*/  LEA R5, R0, 0x37800000, 0x17 ;  /* 0x3780000000057811 */ /* 0x000fc800078eb8ff */
[----:B------:R-:W-:-:S07]  /*3ad0*/  LOP3.LUT R4, R5, R3, R6, 0xfe, !PT ;  /* 0x0000000305047212 */ /* 0x000fce00078efe06 */
.L_x_23435:
[----:B------:R-:W-:Y:S05]  /*3ae0*/  BSYNC B0 ;  /* 0x0000000000007941 */ /* 0x000fea0003800000 */
.L_x_23434:
[----:B------:R-:W0:Y:S02]  /*3af0*/  F2I.S64.TRUNC R4, R4 ;  /* 0x0000000400047311 */ /* 0x000e24000020d900 */
[----:B0-----:R-:W-:Y:S01]  /*3b00*/  PRMT R18, R4, 0x7610, R18 ;  /* 0x0000761004127816 */ /* 0x001fe20000000012 */
[----:B------:R-:W-:Y:S06]  /*3b10*/  BRA `(.L_x_23410) ;  /* 0x0000000000987947 */ /* 0x000fec0003800000 */
.L_x_23427:
        /* <DEDUP_REMOVED lines=14> */
.L_x_23441:
[----:B------:R-:W-:Y:S05]  /*3c00*/  BSYNC B0 ;  /* 0x0000000000007941 */ /* 0x000fea0003800000 */
.L_x_23440:
[----:B------:R-:W0:Y:S02]  /*3c10*/  F2I.S64.TRUNC R4, R4 ;  /* 0x0000000400047311 */ /* 0x000e24000020d900 */
[----:B0-----:R-:W-:Y:S01]  /*3c20*/  PRMT R18, R4, 0x7610, R18 ;  /* 0x0000761004127816 */ /* 0x001fe20000000012 */
[----:B------:R-:W-:Y:S06]  /*3c30*/  BRA `(.L_x_23410) ;  /* 0x0000000000507947 */ /* 0x000fec0003800000 */
.L_x_23415:
        /* <DEDUP_REMOVED lines=16> */
.L_x_23442:
[----:B------:R-:W-:Y:S05]  /*3d40*/  BRA `(.L_x_23410) ;  /* 0x00000000000c7947 */ /* 0x000fea0003800000 */
.L_x_23439:
[----:B------:R0:W5:Y:S01]  /*3d50*/  LDG.E.U8 R18, desc[UR36][R6.64] ;  /* 0x0000002406127981 */ /* 0x000162000c1e1100 */
[----:B------:R-:W-:Y:S05]  /*3d60*/  BRA `(.L_x_23410) ;  /* 0x0000000000047947 */ /* 0x000fea0003800000 */
.L_x_23438:
[----:B------:R0:W5:Y:S02]  /*3d70*/  LDG.E.U8 R18, desc[UR36][R6.64] ;  /* 0x0000002406127981 */ /* 0x000164000c1e1100 */
.L_x_23410:
[----:B------:R-:W-:Y:S05]  /*3d80*/  BSYNC B6 ;  /* 0x0000000000067941 */ /* 0x000fea0003800000 */
.L_x_23409:
[----:B------:R-:W1:Y:S01]  /*3d90*/  S2R R25, SR_TID.X ;  /* 0x0000000000197919 */ /* 0x000e620000002100 */
[----:B------:R-:W-:Y:S01]  /*3da0*/  BSSY B0, `(.L_x_23443) ;  /* 0x0000016000007945 */ /* 0x000fe20003800000 */
[----:B-1----:R-:W-:-:S13]  /*3db0*/  ISETP.GE.AND P0, PT, R25, R16, PT ;  /* 0x000000101900720c */ /* 0x002fda0003f06270 */
[----:B------:R-:W-:Y:S05]  /*3dc0*/  @P0 BRA `(.L_x_23444) ;  /* 0x00000000004c0947 */ /* 0x000fea0003800000 */
[----:B-----5:R-:W-:Y:S01]  /*3dd0*/  LOP3.LUT R19, R19, 0xff, RZ, 0xc0, !PT ;  /* 0x000000ff13137812 */ /* 0x020fe200078ec0ff */
        /* <DEDUP_REMOVED lines=15> */
[----:B------:R-:W-:Y:S05]  /*3ed0*/  CALL.REL.NOINC `($__internal_57_$__cuda_sm20_dblrcp_rn_slowpath_v3) ;  /* 0x0000004400887944 */ /* 0x000fea0003c00000 */
.L_x_23446:
[----:B------:R-:W-:Y:S05]  /*3ee0*/  BSYNC B1 ;  /* 0x0000000000017941 */ /* 0x000fea0003800000 */
.L_x_23445:
[----:B------:R1:W0:Y:S02]  /*3ef0*/  F2I.U32.F64.TRUNC R0, R8 ;  /* 0x0000000800007311 */ /* 0x000224000030d000 */
.L_x_23444:
[----:B------:R-:W-:Y:S05]  /*3f00*/  BSYNC B0 ;  /* 0x0000000000007941 */ /* 0x000fea0003800000 */
.L_x_23443:
[----:B------:R-:W-:Y:S01]  /*3f10*/  VIADD R23, R25, 0x80 ;  /* 0x0000008019177836 */ /* 0x000fe20000000000 */
[----:B------:R-:W-:Y:S04]  /*3f20*/  BSSY B0, `(.L_x_23447) ;  /* 0x0000016000007945 */ /* 0x000fe80003800000 */
[----:B------:R-:W-:-:S13]  /*3f30*/  ISETP.GE.AND P1, PT, R23, R16, PT ;  /* 0x000000101700720c */ /* 0x000fda0003f26270 */
[----:B------:R-:W-:Y:S05]  /*3f40*/  @P1 BRA `(.L_x_23448) ;  /* 0x00000000004c1947 */ /* 0x000fea0003800000 */
[----:B-----5:R-:W-:Y:S01]  /*3f50*/  LOP3.LUT R17, R17, 0xff, RZ, 0xc0, !PT ;  /* 0x000000ff11117812 */ /* 0x020fe200078ec0ff */
[----:B------:R-:W-:Y:S04]  /*3f60*/  BSSY B1, `(.L_x_23449) ;  /* 0x0000010000017945 */ /* 0x000fe80003800000 */
[----:B------:R-:W-:-:S06]  /*3f70*/  IMAD R4, R17, R17, RZ ;  /* 0x0000001111047224 */ /* 0x000fcc00078e02ff */
[----:B------:R-:W0:Y:S08]  /*3f80*/  I2F.F64 R4, R4 ;  /* 0x0000000400047312 */ /* 0x000e300000201c00 */
[----:B0-234-:R-:W1:Y:S01]  /*3f90*/  MUFU.RCP64H R7, R5 ;  /* 0x0000000500077308 */ /* 0x01de620000001800 */
        /* <DEDUP_REMOVED lines=12> */
.L_x_23450:
[----:B------:R-:W-:Y:S05]  /*4060*/  BSYNC B1 ;  /* 0x0000000000017941 */ /* 0x000fea0003800000 */
.L_x_23449:
[----:B------:R0:W1:Y:S02]  /*4070*/  F2I.U32.F64.TRUNC R22, R8 ;  /* 0x0000000800167311 */ /* 0x000064000030d000 */
.L_x_23448:
[----:B------:R-:W-:Y:S05]  /*4080*/  BSYNC B0 ;  /* 0x0000000000007941 */ /* 0x000fea0003800000 */
.L_x_23447:
        /* <DEDUP_REMOVED lines=21> */
.L_x_23454:
[----:B------:R-:W-:Y:S05]  /*41e0*/  BSYNC B1 ;  /* 0x0000000000017941 */ /* 0x000fea0003800000 */
.L_x_23453:
[----:B------:R0:W1:Y:S02]  /*41f0*/  F2I.U32.F64.TRUNC R17, R8 ;  /* 0x0000000800117311 */ /* 0x000064000030d000 */
.L_x_23452:
[----:B------:R-:W-:Y:S05]  /*4200*/  BSYNC B0 ;  /* 0x0000000000007941 */ /* 0x000fea0003800000 */
.L_x_23451:
        /* <DEDUP_REMOVED lines=21> */
[----:B------:R-:W-:Y:S02]  /*4360*/  IMAD.MOV.U32 R18, RZ, RZ, R8 ;  /* 0x000000ffff127224 */ /* 0x000fe400078e0008 */
[----:B------:R-:W-:-:S07]  /*4370*/  IMAD.MOV.U32 R19, RZ, RZ, R9 ;  /* 0x000000ffff137224 */ /* 0x000fce00078e0009 */
.L_x_23458:
[----:B------:R-:W-:Y:S05]  /*4380*/  BSYNC B1 ;  /* 0x0000000000017941 */ /* 0x000fea0003800000 */
.L_x_23457:
[----:B------:R0:W1:Y:S02]  /*4390*/  F2I.U32.F64.TRUNC R18, R18 ;  /* 0x0000001200127311 */ /* 0x000064000030d000 */
.L_x_23456:
[----:B------:R-:W-:Y:S05]  /*43a0*/  BSYNC B0 ;  /* 0x0000000000007941 */ /* 0x000fea0003800000 */
.L_x_23455:
[----:B0----5:R-:W0:Y:S01]  /*43b0*/  LDC.U8 R19, c[0x0][0x23c] ;  /* 0x00008f00ff137b82 */ /* 0x021e220000000000 */
[----:B------:R-:W-:Y:S04]  /*43c0*/  BSSY B6, `(.L_x_23459) ;  /* 0x0000115000067945 */ /* 0x000fe80003800000 */
[----:B------:R-:W-:Y:S05]  /*43d0*/  @P0 BRA `(.L_x_23460) ;  /* 0x00000010004c0947 */ /* 0x000fea0003800000 */
[----:B------:R-:W5:Y:S01]  /*43e0*/  S2R R3, SR_TID.X ;  /* 0x0000000000037919 */ /* 0x000f620000002100 */
[----:B-1----:R-:W1:Y:S01]  /*43f0*/  LDC.64 R8, c[0x0][0x220] ;  /* 0x00008800ff087b82 */ /* 0x002e620000000a00 */
[----:B0-----:R-:W-:Y:S01]  /*4400*/  PRMT R4, R19, 0x9910, RZ ;  /* 0x0000991013047816 */ /* 0x001fe200000000ff */
[----:B------:R-:W-:Y:S01]  /*4410*/  ULDC UR4, c[0x0][0x240] ;  /* 0x0000900000047ab9 */ /* 0x000fe20000000800 */
[----:B-----5:R-:W-:-:S04]  /*4420*/  IMAD R3, R2, 0x200, R3 ;  /* 0x0000020002037824 */ /* 0x020fc800078e0203 */
        /* <DEDUP_REMOVED lines=17> */
.L_x_23464:
[----:B------:R0:W-:Y:S01]  /*4540*/  STG.E.U8 desc[UR36][R8.64], R0 ;  /* 0x0000000008007986 */ /* 0x0001e2000c101124 */
[----:B------:R-:W-:Y:S01]  /*4550*/  IMAD.MOV.U32 R25, RZ, RZ, R23 ;  /* 0x000000ffff197224 */ /* 0x000fe200078e0017 */
[----:B------:R-:W-:Y:S06]  /*4560*/  BRA `(.L_x_23460) ;  /* 0x0000000c00e87947 */ /* 0x000fec0003800000 */
.L_x_23463:
[----:B------:R-:W-:-:S13]  /*4570*/  ISETP.NE.AND P0, PT, R3, 0x2, PT ;  /* 0x000000020300780c */ /* 0x000fda0003f05270 */
[----:B------:R-:W-:Y:S05]  /*4580*/  @!P0 BRA `(.L_x_23466) ;  /* 0x0000000000348947 */ /* 0x000fea0003800000 */
[----:B------:R-:W-:-:S13]  /*4590*/  ISETP.NE.AND P0, PT, R3, 0x3, PT ;  /* 0x000000030300780c */ /* 0x000fda0003f05270 */
[----:B------:R-:W-:Y:S05]  /*45a0*/  @!P0 BRA `(.L_x_23467) ;  /* 0x00000000001c8947 */ /* 0x000fea0003800000 */
[----:B------:R-:W-:-:S13]  /*45b0*/  ISETP.NE.AND P0, PT, R3, 0x4, PT ;  /* 0x000000040300780c */ /* 0x000fda0003f05270 */
[----:B------:R-:W-:Y:S05]  /*45c0*/  @P0 BRA `(.L_x_23465) ;  /* 0x0000000c00680947 */ /* 0x000fea0003800000 */
[----:B------:R-:W-:Y:S01]  /*45d0*/  LOP3.LUT R4, R0, 0xff, RZ, 0xc0, !PT ;  /* 0x000000ff00047812 */ /* 0x000fe200078ec0ff */
[----:B------:R-:W-:Y:S02]  /*45e0*/  IMAD.MOV.U32 R5, RZ, RZ, RZ ;  /* 0x000000ffff057224 */ /* 0x000fe400078e00ff */
[----:B------:R-:W-:-:S03]  /*45f0*/  IMAD.MOV.U32 R25, RZ, RZ, R23 ;  /* 0x000000ffff197224 */ /* 0x000fc600078e0017 */
[----:B------:R0:W-:Y:S01]  /*4600*/  STG.E.64 desc[UR36][R8.64], R4 ;  /* 0x0000000408007986 */ /* 0x0001e2000c101b24 */
[----:B------:R-:W-:Y:S05]  /*4610*/  BRA `(.L_x_23460) ;  /* 0x0000000c00bc7947 */ /* 0x000fea0003800000 */
.L_x_23467:
[----:B------:R-:W-:Y:S01]  /*4620*/  LOP3.LUT R3, R0, 0xff, RZ, 0xc0, !PT ;  /* 0x000000ff00037812 */ /* 0x000fe200078ec0ff */
[----:B------:R-:W-:-:S04]  /*4630*/  IMAD.MOV.U32 R25, RZ, RZ, R23 ;  /* 0x000000ffff197224 */ /* 0x000fc800078e0017 */
[----:B------:R0:W-:Y:S01]  /*4640*/  STG.E desc[UR36][R8.64], R3 ;  /* 0x0000000308007986 */ /* 0x0001e2000c101924 */
[----:B------:R-:W-:Y:S05]  /*4650*/  BRA `(.L_x_23460) ;  /* 0x0000000c00ac7947 */ /* 0x000fea0003800000 */
.L_x_23466:
[----:B------:R-:W-:Y:S01]  /*4660*/  LOP3.LUT R3, R0, 0xff, RZ, 0xc0, !PT ;  /* 0x000000ff00037812 */ /* 0x000fe200078ec0ff */
[----:B------:R-:W-:-:S04]  /*4670*/  IMAD.MOV.U32 R25, RZ, RZ, R23 ;  /* 0x000000ffff197224 */ /* 0x000fc800078e0017 */
[----:B------:R0:W-:Y:S01]  /*4680*/  STG.E.U16 desc[UR36][R8.64], R3 ;  /* 0x0000000308007986 */ /* 0x0001e2000c101524 */
[----:B------:R-:W-:Y:S05]  /*4690*/  BRA `(.L_x_23460) ;  /* 0x0000000c009c7947 */ /* 0x000fea0003800000 */
.L_x_23462:
[----:B------:R-:W-:-:S13]  /*46a0*/  ISETP.GT.AND P0, PT, R3, 0x6, PT ;  /* 0x000000060300780c */ /* 0x000fda0003f04270 */
[----:B------:R-:W-:Y:S05]  /*46b0*/  @P0 BRA `(.L_x_23468) ;  /* 0x00000000003c0947 */ /* 0x000fea0003800000 */
[----:B------:R-:W-:-:S13]  /*46c0*/  ISETP.NE.AND P0, PT, R3, 0x5, PT ;  /* 0x000000050300780c */ /* 0x000fda0003f05270 */
[----:B------:R-:W-:Y:S05]  /*46d0*/  @!P0 BRA `(.L_x_23469) ;  /* 0x00000000001c8947 */ /* 0x000fea0003800000 */
[----:B------:R-:W-:-:S13]  /*46e0*/  ISETP.NE.AND P0, PT, R3, 0x6, PT ;  /* 0x000000060300780c */ /* 0x000fda0003f05270 */
[----:B------:R-:W-:Y:S05]  /*46f0*/  @P0 BRA `(.L_x_23465) ;  /* 0x0000000c001c0947 */ /* 0x000fea0003800000 */
[----:B------:R-:W-:Y:S01]  /*4700*/  LOP3.LUT R3, R0, 0xff, RZ, 0xc0, !PT ;  /* 0x000000ff00037812 */ /* 0x000fe200078ec0ff */
[----:B------:R-:W-:-:S05]  /*4710*/  IMAD.MOV.U32 R25, RZ, RZ, R23 ;  /* 0x000000ffff197224 */ /* 0x000fca00078e0017 */
[----:B------:R-:W0:Y:S02]  /*4720*/  I2F.U16 R3, R3 ;  /* 0x0000000300037306 */ /* 0x000e240000101000 */
[----:B0-----:R0:W-:Y:S01]  /*4730*/  STG.E desc[UR36][R8.64], R3 ;  /* 0x0000000308007986 */ /* 0x0011e2000c101924 */
[----:B------:R-:W-:Y:S05]  /*4740*/  BRA `(.L_x_23460) ;  /* 0x0000000c00707947 */ /* 0x000fea0003800000 */
.L_x_23469:
[----:B------:R-:W-:Y:S01]  /*4750*/  LOP3.LUT R3, R0, 0xff, RZ, 0xc0, !PT ;  /* 0x000000ff00037812 */ /* 0x000fe200078ec0ff */
[----:B------:R-:W-:-:S03]  /*4760*/  IMAD.MOV.U32 R25, RZ, RZ, R23 ;  /* 0x000000ffff197224 */ /* 0x000fc600078e0017 */
[----:B------:R-:W0:Y:S02]  /*4770*/  I2F.U16 R0, R3 ;  /* 0x0000000300007306 */ /* 0x000e240000101000 */
[----:B0-----:R-:W-:-:S05]  /*4780*/  F2FP.F16.F32.PACK_AB R0, RZ, R0 ;  /* 0x00000000ff00723e */ /* 0x001fca00000000ff */
[----:B------:R0:W-:Y:S01]  /*4790*/  STG.E.U16 desc[UR36][R8.64], R0 ;  /* 0x0000000008007986 */ /* 0x0001e2000c101524 */
[----:B------:R-:W-:Y:S05]  /*47a0*/  BRA `(.L_x_23460) ;  /* 0x0000000c00587947 */ /* 0x000fea0003800000 */
.L_x_23468:
        /* <DEDUP_REMOVED lines=8> */
[----:B------:R-:W-:Y:S01]  /*4830*/  IMAD.MOV.U32 R25, RZ, RZ, R23 ;  /* 0x000000ffff197224 */ /* 0x000fe200078e0017 */
[----:B------:R-:W0:Y:S02]  /*4840*/  I2F.U16 R4, R0 ;  /* 0x0000000000047306 */ /* 0x000e240000101000 */
[----:B0-----:R0:W-:Y:S01]  /*4850*/  STG.E.64 desc[UR36][R8.64], R4 ;  /* 0x0000000408007986 */ /* 0x0011e2000c101b24 */
[----:B------:R-:W-:Y:S05]  /*4860*/  BRA `(.L_x_23460) ;  /* 0x0000000c00287947 */ /* 0x000fea0003800000 */
.L_x_23471:
[----:B------:R-:W-:Y:S01]  /*4870*/  LOP3.LUT R0, R0, 0xff, RZ, 0xc0, !PT ;  /* 0x000000ff00007812 */ /* 0x000fe200078ec0ff */
[----:B------:R-:W-:-:S05]  /*4880*/  IMAD.MOV.U32 R25, RZ, RZ, R23 ;  /* 0x000000ffff197224 */ /* 0x000fca00078e0017 */
[----:B------:R-:W0:Y:S02]  /*4890*/  I2F.U16 R0, R0 ;  /* 0x0000000000007306 */ /* 0x000e240000101000 */
[----:B0-----:R-:W-:-:S04]  /*48a0*/  F2FP.F16.F32.PACK_AB R3, RZ, R0 ;  /* 0x00000000ff03723e */ /* 0x001fc800000000ff */
[----:B------:R-:W-:-:S05]  /*48b0*/  PRMT R3, R3, 0x5410, RZ ;  /* 0x0000541003037816 */ /* 0x000fca00000000ff */
[----:B------:R0:W-:Y:S01]  /*48c0*/  STG.E desc[UR36][R8.64], R3 ;  /* 0x0000000308007986 */ /* 0x0001e2000c101924 */
[----:B------:R-:W-:Y:S05]  /*48d0*/  BRA `(.L_x_23460) ;  /* 0x0000000c000c7947 */ /* 0x000fea0003800000 */
.L_x_23470:
[----:B------:R-:W-:Y:S01]  /*48e0*/  LOP3.LUT R4, R0, 0xff, RZ, 0xc0, !PT ;  /* 0x000000ff00047812 */ /* 0x000fe200078ec0ff */
[----:B------:R-:W-:-:S05]  /*48f0*/  IMAD.MOV.U32 R25, RZ, RZ, R23 ;  /* 0x000000ffff197224 */ /* 0x000fca00078e0017 */
[----:B------:R-:W0:Y:S02]  /*4900*/  I2F.F64.U16 R4, R4 ;  /* 0x0000000400047312 */ /* 0x000e240000101800 */
[----:B0-----:R0:W-:Y:S01]  /*4910*/  STG.E.64 desc[UR36][R8.64], R4 ;  /* 0x0000000408007986 */ /* 0x0011e2000c101b24 */
[----:B------:R-:W-:Y:S05]  /*4920*/  BRA `(.L_x_23460) ;  /* 0x0000000800f87947 */ /* 0x000fea0003800000 */
.L_x_23461:
        /* <DEDUP_REMOVED lines=13> */
.L_x_23474:
[----:B------:R-:W-:Y:S02]  /*4a00*/  LOP3.LUT R4, R0, 0xff, RZ, 0xc0, !PT ;  /* 0x000000ff00047812 */ /* 0x000fe400078ec0ff */
[----:B--234-:R-:W-:Y:S01]  /*4a10*/  CS2R R6, SRZ ;  /* 0x0000000000067805 */ /* 0x01cfe2000001ff00 */
[----:B------:R-:W-:-:S03]  /*4a20*/  IMAD.MOV.U32 R25, RZ, RZ, R23 ;  /* 0x000000ffff197224 */ /* 0x000fc600078e0017 */
[----:B------:R-:W0:Y:S02]  /*4a30*/  I2F.F64.U16 R4, R4 ;  /* 0x0000000400047312 */ /* 0x000e240000101800 */
[----:B0-----:R0:W-:Y:S01]  /*4a40*/  STG.E.128 desc[UR36][R8.64], R4 ;  /* 0x0000000408007986 */ /* 0x0011e2000c101d24 */
[----:B------:R-:W-:Y:S05]  /*4a50*/  BRA `(.L_x_23460) ;  /* 0x0000000800ac7947 */ /* 0x000fea0003800000 */
.L_x_23473:
        /* <DEDUP_REMOVED lines=8> */
[----:B--234-:R-:W0:Y:S02]  /*4ae0*/  I2F.U16 R7, R4 ;  /* 0x0000000400077306 */ /* 0x01ce240000101000 */
        /* <DEDUP_REMOVED lines=13> */
.L_x_23478:
[----:B------:R-:W-:Y:S05]  /*4bc0*/  BSYNC B0 ;  /* 0x0000000000007941 */ /* 0x000fea0003800000 */
.L_x_23477:
[----:B------:R-:W-:Y:S01]  /*4bd0*/  LOP3.LUT R5, R0, R5, RZ, 0xfc, !PT ;  /* 0x0000000500057212 */ /* 0x000fe200078efcff */
[----:B------:R-:W-:-:S04]  /*4be0*/  IMAD.MOV.U32 R25, RZ, RZ, R23 ;  /* 0x000000ffff197224 */ /* 0x000fc800078e0017 */
[----:B------:R0:W-:Y:S01]  /*4bf0*/  STG.E.U8 desc[UR36][R8.64], R5 ;  /* 0x0000000508007986 */ /* 0x0001e2000c101124 */
[----:B------:R-:W-:Y:S05]  /*4c00*/  BRA `(.L_x_23460) ;  /* 0x0000000800407947 */ /* 0x000fea0003800000 */
.L_x_23476:
        /* <DEDUP_REMOVED lines=14> */
.L_x_23480:
[----:B------:R-:W-:Y:S01]  /*4cf0*/  IMAD.MOV.U32 R0, RZ, RZ, 0x7f ;  /* 0x0000007fff007424 */ /* 0x000fe200078e00ff */
[----:B------:R-:W-:-:S04]  /*4d00*/  ISETP.GT.U32.AND P0, PT, R3, 0x7f800000, PT ;  /* 0x7f8000000300780c */ /* 0x000fc80003f04070 */
[----:B------:R-:W-:-:S09]  /*4d10*/  SEL R0, R0, 0x7c, P0 ;  /* 0x0000007c00007807 */ /* 0x000fd20000000000 */
.L_x_23481:
[----:B------:R-:W-:Y:S05]  /*4d20*/  BSYNC B0 ;  /* 0x0000000000007941 */ /* 0x000fea0003800000 */
.L_x_23479:
[----:B------:R-:W-:Y:S01]  /*4d30*/  LOP3.LUT R3, R5, 0x80000000, RZ, 0xc0, !PT ;  /* 0x8000000005037812 */ /* 0x000fe200078ec0ff */
[----:B------:R-:W-:-:S03]  /*4d40*/  IMAD.MOV.U32 R25, RZ, RZ, R23 ;  /* 0x000000ffff197224 */ /* 0x000fc600078e0017 */
[----:B------:R-:W-:-:S04]  /*4d50*/  SHF.R.U32.HI R3, RZ, 0x18, R3 ;  /* 0x00000018ff037819 */ /* 0x000fc80000011603 */
[----:B------:R-:W-:-:S05]  /*4d60*/  LOP3.LUT R3, R0, R3, RZ, 0xfc, !PT ;  /* 0x0000000300037212 */ /* 0x000fca00078efcff */
[----:B------:R0:W-:Y:S01]  /*4d70*/  STG.E.U8 desc[UR36][R8.64], R3 ;  /* 0x0000000308007986 */ /* 0x0001e2000c101124 */
[----:B------:R-:W-:Y:S05]  /*4d80*/  BRA `(.L_x_23460) ;  /* 0x0000000400e07947 */ /* 0x000fea0003800000 */
.L_x_23475:
[----:B------:R-:W-:Y:S01]  /*4d90*/  LOP3.LUT R3, R0, 0xff, RZ, 0xc0, !PT ;  /* 0x000000ff00037812 */ /* 0x000fe200078ec0ff */
[----:B------:R-:W-:-:S03]  /*4da0*/  IMAD.MOV.U32 R25, RZ, RZ, R23 ;  /* 0x000000ffff197224 */ /* 0x000fc600078e0017 */
[----:B------:R-:W0:Y:S02]  /*4db0*/  I2F.U16 R0, R3 ;  /* 0x0000000300007306 */ /* 0x000e240000101000 */
[----:B0-----:R-:W-:-:S05]  /*4dc0*/  F2FP.BF16.F32.PACK_AB R0, RZ, R0 ;  /* 0x00000000ff00723e */ /* 0x001fca00000010ff */
[----:B------:R0:W-:Y:S01]  /*4dd0*/  STG.E.U16 desc[UR36][R8.64], R0 ;  /* 0x0000000008007986 */ /* 0x0001e2000c101524 */
[----:B------:R-:W-:Y:S05]  /*4de0*/  BRA `(.L_x_23460) ;  /* 0x0000000400c87947 */ /* 0x000fea0003800000 */
.L_x_23472:
        /* <DEDUP_REMOVED lines=8> */
[----:B------:R-:W-:Y:S01]  /*4e70*/  LOP3.LUT R3, R0, 0xff, RZ, 0xc0, !PT ;  /* 0x000000ff00037812 */ /* 0x000fe200078ec0ff */
[----:B------:R-:W-:-:S04]  /*4e80*/  IMAD.MOV.U32 R25, RZ, RZ, R23 ;  /* 0x000000ffff197224 */ /* 0x000fc800078e0017 */
[----:B------:R0:W-:Y:S01]  /*4e90*/  STG.E.U16 desc[UR36][R8.64], R3 ;  /* 0x0000000308007986 */ /* 0x0001e2000c101524 */
[----:B------:R-:W-:Y:S05]  /*4ea0*/  BRA `(.L_x_23460) ;  /* 0x0000000400987947 */ /* 0x000fea0003800000 */
.L_x_23484:
        /* <DEDUP_REMOVED lines=18> */
.L_x_23487:
[----:B------:R-:W-:-:S04]  /*4fd0*/  LOP3.LUT R3, R5, 0x80000000, RZ, 0xc0, !PT ;  /* 0x8000000005037812 */ /* 0x000fc800078ec0ff */
[----:B------:R-:W-:-:S04]  /*4fe0*/  SHF.R.U32.HI R3, RZ, 0x18, R3 ;  /* 0x00000018ff037819 */ /* 0x000fc80000011603 */
[----:B------:R-:W-:-:S04]  /*4ff0*/  LOP3.LUT R0, R0, R3, RZ, 0xfc, !PT ;  /* 0x0000000300007212 */ /* 0x000fc800078efcff */
[----:B------:R-:W-:-:S07]  /*5000*/  PRMT R4, R0, 0x7610, R4 ;  /* 0x0000761000047816 */ /* 0x000fce0000000004 */
.L_x_23486:
[----:B------:R-:W-:Y:S05]  /*5010*/  BSYNC B0 ;  /* 0x0000000000007941 */ /* 0x000fea0003800000 */
.L_x_23485:
[----:B------:R0:W-:Y:S01]  /*5020*/  STG.E.U8 desc[UR36][R8.64], R4 ;  /* 0x0000000408007986 */ /* 0x0001e2000c101124 */
[----:B------:R-:W-:Y:S01]  /*5030*/  IMAD.MOV.U32 R25, RZ, RZ, R23 ;  /* 0x000000ffff197224 */ /* 0x000fe200078e0017 */
[----:B------:R-:W-:Y:S06]  /*5040*/  BRA `(.L_x_23460) ;  /* 0x0000000400307947 */ /* 0x000fec0003800000 */
.L_x_23483:
        /* <DEDUP_REMOVED lines=18> */
.L_x_23490:
[----:B------:R-:W-:-:S04]  /*5170*/  LOP3.LUT R3, R5, 0x80000000, RZ, 0xc0, !PT ;  /* 0x8000000005037812 */ /* 0x000fc800078ec0ff */
[----:B------:R-:W-:-:S04]  /*5180*/  SHF.R.U32.HI R3, RZ, 0x18, R3 ;  /* 0x00000018ff037819 */ /* 0x000fc80000011603 */
[----:B------:R-:W-:-:S04]  /*5190*/  LOP3.LUT R0, R0, R3, RZ, 0xfc, !PT ;  /* 0x0000000300007212 */ /* 0x000fc800078efcff */
[----:B------:R-:W-:-:S07]  /*51a0*/  PRMT R4, R0, 0x7610, R4 ;  /* 0x0000761000047816 */ /* 0x000fce0000000004 */
.L_x_23489:
[----:B------:R-:W-:Y:S05]  /*51b0*/  BSYNC B0 ;  /* 0x0000000000007941 */ /* 0x000fea0003800000 */
.L_x_23488:
[----:B------:R0:W-:Y:S01]  /*51c0*/  STG.E.U8 desc[UR36][R8.64], R4 ;  /* 0x0000000408007986 */ /* 0x0001e2000c101124 */
[----:B------:R-:W-:Y:S01]  /*51d0*/  IMAD.MOV.U32 R25, RZ, RZ, R23 ;  /* 0x000000ffff197224 */ /* 0x000fe200078e0017 */
[----:B------:R-:W-:Y:S06]  /*51e0*/  BRA `(.L_x_23460) ;  /* 0x0000000000c87947 */ /* 0x000fec0003800000 */
.L_x_23482:
        /* <DEDUP_REMOVED lines=8> */
[----:B--234-:R-:W0:Y:S02]  /*5270*/  I2F.U16 R6, R5 ;  /* 0x0000000500067306 */ /* 0x01ce240000101000 */
        /* <DEDUP_REMOVED lines=15> */
.L_x_23465:
[----:B------:R-:W-:Y:S01]  /*5370*/  MOV R14, 0x0 ;  /* 0x00000000000e7802 */ /* 0x000fe20000000f00 */
[----:B------:R-:W-:Y:S01]  /*5380*/  ULDC.64 UR4, c[0x4][0x198] ;  /* 0x0100660000047ab9 */ /* 0x000fe20000000a00 */
[----:B------:R-:W-:Y:S01]  /*5390*/  ULDC.64 UR6, c[0x4][0x1a0] ;  /* 0x0100680000067ab9 */ /* 0x000fe20000000a00 */
[----:B------:R-:W-:Y:S02]  /*53a0*/  IMAD.U32 R4, RZ, RZ, UR4 ;  /* 0x00000004ff047e24 */ /* 0x000fe4000f8e00ff */
[----:B------:R-:W-:Y:S01]  /*53b0*/  IMAD.U32 R5, RZ, RZ, UR5 ;  /* 0x00000005ff057e24 */ /* 0x000fe2000f8e00ff */
[----:B------:R-:W0:Y:S01]  /*53c0*/  LDC.64 R14, c[0x4][R14] ;  /* 0x010000000e0e7b82 */ /* 0x000e220000000a00 */
[----:B------:R-:W-:Y:S01]  /*53d0*/  ULDC.64 UR4, c[0x4][0x10] ;  /* 0x0100040000047ab9 */ /* 0x000fe20000000a00 */
[----:B--234-:R-:W-:Y:S02]  /*53e0*/  IMAD.U32 R6, RZ, RZ, UR6 ;  /* 0x00000006ff067e24 */ /* 0x01cfe4000f8e00ff */
        /* <DEDUP_REMOVED lines=8> */
.L_x_23493:
[----:B------:R-:W-:Y:S01]  /*5470*/  IMAD.MOV.U32 R25, RZ, RZ, R23 ;  /* 0x000000ffff197224 */ /* 0x000fe200078e0017 */
[----:B------:R-:W-:Y:S06]  /*5480*/  BRA `(.L_x_23460) ;  /* 0x0000000000207947 */ /* 0x000fec0003800000 */
.L_x_23492:
[----:B------:R-:W-:Y:S01]  /*5490*/  LOP3.LUT R4, R0, 0xff, RZ, 0xc0, !PT ;  /* 0x000000ff00047812 */ /* 0x000fe200078ec0ff */
[----:B------:R-:W-:Y:S02]  /*54a0*/  IMAD.MOV.U32 R5, RZ, RZ, RZ ;  /* 0x000000ffff057224 */ /* 0x000fe400078e00ff */
[----:B------:R-:W-:-:S03]  /*54b0*/  IMAD.MOV.U32 R25, RZ, RZ, R23 ;  /* 0x000000ffff197224 */ /* 0x000fc600078e0017 */
[----:B------:R0:W-:Y:S01]  /*54c0*/  STG.E.64 desc[UR36][R8.64], R4 ;  /* 0x0000000408007986 */ /* 0x0001e2000c101b24 */
[----:B------:R-:W-:Y:S05]  /*54d0*/  BRA `(.L_x_23460) ;  /* 0x00000000000c7947 */ /* 0x000fea0003800000 */
.L_x_23491:
[----:B------:R-:W-:Y:S01]  /*54e0*/  LOP3.LUT R3, R0, 0xff, RZ, 0xc0, !PT ;  /* 0x000000ff00037812 */ /* 0x000fe200078ec0ff */
[----:B------:R-:W-:-:S04]  /*54f0*/  IMAD.MOV.U32 R25, RZ, RZ, R23 ;  /* 0x000000ffff197224 */ /* 0x000fc800078e0017 */
[----:B------:R0:W-:Y:S03]  /*5500*/  STG.E desc[UR36][R8.64], R3 ;  /* 0x0000000308007986 */ /* 0x0001e6000c101924 */
.L_x_23460:
[----:B------:R-:W-:Y:S05]  /*5510*/  BSYNC B6 ;  /* 0x0000000000067941 */ /* 0x000fea0003800000 */
.L_x_23459:
        /* <DEDUP_REMOVED lines=23> */
.L_x_23499:
[----:B------:R0:W-:Y:S01]  /*5690*/  STG.E.U8 desc[UR36][R8.64], R22 ;  /* 0x0000001608007986 */ /* 0x0001e2000c101124 */
[----:B------:R-:W-:Y:S05]  /*56a0*/  BRA `(.L_x_23501) ;  /* 0x0000000c00987947 */ /* 0x000fea0003800000 */
.L_x_23498:
        /* <DEDUP_REMOVED lines=10> */
.L_x_23503:
[----:B------:R-:W-:-:S05]  /*5750*/  LOP3.LUT R3, R22, 0xff, RZ, 0xc0, !PT ;  /* 0x000000ff16037812 */ /* 0x000fca00078ec0ff */
[----:B------:R0:W-:Y:S01]  /*5760*/  STG.E desc[UR36][R8.64], R3 ;  /* 0x0000000308007986 */ /* 0x0001e2000c101924 */
[----:B------:R-:W-:Y:S05]  /*5770*/  BRA `(.L_x_23501) ;  /* 0x0000000c00647947 */ /* 0x000fea0003800000 */
.L_x_23502:
[----:B------:R-:W-:-:S05]  /*5780*/  LOP3.LUT R3, R22, 0xff, RZ, 0xc0, !PT ;  /* 0x000000ff16037812 */ /* 0x000fca00078ec0ff */
[----:B------:R0:W-:Y:S01]  /*5790*/  STG.E.U16 desc[UR36][R8.64], R3 ;  /* 0x0000000308007986 */ /* 0x0001e2000c101524 */
[----:B------:R-:W-:Y:S05]  /*57a0*/  BRA `(.L_x_23501) ;  /* 0x0000000c00587947 */ /* 0x000fea0003800000 */
.L_x_23497:
        /* <DEDUP_REMOVED lines=10> */
.L_x_23505:
[----:B------:R-:W-:-:S04]  /*5850*/  LOP3.LUT R22, R22, 0xff, RZ, 0xc0, !PT ;  /* 0x000000ff16167812 */ /* 0x000fc800078ec0ff */
[----:B------:R-:W0:Y:S02]  /*5860*/  I2F.U16 R0, R22 ;  /* 0x0000001600007306 */ /* 0x000e240000101000 */
[----:B0-----:R-:W-:-:S05]  /*5870*/  F2FP.F16.F32.PACK_AB R0, RZ, R0 ;  /* 0x00000000ff00723e */ /* 0x001fca00000000ff */
[----:B------:R0:W-:Y:S01]  /*5880*/  STG.E.U16 desc[UR36][R8.64], R0 ;  /* 0x0000000008007986 */ /* 0x0001e2000c101524 */
[----:B------:R-:W-:Y:S05]  /*5890*/  BRA `(.L_x_23501) ;  /* 0x0000000c001c7947 */ /* 0x000fea0003800000 */
.L_x_23504:
        /* <DEDUP_REMOVED lines=8> */
[----:B------:R-:W0:Y:S02]  /*5920*/  I2F.U16 R22, R22 ;  /* 0x0000001600167306 */ /* 0x000e240000101000 */
[----:B0-----:R0:W-:Y:S01]  /*5930*/  STG.E.64 desc[UR36][R8.64], R22 ;  /* 0x0000001608007986 */ /* 0x0011e2000c101b24 */
[----:B------:R-:W-:Y:S05]  /*5940*/  BRA `(.L_x_23501) ;  /* 0x0000000800f07947 */ /* 0x000fea0003800000 */
.L_x_23507:
[----:B------:R-:W-:-:S06]  /*5950*/  LOP3.LUT R22, R22, 0xff, RZ, 0xc0, !PT ;  /* 0x000000ff16167812 */ /* 0x000fcc00078ec0ff */
[----:B------:R-:W0:Y:S02]  /*5960*/  I2F.U16 R22, R22 ;  /* 0x0000001600167306 */ /* 0x000e240000101000 */
[----:B0-----:R-:W-:-:S04]  /*5970*/  F2FP.F16.F32.PACK_AB R3, RZ, R22 ;  /* 0x00000016ff03723e */ /* 0x001fc800000000ff */
[----:B------:R-:W-:-:S05]  /*5980*/  PRMT R3, R3, 0x5410, RZ ;  /* 0x0000541003037816 */ /* 0x000fca00000000ff */
[----:B------:R0:W-:Y:S01]  /*5990*/  STG.E desc[UR36][R8.64], R3 ;  /* 0x0000000308007986 */ /* 0x0001e2000c101924 */
[----:B------:R-:W-:Y:S05]  /*59a0*/  BRA `(.L_x_23501) ;  /* 0x0000000800d87947 */ /* 0x000fea0003800000 */
.L_x_23506:
[----:B------:R-:W-:-:S06]  /*59b0*/  LOP3.LUT R4, R22, 0xff, RZ, 0xc0, !PT ;  /* 0x000000ff16047812 */ /* 0x000fcc00078ec0ff */
[----:B------:R-:W0:Y:S02]  /*59c0*/  I2F.F64.U16 R4, R4 ;  /* 0x0000000400047312 */ /* 0x000e240000101800 */
[----:B0-----:R0:W-:Y:S01]  /*59d0*/  STG.E.64 desc[UR36][R8.64], R4 ;  /* 0x0000000408007986 */ /* 0x0011e2000c101b24 */
[----:B------:R-:W-:Y:S05]  /*59e0*/  BRA `(.L_x_23501) ;  /* 0x0000000800c87947 */ /* 0x000fea0003800000 */
.L_x_23496:
        /* <DEDUP_REMOVED lines=12> */
.L_x_23510:
[----:B------:R-:W-:Y:S02]  /*5ab0*/  LOP3.LUT R4, R22, 0xff, RZ, 0xc0, !PT ;  /* 0x000000ff16047812 */ /* 0x000fe400078ec0ff */
[----:B--234-:R-:W-:-:S04]  /*5ac0*/  CS2R R6, SRZ ;  /* 0x0000000000067805 */ /* 0x01cfc8000001ff00 */
[----:B------:R-:W0:Y:S02]  /*5ad0*/  I2F.F64.U16 R4, R4 ;  /* 0x0000000400047312 */ /* 0x000e240000101800 */
[----:B0-----:R0:W-:Y:S01]  /*5ae0*/  STG.E.128 desc[UR36][R8.64], R4 ;  /* 0x0000000408007986 */ /* 0x0011e2000c101d24 */
[----:B------:R-:W-:Y:S05]  /*5af0*/  BRA `(.L_x_23501) ;  /* 0x0000000800847947 */ /* 0x000fea0003800000 */
.L_x_23509:
        /* <DEDUP_REMOVED lines=22> */
.L_x_23514:
[----:B------:R-:W-:Y:S05]  /*5c60*/  BSYNC B0 ;  /* 0x0000000000007941 */ /* 0x000fea0003800000 */
.L_x_23513:
[----:B------:R-:W-:-:S05]  /*5c70*/  LOP3.LUT R5, R0, R5, RZ, 0xfc, !PT ;  /* 0x0000000500057212 */ /* 0x000fca00078efcff */
[----:B------:R0:W-:Y:S01]  /*5c80*/  STG.E.U8 desc[UR36][R8.64], R5 ;  /* 0x0000000508007986 */ /* 0x0001e2000c101124 */
[----:B------:R-:W-:Y:S05]  /*5c90*/  BRA `(.L_x_23501) ;  /* 0x00000008001c7947 */ /* 0x000fea0003800000 */
.L_x_23512:
        /* <DEDUP_REMOVED lines=14> */
.L_x_23516:
[----:B------:R-:W-:Y:S01]  /*5d80*/  IMAD.MOV.U32 R0, RZ, RZ, 0x7f ;  /* 0x0000007fff007424 */ /* 0x000fe200078e00ff */
[----:B------:R-:W-:-:S04]  /*5d90*/  ISETP.GT.U32.AND P0, PT, R3, 0x7f800000, PT ;  /* 0x7f8000000300780c */ /* 0x000fc80003f04070 */
[----:B------:R-:W-:-:S09]  /*5da0*/  SEL R0, R0, 0x7c, P0 ;  /* 0x0000007c00007807 */ /* 0x000fd20000000000 */
.L_x_23517:
[----:B------:R-:W-:Y:S05]  /*5db0*/  BSYNC B0 ;  /* 0x0000000000007941 */ /* 0x000fea0003800000 */
.L_x_23515:
[----:B------:R-:W-:-:S04]  /*5dc0*/  LOP3.LUT R3, R5, 0x80000000, RZ, 0xc0, !PT ;  /* 0x8000000005037812 */ /* 0x000fc800078ec0ff */
[----:B------:R-:W-:-:S04]  /*5dd0*/  SHF.R.U32.HI R3, RZ, 0x18, R3 ;  /* 0x00000018ff037819 */ /* 0x000fc80000011603 */
[----:B------:R-:W-:-:S05]  /*5de0*/  LOP3.LUT R3, R0, R3, RZ, 0xfc, !PT ;  /* 0x0000000300037212 */ /* 0x000fca00078efcff */
[----:B------:R0:W-:Y:S01]  /*5df0*/  STG.E.U8 desc[UR36][R8.64], R3 ;  /* 0x0000000308007986 */ /* 0x0001e2000c101124 */
[----:B------:R-:W-:Y:S05]  /*5e00*/  BRA `(.L_x_23501) ;  /* 0x0000000400c07947 */ /* 0x000fea0003800000 */
.L_x_23511:
[----:B------:R-:W-:-:S04]  /*5e10*/  LOP3.LUT R22, R22, 0xff, RZ, 0xc0, !PT ;  /* 0x000000ff16167812 */ /* 0x000fc800078ec0ff */
[----:B------:R-:W0:Y:S02]  /*5e20*/  I2F.U16 R0, R22 ;  /* 0x0000001600007306 */ /* 0x000e240000101000 */
[----:B0-----:R-:W-:-:S05]  /*5e30*/  F2FP.BF16.F32.PACK_AB R0, RZ, R0 ;  /* 0x00000000ff00723e */ /* 0x001fca00000010ff */
[----:B------:R0:W-:Y:S01]  /*5e40*/  STG.E.U16 desc[UR36][R8.64], R0 ;  /* 0x0000000008007986 */ /* 0x0001e2000c101524 */
[----:B------:R-:W-:Y:S05]  /*5e50*/  BRA `(.L_x_23501) ;  /* 0x0000000400ac7947 */ /* 0x000fea0003800000 */
.L_x_23508:
        /* <DEDUP_REMOVED lines=11> */
.L_x_23520:
        /* <DEDUP_REMOVED lines=18> */
.L_x_23523:
[----:B------:R-:W-:-:S04]  /*6030*/  LOP3.LUT R3, R5, 0x80000000, RZ, 0xc0, !PT ;  /* 0x8000000005037812 */ /* 0x000fc800078ec0ff */
[----:B------:R-:W-:-:S04]  /*6040*/  SHF.R.U32.HI R3, RZ, 0x18, R3 ;  /* 0x00000018ff037819 */ /* 0x000fc80000011603 */
[----:B------:R-:W-:-:S04]  /*6050*/  LOP3.LUT R0, R0, R3, RZ, 0xfc, !PT ;  /* 0x0000000300007212 */ /* 0x000fc800078efcff */
[----:B------:R-:W-:-:S07]  /*6060*/  PRMT R4, R0, 0x7610, R4 ;  /* 0x0000761000047816 */ /* 0x000fce0000000004 */
.L_x_23522:
[----:B------:R-:W-:Y:S05]  /*6070*/  BSYNC B0 ;  /* 0x0000000000007941 */ /* 0x000fea0003800000 */
.L_x_23521:
[----:B------:R0:W-:Y:S01]  /*6080*/  STG.E.U8 desc[UR36][R8.64], R4 ;  /* 0x0000000408007986 */ /* 0x0001e2000c101124 */
[----:B------:R-:W-:Y:S05]  /*6090*/  BRA `(.L_x_23501) ;  /* 0x00000004001c7947 */ /* 0x000fea0003800000 */
.L_x_23519:
        /* <DEDUP_REMOVED lines=18> */
.L_x_23526:
[----:B------:R-:W-:-:S04]  /*61c0*/  LOP3.LUT R3, R5, 0x80000000, RZ, 0xc0, !PT ;  /* 0x8000000005037812 */ /* 0x000fc800078ec0ff */
[----:B------:R-:W-:-:S04]  /*61d0*/  SHF.R.U32.HI R3, RZ, 0x18, R3 ;  /* 0x00000018ff037819 */ /* 0x000fc80000011603 */
[----:B------:R-:W-:-:S04]  /*61e0*/  LOP3.LUT R0, R0, R3, RZ, 0xfc, !PT ;  /* 0x0000000300007212 */ /* 0x000fc800078efcff */
[----:B------:R-:W-:-:S07]  /*61f0*/  PRMT R4, R0, 0x7610, R4 ;  /* 0x0000761000047816 */ /* 0x000fce0000000004 */
.L_x_23525:
[----:B------:R-:W-:Y:S05]  /*6200*/  BSYNC B0 ;  /* 0x0000000000007941 */ /* 0x000fea0003800000 */
.L_x_23524:
[----:B------:R0:W-:Y:S01]  /*6210*/  STG.E.U8 desc[UR36][R8.64], R4 ;  /* 0x0000000408007986 */ /* 0x0001e2000c101124 */
[----:B------:R-:W-:Y:S05]  /*6220*/  BRA `(.L_x_23501) ;  /* 0x0000000000b87947 */ /* 0x000fea0003800000 */
.L_x_23518:
        /* <DEDUP_REMOVED lines=23> */
.L_x_23500:
        /* <DEDUP_REMOVED lines=8> */
[----:B--234-:R-:W-:-:S02]  /*6420*/  IMAD.U32 R6, RZ, RZ, UR4 ;  /* 0x00000004ff067e24 */ /* 0x01cfc4000f8e00ff */
[----:B------:R-:W-:Y:S02]  /*6430*/  IMAD.U32 R7, RZ, RZ, UR5 ;  /* 0x00000005ff077e24 */ /* 0x000fe4000f8e00ff */
[----:B------:R-:W-:Y:S02]  /*6440*/  IMAD.U32 R11, RZ, RZ, UR7 ;  /* 0x00000007ff0b7e24 */ /* 0x000fe4000f8e00ff */
[----:B------:R-:W-:Y:S02]  /*6450*/  IMAD.MOV.U32 R8, RZ, RZ, 0x65 ;  /* 0x00000065ff087424 */ /* 0x000fe400078e00ff */
[----:B------:R-:W-:Y:S02]  /*6460*/  IMAD.MOV.U32 R12, RZ, RZ, 0x1 ;  /* 0x00000001ff0c7424 */ /* 0x000fe400078e00ff */
[----:B------:R-:W-:-:S07]  /*6470*/  IMAD.MOV.U32 R13, RZ, RZ, RZ ;  /* 0x000000ffff0d7224 */ /* 0x000fce00078e00ff */
[----:B------:R-:W-:-:S07]  /*6480*/  LEPC R20, `(.L_x_23529) ;  /* 0x000000001014794e */ /* 0x000fce0000000000 */
[----:B0-----:R-:W-:Y:S05]  /*6490*/  CALL.ABS.NOINC R14 ;  /* 0x000000000e007343 */ /* 0x001fea0003c00000 */
.L_x_23529:
[----:B------:R-:W-:Y:S05]  /*64a0*/  BRA `(.L_x_23501) ;  /* 0x0000000000187947 */ /* 0x000fea0003800000 */
.L_x_23528:
[----:B------:R-:W-:Y:S01]  /*64b0*/  LOP3.LUT R22, R22, 0xff, RZ, 0xc0, !PT ;  /* 0x000000ff16167812 */ /* 0x000fe200078ec0ff */
[----:B------:R-:W-:-:S05]  /*64c0*/  IMAD.MOV.U32 R23, RZ, RZ, RZ ;  /* 0x000000ffff177224 */ /* 0x000fca00078e00ff */
[----:B------:R0:W-:Y:S01]  /*64d0*/  STG.E.64 desc[UR36][R8.64], R22 ;  /* 0x0000001608007986 */ /* 0x0001e2000c101b24 */
[----:B------:R-:W-:Y:S05]  /*64e0*/  BRA `(.L_x_23501) ;  /* 0x0000000000087947 */ /* 0x000fea0003800000 */
.L_x_23527:
[----:B------:R-:W-:-:S05]  /*64f0*/  LOP3.LUT R3, R22, 0xff, RZ, 0xc0, !PT ;  /* 0x000000ff16037812 */ /* 0x000fca00078ec0ff */
[----:B------:R0:W-:Y:S02]  /*6500*/  STG.E desc[UR36][R8.64], R3 ;  /* 0x0000000308007986 */ /* 0x0001e4000c101924 */
.L_x_23501:
[----:B------:R-:W-:-:S05]  /*6510*/  VIADD R25, R25, 0x80 ;  /* 0x0000008019197836 */ /* 0x000fca0000000000 */
[----:B------:R-:W-:-:S13]  /*6520*/  ISETP.GE.AND P0, PT, R25, R16, PT ;  /* 0x000000101900720c */ /* 0x000fda0003f06270 */
        /* <DEDUP_REMOVED lines=21> */
.L_x_23533:
[----:B------:R0:W-:Y:S01]  /*6680*/  STG.E.U8 desc[UR36][R8.64], R17 ;  /* 0x0000001108007986 */ /* 0x0001e2000c101124 */
[----:B------:R-:W-:Y:S05]  /*6690*/  BRA `(.L_x_23535) ;  /* 0x0000000c00987947 */ /* 0x000fea0003800000 */
.L_x_23532:
        /* <DEDUP_REMOVED lines=10> */
.L_x_23537:
[----:B------:R-:W-:-:S05]  /*6740*/  LOP3.LUT R17, R17, 0xff, RZ, 0xc0, !PT ;  /* 0x000000ff11117812 */ /* 0x000fca00078ec0ff */
[----:B------:R0:W-:Y:S01]  /*6750*/  STG.E desc[UR36][R8.64], R17 ;  /* 0x0000001108007986 */ /* 0x0001e2000c101924 */
[----:B------:R-:W-:Y:S05]  /*6760*/  BRA `(.L_x_23535) ;  /* 0x0000000c00647947 */ /* 0x000fea0003800000 */
.L_x_23536:
[----:B------:R-:W-:-:S05]  /*6770*/  LOP3.LUT R17, R17, 0xff, RZ, 0xc0, !PT ;  /* 0x000000ff11117812 */ /* 0x000fca00078ec0ff */
[----:B------:R0:W-:Y:S01]  /*6780*/  STG.E.U16 desc[UR36][R8.64], R17 ;  /* 0x0000001108007986 */ /* 0x0001e2000c101524 */
[----:B------:R-:W-:Y:S05]  /*6790*/  BRA `(.L_x_23535) ;  /* 0x0000000c00587947 */ /* 0x000fea0003800000 */
.L_x_23531:
        /* <DEDUP_REMOVED lines=10> */
.L_x_23539:
[----:B------:R-:W-:-:S04]  /*6840*/  LOP3.LUT R17, R17, 0xff, RZ, 0xc0, !PT ;  /* 0x000000ff11117812 */ /* 0x000fc800078ec0ff */
[----:B------:R-:W0:Y:S02]  /*6850*/  I2F.U16 R0, R17 ;  /* 0x0000001100007306 */ /* 0x000e240000101000 */
[----:B0-----:R-:W-:-:S05]  /*6860*/  F2FP.F16.F32.PACK_AB R0, RZ, R0 ;  /* 0x00000000ff00723e */ /* 0x001fca00000000ff */
[----:B------:R0:W-:Y:S01]  /*6870*/  STG.E.U16 desc[UR36][R8.64], R0 ;  /* 0x0000000008007986 */ /* 0x0001e2000c101524 */
[----:B------:R-:W-:Y:S05]  /*6880*/  BRA `(.L_x_23535) ;  /* 0x0000000c001c7947 */ /* 0x000fea0003800000 */
.L_x_23538:
        /* <DEDUP_REMOVED lines=11> */
.L_x_23541:
[----:B------:R-:W-:-:S06]  /*6940*/  LOP3.LUT R17, R17, 0xff, RZ, 0xc0, !PT ;  /* 0x000000ff11117812 */ /* 0x000fcc00078ec0ff */
[----:B------:R-:W0:Y:S02]  /*6950*/  I2F.U16 R17, R17 ;  /* 0x0000001100117306 */ /* 0x000e240000101000 */
[----:B0-----:R-:W-:-:S04]  /*6960*/  F2FP.F16.F32.PACK_AB R3, RZ, R17 ;  /* 0x00000011ff03723e */ /* 0x001fc800000000ff */
[----:B------:R-:W-:-:S05]  /*6970*/  PRMT R3, R3, 0x5410, RZ ;  /* 0x0000541003037816 */ /* 0x000fca00000000ff */
[----:B------:R0:W-:Y:S01]  /*6980*/  STG.E desc[UR36][R8.64], R3 ;  /* 0x0000000308007986 */ /* 0x0001e2000c101924 */
[----:B------:R-:W-:Y:S05]  /*6990*/  BRA `(.L_x_23535) ;  /* 0x0000000800d87947 */ /* 0x000fea0003800000 */
.L_x_23540:
[----:B------:R-:W-:-:S06]  /*69a0*/  LOP3.LUT R4, R17, 0xff, RZ, 0xc0, !PT ;  /* 0x000000ff11047812 */ /* 0x000fcc00078ec0ff */
[----:B------:R-:W0:Y:S02]  /*69b0*/  I2F.F64.U16 R4, R4 ;  /* 0x0000000400047312 */ /* 0x000e240000101800 */
[----:B0-----:R0:W-:Y:S01]  /*69c0*/  STG.E.64 desc[UR36][R8.64], R4 ;  /* 0x0000000408007986 */ /* 0x0011e2000c101b24 */
[----:B------:R-:W-:Y:S05]  /*69d0*/  BRA `(.L_x_23535) ;  /* 0x0000000800c87947 */ /* 0x000fea0003800000 */
.L_x_23530:
        /* <DEDUP_REMOVED lines=12> */
.L_x_23544:
[----:B------:R-:W-:Y:S02]  /*6aa0*/  LOP3.LUT R4, R17, 0xff, RZ, 0xc0, !PT ;  /* 0x000000ff11047812 */ /* 0x000fe400078ec0ff */
[----:B--234-:R-:W-:-:S04]  /*6ab0*/  CS2R R6, SRZ ;  /* 0x0000000000067805 */ /* 0x01cfc8000001ff00 */
[----:B------:R-:W0:Y:S02]  /*6ac0*/  I2F.F64.U16 R4, R4 ;  /* 0x0000000400047312 */ /* 0x000e240000101800 */
[----:B0-----:R0:W-:Y:S01]  /*6ad0*/  STG.E.128 desc[UR36][R8.64], R4 ;  /* 0x0000000408007986 */ /* 0x0011e2000c101d24 */
[----:B------:R-:W-:Y:S05]  /*6ae0*/  BRA `(.L_x_23535) ;  /* 0x0000000800847947 */ /* 0x000fea0003800000 */
.L_x_23543:
        /* <DEDUP_REMOVED lines=22> */
.L_x_23548:
[----:B------:R-:W-:Y:S05]  /*6c50*/  BSYNC B0 ;  /* 0x0000000000007941 */ /* 0x000fea0003800000 */
.L_x_23547:
[----:B------:R-:W-:-:S05]  /*6c60*/  LOP3.LUT R5, R0, R5, RZ, 0xfc, !PT ;  /* 0x0000000500057212 */ /* 0x000fca00078efcff */
[----:B------:R0:W-:Y:S01]  /*6c70*/  STG.E.U8 desc[UR36][R8.64], R5 ;  /* 0x0000000508007986 */ /* 0x0001e2000c101124 */
[----:B------:R-:W-:Y:S05]  /*6c80*/  BRA `(.L_x_23535) ;  /* 0x00000008001c7947 */ /* 0x000fea0003800000 */
.L_x_23546:
        /* <DEDUP_REMOVED lines=14> */
.L_x_23550:
[----:B------:R-:W-:Y:S01]  /*6d70*/  IMAD.MOV.U32 R0, RZ, RZ, 0x7f ;  /* 0x0000007fff007424 */ /* 0x000fe200078e00ff */
[----:B------:R-:W-:-:S04]  /*6d80*/  ISETP.GT.U32.AND P0, PT, R3, 0x7f800000, PT ;  /* 0x7f8000000300780c */ /* 0x000fc80003f04070 */
[----:B------:R-:W-:-:S09]  /*6d90*/  SEL R0, R0, 0x7c, P0 ;  /* 0x0000007c00007807 */ /* 0x000fd20000000000 */
.L_x_23551:
[----:B------:R-:W-:Y:S05]  /*6da0*/  BSYNC B0 ;  /* 0x0000000000007941 */ /* 0x000fea0003800000 */
.L_x_23549:
[----:B------:R-:W-:-:S04]  /*6db0*/  LOP3.LUT R3, R17, 0x80000000, RZ, 0xc0, !PT ;  /* 0x8000000011037812 */ /* 0x000fc800078ec0ff */
[----:B------:R-:W-:-:S04]  /*6dc0*/  SHF.R.U32.HI R3, RZ, 0x18, R3 ;  /* 0x00000018ff037819 */ /* 0x000fc80000011603 */
[----:B------:R-:W-:-:S05]  /*6dd0*/  LOP3.LUT R3, R0, R3, RZ, 0xfc, !PT ;  /* 0x0000000300037212 */ /* 0x000fca00078efcff */
[----:B------:R0:W-:Y:S01]  /*6de0*/  STG.E.U8 desc[UR36][R8.64], R3 ;  /* 0x0000000308007986 */ /* 0x0001e2000c101124 */
[----:B------:R-:W-:Y:S05]  /*6df0*/  BRA `(.L_x_23535) ;  /* 0x0000000400c07947 */ /* 0x000fea0003800000 */
.L_x_23545:
[----:B------:R-:W-:-:S04]  /*6e00*/  LOP3.LUT R17, R17, 0xff, RZ, 0xc0, !PT ;  /* 0x000000ff11117812 */ /* 0x000fc800078ec0ff */
[----:B------:R-:W0:Y:S02]  /*6e10*/  I2F.U16 R0, R17 ;  /* 0x0000001100007306 */ /* 0x000e240000101000 */
[----:B0-----:R-:W-:-:S05]  /*6e20*/  F2FP.BF16.F32.PACK_AB R0, RZ, R0 ;  /* 0x00000000ff00723e */ /* 0x001fca00000010ff */
[----:B------:R0:W-:Y:S01]  /*6e30*/  STG.E.U16 desc[UR36][R8.64], R0 ;  /* 0x0000000008007986 */ /* 0x0001e2000c101524 */
[----:B------:R-:W-:Y:S05]  /*6e40*/  BRA `(.L_x_23535) ;  /* 0x0000000400ac7947 */ /* 0x000fea0003800000 */
.L_x_23542:
        /* <DEDUP_REMOVED lines=11> */
.L_x_23554:
        /* <DEDUP_REMOVED lines=18> */
.L_x_23557:
[----:B------:R-:W-:-:S04]  /*7020*/  LOP3.LUT R3, R17, 0x80000000, RZ, 0xc0, !PT ;  /* 0x8000000011037812 */ /* 0x000fc800078ec0ff */
[----:B------:R-:W-:-:S04]  /*7030*/  SHF.R.U32.HI R3, RZ, 0x18, R3 ;  /* 0x00000018ff037819 */ /* 0x000fc80000011603 */
[----:B------:R-:W-:-:S04]  /*7040*/  LOP3.LUT R0, R0, R3, RZ, 0xfc, !PT ;  /* 0x0000000300007212 */ /* 0x000fc800078efcff */
[----:B------:R-:W-:-:S07]  /*7050*/  PRMT R4, R0, 0x7610, R4 ;  /* 0x0000761000047816 */ /* 0x000fce0000000004 */
.L_x_23556:
[----:B------:R-:W-:Y:S05]  /*7060*/  BSYNC B0 ;  /* 0x0000000000007941 */ /* 0x000fea0003800000 */
.L_x_23555:
[----:B------:R0:W-:Y:S01]  /*7070*/  STG.E.U8 desc[UR36][R8.64], R4 ;  /* 0x0000000408007986 */ /* 0x0001e2000c101124 */
[----:B------:R-:W-:Y:S05]  /*7080*/  BRA `(.L_x_23535) ;  /* 0x00000004001c7947 */ /* 0x000fea0003800000 */
.L_x_23553:
        /* <DEDUP_REMOVED lines=18> */
.L_x_23560:
[----:B------:R-:W-:-:S04]  /*71b0*/  LOP3.LUT R3, R17, 0x80000000, RZ, 0xc0, !PT ;  /* 0x8000000011037812 */ /* 0x000fc800078ec0ff */
[----:B------:R-:W-:-:S04]  /*71c0*/  SHF.R.U32.HI R3, RZ, 0x18, R3 ;  /* 0x00000018ff037819 */ /* 0x000fc80000011603 */
[----:B------:R-:W-:-:S04]  /*71d0*/  LOP3.LUT R0, R0, R3, RZ, 0xfc, !PT ;  /* 0x0000000300007212 */ /* 0x000fc800078efcff */
[----:B------:R-:W-:-:S07]  /*71e0*/  PRMT R4, R0, 0x7610, R4 ;  /* 0x0000761000047816 */ /* 0x000fce0000000004 */
.L_x_23559:
[----:B------:R-:W-:Y:S05]  /*71f0*/  BSYNC B0 ;  /* 0x0000000000007941 */ /* 0x000fea0003800000 */
.L_x_23558:
[----:B------:R0:W-:Y:S01]  /*7200*/  STG.E.U8 desc[UR36][R8.64], R4 ;  /* 0x0000000408007986 */ /* 0x0001e2000c101124 */
[----:B------:R-:W-:Y:S05]  /*7210*/  BRA `(.L_x_23535) ;  /* 0x0000000000b87947 */ /* 0x000fea0003800000 */
.L_x_23552:
[----:B------:R-:W-:-:S13]  /*7220*/  ISETP.NE.AND P0, PT, R0, 0x1c, PT ;  /* 0x0000001c0000780c */ /* 0x000fda0003f05270 */
[----:B------:R-:W-:Y:S05]  /*7230*/  @!P0 BRA `(.L_x_23561) ;  /* 0x0000000000a88947 */ /* 0x000fea0003800000 */
[----:B------:R-:W-:-:S13]  /*7240*/  ISETP.NE.AND P0, PT, R0, 0x1d, PT ;  /* 0x0000001d0000780c */ /* 0x000fda0003f05270 */
[----:B------:R-:W-:Y:S05]  /*7250*/  @!P0 BRA `(.L_x_23562) ;  /* 0x0000000000908947 */ /* 0x000fea0003800000 */
[----:B------:R-:W-:-:S13]  /*7260*/  ISETP.NE.AND P0, PT, R0, 0x2c, PT ;  /* 0x0000002c0000780c */ /* 0x000fda0003f05270 */
[----:B------:R-:W-:Y:S05]  /*7270*/  @P0 BRA `(.L_x_23534) ;  /* 0x0000000000440947 */ /* 0x000fea0003800000 */
[----:B------:R-:W-:-:S04]  /*7280*/  LOP3.LUT R17, R17, 0xff, RZ, 0xc0, !PT ;  /* 0x000000ff11117812 */ /* 0x000fc800078ec0ff */
        /* <DEDUP_REMOVED lines=16> */
.L_x_23534:
        /* <DEDUP_REMOVED lines=16> */
.L_x_23563:
[----:B------:R-:W-:Y:S05]  /*7490*/  BRA `(.L_x_23535) ;  /* 0x0000000000187947 */ /* 0x000fea0003800000 */
.L_x_23562:
[----:B------:R-:W-:Y:S01]  /*74a0*/  LOP3.LUT R4, R17, 0xff, RZ, 0xc0, !PT ;  /* 0x000000ff11047812 */ /* 0x000fe200078ec0ff */
[----:B------:R-:W-:-:S05]  /*74b0*/  IMAD.MOV.U32 R5, RZ, RZ, RZ ;  /* 0x000000ffff057224 */ /* 0x000fca00078e00ff */
[----:B------:R0:W-:Y:S01]  /*74c0*/  STG.E.64 desc[UR36][R8.64], R4 ;  /* 0x0000000408007986 */ /* 0x0001e2000c101b24 */
[----:B------:R-:W-:Y:S05]  /*74d0*/  BRA `(.L_x_23535) ;  /* 0x0000000000087947 */ /* 0x000fea0003800000 */
.L_x_23561:
[----:B------:R-:W-:-:S05]  /*74e0*/  LOP3.LUT R17, R17, 0xff, RZ, 0xc0, !PT ;  /* 0x000000ff11117812 */ /* 0x000fca00078ec0ff */
[----:B------:R0:W-:Y:S02]  /*74f0*/  STG.E desc[UR36][R8.64], R17 ;  /* 0x0000001108007986 */ /* 0x0001e4000c101924 */
.L_x_23535:
[----:B------:R-:W-:-:S07]  /*7500*/  VIADD R25, R25, 0x80 ;  /* 0x0000008019197836 */ /* 0x000fce0000000000 */
.L_x_23495:
[----:B------:R-:W-:Y:S05]  /*7510*/  BSYNC B6 ;  /* 0x0000000000067941 */ /* 0x000fea0003800000 */
.L_x_23494:
        /* <DEDUP_REMOVED lines=21> */
.L_x_23567:
[----:B------:R-:W-:Y:S01]  /*7670*/  STG.E.U8 desc[UR36][R2.64], R18 ;  /* 0x0000001202007986 */ /* 0x000fe2000c101124 */
[----:B------:R-:W-:Y:S05]  /*7680*/  EXIT ;  /* 0x000000000000794d */ /* 0x000fea0003800000 */
.L_x_23566:
        /* <DEDUP_REMOVED lines=10> */
.L_x_23570:
[----:B------:R-:W-:-:S05]  /*7730*/  LOP3.LUT R5, R18, 0xff, RZ, 0xc0, !PT ;  /* 0x000000ff12057812 */ /* 0x000fca00078ec0ff */
[----:B------:R-:W-:Y:S01]  /*7740*/  STG.E desc[UR36][R2.64], R5 ;  /* 0x0000000502007986 */ /* 0x000fe2000c101924 */
[----:B------:R-:W-:Y:S05]  /*7750*/  EXIT ;  /* 0x000000000000794d */ /* 0x000fea0003800000 */
.L_x_23569:
[----:B------:R-:W-:-:S05]  /*7760*/  LOP3.LUT R5, R18, 0xff, RZ, 0xc0, !PT ;  /* 0x000000ff12057812 */ /* 0x000fca00078ec0ff */
[----:B------:R-:W-:Y:S01]  /*7770*/  STG.E.U16 desc[UR36][R2.64], R5 ;  /* 0x0000000502007986 */ /* 0x000fe2000c101524 */
[----:B------:R-:W-:Y:S05]  /*7780*/  EXIT ;  /* 0x000000000000794d */ /* 0x000fea0003800000 */
.L_x_23565:
        /* <DEDUP_REMOVED lines=10> */
.L_x_23572:
[----:B------:R-:W-:-:S04]  /*7830*/  LOP3.LUT R18, R18, 0xff, RZ, 0xc0, !PT ;  /* 0x000000ff12127812 */ /* 0x000fc800078ec0ff */
[----:B------:R-:W0:Y:S02]  /*7840*/  I2F.U16 R0, R18 ;  /* 0x0000001200007306 */ /* 0x000e240000101000 */
[----:B0-----:R-:W-:-:S05]  /*7850*/  F2FP.F16.F32.PACK_AB R0, RZ, R0 ;  /* 0x00000000ff00723e */ /* 0x001fca00000000ff */
[----:B------:R-:W-:Y:S01]  /*7860*/  STG.E.U16 desc[UR36][R2.64], R0 ;  /* 0x0000000002007986 */ /* 0x000fe2000c101524 */
[----:B------:R-:W-:Y:S05]  /*7870*/  EXIT ;  /* 0x000000000000794d */ /* 0x000fea0003800000 */
.L_x_23571:
        /* <DEDUP_REMOVED lines=9> */
[----:B0-----:R-:W-:Y:S01]  /*7910*/  STG.E.64 desc[UR36][R2.64], R18 ;  /* 0x0000001202007986 */ /* 0x001fe2000c101b24 */
[----:B------:R-:W-:Y:S05]  /*7920*/  EXIT ;  /* 0x000000000000794d */ /* 0x000fea0003800000 */
.L_x_23574:
[----:B------:R-:W-:-:S06]  /*7930*/  LOP3.LUT R18, R18, 0xff, RZ, 0xc0, !PT ;  /* 0x000000ff12127812 */ /* 0x000fcc00078ec0ff */
[----:B------:R-:W0:Y:S02]  /*7940*/  I2F.U16 R18, R18 ;  /* 0x0000001200127306 */ /* 0x000e240000101000 */
[----:B0-----:R-:W-:-:S04]  /*7950*/  F2FP.F16.F32.PACK_AB R5, RZ, R18 ;  /* 0x00000012ff05723e */ /* 0x001fc800000000ff */
[----:B------:R-:W-:-:S05]  /*7960*/  PRMT R5, R5, 0x5410, RZ ;  /* 0x0000541005057816 */ /* 0x000fca00000000ff */
[----:B------:R-:W-:Y:S01]  /*7970*/  STG.E desc[UR36][R2.64], R5 ;  /* 0x0000000502007986 */ /* 0x000fe2000c101924 */
[----:B------:R-:W-:Y:S05]  /*7980*/  EXIT ;  /* 0x000000000000794d */ /* 0x000fea0003800000 */
.L_x_23573:
[----:B------:R-:W-:-:S06]  /*7990*/  LOP3.LUT R4, R18, 0xff, RZ, 0xc0, !PT ;  /* 0x000000ff12047812 */ /* 0x000fcc00078ec0ff */
[----:B------:R-:W0:Y:S02]  /*79a0*/  I2F.F64.U16 R4, R4 ;  /* 0x0000000400047312 */ /* 0x000e240000101800 */
[----:B0-----:R-:W-:Y:S01]  /*79b0*/  STG.E.64 desc[UR36][R2.64], R4 ;  /* 0x0000000402007986 */ /* 0x001fe2000c101b24 */
[----:B------:R-:W-:Y:S05]  /*79c0*/  EXIT ;  /* 0x000000000000794d */ /* 0x000fea0003800000 */
.L_x_23564:
        /* <DEDUP_REMOVED lines=12> */
.L_x_23577:
[----:B------:R-:W-:Y:S02]  /*7a90*/  LOP3.LUT R4, R18, 0xff, RZ, 0xc0, !PT ;  /* 0x000000ff12047812 */ /* 0x000fe400078ec0ff */
[----:B--234-:R-:W-:-:S04]  /*7aa0*/  CS2R R6, SRZ ;  /* 0x0000000000067805 */ /* 0x01cfc8000001ff00 */
[----:B------:R-:W0:Y:S02]  /*7ab0*/  I2F.F64.U16 R4, R4 ;  /* 0x0000000400047312 */ /* 0x000e240000101800 */
[----:B0-----:R-:W-:Y:S01]  /*7ac0*/  STG.E.128 desc[UR36][R2.64], R4 ;  /* 0x0000000402007986 */ /* 0x001fe2000c101d24 */
[----:B------:R-:W-:Y:S05]  /*7ad0*/  EXIT ;  /* 0x000000000000794d */ /* 0x000fea0003800000 */
.L_x_23576:
        /* <DEDUP_REMOVED lines=22> */
.L_x_23581:
[----:B------:R-:W-:Y:S05]  /*7c40*/  BSYNC B0 ;  /* 0x0000000000007941 */ /* 0x000fea0003800000 */
.L_x_23580:
[----:B------:R-:W-:-:S05]  /*7c50*/  LOP3.LUT R5, R0, R5, RZ, 0xfc, !PT ;  /* 0x0000000500057212 */ /* 0x000fca00078efcff */
[----:B------:R-:W-:Y:S01]  /*7c60*/  STG.E.U8 desc[UR36][R2.64], R5 ;  /* 0x0000000502007986 */ /* 0x000fe2000c101124 */
[----:B------:R-:W-:Y:S05]  /*7c70*/  EXIT ;  /* 0x000000000000794d */ /* 0x000fea0003800000 */
.L_x_23579:
        /* <DEDUP_REMOVED lines=14> */
.L_x_23583:
[----:B------:R-:W-:Y:S01]  /*7d60*/  IMAD.MOV.U32 R0, RZ, RZ, 0x7f ;  /* 0x0000007fff007424 */ /* 0x000fe200078e00ff */
[----:B------:R-:W-:-:S04]  /*7d70*/  ISETP.GT.U32.AND P0, PT, R4, 0x7f800000, PT ;  /* 0x7f8000000400780c */ /* 0x000fc80003f04070 */
[----:B------:R-:W-:-:S09]  /*7d80*/  SEL R0, R0, 0x7c, P0 ;  /* 0x0000007c00007807 */ /* 0x000fd20000000000 */
.L_x_23584:
[----:B------:R-:W-:Y:S05]  /*7d90*/  BSYNC B0 ;  /* 0x0000000000007941 */ /* 0x000fea0003800000 */
.L_x_23582:
[----:B------:R-:W-:-:S04]  /*7da0*/  LOP3.LUT R4, R5, 0x80000000, RZ, 0xc0, !PT ;  /* 0x8000000005047812 */ /* 0x000fc800078ec0ff */
[----:B------:R-:W-:-:S04]  /*7db0*/  SHF.R.U32.HI R5, RZ, 0x18, R4 ;  /* 0x00000018ff057819 */ /* 0x000fc80000011604 */
[----:B------:R-:W-:-:S05]  /*7dc0*/  LOP3.LUT R5, R0, R5, RZ, 0xfc, !PT ;  /* 0x0000000500057212 */ /* 0x000fca00078efcff */
[----:B------:R-:W-:Y:S01]  /*7dd0*/  STG.E.U8 desc[UR36][R2.64], R5 ;  /* 0x0000000502007986 */ /* 0x000fe2000c101124 */
[----:B------:R-:W-:Y:S05]  /*7de0*/  EXIT ;  /* 0x000000000000794d */ /* 0x000fea0003800000 */
.L_x_23578:
[----:B------:R-:W-:-:S04]  /*7df0*/  LOP3.LUT R18, R18, 0xff, RZ, 0xc0, !PT ;  /* 0x000000ff12127812 */ /* 0x000fc800078ec0ff */
[----:B------:R-:W0:Y:S02]  /*7e00*/  I2F.U16 R0, R18 ;  /* 0x0000001200007306 */ /* 0x000e240000101000 */
[----:B0-----:R-:W-:-:S05]  /*7e10*/  F2FP.BF16.F32.PACK_AB R0, RZ, R0 ;  /* 0x00000000ff00723e */ /* 0x001fca00000010ff */
[----:B------:R-:W-:Y:S01]  /*7e20*/  STG.E.U16 desc[UR36][R2.64], R0 ;  /* 0x0000000002007986 */ /* 0x000fe2000c101524 */
[----:B------:R-:W-:Y:S05]  /*7e30*/  EXIT ;  /* 0x000000000000794d */ /* 0x000fea0003800000 */
.L_x_23575:
        /* <DEDUP_REMOVED lines=11> */
.L_x_23587:
[----:B------:R-:W-:Y:S01]  /*7ef0*/  LOP3.LUT R18, R18, 0xff, RZ, 0xc0, !PT ;  /* 0x000000ff12127812 */ /* 0x000fe200078ec0ff */
[----:B------:R-:W-:Y:S01]  /*7f00*/  BSSY B0, `(.L_x_23588) ;  /* 0x0000015000007945 */ /* 0x000fe20003800000 */
[----:B------:R-:W-:Y:S02]  /*7f10*/  IMAD.MOV.U32 R0, RZ, RZ, 0x80 ;  /* 0x00000080ff007424 */ /* 0x000fe400078e00ff */
[----:B--234-:R-:W0:Y:S02]  /*7f20*/  I2F.U16 R7, R18 ;  /* 0x0000001200077306 */ /* 0x01ce240000101000 */
        /* <DEDUP_REMOVED lines=14> */
.L_x_23590:
[----:B------:R-:W-:-:S04]  /*8010*/  LOP3.LUT R0, R7, 0x80000000, RZ, 0xc0, !PT ;  /* 0x8000000007007812 */ /* 0x000fc800078ec0ff */
[----:B------:R-:W-:-:S04]  /*8020*/  SHF.R.U32.HI R5, RZ, 0x18, R0 ;  /* 0x00000018ff057819 */ /* 0x000fc80000011600 */
[----:B------:R-:W-:-:S04]  /*8030*/  LOP3.LUT R4, R4, R5, RZ, 0xfc, !PT ;  /* 0x0000000504047212 */ /* 0x000fc800078efcff */
[----:B------:R-:W-:-:S07]  /*8040*/  PRMT R0, R4, 0x7610, R0 ;  /* 0x0000761004007816 */ /* 0x000fce0000000000 */
.L_x_23589:
[----:B------:R-:W-:Y:S05]  /*8050*/  BSYNC B0 ;  /* 0x0000000000007941 */ /* 0x000fea0003800000 */
.L_x_23588:
[----:B------:R-:W-:Y:S01]  /*8060*/  STG.E.U8 desc[UR36][R2.64], R0 ;  /* 0x0000000002007986 */ /* 0x000fe2000c101124 */
[----:B------:R-:W-:Y:S05]  /*8070*/  EXIT ;  /* 0x000000000000794d */ /* 0x000fea0003800000 */
.L_x_23586:
        /* <DEDUP_REMOVED lines=18> */
.L_x_23593:
[----:B------:R-:W-:-:S04]  /*81a0*/  LOP3.LUT R0, R7, 0x80000000, RZ, 0xc0, !PT ;  /* 0x8000000007007812 */ /* 0x000fc800078ec0ff */
[----:B------:R-:W-:-:S04]  /*81b0*/  SHF.R.U32.HI R5, RZ, 0x18, R0 ;  /* 0x00000018ff057819 */ /* 0x000fc80000011600 */
[----:B------:R-:W-:-:S04]  /*81c0*/  LOP3.LUT R4, R4, R5, RZ, 0xfc, !PT ;  /* 0x0000000504047212 */ /* 0x000fc800078efcff */
[----:B------:R-:W-:-:S07]  /*81d0*/  PRMT R0, R4, 0x7610, R0 ;  /* 0x0000761004007816 */ /* 0x000fce0000000000 */
.L_x_23592:
[----:B------:R-:W-:Y:S05]  /*81e0*/  BSYNC B0 ;  /* 0x0000000000007941 */ /* 0x000fea0003800000 */
.L_x_23591:
[----:B------:R-:W-:Y:S01]  /*81f0*/  STG.E.U8 desc[UR36][R2.64], R0 ;  /* 0x0000000002007986 */ /* 0x000fe2000c101124 */
[----:B------:R-:W-:Y:S05]  /*8200*/  EXIT ;  /* 0x000000000000794d */ /* 0x000fea0003800000 */
.L_x_23585:
        /* <DEDUP_REMOVED lines=23> */
.L_x_23568:
        /* <DEDUP_REMOVED lines=8> */
[----:B--234-:R-:W-:Y:S02]  /*8400*/  IMAD.U32 R6, RZ, RZ, UR4 ;  /* 0x00000004ff067e24 */ /* 0x01cfe4000f8e00ff */
[----:B------:R-:W-:-:S02]  /*8410*/  IMAD.U32 R7, RZ, RZ, UR5 ;  /* 0x00000005ff077e24 */ /* 0x000fc4000f8e00ff */
[----:B------:R-:W-:Y:S02]  /*8420*/  IMAD.U32 R11, RZ, RZ, UR7 ;  /* 0x00000007ff0b7e24 */ /* 0x000fe4000f8e00ff */
[----:B------:R-:W-:Y:S02]  /*8430*/  IMAD.MOV.U32 R8, RZ, RZ, 0x65 ;  /* 0x00000065ff087424 */ /* 0x000fe400078e00ff */
[----:B------:R-:W-:Y:S02]  /*8440*/  IMAD.MOV.U32 R12, RZ, RZ, 0x1 ;  /* 0x00000001ff0c7424 */ /* 0x000fe400078e00ff */
[----:B0-----:R-:W-:-:S07]  /*8450*/  IMAD.MOV.U32 R13, RZ, RZ, RZ ;  /* 0x000000ffff0d7224 */ /* 0x001fce00078e00ff */
[----:B------:R-:W-:-:S07]  /*8460*/  LEPC R20, `(.L_x_23596) ;  /* 0x000000001014794e */ /* 0x000fce0000000000 */
[----:B-1----:R-:W-:Y:S05]  /*8470*/  CALL.ABS.NOINC R2 ;  /* 0x0000000002007343 */ /* 0x002fea0003c00000 */
.L_x_23596:
[----:B------:R-:W-:Y:S05]  /*8480*/  EXIT ;  /* 0x000000000000794d */ /* 0x000fea0003800000 */
.L_x_23595:
[----:B------:R-:W-:Y:S01]  /*8490*/  LOP3.LUT R18, R18, 0xff, RZ, 0xc0, !PT ;  /* 0x000000ff12127812 */ /* 0x000fe200078ec0ff */
[----:B------:R-:W-:-:S05]  /*84a0*/  IMAD.MOV.U32 R19, RZ, RZ, RZ ;  /* 0x000000ffff137224 */ /* 0x000fca00078e00ff */
[----:B------:R-:W-:Y:S01]  /*84b0*/  STG.E.64 desc[UR36][R2.64], R18 ;  /* 0x0000001202007986 */ /* 0x000fe2000c101b24 */
[----:B------:R-:W-:Y:S05]  /*84c0*/  EXIT ;  /* 0x000000000000794d */ /* 0x000fea0003800000 */
.L_x_23594:
[----:B------:R-:W-:-:S05]  /*84d0*/  LOP3.LUT R5, R18, 0xff, RZ, 0xc0, !PT ;  /* 0x000000ff12057812 */ /* 0x000fca00078ec0ff */
[----:B------:R-:W-:Y:S01]  /*84e0*/  STG.E desc[UR36][R2.64], R5 ;  /* 0x0000000502007986 */ /* 0x000fe2000c101924 */
[----:B------:R-:W-:Y:S05]  /*84f0*/  EXIT ;  /* 0x000000000000794d */ /* 0x000fea0003800000 */
        .weak           $__internal_57_$__cuda_sm20_dblrcp_rn_slowpath_v3
        .type           $__internal_57_$__cuda_sm20_dblrcp_rn_slowpath_v3,@function
        .size           $__internal_57_$__cuda_sm20_dblrcp_rn_slowpath_v3,(.L_x_71499 - $__internal_57_$__cuda_sm20_dblrcp_rn_slowpath_v3)
$__internal_57_$__cuda_sm20_dblrcp_rn_slowpath_v3:
        /* <DEDUP_REMOVED lines=25> */
.L_x_23600:
        /* <DEDUP_REMOVED lines=10> */
.L_x_23598:
[----:B------:R-:W-:Y:S01]  /*8730*/  LOP3.LUT R9, R5, 0x80000, RZ, 0xfc, !PT ;  /* 0x0008000005097812 */ /* 0x000fe200078efcff */
[----:B------:R-:W-:-:S07]  /*8740*/  IMAD.MOV.U32 R8, RZ, RZ, R4 ;  /* 0x000000ffff087224 */ /* 0x000fce00078e0004 */
.L_x_23599:
[----:B------:R-:W-:Y:S05]  /*8750*/  BSYNC B2 ;  /* 0x0000000000027941 */ /* 0x000fea0003800000 */
.L_x_23597:
[----:B------:R-:W-:-:S04]  /*8760*/  IMAD.MOV.U32 R13, RZ, RZ, 0x0 ;  /* 0x00000000ff0d7424 */ /* 0x000fc800078e00ff */
[----:B------:R-:W-:Y:S05]  /*8770*/  RET.REL.NODEC R12 `(_ZN2at6native27unrolled_elementwise_kernelIZNS0_50_GLOBAL__N__2680c7bb_12_PowKernel_cu_140f0503_289629pow_tensor_scalar_kernel_implIhhEEvRNS_18TensorIteratorBaseET0_EUlhE1_St5arrayIPcLm2EELi4E23TrivialOffsetCalculatorILi1EjESC_NS0_6memory12LoadWithCastILi1EEENSD_13StoreWithCastILi1EEEEEviT_S6_T2_T3_T4_T5_) ;  /* 0xffffff780c207950 */ /* 0x000fea0003c3ffff */
.L_x_23601:
        /* <DEDUP_REMOVED lines=16> */
.L_x_71499:


//--------------------- .text._ZN2at6native18elementwise_kernelILi128ELi4EZNS0_22gpu_kernel_impl_nocastIZNS0_50_GLOBAL__N__2680c7bb_12_PowKernel_cu_140f0503_289629pow_tensor_scalar_kernel_implIhhEEvRNS_18TensorIteratorBaseET0_EUlhE1_EEvS6_RKT_EUliE_EEviT1_ --------------------------
	.section	.text._ZN2at6native18elementwise_kernelILi128ELi4EZNS0_22gpu_kernel_impl_nocastIZNS0_50_GLOBAL__N__2680c7bb_12_PowKernel_cu_140f0503_289629pow_tensor_scalar_kernel_implIhhEEvRNS_18TensorIteratorBaseET0_EUlhE1_EEvS6_RKT_EUliE_EEviT1_,"ax",@progbits
	.align	128
        .global         _ZN2at6native18elementwise_kernelILi128ELi4EZNS0_22gpu_kernel_impl_nocastIZNS0_50_GLOBAL__N__2680c7bb_12_PowKernel_cu_140f0503_289629pow_tensor_scalar_kernel_implIhhEEvRNS_18TensorIteratorBaseET0_EUlhE1_EEvS6_RKT_EUliE_EEviT1_
        .type           _ZN2at6native18elementwise_kernelILi128ELi4EZNS0_22gpu_kernel_impl_nocastIZNS0_50_GLOBAL__N__2680c7bb_12_PowKernel_cu_140f0503_289629pow_tensor_scalar_kernel_implIhhEEvRNS_18TensorIteratorBaseET0_EUlhE1_EEvS6_RKT_EUliE_EEviT1_,@function
        .size           _ZN2at6native18elementwise_kernelILi128ELi4EZNS0_22gpu_kernel_impl_nocastIZNS0_50_GLOBAL__N__2680c7bb_12_PowKernel_cu_140f0503_289629pow_tensor_scalar_kernel_implIhhEEvRNS_18TensorIteratorBaseET0_EUlhE1_EEvS6_RKT_EUliE_EEviT1_,(.L_x_71500 - _ZN2at6native18elementwise_kernelILi128ELi4EZNS0_22gpu_kernel_impl_nocastIZNS0_50_GLOBAL__N__2680c7bb_12_PowKernel_cu_140f0503_289629pow_tensor_scalar_kernel_implIhhEEvRNS_18TensorIteratorBaseET0_EUlhE1_EEvS6_RKT_EUliE_EEviT1_)
        .other          _ZN2at6native18elementwise_kernelILi128ELi4EZNS0_22gpu_kernel_impl_nocastIZNS0_50_GLOBAL__N__2680c7bb_12_PowKernel_cu_140f0503_289629pow_tensor_scalar_kernel_implIhhEEvRNS_18TensorIteratorBaseET0_EUlhE1_EEvS6_RKT_EUliE_EEviT1_,@"STO_CUDA_ENTRY STV_DEFAULT"
_ZN2at6native18elementwise_kernelILi128ELi4EZNS0_22gpu_kernel_impl_nocastIZNS0_50_GLOBAL__N__2680c7bb_12_PowKernel_cu_140f0503_289629pow_tensor_scalar_kernel_implIhhEEvRNS_18TensorIteratorBaseET0_EUlhE1_EEvS6_RKT_EUliE_EEviT1_:
.text._ZN2at6native18elementwise_kernelILi128ELi4EZNS0_22gpu_kernel_impl_nocastIZNS0_50_GLOBAL__N__2680c7bb_12_PowKernel_cu_140f0503_289629pow_tensor_scalar_kernel_implIhhEEvRNS_18TensorIteratorBaseET0_EUlhE1_EEvS6_RKT_EUliE_EEviT1_:
        /* <DEDUP_REMOVED lines=311> */
.L_x_23604:
[----:B------:R-:W-:Y:S02]  /*1370*/  ULDC.64 UR6, c[0x0][0x418] ;  /* 0x0001060000067ab9 */ /* 0x000fe40000000a00 */
[----:B------:R-:W-:-:S05]  /*1380*/  IADD3 R12, P0, R2, UR6, RZ ;  /* 0x00000006020c7c10 */ /* 0x000fca000ff1e0ff */
[----:B------:R-:W-:Y:S01]  /*1390*/  IMAD.X R13, RZ, RZ, UR7, P0 ;  /* 0x00000007ff0d7e24 */ /* 0x000fe200080e06ff */
[----:B------:R-:W-:-:S04]  /*13a0*/  ULDC.64 UR6, c[0x0][0x410] ;  /* 0x0001040000067ab9 */ /* 0x000fc80000000a00 */
[----:B------:R-:W2:Y:S01]  /*13b0*/  LDG.E.U8 R12, desc[UR4][R12.64] ;  /* 0x000000040c0c7981 */ /* 0x000ea2000c1e1100 */
        /* <DEDUP_REMOVED lines=17> */
[----:B------:R-:W-:Y:S05]  /*14d0*/  CALL.REL.NOINC `($__internal_58_$__cuda_sm20_dblrcp_rn_slowpath_v3) ;  /* 0x0000003c00e07944 */ /* 0x000fea0003c00000 */
[----:B------:R-:W-:Y:S02]  /*14e0*/  MOV R8, R10 ;  /* 0x0000000a00087202 */ /* 0x000fe40000000f00 */
[----:B------:R-:W-:-:S07]  /*14f0*/  MOV R9, R11 ;  /* 0x0000000b00097202 */ /* 0x000fce0000000f00 */
.L_x_23606:
[----:B------:R-:W-:Y:S05]  /*1500*/  BSYNC B1 ;  /* 0x0000000000017941 */ /* 0x000fea0003800000 */
.L_x_23605:
[----:B------:R-:W0:Y:S01]  /*1510*/  F2I.U32.F64.TRUNC R9, R8 ;  /* 0x0000000800097311 */ /* 0x000e22000030d000 */
[----:B------:R-:W-:-:S05]  /*1520*/  IMAD R0, R5, 0x200, R0 ;  /* 0x0000020005007824 */ /* 0x000fca00078e0200 */
[----:B------:R-:W-:Y:S01]  /*1530*/  IADD3 R3, R0, 0x80, RZ ;  /* 0x0000008000037810 */ /* 0x000fe20007ffe0ff */
[----:B0-----:R0:W-:Y:S06]  /*1540*/  STG.E.U8 desc[UR4][R6.64], R9 ;  /* 0x0000000906007986 */ /* 0x0011ec000c101104 */
.L_x_23603:
[----:B------:R-:W-:Y:S05]  /*1550*/  BSYNC B0 ;  /* 0x0000000000007941 */ /* 0x000fea0003800000 */
.L_x_23602:
        /* <DEDUP_REMOVED lines=306> */
.L_x_23609:
[----:B------:R-:W-:Y:S02]  /*2880*/  ULDC.64 UR6, c[0x0][0x418] ;  /* 0x0001060000067ab9 */ /* 0x000fe40000000a00 */
[----:B------:R-:W-:-:S04]  /*2890*/  IADD3 R12, P0, R0, UR6, RZ ;  /* 0x00000006000c7c10 */ /* 0x000fc8000ff1e0ff */
[----:B------:R-:W-:Y:S01]  /*28a0*/  IADD3.X R13, RZ, UR7, RZ, P0, !PT ;  /* 0x00000007ff0d7c10 */ /* 0x000fe200087fe4ff */
        /* <DEDUP_REMOVED lines=19> */
[----:B------:R-:W-:Y:S05]  /*29e0*/  CALL.REL.NOINC `($__internal_58_$__cuda_sm20_dblrcp_rn_slowpath_v3) ;  /* 0x00000028009c7944 */ /* 0x000fea0003c00000 */
[----:B------:R-:W-:Y:S02]  /*29f0*/  MOV R8, R10 ;  /* 0x0000000a00087202 */ /* 0x000fe40000000f00 */
[----:B------:R-:W-:-:S07]  /*2a00*/  MOV R9, R11 ;  /* 0x0000000b00097202 */ /* 0x000fce0000000f00 */
.L_x_23611:
[----:B------:R-:W-:Y:S05]  /*2a10*/  BSYNC B1 ;  /* 0x0000000000017941 */ /* 0x000fea0003800000 */
.L_x_23610:
[----:B------:R-:W0:Y:S01]  /*2a20*/  F2I.U32.F64.TRUNC R9, R8 ;  /* 0x0000000800097311 */ /* 0x000e22000030d000 */
[----:B------:R-:W-:Y:S01]  /*2a30*/  IADD3 R3, R3, 0x80, RZ ;  /* 0x0000008003037810 */ /* 0x000fe20007ffe0ff */
[----:B0-----:R1:W-:Y:S06]  /*2a40*/  STG.E.U8 desc[UR4][R4.64], R9 ;  /* 0x0000000904007986 */ /* 0x0013ec000c101104 */
.L_x_23608:
[----:B------:R-:W-:Y:S05]  /*2a50*/  BSYNC B0 ;  /* 0x0000000000007941 */ /* 0x000fea0003800000 */
.L_x_23607:
        /* <DEDUP_REMOVED lines=306> */
.L_x_23614:
        /* <DEDUP_REMOVED lines=22> */
[----:B------:R-:W-:Y:S05]  /*3ee0*/  CALL.REL.NOINC `($__internal_58_$__cuda_sm20_dblrcp_rn_slowpath_v3) ;  /* 0x00000014005c7944 */ /* 0x000fea0003c00000 */
[----:B------:R-:W-:Y:S02]  /*3ef0*/  MOV R8, R10 ;  /* 0x0000000a00087202 */ /* 0x000fe40000000f00 */
[----:B------:R-:W-:-:S07]  /*3f00*/  MOV R9, R11 ;  /* 0x0000000b00097202 */ /* 0x000fce0000000f00 */
.L_x_23616:
[----:B------:R-:W-:Y:S05]  /*3f10*/  BSYNC B1 ;  /* 0x0000000000017941 */ /* 0x000fea0003800000 */
.L_x_23615:
[----:B------:R-:W0:Y:S01]  /*3f20*/  F2I.U32.F64.TRUNC R9, R8 ;  /* 0x0000000800097311 */ /* 0x000e22000030d000 */
[----:B------:R-:W-:Y:S01]  /*3f30*/  IADD3 R3, R3, 0x80, RZ ;  /* 0x0000008003037810 */ /* 0x000fe20007ffe0ff */
[----:B0-----:R2:W-:Y:S06]  /*3f40*/  STG.E.U8 desc[UR4][R4.64], R9 ;  /* 0x0000000904007986 */ /* 0x0015ec000c101104 */
.L_x_23613:
[----:B------:R-:W-:Y:S05]  /*3f50*/  BSYNC B0 ;  /* 0x0000000000007941 */ /* 0x000fea0003800000 */
.L_x_23612:
        /* <DEDUP_REMOVED lines=305> */
.L_x_23617:
        /* <DEDUP_REMOVED lines=24> */
[----:B------:R-:W-:Y:S05]  /*53f0*/  CALL.REL.NOINC `($__internal_58_$__cuda_sm20_dblrcp_rn_slowpath_v3) ;  /* 0x0000000000187944 */ /* 0x000fea0003c00000 */
[----:B------:R-:W-:Y:S02]  /*5400*/  MOV R6, R10 ;  /* 0x0000000a00067202 */ /* 0x000fe40000000f00 */
[----:B------:R-:W-:-:S07]  /*5410*/  MOV R7, R11 ;  /* 0x0000000b00077202 */ /* 0x000fce0000000f00 */
.L_x_23619:
[----:B------:R-:W-:Y:S05]  /*5420*/  BSYNC B0 ;  /* 0x0000000000007941 */ /* 0x000fea0003800000 */
.L_x_23618:
[----:B------:R-:W0:Y:S02]  /*5430*/  F2I.U32.F64.TRUNC R7, R6 ;  /* 0x0000000600077311 */ /* 0x000e24000030d000 */
[----:B0-----:R-:W-:Y:S01]  /*5440*/  STG.E.U8 desc[UR4][R4.64], R7 ;  /* 0x0000000704007986 */ /* 0x001fe2000c101104 */
[----:B------:R-:W-:Y:S05]  /*5450*/  EXIT ;  /* 0x000000000000794d */ /* 0x000fea0003800000 */
        .weak           $__internal_58_$__cuda_sm20_dblrcp_rn_slowpath_v3
        .type           $__internal_58_$__cuda_sm20_dblrcp_rn_slowpath_v3,@function
        .size           $__internal_58_$__cuda_sm20_dblrcp_rn_slowpath_v3,(.L_x_71500 - $__internal_58_$__cuda_sm20_dblrcp_rn_slowpath_v3)
$__internal_58_$__cuda_sm20_dblrcp_rn_slowpath_v3:
        /* <DEDUP_REMOVED lines=26> */
.L_x_23623:
        /* <DEDUP_REMOVED lines=10> */
.L_x_23621:
[----:B------:R-:W-:Y:S02]  /*56a0*/  LOP3.LUT R11, R9, 0x80000, RZ, 0xfc, !PT ;  /* 0x00080000090b7812 */ /* 0x000fe400078efcff */
[----:B------:R-:W-:-:S07]  /*56b0*/  MOV R10, R8 ;  /* 0x00000008000a7202 */ /* 0x000fce0000000f00 */
.L_x_23622:
[----:B------:R-:W-:Y:S05]  /*56c0*/  BSYNC B2 ;  /* 0x0000000000027941 */ /* 0x000fea0003800000 */
.L_x_23620:
[----:B------:R-:W-:Y:S01]  /*56d0*/  HFMA2.MMA R9, -RZ, RZ, 0, 0 ;  /* 0x00000000ff097435 */ /* 0x000fe200000001ff */
[----:B------:R-:W-:-:S05]  /*56e0*/  MOV R8, R2 ;  /* 0x0000000200087202 */ /* 0x000fca0000000f00 */
[----:B------:R-:W-:Y:S05]  /*56f0*/  RET.REL.NODEC R8 `(_ZN2at6native18elementwise_kernelILi128ELi4EZNS0_22gpu_kernel_impl_nocastIZNS0_50_GLOBAL__N__2680c7bb_12_PowKernel_cu_140f0503_289629pow_tensor_scalar_kernel_implIhhEEvRNS_18TensorIteratorBaseET0_EUlhE1_EEvS6_RKT_EUliE_EEviT1_) ;  /* 0xffffffa808407950 */ /* 0x000fea0003c3ffff */
.L_x_23624:
        /* <DEDUP_REMOVED lines=16> */
.L_x_71500:


//--------------------- .text._ZN2at6native27unrolled_elementwise_kernelIZNS0_50_GLOBAL__N__2680c7bb_12_PowKernel_cu_140f0503_289629pow_tensor_scalar_kernel_implIhhEEvRNS_18TensorIteratorBaseET0_EUlhE1_St5arrayIPcLm2EELi4E23TrivialOffsetCalculatorILi1EjESC_NS0_6memory15LoadWithoutCastENSD_16StoreWithoutCastEEEviT_S6_T2_T3_T4_T5_ --------------------------
	.section	.text._ZN2at6native27unrolled_elementwise_kernelIZNS0_50_GLOBAL__N__2680c7bb_12_PowKernel_cu_140f0503_289629pow_tensor_scalar_kernel_implIhhEEvRNS_18TensorIteratorBaseET0_EUlhE1_St5arrayIPcLm2EELi4E23TrivialOffsetCalculatorILi1EjESC_NS0_6memory15LoadWithoutCastENSD_16StoreWithoutCastEEEviT_S6_T2_T3_T4_T5_,"ax",@progbits
	.align	128
        .global         _ZN2at6native27unrolled_elementwise_kernelIZNS0_50_GLOBAL__N__2680c7bb_12_PowKernel_cu_140f0503_289629pow_tensor_scalar_kernel_implIhhEEvRNS_18TensorIteratorBaseET0_EUlhE1_St5arrayIPcLm2EELi4E23TrivialOffsetCalculatorILi1EjESC_NS0_6memory15LoadWithoutCastENSD_16StoreWithoutCastEEEviT_S6_T2_T3_T4_T5_
        .type           _ZN2at6native27unrolled_elementwise_kernelIZNS0_50_GLOBAL__N__2680c7bb_12_PowKernel_cu_140f0503_289629pow_tensor_scalar_kernel_implIhhEEvRNS_18TensorIteratorBaseET0_EUlhE1_St5arrayIPcLm2EELi4E23TrivialOffsetCalculatorILi1EjESC_NS0_6memory15LoadWithoutCastENSD_16StoreWithoutCastEEEviT_S6_T2_T3_T4_T5_,@function
        .size           _ZN2at6native27unrolled_elementwise_kernelIZNS0_50_GLOBAL__N__2680c7bb_12_PowKernel_cu_140f0503_289629pow_tensor_scalar_kernel_implIhhEEvRNS_18TensorIteratorBaseET0_EUlhE1_St5arrayIPcLm2EELi4E23TrivialOffsetCalculatorILi1EjESC_NS0_6memory15LoadWithoutCastENSD_16StoreWithoutCastEEEviT_S6_T2_T3_T4_T5_,(.L_x_71501 - _ZN2at6native27unrolled_elementwise_kernelIZNS0_50_GLOBAL__N__2680c7bb_12_PowKernel_cu_140f0503_289629pow_tensor_scalar_kernel_implIhhEEvRNS_18TensorIteratorBaseET0_EUlhE1_St5arrayIPcLm2EELi4E23TrivialOffsetCalculatorILi1EjESC_NS0_6memory15LoadWithoutCastENSD_16StoreWithoutCastEEEviT_S6_T2_T3_T4_T5_)
        .other          _ZN2at6native27unrolled_elementwise_kernelIZNS0_50_GLOBAL__N__2680c7bb_12_PowKernel_cu_140f0503_289629pow_tensor_scalar_kernel_implIhhEEvRNS_18TensorIteratorBaseET0_EUlhE1_St5arrayIPcLm2EELi4E23TrivialOffsetCalculatorILi1EjESC_NS0_6memory15LoadWithoutCastENSD_16StoreWithoutCastEEEviT_S6_T2_T3_T4_T5_,@"STO_CUDA_ENTRY STV_DEFAULT"
_ZN2at6native27unrolled_elementwise_kernelIZNS0_50_GLOBAL__N__2680c7bb_12_PowKernel_cu_140f0503_289629pow_tensor_scalar_kernel_implIhhEEvRNS_18TensorIteratorBaseET0_EUlhE1_St5arrayIPcLm2EELi4E23TrivialOffsetCalculatorILi1EjESC_NS0_6memory15LoadWithoutCastENSD_16StoreWithoutCastEEEviT_S6_T2_T3_T4_T5_:
.text._ZN2at6native27unrolled_elementwise_kernelIZNS0_50_GLOBAL__N__2680c7bb_12_PowKernel_cu_140f0503_289629pow_tensor_scalar_kernel_implIhhEEvRNS_18TensorIteratorBaseET0_EUlhE1_St5arrayIPcLm2EELi4E23TrivialOffsetCalculatorILi1EjESC_NS0_6memory15LoadWithoutCastENSD_16StoreWithoutCastEEEviT_S6_T2_T3_T4_T5_:
        /* <DEDUP_REMOVED lines=26> */
[----:B------:R2:W5:Y:S01]  /*01a0*/  @!P0 LDG.E.U8 R15, desc[UR4][R8.64] ;  /* 0x00000004080f8981 */ /* 0x000562000c1e1100 */
[----:B------:R-:W-:Y:S02]  /*01b0*/  IMAD.MOV.U32 R10, RZ, RZ, RZ ;  /* 0x000000ffff0a7224 */ /* 0x000fe400078e00ff */
[----:B------:R-:W-:Y:S01]  /*01c0*/  IMAD.MOV.U32 R0, RZ, RZ, RZ ;  /* 0x000000ffff007224 */ /* 0x000fe200078e00ff */
[----:B0-----:R-:W-:Y:S01]  /*01d0*/  @!P2 IADD3 R4, P6, R19, R4, RZ ;  /* 0x000000041304a210 */ /* 0x001fe20007fde0ff */
[----:B------:R-:W-:-:S03]  /*01e0*/  @!P3 IMAD.X R3, RZ, RZ, R3, P4 ;  /* 0x000000ffff03b224 */ /* 0x000fc600020e0603 */
[----:B------:R-:W-:Y:S02]  /*01f0*/  @!P2 IADD3.X R5, RZ, R5, RZ, P6, !PT ;  /* 0x00000005ff05a210 */ /* 0x000fe400037fe4ff */
[----:B------:R2:W5:Y:S04]  /*0200*/  @!P3 LDG.E.U8 R14, desc[UR4][R2.64] ;  /* 0x00000004020eb981 */ /* 0x000568000c1e1100 */
[----:B------:R2:W5:Y:S01]  /*0210*/  @!P2 LDG.E.U8 R10, desc[UR4][R4.64] ;  /* 0x00000004040aa981 */ /* 0x000562000c1e1100 */
[----:B-1----:R-:W-:-:S05]  /*0220*/  @!P1 IADD3 R6, P5, R17, R6, RZ ;  /* 0x0000000611069210 */ /* 0x002fca0007fbe0ff */
[----:B------:R-:W-:-:S05]  /*0230*/  @!P1 IMAD.X R7, RZ, RZ, R7, P5 ;  /* 0x000000ffff079224 */ /* 0x000fca00028e0607 */
[----:B------:R2:W5:Y:S01]  /*0240*/  @!P1 LDG.E.U8 R0, desc[UR4][R6.64] ;  /* 0x0000000406009981 */ /* 0x000562000c1e1100 */
        /* <DEDUP_REMOVED lines=17> */
[----:B------:R-:W-:Y:S05]  /*0360*/  CALL.REL.NOINC `($__internal_59_$__cuda_sm20_dblrcp_rn_slowpath_v3) ;  /* 0x00000004009c7944 */ /* 0x000fea0003c00000 */
.L_x_23628:
[----:B------:R-:W-:Y:S05]  /*0370*/  BSYNC B1 ;  /* 0x0000000000017941 */ /* 0x000fea0003800000 */
.L_x_23627:
[----:B------:R0:W1:Y:S02]  /*0380*/  F2I.U32.F64.TRUNC R15, R6 ;  /* 0x00000006000f7311 */ /* 0x000064000030d000 */
.L_x_23626:
[----:B------:R-:W-:Y:S05]  /*0390*/  BSYNC B0 ;  /* 0x0000000000007941 */ /* 0x000fea0003800000 */
.L_x_23625:
        /* <DEDUP_REMOVED lines=19> */
[----:B-1----:R-:W-:Y:S05]  /*04d0*/  CALL.REL.NOINC `($__internal_59_$__cuda_sm20_dblrcp_rn_slowpath_v3) ;  /* 0x0000000400407944 */ /* 0x002fea0003c00000 */
.L_x_23632:
[----:B------:R-:W-:Y:S05]  /*04e0*/  BSYNC B1 ;  /* 0x0000000000017941 */ /* 0x000fea0003800000 */
.L_x_23631:
[----:B------:R3:W4:Y:S02]  /*04f0*/  F2I.U32.F64.TRUNC R14, R6 ;  /* 0x00000006000e7311 */ /* 0x000724000030d000 */
.L_x_23630:
[----:B------:R-:W-:Y:S05]  /*0500*/  BSYNC B0 ;  /* 0x0000000000007941 */ /* 0x000fea0003800000 */
.L_x_23629:
        /* <DEDUP_REMOVED lines=19> */
[----:B-1--4-:R-:W-:Y:S05]  /*0640*/  CALL.REL.NOINC `($__internal_59_$__cuda_sm20_dblrcp_rn_slowpath_v3) ;  /* 0x0000000000e47944 */ /* 0x012fea0003c00000 */
.L_x_23636:
[----:B------:R-:W-:Y:S05]  /*0650*/  BSYNC B1 ;  /* 0x0000000000017941 */ /* 0x000fea0003800000 */
.L_x_23635:
[----:B------:R2:W0:Y:S02]  /*0660*/  F2I.U32.F64.TRUNC R10, R6 ;  /* 0x00000006000a7311 */ /* 0x000424000030d000 */
.L_x_23634:
[----:B------:R-:W-:Y:S05]  /*0670*/  BSYNC B0 ;  /* 0x0000000000007941 */ /* 0x000fea0003800000 */
.L_x_23633:
        /* <DEDUP_REMOVED lines=20> */
.L_x_23640:
[----:B------:R-:W-:Y:S05]  /*07c0*/  BSYNC B1 ;  /* 0x0000000000017941 */ /* 0x000fea0003800000 */
.L_x_23639:
[----:B------:R0:W2:Y:S02]  /*07d0*/  F2I.U32.F64.TRUNC R7, R6 ;  /* 0x0000000600077311 */ /* 0x0000a4000030d000 */
.L_x_23638:
[----:B------:R-:W-:Y:S05]  /*07e0*/  BSYNC B0 ;  /* 0x0000000000007941 */ /* 0x000fea0003800000 */
.L_x_23637:
        /* <DEDUP_REMOVED lines=22> */
.L_x_23642:
[----:B------:R-:W-:Y:S05]  /*0950*/  BSYNC B0 ;  /* 0x0000000000007941 */ /* 0x000fea0003800000 */
.L_x_23641:
        /* <DEDUP_REMOVED lines=8> */
        .weak           $__internal_59_$__cuda_sm20_dblrcp_rn_slowpath_v3
        .type           $__internal_59_$__cuda_sm20_dblrcp_rn_slowpath_v3,@function
        .size           $__internal_59_$__cuda_sm20_dblrcp_rn_slowpath_v3,(.L_x_71501 - $__internal_59_$__cuda_sm20_dblrcp_rn_slowpath_v3)
$__internal_59_$__cuda_sm20_dblrcp_rn_slowpath_v3:
        /* <DEDUP_REMOVED lines=25> */
.L_x_23646:
        /* <DEDUP_REMOVED lines=10> */
.L_x_23644:
[----:B------:R-:W-:Y:S01]  /*0c10*/  LOP3.LUT R7, R3, 0x80000, RZ, 0xfc, !PT ;  /* 0x0008000003077812 */ /* 0x000fe200078efcff */
[----:B------:R-:W-:-:S07]  /*0c20*/  IMAD.MOV.U32 R6, RZ, RZ, R2 ;  /* 0x000000ffff067224 */ /* 0x000fce00078e0002 */
.L_x_23645:
[----:B------:R-:W-:Y:S05]  /*0c30*/  BSYNC B2 ;  /* 0x0000000000027941 */ /* 0x000fea0003800000 */
.L_x_23643:
[----:B------:R-:W-:-:S04]  /*0c40*/  IMAD.MOV.U32 R19, RZ, RZ, 0x0 ;  /* 0x00000000ff137424 */ /* 0x000fc800078e00ff */
[----:B------:R-:W-:Y:S05]  /*0c50*/  RET.REL.NODEC R18 `(_ZN2at6native27unrolled_elementwise_kernelIZNS0_50_GLOBAL__N__2680c7bb_12_PowKernel_cu_140f0503_289629pow_tensor_scalar_kernel_implIhhEEvRNS_18TensorIteratorBaseET0_EUlhE1_St5arrayIPcLm2EELi4E23TrivialOffsetCalculatorILi1EjESC_NS0_6memory15LoadWithoutCastENSD_16StoreWithoutCastEEEviT_S6_T2_T3_T4_T5_) ;  /* 0xfffffff012e87950 */ /* 0x000fea0003c3ffff */
.L_x_23647:
        /* <DEDUP_REMOVED lines=10> */
.L_x_71501:


//--------------------- .text._ZN2at6native29vectorized_elementwise_kernelILi2EZNS0_50_GLOBAL__N__2680c7bb_12_PowKernel_cu_140f0503_289629pow_tensor_scalar_kernel_implIhhEEvRNS_18TensorIteratorBaseET0_EUlhE1_St5arrayIPcLm2EEEEviS6_T1_ --------------------------
	.section	.text._ZN2at6native29vectorized_elementwise_kernelILi2EZNS0_50_GLOBAL__N__2680c7bb_12_PowKernel_cu_140f0503_289629pow_tensor_scalar_kernel_implIhhEEvRNS_18TensorIteratorBaseET0_EUlhE1_St5arrayIPcLm2EEEEviS6_T1_,"ax",@progbits
	.align	128
        .global         _ZN2at6native29vectorized_elementwise_kernelILi2EZNS0_50_GLOBAL__N__2680c7bb_12_PowKernel_cu_140f0503_289629pow_tensor_scalar_kernel_implIhhEEvRNS_18TensorIteratorBaseET0_EUlhE1_St5arrayIPcLm2EEEEviS6_T1_
        .type           _ZN2at6native29vectorized_elementwise_kernelILi2EZNS0_50_GLOBAL__N__2680c7bb_12_PowKernel_cu_140f0503_289629pow_tensor_scalar_kernel_implIhhEEvRNS_18TensorIteratorBaseET0_EUlhE1_St5arrayIPcLm2EEEEviS6_T1_,@function
        .size           _ZN2at6native29vectorized_elementwise_kernelILi2EZNS0_50_GLOBAL__N__2680c7bb_12_PowKernel_cu_140f0503_289629pow_tensor_scalar_kernel_implIhhEEvRNS_18TensorIteratorBaseET0_EUlhE1_St5arrayIPcLm2EEEEviS6_T1_,(.L_x_71502 - _ZN2at6native29vectorized_elementwise_kernelILi2EZNS0_50_GLOBAL__N__2680c7bb_12_PowKernel_cu_140f0503_289629pow_tensor_scalar_kernel_implIhhEEvRNS_18TensorIteratorBaseET0_EUlhE1_St5arrayIPcLm2EEEEviS6_T1_)
        .other          _ZN2at6native29vectorized_elementwise_kernelILi2EZNS0_50_GLOBAL__N__2680c7bb_12_PowKernel_cu_140f0503_289629pow_tensor_scalar_kernel_implIhhEEvRNS_18TensorIteratorBaseET0_EUlhE1_St5arrayIPcLm2EEEEviS6_T1_,@"STO_CUDA_ENTRY STV_DEFAULT"
_ZN2at6native29vectorized_elementwise_kernelILi2EZNS0_50_GLOBAL__N__2680c7bb_12_PowKernel_cu_140f0503_289629pow_tensor_scalar_kernel_implIhhEEvRNS_18TensorIteratorBaseET0_EUlhE1_St5arrayIPcLm2EEEEviS6_T1_:
.text._ZN2at6native29vectorized_elementwise_kernelILi2EZNS0_50_GLOBAL__N__2680c7bb_12_PowKernel_cu_140f0503_289629pow_tensor_scalar_kernel_implIhhEEvRNS_18TensorIteratorBaseET0_EUlhE1_St5arrayIPcLm2EEEEviS6_T1_:
        /* <DEDUP_REMOVED lines=15> */
[----:B------:R-:W2:Y:S01]  /*00f0*/  LDG.E.U16 R9, desc[UR8][R10.64] ;  /* 0x000000080a097981 */ /* 0x000ea2000c1e1500 */
[----:B------:R-:W-:Y:S01]  /*0100*/  BSSY B1, `(.L_x_23649) ;  /* 0x0000012000017945 */ /* 0x000fe20003800000 */
[----:B--2---:R-:W-:-:S05]  /*0110*/  PRMT R0, R9, 0x7770, RZ ;  /* 0x0000777009007816 */ /* 0x004fca00000000ff */
[----:B------:R-:W-:Y:S01]  /*0120*/  IMAD R12, R0, R0, RZ ;  /* 0x00000000000c7224 */ /* 0x000fe200078e02ff */
[----:B------:R-:W-:-:S05]  /*0130*/  PRMT R0, R9, 0x7771, RZ ;  /* 0x0000777109007816 */ /* 0x000fca00000000ff */
        /* <DEDUP_REMOVED lines=13> */
[----:B------:R-:W-:Y:S05]  /*0210*/  CALL.REL.NOINC `($__internal_60_$__cuda_sm20_dblrcp_rn_slowpath_v3) ;  /* 0x0000001c00547944 */ /* 0x000fea0003c00000 */
.L_x_23650:
[----:B------:R-:W-:Y:S05]  /*0220*/  BSYNC B1 ;  /* 0x0000000000017941 */ /* 0x000fea0003800000 */
.L_x_23649:
[----:B------:R-:W-:Y:S01]  /*0230*/  IMAD R12, R0, R0, RZ ;  /* 0x00000000000c7224 */ /* 0x000fe200078e02ff */
[----:B------:R-:W-:Y:S01]  /*0240*/  F2I.U32.F64.TRUNC R7, R14 ;  /* 0x0000000e00077311 */ /* 0x000fe2000030d000 */
[----:B------:R-:W-:Y:S07]  /*0250*/  BSSY B1, `(.L_x_23651) ;  /* 0x0000011000017945 */ /* 0x000fee0003800000 */
        /* <DEDUP_REMOVED lines=14> */
[----:B------:R-:W-:Y:S02]  /*0340*/  IMAD.MOV.U32 R4, RZ, RZ, R14 ;  /* 0x000000ffff047224 */ /* 0x000fe400078e000e */
[----:B------:R-:W-:-:S07]  /*0350*/  IMAD.MOV.U32 R5, RZ, RZ, R15 ;  /* 0x000000ffff057224 */ /* 0x000fce00078e000f */
.L_x_23652:
[----:B------:R-:W-:Y:S05]  /*0360*/  BSYNC B1 ;  /* 0x0000000000017941 */ /* 0x000fea0003800000 */
.L_x_23651:
[----:B------:R-:W2:Y:S01]  /*0370*/  LDG.E.U16 R9, desc[UR8][R10.64+0x100] ;  /* 0x000100080a097981 */ /* 0x000ea2000c1e1500 */
[----:B------:R-:W-:Y:S01]  /*0380*/  F2I.U32.F64.TRUNC R6, R4 ;  /* 0x0000000400067311 */ /* 0x000fe2000030d000 */
        /* <DEDUP_REMOVED lines=17> */
[----:B------:R-:W-:Y:S05]  /*04a0*/  CALL.REL.NOINC `($__internal_60_$__cuda_sm20_dblrcp_rn_slowpath_v3) ;  /* 0x0000001800b07944 */ /* 0x000fea0003c00000 */
.L_x_23654:
[----:B------:R-:W-:Y:S05]  /*04b0*/  BSYNC B1 ;  /* 0x0000000000017941 */ /* 0x000fea0003800000 */
.L_x_23653:
        /* <DEDUP_REMOVED lines=8> */
[----:B------:R-:W-:Y:S02]  /*0540*/  DFMA R16, R2, R4, R2 ;  /* 0x000000040210722b */ /* 0x000fe40000000002 */
[----:B------:R0:W1:Y:S06]  /*0550*/  F2I.U32.F64.TRUNC R5, R14 ;  /* 0x0000000e00057311 */ /* 0x00006c000030d000 */
[----:B------:R-:W-:-:S08]  /*0560*/  DFMA R18, -R12, R16, 1 ;  /* 0x3ff000000c12742b */ /* 0x000fd00000000110 */
[----:B0-----:R-:W-:Y:S01]  /*0570*/  DFMA R14, R16, R18, R16 ;  /* 0x00000012100e722b */ /* 0x001fe20000000010 */
[----:B-1----:R-:W-:Y:S10]  /*0580*/  @P0 BRA `(.L_x_23656) ;  /* 0x0000000000100947 */ /* 0x002ff40003800000 */
[----:B------:R-:W-:Y:S02]  /*0590*/  LOP3.LUT R16, R13, 0x7fffffff, RZ, 0xc0, !PT ;  /* 0x7fffffff0d107812 */ /* 0x000fe400078ec0ff */
[----:B------:R-:W-:-:S03]  /*05a0*/  MOV R2, 0x5d0 ;  /* 0x000005d000027802 */ /* 0x000fc60000000f00 */
[----:B------:R-:W-:-:S07]  /*05b0*/  VIADD R16, R16, 0xfff00000 ;  /* 0xfff0000010107836 */ /* 0x000fce0000000000 */
[----:B------:R-:W-:Y:S05]  /*05c0*/  CALL.REL.NOINC `($__internal_60_$__cuda_sm20_dblrcp_rn_slowpath_v3) ;  /* 0x0000001800687944 */ /* 0x000fea0003c00000 */
.L_x_23656:
[----:B------:R-:W-:Y:S05]  /*05d0*/  BSYNC B1 ;  /* 0x0000000000017941 */ /* 0x000fea0003800000 */
.L_x_23655:
        /* <DEDUP_REMOVED lines=20> */
.L_x_23658:
[----:B------:R-:W-:Y:S05]  /*0720*/  BSYNC B1 ;  /* 0x0000000000017941 */ /* 0x000fea0003800000 */
.L_x_23657:
        /* <DEDUP_REMOVED lines=8> */
[----:B------:R-:W-:Y:S01]  /*07b0*/  DFMA R16, R2, R16, R2 ;  /* 0x000000100210722b */ /* 0x000fe20000000002 */
[----:B------:R0:W1:Y:S07]  /*07c0*/  F2I.U32.F64.TRUNC R3, R14 ;  /* 0x0000000e00037311 */ /* 0x00006e000030d000 */
[----:B------:R-:W-:-:S08]  /*07d0*/  DFMA R18, -R12, R16, 1 ;  /* 0x3ff000000c12742b */ /* 0x000fd00000000110 */
[----:B0-----:R-:W-:Y:S01]  /*07e0*/  DFMA R14, R16, R18, R16 ;  /* 0x00000012100e722b */ /* 0x001fe20000000010 */
[----:B-1----:R-:W-:Y:S10]  /*07f0*/  @P0 BRA `(.L_x_23660) ;  /* 0x0000000000100947 */ /* 0x002ff40003800000 */
[----:B------:R-:W-:Y:S02]  /*0800*/  LOP3.LUT R16, R13, 0x7fffffff, RZ, 0xc0, !PT ;  /* 0x7fffffff0d107812 */ /* 0x000fe400078ec0ff */
[----:B------:R-:W-:-:S03]  /*0810*/  MOV R2, 0x840 ;  /* 0x0000084000027802 */ /* 0x000fc60000000f00 */
[----:B------:R-:W-:-:S07]  /*0820*/  VIADD R16, R16, 0xfff00000 ;  /* 0xfff0000010107836 */ /* 0x000fce0000000000 */
[----:B------:R-:W-:Y:S05]  /*0830*/  CALL.REL.NOINC `($__internal_60_$__cuda_sm20_dblrcp_rn_slowpath_v3) ;  /* 0x0000001400cc7944 */ /* 0x000fea0003c00000 */
.L_x_23660:
[----:B------:R-:W-:Y:S05]  /*0840*/  BSYNC B1 ;  /* 0x0000000000017941 */ /* 0x000fea0003800000 */
.L_x_23659:
[----:B------:R-:W2:Y:S01]  /*0850*/  LDG.E.U16 R9, desc[UR8][R10.64+0x300] ;  /* 0x000300080a097981 */ /* 0x000ea2000c1e1500 */
[----:B------:R-:W-:Y:S01]  /*0860*/  BSSY B1, `(.L_x_23661) ;  /* 0x0000013000017945 */ /* 0x000fe20003800000 */
[C---:B--2---:R-:W-:Y:S02]  /*0870*/  PRMT R0, R9.reuse, 0x7770, RZ ;  /* 0x0000777009007816 */ /* 0x044fe400000000ff */
[----:B------:R-:W-:-:S03]  /*0880*/  PRMT R9, R9, 0x7771, RZ ;  /* 0x0000777109097816 */ /* 0x000fc600000000ff */
[----:B------:R-:W-:Y:S02]  /*0890*/  IMAD R12, R0, R0, RZ ;  /* 0x00000000000c7224 */ /* 0x000fe400078e02ff */
[----:B------:R-:W-:Y:S08]  /*08a0*/  F2I.U32.F64.TRUNC R0, R14 ;  /* 0x0000000e00007311 */ /* 0x000ff0000030d000 */
        /* <DEDUP_REMOVED lines=14> */
.L_x_23662:
[----:B------:R-:W-:Y:S05]  /*0990*/  BSYNC B1 ;  /* 0x0000000000017941 */ /* 0x000fea0003800000 */
.L_x_23661:
[----:B------:R-:W-:Y:S01]  /*09a0*/  IMAD R12, R9, R9, RZ ;  /* 0x00000009090c7224 */ /* 0x000fe200078e02ff */
[----:B------:R-:W-:Y:S01]  /*09b0*/  BSSY B1, `(.L_x_23663) ;  /* 0x0000010000017945 */ /* 0x000fe20003800000 */
        /* <DEDUP_REMOVED lines=15> */
.L_x_23664:
[----:B------:R-:W-:Y:S05]  /*0ab0*/  BSYNC B1 ;  /* 0x0000000000017941 */ /* 0x000fea0003800000 */
.L_x_23663:
[----:B------:R-:W-:Y:S01]  /*0ac0*/  ULDC.64 UR6, c[0x0][0x220] ;  /* 0x0000880000067ab9 */ /* 0x000fe20000000a00 */
[----:B------:R-:W0:Y:S01]  /*0ad0*/  F2I.U32.F64.TRUNC R14, R14 ;  /* 0x0000000e000e7311 */ /* 0x000e22000030d000 */
        /* <DEDUP_REMOVED lines=14> */
.L_x_23648:
        /* <DEDUP_REMOVED lines=22> */
[----:B------:R-:W-:Y:S01]  /*0d20*/  @!P2 IADD3 R9, R9, 0x80, RZ ;  /* 0x000000800909a810 */ /* 0x000fe20007ffe0ff */
[----:B------:R-:W2:Y:S03]  /*0d30*/  @!P2 LDC.64 R6, c[0x0][0x228] ;  /* 0x00008a00ff06ab82 */ /* 0x000ea60000000a00 */
        /* <DEDUP_REMOVED lines=12> */
[----:B------:R-:W-:Y:S01]  /*0e00*/  @!P5 IADD3 R9, R9, 0x80, RZ ;  /* 0x000000800909d810 */ /* 0x000fe20007ffe0ff */
[----:B------:R-:W4:Y:S03]  /*0e10*/  @!P5 LDC.64 R12, c[0x0][0x228] ;  /* 0x00008a00ff0cdb82 */ /* 0x000f260000000a00 */
[----:B------:R-:W-:Y:S01]  /*0e20*/  ISETP.GE.AND P6, PT, R9, R0, PT ;  /* 0x000000000900720c */ /* 0x000fe20003fc6270 */
[----:B------:R-:W-:-:S06]  /*0e30*/  IMAD.MOV.U32 R10, RZ, RZ, RZ ;  /* 0x000000ffff0a7224 */ /* 0x000fcc00078e00ff */
[----:B------:R-:W5:Y:S06]  /*0e40*/  @!P1 LDG.E.U8 R10, desc[UR8][R22.64] ;  /* 0x00000008160a9981 */ /* 0x000f6c000c1e1100 */
[----:B-1----:R-:W1:Y:S01]  /*0e50*/  @!P6 LDC.64 R14, c[0x0][0x228] ;  /* 0x00008a00ff0eeb82 */ /* 0x002e620000000a00 */
[----:B--2---:R-:W-:Y:S01]  /*0e60*/  @!P2 IADD3 R6, P1, R27, R6, RZ ;  /* 0x000000061b06a210 */ /* 0x004fe20007f3e0ff */
[----:B------:R-:W-:-:S04]  /*0e70*/  IMAD.MOV.U32 R20, RZ, RZ, RZ ;  /* 0x000000ffff147224 */ /* 0x000fc800078e00ff */
[----:B------:R-:W-:Y:S01]  /*0e80*/  @!P2 IMAD.X R7, RZ, RZ, R7, P1 ;  /* 0x000000ffff07a224 */ /* 0x000fe200008e0607 */
[----:B0-----:R-:W-:Y:S01]  /*0e90*/  @!P3 IADD3 R18, P1, R11, R18, RZ ;  /* 0x000000120b12b210 */ /* 0x001fe20007f3e0ff */
[----:B------:R-:W-:Y:S01]  /*0ea0*/  IMAD.MOV.U32 R11, RZ, RZ, RZ ;  /* 0x000000ffff0b7224 */ /* 0x000fe200078e00ff */
[----:B------:R-:W-:Y:S01]  /*0eb0*/  PRMT R2, RZ, 0x7610, R2 ;  /* 0x00007610ff027816 */ /* 0x000fe20000000002 */
[----:B------:R-:W-:Y:S01]  /*0ec0*/  @!P6 VIADD R9, R9, UR4 ;  /* 0x000000040909ec36 */ /* 0x000fe20008000000 */
[----:B------:R0:W5:Y:S01]  /*0ed0*/  @!P2 LDG.E.U8 R20, desc[UR8][R6.64] ;  /* 0x000000080614a981 */ /* 0x000162000c1e1100 */
[----:B------:R-:W-:Y:S01]  /*0ee0*/  @!P3 IMAD.X R19, RZ, RZ, R19, P1 ;  /* 0x000000ffff13b224 */ /* 0x000fe200008e0613 */
[----:B---3--:R-:W-:Y:S02]  /*0ef0*/  @!P4 IADD3 R16, P2, R25, R16, RZ ;  /* 0x000000101910c210 */ /* 0x008fe40007f5e0ff */
[----:B----4-:R-:W-:Y:S01]  /*0f00*/  @!P5 IADD3 R12, P1, R21, R12, RZ ;  /* 0x0000000c150cd210 */ /* 0x010fe20007f3e0ff */
[----:B------:R2:W5:Y:S04]  /*0f10*/  @!P0 LDG.E.U8 R2, desc[UR8][R4.64] ;  /* 0x0000000804028981 */ /* 0x000568000c1e1100 */
[----:B------:R3:W5:Y:S01]  /*0f20*/  @!P3 LDG.E.U8 R11, desc[UR8][R18.64] ;  /* 0x00000008120bb981 */ /* 0x000762000c1e1100 */
[----:B0-----:R-:W-:Y:S01]  /*0f30*/  IMAD.MOV.U32 R6, RZ, RZ, RZ ;  /* 0x000000ffff067224 */ /* 0x001fe200078e00ff */
[----:B-1----:R-:W-:Y:S01]  /*0f40*/  @!P6 IADD3 R14, P3, R9, R14, RZ ;  /* 0x0000000e090ee210 */ /* 0x002fe20007f7e0ff */
[----:B------:R-:W-:Y:S01]  /*0f50*/  @!P4 IMAD.X R17, RZ, RZ, R17, P2 ;  /* 0x000000ffff11c224 */ /* 0x000fe200010e0611 */
[----:B--2---:R-:W-:Y:S01]  /*0f60*/  CS2R R4, SRZ ;  /* 0x0000000000047805 */ /* 0x004fe2000001ff00 */
[----:B------:R-:W-:Y:S01]  /*0f70*/  @!P5 IMAD.X R13, RZ, RZ, R13, P1 ;  /* 0x000000ffff0dd224 */ /* 0x000fe200008e060d */
[----:B------:R-:W-:-:S04]  /*0f80*/  @!P6 IADD3.X R15, RZ, R15, RZ, P3, !PT ;  /* 0x0000000fff0fe210 */ /* 0x000fc80001ffe4ff */
[----:B------:R3:W5:Y:S04]  /*0f90*/  @!P4 LDG.E.U8 R4, desc[UR8][R16.64] ;  /* 0x000000081004c981 */ /* 0x000768000c1e1100 */
[----:B------:R3:W5:Y:S04]  /*0fa0*/  @!P5 LDG.E.U8 R5, desc[UR8][R12.64] ;  /* 0x000000080c05d981 */ /* 0x000768000c1e1100 */
[----:B------:R3:W5:Y:S01]  /*0fb0*/  @!P6 LDG.E.U8 R6, desc[UR8][R14.64] ;  /* 0x000000080e06e981 */ /* 0x000762000c1e1100 */
[----:B------:R-:W-:Y:S04]  /*0fc0*/  BSSY B1, `(.L_x_23665) ;  /* 0x0000015000017945 */ /* 0x000fe80003800000 */
[----:B------:R-:W-:Y:S05]  /*0fd0*/  @P0 BRA `(.L_x_23666) ;  /* 0x00000000004c0947 */ /* 0x000fea0003800000 */
[----:B-----5:R-:W-:Y:S01]  /*0fe0*/  LOP3.LUT R2, R2, 0xff, RZ, 0xc0, !PT ;  /* 0x000000ff02027812 */ /* 0x020fe200078ec0ff */
[----:B------:R-:W-:Y:S04]  /*0ff0*/  BSSY B2, `(.L_x_23667) ;  /* 0x0000010000027945 */ /* 0x000fe80003800000 */
[----:B---3--:R-:W-:-:S06]  /*1000*/  IMAD R12, R2, R2, RZ ;  /* 0x00000002020c7224 */ /* 0x008fcc00078e02ff */
        /* <DEDUP_REMOVED lines=14> */
.L_x_23668:
[----:B------:R-:W-:Y:S05]  /*10f0*/  BSYNC B2 ;  /* 0x0000000000027941 */ /* 0x000fea0003800000 */
.L_x_23667:
[----:B------:R0:W1:Y:S02]  /*1100*/  F2I.U32.F64.TRUNC R7, R14 ;  /* 0x0000000e00077311 */ /* 0x000064000030d000 */
.L_x_23666:
[----:B------:R-:W-:Y:S05]  /*1110*/  BSYNC B1 ;  /* 0x0000000000017941 */ /* 0x000fea0003800000 */
.L_x_23665:
[----:B------:R-:W-:Y:S01]  /*1120*/  VIADD R9, R3, 0x80 ;  /* 0x0000008003097836 */ /* 0x000fe20000000000 */
[----:B------:R-:W-:Y:S04]  /*1130*/  BSSY B1, `(.L_x_23669) ;  /* 0x0000015000017945 */ /* 0x000fe80003800000 */
[----:B------:R-:W-:-:S13]  /*1140*/  ISETP.GE.AND P1, PT, R9, R0, PT ;  /* 0x000000000900720c */ /* 0x000fda0003f26270 */
[----:B------:R-:W-:Y:S05]  /*1150*/  @P1 BRA `(.L_x_23670) ;  /* 0x0000000000481947 */ /* 0x000fea0003800000 */
[----:B---3-5:R-:W-:Y:S01]  /*1160*/  IMAD R12, R8, R8, RZ ;  /* 0x00000008080c7224 */ /* 0x028fe200078e02ff */
        /* <DEDUP_REMOVED lines=14> */
[----:B-1----:R-:W-:Y:S05]  /*1250*/  CALL.REL.NOINC `($__internal_60_$__cuda_sm20_dblrcp_rn_slowpath_v3) ;  /* 0x0000000c00447944 */ /* 0x002fea0003c00000 */
.L_x_23672:
[----:B------:R-:W-:Y:S05]  /*1260*/  BSYNC B2 ;  /* 0x0000000000027941 */ /* 0x000fea0003800000 */
.L_x_23671:
[----:B------:R2:W4:Y:S02]  /*1270*/  F2I.U32.F64.TRUNC R8, R14 ;  /* 0x0000000e00087311 */ /* 0x000524000030d000 */
.L_x_23670:
[----:B------:R-:W-:Y:S05]  /*1280*/  BSYNC B1 ;  /* 0x0000000000017941 */ /* 0x000fea0003800000 */
.L_x_23669:
[----:B---3--:R-:W-:Y:S01]  /*1290*/  VIADD R13, R3, 0x100 ;  /* 0x00000100030d7836 */ /* 0x008fe20000000000 */
[----:B------:R-:W-:Y:S04]  /*12a0*/  BSSY B1, `(.L_x_23673) ;  /* 0x0000015000017945 */ /* 0x000fe80003800000 */
[----:B------:R-:W-:-:S13]  /*12b0*/  ISETP.GE.AND P1, PT, R13, R0, PT ;  /* 0x000000000d00720c */ /* 0x000fda0003f26270 */
[----:B------:R-:W-:Y:S05]  /*12c0*/  @P1 BRA `(.L_x_23674) ;  /* 0x0000000000481947 */ /* 0x000fea0003800000 */
[----:B-----5:R-:W-:Y:S01]  /*12d0*/  IMAD R12, R10, R10, RZ ;  /* 0x0000000a0a0c7224 */ /* 0x020fe200078e02ff */
[----:B------:R-:W-:Y:S05]  /*12e0*/  BSSY B2, `(.L_x_23675) ;  /* 0x000000f000027945 */ /* 0x000fea0003800000 */
[----:B------:R-:W0:Y:S08]  /*12f0*/  I2F.F64 R12, R12 ;  /* 0x0000000c000c7312 */ /* 0x000e300000201c00 */
[----:B0-2---:R-:W0:Y:S01]  /*1300*/  MUFU.RCP64H R15, R13 ;  /* 0x0000000d000f7308 */ /* 0x005e220000001800 */
        /* <DEDUP_REMOVED lines=11> */
[----:B-1--4-:R-:W-:Y:S05]  /*13c0*/  CALL.REL.NOINC `($__internal_60_$__cuda_sm20_dblrcp_rn_slowpath_v3) ;  /* 0x0000000800e87944 */ /* 0x012fea0003c00000 */
.L_x_23676:
[----:B------:R-:W-:Y:S05]  /*13d0*/  BSYNC B2 ;  /* 0x0000000000027941 */ /* 0x000fea0003800000 */
.L_x_23675:
[----:B------:R3:W0:Y:S02]  /*13e0*/  F2I.U32.F64.TRUNC R10, R14 ;  /* 0x0000000e000a7311 */ /* 0x000624000030d000 */
.L_x_23674:
[----:B------:R-:W-:Y:S05]  /*13f0*/  BSYNC B1 ;  /* 0x0000000000017941 */ /* 0x000fea0003800000 */
.L_x_23673:
        /* <DEDUP_REMOVED lines=20> */
.L_x_23680:
[----:B------:R-:W-:Y:S05]  /*1540*/  BSYNC B2 ;  /* 0x0000000000027941 */ /* 0x000fea0003800000 */
.L_x_23679:
[----:B------:R0:W2:Y:S02]  /*1550*/  F2I.U32.F64.TRUNC R20, R14 ;  /* 0x0000000e00147311 */ /* 0x0000a4000030d000 */
.L_x_23678:
[----:B------:R-:W-:Y:S05]  /*1560*/  BSYNC B1 ;  /* 0x0000000000017941 */ /* 0x000fea0003800000 */
.L_x_23677:
        /* <DEDUP_REMOVED lines=20> */
.L_x_23684:
[----:B------:R-:W-:Y:S05]  /*16b0*/  BSYNC B2 ;  /* 0x0000000000027941 */ /* 0x000fea0003800000 */
.L_x_23683:
[----:B------:R0:W2:Y:S02]  /*16c0*/  F2I.U32.F64.TRUNC R11, R14 ;  /* 0x0000000e000b7311 */ /* 0x0000a4000030d000 */
.L_x_23682:
[----:B------:R-:W-:Y:S05]  /*16d0*/  BSYNC B1 ;  /* 0x0000000000017941 */ /* 0x000fea0003800000 */
.L_x_23681:
        /* <DEDUP_REMOVED lines=20> */
.L_x_23688:
[----:B------:R-:W-:Y:S05]  /*1820*/  BSYNC B2 ;  /* 0x0000000000027941 */ /* 0x000fea0003800000 */
.L_x_23687:
[----:B------:R0:W2:Y:S02]  /*1830*/  F2I.U32.F64.TRUNC R4, R14 ;  /* 0x0000000e00047311 */ /* 0x0000a4000030d000 */
.L_x_23686:
[----:B------:R-:W-:Y:S05]  /*1840*/  BSYNC B1 ;  /* 0x0000000000017941 */ /* 0x000fea0003800000 */
.L_x_23685:
        /* <DEDUP_REMOVED lines=20> */
.L_x_23692:
[----:B------:R-:W-:Y:S05]  /*1990*/  BSYNC B2 ;  /* 0x0000000000027941 */ /* 0x000fea0003800000 */
.L_x_23691:
[----:B------:R0:W2:Y:S02]  /*19a0*/  F2I.U32.F64.TRUNC R5, R14 ;  /* 0x0000000e00057311 */ /* 0x0000a4000030d000 */
.L_x_23690:
[----:B------:R-:W-:Y:S05]  /*19b0*/  BSYNC B1 ;  /* 0x0000000000017941 */ /* 0x000fea0003800000 */
.L_x_23689:
        /* <DEDUP_REMOVED lines=20> */
.L_x_23696:
[----:B------:R-:W-:Y:S05]  /*1b00*/  BSYNC B2 ;  /* 0x0000000000027941 */ /* 0x000fea0003800000 */
.L_x_23695:
[----:B------:R0:W2:Y:S02]  /*1b10*/  F2I.U32.F64.TRUNC R2, R14 ;  /* 0x0000000e00027311 */ /* 0x0000a4000030d000 */
.L_x_23694:
[----:B------:R-:W-:Y:S05]  /*1b20*/  BSYNC B1 ;  /* 0x0000000000017941 */ /* 0x000fea0003800000 */
.L_x_23693:
[----:B-----5:R-:W0:Y:S01]  /*1b30*/  @!P0 S2R R6, SR_TID.X ;  /* 0x0000000000068919 */ /* 0x020e220000002100 */
[----:B------:R-:W1:Y:S01]  /*1b40*/  @!P0 LDC.64 R12, c[0x0][0x220] ;  /* 0x00008800ff0c8b82 */ /* 0x000e620000000a00 */
[----:B------:R-:W-:Y:S01]  /*1b50*/  @!P0 IMAD.MOV.U32 R3, RZ, RZ, R9 ;  /* 0x000000ffff038224 */ /* 0x000fe200078e0009 */
[----:B------:R-:W-:Y:S04]  /*1b60*/  BSSY B0, `(.L_x_23697) ;  /* 0x0000037000007945 */ /* 0x000fe80003800000 */
[----:B------:R-:W-:Y:S01]  /*1b70*/  BSSY B1, `(.L_x_23698) ;  /* 0x000002e000017945 */ /* 0x000fe20003800000 */
[----:B0-23--:R-:W-:-:S05]  /*1b80*/  @!P0 VIADD R15, R6, UR4 ;  /* 0x00000004060f8c36 */ /* 0x00dfca0008000000 */
[----:B-1----:R-:W-:-:S05]  /*1b90*/  @!P0 IADD3 R12, P1, R15, R12, RZ ;  /* 0x0000000c0f0c8210 */ /* 0x002fca0007f3e0ff */
[----:B------:R-:W-:-:S05]  /*1ba0*/  @!P0 IMAD.X R13, RZ, RZ, R13, P1 ;  /* 0x000000ffff0d8224 */ /* 0x000fca00008e060d */
[----:B------:R0:W-:Y:S01]  /*1bb0*/  @!P0 STG.E.U8 desc[UR8][R12.64], R7 ;  /* 0x000000070c008986 */ /* 0x0001e2000c101108 */
[----:B------:R-:W-:-:S13]  /*1bc0*/  ISETP.GE.AND P0, PT, R3, R0, PT ;  /* 0x000000000300720c */ /* 0x000fda0003f06270 */
[----:B0-----:R-:W-:Y:S05]  /*1bd0*/  @P0 BRA `(.L_x_23699) ;  /* 0x0000000000380947 */ /* 0x001fea0003800000 */
[C---:B------:R-:W-:Y:S01]  /*1be0*/  VIADD R6, R3.reuse, UR4 ;  /* 0x0000000403067c36 */ /* 0x040fe20008000000 */
[----:B------:R-:W-:Y:S01]  /*1bf0*/  ULDC.64 UR6, c[0x0][0x220] ;  /* 0x0000880000067ab9 */ /* 0x000fe20000000a00 */
[----:B------:R-:W-:-:S03]  /*1c00*/  IADD3 R3, R3, 0x80, RZ ;  /* 0x0000008003037810 */ /* 0x000fc60007ffe0ff */
        /* <DEDUP_REMOVED lines=11> */
.L_x_23699:
        /* <DEDUP_REMOVED lines=8> */
.L_x_23700:
[----:B------:R-:W-:-:S13]  /*1d40*/  ISETP.GE.AND P0, PT, R3, R0, PT ;  /* 0x000000000300720c */ /* 0x000fda0003f06270 */
[----:B------:R-:W-:Y:S05]  /*1d50*/  @P0 BRA `(.L_x_23702) ;  /* 0x00000000003c0947 */ /* 0x000fea0003800000 */
[C---:B01----:R-:W-:Y:S01]  /*1d60*/  VIADD R6, R3.reuse, UR4 ;  /* 0x0000000403067c36 */ /* 0x043fe20008000000 */
[----:B------:R-:W-:Y:S01]  /*1d70*/  ULDC.64 UR6, c[0x0][0x220] ;  /* 0x0000880000067ab9 */ /* 0x000fe20000000a00 */
[----:B------:R-:W-:-:S03]  /*1d80*/  IADD3 R3, R3, 0x80, RZ ;  /* 0x0000008003037810 */ /* 0x000fc60007ffe0ff */
[----:B------:R-:W-:-:S05]  /*1d90*/  IADD3 R6, P0, R6, UR6, RZ ;  /* 0x0000000606067c10 */ /* 0x000fca000ff1e0ff */
[----:B------:R-:W-:-:S05]  /*1da0*/  IMAD.X R7, RZ, RZ, UR7, P0 ;  /* 0x00000007ff077e24 */ /* 0x000fca00080e06ff */
[----:B------:R1:W-:Y:S03]  /*1db0*/  STG.E.U8 desc[UR8][R6.64], R11 ;  /* 0x0000000b06007986 */ /* 0x0003e6000c101108 */
.L_x_23701:
        /* <DEDUP_REMOVED lines=9> */
.L_x_23702:
[----:B------:R-:W-:Y:S05]  /*1e50*/  BSYNC B1 ;  /* 0x0000000000017941 */ /* 0x000fea0003800000 */
.L_x_23698:
[----:B------:R-:W-:-:S13]  /*1e60*/  ISETP.GE.AND P0, PT, R3, R0, PT ;  /* 0x000000000300720c */ /* 0x000fda0003f06270 */
[----:B0---4-:R-:W0:Y:S01]  /*1e70*/  @!P0 LDC.64 R8, c[0x0][0x220] ;  /* 0x00008800ff088b82 */ /* 0x011e220000000a00 */
[C---:B-12---:R-:W-:Y:S02]  /*1e80*/  @!P0 VIADD R7, R3.reuse, UR4 ;  /* 0x0000000403078c36 */ /* 0x046fe40008000000 */
[----:B------:R-:W-:-:S03]  /*1e90*/  @!P0 VIADD R3, R3, 0x80 ;  /* 0x0000008003038836 */ /* 0x000fc60000000000 */
[----:B0-----:R-:W-:-:S05]  /*1ea0*/  @!P0 IADD3 R6, P1, R7, R8, RZ ;  /* 0x0000000807068210 */ /* 0x001fca0007f3e0ff */
[----:B------:R-:W-:-:S05]  /*1eb0*/  @!P0 IMAD.X R7, RZ, RZ, R9, P1 ;  /* 0x000000ffff078224 */ /* 0x000fca00008e0609 */
[----:B------:R2:W-:Y:S03]  /*1ec0*/  @!P0 STG.E.U8 desc[UR8][R6.64], R5 ;  /* 0x0000000506008986 */ /* 0x0005e6000c101108 */
.L_x_23703:
[----:B------:R-:W-:Y:S05]  /*1ed0*/  BSYNC B0 ;  /* 0x0000000000007941 */ /* 0x000fea0003800000 */
.L_x_23697:
[----:B------:R-:W-:Y:S05]  /*1ee0*/  WARPSYNC.ALL ;  /* 0x0000000000007948 */ /* 0x000fea0003800000 */
[----:B------:R-:W-:-:S13]  /*1ef0*/  ISETP.GE.AND P0, PT, R3, R0, PT ;  /* 0x000000000300720c */ /* 0x000fda0003f06270 */
[----:B------:R-:W-:Y:S05]  /*1f00*/  @P0 EXIT ;  /* 0x000000000000094d */ /* 0x000fea0003800000 */
[----:B------:R-:W-:Y:S01]  /*1f10*/  VIADD R3, R3, UR4 ;  /* 0x0000000403037c36 */ /* 0x000fe20008000000 */
[----:B------:R-:W-:-:S04]  /*1f20*/  ULDC.64 UR6, c[0x0][0x220] ;  /* 0x0000880000067ab9 */ /* 0x000fc80000000a00 */
[----:B------:R-:W-:-:S05]  /*1f30*/  IADD3 R4, P0, R3, UR6, RZ ;  /* 0x0000000603047c10 */ /* 0x000fca000ff1e0ff */
[----:B--2---:R-:W-:-:S05]  /*1f40*/  IMAD.X R5, RZ, RZ, UR7, P0 ;  /* 0x00000007ff057e24 */ /* 0x004fca00080e06ff */
[----:B------:R-:W-:Y:S01]  /*1f50*/  STG.E.U8 desc[UR8][R4.64], R2 ;  /* 0x0000000204007986 */ /* 0x000fe2000c101108 */
[----:B------:R-:W-:Y:S05]  /*1f60*/  EXIT ;  /* 0x000000000000794d */ /* 0x000fea0003800000 */
        .weak           $__internal_60_$__cuda_sm20_dblrcp_rn_slowpath_v3
        .type           $__internal_60_$__cuda_sm20_dblrcp_rn_slowpath_v3,@function
        .size           $__internal_60_$__cuda_sm20_dblrcp_rn_slowpath_v3,(.L_x_71502 - $__internal_60_$__cuda_sm20_dblrcp_rn_slowpath_v3)
$__internal_60_$__cuda_sm20_dblrcp_rn_slowpath_v3:
        /* <DEDUP_REMOVED lines=24> */
.L_x_23707:
        /* <DEDUP_REMOVED lines=10> */
.L_x_23705:
[----:B------:R-:W-:Y:S01]  /*2190*/  LOP3.LUT R15, R13, 0x80000, RZ, 0xfc, !PT ;  /* 0x000800000d0f7812 */ /* 0x000fe200078efcff */
[----:B------:R-:W-:-:S07]  /*21a0*/  IMAD.MOV.U32 R14, RZ, RZ, R12 ;  /* 0x000000ffff0e7224 */ /* 0x000fce00078e000c */
.L_x_23706:
[----:B------:R-:W-:Y:S05]  /*21b0*/  BSYNC B0 ;  /* 0x0000000000007941 */ /* 0x000fea0003800000 */
.L_x_23704:
[----:B------:R-:W-:Y:S02]  /*21c0*/  IMAD.MOV.U32 R12, RZ, RZ, R2 ;  /* 0x000000ffff0c7224 */ /* 0x000fe400078e0002 */
[----:B------:R-:W-:-:S04]  /*21d0*/  IMAD.MOV.U32 R13, RZ, RZ, 0x0 ;  /* 0x00000000ff0d7424 */ /* 0x000fc800078e00ff */
[----:B------:R-:W-:Y:S05]  /*21e0*/  RET.REL.NODEC R12 `(_ZN2at6native29vectorized_elementwise_kernelILi2EZNS0_50_GLOBAL__N__2680c7bb_12_PowKernel_cu_140f0503_289629pow_tensor_scalar_kernel_implIhhEEvRNS_18TensorIteratorBaseET0_EUlhE1_St5arrayIPcLm2EEEEviS6_T1_) ;  /* 0xffffffdc0c847950 */ /* 0x000fea0003c3ffff */
.L_x_23708:
        /* <DEDUP_REMOVED lines=9> */
.L_x_71502:


//--------------------- .text._ZN2at6native29vectorized_elementwise_kernelILi4EZNS0_50_GLOBAL__N__2680c7bb_12_PowKernel_cu_140f0503_289629pow_tensor_scalar_kernel_implIhhEEvRNS_18TensorIteratorBaseET0_EUlhE1_St5arrayIPcLm2EEEEviS6_T1_ --------------------------
	.section	.text._ZN2at6native29vectorized_elementwise_kernelILi4EZNS0_50_GLOBAL__N__2680c7bb_12_PowKernel_cu_140f0503_289629pow_tensor_scalar_kernel_implIhhEEvRNS_18TensorIteratorBaseET0_EUlhE1_St5arrayIPcLm2EEEEviS6_T1_,"ax",@progbits
	.align	128
        .global         _ZN2at6native29vectorized_elementwise_kernelILi4EZNS0_50_GLOBAL__N__2680c7bb_12_PowKernel_cu_140f0503_289629pow_tensor_scalar_kernel_implIhhEEvRNS_18TensorIteratorBaseET0_EUlhE1_St5arrayIPcLm2EEEEviS6_T1_
        .type           _ZN2at6native29vectorized_elementwise_kernelILi4EZNS0_50_GLOBAL__N__2680c7bb_12_PowKernel_cu_140f0503_289629pow_tensor_scalar_kernel_implIhhEEvRNS_18TensorIteratorBaseET0_EUlhE1_St5arrayIPcLm2EEEEviS6_T1_,@function
        .size           _ZN2at6native29vectorized_elementwise_kernelILi4EZNS0_50_GLOBAL__N__2680c7bb_12_PowKernel_cu_140f0503_289629pow_tensor_scalar_kernel_implIhhEEvRNS_18TensorIteratorBaseET0_EUlhE1_St5arrayIPcLm2EEEEviS6_T1_,(.L_x_71503 - _ZN2at6native29vectorized_elementwise_kernelILi4EZNS0_50_GLOBAL__N__2680c7bb_12_PowKernel_cu_140f0503_289629pow_tensor_scalar_kernel_implIhhEEvRNS_18TensorIteratorBaseET0_EUlhE1_St5arrayIPcLm2EEEEviS6_T1_)
        .other          _ZN2at6native29vectorized_elementwise_kernelILi4EZNS0_50_GLOBAL__N__2680c7bb_12_PowKernel_cu_140f0503_289629pow_tensor_scalar_kernel_implIhhEEvRNS_18TensorIteratorBaseET0_EUlhE1_St5arrayIPcLm2EEEEviS6_T1_,@"STO_CUDA_ENTRY STV_DEFAULT"
_ZN2at6native29vectorized_elementwise_kernelILi4EZNS0_50_GLOBAL__N__2680c7bb_12_PowKernel_cu_140f0503_289629pow_tensor_scalar_kernel_implIhhEEvRNS_18TensorIteratorBaseET0_EUlhE1_St5arrayIPcLm2EEEEviS6_T1_:
.text._ZN2at6native29vectorized_elementwise_kernelILi4EZNS0_50_GLOBAL__N__2680c7bb_12_PowKernel_cu_140f0503_289629pow_tensor_scalar_kernel_implIhhEEvRNS_18TensorIteratorBaseET0_EUlhE1_St5arrayIPcLm2EEEEviS6_T1_:
        /* <DEDUP_REMOVED lines=15> */
[----:B------:R-:W2:Y:S01]  /*00f0*/  LDG.E R6, desc[UR8][R10.64] ;  /* 0x000000080a067981 */ /* 0x000ea2000c1e1900 */
        /* <DEDUP_REMOVED lines=10> */
[----:B------:R-:W-:Y:S01]  /*01a0*/  DFMA R4, R2, R4, R2 ;  /* 0x000000040204722b */ /* 0x000fe20000000002 */
[----:B------:R-:W-:-:S07]  /*01b0*/  PRMT R3, R6, 0x7772, RZ ;  /* 0x0000777206037816 */ /* 0x000fce00000000ff */
[----:B------:R-:W-:-:S08]  /*01c0*/  DFMA R14, -R12, R4, 1 ;  /* 0x3ff000000c0e742b */ /* 0x000fd00000000104 */
[----:B------:R-:W-:Y:S01]  /*01d0*/  DFMA R14, R4, R14, R4 ;  /* 0x0000000e040e722b */ /* 0x000fe20000000004 */
[----:B------:R-:W-:Y:S01]  /*01e0*/  PRMT R4, R6, 0x7771, RZ ;  /* 0x0000777106047816 */ /* 0x000fe200000000ff */
[----:B------:R-:W-:Y:S09]  /*01f0*/  @P0 BRA `(.L_x_23711) ;  /* 0x0000000000100947 */ /* 0x000ff20003800000 */
[----:B------:R-:W-:Y:S02]  /*0200*/  LOP3.LUT R16, R13, 0x7fffffff, RZ, 0xc0, !PT ;  /* 0x7fffffff0d107812 */ /* 0x000fe400078ec0ff */
[----:B------:R-:W-:-:S03]  /*0210*/  MOV R2, 0x240 ;  /* 0x0000024000027802 */ /* 0x000fc60000000f00 */
[----:B------:R-:W-:-:S07]  /*0220*/  VIADD R16, R16, 0xfff00000 ;  /* 0xfff0000010107836 */ /* 0x000fce0000000000 */
[----:B------:R-:W-:Y:S05]  /*0230*/  CALL.REL.NOINC `($__internal_61_$__cuda_sm20_dblrcp_rn_slowpath_v3) ;  /* 0x0000001c00447944 */ /* 0x000fea0003c00000 */
.L_x_23711:
[----:B------:R-:W-:Y:S05]  /*0240*/  BSYNC B1 ;  /* 0x0000000000017941 */ /* 0x000fea0003800000 */
.L_x_23710:
        /* <DEDUP_REMOVED lines=16> */
[----:B------:R-:W-:Y:S05]  /*0350*/  CALL.REL.NOINC `($__internal_61_$__cuda_sm20_dblrcp_rn_slowpath_v3) ;  /* 0x0000001800fc7944 */ /* 0x000fea0003c00000 */
.L_x_23713:
[----:B------:R-:W-:Y:S05]  /*0360*/  BSYNC B1 ;  /* 0x0000000000017941 */ /* 0x000fea0003800000 */
.L_x_23712:
        /* <DEDUP_REMOVED lines=16> */
[----:B------:R-:W-:Y:S05]  /*0470*/  CALL.REL.NOINC `($__internal_61_$__cuda_sm20_dblrcp_rn_slowpath_v3) ;  /* 0x0000001800b47944 */ /* 0x000fea0003c00000 */
[----:B------:R-:W-:Y:S02]  /*0480*/  IMAD.MOV.U32 R4, RZ, RZ, R14 ;  /* 0x000000ffff047224 */ /* 0x000fe400078e000e */
[----:B------:R-:W-:-:S07]  /*0490*/  IMAD.MOV.U32 R5, RZ, RZ, R15 ;  /* 0x000000ffff057224 */ /* 0x000fce00078e000f */
.L_x_23715:
[----:B------:R-:W-:Y:S05]  /*04a0*/  BSYNC B1 ;  /* 0x0000000000017941 */ /* 0x000fea0003800000 */
.L_x_23714:
[----:B------:R-:W-:Y:S01]  /*04b0*/  IMAD R12, R0, R0, RZ ;  /* 0x00000000000c7224 */ /* 0x000fe200078e02ff */
[----:B------:R-:W-:Y:S01]  /*04c0*/  F2I.U32.F64.TRUNC R5, R4 ;  /* 0x0000000400057311 */ /* 0x000fe2000030d000 */
[----:B------:R-:W-:Y:S07]  /*04d0*/  BSSY B1, `(.L_x_23716) ;  /* 0x000000f000017945 */ /* 0x000fee0003800000 */
        /* <DEDUP_REMOVED lines=14> */
.L_x_23717:
[----:B------:R-:W-:Y:S05]  /*05c0*/  BSYNC B1 ;  /* 0x0000000000017941 */ /* 0x000fea0003800000 */
.L_x_23716:
[----:B------:R-:W2:Y:S01]  /*05d0*/  LDG.E R9, desc[UR8][R10.64+0x200] ;  /* 0x000200080a097981 */ /* 0x000ea2000c1e1900 */
        /* <DEDUP_REMOVED lines=12> */
[C---:B------:R-:W-:Y:S02]  /*06a0*/  PRMT R3, R9.reuse, 0x7771, RZ ;  /* 0x0000777109037816 */ /* 0x040fe400000000ff */
[----:B------:R-:W-:-:S05]  /*06b0*/  PRMT R9, R9, 0x7773, RZ ;  /* 0x0000777309097816 */ /* 0x000fca00000000ff */
[----:B------:R-:W-:-:S08]  /*06c0*/  DFMA R18, -R12, R16, 1 ;  /* 0x3ff000000c12742b */ /* 0x000fd00000000110 */
[----:B------:R-:W-:Y:S01]  /*06d0*/  DFMA R14, R16, R18, R16 ;  /* 0x00000012100e722b */ /* 0x000fe20000000010 */
[----:B------:R-:W-:Y:S10]  /*06e0*/  @P0 BRA `(.L_x_23719) ;  /* 0x0000000000100947 */ /* 0x000ff40003800000 */
[----:B------:R-:W-:Y:S02]  /*06f0*/  LOP3.LUT R16, R13, 0x7fffffff, RZ, 0xc0, !PT ;  /* 0x7fffffff0d107812 */ /* 0x000fe400078ec0ff */
[----:B------:R-:W-:-:S03]  /*0700*/  MOV R2, 0x730 ;  /* 0x0000073000027802 */ /* 0x000fc60000000f00 */
[----:B------:R-:W-:-:S07]  /*0710*/  VIADD R16, R16, 0xfff00000 ;  /* 0xfff0000010107836 */ /* 0x000fce0000000000 */
[----:B------:R-:W-:Y:S05]  /*0720*/  CALL.REL.NOINC `($__internal_61_$__cuda_sm20_dblrcp_rn_slowpath_v3) ;  /* 0x0000001800087944 */ /* 0x000fea0003c00000 */
.L_x_23719:
[----:B------:R-:W-:Y:S05]  /*0730*/  BSYNC B1 ;  /* 0x0000000000017941 */ /* 0x000fea0003800000 */
.L_x_23718:
        /* <DEDUP_REMOVED lines=16> */
[----:B------:R-:W-:Y:S05]  /*0840*/  CALL.REL.NOINC `($__internal_61_$__cuda_sm20_dblrcp_rn_slowpath_v3) ;  /* 0x0000001400c07944 */ /* 0x000fea0003c00000 */
.L_x_23721:
[----:B------:R-:W-:Y:S05]  /*0850*/  BSYNC B1 ;  /* 0x0000000000017941 */ /* 0x000fea0003800000 */
.L_x_23720:
        /* <DEDUP_REMOVED lines=17> */
.L_x_23723:
[----:B------:R-:W-:Y:S05]  /*0970*/  BSYNC B1 ;  /* 0x0000000000017941 */ /* 0x000fea0003800000 */
.L_x_23722:
        /* <DEDUP_REMOVED lines=17> */
.L_x_23725:
[----:B------:R-:W-:Y:S05]  /*0a90*/  BSYNC B1 ;  /* 0x0000000000017941 */ /* 0x000fea0003800000 */
.L_x_23724:
[----:B------:R-:W-:Y:S01]  /*0aa0*/  ULDC.64 UR6, c[0x0][0x220] ;  /* 0x0000880000067ab9 */ /* 0x000fe20000000a00 */
[----:B------:R-:W0:Y:S01]  /*0ab0*/  F2I.U32.F64.TRUNC R14, R14 ;  /* 0x0000000e000e7311 */ /* 0x000e22000030d000 */
[----:B------:R-:W-:Y:S01]  /*0ac0*/  UIADD3 UR5, UP0, UR4, UR6, URZ ;  /* 0x0000000604057290 */ /* 0x000fe2000ff1e03f */
[----:B------:R-:W-:Y:S02]  /*0ad0*/  PRMT R6, R6, 0x7604, R7 ;  /* 0x0000760406067816 */ /* 0x000fe40000000007 */
[----:B------:R-:W-:Y:S01]  /*0ae0*/  PRMT R0, R0, 0x7604, R3 ;  /* 0x0000760400007816 */ /* 0x000fe20000000003 */
[----:B------:R-:W-:Y:S01]  /*0af0*/  UIADD3.X UR6, URZ, UR7, URZ, UP0, !UPT ;  /* 0x000000073f067290 */ /* 0x000fe200087fe43f */
[----:B------:R-:W-:Y:S01]  /*0b00*/  PRMT R5, R5, 0x7054, R6 ;  /* 0x0000705405057816 */ /* 0x000fe20000000006 */
[----:B------:R-:W-:Y:S01]  /*0b10*/  IMAD.U32 R2, RZ, RZ, UR5 ;  /* 0x00000005ff027e24 */ /* 0x000fe2000f8e00ff */
[----:B------:R-:W-:Y:S02]  /*0b20*/  PRMT R7, R9, 0x7054, R0 ;  /* 0x0000705409077816 */ /* 0x000fe40000000000 */
[----:B------:R-:W-:-:S02]  /*0b30*/  PRMT R5, R4, 0x654, R5 ;  /* 0x0000065404057816 */ /* 0x000fc40000000005 */
[----:B------:R-:W-:Y:S02]  /*0b40*/  MOV R3, UR6 ;  /* 0x0000000600037c02 */ /* 0x000fe40008000f00 */
[----:B0-----:R-:W-:Y:S01]  /*0b50*/  PRMT R7, R14, 0x654, R7 ;  /* 0x000006540e077816 */ /* 0x001fe20000000007 */
[----:B------:R-:W-:-:S05]  /*0b60*/  IMAD.WIDE R8, R8, 0x4, R2 ;  /* 0x0000000408087825 */ /* 0x000fca00078e0202 */
[----:B------:R-:W-:Y:S04]  /*0b70*/  STG.E desc[UR8][R8.64], R5 ;  /* 0x0000000508007986 */ /* 0x000fe8000c101908 */
[----:B------:R-:W-:Y:S01]  /*0b80*/  STG.E desc[UR8][R8.64+0x200], R7 ;  /* 0x0002000708007986 */ /* 0x000fe2000c101908 */
[----:B------:R-:W-:Y:S05]  /*0b90*/  EXIT ;  /* 0x000000000000794d */ /* 0x000fea0003800000 */
.L_x_23709:
[----:B------:R-:W0:Y:S01]  /*0ba0*/  S2R R3, SR_TID.X ;  /* 0x0000000000037919 */ /* 0x000e220000002100 */
[----:B------:R-:W-:Y:S01]  /*0bb0*/  IMAD.MOV.U32 R8, RZ, RZ, RZ ;  /* 0x000000ffff087224 */ /* 0x000fe200078e00ff */
[----:B0-----:R-:W-:Y:S01]  /*0bc0*/  ISETP.GE.AND P0, PT, R3, R0, PT ;  /* 0x000000000300720c */ /* 0x001fe20003f06270 */
[----:B------:R-:W-:-:S12]  /*0bd0*/  IMAD.MOV.U32 R9, RZ, RZ, R3 ;  /* 0x000000ffff097224 */ /* 0x000fd800078e0003 */
[C---:B------:R-:W-:Y:S01]  /*0be0*/  @!P0 VIADD R9, R3.reuse, 0x80 ;  /* 0x0000008003098836 */ /* 0x040fe20000000000 */
[----:B------:R-:W0:Y:S01]  /*0bf0*/  @!P0 LDC.64 R6, c[0x0][0x228] ;  /* 0x00008a00ff068b82 */ /* 0x000e220000000a00 */
[----:B------:R-:W-:-:S03]  /*0c00*/  @!P0 IADD3 R5, R3, UR4, RZ ;  /* 0x0000000403058c10 */ /* 0x000fc6000fffe0ff */
        /* <DEDUP_REMOVED lines=33> */
[----:B------:R-:W5:Y:S06]  /*0e20*/  @!P1 LDG.E.U8 R10, desc[UR8][R22.64] ;  /* 0x00000008160a9981 */ /* 0x000f6c000c1e1100 */
        /* <DEDUP_REMOVED lines=8> */
[----:B------:R-:W-:Y:S02]  /*0eb0*/  PRMT R2, RZ, 0x7610, R2 ;  /* 0x00007610ff027816 */ /* 0x000fe40000000002 */
[----:B------:R0:W5:Y:S01]  /*0ec0*/  @!P2 LDG.E.U8 R20, desc[UR8][R6.64] ;  /* 0x000000080614a981 */ /* 0x000162000c1e1100 */
[----:B---3--:R-:W-:-:S02]  /*0ed0*/  @!P4 IADD3 R16, P2, R25, R16, RZ ;  /* 0x000000101910c210 */ /* 0x008fc40007f5e0ff */
[----:B----4-:R-:W-:Y:S01]  /*0ee0*/  @!P5 IADD3 R12, P1, R21, R12, RZ ;  /* 0x0000000c150cd210 */ /* 0x010fe20007f3e0ff */
[----:B------:R-:W5:Y:S04]  /*0ef0*/  @!P3 LDG.E.U8 R11, desc[UR8][R18.64] ;  /* 0x00000008120bb981 */ /* 0x000f68000c1e1100 */
[----:B------:R2:W5:Y:S01]  /*0f00*/  @!P0 LDG.E.U8 R2, desc[UR8][R4.64] ;  /* 0x0000000804028981 */ /* 0x000562000c1e1100 */
[----:B-1----:R-:W-:Y:S01]  /*0f10*/  @!P6 IADD3 R14, P3, R9, R14, RZ ;  /* 0x0000000e090ee210 */ /* 0x002fe20007f7e0ff */
[----:B0-----:R-:W-:Y:S02]  /*0f20*/  IMAD.MOV.U32 R6, RZ, RZ, RZ ;  /* 0x000000ffff067224 */ /* 0x001fe400078e00ff */
[----:B------:R-:W-:Y:S02]  /*0f30*/  @!P4 IMAD.X R17, RZ, RZ, R17, P2 ;  /* 0x000000ffff11c224 */ /* 0x000fe400010e0611 */
[----:B------:R-:W-:-:S02]  /*0f40*/  @!P5 IMAD.X R13, RZ, RZ, R13, P1 ;  /* 0x000000ffff0dd224 */ /* 0x000fc400008e060d */
[----:B------:R-:W-:Y:S01]  /*0f50*/  @!P6 IMAD.X R15, RZ, RZ, R15, P3 ;  /* 0x000000ffff0fe224 */ /* 0x000fe200018e060f */
[----:B--2---:R-:W-:-:S04]  /*0f60*/  CS2R R4, SRZ ;  /* 0x0000000000047805 */ /* 0x004fc8000001ff00 */
[----:B------:R0:W5:Y:S04]  /*0f70*/  @!P6 LDG.E.U8 R6, desc[UR8][R14.64] ;  /* 0x000000080e06e981 */ /* 0x000168000c1e1100 */
[----:B------:R0:W5:Y:S04]  /*0f80*/  @!P4 LDG.E.U8 R4, desc[UR8][R16.64] ;  /* 0x000000081004c981 */ /* 0x000168000c1e1100 */
[----:B------:R0:W5:Y:S01]  /*0f90*/  @!P5 LDG.E.U8 R5, desc[UR8][R12.64] ;  /* 0x000000080c05d981 */ /* 0x000162000c1e1100 */
[----:B------:R-:W-:Y:S04]  /*0fa0*/  BSSY B1, `(.L_x_23726) ;  /* 0x0000015000017945 */ /* 0x000fe80003800000 */
[----:B------:R-:W-:Y:S05]  /*0fb0*/  @P0 BRA `(.L_x_23727) ;  /* 0x00000000004c0947 */ /* 0x000fea0003800000 */
[----:B-----5:R-:W-:Y:S01]  /*0fc0*/  LOP3.LUT R2, R2, 0xff, RZ, 0xc0, !PT ;  /* 0x000000ff02027812 */ /* 0x020fe200078ec0ff */
[----:B------:R-:W-:Y:S04]  /*0fd0*/  BSSY B2, `(.L_x_23728) ;  /* 0x0000010000027945 */ /* 0x000fe80003800000 */
[----:B0-----:R-:W-:-:S06]  /*0fe0*/  IMAD R12, R2, R2, RZ ;  /* 0x00000002020c7224 */ /* 0x001fcc00078e02ff */
        /* <DEDUP_REMOVED lines=14> */
.L_x_23729:
[----:B------:R-:W-:Y:S05]  /*10d0*/  BSYNC B2 ;  /* 0x0000000000027941 */ /* 0x000fea0003800000 */
.L_x_23728:
[----:B------:R1:W2:Y:S02]  /*10e0*/  F2I.U32.F64.TRUNC R7, R14 ;  /* 0x0000000e00077311 */ /* 0x0002a4000030d000 */
.L_x_23727:
[----:B------:R-:W-:Y:S05]  /*10f0*/  BSYNC B1 ;  /* 0x0000000000017941 */ /* 0x000fea0003800000 */
.L_x_23726:
        /* <DEDUP_REMOVED lines=19> */
[----:B--2---:R-:W-:Y:S05]  /*1230*/  CALL.REL.NOINC `($__internal_61_$__cuda_sm20_dblrcp_rn_slowpath_v3) ;  /* 0x0000000c00447944 */ /* 0x004fea0003c00000 */
.L_x_23733:
[----:B------:R-:W-:Y:S05]  /*1240*/  BSYNC B2 ;  /* 0x0000000000027941 */ /* 0x000fea0003800000 */
.L_x_23732:
[----:B------:R3:W4:Y:S02]  /*1250*/  F2I.U32.F64.TRUNC R8, R14 ;  /* 0x0000000e00087311 */ /* 0x000724000030d000 */
.L_x_23731:
[----:B------:R-:W-:Y:S05]  /*1260*/  BSYNC B1 ;  /* 0x0000000000017941 */ /* 0x000fea0003800000 */
.L_x_23730:
        /* <DEDUP_REMOVED lines=19> */
[----:B--2-4-:R-:W-:Y:S05]  /*13a0*/  CALL.REL.NOINC `($__internal_61_$__cuda_sm20_dblrcp_rn_slowpath_v3) ;  /* 0x0000000800e87944 */ /* 0x014fea0003c00000 */
.L_x_23737:
[----:B------:R-:W-:Y:S05]  /*13b0*/  BSYNC B2 ;  /* 0x0000000000027941 */ /* 0x000fea0003800000 */
.L_x_23736:
[----:B------:R0:W1:Y:S02]  /*13c0*/  F2I.U32.F64.TRUNC R10, R14 ;  /* 0x0000000e000a7311 */ /* 0x000064000030d000 */
.L_x_23735:
[----:B------:R-:W-:Y:S05]  /*13d0*/  BSYNC B1 ;  /* 0x0000000000017941 */ /* 0x000fea0003800000 */
.L_x_23734:
        /* <DEDUP_REMOVED lines=20> */
.L_x_23741:
[----:B------:R-:W-:Y:S05]  /*1520*/  BSYNC B2 ;  /* 0x0000000000027941 */ /* 0x000fea0003800000 */
.L_x_23740:
[----:B------:R0:W1:Y:S02]  /*1530*/  F2I.U32.F64.TRUNC R20, R14 ;  /* 0x0000000e00147311 */ /* 0x000064000030d000 */
.L_x_23739:
[----:B------:R-:W-:Y:S05]  /*1540*/  BSYNC B1 ;  /* 0x0000000000017941 */ /* 0x000fea0003800000 */
.L_x_23738:
        /* <DEDUP_REMOVED lines=20> */
.L_x_23745:
[----:B------:R-:W-:Y:S05]  /*1690*/  BSYNC B2 ;  /* 0x0000000000027941 */ /* 0x000fea0003800000 */
.L_x_23744:
[----:B------:R0:W1:Y:S02]  /*16a0*/  F2I.U32.F64.TRUNC R11, R14 ;  /* 0x0000000e000b7311 */ /* 0x000064000030d000 */
.L_x_23743:
[----:B------:R-:W-:Y:S05]  /*16b0*/  BSYNC B1 ;  /* 0x0000000000017941 */ /* 0x000fea0003800000 */
.L_x_23742:
        /* <DEDUP_REMOVED lines=20> */
.L_x_23749:
[----:B------:R-:W-:Y:S05]  /*1800*/  BSYNC B2 ;  /* 0x0000000000027941 */ /* 0x000fea0003800000 */
.L_x_23748:
[----:B------:R0:W1:Y:S02]  /*1810*/  F2I.U32.F64.TRUNC R4, R14 ;  /* 0x0000000e00047311 */ /* 0x000064000030d000 */
.L_x_23747:
[----:B------:R-:W-:Y:S05]  /*1820*/  BSYNC B1 ;  /* 0x0000000000017941 */ /* 0x000fea0003800000 */
.L_x_23746:
        /* <DEDUP_REMOVED lines=20> */
.L_x_23753:
[----:B------:R-:W-:Y:S05]  /*1970*/  BSYNC B2 ;  /* 0x0000000000027941 */ /* 0x000fea0003800000 */
.L_x_23752:
[----:B------:R0:W1:Y:S02]  /*1980*/  F2I.U32.F64.TRUNC R5, R14 ;  /* 0x0000000e00057311 */ /* 0x000064000030d000 */
.L_x_23751:
[----:B------:R-:W-:Y:S05]  /*1990*/  BSYNC B1 ;  /* 0x0000000000017941 */ /* 0x000fea0003800000 */
.L_x_23750:
        /* <DEDUP_REMOVED lines=20> */
.L_x_23757:
[----:B------:R-:W-:Y:S05]  /*1ae0*/  BSYNC B2 ;  /* 0x0000000000027941 */ /* 0x000fea0003800000 */
.L_x_23756:
[----:B------:R0:W1:Y:S02]  /*1af0*/  F2I.U32.F64.TRUNC R2, R14 ;  /* 0x0000000e00027311 */ /* 0x000064000030d000 */
.L_x_23755:
[----:B------:R-:W-:Y:S05]  /*1b00*/  BSYNC B1 ;  /* 0x0000000000017941 */ /* 0x000fea0003800000 */
.L_x_23754:
        /* <DEDUP_REMOVED lines=25> */
.L_x_23760:
        /* <DEDUP_REMOVED lines=8> */
.L_x_23761:
        /* <DEDUP_REMOVED lines=8> */
.L_x_23762:
        /* <DEDUP_REMOVED lines=9> */
.L_x_23763:
[----:B------:R-:W-:Y:S05]  /*1e30*/  BSYNC B1 ;  /* 0x0000000000017941 */ /* 0x000fea0003800000 */
.L_x_23759:
[----:B------:R-:W-:-:S13]  /*1e40*/  ISETP.GE.AND P0, PT, R3, R0, PT ;  /* 0x000000000300720c */ /* 0x000fda0003f06270 */
[----:B0---4-:R-:W0:Y:S01]  /*1e50*/  @!P0 LDC.64 R8, c[0x0][0x220] ;  /* 0x00008800ff088b82 */ /* 0x011e220000000a00 */
[C---:B-12---:R-:W-:Y:S02]  /*1e60*/  @!P0 VIADD R7, R3.reuse, UR4 ;  /* 0x0000000403078c36 */ /* 0x046fe40008000000 */
[----:B------:R-:W-:-:S03]  /*1e70*/  @!P0 VIADD R3, R3, 0x80 ;  /* 0x0000008003038836 */ /* 0x000fc60000000000 */
[----:B0-----:R-:W-:-:S05]  /*1e80*/  @!P0 IADD3 R6, P1, R7, R8, RZ ;  /* 0x0000000807068210 */ /* 0x001fca0007f3e0ff */
[----:B------:R-:W-:-:S05]  /*1e90*/  @!P0 IMAD.X R7, RZ, RZ, R9, P1 ;  /* 0x000000ffff078224 */ /* 0x000fca00008e0609 */
[----:B------:R2:W-:Y:S03]  /*1ea0*/  @!P0 STG.E.U8 desc[UR8][R6.64], R5 ;  /* 0x0000000506008986 */ /* 0x0005e6000c101108 */
.L_x_23764:
[----:B------:R-:W-:Y:S05]  /*1eb0*/  BSYNC B0 ;  /* 0x0000000000007941 */ /* 0x000fea0003800000 */
.L_x_23758:
        /* <DEDUP_REMOVED lines=9> */
        .weak           $__internal_61_$__cuda_sm20_dblrcp_rn_slowpath_v3
        .type           $__internal_61_$__cuda_sm20_dblrcp_rn_slowpath_v3,@function
        .size           $__internal_61_$__cuda_sm20_dblrcp_rn_slowpath_v3,(.L_x_71503 - $__internal_61_$__cuda_sm20_dblrcp_rn_slowpath_v3)
$__internal_61_$__cuda_sm20_dblrcp_rn_slowpath_v3:
        /* <DEDUP_REMOVED lines=24> */
.L_x_23768:
        /* <DEDUP_REMOVED lines=10> */
.L_x_23766:
[----:B------:R-:W-:Y:S01]  /*2170*/  LOP3.LUT R15, R13, 0x80000, RZ, 0xfc, !PT ;  /* 0x000800000d0f7812 */ /* 0x000fe200078efcff */
[----:B------:R-:W-:-:S07]  /*2180*/  IMAD.MOV.U32 R14, RZ, RZ, R12 ;  /* 0x000000ffff0e7224 */ /* 0x000fce00078e000c */
.L_x_23767:
[----:B------:R-:W-:Y:S05]  /*2190*/  BSYNC B0 ;  /* 0x0000000000007941 */ /* 0x000fea0003800000 */
.L_x_23765:
[----:B------:R-:W-:Y:S02]  /*21a0*/  IMAD.MOV.U32 R12, RZ, RZ, R2 ;  /* 0x000000ffff0c7224 */ /* 0x000fe400078e0002 */
[----:B------:R-:W-:-:S04]  /*21b0*/  IMAD.MOV.U32 R13, RZ, RZ, 0x0 ;  /* 0x00000000ff0d7424 */ /* 0x000fc800078e00ff */
[----:B------:R-:W-:Y:S05]  /*21c0*/  RET.REL.NODEC R12 `(_ZN2at6native29vectorized_elementwise_kernelILi4EZNS0_50_GLOBAL__N__2680c7bb_12_PowKernel_cu_140f0503_289629pow_tensor_scalar_kernel_implIhhEEvRNS_18TensorIteratorBaseET0_EUlhE1_St5arrayIPcLm2EEEEviS6_T1_) ;  /* 0xffffffdc0c8c7950 */ /* 0x000fea0003c3ffff */
.L_x_23769:
        /* <DEDUP_REMOVED lines=11> */
.L_x_71503:


//--------------------- .text._ZN2at6native29vectorized_elementwise_kernelILi8EZNS0_50_GLOBAL__N__2680c7bb_12_PowKernel_cu_140f0503_289629pow_tensor_scalar_kernel_implIhhEEvRNS_18TensorIteratorBaseET0_EUlhE1_St5arrayIPcLm2EEEEviS6_T1_ --------------------------
	.section	.text._ZN2at6native29vectorized_elementwise_kernelILi8EZNS0_50_GLOBAL__N__2680c7bb_12_PowKernel_cu_140f0503_289629pow_tensor_scalar_kernel_implIhhEEvRNS_18TensorIteratorBaseET0_EUlhE1_St5arrayIPcLm2EEEEviS6_T1_,"ax",@progbits
	.align	128
        .global         _ZN2at6native29vectorized_elementwise_kernelILi8EZNS0_50_GLOBAL__N__2680c7bb_12_PowKernel_cu_140f0503_289629pow_tensor_scalar_kernel_implIhhEEvRNS_18TensorIteratorBaseET0_EUlhE1_St5arrayIPcLm2EEEEviS6_T1_
        .type           _ZN2at6native29vectorized_elementwise_kernelILi8EZNS0_50_GLOBAL__N__2680c7bb_12_PowKernel_cu_140f0503_289629pow_tensor_scalar_kernel_implIhhEEvRNS_18TensorIteratorBaseET0_EUlhE1_St5arrayIPcLm2EEEEviS6_T1_,@function
        .size           _ZN2at6native29vectorized_elementwise_kernelILi8EZNS0_50_GLOBAL__N__2680c7bb_12_PowKernel_cu_140f0503_289629pow_tensor_scalar_kernel_implIhhEEvRNS_18TensorIteratorBaseET0_EUlhE1_St5arrayIPcLm2EEEEviS6_T1_,(.L_x_71504 - _ZN2at6native29vectorized_elementwise_kernelILi8EZNS0_50_GLOBAL__N__2680c7bb_12_PowKernel_cu_140f0503_289629pow_tensor_scalar_kernel_implIhhEEvRNS_18TensorIteratorBaseET0_EUlhE1_St5arrayIPcLm2EEEEviS6_T1_)
        .other          _ZN2at6native29vectorized_elementwise_kernelILi8EZNS0_50_GLOBAL__N__2680c7bb_12_PowKernel_cu_140f0503_289629pow_tensor_scalar_kernel_implIhhEEvRNS_18TensorIteratorBaseET0_EUlhE1_St5arrayIPcLm2EEEEviS6_T1_,@"STO_CUDA_ENTRY STV_DEFAULT"
_ZN2at6native29vectorized_elementwise_kernelILi8EZNS0_50_GLOBAL__N__2680c7bb_12_PowKernel_cu_140f0503_289629pow_tensor_scalar_kernel_implIhhEEvRNS_18TensorIteratorBaseET0_EUlhE1_St5arrayIPcLm2EEEEviS6_T1_:
.text._ZN2at6native29vectorized_elementwise_kernelILi8EZNS0_50_GLOBAL__N__2680c7bb_12_PowKernel_cu_140f0503_289629pow_tensor_scalar_kernel_implIhhEEvRNS_18TensorIteratorBaseET0_EUlhE1_St5arrayIPcLm2EEEEviS6_T1_:
        /* <DEDUP_REMOVED lines=17> */
[----:B--2---:R-:W-:-:S05]  /*0110*/  LOP3.LUT R0, R4, 0xff, RZ, 0xc0, !PT ;  /* 0x000000ff04007812 */ /* 0x004fca00078ec0ff */
        /* <DEDUP_REMOVED lines=14> */
[----:B------:R-:W-:Y:S05]  /*0200*/  CALL.REL.NOINC `($__internal_62_$__cuda_sm20_dblrcp_rn_slowpath_v3) ;  /* 0x0000001c007c7944 */ /* 0x000fea0003c00000 */
.L_x_23772:
[----:B------:R-:W-:Y:S05]  /*0210*/  BSYNC B1 ;  /* 0x0000000000017941 */ /* 0x000fea0003800000 */
.L_x_23771:
[----:B------:R-:W-:Y:S01]  /*0220*/  LOP3.LUT R0, R4, 0xffff, RZ, 0xc0, !PT ;  /* 0x0000ffff04007812 */ /* 0x000fe200078ec0ff */
[----:B------:R-:W-:Y:S03]  /*0230*/  BSSY B1, `(.L_x_23773) ;  /* 0x0000016000017945 */ /* 0x000fe60003800000 */
[----:B------:R-:W-:-:S04]  /*0240*/  SHF.R.U32.HI R0, RZ, 0x8, R0 ;  /* 0x00000008ff007819 */ /* 0x000fc80000011600 */
[----:B------:R-:W-:-:S05]  /*0250*/  LOP3.LUT R0, R0, 0xffff, RZ, 0xc0, !PT ;  /* 0x0000ffff00007812 */ /* 0x000fca00078ec0ff */
[----:B------:R-:W-:Y:S01]  /*0260*/  IMAD R12, R0, R0, RZ ;  /* 0x00000000000c7224 */ /* 0x000fe200078e02ff */
[----:B------:R-:W-:-:S05]  /*0270*/  PRMT R0, R4, 0x7632, R0 ;  /* 0x0000763204007816 */ /* 0x000fca0000000000 */
        /* <DEDUP_REMOVED lines=9> */
[----:B------:R-:W-:Y:S01]  /*0310*/  DFMA R8, R8, R10, R8 ;  /* 0x0000000a0808722b */ /* 0x000fe20000000008 */
[----:B01----:R-:W-:Y:S10]  /*0320*/  @P0 BRA `(.L_x_23774) ;  /* 0x0000000000180947 */ /* 0x003ff40003800000 */
[----:B------:R-:W-:Y:S02]  /*0330*/  LOP3.LUT R16, R13, 0x7fffffff, RZ, 0xc0, !PT ;  /* 0x7fffffff0d107812 */ /* 0x000fe400078ec0ff */
[----:B------:R-:W-:-:S03]  /*0340*/  MOV R2, 0x370 ;  /* 0x0000037000027802 */ /* 0x000fc60000000f00 */
[----:B------:R-:W-:-:S07]  /*0350*/  VIADD R16, R16, 0xfff00000 ;  /* 0xfff0000010107836 */ /* 0x000fce0000000000 */
[----:B------:R-:W-:Y:S05]  /*0360*/  CALL.REL.NOINC `($__internal_62_$__cuda_sm20_dblrcp_rn_slowpath_v3) ;  /* 0x0000001c00247944 */ /* 0x000fea0003c00000 */
[----:B------:R-:W-:Y:S02]  /*0370*/  IMAD.MOV.U32 R8, RZ, RZ, R14 ;  /* 0x000000ffff087224 */ /* 0x000fe400078e000e */
[----:B------:R-:W-:-:S07]  /*0380*/  IMAD.MOV.U32 R9, RZ, RZ, R15 ;  /* 0x000000ffff097224 */ /* 0x000fce00078e000f */
.L_x_23774:
[----:B------:R-:W-:Y:S05]  /*0390*/  BSYNC B1 ;  /* 0x0000000000017941 */ /* 0x000fea0003800000 */
.L_x_23773:
[----:B------:R-:W-:Y:S01]  /*03a0*/  LOP3.LUT R0, R0, 0xff, RZ, 0xc0, !PT ;  /* 0x000000ff00007812 */ /* 0x000fe200078ec0ff */
[----:B------:R-:W-:Y:S04]  /*03b0*/  BSSY B1, `(.L_x_23775) ;  /* 0x0000011000017945 */ /* 0x000fe80003800000 */
        /* <DEDUP_REMOVED lines=16> */
.L_x_23776:
[----:B------:R-:W-:Y:S05]  /*04c0*/  BSYNC B1 ;  /* 0x0000000000017941 */ /* 0x000fea0003800000 */
.L_x_23775:
[----:B------:R-:W-:Y:S01]  /*04d0*/  PRMT R2, R4, 0x7732, RZ ;  /* 0x0000773204027816 */ /* 0x000fe200000000ff */
[----:B------:R-:W-:Y:S03]  /*04e0*/  BSSY B1, `(.L_x_23777) ;  /* 0x0000013000017945 */ /* 0x000fe60003800000 */
[----:B------:R-:W-:-:S04]  /*04f0*/  SHF.R.U32.HI R2, RZ, 0x8, R2 ;  /* 0x00000008ff027819 */ /* 0x000fc80000011602 */
[----:B------:R-:W-:-:S05]  /*0500*/  LOP3.LUT R2, R2, 0xffff, RZ, 0xc0, !PT ;  /* 0x0000ffff02027812 */ /* 0x000fca00078ec0ff */
        /* <DEDUP_REMOVED lines=15> */
[----:B------:R-:W-:Y:S05]  /*0600*/  CALL.REL.NOINC `($__internal_62_$__cuda_sm20_dblrcp_rn_slowpath_v3) ;  /* 0x00000018007c7944 */ /* 0x000fea0003c00000 */
.L_x_23778:
[----:B------:R-:W-:Y:S05]  /*0610*/  BSYNC B1 ;  /* 0x0000000000017941 */ /* 0x000fea0003800000 */
.L_x_23777:
[----:B------:R-:W-:Y:S01]  /*0620*/  LOP3.LUT R2, R5, 0xff, RZ, 0xc0, !PT ;  /* 0x000000ff05027812 */ /* 0x000fe200078ec0ff */
[----:B------:R-:W-:Y:S01]  /*0630*/  F2I.U32.F64.TRUNC R7, R14 ;  /* 0x0000000e00077311 */ /* 0x000fe2000030d000 */
        /* <DEDUP_REMOVED lines=16> */
.L_x_23780:
[----:B------:R-:W-:Y:S05]  /*0740*/  BSYNC B1 ;  /* 0x0000000000017941 */ /* 0x000fea0003800000 */
.L_x_23779:
[C---:B------:R-:W-:Y:S01]  /*0750*/  LOP3.LUT R2, R5.reuse, 0xffff, RZ, 0xc0, !PT ;  /* 0x0000ffff05027812 */ /* 0x040fe200078ec0ff */
[----:B------:R-:W-:Y:S01]  /*0760*/  F2I.U32.F64.TRUNC R4, R14 ;  /* 0x0000000e00047311 */ /* 0x000fe2000030d000 */
[----:B------:R-:W-:Y:S01]  /*0770*/  BSSY B1, `(.L_x_23781) ;  /* 0x0000013000017945 */ /* 0x000fe20003800000 */
[----:B------:R-:W-:Y:S02]  /*0780*/  PRMT R9, R5, 0x7632, R9 ;  /* 0x0000763205097816 */ /* 0x000fe40000000009 */
        /* <DEDUP_REMOVED lines=17> */
.L_x_23782:
[----:B------:R-:W-:Y:S05]  /*08a0*/  BSYNC B1 ;  /* 0x0000000000017941 */ /* 0x000fea0003800000 */
.L_x_23781:
        /* <DEDUP_REMOVED lines=18> */
.L_x_23784:
[----:B------:R-:W-:Y:S05]  /*09d0*/  BSYNC B1 ;  /* 0x0000000000017941 */ /* 0x000fea0003800000 */
.L_x_23783:
[----:B------:R-:W-:Y:S01]  /*09e0*/  PRMT R2, R5, 0x7732, RZ ;  /* 0x0000773205027816 */ /* 0x000fe200000000ff */
[----:B------:R-:W-:Y:S01]  /*09f0*/  BSSY B1, `(.L_x_23785) ;  /* 0x0000013000017945 */ /* 0x000fe20003800000 */
[----:B------:R-:W-:Y:S02]  /*0a00*/  F2I.U32.F64.TRUNC R5, R14 ;  /* 0x0000000e00057311 */ /* 0x000fe4000030d000 */
        /* <DEDUP_REMOVED lines=17> */
.L_x_23786:
[----:B------:R-:W-:Y:S05]  /*0b20*/  BSYNC B1 ;  /* 0x0000000000017941 */ /* 0x000fea0003800000 */
.L_x_23785:
[----:B------:R-:W0:Y:S01]  /*0b30*/  F2I.U32.F64.TRUNC R14, R14 ;  /* 0x0000000e000e7311 */ /* 0x000e22000030d000 */
        /* <DEDUP_REMOVED lines=18> */
.L_x_23770:
        /* <DEDUP_REMOVED lines=40> */
[----:B------:R0:W5:Y:S06]  /*0ee0*/  @!P1 LDG.E.U8 R9, desc[UR8][R24.64] ;  /* 0x0000000818099981 */ /* 0x00016c000c1e1100 */
        /* <DEDUP_REMOVED lines=9> */
[----:B------:R-:W5:Y:S01]  /*0f80*/  @!P2 LDG.E.U8 R20, desc[UR8][R22.64] ;  /* 0x000000081614a981 */ /* 0x000f62000c1e1100 */
[----:B---3--:R-:W-:Y:S02]  /*0f90*/  @!P4 IADD3 R16, P2, R27, R16, RZ ;  /* 0x000000101b10c210 */ /* 0x008fe40007f5e0ff */
[----:B----4-:R-:W-:Y:S01]  /*0fa0*/  @!P5 IADD3 R12, P1, R21, R12, RZ ;  /* 0x0000000c150cd210 */ /* 0x010fe20007f3e0ff */
[----:B------:R-:W5:Y:S04]  /*0fb0*/  @!P3 LDG.E.U8 R11, desc[UR8][R18.64] ;  /* 0x00000008120bb981 */ /* 0x000f68000c1e1100 */
[----:B------:R0:W5:Y:S01]  /*0fc0*/  @!P0 LDG.E.U8 R2, desc[UR8][R4.64] ;  /* 0x0000000804028981 */ /* 0x000162000c1e1100 */
[----:B-1----:R-:W-:Y:S01]  /*0fd0*/  @!P6 IADD3 R14, P3, R25, R14, RZ ;  /* 0x0000000e190ee210 */ /* 0x002fe20007f7e0ff */
[----:B------:R-:W-:-:S02]  /*0fe0*/  @!P4 IMAD.X R17, RZ, RZ, R17, P2 ;  /* 0x000000ffff11c224 */ /* 0x000fc400010e0611 */
[----:B------:R-:W-:Y:S02]  /*0ff0*/  @!P5 IMAD.X R13, RZ, RZ, R13, P1 ;  /* 0x000000ffff0dd224 */ /* 0x000fe400008e060d */
[----:B------:R-:W-:Y:S01]  /*1000*/  @!P6 IMAD.X R15, RZ, RZ, R15, P3 ;  /* 0x000000ffff0fe224 */ /* 0x000fe200018e060f */
[----:B------:R1:W5:Y:S01]  /*1010*/  @!P4 LDG.E.U8 R10, desc[UR8][R16.64] ;  /* 0x00000008100ac981 */ /* 0x000362000c1e1100 */
[----:B0-----:R-:W-:-:S06]  /*1020*/  CS2R R4, SRZ ;  /* 0x0000000000047805 */ /* 0x001fcc000001ff00 */
[----:B------:R1:W5:Y:S04]  /*1030*/  @!P5 LDG.E.U8 R4, desc[UR8][R12.64] ;  /* 0x000000080c04d981 */ /* 0x000368000c1e1100 */
[----:B------:R1:W5:Y:S01]  /*1040*/  @!P6 LDG.E.U8 R5, desc[UR8][R14.64] ;  /* 0x000000080e05e981 */ /* 0x000362000c1e1100 */
[----:B------:R-:W-:Y:S04]  /*1050*/  BSSY B1, `(.L_x_23787) ;  /* 0x0000015000017945 */ /* 0x000fe80003800000 */
[----:B------:R-:W-:Y:S05]  /*1060*/  @P0 BRA `(.L_x_23788) ;  /* 0x00000000004c0947 */ /* 0x000fea0003800000 */
[----:B-----5:R-:W-:Y:S01]  /*1070*/  LOP3.LUT R2, R2, 0xff, RZ, 0xc0, !PT ;  /* 0x000000ff02027812 */ /* 0x020fe200078ec0ff */
[----:B------:R-:W-:Y:S04]  /*1080*/  BSSY B2, `(.L_x_23789) ;  /* 0x0000010000027945 */ /* 0x000fe80003800000 */
[----:B-1----:R-:W-:-:S06]  /*1090*/  IMAD R12, R2, R2, RZ ;  /* 0x00000002020c7224 */ /* 0x002fcc00078e02ff */
        /* <DEDUP_REMOVED lines=14> */
.L_x_23790:
[----:B------:R-:W-:Y:S05]  /*1180*/  BSYNC B2 ;  /* 0x0000000000027941 */ /* 0x000fea0003800000 */
.L_x_23789:
[----:B------:R0:W2:Y:S02]  /*1190*/  F2I.U32.F64.TRUNC R6, R14 ;  /* 0x0000000e00067311 */ /* 0x0000a4000030d000 */
.L_x_23788:
[----:B------:R-:W-:Y:S05]  /*11a0*/  BSYNC B1 ;  /* 0x0000000000017941 */ /* 0x000fea0003800000 */
.L_x_23787:
        /* <DEDUP_REMOVED lines=19> */
[----:B--2---:R-:W-:Y:S05]  /*12e0*/  CALL.REL.NOINC `($__internal_62_$__cuda_sm20_dblrcp_rn_slowpath_v3) ;  /* 0x0000000c00447944 */ /* 0x004fea0003c00000 */
.L_x_23794:
[----:B------:R-:W-:Y:S05]  /*12f0*/  BSYNC B2 ;  /* 0x0000000000027941 */ /* 0x000fea0003800000 */
.L_x_23793:
[----:B------:R3:W4:Y:S02]  /*1300*/  F2I.U32.F64.TRUNC R7, R14 ;  /* 0x0000000e00077311 */ /* 0x000724000030d000 */
.L_x_23792:
[----:B------:R-:W-:Y:S05]  /*1310*/  BSYNC B1 ;  /* 0x0000000000017941 */ /* 0x000fea0003800000 */
.L_x_23791:
        /* <DEDUP_REMOVED lines=19> */
[----:B--2-4-:R-:W-:Y:S05]  /*1450*/  CALL.REL.NOINC `($__internal_62_$__cuda_sm20_dblrcp_rn_slowpath_v3) ;  /* 0x0000000800e87944 */ /* 0x014fea0003c00000 */
.L_x_23798:
[----:B------:R-:W-:Y:S05]  /*1460*/  BSYNC B2 ;  /* 0x0000000000027941 */ /* 0x000fea0003800000 */
.L_x_23797:
[----:B------:R0:W1:Y:S02]  /*1470*/  F2I.U32.F64.TRUNC R9, R14 ;  /* 0x0000000e00097311 */ /* 0x000064000030d000 */
.L_x_23796:
[----:B------:R-:W-:Y:S05]  /*1480*/  BSYNC B1 ;  /* 0x0000000000017941 */ /* 0x000fea0003800000 */
.L_x_23795:
        /* <DEDUP_REMOVED lines=20> */
.L_x_23802:
[----:B------:R-:W-:Y:S05]  /*15d0*/  BSYNC B2 ;  /* 0x0000000000027941 */ /* 0x000fea0003800000 */
.L_x_23801:
[----:B------:R0:W1:Y:S02]  /*15e0*/  F2I.U32.F64.TRUNC R20, R14 ;  /* 0x0000000e00147311 */ /* 0x000064000030d000 */
.L_x_23800:
[----:B------:R-:W-:Y:S05]  /*15f0*/  BSYNC B1 ;  /* 0x0000000000017941 */ /* 0x000fea0003800000 */
.L_x_23799:
        /* <DEDUP_REMOVED lines=20> */
.L_x_23806:
[----:B------:R-:W-:Y:S05]  /*1740*/  BSYNC B2 ;  /* 0x0000000000027941 */ /* 0x000fea0003800000 */
.L_x_23805:
[----:B------:R0:W1:Y:S02]  /*1750*/  F2I.U32.F64.TRUNC R11, R14 ;  /* 0x0000000e000b7311 */ /* 0x000064000030d000 */
.L_x_23804:
[----:B------:R-:W-:Y:S05]  /*1760*/  BSYNC B1 ;  /* 0x0000000000017941 */ /* 0x000fea0003800000 */
.L_x_23803:
        /* <DEDUP_REMOVED lines=20> */
.L_x_23810:
[----:B------:R-:W-:Y:S05]  /*18b0*/  BSYNC B2 ;  /* 0x0000000000027941 */ /* 0x000fea0003800000 */
.L_x_23809:
[----:B------:R0:W1:Y:S02]  /*18c0*/  F2I.U32.F64.TRUNC R10, R14 ;  /* 0x0000000e000a7311 */ /* 0x000064000030d000 */
.L_x_23808:
[----:B------:R-:W-:Y:S05]  /*18d0*/  BSYNC B1 ;  /* 0x0000000000017941 */ /* 0x000fea0003800000 */
.L_x_23807:
        /* <DEDUP_REMOVED lines=20> */
.L_x_23814:
[----:B------:R-:W-:Y:S05]  /*1a20*/  BSYNC B2 ;  /* 0x0000000000027941 */ /* 0x000fea0003800000 */
.L_x_23813:
[----:B------:R0:W1:Y:S02]  /*1a30*/  F2I.U32.F64.TRUNC R4, R14 ;  /* 0x0000000e00047311 */ /* 0x000064000030d000 */
.L_x_23812:
[----:B------:R-:W-:Y:S05]  /*1a40*/  BSYNC B1 ;  /* 0x0000000000017941 */ /* 0x000fea0003800000 */
.L_x_23811:
        /* <DEDUP_REMOVED lines=20> */
.L_x_23818:
[----:B------:R-:W-:Y:S05]  /*1b90*/  BSYNC B2 ;  /* 0x0000000000027941 */ /* 0x000fea0003800000 */
.L_x_23817:
[----:B------:R0:W1:Y:S02]  /*1ba0*/  F2I.U32.F64.TRUNC R2, R14 ;  /* 0x0000000e00027311 */ /* 0x000064000030d000 */
.L_x_23816:
[----:B------:R-:W-:Y:S05]  /*1bb0*/  BSYNC B1 ;  /* 0x0000000000017941 */ /* 0x000fea0003800000 */
.L_x_23815:
        /* <DEDUP_REMOVED lines=25> */
.L_x_23821:
        /* <DEDUP_REMOVED lines=8> */
.L_x_23822:
        /* <DEDUP_REMOVED lines=8> */
.L_x_23823:
        /* <DEDUP_REMOVED lines=9> */
.L_x_23824:
[----:B------:R-:W-:Y:S05]  /*1ee0*/  BSYNC B1 ;  /* 0x0000000000017941 */ /* 0x000fea0003800000 */
.L_x_23820:
[----:B------:R-:W-:-:S13]  /*1ef0*/  ISETP.GE.AND P0, PT, R0, R3, PT ;  /* 0x000000030000720c */ /* 0x000fda0003f06270 */
[----:B------:R-:W5:Y:S01]  /*1f00*/  @!P0 LDC.64 R8, c[0x0][0x220] ;  /* 0x00008800ff088b82 */ /* 0x000f620000000a00 */
[C---:B-12-4-:R-:W-:Y:S02]  /*1f10*/  @!P0 VIADD R7, R0.reuse, UR4 ;  /* 0x0000000400078c36 */ /* 0x056fe40008000000 */
[----:B------:R-:W-:-:S03]  /*1f20*/  @!P0 VIADD R0, R0, 0x80 ;  /* 0x0000008000008836 */ /* 0x000fc60000000000 */
[----:B-----5:R-:W-:-:S05]  /*1f30*/  @!P0 IADD3 R6, P1, R7, R8, RZ ;  /* 0x0000000807068210 */ /* 0x020fca0007f3e0ff */
[----:B------:R-:W-:-:S05]  /*1f40*/  @!P0 IMAD.X R7, RZ, RZ, R9, P1 ;  /* 0x000000ffff078224 */ /* 0x000fca00008e0609 */
[----:B------:R1:W-:Y:S03]  /*1f50*/  @!P0 STG.E.U8 desc[UR8][R6.64], R4 ;  /* 0x0000000406008986 */ /* 0x0003e6000c101108 */
.L_x_23825:
[----:B------:R-:W-:Y:S05]  /*1f60*/  BSYNC B0 ;  /* 0x0000000000007941 */ /* 0x000fea0003800000 */
.L_x_23819:
        /* <DEDUP_REMOVED lines=9> */
        .weak           $__internal_62_$__cuda_sm20_dblrcp_rn_slowpath_v3
        .type           $__internal_62_$__cuda_sm20_dblrcp_rn_slowpath_v3,@function
        .size           $__internal_62_$__cuda_sm20_dblrcp_rn_slowpath_v3,(.L_x_71504 - $__internal_62_$__cuda_sm20_dblrcp_rn_slowpath_v3)
$__internal_62_$__cuda_sm20_dblrcp_rn_slowpath_v3:
        /* <DEDUP_REMOVED lines=24> */
.L_x_23829:
        /* <DEDUP_REMOVED lines=9> */
.L_x_23827:
[----:B------:R-:W-:Y:S01]  /*2210*/  LOP3.LUT R15, R13, 0x80000, RZ, 0xfc, !PT ;  /* 0x000800000d0f7812 */ /* 0x000fe200078efcff */
[----:B------:R-:W-:-:S07]  /*2220*/  IMAD.MOV.U32 R14, RZ, RZ, R12 ;  /* 0x000000ffff0e7224 */ /* 0x000fce00078e000c */
.L_x_23828:
[----:B------:R-:W-:Y:S05]  /*2230*/  BSYNC B0 ;  /* 0x0000000000007941 */ /* 0x000fea0003800000 */
.L_x_23826:
[----:B------:R-:W-:Y:S02]  /*2240*/  IMAD.MOV.U32 R12, RZ, RZ, R2 ;  /* 0x000000ffff0c7224 */ /* 0x000fe400078e0002 */
[----:B------:R-:W-:-:S04]  /*2250*/  IMAD.MOV.U32 R13, RZ, RZ, 0x0 ;  /* 0x00000000ff0d7424 */ /* 0x000fc800078e00ff */
[----:B------:R-:W-:Y:S05]  /*2260*/  RET.REL.NODEC R12 `(_ZN2at6native29vectorized_elementwise_kernelILi8EZNS0_50_GLOBAL__N__2680c7bb_12_PowKernel_cu_140f0503_289629pow_tensor_scalar_kernel_implIhhEEvRNS_18TensorIteratorBaseET0_EUlhE1_St5arrayIPcLm2EEEEviS6_T1_) ;  /* 0xffffffdc0c647950 */ /* 0x000fea0003c3ffff */
.L_x_23830:
        /* <DEDUP_REMOVED lines=9> */
.L_x_71504:


//--------------------- .text._ZN2at6native18elementwise_kernelILi128ELi4EZNS0_15gpu_kernel_implIZNS0_50_GLOBAL__N__2680c7bb_12_PowKernel_cu_140f0503_289629pow_tensor_scalar_kernel_implIhhEEvRNS_18TensorIteratorBaseET0_EUlhE0_EEvS6_RKT_EUliE_EEviT1_ --------------------------
	.section	.text._ZN2at6native18elementwise_kernelILi128ELi4EZNS0_15gpu_kernel_implIZNS0_50_GLOBAL__N__2680c7bb_12_PowKernel_cu_140f0503_289629pow_tensor_scalar_kernel_implIhhEEvRNS_18TensorIteratorBaseET0_EUlhE0_EEvS6_RKT_EUliE_EEviT1_,"ax",@progbits
	.align	128
        .global         _ZN2at6native18elementwise_kernelILi128ELi4EZNS0_15gpu_kernel_implIZNS0_50_GLOBAL__N__2680c7bb_12_PowKernel_cu_140f0503_289629pow_tensor_scalar_kernel_implIhhEEvRNS_18TensorIteratorBaseET0_EUlhE0_EEvS6_RKT_EUliE_EEviT1_
        .type           _ZN2at6native18elementwise_kernelILi128ELi4EZNS0_15gpu_kernel_implIZNS0_50_GLOBAL__N__2680c7bb_12_PowKernel_cu_140f0503_289629pow_tensor_scalar_kernel_implIhhEEvRNS_18TensorIteratorBaseET0_EUlhE0_EEvS6_RKT_EUliE_EEviT1_,@function
        .size           _ZN2at6native18elementwise_kernelILi128ELi4EZNS0_15gpu_kernel_implIZNS0_50_GLOBAL__N__2680c7bb_12_PowKernel_cu_140f0503_289629pow_tensor_scalar_kernel_implIhhEEvRNS_18TensorIteratorBaseET0_EUlhE0_EEvS6_RKT_EUliE_EEviT1_,(.L_x_71806 - _ZN2at6native18elementwise_kernelILi128ELi4EZNS0_15gpu_kernel_implIZNS0_50_GLOBAL__N__2680c7bb_12_PowKernel_cu_140f0503_289629pow_tensor_scalar_kernel_implIhhEEvRNS_18TensorIteratorBaseET0_EUlhE0_EEvS6_RKT_EUliE_EEviT1_)
        .other          _ZN2at6native18elementwise_kernelILi128ELi4EZNS0_15gpu_kernel_implIZNS0_50_GLOBAL__N__2680c7bb_12_PowKernel_cu_140f0503_289629pow_tensor_scalar_kernel_implIhhEEvRNS_18TensorIteratorBaseET0_EUlhE0_EEvS6_RKT_EUliE_EEviT1_,@"STO_CUDA_ENTRY STV_DEFAULT"
_ZN2at6native18elementwise_kernelILi128ELi4EZNS0_15gpu_kernel_implIZNS0_50_GLOBAL__N__2680c7bb_12_PowKernel_cu_140f0503_289629pow_tensor_scalar_kernel_implIhhEEvRNS_18TensorIteratorBaseET0_EUlhE0_EEvS6_RKT_EUliE_EEviT1_:
.text._ZN2at6native18elementwise_kernelILi128ELi4EZNS0_15gpu_kernel_implIZNS0_50_GLOBAL__N__2680c7bb_12_PowKernel_cu_140f0503_289629pow_tensor_scalar_kernel_implIhhEEvRNS_18TensorIteratorBaseET0_EUlhE0_EEvS6_RKT_EUliE_EEviT1_:
        /* <DEDUP_REMOVED lines=313> */
.L_x_23833:
        /* <DEDUP_REMOVED lines=20> */
.L_x_23837:
[----:B------:R0:W5:Y:S01]  /*14d0*/  LDG.E.U8 R0, desc[UR36][R4.64] ;  /* 0x0000002404007981 */ /* 0x000162000c1e1100 */
[----:B------:R-:W-:Y:S05]  /*14e0*/  BRA `(.L_x_23839) ;  /* 0x0000000c00647947 */ /* 0x000fea0003800000 */
.L_x_23836:
        /* <DEDUP_REMOVED lines=8> */
.L_x_23841:
[----:B------:R3:W5:Y:S01]  /*1570*/  LDG.E.U8 R0, desc[UR36][R4.64] ;  /* 0x0000002404007981 */ /* 0x000762000c1e1100 */
[----:B------:R-:W-:Y:S05]  /*1580*/  BRA `(.L_x_23839) ;  /* 0x0000000c003c7947 */ /* 0x000fea0003800000 */
.L_x_23840:
[----:B------:R0:W5:Y:S01]  /*1590*/  LDG.E.U16 R0, desc[UR36][R4.64] ;  /* 0x0000002404007981 */ /* 0x000162000c1e1500 */
[----:B------:R-:W-:Y:S05]  /*15a0*/  BRA `(.L_x_23839) ;  /* 0x0000000c00347947 */ /* 0x000fea0003800000 */
.L_x_23835:
        /* <DEDUP_REMOVED lines=10> */
.L_x_23843:
[----:B------:R-:W2:Y:S02]  /*1650*/  LDG.E.U16 R2, desc[UR36][R4.64] ;  /* 0x0000002404027981 */ /* 0x000ea4000c1e1500 */
[----:B--2---:R-:W-:-:S06]  /*1660*/  HADD2.F32 R2, -RZ, R2.H0_H0 ;  /* 0x20000002ff027230 */ /* 0x004fcc0000004100 */
[----:B------:R-:W0:Y:S02]  /*1670*/  F2I.S64.TRUNC R2, R2 ;  /* 0x0000000200027311 */ /* 0x000e24000020d900 */
[----:B0-----:R-:W-:Y:S01]  /*1680*/  PRMT R0, R2, 0x7610, R0 ;  /* 0x0000761002007816 */ /* 0x001fe20000000000 */
[----:B------:R-:W-:Y:S06]  /*1690*/  BRA `(.L_x_23839) ;  /* 0x0000000800f87947 */ /* 0x000fec0003800000 */
.L_x_23842:
        /* <DEDUP_REMOVED lines=10> */
.L_x_23845:
[----:B------:R-:W2:Y:S02]  /*1740*/  LDG.E.U16 R4, desc[UR36][R4.64] ;  /* 0x0000002404047981 */ /* 0x000ea4000c1e1500 */
[----:B--2---:R-:W-:-:S06]  /*1750*/  HADD2.F32 R2, -RZ, R4.H0_H0 ;  /* 0x20000004ff027230 */ /* 0x004fcc0000004100 */
[----:B------:R-:W0:Y:S02]  /*1760*/  F2I.S64.TRUNC R2, R2 ;  /* 0x0000000200027311 */ /* 0x000e24000020d900 */
[----:B0-----:R-:W-:Y:S01]  /*1770*/  PRMT R0, R2, 0x7610, R0 ;  /* 0x0000761002007816 */ /* 0x001fe20000000000 */
[----:B------:R-:W-:Y:S06]  /*1780*/  BRA `(.L_x_23839) ;  /* 0x0000000800bc7947 */ /* 0x000fec0003800000 */
.L_x_23844:
[----:B------:R-:W2:Y:S02]  /*1790*/  LDG.E.64 R2, desc[UR36][R4.64] ;  /* 0x0000002404027981 */ /* 0x000ea4000c1e1b00 */
[----:B--2---:R-:W0:Y:S02]  /*17a0*/  F2I.S64.F64.TRUNC R2, R2 ;  /* 0x0000000200027311 */ /* 0x004e24000030d900 */
[----:B0-----:R-:W-:Y:S01]  /*17b0*/  PRMT R0, R2, 0x7610, R0 ;  /* 0x0000761002007816 */ /* 0x001fe20000000000 */
[----:B------:R-:W-:Y:S06]  /*17c0*/  BRA `(.L_x_23839) ;  /* 0x0000000800ac7947 */ /* 0x000fec0003800000 */
.L_x_23834:
        /* <DEDUP_REMOVED lines=12> */
.L_x_23848:
[----:B------:R-:W2:Y:S02]  /*1890*/  LDG.E.64 R4, desc[UR36][R4.64] ;  /* 0x0000002404047981 */ /* 0x000ea4000c1e1b00 */
[----:B--2---:R-:W0:Y:S02]  /*18a0*/  F2I.S64.F64.TRUNC R2, R4 ;  /* 0x0000000400027311 */ /* 0x004e24000030d900 */
[----:B0-----:R-:W-:Y:S01]  /*18b0*/  PRMT R0, R2, 0x7610, R0 ;  /* 0x0000761002007816 */ /* 0x001fe20000000000 */
[----:B------:R-:W-:Y:S06]  /*18c0*/  BRA `(.L_x_23839) ;  /* 0x00000008006c7947 */ /* 0x000fec0003800000 */
.L_x_23847:
        /* <DEDUP_REMOVED lines=28> */
.L_x_23850:
        /* <DEDUP_REMOVED lines=15> */
.L_x_23849:
[----:B------:R-:W2:Y:S02]  /*1b80*/  LDG.E.U16 R2, desc[UR36][R4.64] ;  /* 0x0000002404027981 */ /* 0x000ea4000c1e1500 */
[----:B--2---:R-:W-:-:S06]  /*1b90*/  IMAD.U32 R2, R2, 0x10000, RZ ;  /* 0x0001000002027824 */ /* 0x004fcc00078e00ff */
[----:B------:R-:W0:Y:S02]  /*1ba0*/  F2I.S64.TRUNC R2, R2 ;  /* 0x0000000200027311 */ /* 0x000e24000020d900 */
[----:B0-----:R-:W-:Y:S01]  /*1bb0*/  PRMT R0, R2, 0x7610, R0 ;  /* 0x0000761002007816 */ /* 0x001fe20000000000 */
[----:B------:R-:W-:Y:S06]  /*1bc0*/  BRA `(.L_x_23839) ;  /* 0x0000000400ac7947 */ /* 0x000fec0003800000 */
.L_x_23846:
        /* <DEDUP_REMOVED lines=10> */
.L_x_23853:
        /* <DEDUP_REMOVED lines=21> */
.L_x_23857:
[----:B------:R-:W-:Y:S05]  /*1dc0*/  BSYNC B1 ;  /* 0x0000000000017941 */ /* 0x000fea0003800000 */
.L_x_23856:
[----:B------:R-:W-:Y:S01]  /*1dd0*/  IMAD.SHL.U32 R2, R2, 0x100000, RZ ;  /* 0x0010000002027824 */ /* 0x000fe200078e00ff */
[----:B------:R-:W-:-:S04]  /*1de0*/  LEA R3, R0, 0x3b800000, 0x17 ;  /* 0x3b80000000037811 */ /* 0x000fc800078eb8ff */
[----:B------:R-:W-:-:S07]  /*1df0*/  LOP3.LUT R2, R3, R2, R4, 0xfe, !PT ;  /* 0x0000000203027212 */ /* 0x000fce00078efe04 */
.L_x_23855:
[----:B------:R-:W-:Y:S05]  /*1e00*/  BSYNC B0 ;  /* 0x0000000000007941 */ /* 0x000fea0003800000 */
.L_x_23854:
[----:B------:R-:W0:Y:S02]  /*1e10*/  F2I.S64.TRUNC R2, R2 ;  /* 0x0000000200027311 */ /* 0x000e24000020d900 */
[----:B0-----:R-:W-:Y:S01]  /*1e20*/  PRMT R0, R2, 0x7610, R0 ;  /* 0x0000761002007816 */ /* 0x001fe20000000000 */
[----:B------:R-:W-:Y:S06]  /*1e30*/  BRA `(.L_x_23839) ;  /* 0x0000000400107947 */ /* 0x000fec0003800000 */
.L_x_23852:
        /* <DEDUP_REMOVED lines=21> */
.L_x_23861:
[----:B------:R-:W-:Y:S05]  /*1f90*/  BSYNC B1 ;  /* 0x0000000000017941 */ /* 0x000fea0003800000 */
.L_x_23860:
[----:B------:R-:W-:Y:S01]  /*1fa0*/  IMAD.SHL.U32 R2, R2, 0x200000, RZ ;  /* 0x0020000002027824 */ /* 0x000fe200078e00ff */
[----:B------:R-:W-:-:S04]  /*1fb0*/  LEA R3, R0, 0x37800000, 0x17 ;  /* 0x3780000000037811 */ /* 0x000fc800078eb8ff */
[----:B------:R-:W-:-:S07]  /*1fc0*/  LOP3.LUT R2, R3, R2, R4, 0xfe, !PT ;  /* 0x0000000203027212 */ /* 0x000fce00078efe04 */
.L_x_23859:
[----:B------:R-:W-:Y:S05]  /*1fd0*/  BSYNC B0 ;  /* 0x0000000000007941 */ /* 0x000fea0003800000 */
.L_x_23858:
[----:B------:R-:W0:Y:S02]  /*1fe0*/  F2I.S64.TRUNC R2, R2 ;  /* 0x0000000200027311 */ /* 0x000e24000020d900 */
[----:B0-----:R-:W-:Y:S01]  /*1ff0*/  PRMT R0, R2, 0x7610, R0 ;  /* 0x0000761002007816 */ /* 0x001fe20000000000 */
[----:B------:R-:W-:Y:S06]  /*2000*/  BRA `(.L_x_23839) ;  /* 0x00000000009c7947 */ /* 0x000fec0003800000 */
.L_x_23851:
        /* <DEDUP_REMOVED lines=14> */
.L_x_23865:
[----:B------:R-:W-:Y:S05]  /*20f0*/  BSYNC B0 ;  /* 0x0000000000007941 */ /* 0x000fea0003800000 */
.L_x_23864:
[----:B------:R-:W0:Y:S02]  /*2100*/  F2I.S64.TRUNC R2, R2 ;  /* 0x0000000200027311 */ /* 0x000e24000020d900 */
[----:B0-----:R-:W-:Y:S01]  /*2110*/  PRMT R0, R2, 0x7610, R0 ;  /* 0x0000761002007816 */ /* 0x001fe20000000000 */
[----:B------:R-:W-:Y:S06]  /*2120*/  BRA `(.L_x_23839) ;  /* 0x0000000000547947 */ /* 0x000fec0003800000 */
.L_x_23838:
        /* <DEDUP_REMOVED lines=16> */
.L_x_23866:
[----:B------:R-:W-:Y:S01]  /*2230*/  PRMT R0, RZ, 0x7610, R0 ;  /* 0x00007610ff007816 */ /* 0x000fe20000000000 */
[----:B------:R-:W-:Y:S06]  /*2240*/  BRA `(.L_x_23839) ;  /* 0x00000000000c7947 */ /* 0x000fec0003800000 */
.L_x_23863:
[----:B------:R2:W5:Y:S01]  /*2250*/  LDG.E.U8 R0, desc[UR36][R4.64] ;  /* 0x0000002404007981 */ /* 0x000562000c1e1100 */
[----:B------:R-:W-:Y:S05]  /*2260*/  BRA `(.L_x_23839) ;  /* 0x0000000000047947 */ /* 0x000fea0003800000 */
.L_x_23862:
[----:B------:R1:W5:Y:S02]  /*2270*/  LDG.E.U8 R0, desc[UR36][R4.64] ;  /* 0x0000002404007981 */ /* 0x000364000c1e1100 */
.L_x_23839:
[----:B01234-:R-:W0:Y:S01]  /*2280*/  LDC.U8 R5, c[0x0][0x428] ;  /* 0x00010a00ff057b82 */ /* 0x01fe220000000000 */
[----:B-----5:R-:W-:-:S05]  /*2290*/  PRMT R2, R0, 0x9910, RZ ;  /* 0x0000991000027816 */ /* 0x020fca00000000ff */
[----:B------:R-:W-:-:S05]  /*22a0*/  IMAD R0, R2, R2, RZ ;  /* 0x0000000202007224 */ /* 0x000fca00078e02ff */
[----:B------:R-:W-:-:S05]  /*22b0*/  PRMT R3, R0, 0x9910, RZ ;  /* 0x0000991000037816 */ /* 0x000fca00000000ff */
        /* <DEDUP_REMOVED lines=14> */
.L_x_23870:
[----:B------:R3:W-:Y:S01]  /*23a0*/  STG.E.U8 desc[UR36][R16.64], R3 ;  /* 0x0000000310007986 */ /* 0x0007e2000c101124 */
[----:B------:R-:W-:Y:S05]  /*23b0*/  BRA `(.L_x_23872) ;  /* 0x0000000c00987947 */ /* 0x000fea0003800000 */
.L_x_23869:
        /* <DEDUP_REMOVED lines=10> */
.L_x_23874:
[----:B------:R-:W-:-:S05]  /*2460*/  LOP3.LUT R3, R3, 0xff, RZ, 0xc0, !PT ;  /* 0x000000ff03037812 */ /* 0x000fca00078ec0ff */
[----:B------:R1:W-:Y:S01]  /*2470*/  STG.E desc[UR36][R16.64], R3 ;  /* 0x0000000310007986 */ /* 0x0003e2000c101924 */
[----:B------:R-:W-:Y:S05]  /*2480*/  BRA `(.L_x_23872) ;  /* 0x0000000c00647947 */ /* 0x000fea0003800000 */
.L_x_23873:
[----:B------:R-:W-:-:S05]  /*2490*/  LOP3.LUT R3, R3, 0xff, RZ, 0xc0, !PT ;  /* 0x000000ff03037812 */ /* 0x000fca00078ec0ff */
[----:B------:R2:W-:Y:S01]  /*24a0*/  STG.E.U16 desc[UR36][R16.64], R3 ;  /* 0x0000000310007986 */ /* 0x0005e2000c101524 */
[----:B------:R-:W-:Y:S05]  /*24b0*/  BRA `(.L_x_23872) ;  /* 0x0000000c00587947 */ /* 0x000fea0003800000 */
.L_x_23868:
        /* <DEDUP_REMOVED lines=10> */
.L_x_23876:
[----:B------:R-:W-:-:S04]  /*2560*/  LOP3.LUT R3, R3, 0xff, RZ, 0xc0, !PT ;  /* 0x000000ff03037812 */ /* 0x000fc800078ec0ff */
[----:B------:R-:W0:Y:S02]  /*2570*/  I2F.U16 R0, R3 ;  /* 0x0000000300007306 */ /* 0x000e240000101000 */
[----:B0-----:R-:W-:-:S05]  /*2580*/  F2FP.F16.F32.PACK_AB R0, RZ, R0 ;  /* 0x00000000ff00723e */ /* 0x001fca00000000ff */
[----:B------:R0:W-:Y:S01]  /*2590*/  STG.E.U16 desc[UR36][R16.64], R0 ;  /* 0x0000000010007986 */ /* 0x0001e2000c101524 */
[----:B------:R-:W-:Y:S05]  /*25a0*/  BRA `(.L_x_23872) ;  /* 0x0000000c001c7947 */ /* 0x000fea0003800000 */
.L_x_23875:
        /* <DEDUP_REMOVED lines=11> */
.L_x_23878:
[----:B------:R-:W-:-:S06]  /*2660*/  LOP3.LUT R3, R3, 0xff, RZ, 0xc0, !PT ;  /* 0x000000ff03037812 */ /* 0x000fcc00078ec0ff */
[----:B------:R-:W0:Y:S02]  /*2670*/  I2F.U16 R3, R3 ;  /* 0x0000000300037306 */ /* 0x000e240000101000 */
[----:B0-----:R-:W-:-:S04]  /*2680*/  F2FP.F16.F32.PACK_AB R3, RZ, R3 ;  /* 0x00000003ff03723e */ /* 0x001fc800000000ff */
[----:B------:R-:W-:-:S05]  /*2690*/  PRMT R3, R3, 0x5410, RZ ;  /* 0x0000541003037816 */ /* 0x000fca00000000ff */
[----:B------:R0:W-:Y:S01]  /*26a0*/  STG.E desc[UR36][R16.64], R3 ;  /* 0x0000000310007986 */ /* 0x0001e2000c101924 */
[----:B------:R-:W-:Y:S05]  /*26b0*/  BRA `(.L_x_23872) ;  /* 0x0000000800d87947 */ /* 0x000fea0003800000 */
.L_x_23877:
[----:B------:R-:W-:-:S06]  /*26c0*/  LOP3.LUT R3, R3, 0xff, RZ, 0xc0, !PT ;  /* 0x000000ff03037812 */ /* 0x000fcc00078ec0ff */
[----:B------:R-:W0:Y:S02]  /*26d0*/  I2F.F64.U16 R2, R3 ;  /* 0x0000000300027312 */ /* 0x000e240000101800 */
[----:B0-----:R0:W-:Y:S01]  /*26e0*/  STG.E.64 desc[UR36][R16.64], R2 ;  /* 0x0000000210007986 */ /* 0x0011e2000c101b24 */
[----:B------:R-:W-:Y:S05]  /*26f0*/  BRA `(.L_x_23872) ;  /* 0x0000000800c87947 */ /* 0x000fea0003800000 */
.L_x_23867:
        /* <DEDUP_REMOVED lines=12> */
.L_x_23881:
[----:B------:R-:W-:Y:S02]  /*27c0*/  LOP3.LUT R4, R3, 0xff, RZ, 0xc0, !PT ;  /* 0x000000ff03047812 */ /* 0x000fe400078ec0ff */
[----:B------:R-:W-:-:S04]  /*27d0*/  CS2R R6, SRZ ;  /* 0x0000000000067805 */ /* 0x000fc8000001ff00 */
[----:B------:R-:W0:Y:S02]  /*27e0*/  I2F.F64.U16 R4, R4 ;  /* 0x0000000400047312 */ /* 0x000e240000101800 */
[----:B0-----:R0:W-:Y:S01]  /*27f0*/  STG.E.128 desc[UR36][R16.64], R4 ;  /* 0x0000000410007986 */ /* 0x0011e2000c101d24 */
[----:B------:R-:W-:Y:S05]  /*2800*/  BRA `(.L_x_23872) ;  /* 0x0000000800847947 */ /* 0x000fea0003800000 */
.L_x_23880:
        /* <DEDUP_REMOVED lines=22> */
.L_x_23885:
[----:B------:R-:W-:Y:S05]  /*2970*/  BSYNC B0 ;  /* 0x0000000000007941 */ /* 0x000fea0003800000 */
.L_x_23884:
[----:B------:R-:W-:-:S05]  /*2980*/  LOP3.LUT R3, R0, R3, RZ, 0xfc, !PT ;  /* 0x0000000300037212 */ /* 0x000fca00078efcff */
[----:B------:R0:W-:Y:S01]  /*2990*/  STG.E.U8 desc[UR36][R16.64], R3 ;  /* 0x0000000310007986 */ /* 0x0001e2000c101124 */
[----:B------:R-:W-:Y:S05]  /*29a0*/  BRA `(.L_x_23872) ;  /* 0x00000008001c7947 */ /* 0x000fea0003800000 */
.L_x_23883:
        /* <DEDUP_REMOVED lines=14> */
.L_x_23887:
[----:B------:R-:W-:Y:S01]  /*2a90*/  IMAD.MOV.U32 R0, RZ, RZ, 0x7f ;  /* 0x0000007fff007424 */ /* 0x000fe200078e00ff */
[----:B------:R-:W-:-:S04]  /*2aa0*/  ISETP.GT.U32.AND P0, PT, R2, 0x7f800000, PT ;  /* 0x7f8000000200780c */ /* 0x000fc80003f04070 */
[----:B------:R-:W-:-:S09]  /*2ab0*/  SEL R0, R0, 0x7c, P0 ;  /* 0x0000007c00007807 */ /* 0x000fd20000000000 */
.L_x_23888:
[----:B------:R-:W-:Y:S05]  /*2ac0*/  BSYNC B0 ;  /* 0x0000000000007941 */ /* 0x000fea0003800000 */
.L_x_23886:
[----:B------:R-:W-:-:S04]  /*2ad0*/  LOP3.LUT R2, R3, 0x80000000, RZ, 0xc0, !PT ;  /* 0x8000000003027812 */ /* 0x000fc800078ec0ff */
[----:B------:R-:W-:-:S04]  /*2ae0*/  SHF.R.U32.HI R3, RZ, 0x18, R2 ;  /* 0x00000018ff037819 */ /* 0x000fc80000011602 */
[----:B------:R-:W-:-:S05]  /*2af0*/  LOP3.LUT R3, R0, R3, RZ, 0xfc, !PT ;  /* 0x0000000300037212 */ /* 0x000fca00078efcff */
[----:B------:R0:W-:Y:S01]  /*2b00*/  STG.E.U8 desc[UR36][R16.64], R3 ;  /* 0x0000000310007986 */ /* 0x0001e2000c101124 */
[----:B------:R-:W-:Y:S05]  /*2b10*/  BRA `(.L_x_23872) ;  /* 0x0000000400c07947 */ /* 0x000fea0003800000 */
.L_x_23882:
[----:B------:R-:W-:-:S04]  /*2b20*/  LOP3.LUT R3, R3, 0xff, RZ, 0xc0, !PT ;  /* 0x000000ff03037812 */ /* 0x000fc800078ec0ff */
[----:B------:R-:W0:Y:S02]  /*2b30*/  I2F.U16 R0, R3 ;  /* 0x0000000300007306 */ /* 0x000e240000101000 */
[----:B0-----:R-:W-:-:S05]  /*2b40*/  F2FP.BF16.F32.PACK_AB R0, RZ, R0 ;  /* 0x00000000ff00723e */ /* 0x001fca00000010ff */
[----:B------:R0:W-:Y:S01]  /*2b50*/  STG.E.U16 desc[UR36][R16.64], R0 ;  /* 0x0000000010007986 */ /* 0x0001e2000c101524 */
[----:B------:R-:W-:Y:S05]  /*2b60*/  BRA `(.L_x_23872) ;  /* 0x0000000400ac7947 */ /* 0x000fea0003800000 */
.L_x_23879:
        /* <DEDUP_REMOVED lines=11> */
.L_x_23891:
        /* <DEDUP_REMOVED lines=18> */
.L_x_23894:
[----:B------:R-:W-:-:S04]  /*2d40*/  LOP3.LUT R2, R3, 0x80000000, RZ, 0xc0, !PT ;  /* 0x8000000003027812 */ /* 0x000fc800078ec0ff */
[----:B------:R-:W-:-:S04]  /*2d50*/  SHF.R.U32.HI R3, RZ, 0x18, R2 ;  /* 0x00000018ff037819 */ /* 0x000fc80000011602 */
[----:B------:R-:W-:-:S04]  /*2d60*/  LOP3.LUT R0, R0, R3, RZ, 0xfc, !PT ;  /* 0x0000000300007212 */ /* 0x000fc800078efcff */
[----:B------:R-:W-:-:S07]  /*2d70*/  PRMT R8, R0, 0x7610, R8 ;  /* 0x0000761000087816 */ /* 0x000fce0000000008 */
.L_x_23893:
[----:B------:R-:W-:Y:S05]  /*2d80*/  BSYNC B0 ;  /* 0x0000000000007941 */ /* 0x000fea0003800000 */
.L_x_23892:
[----:B------:R0:W-:Y:S01]  /*2d90*/  STG.E.U8 desc[UR36][R16.64], R8 ;  /* 0x0000000810007986 */ /* 0x0001e2000c101124 */
[----:B------:R-:W-:Y:S05]  /*2da0*/  BRA `(.L_x_23872) ;  /* 0x00000004001c7947 */ /* 0x000fea0003800000 */
.L_x_23890:
        /* <DEDUP_REMOVED lines=18> */
.L_x_23897:
[----:B------:R-:W-:-:S04]  /*2ed0*/  LOP3.LUT R2, R3, 0x80000000, RZ, 0xc0, !PT ;  /* 0x8000000003027812 */ /* 0x000fc800078ec0ff */
[----:B------:R-:W-:-:S04]  /*2ee0*/  SHF.R.U32.HI R3, RZ, 0x18, R2 ;  /* 0x00000018ff037819 */ /* 0x000fc80000011602 */
[----:B------:R-:W-:-:S04]  /*2ef0*/  LOP3.LUT R0, R0, R3, RZ, 0xfc, !PT ;  /* 0x0000000300007212 */ /* 0x000fc800078efcff */
[----:B------:R-:W-:-:S07]  /*2f00*/  PRMT R8, R0, 0x7610, R8 ;  /* 0x0000761000087816 */ /* 0x000fce0000000008 */
.L_x_23896:
[----:B------:R-:W-:Y:S05]  /*2f10*/  BSYNC B0 ;  /* 0x0000000000007941 */ /* 0x000fea0003800000 */
.L_x_23895:
[----:B------:R0:W-:Y:S01]  /*2f20*/  STG.E.U8 desc[UR36][R16.64], R8 ;  /* 0x0000000810007986 */ /* 0x0001e2000c101124 */
[----:B------:R-:W-:Y:S05]  /*2f30*/  BRA `(.L_x_23872) ;  /* 0x0000000000b87947 */ /* 0x000fea0003800000 */
.L_x_23889:
        /* <DEDUP_REMOVED lines=23> */
.L_x_23871:
        /* <DEDUP_REMOVED lines=16> */
.L_x_23900:
[----:B------:R-:W-:Y:S05]  /*31b0*/  BRA `(.L_x_23872) ;  /* 0x0000000000187947 */ /* 0x000fea0003800000 */
.L_x_23899:
[----:B------:R-:W-:Y:S01]  /*31c0*/  LOP3.LUT R2, R3, 0xff, RZ, 0xc0, !PT ;  /* 0x000000ff03027812 */ /* 0x000fe200078ec0ff */
[----:B------:R-:W-:-:S05]  /*31d0*/  IMAD.MOV.U32 R3, RZ, RZ, RZ ;  /* 0x000000ffff037224 */ /* 0x000fca00078e00ff */
[----:B------:R0:W-:Y:S01]  /*31e0*/  STG.E.64 desc[UR36][R16.64], R2 ;  /* 0x0000000210007986 */ /* 0x0001e2000c101b24 */
[----:B------:R-:W-:Y:S05]  /*31f0*/  BRA `(.L_x_23872) ;  /* 0x0000000000087947 */ /* 0x000fea0003800000 */
.L_x_23898:
[----:B------:R-:W-:-:S05]  /*3200*/  LOP3.LUT R3, R3, 0xff, RZ, 0xc0, !PT ;  /* 0x000000ff03037812 */ /* 0x000fca00078ec0ff */
[----:B------:R0:W-:Y:S02]  /*3210*/  STG.E desc[UR36][R16.64], R3 ;  /* 0x0000000310007986 */ /* 0x0001e4000c101924 */
.L_x_23872:
[----:B------:R-:W-:-:S04]  /*3220*/  IMAD R18, R23, 0x200, R18 ;  /* 0x0000020017127824 */ /* 0x000fc800078e0212 */
[----:B------:R-:W-:-:S07]  /*3230*/  VIADD R19, R18, 0x80 ;  /* 0x0000008012137836 */ /* 0x000fce0000000000 */
.L_x_23832:
[----:B------:R-:W-:Y:S05]  /*3240*/  BSYNC B6 ;  /* 0x0000000000067941 */ /* 0x000fea0003800000 */
.L_x_23831:
        /* <DEDUP_REMOVED lines=307> */
.L_x_23903:
        /* <DEDUP_REMOVED lines=20> */
.L_x_23907:
[----:B------:R0:W5:Y:S01]  /*46c0*/  LDG.E.U8 R0, desc[UR36][R4.64] ;  /* 0x0000002404007981 */ /* 0x000162000c1e1100 */
[----:B------:R-:W-:Y:S05]  /*46d0*/  BRA `(.L_x_23909) ;  /* 0x0000000c00647947 */ /* 0x000fea0003800000 */
.L_x_23906:
        /* <DEDUP_REMOVED lines=8> */
.L_x_23911:
[----:B------:R4:W5:Y:S01]  /*4760*/  LDG.E.U8 R0, desc[UR36][R4.64] ;  /* 0x0000002404007981 */ /* 0x000962000c1e1100 */
[----:B------:R-:W-:Y:S05]  /*4770*/  BRA `(.L_x_23909) ;  /* 0x0000000c003c7947 */ /* 0x000fea0003800000 */
.L_x_23910:
[----:B------:R3:W5:Y:S01]  /*4780*/  LDG.E.U16 R0, desc[UR36][R4.64] ;  /* 0x0000002404007981 */ /* 0x000762000c1e1500 */
[----:B------:R-:W-:Y:S05]  /*4790*/  BRA `(.L_x_23909) ;  /* 0x0000000c00347947 */ /* 0x000fea0003800000 */
.L_x_23905:
        /* <DEDUP_REMOVED lines=10> */
.L_x_23913:
[----:B------:R-:W2:Y:S02]  /*4840*/  LDG.E.U16 R2, desc[UR36][R4.64] ;  /* 0x0000002404027981 */ /* 0x000ea4000c1e1500 */
[----:B--2---:R-:W-:-:S06]  /*4850*/  HADD2.F32 R2, -RZ, R2.H0_H0 ;  /* 0x20000002ff027230 */ /* 0x004fcc0000004100 */
[----:B------:R-:W0:Y:S02]  /*4860*/  F2I.S64.TRUNC R2, R2 ;  /* 0x0000000200027311 */ /* 0x000e24000020d900 */
[----:B0-----:R-:W-:Y:S01]  /*4870*/  PRMT R0, R2, 0x7610, R0 ;  /* 0x0000761002007816 */ /* 0x001fe20000000000 */
[----:B------:R-:W-:Y:S06]  /*4880*/  BRA `(.L_x_23909) ;  /* 0x0000000800f87947 */ /* 0x000fec0003800000 */
.L_x_23912:
        /* <DEDUP_REMOVED lines=10> */
.L_x_23915:
[----:B------:R-:W2:Y:S02]  /*4930*/  LDG.E.U16 R4, desc[UR36][R4.64] ;  /* 0x0000002404047981 */ /* 0x000ea4000c1e1500 */
[----:B--2---:R-:W-:-:S06]  /*4940*/  HADD2.F32 R2, -RZ, R4.H0_H0 ;  /* 0x20000004ff027230 */ /* 0x004fcc0000004100 */
[----:B------:R-:W0:Y:S02]  /*4950*/  F2I.S64.TRUNC R2, R2 ;  /* 0x0000000200027311 */ /* 0x000e24000020d900 */
[----:B0-----:R-:W-:Y:S01]  /*4960*/  PRMT R0, R2, 0x7610, R0 ;  /* 0x0000761002007816 */ /* 0x001fe20000000000 */
[----:B------:R-:W-:Y:S06]  /*4970*/  BRA `(.L_x_23909) ;  /* 0x0000000800bc7947 */ /* 0x000fec0003800000 */
.L_x_23914:
[----:B------:R-:W2:Y:S02]  /*4980*/  LDG.E.64 R2, desc[UR36][R4.64] ;  /* 0x0000002404027981 */ /* 0x000ea4000c1e1b00 */
[----:B--2---:R-:W0:Y:S02]  /*4990*/  F2I.S64.F64.TRUNC R2, R2 ;  /* 0x0000000200027311 */ /* 0x004e24000030d900 */
[----:B0-----:R-:W-:Y:S01]  /*49a0*/  PRMT R0, R2, 0x7610, R0 ;  /* 0x0000761002007816 */ /* 0x001fe20000000000 */
[----:B------:R-:W-:Y:S06]  /*49b0*/  BRA `(.L_x_23909) ;  /* 0x0000000800ac7947 */ /* 0x000fec0003800000 */
.L_x_23904:
        /* <DEDUP_REMOVED lines=12> */
.L_x_23918:
[----:B------:R-:W2:Y:S02]  /*4a80*/  LDG.E.64 R4, desc[UR36][R4.64] ;  /* 0x0000002404047981 */ /* 0x000ea4000c1e1b00 */
[----:B--2---:R-:W0:Y:S02]  /*4a90*/  F2I.S64.F64.TRUNC R2, R4 ;  /* 0x0000000400027311 */ /* 0x004e24000030d900 */
[----:B0-----:R-:W-:Y:S01]  /*4aa0*/  PRMT R0, R2, 0x7610, R0 ;  /* 0x0000761002007816 */ /* 0x001fe20000000000 */
[----:B------:R-:W-:Y:S06]  /*4ab0*/  BRA `(.L_x_23909) ;  /* 0x00000008006c7947 */ /* 0x000fec0003800000 */
.L_x_23917:
        /* <DEDUP_REMOVED lines=28> */
.L_x_23920:
        /* <DEDUP_REMOVED lines=15> */
.L_x_23919:
[----:B------:R-:W2:Y:S02]  /*4d70*/  LDG.E.U16 R2, desc[UR36][R4.64] ;  /* 0x0000002404027981 */ /* 0x000ea4000c1e1500 */
[----:B--2---:R-:W-:-:S06]  /*4d80*/  IMAD.U32 R2, R2, 0x10000, RZ ;  /* 0x0001000002027824 */ /* 0x004fcc00078e00ff */
[----:B------:R-:W0:Y:S02]  /*4d90*/  F2I.S64.TRUNC R2, R2 ;  /* 0x0000000200027311 */ /* 0x000e24000020d900 */
[----:B0-----:R-:W-:Y:S01]  /*4da0*/  PRMT R0, R2, 0x7610, R0 ;  /* 0x0000761002007816 */ /* 0x001fe20000000000 */
[----:B------:R-:W-:Y:S06]  /*4db0*/  BRA `(.L_x_23909) ;  /* 0x0000000400ac7947 */ /* 0x000fec0003800000 */
.L_x_23916:
        /* <DEDUP_REMOVED lines=10> */
.L_x_23923:
        /* <DEDUP_REMOVED lines=21> */
.L_x_23927:
[----:B------:R-:W-:Y:S05]  /*4fb0*/  BSYNC B1 ;  /* 0x0000000000017941 */ /* 0x000fea0003800000 */
.L_x_23926:
[----:B------:R-:W-:Y:S01]  /*4fc0*/  IMAD.SHL.U32 R2, R2, 0x100000, RZ ;  /* 0x0010000002027824 */ /* 0x000fe200078e00ff */
[----:B------:R-:W-:-:S04]  /*4fd0*/  LEA R3, R0, 0x3b800000, 0x17 ;  /* 0x3b80000000037811 */ /* 0x000fc800078eb8ff */
[----:B------:R-:W-:-:S07]  /*4fe0*/  LOP3.LUT R2, R3, R2, R4, 0xfe, !PT ;  /* 0x0000000203027212 */ /* 0x000fce00078efe04 */
.L_x_23925:
[----:B------:R-:W-:Y:S05]  /*4ff0*/  BSYNC B0 ;  /* 0x0000000000007941 */ /* 0x000fea0003800000 */
.L_x_23924:
[----:B------:R-:W0:Y:S02]  /*5000*/  F2I.S64.TRUNC R2, R2 ;  /* 0x0000000200027311 */ /* 0x000e24000020d900 */
[----:B0-----:R-:W-:Y:S01]  /*5010*/  PRMT R0, R2, 0x7610, R0 ;  /* 0x0000761002007816 */ /* 0x001fe20000000000 */
[----:B------:R-:W-:Y:S06]  /*5020*/  BRA `(.L_x_23909) ;  /* 0x0000000400107947 */ /* 0x000fec0003800000 */
.L_x_23922:
        /* <DEDUP_REMOVED lines=21> */
.L_x_23931:
[----:B------:R-:W-:Y:S05]  /*5180*/  BSYNC B1 ;  /* 0x0000000000017941 */ /* 0x000fea0003800000 */
.L_x_23930:
[----:B------:R-:W-:Y:S01]  /*5190*/  IMAD.SHL.U32 R2, R2, 0x200000, RZ ;  /* 0x0020000002027824 */ /* 0x000fe200078e00ff */
[----:B------:R-:W-:-:S04]  /*51a0*/  LEA R3, R0, 0x37800000, 0x17 ;  /* 0x3780000000037811 */ /* 0x000fc800078eb8ff */
[----:B------:R-:W-:-:S07]  /*51b0*/  LOP3.LUT R2, R3, R2, R4, 0xfe, !PT ;  /* 0x0000000203027212 */ /* 0x000fce00078efe04 */
.L_x_23929:
[----:B------:R-:W-:Y:S05]  /*51c0*/  BSYNC B0 ;  /* 0x0000000000007941 */ /* 0x000fea0003800000 */
.L_x_23928:
[----:B------:R-:W0:Y:S02]  /*51d0*/  F2I.S64.TRUNC R2, R2 ;  /* 0x0000000200027311 */ /* 0x000e24000020d900 */
[----:B0-----:R-:W-:Y:S01]  /*51e0*/  PRMT R0, R2, 0x7610, R0 ;  /* 0x0000761002007816 */ /* 0x001fe20000000000 */
[----:B------:R-:W-:Y:S06]  /*51f0*/  BRA `(.L_x_23909) ;  /* 0x00000000009c7947 */ /* 0x000fec0003800000 */
.L_x_23921:
        /* <DEDUP_REMOVED lines=14> */
.L_x_23935:
[----:B------:R-:W-:Y:S05]  /*52e0*/  BSYNC B0 ;  /* 0x0000000000007941 */ /* 0x000fea0003800000 */
.L_x_23934:
[----:B------:R-:W0:Y:S02]  /*52f0*/  F2I.S64.TRUNC R2, R2 ;  /* 0x0000000200027311 */ /* 0x000e24000020d900 */
[----:B0-----:R-:W-:Y:S01]  /*5300*/  PRMT R0, R2, 0x7610, R0 ;  /* 0x0000761002007816 */ /* 0x001fe20000000000 */
[----:B------:R-:W-:Y:S06]  /*5310*/  BRA `(.L_x_23909) ;  /* 0x0000000000547947 */ /* 0x000fec0003800000 */
.L_x_23908:
        /* <DEDUP_REMOVED lines=16> */
.L_x_23936:
[----:B------:R-:W-:Y:S01]  /*5420*/  PRMT R0, RZ, 0x7610, R0 ;  /* 0x00007610ff007816 */ /* 0x000fe20000000000 */
[----:B------:R-:W-:Y:S06]  /*5430*/  BRA `(.L_x_23909) ;  /* 0x00000000000c7947 */ /* 0x000fec0003800000 */
.L_x_23933:
[----:B------:R2:W5:Y:S01]  /*5440*/  LDG.E.U8 R0, desc[UR36][R4.64] ;  /* 0x0000002404007981 */ /* 0x000562000c1e1100 */
[----:B------:R-:W-:Y:S05]  /*5450*/  BRA `(.L_x_23909) ;  /* 0x0000000000047947 */ /* 0x000fea0003800000 */
.L_x_23932:
[----:B------:R1:W5:Y:S02]  /*5460*/  LDG.E.U8 R0, desc[UR36][R4.64] ;  /* 0x0000002404007981 */ /* 0x000364000c1e1100 */
.L_x_23909:
        /* <DEDUP_REMOVED lines=18> */
.L_x_23940:
[----:B------:R0:W-:Y:S01]  /*5590*/  STG.E.U8 desc[UR36][R16.64], R3 ;  /* 0x0000000310007986 */ /* 0x0001e2000c101124 */
[----:B------:R-:W-:Y:S05]  /*55a0*/  BRA `(.L_x_23942) ;  /* 0x0000000c00987947 */ /* 0x000fea0003800000 */
.L_x_23939:
        /* <DEDUP_REMOVED lines=10> */
.L_x_23944:
[----:B------:R-:W-:-:S05]  /*5650*/  LOP3.LUT R3, R3, 0xff, RZ, 0xc0, !PT ;  /* 0x000000ff03037812 */ /* 0x000fca00078ec0ff */
[----:B------:R0:W-:Y:S01]  /*5660*/  STG.E desc[UR36][R16.64], R3 ;  /* 0x0000000310007986 */ /* 0x0001e2000c101924 */
[----:B------:R-:W-:Y:S05]  /*5670*/  BRA `(.L_x_23942) ;  /* 0x0000000c00647947 */ /* 0x000fea0003800000 */
.L_x_23943:
[----:B------:R-:W-:-:S05]  /*5680*/  LOP3.LUT R3, R3, 0xff, RZ, 0xc0, !PT ;  /* 0x000000ff03037812 */ /* 0x000fca00078ec0ff */
[----:B------:R0:W-:Y:S01]  /*5690*/  STG.E.U16 desc[UR36][R16.64], R3 ;  /* 0x0000000310007986 */ /* 0x0001e2000c101524 */
[----:B------:R-:W-:Y:S05]  /*56a0*/  BRA `(.L_x_23942) ;  /* 0x0000000c00587947 */ /* 0x000fea0003800000 */
.L_x_23938:
        /* <DEDUP_REMOVED lines=10> */
.L_x_23946:
[----:B------:R-:W-:-:S04]  /*5750*/  LOP3.LUT R3, R3, 0xff, RZ, 0xc0, !PT ;  /* 0x000000ff03037812 */ /* 0x000fc800078ec0ff */
[----:B------:R-:W0:Y:S02]  /*5760*/  I2F.U16 R0, R3 ;  /* 0x0000000300007306 */ /* 0x000e240000101000 */
[----:B0-----:R-:W-:-:S05]  /*5770*/  F2FP.F16.F32.PACK_AB R0, RZ, R0 ;  /* 0x00000000ff00723e */ /* 0x001fca00000000ff */
[----:B------:R0:W-:Y:S01]  /*5780*/  STG.E.U16 desc[UR36][R16.64], R0 ;  /* 0x0000000010007986 */ /* 0x0001e2000c101524 */
[----:B------:R-:W-:Y:S05]  /*5790*/  BRA `(.L_x_23942) ;  /* 0x0000000c001c7947 */ /* 0x000fea0003800000 */
.L_x_23945:
        /* <DEDUP_REMOVED lines=11> */
.L_x_23948:
[----:B------:R-:W-:-:S06]  /*5850*/  LOP3.LUT R3, R3, 0xff, RZ, 0xc0, !PT ;  /* 0x000000ff03037812 */ /* 0x000fcc00078ec0ff */
[----:B------:R-:W0:Y:S02]  /*5860*/  I2F.U16 R3, R3 ;  /* 0x0000000300037306 */ /* 0x000e240000101000 */
[----:B0-----:R-:W-:-:S04]  /*5870*/  F2FP.F16.F32.PACK_AB R3, RZ, R3 ;  /* 0x00000003ff03723e */ /* 0x001fc800000000ff */
[----:B------:R-:W-:-:S05]  /*5880*/  PRMT R3, R3, 0x5410, RZ ;  /* 0x0000541003037816 */ /* 0x000fca00000000ff */
[----:B------:R0:W-:Y:S01]  /*5890*/  STG.E desc[UR36][R16.64], R3 ;  /* 0x0000000310007986 */ /* 0x0001e2000c101924 */
[----:B------:R-:W-:Y:S05]  /*58a0*/  BRA `(.L_x_23942) ;  /* 0x0000000800d87947 */ /* 0x000fea0003800000 */
.L_x_23947:
[----:B------:R-:W-:-:S06]  /*58b0*/  LOP3.LUT R3, R3, 0xff, RZ, 0xc0, !PT ;  /* 0x000000ff03037812 */ /* 0x000fcc00078ec0ff */
[----:B------:R-:W0:Y:S02]  /*58c0*/  I2F.F64.U16 R2, R3 ;  /* 0x0000000300027312 */ /* 0x000e240000101800 */
[----:B0-----:R0:W-:Y:S01]  /*58d0*/  STG.E.64 desc[UR36][R16.64], R2 ;  /* 0x0000000210007986 */ /* 0x0011e2000c101b24 */
[----:B------:R-:W-:Y:S05]  /*58e0*/  BRA `(.L_x_23942) ;  /* 0x0000000800c87947 */ /* 0x000fea0003800000 */
.L_x_23937:
        /* <DEDUP_REMOVED lines=12> */
.L_x_23951:
[----:B------:R-:W-:Y:S02]  /*59b0*/  LOP3.LUT R4, R3, 0xff, RZ, 0xc0, !PT ;  /* 0x000000ff03047812 */ /* 0x000fe400078ec0ff */
[----:B------:R-:W-:-:S04]  /*59c0*/  CS2R R6, SRZ ;  /* 0x0000000000067805 */ /* 0x000fc8000001ff00 */
[----:B------:R-:W0:Y:S02]  /*59d0*/  I2F.F64.U16 R4, R4 ;  /* 0x0000000400047312 */ /* 0x000e240000101800 */
[----:B0-----:R0:W-:Y:S01]  /*59e0*/  STG.E.128 desc[UR36][R16.64], R4 ;  /* 0x0000000410007986 */ /* 0x0011e2000c101d24 */
[----:B------:R-:W-:Y:S05]  /*59f0*/  BRA `(.L_x_23942) ;  /* 0x0000000800847947 */ /* 0x000fea0003800000 */
.L_x_23950:
        /* <DEDUP_REMOVED lines=22> */
.L_x_23955:
[----:B------:R-:W-:Y:S05]  /*5b60*/  BSYNC B0 ;  /* 0x0000000000007941 */ /* 0x000fea0003800000 */
.L_x_23954:
[----:B------:R-:W-:-:S05]  /*5b70*/  LOP3.LUT R3, R0, R3, RZ, 0xfc, !PT ;  /* 0x0000000300037212 */ /* 0x000fca00078efcff */
[----:B------:R0:W-:Y:S01]  /*5b80*/  STG.E.U8 desc[UR36][R16.64], R3 ;  /* 0x0000000310007986 */ /* 0x0001e2000c101124 */
[----:B------:R-:W-:Y:S05]  /*5b90*/  BRA `(.L_x_23942) ;  /* 0x00000008001c7947 */ /* 0x000fea0003800000 */
.L_x_23953:
        /* <DEDUP_REMOVED lines=14> */
.L_x_23957:
[----:B------:R-:W-:Y:S01]  /*5c80*/  IMAD.MOV.U32 R0, RZ, RZ, 0x7f ;  /* 0x0000007fff007424 */ /* 0x000fe200078e00ff */
[----:B------:R-:W-:-:S04]  /*5c90*/  ISETP.GT.U32.AND P0, PT, R2, 0x7f800000, PT ;  /* 0x7f8000000200780c */ /* 0x000fc80003f04070 */
[----:B------:R-:W-:-:S09]  /*5ca0*/  SEL R0, R0, 0x7c, P0 ;  /* 0x0000007c00007807 */ /* 0x000fd20000000000 */
.L_x_23958:
[----:B------:R-:W-:Y:S05]  /*5cb0*/  BSYNC B0 ;  /* 0x0000000000007941 */ /* 0x000fea0003800000 */
.L_x_23956:
[----:B------:R-:W-:-:S04]  /*5cc0*/  LOP3.LUT R2, R3, 0x80000000, RZ, 0xc0, !PT ;  /* 0x8000000003027812 */ /* 0x000fc800078ec0ff */
[----:B------:R-:W-:-:S04]  /*5cd0*/  SHF.R.U32.HI R3, RZ, 0x18, R2 ;  /* 0x00000018ff037819 */ /* 0x000fc80000011602 */
[----:B------:R-:W-:-:S05]  /*5ce0*/  LOP3.LUT R3, R0, R3, RZ, 0xfc, !PT ;  /* 0x0000000300037212 */ /* 0x000fca00078efcff */
[----:B------:R0:W-:Y:S01]  /*5cf0*/  STG.E.U8 desc[UR36][R16.64], R3 ;  /* 0x0000000310007986 */ /* 0x0001e2000c101124 */
[----:B------:R-:W-:Y:S05]  /*5d00*/  BRA `(.L_x_23942) ;  /* 0x0000000400c07947 */ /* 0x000fea0003800000 */
.L_x_23952:
[----:B------:R-:W-:-:S04]  /*5d10*/  LOP3.LUT R3, R3, 0xff, RZ, 0xc0, !PT ;  /* 0x000000ff03037812 */ /* 0x000fc800078ec0ff */
[----:B------:R-:W0:Y:S02]  /*5d20*/  I2F.U16 R0, R3 ;  /* 0x0000000300007306 */ /* 0x000e240000101000 */
[----:B0-----:R-:W-:-:S05]  /*5d30*/  F2FP.BF16.F32.PACK_AB R0, RZ, R0 ;  /* 0x00000000ff00723e */ /* 0x001fca00000010ff */
[----:B------:R0:W-:Y:S01]  /*5d40*/  STG.E.U16 desc[UR36][R16.64], R0 ;  /* 0x0000000010007986 */ /* 0x0001e2000c101524 */
[----:B------:R-:W-:Y:S05]  /*5d50*/  BRA `(.L_x_23942) ;  /* 0x0000000400ac7947 */ /* 0x000fea0003800000 */
.L_x_23949:
        /* <DEDUP_REMOVED lines=11> */
.L_x_23961:
        /* <DEDUP_REMOVED lines=18> */
.L_x_23964:
[----:B------:R-:W-:-:S04]  /*5f30*/  LOP3.LUT R2, R3, 0x80000000, RZ, 0xc0, !PT ;  /* 0x8000000003027812 */ /* 0x000fc800078ec0ff */
[----:B------:R-:W-:-:S04]  /*5f40*/  SHF.R.U32.HI R3, RZ, 0x18, R2 ;  /* 0x00000018ff037819 */ /* 0x000fc80000011602 */
[----:B------:R-:W-:-:S04]  /*5f50*/  LOP3.LUT R0, R0, R3, RZ, 0xfc, !PT ;  /* 0x0000000300007212 */ /* 0x000fc800078efcff */
[----:B------:R-:W-:-:S07]  /*5f60*/  PRMT R8, R0, 0x7610, R8 ;  /* 0x0000761000087816 */ /* 0x000fce0000000008 */
.L_x_23963:
[----:B------:R-:W-:Y:S05]  /*5f70*/  BSYNC B0 ;  /* 0x0000000000007941 */ /* 0x000fea0003800000 */
.L_x_23962:
[----:B------:R3:W-:Y:S01]  /*5f80*/  STG.E.U8 desc[UR36][R16.64], R8 ;  /* 0x0000000810007986 */ /* 0x0007e2000c101124 */
[----:B------:R-:W-:Y:S05]  /*5f90*/  BRA `(.L_x_23942) ;  /* 0x00000004001c7947 */ /* 0x000fea0003800000 */
.L_x_23960:
        /* <DEDUP_REMOVED lines=18> */
.L_x_23967:
[----:B------:R-:W-:-:S04]  /*60c0*/  LOP3.LUT R2, R3, 0x80000000, RZ, 0xc0, !PT ;  /* 0x8000000003027812 */ /* 0x000fc800078ec0ff */
[----:B------:R-:W-:-:S04]  /*60d0*/  SHF.R.U32.HI R3, RZ, 0x18, R2 ;  /* 0x00000018ff037819 */ /* 0x000fc80000011602 */
[----:B------:R-:W-:-:S04]  /*60e0*/  LOP3.LUT R0, R0, R3, RZ, 0xfc, !PT ;  /* 0x0000000300007212 */ /* 0x000fc800078efcff */
[----:B------:R-:W-:-:S07]  /*60f0*/  PRMT R8, R0, 0x7610, R8 ;  /* 0x0000761000087816 */ /* 0x000fce0000000008 */
.L_x_23966:
[----:B------:R-:W-:Y:S05]  /*6100*/  BSYNC B0 ;  /* 0x0000000000007941 */ /* 0x000fea0003800000 */
.L_x_23965:
[----:B------:R0:W-:Y:S01]  /*6110*/  STG.E.U8 desc[UR36][R16.64], R8 ;  /* 0x0000000810007986 */ /* 0x0001e2000c101124 */
[----:B------:R-:W-:Y:S05]  /*6120*/  BRA `(.L_x_23942) ;  /* 0x0000000000b87947 */ /* 0x000fea0003800000 */
.L_x_23959:
        /* <DEDUP_REMOVED lines=23> */
.L_x_23941:
        /* <DEDUP_REMOVED lines=16> */
.L_x_23970:
[----:B------:R-:W-:Y:S05]  /*63a0*/  BRA `(.L_x_23942) ;  /* 0x0000000000187947 */ /* 0x000fea0003800000 */
.L_x_23969:
[----:B------:R-:W-:Y:S01]  /*63b0*/  LOP3.LUT R2, R3, 0xff, RZ, 0xc0, !PT ;  /* 0x000000ff03027812 */ /* 0x000fe200078ec0ff */
[----:B------:R-:W-:-:S05]  /*63c0*/  IMAD.MOV.U32 R3, RZ, RZ, RZ ;  /* 0x000000ffff037224 */ /* 0x000fca00078e00ff */
[----:B------:R2:W-:Y:S01]  /*63d0*/  STG.E.64 desc[UR36][R16.64], R2 ;  /* 0x0000000210007986 */ /* 0x0005e2000c101b24 */
[----:B------:R-:W-:Y:S05]  /*63e0*/  BRA `(.L_x_23942) ;  /* 0x0000000000087947 */ /* 0x000fea0003800000 */
.L_x_23968:
[----:B------:R-:W-:-:S05]  /*63f0*/  LOP3.LUT R3, R3, 0xff, RZ, 0xc0, !PT ;  /* 0x000000ff03037812 */ /* 0x000fca00078ec0ff */
[----:B------:R0:W-:Y:S02]  /*6400*/  STG.E desc[UR36][R16.64], R3 ;  /* 0x0000000310007986 */ /* 0x0001e4000c101924 */
.L_x_23942:
[----:B------:R-:W-:-:S07]  /*6410*/  VIADD R19, R19, 0x80 ;  /* 0x0000008013137836 */ /* 0x000fce0000000000 */
.L_x_23902:
[----:B------:R-:W-:Y:S05]  /*6420*/  BSYNC B6 ;  /* 0x0000000000067941 */ /* 0x000fea0003800000 */
.L_x_23901:
        /* <DEDUP_REMOVED lines=307> */
.L_x_23973:
        /* <DEDUP_REMOVED lines=20> */
.L_x_23977:
[----:B------:R0:W5:Y:S01]  /*78a0*/  LDG.E.U8 R0, desc[UR36][R4.64] ;  /* 0x0000002404007981 */ /* 0x000162000c1e1100 */
[----:B------:R-:W-:Y:S05]  /*78b0*/  BRA `(.L_x_23979) ;  /* 0x0000000c00647947 */ /* 0x000fea0003800000 */
.L_x_23976:
        /* <DEDUP_REMOVED lines=8> */
.L_x_23981:
[----:B------:R4:W5:Y:S01]  /*7940*/  LDG.E.U8 R0, desc[UR36][R4.64] ;  /* 0x0000002404007981 */ /* 0x000962000c1e1100 */
[----:B------:R-:W-:Y:S05]  /*7950*/  BRA `(.L_x_23979) ;  /* 0x0000000c003c7947 */ /* 0x000fea0003800000 */
.L_x_23980:
[----:B------:R3:W5:Y:S01]  /*7960*/  LDG.E.U16 R0, desc[UR36][R4.64] ;  /* 0x0000002404007981 */ /* 0x000762000c1e1500 */
[----:B------:R-:W-:Y:S05]  /*7970*/  BRA `(.L_x_23979) ;  /* 0x0000000c00347947 */ /* 0x000fea0003800000 */
.L_x_23975:
        /* <DEDUP_REMOVED lines=10> */
.L_x_23983:
[----:B------:R-:W2:Y:S02]  /*7a20*/  LDG.E.U16 R2, desc[UR36][R4.64] ;  /* 0x0000002404027981 */ /* 0x000ea4000c1e1500 */
[----:B--2---:R-:W-:-:S06]  /*7a30*/  HADD2.F32 R2, -RZ, R2.H0_H0 ;  /* 0x20000002ff027230 */ /* 0x004fcc0000004100 */
[----:B------:R-:W0:Y:S02]  /*7a40*/  F2I.S64.TRUNC R2, R2 ;  /* 0x0000000200027311 */ /* 0x000e24000020d900 */
[----:B0-----:R-:W-:Y:S01]  /*7a50*/  PRMT R0, R2, 0x7610, R0 ;  /* 0x0000761002007816 */ /* 0x001fe20000000000 */
[----:B------:R-:W-:Y:S06]  /*7a60*/  BRA `(.L_x_23979) ;  /* 0x0000000800f87947 */ /* 0x000fec0003800000 */
.L_x_23982:
        /* <DEDUP_REMOVED lines=10> */
.L_x_23985:
[----:B------:R-:W2:Y:S02]  /*7b10*/  LDG.E.U16 R4, desc[UR36][R4.64] ;  /* 0x0000002404047981 */ /* 0x000ea4000c1e1500 */
[----:B--2---:R-:W-:-:S06]  /*7b20*/  HADD2.F32 R2, -RZ, R4.H0_H0 ;  /* 0x20000004ff027230 */ /* 0x004fcc0000004100 */
[----:B------:R-:W0:Y:S02]  /*7b30*/  F2I.S64.TRUNC R2, R2 ;  /* 0x0000000200027311 */ /* 0x000e24000020d900 */
[----:B0-----:R-:W-:Y:S01]  /*7b40*/  PRMT R0, R2, 0x7610, R0 ;  /* 0x0000761002007816 */ /* 0x001fe20000000000 */
[----:B------:R-:W-:Y:S06]  /*7b50*/  BRA `(.L_x_23979) ;  /* 0x0000000800bc7947 */ /* 0x000fec0003800000 */
.L_x_23984:
[----:B------:R-:W2:Y:S02]  /*7b60*/  LDG.E.64 R2, desc[UR36][R4.64] ;  /* 0x0000002404027981 */ /* 0x000ea4000c1e1b00 */
[----:B--2---:R-:W0:Y:S02]  /*7b70*/  F2I.S64.F64.TRUNC R2, R2 ;  /* 0x0000000200027311 */ /* 0x004e24000030d900 */
[----:B0-----:R-:W-:Y:S01]  /*7b80*/  PRMT R0, R2, 0x7610, R0 ;  /* 0x0000761002007816 */ /* 0x001fe20000000000 */
[----:B------:R-:W-:Y:S06]  /*7b90*/  BRA `(.L_x_23979) ;  /* 0x0000000800ac7947 */ /* 0x000fec0003800000 */
.L_x_23974:
        /* <DEDUP_REMOVED lines=12> */
.L_x_23988:
[----:B------:R-:W2:Y:S02]  /*7c60*/  LDG.E.64 R4, desc[UR36][R4.64] ;  /* 0x0000002404047981 */ /* 0x000ea4000c1e1b00 */
[----:B--2---:R-:W0:Y:S02]  /*7c70*/  F2I.S64.F64.TRUNC R2, R4 ;  /* 0x0000000400027311 */ /* 0x004e24000030d900 */
[----:B0-----:R-:W-:Y:S01]  /*7c80*/  PRMT R0, R2, 0x7610, R0 ;  /* 0x0000761002007816 */ /* 0x001fe20000000000 */
[----:B------:R-:W-:Y:S06]  /*7c90*/  BRA `(.L_x_23979) ;  /* 0x00000008006c7947 */ /* 0x000fec0003800000 */
.L_x_23987:
        /* <DEDUP_REMOVED lines=28> */
.L_x_23990:
        /* <DEDUP_REMOVED lines=15> */
.L_x_23989:
[----:B------:R-:W2:Y:S02]  /*7f50*/  LDG.E.U16 R2, desc[UR36][R4.64] ;  /* 0x0000002404027981 */ /* 0x000ea4000c1e1500 */
[----:B--2---:R-:W-:-:S06]  /*7f60*/  IMAD.U32 R2, R2, 0x10000, RZ ;  /* 0x0001000002027824 */ /* 0x004fcc00078e00ff */
[----:B------:R-:W0:Y:S02]  /*7f70*/  F2I.S64.TRUNC R2, R2 ;  /* 0x0000000200027311 */ /* 0x000e24000020d900 */
[----:B0-----:R-:W-:Y:S01]  /*7f80*/  PRMT R0, R2, 0x7610, R0 ;  /* 0x0000761002007816 */ /* 0x001fe20000000000 */
[----:B------:R-:W-:Y:S06]  /*7f90*/  BRA `(.L_x_23979) ;  /* 0x0000000400ac7947 */ /* 0x000fec0003800000 */
.L_x_23986:
        /* <DEDUP_REMOVED lines=10> */
.L_x_23993:
        /* <DEDUP_REMOVED lines=21> */
.L_x_23997:
[----:B------:R-:W-:Y:S05]  /*8190*/  BSYNC B1 ;  /* 0x0000000000017941 */ /* 0x000fea0003800000 */
.L_x_23996:
[----:B------:R-:W-:Y:S01]  /*81a0*/  IMAD.SHL.U32 R2, R2, 0x100000, RZ ;  /* 0x0010000002027824 */ /* 0x000fe200078e00ff */
[----:B------:R-:W-:-:S04]  /*81b0*/  LEA R3, R0, 0x3b800000, 0x17 ;  /* 0x3b80000000037811 */ /* 0x000fc800078eb8ff */
[----:B------:R-:W-:-:S07]  /*81c0*/  LOP3.LUT R2, R3, R2, R4, 0xfe, !PT ;  /* 0x0000000203027212 */ /* 0x000fce00078efe04 */
.L_x_23995:
[----:B------:R-:W-:Y:S05]  /*81d0*/  BSYNC B0 ;  /* 0x0000000000007941 */ /* 0x000fea0003800000 */
.L_x_23994:
[----:B------:R-:W0:Y:S02]  /*81e0*/  F2I.S64.TRUNC R2, R2 ;  /* 0x0000000200027311 */ /* 0x000e24000020d900 */
[----:B0-----:R-:W-:Y:S01]  /*81f0*/  PRMT R0, R2, 0x7610, R0 ;  /* 0x0000761002007816 */ /* 0x001fe20000000000 */
[----:B------:R-:W-:Y:S06]  /*8200*/  BRA `(.L_x_23979) ;  /* 0x0000000400107947 */ /* 0x000fec0003800000 */
.L_x_23992:
        /* <DEDUP_REMOVED lines=21> */
.L_x_24001:
[----:B------:R-:W-:Y:S05]  /*8360*/  BSYNC B1 ;  /* 0x0000000000017941 */ /* 0x000fea0003800000 */
.L_x_24000:
[----:B------:R-:W-:Y:S01]  /*8370*/  IMAD.SHL.U32 R2, R2, 0x200000, RZ ;  /* 0x0020000002027824 */ /* 0x000fe200078e00ff */
[----:B------:R-:W-:-:S04]  /*8380*/  LEA R3, R0, 0x37800000, 0x17 ;  /* 0x3780000000037811 */ /* 0x000fc800078eb8ff */
[----:B------:R-:W-:-:S07]  /*8390*/  LOP3.LUT R2, R3, R2, R4, 0xfe, !PT ;  /* 0x0000000203027212 */ /* 0x000fce00078efe04 */
.L_x_23999:
[----:B------:R-:W-:Y:S05]  /*83a0*/  BSYNC B0 ;  /* 0x0000000000007941 */ /* 0x000fea0003800000 */
.L_x_23998:
[----:B------:R-:W0:Y:S02]  /*83b0*/  F2I.S64.TRUNC R2, R2 ;  /* 0x0000000200027311 */ /* 0x000e24000020d900 */
[----:B0-----:R-:W-:Y:S01]  /*83c0*/  PRMT R0, R2, 0x7610, R0 ;  /* 0x0000761002007816 */ /* 0x001fe20000000000 */
[----:B------:R-:W-:Y:S06]  /*83d0*/  BRA `(.L_x_23979) ;  /* 0x00000000009c7947 */ /* 0x000fec0003800000 */
.L_x_23991:
        /* <DEDUP_REMOVED lines=14> */
.L_x_24005:
[----:B------:R-:W-:Y:S05]  /*84c0*/  BSYNC B0 ;  /* 0x0000000000007941 */ /* 0x000fea0003800000 */
.L_x_24004:
[----:B------:R-:W0:Y:S02]  /*84d0*/  F2I.S64.TRUNC R2, R2 ;  /* 0x0000000200027311 */ /* 0x000e24000020d900 */
[----:B0-----:R-:W-:Y:S01]  /*84e0*/  PRMT R0, R2, 0x7610, R0 ;  /* 0x0000761002007816 */ /* 0x001fe20000000000 */
[----:B------:R-:W-:Y:S06]  /*84f0*/  BRA `(.L_x_23979) ;  /* 0x0000000000547947 */ /* 0x000fec0003800000 */
.L_x_23978:
        /* <DEDUP_REMOVED lines=16> */
.L_x_24006:
[----:B------:R-:W-:Y:S01]  /*8600*/  PRMT R0, RZ, 0x7610, R0 ;  /* 0x00007610ff007816 */ /* 0x000fe20000000000 */
[----:B------:R-:W-:Y:S06]  /*8610*/  BRA `(.L_x_23979) ;  /* 0x00000000000c7947 */ /* 0x000fec0003800000 */
.L_x_24003:
[----:B------:R1:W5:Y:S01]  /*8620*/  LDG.E.U8 R0, desc[UR36][R4.64] ;  /* 0x0000002404007981 */ /* 0x000362000c1e1100 */
[----:B------:R-:W-:Y:S05]  /*8630*/  BRA `(.L_x_23979) ;  /* 0x0000000000047947 */ /* 0x000fea0003800000 */
.L_x_24002:
[----:B------:R2:W5:Y:S02]  /*8640*/  LDG.E.U8 R0, desc[UR36][R4.64] ;  /* 0x0000002404007981 */ /* 0x000564000c1e1100 */
.L_x_23979:
        /* <DEDUP_REMOVED lines=18> */
.L_x_24010:
[----:B------:R3:W-:Y:S01]  /*8770*/  STG.E.U8 desc[UR36][R16.64], R3 ;  /* 0x0000000310007986 */ /* 0x0007e2000c101124 */
[----:B------:R-:W-:Y:S05]  /*8780*/  BRA `(.L_x_24012) ;  /* 0x0000000c00987947 */ /* 0x000fea0003800000 */
.L_x_24009:
        /* <DEDUP_REMOVED lines=10> */
.L_x_24014:
[----:B------:R-:W-:-:S05]  /*8830*/  LOP3.LUT R3, R3, 0xff, RZ, 0xc0, !PT ;  /* 0x000000ff03037812 */ /* 0x000fca00078ec0ff */
[----:B------:R2:W-:Y:S01]  /*8840*/  STG.E desc[UR36][R16.64], R3 ;  /* 0x0000000310007986 */ /* 0x0005e2000c101924 */
[----:B------:R-:W-:Y:S05]  /*8850*/  BRA `(.L_x_24012) ;  /* 0x0000000c00647947 */ /* 0x000fea0003800000 */
.L_x_24013:
[----:B------:R-:W-:-:S05]  /*8860*/  LOP3.LUT R3, R3, 0xff, RZ, 0xc0, !PT ;  /* 0x000000ff03037812 */ /* 0x000fca00078ec0ff */
[----:B------:R0:W-:Y:S01]  /*8870*/  STG.E.U16 desc[UR36][R16.64], R3 ;  /* 0x0000000310007986 */ /* 0x0001e2000c101524 */
[----:B------:R-:W-:Y:S05]  /*8880*/  BRA `(.L_x_24012) ;  /* 0x0000000c00587947 */ /* 0x000fea0003800000 */
.L_x_24008:
        /* <DEDUP_REMOVED lines=10> */
.L_x_24016:
[----:B------:R-:W-:-:S04]  /*8930*/  LOP3.LUT R3, R3, 0xff, RZ, 0xc0, !PT ;  /* 0x000000ff03037812 */ /* 0x000fc800078ec0ff */
[----:B------:R-:W0:Y:S02]  /*8940*/  I2F.U16 R0, R3 ;  /* 0x0000000300007306 */ /* 0x000e240000101000 */
[----:B0-----:R-:W-:-:S05]  /*8950*/  F2FP.F16.F32.PACK_AB R0, RZ, R0 ;  /* 0x00000000ff00723e */ /* 0x001fca00000000ff */
[----:B------:R0:W-:Y:S01]  /*8960*/  STG.E.U16 desc[UR36][R16.64], R0 ;  /* 0x0000000010007986 */ /* 0x0001e2000c101524 */
[----:B------:R-:W-:Y:S05]  /*8970*/  BRA `(.L_x_24012) ;  /* 0x0000000c001c7947 */ /* 0x000fea0003800000 */
.L_x_24015:
        /* <DEDUP_REMOVED lines=11> */
.L_x_24018:
[----:B------:R-:W-:-:S06]  /*8a30*/  LOP3.LUT R3, R3, 0xff, RZ, 0xc0, !PT ;  /* 0x000000ff03037812 */ /* 0x000fcc00078ec0ff */
[----:B------:R-:W0:Y:S02]  /*8a40*/  I2F.U16 R3, R3 ;  /* 0x0000000300037306 */ /* 0x000e240000101000 */
[----:B0-----:R-:W-:-:S04]  /*8a50*/  F2FP.F16.F32.PACK_AB R3, RZ, R3 ;  /* 0x00000003ff03723e */ /* 0x001fc800000000ff */
[----:B------:R-:W-:-:S05]  /*8a60*/  PRMT R3, R3, 0x5410, RZ ;  /* 0x0000541003037816 */ /* 0x000fca00000000ff */
[----:B------:R0:W-:Y:S01]  /*8a70*/  STG.E desc[UR36][R16.64], R3 ;  /* 0x0000000310007986 */ /* 0x0001e2000c101924 */
[----:B------:R-:W-:Y:S05]  /*8a80*/  BRA `(.L_x_24012) ;  /* 0x0000000800d87947 */ /* 0x000fea0003800000 */
.L_x_24017:
[----:B------:R-:W-:-:S06]  /*8a90*/  LOP3.LUT R3, R3, 0xff, RZ, 0xc0, !PT ;  /* 0x000000ff03037812 */ /* 0x000fcc00078ec0ff */
[----:B------:R-:W0:Y:S02]  /*8aa0*/  I2F.F64.U16 R2, R3 ;  /* 0x0000000300027312 */ /* 0x000e240000101800 */
[----:B0-----:R0:W-:Y:S01]  /*8ab0*/  STG.E.64 desc[UR36][R16.64], R2 ;  /* 0x0000000210007986 */ /* 0x0011e2000c101b24 */
[----:B------:R-:W-:Y:S05]  /*8ac0*/  BRA `(.L_x_24012) ;  /* 0x0000000800c87947 */ /* 0x000fea0003800000 */
.L_x_24007:
        /* <DEDUP_REMOVED lines=12> */
.L_x_24021:
[----:B------:R-:W-:Y:S02]  /*8b90*/  LOP3.LUT R4, R3, 0xff, RZ, 0xc0, !PT ;  /* 0x000000ff03047812 */ /* 0x000fe400078ec0ff */
[----:B------:R-:W-:-:S04]  /*8ba0*/  CS2R R6, SRZ ;  /* 0x0000000000067805 */ /* 0x000fc8000001ff00 */
[----:B------:R-:W0:Y:S02]  /*8bb0*/  I2F.F64.U16 R4, R4 ;  /* 0x0000000400047312 */ /* 0x000e240000101800 */
[----:B0-----:R0:W-:Y:S01]  /*8bc0*/  STG.E.128 desc[UR36][R16.64], R4 ;  /* 0x0000000410007986 */ /* 0x0011e2000c101d24 */
[----:B------:R-:W-:Y:S05]  /*8bd0*/  BRA `(.L_x_24012) ;  /* 0x0000000800847947 */ /* 0x000fea0003800000 */
.L_x_24020:
        /* <DEDUP_REMOVED lines=22> */
.L_x_24025:
[----:B------:R-:W-:Y:S05]  /*8d40*/  BSYNC B0 ;  /* 0x0000000000007941 */ /* 0x000fea0003800000 */
.L_x_24024:
[----:B------:R-:W-:-:S05]  /*8d50*/  LOP3.LUT R3, R0, R3, RZ, 0xfc, !PT ;  /* 0x0000000300037212 */ /* 0x000fca00078efcff */
[----:B------:R0:W-:Y:S01]  /*8d60*/  STG.E.U8 desc[UR36][R16.64], R3 ;  /* 0x0000000310007986 */ /* 0x0001e2000c101124 */
[----:B------:R-:W-:Y:S05]  /*8d70*/  BRA `(.L_x_24012) ;  /* 0x00000008001c7947 */ /* 0x000fea0003800000 */
.L_x_24023:
        /* <DEDUP_REMOVED lines=14> */
.L_x_24027:
[----:B------:R-:W-:Y:S01]  /*8e60*/  IMAD.MOV.U32 R0, RZ, RZ, 0x7f ;  /* 0x0000007fff007424 */ /* 0x000fe200078e00ff */
[----:B------:R-:W-:-:S04]  /*8e70*/  ISETP.GT.U32.AND P0, PT, R2, 0x7f800000, PT ;  /* 0x7f8000000200780c */ /* 0x000fc80003f04070 */
[----:B------:R-:W-:-:S09]  /*8e80*/  SEL R0, R0, 0x7c, P0 ;  /* 0x0000007c00007807 */ /* 0x000fd20000000000 */
.L_x_24028:
[----:B------:R-:W-:Y:S05]  /*8e90*/  BSYNC B0 ;  /* 0x0000000000007941 */ /* 0x000fea0003800000 */
.L_x_24026:
[----:B------:R-:W-:-:S04]  /*8ea0*/  LOP3.LUT R2, R3, 0x80000000, RZ, 0xc0, !PT ;  /* 0x8000000003027812 */ /* 0x000fc800078ec0ff */
[----:B------:R-:W-:-:S04]  /*8eb0*/  SHF.R.U32.HI R3, RZ, 0x18, R2 ;  /* 0x00000018ff037819 */ /* 0x000fc80000011602 */
[----:B------:R-:W-:-:S05]  /*8ec0*/  LOP3.LUT R3, R0, R3, RZ, 0xfc, !PT ;  /* 0x0000000300037212 */ /* 0x000fca00078efcff */
[----:B------:R0:W-:Y:S01]  /*8ed0*/  STG.E.U8 desc[UR36][R16.64], R3 ;  /* 0x0000000310007986 */ /* 0x0001e2000c101124 */
[----:B------:R-:W-:Y:S05]  /*8ee0*/  BRA `(.L_x_24012) ;  /* 0x0000000400c07947 */ /* 0x000fea0003800000 */
.L_x_24022:
[----:B------:R-:W-:-:S04]  /*8ef0*/  LOP3.LUT R3, R3, 0xff, RZ, 0xc0, !PT ;  /* 0x000000ff03037812 */ /* 0x000fc800078ec0ff */
[----:B------:R-:W0:Y:S02]  /*8f00*/  I2F.U16 R0, R3 ;  /* 0x0000000300007306 */ /* 0x000e240000101000 */
[----:B0-----:R-:W-:-:S05]  /*8f10*/  F2FP.BF16.F32.PACK_AB R0, RZ, R0 ;  /* 0x00000000ff00723e */ /* 0x001fca00000010ff */
[----:B------:R0:W-:Y:S01]  /*8f20*/  STG.E.U16 desc[UR36][R16.64], R0 ;  /* 0x0000000010007986 */ /* 0x0001e2000c101524 */
[----:B------:R-:W-:Y:S05]  /*8f30*/  BRA `(.L_x_24012) ;  /* 0x0000000400ac7947 */ /* 0x000fea0003800000 */
.L_x_24019:
        /* <DEDUP_REMOVED lines=11> */
.L_x_24031:
        /* <DEDUP_REMOVED lines=18> */
.L_x_24034:
[----:B------:R-:W-:-:S04]  /*9110*/  LOP3.LUT R2, R3, 0x80000000, RZ, 0xc0, !PT ;  /* 0x8000000003027812 */ /* 0x000fc800078ec0ff */
[----:B------:R-:W-:-:S04]  /*9120*/  SHF.R.U32.HI R3, RZ, 0x18, R2 ;  /* 0x00000018ff037819 */ /* 0x000fc80000011602 */
[----:B------:R-:W-:-:S04]  /*9130*/  LOP3.LUT R0, R0, R3, RZ, 0xfc, !PT ;  /* 0x0000000300007212 */ /* 0x000fc800078efcff */
[----:B------:R-:W-:-:S07]  /*9140*/  PRMT R8, R0, 0x7610, R8 ;  /* 0x0000761000087816 */ /* 0x000fce0000000008 */
.L_x_24033:
[----:B------:R-:W-:Y:S05]  /*9150*/  BSYNC B0 ;  /* 0x0000000000007941 */ /* 0x000fea0003800000 */
.L_x_24032:
[----:B------:R0:W-:Y:S01]  /*9160*/  STG.E.U8 desc[UR36][R16.64], R8 ;  /* 0x0000000810007986 */ /* 0x0001e2000c101124 */
[----:B------:R-:W-:Y:S05]  /*9170*/  BRA `(.L_x_24012) ;  /* 0x00000004001c7947 */ /* 0x000fea0003800000 */
.L_x_24030:
        /* <DEDUP_REMOVED lines=18> */
.L_x_24037:
[----:B------:R-:W-:-:S04]  /*92a0*/  LOP3.LUT R2, R3, 0x80000000, RZ, 0xc0, !PT ;  /* 0x8000000003027812 */ /* 0x000fc800078ec0ff */
[----:B------:R-:W-:-:S04]  /*92b0*/  SHF.R.U32.HI R3, RZ, 0x18, R2 ;  /* 0x00000018ff037819 */ /* 0x000fc80000011602 */
[----:B------:R-:W-:-:S04]  /*92c0*/  LOP3.LUT R0, R0, R3, RZ, 0xfc, !PT ;  /* 0x0000000300007212 */ /* 0x000fc800078efcff */
[----:B------:R-:W-:-:S07]  /*92d0*/  PRMT R8, R0, 0x7610, R8 ;  /* 0x0000761000087816 */ /* 0x000fce0000000008 */
.L_x_24036:
[----:B------:R-:W-:Y:S05]  /*92e0*/  BSYNC B0 ;  /* 0x0000000000007941 */ /* 0x000fea0003800000 */
.L_x_24035:
[----:B------:R0:W-:Y:S01]  /*92f0*/  STG.E.U8 desc[UR36][R16.64], R8 ;  /* 0x0000000810007986 */ /* 0x0001e2000c101124 */
[----:B------:R-:W-:Y:S05]  /*9300*/  BRA `(.L_x_24012) ;  /* 0x0000000000b87947 */ /* 0x000fea0003800000 */
.L_x_24029:
        /* <DEDUP_REMOVED lines=23> */
.L_x_24011:
        /* <DEDUP_REMOVED lines=16> */
.L_x_24040:
[----:B------:R-:W-:Y:S05]  /*9580*/  BRA `(.L_x_24012) ;  /* 0x0000000000187947 */ /* 0x000fea0003800000 */
.L_x_24039:
[----:B------:R-:W-:Y:S01]  /*9590*/  LOP3.LUT R2, R3, 0xff, RZ, 0xc0, !PT ;  /* 0x000000ff03027812 */ /* 0x000fe200078ec0ff */
[----:B------:R-:W-:-:S05]  /*95a0*/  IMAD.MOV.U32 R3, RZ, RZ, RZ ;  /* 0x000000ffff037224 */ /* 0x000fca00078e00ff */
[----:B------:R0:W-:Y:S01]  /*95b0*/  STG.E.64 desc[UR36][R16.64], R2 ;  /* 0x0000000210007986 */ /* 0x0001e2000c101b24 */
[----:B------:R-:W-:Y:S05]  /*95c0*/  BRA `(.L_x_24012) ;  /* 0x0000000000087947 */ /* 0x000fea0003800000 */
.L_x_24038:
[----:B------:R-:W-:-:S05]  /*95d0*/  LOP3.LUT R3, R3, 0xff, RZ, 0xc0, !PT ;  /* 0x000000ff03037812 */ /* 0x000fca00078ec0ff */
[----:B------:R0:W-:Y:S02]  /*95e0*/  STG.E desc[UR36][R16.64], R3 ;  /* 0x0000000310007986 */ /* 0x0001e4000c101924 */
.L_x_24012:
[----:B------:R-:W-:-:S07]  /*95f0*/  VIADD R19, R19, 0x80 ;  /* 0x0000008013137836 */ /* 0x000fce0000000000 */
.L_x_23972:
[----:B------:R-:W-:Y:S05]  /*9600*/  BSYNC B6 ;  /* 0x0000000000067941 */ /* 0x000fea0003800000 */
.L_x_23971:
        /* <DEDUP_REMOVED lines=306> */
.L_x_24041:
        /* <DEDUP_REMOVED lines=20> */
.L_x_24045:
[----:B------:R4:W5:Y:S01]  /*aa70*/  LDG.E.U8 R0, desc[UR36][R4.64] ;  /* 0x0000002404007981 */ /* 0x000962000c1e1100 */
[----:B------:R-:W-:Y:S05]  /*aa80*/  BRA `(.L_x_24047) ;  /* 0x0000000c00647947 */ /* 0x000fea0003800000 */
.L_x_24044:
        /* <DEDUP_REMOVED lines=8> */
.L_x_24049:
[----:B------:R2:W5:Y:S01]  /*ab10*/  LDG.E.U8 R0, desc[UR36][R4.64] ;  /* 0x0000002404007981 */ /* 0x000562000c1e1100 */
[----:B------:R-:W-:Y:S05]  /*ab20*/  BRA `(.L_x_24047) ;  /* 0x0000000c003c7947 */ /* 0x000fea0003800000 */
.L_x_24048:
[----:B------:R0:W5:Y:S01]  /*ab30*/  LDG.E.U16 R0, desc[UR36][R4.64] ;  /* 0x0000002404007981 */ /* 0x000162000c1e1500 */
[----:B------:R-:W-:Y:S05]  /*ab40*/  BRA `(.L_x_24047) ;  /* 0x0000000c00347947 */ /* 0x000fea0003800000 */
.L_x_24043:
        /* <DEDUP_REMOVED lines=10> */
.L_x_24051:
[----:B------:R-:W2:Y:S02]  /*abf0*/  LDG.E.U16 R2, desc[UR36][R4.64] ;  /* 0x0000002404027981 */ /* 0x000ea4000c1e1500 */
[----:B--2---:R-:W-:-:S06]  /*ac00*/  HADD2.F32 R2, -RZ, R2.H0_H0 ;  /* 0x20000002ff027230 */ /* 0x004fcc0000004100 */
[----:B------:R-:W0:Y:S02]  /*ac10*/  F2I.S64.TRUNC R2, R2 ;  /* 0x0000000200027311 */ /* 0x000e24000020d900 */
[----:B0-----:R-:W-:Y:S01]  /*ac20*/  PRMT R0, R2, 0x7610, R0 ;  /* 0x0000761002007816 */ /* 0x001fe20000000000 */
[----:B------:R-:W-:Y:S06]  /*ac30*/  BRA `(.L_x_24047) ;  /* 0x0000000800f87947 */ /* 0x000fec0003800000 */
.L_x_24050:
        /* <DEDUP_REMOVED lines=10> */
.L_x_24053:
[----:B------:R-:W2:Y:S02]  /*ace0*/  LDG.E.U16 R4, desc[UR36][R4.64] ;  /* 0x0000002404047981 */ /* 0x000ea4000c1e1500 */
[----:B--2---:R-:W-:-:S06]  /*acf0*/  HADD2.F32 R2, -RZ, R4.H0_H0 ;  /* 0x20000004ff027230 */ /* 0x004fcc0000004100 */
[----:B------:R-:W0:Y:S02]  /*ad00*/  F2I.S64.TRUNC R2, R2 ;  /* 0x0000000200027311 */ /* 0x000e24000020d900 */
[----:B0-----:R-:W-:Y:S01]  /*ad10*/  PRMT R0, R2, 0x7610, R0 ;  /* 0x0000761002007816 */ /* 0x001fe20000000000 */
[----:B------:R-:W-:Y:S06]  /*ad20*/  BRA `(.L_x_24047) ;  /* 0x0000000800bc7947 */ /* 0x000fec0003800000 */
.L_x_24052:
[----:B------:R-:W2:Y:S02]  /*ad30*/  LDG.E.64 R2, desc[UR36][R4.64] ;  /* 0x0000002404027981 */ /* 0x000ea4000c1e1b00 */
[----:B--2---:R-:W0:Y:S02]  /*ad40*/  F2I.S64.F64.TRUNC R2, R2 ;  /* 0x0000000200027311 */ /* 0x004e24000030d900 */
[----:B0-----:R-:W-:Y:S01]  /*ad50*/  PRMT R0, R2, 0x7610, R0 ;  /* 0x0000761002007816 */ /* 0x001fe20000000000 */
[----:B------:R-:W-:Y:S06]  /*ad60*/  BRA `(.L_x_24047) ;  /* 0x0000000800ac7947 */ /* 0x000fec0003800000 */
.L_x_24042:
        /* <DEDUP_REMOVED lines=12> */
.L_x_24056:
[----:B------:R-:W2:Y:S02]  /*ae30*/  LDG.E.64 R4, desc[UR36][R4.64] ;  /* 0x0000002404047981 */ /* 0x000ea4000c1e1b00 */
[----:B--2---:R-:W0:Y:S02]  /*ae40*/  F2I.S64.F64.TRUNC R2, R4 ;  /* 0x0000000400027311 */ /* 0x004e24000030d900 */
[----:B0-----:R-:W-:Y:S01]  /*ae50*/  PRMT R0, R2, 0x7610, R0 ;  /* 0x0000761002007816 */ /* 0x001fe20000000000 */
[----:B------:R-:W-:Y:S06]  /*ae60*/  BRA `(.L_x_24047) ;  /* 0x00000008006c7947 */ /* 0x000fec0003800000 */
.L_x_24055:
        /* <DEDUP_REMOVED lines=28> */
.L_x_24058:
        /* <DEDUP_REMOVED lines=15> */
.L_x_24057:
[----:B------:R-:W2:Y:S02]  /*b120*/  LDG.E.U16 R2, desc[UR36][R4.64] ;  /* 0x0000002404027981 */ /* 0x000ea4000c1e1500 */
[----:B--2---:R-:W-:-:S06]  /*b130*/  IMAD.U32 R2, R2, 0x10000, RZ ;  /* 0x0001000002027824 */ /* 0x004fcc00078e00ff */
[----:B------:R-:W0:Y:S02]  /*b140*/  F2I.S64.TRUNC R2, R2 ;  /* 0x0000000200027311 */ /* 0x000e24000020d900 */
[----:B0-----:R-:W-:Y:S01]  /*b150*/  PRMT R0, R2, 0x7610, R0 ;  /* 0x0000761002007816 */ /* 0x001fe20000000000 */
[----:B------:R-:W-:Y:S06]  /*b160*/  BRA `(.L_x_24047) ;  /* 0x0000000400ac7947 */ /* 0x000fec0003800000 */
.L_x_24054:
        /* <DEDUP_REMOVED lines=10> */
.L_x_24061:
        /* <DEDUP_REMOVED lines=21> */
.L_x_24065:
[----:B------:R-:W-:Y:S05]  /*b360*/  BSYNC B1 ;  /* 0x0000000000017941 */ /* 0x000fea0003800000 */
.L_x_24064:
[----:B------:R-:W-:Y:S01]  /*b370*/  IMAD.SHL.U32 R2, R2, 0x100000, RZ ;  /* 0x0010000002027824 */ /* 0x000fe200078e00ff */
[----:B------:R-:W-:-:S04]  /*b380*/  LEA R3, R0, 0x3b800000, 0x17 ;  /* 0x3b80000000037811 */ /* 0x000fc800078eb8ff */
[----:B------:R-:W-:-:S07]  /*b390*/  LOP3.LUT R2, R3, R2, R4, 0xfe, !PT ;  /* 0x0000000203027212 */ /* 0x000fce00078efe04 */
.L_x_24063:
[----:B------:R-:W-:Y:S05]  /*b3a0*/  BSYNC B0 ;  /* 0x0000000000007941 */ /* 0x000fea0003800000 */
.L_x_24062:
[----:B------:R-:W0:Y:S02]  /*b3b0*/  F2I.S64.TRUNC R2, R2 ;  /* 0x0000000200027311 */ /* 0x000e24000020d900 */
[----:B0-----:R-:W-:Y:S01]  /*b3c0*/  PRMT R0, R2, 0x7610, R0 ;  /* 0x0000761002007816 */ /* 0x001fe20000000000 */
[----:B------:R-:W-:Y:S06]  /*b3d0*/  BRA `(.L_x_24047) ;  /* 0x0000000400107947 */ /* 0x000fec0003800000 */
.L_x_24060:
        /* <DEDUP_REMOVED lines=21> */
.L_x_24069:
[----:B------:R-:W-:Y:S05]  /*b530*/  BSYNC B1 ;  /* 0x0000000000017941 */ /* 0x000fea0003800000 */
.L_x_24068:
[----:B------:R-:W-:Y:S01]  /*b540*/  IMAD.SHL.U32 R2, R2, 0x200000, RZ ;  /* 0x0020000002027824 */ /* 0x000fe200078e00ff */
[----:B------:R-:W-:-:S04]  /*b550*/  LEA R3, R0, 0x37800000, 0x17 ;  /* 0x3780000000037811 */ /* 0x000fc800078eb8ff */
[----:B------:R-:W-:-:S07]  /*b560*/  LOP3.LUT R2, R3, R2, R4, 0xfe, !PT ;  /* 0x0000000203027212 */ /* 0x000fce00078efe04 */
.L_x_24067:
[----:B------:R-:W-:Y:S05]  /*b570*/  BSYNC B0 ;  /* 0x0000000000007941 */ /* 0x000fea0003800000 */
.L_x_24066:
[----:B------:R-:W0:Y:S02]  /*b580*/  F2I.S64.TRUNC R2, R2 ;  /* 0x0000000200027311 */ /* 0x000e24000020d900 */
[----:B0-----:R-:W-:Y:S01]  /*b590*/  PRMT R0, R2, 0x7610, R0 ;  /* 0x0000761002007816 */ /* 0x001fe20000000000 */
[----:B------:R-:W-:Y:S06]  /*b5a0*/  BRA `(.L_x_24047) ;  /* 0x00000000009c7947 */ /* 0x000fec0003800000 */
.L_x_24059:
        /* <DEDUP_REMOVED lines=14> */
.L_x_24073:
[----:B------:R-:W-:Y:S05]  /*b690*/  BSYNC B0 ;  /* 0x0000000000007941 */ /* 0x000fea0003800000 */
.L_x_24072:
[----:B------:R-:W0:Y:S02]  /*b6a0*/  F2I.S64.TRUNC R2, R2 ;  /* 0x0000000200027311 */ /* 0x000e24000020d900 */
[----:B0-----:R-:W-:Y:S01]  /*b6b0*/  PRMT R0, R2, 0x7610, R0 ;  /* 0x0000761002007816 */ /* 0x001fe20000000000 */
[----:B------:R-:W-:Y:S06]  /*b6c0*/  BRA `(.L_x_24047) ;  /* 0x0000000000547947 */ /* 0x000fec0003800000 */
.L_x_24046:
        /* <DEDUP_REMOVED lines=16> */
.L_x_24074:
[----:B------:R-:W-:Y:S01]  /*b7d0*/  PRMT R0, RZ, 0x7610, R0 ;  /* 0x00007610ff007816 */ /* 0x000fe20000000000 */
[----:B------:R-:W-:Y:S06]  /*b7e0*/  BRA `(.L_x_24047) ;  /* 0x00000000000c7947 */ /* 0x000fec0003800000 */
.L_x_24071:
[----:B------:R0:W5:Y:S01]  /*b7f0*/  LDG.E.U8 R0, desc[UR36][R4.64] ;  /* 0x0000002404007981 */ /* 0x000162000c1e1100 */
[----:B------:R-:W-:Y:S05]  /*b800*/  BRA `(.L_x_24047) ;  /* 0x0000000000047947 */ /* 0x000fea0003800000 */
.L_x_24070:
[----:B------:R0:W5:Y:S02]  /*b810*/  LDG.E.U8 R0, desc[UR36][R4.64] ;  /* 0x0000002404007981 */ /* 0x000164000c1e1100 */
.L_x_24047:
        /* <DEDUP_REMOVED lines=18> */
.L_x_24078:
[----:B------:R-:W-:Y:S01]  /*b940*/  STG.E.U8 desc[UR36][R16.64], R3 ;  /* 0x0000000310007986 */ /* 0x000fe2000c101124 */
[----:B------:R-:W-:Y:S05]  /*b950*/  EXIT ;  /* 0x000000000000794d */ /* 0x000fea0003800000 */
.L_x_24077:
        /* <DEDUP_REMOVED lines=10> */
.L_x_24081:
[----:B------:R-:W-:-:S05]  /*ba00*/  LOP3.LUT R3, R3, 0xff, RZ, 0xc0, !PT ;  /* 0x000000ff03037812 */ /* 0x000fca00078ec0ff */
[----:B------:R-:W-:Y:S01]  /*ba10*/  STG.E desc[UR36][R16.64], R3 ;  /* 0x0000000310007986 */ /* 0x000fe2000c101924 */
[----:B------:R-:W-:Y:S05]  /*ba20*/  EXIT ;  /* 0x000000000000794d */ /* 0x000fea0003800000 */
.L_x_24080:
[----:B------:R-:W-:-:S05]  /*ba30*/  LOP3.LUT R3, R3, 0xff, RZ, 0xc0, !PT ;  /* 0x000000ff03037812 */ /* 0x000fca00078ec0ff */
[----:B------:R-:W-:Y:S01]  /*ba40*/  STG.E.U16 desc[UR36][R16.64], R3 ;  /* 0x0000000310007986 */ /* 0x000fe2000c101524 */
[----:B------:R-:W-:Y:S05]  /*ba50*/  EXIT ;  /* 0x000000000000794d */ /* 0x000fea0003800000 */
.L_x_24076:
        /* <DEDUP_REMOVED lines=10> */
.L_x_24083:
[----:B------:R-:W-:-:S04]  /*bb00*/  LOP3.LUT R3, R3, 0xff, RZ, 0xc0, !PT ;  /* 0x000000ff03037812 */ /* 0x000fc800078ec0ff */
[----:B------:R-:W0:Y:S02]  /*bb10*/  I2F.U16 R0, R3 ;  /* 0x0000000300007306 */ /* 0x000e240000101000 */
[----:B0-----:R-:W-:-:S05]  /*bb20*/  F2FP.F16.F32.PACK_AB R0, RZ, R0 ;  /* 0x00000000ff00723e */ /* 0x001fca00000000ff */
[----:B------:R-:W-:Y:S01]  /*bb30*/  STG.E.U16 desc[UR36][R16.64], R0 ;  /* 0x0000000010007986 */ /* 0x000fe2000c101524 */
[----:B------:R-:W-:Y:S05]  /*bb40*/  EXIT ;  /* 0x000000000000794d */ /* 0x000fea0003800000 */
.L_x_24082:
        /* <DEDUP_REMOVED lines=11> */
.L_x_24085:
[----:B------:R-:W-:-:S06]  /*bc00*/  LOP3.LUT R3, R3, 0xff, RZ, 0xc0, !PT ;  /* 0x000000ff03037812 */ /* 0x000fcc00078ec0ff */
[----:B------:R-:W0:Y:S02]  /*bc10*/  I2F.U16 R3, R3 ;  /* 0x0000000300037306 */ /* 0x000e240000101000 */
[----:B0-----:R-:W-:-:S04]  /*bc20*/  F2FP.F16.F32.PACK_AB R3, RZ, R3 ;  /* 0x00000003ff03723e */ /* 0x001fc800000000ff */
[----:B------:R-:W-:-:S05]  /*bc30*/  PRMT R3, R3, 0x5410, RZ ;  /* 0x0000541003037816 */ /* 0x000fca00000000ff */
[----:B------:R-:W-:Y:S01]  /*bc40*/  STG.E desc[UR36][R16.64], R3 ;  /* 0x0000000310007986 */ /* 0x000fe2000c101924 */
[----:B------:R-:W-:Y:S05]  /*bc50*/  EXIT ;  /* 0x000000000000794d */ /* 0x000fea0003800000 */
.L_x_24084:
[----:B------:R-:W-:-:S06]  /*bc60*/  LOP3.LUT R3, R3, 0xff, RZ, 0xc0, !PT ;  /* 0x000000ff03037812 */ /* 0x000fcc00078ec0ff */
[----:B------:R-:W0:Y:S02]  /*bc70*/  I2F.F64.U16 R2, R3 ;  /* 0x0000000300027312 */ /* 0x000e240000101800 */
[----:B0-----:R-:W-:Y:S01]  /*bc80*/  STG.E.64 desc[UR36][R16.64], R2 ;  /* 0x0000000210007986 */ /* 0x001fe2000c101b24 */
[----:B------:R-:W-:Y:S05]  /*bc90*/  EXIT ;  /* 0x000000000000794d */ /* 0x000fea0003800000 */
.L_x_24075:
        /* <DEDUP_REMOVED lines=12> */
.L_x_24088:
[----:B------:R-:W-:Y:S02]  /*bd60*/  LOP3.LUT R4, R3, 0xff, RZ, 0xc0, !PT ;  /* 0x000000ff03047812 */ /* 0x000fe400078ec0ff */
[----:B------:R-:W-:-:S04]  /*bd70*/  CS2R R6, SRZ ;  /* 0x0000000000067805 */ /* 0x000fc8000001ff00 */
[----:B------:R-:W0:Y:S02]  /*bd80*/  I2F.F64.U16 R4, R4 ;  /* 0x0000000400047312 */ /* 0x000e240000101800 */
[----:B0-----:R-:W-:Y:S01]  /*bd90*/  STG.E.128 desc[UR36][R16.64], R4 ;  /* 0x0000000410007986 */ /* 0x001fe2000c101d24 */
[----:B------:R-:W-:Y:S05]  /*bda0*/  EXIT ;  /* 0x000000000000794d */ /* 0x000fea0003800000 */
.L_x_24087:
        /* <DEDUP_REMOVED lines=22> */
.L_x_24092:
[----:B------:R-:W-:Y:S05]  /*bf10*/  BSYNC B0 ;  /* 0x0000000000007941 */ /* 0x000fea0003800000 */
.L_x_24091:
[----:B------:R-:W-:-:S05]  /*bf20*/  LOP3.LUT R3, R0, R3, RZ, 0xfc, !PT ;  /* 0x0000000300037212 */ /* 0x000fca00078efcff */
[----:B------:R-:W-:Y:S01]  /*bf30*/  STG.E.U8 desc[UR36][R16.64], R3 ;  /* 0x0000000310007986 */ /* 0x000fe2000c101124 */
[----:B------:R-:W-:Y:S05]  /*bf40*/  EXIT ;  /* 0x000000000000794d */ /* 0x000fea0003800000 */
.L_x_24090:
        /* <DEDUP_REMOVED lines=14> */
.L_x_24094:
[----:B------:R-:W-:Y:S01]  /*c030*/  IMAD.MOV.U32 R0, RZ, RZ, 0x7f ;  /* 0x0000007fff007424 */ /* 0x000fe200078e00ff */
[----:B------:R-:W-:-:S04]  /*c040*/  ISETP.GT.U32.AND P0, PT, R2, 0x7f800000, PT ;  /* 0x7f8000000200780c */ /* 0x000fc80003f04070 */
[----:B------:R-:W-:-:S09]  /*c050*/  SEL R0, R0, 0x7c, P0 ;  /* 0x0000007c00007807 */ /* 0x000fd20000000000 */
.L_x_24095:
[----:B------:R-:W-:Y:S05]  /*c060*/  BSYNC B0 ;  /* 0x0000000000007941 */ /* 0x000fea0003800000 */
.L_x_24093:
[----:B------:R-:W-:-:S04]  /*c070*/  LOP3.LUT R2, R3, 0x80000000, RZ, 0xc0, !PT ;  /* 0x8000000003027812 */ /* 0x000fc800078ec0ff */
[----:B------:R-:W-:-:S04]  /*c080*/  SHF.R.U32.HI R3, RZ, 0x18, R2 ;  /* 0x00000018ff037819 */ /* 0x000fc80000011602 */
[----:B------:R-:W-:-:S05]  /*c090*/  LOP3.LUT R3, R0, R3, RZ, 0xfc, !PT ;  /* 0x0000000300037212 */ /* 0x000fca00078efcff */
[----:B------:R-:W-:Y:S01]  /*c0a0*/  STG.E.U8 desc[UR36][R16.64], R3 ;  /* 0x0000000310007986 */ /* 0x000fe2000c101124 */
[----:B------:R-:W-:Y:S05]  /*c0b0*/  EXIT ;  /* 0x000000000000794d */ /* 0x000fea0003800000 */
.L_x_24089:
[----:B------:R-:W-:-:S04]  /*c0c0*/  LOP3.LUT R3, R3, 0xff, RZ, 0xc0, !PT ;  /* 0x000000ff03037812 */ /* 0x000fc800078ec0ff */
[----:B------:R-:W0:Y:S02]  /*c0d0*/  I2F.U16 R0, R3 ;  /* 0x0000000300007306 */ /* 0x000e240000101000 */
[----:B0-----:R-:W-:-:S05]  /*c0e0*/  F2FP.BF16.F32.PACK_AB R0, RZ, R0 ;  /* 0x00000000ff00723e */ /* 0x001fca00000010ff */
[----:B------:R-:W-:Y:S01]  /*c0f0*/  STG.E.U16 desc[UR36][R16.64], R0 ;  /* 0x0000000010007986 */ /* 0x000fe2000c101524 */
[----:B------:R-:W-:Y:S05]  /*c100*/  EXIT ;  /* 0x000000000000794d */ /* 0x000fea0003800000 */
.L_x_24086:
        /* <DEDUP_REMOVED lines=11> */
.L_x_24098:
        /* <DEDUP_REMOVED lines=18> */
.L_x_24101:
[----:B------:R-:W-:-:S04]  /*c2e0*/  LOP3.LUT R2, R3, 0x80000000, RZ, 0xc0, !PT ;  /* 0x8000000003027812 */ /* 0x000fc800078ec0ff */
[----:B------:R-:W-:-:S04]  /*c2f0*/  SHF.R.U32.HI R3, RZ, 0x18, R2 ;  /* 0x00000018ff037819 */ /* 0x000fc80000011602 */
[----:B------:R-:W-:-:S04]  /*c300*/  LOP3.LUT R0, R0, R3, RZ, 0xfc, !PT ;  /* 0x0000000300007212 */ /* 0x000fc800078efcff */
[----:B------:R-:W-:-:S07]  /*c310*/  PRMT R8, R0, 0x7610, R8 ;  /* 0x0000761000087816 */ /* 0x000fce0000000008 */
.L_x_24100:
[----:B------:R-:W-:Y:S05]  /*c320*/  BSYNC B0 ;  /* 0x0000000000007941 */ /* 0x000fea0003800000 */
.L_x_24099:
[----:B------:R-:W-:Y:S01]  /*c330*/  STG.E.U8 desc[UR36][R16.64], R8 ;  /* 0x0000000810007986 */ /* 0x000fe2000c101124 */
[----:B------:R-:W-:Y:S05]  /*c340*/  EXIT ;  /* 0x000000000000794d */ /* 0x000fea0003800000 */
.L_x_24097:
        /* <DEDUP_REMOVED lines=18> */
.L_x_24104:
[----:B------:R-:W-:-:S04]  /*c470*/  LOP3.LUT R2, R3, 0x80000000, RZ, 0xc0, !PT ;  /* 0x8000000003027812 */ /* 0x000fc800078ec0ff */
[----:B------:R-:W-:-:S04]  /*c480*/  SHF.R.U32.HI R3, RZ, 0x18, R2 ;  /* 0x00000018ff037819 */ /* 0x000fc80000011602 */
[----:B------:R-:W-:-:S04]  /*c490*/  LOP3.LUT R0, R0, R3, RZ, 0xfc, !PT ;  /* 0x0000000300007212 */ /* 0x000fc800078efcff */
[----:B------:R-:W-:-:S07]  /*c4a0*/  PRMT R8, R0, 0x7610, R8 ;  /* 0x0000761000087816 */ /* 0x000fce0000000008 */
.L_x_24103:
[----:B------:R-:W-:Y:S05]  /*c4b0*/  BSYNC B0 ;  /* 0x0000000000007941 */ /* 0x000fea0003800000 */
.L_x_24102:
[----:B------:R-:W-:Y:S01]  /*c4c0*/  STG.E.U8 desc[UR36][R16.64], R8 ;  /* 0x0000000810007986 */ /* 0x000fe2000c101124 */
[----:B------:R-:W-:Y:S05]  /*c4d0*/  EXIT ;  /* 0x000000000000794d */ /* 0x000fea0003800000 */
.L_x_24096:
        /* <DEDUP_REMOVED lines=23> */
.L_x_24079:
        /* <DEDUP_REMOVED lines=16> */
.L_x_24107:
[----:B------:R-:W-:Y:S05]  /*c750*/  EXIT ;  /* 0x000000000000794d */ /* 0x000fea0003800000 */
.L_x_24106:
[----:B------:R-:W-:Y:S01]  /*c760*/  LOP3.LUT R2, R3, 0xff, RZ, 0xc0, !PT ;  /* 0x000000ff03027812 */ /* 0x000fe200078ec0ff */
[----:B------:R-:W-:-:S05]  /*c770*/  IMAD.MOV.U32 R3, RZ, RZ, RZ ;  /* 0x000000ffff037224 */ /* 0x000fca00078e00ff */
[----:B------:R-:W-:Y:S01]  /*c780*/  STG.E.64 desc[UR36][R16.64], R2 ;  /* 0x0000000210007986 */ /* 0x000fe2000c101b24 */
[----:B------:R-:W-:Y:S05]  /*c790*/  EXIT ;  /* 0x000000000000794d */ /* 0x000fea0003800000 */
.L_x_24105:
[----:B------:R-:W-:-:S05]  /*c7a0*/  LOP3.LUT R3, R3, 0xff, RZ, 0xc0, !PT ;  /* 0x000000ff03037812 */ /* 0x000fca00078ec0ff */
[----:B------:R-:W-:Y:S01]  /*c7b0*/  STG.E desc[UR36][R16.64], R3 ;  /* 0x0000000310007986 */ /* 0x000fe2000c101924 */
[----:B------:R-:W-:Y:S05]  /*c7c0*/  EXIT ;  /* 0x000000000000794d */ /* 0x000fea0003800000 */
.L_x_24108:
        /* <DEDUP_REMOVED lines=11> */
.L_x_71806:


//--------------------- .text._ZN2at6native27unrolled_elementwise_kernelIZNS0_50_GLOBAL__N__2680c7bb_12_PowKernel_cu_140f0503_289629pow_tensor_scalar_kernel_implIhhEEvRNS_18TensorIteratorBaseET0_EUlhE0_St5arrayIPcLm2EELi4E23TrivialOffsetCalculatorILi1EjESC_NS0_6memory12LoadWithCastILi1EEENSD_13StoreWithCastILi1EEEEEviT_S6_T2_T3_T4_T5_ --------------------------
	.section	.text._ZN2at6native27unrolled_elementwise_kernelIZNS0_50_GLOBAL__N__2680c7bb_12_PowKernel_cu_140f0503_289629pow_tensor_scalar_kernel_implIhhEEvRNS_18TensorIteratorBaseET0_EUlhE0_St5arrayIPcLm2EELi4E23TrivialOffsetCalculatorILi1EjESC_NS0_6memory12LoadWithCastILi1EEENSD_13StoreWithCastILi1EEEEEviT_S6_T2_T3_T4_T5_,"ax",@progbits
	.align	128
        .global         _ZN2at6native27unrolled_elementwise_kernelIZNS0_50_GLOBAL__N__2680c7bb_12_PowKernel_cu_140f0503_289629pow_tensor_scalar_kernel_implIhhEEvRNS_18TensorIteratorBaseET0_EUlhE0_St5arrayIPcLm2EELi4E23TrivialOffsetCalculatorILi1EjESC_NS0_6memory12LoadWithCastILi1EEENSD_13StoreWithCastILi1EEEEEviT_S6_T2_T3_T4_T5_
        .type           _ZN2at6native27unrolled_elementwise_kernelIZNS0_50_GLOBAL__N__2680c7bb_12_PowKernel_cu_140f0503_289629pow_tensor_scalar_kernel_implIhhEEvRNS_18TensorIteratorBaseET0_EUlhE0_St5arrayIPcLm2EELi4E23TrivialOffsetCalculatorILi1EjESC_NS0_6memory12LoadWithCastILi1EEENSD_13StoreWithCastILi1EEEEEviT_S6_T2_T3_T4_T5_,@function
        .size           _ZN2at6native27unrolled_elementwise_kernelIZNS0_50_GLOBAL__N__2680c7bb_12_PowKernel_cu_140f0503_289629pow_tensor_scalar_kernel_implIhhEEvRNS_18TensorIteratorBaseET0_EUlhE0_St5arrayIPcLm2EELi4E23TrivialOffsetCalculatorILi1EjESC_NS0_6memory12LoadWithCastILi1EEENSD_13StoreWithCastILi1EEEEEviT_S6_T2_T3_T4_T5_,(.L_x_71807 - _ZN2at6native27unrolled_elementwise_kernelIZNS0_50_GLOBAL__N__2680c7bb_12_PowKernel_cu_140f0503_289629pow_tensor_scalar_kernel_implIhhEEvRNS_18TensorIteratorBaseET0_EUlhE0_St5arrayIPcLm2EELi4E23TrivialOffsetCalculatorILi1EjESC_NS0_6memory12LoadWithCastILi1EEENSD_13StoreWithCastILi1EEEEEviT_S6_T2_T3_T4_T5_)
        .other          _ZN2at6native27unrolled_elementwise_kernelIZNS0_50_GLOBAL__N__2680c7bb_12_PowKernel_cu_140f0503_289629pow_tensor_scalar_kernel_implIhhEEvRNS_18TensorIteratorBaseET0_EUlhE0_St5arrayIPcLm2EELi4E23TrivialOffsetCalculatorILi1EjESC_NS0_6memory12LoadWithCastILi1EEENSD_13StoreWithCastILi1EEEEEviT_S6_T2_T3_T4_T5_,@"STO_CUDA_ENTRY STV_DEFAULT"
_ZN2at6native27unrolled_elementwise_kernelIZNS0_50_GLOBAL__N__2680c7bb_12_PowKernel_cu_140f0503_289629pow_tensor_scalar_kernel_implIhhEEvRNS_18TensorIteratorBaseET0_EUlhE0_St5arrayIPcLm2EELi4E23TrivialOffsetCalculatorILi1EjESC_NS0_6memory12LoadWithCastILi1EEENSD_13StoreWithCastILi1EEEEEviT_S6_T2_T3_T4_T5_:
.text._ZN2at6native27unrolled_elementwise_kernelIZNS0_50_GLOBAL__N__2680c7bb_12_PowKernel_cu_140f0503_289629pow_tensor_scalar_kernel_implIhhEEvRNS_18TensorIteratorBaseET0_EUlhE0_St5arrayIPcLm2EELi4E23TrivialOffsetCalculatorILi1EjESC_NS0_6memory12LoadWithCastILi1EEENSD_13StoreWithCastILi1EEEEEviT_S6_T2_T3_T4_T5_:
        /* <DEDUP_REMOVED lines=31> */
.L_x_24114:
[----:B------:R3:W5:Y:S01]  /*01f0*/  LDG.E.U8 R17, desc[UR36][R4.64] ;  /* 0x0000002404117981 */ /* 0x000762000c1e1100 */
[----:B------:R-:W-:Y:S05]  /*0200*/  BRA `(.L_x_24116) ;  /* 0x0000000c00687947 */ /* 0x000fea0003800000 */
.L_x_24113:
        /* <DEDUP_REMOVED lines=8> */
.L_x_24118:
[----:B------:R1:W5:Y:S01]  /*0290*/  LDG.E.U8 R17, desc[UR36][R4.64] ;  /* 0x0000002404117981 */ /* 0x000362000c1e1100 */
[----:B------:R-:W-:Y:S05]  /*02a0*/  BRA `(.L_x_24116) ;  /* 0x0000000c00407947 */ /* 0x000fea0003800000 */
.L_x_24117:
[----:B------:R2:W5:Y:S01]  /*02b0*/  LDG.E.U16 R17, desc[UR36][R4.64] ;  /* 0x0000002404117981 */ /* 0x000562000c1e1500 */
[----:B------:R-:W-:Y:S05]  /*02c0*/  BRA `(.L_x_24116) ;  /* 0x0000000c00387947 */ /* 0x000fea0003800000 */
.L_x_24112:
        /* <DEDUP_REMOVED lines=10> */
.L_x_24120:
[----:B------:R-:W2:Y:S02]  /*0370*/  LDG.E.U16 R2, desc[UR36][R4.64] ;  /* 0x0000002404027981 */ /* 0x000ea4000c1e1500 */
[----:B--2---:R-:W-:-:S06]  /*0380*/  HADD2.F32 R2, -RZ, R2.H0_H0 ;  /* 0x20000002ff027230 */ /* 0x004fcc0000004100 */
[----:B------:R-:W0:Y:S02]  /*0390*/  F2I.S64.TRUNC R2, R2 ;  /* 0x0000000200027311 */ /* 0x000e24000020d900 */
[----:B0-----:R-:W-:Y:S01]  /*03a0*/  PRMT R17, R2, 0x7610, R17 ;  /* 0x0000761002117816 */ /* 0x001fe20000000011 */
[----:B------:R-:W-:Y:S06]  /*03b0*/  BRA `(.L_x_24116) ;  /* 0x0000000800fc7947 */ /* 0x000fec0003800000 */
.L_x_24119:
        /* <DEDUP_REMOVED lines=10> */
.L_x_24122:
[----:B------:R-:W2:Y:S02]  /*0460*/  LDG.E.U16 R4, desc[UR36][R4.64] ;  /* 0x0000002404047981 */ /* 0x000ea4000c1e1500 */
[----:B--2---:R-:W-:-:S06]  /*0470*/  HADD2.F32 R2, -RZ, R4.H0_H0 ;  /* 0x20000004ff027230 */ /* 0x004fcc0000004100 */
[----:B------:R-:W0:Y:S02]  /*0480*/  F2I.S64.TRUNC R2, R2 ;  /* 0x0000000200027311 */ /* 0x000e24000020d900 */
[----:B0-----:R-:W-:Y:S01]  /*0490*/  PRMT R17, R2, 0x7610, R17 ;  /* 0x0000761002117816 */ /* 0x001fe20000000011 */
[----:B------:R-:W-:Y:S06]  /*04a0*/  BRA `(.L_x_24116) ;  /* 0x0000000800c07947 */ /* 0x000fec0003800000 */
.L_x_24121:
[----:B------:R-:W2:Y:S02]  /*04b0*/  LDG.E.64 R2, desc[UR36][R4.64] ;  /* 0x0000002404027981 */ /* 0x000ea4000c1e1b00 */
[----:B--2---:R-:W0:Y:S02]  /*04c0*/  F2I.S64.F64.TRUNC R2, R2 ;  /* 0x0000000200027311 */ /* 0x004e24000030d900 */
[----:B0-----:R-:W-:Y:S01]  /*04d0*/  PRMT R17, R2, 0x7610, R17 ;  /* 0x0000761002117816 */ /* 0x001fe20000000011 */
[----:B------:R-:W-:Y:S06]  /*04e0*/  BRA `(.L_x_24116) ;  /* 0x0000000800b07947 */ /* 0x000fec0003800000 */
.L_x_24111:
        /* <DEDUP_REMOVED lines=12> */
.L_x_24125:
[----:B------:R-:W2:Y:S02]  /*05b0*/  LDG.E.64 R4, desc[UR36][R4.64] ;  /* 0x0000002404047981 */ /* 0x000ea4000c1e1b00 */
[----:B--2---:R-:W0:Y:S02]  /*05c0*/  F2I.S64.F64.TRUNC R2, R4 ;  /* 0x0000000400027311 */ /* 0x004e24000030d900 */
[----:B0-----:R-:W-:Y:S01]  /*05d0*/  PRMT R17, R2, 0x7610, R17 ;  /* 0x0000761002117816 */ /* 0x001fe20000000011 */
[----:B------:R-:W-:Y:S06]  /*05e0*/  BRA `(.L_x_24116) ;  /* 0x0000000800707947 */ /* 0x000fec0003800000 */
.L_x_24124:
        /* <DEDUP_REMOVED lines=28> */
.L_x_24127:
        /* <DEDUP_REMOVED lines=16> */
.L_x_24126:
[----:B------:R-:W2:Y:S02]  /*08b0*/  LDG.E.U16 R2, desc[UR36][R4.64] ;  /* 0x0000002404027981 */ /* 0x000ea4000c1e1500 */
[----:B--2---:R-:W-:-:S06]  /*08c0*/  IMAD.U32 R2, R2, 0x10000, RZ ;  /* 0x0001000002027824 */ /* 0x004fcc00078e00ff */
[----:B------:R-:W0:Y:S02]  /*08d0*/  F2I.S64.TRUNC R2, R2 ;  /* 0x0000000200027311 */ /* 0x000e24000020d900 */
[----:B0-----:R-:W-:Y:S01]  /*08e0*/  PRMT R17, R2, 0x7610, R17 ;  /* 0x0000761002117816 */ /* 0x001fe20000000011 */
[----:B------:R-:W-:Y:S06]  /*08f0*/  BRA `(.L_x_24116) ;  /* 0x0000000400ac7947 */ /* 0x000fec0003800000 */
.L_x_24123:
        /* <DEDUP_REMOVED lines=10> */
.L_x_24130:
        /* <DEDUP_REMOVED lines=21> */
.L_x_24134:
[----:B------:R-:W-:Y:S05]  /*0af0*/  BSYNC B1 ;  /* 0x0000000000017941 */ /* 0x000fea0003800000 */
.L_x_24133:
[----:B------:R-:W-:Y:S01]  /*0b00*/  IMAD.SHL.U32 R2, R2, 0x100000, RZ ;  /* 0x0010000002027824 */ /* 0x000fe200078e00ff */
[----:B------:R-:W-:-:S04]  /*0b10*/  LEA R3, R0, 0x3b800000, 0x17 ;  /* 0x3b80000000037811 */ /* 0x000fc800078eb8ff */
[----:B------:R-:W-:-:S07]  /*0b20*/  LOP3.LUT R2, R3, R2, R4, 0xfe, !PT ;  /* 0x0000000203027212 */ /* 0x000fce00078efe04 */
.L_x_24132:
[----:B------:R-:W-:Y:S05]  /*0b30*/  BSYNC B0 ;  /* 0x0000000000007941 */ /* 0x000fea0003800000 */
.L_x_24131:
[----:B------:R-:W0:Y:S02]  /*0b40*/  F2I.S64.TRUNC R2, R2 ;  /* 0x0000000200027311 */ /* 0x000e24000020d900 */
[----:B0-----:R-:W-:Y:S01]  /*0b50*/  PRMT R17, R2, 0x7610, R17 ;  /* 0x0000761002117816 */ /* 0x001fe20000000011 */
[----:B------:R-:W-:Y:S06]  /*0b60*/  BRA `(.L_x_24116) ;  /* 0x0000000400107947 */ /* 0x000fec0003800000 */
.L_x_24129:
        /* <DEDUP_REMOVED lines=21> */
.L_x_24138:
[----:B------:R-:W-:Y:S05]  /*0cc0*/  BSYNC B1 ;  /* 0x0000000000017941 */ /* 0x000fea0003800000 */
.L_x_24137:
[----:B------:R-:W-:Y:S01]  /*0cd0*/  IMAD.SHL.U32 R2, R2, 0x200000, RZ ;  /* 0x0020000002027824 */ /* 0x000fe200078e00ff */
[----:B------:R-:W-:-:S04]  /*0ce0*/  LEA R3, R0, 0x37800000, 0x17 ;  /* 0x3780000000037811 */ /* 0x000fc800078eb8ff */
[----:B------:R-:W-:-:S07]  /*0cf0*/  LOP3.LUT R2, R3, R2, R4, 0xfe, !PT ;  /* 0x0000000203027212 */ /* 0x000fce00078efe04 */
.L_x_24136:
[----:B------:R-:W-:Y:S05]  /*0d00*/  BSYNC B0 ;  /* 0x0000000000007941 */ /* 0x000fea0003800000 */
.L_x_24135:
[----:B------:R-:W0:Y:S02]  /*0d10*/  F2I.S64.TRUNC R2, R2 ;  /* 0x0000000200027311 */ /* 0x000e24000020d900 */
[----:B0-----:R-:W-:Y:S01]  /*0d20*/  PRMT R17, R2, 0x7610, R17 ;  /* 0x0000761002117816 */ /* 0x001fe20000000011 */
[----:B------:R-:W-:Y:S06]  /*0d30*/  BRA `(.L_x_24116) ;  /* 0x00000000009c7947 */ /* 0x000fec0003800000 */
.L_x_24128:
        /* <DEDUP_REMOVED lines=14> */
.L_x_24142:
[----:B------:R-:W-:Y:S05]  /*0e20*/  BSYNC B0 ;  /* 0x0000000000007941 */ /* 0x000fea0003800000 */
.L_x_24141:
[----:B------:R-:W0:Y:S02]  /*0e30*/  F2I.S64.TRUNC R2, R2 ;  /* 0x0000000200027311 */ /* 0x000e24000020d900 */
[----:B0-----:R-:W-:Y:S01]  /*0e40*/  PRMT R17, R2, 0x7610, R17 ;  /* 0x0000761002117816 */ /* 0x001fe20000000011 */
[----:B------:R-:W-:Y:S06]  /*0e50*/  BRA `(.L_x_24116) ;  /* 0x0000000000547947 */ /* 0x000fec0003800000 */
.L_x_24115:
        /* <DEDUP_REMOVED lines=16> */
.L_x_24143:
[----:B------:R-:W-:Y:S01]  /*0f60*/  PRMT R17, RZ, 0x7610, R17 ;  /* 0x00007610ff117816 */ /* 0x000fe20000000011 */
[----:B------:R-:W-:Y:S06]  /*0f70*/  BRA `(.L_x_24116) ;  /* 0x00000000000c7947 */ /* 0x000fec0003800000 */
.L_x_24140:
[----:B------:R0:W5:Y:S01]  /*0f80*/  LDG.E.U8 R17, desc[UR36][R4.64] ;  /* 0x0000002404117981 */ /* 0x000162000c1e1100 */
[----:B------:R-:W-:Y:S05]  /*0f90*/  BRA `(.L_x_24116) ;  /* 0x0000000000047947 */ /* 0x000fea0003800000 */
.L_x_24139:
[----:B------:R0:W5:Y:S02]  /*0fa0*/  LDG.E.U8 R17, desc[UR36][R4.64] ;  /* 0x0000002404117981 */ /* 0x000164000c1e1100 */
.L_x_24116:
[----:B------:R-:W1:Y:S02]  /*0fb0*/  S2R R24, SR_TID.X ;  /* 0x0000000000187919 */ /* 0x000e640000002100 */
[----:B-1----:R-:W-:-:S07]  /*0fc0*/  VIADD R24, R24, 0x80 ;  /* 0x0000008018187836 */ /* 0x002fce0000000000 */
.L_x_24110:
[----:B------:R-:W-:Y:S05]  /*0fd0*/  BSYNC B6 ;  /* 0x0000000000067941 */ /* 0x000fea0003800000 */
.L_x_24109:
        /* <DEDUP_REMOVED lines=23> */
.L_x_24149:
[----:B------:R0:W5:Y:S01]  /*1150*/  LDG.E.U8 R16, desc[UR36][R4.64] ;  /* 0x0000002404107981 */ /* 0x000162000c1e1100 */
[----:B------:R-:W-:Y:S05]  /*1160*/  BRA `(.L_x_24151) ;  /* 0x0000000c00647947 */ /* 0x000fea0003800000 */
.L_x_24148:
        /* <DEDUP_REMOVED lines=8> */
.L_x_24153:
[----:B------:R4:W5:Y:S01]  /*11f0*/  LDG.E.U8 R16, desc[UR36][R4.64] ;  /* 0x0000002404107981 */ /* 0x000962000c1e1100 */
[----:B------:R-:W-:Y:S05]  /*1200*/  BRA `(.L_x_24151) ;  /* 0x0000000c003c7947 */ /* 0x000fea0003800000 */
.L_x_24152:
[----:B------:R0:W5:Y:S01]  /*1210*/  LDG.E.U16 R16, desc[UR36][R4.64] ;  /* 0x0000002404107981 */ /* 0x000162000c1e1500 */
[----:B------:R-:W-:Y:S05]  /*1220*/  BRA `(.L_x_24151) ;  /* 0x0000000c00347947 */ /* 0x000fea0003800000 */
.L_x_24147:
        /* <DEDUP_REMOVED lines=10> */
.L_x_24155:
[----:B------:R-:W2:Y:S02]  /*12d0*/  LDG.E.U16 R2, desc[UR36][R4.64] ;  /* 0x0000002404027981 */ /* 0x000ea4000c1e1500 */
[----:B--2---:R-:W-:-:S06]  /*12e0*/  HADD2.F32 R2, -RZ, R2.H0_H0 ;  /* 0x20000002ff027230 */ /* 0x004fcc0000004100 */
[----:B------:R-:W0:Y:S02]  /*12f0*/  F2I.S64.TRUNC R2, R2 ;  /* 0x0000000200027311 */ /* 0x000e24000020d900 */
[----:B0-----:R-:W-:Y:S01]  /*1300*/  PRMT R16, R2, 0x7610, R16 ;  /* 0x0000761002107816 */ /* 0x001fe20000000010 */
[----:B------:R-:W-:Y:S06]  /*1310*/  BRA `(.L_x_24151) ;  /* 0x0000000800f87947 */ /* 0x000fec0003800000 */
.L_x_24154:
        /* <DEDUP_REMOVED lines=10> */
.L_x_24157:
[----:B------:R-:W2:Y:S02]  /*13c0*/  LDG.E.U16 R4, desc[UR36][R4.64] ;  /* 0x0000002404047981 */ /* 0x000ea4000c1e1500 */
[----:B--2---:R-:W-:-:S06]  /*13d0*/  HADD2.F32 R2, -RZ, R4.H0_H0 ;  /* 0x20000004ff027230 */ /* 0x004fcc0000004100 */
[----:B------:R-:W0:Y:S02]  /*13e0*/  F2I.S64.TRUNC R2, R2 ;  /* 0x0000000200027311 */ /* 0x000e24000020d900 */
[----:B0-----:R-:W-:Y:S01]  /*13f0*/  PRMT R16, R2, 0x7610, R16 ;  /* 0x0000761002107816 */ /* 0x001fe20000000010 */
[----:B------:R-:W-:Y:S06]  /*1400*/  BRA `(.L_x_24151) ;  /* 0x0000000800bc7947 */ /* 0x000fec0003800000 */
.L_x_24156:
[----:B------:R-:W2:Y:S02]  /*1410*/  LDG.E.64 R2, desc[UR36][R4.64] ;  /* 0x0000002404027981 */ /* 0x000ea4000c1e1b00 */
[----:B--2---:R-:W0:Y:S02]  /*1420*/  F2I.S64.F64.TRUNC R2, R2 ;  /* 0x0000000200027311 */ /* 0x004e24000030d900 */
[----:B0-----:R-:W-:Y:S01]  /*1430*/  PRMT R16, R2, 0x7610, R16 ;  /* 0x0000761002107816 */ /* 0x001fe20000000010 */
[----:B------:R-:W-:Y:S06]  /*1440*/  BRA `(.L_x_24151) ;  /* 0x0000000800ac7947 */ /* 0x000fec0003800000 */
.L_x_24146:
        /* <DEDUP_REMOVED lines=12> */
.L_x_24160:
[----:B------:R-:W2:Y:S02]  /*1510*/  LDG.E.64 R4, desc[UR36][R4.64] ;  /* 0x0000002404047981 */ /* 0x000ea4000c1e1b00 */
[----:B--2---:R-:W0:Y:S02]  /*1520*/  F2I.S64.F64.TRUNC R2, R4 ;  /* 0x0000000400027311 */ /* 0x004e24000030d900 */
[----:B0-----:R-:W-:Y:S01]  /*1530*/  PRMT R16, R2, 0x7610, R16 ;  /* 0x0000761002107816 */ /* 0x001fe20000000010 */
[----:B------:R-:W-:Y:S06]  /*1540*/  BRA `(.L_x_24151) ;  /* 0x00000008006c7947 */ /* 0x000fec0003800000 */
.L_x_24159:
        /* <DEDUP_REMOVED lines=28> */
.L_x_24162:
        /* <DEDUP_REMOVED lines=15> */
.L_x_24161:
[----:B------:R-:W2:Y:S02]  /*1800*/  LDG.E.U16 R2, desc[UR36][R4.64] ;  /* 0x0000002404027981 */ /* 0x000ea4000c1e1500 */
[----:B--2---:R-:W-:-:S06]  /*1810*/  IMAD.U32 R2, R2, 0x10000, RZ ;  /* 0x0001000002027824 */ /* 0x004fcc00078e00ff */
[----:B------:R-:W0:Y:S02]  /*1820*/  F2I.S64.TRUNC R2, R2 ;  /* 0x0000000200027311 */ /* 0x000e24000020d900 */
[----:B0-----:R-:W-:Y:S01]  /*1830*/  PRMT R16, R2, 0x7610, R16 ;  /* 0x0000761002107816 */ /* 0x001fe20000000010 */
[----:B------:R-:W-:Y:S06]  /*1840*/  BRA `(.L_x_24151) ;  /* 0x0000000400ac7947 */ /* 0x000fec0003800000 */
.L_x_24158:
        /* <DEDUP_REMOVED lines=10> */
.L_x_24165:
        /* <DEDUP_REMOVED lines=21> */
.L_x_24169:
[----:B------:R-:W-:Y:S05]  /*1a40*/  BSYNC B1 ;  /* 0x0000000000017941 */ /* 0x000fea0003800000 */
.L_x_24168:
[----:B------:R-:W-:Y:S01]  /*1a50*/  IMAD.SHL.U32 R2, R2, 0x100000, RZ ;  /* 0x0010000002027824 */ /* 0x000fe200078e00ff */
[----:B------:R-:W-:-:S04]  /*1a60*/  LEA R3, R0, 0x3b800000, 0x17 ;  /* 0x3b80000000037811 */ /* 0x000fc800078eb8ff */
[----:B------:R-:W-:-:S07]  /*1a70*/  LOP3.LUT R2, R3, R2, R4, 0xfe, !PT ;  /* 0x0000000203027212 */ /* 0x000fce00078efe04 */
.L_x_24167:
[----:B------:R-:W-:Y:S05]  /*1a80*/  BSYNC B0 ;  /* 0x0000000000007941 */ /* 0x000fea0003800000 */
.L_x_24166:
[----:B------:R-:W0:Y:S02]  /*1a90*/  F2I.S64.TRUNC R2, R2 ;  /* 0x0000000200027311 */ /* 0x000e24000020d900 */
[----:B0-----:R-:W-:Y:S01]  /*1aa0*/  PRMT R16, R2, 0x7610, R16 ;  /* 0x0000761002107816 */ /* 0x001fe20000000010 */
[----:B------:R-:W-:Y:S06]  /*1ab0*/  BRA `(.L_x_24151) ;  /* 0x0000000400107947 */ /* 0x000fec0003800000 */
.L_x_24164:
        /* <DEDUP_REMOVED lines=21> */
.L_x_24173:
[----:B------:R-:W-:Y:S05]  /*1c10*/  BSYNC B1 ;  /* 0x0000000000017941 */ /* 0x000fea0003800000 */
.L_x_24172:
[----:B------:R-:W-:Y:S01]  /*1c20*/  IMAD.SHL.U32 R2, R2, 0x200000, RZ ;  /* 0x0020000002027824 */ /* 0x000fe200078e00ff */
[----:B------:R-:W-:-:S04]  /*1c30*/  LEA R3, R0, 0x37800000, 0x17 ;  /* 0x3780000000037811 */ /* 0x000fc800078eb8ff */
[----:B------:R-:W-:-:S07]  /*1c40*/  LOP3.LUT R2, R3, R2, R4, 0xfe, !PT ;  /* 0x0000000203027212 */ /* 0x000fce00078efe04 */
.L_x_24171:
[----:B------:R-:W-:Y:S05]  /*1c50*/  BSYNC B0 ;  /* 0x0000000000007941 */ /* 0x000fea0003800000 */
.L_x_24170:
[----:B------:R-:W0:Y:S02]  /*1c60*/  F2I.S64.TRUNC R2, R2 ;  /* 0x0000000200027311 */ /* 0x000e24000020d900 */
[----:B0-----:R-:W-:Y:S01]  /*1c70*/  PRMT R16, R2, 0x7610, R16 ;  /* 0x0000761002107816 */ /* 0x001fe20000000010 */
[----:B------:R-:W-:Y:S06]  /*1c80*/  BRA `(.L_x_24151) ;  /* 0x00000000009c7947 */ /* 0x000fec0003800000 */
.L_x_24163:
        /* <DEDUP_REMOVED lines=14> */
.L_x_24177:
[----:B------:R-:W-:Y:S05]  /*1d70*/  BSYNC B0 ;  /* 0x0000000000007941 */ /* 0x000fea0003800000 */
.L_x_24176:
[----:B------:R-:W0:Y:S02]  /*1d80*/  F2I.S64.TRUNC R2, R2 ;  /* 0x0000000200027311 */ /* 0x000e24000020d900 */
[----:B0-----:R-:W-:Y:S01]  /*1d90*/  PRMT R16, R2, 0x7610, R16 ;  /* 0x0000761002107816 */ /* 0x001fe20000000010 */
[----:B------:R-:W-:Y:S06]  /*1da0*/  BRA `(.L_x_24151) ;  /* 0x0000000000547947 */ /* 0x000fec0003800000 */
.L_x_24150:
        /* <DEDUP_REMOVED lines=16> */
.L_x_24178:
[----:B------:R-:W-:Y:S01]  /*1eb0*/  PRMT R16, RZ, 0x7610, R16 ;  /* 0x00007610ff107816 */ /* 0x000fe20000000010 */
[----:B------:R-:W-:Y:S06]  /*1ec0*/  BRA `(.L_x_24151) ;  /* 0x00000000000c7947 */ /* 0x000fec0003800000 */
.L_x_24175:
[----:B------:R1:W5:Y:S01]  /*1ed0*/  LDG.E.U8 R16, desc[UR36][R4.64] ;  /* 0x0000002404107981 */ /* 0x000362000c1e1100 */
[----:B------:R-:W-:Y:S05]  /*1ee0*/  BRA `(.L_x_24151) ;  /* 0x0000000000047947 */ /* 0x000fea0003800000 */
.L_x_24174:
[----:B------:R0:W5:Y:S02]  /*1ef0*/  LDG.E.U8 R16, desc[UR36][R4.64] ;  /* 0x0000002404107981 */ /* 0x000164000c1e1100 */
.L_x_24151:
[----:B------:R-:W-:-:S07]  /*1f00*/  VIADD R24, R24, 0x80 ;  /* 0x0000008018187836 */ /* 0x000fce0000000000 */
.L_x_24145:
[----:B------:R-:W-:Y:S05]  /*1f10*/  BSYNC B6 ;  /* 0x0000000000067941 */ /* 0x000fea0003800000 */
.L_x_24144:
        /* <DEDUP_REMOVED lines=25> */
.L_x_24184:
[----:B------:R0:W5:Y:S01]  /*20b0*/  LDG.E.U8 R25, desc[UR36][R4.64] ;  /* 0x0000002404197981 */ /* 0x000162000c1e1100 */
[----:B------:R-:W-:Y:S05]  /*20c0*/  BRA `(.L_x_24186) ;  /* 0x0000000c00647947 */ /* 0x000fea0003800000 */
.L_x_24183:
        /* <DEDUP_REMOVED lines=8> */
.L_x_24188:
[----:B------:R3:W5:Y:S01]  /*2150*/  LDG.E.U8 R25, desc[UR36][R4.64] ;  /* 0x0000002404197981 */ /* 0x000762000c1e1100 */
[----:B------:R-:W-:Y:S05]  /*2160*/  BRA `(.L_x_24186) ;  /* 0x0000000c003c7947 */ /* 0x000fea0003800000 */
.L_x_24187:
[----:B------:R0:W5:Y:S01]  /*2170*/  LDG.E.U16 R25, desc[UR36][R4.64] ;  /* 0x0000002404197981 */ /* 0x000162000c1e1500 */
[----:B------:R-:W-:Y:S05]  /*2180*/  BRA `(.L_x_24186) ;  /* 0x0000000c00347947 */ /* 0x000fea0003800000 */
.L_x_24182:
        /* <DEDUP_REMOVED lines=10> */
.L_x_24190:
[----:B------:R-:W2:Y:S02]  /*2230*/  LDG.E.U16 R2, desc[UR36][R4.64] ;  /* 0x0000002404027981 */ /* 0x000ea4000c1e1500 */
[----:B--2---:R-:W-:-:S06]  /*2240*/  HADD2.F32 R2, -RZ, R2.H0_H0 ;  /* 0x20000002ff027230 */ /* 0x004fcc0000004100 */
[----:B------:R-:W0:Y:S02]  /*2250*/  F2I.S64.TRUNC R2, R2 ;  /* 0x0000000200027311 */ /* 0x000e24000020d900 */
[----:B0-----:R-:W-:Y:S01]  /*2260*/  PRMT R25, R2, 0x7610, R25 ;  /* 0x0000761002197816 */ /* 0x001fe20000000019 */
[----:B------:R-:W-:Y:S06]  /*2270*/  BRA `(.L_x_24186) ;  /* 0x0000000800f87947 */ /* 0x000fec0003800000 */
.L_x_24189:
        /* <DEDUP_REMOVED lines=10> */
.L_x_24192:
[----:B------:R-:W2:Y:S02]  /*2320*/  LDG.E.U16 R4, desc[UR36][R4.64] ;  /* 0x0000002404047981 */ /* 0x000ea4000c1e1500 */
[----:B--2---:R-:W-:-:S06]  /*2330*/  HADD2.F32 R2, -RZ, R4.H0_H0 ;  /* 0x20000004ff027230 */ /* 0x004fcc0000004100 */
[----:B------:R-:W0:Y:S02]  /*2340*/  F2I.S64.TRUNC R2, R2 ;  /* 0x0000000200027311 */ /* 0x000e24000020d900 */
[----:B0-----:R-:W-:Y:S01]  /*2350*/  PRMT R25, R2, 0x7610, R25 ;  /* 0x0000761002197816 */ /* 0x001fe20000000019 */
[----:B------:R-:W-:Y:S06]  /*2360*/  BRA `(.L_x_24186) ;  /* 0x0000000800bc7947 */ /* 0x000fec0003800000 */
.L_x_24191:
[----:B------:R-:W2:Y:S02]  /*2370*/  LDG.E.64 R2, desc[UR36][R4.64] ;  /* 0x0000002404027981 */ /* 0x000ea4000c1e1b00 */
[----:B--2---:R-:W0:Y:S02]  /*2380*/  F2I.S64.F64.TRUNC R2, R2 ;  /* 0x0000000200027311 */ /* 0x004e24000030d900 */
[----:B0-----:R-:W-:Y:S01]  /*2390*/  PRMT R25, R2, 0x7610, R25 ;  /* 0x0000761002197816 */ /* 0x001fe20000000019 */
[----:B------:R-:W-:Y:S06]  /*23a0*/  BRA `(.L_x_24186) ;  /* 0x0000000800ac7947 */ /* 0x000fec0003800000 */
.L_x_24181:
        /* <DEDUP_REMOVED lines=12> */
.L_x_24195:
[----:B------:R-:W2:Y:S02]  /*2470*/  LDG.E.64 R4, desc[UR36][R4.64] ;  /* 0x0000002404047981 */ /* 0x000ea4000c1e1b00 */
[----:B--2---:R-:W0:Y:S02]  /*2480*/  F2I.S64.F64.TRUNC R2, R4 ;  /* 0x0000000400027311 */ /* 0x004e24000030d900 */
[----:B0-----:R-:W-:Y:S01]  /*2490*/  PRMT R25, R2, 0x7610, R25 ;  /* 0x0000761002197816 */ /* 0x001fe20000000019 */
[----:B------:R-:W-:Y:S06]  /*24a0*/  BRA `(.L_x_24186) ;  /* 0x00000008006c7947 */ /* 0x000fec0003800000 */
.L_x_24194:
        /* <DEDUP_REMOVED lines=28> */
.L_x_24197:
        /* <DEDUP_REMOVED lines=15> */
.L_x_24196:
[----:B------:R-:W2:Y:S02]  /*2760*/  LDG.E.U16 R2, desc[UR36][R4.64] ;  /* 0x0000002404027981 */ /* 0x000ea4000c1e1500 */
[----:B--2---:R-:W-:-:S06]  /*2770*/  IMAD.U32 R2, R2, 0x10000, RZ ;  /* 0x0001000002027824 */ /* 0x004fcc00078e00ff */
[----:B------:R-:W0:Y:S02]  /*2780*/  F2I.S64.TRUNC R2, R2 ;  /* 0x0000000200027311 */ /* 0x000e24000020d900 */
[----:B0-----:R-:W-:Y:S01]  /*2790*/  PRMT R25, R2, 0x7610, R25 ;  /* 0x0000761002197816 */ /* 0x001fe20000000019 */
[----:B------:R-:W-:Y:S06]  /*27a0*/  BRA `(.L_x_24186) ;  /* 0x0000000400ac7947 */ /* 0x000fec0003800000 */
.L_x_24193:
        /* <DEDUP_REMOVED lines=10> */
.L_x_24200:
        /* <DEDUP_REMOVED lines=21> */
.L_x_24204:
[----:B------:R-:W-:Y:S05]  /*29a0*/  BSYNC B1 ;  /* 0x0000000000017941 */ /* 0x000fea0003800000 */
.L_x_24203:
[----:B------:R-:W-:Y:S01]  /*29b0*/  IMAD.SHL.U32 R2, R2, 0x100000, RZ ;  /* 0x0010000002027824 */ /* 0x000fe200078e00ff */
[----:B------:R-:W-:-:S04]  /*29c0*/  LEA R3, R0, 0x3b800000, 0x17 ;  /* 0x3b80000000037811 */ /* 0x000fc800078eb8ff */
[----:B------:R-:W-:-:S07]  /*29d0*/  LOP3.LUT R2, R3, R2, R4, 0xfe, !PT ;  /* 0x0000000203027212 */ /* 0x000fce00078efe04 */
.L_x_24202:
[----:B------:R-:W-:Y:S05]  /*29e0*/  BSYNC B0 ;  /* 0x0000000000007941 */ /* 0x000fea0003800000 */
.L_x_24201:
[----:B------:R-:W0:Y:S02]  /*29f0*/  F2I.S64.TRUNC R2, R2 ;  /* 0x0000000200027311 */ /* 0x000e24000020d900 */
[----:B0-----:R-:W-:Y:S01]  /*2a00*/  PRMT R25, R2, 0x7610, R25 ;  /* 0x0000761002197816 */ /* 0x001fe20000000019 */
[----:B------:R-:W-:Y:S06]  /*2a10*/  BRA `(.L_x_24186) ;  /* 0x0000000400107947 */ /* 0x000fec0003800000 */
.L_x_24199:
        /* <DEDUP_REMOVED lines=21> */
.L_x_24208:
[----:B------:R-:W-:Y:S05]  /*2b70*/  BSYNC B1 ;  /* 0x0000000000017941 */ /* 0x000fea0003800000 */
.L_x_24207:
[----:B------:R-:W-:Y:S01]  /*2b80*/  IMAD.SHL.U32 R2, R2, 0x200000, RZ ;  /* 0x0020000002027824 */ /* 0x000fe200078e00ff */
[----:B------:R-:W-:-:S04]  /*2b90*/  LEA R3, R0, 0x37800000, 0x17 ;  /* 0x3780000000037811 */ /* 0x000fc800078eb8ff */
[----:B------:R-:W-:-:S07]  /*2ba0*/  LOP3.LUT R2, R3, R2, R4, 0xfe, !PT ;  /* 0x0000000203027212 */ /* 0x000fce00078efe04 */
.L_x_24206:
[----:B------:R-:W-:Y:S05]  /*2bb0*/  BSYNC B0 ;  /* 0x0000000000007941 */ /* 0x000fea0003800000 */
.L_x_24205:
[----:B------:R-:W0:Y:S02]  /*2bc0*/  F2I.S64.TRUNC R2, R2 ;  /* 0x0000000200027311 */ /* 0x000e24000020d900 */
[----:B0-----:R-:W-:Y:S01]  /*2bd0*/  PRMT R25, R2, 0x7610, R25 ;  /* 0x0000761002197816 */ /* 0x001fe20000000019 */
[----:B------:R-:W-:Y:S06]  /*2be0*/  BRA `(.L_x_24186) ;  /* 0x00000000009c7947 */ /* 0x000fec0003800000 */
.L_x_24198:
        /* <DEDUP_REMOVED lines=14> */
.L_x_24212:
[----:B------:R-:W-:Y:S05]  /*2cd0*/  BSYNC B0 ;  /* 0x0000000000007941 */ /* 0x000fea0003800000 */
.L_x_24211:
[----:B------:R-:W0:Y:S02]  /*2ce0*/  F2I.S64.TRUNC R2, R2 ;  /* 0x0000000200027311 */ /* 0x000e24000020d900 */
[----:B0-----:R-:W-:Y:S01]  /*2cf0*/  PRMT R25, R2, 0x7610, R25 ;  /* 0x0000761002197816 */ /* 0x001fe20000000019 */
[----:B------:R-:W-:Y:S06]  /*2d00*/  BRA `(.L_x_24186) ;  /* 0x0000000000547947 */ /* 0x000fec0003800000 */
.L_x_24185:
        /* <DEDUP_REMOVED lines=16> */
.L_x_24213:
[----:B------:R-:W-:Y:S01]  /*2e10*/  PRMT R25, RZ, 0x7610, R25 ;  /* 0x00007610ff197816 */ /* 0x000fe20000000019 */
[----:B------:R-:W-:Y:S06]  /*2e20*/  BRA `(.L_x_24186) ;  /* 0x00000000000c7947 */ /* 0x000fec0003800000 */
.L_x_24210:
[----:B------:R2:W5:Y:S01]  /*2e30*/  LDG.E.U8 R25, desc[UR36][R4.64] ;  /* 0x0000002404197981 */ /* 0x000562000c1e1100 */
[----:B------:R-:W-:Y:S05]  /*2e40*/  BRA `(.L_x_24186) ;  /* 0x0000000000047947 */ /* 0x000fea0003800000 */
.L_x_24209:
[----:B------:R1:W5:Y:S02]  /*2e50*/  LDG.E.U8 R25, desc[UR36][R4.64] ;  /* 0x0000002404197981 */ /* 0x000364000c1e1100 */
.L_x_24186:
[----:B------:R-:W-:-:S07]  /*2e60*/  VIADD R24, R24, 0x80 ;  /* 0x0000008018187836 */ /* 0x000fce0000000000 */
.L_x_24180:
[----:B------:R-:W-:Y:S05]  /*2e70*/  BSYNC B6 ;  /* 0x0000000000067941 */ /* 0x000fea0003800000 */
.L_x_24179:
        /* <DEDUP_REMOVED lines=22> */
.L_x_24219:
[----:B------:R0:W5:Y:S01]  /*2fe0*/  LDG.E.U8 R18, desc[UR36][R4.64] ;  /* 0x0000002404127981 */ /* 0x000162000c1e1100 */
[----:B------:R-:W-:Y:S05]  /*2ff0*/  BRA `(.L_x_24215) ;  /* 0x0000000c00607947 */ /* 0x000fea0003800000 */
.L_x_24218:
        /* <DEDUP_REMOVED lines=8> */
.L_x_24222:
[----:B------:R0:W5:Y:S01]  /*3080*/  LDG.E.U8 R18, desc[UR36][R4.64] ;  /* 0x0000002404127981 */ /* 0x000162000c1e1100 */
[----:B------:R-:W-:Y:S05]  /*3090*/  BRA `(.L_x_24215) ;  /* 0x0000000c00387947 */ /* 0x000fea0003800000 */
.L_x_24221:
[----:B------:R0:W5:Y:S01]  /*30a0*/  LDG.E.U16 R18, desc[UR36][R4.64] ;  /* 0x0000002404127981 */ /* 0x000162000c1e1500 */
[----:B------:R-:W-:Y:S05]  /*30b0*/  BRA `(.L_x_24215) ;  /* 0x0000000c00307947 */ /* 0x000fea0003800000 */
.L_x_24217:
        /* <DEDUP_REMOVED lines=10> */
.L_x_24224:
[----:B------:R-:W2:Y:S02]  /*3160*/  LDG.E.U16 R2, desc[UR36][R4.64] ;  /* 0x0000002404027981 */ /* 0x000ea4000c1e1500 */
[----:B--2---:R-:W-:-:S06]  /*3170*/  HADD2.F32 R2, -RZ, R2.H0_H0 ;  /* 0x20000002ff027230 */ /* 0x004fcc0000004100 */
[----:B------:R-:W0:Y:S02]  /*3180*/  F2I.S64.TRUNC R2, R2 ;  /* 0x0000000200027311 */ /* 0x000e24000020d900 */
[----:B0-----:R-:W-:Y:S01]  /*3190*/  PRMT R18, R2, 0x7610, R18 ;  /* 0x0000761002127816 */ /* 0x001fe20000000012 */
[----:B------:R-:W-:Y:S06]  /*31a0*/  BRA `(.L_x_24215) ;  /* 0x0000000800f47947 */ /* 0x000fec0003800000 */
.L_x_24223:
        /* <DEDUP_REMOVED lines=10> */
.L_x_24226:
[----:B------:R-:W2:Y:S02]  /*3250*/  LDG.E.U16 R4, desc[UR36][R4.64] ;  /* 0x0000002404047981 */ /* 0x000ea4000c1e1500 */
[----:B--2---:R-:W-:-:S06]  /*3260*/  HADD2.F32 R2, -RZ, R4.H0_H0 ;  /* 0x20000004ff027230 */ /* 0x004fcc0000004100 */
[----:B------:R-:W0:Y:S02]  /*3270*/  F2I.S64.TRUNC R2, R2 ;  /* 0x0000000200027311 */ /* 0x000e24000020d900 */
[----:B0-----:R-:W-:Y:S01]  /*3280*/  PRMT R18, R2, 0x7610, R18 ;  /* 0x0000761002127816 */ /* 0x001fe20000000012 */
[----:B------:R-:W-:Y:S06]  /*3290*/  BRA `(.L_x_24215) ;  /* 0x0000000800b87947 */ /* 0x000fec0003800000 */
.L_x_24225:
[----:B------:R-:W2:Y:S02]  /*32a0*/  LDG.E.64 R2, desc[UR36][R4.64] ;  /* 0x0000002404027981 */ /* 0x000ea4000c1e1b00 */
[----:B--2---:R-:W0:Y:S02]  /*32b0*/  F2I.S64.F64.TRUNC R2, R2 ;  /* 0x0000000200027311 */ /* 0x004e24000030d900 */
[----:B0-----:R-:W-:Y:S01]  /*32c0*/  PRMT R18, R2, 0x7610, R18 ;  /* 0x0000761002127816 */ /* 0x001fe20000000012 */
[----:B------:R-:W-:Y:S06]  /*32d0*/  BRA `(.L_x_24215) ;  /* 0x0000000800a87947 */ /* 0x000fec0003800000 */
.L_x_24216:
        /* <DEDUP_REMOVED lines=12> */
.L_x_24229:
[----:B------:R-:W2:Y:S02]  /*33a0*/  LDG.E.64 R4, desc[UR36][R4.64] ;  /* 0x0000002404047981 */ /* 0x000ea4000c1e1b00 */
[----:B--2---:R-:W0:Y:S02]  /*33b0*/  F2I.S64.F64.TRUNC R2, R4 ;  /* 0x0000000400027311 */ /* 0x004e24000030d900 */
[----:B0-----:R-:W-:Y:S01]  /*33c0*/  PRMT R18, R2, 0x7610, R18 ;  /* 0x0000761002127816 */ /* 0x001fe20000000012 */
[----:B------:R-:W-:Y:S06]  /*33d0*/  BRA `(.L_x_24215) ;  /* 0x0000000800687947 */ /* 0x000fec0003800000 */
.L_x_24228:
        /* <DEDUP_REMOVED lines=28> */
.L_x_24231:
        /* <DEDUP_REMOVED lines=15> */
.L_x_24230:
[----:B------:R-:W2:Y:S02]  /*3690*/  LDG.E.U16 R2, desc[UR36][R4.64] ;  /* 0x0000002404027981 */ /* 0x000ea4000c1e1500 */
[----:B--2---:R-:W-:-:S06]  /*36a0*/  IMAD.U32 R2, R2, 0x10000, RZ ;  /* 0x0001000002027824 */ /* 0x004fcc00078e00ff */
[----:B------:R-:W0:Y:S02]  /*36b0*/  F2I.S64.TRUNC R2, R2 ;  /* 0x0000000200027311 */ /* 0x000e24000020d900 */
[----:B0-----:R-:W-:Y:S01]  /*36c0*/  PRMT R18, R2, 0x7610, R18 ;  /* 0x0000761002127816 */ /* 0x001fe20000000012 */
[----:B------:R-:W-:Y:S06]  /*36d0*/  BRA `(.L_x_24215) ;  /* 0x0000000400a87947 */ /* 0x000fec0003800000 */
.L_x_24227:
        /* <DEDUP_REMOVED lines=10> */
.L_x_24234:
        /* <DEDUP_REMOVED lines=21> */
.L_x_24238:
[----:B------:R-:W-:Y:S05]  /*38d0*/  BSYNC B1 ;  /* 0x0000000000017941 */ /* 0x000fea0003800000 */
.L_x_24237:
[----:B------:R-:W-:Y:S01]  /*38e0*/  IMAD.SHL.U32 R2, R2, 0x100000, RZ ;  /* 0x0010000002027824 */ /* 0x000fe200078e00ff */
[----:B------:R-:W-:-:S04]  /*38f0*/  LEA R3, R0, 0x3b800000, 0x17 ;  /* 0x3b80000000037811 */ /* 0x000fc800078eb8ff */
[----:B------:R-:W-:-:S07]  /*3900*/  LOP3.LUT R2, R3, R2, R4, 0xfe, !PT ;  /* 0x0000000203027212 */ /* 0x000fce00078efe04 */
.L_x_24236:
[----:B------:R-:W-:Y:S05]  /*3910*/  BSYNC B0 ;  /* 0x0000000000007941 */ /* 0x000fea0003800000 */
.L_x_24235:
[----:B------:R-:W0:Y:S02]  /*3920*/  F2I.S64.TRUNC R2, R2 ;  /* 0x0000000200027311 */ /* 0x000e24000020d900 */
[----:B0-----:R-:W-:Y:S01]  /*3930*/  PRMT R18, R2, 0x7610, R18 ;  /* 0x0000761002127816 */ /* 0x001fe20000000012 */
[----:B------:R-:W-:Y:S06]  /*3940*/  BRA `(.L_x_24215) ;  /* 0x00000004000c7947 */ /* 0x000fec0003800000 */
.L_x_24233:
        /* <DEDUP_REMOVED lines=21> */
.L_x_24242:
[----:B------:R-:W-:Y:S05]  /*3aa0*/  BSYNC B1 ;  /* 0x0000000000017941 */ /* 0x000fea0003800000 */
.L_x_24241:
[----:B------:R-:W-:Y:S01]  /*3ab0*/  IMAD.SHL.U32 R2, R2, 0x200000, RZ ;  /* 0x0020000002027824 */ /* 0x000fe200078e00ff */
[----:B------:R-:W-:-:S04]  /*3ac0*/  LEA R3, R0, 0x37800000, 0x17 ;  /* 0x3780000000037811 */ /* 0x000fc800078eb8ff */
[----:B------:R-:W-:-:S07]  /*3ad0*/  LOP3.LUT R2, R3, R2, R4, 0xfe, !PT ;  /* 0x0000000203027212 */ /* 0x000fce00078efe04 */
.L_x_24240:
[----:B------:R-:W-:Y:S05]  /*3ae0*/  BSYNC B0 ;  /* 0x0000000000007941 */ /* 0x000fea0003800000 */
.L_x_24239:
[----:B------:R-:W0:Y:S02]  /*3af0*/  F2I.S64.TRUNC R2, R2 ;  /* 0x0000000200027311 */ /* 0x000e24000020d900 */
[----:B0-----:R-:W-:Y:S01]  /*3b00*/  PRMT R18, R2, 0x7610, R18 ;  /* 0x0000761002127816 */ /* 0x001fe20000000012 */
[----:B------:R-:W-:Y:S06]  /*3b10*/  BRA `(.L_x_24215) ;  /* 0x0000000000987947 */ /* 0x000fec0003800000 */
.L_x_24232:
        /* <DEDUP_REMOVED lines=14> */
.L_x_24246:
[----:B------:R-:W-:Y:S05]  /*3c00*/  BSYNC B0 ;  /* 0x0000000000007941 */ /* 0x000fea0003800000 */
.L_x_24245:
[----:B------:R-:W0:Y:S02]  /*3c10*/  F2I.S64.TRUNC R2, R2 ;  /* 0x0000000200027311 */ /* 0x000e24000020d900 */
[----:B0-----:R-:W-:Y:S01]  /*3c20*/  PRMT R18, R2, 0x7610, R18 ;  /* 0x0000761002127816 */ /* 0x001fe20000000012 */
[----:B------:R-:W-:Y:S06]  /*3c30*/  BRA `(.L_x_24215) ;  /* 0x0000000000507947 */ /* 0x000fec0003800000 */
.L_x_24220:
        /* <DEDUP_REMOVED lines=16> */
.L_x_24247:
[----:B------:R-:W-:Y:S05]  /*3d40*/  BRA `(.L_x_24215) ;  /* 0x00000000000c7947 */ /* 0x000fea0003800000 */
.L_x_24244:
[----:B------:R0:W5:Y:S01]  /*3d50*/  LDG.E.U8 R18, desc[UR36][R4.64] ;  /* 0x0000002404127981 */ /* 0x000162000c1e1100 */
[----:B------:R-:W-:Y:S05]  /*3d60*/  BRA `(.L_x_24215) ;  /* 0x0000000000047947 */ /* 0x000fea0003800000 */
.L_x_24243:
[----:B------:R0:W5:Y:S02]  /*3d70*/  LDG.E.U8 R18, desc[UR36][R4.64] ;  /* 0x0000002404127981 */ /* 0x000164000c1e1100 */
.L_x_24215:
[----:B------:R-:W-:Y:S05]  /*3d80*/  BSYNC B6 ;  /* 0x0000000000067941 */ /* 0x000fea0003800000 */
.L_x_24214:
[----:B------:R-:W0:Y:S01]  /*3d90*/  S2R R2, SR_TID.X ;  /* 0x0000000000027919 */ /* 0x000e220000002100 */
[----:B-----5:R-:W-:Y:S01]  /*3da0*/  PRMT R16, R16, 0x9910, RZ ;  /* 0x0000991010107816 */ /* 0x020fe200000000ff */
[----:B------:R-:W0:Y:S01]  /*3db0*/  LDC.U8 R19, c[0x0][0x23c] ;  /* 0x00008f00ff137b82 */ /* 0x000e220000000000 */
        /* <DEDUP_REMOVED lines=8> */
[----:B01234-:R-:W-:Y:S01]  /*3e40*/  IMAD R4, R17, R17, RZ ;  /* 0x0000001111047224 */ /* 0x01ffe200078e02ff */
        /* <DEDUP_REMOVED lines=11> */
[----:B------:R-:W-:Y:S01]  /*3f00*/  ISETP.GE.AND P0, PT, R2, R22, PT ;  /* 0x000000160200720c */ /* 0x000fe20003f06270 */
[----:B------:R-:W-:Y:S02]  /*3f10*/  IMAD R17, R17, R0, RZ ;  /* 0x0000000011117224 */ /* 0x000fe400078e02ff */
[----:B------:R-:W-:-:S10]  /*3f20*/  IMAD R16, R16, R7, RZ ;  /* 0x0000000710107224 */ /* 0x000fd400078e02ff */
        /* <DEDUP_REMOVED lines=22> */
.L_x_24253:
[----:B------:R0:W-:Y:S01]  /*4090*/  STG.E.U8 desc[UR36][R8.64], R3 ;  /* 0x0000000308007986 */ /* 0x0001e2000c101124 */
[----:B------:R-:W-:Y:S05]  /*40a0*/  BRA `(.L_x_24249) ;  /* 0x0000000c00987947 */ /* 0x000fea0003800000 */
.L_x_24252:
        /* <DEDUP_REMOVED lines=10> */
.L_x_24256:
[----:B------:R-:W-:-:S05]  /*4150*/  LOP3.LUT R3, R3, 0xff, RZ, 0xc0, !PT ;  /* 0x000000ff03037812 */ /* 0x000fca00078ec0ff */
[----:B------:R0:W-:Y:S01]  /*4160*/  STG.E desc[UR36][R8.64], R3 ;  /* 0x0000000308007986 */ /* 0x0001e2000c101924 */
[----:B------:R-:W-:Y:S05]  /*4170*/  BRA `(.L_x_24249) ;  /* 0x0000000c00647947 */ /* 0x000fea0003800000 */
.L_x_24255:
[----:B------:R-:W-:-:S05]  /*4180*/  LOP3.LUT R3, R3, 0xff, RZ, 0xc0, !PT ;  /* 0x000000ff03037812 */ /* 0x000fca00078ec0ff */
[----:B------:R0:W-:Y:S01]  /*4190*/  STG.E.U16 desc[UR36][R8.64], R3 ;  /* 0x0000000308007986 */ /* 0x0001e2000c101524 */
[----:B------:R-:W-:Y:S05]  /*41a0*/  BRA `(.L_x_24249) ;  /* 0x0000000c00587947 */ /* 0x000fea0003800000 */
.L_x_24251:
        /* <DEDUP_REMOVED lines=10> */
.L_x_24258:
[----:B------:R-:W-:-:S04]  /*4250*/  LOP3.LUT R3, R3, 0xff, RZ, 0xc0, !PT ;  /* 0x000000ff03037812 */ /* 0x000fc800078ec0ff */
[----:B------:R-:W0:Y:S02]  /*4260*/  I2F.U16 R0, R3 ;  /* 0x0000000300007306 */ /* 0x000e240000101000 */
[----:B0-----:R-:W-:-:S05]  /*4270*/  F2FP.F16.F32.PACK_AB R0, RZ, R0 ;  /* 0x00000000ff00723e */ /* 0x001fca00000000ff */
[----:B------:R0:W-:Y:S01]  /*4280*/  STG.E.U16 desc[UR36][R8.64], R0 ;  /* 0x0000000008007986 */ /* 0x0001e2000c101524 */
[----:B------:R-:W-:Y:S05]  /*4290*/  BRA `(.L_x_24249) ;  /* 0x0000000c001c7947 */ /* 0x000fea0003800000 */
.L_x_24257:
        /* <DEDUP_REMOVED lines=11> */
.L_x_24260:
[----:B------:R-:W-:-:S06]  /*4350*/  LOP3.LUT R3, R3, 0xff, RZ, 0xc0, !PT ;  /* 0x000000ff03037812 */ /* 0x000fcc00078ec0ff */
[----:B------:R-:W0:Y:S02]  /*4360*/  I2F.U16 R3, R3 ;  /* 0x0000000300037306 */ /* 0x000e240000101000 */
[----:B0-----:R-:W-:-:S04]  /*4370*/  F2FP.F16.F32.PACK_AB R3, RZ, R3 ;  /* 0x00000003ff03723e */ /* 0x001fc800000000ff */
[----:B------:R-:W-:-:S05]  /*4380*/  PRMT R3, R3, 0x5410, RZ ;  /* 0x0000541003037816 */ /* 0x000fca00000000ff */
[----:B------:R0:W-:Y:S01]  /*4390*/  STG.E desc[UR36][R8.64], R3 ;  /* 0x0000000308007986 */ /* 0x0001e2000c101924 */
[----:B------:R-:W-:Y:S05]  /*43a0*/  BRA `(.L_x_24249) ;  /* 0x0000000800d87947 */ /* 0x000fea0003800000 */
.L_x_24259:
[----:B------:R-:W-:-:S06]  /*43b0*/  LOP3.LUT R4, R3, 0xff, RZ, 0xc0, !PT ;  /* 0x000000ff03047812 */ /* 0x000fcc00078ec0ff */
[----:B------:R-:W0:Y:S02]  /*43c0*/  I2F.F64.U16 R4, R4 ;  /* 0x0000000400047312 */ /* 0x000e240000101800 */
[----:B0-----:R0:W-:Y:S01]  /*43d0*/  STG.E.64 desc[UR36][R8.64], R4 ;  /* 0x0000000408007986 */ /* 0x0011e2000c101b24 */
[----:B------:R-:W-:Y:S05]  /*43e0*/  BRA `(.L_x_24249) ;  /* 0x0000000800c87947 */ /* 0x000fea0003800000 */
.L_x_24250:
        /* <DEDUP_REMOVED lines=12> */
.L_x_24263:
[----:B------:R-:W-:Y:S02]  /*44b0*/  LOP3.LUT R4, R3, 0xff, RZ, 0xc0, !PT ;  /* 0x000000ff03047812 */ /* 0x000fe400078ec0ff */
[----:B------:R-:W-:-:S04]  /*44c0*/  CS2R R6, SRZ ;  /* 0x0000000000067805 */ /* 0x000fc8000001ff00 */
[----:B------:R-:W0:Y:S02]  /*44d0*/  I2F.F64.U16 R4, R4 ;  /* 0x0000000400047312 */ /* 0x000e240000101800 */
[----:B0-----:R0:W-:Y:S01]  /*44e0*/  STG.E.128 desc[UR36][R8.64], R4 ;  /* 0x0000000408007986 */ /* 0x0011e2000c101d24 */
[----:B------:R-:W-:Y:S05]  /*44f0*/  BRA `(.L_x_24249) ;  /* 0x0000000800847947 */ /* 0x000fea0003800000 */
.L_x_24262:
        /* <DEDUP_REMOVED lines=22> */
.L_x_24267:
[----:B------:R-:W-:Y:S05]  /*4660*/  BSYNC B0 ;  /* 0x0000000000007941 */ /* 0x000fea0003800000 */
.L_x_24266:
[----:B------:R-:W-:-:S05]  /*4670*/  LOP3.LUT R5, R0, R5, RZ, 0xfc, !PT ;  /* 0x0000000500057212 */ /* 0x000fca00078efcff */
[----:B------:R0:W-:Y:S01]  /*4680*/  STG.E.U8 desc[UR36][R8.64], R5 ;  /* 0x0000000508007986 */ /* 0x0001e2000c101124 */
[----:B------:R-:W-:Y:S05]  /*4690*/  BRA `(.L_x_24249) ;  /* 0x00000008001c7947 */ /* 0x000fea0003800000 */
.L_x_24265:
        /* <DEDUP_REMOVED lines=14> */
.L_x_24269:
[----:B------:R-:W-:Y:S01]  /*4780*/  IMAD.MOV.U32 R0, RZ, RZ, 0x7f ;  /* 0x0000007fff007424 */ /* 0x000fe200078e00ff */
[----:B------:R-:W-:-:S04]  /*4790*/  ISETP.GT.U32.AND P0, PT, R3, 0x7f800000, PT ;  /* 0x7f8000000300780c */ /* 0x000fc80003f04070 */
[----:B------:R-:W-:-:S09]  /*47a0*/  SEL R0, R0, 0x7c, P0 ;  /* 0x0000007c00007807 */ /* 0x000fd20000000000 */
.L_x_24270:
[----:B------:R-:W-:Y:S05]  /*47b0*/  BSYNC B0 ;  /* 0x0000000000007941 */ /* 0x000fea0003800000 */
.L_x_24268:
[----:B------:R-:W-:-:S04]  /*47c0*/  LOP3.LUT R3, R5, 0x80000000, RZ, 0xc0, !PT ;  /* 0x8000000005037812 */ /* 0x000fc800078ec0ff */
[----:B------:R-:W-:-:S04]  /*47d0*/  SHF.R.U32.HI R3, RZ, 0x18, R3 ;  /* 0x00000018ff037819 */ /* 0x000fc80000011603 */
[----:B------:R-:W-:-:S05]  /*47e0*/  LOP3.LUT R3, R0, R3, RZ, 0xfc, !PT ;  /* 0x0000000300037212 */ /* 0x000fca00078efcff */
[----:B------:R0:W-:Y:S01]  /*47f0*/  STG.E.U8 desc[UR36][R8.64], R3 ;  /* 0x0000000308007986 */ /* 0x0001e2000c101124 */
[----:B------:R-:W-:Y:S05]  /*4800*/  BRA `(.L_x_24249) ;  /* 0x0000000400c07947 */ /* 0x000fea0003800000 */
.L_x_24264:
[----:B------:R-:W-:-:S04]  /*4810*/  LOP3.LUT R3, R3, 0xff, RZ, 0xc0, !PT ;  /* 0x000000ff03037812 */ /* 0x000fc800078ec0ff */
[----:B------:R-:W0:Y:S02]  /*4820*/  I2F.U16 R0, R3 ;  /* 0x0000000300007306 */ /* 0x000e240000101000 */
[----:B0-----:R-:W-:-:S05]  /*4830*/  F2FP.BF16.F32.PACK_AB R0, RZ, R0 ;  /* 0x00000000ff00723e */ /* 0x001fca00000010ff */
[----:B------:R0:W-:Y:S01]  /*4840*/  STG.E.U16 desc[UR36][R8.64], R0 ;  /* 0x0000000008007986 */ /* 0x0001e2000c101524 */
[----:B------:R-:W-:Y:S05]  /*4850*/  BRA `(.L_x_24249) ;  /* 0x0000000400ac7947 */ /* 0x000fea0003800000 */
.L_x_24261:
        /* <DEDUP_REMOVED lines=11> */
.L_x_24273:
        /* <DEDUP_REMOVED lines=18> */
.L_x_24276:
[----:B------:R-:W-:-:S04]  /*4a30*/  LOP3.LUT R3, R5, 0x80000000, RZ, 0xc0, !PT ;  /* 0x8000000005037812 */ /* 0x000fc800078ec0ff */
[----:B------:R-:W-:-:S04]  /*4a40*/  SHF.R.U32.HI R3, RZ, 0x18, R3 ;  /* 0x00000018ff037819 */ /* 0x000fc80000011603 */
[----:B------:R-:W-:-:S04]  /*4a50*/  LOP3.LUT R0, R0, R3, RZ, 0xfc, !PT ;  /* 0x0000000300007212 */ /* 0x000fc800078efcff */
[----:B------:R-:W-:-:S07]  /*4a60*/  PRMT R4, R0, 0x7610, R4 ;  /* 0x0000761000047816 */ /* 0x000fce0000000004 */
.L_x_24275:
[----:B------:R-:W-:Y:S05]  /*4a70*/  BSYNC B0 ;  /* 0x0000000000007941 */ /* 0x000fea0003800000 */
.L_x_24274:
[----:B------:R3:W-:Y:S01]  /*4a80*/  STG.E.U8 desc[UR36][R8.64], R4 ;  /* 0x0000000408007986 */ /* 0x0007e2000c101124 */
[----:B------:R-:W-:Y:S05]  /*4a90*/  BRA `(.L_x_24249) ;  /* 0x00000004001c7947 */ /* 0x000fea0003800000 */
.L_x_24272:
        /* <DEDUP_REMOVED lines=18> */
.L_x_24279:
[----:B------:R-:W-:-:S04]  /*4bc0*/  LOP3.LUT R3, R5, 0x80000000, RZ, 0xc0, !PT ;  /* 0x8000000005037812 */ /* 0x000fc800078ec0ff */
[----:B------:R-:W-:-:S04]  /*4bd0*/  SHF.R.U32.HI R3, RZ, 0x18, R3 ;  /* 0x00000018ff037819 */ /* 0x000fc80000011603 */
[----:B------:R-:W-:-:S04]  /*4be0*/  LOP3.LUT R0, R0, R3, RZ, 0xfc, !PT ;  /* 0x0000000300007212 */ /* 0x000fc800078efcff */
[----:B------:R-:W-:-:S07]  /*4bf0*/  PRMT R4, R0, 0x7610, R4 ;  /* 0x0000761000047816 */ /* 0x000fce0000000004 */
.L_x_24278:
[----:B------:R-:W-:Y:S05]  /*4c00*/  BSYNC B0 ;  /* 0x0000000000007941 */ /* 0x000fea0003800000 */
.L_x_24277:
[----:B------:R0:W-:Y:S01]  /*4c10*/  STG.E.U8 desc[UR36][R8.64], R4 ;  /* 0x0000000408007986 */ /* 0x0001e2000c101124 */
[----:B------:R-:W-:Y:S05]  /*4c20*/  BRA `(.L_x_24249) ;  /* 0x0000000000b87947 */ /* 0x000fea0003800000 */
.L_x_24271:
        /* <DEDUP_REMOVED lines=23> */
.L_x_24254:
        /* <DEDUP_REMOVED lines=16> */
.L_x_24282:
[----:B------:R-:W-:Y:S05]  /*4ea0*/  BRA `(.L_x_24249) ;  /* 0x0000000000187947 */ /* 0x000fea0003800000 */
.L_x_24281:
[----:B------:R-:W-:Y:S01]  /*4eb0*/  LOP3.LUT R4, R3, 0xff, RZ, 0xc0, !PT ;  /* 0x000000ff03047812 */ /* 0x000fe200078ec0ff */
[----:B------:R-:W-:-:S05]  /*4ec0*/  IMAD.MOV.U32 R5, RZ, RZ, RZ ;  /* 0x000000ffff057224 */ /* 0x000fca00078e00ff */
[----:B------:R2:W-:Y:S01]  /*4ed0*/  STG.E.64 desc[UR36][R8.64], R4 ;  /* 0x0000000408007986 */ /* 0x0005e2000c101b24 */
[----:B------:R-:W-:Y:S05]  /*4ee0*/  BRA `(.L_x_24249) ;  /* 0x0000000000087947 */ /* 0x000fea0003800000 */
.L_x_24280:
[----:B------:R-:W-:-:S05]  /*4ef0*/  LOP3.LUT R3, R3, 0xff, RZ, 0xc0, !PT ;  /* 0x000000ff03037812 */ /* 0x000fca00078ec0ff */
[----:B------:R0:W-:Y:S02]  /*4f00*/  STG.E desc[UR36][R8.64], R3 ;  /* 0x0000000308007986 */ /* 0x0001e4000c101924 */
.L_x_24249:
[----:B------:R-:W-:Y:S05]  /*4f10*/  BSYNC B6 ;  /* 0x0000000000067941 */ /* 0x000fea0003800000 */
.L_x_24248:
        /* <DEDUP_REMOVED lines=23> */
.L_x_24288:
[----:B------:R0:W-:Y:S01]  /*5090*/  STG.E.U8 desc[UR36][R8.64], R18 ;  /* 0x0000001208007986 */ /* 0x0001e2000c101124 */
[----:B------:R-:W-:Y:S05]  /*50a0*/  BRA `(.L_x_24290) ;  /* 0x0000000c00987947 */ /* 0x000fea0003800000 */
.L_x_24287:
        /* <DEDUP_REMOVED lines=10> */
.L_x_24292:
[----:B------:R-:W-:-:S05]  /*5150*/  LOP3.LUT R3, R18, 0xff, RZ, 0xc0, !PT ;  /* 0x000000ff12037812 */ /* 0x000fca00078ec0ff */
[----:B------:R0:W-:Y:S01]  /*5160*/  STG.E desc[UR36][R8.64], R3 ;  /* 0x0000000308007986 */ /* 0x0001e2000c101924 */
[----:B------:R-:W-:Y:S05]  /*5170*/  BRA `(.L_x_24290) ;  /* 0x0000000c00647947 */ /* 0x000fea0003800000 */
.L_x_24291:
[----:B------:R-:W-:-:S05]  /*5180*/  LOP3.LUT R3, R18, 0xff, RZ, 0xc0, !PT ;  /* 0x000000ff12037812 */ /* 0x000fca00078ec0ff */
[----:B------:R0:W-:Y:S01]  /*5190*/  STG.E.U16 desc[UR36][R8.64], R3 ;  /* 0x0000000308007986 */ /* 0x0001e2000c101524 */
[----:B------:R-:W-:Y:S05]  /*51a0*/  BRA `(.L_x_24290) ;  /* 0x0000000c00587947 */ /* 0x000fea0003800000 */
.L_x_24286:
        /* <DEDUP_REMOVED lines=10> */
.L_x_24294:
[----:B------:R-:W-:-:S04]  /*5250*/  LOP3.LUT R18, R18, 0xff, RZ, 0xc0, !PT ;  /* 0x000000ff12127812 */ /* 0x000fc800078ec0ff */
[----:B------:R-:W0:Y:S02]  /*5260*/  I2F.U16 R0, R18 ;  /* 0x0000001200007306 */ /* 0x000e240000101000 */
[----:B0-----:R-:W-:-:S05]  /*5270*/  F2FP.F16.F32.PACK_AB R0, RZ, R0 ;  /* 0x00000000ff00723e */ /* 0x001fca00000000ff */
[----:B------:R0:W-:Y:S01]  /*5280*/  STG.E.U16 desc[UR36][R8.64], R0 ;  /* 0x0000000008007986 */ /* 0x0001e2000c101524 */
[----:B------:R-:W-:Y:S05]  /*5290*/  BRA `(.L_x_24290) ;  /* 0x0000000c001c7947 */ /* 0x000fea0003800000 */
.L_x_24293:
        /* <DEDUP_REMOVED lines=11> */
.L_x_24296:
[----:B------:R-:W-:-:S06]  /*5350*/  LOP3.LUT R18, R18, 0xff, RZ, 0xc0, !PT ;  /* 0x000000ff12127812 */ /* 0x000fcc00078ec0ff */
[----:B------:R-:W0:Y:S02]  /*5360*/  I2F.U16 R18, R18 ;  /* 0x0000001200127306 */ /* 0x000e240000101000 */
[----:B0-----:R-:W-:-:S04]  /*5370*/  F2FP.F16.F32.PACK_AB R3, RZ, R18 ;  /* 0x00000012ff03723e */ /* 0x001fc800000000ff */
[----:B------:R-:W-:-:S05]  /*5380*/  PRMT R3, R3, 0x5410, RZ ;  /* 0x0000541003037816 */ /* 0x000fca00000000ff */
[----:B------:R0:W-:Y:S01]  /*5390*/  STG.E desc[UR36][R8.64], R3 ;  /* 0x0000000308007986 */ /* 0x0001e2000c101924 */
[----:B------:R-:W-:Y:S05]  /*53a0*/  BRA `(.L_x_24290) ;  /* 0x0000000800d87947 */ /* 0x000fea0003800000 */
.L_x_24295:
[----:B------:R-:W-:-:S06]  /*53b0*/  LOP3.LUT R4, R18, 0xff, RZ, 0xc0, !PT ;  /* 0x000000ff12047812 */ /* 0x000fcc00078ec0ff */
[----:B------:R-:W0:Y:S02]  /*53c0*/  I2F.F64.U16 R4, R4 ;  /* 0x0000000400047312 */ /* 0x000e240000101800 */
[----:B0-----:R0:W-:Y:S01]  /*53d0*/  STG.E.64 desc[UR36][R8.64], R4 ;  /* 0x0000000408007986 */ /* 0x0011e2000c101b24 */
[----:B------:R-:W-:Y:S05]  /*53e0*/  BRA `(.L_x_24290) ;  /* 0x0000000800c87947 */ /* 0x000fea0003800000 */
.L_x_24285:
        /* <DEDUP_REMOVED lines=12> */
.L_x_24299:
[----:B------:R-:W-:Y:S02]  /*54b0*/  LOP3.LUT R4, R18, 0xff, RZ, 0xc0, !PT ;  /* 0x000000ff12047812 */ /* 0x000fe400078ec0ff */
[----:B------:R-:W-:-:S04]  /*54c0*/  CS2R R6, SRZ ;  /* 0x0000000000067805 */ /* 0x000fc8000001ff00 */
[----:B------:R-:W0:Y:S02]  /*54d0*/  I2F.F64.U16 R4, R4 ;  /* 0x0000000400047312 */ /* 0x000e240000101800 */
[----:B0-----:R0:W-:Y:S01]  /*54e0*/  STG.E.128 desc[UR36][R8.64], R4 ;  /* 0x0000000408007986 */ /* 0x0011e2000c101d24 */
[----:B------:R-:W-:Y:S05]  /*54f0*/  BRA `(.L_x_24290) ;  /* 0x0000000800847947 */ /* 0x000fea0003800000 */
.L_x_24298:
        /* <DEDUP_REMOVED lines=22> */
.L_x_24303:
[----:B------:R-:W-:Y:S05]  /*5660*/  BSYNC B0 ;  /* 0x0000000000007941 */ /* 0x000fea0003800000 */
.L_x_24302:
[----:B------:R-:W-:-:S05]  /*5670*/  LOP3.LUT R5, R0, R5, RZ, 0xfc, !PT ;  /* 0x0000000500057212 */ /* 0x000fca00078efcff */
[----:B------:R0:W-:Y:S01]  /*5680*/  STG.E.U8 desc[UR36][R8.64], R5 ;  /* 0x0000000508007986 */ /* 0x0001e2000c101124 */
[----:B------:R-:W-:Y:S05]  /*5690*/  BRA `(.L_x_24290) ;  /* 0x00000008001c7947 */ /* 0x000fea0003800000 */
.L_x_24301:
        /* <DEDUP_REMOVED lines=14> */
.L_x_24305:
[----:B------:R-:W-:Y:S01]  /*5780*/  IMAD.MOV.U32 R0, RZ, RZ, 0x7f ;  /* 0x0000007fff007424 */ /* 0x000fe200078e00ff */
[----:B------:R-:W-:-:S04]  /*5790*/  ISETP.GT.U32.AND P0, PT, R3, 0x7f800000, PT ;  /* 0x7f8000000300780c */ /* 0x000fc80003f04070 */
[----:B------:R-:W-:-:S09]  /*57a0*/  SEL R0, R0, 0x7c, P0 ;  /* 0x0000007c00007807 */ /* 0x000fd20000000000 */
.L_x_24306:
[----:B------:R-:W-:Y:S05]  /*57b0*/  BSYNC B0 ;  /* 0x0000000000007941 */ /* 0x000fea0003800000 */
.L_x_24304:
[----:B------:R-:W-:-:S04]  /*57c0*/  LOP3.LUT R3, R5, 0x80000000, RZ, 0xc0, !PT ;  /* 0x8000000005037812 */ /* 0x000fc800078ec0ff */
[----:B------:R-:W-:-:S04]  /*57d0*/  SHF.R.U32.HI R3, RZ, 0x18, R3 ;  /* 0x00000018ff037819 */ /* 0x000fc80000011603 */
[----:B------:R-:W-:-:S05]  /*57e0*/  LOP3.LUT R3, R0, R3, RZ, 0xfc, !PT ;  /* 0x0000000300037212 */ /* 0x000fca00078efcff */
[----:B------:R0:W-:Y:S01]  /*57f0*/  STG.E.U8 desc[UR36][R8.64], R3 ;  /* 0x0000000308007986 */ /* 0x0001e2000c101124 */
[----:B------:R-:W-:Y:S05]  /*5800*/  BRA `(.L_x_24290) ;  /* 0x0000000400c07947 */ /* 0x000fea0003800000 */
.L_x_24300:
[----:B------:R-:W-:-:S04]  /*5810*/  LOP3.LUT R18, R18, 0xff, RZ, 0xc0, !PT ;  /* 0x000000ff12127812 */ /* 0x000fc800078ec0ff */
[----:B------:R-:W0:Y:S02]  /*5820*/  I2F.U16 R0, R18 ;  /* 0x0000001200007306 */ /* 0x000e240000101000 */
[----:B0-----:R-:W-:-:S05]  /*5830*/  F2FP.BF16.F32.PACK_AB R0, RZ, R0 ;  /* 0x00000000ff00723e */ /* 0x001fca00000010ff */
[----:B------:R0:W-:Y:S01]  /*5840*/  STG.E.U16 desc[UR36][R8.64], R0 ;  /* 0x0000000008007986 */ /* 0x0001e2000c101524 */
[----:B------:R-:W-:Y:S05]  /*5850*/  BRA `(.L_x_24290) ;  /* 0x0000000400ac7947 */ /* 0x000fea0003800000 */
.L_x_24297:
        /* <DEDUP_REMOVED lines=11> */
.L_x_24309:
        /* <DEDUP_REMOVED lines=18> */
.L_x_24312:
[----:B------:R-:W-:-:S04]  /*5a30*/  LOP3.LUT R3, R5, 0x80000000, RZ, 0xc0, !PT ;  /* 0x8000000005037812 */ /* 0x000fc800078ec0ff */
[----:B------:R-:W-:-:S04]  /*5a40*/  SHF.R.U32.HI R3, RZ, 0x18, R3 ;  /* 0x00000018ff037819 */ /* 0x000fc80000011603 */
[----:B------:R-:W-:-:S04]  /*5a50*/  LOP3.LUT R0, R0, R3, RZ, 0xfc, !PT ;  /* 0x0000000300007212 */ /* 0x000fc800078efcff */
[----:B------:R-:W-:-:S07]  /*5a60*/  PRMT R4, R0, 0x7610, R4 ;  /* 0x0000761000047816 */ /* 0x000fce0000000004 */
.L_x_24311:
[----:B------:R-:W-:Y:S05]  /*5a70*/  BSYNC B0 ;  /* 0x0000000000007941 */ /* 0x000fea0003800000 */
.L_x_24310:
[----:B------:R3:W-:Y:S01]  /*5a80*/  STG.E.U8 desc[UR36][R8.64], R4 ;  /* 0x0000000408007986 */ /* 0x0007e2000c101124 */
[----:B------:R-:W-:Y:S05]  /*5a90*/  BRA `(.L_x_24290) ;  /* 0x00000004001c7947 */ /* 0x000fea0003800000 */
.L_x_24308:
        /* <DEDUP_REMOVED lines=18> */
.L_x_24315:
[----:B------:R-:W-:-:S04]  /*5bc0*/  LOP3.LUT R3, R5, 0x80000000, RZ, 0xc0, !PT ;  /* 0x8000000005037812 */ /* 0x000fc800078ec0ff */
[----:B------:R-:W-:-:S04]  /*5bd0*/  SHF.R.U32.HI R3, RZ, 0x18, R3 ;  /* 0x00000018ff037819 */ /* 0x000fc80000011603 */
[----:B------:R-:W-:-:S04]  /*5be0*/  LOP3.LUT R0, R0, R3, RZ, 0xfc, !PT ;  /* 0x0000000300007212 */ /* 0x000fc800078efcff */
[----:B------:R-:W-:-:S07]  /*5bf0*/  PRMT R4, R0, 0x7610, R4 ;  /* 0x0000761000047816 */ /* 0x000fce0000000004 */
.L_x_24314:
[----:B------:R-:W-:Y:S05]  /*5c00*/  BSYNC B0 ;  /* 0x0000000000007941 */ /* 0x000fea0003800000 */
.L_x_24313:
[----:B------:R0:W-:Y:S01]  /*5c10*/  STG.E.U8 desc[UR36][R8.64], R4 ;  /* 0x0000000408007986 */ /* 0x0001e2000c101124 */
[----:B------:R-:W-:Y:S05]  /*5c20*/  BRA `(.L_x_24290) ;  /* 0x0000000000b87947 */ /* 0x000fea0003800000 */
.L_x_24307:
        /* <DEDUP_REMOVED lines=23> */
.L_x_24289:
        /* <DEDUP_REMOVED lines=16> */
.L_x_24318:
[----:B------:R-:W-:Y:S05]  /*5ea0*/  BRA `(.L_x_24290) ;  /* 0x0000000000187947 */ /* 0x000fea0003800000 */
.L_x_24317:
[----:B------:R-:W-:Y:S01]  /*5eb0*/  LOP3.LUT R4, R18, 0xff, RZ, 0xc0, !PT ;  /* 0x000000ff12047812 */ /* 0x000fe200078ec0ff */
[----:B------:R-:W-:-:S05]  /*5ec0*/  IMAD.MOV.U32 R5, RZ, RZ, RZ ;  /* 0x000000ffff057224 */ /* 0x000fca00078e00ff */
[----:B------:R2:W-:Y:S01]  /*5ed0*/  STG.E.64 desc[UR36][R8.64], R4 ;  /* 0x0000000408007986 */ /* 0x0005e2000c101b24 */
[----:B------:R-:W-:Y:S05]  /*5ee0*/  BRA `(.L_x_24290) ;  /* 0x0000000000087947 */ /* 0x000fea0003800000 */
.L_x_24316:
[----:B------:R-:W-:-:S05]  /*5ef0*/  LOP3.LUT R3, R18, 0xff, RZ, 0xc0, !PT ;  /* 0x000000ff12037812 */ /* 0x000fca00078ec0ff */
[----:B------:R0:W-:Y:S02]  /*5f00*/  STG.E desc[UR36][R8.64], R3 ;  /* 0x0000000308007986 */ /* 0x0001e4000c101924 */
.L_x_24290:
        /* <DEDUP_REMOVED lines=23> */
.L_x_24322:
[----:B------:R3:W-:Y:S01]  /*6080*/  STG.E.U8 desc[UR36][R8.64], R17 ;  /* 0x0000001108007986 */ /* 0x0007e2000c101124 */
[----:B------:R-:W-:Y:S05]  /*6090*/  BRA `(.L_x_24324) ;  /* 0x0000000c00987947 */ /* 0x000fea0003800000 */
.L_x_24321:
        /* <DEDUP_REMOVED lines=10> */
.L_x_24326:
[----:B------:R-:W-:-:S05]  /*6140*/  LOP3.LUT R17, R17, 0xff, RZ, 0xc0, !PT ;  /* 0x000000ff11117812 */ /* 0x000fca00078ec0ff */
[----:B------:R2:W-:Y:S01]  /*6150*/  STG.E desc[UR36][R8.64], R17 ;  /* 0x0000001108007986 */ /* 0x0005e2000c101924 */
[----:B------:R-:W-:Y:S05]  /*6160*/  BRA `(.L_x_24324) ;  /* 0x0000000c00647947 */ /* 0x000fea0003800000 */
.L_x_24325:
[----:B------:R-:W-:-:S05]  /*6170*/  LOP3.LUT R17, R17, 0xff, RZ, 0xc0, !PT ;  /* 0x000000ff11117812 */ /* 0x000fca00078ec0ff */
[----:B------:R0:W-:Y:S01]  /*6180*/  STG.E.U16 desc[UR36][R8.64], R17 ;  /* 0x0000001108007986 */ /* 0x0001e2000c101524 */
[----:B------:R-:W-:Y:S05]  /*6190*/  BRA `(.L_x_24324) ;  /* 0x0000000c00587947 */ /* 0x000fea0003800000 */
.L_x_24320:
        /* <DEDUP_REMOVED lines=10> */
.L_x_24328:
[----:B------:R-:W-:-:S04]  /*6240*/  LOP3.LUT R17, R17, 0xff, RZ, 0xc0, !PT ;  /* 0x000000ff11117812 */ /* 0x000fc800078ec0ff */
[----:B------:R-:W0:Y:S02]  /*6250*/  I2F.U16 R0, R17 ;  /* 0x0000001100007306 */ /* 0x000e240000101000 */
[----:B0-----:R-:W-:-:S05]  /*6260*/  F2FP.F16.F32.PACK_AB R0, RZ, R0 ;  /* 0x00000000ff00723e */ /* 0x001fca00000000ff */
[----:B------:R0:W-:Y:S01]  /*6270*/  STG.E.U16 desc[UR36][R8.64], R0 ;  /* 0x0000000008007986 */ /* 0x0001e2000c101524 */
[----:B------:R-:W-:Y:S05]  /*6280*/  BRA `(.L_x_24324) ;  /* 0x0000000c001c7947 */ /* 0x000fea0003800000 */
.L_x_24327:
        /* <DEDUP_REMOVED lines=11> */
.L_x_24330:
[----:B------:R-:W-:-:S06]  /*6340*/  LOP3.LUT R17, R17, 0xff, RZ, 0xc0, !PT ;  /* 0x000000ff11117812 */ /* 0x000fcc00078ec0ff */
[----:B------:R-:W0:Y:S02]  /*6350*/  I2F.U16 R17, R17 ;  /* 0x0000001100117306 */ /* 0x000e240000101000 */
[----:B0-----:R-:W-:-:S04]  /*6360*/  F2FP.F16.F32.PACK_AB R3, RZ, R17 ;  /* 0x00000011ff03723e */ /* 0x001fc800000000ff */
[----:B------:R-:W-:-:S05]  /*6370*/  PRMT R3, R3, 0x5410, RZ ;  /* 0x0000541003037816 */ /* 0x000fca00000000ff */
[----:B------:R0:W-:Y:S01]  /*6380*/  STG.E desc[UR36][R8.64], R3 ;  /* 0x0000000308007986 */ /* 0x0001e2000c101924 */
[----:B------:R-:W-:Y:S05]  /*6390*/  BRA `(.L_x_24324) ;  /* 0x0000000800d87947 */ /* 0x000fea0003800000 */
.L_x_24329:
[----:B------:R-:W-:-:S06]  /*63a0*/  LOP3.LUT R4, R17, 0xff, RZ, 0xc0, !PT ;  /* 0x000000ff11047812 */ /* 0x000fcc00078ec0ff */
[----:B------:R-:W0:Y:S02]  /*63b0*/  I2F.F64.U16 R4, R4 ;  /* 0x0000000400047312 */ /* 0x000e240000101800 */
[----:B0-----:R0:W-:Y:S01]  /*63c0*/  STG.E.64 desc[UR36][R8.64], R4 ;  /* 0x0000000408007986 */ /* 0x0011e2000c101b24 */
[----:B------:R-:W-:Y:S05]  /*63d0*/  BRA `(.L_x_24324) ;  /* 0x0000000800c87947 */ /* 0x000fea0003800000 */
.L_x_24319:
        /* <DEDUP_REMOVED lines=12> */
.L_x_24333:
[----:B------:R-:W-:Y:S02]  /*64a0*/  LOP3.LUT R4, R17, 0xff, RZ, 0xc0, !PT ;  /* 0x000000ff11047812 */ /* 0x000fe400078ec0ff */
[----:B------:R-:W-:-:S04]  /*64b0*/  CS2R R6, SRZ ;  /* 0x0000000000067805 */ /* 0x000fc8000001ff00 */
[----:B------:R-:W0:Y:S02]  /*64c0*/  I2F.F64.U16 R4, R4 ;  /* 0x0000000400047312 */ /* 0x000e240000101800 */
[----:B0-----:R0:W-:Y:S01]  /*64d0*/  STG.E.128 desc[UR36][R8.64], R4 ;  /* 0x0000000408007986 */ /* 0x0011e2000c101d24 */
[----:B------:R-:W-:Y:S05]  /*64e0*/  BRA `(.L_x_24324) ;  /* 0x0000000800847947 */ /* 0x000fea0003800000 */
.L_x_24332:
        /* <DEDUP_REMOVED lines=22> */
.L_x_24337:
[----:B------:R-:W-:Y:S05]  /*6650*/  BSYNC B0 ;  /* 0x0000000000007941 */ /* 0x000fea0003800000 */
.L_x_24336:
[----:B------:R-:W-:-:S05]  /*6660*/  LOP3.LUT R5, R0, R5, RZ, 0xfc, !PT ;  /* 0x0000000500057212 */ /* 0x000fca00078efcff */
[----:B------:R0:W-:Y:S01]  /*6670*/  STG.E.U8 desc[UR36][R8.64], R5 ;  /* 0x0000000508007986 */ /* 0x0001e2000c101124 */
[----:B------:R-:W-:Y:S05]  /*6680*/  BRA `(.L_x_24324) ;  /* 0x00000008001c7947 */ /* 0x000fea0003800000 */
.L_x_24335:
        /* <DEDUP_REMOVED lines=14> */
.L_x_24339:
[----:B------:R-:W-:Y:S01]  /*6770*/  IMAD.MOV.U32 R0, RZ, RZ, 0x7f ;  /* 0x0000007fff007424 */ /* 0x000fe200078e00ff */
[----:B------:R-:W-:-:S04]  /*6780*/  ISETP.GT.U32.AND P0, PT, R3, 0x7f800000, PT ;  /* 0x7f8000000300780c */ /* 0x000fc80003f04070 */
[----:B------:R-:W-:-:S09]  /*6790*/  SEL R0, R0, 0x7c, P0 ;  /* 0x0000007c00007807 */ /* 0x000fd20000000000 */
.L_x_24340:
[----:B------:R-:W-:Y:S05]  /*67a0*/  BSYNC B0 ;  /* 0x0000000000007941 */ /* 0x000fea0003800000 */
.L_x_24338:
[----:B------:R-:W-:-:S04]  /*67b0*/  LOP3.LUT R3, R17, 0x80000000, RZ, 0xc0, !PT ;  /* 0x8000000011037812 */ /* 0x000fc800078ec0ff */
[----:B------:R-:W-:-:S04]  /*67c0*/  SHF.R.U32.HI R3, RZ, 0x18, R3 ;  /* 0x00000018ff037819 */ /* 0x000fc80000011603 */
[----:B------:R-:W-:-:S05]  /*67d0*/  LOP3.LUT R3, R0, R3, RZ, 0xfc, !PT ;  /* 0x0000000300037212 */ /* 0x000fca00078efcff */
[----:B------:R0:W-:Y:S01]  /*67e0*/  STG.E.U8 desc[UR36][R8.64], R3 ;  /* 0x0000000308007986 */ /* 0x0001e2000c101124 */
[----:B------:R-:W-:Y:S05]  /*67f0*/  BRA `(.L_x_24324) ;  /* 0x0000000400c07947 */ /* 0x000fea0003800000 */
.L_x_24334:
[----:B------:R-:W-:-:S04]  /*6800*/  LOP3.LUT R17, R17, 0xff, RZ, 0xc0, !PT ;  /* 0x000000ff11117812 */ /* 0x000fc800078ec0ff */
[----:B------:R-:W0:Y:S02]  /*6810*/  I2F.U16 R0, R17 ;  /* 0x0000001100007306 */ /* 0x000e240000101000 */
[----:B0-----:R-:W-:-:S05]  /*6820*/  F2FP.BF16.F32.PACK_AB R0, RZ, R0 ;  /* 0x00000000ff00723e */ /* 0x001fca00000010ff */
[----:B------:R0:W-:Y:S01]  /*6830*/  STG.E.U16 desc[UR36][R8.64], R0 ;  /* 0x0000000008007986 */ /* 0x0001e2000c101524 */
[----:B------:R-:W-:Y:S05]  /*6840*/  BRA `(.L_x_24324) ;  /* 0x0000000400ac7947 */ /* 0x000fea0003800000 */
.L_x_24331:
        /* <DEDUP_REMOVED lines=11> */
.L_x_24343:
        /* <DEDUP_REMOVED lines=18> */
.L_x_24346:
[----:B------:R-:W-:-:S04]  /*6a20*/  LOP3.LUT R3, R17, 0x80000000, RZ, 0xc0, !PT ;  /* 0x8000000011037812 */ /* 0x000fc800078ec0ff */
[----:B------:R-:W-:-:S04]  /*6a30*/  SHF.R.U32.HI R3, RZ, 0x18, R3 ;  /* 0x00000018ff037819 */ /* 0x000fc80000011603 */
[----:B------:R-:W-:-:S04]  /*6a40*/  LOP3.LUT R0, R0, R3, RZ, 0xfc, !PT ;  /* 0x0000000300007212 */ /* 0x000fc800078efcff */
[----:B------:R-:W-:-:S07]  /*6a50*/  PRMT R4, R0, 0x7610, R4 ;  /* 0x0000761000047816 */ /* 0x000fce0000000004 */
.L_x_24345:
[----:B------:R-:W-:Y:S05]  /*6a60*/  BSYNC B0 ;  /* 0x0000000000007941 */ /* 0x000fea0003800000 */
.L_x_24344:
[----:B------:R0:W-:Y:S01]  /*6a70*/  STG.E.U8 desc[UR36][R8.64], R4 ;  /* 0x0000000408007986 */ /* 0x0001e2000c101124 */
[----:B------:R-:W-:Y:S05]  /*6a80*/  BRA `(.L_x_24324) ;  /* 0x00000004001c7947 */ /* 0x000fea0003800000 */
.L_x_24342:
        /* <DEDUP_REMOVED lines=18> */
.L_x_24349:
[----:B------:R-:W-:-:S04]  /*6bb0*/  LOP3.LUT R3, R17, 0x80000000, RZ, 0xc0, !PT ;  /* 0x8000000011037812 */ /* 0x000fc800078ec0ff */
[----:B------:R-:W-:-:S04]  /*6bc0*/  SHF.R.U32.HI R3, RZ, 0x18, R3 ;  /* 0x00000018ff037819 */ /* 0x000fc80000011603 */
[----:B------:R-:W-:-:S04]  /*6bd0*/  LOP3.LUT R0, R0, R3, RZ, 0xfc, !PT ;  /* 0x0000000300007212 */ /* 0x000fc800078efcff */
[----:B------:R-:W-:-:S07]  /*6be0*/  PRMT R4, R0, 0x7610, R4 ;  /* 0x0000761000047816 */ /* 0x000fce0000000004 */
.L_x_24348:
[----:B------:R-:W-:Y:S05]  /*6bf0*/  BSYNC B0 ;  /* 0x0000000000007941 */ /* 0x000fea0003800000 */
.L_x_24347:
[----:B------:R0:W-:Y:S01]  /*6c00*/  STG.E.U8 desc[UR36][R8.64], R4 ;  /* 0x0000000408007986 */ /* 0x0001e2000c101124 */
[----:B------:R-:W-:Y:S05]  /*6c10*/  BRA `(.L_x_24324) ;  /* 0x0000000000b87947 */ /* 0x000fea0003800000 */
.L_x_24341:
        /* <DEDUP_REMOVED lines=23> */
.L_x_24323:
        /* <DEDUP_REMOVED lines=16> */
.L_x_24352:
[----:B------:R-:W-:Y:S05]  /*6e90*/  BRA `(.L_x_24324) ;  /* 0x0000000000187947 */ /* 0x000fea0003800000 */
.L_x_24351:
[----:B------:R-:W-:Y:S01]  /*6ea0*/  LOP3.LUT R4, R17, 0xff, RZ, 0xc0, !PT ;  /* 0x000000ff11047812 */ /* 0x000fe200078ec0ff */
[----:B------:R-:W-:-:S05]  /*6eb0*/  IMAD.MOV.U32 R5, RZ, RZ, RZ ;  /* 0x000000ffff057224 */ /* 0x000fca00078e00ff */
[----:B------:R0:W-:Y:S01]  /*6ec0*/  STG.E.64 desc[UR36][R8.64], R4 ;  /* 0x0000000408007986 */ /* 0x0001e2000c101b24 */
[----:B------:R-:W-:Y:S05]  /*6ed0*/  BRA `(.L_x_24324) ;  /* 0x0000000000087947 */ /* 0x000fea0003800000 */
.L_x_24350:
[----:B------:R-:W-:-:S05]  /*6ee0*/  LOP3.LUT R17, R17, 0xff, RZ, 0xc0, !PT ;  /* 0x000000ff11117812 */ /* 0x000fca00078ec0ff */
[----:B------:R0:W-:Y:S02]  /*6ef0*/  STG.E desc[UR36][R8.64], R17 ;  /* 0x0000001108007986 */ /* 0x0001e4000c101924 */
.L_x_24324:
[----:B------:R-:W-:-:S07]  /*6f00*/  VIADD R2, R2, 0x80 ;  /* 0x0000008002027836 */ /* 0x000fce0000000000 */
.L_x_24284:
[----:B------:R-:W-:Y:S05]  /*6f10*/  BSYNC B6 ;  /* 0x0000000000067941 */ /* 0x000fea0003800000 */
.L_x_24283:
[----:B------:R-:W-:-:S13]  /*6f20*/  ISETP.GE.AND P0, PT, R2, R22, PT ;  /* 0x000000160200720c */ /* 0x000fda0003f06270 */
[----:B------:R-:W-:Y:S05]  /*6f30*/  @P0 EXIT ;  /* 0x000000000000094d */ /* 0x000fea0003800000 */
[----:B0123--:R-:W0:Y:S01]  /*6f40*/  LDC.64 R4, c[0x0][0x220] ;  /* 0x00008800ff047b82 */ /* 0x00fe220000000a00 */
[----:B------:R-:W-:Y:S01]  /*6f50*/  PRMT R0, R19, 0x9910, RZ ;  /* 0x0000991013007816 */ /* 0x000fe200000000ff */
[----:B------:R-:W-:Y:S01]  /*6f60*/  IMAD R2, R23, 0x200, R2 ;  /* 0x0000020017027824 */ /* 0x000fe200078e0202 */
[----:B------:R-:W-:Y:S02]  /*6f70*/  ULDC UR4, c[0x0][0x240] ;  /* 0x0000900000047ab9 */ /* 0x000fe40000000800 */
[----:B------:R-:W-:Y:S01]  /*6f80*/  ISETP.GT.AND P1, PT, R0, 0x9, PT ;  /* 0x000000090000780c */ /* 0x000fe20003f24270 */
[----:B----4-:R-:W-:-:S05]  /*6f90*/  IMAD R3, R2, UR4, RZ ;  /* 0x0000000402037c24 */ /* 0x010fca000f8e02ff */
        /* <DEDUP_REMOVED lines=13> */
.L_x_24356:
[----:B------:R-:W-:Y:S01]  /*7070*/  STG.E.U8 desc[UR36][R2.64], R16 ;  /* 0x0000001002007986 */ /* 0x000fe2000c101124 */
[----:B------:R-:W-:Y:S05]  /*7080*/  EXIT ;  /* 0x000000000000794d */ /* 0x000fea0003800000 */
.L_x_24355:
        /* <DEDUP_REMOVED lines=10> */
.L_x_24359:
[----:B------:R-:W-:-:S05]  /*7130*/  LOP3.LUT R5, R16, 0xff, RZ, 0xc0, !PT ;  /* 0x000000ff10057812 */ /* 0x000fca00078ec0ff */
[----:B------:R-:W-:Y:S01]  /*7140*/  STG.E desc[UR36][R2.64], R5 ;  /* 0x0000000502007986 */ /* 0x000fe2000c101924 */
[----:B------:R-:W-:Y:S05]  /*7150*/  EXIT ;  /* 0x000000000000794d */ /* 0x000fea0003800000 */
.L_x_24358:
[----:B------:R-:W-:-:S05]  /*7160*/  LOP3.LUT R5, R16, 0xff, RZ, 0xc0, !PT ;  /* 0x000000ff10057812 */ /* 0x000fca00078ec0ff */
[----:B------:R-:W-:Y:S01]  /*7170*/  STG.E.U16 desc[UR36][R2.64], R5 ;  /* 0x0000000502007986 */ /* 0x000fe2000c101524 */
[----:B------:R-:W-:Y:S05]  /*7180*/  EXIT ;  /* 0x000000000000794d */ /* 0x000fea0003800000 */
.L_x_24354:
        /* <DEDUP_REMOVED lines=10> */
.L_x_24361:
[----:B------:R-:W-:-:S04]  /*7230*/  LOP3.LUT R16, R16, 0xff, RZ, 0xc0, !PT ;  /* 0x000000ff10107812 */ /* 0x000fc800078ec0ff */
[----:B------:R-:W0:Y:S02]  /*7240*/  I2F.U16 R0, R16 ;  /* 0x0000001000007306 */ /* 0x000e240000101000 */
[----:B0-----:R-:W-:-:S05]  /*7250*/  F2FP.F16.F32.PACK_AB R0, RZ, R0 ;  /* 0x00000000ff00723e */ /* 0x001fca00000000ff */
[----:B------:R-:W-:Y:S01]  /*7260*/  STG.E.U16 desc[UR36][R2.64], R0 ;  /* 0x0000000002007986 */ /* 0x000fe2000c101524 */
[----:B------:R-:W-:Y:S05]  /*7270*/  EXIT ;  /* 0x000000000000794d */ /* 0x000fea0003800000 */
.L_x_24360:
        /* <DEDUP_REMOVED lines=11> */
.L_x_24363:
[----:B------:R-:W-:-:S06]  /*7330*/  LOP3.LUT R16, R16, 0xff, RZ, 0xc0, !PT ;  /* 0x000000ff10107812 */ /* 0x000fcc00078ec0ff */
[----:B------:R-:W0:Y:S02]  /*7340*/  I2F.U16 R16, R16 ;  /* 0x0000001000107306 */ /* 0x000e240000101000 */
[----:B0-----:R-:W-:-:S04]  /*7350*/  F2FP.F16.F32.PACK_AB R5, RZ, R16 ;  /* 0x00000010ff05723e */ /* 0x001fc800000000ff */
[----:B------:R-:W-:-:S05]  /*7360*/  PRMT R5, R5, 0x5410, RZ ;  /* 0x0000541005057816 */ /* 0x000fca00000000ff */
[----:B------:R-:W-:Y:S01]  /*7370*/  STG.E desc[UR36][R2.64], R5 ;  /* 0x0000000502007986 */ /* 0x000fe2000c101924 */
[----:B------:R-:W-:Y:S05]  /*7380*/  EXIT ;  /* 0x000000000000794d */ /* 0x000fea0003800000 */
.L_x_24362:
[----:B------:R-:W-:-:S06]  /*7390*/  LOP3.LUT R4, R16, 0xff, RZ, 0xc0, !PT ;  /* 0x000000ff10047812 */ /* 0x000fcc00078ec0ff */
[----:B------:R-:W0:Y:S02]  /*73a0*/  I2F.F64.U16 R4, R4 ;  /* 0x0000000400047312 */ /* 0x000e240000101800 */
[----:B0-----:R-:W-:Y:S01]  /*73b0*/  STG.E.64 desc[UR36][R2.64], R4 ;  /* 0x0000000402007986 */ /* 0x001fe2000c101b24 */
[----:B------:R-:W-:Y:S05]  /*73c0*/  EXIT ;  /* 0x000000000000794d */ /* 0x000fea0003800000 */
.L_x_24353:
        /* <DEDUP_REMOVED lines=12> */
.L_x_24366:
[----:B------:R-:W-:Y:S02]  /*7490*/  LOP3.LUT R4, R16, 0xff, RZ, 0xc0, !PT ;  /* 0x000000ff10047812 */ /* 0x000fe400078ec0ff */
[----:B------:R-:W-:-:S04]  /*74a0*/  CS2R R6, SRZ ;  /* 0x0000000000067805 */ /* 0x000fc8000001ff00 */
[----:B------:R-:W0:Y:S02]  /*74b0*/  I2F.F64.U16 R4, R4 ;  /* 0x0000000400047312 */ /* 0x000e240000101800 */
[----:B0-----:R-:W-:Y:S01]  /*74c0*/  STG.E.128 desc[UR36][R2.64], R4 ;  /* 0x0000000402007986 */ /* 0x001fe2000c101d24 */
[----:B------:R-:W-:Y:S05]  /*74d0*/  EXIT ;  /* 0x000000000000794d */ /* 0x000fea0003800000 */
.L_x_24365:
        /* <DEDUP_REMOVED lines=22> */
.L_x_24370:
[----:B------:R-:W-:Y:S05]  /*7640*/  BSYNC B0 ;  /* 0x0000000000007941 */ /* 0x000fea0003800000 */
.L_x_24369:
[----:B------:R-:W-:-:S05]  /*7650*/  LOP3.LUT R5, R0, R5, RZ, 0xfc, !PT ;  /* 0x0000000500057212 */ /* 0x000fca00078efcff */
[----:B------:R-:W-:Y:S01]  /*7660*/  STG.E.U8 desc[UR36][R2.64], R5 ;  /* 0x0000000502007986 */ /* 0x000fe2000c101124 */
[----:B------:R-:W-:Y:S05]  /*7670*/  EXIT ;  /* 0x000000000000794d */ /* 0x000fea0003800000 */
.L_x_24368:
        /* <DEDUP_REMOVED lines=14> */
.L_x_24372:
[----:B------:R-:W-:Y:S01]  /*7760*/  IMAD.MOV.U32 R0, RZ, RZ, 0x7f ;  /* 0x0000007fff007424 */ /* 0x000fe200078e00ff */
[----:B------:R-:W-:-:S04]  /*7770*/  ISETP.GT.U32.AND P0, PT, R4, 0x7f800000, PT ;  /* 0x7f8000000400780c */ /* 0x000fc80003f04070 */
[----:B------:R-:W-:-:S09]  /*7780*/  SEL R0, R0, 0x7c, P0 ;  /* 0x0000007c00007807 */ /* 0x000fd20000000000 */
.L_x_24373:
[----:B------:R-:W-:Y:S05]  /*7790*/  BSYNC B0 ;  /* 0x0000000000007941 */ /* 0x000fea0003800000 */
.L_x_24371:
[----:B------:R-:W-:-:S04]  /*77a0*/  LOP3.LUT R4, R5, 0x80000000, RZ, 0xc0, !PT ;  /* 0x8000000005047812 */ /* 0x000fc800078ec0ff */
[----:B------:R-:W-:-:S04]  /*77b0*/  SHF.R.U32.HI R5, RZ, 0x18, R4 ;  /* 0x00000018ff057819 */ /* 0x000fc80000011604 */
[----:B------:R-:W-:-:S05]  /*77c0*/  LOP3.LUT R5, R0, R5, RZ, 0xfc, !PT ;  /* 0x0000000500057212 */ /* 0x000fca00078efcff */
[----:B------:R-:W-:Y:S01]  /*77d0*/  STG.E.U8 desc[UR36][R2.64], R5 ;  /* 0x0000000502007986 */ /* 0x000fe2000c101124 */
[----:B------:R-:W-:Y:S05]  /*77e0*/  EXIT ;  /* 0x000000000000794d */ /* 0x000fea0003800000 */
.L_x_24367:
[----:B------:R-:W-:-:S04]  /*77f0*/  LOP3.LUT R16, R16, 0xff, RZ, 0xc0, !PT ;  /* 0x000000ff10107812 */ /* 0x000fc800078ec0ff */
[----:B------:R-:W0:Y:S02]  /*7800*/  I2F.U16 R0, R16 ;  /* 0x0000001000007306 */ /* 0x000e240000101000 */
[----:B0-----:R-:W-:-:S05]  /*7810*/  F2FP.BF16.F32.PACK_AB R0, RZ, R0 ;  /* 0x00000000ff00723e */ /* 0x001fca00000010ff */
[----:B------:R-:W-:Y:S01]  /*7820*/  STG.E.U16 desc[UR36][R2.64], R0 ;  /* 0x0000000002007986 */ /* 0x000fe2000c101524 */
[----:B------:R-:W-:Y:S05]  /*7830*/  EXIT ;  /* 0x000000000000794d */ /* 0x000fea0003800000 */
.L_x_24364:
        /* <DEDUP_REMOVED lines=11> */
.L_x_24376:
        /* <DEDUP_REMOVED lines=18> */
.L_x_24379:
[----:B------:R-:W-:-:S04]  /*7a10*/  LOP3.LUT R0, R7, 0x80000000, RZ, 0xc0, !PT ;  /* 0x8000000007007812 */ /* 0x000fc800078ec0ff */
[----:B------:R-:W-:-:S04]  /*7a20*/  SHF.R.U32.HI R5, RZ, 0x18, R0 ;  /* 0x00000018ff057819 */ /* 0x000fc80000011600 */
[----:B------:R-:W-:-:S04]  /*7a30*/  LOP3.LUT R4, R4, R5, RZ, 0xfc, !PT ;  /* 0x0000000504047212 */ /* 0x000fc800078efcff */
[----:B------:R-:W-:-:S07]  /*7a40*/  PRMT R0, R4, 0x7610, R0 ;  /* 0x0000761004007816 */ /* 0x000fce0000000000 */
.L_x_24378:
[----:B------:R-:W-:Y:S05]  /*7a50*/  BSYNC B0 ;  /* 0x0000000000007941 */ /* 0x000fea0003800000 */
.L_x_24377:
[----:B------:R-:W-:Y:S01]  /*7a60*/  STG.E.U8 desc[UR36][R2.64], R0 ;  /* 0x0000000002007986 */ /* 0x000fe2000c101124 */
[----:B------:R-:W-:Y:S05]  /*7a70*/  EXIT ;  /* 0x000000000000794d */ /* 0x000fea0003800000 */
.L_x_24375:
        /* <DEDUP_REMOVED lines=18> */
.L_x_24382:
[----:B------:R-:W-:-:S04]  /*7ba0*/  LOP3.LUT R0, R7, 0x80000000, RZ, 0xc0, !PT ;  /* 0x8000000007007812 */ /* 0x000fc800078ec0ff */
[----:B------:R-:W-:-:S04]  /*7bb0*/  SHF.R.U32.HI R5, RZ, 0x18, R0 ;  /* 0x00000018ff057819 */ /* 0x000fc80000011600 */
[----:B------:R-:W-:-:S04]  /*7bc0*/  LOP3.LUT R4, R4, R5, RZ, 0xfc, !PT ;  /* 0x0000000504047212 */ /* 0x000fc800078efcff */
[----:B------:R-:W-:-:S07]  /*7bd0*/  PRMT R0, R4, 0x7610, R0 ;  /* 0x0000761004007816 */ /* 0x000fce0000000000 */
.L_x_24381:
[----:B------:R-:W-:Y:S05]  /*7be0*/  BSYNC B0 ;  /* 0x0000000000007941 */ /* 0x000fea0003800000 */
.L_x_24380:
[----:B------:R-:W-:Y:S01]  /*7bf0*/  STG.E.U8 desc[UR36][R2.64], R0 ;  /* 0x0000000002007986 */ /* 0x000fe2000c101124 */
[----:B------:R-:W-:Y:S05]  /*7c00*/  EXIT ;  /* 0x000000000000794d */ /* 0x000fea0003800000 */
.L_x_24374:
        /* <DEDUP_REMOVED lines=23> */
.L_x_24357:
        /* <DEDUP_REMOVED lines=16> */
.L_x_24385:
[----:B------:R-:W-:Y:S05]  /*7e80*/  EXIT ;  /* 0x000000000000794d */ /* 0x000fea0003800000 */
.L_x_24384:
[----:B------:R-:W-:Y:S01]  /*7e90*/  LOP3.LUT R16, R16, 0xff, RZ, 0xc0, !PT ;  /* 0x000000ff10107812 */ /* 0x000fe200078ec0ff */
[----:B------:R-:W-:-:S05]  /*7ea0*/  IMAD.MOV.U32 R17, RZ, RZ, RZ ;  /* 0x000000ffff117224 */ /* 0x000fca00078e00ff */
[----:B------:R-:W-:Y:S01]  /*7eb0*/  STG.E.64 desc[UR36][R2.64], R16 ;  /* 0x0000001002007986 */ /* 0x000fe2000c101b24 */
[----:B------:R-:W-:Y:S05]  /*7ec0*/  EXIT ;  /* 0x000000000000794d */ /* 0x000fea0003800000 */
.L_x_24383:
[----:B------:R-:W-:-:S05]  /*7ed0*/  LOP3.LUT R5, R16, 0xff, RZ, 0xc0, !PT ;  /* 0x000000ff10057812 */ /* 0x000fca00078ec0ff */
[----:B------:R-:W-:Y:S01]  /*7ee0*/  STG.E desc[UR36][R2.64], R5 ;  /* 0x0000000502007986 */ /* 0x000fe2000c101924 */
[----:B------:R-:W-:Y:S05]  /*7ef0*/  EXIT ;  /* 0x000000000000794d */ /* 0x000fea0003800000 */
.L_x_24386:
        /* <DEDUP_REMOVED lines=16> */
.L_x_71807:


//--------------------- .text._ZN2at6native18elementwise_kernelILi128ELi4EZNS0_22gpu_kernel_impl_nocastIZNS0_50_GLOBAL__N__2680c7bb_12_PowKernel_cu_140f0503_289629pow_tensor_scalar_kernel_implIhhEEvRNS_18TensorIteratorBaseET0_EUlhE0_EEvS6_RKT_EUliE_EEviT1_ --------------------------
	.section	.text._ZN2at6native18elementwise_kernelILi128ELi4EZNS0_22gpu_kernel_impl_nocastIZNS0_50_GLOBAL__N__2680c7bb_12_PowKernel_cu_140f0503_289629pow_tensor_scalar_kernel_implIhhEEvRNS_18TensorIteratorBaseET0_EUlhE0_EEvS6_RKT_EUliE_EEviT1_,"ax",@progbits
	.align	128
        .global         _ZN2at6native18elementwise_kernelILi128ELi4EZNS0_22gpu_kernel_impl_nocastIZNS0_50_GLOBAL__N__2680c7bb_12_PowKernel_cu_140f0503_289629pow_tensor_scalar_kernel_implIhhEEvRNS_18TensorIteratorBaseET0_EUlhE0_EEvS6_RKT_EUliE_EEviT1_
        .type           _ZN2at6native18elementwise_kernelILi128ELi4EZNS0_22gpu_kernel_impl_nocastIZNS0_50_GLOBAL__N__2680c7bb_12_PowKernel_cu_140f0503_289629pow_tensor_scalar_kernel_implIhhEEvRNS_18TensorIteratorBaseET0_EUlhE0_EEvS6_RKT_EUliE_EEviT1_,@function
        .size           _ZN2at6native18elementwise_kernelILi128ELi4EZNS0_22gpu_kernel_impl_nocastIZNS0_50_GLOBAL__N__2680c7bb_12_PowKernel_cu_140f0503_289629pow_tensor_scalar_kernel_implIhhEEvRNS_18TensorIteratorBaseET0_EUlhE0_EEvS6_RKT_EUliE_EEviT1_,(.L_x_71808 - _ZN2at6native18elementwise_kernelILi128ELi4EZNS0_22gpu_kernel_impl_nocastIZNS0_50_GLOBAL__N__2680c7bb_12_PowKernel_cu_140f0503_289629pow_tensor_scalar_kernel_implIhhEEvRNS_18TensorIteratorBaseET0_EUlhE0_EEvS6_RKT_EUliE_EEviT1_)
        .other          _ZN2at6native18elementwise_kernelILi128ELi4EZNS0_22gpu_kernel_impl_nocastIZNS0_50_GLOBAL__N__2680c7bb_12_PowKernel_cu_140f0503_289629pow_tensor_scalar_kernel_implIhhEEvRNS_18TensorIteratorBaseET0_EUlhE0_EEvS6_RKT_EUliE_EEviT1_,@"STO_CUDA_ENTRY STV_DEFAULT"
_ZN2at6native18elementwise_kernelILi128ELi4EZNS0_22gpu_kernel_impl_nocastIZNS0_50_GLOBAL__N__2680c7bb_12_PowKernel_cu_140f0503_289629pow_tensor_scalar_kernel_implIhhEEvRNS_18TensorIteratorBaseET0_EUlhE0_EEvS6_RKT_EUliE_EEviT1_:
.text._ZN2at6native18elementwise_kernelILi128ELi4EZNS0_22gpu_kernel_impl_nocastIZNS0_50_GLOBAL__N__2680c7bb_12_PowKernel_cu_140f0503_289629pow_tensor_scalar_kernel_implIhhEEvRNS_18TensorIteratorBaseET0_EUlhE0_EEvS6_RKT_EUliE_EEviT1_:
        /* <DEDUP_REMOVED lines=311> */
.L_x_24389:
        /* <DEDUP_REMOVED lines=12> */
.L_x_24388:
[----:B------:R-:W-:Y:S05]  /*1430*/  BSYNC B0 ;  /* 0x0000000000007941 */ /* 0x000fea0003800000 */
.L_x_24387:
        /* <DEDUP_REMOVED lines=305> */
.L_x_24392:
        /* <DEDUP_REMOVED lines=316> */
.L_x_24393:
        /* <DEDUP_REMOVED lines=12> */
.L_x_24391:
[----:B------:R-:W-:Y:S05]  /*3bd0*/  BSYNC B0 ;  /* 0x0000000000007941 */ /* 0x000fea0003800000 */
.L_x_24390:
        /* <DEDUP_REMOVED lines=304> */
.L_x_24394:
        /* <DEDUP_REMOVED lines=12> */
.L_x_24395:
        /* <DEDUP_REMOVED lines=14> */
.L_x_71808:


//--------------------- .text._ZN2at6native27unrolled_elementwise_kernelIZNS0_50_GLOBAL__N__2680c7bb_12_PowKernel_cu_140f0503_289629pow_tensor_scalar_kernel_implIhhEEvRNS_18TensorIteratorBaseET0_EUlhE0_St5arrayIPcLm2EELi4E23TrivialOffsetCalculatorILi1EjESC_NS0_6memory15LoadWithoutCastENSD_16StoreWithoutCastEEEviT_S6_T2_T3_T4_T5_ --------------------------
	.section	.text._ZN2at6native27unrolled_elementwise_kernelIZNS0_50_GLOBAL__N__2680c7bb_12_PowKernel_cu_140f0503_289629pow_tensor_scalar_kernel_implIhhEEvRNS_18TensorIteratorBaseET0_EUlhE0_St5arrayIPcLm2EELi4E23TrivialOffsetCalculatorILi1EjESC_NS0_6memory15LoadWithoutCastENSD_16StoreWithoutCastEEEviT_S6_T2_T3_T4_T5_,"ax",@progbits
	.align	128
        .global         _ZN2at6native27unrolled_elementwise_kernelIZNS0_50_GLOBAL__N__2680c7bb_12_PowKernel_cu_140f0503_289629pow_tensor_scalar_kernel_implIhhEEvRNS_18TensorIteratorBaseET0_EUlhE0_St5arrayIPcLm2EELi4E23TrivialOffsetCalculatorILi1EjESC_NS0_6memory15LoadWithoutCastENSD_16StoreWithoutCastEEEviT_S6_T2_T3_T4_T5_
        .type           _ZN2at6native27unrolled_elementwise_kernelIZNS0_50_GLOBAL__N__2680c7bb_12_PowKernel_cu_140f0503_289629pow_tensor_scalar_kernel_implIhhEEvRNS_18TensorIteratorBaseET0_EUlhE0_St5arrayIPcLm2EELi4E23TrivialOffsetCalculatorILi1EjESC_NS0_6memory15LoadWithoutCastENSD_16StoreWithoutCastEEEviT_S6_T2_T3_T4_T5_,@function
        .size           _ZN2at6native27unrolled_elementwise_kernelIZNS0_50_GLOBAL__N__2680c7bb_12_PowKernel_cu_140f0503_289629pow_tensor_scalar_kernel_implIhhEEvRNS_18TensorIteratorBaseET0_EUlhE0_St5arrayIPcLm2EELi4E23TrivialOffsetCalculatorILi1EjESC_NS0_6memory15LoadWithoutCastENSD_16StoreWithoutCastEEEviT_S6_T2_T3_T4_T5_,(.L_x_71809 - _ZN2at6native27unrolled_elementwise_kernelIZNS0_50_GLOBAL__N__2680c7bb_12_PowKernel_cu_140f0503_289629pow_tensor_scalar_kernel_implIhhEEvRNS_18TensorIteratorBaseET0_EUlhE0_St5arrayIPcLm2EELi4E23TrivialOffsetCalculatorILi1EjESC_NS0_6memory15LoadWithoutCastENSD_16StoreWithoutCastEEEviT_S6_T2_T3_T4_T5_)
        .other          _ZN2at6native27unrolled_elementwise_kernelIZNS0_50_GLOBAL__N__2680c7bb_12_PowKernel_cu_140f0503_289629pow_tensor_scalar_kernel_implIhhEEvRNS_18TensorIteratorBaseET0_EUlhE0_St5arrayIPcLm2EELi4E23TrivialOffsetCalculatorILi1EjESC_NS0_6memory15LoadWithoutCastENSD_16StoreWithoutCastEEEviT_S6_T2_T3_T4_T5_,@"STO_CUDA_ENTRY STV_DEFAULT"
_ZN2at6native27unrolled_elementwise_kernelIZNS0_50_GLOBAL__N__2680c7bb_12_PowKernel_cu_140f0503_289629pow_tensor_scalar_kernel_implIhhEEvRNS_18TensorIteratorBaseET0_EUlhE0_St5arrayIPcLm2EELi4E23TrivialOffsetCalculatorILi1EjESC_NS0_6memory15LoadWithoutCastENSD_16StoreWithoutCastEEEviT_S6_T2_T3_T4_T5_:
.text._ZN2at6native27unrolled_elementwise_kernelIZNS0_50_GLOBAL__N__2680c7bb_12_PowKernel_cu_140f0503_289629pow_tensor_scalar_kernel_implIhhEEvRNS_18TensorIteratorBaseET0_EUlhE0_St5arrayIPcLm2EELi4E23TrivialOffsetCalculatorILi1EjESC_NS0_6memory15LoadWithoutCastENSD_16StoreWithoutCastEEEviT_S6_T2_T3_T4_T5_:
        /* <DEDUP_REMOVED lines=50> */
.L_x_24397:
[----:B------:R-:W-:Y:S05]  /*0320*/  BSYNC B0 ;  /* 0x0000000000007941 */ /* 0x000fea0003800000 */
.L_x_24396:
        /* <DEDUP_REMOVED lines=25> */
.L_x_24399:
[----:B------:R-:W-:Y:S05]  /*04c0*/  BSYNC B0 ;  /* 0x0000000000007941 */ /* 0x000fea0003800000 */
.L_x_24398:
        /* <DEDUP_REMOVED lines=12> */
.L_x_24400:
        /* <DEDUP_REMOVED lines=15> */
.L_x_71809:


//--------------------- .text._ZN2at6native29vectorized_elementwise_kernelILi2EZNS0_50_GLOBAL__N__2680c7bb_12_PowKernel_cu_140f0503_289629pow_tensor_scalar_kernel_implIhhEEvRNS_18TensorIteratorBaseET0_EUlhE0_St5arrayIPcLm2EEEEviS6_T1_ --------------------------
	.section	.text._ZN2at6native29vectorized_elementwise_kernelILi2EZNS0_50_GLOBAL__N__2680c7bb_12_PowKernel_cu_140f0503_289629pow_tensor_scalar_kernel_implIhhEEvRNS_18TensorIteratorBaseET0_EUlhE0_St5arrayIPcLm2EEEEviS6_T1_,"ax",@progbits
	.align	128
        .global         _ZN2at6native29vectorized_elementwise_kernelILi2EZNS0_50_GLOBAL__N__2680c7bb_12_PowKernel_cu_140f0503_289629pow_tensor_scalar_kernel_implIhhEEvRNS_18TensorIteratorBaseET0_EUlhE0_St5arrayIPcLm2EEEEviS6_T1_
        .type           _ZN2at6native29vectorized_elementwise_kernelILi2EZNS0_50_GLOBAL__N__2680c7bb_12_PowKernel_cu_140f0503_289629pow_tensor_scalar_kernel_implIhhEEvRNS_18TensorIteratorBaseET0_EUlhE0_St5arrayIPcLm2EEEEviS6_T1_,@function
        .size           _ZN2at6native29vectorized_elementwise_kernelILi2EZNS0_50_GLOBAL__N__2680c7bb_12_PowKernel_cu_140f0503_289629pow_tensor_scalar_kernel_implIhhEEvRNS_18TensorIteratorBaseET0_EUlhE0_St5arrayIPcLm2EEEEviS6_T1_,(.L_x_71810 - _ZN2at6native29vectorized_elementwise_kernelILi2EZNS0_50_GLOBAL__N__2680c7bb_12_PowKernel_cu_140f0503_289629pow_tensor_scalar_kernel_implIhhEEvRNS_18TensorIteratorBaseET0_EUlhE0_St5arrayIPcLm2EEEEviS6_T1_)
        .other          _ZN2at6native29vectorized_elementwise_kernelILi2EZNS0_50_GLOBAL__N__2680c7bb_12_PowKernel_cu_140f0503_289629pow_tensor_scalar_kernel_implIhhEEvRNS_18TensorIteratorBaseET0_EUlhE0_St5arrayIPcLm2EEEEviS6_T1_,@"STO_CUDA_ENTRY STV_DEFAULT"
_ZN2at6native29vectorized_elementwise_kernelILi2EZNS0_50_GLOBAL__N__2680c7bb_12_PowKernel_cu_140f0503_289629pow_tensor_scalar_kernel_implIhhEEvRNS_18TensorIteratorBaseET0_EUlhE0_St5arrayIPcLm2EEEEviS6_T1_:
.text._ZN2at6native29vectorized_elementwise_kernelILi2EZNS0_50_GLOBAL__N__2680c7bb_12_PowKernel_cu_140f0503_289629pow_tensor_scalar_kernel_implIhhEEvRNS_18TensorIteratorBaseET0_EUlhE0_St5arrayIPcLm2EEEEviS6_T1_:
        /* <DEDUP_REMOVED lines=68> */
.L_x_24401:
        /* <DEDUP_REMOVED lines=77> */
.L_x_24403:
[----:B------:R-:W-:Y:S05]  /*0910*/  BSYNC B0 ;  /* 0x0000000000007941 */ /* 0x000fea0003800000 */
.L_x_24402:
        /* <DEDUP_REMOVED lines=26> */
.L_x_24406:
        /* <DEDUP_REMOVED lines=12> */
.L_x_24407:
        /* <DEDUP_REMOVED lines=12> */
.L_x_24408:
        /* <DEDUP_REMOVED lines=13> */
.L_x_24409:
[----:B------:R-:W-:-:S13]  /*0d10*/  ISETP.GE.AND P0, PT, R15, R0, PT ;  /* 0x000000000f00720c */ /* 0x000fda0003f06270 */
[----:B------:R-:W-:Y:S05]  /*0d20*/  @P0 BREAK B1 ;  /* 0x0000000000010942 */ /* 0x000fea0003800000 */
[----:B------:R-:W-:Y:S05]  /*0d30*/  @P0 BRA `(.L_x_24410) ;  /* 0x00000000002c0947 */ /* 0x000fea0003800000 */
[----:B------:R-:W-:Y:S05]  /*0d40*/  BSYNC B1 ;  /* 0x0000000000017941 */ /* 0x000fea0003800000 */
.L_x_24405:
        /* <DEDUP_REMOVED lines=10> */
.L_x_24410:
[----:B------:R-:W-:Y:S05]  /*0df0*/  BSYNC B0 ;  /* 0x0000000000007941 */ /* 0x000fea0003800000 */
.L_x_24404:
        /* <DEDUP_REMOVED lines=13> */
.L_x_24411:
        /* <DEDUP_REMOVED lines=11> */
.L_x_71810:


//--------------------- .text._ZN2at6native29vectorized_elementwise_kernelILi4EZNS0_50_GLOBAL__N__2680c7bb_12_PowKernel_cu_140f0503_289629pow_tensor_scalar_kernel_implIhhEEvRNS_18TensorIteratorBaseET0_EUlhE0_St5arrayIPcLm2EEEEviS6_T1_ --------------------------
	.section	.text._ZN2at6native29vectorized_elementwise_kernelILi4EZNS0_50_GLOBAL__N__2680c7bb_12_PowKernel_cu_140f0503_289629pow_tensor_scalar_kernel_implIhhEEvRNS_18TensorIteratorBaseET0_EUlhE0_St5arrayIPcLm2EEEEviS6_T1_,"ax",@progbits
	.align	128
        .global         _ZN2at6native29vectorized_elementwise_kernelILi4EZNS0_50_GLOBAL__N__2680c7bb_12_PowKernel_cu_140f0503_289629pow_tensor_scalar_kernel_implIhhEEvRNS_18TensorIteratorBaseET0_EUlhE0_St5arrayIPcLm2EEEEviS6_T1_
        .type           _ZN2at6native29vectorized_elementwise_kernelILi4EZNS0_50_GLOBAL__N__2680c7bb_12_PowKernel_cu_140f0503_289629pow_tensor_scalar_kernel_implIhhEEvRNS_18TensorIteratorBaseET0_EUlhE0_St5arrayIPcLm2EEEEviS6_T1_,@function
        .size           _ZN2at6native29vectorized_elementwise_kernelILi4EZNS0_50_GLOBAL__N__2680c7bb_12_PowKernel_cu_140f0503_289629pow_tensor_scalar_kernel_implIhhEEvRNS_18TensorIteratorBaseET0_EUlhE0_St5arrayIPcLm2EEEEviS6_T1_,(.L_x_71811 - _ZN2at6native29vectorized_elementwise_kernelILi4EZNS0_50_GLOBAL__N__2680c7bb_12_PowKernel_cu_140f0503_289629pow_tensor_scalar_kernel_implIhhEEvRNS_18TensorIteratorBaseET0_EUlhE0_St5arrayIPcLm2EEEEviS6_T1_)
        .other          _ZN2at6native29vectorized_elementwise_kernelILi4EZNS0_50_GLOBAL__N__2680c7bb_12_PowKernel_cu_140f0503_289629pow_tensor_scalar_kernel_implIhhEEvRNS_18TensorIteratorBaseET0_EUlhE0_St5arrayIPcLm2EEEEviS6_T1_,@"STO_CUDA_ENTRY STV_DEFAULT"
_ZN2at6native29vectorized_elementwise_kernelILi4EZNS0_50_GLOBAL__N__2680c7bb_12_PowKernel_cu_140f0503_289629pow_tensor_scalar_kernel_implIhhEEvRNS_18TensorIteratorBaseET0_EUlhE0_St5arrayIPcLm2EEEEviS6_T1_:
.text._ZN2at6native29vectorized_elementwise_kernelILi4EZNS0_50_GLOBAL__N__2680c7bb_12_PowKernel_cu_140f0503_289629pow_tensor_scalar_kernel_implIhhEEvRNS_18TensorIteratorBaseET0_EUlhE0_St5arrayIPcLm2EEEEviS6_T1_:
        /* <DEDUP_REMOVED lines=66> */
.L_x_24412:
        /* <DEDUP_REMOVED lines=77> */
.L_x_24414:
[----:B------:R-:W-:Y:S05]  /*08f0*/  BSYNC B0 ;  /* 0x0000000000007941 */ /* 0x000fea0003800000 */
.L_x_24413:
        /* <DEDUP_REMOVED lines=26> */
.L_x_24417:
        /* <DEDUP_REMOVED lines=12> */
.L_x_24418:
        /* <DEDUP_REMOVED lines=12> */
.L_x_24419:
        /* <DEDUP_REMOVED lines=13> */
.L_x_24420:
[----:B------:R-:W-:-:S13]  /*0cf0*/  ISETP.GE.AND P0, PT, R15, R0, PT ;  /* 0x000000000f00720c */ /* 0x000fda0003f06270 */
[----:B------:R-:W-:Y:S05]  /*0d00*/  @P0 BREAK B1 ;  /* 0x0000000000010942 */ /* 0x000fea0003800000 */
[----:B------:R-:W-:Y:S05]  /*0d10*/  @P0 BRA `(.L_x_24421) ;  /* 0x00000000002c0947 */ /* 0x000fea0003800000 */
[----:B------:R-:W-:Y:S05]  /*0d20*/  BSYNC B1 ;  /* 0x0000000000017941 */ /* 0x000fea0003800000 */
.L_x_24416:
        /* <DEDUP_REMOVED lines=10> */
.L_x_24421:
[----:B------:R-:W-:Y:S05]  /*0dd0*/  BSYNC B0 ;  /* 0x0000000000007941 */ /* 0x000fea0003800000 */
.L_x_24415:
        /* <DEDUP_REMOVED lines=13> */
.L_x_24422:
        /* <DEDUP_REMOVED lines=13> */
.L_x_71811:


//--------------------- .text._ZN2at6native29vectorized_elementwise_kernelILi8EZNS0_50_GLOBAL__N__2680c7bb_12_PowKernel_cu_140f0503_289629pow_tensor_scalar_kernel_implIhhEEvRNS_18TensorIteratorBaseET0_EUlhE0_St5arrayIPcLm2EEEEviS6_T1_ --------------------------
	.section	.text._ZN2at6native29vectorized_elementwise_kernelILi8EZNS0_50_GLOBAL__N__2680c7bb_12_PowKernel_cu_140f0503_289629pow_tensor_scalar_kernel_implIhhEEvRNS_18TensorIteratorBaseET0_EUlhE0_St5arrayIPcLm2EEEEviS6_T1_,"ax",@progbits
	.align	128
        .global         _ZN2at6native29vectorized_elementwise_kernelILi8EZNS0_50_GLOBAL__N__2680c7bb_12_PowKernel_cu_140f0503_289629pow_tensor_scalar_kernel_implIhhEEvRNS_18TensorIteratorBaseET0_EUlhE0_St5arrayIPcLm2EEEEviS6_T1_
        .type           _ZN2at6native29vectorized_elementwise_kernelILi8EZNS0_50_GLOBAL__N__2680c7bb_12_PowKernel_cu_140f0503_289629pow_tensor_scalar_kernel_implIhhEEvRNS_18TensorIteratorBaseET0_EUlhE0_St5arrayIPcLm2EEEEviS6_T1_,@function
        .size           _ZN2at6native29vectorized_elementwise_kernelILi8EZNS0_50_GLOBAL__N__2680c7bb_12_PowKernel_cu_140f0503_289629pow_tensor_scalar_kernel_implIhhEEvRNS_18TensorIteratorBaseET0_EUlhE0_St5arrayIPcLm2EEEEviS6_T1_,(.L_x_71812 - _ZN2at6native29vectorized_elementwise_kernelILi8EZNS0_50_GLOBAL__N__2680c7bb_12_PowKernel_cu_140f0503_289629pow_tensor_scalar_kernel_implIhhEEvRNS_18TensorIteratorBaseET0_EUlhE0_St5arrayIPcLm2EEEEviS6_T1_)
        .other          _ZN2at6native29vectorized_elementwise_kernelILi8EZNS0_50_GLOBAL__N__2680c7bb_12_PowKernel_cu_140f0503_289629pow_tensor_scalar_kernel_implIhhEEvRNS_18TensorIteratorBaseET0_EUlhE0_St5arrayIPcLm2EEEEviS6_T1_,@"STO_CUDA_ENTRY STV_DEFAULT"
_ZN2at6native29vectorized_elementwise_kernelILi8EZNS0_50_GLOBAL__N__2680c7bb_12_PowKernel_cu_140f0503_289629pow_tensor_scalar_kernel_implIhhEEvRNS_18TensorIteratorBaseET0_EUlhE0_St5arrayIPcLm2EEEEviS6_T1_:
.text._ZN2at6native29vectorized_elementwise_kernelILi8EZNS0_50_GLOBAL__N__2680c7bb_12_PowKernel_cu_140f0503_289629pow_tensor_scalar_kernel_implIhhEEvRNS_18TensorIteratorBaseET0_EUlhE0_St5arrayIPcLm2EEEEviS6_T1_:
        /* <DEDUP_REMOVED lines=87> */
.L_x_24423:
        /* <DEDUP_REMOVED lines=77> */
.L_x_24425:
[----:B------:R-:W-:Y:S05]  /*0a40*/  BSYNC B0 ;  /* 0x0000000000007941 */ /* 0x000fea0003800000 */
.L_x_24424:
        /* <DEDUP_REMOVED lines=26> */
.L_x_24428:
        /* <DEDUP_REMOVED lines=12> */
.L_x_24429:
        /* <DEDUP_REMOVED lines=12> */
.L_x_24430:
        /* <DEDUP_REMOVED lines=13> */
.L_x_24431:
[----:B------:R-:W-:-:S13]  /*0e40*/  ISETP.GE.AND P0, PT, R15, R0, PT ;  /* 0x000000000f00720c */ /* 0x000fda0003f06270 */
[----:B------:R-:W-:Y:S05]  /*0e50*/  @P0 BREAK B1 ;  /* 0x0000000000010942 */ /* 0x000fea0003800000 */
[----:B------:R-:W-:Y:S05]  /*0e60*/  @P0 BRA `(.L_x_24432) ;  /* 0x00000000002c0947 */ /* 0x000fea0003800000 */
[----:B------:R-:W-:Y:S05]  /*0e70*/  BSYNC B1 ;  /* 0x0000000000017941 */ /* 0x000fea0003800000 */
.L_x_24427:
        /* <DEDUP_REMOVED lines=10> */
.L_x_24432:
[----:B------:R-:W-:Y:S05]  /*0f20*/  BSYNC B0 ;  /* 0x0000000000007941 */ /* 0x000fea0003800000 */
.L_x_24426:
        /* <DEDUP_REMOVED lines=13> */
.L_x_24433:
        /* <DEDUP_REMOVED lines=16> */
.L_x_71812:


//--------------------- .text._ZN2at6native18elementwise_kernelILi128ELi4EZNS0_15gpu_kernel_implIZNS0_50_GLOBAL__N__2680c7bb_12_PowKernel_cu_140f0503_289629pow_tensor_scalar_kernel_implIhhEEvRNS_18TensorIteratorBaseET0_EUlhE_EEvS6_RKT_EUliE_EEviT1_ --------------------------
	.section	.text._ZN2at6native18elementwise_kernelILi128ELi4EZNS0_15gpu_kernel_implIZNS0_50_GLOBAL__N__2680c7bb_12_PowKernel_cu_140f0503_289629pow_tensor_scalar_kernel_implIhhEEvRNS_18TensorIteratorBaseET0_EUlhE_EEvS6_RKT_EUliE_EEviT1_,"ax",@progbits
	.align	128
        .global         _ZN2at6native18elementwise_kernelILi128ELi4EZNS0_15gpu_kernel_implIZNS0_50_GLOBAL__N__2680c7bb_12_PowKernel_cu_140f0503_289629pow_tensor_scalar_kernel_implIhhEEvRNS_18TensorIteratorBaseET0_EUlhE_EEvS6_RKT_EUliE_EEviT1_
        .type           _ZN2at6native18elementwise_kernelILi128ELi4EZNS0_15gpu_kernel_implIZNS0_50_GLOBAL__N__2680c7bb_12_PowKernel_cu_140f0503_289629pow_tensor_scalar_kernel_implIhhEEvRNS_18TensorIteratorBaseET0_EUlhE_EEvS6_RKT_EUliE_EEviT1_,@function
        .size           _ZN2at6native18elementwise_kernelILi128ELi4EZNS0_15gpu_kernel_implIZNS0_50_GLOBAL__N__2680c7bb_12_PowKernel_cu_140f0503_289629pow_tensor_scalar_kernel_implIhhEEvRNS_18TensorIteratorBaseET0_EUlhE_EEvS6_RKT_EUliE_EEviT1_,(.L_x_71813 - _ZN2at6native18elementwise_kernelILi128ELi4EZNS0_15gpu_kernel_implIZNS0_50_GLOBAL__N__2680c7bb_12_PowKernel_cu_140f0503_289629pow_tensor_scalar_kernel_implIhhEEvRNS_18TensorIteratorBaseET0_EUlhE_EEvS6_RKT_EUliE_EEviT1_)
        .other          _ZN2at6native18elementwise_kernelILi128ELi4EZNS0_15gpu_kernel_implIZNS0_50_GLOBAL__N__2680c7bb_12_PowKernel_cu_140f0503_289629pow_tensor_scalar_kernel_implIhhEEvRNS_18TensorIteratorBaseET0_EUlhE_EEvS6_RKT_EUliE_EEviT1_,@"STO_CUDA_ENTRY STV_DEFAULT"
_ZN2at6native18elementwise_kernelILi128ELi4EZNS0_15gpu_kernel_implIZNS0_50_GLOBAL__N__2680c7bb_12_PowKernel_cu_140f0503_289629pow_tensor_scalar_kernel_implIhhEEvRNS_18TensorIteratorBaseET0_EUlhE_EEvS6_RKT_EUliE_EEviT1_:
.text._ZN2at6native18elementwise_kernelILi128ELi4EZNS0_15gpu_kernel_implIZNS0_50_GLOBAL__N__2680c7bb_12_PowKernel_cu_140f0503_289629pow_tensor_scalar_kernel_implIhhEEvRNS_18TensorIteratorBaseET0_EUlhE_EEvS6_RKT_EUliE_EEviT1_:
        /* <DEDUP_REMOVED lines=313> */
.L_x_24436:
        /* <DEDUP_REMOVED lines=20> */
.L_x_24440:
[----:B------:R0:W5:Y:S01]  /*14d0*/  LDG.E.U8 R0, desc[UR36][R4.64] ;  /* 0x0000002404007981 */ /* 0x000162000c1e1100 */
[----:B------:R-:W-:Y:S05]  /*14e0*/  BRA `(.L_x_24442) ;  /* 0x0000000c00647947 */ /* 0x000fea0003800000 */
.L_x_24439:
        /* <DEDUP_REMOVED lines=8> */
.L_x_24444:
[----:B------:R3:W5:Y:S01]  /*1570*/  LDG.E.U8 R0, desc[UR36][R4.64] ;  /* 0x0000002404007981 */ /* 0x000762000c1e1100 */
[----:B------:R-:W-:Y:S05]  /*1580*/  BRA `(.L_x_24442) ;  /* 0x0000000c003c7947 */ /* 0x000fea0003800000 */
.L_x_24443:
[----:B------:R0:W5:Y:S01]  /*1590*/  LDG.E.U16 R0, desc[UR36][R4.64] ;  /* 0x0000002404007981 */ /* 0x000162000c1e1500 */
[----:B------:R-:W-:Y:S05]  /*15a0*/  BRA `(.L_x_24442) ;  /* 0x0000000c00347947 */ /* 0x000fea0003800000 */
.L_x_24438:
        /* <DEDUP_REMOVED lines=10> */
.L_x_24446:
[----:B------:R-:W2:Y:S02]  /*1650*/  LDG.E.U16 R2, desc[UR36][R4.64] ;  /* 0x0000002404027981 */ /* 0x000ea4000c1e1500 */
[----:B--2---:R-:W-:-:S06]  /*1660*/  HADD2.F32 R2, -RZ, R2.H0_H0 ;  /* 0x20000002ff027230 */ /* 0x004fcc0000004100 */
[----:B------:R-:W0:Y:S02]  /*1670*/  F2I.S64.TRUNC R2, R2 ;  /* 0x0000000200027311 */ /* 0x000e24000020d900 */
[----:B0-----:R-:W-:Y:S01]  /*1680*/  PRMT R0, R2, 0x7610, R0 ;  /* 0x0000761002007816 */ /* 0x001fe20000000000 */
[----:B------:R-:W-:Y:S06]  /*1690*/  BRA `(.L_x_24442) ;  /* 0x0000000800f87947 */ /* 0x000fec0003800000 */
.L_x_24445:
        /* <DEDUP_REMOVED lines=10> */
.L_x_24448:
[----:B------:R-:W2:Y:S02]  /*1740*/  LDG.E.U16 R4, desc[UR36][R4.64] ;  /* 0x0000002404047981 */ /* 0x000ea4000c1e1500 */
[----:B--2---:R-:W-:-:S06]  /*1750*/  HADD2.F32 R2, -RZ, R4.H0_H0 ;  /* 0x20000004ff027230 */ /* 0x004fcc0000004100 */
[----:B------:R-:W0:Y:S02]  /*1760*/  F2I.S64.TRUNC R2, R2 ;  /* 0x0000000200027311 */ /* 0x000e24000020d900 */
[----:B0-----:R-:W-:Y:S01]  /*1770*/  PRMT R0, R2, 0x7610, R0 ;  /* 0x0000761002007816 */ /* 0x001fe20000000000 */
[----:B------:R-:W-:Y:S06]  /*1780*/  BRA `(.L_x_24442) ;  /* 0x0000000800bc7947 */ /* 0x000fec0003800000 */
.L_x_24447:
[----:B------:R-:W2:Y:S02]  /*1790*/  LDG.E.64 R2, desc[UR36][R4.64] ;  /* 0x0000002404027981 */ /* 0x000ea4000c1e1b00 */
[----:B--2---:R-:W0:Y:S02]  /*17a0*/  F2I.S64.F64.TRUNC R2, R2 ;  /* 0x0000000200027311 */ /* 0x004e24000030d900 */
[----:B0-----:R-:W-:Y:S01]  /*17b0*/  PRMT R0, R2, 0x7610, R0 ;  /* 0x0000761002007816 */ /* 0x001fe20000000000 */
[----:B------:R-:W-:Y:S06]  /*17c0*/  BRA `(.L_x_24442) ;  /* 0x0000000800ac7947 */ /* 0x000fec0003800000 */
.L_x_24437:
        /* <DEDUP_REMOVED lines=12> */
.L_x_24451:
[----:B------:R-:W2:Y:S02]  /*1890*/  LDG.E.64 R4, desc[UR36][R4.64] ;  /* 0x0000002404047981 */ /* 0x000ea4000c1e1b00 */
[----:B--2---:R-:W0:Y:S02]  /*18a0*/  F2I.S64.F64.TRUNC R2, R4 ;  /* 0x0000000400027311 */ /* 0x004e24000030d900 */
[----:B0-----:R-:W-:Y:S01]  /*18b0*/  PRMT R0, R2, 0x7610, R0 ;  /* 0x0000761002007816 */ /* 0x001fe20000000000 */
[----:B------:R-:W-:Y:S06]  /*18c0*/  BRA `(.L_x_24442) ;  /* 0x00000008006c7947 */ /* 0x000fec0003800000 */
.L_x_24450:
        /* <DEDUP_REMOVED lines=28> */
.L_x_24453:
        /* <DEDUP_REMOVED lines=15> */
.L_x_24452:
[----:B------:R-:W2:Y:S02]  /*1b80*/  LDG.E.U16 R2, desc[UR36][R4.64] ;  /* 0x0000002404027981 */ /* 0x000ea4000c1e1500 */
[----:B--2---:R-:W-:-:S06]  /*1b90*/  IMAD.U32 R2, R2, 0x10000, RZ ;  /* 0x0001000002027824 */ /* 0x004fcc00078e00ff */
[----:B------:R-:W0:Y:S02]  /*1ba0*/  F2I.S64.TRUNC R2, R2 ;  /* 0x0000000200027311 */ /* 0x000e24000020d900 */
[----:B0-----:R-:W-:Y:S01]  /*1bb0*/  PRMT R0, R2, 0x7610, R0 ;  /* 0x0000761002007816 */ /* 0x001fe20000000000 */
[----:B------:R-:W-:Y:S06]  /*1bc0*/  BRA `(.L_x_24442) ;  /* 0x0000000400ac7947 */ /* 0x000fec0003800000 */
.L_x_24449:
        /* <DEDUP_REMOVED lines=10> */
.L_x_24456:
        /* <DEDUP_REMOVED lines=21> */
.L_x_24460:
[----:B------:R-:W-:Y:S05]  /*1dc0*/  BSYNC B1 ;  /* 0x0000000000017941 */ /* 0x000fea0003800000 */
.L_x_24459:
[----:B------:R-:W-:Y:S01]  /*1dd0*/  IMAD.SHL.U32 R2, R2, 0x100000, RZ ;  /* 0x0010000002027824 */ /* 0x000fe200078e00ff */
[----:B------:R-:W-:-:S04]  /*1de0*/  LEA R3, R0, 0x3b800000, 0x17 ;  /* 0x3b80000000037811 */ /* 0x000fc800078eb8ff */
[----:B------:R-:W-:-:S07]  /*1df0*/  LOP3.LUT R2, R3, R2, R4, 0xfe, !PT ;  /* 0x0000000203027212 */ /* 0x000fce00078efe04 */
.L_x_24458:
[----:B------:R-:W-:Y:S05]  /*1e00*/  BSYNC B0 ;  /* 0x0000000000007941 */ /* 0x000fea0003800000 */
.L_x_24457:
[----:B------:R-:W0:Y:S02]  /*1e10*/  F2I.S64.TRUNC R2, R2 ;  /* 0x0000000200027311 */ /* 0x000e24000020d900 */
[----:B0-----:R-:W-:Y:S01]  /*1e20*/  PRMT R0, R2, 0x7610, R0 ;  /* 0x0000761002007816 */ /* 0x001fe20000000000 */
[----:B------:R-:W-:Y:S06]  /*1e30*/  BRA `(.L_x_24442) ;  /* 0x0000000400107947 */ /* 0x000fec0003800000 */
.L_x_24455:
        /* <DEDUP_REMOVED lines=21> */
.L_x_24464:
[----:B------:R-:W-:Y:S05]  /*1f90*/  BSYNC B1 ;  /* 0x0000000000017941 */ /* 0x000fea0003800000 */
.L_x_24463:
[----:B------:R-:W-:Y:S01]  /*1fa0*/  IMAD.SHL.U32 R2, R2, 0x200000, RZ ;  /* 0x0020000002027824 */ /* 0x000fe200078e00ff */
[----:B------:R-:W-:-:S04]  /*1fb0*/  LEA R3, R0, 0x37800000, 0x17 ;  /* 0x3780000000037811 */ /* 0x000fc800078eb8ff */
[----:B------:R-:W-:-:S07]  /*1fc0*/  LOP3.LUT R2, R3, R2, R4, 0xfe, !PT ;  /* 0x0000000203027212 */ /* 0x000fce00078efe04 */
.L_x_24462:
[----:B------:R-:W-:Y:S05]  /*1fd0*/  BSYNC B0 ;  /* 0x0000000000007941 */ /* 0x000fea0003800000 */
.L_x_24461:
[----:B------:R-:W0:Y:S02]  /*1fe0*/  F2I.S64.TRUNC R2, R2 ;  /* 0x0000000200027311 */ /* 0x000e24000020d900 */
[----:B0-----:R-:W-:Y:S01]  /*1ff0*/  PRMT R0, R2, 0x7610, R0 ;  /* 0x0000761002007816 */ /* 0x001fe20000000000 */
[----:B------:R-:W-:Y:S06]  /*2000*/  BRA `(.L_x_24442) ;  /* 0x00000000009c7947 */ /* 0x000fec0003800000 */
.L_x_24454:
        /* <DEDUP_REMOVED lines=14> */
.L_x_24468:
[----:B------:R-:W-:Y:S05]  /*20f0*/  BSYNC B0 ;  /* 0x0000000000007941 */ /* 0x000fea0003800000 */
.L_x_24467:
[----:B------:R-:W0:Y:S02]  /*2100*/  F2I.S64.TRUNC R2, R2 ;  /* 0x0000000200027311 */ /* 0x000e24000020d900 */
[----:B0-----:R-:W-:Y:S01]  /*2110*/  PRMT R0, R2, 0x7610, R0 ;  /* 0x0000761002007816 */ /* 0x001fe20000000000 */
[----:B------:R-:W-:Y:S06]  /*2120*/  BRA `(.L_x_24442) ;  /* 0x0000000000547947 */ /* 0x000fec0003800000 */
.L_x_24441:
        /* <DEDUP_REMOVED lines=16> */
.L_x_24469:
[----:B------:R-:W-:Y:S01]  /*2230*/  PRMT R0, RZ, 0x7610, R0 ;  /* 0x00007610ff007816 */ /* 0x000fe20000000000 */
[----:B------:R-:W-:Y:S06]  /*2240*/  BRA `(.L_x_24442) ;  /* 0x00000000000c7947 */ /* 0x000fec0003800000 */
.L_x_24466:
[----:B------:R2:W5:Y:S01]  /*2250*/  LDG.E.U8 R0, desc[UR36][R4.64] ;  /* 0x0000002404007981 */ /* 0x000562000c1e1100 */
[----:B------:R-:W-:Y:S05]  /*2260*/  BRA `(.L_x_24442) ;  /* 0x0000000000047947 */ /* 0x000fea0003800000 */
.L_x_24465:
[----:B------:R1:W5:Y:S02]  /*2270*/  LDG.E.U8 R0, desc[UR36][R4.64] ;  /* 0x0000002404007981 */ /* 0x000364000c1e1100 */
.L_x_24442:
        /* <DEDUP_REMOVED lines=16> */
.L_x_24473:
[----:B------:R3:W-:Y:S01]  /*2380*/  STG.E.U8 desc[UR36][R16.64], R3 ;  /* 0x0000000310007986 */ /* 0x0007e2000c101124 */
[----:B------:R-:W-:Y:S05]  /*2390*/  BRA `(.L_x_24475) ;  /* 0x0000000c00987947 */ /* 0x000fea0003800000 */
.L_x_24472:
        /* <DEDUP_REMOVED lines=10> */
.L_x_24477:
[----:B------:R-:W-:-:S05]  /*2440*/  LOP3.LUT R3, R3, 0xff, RZ, 0xc0, !PT ;  /* 0x000000ff03037812 */ /* 0x000fca00078ec0ff */
[----:B------:R1:W-:Y:S01]  /*2450*/  STG.E desc[UR36][R16.64], R3 ;  /* 0x0000000310007986 */ /* 0x0003e2000c101924 */
[----:B------:R-:W-:Y:S05]  /*2460*/  BRA `(.L_x_24475) ;  /* 0x0000000c00647947 */ /* 0x000fea0003800000 */
.L_x_24476:
[----:B------:R-:W-:-:S05]  /*2470*/  LOP3.LUT R3, R3, 0xff, RZ, 0xc0, !PT ;  /* 0x000000ff03037812 */ /* 0x000fca00078ec0ff */
[----:B------:R2:W-:Y:S01]  /*2480*/  STG.E.U16 desc[UR36][R16.64], R3 ;  /* 0x0000000310007986 */ /* 0x0005e2000c101524 */
[----:B------:R-:W-:Y:S05]  /*2490*/  BRA `(.L_x_24475) ;  /* 0x0000000c00587947 */ /* 0x000fea0003800000 */
.L_x_24471:
        /* <DEDUP_REMOVED lines=10> */
.L_x_24479:
[----:B------:R-:W-:-:S04]  /*2540*/  LOP3.LUT R3, R3, 0xff, RZ, 0xc0, !PT ;  /* 0x000000ff03037812 */ /* 0x000fc800078ec0ff */
[----:B------:R-:W0:Y:S02]  /*2550*/  I2F.U16 R0, R3 ;  /* 0x0000000300007306 */ /* 0x000e240000101000 */
[----:B0-----:R-:W-:-:S05]  /*2560*/  F2FP.F16.F32.PACK_AB R0, RZ, R0 ;  /* 0x00000000ff00723e */ /* 0x001fca00000000ff */
[----:B------:R0:W-:Y:S01]  /*2570*/  STG.E.U16 desc[UR36][R16.64], R0 ;  /* 0x0000000010007986 */ /* 0x0001e2000c101524 */
[----:B------:R-:W-:Y:S05]  /*2580*/  BRA `(.L_x_24475) ;  /* 0x0000000c001c7947 */ /* 0x000fea0003800000 */
.L_x_24478:
        /* <DEDUP_REMOVED lines=11> */
.L_x_24481:
[----:B------:R-:W-:-:S06]  /*2640*/  LOP3.LUT R3, R3, 0xff, RZ, 0xc0, !PT ;  /* 0x000000ff03037812 */ /* 0x000fcc00078ec0ff */
[----:B------:R-:W0:Y:S02]  /*2650*/  I2F.U16 R3, R3 ;  /* 0x0000000300037306 */ /* 0x000e240000101000 */
[----:B0-----:R-:W-:-:S04]  /*2660*/  F2FP.F16.F32.PACK_AB R3, RZ, R3 ;  /* 0x00000003ff03723e */ /* 0x001fc800000000ff */
[----:B------:R-:W-:-:S05]  /*2670*/  PRMT R3, R3, 0x5410, RZ ;  /* 0x0000541003037816 */ /* 0x000fca00000000ff */
[----:B------:R0:W-:Y:S01]  /*2680*/  STG.E desc[UR36][R16.64], R3 ;  /* 0x0000000310007986 */ /* 0x0001e2000c101924 */
[----:B------:R-:W-:Y:S05]  /*2690*/  BRA `(.L_x_24475) ;  /* 0x0000000800d87947 */ /* 0x000fea0003800000 */
.L_x_24480:
[----:B------:R-:W-:-:S06]  /*26a0*/  LOP3.LUT R3, R3, 0xff, RZ, 0xc0, !PT ;  /* 0x000000ff03037812 */ /* 0x000fcc00078ec0ff */
[----:B------:R-:W0:Y:S02]  /*26b0*/  I2F.F64.U16 R2, R3 ;  /* 0x0000000300027312 */ /* 0x000e240000101800 */
[----:B0-----:R0:W-:Y:S01]  /*26c0*/  STG.E.64 desc[UR36][R16.64], R2 ;  /* 0x0000000210007986 */ /* 0x0011e2000c101b24 */
[----:B------:R-:W-:Y:S05]  /*26d0*/  BRA `(.L_x_24475) ;  /* 0x0000000800c87947 */ /* 0x000fea0003800000 */
.L_x_24470:
        /* <DEDUP_REMOVED lines=12> */
.L_x_24484:
[----:B------:R-:W-:Y:S02]  /*27a0*/  LOP3.LUT R4, R3, 0xff, RZ, 0xc0, !PT ;  /* 0x000000ff03047812 */ /* 0x000fe400078ec0ff */
[----:B------:R-:W-:-:S04]  /*27b0*/  CS2R R6, SRZ ;  /* 0x0000000000067805 */ /* 0x000fc8000001ff00 */
[----:B------:R-:W0:Y:S02]  /*27c0*/  I2F.F64.U16 R4, R4 ;  /* 0x0000000400047312 */ /* 0x000e240000101800 */
[----:B0-----:R0:W-:Y:S01]  /*27d0*/  STG.E.128 desc[UR36][R16.64], R4 ;  /* 0x0000000410007986 */ /* 0x0011e2000c101d24 */
[----:B------:R-:W-:Y:S05]  /*27e0*/  BRA `(.L_x_24475) ;  /* 0x0000000800847947 */ /* 0x000fea0003800000 */
.L_x_24483:
        /* <DEDUP_REMOVED lines=22> */
.L_x_24488:
[----:B------:R-:W-:Y:S05]  /*2950*/  BSYNC B0 ;  /* 0x0000000000007941 */ /* 0x000fea0003800000 */
.L_x_24487:
[----:B------:R-:W-:-:S05]  /*2960*/  LOP3.LUT R3, R0, R3, RZ, 0xfc, !PT ;  /* 0x0000000300037212 */ /* 0x000fca00078efcff */
[----:B------:R0:W-:Y:S01]  /*2970*/  STG.E.U8 desc[UR36][R16.64], R3 ;  /* 0x0000000310007986 */ /* 0x0001e2000c101124 */
[----:B------:R-:W-:Y:S05]  /*2980*/  BRA `(.L_x_24475) ;  /* 0x00000008001c7947 */ /* 0x000fea0003800000 */
.L_x_24486:
        /* <DEDUP_REMOVED lines=14> */
.L_x_24490:
[----:B------:R-:W-:Y:S01]  /*2a70*/  IMAD.MOV.U32 R0, RZ, RZ, 0x7f ;  /* 0x0000007fff007424 */ /* 0x000fe200078e00ff */
[----:B------:R-:W-:-:S04]  /*2a80*/  ISETP.GT.U32.AND P0, PT, R2, 0x7f800000, PT ;  /* 0x7f8000000200780c */ /* 0x000fc80003f04070 */
[----:B------:R-:W-:-:S09]  /*2a90*/  SEL R0, R0, 0x7c, P0 ;  /* 0x0000007c00007807 */ /* 0x000fd20000000000 */
.L_x_24491:
[----:B------:R-:W-:Y:S05]  /*2aa0*/  BSYNC B0 ;  /* 0x0000000000007941 */ /* 0x000fea0003800000 */
.L_x_24489:
[----:B------:R-:W-:-:S04]  /*2ab0*/  LOP3.LUT R2, R3, 0x80000000, RZ, 0xc0, !PT ;  /* 0x8000000003027812 */ /* 0x000fc800078ec0ff */
[----:B------:R-:W-:-:S04]  /*2ac0*/  SHF.R.U32.HI R3, RZ, 0x18, R2 ;  /* 0x00000018ff037819 */ /* 0x000fc80000011602 */
[----:B------:R-:W-:-:S05]  /*2ad0*/  LOP3.LUT R3, R0, R3, RZ, 0xfc, !PT ;  /* 0x0000000300037212 */ /* 0x000fca00078efcff */
[----:B------:R0:W-:Y:S01]  /*2ae0*/  STG.E.U8 desc[UR36][R16.64], R3 ;  /* 0x0000000310007986 */ /* 0x0001e2000c101124 */
[----:B------:R-:W-:Y:S05]  /*2af0*/  BRA `(.L_x_24475) ;  /* 0x0000000400c07947 */ /* 0x000fea0003800000 */
.L_x_24485:
[----:B------:R-:W-:-:S04]  /*2b00*/  LOP3.LUT R3, R3, 0xff, RZ, 0xc0, !PT ;  /* 0x000000ff03037812 */ /* 0x000fc800078ec0ff */
[----:B------:R-:W0:Y:S02]  /*2b10*/  I2F.U16 R0, R3 ;  /* 0x0000000300007306 */ /* 0x000e240000101000 */
[----:B0-----:R-:W-:-:S05]  /*2b20*/  F2FP.BF16.F32.PACK_AB R0, RZ, R0 ;  /* 0x00000000ff00723e */ /* 0x001fca00000010ff */
[----:B------:R0:W-:Y:S01]  /*2b30*/  STG.E.U16 desc[UR36][R16.64], R0 ;  /* 0x0000000010007986 */ /* 0x0001e2000c101524 */
[----:B------:R-:W-:Y:S05]  /*2b40*/  BRA `(.L_x_24475) ;  /* 0x0000000400ac7947 */ /* 0x000fea0003800000 */
.L_x_24482:
        /* <DEDUP_REMOVED lines=11> */
.L_x_24494:
        /* <DEDUP_REMOVED lines=18> */
.L_x_24497:
[----:B------:R-:W-:-:S04]  /*2d20*/  LOP3.LUT R2, R3, 0x80000000, RZ, 0xc0, !PT ;  /* 0x8000000003027812 */ /* 0x000fc800078ec0ff */
[----:B------:R-:W-:-:S04]  /*2d30*/  SHF.R.U32.HI R3, RZ, 0x18, R2 ;  /* 0x00000018ff037819 */ /* 0x000fc80000011602 */
[----:B------:R-:W-:-:S04]  /*2d40*/  LOP3.LUT R0, R0, R3, RZ, 0xfc, !PT ;  /* 0x0000000300007212 */ /* 0x000fc800078efcff */
[----:B------:R-:W-:-:S07]  /*2d50*/  PRMT R8, R0, 0x7610, R8 ;  /* 0x0000761000087816 */ /* 0x000fce0000000008 */
.L_x_24496:
[----:B------:R-:W-:Y:S05]  /*2d60*/  BSYNC B0 ;  /* 0x0000000000007941 */ /* 0x000fea0003800000 */
.L_x_24495:
[----:B------:R0:W-:Y:S01]  /*2d70*/  STG.E.U8 desc[UR36][R16.64], R8 ;  /* 0x0000000810007986 */ /* 0x0001e2000c101124 */
[----:B------:R-:W-:Y:S05]  /*2d80*/  BRA `(.L_x_24475) ;  /* 0x00000004001c7947 */ /* 0x000fea0003800000 */
.L_x_24493:
        /* <DEDUP_REMOVED lines=18> */
.L_x_24500:
[----:B------:R-:W-:-:S04]  /*2eb0*/  LOP3.LUT R2, R3, 0x80000000, RZ, 0xc0, !PT ;  /* 0x8000000003027812 */ /* 0x000fc800078ec0ff */
[----:B------:R-:W-:-:S04]  /*2ec0*/  SHF.R.U32.HI R3, RZ, 0x18, R2 ;  /* 0x00000018ff037819 */ /* 0x000fc80000011602 */
[----:B------:R-:W-:-:S04]  /*2ed0*/  LOP3.LUT R0, R0, R3, RZ, 0xfc, !PT ;  /* 0x0000000300007212 */ /* 0x000fc800078efcff */
[----:B------:R-:W-:-:S07]  /*2ee0*/  PRMT R8, R0, 0x7610, R8 ;  /* 0x0000761000087816 */ /* 0x000fce0000000008 */
.L_x_24499:
[----:B------:R-:W-:Y:S05]  /*2ef0*/  BSYNC B0 ;  /* 0x0000000000007941 */ /* 0x000fea0003800000 */
.L_x_24498:
[----:B------:R0:W-:Y:S01]  /*2f00*/  STG.E.U8 desc[UR36][R16.64], R8 ;  /* 0x0000000810007986 */ /* 0x0001e2000c101124 */
[----:B------:R-:W-:Y:S05]  /*2f10*/  BRA `(.L_x_24475) ;  /* 0x0000000000b87947 */ /* 0x000fea0003800000 */
.L_x_24492:
        /* <DEDUP_REMOVED lines=23> */
.L_x_24474:
        /* <DEDUP_REMOVED lines=16> */
.L_x_24503:
[----:B------:R-:W-:Y:S05]  /*3190*/  BRA `(.L_x_24475) ;  /* 0x0000000000187947 */ /* 0x000fea0003800000 */
.L_x_24502:
[----:B------:R-:W-:Y:S01]  /*31a0*/  LOP3.LUT R2, R3, 0xff, RZ, 0xc0, !PT ;  /* 0x000000ff03027812 */ /* 0x000fe200078ec0ff */
[----:B------:R-:W-:-:S05]  /*31b0*/  IMAD.MOV.U32 R3, RZ, RZ, RZ ;  /* 0x000000ffff037224 */ /* 0x000fca00078e00ff */
[----:B------:R0:W-:Y:S01]  /*31c0*/  STG.E.64 desc[UR36][R16.64], R2 ;  /* 0x0000000210007986 */ /* 0x0001e2000c101b24 */
[----:B------:R-:W-:Y:S05]  /*31d0*/  BRA `(.L_x_24475) ;  /* 0x0000000000087947 */ /* 0x000fea0003800000 */
.L_x_24501:
[----:B------:R-:W-:-:S05]  /*31e0*/  LOP3.LUT R3, R3, 0xff, RZ, 0xc0, !PT ;  /* 0x000000ff03037812 */ /* 0x000fca00078ec0ff */
[----:B------:R0:W-:Y:S02]  /*31f0*/  STG.E desc[UR36][R16.64], R3 ;  /* 0x0000000310007986 */ /* 0x0001e4000c101924 */
.L_x_24475:
[----:B------:R-:W-:-:S04]  /*3200*/  IMAD R18, R23, 0x200, R18 ;  /* 0x0000020017127824 */ /* 0x000fc800078e0212 */
[----:B------:R-:W-:-:S07]  /*3210*/  VIADD R19, R18, 0x80 ;  /* 0x0000008012137836 */ /* 0x000fce0000000000 */
.L_x_24435:
[----:B------:R-:W-:Y:S05]  /*3220*/  BSYNC B6 ;  /* 0x0000000000067941 */ /* 0x000fea0003800000 */
.L_x_24434:
        /* <DEDUP_REMOVED lines=307> */
.L_x_24506:
        /* <DEDUP_REMOVED lines=20> */
.L_x_24510:
[----:B------:R0:W5:Y:S01]  /*46a0*/  LDG.E.U8 R0, desc[UR36][R4.64] ;  /* 0x0000002404007981 */ /* 0x000162000c1e1100 */
[----:B------:R-:W-:Y:S05]  /*46b0*/  BRA `(.L_x_24512) ;  /* 0x0000000c00647947 */ /* 0x000fea0003800000 */
.L_x_24509:
        /* <DEDUP_REMOVED lines=8> */
.L_x_24514:
[----:B------:R4:W5:Y:S01]  /*4740*/  LDG.E.U8 R0, desc[UR36][R4.64] ;  /* 0x0000002404007981 */ /* 0x000962000c1e1100 */
[----:B------:R-:W-:Y:S05]  /*4750*/  BRA `(.L_x_24512) ;  /* 0x0000000c003c7947 */ /* 0x000fea0003800000 */
.L_x_24513:
[----:B------:R3:W5:Y:S01]  /*4760*/  LDG.E.U16 R0, desc[UR36][R4.64] ;  /* 0x0000002404007981 */ /* 0x000762000c1e1500 */
[----:B------:R-:W-:Y:S05]  /*4770*/  BRA `(.L_x_24512) ;  /* 0x0000000c00347947 */ /* 0x000fea0003800000 */
.L_x_24508:
        /* <DEDUP_REMOVED lines=10> */
.L_x_24516:
[----:B------:R-:W2:Y:S02]  /*4820*/  LDG.E.U16 R2, desc[UR36][R4.64] ;  /* 0x0000002404027981 */ /* 0x000ea4000c1e1500 */
[----:B--2---:R-:W-:-:S06]  /*4830*/  HADD2.F32 R2, -RZ, R2.H0_H0 ;  /* 0x20000002ff027230 */ /* 0x004fcc0000004100 */
[----:B------:R-:W0:Y:S02]  /*4840*/  F2I.S64.TRUNC R2, R2 ;  /* 0x0000000200027311 */ /* 0x000e24000020d900 */
[----:B0-----:R-:W-:Y:S01]  /*4850*/  PRMT R0, R2, 0x7610, R0 ;  /* 0x0000761002007816 */ /* 0x001fe20000000000 */
[----:B------:R-:W-:Y:S06]  /*4860*/  BRA `(.L_x_24512) ;  /* 0x0000000800f87947 */ /* 0x000fec0003800000 */
.L_x_24515:
        /* <DEDUP_REMOVED lines=10> */
.L_x_24518:
[----:B------:R-:W2:Y:S02]  /*4910*/  LDG.E.U16 R4, desc[UR36][R4.64] ;  /* 0x0000002404047981 */ /* 0x000ea4000c1e1500 */
[----:B--2---:R-:W-:-:S06]  /*4920*/  HADD2.F32 R2, -RZ, R4.H0_H0 ;  /* 0x20000004ff027230 */ /* 0x004fcc0000004100 */
[----:B------:R-:W0:Y:S02]  /*4930*/  F2I.S64.TRUNC R2, R2 ;  /* 0x0000000200027311 */ /* 0x000e24000020d900 */
[----:B0-----:R-:W-:Y:S01]  /*4940*/  PRMT R0, R2, 0x7610, R0 ;  /* 0x0000761002007816 */ /* 0x001fe20000000000 */
[----:B------:R-:W-:Y:S06]  /*4950*/  BRA `(.L_x_24512) ;  /* 0x0000000800bc7947 */ /* 0x000fec0003800000 */
.L_x_24517:
[----:B------:R-:W2:Y:S02]  /*4960*/  LDG.E.64 R2, desc[UR36][R4.64] ;  /* 0x0000002404027981 */ /* 0x000ea4000c1e1b00 */
[----:B--2---:R-:W0:Y:S02]  /*4970*/  F2I.S64.F64.TRUNC R2, R2 ;  /* 0x0000000200027311 */ /* 0x004e24000030d900 */
[----:B0-----:R-:W-:Y:S01]  /*4980*/  PRMT R0, R2, 0x7610, R0 ;  /* 0x0000761002007816 */ /* 0x001fe20000000000 */
[----:B------:R-:W-:Y:S06]  /*4990*/  BRA `(.L_x_24512) ;  /* 0x0000000800ac7947 */ /* 0x000fec0003800000 */
.L_x_24507:
        /* <DEDUP_REMOVED lines=12> */
.L_x_24521:
[----:B------:R-:W2:Y:S02]  /*4a60*/  LDG.E.64 R4, desc[UR36][R4.64] ;  /* 0x0000002404047981 */ /* 0x000ea4000c1e1b00 */
[----:B--2---:R-:W0:Y:S02]  /*4a70*/  F2I.S64.F64.TRUNC R2, R4 ;  /* 0x0000000400027311 */ /* 0x004e24000030d900 */
[----:B0-----:R-:W-:Y:S01]  /*4a80*/  PRMT R0, R2, 0x7610, R0 ;  /* 0x0000761002007816 */ /* 0x001fe20000000000 */
[----:B------:R-:W-:Y:S06]  /*4a90*/  BRA `(.L_x_24512) ;  /* 0x00000008006c7947 */ /* 0x000fec0003800000 */
.L_x_24520:
        /* <DEDUP_REMOVED lines=28> */
.L_x_24523:
        /* <DEDUP_REMOVED lines=15> */
.L_x_24522:
[----:B------:R-:W2:Y:S02]  /*4d50*/  LDG.E.U16 R2, desc[UR36][R4.64] ;  /* 0x0000002404027981 */ /* 0x000ea4000c1e1500 */
[----:B--2---:R-:W-:-:S06]  /*4d60*/  IMAD.U32 R2, R2, 0x10000, RZ ;  /* 0x0001000002027824 */ /* 0x004fcc00078e00ff */
[----:B------:R-:W0:Y:S02]  /*4d70*/  F2I.S64.TRUNC R2, R2 ;  /* 0x0000000200027311 */ /* 0x000e24000020d900 */
[----:B0-----:R-:W-:Y:S01]  /*4d80*/  PRMT R0, R2, 0x7610, R0 ;  /* 0x0000761002007816 */ /* 0x001fe20000000000 */
[----:B------:R-:W-:Y:S06]  /*4d90*/  BRA `(.L_x_24512) ;  /* 0x0000000400ac7947 */ /* 0x000fec0003800000 */
.L_x_24519:
        /* <DEDUP_REMOVED lines=10> */
.L_x_24526:
        /* <DEDUP_REMOVED lines=21> */
.L_x_24530:
[----:B------:R-:W-:Y:S05]  /*4f90*/  BSYNC B1 ;  /* 0x0000000000017941 */ /* 0x000fea0003800000 */
.L_x_24529:
[----:B------:R-:W-:Y:S01]  /*4fa0*/  IMAD.SHL.U32 R2, R2, 0x100000, RZ ;  /* 0x0010000002027824 */ /* 0x000fe200078e00ff */
[----:B------:R-:W-:-:S04]  /*4fb0*/  LEA R3, R0, 0x3b800000, 0x17 ;  /* 0x3b80000000037811 */ /* 0x000fc800078eb8ff */
[----:B------:R-:W-:-:S07]  /*4fc0*/  LOP3.LUT R2, R3, R2, R4, 0xfe, !PT ;  /* 0x0000000203027212 */ /* 0x000fce00078efe04 */
.L_x_24528:
[----:B------:R-:W-:Y:S05]  /*4fd0*/  BSYNC B0 ;  /* 0x0000000000007941 */ /* 0x000fea0003800000 */
.L_x_24527:
[----:B------:R-:W0:Y:S02]  /*4fe0*/  F2I.S64.TRUNC R2, R2 ;  /* 0x0000000200027311 */ /* 0x000e24000020d900 */
[----:B0-----:R-:W-:Y:S01]  /*4ff0*/  PRMT R0, R2, 0x7610, R0 ;  /* 0x0000761002007816 */ /* 0x001fe20000000000 */
[----:B------:R-:W-:Y:S06]  /*5000*/  BRA `(.L_x_24512) ;  /* 0x0000000400107947 */ /* 0x000fec0003800000 */
.L_x_24525:
        /* <DEDUP_REMOVED lines=21> */
.L_x_24534:
[----:B------:R-:W-:Y:S05]  /*5160*/  BSYNC B1 ;  /* 0x0000000000017941 */ /* 0x000fea0003800000 */
.L_x_24533:
[----:B------:R-:W-:Y:S01]  /*5170*/  IMAD.SHL.U32 R2, R2, 0x200000, RZ ;  /* 0x0020000002027824 */ /* 0x000fe200078e00ff */
[----:B------:R-:W-:-:S04]  /*5180*/  LEA R3, R0, 0x37800000, 0x17 ;  /* 0x3780000000037811 */ /* 0x000fc800078eb8ff */
[----:B------:R-:W-:-:S07]  /*5190*/  LOP3.LUT R2, R3, R2, R4, 0xfe, !PT ;  /* 0x0000000203027212 */ /* 0x000fce00078efe04 */
.L_x_24532:
[----:B------:R-:W-:Y:S05]  /*51a0*/  BSYNC B0 ;  /* 0x0000000000007941 */ /* 0x000fea0003800000 */
.L_x_24531:
[----:B------:R-:W0:Y:S02]  /*51b0*/  F2I.S64.TRUNC R2, R2 ;  /* 0x0000000200027311 */ /* 0x000e24000020d900 */
[----:B0-----:R-:W-:Y:S01]  /*51c0*/  PRMT R0, R2, 0x7610, R0 ;  /* 0x0000761002007816 */ /* 0x001fe20000000000 */
[----:B------:R-:W-:Y:S06]  /*51d0*/  BRA `(.L_x_24512) ;  /* 0x00000000009c7947 */ /* 0x000fec0003800000 */
.L_x_24524:
        /* <DEDUP_REMOVED lines=14> */
.L_x_24538:
[----:B------:R-:W-:Y:S05]  /*52c0*/  BSYNC B0 ;  /* 0x0000000000007941 */ /* 0x000fea0003800000 */
.L_x_24537:
[----:B------:R-:W0:Y:S02]  /*52d0*/  F2I.S64.TRUNC R2, R2 ;  /* 0x0000000200027311 */ /* 0x000e24000020d900 */
[----:B0-----:R-:W-:Y:S01]  /*52e0*/  PRMT R0, R2, 0x7610, R0 ;  /* 0x0000761002007816 */ /* 0x001fe20000000000 */
[----:B------:R-:W-:Y:S06]  /*52f0*/  BRA `(.L_x_24512) ;  /* 0x0000000000547947 */ /* 0x000fec0003800000 */
.L_x_24511:
        /* <DEDUP_REMOVED lines=16> */
.L_x_24539:
[----:B------:R-:W-:Y:S01]  /*5400*/  PRMT R0, RZ, 0x7610, R0 ;  /* 0x00007610ff007816 */ /* 0x000fe20000000000 */
[----:B------:R-:W-:Y:S06]  /*5410*/  BRA `(.L_x_24512) ;  /* 0x00000000000c7947 */ /* 0x000fec0003800000 */
.L_x_24536:
[----:B------:R2:W5:Y:S01]  /*5420*/  LDG.E.U8 R0, desc[UR36][R4.64] ;  /* 0x0000002404007981 */ /* 0x000562000c1e1100 */
[----:B------:R-:W-:Y:S05]  /*5430*/  BRA `(.L_x_24512) ;  /* 0x0000000000047947 */ /* 0x000fea0003800000 */
.L_x_24535:
[----:B------:R1:W5:Y:S02]  /*5440*/  LDG.E.U8 R0, desc[UR36][R4.64] ;  /* 0x0000002404007981 */ /* 0x000364000c1e1100 */
.L_x_24512:
        /* <DEDUP_REMOVED lines=16> */
.L_x_24543:
[----:B------:R0:W-:Y:S01]  /*5550*/  STG.E.U8 desc[UR36][R16.64], R3 ;  /* 0x0000000310007986 */ /* 0x0001e2000c101124 */
[----:B------:R-:W-:Y:S05]  /*5560*/  BRA `(.L_x_24545) ;  /* 0x0000000c00987947 */ /* 0x000fea0003800000 */
.L_x_24542:
        /* <DEDUP_REMOVED lines=10> */
.L_x_24547:
[----:B------:R-:W-:-:S05]  /*5610*/  LOP3.LUT R3, R3, 0xff, RZ, 0xc0, !PT ;  /* 0x000000ff03037812 */ /* 0x000fca00078ec0ff */
[----:B------:R0:W-:Y:S01]  /*5620*/  STG.E desc[UR36][R16.64], R3 ;  /* 0x0000000310007986 */ /* 0x0001e2000c101924 */
[----:B------:R-:W-:Y:S05]  /*5630*/  BRA `(.L_x_24545) ;  /* 0x0000000c00647947 */ /* 0x000fea0003800000 */
.L_x_24546:
[----:B------:R-:W-:-:S05]  /*5640*/  LOP3.LUT R3, R3, 0xff, RZ, 0xc0, !PT ;  /* 0x000000ff03037812 */ /* 0x000fca00078ec0ff */
[----:B------:R0:W-:Y:S01]  /*5650*/  STG.E.U16 desc[UR36][R16.64], R3 ;  /* 0x0000000310007986 */ /* 0x0001e2000c101524 */
[----:B------:R-:W-:Y:S05]  /*5660*/  BRA `(.L_x_24545) ;  /* 0x0000000c00587947 */ /* 0x000fea0003800000 */
.L_x_24541:
        /* <DEDUP_REMOVED lines=10> */
.L_x_24549:
[----:B------:R-:W-:-:S04]  /*5710*/  LOP3.LUT R3, R3, 0xff, RZ, 0xc0, !PT ;  /* 0x000000ff03037812 */ /* 0x000fc800078ec0ff */
[----:B------:R-:W0:Y:S02]  /*5720*/  I2F.U16 R0, R3 ;  /* 0x0000000300007306 */ /* 0x000e240000101000 */
[----:B0-----:R-:W-:-:S05]  /*5730*/  F2FP.F16.F32.PACK_AB R0, RZ, R0 ;  /* 0x00000000ff00723e */ /* 0x001fca00000000ff */
[----:B------:R0:W-:Y:S01]  /*5740*/  STG.E.U16 desc[UR36][R16.64], R0 ;  /* 0x0000000010007986 */ /* 0x0001e2000c101524 */
[----:B------:R-:W-:Y:S05]  /*5750*/  BRA `(.L_x_24545) ;  /* 0x0000000c001c7947 */ /* 0x000fea0003800000 */
.L_x_24548:
        /* <DEDUP_REMOVED lines=11> */
.L_x_24551:
[----:B------:R-:W-:-:S06]  /*5810*/  LOP3.LUT R3, R3, 0xff, RZ, 0xc0, !PT ;  /* 0x000000ff03037812 */ /* 0x000fcc00078ec0ff */
[----:B------:R-:W0:Y:S02]  /*5820*/  I2F.U16 R3, R3 ;  /* 0x0000000300037306 */ /* 0x000e240000101000 */
[----:B0-----:R-:W-:-:S04]  /*5830*/  F2FP.F16.F32.PACK_AB R3, RZ, R3 ;  /* 0x00000003ff03723e */ /* 0x001fc800000000ff */
[----:B------:R-:W-:-:S05]  /*5840*/  PRMT R3, R3, 0x5410, RZ ;  /* 0x0000541003037816 */ /* 0x000fca00000000ff */
[----:B------:R0:W-:Y:S01]  /*5850*/  STG.E desc[UR36][R16.64], R3 ;  /* 0x0000000310007986 */ /* 0x0001e2000c101924 */
[----:B------:R-:W-:Y:S05]  /*5860*/  BRA `(.L_x_24545) ;  /* 0x0000000800d87947 */ /* 0x000fea0003800000 */
.L_x_24550:
[----:B------:R-:W-:-:S06]  /*5870*/  LOP3.LUT R3, R3, 0xff, RZ, 0xc0, !PT ;  /* 0x000000ff03037812 */ /* 0x000fcc00078ec0ff */
[----:B------:R-:W0:Y:S02]  /*5880*/  I2F.F64.U16 R2, R3 ;  /* 0x0000000300027312 */ /* 0x000e240000101800 */
[----:B0-----:R0:W-:Y:S01]  /*5890*/  STG.E.64 desc[UR36][R16.64], R2 ;  /* 0x0000000210007986 */ /* 0x0011e2000c101b24 */
[----:B------:R-:W-:Y:S05]  /*58a0*/  BRA `(.L_x_24545) ;  /* 0x0000000800c87947 */ /* 0x000fea0003800000 */
.L_x_24540:
        /* <DEDUP_REMOVED lines=12> */
.L_x_24554:
[----:B------:R-:W-:Y:S02]  /*5970*/  LOP3.LUT R4, R3, 0xff, RZ, 0xc0, !PT ;  /* 0x000000ff03047812 */ /* 0x000fe400078ec0ff */
[----:B------:R-:W-:-:S04]  /*5980*/  CS2R R6, SRZ ;  /* 0x0000000000067805 */ /* 0x000fc8000001ff00 */
[----:B------:R-:W0:Y:S02]  /*5990*/  I2F.F64.U16 R4, R4 ;  /* 0x0000000400047312 */ /* 0x000e240000101800 */
[----:B0-----:R0:W-:Y:S01]  /*59a0*/  STG.E.128 desc[UR36][R16.64], R4 ;  /* 0x0000000410007986 */ /* 0x0011e2000c101d24 */
[----:B------:R-:W-:Y:S05]  /*59b0*/  BRA `(.L_x_24545) ;  /* 0x0000000800847947 */ /* 0x000fea0003800000 */
.L_x_24553:
        /* <DEDUP_REMOVED lines=22> */
.L_x_24558:
[----:B------:R-:W-:Y:S05]  /*5b20*/  BSYNC B0 ;  /* 0x0000000000007941 */ /* 0x000fea0003800000 */
.L_x_24557:
[----:B------:R-:W-:-:S05]  /*5b30*/  LOP3.LUT R3, R0, R3, RZ, 0xfc, !PT ;  /* 0x0000000300037212 */ /* 0x000fca00078efcff */
[----:B------:R0:W-:Y:S01]  /*5b40*/  STG.E.U8 desc[UR36][R16.64], R3 ;  /* 0x0000000310007986 */ /* 0x0001e2000c101124 */
[----:B------:R-:W-:Y:S05]  /*5b50*/  BRA `(.L_x_24545) ;  /* 0x00000008001c7947 */ /* 0x000fea0003800000 */
.L_x_24556:
        /* <DEDUP_REMOVED lines=14> */
.L_x_24560:
[----:B------:R-:W-:Y:S01]  /*5c40*/  IMAD.MOV.U32 R0, RZ, RZ, 0x7f ;  /* 0x0000007fff007424 */ /* 0x000fe200078e00ff */
[----:B------:R-:W-:-:S04]  /*5c50*/  ISETP.GT.U32.AND P0, PT, R2, 0x7f800000, PT ;  /* 0x7f8000000200780c */ /* 0x000fc80003f04070 */
[----:B------:R-:W-:-:S09]  /*5c60*/  SEL R0, R0, 0x7c, P0 ;  /* 0x0000007c00007807 */ /* 0x000fd20000000000 */
.L_x_24561:
[----:B------:R-:W-:Y:S05]  /*5c70*/  BSYNC B0 ;  /* 0x0000000000007941 */ /* 0x000fea0003800000 */
.L_x_24559:
[----:B------:R-:W-:-:S04]  /*5c80*/  LOP3.LUT R2, R3, 0x80000000, RZ, 0xc0, !PT ;  /* 0x8000000003027812 */ /* 0x000fc800078ec0ff */
[----:B------:R-:W-:-:S04]  /*5c90*/  SHF.R.U32.HI R3, RZ, 0x18, R2 ;  /* 0x00000018ff037819 */ /* 0x000fc80000011602 */
[----:B------:R-:W-:-:S05]  /*5ca0*/  LOP3.LUT R3, R0, R3, RZ, 0xfc, !PT ;  /* 0x0000000300037212 */ /* 0x000fca00078efcff */
[----:B------:R0:W-:Y:S01]  /*5cb0*/  STG.E.U8 desc[UR36][R16.64], R3 ;  /* 0x0000000310007986 */ /* 0x0001e2000c101124 */
[----:B------:R-:W-:Y:S05]  /*5cc0*/  BRA `(.L_x_24545) ;  /* 0x0000000400c07947 */ /* 0x000fea0003800000 */
.L_x_24555:
[----:B------:R-:W-:-:S04]  /*5cd0*/  LOP3.LUT R3, R3, 0xff, RZ, 0xc0, !PT ;  /* 0x000000ff03037812 */ /* 0x000fc800078ec0ff */
[----:B------:R-:W0:Y:S02]  /*5ce0*/  I2F.U16 R0, R3 ;  /* 0x0000000300007306 */ /* 0x000e240000101000 */
[----:B0-----:R-:W-:-:S05]  /*5cf0*/  F2FP.BF16.F32.PACK_AB R0, RZ, R0 ;  /* 0x00000000ff00723e */ /* 0x001fca00000010ff */
[----:B------:R0:W-:Y:S01]  /*5d00*/  STG.E.U16 desc[UR36][R16.64], R0 ;  /* 0x0000000010007986 */ /* 0x0001e2000c101524 */
[----:B------:R-:W-:Y:S05]  /*5d10*/  BRA `(.L_x_24545) ;  /* 0x0000000400ac7947 */ /* 0x000fea0003800000 */
.L_x_24552:
        /* <DEDUP_REMOVED lines=11> */
.L_x_24564:
        /* <DEDUP_REMOVED lines=18> */
.L_x_24567:
[----:B------:R-:W-:-:S04]  /*5ef0*/  LOP3.LUT R2, R3, 0x80000000, RZ, 0xc0, !PT ;  /* 0x8000000003027812 */ /* 0x000fc800078ec0ff */
[----:B------:R-:W-:-:S04]  /*5f00*/  SHF.R.U32.HI R3, RZ, 0x18, R2 ;  /* 0x00000018ff037819 */ /* 0x000fc80000011602 */
[----:B------:R-:W-:-:S04]  /*5f10*/  LOP3.LUT R0, R0, R3, RZ, 0xfc, !PT ;  /* 0x0000000300007212 */ /* 0x000fc800078efcff */
[----:B------:R-:W-:-:S07]  /*5f20*/  PRMT R8, R0, 0x7610, R8 ;  /* 0x0000761000087816 */ /* 0x000fce0000000008 */
.L_x_24566:
[----:B------:R-:W-:Y:S05]  /*5f30*/  BSYNC B0 ;  /* 0x0000000000007941 */ /* 0x000fea0003800000 */
.L_x_24565:
[----:B------:R3:W-:Y:S01]  /*5f40*/  STG.E.U8 desc[UR36][R16.64], R8 ;  /* 0x0000000810007986 */ /* 0x0007e2000c101124 */
[----:B------:R-:W-:Y:S05]  /*5f50*/  BRA `(.L_x_24545) ;  /* 0x00000004001c7947 */ /* 0x000fea0003800000 */
.L_x_24563:
        /* <DEDUP_REMOVED lines=18> */
.L_x_24570:
[----:B------:R-:W-:-:S04]  /*6080*/  LOP3.LUT R2, R3, 0x80000000, RZ, 0xc0, !PT ;  /* 0x8000000003027812 */ /* 0x000fc800078ec0ff */
[----:B------:R-:W-:-:S04]  /*6090*/  SHF.R.U32.HI R3, RZ, 0x18, R2 ;  /* 0x00000018ff037819 */ /* 0x000fc80000011602 */
[----:B------:R-:W-:-:S04]  /*60a0*/  LOP3.LUT R0, R0, R3, RZ, 0xfc, !PT ;  /* 0x0000000300007212 */ /* 0x000fc800078efcff */
[----:B------:R-:W-:-:S07]  /*60b0*/  PRMT R8, R0, 0x7610, R8 ;  /* 0x0000761000087816 */ /* 0x000fce0000000008 */
.L_x_24569:
[----:B------:R-:W-:Y:S05]  /*60c0*/  BSYNC B0 ;  /* 0x0000000000007941 */ /* 0x000fea0003800000 */
.L_x_24568:
[----:B------:R0:W-:Y:S01]  /*60d0*/  STG.E.U8 desc[UR36][R16.64], R8 ;  /* 0x0000000810007986 */ /* 0x0001e2000c101124 */
[----:B------:R-:W-:Y:S05]  /*60e0*/  BRA `(.L_x_24545) ;  /* 0x0000000000b87947 */ /* 0x000fea0003800000 */
.L_x_24562:
        /* <DEDUP_REMOVED lines=23> */
.L_x_24544:
        /* <DEDUP_REMOVED lines=16> */
.L_x_24573:
[----:B------:R-:W-:Y:S05]  /*6360*/  BRA `(.L_x_24545) ;  /* 0x0000000000187947 */ /* 0x000fea0003800000 */
.L_x_24572:
[----:B------:R-:W-:Y:S01]  /*6370*/  LOP3.LUT R2, R3, 0xff, RZ, 0xc0, !PT ;  /* 0x000000ff03027812 */ /* 0x000fe200078ec0ff */
[----:B------:R-:W-:-:S05]  /*6380*/  IMAD.MOV.U32 R3, RZ, RZ, RZ ;  /* 0x000000ffff037224 */ /* 0x000fca00078e00ff */
[----:B------:R2:W-:Y:S01]  /*6390*/  STG.E.64 desc[UR36][R16.64], R2 ;  /* 0x0000000210007986 */ /* 0x0005e2000c101b24 */
[----:B------:R-:W-:Y:S05]  /*63a0*/  BRA `(.L_x_24545) ;  /* 0x0000000000087947 */ /* 0x000fea0003800000 */
.L_x_24571:
[----:B------:R-:W-:-:S05]  /*63b0*/  LOP3.LUT R3, R3, 0xff, RZ, 0xc0, !PT ;  /* 0x000000ff03037812 */ /* 0x000fca00078ec0ff */
[----:B------:R0:W-:Y:S02]  /*63c0*/  STG.E desc[UR36][R16.64], R3 ;  /* 0x0000000310007986 */ /* 0x0001e4000c101924 */
.L_x_24545:
[----:B------:R-:W-:-:S07]  /*63d0*/  VIADD R19, R19, 0x80 ;  /* 0x0000008013137836 */ /* 0x000fce0000000000 */
.L_x_24505:
[----:B------:R-:W-:Y:S05]  /*63e0*/  BSYNC B6 ;  /* 0x0000000000067941 */ /* 0x000fea0003800000 */
.L_x_24504:
        /* <DEDUP_REMOVED lines=307> */
.L_x_24576:
        /* <DEDUP_REMOVED lines=20> */
.L_x_24580:
[----:B------:R0:W5:Y:S01]  /*7860*/  LDG.E.U8 R0, desc[UR36][R4.64] ;  /* 0x0000002404007981 */ /* 0x000162000c1e1100 */
[----:B------:R-:W-:Y:S05]  /*7870*/  BRA `(.L_x_24582) ;  /* 0x0000000c00647947 */ /* 0x000fea0003800000 */
.L_x_24579:
        /* <DEDUP_REMOVED lines=8> */
.L_x_24584:
[----:B------:R4:W5:Y:S01]  /*7900*/  LDG.E.U8 R0, desc[UR36][R4.64] ;  /* 0x0000002404007981 */ /* 0x000962000c1e1100 */
[----:B------:R-:W-:Y:S05]  /*7910*/  BRA `(.L_x_24582) ;  /* 0x0000000c003c7947 */ /* 0x000fea0003800000 */
.L_x_24583:
[----:B------:R3:W5:Y:S01]  /*7920*/  LDG.E.U16 R0, desc[UR36][R4.64] ;  /* 0x0000002404007981 */ /* 0x000762000c1e1500 */
[----:B------:R-:W-:Y:S05]  /*7930*/  BRA `(.L_x_24582) ;  /* 0x0000000c00347947 */ /* 0x000fea0003800000 */
.L_x_24578:
        /* <DEDUP_REMOVED lines=10> */
.L_x_24586:
[----:B------:R-:W2:Y:S02]  /*79e0*/  LDG.E.U16 R2, desc[UR36][R4.64] ;  /* 0x0000002404027981 */ /* 0x000ea4000c1e1500 */
[----:B--2---:R-:W-:-:S06]  /*79f0*/  HADD2.F32 R2, -RZ, R2.H0_H0 ;  /* 0x20000002ff027230 */ /* 0x004fcc0000004100 */
[----:B------:R-:W0:Y:S02]  /*7a00*/  F2I.S64.TRUNC R2, R2 ;  /* 0x0000000200027311 */ /* 0x000e24000020d900 */
[----:B0-----:R-:W-:Y:S01]  /*7a10*/  PRMT R0, R2, 0x7610, R0 ;  /* 0x0000761002007816 */ /* 0x001fe20000000000 */
[----:B------:R-:W-:Y:S06]  /*7a20*/  BRA `(.L_x_24582) ;  /* 0x0000000800f87947 */ /* 0x000fec0003800000 */
.L_x_24585:
        /* <DEDUP_REMOVED lines=10> */
.L_x_24588:
[----:B------:R-:W2:Y:S02]  /*7ad0*/  LDG.E.U16 R4, desc[UR36][R4.64] ;  /* 0x0000002404047981 */ /* 0x000ea4000c1e1500 */
[----:B--2---:R-:W-:-:S06]  /*7ae0*/  HADD2.F32 R2, -RZ, R4.H0_H0 ;  /* 0x20000004ff027230 */ /* 0x004fcc0000004100 */
[----:B------:R-:W0:Y:S02]  /*7af0*/  F2I.S64.TRUNC R2, R2 ;  /* 0x0000000200027311 */ /* 0x000e24000020d900 */
[----:B0-----:R-:W-:Y:S01]  /*7b00*/  PRMT R0, R2, 0x7610, R0 ;  /* 0x0000761002007816 */ /* 0x001fe20000000000 */
[----:B------:R-:W-:Y:S06]  /*7b10*/  BRA `(.L_x_24582) ;  /* 0x0000000800bc7947 */ /* 0x000fec0003800000 */
.L_x_24587:
[----:B------:R-:W2:Y:S02]  /*7b20*/  LDG.E.64 R2, desc[UR36][R4.64] ;  /* 0x0000002404027981 */ /* 0x000ea4000c1e1b00 */
[----:B--2---:R-:W0:Y:S02]  /*7b30*/  F2I.S64.F64.TRUNC R2, R2 ;  /* 0x0000000200027311 */ /* 0x004e24000030d900 */
[----:B0-----:R-:W-:Y:S01]  /*7b40*/  PRMT R0, R2, 0x7610, R0 ;  /* 0x0000761002007816 */ /* 0x001fe20000000000 */
[----:B------:R-:W-:Y:S06]  /*7b50*/  BRA `(.L_x_24582) ;  /* 0x0000000800ac7947 */ /* 0x000fec0003800000 */
.L_x_24577:
        /* <DEDUP_REMOVED lines=12> */
.L_x_24591:
[----:B------:R-:W2:Y:S02]  /*7c20*/  LDG.E.64 R4, desc[UR36][R4.64] ;  /* 0x0000002404047981 */ /* 0x000ea4000c1e1b00 */
[----:B--2---:R-:W0:Y:S02]  /*7c30*/  F2I.S64.F64.TRUNC R2, R4 ;  /* 0x0000000400027311 */ /* 0x004e24000030d900 */
[----:B0-----:R-:W-:Y:S01]  /*7c40*/  PRMT R0, R2, 0x7610, R0 ;  /* 0x0000761002007816 */ /* 0x001fe20000000000 */
[----:B------:R-:W-:Y:S06]  /*7c50*/  BRA `(.L_x_24582) ;  /* 0x00000008006c7947 */ /* 0x000fec0003800000 */
.L_x_24590:
        /* <DEDUP_REMOVED lines=28> */
.L_x_24593:
        /* <DEDUP_REMOVED lines=15> */
.L_x_24592:
[----:B------:R-:W2:Y:S02]  /*7f10*/  LDG.E.U16 R2, desc[UR36][R4.64] ;  /* 0x0000002404027981 */ /* 0x000ea4000c1e1500 */
[----:B--2---:R-:W-:-:S06]  /*7f20*/  IMAD.U32 R2, R2, 0x10000, RZ ;  /* 0x0001000002027824 */ /* 0x004fcc00078e00ff */
[----:B------:R-:W0:Y:S02]  /*7f30*/  F2I.S64.TRUNC R2, R2 ;  /* 0x0000000200027311 */ /* 0x000e24000020d900 */
[----:B0-----:R-:W-:Y:S01]  /*7f40*/  PRMT R0, R2, 0x7610, R0 ;  /* 0x0000761002007816 */ /* 0x001fe20000000000 */
[----:B------:R-:W-:Y:S06]  /*7f50*/  BRA `(.L_x_24582) ;  /* 0x0000000400ac7947 */ /* 0x000fec0003800000 */
.L_x_24589:
        /* <DEDUP_REMOVED lines=10> */
.L_x_24596:
        /* <DEDUP_REMOVED lines=21> */
.L_x_24600:
[----:B------:R-:W-:Y:S05]  /*8150*/  BSYNC B1 ;  /* 0x0000000000017941 */ /* 0x000fea0003800000 */
.L_x_24599:
[----:B------:R-:W-:Y:S01]  /*8160*/  IMAD.SHL.U32 R2, R2, 0x100000, RZ ;  /* 0x0010000002027824 */ /* 0x000fe200078e00ff */
[----:B------:R-:W-:-:S04]  /*8170*/  LEA R3, R0, 0x3b800000, 0x17 ;  /* 0x3b80000000037811 */ /* 0x000fc800078eb8ff */
[----:B------:R-:W-:-:S07]  /*8180*/  LOP3.LUT R2, R3, R2, R4, 0xfe, !PT ;  /* 0x0000000203027212 */ /* 0x000fce00078efe04 */
.L_x_24598:
[----:B------:R-:W-:Y:S05]  /*8190*/  BSYNC B0 ;  /* 0x0000000000007941 */ /* 0x000fea0003800000 */
.L_x_24597:
[----:B------:R-:W0:Y:S02]  /*81a0*/  F2I.S64.TRUNC R2, R2 ;  /* 0x0000000200027311 */ /* 0x000e24000020d900 */
[----:B0-----:R-:W-:Y:S01]  /*81b0*/  PRMT R0, R2, 0x7610, R0 ;  /* 0x0000761002007816 */ /* 0x001fe20000000000 */
[----:B------:R-:W-:Y:S06]  /*81c0*/  BRA `(.L_x_24582) ;  /* 0x0000000400107947 */ /* 0x000fec0003800000 */
.L_x_24595:
        /* <DEDUP_REMOVED lines=21> */
.L_x_24604:
[----:B------:R-:W-:Y:S05]  /*8320*/  BSYNC B1 ;  /* 0x0000000000017941 */ /* 0x000fea0003800000 */
.L_x_24603:
[----:B------:R-:W-:Y:S01]  /*8330*/  IMAD.SHL.U32 R2, R2, 0x200000, RZ ;  /* 0x0020000002027824 */ /* 0x000fe200078e00ff */
[----:B------:R-:W-:-:S04]  /*8340*/  LEA R3, R0, 0x37800000, 0x17 ;  /* 0x3780000000037811 */ /* 0x000fc800078eb8ff */
[----:B------:R-:W-:-:S07]  /*8350*/  LOP3.LUT R2, R3, R2, R4, 0xfe, !PT ;  /* 0x0000000203027212 */ /* 0x000fce00078efe04 */
.L_x_24602:
[----:B------:R-:W-:Y:S05]  /*8360*/  BSYNC B0 ;  /* 0x0000000000007941 */ /* 0x000fea0003800000 */
.L_x_24601:
[----:B------:R-:W0:Y:S02]  /*8370*/  F2I.S64.TRUNC R2, R2 ;  /* 0x0000000200027311 */ /* 0x000e24000020d900 */
[----:B0-----:R-:W-:Y:S01]  /*8380*/  PRMT R0, R2, 0x7610, R0 ;  /* 0x0000761002007816 */ /* 0x001fe20000000000 */
[----:B------:R-:W-:Y:S06]  /*8390*/  BRA `(.L_x_24582) ;  /* 0x00000000009c7947 */ /* 0x000fec0003800000 */
.L_x_24594:
        /* <DEDUP_REMOVED lines=14> */
.L_x_24608:
[----:B------:R-:W-:Y:S05]  /*8480*/  BSYNC B0 ;  /* 0x0000000000007941 */ /* 0x000fea0003800000 */
.L_x_24607:
[----:B------:R-:W0:Y:S02]  /*8490*/  F2I.S64.TRUNC R2, R2 ;  /* 0x0000000200027311 */ /* 0x000e24000020d900 */
[----:B0-----:R-:W-:Y:S01]  /*84a0*/  PRMT R0, R2, 0x7610, R0 ;  /* 0x0000761002007816 */ /* 0x001fe20000000000 */
[----:B------:R-:W-:Y:S06]  /*84b0*/  BRA `(.L_x_24582) ;  /* 0x0000000000547947 */ /* 0x000fec0003800000 */
.L_x_24581:
        /* <DEDUP_REMOVED lines=16> */
.L_x_24609:
[----:B------:R-:W-:Y:S01]  /*85c0*/  PRMT R0, RZ, 0x7610, R0 ;  /* 0x00007610ff007816 */ /* 0x000fe20000000000 */
[----:B------:R-:W-:Y:S06]  /*85d0*/  BRA `(.L_x_24582) ;  /* 0x00000000000c7947 */ /* 0x000fec0003800000 */
.L_x_24606:
[----:B------:R1:W5:Y:S01]  /*85e0*/  LDG.E.U8 R0, desc[UR36][R4.64] ;  /* 0x0000002404007981 */ /* 0x000362000c1e1100 */
[----:B------:R-:W-:Y:S05]  /*85f0*/  BRA `(.L_x_24582) ;  /* 0x0000000000047947 */ /* 0x000fea0003800000 */
.L_x_24605:
[----:B------:R2:W5:Y:S02]  /*8600*/  LDG.E.U8 R0, desc[UR36][R4.64] ;  /* 0x0000002404007981 */ /* 0x000564000c1e1100 */
.L_x_24582:
        /* <DEDUP_REMOVED lines=16> */
.L_x_24613:
[----:B------:R3:W-:Y:S01]  /*8710*/  STG.E.U8 desc[UR36][R16.64], R3 ;  /* 0x0000000310007986 */ /* 0x0007e2000c101124 */
[----:B------:R-:W-:Y:S05]  /*8720*/  BRA `(.L_x_24615) ;  /* 0x0000000c00987947 */ /* 0x000fea0003800000 */
.L_x_24612:
        /* <DEDUP_REMOVED lines=10> */
.L_x_24617:
[----:B------:R-:W-:-:S05]  /*87d0*/  LOP3.LUT R3, R3, 0xff, RZ, 0xc0, !PT ;  /* 0x000000ff03037812 */ /* 0x000fca00078ec0ff */
[----:B------:R2:W-:Y:S01]  /*87e0*/  STG.E desc[UR36][R16.64], R3 ;  /* 0x0000000310007986 */ /* 0x0005e2000c101924 */
[----:B------:R-:W-:Y:S05]  /*87f0*/  BRA `(.L_x_24615) ;  /* 0x0000000c00647947 */ /* 0x000fea0003800000 */
.L_x_24616:
[----:B------:R-:W-:-:S05]  /*8800*/  LOP3.LUT R3, R3, 0xff, RZ, 0xc0, !PT ;  /* 0x000000ff03037812 */ /* 0x000fca00078ec0ff */
[----:B------:R0:W-:Y:S01]  /*8810*/  STG.E.U16 desc[UR36][R16.64], R3 ;  /* 0x0000000310007986 */ /* 0x0001e2000c101524 */
[----:B------:R-:W-:Y:S05]  /*8820*/  BRA `(.L_x_24615) ;  /* 0x0000000c00587947 */ /* 0x000fea0003800000 */
.L_x_24611:
        /* <DEDUP_REMOVED lines=10> */
.L_x_24619:
[----:B------:R-:W-:-:S04]  /*88d0*/  LOP3.LUT R3, R3, 0xff, RZ, 0xc0, !PT ;  /* 0x000000ff03037812 */ /* 0x000fc800078ec0ff */
[----:B------:R-:W0:Y:S02]  /*88e0*/  I2F.U16 R0, R3 ;  /* 0x0000000300007306 */ /* 0x000e240000101000 */
[----:B0-----:R-:W-:-:S05]  /*88f0*/  F2FP.F16.F32.PACK_AB R0, RZ, R0 ;  /* 0x00000000ff00723e */ /* 0x001fca00000000ff */
[----:B------:R0:W-:Y:S01]  /*8900*/  STG.E.U16 desc[UR36][R16.64], R0 ;  /* 0x0000000010007986 */ /* 0x0001e2000c101524 */
[----:B------:R-:W-:Y:S05]  /*8910*/  BRA `(.L_x_24615) ;  /* 0x0000000c001c7947 */ /* 0x000fea0003800000 */
.L_x_24618:
        /* <DEDUP_REMOVED lines=11> */
.L_x_24621:
[----:B------:R-:W-:-:S06]  /*89d0*/  LOP3.LUT R3, R3, 0xff, RZ, 0xc0, !PT ;  /* 0x000000ff03037812 */ /* 0x000fcc00078ec0ff */
[----:B------:R-:W0:Y:S02]  /*89e0*/  I2F.U16 R3, R3 ;  /* 0x0000000300037306 */ /* 0x000e240000101000 */
[----:B0-----:R-:W-:-:S04]  /*89f0*/  F2FP.F16.F32.PACK_AB R3, RZ, R3 ;  /* 0x00000003ff03723e */ /* 0x001fc800000000ff */
[----:B------:R-:W-:-:S05]  /*8a00*/  PRMT R3, R3, 0x5410, RZ ;  /* 0x0000541003037816 */ /* 0x000fca00000000ff */
[----:B------:R0:W-:Y:S01]  /*8a10*/  STG.E desc[UR36][R16.64], R3 ;  /* 0x0000000310007986 */ /* 0x0001e2000c101924 */
[----:B------:R-:W-:Y:S05]  /*8a20*/  BRA `(.L_x_24615) ;  /* 0x0000000800d87947 */ /* 0x000fea0003800000 */
.L_x_24620:
[----:B------:R-:W-:-:S06]  /*8a30*/  LOP3.LUT R3, R3, 0xff, RZ, 0xc0, !PT ;  /* 0x000000ff03037812 */ /* 0x000fcc00078ec0ff */
[----:B------:R-:W0:Y:S02]  /*8a40*/  I2F.F64.U16 R2, R3 ;  /* 0x0000000300027312 */ /* 0x000e240000101800 */
[----:B0-----:R0:W-:Y:S01]  /*8a50*/  STG.E.64 desc[UR36][R16.64], R2 ;  /* 0x0000000210007986 */ /* 0x0011e2000c101b24 */
[----:B------:R-:W-:Y:S05]  /*8a60*/  BRA `(.L_x_24615) ;  /* 0x0000000800c87947 */ /* 0x000fea0003800000 */
.L_x_24610:
        /* <DEDUP_REMOVED lines=12> */
.L_x_24624:
[----:B------:R-:W-:Y:S02]  /*8b30*/  LOP3.LUT R4, R3, 0xff, RZ, 0xc0, !PT ;  /* 0x000000ff03047812 */ /* 0x000fe400078ec0ff */
[----:B------:R-:W-:-:S04]  /*8b40*/  CS2R R6, SRZ ;  /* 0x0000000000067805 */ /* 0x000fc8000001ff00 */
[----:B------:R-:W0:Y:S02]  /*8b50*/  I2F.F64.U16 R4, R4 ;  /* 0x0000000400047312 */ /* 0x000e240000101800 */
[----:B0-----:R0:W-:Y:S01]  /*8b60*/  STG.E.128 desc[UR36][R16.64], R4 ;  /* 0x0000000410007986 */ /* 0x0011e2000c101d24 */
[----:B------:R-:W-:Y:S05]  /*8b70*/  BRA `(.L_x_24615) ;  /* 0x0000000800847947 */ /* 0x000fea0003800000 */
.L_x_24623:
        /* <DEDUP_REMOVED lines=22> */
.L_x_24628:
[----:B------:R-:W-:Y:S05]  /*8ce0*/  BSYNC B0 ;  /* 0x0000000000007941 */ /* 0x000fea0003800000 */
.L_x_24627:
[----:B------:R-:W-:-:S05]  /*8cf0*/  LOP3.LUT R3, R0, R3, RZ, 0xfc, !PT ;  /* 0x0000000300037212 */ /* 0x000fca00078efcff */
[----:B------:R0:W-:Y:S01]  /*8d00*/  STG.E.U8 desc[UR36][R16.64], R3 ;  /* 0x0000000310007986 */ /* 0x0001e2000c101124 */
[----:B------:R-:W-:Y:S05]  /*8d10*/  BRA `(.L_x_24615) ;  /* 0x00000008001c7947 */ /* 0x000fea0003800000 */
.L_x_24626:
        /* <DEDUP_REMOVED lines=14> */
.L_x_24630:
[----:B------:R-:W-:Y:S01]  /*8e00*/  IMAD.MOV.U32 R0, RZ, RZ, 0x7f ;  /* 0x0000007fff007424 */ /* 0x000fe200078e00ff */
[----:B------:R-:W-:-:S04]  /*8e10*/  ISETP.GT.U32.AND P0, PT, R2, 0x7f800000, PT ;  /* 0x7f8000000200780c */ /* 0x000fc80003f04070 */
[----:B------:R-:W-:-:S09]  /*8e20*/  SEL R0, R0, 0x7c, P0 ;  /* 0x0000007c00007807 */ /* 0x000fd20000000000 */
.L_x_24631:
[----:B------:R-:W-:Y:S05]  /*8e30*/  BSYNC B0 ;  /* 0x0000000000007941 */ /* 0x000fea0003800000 */
.L_x_24629:
[----:B------:R-:W-:-:S04]  /*8e40*/  LOP3.LUT R2, R3, 0x80000000, RZ, 0xc0, !PT ;  /* 0x8000000003027812 */ /* 0x000fc800078ec0ff */
[----:B------:R-:W-:-:S04]  /*8e50*/  SHF.R.U32.HI R3, RZ, 0x18, R2 ;  /* 0x00000018ff037819 */ /* 0x000fc80000011602 */
[----:B------:R-:W-:-:S05]  /*8e60*/  LOP3.LUT R3, R0, R3, RZ, 0xfc, !PT ;  /* 0x0000000300037212 */ /* 0x000fca00078efcff */
[----:B------:R0:W-:Y:S01]  /*8e70*/  STG.E.U8 desc[UR36][R16.64], R3 ;  /* 0x0000000310007986 */ /* 0x0001e2000c101124 */
[----:B------:R-:W-:Y:S05]  /*8e80*/  BRA `(.L_x_24615) ;  /* 0x0000000400c07947 */ /* 0x000fea0003800000 */
.L_x_24625:
[----:B------:R-:W-:-:S04]  /*8e90*/  LOP3.LUT R3, R3, 0xff, RZ, 0xc0, !PT ;  /* 0x000000ff03037812 */ /* 0x000fc800078ec0ff */
[----:B------:R-:W0:Y:S02]  /*8ea0*/  I2F.U16 R0, R3 ;  /* 0x0000000300007306 */ /* 0x000e240000101000 */
[----:B0-----:R-:W-:-:S05]  /*8eb0*/  F2FP.BF16.F32.PACK_AB R0, RZ, R0 ;  /* 0x00000000ff00723e */ /* 0x001fca00000010ff */
[----:B------:R0:W-:Y:S01]  /*8ec0*/  STG.E.U16 desc[UR36][R16.64], R0 ;  /* 0x0000000010007986 */ /* 0x0001e2000c101524 */
[----:B------:R-:W-:Y:S05]  /*8ed0*/  BRA `(.L_x_24615) ;  /* 0x0000000400ac7947 */ /* 0x000fea0003800000 */
.L_x_24622:
        /* <DEDUP_REMOVED lines=11> */
.L_x_24634:
        /* <DEDUP_REMOVED lines=18> */
.L_x_24637:
[----:B------:R-:W-:-:S04]  /*90b0*/  LOP3.LUT R2, R3, 0x80000000, RZ, 0xc0, !PT ;  /* 0x8000000003027812 */ /* 0x000fc800078ec0ff */
[----:B------:R-:W-:-:S04]  /*90c0*/  SHF.R.U32.HI R3, RZ, 0x18, R2 ;  /* 0x00000018ff037819 */ /* 0x000fc80000011602 */
[----:B------:R-:W-:-:S04]  /*90d0*/  LOP3.LUT R0, R0, R3, RZ, 0xfc, !PT ;  /* 0x0000000300007212 */ /* 0x000fc800078efcff */
[----:B------:R-:W-:-:S07]  /*90e0*/  PRMT R8, R0, 0x7610, R8 ;  /* 0x0000761000087816 */ /* 0x000fce0000000008 */
.L_x_24636:
[----:B------:R-:W-:Y:S05]  /*90f0*/  BSYNC B0 ;  /* 0x0000000000007941 */ /* 0x000fea0003800000 */
.L_x_24635:
[----:B------:R0:W-:Y:S01]  /*9100*/  STG.E.U8 desc[UR36][R16.64], R8 ;  /* 0x0000000810007986 */ /* 0x0001e2000c101124 */
[----:B------:R-:W-:Y:S05]  /*9110*/  BRA `(.L_x_24615) ;  /* 0x00000004001c7947 */ /* 0x000fea0003800000 */
.L_x_24633:
        /* <DEDUP_REMOVED lines=18> */
.L_x_24640:
[----:B------:R-:W-:-:S04]  /*9240*/  LOP3.LUT R2, R3, 0x80000000, RZ, 0xc0, !PT ;  /* 0x8000000003027812 */ /* 0x000fc800078ec0ff */
[----:B------:R-:W-:-:S04]  /*9250*/  SHF.R.U32.HI R3, RZ, 0x18, R2 ;  /* 0x00000018ff037819 */ /* 0x000fc80000011602 */
[----:B------:R-:W-:-:S04]  /*9260*/  LOP3.LUT R0, R0, R3, RZ, 0xfc, !PT ;  /* 0x0000000300007212 */ /* 0x000fc800078efcff */
[----:B------:R-:W-:-:S07]  /*9270*/  PRMT R8, R0, 0x7610, R8 ;  /* 0x0000761000087816 */ /* 0x000fce0000000008 */
.L_x_24639:
[----:B------:R-:W-:Y:S05]  /*9280*/  BSYNC B0 ;  /* 0x0000000000007941 */ /* 0x000fea0003800000 */
.L_x_24638:
[----:B------:R0:W-:Y:S01]  /*9290*/  STG.E.U8 desc[UR36][R16.64], R8 ;  /* 0x0000000810007986 */ /* 0x0001e2000c101124 */
[----:B------:R-:W-:Y:S05]  /*92a0*/  BRA `(.L_x_24615) ;  /* 0x0000000000b87947 */ /* 0x000fea0003800000 */
.L_x_24632:
        /* <DEDUP_REMOVED lines=23> */
.L_x_24614:
        /* <DEDUP_REMOVED lines=16> */
.L_x_24643:
[----:B------:R-:W-:Y:S05]  /*9520*/  BRA `(.L_x_24615) ;  /* 0x0000000000187947 */ /* 0x000fea0003800000 */
.L_x_24642:
[----:B------:R-:W-:Y:S01]  /*9530*/  LOP3.LUT R2, R3, 0xff, RZ, 0xc0, !PT ;  /* 0x000000ff03027812 */ /* 0x000fe200078ec0ff */
[----:B------:R-:W-:-:S05]  /*9540*/  IMAD.MOV.U32 R3, RZ, RZ, RZ ;  /* 0x000000ffff037224 */ /* 0x000fca00078e00ff */
[----:B------:R0:W-:Y:S01]  /*9550*/  STG.E.64 desc[UR36][R16.64], R2 ;  /* 0x0000000210007986 */ /* 0x0001e2000c101b24 */
[----:B------:R-:W-:Y:S05]  /*9560*/  BRA `(.L_x_24615) ;  /* 0x0000000000087947 */ /* 0x000fea0003800000 */
.L_x_24641:
[----:B------:R-:W-:-:S05]  /*9570*/  LOP3.LUT R3, R3, 0xff, RZ, 0xc0, !PT ;  /* 0x000000ff03037812 */ /* 0x000fca00078ec0ff */
[----:B------:R0:W-:Y:S02]  /*9580*/  STG.E desc[UR36][R16.64], R3 ;  /* 0x0000000310007986 */ /* 0x0001e4000c101924 */
.L_x_24615:
[----:B------:R-:W-:-:S07]  /*9590*/  VIADD R19, R19, 0x80 ;  /* 0x0000008013137836 */ /* 0x000fce0000000000 */
.L_x_24575:
[----:B------:R-:W-:Y:S05]  /*95a0*/  BSYNC B6 ;  /* 0x0000000000067941 */ /* 0x000fea0003800000 */
.L_x_24574:
        /* <DEDUP_REMOVED lines=306> */
.L_x_24644:
        /* <DEDUP_REMOVED lines=20> */
.L_x_24648:
[----:B------:R4:W5:Y:S01]  /*aa10*/  LDG.E.U8 R0, desc[UR36][R4.64] ;  /* 0x0000002404007981 */ /* 0x000962000c1e1100 */
[----:B------:R-:W-:Y:S05]  /*aa20*/  BRA `(.L_x_24650) ;  /* 0x0000000c00647947 */ /* 0x000fea0003800000 */
.L_x_24647:
        /* <DEDUP_REMOVED lines=8> */
.L_x_24652:
[----:B------:R2:W5:Y:S01]  /*aab0*/  LDG.E.U8 R0, desc[UR36][R4.64] ;  /* 0x0000002404007981 */ /* 0x000562000c1e1100 */
[----:B------:R-:W-:Y:S05]  /*aac0*/  BRA `(.L_x_24650) ;  /* 0x0000000c003c7947 */ /* 0x000fea0003800000 */
.L_x_24651:
[----:B------:R0:W5:Y:S01]  /*aad0*/  LDG.E.U16 R0, desc[UR36][R4.64] ;  /* 0x0000002404007981 */ /* 0x000162000c1e1500 */
[----:B------:R-:W-:Y:S05]  /*aae0*/  BRA `(.L_x_24650) ;  /* 0x0000000c00347947 */ /* 0x000fea0003800000 */
.L_x_24646:
        /* <DEDUP_REMOVED lines=10> */
.L_x_24654:
[----:B------:R-:W2:Y:S02]  /*ab90*/  LDG.E.U16 R2, desc[UR36][R4.64] ;  /* 0x0000002404027981 */ /* 0x000ea4000c1e1500 */
[----:B--2---:R-:W-:-:S06]  /*aba0*/  HADD2.F32 R2, -RZ, R2.H0_H0 ;  /* 0x20000002ff027230 */ /* 0x004fcc0000004100 */
[----:B------:R-:W0:Y:S02]  /*abb0*/  F2I.S64.TRUNC R2, R2 ;  /* 0x0000000200027311 */ /* 0x000e24000020d900 */
[----:B0-----:R-:W-:Y:S01]  /*abc0*/  PRMT R0, R2, 0x7610, R0 ;  /* 0x0000761002007816 */ /* 0x001fe20000000000 */
[----:B------:R-:W-:Y:S06]  /*abd0*/  BRA `(.L_x_24650) ;  /* 0x0000000800f87947 */ /* 0x000fec0003800000 */
.L_x_24653:
        /* <DEDUP_REMOVED lines=10> */
.L_x_24656:
[----:B------:R-:W2:Y:S02]  /*ac80*/  LDG.E.U16 R4, desc[UR36][R4.64] ;  /* 0x0000002404047981 */ /* 0x000ea4000c1e1500 */
[----:B--2---:R-:W-:-:S06]  /*ac90*/  HADD2.F32 R2, -RZ, R4.H0_H0 ;  /* 0x20000004ff027230 */ /* 0x004fcc0000004100 */
[----:B------:R-:W0:Y:S02]  /*aca0*/  F2I.S64.TRUNC R2, R2 ;  /* 0x0000000200027311 */ /* 0x000e24000020d900 */
[----:B0-----:R-:W-:Y:S01]  /*acb0*/  PRMT R0, R2, 0x7610, R0 ;  /* 0x0000761002007816 */ /* 0x001fe20000000000 */
[----:B------:R-:W-:Y:S06]  /*acc0*/  BRA `(.L_x_24650) ;  /* 0x0000000800bc7947 */ /* 0x000fec0003800000 */
.L_x_24655:
[----:B------:R-:W2:Y:S02]  /*acd0*/  LDG.E.64 R2, desc[UR36][R4.64] ;  /* 0x0000002404027981 */ /* 0x000ea4000c1e1b00 */
[----:B--2---:R-:W0:Y:S02]  /*ace0*/  F2I.S64.F64.TRUNC R2, R2 ;  /* 0x0000000200027311 */ /* 0x004e24000030d900 */
[----:B0-----:R-:W-:Y:S01]  /*acf0*/  PRMT R0, R2, 0x7610, R0 ;  /* 0x0000761002007816 */ /* 0x001fe20000000000 */
[----:B------:R-:W-:Y:S06]  /*ad00*/  BRA `(.L_x_24650) ;  /* 0x0000000800ac7947 */ /* 0x000fec0003800000 */
.L_x_24645:
        /* <DEDUP_REMOVED lines=12> */
.L_x_24659:
[----:B------:R-:W2:Y:S02]  /*add0*/  LDG.E.64 R4, desc[UR36][R4.64] ;  /* 0x0000002404047981 */ /* 0x000ea4000c1e1b00 */
[----:B--2---:R-:W0:Y:S02]  /*ade0*/  F2I.S64.F64.TRUNC R2, R4 ;  /* 0x0000000400027311 */ /* 0x004e24000030d900 */
[----:B0-----:R-:W-:Y:S01]  /*adf0*/  PRMT R0, R2, 0x7610, R0 ;  /* 0x0000761002007816 */ /* 0x001fe20000000000 */
[----:B------:R-:W-:Y:S06]  /*ae00*/  BRA `(.L_x_24650) ;  /* 0x00000008006c7947 */ /* 0x000fec0003800000 */
.L_x_24658:
        /* <DEDUP_REMOVED lines=28> */
.L_x_24661:
        /* <DEDUP_REMOVED lines=15> */
.L_x_24660:
[----:B------:R-:W2:Y:S02]  /*b0c0*/  LDG.E.U16 R2, desc[UR36][R4.64] ;  /* 0x0000002404027981 */ /* 0x000ea4000c1e1500 */
[----:B--2---:R-:W-:-:S06]  /*b0d0*/  IMAD.U32 R2, R2, 0x10000, RZ ;  /* 0x0001000002027824 */ /* 0x004fcc00078e00ff */
[----:B------:R-:W0:Y:S02]  /*b0e0*/  F2I.S64.TRUNC R2, R2 ;  /* 0x0000000200027311 */ /* 0x000e24000020d900 */
[----:B0-----:R-:W-:Y:S01]  /*b0f0*/  PRMT R0, R2, 0x7610, R0 ;  /* 0x0000761002007816 */ /* 0x001fe20000000000 */
[----:B------:R-:W-:Y:S06]  /*b100*/  BRA `(.L_x_24650) ;  /* 0x0000000400ac7947 */ /* 0x000fec0003800000 */
.L_x_24657:
        /* <DEDUP_REMOVED lines=10> */
.L_x_24664:
        /* <DEDUP_REMOVED lines=21> */
.L_x_24668:
[----:B------:R-:W-:Y:S05]  /*b300*/  BSYNC B1 ;  /* 0x0000000000017941 */ /* 0x000fea0003800000 */
.L_x_24667:
[----:B------:R-:W-:Y:S01]  /*b310*/  IMAD.SHL.U32 R2, R2, 0x100000, RZ ;  /* 0x0010000002027824 */ /* 0x000fe200078e00ff */
[----:B------:R-:W-:-:S04]  /*b320*/  LEA R3, R0, 0x3b800000, 0x17 ;  /* 0x3b80000000037811 */ /* 0x000fc800078eb8ff */
[----:B------:R-:W-:-:S07]  /*b330*/  LOP3.LUT R2, R3, R2, R4, 0xfe, !PT ;  /* 0x0000000203027212 */ /* 0x000fce00078efe04 */
.L_x_24666:
[----:B------:R-:W-:Y:S05]  /*b340*/  BSYNC B0 ;  /* 0x0000000000007941 */ /* 0x000fea0003800000 */
.L_x_24665:
[----:B------:R-:W0:Y:S02]  /*b350*/  F2I.S64.TRUNC R2, R2 ;  /* 0x0000000200027311 */ /* 0x000e24000020d900 */
[----:B0-----:R-:W-:Y:S01]  /*b360*/  PRMT R0, R2, 0x7610, R0 ;  /* 0x0000761002007816 */ /* 0x001fe20000000000 */
[----:B------:R-:W-:Y:S06]  /*b370*/  BRA `(.L_x_24650) ;  /* 0x0000000400107947 */ /* 0x000fec0003800000 */
.L_x_24663:
        /* <DEDUP_REMOVED lines=21> */
.L_x_24672:
[----:B------:R-:W-:Y:S05]  /*b4d0*/  BSYNC B1 ;  /* 0x0000000000017941 */ /* 0x000fea0003800000 */
.L_x_24671:
[----:B------:R-:W-:Y:S01]  /*b4e0*/  IMAD.SHL.U32 R2, R2, 0x200000, RZ ;  /* 0x0020000002027824 */ /* 0x000fe200078e00ff */
[----:B------:R-:W-:-:S04]  /*b4f0*/  LEA R3, R0, 0x37800000, 0x17 ;  /* 0x3780000000037811 */ /* 0x000fc800078eb8ff */
[----:B------:R-:W-:-:S07]  /*b500*/  LOP3.LUT R2, R3, R2, R4, 0xfe, !PT ;  /* 0x0000000203027212 */ /* 0x000fce00078efe04 */
.L_x_24670:
[----:B------:R-:W-:Y:S05]  /*b510*/  BSYNC B0 ;  /* 0x0000000000007941 */ /* 0x000fea0003800000 */
.L_x_24669:
[----:B------:R-:W0:Y:S02]  /*b520*/  F2I.S64.TRUNC R2, R2 ;  /* 0x0000000200027311 */ /* 0x000e24000020d900 */
[----:B0-----:R-:W-:Y:S01]  /*b530*/  PRMT R0, R2, 0x7610, R0 ;  /* 0x0000761002007816 */ /* 0x001fe20000000000 */
[----:B------:R-:W-:Y:S06]  /*b540*/  BRA `(.L_x_24650) ;  /* 0x00000000009c7947 */ /* 0x000fec0003800000 */
.L_x_24662:
        /* <DEDUP_REMOVED lines=14> */
.L_x_24676:
[----:B------:R-:W-:Y:S05]  /*b630*/  BSYNC B0 ;  /* 0x0000000000007941 */ /* 0x000fea0003800000 */
.L_x_24675:
[----:B------:R-:W0:Y:S02]  /*b640*/  F2I.S64.TRUNC R2, R2 ;  /* 0x0000000200027311 */ /* 0x000e24000020d900 */
[----:B0-----:R-:W-:Y:S01]  /*b650*/  PRMT R0, R2, 0x7610, R0 ;  /* 0x0000761002007816 */ /* 0x001fe20000000000 */
[----:B------:R-:W-:Y:S06]  /*b660*/  BRA `(.L_x_24650) ;  /* 0x0000000000547947 */ /* 0x000fec0003800000 */
.L_x_24649:
        /* <DEDUP_REMOVED lines=16> */
.L_x_24677:
[----:B------:R-:W-:Y:S01]  /*b770*/  PRMT R0, RZ, 0x7610, R0 ;  /* 0x00007610ff007816 */ /* 0x000fe20000000000 */
[----:B------:R-:W-:Y:S06]  /*b780*/  BRA `(.L_x_24650) ;  /* 0x00000000000c7947 */ /* 0x000fec0003800000 */
.L_x_24674:
[----:B------:R0:W5:Y:S01]  /*b790*/  LDG.E.U8 R0, desc[UR36][R4.64] ;  /* 0x0000002404007981 */ /* 0x000162000c1e1100 */
[----:B------:R-:W-:Y:S05]  /*b7a0*/  BRA `(.L_x_24650) ;  /* 0x0000000000047947 */ /* 0x000fea0003800000 */
.L_x_24673:
[----:B------:R0:W5:Y:S02]  /*b7b0*/  LDG.E.U8 R0, desc[UR36][R4.64] ;  /* 0x0000002404007981 */ /* 0x000164000c1e1100 */
.L_x_24650:
        /* <DEDUP_REMOVED lines=16> */
.L_x_24681:
[----:B------:R-:W-:Y:S01]  /*b8c0*/  STG.E.U8 desc[UR36][R16.64], R3 ;  /* 0x0000000310007986 */ /* 0x000fe2000c101124 */
[----:B------:R-:W-:Y:S05]  /*b8d0*/  EXIT ;  /* 0x000000000000794d */ /* 0x000fea0003800000 */
.L_x_24680:
        /* <DEDUP_REMOVED lines=10> */
.L_x_24684:
[----:B------:R-:W-:-:S05]  /*b980*/  LOP3.LUT R3, R3, 0xff, RZ, 0xc0, !PT ;  /* 0x000000ff03037812 */ /* 0x000fca00078ec0ff */
[----:B------:R-:W-:Y:S01]  /*b990*/  STG.E desc[UR36][R16.64], R3 ;  /* 0x0000000310007986 */ /* 0x000fe2000c101924 */
[----:B------:R-:W-:Y:S05]  /*b9a0*/  EXIT ;  /* 0x000000000000794d */ /* 0x000fea0003800000 */
.L_x_24683:
[----:B------:R-:W-:-:S05]  /*b9b0*/  LOP3.LUT R3, R3, 0xff, RZ, 0xc0, !PT ;  /* 0x000000ff03037812 */ /* 0x000fca00078ec0ff */
[----:B------:R-:W-:Y:S01]  /*b9c0*/  STG.E.U16 desc[UR36][R16.64], R3 ;  /* 0x0000000310007986 */ /* 0x000fe2000c101524 */
[----:B------:R-:W-:Y:S05]  /*b9d0*/  EXIT ;  /* 0x000000000000794d */ /* 0x000fea0003800000 */
.L_x_24679:
        /* <DEDUP_REMOVED lines=10> */
.L_x_24686:
[----:B------:R-:W-:-:S04]  /*ba80*/  LOP3.LUT R3, R3, 0xff, RZ, 0xc0, !PT ;  /* 0x000000ff03037812 */ /* 0x000fc800078ec0ff */
[----:B------:R-:W0:Y:S02]  /*ba90*/  I2F.U16 R0, R3 ;  /* 0x0000000300007306 */ /* 0x000e240000101000 */
[----:B0-----:R-:W-:-:S05]  /*baa0*/  F2FP.F16.F32.PACK_AB R0, RZ, R0 ;  /* 0x00000000ff00723e */ /* 0x001fca00000000ff */
[----:B------:R-:W-:Y:S01]  /*bab0*/  STG.E.U16 desc[UR36][R16.64], R0 ;  /* 0x0000000010007986 */ /* 0x000fe2000c101524 */
[----:B------:R-:W-:Y:S05]  /*bac0*/  EXIT ;  /* 0x000000000000794d */ /* 0x000fea0003800000 */
.L_x_24685:
        /* <DEDUP_REMOVED lines=11> */
.L_x_24688:
[----:B------:R-:W-:-:S06]  /*bb80*/  LOP3.LUT R3, R3, 0xff, RZ, 0xc0, !PT ;  /* 0x000000ff03037812 */ /* 0x000fcc00078ec0ff */
[----:B------:R-:W0:Y:S02]  /*bb90*/  I2F.U16 R3, R3 ;  /* 0x0000000300037306 */ /* 0x000e240000101000 */
[----:B0-----:R-:W-:-:S04]  /*bba0*/  F2FP.F16.F32.PACK_AB R3, RZ, R3 ;  /* 0x00000003ff03723e */ /* 0x001fc800000000ff */
[----:B------:R-:W-:-:S05]  /*bbb0*/  PRMT R3, R3, 0x5410, RZ ;  /* 0x0000541003037816 */ /* 0x000fca00000000ff */
[----:B------:R-:W-:Y:S01]  /*bbc0*/  STG.E desc[UR36][R16.64], R3 ;  /* 0x0000000310007986 */ /* 0x000fe2000c101924 */
[----:B------:R-:W-:Y:S05]  /*bbd0*/  EXIT ;  /* 0x000000000000794d */ /* 0x000fea0003800000 */
.L_x_24687:
[----:B------:R-:W-:-:S06]  /*bbe0*/  LOP3.LUT R3, R3, 0xff, RZ, 0xc0, !PT ;  /* 0x000000ff03037812 */ /* 0x000fcc00078ec0ff */
[----:B------:R-:W0:Y:S02]  /*bbf0*/  I2F.F64.U16 R2, R3 ;  /* 0x0000000300027312 */ /* 0x000e240000101800 */
[----:B0-----:R-:W-:Y:S01]  /*bc00*/  STG.E.64 desc[UR36][R16.64], R2 ;  /* 0x0000000210007986 */ /* 0x001fe2000c101b24 */
[----:B------:R-:W-:Y:S05]  /*bc10*/  EXIT ;  /* 0x000000000000794d */ /* 0x000fea0003800000 */
.L_x_24678:
        /* <DEDUP_REMOVED lines=12> */
.L_x_24691:
[----:B------:R-:W-:Y:S02]  /*bce0*/  LOP3.LUT R4, R3, 0xff, RZ, 0xc0, !PT ;  /* 0x000000ff03047812 */ /* 0x000fe400078ec0ff */
[----:B------:R-:W-:-:S04]  /*bcf0*/  CS2R R6, SRZ ;  /* 0x0000000000067805 */ /* 0x000fc8000001ff00 */
[----:B------:R-:W0:Y:S02]  /*bd00*/  I2F.F64.U16 R4, R4 ;  /* 0x0000000400047312 */ /* 0x000e240000101800 */
[----:B0-----:R-:W-:Y:S01]  /*bd10*/  STG.E.128 desc[UR36][R16.64], R4 ;  /* 0x0000000410007986 */ /* 0x001fe2000c101d24 */
[----:B------:R-:W-:Y:S05]  /*bd20*/  EXIT ;  /* 0x000000000000794d */ /* 0x000fea0003800000 */
.L_x_24690:
        /* <DEDUP_REMOVED lines=22> */
.L_x_24695:
[----:B------:R-:W-:Y:S05]  /*be90*/  BSYNC B0 ;  /* 0x0000000000007941 */ /* 0x000fea0003800000 */
.L_x_24694:
[----:B------:R-:W-:-:S05]  /*bea0*/  LOP3.LUT R3, R0, R3, RZ, 0xfc, !PT ;  /* 0x0000000300037212 */ /* 0x000fca00078efcff */
[----:B------:R-:W-:Y:S01]  /*beb0*/  STG.E.U8 desc[UR36][R16.64], R3 ;  /* 0x0000000310007986 */ /* 0x000fe2000c101124 */
[----:B------:R-:W-:Y:S05]  /*bec0*/  EXIT ;  /* 0x000000000000794d */ /* 0x000fea0003800000 */
.L_x_24693:
        /* <DEDUP_REMOVED lines=14> */
.L_x_24697:
[----:B------:R-:W-:Y:S01]  /*bfb0*/  IMAD.MOV.U32 R0, RZ, RZ, 0x7f ;  /* 0x0000007fff007424 */ /* 0x000fe200078e00ff */
[----:B------:R-:W-:-:S04]  /*bfc0*/  ISETP.GT.U32.AND P0, PT, R2, 0x7f800000, PT ;  /* 0x7f8000000200780c */ /* 0x000fc80003f04070 */
[----:B------:R-:W-:-:S09]  /*bfd0*/  SEL R0, R0, 0x7c, P0 ;  /* 0x0000007c00007807 */ /* 0x000fd20000000000 */
.L_x_24698:
[----:B------:R-:W-:Y:S05]  /*bfe0*/  BSYNC B0 ;  /* 0x0000000000007941 */ /* 0x000fea0003800000 */
.L_x_24696:
[----:B------:R-:W-:-:S04]  /*bff0*/  LOP3.LUT R2, R3, 0x80000000, RZ, 0xc0, !PT ;  /* 0x8000000003027812 */ /* 0x000fc800078ec0ff */
[----:B------:R-:W-:-:S04]  /*c000*/  SHF.R.U32.HI R3, RZ, 0x18, R2 ;  /* 0x00000018ff037819 */ /* 0x000fc80000011602 */
[----:B------:R-:W-:-:S05]  /*c010*/  LOP3.LUT R3, R0, R3, RZ, 0xfc, !PT ;  /* 0x0000000300037212 */ /* 0x000fca00078efcff */
[----:B------:R-:W-:Y:S01]  /*c020*/  STG.E.U8 desc[UR36][R16.64], R3 ;  /* 0x0000000310007986 */ /* 0x000fe2000c101124 */
[----:B------:R-:W-:Y:S05]  /*c030*/  EXIT ;  /* 0x000000000000794d */ /* 0x000fea0003800000 */
.L_x_24692:
[----:B------:R-:W-:-:S04]  /*c040*/  LOP3.LUT R3, R3, 0xff, RZ, 0xc0, !PT ;  /* 0x000000ff03037812 */ /* 0x000fc800078ec0ff */
[----:B------:R-:W0:Y:S02]  /*c050*/  I2F.U16 R0, R3 ;  /* 0x0000000300007306 */ /* 0x000e240000101000 */
[----:B0-----:R-:W-:-:S05]  /*c060*/  F2FP.BF16.F32.PACK_AB R0, RZ, R0 ;  /* 0x00000000ff00723e */ /* 0x001fca00000010ff */
[----:B------:R-:W-:Y:S01]  /*c070*/  STG.E.U16 desc[UR36][R16.64], R0 ;  /* 0x0000000010007986 */ /* 0x000fe2000c101524 */
[----:B------:R-:W-:Y:S05]  /*c080*/  EXIT ;  /* 0x000000000000794d */ /* 0x000fea0003800000 */
.L_x_24689:
        /* <DEDUP_REMOVED lines=11> */
.L_x_24701:
        /* <DEDUP_REMOVED lines=18> */
.L_x_24704:
[----:B------:R-:W-:-:S04]  /*c260*/  LOP3.LUT R2, R3, 0x80000000, RZ, 0xc0, !PT ;  /* 0x8000000003027812 */ /* 0x000fc800078ec0ff */
[----:B------:R-:W-:-:S04]  /*c270*/  SHF.R.U32.HI R3, RZ, 0x18, R2 ;  /* 0x00000018ff037819 */ /* 0x000fc80000011602 */
[----:B------:R-:W-:-:S04]  /*c280*/  LOP3.LUT R0, R0, R3, RZ, 0xfc, !PT ;  /* 0x0000000300007212 */ /* 0x000fc800078efcff */
[----:B------:R-:W-:-:S07]  /*c290*/  PRMT R8, R0, 0x7610, R8 ;  /* 0x0000761000087816 */ /* 0x000fce0000000008 */
.L_x_24703:
[----:B------:R-:W-:Y:S05]  /*c2a0*/  BSYNC B0 ;  /* 0x0000000000007941 */ /* 0x000fea0003800000 */
.L_x_24702:
[----:B------:R-:W-:Y:S01]  /*c2b0*/  STG.E.U8 desc[UR36][R16.64], R8 ;  /* 0x0000000810007986 */ /* 0x000fe2000c101124 */
[----:B------:R-:W-:Y:S05]  /*c2c0*/  EXIT ;  /* 0x000000000000794d */ /* 0x000fea0003800000 */
.L_x_24700:
        /* <DEDUP_REMOVED lines=18> */
.L_x_24707:
[----:B------:R-:W-:-:S04]  /*c3f0*/  LOP3.LUT R2, R3, 0x80000000, RZ, 0xc0, !PT ;  /* 0x8000000003027812 */ /* 0x000fc800078ec0ff */
[----:B------:R-:W-:-:S04]  /*c400*/  SHF.R.U32.HI R3, RZ, 0x18, R2 ;  /* 0x00000018ff037819 */ /* 0x000fc80000011602 */
[----:B------:R-:W-:-:S04]  /*c410*/  LOP3.LUT R0, R0, R3, RZ, 0xfc, !PT ;  /* 0x0000000300007212 */ /* 0x000fc800078efcff */
[----:B------:R-:W-:-:S07]  /*c420*/  PRMT R8, R0, 0x7610, R8 ;  /* 0x0000761000087816 */ /* 0x000fce0000000008 */
.L_x_24706:
[----:B------:R-:W-:Y:S05]  /*c430*/  BSYNC B0 ;  /* 0x0000000000007941 */ /* 0x000fea0003800000 */
.L_x_24705:
[----:B------:R-:W-:Y:S01]  /*c440*/  STG.E.U8 desc[UR36][R16.64], R8 ;  /* 0x0000000810007986 */ /* 0x000fe2000c101124 */
[----:B------:R-:W-:Y:S05]  /*c450*/  EXIT ;  /* 0x000000000000794d */ /* 0x000fea0003800000 */
.L_x_24699:
        /* <DEDUP_REMOVED lines=23> */
.L_x_24682:
        /* <DEDUP_REMOVED lines=16> */
.L_x_24710:
[----:B------:R-:W-:Y:S05]  /*c6d0*/  EXIT ;  /* 0x000000000000794d */ /* 0x000fea0003800000 */
.L_x_24709:
[----:B------:R-:W-:Y:S01]  /*c6e0*/  LOP3.LUT R2, R3, 0xff, RZ, 0xc0, !PT ;  /* 0x000000ff03027812 */ /* 0x000fe200078ec0ff */
[----:B------:R-:W-:-:S05]  /*c6f0*/  IMAD.MOV.U32 R3, RZ, RZ, RZ ;  /* 0x000000ffff037224 */ /* 0x000fca00078e00ff */
[----:B------:R-:W-:Y:S01]  /*c700*/  STG.E.64 desc[UR36][R16.64], R2 ;  /* 0x0000000210007986 */ /* 0x000fe2000c101b24 */
[----:B------:R-:W-:Y:S05]  /*c710*/  EXIT ;  /* 0x000000000000794d */ /* 0x000fea0003800000 */
.L_x_24708:
[----:B------:R-:W-:-:S05]  /*c720*/  LOP3.LUT R3, R3, 0xff, RZ, 0xc0, !PT ;  /* 0x000000ff03037812 */ /* 0x000fca00078ec0ff */
[----:B------:R-:W-:Y:S01]  /*c730*/  STG.E desc[UR36][R16.64], R3 ;  /* 0x0000000310007986 */ /* 0x000fe2000c101924 */
[----:B------:R-:W-:Y:S05]  /*c740*/  EXIT ;  /* 0x000000000000794d */ /* 0x000fea0003800000 */
.L_x_24711:
        /* <DEDUP_REMOVED lines=11> */
.L_x_71813:


//--------------------- .text._ZN2at6native27unrolled_elementwise_kernelIZNS0_50_GLOBAL__N__2680c7bb_12_PowKernel_cu_140f0503_289629pow_tensor_scalar_kernel_implIhhEEvRNS_18TensorIteratorBaseET0_EUlhE_St5arrayIPcLm2EELi4E23TrivialOffsetCalculatorILi1EjESC_NS0_6memory12LoadWithCastILi1EEENSD_13StoreWithCastILi1EEEEEviT_S6_T2_T3_T4_T5_ --------------------------
	.section	.text._ZN2at6native27unrolled_elementwise_kernelIZNS0_50_GLOBAL__N__2680c7bb_12_PowKernel_cu_140f0503_289629pow_tensor_scalar_kernel_implIhhEEvRNS_18TensorIteratorBaseET0_EUlhE_St5arrayIPcLm2EELi4E23TrivialOffsetCalculatorILi1EjESC_NS0_6memory12LoadWithCastILi1EEENSD_13StoreWithCastILi1EEEEEviT_S6_T2_T3_T4_T5_,"ax",@progbits
	.align	128
        .global         _ZN2at6native27unrolled_elementwise_kernelIZNS0_50_GLOBAL__N__2680c7bb_12_PowKernel_cu_140f0503_289629pow_tensor_scalar_kernel_implIhhEEvRNS_18TensorIteratorBaseET0_EUlhE_St5arrayIPcLm2EELi4E23TrivialOffsetCalculatorILi1EjESC_NS0_6memory12LoadWithCastILi1EEENSD_13StoreWithCastILi1EEEEEviT_S6_T2_T3_T4_T5_
        .type           _ZN2at6native27unrolled_elementwise_kernelIZNS0_50_GLOBAL__N__2680c7bb_12_PowKernel_cu_140f0503_289629pow_tensor_scalar_kernel_implIhhEEvRNS_18TensorIteratorBaseET0_EUlhE_St5arrayIPcLm2EELi4E23TrivialOffsetCalculatorILi1EjESC_NS0_6memory12LoadWithCastILi1EEENSD_13StoreWithCastILi1EEEEEviT_S6_T2_T3_T4_T5_,@function
        .size           _ZN2at6native27unrolled_elementwise_kernelIZNS0_50_GLOBAL__N__2680c7bb_12_PowKernel_cu_140f0503_289629pow_tensor_scalar_kernel_implIhhEEvRNS_18TensorIteratorBaseET0_EUlhE_St5arrayIPcLm2EELi4E23TrivialOffsetCalculatorILi1EjESC_NS0_6memory12LoadWithCastILi1EEENSD_13StoreWithCastILi1EEEEEviT_S6_T2_T3_T4_T5_,(.L_x_71814 - _ZN2at6native27unrolled_elementwise_kernelIZNS0_50_GLOBAL__N__2680c7bb_12_PowKernel_cu_140f0503_289629pow_tensor_scalar_kernel_implIhhEEvRNS_18TensorIteratorBaseET0_EUlhE_St5arrayIPcLm2EELi4E23TrivialOffsetCalculatorILi1EjESC_NS0_6memory12LoadWithCastILi1EEENSD_13StoreWithCastILi1EEEEEviT_S6_T2_T3_T4_T5_)
        .other          _ZN2at6native27unrolled_elementwise_kernelIZNS0_50_GLOBAL__N__2680c7bb_12_PowKernel_cu_140f0503_289629pow_tensor_scalar_kernel_implIhhEEvRNS_18TensorIteratorBaseET0_EUlhE_St5arrayIPcLm2EELi4E23TrivialOffsetCalculatorILi1EjESC_NS0_6memory12LoadWithCastILi1EEENSD_13StoreWithCastILi1EEEEEviT_S6_T2_T3_T4_T5_,@"STO_CUDA_ENTRY STV_DEFAULT"
_ZN2at6native27unrolled_elementwise_kernelIZNS0_50_GLOBAL__N__2680c7bb_12_PowKernel_cu_140f0503_289629pow_tensor_scalar_kernel_implIhhEEvRNS_18TensorIteratorBaseET0_EUlhE_St5arrayIPcLm2EELi4E23TrivialOffsetCalculatorILi1EjESC_NS0_6memory12LoadWithCastILi1EEENSD_13StoreWithCastILi1EEEEEviT_S6_T2_T3_T4_T5_:
.text._ZN2at6native27unrolled_elementwise_kernelIZNS0_50_GLOBAL__N__2680c7bb_12_PowKernel_cu_140f0503_289629pow_tensor_scalar_kernel_implIhhEEvRNS_18TensorIteratorBaseET0_EUlhE_St5arrayIPcLm2EELi4E23TrivialOffsetCalculatorILi1EjESC_NS0_6memory12LoadWithCastILi1EEENSD_13StoreWithCastILi1EEEEEviT_S6_T2_T3_T4_T5_:
        /* <DEDUP_REMOVED lines=31> */
.L_x_24717:
[----:B------:R3:W5:Y:S01]  /*01f0*/  LDG.E.U8 R17, desc[UR36][R4.64] ;  /* 0x0000002404117981 */ /* 0x000762000c1e1100 */
[----:B------:R-:W-:Y:S05]  /*0200*/  BRA `(.L_x_24719) ;  /* 0x0000000c00687947 */ /* 0x000fea0003800000 */
.L_x_24716:
        /* <DEDUP_REMOVED lines=8> */
.L_x_24721:
[----:B------:R1:W5:Y:S01]  /*0290*/  LDG.E.U8 R17, desc[UR36][R4.64] ;  /* 0x0000002404117981 */ /* 0x000362000c1e1100 */
[----:B------:R-:W-:Y:S05]  /*02a0*/  BRA `(.L_x_24719) ;  /* 0x0000000c00407947 */ /* 0x000fea0003800000 */
.L_x_24720:
[----:B------:R2:W5:Y:S01]  /*02b0*/  LDG.E.U16 R17, desc[UR36][R4.64] ;  /* 0x0000002404117981 */ /* 0x000562000c1e1500 */
[----:B------:R-:W-:Y:S05]  /*02c0*/  BRA `(.L_x_24719) ;  /* 0x0000000c00387947 */ /* 0x000fea0003800000 */
.L_x_24715:
        /* <DEDUP_REMOVED lines=10> */
.L_x_24723:
[----:B------:R-:W2:Y:S02]  /*0370*/  LDG.E.U16 R2, desc[UR36][R4.64] ;  /* 0x0000002404027981 */ /* 0x000ea4000c1e1500 */
[----:B--2---:R-:W-:-:S06]  /*0380*/  HADD2.F32 R2, -RZ, R2.H0_H0 ;  /* 0x20000002ff027230 */ /* 0x004fcc0000004100 */
[----:B------:R-:W0:Y:S02]  /*0390*/  F2I.S64.TRUNC R2, R2 ;  /* 0x0000000200027311 */ /* 0x000e24000020d900 */
[----:B0-----:R-:W-:Y:S01]  /*03a0*/  PRMT R17, R2, 0x7610, R17 ;  /* 0x0000761002117816 */ /* 0x001fe20000000011 */
[----:B------:R-:W-:Y:S06]  /*03b0*/  BRA `(.L_x_24719) ;  /* 0x0000000800fc7947 */ /* 0x000fec0003800000 */
.L_x_24722:
        /* <DEDUP_REMOVED lines=10> */
.L_x_24725:
[----:B------:R-:W2:Y:S02]  /*0460*/  LDG.E.U16 R4, desc[UR36][R4.64] ;  /* 0x0000002404047981 */ /* 0x000ea4000c1e1500 */
[----:B--2---:R-:W-:-:S06]  /*0470*/  HADD2.F32 R2, -RZ, R4.H0_H0 ;  /* 0x20000004ff027230 */ /* 0x004fcc0000004100 */
[----:B------:R-:W0:Y:S02]  /*0480*/  F2I.S64.TRUNC R2, R2 ;  /* 0x0000000200027311 */ /* 0x000e24000020d900 */
[----:B0-----:R-:W-:Y:S01]  /*0490*/  PRMT R17, R2, 0x7610, R17 ;  /* 0x0000761002117816 */ /* 0x001fe20000000011 */
[----:B------:R-:W-:Y:S06]  /*04a0*/  BRA `(.L_x_24719) ;  /* 0x0000000800c07947 */ /* 0x000fec0003800000 */
.L_x_24724:
[----:B------:R-:W2:Y:S02]  /*04b0*/  LDG.E.64 R2, desc[UR36][R4.64] ;  /* 0x0000002404027981 */ /* 0x000ea4000c1e1b00 */
[----:B--2---:R-:W0:Y:S02]  /*04c0*/  F2I.S64.F64.TRUNC R2, R2 ;  /* 0x0000000200027311 */ /* 0x004e24000030d900 */
[----:B0-----:R-:W-:Y:S01]  /*04d0*/  PRMT R17, R2, 0x7610, R17 ;  /* 0x0000761002117816 */ /* 0x001fe20000000011 */
[----:B------:R-:W-:Y:S06]  /*04e0*/  BRA `(.L_x_24719) ;  /* 0x0000000800b07947 */ /* 0x000fec0003800000 */
.L_x_24714:
        /* <DEDUP_REMOVED lines=12> */
.L_x_24728:
[----:B------:R-:W2:Y:S02]  /*05b0*/  LDG.E.64 R4, desc[UR36][R4.64] ;  /* 0x0000002404047981 */ /* 0x000ea4000c1e1b00 */
[----:B--2---:R-:W0:Y:S02]  /*05c0*/  F2I.S64.F64.TRUNC R2, R4 ;  /* 0x0000000400027311 */ /* 0x004e24000030d900 */
[----:B0-----:R-:W-:Y:S01]  /*05d0*/  PRMT R17, R2, 0x7610, R17 ;  /* 0x0000761002117816 */ /* 0x001fe20000000011 */
[----:B------:R-:W-:Y:S06]  /*05e0*/  BRA `(.L_x_24719) ;  /* 0x0000000800707947 */ /* 0x000fec0003800000 */
.L_x_24727:
        /* <DEDUP_REMOVED lines=28> */
.L_x_24730:
        /* <DEDUP_REMOVED lines=16> */
.L_x_24729:
[----:B------:R-:W2:Y:S02]  /*08b0*/  LDG.E.U16 R2, desc[UR36][R4.64] ;  /* 0x0000002404027981 */ /* 0x000ea4000c1e1500 */
[----:B--2---:R-:W-:-:S06]  /*08c0*/  IMAD.U32 R2, R2, 0x10000, RZ ;  /* 0x0001000002027824 */ /* 0x004fcc00078e00ff */
[----:B------:R-:W0:Y:S02]  /*08d0*/  F2I.S64.TRUNC R2, R2 ;  /* 0x0000000200027311 */ /* 0x000e24000020d900 */
[----:B0-----:R-:W-:Y:S01]  /*08e0*/  PRMT R17, R2, 0x7610, R17 ;  /* 0x0000761002117816 */ /* 0x001fe20000000011 */
[----:B------:R-:W-:Y:S06]  /*08f0*/  BRA `(.L_x_24719) ;  /* 0x0000000400ac7947 */ /* 0x000fec0003800000 */
.L_x_24726:
        /* <DEDUP_REMOVED lines=10> */
.L_x_24733:
        /* <DEDUP_REMOVED lines=21> */
.L_x_24737:
[----:B------:R-:W-:Y:S05]  /*0af0*/  BSYNC B1 ;  /* 0x0000000000017941 */ /* 0x000fea0003800000 */
.L_x_24736:
[----:B------:R-:W-:Y:S01]  /*0b00*/  IMAD.SHL.U32 R2, R2, 0x100000, RZ ;  /* 0x0010000002027824 */ /* 0x000fe200078e00ff */
[----:B------:R-:W-:-:S04]  /*0b10*/  LEA R3, R0, 0x3b800000, 0x17 ;  /* 0x3b80000000037811 */ /* 0x000fc800078eb8ff */
[----:B------:R-:W-:-:S07]  /*0b20*/  LOP3.LUT R2, R3, R2, R4, 0xfe, !PT ;  /* 0x0000000203027212 */ /* 0x000fce00078efe04 */
.L_x_24735:
[----:B------:R-:W-:Y:S05]  /*0b30*/  BSYNC B0 ;  /* 0x0000000000007941 */ /* 0x000fea0003800000 */
.L_x_24734:
[----:B------:R-:W0:Y:S02]  /*0b40*/  F2I.S64.TRUNC R2, R2 ;  /* 0x0000000200027311 */ /* 0x000e24000020d900 */
[----:B0-----:R-:W-:Y:S01]  /*0b50*/  PRMT R17, R2, 0x7610, R17 ;  /* 0x0000761002117816 */ /* 0x001fe20000000011 */
[----:B------:R-:W-:Y:S06]  /*0b60*/  BRA `(.L_x_24719) ;  /* 0x0000000400107947 */ /* 0x000fec0003800000 */
.L_x_24732:
        /* <DEDUP_REMOVED lines=21> */
.L_x_24741:
[----:B------:R-:W-:Y:S05]  /*0cc0*/  BSYNC B1 ;  /* 0x0000000000017941 */ /* 0x000fea0003800000 */
.L_x_24740:
[----:B------:R-:W-:Y:S01]  /*0cd0*/  IMAD.SHL.U32 R2, R2, 0x200000, RZ ;  /* 0x0020000002027824 */ /* 0x000fe200078e00ff */
[----:B------:R-:W-:-:S04]  /*0ce0*/  LEA R3, R0, 0x37800000, 0x17 ;  /* 0x3780000000037811 */ /* 0x000fc800078eb8ff */
[----:B------:R-:W-:-:S07]  /*0cf0*/  LOP3.LUT R2, R3, R2, R4, 0xfe, !PT ;  /* 0x0000000203027212 */ /* 0x000fce00078efe04 */
.L_x_24739:
[----:B------:R-:W-:Y:S05]  /*0d00*/  BSYNC B0 ;  /* 0x0000000000007941 */ /* 0x000fea0003800000 */
.L_x_24738:
[----:B------:R-:W0:Y:S02]  /*0d10*/  F2I.S64.TRUNC R2, R2 ;  /* 0x0000000200027311 */ /* 0x000e24000020d900 */
[----:B0-----:R-:W-:Y:S01]  /*0d20*/  PRMT R17, R2, 0x7610, R17 ;  /* 0x0000761002117816 */ /* 0x001fe20000000011 */
[----:B------:R-:W-:Y:S06]  /*0d30*/  BRA `(.L_x_24719) ;  /* 0x00000000009c7947 */ /* 0x000fec0003800000 */
.L_x_24731:
        /* <DEDUP_REMOVED lines=14> */
.L_x_24745:
[----:B------:R-:W-:Y:S05]  /*0e20*/  BSYNC B0 ;  /* 0x0000000000007941 */ /* 0x000fea0003800000 */
.L_x_24744:
[----:B------:R-:W0:Y:S02]  /*0e30*/  F2I.S64.TRUNC R2, R2 ;  /* 0x0000000200027311 */ /* 0x000e24000020d900 */
[----:B0-----:R-:W-:Y:S01]  /*0e40*/  PRMT R17, R2, 0x7610, R17 ;  /* 0x0000761002117816 */ /* 0x001fe20000000011 */
[----:B------:R-:W-:Y:S06]  /*0e50*/  BRA `(.L_x_24719) ;  /* 0x0000000000547947 */ /* 0x000fec0003800000 */
.L_x_24718:
        /* <DEDUP_REMOVED lines=16> */
.L_x_24746:
[----:B------:R-:W-:Y:S01]  /*0f60*/  PRMT R17, RZ, 0x7610, R17 ;  /* 0x00007610ff117816 */ /* 0x000fe20000000011 */
[----:B------:R-:W-:Y:S06]  /*0f70*/  BRA `(.L_x_24719) ;  /* 0x00000000000c7947 */ /* 0x000fec0003800000 */
.L_x_24743:
[----:B------:R0:W5:Y:S01]  /*0f80*/  LDG.E.U8 R17, desc[UR36][R4.64] ;  /* 0x0000002404117981 */ /* 0x000162000c1e1100 */
[----:B------:R-:W-:Y:S05]  /*0f90*/  BRA `(.L_x_24719) ;  /* 0x0000000000047947 */ /* 0x000fea0003800000 */
.L_x_24742:
[----:B------:R0:W5:Y:S02]  /*0fa0*/  LDG.E.U8 R17, desc[UR36][R4.64] ;  /* 0x0000002404117981 */ /* 0x000164000c1e1100 */
.L_x_24719:
[----:B------:R-:W1:Y:S02]  /*0fb0*/  S2R R19, SR_TID.X ;  /* 0x0000000000137919 */ /* 0x000e640000002100 */
[----:B-1----:R-:W-:-:S07]  /*0fc0*/  VIADD R19, R19, 0x80 ;  /* 0x0000008013137836 */ /* 0x002fce0000000000 */
.L_x_24713:
[----:B------:R-:W-:Y:S05]  /*0fd0*/  BSYNC B6 ;  /* 0x0000000000067941 */ /* 0x000fea0003800000 */
.L_x_24712:
        /* <DEDUP_REMOVED lines=23> */
.L_x_24752:
[----:B------:R0:W5:Y:S01]  /*1150*/  LDG.E.U8 R18, desc[UR36][R4.64] ;  /* 0x0000002404127981 */ /* 0x000162000c1e1100 */
[----:B------:R-:W-:Y:S05]  /*1160*/  BRA `(.L_x_24754) ;  /* 0x0000000c00647947 */ /* 0x000fea0003800000 */
.L_x_24751:
        /* <DEDUP_REMOVED lines=8> */
.L_x_24756:
[----:B------:R4:W5:Y:S01]  /*11f0*/  LDG.E.U8 R18, desc[UR36][R4.64] ;  /* 0x0000002404127981 */ /* 0x000962000c1e1100 */
[----:B------:R-:W-:Y:S05]  /*1200*/  BRA `(.L_x_24754) ;  /* 0x0000000c003c7947 */ /* 0x000fea0003800000 */
.L_x_24755:
[----:B------:R0:W5:Y:S01]  /*1210*/  LDG.E.U16 R18, desc[UR36][R4.64] ;  /* 0x0000002404127981 */ /* 0x000162000c1e1500 */
[----:B------:R-:W-:Y:S05]  /*1220*/  BRA `(.L_x_24754) ;  /* 0x0000000c00347947 */ /* 0x000fea0003800000 */
.L_x_24750:
        /* <DEDUP_REMOVED lines=10> */
.L_x_24758:
[----:B------:R-:W2:Y:S02]  /*12d0*/  LDG.E.U16 R2, desc[UR36][R4.64] ;  /* 0x0000002404027981 */ /* 0x000ea4000c1e1500 */
[----:B--2---:R-:W-:-:S06]  /*12e0*/  HADD2.F32 R2, -RZ, R2.H0_H0 ;  /* 0x20000002ff027230 */ /* 0x004fcc0000004100 */
[----:B------:R-:W0:Y:S02]  /*12f0*/  F2I.S64.TRUNC R2, R2 ;  /* 0x0000000200027311 */ /* 0x000e24000020d900 */
[----:B0-----:R-:W-:Y:S01]  /*1300*/  PRMT R18, R2, 0x7610, R18 ;  /* 0x0000761002127816 */ /* 0x001fe20000000012 */
[----:B------:R-:W-:Y:S06]  /*1310*/  BRA `(.L_x_24754) ;  /* 0x0000000800f87947 */ /* 0x000fec0003800000 */
.L_x_24757:
        /* <DEDUP_REMOVED lines=10> */
.L_x_24760:
[----:B------:R-:W2:Y:S02]  /*13c0*/  LDG.E.U16 R4, desc[UR36][R4.64] ;  /* 0x0000002404047981 */ /* 0x000ea4000c1e1500 */
[----:B--2---:R-:W-:-:S06]  /*13d0*/  HADD2.F32 R2, -RZ, R4.H0_H0 ;  /* 0x20000004ff027230 */ /* 0x004fcc0000004100 */
[----:B------:R-:W0:Y:S02]  /*13e0*/  F2I.S64.TRUNC R2, R2 ;  /* 0x0000000200027311 */ /* 0x000e24000020d900 */
[----:B0-----:R-:W-:Y:S01]  /*13f0*/  PRMT R18, R2, 0x7610, R18 ;  /* 0x0000761002127816 */ /* 0x001fe20000000012 */
[----:B------:R-:W-:Y:S06]  /*1400*/  BRA `(.L_x_24754) ;  /* 0x0000000800bc7947 */ /* 0x000fec0003800000 */
.L_x_24759:
[----:B------:R-:W2:Y:S02]  /*1410*/  LDG.E.64 R2, desc[UR36][R4.64] ;  /* 0x0000002404027981 */ /* 0x000ea4000c1e1b00 */
[----:B--2---:R-:W0:Y:S02]  /*1420*/  F2I.S64.F64.TRUNC R2, R2 ;  /* 0x0000000200027311 */ /* 0x004e24000030d900 */
[----:B0-----:R-:W-:Y:S01]  /*1430*/  PRMT R18, R2, 0x7610, R18 ;  /* 0x0000761002127816 */ /* 0x001fe20000000012 */
[----:B------:R-:W-:Y:S06]  /*1440*/  BRA `(.L_x_24754) ;  /* 0x0000000800ac7947 */ /* 0x000fec0003800000 */
.L_x_24749:
        /* <DEDUP_REMOVED lines=12> */
.L_x_24763:
[----:B------:R-:W2:Y:S02]  /*1510*/  LDG.E.64 R4, desc[UR36][R4.64] ;  /* 0x0000002404047981 */ /* 0x000ea4000c1e1b00 */
[----:B--2---:R-:W0:Y:S02]  /*1520*/  F2I.S64.F64.TRUNC R2, R4 ;  /* 0x0000000400027311 */ /* 0x004e24000030d900 */
[----:B0-----:R-:W-:Y:S01]  /*1530*/  PRMT R18, R2, 0x7610, R18 ;  /* 0x0000761002127816 */ /* 0x001fe20000000012 */
[----:B------:R-:W-:Y:S06]  /*1540*/  BRA `(.L_x_24754) ;  /* 0x00000008006c7947 */ /* 0x000fec0003800000 */
.L_x_24762:
        /* <DEDUP_REMOVED lines=28> */
.L_x_24765:
        /* <DEDUP_REMOVED lines=15> */
.L_x_24764:
[----:B------:R-:W2:Y:S02]  /*1800*/  LDG.E.U16 R2, desc[UR36][R4.64] ;  /* 0x0000002404027981 */ /* 0x000ea4000c1e1500 */
[----:B--2---:R-:W-:-:S06]  /*1810*/  IMAD.U32 R2, R2, 0x10000, RZ ;  /* 0x0001000002027824 */ /* 0x004fcc00078e00ff */
[----:B------:R-:W0:Y:S02]  /*1820*/  F2I.S64.TRUNC R2, R2 ;  /* 0x0000000200027311 */ /* 0x000e24000020d900 */
[----:B0-----:R-:W-:Y:S01]  /*1830*/  PRMT R18, R2, 0x7610, R18 ;  /* 0x0000761002127816 */ /* 0x001fe20000000012 */
[----:B------:R-:W-:Y:S06]  /*1840*/  BRA `(.L_x_24754) ;  /* 0x0000000400ac7947 */ /* 0x000fec0003800000 */
.L_x_24761:
        /* <DEDUP_REMOVED lines=10> */
.L_x_24768:
        /* <DEDUP_REMOVED lines=21> */
.L_x_24772:
[----:B------:R-:W-:Y:S05]  /*1a40*/  BSYNC B1 ;  /* 0x0000000000017941 */ /* 0x000fea0003800000 */
.L_x_24771:
[----:B------:R-:W-:Y:S01]  /*1a50*/  IMAD.SHL.U32 R2, R2, 0x100000, RZ ;  /* 0x0010000002027824 */ /* 0x000fe200078e00ff */
[----:B------:R-:W-:-:S04]  /*1a60*/  LEA R3, R0, 0x3b800000, 0x17 ;  /* 0x3b80000000037811 */ /* 0x000fc800078eb8ff */
[----:B------:R-:W-:-:S07]  /*1a70*/  LOP3.LUT R2, R3, R2, R4, 0xfe, !PT ;  /* 0x0000000203027212 */ /* 0x000fce00078efe04 */
.L_x_24770:
[----:B------:R-:W-:Y:S05]  /*1a80*/  BSYNC B0 ;  /* 0x0000000000007941 */ /* 0x000fea0003800000 */
.L_x_24769:
[----:B------:R-:W0:Y:S02]  /*1a90*/  F2I.S64.TRUNC R2, R2 ;  /* 0x0000000200027311 */ /* 0x000e24000020d900 */
[----:B0-----:R-:W-:Y:S01]  /*1aa0*/  PRMT R18, R2, 0x7610, R18 ;  /* 0x0000761002127816 */ /* 0x001fe20000000012 */
[----:B------:R-:W-:Y:S06]  /*1ab0*/  BRA `(.L_x_24754) ;  /* 0x0000000400107947 */ /* 0x000fec0003800000 */
.L_x_24767:
        /* <DEDUP_REMOVED lines=21> */
.L_x_24776:
[----:B------:R-:W-:Y:S05]  /*1c10*/  BSYNC B1 ;  /* 0x0000000000017941 */ /* 0x000fea0003800000 */
.L_x_24775:
[----:B------:R-:W-:Y:S01]  /*1c20*/  IMAD.SHL.U32 R2, R2, 0x200000, RZ ;  /* 0x0020000002027824 */ /* 0x000fe200078e00ff */
[----:B------:R-:W-:-:S04]  /*1c30*/  LEA R3, R0, 0x37800000, 0x17 ;  /* 0x3780000000037811 */ /* 0x000fc800078eb8ff */
[----:B------:R-:W-:-:S07]  /*1c40*/  LOP3.LUT R2, R3, R2, R4, 0xfe, !PT ;  /* 0x0000000203027212 */ /* 0x000fce00078efe04 */
.L_x_24774:
[----:B------:R-:W-:Y:S05]  /*1c50*/  BSYNC B0 ;  /* 0x0000000000007941 */ /* 0x000fea0003800000 */
.L_x_24773:
[----:B------:R-:W0:Y:S02]  /*1c60*/  F2I.S64.TRUNC R2, R2 ;  /* 0x0000000200027311 */ /* 0x000e24000020d900 */
[----:B0-----:R-:W-:Y:S01]  /*1c70*/  PRMT R18, R2, 0x7610, R18 ;  /* 0x0000761002127816 */ /* 0x001fe20000000012 */
[----:B------:R-:W-:Y:S06]  /*1c80*/  BRA `(.L_x_24754) ;  /* 0x00000000009c7947 */ /* 0x000fec0003800000 */
.L_x_24766:
        /* <DEDUP_REMOVED lines=14> */
.L_x_24780:
[----:B------:R-:W-:Y:S05]  /*1d70*/  BSYNC B0 ;  /* 0x0000000000007941 */ /* 0x000fea0003800000 */
.L_x_24779:
[----:B------:R-:W0:Y:S02]  /*1d80*/  F2I.S64.TRUNC R2, R2 ;  /* 0x0000000200027311 */ /* 0x000e24000020d900 */
[----:B0-----:R-:W-:Y:S01]  /*1d90*/  PRMT R18, R2, 0x7610, R18 ;  /* 0x0000761002127816 */ /* 0x001fe20000000012 */
[----:B------:R-:W-:Y:S06]  /*1da0*/  BRA `(.L_x_24754) ;  /* 0x0000000000547947 */ /* 0x000fec0003800000 */
.L_x_24753:
        /* <DEDUP_REMOVED lines=16> */
.L_x_24781:
[----:B------:R-:W-:Y:S01]  /*1eb0*/  PRMT R18, RZ, 0x7610, R18 ;  /* 0x00007610ff127816 */ /* 0x000fe20000000012 */
[----:B------:R-:W-:Y:S06]  /*1ec0*/  BRA `(.L_x_24754) ;  /* 0x00000000000c7947 */ /* 0x000fec0003800000 */
.L_x_24778:
[----:B------:R1:W5:Y:S01]  /*1ed0*/  LDG.E.U8 R18, desc[UR36][R4.64] ;  /* 0x0000002404127981 */ /* 0x000362000c1e1100 */
[----:B------:R-:W-:Y:S05]  /*1ee0*/  BRA `(.L_x_24754) ;  /* 0x0000000000047947 */ /* 0x000fea0003800000 */
.L_x_24777:
[----:B------:R0:W5:Y:S02]  /*1ef0*/  LDG.E.U8 R18, desc[UR36][R4.64] ;  /* 0x0000002404127981 */ /* 0x000164000c1e1100 */
.L_x_24754:
[----:B------:R-:W-:-:S07]  /*1f00*/  VIADD R19, R19, 0x80 ;  /* 0x0000008013137836 */ /* 0x000fce0000000000 */
.L_x_24748:
[----:B------:R-:W-:Y:S05]  /*1f10*/  BSYNC B6 ;  /* 0x0000000000067941 */ /* 0x000fea0003800000 */
.L_x_24747:
        /* <DEDUP_REMOVED lines=25> */
.L_x_24787:
[----:B------:R0:W5:Y:S01]  /*20b0*/  LDG.E.U8 R24, desc[UR36][R4.64] ;  /* 0x0000002404187981 */ /* 0x000162000c1e1100 */
[----:B------:R-:W-:Y:S05]  /*20c0*/  BRA `(.L_x_24789) ;  /* 0x0000000c00647947 */ /* 0x000fea0003800000 */
.L_x_24786:
        /* <DEDUP_REMOVED lines=8> */
.L_x_24791:
[----:B------:R3:W5:Y:S01]  /*2150*/  LDG.E.U8 R24, desc[UR36][R4.64] ;  /* 0x0000002404187981 */ /* 0x000762000c1e1100 */
[----:B------:R-:W-:Y:S05]  /*2160*/  BRA `(.L_x_24789) ;  /* 0x0000000c003c7947 */ /* 0x000fea0003800000 */
.L_x_24790:
[----:B------:R0:W5:Y:S01]  /*2170*/  LDG.E.U16 R24, desc[UR36][R4.64] ;  /* 0x0000002404187981 */ /* 0x000162000c1e1500 */
[----:B------:R-:W-:Y:S05]  /*2180*/  BRA `(.L_x_24789) ;  /* 0x0000000c00347947 */ /* 0x000fea0003800000 */
.L_x_24785:
        /* <DEDUP_REMOVED lines=10> */
.L_x_24793:
[----:B------:R-:W2:Y:S02]  /*2230*/  LDG.E.U16 R2, desc[UR36][R4.64] ;  /* 0x0000002404027981 */ /* 0x000ea4000c1e1500 */
[----:B--2---:R-:W-:-:S06]  /*2240*/  HADD2.F32 R2, -RZ, R2.H0_H0 ;  /* 0x20000002ff027230 */ /* 0x004fcc0000004100 */
[----:B------:R-:W0:Y:S02]  /*2250*/  F2I.S64.TRUNC R2, R2 ;  /* 0x0000000200027311 */ /* 0x000e24000020d900 */
[----:B0-----:R-:W-:Y:S01]  /*2260*/  PRMT R24, R2, 0x7610, R24 ;  /* 0x0000761002187816 */ /* 0x001fe20000000018 */
[----:B------:R-:W-:Y:S06]  /*2270*/  BRA `(.L_x_24789) ;  /* 0x0000000800f87947 */ /* 0x000fec0003800000 */
.L_x_24792:
        /* <DEDUP_REMOVED lines=10> */
.L_x_24795:
[----:B------:R-:W2:Y:S02]  /*2320*/  LDG.E.U16 R4, desc[UR36][R4.64] ;  /* 0x0000002404047981 */ /* 0x000ea4000c1e1500 */
[----:B--2---:R-:W-:-:S06]  /*2330*/  HADD2.F32 R2, -RZ, R4.H0_H0 ;  /* 0x20000004ff027230 */ /* 0x004fcc0000004100 */
[----:B------:R-:W0:Y:S02]  /*2340*/  F2I.S64.TRUNC R2, R2 ;  /* 0x0000000200027311 */ /* 0x000e24000020d900 */
[----:B0-----:R-:W-:Y:S01]  /*2350*/  PRMT R24, R2, 0x7610, R24 ;  /* 0x0000761002187816 */ /* 0x001fe20000000018 */
[----:B------:R-:W-:Y:S06]  /*2360*/  BRA `(.L_x_24789) ;  /* 0x0000000800bc7947 */ /* 0x000fec0003800000 */
.L_x_24794:
[----:B------:R-:W2:Y:S02]  /*2370*/  LDG.E.64 R2, desc[UR36][R4.64] ;  /* 0x0000002404027981 */ /* 0x000ea4000c1e1b00 */
[----:B--2---:R-:W0:Y:S02]  /*2380*/  F2I.S64.F64.TRUNC R2, R2 ;  /* 0x0000000200027311 */ /* 0x004e24000030d900 */
[----:B0-----:R-:W-:Y:S01]  /*2390*/  PRMT R24, R2, 0x7610, R24 ;  /* 0x0000761002187816 */ /* 0x001fe20000000018 */
[----:B------:R-:W-:Y:S06]  /*23a0*/  BRA `(.L_x_24789) ;  /* 0x0000000800ac7947 */ /* 0x000fec0003800000 */
.L_x_24784:
        /* <DEDUP_REMOVED lines=12> */
.L_x_24798:
[----:B------:R-:W2:Y:S02]  /*2470*/  LDG.E.64 R4, desc[UR36][R4.64] ;  /* 0x0000002404047981 */ /* 0x000ea4000c1e1b00 */
[----:B--2---:R-:W0:Y:S02]  /*2480*/  F2I.S64.F64.TRUNC R2, R4 ;  /* 0x0000000400027311 */ /* 0x004e24000030d900 */
[----:B0-----:R-:W-:Y:S01]  /*2490*/  PRMT R24, R2, 0x7610, R24 ;  /* 0x0000761002187816 */ /* 0x001fe20000000018 */
[----:B------:R-:W-:Y:S06]  /*24a0*/  BRA `(.L_x_24789) ;  /* 0x00000008006c7947 */ /* 0x000fec0003800000 */
.L_x_24797:
        /* <DEDUP_REMOVED lines=28> */
.L_x_24800:
        /* <DEDUP_REMOVED lines=15> */
.L_x_24799:
[----:B------:R-:W2:Y:S02]  /*2760*/  LDG.E.U16 R2, desc[UR36][R4.64] ;  /* 0x0000002404027981 */ /* 0x000ea4000c1e1500 */
[----:B--2---:R-:W-:-:S06]  /*2770*/  IMAD.U32 R2, R2, 0x10000, RZ ;  /* 0x0001000002027824 */ /* 0x004fcc00078e00ff */
[----:B------:R-:W0:Y:S02]  /*2780*/  F2I.S64.TRUNC R2, R2 ;  /* 0x0000000200027311 */ /* 0x000e24000020d900 */
[----:B0-----:R-:W-:Y:S01]  /*2790*/  PRMT R24, R2, 0x7610, R24 ;  /* 0x0000761002187816 */ /* 0x001fe20000000018 */
[----:B------:R-:W-:Y:S06]  /*27a0*/  BRA `(.L_x_24789) ;  /* 0x0000000400ac7947 */ /* 0x000fec0003800000 */
.L_x_24796:
        /* <DEDUP_REMOVED lines=10> */
.L_x_24803:
        /* <DEDUP_REMOVED lines=21> */
.L_x_24807:
[----:B------:R-:W-:Y:S05]  /*29a0*/  BSYNC B1 ;  /* 0x0000000000017941 */ /* 0x000fea0003800000 */
.L_x_24806:
[----:B------:R-:W-:Y:S01]  /*29b0*/  IMAD.SHL.U32 R2, R2, 0x100000, RZ ;  /* 0x0010000002027824 */ /* 0x000fe200078e00ff */
[----:B------:R-:W-:-:S04]  /*29c0*/  LEA R3, R0, 0x3b800000, 0x17 ;  /* 0x3b80000000037811 */ /* 0x000fc800078eb8ff */
[----:B------:R-:W-:-:S07]  /*29d0*/  LOP3.LUT R2, R3, R2, R4, 0xfe, !PT ;  /* 0x0000000203027212 */ /* 0x000fce00078efe04 */
.L_x_24805:
[----:B------:R-:W-:Y:S05]  /*29e0*/  BSYNC B0 ;  /* 0x0000000000007941 */ /* 0x000fea0003800000 */
.L_x_24804:
[----:B------:R-:W0:Y:S02]  /*29f0*/  F2I.S64.TRUNC R2, R2 ;  /* 0x0000000200027311 */ /* 0x000e24000020d900 */
[----:B0-----:R-:W-:Y:S01]  /*2a00*/  PRMT R24, R2, 0x7610, R24 ;  /* 0x0000761002187816 */ /* 0x001fe20000000018 */
[----:B------:R-:W-:Y:S06]  /*2a10*/  BRA `(.L_x_24789) ;  /* 0x0000000400107947 */ /* 0x000fec0003800000 */
.L_x_24802:
        /* <DEDUP_REMOVED lines=21> */
.L_x_24811:
[----:B------:R-:W-:Y:S05]  /*2b70*/  BSYNC B1 ;  /* 0x0000000000017941 */ /* 0x000fea0003800000 */
.L_x_24810:
[----:B------:R-:W-:Y:S01]  /*2b80*/  IMAD.SHL.U32 R2, R2, 0x200000, RZ ;  /* 0x0020000002027824 */ /* 0x000fe200078e00ff */
[----:B------:R-:W-:-:S04]  /*2b90*/  LEA R3, R0, 0x37800000, 0x17 ;  /* 0x3780000000037811 */ /* 0x000fc800078eb8ff */
[----:B------:R-:W-:-:S07]  /*2ba0*/  LOP3.LUT R2, R3, R2, R4, 0xfe, !PT ;  /* 0x0000000203027212 */ /* 0x000fce00078efe04 */
.L_x_24809:
[----:B------:R-:W-:Y:S05]  /*2bb0*/  BSYNC B0 ;  /* 0x0000000000007941 */ /* 0x000fea0003800000 */
.L_x_24808:
[----:B------:R-:W0:Y:S02]  /*2bc0*/  F2I.S64.TRUNC R2, R2 ;  /* 0x0000000200027311 */ /* 0x000e24000020d900 */
[----:B0-----:R-:W-:Y:S01]  /*2bd0*/  PRMT R24, R2, 0x7610, R24 ;  /* 0x0000761002187816 */ /* 0x001fe20000000018 */
[----:B------:R-:W-:Y:S06]  /*2be0*/  BRA `(.L_x_24789) ;  /* 0x00000000009c7947 */ /* 0x000fec0003800000 */
.L_x_24801:
        /* <DEDUP_REMOVED lines=14> */
.L_x_24815:
[----:B------:R-:W-:Y:S05]  /*2cd0*/  BSYNC B0 ;  /* 0x0000000000007941 */ /* 0x000fea0003800000 */
.L_x_24814:
[----:B------:R-:W0:Y:S02]  /*2ce0*/  F2I.S64.TRUNC R2, R2 ;  /* 0x0000000200027311 */ /* 0x000e24000020d900 */
[----:B0-----:R-:W-:Y:S01]  /*2cf0*/  PRMT R24, R2, 0x7610, R24 ;  /* 0x0000761002187816 */ /* 0x001fe20000000018 */
[----:B------:R-:W-:Y:S06]  /*2d00*/  BRA `(.L_x_24789) ;  /* 0x0000000000547947 */ /* 0x000fec0003800000 */
.L_x_24788:
        /* <DEDUP_REMOVED lines=16> */
.L_x_24816:
[----:B------:R-:W-:Y:S01]  /*2e10*/  PRMT R24, RZ, 0x7610, R24 ;  /* 0x00007610ff187816 */ /* 0x000fe20000000018 */
[----:B------:R-:W-:Y:S06]  /*2e20*/  BRA `(.L_x_24789) ;  /* 0x00000000000c7947 */ /* 0x000fec0003800000 */
.L_x_24813:
[----:B------:R2:W5:Y:S01]  /*2e30*/  LDG.E.U8 R24, desc[UR36][R4.64] ;  /* 0x0000002404187981 */ /* 0x000562000c1e1100 */
[----:B------:R-:W-:Y:S05]  /*2e40*/  BRA `(.L_x_24789) ;  /* 0x0000000000047947 */ /* 0x000fea0003800000 */
.L_x_24812:
[----:B------:R1:W5:Y:S02]  /*2e50*/  LDG.E.U8 R24, desc[UR36][R4.64] ;  /* 0x0000002404187981 */ /* 0x000364000c1e1100 */
.L_x_24789:
[----:B------:R-:W-:-:S07]  /*2e60*/  VIADD R19, R19, 0x80 ;  /* 0x0000008013137836 */ /* 0x000fce0000000000 */
.L_x_24783:
[----:B------:R-:W-:Y:S05]  /*2e70*/  BSYNC B6 ;  /* 0x0000000000067941 */ /* 0x000fea0003800000 */
.L_x_24782:
        /* <DEDUP_REMOVED lines=22> */
.L_x_24822:
[----:B------:R0:W5:Y:S01]  /*2fe0*/  LDG.E.U8 R16, desc[UR36][R4.64] ;  /* 0x0000002404107981 */ /* 0x000162000c1e1100 */
[----:B------:R-:W-:Y:S05]  /*2ff0*/  BRA `(.L_x_24818) ;  /* 0x0000000c00607947 */ /* 0x000fea0003800000 */
.L_x_24821:
        /* <DEDUP_REMOVED lines=8> */
.L_x_24825:
[----:B------:R0:W5:Y:S01]  /*3080*/  LDG.E.U8 R16, desc[UR36][R4.64] ;  /* 0x0000002404107981 */ /* 0x000162000c1e1100 */
[----:B------:R-:W-:Y:S05]  /*3090*/  BRA `(.L_x_24818) ;  /* 0x0000000c00387947 */ /* 0x000fea0003800000 */
.L_x_24824:
[----:B------:R0:W5:Y:S01]  /*30a0*/  LDG.E.U16 R16, desc[UR36][R4.64] ;  /* 0x0000002404107981 */ /* 0x000162000c1e1500 */
[----:B------:R-:W-:Y:S05]  /*30b0*/  BRA `(.L_x_24818) ;  /* 0x0000000c00307947 */ /* 0x000fea0003800000 */
.L_x_24820:
        /* <DEDUP_REMOVED lines=10> */
.L_x_24827:
[----:B------:R-:W2:Y:S02]  /*3160*/  LDG.E.U16 R2, desc[UR36][R4.64] ;  /* 0x0000002404027981 */ /* 0x000ea4000c1e1500 */
[----:B--2---:R-:W-:-:S06]  /*3170*/  HADD2.F32 R2, -RZ, R2.H0_H0 ;  /* 0x20000002ff027230 */ /* 0x004fcc0000004100 */
[----:B------:R-:W0:Y:S02]  /*3180*/  F2I.S64.TRUNC R2, R2 ;  /* 0x0000000200027311 */ /* 0x000e24000020d900 */
[----:B0-----:R-:W-:Y:S01]  /*3190*/  PRMT R16, R2, 0x7610, R16 ;  /* 0x0000761002107816 */ /* 0x001fe20000000010 */
[----:B------:R-:W-:Y:S06]  /*31a0*/  BRA `(.L_x_24818) ;  /* 0x0000000800f47947 */ /* 0x000fec0003800000 */
.L_x_24826:
        /* <DEDUP_REMOVED lines=10> */
.L_x_24829:
[----:B------:R-:W2:Y:S02]  /*3250*/  LDG.E.U16 R4, desc[UR36][R4.64] ;  /* 0x0000002404047981 */ /* 0x000ea4000c1e1500 */
[----:B--2---:R-:W-:-:S06]  /*3260*/  HADD2.F32 R2, -RZ, R4.H0_H0 ;  /* 0x20000004ff027230 */ /* 0x004fcc0000004100 */
[----:B------:R-:W0:Y:S02]  /*3270*/  F2I.S64.TRUNC R2, R2 ;  /* 0x0000000200027311 */ /* 0x000e24000020d900 */
[----:B0-----:R-:W-:Y:S01]  /*3280*/  PRMT R16, R2, 0x7610, R16 ;  /* 0x0000761002107816 */ /* 0x001fe20000000010 */
[----:B------:R-:W-:Y:S06]  /*3290*/  BRA `(.L_x_24818) ;  /* 0x0000000800b87947 */ /* 0x000fec0003800000 */
.L_x_24828:
[----:B------:R-:W2:Y:S02]  /*32a0*/  LDG.E.64 R2, desc[UR36][R4.64] ;  /* 0x0000002404027981 */ /* 0x000ea4000c1e1b00 */
[----:B--2---:R-:W0:Y:S02]  /*32b0*/  F2I.S64.F64.TRUNC R2, R2 ;  /* 0x0000000200027311 */ /* 0x004e24000030d900 */
[----:B0-----:R-:W-:Y:S01]  /*32c0*/  PRMT R16, R2, 0x7610, R16 ;  /* 0x0000761002107816 */ /* 0x001fe20000000010 */
[----:B------:R-:W-:Y:S06]  /*32d0*/  BRA `(.L_x_24818) ;  /* 0x0000000800a87947 */ /* 0x000fec0003800000 */
.L_x_24819:
        /* <DEDUP_REMOVED lines=12> */
.L_x_24832:
[----:B------:R-:W2:Y:S02]  /*33a0*/  LDG.E.64 R4, desc[UR36][R4.64] ;  /* 0x0000002404047981 */ /* 0x000ea4000c1e1b00 */
[----:B--2---:R-:W0:Y:S02]  /*33b0*/  F2I.S64.F64.TRUNC R2, R4 ;  /* 0x0000000400027311 */ /* 0x004e24000030d900 */
[----:B0-----:R-:W-:Y:S01]  /*33c0*/  PRMT R16, R2, 0x7610, R16 ;  /* 0x0000761002107816 */ /* 0x001fe20000000010 */
[----:B------:R-:W-:Y:S06]  /*33d0*/  BRA `(.L_x_24818) ;  /* 0x0000000800687947 */ /* 0x000fec0003800000 */
.L_x_24831:
        /* <DEDUP_REMOVED lines=28> */
.L_x_24834:
        /* <DEDUP_REMOVED lines=15> */
.L_x_24833:
[----:B------:R-:W2:Y:S02]  /*3690*/  LDG.E.U16 R2, desc[UR36][R4.64] ;  /* 0x0000002404027981 */ /* 0x000ea4000c1e1500 */
[----:B--2---:R-:W-:-:S06]  /*36a0*/  IMAD.U32 R2, R2, 0x10000, RZ ;  /* 0x0001000002027824 */ /* 0x004fcc00078e00ff */
[----:B------:R-:W0:Y:S02]  /*36b0*/  F2I.S64.TRUNC R2, R2 ;  /* 0x0000000200027311 */ /* 0x000e24000020d900 */
[----:B0-----:R-:W-:Y:S01]  /*36c0*/  PRMT R16, R2, 0x7610, R16 ;  /* 0x0000761002107816 */ /* 0x001fe20000000010 */
[----:B------:R-:W-:Y:S06]  /*36d0*/  BRA `(.L_x_24818) ;  /* 0x0000000400a87947 */ /* 0x000fec0003800000 */
.L_x_24830:
        /* <DEDUP_REMOVED lines=10> */
.L_x_24837:
        /* <DEDUP_REMOVED lines=21> */
.L_x_24841:
[----:B------:R-:W-:Y:S05]  /*38d0*/  BSYNC B1 ;  /* 0x0000000000017941 */ /* 0x000fea0003800000 */
.L_x_24840:
[----:B------:R-:W-:Y:S01]  /*38e0*/  IMAD.SHL.U32 R2, R2, 0x100000, RZ ;  /* 0x0010000002027824 */ /* 0x000fe200078e00ff */
[----:B------:R-:W-:-:S04]  /*38f0*/  LEA R3, R0, 0x3b800000, 0x17 ;  /* 0x3b80000000037811 */ /* 0x000fc800078eb8ff */
[----:B------:R-:W-:-:S07]  /*3900*/  LOP3.LUT R2, R3, R2, R4, 0xfe, !PT ;  /* 0x0000000203027212 */ /* 0x000fce00078efe04 */
.L_x_24839:
[----:B------:R-:W-:Y:S05]  /*3910*/  BSYNC B0 ;  /* 0x0000000000007941 */ /* 0x000fea0003800000 */
.L_x_24838:
[----:B------:R-:W0:Y:S02]  /*3920*/  F2I.S64.TRUNC R2, R2 ;  /* 0x0000000200027311 */ /* 0x000e24000020d900 */
[----:B0-----:R-:W-:Y:S01]  /*3930*/  PRMT R16, R2, 0x7610, R16 ;  /* 0x0000761002107816 */ /* 0x001fe20000000010 */
[----:B------:R-:W-:Y:S06]  /*3940*/  BRA `(.L_x_24818) ;  /* 0x00000004000c7947 */ /* 0x000fec0003800000 */
.L_x_24836:
        /* <DEDUP_REMOVED lines=21> */
.L_x_24845:
[----:B------:R-:W-:Y:S05]  /*3aa0*/  BSYNC B1 ;  /* 0x0000000000017941 */ /* 0x000fea0003800000 */
.L_x_24844:
[----:B------:R-:W-:Y:S01]  /*3ab0*/  IMAD.SHL.U32 R2, R2, 0x200000, RZ ;  /* 0x0020000002027824 */ /* 0x000fe200078e00ff */
[----:B------:R-:W-:-:S04]  /*3ac0*/  LEA R3, R0, 0x37800000, 0x17 ;  /* 0x3780000000037811 */ /* 0x000fc800078eb8ff */
[----:B------:R-:W-:-:S07]  /*3ad0*/  LOP3.LUT R2, R3, R2, R4, 0xfe, !PT ;  /* 0x0000000203027212 */ /* 0x000fce00078efe04 */
.L_x_24843:
[----:B------:R-:W-:Y:S05]  /*3ae0*/  BSYNC B0 ;  /* 0x0000000000007941 */ /* 0x000fea0003800000 */
.L_x_24842:
[----:B------:R-:W0:Y:S02]  /*3af0*/  F2I.S64.TRUNC R2, R2 ;  /* 0x0000000200027311 */ /* 0x000e24000020d900 */
[----:B0-----:R-:W-:Y:S01]  /*3b00*/  PRMT R16, R2, 0x7610, R16 ;  /* 0x0000761002107816 */ /* 0x001fe20000000010 */
[----:B------:R-:W-:Y:S06]  /*3b10*/  BRA `(.L_x_24818) ;  /* 0x0000000000987947 */ /* 0x000fec0003800000 */
.L_x_24835:
        /* <DEDUP_REMOVED lines=14> */
.L_x_24849:
[----:B------:R-:W-:Y:S05]  /*3c00*/  BSYNC B0 ;  /* 0x0000000000007941 */ /* 0x000fea0003800000 */
.L_x_24848:
[----:B------:R-:W0:Y:S02]  /*3c10*/  F2I.S64.TRUNC R2, R2 ;  /* 0x0000000200027311 */ /* 0x000e24000020d900 */
[----:B0-----:R-:W-:Y:S01]  /*3c20*/  PRMT R16, R2, 0x7610, R16 ;  /* 0x0000761002107816 */ /* 0x001fe20000000010 */
[----:B------:R-:W-:Y:S06]  /*3c30*/  BRA `(.L_x_24818) ;  /* 0x0000000000507947 */ /* 0x000fec0003800000 */
.L_x_24823:
        /* <DEDUP_REMOVED lines=16> */
.L_x_24850:
[----:B------:R-:W-:Y:S05]  /*3d40*/  BRA `(.L_x_24818) ;  /* 0x00000000000c7947 */ /* 0x000fea0003800000 */
.L_x_24847:
[----:B------:R0:W5:Y:S01]  /*3d50*/  LDG.E.U8 R16, desc[UR36][R4.64] ;  /* 0x0000002404107981 */ /* 0x000162000c1e1100 */
[----:B------:R-:W-:Y:S05]  /*3d60*/  BRA `(.L_x_24818) ;  /* 0x0000000000047947 */ /* 0x000fea0003800000 */
.L_x_24846:
[----:B------:R0:W5:Y:S02]  /*3d70*/  LDG.E.U8 R16, desc[UR36][R4.64] ;  /* 0x0000002404107981 */ /* 0x000164000c1e1100 */
.L_x_24818:
[----:B------:R-:W-:Y:S05]  /*3d80*/  BSYNC B6 ;  /* 0x0000000000067941 */ /* 0x000fea0003800000 */
.L_x_24817:
[----:B------:R-:W0:Y:S01]  /*3d90*/  S2R R2, SR_TID.X ;  /* 0x0000000000027919 */ /* 0x000e220000002100 */
[----:B------:R-:W0:Y:S01]  /*3da0*/  LDC.U8 R19, c[0x0][0x23c] ;  /* 0x00008f00ff137b82 */ /* 0x000e220000000000 */
[----:B-----5:R-:W-:Y:S01]  /*3db0*/  PRMT R0, R17, 0x9910, RZ ;  /* 0x0000991011007816 */ /* 0x020fe200000000ff */
[----:B------:R-:W-:Y:S01]  /*3dc0*/  BSSY B6, `(.L_x_24851) ;  /* 0x0000107000067945 */ /* 0x000fe20003800000 */
[----:B------:R-:W-:Y:S02]  /*3dd0*/  PRMT R18, R18, 0x9910, RZ ;  /* 0x0000991012127816 */ /* 0x000fe400000000ff */
[----:B------:R-:W-:Y:S01]  /*3de0*/  PRMT R17, R24, 0x9910, RZ ;  /* 0x0000991018117816 */ /* 0x000fe200000000ff */
[----:B01234-:R-:W-:Y:S01]  /*3df0*/  IMAD R5, R0, R0, RZ ;  /* 0x0000000000057224 */ /* 0x01ffe200078e02ff */
[----:B------:R-:W-:Y:S01]  /*3e00*/  PRMT R16, R16, 0x9910, RZ ;  /* 0x0000991010107816 */ /* 0x000fe200000000ff */
[----:B------:R-:W-:Y:S02]  /*3e10*/  IMAD R18, R18, R18, RZ ;  /* 0x0000001212127224 */ /* 0x000fe400078e02ff */
[----:B------:R-:W-:-:S02]  /*3e20*/  IMAD R17, R17, R17, RZ ;  /* 0x0000001111117224 */ /* 0x000fc400078e02ff */
[----:B------:R-:W-:Y:S01]  /*3e30*/  IMAD R16, R16, R16, RZ ;  /* 0x0000001010107224 */ /* 0x000fe200078e02ff */
[----:B------:R-:W-:-:S13]  /*3e40*/  ISETP.GE.AND P0, PT, R2, R22, PT ;  /* 0x000000160200720c */ /* 0x000fda0003f06270 */
        /* <DEDUP_REMOVED lines=22> */
.L_x_24856:
[----:B------:R0:W-:Y:S01]  /*3fb0*/  STG.E.U8 desc[UR36][R8.64], R5 ;  /* 0x0000000508007986 */ /* 0x0001e2000c101124 */
[----:B------:R-:W-:Y:S05]  /*3fc0*/  BRA `(.L_x_24852) ;  /* 0x0000000c00987947 */ /* 0x000fea0003800000 */
.L_x_24855:
        /* <DEDUP_REMOVED lines=10> */
.L_x_24859:
[----:B------:R-:W-:-:S05]  /*4070*/  LOP3.LUT R5, R5, 0xff, RZ, 0xc0, !PT ;  /* 0x000000ff05057812 */ /* 0x000fca00078ec0ff */
[----:B------:R0:W-:Y:S01]  /*4080*/  STG.E desc[UR36][R8.64], R5 ;  /* 0x0000000508007986 */ /* 0x0001e2000c101924 */
[----:B------:R-:W-:Y:S05]  /*4090*/  BRA `(.L_x_24852) ;  /* 0x0000000c00647947 */ /* 0x000fea0003800000 */
.L_x_24858:
[----:B------:R-:W-:-:S05]  /*40a0*/  LOP3.LUT R3, R5, 0xff, RZ, 0xc0, !PT ;  /* 0x000000ff05037812 */ /* 0x000fca00078ec0ff */
[----:B------:R0:W-:Y:S01]  /*40b0*/  STG.E.U16 desc[UR36][R8.64], R3 ;  /* 0x0000000308007986 */ /* 0x0001e2000c101524 */
[----:B------:R-:W-:Y:S05]  /*40c0*/  BRA `(.L_x_24852) ;  /* 0x0000000c00587947 */ /* 0x000fea0003800000 */
.L_x_24854:
        /* <DEDUP_REMOVED lines=10> */
.L_x_24861:
[----:B------:R-:W-:-:S04]  /*4170*/  LOP3.LUT R5, R5, 0xff, RZ, 0xc0, !PT ;  /* 0x000000ff05057812 */ /* 0x000fc800078ec0ff */
[----:B------:R-:W0:Y:S02]  /*4180*/  I2F.U16 R0, R5 ;  /* 0x0000000500007306 */ /* 0x000e240000101000 */
[----:B0-----:R-:W-:-:S05]  /*4190*/  F2FP.F16.F32.PACK_AB R0, RZ, R0 ;  /* 0x00000000ff00723e */ /* 0x001fca00000000ff */
[----:B------:R0:W-:Y:S01]  /*41a0*/  STG.E.U16 desc[UR36][R8.64], R0 ;  /* 0x0000000008007986 */ /* 0x0001e2000c101524 */
[----:B------:R-:W-:Y:S05]  /*41b0*/  BRA `(.L_x_24852) ;  /* 0x0000000c001c7947 */ /* 0x000fea0003800000 */
.L_x_24860:
        /* <DEDUP_REMOVED lines=11> */
.L_x_24863:
[----:B------:R-:W-:-:S06]  /*4270*/  LOP3.LUT R5, R5, 0xff, RZ, 0xc0, !PT ;  /* 0x000000ff05057812 */ /* 0x000fcc00078ec0ff */
[----:B------:R-:W0:Y:S02]  /*4280*/  I2F.U16 R5, R5 ;  /* 0x0000000500057306 */ /* 0x000e240000101000 */
[----:B0-----:R-:W-:-:S04]  /*4290*/  F2FP.F16.F32.PACK_AB R3, RZ, R5 ;  /* 0x00000005ff03723e */ /* 0x001fc800000000ff */
[----:B------:R-:W-:-:S05]  /*42a0*/  PRMT R3, R3, 0x5410, RZ ;  /* 0x0000541003037816 */ /* 0x000fca00000000ff */
[----:B------:R0:W-:Y:S01]  /*42b0*/  STG.E desc[UR36][R8.64], R3 ;  /* 0x0000000308007986 */ /* 0x0001e2000c101924 */
[----:B------:R-:W-:Y:S05]  /*42c0*/  BRA `(.L_x_24852) ;  /* 0x0000000800d87947 */ /* 0x000fea0003800000 */
.L_x_24862:
[----:B------:R-:W-:-:S06]  /*42d0*/  LOP3.LUT R5, R5, 0xff, RZ, 0xc0, !PT ;  /* 0x000000ff05057812 */ /* 0x000fcc00078ec0ff */
[----:B------:R-:W0:Y:S02]  /*42e0*/  I2F.F64.U16 R4, R5 ;  /* 0x0000000500047312 */ /* 0x000e240000101800 */
[----:B0-----:R0:W-:Y:S01]  /*42f0*/  STG.E.64 desc[UR36][R8.64], R4 ;  /* 0x0000000408007986 */ /* 0x0011e2000c101b24 */
[----:B------:R-:W-:Y:S05]  /*4300*/  BRA `(.L_x_24852) ;  /* 0x0000000800c87947 */ /* 0x000fea0003800000 */
.L_x_24853:
        /* <DEDUP_REMOVED lines=12> */
.L_x_24866:
[----:B------:R-:W-:Y:S02]  /*43d0*/  LOP3.LUT R5, R5, 0xff, RZ, 0xc0, !PT ;  /* 0x000000ff05057812 */ /* 0x000fe400078ec0ff */
[----:B------:R-:W-:-:S04]  /*43e0*/  CS2R R6, SRZ ;  /* 0x0000000000067805 */ /* 0x000fc8000001ff00 */
[----:B------:R-:W0:Y:S02]  /*43f0*/  I2F.F64.U16 R4, R5 ;  /* 0x0000000500047312 */ /* 0x000e240000101800 */
[----:B0-----:R0:W-:Y:S01]  /*4400*/  STG.E.128 desc[UR36][R8.64], R4 ;  /* 0x0000000408007986 */ /* 0x0011e2000c101d24 */
[----:B------:R-:W-:Y:S05]  /*4410*/  BRA `(.L_x_24852) ;  /* 0x0000000800847947 */ /* 0x000fea0003800000 */
.L_x_24865:
        /* <DEDUP_REMOVED lines=22> */
.L_x_24870:
[----:B------:R-:W-:Y:S05]  /*4580*/  BSYNC B0 ;  /* 0x0000000000007941 */ /* 0x000fea0003800000 */
.L_x_24869:
[----:B------:R-:W-:-:S05]  /*4590*/  LOP3.LUT R5, R0, R5, RZ, 0xfc, !PT ;  /* 0x0000000500057212 */ /* 0x000fca00078efcff */
[----:B------:R0:W-:Y:S01]  /*45a0*/  STG.E.U8 desc[UR36][R8.64], R5 ;  /* 0x0000000508007986 */ /* 0x0001e2000c101124 */
[----:B------:R-:W-:Y:S05]  /*45b0*/  BRA `(.L_x_24852) ;  /* 0x00000008001c7947 */ /* 0x000fea0003800000 */
.L_x_24868:
        /* <DEDUP_REMOVED lines=14> */
.L_x_24872:
[----:B------:R-:W-:Y:S01]  /*46a0*/  IMAD.MOV.U32 R0, RZ, RZ, 0x7f ;  /* 0x0000007fff007424 */ /* 0x000fe200078e00ff */
[----:B------:R-:W-:-:S04]  /*46b0*/  ISETP.GT.U32.AND P0, PT, R3, 0x7f800000, PT ;  /* 0x7f8000000300780c */ /* 0x000fc80003f04070 */
[----:B------:R-:W-:-:S09]  /*46c0*/  SEL R0, R0, 0x7c, P0 ;  /* 0x0000007c00007807 */ /* 0x000fd20000000000 */
.L_x_24873:
[----:B------:R-:W-:Y:S05]  /*46d0*/  BSYNC B0 ;  /* 0x0000000000007941 */ /* 0x000fea0003800000 */
.L_x_24871:
[----:B------:R-:W-:-:S04]  /*46e0*/  LOP3.LUT R3, R5, 0x80000000, RZ, 0xc0, !PT ;  /* 0x8000000005037812 */ /* 0x000fc800078ec0ff */
[----:B------:R-:W-:-:S04]  /*46f0*/  SHF.R.U32.HI R3, RZ, 0x18, R3 ;  /* 0x00000018ff037819 */ /* 0x000fc80000011603 */
[----:B------:R-:W-:-:S05]  /*4700*/  LOP3.LUT R3, R0, R3, RZ, 0xfc, !PT ;  /* 0x0000000300037212 */ /* 0x000fca00078efcff */
[----:B------:R0:W-:Y:S01]  /*4710*/  STG.E.U8 desc[UR36][R8.64], R3 ;  /* 0x0000000308007986 */ /* 0x0001e2000c101124 */
[----:B------:R-:W-:Y:S05]  /*4720*/  BRA `(.L_x_24852) ;  /* 0x0000000400c07947 */ /* 0x000fea0003800000 */
.L_x_24867:
[----:B------:R-:W-:-:S04]  /*4730*/  LOP3.LUT R5, R5, 0xff, RZ, 0xc0, !PT ;  /* 0x000000ff05057812 */ /* 0x000fc800078ec0ff */
[----:B------:R-:W0:Y:S02]  /*4740*/  I2F.U16 R0, R5 ;  /* 0x0000000500007306 */ /* 0x000e240000101000 */
[----:B0-----:R-:W-:-:S05]  /*4750*/  F2FP.BF16.F32.PACK_AB R0, RZ, R0 ;  /* 0x00000000ff00723e */ /* 0x001fca00000010ff */
[----:B------:R0:W-:Y:S01]  /*4760*/  STG.E.U16 desc[UR36][R8.64], R0 ;  /* 0x0000000008007986 */ /* 0x0001e2000c101524 */
[----:B------:R-:W-:Y:S05]  /*4770*/  BRA `(.L_x_24852) ;  /* 0x0000000400ac7947 */ /* 0x000fea0003800000 */
.L_x_24864:
        /* <DEDUP_REMOVED lines=11> */
.L_x_24876:
        /* <DEDUP_REMOVED lines=18> */
.L_x_24879:
[----:B------:R-:W-:-:S04]  /*4950*/  LOP3.LUT R3, R5, 0x80000000, RZ, 0xc0, !PT ;  /* 0x8000000005037812 */ /* 0x000fc800078ec0ff */
[----:B------:R-:W-:-:S04]  /*4960*/  SHF.R.U32.HI R3, RZ, 0x18, R3 ;  /* 0x00000018ff037819 */ /* 0x000fc80000011603 */
[----:B------:R-:W-:-:S04]  /*4970*/  LOP3.LUT R0, R0, R3, RZ, 0xfc, !PT ;  /* 0x0000000300007212 */ /* 0x000fc800078efcff */
[----:B------:R-:W-:-:S07]  /*4980*/  PRMT R4, R0, 0x7610, R4 ;  /* 0x0000761000047816 */ /* 0x000fce0000000004 */
.L_x_24878:
[----:B------:R-:W-:Y:S05]  /*4990*/  BSYNC B0 ;  /* 0x0000000000007941 */ /* 0x000fea0003800000 */
.L_x_24877:
[----:B------:R3:W-:Y:S01]  /*49a0*/  STG.E.U8 desc[UR36][R8.64], R4 ;  /* 0x0000000408007986 */ /* 0x0007e2000c101124 */
[----:B------:R-:W-:Y:S05]  /*49b0*/  BRA `(.L_x_24852) ;  /* 0x00000004001c7947 */ /* 0x000fea0003800000 */
.L_x_24875:
        /* <DEDUP_REMOVED lines=18> */
.L_x_24882:
[----:B------:R-:W-:-:S04]  /*4ae0*/  LOP3.LUT R3, R5, 0x80000000, RZ, 0xc0, !PT ;  /* 0x8000000005037812 */ /* 0x000fc800078ec0ff */
[----:B------:R-:W-:-:S04]  /*4af0*/  SHF.R.U32.HI R3, RZ, 0x18, R3 ;  /* 0x00000018ff037819 */ /* 0x000fc80000011603 */
[----:B------:R-:W-:-:S04]  /*4b00*/  LOP3.LUT R0, R0, R3, RZ, 0xfc, !PT ;  /* 0x0000000300007212 */ /* 0x000fc800078efcff */
[----:B------:R-:W-:-:S07]  /*4b10*/  PRMT R4, R0, 0x7610, R4 ;  /* 0x0000761000047816 */ /* 0x000fce0000000004 */
.L_x_24881:
[----:B------:R-:W-:Y:S05]  /*4b20*/  BSYNC B0 ;  /* 0x0000000000007941 */ /* 0x000fea0003800000 */
.L_x_24880:
[----:B------:R0:W-:Y:S01]  /*4b30*/  STG.E.U8 desc[UR36][R8.64], R4 ;  /* 0x0000000408007986 */ /* 0x0001e2000c101124 */
[----:B------:R-:W-:Y:S05]  /*4b40*/  BRA `(.L_x_24852) ;  /* 0x0000000000b87947 */ /* 0x000fea0003800000 */
.L_x_24874:
        /* <DEDUP_REMOVED lines=23> */
.L_x_24857:
        /* <DEDUP_REMOVED lines=16> */
.L_x_24885:
[----:B------:R-:W-:Y:S05]  /*4dc0*/  BRA `(.L_x_24852) ;  /* 0x0000000000187947 */ /* 0x000fea0003800000 */
.L_x_24884:
[----:B------:R-:W-:Y:S01]  /*4dd0*/  LOP3.LUT R4, R5, 0xff, RZ, 0xc0, !PT ;  /* 0x000000ff05047812 */ /* 0x000fe200078ec0ff */
[----:B------:R-:W-:-:S05]  /*4de0*/  IMAD.MOV.U32 R5, RZ, RZ, RZ ;  /* 0x000000ffff057224 */ /* 0x000fca00078e00ff */
[----:B------:R2:W-:Y:S01]  /*4df0*/  STG.E.64 desc[UR36][R8.64], R4 ;  /* 0x0000000408007986 */ /* 0x0005e2000c101b24 */
[----:B------:R-:W-:Y:S05]  /*4e00*/  BRA `(.L_x_24852) ;  /* 0x0000000000087947 */ /* 0x000fea0003800000 */
.L_x_24883:
[----:B------:R-:W-:-:S05]  /*4e10*/  LOP3.LUT R5, R5, 0xff, RZ, 0xc0, !PT ;  /* 0x000000ff05057812 */ /* 0x000fca00078ec0ff */
[----:B------:R0:W-:Y:S02]  /*4e20*/  STG.E desc[UR36][R8.64], R5 ;  /* 0x0000000508007986 */ /* 0x0001e4000c101924 */
.L_x_24852:
[----:B------:R-:W-:Y:S05]  /*4e30*/  BSYNC B6 ;  /* 0x0000000000067941 */ /* 0x000fea0003800000 */
.L_x_24851:
        /* <DEDUP_REMOVED lines=23> */
.L_x_24891:
[----:B------:R0:W-:Y:S01]  /*4fb0*/  STG.E.U8 desc[UR36][R8.64], R18 ;  /* 0x0000001208007986 */ /* 0x0001e2000c101124 */
[----:B------:R-:W-:Y:S05]  /*4fc0*/  BRA `(.L_x_24893) ;  /* 0x0000000c00987947 */ /* 0x000fea0003800000 */
.L_x_24890:
        /* <DEDUP_REMOVED lines=10> */
.L_x_24895:
[----:B------:R-:W-:-:S05]  /*5070*/  LOP3.LUT R3, R18, 0xff, RZ, 0xc0, !PT ;  /* 0x000000ff12037812 */ /* 0x000fca00078ec0ff */
[----:B------:R0:W-:Y:S01]  /*5080*/  STG.E desc[UR36][R8.64], R3 ;  /* 0x0000000308007986 */ /* 0x0001e2000c101924 */
[----:B------:R-:W-:Y:S05]  /*5090*/  BRA `(.L_x_24893) ;  /* 0x0000000c00647947 */ /* 0x000fea0003800000 */
.L_x_24894:
[----:B------:R-:W-:-:S05]  /*50a0*/  LOP3.LUT R3, R18, 0xff, RZ, 0xc0, !PT ;  /* 0x000000ff12037812 */ /* 0x000fca00078ec0ff */
[----:B------:R0:W-:Y:S01]  /*50b0*/  STG.E.U16 desc[UR36][R8.64], R3 ;  /* 0x0000000308007986 */ /* 0x0001e2000c101524 */
[----:B------:R-:W-:Y:S05]  /*50c0*/  BRA `(.L_x_24893) ;  /* 0x0000000c00587947 */ /* 0x000fea0003800000 */
.L_x_24889:
        /* <DEDUP_REMOVED lines=10> */
.L_x_24897:
[----:B------:R-:W-:-:S04]  /*5170*/  LOP3.LUT R18, R18, 0xff, RZ, 0xc0, !PT ;  /* 0x000000ff12127812 */ /* 0x000fc800078ec0ff */
[----:B------:R-:W0:Y:S02]  /*5180*/  I2F.U16 R0, R18 ;  /* 0x0000001200007306 */ /* 0x000e240000101000 */
[----:B0-----:R-:W-:-:S05]  /*5190*/  F2FP.F16.F32.PACK_AB R0, RZ, R0 ;  /* 0x00000000ff00723e */ /* 0x001fca00000000ff */
[----:B------:R0:W-:Y:S01]  /*51a0*/  STG.E.U16 desc[UR36][R8.64], R0 ;  /* 0x0000000008007986 */ /* 0x0001e2000c101524 */
[----:B------:R-:W-:Y:S05]  /*51b0*/  BRA `(.L_x_24893) ;  /* 0x0000000c001c7947 */ /* 0x000fea0003800000 */
.L_x_24896:
        /* <DEDUP_REMOVED lines=11> */
.L_x_24899:
[----:B------:R-:W-:-:S06]  /*5270*/  LOP3.LUT R18, R18, 0xff, RZ, 0xc0, !PT ;  /* 0x000000ff12127812 */ /* 0x000fcc00078ec0ff */
[----:B------:R-:W0:Y:S02]  /*5280*/  I2F.U16 R18, R18 ;  /* 0x0000001200127306 */ /* 0x000e240000101000 */
[----:B0-----:R-:W-:-:S04]  /*5290*/  F2FP.F16.F32.PACK_AB R3, RZ, R18 ;  /* 0x00000012ff03723e */ /* 0x001fc800000000ff */
[----:B------:R-:W-:-:S05]  /*52a0*/  PRMT R3, R3, 0x5410, RZ ;  /* 0x0000541003037816 */ /* 0x000fca00000000ff */
[----:B------:R0:W-:Y:S01]  /*52b0*/  STG.E desc[UR36][R8.64], R3 ;  /* 0x0000000308007986 */ /* 0x0001e2000c101924 */
[----:B------:R-:W-:Y:S05]  /*52c0*/  BRA `(.L_x_24893) ;  /* 0x0000000800d87947 */ /* 0x000fea0003800000 */
.L_x_24898:
[----:B------:R-:W-:-:S06]  /*52d0*/  LOP3.LUT R4, R18, 0xff, RZ, 0xc0, !PT ;  /* 0x000000ff12047812 */ /* 0x000fcc00078ec0ff */
[----:B------:R-:W0:Y:S02]  /*52e0*/  I2F.F64.U16 R4, R4 ;  /* 0x0000000400047312 */ /* 0x000e240000101800 */
[----:B0-----:R0:W-:Y:S01]  /*52f0*/  STG.E.64 desc[UR36][R8.64], R4 ;  /* 0x0000000408007986 */ /* 0x0011e2000c101b24 */
[----:B------:R-:W-:Y:S05]  /*5300*/  BRA `(.L_x_24893) ;  /* 0x0000000800c87947 */ /* 0x000fea0003800000 */
.L_x_24888:
        /* <DEDUP_REMOVED lines=12> */
.L_x_24902:
[----:B------:R-:W-:Y:S02]  /*53d0*/  LOP3.LUT R4, R18, 0xff, RZ, 0xc0, !PT ;  /* 0x000000ff12047812 */ /* 0x000fe400078ec0ff */
[----:B------:R-:W-:-:S04]  /*53e0*/  CS2R R6, SRZ ;  /* 0x0000000000067805 */ /* 0x000fc8000001ff00 */
[----:B------:R-:W0:Y:S02]  /*53f0*/  I2F.F64.U16 R4, R4 ;  /* 0x0000000400047312 */ /* 0x000e240000101800 */
[----:B0-----:R0:W-:Y:S01]  /*5400*/  STG.E.128 desc[UR36][R8.64], R4 ;  /* 0x0000000408007986 */ /* 0x0011e2000c101d24 */
[----:B------:R-:W-:Y:S05]  /*5410*/  BRA `(.L_x_24893) ;  /* 0x0000000800847947 */ /* 0x000fea0003800000 */
.L_x_24901:
        /* <DEDUP_REMOVED lines=22> */
.L_x_24906:
[----:B------:R-:W-:Y:S05]  /*5580*/  BSYNC B0 ;  /* 0x0000000000007941 */ /* 0x000fea0003800000 */
.L_x_24905:
[----:B------:R-:W-:-:S05]  /*5590*/  LOP3.LUT R5, R0, R5, RZ, 0xfc, !PT ;  /* 0x0000000500057212 */ /* 0x000fca00078efcff */
[----:B------:R0:W-:Y:S01]  /*55a0*/  STG.E.U8 desc[UR36][R8.64], R5 ;  /* 0x0000000508007986 */ /* 0x0001e2000c101124 */
[----:B------:R-:W-:Y:S05]  /*55b0*/  BRA `(.L_x_24893) ;  /* 0x00000008001c7947 */ /* 0x000fea0003800000 */
.L_x_24904:
        /* <DEDUP_REMOVED lines=14> */
.L_x_24908:
[----:B------:R-:W-:Y:S01]  /*56a0*/  IMAD.MOV.U32 R0, RZ, RZ, 0x7f ;  /* 0x0000007fff007424 */ /* 0x000fe200078e00ff */
[----:B------:R-:W-:-:S04]  /*56b0*/  ISETP.GT.U32.AND P0, PT, R3, 0x7f800000, PT ;  /* 0x7f8000000300780c */ /* 0x000fc80003f04070 */
[----:B------:R-:W-:-:S09]  /*56c0*/  SEL R0, R0, 0x7c, P0 ;  /* 0x0000007c00007807 */ /* 0x000fd20000000000 */
.L_x_24909:
[----:B------:R-:W-:Y:S05]  /*56d0*/  BSYNC B0 ;  /* 0x0000000000007941 */ /* 0x000fea0003800000 */
.L_x_24907:
[----:B------:R-:W-:-:S04]  /*56e0*/  LOP3.LUT R3, R5, 0x80000000, RZ, 0xc0, !PT ;  /* 0x8000000005037812 */ /* 0x000fc800078ec0ff */
[----:B------:R-:W-:-:S04]  /*56f0*/  SHF.R.U32.HI R3, RZ, 0x18, R3 ;  /* 0x00000018ff037819 */ /* 0x000fc80000011603 */
[----:B------:R-:W-:-:S05]  /*5700*/  LOP3.LUT R3, R0, R3, RZ, 0xfc, !PT ;  /* 0x0000000300037212 */ /* 0x000fca00078efcff */
[----:B------:R0:W-:Y:S01]  /*5710*/  STG.E.U8 desc[UR36][R8.64], R3 ;  /* 0x0000000308007986 */ /* 0x0001e2000c101124 */
[----:B------:R-:W-:Y:S05]  /*5720*/  BRA `(.L_x_24893) ;  /* 0x0000000400c07947 */ /* 0x000fea0003800000 */
.L_x_24903:
[----:B------:R-:W-:-:S04]  /*5730*/  LOP3.LUT R18, R18, 0xff, RZ, 0xc0, !PT ;  /* 0x000000ff12127812 */ /* 0x000fc800078ec0ff */
[----:B------:R-:W0:Y:S02]  /*5740*/  I2F.U16 R0, R18 ;  /* 0x0000001200007306 */ /* 0x000e240000101000 */
[----:B0-----:R-:W-:-:S05]  /*5750*/  F2FP.BF16.F32.PACK_AB R0, RZ, R0 ;  /* 0x00000000ff00723e */ /* 0x001fca00000010ff */
[----:B------:R0:W-:Y:S01]  /*5760*/  STG.E.U16 desc[UR36][R8.64], R0 ;  /* 0x0000000008007986 */ /* 0x0001e2000c101524 */
[----:B------:R-:W-:Y:S05]  /*5770*/  BRA `(.L_x_24893) ;  /* 0x0000000400ac7947 */ /* 0x000fea0003800000 */
.L_x_24900:
        /* <DEDUP_REMOVED lines=11> */
.L_x_24912:
        /* <DEDUP_REMOVED lines=18> */
.L_x_24915:
[----:B------:R-:W-:-:S04]  /*5950*/  LOP3.LUT R3, R5, 0x80000000, RZ, 0xc0, !PT ;  /* 0x8000000005037812 */ /* 0x000fc800078ec0ff */
[----:B------:R-:W-:-:S04]  /*5960*/  SHF.R.U32.HI R3, RZ, 0x18, R3 ;  /* 0x00000018ff037819 */ /* 0x000fc80000011603 */
[----:B------:R-:W-:-:S04]  /*5970*/  LOP3.LUT R0, R0, R3, RZ, 0xfc, !PT ;  /* 0x0000000300007212 */ /* 0x000fc800078efcff */
[----:B------:R-:W-:-:S07]  /*5980*/  PRMT R4, R0, 0x7610, R4 ;  /* 0x0000761000047816 */ /* 0x000fce0000000004 */
.L_x_24914:
[----:B------:R-:W-:Y:S05]  /*5990*/  BSYNC B0 ;  /* 0x0000000000007941 */ /* 0x000fea0003800000 */
.L_x_24913:
[----:B------:R3:W-:Y:S01]  /*59a0*/  STG.E.U8 desc[UR36][R8.64], R4 ;  /* 0x0000000408007986 */ /* 0x0007e2000c101124 */
[----:B------:R-:W-:Y:S05]  /*59b0*/  BRA `(.L_x_24893) ;  /* 0x00000004001c7947 */ /* 0x000fea0003800000 */
.L_x_24911:
        /* <DEDUP_REMOVED lines=18> */
.L_x_24918:
[----:B------:R-:W-:-:S04]  /*5ae0*/  LOP3.LUT R3, R5, 0x80000000, RZ, 0xc0, !PT ;  /* 0x8000000005037812 */ /* 0x000fc800078ec0ff */
[----:B------:R-:W-:-:S04]  /*5af0*/  SHF.R.U32.HI R3, RZ, 0x18, R3 ;  /* 0x00000018ff037819 */ /* 0x000fc80000011603 */
[----:B------:R-:W-:-:S04]  /*5b00*/  LOP3.LUT R0, R0, R3, RZ, 0xfc, !PT ;  /* 0x0000000300007212 */ /* 0x000fc800078efcff */
[----:B------:R-:W-:-:S07]  /*5b10*/  PRMT R4, R0, 0x7610, R4 ;  /* 0x0000761000047816 */ /* 0x000fce0000000004 */
.L_x_24917:
[----:B------:R-:W-:Y:S05]  /*5b20*/  BSYNC B0 ;  /* 0x0000000000007941 */ /* 0x000fea0003800000 */
.L_x_24916:
[----:B------:R0:W-:Y:S01]  /*5b30*/  STG.E.U8 desc[UR36][R8.64], R4 ;  /* 0x0000000408007986 */ /* 0x0001e2000c101124 */
[----:B------:R-:W-:Y:S05]  /*5b40*/  BRA `(.L_x_24893) ;  /* 0x0000000000b87947 */ /* 0x000fea0003800000 */
.L_x_24910:
        /* <DEDUP_REMOVED lines=23> */
.L_x_24892:
        /* <DEDUP_REMOVED lines=16> */
.L_x_24921:
[----:B------:R-:W-:Y:S05]  /*5dc0*/  BRA `(.L_x_24893) ;  /* 0x0000000000187947 */ /* 0x000fea0003800000 */
.L_x_24920:
[----:B------:R-:W-:Y:S01]  /*5dd0*/  LOP3.LUT R4, R18, 0xff, RZ, 0xc0, !PT ;  /* 0x000000ff12047812 */ /* 0x000fe200078ec0ff */
[----:B------:R-:W-:-:S05]  /*5de0*/  IMAD.MOV.U32 R5, RZ, RZ, RZ ;  /* 0x000000ffff057224 */ /* 0x000fca00078e00ff */
[----:B------:R2:W-:Y:S01]  /*5df0*/  STG.E.64 desc[UR36][R8.64], R4 ;  /* 0x0000000408007986 */ /* 0x0005e2000c101b24 */
[----:B------:R-:W-:Y:S05]  /*5e00*/  BRA `(.L_x_24893) ;  /* 0x0000000000087947 */ /* 0x000fea0003800000 */
.L_x_24919:
[----:B------:R-:W-:-:S05]  /*5e10*/  LOP3.LUT R3, R18, 0xff, RZ, 0xc0, !PT ;  /* 0x000000ff12037812 */ /* 0x000fca00078ec0ff */
[----:B------:R0:W-:Y:S02]  /*5e20*/  STG.E desc[UR36][R8.64], R3 ;  /* 0x0000000308007986 */ /* 0x0001e4000c101924 */
.L_x_24893:
        /* <DEDUP_REMOVED lines=23> */
.L_x_24925:
[----:B------:R3:W-:Y:S01]  /*5fa0*/  STG.E.U8 desc[UR36][R8.64], R17 ;  /* 0x0000001108007986 */ /* 0x0007e2000c101124 */
[----:B------:R-:W-:Y:S05]  /*5fb0*/  BRA `(.L_x_24927) ;  /* 0x0000000c00987947 */ /* 0x000fea0003800000 */
.L_x_24924:
        /* <DEDUP_REMOVED lines=10> */
.L_x_24929:
[----:B------:R-:W-:-:S05]  /*6060*/  LOP3.LUT R17, R17, 0xff, RZ, 0xc0, !PT ;  /* 0x000000ff11117812 */ /* 0x000fca00078ec0ff */
[----:B------:R2:W-:Y:S01]  /*6070*/  STG.E desc[UR36][R8.64], R17 ;  /* 0x0000001108007986 */ /* 0x0005e2000c101924 */
[----:B------:R-:W-:Y:S05]  /*6080*/  BRA `(.L_x_24927) ;  /* 0x0000000c00647947 */ /* 0x000fea0003800000 */
.L_x_24928:
[----:B------:R-:W-:-:S05]  /*6090*/  LOP3.LUT R17, R17, 0xff, RZ, 0xc0, !PT ;  /* 0x000000ff11117812 */ /* 0x000fca00078ec0ff */
[----:B------:R0:W-:Y:S01]  /*60a0*/  STG.E.U16 desc[UR36][R8.64], R17 ;  /* 0x0000001108007986 */ /* 0x0001e2000c101524 */
[----:B------:R-:W-:Y:S05]  /*60b0*/  BRA `(.L_x_24927) ;  /* 0x0000000c00587947 */ /* 0x000fea0003800000 */
.L_x_24923:
        /* <DEDUP_REMOVED lines=10> */
.L_x_24931:
[----:B------:R-:W-:-:S04]  /*6160*/  LOP3.LUT R17, R17, 0xff, RZ, 0xc0, !PT ;  /* 0x000000ff11117812 */ /* 0x000fc800078ec0ff */
[----:B------:R-:W0:Y:S02]  /*6170*/  I2F.U16 R0, R17 ;  /* 0x0000001100007306 */ /* 0x000e240000101000 */
[----:B0-----:R-:W-:-:S05]  /*6180*/  F2FP.F16.F32.PACK_AB R0, RZ, R0 ;  /* 0x00000000ff00723e */ /* 0x001fca00000000ff */
[----:B------:R0:W-:Y:S01]  /*6190*/  STG.E.U16 desc[UR36][R8.64], R0 ;  /* 0x0000000008007986 */ /* 0x0001e2000c101524 */
[----:B------:R-:W-:Y:S05]  /*61a0*/  BRA `(.L_x_24927) ;  /* 0x0000000c001c7947 */ /* 0x000fea0003800000 */
.L_x_24930:
        /* <DEDUP_REMOVED lines=11> */
.L_x_24933:
[----:B------:R-:W-:-:S06]  /*6260*/  LOP3.LUT R17, R17, 0xff, RZ, 0xc0, !PT ;  /* 0x000000ff11117812 */ /* 0x000fcc00078ec0ff */
[----:B------:R-:W0:Y:S02]  /*6270*/  I2F.U16 R17, R17 ;  /* 0x0000001100117306 */ /* 0x000e240000101000 */
[----:B0-----:R-:W-:-:S04]  /*6280*/  F2FP.F16.F32.PACK_AB R3, RZ, R17 ;  /* 0x00000011ff03723e */ /* 0x001fc800000000ff */
[----:B------:R-:W-:-:S05]  /*6290*/  PRMT R3, R3, 0x5410, RZ ;  /* 0x0000541003037816 */ /* 0x000fca00000000ff */
[----:B------:R0:W-:Y:S01]  /*62a0*/  STG.E desc[UR36][R8.64], R3 ;  /* 0x0000000308007986 */ /* 0x0001e2000c101924 */
[----:B------:R-:W-:Y:S05]  /*62b0*/  BRA `(.L_x_24927) ;  /* 0x0000000800d87947 */ /* 0x000fea0003800000 */
.L_x_24932:
[----:B------:R-:W-:-:S06]  /*62c0*/  LOP3.LUT R4, R17, 0xff, RZ, 0xc0, !PT ;  /* 0x000000ff11047812 */ /* 0x000fcc00078ec0ff */
[----:B------:R-:W0:Y:S02]  /*62d0*/  I2F.F64.U16 R4, R4 ;  /* 0x0000000400047312 */ /* 0x000e240000101800 */
[----:B0-----:R0:W-:Y:S01]  /*62e0*/  STG.E.64 desc[UR36][R8.64], R4 ;  /* 0x0000000408007986 */ /* 0x0011e2000c101b24 */
[----:B------:R-:W-:Y:S05]  /*62f0*/  BRA `(.L_x_24927) ;  /* 0x0000000800c87947 */ /* 0x000fea0003800000 */
.L_x_24922:
        /* <DEDUP_REMOVED lines=12> */
.L_x_24936:
[----:B------:R-:W-:Y:S02]  /*63c0*/  LOP3.LUT R4, R17, 0xff, RZ, 0xc0, !PT ;  /* 0x000000ff11047812 */ /* 0x000fe400078ec0ff */
[----:B------:R-:W-:-:S04]  /*63d0*/  CS2R R6, SRZ ;  /* 0x0000000000067805 */ /* 0x000fc8000001ff00 */
[----:B------:R-:W0:Y:S02]  /*63e0*/  I2F.F64.U16 R4, R4 ;  /* 0x0000000400047312 */ /* 0x000e240000101800 */
[----:B0-----:R0:W-:Y:S01]  /*63f0*/  STG.E.128 desc[UR36][R8.64], R4 ;  /* 0x0000000408007986 */ /* 0x0011e2000c101d24 */
[----:B------:R-:W-:Y:S05]  /*6400*/  BRA `(.L_x_24927) ;  /* 0x0000000800847947 */ /* 0x000fea0003800000 */
.L_x_24935:
        /* <DEDUP_REMOVED lines=22> */
.L_x_24940:
[----:B------:R-:W-:Y:S05]  /*6570*/  BSYNC B0 ;  /* 0x0000000000007941 */ /* 0x000fea0003800000 */
.L_x_24939:
[----:B------:R-:W-:-:S05]  /*6580*/  LOP3.LUT R5, R0, R5, RZ, 0xfc, !PT ;  /* 0x0000000500057212 */ /* 0x000fca00078efcff */
[----:B------:R0:W-:Y:S01]  /*6590*/  STG.E.U8 desc[UR36][R8.64], R5 ;  /* 0x0000000508007986 */ /* 0x0001e2000c101124 */
[----:B------:R-:W-:Y:S05]  /*65a0*/  BRA `(.L_x_24927) ;  /* 0x00000008001c7947 */ /* 0x000fea0003800000 */
.L_x_24938:
        /* <DEDUP_REMOVED lines=14> */
.L_x_24942:
[----:B------:R-:W-:Y:S01]  /*6690*/  IMAD.MOV.U32 R0, RZ, RZ, 0x7f ;  /* 0x0000007fff007424 */ /* 0x000fe200078e00ff */
[----:B------:R-:W-:-:S04]  /*66a0*/  ISETP.GT.U32.AND P0, PT, R3, 0x7f800000, PT ;  /* 0x7f8000000300780c */ /* 0x000fc80003f04070 */
[----:B------:R-:W-:-:S09]  /*66b0*/  SEL R0, R0, 0x7c, P0 ;  /* 0x0000007c00007807 */ /* 0x000fd20000000000 */
.L_x_24943:
[----:B------:R-:W-:Y:S05]  /*66c0*/  BSYNC B0 ;  /* 0x0000000000007941 */ /* 0x000fea0003800000 */
.L_x_24941:
[----:B------:R-:W-:-:S04]  /*66d0*/  LOP3.LUT R3, R17, 0x80000000, RZ, 0xc0, !PT ;  /* 0x8000000011037812 */ /* 0x000fc800078ec0ff */
[----:B------:R-:W-:-:S04]  /*66e0*/  SHF.R.U32.HI R3, RZ, 0x18, R3 ;  /* 0x00000018ff037819 */ /* 0x000fc80000011603 */
[----:B------:R-:W-:-:S05]  /*66f0*/  LOP3.LUT R3, R0, R3, RZ, 0xfc, !PT ;  /* 0x0000000300037212 */ /* 0x000fca00078efcff */
[----:B------:R0:W-:Y:S01]  /*6700*/  STG.E.U8 desc[UR36][R8.64], R3 ;  /* 0x0000000308007986 */ /* 0x0001e2000c101124 */
[----:B------:R-:W-:Y:S05]  /*6710*/  BRA `(.L_x_24927) ;  /* 0x0000000400c07947 */ /* 0x000fea0003800000 */
.L_x_24937:
[----:B------:R-:W-:-:S04]  /*6720*/  LOP3.LUT R17, R17, 0xff, RZ, 0xc0, !PT ;  /* 0x000000ff11117812 */ /* 0x000fc800078ec0ff */
[----:B------:R-:W0:Y:S02]  /*6730*/  I2F.U16 R0, R17 ;  /* 0x0000001100007306 */ /* 0x000e240000101000 */
[----:B0-----:R-:W-:-:S05]  /*6740*/  F2FP.BF16.F32.PACK_AB R0, RZ, R0 ;  /* 0x00000000ff00723e */ /* 0x001fca00000010ff */
[----:B------:R0:W-:Y:S01]  /*6750*/  STG.E.U16 desc[UR36][R8.64], R0 ;  /* 0x0000000008007986 */ /* 0x0001e2000c101524 */
[----:B------:R-:W-:Y:S05]  /*6760*/  BRA `(.L_x_24927) ;  /* 0x0000000400ac7947 */ /* 0x000fea0003800000 */
.L_x_24934:
        /* <DEDUP_REMOVED lines=11> */
.L_x_24946:
        /* <DEDUP_REMOVED lines=18> */
.L_x_24949:
[----:B------:R-:W-:-:S04]  /*6940*/  LOP3.LUT R3, R17, 0x80000000, RZ, 0xc0, !PT ;  /* 0x8000000011037812 */ /* 0x000fc800078ec0ff */
[----:B------:R-:W-:-:S04]  /*6950*/  SHF.R.U32.HI R3, RZ, 0x18, R3 ;  /* 0x00000018ff037819 */ /* 0x000fc80000011603 */
[----:B------:R-:W-:-:S04]  /*6960*/  LOP3.LUT R0, R0, R3, RZ, 0xfc, !PT ;  /* 0x0000000300007212 */ /* 0x000fc800078efcff */
[----:B------:R-:W-:-:S07]  /*6970*/  PRMT R4, R0, 0x7610, R4 ;  /* 0x0000761000047816 */ /* 0x000fce0000000004 */
.L_x_24948:
[----:B------:R-:W-:Y:S05]  /*6980*/  BSYNC B0 ;  /* 0x0000000000007941 */ /* 0x000fea0003800000 */
.L_x_24947:
[----:B------:R0:W-:Y:S01]  /*6990*/  STG.E.U8 desc[UR36][R8.64], R4 ;  /* 0x0000000408007986 */ /* 0x0001e2000c101124 */
[----:B------:R-:W-:Y:S05]  /*69a0*/  BRA `(.L_x_24927) ;  /* 0x00000004001c7947 */ /* 0x000fea0003800000 */
.L_x_24945:
        /* <DEDUP_REMOVED lines=18> */
.L_x_24952:
[----:B------:R-:W-:-:S04]  /*6ad0*/  LOP3.LUT R3, R17, 0x80000000, RZ, 0xc0, !PT ;  /* 0x8000000011037812 */ /* 0x000fc800078ec0ff */
[----:B------:R-:W-:-:S04]  /*6ae0*/  SHF.R.U32.HI R3, RZ, 0x18, R3 ;  /* 0x00000018ff037819 */ /* 0x000fc80000011603 */
[----:B------:R-:W-:-:S04]  /*6af0*/  LOP3.LUT R0, R0, R3, RZ, 0xfc, !PT ;  /* 0x0000000300007212 */ /* 0x000fc800078efcff */
[----:B------:R-:W-:-:S07]  /*6b00*/  PRMT R4, R0, 0x7610, R4 ;  /* 0x0000761000047816 */ /* 0x000fce0000000004 */
.L_x_24951:
[----:B------:R-:W-:Y:S05]  /*6b10*/  BSYNC B0 ;  /* 0x0000000000007941 */ /* 0x000fea0003800000 */
.L_x_24950:
[----:B------:R0:W-:Y:S01]  /*6b20*/  STG.E.U8 desc[UR36][R8.64], R4 ;  /* 0x0000000408007986 */ /* 0x0001e2000c101124 */
[----:B------:R-:W-:Y:S05]  /*6b30*/  BRA `(.L_x_24927) ;  /* 0x0000000000b87947 */ /* 0x000fea0003800000 */
.L_x_24944:
        /* <DEDUP_REMOVED lines=23> */
.L_x_24926:
        /* <DEDUP_REMOVED lines=16> */
.L_x_24955:
[----:B------:R-:W-:Y:S05]  /*6db0*/  BRA `(.L_x_24927) ;  /* 0x0000000000187947 */ /* 0x000fea0003800000 */
.L_x_24954:
[----:B------:R-:W-:Y:S01]  /*6dc0*/  LOP3.LUT R4, R17, 0xff, RZ, 0xc0, !PT ;  /* 0x000000ff11047812 */ /* 0x000fe200078ec0ff */
[----:B------:R-:W-:-:S05]  /*6dd0*/  IMAD.MOV.U32 R5, RZ, RZ, RZ ;  /* 0x000000ffff057224 */ /* 0x000fca00078e00ff */
[----:B------:R0:W-:Y:S01]  /*6de0*/  STG.E.64 desc[UR36][R8.64], R4 ;  /* 0x0000000408007986 */ /* 0x0001e2000c101b24 */
[----:B------:R-:W-:Y:S05]  /*6df0*/  BRA `(.L_x_24927) ;  /* 0x0000000000087947 */ /* 0x000fea0003800000 */
.L_x_24953:
[----:B------:R-:W-:-:S05]  /*6e00*/  LOP3.LUT R17, R17, 0xff, RZ, 0xc0, !PT ;  /* 0x000000ff11117812 */ /* 0x000fca00078ec0ff */
[----:B------:R0:W-:Y:S02]  /*6e10*/  STG.E desc[UR36][R8.64], R17 ;  /* 0x0000001108007986 */ /* 0x0001e4000c101924 */
.L_x_24927:
[----:B------:R-:W-:-:S07]  /*6e20*/  VIADD R2, R2, 0x80 ;  /* 0x0000008002027836 */ /* 0x000fce0000000000 */
.L_x_24887:
[----:B------:R-:W-:Y:S05]  /*6e30*/  BSYNC B6 ;  /* 0x0000000000067941 */ /* 0x000fea0003800000 */
.L_x_24886:
        /* <DEDUP_REMOVED lines=21> */
.L_x_24959:
[----:B------:R-:W-:Y:S01]  /*6f90*/  STG.E.U8 desc[UR36][R2.64], R16 ;  /* 0x0000001002007986 */ /* 0x000fe2000c101124 */
[----:B------:R-:W-:Y:S05]  /*6fa0*/  EXIT ;  /* 0x000000000000794d */ /* 0x000fea0003800000 */
.L_x_24958:
        /* <DEDUP_REMOVED lines=10> */
.L_x_24962:
[----:B------:R-:W-:-:S05]  /*7050*/  LOP3.LUT R5, R16, 0xff, RZ, 0xc0, !PT ;  /* 0x000000ff10057812 */ /* 0x000fca00078ec0ff */
[----:B------:R-:W-:Y:S01]  /*7060*/  STG.E desc[UR36][R2.64], R5 ;  /* 0x0000000502007986 */ /* 0x000fe2000c101924 */
[----:B------:R-:W-:Y:S05]  /*7070*/  EXIT ;  /* 0x000000000000794d */ /* 0x000fea0003800000 */
.L_x_24961:
[----:B------:R-:W-:-:S05]  /*7080*/  LOP3.LUT R5, R16, 0xff, RZ, 0xc0, !PT ;  /* 0x000000ff10057812 */ /* 0x000fca00078ec0ff */
[----:B------:R-:W-:Y:S01]  /*7090*/  STG.E.U16 desc[UR36][R2.64], R5 ;  /* 0x0000000502007986 */ /* 0x000fe2000c101524 */
[----:B------:R-:W-:Y:S05]  /*70a0*/  EXIT ;  /* 0x000000000000794d */ /* 0x000fea0003800000 */
.L_x_24957:
        /* <DEDUP_REMOVED lines=10> */
.L_x_24964:
[----:B------:R-:W-:-:S04]  /*7150*/  LOP3.LUT R16, R16, 0xff, RZ, 0xc0, !PT ;  /* 0x000000ff10107812 */ /* 0x000fc800078ec0ff */
[----:B------:R-:W0:Y:S02]  /*7160*/  I2F.U16 R0, R16 ;  /* 0x0000001000007306 */ /* 0x000e240000101000 */
[----:B0-----:R-:W-:-:S05]  /*7170*/  F2FP.F16.F32.PACK_AB R0, RZ, R0 ;  /* 0x00000000ff00723e */ /* 0x001fca00000000ff */
[----:B------:R-:W-:Y:S01]  /*7180*/  STG.E.U16 desc[UR36][R2.64], R0 ;  /* 0x0000000002007986 */ /* 0x000fe2000c101524 */
[----:B------:R-:W-:Y:S05]  /*7190*/  EXIT ;  /* 0x000000000000794d */ /* 0x000fea0003800000 */
.L_x_24963:
        /* <DEDUP_REMOVED lines=11> */
.L_x_24966:
[----:B------:R-:W-:-:S06]  /*7250*/  LOP3.LUT R16, R16, 0xff, RZ, 0xc0, !PT ;  /* 0x000000ff10107812 */ /* 0x000fcc00078ec0ff */
[----:B------:R-:W0:Y:S02]  /*7260*/  I2F.U16 R16, R16 ;  /* 0x0000001000107306 */ /* 0x000e240000101000 */
[----:B0-----:R-:W-:-:S04]  /*7270*/  F2FP.F16.F32.PACK_AB R5, RZ, R16 ;  /* 0x00000010ff05723e */ /* 0x001fc800000000ff */
[----:B------:R-:W-:-:S05]  /*7280*/  PRMT R5, R5, 0x5410, RZ ;  /* 0x0000541005057816 */ /* 0x000fca00000000ff */
[----:B------:R-:W-:Y:S01]  /*7290*/  STG.E desc[UR36][R2.64], R5 ;  /* 0x0000000502007986 */ /* 0x000fe2000c101924 */
[----:B------:R-:W-:Y:S05]  /*72a0*/  EXIT ;  /* 0x000000000000794d */ /* 0x000fea0003800000 */
.L_x_24965:
[----:B------:R-:W-:-:S06]  /*72b0*/  LOP3.LUT R4, R16, 0xff, RZ, 0xc0, !PT ;  /* 0x000000ff10047812 */ /* 0x000fcc00078ec0ff */
[----:B------:R-:W0:Y:S02]  /*72c0*/  I2F.F64.U16 R4, R4 ;  /* 0x0000000400047312 */ /* 0x000e240000101800 */
[----:B0-----:R-:W-:Y:S01]  /*72d0*/  STG.E.64 desc[UR36][R2.64], R4 ;  /* 0x0000000402007986 */ /* 0x001fe2000c101b24 */
[----:B------:R-:W-:Y:S05]  /*72e0*/  EXIT ;  /* 0x000000000000794d */ /* 0x000fea0003800000 */
.L_x_24956:
        /* <DEDUP_REMOVED lines=12> */
.L_x_24969:
[----:B------:R-:W-:Y:S02]  /*73b0*/  LOP3.LUT R4, R16, 0xff, RZ, 0xc0, !PT ;  /* 0x000000ff10047812 */ /* 0x000fe400078ec0ff */
[----:B------:R-:W-:-:S04]  /*73c0*/  CS2R R6, SRZ ;  /* 0x0000000000067805 */ /* 0x000fc8000001ff00 */
[----:B------:R-:W0:Y:S02]  /*73d0*/  I2F.F64.U16 R4, R4 ;  /* 0x0000000400047312 */ /* 0x000e240000101800 */
[----:B0-----:R-:W-:Y:S01]  /*73e0*/  STG.E.128 desc[UR36][R2.64], R4 ;  /* 0x0000000402007986 */ /* 0x001fe2000c101d24 */
[----:B------:R-:W-:Y:S05]  /*73f0*/  EXIT ;  /* 0x000000000000794d */ /* 0x000fea0003800000 */
.L_x_24968:
        /* <DEDUP_REMOVED lines=22> */
.L_x_24973:
[----:B------:R-:W-:Y:S05]  /*7560*/  BSYNC B0 ;  /* 0x0000000000007941 */ /* 0x000fea0003800000 */
.L_x_24972:
[----:B------:R-:W-:-:S05]  /*7570*/  LOP3.LUT R5, R0, R5, RZ, 0xfc, !PT ;  /* 0x0000000500057212 */ /* 0x000fca00078efcff */
[----:B------:R-:W-:Y:S01]  /*7580*/  STG.E.U8 desc[UR36][R2.64], R5 ;  /* 0x0000000502007986 */ /* 0x000fe2000c101124 */
[----:B------:R-:W-:Y:S05]  /*7590*/  EXIT ;  /* 0x000000000000794d */ /* 0x000fea0003800000 */
.L_x_24971:
        /* <DEDUP_REMOVED lines=14> */
.L_x_24975:
[----:B------:R-:W-:Y:S01]  /*7680*/  IMAD.MOV.U32 R0, RZ, RZ, 0x7f ;  /* 0x0000007fff007424 */ /* 0x000fe200078e00ff */
[----:B------:R-:W-:-:S04]  /*7690*/  ISETP.GT.U32.AND P0, PT, R4, 0x7f800000, PT ;  /* 0x7f8000000400780c */ /* 0x000fc80003f04070 */
[----:B------:R-:W-:-:S09]  /*76a0*/  SEL R0, R0, 0x7c, P0 ;  /* 0x0000007c00007807 */ /* 0x000fd20000000000 */
.L_x_24976:
[----:B------:R-:W-:Y:S05]  /*76b0*/  BSYNC B0 ;  /* 0x0000000000007941 */ /* 0x000fea0003800000 */
.L_x_24974:
[----:B------:R-:W-:-:S04]  /*76c0*/  LOP3.LUT R4, R5, 0x80000000, RZ, 0xc0, !PT ;  /* 0x8000000005047812 */ /* 0x000fc800078ec0ff */
[----:B------:R-:W-:-:S04]  /*76d0*/  SHF.R.U32.HI R5, RZ, 0x18, R4 ;  /* 0x00000018ff057819 */ /* 0x000fc80000011604 */
[----:B------:R-:W-:-:S05]  /*76e0*/  LOP3.LUT R5, R0, R5, RZ, 0xfc, !PT ;  /* 0x0000000500057212 */ /* 0x000fca00078efcff */
[----:B------:R-:W-:Y:S01]  /*76f0*/  STG.E.U8 desc[UR36][R2.64], R5 ;  /* 0x0000000502007986 */ /* 0x000fe2000c101124 */
[----:B------:R-:W-:Y:S05]  /*7700*/  EXIT ;  /* 0x000000000000794d */ /* 0x000fea0003800000 */
.L_x_24970:
[----:B------:R-:W-:-:S04]  /*7710*/  LOP3.LUT R16, R16, 0xff, RZ, 0xc0, !PT ;  /* 0x000000ff10107812 */ /* 0x000fc800078ec0ff */
[----:B------:R-:W0:Y:S02]  /*7720*/  I2F.U16 R0, R16 ;  /* 0x0000001000007306 */ /* 0x000e240000101000 */
[----:B0-----:R-:W-:-:S05]  /*7730*/  F2FP.BF16.F32.PACK_AB R0, RZ, R0 ;  /* 0x00000000ff00723e */ /* 0x001fca00000010ff */
[----:B------:R-:W-:Y:S01]  /*7740*/  STG.E.U16 desc[UR36][R2.64], R0 ;  /* 0x0000000002007986 */ /* 0x000fe2000c101524 */
[----:B------:R-:W-:Y:S05]  /*7750*/  EXIT ;  /* 0x000000000000794d */ /* 0x000fea0003800000 */
.L_x_24967:
        /* <DEDUP_REMOVED lines=11> */
.L_x_24979:
        /* <DEDUP_REMOVED lines=18> */
.L_x_24982:
[----:B------:R-:W-:-:S04]  /*7930*/  LOP3.LUT R0, R7, 0x80000000, RZ, 0xc0, !PT ;  /* 0x8000000007007812 */ /* 0x000fc800078ec0ff */
[----:B------:R-:W-:-:S04]  /*7940*/  SHF.R.U32.HI R5, RZ, 0x18, R0 ;  /* 0x00000018ff057819 */ /* 0x000fc80000011600 */
[----:B------:R-:W-:-:S04]  /*7950*/  LOP3.LUT R4, R4, R5, RZ, 0xfc, !PT ;  /* 0x0000000504047212 */ /* 0x000fc800078efcff */
[----:B------:R-:W-:-:S07]  /*7960*/  PRMT R0, R4, 0x7610, R0 ;  /* 0x0000761004007816 */ /* 0x000fce0000000000 */
.L_x_24981:
[----:B------:R-:W-:Y:S05]  /*7970*/  BSYNC B0 ;  /* 0x0000000000007941 */ /* 0x000fea0003800000 */
.L_x_24980:
[----:B------:R-:W-:Y:S01]  /*7980*/  STG.E.U8 desc[UR36][R2.64], R0 ;  /* 0x0000000002007986 */ /* 0x000fe2000c101124 */
[----:B------:R-:W-:Y:S05]  /*7990*/  EXIT ;  /* 0x000000000000794d */ /* 0x000fea0003800000 */
.L_x_24978:
        /* <DEDUP_REMOVED lines=18> */
.L_x_24985:
[----:B------:R-:W-:-:S04]  /*7ac0*/  LOP3.LUT R0, R7, 0x80000000, RZ, 0xc0, !PT ;  /* 0x8000000007007812 */ /* 0x000fc800078ec0ff */
[----:B------:R-:W-:-:S04]  /*7ad0*/  SHF.R.U32.HI R5, RZ, 0x18, R0 ;  /* 0x00000018ff057819 */ /* 0x000fc80000011600 */
[----:B------:R-:W-:-:S04]  /*7ae0*/  LOP3.LUT R4, R4, R5, RZ, 0xfc, !PT ;  /* 0x0000000504047212 */ /* 0x000fc800078efcff */
[----:B------:R-:W-:-:S07]  /*7af0*/  PRMT R0, R4, 0x7610, R0 ;  /* 0x0000761004007816 */ /* 0x000fce0000000000 */
.L_x_24984:
[----:B------:R-:W-:Y:S05]  /*7b00*/  BSYNC B0 ;  /* 0x0000000000007941 */ /* 0x000fea0003800000 */
.L_x_24983:
[----:B------:R-:W-:Y:S01]  /*7b10*/  STG.E.U8 desc[UR36][R2.64], R0 ;  /* 0x0000000002007986 */ /* 0x000fe2000c101124 */
[----:B------:R-:W-:Y:S05]  /*7b20*/  EXIT ;  /* 0x000000000000794d */ /* 0x000fea0003800000 */
.L_x_24977:
        /* <DEDUP_REMOVED lines=23> */
.L_x_24960:
        /* <DEDUP_REMOVED lines=16> */
.L_x_24988:
[----:B------:R-:W-:Y:S05]  /*7da0*/  EXIT ;  /* 0x000000000000794d */ /* 0x000fea0003800000 */
.L_x_24987:
[----:B------:R-:W-:Y:S01]  /*7db0*/  LOP3.LUT R16, R16, 0xff, RZ, 0xc0, !PT ;  /* 0x000000ff10107812 */ /* 0x000fe200078ec0ff */
[----:B------:R-:W-:-:S05]  /*7dc0*/  IMAD.MOV.U32 R17, RZ, RZ, RZ ;  /* 0x000000ffff117224 */ /* 0x000fca00078e00ff */
[----:B------:R-:W-:Y:S01]  /*7dd0*/  STG.E.64 desc[UR36][R2.64], R16 ;  /* 0x0000001002007986 */ /* 0x000fe2000c101b24 */
[----:B------:R-:W-:Y:S05]  /*7de0*/  EXIT ;  /* 0x000000000000794d */ /* 0x000fea0003800000 */
.L_x_24986:
[----:B------:R-:W-:-:S05]  /*7df0*/  LOP3.LUT R5, R16, 0xff, RZ, 0xc0, !PT ;  /* 0x000000ff10057812 */ /* 0x000fca00078ec0ff */
[----:B------:R-:W-:Y:S01]  /*7e00*/  STG.E desc[UR36][R2.64], R5 ;  /* 0x0000000502007986 */ /* 0x000fe2000c101924 */
[----:B------:R-:W-:Y:S05]  /*7e10*/  EXIT ;  /* 0x000000000000794d */ /* 0x000fea0003800000 */
.L_x_24989:
        /* <DEDUP_REMOVED lines=14> */
.L_x_71814:


//--------------------- .text._ZN2at6native18elementwise_kernelILi128ELi4EZNS0_22gpu_kernel_impl_nocastIZNS0_50_GLOBAL__N__2680c7bb_12_PowKernel_cu_140f0503_289629pow_tensor_scalar_kernel_implIhhEEvRNS_18TensorIteratorBaseET0_EUlhE_EEvS6_RKT_EUliE_EEviT1_ --------------------------
	.section	.text._ZN2at6native18elementwise_kernelILi128ELi4EZNS0_22gpu_kernel_impl_nocastIZNS0_50_GLOBAL__N__2680c7bb_12_PowKernel_cu_140f0503_289629pow_tensor_scalar_kernel_implIhhEEvRNS_18TensorIteratorBaseET0_EUlhE_EEvS6_RKT_EUliE_EEviT1_,"ax",@progbits
	.align	128
        .global         _ZN2at6native18elementwise_kernelILi128ELi4EZNS0_22gpu_kernel_impl_nocastIZNS0_50_GLOBAL__N__2680c7bb_12_PowKernel_cu_140f0503_289629pow_tensor_scalar_kernel_implIhhEEvRNS_18TensorIteratorBaseET0_EUlhE_EEvS6_RKT_EUliE_EEviT1_
        .type           _ZN2at6native18elementwise_kernelILi128ELi4EZNS0_22gpu_kernel_impl_nocastIZNS0_50_GLOBAL__N__2680c7bb_12_PowKernel_cu_140f0503_289629pow_tensor_scalar_kernel_implIhhEEvRNS_18TensorIteratorBaseET0_EUlhE_EEvS6_RKT_EUliE_EEviT1_,@function
        .size           _ZN2at6native18elementwise_kernelILi128ELi4EZNS0_22gpu_kernel_impl_nocastIZNS0_50_GLOBAL__N__2680c7bb_12_PowKernel_cu_140f0503_289629pow_tensor_scalar_kernel_implIhhEEvRNS_18TensorIteratorBaseET0_EUlhE_EEvS6_RKT_EUliE_EEviT1_,(.L_x_71815 - _ZN2at6native18elementwise_kernelILi128ELi4EZNS0_22gpu_kernel_impl_nocastIZNS0_50_GLOBAL__N__2680c7bb_12_PowKernel_cu_140f0503_289629pow_tensor_scalar_kernel_implIhhEEvRNS_18TensorIteratorBaseET0_EUlhE_EEvS6_RKT_EUliE_EEviT1_)
        .other          _ZN2at6native18elementwise_kernelILi128ELi4EZNS0_22gpu_kernel_impl_nocastIZNS0_50_GLOBAL__N__2680c7bb_12_PowKernel_cu_140f0503_289629pow_tensor_scalar_kernel_implIhhEEvRNS_18TensorIteratorBaseET0_EUlhE_EEvS6_RKT_EUliE_EEviT1_,@"STO_CUDA_ENTRY STV_DEFAULT"
_ZN2at6native18elementwise_kernelILi128ELi4EZNS0_22gpu_kernel_impl_nocastIZNS0_50_GLOBAL__N__2680c7bb_12_PowKernel_cu_140f0503_289629pow_tensor_scalar_kernel_implIhhEEvRNS_18TensorIteratorBaseET0_EUlhE_EEvS6_RKT_EUliE_EEviT1_:
.text._ZN2at6native18elementwise_kernelILi128ELi4EZNS0_22gpu_kernel_impl_nocastIZNS0_50_GLOBAL__N__2680c7bb_12_PowKernel_cu_140f0503_289629pow_tensor_scalar_kernel_implIhhEEvRNS_18TensorIteratorBaseET0_EUlhE_EEvS6_RKT_EUliE_EEviT1_:
        /* <DEDUP_REMOVED lines=311> */
.L_x_24992:
        /* <DEDUP_REMOVED lines=10> */
.L_x_24991:
[----:B------:R-:W-:Y:S05]  /*1410*/  BSYNC B0 ;  /* 0x0000000000007941 */ /* 0x000fea0003800000 */
.L_x_24990:
        /* <DEDUP_REMOVED lines=305> */
.L_x_24995:
        /* <DEDUP_REMOVED lines=314> */
.L_x_24996:
        /* <DEDUP_REMOVED lines=10> */
.L_x_24994:
[----:B------:R-:W-:Y:S05]  /*3b70*/  BSYNC B0 ;  /* 0x0000000000007941 */ /* 0x000fea0003800000 */
.L_x_24993:
        /* <DEDUP_REMOVED lines=304> */
.L_x_24997:
        /* <DEDUP_REMOVED lines=10> */
.L_x_24998:
        /* <DEDUP_REMOVED lines=14> */
.L_x_71815:


//--------------------- .text._ZN2at6native27unrolled_elementwise_kernelIZNS0_50_GLOBAL__N__2680c7bb_12_PowKernel_cu_140f0503_289629pow_tensor_scalar_kernel_implIhhEEvRNS_18TensorIteratorBaseET0_EUlhE_St5arrayIPcLm2EELi4E23TrivialOffsetCalculatorILi1EjESC_NS0_6memory15LoadWithoutCastENSD_16StoreWithoutCastEEEviT_S6_T2_T3_T4_T5_ --------------------------
	.section	.text._ZN2at6native27unrolled_elementwise_kernelIZNS0_50_GLOBAL__N__2680c7bb_12_PowKernel_cu_140f0503_289629pow_tensor_scalar_kernel_implIhhEEvRNS_18TensorIteratorBaseET0_EUlhE_St5arrayIPcLm2EELi4E23TrivialOffsetCalculatorILi1EjESC_NS0_6memory15LoadWithoutCastENSD_16StoreWithoutCastEEEviT_S6_T2_T3_T4_T5_,"ax",@progbits
	.align	128
        .global         _ZN2at6native27unrolled_elementwise_kernelIZNS0_50_GLOBAL__N__2680c7bb_12_PowKernel_cu_140f0503_289629pow_tensor_scalar_kernel_implIhhEEvRNS_18TensorIteratorBaseET0_EUlhE_St5arrayIPcLm2EELi4E23TrivialOffsetCalculatorILi1EjESC_NS0_6memory15LoadWithoutCastENSD_16StoreWithoutCastEEEviT_S6_T2_T3_T4_T5_
        .type           _ZN2at6native27unrolled_elementwise_kernelIZNS0_50_GLOBAL__N__2680c7bb_12_PowKernel_cu_140f0503_289629pow_tensor_scalar_kernel_implIhhEEvRNS_18TensorIteratorBaseET0_EUlhE_St5arrayIPcLm2EELi4E23TrivialOffsetCalculatorILi1EjESC_NS0_6memory15LoadWithoutCastENSD_16StoreWithoutCastEEEviT_S6_T2_T3_T4_T5_,@function
        .size           _ZN2at6native27unrolled_elementwise_kernelIZNS0_50_GLOBAL__N__2680c7bb_12_PowKernel_cu_140f0503_289629pow_tensor_scalar_kernel_implIhhEEvRNS_18TensorIteratorBaseET0_EUlhE_St5arrayIPcLm2EELi4E23TrivialOffsetCalculatorILi1EjESC_NS0_6memory15LoadWithoutCastENSD_16StoreWithoutCastEEEviT_S6_T2_T3_T4_T5_,(.L_x_71816 - _ZN2at6native27unrolled_elementwise_kernelIZNS0_50_GLOBAL__N__2680c7bb_12_PowKernel_cu_140f0503_289629pow_tensor_scalar_kernel_implIhhEEvRNS_18TensorIteratorBaseET0_EUlhE_St5arrayIPcLm2EELi4E23TrivialOffsetCalculatorILi1EjESC_NS0_6memory15LoadWithoutCastENSD_16StoreWithoutCastEEEviT_S6_T2_T3_T4_T5_)
        .other          _ZN2at6native27unrolled_elementwise_kernelIZNS0_50_GLOBAL__N__2680c7bb_12_PowKernel_cu_140f0503_289629pow_tensor_scalar_kernel_implIhhEEvRNS_18TensorIteratorBaseET0_EUlhE_St5arrayIPcLm2EELi4E23TrivialOffsetCalculatorILi1EjESC_NS0_6memory15LoadWithoutCastENSD_16StoreWithoutCastEEEviT_S6_T2_T3_T4_T5_,@"STO_CUDA_ENTRY STV_DEFAULT"
_ZN2at6native27unrolled_elementwise_kernelIZNS0_50_GLOBAL__N__2680c7bb_12_PowKernel_cu_140f0503_289629pow_tensor_scalar_kernel_implIhhEEvRNS_18TensorIteratorBaseET0_EUlhE_St5arrayIPcLm2EELi4E23TrivialOffsetCalculatorILi1EjESC_NS0_6memory15LoadWithoutCastENSD_16StoreWithoutCastEEEviT_S6_T2_T3_T4_T5_:
.text._ZN2at6native27unrolled_elementwise_kernelIZNS0_50_GLOBAL__N__2680c7bb_12_PowKernel_cu_140f0503_289629pow_tensor_scalar_kernel_implIhhEEvRNS_18TensorIteratorBaseET0_EUlhE_St5arrayIPcLm2EELi4E23TrivialOffsetCalculatorILi1EjESC_NS0_6memory15LoadWithoutCastENSD_16StoreWithoutCastEEEviT_S6_T2_T3_T4_T5_:
        /* <DEDUP_REMOVED lines=48> */
.L_x_25000:
[----:B------:R-:W-:Y:S05]  /*0300*/  BSYNC B0 ;  /* 0x0000000000007941 */ /* 0x000fea0003800000 */
.L_x_24999:
        /* <DEDUP_REMOVED lines=21> */
.L_x_25002:
[----:B------:R-:W-:Y:S05]  /*0460*/  BSYNC B0 ;  /* 0x0000000000007941 */ /* 0x000fea0003800000 */
.L_x_25001:
        /* <DEDUP_REMOVED lines=10> */
.L_x_25003:
        /* <DEDUP_REMOVED lines=15> */
.L_x_71816:


//--------------------- .text._ZN2at6native29vectorized_elementwise_kernelILi2EZNS0_50_GLOBAL__N__2680c7bb_12_PowKernel_cu_140f0503_289629pow_tensor_scalar_kernel_implIhhEEvRNS_18TensorIteratorBaseET0_EUlhE_St5arrayIPcLm2EEEEviS6_T1_ --------------------------
	.section	.text._ZN2at6native29vectorized_elementwise_kernelILi2EZNS0_50_GLOBAL__N__2680c7bb_12_PowKernel_cu_140f0503_289629pow_tensor_scalar_kernel_implIhhEEvRNS_18TensorIteratorBaseET0_EUlhE_St5arrayIPcLm2EEEEviS6_T1_,"ax",@progbits
	.align	128
        .global         _ZN2at6native29vectorized_elementwise_kernelILi2EZNS0_50_GLOBAL__N__2680c7bb_12_PowKernel_cu_140f0503_289629pow_tensor_scalar_kernel_implIhhEEvRNS_18TensorIteratorBaseET0_EUlhE_St5arrayIPcLm2EEEEviS6_T1_
        .type           _ZN2at6native29vectorized_elementwise_kernelILi2EZNS0_50_GLOBAL__N__2680c7bb_12_PowKernel_cu_140f0503_289629pow_tensor_scalar_kernel_implIhhEEvRNS_18TensorIteratorBaseET0_EUlhE_St5arrayIPcLm2EEEEviS6_T1_,@function
        .size           _ZN2at6native29vectorized_elementwise_kernelILi2EZNS0_50_GLOBAL__N__2680c7bb_12_PowKernel_cu_140f0503_289629pow_tensor_scalar_kernel_implIhhEEvRNS_18TensorIteratorBaseET0_EUlhE_St5arrayIPcLm2EEEEviS6_T1_,(.L_x_71817 - _ZN2at6native29vectorized_elementwise_kernelILi2EZNS0_50_GLOBAL__N__2680c7bb_12_PowKernel_cu_140f0503_289629pow_tensor_scalar_kernel_implIhhEEvRNS_18TensorIteratorBaseET0_EUlhE_St5arrayIPcLm2EEEEviS6_T1_)
        .other          _ZN2at6native29vectorized_elementwise_kernelILi2EZNS0_50_GLOBAL__N__2680c7bb_12_PowKernel_cu_140f0503_289629pow_tensor_scalar_kernel_implIhhEEvRNS_18TensorIteratorBaseET0_EUlhE_St5arrayIPcLm2EEEEviS6_T1_,@"STO_CUDA_ENTRY STV_DEFAULT"
_ZN2at6native29vectorized_elementwise_kernelILi2EZNS0_50_GLOBAL__N__2680c7bb_12_PowKernel_cu_140f0503_289629pow_tensor_scalar_kernel_implIhhEEvRNS_18TensorIteratorBaseET0_EUlhE_St5arrayIPcLm2EEEEviS6_T1_:
.text._ZN2at6native29vectorized_elementwise_kernelILi2EZNS0_50_GLOBAL__N__2680c7bb_12_PowKernel_cu_140f0503_289629pow_tensor_scalar_kernel_implIhhEEvRNS_18TensorIteratorBaseET0_EUlhE_St5arrayIPcLm2EEEEviS6_T1_:
        /* <DEDUP_REMOVED lines=53> */
.L_x_25004:
        /* <DEDUP_REMOVED lines=75> */
.L_x_25006:
[----:B------:R-:W-:Y:S05]  /*0800*/  BSYNC B0 ;  /* 0x0000000000007941 */ /* 0x000fea0003800000 */
.L_x_25005:
        /* <DEDUP_REMOVED lines=22> */
.L_x_25009:
        /* <DEDUP_REMOVED lines=10> */
.L_x_25010:
        /* <DEDUP_REMOVED lines=10> */
.L_x_25011:
        /* <DEDUP_REMOVED lines=11> */
.L_x_25012:
[----:B------:R-:W-:-:S13]  /*0b60*/  ISETP.GE.AND P0, PT, R15, R0, PT ;  /* 0x000000000f00720c */ /* 0x000fda0003f06270 */
[----:B------:R-:W-:Y:S05]  /*0b70*/  @P0 BREAK B1 ;  /* 0x0000000000010942 */ /* 0x000fea0003800000 */
[----:B------:R-:W-:Y:S05]  /*0b80*/  @P0 BRA `(.L_x_25013) ;  /* 0x0000000000240947 */ /* 0x000fea0003800000 */
[----:B------:R-:W-:Y:S05]  /*0b90*/  BSYNC B1 ;  /* 0x0000000000017941 */ /* 0x000fea0003800000 */
.L_x_25008:
        /* <DEDUP_REMOVED lines=8> */
.L_x_25013:
[----:B------:R-:W-:Y:S05]  /*0c20*/  BSYNC B0 ;  /* 0x0000000000007941 */ /* 0x000fea0003800000 */
.L_x_25007:
        /* <DEDUP_REMOVED lines=11> */
.L_x_25014:
        /* <DEDUP_REMOVED lines=10> */
.L_x_71817:


//--------------------- .text._ZN2at6native29vectorized_elementwise_kernelILi4EZNS0_50_GLOBAL__N__2680c7bb_12_PowKernel_cu_140f0503_289629pow_tensor_scalar_kernel_implIhhEEvRNS_18TensorIteratorBaseET0_EUlhE_St5arrayIPcLm2EEEEviS6_T1_ --------------------------
	.section	.text._ZN2at6native29vectorized_elementwise_kernelILi4EZNS0_50_GLOBAL__N__2680c7bb_12_PowKernel_cu_140f0503_289629pow_tensor_scalar_kernel_implIhhEEvRNS_18TensorIteratorBaseET0_EUlhE_St5arrayIPcLm2EEEEviS6_T1_,"ax",@progbits
	.align	128
        .global         _ZN2at6native29vectorized_elementwise_kernelILi4EZNS0_50_GLOBAL__N__2680c7bb_12_PowKernel_cu_140f0503_289629pow_tensor_scalar_kernel_implIhhEEvRNS_18TensorIteratorBaseET0_EUlhE_St5arrayIPcLm2EEEEviS6_T1_
        .type           _ZN2at6native29vectorized_elementwise_kernelILi4EZNS0_50_GLOBAL__N__2680c7bb_12_PowKernel_cu_140f0503_289629pow_tensor_scalar_kernel_implIhhEEvRNS_18TensorIteratorBaseET0_EUlhE_St5arrayIPcLm2EEEEviS6_T1_,@function
        .size           _ZN2at6native29vectorized_elementwise_kernelILi4EZNS0_50_GLOBAL__N__2680c7bb_12_PowKernel_cu_140f0503_289629pow_tensor_scalar_kernel_implIhhEEvRNS_18TensorIteratorBaseET0_EUlhE_St5arrayIPcLm2EEEEviS6_T1_,(.L_x_71818 - _ZN2at6native29vectorized_elementwise_kernelILi4EZNS0_50_GLOBAL__N__2680c7bb_12_PowKernel_cu_140f0503_289629pow_tensor_scalar_kernel_implIhhEEvRNS_18TensorIteratorBaseET0_EUlhE_St5arrayIPcLm2EEEEviS6_T1_)
        .other          _ZN2at6native29vectorized_elementwise_kernelILi4EZNS0_50_GLOBAL__N__2680c7bb_12_PowKernel_cu_140f0503_289629pow_tensor_scalar_kernel_implIhhEEvRNS_18TensorIteratorBaseET0_EUlhE_St5arrayIPcLm2EEEEviS6_T1_,@"STO_CUDA_ENTRY STV_DEFAULT"
_ZN2at6native29vectorized_elementwise_kernelILi4EZNS0_50_GLOBAL__N__2680c7bb_12_PowKernel_cu_140f0503_289629pow_tensor_scalar_kernel_implIhhEEvRNS_18TensorIteratorBaseET0_EUlhE_St5arrayIPcLm2EEEEviS6_T1_:
.text._ZN2at6native29vectorized_elementwise_kernelILi4EZNS0_50_GLOBAL__N__2680c7bb_12_PowKernel_cu_140f0503_289629pow_tensor_scalar_kernel_implIhhEEvRNS_18TensorIteratorBaseET0_EUlhE_St5arrayIPcLm2EEEEviS6_T1_:
        /* <DEDUP_REMOVED lines=49> */
.L_x_25015:
        /* <DEDUP_REMOVED lines=75> */
.L_x_25017:
[----:B------:R-:W-:Y:S05]  /*07c0*/  BSYNC B0 ;  /* 0x0000000000007941 */ /* 0x000fea0003800000 */
.L_x_25016:
        /* <DEDUP_REMOVED lines=22> */
.L_x_25020:
        /* <DEDUP_REMOVED lines=10> */
.L_x_25021:
        /* <DEDUP_REMOVED lines=10> */
.L_x_25022:
        /* <DEDUP_REMOVED lines=11> */
.L_x_25023:
[----:B------:R-:W-:-:S13]  /*0b20*/  ISETP.GE.AND P0, PT, R15, R0, PT ;  /* 0x000000000f00720c */ /* 0x000fda0003f06270 */
[----:B------:R-:W-:Y:S05]  /*0b30*/  @P0 BREAK B1 ;  /* 0x0000000000010942 */ /* 0x000fea0003800000 */
[----:B------:R-:W-:Y:S05]  /*0b40*/  @P0 BRA `(.L_x_25024) ;  /* 0x0000000000240947 */ /* 0x000fea0003800000 */
[----:B------:R-:W-:Y:S05]  /*0b50*/  BSYNC B1 ;  /* 0x0000000000017941 */ /* 0x000fea0003800000 */
.L_x_25019:
        /* <DEDUP_REMOVED lines=8> */
.L_x_25024:
[----:B------:R-:W-:Y:S05]  /*0be0*/  BSYNC B0 ;  /* 0x0000000000007941 */ /* 0x000fea0003800000 */
.L_x_25018:
        /* <DEDUP_REMOVED lines=11> */
.L_x_25025:
        /* <DEDUP_REMOVED lines=14> */
.L_x_71818:


//--------------------- .text._ZN2at6native29vectorized_elementwise_kernelILi8EZNS0_50_GLOBAL__N__2680c7bb_12_PowKernel_cu_140f0503_289629pow_tensor_scalar_kernel_implIhhEEvRNS_18TensorIteratorBaseET0_EUlhE_St5arrayIPcLm2EEEEviS6_T1_ --------------------------
	.section	.text._ZN2at6native29vectorized_elementwise_kernelILi8EZNS0_50_GLOBAL__N__2680c7bb_12_PowKernel_cu_140f0503_289629pow_tensor_scalar_kernel_implIhhEEvRNS_18TensorIteratorBaseET0_EUlhE_St5arrayIPcLm2EEEEviS6_T1_,"ax",@progbits
	.align	128
        .global         _ZN2at6native29vectorized_elementwise_kernelILi8EZNS0_50_GLOBAL__N__2680c7bb_12_PowKernel_cu_140f0503_289629pow_tensor_scalar_kernel_implIhhEEvRNS_18TensorIteratorBaseET0_EUlhE_St5arrayIPcLm2EEEEviS6_T1_
        .type           _ZN2at6native29vectorized_elementwise_kernelILi8EZNS0_50_GLOBAL__N__2680c7bb_12_PowKernel_cu_140f0503_289629pow_tensor_scalar_kernel_implIhhEEvRNS_18TensorIteratorBaseET0_EUlhE_St5arrayIPcLm2EEEEviS6_T1_,@function
        .size           _ZN2at6native29vectorized_elementwise_kernelILi8EZNS0_50_GLOBAL__N__2680c7bb_12_PowKernel_cu_140f0503_289629pow_tensor_scalar_kernel_implIhhEEvRNS_18TensorIteratorBaseET0_EUlhE_St5arrayIPcLm2EEEEviS6_T1_,(.L_x_71819 - _ZN2at6native29vectorized_elementwise_kernelILi8EZNS0_50_GLOBAL__N__2680c7bb_12_PowKernel_cu_140f0503_289629pow_tensor_scalar_kernel_implIhhEEvRNS_18TensorIteratorBaseET0_EUlhE_St5arrayIPcLm2EEEEviS6_T1_)
        .other          _ZN2at6native29vectorized_elementwise_kernelILi8EZNS0_50_GLOBAL__N__2680c7bb_12_PowKernel_cu_140f0503_289629pow_tensor_scalar_kernel_implIhhEEvRNS_18TensorIteratorBaseET0_EUlhE_St5arrayIPcLm2EEEEviS6_T1_,@"STO_CUDA_ENTRY STV_DEFAULT"
_ZN2at6native29vectorized_elementwise_kernelILi8EZNS0_50_GLOBAL__N__2680c7bb_12_PowKernel_cu_140f0503_289629pow_tensor_scalar_kernel_implIhhEEvRNS_18TensorIteratorBaseET0_EUlhE_St5arrayIPcLm2EEEEviS6_T1_:
.text._ZN2at6native29vectorized_elementwise_kernelILi8EZNS0_50_GLOBAL__N__2680c7bb_12_PowKernel_cu_140f0503_289629pow_tensor_scalar_kernel_implIhhEEvRNS_18TensorIteratorBaseET0_EUlhE_St5arrayIPcLm2EEEEviS6_T1_:
        /* <DEDUP_REMOVED lines=66> */
.L_x_25026:
        /* <DEDUP_REMOVED lines=75> */
.L_x_25028:
[----:B------:R-:W-:Y:S05]  /*08d0*/  BSYNC B0 ;  /* 0x0000000000007941 */ /* 0x000fea0003800000 */
.L_x_25027:
        /* <DEDUP_REMOVED lines=22> */
.L_x_25031:
        /* <DEDUP_REMOVED lines=10> */
.L_x_25032:
        /* <DEDUP_REMOVED lines=10> */
.L_x_25033:
        /* <DEDUP_REMOVED lines=11> */
.L_x_25034:
[----:B------:R-:W-:-:S13]  /*0c30*/  ISETP.GE.AND P0, PT, R15, R0, PT ;  /* 0x000000000f00720c */ /* 0x000fda0003f06270 */
[----:B------:R-:W-:Y:S05]  /*0c40*/  @P0 BREAK B1 ;  /* 0x0000000000010942 */ /* 0x000fea0003800000 */
[----:B------:R-:W-:Y:S05]  /*0c50*/  @P0 BRA `(.L_x_25035) ;  /* 0x0000000000240947 */ /* 0x000fea0003800000 */
[----:B------:R-:W-:Y:S05]  /*0c60*/  BSYNC B1 ;  /* 0x0000000000017941 */ /* 0x000fea0003800000 */
.L_x_25030:
        /* <DEDUP_REMOVED lines=8> */
.L_x_25035:
[----:B------:R-:W-:Y:S05]  /*0cf0*/  BSYNC B0 ;  /* 0x0000000000007941 */ /* 0x000fea0003800000 */
.L_x_25029:
        /* <DEDUP_REMOVED lines=11> */
.L_x_25036:
        /* <DEDUP_REMOVED lines=13> */
.L_x_71819:


//--------------------- .text._ZN2at6native18elementwise_kernelILi128ELi4EZNS0_15gpu_kernel_implIZZZNS0_50_GLOBAL__N__2680c7bb_12_PowKernel_cu_140f0503_289624pow_tensor_scalar_kernelERNS_18TensorIteratorBaseERKN3c106ScalarEENKUlvE_clEvENKUlvE0_clEvEUlNS6_7complexIfEEE0_EEvS5_RKT_EUliE_EEviT1_ --------------------------
	.section	.text._ZN2at6native18elementwise_kernelILi128ELi4EZNS0_15gpu_kernel_implIZZZNS0_50_GLOBAL__N__2680c7bb_12_PowKernel_cu_140f0503_289624pow_tensor_scalar_kernelERNS_18TensorIteratorBaseERKN3c106ScalarEENKUlvE_clEvENKUlvE0_clEvEUlNS6_7complexIfEEE0_EEvS5_RKT_EUliE_EEviT1_,"ax",@progbits
	.align	128
        .global         _ZN2at6native18elementwise_kernelILi128ELi4EZNS0_15gpu_kernel_implIZZZNS0_50_GLOBAL__N__2680c7bb_12_PowKernel_cu_140f0503_289624pow_tensor_scalar_kernelERNS_18TensorIteratorBaseERKN3c106ScalarEENKUlvE_clEvENKUlvE0_clEvEUlNS6_7complexIfEEE0_EEvS5_RKT_EUliE_EEviT1_
        .type           _ZN2at6native18elementwise_kernelILi128ELi4EZNS0_15gpu_kernel_implIZZZNS0_50_GLOBAL__N__2680c7bb_12_PowKernel_cu_140f0503_289624pow_tensor_scalar_kernelERNS_18TensorIteratorBaseERKN3c106ScalarEENKUlvE_clEvENKUlvE0_clEvEUlNS6_7complexIfEEE0_EEvS5_RKT_EUliE_EEviT1_,@function
        .size           _ZN2at6native18elementwise_kernelILi128ELi4EZNS0_15gpu_kernel_implIZZZNS0_50_GLOBAL__N__2680c7bb_12_PowKernel_cu_140f0503_289624pow_tensor_scalar_kernelERNS_18TensorIteratorBaseERKN3c106ScalarEENKUlvE_clEvENKUlvE0_clEvEUlNS6_7complexIfEEE0_EEvS5_RKT_EUliE_EEviT1_,(.L_x_71505 - _ZN2at6native18elementwise_kernelILi128ELi4EZNS0_15gpu_kernel_implIZZZNS0_50_GLOBAL__N__2680c7bb_12_PowKernel_cu_140f0503_289624pow_tensor_scalar_kernelERNS_18TensorIteratorBaseERKN3c106ScalarEENKUlvE_clEvENKUlvE0_clEvEUlNS6_7complexIfEEE0_EEvS5_RKT_EUliE_EEviT1_)
        .other          _ZN2at6native18elementwise_kernelILi128ELi4EZNS0_15gpu_kernel_implIZZZNS0_50_GLOBAL__N__2680c7bb_12_PowKernel_cu_140f0503_289624pow_tensor_scalar_kernelERNS_18TensorIteratorBaseERKN3c106ScalarEENKUlvE_clEvENKUlvE0_clEvEUlNS6_7complexIfEEE0_EEvS5_RKT_EUliE_EEviT1_,@"STO_CUDA_ENTRY STV_DEFAULT"
_ZN2at6native18elementwise_kernelILi128ELi4EZNS0_15gpu_kernel_implIZZZNS0_50_GLOBAL__N__2680c7bb_12_PowKernel_cu_140f0503_289624pow_tensor_scalar_kernelERNS_18TensorIteratorBaseERKN3c106ScalarEENKUlvE_clEvENKUlvE0_clEvEUlNS6_7complexIfEEE0_EEvS5_RKT_EUliE_EEviT1_:
.text._ZN2at6native18elementwise_kernelILi128ELi4EZNS0_15gpu_kernel_implIZZZNS0_50_GLOBAL__N__2680c7bb_12_PowKernel_cu_140f0503_289624pow_tensor_scalar_kernelERNS_18TensorIteratorBaseERKN3c106ScalarEENKUlvE_clEvENKUlvE0_clEvEUlNS6_7complexIfEEE0_EEvS5_RKT_EUliE_EEviT1_:
        /* <DEDUP_REMOVED lines=10> */
[----:B------:R-:W-:Y:S01]  /*00a0*/  HFMA2.MMA R16, -RZ, RZ, 0, 0 ;  /* 0x00000000ff107435 */ /* 0x000fe200000001ff */
        /* <DEDUP_REMOVED lines=301> */
.L_x_25039:
[----:B------:R-:W0:Y:S01]  /*1380*/  LDC.U8 R5, c[0x0][0x431] ;  /* 0x00010c40ff057b82 */ /* 0x000e220000000000 */
[----:B------:R-:W-:Y:S01]  /*1390*/  ULDC.64 UR6, c[0x0][0x418] ;  /* 0x0001060000067ab9 */ /* 0x000fe20000000a00 */
[----:B------:R-:W-:Y:S01]  /*13a0*/  ULDC.64 UR4, c[0x0][0x410] ;  /* 0x0001040000047ab9 */ /* 0x000fe20000000a00 */
[----:B------:R-:W-:Y:S01]  /*13b0*/  IADD3 R2, P2, R0, UR6, RZ ;  /* 0x0000000600027c10 */ /* 0x000fe2000ff5e0ff */
[----:B------:R-:W-:Y:S01]  /*13c0*/  BSSY B7, `(.L_x_25040) ;  /* 0x00000f6000077945 */ /* 0x000fe20003800000 */
        /* <DEDUP_REMOVED lines=14> */
[----:B------:R-:W2:Y:S01]  /*14b0*/  LDG.E.S8 R2, desc[UR36][R2.64] ;  /* 0x0000002402027981 */ /* 0x000ea2000c1e1300 */
[----:B------:R-:W-:Y:S01]  /*14c0*/  IMAD.MOV.U32 R5, RZ, RZ, RZ ;  /* 0x000000ffff057224 */ /* 0x000fe200078e00ff */
[----:B--2---:R0:W1:Y:S01]  /*14d0*/  I2F.S16 R4, R2 ;  /* 0x0000000200047306 */ /* 0x0040620000101400 */
[----:B------:R-:W-:Y:S05]  /*14e0*/  BRA `(.L_x_25046) ;  /* 0x0000000c008c7947 */ /* 0x000fea0003800000 */
.L_x_25044:
[----:B------:R-:W2:Y:S01]  /*14f0*/  LDG.E.U8 R2, desc[UR36][R2.64] ;  /* 0x0000002402027981 */ /* 0x000ea2000c1e1100 */
[----:B------:R-:W-:Y:S02]  /*1500*/  MOV R5, RZ ;  /* 0x000000ff00057202 */ /* 0x000fe40000000f00 */
[----:B--2---:R-:W-:Y:S01]  /*1510*/  I2FP.F32.U32 R4, R2 ;  /* 0x0000000200047245 */ /* 0x004fe20000201000 */
[----:B------:R-:W-:Y:S06]  /*1520*/  BRA `(.L_x_25046) ;  /* 0x0000000c007c7947 */ /* 0x000fec0003800000 */
.L_x_25043:
[----:B------:R-:W-:-:S13]  /*1530*/  ISETP.NE.AND P0, PT, R4, 0x2, PT ;  /* 0x000000020400780c */ /* 0x000fda0003f05270 */
[----:B------:R-:W-:Y:S05]  /*1540*/  @!P0 BRA `(.L_x_25047) ;  /* 0x0000000000308947 */ /* 0x000fea0003800000 */
[----:B------:R-:W-:-:S13]  /*1550*/  ISETP.NE.AND P0, PT, R4, 0x3, PT ;  /* 0x000000030400780c */ /* 0x000fda0003f05270 */
[----:B------:R-:W-:Y:S05]  /*1560*/  @!P0 BRA `(.L_x_25048) ;  /* 0x0000000000188947 */ /* 0x000fea0003800000 */
[----:B------:R-:W-:-:S13]  /*1570*/  ISETP.NE.AND P0, PT, R4, 0x4, PT ;  /* 0x000000040400780c */ /* 0x000fda0003f05270 */
[----:B------:R-:W-:Y:S05]  /*1580*/  @P0 BRA `(.L_x_25045) ;  /* 0x0000000c00000947 */ /* 0x000fea0003800000 */
[----:B------:R-:W2:Y:S01]  /*1590*/  LDG.E.64 R2, desc[UR36][R2.64] ;  /* 0x0000002402027981 */ /* 0x000ea2000c1e1b00 */
[----:B------:R-:W-:Y:S01]  /*15a0*/  IMAD.MOV.U32 R5, RZ, RZ, RZ ;  /* 0x000000ffff057224 */ /* 0x000fe200078e00ff */
[----:B--2---:R4:W0:Y:S01]  /*15b0*/  I2F.S64 R4, R2 ;  /* 0x0000000200047312 */ /* 0x0048220000301400 */
[----:B------:R-:W-:Y:S05]  /*15c0*/  BRA `(.L_x_25046) ;  /* 0x0000000c00547947 */ /* 0x000fea0003800000 */
.L_x_25048:
[----:B------:R-:W2:Y:S01]  /*15d0*/  LDG.E R2, desc[UR36][R2.64] ;  /* 0x0000002402027981 */ /* 0x000ea2000c1e1900 */
[----:B------:R-:W-:Y:S01]  /*15e0*/  IMAD.MOV.U32 R5, RZ, RZ, RZ ;  /* 0x000000ffff057224 */ /* 0x000fe200078e00ff */
[----:B--2---:R-:W-:Y:S01]  /*15f0*/  I2FP.F32.S32 R4, R2 ;  /* 0x0000000200047245 */ /* 0x004fe20000201400 */
[----:B------:R-:W-:Y:S06]  /*1600*/  BRA `(.L_x_25046) ;  /* 0x0000000c00447947 */ /* 0x000fec0003800000 */
.L_x_25047:
[----:B------:R-:W2:Y:S01]  /*1610*/  LDG.E.U16 R2, desc[UR36][R2.64] ;  /* 0x0000002402027981 */ /* 0x000ea2000c1e1500 */
[----:B------:R-:W-:Y:S01]  /*1620*/  HFMA2.MMA R5, -RZ, RZ, 0, 0 ;  /* 0x00000000ff057435 */ /* 0x000fe200000001ff */
[----:B--2---:R0:W1:Y:S01]  /*1630*/  I2F.S16 R4, R2 ;  /* 0x0000000200047306 */ /* 0x0040620000101400 */
[----:B------:R-:W-:Y:S09]  /*1640*/  BRA `(.L_x_25046) ;  /* 0x0000000c00347947 */ /* 0x000ff20003800000 */
.L_x_25042:
[----:B------:R-:W-:-:S13]  /*1650*/  ISETP.GT.AND P0, PT, R4, 0x6, PT ;  /* 0x000000060400780c */ /* 0x000fda0003f04270 */
[----:B------:R-:W-:Y:S05]  /*1660*/  @P0 BRA `(.L_x_25049) ;  /* 0x00000000002c0947 */ /* 0x000fea0003800000 */
[----:B------:R-:W-:-:S13]  /*1670*/  ISETP.NE.AND P0, PT, R4, 0x5, PT ;  /* 0x000000050400780c */ /* 0x000fda0003f05270 */
[----:B------:R-:W-:Y:S05]  /*1680*/  @!P0 BRA `(.L_x_25050) ;  /* 0x0000000000148947 */ /* 0x000fea0003800000 */
[----:B------:R-:W-:-:S13]  /*1690*/  ISETP.NE.AND P0, PT, R4, 0x6, PT ;  /* 0x000000060400780c */ /* 0x000fda0003f05270 */
[----:B------:R-:W-:Y:S05]  /*16a0*/  @P0 BRA `(.L_x_25045) ;  /* 0x0000000800b80947 */ /* 0x000fea0003800000 */
[----:B------:R2:W5:Y:S01]  /*16b0*/  LDG.E R4, desc[UR36][R2.64] ;  /* 0x0000002402047981 */ /* 0x000562000c1e1900 */
[----:B------:R-:W-:Y:S01]  /*16c0*/  IMAD.MOV.U32 R5, RZ, RZ, RZ ;  /* 0x000000ffff057224 */ /* 0x000fe200078e00ff */
[----:B------:R-:W-:Y:S06]  /*16d0*/  BRA `(.L_x_25046) ;  /* 0x0000000c00107947 */ /* 0x000fec0003800000 */
.L_x_25050:
[----:B------:R-:W2:Y:S01]  /*16e0*/  LDG.E.U16 R2, desc[UR36][R2.64] ;  /* 0x0000002402027981 */ /* 0x000ea2000c1e1500 */
[----:B------:R-:W-:Y:S02]  /*16f0*/  IMAD.MOV.U32 R5, RZ, RZ, RZ ;  /* 0x000000ffff057224 */ /* 0x000fe400078e00ff */
[----:B--2---:R-:W-:Y:S01]  /*1700*/  HADD2.F32 R4, -RZ, R2.H0_H0 ;  /* 0x20000002ff047230 */ /* 0x004fe20000004100 */
[----:B------:R-:W-:Y:S06]  /*1710*/  BRA `(.L_x_25046) ;  /* 0x0000000c00007947 */ /* 0x000fec0003800000 */
.L_x_25049:
        /* <DEDUP_REMOVED lines=8> */
.L_x_25052:
[----:B------:R-:W2:Y:S02]  /*17a0*/  LDG.E R2, desc[UR36][R2.64] ;  /* 0x0000002402027981 */ /* 0x000ea4000c1e1900 */
[--C-:B--2---:R-:W-:Y:S02]  /*17b0*/  HADD2.F32 R5, -RZ, R2.reuse.H1_H1 ;  /* 0x30000002ff057230 */ /* 0x104fe40000004100 */
[----:B------:R-:W-:Y:S01]  /*17c0*/  HADD2.F32 R4, -RZ, R2.H0_H0 ;  /* 0x20000002ff047230 */ /* 0x000fe20000004100 */
[----:B------:R-:W-:Y:S06]  /*17d0*/  BRA `(.L_x_25046) ;  /* 0x0000000800d07947 */ /* 0x000fec0003800000 */
.L_x_25051:
[----:B------:R-:W2:Y:S01]  /*17e0*/  LDG.E.64 R2, desc[UR36][R2.64] ;  /* 0x0000002402027981 */ /* 0x000ea2000c1e1b00 */
[----:B------:R-:W-:Y:S01]  /*17f0*/  UMOV UR4, 0xf0000000 ;  /* 0xf000000000047882 */ /* 0x000fe20000000000 */
[----:B------:R-:W-:Y:S01]  /*1800*/  UMOV UR5, 0x380fffff ;  /* 0x380fffff00057882 */ /* 0x000fe20000000000 */
[----:B------:R-:W-:Y:S01]  /*1810*/  MOV R5, RZ ;  /* 0x000000ff00057202 */ /* 0x000fe20000000f00 */
[----:B--2---:R-:W0:Y:S01]  /*1820*/  F2F.F32.F64 R4, R2 ;  /* 0x0000000200047310 */ /* 0x004e220000301000 */
[----:B------:R-:W-:-:S14]  /*1830*/  DSETP.GEU.AND P0, PT, |R2|, UR4, PT ;  /* 0x0000000402007e2a */ /* 0x000fdc000bf0e200 */
[----:B0-----:R-:W-:Y:S01]  /*1840*/  @!P0 FMUL R4, R4, 1.175494350822287508e-38 ;  /* 0x0080000004048820 */ /* 0x001fe20000400000 */
[----:B------:R-:W-:Y:S06]  /*1850*/  BRA `(.L_x_25046) ;  /* 0x0000000800b07947 */ /* 0x000fec0003800000 */
.L_x_25041:
        /* <DEDUP_REMOVED lines=11> */
[----:B------:R-:W-:Y:S01]  /*1910*/  FSEL R4, RZ, 1, !P0 ;  /* 0x3f800000ff047808 */ /* 0x000fe20004000000 */
[----:B------:R-:W-:Y:S08]  /*1920*/  BRA `(.L_x_25046) ;  /* 0x00000008007c7947 */ /* 0x000ff00003800000 */
.L_x_25055:
[----:B------:R-:W2:Y:S01]  /*1930*/  LDG.E.128 R8, desc[UR36][R2.64] ;  /* 0x0000002402087981 */ /* 0x000ea2000c1e1d00 */
[----:B------:R-:W-:Y:S01]  /*1940*/  UMOV UR4, 0xf0000000 ;  /* 0xf000000000047882 */ /* 0x000fe20000000000 */
[----:B------:R-:W-:Y:S01]  /*1950*/  UMOV UR5, 0x380fffff ;  /* 0x380fffff00057882 */ /* 0x000fe20000000000 */
[----:B--2---:R-:W0:Y:S01]  /*1960*/  F2F.F32.F64 R5, R10 ;  /* 0x0000000a00057310 */ /* 0x004e220000301000 */
[----:B------:R-:W-:Y:S02]  /*1970*/  DSETP.GEU.AND P0, PT, |R10|, UR4, PT ;  /* 0x000000040a007e2a */ /* 0x000fe4000bf0e200 */
[----:B------:R-:W-:-:S05]  /*1980*/  DSETP.GEU.AND P1, PT, |R8|, UR4, PT ;  /* 0x0000000408007e2a */ /* 0x000fca000bf2e200 */
[----:B------:R-:W1:Y:S07]  /*1990*/  F2F.F32.F64 R4, R8 ;  /* 0x0000000800047310 */ /* 0x000e6e0000301000 */
[----:B0-----:R-:W-:Y:S02]  /*19a0*/  @!P0 FMUL R5, R5, 1.175494350822287508e-38 ;  /* 0x0080000005058820 */ /* 0x001fe40000400000 */
[----:B-1----:R-:W-:Y:S01]  /*19b0*/  @!P1 FMUL R4, R4, 1.175494350822287508e-38 ;  /* 0x0080000004049820 */ /* 0x002fe20000400000 */
[----:B------:R-:W-:Y:S06]  /*19c0*/  BRA `(.L_x_25046) ;  /* 0x0000000800547947 */ /* 0x000fec0003800000 */
.L_x_25054:
        /* <DEDUP_REMOVED lines=11> */
[C---:B------:R-:W-:Y:S01]  /*1a80*/  VIADD R6, R0.reuse, 0x1000000 ;  /* 0x0100000000067836 */ /* 0x040fe20000000000 */
[----:B------:R-:W-:-:S04]  /*1a90*/  IADD3 R2, R0, -0x1, RZ ;  /* 0xffffffff00027810 */ /* 0x000fc80007ffe0ff */
[----:B------:R-:W-:Y:S02]  /*1aa0*/  SHF.R.S32.HI R6, RZ, 0x8, R6 ;  /* 0x00000008ff067819 */ /* 0x000fe40000011406 */
[----:B------:R-:W-:Y:S02]  /*1ab0*/  SHF.R.S32.HI R2, RZ, 0x1f, R2 ;  /* 0x0000001fff027819 */ /* 0x000fe40000011402 */
[----:B0-----:R-:W-:-:S04]  /*1ac0*/  IADD3 R5, -R5, 0x1f, RZ ;  /* 0x0000001f05057810 */ /* 0x001fc80007ffe1ff */
[C---:B------:R-:W-:Y:S02]  /*1ad0*/  ISETP.GT.U32.AND P0, PT, R5.reuse, 0x4, PT ;  /* 0x000000040500780c */ /* 0x040fe40003f04070 */
[----:B------:R-:W-:-:S04]  /*1ae0*/  IADD3 R5, R5, -0x4, RZ ;  /* 0xfffffffc05057810 */ /* 0x000fc80007ffe0ff */
[----:B------:R-:W-:-:S05]  /*1af0*/  SEL R5, R5, RZ, P0 ;  /* 0x000000ff05057207 */ /* 0x000fca0000000000 */
[----:B------:R-:W-:Y:S01]  /*1b00*/  IMAD R8, R5, R8, 0x3c000000 ;  /* 0x3c00000005087424 */ /* 0x000fe200078e0208 */
[----:B------:R-:W-:-:S04]  /*1b10*/  SHF.L.U32 R5, R0, R5, RZ ;  /* 0x0000000500057219 */ /* 0x000fc800000006ff */
[----:B------:R-:W-:-:S04]  /*1b20*/  LEA.HI R5, R5, R8, RZ, 0x1c ;  /* 0x0000000805057211 */ /* 0x000fc800078fe0ff */
[----:B------:R-:W-:-:S04]  /*1b30*/  LOP3.LUT R5, R5, 0x7f800000, R6, 0xf8, !PT ;  /* 0x7f80000005057812 */ /* 0x000fc800078ef806 */
[----:B------:R-:W-:Y:S01]  /*1b40*/  LOP3.LUT R3, R5, R2, RZ, 0x30, !PT ;  /* 0x0000000205037212 */ /* 0x000fe200078e30ff */
[----:B------:R-:W-:-:S03]  /*1b50*/  IMAD.MOV.U32 R5, RZ, RZ, RZ ;  /* 0x000000ffff057224 */ /* 0x000fc600078e00ff */
[----:B------:R-:W-:Y:S01]  /*1b60*/  LOP3.LUT R4, R3, 0x80000000, R4, 0xf8, !PT ;  /* 0x8000000003047812 */ /* 0x000fe200078ef804 */
[----:B------:R-:W-:Y:S06]  /*1b70*/  BRA `(.L_x_25046) ;  /* 0x0000000400e87947 */ /* 0x000fec0003800000 */
.L_x_25057:
[----:B------:R-:W2:Y:S01]  /*1b80*/  LDG.E.U8 R2, desc[UR36][R2.64] ;  /* 0x0000002402027981 */ /* 0x000ea2000c1e1100 */
[----:B------:R-:W-:Y:S01]  /*1b90*/  MOV R5, RZ ;  /* 0x000000ff00057202 */ /* 0x000fe20000000f00 */
        /* <DEDUP_REMOVED lines=10> */
[----:B------:R-:W-:Y:S01]  /*1c40*/  LOP3.LUT R4, R4, 0x80000000, R7, 0xf8, !PT ;  /* 0x8000000004047812 */ /* 0x000fe200078ef807 */
[----:B------:R-:W-:Y:S06]  /*1c50*/  BRA `(.L_x_25046) ;  /* 0x0000000400b07947 */ /* 0x000fec0003800000 */
.L_x_25056:
[----:B------:R-:W2:Y:S01]  /*1c60*/  LDG.E.U16 R2, desc[UR36][R2.64] ;  /* 0x0000002402027981 */ /* 0x000ea2000c1e1500 */
[----:B------:R-:W-:Y:S02]  /*1c70*/  IMAD.MOV.U32 R5, RZ, RZ, RZ ;  /* 0x000000ffff057224 */ /* 0x000fe400078e00ff */
[----:B--2---:R-:W-:Y:S01]  /*1c80*/  IMAD.U32 R4, R2, 0x10000, RZ ;  /* 0x0001000002047824 */ /* 0x004fe200078e00ff */
[----:B------:R-:W-:Y:S06]  /*1c90*/  BRA `(.L_x_25046) ;  /* 0x0000000400a07947 */ /* 0x000fec0003800000 */
.L_x_25053:
        /* <DEDUP_REMOVED lines=8> */
[----:B------:R-:W2:Y:S01]  /*1d20*/  LDG.E.U16 R2, desc[UR36][R2.64] ;  /* 0x0000002402027981 */ /* 0x000ea2000c1e1500 */
[----:B------:R-:W-:Y:S01]  /*1d30*/  HFMA2.MMA R5, -RZ, RZ, 0, 0 ;  /* 0x00000000ff057435 */ /* 0x000fe200000001ff */
[----:B--2---:R-:W-:Y:S01]  /*1d40*/  I2FP.F32.U32 R4, R2 ;  /* 0x0000000200047245 */ /* 0x004fe20000201000 */
[----:B------:R-:W-:Y:S09]  /*1d50*/  BRA `(.L_x_25046) ;  /* 0x0000000400707947 */ /* 0x000ff20003800000 */
.L_x_25060:
[----:B------:R-:W2:Y:S01]  /*1d60*/  LDG.E.U8 R2, desc[UR36][R2.64] ;  /* 0x0000002402027981 */ /* 0x000ea2000c1e1100 */
[----:B------:R-:W-:Y:S02]  /*1d70*/  CS2R R4, SRZ ;  /* 0x0000000000047805 */ /* 0x000fe4000001ff00 */
        /* <DEDUP_REMOVED lines=18> */
.L_x_25062:
[----:B------:R-:W-:Y:S05]  /*1ea0*/  BSYNC B0 ;  /* 0x0000000000007941 */ /* 0x000fea0003800000 */
.L_x_25061:
[----:B------:R-:W-:Y:S01]  /*1eb0*/  IMAD.SHL.U32 R2, R2, 0x100000, RZ ;  /* 0x0010000002027824 */ /* 0x000fe200078e00ff */
[----:B------:R-:W-:-:S04]  /*1ec0*/  LEA R3, R0, 0x3b800000, 0x17 ;  /* 0x3b80000000037811 */ /* 0x000fc800078eb8ff */
[----:B------:R-:W-:Y:S01]  /*1ed0*/  LOP3.LUT R4, R3, R2, R4, 0xfe, !PT ;  /* 0x0000000203047212 */ /* 0x000fe200078efe04 */
[----:B------:R-:W-:Y:S06]  /*1ee0*/  BRA `(.L_x_25046) ;  /* 0x00000004000c7947 */ /* 0x000fec0003800000 */
.L_x_25059:
        /* <DEDUP_REMOVED lines=20> */
.L_x_25064:
[----:B------:R-:W-:Y:S05]  /*2030*/  BSYNC B0 ;  /* 0x0000000000007941 */ /* 0x000fea0003800000 */
.L_x_25063:
[----:B------:R-:W-:Y:S01]  /*2040*/  IMAD.SHL.U32 R2, R2, 0x200000, RZ ;  /* 0x0020000002027824 */ /* 0x000fe200078e00ff */
[----:B------:R-:W-:-:S04]  /*2050*/  LEA R3, R0, 0x37800000, 0x17 ;  /* 0x3780000000037811 */ /* 0x000fc800078eb8ff */
[----:B------:R-:W-:Y:S01]  /*2060*/  LOP3.LUT R4, R3, R2, R4, 0xfe, !PT ;  /* 0x0000000203047212 */ /* 0x000fe200078efe04 */
[----:B------:R-:W-:Y:S06]  /*2070*/  BRA `(.L_x_25046) ;  /* 0x0000000000a87947 */ /* 0x000fec0003800000 */
.L_x_25058:
        /* <DEDUP_REMOVED lines=8> */
[----:B------:R-:W-:Y:S02]  /*2100*/  MOV R4, 0x400000 ;  /* 0x0040000000047802 */ /* 0x000fe40000000f00 */
[----:B--2---:R-:W-:-:S13]  /*2110*/  ISETP.NE.AND P0, PT, R2, RZ, PT ;  /* 0x000000ff0200720c */ /* 0x004fda0003f05270 */
[----:B------:R-:W-:Y:S05]  /*2120*/  @!P0 BRA `(.L_x_25068) ;  /* 0x00000000000c8947 */ /* 0x000fea0003800000 */
[----:B------:R-:W-:-:S13]  /*2130*/  ISETP.NE.AND P0, PT, R2, 0xff, PT ;  /* 0x000000ff0200780c */ /* 0x000fda0003f05270 */
[----:B------:R-:W-:Y:S02]  /*2140*/  @!P0 IMAD.MOV.U32 R4, RZ, RZ, 0x7f800001 ;  /* 0x7f800001ff048424 */ /* 0x000fe400078e00ff */
[----:B------:R-:W-:-:S07]  /*2150*/  @P0 IMAD.SHL.U32 R4, R2, 0x800000, RZ ;  /* 0x0080000002040824 */ /* 0x000fce00078e00ff */
.L_x_25068:
[----:B------:R-:W-:Y:S05]  /*2160*/  BSYNC B0 ;  /* 0x0000000000007941 */ /* 0x000fea0003800000 */
.L_x_25067:
[----:B------:R-:W-:Y:S01]  /*2170*/  HFMA2.MMA R5, -RZ, RZ, 0, 0 ;  /* 0x00000000ff057435 */ /* 0x000fe200000001ff */
[----:B------:R-:W-:Y:S10]  /*2180*/  BRA `(.L_x_25046) ;  /* 0x0000000000647947 */ /* 0x000ff40003800000 */
.L_x_25045:
[----:B------:R-:W-:Y:S01]  /*2190*/  MOV R0, 0x0 ;  /* 0x0000000000007802 */ /* 0x000fe20000000f00 */
[----:B------:R-:W-:Y:S01]  /*21a0*/  ULDC.64 UR4, c[0x4][0x198] ;  /* 0x0100660000047ab9 */ /* 0x000fe20000000a00 */
[----:B------:R-:W-:Y:S01]  /*21b0*/  ULDC.64 UR6, c[0x4][0x88] ;  /* 0x0100220000067ab9 */ /* 0x000fe20000000a00 */
[----:B------:R-:W-:Y:S01]  /*21c0*/  IMAD.U32 R4, RZ, RZ, UR4 ;  /* 0x00000004ff047e24 */ /* 0x000fe2000f8e00ff */
[----:B------:R0:W1:Y:S01]  /*21d0*/  LDC.64 R2, c[0x4][R0] ;  /* 0x0100000000027b82 */ /* 0x0000620000000a00 */
[----:B------:R-:W-:Y:S01]  /*21e0*/  IMAD.U32 R5, RZ, RZ, UR5 ;  /* 0x00000005ff057e24 */ /* 0x000fe2000f8e00ff */
[----:B------:R-:W-:Y:S01]  /*21f0*/  ULDC.64 UR4, c[0x4][0x1a0] ;  /* 0x0100680000047ab9 */ /* 0x000fe20000000a00 */
[----:B------:R-:W-:Y:S01]  /*2200*/  HFMA2.MMA R13, -RZ, RZ, 0, 0 ;  /* 0x00000000ff0d7435 */ /* 0x000fe200000001ff */
[----:B------:R-:W-:Y:S01]  /*2210*/  MOV R6, UR4 ;  /* 0x0000000400067c02 */ /* 0x000fe20008000f00 */
[----:B------:R-:W-:Y:S01]  /*2220*/  IMAD.U32 R7, RZ, RZ, UR5 ;  /* 0x00000005ff077e24 */ /* 0x000fe2000f8e00ff */
[----:B------:R-:W-:Y:S01]  /*2230*/  MOV R11, UR7 ;  /* 0x00000007000b7c02 */ /* 0x000fe20008000f00 */
[----:B------:R-:W-:-:S02]  /*2240*/  IMAD.U32 R10, RZ, RZ, UR6 ;  /* 0x00000006ff0a7e24 */ /* 0x000fc4000f8e00ff */
[----:B------:R-:W-:Y:S02]  /*2250*/  IMAD.MOV.U32 R8, RZ, RZ, 0x4e ;  /* 0x0000004eff087424 */ /* 0x000fe400078e00ff */
[----:B0-----:R-:W-:-:S07]  /*2260*/  IMAD.MOV.U32 R12, RZ, RZ, 0x1 ;  /* 0x00000001ff0c7424 */ /* 0x001fce00078e00ff */
[----:B------:R-:W-:-:S07]  /*2270*/  LEPC R20, `(.L_x_25069) ;  /* 0x000000001014794e */ /* 0x000fce0000000000 */
[----:B-1----:R-:W-:Y:S05]  /*2280*/  CALL.ABS.NOINC R2 ;  /* 0x0000000002007343 */ /* 0x002fea0003c00000 */
.L_x_25069:
[----:B------:R-:W-:Y:S01]  /*2290*/  CS2R R4, SRZ ;  /* 0x0000000000047805 */ /* 0x000fe2000001ff00 */
[----:B------:R-:W-:Y:S06]  /*22a0*/  BRA `(.L_x_25046) ;  /* 0x00000000001c7947 */ /* 0x000fec0003800000 */
.L_x_25066:
[----:B------:R-:W2:Y:S01]  /*22b0*/  LDG.E.64 R2, desc[UR36][R2.64] ;  /* 0x0000002402027981 */ /* 0x000ea2000c1e1b00 */
[----:B------:R-:W-:Y:S01]  /*22c0*/  IMAD.MOV.U32 R5, RZ, RZ, RZ ;  /* 0x000000ffff057224 */ /* 0x000fe200078e00ff */
[----:B--2---:R0:W1:Y:S01]  /*22d0*/  I2F.U64 R4, R2 ;  /* 0x0000000200047312 */ /* 0x0040620000301000 */
[----:B------:R-:W-:Y:S05]  /*22e0*/  BRA `(.L_x_25046) ;  /* 0x00000000000c7947 */ /* 0x000fea0003800000 */
.L_x_25065:
[----:B------:R-:W2:Y:S01]  /*22f0*/  LDG.E R2, desc[UR36][R2.64] ;  /* 0x0000002402027981 */ /* 0x000ea2000c1e1900 */
[----:B------:R-:W-:Y:S01]  /*2300*/  IMAD.MOV.U32 R5, RZ, RZ, RZ ;  /* 0x000000ffff057224 */ /* 0x000fe200078e00ff */
[----:B--2---:R-:W-:-:S07]  /*2310*/  I2FP.F32.U32 R4, R2 ;  /* 0x0000000200047245 */ /* 0x004fce0000201000 */
.L_x_25046:
[----:B------:R-:W-:Y:S05]  /*2320*/  BSYNC B7 ;  /* 0x0000000000077941 */ /* 0x000fea0003800000 */
.L_x_25040:
[C---:B01---5:R-:W-:Y:S01]  /*2330*/  FSETP.NAN.FTZ.AND P0, PT, R4.reuse, R5, PT ;  /* 0x000000050400720b */ /* 0x063fe20003f18000 */
[----:B------:R-:W-:Y:S01]  /*2340*/  BSSY B0, `(.L_x_25070) ;  /* 0x000027a000007945 */ /* 0x000fe20003800000 */
[----:B------:R-:W-:-:S11]  /*2350*/  FADD.FTZ R14, |R4|, -RZ ;  /* 0x800000ff040e7221 */ /* 0x000fd60000010200 */
[----:B------:R-:W-:Y:S05]  /*2360*/  @P0 BRA `(.L_x_25071) ;  /* 0x0000002000e00947 */ /* 0x000fea0003800000 */
[----:B------:R-:W-:Y:S01]  /*2370*/  FADD.FTZ R15, |R5|, -RZ ;  /* 0x800000ff050f7221 */ /* 0x000fe20000010200 */
[----:B------:R-:W-:-:S04]  /*2380*/  FSETP.GEU.FTZ.AND P3, PT, |R4|, |R5|, PT ;  /* 0x400000050400720b */ /* 0x000fc80003f7e200 */
[----:B--234-:R-:W-:Y:S02]  /*2390*/  FSEL R2, R14, R15, !P3 ;  /* 0x0000000f0e027208 */ /* 0x01cfe40005800000 */
[----:B------:R-:W-:Y:S02]  /*23a0*/  FSEL R13, R15, R14, !P3 ;  /* 0x0000000e0f0d7208 */ /* 0x000fe40005800000 */
[----:B------:R-:W-:-:S13]  /*23b0*/  FSETP.GT.FTZ.AND P0, PT, R2, 9.99999979021476795361e+33, PT ;  /* 0x77f684df0200780b */ /* 0x000fda0003f14000 */
[----:B------:R-:W-:Y:S05]  /*23c0*/  @P0 BRA `(.L_x_25072) ;  /* 0x0000001c00bc0947 */ /* 0x000fea0003800000 */
[----:B------:R-:W-:-:S13]  /*23d0*/  FSETP.NEU.FTZ.AND P0, PT, R13, 1, PT ;  /* 0x3f8000000d00780b */ /* 0x000fda0003f1d000 */
[----:B------:R-:W-:Y:S05]  /*23e0*/  @!P0 BRA `(.L_x_25073) ;  /* 0x0000001400b88947 */ /* 0x000fea0003800000 */
[C---:B------:R-:W-:Y:S02]  /*23f0*/  FSETP.GEU.FTZ.AND P2, PT, R13.reuse, 9.9999999747524270788e-07, PT ;  /* 0x358637bd0d00780b */ /* 0x040fe40003f5e000 */
[C---:B------:R-:W-:Y:S02]  /*2400*/  FSETP.GEU.FTZ.AND P4, PT, R2.reuse, 9.9999999747524270788e-07, PT ;  /* 0x358637bd0200780b */ /* 0x040fe40003f9e000 */
[----:B------:R-:W-:Y:S02]  /*2410*/  FSETP.GT.FTZ.AND P0, PT, R13, 1000000, PT ;  /* 0x497424000d00780b */ /* 0x000fe40003f14000 */
[----:B------:R-:W-:Y:S02]  /*2420*/  FSETP.GT.FTZ.AND P1, PT, R2, 1000000, PT ;  /* 0x497424000200780b */ /* 0x000fe40003f34000 */
[----:B------:R-:W-:-:S04]  /*2430*/  PLOP3.LUT P0, PT, P0, P2, P4, 0xf7, 0x0 ;  /* 0x000000000000781c */ /* 0x000fc80000705e47 */
[----:B------:R-:W-:-:S13]  /*2440*/  PLOP3.LUT P0, PT, P1, P0, PT, 0xa8, 0x0 ;  /* 0x000000000000781c */ /* 0x000fda0000f01570 */
[----:B------:R-:W-:Y:S05]  /*2450*/  @P0 BRA `(.L_x_25074) ;  /* 0x0000001000a40947 */ /* 0x000fea0003800000 */
[----:B------:R-:W-:-:S13]  /*2460*/  FSETP.GE.FTZ.AND P0, PT, R13, 1, PT ;  /* 0x3f8000000d00780b */ /* 0x000fda0003f16000 */
[----:B------:R-:W-:Y:S05]  /*2470*/  @!P0 BRA `(.L_x_25075) ;  /* 0x0000000400488947 */ /* 0x000fea0003800000 */
[C---:B------:R-:W-:Y:S01]  /*2480*/  FADD.FTZ R0, R13.reuse, -1 ;  /* 0xbf8000000d007421 */ /* 0x040fe20000010000 */
[----:B------:R-:W-:Y:S01]  /*2490*/  FADD.FTZ R3, R13, 1 ;  /* 0x3f8000000d037421 */ /* 0x000fe20000010000 */
[----:B------:R-:W-:Y:S01]  /*24a0*/  IMAD.MOV.U32 R7, RZ, RZ, 0x3e800000 ;  /* 0x3e800000ff077424 */ /* 0x000fe200078e00ff */
[----:B------:R-:W-:Y:S01]  /*24b0*/  MOV R8, 0x3d39bf78 ;  /* 0x3d39bf7800087802 */ /* 0x000fe20000000f00 */
[----:B------:R-:W-:Y:S01]  /*24c0*/  FCHK P0, R2, R13 ;  /* 0x0000000d02007302 */ /* 0x000fe20000000000 */
[----:B------:R-:W-:Y:S01]  /*24d0*/  FMUL.FTZ R3, R0, R3 ;  /* 0x0000000300037220 */ /* 0x000fe20000410000 */
[----:B------:R-:W-:Y:S03]  /*24e0*/  BSSY B1, `(.L_x_25076) ;  /* 0x0000022000017945 */ /* 0x000fe60003800000 */
[----:B------:R-:W-:-:S04]  /*24f0*/  FFMA.FTZ R9, R2, R2, R3 ;  /* 0x0000000202097223 */ /* 0x000fc80000010003 */
[C---:B------:R-:W-:Y:S01]  /*2500*/  FADD.FTZ.RZ R0, R9.reuse, 1 ;  /* 0x3f80000009007421 */ /* 0x040fe2000001c000 */
[----:B------:R-:W-:-:S04]  /*2510*/  ISETP.GE.U32.AND P1, PT, R9, 0x7f800000, PT ;  /* 0x7f8000000900780c */ /* 0x000fc80003f26070 */
[----:B------:R-:W-:-:S04]  /*2520*/  IADD3 R0, R0, -0x3f400000, RZ ;  /* 0xc0c0000000007810 */ /* 0x000fc80007ffe0ff */
[----:B------:R-:W-:-:S04]  /*2530*/  LOP3.LUT R0, R0, 0xff800000, RZ, 0xc0, !PT ;  /* 0xff80000000007812 */ /* 0x000fc800078ec0ff */
[----:B------:R-:W-:Y:S01]  /*2540*/  IADD3 R6, -R0, 0x40800000, RZ ;  /* 0x4080000000067810 */ /* 0x000fe20007ffe1ff */
[----:B------:R-:W-:Y:S01]  /*2550*/  IMAD.IADD R3, R9, 0x1, -R0 ;  /* 0x0000000109037824 */ /* 0x000fe200078e0a00 */
[----:B------:R-:W-:-:S03]  /*2560*/  I2FP.F32.S32 R0, R0 ;  /* 0x0000000000007245 */ /* 0x000fc60000201400 */
[----:B------:R-:W-:Y:S02]  /*2570*/  FFMA.FTZ R6, R6, R7, -1 ;  /* 0xbf80000006067423 */ /* 0x000fe40000010007 */
[----:B------:R-:W-:Y:S02]  /*2580*/  FMUL.FTZ R0, R0, 1.1920928955078125e-07 ;  /* 0x3400000000007820 */ /* 0x000fe40000410000 */
[----:B------:R-:W-:-:S04]  /*2590*/  FADD.FTZ R3, R3, R6 ;  /* 0x0000000603037221 */ /* 0x000fc80000010000 */
[C---:B------:R-:W-:Y:S02]  /*25a0*/  FFMA.FTZ R6, R3.reuse, -R8, 0.10546888411045074463 ;  /* 0x3dd8001203067423 */ /* 0x040fe40000010808 */
[----:B------:R-:W0:Y:S02]  /*25b0*/  MUFU.RCP R8, R13 ;  /* 0x0000000d00087308 */ /* 0x000e240000001000 */
[----:B------:R-:W-:-:S04]  /*25c0*/  FFMA.FTZ R6, R3, R6, -0.13229703903198242188 ;  /* 0xbe0778e003067423 */ /* 0x000fc80000010006 */
[----:B------:R-:W-:-:S04]  /*25d0*/  FFMA.FTZ R6, R3, R6, 0.14491446316242218018 ;  /* 0x3e14647503067423 */ /* 0x000fc80000010006 */
[----:B------:R-:W-:-:S04]  /*25e0*/  FFMA.FTZ R6, R3, R6, -0.16641564667224884033 ;  /* 0xbe2a68dd03067423 */ /* 0x000fc80000010006 */
[----:B------:R-:W-:Y:S01]  /*25f0*/  FFMA.FTZ R6, R3, R6, 0.19988867640495300293 ;  /* 0x3e4caf9e03067423 */ /* 0x000fe20000010006 */
[----:B0-----:R-:W-:-:S03]  /*2600*/  FFMA R7, -R13, R8, 1 ;  /* 0x3f8000000d077423 */ /* 0x001fc60000000108 */
[----:B------:R-:W-:Y:S01]  /*2610*/  FFMA.FTZ R6, R3, R6, -0.25000196695327758789 ;  /* 0xbe80004203067423 */ /* 0x000fe20000010006 */
[----:B------:R-:W-:-:S03]  /*2620*/  FFMA R7, R8, R7, R8 ;  /* 0x0000000708077223 */ /* 0x000fc60000000008 */
[----:B------:R-:W-:-:S04]  /*2630*/  FFMA.FTZ R6, R3, R6, 0.33333510160446166992 ;  /* 0x3eaaaae603067423 */ /* 0x000fc80000010006 */
[----:B------:R-:W-:-:S04]  /*2640*/  FFMA.FTZ R6, R3, R6, -0.5 ;  /* 0xbf00000003067423 */ /* 0x000fc80000010006 */
[----:B------:R-:W-:-:S04]  /*2650*/  FMUL.FTZ R6, R3, R6 ;  /* 0x0000000603067220 */ /* 0x000fc80000410000 */
[----:B------:R-:W-:Y:S01]  /*2660*/  FFMA.FTZ R3, R3, R6, R3 ;  /* 0x0000000603037223 */ /* 0x000fe20000010003 */
[----:B------:R-:W-:-:S03]  /*2670*/  FFMA R6, R2, R7, RZ ;  /* 0x0000000702067223 */ /* 0x000fc600000000ff */
[----:B------:R-:W-:Y:S01]  /*2680*/  FFMA.FTZ R14, R0, 0.69314718246459960938, R3 ;  /* 0x3f317218000e7823 */ /* 0x000fe20000010003 */
[----:B------:R-:W-:Y:S01]  /*2690*/  FFMA R8, -R13, R6, R2 ;  /* 0x000000060d087223 */ /* 0x000fe20000000102 */
[----:B------:R-:W-:Y:S06]  /*26a0*/  @!P1 BRA `(.L_x_25077) ;  /* 0x0000000000149947 */ /* 0x000fec0003800000 */
[C---:B------:R-:W-:Y:S02]  /*26b0*/  ISETP.GE.AND P1, PT, R9.reuse, -0x407fffff, PT ;  /* 0xbf8000010900780c */ /* 0x040fe40003f26270 */
[----:B------:R-:W-:-:S11]  /*26c0*/  FSETP.NEU.FTZ.AND P2, PT, R9, RZ, PT ;  /* 0x000000ff0900720b */ /* 0x000fd60003f5d000 */
[----:B------:R-:W-:-:S04]  /*26d0*/  @P1 IMAD.MOV.U32 R0, RZ, RZ, 0x7f800000 ;  /* 0x7f800000ff001424 */ /* 0x000fc800078e00ff */
[----:B------:R-:W-:-:S05]  /*26e0*/  @P1 FFMA.FTZ R14, R9, R0, +INF ;  /* 0x7f800000090e1423 */ /* 0x000fca0000010000 */
[----:B------:R-:W-:-:S07]  /*26f0*/  FSEL R14, R14, -RZ, P2 ;  /* 0x800000ff0e0e7208 */ /* 0x000fce0001000000 */
.L_x_25077:
[----:B------:R-:W-:Y:S05]  /*2700*/  BSYNC B1 ;  /* 0x0000000000017941 */ /* 0x000fea0003800000 */
.L_x_25076:
[----:B------:R-:W-:Y:S01]  /*2710*/  BSSY B3, `(.L_x_25078) ;  /* 0x0000005000037945 */ /* 0x000fe20003800000 */
[----:B------:R-:W-:-:S03]  /*2720*/  FFMA R0, R7, R8, R6 ;  /* 0x0000000807007223 */ /* 0x000fc60000000006 */
[----:B------:R-:W-:Y:S05]  /*2730*/  @!P0 BRA `(.L_x_25079) ;  /* 0x0000000000088947 */ /* 0x000fea0003800000 */
[----:B------:R-:W-:-:S07]  /*2740*/  MOV R6, 0x2760 ;  /* 0x0000276000067802 */ /* 0x000fce0000000f00 */
[----:B------:R-:W-:Y:S05]  /*2750*/  CALL.REL.NOINC `($__internal_63_$__cuda_sm3x_div_rn_ftz_f32_slowpath) ;  /* 0x0000014c00107944 */ /* 0x000fea0003c00000 */
.L_x_25079:
[----:B------:R-:W-:Y:S05]  /*2760*/  BSYNC B3 ;  /* 0x0000000000037941 */ /* 0x000fea0003800000 */
.L_x_25078:
[----:B------:R-:W-:Y:S02]  /*2770*/  IMAD.MOV.U32 R3, RZ, RZ, 0x3b33710b ;  /* 0x3b33710bff037424 */ /* 0x000fe400078e00ff */
[----:B------:R-:W-:Y:S01]  /*2780*/  FMUL.FTZ R2, R0, R0 ;  /* 0x0000000000027220 */ /* 0x000fe20000410000 */
[----:B------:R-:W-:Y:S03]  /*2790*/  BSSY B1, `(.L_x_25080) ;  /* 0x0000014000017945 */ /* 0x000fe60003800000 */
[----:B------:R-:W-:-:S04]  /*27a0*/  FFMA.FTZ R3, R2, R3, -0.015681877732276916504 ;  /* 0xbc80774802037423 */ /* 0x000fc80000010003 */
[----:B------:R-:W-:-:S04]  /*27b0*/  FFMA.FTZ R3, R2, R3, 0.042200751602649688721 ;  /* 0x3d2cdab202037423 */ /* 0x000fc80000010003 */
[----:B------:R-:W-:-:S04]  /*27c0*/  FFMA.FTZ R3, R2, R3, -0.074792981147766113281 ;  /* 0xbd992d1002037423 */ /* 0x000fc80000010003 */
[----:B------:R-:W-:-:S04]  /*27d0*/  FFMA.FTZ R3, R2, R3, 0.10640415549278259277 ;  /* 0x3dd9ea6c02037423 */ /* 0x000fc80000010003 */
[----:B------:R-:W-:-:S04]  /*27e0*/  FFMA.FTZ R3, R2, R3, -0.14207722246646881104 ;  /* 0xbe117cb102037423 */ /* 0x000fc80000010003 */
[----:B------:R-:W-:-:S04]  /*27f0*/  FFMA.FTZ R3, R2, R3, 0.19993925094604492188 ;  /* 0x3e4cbce002037423 */ /* 0x000fc80000010003 */
[----:B------:R-:W-:-:S04]  /*2800*/  FFMA.FTZ R3, R2, R3, -0.33333197236061096191 ;  /* 0xbeaaaa7d02037423 */ /* 0x000fc80000010003 */
[----:B------:R-:W-:-:S04]  /*2810*/  FMUL.FTZ R3, R2, R3 ;  /* 0x0000000302037220 */ /* 0x000fc80000410000 */
[----:B------:R-:W-:Y:S01]  /*2820*/  FFMA.FTZ R0, R3, R0, R0 ;  /* 0x0000000003007223 */ /* 0x000fe20000010000 */
[----:B------:R-:W-:Y:S06]  /*2830*/  @!P3 BRA `(.L_x_25081) ;  /* 0x000000000014b947 */ /* 0x000fec0003800000 */
[----:B------:R-:W-:-:S13]  /*2840*/  ISETP.GT.AND P0, PT, R4, -0x1, PT ;  /* 0xffffffff0400780c */ /* 0x000fda0003f04270 */
[----:B------:R-:W-:Y:S05]  /*2850*/  @P0 BRA `(.L_x_25082) ;  /* 0x00000000001c0947 */ /* 0x000fea0003800000 */
[----:B------:R-:W-:-:S10]  /*2860*/  HFMA2.MMA R3, -RZ, RZ, 1.9599609375, 20144 ;  /* 0x3fd774ebff037435 */ /* 0x000fd400000001ff */
[----:B------:R-:W-:Y:S01]  /*2870*/  FFMA.FTZ R0, R3, 1.8663789033889770508, -R0 ;  /* 0x3feee58103007823 */ /* 0x000fe20000010800 */
[----:B------:R-:W-:Y:S06]  /*2880*/  BRA `(.L_x_25082) ;  /* 0x0000000000107947 */ /* 0x000fec0003800000 */
.L_x_25081:
[----:B------:R-:W-:Y:S01]  /*2890*/  ISETP.GE.AND P0, PT, R4, RZ, PT ;  /* 0x000000ff0400720c */ /* 0x000fe20003f06270 */
[----:B------:R-:W-:-:S12]  /*28a0*/  IMAD.MOV.U32 R3, RZ, RZ, 0x3fd774eb ;  /* 0x3fd774ebff037424 */ /* 0x000fd800078e00ff */
[----:B------:R-:W-:-:S04]  /*28b0*/  @P0 FFMA.FTZ R0, R3, 0.93318945169448852539, -R0 ;  /* 0x3f6ee58103000823 */ /* 0x000fc80000010800 */
[----:B------:R-:W-:-:S07]  /*28c0*/  @!P0 FFMA.FTZ R0, R3, 0.93318945169448852539, R0 ;  /* 0x3f6ee58103008823 */ /* 0x000fce0000010000 */
.L_x_25082:
[----:B------:R-:W-:Y:S05]  /*28d0*/  BSYNC B1 ;  /* 0x0000000000017941 */ /* 0x000fea0003800000 */
.L_x_25080:
[----:B------:R-:W-:Y:S01]  /*28e0*/  FSETP.NEU.FTZ.AND P0, PT, |R4|, |R5|, PT ;  /* 0x400000050400720b */ /* 0x000fe20003f1d200 */
[----:B------:R-:W-:Y:S01]  /*28f0*/  IMAD.MOV.U32 R2, RZ, RZ, 0x4016cbe4 ;  /* 0x4016cbe4ff027424 */ /* 0x000fe200078e00ff */
[----:B------:R-:W-:Y:S01]  /*2900*/  FSETP.NEU.FTZ.AND P1, PT, R13, RZ, PT ;  /* 0x000000ff0d00720b */ /* 0x000fe20003f3d000 */
[----:B------:R-:W-:Y:S01]  /*2910*/  FMUL.FTZ R14, R14, 0.5 ;  /* 0x3f0000000e0e7820 */ /* 0x000fe20000410000 */
[----:B------:R-:W-:-:S09]  /*2920*/  ISETP.GE.AND P2, PT, R4, RZ, PT ;  /* 0x000000ff0400720c */ /* 0x000fd20003f46270 */
[----:B------:R-:W-:Y:S01]  /*2930*/  @!P0 FSEL R0, R2, 0.78539818525314331055, !P2 ;  /* 0x3f490fdb02008808 */ /* 0x000fe20005000000 */
[----:B------:R-:W-:Y:S01]  /*2940*/  FADD.FTZ R2, |R5|, |R4| ;  /* 0x4000000405027221 */ /* 0x000fe20000010200 */
[----:B------:R-:W-:-:S04]  /*2950*/  @!P1 FSEL R0, RZ, 3.1415927410125732422, P2 ;  /* 0x40490fdbff009808 */ /* 0x000fc80001000000 */
[----:B------:R-:W-:Y:S02]  /*2960*/  FSETP.GTU.FTZ.AND P0, PT, |R2|, +INF , PT ;  /* 0x7f8000000200780b */ /* 0x000fe40003f1c200 */
[----:B------:R-:W-:-:S04]  /*2970*/  LOP3.LUT R5, R0, 0x80000000, R5, 0xb8, !PT ;  /* 0x8000000000057812 */ /* 0x000fc800078eb805 */
[----:B------:R-:W-:Y:S01]  /*2980*/  FSEL R2, R2, R5, P0 ;  /* 0x0000000502027208 */ /* 0x000fe20000000000 */
[----:B------:R-:W-:Y:S06]  /*2990*/  BRA `(.L_x_25083) ;  /* 0x0000002000507947 */ /* 0x000fec0003800000 */
.L_x_25075:
[----:B------:R-:W-:-:S04]  /*29a0*/  FMUL.FTZ R0, R2, R2 ;  /* 0x0000000202007220 */ /* 0x000fc80000410000 */
[----:B------:R-:W-:-:S05]  /*29b0*/  FFMA.FTZ R15, R13, R13, R0 ;  /* 0x0000000d0d0f7223 */ /* 0x000fca0000010000 */
[----:B------:R-:W-:-:S13]  /*29c0*/  FSETP.GTU.FTZ.AND P0, PT, R15, 0.69999998807907104492, PT ;  /* 0x3f3333330f00780b */ /* 0x000fda0003f1c000 */
[----:B------:R-:W-:Y:S05]  /*29d0*/  @P0 BRA `(.L_x_25084) ;  /* 0x0000000000c00947 */ /* 0x000fea0003800000 */
[----:B------:R-:W0:Y:S01]  /*29e0*/  MUFU.RCP R0, R13 ;  /* 0x0000000d00007308 */ /* 0x000e220000001000 */
[----:B------:R-:W-:Y:S07]  /*29f0*/  BSSY B3, `(.L_x_25085) ;  /* 0x000000a000037945 */ /* 0x000fee0003800000 */
[----:B------:R-:W1:Y:S01]  /*2a00*/  FCHK P0, R2, R13 ;  /* 0x0000000d02007302 */ /* 0x000e620000000000 */
[----:B0-----:R-:W-:-:S04]  /*2a10*/  FFMA R3, -R13, R0, 1 ;  /* 0x3f8000000d037423 */ /* 0x001fc80000000100 */
[----:B------:R-:W-:-:S04]  /*2a20*/  FFMA R3, R0, R3, R0 ;  /* 0x0000000300037223 */ /* 0x000fc80000000000 */
[----:B------:R-:W-:-:S04]  /*2a30*/  FFMA R0, R2, R3, RZ ;  /* 0x0000000302007223 */ /* 0x000fc800000000ff */
[----:B------:R-:W-:-:S04]  /*2a40*/  FFMA R6, -R13, R0, R2 ;  /* 0x000000000d067223 */ /* 0x000fc80000000102 */
[----:B------:R-:W-:Y:S01]  /*2a50*/  FFMA R0, R3, R6, R0 ;  /* 0x0000000603007223 */ /* 0x000fe20000000000 */
[----:B-1----:R-:W-:Y:S06]  /*2a60*/  @!P0 BRA `(.L_x_25086) ;  /* 0x0000000000088947 */ /* 0x002fec0003800000 */
[----:B------:R-:W-:-:S07]  /*2a70*/  MOV R6, 0x2a90 ;  /* 0x00002a9000067802 */ /* 0x000fce0000000f00 */
[----:B------:R-:W-:Y:S05]  /*2a80*/  CALL.REL.NOINC `($__internal_63_$__cuda_sm3x_div_rn_ftz_f32_slowpath) ;  /* 0x0000014800447944 */ /* 0x000fea0003c00000 */
.L_x_25086:
[----:B------:R-:W-:Y:S05]  /*2a90*/  BSYNC B3 ;  /* 0x0000000000037941 */ /* 0x000fea0003800000 */
.L_x_25085:
[----:B------:R-:W-:Y:S01]  /*2aa0*/  MOV R3, 0x3b33710b ;  /* 0x3b33710b00037802 */ /* 0x000fe20000000f00 */
        /* <DEDUP_REMOVED lines=14> */
[----:B------:R-:W-:-:S04]  /*2b90*/  IMAD.MOV.U32 R3, RZ, RZ, 0x3fd774eb ;  /* 0x3fd774ebff037424 */ /* 0x000fc800078e00ff */
[----:B------:R-:W-:Y:S01]  /*2ba0*/  FFMA.FTZ R0, R3, 1.8663789033889770508, -R0 ;  /* 0x3feee58103007823 */ /* 0x000fe20000010800 */
[----:B------:R-:W-:Y:S06]  /*2bb0*/  BRA `(.L_x_25089) ;  /* 0x0000000000107947 */ /* 0x000fec0003800000 */
.L_x_25088:
[----:B------:R-:W-:Y:S01]  /*2bc0*/  ISETP.GE.AND P0, PT, R4, RZ, PT ;  /* 0x000000ff0400720c */ /* 0x000fe20003f06270 */
[----:B------:R-:W-:-:S12]  /*2bd0*/  IMAD.MOV.U32 R3, RZ, RZ, 0x3fd774eb ;  /* 0x3fd774ebff037424 */ /* 0x000fd800078e00ff */
[----:B------:R-:W-:-:S04]  /*2be0*/  @P0 FFMA.FTZ R0, R3, 0.93318945169448852539, -R0 ;  /* 0x3f6ee58103000823 */ /* 0x000fc80000010800 */
[----:B------:R-:W-:-:S07]  /*2bf0*/  @!P0 FFMA.FTZ R0, R3, 0.93318945169448852539, R0 ;  /* 0x3f6ee58103008823 */ /* 0x000fce0000010000 */
.L_x_25089:
[----:B------:R-:W-:Y:S05]  /*2c00*/  BSYNC B1 ;  /* 0x0000000000017941 */ /* 0x000fea0003800000 */
.L_x_25087:
[C---:B------:R-:W-:Y:S01]  /*2c10*/  FSETP.NEU.FTZ.AND P1, PT, |R4|.reuse, |R5|, PT ;  /* 0x400000050400720b */ /* 0x040fe20003f3d200 */
[----:B------:R-:W-:Y:S01]  /*2c20*/  HFMA2.MMA R2, -RZ, RZ, 2.04296875, -15.78125 ;  /* 0x4016cbe4ff027435 */ /* 0x000fe200000001ff */
[----:B------:R-:W-:Y:S01]  /*2c30*/  FSETP.NEU.FTZ.AND P2, PT, R13, RZ, PT ;  /* 0x000000ff0d00720b */ /* 0x000fe20003f5d000 */
[----:B------:R-:W0:Y:S01]  /*2c40*/  MUFU.LG2 R14, R15 ;  /* 0x0000000f000e7308 */ /* 0x000e220000000c00 */
[----:B------:R-:W-:Y:S01]  /*2c50*/  ISETP.GE.AND P0, PT, R4, RZ, PT ;  /* 0x000000ff0400720c */ /* 0x000fe20003f06270 */
[----:B------:R-:W-:-:S08]  /*2c60*/  FADD.FTZ R3, |R5|, |R4| ;  /* 0x4000000405037221 */ /* 0x000fd00000010200 */
[----:B------:R-:W-:Y:S02]  /*2c70*/  @!P1 FSEL R0, R2, 0.78539818525314331055, !P0 ;  /* 0x3f490fdb02009808 */ /* 0x000fe40004000000 */
[----:B------:R-:W-:Y:S02]  /*2c80*/  @!P2 FSEL R0, RZ, 3.1415927410125732422, P0 ;  /* 0x40490fdbff00a808 */ /* 0x000fe40000000000 */
[----:B------:R-:W-:Y:S02]  /*2c90*/  FSETP.GTU.FTZ.AND P0, PT, |R3|, +INF , PT ;  /* 0x7f8000000300780b */ /* 0x000fe40003f1c200 */
[----:B------:R-:W-:Y:S01]  /*2ca0*/  LOP3.LUT R0, R0, 0x80000000, R5, 0xb8, !PT ;  /* 0x8000000000007812 */ /* 0x000fe200078eb805 */
[----:B0-----:R-:W-:-:S03]  /*2cb0*/  FMUL.FTZ.D2 R14, R14, 0.69314718246459960938 ;  /* 0x3f3172180e0e7820 */ /* 0x001fc60000310000 */
[----:B------:R-:W-:Y:S01]  /*2cc0*/  FSEL R2, R3, R0, P0 ;  /* 0x0000000003027208 */ /* 0x000fe20000000000 */
[----:B------:R-:W-:Y:S06]  /*2cd0*/  BRA `(.L_x_25083) ;  /* 0x0000001c00807947 */ /* 0x000fec0003800000 */
.L_x_25084:
[----:B------:R-:W-:Y:S01]  /*2ce0*/  LOP3.LUT R0, R13, 0xffff0000, RZ, 0xc0, !PT ;  /* 0xffff00000d007812 */ /* 0x000fe200078ec0ff */
[----:B------:R-:W-:Y:S01]  /*2cf0*/  BSSY B1, `(.L_x_25090) ;  /* 0x0000040000017945 */ /* 0x000fe20003800000 */
[----:B------:R-:W-:-:S03]  /*2d00*/  LOP3.LUT R7, R2, 0xffff0000, RZ, 0xc0, !PT ;  /* 0xffff000002077812 */ /* 0x000fc600078ec0ff */
[--C-:B------:R-:W-:Y:S01]  /*2d10*/  FADD.FTZ R3, R13, -R0.reuse ;  /* 0x800000000d037221 */ /* 0x100fe20000010000 */
[----:B------:R-:W-:Y:S01]  /*2d20*/  FMUL.FTZ R8, R0, R0 ;  /* 0x0000000000087220 */ /* 0x000fe20000410000 */
[--C-:B------:R-:W-:Y:S01]  /*2d30*/  FADD.FTZ R6, R2, -R7.reuse ;  /* 0x8000000702067221 */ /* 0x100fe20000010000 */
[----:B------:R-:W-:Y:S01]  /*2d40*/  FMUL.FTZ R11, R7, R7 ;  /* 0x00000007070b7220 */ /* 0x000fe20000410000 */
[----:B------:R-:W-:Y:S01]  /*2d50*/  FADD.FTZ R0, R0, R0 ;  /* 0x0000000000007221 */ /* 0x000fe20000010000 */
[----:B------:R-:W-:Y:S01]  /*2d60*/  LOP3.LUT R2, R3, 0xffff0000, RZ, 0xc0, !PT ;  /* 0xffff000003027812 */ /* 0x000fe200078ec0ff */
[----:B------:R-:W-:Y:S01]  /*2d70*/  FADD.FTZ R7, R7, R7 ;  /* 0x0000000707077221 */ /* 0x000fe20000010000 */
[----:B------:R-:W-:-:S03]  /*2d80*/  LOP3.LUT R9, R6, 0xffff0000, RZ, 0xc0, !PT ;  /* 0xffff000006097812 */ /* 0x000fc600078ec0ff */
[--C-:B------:R-:W-:Y:S01]  /*2d90*/  FADD.FTZ R3, R3, -R2.reuse ;  /* 0x8000000203037221 */ /* 0x100fe20000010000 */
[----:B------:R-:W-:Y:S01]  /*2da0*/  FMUL.FTZ R10, R2, R0 ;  /* 0x00000000020a7220 */ /* 0x000fe20000410000 */
[--C-:B------:R-:W-:Y:S01]  /*2db0*/  FADD.FTZ R6, R6, -R9.reuse ;  /* 0x8000000906067221 */ /* 0x100fe20000010000 */
[C---:B------:R-:W-:Y:S01]  /*2dc0*/  FMUL.FTZ R14, R2.reuse, R2 ;  /* 0x00000002020e7220 */ /* 0x040fe20000410000 */
[C---:B------:R-:W-:Y:S01]  /*2dd0*/  FMUL.FTZ R12, R9.reuse, R7 ;  /* 0x00000007090c7220 */ /* 0x040fe20000410000 */
[C---:B------:R-:W-:Y:S01]  /*2de0*/  FMUL.FTZ R15, R9.reuse, R9 ;  /* 0x00000009090f7220 */ /* 0x040fe20000410000 */
[----:B------:R-:W-:Y:S01]  /*2df0*/  FADD.FTZ R2, R2, R2 ;  /* 0x0000000202027221 */ /* 0x000fe20000010000 */
[----:B------:R-:W-:Y:S01]  /*2e00*/  FADD.FTZ R9, R9, R9 ;  /* 0x0000000909097221 */ /* 0x000fe20000010000 */
[C---:B------:R-:W-:Y:S01]  /*2e10*/  FMUL.FTZ R0, R3.reuse, R0 ;  /* 0x0000000003007220 */ /* 0x040fe20000410000 */
[C---:B------:R-:W-:Y:S01]  /*2e20*/  FMUL.FTZ R7, R6.reuse, R7 ;  /* 0x0000000706077220 */ /* 0x040fe20000410000 */
[C---:B------:R-:W-:Y:S01]  /*2e30*/  FMUL.FTZ R2, R3.reuse, R2 ;  /* 0x0000000203027220 */ /* 0x040fe20000410000 */
[C---:B------:R-:W-:Y:S01]  /*2e40*/  FMUL.FTZ R9, R6.reuse, R9 ;  /* 0x0000000906097220 */ /* 0x040fe20000410000 */
[----:B------:R-:W-:Y:S01]  /*2e50*/  FMUL.FTZ R3, R3, R3 ;  /* 0x0000000303037220 */ /* 0x000fe20000410000 */
[----:B------:R-:W-:-:S07]  /*2e60*/  FMUL.FTZ R6, R6, R6 ;  /* 0x0000000606067220 */ /* 0x000fce0000410000 */
.L_x_25091:
[----:B------:R-:W-:-:S04]  /*2e70*/  FSETP.GEU.FTZ.AND P1, PT, R8, R11, PT ;  /* 0x0000000b0800720b */ /* 0x000fc80003f3e000 */
[----:B------:R-:W-:Y:S02]  /*2e80*/  FSEL R19, R8, R11, !P1 ;  /* 0x0000000b08137208 */ /* 0x000fe40004800000 */
[----:B------:R-:W-:Y:S02]  /*2e90*/  FSEL R8, R11, R8, !P1 ;  /* 0x000000080b087208 */ /* 0x000fe40004800000 */
[----:B------:R-:W-:-:S04]  /*2ea0*/  FSETP.GEU.FTZ.AND P2, PT, R19, R10, PT ;  /* 0x0000000a1300720b */ /* 0x000fc80003f5e000 */
[----:B------:R-:W-:Y:S02]  /*2eb0*/  FSEL R21, R19, R10, !P2 ;  /* 0x0000000a13157208 */ /* 0x000fe40005000000 */
[----:B------:R-:W-:Y:S02]  /*2ec0*/  FSEL R11, R10, R19, !P2 ;  /* 0x000000130a0b7208 */ /* 0x000fe40005000000 */
[----:B------:R-:W-:-:S04]  /*2ed0*/  FSETP.GEU.FTZ.AND P4, PT, R21, R12, PT ;  /* 0x0000000c1500720b */ /* 0x000fc80003f9e000 */
[----:B------:R-:W-:Y:S02]  /*2ee0*/  FSEL R23, R21, R12, !P4 ;  /* 0x0000000c15177208 */ /* 0x000fe40006000000 */
[----:B------:R-:W-:Y:S02]  /*2ef0*/  PLOP3.LUT P1, PT, P4, P2, P1, 0x7f, 0x0 ;  /* 0x000000000000781c */ /* 0x000fe40002724f17 */
[CC--:B------:R-:W-:Y:S02]  /*2f00*/  FSETP.GEU.FTZ.AND P0, PT, R23.reuse, R14.reuse, PT ;  /* 0x0000000e1700720b */ /* 0x0c0fe40003f1e000 */
[----:B------:R-:W-:Y:S02]  /*2f10*/  FSEL R10, R12, R21, !P4 ;  /* 0x000000150c0a7208 */ /* 0x000fe40006000000 */
[----:B------:R-:W-:Y:S02]  /*2f20*/  FSEL R18, R23, R14, !P0 ;  /* 0x0000000e17127208 */ /* 0x000fe40004000000 */
[----:B------:R-:W-:-:S02]  /*2f30*/  FSEL R12, R14, R23, !P0 ;  /* 0x000000170e0c7208 */ /* 0x000fc40004000000 */
[----:B------:R-:W-:-:S04]  /*2f40*/  FSETP.GEU.FTZ.AND P6, PT, R18, R15, PT ;  /* 0x0000000f1200720b */ /* 0x000fc80003fde000 */
[----:B------:R-:W-:Y:S02]  /*2f50*/  FSEL R25, R18, R15, !P6 ;  /* 0x0000000f12197208 */ /* 0x000fe40007000000 */
[----:B------:R-:W-:Y:S02]  /*2f60*/  PLOP3.LUT P1, PT, P6, P0, P1, 0xbf, 0x0 ;  /* 0x000000000000781c */ /* 0x000fe40003721717 */
[----:B------:R-:W-:Y:S02]  /*2f70*/  FSETP.GEU.FTZ.AND P3, PT, R25, R0, PT ;  /* 0x000000001900720b */ /* 0x000fe40003f7e000 */
        /* <DEDUP_REMOVED lines=18> */
[----:B------:R-:W-:Y:S02]  /*30a0*/  PLOP3.LUT P1, PT, P6, P0, P1, 0xbf, 0x0 ;  /* 0x000000000000781c */ /* 0x000fe40003721717 */
[----:B------:R-:W-:Y:S02]  /*30b0*/  FSEL R21, R19, R6, !P6 ;  /* 0x0000000613157208 */ /* 0x000fe40007000000 */
[----:B------:R-:W-:-:S03]  /*30c0*/  FSEL R3, R6, R19, !P6 ;  /* 0x0000001306037208 */ /* 0x000fc60007000000 */
[----:B------:R-:W-:-:S06]  /*30d0*/  IMAD.MOV.U32 R6, RZ, RZ, R21 ;  /* 0x000000ffff067224 */ /* 0x000fcc00078e0015 */
[----:B------:R-:W-:Y:S05]  /*30e0*/  @P1 BRA `(.L_x_25091) ;  /* 0xfffffffc00601947 */ /* 0x000fea000383ffff */
[----:B------:R-:W-:Y:S05]  /*30f0*/  BSYNC B1 ;  /* 0x0000000000017941 */ /* 0x000fea0003800000 */
.L_x_25090:
[----:B------:R-:W-:Y:S01]  /*3100*/  FADD.FTZ R8, R8, -1 ;  /* 0xbf80000008087421 */ /* 0x000fe20000010000 */
[----:B------:R-:W-:Y:S01]  /*3110*/  MOV R6, 0x3e800000 ;  /* 0x3e80000000067802 */ /* 0x000fe20000000f00 */
[----:B------:R-:W-:Y:S01]  /*3120*/  BSSY B1, `(.L_x_25092) ;  /* 0x0000031000017945 */ /* 0x000fe20003800000 */
[----:B------:R-:W-:Y:S01]  /*3130*/  FSETP.GEU.FTZ.AND P3, PT, |R4|, |R5|, PT ;  /* 0x400000050400720b */ /* 0x000fe20003f7e200 */
[----:B------:R-:W-:Y:S02]  /*3140*/  FADD.FTZ R11, R11, R8 ;  /* 0x000000080b0b7221 */ /* 0x000fe40000010000 */
[----:B------:R-:W0:Y:S02]  /*3150*/  MUFU.RCP R8, R13 ;  /* 0x0000000d00087308 */ /* 0x000e240000001000 */
[----:B------:R-:W-:-:S04]  /*3160*/  FADD.FTZ R11, R10, R11 ;  /* 0x0000000b0a0b7221 */ /* 0x000fc80000010000 */
[----:B------:R-:W-:-:S04]  /*3170*/  FADD.FTZ R11, R12, R11 ;  /* 0x0000000b0c0b7221 */ /* 0x000fc80000010000 */
[----:B------:R-:W-:-:S04]  /*3180*/  FADD.FTZ R14, R14, R11 ;  /* 0x0000000b0e0e7221 */ /* 0x000fc80000010000 */
[----:B------:R-:W-:-:S04]  /*3190*/  FADD.FTZ R15, R15, R14 ;  /* 0x0000000e0f0f7221 */ /* 0x000fc80000010000 */
[----:B------:R-:W-:-:S04]  /*31a0*/  FADD.FTZ R0, R0, R15 ;  /* 0x0000000f00007221 */ /* 0x000fc80000010000 */
[----:B------:R-:W-:-:S04]  /*31b0*/  FADD.FTZ R7, R7, R0 ;  /* 0x0000000007077221 */ /* 0x000fc80000010000 */
[----:B------:R-:W-:Y:S01]  /*31c0*/  FADD.FTZ R2, R2, R7 ;  /* 0x0000000702027221 */ /* 0x000fe20000010000 */
[----:B0-----:R-:W-:-:S03]  /*31d0*/  FFMA R7, -R13, R8, 1 ;  /* 0x3f8000000d077423 */ /* 0x001fc60000000108 */
[----:B------:R-:W-:Y:S01]  /*31e0*/  FADD.FTZ R2, R9, R2 ;  /* 0x0000000209027221 */ /* 0x000fe20000010000 */
[----:B------:R-:W-:-:S03]  /*31f0*/  FFMA R9, R8, R7, R8 ;  /* 0x0000000708097223 */ /* 0x000fc60000000008 */
[----:B------:R-:W-:-:S04]  /*3200*/  FADD.FTZ R2, R3, R2 ;  /* 0x0000000203027221 */ /* 0x000fc80000010000 */
[----:B------:R-:W-:-:S04]  /*3210*/  FADD.FTZ R21, R21, R2 ;  /* 0x0000000215157221 */ /* 0x000fc80000010000 */
[C---:B------:R-:W-:Y:S01]  /*3220*/  FADD.FTZ.RZ R0, R21.reuse, 1 ;  /* 0x3f80000015007421 */ /* 0x040fe2000001c000 */
[----:B------:R-:W-:-:S03]  /*3230*/  ISETP.GE.U32.AND P1, PT, R21, 0x7f800000, PT ;  /* 0x7f8000001500780c */ /* 0x000fc60003f26070 */
[----:B------:R-:W-:-:S05]  /*3240*/  VIADD R0, R0, 0xc0c00000 ;  /* 0xc0c0000000007836 */ /* 0x000fca0000000000 */
[----:B------:R-:W-:-:S04]  /*3250*/  LOP3.LUT R2, R0, 0xff800000, RZ, 0xc0, !PT ;  /* 0xff80000000027812 */ /* 0x000fc800078ec0ff */
[----:B------:R-:W-:Y:S01]  /*3260*/  IADD3 R3, -R2, 0x40800000, RZ ;  /* 0x4080000002037810 */ /* 0x000fe20007ffe1ff */
[----:B------:R-:W-:Y:S01]  /*3270*/  IMAD.IADD R0, R21, 0x1, -R2 ;  /* 0x0000000115007824 */ /* 0x000fe200078e0a02 */
[----:B------:R-:W-:-:S03]  /*3280*/  I2FP.F32.S32 R2, R2 ;  /* 0x0000000200027245 */ /* 0x000fc60000201400 */
[----:B------:R-:W-:Y:S01]  /*3290*/  FFMA.FTZ R3, R3, R6, -1 ;  /* 0xbf80000003037423 */ /* 0x000fe20000010006 */
[----:B------:R-:W-:Y:S02]  /*32a0*/  IMAD.MOV.U32 R6, RZ, RZ, 0x3d39bf78 ;  /* 0x3d39bf78ff067424 */ /* 0x000fe400078e00ff */
[----:B------:R-:W-:Y:S01]  /*32b0*/  FMUL.FTZ R2, R2, 1.1920928955078125e-07 ;  /* 0x3400000002027820 */ /* 0x000fe20000410000 */
[----:B------:R-:W-:-:S04]  /*32c0*/  FADD.FTZ R3, R0, R3 ;  /* 0x0000000300037221 */ /* 0x000fc80000010000 */
[----:B------:R-:W-:-:S04]  /*32d0*/  FFMA.FTZ R0, R3, -R6, 0.10546888411045074463 ;  /* 0x3dd8001203007423 */ /* 0x000fc80000010806 */
[----:B------:R-:W-:-:S04]  /*32e0*/  FFMA.FTZ R0, R3, R0, -0.13229703903198242188 ;  /* 0xbe0778e003007423 */ /* 0x000fc80000010000 */
[----:B------:R-:W-:-:S04]  /*32f0*/  FFMA.FTZ R0, R3, R0, 0.14491446316242218018 ;  /* 0x3e14647503007423 */ /* 0x000fc80000010000 */
[----:B------:R-:W-:-:S04]  /*3300*/  FFMA.FTZ R0, R3, R0, -0.16641564667224884033 ;  /* 0xbe2a68dd03007423 */ /* 0x000fc80000010000 */
[----:B------:R-:W-:-:S04]  /*3310*/  FFMA.FTZ R0, R3, R0, 0.19988867640495300293 ;  /* 0x3e4caf9e03007423 */ /* 0x000fc80000010000 */
[----:B------:R-:W-:Y:S01]  /*3320*/  FFMA.FTZ R6, R3, R0, -0.25000196695327758789 ;  /* 0xbe80004203067423 */ /* 0x000fe20000010000 */
[----:B------:R-:W-:Y:S01]  /*3330*/  FADD.FTZ R0, |R5|, -RZ ;  /* 0x800000ff05007221 */ /* 0x000fe20000010200 */
[----:B------:R-:W-:Y:S02]  /*3340*/  @!P3 FADD.FTZ R0, |R4|, -RZ ;  /* 0x800000ff0400b221 */ /* 0x000fe40000010200 */
[C---:B------:R-:W-:Y:S02]  /*3350*/  FFMA.FTZ R6, R3.reuse, R6, 0.33333510160446166992 ;  /* 0x3eaaaae603067423 */ /* 0x040fe40000010006 */
[----:B------:R0:W1:Y:S02]  /*3360*/  FCHK P0, R0, R13 ;  /* 0x0000000d00007302 */ /* 0x0000640000000000 */
[----:B------:R-:W-:-:S04]  /*3370*/  FFMA.FTZ R6, R3, R6, -0.5 ;  /* 0xbf00000003067423 */ /* 0x000fc80000010006 */
[----:B------:R-:W-:-:S04]  /*3380*/  FMUL.FTZ R6, R3, R6 ;  /* 0x0000000603067220 */ /* 0x000fc80000410000 */
[----:B------:R-:W-:Y:S01]  /*3390*/  FFMA.FTZ R3, R3, R6, R3 ;  /* 0x0000000603037223 */ /* 0x000fe20000010003 */
[----:B------:R-:W-:-:S03]  /*33a0*/  FFMA R6, R0, R9, RZ ;  /* 0x0000000900067223 */ /* 0x000fc600000000ff */
[----:B------:R-:W-:Y:S01]  /*33b0*/  FFMA.FTZ R14, R2, 0.69314718246459960938, R3 ;  /* 0x3f317218020e7823 */ /* 0x000fe20000010003 */
[----:B------:R-:W-:Y:S01]  /*33c0*/  FFMA R7, -R13, R6, R0 ;  /* 0x000000060d077223 */ /* 0x000fe20000000100 */
[----:B01----:R-:W-:Y:S06]  /*33d0*/  @!P1 BRA `(.L_x_25093) ;  /* 0x0000000000149947 */ /* 0x003fec0003800000 */
[C---:B------:R-:W-:Y:S02]  /*33e0*/  ISETP.GE.AND P1, PT, R21.reuse, -0x407fffff, PT ;  /* 0xbf8000011500780c */ /* 0x040fe40003f26270 */
[----:B------:R-:W-:-:S11]  /*33f0*/  FSETP.NEU.FTZ.AND P2, PT, R21, RZ, PT ;  /* 0x000000ff1500720b */ /* 0x000fd60003f5d000 */
[----:B------:R-:W-:-:S05]  /*3400*/  @P1 MOV R2, 0x7f800000 ;  /* 0x7f80000000021802 */ /* 0x000fca0000000f00 */
[----:B------:R-:W-:-:S05]  /*3410*/  @P1 FFMA.FTZ R14, R21, R2, +INF ;  /* 0x7f800000150e1423 */ /* 0x000fca0000010002 */
[----:B------:R-:W-:-:S07]  /*3420*/  FSEL R14, R14, -RZ, P2 ;  /* 0x800000ff0e0e7208 */ /* 0x000fce0001000000 */
.L_x_25093:
[----:B------:R-:W-:Y:S05]  /*3430*/  BSYNC B1 ;  /* 0x0000000000017941 */ /* 0x000fea0003800000 */
.L_x_25092:
[----:B------:R-:W-:Y:S01]  /*3440*/  BSSY B3, `(.L_x_25094) ;  /* 0x0000007000037945 */ /* 0x000fe20003800000 */
[----:B------:R-:W-:-:S03]  /*3450*/  FFMA R6, R7, R9, R6 ;  /* 0x0000000907067223 */ /* 0x000fc60000000006 */
[----:B------:R-:W-:Y:S05]  /*3460*/  @!P0 BRA `(.L_x_25095) ;  /* 0x0000000000108947 */ /* 0x000fea0003800000 */
[----:B------:R-:W-:Y:S01]  /*3470*/  IMAD.MOV.U32 R2, RZ, RZ, R0 ;  /* 0x000000ffff027224 */ /* 0x000fe200078e0000 */
[----:B------:R-:W-:-:S07]  /*3480*/  MOV R6, 0x34a0 ;  /* 0x000034a000067802 */ /* 0x000fce0000000f00 */
[----:B------:R-:W-:Y:S05]  /*3490*/  CALL.REL.NOINC `($__internal_63_$__cuda_sm3x_div_rn_ftz_f32_slowpath) ;  /* 0x0000013c00c07944 */ /* 0x000fea0003c00000 */
[----:B------:R-:W-:-:S07]  /*34a0*/  IMAD.MOV.U32 R6, RZ, RZ, R0 ;  /* 0x000000ffff067224 */ /* 0x000fce00078e0000 */
.L_x_25095:
[----:B------:R-:W-:Y:S05]  /*34b0*/  BSYNC B3 ;  /* 0x0000000000037941 */ /* 0x000fea0003800000 */
.L_x_25094:
[----:B------:R-:W-:Y:S01]  /*34c0*/  HFMA2.MMA R3, -RZ, RZ, 0.89990234375, 10328 ;  /* 0x3b33710bff037435 */ /* 0x000fe200000001ff */
[----:B------:R-:W-:Y:S01]  /*34d0*/  FMUL.FTZ R0, R6, R6 ;  /* 0x0000000606007220 */ /* 0x000fe20000410000 */
[----:B------:R-:W-:Y:S08]  /*34e0*/  BSSY B1, `(.L_x_25096) ;  /* 0x0000014000017945 */ /* 0x000ff00003800000 */
        /* <DEDUP_REMOVED lines=15> */
.L_x_25097:
[----:B------:R-:W-:Y:S01]  /*35e0*/  ISETP.GE.AND P0, PT, R4, RZ, PT ;  /* 0x000000ff0400720c */ /* 0x000fe20003f06270 */
[----:B------:R-:W-:-:S12]  /*35f0*/  IMAD.MOV.U32 R0, RZ, RZ, 0x3fd774eb ;  /* 0x3fd774ebff007424 */ /* 0x000fd800078e00ff */
[----:B------:R-:W-:-:S04]  /*3600*/  @P0 FFMA.FTZ R3, R0, 0.93318945169448852539, -R3 ;  /* 0x3f6ee58100030823 */ /* 0x000fc80000010803 */
[----:B------:R-:W-:-:S07]  /*3610*/  @!P0 FFMA.FTZ R3, R0, 0.93318945169448852539, R3 ;  /* 0x3f6ee58100038823 */ /* 0x000fce0000010003 */
.L_x_25098:
[----:B------:R-:W-:Y:S05]  /*3620*/  BSYNC B1 ;  /* 0x0000000000017941 */ /* 0x000fea0003800000 */
.L_x_25096:
[----:B------:R-:W-:Y:S01]  /*3630*/  FSETP.NEU.FTZ.AND P2, PT, |R4|, |R5|, PT ;  /* 0x400000050400720b */ /* 0x000fe20003f5d200 */
[----:B------:R-:W-:Y:S01]  /*3640*/  FADD.FTZ R2, |R5|, |R4| ;  /* 0x4000000405027221 */ /* 0x000fe20000010200 */
[----:B------:R-:W-:Y:S01]  /*3650*/  FSETP.NEU.FTZ.AND P0, PT, R13, RZ, PT ;  /* 0x000000ff0d00720b */ /* 0x000fe20003f1d000 */
[----:B------:R-:W-:Y:S01]  /*3660*/  FMUL.FTZ R14, R14, 0.5 ;  /* 0x3f0000000e0e7820 */ /* 0x000fe20000410000 */
[----:B------:R-:W-:Y:S02]  /*3670*/  ISETP.GE.AND P1, PT, R4, RZ, PT ;  /* 0x000000ff0400720c */ /* 0x000fe40003f26270 */
[----:B------:R-:W-:-:S07]  /*3680*/  MOV R0, 0x4016cbe4 ;  /* 0x4016cbe400007802 */ /* 0x000fce0000000f00 */
[----:B------:R-:W-:Y:S02]  /*3690*/  @!P2 FSEL R3, R0, 0.78539818525314331055, !P1 ;  /* 0x3f490fdb0003a808 */ /* 0x000fe40004800000 */
[----:B------:R-:W-:Y:S02]  /*36a0*/  @!P0 FSEL R3, RZ, 3.1415927410125732422, P1 ;  /* 0x40490fdbff038808 */ /* 0x000fe40000800000 */
[----:B------:R-:W-:Y:S02]  /*36b0*/  FSETP.GTU.FTZ.AND P0, PT, |R2|, +INF , PT ;  /* 0x7f8000000200780b */ /* 0x000fe40003f1c200 */
[----:B------:R-:W-:-:S04]  /*36c0*/  LOP3.LUT R3, R3, 0x80000000, R5, 0xb8, !PT ;  /* 0x8000000003037812 */ /* 0x000fc800078eb805 */
[----:B------:R-:W-:Y:S01]  /*36d0*/  FSEL R2, R2, R3, P0 ;  /* 0x0000000302027208 */ /* 0x000fe20000000000 */
[----:B------:R-:W-:Y:S06]  /*36e0*/  BRA `(.L_x_25083) ;  /* 0x0000001000fc7947 */ /* 0x000fec0003800000 */
.L_x_25074:
        /* <DEDUP_REMOVED lines=11> */
.L_x_25100:
[----:B------:R-:W-:Y:S05]  /*37a0*/  BSYNC B3 ;  /* 0x0000000000037941 */ /* 0x000fea0003800000 */
.L_x_25099:
        /* <DEDUP_REMOVED lines=18> */
.L_x_25102:
[----:B------:R-:W-:Y:S01]  /*38d0*/  ISETP.GE.AND P0, PT, R4, RZ, PT ;  /* 0x000000ff0400720c */ /* 0x000fe20003f06270 */
[----:B------:R-:W-:-:S12]  /*38e0*/  HFMA2.MMA R3, -RZ, RZ, 1.9599609375, 20144 ;  /* 0x3fd774ebff037435 */ /* 0x000fd800000001ff */
[----:B------:R-:W-:-:S04]  /*38f0*/  @P0 FFMA.FTZ R0, R3, 0.93318945169448852539, -R0 ;  /* 0x3f6ee58103000823 */ /* 0x000fc80000010800 */
[----:B------:R-:W-:-:S07]  /*3900*/  @!P0 FFMA.FTZ R0, R3, 0.93318945169448852539, R0 ;  /* 0x3f6ee58103008823 */ /* 0x000fce0000010000 */
.L_x_25103:
[----:B------:R-:W-:Y:S05]  /*3910*/  BSYNC B1 ;  /* 0x0000000000017941 */ /* 0x000fea0003800000 */
.L_x_25101:
[CC--:B------:R-:W-:Y:S02]  /*3920*/  VIMNMX R2, R14.reuse, R15.reuse, !PT ;  /* 0x0000000f0e027248 */ /* 0x0c0fe40007fe0100 */
[----:B------:R-:W-:Y:S02]  /*3930*/  VIMNMX R14, R14, R15, PT ;  /* 0x0000000f0e0e7248 */ /* 0x000fe40003fe0100 */
[----:B------:R-:W-:Y:S02]  /*3940*/  LOP3.LUT R3, R2, 0xfe000000, RZ, 0xc0, !PT ;  /* 0xfe00000002037812 */ /* 0x000fe400078ec0ff */
[----:B------:R-:W-:Y:S02]  /*3950*/  FSETP.NEU.FTZ.AND P0, PT, R14, RZ, PT ;  /* 0x000000ff0e00720b */ /* 0x000fe40003f1d000 */
[C---:B------:R-:W-:Y:S02]  /*3960*/  IADD3 R7, -R3.reuse, 0x7e800000, RZ ;  /* 0x7e80000003077810 */ /* 0x040fe40007ffe1ff */
[----:B------:R-:W-:-:S02]  /*3970*/  LOP3.LUT R3, R3, 0x800000, RZ, 0xfc, !PT ;  /* 0x0080000003037812 */ /* 0x000fc400078efcff */
[----:B------:R-:W-:Y:S01]  /*3980*/  FSETP.NEU.FTZ.AND P1, PT, |R4|, |R5|, PT ;  /* 0x400000050400720b */ /* 0x000fe20003f3d200 */
[-C--:B------:R-:W-:Y:S01]  /*3990*/  FMUL.FTZ R6, R14, R7.reuse ;  /* 0x000000070e067220 */ /* 0x080fe20000410000 */
[----:B------:R-:W-:Y:S01]  /*39a0*/  FMUL.FTZ R7, R2, R7 ;  /* 0x0000000702077220 */ /* 0x000fe20000410000 */
[----:B------:R-:W-:Y:S02]  /*39b0*/  FSETP.NEU.FTZ.AND P2, PT, R13, RZ, PT ;  /* 0x000000ff0d00720b */ /* 0x000fe40003f5d000 */
[----:B------:R-:W-:-:S04]  /*39c0*/  FMUL.FTZ R6, R6, R6 ;  /* 0x0000000606067220 */ /* 0x000fc80000410000 */
[----:B------:R-:W-:Y:S01]  /*39d0*/  FFMA.FTZ R6, R7, R7, R6 ;  /* 0x0000000707067223 */ /* 0x000fe20000010006 */
[----:B------:R-:W-:-:S05]  /*39e0*/  FADD.FTZ R7, |R5|, |R4| ;  /* 0x4000000405077221 */ /* 0x000fca0000010200 */
[----:B------:R-:W0:Y:S02]  /*39f0*/  MUFU.SQRT R6, R6 ;  /* 0x0000000600067308 */ /* 0x000e240000002000 */
[----:B0-----:R-:W-:Y:S01]  /*3a00*/  @P0 FMUL.FTZ R2, R3, R6 ;  /* 0x0000000603020220 */ /* 0x001fe20000410000 */
[----:B------:R-:W-:-:S04]  /*3a10*/  FSETP.NEU.FTZ.AND P0, PT, R14, +INF , PT ;  /* 0x7f8000000e00780b */ /* 0x000fc80003f1d000 */
[----:B------:R-:W-:Y:S01]  /*3a20*/  FSEL R3, R2, +INF , P0 ;  /* 0x7f80000002037808 */ /* 0x000fe20000000000 */
[----:B------:R-:W-:Y:S01]  /*3a30*/  IMAD.MOV.U32 R2, RZ, RZ, 0x4016cbe4 ;  /* 0x4016cbe4ff027424 */ /* 0x000fe200078e00ff */
[----:B------:R-:W-:-:S04]  /*3a40*/  ISETP.GE.AND P0, PT, R4, RZ, PT ;  /* 0x000000ff0400720c */ /* 0x000fc80003f06270 */
[----:B------:R-:W0:Y:S01]  /*3a50*/  MUFU.LG2 R3, R3 ;  /* 0x0000000300037308 */ /* 0x000e220000000c00 */
[----:B------:R-:W-:Y:S02]  /*3a60*/  @!P1 FSEL R0, R2, 0.78539818525314331055, !P0 ;  /* 0x3f490fdb02009808 */ /* 0x000fe40004000000 */
[----:B------:R-:W-:Y:S02]  /*3a70*/  @!P2 FSEL R0, RZ, 3.1415927410125732422, P0 ;  /* 0x40490fdbff00a808 */ /* 0x000fe40000000000 */
[----:B------:R-:W-:Y:S02]  /*3a80*/  FSETP.GTU.FTZ.AND P0, PT, |R7|, +INF , PT ;  /* 0x7f8000000700780b */ /* 0x000fe40003f1c200 */
[----:B------:R-:W-:-:S04]  /*3a90*/  LOP3.LUT R0, R0, 0x80000000, R5, 0xb8, !PT ;  /* 0x8000000000007812 */ /* 0x000fc800078eb805 */
[----:B------:R-:W-:Y:S01]  /*3aa0*/  FSEL R2, R7, R0, P0 ;  /* 0x0000000007027208 */ /* 0x000fe20000000000 */
[----:B0-----:R-:W-:Y:S01]  /*3ab0*/  FMUL.FTZ R14, R3, 0.69314718246459960938 ;  /* 0x3f317218030e7820 */ /* 0x001fe20000410000 */
[----:B------:R-:W-:Y:S06]  /*3ac0*/  BRA `(.L_x_25083) ;  /* 0x0000001000047947 */ /* 0x000fec0003800000 */
.L_x_25073:
[----:B------:R-:W-:-:S13]  /*3ad0*/  FSETP.GEU.FTZ.AND P0, PT, R2, 9.999999682655225389e-20, PT ;  /* 0x1fec1e4a0200780b */ /* 0x000fda0003f1e000 */
[----:B------:R-:W-:Y:S05]  /*3ae0*/  @!P0 BRA `(.L_x_25104) ;  /* 0x0000000400388947 */ /* 0x000fea0003800000 */
[----:B------:R-:W-:Y:S01]  /*3af0*/  FMUL.FTZ R9, R2, R2 ;  /* 0x0000000202097220 */ /* 0x000fe20000410000 */
[----:B------:R-:W-:Y:S01]  /*3b00*/  MOV R7, 0x3e800000 ;  /* 0x3e80000000077802 */ /* 0x000fe20000000f00 */
[----:B------:R-:W-:Y:S01]  /*3b10*/  IMAD.MOV.U32 R8, RZ, RZ, 0x3d39bf78 ;  /* 0x3d39bf78ff087424 */ /* 0x000fe200078e00ff */
[----:B------:R0:W1:Y:S01]  /*3b20*/  FCHK P0, R2, 1 ;  /* 0x3f80000002007902 */ /* 0x0000620000000000 */
[C---:B------:R-:W-:Y:S01]  /*3b30*/  FADD.FTZ.RZ R0, R9.reuse, 1 ;  /* 0x3f80000009007421 */ /* 0x040fe2000001c000 */
[----:B------:R-:W-:Y:S01]  /*3b40*/  ISETP.GE.U32.AND P1, PT, R9, 0x7f800000, PT ;  /* 0x7f8000000900780c */ /* 0x000fe20003f26070 */
[----:B------:R-:W-:Y:S02]  /*3b50*/  BSSY B1, `(.L_x_25105) ;  /* 0x000001f000017945 */ /* 0x000fe40003800000 */
[----:B------:R-:W-:-:S05]  /*3b60*/  VIADD R0, R0, 0xc0c00000 ;  /* 0xc0c0000000007836 */ /* 0x000fca0000000000 */
[----:B------:R-:W-:-:S04]  /*3b70*/  LOP3.LUT R0, R0, 0xff800000, RZ, 0xc0, !PT ;  /* 0xff80000000007812 */ /* 0x000fc800078ec0ff */
[----:B------:R-:W-:Y:S01]  /*3b80*/  IADD3 R6, -R0, 0x40800000, RZ ;  /* 0x4080000000067810 */ /* 0x000fe20007ffe1ff */
[----:B------:R-:W-:Y:S01]  /*3b90*/  IMAD.IADD R3, R9, 0x1, -R0 ;  /* 0x0000000109037824 */ /* 0x000fe200078e0a00 */
[----:B------:R-:W-:-:S03]  /*3ba0*/  I2FP.F32.S32 R0, R0 ;  /* 0x0000000000007245 */ /* 0x000fc60000201400 */
[----:B------:R-:W-:Y:S02]  /*3bb0*/  FFMA.FTZ R6, R6, R7, -1 ;  /* 0xbf80000006067423 */ /* 0x000fe40000010007 */
[----:B------:R-:W-:Y:S02]  /*3bc0*/  FMUL.FTZ R0, R0, 1.1920928955078125e-07 ;  /* 0x3400000000007820 */ /* 0x000fe40000410000 */
[----:B------:R-:W-:-:S04]  /*3bd0*/  FADD.FTZ R3, R3, R6 ;  /* 0x0000000603037221 */ /* 0x000fc80000010000 */
[----:B------:R-:W-:Y:S01]  /*3be0*/  FFMA.FTZ R6, R3, -R8, 0.10546888411045074463 ;  /* 0x3dd8001203067423 */ /* 0x000fe20000010808 */
[----:B------:R-:W-:-:S03]  /*3bf0*/  HFMA2.MMA R8, -RZ, RZ, 1.875, 0 ;  /* 0x3f800000ff087435 */ /* 0x000fc600000001ff */
[----:B------:R-:W-:-:S04]  /*3c00*/  FFMA.FTZ R6, R3, R6, -0.13229703903198242188 ;  /* 0xbe0778e003067423 */ /* 0x000fc80000010006 */
[----:B------:R-:W-:-:S03]  /*3c10*/  FFMA.FTZ R6, R3, R6, 0.14491446316242218018 ;  /* 0x3e14647503067423 */ /* 0x000fc60000010006 */
[----:B------:R-:W-:Y:S01]  /*3c20*/  FFMA R7, R8, -1, R8 ;  /* 0xbf80000008077823 */ /* 0x000fe20000000008 */
[----:B------:R-:W-:-:S03]  /*3c30*/  FFMA.FTZ R6, R3, R6, -0.16641564667224884033 ;  /* 0xbe2a68dd03067423 */ /* 0x000fc60000010006 */
[----:B------:R-:W-:Y:S01]  /*3c40*/  FFMA R7, R7, R8, 1 ;  /* 0x3f80000007077423 */ /* 0x000fe20000000008 */
[----:B------:R-:W-:-:S04]  /*3c50*/  FFMA.FTZ R6, R3, R6, 0.19988867640495300293 ;  /* 0x3e4caf9e03067423 */ /* 0x000fc80000010006 */
[----:B------:R-:W-:-:S04]  /*3c60*/  FFMA.FTZ R6, R3, R6, -0.25000196695327758789 ;  /* 0xbe80004203067423 */ /* 0x000fc80000010006 */
[----:B------:R-:W-:-:S04]  /*3c70*/  FFMA.FTZ R6, R3, R6, 0.33333510160446166992 ;  /* 0x3eaaaae603067423 */ /* 0x000fc80000010006 */
[----:B------:R-:W-:-:S04]  /*3c80*/  FFMA.FTZ R6, R3, R6, -0.5 ;  /* 0xbf00000003067423 */ /* 0x000fc80000010006 */
[----:B------:R-:W-:-:S04]  /*3c90*/  FMUL.FTZ R6, R3, R6 ;  /* 0x0000000603067220 */ /* 0x000fc80000410000 */
[----:B------:R-:W-:Y:S01]  /*3ca0*/  FFMA.FTZ R3, R3, R6, R3 ;  /* 0x0000000603037223 */ /* 0x000fe20000010003 */
[----:B------:R-:W-:-:S03]  /*3cb0*/  FFMA R6, R2, R7, RZ ;  /* 0x0000000702067223 */ /* 0x000fc600000000ff */
[----:B------:R-:W-:Y:S01]  /*3cc0*/  FFMA.FTZ R14, R0, 0.69314718246459960938, R3 ;  /* 0x3f317218000e7823 */ /* 0x000fe20000010003 */
[----:B------:R-:W-:Y:S01]  /*3cd0*/  FFMA R8, R6, -1, R2 ;  /* 0xbf80000006087823 */ /* 0x000fe20000000002 */
[----:B01----:R-:W-:Y:S06]  /*3ce0*/  @!P1 BRA `(.L_x_25106) ;  /* 0x0000000000149947 */ /* 0x003fec0003800000 */
[C---:B------:R-:W-:Y:S02]  /*3cf0*/  ISETP.GE.AND P1, PT, R9.reuse, -0x407fffff, PT ;  /* 0xbf8000010900780c */ /* 0x040fe40003f26270 */
[----:B------:R-:W-:-:S11]  /*3d00*/  FSETP.NEU.FTZ.AND P2, PT, R9, RZ, PT ;  /* 0x000000ff0900720b */ /* 0x000fd60003f5d000 */
[----:B------:R-:W-:-:S04]  /*3d10*/  @P1 IMAD.MOV.U32 R0, RZ, RZ, 0x7f800000 ;  /* 0x7f800000ff001424 */ /* 0x000fc800078e00ff */
[----:B------:R-:W-:-:S05]  /*3d20*/  @P1 FFMA.FTZ R14, R9, R0, +INF ;  /* 0x7f800000090e1423 */ /* 0x000fca0000010000 */
[----:B------:R-:W-:-:S07]  /*3d30*/  FSEL R14, R14, -RZ, P2 ;  /* 0x800000ff0e0e7208 */ /* 0x000fce0001000000 */
.L_x_25106:
[----:B------:R-:W-:Y:S05]  /*3d40*/  BSYNC B1 ;  /* 0x0000000000017941 */ /* 0x000fea0003800000 */
.L_x_25105:
[----:B------:R-:W-:Y:S01]  /*3d50*/  BSSY B3, `(.L_x_25107) ;  /* 0x0000006000037945 */ /* 0x000fe20003800000 */
[----:B------:R-:W-:-:S03]  /*3d60*/  FFMA R0, R7, R8, R6 ;  /* 0x0000000807007223 */ /* 0x000fc60000000006 */
[----:B------:R-:W-:Y:S05]  /*3d70*/  @!P0 BRA `(.L_x_25108) ;  /* 0x00000000000c8947 */ /* 0x000fea0003800000 */
[----:B------:R-:W-:Y:S01]  /*3d80*/  IMAD.MOV.U32 R13, RZ, RZ, 0x3f800000 ;  /* 0x3f800000ff0d7424 */ /* 0x000fe200078e00ff */
[----:B------:R-:W-:-:S07]  /*3d90*/  MOV R6, 0x3db0 ;  /* 0x00003db000067802 */ /* 0x000fce0000000f00 */
[----:B------:R-:W-:Y:S05]  /*3da0*/  CALL.REL.NOINC `($__internal_63_$__cuda_sm3x_div_rn_ftz_f32_slowpath) ;  /* 0x00000134007c7944 */ /* 0x000fea0003c00000 */
.L_x_25108:
[----:B------:R-:W-:Y:S05]  /*3db0*/  BSYNC B3 ;  /* 0x0000000000037941 */ /* 0x000fea0003800000 */
.L_x_25107:
        /* <DEDUP_REMOVED lines=18> */
.L_x_25110:
[----:B------:R-:W-:Y:S01]  /*3ee0*/  ISETP.GE.AND P0, PT, R4, RZ, PT ;  /* 0x000000ff0400720c */ /* 0x000fe20003f06270 */
[----:B------:R-:W-:-:S12]  /*3ef0*/  IMAD.MOV.U32 R3, RZ, RZ, 0x3fd774eb ;  /* 0x3fd774ebff037424 */ /* 0x000fd800078e00ff */
[----:B------:R-:W-:-:S04]  /*3f00*/  @P0 FFMA.FTZ R0, R3, 0.93318945169448852539, -R0 ;  /* 0x3f6ee58103000823 */ /* 0x000fc80000010800 */
[----:B------:R-:W-:-:S07]  /*3f10*/  @!P0 FFMA.FTZ R0, R3, 0.93318945169448852539, R0 ;  /* 0x3f6ee58103008823 */ /* 0x000fce0000010000 */
.L_x_25111:
[----:B------:R-:W-:Y:S05]  /*3f20*/  BSYNC B1 ;  /* 0x0000000000017941 */ /* 0x000fea0003800000 */
.L_x_25109:
[C---:B------:R-:W-:Y:S01]  /*3f30*/  FSETP.NEU.FTZ.AND P1, PT, |R4|.reuse, |R5|, PT ;  /* 0x400000050400720b */ /* 0x040fe20003f3d200 */
[----:B------:R-:W-:Y:S01]  /*3f40*/  HFMA2.MMA R2, -RZ, RZ, 2.04296875, -15.78125 ;  /* 0x4016cbe4ff027435 */ /* 0x000fe200000001ff */
[----:B------:R-:W-:Y:S01]  /*3f50*/  ISETP.GE.AND P0, PT, R4, RZ, PT ;  /* 0x000000ff0400720c */ /* 0x000fe20003f06270 */
[----:B------:R-:W-:Y:S01]  /*3f60*/  FADD.FTZ R3, |R5|, |R4| ;  /* 0x4000000405037221 */ /* 0x000fe20000010200 */
[----:B------:R-:W-:-:S09]  /*3f70*/  FMUL.FTZ R14, R14, 0.5 ;  /* 0x3f0000000e0e7820 */ /* 0x000fd20000410000 */
[----:B------:R-:W-:Y:S02]  /*3f80*/  @!P1 FSEL R0, R2, 0.78539818525314331055, !P0 ;  /* 0x3f490fdb02009808 */ /* 0x000fe40004000000 */
[----:B------:R-:W-:Y:S02]  /*3f90*/  FSETP.GTU.FTZ.AND P0, PT, |R3|, +INF , PT ;  /* 0x7f8000000300780b */ /* 0x000fe40003f1c200 */
[----:B------:R-:W-:-:S04]  /*3fa0*/  LOP3.LUT R0, R0, 0x80000000, R5, 0xb8, !PT ;  /* 0x8000000000007812 */ /* 0x000fc800078eb805 */
[----:B------:R-:W-:Y:S01]  /*3fb0*/  FSEL R2, R3, R0, P0 ;  /* 0x0000000003027208 */ /* 0x000fe20000000000 */
[----:B------:R-:W-:Y:S06]  /*3fc0*/  BRA `(.L_x_25083) ;  /* 0x0000000800c47947 */ /* 0x000fec0003800000 */
.L_x_25104:
[----:B------:R-:W-:Y:S01]  /*3fd0*/  IMAD.MOV.U32 R3, RZ, RZ, 0x3f800000 ;  /* 0x3f800000ff037424 */ /* 0x000fe200078e00ff */
[----:B------:R-:W0:Y:S01]  /*3fe0*/  FCHK P0, R2, 1 ;  /* 0x3f80000002007902 */ /* 0x000e220000000000 */
[----:B------:R-:W-:Y:S02]  /*3ff0*/  BSSY B3, `(.L_x_25112) ;  /* 0x000000a000037945 */ /* 0x000fe40003800000 */
[----:B------:R-:W-:-:S04]  /*4000*/  FFMA R0, R3, -R3, 1 ;  /* 0x3f80000003007423 */ /* 0x000fc80000000803 */
[----:B------:R-:W-:-:S04]  /*4010*/  FFMA R3, R0, R3, 1 ;  /* 0x3f80000000037423 */ /* 0x000fc80000000003 */
[----:B------:R-:W-:-:S04]  /*4020*/  FFMA R0, R2, R3, RZ ;  /* 0x0000000302007223 */ /* 0x000fc800000000ff */
[----:B------:R-:W-:-:S04]  /*4030*/  FFMA R6, R0, -1, R2 ;  /* 0xbf80000000067823 */ /* 0x000fc80000000002 */
[----:B------:R-:W-:Y:S01]  /*4040*/  FFMA R0, R3, R6, R0 ;  /* 0x0000000603007223 */ /* 0x000fe20000000000 */
[----:B0-----:R-:W-:Y:S06]  /*4050*/  @!P0 BRA `(.L_x_25113) ;  /* 0x00000000000c8947 */ /* 0x001fec0003800000 */
[----:B------:R-:W-:Y:S01]  /*4060*/  IMAD.MOV.U32 R13, RZ, RZ, 0x3f800000 ;  /* 0x3f800000ff0d7424 */ /* 0x000fe200078e00ff */
[----:B------:R-:W-:-:S07]  /*4070*/  MOV R6, 0x4090 ;  /* 0x0000409000067802 */ /* 0x000fce0000000f00 */
[----:B------:R-:W-:Y:S05]  /*4080*/  CALL.REL.NOINC `($__internal_63_$__cuda_sm3x_div_rn_ftz_f32_slowpath) ;  /* 0x0000013000c47944 */ /* 0x000fea0003c00000 */
.L_x_25113:
[----:B------:R-:W-:Y:S05]  /*4090*/  BSYNC B3 ;  /* 0x0000000000037941 */ /* 0x000fea0003800000 */
.L_x_25112:
        /* <DEDUP_REMOVED lines=18> */
.L_x_25115:
[----:B------:R-:W-:Y:S01]  /*41c0*/  ISETP.GE.AND P0, PT, R4, RZ, PT ;  /* 0x000000ff0400720c */ /* 0x000fe20003f06270 */
[----:B------:R-:W-:-:S12]  /*41d0*/  IMAD.MOV.U32 R3, RZ, RZ, 0x3fd774eb ;  /* 0x3fd774ebff037424 */ /* 0x000fd800078e00ff */
[----:B------:R-:W-:-:S04]  /*41e0*/  @P0 FFMA.FTZ R0, R3, 0.93318945169448852539, -R0 ;  /* 0x3f6ee58103000823 */ /* 0x000fc80000010800 */
[----:B------:R-:W-:-:S07]  /*41f0*/  @!P0 FFMA.FTZ R0, R3, 0.93318945169448852539, R0 ;  /* 0x3f6ee58103008823 */ /* 0x000fce0000010000 */
.L_x_25116:
[----:B------:R-:W-:Y:S05]  /*4200*/  BSYNC B1 ;  /* 0x0000000000017941 */ /* 0x000fea0003800000 */
.L_x_25114:
[C---:B------:R-:W-:Y:S01]  /*4210*/  FSETP.NEU.FTZ.AND P1, PT, |R4|.reuse, |R5|, PT ;  /* 0x400000050400720b */ /* 0x040fe20003f3d200 */
[----:B------:R-:W-:Y:S01]  /*4220*/  HFMA2.MMA R3, -RZ, RZ, 2.04296875, -15.78125 ;  /* 0x4016cbe4ff037435 */ /* 0x000fe200000001ff */
[----:B------:R-:W-:Y:S01]  /*4230*/  ISETP.GE.AND P0, PT, R4, RZ, PT ;  /* 0x000000ff0400720c */ /* 0x000fe20003f06270 */
[----:B------:R-:W-:-:S10]  /*4240*/  FADD.FTZ R7, |R5|, |R4| ;  /* 0x4000000405077221 */ /* 0x000fd40000010200 */
[----:B------:R-:W-:Y:S01]  /*4250*/  @!P1 FSEL R0, R3, 0.78539818525314331055, !P0 ;  /* 0x3f490fdb03009808 */ /* 0x000fe20004000000 */
[----:B------:R-:W-:Y:S01]  /*4260*/  FMUL.FTZ R3, R2, 0.5 ;  /* 0x3f00000002037820 */ /* 0x000fe20000410000 */
[----:B------:R-:W-:Y:S02]  /*4270*/  FSETP.GTU.FTZ.AND P0, PT, |R7|, +INF , PT ;  /* 0x7f8000000700780b */ /* 0x000fe40003f1c200 */
[----:B------:R-:W-:Y:S01]  /*4280*/  LOP3.LUT R0, R0, 0x80000000, R5, 0xb8, !PT ;  /* 0x8000000000007812 */ /* 0x000fe200078eb805 */
[----:B------:R-:W-:-:S03]  /*4290*/  FMUL.FTZ R14, R2, R3 ;  /* 0x00000003020e7220 */ /* 0x000fc60000410000 */
[----:B------:R-:W-:Y:S01]  /*42a0*/  FSEL R2, R7, R0, P0 ;  /* 0x0000000007027208 */ /* 0x000fe20000000000 */
[----:B------:R-:W-:Y:S06]  /*42b0*/  BRA `(.L_x_25083) ;  /* 0x0000000800087947 */ /* 0x000fec0003800000 */
.L_x_25072:
[----:B------:R-:W-:Y:S01]  /*42c0*/  FMUL.FTZ R0, R4, 0.36787945032119750977 ;  /* 0x3ebc5ab204007820 */ /* 0x000fe20000410000 */
[----:B------:R-:W-:Y:S01]  /*42d0*/  FMUL.FTZ R3, R5, 0.36787945032119750977 ;  /* 0x3ebc5ab205037820 */ /* 0x000fe20000410000 */
[----:B------:R-:W0:Y:S01]  /*42e0*/  MUFU.RCP R10, R13 ;  /* 0x0000000d000a7308 */ /* 0x000e220000001000 */
[----:B------:R-:W-:Y:S01]  /*42f0*/  BSSY B3, `(.L_x_25117) ;  /* 0x000001d000037945 */ /* 0x000fe20003800000 */
[----:B------:R-:W-:Y:S01]  /*4300*/  FADD.FTZ R0, |R0|, -RZ ;  /* 0x800000ff00007221 */ /* 0x000fe20000010200 */
[----:B------:R-:W-:-:S05]  /*4310*/  FADD.FTZ R3, |R3|, -RZ ;  /* 0x800000ff03037221 */ /* 0x000fca0000010200 */
[CC--:B------:R-:W-:Y:S02]  /*4320*/  VIMNMX R6, R0.reuse, R3.reuse, !PT ;  /* 0x0000000300067248 */ /* 0x0c0fe40007fe0100 */
[----:B------:R-:W-:Y:S02]  /*4330*/  VIMNMX R0, R0, R3, PT ;  /* 0x0000000300007248 */ /* 0x000fe40003fe0100 */
[----:B------:R-:W-:Y:S02]  /*4340*/  LOP3.LUT R7, R6, 0xfe000000, RZ, 0xc0, !PT ;  /* 0xfe00000006077812 */ /* 0x000fe400078ec0ff */
[----:B------:R-:W-:Y:S02]  /*4350*/  FSETP.NEU.FTZ.AND P0, PT, R0, RZ, PT ;  /* 0x000000ff0000720b */ /* 0x000fe40003f1d000 */
[C---:B------:R-:W-:Y:S02]  /*4360*/  IADD3 R3, -R7.reuse, 0x7e800000, RZ ;  /* 0x7e80000007037810 */ /* 0x040fe40007ffe1ff */
[----:B------:R-:W-:-:S03]  /*4370*/  LOP3.LUT R7, R7, 0x800000, RZ, 0xfc, !PT ;  /* 0x0080000007077812 */ /* 0x000fc600078efcff */
[-C--:B------:R-:W-:Y:S01]  /*4380*/  FMUL.FTZ R8, R0, R3.reuse ;  /* 0x0000000300087220 */ /* 0x080fe20000410000 */
[----:B------:R-:W-:-:S03]  /*4390*/  FMUL.FTZ R3, R6, R3 ;  /* 0x0000000306037220 */ /* 0x000fc60000410000 */
[----:B------:R-:W-:-:S04]  /*43a0*/  FMUL.FTZ R8, R8, R8 ;  /* 0x0000000808087220 */ /* 0x000fc80000410000 */
[----:B------:R-:W-:Y:S01]  /*43b0*/  FFMA.FTZ R8, R3, R3, R8 ;  /* 0x0000000303087223 */ /* 0x000fe20000010008 */
[----:B0-----:R-:W-:-:S05]  /*43c0*/  FFMA R3, -R13, R10, 1 ;  /* 0x3f8000000d037423 */ /* 0x001fca000000010a */
[----:B------:R-:W0:Y:S02]  /*43d0*/  MUFU.SQRT R8, R8 ;  /* 0x0000000800087308 */ /* 0x000e240000002000 */
[----:B0-----:R-:W-:Y:S01]  /*43e0*/  @P0 FMUL.FTZ R6, R8, R7 ;  /* 0x0000000708060220 */ /* 0x001fe20000410000 */
[----:B------:R-:W-:Y:S01]  /*43f0*/  FSETP.NEU.FTZ.AND P0, PT, R0, +INF , PT ;  /* 0x7f8000000000780b */ /* 0x000fe20003f1d000 */
[----:B------:R-:W-:Y:S01]  /*4400*/  FFMA R7, R10, R3, R10 ;  /* 0x000000030a077223 */ /* 0x000fe2000000000a */
[----:B------:R-:W-:Y:S02]  /*4410*/  IMAD.MOV.U32 R3, RZ, RZ, 0x3f800000 ;  /* 0x3f800000ff037424 */ /* 0x000fe400078e00ff */
[----:B------:R-:W-:Y:S01]  /*4420*/  FSEL R6, R6, +INF , P0 ;  /* 0x7f80000006067808 */ /* 0x000fe20000000000 */
[----:B------:R-:W-:-:S04]  /*4430*/  FFMA R0, R2, R7, RZ ;  /* 0x0000000702007223 */ /* 0x000fc800000000ff */
[----:B------:R-:W-:Y:S01]  /*4440*/  FFMA R8, -R13, R0, R2 ;  /* 0x000000000d087223 */ /* 0x000fe20000000102 */
[----:B------:R-:W0:Y:S03]  /*4450*/  MUFU.LG2 R6, R6 ;  /* 0x0000000600067308 */ /* 0x000e260000000c00 */
[----:B------:R-:W-:-:S05]  /*4460*/  FFMA R0, R7, R8, R0 ;  /* 0x0000000807007223 */ /* 0x000fca0000000000 */
[----:B------:R-:W1:Y:S01]  /*4470*/  FCHK P0, R2, R13 ;  /* 0x0000000d02007302 */ /* 0x000e620000000000 */
[----:B0-----:R-:W-:Y:S01]  /*4480*/  FFMA.FTZ R14, R6, 0.69314718246459960938, R3 ;  /* 0x3f317218060e7823 */ /* 0x001fe20000010003 */
[----:B-1----:R-:W-:Y:S06]  /*4490*/  @!P0 BRA `(.L_x_25118) ;  /* 0x0000000000088947 */ /* 0x002fec0003800000 */
[----:B------:R-:W-:-:S07]  /*44a0*/  MOV R6, 0x44c0 ;  /* 0x000044c000067802 */ /* 0x000fce0000000f00 */
[----:B------:R-:W-:Y:S05]  /*44b0*/  CALL.REL.NOINC `($__internal_63_$__cuda_sm3x_div_rn_ftz_f32_slowpath) ;  /* 0x0000012c00b87944 */ /* 0x000fea0003c00000 */
.L_x_25118:
[----:B------:R-:W-:Y:S05]  /*44c0*/  BSYNC B3 ;  /* 0x0000000000037941 */ /* 0x000fea0003800000 */
.L_x_25117:
        /* <DEDUP_REMOVED lines=15> */
[----:B------:R-:W-:-:S05]  /*45c0*/  MOV R3, 0x3fd774eb ;  /* 0x3fd774eb00037802 */ /* 0x000fca0000000f00 */
[----:B------:R-:W-:Y:S01]  /*45d0*/  FFMA.FTZ R0, R3, 1.8663789033889770508, -R0 ;  /* 0x3feee58103007823 */ /* 0x000fe20000010800 */
[----:B------:R-:W-:Y:S06]  /*45e0*/  BRA `(.L_x_25121) ;  /* 0x0000000000107947 */ /* 0x000fec0003800000 */
.L_x_25120:
[----:B------:R-:W-:Y:S01]  /*45f0*/  ISETP.GE.AND P0, PT, R4, RZ, PT ;  /* 0x000000ff0400720c */ /* 0x000fe20003f06270 */
[----:B------:R-:W-:-:S12]  /*4600*/  IMAD.MOV.U32 R3, RZ, RZ, 0x3fd774eb ;  /* 0x3fd774ebff037424 */ /* 0x000fd800078e00ff */
[----:B------:R-:W-:-:S04]  /*4610*/  @P0 FFMA.FTZ R0, R3, 0.93318945169448852539, -R0 ;  /* 0x3f6ee58103000823 */ /* 0x000fc80000010800 */
[----:B------:R-:W-:-:S07]  /*4620*/  @!P0 FFMA.FTZ R0, R3, 0.93318945169448852539, R0 ;  /* 0x3f6ee58103008823 */ /* 0x000fce0000010000 */
.L_x_25121:
[----:B------:R-:W-:Y:S05]  /*4630*/  BSYNC B1 ;  /* 0x0000000000017941 */ /* 0x000fea0003800000 */
.L_x_25119:
[C---:B------:R-:W-:Y:S01]  /*4640*/  FSETP.NEU.FTZ.AND P1, PT, |R4|.reuse, |R5|, PT ;  /* 0x400000050400720b */ /* 0x040fe20003f3d200 */
[----:B------:R-:W-:Y:S01]  /*4650*/  IMAD.MOV.U32 R2, RZ, RZ, 0x4016cbe4 ;  /* 0x4016cbe4ff027424 */ /* 0x000fe200078e00ff */
[----:B------:R-:W-:Y:S01]  /*4660*/  FSETP.NEU.FTZ.AND P2, PT, R13, RZ, PT ;  /* 0x000000ff0d00720b */ /* 0x000fe20003f5d000 */
[----:B------:R-:W-:Y:S01]  /*4670*/  FADD.FTZ R3, |R5|, |R4| ;  /* 0x4000000405037221 */ /* 0x000fe20000010200 */
[----:B------:R-:W-:-:S09]  /*4680*/  ISETP.GE.AND P0, PT, R4, RZ, PT ;  /* 0x000000ff0400720c */ /* 0x000fd20003f06270 */
[----:B------:R-:W-:Y:S02]  /*4690*/  @!P1 FSEL R0, R2, 0.78539818525314331055, !P0 ;  /* 0x3f490fdb02009808 */ /* 0x000fe40004000000 */
[----:B------:R-:W-:Y:S02]  /*46a0*/  @!P2 FSEL R0, RZ, 3.1415927410125732422, P0 ;  /* 0x40490fdbff00a808 */ /* 0x000fe40000000000 */
[----:B------:R-:W-:Y:S02]  /*46b0*/  FSETP.GTU.FTZ.AND P0, PT, |R3|, +INF , PT ;  /* 0x7f8000000300780b */ /* 0x000fe40003f1c200 */
[----:B------:R-:W-:-:S04]  /*46c0*/  LOP3.LUT R0, R0, 0x80000000, R5, 0xb8, !PT ;  /* 0x8000000000007812 */ /* 0x000fc800078eb805 */
[----:B------:R-:W-:Y:S01]  /*46d0*/  FSEL R2, R3, R0, P0 ;  /* 0x0000000003027208 */ /* 0x000fe20000000000 */
[----:B------:R-:W-:Y:S06]  /*46e0*/  BRA `(.L_x_25083) ;  /* 0x0000000000fc7947 */ /* 0x000fec0003800000 */
.L_x_25071:
[C---:B--234-:R-:W-:Y:S01]  /*46f0*/  FADD.FTZ R3, |R5|.reuse, -RZ ;  /* 0x800000ff05037221 */ /* 0x05cfe20000010200 */
[----:B------:R-:W-:Y:S01]  /*4700*/  FSETP.GT.FTZ.AND P3, PT, |R5|, |R4|, PT ;  /* 0x400000040500720b */ /* 0x000fe20003f74200 */
[----:B------:R-:W-:Y:S01]  /*4710*/  BSSY B3, `(.L_x_25122) ;  /* 0x0000019000037945 */ /* 0x000fe20003800000 */
[----:B------:R-:W-:Y:S02]  /*4720*/  FSETP.GEU.FTZ.AND P0, PT, |R4|, 1.084202172485504434e-19, PT ;  /* 0x200000000400780b */ /* 0x000fe40003f1e200 */
[----:B------:R-:W-:Y:S02]  /*4730*/  FSEL R13, R3, R14, P3 ;  /* 0x0000000e030d7208 */ /* 0x000fe40001800000 */
[----:B------:R-:W-:Y:S02]  /*4740*/  FSETP.GEU.FTZ.AND P1, PT, |R5|, 1.084202172485504434e-19, PT ;  /* 0x200000000500780b */ /* 0x000fe40003f3e200 */
[----:B------:R-:W0:Y:S01]  /*4750*/  MUFU.RCP R2, R13 ;  /* 0x0000000d00027308 */ /* 0x000e220000001000 */
[----:B------:R-:W-:-:S02]  /*4760*/  FSEL R0, R14, R3, P3 ;  /* 0x000000030e007208 */ /* 0x000fc40001800000 */
[----:B------:R-:W-:-:S07]  /*4770*/  PLOP3.LUT P0, PT, P0, P1, PT, 0x2, 0x0 ;  /* 0x000000000000781c */ /* 0x000fce0000702072 */
[----:B------:R-:W1:Y:S06]  /*4780*/  FCHK P1, R0, R13 ;  /* 0x0000000d00007302 */ /* 0x000e6c0000020000 */
[----:B------:R-:W-:Y:S01]  /*4790*/  @P0 FMUL.FTZ R3, R5, 4 ;  /* 0x4080000005030820 */ /* 0x000fe20000410000 */
[----:B0-----:R-:W-:Y:S01]  /*47a0*/  FFMA R7, -R13, R2, 1 ;  /* 0x3f8000000d077423 */ /* 0x001fe20000000102 */
[----:B------:R-:W-:Y:S02]  /*47b0*/  @!P0 FMUL.FTZ R15, R5, R5 ;  /* 0x00000005050f8220 */ /* 0x000fe40000410000 */
[----:B------:R-:W-:Y:S01]  /*47c0*/  @P0 FMUL.FTZ R3, R3, R3 ;  /* 0x0000000303030220 */ /* 0x000fe20000410000 */
[----:B------:R-:W-:Y:S01]  /*47d0*/  FFMA R7, R2, R7, R2 ;  /* 0x0000000702077223 */ /* 0x000fe20000000002 */
[C---:B------:R-:W-:Y:S01]  /*47e0*/  @P0 FMUL.FTZ R2, R4.reuse, 4 ;  /* 0x4080000004020820 */ /* 0x040fe20000410000 */
[----:B------:R-:W-:-:S02]  /*47f0*/  @!P0 FFMA.FTZ R15, R4, R4, R15 ;  /* 0x00000004040f8223 */ /* 0x000fc4000001000f */
[----:B------:R-:W-:Y:S01]  /*4800*/  FFMA R6, R0, R7, RZ ;  /* 0x0000000700067223 */ /* 0x000fe200000000ff */
[----:B------:R-:W-:-:S03]  /*4810*/  @P0 FFMA.FTZ R3, R2, R2, R3 ;  /* 0x0000000202030223 */ /* 0x000fc60000010003 */
[----:B------:R-:W-:Y:S01]  /*4820*/  FFMA R2, -R13, R6, R0 ;  /* 0x000000060d027223 */ /* 0x000fe20000000100 */
[----:B------:R-:W-:-:S03]  /*4830*/  @P0 FMUL.FTZ R15, R3, 0.0625 ;  /* 0x3d800000030f0820 */ /* 0x000fc60000410000 */
[----:B------:R-:W-:Y:S01]  /*4840*/  FFMA R2, R7, R2, R6 ;  /* 0x0000000207027223 */ /* 0x000fe20000000006 */
[----:B-1----:R-:W-:Y:S06]  /*4850*/  @!P1 BRA `(.L_x_25123) ;  /* 0x0000000000109947 */ /* 0x002fec0003800000 */
[----:B------:R-:W-:Y:S02]  /*4860*/  MOV R2, R0 ;  /* 0x0000000000027202 */ /* 0x000fe40000000f00 */
[----:B------:R-:W-:-:S07]  /*4870*/  MOV R6, 0x4890 ;  /* 0x0000489000067802 */ /* 0x000fce0000000f00 */
[----:B------:R-:W-:Y:S05]  /*4880*/  CALL.REL.NOINC `($__internal_63_$__cuda_sm3x_div_rn_ftz_f32_slowpath) ;  /* 0x0000012800c47944 */ /* 0x000fea0003c00000 */
[----:B------:R-:W-:-:S07]  /*4890*/  IMAD.MOV.U32 R2, RZ, RZ, R0 ;  /* 0x000000ffff027224 */ /* 0x000fce00078e0000 */
.L_x_25123:
[----:B------:R-:W-:Y:S05]  /*48a0*/  BSYNC B3 ;  /* 0x0000000000037941 */ /* 0x000fea0003800000 */
.L_x_25122:
        /* <DEDUP_REMOVED lines=12> */
[----:B------:R-:W-:Y:S06]  /*4970*/  @P3 BRA `(.L_x_25125) ;  /* 0x0000000000143947 */ /* 0x000fec0003800000 */
[----:B------:R-:W-:-:S13]  /*4980*/  ISETP.GT.AND P0, PT, R4, -0x1, PT ;  /* 0xffffffff0400780c */ /* 0x000fda0003f04270 */
[----:B------:R-:W-:Y:S05]  /*4990*/  @P0 BRA `(.L_x_25126) ;  /* 0x00000000001c0947 */ /* 0x000fea0003800000 */
[----:B------:R-:W-:-:S10]  /*49a0*/  HFMA2.MMA R3, -RZ, RZ, 1.9599609375, 20144 ;  /* 0x3fd774ebff037435 */ /* 0x000fd400000001ff */
[----:B------:R-:W-:Y:S01]  /*49b0*/  FFMA.FTZ R2, R3, 1.8663789033889770508, -R2 ;  /* 0x3feee58103027823 */ /* 0x000fe20000010802 */
[----:B------:R-:W-:Y:S06]  /*49c0*/  BRA `(.L_x_25126) ;  /* 0x0000000000107947 */ /* 0x000fec0003800000 */
.L_x_25125:
[----:B------:R-:W-:Y:S01]  /*49d0*/  ISETP.GE.AND P0, PT, R4, RZ, PT ;  /* 0x000000ff0400720c */ /* 0x000fe20003f06270 */
[----:B------:R-:W-:-:S12]  /*49e0*/  IMAD.MOV.U32 R3, RZ, RZ, 0x3fd774eb ;  /* 0x3fd774ebff037424 */ /* 0x000fd800078e00ff */
[----:B------:R-:W-:-:S04]  /*49f0*/  @P0 FFMA.FTZ R2, R3, 0.93318945169448852539, -R2 ;  /* 0x3f6ee58103020823 */ /* 0x000fc80000010802 */
[----:B------:R-:W-:-:S07]  /*4a00*/  @!P0 FFMA.FTZ R2, R3, 0.93318945169448852539, R2 ;  /* 0x3f6ee58103028823 */ /* 0x000fce0000010002 */
.L_x_25126:
[----:B------:R-:W-:Y:S05]  /*4a10*/  BSYNC B1 ;  /* 0x0000000000017941 */ /* 0x000fea0003800000 */
.L_x_25124:
[C---:B------:R-:W-:Y:S01]  /*4a20*/  FSETP.NEU.FTZ.AND P2, PT, |R4|.reuse, |R5|, PT ;  /* 0x400000050400720b */ /* 0x040fe20003f5d200 */
[----:B------:R-:W0:Y:S01]  /*4a30*/  MUFU.LG2 R15, R15 ;  /* 0x0000000f000f7308 */ /* 0x000e220000000c00 */
[----:B------:R-:W-:Y:S01]  /*4a40*/  FSETP.NEU.FTZ.AND P0, PT, R13, RZ, PT ;  /* 0x000000ff0d00720b */ /* 0x000fe20003f1d000 */
[----:B------:R-:W-:Y:S01]  /*4a50*/  IMAD.MOV.U32 R0, RZ, RZ, 0x4016cbe4 ;  /* 0x4016cbe4ff007424 */ /* 0x000fe200078e00ff */
[----:B------:R-:W-:Y:S01]  /*4a60*/  ISETP.GE.AND P1, PT, R4, RZ, PT ;  /* 0x000000ff0400720c */ /* 0x000fe20003f26270 */
[----:B------:R-:W-:-:S08]  /*4a70*/  FADD.FTZ R3, |R5|, |R4| ;  /* 0x4000000405037221 */ /* 0x000fd00000010200 */
[----:B------:R-:W-:Y:S02]  /*4a80*/  @!P2 FSEL R2, R0, 0.78539818525314331055, !P1 ;  /* 0x3f490fdb0002a808 */ /* 0x000fe40004800000 */
[----:B------:R-:W-:Y:S02]  /*4a90*/  @!P0 FSEL R2, RZ, 3.1415927410125732422, P1 ;  /* 0x40490fdbff028808 */ /* 0x000fe40000800000 */
[----:B------:R-:W-:Y:S01]  /*4aa0*/  FSETP.GTU.FTZ.AND P0, PT, |R3|, +INF , PT ;  /* 0x7f8000000300780b */ /* 0x000fe20003f1c200 */
[----:B0-----:R-:W-:Y:S01]  /*4ab0*/  FMUL.FTZ R14, R15, 0.69314718246459960938 ;  /* 0x3f3172180f0e7820 */ /* 0x001fe20000410000 */
[----:B------:R-:W-:-:S04]  /*4ac0*/  LOP3.LUT R2, R2, 0x80000000, R5, 0xb8, !PT ;  /* 0x8000000002027812 */ /* 0x000fc800078eb805 */
[----:B------:R-:W-:-:S07]  /*4ad0*/  FSEL R2, R3, R2, P0 ;  /* 0x0000000203027208 */ /* 0x000fce0000000000 */
.L_x_25083:
[----:B------:R-:W-:Y:S05]  /*4ae0*/  BSYNC B0 ;  /* 0x0000000000007941 */ /* 0x000fea0003800000 */
.L_x_25070:
[----:B------:R-:W-:Y:S01]  /*4af0*/  ULDC.64 UR4, c[0x0][0x420] ;  /* 0x0001080000047ab9 */ /* 0x000fe20000000a00 */
[----:B------:R-:W-:Y:S01]  /*4b00*/  BSSY B0, `(.L_x_25127) ;  /* 0x000003b000007945 */ /* 0x000fe20003800000 */
[----:B------:R-:W-:-:S04]  /*4b10*/  FMUL.FTZ R3, R2, UR4 ;  /* 0x0000000402037c20 */ /* 0x000fc80008410000 */
[----:B------:R-:W-:Y:S01]  /*4b20*/  FFMA.FTZ R6, R14, UR5, R3 ;  /* 0x000000050e067c23 */ /* 0x000fe20008010003 */
[----:B------:R-:W-:-:S04]  /*4b30*/  FMUL.FTZ R3, R2, UR5 ;  /* 0x0000000502037c20 */ /* 0x000fc80008410000 */
[----:B------:R-:W-:Y:S01]  /*4b40*/  LOP3.LUT P0, R0, R6, 0x7fffffff, RZ, 0xc0, !PT ;  /* 0x7fffffff06007812 */ /* 0x000fe2000780c0ff */
[----:B------:R-:W-:-:S12]  /*4b50*/  FFMA.FTZ R14, R14, UR4, -R3 ;  /* 0x000000040e0e7c23 */ /* 0x000fd80008010803 */
[----:B------:R-:W-:Y:S05]  /*4b60*/  @!P0 BRA `(.L_x_25128) ;  /* 0x0000000000c48947 */ /* 0x000fea0003800000 */
[----:B------:R-:W-:-:S13]  /*4b70*/  LOP3.LUT P0, R2, R14, 0x7fffffff, RZ, 0xc0, !PT ;  /* 0x7fffffff0e027812 */ /* 0x000fda000780c0ff */
[----:B------:R-:W-:Y:S05]  /*4b80*/  @!P0 BRA `(.L_x_25129) ;  /* 0x0000000000ac8947 */ /* 0x000fea0003800000 */
[----:B------:R-:W-:-:S13]  /*4b90*/  ISETP.GT.U32.AND P0, PT, R0, 0x7f7fffff, PT ;  /* 0x7f7fffff0000780c */ /* 0x000fda0003f04070 */
[----:B------:R-:W-:Y:S05]  /*4ba0*/  @P0 BRA `(.L_x_25130) ;  /* 0x00000000007c0947 */ /* 0x000fea0003800000 */
[----:B------:R-:W-:-:S04]  /*4bb0*/  IADD3 R0, R14, -0x42b17218, RZ ;  /* 0xbd4e8de80e007810 */ /* 0x000fc80007ffe0ff */
[----:B------:R-:W-:-:S13]  /*4bc0*/  ISETP.GE.U32.AND P0, PT, R0, 0x8e8e5d, PT ;  /* 0x008e8e5d0000780c */ /* 0x000fda0003f06070 */
[----:B------:R-:W-:Y:S01]  /*4bd0*/  @P0 FMUL.FTZ R0, R14, 1.4426950216293334961 ;  /* 0x3fb8aa3b0e000820 */ /* 0x000fe20000410000 */
[----:B------:R-:W-:-:S04]  /*4be0*/  @P0 FMUL.RZ R4, R6, 0.15915493667125701904 ;  /* 0x3e22f98306040820 */ /* 0x000fc8000040c000 */
[----:B------:R-:W-:Y:S08]  /*4bf0*/  @P0 MUFU.SIN R3, R4 ;  /* 0x0000000400030308 */ /* 0x000ff00000000400 */
[----:B------:R-:W0:Y:S08]  /*4c00*/  @P0 MUFU.EX2 R0, R0 ;  /* 0x0000000000000308 */ /* 0x000e300000000800 */
[----:B------:R-:W1:Y:S01]  /*4c10*/  @P0 MUFU.COS R5, R4 ;  /* 0x0000000400050308 */ /* 0x000e620000000000 */
[C---:B0-----:R-:W-:Y:S01]  /*4c20*/  @P0 FMUL.FTZ R3, R0.reuse, R3 ;  /* 0x0000000300030220 */ /* 0x041fe20000410000 */
[----:B-1----:R-:W-:Y:S01]  /*4c30*/  @P0 FMUL.FTZ R2, R0, R5 ;  /* 0x0000000500020220 */ /* 0x002fe20000410000 */
[----:B------:R-:W-:Y:S06]  /*4c40*/  @P0 BRA `(.L_x_25131) ;  /* 0x0000000000980947 */ /* 0x000fec0003800000 */
[----:B------:R-:W-:Y:S01]  /*4c50*/  FADD.FTZ R0, R14, -162.88958740234375 ;  /* 0xc322e3bc0e007421 */ /* 0x000fe20000010000 */
[----:B------:R-:W-:-:S03]  /*4c60*/  FMUL.RZ R6, R6, 0.15915493667125701904 ;  /* 0x3e22f98306067820 */ /* 0x000fc6000040c000 */
[----:B------:R-:W-:Y:S01]  /*4c70*/  FMUL.FTZ R0, R0, 1.4426950216293334961 ;  /* 0x3fb8aa3b00007820 */ /* 0x000fe20000410000 */
[----:B------:R-:W-:Y:S08]  /*4c80*/  MUFU.SIN R7, R6 ;  /* 0x0000000600077308 */ /* 0x000ff00000000400 */
[----:B------:R-:W0:Y:S08]  /*4c90*/  MUFU.EX2 R0, R0 ;  /* 0x0000000000007308 */ /* 0x000e300000000800 */
[----:B------:R-:W1:Y:S01]  /*4ca0*/  MUFU.COS R5, R6 ;  /* 0x0000000600057308 */ /* 0x000e620000000000 */
[----:B0-----:R-:W-:-:S02]  /*4cb0*/  LEA.HI R3, R0, 0xffffffed, RZ, 0x9 ;  /* 0xffffffed00037811 */ /* 0x001fc400078f48ff */
[----:B------:R-:W-:Y:S02]  /*4cc0*/  LOP3.LUT R2, R0, 0x7fffff, RZ, 0xc0, !PT ;  /* 0x007fffff00027812 */ /* 0x000fe400078ec0ff */
[----:B------:R-:W-:Y:S02]  /*4cd0*/  LEA.HI R4, R3, R3, RZ, 0x1 ;  /* 0x0000000303047211 */ /* 0x000fe400078f08ff */
[----:B------:R-:W-:Y:S02]  /*4ce0*/  LOP3.LUT R2, R2, 0x7f000000, RZ, 0xfc, !PT ;  /* 0x7f00000002027812 */ /* 0x000fe400078efcff */
[----:B------:R-:W-:-:S03]  /*4cf0*/  SHF.R.S32.HI R4, RZ, 0x1, R4 ;  /* 0x00000001ff047819 */ /* 0x000fc60000011404 */
[C---:B------:R-:W-:Y:S01]  /*4d00*/  FMUL.FTZ R7, R2.reuse, R7 ;  /* 0x0000000702077220 */ /* 0x040fe20000410000 */
[----:B-1----:R-:W-:Y:S01]  /*4d10*/  FMUL.FTZ R5, R2, R5 ;  /* 0x0000000502057220 */ /* 0x002fe20000410000 */
[----:B------:R-:W-:Y:S01]  /*4d20*/  IMAD.IADD R3, R3, 0x1, -R4 ;  /* 0x0000000103037824 */ /* 0x000fe200078e0a04 */
[----:B------:R-:W-:-:S04]  /*4d30*/  LEA R4, R4, 0x3f800000, 0x17 ;  /* 0x3f80000004047811 */ /* 0x000fc800078eb8ff */
[----:B------:R-:W-:Y:S01]  /*4d40*/  LEA R2, R3, 0x3f800000, 0x17 ;  /* 0x3f80000003027811 */ /* 0x000fe200078eb8ff */
[C---:B------:R-:W-:Y:S01]  /*4d50*/  FMUL.FTZ R7, R4.reuse, R7 ;  /* 0x0000000704077220 */ /* 0x040fe20000410000 */
[----:B------:R-:W-:-:S03]  /*4d60*/  FMUL.FTZ R5, R4, R5 ;  /* 0x0000000504057220 */ /* 0x000fc60000410000 */
[C---:B------:R-:W-:Y:S01]  /*4d70*/  FMUL.FTZ R3, R2.reuse, R7 ;  /* 0x0000000702037220 */ /* 0x040fe20000410000 */
[----:B------:R-:W-:Y:S01]  /*4d80*/  FMUL.FTZ R2, R2, R5 ;  /* 0x0000000502027220 */ /* 0x000fe20000410000 */
[----:B------:R-:W-:Y:S06]  /*4d90*/  BRA `(.L_x_25131) ;  /* 0x0000000000447947 */ /* 0x000fec0003800000 */
.L_x_25130:
[----:B------:R-:W-:-:S13]  /*4da0*/  ISETP.NE.AND P0, PT, R2, 0x7f800000, PT ;  /* 0x7f8000000200780c */ /* 0x000fda0003f05270 */
[----:B------:R-:W-:-:S04]  /*4db0*/  @P0 FADD.FTZ R2, R6, -R6 ;  /* 0x8000000606020221 */ /* 0x000fc80000010000 */
[----:B------:R-:W-:Y:S01]  /*4dc0*/  @P0 IMAD.MOV.U32 R3, RZ, RZ, R2 ;  /* 0x000000ffff030224 */ /* 0x000fe200078e0002 */
[----:B------:R-:W-:Y:S06]  /*4dd0*/  @P0 BRA `(.L_x_25131) ;  /* 0x0000000000340947 */ /* 0x000fec0003800000 */
[----:B------:R-:W-:Y:S02]  /*4de0*/  ISETP.GE.AND P0, PT, R14, RZ, PT ;  /* 0x000000ff0e00720c */ /* 0x000fe40003f06270 */
[----:B------:R-:W-:-:S11]  /*4df0*/  CS2R R2, SRZ ;  /* 0x0000000000027805 */ /* 0x000fd6000001ff00 */
[----:B------:R-:W-:Y:S05]  /*4e00*/  @!P0 BRA `(.L_x_25131) ;  /* 0x0000000000288947 */ /* 0x000fea0003800000 */
[----:B------:R-:W-:Y:S01]  /*4e10*/  FADD.FTZ R3, R6, -R6 ;  /* 0x8000000606037221 */ /* 0x000fe20000010000 */
[----:B------:R-:W-:Y:S01]  /*4e20*/  MOV R2, R14 ;  /* 0x0000000e00027202 */ /* 0x000fe20000000f00 */
[----:B------:R-:W-:Y:S06]  /*4e30*/  BRA `(.L_x_25131) ;  /* 0x00000000001c7947 */ /* 0x000fec0003800000 */
.L_x_25129:
[----:B------:R-:W-:-:S04]  /*4e40*/  FMUL.RZ R6, R6, 0.15915493667125701904 ;  /* 0x3e22f98306067820 */ /* 0x000fc8000040c000 */
[----:B------:R1:W2:Y:S08]  /*4e50*/  MUFU.SIN R3, R6 ;  /* 0x0000000600037308 */ /* 0x0002b00000000400 */
[----:B------:R1:W3:Y:S01]  /*4e60*/  MUFU.COS R2, R6 ;  /* 0x0000000600027308 */ /* 0x0002e20000000000 */
[----:B------:R-:W-:Y:S05]  /*4e70*/  BRA `(.L_x_25131) ;  /* 0x00000000000c7947 */ /* 0x000fea0003800000 */
.L_x_25128:
[----:B------:R-:W-:Y:S01]  /*4e80*/  FMUL.FTZ R2, R14, 1.4426950216293334961 ;  /* 0x3fb8aa3b0e027820 */ /* 0x000fe20000410000 */
[----:B------:R-:W-:-:S05]  /*4e90*/  IMAD.MOV.U32 R3, RZ, RZ, R6 ;  /* 0x000000ffff037224 */ /* 0x000fca00078e0006 */
[----:B------:R-:W0:Y:S02]  /*4ea0*/  MUFU.EX2 R2, R2 ;  /* 0x0000000200027308 */ /* 0x000e240000000800 */
.L_x_25131:
[----:B------:R-:W-:Y:S05]  /*4eb0*/  BSYNC B0 ;  /* 0x0000000000007941 */ /* 0x000fea0003800000 */
.L_x_25127:
[----:B------:R-:W4:Y:S02]  /*4ec0*/  LDC.U8 R4, c[0x0][0x430] ;  /* 0x00010c00ff047b82 */ /* 0x000f240000000000 */
[----:B----4-:R-:W-:-:S04]  /*4ed0*/  PRMT R0, R4, 0x9910, RZ ;  /* 0x0000991004007816 */ /* 0x010fc800000000ff */
        /* <DEDUP_REMOVED lines=10> */
[----:B0-23--:R-:W0:Y:S02]  /*4f80*/  F2I.FTZ.TRUNC.NTZ R3, R2 ;  /* 0x0000000200037305 */ /* 0x00de24000021f100 */
[----:B0-----:R0:W-:Y:S01]  /*4f90*/  STG.E.U8 desc[UR36][R16.64], R3 ;  /* 0x0000000310007986 */ /* 0x0011e2000c101124 */
[----:B------:R-:W-:Y:S05]  /*4fa0*/  BRA `(.L_x_25137) ;  /* 0x0000000c00547947 */ /* 0x000fea0003800000 */
.L_x_25135:
[----:B0-23--:R-:W0:Y:S02]  /*4fb0*/  F2I.S64.TRUNC R2, R2 ;  /* 0x0000000200027311 */ /* 0x00de24000020d900 */
[----:B0-----:R-:W-:-:S05]  /*4fc0*/  IMAD.MOV.U32 R5, RZ, RZ, R2 ;  /* 0x000000ffff057224 */ /* 0x001fca00078e0002 */
[----:B------:R2:W-:Y:S01]  /*4fd0*/  STG.E.U8 desc[UR36][R16.64], R5 ;  /* 0x0000000510007986 */ /* 0x0005e2000c101124 */
[----:B------:R-:W-:Y:S05]  /*4fe0*/  BRA `(.L_x_25137) ;  /* 0x0000000c00447947 */ /* 0x000fea0003800000 */
.L_x_25134:
[----:B------:R-:W-:-:S13]  /*4ff0*/  ISETP.NE.AND P0, PT, R0, 0x2, PT ;  /* 0x000000020000780c */ /* 0x000fda0003f05270 */
[----:B------:R-:W-:Y:S05]  /*5000*/  @!P0 BRA `(.L_x_25138) ;  /* 0x0000000000288947 */ /* 0x000fea0003800000 */
[----:B------:R-:W-:-:S13]  /*5010*/  ISETP.NE.AND P0, PT, R0, 0x3, PT ;  /* 0x000000030000780c */ /* 0x000fda0003f05270 */
[----:B------:R-:W-:Y:S05]  /*5020*/  @!P0 BRA `(.L_x_25139) ;  /* 0x0000000000148947 */ /* 0x000fea0003800000 */
[----:B------:R-:W-:-:S13]  /*5030*/  ISETP.NE.AND P0, PT, R0, 0x4, PT ;  /* 0x000000040000780c */ /* 0x000fda0003f05270 */
[----:B------:R-:W-:Y:S05]  /*5040*/  @P0 BRA `(.L_x_25136) ;  /* 0x0000000800d40947 */ /* 0x000fea0003800000 */
[----:B0-23--:R-:W0:Y:S02]  /*5050*/  F2I.S64.TRUNC R2, R2 ;  /* 0x0000000200027311 */ /* 0x00de24000020d900 */
[----:B0-----:R0:W-:Y:S01]  /*5060*/  STG.E.64 desc[UR36][R16.64], R2 ;  /* 0x0000000210007986 */ /* 0x0011e2000c101b24 */
[----:B------:R-:W-:Y:S05]  /*5070*/  BRA `(.L_x_25137) ;  /* 0x0000000c00207947 */ /* 0x000fea0003800000 */
.L_x_25139:
[----:B0-23--:R-:W0:Y:S02]  /*5080*/  F2I.FTZ.TRUNC.NTZ R3, R2 ;  /* 0x0000000200037305 */ /* 0x00de24000021f100 */
[----:B0-----:R4:W-:Y:S01]  /*5090*/  STG.E desc[UR36][R16.64], R3 ;  /* 0x0000000310007986 */ /* 0x0019e2000c101924 */
[----:B------:R-:W-:Y:S05]  /*50a0*/  BRA `(.L_x_25137) ;  /* 0x0000000c00147947 */ /* 0x000fea0003800000 */
.L_x_25138:
[----:B0-23--:R-:W0:Y:S02]  /*50b0*/  F2I.FTZ.TRUNC.NTZ R3, R2 ;  /* 0x0000000200037305 */ /* 0x00de24000021f100 */
[----:B0-----:R3:W-:Y:S01]  /*50c0*/  STG.E.U16 desc[UR36][R16.64], R3 ;  /* 0x0000000310007986 */ /* 0x0017e2000c101524 */
[----:B------:R-:W-:Y:S05]  /*50d0*/  BRA `(.L_x_25137) ;  /* 0x0000000c00087947 */ /* 0x000fea0003800000 */
.L_x_25133:
[----:B------:R-:W-:-:S13]  /*50e0*/  ISETP.GT.AND P0, PT, R0, 0x6, PT ;  /* 0x000000060000780c */ /* 0x000fda0003f04270 */
[----:B------:R-:W-:Y:S05]  /*50f0*/  @P0 BRA `(.L_x_25140) ;  /* 0x0000000000240947 */ /* 0x000fea0003800000 */
[----:B------:R-:W-:-:S13]  /*5100*/  ISETP.NE.AND P0, PT, R0, 0x5, PT ;  /* 0x000000050000780c */ /* 0x000fda0003f05270 */
[----:B------:R-:W-:Y:S05]  /*5110*/  @!P0 BRA `(.L_x_25141) ;  /* 0x0000000000108947 */ /* 0x000fea0003800000 */
[----:B------:R-:W-:-:S13]  /*5120*/  ISETP.NE.AND P0, PT, R0, 0x6, PT ;  /* 0x000000060000780c */ /* 0x000fda0003f05270 */
[----:B------:R-:W-:Y:S05]  /*5130*/  @P0 BRA `(.L_x_25136) ;  /* 0x0000000800980947 */ /* 0x000fea0003800000 */
[----:B0--3--:R0:W-:Y:S01]  /*5140*/  STG.E desc[UR36][R16.64], R2 ;  /* 0x0000000210007986 */ /* 0x0091e2000c101924 */
[----:B------:R-:W-:Y:S05]  /*5150*/  BRA `(.L_x_25137) ;  /* 0x0000000800e87947 */ /* 0x000fea0003800000 */
.L_x_25141:
[----:B0--3--:R-:W-:-:S05]  /*5160*/  F2FP.F16.F32.PACK_AB R2, RZ, R2 ;  /* 0x00000002ff02723e */ /* 0x009fca00000000ff */
[----:B------:R0:W-:Y:S01]  /*5170*/  STG.E.U16 desc[UR36][R16.64], R2 ;  /* 0x0000000210007986 */ /* 0x0001e2000c101524 */
[----:B------:R-:W-:Y:S05]  /*5180*/  BRA `(.L_x_25137) ;  /* 0x0000000800dc7947 */ /* 0x000fea0003800000 */
.L_x_25140:
[----:B------:R-:W-:-:S13]  /*5190*/  ISETP.NE.AND P0, PT, R0, 0x7, PT ;  /* 0x000000070000780c */ /* 0x000fda0003f05270 */
[----:B------:R-:W-:Y:S05]  /*51a0*/  @!P0 BRA `(.L_x_25142) ;  /* 0x0000000000248947 */ /* 0x000fea0003800000 */
[----:B------:R-:W-:-:S13]  /*51b0*/  ISETP.NE.AND P0, PT, R0, 0x8, PT ;  /* 0x000000080000780c */ /* 0x000fda0003f05270 */
[----:B------:R-:W-:Y:S05]  /*51c0*/  @!P0 BRA `(.L_x_25143) ;  /* 0x0000000000108947 */ /* 0x000fea0003800000 */
[----:B------:R-:W-:-:S13]  /*51d0*/  ISETP.NE.AND P0, PT, R0, 0x9, PT ;  /* 0x000000090000780c */ /* 0x000fda0003f05270 */
[----:B------:R-:W-:Y:S05]  /*51e0*/  @P0 BRA `(.L_x_25136) ;  /* 0x00000008006c0947 */ /* 0x000fea0003800000 */
[----:B0-23--:R0:W-:Y:S01]  /*51f0*/  STG.E.64 desc[UR36][R16.64], R2 ;  /* 0x0000000210007986 */ /* 0x00d1e2000c101b24 */
[----:B------:R-:W-:Y:S05]  /*5200*/  BRA `(.L_x_25137) ;  /* 0x0000000800bc7947 */ /* 0x000fea0003800000 */
.L_x_25143:
[----:B0-23--:R-:W-:-:S05]  /*5210*/  F2FP.F16.F32.PACK_AB R3, R3, R2 ;  /* 0x000000020303723e */ /* 0x00dfca00000000ff */
[----:B------:R0:W-:Y:S01]  /*5220*/  STG.E desc[UR36][R16.64], R3 ;  /* 0x0000000310007986 */ /* 0x0001e2000c101924 */
[----:B------:R-:W-:Y:S05]  /*5230*/  BRA `(.L_x_25137) ;  /* 0x0000000800b07947 */ /* 0x000fea0003800000 */
.L_x_25142:
[----:B0--3--:R-:W-:-:S06]  /*5240*/  FMUL.FTZ R2, R2, 1 ;  /* 0x3f80000002027820 */ /* 0x009fcc0000410000 */
[----:B--2---:R-:W0:Y:S02]  /*5250*/  F2F.F64.F32 R2, R2 ;  /* 0x0000000200027310 */ /* 0x004e240000201800 */
[----:B0-----:R0:W-:Y:S01]  /*5260*/  STG.E.64 desc[UR36][R16.64], R2 ;  /* 0x0000000210007986 */ /* 0x0011e2000c101b24 */
[----:B------:R-:W-:Y:S05]  /*5270*/  BRA `(.L_x_25137) ;  /* 0x0000000800a07947 */ /* 0x000fea0003800000 */
.L_x_25132:
        /* <DEDUP_REMOVED lines=8> */
[----:B0--3--:R-:W-:Y:S02]  /*5300*/  FSETP.NEU.FTZ.AND P0, PT, R2, RZ, PT ;  /* 0x000000ff0200720b */ /* 0x009fe40003f1d000 */
[----:B--2---:R-:W-:-:S04]  /*5310*/  FSETP.NEU.FTZ.AND P1, PT, R3, RZ, PT ;  /* 0x000000ff0300720b */ /* 0x004fc80003f3d000 */
[----:B------:R-:W-:-:S04]  /*5320*/  PLOP3.LUT P0, PT, P0, P1, PT, 0xa8, 0x0 ;  /* 0x000000000000781c */ /* 0x000fc80000703570 */
[----:B------:R-:W-:-:S05]  /*5330*/  SEL R3, RZ, 0x1, !P0 ;  /* 0x00000001ff037807 */ /* 0x000fca0004000000 */
[----:B------:R0:W-:Y:S01]  /*5340*/  STG.E.U8 desc[UR36][R16.64], R3 ;  /* 0x0000000310007986 */ /* 0x0001e2000c101124 */
[----:B------:R-:W-:Y:S05]  /*5350*/  BRA `(.L_x_25137) ;  /* 0x0000000800687947 */ /* 0x000fea0003800000 */
.L_x_25146:
[----:B-12---:R-:W-:Y:S01]  /*5360*/  FMUL.FTZ R6, R3, 1 ;  /* 0x3f80000003067820 */ /* 0x006fe20000410000 */
[----:B0--3--:R-:W-:-:S05]  /*5370*/  FMUL.FTZ R4, R2, 1 ;  /* 0x3f80000002047820 */ /* 0x009fca0000410000 */
[----:B------:R-:W-:Y:S08]  /*5380*/  F2F.F64.F32 R6, R6 ;  /* 0x0000000600067310 */ /* 0x000ff00000201800 */
[----:B------:R-:W0:Y:S02]  /*5390*/  F2F.F64.F32 R4, R4 ;  /* 0x0000000400047310 */ /* 0x000e240000201800 */
[----:B0-----:R0:W-:Y:S01]  /*53a0*/  STG.E.128 desc[UR36][R16.64], R4 ;  /* 0x0000000410007986 */ /* 0x0011e2000c101d24 */
[----:B------:R-:W-:Y:S05]  /*53b0*/  BRA `(.L_x_25137) ;  /* 0x0000000800507947 */ /* 0x000fea0003800000 */
.L_x_25145:
[----:B------:R-:W-:-:S13]  /*53c0*/  ISETP.NE.AND P0, PT, R0, 0xf, PT ;  /* 0x0000000f0000780c */ /* 0x000fda0003f05270 */
[----:B------:R-:W-:Y:S05]  /*53d0*/  @!P0 BRA `(.L_x_25147) ;  /* 0x0000000000ac8947 */ /* 0x000fea0003800000 */
[----:B------:R-:W-:-:S13]  /*53e0*/  ISETP.NE.AND P0, PT, R0, 0x17, PT ;  /* 0x000000170000780c */ /* 0x000fda0003f05270 */
[----:B------:R-:W-:Y:S05]  /*53f0*/  @!P0 BRA `(.L_x_25148) ;  /* 0x0000000000508947 */ /* 0x000fea0003800000 */
[----:B------:R-:W-:-:S13]  /*5400*/  ISETP.NE.AND P0, PT, R0, 0x18, PT ;  /* 0x000000180000780c */ /* 0x000fda0003f05270 */
[----:B------:R-:W-:Y:S05]  /*5410*/  @P0 BRA `(.L_x_25136) ;  /* 0x0000000400e00947 */ /* 0x000fea0003800000 */
[C---:B0--3--:R-:W-:Y:S01]  /*5420*/  LOP3.LUT R4, R2.reuse, 0x7fffffff, RZ, 0xc0, !PT ;  /* 0x7fffffff02047812 */ /* 0x049fe200078ec0ff */
[----:B------:R-:W-:Y:S01]  /*5430*/  BSSY B0, `(.L_x_25149) ;  /* 0x000000d000007945 */ /* 0x000fe20003800000 */
[----:B------:R-:W-:Y:S02]  /*5440*/  LOP3.LUT R0, R2, 0x80000000, RZ, 0xc0, !PT ;  /* 0x8000000002007812 */ /* 0x000fe400078ec0ff */
[----:B------:R-:W-:Y:S02]  /*5450*/  ISETP.GT.U32.AND P0, PT, R4, 0x43efffff, PT ;  /* 0x43efffff0400780c */ /* 0x000fe40003f04070 */
[----:B------:R-:W-:Y:S01]  /*5460*/  SHF.R.U32.HI R5, RZ, 0x18, R0 ;  /* 0x00000018ff057819 */ /* 0x000fe20000011600 */
[----:B------:R-:W-:-:S10]  /*5470*/  HFMA2.MMA R0, -RZ, RZ, 0, 7.569789886474609375e-06 ;  /* 0x0000007fff007435 */ /* 0x000fd400000001ff */
[----:B------:R-:W-:Y:S05]  /*5480*/  @P0 BRA `(.L_x_25150) ;  /* 0x00000000001c0947 */ /* 0x000fea0003800000 */
[----:B------:R-:W-:-:S13]  /*5490*/  ISETP.GE.U32.AND P0, PT, R4, 0x3c800000, PT ;  /* 0x3c8000000400780c */ /* 0x000fda0003f06070 */
[----:B------:R-:W-:-:S04]  /*54a0*/  @P0 SHF.R.U32.HI R0, RZ, 0x14, R2 ;  /* 0x00000014ff000819 */ /* 0x000fc80000011602 */
[----:B--2---:R-:W-:-:S04]  /*54b0*/  @P0 LOP3.LUT R3, R0, 0x1, RZ, 0xc0, !PT ;  /* 0x0000000100030812 */ /* 0x004fc800078ec0ff */
[----:B------:R-:W-:Y:S01]  /*54c0*/  @P0 IADD3 R3, R2, 0x407ffff, R3 ;  /* 0x0407ffff02030810 */ /* 0x000fe20007ffe003 */
[----:B------:R-:W-:-:S03]  /*54d0*/  @!P0 FADD.FTZ R2, R4, 16384 ;  /* 0x4680000004028421 */ /* 0x000fc60000010000 */
[----:B------:R-:W-:Y:S01]  /*54e0*/  @P0 SHF.R.U32.HI R0, RZ, 0x14, R3 ;  /* 0x00000014ff000819 */ /* 0x000fe20000011603 */
[----:B------:R-:W-:-:S07]  /*54f0*/  @!P0 VIADD R0, R2, 0xb9800000 ;  /* 0xb980000002008836 */ /* 0x000fce0000000000 */
.L_x_25150:
[----:B------:R-:W-:Y:S05]  /*5500*/  BSYNC B0 ;  /* 0x0000000000007941 */ /* 0x000fea0003800000 */
.L_x_25149:
[----:B------:R-:W-:-:S05]  /*5510*/  LOP3.LUT R5, R0, R5, RZ, 0xfc, !PT ;  /* 0x0000000500057212 */ /* 0x000fca00078efcff */
[----:B------:R0:W-:Y:S01]  /*5520*/  STG.E.U8 desc[UR36][R16.64], R5 ;  /* 0x0000000510007986 */ /* 0x0001e2000c101124 */
[----:B------:R-:W-:Y:S05]  /*5530*/  BRA `(.L_x_25137) ;  /* 0x0000000400f07947 */ /* 0x000fea0003800000 */
.L_x_25148:
[----:B0--3--:R-:W-:Y:S01]  /*5540*/  LOP3.LUT R4, R2, 0x7fffffff, RZ, 0xc0, !PT ;  /* 0x7fffffff02047812 */ /* 0x009fe200078ec0ff */
[----:B------:R-:W-:Y:S03]  /*5550*/  BSSY B0, `(.L_x_25151) ;  /* 0x000000e000007945 */ /* 0x000fe60003800000 */
[----:B------:R-:W-:-:S13]  /*5560*/  ISETP.GT.U32.AND P0, PT, R4, 0x477fffff, PT ;  /* 0x477fffff0400780c */ /* 0x000fda0003f04070 */
[----:B------:R-:W-:Y:S05]  /*5570*/  @P0 BRA `(.L_x_25152) ;  /* 0x0000000000200947 */ /* 0x000fea0003800000 */
[----:B------:R-:W-:-:S13]  /*5580*/  ISETP.GE.U32.AND P0, PT, R4, 0x38800000, PT ;  /* 0x388000000400780c */ /* 0x000fda0003f06070 */
[----:B------:R-:W-:-:S04]  /*5590*/  @P0 SHF.R.U32.HI R0, RZ, 0x15, R2 ;  /* 0x00000015ff000819 */ /* 0x000fc80000011602 */
[----:B--2---:R-:W-:-:S04]  /*55a0*/  @P0 LOP3.LUT R3, R0, 0x1, RZ, 0xc0, !PT ;  /* 0x0000000100030812 */ /* 0x004fc800078ec0ff */
[----:B------:R-:W-:Y:S01]  /*55b0*/  @P0 IADD3 R0, R2, 0x80fffff, R3 ;  /* 0x080fffff02000810 */ /* 0x000fe20007ffe003 */
[----:B------:R-:W-:-:S03]  /*55c0*/  @!P0 FADD.FTZ R3, R4, 128 ;  /* 0x4300000004038421 */ /* 0x000fc60000010000 */
[----:B------:R-:W-:Y:S01]  /*55d0*/  @P0 SHF.R.U32.HI R0, RZ, 0x15, R0 ;  /* 0x00000015ff000819 */ /* 0x000fe20000011600 */
[----:B------:R-:W-:Y:S01]  /*55e0*/  @!P0 VIADD R0, R3, 0xbd000000 ;  /* 0xbd00000003008836 */ /* 0x000fe20000000000 */
[----:B------:R-:W-:Y:S06]  /*55f0*/  BRA `(.L_x_25153) ;  /* 0x00000000000c7947 */ /* 0x000fec0003800000 */
.L_x_25152:
[----:B------:R-:W-:Y:S02]  /*5600*/  ISETP.GT.U32.AND P0, PT, R4, 0x7f800000, PT ;  /* 0x7f8000000400780c */ /* 0x000fe40003f04070 */
[----:B------:R-:W-:-:S04]  /*5610*/  MOV R0, 0x7f ;  /* 0x0000007f00007802 */ /* 0x000fc80000000f00 */
[----:B------:R-:W-:-:S07]  /*5620*/  SEL R0, R0, 0x7c, P0 ;  /* 0x0000007c00007807 */ /* 0x000fce0000000000 */
.L_x_25153:
[----:B------:R-:W-:Y:S05]  /*5630*/  BSYNC B0 ;  /* 0x0000000000007941 */ /* 0x000fea0003800000 */
.L_x_25151:
[----:B------:R-:W-:-:S04]  /*5640*/  LOP3.LUT R2, R2, 0x80000000, RZ, 0xc0, !PT ;  /* 0x8000000002027812 */ /* 0x000fc800078ec0ff */
[----:B--2---:R-:W-:-:S04]  /*5650*/  SHF.R.U32.HI R3, RZ, 0x18, R2 ;  /* 0x00000018ff037819 */ /* 0x004fc80000011602 */
[----:B------:R-:W-:-:S05]  /*5660*/  LOP3.LUT R3, R0, R3, RZ, 0xfc, !PT ;  /* 0x0000000300037212 */ /* 0x000fca00078efcff */
[----:B------:R0:W-:Y:S01]  /*5670*/  STG.E.U8 desc[UR36][R16.64], R3 ;  /* 0x0000000310007986 */ /* 0x0001e2000c101124 */
[----:B------:R-:W-:Y:S05]  /*5680*/  BRA `(.L_x_25137) ;  /* 0x00000004009c7947 */ /* 0x000fea0003800000 */
.L_x_25147:
[----:B0--3--:R-:W-:-:S05]  /*5690*/  F2FP.BF16.F32.PACK_AB R2, RZ, R2 ;  /* 0x00000002ff02723e */ /* 0x009fca00000010ff */
[----:B------:R0:W-:Y:S01]  /*56a0*/  STG.E.U16 desc[UR36][R16.64], R2 ;  /* 0x0000000210007986 */ /* 0x0001e2000c101524 */
[----:B------:R-:W-:Y:S05]  /*56b0*/  BRA `(.L_x_25137) ;  /* 0x0000000400907947 */ /* 0x000fea0003800000 */
.L_x_25144:
        /* <DEDUP_REMOVED lines=8> */
[----:B0-23--:R-:W0:Y:S02]  /*5740*/  F2I.FTZ.U32.TRUNC.NTZ R3, R2 ;  /* 0x0000000200037305 */ /* 0x00de24000021f000 */
[----:B0-----:R0:W-:Y:S01]  /*5750*/  STG.E.U16 desc[UR36][R16.64], R3 ;  /* 0x0000000310007986 */ /* 0x0011e2000c101524 */
[----:B------:R-:W-:Y:S05]  /*5760*/  BRA `(.L_x_25137) ;  /* 0x0000000400647947 */ /* 0x000fea0003800000 */
.L_x_25156:
[----:B0-23--:R-:W-:Y:S01]  /*5770*/  LOP3.LUT R3, R2, 0x7fffffff, RZ, 0xc0, !PT ;  /* 0x7fffffff02037812 */ /* 0x00dfe200078ec0ff */
        /* <DEDUP_REMOVED lines=15> */
.L_x_25159:
[----:B------:R-:W-:-:S04]  /*5870*/  LOP3.LUT R2, R2, 0x80000000, RZ, 0xc0, !PT ;  /* 0x8000000002027812 */ /* 0x000fc800078ec0ff */
[----:B------:R-:W-:-:S04]  /*5880*/  SHF.R.U32.HI R3, RZ, 0x18, R2 ;  /* 0x00000018ff037819 */ /* 0x000fc80000011602 */
[----:B------:R-:W-:-:S04]  /*5890*/  LOP3.LUT R0, R0, R3, RZ, 0xfc, !PT ;  /* 0x0000000300007212 */ /* 0x000fc800078efcff */
[----:B------:R-:W-:-:S07]  /*58a0*/  PRMT R8, R0, 0x7610, R8 ;  /* 0x0000761000087816 */ /* 0x000fce0000000008 */
.L_x_25158:
[----:B------:R-:W-:Y:S05]  /*58b0*/  BSYNC B0 ;  /* 0x0000000000007941 */ /* 0x000fea0003800000 */
.L_x_25157:
[----:B------:R0:W-:Y:S01]  /*58c0*/  STG.E.U8 desc[UR36][R16.64], R8 ;  /* 0x0000000810007986 */ /* 0x0001e2000c101124 */
[----:B------:R-:W-:Y:S05]  /*58d0*/  BRA `(.L_x_25137) ;  /* 0x0000000400087947 */ /* 0x000fea0003800000 */
.L_x_25155:
        /* <DEDUP_REMOVED lines=16> */
.L_x_25162:
[----:B------:R-:W-:-:S04]  /*59e0*/  LOP3.LUT R2, R2, 0x80000000, RZ, 0xc0, !PT ;  /* 0x8000000002027812 */ /* 0x000fc800078ec0ff */
[----:B------:R-:W-:-:S04]  /*59f0*/  SHF.R.U32.HI R3, RZ, 0x18, R2 ;  /* 0x00000018ff037819 */ /* 0x000fc80000011602 */
[----:B------:R-:W-:-:S04]  /*5a00*/  LOP3.LUT R0, R0, R3, RZ, 0xfc, !PT ;  /* 0x0000000300007212 */ /* 0x000fc800078efcff */
[----:B------:R-:W-:-:S07]  /*5a10*/  PRMT R8, R0, 0x7610, R8 ;  /* 0x0000761000087816 */ /* 0x000fce0000000008 */
.L_x_25161:
[----:B------:R-:W-:Y:S05]  /*5a20*/  BSYNC B0 ;  /* 0x0000000000007941 */ /* 0x000fea0003800000 */
.L_x_25160:
[----:B------:R0:W-:Y:S01]  /*5a30*/  STG.E.U8 desc[UR36][R16.64], R8 ;  /* 0x0000000810007986 */ /* 0x0001e2000c101124 */
[----:B------:R-:W-:Y:S05]  /*5a40*/  BRA `(.L_x_25137) ;  /* 0x0000000000ac7947 */ /* 0x000fea0003800000 */
.L_x_25154:
[----:B------:R-:W-:-:S13]  /*5a50*/  ISETP.NE.AND P0, PT, R0, 0x1c, PT ;  /* 0x0000001c0000780c */ /* 0x000fda0003f05270 */
[----:B------:R-:W-:Y:S05]  /*5a60*/  @!P0 BRA `(.L_x_25163) ;  /* 0x00000000009c8947 */ /* 0x000fea0003800000 */
[----:B------:R-:W-:-:S13]  /*5a70*/  ISETP.NE.AND P0, PT, R0, 0x1d, PT ;  /* 0x0000001d0000780c */ /* 0x000fda0003f05270 */
[----:B------:R-:W-:Y:S05]  /*5a80*/  @!P0 BRA `(.L_x_25164) ;  /* 0x0000000000888947 */ /* 0x000fea0003800000 */
[----:B------:R-:W-:-:S13]  /*5a90*/  ISETP.NE.AND P0, PT, R0, 0x2c, PT ;  /* 0x0000002c0000780c */ /* 0x000fda0003f05270 */
[----:B------:R-:W-:Y:S05]  /*5aa0*/  @P0 BRA `(.L_x_25136) ;  /* 0x00000000003c0947 */ /* 0x000fea0003800000 */
[----:B0--3--:R-:W-:-:S04]  /*5ab0*/  SHF.R.U32.HI R4, RZ, 0x17, R2 ;  /* 0x00000017ff047819 */ /* 0x009fc80000011602 */
[----:B--2---:R-:W-:-:S04]  /*5ac0*/  LOP3.LUT R3, R4, 0xff, RZ, 0xc0, !PT ;  /* 0x000000ff04037812 */ /* 0x004fc800078ec0ff */
        /* <DEDUP_REMOVED lines=13> */
.L_x_25136:
[----:B------:R-:W-:Y:S01]  /*5ba0*/  MOV R0, 0x0 ;  /* 0x0000000000007802 */ /* 0x000fe20000000f00 */
[----:B------:R-:W-:Y:S01]  /*5bb0*/  ULDC.64 UR4, c[0x4][0x198] ;  /* 0x0100660000047ab9 */ /* 0x000fe20000000a00 */
[----:B------:R-:W-:Y:S01]  /*5bc0*/  ULDC.64 UR6, c[0x4][0x1a0] ;  /* 0x0100680000067ab9 */ /* 0x000fe20000000a00 */
[----:B------:R-:W-:Y:S01]  /*5bd0*/  IMAD.U32 R4, RZ, RZ, UR4 ;  /* 0x00000004ff047e24 */ /* 0x000fe2000f8e00ff */
[----:B0-23--:R0:W2:Y:S01]  /*5be0*/  LDC.64 R2, c[0x4][R0] ;  /* 0x0100000000027b82 */ /* 0x00d0a20000000a00 */
[----:B------:R-:W-:Y:S01]  /*5bf0*/  IMAD.U32 R5, RZ, RZ, UR5 ;  /* 0x00000005ff057e24 */ /* 0x000fe2000f8e00ff */
[----:B------:R-:W-:Y:S01]  /*5c00*/  ULDC.64 UR4, c[0x4][0x90] ;  /* 0x0100240000047ab9 */ /* 0x000fe20000000a00 */
[----:B------:R-:W-:Y:S01]  /*5c10*/  HFMA2.MMA R13, -RZ, RZ, 0, 0 ;  /* 0x00000000ff0d7435 */ /* 0x000fe200000001ff */
[----:B-1----:R-:W-:Y:S01]  /*5c20*/  MOV R6, UR6 ;  /* 0x0000000600067c02 */ /* 0x002fe20008000f00 */
[----:B------:R-:W-:Y:S01]  /*5c30*/  IMAD.U32 R7, RZ, RZ, UR7 ;  /* 0x00000007ff077e24 */ /* 0x000fe2000f8e00ff */
[----:B------:R-:W-:Y:S01]  /*5c40*/  MOV R11, UR5 ;  /* 0x00000005000b7c02 */ /* 0x000fe20008000f00 */
[----:B------:R-:W-:-:S02]  /*5c50*/  IMAD.U32 R10, RZ, RZ, UR4 ;  /* 0x00000004ff0a7e24 */ /* 0x000fc4000f8e00ff */
[----:B------:R-:W-:Y:S02]  /*5c60*/  IMAD.MOV.U32 R8, RZ, RZ, 0x65 ;  /* 0x00000065ff087424 */ /* 0x000fe400078e00ff */
[----:B0-----:R-:W-:-:S07]  /*5c70*/  IMAD.MOV.U32 R12, RZ, RZ, 0x1 ;  /* 0x00000001ff0c7424 */ /* 0x001fce00078e00ff */
[----:B------:R-:W-:-:S07]  /*5c80*/  LEPC R20, `(.L_x_25165) ;  /* 0x000000001014794e */ /* 0x000fce0000000000 */
[----:B--2---:R-:W-:Y:S05]  /*5c90*/  CALL.ABS.NOINC R2 ;  /* 0x0000000002007343 */ /* 0x004fea0003c00000 */
.L_x_25165:
[----:B------:R-:W-:Y:S05]  /*5ca0*/  BRA `(.L_x_25137) ;  /* 0x0000000000147947 */ /* 0x000fea0003800000 */
.L_x_25164:
[----:B0-23--:R-:W0:Y:S02]  /*5cb0*/  F2I.U64.TRUNC R2, R2 ;  /* 0x0000000200027311 */ /* 0x00de24000020d800 */
[----:B0-----:R0:W-:Y:S01]  /*5cc0*/  STG.E.64 desc[UR36][R16.64], R2 ;  /* 0x0000000210007986 */ /* 0x0011e2000c101b24 */
[----:B------:R-:W-:Y:S05]  /*5cd0*/  BRA `(.L_x_25137) ;  /* 0x0000000000087947 */ /* 0x000fea0003800000 */
.L_x_25163:
[----:B0-23--:R-:W0:Y:S02]  /*5ce0*/  F2I.FTZ.U32.TRUNC.NTZ R3, R2 ;  /* 0x0000000200037305 */ /* 0x00de24000021f000 */
[----:B0-----:R0:W-:Y:S02]  /*5cf0*/  STG.E desc[UR36][R16.64], R3 ;  /* 0x0000000310007986 */ /* 0x0011e4000c101924 */
.L_x_25137:
[----:B------:R-:W5:Y:S01]  /*5d00*/  S2R R0, SR_TID.X ;  /* 0x0000000000007919 */ /* 0x000f620000002100 */
[----:B0-234-:R-:W5:Y:S02]  /*5d10*/  S2R R3, SR_CTAID.X ;  /* 0x0000000000037919 */ /* 0x01df640000002500 */
[----:B-----5:R-:W-:-:S04]  /*5d20*/  IMAD R0, R3, 0x200, R0 ;  /* 0x0000020003007824 */ /* 0x020fc800078e0200 */
[----:B------:R-:W-:-:S07]  /*5d30*/  VIADD R19, R0, 0x80 ;  /* 0x0000008000137836 */ /* 0x000fce0000000000 */
.L_x_25038:
[----:B------:R-:W-:Y:S05]  /*5d40*/  BSYNC B6 ;  /* 0x0000000000067941 */ /* 0x000fea0003800000 */
.L_x_25037:
[----:B------:R-:W-:Y:S01]  /*5d50*/  ULDC UR4, c[0x0][0x210] ;  /* 0x0000840000047ab9 */ /* 0x000fe20000000800 */
[----:B------:R-:W-:Y:S01]  /*5d60*/  BSSY B6, `(.L_x_25166) ;  /* 0x00005cb000067945 */ /* 0x000fe20003800000 */
[----:B------:R-:W-:-:S13]  /*5d70*/  ISETP.GE.AND P0, PT, R19, UR4, PT ;  /* 0x0000000413007c0c */ /* 0x000fda000bf06270 */
[----:B------:R-:W-:Y:S05]  /*5d80*/  @P0 BRA `(.L_x_25167) ;  /* 0x0000005c00200947 */ /* 0x000fea0003800000 */
[----:B-1----:R-:W0:Y:S01]  /*5d90*/  LDC R6, c[0x0][0x218] ;  /* 0x00008600ff067b82 */ /* 0x002e220000000800 */
[----:B------:R-:W-:Y:S01]  /*5da0*/  MOV R0, RZ ;  /* 0x000000ff00007202 */ /* 0x000fe20000000f00 */
        /* <DEDUP_REMOVED lines=301> */
.L_x_25168:
        /* <DEDUP_REMOVED lines=20> */
[----:B------:R-:W-:Y:S01]  /*71c0*/  HFMA2.MMA R5, -RZ, RZ, 0, 0 ;  /* 0x00000000ff057435 */ /* 0x000fe200000001ff */
[----:B--2---:R0:W1:Y:S01]  /*71d0*/  I2F.S16 R4, R2 ;  /* 0x0000000200047306 */ /* 0x0040620000101400 */
[----:B------:R-:W-:Y:S09]  /*71e0*/  BRA `(.L_x_25175) ;  /* 0x0000000c008c7947 */ /* 0x000ff20003800000 */
.L_x_25173:
[----:B------:R-:W2:Y:S01]  /*71f0*/  LDG.E.U8 R2, desc[UR36][R2.64] ;  /* 0x0000002402027981 */ /* 0x000ea2000c1e1100 */
[----:B------:R-:W-:Y:S01]  /*7200*/  IMAD.MOV.U32 R5, RZ, RZ, RZ ;  /* 0x000000ffff057224 */ /* 0x000fe200078e00ff */
[----:B--2---:R-:W-:Y:S01]  /*7210*/  I2FP.F32.U32 R4, R2 ;  /* 0x0000000200047245 */ /* 0x004fe20000201000 */
[----:B------:R-:W-:Y:S06]  /*7220*/  BRA `(.L_x_25175) ;  /* 0x0000000c007c7947 */ /* 0x000fec0003800000 */
.L_x_25172:
        /* <DEDUP_REMOVED lines=8> */
[----:B--2---:R2:W3:Y:S01]  /*72b0*/  I2F.S64 R4, R2 ;  /* 0x0000000200047312 */ /* 0x0044e20000301400 */
[----:B------:R-:W-:Y:S05]  /*72c0*/  BRA `(.L_x_25175) ;  /* 0x0000000c00547947 */ /* 0x000fea0003800000 */
.L_x_25177:
[----:B------:R-:W2:Y:S01]  /*72d0*/  LDG.E R2, desc[UR36][R2.64] ;  /* 0x0000002402027981 */ /* 0x000ea2000c1e1900 */
[----:B------:R-:W-:Y:S02]  /*72e0*/  MOV R5, RZ ;  /* 0x000000ff00057202 */ /* 0x000fe40000000f00 */
[----:B--2---:R-:W-:Y:S01]  /*72f0*/  I2FP.F32.S32 R4, R2 ;  /* 0x0000000200047245 */ /* 0x004fe20000201400 */
[----:B------:R-:W-:Y:S06]  /*7300*/  BRA `(.L_x_25175) ;  /* 0x0000000c00447947 */ /* 0x000fec0003800000 */
.L_x_25176:
[----:B------:R-:W2:Y:S01]  /*7310*/  LDG.E.U16 R2, desc[UR36][R2.64] ;  /* 0x0000002402027981 */ /* 0x000ea2000c1e1500 */
[----:B------:R-:W-:Y:S01]  /*7320*/  IMAD.MOV.U32 R5, RZ, RZ, RZ ;  /* 0x000000ffff057224 */ /* 0x000fe200078e00ff */
[----:B--2---:R4:W0:Y:S01]  /*7330*/  I2F.S16 R4, R2 ;  /* 0x0000000200047306 */ /* 0x0048220000101400 */
[----:B------:R-:W-:Y:S05]  /*7340*/  BRA `(.L_x_25175) ;  /* 0x0000000c00347947 */ /* 0x000fea0003800000 */
.L_x_25171:
        /* <DEDUP_REMOVED lines=9> */
.L_x_25179:
[----:B------:R-:W2:Y:S01]  /*73e0*/  LDG.E.U16 R2, desc[UR36][R2.64] ;  /* 0x0000002402027981 */ /* 0x000ea2000c1e1500 */
[----:B------:R-:W-:Y:S01]  /*73f0*/  HFMA2.MMA R5, -RZ, RZ, 0, 0 ;  /* 0x00000000ff057435 */ /* 0x000fe200000001ff */
[----:B--2---:R-:W-:Y:S01]  /*7400*/  HADD2.F32 R4, -RZ, R2.H0_H0 ;  /* 0x20000002ff047230 */ /* 0x004fe20000004100 */
[----:B------:R-:W-:Y:S09]  /*7410*/  BRA `(.L_x_25175) ;  /* 0x0000000c00007947 */ /* 0x000ff20003800000 */
.L_x_25178:
        /* <DEDUP_REMOVED lines=8> */
.L_x_25181:
[----:B------:R-:W2:Y:S02]  /*74a0*/  LDG.E R2, desc[UR36][R2.64] ;  /* 0x0000002402027981 */ /* 0x000ea4000c1e1900 */
[--C-:B--2---:R-:W-:Y:S02]  /*74b0*/  HADD2.F32 R5, -RZ, R2.reuse.H1_H1 ;  /* 0x30000002ff057230 */ /* 0x104fe40000004100 */
[----:B------:R-:W-:Y:S01]  /*74c0*/  HADD2.F32 R4, -RZ, R2.H0_H0 ;  /* 0x20000002ff047230 */ /* 0x000fe20000004100 */
[----:B------:R-:W-:Y:S06]  /*74d0*/  BRA `(.L_x_25175) ;  /* 0x0000000800d07947 */ /* 0x000fec0003800000 */
.L_x_25180:
[----:B------:R-:W2:Y:S01]  /*74e0*/  LDG.E.64 R2, desc[UR36][R2.64] ;  /* 0x0000002402027981 */ /* 0x000ea2000c1e1b00 */
[----:B------:R-:W-:Y:S01]  /*74f0*/  UMOV UR4, 0xf0000000 ;  /* 0xf000000000047882 */ /* 0x000fe20000000000 */
[----:B------:R-:W-:Y:S01]  /*7500*/  UMOV UR5, 0x380fffff ;  /* 0x380fffff00057882 */ /* 0x000fe20000000000 */
[----:B------:R-:W-:Y:S01]  /*7510*/  IMAD.MOV.U32 R5, RZ, RZ, RZ ;  /* 0x000000ffff057224 */ /* 0x000fe200078e00ff */
[----:B--2---:R-:W0:Y:S01]  /*7520*/  F2F.F32.F64 R4, R2 ;  /* 0x0000000200047310 */ /* 0x004e220000301000 */
[----:B------:R-:W-:-:S14]  /*7530*/  DSETP.GEU.AND P0, PT, |R2|, UR4, PT ;  /* 0x0000000402007e2a */ /* 0x000fdc000bf0e200 */
[----:B0-----:R-:W-:Y:S01]  /*7540*/  @!P0 FMUL R4, R4, 1.175494350822287508e-38 ;  /* 0x0080000004048820 */ /* 0x001fe20000400000 */
[----:B------:R-:W-:Y:S06]  /*7550*/  BRA `(.L_x_25175) ;  /* 0x0000000800b07947 */ /* 0x000fec0003800000 */
.L_x_25170:
        /* <DEDUP_REMOVED lines=13> */
.L_x_25184:
        /* <DEDUP_REMOVED lines=10> */
.L_x_25183:
[----:B------:R-:W-:-:S13]  /*76d0*/  ISETP.NE.AND P0, PT, R4, 0xf, PT ;  /* 0x0000000f0400780c */ /* 0x000fda0003f05270 */
[----:B------:R-:W-:Y:S05]  /*76e0*/  @!P0 BRA `(.L_x_25185) ;  /* 0x00000000009c8947 */ /* 0x000fea0003800000 */
[----:B------:R-:W-:-:S13]  /*76f0*/  ISETP.NE.AND P0, PT, R4, 0x17, PT ;  /* 0x000000170400780c */ /* 0x000fda0003f05270 */
[----:B------:R-:W-:Y:S05]  /*7700*/  @!P0 BRA `(.L_x_25186) ;  /* 0x00000000005c8947 */ /* 0x000fea0003800000 */
[----:B------:R-:W-:-:S13]  /*7710*/  ISETP.NE.AND P0, PT, R4, 0x18, PT ;  /* 0x000000180400780c */ /* 0x000fda0003f05270 */
[----:B------:R-:W-:Y:S05]  /*7720*/  @P0 BRA `(.L_x_25174) ;  /* 0x0000000400d80947 */ /* 0x000fea0003800000 */
[----:B------:R-:W2:Y:S01]  /*7730*/  LDG.E.U8 R4, desc[UR36][R2.64] ;  /* 0x0000002402047981 */ /* 0x000ea2000c1e1100 */
[----:B------:R-:W-:Y:S01]  /*7740*/  IMAD.MOV.U32 R8, RZ, RZ, -0x800000 ;  /* 0xff800000ff087424 */ /* 0x000fe200078e00ff */
[----:B--2---:R-:W-:-:S04]  /*7750*/  SHF.L.U32 R4, R4, 0x18, RZ ;  /* 0x0000001804047819 */ /* 0x004fc800000006ff */
[----:B------:R-:W-:-:S04]  /*7760*/  LOP3.LUT R0, R4, 0x7f000000, RZ, 0xc0, !PT ;  /* 0x7f00000004007812 */ /* 0x000fc800078ec0ff */
[----:B------:R-:W0:Y:S01]  /*7770*/  FLO.U32 R5, R0 ;  /* 0x0000000000057300 */ /* 0x000e2200000e0000 */
[C---:B------:R-:W-:Y:S01]  /*7780*/  IADD3 R6, R0.reuse, 0x1000000, RZ ;  /* 0x0100000000067810 */ /* 0x040fe20007ffe0ff */
        /* <DEDUP_REMOVED lines=15> */
.L_x_25186:
[----:B------:R-:W2:Y:S01]  /*7880*/  LDG.E.U8 R2, desc[UR36][R2.64] ;  /* 0x0000002402027981 */ /* 0x000ea2000c1e1100 */
[----:B------:R-:W-:Y:S01]  /*7890*/  IMAD.MOV.U32 R5, RZ, RZ, RZ ;  /* 0x000000ffff057224 */ /* 0x000fe200078e00ff */
[C---:B--2---:R-:W-:Y:S02]  /*78a0*/  SHF.L.U32 R0, R2.reuse, 0x19, RZ ;  /* 0x0000001902007819 */ /* 0x044fe400000006ff */
[----:B------:R-:W-:Y:S02]  /*78b0*/  SHF.L.U32 R7, R2, 0x18, RZ ;  /* 0x0000001802077819 */ /* 0x000fe400000006ff */
        /* <DEDUP_REMOVED lines=10> */
.L_x_25185:
[----:B------:R-:W2:Y:S01]  /*7960*/  LDG.E.U16 R2, desc[UR36][R2.64] ;  /* 0x0000002402027981 */ /* 0x000ea2000c1e1500 */
[----:B------:R-:W-:Y:S01]  /*7970*/  IMAD.MOV.U32 R5, RZ, RZ, RZ ;  /* 0x000000ffff057224 */ /* 0x000fe200078e00ff */
[----:B--2---:R-:W-:Y:S01]  /*7980*/  SHF.L.U32 R4, R2, 0x10, RZ ;  /* 0x0000001002047819 */ /* 0x004fe200000006ff */
[----:B------:R-:W-:Y:S06]  /*7990*/  BRA `(.L_x_25175) ;  /* 0x0000000400a07947 */ /* 0x000fec0003800000 */
.L_x_25182:
        /* <DEDUP_REMOVED lines=9> */
[----:B------:R-:W-:Y:S01]  /*7a30*/  IMAD.MOV.U32 R5, RZ, RZ, RZ ;  /* 0x000000ffff057224 */ /* 0x000fe200078e00ff */
[----:B--2---:R-:W-:Y:S01]  /*7a40*/  I2FP.F32.U32 R4, R2 ;  /* 0x0000000200047245 */ /* 0x004fe20000201000 */
[----:B------:R-:W-:Y:S06]  /*7a50*/  BRA `(.L_x_25175) ;  /* 0x0000000400707947 */ /* 0x000fec0003800000 */
.L_x_25189:
        /* <DEDUP_REMOVED lines=20> */
.L_x_25191:
[----:B------:R-:W-:Y:S05]  /*7ba0*/  BSYNC B0 ;  /* 0x0000000000007941 */ /* 0x000fea0003800000 */
.L_x_25190:
[----:B------:R-:W-:Y:S01]  /*7bb0*/  IMAD.SHL.U32 R2, R2, 0x100000, RZ ;  /* 0x0010000002027824 */ /* 0x000fe200078e00ff */
[----:B------:R-:W-:-:S04]  /*7bc0*/  LEA R3, R0, 0x3b800000, 0x17 ;  /* 0x3b80000000037811 */ /* 0x000fc800078eb8ff */
[----:B------:R-:W-:Y:S01]  /*7bd0*/  LOP3.LUT R4, R3, R2, R4, 0xfe, !PT ;  /* 0x0000000203047212 */ /* 0x000fe200078efe04 */
[----:B------:R-:W-:Y:S06]  /*7be0*/  BRA `(.L_x_25175) ;  /* 0x00000004000c7947 */ /* 0x000fec0003800000 */
.L_x_25188:
[----:B------:R-:W2:Y:S01]  /*7bf0*/  LDG.E.U8 R2, desc[UR36][R2.64] ;  /* 0x0000002402027981 */ /* 0x000ea2000c1e1100 */
[----:B------:R-:W-:Y:S02]  /*7c00*/  CS2R R4, SRZ ;  /* 0x0000000000047805 */ /* 0x000fe4000001ff00 */
[----:B--2---:R-:W-:-:S13]  /*7c10*/  ISETP.NE.AND P0, PT, R2, RZ, PT ;  /* 0x000000ff0200720c */ /* 0x004fda0003f05270 */
[----:B------:R-:W-:Y:S05]  /*7c20*/  @!P0 BRA `(.L_x_25175) ;  /* 0x0000000000fc8947 */ /* 0x000fea0003800000 */
[----:B------:R-:W-:-:S13]  /*7c30*/  ISETP.NE.AND P0, PT, R2, 0x80, PT ;  /* 0x000000800200780c */ /* 0x000fda0003f05270 */
[----:B------:R-:W-:Y:S01]  /*7c40*/  @!P0 MOV R4, 0x7f800001 ;  /* 0x7f80000100048802 */ /* 0x000fe20000000f00 */
        /* <DEDUP_REMOVED lines=14> */
.L_x_25193:
[----:B------:R-:W-:Y:S05]  /*7d30*/  BSYNC B0 ;  /* 0x0000000000007941 */ /* 0x000fea0003800000 */
.L_x_25192:
[----:B------:R-:W-:Y:S02]  /*7d40*/  LEA R3, R0, 0x37800000, 0x17 ;  /* 0x3780000000037811 */ /* 0x000fe400078eb8ff */
[----:B------:R-:W-:-:S04]  /*7d50*/  SHF.L.U32 R2, R2, 0x15, RZ ;  /* 0x0000001502027819 */ /* 0x000fc800000006ff */
[----:B------:R-:W-:Y:S01]  /*7d60*/  LOP3.LUT R4, R3, R2, R4, 0xfe, !PT ;  /* 0x0000000203047212 */ /* 0x000fe200078efe04 */
[----:B------:R-:W-:Y:S06]  /*7d70*/  BRA `(.L_x_25175) ;  /* 0x0000000000a87947 */ /* 0x000fec0003800000 */
.L_x_25187:
        /* <DEDUP_REMOVED lines=14> */
.L_x_25197:
[----:B------:R-:W-:Y:S05]  /*7e60*/  BSYNC B0 ;  /* 0x0000000000007941 */ /* 0x000fea0003800000 */
.L_x_25196:
[----:B------:R-:W-:Y:S01]  /*7e70*/  IMAD.MOV.U32 R5, RZ, RZ, RZ ;  /* 0x000000ffff057224 */ /* 0x000fe200078e00ff */
[----:B------:R-:W-:Y:S06]  /*7e80*/  BRA `(.L_x_25175) ;  /* 0x0000000000647947 */ /* 0x000fec0003800000 */
.L_x_25174:
[----:B------:R-:W-:Y:S01]  /*7e90*/  MOV R0, 0x0 ;  /* 0x0000000000007802 */ /* 0x000fe20000000f00 */
[----:B------:R-:W-:Y:S01]  /*7ea0*/  ULDC.64 UR4, c[0x4][0x198] ;  /* 0x0100660000047ab9 */ /* 0x000fe20000000a00 */
[----:B------:R-:W-:Y:S01]  /*7eb0*/  ULDC.64 UR6, c[0x4][0x88] ;  /* 0x0100220000067ab9 */ /* 0x000fe20000000a00 */
[----:B------:R-:W-:Y:S01]  /*7ec0*/  IMAD.U32 R4, RZ, RZ, UR4 ;  /* 0x00000004ff047e24 */ /* 0x000fe2000f8e00ff */
[----:B------:R0:W1:Y:S01]  /*7ed0*/  LDC.64 R2, c[0x4][R0] ;  /* 0x0100000000027b82 */ /* 0x0000620000000a00 */
[----:B------:R-:W-:Y:S01]  /*7ee0*/  MOV R5, UR5 ;  /* 0x0000000500057c02 */ /* 0x000fe20008000f00 */
[----:B------:R-:W-:Y:S01]  /*7ef0*/  ULDC.64 UR4, c[0x4][0x1a0] ;  /* 0x0100680000047ab9 */ /* 0x000fe20000000a00 */
[----:B------:R-:W-:Y:S01]  /*7f00*/  HFMA2.MMA R12, -RZ, RZ, 0, 5.9604644775390625e-08 ;  /* 0x00000001ff0c7435 */ /* 0x000fe200000001ff */
[----:B------:R-:W-:Y:S01]  /*7f10*/  IMAD.U32 R6, RZ, RZ, UR4 ;  /* 0x00000004ff067e24 */ /* 0x000fe2000f8e00ff */
[----:B------:R-:W-:Y:S01]  /*7f20*/  MOV R10, UR6 ;  /* 0x00000006000a7c02 */ /* 0x000fe20008000f00 */
[----:B------:R-:W-:-:S02]  /*7f30*/  IMAD.U32 R7, RZ, RZ, UR5 ;  /* 0x00000005ff077e24 */ /* 0x000fc4000f8e00ff */
[----:B------:R-:W-:Y:S02]  /*7f40*/  IMAD.U32 R11, RZ, RZ, UR7 ;  /* 0x00000007ff0b7e24 */ /* 0x000fe4000f8e00ff */
[----:B------:R-:W-:Y:S02]  /*7f50*/  IMAD.MOV.U32 R8, RZ, RZ, 0x4e ;  /* 0x0000004eff087424 */ /* 0x000fe400078e00ff */
[----:B0-----:R-:W-:-:S07]  /*7f60*/  IMAD.MOV.U32 R13, RZ, RZ, RZ ;  /* 0x000000ffff0d7224 */ /* 0x001fce00078e00ff */
[----:B------:R-:W-:-:S07]  /*7f70*/  LEPC R20, `(.L_x_25198) ;  /* 0x000000001014794e */ /* 0x000fce0000000000 */
[----:B-1----:R-:W-:Y:S05]  /*7f80*/  CALL.ABS.NOINC R2 ;  /* 0x0000000002007343 */ /* 0x002fea0003c00000 */
.L_x_25198:
[----:B------:R-:W-:Y:S01]  /*7f90*/  CS2R R4, SRZ ;  /* 0x0000000000047805 */ /* 0x000fe2000001ff00 */
[----:B------:R-:W-:Y:S06]  /*7fa0*/  BRA `(.L_x_25175) ;  /* 0x00000000001c7947 */ /* 0x000fec0003800000 */
.L_x_25195:
[----:B------:R-:W2:Y:S01]  /*7fb0*/  LDG.E.64 R2, desc[UR36][R2.64] ;  /* 0x0000002402027981 */ /* 0x000ea2000c1e1b00 */
[----:B------:R-:W-:Y:S01]  /*7fc0*/  IMAD.MOV.U32 R5, RZ, RZ, RZ ;  /* 0x000000ffff057224 */ /* 0x000fe200078e00ff */
[----:B--2---:R0:W1:Y:S01]  /*7fd0*/  I2F.U64 R4, R2 ;  /* 0x0000000200047312 */ /* 0x0040620000301000 */
[----:B------:R-:W-:Y:S05]  /*7fe0*/  BRA `(.L_x_25175) ;  /* 0x00000000000c7947 */ /* 0x000fea0003800000 */
.L_x_25194:
[----:B------:R-:W2:Y:S01]  /*7ff0*/  LDG.E R2, desc[UR36][R2.64] ;  /* 0x0000002402027981 */ /* 0x000ea2000c1e1900 */
[----:B------:R-:W-:Y:S02]  /*8000*/  MOV R5, RZ ;  /* 0x000000ff00057202 */ /* 0x000fe40000000f00 */
[----:B--2---:R-:W-:-:S07]  /*8010*/  I2FP.F32.U32 R4, R2 ;  /* 0x0000000200047245 */ /* 0x004fce0000201000 */
.L_x_25175:
[----:B------:R-:W-:Y:S05]  /*8020*/  BSYNC B7 ;  /* 0x0000000000077941 */ /* 0x000fea0003800000 */
.L_x_25169:
[C---:B01-3-5:R-:W-:Y:S01]  /*8030*/  FSETP.NAN.FTZ.AND P0, PT, R4.reuse, R5, PT ;  /* 0x000000050400720b */ /* 0x06bfe20003f18000 */
[----:B------:R-:W-:Y:S01]  /*8040*/  BSSY B0, `(.L_x_25199) ;  /* 0x000027a000007945 */ /* 0x000fe20003800000 */
[----:B------:R-:W-:-:S11]  /*8050*/  FADD.FTZ R14, |R4|, -RZ ;  /* 0x800000ff040e7221 */ /* 0x000fd60000010200 */
[----:B------:R-:W-:Y:S05]  /*8060*/  @P0 BRA `(.L_x_25200) ;  /* 0x0000002000e00947 */ /* 0x000fea0003800000 */
[----:B------:R-:W-:Y:S01]  /*8070*/  FADD.FTZ R15, |R5|, -RZ ;  /* 0x800000ff050f7221 */ /* 0x000fe20000010200 */
[----:B------:R-:W-:-:S04]  /*8080*/  FSETP.GEU.FTZ.AND P3, PT, |R4|, |R5|, PT ;  /* 0x400000050400720b */ /* 0x000fc80003f7e200 */
[----:B--2-4-:R-:W-:Y:S02]  /*8090*/  FSEL R2, R14, R15, !P3 ;  /* 0x0000000f0e027208 */ /* 0x014fe40005800000 */
        /* <DEDUP_REMOVED lines=16> */
[----:B------:R-:W-:Y:S01]  /*81a0*/  HFMA2.MMA R7, -RZ, RZ, 1.625, 0 ;  /* 0x3e800000ff077435 */ /* 0x000fe200000001ff */
[----:B------:R-:W-:Y:S01]  /*81b0*/  MOV R8, 0x3d39bf78 ;  /* 0x3d39bf7800087802 */ /* 0x000fe20000000f00 */
[----:B------:R-:W-:Y:S01]  /*81c0*/  FCHK P0, R2, R13 ;  /* 0x0000000d02007302 */ /* 0x000fe20000000000 */
[----:B------:R-:W-:Y:S01]  /*81d0*/  FMUL.FTZ R3, R0, R3 ;  /* 0x0000000300037220 */ /* 0x000fe20000410000 */
[----:B------:R-:W-:Y:S03]  /*81e0*/  BSSY B1, `(.L_x_25205) ;  /* 0x0000022000017945 */ /* 0x000fe60003800000 */
[----:B------:R-:W-:-:S04]  /*81f0*/  FFMA.FTZ R9, R2, R2, R3 ;  /* 0x0000000202097223 */ /* 0x000fc80000010003 */
[C---:B------:R-:W-:Y:S01]  /*8200*/  FADD.FTZ.RZ R0, R9.reuse, 1 ;  /* 0x3f80000009007421 */ /* 0x040fe2000001c000 */
[----:B------:R-:W-:-:S03]  /*8210*/  ISETP.GE.U32.AND P1, PT, R9, 0x7f800000, PT ;  /* 0x7f8000000900780c */ /* 0x000fc60003f26070 */
        /* <DEDUP_REMOVED lines=30> */
.L_x_25206:
[----:B------:R-:W-:Y:S05]  /*8400*/  BSYNC B1 ;  /* 0x0000000000017941 */ /* 0x000fea0003800000 */
.L_x_25205:
[----:B------:R-:W-:Y:S01]  /*8410*/  BSSY B3, `(.L_x_25207) ;  /* 0x0000005000037945 */ /* 0x000fe20003800000 */
[----:B------:R-:W-:-:S03]  /*8420*/  FFMA R0, R7, R8, R6 ;  /* 0x0000000807007223 */ /* 0x000fc60000000006 */
[----:B------:R-:W-:Y:S05]  /*8430*/  @!P0 BRA `(.L_x_25208) ;  /* 0x0000000000088947 */ /* 0x000fea0003800000 */
[----:B------:R-:W-:-:S07]  /*8440*/  MOV R6, 0x8460 ;  /* 0x0000846000067802 */ /* 0x000fce0000000f00 */
[----:B------:R-:W-:Y:S05]  /*8450*/  CALL.REL.NOINC `($__internal_63_$__cuda_sm3x_div_rn_ftz_f32_slowpath) ;  /* 0x000000ec00d07944 */ /* 0x000fea0003c00000 */
.L_x_25208:
[----:B------:R-:W-:Y:S05]  /*8460*/  BSYNC B3 ;  /* 0x0000000000037941 */ /* 0x000fea0003800000 */
.L_x_25207:
        /* <DEDUP_REMOVED lines=18> */
.L_x_25210:
[----:B------:R-:W-:Y:S02]  /*8590*/  ISETP.GE.AND P0, PT, R4, RZ, PT ;  /* 0x000000ff0400720c */ /* 0x000fe40003f06270 */
[----:B------:R-:W-:-:S11]  /*85a0*/  MOV R3, 0x3fd774eb ;  /* 0x3fd774eb00037802 */ /* 0x000fd60000000f00 */
[----:B------:R-:W-:-:S04]  /*85b0*/  @P0 FFMA.FTZ R0, R3, 0.93318945169448852539, -R0 ;  /* 0x3f6ee58103000823 */ /* 0x000fc80000010800 */
[----:B------:R-:W-:-:S07]  /*85c0*/  @!P0 FFMA.FTZ R0, R3, 0.93318945169448852539, R0 ;  /* 0x3f6ee58103008823 */ /* 0x000fce0000010000 */
.L_x_25211:
[----:B------:R-:W-:Y:S05]  /*85d0*/  BSYNC B1 ;  /* 0x0000000000017941 */ /* 0x000fea0003800000 */
.L_x_25209:
        /* <DEDUP_REMOVED lines=12> */
.L_x_25204:
        /* <DEDUP_REMOVED lines=15> */
.L_x_25215:
[----:B------:R-:W-:Y:S05]  /*8790*/  BSYNC B3 ;  /* 0x0000000000037941 */ /* 0x000fea0003800000 */
.L_x_25214:
        /* <DEDUP_REMOVED lines=18> */
.L_x_25217:
[----:B------:R-:W-:Y:S01]  /*88c0*/  ISETP.GE.AND P0, PT, R4, RZ, PT ;  /* 0x000000ff0400720c */ /* 0x000fe20003f06270 */
[----:B------:R-:W-:-:S12]  /*88d0*/  HFMA2.MMA R3, -RZ, RZ, 1.9599609375, 20144 ;  /* 0x3fd774ebff037435 */ /* 0x000fd800000001ff */
[----:B------:R-:W-:-:S04]  /*88e0*/  @P0 FFMA.FTZ R0, R3, 0.93318945169448852539, -R0 ;  /* 0x3f6ee58103000823 */ /* 0x000fc80000010800 */
[----:B------:R-:W-:-:S07]  /*88f0*/  @!P0 FFMA.FTZ R0, R3, 0.93318945169448852539, R0 ;  /* 0x3f6ee58103008823 */ /* 0x000fce0000010000 */
.L_x_25218:
[----:B------:R-:W-:Y:S05]  /*8900*/  BSYNC B1 ;  /* 0x0000000000017941 */ /* 0x000fea0003800000 */
.L_x_25216:
        /* <DEDUP_REMOVED lines=9> */
[----:B0-----:R-:W-:Y:S01]  /*89a0*/  FMUL.FTZ.D2 R14, R14, 0.69314718246459960938 ;  /* 0x3f3172180e0e7820 */ /* 0x001fe20000310000 */
[----:B------:R-:W-:-:S04]  /*89b0*/  LOP3.LUT R0, R0, 0x80000000, R5, 0xb8, !PT ;  /* 0x8000000000007812 */ /* 0x000fc800078eb805 */
[----:B------:R-:W-:Y:S01]  /*89c0*/  FSEL R2, R3, R0, P0 ;  /* 0x0000000003027208 */ /* 0x000fe20000000000 */
[----:B------:R-:W-:Y:S06]  /*89d0*/  BRA `(.L_x_25212) ;  /* 0x0000001c00807947 */ /* 0x000fec0003800000 */
.L_x_25213:
        /* <DEDUP_REMOVED lines=25> */
.L_x_25220:
        /* <DEDUP_REMOVED lines=37> */
[----:B------:R-:W-:Y:S02]  /*8dc0*/  FSEL R3, R6, R21, !P6 ;  /* 0x0000001506037208 */ /* 0x000fe40007000000 */
[----:B------:R-:W-:-:S07]  /*8dd0*/  MOV R6, R23 ;  /* 0x0000001700067202 */ /* 0x000fce0000000f00 */
[----:B------:R-:W-:Y:S05]  /*8de0*/  @P1 BRA `(.L_x_25220) ;  /* 0xfffffffc00601947 */ /* 0x000fea000383ffff */
[----:B------:R-:W-:Y:S05]  /*8df0*/  BSYNC B1 ;  /* 0x0000000000017941 */ /* 0x000fea0003800000 */
.L_x_25219:
[----:B------:R-:W-:Y:S01]  /*8e00*/  FADD.FTZ R8, R8, -1 ;  /* 0xbf80000008087421 */ /* 0x000fe20000010000 */
[----:B------:R-:W-:Y:S01]  /*8e10*/  HFMA2.MMA R6, -RZ, RZ, 1.625, 0 ;  /* 0x3e800000ff067435 */ /* 0x000fe200000001ff */
[----:B------:R-:W-:Y:S01]  /*8e20*/  FSETP.GEU.FTZ.AND P3, PT, |R4|, |R5|, PT ;  /* 0x400000050400720b */ /* 0x000fe20003f7e200 */
[----:B------:R-:W-:Y:S01]  /*8e30*/  BSSY B1, `(.L_x_25221) ;  /* 0x0000030000017945 */ /* 0x000fe20003800000 */
        /* <DEDUP_REMOVED lines=22> */
[----:B------:R-:W-:Y:S01]  /*8fa0*/  MOV R6, 0x3d39bf78 ;  /* 0x3d39bf7800067802 */ /* 0x000fe20000000f00 */
[----:B------:R-:W-:Y:S02]  /*8fb0*/  FMUL.FTZ R2, R2, 1.1920928955078125e-07 ;  /* 0x3400000002027820 */ /* 0x000fe40000410000 */
        /* <DEDUP_REMOVED lines=20> */
[----:B------:R-:W-:-:S04]  /*9100*/  @P1 IMAD.MOV.U32 R2, RZ, RZ, 0x7f800000 ;  /* 0x7f800000ff021424 */ /* 0x000fc800078e00ff */
[----:B------:R-:W-:-:S05]  /*9110*/  @P1 FFMA.FTZ R14, R23, R2, +INF ;  /* 0x7f800000170e1423 */ /* 0x000fca0000010002 */
[----:B------:R-:W-:-:S07]  /*9120*/  FSEL R14, R14, -RZ, P2 ;  /* 0x800000ff0e0e7208 */ /* 0x000fce0001000000 */
.L_x_25222:
[----:B------:R-:W-:Y:S05]  /*9130*/  BSYNC B1 ;  /* 0x0000000000017941 */ /* 0x000fea0003800000 */
.L_x_25221:
[----:B------:R-:W-:Y:S01]  /*9140*/  BSSY B3, `(.L_x_25223) ;  /* 0x0000007000037945 */ /* 0x000fe20003800000 */
[----:B------:R-:W-:-:S03]  /*9150*/  FFMA R6, R7, R9, R6 ;  /* 0x0000000907067223 */ /* 0x000fc60000000006 */
[----:B------:R-:W-:Y:S05]  /*9160*/  @!P0 BRA `(.L_x_25224) ;  /* 0x0000000000108947 */ /* 0x000fea0003800000 */
[----:B------:R-:W-:Y:S02]  /*9170*/  MOV R2, R0 ;  /* 0x0000000000027202 */ /* 0x000fe40000000f00 */
[----:B------:R-:W-:-:S07]  /*9180*/  MOV R6, 0x91a0 ;  /* 0x000091a000067802 */ /* 0x000fce0000000f00 */
[----:B------:R-:W-:Y:S05]  /*9190*/  CALL.REL.NOINC `($__internal_63_$__cuda_sm3x_div_rn_ftz_f32_slowpath) ;  /* 0x000000e000807944 */ /* 0x000fea0003c00000 */
[----:B------:R-:W-:-:S07]  /*91a0*/  IMAD.MOV.U32 R6, RZ, RZ, R0 ;  /* 0x000000ffff067224 */ /* 0x000fce00078e0000 */
.L_x_25224:
[----:B------:R-:W-:Y:S05]  /*91b0*/  BSYNC B3 ;  /* 0x0000000000037941 */ /* 0x000fea0003800000 */
.L_x_25223:
        /* <DEDUP_REMOVED lines=18> */
.L_x_25226:
[----:B------:R-:W-:Y:S02]  /*92e0*/  ISETP.GE.AND P0, PT, R4, RZ, PT ;  /* 0x000000ff0400720c */ /* 0x000fe40003f06270 */
[----:B------:R-:W-:-:S11]  /*92f0*/  MOV R0, 0x3fd774eb ;  /* 0x3fd774eb00007802 */ /* 0x000fd60000000f00 */
[----:B------:R-:W-:-:S04]  /*9300*/  @P0 FFMA.FTZ R3, R0, 0.93318945169448852539, -R3 ;  /* 0x3f6ee58100030823 */ /* 0x000fc80000010803 */
[----:B------:R-:W-:-:S07]  /*9310*/  @!P0 FFMA.FTZ R3, R0, 0.93318945169448852539, R3 ;  /* 0x3f6ee58100038823 */ /* 0x000fce0000010003 */
.L_x_25227:
[----:B------:R-:W-:Y:S05]  /*9320*/  BSYNC B1 ;  /* 0x0000000000017941 */ /* 0x000fea0003800000 */
.L_x_25225:
[C---:B------:R-:W-:Y:S01]  /*9330*/  FSETP.NEU.FTZ.AND P2, PT, |R4|.reuse, |R5|, PT ;  /* 0x400000050400720b */ /* 0x040fe20003f5d200 */
[----:B------:R-:W-:Y:S01]  /*9340*/  IMAD.MOV.U32 R0, RZ, RZ, 0x4016cbe4 ;  /* 0x4016cbe4ff007424 */ /* 0x000fe200078e00ff */
[----:B------:R-:W-:Y:S01]  /*9350*/  FSETP.NEU.FTZ.AND P0, PT, R13, RZ, PT ;  /* 0x000000ff0d00720b */ /* 0x000fe20003f1d000 */
[----:B------:R-:W-:Y:S01]  /*9360*/  FADD.FTZ R2, |R5|, |R4| ;  /* 0x4000000405027221 */ /* 0x000fe20000010200 */
[----:B------:R-:W-:Y:S01]  /*9370*/  ISETP.GE.AND P1, PT, R4, RZ, PT ;  /* 0x000000ff0400720c */ /* 0x000fe20003f26270 */
[----:B------:R-:W-:-:S08]  /*9380*/  FMUL.FTZ R14, R14, 0.5 ;  /* 0x3f0000000e0e7820 */ /* 0x000fd00000410000 */
[----:B------:R-:W-:Y:S02]  /*9390*/  @!P2 FSEL R3, R0, 0.78539818525314331055, !P1 ;  /* 0x3f490fdb0003a808 */ /* 0x000fe40004800000 */
[----:B------:R-:W-:Y:S02]  /*93a0*/  @!P0 FSEL R3, RZ, 3.1415927410125732422, P1 ;  /* 0x40490fdbff038808 */ /* 0x000fe40000800000 */
[----:B------:R-:W-:Y:S02]  /*93b0*/  FSETP.GTU.FTZ.AND P0, PT, |R2|, +INF , PT ;  /* 0x7f8000000200780b */ /* 0x000fe40003f1c200 */
[----:B------:R-:W-:-:S04]  /*93c0*/  LOP3.LUT R3, R3, 0x80000000, R5, 0xb8, !PT ;  /* 0x8000000003037812 */ /* 0x000fc800078eb805 */
[----:B------:R-:W-:Y:S01]  /*93d0*/  FSEL R2, R2, R3, P0 ;  /* 0x0000000302027208 */ /* 0x000fe20000000000 */
[----:B------:R-:W-:Y:S06]  /*93e0*/  BRA `(.L_x_25212) ;  /* 0x0000001000fc7947 */ /* 0x000fec0003800000 */
.L_x_25203:
        /* <DEDUP_REMOVED lines=11> */
.L_x_25229:
[----:B------:R-:W-:Y:S05]  /*94a0*/  BSYNC B3 ;  /* 0x0000000000037941 */ /* 0x000fea0003800000 */
.L_x_25228:
        /* <DEDUP_REMOVED lines=18> */
.L_x_25231:
[----:B------:R-:W-:Y:S01]  /*95d0*/  ISETP.GE.AND P0, PT, R4, RZ, PT ;  /* 0x000000ff0400720c */ /* 0x000fe20003f06270 */
[----:B------:R-:W-:-:S12]  /*95e0*/  HFMA2.MMA R3, -RZ, RZ, 1.9599609375, 20144 ;  /* 0x3fd774ebff037435 */ /* 0x000fd800000001ff */
[----:B------:R-:W-:-:S04]  /*95f0*/  @P0 FFMA.FTZ R0, R3, 0.93318945169448852539, -R0 ;  /* 0x3f6ee58103000823 */ /* 0x000fc80000010800 */
[----:B------:R-:W-:-:S07]  /*9600*/  @!P0 FFMA.FTZ R0, R3, 0.93318945169448852539, R0 ;  /* 0x3f6ee58103008823 */ /* 0x000fce0000010000 */
.L_x_25232:
[----:B------:R-:W-:Y:S05]  /*9610*/  BSYNC B1 ;  /* 0x0000000000017941 */ /* 0x000fea0003800000 */
.L_x_25230:
        /* <DEDUP_REMOVED lines=27> */
.L_x_25202:
[----:B------:R-:W-:-:S13]  /*97d0*/  FSETP.GEU.FTZ.AND P0, PT, R2, 9.999999682655225389e-20, PT ;  /* 0x1fec1e4a0200780b */ /* 0x000fda0003f1e000 */
[----:B------:R-:W-:Y:S05]  /*97e0*/  @!P0 BRA `(.L_x_25233) ;  /* 0x0000000400388947 */ /* 0x000fea0003800000 */
[----:B------:R-:W-:Y:S01]  /*97f0*/  FMUL.FTZ R9, R2, R2 ;  /* 0x0000000202097220 */ /* 0x000fe20000410000 */
[----:B------:R-:W-:Y:S01]  /*9800*/  IMAD.MOV.U32 R7, RZ, RZ, 0x3e800000 ;  /* 0x3e800000ff077424 */ /* 0x000fe200078e00ff */
[----:B------:R-:W-:Y:S01]  /*9810*/  MOV R8, 0x3f800000 ;  /* 0x3f80000000087802 */ /* 0x000fe20000000f00 */
[----:B------:R0:W1:Y:S01]  /*9820*/  FCHK P0, R2, 1 ;  /* 0x3f80000002007902 */ /* 0x0000620000000000 */
[C---:B------:R-:W-:Y:S01]  /*9830*/  FADD.FTZ.RZ R0, R9.reuse, 1 ;  /* 0x3f80000009007421 */ /* 0x040fe2000001c000 */
[----:B------:R-:W-:Y:S01]  /*9840*/  ISETP.GE.U32.AND P1, PT, R9, 0x7f800000, PT ;  /* 0x7f8000000900780c */ /* 0x000fe20003f26070 */
[----:B------:R-:W-:Y:S01]  /*9850*/  BSSY B1, `(.L_x_25234) ;  /* 0x000001f000017945 */ /* 0x000fe20003800000 */
[----:B------:R-:W-:Y:S02]  /*9860*/  FFMA R11, R8, -1, R8 ;  /* 0xbf800000080b7823 */ /* 0x000fe40000000008 */
[----:B------:R-:W-:-:S04]  /*9870*/  IADD3 R0, R0, -0x3f400000, RZ ;  /* 0xc0c0000000007810 */ /* 0x000fc80007ffe0ff */
[----:B------:R-:W-:-:S04]  /*9880*/  LOP3.LUT R0, R0, 0xff800000, RZ, 0xc0, !PT ;  /* 0xff80000000007812 */ /* 0x000fc800078ec0ff */
[----:B------:R-:W-:Y:S02]  /*9890*/  IADD3 R6, -R0, 0x40800000, RZ ;  /* 0x4080000000067810 */ /* 0x000fe40007ffe1ff */
[-C--:B------:R-:W-:Y:S02]  /*98a0*/  IADD3 R3, R9, -R0.reuse, RZ ;  /* 0x8000000009037210 */ /* 0x080fe40007ffe0ff */
[----:B------:R-:W-:Y:S01]  /*98b0*/  I2FP.F32.S32 R0, R0 ;  /* 0x0000000000007245 */ /* 0x000fe20000201400 */
[----:B------:R-:W-:Y:S01]  /*98c0*/  FFMA.FTZ R6, R6, R7, -1 ;  /* 0xbf80000006067423 */ /* 0x000fe20000010007 */
[----:B------:R-:W-:-:S03]  /*98d0*/  IMAD.MOV.U32 R7, RZ, RZ, 0x3d39bf78 ;  /* 0x3d39bf78ff077424 */ /* 0x000fc600078e00ff */
[----:B------:R-:W-:Y:S01]  /*98e0*/  FADD.FTZ R6, R3, R6 ;  /* 0x0000000603067221 */ /* 0x000fe20000010000 */
[----:B------:R-:W-:-:S03]  /*98f0*/  FMUL.FTZ R0, R0, 1.1920928955078125e-07 ;  /* 0x3400000000007820 */ /* 0x000fc60000410000 */
[----:B------:R-:W-:-:S04]  /*9900*/  FFMA.FTZ R3, R6, -R7, 0.10546888411045074463 ;  /* 0x3dd8001206037423 */ /* 0x000fc80000010807 */
[----:B------:R-:W-:-:S04]  /*9910*/  FFMA.FTZ R3, R6, R3, -0.13229703903198242188 ;  /* 0xbe0778e006037423 */ /* 0x000fc80000010003 */
[----:B------:R-:W-:-:S04]  /*9920*/  FFMA.FTZ R3, R6, R3, 0.14491446316242218018 ;  /* 0x3e14647506037423 */ /* 0x000fc80000010003 */
[----:B------:R-:W-:-:S04]  /*9930*/  FFMA.FTZ R3, R6, R3, -0.16641564667224884033 ;  /* 0xbe2a68dd06037423 */ /* 0x000fc80000010003 */
[----:B------:R-:W-:-:S04]  /*9940*/  FFMA.FTZ R3, R6, R3, 0.19988867640495300293 ;  /* 0x3e4caf9e06037423 */ /* 0x000fc80000010003 */
[----:B------:R-:W-:-:S04]  /*9950*/  FFMA.FTZ R3, R6, R3, -0.25000196695327758789 ;  /* 0xbe80004206037423 */ /* 0x000fc80000010003 */
[----:B------:R-:W-:-:S04]  /*9960*/  FFMA.FTZ R3, R6, R3, 0.33333510160446166992 ;  /* 0x3eaaaae606037423 */ /* 0x000fc80000010003 */
[----:B------:R-:W-:Y:S01]  /*9970*/  FFMA.FTZ R7, R6, R3, -0.5 ;  /* 0xbf00000006077423 */ /* 0x000fe20000010003 */
[----:B------:R-:W-:-:S03]  /*9980*/  FFMA R3, R11, R8, 1 ;  /* 0x3f8000000b037423 */ /* 0x000fc60000000008 */
        /* <DEDUP_REMOVED lines=11> */
.L_x_25235:
[----:B------:R-:W-:Y:S05]  /*9a40*/  BSYNC B1 ;  /* 0x0000000000017941 */ /* 0x000fea0003800000 */
.L_x_25234:
[----:B------:R-:W-:Y:S01]  /*9a50*/  BSSY B3, `(.L_x_25236) ;  /* 0x0000006000037945 */ /* 0x000fe20003800000 */
[----:B------:R-:W-:-:S03]  /*9a60*/  FFMA R0, R3, R8, R6 ;  /* 0x0000000803007223 */ /* 0x000fc60000000006 */
[----:B------:R-:W-:Y:S05]  /*9a70*/  @!P0 BRA `(.L_x_25237) ;  /* 0x00000000000c8947 */ /* 0x000fea0003800000 */
[----:B------:R-:W-:Y:S01]  /*9a80*/  HFMA2.MMA R13, -RZ, RZ, 1.875, 0 ;  /* 0x3f800000ff0d7435 */ /* 0x000fe200000001ff */
[----:B------:R-:W-:-:S10]  /*9a90*/  MOV R6, 0x9ab0 ;  /* 0x00009ab000067802 */ /* 0x000fd40000000f00 */
[----:B------:R-:W-:Y:S05]  /*9aa0*/  CALL.REL.NOINC `($__internal_63_$__cuda_sm3x_div_rn_ftz_f32_slowpath) ;  /* 0x000000d8003c7944 */ /* 0x000fea0003c00000 */
.L_x_25237:
[----:B------:R-:W-:Y:S05]  /*9ab0*/  BSYNC B3 ;  /* 0x0000000000037941 */ /* 0x000fea0003800000 */
.L_x_25236:
        /* <DEDUP_REMOVED lines=18> */
.L_x_25239:
[----:B------:R-:W-:Y:S01]  /*9be0*/  ISETP.GE.AND P0, PT, R4, RZ, PT ;  /* 0x000000ff0400720c */ /* 0x000fe20003f06270 */
[----:B------:R-:W-:-:S12]  /*9bf0*/  IMAD.MOV.U32 R3, RZ, RZ, 0x3fd774eb ;  /* 0x3fd774ebff037424 */ /* 0x000fd800078e00ff */
[----:B------:R-:W-:-:S04]  /*9c00*/  @P0 FFMA.FTZ R0, R3, 0.93318945169448852539, -R0 ;  /* 0x3f6ee58103000823 */ /* 0x000fc80000010800 */
[----:B------:R-:W-:-:S07]  /*9c10*/  @!P0 FFMA.FTZ R0, R3, 0.93318945169448852539, R0 ;  /* 0x3f6ee58103008823 */ /* 0x000fce0000010000 */
.L_x_25240:
[----:B------:R-:W-:Y:S05]  /*9c20*/  BSYNC B1 ;  /* 0x0000000000017941 */ /* 0x000fea0003800000 */
.L_x_25238:
        /* <DEDUP_REMOVED lines=10> */
.L_x_25233:
        /* <DEDUP_REMOVED lines=9> */
[----:B------:R-:W-:Y:S02]  /*9d60*/  MOV R13, 0x3f800000 ;  /* 0x3f800000000d7802 */ /* 0x000fe40000000f00 */
[----:B------:R-:W-:-:S07]  /*9d70*/  MOV R6, 0x9d90 ;  /* 0x00009d9000067802 */ /* 0x000fce0000000f00 */
[----:B------:R-:W-:Y:S05]  /*9d80*/  CALL.REL.NOINC `($__internal_63_$__cuda_sm3x_div_rn_ftz_f32_slowpath) ;  /* 0x000000d400847944 */ /* 0x000fea0003c00000 */
.L_x_25242:
[----:B------:R-:W-:Y:S05]  /*9d90*/  BSYNC B3 ;  /* 0x0000000000037941 */ /* 0x000fea0003800000 */
.L_x_25241:
        /* <DEDUP_REMOVED lines=18> */
.L_x_25244:
[----:B------:R-:W-:Y:S01]  /*9ec0*/  ISETP.GE.AND P0, PT, R4, RZ, PT ;  /* 0x000000ff0400720c */ /* 0x000fe20003f06270 */
[----:B------:R-:W-:-:S12]  /*9ed0*/  IMAD.MOV.U32 R3, RZ, RZ, 0x3fd774eb ;  /* 0x3fd774ebff037424 */ /* 0x000fd800078e00ff */
[----:B------:R-:W-:-:S04]  /*9ee0*/  @P0 FFMA.FTZ R0, R3, 0.93318945169448852539, -R0 ;  /* 0x3f6ee58103000823 */ /* 0x000fc80000010800 */
[----:B------:R-:W-:-:S07]  /*9ef0*/  @!P0 FFMA.FTZ R0, R3, 0.93318945169448852539, R0 ;  /* 0x3f6ee58103008823 */ /* 0x000fce0000010000 */
.L_x_25245:
[----:B------:R-:W-:Y:S05]  /*9f00*/  BSYNC B1 ;  /* 0x0000000000017941 */ /* 0x000fea0003800000 */
.L_x_25243:
[C---:B------:R-:W-:Y:S01]  /*9f10*/  FSETP.NEU.FTZ.AND P1, PT, |R4|.reuse, |R5|, PT ;  /* 0x400000050400720b */ /* 0x040fe20003f3d200 */
[----:B------:R-:W-:Y:S01]  /*9f20*/  FADD.FTZ R7, |R5|, |R4| ;  /* 0x4000000405077221 */ /* 0x000fe20000010200 */
[----:B------:R-:W-:Y:S02]  /*9f30*/  ISETP.GE.AND P0, PT, R4, RZ, PT ;  /* 0x000000ff0400720c */ /* 0x000fe40003f06270 */
[----:B------:R-:W-:-:S09]  /*9f40*/  MOV R3, 0x4016cbe4 ;  /* 0x4016cbe400037802 */ /* 0x000fd20000000f00 */
[----:B------:R-:W-:Y:S01]  /*9f50*/  @!P1 FSEL R0, R3, 0.78539818525314331055, !P0 ;  /* 0x3f490fdb03009808 */ /* 0x000fe20004000000 */
[----:B------:R-:W-:Y:S01]  /*9f60*/  FMUL.FTZ R3, R2, 0.5 ;  /* 0x3f00000002037820 */ /* 0x000fe20000410000 */
[----:B------:R-:W-:Y:S02]  /*9f70*/  FSETP.GTU.FTZ.AND P0, PT, |R7|, +INF , PT ;  /* 0x7f8000000700780b */ /* 0x000fe40003f1c200 */
[----:B------:R-:W-:Y:S01]  /*9f80*/  LOP3.LUT R0, R0, 0x80000000, R5, 0xb8, !PT ;  /* 0x8000000000007812 */ /* 0x000fe200078eb805 */
[----:B------:R-:W-:-:S03]  /*9f90*/  FMUL.FTZ R14, R2, R3 ;  /* 0x00000003020e7220 */ /* 0x000fc60000410000 */
[----:B------:R-:W-:Y:S01]  /*9fa0*/  FSEL R2, R7, R0, P0 ;  /* 0x0000000007027208 */ /* 0x000fe20000000000 */
[----:B------:R-:W-:Y:S06]  /*9fb0*/  BRA `(.L_x_25212) ;  /* 0x0000000800087947 */ /* 0x000fec0003800000 */
.L_x_25201:
        /* <DEDUP_REMOVED lines=32> */
.L_x_25247:
[----:B------:R-:W-:Y:S05]  /*a1c0*/  BSYNC B3 ;  /* 0x0000000000037941 */ /* 0x000fea0003800000 */
.L_x_25246:
        /* <DEDUP_REMOVED lines=18> */
.L_x_25249:
[----:B------:R-:W-:Y:S02]  /*a2f0*/  ISETP.GE.AND P0, PT, R4, RZ, PT ;  /* 0x000000ff0400720c */ /* 0x000fe40003f06270 */
[----:B------:R-:W-:-:S11]  /*a300*/  MOV R3, 0x3fd774eb ;  /* 0x3fd774eb00037802 */ /* 0x000fd60000000f00 */
[----:B------:R-:W-:-:S04]  /*a310*/  @P0 FFMA.FTZ R0, R3, 0.93318945169448852539, -R0 ;  /* 0x3f6ee58103000823 */ /* 0x000fc80000010800 */
[----:B------:R-:W-:-:S07]  /*a320*/  @!P0 FFMA.FTZ R0, R3, 0.93318945169448852539, R0 ;  /* 0x3f6ee58103008823 */ /* 0x000fce0000010000 */
.L_x_25250:
[----:B------:R-:W-:Y:S05]  /*a330*/  BSYNC B1 ;  /* 0x0000000000017941 */ /* 0x000fea0003800000 */
.L_x_25248:
        /* <DEDUP_REMOVED lines=11> */
.L_x_25200:
[C---:B--2---:R-:W-:Y:S01]  /*a3f0*/  FADD.FTZ R3, |R5|.reuse, -RZ ;  /* 0x800000ff05037221 */ /* 0x044fe20000010200 */
[----:B------:R-:W-:Y:S01]  /*a400*/  FSETP.GT.FTZ.AND P3, PT, |R5|, |R4|, PT ;  /* 0x400000040500720b */ /* 0x000fe20003f74200 */
[----:B------:R-:W-:Y:S01]  /*a410*/  BSSY B3, `(.L_x_25251) ;  /* 0x0000019000037945 */ /* 0x000fe20003800000 */
[----:B------:R-:W-:Y:S02]  /*a420*/  FSETP.GEU.FTZ.AND P0, PT, |R4|, 1.084202172485504434e-19, PT ;  /* 0x200000000400780b */ /* 0x000fe40003f1e200 */
[----:B------:R-:W-:Y:S02]  /*a430*/  FSEL R13, R3, R14, P3 ;  /* 0x0000000e030d7208 */ /* 0x000fe40001800000 */
[----:B------:R-:W-:Y:S02]  /*a440*/  FSETP.GEU.FTZ.AND P1, PT, |R5|, 1.084202172485504434e-19, PT ;  /* 0x200000000500780b */ /* 0x000fe40003f3e200 */
[----:B----4-:R-:W0:Y:S01]  /*a450*/  MUFU.RCP R2, R13 ;  /* 0x0000000d00027308 */ /* 0x010e220000001000 */
        /* <DEDUP_REMOVED lines=20> */
.L_x_25252:
[----:B------:R-:W-:Y:S05]  /*a5a0*/  BSYNC B3 ;  /* 0x0000000000037941 */ /* 0x000fea0003800000 */
.L_x_25251:
        /* <DEDUP_REMOVED lines=15> */
[----:B------:R-:W-:-:S04]  /*a6a0*/  IMAD.MOV.U32 R3, RZ, RZ, 0x3fd774eb ;  /* 0x3fd774ebff037424 */ /* 0x000fc800078e00ff */
[----:B------:R-:W-:Y:S01]  /*a6b0*/  FFMA.FTZ R2, R3, 1.8663789033889770508, -R2 ;  /* 0x3feee58103027823 */ /* 0x000fe20000010802 */
[----:B------:R-:W-:Y:S06]  /*a6c0*/  BRA `(.L_x_25255) ;  /* 0x0000000000107947 */ /* 0x000fec0003800000 */
.L_x_25254:
[----:B------:R-:W-:Y:S02]  /*a6d0*/  ISETP.GE.AND P0, PT, R4, RZ, PT ;  /* 0x000000ff0400720c */ /* 0x000fe40003f06270 */
[----:B------:R-:W-:-:S11]  /*a6e0*/  MOV R3, 0x3fd774eb ;  /* 0x3fd774eb00037802 */ /* 0x000fd60000000f00 */
[----:B------:R-:W-:-:S04]  /*a6f0*/  @P0 FFMA.FTZ R2, R3, 0.93318945169448852539, -R2 ;  /* 0x3f6ee58103020823 */ /* 0x000fc80000010802 */
[----:B------:R-:W-:-:S07]  /*a700*/  @!P0 FFMA.FTZ R2, R3, 0.93318945169448852539, R2 ;  /* 0x3f6ee58103028823 */ /* 0x000fce0000010002 */
.L_x_25255:
[----:B------:R-:W-:Y:S05]  /*a710*/  BSYNC B1 ;  /* 0x0000000000017941 */ /* 0x000fea0003800000 */
.L_x_25253:
        /* <DEDUP_REMOVED lines=12> */
.L_x_25212:
[----:B------:R-:W-:Y:S05]  /*a7e0*/  BSYNC B0 ;  /* 0x0000000000007941 */ /* 0x000fea0003800000 */
.L_x_25199:
        /* <DEDUP_REMOVED lines=43> */
.L_x_25259:
[----:B------:R-:W-:-:S13]  /*aaa0*/  ISETP.NE.AND P0, PT, R2, 0x7f800000, PT ;  /* 0x7f8000000200780c */ /* 0x000fda0003f05270 */
[----:B------:R-:W-:-:S05]  /*aab0*/  @P0 FADD.FTZ R2, R6, -R6 ;  /* 0x8000000606020221 */ /* 0x000fca0000010000 */
[----:B------:R-:W-:Y:S01]  /*aac0*/  @P0 MOV R3, R2 ;  /* 0x0000000200030202 */ /* 0x000fe20000000f00 */
[----:B------:R-:W-:Y:S06]  /*aad0*/  @P0 BRA `(.L_x_25260) ;  /* 0x0000000000340947 */ /* 0x000fec0003800000 */
[----:B------:R-:W-:Y:S02]  /*aae0*/  ISETP.GE.AND P0, PT, R14, RZ, PT ;  /* 0x000000ff0e00720c */ /* 0x000fe40003f06270 */
[----:B------:R-:W-:-:S11]  /*aaf0*/  CS2R R2, SRZ ;  /* 0x0000000000027805 */ /* 0x000fd6000001ff00 */
[----:B------:R-:W-:Y:S05]  /*ab00*/  @!P0 BRA `(.L_x_25260) ;  /* 0x0000000000288947 */ /* 0x000fea0003800000 */
[----:B------:R-:W-:Y:S01]  /*ab10*/  FADD.FTZ R3, R6, -R6 ;  /* 0x8000000606037221 */ /* 0x000fe20000010000 */
[----:B------:R-:W-:Y:S01]  /*ab20*/  IMAD.MOV.U32 R2, RZ, RZ, R14 ;  /* 0x000000ffff027224 */ /* 0x000fe200078e000e */
[----:B------:R-:W-:Y:S06]  /*ab30*/  BRA `(.L_x_25260) ;  /* 0x00000000001c7947 */ /* 0x000fec0003800000 */
.L_x_25258:
[----:B------:R-:W-:-:S04]  /*ab40*/  FMUL.RZ R6, R6, 0.15915493667125701904 ;  /* 0x3e22f98306067820 */ /* 0x000fc8000040c000 */
[----:B------:R1:W2:Y:S08]  /*ab50*/  MUFU.SIN R3, R6 ;  /* 0x0000000600037308 */ /* 0x0002b00000000400 */
[----:B------:R1:W3:Y:S01]  /*ab60*/  MUFU.COS R2, R6 ;  /* 0x0000000600027308 */ /* 0x0002e20000000000 */
[----:B------:R-:W-:Y:S05]  /*ab70*/  BRA `(.L_x_25260) ;  /* 0x00000000000c7947 */ /* 0x000fea0003800000 */
.L_x_25257:
[----:B------:R-:W-:Y:S01]  /*ab80*/  FMUL.FTZ R2, R14, 1.4426950216293334961 ;  /* 0x3fb8aa3b0e027820 */ /* 0x000fe20000410000 */
[----:B------:R-:W-:-:S05]  /*ab90*/  MOV R3, R6 ;  /* 0x0000000600037202 */ /* 0x000fca0000000f00 */
[----:B------:R-:W0:Y:S02]  /*aba0*/  MUFU.EX2 R2, R2 ;  /* 0x0000000200027308 */ /* 0x000e240000000800 */
.L_x_25260:
[----:B------:R-:W-:Y:S05]  /*abb0*/  BSYNC B0 ;  /* 0x0000000000007941 */ /* 0x000fea0003800000 */
.L_x_25256:
        /* <DEDUP_REMOVED lines=15> */
.L_x_25264:
[----:B0-23--:R-:W0:Y:S02]  /*acb0*/  F2I.S64.TRUNC R2, R2 ;  /* 0x0000000200027311 */ /* 0x00de24000020d900 */
[----:B0-----:R-:W-:-:S05]  /*acc0*/  IMAD.MOV.U32 R5, RZ, RZ, R2 ;  /* 0x000000ffff057224 */ /* 0x001fca00078e0002 */
[----:B------:R0:W-:Y:S01]  /*acd0*/  STG.E.U8 desc[UR36][R16.64], R5 ;  /* 0x0000000510007986 */ /* 0x0001e2000c101124 */
[----:B------:R-:W-:Y:S05]  /*ace0*/  BRA `(.L_x_25266) ;  /* 0x0000000c00447947 */ /* 0x000fea0003800000 */
.L_x_25263:
        /* <DEDUP_REMOVED lines=9> */
.L_x_25268:
[----:B0-23--:R-:W0:Y:S02]  /*ad80*/  F2I.FTZ.TRUNC.NTZ R3, R2 ;  /* 0x0000000200037305 */ /* 0x00de24000021f100 */
[----:B0-----:R4:W-:Y:S01]  /*ad90*/  STG.E desc[UR36][R16.64], R3 ;  /* 0x0000000310007986 */ /* 0x0019e2000c101924 */
[----:B------:R-:W-:Y:S05]  /*ada0*/  BRA `(.L_x_25266) ;  /* 0x0000000c00147947 */ /* 0x000fea0003800000 */
.L_x_25267:
[----:B0-23--:R-:W0:Y:S02]  /*adb0*/  F2I.FTZ.TRUNC.NTZ R3, R2 ;  /* 0x0000000200037305 */ /* 0x00de24000021f100 */
[----:B0-----:R3:W-:Y:S01]  /*adc0*/  STG.E.U16 desc[UR36][R16.64], R3 ;  /* 0x0000000310007986 */ /* 0x0017e2000c101524 */
[----:B------:R-:W-:Y:S05]  /*add0*/  BRA `(.L_x_25266) ;  /* 0x0000000c00087947 */ /* 0x000fea0003800000 */
.L_x_25262:
        /* <DEDUP_REMOVED lines=8> */
.L_x_25270:
[----:B0--3--:R-:W-:-:S05]  /*ae60*/  F2FP.F16.F32.PACK_AB R2, RZ, R2 ;  /* 0x00000002ff02723e */ /* 0x009fca00000000ff */
[----:B------:R0:W-:Y:S01]  /*ae70*/  STG.E.U16 desc[UR36][R16.64], R2 ;  /* 0x0000000210007986 */ /* 0x0001e2000c101524 */
[----:B------:R-:W-:Y:S05]  /*ae80*/  BRA `(.L_x_25266) ;  /* 0x0000000800dc7947 */ /* 0x000fea0003800000 */
.L_x_25269:
        /* <DEDUP_REMOVED lines=8> */
.L_x_25272:
[----:B0-23--:R-:W-:-:S05]  /*af10*/  F2FP.F16.F32.PACK_AB R3, R3, R2 ;  /* 0x000000020303723e */ /* 0x00dfca00000000ff */
[----:B------:R0:W-:Y:S01]  /*af20*/  STG.E desc[UR36][R16.64], R3 ;  /* 0x0000000310007986 */ /* 0x0001e2000c101924 */
[----:B------:R-:W-:Y:S05]  /*af30*/  BRA `(.L_x_25266) ;  /* 0x0000000800b07947 */ /* 0x000fea0003800000 */
.L_x_25271:
[----:B0--3--:R-:W-:-:S06]  /*af40*/  FMUL.FTZ R2, R2, 1 ;  /* 0x3f80000002027820 */ /* 0x009fcc0000410000 */
[----:B--2---:R-:W0:Y:S02]  /*af50*/  F2F.F64.F32 R2, R2 ;  /* 0x0000000200027310 */ /* 0x004e240000201800 */
[----:B0-----:R0:W-:Y:S01]  /*af60*/  STG.E.64 desc[UR36][R16.64], R2 ;  /* 0x0000000210007986 */ /* 0x0011e2000c101b24 */
[----:B------:R-:W-:Y:S05]  /*af70*/  BRA `(.L_x_25266) ;  /* 0x0000000800a07947 */ /* 0x000fea0003800000 */
.L_x_25261:
        /* <DEDUP_REMOVED lines=14> */
.L_x_25275:
[----:B-12---:R-:W-:Y:S01]  /*b060*/  FMUL.FTZ R6, R3, 1 ;  /* 0x3f80000003067820 */ /* 0x006fe20000410000 */
[----:B0--3--:R-:W-:-:S05]  /*b070*/  FMUL.FTZ R4, R2, 1 ;  /* 0x3f80000002047820 */ /* 0x009fca0000410000 */
[----:B------:R-:W-:Y:S08]  /*b080*/  F2F.F64.F32 R6, R6 ;  /* 0x0000000600067310 */ /* 0x000ff00000201800 */
[----:B------:R-:W0:Y:S02]  /*b090*/  F2F.F64.F32 R4, R4 ;  /* 0x0000000400047310 */ /* 0x000e240000201800 */
[----:B0-----:R0:W-:Y:S01]  /*b0a0*/  STG.E.128 desc[UR36][R16.64], R4 ;  /* 0x0000000410007986 */ /* 0x0011e2000c101d24 */
[----:B------:R-:W-:Y:S05]  /*b0b0*/  BRA `(.L_x_25266) ;  /* 0x0000000800507947 */ /* 0x000fea0003800000 */
.L_x_25274:
        /* <DEDUP_REMOVED lines=20> */
.L_x_25279:
[----:B------:R-:W-:Y:S05]  /*b200*/  BSYNC B0 ;  /* 0x0000000000007941 */ /* 0x000fea0003800000 */
.L_x_25278:
[----:B------:R-:W-:-:S05]  /*b210*/  LOP3.LUT R5, R0, R5, RZ, 0xfc, !PT ;  /* 0x0000000500057212 */ /* 0x000fca00078efcff */
[----:B------:R0:W-:Y:S01]  /*b220*/  STG.E.U8 desc[UR36][R16.64], R5 ;  /* 0x0000000510007986 */ /* 0x0001e2000c101124 */
[----:B------:R-:W-:Y:S05]  /*b230*/  BRA `(.L_x_25266) ;  /* 0x0000000400f07947 */ /* 0x000fea0003800000 */
.L_x_25277:
        /* <DEDUP_REMOVED lines=9> */
[----:B------:R-:W-:Y:S02]  /*b2d0*/  @P0 SHF.R.U32.HI R0, RZ, 0x15, R0 ;  /* 0x00000015ff000819 */ /* 0x000fe40000011600 */
[----:B------:R-:W-:Y:S01]  /*b2e0*/  @!P0 IADD3 R0, R3, -0x43000000, RZ ;  /* 0xbd00000003008810 */ /* 0x000fe20007ffe0ff */
[----:B------:R-:W-:Y:S06]  /*b2f0*/  BRA `(.L_x_25282) ;  /* 0x00000000000c7947 */ /* 0x000fec0003800000 */
.L_x_25281:
[----:B------:R-:W-:Y:S01]  /*b300*/  IMAD.MOV.U32 R0, RZ, RZ, 0x7f ;  /* 0x0000007fff007424 */ /* 0x000fe200078e00ff */
[----:B------:R-:W-:-:S04]  /*b310*/  ISETP.GT.U32.AND P0, PT, R4, 0x7f800000, PT ;  /* 0x7f8000000400780c */ /* 0x000fc80003f04070 */
[----:B------:R-:W-:-:S09]  /*b320*/  SEL R0, R0, 0x7c, P0 ;  /* 0x0000007c00007807 */ /* 0x000fd20000000000 */
.L_x_25282:
[----:B------:R-:W-:Y:S05]  /*b330*/  BSYNC B0 ;  /* 0x0000000000007941 */ /* 0x000fea0003800000 */
.L_x_25280:
[----:B------:R-:W-:-:S04]  /*b340*/  LOP3.LUT R2, R2, 0x80000000, RZ, 0xc0, !PT ;  /* 0x8000000002027812 */ /* 0x000fc800078ec0ff */
[----:B--2---:R-:W-:-:S04]  /*b350*/  SHF.R.U32.HI R3, RZ, 0x18, R2 ;  /* 0x00000018ff037819 */ /* 0x004fc80000011602 */
[----:B------:R-:W-:-:S05]  /*b360*/  LOP3.LUT R3, R0, R3, RZ, 0xfc, !PT ;  /* 0x0000000300037212 */ /* 0x000fca00078efcff */
[----:B------:R0:W-:Y:S01]  /*b370*/  STG.E.U8 desc[UR36][R16.64], R3 ;  /* 0x0000000310007986 */ /* 0x0001e2000c101124 */
[----:B------:R-:W-:Y:S05]  /*b380*/  BRA `(.L_x_25266) ;  /* 0x00000004009c7947 */ /* 0x000fea0003800000 */
.L_x_25276:
[----:B0--3--:R-:W-:-:S05]  /*b390*/  F2FP.BF16.F32.PACK_AB R2, RZ, R2 ;  /* 0x00000002ff02723e */ /* 0x009fca00000010ff */
[----:B------:R0:W-:Y:S01]  /*b3a0*/  STG.E.U16 desc[UR36][R16.64], R2 ;  /* 0x0000000210007986 */ /* 0x0001e2000c101524 */
[----:B------:R-:W-:Y:S05]  /*b3b0*/  BRA `(.L_x_25266) ;  /* 0x0000000400907947 */ /* 0x000fea0003800000 */
.L_x_25273:
        /* <DEDUP_REMOVED lines=11> */
.L_x_25285:
[----:B0-23--:R-:W-:Y:S01]  /*b470*/  LOP3.LUT R3, R2, 0x7fffffff, RZ, 0xc0, !PT ;  /* 0x7fffffff02037812 */ /* 0x00dfe200078ec0ff */
[----:B------:R-:W-:Y:S01]  /*b480*/  BSSY B0, `(.L_x_25286) ;  /* 0x0000013000007945 */ /* 0x000fe20003800000 */
[----:B------:R-:W-:Y:S02]  /*b490*/  MOV R8, 0x80 ;  /* 0x0000008000087802 */ /* 0x000fe40000000f00 */
        /* <DEDUP_REMOVED lines=13> */
.L_x_25288:
[----:B------:R-:W-:-:S04]  /*b570*/  LOP3.LUT R2, R2, 0x80000000, RZ, 0xc0, !PT ;  /* 0x8000000002027812 */ /* 0x000fc800078ec0ff */
[----:B------:R-:W-:-:S04]  /*b580*/  SHF.R.U32.HI R3, RZ, 0x18, R2 ;  /* 0x00000018ff037819 */ /* 0x000fc80000011602 */
[----:B------:R-:W-:-:S04]  /*b590*/  LOP3.LUT R0, R0, R3, RZ, 0xfc, !PT ;  /* 0x0000000300007212 */ /* 0x000fc800078efcff */
[----:B------:R-:W-:-:S07]  /*b5a0*/  PRMT R8, R0, 0x7610, R8 ;  /* 0x0000761000087816 */ /* 0x000fce0000000008 */
.L_x_25287:
[----:B------:R-:W-:Y:S05]  /*b5b0*/  BSYNC B0 ;  /* 0x0000000000007941 */ /* 0x000fea0003800000 */
.L_x_25286:
[----:B------:R0:W-:Y:S01]  /*b5c0*/  STG.E.U8 desc[UR36][R16.64], R8 ;  /* 0x0000000810007986 */ /* 0x0001e2000c101124 */
[----:B------:R-:W-:Y:S05]  /*b5d0*/  BRA `(.L_x_25266) ;  /* 0x0000000400087947 */ /* 0x000fea0003800000 */
.L_x_25284:
        /* <DEDUP_REMOVED lines=16> */
.L_x_25291:
[----:B------:R-:W-:-:S04]  /*b6e0*/  LOP3.LUT R2, R2, 0x80000000, RZ, 0xc0, !PT ;  /* 0x8000000002027812 */ /* 0x000fc800078ec0ff */
[----:B------:R-:W-:-:S04]  /*b6f0*/  SHF.R.U32.HI R3, RZ, 0x18, R2 ;  /* 0x00000018ff037819 */ /* 0x000fc80000011602 */
[----:B------:R-:W-:-:S04]  /*b700*/  LOP3.LUT R0, R0, R3, RZ, 0xfc, !PT ;  /* 0x0000000300007212 */ /* 0x000fc800078efcff */
[----:B------:R-:W-:-:S07]  /*b710*/  PRMT R8, R0, 0x7610, R8 ;  /* 0x0000761000087816 */ /* 0x000fce0000000008 */
.L_x_25290:
[----:B------:R-:W-:Y:S05]  /*b720*/  BSYNC B0 ;  /* 0x0000000000007941 */ /* 0x000fea0003800000 */
.L_x_25289:
[----:B------:R0:W-:Y:S01]  /*b730*/  STG.E.U8 desc[UR36][R16.64], R8 ;  /* 0x0000000810007986 */ /* 0x0001e2000c101124 */
[----:B------:R-:W-:Y:S05]  /*b740*/  BRA `(.L_x_25266) ;  /* 0x0000000000ac7947 */ /* 0x000fea0003800000 */
.L_x_25283:
        /* <DEDUP_REMOVED lines=17> */
[----:B------:R-:W-:-:S05]  /*b860*/  @!P0 IADD3 R0, R4, RZ, RZ ;  /* 0x000000ff04008210 */ /* 0x000fca0007ffe0ff */
[----:B------:R-:W-:-:S05]  /*b870*/  @P2 IMAD.MOV.U32 R3, RZ, RZ, R0 ;  /* 0x000000ffff032224 */ /* 0x000fca00078e0000 */
[----:B------:R0:W-:Y:S01]  /*b880*/  STG.E.U8 desc[UR36][R16.64], R3 ;  /* 0x0000000310007986 */ /* 0x0001e2000c101124 */
[----:B------:R-:W-:Y:S05]  /*b890*/  BRA `(.L_x_25266) ;  /* 0x0000000000587947 */ /* 0x000fea0003800000 */
.L_x_25265:
[----:B------:R-:W-:Y:S01]  /*b8a0*/  MOV R0, 0x0 ;  /* 0x0000000000007802 */ /* 0x000fe20000000f00 */
[----:B------:R-:W-:Y:S01]  /*b8b0*/  ULDC.64 UR4, c[0x4][0x198] ;  /* 0x0100660000047ab9 */ /* 0x000fe20000000a00 */
[----:B------:R-:W-:Y:S01]  /*b8c0*/  ULDC.64 UR6, c[0x4][0x90] ;  /* 0x0100240000067ab9 */ /* 0x000fe20000000a00 */
[----:B------:R-:W-:Y:S01]  /*b8d0*/  MOV R4, UR4 ;  /* 0x0000000400047c02 */ /* 0x000fe20008000f00 */
[----:B0-23--:R0:W2:Y:S01]  /*b8e0*/  LDC.64 R2, c[0x4][R0] ;  /* 0x0100000000027b82 */ /* 0x00d0a20000000a00 */
[----:B------:R-:W-:Y:S01]  /*b8f0*/  IMAD.U32 R5, RZ, RZ, UR5 ;  /* 0x00000005ff057e24 */ /* 0x000fe2000f8e00ff */
[----:B------:R-:W-:Y:S01]  /*b900*/  ULDC.64 UR4, c[0x4][0x1a0] ;  /* 0x0100680000047ab9 */ /* 0x000fe20000000a00 */
[----:B------:R-:W-:Y:S01]  /*b910*/  HFMA2.MMA R8, -RZ, RZ, 0, 6.020069122314453125e-06 ;  /* 0x00000065ff087435 */ /* 0x000fe200000001ff */
[----:B-1----:R-:W-:Y:S01]  /*b920*/  MOV R6, UR4 ;  /* 0x0000000400067c02 */ /* 0x002fe20008000f00 */
[----:B------:R-:W-:Y:S01]  /*b930*/  IMAD.U32 R7, RZ, RZ, UR5 ;  /* 0x00000005ff077e24 */ /* 0x000fe2000f8e00ff */
[----:B------:R-:W-:Y:S01]  /*b940*/  MOV R10, UR6 ;  /* 0x00000006000a7c02 */ /* 0x000fe20008000f00 */
[----:B------:R-:W-:Y:S01]  /*b950*/  IMAD.U32 R11, RZ, RZ, UR7 ;  /* 0x00000007ff0b7e24 */ /* 0x000fe2000f8e00ff */
[----:B------:R-:W-:Y:S01]  /*b960*/  MOV R13, RZ ;  /* 0x000000ff000d7202 */ /* 0x000fe20000000f00 */
[----:B0-----:R-:W-:-:S07]  /*b970*/  IMAD.MOV.U32 R12, RZ, RZ, 0x1 ;  /* 0x00000001ff0c7424 */ /* 0x001fce00078e00ff */
[----:B------:R-:W-:-:S07]  /*b980*/  LEPC R20, `(.L_x_25294) ;  /* 0x000000001014794e */ /* 0x000fce0000000000 */
[----:B--2---:R-:W-:Y:S05]  /*b990*/  CALL.ABS.NOINC R2 ;  /* 0x0000000002007343 */ /* 0x004fea0003c00000 */
.L_x_25294:
[----:B------:R-:W-:Y:S05]  /*b9a0*/  BRA `(.L_x_25266) ;  /* 0x0000000000147947 */ /* 0x000fea0003800000 */
.L_x_25293:
[----:B0-23--:R-:W0:Y:S02]  /*b9b0*/  F2I.U64.TRUNC R2, R2 ;  /* 0x0000000200027311 */ /* 0x00de24000020d800 */
[----:B0-----:R0:W-:Y:S01]  /*b9c0*/  STG.E.64 desc[UR36][R16.64], R2 ;  /* 0x0000000210007986 */ /* 0x0011e2000c101b24 */
[----:B------:R-:W-:Y:S05]  /*b9d0*/  BRA `(.L_x_25266) ;  /* 0x0000000000087947 */ /* 0x000fea0003800000 */
.L_x_25292:
[----:B0-23--:R-:W0:Y:S02]  /*b9e0*/  F2I.FTZ.U32.TRUNC.NTZ R3, R2 ;  /* 0x0000000200037305 */ /* 0x00de24000021f000 */
[----:B0-----:R0:W-:Y:S02]  /*b9f0*/  STG.E desc[UR36][R16.64], R3 ;  /* 0x0000000310007986 */ /* 0x0011e4000c101924 */
.L_x_25266:
[----:B------:R-:W-:-:S07]  /*ba00*/  VIADD R19, R19, 0x80 ;  /* 0x0000008013137836 */ /* 0x000fce0000000000 */
.L_x_25167:
[----:B------:R-:W-:Y:S05]  /*ba10*/  BSYNC B6 ;  /* 0x0000000000067941 */ /* 0x000fea0003800000 */
.L_x_25166:
[----:B------:R-:W-:Y:S01]  /*ba20*/  ULDC UR4, c[0x0][0x210] ;  /* 0x0000840000047ab9 */ /* 0x000fe20000000800 */
[----:B------:R-:W-:Y:S01]  /*ba30*/  BSSY B6, `(.L_x_25295) ;  /* 0x00005cb000067945 */ /* 0x000fe20003800000 */
[----:B------:R-:W-:-:S13]  /*ba40*/  ISETP.GE.AND P0, PT, R19, UR4, PT ;  /* 0x0000000413007c0c */ /* 0x000fda000bf06270 */
[----:B------:R-:W-:Y:S05]  /*ba50*/  @P0 BRA `(.L_x_25296) ;  /* 0x0000005c00200947 */ /* 0x000fea0003800000 */
[----:B01----:R-:W0:Y:S01]  /*ba60*/  LDC R6, c[0x0][0x218] ;  /* 0x00008600ff067b82 */ /* 0x003e220000000800 */
[----:B------:R-:W-:Y:S01]  /*ba70*/  HFMA2.MMA R0, -RZ, RZ, 0, 0 ;  /* 0x00000000ff007435 */ /* 0x000fe200000001ff */
[----:B--234-:R-:W-:Y:S01]  /*ba80*/  IMAD.MOV.U32 R16, RZ, RZ, RZ ;  /* 0x000000ffff107224 */ /* 0x01cfe200078e00ff */
[----:B0-----:R-:W-:-:S13]  /*ba90*/  ISETP.NE.AND P0, PT, R6, RZ, PT ;  /* 0x000000ff0600720c */ /* 0x001fda0003f05270 */
[----:B------:R-:W-:Y:S05]  /*baa0*/  @!P0 BRA `(.L_x_25297) ;  /* 0x0000001000a88947 */ /* 0x000fea0003800000 */
        /* <DEDUP_REMOVED lines=289> */
[----:B------:R-:W-:-:S04]  /*ccc0*/  ULDC.64 UR4, c[0x0][0x340] ;  /* 0x0000d00000047ab9 */ /* 0x000fc80000000a00 */
        /* <DEDUP_REMOVED lines=8> */
.L_x_25297:
        /* <DEDUP_REMOVED lines=20> */
[----:B------:R-:W-:Y:S01]  /*ce90*/  MOV R5, RZ ;  /* 0x000000ff00057202 */ /* 0x000fe20000000f00 */
[----:B--2---:R0:W1:Y:S01]  /*cea0*/  I2F.S16 R4, R2 ;  /* 0x0000000200047306 */ /* 0x0040620000101400 */
[----:B------:R-:W-:Y:S05]  /*ceb0*/  BRA `(.L_x_25304) ;  /* 0x0000000c008c7947 */ /* 0x000fea0003800000 */
.L_x_25302:
[----:B------:R-:W2:Y:S01]  /*cec0*/  LDG.E.U8 R2, desc[UR36][R2.64] ;  /* 0x0000002402027981 */ /* 0x000ea2000c1e1100 */
[----:B------:R-:W-:Y:S01]  /*ced0*/  IMAD.MOV.U32 R5, RZ, RZ, RZ ;  /* 0x000000ffff057224 */ /* 0x000fe200078e00ff */
[----:B--2---:R-:W-:Y:S01]  /*cee0*/  I2FP.F32.U32 R4, R2 ;  /* 0x0000000200047245 */ /* 0x004fe20000201000 */
[----:B------:R-:W-:Y:S06]  /*cef0*/  BRA `(.L_x_25304) ;  /* 0x0000000c007c7947 */ /* 0x000fec0003800000 */
.L_x_25301:
[----:B------:R-:W-:-:S13]  /*cf00*/  ISETP.NE.AND P0, PT, R4, 0x2, PT ;  /* 0x000000020400780c */ /* 0x000fda0003f05270 */
[----:B------:R-:W-:Y:S05]  /*cf10*/  @!P0 BRA `(.L_x_25305) ;  /* 0x0000000000308947 */ /* 0x000fea0003800000 */
[----:B------:R-:W-:-:S13]  /*cf20*/  ISETP.NE.AND P0, PT, R4, 0x3, PT ;  /* 0x000000030400780c */ /* 0x000fda0003f05270 */
[----:B------:R-:W-:Y:S05]  /*cf30*/  @!P0 BRA `(.L_x_25306) ;  /* 0x0000000000188947 */ /* 0x000fea0003800000 */
[----:B------:R-:W-:-:S13]  /*cf40*/  ISETP.NE.AND P0, PT, R4, 0x4, PT ;  /* 0x000000040400780c */ /* 0x000fda0003f05270 */
[----:B------:R-:W-:Y:S05]  /*cf50*/  @P0 BRA `(.L_x_25303) ;  /* 0x0000000c00000947 */ /* 0x000fea0003800000 */
[----:B------:R-:W2:Y:S01]  /*cf60*/  LDG.E.64 R2, desc[UR36][R2.64] ;  /* 0x0000002402027981 */ /* 0x000ea2000c1e1b00 */
[----:B------:R-:W-:Y:S01]  /*cf70*/  HFMA2.MMA R5, -RZ, RZ, 0, 0 ;  /* 0x00000000ff057435 */ /* 0x000fe200000001ff */
[----:B--2---:R4:W0:Y:S01]  /*cf80*/  I2F.S64 R4, R2 ;  /* 0x0000000200047312 */ /* 0x0048220000301400 */
[----:B------:R-:W-:Y:S09]  /*cf90*/  BRA `(.L_x_25304) ;  /* 0x0000000c00547947 */ /* 0x000ff20003800000 */
.L_x_25306:
[----:B------:R-:W2:Y:S01]  /*cfa0*/  LDG.E R2, desc[UR36][R2.64] ;  /* 0x0000002402027981 */ /* 0x000ea2000c1e1900 */
[----:B------:R-:W-:Y:S01]  /*cfb0*/  IMAD.MOV.U32 R5, RZ, RZ, RZ ;  /* 0x000000ffff057224 */ /* 0x000fe200078e00ff */
[----:B--2---:R-:W-:Y:S01]  /*cfc0*/  I2FP.F32.S32 R4, R2 ;  /* 0x0000000200047245 */ /* 0x004fe20000201400 */
[----:B------:R-:W-:Y:S06]  /*cfd0*/  BRA `(.L_x_25304) ;  /* 0x0000000c00447947 */ /* 0x000fec0003800000 */
.L_x_25305:
[----:B------:R-:W2:Y:S01]  /*cfe0*/  LDG.E.U16 R2, desc[UR36][R2.64] ;  /* 0x0000002402027981 */ /* 0x000ea2000c1e1500 */
[----:B------:R-:W-:Y:S01]  /*cff0*/  MOV R5, RZ ;  /* 0x000000ff00057202 */ /* 0x000fe20000000f00 */
[----:B--2---:R2:W3:Y:S01]  /*d000*/  I2F.S16 R4, R2 ;  /* 0x0000000200047306 */ /* 0x0044e20000101400 */
[----:B------:R-:W-:Y:S05]  /*d010*/  BRA `(.L_x_25304) ;  /* 0x0000000c00347947 */ /* 0x000fea0003800000 */
.L_x_25300:
        /* <DEDUP_REMOVED lines=9> */
.L_x_25308:
[----:B------:R-:W2:Y:S01]  /*d0b0*/  LDG.E.U16 R2, desc[UR36][R2.64] ;  /* 0x0000002402027981 */ /* 0x000ea2000c1e1500 */
[----:B------:R-:W-:Y:S01]  /*d0c0*/  HFMA2.MMA R5, -RZ, RZ, 0, 0 ;  /* 0x00000000ff057435 */ /* 0x000fe200000001ff */
[----:B--2---:R-:W-:Y:S01]  /*d0d0*/  HADD2.F32 R4, -RZ, R2.H0_H0 ;  /* 0x20000002ff047230 */ /* 0x004fe20000004100 */
[----:B------:R-:W-:Y:S09]  /*d0e0*/  BRA `(.L_x_25304) ;  /* 0x0000000c00007947 */ /* 0x000ff20003800000 */
.L_x_25307:
        /* <DEDUP_REMOVED lines=8> */
.L_x_25310:
[----:B------:R-:W2:Y:S02]  /*d170*/  LDG.E R2, desc[UR36][R2.64] ;  /* 0x0000002402027981 */ /* 0x000ea4000c1e1900 */
[--C-:B--2---:R-:W-:Y:S02]  /*d180*/  HADD2.F32 R5, -RZ, R2.reuse.H1_H1 ;  /* 0x30000002ff057230 */ /* 0x104fe40000004100 */
[----:B------:R-:W-:Y:S01]  /*d190*/  HADD2.F32 R4, -RZ, R2.H0_H0 ;  /* 0x20000002ff047230 */ /* 0x000fe20000004100 */
[----:B------:R-:W-:Y:S06]  /*d1a0*/  BRA `(.L_x_25304) ;  /* 0x0000000800d07947 */ /* 0x000fec0003800000 */
.L_x_25309:
        /* <DEDUP_REMOVED lines=8> */
.L_x_25299:
        /* <DEDUP_REMOVED lines=9> */
[----:B------:R-:W-:Y:S02]  /*d2c0*/  MOV R5, RZ ;  /* 0x000000ff00057202 */ /* 0x000fe40000000f00 */
[----:B--2---:R-:W-:-:S04]  /*d2d0*/  ISETP.NE.AND P0, PT, R2, RZ, PT ;  /* 0x000000ff0200720c */ /* 0x004fc80003f05270 */
[----:B------:R-:W-:Y:S01]  /*d2e0*/  FSEL R4, RZ, 1, !P0 ;  /* 0x3f800000ff047808 */ /* 0x000fe20004000000 */
[----:B------:R-:W-:Y:S08]  /*d2f0*/  BRA `(.L_x_25304) ;  /* 0x00000008007c7947 */ /* 0x000ff00003800000 */
.L_x_25313:
        /* <DEDUP_REMOVED lines=10> */
.L_x_25312:
        /* <DEDUP_REMOVED lines=11> */
[C---:B------:R-:W-:Y:S01]  /*d450*/  IADD3 R6, R0.reuse, 0x1000000, RZ ;  /* 0x0100000000067810 */ /* 0x040fe20007ffe0ff */
[----:B------:R-:W-:-:S03]  /*d460*/  VIADD R2, R0, 0xffffffff ;  /* 0xffffffff00027836 */ /* 0x000fc60000000000 */
        /* <DEDUP_REMOVED lines=10> */
[----:B------:R-:W-:Y:S02]  /*d510*/  LOP3.LUT R3, R5, R2, RZ, 0x30, !PT ;  /* 0x0000000205037212 */ /* 0x000fe400078e30ff */
[----:B------:R-:W-:Y:S02]  /*d520*/  MOV R5, RZ ;  /* 0x000000ff00057202 */ /* 0x000fe40000000f00 */
[----:B------:R-:W-:Y:S01]  /*d530*/  LOP3.LUT R4, R3, 0x80000000, R4, 0xf8, !PT ;  /* 0x8000000003047812 */ /* 0x000fe200078ef804 */
[----:B------:R-:W-:Y:S06]  /*d540*/  BRA `(.L_x_25304) ;  /* 0x0000000400e87947 */ /* 0x000fec0003800000 */
.L_x_25315:
[----:B------:R-:W2:Y:S01]  /*d550*/  LDG.E.U8 R2, desc[UR36][R2.64] ;  /* 0x0000002402027981 */ /* 0x000ea2000c1e1100 */
[----:B------:R-:W-:Y:S02]  /*d560*/  IMAD.MOV.U32 R5, RZ, RZ, RZ ;  /* 0x000000ffff057224 */ /* 0x000fe400078e00ff */
[C---:B--2---:R-:W-:Y:S01]  /*d570*/  IMAD.SHL.U32 R0, R2.reuse, 0x2000000, RZ ;  /* 0x0200000002007824 */ /* 0x044fe200078e00ff */
[----:B------:R-:W-:-:S04]  /*d580*/  SHF.L.U32 R7, R2, 0x18, RZ ;  /* 0x0000001802077819 */ /* 0x000fc800000006ff */
        /* <DEDUP_REMOVED lines=10> */
.L_x_25314:
[----:B------:R-:W2:Y:S01]  /*d630*/  LDG.E.U16 R2, desc[UR36][R2.64] ;  /* 0x0000002402027981 */ /* 0x000ea2000c1e1500 */
[----:B------:R-:W-:Y:S01]  /*d640*/  HFMA2.MMA R5, -RZ, RZ, 0, 0 ;  /* 0x00000000ff057435 */ /* 0x000fe200000001ff */
[----:B--2---:R-:W-:Y:S01]  /*d650*/  IMAD.U32 R4, R2, 0x10000, RZ ;  /* 0x0001000002047824 */ /* 0x004fe200078e00ff */
[----:B------:R-:W-:Y:S09]  /*d660*/  BRA `(.L_x_25304) ;  /* 0x0000000400a07947 */ /* 0x000ff20003800000 */
.L_x_25311:
        /* <DEDUP_REMOVED lines=9> */
[----:B------:R-:W-:Y:S02]  /*d700*/  MOV R5, RZ ;  /* 0x000000ff00057202 */ /* 0x000fe40000000f00 */
[----:B--2---:R-:W-:Y:S01]  /*d710*/  I2FP.F32.U32 R4, R2 ;  /* 0x0000000200047245 */ /* 0x004fe20000201000 */
[----:B------:R-:W-:Y:S06]  /*d720*/  BRA `(.L_x_25304) ;  /* 0x0000000400707947 */ /* 0x000fec0003800000 */
.L_x_25318:
        /* <DEDUP_REMOVED lines=20> */
.L_x_25320:
[----:B------:R-:W-:Y:S05]  /*d870*/  BSYNC B0 ;  /* 0x0000000000007941 */ /* 0x000fea0003800000 */
.L_x_25319:
[----:B------:R-:W-:Y:S02]  /*d880*/  LEA R3, R0, 0x3b800000, 0x17 ;  /* 0x3b80000000037811 */ /* 0x000fe400078eb8ff */
[----:B------:R-:W-:-:S04]  /*d890*/  SHF.L.U32 R2, R2, 0x14, RZ ;  /* 0x0000001402027819 */ /* 0x000fc800000006ff */
[----:B------:R-:W-:Y:S01]  /*d8a0*/  LOP3.LUT R4, R3, R2, R4, 0xfe, !PT ;  /* 0x0000000203047212 */ /* 0x000fe200078efe04 */
[----:B------:R-:W-:Y:S06]  /*d8b0*/  BRA `(.L_x_25304) ;  /* 0x00000004000c7947 */ /* 0x000fec0003800000 */
.L_x_25317:
        /* <DEDUP_REMOVED lines=20> */
.L_x_25322:
[----:B------:R-:W-:Y:S05]  /*da00*/  BSYNC B0 ;  /* 0x0000000000007941 */ /* 0x000fea0003800000 */
.L_x_25321:
[----:B------:R-:W-:Y:S02]  /*da10*/  LEA R3, R0, 0x37800000, 0x17 ;  /* 0x3780000000037811 */ /* 0x000fe400078eb8ff */
[----:B------:R-:W-:-:S04]  /*da20*/  SHF.L.U32 R2, R2, 0x15, RZ ;  /* 0x0000001502027819 */ /* 0x000fc800000006ff */
[----:B------:R-:W-:Y:S01]  /*da30*/  LOP3.LUT R4, R3, R2, R4, 0xfe, !PT ;  /* 0x0000000203047212 */ /* 0x000fe200078efe04 */
[----:B------:R-:W-:Y:S06]  /*da40*/  BRA `(.L_x_25304) ;  /* 0x0000000000a87947 */ /* 0x000fec0003800000 */
.L_x_25316:
        /* <DEDUP_REMOVED lines=14> */
.L_x_25326:
[----:B------:R-:W-:Y:S05]  /*db30*/  BSYNC B0 ;  /* 0x0000000000007941 */ /* 0x000fea0003800000 */
.L_x_25325:
[----:B------:R-:W-:Y:S01]  /*db40*/  HFMA2.MMA R5, -RZ, RZ, 0, 0 ;  /* 0x00000000ff057435 */ /* 0x000fe200000001ff */
[----:B------:R-:W-:Y:S10]  /*db50*/  BRA `(.L_x_25304) ;  /* 0x0000000000647947 */ /* 0x000ff40003800000 */
.L_x_25303:
        /* <DEDUP_REMOVED lines=10> */
[----:B------:R-:W-:Y:S01]  /*dc00*/  IMAD.U32 R10, RZ, RZ, UR6 ;  /* 0x00000006ff0a7e24 */ /* 0x000fe2000f8e00ff */
[----:B------:R-:W-:Y:S01]  /*dc10*/  MOV R11, UR7 ;  /* 0x00000007000b7c02 */ /* 0x000fe20008000f00 */
[----:B------:R-:W-:-:S02]  /*dc20*/  IMAD.MOV.U32 R8, RZ, RZ, 0x4e ;  /* 0x0000004eff087424 */ /* 0x000fc400078e00ff */
[----:B0-----:R-:W-:-:S07]  /*dc30*/  IMAD.MOV.U32 R13, RZ, RZ, RZ ;  /* 0x000000ffff0d7224 */ /* 0x001fce00078e00ff */
[----:B------:R-:W-:-:S07]  /*dc40*/  LEPC R20, `(.L_x_25327) ;  /* 0x000000001014794e */ /* 0x000fce0000000000 */
[----:B-1----:R-:W-:Y:S05]  /*dc50*/  CALL.ABS.NOINC R2 ;  /* 0x0000000002007343 */ /* 0x002fea0003c00000 */
.L_x_25327:
[----:B------:R-:W-:Y:S01]  /*dc60*/  CS2R R4, SRZ ;  /* 0x0000000000047805 */ /* 0x000fe2000001ff00 */
[----:B------:R-:W-:Y:S06]  /*dc70*/  BRA `(.L_x_25304) ;  /* 0x00000000001c7947 */ /* 0x000fec0003800000 */
.L_x_25324:
[----:B------:R-:W2:Y:S01]  /*dc80*/  LDG.E.64 R2, desc[UR36][R2.64] ;  /* 0x0000002402027981 */ /* 0x000ea2000c1e1b00 */
[----:B------:R-:W-:Y:S01]  /*dc90*/  MOV R5, RZ ;  /* 0x000000ff00057202 */ /* 0x000fe20000000f00 */
[----:B--2---:R0:W1:Y:S01]  /*dca0*/  I2F.U64 R4, R2 ;  /* 0x0000000200047312 */ /* 0x0040620000301000 */
[----:B------:R-:W-:Y:S05]  /*dcb0*/  BRA `(.L_x_25304) ;  /* 0x00000000000c7947 */ /* 0x000fea0003800000 */
.L_x_25323:
[----:B------:R-:W2:Y:S01]  /*dcc0*/  LDG.E R2, desc[UR36][R2.64] ;  /* 0x0000002402027981 */ /* 0x000ea2000c1e1900 */
[----:B------:R-:W-:Y:S01]  /*dcd0*/  IMAD.MOV.U32 R5, RZ, RZ, RZ ;  /* 0x000000ffff057224 */ /* 0x000fe200078e00ff */
[----:B--2---:R-:W-:-:S07]  /*dce0*/  I2FP.F32.U32 R4, R2 ;  /* 0x0000000200047245 */ /* 0x004fce0000201000 */
.L_x_25304:
[----:B------:R-:W-:Y:S05]  /*dcf0*/  BSYNC B7 ;  /* 0x0000000000077941 */ /* 0x000fea0003800000 */
.L_x_25298:
        /* <DEDUP_REMOVED lines=24> */
[----:B------:R-:W-:Y:S01]  /*de80*/  FCHK P0, R2, R13 ;  /* 0x0000000d02007302 */ /* 0x000fe20000000000 */
[----:B------:R-:W-:Y:S02]  /*de90*/  IMAD.MOV.U32 R8, RZ, RZ, 0x3d39bf78 ;  /* 0x3d39bf78ff087424 */ /* 0x000fe400078e00ff */
[----:B------:R-:W-:Y:S01]  /*dea0*/  FMUL.FTZ R3, R0, R3 ;  /* 0x0000000300037220 */ /* 0x000fe20000410000 */
[----:B------:R-:W-:Y:S03]  /*deb0*/  BSSY B1, `(.L_x_25334) ;  /* 0x0000022000017945 */ /* 0x000fe60003800000 */
[----:B------:R-:W-:-:S04]  /*dec0*/  FFMA.FTZ R9, R2, R2, R3 ;  /* 0x0000000202097223 */ /* 0x000fc80000010003 */
[C---:B------:R-:W-:Y:S01]  /*ded0*/  FADD.FTZ.RZ R0, R9.reuse, 1 ;  /* 0x3f80000009007421 */ /* 0x040fe2000001c000 */
[----:B------:R-:W-:-:S04]  /*dee0*/  ISETP.GE.U32.AND P1, PT, R9, 0x7f800000, PT ;  /* 0x7f8000000900780c */ /* 0x000fc80003f26070 */
[----:B------:R-:W-:-:S04]  /*def0*/  IADD3 R0, R0, -0x3f400000, RZ ;  /* 0xc0c0000000007810 */ /* 0x000fc80007ffe0ff */
[----:B------:R-:W-:-:S04]  /*df00*/  LOP3.LUT R0, R0, 0xff800000, RZ, 0xc0, !PT ;  /* 0xff80000000007812 */ /* 0x000fc800078ec0ff */
[----:B------:R-:W-:Y:S02]  /*df10*/  IADD3 R6, -R0, 0x40800000, RZ ;  /* 0x4080000000067810 */ /* 0x000fe40007ffe1ff */
[-C--:B------:R-:W-:Y:S02]  /*df20*/  IADD3 R3, R9, -R0.reuse, RZ ;  /* 0x8000000009037210 */ /* 0x080fe40007ffe0ff */
[----:B------:R-:W-:Y:S01]  /*df30*/  I2FP.F32.S32 R0, R0 ;  /* 0x0000000000007245 */ /* 0x000fe20000201400 */
[----:B------:R-:W-:-:S04]  /*df40*/  FFMA.FTZ R6, R6, R7, -1 ;  /* 0xbf80000006067423 */ /* 0x000fc80000010007 */
[----:B------:R-:W-:Y:S01]  /*df50*/  FADD.FTZ R3, R3, R6 ;  /* 0x0000000603037221 */ /* 0x000fe20000010000 */
[----:B------:R-:W-:-:S03]  /*df60*/  FMUL.FTZ R0, R0, 1.1920928955078125e-07 ;  /* 0x3400000000007820 */ /* 0x000fc60000410000 */
        /* <DEDUP_REMOVED lines=19> */
[----:B------:R-:W-:-:S05]  /*e0a0*/  @P1 MOV R0, 0x7f800000 ;  /* 0x7f80000000001802 */ /* 0x000fca0000000f00 */
[----:B------:R-:W-:-:S05]  /*e0b0*/  @P1 FFMA.FTZ R14, R9, R0, +INF ;  /* 0x7f800000090e1423 */ /* 0x000fca0000010000 */
[----:B------:R-:W-:-:S07]  /*e0c0*/  FSEL R14, R14, -RZ, P2 ;  /* 0x800000ff0e0e7208 */ /* 0x000fce0001000000 */
.L_x_25335:
[----:B------:R-:W-:Y:S05]  /*e0d0*/  BSYNC B1 ;  /* 0x0000000000017941 */ /* 0x000fea0003800000 */
.L_x_25334:
[----:B------:R-:W-:Y:S01]  /*e0e0*/  BSSY B3, `(.L_x_25336) ;  /* 0x0000005000037945 */ /* 0x000fe20003800000 */
[----:B------:R-:W-:-:S03]  /*e0f0*/  FFMA R0, R7, R8, R6 ;  /* 0x0000000807007223 */ /* 0x000fc60000000006 */
[----:B------:R-:W-:Y:S05]  /*e100*/  @!P0 BRA `(.L_x_25337) ;  /* 0x0000000000088947 */ /* 0x000fea0003800000 */
[----:B------:R-:W-:-:S07]  /*e110*/  MOV R6, 0xe130 ;  /* 0x0000e13000067802 */ /* 0x000fce0000000f00 */
[----:B------:R-:W-:Y:S05]  /*e120*/  CALL.REL.NOINC `($__internal_63_$__cuda_sm3x_div_rn_ftz_f32_slowpath) ;  /* 0x00000090009c7944 */ /* 0x000fea0003c00000 */
.L_x_25337:
[----:B------:R-:W-:Y:S05]  /*e130*/  BSYNC B3 ;  /* 0x0000000000037941 */ /* 0x000fea0003800000 */
.L_x_25336:
        /* <DEDUP_REMOVED lines=18> */
.L_x_25339:
[----:B------:R-:W-:Y:S01]  /*e260*/  ISETP.GE.AND P0, PT, R4, RZ, PT ;  /* 0x000000ff0400720c */ /* 0x000fe20003f06270 */
[----:B------:R-:W-:-:S12]  /*e270*/  IMAD.MOV.U32 R3, RZ, RZ, 0x3fd774eb ;  /* 0x3fd774ebff037424 */ /* 0x000fd800078e00ff */
[----:B------:R-:W-:-:S04]  /*e280*/  @P0 FFMA.FTZ R0, R3, 0.93318945169448852539, -R0 ;  /* 0x3f6ee58103000823 */ /* 0x000fc80000010800 */
[----:B------:R-:W-:-:S07]  /*e290*/  @!P0 FFMA.FTZ R0, R3, 0.93318945169448852539, R0 ;  /* 0x3f6ee58103008823 */ /* 0x000fce0000010000 */
.L_x_25340:
[----:B------:R-:W-:Y:S05]  /*e2a0*/  BSYNC B1 ;  /* 0x0000000000017941 */ /* 0x000fea0003800000 */
.L_x_25338:
[----:B------:R-:W-:Y:S01]  /*e2b0*/  FSETP.NEU.FTZ.AND P0, PT, |R4|, |R5|, PT ;  /* 0x400000050400720b */ /* 0x000fe20003f1d200 */
[----:B------:R-:W-:Y:S01]  /*e2c0*/  FMUL.FTZ R14, R14, 0.5 ;  /* 0x3f0000000e0e7820 */ /* 0x000fe20000410000 */
[----:B------:R-:W-:Y:S02]  /*e2d0*/  FSETP.NEU.FTZ.AND P1, PT, R13, RZ, PT ;  /* 0x000000ff0d00720b */ /* 0x000fe40003f3d000 */
[----:B------:R-:W-:Y:S02]  /*e2e0*/  ISETP.GE.AND P2, PT, R4, RZ, PT ;  /* 0x000000ff0400720c */ /* 0x000fe40003f46270 */
[----:B------:R-:W-:-:S07]  /*e2f0*/  MOV R2, 0x4016cbe4 ;  /* 0x4016cbe400027802 */ /* 0x000fce0000000f00 */
[----:B------:R-:W-:Y:S01]  /*e300*/  @!P0 FSEL R0, R2, 0.78539818525314331055, !P2 ;  /* 0x3f490fdb02008808 */ /* 0x000fe20005000000 */
[----:B------:R-:W-:Y:S01]  /*e310*/  FADD.FTZ R2, |R5|, |R4| ;  /* 0x4000000405027221 */ /* 0x000fe20000010200 */
[----:B------:R-:W-:-:S04]  /*e320*/  @!P1 FSEL R0, RZ, 3.1415927410125732422, P2 ;  /* 0x40490fdbff009808 */ /* 0x000fc80001000000 */
[----:B------:R-:W-:Y:S02]  /*e330*/  FSETP.GTU.FTZ.AND P0, PT, |R2|, +INF , PT ;  /* 0x7f8000000200780b */ /* 0x000fe40003f1c200 */
[----:B------:R-:W-:-:S04]  /*e340*/  LOP3.LUT R5, R0, 0x80000000, R5, 0xb8, !PT ;  /* 0x8000000000057812 */ /* 0x000fc800078eb805 */
[----:B------:R-:W-:Y:S01]  /*e350*/  FSEL R2, R2, R5, P0 ;  /* 0x0000000502027208 */ /* 0x000fe20000000000 */
[----:B------:R-:W-:Y:S06]  /*e360*/  BRA `(.L_x_25341) ;  /* 0x0000002000507947 */ /* 0x000fec0003800000 */
.L_x_25333:
        /* <DEDUP_REMOVED lines=15> */
.L_x_25344:
[----:B------:R-:W-:Y:S05]  /*e460*/  BSYNC B3 ;  /* 0x0000000000037941 */ /* 0x000fea0003800000 */
.L_x_25343:
        /* <DEDUP_REMOVED lines=18> */
.L_x_25346:
[----:B------:R-:W-:Y:S01]  /*e590*/  ISETP.GE.AND P0, PT, R4, RZ, PT ;  /* 0x000000ff0400720c */ /* 0x000fe20003f06270 */
[----:B------:R-:W-:-:S12]  /*e5a0*/  IMAD.MOV.U32 R3, RZ, RZ, 0x3fd774eb ;  /* 0x3fd774ebff037424 */ /* 0x000fd800078e00ff */
[----:B------:R-:W-:-:S04]  /*e5b0*/  @P0 FFMA.FTZ R0, R3, 0.93318945169448852539, -R0 ;  /* 0x3f6ee58103000823 */ /* 0x000fc80000010800 */
[----:B------:R-:W-:-:S07]  /*e5c0*/  @!P0 FFMA.FTZ R0, R3, 0.93318945169448852539, R0 ;  /* 0x3f6ee58103008823 */ /* 0x000fce0000010000 */
.L_x_25347:
[----:B------:R-:W-:Y:S05]  /*e5d0*/  BSYNC B1 ;  /* 0x0000000000017941 */ /* 0x000fea0003800000 */
.L_x_25345:
[C---:B------:R-:W-:Y:S01]  /*e5e0*/  FSETP.NEU.FTZ.AND P1, PT, |R4|.reuse, |R5|, PT ;  /* 0x400000050400720b */ /* 0x040fe20003f3d200 */
[----:B------:R-:W0:Y:S01]  /*e5f0*/  MUFU.LG2 R14, R15 ;  /* 0x0000000f000e7308 */ /* 0x000e220000000c00 */
[----:B------:R-:W-:Y:S01]  /*e600*/  FSETP.NEU.FTZ.AND P2, PT, R13, RZ, PT ;  /* 0x000000ff0d00720b */ /* 0x000fe20003f5d000 */
[----:B------:R-:W-:Y:S01]  /*e610*/  FADD.FTZ R3, |R5|, |R4| ;  /* 0x4000000405037221 */ /* 0x000fe20000010200 */
[----:B------:R-:W-:Y:S02]  /*e620*/  ISETP.GE.AND P0, PT, R4, RZ, PT ;  /* 0x000000ff0400720c */ /* 0x000fe40003f06270 */
[----:B------:R-:W-:-:S07]  /*e630*/  MOV R2, 0x4016cbe4 ;  /* 0x4016cbe400027802 */ /* 0x000fce0000000f00 */
[----:B------:R-:W-:Y:S02]  /*e640*/  @!P1 FSEL R0, R2, 0.78539818525314331055, !P0 ;  /* 0x3f490fdb02009808 */ /* 0x000fe40004000000 */
[----:B------:R-:W-:Y:S02]  /*e650*/  @!P2 FSEL R0, RZ, 3.1415927410125732422, P0 ;  /* 0x40490fdbff00a808 */ /* 0x000fe40000000000 */
[----:B------:R-:W-:Y:S01]  /*e660*/  FSETP.GTU.FTZ.AND P0, PT, |R3|, +INF , PT ;  /* 0x7f8000000300780b */ /* 0x000fe20003f1c200 */
[----:B0-----:R-:W-:Y:S01]  /*e670*/  FMUL.FTZ.D2 R14, R14, 0.69314718246459960938 ;  /* 0x3f3172180e0e7820 */ /* 0x001fe20000310000 */
[----:B------:R-:W-:-:S04]  /*e680*/  LOP3.LUT R0, R0, 0x80000000, R5, 0xb8, !PT ;  /* 0x8000000000007812 */ /* 0x000fc800078eb805 */
[----:B------:R-:W-:Y:S01]  /*e690*/  FSEL R2, R3, R0, P0 ;  /* 0x0000000003027208 */ /* 0x000fe20000000000 */
[----:B------:R-:W-:Y:S06]  /*e6a0*/  BRA `(.L_x_25341) ;  /* 0x0000001c00807947 */ /* 0x000fec0003800000 */
.L_x_25342:
        /* <DEDUP_REMOVED lines=25> */
.L_x_25349:
        /* <DEDUP_REMOVED lines=41> */
.L_x_25348:
[----:B------:R-:W-:Y:S01]  /*ead0*/  FADD.FTZ R8, R8, -1 ;  /* 0xbf80000008087421 */ /* 0x000fe20000010000 */
[----:B------:R-:W-:Y:S01]  /*eae0*/  IMAD.MOV.U32 R6, RZ, RZ, 0x3e800000 ;  /* 0x3e800000ff067424 */ /* 0x000fe200078e00ff */
        /* <DEDUP_REMOVED lines=17> */
[----:B------:R-:W-:-:S04]  /*ec00*/  ISETP.GE.U32.AND P1, PT, R23, 0x7f800000, PT ;  /* 0x7f8000001700780c */ /* 0x000fc80003f26070 */
        /* <DEDUP_REMOVED lines=31> */
.L_x_25351:
[----:B------:R-:W-:Y:S05]  /*ee00*/  BSYNC B1 ;  /* 0x0000000000017941 */ /* 0x000fea0003800000 */
.L_x_25350:
[----:B------:R-:W-:Y:S01]  /*ee10*/  BSSY B3, `(.L_x_25352) ;  /* 0x0000007000037945 */ /* 0x000fe20003800000 */
[----:B------:R-:W-:-:S03]  /*ee20*/  FFMA R6, R7, R9, R6 ;  /* 0x0000000907067223 */ /* 0x000fc60000000006 */
[----:B------:R-:W-:Y:S05]  /*ee30*/  @!P0 BRA `(.L_x_25353) ;  /* 0x0000000000108947 */ /* 0x000fea0003800000 */
[----:B------:R-:W-:Y:S01]  /*ee40*/  IMAD.MOV.U32 R2, RZ, RZ, R0 ;  /* 0x000000ffff027224 */ /* 0x000fe200078e0000 */
[----:B------:R-:W-:-:S07]  /*ee50*/  MOV R6, 0xee70 ;  /* 0x0000ee7000067802 */ /* 0x000fce0000000f00 */
[----:B------:R-:W-:Y:S05]  /*ee60*/  CALL.REL.NOINC `($__internal_63_$__cuda_sm3x_div_rn_ftz_f32_slowpath) ;  /* 0x00000084004c7944 */ /* 0x000fea0003c00000 */
[----:B------:R-:W-:-:S07]  /*ee70*/  MOV R6, R0 ;  /* 0x0000000000067202 */ /* 0x000fce0000000f00 */
.L_x_25353:
[----:B------:R-:W-:Y:S05]  /*ee80*/  BSYNC B3 ;  /* 0x0000000000037941 */ /* 0x000fea0003800000 */
.L_x_25352:
        /* <DEDUP_REMOVED lines=18> */
.L_x_25355:
[----:B------:R-:W-:Y:S01]  /*efb0*/  ISETP.GE.AND P0, PT, R4, RZ, PT ;  /* 0x000000ff0400720c */ /* 0x000fe20003f06270 */
[----:B------:R-:W-:-:S12]  /*efc0*/  IMAD.MOV.U32 R0, RZ, RZ, 0x3fd774eb ;  /* 0x3fd774ebff007424 */ /* 0x000fd800078e00ff */
[----:B------:R-:W-:-:S04]  /*efd0*/  @P0 FFMA.FTZ R3, R0, 0.93318945169448852539, -R3 ;  /* 0x3f6ee58100030823 */ /* 0x000fc80000010803 */
[----:B------:R-:W-:-:S07]  /*efe0*/  @!P0 FFMA.FTZ R3, R0, 0.93318945169448852539, R3 ;  /* 0x3f6ee58100038823 */ /* 0x000fce0000010003 */
.L_x_25356:
[----:B------:R-:W-:Y:S05]  /*eff0*/  BSYNC B1 ;  /* 0x0000000000017941 */ /* 0x000fea0003800000 */
.L_x_25354:
        /* <DEDUP_REMOVED lines=12> */
.L_x_25332:
        /* <DEDUP_REMOVED lines=11> */
.L_x_25358:
[----:B------:R-:W-:Y:S05]  /*f170*/  BSYNC B3 ;  /* 0x0000000000037941 */ /* 0x000fea0003800000 */
.L_x_25357:
        /* <DEDUP_REMOVED lines=18> */
.L_x_25360:
[----:B------:R-:W-:Y:S01]  /*f2a0*/  ISETP.GE.AND P0, PT, R4, RZ, PT ;  /* 0x000000ff0400720c */ /* 0x000fe20003f06270 */
[----:B------:R-:W-:-:S12]  /*f2b0*/  IMAD.MOV.U32 R3, RZ, RZ, 0x3fd774eb ;  /* 0x3fd774ebff037424 */ /* 0x000fd800078e00ff */
[----:B------:R-:W-:-:S04]  /*f2c0*/  @P0 FFMA.FTZ R0, R3, 0.93318945169448852539, -R0 ;  /* 0x3f6ee58103000823 */ /* 0x000fc80000010800 */
[----:B------:R-:W-:-:S07]  /*f2d0*/  @!P0 FFMA.FTZ R0, R3, 0.93318945169448852539, R0 ;  /* 0x3f6ee58103008823 */ /* 0x000fce0000010000 */
.L_x_25361:
[----:B------:R-:W-:Y:S05]  /*f2e0*/  BSYNC B1 ;  /* 0x0000000000017941 */ /* 0x000fea0003800000 */
.L_x_25359:
        /* <DEDUP_REMOVED lines=16> */
[----:B------:R-:W-:Y:S02]  /*f3f0*/  FSEL R3, R2, +INF , P0 ;  /* 0x7f80000002037808 */ /* 0x000fe40000000000 */
[----:B------:R-:W-:Y:S02]  /*f400*/  ISETP.GE.AND P0, PT, R4, RZ, PT ;  /* 0x000000ff0400720c */ /* 0x000fe40003f06270 */
[----:B------:R-:W-:Y:S02]  /*f410*/  MOV R2, 0x4016cbe4 ;  /* 0x4016cbe400027802 */ /* 0x000fe40000000f00 */
[----:B------:R-:W0:Y:S02]  /*f420*/  MUFU.LG2 R3, R3 ;  /* 0x0000000300037308 */ /* 0x000e240000000c00 */
[----:B------:R-:W-:Y:S02]  /*f430*/  @!P1 FSEL R0, R2, 0.78539818525314331055, !P0 ;  /* 0x3f490fdb02009808 */ /* 0x000fe40004000000 */
[----:B------:R-:W-:-:S02]  /*f440*/  @!P2 FSEL R0, RZ, 3.1415927410125732422, P0 ;  /* 0x40490fdbff00a808 */ /* 0x000fc40000000000 */
[----:B------:R-:W-:Y:S02]  /*f450*/  FSETP.GTU.FTZ.AND P0, PT, |R7|, +INF , PT ;  /* 0x7f8000000700780b */ /* 0x000fe40003f1c200 */
[----:B------:R-:W-:-:S04]  /*f460*/  LOP3.LUT R0, R0, 0x80000000, R5, 0xb8, !PT ;  /* 0x8000000000007812 */ /* 0x000fc800078eb805 */
[----:B------:R-:W-:Y:S01]  /*f470*/  FSEL R2, R7, R0, P0 ;  /* 0x0000000007027208 */ /* 0x000fe20000000000 */
[----:B0-----:R-:W-:Y:S01]  /*f480*/  FMUL.FTZ R14, R3, 0.69314718246459960938 ;  /* 0x3f317218030e7820 */ /* 0x001fe20000410000 */
[----:B------:R-:W-:Y:S06]  /*f490*/  BRA `(.L_x_25341) ;  /* 0x0000001000047947 */ /* 0x000fec0003800000 */
.L_x_25331:
[----:B------:R-:W-:-:S13]  /*f4a0*/  FSETP.GEU.FTZ.AND P0, PT, R2, 9.999999682655225389e-20, PT ;  /* 0x1fec1e4a0200780b */ /* 0x000fda0003f1e000 */
[----:B------:R-:W-:Y:S05]  /*f4b0*/  @!P0 BRA `(.L_x_25362) ;  /* 0x0000000400388947 */ /* 0x000fea0003800000 */
[----:B------:R-:W-:Y:S01]  /*f4c0*/  FMUL.FTZ R9, R2, R2 ;  /* 0x0000000202097220 */ /* 0x000fe20000410000 */
[----:B------:R-:W-:Y:S01]  /*f4d0*/  HFMA2.MMA R7, -RZ, RZ, 1.625, 0 ;  /* 0x3e800000ff077435 */ /* 0x000fe200000001ff */
[----:B------:R-:W-:Y:S01]  /*f4e0*/  IMAD.MOV.U32 R8, RZ, RZ, 0x3f800000 ;  /* 0x3f800000ff087424 */ /* 0x000fe200078e00ff */
[----:B------:R0:W1:Y:S01]  /*f4f0*/  FCHK P0, R2, 1 ;  /* 0x3f80000002007902 */ /* 0x0000620000000000 */
[C---:B------:R-:W-:Y:S01]  /*f500*/  FADD.FTZ.RZ R0, R9.reuse, 1 ;  /* 0x3f80000009007421 */ /* 0x040fe2000001c000 */
[----:B------:R-:W-:Y:S01]  /*f510*/  ISETP.GE.U32.AND P1, PT, R9, 0x7f800000, PT ;  /* 0x7f8000000900780c */ /* 0x000fe20003f26070 */
[----:B------:R-:W-:Y:S01]  /*f520*/  FFMA R11, R8, -1, R8 ;  /* 0xbf800000080b7823 */ /* 0x000fe20000000008 */
[----:B------:R-:W-:Y:S01]  /*f530*/  BSSY B1, `(.L_x_25363) ;  /* 0x000001e000017945 */ /* 0x000fe20003800000 */
        /* <DEDUP_REMOVED lines=26> */
[----:B------:R-:W-:-:S05]  /*f6e0*/  @P1 MOV R0, 0x7f800000 ;  /* 0x7f80000000001802 */ /* 0x000fca0000000f00 */
[----:B------:R-:W-:-:S05]  /*f6f0*/  @P1 FFMA.FTZ R14, R9, R0, +INF ;  /* 0x7f800000090e1423 */ /* 0x000fca0000010000 */
[----:B------:R-:W-:-:S07]  /*f700*/  FSEL R14, R14, -RZ, P2 ;  /* 0x800000ff0e0e7208 */ /* 0x000fce0001000000 */
.L_x_25364:
[----:B------:R-:W-:Y:S05]  /*f710*/  BSYNC B1 ;  /* 0x0000000000017941 */ /* 0x000fea0003800000 */
.L_x_25363:
[----:B------:R-:W-:Y:S01]  /*f720*/  BSSY B3, `(.L_x_25365) ;  /* 0x0000006000037945 */ /* 0x000fe20003800000 */
[----:B------:R-:W-:-:S03]  /*f730*/  FFMA R0, R3, R8, R6 ;  /* 0x0000000803007223 */ /* 0x000fc60000000006 */
[----:B------:R-:W-:Y:S05]  /*f740*/  @!P0 BRA `(.L_x_25366) ;  /* 0x00000000000c8947 */ /* 0x000fea0003800000 */
[----:B------:R-:W-:Y:S01]  /*f750*/  IMAD.MOV.U32 R13, RZ, RZ, 0x3f800000 ;  /* 0x3f800000ff0d7424 */ /* 0x000fe200078e00ff */
[----:B------:R-:W-:-:S07]  /*f760*/  MOV R6, 0xf780 ;  /* 0x0000f78000067802 */ /* 0x000fce0000000f00 */
[----:B------:R-:W-:Y:S05]  /*f770*/  CALL.REL.NOINC `($__internal_63_$__cuda_sm3x_div_rn_ftz_f32_slowpath) ;  /* 0x0000007c00087944 */ /* 0x000fea0003c00000 */
.L_x_25366:
[----:B------:R-:W-:Y:S05]  /*f780*/  BSYNC B3 ;  /* 0x0000000000037941 */ /* 0x000fea0003800000 */
.L_x_25365:
        /* <DEDUP_REMOVED lines=18> */
.L_x_25368:
[----:B------:R-:W-:Y:S02]  /*f8b0*/  ISETP.GE.AND P0, PT, R4, RZ, PT ;  /* 0x000000ff0400720c */ /* 0x000fe40003f06270 */
[----:B------:R-:W-:-:S11]  /*f8c0*/  MOV R3, 0x3fd774eb ;  /* 0x3fd774eb00037802 */ /* 0x000fd60000000f00 */
[----:B------:R-:W-:-:S04]  /*f8d0*/  @P0 FFMA.FTZ R0, R3, 0.93318945169448852539, -R0 ;  /* 0x3f6ee58103000823 */ /* 0x000fc80000010800 */
[----:B------:R-:W-:-:S07]  /*f8e0*/  @!P0 FFMA.FTZ R0, R3, 0.93318945169448852539, R0 ;  /* 0x3f6ee58103008823 */ /* 0x000fce0000010000 */
.L_x_25369:
[----:B------:R-:W-:Y:S05]  /*f8f0*/  BSYNC B1 ;  /* 0x0000000000017941 */ /* 0x000fea0003800000 */
.L_x_25367:
[C---:B------:R-:W-:Y:S01]  /*f900*/  FSETP.NEU.FTZ.AND P1, PT, |R4|.reuse, |R5|, PT ;  /* 0x400000050400720b */ /* 0x040fe20003f3d200 */
[----:B------:R-:W-:Y:S01]  /*f910*/  IMAD.MOV.U32 R2, RZ, RZ, 0x4016cbe4 ;  /* 0x4016cbe4ff027424 */ /* 0x000fe200078e00ff */
        /* <DEDUP_REMOVED lines=8> */
.L_x_25362:
[----:B------:R-:W-:Y:S01]  /*f9a0*/  MOV R3, 0x3f800000 ;  /* 0x3f80000000037802 */ /* 0x000fe20000000f00 */
[----:B------:R-:W0:Y:S01]  /*f9b0*/  FCHK P0, R2, 1 ;  /* 0x3f80000002007902 */ /* 0x000e220000000000 */
[----:B------:R-:W-:Y:S03]  /*f9c0*/  BSSY B3, `(.L_x_25370) ;  /* 0x000000a000037945 */ /* 0x000fe60003800000 */
        /* <DEDUP_REMOVED lines=9> */
.L_x_25371:
[----:B------:R-:W-:Y:S05]  /*fa60*/  BSYNC B3 ;  /* 0x0000000000037941 */ /* 0x000fea0003800000 */
.L_x_25370:
        /* <DEDUP_REMOVED lines=18> */
.L_x_25373:
[----:B------:R-:W-:Y:S02]  /*fb90*/  ISETP.GE.AND P0, PT, R4, RZ, PT ;  /* 0x000000ff0400720c */ /* 0x000fe40003f06270 */
[----:B------:R-:W-:-:S11]  /*fba0*/  MOV R3, 0x3fd774eb ;  /* 0x3fd774eb00037802 */ /* 0x000fd60000000f00 */
[----:B------:R-:W-:-:S04]  /*fbb0*/  @P0 FFMA.FTZ R0, R3, 0.93318945169448852539, -R0 ;  /* 0x3f6ee58103000823 */ /* 0x000fc80000010800 */
[----:B------:R-:W-:-:S07]  /*fbc0*/  @!P0 FFMA.FTZ R0, R3, 0.93318945169448852539, R0 ;  /* 0x3f6ee58103008823 */ /* 0x000fce0000010000 */
.L_x_25374:
[----:B------:R-:W-:Y:S05]  /*fbd0*/  BSYNC B1 ;  /* 0x0000000000017941 */ /* 0x000fea0003800000 */
.L_x_25372:
[C---:B------:R-:W-:Y:S01]  /*fbe0*/  FSETP.NEU.FTZ.AND P1, PT, |R4|.reuse, |R5|, PT ;  /* 0x400000050400720b */ /* 0x040fe20003f3d200 */
[----:B------:R-:W-:Y:S01]  /*fbf0*/  IMAD.MOV.U32 R3, RZ, RZ, 0x4016cbe4 ;  /* 0x4016cbe4ff037424 */ /* 0x000fe200078e00ff */
        /* <DEDUP_REMOVED lines=9> */
.L_x_25330:
        /* <DEDUP_REMOVED lines=21> */
[----:B------:R-:W-:Y:S02]  /*fde0*/  MOV R3, 0x3f800000 ;  /* 0x3f80000000037802 */ /* 0x000fe40000000f00 */
        /* <DEDUP_REMOVED lines=10> */
.L_x_25376:
[----:B------:R-:W-:Y:S05]  /*fe90*/  BSYNC B3 ;  /* 0x0000000000037941 */ /* 0x000fea0003800000 */
.L_x_25375:
        /* <DEDUP_REMOVED lines=18> */
.L_x_25378:
[----:B------:R-:W-:Y:S01]  /*ffc0*/  ISETP.GE.AND P0, PT, R4, RZ, PT ;  /* 0x000000ff0400720c */ /* 0x000fe20003f06270 */
[----:B------:R-:W-:-:S12]  /*ffd0*/  IMAD.MOV.U32 R3, RZ, RZ, 0x3fd774eb ;  /* 0x3fd774ebff037424 */ /* 0x000fd800078e00ff */
[----:B------:R-:W-:-:S04]  /*ffe0*/  @P0 FFMA.FTZ R0, R3, 0.93318945169448852539, -R0 ;  /* 0x3f6ee58103000823 */ /* 0x000fc80000010800 */
[----:B------:R-:W-:-:S07]  /*fff0*/  @!P0 FFMA.FTZ R0, R3, 0.93318945169448852539, R0 ;  /* 0x3f6ee58103008823 */ /* 0x000fce0000010000 */
.L_x_25379:
[----:B------:R-:W-:Y:S05]  /*10000*/  BSYNC B1 ;  /* 0x0000000000017941 */ /* 0x000fea0003800000 */
.L_x_25377:
[C---:B------:R-:W-:Y:S01]  /*10010*/  FSETP.NEU.FTZ.AND P1, PT, |R4|.reuse, |R5|, PT ;  /* 0x400000050400720b */ /* 0x040fe20003f3d200 */
[----:B------:R-:W-:Y:S01]  /*10020*/  FADD.FTZ R3, |R5|, |R4| ;  /* 0x4000000405037221 */ /* 0x000fe20000010200 */
[----:B------:R-:W-:Y:S02]  /*10030*/  FSETP.NEU.FTZ.AND P2, PT, R13, RZ, PT ;  /* 0x000000ff0d00720b */ /* 0x000fe40003f5d000 */
        /* <DEDUP_REMOVED lines=8> */
.L_x_25329:
[C---:B----4-:R-:W-:Y:S01]  /*100c0*/  FADD.FTZ R3, |R5|.reuse, -RZ ;  /* 0x800000ff05037221 */ /* 0x050fe20000010200 */
[----:B------:R-:W-:Y:S01]  /*100d0*/  FSETP.GT.FTZ.AND P3, PT, |R5|, |R4|, PT ;  /* 0x400000040500720b */ /* 0x000fe20003f74200 */
[----:B------:R-:W-:Y:S01]  /*100e0*/  BSSY B3, `(.L_x_25380) ;  /* 0x0000019000037945 */ /* 0x000fe20003800000 */
[----:B------:R-:W-:Y:S02]  /*100f0*/  FSETP.GEU.FTZ.AND P0, PT, |R4|, 1.084202172485504434e-19, PT ;  /* 0x200000000400780b */ /* 0x000fe40003f1e200 */
[----:B------:R-:W-:Y:S02]  /*10100*/  FSEL R13, R3, R14, P3 ;  /* 0x0000000e030d7208 */ /* 0x000fe40001800000 */
[----:B------:R-:W-:Y:S02]  /*10110*/  FSETP.GEU.FTZ.AND P1, PT, |R5|, 1.084202172485504434e-19, PT ;  /* 0x200000000500780b */ /* 0x000fe40003f3e200 */
[----:B--2---:R-:W0:Y:S01]  /*10120*/  MUFU.RCP R2, R13 ;  /* 0x0000000d00027308 */ /* 0x004e220000001000 */
        /* <DEDUP_REMOVED lines=16> */
[----:B------:R-:W-:Y:S01]  /*10230*/  IMAD.MOV.U32 R2, RZ, RZ, R0 ;  /* 0x000000ffff027224 */ /* 0x000fe200078e0000 */
[----:B------:R-:W-:-:S07]  /*10240*/  MOV R6, 0x10260 ;  /* 0x0001026000067802 */ /* 0x000fce0000000f00 */
[----:B------:R-:W-:Y:S05]  /*10250*/  CALL.REL.NOINC `($__internal_63_$__cuda_sm3x_div_rn_ftz_f32_slowpath) ;  /* 0x0000007000507944 */ /* 0x000fea0003c00000 */
[----:B------:R-:W-:-:S07]  /*10260*/  MOV R2, R0 ;  /* 0x0000000000027202 */ /* 0x000fce0000000f00 */
.L_x_25381:
[----:B------:R-:W-:Y:S05]  /*10270*/  BSYNC B3 ;  /* 0x0000000000037941 */ /* 0x000fea0003800000 */
.L_x_25380:
        /* <DEDUP_REMOVED lines=18> */
.L_x_25383:
[----:B------:R-:W-:Y:S01]  /*103a0*/  ISETP.GE.AND P0, PT, R4, RZ, PT ;  /* 0x000000ff0400720c */ /* 0x000fe20003f06270 */
[----:B------:R-:W-:-:S12]  /*103b0*/  IMAD.MOV.U32 R3, RZ, RZ, 0x3fd774eb ;  /* 0x3fd774ebff037424 */ /* 0x000fd800078e00ff */
[----:B------:R-:W-:-:S04]  /*103c0*/  @P0 FFMA.FTZ R2, R3, 0.93318945169448852539, -R2 ;  /* 0x3f6ee58103020823 */ /* 0x000fc80000010802 */
[----:B------:R-:W-:-:S07]  /*103d0*/  @!P0 FFMA.FTZ R2, R3, 0.93318945169448852539, R2 ;  /* 0x3f6ee58103028823 */ /* 0x000fce0000010002 */
.L_x_25384:
[----:B------:R-:W-:Y:S05]  /*103e0*/  BSYNC B1 ;  /* 0x0000000000017941 */ /* 0x000fea0003800000 */
.L_x_25382:
        /* <DEDUP_REMOVED lines=9> */
[----:B0-----:R-:W-:Y:S01]  /*10480*/  FMUL.FTZ R14, R15, 0.69314718246459960938 ;  /* 0x3f3172180f0e7820 */ /* 0x001fe20000410000 */
[----:B------:R-:W-:-:S04]  /*10490*/  LOP3.LUT R2, R2, 0x80000000, R5, 0xb8, !PT ;  /* 0x8000000002027812 */ /* 0x000fc800078eb805 */
[----:B------:R-:W-:-:S07]  /*104a0*/  FSEL R2, R3, R2, P0 ;  /* 0x0000000203027208 */ /* 0x000fce0000000000 */
.L_x_25341:
[----:B------:R-:W-:Y:S05]  /*104b0*/  BSYNC B0 ;  /* 0x0000000000007941 */ /* 0x000fea0003800000 */
.L_x_25328:
        /* <DEDUP_REMOVED lines=12> */
[----:B------:R-:W-:-:S05]  /*10580*/  VIADD R0, R14, 0xbd4e8de8 ;  /* 0xbd4e8de80e007836 */ /* 0x000fca0000000000 */
        /* <DEDUP_REMOVED lines=21> */
[----:B------:R-:W-:Y:S01]  /*106e0*/  IADD3 R3, R3, -R4, RZ ;  /* 0x8000000403037210 */ /* 0x000fe20007ffe0ff */
[----:B-1----:R-:W-:Y:S01]  /*106f0*/  FMUL.FTZ R5, R2, R5 ;  /* 0x0000000502057220 */ /* 0x002fe20000410000 */
[----:B------:R-:W-:Y:S02]  /*10700*/  LEA R4, R4, 0x3f800000, 0x17 ;  /* 0x3f80000004047811 */ /* 0x000fe400078eb8ff */
[----:B------:R-:W-:-:S03]  /*10710*/  LEA R2, R3, 0x3f800000, 0x17 ;  /* 0x3f80000003027811 */ /* 0x000fc600078eb8ff */
[C---:B------:R-:W-:Y:S01]  /*10720*/  FMUL.FTZ R7, R4.reuse, R7 ;  /* 0x0000000704077220 */ /* 0x040fe20000410000 */
[----:B------:R-:W-:-:S03]  /*10730*/  FMUL.FTZ R5, R4, R5 ;  /* 0x0000000504057220 */ /* 0x000fc60000410000 */
[C---:B------:R-:W-:Y:S01]  /*10740*/  FMUL.FTZ R3, R2.reuse, R7 ;  /* 0x0000000702037220 */ /* 0x040fe20000410000 */
[----:B------:R-:W-:Y:S01]  /*10750*/  FMUL.FTZ R2, R2, R5 ;  /* 0x0000000502027220 */ /* 0x000fe20000410000 */
[----:B------:R-:W-:Y:S06]  /*10760*/  BRA `(.L_x_25389) ;  /* 0x0000000000447947 */ /* 0x000fec0003800000 */
.L_x_25388:
        /* <DEDUP_REMOVED lines=10> */
.L_x_25387:
[----:B------:R-:W-:-:S04]  /*10810*/  FMUL.RZ R6, R6, 0.15915493667125701904 ;  /* 0x3e22f98306067820 */ /* 0x000fc8000040c000 */
[----:B------:R1:W2:Y:S08]  /*10820*/  MUFU.SIN R3, R6 ;  /* 0x0000000600037308 */ /* 0x0002b00000000400 */
[----:B------:R1:W3:Y:S01]  /*10830*/  MUFU.COS R2, R6 ;  /* 0x0000000600027308 */ /* 0x0002e20000000000 */
[----:B------:R-:W-:Y:S05]  /*10840*/  BRA `(.L_x_25389) ;  /* 0x00000000000c7947 */ /* 0x000fea0003800000 */
.L_x_25386:
[----:B------:R-:W-:Y:S01]  /*10850*/  FMUL.FTZ R2, R14, 1.4426950216293334961 ;  /* 0x3fb8aa3b0e027820 */ /* 0x000fe20000410000 */
[----:B------:R-:W-:-:S05]  /*10860*/  IMAD.MOV.U32 R3, RZ, RZ, R6 ;  /* 0x000000ffff037224 */ /* 0x000fca00078e0006 */
[----:B------:R-:W0:Y:S02]  /*10870*/  MUFU.EX2 R2, R2 ;  /* 0x0000000200027308 */ /* 0x000e240000000800 */
.L_x_25389:
[----:B------:R-:W-:Y:S05]  /*10880*/  BSYNC B0 ;  /* 0x0000000000007941 */ /* 0x000fea0003800000 */
.L_x_25385:
        /* <DEDUP_REMOVED lines=15> */
.L_x_25393:
[----:B0-23--:R-:W0:Y:S02]  /*10980*/  F2I.S64.TRUNC R2, R2 ;  /* 0x0000000200027311 */ /* 0x00de24000020d900 */
[----:B0-----:R-:W-:-:S05]  /*10990*/  MOV R5, R2 ;  /* 0x0000000200057202 */ /* 0x001fca0000000f00 */
[----:B------:R0:W-:Y:S01]  /*109a0*/  STG.E.U8 desc[UR36][R16.64], R5 ;  /* 0x0000000510007986 */ /* 0x0001e2000c101124 */
[----:B------:R-:W-:Y:S05]  /*109b0*/  BRA `(.L_x_25395) ;  /* 0x0000000c00447947 */ /* 0x000fea0003800000 */
.L_x_25392:
        /* <DEDUP_REMOVED lines=9> */
.L_x_25397:
[----:B0-23--:R-:W0:Y:S02]  /*10a50*/  F2I.FTZ.TRUNC.NTZ R3, R2 ;  /* 0x0000000200037305 */ /* 0x00de24000021f100 */
[----:B0-----:R0:W-:Y:S01]  /*10a60*/  STG.E desc[UR36][R16.64], R3 ;  /* 0x0000000310007986 */ /* 0x0011e2000c101924 */
[----:B------:R-:W-:Y:S05]  /*10a70*/  BRA `(.L_x_25395) ;  /* 0x0000000c00147947 */ /* 0x000fea0003800000 */
.L_x_25396:
[----:B0-23--:R-:W0:Y:S02]  /*10a80*/  F2I.FTZ.TRUNC.NTZ R3, R2 ;  /* 0x0000000200037305 */ /* 0x00de24000021f100 */
[----:B0-----:R0:W-:Y:S01]  /*10a90*/  STG.E.U16 desc[UR36][R16.64], R3 ;  /* 0x0000000310007986 */ /* 0x0011e2000c101524 */
[----:B------:R-:W-:Y:S05]  /*10aa0*/  BRA `(.L_x_25395) ;  /* 0x0000000c00087947 */ /* 0x000fea0003800000 */
.L_x_25391:
        /* <DEDUP_REMOVED lines=8> */
.L_x_25399:
[----:B0--3--:R-:W-:-:S05]  /*10b30*/  F2FP.F16.F32.PACK_AB R2, RZ, R2 ;  /* 0x00000002ff02723e */ /* 0x009fca00000000ff */
[----:B------:R0:W-:Y:S01]  /*10b40*/  STG.E.U16 desc[UR36][R16.64], R2 ;  /* 0x0000000210007986 */ /* 0x0001e2000c101524 */
[----:B------:R-:W-:Y:S05]  /*10b50*/  BRA `(.L_x_25395) ;  /* 0x0000000800dc7947 */ /* 0x000fea0003800000 */
.L_x_25398:
        /* <DEDUP_REMOVED lines=8> */
.L_x_25401:
[----:B0-23--:R-:W-:-:S05]  /*10be0*/  F2FP.F16.F32.PACK_AB R3, R3, R2 ;  /* 0x000000020303723e */ /* 0x00dfca00000000ff */
[----:B------:R0:W-:Y:S01]  /*10bf0*/  STG.E desc[UR36][R16.64], R3 ;  /* 0x0000000310007986 */ /* 0x0001e2000c101924 */
[----:B------:R-:W-:Y:S05]  /*10c00*/  BRA `(.L_x_25395) ;  /* 0x0000000800b07947 */ /* 0x000fea0003800000 */
.L_x_25400:
[----:B0--3--:R-:W-:-:S06]  /*10c10*/  FMUL.FTZ R2, R2, 1 ;  /* 0x3f80000002027820 */ /* 0x009fcc0000410000 */
[----:B--2---:R-:W0:Y:S02]  /*10c20*/  F2F.F64.F32 R2, R2 ;  /* 0x0000000200027310 */ /* 0x004e240000201800 */
[----:B0-----:R0:W-:Y:S01]  /*10c30*/  STG.E.64 desc[UR36][R16.64], R2 ;  /* 0x0000000210007986 */ /* 0x0011e2000c101b24 */
[----:B------:R-:W-:Y:S05]  /*10c40*/  BRA `(.L_x_25395) ;  /* 0x0000000800a07947 */ /* 0x000fea0003800000 */
.L_x_25390:
        /* <DEDUP_REMOVED lines=14> */
.L_x_25404:
[----:B-12---:R-:W-:Y:S01]  /*10d30*/  FMUL.FTZ R6, R3, 1 ;  /* 0x3f80000003067820 */ /* 0x006fe20000410000 */
[----:B0--3--:R-:W-:-:S05]  /*10d40*/  FMUL.FTZ R4, R2, 1 ;  /* 0x3f80000002047820 */ /* 0x009fca0000410000 */
[----:B------:R-:W-:Y:S08]  /*10d50*/  F2F.F64.F32 R6, R6 ;  /* 0x0000000600067310 */ /* 0x000ff00000201800 */
[----:B------:R-:W0:Y:S02]  /*10d60*/  F2F.F64.F32 R4, R4 ;  /* 0x0000000400047310 */ /* 0x000e240000201800 */
[----:B0-----:R2:W-:Y:S01]  /*10d70*/  STG.E.128 desc[UR36][R16.64], R4 ;  /* 0x0000000410007986 */ /* 0x0015e2000c101d24 */
[----:B------:R-:W-:Y:S05]  /*10d80*/  BRA `(.L_x_25395) ;  /* 0x0000000800507947 */ /* 0x000fea0003800000 */
.L_x_25403:
        /* <DEDUP_REMOVED lines=15> */
[----:B--2---:R-:W-:-:S04]  /*10e80*/  @P0 LOP3.LUT R3, R0, 0x1, RZ, 0xc0, !PT ;  /* 0x0000000100030812 */ /* 0x004fc800078ec0ff */
[----:B------:R-:W-:Y:S01]  /*10e90*/  @P0 IADD3 R3, R2, 0x407ffff, R3 ;  /* 0x0407ffff02030810 */ /* 0x000fe20007ffe003 */
[----:B------:R-:W-:-:S03]  /*10ea0*/  @!P0 FADD.FTZ R2, R4, 16384 ;  /* 0x4680000004028421 */ /* 0x000fc60000010000 */
[----:B------:R-:W-:Y:S02]  /*10eb0*/  @P0 SHF.R.U32.HI R0, RZ, 0x14, R3 ;  /* 0x00000014ff000819 */ /* 0x000fe40000011603 */
[----:B------:R-:W-:-:S07]  /*10ec0*/  @!P0 IADD3 R0, R2, -0x46800000, RZ ;  /* 0xb980000002008810 */ /* 0x000fce0007ffe0ff */
.L_x_25408:
[----:B------:R-:W-:Y:S05]  /*10ed0*/  BSYNC B0 ;  /* 0x0000000000007941 */ /* 0x000fea0003800000 */
.L_x_25407:
[----:B------:R-:W-:-:S05]  /*10ee0*/  LOP3.LUT R5, R0, R5, RZ, 0xfc, !PT ;  /* 0x0000000500057212 */ /* 0x000fca00078efcff */
[----:B------:R0:W-:Y:S01]  /*10ef0*/  STG.E.U8 desc[UR36][R16.64], R5 ;  /* 0x0000000510007986 */ /* 0x0001e2000c101124 */
[----:B------:R-:W-:Y:S05]  /*10f00*/  BRA `(.L_x_25395) ;  /* 0x0000000400f07947 */ /* 0x000fea0003800000 */
.L_x_25406:
        /* <DEDUP_REMOVED lines=12> */
.L_x_25410:
[----:B------:R-:W-:Y:S01]  /*10fd0*/  HFMA2.MMA R0, -RZ, RZ, 0, 7.569789886474609375e-06 ;  /* 0x0000007fff007435 */ /* 0x000fe200000001ff */
[----:B------:R-:W-:-:S09]  /*10fe0*/  ISETP.GT.U32.AND P0, PT, R4, 0x7f800000, PT ;  /* 0x7f8000000400780c */ /* 0x000fd20003f04070 */
[----:B------:R-:W-:-:S07]  /*10ff0*/  SEL R0, R0, 0x7c, P0 ;  /* 0x0000007c00007807 */ /* 0x000fce0000000000 */
.L_x_25411:
[----:B------:R-:W-:Y:S05]  /*11000*/  BSYNC B0 ;  /* 0x0000000000007941 */ /* 0x000fea0003800000 */
.L_x_25409:
[----:B------:R-:W-:-:S04]  /*11010*/  LOP3.LUT R2, R2, 0x80000000, RZ, 0xc0, !PT ;  /* 0x8000000002027812 */ /* 0x000fc800078ec0ff */
[----:B--2---:R-:W-:-:S04]  /*11020*/  SHF.R.U32.HI R3, RZ, 0x18, R2 ;  /* 0x00000018ff037819 */ /* 0x004fc80000011602 */
[----:B------:R-:W-:-:S05]  /*11030*/  LOP3.LUT R3, R0, R3, RZ, 0xfc, !PT ;  /* 0x0000000300037212 */ /* 0x000fca00078efcff */
[----:B------:R4:W-:Y:S01]  /*11040*/  STG.E.U8 desc[UR36][R16.64], R3 ;  /* 0x0000000310007986 */ /* 0x0009e2000c101124 */
[----:B------:R-:W-:Y:S05]  /*11050*/  BRA `(.L_x_25395) ;  /* 0x00000004009c7947 */ /* 0x000fea0003800000 */
.L_x_25405:
[----:B0--3--:R-:W-:-:S05]  /*11060*/  F2FP.BF16.F32.PACK_AB R2, RZ, R2 ;  /* 0x00000002ff02723e */ /* 0x009fca00000010ff */
[----:B------:R3:W-:Y:S01]  /*11070*/  STG.E.U16 desc[UR36][R16.64], R2 ;  /* 0x0000000210007986 */ /* 0x0007e2000c101524 */
[----:B------:R-:W-:Y:S05]  /*11080*/  BRA `(.L_x_25395) ;  /* 0x0000000400907947 */ /* 0x000fea0003800000 */
.L_x_25402:
        /* <DEDUP_REMOVED lines=11> */
.L_x_25414:
        /* <DEDUP_REMOVED lines=16> */
.L_x_25417:
[----:B------:R-:W-:-:S04]  /*11240*/  LOP3.LUT R2, R2, 0x80000000, RZ, 0xc0, !PT ;  /* 0x8000000002027812 */ /* 0x000fc800078ec0ff */
[----:B------:R-:W-:-:S04]  /*11250*/  SHF.R.U32.HI R3, RZ, 0x18, R2 ;  /* 0x00000018ff037819 */ /* 0x000fc80000011602 */
[----:B------:R-:W-:-:S04]  /*11260*/  LOP3.LUT R0, R0, R3, RZ, 0xfc, !PT ;  /* 0x0000000300007212 */ /* 0x000fc800078efcff */
[----:B------:R-:W-:-:S07]  /*11270*/  PRMT R8, R0, 0x7610, R8 ;  /* 0x0000761000087816 */ /* 0x000fce0000000008 */
.L_x_25416:
[----:B------:R-:W-:Y:S05]  /*11280*/  BSYNC B0 ;  /* 0x0000000000007941 */ /* 0x000fea0003800000 */
.L_x_25415:
[----:B------:R0:W-:Y:S01]  /*11290*/  STG.E.U8 desc[UR36][R16.64], R8 ;  /* 0x0000000810007986 */ /* 0x0001e2000c101124 */
[----:B------:R-:W-:Y:S05]  /*112a0*/  BRA `(.L_x_25395) ;  /* 0x0000000400087947 */ /* 0x000fea0003800000 */
.L_x_25413:
        /* <DEDUP_REMOVED lines=16> */
.L_x_25420:
[----:B------:R-:W-:-:S04]  /*113b0*/  LOP3.LUT R2, R2, 0x80000000, RZ, 0xc0, !PT ;  /* 0x8000000002027812 */ /* 0x000fc800078ec0ff */
[----:B------:R-:W-:-:S04]  /*113c0*/  SHF.R.U32.HI R3, RZ, 0x18, R2 ;  /* 0x00000018ff037819 */ /* 0x000fc80000011602 */
[----:B------:R-:W-:-:S04]  /*113d0*/  LOP3.LUT R0, R0, R3, RZ, 0xfc, !PT ;  /* 0x0000000300007212 */ /* 0x000fc800078efcff */
[----:B------:R-:W-:-:S07]  /*113e0*/  PRMT R8, R0, 0x7610, R8 ;  /* 0x0000761000087816 */ /* 0x000fce0000000008 */
.L_x_25419:
[----:B------:R-:W-:Y:S05]  /*113f0*/  BSYNC B0 ;  /* 0x0000000000007941 */ /* 0x000fea0003800000 */
.L_x_25418:
[----:B------:R0:W-:Y:S01]  /*11400*/  STG.E.U8 desc[UR36][R16.64], R8 ;  /* 0x0000000810007986 */ /* 0x0001e2000c101124 */
[----:B------:R-:W-:Y:S05]  /*11410*/  BRA `(.L_x_25395) ;  /* 0x0000000000ac7947 */ /* 0x000fea0003800000 */
.L_x_25412:
        /* <DEDUP_REMOVED lines=11> */
[----:B------:R-:W-:Y:S01]  /*114d0*/  IMAD.MOV.U32 R3, RZ, RZ, 0xff ;  /* 0x000000ffff037424 */ /* 0x000fe200078e00ff */
[----:B------:R-:W-:-:S04]  /*114e0*/  @P2 LOP3.LUT R0, R0, 0x1, RZ, 0xc0, !PT ;  /* 0x0000000100002812 */ /* 0x000fc800078ec0ff */
[----:B------:R-:W-:Y:S02]  /*114f0*/  @P2 ISETP.EQ.U32.AND P1, PT, R0, 0x1, P0 ;  /* 0x000000010000280c */ /* 0x000fe40000722070 */
[----:B------:R-:W-:Y:S02]  /*11500*/  PLOP3.LUT P0, PT, PT, PT, PT, 0x80, 0x0 ;  /* 0x000000000000781c */ /* 0x000fe40003f0f070 */
[----:B------:R-:W-:Y:S02]  /*11510*/  @P2 PLOP3.LUT P0, PT, P1, PT, PT, 0x80, 0x0 ;  /* 0x000000000000281c */ /* 0x000fe40000f0f070 */
[----:B------:R-:W-:-:S11]  /*11520*/  @P2 IADD3 R0, R4, 0x1, RZ ;  /* 0x0000000104002810 */ /* 0x000fd60007ffe0ff */
[----:B------:R-:W-:-:S05]  /*11530*/  @!P0 IMAD.MOV R0, RZ, RZ, R4 ;  /* 0x000000ffff008224 */ /* 0x000fca00078e0204 */
[----:B------:R-:W-:-:S05]  /*11540*/  @P2 MOV R3, R0 ;  /* 0x0000000000032202 */ /* 0x000fca0000000f00 */
[----:B------:R0:W-:Y:S01]  /*11550*/  STG.E.U8 desc[UR36][R16.64], R3 ;  /* 0x0000000310007986 */ /* 0x0001e2000c101124 */
[----:B------:R-:W-:Y:S05]  /*11560*/  BRA `(.L_x_25395) ;  /* 0x0000000000587947 */ /* 0x000fea0003800000 */
.L_x_25394:
[----:B------:R-:W-:Y:S01]  /*11570*/  MOV R0, 0x0 ;  /* 0x0000000000007802 */ /* 0x000fe20000000f00 */
[----:B------:R-:W-:Y:S01]  /*11580*/  ULDC.64 UR4, c[0x4][0x198] ;  /* 0x0100660000047ab9 */ /* 0x000fe20000000a00 */
[----:B------:R-:W-:Y:S01]  /*11590*/  ULDC.64 UR6, c[0x4][0x90] ;  /* 0x0100240000067ab9 */ /* 0x000fe20000000a00 */
[----:B------:R-:W-:Y:S01]  /*115a0*/  IMAD.U32 R4, RZ, RZ, UR4 ;  /* 0x00000004ff047e24 */ /* 0x000fe2000f8e00ff */
[----:B0-23--:R0:W2:Y:S01]  /*115b0*/  LDC.64 R2, c[0x4][R0] ;  /* 0x0100000000027b82 */ /* 0x00d0a20000000a00 */
[----:B------:R-:W-:Y:S01]  /*115c0*/  MOV R5, UR5 ;  /* 0x0000000500057c02 */ /* 0x000fe20008000f00 */
[----:B------:R-:W-:Y:S01]  /*115d0*/  ULDC.64 UR4, c[0x4][0x1a0] ;  /* 0x0100680000047ab9 */ /* 0x000fe20000000a00 */
[----:B------:R-:W-:Y:S01]  /*115e0*/  HFMA2.MMA R12, -RZ, RZ, 0, 5.9604644775390625e-08 ;  /* 0x00000001ff0c7435 */ /* 0x000fe200000001ff */
[----:B-1----:R-:W-:Y:S01]  /*115f0*/  IMAD.U32 R6, RZ, RZ, UR4 ;  /* 0x00000004ff067e24 */ /* 0x002fe2000f8e00ff */
[----:B------:R-:W-:Y:S01]  /*11600*/  MOV R7, UR5 ;  /* 0x0000000500077c02 */ /* 0x000fe20008000f00 */
[----:B------:R-:W-:Y:S01]  /*11610*/  IMAD.U32 R10, RZ, RZ, UR6 ;  /* 0x00000006ff0a7e24 */ /* 0x000fe2000f8e00ff */
[----:B------:R-:W-:Y:S01]  /*11620*/  MOV R11, UR7 ;  /* 0x00000007000b7c02 */ /* 0x000fe20008000f00 */
[----:B------:R-:W-:-:S02]  /*11630*/  IMAD.MOV.U32 R8, RZ, RZ, 0x65 ;  /* 0x00000065ff087424 */ /* 0x000fc400078e00ff */
[----:B0-----:R-:W-:-:S07]  /*11640*/  IMAD.MOV.U32 R13, RZ, RZ, RZ ;  /* 0x000000ffff0d7224 */ /* 0x001fce00078e00ff */
[----:B------:R-:W-:-:S07]  /*11650*/  LEPC R20, `(.L_x_25423) ;  /* 0x000000001014794e */ /* 0x000fce0000000000 */
[----:B--2---:R-:W-:Y:S05]  /*11660*/  CALL.ABS.NOINC R2 ;  /* 0x0000000002007343 */ /* 0x004fea0003c00000 */
.L_x_25423:
[----:B------:R-:W-:Y:S05]  /*11670*/  BRA `(.L_x_25395) ;  /* 0x0000000000147947 */ /* 0x000fea0003800000 */
.L_x_25422:
[----:B0-23--:R-:W0:Y:S02]  /*11680*/  F2I.U64.TRUNC R2, R2 ;  /* 0x0000000200027311 */ /* 0x00de24000020d800 */
[----:B0-----:R0:W-:Y:S01]  /*11690*/  STG.E.64 desc[UR36][R16.64], R2 ;  /* 0x0000000210007986 */ /* 0x0011e2000c101b24 */
[----:B------:R-:W-:Y:S05]  /*116a0*/  BRA `(.L_x_25395) ;  /* 0x0000000000087947 */ /* 0x000fea0003800000 */
.L_x_25421:
[----:B0-23--:R-:W0:Y:S02]  /*116b0*/  F2I.FTZ.U32.TRUNC.NTZ R3, R2 ;  /* 0x0000000200037305 */ /* 0x00de24000021f000 */
[----:B0-----:R0:W-:Y:S02]  /*116c0*/  STG.E desc[UR36][R16.64], R3 ;  /* 0x0000000310007986 */ /* 0x0011e4000c101924 */
.L_x_25395:
[----:B------:R-:W-:-:S07]  /*116d0*/  IADD3 R19, R19, 0x80, RZ ;  /* 0x0000008013137810 */ /* 0x000fce0007ffe0ff */
.L_x_25296:
[----:B------:R-:W-:Y:S05]  /*116e0*/  BSYNC B6 ;  /* 0x0000000000067941 */ /* 0x000fea0003800000 */
.L_x_25295:
[----:B------:R-:W-:Y:S02]  /*116f0*/  ULDC UR4, c[0x0][0x210] ;  /* 0x0000840000047ab9 */ /* 0x000fe40000000800 */
[----:B------:R-:W-:-:S13]  /*11700*/  ISETP.GE.AND P0, PT, R19, UR4, PT ;  /* 0x0000000413007c0c */ /* 0x000fda000bf06270 */
[----:B------:R-:W-:Y:S05]  /*11710*/  @P0 EXIT ;  /* 0x000000000000094d */ /* 0x000fea0003800000 */
[----:B012---:R-:W0:Y:S01]  /*11720*/  LDC R6, c[0x0][0x218] ;  /* 0x00008600ff067b82 */ /* 0x007e220000000800 */
[----:B------:R-:W-:Y:S01]  /*11730*/  IMAD.MOV.U32 R0, RZ, RZ, RZ ;  /* 0x000000ffff007224 */ /* 0x000fe200078e00ff */
[----:B---34-:R-:W-:Y:S02]  /*11740*/  MOV R16, RZ ;  /* 0x000000ff00107202 */ /* 0x018fe40000000f00 */
        /* <DEDUP_REMOVED lines=300> */
.L_x_25424:
        /* <DEDUP_REMOVED lines=21> */
[----:B--2---:R4:W0:Y:S01]  /*12b60*/  I2F.S16 R4, R2 ;  /* 0x0000000200047306 */ /* 0x0048220000101400 */
[----:B------:R-:W-:Y:S05]  /*12b70*/  BRA `(.L_x_25431) ;  /* 0x0000000c008c7947 */ /* 0x000fea0003800000 */
.L_x_25429:
[----:B------:R-:W2:Y:S01]  /*12b80*/  LDG.E.U8 R2, desc[UR36][R2.64] ;  /* 0x0000002402027981 */ /* 0x000ea2000c1e1100 */
[----:B------:R-:W-:Y:S01]  /*12b90*/  HFMA2.MMA R5, -RZ, RZ, 0, 0 ;  /* 0x00000000ff057435 */ /* 0x000fe200000001ff */
[----:B--2---:R-:W-:Y:S01]  /*12ba0*/  I2FP.F32.U32 R4, R2 ;  /* 0x0000000200047245 */ /* 0x004fe20000201000 */
[----:B------:R-:W-:Y:S09]  /*12bb0*/  BRA `(.L_x_25431) ;  /* 0x0000000c007c7947 */ /* 0x000ff20003800000 */
.L_x_25428:
        /* <DEDUP_REMOVED lines=8> */
[----:B--2---:R0:W1:Y:S01]  /*12c40*/  I2F.S64 R4, R2 ;  /* 0x0000000200047312 */ /* 0x0040620000301400 */
[----:B------:R-:W-:Y:S05]  /*12c50*/  BRA `(.L_x_25431) ;  /* 0x0000000c00547947 */ /* 0x000fea0003800000 */
.L_x_25433:
[----:B------:R-:W2:Y:S01]  /*12c60*/  LDG.E R2, desc[UR36][R2.64] ;  /* 0x0000002402027981 */ /* 0x000ea2000c1e1900 */
[----:B------:R-:W-:Y:S02]  /*12c70*/  MOV R5, RZ ;  /* 0x000000ff00057202 */ /* 0x000fe40000000f00 */
[----:B--2---:R-:W-:Y:S01]  /*12c80*/  I2FP.F32.S32 R4, R2 ;  /* 0x0000000200047245 */ /* 0x004fe20000201400 */
[----:B------:R-:W-:Y:S06]  /*12c90*/  BRA `(.L_x_25431) ;  /* 0x0000000c00447947 */ /* 0x000fec0003800000 */
.L_x_25432:
[----:B------:R-:W2:Y:S01]  /*12ca0*/  LDG.E.U16 R2, desc[UR36][R2.64] ;  /* 0x0000002402027981 */ /* 0x000ea2000c1e1500 */
[----:B------:R-:W-:Y:S01]  /*12cb0*/  IMAD.MOV.U32 R5, RZ, RZ, RZ ;  /* 0x000000ffff057224 */ /* 0x000fe200078e00ff */
[----:B--2---:R2:W3:Y:S01]  /*12cc0*/  I2F.S16 R4, R2 ;  /* 0x0000000200047306 */ /* 0x0044e20000101400 */
[----:B------:R-:W-:Y:S05]  /*12cd0*/  BRA `(.L_x_25431) ;  /* 0x0000000c00347947 */ /* 0x000fea0003800000 */
.L_x_25427:
[----:B------:R-:W-:-:S13]  /*12ce0*/  ISETP.GT.AND P0, PT, R4, 0x6, PT ;  /* 0x000000060400780c */ /* 0x000fda0003f04270 */
[----:B------:R-:W-:Y:S05]  /*12cf0*/  @P0 BRA `(.L_x_25434) ;  /* 0x00000000002c0947 */ /* 0x000fea0003800000 */
[----:B------:R-:W-:-:S13]  /*12d00*/  ISETP.NE.AND P0, PT, R4, 0x5, PT ;  /* 0x000000050400780c */ /* 0x000fda0003f05270 */
[----:B------:R-:W-:Y:S05]  /*12d10*/  @!P0 BRA `(.L_x_25435) ;  /* 0x0000000000148947 */ /* 0x000fea0003800000 */
[----:B------:R-:W-:-:S13]  /*12d20*/  ISETP.NE.AND P0, PT, R4, 0x6, PT ;  /* 0x000000060400780c */ /* 0x000fda0003f05270 */
[----:B------:R-:W-:Y:S05]  /*12d30*/  @P0 BRA `(.L_x_25430) ;  /* 0x0000000800b80947 */ /* 0x000fea0003800000 */
[----:B------:R0:W5:Y:S01]  /*12d40*/  LDG.E R4, desc[UR36][R2.64] ;  /* 0x0000002402047981 */ /* 0x000162000c1e1900 */
[----:B------:R-:W-:Y:S01]  /*12d50*/  HFMA2.MMA R5, -RZ, RZ, 0, 0 ;  /* 0x00000000ff057435 */ /* 0x000fe200000001ff */
[----:B------:R-:W-:Y:S10]  /*12d60*/  BRA `(.L_x_25431) ;  /* 0x0000000c00107947 */ /* 0x000ff40003800000 */
.L_x_25435:
[----:B------:R-:W2:Y:S01]  /*12d70*/  LDG.E.U16 R2, desc[UR36][R2.64] ;  /* 0x0000002402027981 */ /* 0x000ea2000c1e1500 */
[----:B------:R-:W-:Y:S02]  /*12d80*/  IMAD.MOV.U32 R5, RZ, RZ, RZ ;  /* 0x000000ffff057224 */ /* 0x000fe400078e00ff */
[----:B--2---:R-:W-:Y:S01]  /*12d90*/  HADD2.F32 R4, -RZ, R2.H0_H0 ;  /* 0x20000002ff047230 */ /* 0x004fe20000004100 */
[----:B------:R-:W-:Y:S06]  /*12da0*/  BRA `(.L_x_25431) ;  /* 0x0000000c00007947 */ /* 0x000fec0003800000 */
.L_x_25434:
        /* <DEDUP_REMOVED lines=8> */
.L_x_25437:
[----:B------:R-:W2:Y:S02]  /*12e30*/  LDG.E R2, desc[UR36][R2.64] ;  /* 0x0000002402027981 */ /* 0x000ea4000c1e1900 */
[--C-:B--2---:R-:W-:Y:S02]  /*12e40*/  HADD2.F32 R5, -RZ, R2.reuse.H1_H1 ;  /* 0x30000002ff057230 */ /* 0x104fe40000004100 */
[----:B------:R-:W-:Y:S01]  /*12e50*/  HADD2.F32 R4, -RZ, R2.H0_H0 ;  /* 0x20000002ff047230 */ /* 0x000fe20000004100 */
[----:B------:R-:W-:Y:S06]  /*12e60*/  BRA `(.L_x_25431) ;  /* 0x0000000800d07947 */ /* 0x000fec0003800000 */
.L_x_25436:
        /* <DEDUP_REMOVED lines=8> */
.L_x_25426:
        /* <DEDUP_REMOVED lines=13> */
.L_x_25440:
        /* <DEDUP_REMOVED lines=10> */
.L_x_25439:
[----:B------:R-:W-:-:S13]  /*13060*/  ISETP.NE.AND P0, PT, R4, 0xf, PT ;  /* 0x0000000f0400780c */ /* 0x000fda0003f05270 */
[----:B------:R-:W-:Y:S05]  /*13070*/  @!P0 BRA `(.L_x_25441) ;  /* 0x00000000009c8947 */ /* 0x000fea0003800000 */
[----:B------:R-:W-:-:S13]  /*13080*/  ISETP.NE.AND P0, PT, R4, 0x17, PT ;  /* 0x000000170400780c */ /* 0x000fda0003f05270 */
[----:B------:R-:W-:Y:S05]  /*13090*/  @!P0 BRA `(.L_x_25442) ;  /* 0x00000000005c8947 */ /* 0x000fea0003800000 */
[----:B------:R-:W-:-:S13]  /*130a0*/  ISETP.NE.AND P0, PT, R4, 0x18, PT ;  /* 0x000000180400780c */ /* 0x000fda0003f05270 */
[----:B------:R-:W-:Y:S05]  /*130b0*/  @P0 BRA `(.L_x_25430) ;  /* 0x0000000400d80947 */ /* 0x000fea0003800000 */
[----:B------:R-:W2:Y:S01]  /*130c0*/  LDG.E.U8 R4, desc[UR36][R2.64] ;  /* 0x0000002402047981 */ /* 0x000ea2000c1e1100 */
[----:B------:R-:W-:Y:S02]  /*130d0*/  MOV R8, 0xff800000 ;  /* 0xff80000000087802 */ /* 0x000fe40000000f00 */
[----:B--2---:R-:W-:-:S04]  /*130e0*/  SHF.L.U32 R4, R4, 0x18, RZ ;  /* 0x0000001804047819 */ /* 0x004fc800000006ff */
[----:B------:R-:W-:-:S04]  /*130f0*/  LOP3.LUT R0, R4, 0x7f000000, RZ, 0xc0, !PT ;  /* 0x7f00000004007812 */ /* 0x000fc800078ec0ff */
[----:B------:R-:W0:Y:S01]  /*13100*/  FLO.U32 R5, R0 ;  /* 0x0000000000057300 */ /* 0x000e2200000e0000 */
[C---:B------:R-:W-:Y:S01]  /*13110*/  VIADD R6, R0.reuse, 0x1000000 ;  /* 0x0100000000067836 */ /* 0x040fe20000000000 */
[----:B------:R-:W-:-:S04]  /*13120*/  IADD3 R2, R0, -0x1, RZ ;  /* 0xffffffff00027810 */ /* 0x000fc80007ffe0ff */
        /* <DEDUP_REMOVED lines=14> */
.L_x_25442:
[----:B------:R-:W2:Y:S01]  /*13210*/  LDG.E.U8 R2, desc[UR36][R2.64] ;  /* 0x0000002402027981 */ /* 0x000ea2000c1e1100 */
[----:B------:R-:W-:Y:S01]  /*13220*/  HFMA2.MMA R5, -RZ, RZ, 0, 0 ;  /* 0x00000000ff057435 */ /* 0x000fe200000001ff */
[C---:B--2---:R-:W-:Y:S01]  /*13230*/  SHF.L.U32 R0, R2.reuse, 0x19, RZ ;  /* 0x0000001902007819 */ /* 0x044fe200000006ff */
[----:B------:R-:W-:-:S03]  /*13240*/  IMAD.SHL.U32 R7, R2, 0x1000000, RZ ;  /* 0x0100000002077824 */ /* 0x000fc600078e00ff */
[----:B------:R-:W-:-:S13]  /*13250*/  ISETP.GE.U32.AND P0, PT, R0, 0x8000000, PT ;  /* 0x080000000000780c */ /* 0x000fda0003f06070 */
[C---:B------:R-:W-:Y:S01]  /*13260*/  @!P0 SHF.L.U32 R0, R2.reuse, 0x8, RZ ;  /* 0x0000000802008819 */ /* 0x040fe200000006ff */
        /* <DEDUP_REMOVED lines=8> */
.L_x_25441:
[----:B------:R-:W2:Y:S01]  /*132f0*/  LDG.E.U16 R2, desc[UR36][R2.64] ;  /* 0x0000002402027981 */ /* 0x000ea2000c1e1500 */
[----:B------:R-:W-:Y:S01]  /*13300*/  IMAD.MOV.U32 R5, RZ, RZ, RZ ;  /* 0x000000ffff057224 */ /* 0x000fe200078e00ff */
[----:B--2---:R-:W-:Y:S01]  /*13310*/  SHF.L.U32 R4, R2, 0x10, RZ ;  /* 0x0000001002047819 */ /* 0x004fe200000006ff */
[----:B------:R-:W-:Y:S06]  /*13320*/  BRA `(.L_x_25431) ;  /* 0x0000000400a07947 */ /* 0x000fec0003800000 */
.L_x_25438:
        /* <DEDUP_REMOVED lines=12> */
.L_x_25445:
        /* <DEDUP_REMOVED lines=20> */
.L_x_25447:
[----:B------:R-:W-:Y:S05]  /*13530*/  BSYNC B0 ;  /* 0x0000000000007941 */ /* 0x000fea0003800000 */
.L_x_25446:
[----:B------:R-:W-:Y:S01]  /*13540*/  IMAD.SHL.U32 R2, R2, 0x100000, RZ ;  /* 0x0010000002027824 */ /* 0x000fe200078e00ff */
[----:B------:R-:W-:-:S04]  /*13550*/  LEA R3, R0, 0x3b800000, 0x17 ;  /* 0x3b80000000037811 */ /* 0x000fc800078eb8ff */
[----:B------:R-:W-:Y:S01]  /*13560*/  LOP3.LUT R4, R3, R2, R4, 0xfe, !PT ;  /* 0x0000000203047212 */ /* 0x000fe200078efe04 */
[----:B------:R-:W-:Y:S06]  /*13570*/  BRA `(.L_x_25431) ;  /* 0x00000004000c7947 */ /* 0x000fec0003800000 */
.L_x_25444:
        /* <DEDUP_REMOVED lines=20> */
.L_x_25449:
[----:B------:R-:W-:Y:S05]  /*136c0*/  BSYNC B0 ;  /* 0x0000000000007941 */ /* 0x000fea0003800000 */
.L_x_25448:
[----:B------:R-:W-:Y:S01]  /*136d0*/  IMAD.SHL.U32 R2, R2, 0x200000, RZ ;  /* 0x0020000002027824 */ /* 0x000fe200078e00ff */
[----:B------:R-:W-:-:S04]  /*136e0*/  LEA R3, R0, 0x37800000, 0x17 ;  /* 0x3780000000037811 */ /* 0x000fc800078eb8ff */
[----:B------:R-:W-:Y:S01]  /*136f0*/  LOP3.LUT R4, R3, R2, R4, 0xfe, !PT ;  /* 0x0000000203047212 */ /* 0x000fe200078efe04 */
[----:B------:R-:W-:Y:S06]  /*13700*/  BRA `(.L_x_25431) ;  /* 0x0000000000a87947 */ /* 0x000fec0003800000 */
.L_x_25443:
        /* <DEDUP_REMOVED lines=8> */
[----:B------:R-:W-:Y:S01]  /*13790*/  HFMA2.MMA R4, -RZ, RZ, 3.814697265625e-06, 0 ;  /* 0x00400000ff047435 */ /* 0x000fe200000001ff */
[----:B--2---:R-:W-:-:S13]  /*137a0*/  ISETP.NE.AND P0, PT, R2, RZ, PT ;  /* 0x000000ff0200720c */ /* 0x004fda0003f05270 */
[----:B------:R-:W-:Y:S05]  /*137b0*/  @!P0 BRA `(.L_x_25453) ;  /* 0x00000000000c8947 */ /* 0x000fea0003800000 */
[----:B------:R-:W-:-:S13]  /*137c0*/  ISETP.NE.AND P0, PT, R2, 0xff, PT ;  /* 0x000000ff0200780c */ /* 0x000fda0003f05270 */
[----:B------:R-:W-:Y:S01]  /*137d0*/  @!P0 IMAD.MOV.U32 R4, RZ, RZ, 0x7f800001 ;  /* 0x7f800001ff048424 */ /* 0x000fe200078e00ff */
[----:B------:R-:W-:-:S07]  /*137e0*/  @P0 SHF.L.U32 R4, R2, 0x17, RZ ;  /* 0x0000001702040819 */ /* 0x000fce00000006ff */
.L_x_25453:
[----:B------:R-:W-:Y:S05]  /*137f0*/  BSYNC B0 ;  /* 0x0000000000007941 */ /* 0x000fea0003800000 */
.L_x_25452:
[----:B------:R-:W-:Y:S01]  /*13800*/  IMAD.MOV.U32 R5, RZ, RZ, RZ ;  /* 0x000000ffff057224 */ /* 0x000fe200078e00ff */
[----:B------:R-:W-:Y:S06]  /*13810*/  BRA `(.L_x_25431) ;  /* 0x0000000000647947 */ /* 0x000fec0003800000 */
.L_x_25430:
[----:B------:R-:W-:Y:S01]  /*13820*/  MOV R0, 0x0 ;  /* 0x0000000000007802 */ /* 0x000fe20000000f00 */
[----:B------:R-:W-:Y:S01]  /*13830*/  ULDC.64 UR4, c[0x4][0x198] ;  /* 0x0100660000047ab9 */ /* 0x000fe20000000a00 */
[----:B------:R-:W-:Y:S01]  /*13840*/  ULDC.64 UR6, c[0x4][0x88] ;  /* 0x0100220000067ab9 */ /* 0x000fe20000000a00 */
[----:B------:R-:W-:Y:S01]  /*13850*/  MOV R4, UR4 ;  /* 0x0000000400047c02 */ /* 0x000fe20008000f00 */
[----:B------:R0:W1:Y:S01]  /*13860*/  LDC.64 R2, c[0x4][R0] ;  /* 0x0100000000027b82 */ /* 0x0000620000000a00 */
[----:B------:R-:W-:Y:S01]  /*13870*/  IMAD.U32 R5, RZ, RZ, UR5 ;  /* 0x00000005ff057e24 */ /* 0x000fe2000f8e00ff */
[----:B------:R-:W-:Y:S01]  /*13880*/  ULDC.64 UR4, c[0x4][0x1a0] ;  /* 0x0100680000047ab9 */ /* 0x000fe20000000a00 */
[----:B------:R-:W-:Y:S01]  /*13890*/  HFMA2.MMA R8, -RZ, RZ, 0, 4.64916229248046875e-06 ;  /* 0x0000004eff087435 */ /* 0x000fe200000001ff */
[----:B------:R-:W-:Y:S01]  /*138a0*/  MOV R6, UR4 ;  /* 0x0000000400067c02 */ /* 0x000fe20008000f00 */
[----:B------:R-:W-:Y:S01]  /*138b0*/  IMAD.U32 R7, RZ, RZ, UR5 ;  /* 0x00000005ff077e24 */ /* 0x000fe2000f8e00ff */
[----:B------:R-:W-:Y:S01]  /*138c0*/  MOV R10, UR6 ;  /* 0x00000006000a7c02 */ /* 0x000fe20008000f00 */
[----:B------:R-:W-:Y:S01]  /*138d0*/  IMAD.U32 R11, RZ, RZ, UR7 ;  /* 0x00000007ff0b7e24 */ /* 0x000fe2000f8e00ff */
[----:B------:R-:W-:Y:S01]  /*138e0*/  MOV R13, RZ ;  /* 0x000000ff000d7202 */ /* 0x000fe20000000f00 */
[----:B0-----:R-:W-:-:S07]  /*138f0*/  IMAD.MOV.U32 R12, RZ, RZ, 0x1 ;  /* 0x00000001ff0c7424 */ /* 0x001fce00078e00ff */
[----:B------:R-:W-:-:S07]  /*13900*/  LEPC R20, `(.L_x_25454) ;  /* 0x000000001014794e */ /* 0x000fce0000000000 */
[----:B-1----:R-:W-:Y:S05]  /*13910*/  CALL.ABS.NOINC R2 ;  /* 0x0000000002007343 */ /* 0x002fea0003c00000 */
.L_x_25454:
[----:B------:R-:W-:Y:S01]  /*13920*/  CS2R R4, SRZ ;  /* 0x0000000000047805 */ /* 0x000fe2000001ff00 */
[----:B------:R-:W-:Y:S06]  /*13930*/  BRA `(.L_x_25431) ;  /* 0x00000000001c7947 */ /* 0x000fec0003800000 */
.L_x_25451:
[----:B------:R-:W2:Y:S01]  /*13940*/  LDG.E.64 R2, desc[UR36][R2.64] ;  /* 0x0000002402027981 */ /* 0x000ea2000c1e1b00 */
[----:B------:R-:W-:Y:S01]  /*13950*/  IMAD.MOV.U32 R5, RZ, RZ, RZ ;  /* 0x000000ffff057224 */ /* 0x000fe200078e00ff */
[----:B--2---:R0:W1:Y:S01]  /*13960*/  I2F.U64 R4, R2 ;  /* 0x0000000200047312 */ /* 0x0040620000301000 */
[----:B------:R-:W-:Y:S05]  /*13970*/  BRA `(.L_x_25431) ;  /* 0x00000000000c7947 */ /* 0x000fea0003800000 */
.L_x_25450:
[----:B------:R-:W2:Y:S01]  /*13980*/  LDG.E R2, desc[UR36][R2.64] ;  /* 0x0000002402027981 */ /* 0x000ea2000c1e1900 */
[----:B------:R-:W-:Y:S01]  /*13990*/  HFMA2.MMA R5, -RZ, RZ, 0, 0 ;  /* 0x00000000ff057435 */ /* 0x000fe200000001ff */
[----:B--2---:R-:W-:-:S10]  /*139a0*/  I2FP.F32.U32 R4, R2 ;  /* 0x0000000200047245 */ /* 0x004fd40000201000 */
.L_x_25431:
[----:B------:R-:W-:Y:S05]  /*139b0*/  BSYNC B6 ;  /* 0x0000000000067941 */ /* 0x000fea0003800000 */
.L_x_25425:
        /* <DEDUP_REMOVED lines=23> */
[----:B------:R-:W-:Y:S01]  /*13b30*/  MOV R7, 0x3e800000 ;  /* 0x3e80000000077802 */ /* 0x000fe20000000f00 */
[----:B------:R-:W-:Y:S01]  /*13b40*/  HFMA2.MMA R8, -RZ, RZ, 1.3056640625, -1.8671875 ;  /* 0x3d39bf78ff087435 */ /* 0x000fe200000001ff */
        /* <DEDUP_REMOVED lines=36> */
.L_x_25462:
[----:B------:R-:W-:Y:S05]  /*13d90*/  BSYNC B1 ;  /* 0x0000000000017941 */ /* 0x000fea0003800000 */
.L_x_25461:
[----:B------:R-:W-:Y:S01]  /*13da0*/  BSSY B3, `(.L_x_25463) ;  /* 0x0000005000037945 */ /* 0x000fe20003800000 */
[----:B------:R-:W-:-:S03]  /*13db0*/  FFMA R0, R7, R8, R6 ;  /* 0x0000000807007223 */ /* 0x000fc60000000006 */
[----:B------:R-:W-:Y:S05]  /*13dc0*/  @!P0 BRA `(.L_x_25464) ;  /* 0x0000000000088947 */ /* 0x000fea0003800000 */
[----:B------:R-:W-:-:S07]  /*13dd0*/  MOV R6, 0x13df0 ;  /* 0x00013df000067802 */ /* 0x000fce0000000f00 */
[----:B------:R-:W-:Y:S05]  /*13de0*/  CALL.REL.NOINC `($__internal_63_$__cuda_sm3x_div_rn_ftz_f32_slowpath) ;  /* 0x00000034006c7944 */ /* 0x000fea0003c00000 */
.L_x_25464:
[----:B------:R-:W-:Y:S05]  /*13df0*/  BSYNC B3 ;  /* 0x0000000000037941 */ /* 0x000fea0003800000 */
.L_x_25463:
        /* <DEDUP_REMOVED lines=18> */
.L_x_25466:
[----:B------:R-:W-:Y:S01]  /*13f20*/  ISETP.GE.AND P0, PT, R4, RZ, PT ;  /* 0x000000ff0400720c */ /* 0x000fe20003f06270 */
[----:B------:R-:W-:-:S12]  /*13f30*/  HFMA2.MMA R3, -RZ, RZ, 1.9599609375, 20144 ;  /* 0x3fd774ebff037435 */ /* 0x000fd800000001ff */
[----:B------:R-:W-:-:S04]  /*13f40*/  @P0 FFMA.FTZ R0, R3, 0.93318945169448852539, -R0 ;  /* 0x3f6ee58103000823 */ /* 0x000fc80000010800 */
[----:B------:R-:W-:-:S07]  /*13f50*/  @!P0 FFMA.FTZ R0, R3, 0.93318945169448852539, R0 ;  /* 0x3f6ee58103008823 */ /* 0x000fce0000010000 */
.L_x_25467:
[----:B------:R-:W-:Y:S05]  /*13f60*/  BSYNC B1 ;  /* 0x0000000000017941 */ /* 0x000fea0003800000 */
.L_x_25465:
        /* <DEDUP_REMOVED lines=12> */
.L_x_25460:
        /* <DEDUP_REMOVED lines=15> */
.L_x_25471:
[----:B------:R-:W-:Y:S05]  /*14120*/  BSYNC B3 ;  /* 0x0000000000037941 */ /* 0x000fea0003800000 */
.L_x_25470:
        /* <DEDUP_REMOVED lines=18> */
.L_x_25473:
[----:B------:R-:W-:Y:S01]  /*14250*/  ISETP.GE.AND P0, PT, R4, RZ, PT ;  /* 0x000000ff0400720c */ /* 0x000fe20003f06270 */
[----:B------:R-:W-:-:S12]  /*14260*/  HFMA2.MMA R3, -RZ, RZ, 1.9599609375, 20144 ;  /* 0x3fd774ebff037435 */ /* 0x000fd800000001ff */
[----:B------:R-:W-:-:S04]  /*14270*/  @P0 FFMA.FTZ R0, R3, 0.93318945169448852539, -R0 ;  /* 0x3f6ee58103000823 */ /* 0x000fc80000010800 */
[----:B------:R-:W-:-:S07]  /*14280*/  @!P0 FFMA.FTZ R0, R3, 0.93318945169448852539, R0 ;  /* 0x3f6ee58103008823 */ /* 0x000fce0000010000 */
.L_x_25474:
[----:B------:R-:W-:Y:S05]  /*14290*/  BSYNC B1 ;  /* 0x0000000000017941 */ /* 0x000fea0003800000 */
.L_x_25472:
        /* <DEDUP_REMOVED lines=13> */
.L_x_25469:
        /* <DEDUP_REMOVED lines=25> */
.L_x_25476:
        /* <DEDUP_REMOVED lines=41> */
.L_x_25475:
        /* <DEDUP_REMOVED lines=51> */
.L_x_25478:
[----:B------:R-:W-:Y:S05]  /*14ac0*/  BSYNC B1 ;  /* 0x0000000000017941 */ /* 0x000fea0003800000 */
.L_x_25477:
[----:B------:R-:W-:Y:S01]  /*14ad0*/  BSSY B3, `(.L_x_25479) ;  /* 0x0000007000037945 */ /* 0x000fe20003800000 */
[----:B------:R-:W-:-:S03]  /*14ae0*/  FFMA R6, R7, R9, R6 ;  /* 0x0000000907067223 */ /* 0x000fc60000000006 */
[----:B------:R-:W-:Y:S05]  /*14af0*/  @!P0 BRA `(.L_x_25480) ;  /* 0x0000000000108947 */ /* 0x000fea0003800000 */
[----:B------:R-:W-:Y:S02]  /*14b00*/  MOV R2, R0 ;  /* 0x0000000000027202 */ /* 0x000fe40000000f00 */
[----:B------:R-:W-:-:S07]  /*14b10*/  MOV R6, 0x14b30 ;  /* 0x00014b3000067802 */ /* 0x000fce0000000f00 */
[----:B------:R-:W-:Y:S05]  /*14b20*/  CALL.REL.NOINC `($__internal_63_$__cuda_sm3x_div_rn_ftz_f32_slowpath) ;  /* 0x00000028001c7944 */ /* 0x000fea0003c00000 */
[----:B------:R-:W-:-:S07]  /*14b30*/  IMAD.MOV.U32 R6, RZ, RZ, R0 ;  /* 0x000000ffff067224 */ /* 0x000fce00078e0000 */
.L_x_25480:
[----:B------:R-:W-:Y:S05]  /*14b40*/  BSYNC B3 ;  /* 0x0000000000037941 */ /* 0x000fea0003800000 */
.L_x_25479:
        /* <DEDUP_REMOVED lines=18> */
.L_x_25482:
[----:B------:R-:W-:Y:S02]  /*14c70*/  ISETP.GE.AND P0, PT, R4, RZ, PT ;  /* 0x000000ff0400720c */ /* 0x000fe40003f06270 */
[----:B------:R-:W-:-:S11]  /*14c80*/  MOV R0, 0x3fd774eb ;  /* 0x3fd774eb00007802 */ /* 0x000fd60000000f00 */
[----:B------:R-:W-:-:S04]  /*14c90*/  @P0 FFMA.FTZ R3, R0, 0.93318945169448852539, -R3 ;  /* 0x3f6ee58100030823 */ /* 0x000fc80000010803 */
[----:B------:R-:W-:-:S07]  /*14ca0*/  @!P0 FFMA.FTZ R3, R0, 0.93318945169448852539, R3 ;  /* 0x3f6ee58100038823 */ /* 0x000fce0000010003 */
.L_x_25483:
[----:B------:R-:W-:Y:S05]  /*14cb0*/  BSYNC B1 ;  /* 0x0000000000017941 */ /* 0x000fea0003800000 */
.L_x_25481:
        /* <DEDUP_REMOVED lines=12> */
.L_x_25459:
        /* <DEDUP_REMOVED lines=11> */
.L_x_25485:
[----:B------:R-:W-:Y:S05]  /*14e30*/  BSYNC B3 ;  /* 0x0000000000037941 */ /* 0x000fea0003800000 */
.L_x_25484:
        /* <DEDUP_REMOVED lines=18> */
.L_x_25487:
[----:B------:R-:W-:Y:S01]  /*14f60*/  ISETP.GE.AND P0, PT, R4, RZ, PT ;  /* 0x000000ff0400720c */ /* 0x000fe20003f06270 */
[----:B------:R-:W-:-:S12]  /*14f70*/  HFMA2.MMA R3, -RZ, RZ, 1.9599609375, 20144 ;  /* 0x3fd774ebff037435 */ /* 0x000fd800000001ff */
[----:B------:R-:W-:-:S04]  /*14f80*/  @P0 FFMA.FTZ R0, R3, 0.93318945169448852539, -R0 ;  /* 0x3f6ee58103000823 */ /* 0x000fc80000010800 */
[----:B------:R-:W-:-:S07]  /*14f90*/  @!P0 FFMA.FTZ R0, R3, 0.93318945169448852539, R0 ;  /* 0x3f6ee58103008823 */ /* 0x000fce0000010000 */
.L_x_25488:
[----:B------:R-:W-:Y:S05]  /*14fa0*/  BSYNC B1 ;  /* 0x0000000000017941 */ /* 0x000fea0003800000 */
.L_x_25486:
        /* <DEDUP_REMOVED lines=27> */
.L_x_25458:
        /* <DEDUP_REMOVED lines=39> */
.L_x_25491:
[----:B------:R-:W-:Y:S05]  /*153d0*/  BSYNC B1 ;  /* 0x0000000000017941 */ /* 0x000fea0003800000 */
.L_x_25490:
[----:B------:R-:W-:Y:S01]  /*153e0*/  BSSY B3, `(.L_x_25492) ;  /* 0x0000006000037945 */ /* 0x000fe20003800000 */
[----:B------:R-:W-:-:S03]  /*153f0*/  FFMA R0, R3, R8, R6 ;  /* 0x0000000803007223 */ /* 0x000fc60000000006 */
[----:B------:R-:W-:Y:S05]  /*15400*/  @!P0 BRA `(.L_x_25493) ;  /* 0x00000000000c8947 */ /* 0x000fea0003800000 */
[----:B------:R-:W-:Y:S01]  /*15410*/  HFMA2.MMA R13, -RZ, RZ, 1.875, 0 ;  /* 0x3f800000ff0d7435 */ /* 0x000fe200000001ff */
[----:B------:R-:W-:-:S10]  /*15420*/  MOV R6, 0x15440 ;  /* 0x0001544000067802 */ /* 0x000fd40000000f00 */
[----:B------:R-:W-:Y:S05]  /*15430*/  CALL.REL.NOINC `($__internal_63_$__cuda_sm3x_div_rn_ftz_f32_slowpath) ;  /* 0x0000001c00d87944 */ /* 0x000fea0003c00000 */
.L_x_25493:
[----:B------:R-:W-:Y:S05]  /*15440*/  BSYNC B3 ;  /* 0x0000000000037941 */ /* 0x000fea0003800000 */
.L_x_25492:
        /* <DEDUP_REMOVED lines=18> */
.L_x_25495:
[----:B------:R-:W-:Y:S01]  /*15570*/  ISETP.GE.AND P0, PT, R4, RZ, PT ;  /* 0x000000ff0400720c */ /* 0x000fe20003f06270 */
[----:B------:R-:W-:-:S12]  /*15580*/  IMAD.MOV.U32 R3, RZ, RZ, 0x3fd774eb ;  /* 0x3fd774ebff037424 */ /* 0x000fd800078e00ff */
[----:B------:R-:W-:-:S04]  /*15590*/  @P0 FFMA.FTZ R0, R3, 0.93318945169448852539, -R0 ;  /* 0x3f6ee58103000823 */ /* 0x000fc80000010800 */
[----:B------:R-:W-:-:S07]  /*155a0*/  @!P0 FFMA.FTZ R0, R3, 0.93318945169448852539, R0 ;  /* 0x3f6ee58103008823 */ /* 0x000fce0000010000 */
.L_x_25496:
[----:B------:R-:W-:Y:S05]  /*155b0*/  BSYNC B1 ;  /* 0x0000000000017941 */ /* 0x000fea0003800000 */
.L_x_25494:
        /* <DEDUP_REMOVED lines=10> */
.L_x_25489:
        /* <DEDUP_REMOVED lines=12> */
.L_x_25498:
[----:B------:R-:W-:Y:S05]  /*15720*/  BSYNC B3 ;  /* 0x0000000000037941 */ /* 0x000fea0003800000 */
.L_x_25497:
        /* <DEDUP_REMOVED lines=18> */
.L_x_25500:
[----:B------:R-:W-:Y:S01]  /*15850*/  ISETP.GE.AND P0, PT, R4, RZ, PT ;  /* 0x000000ff0400720c */ /* 0x000fe20003f06270 */
[----:B------:R-:W-:-:S12]  /*15860*/  IMAD.MOV.U32 R3, RZ, RZ, 0x3fd774eb ;  /* 0x3fd774ebff037424 */ /* 0x000fd800078e00ff */
[----:B------:R-:W-:-:S04]  /*15870*/  @P0 FFMA.FTZ R0, R3, 0.93318945169448852539, -R0 ;  /* 0x3f6ee58103000823 */ /* 0x000fc80000010800 */
[----:B------:R-:W-:-:S07]  /*15880*/  @!P0 FFMA.FTZ R0, R3, 0.93318945169448852539, R0 ;  /* 0x3f6ee58103008823 */ /* 0x000fce0000010000 */
.L_x_25501:
[----:B------:R-:W-:Y:S05]  /*15890*/  BSYNC B1 ;  /* 0x0000000000017941 */ /* 0x000fea0003800000 */
.L_x_25499:
        /* <DEDUP_REMOVED lines=11> */
.L_x_25457:
        /* <DEDUP_REMOVED lines=32> */
.L_x_25503:
[----:B------:R-:W-:Y:S05]  /*15b50*/  BSYNC B3 ;  /* 0x0000000000037941 */ /* 0x000fea0003800000 */
.L_x_25502:
        /* <DEDUP_REMOVED lines=18> */
.L_x_25505:
[----:B------:R-:W-:Y:S02]  /*15c80*/  ISETP.GE.AND P0, PT, R4, RZ, PT ;  /* 0x000000ff0400720c */ /* 0x000fe40003f06270 */
[----:B------:R-:W-:-:S11]  /*15c90*/  MOV R3, 0x3fd774eb ;  /* 0x3fd774eb00037802 */ /* 0x000fd60000000f00 */
[----:B------:R-:W-:-:S04]  /*15ca0*/  @P0 FFMA.FTZ R0, R3, 0.93318945169448852539, -R0 ;  /* 0x3f6ee58103000823 */ /* 0x000fc80000010800 */
[----:B------:R-:W-:-:S07]  /*15cb0*/  @!P0 FFMA.FTZ R0, R3, 0.93318945169448852539, R0 ;  /* 0x3f6ee58103008823 */ /* 0x000fce0000010000 */
.L_x_25506:
[----:B------:R-:W-:Y:S05]  /*15cc0*/  BSYNC B1 ;  /* 0x0000000000017941 */ /* 0x000fea0003800000 */
.L_x_25504:
        /* <DEDUP_REMOVED lines=11> */
.L_x_25456:
[C---:B------:R-:W-:Y:S01]  /*15d80*/  FADD.FTZ R3, |R5|.reuse, -RZ ;  /* 0x800000ff05037221 */ /* 0x040fe20000010200 */
[----:B------:R-:W-:Y:S01]  /*15d90*/  FSETP.GT.FTZ.AND P3, PT, |R5|, |R4|, PT ;  /* 0x400000040500720b */ /* 0x000fe20003f74200 */
[----:B------:R-:W-:Y:S01]  /*15da0*/  BSSY B3, `(.L_x_25507) ;  /* 0x0000019000037945 */ /* 0x000fe20003800000 */
[----:B------:R-:W-:Y:S02]  /*15db0*/  FSETP.GEU.FTZ.AND P0, PT, |R4|, 1.084202172485504434e-19, PT ;  /* 0x200000000400780b */ /* 0x000fe40003f1e200 */
[----:B------:R-:W-:Y:S02]  /*15dc0*/  FSEL R13, R3, R14, P3 ;  /* 0x0000000e030d7208 */ /* 0x000fe40001800000 */
[----:B------:R-:W-:Y:S02]  /*15dd0*/  FSETP.GEU.FTZ.AND P1, PT, |R5|, 1.084202172485504434e-19, PT ;  /* 0x200000000500780b */ /* 0x000fe40003f3e200 */
[----:B--2-4-:R-:W0:Y:S01]  /*15de0*/  MUFU.RCP R2, R13 ;  /* 0x0000000d00027308 */ /* 0x014e220000001000 */
        /* <DEDUP_REMOVED lines=20> */
.L_x_25508:
[----:B------:R-:W-:Y:S05]  /*15f30*/  BSYNC B3 ;  /* 0x0000000000037941 */ /* 0x000fea0003800000 */
.L_x_25507:
        /* <DEDUP_REMOVED lines=18> */
.L_x_25510:
[----:B------:R-:W-:Y:S02]  /*16060*/  ISETP.GE.AND P0, PT, R4, RZ, PT ;  /* 0x000000ff0400720c */ /* 0x000fe40003f06270 */
[----:B------:R-:W-:-:S11]  /*16070*/  MOV R3, 0x3fd774eb ;  /* 0x3fd774eb00037802 */ /* 0x000fd60000000f00 */
[----:B------:R-:W-:-:S04]  /*16080*/  @P0 FFMA.FTZ R2, R3, 0.93318945169448852539, -R2 ;  /* 0x3f6ee58103020823 */ /* 0x000fc80000010802 */
[----:B------:R-:W-:-:S07]  /*16090*/  @!P0 FFMA.FTZ R2, R3, 0.93318945169448852539, R2 ;  /* 0x3f6ee58103028823 */ /* 0x000fce0000010002 */
.L_x_25511:
[----:B------:R-:W-:Y:S05]  /*160a0*/  BSYNC B1 ;  /* 0x0000000000017941 */ /* 0x000fea0003800000 */
.L_x_25509:
        /* <DEDUP_REMOVED lines=12> */
.L_x_25468:
[----:B------:R-:W-:Y:S05]  /*16170*/  BSYNC B0 ;  /* 0x0000000000007941 */ /* 0x000fea0003800000 */
.L_x_25455:
        /* <DEDUP_REMOVED lines=43> */
.L_x_25515:
        /* <DEDUP_REMOVED lines=10> */
.L_x_25514:
[----:B------:R-:W-:-:S04]  /*164d0*/  FMUL.RZ R6, R6, 0.15915493667125701904 ;  /* 0x3e22f98306067820 */ /* 0x000fc8000040c000 */
[----:B------:R1:W2:Y:S08]  /*164e0*/  MUFU.SIN R3, R6 ;  /* 0x0000000600037308 */ /* 0x0002b00000000400 */
[----:B------:R1:W3:Y:S01]  /*164f0*/  MUFU.COS R2, R6 ;  /* 0x0000000600027308 */ /* 0x0002e20000000000 */
[----:B------:R-:W-:Y:S05]  /*16500*/  BRA `(.L_x_25516) ;  /* 0x00000000000c7947 */ /* 0x000fea0003800000 */
.L_x_25513:
[----:B------:R-:W-:Y:S01]  /*16510*/  FMUL.FTZ R2, R14, 1.4426950216293334961 ;  /* 0x3fb8aa3b0e027820 */ /* 0x000fe20000410000 */
[----:B------:R-:W-:-:S05]  /*16520*/  MOV R3, R6 ;  /* 0x0000000600037202 */ /* 0x000fca0000000f00 */
[----:B------:R-:W0:Y:S02]  /*16530*/  MUFU.EX2 R2, R2 ;  /* 0x0000000200027308 */ /* 0x000e240000000800 */
.L_x_25516:
[----:B------:R-:W-:Y:S05]  /*16540*/  BSYNC B0 ;  /* 0x0000000000007941 */ /* 0x000fea0003800000 */
.L_x_25512:
        /* <DEDUP_REMOVED lines=13> */
[----:B0-----:R-:W-:Y:S01]  /*16620*/  STG.E.U8 desc[UR36][R16.64], R3 ;  /* 0x0000000310007986 */ /* 0x001fe2000c101124 */
[----:B------:R-:W-:Y:S05]  /*16630*/  EXIT ;  /* 0x000000000000794d */ /* 0x000fea0003800000 */
.L_x_25520:
[----:B0-23--:R-:W0:Y:S02]  /*16640*/  F2I.S64.TRUNC R2, R2 ;  /* 0x0000000200027311 */ /* 0x00de24000020d900 */
[----:B0-----:R-:W-:-:S05]  /*16650*/  IMAD.MOV.U32 R5, RZ, RZ, R2 ;  /* 0x000000ffff057224 */ /* 0x001fca00078e0002 */
[----:B------:R-:W-:Y:S01]  /*16660*/  STG.E.U8 desc[UR36][R16.64], R5 ;  /* 0x0000000510007986 */ /* 0x000fe2000c101124 */
[----:B------:R-:W-:Y:S05]  /*16670*/  EXIT ;  /* 0x000000000000794d */ /* 0x000fea0003800000 */
.L_x_25519:
[----:B------:R-:W-:-:S13]  /*16680*/  ISETP.NE.AND P0, PT, R0, 0x2, PT ;  /* 0x000000020000780c */ /* 0x000fda0003f05270 */
[----:B------:R-:W-:Y:S05]  /*16690*/  @!P0 BRA `(.L_x_25522) ;  /* 0x0000000000288947 */ /* 0x000fea0003800000 */
[----:B------:R-:W-:-:S13]  /*166a0*/  ISETP.NE.AND P0, PT, R0, 0x3, PT ;  /* 0x000000030000780c */ /* 0x000fda0003f05270 */
[----:B------:R-:W-:Y:S05]  /*166b0*/  @!P0 BRA `(.L_x_25523) ;  /* 0x0000000000148947 */ /* 0x000fea0003800000 */
[----:B------:R-:W-:-:S13]  /*166c0*/  ISETP.NE.AND P0, PT, R0, 0x4, PT ;  /* 0x000000040000780c */ /* 0x000fda0003f05270 */
[----:B------:R-:W-:Y:S05]  /*166d0*/  @P0 BRA `(.L_x_25521) ;  /* 0x0000000800d40947 */ /* 0x000fea0003800000 */
[----:B0-23--:R-:W0:Y:S02]  /*166e0*/  F2I.S64.TRUNC R2, R2 ;  /* 0x0000000200027311 */ /* 0x00de24000020d900 */
[----:B0-----:R-:W-:Y:S01]  /*166f0*/  STG.E.64 desc[UR36][R16.64], R2 ;  /* 0x0000000210007986 */ /* 0x001fe2000c101b24 */
[----:B------:R-:W-:Y:S05]  /*16700*/  EXIT ;  /* 0x000000000000794d */ /* 0x000fea0003800000 */
.L_x_25523:
[----:B0-23--:R-:W0:Y:S02]  /*16710*/  F2I.FTZ.TRUNC.NTZ R3, R2 ;  /* 0x0000000200037305 */ /* 0x00de24000021f100 */
[----:B0-----:R-:W-:Y:S01]  /*16720*/  STG.E desc[UR36][R16.64], R3 ;  /* 0x0000000310007986 */ /* 0x001fe2000c101924 */
[----:B------:R-:W-:Y:S05]  /*16730*/  EXIT ;  /* 0x000000000000794d */ /* 0x000fea0003800000 */
.L_x_25522:
[----:B0-23--:R-:W0:Y:S02]  /*16740*/  F2I.FTZ.TRUNC.NTZ R3, R2 ;  /* 0x0000000200037305 */ /* 0x00de24000021f100 */
[----:B0-----:R-:W-:Y:S01]  /*16750*/  STG.E.U16 desc[UR36][R16.64], R3 ;  /* 0x0000000310007986 */ /* 0x001fe2000c101524 */
[----:B------:R-:W-:Y:S05]  /*16760*/  EXIT ;  /* 0x000000000000794d */ /* 0x000fea0003800000 */
.L_x_25518:
[----:B------:R-:W-:-:S13]  /*16770*/  ISETP.GT.AND P0, PT, R0, 0x6, PT ;  /* 0x000000060000780c */ /* 0x000fda0003f04270 */
[----:B------:R-:W-:Y:S05]  /*16780*/  @P0 BRA `(.L_x_25524) ;  /* 0x0000000000240947 */ /* 0x000fea0003800000 */
[----:B------:R-:W-:-:S13]  /*16790*/  ISETP.NE.AND P0, PT, R0, 0x5, PT ;  /* 0x000000050000780c */ /* 0x000fda0003f05270 */
[----:B------:R-:W-:Y:S05]  /*167a0*/  @!P0 BRA `(.L_x_25525) ;  /* 0x0000000000108947 */ /* 0x000fea0003800000 */
[----:B------:R-:W-:-:S13]  /*167b0*/  ISETP.NE.AND P0, PT, R0, 0x6, PT ;  /* 0x000000060000780c */ /* 0x000fda0003f05270 */
[----:B------:R-:W-:Y:S05]  /*167c0*/  @P0 BRA `(.L_x_25521) ;  /* 0x0000000800980947 */ /* 0x000fea0003800000 */
[----:B0--3--:R-:W-:Y:S01]  /*167d0*/  STG.E desc[UR36][R16.64], R2 ;  /* 0x0000000210007986 */ /* 0x009fe2000c101924 */
[----:B------:R-:W-:Y:S05]  /*167e0*/  EXIT ;  /* 0x000000000000794d */ /* 0x000fea0003800000 */
.L_x_25525:
[----:B0--3--:R-:W-:-:S05]  /*167f0*/  F2FP.F16.F32.PACK_AB R2, RZ, R2 ;  /* 0x00000002ff02723e */ /* 0x009fca00000000ff */
[----:B------:R-:W-:Y:S01]  /*16800*/  STG.E.U16 desc[UR36][R16.64], R2 ;  /* 0x0000000210007986 */ /* 0x000fe2000c101524 */
[----:B------:R-:W-:Y:S05]  /*16810*/  EXIT ;  /* 0x000000000000794d */ /* 0x000fea0003800000 */
.L_x_25524:
[----:B------:R-:W-:-:S13]  /*16820*/  ISETP.NE.AND P0, PT, R0, 0x7, PT ;  /* 0x000000070000780c */ /* 0x000fda0003f05270 */
[----:B------:R-:W-:Y:S05]  /*16830*/  @!P0 BRA `(.L_x_25526) ;  /* 0x0000000000248947 */ /* 0x000fea0003800000 */
[----:B------:R-:W-:-:S13]  /*16840*/  ISETP.NE.AND P0, PT, R0, 0x8, PT ;  /* 0x000000080000780c */ /* 0x000fda0003f05270 */
[----:B------:R-:W-:Y:S05]  /*16850*/  @!P0 BRA `(.L_x_25527) ;  /* 0x0000000000108947 */ /* 0x000fea0003800000 */
[----:B------:R-:W-:-:S13]  /*16860*/  ISETP.NE.AND P0, PT, R0, 0x9, PT ;  /* 0x000000090000780c */ /* 0x000fda0003f05270 */
[----:B------:R-:W-:Y:S05]  /*16870*/  @P0 BRA `(.L_x_25521) ;  /* 0x00000008006c0947 */ /* 0x000fea0003800000 */
[----:B0-23--:R-:W-:Y:S01]  /*16880*/  STG.E.64 desc[UR36][R16.64], R2 ;  /* 0x0000000210007986 */ /* 0x00dfe2000c101b24 */
[----:B------:R-:W-:Y:S05]  /*16890*/  EXIT ;  /* 0x000000000000794d */ /* 0x000fea0003800000 */
.L_x_25527:
[----:B0-23--:R-:W-:-:S05]  /*168a0*/  F2FP.F16.F32.PACK_AB R3, R3, R2 ;  /* 0x000000020303723e */ /* 0x00dfca00000000ff */
[----:B------:R-:W-:Y:S01]  /*168b0*/  STG.E desc[UR36][R16.64], R3 ;  /* 0x0000000310007986 */ /* 0x000fe2000c101924 */
[----:B------:R-:W-:Y:S05]  /*168c0*/  EXIT ;  /* 0x000000000000794d */ /* 0x000fea0003800000 */
.L_x_25526:
[----:B0--3--:R-:W-:-:S06]  /*168d0*/  FMUL.FTZ R2, R2, 1 ;  /* 0x3f80000002027820 */ /* 0x009fcc0000410000 */
[----:B--2---:R-:W0:Y:S02]  /*168e0*/  F2F.F64.F32 R2, R2 ;  /* 0x0000000200027310 */ /* 0x004e240000201800 */
[----:B0-----:R-:W-:Y:S01]  /*168f0*/  STG.E.64 desc[UR36][R16.64], R2 ;  /* 0x0000000210007986 */ /* 0x001fe2000c101b24 */
[----:B------:R-:W-:Y:S05]  /*16900*/  EXIT ;  /* 0x000000000000794d */ /* 0x000fea0003800000 */
.L_x_25517:
        /* <DEDUP_REMOVED lines=12> */
[----:B------:R-:W-:Y:S01]  /*169d0*/  STG.E.U8 desc[UR36][R16.64], R3 ;  /* 0x0000000310007986 */ /* 0x000fe2000c101124 */
[----:B------:R-:W-:Y:S05]  /*169e0*/  EXIT ;  /* 0x000000000000794d */ /* 0x000fea0003800000 */
.L_x_25530:
[----:B-12---:R-:W-:Y:S01]  /*169f0*/  FMUL.FTZ R6, R3, 1 ;  /* 0x3f80000003067820 */ /* 0x006fe20000410000 */
[----:B0--3--:R-:W-:-:S05]  /*16a00*/  FMUL.FTZ R4, R2, 1 ;  /* 0x3f80000002047820 */ /* 0x009fca0000410000 */
[----:B------:R-:W-:Y:S08]  /*16a10*/  F2F.F64.F32 R6, R6 ;  /* 0x0000000600067310 */ /* 0x000ff00000201800 */
[----:B------:R-:W0:Y:S02]  /*16a20*/  F2F.F64.F32 R4, R4 ;  /* 0x0000000400047310 */ /* 0x000e240000201800 */
[----:B0-----:R-:W-:Y:S01]  /*16a30*/  STG.E.128 desc[UR36][R16.64], R4 ;  /* 0x0000000410007986 */ /* 0x001fe2000c101d24 */
[----:B------:R-:W-:Y:S05]  /*16a40*/  EXIT ;  /* 0x000000000000794d */ /* 0x000fea0003800000 */
.L_x_25529:
        /* <DEDUP_REMOVED lines=20> */
.L_x_25534:
[----:B------:R-:W-:Y:S05]  /*16b90*/  BSYNC B0 ;  /* 0x0000000000007941 */ /* 0x000fea0003800000 */
.L_x_25533:
[----:B------:R-:W-:-:S05]  /*16ba0*/  LOP3.LUT R5, R0, R5, RZ, 0xfc, !PT ;  /* 0x0000000500057212 */ /* 0x000fca00078efcff */
[----:B------:R-:W-:Y:S01]  /*16bb0*/  STG.E.U8 desc[UR36][R16.64], R5 ;  /* 0x0000000510007986 */ /* 0x000fe2000c101124 */
[----:B------:R-:W-:Y:S05]  /*16bc0*/  EXIT ;  /* 0x000000000000794d */ /* 0x000fea0003800000 */
.L_x_25532:
        /* <DEDUP_REMOVED lines=12> */
.L_x_25536:
[----:B------:R-:W-:Y:S01]  /*16c90*/  IMAD.MOV.U32 R0, RZ, RZ, 0x7f ;  /* 0x0000007fff007424 */ /* 0x000fe200078e00ff */
[----:B------:R-:W-:-:S04]  /*16ca0*/  ISETP.GT.U32.AND P0, PT, R4, 0x7f800000, PT ;  /* 0x7f8000000400780c */ /* 0x000fc80003f04070 */
[----:B------:R-:W-:-:S09]  /*16cb0*/  SEL R0, R0, 0x7c, P0 ;  /* 0x0000007c00007807 */ /* 0x000fd20000000000 */
.L_x_25537:
[----:B------:R-:W-:Y:S05]  /*16cc0*/  BSYNC B0 ;  /* 0x0000000000007941 */ /* 0x000fea0003800000 */
.L_x_25535:
[----:B------:R-:W-:-:S04]  /*16cd0*/  LOP3.LUT R2, R2, 0x80000000, RZ, 0xc0, !PT ;  /* 0x8000000002027812 */ /* 0x000fc800078ec0ff */
[----:B--2---:R-:W-:-:S04]  /*16ce0*/  SHF.R.U32.HI R3, RZ, 0x18, R2 ;  /* 0x00000018ff037819 */ /* 0x004fc80000011602 */
[----:B------:R-:W-:-:S05]  /*16cf0*/  LOP3.LUT R3, R0, R3, RZ, 0xfc, !PT ;  /* 0x0000000300037212 */ /* 0x000fca00078efcff */
[----:B------:R-:W-:Y:S01]  /*16d00*/  STG.E.U8 desc[UR36][R16.64], R3 ;  /* 0x0000000310007986 */ /* 0x000fe2000c101124 */
[----:B------:R-:W-:Y:S05]  /*16d10*/  EXIT ;  /* 0x000000000000794d */ /* 0x000fea0003800000 */
.L_x_25531:
[----:B0--3--:R-:W-:-:S05]  /*16d20*/  F2FP.BF16.F32.PACK_AB R2, RZ, R2 ;  /* 0x00000002ff02723e */ /* 0x009fca00000010ff */
[----:B------:R-:W-:Y:S01]  /*16d30*/  STG.E.U16 desc[UR36][R16.64], R2 ;  /* 0x0000000210007986 */ /* 0x000fe2000c101524 */
[----:B------:R-:W-:Y:S05]  /*16d40*/  EXIT ;  /* 0x000000000000794d */ /* 0x000fea0003800000 */
.L_x_25528:
        /* <DEDUP_REMOVED lines=9> */
[----:B0-----:R-:W-:Y:S01]  /*16de0*/  STG.E.U16 desc[UR36][R16.64], R3 ;  /* 0x0000000310007986 */ /* 0x001fe2000c101524 */
[----:B------:R-:W-:Y:S05]  /*16df0*/  EXIT ;  /* 0x000000000000794d */ /* 0x000fea0003800000 */
.L_x_25540:
        /* <DEDUP_REMOVED lines=16> */
.L_x_25543:
[----:B------:R-:W-:-:S04]  /*16f00*/  LOP3.LUT R2, R2, 0x80000000, RZ, 0xc0, !PT ;  /* 0x8000000002027812 */ /* 0x000fc800078ec0ff */
[----:B------:R-:W-:-:S04]  /*16f10*/  SHF.R.U32.HI R3, RZ, 0x18, R2 ;  /* 0x00000018ff037819 */ /* 0x000fc80000011602 */
[----:B------:R-:W-:-:S04]  /*16f20*/  LOP3.LUT R0, R0, R3, RZ, 0xfc, !PT ;  /* 0x0000000300007212 */ /* 0x000fc800078efcff */
[----:B------:R-:W-:-:S07]  /*16f30*/  PRMT R8, R0, 0x7610, R8 ;  /* 0x0000761000087816 */ /* 0x000fce0000000008 */
.L_x_25542:
[----:B------:R-:W-:Y:S05]  /*16f40*/  BSYNC B0 ;  /* 0x0000000000007941 */ /* 0x000fea0003800000 */
.L_x_25541:
[----:B------:R-:W-:Y:S01]  /*16f50*/  STG.E.U8 desc[UR36][R16.64], R8 ;  /* 0x0000000810007986 */ /* 0x000fe2000c101124 */
[----:B------:R-:W-:Y:S05]  /*16f60*/  EXIT ;  /* 0x000000000000794d */ /* 0x000fea0003800000 */
.L_x_25539:
        /* <DEDUP_REMOVED lines=16> */
.L_x_25546:
[----:B------:R-:W-:-:S04]  /*17070*/  LOP3.LUT R2, R2, 0x80000000, RZ, 0xc0, !PT ;  /* 0x8000000002027812 */ /* 0x000fc800078ec0ff */
[----:B------:R-:W-:-:S04]  /*17080*/  SHF.R.U32.HI R3, RZ, 0x18, R2 ;  /* 0x00000018ff037819 */ /* 0x000fc80000011602 */
[----:B------:R-:W-:-:S04]  /*17090*/  LOP3.LUT R0, R0, R3, RZ, 0xfc, !PT ;  /* 0x0000000300007212 */ /* 0x000fc800078efcff */
[----:B------:R-:W-:-:S07]  /*170a0*/  PRMT R8, R0, 0x7610, R8 ;  /* 0x0000761000087816 */ /* 0x000fce0000000008 */
.L_x_25545:
[----:B------:R-:W-:Y:S05]  /*170b0*/  BSYNC B0 ;  /* 0x0000000000007941 */ /* 0x000fea0003800000 */
.L_x_25544:
[----:B------:R-:W-:Y:S01]  /*170c0*/  STG.E.U8 desc[UR36][R16.64], R8 ;  /* 0x0000000810007986 */ /* 0x000fe2000c101124 */
[----:B------:R-:W-:Y:S05]  /*170d0*/  EXIT ;  /* 0x000000000000794d */ /* 0x000fea0003800000 */
.L_x_25538:
        /* <DEDUP_REMOVED lines=19> */
[----:B------:R-:W-:Y:S01]  /*17210*/  STG.E.U8 desc[UR36][R16.64], R3 ;  /* 0x0000000310007986 */ /* 0x000fe2000c101124 */
[----:B------:R-:W-:Y:S05]  /*17220*/  EXIT ;  /* 0x000000000000794d */ /* 0x000fea0003800000 */
.L_x_25521:
        /* <DEDUP_REMOVED lines=16> */
.L_x_25549:
[----:B------:R-:W-:Y:S05]  /*17330*/  EXIT ;  /* 0x000000000000794d */ /* 0x000fea0003800000 */
.L_x_25548:
[----:B0-23--:R-:W0:Y:S02]  /*17340*/  F2I.U64.TRUNC R2, R2 ;  /* 0x0000000200027311 */ /* 0x00de24000020d800 */
[----:B0-----:R-:W-:Y:S01]  /*17350*/  STG.E.64 desc[UR36][R16.64], R2 ;  /* 0x0000000210007986 */ /* 0x001fe2000c101b24 */
[----:B------:R-:W-:Y:S05]  /*17360*/  EXIT ;  /* 0x000000000000794d */ /* 0x000fea0003800000 */
.L_x_25547:
[----:B0-23--:R-:W0:Y:S02]  /*17370*/  F2I.FTZ.U32.TRUNC.NTZ R3, R2 ;  /* 0x0000000200037305 */ /* 0x00de24000021f000 */
[----:B0-----:R-:W-:Y:S01]  /*17380*/  STG.E desc[UR36][R16.64], R3 ;  /* 0x0000000310007986 */ /* 0x001fe2000c101924 */
[----:B------:R-:W-:Y:S05]  /*17390*/  EXIT ;  /* 0x000000000000794d */ /* 0x000fea0003800000 */
        .weak           $__internal_63_$__cuda_sm3x_div_rn_ftz_f32_slowpath
        .type           $__internal_63_$__cuda_sm3x_div_rn_ftz_f32_slowpath,@function
        .size           $__internal_63_$__cuda_sm3x_div_rn_ftz_f32_slowpath,(.L_x_71505 - $__internal_63_$__cuda_sm3x_div_rn_ftz_f32_slowpath)
$__internal_63_$__cuda_sm3x_div_rn_ftz_f32_slowpath:
[----:B------:R-:W-:Y:S01]  /*173a0*/  SHF.R.U32.HI R3, RZ, 0x17, R13 ;  /* 0x00000017ff037819 */ /* 0x000fe2000001160d */
[----:B------:R-:W-:Y:S01]  /*173b0*/  BSSY B1, `(.L_x_25550) ;  /* 0x0000047000017945 */ /* 0x000fe20003800000 */
[----:B------:R-:W-:-:S03]  /*173c0*/  SHF.R.U32.HI R8, RZ, 0x17, R2 ;  /* 0x00000017ff087819 */ /* 0x000fc60000011602 */
[----:B------:R-:W-:Y:S01]  /*173d0*/  BSSY B2, `(.L_x_25551) ;  /* 0x000001d000027945 */ /* 0x000fe20003800000 */
[----:B------:R-:W-:Y:S02]  /*173e0*/  LOP3.LUT R3, R3, 0xff, RZ, 0xc0, !PT ;  /* 0x000000ff03037812 */ /* 0x000fe400078ec0ff */
[----:B------:R-:W-:-:S03]  /*173f0*/  LOP3.LUT R8, R8, 0xff, RZ, 0xc0, !PT ;  /* 0x000000ff08087812 */ /* 0x000fc600078ec0ff */
[----:B------:R-:W-:Y:S01]  /*17400*/  VIADD R0, R3, 0xffffffff ;  /* 0xffffffff03007836 */ /* 0x000fe20000000000 */
[----:B------:R-:W-:-:S04]  /*17410*/  IADD3 R7, R8, -0x1, RZ ;  /* 0xffffffff08077810 */ /* 0x000fc80007ffe0ff */
[----:B------:R-:W-:-:S04]  /*17420*/  ISETP.GT.U32.AND P0, PT, R0, 0xfd, PT ;  /* 0x000000fd0000780c */ /* 0x000fc80003f04070 */
[----:B------:R-:W-:-:S13]  /*17430*/  ISETP.GT.U32.OR P0, PT, R7, 0xfd, P0 ;  /* 0x000000fd0700780c */ /* 0x000fda0000704470 */
[----:B------:R-:W-:Y:S05]  /*17440*/  @!P0 BRA `(.L_x_25552) ;  /* 0x0000000000548947 */ /* 0x000fea0003800000 */
[----:B------:R-:W-:Y:S02]  /*17450*/  FSETP.GTU.FTZ.AND P1, PT, |R2|, +INF , PT ;  /* 0x7f8000000200780b */ /* 0x000fe40003f3c200 */
[----:B------:R-:W-:-:S04]  /*17460*/  FSETP.GTU.FTZ.AND P0, PT, |R13|, +INF , PT ;  /* 0x7f8000000d00780b */ /* 0x000fc80003f1c200 */
[----:B------:R-:W-:-:S13]  /*17470*/  PLOP3.LUT P0, PT, P1, P0, PT, 0xa8, 0x0 ;  /* 0x000000000000781c */ /* 0x000fda0000f01570 */
[----:B------:R-:W-:Y:S05]  /*17480*/  @P0 BREAK B2 ;  /* 0x0000000000020942 */ /* 0x000fea0003800000 */
[----:B------:R-:W-:Y:S05]  /*17490*/  @P0 BRA `(.L_x_25553) ;  /* 0x0000000000dc0947 */ /* 0x000fea0003800000 */
[C---:B------:R-:W-:Y:S02]  /*174a0*/  FSETP.NEU.FTZ.AND P0, PT, R2.reuse, RZ, PT ;  /* 0x000000ff0200720b */ /* 0x040fe40003f1d000 */
[----:B------:R-:W-:Y:S02]  /*174b0*/  FSETP.NEU.FTZ.AND P4, PT, R13, RZ, PT ;  /* 0x000000ff0d00720b */ /* 0x000fe40003f9d000 */
[----:B------:R-:W-:-:S11]  /*174c0*/  FSETP.NEU.FTZ.AND P6, PT, R2, RZ, PT ;  /* 0x000000ff0200720b */ /* 0x000fd60003fdd000 */
[----:B------:R-:W-:Y:S05]  /*174d0*/  @!P4 BREAK !P0, B2 ;  /* 0x000000000002c942 */ /* 0x000fea0004000000 */
[----:B------:R-:W-:Y:S05]  /*174e0*/  @!P4 BRA !P0, `(.L_x_25554) ;  /* 0x0000000000c0c947 */ /* 0x000fea0004000000 */
[C---:B------:R-:W-:Y:S02]  /*174f0*/  FSETP.NEU.FTZ.AND P1, PT, |R2|.reuse, +INF , PT ;  /* 0x7f8000000200780b */ /* 0x040fe40003f3d200 */
[----:B------:R-:W-:Y:S02]  /*17500*/  FSETP.NEU.FTZ.AND P0, PT, |R13|, +INF , PT ;  /* 0x7f8000000d00780b */ /* 0x000fe40003f1d200 */
[----:B------:R-:W-:-:S11]  /*17510*/  FSETP.NEU.FTZ.AND P5, PT, |R2|, +INF , PT ;  /* 0x7f8000000200780b */ /* 0x000fd60003fbd200 */
[----:B------:R-:W-:Y:S05]  /*17520*/  @!P0 BREAK !P1, B2 ;  /* 0x0000000000028942 */ /* 0x000fea0004800000 */
[----:B------:R-:W-:Y:S05]  /*17530*/  @!P0 BRA !P1, `(.L_x_25554) ;  /* 0x0000000000ac8947 */ /* 0x000fea0004800000 */
[----:B------:R-:W-:-:S13]  /*17540*/  PLOP3.LUT P0, PT, P0, P6, PT, 0x2a, 0x0 ;  /* 0x000000000000781c */ /* 0x000fda000070c572 */
[----:B------:R-:W-:Y:S05]  /*17550*/  @P0 BREAK B2 ;  /* 0x0000000000020942 */ /* 0x000fea0003800000 */
[----:B------:R-:W-:Y:S05]  /*17560*/  @P0 BRA `(.L_x_25555) ;  /* 0x0000000000980947 */ /* 0x000fea0003800000 */
[----:B------:R-:W-:-:S13]  /*17570*/  PLOP3.LUT P4, PT, P5, P4, PT, 0x2a, 0x0 ;  /* 0x000000000000781c */ /* 0x000fda0002f88572 */
[----:B------:R-:W-:Y:S05]  /*17580*/  @P4 BREAK B2 ;  /* 0x0000000000024942 */ /* 0x000fea0003800000 */
[----:B------:R-:W-:Y:S05]  /*17590*/  @P4 BRA `(.L_x_25556) ;  /* 0x0000000000804947 */ /* 0x000fea0003800000 */
.L_x_25552:
[----:B------:R-:W-:Y:S05]  /*175a0*/  BSYNC B2 ;  /* 0x0000000000027941 */ /* 0x000fea0003800000 */
.L_x_25551:
[----:B------:R-:W-:Y:S01]  /*175b0*/  VIADD R3, R3, 0xffffff81 ;  /* 0xffffff8103037836 */ /* 0x000fe20000000000 */
[----:B------:R-:W-:Y:S01]  /*175c0*/  IADD3 R8, R8, -0x7f, RZ ;  /* 0xffffff8108087810 */ /* 0x000fe20007ffe0ff */
[----:B------:R-:W-:Y:S02]  /*175d0*/  BSSY B2, `(.L_x_25557) ;  /* 0x000001a000027945 */ /* 0x000fe40003800000 */
[----:B------:R-:W-:Y:S02]  /*175e0*/  IMAD R12, R3, -0x800000, R13 ;  /* 0xff800000030c7824 */ /* 0x000fe400078e020d */
[----:B------:R-:W-:Y:S02]  /*175f0*/  IMAD R0, R8, -0x800000, R2 ;  /* 0xff80000008007824 */ /* 0x000fe400078e0202 */
[----:B------:R-:W0:Y:S01]  /*17600*/  MUFU.RCP R10, R12 ;  /* 0x0000000c000a7308 */ /* 0x000e220000001000 */
[----:B------:R-:W-:Y:S01]  /*17610*/  FADD.FTZ R7, -R12, -RZ ;  /* 0x800000ff0c077221 */ /* 0x000fe20000010100 */
[----:B------:R-:W-:-:S03]  /*17620*/  IMAD.IADD R8, R8, 0x1, -R3 ;  /* 0x0000000108087824 */ /* 0x000fc600078e0a03 */
[----:B0-----:R-:W-:-:S04]  /*17630*/  FFMA R9, R10, R7, 1 ;  /* 0x3f8000000a097423 */ /* 0x001fc80000000007 */
[----:B------:R-:W-:-:S04]  /*17640*/  FFMA R9, R10, R9, R10 ;  /* 0x000000090a097223 */ /* 0x000fc8000000000a */
[----:B------:R-:W-:-:S04]  /*17650*/  FFMA R10, R0, R9, RZ ;  /* 0x00000009000a7223 */ /* 0x000fc800000000ff */
[----:B------:R-:W-:-:S04]  /*17660*/  FFMA R11, R7, R10, R0 ;  /* 0x0000000a070b7223 */ /* 0x000fc80000000000 */
[----:B------:R-:W-:-:S04]  /*17670*/  FFMA R11, R9, R11, R10 ;  /* 0x0000000b090b7223 */ /* 0x000fc8000000000a */
[----:B------:R-:W-:-:S04]  /*17680*/  FFMA R0, R7, R11, R0 ;  /* 0x0000000b07007223 */ /* 0x000fc80000000000 */
[----:B------:R-:W-:-:S05]  /*17690*/  FFMA.FTZ R9, R9, R0, R11 ;  /* 0x0000000009097223 */ /* 0x000fca000001000b */
[----:B------:R-:W-:-:S04]  /*176a0*/  SHF.R.U32.HI R0, RZ, 0x17, R9 ;  /* 0x00000017ff007819 */ /* 0x000fc80000011609 */
[----:B------:R-:W-:-:S04]  /*176b0*/  LOP3.LUT R3, R0, 0xff, RZ, 0xc0, !PT ;  /* 0x000000ff00037812 */ /* 0x000fc800078ec0ff */
[----:B------:R-:W-:-:S05]  /*176c0*/  IADD3 R0, R3, R8, RZ ;  /* 0x0000000803007210 */ /* 0x000fca0007ffe0ff */
[----:B------:R-:W-:-:S05]  /*176d0*/  VIADD R3, R0, 0xffffffff ;  /* 0xffffffff00037836 */ /* 0x000fca0000000000 */
[----:B------:R-:W-:-:S13]  /*176e0*/  ISETP.GE.U32.AND P0, PT, R3, 0xfe, PT ;  /* 0x000000fe0300780c */ /* 0x000fda0003f06070 */
[----:B------:R-:W-:Y:S05]  /*176f0*/  @!P0 BRA `(.L_x_25558) ;  /* 0x0000000000188947 */ /* 0x000fea0003800000 */
[----:B------:R-:W-:Y:S02]  /*17700*/  ISETP.GT.AND P0, PT, R0, 0xfe, PT ;  /* 0x000000fe0000780c */ /* 0x000fe40003f04270 */
[----:B------:R-:W-:-:S11]  /*17710*/  LOP3.LUT R8, R9, 0x80000000, RZ, 0xc0, !PT ;  /* 0x8000000009087812 */ /* 0x000fd600078ec0ff */
[----:B------:R-:W-:-:S04]  /*17720*/  @!P0 ISETP.GE.AND P1, PT, R0, 0x1, PT ;  /* 0x000000010000880c */ /* 0x000fc80003f26270 */
[C---:B------:R-:W-:Y:S02]  /*17730*/  @!P0 SEL R9, R8.reuse, R9, !P1 ;  /* 0x0000000908098207 */ /* 0x040fe40004800000 */
[----:B------:R-:W-:Y:S01]  /*17740*/  @P0 LOP3.LUT R9, R8, 0x7f800000, RZ, 0xfc, !PT ;  /* 0x7f80000008090812 */ /* 0x000fe200078efcff */
[----:B------:R-:W-:Y:S06]  /*17750*/  BRA `(.L_x_25559) ;  /* 0x0000000000047947 */ /* 0x000fec0003800000 */
.L_x_25558:
[----:B------:R-:W-:-:S07]  /*17760*/  LEA R9, R8, R9, 0x17 ;  /* 0x0000000908097211 */ /* 0x000fce00078eb8ff */
.L_x_25559:
[----:B------:R-:W-:Y:S05]  /*17770*/  BSYNC B2 ;  /* 0x0000000000027941 */ /* 0x000fea0003800000 */
.L_x_25557:
[----:B------:R-:W-:Y:S01]  /*17780*/  IMAD.MOV.U32 R0, RZ, RZ, R9 ;  /* 0x000000ffff007224 */ /* 0x000fe200078e0009 */
[----:B------:R-:W-:Y:S06]  /*17790*/  BRA `(.L_x_25560) ;  /* 0x0000000000207947 */ /* 0x000fec0003800000 */
.L_x_25556:
[----:B------:R-:W-:-:S04]  /*177a0*/  LOP3.LUT R0, R13, 0x80000000, R2, 0x48, !PT ;  /* 0x800000000d007812 */ /* 0x000fc800078e4802 */
[----:B------:R-:W-:Y:S01]  /*177b0*/  LOP3.LUT R0, R0, 0x7f800000, RZ, 0xfc, !PT ;  /* 0x7f80000000007812 */ /* 0x000fe200078efcff */
[----:B------:R-:W-:Y:S06]  /*177c0*/  BRA `(.L_x_25560) ;  /* 0x0000000000147947 */ /* 0x000fec0003800000 */
.L_x_25555:
[----:B------:R-:W-:Y:S01]  /*177d0*/  LOP3.LUT R0, R13, 0x80000000, R2, 0x48, !PT ;  /* 0x800000000d007812 */ /* 0x000fe200078e4802 */
[----:B------:R-:W-:Y:S06]  /*177e0*/  BRA `(.L_x_25560) ;  /* 0x00000000000c7947 */ /* 0x000fec0003800000 */
.L_x_25554:
[----:B------:R-:W0:Y:S01]  /*177f0*/  MUFU.RSQ R0, -QNAN ;  /* 0xffc0000000007908 */ /* 0x000e220000001400 */
[----:B------:R-:W-:Y:S05]  /*17800*/  BRA `(.L_x_25560) ;  /* 0x0000000000047947 */ /* 0x000fea0003800000 */
.L_x_25553:
[----:B------:R-:W-:-:S07]  /*17810*/  FADD.FTZ R0, R2, R13 ;  /* 0x0000000d02007221 */ /* 0x000fce0000010000 */
.L_x_25560:
[----:B------:R-:W-:Y:S05]  /*17820*/  BSYNC B1 ;  /* 0x0000000000017941 */ /* 0x000fea0003800000 */
.L_x_25550:
[----:B------:R-:W-:-:S06]  /*17830*/  HFMA2.MMA R7, -RZ, RZ, 0, 0 ;  /* 0x00000000ff077435 */ /* 0x000fcc00000001ff */
[----:B0-----:R-:W-:Y:S05]  /*17840*/  RET.REL.NODEC R6 `(_ZN2at6native18elementwise_kernelILi128ELi4EZNS0_15gpu_kernel_implIZZZNS0_50_GLOBAL__N__2680c7bb_12_PowKernel_cu_140f0503_289624pow_tensor_scalar_kernelERNS_18TensorIteratorBaseERKN3c106ScalarEENKUlvE_clEvENKUlvE0_clEvEUlNS6_7complexIfEEE0_EEvS5_RKT_EUliE_EEviT1_) ;  /* 0xfffffe8406ec7950 */ /* 0x001fea0003c3ffff */
.L_x_25561:
        /* <DEDUP_REMOVED lines=11> */
.L_x_71505:


//--------------------- .text._ZN2at6native27unrolled_elementwise_kernelIZZZNS0_50_GLOBAL__N__2680c7bb_12_PowKernel_cu_140f0503_289624pow_tensor_scalar_kernelERNS_18TensorIteratorBaseERKN3c106ScalarEENKUlvE_clEvENKUlvE0_clEvEUlNS5_7complexIfEEE0_St5arrayIPcLm2EELi4E23TrivialOffsetCalculatorILi1EjESI_NS0_6memory12LoadWithCastILi1EEENSJ_13StoreWithCastILi1EEEEEviT_T0_T2_T3_T4_T5_ --------------------------
	.section	.text._ZN2at6native27unrolled_elementwise_kernelIZZZNS0_50_GLOBAL__N__2680c7bb_12_PowKernel_cu_140f0503_289624pow_tensor_scalar_kernelERNS_18TensorIteratorBaseERKN3c106ScalarEENKUlvE_clEvENKUlvE0_clEvEUlNS5_7complexIfEEE0_St5arrayIPcLm2EELi4E23TrivialOffsetCalculatorILi1EjESI_NS0_6memory12LoadWithCastILi1EEENSJ_13StoreWithCastILi1EEEEEviT_T0_T2_T3_T4_T5_,"ax",@progbits
	.align	128
        .global         _ZN2at6native27unrolled_elementwise_kernelIZZZNS0_50_GLOBAL__N__2680c7bb_12_PowKernel_cu_140f0503_289624pow_tensor_scalar_kernelERNS_18TensorIteratorBaseERKN3c106ScalarEENKUlvE_clEvENKUlvE0_clEvEUlNS5_7complexIfEEE0_St5arrayIPcLm2EELi4E23TrivialOffsetCalculatorILi1EjESI_NS0_6memory12LoadWithCastILi1EEENSJ_13StoreWithCastILi1EEEEEviT_T0_T2_T3_T4_T5_
        .type           _ZN2at6native27unrolled_elementwise_kernelIZZZNS0_50_GLOBAL__N__2680c7bb_12_PowKernel_cu_140f0503_289624pow_tensor_scalar_kernelERNS_18TensorIteratorBaseERKN3c106ScalarEENKUlvE_clEvENKUlvE0_clEvEUlNS5_7complexIfEEE0_St5arrayIPcLm2EELi4E23TrivialOffsetCalculatorILi1EjESI_NS0_6memory12LoadWithCastILi1EEENSJ_13StoreWithCastILi1EEEEEviT_T0_T2_T3_T4_T5_,@function
        .size           _ZN2at6native27unrolled_elementwise_kernelIZZZNS0_50_GLOBAL__N__2680c7bb_12_PowKernel_cu_140f0503_289624pow_tensor_scalar_kernelERNS_18TensorIteratorBaseERKN3c106ScalarEENKUlvE_clEvENKUlvE0_clEvEUlNS5_7complexIfEEE0_St5arrayIPcLm2EELi4E23TrivialOffsetCalculatorILi1EjESI_NS0_6memory12LoadWithCastILi1EEENSJ_13StoreWithCastILi1EEEEEviT_T0_T2_T3_T4_T5_,(.L_x_71506 - _ZN2at6native27unrolled_elementwise_kernelIZZZNS0_50_GLOBAL__N__2680c7bb_12_PowKernel_cu_140f0503_289624pow_tensor_scalar_kernelERNS_18TensorIteratorBaseERKN3c106ScalarEENKUlvE_clEvENKUlvE0_clEvEUlNS5_7complexIfEEE0_St5arrayIPcLm2EELi4E23TrivialOffsetCalculatorILi1EjESI_NS0_6memory12LoadWithCastILi1EEENSJ_13StoreWithCastILi1EEEEEviT_T0_T2_T3_T4_T5_)
        .other          _ZN2at6native27unrolled_elementwise_kernelIZZZNS0_50_GLOBAL__N__2680c7bb_12_PowKernel_cu_140f0503_289624pow_tensor_scalar_kernelERNS_18TensorIteratorBaseERKN3c106ScalarEENKUlvE_clEvENKUlvE0_clEvEUlNS5_7complexIfEEE0_St5arrayIPcLm2EELi4E23TrivialOffsetCalculatorILi1EjESI_NS0_6memory12LoadWithCastILi1EEENSJ_13StoreWithCastILi1EEEEEviT_T0_T2_T3_T4_T5_,@"STO_CUDA_ENTRY STV_DEFAULT"
_ZN2at6native27unrolled_elementwise_kernelIZZZNS0_50_GLOBAL__N__2680c7bb_12_PowKernel_cu_140f0503_289624pow_tensor_scalar_kernelERNS_18TensorIteratorBaseERKN3c106ScalarEENKUlvE_clEvENKUlvE0_clEvEUlNS5_7complexIfEEE0_St5arrayIPcLm2EELi4E23TrivialOffsetCalculatorILi1EjESI_NS0_6memory12LoadWithCastILi1EEENSJ_13StoreWithCastILi1EEEEEviT_T0_T2_T3_T4_T5_:
.text._ZN2at6native27unrolled_elementwise_kernelIZZZNS0_50_GLOBAL__N__2680c7bb_12_PowKernel_cu_140f0503_289624pow_tensor_scalar_kernelERNS_18TensorIteratorBaseERKN3c106ScalarEENKUlvE_clEvENKUlvE0_clEvEUlNS5_7complexIfEEE0_St5arrayIPcLm2EELi4E23TrivialOffsetCalculatorILi1EjESI_NS0_6memory12LoadWithCastILi1EEENSJ_13StoreWithCastILi1EEEEEviT_T0_T2_T3_T4_T5_:
[----:B------:R-:W0:Y:S01]  /*0000*/  LDC R1, c[0x0][0x28] ;  /* 0x00000a00ff017b82 */ /* 0x000e220000000800 */
[----:B------:R-:W1:Y:S07]  /*0010*/  S2R R29, SR_CTAID.X ;  /* 0x00000000001d7919 */ /* 0x000e6e0000002500 */
[----:B------:R-:W1:Y:S01]  /*0020*/  LDC R28, c[0x0][0x210] ;  /* 0x00008400ff1c7b82 */ /* 0x000e620000000800 */
[----:B------:R-:W-:Y:S01]  /*0030*/  ULDC.64 UR36, c[0x0][0x208] ;  /* 0x0000820000247ab9 */ /* 0x000fe20000000a00 */
[----:B------:R-:W-:Y:S01]  /*0040*/  BSSY B6, `(.L_x_25562) ;  /* 0x0000105000067945 */ /* 0x000fe20003800000 */
[----:B------:R-:W2:Y:S01]  /*0050*/  S2R R26, SR_TID.X ;  /* 0x00000000001a7919 */ /* 0x000ea20000002100 */
[----:B------:R-:W-:Y:S01]  /*0060*/  IMAD.MOV.U32 R17, RZ, RZ, RZ ;  /* 0x000000ffff117224 */ /* 0x000fe200078e00ff */
[----:B------:R-:W-:-:S03]  /*0070*/  CS2R R18, SRZ ;  /* 0x0000000000127805 */ /* 0x000fc6000001ff00 */
[----:B------:R-:W3:Y:S01]  /*0080*/  LDC.U8 R24, c[0x0][0x23c] ;  /* 0x00008f00ff187b82 */ /* 0x000ee20000000000 */
[----:B-1----:R-:W-:-:S05]  /*0090*/  IMAD R28, R29, -0x200, R28 ;  /* 0xfffffe001d1c7824 */ /* 0x002fca00078e021c */
[----:B--2---:R-:W-:-:S04]  /*00a0*/  ISETP.GE.AND P0, PT, R26, R28, PT ;  /* 0x0000001c1a00720c */ /* 0x004fc80003f06270 */
[----:B------:R-:W-:-:S09]  /*00b0*/  P2R R27, PR, RZ, 0x1 ;  /* 0x00000001ff1b7803 */ /* 0x000fd20000000000 */
[----:B0--3--:R-:W-:Y:S05]  /*00c0*/  @P0 BRA `(.L_x_25563) ;  /* 0x0000000c00f00947 */ /* 0x009fea0003800000 */
[----:B------:R-:W0:Y:S01]  /*00d0*/  LDC.64 R2, c[0x0][0x230] ;  /* 0x00008c00ff027b82 */ /* 0x000e220000000a00 */
        /* <DEDUP_REMOVED lines=20> */
[----:B--2---:R4:W0:Y:S01]  /*0220*/  I2F.S16 R18, R2 ;  /* 0x0000000200127306 */ /* 0x0048220000101400 */
[----:B------:R-:W-:Y:S09]  /*0230*/  BRA `(.L_x_25570) ;  /* 0x0000000c008c7947 */ /* 0x000ff20003800000 */
.L_x_25568:
[----:B------:R-:W2:Y:S01]  /*0240*/  LDG.E.U8 R2, desc[UR36][R2.64] ;  /* 0x0000002402027981 */ /* 0x000ea2000c1e1100 */
[----:B------:R-:W-:Y:S01]  /*0250*/  IMAD.MOV.U32 R19, RZ, RZ, RZ ;  /* 0x000000ffff137224 */ /* 0x000fe200078e00ff */
[----:B--2---:R-:W-:Y:S01]  /*0260*/  I2FP.F32.U32 R18, R2 ;  /* 0x0000000200127245 */ /* 0x004fe20000201000 */
[----:B------:R-:W-:Y:S06]  /*0270*/  BRA `(.L_x_25570) ;  /* 0x0000000c007c7947 */ /* 0x000fec0003800000 */
.L_x_25567:
        /* <DEDUP_REMOVED lines=10> */
.L_x_25572:
[----:B------:R-:W2:Y:S01]  /*0320*/  LDG.E R2, desc[UR36][R2.64] ;  /* 0x0000002402027981 */ /* 0x000ea2000c1e1900 */
[----:B------:R-:W-:Y:S01]  /*0330*/  IMAD.MOV.U32 R19, RZ, RZ, RZ ;  /* 0x000000ffff137224 */ /* 0x000fe200078e00ff */
[----:B--2---:R-:W-:Y:S01]  /*0340*/  I2FP.F32.S32 R18, R2 ;  /* 0x0000000200127245 */ /* 0x004fe20000201400 */
[----:B------:R-:W-:Y:S06]  /*0350*/  BRA `(.L_x_25570) ;  /* 0x0000000c00447947 */ /* 0x000fec0003800000 */
.L_x_25571:
[----:B------:R-:W2:Y:S01]  /*0360*/  LDG.E.U16 R2, desc[UR36][R2.64] ;  /* 0x0000002402027981 */ /* 0x000ea2000c1e1500 */
[----:B------:R-:W-:Y:S01]  /*0370*/  IMAD.MOV.U32 R19, RZ, RZ, RZ ;  /* 0x000000ffff137224 */ /* 0x000fe200078e00ff */
[----:B--2---:R2:W3:Y:S01]  /*0380*/  I2F.S16 R18, R2 ;  /* 0x0000000200127306 */ /* 0x0044e20000101400 */
[----:B------:R-:W-:Y:S05]  /*0390*/  BRA `(.L_x_25570) ;  /* 0x0000000c00347947 */ /* 0x000fea0003800000 */
.L_x_25566:
[----:B------:R-:W-:-:S13]  /*03a0*/  ISETP.GT.AND P0, PT, R0, 0x6, PT ;  /* 0x000000060000780c */ /* 0x000fda0003f04270 */
[----:B------:R-:W-:Y:S05]  /*03b0*/  @P0 BRA `(.L_x_25573) ;  /* 0x00000000002c0947 */ /* 0x000fea0003800000 */
[----:B------:R-:W-:-:S13]  /*03c0*/  ISETP.NE.AND P0, PT, R0, 0x5, PT ;  /* 0x000000050000780c */ /* 0x000fda0003f05270 */
[----:B------:R-:W-:Y:S05]  /*03d0*/  @!P0 BRA `(.L_x_25574) ;  /* 0x0000000000148947 */ /* 0x000fea0003800000 */
[----:B------:R-:W-:-:S13]  /*03e0*/  ISETP.NE.AND P0, PT, R0, 0x6, PT ;  /* 0x000000060000780c */ /* 0x000fda0003f05270 */
[----:B------:R-:W-:Y:S05]  /*03f0*/  @P0 BRA `(.L_x_25569) ;  /* 0x0000000800b80947 */ /* 0x000fea0003800000 */
[----:B------:R0:W5:Y:S01]  /*0400*/  LDG.E R18, desc[UR36][R2.64] ;  /* 0x0000002402127981 */ /* 0x000162000c1e1900 */
[----:B------:R-:W-:Y:S01]  /*0410*/  MOV R19, RZ ;  /* 0x000000ff00137202 */ /* 0x000fe20000000f00 */
[----:B------:R-:W-:Y:S06]  /*0420*/  BRA `(.L_x_25570) ;  /* 0x0000000c00107947 */ /* 0x000fec0003800000 */
.L_x_25574:
[----:B------:R-:W2:Y:S01]  /*0430*/  LDG.E.U16 R2, desc[UR36][R2.64] ;  /* 0x0000002402027981 */ /* 0x000ea2000c1e1500 */
[----:B------:R-:W-:Y:S02]  /*0440*/  IMAD.MOV.U32 R19, RZ, RZ, RZ ;  /* 0x000000ffff137224 */ /* 0x000fe400078e00ff */
[----:B--2---:R-:W-:Y:S01]  /*0450*/  HADD2.F32 R18, -RZ, R2.H0_H0 ;  /* 0x20000002ff127230 */ /* 0x004fe20000004100 */
[----:B------:R-:W-:Y:S06]  /*0460*/  BRA `(.L_x_25570) ;  /* 0x0000000c00007947 */ /* 0x000fec0003800000 */
.L_x_25573:
        /* <DEDUP_REMOVED lines=8> */
.L_x_25576:
[----:B------:R-:W2:Y:S02]  /*04f0*/  LDG.E R2, desc[UR36][R2.64] ;  /* 0x0000002402027981 */ /* 0x000ea4000c1e1900 */
[--C-:B--2---:R-:W-:Y:S02]  /*0500*/  HADD2.F32 R19, -RZ, R2.reuse.H1_H1 ;  /* 0x30000002ff137230 */ /* 0x104fe40000004100 */
[----:B------:R-:W-:Y:S01]  /*0510*/  HADD2.F32 R18, -RZ, R2.H0_H0 ;  /* 0x20000002ff127230 */ /* 0x000fe20000004100 */
[----:B------:R-:W-:Y:S06]  /*0520*/  BRA `(.L_x_25570) ;  /* 0x0000000800d07947 */ /* 0x000fec0003800000 */
.L_x_25575:
        /* <DEDUP_REMOVED lines=8> */
.L_x_25565:
        /* <DEDUP_REMOVED lines=13> */
.L_x_25579:
        /* <DEDUP_REMOVED lines=10> */
.L_x_25578:
        /* <DEDUP_REMOVED lines=8> */
[----:B------:R-:W-:Y:S02]  /*07a0*/  IMAD.MOV.U32 R19, RZ, RZ, RZ ;  /* 0x000000ffff137224 */ /* 0x000fe400078e00ff */
[----:B--2---:R-:W-:-:S05]  /*07b0*/  IMAD.SHL.U32 R18, R18, 0x1000000, RZ ;  /* 0x0100000012127824 */ /* 0x004fca00078e00ff */
[----:B------:R-:W-:-:S04]  /*07c0*/  LOP3.LUT R0, R18, 0x7f000000, RZ, 0xc0, !PT ;  /* 0x7f00000012007812 */ /* 0x000fc800078ec0ff */
[----:B------:R-:W0:Y:S01]  /*07d0*/  FLO.U32 R4, R0 ;  /* 0x0000000000047300 */ /* 0x000e2200000e0000 */
[----:B------:R-:W-:-:S05]  /*07e0*/  VIADD R2, R0, 0xffffffff ;  /* 0xffffffff00027836 */ /* 0x000fca0000000000 */
[----:B------:R-:W-:Y:S02]  /*07f0*/  SHF.R.S32.HI R2, RZ, 0x1f, R2 ;  /* 0x0000001fff027819 */ /* 0x000fe40000011402 */
[----:B0-----:R-:W-:-:S04]  /*0800*/  IADD3 R4, -R4, 0x1f, RZ ;  /* 0x0000001f04047810 */ /* 0x001fc80007ffe1ff */
[C---:B------:R-:W-:Y:S02]  /*0810*/  ISETP.GT.U32.AND P0, PT, R4.reuse, 0x4, PT ;  /* 0x000000040400780c */ /* 0x040fe40003f04070 */
[----:B------:R-:W-:-:S04]  /*0820*/  IADD3 R4, R4, -0x4, RZ ;  /* 0xfffffffc04047810 */ /* 0x000fc80007ffe0ff */
[----:B------:R-:W-:Y:S01]  /*0830*/  SEL R5, R4, RZ, P0 ;  /* 0x000000ff04057207 */ /* 0x000fe20000000000 */
[----:B------:R-:W-:-:S04]  /*0840*/  VIADD R4, R0, 0x1000000 ;  /* 0x0100000000047836 */ /* 0x000fc80000000000 */
[----:B------:R-:W-:Y:S01]  /*0850*/  IMAD R6, R5, R6, 0x3c000000 ;  /* 0x3c00000005067424 */ /* 0x000fe200078e0206 */
[----:B------:R-:W-:Y:S02]  /*0860*/  SHF.L.U32 R5, R0, R5, RZ ;  /* 0x0000000500057219 */ /* 0x000fe400000006ff */
[----:B------:R-:W-:Y:S02]  /*0870*/  SHF.R.S32.HI R4, RZ, 0x8, R4 ;  /* 0x00000008ff047819 */ /* 0x000fe40000011404 */
[----:B------:R-:W-:-:S04]  /*0880*/  LEA.HI R5, R5, R6, RZ, 0x1c ;  /* 0x0000000605057211 */ /* 0x000fc800078fe0ff */
[----:B------:R-:W-:-:S04]  /*0890*/  LOP3.LUT R5, R5, 0x7f800000, R4, 0xf8, !PT ;  /* 0x7f80000005057812 */ /* 0x000fc800078ef804 */
[----:B------:R-:W-:-:S04]  /*08a0*/  LOP3.LUT R5, R5, R2, RZ, 0x30, !PT ;  /* 0x0000000205057212 */ /* 0x000fc800078e30ff */
[----:B------:R-:W-:Y:S01]  /*08b0*/  LOP3.LUT R18, R5, 0x80000000, R18, 0xf8, !PT ;  /* 0x8000000005127812 */ /* 0x000fe200078ef812 */
[----:B------:R-:W-:Y:S06]  /*08c0*/  BRA `(.L_x_25570) ;  /* 0x0000000400e87947 */ /* 0x000fec0003800000 */
.L_x_25581:
[----:B------:R-:W2:Y:S01]  /*08d0*/  LDG.E.U8 R2, desc[UR36][R2.64] ;  /* 0x0000002402027981 */ /* 0x000ea2000c1e1100 */
[----:B------:R-:W-:Y:S01]  /*08e0*/  IMAD.MOV.U32 R19, RZ, RZ, RZ ;  /* 0x000000ffff137224 */ /* 0x000fe200078e00ff */
[C---:B--2---:R-:W-:Y:S01]  /*08f0*/  SHF.L.U32 R0, R2.reuse, 0x19, RZ ;  /* 0x0000001902007819 */ /* 0x044fe200000006ff */
        /* <DEDUP_REMOVED lines=11> */
.L_x_25580:
[----:B------:R-:W2:Y:S01]  /*09b0*/  LDG.E.U16 R2, desc[UR36][R2.64] ;  /* 0x0000002402027981 */ /* 0x000ea2000c1e1500 */
[----:B------:R-:W-:Y:S01]  /*09c0*/  MOV R19, RZ ;  /* 0x000000ff00137202 */ /* 0x000fe20000000f00 */
[----:B--2---:R-:W-:Y:S01]  /*09d0*/  IMAD.U32 R18, R2, 0x10000, RZ ;  /* 0x0001000002127824 */ /* 0x004fe200078e00ff */
[----:B------:R-:W-:Y:S06]  /*09e0*/  BRA `(.L_x_25570) ;  /* 0x0000000400a07947 */ /* 0x000fec0003800000 */
.L_x_25577:
        /* <DEDUP_REMOVED lines=12> */
.L_x_25584:
        /* <DEDUP_REMOVED lines=20> */
.L_x_25586:
[----:B------:R-:W-:Y:S05]  /*0bf0*/  BSYNC B0 ;  /* 0x0000000000007941 */ /* 0x000fea0003800000 */
.L_x_25585:
[----:B------:R-:W-:Y:S01]  /*0c00*/  IMAD.SHL.U32 R2, R2, 0x100000, RZ ;  /* 0x0010000002027824 */ /* 0x000fe200078e00ff */
[----:B------:R-:W-:-:S04]  /*0c10*/  LEA R3, R0, 0x3b800000, 0x17 ;  /* 0x3b80000000037811 */ /* 0x000fc800078eb8ff */
[----:B------:R-:W-:Y:S01]  /*0c20*/  LOP3.LUT R18, R3, R2, R18, 0xfe, !PT ;  /* 0x0000000203127212 */ /* 0x000fe200078efe12 */
[----:B------:R-:W-:Y:S06]  /*0c30*/  BRA `(.L_x_25570) ;  /* 0x00000004000c7947 */ /* 0x000fec0003800000 */
.L_x_25583:
        /* <DEDUP_REMOVED lines=20> */
.L_x_25588:
[----:B------:R-:W-:Y:S05]  /*0d80*/  BSYNC B0 ;  /* 0x0000000000007941 */ /* 0x000fea0003800000 */
.L_x_25587:
[----:B------:R-:W-:Y:S02]  /*0d90*/  LEA R3, R0, 0x37800000, 0x17 ;  /* 0x3780000000037811 */ /* 0x000fe400078eb8ff */
[----:B------:R-:W-:-:S04]  /*0da0*/  SHF.L.U32 R2, R2, 0x15, RZ ;  /* 0x0000001502027819 */ /* 0x000fc800000006ff */
[----:B------:R-:W-:Y:S01]  /*0db0*/  LOP3.LUT R18, R3, R2, R18, 0xfe, !PT ;  /* 0x0000000203127212 */ /* 0x000fe200078efe12 */
[----:B------:R-:W-:Y:S06]  /*0dc0*/  BRA `(.L_x_25570) ;  /* 0x0000000000a87947 */ /* 0x000fec0003800000 */
.L_x_25582:
        /* <DEDUP_REMOVED lines=14> */
.L_x_25592:
[----:B------:R-:W-:Y:S05]  /*0eb0*/  BSYNC B0 ;  /* 0x0000000000007941 */ /* 0x000fea0003800000 */
.L_x_25591:
[----:B------:R-:W-:Y:S01]  /*0ec0*/  IMAD.MOV.U32 R19, RZ, RZ, RZ ;  /* 0x000000ffff137224 */ /* 0x000fe200078e00ff */
[----:B------:R-:W-:Y:S06]  /*0ed0*/  BRA `(.L_x_25570) ;  /* 0x0000000000647947 */ /* 0x000fec0003800000 */
.L_x_25569:
[----:B------:R-:W-:Y:S01]  /*0ee0*/  MOV R2, 0x0 ;  /* 0x0000000000027802 */ /* 0x000fe20000000f00 */
[----:B------:R-:W-:Y:S01]  /*0ef0*/  ULDC.64 UR4, c[0x4][0x198] ;  /* 0x0100660000047ab9 */ /* 0x000fe20000000a00 */
[----:B------:R-:W-:Y:S01]  /*0f00*/  ULDC.64 UR6, c[0x4][0x88] ;  /* 0x0100220000067ab9 */ /* 0x000fe20000000a00 */
[----:B------:R-:W-:Y:S01]  /*0f10*/  MOV R4, UR4 ;  /* 0x0000000400047c02 */ /* 0x000fe20008000f00 */
[----:B------:R-:W-:Y:S01]  /*0f20*/  IMAD.U32 R5, RZ, RZ, UR5 ;  /* 0x00000005ff057e24 */ /* 0x000fe2000f8e00ff */
[----:B------:R-:W-:Y:S01]  /*0f30*/  ULDC.64 UR4, c[0x4][0x1a0] ;  /* 0x0100680000047ab9 */ /* 0x000fe20000000a00 */
[----:B------:R-:W0:Y:S01]  /*0f40*/  LDC.64 R2, c[0x4][R2] ;  /* 0x0100000002027b82 */ /* 0x000e220000000a00 */
[----:B------:R-:W-:Y:S01]  /*0f50*/  IMAD.U32 R6, RZ, RZ, UR4 ;  /* 0x00000004ff067e24 */ /* 0x000fe2000f8e00ff */
[----:B------:R-:W-:Y:S01]  /*0f60*/  MOV R11, UR7 ;  /* 0x00000007000b7c02 */ /* 0x000fe20008000f00 */
[----:B------:R-:W-:Y:S02]  /*0f70*/  IMAD.U32 R7, RZ, RZ, UR5 ;  /* 0x00000005ff077e24 */ /* 0x000fe4000f8e00ff */
[----:B------:R-:W-:-:S02]  /*0f80*/  IMAD.U32 R10, RZ, RZ, UR6 ;  /* 0x00000006ff0a7e24 */ /* 0x000fc4000f8e00ff */
[----:B------:R-:W-:Y:S02]  /*0f90*/  IMAD.MOV.U32 R8, RZ, RZ, 0x4e ;  /* 0x0000004eff087424 */ /* 0x000fe400078e00ff */
[----:B------:R-:W-:Y:S02]  /*0fa0*/  IMAD.MOV.U32 R12, RZ, RZ, 0x1 ;  /* 0x00000001ff0c7424 */ /* 0x000fe400078e00ff */
[----:B------:R-:W-:-:S07]  /*0fb0*/  IMAD.MOV.U32 R13, RZ, RZ, RZ ;  /* 0x000000ffff0d7224 */ /* 0x000fce00078e00ff */
[----:B------:R-:W-:-:S07]  /*0fc0*/  LEPC R20, `(.L_x_25593) ;  /* 0x000000001014794e */ /* 0x000fce0000000000 */
[----:B0-----:R-:W-:Y:S05]  /*0fd0*/  CALL.ABS.NOINC R2 ;  /* 0x0000000002007343 */ /* 0x001fea0003c00000 */
.L_x_25593:
[----:B------:R-:W-:Y:S01]  /*0fe0*/  CS2R R18, SRZ ;  /* 0x0000000000127805 */ /* 0x000fe2000001ff00 */
[----:B------:R-:W-:Y:S06]  /*0ff0*/  BRA `(.L_x_25570) ;  /* 0x00000000001c7947 */ /* 0x000fec0003800000 */
.L_x_25590:
[----:B------:R-:W2:Y:S01]  /*1000*/  LDG.E.64 R2, desc[UR36][R2.64] ;  /* 0x0000002402027981 */ /* 0x000ea2000c1e1b00 */
[----:B------:R-:W-:Y:S01]  /*1010*/  IMAD.MOV.U32 R19, RZ, RZ, RZ ;  /* 0x000000ffff137224 */ /* 0x000fe200078e00ff */
[----:B--2---:R0:W1:Y:S01]  /*1020*/  I2F.U64 R18, R2 ;  /* 0x0000000200127312 */ /* 0x0040620000301000 */
[----:B------:R-:W-:Y:S05]  /*1030*/  BRA `(.L_x_25570) ;  /* 0x00000000000c7947 */ /* 0x000fea0003800000 */
.L_x_25589:
[----:B------:R-:W2:Y:S01]  /*1040*/  LDG.E R2, desc[UR36][R2.64] ;  /* 0x0000002402027981 */ /* 0x000ea2000c1e1900 */
[----:B------:R-:W-:Y:S01]  /*1050*/  HFMA2.MMA R19, -RZ, RZ, 0, 0 ;  /* 0x00000000ff137435 */ /* 0x000fe200000001ff */
[----:B--2---:R-:W-:-:S10]  /*1060*/  I2FP.F32.U32 R18, R2 ;  /* 0x0000000200127245 */ /* 0x004fd40000201000 */
.L_x_25570:
[----:B------:R-:W-:Y:S05]  /*1070*/  BSYNC B7 ;  /* 0x0000000000077941 */ /* 0x000fea0003800000 */
.L_x_25564:
[----:B------:R-:W-:-:S07]  /*1080*/  VIADD R26, R26, 0x80 ;  /* 0x000000801a1a7836 */ /* 0x000fce0000000000 */
.L_x_25563:
[----:B------:R-:W-:Y:S05]  /*1090*/  BSYNC B6 ;  /* 0x0000000000067941 */ /* 0x000fea0003800000 */
.L_x_25562:
[----:B------:R-:W-:Y:S01]  /*10a0*/  ISETP.GE.AND P0, PT, R26, R28, PT ;  /* 0x0000001c1a00720c */ /* 0x000fe20003f06270 */
[----:B------:R-:W-:Y:S01]  /*10b0*/  BSSY B6, `(.L_x_25594) ;  /* 0x00000ff000067945 */ /* 0x000fe20003800000 */
[----:B------:R-:W-:-:S11]  /*10c0*/  IMAD.MOV.U32 R16, RZ, RZ, RZ ;  /* 0x000000ffff107224 */ /* 0x000fd600078e00ff */
        /* <DEDUP_REMOVED lines=9> */
[----:B0-----:R-:W-:-:S04]  /*1160*/  IADD3 R2, P0, R5, R2, RZ ;  /* 0x0000000205027210 */ /* 0x001fc80007f1e0ff */
[----:B------:R-:W-:-:S07]  /*1170*/  IADD3.X R3, RZ, R3, RZ, P0, !PT ;  /* 0x00000003ff037210 */ /* 0x000fce00007fe4ff */
        /* <DEDUP_REMOVED lines=11> */
[----:B--2---:R0:W2:Y:S01]  /*1230*/  I2F.S16 R16, R2 ;  /* 0x0000000200107306 */ /* 0x0040a20000101400 */
[----:B------:R-:W-:Y:S05]  /*1240*/  BRA `(.L_x_25602) ;  /* 0x0000000c008c7947 */ /* 0x000fea0003800000 */
.L_x_25600:
[----:B------:R-:W2:Y:S01]  /*1250*/  LDG.E.U8 R2, desc[UR36][R2.64] ;  /* 0x0000002402027981 */ /* 0x000ea2000c1e1100 */
[----:B------:R-:W-:Y:S01]  /*1260*/  IMAD.MOV.U32 R17, RZ, RZ, RZ ;  /* 0x000000ffff117224 */ /* 0x000fe200078e00ff */
[----:B--2---:R-:W-:Y:S01]  /*1270*/  I2FP.F32.U32 R16, R2 ;  /* 0x0000000200107245 */ /* 0x004fe20000201000 */
[----:B------:R-:W-:Y:S06]  /*1280*/  BRA `(.L_x_25602) ;  /* 0x0000000c007c7947 */ /* 0x000fec0003800000 */
.L_x_25599:
        /* <DEDUP_REMOVED lines=8> */
[----:B--2---:R0:W2:Y:S01]  /*1310*/  I2F.S64 R16, R2 ;  /* 0x0000000200107312 */ /* 0x0040a20000301400 */
[----:B------:R-:W-:Y:S05]  /*1320*/  BRA `(.L_x_25602) ;  /* 0x0000000c00547947 */ /* 0x000fea0003800000 */
.L_x_25604:
[----:B------:R-:W2:Y:S01]  /*1330*/  LDG.E R2, desc[UR36][R2.64] ;  /* 0x0000002402027981 */ /* 0x000ea2000c1e1900 */
[----:B------:R-:W-:Y:S01]  /*1340*/  IMAD.MOV.U32 R17, RZ, RZ, RZ ;  /* 0x000000ffff117224 */ /* 0x000fe200078e00ff */
[----:B--2---:R-:W-:Y:S01]  /*1350*/  I2FP.F32.S32 R16, R2 ;  /* 0x0000000200107245 */ /* 0x004fe20000201400 */
[----:B------:R-:W-:Y:S06]  /*1360*/  BRA `(.L_x_25602) ;  /* 0x0000000c00447947 */ /* 0x000fec0003800000 */
.L_x_25603:
[----:B------:R-:W2:Y:S01]  /*1370*/  LDG.E.U16 R2, desc[UR36][R2.64] ;  /* 0x0000002402027981 */ /* 0x000ea2000c1e1500 */
[----:B------:R-:W-:Y:S01]  /*1380*/  MOV R17, RZ ;  /* 0x000000ff00117202 */ /* 0x000fe20000000f00 */
[----:B--2---:R4:W0:Y:S01]  /*1390*/  I2F.S16 R16, R2 ;  /* 0x0000000200107306 */ /* 0x0048220000101400 */
[----:B------:R-:W-:Y:S05]  /*13a0*/  BRA `(.L_x_25602) ;  /* 0x0000000c00347947 */ /* 0x000fea0003800000 */
.L_x_25598:
        /* <DEDUP_REMOVED lines=9> */
.L_x_25606:
[----:B------:R-:W2:Y:S01]  /*1440*/  LDG.E.U16 R2, desc[UR36][R2.64] ;  /* 0x0000002402027981 */ /* 0x000ea2000c1e1500 */
[----:B------:R-:W-:Y:S02]  /*1450*/  IMAD.MOV.U32 R17, RZ, RZ, RZ ;  /* 0x000000ffff117224 */ /* 0x000fe400078e00ff */
[----:B--2---:R-:W-:Y:S01]  /*1460*/  HADD2.F32 R16, -RZ, R2.H0_H0 ;  /* 0x20000002ff107230 */ /* 0x004fe20000004100 */
[----:B------:R-:W-:Y:S06]  /*1470*/  BRA `(.L_x_25602) ;  /* 0x0000000c00007947 */ /* 0x000fec0003800000 */
.L_x_25605:
        /* <DEDUP_REMOVED lines=8> */
.L_x_25608:
[----:B------:R-:W2:Y:S02]  /*1500*/  LDG.E R2, desc[UR36][R2.64] ;  /* 0x0000002402027981 */ /* 0x000ea4000c1e1900 */
[--C-:B--2---:R-:W-:Y:S02]  /*1510*/  HADD2.F32 R17, -RZ, R2.reuse.H1_H1 ;  /* 0x30000002ff117230 */ /* 0x104fe40000004100 */
[----:B------:R-:W-:Y:S01]  /*1520*/  HADD2.F32 R16, -RZ, R2.H0_H0 ;  /* 0x20000002ff107230 */ /* 0x000fe20000004100 */
[----:B------:R-:W-:Y:S06]  /*1530*/  BRA `(.L_x_25602) ;  /* 0x0000000800d07947 */ /* 0x000fec0003800000 */
.L_x_25607:
        /* <DEDUP_REMOVED lines=8> */
.L_x_25597:
        /* <DEDUP_REMOVED lines=13> */
.L_x_25611:
[----:B------:R-:W2:Y:S01]  /*1690*/  LDG.E.128 R4, desc[UR36][R2.64] ;  /* 0x0000002402047981 */ /* 0x000ea2000c1e1d00 */
[----:B------:R-:W-:Y:S01]  /*16a0*/  UMOV UR4, 0xf0000000 ;  /* 0xf000000000047882 */ /* 0x000fe20000000000 */
[----:B------:R-:W-:Y:S01]  /*16b0*/  UMOV UR5, 0x380fffff ;  /* 0x380fffff00057882 */ /* 0x000fe20000000000 */
[----:B--2---:R-:W0:Y:S01]  /*16c0*/  F2F.F32.F64 R17, R6 ;  /* 0x0000000600117310 */ /* 0x004e220000301000 */
[----:B------:R-:W-:Y:S02]  /*16d0*/  DSETP.GEU.AND P0, PT, |R6|, UR4, PT ;  /* 0x0000000406007e2a */ /* 0x000fe4000bf0e200 */
[----:B------:R-:W-:-:S05]  /*16e0*/  DSETP.GEU.AND P1, PT, |R4|, UR4, PT ;  /* 0x0000000404007e2a */ /* 0x000fca000bf2e200 */
[----:B------:R-:W2:Y:S07]  /*16f0*/  F2F.F32.F64 R16, R4 ;  /* 0x0000000400107310 */ /* 0x000eae0000301000 */
[----:B0-----:R-:W-:Y:S02]  /*1700*/  @!P0 FMUL R17, R17, 1.175494350822287508e-38 ;  /* 0x0080000011118820 */ /* 0x001fe40000400000 */
[----:B--2---:R-:W-:Y:S01]  /*1710*/  @!P1 FMUL R16, R16, 1.175494350822287508e-38 ;  /* 0x0080000010109820 */ /* 0x004fe20000400000 */
[----:B------:R-:W-:Y:S06]  /*1720*/  BRA `(.L_x_25602) ;  /* 0x0000000800547947 */ /* 0x000fec0003800000 */
.L_x_25610:
        /* <DEDUP_REMOVED lines=8> */
[----:B------:R-:W-:Y:S02]  /*17b0*/  MOV R17, RZ ;  /* 0x000000ff00117202 */ /* 0x000fe40000000f00 */
[----:B--2---:R-:W-:-:S04]  /*17c0*/  SHF.L.U32 R16, R16, 0x18, RZ ;  /* 0x0000001810107819 */ /* 0x004fc800000006ff */
[----:B------:R-:W-:-:S04]  /*17d0*/  LOP3.LUT R0, R16, 0x7f000000, RZ, 0xc0, !PT ;  /* 0x7f00000010007812 */ /* 0x000fc800078ec0ff */
[----:B------:R-:W0:Y:S01]  /*17e0*/  FLO.U32 R4, R0 ;  /* 0x0000000000047300 */ /* 0x000e2200000e0000 */
[----:B------:R-:W-:-:S05]  /*17f0*/  VIADD R2, R0, 0xffffffff ;  /* 0xffffffff00027836 */ /* 0x000fca0000000000 */
[----:B------:R-:W-:Y:S02]  /*1800*/  SHF.R.S32.HI R2, RZ, 0x1f, R2 ;  /* 0x0000001fff027819 */ /* 0x000fe40000011402 */
[----:B0-----:R-:W-:-:S04]  /*1810*/  IADD3 R4, -R4, 0x1f, RZ ;  /* 0x0000001f04047810 */ /* 0x001fc80007ffe1ff */
[C---:B------:R-:W-:Y:S01]  /*1820*/  ISETP.GT.U32.AND P0, PT, R4.reuse, 0x4, PT ;  /* 0x000000040400780c */ /* 0x040fe20003f04070 */
[----:B------:R-:W-:-:S05]  /*1830*/  VIADD R4, R4, 0xfffffffc ;  /* 0xfffffffc04047836 */ /* 0x000fca0000000000 */
        /* <DEDUP_REMOVED lines=10> */
.L_x_25613:
[----:B------:R-:W2:Y:S01]  /*18e0*/  LDG.E.U8 R2, desc[UR36][R2.64] ;  /* 0x0000002402027981 */ /* 0x000ea2000c1e1100 */
[----:B------:R-:W-:Y:S01]  /*18f0*/  HFMA2.MMA R17, -RZ, RZ, 0, 0 ;  /* 0x00000000ff117435 */ /* 0x000fe200000001ff */
        /* <DEDUP_REMOVED lines=12> */
.L_x_25612:
[----:B------:R-:W2:Y:S01]  /*19c0*/  LDG.E.U16 R2, desc[UR36][R2.64] ;  /* 0x0000002402027981 */ /* 0x000ea2000c1e1500 */
[----:B------:R-:W-:Y:S02]  /*19d0*/  IMAD.MOV.U32 R17, RZ, RZ, RZ ;  /* 0x000000ffff117224 */ /* 0x000fe400078e00ff */
[----:B--2---:R-:W-:Y:S01]  /*19e0*/  IMAD.U32 R16, R2, 0x10000, RZ ;  /* 0x0001000002107824 */ /* 0x004fe200078e00ff */
[----:B------:R-:W-:Y:S06]  /*19f0*/  BRA `(.L_x_25602) ;  /* 0x0000000400a07947 */ /* 0x000fec0003800000 */
.L_x_25609:
        /* <DEDUP_REMOVED lines=12> */
.L_x_25616:
        /* <DEDUP_REMOVED lines=20> */
.L_x_25618:
[----:B------:R-:W-:Y:S05]  /*1c00*/  BSYNC B0 ;  /* 0x0000000000007941 */ /* 0x000fea0003800000 */
.L_x_25617:
[----:B------:R-:W-:Y:S01]  /*1c10*/  IMAD.SHL.U32 R2, R2, 0x100000, RZ ;  /* 0x0010000002027824 */ /* 0x000fe200078e00ff */
[----:B------:R-:W-:-:S04]  /*1c20*/  LEA R3, R0, 0x3b800000, 0x17 ;  /* 0x3b80000000037811 */ /* 0x000fc800078eb8ff */
[----:B------:R-:W-:Y:S01]  /*1c30*/  LOP3.LUT R16, R3, R2, R16, 0xfe, !PT ;  /* 0x0000000203107212 */ /* 0x000fe200078efe10 */
[----:B------:R-:W-:Y:S06]  /*1c40*/  BRA `(.L_x_25602) ;  /* 0x00000004000c7947 */ /* 0x000fec0003800000 */
.L_x_25615:
        /* <DEDUP_REMOVED lines=20> */
.L_x_25620:
[----:B------:R-:W-:Y:S05]  /*1d90*/  BSYNC B0 ;  /* 0x0000000000007941 */ /* 0x000fea0003800000 */
.L_x_25619:
[----:B------:R-:W-:Y:S01]  /*1da0*/  IMAD.SHL.U32 R2, R2, 0x200000, RZ ;  /* 0x0020000002027824 */ /* 0x000fe200078e00ff */
[----:B------:R-:W-:-:S04]  /*1db0*/  LEA R3, R0, 0x37800000, 0x17 ;  /* 0x3780000000037811 */ /* 0x000fc800078eb8ff */
[----:B------:R-:W-:Y:S01]  /*1dc0*/  LOP3.LUT R16, R3, R2, R16, 0xfe, !PT ;  /* 0x0000000203107212 */ /* 0x000fe200078efe10 */
[----:B------:R-:W-:Y:S06]  /*1dd0*/  BRA `(.L_x_25602) ;  /* 0x0000000000a87947 */ /* 0x000fec0003800000 */
.L_x_25614:
        /* <DEDUP_REMOVED lines=14> */
.L_x_25624:
[----:B------:R-:W-:Y:S05]  /*1ec0*/  BSYNC B0 ;  /* 0x0000000000007941 */ /* 0x000fea0003800000 */
.L_x_25623:
[----:B------:R-:W-:Y:S01]  /*1ed0*/  IMAD.MOV.U32 R17, RZ, RZ, RZ ;  /* 0x000000ffff117224 */ /* 0x000fe200078e00ff */
[----:B------:R-:W-:Y:S06]  /*1ee0*/  BRA `(.L_x_25602) ;  /* 0x0000000000647947 */ /* 0x000fec0003800000 */
.L_x_25601:
[----:B------:R-:W-:Y:S01]  /*1ef0*/  MOV R2, 0x0 ;  /* 0x0000000000027802 */ /* 0x000fe20000000f00 */
[----:B------:R-:W-:Y:S01]  /*1f00*/  ULDC.64 UR4, c[0x4][0x198] ;  /* 0x0100660000047ab9 */ /* 0x000fe20000000a00 */
[----:B------:R-:W-:Y:S01]  /*1f10*/  ULDC.64 UR6, c[0x4][0x88] ;  /* 0x0100220000067ab9 */ /* 0x000fe20000000a00 */
[----:B------:R-:W-:Y:S01]  /*1f20*/  IMAD.U32 R4, RZ, RZ, UR4 ;  /* 0x00000004ff047e24 */ /* 0x000fe2000f8e00ff */
[----:B------:R-:W-:Y:S01]  /*1f30*/  MOV R5, UR5 ;  /* 0x0000000500057c02 */ /* 0x000fe20008000f00 */
        /* <DEDUP_REMOVED lines=10> */
[----:B01-3-5:R-:W-:Y:S05]  /*1fe0*/  CALL.ABS.NOINC R2 ;  /* 0x0000000002007343 */ /* 0x02bfea0003c00000 */
.L_x_25625:
[----:B------:R-:W-:Y:S01]  /*1ff0*/  CS2R R16, SRZ ;  /* 0x0000000000107805 */ /* 0x000fe2000001ff00 */
[----:B------:R-:W-:Y:S06]  /*2000*/  BRA `(.L_x_25602) ;  /* 0x00000000001c7947 */ /* 0x000fec0003800000 */
.L_x_25622:
[----:B------:R-:W2:Y:S01]  /*2010*/  LDG.E.64 R2, desc[UR36][R2.64] ;  /* 0x0000002402027981 */ /* 0x000ea2000c1e1b00 */
[----:B------:R-:W-:Y:S01]  /*2020*/  HFMA2.MMA R17, -RZ, RZ, 0, 0 ;  /* 0x00000000ff117435 */ /* 0x000fe200000001ff */
[----:B--2---:R0:W2:Y:S01]  /*2030*/  I2F.U64 R16, R2 ;  /* 0x0000000200107312 */ /* 0x0040a20000301000 */
[----:B------:R-:W-:Y:S09]  /*2040*/  BRA `(.L_x_25602) ;  /* 0x00000000000c7947 */ /* 0x000ff20003800000 */
.L_x_25621:
[----:B------:R-:W2:Y:S01]  /*2050*/  LDG.E R2, desc[UR36][R2.64] ;  /* 0x0000002402027981 */ /* 0x000ea2000c1e1900 */
[----:B------:R-:W-:Y:S01]  /*2060*/  IMAD.MOV.U32 R17, RZ, RZ, RZ ;  /* 0x000000ffff117224 */ /* 0x000fe200078e00ff */
[----:B--2---:R-:W-:-:S07]  /*2070*/  I2FP.F32.U32 R16, R2 ;  /* 0x0000000200107245 */ /* 0x004fce0000201000 */
.L_x_25602:
[----:B------:R-:W-:Y:S05]  /*2080*/  BSYNC B7 ;  /* 0x0000000000077941 */ /* 0x000fea0003800000 */
.L_x_25596:
[----:B------:R-:W-:-:S07]  /*2090*/  VIADD R26, R26, 0x80 ;  /* 0x000000801a1a7836 */ /* 0x000fce0000000000 */
.L_x_25595:
[----:B------:R-:W-:Y:S05]  /*20a0*/  BSYNC B6 ;  /* 0x0000000000067941 */ /* 0x000fea0003800000 */
.L_x_25594:
[----:B------:R-:W-:Y:S01]  /*20b0*/  ISETP.GE.AND P0, PT, R26, R28, PT ;  /* 0x0000001c1a00720c */ /* 0x000fe20003f06270 */
[----:B------:R-:W-:Y:S01]  /*20c0*/  BSSY B6, `(.L_x_25626) ;  /* 0x0000100000067945 */ /* 0x000fe20003800000 */
[----:B------:R-:W-:Y:S01]  /*20d0*/  IMAD.MOV.U32 R25, RZ, RZ, RZ ;  /* 0x000000ffff197224 */ /* 0x000fe200078e00ff */
[----:B------:R-:W-:-:S10]  /*20e0*/  CS2R R22, SRZ ;  /* 0x0000000000167805 */ /* 0x000fd4000001ff00 */
[----:B------:R-:W-:Y:S05]  /*20f0*/  @P0 BRA `(.L_x_25627) ;  /* 0x0000000c00f00947 */ /* 0x000fea0003800000 */
[----:B0-2-4-:R-:W0:Y:S01]  /*2100*/  LDC.64 R2, c[0x0][0x230] ;  /* 0x00008c00ff027b82 */ /* 0x015e220000000a00 */
[----:B------:R-:W-:Y:S01]  /*2110*/  LEA R0, R29, R26, 0x9 ;  /* 0x0000001a1d007211 */ /* 0x000fe200078e48ff */
[----:B------:R-:W-:Y:S01]  /*2120*/  ULDC UR4, c[0x0][0x240] ;  /* 0x0000900000047ab9 */ /* 0x000fe20000000800 */
[----:B------:R-:W-:Y:S01]  /*2130*/  PRMT R4, R24, 0x9910, RZ ;  /* 0x0000991018047816 */ /* 0x000fe200000000ff */
[----:B------:R-:W-:Y:S02]  /*2140*/  BSSY B7, `(.L_x_25628) ;  /* 0x00000f6000077945 */ /* 0x000fe40003800000 */
        /* <DEDUP_REMOVED lines=18> */
.L_x_25632:
[----:B------:R-:W2:Y:S01]  /*2270*/  LDG.E.U8 R2, desc[UR36][R2.64] ;  /* 0x0000002402027981 */ /* 0x000ea2000c1e1100 */
[----:B------:R-:W-:Y:S02]  /*2280*/  MOV R23, RZ ;  /* 0x000000ff00177202 */ /* 0x000fe40000000f00 */
[----:B--2---:R-:W-:Y:S01]  /*2290*/  I2FP.F32.U32 R22, R2 ;  /* 0x0000000200167245 */ /* 0x004fe20000201000 */
[----:B------:R-:W-:Y:S06]  /*22a0*/  BRA `(.L_x_25634) ;  /* 0x0000000c007c7947 */ /* 0x000fec0003800000 */
.L_x_25631:
        /* <DEDUP_REMOVED lines=10> */
.L_x_25636:
[----:B------:R-:W2:Y:S01]  /*2350*/  LDG.E R2, desc[UR36][R2.64] ;  /* 0x0000002402027981 */ /* 0x000ea2000c1e1900 */
[----:B------:R-:W-:Y:S01]  /*2360*/  IMAD.MOV.U32 R23, RZ, RZ, RZ ;  /* 0x000000ffff177224 */ /* 0x000fe200078e00ff */
[----:B--2---:R-:W-:Y:S01]  /*2370*/  I2FP.F32.S32 R22, R2 ;  /* 0x0000000200167245 */ /* 0x004fe20000201400 */
[----:B------:R-:W-:Y:S06]  /*2380*/  BRA `(.L_x_25634) ;  /* 0x0000000c00447947 */ /* 0x000fec0003800000 */
.L_x_25635:
[----:B------:R-:W2:Y:S01]  /*2390*/  LDG.E.U16 R2, desc[UR36][R2.64] ;  /* 0x0000002402027981 */ /* 0x000ea2000c1e1500 */
[----:B------:R-:W-:Y:S01]  /*23a0*/  IMAD.MOV.U32 R23, RZ, RZ, RZ ;  /* 0x000000ffff177224 */ /* 0x000fe200078e00ff */
[----:B--2---:R0:W2:Y:S01]  /*23b0*/  I2F.S16 R22, R2 ;  /* 0x0000000200167306 */ /* 0x0040a20000101400 */
[----:B------:R-:W-:Y:S05]  /*23c0*/  BRA `(.L_x_25634) ;  /* 0x0000000c00347947 */ /* 0x000fea0003800000 */
.L_x_25630:
        /* <DEDUP_REMOVED lines=9> */
.L_x_25638:
[----:B------:R-:W2:Y:S01]  /*2460*/  LDG.E.U16 R2, desc[UR36][R2.64] ;  /* 0x0000002402027981 */ /* 0x000ea2000c1e1500 */
[----:B------:R-:W-:Y:S02]  /*2470*/  IMAD.MOV.U32 R23, RZ, RZ, RZ ;  /* 0x000000ffff177224 */ /* 0x000fe400078e00ff */
[----:B--2---:R-:W-:Y:S01]  /*2480*/  HADD2.F32 R22, -RZ, R2.H0_H0 ;  /* 0x20000002ff167230 */ /* 0x004fe20000004100 */
[----:B------:R-:W-:Y:S06]  /*2490*/  BRA `(.L_x_25634) ;  /* 0x0000000c00007947 */ /* 0x000fec0003800000 */
.L_x_25637:
        /* <DEDUP_REMOVED lines=8> */
.L_x_25640:
[----:B------:R-:W2:Y:S02]  /*2520*/  LDG.E R2, desc[UR36][R2.64] ;  /* 0x0000002402027981 */ /* 0x000ea4000c1e1900 */
[--C-:B--2---:R-:W-:Y:S02]  /*2530*/  HADD2.F32 R23, -RZ, R2.reuse.H1_H1 ;  /* 0x30000002ff177230 */ /* 0x104fe40000004100 */
[----:B------:R-:W-:Y:S01]  /*2540*/  HADD2.F32 R22, -RZ, R2.H0_H0 ;  /* 0x20000002ff167230 */ /* 0x000fe20000004100 */
[----:B------:R-:W-:Y:S06]  /*2550*/  BRA `(.L_x_25634) ;  /* 0x0000000800d07947 */ /* 0x000fec0003800000 */
.L_x_25639:
        /* <DEDUP_REMOVED lines=8> */
.L_x_25629:
        /* <DEDUP_REMOVED lines=13> */
.L_x_25643:
        /* <DEDUP_REMOVED lines=10> */
.L_x_25642:
        /* <DEDUP_REMOVED lines=8> */
[----:B------:R-:W-:Y:S01]  /*27d0*/  IMAD.MOV.U32 R23, RZ, RZ, RZ ;  /* 0x000000ffff177224 */ /* 0x000fe200078e00ff */
[----:B--2---:R-:W-:-:S04]  /*27e0*/  SHF.L.U32 R22, R22, 0x18, RZ ;  /* 0x0000001816167819 */ /* 0x004fc800000006ff */
[----:B------:R-:W-:-:S04]  /*27f0*/  LOP3.LUT R0, R22, 0x7f000000, RZ, 0xc0, !PT ;  /* 0x7f00000016007812 */ /* 0x000fc800078ec0ff */
[----:B------:R-:W0:Y:S01]  /*2800*/  FLO.U32 R4, R0 ;  /* 0x0000000000047300 */ /* 0x000e2200000e0000 */
[----:B------:R-:W-:-:S04]  /*2810*/  IADD3 R2, R0, -0x1, RZ ;  /* 0xffffffff00027810 */ /* 0x000fc80007ffe0ff */
        /* <DEDUP_REMOVED lines=14> */
.L_x_25645:
[----:B------:R-:W2:Y:S01]  /*2900*/  LDG.E.U8 R2, desc[UR36][R2.64] ;  /* 0x0000002402027981 */ /* 0x000ea2000c1e1100 */
[----:B------:R-:W-:Y:S02]  /*2910*/  IMAD.MOV.U32 R23, RZ, RZ, RZ ;  /* 0x000000ffff177224 */ /* 0x000fe400078e00ff */
[C---:B--2---:R-:W-:Y:S02]  /*2920*/  IMAD.SHL.U32 R0, R2.reuse, 0x2000000, RZ ;  /* 0x0200000002007824 */ /* 0x044fe400078e00ff */
        /* <DEDUP_REMOVED lines=11> */
.L_x_25644:
[----:B------:R-:W2:Y:S01]  /*29e0*/  LDG.E.U16 R2, desc[UR36][R2.64] ;  /* 0x0000002402027981 */ /* 0x000ea2000c1e1500 */
[----:B------:R-:W-:Y:S01]  /*29f0*/  IMAD.MOV.U32 R23, RZ, RZ, RZ ;  /* 0x000000ffff177224 */ /* 0x000fe200078e00ff */
[----:B--2---:R-:W-:Y:S01]  /*2a00*/  SHF.L.U32 R22, R2, 0x10, RZ ;  /* 0x0000001002167819 */ /* 0x004fe200000006ff */
[----:B------:R-:W-:Y:S06]  /*2a10*/  BRA `(.L_x_25634) ;  /* 0x0000000400a07947 */ /* 0x000fec0003800000 */
.L_x_25641:
        /* <DEDUP_REMOVED lines=12> */
.L_x_25648:
        /* <DEDUP_REMOVED lines=20> */
.L_x_25650:
[----:B------:R-:W-:Y:S05]  /*2c20*/  BSYNC B0 ;  /* 0x0000000000007941 */ /* 0x000fea0003800000 */
.L_x_25649:
[----:B------:R-:W-:Y:S01]  /*2c30*/  IMAD.SHL.U32 R2, R2, 0x100000, RZ ;  /* 0x0010000002027824 */ /* 0x000fe200078e00ff */
[----:B------:R-:W-:-:S04]  /*2c40*/  LEA R3, R0, 0x3b800000, 0x17 ;  /* 0x3b80000000037811 */ /* 0x000fc800078eb8ff */
[----:B------:R-:W-:Y:S01]  /*2c50*/  LOP3.LUT R22, R3, R2, R22, 0xfe, !PT ;  /* 0x0000000203167212 */ /* 0x000fe200078efe16 */
[----:B------:R-:W-:Y:S06]  /*2c60*/  BRA `(.L_x_25634) ;  /* 0x00000004000c7947 */ /* 0x000fec0003800000 */
.L_x_25647:
        /* <DEDUP_REMOVED lines=20> */
.L_x_25652:
[----:B------:R-:W-:Y:S05]  /*2db0*/  BSYNC B0 ;  /* 0x0000000000007941 */ /* 0x000fea0003800000 */
.L_x_25651:
[----:B------:R-:W-:Y:S01]  /*2dc0*/  IMAD.SHL.U32 R2, R2, 0x200000, RZ ;  /* 0x0020000002027824 */ /* 0x000fe200078e00ff */
[----:B------:R-:W-:-:S04]  /*2dd0*/  LEA R3, R0, 0x37800000, 0x17 ;  /* 0x3780000000037811 */ /* 0x000fc800078eb8ff */
[----:B------:R-:W-:Y:S01]  /*2de0*/  LOP3.LUT R22, R3, R2, R22, 0xfe, !PT ;  /* 0x0000000203167212 */ /* 0x000fe200078efe16 */
[----:B------:R-:W-:Y:S06]  /*2df0*/  BRA `(.L_x_25634) ;  /* 0x0000000000a87947 */ /* 0x000fec0003800000 */
.L_x_25646:
        /* <DEDUP_REMOVED lines=14> */
.L_x_25656:
[----:B------:R-:W-:Y:S05]  /*2ee0*/  BSYNC B0 ;  /* 0x0000000000007941 */ /* 0x000fea0003800000 */
.L_x_25655:
[----:B------:R-:W-:Y:S01]  /*2ef0*/  IMAD.MOV.U32 R23, RZ, RZ, RZ ;  /* 0x000000ffff177224 */ /* 0x000fe200078e00ff */
[----:B------:R-:W-:Y:S06]  /*2f00*/  BRA `(.L_x_25634) ;  /* 0x0000000000647947 */ /* 0x000fec0003800000 */
.L_x_25633:
[----:B------:R-:W-:Y:S01]  /*2f10*/  MOV R2, 0x0 ;  /* 0x0000000000027802 */ /* 0x000fe20000000f00 */
[----:B------:R-:W-:Y:S01]  /*2f20*/  ULDC.64 UR4, c[0x4][0x198] ;  /* 0x0100660000047ab9 */ /* 0x000fe20000000a00 */
[----:B------:R-:W-:Y:S01]  /*2f30*/  ULDC.64 UR6, c[0x4][0x88] ;  /* 0x0100220000067ab9 */ /* 0x000fe20000000a00 */
[----:B------:R-:W-:Y:S01]  /*2f40*/  IMAD.U32 R4, RZ, RZ, UR4 ;  /* 0x00000004ff047e24 */ /* 0x000fe2000f8e00ff */
[----:B------:R-:W-:Y:S01]  /*2f50*/  HFMA2.MMA R8, -RZ, RZ, 0, 4.64916229248046875e-06 ;  /* 0x0000004eff087435 */ /* 0x000fe200000001ff */
[----:B------:R-:W-:Y:S01]  /*2f60*/  IMAD.U32 R5, RZ, RZ, UR5 ;  /* 0x00000005ff057e24 */ /* 0x000fe2000f8e00ff */
[----:B------:R-:W0:Y:S01]  /*2f70*/  LDC.64 R2, c[0x4][R2] ;  /* 0x0100000002027b82 */ /* 0x000e220000000a00 */
[----:B------:R-:W-:Y:S01]  /*2f80*/  ULDC.64 UR4, c[0x4][0x1a0] ;  /* 0x0100680000047ab9 */ /* 0x000fe20000000a00 */
[----:B------:R-:W-:Y:S01]  /*2f90*/  IMAD.U32 R10, RZ, RZ, UR6 ;  /* 0x00000006ff0a7e24 */ /* 0x000fe2000f8e00ff */
[----:B------:R-:W-:Y:S01]  /*2fa0*/  MOV R6, UR4 ;  /* 0x0000000400067c02 */ /* 0x000fe20008000f00 */
[----:B------:R-:W-:-:S02]  /*2fb0*/  IMAD.U32 R7, RZ, RZ, UR5 ;  /* 0x00000005ff077e24 */ /* 0x000fc4000f8e00ff */
[----:B------:R-:W-:Y:S02]  /*2fc0*/  IMAD.U32 R11, RZ, RZ, UR7 ;  /* 0x00000007ff0b7e24 */ /* 0x000fe4000f8e00ff */
[----:B------:R-:W-:Y:S02]  /*2fd0*/  IMAD.MOV.U32 R12, RZ, RZ, 0x1 ;  /* 0x00000001ff0c7424 */ /* 0x000fe400078e00ff */
[----:B------:R-:W-:-:S07]  /*2fe0*/  IMAD.MOV.U32 R13, RZ, RZ, RZ ;  /* 0x000000ffff0d7224 */ /* 0x000fce00078e00ff */
[----:B------:R-:W-:-:S07]  /*2ff0*/  LEPC R20, `(.L_x_25657) ;  /* 0x000000001014794e */ /* 0x000fce0000000000 */
[----:B01-3-5:R-:W-:Y:S05]  /*3000*/  CALL.ABS.NOINC R2 ;  /* 0x0000000002007343 */ /* 0x02bfea0003c00000 */
.L_x_25657:
[----:B------:R-:W-:Y:S01]  /*3010*/  CS2R R22, SRZ ;  /* 0x0000000000167805 */ /* 0x000fe2000001ff00 */
[----:B------:R-:W-:Y:S06]  /*3020*/  BRA `(.L_x_25634) ;  /* 0x00000000001c7947 */ /* 0x000fec0003800000 */
.L_x_25654:
[----:B------:R-:W2:Y:S01]  /*3030*/  LDG.E.64 R2, desc[UR36][R2.64] ;  /* 0x0000002402027981 */ /* 0x000ea2000c1e1b00 */
[----:B------:R-:W-:Y:S01]  /*3040*/  IMAD.MOV.U32 R23, RZ, RZ, RZ ;  /* 0x000000ffff177224 */ /* 0x000fe200078e00ff */
[----:B--2---:R0:W2:Y:S01]  /*3050*/  I2F.U64 R22, R2 ;  /* 0x0000000200167312 */ /* 0x0040a20000301000 */
[----:B------:R-:W-:Y:S05]  /*3060*/  BRA `(.L_x_25634) ;  /* 0x00000000000c7947 */ /* 0x000fea0003800000 */
.L_x_25653:
[----:B------:R-:W2:Y:S01]  /*3070*/  LDG.E R2, desc[UR36][R2.64] ;  /* 0x0000002402027981 */ /* 0x000ea2000c1e1900 */
[----:B------:R-:W-:Y:S02]  /*3080*/  MOV R23, RZ ;  /* 0x000000ff00177202 */ /* 0x000fe40000000f00 */
[----:B--2---:R-:W-:-:S07]  /*3090*/  I2FP.F32.U32 R22, R2 ;  /* 0x0000000200167245 */ /* 0x004fce0000201000 */
.L_x_25634:
[----:B------:R-:W-:Y:S05]  /*30a0*/  BSYNC B7 ;  /* 0x0000000000077941 */ /* 0x000fea0003800000 */
.L_x_25628:
[----:B------:R-:W-:-:S07]  /*30b0*/  VIADD R26, R26, 0x80 ;  /* 0x000000801a1a7836 */ /* 0x000fce0000000000 */
.L_x_25627:
[----:B------:R-:W-:Y:S05]  /*30c0*/  BSYNC B6 ;  /* 0x0000000000067941 */ /* 0x000fea0003800000 */
.L_x_25626:
[----:B------:R-:W-:Y:S01]  /*30d0*/  ISETP.GE.AND P0, PT, R26, R28, PT ;  /* 0x0000001c1a00720c */ /* 0x000fe20003f06270 */
[----:B------:R-:W-:Y:S01]  /*30e0*/  BSSY B6, `(.L_x_25658) ;  /* 0x00000fc000067945 */ /* 0x000fe20003800000 */
[----:B------:R-:W-:-:S11]  /*30f0*/  IMAD.MOV.U32 R24, RZ, RZ, RZ ;  /* 0x000000ffff187224 */ /* 0x000fd600078e00ff */
[----:B------:R-:W-:Y:S05]  /*3100*/  @P0 BRA `(.L_x_25659) ;  /* 0x0000000c00e40947 */ /* 0x000fea0003800000 */
[----:B------:R-:W1:Y:S01]  /*3110*/  LDC.U8 R4, c[0x0][0x23c] ;  /* 0x00008f00ff047b82 */ /* 0x000e620000000000 */
[----:B------:R-:W-:Y:S01]  /*3120*/  IMAD R26, R29, 0x200, R26 ;  /* 0x000002001d1a7824 */ /* 0x000fe200078e021a */
[----:B------:R-:W-:-:S03]  /*3130*/  ULDC UR4, c[0x0][0x240] ;  /* 0x0000900000047ab9 */ /* 0x000fc60000000800 */
[----:B------:R-:W-:-:S03]  /*3140*/  IMAD R5, R26, UR4, RZ ;  /* 0x000000041a057c24 */ /* 0x000fc6000f8e02ff */
[----:B0-2-4-:R-:W0:Y:S01]  /*3150*/  LDC.64 R2, c[0x0][0x230] ;  /* 0x00008c00ff027b82 */ /* 0x015e220000000a00 */
[----:B-1----:R-:W-:-:S04]  /*3160*/  PRMT R0, R4, 0x9910, RZ ;  /* 0x0000991004007816 */ /* 0x002fc800000000ff */
        /* <DEDUP_REMOVED lines=16> */
.L_x_25663:
[----:B------:R-:W2:Y:S01]  /*3270*/  LDG.E.U8 R2, desc[UR36][R2.64] ;  /* 0x0000002402027981 */ /* 0x000ea2000c1e1100 */
[----:B------:R-:W-:Y:S01]  /*3280*/  IMAD.MOV.U32 R25, RZ, RZ, RZ ;  /* 0x000000ffff197224 */ /* 0x000fe200078e00ff */
[----:B--2---:R-:W-:Y:S01]  /*3290*/  I2FP.F32.U32 R24, R2 ;  /* 0x0000000200187245 */ /* 0x004fe20000201000 */
[----:B------:R-:W-:Y:S06]  /*32a0*/  BRA `(.L_x_25659) ;  /* 0x0000000c007c7947 */ /* 0x000fec0003800000 */
.L_x_25662:
        /* <DEDUP_REMOVED lines=10> */
.L_x_25666:
[----:B------:R-:W2:Y:S01]  /*3350*/  LDG.E R2, desc[UR36][R2.64] ;  /* 0x0000002402027981 */ /* 0x000ea2000c1e1900 */
[----:B------:R-:W-:Y:S01]  /*3360*/  HFMA2.MMA R25, -RZ, RZ, 0, 0 ;  /* 0x00000000ff197435 */ /* 0x000fe200000001ff */
[----:B--2---:R-:W-:Y:S01]  /*3370*/  I2FP.F32.S32 R24, R2 ;  /* 0x0000000200187245 */ /* 0x004fe20000201400 */
[----:B------:R-:W-:Y:S09]  /*3380*/  BRA `(.L_x_25659) ;  /* 0x0000000c00447947 */ /* 0x000ff20003800000 */
.L_x_25665:
[----:B------:R-:W2:Y:S01]  /*3390*/  LDG.E.U16 R2, desc[UR36][R2.64] ;  /* 0x0000002402027981 */ /* 0x000ea2000c1e1500 */
[----:B------:R-:W-:Y:S01]  /*33a0*/  IMAD.MOV.U32 R25, RZ, RZ, RZ ;  /* 0x000000ffff197224 */ /* 0x000fe200078e00ff */
[----:B--2---:R0:W1:Y:S01]  /*33b0*/  I2F.S16 R24, R2 ;  /* 0x0000000200187306 */ /* 0x0040620000101400 */
[----:B------:R-:W-:Y:S05]  /*33c0*/  BRA `(.L_x_25659) ;  /* 0x0000000c00347947 */ /* 0x000fea0003800000 */
.L_x_25661:
        /* <DEDUP_REMOVED lines=9> */
.L_x_25668:
[----:B------:R-:W2:Y:S01]  /*3460*/  LDG.E.U16 R2, desc[UR36][R2.64] ;  /* 0x0000002402027981 */ /* 0x000ea2000c1e1500 */
[----:B------:R-:W-:Y:S02]  /*3470*/  IMAD.MOV.U32 R25, RZ, RZ, RZ ;  /* 0x000000ffff197224 */ /* 0x000fe400078e00ff */
[----:B--2---:R-:W-:Y:S01]  /*3480*/  HADD2.F32 R24, -RZ, R2.H0_H0 ;  /* 0x20000002ff187230 */ /* 0x004fe20000004100 */
[----:B------:R-:W-:Y:S06]  /*3490*/  BRA `(.L_x_25659) ;  /* 0x0000000c00007947 */ /* 0x000fec0003800000 */
.L_x_25667:
        /* <DEDUP_REMOVED lines=8> */
.L_x_25670:
[----:B------:R-:W2:Y:S02]  /*3520*/  LDG.E R2, desc[UR36][R2.64] ;  /* 0x0000002402027981 */ /* 0x000ea4000c1e1900 */
[--C-:B--2---:R-:W-:Y:S02]  /*3530*/  HADD2.F32 R25, -RZ, R2.reuse.H1_H1 ;  /* 0x30000002ff197230 */ /* 0x104fe40000004100 */
[----:B------:R-:W-:Y:S01]  /*3540*/  HADD2.F32 R24, -RZ, R2.H0_H0 ;  /* 0x20000002ff187230 */ /* 0x000fe20000004100 */
[----:B------:R-:W-:Y:S06]  /*3550*/  BRA `(.L_x_25659) ;  /* 0x0000000800d07947 */ /* 0x000fec0003800000 */
.L_x_25669:
        /* <DEDUP_REMOVED lines=8> */
.L_x_25660:
        /* <DEDUP_REMOVED lines=13> */
.L_x_25673:
        /* <DEDUP_REMOVED lines=10> */
.L_x_25672:
        /* <DEDUP_REMOVED lines=8> */
[----:B------:R-:W-:Y:S02]  /*37d0*/  IMAD.MOV.U32 R25, RZ, RZ, RZ ;  /* 0x000000ffff197224 */ /* 0x000fe400078e00ff */
        /* <DEDUP_REMOVED lines=18> */
.L_x_25675:
[----:B------:R-:W2:Y:S01]  /*3900*/  LDG.E.U8 R2, desc[UR36][R2.64] ;  /* 0x0000002402027981 */ /* 0x000ea2000c1e1100 */
[----:B------:R-:W-:Y:S01]  /*3910*/  HFMA2.MMA R25, -RZ, RZ, 0, 0 ;  /* 0x00000000ff197435 */ /* 0x000fe200000001ff */
        /* <DEDUP_REMOVED lines=12> */
.L_x_25674:
[----:B------:R-:W2:Y:S01]  /*39e0*/  LDG.E.U16 R2, desc[UR36][R2.64] ;  /* 0x0000002402027981 */ /* 0x000ea2000c1e1500 */
[----:B------:R-:W-:Y:S02]  /*39f0*/  IMAD.MOV.U32 R25, RZ, RZ, RZ ;  /* 0x000000ffff197224 */ /* 0x000fe400078e00ff */
[----:B--2---:R-:W-:Y:S01]  /*3a00*/  IMAD.U32 R24, R2, 0x10000, RZ ;  /* 0x0001000002187824 */ /* 0x004fe200078e00ff */
[----:B------:R-:W-:Y:S06]  /*3a10*/  BRA `(.L_x_25659) ;  /* 0x0000000400a07947 */ /* 0x000fec0003800000 */
.L_x_25671:
        /* <DEDUP_REMOVED lines=12> */
.L_x_25678:
        /* <DEDUP_REMOVED lines=20> */
.L_x_25680:
[----:B------:R-:W-:Y:S05]  /*3c20*/  BSYNC B0 ;  /* 0x0000000000007941 */ /* 0x000fea0003800000 */
.L_x_25679:
[----:B------:R-:W-:Y:S01]  /*3c30*/  IMAD.SHL.U32 R2, R2, 0x100000, RZ ;  /* 0x0010000002027824 */ /* 0x000fe200078e00ff */
[----:B------:R-:W-:-:S04]  /*3c40*/  LEA R3, R0, 0x3b800000, 0x17 ;  /* 0x3b80000000037811 */ /* 0x000fc800078eb8ff */
[----:B------:R-:W-:Y:S01]  /*3c50*/  LOP3.LUT R24, R3, R2, R24, 0xfe, !PT ;  /* 0x0000000203187212 */ /* 0x000fe200078efe18 */
[----:B------:R-:W-:Y:S06]  /*3c60*/  BRA `(.L_x_25659) ;  /* 0x00000004000c7947 */ /* 0x000fec0003800000 */
.L_x_25677:
        /* <DEDUP_REMOVED lines=20> */
.L_x_25682:
[----:B------:R-:W-:Y:S05]  /*3db0*/  BSYNC B0 ;  /* 0x0000000000007941 */ /* 0x000fea0003800000 */
.L_x_25681:
[----:B------:R-:W-:Y:S01]  /*3dc0*/  IMAD.SHL.U32 R2, R2, 0x200000, RZ ;  /* 0x0020000002027824 */ /* 0x000fe200078e00ff */
[----:B------:R-:W-:-:S04]  /*3dd0*/  LEA R3, R0, 0x37800000, 0x17 ;  /* 0x3780000000037811 */ /* 0x000fc800078eb8ff */
[----:B------:R-:W-:Y:S01]  /*3de0*/  LOP3.LUT R24, R3, R2, R24, 0xfe, !PT ;  /* 0x0000000203187212 */ /* 0x000fe200078efe18 */
[----:B------:R-:W-:Y:S06]  /*3df0*/  BRA `(.L_x_25659) ;  /* 0x0000000000a87947 */ /* 0x000fec0003800000 */
.L_x_25676:
        /* <DEDUP_REMOVED lines=12> */
[----:B------:R-:W-:Y:S02]  /*3ec0*/  @!P0 IMAD.MOV.U32 R24, RZ, RZ, 0x7f800001 ;  /* 0x7f800001ff188424 */ /* 0x000fe400078e00ff */
[----:B------:R-:W-:-:S07]  /*3ed0*/  @P0 IMAD.SHL.U32 R24, R2, 0x800000, RZ ;  /* 0x0080000002180824 */ /* 0x000fce00078e00ff */
.L_x_25686:
[----:B------:R-:W-:Y:S05]  /*3ee0*/  BSYNC B0 ;  /* 0x0000000000007941 */ /* 0x000fea0003800000 */
.L_x_25685:
[----:B------:R-:W-:Y:S01]  /*3ef0*/  IMAD.MOV.U32 R25, RZ, RZ, RZ ;  /* 0x000000ffff197224 */ /* 0x000fe200078e00ff */
[----:B------:R-:W-:Y:S06]  /*3f00*/  BRA `(.L_x_25659) ;  /* 0x0000000000647947 */ /* 0x000fec0003800000 */
.L_x_25664:
[----:B------:R-:W-:Y:S01]  /*3f10*/  MOV R2, 0x0 ;  /* 0x0000000000027802 */ /* 0x000fe20000000f00 */
[----:B------:R-:W-:Y:S01]  /*3f20*/  ULDC.64 UR4, c[0x4][0x198] ;  /* 0x0100660000047ab9 */ /* 0x000fe20000000a00 */
[----:B------:R-:W-:Y:S01]  /*3f30*/  ULDC.64 UR6, c[0x4][0x88] ;  /* 0x0100220000067ab9 */ /* 0x000fe20000000a00 */
[----:B------:R-:W-:Y:S01]  /*3f40*/  MOV R4, UR4 ;  /* 0x0000000400047c02 */ /* 0x000fe20008000f00 */
[----:B------:R-:W-:Y:S01]  /*3f50*/  IMAD.U32 R5, RZ, RZ, UR5 ;  /* 0x00000005ff057e24 */ /* 0x000fe2000f8e00ff */
[----:B------:R-:W-:Y:S01]  /*3f60*/  ULDC.64 UR4, c[0x4][0x1a0] ;  /* 0x0100680000047ab9 */ /* 0x000fe20000000a00 */
[----:B------:R-:W0:Y:S01]  /*3f70*/  LDC.64 R2, c[0x4][R2] ;  /* 0x0100000002027b82 */ /* 0x000e220000000a00 */
[----:B------:R-:W-:Y:S01]  /*3f80*/  HFMA2.MMA R13, -RZ, RZ, 0, 0 ;  /* 0x00000000ff0d7435 */ /* 0x000fe200000001ff */
[----:B------:R-:W-:Y:S01]  /*3f90*/  IMAD.U32 R6, RZ, RZ, UR4 ;  /* 0x00000004ff067e24 */ /* 0x000fe2000f8e00ff */
[----:B------:R-:W-:Y:S01]  /*3fa0*/  MOV R10, UR6 ;  /* 0x00000006000a7c02 */ /* 0x000fe20008000f00 */
[----:B------:R-:W-:-:S02]  /*3fb0*/  IMAD.U32 R7, RZ, RZ, UR5 ;  /* 0x00000005ff077e24 */ /* 0x000fc4000f8e00ff */
[----:B------:R-:W-:Y:S02]  /*3fc0*/  IMAD.U32 R11, RZ, RZ, UR7 ;  /* 0x00000007ff0b7e24 */ /* 0x000fe4000f8e00ff */
[----:B------:R-:W-:Y:S02]  /*3fd0*/  IMAD.MOV.U32 R8, RZ, RZ, 0x4e ;  /* 0x0000004eff087424 */ /* 0x000fe400078e00ff */
[----:B------:R-:W-:-:S07]  /*3fe0*/  IMAD.MOV.U32 R12, RZ, RZ, 0x1 ;  /* 0x00000001ff0c7424 */ /* 0x000fce00078e00ff */
[----:B------:R-:W-:-:S07]  /*3ff0*/  LEPC R20, `(.L_x_25687) ;  /* 0x000000001014794e */ /* 0x000fce0000000000 */
[----:B0--3-5:R-:W-:Y:S05]  /*4000*/  CALL.ABS.NOINC R2 ;  /* 0x0000000002007343 */ /* 0x029fea0003c00000 */
.L_x_25687:
[----:B------:R-:W-:Y:S01]  /*4010*/  CS2R R24, SRZ ;  /* 0x0000000000187805 */ /* 0x000fe2000001ff00 */
[----:B------:R-:W-:Y:S06]  /*4020*/  BRA `(.L_x_25659) ;  /* 0x00000000001c7947 */ /* 0x000fec0003800000 */
.L_x_25684:
[----:B------:R-:W2:Y:S01]  /*4030*/  LDG.E.64 R2, desc[UR36][R2.64] ;  /* 0x0000002402027981 */ /* 0x000ea2000c1e1b00 */
[----:B------:R-:W-:Y:S01]  /*4040*/  IMAD.MOV.U32 R25, RZ, RZ, RZ ;  /* 0x000000ffff197224 */ /* 0x000fe200078e00ff */
[----:B--2---:R0:W1:Y:S01]  /*4050*/  I2F.U64 R24, R2 ;  /* 0x0000000200187312 */ /* 0x0040620000301000 */
[----:B------:R-:W-:Y:S05]  /*4060*/  BRA `(.L_x_25659) ;  /* 0x00000000000c7947 */ /* 0x000fea0003800000 */
.L_x_25683:
[----:B------:R-:W2:Y:S01]  /*4070*/  LDG.E R2, desc[UR36][R2.64] ;  /* 0x0000002402027981 */ /* 0x000ea2000c1e1900 */
[----:B------:R-:W-:Y:S01]  /*4080*/  IMAD.MOV.U32 R25, RZ, RZ, RZ ;  /* 0x000000ffff197224 */ /* 0x000fe200078e00ff */
[----:B--2---:R-:W-:-:S07]  /*4090*/  I2FP.F32.U32 R24, R2 ;  /* 0x0000000200187245 */ /* 0x004fce0000201000 */
.L_x_25659:
[----:B------:R-:W-:Y:S05]  /*40a0*/  BSYNC B6 ;  /* 0x0000000000067941 */ /* 0x000fea0003800000 */
.L_x_25658:
[----:B------:R-:W-:Y:S01]  /*40b0*/  ISETP.NE.AND P0, PT, R27, RZ, PT ;  /* 0x000000ff1b00720c */ /* 0x000fe20003f05270 */
[----:B------:R-:W-:Y:S01]  /*40c0*/  BSSY B2, `(.L_x_25688) ;  /* 0x00002bb000027945 */ /* 0x000fe20003800000 */
[----:B------:R-:W-:-:S11]  /*40d0*/  CS2R R6, SRZ ;  /* 0x0000000000067805 */ /* 0x000fd6000001ff00 */
[----:B------:R-:W-:Y:S05]  /*40e0*/  @P0 BRA `(.L_x_25689) ;  /* 0x0000002800e00947 */ /* 0x000fea0003800000 */
        /* <DEDUP_REMOVED lines=24> */
[----:B------:R-:W-:Y:S01]  /*4270*/  IMAD.MOV.U32 R7, RZ, RZ, 0x3d39bf78 ;  /* 0x3d39bf78ff077424 */ /* 0x000fe200078e00ff */
        /* <DEDUP_REMOVED lines=12> */
[----:B------:R-:W0:Y:S01]  /*4340*/  MUFU.RCP R6, R9 ;  /* 0x0000000900067308 */ /* 0x000e220000001000 */
[----:B------:R-:W-:Y:S01]  /*4350*/  FMUL.FTZ R3, R3, 1.1920928955078125e-07 ;  /* 0x3400000003037820 */ /* 0x000fe20000410000 */
[----:B------:R-:W-:-:S04]  /*4360*/  FADD.FTZ R4, R4, R5 ;  /* 0x0000000504047221 */ /* 0x000fc80000010000 */
[----:B------:R-:W-:-:S04]  /*4370*/  FFMA.FTZ R5, R4, -R7, 0.10546888411045074463 ;  /* 0x3dd8001204057423 */ /* 0x000fc80000010807 */
[----:B------:R-:W-:-:S04]  /*4380*/  FFMA.FTZ R5, R4, R5, -0.13229703903198242188 ;  /* 0xbe0778e004057423 */ /* 0x000fc80000010005 */
[----:B------:R-:W-:Y:S01]  /*4390*/  FFMA.FTZ R5, R4, R5, 0.14491446316242218018 ;  /* 0x3e14647504057423 */ /* 0x000fe20000010005 */
[----:B0-----:R-:W-:-:S03]  /*43a0*/  FFMA R7, -R9, R6, 1 ;  /* 0x3f80000009077423 */ /* 0x001fc60000000106 */
[----:B------:R-:W-:Y:S01]  /*43b0*/  FFMA.FTZ R5, R4, R5, -0.16641564667224884033 ;  /* 0xbe2a68dd04057423 */ /* 0x000fe20000010005 */
[----:B------:R-:W-:-:S03]  /*43c0*/  FFMA R7, R6, R7, R6 ;  /* 0x0000000706077223 */ /* 0x000fc60000000006 */
[----:B------:R-:W-:Y:S01]  /*43d0*/  FFMA.FTZ R5, R4, R5, 0.19988867640495300293 ;  /* 0x3e4caf9e04057423 */ /* 0x000fe20000010005 */
[----:B------:R-:W-:-:S03]  /*43e0*/  FFMA R8, R2, R7, RZ ;  /* 0x0000000702087223 */ /* 0x000fc600000000ff */
[----:B------:R-:W-:-:S04]  /*43f0*/  FFMA.FTZ R5, R4, R5, -0.25000196695327758789 ;  /* 0xbe80004204057423 */ /* 0x000fc80000010005 */
[----:B------:R-:W-:-:S04]  /*4400*/  FFMA.FTZ R5, R4, R5, 0.33333510160446166992 ;  /* 0x3eaaaae604057423 */ /* 0x000fc80000010005 */
[----:B------:R-:W-:-:S04]  /*4410*/  FFMA.FTZ R5, R4, R5, -0.5 ;  /* 0xbf00000004057423 */ /* 0x000fc80000010005 */
[----:B------:R-:W-:-:S04]  /*4420*/  FMUL.FTZ R5, R4, R5 ;  /* 0x0000000504057220 */ /* 0x000fc80000410000 */
[----:B------:R-:W-:Y:S01]  /*4430*/  FFMA.FTZ R4, R4, R5, R4 ;  /* 0x0000000504047223 */ /* 0x000fe20000010004 */
[----:B------:R-:W-:-:S03]  /*4440*/  FFMA R5, -R9, R8, R2 ;  /* 0x0000000809057223 */ /* 0x000fc60000000102 */
[----:B------:R-:W-:Y:S01]  /*4450*/  FFMA.FTZ R6, R3, 0.69314718246459960938, R4 ;  /* 0x3f31721803067823 */ /* 0x000fe20000010004 */
[----:B------:R-:W-:Y:S06]  /*4460*/  @!P1 BRA `(.L_x_25697) ;  /* 0x0000000000149947 */ /* 0x000fec0003800000 */
[C---:B------:R-:W-:Y:S02]  /*4470*/  ISETP.GE.AND P1, PT, R0.reuse, -0x407fffff, PT ;  /* 0xbf8000010000780c */ /* 0x040fe40003f26270 */
[----:B------:R-:W-:-:S11]  /*4480*/  FSETP.NEU.FTZ.AND P2, PT, R0, RZ, PT ;  /* 0x000000ff0000720b */ /* 0x000fd60003f5d000 */
[----:B------:R-:W-:-:S04]  /*4490*/  @P1 IMAD.MOV.U32 R3, RZ, RZ, 0x7f800000 ;  /* 0x7f800000ff031424 */ /* 0x000fc800078e00ff */
[----:B------:R-:W-:-:S05]  /*44a0*/  @P1 FFMA.FTZ R6, R0, R3, +INF ;  /* 0x7f80000000061423 */ /* 0x000fca0000010003 */
[----:B------:R-:W-:-:S07]  /*44b0*/  FSEL R6, R6, -RZ, P2 ;  /* 0x800000ff06067208 */ /* 0x000fce0001000000 */
.L_x_25697:
[----:B------:R-:W-:Y:S05]  /*44c0*/  BSYNC B0 ;  /* 0x0000000000007941 */ /* 0x000fea0003800000 */
.L_x_25696:
[----:B------:R-:W-:Y:S01]  /*44d0*/  BSSY B4, `(.L_x_25698) ;  /* 0x0000006000047945 */ /* 0x000fe20003800000 */
[----:B------:R-:W-:-:S03]  /*44e0*/  FFMA R0, R7, R5, R8 ;  /* 0x0000000507007223 */ /* 0x000fc60000000008 */
[----:B------:R-:W-:Y:S05]  /*44f0*/  @!P0 BRA `(.L_x_25699) ;  /* 0x00000000000c8947 */ /* 0x000fea0003800000 */
[----:B------:R-:W-:Y:S02]  /*4500*/  MOV R0, R9 ;  /* 0x0000000900007202 */ /* 0x000fe40000000f00 */
[----:B------:R-:W-:-:S07]  /*4510*/  MOV R3, 0x4530 ;  /* 0x0000453000037802 */ /* 0x000fce0000000f00 */
[----:B------:R-:W-:Y:S05]  /*4520*/  CALL.REL.NOINC `($__internal_64_$__cuda_sm3x_div_rn_ftz_f32_slowpath) ;  /* 0x000000e8000c7944 */ /* 0x000fea0003c00000 */
.L_x_25699:
[----:B------:R-:W-:Y:S05]  /*4530*/  BSYNC B4 ;  /* 0x0000000000047941 */ /* 0x000fea0003800000 */
.L_x_25698:
        /* <DEDUP_REMOVED lines=18> */
.L_x_25701:
[----:B------:R-:W-:Y:S01]  /*4660*/  ISETP.GE.AND P0, PT, R18, RZ, PT ;  /* 0x000000ff1200720c */ /* 0x000fe20003f06270 */
[----:B------:R-:W-:-:S12]  /*4670*/  IMAD.MOV.U32 R3, RZ, RZ, 0x3fd774eb ;  /* 0x3fd774ebff037424 */ /* 0x000fd800078e00ff */
[----:B------:R-:W-:-:S04]  /*4680*/  @P0 FFMA.FTZ R0, R3, 0.93318945169448852539, -R0 ;  /* 0x3f6ee58103000823 */ /* 0x000fc80000010800 */
[----:B------:R-:W-:-:S07]  /*4690*/  @!P0 FFMA.FTZ R0, R3, 0.93318945169448852539, R0 ;  /* 0x3f6ee58103008823 */ /* 0x000fce0000010000 */
.L_x_25702:
[----:B------:R-:W-:Y:S05]  /*46a0*/  BSYNC B0 ;  /* 0x0000000000007941 */ /* 0x000fea0003800000 */
.L_x_25700:
[----:B------:R-:W-:Y:S01]  /*46b0*/  FSETP.NEU.FTZ.AND P0, PT, |R18|, |R19|, PT ;  /* 0x400000131200720b */ /* 0x000fe20003f1d200 */
[----:B------:R-:W-:Y:S01]  /*46c0*/  HFMA2.MMA R2, -RZ, RZ, 2.04296875, -15.78125 ;  /* 0x4016cbe4ff027435 */ /* 0x000fe200000001ff */
[----:B------:R-:W-:Y:S01]  /*46d0*/  FSETP.NEU.FTZ.AND P1, PT, R9, RZ, PT ;  /* 0x000000ff0900720b */ /* 0x000fe20003f3d000 */
[----:B------:R-:W-:Y:S01]  /*46e0*/  FMUL.FTZ R6, R6, 0.5 ;  /* 0x3f00000006067820 */ /* 0x000fe20000410000 */
[C---:B------:R-:W-:Y:S01]  /*46f0*/  ISETP.GE.AND P2, PT, R18.reuse, RZ, PT ;  /* 0x000000ff1200720c */ /* 0x040fe20003f46270 */
[----:B------:R-:W-:-:S08]  /*4700*/  FADD.FTZ R18, |R18|, |R19| ;  /* 0x4000001312127221 */ /* 0x000fd00000010200 */
[----:B------:R-:W-:Y:S02]  /*4710*/  @!P0 FSEL R0, R2, 0.78539818525314331055, !P2 ;  /* 0x3f490fdb02008808 */ /* 0x000fe40005000000 */
[----:B------:R-:W-:Y:S02]  /*4720*/  @!P1 FSEL R0, RZ, 3.1415927410125732422, P2 ;  /* 0x40490fdbff009808 */ /* 0x000fe40001000000 */
[----:B------:R-:W-:Y:S02]  /*4730*/  FSETP.GTU.FTZ.AND P0, PT, |R18|, +INF , PT ;  /* 0x7f8000001200780b */ /* 0x000fe40003f1c200 */
[----:B------:R-:W-:-:S04]  /*4740*/  LOP3.LUT R19, R0, 0x80000000, R19, 0xb8, !PT ;  /* 0x8000000000137812 */ /* 0x000fc800078eb813 */
[----:B------:R-:W-:Y:S01]  /*4750*/  FSEL R0, R18, R19, P0 ;  /* 0x0000001312007208 */ /* 0x000fe20000000000 */
[----:B------:R-:W-:Y:S06]  /*4760*/  BRA `(.L_x_25703) ;  /* 0x0000002000507947 */ /* 0x000fec0003800000 */
.L_x_25695:
        /* <DEDUP_REMOVED lines=13> */
[----:B------:R-:W-:Y:S01]  /*4840*/  IMAD.MOV.U32 R0, RZ, RZ, R9 ;  /* 0x000000ffff007224 */ /* 0x000fe200078e0009 */
[----:B------:R-:W-:-:S07]  /*4850*/  MOV R3, 0x4870 ;  /* 0x0000487000037802 */ /* 0x000fce0000000f00 */
[----:B------:R-:W-:Y:S05]  /*4860*/  CALL.REL.NOINC `($__internal_64_$__cuda_sm3x_div_rn_ftz_f32_slowpath) ;  /* 0x000000e4003c7944 */ /* 0x000fea0003c00000 */
.L_x_25706:
[----:B------:R-:W-:Y:S05]  /*4870*/  BSYNC B4 ;  /* 0x0000000000047941 */ /* 0x000fea0003800000 */
.L_x_25705:
        /* <DEDUP_REMOVED lines=18> */
.L_x_25708:
[----:B------:R-:W-:Y:S02]  /*49a0*/  ISETP.GE.AND P0, PT, R18, RZ, PT ;  /* 0x000000ff1200720c */ /* 0x000fe40003f06270 */
[----:B------:R-:W-:-:S11]  /*49b0*/  MOV R3, 0x3fd774eb ;  /* 0x3fd774eb00037802 */ /* 0x000fd60000000f00 */
[----:B------:R-:W-:-:S04]  /*49c0*/  @P0 FFMA.FTZ R0, R3, 0.93318945169448852539, -R0 ;  /* 0x3f6ee58103000823 */ /* 0x000fc80000010800 */
[----:B------:R-:W-:-:S07]  /*49d0*/  @!P0 FFMA.FTZ R0, R3, 0.93318945169448852539, R0 ;  /* 0x3f6ee58103008823 */ /* 0x000fce0000010000 */
.L_x_25709:
[----:B------:R-:W-:Y:S05]  /*49e0*/  BSYNC B0 ;  /* 0x0000000000007941 */ /* 0x000fea0003800000 */
.L_x_25707:
[C---:B------:R-:W-:Y:S01]  /*49f0*/  FSETP.NEU.FTZ.AND P1, PT, |R18|.reuse, |R19|, PT ;  /* 0x400000131200720b */ /* 0x040fe20003f3d200 */
[----:B------:R-:W0:Y:S01]  /*4a00*/  MUFU.LG2 R6, R6 ;  /* 0x0000000600067308 */ /* 0x000e220000000c00 */
[----:B------:R-:W-:Y:S01]  /*4a10*/  FSETP.NEU.FTZ.AND P2, PT, R9, RZ, PT ;  /* 0x000000ff0900720b */ /* 0x000fe20003f5d000 */
[----:B------:R-:W-:Y:S01]  /*4a20*/  IMAD.MOV.U32 R2, RZ, RZ, 0x4016cbe4 ;  /* 0x4016cbe4ff027424 */ /* 0x000fe200078e00ff */
[C---:B------:R-:W-:Y:S01]  /*4a30*/  ISETP.GE.AND P0, PT, R18.reuse, RZ, PT ;  /* 0x000000ff1200720c */ /* 0x040fe20003f06270 */
        /* <DEDUP_REMOVED lines=8> */
.L_x_25704:
[----:B------:R-:W-:Y:S01]  /*4ac0*/  LOP3.LUT R4, R9, 0xffff0000, RZ, 0xc0, !PT ;  /* 0xffff000009047812 */ /* 0x000fe200078ec0ff */
[----:B------:R-:W-:Y:S01]  /*4ad0*/  BSSY B0, `(.L_x_25710) ;  /* 0x000003f000007945 */ /* 0x000fe20003800000 */
[----:B------:R-:W-:-:S03]  /*4ae0*/  LOP3.LUT R7, R2, 0xffff0000, RZ, 0xc0, !PT ;  /* 0xffff000002077812 */ /* 0x000fc600078ec0ff */
[--C-:B------:R-:W-:Y:S01]  /*4af0*/  FADD.FTZ R5, R9, -R4.reuse ;  /* 0x8000000409057221 */ /* 0x100fe20000010000 */
[----:B------:R-:W-:Y:S01]  /*4b00*/  FADD.FTZ R8, R4, R4 ;  /* 0x0000000404087221 */ /* 0x000fe20000010000 */
[--C-:B------:R-:W-:Y:S01]  /*4b10*/  FADD.FTZ R2, R2, -R7.reuse ;  /* 0x8000000702027221 */ /* 0x100fe20000010000 */
[----:B------:R-:W-:Y:S01]  /*4b20*/  FADD.FTZ R10, R7, R7 ;  /* 0x00000007070a7221 */ /* 0x000fe20000010000 */
[----:B------:R-:W-:Y:S01]  /*4b30*/  FMUL.FTZ R0, R4, R4 ;  /* 0x0000000404007220 */ /* 0x000fe20000410000 */
[----:B------:R-:W-:Y:S01]  /*4b40*/  LOP3.LUT R6, R5, 0xffff0000, RZ, 0xc0, !PT ;  /* 0xffff000005067812 */ /* 0x000fe200078ec0ff */
[----:B------:R-:W-:Y:S01]  /*4b50*/  FMUL.FTZ R3, R7, R7 ;  /* 0x0000000707037220 */ /* 0x000fe20000410000 */
[----:B------:R-:W-:-:S03]  /*4b60*/  LOP3.LUT R13, R2, 0xffff0000, RZ, 0xc0, !PT ;  /* 0xffff0000020d7812 */ /* 0x000fc600078ec0ff */
[--C-:B------:R-:W-:Y:S01]  /*4b70*/  FADD.FTZ R11, R5, -R6.reuse ;  /* 0x80000006050b7221 */ /* 0x100fe20000010000 */
[----:B------:R-:W-:Y:S01]  /*4b80*/  FMUL.FTZ R4, R6, R6 ;  /* 0x0000000606047220 */ /* 0x000fe20000410000 */
[--C-:B------:R-:W-:Y:S01]  /*4b90*/  FADD.FTZ R14, R2, -R13.reuse ;  /* 0x8000000d020e7221 */ /* 0x100fe20000010000 */
[C---:B------:R-:W-:Y:S01]  /*4ba0*/  FMUL.FTZ R2, R6.reuse, R8 ;  /* 0x0000000806027220 */ /* 0x040fe20000410000 */
[----:B------:R-:W-:Y:S01]  /*4bb0*/  FADD.FTZ R12, R6, R6 ;  /* 0x00000006060c7221 */ /* 0x000fe20000010000 */
[C---:B------:R-:W-:Y:S01]  /*4bc0*/  FMUL.FTZ R5, R13.reuse, R10 ;  /* 0x0000000a0d057220 */ /* 0x040fe20000410000 */
[C---:B------:R-:W-:Y:S01]  /*4bd0*/  FMUL.FTZ R6, R13.reuse, R13 ;  /* 0x0000000d0d067220 */ /* 0x040fe20000410000 */
[----:B------:R-:W-:Y:S01]  /*4be0*/  FADD.FTZ R13, R13, R13 ;  /* 0x0000000d0d0d7221 */ /* 0x000fe20000010000 */
[C---:B------:R-:W-:Y:S01]  /*4bf0*/  FMUL.FTZ R7, R11.reuse, R8 ;  /* 0x000000080b077220 */ /* 0x040fe20000410000 */
[C---:B------:R-:W-:Y:S01]  /*4c00*/  FMUL.FTZ R8, R14.reuse, R10 ;  /* 0x0000000a0e087220 */ /* 0x040fe20000410000 */
[C---:B------:R-:W-:Y:S01]  /*4c10*/  FMUL.FTZ R10, R11.reuse, R12 ;  /* 0x0000000c0b0a7220 */ /* 0x040fe20000410000 */
[C---:B------:R-:W-:Y:S01]  /*4c20*/  FMUL.FTZ R12, R14.reuse, R13 ;  /* 0x0000000d0e0c7220 */ /* 0x040fe20000410000 */
[----:B------:R-:W-:Y:S01]  /*4c30*/  FMUL.FTZ R11, R11, R11 ;  /* 0x0000000b0b0b7220 */ /* 0x000fe20000410000 */
[----:B------:R-:W-:-:S07]  /*4c40*/  FMUL.FTZ R13, R14, R14 ;  /* 0x0000000e0e0d7220 */ /* 0x000fce0000410000 */
.L_x_25711:
        /* <DEDUP_REMOVED lines=8> */
[----:B------:R-:W-:Y:S02]  /*4cd0*/  FSEL R2, R5, R14, !P6 ;  /* 0x0000000e05027208 */ /* 0x000fe40007000000 */
[CC--:B------:R-:W-:Y:S02]  /*4ce0*/  FSETP.GEU.FTZ.AND P1, PT, R21.reuse, R4.reuse, PT ;  /* 0x000000041500720b */ /* 0x0c0fe40003f3e000 */
[----:B------:R-:W-:Y:S02]  /*4cf0*/  PLOP3.LUT P3, PT, P6, P4, P3, 0x7f, 0x0 ;  /* 0x000000000000781c */ /* 0x000fe40003768f37 */
[----:B------:R-:W-:Y:S02]  /*4d00*/  FSEL R27, R21, R4, !P1 ;  /* 0x00000004151b7208 */ /* 0x000fe40004800000 */
[----:B------:R-:W-:-:S02]  /*4d10*/  FSEL R5, R4, R21, !P1 ;  /* 0x0000001504057208 */ /* 0x000fc40004800000 */
        /* <DEDUP_REMOVED lines=22> */
[----:B------:R-:W-:Y:S02]  /*4e80*/  PLOP3.LUT P3, PT, P0, P1, P3, 0xbf, 0x0 ;  /* 0x000000000000781c */ /* 0x000fe40000763737 */
[----:B------:R-:W-:Y:S02]  /*4e90*/  FSEL R11, R13, R20, !P0 ;  /* 0x000000140d0b7208 */ /* 0x000fe40004000000 */
[----:B------:R-:W-:-:S09]  /*4ea0*/  FSEL R13, R20, R13, !P0 ;  /* 0x0000000d140d7208 */ /* 0x000fd20004000000 */
[----:B------:R-:W-:Y:S05]  /*4eb0*/  @P3 BRA `(.L_x_25711) ;  /* 0xfffffffc00643947 */ /* 0x000fea000383ffff */
[----:B------:R-:W-:Y:S05]  /*4ec0*/  BSYNC B0 ;  /* 0x0000000000007941 */ /* 0x000fea0003800000 */
.L_x_25710:
[----:B------:R-:W-:Y:S01]  /*4ed0*/  FADD.FTZ R0, R0, -1 ;  /* 0xbf80000000007421 */ /* 0x000fe20000010000 */
[----:B------:R-:W-:Y:S01]  /*4ee0*/  FSETP.GEU.FTZ.AND P3, PT, |R18|, |R19|, PT ;  /* 0x400000131200720b */ /* 0x000fe20003f7e200 */
[----:B------:R-:W-:Y:S02]  /*4ef0*/  BSSY B0, `(.L_x_25712) ;  /* 0x0000031000007945 */ /* 0x000fe40003800000 */
[----:B------:R-:W-:-:S04]  /*4f00*/  FADD.FTZ R3, R3, R0 ;  /* 0x0000000003037221 */ /* 0x000fc80000010000 */
[----:B------:R-:W-:-:S04]  /*4f10*/  FADD.FTZ R2, R2, R3 ;  /* 0x0000000302027221 */ /* 0x000fc80000010000 */
[----:B------:R-:W-:-:S04]  /*4f20*/  FADD.FTZ R5, R5, R2 ;  /* 0x0000000205057221 */ /* 0x000fc80000010000 */
[----:B------:R-:W-:Y:S01]  /*4f30*/  FADD.FTZ R5, R4, R5 ;  /* 0x0000000504057221 */ /* 0x000fe20000010000 */
[----:B------:R-:W-:-:S03]  /*4f40*/  IMAD.MOV.U32 R4, RZ, RZ, 0x3e800000 ;  /* 0x3e800000ff047424 */ /* 0x000fc600078e00ff */
[----:B------:R-:W-:-:S04]  /*4f50*/  FADD.FTZ R6, R6, R5 ;  /* 0x0000000506067221 */ /* 0x000fc80000010000 */
[----:B------:R-:W-:Y:S02]  /*4f60*/  FADD.FTZ R7, R7, R6 ;  /* 0x0000000607077221 */ /* 0x000fe40000010000 */
[----:B------:R-:W0:Y:S02]  /*4f70*/  MUFU.RCP R6, R9 ;  /* 0x0000000900067308 */ /* 0x000e240000001000 */
[----:B------:R-:W-:-:S04]  /*4f80*/  FADD.FTZ R7, R8, R7 ;  /* 0x0000000708077221 */ /* 0x000fc80000010000 */
[----:B------:R-:W-:-:S04]  /*4f90*/  FADD.FTZ R7, R10, R7 ;  /* 0x000000070a077221 */ /* 0x000fc80000010000 */
[----:B------:R-:W-:-:S04]  /*4fa0*/  FADD.FTZ R12, R12, R7 ;  /* 0x000000070c0c7221 */ /* 0x000fc80000010000 */
[----:B------:R-:W-:Y:S01]  /*4fb0*/  FADD.FTZ R12, R11, R12 ;  /* 0x0000000c0b0c7221 */ /* 0x000fe20000010000 */
[----:B0-----:R-:W-:-:S03]  /*4fc0*/  FFMA R5, -R9, R6, 1 ;  /* 0x3f80000009057423 */ /* 0x001fc60000000106 */
[----:B------:R-:W-:Y:S01]  /*4fd0*/  FADD.FTZ R13, R13, R12 ;  /* 0x0000000c0d0d7221 */ /* 0x000fe20000010000 */
[----:B------:R-:W-:-:S03]  /*4fe0*/  FFMA R7, R6, R5, R6 ;  /* 0x0000000506077223 */ /* 0x000fc60000000006 */
[C---:B------:R-:W-:Y:S01]  /*4ff0*/  FADD.FTZ.RZ R0, R13.reuse, 1 ;  /* 0x3f8000000d007421 */ /* 0x040fe2000001c000 */
[----:B------:R-:W-:-:S03]  /*5000*/  ISETP.GE.U32.AND P1, PT, R13, 0x7f800000, PT ;  /* 0x7f8000000d00780c */ /* 0x000fc60003f26070 */
[----:B------:R-:W-:-:S05]  /*5010*/  VIADD R0, R0, 0xc0c00000 ;  /* 0xc0c0000000007836 */ /* 0x000fca0000000000 */
        /* <DEDUP_REMOVED lines=30> */
.L_x_25713:
[----:B------:R-:W-:Y:S05]  /*5200*/  BSYNC B0 ;  /* 0x0000000000007941 */ /* 0x000fea0003800000 */
.L_x_25712:
[----:B------:R-:W-:Y:S01]  /*5210*/  BSSY B4, `(.L_x_25714) ;  /* 0x0000006000047945 */ /* 0x000fe20003800000 */
[----:B------:R-:W-:-:S03]  /*5220*/  FFMA R0, R5, R7, R4 ;  /* 0x0000000705007223 */ /* 0x000fc60000000004 */
[----:B------:R-:W-:Y:S05]  /*5230*/  @!P0 BRA `(.L_x_25715) ;  /* 0x00000000000c8947 */ /* 0x000fea0003800000 */
[----:B------:R-:W-:Y:S01]  /*5240*/  IMAD.MOV.U32 R0, RZ, RZ, R9 ;  /* 0x000000ffff007224 */ /* 0x000fe200078e0009 */
[----:B------:R-:W-:-:S07]  /*5250*/  MOV R3, 0x5270 ;  /* 0x0000527000037802 */ /* 0x000fce0000000f00 */
[----:B------:R-:W-:Y:S05]  /*5260*/  CALL.REL.NOINC `($__internal_64_$__cuda_sm3x_div_rn_ftz_f32_slowpath) ;  /* 0x000000d800bc7944 */ /* 0x000fea0003c00000 */
.L_x_25715:
[----:B------:R-:W-:Y:S05]  /*5270*/  BSYNC B4 ;  /* 0x0000000000047941 */ /* 0x000fea0003800000 */
.L_x_25714:
        /* <DEDUP_REMOVED lines=18> */
.L_x_25717:
[----:B------:R-:W-:Y:S01]  /*53a0*/  ISETP.GE.AND P0, PT, R18, RZ, PT ;  /* 0x000000ff1200720c */ /* 0x000fe20003f06270 */
[----:B------:R-:W-:-:S12]  /*53b0*/  IMAD.MOV.U32 R3, RZ, RZ, 0x3fd774eb ;  /* 0x3fd774ebff037424 */ /* 0x000fd800078e00ff */
[----:B------:R-:W-:-:S04]  /*53c0*/  @P0 FFMA.FTZ R0, R3, 0.93318945169448852539, -R0 ;  /* 0x3f6ee58103000823 */ /* 0x000fc80000010800 */
[----:B------:R-:W-:-:S07]  /*53d0*/  @!P0 FFMA.FTZ R0, R3, 0.93318945169448852539, R0 ;  /* 0x3f6ee58103008823 */ /* 0x000fce0000010000 */
.L_x_25718:
[----:B------:R-:W-:Y:S05]  /*53e0*/  BSYNC B0 ;  /* 0x0000000000007941 */ /* 0x000fea0003800000 */
.L_x_25716:
[C---:B------:R-:W-:Y:S01]  /*53f0*/  FSETP.NEU.FTZ.AND P2, PT, |R18|.reuse, |R19|, PT ;  /* 0x400000131200720b */ /* 0x040fe20003f5d200 */
[----:B------:R-:W-:Y:S01]  /*5400*/  IMAD.MOV.U32 R2, RZ, RZ, 0x4016cbe4 ;  /* 0x4016cbe4ff027424 */ /* 0x000fe200078e00ff */
[----:B------:R-:W-:Y:S01]  /*5410*/  FSETP.NEU.FTZ.AND P0, PT, R9, RZ, PT ;  /* 0x000000ff0900720b */ /* 0x000fe20003f1d000 */
[C---:B------:R-:W-:Y:S01]  /*5420*/  FADD.FTZ R3, |R18|.reuse, |R19| ;  /* 0x4000001312037221 */ /* 0x040fe20000010200 */
        /* <DEDUP_REMOVED lines=8> */
.L_x_25694:
        /* <DEDUP_REMOVED lines=9> */
[----:B------:R-:W-:Y:S02]  /*5540*/  MOV R0, R9 ;  /* 0x0000000900007202 */ /* 0x000fe40000000f00 */
[----:B------:R-:W-:-:S07]  /*5550*/  MOV R3, 0x5570 ;  /* 0x0000557000037802 */ /* 0x000fce0000000f00 */
[----:B------:R-:W-:Y:S05]  /*5560*/  CALL.REL.NOINC `($__internal_64_$__cuda_sm3x_div_rn_ftz_f32_slowpath) ;  /* 0x000000d400fc7944 */ /* 0x000fea0003c00000 */
.L_x_25720:
[----:B------:R-:W-:Y:S05]  /*5570*/  BSYNC B4 ;  /* 0x0000000000047941 */ /* 0x000fea0003800000 */
.L_x_25719:
        /* <DEDUP_REMOVED lines=18> */
.L_x_25722:
[----:B------:R-:W-:Y:S01]  /*56a0*/  ISETP.GE.AND P0, PT, R18, RZ, PT ;  /* 0x000000ff1200720c */ /* 0x000fe20003f06270 */
[----:B------:R-:W-:-:S12]  /*56b0*/  IMAD.MOV.U32 R3, RZ, RZ, 0x3fd774eb ;  /* 0x3fd774ebff037424 */ /* 0x000fd800078e00ff */
[----:B------:R-:W-:-:S04]  /*56c0*/  @P0 FFMA.FTZ R0, R3, 0.93318945169448852539, -R0 ;  /* 0x3f6ee58103000823 */ /* 0x000fc80000010800 */
[----:B------:R-:W-:-:S07]  /*56d0*/  @!P0 FFMA.FTZ R0, R3, 0.93318945169448852539, R0 ;  /* 0x3f6ee58103008823 */ /* 0x000fce0000010000 */
.L_x_25723:
[----:B------:R-:W-:Y:S05]  /*56e0*/  BSYNC B0 ;  /* 0x0000000000007941 */ /* 0x000fea0003800000 */
.L_x_25721:
        /* <DEDUP_REMOVED lines=11> */
[----:B------:R-:W-:-:S06]  /*57a0*/  FFMA.FTZ R4, R5, R5, R4 ;  /* 0x0000000505047223 */ /* 0x000fcc0000010004 */
[----:B------:R-:W0:Y:S02]  /*57b0*/  MUFU.SQRT R4, R4 ;  /* 0x0000000400047308 */ /* 0x000e240000002000 */
[----:B0-----:R-:W-:Y:S01]  /*57c0*/  @P0 FMUL.FTZ R2, R3, R4 ;  /* 0x0000000403020220 */ /* 0x001fe20000410000 */
[----:B------:R-:W-:Y:S01]  /*57d0*/  FSETP.NEU.FTZ.AND P0, PT, R6, +INF , PT ;  /* 0x7f8000000600780b */ /* 0x000fe20003f1d000 */
[----:B------:R-:W-:-:S03]  /*57e0*/  HFMA2.MMA R3, -RZ, RZ, 2.04296875, -15.78125 ;  /* 0x4016cbe4ff037435 */ /* 0x000fc600000001ff */
[----:B------:R-:W-:Y:S02]  /*57f0*/  FSEL R2, R2, +INF , P0 ;  /* 0x7f80000002027808 */ /* 0x000fe40000000000 */
[----:B------:R-:W-:-:S04]  /*5800*/  ISETP.GE.AND P0, PT, R18, RZ, PT ;  /* 0x000000ff1200720c */ /* 0x000fc80003f06270 */
[----:B------:R-:W0:Y:S01]  /*5810*/  MUFU.LG2 R2, R2 ;  /* 0x0000000200027308 */ /* 0x000e220000000c00 */
[----:B------:R-:W-:Y:S01]  /*5820*/  @!P1 FSEL R0, R3, 0.78539818525314331055, !P0 ;  /* 0x3f490fdb03009808 */ /* 0x000fe20004000000 */
[----:B------:R-:W-:Y:S01]  /*5830*/  FADD.FTZ R3, |R18|, |R19| ;  /* 0x4000001312037221 */ /* 0x000fe20000010200 */
[----:B------:R-:W-:-:S04]  /*5840*/  @!P2 FSEL R0, RZ, 3.1415927410125732422, P0 ;  /* 0x40490fdbff00a808 */ /* 0x000fc80000000000 */
[----:B------:R-:W-:Y:S02]  /*5850*/  FSETP.GTU.FTZ.AND P0, PT, |R3|, +INF , PT ;  /* 0x7f8000000300780b */ /* 0x000fe40003f1c200 */
[----:B------:R-:W-:-:S04]  /*5860*/  LOP3.LUT R0, R0, 0x80000000, R19, 0xb8, !PT ;  /* 0x8000000000007812 */ /* 0x000fc800078eb813 */
[----:B------:R-:W-:Y:S01]  /*5870*/  FSEL R0, R3, R0, P0 ;  /* 0x0000000003007208 */ /* 0x000fe20000000000 */
[----:B0-----:R-:W-:Y:S01]  /*5880*/  FMUL.FTZ R6, R2, 0.69314718246459960938 ;  /* 0x3f31721802067820 */ /* 0x001fe20000410000 */
[----:B------:R-:W-:Y:S06]  /*5890*/  BRA `(.L_x_25703) ;  /* 0x0000001000047947 */ /* 0x000fec0003800000 */
.L_x_25693:
        /* <DEDUP_REMOVED lines=18> */
[----:B------:R-:W-:-:S03]  /*59c0*/  IMAD.MOV.U32 R7, RZ, RZ, 0x3f800000 ;  /* 0x3f800000ff077424 */ /* 0x000fc600078e00ff */
[----:B------:R-:W-:Y:S01]  /*59d0*/  FFMA.FTZ R5, R4, R5, -0.13229703903198242188 ;  /* 0xbe0778e004057423 */ /* 0x000fe20000010005 */
[----:B------:R-:W-:-:S03]  /*59e0*/  FFMA R6, R7, -1, R7 ;  /* 0xbf80000007067823 */ /* 0x000fc60000000007 */
[----:B------:R-:W-:Y:S01]  /*59f0*/  FFMA.FTZ R5, R4, R5, 0.14491446316242218018 ;  /* 0x3e14647504057423 */ /* 0x000fe20000010005 */
[----:B------:R-:W-:-:S03]  /*5a00*/  FFMA R7, R6, R7, 1 ;  /* 0x3f80000006077423 */ /* 0x000fc60000000007 */
[----:B------:R-:W-:-:S04]  /*5a10*/  FFMA.FTZ R5, R4, R5, -0.16641564667224884033 ;  /* 0xbe2a68dd04057423 */ /* 0x000fc80000010005 */
        /* <DEDUP_REMOVED lines=15> */
.L_x_25726:
[----:B------:R-:W-:Y:S05]  /*5b10*/  BSYNC B0 ;  /* 0x0000000000007941 */ /* 0x000fea0003800000 */
.L_x_25725:
[----:B------:R-:W-:Y:S01]  /*5b20*/  BSSY B4, `(.L_x_25727) ;  /* 0x0000006000047945 */ /* 0x000fe20003800000 */
[----:B------:R-:W-:-:S03]  /*5b30*/  FFMA R0, R7, R8, R5 ;  /* 0x0000000807007223 */ /* 0x000fc60000000005 */
[----:B------:R-:W-:Y:S05]  /*5b40*/  @!P0 BRA `(.L_x_25728) ;  /* 0x00000000000c8947 */ /* 0x000fea0003800000 */
[----:B------:R-:W-:Y:S01]  /*5b50*/  IMAD.MOV.U32 R0, RZ, RZ, 0x3f800000 ;  /* 0x3f800000ff007424 */ /* 0x000fe200078e00ff */
[----:B------:R-:W-:-:S07]  /*5b60*/  MOV R3, 0x5b80 ;  /* 0x00005b8000037802 */ /* 0x000fce0000000f00 */
[----:B------:R-:W-:Y:S05]  /*5b70*/  CALL.REL.NOINC `($__internal_64_$__cuda_sm3x_div_rn_ftz_f32_slowpath) ;  /* 0x000000d000787944 */ /* 0x000fea0003c00000 */
.L_x_25728:
[----:B------:R-:W-:Y:S05]  /*5b80*/  BSYNC B4 ;  /* 0x0000000000047941 */ /* 0x000fea0003800000 */
.L_x_25727:
        /* <DEDUP_REMOVED lines=18> */
.L_x_25730:
[----:B------:R-:W-:Y:S01]  /*5cb0*/  ISETP.GE.AND P0, PT, R18, RZ, PT ;  /* 0x000000ff1200720c */ /* 0x000fe20003f06270 */
[----:B------:R-:W-:-:S12]  /*5cc0*/  IMAD.MOV.U32 R3, RZ, RZ, 0x3fd774eb ;  /* 0x3fd774ebff037424 */ /* 0x000fd800078e00ff */
[----:B------:R-:W-:-:S04]  /*5cd0*/  @P0 FFMA.FTZ R0, R3, 0.93318945169448852539, -R0 ;  /* 0x3f6ee58103000823 */ /* 0x000fc80000010800 */
[----:B------:R-:W-:-:S07]  /*5ce0*/  @!P0 FFMA.FTZ R0, R3, 0.93318945169448852539, R0 ;  /* 0x3f6ee58103008823 */ /* 0x000fce0000010000 */
.L_x_25731:
[----:B------:R-:W-:Y:S05]  /*5cf0*/  BSYNC B0 ;  /* 0x0000000000007941 */ /* 0x000fea0003800000 */
.L_x_25729:
[C---:B------:R-:W-:Y:S01]  /*5d00*/  FSETP.NEU.FTZ.AND P1, PT, |R18|.reuse, |R19|, PT ;  /* 0x400000131200720b */ /* 0x040fe20003f3d200 */
[----:B------:R-:W-:Y:S01]  /*5d10*/  IMAD.MOV.U32 R2, RZ, RZ, 0x4016cbe4 ;  /* 0x4016cbe4ff027424 */ /* 0x000fe200078e00ff */
[C---:B------:R-:W-:Y:S01]  /*5d20*/  ISETP.GE.AND P0, PT, R18.reuse, RZ, PT ;  /* 0x000000ff1200720c */ /* 0x040fe20003f06270 */
[----:B------:R-:W-:Y:S01]  /*5d30*/  FADD.FTZ R3, |R18|, |R19| ;  /* 0x4000001312037221 */ /* 0x000fe20000010200 */
[----:B------:R-:W-:-:S09]  /*5d40*/  FMUL.FTZ R6, R6, 0.5 ;  /* 0x3f00000006067820 */ /* 0x000fd20000410000 */
[----:B------:R-:W-:Y:S02]  /*5d50*/  @!P1 FSEL R0, R2, 0.78539818525314331055, !P0 ;  /* 0x3f490fdb02009808 */ /* 0x000fe40004000000 */
[----:B------:R-:W-:Y:S02]  /*5d60*/  FSETP.GTU.FTZ.AND P0, PT, |R3|, +INF , PT ;  /* 0x7f8000000300780b */ /* 0x000fe40003f1c200 */
[----:B------:R-:W-:-:S04]  /*5d70*/  LOP3.LUT R0, R0, 0x80000000, R19, 0xb8, !PT ;  /* 0x8000000000007812 */ /* 0x000fc800078eb813 */
[----:B------:R-:W-:Y:S01]  /*5d80*/  FSEL R0, R3, R0, P0 ;  /* 0x0000000003007208 */ /* 0x000fe20000000000 */
[----:B------:R-:W-:Y:S06]  /*5d90*/  BRA `(.L_x_25703) ;  /* 0x0000000800c47947 */ /* 0x000fec0003800000 */
.L_x_25724:
        /* <DEDUP_REMOVED lines=11> */
[----:B------:R-:W-:Y:S05]  /*5e50*/  CALL.REL.NOINC `($__internal_64_$__cuda_sm3x_div_rn_ftz_f32_slowpath) ;  /* 0x000000cc00c07944 */ /* 0x000fea0003c00000 */
.L_x_25733:
[----:B------:R-:W-:Y:S05]  /*5e60*/  BSYNC B4 ;  /* 0x0000000000047941 */ /* 0x000fea0003800000 */
.L_x_25732:
        /* <DEDUP_REMOVED lines=18> */
.L_x_25735:
[----:B------:R-:W-:Y:S01]  /*5f90*/  ISETP.GE.AND P0, PT, R18, RZ, PT ;  /* 0x000000ff1200720c */ /* 0x000fe20003f06270 */
[----:B------:R-:W-:-:S12]  /*5fa0*/  HFMA2.MMA R3, -RZ, RZ, 1.9599609375, 20144 ;  /* 0x3fd774ebff037435 */ /* 0x000fd800000001ff */
[----:B------:R-:W-:-:S04]  /*5fb0*/  @P0 FFMA.FTZ R0, R3, 0.93318945169448852539, -R0 ;  /* 0x3f6ee58103000823 */ /* 0x000fc80000010800 */
[----:B------:R-:W-:-:S07]  /*5fc0*/  @!P0 FFMA.FTZ R0, R3, 0.93318945169448852539, R0 ;  /* 0x3f6ee58103008823 */ /* 0x000fce0000010000 */
.L_x_25736:
[----:B------:R-:W-:Y:S05]  /*5fd0*/  BSYNC B0 ;  /* 0x0000000000007941 */ /* 0x000fea0003800000 */
.L_x_25734:
[C---:B------:R-:W-:Y:S01]  /*5fe0*/  FSETP.NEU.FTZ.AND P1, PT, |R18|.reuse, |R19|, PT ;  /* 0x400000131200720b */ /* 0x040fe20003f3d200 */
[----:B------:R-:W-:Y:S01]  /*5ff0*/  IMAD.MOV.U32 R3, RZ, RZ, 0x4016cbe4 ;  /* 0x4016cbe4ff037424 */ /* 0x000fe200078e00ff */
[C---:B------:R-:W-:Y:S01]  /*6000*/  ISETP.GE.AND P0, PT, R18.reuse, RZ, PT ;  /* 0x000000ff1200720c */ /* 0x040fe20003f06270 */
        /* <DEDUP_REMOVED lines=8> */
.L_x_25692:
        /* <DEDUP_REMOVED lines=30> */
[----:B------:R-:W-:Y:S01]  /*6270*/  IMAD.MOV.U32 R0, RZ, RZ, R9 ;  /* 0x000000ffff007224 */ /* 0x000fe200078e0009 */
[----:B------:R-:W-:-:S07]  /*6280*/  MOV R3, 0x62a0 ;  /* 0x000062a000037802 */ /* 0x000fce0000000f00 */
[----:B------:R-:W-:Y:S05]  /*6290*/  CALL.REL.NOINC `($__internal_64_$__cuda_sm3x_div_rn_ftz_f32_slowpath) ;  /* 0x000000c800b07944 */ /* 0x000fea0003c00000 */
.L_x_25738:
[----:B------:R-:W-:Y:S05]  /*62a0*/  BSYNC B4 ;  /* 0x0000000000047941 */ /* 0x000fea0003800000 */
.L_x_25737:
        /* <DEDUP_REMOVED lines=18> */
.L_x_25740:
[----:B------:R-:W-:Y:S01]  /*63d0*/  ISETP.GE.AND P0, PT, R18, RZ, PT ;  /* 0x000000ff1200720c */ /* 0x000fe20003f06270 */
[----:B------:R-:W-:-:S12]  /*63e0*/  IMAD.MOV.U32 R3, RZ, RZ, 0x3fd774eb ;  /* 0x3fd774ebff037424 */ /* 0x000fd800078e00ff */
[----:B------:R-:W-:-:S04]  /*63f0*/  @P0 FFMA.FTZ R0, R3, 0.93318945169448852539, -R0 ;  /* 0x3f6ee58103000823 */ /* 0x000fc80000010800 */
[----:B------:R-:W-:-:S07]  /*6400*/  @!P0 FFMA.FTZ R0, R3, 0.93318945169448852539, R0 ;  /* 0x3f6ee58103008823 */ /* 0x000fce0000010000 */
.L_x_25741:
[----:B------:R-:W-:Y:S05]  /*6410*/  BSYNC B0 ;  /* 0x0000000000007941 */ /* 0x000fea0003800000 */
.L_x_25739:
[C---:B------:R-:W-:Y:S01]  /*6420*/  FSETP.NEU.FTZ.AND P1, PT, |R18|.reuse, |R19|, PT ;  /* 0x400000131200720b */ /* 0x040fe20003f3d200 */
[----:B------:R-:W-:Y:S01]  /*6430*/  IMAD.MOV.U32 R2, RZ, RZ, 0x4016cbe4 ;  /* 0x4016cbe4ff027424 */ /* 0x000fe200078e00ff */
[----:B------:R-:W-:Y:S01]  /*6440*/  FSETP.NEU.FTZ.AND P2, PT, R9, RZ, PT ;  /* 0x000000ff0900720b */ /* 0x000fe20003f5d000 */
[C---:B------:R-:W-:Y:S01]  /*6450*/  FADD.FTZ R3, |R18|.reuse, |R19| ;  /* 0x4000001312037221 */ /* 0x040fe20000010200 */
[----:B------:R-:W-:-:S09]  /*6460*/  ISETP.GE.AND P0, PT, R18, RZ, PT ;  /* 0x000000ff1200720c */ /* 0x000fd20003f06270 */
[----:B------:R-:W-:Y:S02]  /*6470*/  @!P1 FSEL R0, R2, 0.78539818525314331055, !P0 ;  /* 0x3f490fdb02009808 */ /* 0x000fe40004000000 */
[----:B------:R-:W-:Y:S02]  /*6480*/  @!P2 FSEL R0, RZ, 3.1415927410125732422, P0 ;  /* 0x40490fdbff00a808 */ /* 0x000fe40000000000 */
[----:B------:R-:W-:Y:S02]  /*6490*/  FSETP.GTU.FTZ.AND P0, PT, |R3|, +INF , PT ;  /* 0x7f8000000300780b */ /* 0x000fe40003f1c200 */
[----:B------:R-:W-:-:S04]  /*64a0*/  LOP3.LUT R0, R0, 0x80000000, R19, 0xb8, !PT ;  /* 0x8000000000007812 */ /* 0x000fc800078eb813 */
[----:B------:R-:W-:Y:S01]  /*64b0*/  FSEL R0, R3, R0, P0 ;  /* 0x0000000003007208 */ /* 0x000fe20000000000 */
[----:B------:R-:W-:Y:S06]  /*64c0*/  BRA `(.L_x_25703) ;  /* 0x0000000000f87947 */ /* 0x000fec0003800000 */
.L_x_25691:
[C---:B--2-4-:R-:W-:Y:S01]  /*64d0*/  FADD.FTZ R2, |R19|.reuse, -RZ ;  /* 0x800000ff13027221 */ /* 0x054fe20000010200 */
[C---:B------:R-:W-:Y:S01]  /*64e0*/  FSETP.GT.FTZ.AND P3, PT, |R19|.reuse, |R18|, PT ;  /* 0x400000121300720b */ /* 0x040fe20003f74200 */
        /* <DEDUP_REMOVED lines=9> */
[----:B0-----:R-:W-:-:S03]  /*6580*/  FFMA R5, -R9, R0, 1 ;  /* 0x3f80000009057423 */ /* 0x001fc60000000100 */
[----:B------:R-:W-:Y:S01]  /*6590*/  @P0 FMUL.FTZ R3, R3, R3 ;  /* 0x0000000303030220 */ /* 0x000fe20000410000 */
[----:B------:R-:W-:Y:S01]  /*65a0*/  FFMA R7, R0, R5, R0 ;  /* 0x0000000500077223 */ /* 0x000fe20000000000 */
[----:B------:R-:W-:Y:S01]  /*65b0*/  @P0 FMUL.FTZ R0, R18, 4 ;  /* 0x4080000012000820 */ /* 0x000fe20000410000 */
[----:B------:R-:W-:Y:S02]  /*65c0*/  @!P0 FMUL.FTZ R5, R19, R19 ;  /* 0x0000001313058220 */ /* 0x000fe40000410000 */
[----:B------:R-:W-:Y:S01]  /*65d0*/  FFMA R4, R2, R7, RZ ;  /* 0x0000000702047223 */ /* 0x000fe200000000ff */
[----:B------:R-:W-:Y:S01]  /*65e0*/  @P0 FFMA.FTZ R3, R0, R0, R3 ;  /* 0x0000000000030223 */ /* 0x000fe20000010003 */
[----:B------:R-:W-:Y:S02]  /*65f0*/  @!P0 FFMA.FTZ R6, R18, R18, R5 ;  /* 0x0000001212068223 */ /* 0x000fe40000010005 */
[----:B------:R-:W-:Y:S01]  /*6600*/  FFMA R0, -R9, R4, R2 ;  /* 0x0000000409007223 */ /* 0x000fe20000000102 */
[----:B------:R-:W-:-:S03]  /*6610*/  @P0 FMUL.FTZ R6, R3, 0.0625 ;  /* 0x3d80000003060820 */ /* 0x000fc60000410000 */
[----:B------:R-:W-:Y:S01]  /*6620*/  FFMA R0, R7, R0, R4 ;  /* 0x0000000007007223 */ /* 0x000fe20000000004 */
[----:B-1----:R-:W-:Y:S06]  /*6630*/  @!P1 BRA `(.L_x_25743) ;  /* 0x00000000000c9947 */ /* 0x002fec0003800000 */
[----:B------:R-:W-:Y:S02]  /*6640*/  MOV R0, R9 ;  /* 0x0000000900007202 */ /* 0x000fe40000000f00 */
[----:B------:R-:W-:-:S07]  /*6650*/  MOV R3, 0x6670 ;  /* 0x0000667000037802 */ /* 0x000fce0000000f00 */
[----:B------:R-:W-:Y:S05]  /*6660*/  CALL.REL.NOINC `($__internal_64_$__cuda_sm3x_div_rn_ftz_f32_slowpath) ;  /* 0x000000c400bc7944 */ /* 0x000fea0003c00000 */
.L_x_25743:
[----:B------:R-:W-:Y:S05]  /*6670*/  BSYNC B4 ;  /* 0x0000000000047941 */ /* 0x000fea0003800000 */
.L_x_25742:
        /* <DEDUP_REMOVED lines=18> */
.L_x_25745:
[----:B------:R-:W-:Y:S01]  /*67a0*/  ISETP.GE.AND P0, PT, R18, RZ, PT ;  /* 0x000000ff1200720c */ /* 0x000fe20003f06270 */
[----:B------:R-:W-:-:S12]  /*67b0*/  IMAD.MOV.U32 R3, RZ, RZ, 0x3fd774eb ;  /* 0x3fd774ebff037424 */ /* 0x000fd800078e00ff */
[----:B------:R-:W-:-:S04]  /*67c0*/  @P0 FFMA.FTZ R0, R3, 0.93318945169448852539, -R0 ;  /* 0x3f6ee58103000823 */ /* 0x000fc80000010800 */
[----:B------:R-:W-:-:S07]  /*67d0*/  @!P0 FFMA.FTZ R0, R3, 0.93318945169448852539, R0 ;  /* 0x3f6ee58103008823 */ /* 0x000fce0000010000 */
.L_x_25746:
[----:B------:R-:W-:Y:S05]  /*67e0*/  BSYNC B0 ;  /* 0x0000000000007941 */ /* 0x000fea0003800000 */
.L_x_25744:
[C---:B------:R-:W-:Y:S01]  /*67f0*/  FSETP.NEU.FTZ.AND P2, PT, |R18|.reuse, |R19|, PT ;  /* 0x400000131200720b */ /* 0x040fe20003f5d200 */
[----:B------:R-:W-:Y:S01]  /*6800*/  HFMA2.MMA R2, -RZ, RZ, 2.04296875, -15.78125 ;  /* 0x4016cbe4ff027435 */ /* 0x000fe200000001ff */
[----:B------:R-:W-:Y:S01]  /*6810*/  FSETP.NEU.FTZ.AND P0, PT, R9, RZ, PT ;  /* 0x000000ff0900720b */ /* 0x000fe20003f1d000 */
[----:B------:R-:W0:Y:S01]  /*6820*/  MUFU.LG2 R6, R6 ;  /* 0x0000000600067308 */ /* 0x000e220000000c00 */
[C---:B------:R-:W-:Y:S01]  /*6830*/  ISETP.GE.AND P1, PT, R18.reuse, RZ, PT ;  /* 0x000000ff1200720c */ /* 0x040fe20003f26270 */
[----:B------:R-:W-:-:S08]  /*6840*/  FADD.FTZ R3, |R18|, |R19| ;  /* 0x4000001312037221 */ /* 0x000fd00000010200 */
[----:B------:R-:W-:Y:S02]  /*6850*/  @!P2 FSEL R0, R2, 0.78539818525314331055, !P1 ;  /* 0x3f490fdb0200a808 */ /* 0x000fe40004800000 */
[----:B------:R-:W-:Y:S02]  /*6860*/  @!P0 FSEL R0, RZ, 3.1415927410125732422, P1 ;  /* 0x40490fdbff008808 */ /* 0x000fe40000800000 */
[----:B------:R-:W-:Y:S02]  /*6870*/  FSETP.GTU.FTZ.AND P0, PT, |R3|, +INF , PT ;  /* 0x7f8000000300780b */ /* 0x000fe40003f1c200 */
[----:B------:R-:W-:Y:S01]  /*6880*/  LOP3.LUT R0, R0, 0x80000000, R19, 0xb8, !PT ;  /* 0x8000000000007812 */ /* 0x000fe200078eb813 */
[----:B0-----:R-:W-:-:S03]  /*6890*/  FMUL.FTZ R6, R6, 0.69314718246459960938 ;  /* 0x3f31721806067820 */ /* 0x001fc60000410000 */
[----:B------:R-:W-:-:S07]  /*68a0*/  FSEL R0, R3, R0, P0 ;  /* 0x0000000003007208 */ /* 0x000fce0000000000 */
.L_x_25703:
[----:B------:R-:W-:Y:S05]  /*68b0*/  BSYNC B1 ;  /* 0x0000000000017941 */ /* 0x000fea0003800000 */
.L_x_25690:
[----:B------:R-:W-:Y:S02]  /*68c0*/  ULDC.64 UR4, c[0x0][0x218] ;  /* 0x0000860000047ab9 */ /* 0x000fe40000000a00 */
        /* <DEDUP_REMOVED lines=41> */
.L_x_25749:
        /* <DEDUP_REMOVED lines=10> */
.L_x_25748:
[----:B------:R-:W-:-:S04]  /*6c00*/  FMUL.RZ R5, R5, 0.15915493667125701904 ;  /* 0x3e22f98305057820 */ /* 0x000fc8000040c000 */
[----:B------:R0:W1:Y:S08]  /*6c10*/  MUFU.SIN R7, R5 ;  /* 0x0000000500077308 */ /* 0x0000700000000400 */
[----:B------:R0:W2:Y:S01]  /*6c20*/  MUFU.COS R6, R5 ;  /* 0x0000000500067308 */ /* 0x0000a20000000000 */
[----:B------:R-:W-:Y:S05]  /*6c30*/  BRA `(.L_x_25689) ;  /* 0x00000000000c7947 */ /* 0x000fea0003800000 */
.L_x_25747:
[----:B------:R-:W-:Y:S01]  /*6c40*/  FMUL.FTZ R4, R4, 1.4426950216293334961 ;  /* 0x3fb8aa3b04047820 */ /* 0x000fe20000410000 */
[----:B------:R-:W-:-:S03]  /*6c50*/  IMAD.MOV.U32 R7, RZ, RZ, R5 ;  /* 0x000000ffff077224 */ /* 0x000fc600078e0005 */
[----:B------:R0:W1:Y:S04]  /*6c60*/  MUFU.EX2 R6, R4 ;  /* 0x0000000400067308 */ /* 0x0000680000000800 */
.L_x_25689:
[----:B------:R-:W-:Y:S05]  /*6c70*/  BSYNC B2 ;  /* 0x0000000000027941 */ /* 0x000fea0003800000 */
.L_x_25688:
[----:B0-2---:R-:W0:Y:S01]  /*6c80*/  S2R R3, SR_TID.X ;  /* 0x0000000000037919 */ /* 0x005e220000002100 */
[----:B------:R-:W-:Y:S01]  /*6c90*/  BSSY B2, `(.L_x_25750) ;  /* 0x00002bd000027945 */ /* 0x000fe20003800000 */
[----:B-1-3-5:R-:W-:Y:S01]  /*6ca0*/  CS2R R18, SRZ ;  /* 0x0000000000127805 */ /* 0x02afe2000001ff00 */
[----:B0-----:R-:W-:-:S05]  /*6cb0*/  VIADD R3, R3, 0x80 ;  /* 0x0000008003037836 */ /* 0x001fca0000000000 */
[----:B------:R-:W-:-:S13]  /*6cc0*/  ISETP.GE.AND P0, PT, R3, R28, PT ;  /* 0x0000001c0300720c */ /* 0x000fda0003f06270 */
[----:B------:R-:W-:Y:S05]  /*6cd0*/  @P0 BRA `(.L_x_25751) ;  /* 0x0000002800e00947 */ /* 0x000fea0003800000 */
[C---:B------:R-:W-:Y:S01]  /*6ce0*/  FSETP.NAN.FTZ.AND P0, PT, R16.reuse, R17, PT ;  /* 0x000000111000720b */ /* 0x040fe20003f18000 */
[----:B------:R-:W-:Y:S01]  /*6cf0*/  BSSY B1, `(.L_x_25752) ;  /* 0x000027b000017945 */ /* 0x000fe20003800000 */
[----:B------:R-:W-:-:S11]  /*6d00*/  FADD.FTZ R10, |R16|, -RZ ;  /* 0x800000ff100a7221 */ /* 0x000fd60000010200 */
[----:B------:R-:W-:Y:S05]  /*6d10*/  @P0 BRA `(.L_x_25753) ;  /* 0x0000002000e80947 */ /* 0x000fea0003800000 */
[----:B------:R-:W-:Y:S01]  /*6d20*/  FADD.FTZ R9, |R17|, -RZ ;  /* 0x800000ff11097221 */ /* 0x000fe20000010200 */
[----:B------:R-:W-:-:S04]  /*6d30*/  FSETP.GEU.FTZ.AND P3, PT, |R16|, |R17|, PT ;  /* 0x400000111000720b */ /* 0x000fc80003f7e200 */
[----:B----4-:R-:W-:Y:S02]  /*6d40*/  FSEL R2, R10, R9, !P3 ;  /* 0x000000090a027208 */ /* 0x010fe40005800000 */
        /* <DEDUP_REMOVED lines=16> */
[----:B------:R-:W-:Y:S01]  /*6e50*/  HFMA2.MMA R8, -RZ, RZ, 1.875, 0 ;  /* 0x3f800000ff087435 */ /* 0x000fe200000001ff */
        /* <DEDUP_REMOVED lines=12> */
[----:B------:R-:W-:Y:S02]  /*6f20*/  FFMA.FTZ R5, R5, 0.25, -R8 ;  /* 0x3e80000005057823 */ /* 0x000fe40000010808 */
        /* <DEDUP_REMOVED lines=24> */
.L_x_25759:
[----:B------:R-:W-:Y:S05]  /*70b0*/  BSYNC B0 ;  /* 0x0000000000007941 */ /* 0x000fea0003800000 */
.L_x_25758:
[----:B------:R-:W-:Y:S01]  /*70c0*/  BSSY B4, `(.L_x_25760) ;  /* 0x0000006000047945 */ /* 0x000fe20003800000 */
[----:B------:R-:W-:-:S03]  /*70d0*/  FFMA R0, R13, R5, R8 ;  /* 0x000000050d007223 */ /* 0x000fc60000000008 */
[----:B------:R-:W-:Y:S05]  /*70e0*/  @!P0 BRA `(.L_x_25761) ;  /* 0x00000000000c8947 */ /* 0x000fea0003800000 */
[----:B------:R-:W-:Y:S02]  /*70f0*/  MOV R0, R11 ;  /* 0x0000000b00007202 */ /* 0x000fe40000000f00 */
[----:B------:R-:W-:-:S07]  /*7100*/  MOV R3, 0x7120 ;  /* 0x0000712000037802 */ /* 0x000fce0000000f00 */
[----:B------:R-:W-:Y:S05]  /*7110*/  CALL.REL.NOINC `($__internal_64_$__cuda_sm3x_div_rn_ftz_f32_slowpath) ;  /* 0x000000bc00107944 */ /* 0x000fea0003c00000 */
.L_x_25761:
[----:B------:R-:W-:Y:S05]  /*7120*/  BSYNC B4 ;  /* 0x0000000000047941 */ /* 0x000fea0003800000 */
.L_x_25760:
        /* <DEDUP_REMOVED lines=18> */
.L_x_25763:
[----:B------:R-:W-:Y:S01]  /*7250*/  ISETP.GE.AND P0, PT, R16, RZ, PT ;  /* 0x000000ff1000720c */ /* 0x000fe20003f06270 */
[----:B------:R-:W-:-:S12]  /*7260*/  IMAD.MOV.U32 R3, RZ, RZ, 0x3fd774eb ;  /* 0x3fd774ebff037424 */ /* 0x000fd800078e00ff */
[----:B------:R-:W-:-:S04]  /*7270*/  @P0 FFMA.FTZ R0, R3, 0.93318945169448852539, -R0 ;  /* 0x3f6ee58103000823 */ /* 0x000fc80000010800 */
[----:B------:R-:W-:-:S07]  /*7280*/  @!P0 FFMA.FTZ R0, R3, 0.93318945169448852539, R0 ;  /* 0x3f6ee58103008823 */ /* 0x000fce0000010000 */
.L_x_25764:
[----:B------:R-:W-:Y:S05]  /*7290*/  BSYNC B0 ;  /* 0x0000000000007941 */ /* 0x000fea0003800000 */
.L_x_25762:
[C---:B------:R-:W-:Y:S01]  /*72a0*/  FSETP.NEU.FTZ.AND P0, PT, |R16|.reuse, |R17|, PT ;  /* 0x400000111000720b */ /* 0x040fe20003f1d200 */
        /* <DEDUP_REMOVED lines=11> */
.L_x_25757:
        /* <DEDUP_REMOVED lines=16> */
.L_x_25768:
[----:B------:R-:W-:Y:S05]  /*7460*/  BSYNC B4 ;  /* 0x0000000000047941 */ /* 0x000fea0003800000 */
.L_x_25767:
        /* <DEDUP_REMOVED lines=18> */
.L_x_25770:
[----:B------:R-:W-:Y:S02]  /*7590*/  ISETP.GE.AND P0, PT, R16, RZ, PT ;  /* 0x000000ff1000720c */ /* 0x000fe40003f06270 */
[----:B------:R-:W-:-:S11]  /*75a0*/  MOV R3, 0x3fd774eb ;  /* 0x3fd774eb00037802 */ /* 0x000fd60000000f00 */
[----:B------:R-:W-:-:S04]  /*75b0*/  @P0 FFMA.FTZ R0, R3, 0.93318945169448852539, -R0 ;  /* 0x3f6ee58103000823 */ /* 0x000fc80000010800 */
[----:B------:R-:W-:-:S07]  /*75c0*/  @!P0 FFMA.FTZ R0, R3, 0.93318945169448852539, R0 ;  /* 0x3f6ee58103008823 */ /* 0x000fce0000010000 */
.L_x_25771:
[----:B------:R-:W-:Y:S05]  /*75d0*/  BSYNC B0 ;  /* 0x0000000000007941 */ /* 0x000fea0003800000 */
.L_x_25769:
        /* <DEDUP_REMOVED lines=13> */
.L_x_25766:
        /* <DEDUP_REMOVED lines=25> */
.L_x_25773:
        /* <DEDUP_REMOVED lines=40> */
.L_x_25772:
        /* <DEDUP_REMOVED lines=51> */
.L_x_25775:
[----:B------:R-:W-:Y:S05]  /*7df0*/  BSYNC B0 ;  /* 0x0000000000007941 */ /* 0x000fea0003800000 */
.L_x_25774:
[----:B------:R-:W-:Y:S01]  /*7e00*/  BSSY B4, `(.L_x_25776) ;  /* 0x0000006000047945 */ /* 0x000fe20003800000 */
[----:B------:R-:W-:-:S03]  /*7e10*/  FFMA R0, R5, R13, R4 ;  /* 0x0000000d05007223 */ /* 0x000fc60000000004 */
[----:B------:R-:W-:Y:S05]  /*7e20*/  @!P0 BRA `(.L_x_25777) ;  /* 0x00000000000c8947 */ /* 0x000fea0003800000 */
[----:B------:R-:W-:Y:S01]  /*7e30*/  IMAD.MOV.U32 R0, RZ, RZ, R11 ;  /* 0x000000ffff007224 */ /* 0x000fe200078e000b */
[----:B------:R-:W-:-:S07]  /*7e40*/  MOV R3, 0x7e60 ;  /* 0x00007e6000037802 */ /* 0x000fce0000000f00 */
[----:B------:R-:W-:Y:S05]  /*7e50*/  CALL.REL.NOINC `($__internal_64_$__cuda_sm3x_div_rn_ftz_f32_slowpath) ;  /* 0x000000ac00c07944 */ /* 0x000fea0003c00000 */
.L_x_25777:
[----:B------:R-:W-:Y:S05]  /*7e60*/  BSYNC B4 ;  /* 0x0000000000047941 */ /* 0x000fea0003800000 */
.L_x_25776:
        /* <DEDUP_REMOVED lines=18> */
.L_x_25779:
[----:B------:R-:W-:Y:S01]  /*7f90*/  ISETP.GE.AND P0, PT, R16, RZ, PT ;  /* 0x000000ff1000720c */ /* 0x000fe20003f06270 */
[----:B------:R-:W-:-:S12]  /*7fa0*/  IMAD.MOV.U32 R3, RZ, RZ, 0x3fd774eb ;  /* 0x3fd774ebff037424 */ /* 0x000fd800078e00ff */
[----:B------:R-:W-:-:S04]  /*7fb0*/  @P0 FFMA.FTZ R0, R3, 0.93318945169448852539, -R0 ;  /* 0x3f6ee58103000823 */ /* 0x000fc80000010800 */
[----:B------:R-:W-:-:S07]  /*7fc0*/  @!P0 FFMA.FTZ R0, R3, 0.93318945169448852539, R0 ;  /* 0x3f6ee58103008823 */ /* 0x000fce0000010000 */
.L_x_25780:
[----:B------:R-:W-:Y:S05]  /*7fd0*/  BSYNC B0 ;  /* 0x0000000000007941 */ /* 0x000fea0003800000 */
.L_x_25778:
        /* <DEDUP_REMOVED lines=12> */
.L_x_25756:
        /* <DEDUP_REMOVED lines=12> */
.L_x_25782:
[----:B------:R-:W-:Y:S05]  /*8160*/  BSYNC B4 ;  /* 0x0000000000047941 */ /* 0x000fea0003800000 */
.L_x_25781:
        /* <DEDUP_REMOVED lines=18> */
.L_x_25784:
[----:B------:R-:W-:Y:S01]  /*8290*/  ISETP.GE.AND P0, PT, R16, RZ, PT ;  /* 0x000000ff1000720c */ /* 0x000fe20003f06270 */
[----:B------:R-:W-:-:S12]  /*82a0*/  IMAD.MOV.U32 R3, RZ, RZ, 0x3fd774eb ;  /* 0x3fd774ebff037424 */ /* 0x000fd800078e00ff */
[----:B------:R-:W-:-:S04]  /*82b0*/  @P0 FFMA.FTZ R0, R3, 0.93318945169448852539, -R0 ;  /* 0x3f6ee58103000823 */ /* 0x000fc80000010800 */
[----:B------:R-:W-:-:S07]  /*82c0*/  @!P0 FFMA.FTZ R0, R3, 0.93318945169448852539, R0 ;  /* 0x3f6ee58103008823 */ /* 0x000fce0000010000 */
.L_x_25785:
[----:B------:R-:W-:Y:S05]  /*82d0*/  BSYNC B0 ;  /* 0x0000000000007941 */ /* 0x000fea0003800000 */
.L_x_25783:
        /* <DEDUP_REMOVED lines=11> */
[----:B------:R-:W-:-:S04]  /*8390*/  FFMA.FTZ R5, R4, R4, R5 ;  /* 0x0000000404057223 */ /* 0x000fc80000010005 */
        /* <DEDUP_REMOVED lines=15> */
.L_x_25755:
[----:B------:R-:W-:-:S13]  /*8490*/  FSETP.GEU.FTZ.AND P0, PT, R2, 9.999999682655225389e-20, PT ;  /* 0x1fec1e4a0200780b */ /* 0x000fda0003f1e000 */
[----:B------:R-:W-:Y:S05]  /*84a0*/  @!P0 BRA `(.L_x_25786) ;  /* 0x0000000400388947 */ /* 0x000fea0003800000 */
[----:B------:R-:W-:Y:S01]  /*84b0*/  FMUL.FTZ R0, R2, R2 ;  /* 0x0000000202007220 */ /* 0x000fe20000410000 */
[----:B------:R-:W-:Y:S01]  /*84c0*/  IMAD.MOV.U32 R9, RZ, RZ, 0x3e800000 ;  /* 0x3e800000ff097424 */ /* 0x000fe200078e00ff */
[----:B------:R0:W1:Y:S01]  /*84d0*/  FCHK P0, R2, 1 ;  /* 0x3f80000002007902 */ /* 0x0000620000000000 */
[----:B------:R-:W-:Y:S02]  /*84e0*/  IMAD.MOV.U32 R8, RZ, RZ, 0x3f800000 ;  /* 0x3f800000ff087424 */ /* 0x000fe400078e00ff */
[C---:B------:R-:W-:Y:S01]  /*84f0*/  FADD.FTZ.RZ R3, R0.reuse, 1 ;  /* 0x3f80000000037421 */ /* 0x040fe2000001c000 */
[----:B------:R-:W-:Y:S01]  /*8500*/  ISETP.GE.U32.AND P1, PT, R0, 0x7f800000, PT ;  /* 0x7f8000000000780c */ /* 0x000fe20003f26070 */
[----:B------:R-:W-:Y:S01]  /*8510*/  BSSY B0, `(.L_x_25787) ;  /* 0x000001f000007945 */ /* 0x000fe20003800000 */
[----:B------:R-:W-:Y:S01]  /*8520*/  FFMA R11, R8, -1, R8 ;  /* 0xbf800000080b7823 */ /* 0x000fe20000000008 */
        /* <DEDUP_REMOVED lines=18> */
[----:B------:R-:W-:Y:S01]  /*8650*/  FMUL.FTZ R9, R4, R9 ;  /* 0x0000000904097220 */ /* 0x000fe20000410000 */
[----:B------:R-:W-:-:S03]  /*8660*/  FFMA R8, R3, R2, RZ ;  /* 0x0000000203087223 */ /* 0x000fc600000000ff */
[----:B------:R-:W-:Y:S01]  /*8670*/  FFMA.FTZ R4, R4, R9, R4 ;  /* 0x0000000904047223 */ /* 0x000fe20000010004 */
[----:B------:R-:W-:-:S03]  /*8680*/  FFMA R10, R8, -1, R2 ;  /* 0xbf800000080a7823 */ /* 0x000fc60000000002 */
[----:B------:R-:W-:Y:S01]  /*8690*/  FFMA.FTZ R9, R5, 0.69314718246459960938, R4 ;  /* 0x3f31721805097823 */ /* 0x000fe20000010004 */
[----:B01----:R-:W-:Y:S06]  /*86a0*/  @!P1 BRA `(.L_x_25788) ;  /* 0x0000000000149947 */ /* 0x003fec0003800000 */
[C---:B------:R-:W-:Y:S02]  /*86b0*/  ISETP.GE.AND P1, PT, R0.reuse, -0x407fffff, PT ;  /* 0xbf8000010000780c */ /* 0x040fe40003f26270 */
[----:B------:R-:W-:-:S11]  /*86c0*/  FSETP.NEU.FTZ.AND P2, PT, R0, RZ, PT ;  /* 0x000000ff0000720b */ /* 0x000fd60003f5d000 */
[----:B------:R-:W-:-:S04]  /*86d0*/  @P1 IMAD.MOV.U32 R5, RZ, RZ, 0x7f800000 ;  /* 0x7f800000ff051424 */ /* 0x000fc800078e00ff */
[----:B------:R-:W-:-:S05]  /*86e0*/  @P1 FFMA.FTZ R9, R0, R5, +INF ;  /* 0x7f80000000091423 */ /* 0x000fca0000010005 */
[----:B------:R-:W-:-:S07]  /*86f0*/  FSEL R9, R9, -RZ, P2 ;  /* 0x800000ff09097208 */ /* 0x000fce0001000000 */
.L_x_25788:
[----:B------:R-:W-:Y:S05]  /*8700*/  BSYNC B0 ;  /* 0x0000000000007941 */ /* 0x000fea0003800000 */
.L_x_25787:
[----:B------:R-:W-:Y:S01]  /*8710*/  BSSY B4, `(.L_x_25789) ;  /* 0x0000006000047945 */ /* 0x000fe20003800000 */
[----:B------:R-:W-:-:S03]  /*8720*/  FFMA R0, R3, R10, R8 ;  /* 0x0000000a03007223 */ /* 0x000fc60000000008 */
[----:B------:R-:W-:Y:S05]  /*8730*/  @!P0 BRA `(.L_x_25790) ;  /* 0x00000000000c8947 */ /* 0x000fea0003800000 */
[----:B------:R-:W-:Y:S01]  /*8740*/  IMAD.MOV.U32 R0, RZ, RZ, 0x3f800000 ;  /* 0x3f800000ff007424 */ /* 0x000fe200078e00ff */
[----:B------:R-:W-:-:S07]  /*8750*/  MOV R3, 0x8770 ;  /* 0x0000877000037802 */ /* 0x000fce0000000f00 */
[----:B------:R-:W-:Y:S05]  /*8760*/  CALL.REL.NOINC `($__internal_64_$__cuda_sm3x_div_rn_ftz_f32_slowpath) ;  /* 0x000000a4007c7944 */ /* 0x000fea0003c00000 */
.L_x_25790:
[----:B------:R-:W-:Y:S05]  /*8770*/  BSYNC B4 ;  /* 0x0000000000047941 */ /* 0x000fea0003800000 */
.L_x_25789:
        /* <DEDUP_REMOVED lines=18> */
.L_x_25792:
[----:B------:R-:W-:Y:S01]  /*88a0*/  ISETP.GE.AND P0, PT, R16, RZ, PT ;  /* 0x000000ff1000720c */ /* 0x000fe20003f06270 */
[----:B------:R-:W-:-:S12]  /*88b0*/  IMAD.MOV.U32 R3, RZ, RZ, 0x3fd774eb ;  /* 0x3fd774ebff037424 */ /* 0x000fd800078e00ff */
[----:B------:R-:W-:-:S04]  /*88c0*/  @P0 FFMA.FTZ R0, R3, 0.93318945169448852539, -R0 ;  /* 0x3f6ee58103000823 */ /* 0x000fc80000010800 */
[----:B------:R-:W-:-:S07]  /*88d0*/  @!P0 FFMA.FTZ R0, R3, 0.93318945169448852539, R0 ;  /* 0x3f6ee58103008823 */ /* 0x000fce0000010000 */
.L_x_25793:
[----:B------:R-:W-:Y:S05]  /*88e0*/  BSYNC B0 ;  /* 0x0000000000007941 */ /* 0x000fea0003800000 */
.L_x_25791:
        /* <DEDUP_REMOVED lines=10> */
.L_x_25786:
        /* <DEDUP_REMOVED lines=12> */
.L_x_25795:
[----:B------:R-:W-:Y:S05]  /*8a50*/  BSYNC B4 ;  /* 0x0000000000047941 */ /* 0x000fea0003800000 */
.L_x_25794:
        /* <DEDUP_REMOVED lines=18> */
.L_x_25797:
[----:B------:R-:W-:Y:S01]  /*8b80*/  ISETP.GE.AND P0, PT, R16, RZ, PT ;  /* 0x000000ff1000720c */ /* 0x000fe20003f06270 */
[----:B------:R-:W-:-:S12]  /*8b90*/  HFMA2.MMA R3, -RZ, RZ, 1.9599609375, 20144 ;  /* 0x3fd774ebff037435 */ /* 0x000fd800000001ff */
[----:B------:R-:W-:-:S04]  /*8ba0*/  @P0 FFMA.FTZ R0, R3, 0.93318945169448852539, -R0 ;  /* 0x3f6ee58103000823 */ /* 0x000fc80000010800 */
[----:B------:R-:W-:-:S07]  /*8bb0*/  @!P0 FFMA.FTZ R0, R3, 0.93318945169448852539, R0 ;  /* 0x3f6ee58103008823 */ /* 0x000fce0000010000 */
.L_x_25798:
[----:B------:R-:W-:Y:S05]  /*8bc0*/  BSYNC B0 ;  /* 0x0000000000007941 */ /* 0x000fea0003800000 */
.L_x_25796:
[C---:B------:R-:W-:Y:S01]  /*8bd0*/  FSETP.NEU.FTZ.AND P1, PT, |R16|.reuse, |R17|, PT ;  /* 0x400000111000720b */ /* 0x040fe20003f3d200 */
[----:B------:R-:W-:Y:S01]  /*8be0*/  IMAD.MOV.U32 R4, RZ, RZ, 0x4016cbe4 ;  /* 0x4016cbe4ff047424 */ /* 0x000fe200078e00ff */
[C---:B------:R-:W-:Y:S01]  /*8bf0*/  ISETP.GE.AND P0, PT, R16.reuse, RZ, PT ;  /* 0x000000ff1000720c */ /* 0x040fe20003f06270 */
[----:B------:R-:W-:Y:S01]  /*8c00*/  FADD.FTZ R3, |R16|, |R17| ;  /* 0x4000001110037221 */ /* 0x000fe20000010200 */
[----:B------:R-:W-:-:S04]  /*8c10*/  FMUL.FTZ R9, R2, 0.5 ;  /* 0x3f00000002097820 */ /* 0x000fc80000410000 */
[----:B------:R-:W-:-:S05]  /*8c20*/  FMUL.FTZ R9, R2, R9 ;  /* 0x0000000902097220 */ /* 0x000fca0000410000 */
[----:B------:R-:W-:Y:S02]  /*8c30*/  @!P1 FSEL R0, R4, 0.78539818525314331055, !P0 ;  /* 0x3f490fdb04009808 */ /* 0x000fe40004000000 */
[----:B------:R-:W-:Y:S02]  /*8c40*/  FSETP.GTU.FTZ.AND P0, PT, |R3|, +INF , PT ;  /* 0x7f8000000300780b */ /* 0x000fe40003f1c200 */
[----:B------:R-:W-:-:S04]  /*8c50*/  LOP3.LUT R0, R0, 0x80000000, R17, 0xb8, !PT ;  /* 0x8000000000007812 */ /* 0x000fc800078eb811 */
[----:B------:R-:W-:Y:S01]  /*8c60*/  FSEL R0, R3, R0, P0 ;  /* 0x0000000003007208 */ /* 0x000fe20000000000 */
[----:B------:R-:W-:Y:S06]  /*8c70*/  BRA `(.L_x_25765) ;  /* 0x0000000800087947 */ /* 0x000fec0003800000 */
.L_x_25754:
[----:B------:R-:W-:Y:S01]  /*8c80*/  FMUL.FTZ R0, R16, 0.36787945032119750977 ;  /* 0x3ebc5ab210007820 */ /* 0x000fe20000410000 */
[----:B------:R-:W-:Y:S01]  /*8c90*/  FMUL.FTZ R3, R17, 0.36787945032119750977 ;  /* 0x3ebc5ab211037820 */ /* 0x000fe20000410000 */
[----:B------:R-:W0:Y:S01]  /*8ca0*/  MUFU.RCP R10, R11 ;  /* 0x0000000b000a7308 */ /* 0x000e220000001000 */
[----:B------:R-:W-:Y:S02]  /*8cb0*/  IMAD.MOV.U32 R9, RZ, RZ, 0x3f800000 ;  /* 0x3f800000ff097424 */ /* 0x000fe400078e00ff */
[----:B------:R-:W-:Y:S01]  /*8cc0*/  FADD.FTZ R0, |R0|, -RZ ;  /* 0x800000ff00007221 */ /* 0x000fe20000010200 */
[----:B------:R-:W-:Y:S01]  /*8cd0*/  FADD.FTZ R3, |R3|, -RZ ;  /* 0x800000ff03037221 */ /* 0x000fe20000010200 */
[----:B------:R-:W-:Y:S04]  /*8ce0*/  BSSY B4, `(.L_x_25799) ;  /* 0x000001b000047945 */ /* 0x000fe80003800000 */
[----:B------:R-:W-:-:S02]  /*8cf0*/  VIMNMX R4, R0, R3, !PT ;  /* 0x0000000300047248 */ /* 0x000fc40007fe0100 */
        /* <DEDUP_REMOVED lines=9> */
[----:B0-----:R-:W-:-:S04]  /*8d90*/  FFMA R3, -R11, R10, 1 ;  /* 0x3f8000000b037423 */ /* 0x001fc8000000010a */
[----:B------:R-:W-:Y:S01]  /*8da0*/  FFMA R3, R10, R3, R10 ;  /* 0x000000030a037223 */ /* 0x000fe2000000000a */
[----:B------:R-:W0:Y:S02]  /*8db0*/  MUFU.SQRT R8, R8 ;  /* 0x0000000800087308 */ /* 0x000e240000002000 */
[----:B0-----:R-:W-:Y:S01]  /*8dc0*/  @P0 FMUL.FTZ R4, R8, R5 ;  /* 0x0000000508040220 */ /* 0x001fe20000410000 */
[----:B------:R-:W-:Y:S01]  /*8dd0*/  FSETP.NEU.FTZ.AND P0, PT, R0, +INF , PT ;  /* 0x7f8000000000780b */ /* 0x000fe20003f1d000 */
[----:B------:R-:W-:-:S03]  /*8de0*/  FFMA R0, R2, R3, RZ ;  /* 0x0000000302007223 */ /* 0x000fc600000000ff */
[----:B------:R-:W-:Y:S01]  /*8df0*/  FSEL R4, R4, +INF , P0 ;  /* 0x7f80000004047808 */ /* 0x000fe20000000000 */
[----:B------:R-:W-:-:S04]  /*8e00*/  FFMA R5, -R11, R0, R2 ;  /* 0x000000000b057223 */ /* 0x000fc80000000102 */
[----:B------:R-:W-:Y:S01]  /*8e10*/  FFMA R0, R3, R5, R0 ;  /* 0x0000000503007223 */ /* 0x000fe20000000000 */
[----:B------:R-:W0:Y:S08]  /*8e20*/  MUFU.LG2 R4, R4 ;  /* 0x0000000400047308 */ /* 0x000e300000000c00 */
[----:B------:R-:W1:Y:S01]  /*8e30*/  FCHK P0, R2, R11 ;  /* 0x0000000b02007302 */ /* 0x000e620000000000 */
[----:B0-----:R-:W-:Y:S01]  /*8e40*/  FFMA.FTZ R9, R4, 0.69314718246459960938, R9 ;  /* 0x3f31721804097823 */ /* 0x001fe20000010009 */
[----:B-1----:R-:W-:Y:S06]  /*8e50*/  @!P0 BRA `(.L_x_25800) ;  /* 0x00000000000c8947 */ /* 0x002fec0003800000 */
[----:B------:R-:W-:Y:S01]  /*8e60*/  IMAD.MOV.U32 R0, RZ, RZ, R11 ;  /* 0x000000ffff007224 */ /* 0x000fe200078e000b */
[----:B------:R-:W-:-:S07]  /*8e70*/  MOV R3, 0x8e90 ;  /* 0x00008e9000037802 */ /* 0x000fce0000000f00 */
[----:B------:R-:W-:Y:S05]  /*8e80*/  CALL.REL.NOINC `($__internal_64_$__cuda_sm3x_div_rn_ftz_f32_slowpath) ;  /* 0x0000009c00b47944 */ /* 0x000fea0003c00000 */
.L_x_25800:
[----:B------:R-:W-:Y:S05]  /*8e90*/  BSYNC B4 ;  /* 0x0000000000047941 */ /* 0x000fea0003800000 */
.L_x_25799:
        /* <DEDUP_REMOVED lines=18> */
.L_x_25802:
[----:B------:R-:W-:Y:S01]  /*8fc0*/  ISETP.GE.AND P0, PT, R16, RZ, PT ;  /* 0x000000ff1000720c */ /* 0x000fe20003f06270 */
[----:B------:R-:W-:-:S12]  /*8fd0*/  IMAD.MOV.U32 R3, RZ, RZ, 0x3fd774eb ;  /* 0x3fd774ebff037424 */ /* 0x000fd800078e00ff */
[----:B------:R-:W-:-:S04]  /*8fe0*/  @P0 FFMA.FTZ R0, R3, 0.93318945169448852539, -R0 ;  /* 0x3f6ee58103000823 */ /* 0x000fc80000010800 */
[----:B------:R-:W-:-:S07]  /*8ff0*/  @!P0 FFMA.FTZ R0, R3, 0.93318945169448852539, R0 ;  /* 0x3f6ee58103008823 */ /* 0x000fce0000010000 */
.L_x_25803:
[----:B------:R-:W-:Y:S05]  /*9000*/  BSYNC B0 ;  /* 0x0000000000007941 */ /* 0x000fea0003800000 */
.L_x_25801:
        /* <DEDUP_REMOVED lines=11> */
.L_x_25753:
[C---:B------:R-:W-:Y:S01]  /*90c0*/  FADD.FTZ R3, |R17|.reuse, -RZ ;  /* 0x800000ff11037221 */ /* 0x040fe20000010200 */
[----:B------:R-:W-:Y:S01]  /*90d0*/  FSETP.GT.FTZ.AND P3, PT, |R17|, |R16|, PT ;  /* 0x400000101100720b */ /* 0x000fe20003f74200 */
[----:B------:R-:W-:Y:S01]  /*90e0*/  BSSY B4, `(.L_x_25804) ;  /* 0x0000018000047945 */ /* 0x000fe20003800000 */
[----:B------:R-:W-:Y:S02]  /*90f0*/  FSETP.GEU.FTZ.AND P0, PT, |R16|, 1.084202172485504434e-19, PT ;  /* 0x200000001000780b */ /* 0x000fe40003f1e200 */
[----:B------:R-:W-:Y:S02]  /*9100*/  FSEL R11, R3, R10, P3 ;  /* 0x0000000a030b7208 */ /* 0x000fe40001800000 */
[----:B------:R-:W-:Y:S02]  /*9110*/  FSETP.GEU.FTZ.AND P1, PT, |R17|, 1.084202172485504434e-19, PT ;  /* 0x200000001100780b */ /* 0x000fe40003f3e200 */
[----:B------:R-:W0:Y:S01]  /*9120*/  MUFU.RCP R0, R11 ;  /* 0x0000000b00007308 */ /* 0x000e220000001000 */
[----:B----4-:R-:W-:-:S02]  /*9130*/  FSEL R2, R10, R3, P3 ;  /* 0x000000030a027208 */ /* 0x010fc40001800000 */
        /* <DEDUP_REMOVED lines=17> */
[----:B------:R-:W-:Y:S05]  /*9250*/  CALL.REL.NOINC `($__internal_64_$__cuda_sm3x_div_rn_ftz_f32_slowpath) ;  /* 0x0000009800c07944 */ /* 0x000fea0003c00000 */
.L_x_25805:
[----:B------:R-:W-:Y:S05]  /*9260*/  BSYNC B4 ;  /* 0x0000000000047941 */ /* 0x000fea0003800000 */
.L_x_25804:
        /* <DEDUP_REMOVED lines=18> */
.L_x_25807:
[----:B------:R-:W-:Y:S01]  /*9390*/  ISETP.GE.AND P0, PT, R16, RZ, PT ;  /* 0x000000ff1000720c */ /* 0x000fe20003f06270 */
[----:B------:R-:W-:-:S12]  /*93a0*/  IMAD.MOV.U32 R3, RZ, RZ, 0x3fd774eb ;  /* 0x3fd774ebff037424 */ /* 0x000fd800078e00ff */
[----:B------:R-:W-:-:S04]  /*93b0*/  @P0 FFMA.FTZ R0, R3, 0.93318945169448852539, -R0 ;  /* 0x3f6ee58103000823 */ /* 0x000fc80000010800 */
[----:B------:R-:W-:-:S07]  /*93c0*/  @!P0 FFMA.FTZ R0, R3, 0.93318945169448852539, R0 ;  /* 0x3f6ee58103008823 */ /* 0x000fce0000010000 */
.L_x_25808:
[----:B------:R-:W-:Y:S05]  /*93d0*/  BSYNC B0 ;  /* 0x0000000000007941 */ /* 0x000fea0003800000 */
.L_x_25806:
        /* <DEDUP_REMOVED lines=12> */
.L_x_25765:
[----:B------:R-:W-:Y:S05]  /*94a0*/  BSYNC B1 ;  /* 0x0000000000017941 */ /* 0x000fea0003800000 */
.L_x_25752:
[----:B------:R-:W-:Y:S02]  /*94b0*/  ULDC.64 UR4, c[0x0][0x218] ;  /* 0x0000860000047ab9 */ /* 0x000fe40000000a00 */
[C---:B------:R-:W-:Y:S01]  /*94c0*/  FMUL.FTZ R2, R0.reuse, UR4 ;  /* 0x0000000400027c20 */ /* 0x040fe20008410000 */
[----:B------:R-:W-:-:S03]  /*94d0*/  FMUL.FTZ R0, R0, UR5 ;  /* 0x0000000500007c20 */ /* 0x000fc60008410000 */
[C---:B------:R-:W-:Y:S01]  /*94e0*/  FFMA.FTZ R4, R9.reuse, UR5, R2 ;  /* 0x0000000509047c23 */ /* 0x040fe20008010002 */
[----:B------:R-:W-:-:S04]  /*94f0*/  FFMA.FTZ R9, R9, UR4, -R0 ;  /* 0x0000000409097c23 */ /* 0x000fc80008010800 */
[----:B------:R-:W-:-:S13]  /*9500*/  LOP3.LUT P0, R2, R4, 0x7fffffff, RZ, 0xc0, !PT ;  /* 0x7fffffff04027812 */ /* 0x000fda000780c0ff */
        /* <DEDUP_REMOVED lines=36> */
.L_x_25811:
        /* <DEDUP_REMOVED lines=10> */
.L_x_25810:
[----:B------:R-:W-:-:S04]  /*97f0*/  FMUL.RZ R4, R4, 0.15915493667125701904 ;  /* 0x3e22f98304047820 */ /* 0x000fc8000040c000 */
[----:B------:R2:W3:Y:S08]  /*9800*/  MUFU.SIN R19, R4 ;  /* 0x0000000400137308 */ /* 0x0004f00000000400 */
[----:B------:R2:W0:Y:S01]  /*9810*/  MUFU.COS R18, R4 ;  /* 0x0000000400127308 */ /* 0x0004220000000000 */
[----:B------:R-:W-:Y:S05]  /*9820*/  BRA `(.L_x_25751) ;  /* 0x00000000000c7947 */ /* 0x000fea0003800000 */
.L_x_25809:
[----:B------:R-:W-:Y:S01]  /*9830*/  FMUL.FTZ R9, R9, 1.4426950216293334961 ;  /* 0x3fb8aa3b09097820 */ /* 0x000fe20000410000 */
[----:B------:R-:W-:-:S03]  /*9840*/  IMAD.MOV.U32 R19, RZ, RZ, R4 ;  /* 0x000000ffff137224 */ /* 0x000fc600078e0004 */
[----:B------:R0:W1:Y:S04]  /*9850*/  MUFU.EX2 R18, R9 ;  /* 0x0000000900127308 */ /* 0x0000680000000800 */
.L_x_25751:
[----:B------:R-:W-:Y:S05]  /*9860*/  BSYNC B2 ;  /* 0x0000000000027941 */ /* 0x000fea0003800000 */
.L_x_25750:
[----:B------:R-:W5:Y:S01]  /*9870*/  S2R R3, SR_TID.X ;  /* 0x0000000000037919 */ /* 0x000f620000002100 */
[----:B------:R-:W-:Y:S01]  /*9880*/  BSSY B2, `(.L_x_25812) ;  /* 0x00002bd000027945 */ /* 0x000fe20003800000 */
[----:B------:R-:W-:Y:S01]  /*9890*/  CS2R R16, SRZ ;  /* 0x0000000000107805 */ /* 0x000fe2000001ff00 */
[----:B-----5:R-:W-:-:S05]  /*98a0*/  VIADD R3, R3, 0x100 ;  /* 0x0000010003037836 */ /* 0x020fca0000000000 */
[----:B------:R-:W-:-:S13]  /*98b0*/  ISETP.GE.AND P0, PT, R3, R28, PT ;  /* 0x0000001c0300720c */ /* 0x000fda0003f06270 */
[----:B------:R-:W-:Y:S05]  /*98c0*/  @P0 BRA `(.L_x_25813) ;  /* 0x0000002800e00947 */ /* 0x000fea0003800000 */
[C---:B------:R-:W-:Y:S01]  /*98d0*/  FSETP.NAN.FTZ.AND P0, PT, R22.reuse, R23, PT ;  /* 0x000000171600720b */ /* 0x040fe20003f18000 */
[----:B------:R-:W-:Y:S01]  /*98e0*/  BSSY B1, `(.L_x_25814) ;  /* 0x000027b000017945 */ /* 0x000fe20003800000 */
[----:B------:R-:W-:-:S11]  /*98f0*/  FADD.FTZ R10, |R22|, -RZ ;  /* 0x800000ff160a7221 */ /* 0x000fd60000010200 */
[----:B------:R-:W-:Y:S05]  /*9900*/  @P0 BRA `(.L_x_25815) ;  /* 0x0000002000e80947 */ /* 0x000fea0003800000 */
[----:B0-----:R-:W-:Y:S01]  /*9910*/  FADD.FTZ R9, |R23|, -RZ ;  /* 0x800000ff17097221 */ /* 0x001fe20000010200 */
        /* <DEDUP_REMOVED lines=29> */
[----:B--2---:R-:W-:Y:S01]  /*9af0*/  IMAD.IADD R4, R0, 0x1, -R3 ;  /* 0x0000000100047824 */ /* 0x004fe200078e0a03 */
        /* <DEDUP_REMOVED lines=26> */
.L_x_25821:
[----:B------:R-:W-:Y:S05]  /*9ca0*/  BSYNC B0 ;  /* 0x0000000000007941 */ /* 0x000fea0003800000 */
.L_x_25820:
[----:B------:R-:W-:Y:S01]  /*9cb0*/  BSSY B4, `(.L_x_25822) ;  /* 0x0000006000047945 */ /* 0x000fe20003800000 */
[----:B------:R-:W-:-:S03]  /*9cc0*/  FFMA R0, R13, R5, R8 ;  /* 0x000000050d007223 */ /* 0x000fc60000000008 */
[----:B------:R-:W-:Y:S05]  /*9cd0*/  @!P0 BRA `(.L_x_25823) ;  /* 0x00000000000c8947 */ /* 0x000fea0003800000 */
[----:B------:R-:W-:Y:S02]  /*9ce0*/  MOV R0, R11 ;  /* 0x0000000b00007202 */ /* 0x000fe40000000f00 */
[----:B------:R-:W-:-:S07]  /*9cf0*/  MOV R3, 0x9d10 ;  /* 0x00009d1000037802 */ /* 0x000fce0000000f00 */
[----:B-1-3--:R-:W-:Y:S05]  /*9d00*/  CALL.REL.NOINC `($__internal_64_$__cuda_sm3x_div_rn_ftz_f32_slowpath) ;  /* 0x0000009000147944 */ /* 0x00afea0003c00000 */
.L_x_25823:
[----:B------:R-:W-:Y:S05]  /*9d10*/  BSYNC B4 ;  /* 0x0000000000047941 */ /* 0x000fea0003800000 */
.L_x_25822:
        /* <DEDUP_REMOVED lines=18> */
.L_x_25825:
[----:B------:R-:W-:Y:S01]  /*9e40*/  ISETP.GE.AND P0, PT, R22, RZ, PT ;  /* 0x000000ff1600720c */ /* 0x000fe20003f06270 */
[----:B------:R-:W-:-:S12]  /*9e50*/  IMAD.MOV.U32 R3, RZ, RZ, 0x3fd774eb ;  /* 0x3fd774ebff037424 */ /* 0x000fd800078e00ff */
[----:B------:R-:W-:-:S04]  /*9e60*/  @P0 FFMA.FTZ R0, R3, 0.93318945169448852539, -R0 ;  /* 0x3f6ee58103000823 */ /* 0x000fc80000010800 */
[----:B------:R-:W-:-:S07]  /*9e70*/  @!P0 FFMA.FTZ R0, R3, 0.93318945169448852539, R0 ;  /* 0x3f6ee58103008823 */ /* 0x000fce0000010000 */
.L_x_25826:
[----:B------:R-:W-:Y:S05]  /*9e80*/  BSYNC B0 ;  /* 0x0000000000007941 */ /* 0x000fea0003800000 */
.L_x_25824:
        /* <DEDUP_REMOVED lines=12> */
.L_x_25819:
[----:B------:R-:W-:-:S04]  /*9f50*/  FMUL.FTZ R0, R2, R2 ;  /* 0x0000000202007220 */ /* 0x000fc80000410000 */
[----:B------:R-:W-:-:S05]  /*9f60*/  FFMA.FTZ R9, R11, R11, R0 ;  /* 0x0000000b0b097223 */ /* 0x000fca0000010000 */
[----:B------:R-:W-:-:S13]  /*9f70*/  FSETP.GTU.FTZ.AND P0, PT, R9, 0.69999998807907104492, PT ;  /* 0x3f3333330900780b */ /* 0x000fda0003f1c000 */
[----:B------:R-:W-:Y:S05]  /*9f80*/  @P0 BRA `(.L_x_25828) ;  /* 0x0000000000c40947 */ /* 0x000fea0003800000 */
[----:B------:R-:W0:Y:S01]  /*9f90*/  MUFU.RCP R0, R11 ;  /* 0x0000000b00007308 */ /* 0x000e220000001000 */
[----:B------:R-:W-:Y:S07]  /*9fa0*/  BSSY B4, `(.L_x_25829) ;  /* 0x000000b000047945 */ /* 0x000fee0003800000 */
[----:B------:R-:W4:Y:S01]  /*9fb0*/  FCHK P0, R2, R11 ;  /* 0x0000000b02007302 */ /* 0x000f220000000000 */
[----:B0-----:R-:W-:-:S04]  /*9fc0*/  FFMA R3, -R11, R0, 1 ;  /* 0x3f8000000b037423 */ /* 0x001fc80000000100 */
[----:B------:R-:W-:-:S04]  /*9fd0*/  FFMA R3, R0, R3, R0 ;  /* 0x0000000300037223 */ /* 0x000fc80000000000 */
[----:B------:R-:W-:-:S04]  /*9fe0*/  FFMA R0, R2, R3, RZ ;  /* 0x0000000302007223 */ /* 0x000fc800000000ff */
[----:B--2---:R-:W-:-:S04]  /*9ff0*/  FFMA R4, -R11, R0, R2 ;  /* 0x000000000b047223 */ /* 0x004fc80000000102 */
[----:B------:R-:W-:Y:S01]  /*a000*/  FFMA R0, R3, R4, R0 ;  /* 0x0000000403007223 */ /* 0x000fe20000000000 */
[----:B----4-:R-:W-:Y:S06]  /*a010*/  @!P0 BRA `(.L_x_25830) ;  /* 0x00000000000c8947 */ /* 0x010fec0003800000 */
[----:B------:R-:W-:Y:S01]  /*a020*/  IMAD.MOV.U32 R0, RZ, RZ, R11 ;  /* 0x000000ffff007224 */ /* 0x000fe200078e000b */
[----:B------:R-:W-:-:S07]  /*a030*/  MOV R3, 0xa050 ;  /* 0x0000a05000037802 */ /* 0x000fce0000000f00 */
[----:B-1-3--:R-:W-:Y:S05]  /*a040*/  CALL.REL.NOINC `($__internal_64_$__cuda_sm3x_div_rn_ftz_f32_slowpath) ;  /* 0x0000008c00447944 */ /* 0x00afea0003c00000 */
.L_x_25830:
[----:B------:R-:W-:Y:S05]  /*a050*/  BSYNC B4 ;  /* 0x0000000000047941 */ /* 0x000fea0003800000 */
.L_x_25829:
        /* <DEDUP_REMOVED lines=18> */
.L_x_25832:
[----:B------:R-:W-:Y:S02]  /*a180*/  ISETP.GE.AND P0, PT, R22, RZ, PT ;  /* 0x000000ff1600720c */ /* 0x000fe40003f06270 */
[----:B------:R-:W-:-:S11]  /*a190*/  MOV R3, 0x3fd774eb ;  /* 0x3fd774eb00037802 */ /* 0x000fd60000000f00 */
[----:B------:R-:W-:-:S04]  /*a1a0*/  @P0 FFMA.FTZ R0, R3, 0.93318945169448852539, -R0 ;  /* 0x3f6ee58103000823 */ /* 0x000fc80000010800 */
[----:B------:R-:W-:-:S07]  /*a1b0*/  @!P0 FFMA.FTZ R0, R3, 0.93318945169448852539, R0 ;  /* 0x3f6ee58103008823 */ /* 0x000fce0000010000 */
.L_x_25833:
[----:B------:R-:W-:Y:S05]  /*a1c0*/  BSYNC B0 ;  /* 0x0000000000007941 */ /* 0x000fea0003800000 */
.L_x_25831:
        /* <DEDUP_REMOVED lines=13> */
.L_x_25828:
[----:B--2---:R-:W-:Y:S01]  /*a2a0*/  LOP3.LUT R4, R11, 0xffff0000, RZ, 0xc0, !PT ;  /* 0xffff00000b047812 */ /* 0x004fe200078ec0ff */
        /* <DEDUP_REMOVED lines=24> */
.L_x_25835:
        /* <DEDUP_REMOVED lines=40> */
.L_x_25834:
        /* <DEDUP_REMOVED lines=38> */
[----:B------:R0:W2:Y:S02]  /*a910*/  FCHK P0, R2, R11 ;  /* 0x0000000b02007302 */ /* 0x0000a40000000000 */
[----:B------:R-:W-:-:S04]  /*a920*/  FFMA.FTZ R4, R3, R4, -0.5 ;  /* 0xbf00000003047423 */ /* 0x000fc80000010004 */
[----:B------:R-:W-:-:S04]  /*a930*/  FMUL.FTZ R4, R3, R4 ;  /* 0x0000000403047220 */ /* 0x000fc80000410000 */
[----:B------:R-:W-:Y:S01]  /*a940*/  FFMA.FTZ R3, R3, R4, R3 ;  /* 0x0000000403037223 */ /* 0x000fe20000010003 */
[----:B------:R-:W-:-:S03]  /*a950*/  FFMA R4, R2, R13, RZ ;  /* 0x0000000d02047223 */ /* 0x000fc600000000ff */
[----:B------:R-:W-:Y:S01]  /*a960*/  FFMA.FTZ R9, R0, 0.69314718246459960938, R3 ;  /* 0x3f31721800097823 */ /* 0x000fe20000010003 */
[----:B------:R-:W-:Y:S01]  /*a970*/  FFMA R5, -R11, R4, R2 ;  /* 0x000000040b057223 */ /* 0x000fe20000000102 */
[----:B0-2---:R-:W-:Y:S06]  /*a980*/  @!P1 BRA `(.L_x_25837) ;  /* 0x0000000000149947 */ /* 0x005fec0003800000 */
[C---:B------:R-:W-:Y:S02]  /*a990*/  ISETP.GE.AND P1, PT, R15.reuse, -0x407fffff, PT ;  /* 0xbf8000010f00780c */ /* 0x040fe40003f26270 */
[----:B------:R-:W-:-:S11]  /*a9a0*/  FSETP.NEU.FTZ.AND P2, PT, R15, RZ, PT ;  /* 0x000000ff0f00720b */ /* 0x000fd60003f5d000 */
[----:B------:R-:W-:-:S04]  /*a9b0*/  @P1 IMAD.MOV.U32 R0, RZ, RZ, 0x7f800000 ;  /* 0x7f800000ff001424 */ /* 0x000fc800078e00ff */
[----:B------:R-:W-:-:S05]  /*a9c0*/  @P1 FFMA.FTZ R9, R15, R0, +INF ;  /* 0x7f8000000f091423 */ /* 0x000fca0000010000 */
[----:B------:R-:W-:-:S07]  /*a9d0*/  FSEL R9, R9, -RZ, P2 ;  /* 0x800000ff09097208 */ /* 0x000fce0001000000 */
.L_x_25837:
[----:B------:R-:W-:Y:S05]  /*a9e0*/  BSYNC B0 ;  /* 0x0000000000007941 */ /* 0x000fea0003800000 */
.L_x_25836:
[----:B------:R-:W-:Y:S01]  /*a9f0*/  BSSY B4, `(.L_x_25838) ;  /* 0x0000006000047945 */ /* 0x000fe20003800000 */
[----:B------:R-:W-:-:S03]  /*aa00*/  FFMA R0, R5, R13, R4 ;  /* 0x0000000d05007223 */ /* 0x000fc60000000004 */
[----:B------:R-:W-:Y:S05]  /*aa10*/  @!P0 BRA `(.L_x_25839) ;  /* 0x00000000000c8947 */ /* 0x000fea0003800000 */
[----:B------:R-:W-:Y:S01]  /*aa20*/  IMAD.MOV.U32 R0, RZ, RZ, R11 ;  /* 0x000000ffff007224 */ /* 0x000fe200078e000b */
[----:B------:R-:W-:-:S07]  /*aa30*/  MOV R3, 0xaa50 ;  /* 0x0000aa5000037802 */ /* 0x000fce0000000f00 */
[----:B-1-3--:R-:W-:Y:S05]  /*aa40*/  CALL.REL.NOINC `($__internal_64_$__cuda_sm3x_div_rn_ftz_f32_slowpath) ;  /* 0x0000008000c47944 */ /* 0x00afea0003c00000 */
.L_x_25839:
[----:B------:R-:W-:Y:S05]  /*aa50*/  BSYNC B4 ;  /* 0x0000000000047941 */ /* 0x000fea0003800000 */
.L_x_25838:
        /* <DEDUP_REMOVED lines=18> */
.L_x_25841:
[----:B------:R-:W-:Y:S01]  /*ab80*/  ISETP.GE.AND P0, PT, R22, RZ, PT ;  /* 0x000000ff1600720c */ /* 0x000fe20003f06270 */
[----:B------:R-:W-:-:S12]  /*ab90*/  IMAD.MOV.U32 R3, RZ, RZ, 0x3fd774eb ;  /* 0x3fd774ebff037424 */ /* 0x000fd800078e00ff */
[----:B------:R-:W-:-:S04]  /*aba0*/  @P0 FFMA.FTZ R0, R3, 0.93318945169448852539, -R0 ;  /* 0x3f6ee58103000823 */ /* 0x000fc80000010800 */
[----:B------:R-:W-:-:S07]  /*abb0*/  @!P0 FFMA.FTZ R0, R3, 0.93318945169448852539, R0 ;  /* 0x3f6ee58103008823 */ /* 0x000fce0000010000 */
.L_x_25842:
[----:B------:R-:W-:Y:S05]  /*abc0*/  BSYNC B0 ;  /* 0x0000000000007941 */ /* 0x000fea0003800000 */
.L_x_25840:
        /* <DEDUP_REMOVED lines=12> */
.L_x_25818:
        /* <DEDUP_REMOVED lines=9> */
[----:B------:R-:W-:Y:S02]  /*ad20*/  MOV R0, R11 ;  /* 0x0000000b00007202 */ /* 0x000fe40000000f00 */
[----:B------:R-:W-:-:S07]  /*ad30*/  MOV R3, 0xad50 ;  /* 0x0000ad5000037802 */ /* 0x000fce0000000f00 */
[----:B-1-3--:R-:W-:Y:S05]  /*ad40*/  CALL.REL.NOINC `($__internal_64_$__cuda_sm3x_div_rn_ftz_f32_slowpath) ;  /* 0x0000008000047944 */ /* 0x00afea0003c00000 */
.L_x_25844:
[----:B------:R-:W-:Y:S05]  /*ad50*/  BSYNC B4 ;  /* 0x0000000000047941 */ /* 0x000fea0003800000 */
.L_x_25843:
        /* <DEDUP_REMOVED lines=18> */
.L_x_25846:
[----:B------:R-:W-:Y:S01]  /*ae80*/  ISETP.GE.AND P0, PT, R22, RZ, PT ;  /* 0x000000ff1600720c */ /* 0x000fe20003f06270 */
[----:B------:R-:W-:-:S12]  /*ae90*/  IMAD.MOV.U32 R3, RZ, RZ, 0x3fd774eb ;  /* 0x3fd774ebff037424 */ /* 0x000fd800078e00ff */
[----:B------:R-:W-:-:S04]  /*aea0*/  @P0 FFMA.FTZ R0, R3, 0.93318945169448852539, -R0 ;  /* 0x3f6ee58103000823 */ /* 0x000fc80000010800 */
[----:B------:R-:W-:-:S07]  /*aeb0*/  @!P0 FFMA.FTZ R0, R3, 0.93318945169448852539, R0 ;  /* 0x3f6ee58103008823 */ /* 0x000fce0000010000 */
.L_x_25847:
[----:B------:R-:W-:Y:S05]  /*aec0*/  BSYNC B0 ;  /* 0x0000000000007941 */ /* 0x000fea0003800000 */
.L_x_25845:
        /* <DEDUP_REMOVED lines=27> */
.L_x_25817:
[----:B------:R-:W-:-:S13]  /*b080*/  FSETP.GEU.FTZ.AND P0, PT, R2, 9.999999682655225389e-20, PT ;  /* 0x1fec1e4a0200780b */ /* 0x000fda0003f1e000 */
[----:B------:R-:W-:Y:S05]  /*b090*/  @!P0 BRA `(.L_x_25848) ;  /* 0x0000000400388947 */ /* 0x000fea0003800000 */
[----:B------:R-:W-:Y:S01]  /*b0a0*/  FMUL.FTZ R0, R2, R2 ;  /* 0x0000000202007220 */ /* 0x000fe20000410000 */
[----:B------:R-:W-:Y:S01]  /*b0b0*/  IMAD.MOV.U32 R9, RZ, RZ, 0x3e800000 ;  /* 0x3e800000ff097424 */ /* 0x000fe200078e00ff */
[----:B------:R0:W4:Y:S01]  /*b0c0*/  FCHK P0, R2, 1 ;  /* 0x3f80000002007902 */ /* 0x0001220000000000 */
[----:B------:R-:W-:Y:S02]  /*b0d0*/  IMAD.MOV.U32 R8, RZ, RZ, 0x3f800000 ;  /* 0x3f800000ff087424 */ /* 0x000fe400078e00ff */
[C---:B------:R-:W-:Y:S01]  /*b0e0*/  FADD.FTZ.RZ R3, R0.reuse, 1 ;  /* 0x3f80000000037421 */ /* 0x040fe2000001c000 */
[----:B------:R-:W-:Y:S01]  /*b0f0*/  ISETP.GE.U32.AND P1, PT, R0, 0x7f800000, PT ;  /* 0x7f8000000000780c */ /* 0x000fe20003f26070 */
[----:B------:R-:W-:Y:S01]  /*b100*/  BSSY B0, `(.L_x_25849) ;  /* 0x000001f000007945 */ /* 0x000fe20003800000 */
[----:B------:R-:W-:Y:S01]  /*b110*/  FFMA R11, R8, -1, R8 ;  /* 0xbf800000080b7823 */ /* 0x000fe20000000008 */
[----:B------:R-:W-:-:S05]  /*b120*/  VIADD R3, R3, 0xc0c00000 ;  /* 0xc0c0000003037836 */ /* 0x000fca0000000000 */
[----:B------:R-:W-:-:S04]  /*b130*/  LOP3.LUT R5, R3, 0xff800000, RZ, 0xc0, !PT ;  /* 0xff80000003057812 */ /* 0x000fc800078ec0ff */
[----:B--2---:R-:W-:Y:S01]  /*b140*/  IADD3 R4, -R5, 0x40800000, RZ ;  /* 0x4080000005047810 */ /* 0x004fe20007ffe1ff */
        /* <DEDUP_REMOVED lines=20> */
[----:B0---4-:R-:W-:Y:S06]  /*b290*/  @!P1 BRA `(.L_x_25850) ;  /* 0x0000000000149947 */ /* 0x011fec0003800000 */
[C---:B------:R-:W-:Y:S02]  /*b2a0*/  ISETP.GE.AND P1, PT, R0.reuse, -0x407fffff, PT ;  /* 0xbf8000010000780c */ /* 0x040fe40003f26270 */
[----:B------:R-:W-:-:S11]  /*b2b0*/  FSETP.NEU.FTZ.AND P2, PT, R0, RZ, PT ;  /* 0x000000ff0000720b */ /* 0x000fd60003f5d000 */
[----:B------:R-:W-:-:S04]  /*b2c0*/  @P1 IMAD.MOV.U32 R5, RZ, RZ, 0x7f800000 ;  /* 0x7f800000ff051424 */ /* 0x000fc800078e00ff */
[----:B------:R-:W-:-:S05]  /*b2d0*/  @P1 FFMA.FTZ R9, R0, R5, +INF ;  /* 0x7f80000000091423 */ /* 0x000fca0000010005 */
[----:B------:R-:W-:-:S07]  /*b2e0*/  FSEL R9, R9, -RZ, P2 ;  /* 0x800000ff09097208 */ /* 0x000fce0001000000 */
.L_x_25850:
[----:B------:R-:W-:Y:S05]  /*b2f0*/  BSYNC B0 ;  /* 0x0000000000007941 */ /* 0x000fea0003800000 */
.L_x_25849:
[----:B------:R-:W-:Y:S01]  /*b300*/  BSSY B4, `(.L_x_25851) ;  /* 0x0000006000047945 */ /* 0x000fe20003800000 */
[----:B------:R-:W-:-:S03]  /*b310*/  FFMA R0, R3, R10, R8 ;  /* 0x0000000a03007223 */ /* 0x000fc60000000008 */
[----:B------:R-:W-:Y:S05]  /*b320*/  @!P0 BRA `(.L_x_25852) ;  /* 0x00000000000c8947 */ /* 0x000fea0003800000 */
[----:B------:R-:W-:Y:S01]  /*b330*/  IMAD.MOV.U32 R0, RZ, RZ, 0x3f800000 ;  /* 0x3f800000ff007424 */ /* 0x000fe200078e00ff */
[----:B------:R-:W-:-:S07]  /*b340*/  MOV R3, 0xb360 ;  /* 0x0000b36000037802 */ /* 0x000fce0000000f00 */
[----:B-1-3--:R-:W-:Y:S05]  /*b350*/  CALL.REL.NOINC `($__internal_64_$__cuda_sm3x_div_rn_ftz_f32_slowpath) ;  /* 0x0000007800807944 */ /* 0x00afea0003c00000 */
.L_x_25852:
[----:B------:R-:W-:Y:S05]  /*b360*/  BSYNC B4 ;  /* 0x0000000000047941 */ /* 0x000fea0003800000 */
.L_x_25851:
        /* <DEDUP_REMOVED lines=18> */
.L_x_25854:
[----:B------:R-:W-:Y:S01]  /*b490*/  ISETP.GE.AND P0, PT, R22, RZ, PT ;  /* 0x000000ff1600720c */ /* 0x000fe20003f06270 */
[----:B------:R-:W-:-:S12]  /*b4a0*/  IMAD.MOV.U32 R3, RZ, RZ, 0x3fd774eb ;  /* 0x3fd774ebff037424 */ /* 0x000fd800078e00ff */
[----:B------:R-:W-:-:S04]  /*b4b0*/  @P0 FFMA.FTZ R0, R3, 0.93318945169448852539, -R0 ;  /* 0x3f6ee58103000823 */ /* 0x000fc80000010800 */
[----:B------:R-:W-:-:S07]  /*b4c0*/  @!P0 FFMA.FTZ R0, R3, 0.93318945169448852539, R0 ;  /* 0x3f6ee58103008823 */ /* 0x000fce0000010000 */
.L_x_25855:
[----:B------:R-:W-:Y:S05]  /*b4d0*/  BSYNC B0 ;  /* 0x0000000000007941 */ /* 0x000fea0003800000 */
.L_x_25853:
        /* <DEDUP_REMOVED lines=10> */
.L_x_25848:
        /* <DEDUP_REMOVED lines=11> */
[----:B-123--:R-:W-:Y:S05]  /*b630*/  CALL.REL.NOINC `($__internal_64_$__cuda_sm3x_div_rn_ftz_f32_slowpath) ;  /* 0x0000007400c87944 */ /* 0x00efea0003c00000 */
.L_x_25857:
[----:B------:R-:W-:Y:S05]  /*b640*/  BSYNC B4 ;  /* 0x0000000000047941 */ /* 0x000fea0003800000 */
.L_x_25856:
[----:B--2---:R-:W-:Y:S02]  /*b650*/  IMAD.MOV.U32 R4, RZ, RZ, 0x3b33710b ;  /* 0x3b33710bff047424 */ /* 0x004fe400078e00ff */
        /* <DEDUP_REMOVED lines=17> */
.L_x_25859:
[----:B------:R-:W-:Y:S01]  /*b770*/  ISETP.GE.AND P0, PT, R22, RZ, PT ;  /* 0x000000ff1600720c */ /* 0x000fe20003f06270 */
[----:B------:R-:W-:-:S12]  /*b780*/  HFMA2.MMA R3, -RZ, RZ, 1.9599609375, 20144 ;  /* 0x3fd774ebff037435 */ /* 0x000fd800000001ff */
[----:B------:R-:W-:-:S04]  /*b790*/  @P0 FFMA.FTZ R0, R3, 0.93318945169448852539, -R0 ;  /* 0x3f6ee58103000823 */ /* 0x000fc80000010800 */
[----:B------:R-:W-:-:S07]  /*b7a0*/  @!P0 FFMA.FTZ R0, R3, 0.93318945169448852539, R0 ;  /* 0x3f6ee58103008823 */ /* 0x000fce0000010000 */
.L_x_25860:
[----:B------:R-:W-:Y:S05]  /*b7b0*/  BSYNC B0 ;  /* 0x0000000000007941 */ /* 0x000fea0003800000 */
.L_x_25858:
        /* <DEDUP_REMOVED lines=11> */
.L_x_25816:
[----:B------:R-:W-:Y:S01]  /*b870*/  FMUL.FTZ R0, R22, 0.36787945032119750977 ;  /* 0x3ebc5ab216007820 */ /* 0x000fe20000410000 */
[----:B------:R-:W-:Y:S01]  /*b880*/  FMUL.FTZ R3, R23, 0.36787945032119750977 ;  /* 0x3ebc5ab217037820 */ /* 0x000fe20000410000 */
[----:B------:R-:W0:Y:S01]  /*b890*/  MUFU.RCP R10, R11 ;  /* 0x0000000b000a7308 */ /* 0x000e220000001000 */
[----:B------:R-:W-:Y:S02]  /*b8a0*/  IMAD.MOV.U32 R9, RZ, RZ, 0x3f800000 ;  /* 0x3f800000ff097424 */ /* 0x000fe400078e00ff */
[----:B------:R-:W-:Y:S01]  /*b8b0*/  FADD.FTZ R0, |R0|, -RZ ;  /* 0x800000ff00007221 */ /* 0x000fe20000010200 */
[----:B------:R-:W-:Y:S01]  /*b8c0*/  FADD.FTZ R3, |R3|, -RZ ;  /* 0x800000ff03037221 */ /* 0x000fe20000010200 */
[----:B------:R-:W-:Y:S04]  /*b8d0*/  BSSY B4, `(.L_x_25861) ;  /* 0x000001b000047945 */ /* 0x000fe80003800000 */
[----:B--2---:R-:W-:-:S02]  /*b8e0*/  VIMNMX R4, R0, R3, !PT ;  /* 0x0000000300047248 */ /* 0x004fc40007fe0100 */
        /* <DEDUP_REMOVED lines=19> */
[----:B------:R-:W2:Y:S01]  /*ba20*/  FCHK P0, R2, R11 ;  /* 0x0000000b02007302 */ /* 0x000ea20000000000 */
[----:B0-----:R-:W-:Y:S01]  /*ba30*/  FFMA.FTZ R9, R4, 0.69314718246459960938, R9 ;  /* 0x3f31721804097823 */ /* 0x001fe20000010009 */
[----:B--2---:R-:W-:Y:S06]  /*ba40*/  @!P0 BRA `(.L_x_25862) ;  /* 0x00000000000c8947 */ /* 0x004fec0003800000 */
[----:B------:R-:W-:Y:S01]  /*ba50*/  IMAD.MOV.U32 R0, RZ, RZ, R11 ;  /* 0x000000ffff007224 */ /* 0x000fe200078e000b */
[----:B------:R-:W-:-:S07]  /*ba60*/  MOV R3, 0xba80 ;  /* 0x0000ba8000037802 */ /* 0x000fce0000000f00 */
[----:B-1-3--:R-:W-:Y:S05]  /*ba70*/  CALL.REL.NOINC `($__internal_64_$__cuda_sm3x_div_rn_ftz_f32_slowpath) ;  /* 0x0000007000b87944 */ /* 0x00afea0003c00000 */
.L_x_25862:
[----:B------:R-:W-:Y:S05]  /*ba80*/  BSYNC B4 ;  /* 0x0000000000047941 */ /* 0x000fea0003800000 */
.L_x_25861:
        /* <DEDUP_REMOVED lines=18> */
.L_x_25864:
[----:B------:R-:W-:Y:S01]  /*bbb0*/  ISETP.GE.AND P0, PT, R22, RZ, PT ;  /* 0x000000ff1600720c */ /* 0x000fe20003f06270 */
[----:B------:R-:W-:-:S12]  /*bbc0*/  IMAD.MOV.U32 R3, RZ, RZ, 0x3fd774eb ;  /* 0x3fd774ebff037424 */ /* 0x000fd800078e00ff */
[----:B------:R-:W-:-:S04]  /*bbd0*/  @P0 FFMA.FTZ R0, R3, 0.93318945169448852539, -R0 ;  /* 0x3f6ee58103000823 */ /* 0x000fc80000010800 */
[----:B------:R-:W-:-:S07]  /*bbe0*/  @!P0 FFMA.FTZ R0, R3, 0.93318945169448852539, R0 ;  /* 0x3f6ee58103008823 */ /* 0x000fce0000010000 */
.L_x_25865:
[----:B------:R-:W-:Y:S05]  /*bbf0*/  BSYNC B0 ;  /* 0x0000000000007941 */ /* 0x000fea0003800000 */
.L_x_25863:
        /* <DEDUP_REMOVED lines=11> */
.L_x_25815:
[C---:B------:R-:W-:Y:S01]  /*bcb0*/  FADD.FTZ R3, |R23|.reuse, -RZ ;  /* 0x800000ff17037221 */ /* 0x040fe20000010200 */
[----:B------:R-:W-:Y:S01]  /*bcc0*/  FSETP.GT.FTZ.AND P3, PT, |R23|, |R22|, PT ;  /* 0x400000161700720b */ /* 0x000fe20003f74200 */
[----:B------:R-:W-:Y:S01]  /*bcd0*/  BSSY B4, `(.L_x_25866) ;  /* 0x0000018000047945 */ /* 0x000fe20003800000 */
[----:B------:R-:W-:Y:S02]  /*bce0*/  FSETP.GEU.FTZ.AND P0, PT, |R22|, 1.084202172485504434e-19, PT ;  /* 0x200000001600780b */ /* 0x000fe40003f1e200 */
[----:B------:R-:W-:Y:S02]  /*bcf0*/  FSEL R11, R3, R10, P3 ;  /* 0x0000000a030b7208 */ /* 0x000fe40001800000 */
[----:B------:R-:W-:Y:S02]  /*bd00*/  FSETP.GEU.FTZ.AND P1, PT, |R23|, 1.084202172485504434e-19, PT ;  /* 0x200000001700780b */ /* 0x000fe40003f3e200 */
[----:B------:R-:W5:Y:S01]  /*bd10*/  MUFU.RCP R0, R11 ;  /* 0x0000000b00007308 */ /* 0x000f620000001000 */
[----:B----4-:R-:W-:-:S02]  /*bd20*/  FSEL R2, R10, R3, P3 ;  /* 0x000000030a027208 */ /* 0x010fc40001800000 */
[----:B------:R-:W-:-:S07]  /*bd30*/  PLOP3.LUT P0, PT, P0, P1, PT, 0x2, 0x0 ;  /* 0x000000000000781c */ /* 0x000fce0000702072 */
[----:B------:R-:W4:Y:S06]  /*bd40*/  FCHK P1, R2, R11 ;  /* 0x0000000b02007302 */ /* 0x000f2c0000020000 */
[----:B------:R-:W-:Y:S01]  /*bd50*/  @P0 FMUL.FTZ R3, R23, 4 ;  /* 0x4080000017030820 */ /* 0x000fe20000410000 */
[----:B-----5:R-:W-:Y:S01]  /*bd60*/  FFMA R5, -R11, R0, 1 ;  /* 0x3f8000000b057423 */ /* 0x020fe20000000100 */
[----:B0-----:R-:W-:Y:S02]  /*bd70*/  @!P0 FMUL.FTZ R9, R23, R23 ;  /* 0x0000001717098220 */ /* 0x001fe40000410000 */
[----:B------:R-:W-:Y:S01]  /*bd80*/  @P0 FMUL.FTZ R3, R3, R3 ;  /* 0x0000000303030220 */ /* 0x000fe20000410000 */
[----:B------:R-:W-:Y:S01]  /*bd90*/  FFMA R5, R0, R5, R0 ;  /* 0x0000000500057223 */ /* 0x000fe20000000000 */
[C---:B------:R-:W-:Y:S01]  /*bda0*/  @P0 FMUL.FTZ R0, R22.reuse, 4 ;  /* 0x4080000016000820 */ /* 0x040fe20000410000 */
[----:B------:R-:W-:-:S02]  /*bdb0*/  @!P0 FFMA.FTZ R9, R22, R22, R9 ;  /* 0x0000001616098223 */ /* 0x000fc40000010009 */
[----:B--2---:R-:W-:Y:S01]  /*bdc0*/  FFMA R4, R2, R5, RZ ;  /* 0x0000000502047223 */ /* 0x004fe200000000ff */
[----:B------:R-:W-:-:S03]  /*bdd0*/  @P0 FFMA.FTZ R3, R0, R0, R3 ;  /* 0x0000000000030223 */ /* 0x000fc60000010003 */
[----:B------:R-:W-:Y:S01]  /*bde0*/  FFMA R0, -R11, R4, R2 ;  /* 0x000000040b007223 */ /* 0x000fe20000000102 */
[----:B------:R-:W-:-:S03]  /*bdf0*/  @P0 FMUL.FTZ R9, R3, 0.0625 ;  /* 0x3d80000003090820 */ /* 0x000fc60000410000 */
[----:B------:R-:W-:Y:S01]  /*be00*/  FFMA R0, R5, R0, R4 ;  /* 0x0000000005007223 */ /* 0x000fe20000000004 */
[----:B----4-:R-:W-:Y:S06]  /*be10*/  @!P1 BRA `(.L_x_25867) ;  /* 0x00000000000c9947 */ /* 0x010fec0003800000 */
[----:B------:R-:W-:Y:S02]  /*be20*/  MOV R0, R11 ;  /* 0x0000000b00007202 */ /* 0x000fe40000000f00 */
[----:B------:R-:W-:-:S07]  /*be30*/  MOV R3, 0xbe50 ;  /* 0x0000be5000037802 */ /* 0x000fce0000000f00 */
[----:B-1-3--:R-:W-:Y:S05]  /*be40*/  CALL.REL.NOINC `($__internal_64_$__cuda_sm3x_div_rn_ftz_f32_slowpath) ;  /* 0x0000006c00c47944 */ /* 0x00afea0003c00000 */
.L_x_25867:
[----:B------:R-:W-:Y:S05]  /*be50*/  BSYNC B4 ;  /* 0x0000000000047941 */ /* 0x000fea0003800000 */
.L_x_25866:
        /* <DEDUP_REMOVED lines=18> */
.L_x_25869:
[----:B------:R-:W-:Y:S01]  /*bf80*/  ISETP.GE.AND P0, PT, R22, RZ, PT ;  /* 0x000000ff1600720c */ /* 0x000fe20003f06270 */
[----:B------:R-:W-:-:S12]  /*bf90*/  IMAD.MOV.U32 R3, RZ, RZ, 0x3fd774eb ;  /* 0x3fd774ebff037424 */ /* 0x000fd800078e00ff */
[----:B------:R-:W-:-:S04]  /*bfa0*/  @P0 FFMA.FTZ R0, R3, 0.93318945169448852539, -R0 ;  /* 0x3f6ee58103000823 */ /* 0x000fc80000010800 */
[----:B------:R-:W-:-:S07]  /*bfb0*/  @!P0 FFMA.FTZ R0, R3, 0.93318945169448852539, R0 ;  /* 0x3f6ee58103008823 */ /* 0x000fce0000010000 */
.L_x_25870:
[----:B------:R-:W-:Y:S05]  /*bfc0*/  BSYNC B0 ;  /* 0x0000000000007941 */ /* 0x000fea0003800000 */
.L_x_25868:
        /* <DEDUP_REMOVED lines=12> */
.L_x_25827:
[----:B------:R-:W-:Y:S05]  /*c090*/  BSYNC B1 ;  /* 0x0000000000017941 */ /* 0x000fea0003800000 */
.L_x_25814:
        /* <DEDUP_REMOVED lines=17> */
[----:B------:R-:W2:Y:S01]  /*c1b0*/  @P0 MUFU.COS R3, R2 ;  /* 0x0000000200030308 */ /* 0x000ea20000000000 */
[C---:B0-----:R-:W-:Y:S01]  /*c1c0*/  @P0 FMUL.FTZ R17, R0.reuse, R17 ;  /* 0x0000001100110220 */ /* 0x041fe20000410000 */
[----:B--2---:R-:W-:Y:S01]  /*c1d0*/  @P0 FMUL.FTZ R16, R0, R3 ;  /* 0x0000000300100220 */ /* 0x004fe20000410000 */
[----:B------:R-:W-:Y:S06]  /*c1e0*/  @P0 BRA `(.L_x_25813) ;  /* 0x0000000000980947 */ /* 0x000fec0003800000 */
[----:B------:R-:W-:Y:S01]  /*c1f0*/  FADD.FTZ R0, R9, -162.88958740234375 ;  /* 0xc322e3bc09007421 */ /* 0x000fe20000010000 */
[----:B------:R-:W-:-:S03]  /*c200*/  FMUL.RZ R8, R4, 0.15915493667125701904 ;  /* 0x3e22f98304087820 */ /* 0x000fc6000040c000 */
[----:B------:R-:W-:Y:S01]  /*c210*/  FMUL.FTZ R0, R0, 1.4426950216293334961 ;  /* 0x3fb8aa3b00007820 */ /* 0x000fe20000410000 */
[----:B------:R-:W-:Y:S08]  /*c220*/  MUFU.SIN R9, R8 ;  /* 0x0000000800097308 */ /* 0x000ff00000000400 */
[----:B------:R-:W0:Y:S08]  /*c230*/  MUFU.EX2 R0, R0 ;  /* 0x0000000000007308 */ /* 0x000e300000000800 */
[----:B------:R-:W2:Y:S01]  /*c240*/  MUFU.COS R5, R8 ;  /* 0x0000000800057308 */ /* 0x000ea20000000000 */
[----:B0-----:R-:W-:-:S02]  /*c250*/  LEA.HI R3, R0, 0xffffffed, RZ, 0x9 ;  /* 0xffffffed00037811 */ /* 0x001fc400078f48ff */
[----:B------:R-:W-:Y:S02]  /*c260*/  LOP3.LUT R2, R0, 0x7fffff, RZ, 0xc0, !PT ;  /* 0x007fffff00027812 */ /* 0x000fe400078ec0ff */
[----:B------:R-:W-:Y:S02]  /*c270*/  LEA.HI R4, R3, R3, RZ, 0x1 ;  /* 0x0000000303047211 */ /* 0x000fe400078f08ff */
[----:B------:R-:W-:Y:S02]  /*c280*/  LOP3.LUT R2, R2, 0x7f000000, RZ, 0xfc, !PT ;  /* 0x7f00000002027812 */ /* 0x000fe400078efcff */
[----:B------:R-:W-:-:S03]  /*c290*/  SHF.R.S32.HI R4, RZ, 0x1, R4 ;  /* 0x00000001ff047819 */ /* 0x000fc60000011404 */
[C---:B------:R-:W-:Y:S01]  /*c2a0*/  FMUL.FTZ R9, R2.reuse, R9 ;  /* 0x0000000902097220 */ /* 0x040fe20000410000 */
[----:B--2---:R-:W-:Y:S01]  /*c2b0*/  FMUL.FTZ R5, R2, R5 ;  /* 0x0000000502057220 */ /* 0x004fe20000410000 */
        /* <DEDUP_REMOVED lines=8> */
.L_x_25873:
        /* <DEDUP_REMOVED lines=10> */
.L_x_25872:
[----:B------:R-:W-:-:S04]  /*c3e0*/  FMUL.RZ R4, R4, 0.15915493667125701904 ;  /* 0x3e22f98304047820 */ /* 0x000fc8000040c000 */
[----:B------:R0:W2:Y:S08]  /*c3f0*/  MUFU.SIN R17, R4 ;  /* 0x0000000400117308 */ /* 0x0000b00000000400 */
[----:B------:R0:W4:Y:S01]  /*c400*/  MUFU.COS R16, R4 ;  /* 0x0000000400107308 */ /* 0x0001220000000000 */
[----:B------:R-:W-:Y:S05]  /*c410*/  BRA `(.L_x_25813) ;  /* 0x00000000000c7947 */ /* 0x000fea0003800000 */
.L_x_25871:
[----:B------:R-:W-:Y:S01]  /*c420*/  FMUL.FTZ R9, R9, 1.4426950216293334961 ;  /* 0x3fb8aa3b09097820 */ /* 0x000fe20000410000 */
[----:B------:R-:W-:-:S03]  /*c430*/  IMAD.MOV.U32 R17, RZ, RZ, R4 ;  /* 0x000000ffff117224 */ /* 0x000fc600078e0004 */
[----:B------:R0:W2:Y:S04]  /*c440*/  MUFU.EX2 R16, R9 ;  /* 0x0000000900107308 */ /* 0x0000a80000000800 */
.L_x_25813:
[----:B------:R-:W-:Y:S05]  /*c450*/  BSYNC B2 ;  /* 0x0000000000027941 */ /* 0x000fea0003800000 */
.L_x_25812:
        /* <DEDUP_REMOVED lines=67> */
.L_x_25883:
[----:B------:R-:W-:Y:S05]  /*c890*/  BSYNC B0 ;  /* 0x0000000000007941 */ /* 0x000fea0003800000 */
.L_x_25882:
[----:B------:R-:W-:Y:S01]  /*c8a0*/  BSSY B4, `(.L_x_25884) ;  /* 0x0000006000047945 */ /* 0x000fe20003800000 */
[----:B------:R-:W-:-:S03]  /*c8b0*/  FFMA R0, R13, R5, R8 ;  /* 0x000000050d007223 */ /* 0x000fc60000000008 */
[----:B------:R-:W-:Y:S05]  /*c8c0*/  @!P0 BRA `(.L_x_25885) ;  /* 0x00000000000c8947 */ /* 0x000fea0003800000 */
[----:B------:R-:W-:Y:S02]  /*c8d0*/  MOV R0, R11 ;  /* 0x0000000b00007202 */ /* 0x000fe40000000f00 */
[----:B------:R-:W-:-:S07]  /*c8e0*/  MOV R3, 0xc900 ;  /* 0x0000c90000037802 */ /* 0x000fce0000000f00 */
[----:B-1-3--:R-:W-:Y:S05]  /*c8f0*/  CALL.REL.NOINC `($__internal_64_$__cuda_sm3x_div_rn_ftz_f32_slowpath) ;  /* 0x0000006400187944 */ /* 0x00afea0003c00000 */
.L_x_25885:
[----:B------:R-:W-:Y:S05]  /*c900*/  BSYNC B4 ;  /* 0x0000000000047941 */ /* 0x000fea0003800000 */
.L_x_25884:
        /* <DEDUP_REMOVED lines=18> */
.L_x_25887:
[----:B------:R-:W-:Y:S01]  /*ca30*/  ISETP.GE.AND P0, PT, R24, RZ, PT ;  /* 0x000000ff1800720c */ /* 0x000fe20003f06270 */
[----:B------:R-:W-:-:S12]  /*ca40*/  IMAD.MOV.U32 R3, RZ, RZ, 0x3fd774eb ;  /* 0x3fd774ebff037424 */ /* 0x000fd800078e00ff */
[----:B------:R-:W-:-:S04]  /*ca50*/  @P0 FFMA.FTZ R0, R3, 0.93318945169448852539, -R0 ;  /* 0x3f6ee58103000823 */ /* 0x000fc80000010800 */
[----:B------:R-:W-:-:S07]  /*ca60*/  @!P0 FFMA.FTZ R0, R3, 0.93318945169448852539, R0 ;  /* 0x3f6ee58103008823 */ /* 0x000fce0000010000 */
.L_x_25888:
[----:B------:R-:W-:Y:S05]  /*ca70*/  BSYNC B0 ;  /* 0x0000000000007941 */ /* 0x000fea0003800000 */
.L_x_25886:
        /* <DEDUP_REMOVED lines=12> */
.L_x_25881:
        /* <DEDUP_REMOVED lines=16> */
.L_x_25892:
[----:B------:R-:W-:Y:S05]  /*cc40*/  BSYNC B4 ;  /* 0x0000000000047941 */ /* 0x000fea0003800000 */
.L_x_25891:
        /* <DEDUP_REMOVED lines=18> */
.L_x_25894:
[----:B------:R-:W-:Y:S02]  /*cd70*/  ISETP.GE.AND P0, PT, R24, RZ, PT ;  /* 0x000000ff1800720c */ /* 0x000fe40003f06270 */
[----:B------:R-:W-:-:S11]  /*cd80*/  MOV R3, 0x3fd774eb ;  /* 0x3fd774eb00037802 */ /* 0x000fd60000000f00 */
[----:B------:R-:W-:-:S04]  /*cd90*/  @P0 FFMA.FTZ R0, R3, 0.93318945169448852539, -R0 ;  /* 0x3f6ee58103000823 */ /* 0x000fc80000010800 */
[----:B------:R-:W-:-:S07]  /*cda0*/  @!P0 FFMA.FTZ R0, R3, 0.93318945169448852539, R0 ;  /* 0x3f6ee58103008823 */ /* 0x000fce0000010000 */
.L_x_25895:
[----:B------:R-:W-:Y:S05]  /*cdb0*/  BSYNC B0 ;  /* 0x0000000000007941 */ /* 0x000fea0003800000 */
.L_x_25893:
        /* <DEDUP_REMOVED lines=13> */
.L_x_25890:
        /* <DEDUP_REMOVED lines=25> */
.L_x_25897:
        /* <DEDUP_REMOVED lines=40> */
.L_x_25896:
        /* <DEDUP_REMOVED lines=51> */
.L_x_25899:
[----:B------:R-:W-:Y:S05]  /*d5d0*/  BSYNC B0 ;  /* 0x0000000000007941 */ /* 0x000fea0003800000 */
.L_x_25898:
[----:B------:R-:W-:Y:S01]  /*d5e0*/  BSSY B4, `(.L_x_25900) ;  /* 0x0000006000047945 */ /* 0x000fe20003800000 */
[----:B------:R-:W-:-:S03]  /*d5f0*/  FFMA R0, R5, R13, R4 ;  /* 0x0000000d05007223 */ /* 0x000fc60000000004 */
[----:B------:R-:W-:Y:S05]  /*d600*/  @!P0 BRA `(.L_x_25901) ;  /* 0x00000000000c8947 */ /* 0x000fea0003800000 */
[----:B------:R-:W-:Y:S01]  /*d610*/  IMAD.MOV.U32 R0, RZ, RZ, R11 ;  /* 0x000000ffff007224 */ /* 0x000fe200078e000b */
[----:B------:R-:W-:-:S07]  /*d620*/  MOV R3, 0xd640 ;  /* 0x0000d64000037802 */ /* 0x000fce0000000f00 */
[----:B-1-3--:R-:W-:Y:S05]  /*d630*/  CALL.REL.NOINC `($__internal_64_$__cuda_sm3x_div_rn_ftz_f32_slowpath) ;  /* 0x0000005400c87944 */ /* 0x00afea0003c00000 */
.L_x_25901:
[----:B------:R-:W-:Y:S05]  /*d640*/  BSYNC B4 ;  /* 0x0000000000047941 */ /* 0x000fea0003800000 */
.L_x_25900:
        /* <DEDUP_REMOVED lines=18> */
.L_x_25903:
[----:B------:R-:W-:Y:S01]  /*d770*/  ISETP.GE.AND P0, PT, R24, RZ, PT ;  /* 0x000000ff1800720c */ /* 0x000fe20003f06270 */
[----:B------:R-:W-:-:S12]  /*d780*/  IMAD.MOV.U32 R3, RZ, RZ, 0x3fd774eb ;  /* 0x3fd774ebff037424 */ /* 0x000fd800078e00ff */
[----:B------:R-:W-:-:S04]  /*d790*/  @P0 FFMA.FTZ R0, R3, 0.93318945169448852539, -R0 ;  /* 0x3f6ee58103000823 */ /* 0x000fc80000010800 */
[----:B------:R-:W-:-:S07]  /*d7a0*/  @!P0 FFMA.FTZ R0, R3, 0.93318945169448852539, R0 ;  /* 0x3f6ee58103008823 */ /* 0x000fce0000010000 */
.L_x_25904:
[----:B------:R-:W-:Y:S05]  /*d7b0*/  BSYNC B0 ;  /* 0x0000000000007941 */ /* 0x000fea0003800000 */
.L_x_25902:
        /* <DEDUP_REMOVED lines=12> */
.L_x_25880:
        /* <DEDUP_REMOVED lines=12> */
.L_x_25906:
[----:B------:R-:W-:Y:S05]  /*d940*/  BSYNC B4 ;  /* 0x0000000000047941 */ /* 0x000fea0003800000 */
.L_x_25905:
        /* <DEDUP_REMOVED lines=18> */
.L_x_25908:
[----:B------:R-:W-:Y:S01]  /*da70*/  ISETP.GE.AND P0, PT, R24, RZ, PT ;  /* 0x000000ff1800720c */ /* 0x000fe20003f06270 */
[----:B------:R-:W-:-:S12]  /*da80*/  IMAD.MOV.U32 R3, RZ, RZ, 0x3fd774eb ;  /* 0x3fd774ebff037424 */ /* 0x000fd800078e00ff */
[----:B------:R-:W-:-:S04]  /*da90*/  @P0 FFMA.FTZ R0, R3, 0.93318945169448852539, -R0 ;  /* 0x3f6ee58103000823 */ /* 0x000fc80000010800 */
[----:B------:R-:W-:-:S07]  /*daa0*/  @!P0 FFMA.FTZ R0, R3, 0.93318945169448852539, R0 ;  /* 0x3f6ee58103008823 */ /* 0x000fce0000010000 */
.L_x_25909:
[----:B------:R-:W-:Y:S05]  /*dab0*/  BSYNC B0 ;  /* 0x0000000000007941 */ /* 0x000fea0003800000 */
.L_x_25907:
        /* <DEDUP_REMOVED lines=27> */
.L_x_25879:
        /* <DEDUP_REMOVED lines=39> */
.L_x_25912:
[----:B------:R-:W-:Y:S05]  /*dee0*/  BSYNC B0 ;  /* 0x0000000000007941 */ /* 0x000fea0003800000 */
.L_x_25911:
[----:B------:R-:W-:Y:S01]  /*def0*/  BSSY B4, `(.L_x_25913) ;  /* 0x0000006000047945 */ /* 0x000fe20003800000 */
[----:B------:R-:W-:-:S03]  /*df00*/  FFMA R0, R3, R10, R8 ;  /* 0x0000000a03007223 */ /* 0x000fc60000000008 */
[----:B------:R-:W-:Y:S05]  /*df10*/  @!P0 BRA `(.L_x_25914) ;  /* 0x00000000000c8947 */ /* 0x000fea0003800000 */
[----:B------:R-:W-:Y:S01]  /*df20*/  IMAD.MOV.U32 R0, RZ, RZ, 0x3f800000 ;  /* 0x3f800000ff007424 */ /* 0x000fe200078e00ff */
[----:B------:R-:W-:-:S07]  /*df30*/  MOV R3, 0xdf50 ;  /* 0x0000df5000037802 */ /* 0x000fce0000000f00 */
[----:B-1-3--:R-:W-:Y:S05]  /*df40*/  CALL.REL.NOINC `($__internal_64_$__cuda_sm3x_div_rn_ftz_f32_slowpath) ;  /* 0x0000004c00847944 */ /* 0x00afea0003c00000 */
.L_x_25914:
[----:B------:R-:W-:Y:S05]  /*df50*/  BSYNC B4 ;  /* 0x0000000000047941 */ /* 0x000fea0003800000 */
.L_x_25913:
        /* <DEDUP_REMOVED lines=18> */
.L_x_25916:
[----:B------:R-:W-:Y:S01]  /*e080*/  ISETP.GE.AND P0, PT, R24, RZ, PT ;  /* 0x000000ff1800720c */ /* 0x000fe20003f06270 */
[----:B------:R-:W-:-:S12]  /*e090*/  IMAD.MOV.U32 R3, RZ, RZ, 0x3fd774eb ;  /* 0x3fd774ebff037424 */ /* 0x000fd800078e00ff */
[----:B------:R-:W-:-:S04]  /*e0a0*/  @P0 FFMA.FTZ R0, R3, 0.93318945169448852539, -R0 ;  /* 0x3f6ee58103000823 */ /* 0x000fc80000010800 */
[----:B------:R-:W-:-:S07]  /*e0b0*/  @!P0 FFMA.FTZ R0, R3, 0.93318945169448852539, R0 ;  /* 0x3f6ee58103008823 */ /* 0x000fce0000010000 */
.L_x_25917:
[----:B------:R-:W-:Y:S05]  /*e0c0*/  BSYNC B0 ;  /* 0x0000000000007941 */ /* 0x000fea0003800000 */
.L_x_25915:
        /* <DEDUP_REMOVED lines=10> */
.L_x_25910:
        /* <DEDUP_REMOVED lines=12> */
.L_x_25919:
[----:B------:R-:W-:Y:S05]  /*e230*/  BSYNC B4 ;  /* 0x0000000000047941 */ /* 0x000fea0003800000 */
.L_x_25918:
        /* <DEDUP_REMOVED lines=18> */
.L_x_25921:
[----:B------:R-:W-:Y:S01]  /*e360*/  ISETP.GE.AND P0, PT, R24, RZ, PT ;  /* 0x000000ff1800720c */ /* 0x000fe20003f06270 */
[----:B------:R-:W-:-:S12]  /*e370*/  HFMA2.MMA R3, -RZ, RZ, 1.9599609375, 20144 ;  /* 0x3fd774ebff037435 */ /* 0x000fd800000001ff */
[----:B------:R-:W-:-:S04]  /*e380*/  @P0 FFMA.FTZ R0, R3, 0.93318945169448852539, -R0 ;  /* 0x3f6ee58103000823 */ /* 0x000fc80000010800 */
[----:B------:R-:W-:-:S07]  /*e390*/  @!P0 FFMA.FTZ R0, R3, 0.93318945169448852539, R0 ;  /* 0x3f6ee58103008823 */ /* 0x000fce0000010000 */
.L_x_25922:
[----:B------:R-:W-:Y:S05]  /*e3a0*/  BSYNC B0 ;  /* 0x0000000000007941 */ /* 0x000fea0003800000 */
.L_x_25920:
        /* <DEDUP_REMOVED lines=11> */
.L_x_25878:
        /* <DEDUP_REMOVED lines=33> */
.L_x_25924:
[----:B------:R-:W-:Y:S05]  /*e670*/  BSYNC B4 ;  /* 0x0000000000047941 */ /* 0x000fea0003800000 */
.L_x_25923:
        /* <DEDUP_REMOVED lines=18> */
.L_x_25926:
[----:B------:R-:W-:Y:S01]  /*e7a0*/  ISETP.GE.AND P0, PT, R24, RZ, PT ;  /* 0x000000ff1800720c */ /* 0x000fe20003f06270 */
[----:B------:R-:W-:-:S12]  /*e7b0*/  IMAD.MOV.U32 R3, RZ, RZ, 0x3fd774eb ;  /* 0x3fd774ebff037424 */ /* 0x000fd800078e00ff */
[----:B------:R-:W-:-:S04]  /*e7c0*/  @P0 FFMA.FTZ R0, R3, 0.93318945169448852539, -R0 ;  /* 0x3f6ee58103000823 */ /* 0x000fc80000010800 */
[----:B------:R-:W-:-:S07]  /*e7d0*/  @!P0 FFMA.FTZ R0, R3, 0.93318945169448852539, R0 ;  /* 0x3f6ee58103008823 */ /* 0x000fce0000010000 */
.L_x_25927:
[----:B------:R-:W-:Y:S05]  /*e7e0*/  BSYNC B0 ;  /* 0x0000000000007941 */ /* 0x000fea0003800000 */
.L_x_25925:
        /* <DEDUP_REMOVED lines=11> */
.L_x_25877:
        /* <DEDUP_REMOVED lines=26> */
.L_x_25929:
[----:B------:R-:W-:Y:S05]  /*ea40*/  BSYNC B4 ;  /* 0x0000000000047941 */ /* 0x000fea0003800000 */
.L_x_25928:
        /* <DEDUP_REMOVED lines=18> */
.L_x_25931:
[----:B------:R-:W-:Y:S01]  /*eb70*/  ISETP.GE.AND P0, PT, R24, RZ, PT ;  /* 0x000000ff1800720c */ /* 0x000fe20003f06270 */
[----:B------:R-:W-:-:S12]  /*eb80*/  IMAD.MOV.U32 R3, RZ, RZ, 0x3fd774eb ;  /* 0x3fd774ebff037424 */ /* 0x000fd800078e00ff */
[----:B------:R-:W-:-:S04]  /*eb90*/  @P0 FFMA.FTZ R0, R3, 0.93318945169448852539, -R0 ;  /* 0x3f6ee58103000823 */ /* 0x000fc80000010800 */
[----:B------:R-:W-:-:S07]  /*eba0*/  @!P0 FFMA.FTZ R0, R3, 0.93318945169448852539, R0 ;  /* 0x3f6ee58103008823 */ /* 0x000fce0000010000 */
.L_x_25932:
[----:B------:R-:W-:Y:S05]  /*ebb0*/  BSYNC B0 ;  /* 0x0000000000007941 */ /* 0x000fea0003800000 */
.L_x_25930:
        /* <DEDUP_REMOVED lines=12> */
.L_x_25889:
[----:B------:R-:W-:Y:S05]  /*ec80*/  BSYNC B1 ;  /* 0x0000000000017941 */ /* 0x000fea0003800000 */
.L_x_25876:
        /* <DEDUP_REMOVED lines=42> */
.L_x_25935:
        /* <DEDUP_REMOVED lines=10> */
.L_x_25934:
[----:B------:R-:W-:-:S04]  /*efd0*/  FMUL.RZ R4, R4, 0.15915493667125701904 ;  /* 0x3e22f98304047820 */ /* 0x000fc8000040c000 */
[----:B------:R0:W2:Y:S08]  /*efe0*/  MUFU.SIN R23, R4 ;  /* 0x0000000400177308 */ /* 0x0000b00000000400 */
[----:B------:R0:W4:Y:S01]  /*eff0*/  MUFU.COS R22, R4 ;  /* 0x0000000400167308 */ /* 0x0001220000000000 */
[----:B------:R-:W-:Y:S05]  /*f000*/  BRA `(.L_x_25875) ;  /* 0x00000000000c7947 */ /* 0x000fea0003800000 */
.L_x_25933:
[----:B------:R-:W-:Y:S01]  /*f010*/  FMUL.FTZ R9, R9, 1.4426950216293334961 ;  /* 0x3fb8aa3b09097820 */ /* 0x000fe20000410000 */
[----:B------:R-:W-:-:S03]  /*f020*/  IMAD.MOV.U32 R23, RZ, RZ, R4 ;  /* 0x000000ffff177224 */ /* 0x000fc600078e0004 */
[----:B------:R0:W2:Y:S04]  /*f030*/  MUFU.EX2 R22, R9 ;  /* 0x0000000900167308 */ /* 0x0000a80000000800 */
.L_x_25875:
[----:B------:R-:W-:Y:S05]  /*f040*/  BSYNC B2 ;  /* 0x0000000000027941 */ /* 0x000fea0003800000 */
.L_x_25874:
[----:B------:R-:W5:Y:S01]  /*f050*/  S2R R24, SR_TID.X ;  /* 0x0000000000187919 */ /* 0x000f620000002100 */
[----:B------:R-:W0:Y:S01]  /*f060*/  LDC.U8 R25, c[0x0][0x244] ;  /* 0x00009100ff197b82 */ /* 0x000e220000000000 */
[----:B------:R-:W-:Y:S01]  /*f070*/  BSSY B6, `(.L_x_25936) ;  /* 0x0000104000067945 */ /* 0x000fe20003800000 */
[----:B-----5:R-:W-:-:S13]  /*f080*/  ISETP.GE.AND P0, PT, R24, R28, PT ;  /* 0x0000001c1800720c */ /* 0x020fda0003f06270 */
[----:B------:R-:W-:Y:S05]  /*f090*/  @P0 BRA `(.L_x_25937) ;  /* 0x0000001000040947 */ /* 0x000fea0003800000 */
[----:B------:R-:W5:Y:S01]  /*f0a0*/  S2R R5, SR_CTAID.X ;  /* 0x0000000000057919 */ /* 0x000f620000002500 */
[----:B----4-:R-:W4:Y:S01]  /*f0b0*/  LDC.64 R2, c[0x0][0x228] ;  /* 0x00008a00ff027b82 */ /* 0x010f220000000a00 */
[----:B0-2---:R-:W-:Y:S01]  /*f0c0*/  PRMT R4, R25, 0x9910, RZ ;  /* 0x0000991019047816 */ /* 0x005fe200000000ff */
[----:B------:R-:W-:Y:S01]  /*f0d0*/  ULDC UR4, c[0x0][0x248] ;  /* 0x0000920000047ab9 */ /* 0x000fe20000000800 */
[----:B-----5:R-:W-:-:S04]  /*f0e0*/  IMAD R0, R5, 0x200, R24 ;  /* 0x0000020005007824 */ /* 0x020fc800078e0218 */
[----:B------:R-:W-:Y:S02]  /*f0f0*/  IMAD R5, R0, UR4, RZ ;  /* 0x0000000400057c24 */ /* 0x000fe4000f8e02ff */
[----:B------:R-:W-:-:S03]  /*f100*/  IMAD.MOV.U32 R0, RZ, RZ, R4 ;  /* 0x000000ffff007224 */ /* 0x000fc600078e0004 */
[----:B----4-:R-:W-:Y:S02]  /*f110*/  IADD3 R2, P1, R5, R2, RZ ;  /* 0x0000000205027210 */ /* 0x010fe40007f3e0ff */
[----:B------:R-:W-:Y:S02]  /*f120*/  ISETP.GT.AND P0, PT, R0, 0x9, PT ;  /* 0x000000090000780c */ /* 0x000fe40003f04270 */
[----:B------:R-:W-:-:S11]  /*f130*/  IADD3.X R3, RZ, R3, RZ, P1, !PT ;  /* 0x00000003ff037210 */ /* 0x000fd60000ffe4ff */
        /* <DEDUP_REMOVED lines=10> */
[----:B------:R-:W-:Y:S01]  /*f1e0*/  VIADD R24, R24, 0x80 ;  /* 0x0000008018187836 */ /* 0x000fe20000000000 */
[----:B0-----:R0:W-:Y:S01]  /*f1f0*/  STG.E.U8 desc[UR36][R2.64], R5 ;  /* 0x0000000502007986 */ /* 0x0011e2000c101124 */
[----:B------:R-:W-:Y:S05]  /*f200*/  BRA `(.L_x_25937) ;  /* 0x0000000c00a87947 */ /* 0x000fea0003800000 */
.L_x_25941:
[----:B------:R-:W0:Y:S01]  /*f210*/  F2I.S64.TRUNC R6, R6 ;  /* 0x0000000600067311 */ /* 0x000e22000020d900 */
[----:B------:R-:W-:Y:S02]  /*f220*/  VIADD R24, R24, 0x80 ;  /* 0x0000008018187836 */ /* 0x000fe40000000000 */
[----:B0-----:R-:W-:-:S05]  /*f230*/  IMAD.MOV.U32 R5, RZ, RZ, R6 ;  /* 0x000000ffff057224 */ /* 0x001fca00078e0006 */
[----:B------:R0:W-:Y:S01]  /*f240*/  STG.E.U8 desc[UR36][R2.64], R5 ;  /* 0x0000000502007986 */ /* 0x0001e2000c101124 */
[----:B------:R-:W-:Y:S05]  /*f250*/  BRA `(.L_x_25937) ;  /* 0x0000000c00947947 */ /* 0x000fea0003800000 */
.L_x_25940:
[----:B------:R-:W-:-:S13]  /*f260*/  ISETP.NE.AND P0, PT, R0, 0x2, PT ;  /* 0x000000020000780c */ /* 0x000fda0003f05270 */
[----:B------:R-:W-:Y:S05]  /*f270*/  @!P0 BRA `(.L_x_25943) ;  /* 0x0000000000308947 */ /* 0x000fea0003800000 */
[----:B------:R-:W-:-:S13]  /*f280*/  ISETP.NE.AND P0, PT, R0, 0x3, PT ;  /* 0x000000030000780c */ /* 0x000fda0003f05270 */
[----:B------:R-:W-:Y:S05]  /*f290*/  @!P0 BRA `(.L_x_25944) ;  /* 0x0000000000188947 */ /* 0x000fea0003800000 */
[----:B------:R-:W-:-:S13]  /*f2a0*/  ISETP.NE.AND P0, PT, R0, 0x4, PT ;  /* 0x000000040000780c */ /* 0x000fda0003f05270 */
[----:B------:R-:W-:Y:S05]  /*f2b0*/  @P0 BRA `(.L_x_25942) ;  /* 0x0000000c00180947 */ /* 0x000fea0003800000 */
[----:B------:R-:W0:Y:S01]  /*f2c0*/  F2I.S64.TRUNC R6, R6 ;  /* 0x0000000600067311 */ /* 0x000e22000020d900 */
[----:B------:R-:W-:Y:S01]  /*f2d0*/  IADD3 R24, R24, 0x80, RZ ;  /* 0x0000008018187810 */ /* 0x000fe20007ffe0ff */
[----:B0-----:R0:W-:Y:S01]  /*f2e0*/  STG.E.64 desc[UR36][R2.64], R6 ;  /* 0x0000000602007986 */ /* 0x0011e2000c101b24 */
[----:B------:R-:W-:Y:S05]  /*f2f0*/  BRA `(.L_x_25937) ;  /* 0x0000000c006c7947 */ /* 0x000fea0003800000 */
.L_x_25944:
[----:B------:R-:W0:Y:S01]  /*f300*/  F2I.FTZ.TRUNC.NTZ R5, R6 ;  /* 0x0000000600057305 */ /* 0x000e22000021f100 */
[----:B------:R-:W-:Y:S01]  /*f310*/  VIADD R24, R24, 0x80 ;  /* 0x0000008018187836 */ /* 0x000fe20000000000 */
[----:B0-----:R0:W-:Y:S01]  /*f320*/  STG.E desc[UR36][R2.64], R5 ;  /* 0x0000000502007986 */ /* 0x0011e2000c101924 */
[----:B------:R-:W-:Y:S05]  /*f330*/  BRA `(.L_x_25937) ;  /* 0x0000000c005c7947 */ /* 0x000fea0003800000 */
.L_x_25943:
[----:B------:R-:W0:Y:S01]  /*f340*/  F2I.FTZ.TRUNC.NTZ R5, R6 ;  /* 0x0000000600057305 */ /* 0x000e22000021f100 */
[----:B------:R-:W-:Y:S01]  /*f350*/  VIADD R24, R24, 0x80 ;  /* 0x0000008018187836 */ /* 0x000fe20000000000 */
[----:B0-----:R0:W-:Y:S01]  /*f360*/  STG.E.U16 desc[UR36][R2.64], R5 ;  /* 0x0000000502007986 */ /* 0x0011e2000c101524 */
[----:B------:R-:W-:Y:S05]  /*f370*/  BRA `(.L_x_25937) ;  /* 0x0000000c004c7947 */ /* 0x000fea0003800000 */
.L_x_25939:
[----:B------:R-:W-:-:S13]  /*f380*/  ISETP.GT.AND P0, PT, R0, 0x6, PT ;  /* 0x000000060000780c */ /* 0x000fda0003f04270 */
[----:B------:R-:W-:Y:S05]  /*f390*/  @P0 BRA `(.L_x_25945) ;  /* 0x00000000002c0947 */ /* 0x000fea0003800000 */
[----:B------:R-:W-:-:S13]  /*f3a0*/  ISETP.NE.AND P0, PT, R0, 0x5, PT ;  /* 0x000000050000780c */ /* 0x000fda0003f05270 */
[----:B------:R-:W-:Y:S05]  /*f3b0*/  @!P0 BRA `(.L_x_25946) ;  /* 0x0000000000148947 */ /* 0x000fea0003800000 */
[----:B------:R-:W-:-:S13]  /*f3c0*/  ISETP.NE.AND P0, PT, R0, 0x6, PT ;  /* 0x000000060000780c */ /* 0x000fda0003f05270 */
[----:B------:R-:W-:Y:S05]  /*f3d0*/  @P0 BRA `(.L_x_25942) ;  /* 0x0000000800d00947 */ /* 0x000fea0003800000 */
[----:B------:R0:W-:Y:S01]  /*f3e0*/  STG.E desc[UR36][R2.64], R6 ;  /* 0x0000000602007986 */ /* 0x0001e2000c101924 */
[----:B------:R-:W-:Y:S01]  /*f3f0*/  VIADD R24, R24, 0x80 ;  /* 0x0000008018187836 */ /* 0x000fe20000000000 */
[----:B------:R-:W-:Y:S06]  /*f400*/  BRA `(.L_x_25937) ;  /* 0x0000000c00287947 */ /* 0x000fec0003800000 */
.L_x_25946:
[----:B------:R-:W-:Y:S02]  /*f410*/  F2FP.F16.F32.PACK_AB R6, RZ, R6 ;  /* 0x00000006ff06723e */ /* 0x000fe400000000ff */
[----:B------:R-:W-:-:S03]  /*f420*/  IADD3 R24, R24, 0x80, RZ ;  /* 0x0000008018187810 */ /* 0x000fc60007ffe0ff */
[----:B------:R0:W-:Y:S01]  /*f430*/  STG.E.U16 desc[UR36][R2.64], R6 ;  /* 0x0000000602007986 */ /* 0x0001e2000c101524 */
[----:B------:R-:W-:Y:S05]  /*f440*/  BRA `(.L_x_25937) ;  /* 0x0000000c00187947 */ /* 0x000fea0003800000 */
.L_x_25945:
[----:B------:R-:W-:-:S13]  /*f450*/  ISETP.NE.AND P0, PT, R0, 0x7, PT ;  /* 0x000000070000780c */ /* 0x000fda0003f05270 */
[----:B------:R-:W-:Y:S05]  /*f460*/  @!P0 BRA `(.L_x_25947) ;  /* 0x00000000002c8947 */ /* 0x000fea0003800000 */
[----:B------:R-:W-:-:S13]  /*f470*/  ISETP.NE.AND P0, PT, R0, 0x8, PT ;  /* 0x000000080000780c */ /* 0x000fda0003f05270 */
[----:B------:R-:W-:Y:S05]  /*f480*/  @!P0 BRA `(.L_x_25948) ;  /* 0x0000000000148947 */ /* 0x000fea0003800000 */
[----:B------:R-:W-:-:S13]  /*f490*/  ISETP.NE.AND P0, PT, R0, 0x9, PT ;  /* 0x000000090000780c */ /* 0x000fda0003f05270 */
[----:B------:R-:W-:Y:S05]  /*f4a0*/  @P0 BRA `(.L_x_25942) ;  /* 0x00000008009c0947 */ /* 0x000fea0003800000 */
[----:B------:R0:W-:Y:S01]  /*f4b0*/  STG.E.64 desc[UR36][R2.64], R6 ;  /* 0x0000000602007986 */ /* 0x0001e2000c101b24 */
[----:B------:R-:W-:Y:S01]  /*f4c0*/  VIADD R24, R24, 0x80 ;  /* 0x0000008018187836 */ /* 0x000fe20000000000 */
[----:B------:R-:W-:Y:S06]  /*f4d0*/  BRA `(.L_x_25937) ;  /* 0x0000000800f47947 */ /* 0x000fec0003800000 */
.L_x_25948:
[----:B------:R-:W-:Y:S01]  /*f4e0*/  F2FP.F16.F32.PACK_AB R5, R7, R6 ;  /* 0x000000060705723e */ /* 0x000fe200000000ff */
[----:B------:R-:W-:-:S04]  /*f4f0*/  VIADD R24, R24, 0x80 ;  /* 0x0000008018187836 */ /* 0x000fc80000000000 */
[----:B------:R0:W-:Y:S01]  /*f500*/  STG.E desc[UR36][R2.64], R5 ;  /* 0x0000000502007986 */ /* 0x0001e2000c101924 */
[----:B------:R-:W-:Y:S05]  /*f510*/  BRA `(.L_x_25937) ;  /* 0x0000000800e47947 */ /* 0x000fea0003800000 */
.L_x_25947:
[----:B------:R-:W-:Y:S01]  /*f520*/  FMUL.FTZ R4, R6, 1 ;  /* 0x3f80000006047820 */ /* 0x000fe20000410000 */
[----:B------:R-:W-:-:S05]  /*f530*/  VIADD R24, R24, 0x80 ;  /* 0x0000008018187836 */ /* 0x000fca0000000000 */
[----:B------:R-:W0:Y:S02]  /*f540*/  F2F.F64.F32 R4, R4 ;  /* 0x0000000400047310 */ /* 0x000e240000201800 */
[----:B0-----:R0:W-:Y:S01]  /*f550*/  STG.E.64 desc[UR36][R2.64], R4 ;  /* 0x0000000402007986 */ /* 0x0011e2000c101b24 */
[----:B------:R-:W-:Y:S05]  /*f560*/  BRA `(.L_x_25937) ;  /* 0x0000000800d07947 */ /* 0x000fea0003800000 */
.L_x_25938:
        /* <DEDUP_REMOVED lines=8> */
[----:B------:R-:W-:Y:S02]  /*f5f0*/  FSETP.NEU.FTZ.AND P0, PT, R6, RZ, PT ;  /* 0x000000ff0600720b */ /* 0x000fe40003f1d000 */
[----:B------:R-:W-:Y:S02]  /*f600*/  FSETP.NEU.FTZ.AND P1, PT, R7, RZ, PT ;  /* 0x000000ff0700720b */ /* 0x000fe40003f3d000 */
[----:B------:R-:W-:Y:S02]  /*f610*/  IADD3 R24, R24, 0x80, RZ ;  /* 0x0000008018187810 */ /* 0x000fe40007ffe0ff */
[----:B------:R-:W-:-:S04]  /*f620*/  PLOP3.LUT P0, PT, P0, P1, PT, 0xa8, 0x0 ;  /* 0x000000000000781c */ /* 0x000fc80000703570 */
[----:B------:R-:W-:-:S05]  /*f630*/  SEL R5, RZ, 0x1, !P0 ;  /* 0x00000001ff057807 */ /* 0x000fca0004000000 */
[----:B------:R0:W-:Y:S01]  /*f640*/  STG.E.U8 desc[UR36][R2.64], R5 ;  /* 0x0000000502007986 */ /* 0x0001e2000c101124 */
[----:B------:R-:W-:Y:S05]  /*f650*/  BRA `(.L_x_25937) ;  /* 0x0000000800947947 */ /* 0x000fea0003800000 */
.L_x_25951:
[----:B------:R-:W-:Y:S01]  /*f660*/  FMUL.FTZ R10, R7, 1 ;  /* 0x3f800000070a7820 */ /* 0x000fe20000410000 */
[----:B------:R-:W-:Y:S01]  /*f670*/  FMUL.FTZ R8, R6, 1 ;  /* 0x3f80000006087820 */ /* 0x000fe20000410000 */
[----:B------:R-:W-:-:S04]  /*f680*/  VIADD R24, R24, 0x80 ;  /* 0x0000008018187836 */ /* 0x000fc80000000000 */
[----:B------:R-:W-:Y:S08]  /*f690*/  F2F.F64.F32 R10, R10 ;  /* 0x0000000a000a7310 */ /* 0x000ff00000201800 */
[----:B------:R-:W0:Y:S02]  /*f6a0*/  F2F.F64.F32 R8, R8 ;  /* 0x0000000800087310 */ /* 0x000e240000201800 */
[----:B0-----:R0:W-:Y:S01]  /*f6b0*/  STG.E.128 desc[UR36][R2.64], R8 ;  /* 0x0000000802007986 */ /* 0x0011e2000c101d24 */
[----:B------:R-:W-:Y:S05]  /*f6c0*/  BRA `(.L_x_25937) ;  /* 0x0000000800787947 */ /* 0x000fea0003800000 */
.L_x_25950:
        /* <DEDUP_REMOVED lines=20> */
.L_x_25955:
[----:B------:R-:W-:Y:S05]  /*f810*/  BSYNC B0 ;  /* 0x0000000000007941 */ /* 0x000fea0003800000 */
.L_x_25954:
[----:B------:R-:W-:Y:S02]  /*f820*/  LOP3.LUT R7, R0, R7, RZ, 0xfc, !PT ;  /* 0x0000000700077212 */ /* 0x000fe400078efcff */
[----:B------:R-:W-:-:S03]  /*f830*/  IADD3 R24, R24, 0x80, RZ ;  /* 0x0000008018187810 */ /* 0x000fc60007ffe0ff */
[----:B------:R0:W-:Y:S01]  /*f840*/  STG.E.U8 desc[UR36][R2.64], R7 ;  /* 0x0000000702007986 */ /* 0x0001e2000c101124 */
[----:B------:R-:W-:Y:S05]  /*f850*/  BRA `(.L_x_25937) ;  /* 0x0000000800147947 */ /* 0x000fea0003800000 */
.L_x_25953:
        /* <DEDUP_REMOVED lines=12> */
.L_x_25957:
[----:B------:R-:W-:Y:S01]  /*f920*/  IMAD.MOV.U32 R0, RZ, RZ, 0x7f ;  /* 0x0000007fff007424 */ /* 0x000fe200078e00ff */
[----:B------:R-:W-:-:S04]  /*f930*/  ISETP.GT.U32.AND P0, PT, R4, 0x7f800000, PT ;  /* 0x7f8000000400780c */ /* 0x000fc80003f04070 */
[----:B------:R-:W-:-:S09]  /*f940*/  SEL R0, R0, 0x7c, P0 ;  /* 0x0000007c00007807 */ /* 0x000fd20000000000 */
.L_x_25958:
[----:B------:R-:W-:Y:S05]  /*f950*/  BSYNC B0 ;  /* 0x0000000000007941 */ /* 0x000fea0003800000 */
.L_x_25956:
[----:B------:R-:W-:Y:S01]  /*f960*/  LOP3.LUT R6, R6, 0x80000000, RZ, 0xc0, !PT ;  /* 0x8000000006067812 */ /* 0x000fe200078ec0ff */
[----:B------:R-:W-:-:S03]  /*f970*/  VIADD R24, R24, 0x80 ;  /* 0x0000008018187836 */ /* 0x000fc60000000000 */
[----:B------:R-:W-:-:S04]  /*f980*/  SHF.R.U32.HI R5, RZ, 0x18, R6 ;  /* 0x00000018ff057819 */ /* 0x000fc80000011606 */
[----:B------:R-:W-:-:S05]  /*f990*/  LOP3.LUT R5, R0, R5, RZ, 0xfc, !PT ;  /* 0x0000000500057212 */ /* 0x000fca00078efcff */
[----:B------:R0:W-:Y:S01]  /*f9a0*/  STG.E.U8 desc[UR36][R2.64], R5 ;  /* 0x0000000502007986 */ /* 0x0001e2000c101124 */
[----:B------:R-:W-:Y:S05]  /*f9b0*/  BRA `(.L_x_25937) ;  /* 0x0000000400bc7947 */ /* 0x000fea0003800000 */
.L_x_25952:
[----:B------:R-:W-:Y:S02]  /*f9c0*/  F2FP.BF16.F32.PACK_AB R6, RZ, R6 ;  /* 0x00000006ff06723e */ /* 0x000fe400000010ff */
[----:B------:R-:W-:-:S03]  /*f9d0*/  IADD3 R24, R24, 0x80, RZ ;  /* 0x0000008018187810 */ /* 0x000fc60007ffe0ff */
[----:B------:R0:W-:Y:S01]  /*f9e0*/  STG.E.U16 desc[UR36][R2.64], R6 ;  /* 0x0000000602007986 */ /* 0x0001e2000c101524 */
[----:B------:R-:W-:Y:S05]  /*f9f0*/  BRA `(.L_x_25937) ;  /* 0x0000000400ac7947 */ /* 0x000fea0003800000 */
.L_x_25949:
        /* <DEDUP_REMOVED lines=9> */
[----:B------:R-:W-:Y:S01]  /*fa90*/  VIADD R24, R24, 0x80 ;  /* 0x0000008018187836 */ /* 0x000fe20000000000 */
[----:B0-----:R0:W-:Y:S01]  /*faa0*/  STG.E.U16 desc[UR36][R2.64], R5 ;  /* 0x0000000502007986 */ /* 0x0011e2000c101524 */
[----:B------:R-:W-:Y:S05]  /*fab0*/  BRA `(.L_x_25937) ;  /* 0x00000004007c7947 */ /* 0x000fea0003800000 */
.L_x_25961:
        /* <DEDUP_REMOVED lines=16> */
.L_x_25964:
[----:B------:R-:W-:-:S04]  /*fbc0*/  LOP3.LUT R6, R6, 0x80000000, RZ, 0xc0, !PT ;  /* 0x8000000006067812 */ /* 0x000fc800078ec0ff */
[----:B------:R-:W-:-:S04]  /*fbd0*/  SHF.R.U32.HI R5, RZ, 0x18, R6 ;  /* 0x00000018ff057819 */ /* 0x000fc80000011606 */
[----:B------:R-:W-:-:S04]  /*fbe0*/  LOP3.LUT R4, R4, R5, RZ, 0xfc, !PT ;  /* 0x0000000504047212 */ /* 0x000fc800078efcff */
[----:B------:R-:W-:-:S07]  /*fbf0*/  PRMT R0, R4, 0x7610, R0 ;  /* 0x0000761004007816 */ /* 0x000fce0000000000 */
.L_x_25963:
[----:B------:R-:W-:Y:S05]  /*fc00*/  BSYNC B0 ;  /* 0x0000000000007941 */ /* 0x000fea0003800000 */
.L_x_25962:
[----:B------:R0:W-:Y:S01]  /*fc10*/  STG.E.U8 desc[UR36][R2.64], R0 ;  /* 0x0000000002007986 */ /* 0x0001e2000c101124 */
[----:B------:R-:W-:Y:S01]  /*fc20*/  VIADD R24, R24, 0x80 ;  /* 0x0000008018187836 */ /* 0x000fe20000000000 */
[----:B------:R-:W-:Y:S06]  /*fc30*/  BRA `(.L_x_25937) ;  /* 0x00000004001c7947 */ /* 0x000fec0003800000 */
.L_x_25960:
[----:B------:R-:W-:Y:S01]  /*fc40*/  LOP3.LUT R5, R6, 0x7fffffff, RZ, 0xc0, !PT ;  /* 0x7fffffff06057812 */ /* 0x000fe200078ec0ff */
[----:B------:R-:W-:Y:S01]  /*fc50*/  BSSY B0, `(.L_x_25965) ;  /* 0x0000013000007945 */ /* 0x000fe20003800000 */
[----:B------:R-:W-:Y:S02]  /*fc60*/  HFMA2.MMA R0, -RZ, RZ, 0, 7.62939453125e-06 ;  /* 0x00000080ff007435 */ /* 0x000fe400000001ff */
        /* <DEDUP_REMOVED lines=13> */
.L_x_25967:
[----:B------:R-:W-:-:S04]  /*fd40*/  LOP3.LUT R6, R6, 0x80000000, RZ, 0xc0, !PT ;  /* 0x8000000006067812 */ /* 0x000fc800078ec0ff */
[----:B------:R-:W-:-:S04]  /*fd50*/  SHF.R.U32.HI R5, RZ, 0x18, R6 ;  /* 0x00000018ff057819 */ /* 0x000fc80000011606 */
[----:B------:R-:W-:-:S04]  /*fd60*/  LOP3.LUT R4, R4, R5, RZ, 0xfc, !PT ;  /* 0x0000000504047212 */ /* 0x000fc800078efcff */
[----:B------:R-:W-:-:S07]  /*fd70*/  PRMT R0, R4, 0x7610, R0 ;  /* 0x0000761004007816 */ /* 0x000fce0000000000 */
.L_x_25966:
[----:B------:R-:W-:Y:S05]  /*fd80*/  BSYNC B0 ;  /* 0x0000000000007941 */ /* 0x000fea0003800000 */
.L_x_25965:
[----:B------:R0:W-:Y:S01]  /*fd90*/  STG.E.U8 desc[UR36][R2.64], R0 ;  /* 0x0000000002007986 */ /* 0x0001e2000c101124 */
[----:B------:R-:W-:Y:S01]  /*fda0*/  VIADD R24, R24, 0x80 ;  /* 0x0000008018187836 */ /* 0x000fe20000000000 */
[----:B------:R-:W-:Y:S06]  /*fdb0*/  BRA `(.L_x_25937) ;  /* 0x0000000000bc7947 */ /* 0x000fec0003800000 */
.L_x_25959:
[----:B------:R-:W-:-:S13]  /*fdc0*/  ISETP.NE.AND P0, PT, R0, 0x1c, PT ;  /* 0x0000001c0000780c */ /* 0x000fda0003f05270 */
[----:B------:R-:W-:Y:S05]  /*fdd0*/  @!P0 BRA `(.L_x_25968) ;  /* 0x0000000000a88947 */ /* 0x000fea0003800000 */
[----:B------:R-:W-:-:S13]  /*fde0*/  ISETP.NE.AND P0, PT, R0, 0x1d, PT ;  /* 0x0000001d0000780c */ /* 0x000fda0003f05270 */
[----:B------:R-:W-:Y:S05]  /*fdf0*/  @!P0 BRA `(.L_x_25969) ;  /* 0x0000000000908947 */ /* 0x000fea0003800000 */
[----:B------:R-:W-:-:S13]  /*fe00*/  ISETP.NE.AND P0, PT, R0, 0x2c, PT ;  /* 0x0000002c0000780c */ /* 0x000fda0003f05270 */
[----:B------:R-:W-:Y:S05]  /*fe10*/  @P0 BRA `(.L_x_25942) ;  /* 0x0000000000400947 */ /* 0x000fea0003800000 */
[----:B------:R-:W-:Y:S01]  /*fe20*/  SHF.R.U32.HI R4, RZ, 0x17, R6 ;  /* 0x00000017ff047819 */ /* 0x000fe20000011606 */
[----:B------:R-:W-:-:S03]  /*fe30*/  VIADD R24, R24, 0x80 ;  /* 0x0000008018187836 */ /* 0x000fc60000000000 */
        /* <DEDUP_REMOVED lines=14> */
.L_x_25942:
        /* <DEDUP_REMOVED lines=15> */
[----:B01-3--:R-:W-:Y:S05]  /*10010*/  CALL.ABS.NOINC R2 ;  /* 0x0000000002007343 */ /* 0x00bfea0003c00000 */
.L_x_25970:
[----:B------:R-:W-:Y:S01]  /*10020*/  IADD3 R24, R24, 0x80, RZ ;  /* 0x0000008018187810 */ /* 0x000fe20007ffe0ff */
[----:B------:R-:W-:Y:S06]  /*10030*/  BRA `(.L_x_25937) ;  /* 0x00000000001c7947 */ /* 0x000fec0003800000 */
.L_x_25969:
[----:B------:R-:W0:Y:S01]  /*10040*/  F2I.U64.TRUNC R6, R6 ;  /* 0x0000000600067311 */ /* 0x000e22000020d800 */
[----:B------:R-:W-:Y:S01]  /*10050*/  VIADD R24, R24, 0x80 ;  /* 0x0000008018187836 */ /* 0x000fe20000000000 */
[----:B0-----:R0:W-:Y:S01]  /*10060*/  STG.E.64 desc[UR36][R2.64], R6 ;  /* 0x0000000602007986 */ /* 0x0011e2000c101b24 */
[----:B------:R-:W-:Y:S05]  /*10070*/  BRA `(.L_x_25937) ;  /* 0x00000000000c7947 */ /* 0x000fea0003800000 */
.L_x_25968:
[----:B------:R-:W0:Y:S01]  /*10080*/  F2I.FTZ.U32.TRUNC.NTZ R5, R6 ;  /* 0x0000000600057305 */ /* 0x000e22000021f000 */
[----:B------:R-:W-:Y:S01]  /*10090*/  VIADD R24, R24, 0x80 ;  /* 0x0000008018187836 */ /* 0x000fe20000000000 */
[----:B0-----:R0:W-:Y:S06]  /*100a0*/  STG.E desc[UR36][R2.64], R5 ;  /* 0x0000000502007986 */ /* 0x0011ec000c101924 */
.L_x_25937:
[----:B------:R-:W-:Y:S05]  /*100b0*/  BSYNC B6 ;  /* 0x0000000000067941 */ /* 0x000fea0003800000 */
.L_x_25936:
[----:B------:R-:W-:Y:S01]  /*100c0*/  ISETP.GE.AND P0, PT, R24, R28, PT ;  /* 0x0000001c1800720c */ /* 0x000fe20003f06270 */
[----:B------:R-:W-:-:S12]  /*100d0*/  BSSY B6, `(.L_x_25971) ;  /* 0x00001db000067945 */ /* 0x000fd80003800000 */
[----:B------:R-:W-:Y:S05]  /*100e0*/  @P0 BRA `(.L_x_25972) ;  /* 0x0000001c00640947 */ /* 0x000fea0003800000 */
[----:B0-----:R-:W0:Y:S01]  /*100f0*/  S2R R3, SR_CTAID.X ;  /* 0x0000000000037919 */ /* 0x001e220000002500 */
[----:B--2---:R-:W2:Y:S01]  /*10100*/  LDC.64 R4, c[0x0][0x228] ;  /* 0x00008a00ff047b82 */ /* 0x004ea20000000a00 */
[----:B----4-:R-:W-:Y:S01]  /*10110*/  PRMT R2, R25, 0x9910, RZ ;  /* 0x0000991019027816 */ /* 0x010fe200000000ff */
[----:B------:R-:W-:Y:S01]  /*10120*/  ULDC UR4, c[0x0][0x248] ;  /* 0x0000920000047ab9 */ /* 0x000fe20000000800 */
[----:B0-----:R-:W-:-:S04]  /*10130*/  IMAD R0, R3, 0x200, R24 ;  /* 0x0000020003007824 */ /* 0x001fc800078e0218 */
[----:B------:R-:W-:Y:S01]  /*10140*/  IMAD R3, R0, UR4, RZ ;  /* 0x0000000400037c24 */ /* 0x000fe2000f8e02ff */
[----:B------:R-:W-:-:S04]  /*10150*/  MOV R0, R2 ;  /* 0x0000000200007202 */ /* 0x000fc80000000f00 */
        /* <DEDUP_REMOVED lines=12> */
[----:B-1----:R-:W0:Y:S02]  /*10220*/  F2I.FTZ.TRUNC.NTZ R5, R18 ;  /* 0x0000001200057305 */ /* 0x002e24000021f100 */
[----:B0-----:R0:W-:Y:S01]  /*10230*/  STG.E.U8 desc[UR36][R2.64], R5 ;  /* 0x0000000502007986 */ /* 0x0011e2000c101124 */
[----:B------:R-:W-:Y:S05]  /*10240*/  BRA `(.L_x_25978) ;  /* 0x0000000c00547947 */ /* 0x000fea0003800000 */
.L_x_25976:
[----:B-1-3--:R-:W0:Y:S02]  /*10250*/  F2I.S64.TRUNC R18, R18 ;  /* 0x0000001200127311 */ /* 0x00ae24000020d900 */
[----:B0-----:R-:W-:-:S05]  /*10260*/  IMAD.MOV.U32 R5, RZ, RZ, R18 ;  /* 0x000000ffff057224 */ /* 0x001fca00078e0012 */
[----:B------:R0:W-:Y:S01]  /*10270*/  STG.E.U8 desc[UR36][R2.64], R5 ;  /* 0x0000000502007986 */ /* 0x0001e2000c101124 */
[----:B------:R-:W-:Y:S05]  /*10280*/  BRA `(.L_x_25978) ;  /* 0x0000000c00447947 */ /* 0x000fea0003800000 */
.L_x_25975:
        /* <DEDUP_REMOVED lines=9> */
.L_x_25980:
[----:B-1----:R-:W0:Y:S02]  /*10320*/  F2I.FTZ.TRUNC.NTZ R5, R18 ;  /* 0x0000001200057305 */ /* 0x002e24000021f100 */
[----:B0-----:R0:W-:Y:S01]  /*10330*/  STG.E desc[UR36][R2.64], R5 ;  /* 0x0000000502007986 */ /* 0x0011e2000c101924 */
[----:B------:R-:W-:Y:S05]  /*10340*/  BRA `(.L_x_25978) ;  /* 0x0000000c00147947 */ /* 0x000fea0003800000 */
.L_x_25979:
[----:B-1----:R-:W0:Y:S02]  /*10350*/  F2I.FTZ.TRUNC.NTZ R5, R18 ;  /* 0x0000001200057305 */ /* 0x002e24000021f100 */
[----:B0-----:R0:W-:Y:S01]  /*10360*/  STG.E.U16 desc[UR36][R2.64], R5 ;  /* 0x0000000502007986 */ /* 0x0011e2000c101524 */
[----:B------:R-:W-:Y:S05]  /*10370*/  BRA `(.L_x_25978) ;  /* 0x0000000c00087947 */ /* 0x000fea0003800000 */
.L_x_25974:
[----:B------:R-:W-:-:S13]  /*10380*/  ISETP.GT.AND P0, PT, R0, 0x6, PT ;  /* 0x000000060000780c */ /* 0x000fda0003f04270 */
[----:B------:R-:W-:Y:S05]  /*10390*/  @P0 BRA `(.L_x_25981) ;  /* 0x0000000000240947 */ /* 0x000fea0003800000 */
[----:B------:R-:W-:-:S13]  /*103a0*/  ISETP.NE.AND P0, PT, R0, 0x5, PT ;  /* 0x000000050000780c */ /* 0x000fda0003f05270 */
[----:B------:R-:W-:Y:S05]  /*103b0*/  @!P0 BRA `(.L_x_25982) ;  /* 0x0000000000108947 */ /* 0x000fea0003800000 */
[----:B------:R-:W-:-:S13]  /*103c0*/  ISETP.NE.AND P0, PT, R0, 0x6, PT ;  /* 0x000000060000780c */ /* 0x000fda0003f05270 */
[----:B------:R-:W-:Y:S05]  /*103d0*/  @P0 BRA `(.L_x_25977) ;  /* 0x0000000800980947 */ /* 0x000fea0003800000 */
[----:B-1----:R0:W-:Y:S01]  /*103e0*/  STG.E desc[UR36][R2.64], R18 ;  /* 0x0000001202007986 */ /* 0x0021e2000c101924 */
[----:B------:R-:W-:Y:S05]  /*103f0*/  BRA `(.L_x_25978) ;  /* 0x0000000800e87947 */ /* 0x000fea0003800000 */
.L_x_25982:
[----:B-1----:R-:W-:-:S05]  /*10400*/  F2FP.F16.F32.PACK_AB R18, RZ, R18 ;  /* 0x00000012ff12723e */ /* 0x002fca00000000ff */
[----:B------:R0:W-:Y:S01]  /*10410*/  STG.E.U16 desc[UR36][R2.64], R18 ;  /* 0x0000001202007986 */ /* 0x0001e2000c101524 */
[----:B------:R-:W-:Y:S05]  /*10420*/  BRA `(.L_x_25978) ;  /* 0x0000000800dc7947 */ /* 0x000fea0003800000 */
.L_x_25981:
[----:B------:R-:W-:-:S13]  /*10430*/  ISETP.NE.AND P0, PT, R0, 0x7, PT ;  /* 0x000000070000780c */ /* 0x000fda0003f05270 */
[----:B------:R-:W-:Y:S05]  /*10440*/  @!P0 BRA `(.L_x_25983) ;  /* 0x0000000000248947 */ /* 0x000fea0003800000 */
[----:B------:R-:W-:-:S13]  /*10450*/  ISETP.NE.AND P0, PT, R0, 0x8, PT ;  /* 0x000000080000780c */ /* 0x000fda0003f05270 */
[----:B------:R-:W-:Y:S05]  /*10460*/  @!P0 BRA `(.L_x_25984) ;  /* 0x0000000000108947 */ /* 0x000fea0003800000 */
[----:B------:R-:W-:-:S13]  /*10470*/  ISETP.NE.AND P0, PT, R0, 0x9, PT ;  /* 0x000000090000780c */ /* 0x000fda0003f05270 */
[----:B------:R-:W-:Y:S05]  /*10480*/  @P0 BRA `(.L_x_25977) ;  /* 0x00000008006c0947 */ /* 0x000fea0003800000 */
[----:B-1-3--:R0:W-:Y:S01]  /*10490*/  STG.E.64 desc[UR36][R2.64], R18 ;  /* 0x0000001202007986 */ /* 0x00a1e2000c101b24 */
[----:B------:R-:W-:Y:S05]  /*104a0*/  BRA `(.L_x_25978) ;  /* 0x0000000800bc7947 */ /* 0x000fea0003800000 */
.L_x_25984:
[----:B-1-3--:R-:W-:-:S05]  /*104b0*/  F2FP.F16.F32.PACK_AB R5, R19, R18 ;  /* 0x000000121305723e */ /* 0x00afca00000000ff */
[----:B------:R0:W-:Y:S01]  /*104c0*/  STG.E desc[UR36][R2.64], R5 ;  /* 0x0000000502007986 */ /* 0x0001e2000c101924 */
[----:B------:R-:W-:Y:S05]  /*104d0*/  BRA `(.L_x_25978) ;  /* 0x0000000800b07947 */ /* 0x000fea0003800000 */
.L_x_25983:
[----:B-1----:R-:W-:-:S06]  /*104e0*/  FMUL.FTZ R4, R18, 1 ;  /* 0x3f80000012047820 */ /* 0x002fcc0000410000 */
[----:B------:R-:W0:Y:S02]  /*104f0*/  F2F.F64.F32 R4, R4 ;  /* 0x0000000400047310 */ /* 0x000e240000201800 */
[----:B0-----:R0:W-:Y:S01]  /*10500*/  STG.E.64 desc[UR36][R2.64], R4 ;  /* 0x0000000402007986 */ /* 0x0011e2000c101b24 */
[----:B------:R-:W-:Y:S05]  /*10510*/  BRA `(.L_x_25978) ;  /* 0x0000000800a07947 */ /* 0x000fea0003800000 */
.L_x_25973:
        /* <DEDUP_REMOVED lines=8> */
[----:B-1----:R-:W-:Y:S02]  /*105a0*/  FSETP.NEU.FTZ.AND P0, PT, R18, RZ, PT ;  /* 0x000000ff1200720b */ /* 0x002fe40003f1d000 */
[----:B---3--:R-:W-:-:S04]  /*105b0*/  FSETP.NEU.FTZ.AND P1, PT, R19, RZ, PT ;  /* 0x000000ff1300720b */ /* 0x008fc80003f3d000 */
[----:B------:R-:W-:-:S04]  /*105c0*/  PLOP3.LUT P0, PT, P0, P1, PT, 0xa8, 0x0 ;  /* 0x000000000000781c */ /* 0x000fc80000703570 */
[----:B------:R-:W-:-:S05]  /*105d0*/  SEL R5, RZ, 0x1, !P0 ;  /* 0x00000001ff057807 */ /* 0x000fca0004000000 */
[----:B------:R0:W-:Y:S01]  /*105e0*/  STG.E.U8 desc[UR36][R2.64], R5 ;  /* 0x0000000502007986 */ /* 0x0001e2000c101124 */
[----:B------:R-:W-:Y:S05]  /*105f0*/  BRA `(.L_x_25978) ;  /* 0x0000000800687947 */ /* 0x000fea0003800000 */
.L_x_25987:
[----:B---3--:R-:W-:Y:S01]  /*10600*/  FMUL.FTZ R6, R19, 1 ;  /* 0x3f80000013067820 */ /* 0x008fe20000410000 */
[----:B-1----:R-:W-:-:S05]  /*10610*/  FMUL.FTZ R4, R18, 1 ;  /* 0x3f80000012047820 */ /* 0x002fca0000410000 */
[----:B------:R-:W-:Y:S08]  /*10620*/  F2F.F64.F32 R6, R6 ;  /* 0x0000000600067310 */ /* 0x000ff00000201800 */
[----:B------:R-:W0:Y:S02]  /*10630*/  F2F.F64.F32 R4, R4 ;  /* 0x0000000400047310 */ /* 0x000e240000201800 */
[----:B0-----:R1:W-:Y:S01]  /*10640*/  STG.E.128 desc[UR36][R2.64], R4 ;  /* 0x0000000402007986 */ /* 0x0013e2000c101d24 */
[----:B------:R-:W-:Y:S05]  /*10650*/  BRA `(.L_x_25978) ;  /* 0x0000000800507947 */ /* 0x000fea0003800000 */
.L_x_25986:
[----:B------:R-:W-:-:S13]  /*10660*/  ISETP.NE.AND P0, PT, R0, 0xf, PT ;  /* 0x0000000f0000780c */ /* 0x000fda0003f05270 */
[----:B------:R-:W-:Y:S05]  /*10670*/  @!P0 BRA `(.L_x_25988) ;  /* 0x0000000000ac8947 */ /* 0x000fea0003800000 */
[----:B------:R-:W-:-:S13]  /*10680*/  ISETP.NE.AND P0, PT, R0, 0x17, PT ;  /* 0x000000170000780c */ /* 0x000fda0003f05270 */
[----:B------:R-:W-:Y:S05]  /*10690*/  @!P0 BRA `(.L_x_25989) ;  /* 0x0000000000508947 */ /* 0x000fea0003800000 */
[----:B------:R-:W-:-:S13]  /*106a0*/  ISETP.NE.AND P0, PT, R0, 0x18, PT ;  /* 0x000000180000780c */ /* 0x000fda0003f05270 */
[----:B------:R-:W-:Y:S05]  /*106b0*/  @P0 BRA `(.L_x_25977) ;  /* 0x0000000400e00947 */ /* 0x000fea0003800000 */
[C---:B-1----:R-:W-:Y:S01]  /*106c0*/  LOP3.LUT R4, R18.reuse, 0x7fffffff, RZ, 0xc0, !PT ;  /* 0x7fffffff12047812 */ /* 0x042fe200078ec0ff */
        /* <DEDUP_REMOVED lines=11> */
[----:B------:R-:W-:Y:S02]  /*10780*/  @P0 SHF.R.U32.HI R0, RZ, 0x14, R5 ;  /* 0x00000014ff000819 */ /* 0x000fe40000011605 */
[----:B------:R-:W-:-:S07]  /*10790*/  @!P0 IADD3 R0, R4, -0x46800000, RZ ;  /* 0xb980000004008810 */ /* 0x000fce0007ffe0ff */
.L_x_25991:
[----:B------:R-:W-:Y:S05]  /*107a0*/  BSYNC B0 ;  /* 0x0000000000007941 */ /* 0x000fea0003800000 */
.L_x_25990:
[----:B------:R-:W-:-:S05]  /*107b0*/  LOP3.LUT R7, R0, R7, RZ, 0xfc, !PT ;  /* 0x0000000700077212 */ /* 0x000fca00078efcff */
[----:B------:R2:W-:Y:S01]  /*107c0*/  STG.E.U8 desc[UR36][R2.64], R7 ;  /* 0x0000000702007986 */ /* 0x0005e2000c101124 */
[----:B------:R-:W-:Y:S05]  /*107d0*/  BRA `(.L_x_25978) ;  /* 0x0000000400f07947 */ /* 0x000fea0003800000 */
.L_x_25989:
[----:B-1----:R-:W-:Y:S01]  /*107e0*/  LOP3.LUT R4, R18, 0x7fffffff, RZ, 0xc0, !PT ;  /* 0x7fffffff12047812 */ /* 0x002fe200078ec0ff */
        /* <DEDUP_REMOVED lines=11> */
.L_x_25993:
[----:B------:R-:W-:Y:S01]  /*108a0*/  IMAD.MOV.U32 R0, RZ, RZ, 0x7f ;  /* 0x0000007fff007424 */ /* 0x000fe200078e00ff */
[----:B------:R-:W-:-:S04]  /*108b0*/  ISETP.GT.U32.AND P0, PT, R4, 0x7f800000, PT ;  /* 0x7f8000000400780c */ /* 0x000fc80003f04070 */
[----:B------:R-:W-:-:S09]  /*108c0*/  SEL R0, R0, 0x7c, P0 ;  /* 0x0000007c00007807 */ /* 0x000fd20000000000 */
.L_x_25994:
[----:B------:R-:W-:Y:S05]  /*108d0*/  BSYNC B0 ;  /* 0x0000000000007941 */ /* 0x000fea0003800000 */
.L_x_25992:
[----:B------:R-:W-:-:S04]  /*108e0*/  LOP3.LUT R18, R18, 0x80000000, RZ, 0xc0, !PT ;  /* 0x8000000012127812 */ /* 0x000fc800078ec0ff */
[----:B------:R-:W-:-:S04]  /*108f0*/  SHF.R.U32.HI R5, RZ, 0x18, R18 ;  /* 0x00000018ff057819 */ /* 0x000fc80000011612 */
[----:B------:R-:W-:-:S05]  /*10900*/  LOP3.LUT R5, R0, R5, RZ, 0xfc, !PT ;  /* 0x0000000500057212 */ /* 0x000fca00078efcff */
[----:B------:R4:W-:Y:S01]  /*10910*/  STG.E.U8 desc[UR36][R2.64], R5 ;  /* 0x0000000502007986 */ /* 0x0009e2000c101124 */
[----:B------:R-:W-:Y:S05]  /*10920*/  BRA `(.L_x_25978) ;  /* 0x00000004009c7947 */ /* 0x000fea0003800000 */
.L_x_25988:
[----:B-1----:R-:W-:-:S05]  /*10930*/  F2FP.BF16.F32.PACK_AB R18, RZ, R18 ;  /* 0x00000012ff12723e */ /* 0x002fca00000010ff */
[----:B------:R0:W-:Y:S01]  /*10940*/  STG.E.U16 desc[UR36][R2.64], R18 ;  /* 0x0000001202007986 */ /* 0x0001e2000c101524 */
[----:B------:R-:W-:Y:S05]  /*10950*/  BRA `(.L_x_25978) ;  /* 0x0000000400907947 */ /* 0x000fea0003800000 */
.L_x_25985:
        /* <DEDUP_REMOVED lines=8> */
[----:B-1----:R-:W0:Y:S02]  /*109e0*/  F2I.FTZ.U32.TRUNC.NTZ R5, R18 ;  /* 0x0000001200057305 */ /* 0x002e24000021f000 */
[----:B0-----:R0:W-:Y:S01]  /*109f0*/  STG.E.U16 desc[UR36][R2.64], R5 ;  /* 0x0000000502007986 */ /* 0x0011e2000c101524 */
[----:B------:R-:W-:Y:S05]  /*10a00*/  BRA `(.L_x_25978) ;  /* 0x0000000400647947 */ /* 0x000fea0003800000 */
.L_x_25997:
[----:B-1----:R-:W-:Y:S01]  /*10a10*/  LOP3.LUT R5, R18, 0x7fffffff, RZ, 0xc0, !PT ;  /* 0x7fffffff12057812 */ /* 0x002fe200078ec0ff */
        /* <DEDUP_REMOVED lines=15> */
.L_x_26000:
[----:B------:R-:W-:-:S04]  /*10b10*/  LOP3.LUT R18, R18, 0x80000000, RZ, 0xc0, !PT ;  /* 0x8000000012127812 */ /* 0x000fc800078ec0ff */
[----:B------:R-:W-:-:S04]  /*10b20*/  SHF.R.U32.HI R5, RZ, 0x18, R18 ;  /* 0x00000018ff057819 */ /* 0x000fc80000011612 */
[----:B------:R-:W-:-:S04]  /*10b30*/  LOP3.LUT R4, R4, R5, RZ, 0xfc, !PT ;  /* 0x0000000504047212 */ /* 0x000fc800078efcff */
[----:B------:R-:W-:-:S07]  /*10b40*/  PRMT R0, R4, 0x7610, R0 ;  /* 0x0000761004007816 */ /* 0x000fce0000000000 */
.L_x_25999:
[----:B------:R-:W-:Y:S05]  /*10b50*/  BSYNC B0 ;  /* 0x0000000000007941 */ /* 0x000fea0003800000 */
.L_x_25998:
[----:B------:R0:W-:Y:S01]  /*10b60*/  STG.E.U8 desc[UR36][R2.64], R0 ;  /* 0x0000000002007986 */ /* 0x0001e2000c101124 */
[----:B------:R-:W-:Y:S05]  /*10b70*/  BRA `(.L_x_25978) ;  /* 0x0000000400087947 */ /* 0x000fea0003800000 */
.L_x_25996:
[----:B-1----:R-:W-:Y:S01]  /*10b80*/  LOP3.LUT R5, R18, 0x7fffffff, RZ, 0xc0, !PT ;  /* 0x7fffffff12057812 */ /* 0x002fe200078ec0ff */
        /* <DEDUP_REMOVED lines=15> */
.L_x_26003:
[----:B------:R-:W-:-:S04]  /*10c80*/  LOP3.LUT R18, R18, 0x80000000, RZ, 0xc0, !PT ;  /* 0x8000000012127812 */ /* 0x000fc800078ec0ff */
[----:B------:R-:W-:-:S04]  /*10c90*/  SHF.R.U32.HI R5, RZ, 0x18, R18 ;  /* 0x00000018ff057819 */ /* 0x000fc80000011612 */
[----:B------:R-:W-:-:S04]  /*10ca0*/  LOP3.LUT R4, R4, R5, RZ, 0xfc, !PT ;  /* 0x0000000504047212 */ /* 0x000fc800078efcff */
[----:B------:R-:W-:-:S07]  /*10cb0*/  PRMT R0, R4, 0x7610, R0 ;  /* 0x0000761004007816 */ /* 0x000fce0000000000 */
.L_x_26002:
[----:B------:R-:W-:Y:S05]  /*10cc0*/  BSYNC B0 ;  /* 0x0000000000007941 */ /* 0x000fea0003800000 */
.L_x_26001:
[----:B------:R0:W-:Y:S01]  /*10cd0*/  STG.E.U8 desc[UR36][R2.64], R0 ;  /* 0x0000000002007986 */ /* 0x0001e2000c101124 */
[----:B------:R-:W-:Y:S05]  /*10ce0*/  BRA `(.L_x_25978) ;  /* 0x0000000000ac7947 */ /* 0x000fea0003800000 */
.L_x_25995:
[----:B------:R-:W-:-:S13]  /*10cf0*/  ISETP.NE.AND P0, PT, R0, 0x1c, PT ;  /* 0x0000001c0000780c */ /* 0x000fda0003f05270 */
[----:B------:R-:W-:Y:S05]  /*10d00*/  @!P0 BRA `(.L_x_26004) ;  /* 0x00000000009c8947 */ /* 0x000fea0003800000 */
[----:B------:R-:W-:-:S13]  /*10d10*/  ISETP.NE.AND P0, PT, R0, 0x1d, PT ;  /* 0x0000001d0000780c */ /* 0x000fda0003f05270 */
[----:B------:R-:W-:Y:S05]  /*10d20*/  @!P0 BRA `(.L_x_26005) ;  /* 0x0000000000888947 */ /* 0x000fea0003800000 */
[----:B------:R-:W-:-:S13]  /*10d30*/  ISETP.NE.AND P0, PT, R0, 0x2c, PT ;  /* 0x0000002c0000780c */ /* 0x000fda0003f05270 */
[----:B------:R-:W-:Y:S05]  /*10d40*/  @P0 BRA `(.L_x_25977) ;  /* 0x00000000003c0947 */ /* 0x000fea0003800000 */
[----:B-1----:R-:W-:-:S04]  /*10d50*/  SHF.R.U32.HI R4, RZ, 0x17, R18 ;  /* 0x00000017ff047819 */ /* 0x002fc80000011612 */
        /* <DEDUP_REMOVED lines=14> */
.L_x_25977:
[----:B------:R-:W-:Y:S01]  /*10e40*/  MOV R2, 0x0 ;  /* 0x0000000000027802 */ /* 0x000fe20000000f00 */
[----:B------:R-:W-:Y:S01]  /*10e50*/  ULDC.64 UR4, c[0x4][0x198] ;  /* 0x0100660000047ab9 */ /* 0x000fe20000000a00 */
[----:B------:R-:W-:Y:S01]  /*10e60*/  ULDC.64 UR6, c[0x4][0x90] ;  /* 0x0100240000067ab9 */ /* 0x000fe20000000a00 */
[----:B------:R-:W-:Y:S01]  /*10e70*/  IMAD.U32 R4, RZ, RZ, UR4 ;  /* 0x00000004ff047e24 */ /* 0x000fe2000f8e00ff */
[----:B------:R-:W-:Y:S01]  /*10e80*/  HFMA2.MMA R12, -RZ, RZ, 0, 5.9604644775390625e-08 ;  /* 0x00000001ff0c7435 */ /* 0x000fe200000001ff */
        /* <DEDUP_REMOVED lines=10> */
[----:B01-3--:R-:W-:Y:S05]  /*10f30*/  CALL.ABS.NOINC R2 ;  /* 0x0000000002007343 */ /* 0x00bfea0003c00000 */
.L_x_26006:
[----:B------:R-:W-:Y:S05]  /*10f40*/  BRA `(.L_x_25978) ;  /* 0x0000000000147947 */ /* 0x000fea0003800000 */
.L_x_26005:
[----:B-1-3--:R-:W0:Y:S02]  /*10f50*/  F2I.U64.TRUNC R18, R18 ;  /* 0x0000001200127311 */ /* 0x00ae24000020d800 */
[----:B0-----:R0:W-:Y:S01]  /*10f60*/  STG.E.64 desc[UR36][R2.64], R18 ;  /* 0x0000001202007986 */ /* 0x0011e2000c101b24 */
[----:B------:R-:W-:Y:S05]  /*10f70*/  BRA `(.L_x_25978) ;  /* 0x0000000000087947 */ /* 0x000fea0003800000 */
.L_x_26004:
[----:B-1----:R-:W0:Y:S02]  /*10f80*/  F2I.FTZ.U32.TRUNC.NTZ R5, R18 ;  /* 0x0000001200057305 */ /* 0x002e24000021f000 */
[----:B0-----:R0:W-:Y:S02]  /*10f90*/  STG.E desc[UR36][R2.64], R5 ;  /* 0x0000000502007986 */ /* 0x0011e4000c101924 */
.L_x_25978:
[----:B------:R-:W-:-:S05]  /*10fa0*/  VIADD R24, R24, 0x80 ;  /* 0x0000008018187836 */ /* 0x000fca0000000000 */
[----:B------:R-:W-:-:S13]  /*10fb0*/  ISETP.GE.AND P0, PT, R24, R28, PT ;  /* 0x0000001c1800720c */ /* 0x000fda0003f06270 */
[----:B------:R-:W-:Y:S05]  /*10fc0*/  @P0 BRA `(.L_x_25972) ;  /* 0x0000000c00ac0947 */ /* 0x000fea0003800000 */
[----:B012-4-:R-:W0:Y:S01]  /*10fd0*/  S2R R3, SR_CTAID.X ;  /* 0x0000000000037919 */ /* 0x017e220000002500 */
[----:B------:R-:W1:Y:S01]  /*10fe0*/  LDC.64 R4, c[0x0][0x228] ;  /* 0x00008a00ff047b82 */ /* 0x000e620000000a00 */
[----:B------:R-:W-:Y:S01]  /*10ff0*/  PRMT R0, R25, 0x9910, RZ ;  /* 0x0000991019007816 */ /* 0x000fe200000000ff */
[----:B------:R-:W-:-:S03]  /*11000*/  ULDC UR4, c[0x0][0x248] ;  /* 0x0000920000047ab9 */ /* 0x000fc60000000800 */
[----:B------:R-:W-:Y:S01]  /*11010*/  ISETP.GT.AND P1, PT, R0, 0x9, PT ;  /* 0x000000090000780c */ /* 0x000fe20003f24270 */
[----:B0-----:R-:W-:-:S04]  /*11020*/  IMAD R3, R3, 0x200, R24 ;  /* 0x0000020003037824 */ /* 0x001fc800078e0218 */
[----:B------:R-:W-:-:S05]  /*11030*/  IMAD R3, R3, UR4, RZ ;  /* 0x0000000403037c24 */ /* 0x000fca000f8e02ff */
[----:B-1----:R-:W-:-:S04]  /*11040*/  IADD3 R2, P0, R3, R4, RZ ;  /* 0x0000000403027210 */ /* 0x002fc80007f1e0ff */
[----:B------:R-:W-:Y:S01]  /*11050*/  IADD3.X R3, RZ, R5, RZ, P0, !PT ;  /* 0x00000005ff037210 */ /* 0x000fe200007fe4ff */
[----:B------:R-:W-:Y:S08]  /*11060*/  @P1 BRA `(.L_x_26007) ;  /* 0x0000000000e01947 */ /* 0x000ff00003800000 */
        /* <DEDUP_REMOVED lines=11> */
.L_x_26010:
[----:B------:R-:W0:Y:S02]  /*11120*/  F2I.S64.TRUNC R16, R16 ;  /* 0x0000001000107311 */ /* 0x000e24000020d900 */
[----:B0-----:R-:W-:-:S05]  /*11130*/  IMAD.MOV.U32 R5, RZ, RZ, R16 ;  /* 0x000000ffff057224 */ /* 0x001fca00078e0010 */
[----:B------:R1:W-:Y:S01]  /*11140*/  STG.E.U8 desc[UR36][R2.64], R5 ;  /* 0x0000000502007986 */ /* 0x0003e2000c101124 */
[----:B------:R-:W-:Y:S05]  /*11150*/  BRA `(.L_x_26012) ;  /* 0x0000000c00447947 */ /* 0x000fea0003800000 */
.L_x_26009:
        /* <DEDUP_REMOVED lines=9> */
.L_x_26014:
[----:B------:R-:W0:Y:S02]  /*111f0*/  F2I.FTZ.TRUNC.NTZ R5, R16 ;  /* 0x0000001000057305 */ /* 0x000e24000021f100 */
[----:B0-----:R4:W-:Y:S01]  /*11200*/  STG.E desc[UR36][R2.64], R5 ;  /* 0x0000000502007986 */ /* 0x0019e2000c101924 */
[----:B------:R-:W-:Y:S05]  /*11210*/  BRA `(.L_x_26012) ;  /* 0x0000000c00147947 */ /* 0x000fea0003800000 */
.L_x_26013:
[----:B------:R-:W0:Y:S02]  /*11220*/  F2I.FTZ.TRUNC.NTZ R5, R16 ;  /* 0x0000001000057305 */ /* 0x000e24000021f100 */
[----:B0-----:R0:W-:Y:S01]  /*11230*/  STG.E.U16 desc[UR36][R2.64], R5 ;  /* 0x0000000502007986 */ /* 0x0011e2000c101524 */
[----:B------:R-:W-:Y:S05]  /*11240*/  BRA `(.L_x_26012) ;  /* 0x0000000c00087947 */ /* 0x000fea0003800000 */
.L_x_26008:
        /* <DEDUP_REMOVED lines=8> */
.L_x_26016:
[----:B------:R-:W-:-:S05]  /*112d0*/  F2FP.F16.F32.PACK_AB R16, RZ, R16 ;  /* 0x00000010ff10723e */ /* 0x000fca00000000ff */
[----:B------:R0:W-:Y:S01]  /*112e0*/  STG.E.U16 desc[UR36][R2.64], R16 ;  /* 0x0000001002007986 */ /* 0x0001e2000c101524 */
[----:B------:R-:W-:Y:S05]  /*112f0*/  BRA `(.L_x_26012) ;  /* 0x0000000800dc7947 */ /* 0x000fea0003800000 */
.L_x_26015:
        /* <DEDUP_REMOVED lines=8> */
.L_x_26018:
[----:B------:R-:W-:-:S05]  /*11380*/  F2FP.F16.F32.PACK_AB R5, R17, R16 ;  /* 0x000000101105723e */ /* 0x000fca00000000ff */
[----:B------:R0:W-:Y:S01]  /*11390*/  STG.E desc[UR36][R2.64], R5 ;  /* 0x0000000502007986 */ /* 0x0001e2000c101924 */
[----:B------:R-:W-:Y:S05]  /*113a0*/  BRA `(.L_x_26012) ;  /* 0x0000000800b07947 */ /* 0x000fea0003800000 */
.L_x_26017:
[----:B------:R-:W-:-:S06]  /*113b0*/  FMUL.FTZ R4, R16, 1 ;  /* 0x3f80000010047820 */ /* 0x000fcc0000410000 */
[----:B------:R-:W0:Y:S02]  /*113c0*/  F2F.F64.F32 R4, R4 ;  /* 0x0000000400047310 */ /* 0x000e240000201800 */
[----:B0-----:R0:W-:Y:S01]  /*113d0*/  STG.E.64 desc[UR36][R2.64], R4 ;  /* 0x0000000402007986 */ /* 0x0011e2000c101b24 */
[----:B------:R-:W-:Y:S05]  /*113e0*/  BRA `(.L_x_26012) ;  /* 0x0000000800a07947 */ /* 0x000fea0003800000 */
.L_x_26007:
        /* <DEDUP_REMOVED lines=9> */
[----:B------:R-:W-:-:S04]  /*11480*/  FSETP.NEU.FTZ.AND P1, PT, R17, RZ, PT ;  /* 0x000000ff1100720b */ /* 0x000fc80003f3d000 */
[----:B------:R-:W-:-:S04]  /*11490*/  PLOP3.LUT P0, PT, P0, P1, PT, 0xa8, 0x0 ;  /* 0x000000000000781c */ /* 0x000fc80000703570 */
[----:B------:R-:W-:-:S05]  /*114a0*/  SEL R5, RZ, 0x1, !P0 ;  /* 0x00000001ff057807 */ /* 0x000fca0004000000 */
[----:B------:R0:W-:Y:S01]  /*114b0*/  STG.E.U8 desc[UR36][R2.64], R5 ;  /* 0x0000000502007986 */ /* 0x0001e2000c101124 */
[----:B------:R-:W-:Y:S05]  /*114c0*/  BRA `(.L_x_26012) ;  /* 0x0000000800687947 */ /* 0x000fea0003800000 */
.L_x_26021:
[----:B------:R-:W-:Y:S01]  /*114d0*/  FMUL.FTZ R6, R17, 1 ;  /* 0x3f80000011067820 */ /* 0x000fe20000410000 */
[----:B------:R-:W-:-:S05]  /*114e0*/  FMUL.FTZ R4, R16, 1 ;  /* 0x3f80000010047820 */ /* 0x000fca0000410000 */
[----:B------:R-:W-:Y:S08]  /*114f0*/  F2F.F64.F32 R6, R6 ;  /* 0x0000000600067310 */ /* 0x000ff00000201800 */
[----:B------:R-:W0:Y:S02]  /*11500*/  F2F.F64.F32 R4, R4 ;  /* 0x0000000400047310 */ /* 0x000e240000201800 */
[----:B0-----:R0:W-:Y:S01]  /*11510*/  STG.E.128 desc[UR36][R2.64], R4 ;  /* 0x0000000402007986 */ /* 0x0011e2000c101d24 */
[----:B------:R-:W-:Y:S05]  /*11520*/  BRA `(.L_x_26012) ;  /* 0x0000000800507947 */ /* 0x000fea0003800000 */
.L_x_26020:
        /* <DEDUP_REMOVED lines=20> */
.L_x_26025:
[----:B------:R-:W-:Y:S05]  /*11670*/  BSYNC B0 ;  /* 0x0000000000007941 */ /* 0x000fea0003800000 */
.L_x_26024:
[----:B------:R-:W-:-:S05]  /*11680*/  LOP3.LUT R7, R0, R7, RZ, 0xfc, !PT ;  /* 0x0000000700077212 */ /* 0x000fca00078efcff */
[----:B------:R0:W-:Y:S01]  /*11690*/  STG.E.U8 desc[UR36][R2.64], R7 ;  /* 0x0000000702007986 */ /* 0x0001e2000c101124 */
[----:B------:R-:W-:Y:S05]  /*116a0*/  BRA `(.L_x_26012) ;  /* 0x0000000400f07947 */ /* 0x000fea0003800000 */
.L_x_26023:
        /* <DEDUP_REMOVED lines=12> */
.L_x_26027:
[----:B------:R-:W-:Y:S01]  /*11770*/  IMAD.MOV.U32 R0, RZ, RZ, 0x7f ;  /* 0x0000007fff007424 */ /* 0x000fe200078e00ff */
[----:B------:R-:W-:-:S04]  /*11780*/  ISETP.GT.U32.AND P0, PT, R4, 0x7f800000, PT ;  /* 0x7f8000000400780c */ /* 0x000fc80003f04070 */
[----:B------:R-:W-:-:S09]  /*11790*/  SEL R0, R0, 0x7c, P0 ;  /* 0x0000007c00007807 */ /* 0x000fd20000000000 */
.L_x_26028:
[----:B------:R-:W-:Y:S05]  /*117a0*/  BSYNC B0 ;  /* 0x0000000000007941 */ /* 0x000fea0003800000 */
.L_x_26026:
[----:B------:R-:W-:-:S04]  /*117b0*/  LOP3.LUT R16, R16, 0x80000000, RZ, 0xc0, !PT ;  /* 0x8000000010107812 */ /* 0x000fc800078ec0ff */
[----:B------:R-:W-:-:S04]  /*117c0*/  SHF.R.U32.HI R5, RZ, 0x18, R16 ;  /* 0x00000018ff057819 */ /* 0x000fc80000011610 */
[----:B------:R-:W-:-:S05]  /*117d0*/  LOP3.LUT R5, R0, R5, RZ, 0xfc, !PT ;  /* 0x0000000500057212 */ /* 0x000fca00078efcff */
[----:B------:R0:W-:Y:S01]  /*117e0*/  STG.E.U8 desc[UR36][R2.64], R5 ;  /* 0x0000000502007986 */ /* 0x0001e2000c101124 */
[----:B------:R-:W-:Y:S05]  /*117f0*/  BRA `(.L_x_26012) ;  /* 0x00000004009c7947 */ /* 0x000fea0003800000 */
.L_x_26022:
[----:B------:R-:W-:-:S05]  /*11800*/  F2FP.BF16.F32.PACK_AB R16, RZ, R16 ;  /* 0x00000010ff10723e */ /* 0x000fca00000010ff */
[----:B------:R0:W-:Y:S01]  /*11810*/  STG.E.U16 desc[UR36][R2.64], R16 ;  /* 0x0000001002007986 */ /* 0x0001e2000c101524 */
[----:B------:R-:W-:Y:S05]  /*11820*/  BRA `(.L_x_26012) ;  /* 0x0000000400907947 */ /* 0x000fea0003800000 */
.L_x_26019:
        /* <DEDUP_REMOVED lines=11> */
.L_x_26031:
        /* <DEDUP_REMOVED lines=16> */
.L_x_26034:
[----:B------:R-:W-:-:S04]  /*119e0*/  LOP3.LUT R16, R16, 0x80000000, RZ, 0xc0, !PT ;  /* 0x8000000010107812 */ /* 0x000fc800078ec0ff */
[----:B------:R-:W-:-:S04]  /*119f0*/  SHF.R.U32.HI R5, RZ, 0x18, R16 ;  /* 0x00000018ff057819 */ /* 0x000fc80000011610 */
[----:B------:R-:W-:-:S04]  /*11a00*/  LOP3.LUT R4, R4, R5, RZ, 0xfc, !PT ;  /* 0x0000000504047212 */ /* 0x000fc800078efcff */
[----:B------:R-:W-:-:S07]  /*11a10*/  PRMT R0, R4, 0x7610, R0 ;  /* 0x0000761004007816 */ /* 0x000fce0000000000 */
.L_x_26033:
[----:B------:R-:W-:Y:S05]  /*11a20*/  BSYNC B0 ;  /* 0x0000000000007941 */ /* 0x000fea0003800000 */
.L_x_26032:
[----:B------:R0:W-:Y:S01]  /*11a30*/  STG.E.U8 desc[UR36][R2.64], R0 ;  /* 0x0000000002007986 */ /* 0x0001e2000c101124 */
[----:B------:R-:W-:Y:S05]  /*11a40*/  BRA `(.L_x_26012) ;  /* 0x0000000400087947 */ /* 0x000fea0003800000 */
.L_x_26030:
        /* <DEDUP_REMOVED lines=16> */
.L_x_26037:
[----:B------:R-:W-:-:S04]  /*11b50*/  LOP3.LUT R16, R16, 0x80000000, RZ, 0xc0, !PT ;  /* 0x8000000010107812 */ /* 0x000fc800078ec0ff */
[----:B------:R-:W-:-:S04]  /*11b60*/  SHF.R.U32.HI R5, RZ, 0x18, R16 ;  /* 0x00000018ff057819 */ /* 0x000fc80000011610 */
[----:B------:R-:W-:-:S04]  /*11b70*/  LOP3.LUT R4, R4, R5, RZ, 0xfc, !PT ;  /* 0x0000000504047212 */ /* 0x000fc800078efcff */
[----:B------:R-:W-:-:S07]  /*11b80*/  PRMT R0, R4, 0x7610, R0 ;  /* 0x0000761004007816 */ /* 0x000fce0000000000 */
.L_x_26036:
[----:B------:R-:W-:Y:S05]  /*11b90*/  BSYNC B0 ;  /* 0x0000000000007941 */ /* 0x000fea0003800000 */
.L_x_26035:
[----:B------:R0:W-:Y:S01]  /*11ba0*/  STG.E.U8 desc[UR36][R2.64], R0 ;  /* 0x0000000002007986 */ /* 0x0001e2000c101124 */
[----:B------:R-:W-:Y:S05]  /*11bb0*/  BRA `(.L_x_26012) ;  /* 0x0000000000ac7947 */ /* 0x000fea0003800000 */
.L_x_26029:
        /* <DEDUP_REMOVED lines=21> */
.L_x_26011:
        /* <DEDUP_REMOVED lines=15> */
[----:B0--3--:R-:W-:Y:S05]  /*11e00*/  CALL.ABS.NOINC R2 ;  /* 0x0000000002007343 */ /* 0x009fea0003c00000 */
.L_x_26040:
[----:B------:R-:W-:Y:S05]  /*11e10*/  BRA `(.L_x_26012) ;  /* 0x0000000000147947 */ /* 0x000fea0003800000 */
.L_x_26039:
[----:B------:R-:W0:Y:S02]  /*11e20*/  F2I.U64.TRUNC R16, R16 ;  /* 0x0000001000107311 */ /* 0x000e24000020d800 */
[----:B0-----:R0:W-:Y:S01]  /*11e30*/  STG.E.64 desc[UR36][R2.64], R16 ;  /* 0x0000001002007986 */ /* 0x0011e2000c101b24 */
[----:B------:R-:W-:Y:S05]  /*11e40*/  BRA `(.L_x_26012) ;  /* 0x0000000000087947 */ /* 0x000fea0003800000 */
.L_x_26038:
[----:B------:R-:W0:Y:S02]  /*11e50*/  F2I.FTZ.U32.TRUNC.NTZ R5, R16 ;  /* 0x0000001000057305 */ /* 0x000e24000021f000 */
[----:B0-----:R0:W-:Y:S02]  /*11e60*/  STG.E desc[UR36][R2.64], R5 ;  /* 0x0000000502007986 */ /* 0x0011e4000c101924 */
.L_x_26012:
[----:B------:R-:W-:-:S07]  /*11e70*/  VIADD R24, R24, 0x80 ;  /* 0x0000008018187836 */ /* 0x000fce0000000000 */
.L_x_25972:
[----:B------:R-:W-:Y:S05]  /*11e80*/  BSYNC B6 ;  /* 0x0000000000067941 */ /* 0x000fea0003800000 */
.L_x_25971:
[----:B------:R-:W-:-:S13]  /*11e90*/  ISETP.GE.AND P0, PT, R24, R28, PT ;  /* 0x0000001c1800720c */ /* 0x000fda0003f06270 */
[----:B------:R-:W-:Y:S05]  /*11ea0*/  @P0 EXIT ;  /* 0x000000000000094d */ /* 0x000fea0003800000 */
[----:B012-4-:R-:W0:Y:S01]  /*11eb0*/  S2R R3, SR_CTAID.X ;  /* 0x0000000000037919 */ /* 0x017e220000002500 */
[----:B------:R-:W1:Y:S01]  /*11ec0*/  LDC.64 R4, c[0x0][0x228] ;  /* 0x00008a00ff047b82 */ /* 0x000e620000000a00 */
[----:B------:R-:W-:Y:S01]  /*11ed0*/  PRMT R0, R25, 0x9910, RZ ;  /* 0x0000991019007816 */ /* 0x000fe200000000ff */
[----:B------:R-:W-:-:S03]  /*11ee0*/  ULDC UR4, c[0x0][0x248] ;  /* 0x0000920000047ab9 */ /* 0x000fc60000000800 */
[----:B------:R-:W-:Y:S01]  /*11ef0*/  ISETP.GT.AND P1, PT, R0, 0x9, PT ;  /* 0x000000090000780c */ /* 0x000fe20003f24270 */
[----:B0-----:R-:W-:-:S04]  /*11f00*/  IMAD R24, R3, 0x200, R24 ;  /* 0x0000020003187824 */ /* 0x001fc800078e0218 */
[----:B------:R-:W-:-:S05]  /*11f10*/  IMAD R3, R24, UR4, RZ ;  /* 0x0000000418037c24 */ /* 0x000fca000f8e02ff */
[----:B-1----:R-:W-:-:S05]  /*11f20*/  IADD3 R2, P0, R3, R4, RZ ;  /* 0x0000000403027210 */ /* 0x002fca0007f1e0ff */
[----:B------:R-:W-:Y:S01]  /*11f30*/  IMAD.X R3, RZ, RZ, R5, P0 ;  /* 0x000000ffff037224 */ /* 0x000fe200000e0605 */
[----:B------:R-:W-:Y:S07]  /*11f40*/  @P1 BRA `(.L_x_26041) ;  /* 0x0000000000e01947 */ /* 0x000fee0003800000 */
        /* <DEDUP_REMOVED lines=11> */
.L_x_26044:
[----:B------:R-:W0:Y:S02]  /*12000*/  F2I.S64.TRUNC R22, R22 ;  /* 0x0000001600167311 */ /* 0x000e24000020d900 */
[----:B0-----:R-:W-:-:S05]  /*12010*/  MOV R5, R22 ;  /* 0x0000001600057202 */ /* 0x001fca0000000f00 */
[----:B------:R-:W-:Y:S01]  /*12020*/  STG.E.U8 desc[UR36][R2.64], R5 ;  /* 0x0000000502007986 */ /* 0x000fe2000c101124 */
[----:B------:R-:W-:Y:S05]  /*12030*/  EXIT ;  /* 0x000000000000794d */ /* 0x000fea0003800000 */
.L_x_26043:
        /* <DEDUP_REMOVED lines=9> */
.L_x_26047:
[----:B------:R-:W0:Y:S02]  /*120d0*/  F2I.FTZ.TRUNC.NTZ R5, R22 ;  /* 0x0000001600057305 */ /* 0x000e24000021f100 */
[----:B0-----:R-:W-:Y:S01]  /*120e0*/  STG.E desc[UR36][R2.64], R5 ;  /* 0x0000000502007986 */ /* 0x001fe2000c101924 */
[----:B------:R-:W-:Y:S05]  /*120f0*/  EXIT ;  /* 0x000000000000794d */ /* 0x000fea0003800000 */
.L_x_26046:
[----:B------:R-:W0:Y:S02]  /*12100*/  F2I.FTZ.TRUNC.NTZ R5, R22 ;  /* 0x0000001600057305 */ /* 0x000e24000021f100 */
[----:B0-----:R-:W-:Y:S01]  /*12110*/  STG.E.U16 desc[UR36][R2.64], R5 ;  /* 0x0000000502007986 */ /* 0x001fe2000c101524 */
[----:B------:R-:W-:Y:S05]  /*12120*/  EXIT ;  /* 0x000000000000794d */ /* 0x000fea0003800000 */
.L_x_26042:
        /* <DEDUP_REMOVED lines=8> */
.L_x_26049:
[----:B------:R-:W-:-:S05]  /*121b0*/  F2FP.F16.F32.PACK_AB R22, RZ, R22 ;  /* 0x00000016ff16723e */ /* 0x000fca00000000ff */
[----:B------:R-:W-:Y:S01]  /*121c0*/  STG.E.U16 desc[UR36][R2.64], R22 ;  /* 0x0000001602007986 */ /* 0x000fe2000c101524 */
[----:B------:R-:W-:Y:S05]  /*121d0*/  EXIT ;  /* 0x000000000000794d */ /* 0x000fea0003800000 */
.L_x_26048:
        /* <DEDUP_REMOVED lines=8> */
.L_x_26051:
[----:B------:R-:W-:-:S05]  /*12260*/  F2FP.F16.F32.PACK_AB R5, R23, R22 ;  /* 0x000000161705723e */ /* 0x000fca00000000ff */
[----:B------:R-:W-:Y:S01]  /*12270*/  STG.E desc[UR36][R2.64], R5 ;  /* 0x0000000502007986 */ /* 0x000fe2000c101924 */
[----:B------:R-:W-:Y:S05]  /*12280*/  EXIT ;  /* 0x000000000000794d */ /* 0x000fea0003800000 */
.L_x_26050:
[----:B------:R-:W-:-:S06]  /*12290*/  FMUL.FTZ R4, R22, 1 ;  /* 0x3f80000016047820 */ /* 0x000fcc0000410000 */
[----:B------:R-:W0:Y:S02]  /*122a0*/  F2F.F64.F32 R4, R4 ;  /* 0x0000000400047310 */ /* 0x000e240000201800 */
[----:B0-----:R-:W-:Y:S01]  /*122b0*/  STG.E.64 desc[UR36][R2.64], R4 ;  /* 0x0000000402007986 */ /* 0x001fe2000c101b24 */
[----:B------:R-:W-:Y:S05]  /*122c0*/  EXIT ;  /* 0x000000000000794d */ /* 0x000fea0003800000 */
.L_x_26041:
        /* <DEDUP_REMOVED lines=12> */
[----:B------:R-:W-:Y:S01]  /*12390*/  STG.E.U8 desc[UR36][R2.64], R5 ;  /* 0x0000000502007986 */ /* 0x000fe2000c101124 */
[----:B------:R-:W-:Y:S05]  /*123a0*/  EXIT ;  /* 0x000000000000794d */ /* 0x000fea0003800000 */
.L_x_26054:
[----:B------:R-:W-:Y:S01]  /*123b0*/  FMUL.FTZ R6, R23, 1 ;  /* 0x3f80000017067820 */ /* 0x000fe20000410000 */
[----:B------:R-:W-:-:S05]  /*123c0*/  FMUL.FTZ R4, R22, 1 ;  /* 0x3f80000016047820 */ /* 0x000fca0000410000 */
[----:B------:R-:W-:Y:S08]  /*123d0*/  F2F.F64.F32 R6, R6 ;  /* 0x0000000600067310 */ /* 0x000ff00000201800 */
[----:B------:R-:W0:Y:S02]  /*123e0*/  F2F.F64.F32 R4, R4 ;  /* 0x0000000400047310 */ /* 0x000e240000201800 */
[----:B0-----:R-:W-:Y:S01]  /*123f0*/  STG.E.128 desc[UR36][R2.64], R4 ;  /* 0x0000000402007986 */ /* 0x001fe2000c101d24 */
[----:B------:R-:W-:Y:S05]  /*12400*/  EXIT ;  /* 0x000000000000794d */ /* 0x000fea0003800000 */
.L_x_26053:
        /* <DEDUP_REMOVED lines=20> */
.L_x_26058:
[----:B------:R-:W-:Y:S05]  /*12550*/  BSYNC B0 ;  /* 0x0000000000007941 */ /* 0x000fea0003800000 */
.L_x_26057:
[----:B------:R-:W-:-:S05]  /*12560*/  LOP3.LUT R7, R0, R7, RZ, 0xfc, !PT ;  /* 0x0000000700077212 */ /* 0x000fca00078efcff */
[----:B------:R-:W-:Y:S01]  /*12570*/  STG.E.U8 desc[UR36][R2.64], R7 ;  /* 0x0000000702007986 */ /* 0x000fe2000c101124 */
[----:B------:R-:W-:Y:S05]  /*12580*/  EXIT ;  /* 0x000000000000794d */ /* 0x000fea0003800000 */
.L_x_26056:
        /* <DEDUP_REMOVED lines=12> */
.L_x_26060:
[----:B------:R-:W-:Y:S01]  /*12650*/  HFMA2.MMA R0, -RZ, RZ, 0, 7.569789886474609375e-06 ;  /* 0x0000007fff007435 */ /* 0x000fe200000001ff */
[----:B------:R-:W-:-:S09]  /*12660*/  ISETP.GT.U32.AND P0, PT, R4, 0x7f800000, PT ;  /* 0x7f8000000400780c */ /* 0x000fd20003f04070 */
[----:B------:R-:W-:-:S07]  /*12670*/  SEL R0, R0, 0x7c, P0 ;  /* 0x0000007c00007807 */ /* 0x000fce0000000000 */
.L_x_26061:
[----:B------:R-:W-:Y:S05]  /*12680*/  BSYNC B0 ;  /* 0x0000000000007941 */ /* 0x000fea0003800000 */
.L_x_26059:
[----:B------:R-:W-:-:S04]  /*12690*/  LOP3.LUT R22, R22, 0x80000000, RZ, 0xc0, !PT ;  /* 0x8000000016167812 */ /* 0x000fc800078ec0ff */
[----:B------:R-:W-:-:S04]  /*126a0*/  SHF.R.U32.HI R5, RZ, 0x18, R22 ;  /* 0x00000018ff057819 */ /* 0x000fc80000011616 */
[----:B------:R-:W-:-:S05]  /*126b0*/  LOP3.LUT R5, R0, R5, RZ, 0xfc, !PT ;  /* 0x0000000500057212 */ /* 0x000fca00078efcff */
[----:B------:R-:W-:Y:S01]  /*126c0*/  STG.E.U8 desc[UR36][R2.64], R5 ;  /* 0x0000000502007986 */ /* 0x000fe2000c101124 */
[----:B------:R-:W-:Y:S05]  /*126d0*/  EXIT ;  /* 0x000000000000794d */ /* 0x000fea0003800000 */
.L_x_26055:
[----:B------:R-:W-:-:S05]  /*126e0*/  F2FP.BF16.F32.PACK_AB R22, RZ, R22 ;  /* 0x00000016ff16723e */ /* 0x000fca00000010ff */
[----:B------:R-:W-:Y:S01]  /*126f0*/  STG.E.U16 desc[UR36][R2.64], R22 ;  /* 0x0000001602007986 */ /* 0x000fe2000c101524 */
[----:B------:R-:W-:Y:S05]  /*12700*/  EXIT ;  /* 0x000000000000794d */ /* 0x000fea0003800000 */
.L_x_26052:
        /* <DEDUP_REMOVED lines=11> */
.L_x_26064:
        /* <DEDUP_REMOVED lines=16> */
.L_x_26067:
[----:B------:R-:W-:-:S04]  /*128c0*/  LOP3.LUT R22, R22, 0x80000000, RZ, 0xc0, !PT ;  /* 0x8000000016167812 */ /* 0x000fc800078ec0ff */
[----:B------:R-:W-:-:S04]  /*128d0*/  SHF.R.U32.HI R5, RZ, 0x18, R22 ;  /* 0x00000018ff057819 */ /* 0x000fc80000011616 */
[----:B------:R-:W-:-:S04]  /*128e0*/  LOP3.LUT R4, R4, R5, RZ, 0xfc, !PT ;  /* 0x0000000504047212 */ /* 0x000fc800078efcff */
[----:B------:R-:W-:-:S07]  /*128f0*/  PRMT R0, R4, 0x7610, R0 ;  /* 0x0000761004007816 */ /* 0x000fce0000000000 */
.L_x_26066:
[----:B------:R-:W-:Y:S05]  /*12900*/  BSYNC B0 ;  /* 0x0000000000007941 */ /* 0x000fea0003800000 */
.L_x_26065:
[----:B------:R-:W-:Y:S01]  /*12910*/  STG.E.U8 desc[UR36][R2.64], R0 ;  /* 0x0000000002007986 */ /* 0x000fe2000c101124 */
[----:B------:R-:W-:Y:S05]  /*12920*/  EXIT ;  /* 0x000000000000794d */ /* 0x000fea0003800000 */
.L_x_26063:
        /* <DEDUP_REMOVED lines=16> */
.L_x_26070:
[----:B------:R-:W-:-:S04]  /*12a30*/  LOP3.LUT R22, R22, 0x80000000, RZ, 0xc0, !PT ;  /* 0x8000000016167812 */ /* 0x000fc800078ec0ff */
[----:B------:R-:W-:-:S04]  /*12a40*/  SHF.R.U32.HI R5, RZ, 0x18, R22 ;  /* 0x00000018ff057819 */ /* 0x000fc80000011616 */
[----:B------:R-:W-:-:S04]  /*12a50*/  LOP3.LUT R4, R4, R5, RZ, 0xfc, !PT ;  /* 0x0000000504047212 */ /* 0x000fc800078efcff */
[----:B------:R-:W-:-:S07]  /*12a60*/  PRMT R0, R4, 0x7610, R0 ;  /* 0x0000761004007816 */ /* 0x000fce0000000000 */
.L_x_26069:
[----:B------:R-:W-:Y:S05]  /*12a70*/  BSYNC B0 ;  /* 0x0000000000007941 */ /* 0x000fea0003800000 */
.L_x_26068:
[----:B------:R-:W-:Y:S01]  /*12a80*/  STG.E.U8 desc[UR36][R2.64], R0 ;  /* 0x0000000002007986 */ /* 0x000fe2000c101124 */
[----:B------:R-:W-:Y:S05]  /*12a90*/  EXIT ;  /* 0x000000000000794d */ /* 0x000fea0003800000 */
.L_x_26062:
        /* <DEDUP_REMOVED lines=17> */
[----:B------:R-:W-:-:S04]  /*12bb0*/  @!P0 IMAD.MOV R0, RZ, RZ, R4 ;  /* 0x000000ffff008224 */ /* 0x000fc800078e0204 */
[----:B------:R-:W-:-:S05]  /*12bc0*/  @P2 IMAD.MOV.U32 R5, RZ, RZ, R0 ;  /* 0x000000ffff052224 */ /* 0x000fca00078e0000 */
[----:B------:R-:W-:Y:S01]  /*12bd0*/  STG.E.U8 desc[UR36][R2.64], R5 ;  /* 0x0000000502007986 */ /* 0x000fe2000c101124 */
[----:B------:R-:W-:Y:S05]  /*12be0*/  EXIT ;  /* 0x000000000000794d */ /* 0x000fea0003800000 */
.L_x_26045:
[----:B------:R-:W-:Y:S01]  /*12bf0*/  MOV R0, 0x0 ;  /* 0x0000000000007802 */ /* 0x000fe20000000f00 */
[----:B------:R-:W-:Y:S01]  /*12c00*/  ULDC.64 UR4, c[0x4][0x198] ;  /* 0x0100660000047ab9 */ /* 0x000fe20000000a00 */
[----:B------:R-:W-:Y:S01]  /*12c10*/  ULDC.64 UR6, c[0x4][0x90] ;  /* 0x0100240000067ab9 */ /* 0x000fe20000000a00 */
[----:B------:R-:W-:Y:S01]  /*12c20*/  IMAD.U32 R4, RZ, RZ, UR4 ;  /* 0x00000004ff047e24 */ /* 0x000fe2000f8e00ff */
[----:B------:R0:W1:Y:S01]  /*12c30*/  LDC.64 R2, c[0x4][R0] ;  /* 0x0100000000027b82 */ /* 0x0000620000000a00 */
[----:B------:R-:W-:Y:S01]  /*12c40*/  MOV R5, UR5 ;  /* 0x0000000500057c02 */ /* 0x000fe20008000f00 */
        /* <DEDUP_REMOVED lines=9> */
[----:B-1-3--:R-:W-:Y:S05]  /*12ce0*/  CALL.ABS.NOINC R2 ;  /* 0x0000000002007343 */ /* 0x00afea0003c00000 */
.L_x_26073:
[----:B------:R-:W-:Y:S05]  /*12cf0*/  EXIT ;  /* 0x000000000000794d */ /* 0x000fea0003800000 */
.L_x_26072:
[----:B------:R-:W0:Y:S02]  /*12d00*/  F2I.U64.TRUNC R22, R22 ;  /* 0x0000001600167311 */ /* 0x000e24000020d800 */
[----:B0-----:R-:W-:Y:S01]  /*12d10*/  STG.E.64 desc[UR36][R2.64], R22 ;  /* 0x0000001602007986 */ /* 0x001fe2000c101b24 */
[----:B------:R-:W-:Y:S05]  /*12d20*/  EXIT ;  /* 0x000000000000794d */ /* 0x000fea0003800000 */
.L_x_26071:
[----:B------:R-:W0:Y:S02]  /*12d30*/  F2I.FTZ.U32.TRUNC.NTZ R5, R22 ;  /* 0x0000001600057305 */ /* 0x000e24000021f000 */
[----:B0-----:R-:W-:Y:S01]  /*12d40*/  STG.E desc[UR36][R2.64], R5 ;  /* 0x0000000502007986 */ /* 0x001fe2000c101924 */
[----:B------:R-:W-:Y:S05]  /*12d50*/  EXIT ;  /* 0x000000000000794d */ /* 0x000fea0003800000 */
        .weak           $__internal_64_$__cuda_sm3x_div_rn_ftz_f32_slowpath
        .type           $__internal_64_$__cuda_sm3x_div_rn_ftz_f32_slowpath,@function
        .size           $__internal_64_$__cuda_sm3x_div_rn_ftz_f32_slowpath,(.L_x_71506 - $__internal_64_$__cuda_sm3x_div_rn_ftz_f32_slowpath)
$__internal_64_$__cuda_sm3x_div_rn_ftz_f32_slowpath:
[----:B------:R-:W-:Y:S01]  /*12d60*/  SHF.R.U32.HI R4, RZ, 0x17, R0 ;  /* 0x00000017ff047819 */ /* 0x000fe20000011600 */
[----:B------:R-:W-:Y:S01]  /*12d70*/  BSSY B0, `(.L_x_26074) ;  /* 0x0000047000007945 */ /* 0x000fe20003800000 */
[----:B------:R-:W-:-:S03]  /*12d80*/  SHF.R.U32.HI R5, RZ, 0x17, R2 ;  /* 0x00000017ff057819 */ /* 0x000fc60000011602 */
[----:B------:R-:W-:Y:S01]  /*12d90*/  BSSY B3, `(.L_x_26075) ;  /* 0x000001d000037945 */ /* 0x000fe20003800000 */
[----:B------:R-:W-:Y:S02]  /*12da0*/  LOP3.LUT R4, R4, 0xff, RZ, 0xc0, !PT ;  /* 0x000000ff04047812 */ /* 0x000fe400078ec0ff */
[----:B------:R-:W-:Y:S02]  /*12db0*/  LOP3.LUT R5, R5, 0xff, RZ, 0xc0, !PT ;  /* 0x000000ff05057812 */ /* 0x000fe400078ec0ff */
[----:B------:R-:W-:-:S03]  /*12dc0*/  IADD3 R8, R4, -0x1, RZ ;  /* 0xffffffff04087810 */ /* 0x000fc60007ffe0ff */
[----:B------:R-:W-:Y:S01]  /*12dd0*/  VIADD R12, R5, 0xffffffff ;  /* 0xffffffff050c7836 */ /* 0x000fe20000000000 */
        /* <DEDUP_REMOVED lines=8> */
[----:B------:R-:W-:Y:S02]  /*12e60*/  FSETP.NEU.FTZ.AND P0, PT, R2, RZ, PT ;  /* 0x000000ff0200720b */ /* 0x000fe40003f1d000 */
[----:B------:R-:W-:Y:S02]  /*12e70*/  FSETP.NEU.FTZ.AND P4, PT, R0, RZ, PT ;  /* 0x000000ff0000720b */ /* 0x000fe40003f9d000 */
[----:B------:R-:W-:-:S11]  /*12e80*/  FSETP.NEU.FTZ.AND P6, PT, R2, RZ, PT ;  /* 0x000000ff0200720b */ /* 0x000fd60003fdd000 */
[----:B------:R-:W-:Y:S05]  /*12e90*/  @!P4 BREAK !P0, B3 ;  /* 0x000000000003c942 */ /* 0x000fea0004000000 */
[----:B------:R-:W-:Y:S05]  /*12ea0*/  @!P4 BRA !P0, `(.L_x_26078) ;  /* 0x0000000000c0c947 */ /* 0x000fea0004000000 */
[----:B------:R-:W-:Y:S02]  /*12eb0*/  FSETP.NEU.FTZ.AND P1, PT, |R2|, +INF , PT ;  /* 0x7f8000000200780b */ /* 0x000fe40003f3d200 */
        /* <DEDUP_REMOVED lines=10> */
.L_x_26076:
[----:B------:R-:W-:Y:S05]  /*12f60*/  BSYNC B3 ;  /* 0x0000000000037941 */ /* 0x000fea0003800000 */
.L_x_26075:
[----:B------:R-:W-:Y:S01]  /*12f70*/  VIADD R13, R4, 0xffffff81 ;  /* 0xffffff81040d7836 */ /* 0x000fe20000000000 */
[----:B------:R-:W-:Y:S01]  /*12f80*/  BSSY B3, `(.L_x_26081) ;  /* 0x000001b000037945 */ /* 0x000fe20003800000 */
[----:B------:R-:W-:Y:S02]  /*12f90*/  VIADD R12, R5, 0xffffff81 ;  /* 0xffffff81050c7836 */ /* 0x000fe40000000000 */
[----:B------:R-:W-:Y:S02]  /*12fa0*/  IMAD R4, R13, -0x800000, R0 ;  /* 0xff8000000d047824 */ /* 0x000fe400078e0200 */
[----:B------:R-:W-:Y:S02]  /*12fb0*/  IMAD R0, R12, -0x800000, R2 ;  /* 0xff8000000c007824 */ /* 0x000fe400078e0202 */
[----:B------:R0:W1:Y:S02]  /*12fc0*/  MUFU.RCP R8, R4 ;  /* 0x0000000400087308 */ /* 0x0000640000001000 */
[----:B0-----:R-:W-:-:S04]  /*12fd0*/  FADD.FTZ R4, -R4, -RZ ;  /* 0x800000ff04047221 */ /* 0x001fc80000010100 */
[----:B-1----:R-:W-:-:S04]  /*12fe0*/  FFMA R5, R8, R4, 1 ;  /* 0x3f80000008057423 */ /* 0x002fc80000000004 */
[----:B------:R-:W-:-:S04]  /*12ff0*/  FFMA R5, R8, R5, R8 ;  /* 0x0000000508057223 */ /* 0x000fc80000000008 */
[----:B------:R-:W-:-:S04]  /*13000*/  FFMA R8, R0, R5, RZ ;  /* 0x0000000500087223 */ /* 0x000fc800000000ff */
[----:B------:R-:W-:-:S04]  /*13010*/  FFMA R14, R4, R8, R0 ;  /* 0x00000008040e7223 */ /* 0x000fc80000000000 */
[----:B------:R-:W-:-:S04]  /*13020*/  FFMA R8, R5, R14, R8 ;  /* 0x0000000e05087223 */ /* 0x000fc80000000008 */
[----:B------:R-:W-:Y:S01]  /*13030*/  FFMA R0, R4, R8, R0 ;  /* 0x0000000804007223 */ /* 0x000fe20000000000 */
[----:B------:R-:W-:-:S03]  /*13040*/  IADD3 R4, R12, -R13, RZ ;  /* 0x8000000d0c047210 */ /* 0x000fc60007ffe0ff */
[----:B------:R-:W-:-:S05]  /*13050*/  FFMA.FTZ R5, R5, R0, R8 ;  /* 0x0000000005057223 */ /* 0x000fca0000010008 */
[----:B------:R-:W-:-:S04]  /*13060*/  SHF.R.U32.HI R0, RZ, 0x17, R5 ;  /* 0x00000017ff007819 */ /* 0x000fc80000011605 */
[----:B------:R-:W-:-:S05]  /*13070*/  LOP3.LUT R0, R0, 0xff, RZ, 0xc0, !PT ;  /* 0x000000ff00007812 */ /* 0x000fca00078ec0ff */
[----:B------:R-:W-:-:S04]  /*13080*/  IMAD.IADD R0, R0, 0x1, R4 ;  /* 0x0000000100007824 */ /* 0x000fc800078e0204 */
        /* <DEDUP_REMOVED lines=9> */
.L_x_26082:
[----:B------:R-:W-:-:S07]  /*13120*/  IMAD R5, R4, 0x800000, R5 ;  /* 0x0080000004057824 */ /* 0x000fce00078e0205 */
.L_x_26083:
[----:B------:R-:W-:Y:S05]  /*13130*/  BSYNC B3 ;  /* 0x0000000000037941 */ /* 0x000fea0003800000 */
.L_x_26081:
[----:B------:R-:W-:Y:S01]  /*13140*/  MOV R0, R5 ;  /* 0x0000000500007202 */ /* 0x000fe20000000f00 */
[----:B------:R-:W-:Y:S06]  /*13150*/  BRA `(.L_x_26084) ;  /* 0x0000000000207947 */ /* 0x000fec0003800000 */
.L_x_26080:
[----:B------:R-:W-:-:S04]  /*13160*/  LOP3.LUT R0, R0, 0x80000000, R2, 0x48, !PT ;  /* 0x8000000000007812 */ /* 0x000fc800078e4802 */
[----:B------:R-:W-:Y:S01]  /*13170*/  LOP3.LUT R0, R0, 0x7f800000, RZ, 0xfc, !PT ;  /* 0x7f80000000007812 */ /* 0x000fe200078efcff */
[----:B------:R-:W-:Y:S06]  /*13180*/  BRA `(.L_x_26084) ;  /* 0x0000000000147947 */ /* 0x000fec0003800000 */
.L_x_26079:
[----:B------:R-:W-:Y:S01]  /*13190*/  LOP3.LUT R0, R0, 0x80000000, R2, 0x48, !PT ;  /* 0x8000000000007812 */ /* 0x000fe200078e4802 */
[----:B------:R-:W-:Y:S06]  /*131a0*/  BRA `(.L_x_26084) ;  /* 0x00000000000c7947 */ /* 0x000fec0003800000 */
.L_x_26078:
[----:B------:R-:W0:Y:S01]  /*131b0*/  MUFU.RSQ R0, -QNAN ;  /* 0xffc0000000007908 */ /* 0x000e220000001400 */
[----:B------:R-:W-:Y:S05]  /*131c0*/  BRA `(.L_x_26084) ;  /* 0x0000000000047947 */ /* 0x000fea0003800000 */
.L_x_26077:
[----:B------:R-:W-:-:S07]  /*131d0*/  FADD.FTZ R0, R2, R0 ;  /* 0x0000000002007221 */ /* 0x000fce0000010000 */
.L_x_26084:
[----:B------:R-:W-:Y:S05]  /*131e0*/  BSYNC B0 ;  /* 0x0000000000007941 */ /* 0x000fea0003800000 */
.L_x_26074:
[----:B------:R-:W-:Y:S02]  /*131f0*/  IMAD.MOV.U32 R4, RZ, RZ, R3 ;  /* 0x000000ffff047224 */ /* 0x000fe400078e0003 */
[----:B------:R-:W-:-:S04]  /*13200*/  IMAD.MOV.U32 R5, RZ, RZ, 0x0 ;  /* 0x00000000ff057424 */ /* 0x000fc800078e00ff */
[----:B0-----:R-:W-:Y:S05]  /*13210*/  RET.REL.NODEC R4 `(_ZN2at6native27unrolled_elementwise_kernelIZZZNS0_50_GLOBAL__N__2680c7bb_12_PowKernel_cu_140f0503_289624pow_tensor_scalar_kernelERNS_18TensorIteratorBaseERKN3c106ScalarEENKUlvE_clEvENKUlvE0_clEvEUlNS5_7complexIfEEE0_St5arrayIPcLm2EELi4E23TrivialOffsetCalculatorILi1EjESI_NS0_6memory12LoadWithCastILi1EEENSJ_13StoreWithCastILi1EEEEEviT_T0_T2_T3_T4_T5_) ;  /* 0xfffffecc04787950 */ /* 0x001fea0003c3ffff */
.L_x_26085:
        /* <DEDUP_REMOVED lines=14> */
.L_x_71506:


//--------------------- .text._ZN2at6native18elementwise_kernelILi128ELi2EZNS0_22gpu_kernel_impl_nocastIZZZNS0_50_GLOBAL__N__2680c7bb_12_PowKernel_cu_140f0503_289624pow_tensor_scalar_kernelERNS_18TensorIteratorBaseERKN3c106ScalarEENKUlvE_clEvENKUlvE0_clEvEUlNS6_7complexIfEEE0_EEvS5_RKT_EUliE_EEviT1_ --------------------------
	.section	.text._ZN2at6native18elementwise_kernelILi128ELi2EZNS0_22gpu_kernel_impl_nocastIZZZNS0_50_GLOBAL__N__2680c7bb_12_PowKernel_cu_140f0503_289624pow_tensor_scalar_kernelERNS_18TensorIteratorBaseERKN3c106ScalarEENKUlvE_clEvENKUlvE0_clEvEUlNS6_7complexIfEEE0_EEvS5_RKT_EUliE_EEviT1_,"ax",@progbits
	.align	128
        .global         _ZN2at6native18elementwise_kernelILi128ELi2EZNS0_22gpu_kernel_impl_nocastIZZZNS0_50_GLOBAL__N__2680c7bb_12_PowKernel_cu_140f0503_289624pow_tensor_scalar_kernelERNS_18TensorIteratorBaseERKN3c106ScalarEENKUlvE_clEvENKUlvE0_clEvEUlNS6_7complexIfEEE0_EEvS5_RKT_EUliE_EEviT1_
        .type           _ZN2at6native18elementwise_kernelILi128ELi2EZNS0_22gpu_kernel_impl_nocastIZZZNS0_50_GLOBAL__N__2680c7bb_12_PowKernel_cu_140f0503_289624pow_tensor_scalar_kernelERNS_18TensorIteratorBaseERKN3c106ScalarEENKUlvE_clEvENKUlvE0_clEvEUlNS6_7complexIfEEE0_EEvS5_RKT_EUliE_EEviT1_,@function
        .size           _ZN2at6native18elementwise_kernelILi128ELi2EZNS0_22gpu_kernel_impl_nocastIZZZNS0_50_GLOBAL__N__2680c7bb_12_PowKernel_cu_140f0503_289624pow_tensor_scalar_kernelERNS_18TensorIteratorBaseERKN3c106ScalarEENKUlvE_clEvENKUlvE0_clEvEUlNS6_7complexIfEEE0_EEvS5_RKT_EUliE_EEviT1_,(.L_x_71507 - _ZN2at6native18elementwise_kernelILi128ELi2EZNS0_22gpu_kernel_impl_nocastIZZZNS0_50_GLOBAL__N__2680c7bb_12_PowKernel_cu_140f0503_289624pow_tensor_scalar_kernelERNS_18TensorIteratorBaseERKN3c106ScalarEENKUlvE_clEvENKUlvE0_clEvEUlNS6_7complexIfEEE0_EEvS5_RKT_EUliE_EEviT1_)
        .other          _ZN2at6native18elementwise_kernelILi128ELi2EZNS0_22gpu_kernel_impl_nocastIZZZNS0_50_GLOBAL__N__2680c7bb_12_PowKernel_cu_140f0503_289624pow_tensor_scalar_kernelERNS_18TensorIteratorBaseERKN3c106ScalarEENKUlvE_clEvENKUlvE0_clEvEUlNS6_7complexIfEEE0_EEvS5_RKT_EUliE_EEviT1_,@"STO_CUDA_ENTRY STV_DEFAULT"
_ZN2at6native18elementwise_kernelILi128ELi2EZNS0_22gpu_kernel_impl_nocastIZZZNS0_50_GLOBAL__N__2680c7bb_12_PowKernel_cu_140f0503_289624pow_tensor_scalar_kernelERNS_18TensorIteratorBaseERKN3c106ScalarEENKUlvE_clEvENKUlvE0_clEvEUlNS6_7complexIfEEE0_EEvS5_RKT_EUliE_EEviT1_:
.text._ZN2at6native18elementwise_kernelILi128ELi2EZNS0_22gpu_kernel_impl_nocastIZZZNS0_50_GLOBAL__N__2680c7bb_12_PowKernel_cu_140f0503_289624pow_tensor_scalar_kernelERNS_18TensorIteratorBaseERKN3c106ScalarEENKUlvE_clEvENKUlvE0_clEvEUlNS6_7complexIfEEE0_EEvS5_RKT_EUliE_EEviT1_:
        /* <DEDUP_REMOVED lines=312> */
.L_x_26088:
[----:B------:R-:W-:Y:S02]  /*1380*/  ULDC.64 UR6, c[0x0][0x418] ;  /* 0x0001060000067ab9 */ /* 0x000fe40000000a00 */
[----:B------:R-:W-:-:S04]  /*1390*/  IADD3 R10, P0, R0, UR6, RZ ;  /* 0x00000006000a7c10 */ /* 0x000fc8000ff1e0ff */
[----:B------:R-:W-:-:S06]  /*13a0*/  IADD3.X R11, RZ, UR7, RZ, P0, !PT ;  /* 0x00000007ff0b7c10 */ /* 0x000fcc00087fe4ff */
[----:B------:R-:W2:Y:S01]  /*13b0*/  LDG.E.64 R10, desc[UR4][R10.64] ;  /* 0x000000040a0a7981 */ /* 0x000ea2000c1e1b00 */
[----:B------:R-:W-:Y:S01]  /*13c0*/  BSSY B0, `(.L_x_26089) ;  /* 0x000027d000007945 */ /* 0x000fe20003800000 */
[C---:B--2---:R-:W-:Y:S01]  /*13d0*/  FSETP.NAN.FTZ.AND P0, PT, R10.reuse, R11, PT ;  /* 0x0000000b0a00720b */ /* 0x044fe20003f18000 */
[----:B------:R-:W-:-:S12]  /*13e0*/  FADD.FTZ R17, |R10|, -RZ ;  /* 0x800000ff0a117221 */ /* 0x000fd80000010200 */
[----:B------:R-:W-:Y:S05]  /*13f0*/  @P0 BRA `(.L_x_26090) ;  /* 0x0000002000ec0947 */ /* 0x000fea0003800000 */
[----:B------:R-:W-:Y:S01]  /*1400*/  FADD.FTZ R12, |R11|, -RZ ;  /* 0x800000ff0b0c7221 */ /* 0x000fe20000010200 */
[----:B------:R-:W-:-:S04]  /*1410*/  FSETP.GEU.FTZ.AND P3, PT, |R10|, |R11|, PT ;  /* 0x4000000b0a00720b */ /* 0x000fc80003f7e200 */
[----:B------:R-:W-:Y:S02]  /*1420*/  FSEL R2, R17, R12, !P3 ;  /* 0x0000000c11027208 */ /* 0x000fe40005800000 */
        /* <DEDUP_REMOVED lines=29> */
[----:B------:R-:W-:Y:S02]  /*1600*/  FFMA.FTZ R5, R5, R6, -1 ;  /* 0xbf80000005057423 */ /* 0x000fe40000010006 */
[----:B------:R-:W0:Y:S02]  /*1610*/  MUFU.RCP R6, R15 ;  /* 0x0000000f00067308 */ /* 0x000e240000001000 */
[----:B------:R-:W-:Y:S01]  /*1620*/  FADD.FTZ R4, R4, R5 ;  /* 0x0000000504047221 */ /* 0x000fe20000010000 */
[----:B------:R-:W-:-:S03]  /*1630*/  FMUL.FTZ R3, R3, 1.1920928955078125e-07 ;  /* 0x3400000003037820 */ /* 0x000fc60000410000 */
        /* <DEDUP_REMOVED lines=18> */
[----:B------:R-:W-:-:S05]  /*1760*/  @P1 MOV R3, 0x7f800000 ;  /* 0x7f80000000031802 */ /* 0x000fca0000000f00 */
[----:B------:R-:W-:-:S05]  /*1770*/  @P1 FFMA.FTZ R16, R0, R3, +INF ;  /* 0x7f80000000101423 */ /* 0x000fca0000010003 */
[----:B------:R-:W-:-:S07]  /*1780*/  FSEL R16, R16, -RZ, P2 ;  /* 0x800000ff10107208 */ /* 0x000fce0001000000 */
.L_x_26096:
[----:B------:R-:W-:Y:S05]  /*1790*/  BSYNC B2 ;  /* 0x0000000000027941 */ /* 0x000fea0003800000 */
.L_x_26095:
[----:B------:R-:W-:Y:S01]  /*17a0*/  BSSY B4, `(.L_x_26097) ;  /* 0x0000006000047945 */ /* 0x000fe20003800000 */
[----:B------:R-:W-:-:S03]  /*17b0*/  FFMA R0, R7, R5, R6 ;  /* 0x0000000507007223 */ /* 0x000fc60000000006 */
[----:B------:R-:W-:Y:S05]  /*17c0*/  @!P0 BRA `(.L_x_26098) ;  /* 0x00000000000c8947 */ /* 0x000fea0003800000 */
[----:B------:R-:W-:Y:S02]  /*17d0*/  MOV R7, R15 ;  /* 0x0000000f00077202 */ /* 0x000fe40000000f00 */
[----:B------:R-:W-:-:S07]  /*17e0*/  MOV R4, 0x1800 ;  /* 0x0000180000047802 */ /* 0x000fce0000000f00 */
[----:B------:R-:W-:Y:S05]  /*17f0*/  CALL.REL.NOINC `($__internal_65_$__cuda_sm3x_div_rn_ftz_f32_slowpath) ;  /* 0x0000006400d87944 */ /* 0x000fea0003c00000 */
.L_x_26098:
[----:B------:R-:W-:Y:S05]  /*1800*/  BSYNC B4 ;  /* 0x0000000000047941 */ /* 0x000fea0003800000 */
.L_x_26097:
        /* <DEDUP_REMOVED lines=18> */
.L_x_26100:
[----:B------:R-:W-:Y:S02]  /*1930*/  ISETP.GE.AND P0, PT, R10, RZ, PT ;  /* 0x000000ff0a00720c */ /* 0x000fe40003f06270 */
[----:B------:R-:W-:-:S11]  /*1940*/  MOV R3, 0x3fd774eb ;  /* 0x3fd774eb00037802 */ /* 0x000fd60000000f00 */
[----:B------:R-:W-:-:S04]  /*1950*/  @P0 FFMA.FTZ R0, R3, 0.93318945169448852539, -R0 ;  /* 0x3f6ee58103000823 */ /* 0x000fc80000010800 */
[----:B------:R-:W-:-:S07]  /*1960*/  @!P0 FFMA.FTZ R0, R3, 0.93318945169448852539, R0 ;  /* 0x3f6ee58103008823 */ /* 0x000fce0000010000 */
.L_x_26101:
[----:B------:R-:W-:Y:S05]  /*1970*/  BSYNC B2 ;  /* 0x0000000000027941 */ /* 0x000fea0003800000 */
.L_x_26099:
        /* <DEDUP_REMOVED lines=12> */
.L_x_26094:
        /* <DEDUP_REMOVED lines=15> */
[----:B------:R-:W-:Y:S05]  /*1b30*/  CALL.REL.NOINC `($__internal_65_$__cuda_sm3x_div_rn_ftz_f32_slowpath) ;  /* 0x0000006400087944 */ /* 0x000fea0003c00000 */
.L_x_26105:
[----:B------:R-:W-:Y:S05]  /*1b40*/  BSYNC B4 ;  /* 0x0000000000047941 */ /* 0x000fea0003800000 */
.L_x_26104:
        /* <DEDUP_REMOVED lines=18> */
.L_x_26107:
[----:B------:R-:W-:Y:S02]  /*1c70*/  ISETP.GE.AND P0, PT, R10, RZ, PT ;  /* 0x000000ff0a00720c */ /* 0x000fe40003f06270 */
[----:B------:R-:W-:-:S11]  /*1c80*/  MOV R3, 0x3fd774eb ;  /* 0x3fd774eb00037802 */ /* 0x000fd60000000f00 */
[----:B------:R-:W-:-:S04]  /*1c90*/  @P0 FFMA.FTZ R0, R3, 0.93318945169448852539, -R0 ;  /* 0x3f6ee58103000823 */ /* 0x000fc80000010800 */
[----:B------:R-:W-:-:S07]  /*1ca0*/  @!P0 FFMA.FTZ R0, R3, 0.93318945169448852539, R0 ;  /* 0x3f6ee58103008823 */ /* 0x000fce0000010000 */
.L_x_26108:
[----:B------:R-:W-:Y:S05]  /*1cb0*/  BSYNC B2 ;  /* 0x0000000000027941 */ /* 0x000fea0003800000 */
.L_x_26106:
        /* <DEDUP_REMOVED lines=13> */
.L_x_26103:
        /* <DEDUP_REMOVED lines=12> */
[----:B------:R-:W-:Y:S01]  /*1e50*/  FADD.FTZ R19, R6, R6 ;  /* 0x0000000606137221 */ /* 0x000fe20000010000 */
[--C-:B------:R-:W-:Y:S01]  /*1e60*/  FADD.FTZ R16, R2, -R9.reuse ;  /* 0x8000000902107221 */ /* 0x100fe20000010000 */
[C---:B------:R-:W-:Y:S01]  /*1e70*/  FADD.FTZ R21, R9.reuse, R9 ;  /* 0x0000000909157221 */ /* 0x040fe20000010000 */
[C---:B------:R-:W-:Y:S01]  /*1e80*/  FMUL.FTZ R4, R6.reuse, R17 ;  /* 0x0000001106047220 */ /* 0x040fe20000410000 */
[----:B------:R-:W-:Y:S01]  /*1e90*/  FMUL.FTZ R2, R6, R6 ;  /* 0x0000000606027220 */ /* 0x000fe20000410000 */
[CC--:B------:R-:W-:Y:S01]  /*1ea0*/  FMUL.FTZ R6, R9.reuse, R8.reuse ;  /* 0x0000000809067220 */ /* 0x0c0fe20000410000 */
[----:B------:R-:W-:Y:S01]  /*1eb0*/  FMUL.FTZ R5, R9, R9 ;  /* 0x0000000909057220 */ /* 0x000fe20000410000 */
[C---:B------:R-:W-:Y:S01]  /*1ec0*/  FMUL.FTZ R7, R12.reuse, R17 ;  /* 0x000000110c077220 */ /* 0x040fe20000410000 */
[----:B------:R-:W-:Y:S01]  /*1ed0*/  FMUL.FTZ R9, R12, R19 ;  /* 0x000000130c097220 */ /* 0x000fe20000410000 */
[----:B------:R-:W-:Y:S01]  /*1ee0*/  FMUL.FTZ R8, R16, R8 ;  /* 0x0000000810087220 */ /* 0x000fe20000410000 */
[----:B------:R-:W-:Y:S01]  /*1ef0*/  FMUL.FTZ R12, R12, R12 ;  /* 0x0000000c0c0c7220 */ /* 0x000fe20000410000 */
[C---:B------:R-:W-:Y:S01]  /*1f00*/  FMUL.FTZ R14, R16.reuse, R21 ;  /* 0x00000015100e7220 */ /* 0x040fe20000410000 */
[----:B------:R-:W-:-:S07]  /*1f10*/  FMUL.FTZ R17, R16, R16 ;  /* 0x0000001010117220 */ /* 0x000fce0000410000 */
.L_x_26110:
        /* <DEDUP_REMOVED lines=41> */
.L_x_26109:
[----:B------:R-:W-:Y:S01]  /*21b0*/  FADD.FTZ R0, R0, -1 ;  /* 0xbf80000000007421 */ /* 0x000fe20000010000 */
[----:B------:R-:W-:Y:S01]  /*21c0*/  FSETP.GEU.FTZ.AND P3, PT, |R10|, |R11|, PT ;  /* 0x4000000b0a00720b */ /* 0x000fe20003f7e200 */
[----:B------:R-:W-:Y:S02]  /*21d0*/  BSSY B2, `(.L_x_26111) ;  /* 0x0000031000027945 */ /* 0x000fe40003800000 */
[----:B------:R-:W-:-:S04]  /*21e0*/  FADD.FTZ R3, R3, R0 ;  /* 0x0000000003037221 */ /* 0x000fc80000010000 */
[----:B------:R-:W-:-:S04]  /*21f0*/  FADD.FTZ R3, R4, R3 ;  /* 0x0000000304037221 */ /* 0x000fc80000010000 */
[----:B------:R-:W-:Y:S02]  /*2200*/  FADD.FTZ R3, R6, R3 ;  /* 0x0000000306037221 */ /* 0x000fe40000010000 */
[----:B------:R-:W0:Y:S02]  /*2210*/  MUFU.RCP R6, R15 ;  /* 0x0000000f00067308 */ /* 0x000e240000001000 */
[----:B------:R-:W-:-:S04]  /*2220*/  FADD.FTZ R2, R2, R3 ;  /* 0x0000000302027221 */ /* 0x000fc80000010000 */
[----:B------:R-:W-:Y:S01]  /*2230*/  FADD.FTZ R2, R5, R2 ;  /* 0x0000000205027221 */ /* 0x000fe20000010000 */
[----:B------:R-:W-:-:S03]  /*2240*/  HFMA2.MMA R5, -RZ, RZ, 1.625, 0 ;  /* 0x3e800000ff057435 */ /* 0x000fc600000001ff */
[----:B------:R-:W-:-:S04]  /*2250*/  FADD.FTZ R7, R7, R2 ;  /* 0x0000000207077221 */ /* 0x000fc80000010000 */
[----:B------:R-:W-:Y:S01]  /*2260*/  FADD.FTZ R8, R8, R7 ;  /* 0x0000000708087221 */ /* 0x000fe20000010000 */
[----:B0-----:R-:W-:-:S03]  /*2270*/  FFMA R7, -R15, R6, 1 ;  /* 0x3f8000000f077423 */ /* 0x001fc60000000106 */
[----:B------:R-:W-:Y:S01]  /*2280*/  FADD.FTZ R9, R9, R8 ;  /* 0x0000000809097221 */ /* 0x000fe20000010000 */
[----:B------:R-:W-:-:S03]  /*2290*/  FFMA R7, R6, R7, R6 ;  /* 0x0000000706077223 */ /* 0x000fc60000000006 */
[----:B------:R-:W-:-:S04]  /*22a0*/  FADD.FTZ R9, R14, R9 ;  /* 0x000000090e097221 */ /* 0x000fc80000010000 */
        /* <DEDUP_REMOVED lines=10> */
[----:B------:R-:W-:-:S03]  /*2350*/  MOV R4, 0x3d39bf78 ;  /* 0x3d39bf7800047802 */ /* 0x000fc60000000f00 */
        /* <DEDUP_REMOVED lines=24> */
.L_x_26112:
[----:B------:R-:W-:Y:S05]  /*24e0*/  BSYNC B2 ;  /* 0x0000000000027941 */ /* 0x000fea0003800000 */
.L_x_26111:
[----:B------:R-:W-:Y:S01]  /*24f0*/  BSSY B4, `(.L_x_26113) ;  /* 0x0000006000047945 */ /* 0x000fe20003800000 */
[----:B------:R-:W-:-:S03]  /*2500*/  FFMA R0, R6, R7, R5 ;  /* 0x0000000706007223 */ /* 0x000fc60000000005 */
[----:B------:R-:W-:Y:S05]  /*2510*/  @!P0 BRA `(.L_x_26114) ;  /* 0x00000000000c8947 */ /* 0x000fea0003800000 */
[----:B------:R-:W-:Y:S02]  /*2520*/  MOV R7, R15 ;  /* 0x0000000f00077202 */ /* 0x000fe40000000f00 */
[----:B------:R-:W-:-:S07]  /*2530*/  MOV R4, 0x2550 ;  /* 0x0000255000047802 */ /* 0x000fce0000000f00 */
[----:B------:R-:W-:Y:S05]  /*2540*/  CALL.REL.NOINC `($__internal_65_$__cuda_sm3x_div_rn_ftz_f32_slowpath) ;  /* 0x0000005800847944 */ /* 0x000fea0003c00000 */
.L_x_26114:
[----:B------:R-:W-:Y:S05]  /*2550*/  BSYNC B4 ;  /* 0x0000000000047941 */ /* 0x000fea0003800000 */
.L_x_26113:
        /* <DEDUP_REMOVED lines=18> */
.L_x_26116:
[----:B------:R-:W-:Y:S02]  /*2680*/  ISETP.GE.AND P0, PT, R10, RZ, PT ;  /* 0x000000ff0a00720c */ /* 0x000fe40003f06270 */
[----:B------:R-:W-:-:S11]  /*2690*/  MOV R3, 0x3fd774eb ;  /* 0x3fd774eb00037802 */ /* 0x000fd60000000f00 */
[----:B------:R-:W-:-:S04]  /*26a0*/  @P0 FFMA.FTZ R0, R3, 0.93318945169448852539, -R0 ;  /* 0x3f6ee58103000823 */ /* 0x000fc80000010800 */
[----:B------:R-:W-:-:S07]  /*26b0*/  @!P0 FFMA.FTZ R0, R3, 0.93318945169448852539, R0 ;  /* 0x3f6ee58103008823 */ /* 0x000fce0000010000 */
.L_x_26117:
[----:B------:R-:W-:Y:S05]  /*26c0*/  BSYNC B2 ;  /* 0x0000000000027941 */ /* 0x000fea0003800000 */
.L_x_26115:
[C---:B------:R-:W-:Y:S01]  /*26d0*/  FSETP.NEU.FTZ.AND P2, PT, |R10|.reuse, |R11|, PT ;  /* 0x4000000b0a00720b */ /* 0x040fe20003f5d200 */
[----:B------:R-:W-:Y:S01]  /*26e0*/  HFMA2.MMA R2, -RZ, RZ, 2.04296875, -15.78125 ;  /* 0x4016cbe4ff027435 */ /* 0x000fe200000001ff */
        /* <DEDUP_REMOVED lines=10> */
.L_x_26093:
        /* <DEDUP_REMOVED lines=12> */
.L_x_26119:
[----:B------:R-:W-:Y:S05]  /*2850*/  BSYNC B4 ;  /* 0x0000000000047941 */ /* 0x000fea0003800000 */
.L_x_26118:
        /* <DEDUP_REMOVED lines=18> */
.L_x_26121:
[----:B------:R-:W-:Y:S02]  /*2980*/  ISETP.GE.AND P0, PT, R10, RZ, PT ;  /* 0x000000ff0a00720c */ /* 0x000fe40003f06270 */
[----:B------:R-:W-:-:S11]  /*2990*/  MOV R3, 0x3fd774eb ;  /* 0x3fd774eb00037802 */ /* 0x000fd60000000f00 */
[----:B------:R-:W-:-:S04]  /*29a0*/  @P0 FFMA.FTZ R0, R3, 0.93318945169448852539, -R0 ;  /* 0x3f6ee58103000823 */ /* 0x000fc80000010800 */
[----:B------:R-:W-:-:S07]  /*29b0*/  @!P0 FFMA.FTZ R0, R3, 0.93318945169448852539, R0 ;  /* 0x3f6ee58103008823 */ /* 0x000fce0000010000 */
.L_x_26122:
[----:B------:R-:W-:Y:S05]  /*29c0*/  BSYNC B2 ;  /* 0x0000000000027941 */ /* 0x000fea0003800000 */
.L_x_26120:
        /* <DEDUP_REMOVED lines=27> */
.L_x_26092:
[----:B------:R-:W-:-:S13]  /*2b80*/  FSETP.GEU.FTZ.AND P0, PT, R2, 9.999999682655225389e-20, PT ;  /* 0x1fec1e4a0200780b */ /* 0x000fda0003f1e000 */
[----:B------:R-:W-:Y:S05]  /*2b90*/  @!P0 BRA `(.L_x_26123) ;  /* 0x0000000400388947 */ /* 0x000fea0003800000 */
[----:B------:R-:W-:Y:S01]  /*2ba0*/  FMUL.FTZ R0, R2, R2 ;  /* 0x0000000202007220 */ /* 0x000fe20000410000 */
[----:B------:R-:W-:Y:S01]  /*2bb0*/  MOV R6, 0x3e800000 ;  /* 0x3e80000000067802 */ /* 0x000fe20000000f00 */
[----:B------:R-:W-:Y:S01]  /*2bc0*/  HFMA2.MMA R7, -RZ, RZ, 1.3056640625, -1.8671875 ;  /* 0x3d39bf78ff077435 */ /* 0x000fe200000001ff */
[----:B------:R0:W1:Y:S01]  /*2bd0*/  FCHK P0, R2, 1 ;  /* 0x3f80000002007902 */ /* 0x0000620000000000 */
[C---:B------:R-:W-:Y:S01]  /*2be0*/  FADD.FTZ.RZ R3, R0.reuse, 1 ;  /* 0x3f80000000037421 */ /* 0x040fe2000001c000 */
[----:B------:R-:W-:Y:S01]  /*2bf0*/  ISETP.GE.U32.AND P1, PT, R0, 0x7f800000, PT ;  /* 0x7f8000000000780c */ /* 0x000fe20003f26070 */
[----:B------:R-:W-:Y:S03]  /*2c00*/  BSSY B2, `(.L_x_26124) ;  /* 0x000001f000027945 */ /* 0x000fe60003800000 */
        /* <DEDUP_REMOVED lines=8> */
[----:B------:R-:W-:Y:S01]  /*2c90*/  FFMA.FTZ R5, R4, -R7, 0.10546888411045074463 ;  /* 0x3dd8001204057423 */ /* 0x000fe20000010807 */
[----:B------:R-:W-:-:S03]  /*2ca0*/  MOV R7, 0x3f800000 ;  /* 0x3f80000000077802 */ /* 0x000fc60000000f00 */
[C---:B------:R-:W-:Y:S02]  /*2cb0*/  FFMA.FTZ R5, R4.reuse, R5, -0.13229703903198242188 ;  /* 0xbe0778e004057423 */ /* 0x040fe40000010005 */
[----:B------:R-:W-:Y:S02]  /*2cc0*/  FFMA R6, R7, -1, R7 ;  /* 0xbf80000007067823 */ /* 0x000fe40000000007 */
[----:B------:R-:W-:Y:S02]  /*2cd0*/  FFMA.FTZ R5, R4, R5, 0.14491446316242218018 ;  /* 0x3e14647504057423 */ /* 0x000fe40000010005 */
[----:B------:R-:W-:Y:S02]  /*2ce0*/  FFMA R7, R6, R7, 1 ;  /* 0x3f80000006077423 */ /* 0x000fe40000000007 */
        /* <DEDUP_REMOVED lines=16> */
.L_x_26125:
[----:B------:R-:W-:Y:S05]  /*2df0*/  BSYNC B2 ;  /* 0x0000000000027941 */ /* 0x000fea0003800000 */
.L_x_26124:
[----:B------:R-:W-:Y:S01]  /*2e00*/  BSSY B4, `(.L_x_26126) ;  /* 0x0000006000047945 */ /* 0x000fe20003800000 */
[----:B------:R-:W-:-:S03]  /*2e10*/  FFMA R0, R7, R6, R5 ;  /* 0x0000000607007223 */ /* 0x000fc60000000005 */
[----:B------:R-:W-:Y:S05]  /*2e20*/  @!P0 BRA `(.L_x_26127) ;  /* 0x00000000000c8947 */ /* 0x000fea0003800000 */
[----:B------:R-:W-:Y:S01]  /*2e30*/  HFMA2.MMA R7, -RZ, RZ, 1.875, 0 ;  /* 0x3f800000ff077435 */ /* 0x000fe200000001ff */
[----:B------:R-:W-:-:S10]  /*2e40*/  MOV R4, 0x2e60 ;  /* 0x00002e6000047802 */ /* 0x000fd40000000f00 */
[----:B------:R-:W-:Y:S05]  /*2e50*/  CALL.REL.NOINC `($__internal_65_$__cuda_sm3x_div_rn_ftz_f32_slowpath) ;  /* 0x0000005000407944 */ /* 0x000fea0003c00000 */
.L_x_26127:
[----:B------:R-:W-:Y:S05]  /*2e60*/  BSYNC B4 ;  /* 0x0000000000047941 */ /* 0x000fea0003800000 */
.L_x_26126:
        /* <DEDUP_REMOVED lines=18> */
.L_x_26129:
[----:B------:R-:W-:Y:S02]  /*2f90*/  ISETP.GE.AND P0, PT, R10, RZ, PT ;  /* 0x000000ff0a00720c */ /* 0x000fe40003f06270 */
[----:B------:R-:W-:-:S11]  /*2fa0*/  MOV R3, 0x3fd774eb ;  /* 0x3fd774eb00037802 */ /* 0x000fd60000000f00 */
[----:B------:R-:W-:-:S04]  /*2fb0*/  @P0 FFMA.FTZ R0, R3, 0.93318945169448852539, -R0 ;  /* 0x3f6ee58103000823 */ /* 0x000fc80000010800 */
[----:B------:R-:W-:-:S07]  /*2fc0*/  @!P0 FFMA.FTZ R0, R3, 0.93318945169448852539, R0 ;  /* 0x3f6ee58103008823 */ /* 0x000fce0000010000 */
.L_x_26130:
[----:B------:R-:W-:Y:S05]  /*2fd0*/  BSYNC B2 ;  /* 0x0000000000027941 */ /* 0x000fea0003800000 */
.L_x_26128:
[C---:B------:R-:W-:Y:S01]  /*2fe0*/  FSETP.NEU.FTZ.AND P1, PT, |R10|.reuse, |R11|, PT ;  /* 0x4000000b0a00720b */ /* 0x040fe20003f3d200 */
[----:B------:R-:W-:Y:S01]  /*2ff0*/  HFMA2.MMA R2, -RZ, RZ, 2.04296875, -15.78125 ;  /* 0x4016cbe4ff027435 */ /* 0x000fe200000001ff */
        /* <DEDUP_REMOVED lines=8> */
.L_x_26123:
        /* <DEDUP_REMOVED lines=9> */
[----:B------:R-:W-:Y:S01]  /*3110*/  HFMA2.MMA R7, -RZ, RZ, 1.875, 0 ;  /* 0x3f800000ff077435 */ /* 0x000fe200000001ff */
[----:B------:R-:W-:-:S10]  /*3120*/  MOV R4, 0x3140 ;  /* 0x0000314000047802 */ /* 0x000fd40000000f00 */
[----:B------:R-:W-:Y:S05]  /*3130*/  CALL.REL.NOINC `($__internal_65_$__cuda_sm3x_div_rn_ftz_f32_slowpath) ;  /* 0x0000004c00887944 */ /* 0x000fea0003c00000 */
.L_x_26132:
[----:B------:R-:W-:Y:S05]  /*3140*/  BSYNC B4 ;  /* 0x0000000000047941 */ /* 0x000fea0003800000 */
.L_x_26131:
        /* <DEDUP_REMOVED lines=18> */
.L_x_26134:
[----:B------:R-:W-:Y:S02]  /*3270*/  ISETP.GE.AND P0, PT, R10, RZ, PT ;  /* 0x000000ff0a00720c */ /* 0x000fe40003f06270 */
[----:B------:R-:W-:-:S11]  /*3280*/  MOV R3, 0x3fd774eb ;  /* 0x3fd774eb00037802 */ /* 0x000fd60000000f00 */
[----:B------:R-:W-:-:S04]  /*3290*/  @P0 FFMA.FTZ R0, R3, 0.93318945169448852539, -R0 ;  /* 0x3f6ee58103000823 */ /* 0x000fc80000010800 */
[----:B------:R-:W-:-:S07]  /*32a0*/  @!P0 FFMA.FTZ R0, R3, 0.93318945169448852539, R0 ;  /* 0x3f6ee58103008823 */ /* 0x000fce0000010000 */
.L_x_26135:
[----:B------:R-:W-:Y:S05]  /*32b0*/  BSYNC B2 ;  /* 0x0000000000027941 */ /* 0x000fea0003800000 */
.L_x_26133:
[C---:B------:R-:W-:Y:S01]  /*32c0*/  FSETP.NEU.FTZ.AND P1, PT, |R10|.reuse, |R11|, PT ;  /* 0x4000000b0a00720b */ /* 0x040fe20003f3d200 */
[----:B------:R-:W-:Y:S01]  /*32d0*/  HFMA2.MMA R3, -RZ, RZ, 2.04296875, -15.78125 ;  /* 0x4016cbe4ff037435 */ /* 0x000fe200000001ff */
        /* <DEDUP_REMOVED lines=9> */
.L_x_26091:
        /* <DEDUP_REMOVED lines=30> */
[----:B------:R-:W-:Y:S02]  /*3550*/  MOV R7, R15 ;  /* 0x0000000f00077202 */ /* 0x000fe40000000f00 */
[----:B------:R-:W-:-:S07]  /*3560*/  MOV R4, 0x3580 ;  /* 0x0000358000047802 */ /* 0x000fce0000000f00 */
[----:B------:R-:W-:Y:S05]  /*3570*/  CALL.REL.NOINC `($__internal_65_$__cuda_sm3x_div_rn_ftz_f32_slowpath) ;  /* 0x0000004800787944 */ /* 0x000fea0003c00000 */
.L_x_26137:
[----:B------:R-:W-:Y:S05]  /*3580*/  BSYNC B4 ;  /* 0x0000000000047941 */ /* 0x000fea0003800000 */
.L_x_26136:
        /* <DEDUP_REMOVED lines=18> */
.L_x_26139:
[----:B------:R-:W-:Y:S02]  /*36b0*/  ISETP.GE.AND P0, PT, R10, RZ, PT ;  /* 0x000000ff0a00720c */ /* 0x000fe40003f06270 */
[----:B------:R-:W-:-:S11]  /*36c0*/  MOV R3, 0x3fd774eb ;  /* 0x3fd774eb00037802 */ /* 0x000fd60000000f00 */
[----:B------:R-:W-:-:S04]  /*36d0*/  @P0 FFMA.FTZ R0, R3, 0.93318945169448852539, -R0 ;  /* 0x3f6ee58103000823 */ /* 0x000fc80000010800 */
[----:B------:R-:W-:-:S07]  /*36e0*/  @!P0 FFMA.FTZ R0, R3, 0.93318945169448852539, R0 ;  /* 0x3f6ee58103008823 */ /* 0x000fce0000010000 */
.L_x_26140:
[----:B------:R-:W-:Y:S05]  /*36f0*/  BSYNC B2 ;  /* 0x0000000000027941 */ /* 0x000fea0003800000 */
.L_x_26138:
[C---:B------:R-:W-:Y:S01]  /*3700*/  FSETP.NEU.FTZ.AND P1, PT, |R10|.reuse, |R11|, PT ;  /* 0x4000000b0a00720b */ /* 0x040fe20003f3d200 */
[----:B------:R-:W-:Y:S01]  /*3710*/  HFMA2.MMA R2, -RZ, RZ, 2.04296875, -15.78125 ;  /* 0x4016cbe4ff027435 */ /* 0x000fe200000001ff */
        /* <DEDUP_REMOVED lines=9> */
.L_x_26090:
[C---:B------:R-:W-:Y:S01]  /*37b0*/  FADD.FTZ R2, |R11|.reuse, -RZ ;  /* 0x800000ff0b027221 */ /* 0x040fe20000010200 */
        /* <DEDUP_REMOVED lines=9> */
[C---:B------:R-:W-:Y:S01]  /*3850*/  @P0 FMUL.FTZ R3, R11.reuse, 4 ;  /* 0x408000000b030820 */ /* 0x040fe20000410000 */
        /* <DEDUP_REMOVED lines=14> */
[----:B------:R-:W-:Y:S05]  /*3940*/  CALL.REL.NOINC `($__internal_65_$__cuda_sm3x_div_rn_ftz_f32_slowpath) ;  /* 0x0000004400847944 */ /* 0x000fea0003c00000 */
.L_x_26142:
[----:B------:R-:W-:Y:S05]  /*3950*/  BSYNC B4 ;  /* 0x0000000000047941 */ /* 0x000fea0003800000 */
.L_x_26141:
        /* <DEDUP_REMOVED lines=15> */
[----:B------:R-:W-:-:S05]  /*3a50*/  MOV R3, 0x3fd774eb ;  /* 0x3fd774eb00037802 */ /* 0x000fca0000000f00 */
[----:B------:R-:W-:Y:S01]  /*3a60*/  FFMA.FTZ R0, R3, 1.8663789033889770508, -R0 ;  /* 0x3feee58103007823 */ /* 0x000fe20000010800 */
[----:B------:R-:W-:Y:S06]  /*3a70*/  BRA `(.L_x_26145) ;  /* 0x0000000000107947 */ /* 0x000fec0003800000 */
.L_x_26144:
[----:B------:R-:W-:Y:S02]  /*3a80*/  ISETP.GE.AND P0, PT, R10, RZ, PT ;  /* 0x000000ff0a00720c */ /* 0x000fe40003f06270 */
[----:B------:R-:W-:-:S11]  /*3a90*/  MOV R3, 0x3fd774eb ;  /* 0x3fd774eb00037802 */ /* 0x000fd60000000f00 */
[----:B------:R-:W-:-:S04]  /*3aa0*/  @P0 FFMA.FTZ R0, R3, 0.93318945169448852539, -R0 ;  /* 0x3f6ee58103000823 */ /* 0x000fc80000010800 */
[----:B------:R-:W-:-:S07]  /*3ab0*/  @!P0 FFMA.FTZ R0, R3, 0.93318945169448852539, R0 ;  /* 0x3f6ee58103008823 */ /* 0x000fce0000010000 */
.L_x_26145:
[----:B------:R-:W-:Y:S05]  /*3ac0*/  BSYNC B2 ;  /* 0x0000000000027941 */ /* 0x000fea0003800000 */
.L_x_26143:
[----:B------:R-:W-:Y:S01]  /*3ad0*/  FSETP.NEU.FTZ.AND P2, PT, |R10|, |R11|, PT ;  /* 0x4000000b0a00720b */ /* 0x000fe20003f5d200 */
        /* <DEDUP_REMOVED lines=11> */
.L_x_26102:
[----:B------:R-:W-:Y:S05]  /*3b90*/  BSYNC B0 ;  /* 0x0000000000007941 */ /* 0x000fea0003800000 */
.L_x_26089:
        /* <DEDUP_REMOVED lines=43> */
.L_x_26149:
        /* <DEDUP_REMOVED lines=8> */
[----:B------:R-:W-:Y:S01]  /*3ed0*/  MOV R6, R16 ;  /* 0x0000001000067202 */ /* 0x000fe20000000f00 */
[----:B------:R-:W-:Y:S06]  /*3ee0*/  BRA `(.L_x_26150) ;  /* 0x00000000001c7947 */ /* 0x000fec0003800000 */
.L_x_26148:
[----:B------:R-:W-:-:S04]  /*3ef0*/  FMUL.RZ R4, R4, 0.15915493667125701904 ;  /* 0x3e22f98304047820 */ /* 0x000fc8000040c000 */
[----:B------:R1:W2:Y:S08]  /*3f00*/  MUFU.SIN R7, R4 ;  /* 0x0000000400077308 */ /* 0x0002b00000000400 */
[----:B------:R1:W3:Y:S01]  /*3f10*/  MUFU.COS R6, R4 ;  /* 0x0000000400067308 */ /* 0x0002e20000000000 */
[----:B------:R-:W-:Y:S05]  /*3f20*/  BRA `(.L_x_26150) ;  /* 0x00000000000c7947 */ /* 0x000fea0003800000 */
.L_x_26147:
[----:B------:R-:W-:Y:S01]  /*3f30*/  FMUL.FTZ R6, R16, 1.4426950216293334961 ;  /* 0x3fb8aa3b10067820 */ /* 0x000fe20000410000 */
[----:B------:R-:W-:-:S05]  /*3f40*/  MOV R7, R4 ;  /* 0x0000000400077202 */ /* 0x000fca0000000f00 */
[----:B------:R-:W0:Y:S02]  /*3f50*/  MUFU.EX2 R6, R6 ;  /* 0x0000000600067308 */ /* 0x000e240000000800 */
.L_x_26150:
[----:B------:R-:W-:Y:S05]  /*3f60*/  BSYNC B0 ;  /* 0x0000000000007941 */ /* 0x000fea0003800000 */
.L_x_26146:
[----:B------:R-:W4:Y:S01]  /*3f70*/  S2R R0, SR_TID.X ;  /* 0x0000000000007919 */ /* 0x000f220000002100 */
[----:B------:R-:W-:Y:S02]  /*3f80*/  ULDC.64 UR6, c[0x0][0x410] ;  /* 0x0001040000067ab9 */ /* 0x000fe40000000a00 */
[----:B------:R-:W-:Y:S01]  /*3f90*/  IADD3 R2, P0, R13, UR6, RZ ;  /* 0x000000060d027c10 */ /* 0x000fe2000ff1e0ff */
[----:B------:R-:W4:Y:S03]  /*3fa0*/  S2R R5, SR_CTAID.X ;  /* 0x0000000000057919 */ /* 0x000f260000002500 */
[----:B------:R-:W-:-:S05]  /*3fb0*/  IADD3.X R3, RZ, UR7, RZ, P0, !PT ;  /* 0x00000007ff037c10 */ /* 0x000fca00087fe4ff */
[----:B0-23--:R0:W-:Y:S01]  /*3fc0*/  STG.E.64 desc[UR4][R2.64], R6 ;  /* 0x0000000602007986 */ /* 0x00d1e2000c101b04 */
[----:B----4-:R-:W-:-:S04]  /*3fd0*/  LEA R5, R5, R0, 0x8 ;  /* 0x0000000005057211 */ /* 0x010fc800078e40ff */
[----:B0-----:R-:W-:-:S07]  /*3fe0*/  IADD3 R5, R5, 0x80, RZ ;  /* 0x0000008005057810 */ /* 0x001fce0007ffe0ff */
.L_x_26087:
[----:B------:R-:W-:Y:S05]  /*3ff0*/  BSYNC B1 ;  /* 0x0000000000017941 */ /* 0x000fea0003800000 */
.L_x_26086:
[----:B------:R-:W-:Y:S02]  /*4000*/  ULDC UR6, c[0x0][0x210] ;  /* 0x0000840000067ab9 */ /* 0x000fe40000000800 */
[----:B------:R-:W-:-:S13]  /*4010*/  ISETP.GE.AND P0, PT, R5, UR6, PT ;  /* 0x0000000605007c0c */ /* 0x000fda000bf06270 */
[----:B------:R-:W-:Y:S05]  /*4020*/  @P0 EXIT ;  /* 0x000000000000094d */ /* 0x000fea0003800000 */
        /* <DEDUP_REMOVED lines=22> */
[----:B-1----:R-:W-:-:S05]  /*4190*/  IMAD.HI.U32 R4, R3, UR9, R2 ;  /* 0x0000000903047c27 */ /* 0x002fca000f8e0002 */
        /* <DEDUP_REMOVED lines=280> */
.L_x_26151:
        /* <DEDUP_REMOVED lines=38> */
[-C--:B-1----:R-:W-:Y:S02]  /*5580*/  IADD3 R4, R0, -R3.reuse, RZ ;  /* 0x8000000300047210 */ /* 0x082fe40007ffe0ff */
[----:B------:R-:W-:Y:S01]  /*5590*/  I2FP.F32.S32 R3, R3 ;  /* 0x0000000300037245 */ /* 0x000fe20000201400 */
[----:B------:R-:W-:Y:S02]  /*55a0*/  FFMA.FTZ R5, R5, 0.25, -R6 ;  /* 0x3e80000005057823 */ /* 0x000fe40000010806 */
        /* <DEDUP_REMOVED lines=24> */
.L_x_26159:
[----:B------:R-:W-:Y:S05]  /*5730*/  BSYNC B1 ;  /* 0x0000000000017941 */ /* 0x000fea0003800000 */
.L_x_26158:
[----:B------:R-:W-:Y:S01]  /*5740*/  BSSY B1, `(.L_x_26160) ;  /* 0x0000006000017945 */ /* 0x000fe20003800000 */
[----:B------:R-:W-:-:S03]  /*5750*/  FFMA R0, R7, R5, R6 ;  /* 0x0000000507007223 */ /* 0x000fc60000000006 */
[----:B------:R-:W-:Y:S05]  /*5760*/  @!P0 BRA `(.L_x_26161) ;  /* 0x00000000000c8947 */ /* 0x000fea0003800000 */
[----:B------:R-:W-:Y:S02]  /*5770*/  MOV R7, R13 ;  /* 0x0000000d00077202 */ /* 0x000fe40000000f00 */
[----:B------:R-:W-:-:S07]  /*5780*/  MOV R4, 0x57a0 ;  /* 0x000057a000047802 */ /* 0x000fce0000000f00 */
[----:B------:R-:W-:Y:S05]  /*5790*/  CALL.REL.NOINC `($__internal_65_$__cuda_sm3x_div_rn_ftz_f32_slowpath) ;  /* 0x0000002400f07944 */ /* 0x000fea0003c00000 */
.L_x_26161:
[----:B------:R-:W-:Y:S05]  /*57a0*/  BSYNC B1 ;  /* 0x0000000000017941 */ /* 0x000fea0003800000 */
.L_x_26160:
        /* <DEDUP_REMOVED lines=18> */
.L_x_26163:
[----:B------:R-:W-:Y:S02]  /*58d0*/  ISETP.GE.AND P0, PT, R16, RZ, PT ;  /* 0x000000ff1000720c */ /* 0x000fe40003f06270 */
[----:B------:R-:W-:-:S11]  /*58e0*/  MOV R3, 0x3fd774eb ;  /* 0x3fd774eb00037802 */ /* 0x000fd60000000f00 */
[----:B------:R-:W-:-:S04]  /*58f0*/  @P0 FFMA.FTZ R0, R3, 0.93318945169448852539, -R0 ;  /* 0x3f6ee58103000823 */ /* 0x000fc80000010800 */
[----:B------:R-:W-:-:S07]  /*5900*/  @!P0 FFMA.FTZ R0, R3, 0.93318945169448852539, R0 ;  /* 0x3f6ee58103008823 */ /* 0x000fce0000010000 */
.L_x_26164:
[----:B------:R-:W-:Y:S05]  /*5910*/  BSYNC B1 ;  /* 0x0000000000017941 */ /* 0x000fea0003800000 */
.L_x_26162:
        /* <DEDUP_REMOVED lines=12> */
.L_x_26157:
[----:B------:R-:W-:-:S04]  /*59e0*/  FMUL.FTZ R10, R2, R2 ;  /* 0x00000002020a7220 */ /* 0x000fc80000410000 */
[----:B------:R-:W-:-:S05]  /*59f0*/  FFMA.FTZ R10, R13, R13, R10 ;  /* 0x0000000d0d0a7223 */ /* 0x000fca000001000a */
[----:B------:R-:W-:-:S13]  /*5a00*/  FSETP.GTU.FTZ.AND P0, PT, R10, 0.69999998807907104492, PT ;  /* 0x3f3333330a00780b */ /* 0x000fda0003f1c000 */
[----:B------:R-:W-:Y:S05]  /*5a10*/  @P0 BRA `(.L_x_26166) ;  /* 0x0000000000c40947 */ /* 0x000fea0003800000 */
[----:B------:R-:W0:Y:S01]  /*5a20*/  MUFU.RCP R0, R13 ;  /* 0x0000000d00007308 */ /* 0x000e220000001000 */
[----:B------:R-:W-:Y:S07]  /*5a30*/  BSSY B1, `(.L_x_26167) ;  /* 0x000000b000017945 */ /* 0x000fee0003800000 */
[----:B------:R-:W2:Y:S01]  /*5a40*/  FCHK P0, R2, R13 ;  /* 0x0000000d02007302 */ /* 0x000ea20000000000 */
[----:B0-----:R-:W-:-:S04]  /*5a50*/  FFMA R3, -R13, R0, 1 ;  /* 0x3f8000000d037423 */ /* 0x001fc80000000100 */
[----:B------:R-:W-:-:S04]  /*5a60*/  FFMA R3, R0, R3, R0 ;  /* 0x0000000300037223 */ /* 0x000fc80000000000 */
[----:B------:R-:W-:-:S04]  /*5a70*/  FFMA R0, R2, R3, RZ ;  /* 0x0000000302007223 */ /* 0x000fc800000000ff */
[----:B-1----:R-:W-:-:S04]  /*5a80*/  FFMA R4, -R13, R0, R2 ;  /* 0x000000000d047223 */ /* 0x002fc80000000102 */
[----:B------:R-:W-:Y:S01]  /*5a90*/  FFMA R0, R3, R4, R0 ;  /* 0x0000000403007223 */ /* 0x000fe20000000000 */
[----:B--2---:R-:W-:Y:S06]  /*5aa0*/  @!P0 BRA `(.L_x_26168) ;  /* 0x00000000000c8947 */ /* 0x004fec0003800000 */
[----:B------:R-:W-:Y:S02]  /*5ab0*/  MOV R7, R13 ;  /* 0x0000000d00077202 */ /* 0x000fe40000000f00 */
[----:B------:R-:W-:-:S07]  /*5ac0*/  MOV R4, 0x5ae0 ;  /* 0x00005ae000047802 */ /* 0x000fce0000000f00 */
[----:B------:R-:W-:Y:S05]  /*5ad0*/  CALL.REL.NOINC `($__internal_65_$__cuda_sm3x_div_rn_ftz_f32_slowpath) ;  /* 0x0000002400207944 */ /* 0x000fea0003c00000 */
.L_x_26168:
[----:B------:R-:W-:Y:S05]  /*5ae0*/  BSYNC B1 ;  /* 0x0000000000017941 */ /* 0x000fea0003800000 */
.L_x_26167:
        /* <DEDUP_REMOVED lines=18> */
.L_x_26170:
[----:B------:R-:W-:Y:S02]  /*5c10*/  ISETP.GE.AND P0, PT, R16, RZ, PT ;  /* 0x000000ff1000720c */ /* 0x000fe40003f06270 */
[----:B------:R-:W-:-:S11]  /*5c20*/  MOV R3, 0x3fd774eb ;  /* 0x3fd774eb00037802 */ /* 0x000fd60000000f00 */
[----:B------:R-:W-:-:S04]  /*5c30*/  @P0 FFMA.FTZ R0, R3, 0.93318945169448852539, -R0 ;  /* 0x3f6ee58103000823 */ /* 0x000fc80000010800 */
[----:B------:R-:W-:-:S07]  /*5c40*/  @!P0 FFMA.FTZ R0, R3, 0.93318945169448852539, R0 ;  /* 0x3f6ee58103008823 */ /* 0x000fce0000010000 */
.L_x_26171:
[----:B------:R-:W-:Y:S05]  /*5c50*/  BSYNC B1 ;  /* 0x0000000000017941 */ /* 0x000fea0003800000 */
.L_x_26169:
        /* <DEDUP_REMOVED lines=13> */
.L_x_26166:
[----:B-1----:R-:W-:Y:S01]  /*5d30*/  LOP3.LUT R4, R13, 0xffff0000, RZ, 0xc0, !PT ;  /* 0xffff00000d047812 */ /* 0x002fe200078ec0ff */
        /* <DEDUP_REMOVED lines=24> */
.L_x_26173:
        /* <DEDUP_REMOVED lines=41> */
.L_x_26172:
[----:B------:R-:W-:Y:S01]  /*6150*/  FADD.FTZ R0, R0, -1 ;  /* 0xbf80000000007421 */ /* 0x000fe20000010000 */
[----:B------:R-:W-:Y:S01]  /*6160*/  FSETP.GEU.FTZ.AND P3, PT, |R16|, |R17|, PT ;  /* 0x400000111000720b */ /* 0x000fe20003f7e200 */
[----:B------:R-:W-:Y:S02]  /*6170*/  BSSY B1, `(.L_x_26174) ;  /* 0x0000031000017945 */ /* 0x000fe40003800000 */
[----:B------:R-:W-:-:S04]  /*6180*/  FADD.FTZ R3, R3, R0 ;  /* 0x0000000003037221 */ /* 0x000fc80000010000 */
[----:B------:R-:W-:Y:S02]  /*6190*/  FADD.FTZ R3, R4, R3 ;  /* 0x0000000304037221 */ /* 0x000fe40000010000 */
[----:B------:R-:W0:Y:S02]  /*61a0*/  MUFU.RCP R4, R13 ;  /* 0x0000000d00047308 */ /* 0x000e240000001000 */
[----:B------:R-:W-:-:S04]  /*61b0*/  FADD.FTZ R3, R6, R3 ;  /* 0x0000000306037221 */ /* 0x000fc80000010000 */
[----:B------:R-:W-:-:S04]  /*61c0*/  FADD.FTZ R2, R2, R3 ;  /* 0x0000000302027221 */ /* 0x000fc80000010000 */
[----:B------:R-:W-:Y:S01]  /*61d0*/  FADD.FTZ R2, R5, R2 ;  /* 0x0000000205027221 */ /* 0x000fe20000010000 */
[----:B------:R-:W-:-:S03]  /*61e0*/  HFMA2.MMA R5, -RZ, RZ, 1.625, 0 ;  /* 0x3e800000ff057435 */ /* 0x000fc600000001ff */
[----:B------:R-:W-:-:S04]  /*61f0*/  FADD.FTZ R7, R7, R2 ;  /* 0x0000000207077221 */ /* 0x000fc80000010000 */
[----:B------:R-:W-:Y:S01]  /*6200*/  FADD.FTZ R8, R8, R7 ;  /* 0x0000000708087221 */ /* 0x000fe20000010000 */
[----:B------:R-:W-:-:S03]  /*6210*/  MOV R7, 0x3d39bf78 ;  /* 0x3d39bf7800077802 */ /* 0x000fc60000000f00 */
[----:B------:R-:W-:-:S04]  /*6220*/  FADD.FTZ R9, R9, R8 ;  /* 0x0000000809097221 */ /* 0x000fc80000010000 */
        /* <DEDUP_REMOVED lines=11> */
[----:B------:R-:W-:Y:S01]  /*62e0*/  FADD.FTZ R2, |R17|, -RZ ;  /* 0x800000ff11027221 */ /* 0x000fe20000010200 */
[----:B------:R-:W-:Y:S02]  /*62f0*/  @!P3 FADD.FTZ R2, |R16|, -RZ ;  /* 0x800000ff1002b221 */ /* 0x000fe40000010200 */
[----:B------:R-:W-:Y:S01]  /*6300*/  FADD.FTZ R0, R0, R5 ;  /* 0x0000000500007221 */ /* 0x000fe20000010000 */
[----:B------:R-:W-:Y:S01]  /*6310*/  FMUL.FTZ R3, R3, 1.1920928955078125e-07 ;  /* 0x3400000003037820 */ /* 0x000fe20000410000 */
[----:B------:R1:W2:Y:S02]  /*6320*/  FCHK P0, R2, R13 ;  /* 0x0000000d02007302 */ /* 0x0002a40000000000 */
[----:B------:R-:W-:Y:S01]  /*6330*/  FFMA.FTZ R5, R0, -R7, 0.10546888411045074463 ;  /* 0x3dd8001200057423 */ /* 0x000fe20000010807 */
[----:B0-----:R-:W-:-:S03]  /*6340*/  FFMA R7, -R13, R4, 1 ;  /* 0x3f8000000d077423 */ /* 0x001fc60000000104 */
[----:B------:R-:W-:Y:S01]  /*6350*/  FFMA.FTZ R5, R0, R5, -0.13229703903198242188 ;  /* 0xbe0778e000057423 */ /* 0x000fe20000010005 */
[----:B------:R-:W-:-:S03]  /*6360*/  FFMA R7, R4, R7, R4 ;  /* 0x0000000704077223 */ /* 0x000fc60000000004 */
[----:B------:R-:W-:Y:S01]  /*6370*/  FFMA.FTZ R5, R0, R5, 0.14491446316242218018 ;  /* 0x3e14647500057423 */ /* 0x000fe20000010005 */
[----:B------:R-:W-:-:S03]  /*6380*/  FFMA R4, R2, R7, RZ ;  /* 0x0000000702047223 */ /* 0x000fc600000000ff */
[----:B------:R-:W-:-:S04]  /*6390*/  FFMA.FTZ R5, R0, R5, -0.16641564667224884033 ;  /* 0xbe2a68dd00057423 */ /* 0x000fc80000010005 */
[----:B------:R-:W-:-:S04]  /*63a0*/  FFMA.FTZ R5, R0, R5, 0.19988867640495300293 ;  /* 0x3e4caf9e00057423 */ /* 0x000fc80000010005 */
[----:B------:R-:W-:-:S04]  /*63b0*/  FFMA.FTZ R5, R0, R5, -0.25000196695327758789 ;  /* 0xbe80004200057423 */ /* 0x000fc80000010005 */
[----:B------:R-:W-:-:S04]  /*63c0*/  FFMA.FTZ R5, R0, R5, 0.33333510160446166992 ;  /* 0x3eaaaae600057423 */ /* 0x000fc80000010005 */
[----:B------:R-:W-:-:S04]  /*63d0*/  FFMA.FTZ R5, R0, R5, -0.5 ;  /* 0xbf00000000057423 */ /* 0x000fc80000010005 */
[----:B------:R-:W-:-:S04]  /*63e0*/  FMUL.FTZ R5, R0, R5 ;  /* 0x0000000500057220 */ /* 0x000fc80000410000 */
[----:B------:R-:W-:Y:S01]  /*63f0*/  FFMA.FTZ R0, R0, R5, R0 ;  /* 0x0000000500007223 */ /* 0x000fe20000010000 */
[----:B------:R-:W-:-:S03]  /*6400*/  FFMA R5, -R13, R4, R2 ;  /* 0x000000040d057223 */ /* 0x000fc60000000102 */
[----:B------:R-:W-:Y:S01]  /*6410*/  FFMA.FTZ R12, R3, 0.69314718246459960938, R0 ;  /* 0x3f317218030c7823 */ /* 0x000fe20000010000 */
[----:B-12---:R-:W-:Y:S06]  /*6420*/  @!P1 BRA `(.L_x_26175) ;  /* 0x0000000000149947 */ /* 0x006fec0003800000 */
[C---:B------:R-:W-:Y:S02]  /*6430*/  ISETP.GE.AND P1, PT, R14.reuse, -0x407fffff, PT ;  /* 0xbf8000010e00780c */ /* 0x040fe40003f26270 */
[----:B------:R-:W-:-:S11]  /*6440*/  FSETP.NEU.FTZ.AND P2, PT, R14, RZ, PT ;  /* 0x000000ff0e00720b */ /* 0x000fd60003f5d000 */
[----:B------:R-:W-:-:S05]  /*6450*/  @P1 MOV R3, 0x7f800000 ;  /* 0x7f80000000031802 */ /* 0x000fca0000000f00 */
[----:B------:R-:W-:-:S05]  /*6460*/  @P1 FFMA.FTZ R12, R14, R3, +INF ;  /* 0x7f8000000e0c1423 */ /* 0x000fca0000010003 */
[----:B------:R-:W-:-:S07]  /*6470*/  FSEL R12, R12, -RZ, P2 ;  /* 0x800000ff0c0c7208 */ /* 0x000fce0001000000 */
.L_x_26175:
[----:B------:R-:W-:Y:S05]  /*6480*/  BSYNC B1 ;  /* 0x0000000000017941 */ /* 0x000fea0003800000 */
.L_x_26174:
[----:B------:R-:W-:Y:S01]  /*6490*/  BSSY B1, `(.L_x_26176) ;  /* 0x0000006000017945 */ /* 0x000fe20003800000 */
[----:B------:R-:W-:-:S03]  /*64a0*/  FFMA R0, R5, R7, R4 ;  /* 0x0000000705007223 */ /* 0x000fc60000000004 */
[----:B------:R-:W-:Y:S05]  /*64b0*/  @!P0 BRA `(.L_x_26177) ;  /* 0x00000000000c8947 */ /* 0x000fea0003800000 */
[----:B------:R-:W-:Y:S02]  /*64c0*/  MOV R7, R13 ;  /* 0x0000000d00077202 */ /* 0x000fe40000000f00 */
[----:B------:R-:W-:-:S07]  /*64d0*/  MOV R4, 0x64f0 ;  /* 0x000064f000047802 */ /* 0x000fce0000000f00 */
[----:B------:R-:W-:Y:S05]  /*64e0*/  CALL.REL.NOINC `($__internal_65_$__cuda_sm3x_div_rn_ftz_f32_slowpath) ;  /* 0x00000018009c7944 */ /* 0x000fea0003c00000 */
.L_x_26177:
[----:B------:R-:W-:Y:S05]  /*64f0*/  BSYNC B1 ;  /* 0x0000000000017941 */ /* 0x000fea0003800000 */
.L_x_26176:
        /* <DEDUP_REMOVED lines=18> */
.L_x_26179:
[----:B------:R-:W-:Y:S02]  /*6620*/  ISETP.GE.AND P0, PT, R16, RZ, PT ;  /* 0x000000ff1000720c */ /* 0x000fe40003f06270 */
[----:B------:R-:W-:-:S11]  /*6630*/  MOV R3, 0x3fd774eb ;  /* 0x3fd774eb00037802 */ /* 0x000fd60000000f00 */
[----:B------:R-:W-:-:S04]  /*6640*/  @P0 FFMA.FTZ R0, R3, 0.93318945169448852539, -R0 ;  /* 0x3f6ee58103000823 */ /* 0x000fc80000010800 */
[----:B------:R-:W-:-:S07]  /*6650*/  @!P0 FFMA.FTZ R0, R3, 0.93318945169448852539, R0 ;  /* 0x3f6ee58103008823 */ /* 0x000fce0000010000 */
.L_x_26180:
[----:B------:R-:W-:Y:S05]  /*6660*/  BSYNC B1 ;  /* 0x0000000000017941 */ /* 0x000fea0003800000 */
.L_x_26178:
        /* <DEDUP_REMOVED lines=12> */
.L_x_26156:
        /* <DEDUP_REMOVED lines=12> */
.L_x_26182:
[----:B------:R-:W-:Y:S05]  /*67f0*/  BSYNC B1 ;  /* 0x0000000000017941 */ /* 0x000fea0003800000 */
.L_x_26181:
        /* <DEDUP_REMOVED lines=18> */
.L_x_26184:
[----:B------:R-:W-:Y:S02]  /*6920*/  ISETP.GE.AND P0, PT, R16, RZ, PT ;  /* 0x000000ff1000720c */ /* 0x000fe40003f06270 */
[----:B------:R-:W-:-:S11]  /*6930*/  MOV R3, 0x3fd774eb ;  /* 0x3fd774eb00037802 */ /* 0x000fd60000000f00 */
[----:B------:R-:W-:-:S04]  /*6940*/  @P0 FFMA.FTZ R0, R3, 0.93318945169448852539, -R0 ;  /* 0x3f6ee58103000823 */ /* 0x000fc80000010800 */
[----:B------:R-:W-:-:S07]  /*6950*/  @!P0 FFMA.FTZ R0, R3, 0.93318945169448852539, R0 ;  /* 0x3f6ee58103008823 */ /* 0x000fce0000010000 */
.L_x_26185:
[----:B------:R-:W-:Y:S05]  /*6960*/  BSYNC B1 ;  /* 0x0000000000017941 */ /* 0x000fea0003800000 */
.L_x_26183:
        /* <DEDUP_REMOVED lines=27> */
.L_x_26155:
[----:B------:R-:W-:-:S13]  /*6b20*/  FSETP.GEU.FTZ.AND P0, PT, R2, 9.999999682655225389e-20, PT ;  /* 0x1fec1e4a0200780b */ /* 0x000fda0003f1e000 */
[----:B------:R-:W-:Y:S05]  /*6b30*/  @!P0 BRA `(.L_x_26186) ;  /* 0x0000000400388947 */ /* 0x000fea0003800000 */
[----:B------:R-:W-:Y:S01]  /*6b40*/  FMUL.FTZ R0, R2, R2 ;  /* 0x0000000202007220 */ /* 0x000fe20000410000 */
[----:B------:R-:W-:Y:S01]  /*6b50*/  MOV R7, 0x3e800000 ;  /* 0x3e80000000077802 */ /* 0x000fe20000000f00 */
[----:B------:R0:W2:Y:S01]  /*6b60*/  FCHK P0, R2, 1 ;  /* 0x3f80000002007902 */ /* 0x0000a20000000000 */
[----:B------:R-:W-:Y:S01]  /*6b70*/  MOV R6, 0x3f800000 ;  /* 0x3f80000000067802 */ /* 0x000fe20000000f00 */
[C---:B------:R-:W-:Y:S01]  /*6b80*/  FADD.FTZ.RZ R3, R0.reuse, 1 ;  /* 0x3f80000000037421 */ /* 0x040fe2000001c000 */
[----:B------:R-:W-:Y:S01]  /*6b90*/  ISETP.GE.U32.AND P1, PT, R0, 0x7f800000, PT ;  /* 0x7f8000000000780c */ /* 0x000fe20003f26070 */
[----:B------:R-:W-:Y:S02]  /*6ba0*/  BSSY B1, `(.L_x_26187) ;  /* 0x000001f000017945 */ /* 0x000fe40003800000 */
[----:B------:R-:W-:Y:S01]  /*6bb0*/  FFMA R9, R6, -1, R6 ;  /* 0xbf80000006097823 */ /* 0x000fe20000000006 */
[----:B------:R-:W-:-:S04]  /*6bc0*/  IADD3 R3, R3, -0x3f400000, RZ ;  /* 0xc0c0000003037810 */ /* 0x000fc80007ffe0ff */
[----:B------:R-:W-:-:S04]  /*6bd0*/  LOP3.LUT R5, R3, 0xff800000, RZ, 0xc0, !PT ;  /* 0xff80000003057812 */ /* 0x000fc800078ec0ff */
[----:B-1----:R-:W-:Y:S02]  /*6be0*/  IADD3 R4, -R5, 0x40800000, RZ ;  /* 0x4080000005047810 */ /* 0x002fe40007ffe1ff */
[-C--:B------:R-:W-:Y:S02]  /*6bf0*/  IADD3 R3, R0, -R5.reuse, RZ ;  /* 0x8000000500037210 */ /* 0x080fe40007ffe0ff */
[----:B------:R-:W-:Y:S01]  /*6c00*/  I2FP.F32.S32 R5, R5 ;  /* 0x0000000500057245 */ /* 0x000fe20000201400 */
[----:B------:R-:W-:Y:S01]  /*6c10*/  FFMA.FTZ R4, R4, R7, -1 ;  /* 0xbf80000004047423 */ /* 0x000fe20000010007 */
[----:B------:R-:W-:-:S03]  /*6c20*/  HFMA2.MMA R7, -RZ, RZ, 1.3056640625, -1.8671875 ;  /* 0x3d39bf78ff077435 */ /* 0x000fc600000001ff */
[----:B------:R-:W-:Y:S01]  /*6c30*/  FADD.FTZ R4, R3, R4 ;  /* 0x0000000403047221 */ /* 0x000fe20000010000 */
[----:B------:R-:W-:-:S06]  /*6c40*/  FMUL.FTZ R5, R5, 1.1920928955078125e-07 ;  /* 0x3400000005057820 */ /* 0x000fcc0000410000 */
        /* <DEDUP_REMOVED lines=14> */
[----:B0-2---:R-:W-:Y:S06]  /*6d30*/  @!P1 BRA `(.L_x_26188) ;  /* 0x0000000000149947 */ /* 0x005fec0003800000 */
[C---:B------:R-:W-:Y:S02]  /*6d40*/  ISETP.GE.AND P1, PT, R0.reuse, -0x407fffff, PT ;  /* 0xbf8000010000780c */ /* 0x040fe40003f26270 */
[----:B------:R-:W-:-:S11]  /*6d50*/  FSETP.NEU.FTZ.AND P2, PT, R0, RZ, PT ;  /* 0x000000ff0000720b */ /* 0x000fd60003f5d000 */
[----:B------:R-:W-:-:S05]  /*6d60*/  @P1 MOV R5, 0x7f800000 ;  /* 0x7f80000000051802 */ /* 0x000fca0000000f00 */
[----:B------:R-:W-:-:S05]  /*6d70*/  @P1 FFMA.FTZ R12, R0, R5, +INF ;  /* 0x7f800000000c1423 */ /* 0x000fca0000010005 */
[----:B------:R-:W-:-:S07]  /*6d80*/  FSEL R12, R12, -RZ, P2 ;  /* 0x800000ff0c0c7208 */ /* 0x000fce0001000000 */
.L_x_26188:
[----:B------:R-:W-:Y:S05]  /*6d90*/  BSYNC B1 ;  /* 0x0000000000017941 */ /* 0x000fea0003800000 */
.L_x_26187:
[----:B------:R-:W-:Y:S01]  /*6da0*/  BSSY B1, `(.L_x_26189) ;  /* 0x0000006000017945 */ /* 0x000fe20003800000 */
[----:B------:R-:W-:-:S03]  /*6db0*/  FFMA R0, R3, R7, R6 ;  /* 0x0000000703007223 */ /* 0x000fc60000000006 */
[----:B------:R-:W-:Y:S05]  /*6dc0*/  @!P0 BRA `(.L_x_26190) ;  /* 0x00000000000c8947 */ /* 0x000fea0003800000 */
[----:B------:R-:W-:Y:S01]  /*6dd0*/  HFMA2.MMA R7, -RZ, RZ, 1.875, 0 ;  /* 0x3f800000ff077435 */ /* 0x000fe200000001ff */
[----:B------:R-:W-:-:S10]  /*6de0*/  MOV R4, 0x6e00 ;  /* 0x00006e0000047802 */ /* 0x000fd40000000f00 */
[----:B------:R-:W-:Y:S05]  /*6df0*/  CALL.REL.NOINC `($__internal_65_$__cuda_sm3x_div_rn_ftz_f32_slowpath) ;  /* 0x0000001000587944 */ /* 0x000fea0003c00000 */
.L_x_26190:
[----:B------:R-:W-:Y:S05]  /*6e00*/  BSYNC B1 ;  /* 0x0000000000017941 */ /* 0x000fea0003800000 */
.L_x_26189:
        /* <DEDUP_REMOVED lines=18> */
.L_x_26192:
[----:B------:R-:W-:Y:S02]  /*6f30*/  ISETP.GE.AND P0, PT, R16, RZ, PT ;  /* 0x000000ff1000720c */ /* 0x000fe40003f06270 */
[----:B------:R-:W-:-:S11]  /*6f40*/  MOV R3, 0x3fd774eb ;  /* 0x3fd774eb00037802 */ /* 0x000fd60000000f00 */
[----:B------:R-:W-:-:S04]  /*6f50*/  @P0 FFMA.FTZ R0, R3, 0.93318945169448852539, -R0 ;  /* 0x3f6ee58103000823 */ /* 0x000fc80000010800 */
[----:B------:R-:W-:-:S07]  /*6f60*/  @!P0 FFMA.FTZ R0, R3, 0.93318945169448852539, R0 ;  /* 0x3f6ee58103008823 */ /* 0x000fce0000010000 */
.L_x_26193:
[----:B------:R-:W-:Y:S05]  /*6f70*/  BSYNC B1 ;  /* 0x0000000000017941 */ /* 0x000fea0003800000 */
.L_x_26191:
        /* <DEDUP_REMOVED lines=10> */
.L_x_26186:
        /* <DEDUP_REMOVED lines=10> */
[----:B-1----:R-:W-:-:S10]  /*70c0*/  MOV R4, 0x70e0 ;  /* 0x000070e000047802 */ /* 0x002fd40000000f00 */
[----:B------:R-:W-:Y:S05]  /*70d0*/  CALL.REL.NOINC `($__internal_65_$__cuda_sm3x_div_rn_ftz_f32_slowpath) ;  /* 0x0000000c00a07944 */ /* 0x000fea0003c00000 */
.L_x_26195:
[----:B------:R-:W-:Y:S05]  /*70e0*/  BSYNC B1 ;  /* 0x0000000000017941 */ /* 0x000fea0003800000 */
.L_x_26194:
[----:B-1----:R-:W-:Y:S01]  /*70f0*/  MOV R4, 0x3b33710b ;  /* 0x3b33710b00047802 */ /* 0x002fe20000000f00 */
        /* <DEDUP_REMOVED lines=17> */
.L_x_26197:
[----:B------:R-:W-:Y:S02]  /*7210*/  ISETP.GE.AND P0, PT, R16, RZ, PT ;  /* 0x000000ff1000720c */ /* 0x000fe40003f06270 */
[----:B------:R-:W-:-:S11]  /*7220*/  MOV R3, 0x3fd774eb ;  /* 0x3fd774eb00037802 */ /* 0x000fd60000000f00 */
[----:B------:R-:W-:-:S04]  /*7230*/  @P0 FFMA.FTZ R0, R3, 0.93318945169448852539, -R0 ;  /* 0x3f6ee58103000823 */ /* 0x000fc80000010800 */
[----:B------:R-:W-:-:S07]  /*7240*/  @!P0 FFMA.FTZ R0, R3, 0.93318945169448852539, R0 ;  /* 0x3f6ee58103008823 */ /* 0x000fce0000010000 */
.L_x_26198:
[----:B------:R-:W-:Y:S05]  /*7250*/  BSYNC B1 ;  /* 0x0000000000017941 */ /* 0x000fea0003800000 */
.L_x_26196:
        /* <DEDUP_REMOVED lines=11> */
.L_x_26154:
[----:B------:R-:W-:Y:S01]  /*7310*/  FMUL.FTZ R0, R16, 0.36787945032119750977 ;  /* 0x3ebc5ab210007820 */ /* 0x000fe20000410000 */
[----:B------:R-:W-:Y:S01]  /*7320*/  FMUL.FTZ R3, R17, 0.36787945032119750977 ;  /* 0x3ebc5ab211037820 */ /* 0x000fe20000410000 */
[----:B------:R-:W0:Y:S01]  /*7330*/  MUFU.RCP R8, R13 ;  /* 0x0000000d00087308 */ /* 0x000e220000001000 */
[----:B------:R-:W-:Y:S01]  /*7340*/  BSSY B1, `(.L_x_26199) ;  /* 0x000001e000017945 */ /* 0x000fe20003800000 */
[----:B------:R-:W-:Y:S01]  /*7350*/  FADD.FTZ R0, |R0|, -RZ ;  /* 0x800000ff00007221 */ /* 0x000fe20000010200 */
[----:B------:R-:W-:-:S05]  /*7360*/  FADD.FTZ R3, |R3|, -RZ ;  /* 0x800000ff03037221 */ /* 0x000fca0000010200 */
[CC--:B-1----:R-:W-:Y:S02]  /*7370*/  VIMNMX R4, R0.reuse, R3.reuse, !PT ;  /* 0x0000000300047248 */ /* 0x0c2fe40007fe0100 */
        /* <DEDUP_REMOVED lines=26> */
.L_x_26200:
[----:B------:R-:W-:Y:S05]  /*7520*/  BSYNC B1 ;  /* 0x0000000000017941 */ /* 0x000fea0003800000 */
.L_x_26199:
        /* <DEDUP_REMOVED lines=18> */
.L_x_26202:
[----:B------:R-:W-:Y:S02]  /*7650*/  ISETP.GE.AND P0, PT, R16, RZ, PT ;  /* 0x000000ff1000720c */ /* 0x000fe40003f06270 */
[----:B------:R-:W-:-:S11]  /*7660*/  MOV R3, 0x3fd774eb ;  /* 0x3fd774eb00037802 */ /* 0x000fd60000000f00 */
[----:B------:R-:W-:-:S04]  /*7670*/  @P0 FFMA.FTZ R0, R3, 0.93318945169448852539, -R0 ;  /* 0x3f6ee58103000823 */ /* 0x000fc80000010800 */
[----:B------:R-:W-:-:S07]  /*7680*/  @!P0 FFMA.FTZ R0, R3, 0.93318945169448852539, R0 ;  /* 0x3f6ee58103008823 */ /* 0x000fce0000010000 */
.L_x_26203:
[----:B------:R-:W-:Y:S05]  /*7690*/  BSYNC B1 ;  /* 0x0000000000017941 */ /* 0x000fea0003800000 */
.L_x_26201:
        /* <DEDUP_REMOVED lines=11> */
.L_x_26153:
[C---:B------:R-:W-:Y:S01]  /*7750*/  FADD.FTZ R3, |R17|.reuse, -RZ ;  /* 0x800000ff11037221 */ /* 0x040fe20000010200 */
        /* <DEDUP_REMOVED lines=8> */
[----:B------:R-:W2:Y:S06]  /*77e0*/  FCHK P1, R2, R12 ;  /* 0x0000000c02007302 */ /* 0x000eac0000020000 */
[----:B------:R-:W-:Y:S01]  /*77f0*/  @P0 FMUL.FTZ R3, R17, 4 ;  /* 0x4080000011030820 */ /* 0x000fe20000410000 */
[----:B0-----:R-:W-:-:S03]  /*7800*/  FFMA R0, -R12, R5, 1 ;  /* 0x3f8000000c007423 */ /* 0x001fc60000000105 */
[----:B------:R-:W-:Y:S01]  /*7810*/  @P0 FMUL.FTZ R3, R3, R3 ;  /* 0x0000000303030220 */ /* 0x000fe20000410000 */
[----:B------:R-:W-:Y:S01]  /*7820*/  FFMA R7, R5, R0, R5 ;  /* 0x0000000005077223 */ /* 0x000fe20000000005 */
[----:B------:R-:W-:Y:S01]  /*7830*/  @P0 FMUL.FTZ R0, R16, 4 ;  /* 0x4080000010000820 */ /* 0x000fe20000410000 */
[----:B------:R-:W-:Y:S02]  /*7840*/  @!P0 FMUL.FTZ R5, R17, R17 ;  /* 0x0000001111058220 */ /* 0x000fe40000410000 */
[----:B-1----:R-:W-:Y:S01]  /*7850*/  FFMA R4, R2, R7, RZ ;  /* 0x0000000702047223 */ /* 0x002fe200000000ff */
[----:B------:R-:W-:Y:S01]  /*7860*/  @P0 FFMA.FTZ R3, R0, R0, R3 ;  /* 0x0000000000030223 */ /* 0x000fe20000010003 */
[----:B------:R-:W-:Y:S02]  /*7870*/  @!P0 FFMA.FTZ R10, R16, R16, R5 ;  /* 0x00000010100a8223 */ /* 0x000fe40000010005 */
[----:B------:R-:W-:Y:S01]  /*7880*/  FFMA R0, -R12, R4, R2 ;  /* 0x000000040c007223 */ /* 0x000fe20000000102 */
[----:B------:R-:W-:-:S03]  /*7890*/  @P0 FMUL.FTZ R10, R3, 0.0625 ;  /* 0x3d800000030a0820 */ /* 0x000fc60000410000 */
[----:B------:R-:W-:Y:S01]  /*78a0*/  FFMA R0, R7, R0, R4 ;  /* 0x0000000007007223 */ /* 0x000fe20000000004 */
[----:B--2---:R-:W-:Y:S06]  /*78b0*/  @!P1 BRA `(.L_x_26205) ;  /* 0x00000000000c9947 */ /* 0x004fec0003800000 */
[----:B------:R-:W-:Y:S02]  /*78c0*/  MOV R7, R12 ;  /* 0x0000000c00077202 */ /* 0x000fe40000000f00 */
[----:B------:R-:W-:-:S07]  /*78d0*/  MOV R4, 0x78f0 ;  /* 0x000078f000047802 */ /* 0x000fce0000000f00 */
[----:B------:R-:W-:Y:S05]  /*78e0*/  CALL.REL.NOINC `($__internal_65_$__cuda_sm3x_div_rn_ftz_f32_slowpath) ;  /* 0x00000004009c7944 */ /* 0x000fea0003c00000 */
.L_x_26205:
[----:B------:R-:W-:Y:S05]  /*78f0*/  BSYNC B1 ;  /* 0x0000000000017941 */ /* 0x000fea0003800000 */
.L_x_26204:
        /* <DEDUP_REMOVED lines=18> */
.L_x_26207:
[----:B------:R-:W-:Y:S02]  /*7a20*/  ISETP.GE.AND P0, PT, R16, RZ, PT ;  /* 0x000000ff1000720c */ /* 0x000fe40003f06270 */
[----:B------:R-:W-:-:S11]  /*7a30*/  MOV R3, 0x3fd774eb ;  /* 0x3fd774eb00037802 */ /* 0x000fd60000000f00 */
[----:B------:R-:W-:-:S04]  /*7a40*/  @P0 FFMA.FTZ R0, R3, 0.93318945169448852539, -R0 ;  /* 0x3f6ee58103000823 */ /* 0x000fc80000010800 */
[----:B------:R-:W-:-:S07]  /*7a50*/  @!P0 FFMA.FTZ R0, R3, 0.93318945169448852539, R0 ;  /* 0x3f6ee58103008823 */ /* 0x000fce0000010000 */
.L_x_26208:
[----:B------:R-:W-:Y:S05]  /*7a60*/  BSYNC B1 ;  /* 0x0000000000017941 */ /* 0x000fea0003800000 */
.L_x_26206:
        /* <DEDUP_REMOVED lines=12> */
.L_x_26165:
[----:B------:R-:W-:Y:S05]  /*7b30*/  BSYNC B0 ;  /* 0x0000000000007941 */ /* 0x000fea0003800000 */
.L_x_26152:
        /* <DEDUP_REMOVED lines=43> */
.L_x_26212:
        /* <DEDUP_REMOVED lines=10> */
.L_x_26211:
[----:B------:R-:W-:-:S04]  /*7e90*/  FMUL.RZ R6, R6, 0.15915493667125701904 ;  /* 0x3e22f98306067820 */ /* 0x000fc8000040c000 */
[----:B------:R1:W2:Y:S08]  /*7ea0*/  MUFU.SIN R5, R6 ;  /* 0x0000000600057308 */ /* 0x0002b00000000400 */
[----:B------:R1:W3:Y:S01]  /*7eb0*/  MUFU.COS R4, R6 ;  /* 0x0000000600047308 */ /* 0x0002e20000000000 */
[----:B------:R-:W-:Y:S05]  /*7ec0*/  BRA `(.L_x_26213) ;  /* 0x00000000000c7947 */ /* 0x000fea0003800000 */
.L_x_26210:
[----:B------:R-:W-:Y:S01]  /*7ed0*/  FMUL.FTZ R4, R12, 1.4426950216293334961 ;  /* 0x3fb8aa3b0c047820 */ /* 0x000fe20000410000 */
[----:B------:R-:W-:-:S05]  /*7ee0*/  MOV R5, R6 ;  /* 0x0000000600057202 */ /* 0x000fca0000000f00 */
[----:B------:R-:W0:Y:S02]  /*7ef0*/  MUFU.EX2 R4, R4 ;  /* 0x0000000400047308 */ /* 0x000e240000000800 */
.L_x_26213:
[----:B------:R-:W-:Y:S05]  /*7f00*/  BSYNC B0 ;  /* 0x0000000000007941 */ /* 0x000fea0003800000 */
.L_x_26209:
[----:B------:R-:W-:Y:S02]  /*7f10*/  ULDC.64 UR6, c[0x0][0x410] ;  /* 0x0001040000067ab9 */ /* 0x000fe40000000a00 */
[----:B------:R-:W-:-:S04]  /*7f20*/  IADD3 R2, P0, R11, UR6, RZ ;  /* 0x000000060b027c10 */ /* 0x000fc8000ff1e0ff */
[----:B------:R-:W-:-:S05]  /*7f30*/  IADD3.X R3, RZ, UR7, RZ, P0, !PT ;  /* 0x00000007ff037c10 */ /* 0x000fca00087fe4ff */
[----:B0-23--:R-:W-:Y:S01]  /*7f40*/  STG.E.64 desc[UR4][R2.64], R4 ;  /* 0x0000000402007986 */ /* 0x00dfe2000c101b04 */
[----:B------:R-:W-:Y:S05]  /*7f50*/  EXIT ;  /* 0x000000000000794d */ /* 0x000fea0003800000 */
        .weak           $__internal_65_$__cuda_sm3x_div_rn_ftz_f32_slowpath
        .type           $__internal_65_$__cuda_sm3x_div_rn_ftz_f32_slowpath,@function
        .size           $__internal_65_$__cuda_sm3x_div_rn_ftz_f32_slowpath,(.L_x_71507 - $__internal_65_$__cuda_sm3x_div_rn_ftz_f32_slowpath)
$__internal_65_$__cuda_sm3x_div_rn_ftz_f32_slowpath:
[----:B------:R-:W-:Y:S01]  /*7f60*/  SHF.R.U32.HI R3, RZ, 0x17, R7 ;  /* 0x00000017ff037819 */ /* 0x000fe20000011607 */
[----:B------:R-:W-:Y:S01]  /*7f70*/  BSSY B2, `(.L_x_26214) ;  /* 0x0000046000027945 */ /* 0x000fe20003800000 */
[----:B------:R-:W-:-:S03]  /*7f80*/  SHF.R.U32.HI R6, RZ, 0x17, R2 ;  /* 0x00000017ff067819 */ /* 0x000fc60000011602 */
[----:B------:R-:W-:Y:S01]  /*7f90*/  BSSY B3, `(.L_x_26215) ;  /* 0x000001d000037945 */ /* 0x000fe20003800000 */
[----:B------:R-:W-:Y:S02]  /*7fa0*/  LOP3.LUT R3, R3, 0xff, RZ, 0xc0, !PT ;  /* 0x000000ff03037812 */ /* 0x000fe400078ec0ff */
[----:B------:R-:W-:Y:S02]  /*7fb0*/  LOP3.LUT R6, R6, 0xff, RZ, 0xc0, !PT ;  /* 0x000000ff06067812 */ /* 0x000fe400078ec0ff */
[----:B------:R-:W-:Y:S02]  /*7fc0*/  IADD3 R0, R3, -0x1, RZ ;  /* 0xffffffff03007810 */ /* 0x000fe40007ffe0ff */
[----:B------:R-:W-:Y:S02]  /*7fd0*/  IADD3 R5, R6, -0x1, RZ ;  /* 0xffffffff06057810 */ /* 0x000fe40007ffe0ff */
        /* <DEDUP_REMOVED lines=24> */
.L_x_26216:
[----:B------:R-:W-:Y:S05]  /*8160*/  BSYNC B3 ;  /* 0x0000000000037941 */ /* 0x000fea0003800000 */
.L_x_26215:
[----:B------:R-:W-:Y:S01]  /*8170*/  IADD3 R3, R3, -0x7f, RZ ;  /* 0xffffff8103037810 */ /* 0x000fe20007ffe0ff */
[----:B------:R-:W-:Y:S01]  /*8180*/  BSSY B3, `(.L_x_26221) ;  /* 0x000001b000037945 */ /* 0x000fe20003800000 */
[----:B------:R-:W-:-:S03]  /*8190*/  IADD3 R6, R6, -0x7f, RZ ;  /* 0xffffff8106067810 */ /* 0x000fc60007ffe0ff */
[----:B------:R-:W-:Y:S01]  /*81a0*/  IMAD R14, R3, -0x800000, R7 ;  /* 0xff800000030e7824 */ /* 0x000fe200078e0207 */
[C---:B------:R-:W-:Y:S01]  /*81b0*/  IADD3 R3, R6.reuse, -R3, RZ ;  /* 0x8000000306037210 */ /* 0x040fe20007ffe0ff */
[----:B------:R-:W-:Y:S02]  /*81c0*/  IMAD R0, R6, -0x800000, R2 ;  /* 0xff80000006007824 */ /* 0x000fe400078e0202 */
[----:B------:R-:W0:Y:S01]  /*81d0*/  MUFU.RCP R8, R14 ;  /* 0x0000000e00087308 */ /* 0x000e220000001000 */
[----:B------:R-:W-:-:S04]  /*81e0*/  FADD.FTZ R5, -R14, -RZ ;  /* 0x800000ff0e057221 */ /* 0x000fc80000010100 */
        /* <DEDUP_REMOVED lines=9> */
[----:B------:R-:W-:-:S04]  /*8280*/  IADD3 R5, R6, R3, RZ ;  /* 0x0000000306057210 */ /* 0x000fc80007ffe0ff */
[----:B------:R-:W-:-:S04]  /*8290*/  IADD3 R6, R5, -0x1, RZ ;  /* 0xffffffff05067810 */ /* 0x000fc80007ffe0ff */
        /* <DEDUP_REMOVED lines=8> */
.L_x_26222:
[----:B------:R-:W-:-:S07]  /*8320*/  LEA R0, R3, R0, 0x17 ;  /* 0x0000000003007211 */ /* 0x000fce00078eb8ff */
.L_x_26223:
[----:B------:R-:W-:Y:S05]  /*8330*/  BSYNC B3 ;  /* 0x0000000000037941 */ /* 0x000fea0003800000 */
.L_x_26221:
[----:B------:R-:W-:Y:S05]  /*8340*/  BRA `(.L_x_26224) ;  /* 0x0000000000207947 */ /* 0x000fea0003800000 */
.L_x_26220:
[----:B------:R-:W-:-:S04]  /*8350*/  LOP3.LUT R0, R7, 0x80000000, R2, 0x48, !PT ;  /* 0x8000000007007812 */ /* 0x000fc800078e4802 */
[----:B------:R-:W-:Y:S01]  /*8360*/  LOP3.LUT R0, R0, 0x7f800000, RZ, 0xfc, !PT ;  /* 0x7f80000000007812 */ /* 0x000fe200078efcff */
[----:B------:R-:W-:Y:S06]  /*8370*/  BRA `(.L_x_26224) ;  /* 0x0000000000147947 */ /* 0x000fec0003800000 */
.L_x_26219:
[----:B------:R-:W-:Y:S01]  /*8380*/  LOP3.LUT R0, R7, 0x80000000, R2, 0x48, !PT ;  /* 0x8000000007007812 */ /* 0x000fe200078e4802 */
[----:B------:R-:W-:Y:S06]  /*8390*/  BRA `(.L_x_26224) ;  /* 0x00000000000c7947 */ /* 0x000fec0003800000 */
.L_x_26218:
[----:B------:R-:W0:Y:S01]  /*83a0*/  MUFU.RSQ R0, -QNAN ;  /* 0xffc0000000007908 */ /* 0x000e220000001400 */
[----:B------:R-:W-:Y:S05]  /*83b0*/  BRA `(.L_x_26224) ;  /* 0x0000000000047947 */ /* 0x000fea0003800000 */
.L_x_26217:
[----:B------:R-:W-:-:S07]  /*83c0*/  FADD.FTZ R0, R2, R7 ;  /* 0x0000000702007221 */ /* 0x000fce0000010000 */
.L_x_26224:
[----:B------:R-:W-:Y:S05]  /*83d0*/  BSYNC B2 ;  /* 0x0000000000027941 */ /* 0x000fea0003800000 */
.L_x_26214:
[----:B------:R-:W-:-:S06]  /*83e0*/  HFMA2.MMA R5, -RZ, RZ, 0, 0 ;  /* 0x00000000ff057435 */ /* 0x000fcc00000001ff */
[----:B0-----:R-:W-:Y:S05]  /*83f0*/  RET.REL.NODEC R4 `(_ZN2at6native18elementwise_kernelILi128ELi2EZNS0_22gpu_kernel_impl_nocastIZZZNS0_50_GLOBAL__N__2680c7bb_12_PowKernel_cu_140f0503_289624pow_tensor_scalar_kernelERNS_18TensorIteratorBaseERKN3c106ScalarEENKUlvE_clEvENKUlvE0_clEvEUlNS6_7complexIfEEE0_EEvS5_RKT_EUliE_EEviT1_) ;  /* 0xffffff7c04007950 */ /* 0x001fea0003c3ffff */
.L_x_26225:
        /* <DEDUP_REMOVED lines=16> */
.L_x_71507:


//--------------------- .text._ZN2at6native27unrolled_elementwise_kernelIZZZNS0_50_GLOBAL__N__2680c7bb_12_PowKernel_cu_140f0503_289624pow_tensor_scalar_kernelERNS_18TensorIteratorBaseERKN3c106ScalarEENKUlvE_clEvENKUlvE0_clEvEUlNS5_7complexIfEEE0_St5arrayIPcLm2EELi4E23TrivialOffsetCalculatorILi1EjESI_NS0_6memory15LoadWithoutCastENSJ_16StoreWithoutCastEEEviT_T0_T2_T3_T4_T5_ --------------------------
	.section	.text._ZN2at6native27unrolled_elementwise_kernelIZZZNS0_50_GLOBAL__N__2680c7bb_12_PowKernel_cu_140f0503_289624pow_tensor_scalar_kernelERNS_18TensorIteratorBaseERKN3c106ScalarEENKUlvE_clEvENKUlvE0_clEvEUlNS5_7complexIfEEE0_St5arrayIPcLm2EELi4E23TrivialOffsetCalculatorILi1EjESI_NS0_6memory15LoadWithoutCastENSJ_16StoreWithoutCastEEEviT_T0_T2_T3_T4_T5_,"ax",@progbits
	.align	128
        .global         _ZN2at6native27unrolled_elementwise_kernelIZZZNS0_50_GLOBAL__N__2680c7bb_12_PowKernel_cu_140f0503_289624pow_tensor_scalar_kernelERNS_18TensorIteratorBaseERKN3c106ScalarEENKUlvE_clEvENKUlvE0_clEvEUlNS5_7complexIfEEE0_St5arrayIPcLm2EELi4E23TrivialOffsetCalculatorILi1EjESI_NS0_6memory15LoadWithoutCastENSJ_16StoreWithoutCastEEEviT_T0_T2_T3_T4_T5_
        .type           _ZN2at6native27unrolled_elementwise_kernelIZZZNS0_50_GLOBAL__N__2680c7bb_12_PowKernel_cu_140f0503_289624pow_tensor_scalar_kernelERNS_18TensorIteratorBaseERKN3c106ScalarEENKUlvE_clEvENKUlvE0_clEvEUlNS5_7complexIfEEE0_St5arrayIPcLm2EELi4E23TrivialOffsetCalculatorILi1EjESI_NS0_6memory15LoadWithoutCastENSJ_16StoreWithoutCastEEEviT_T0_T2_T3_T4_T5_,@function
        .size           _ZN2at6native27unrolled_elementwise_kernelIZZZNS0_50_GLOBAL__N__2680c7bb_12_PowKernel_cu_140f0503_289624pow_tensor_scalar_kernelERNS_18TensorIteratorBaseERKN3c106ScalarEENKUlvE_clEvENKUlvE0_clEvEUlNS5_7complexIfEEE0_St5arrayIPcLm2EELi4E23TrivialOffsetCalculatorILi1EjESI_NS0_6memory15LoadWithoutCastENSJ_16StoreWithoutCastEEEviT_T0_T2_T3_T4_T5_,(.L_x_71508 - _ZN2at6native27unrolled_elementwise_kernelIZZZNS0_50_GLOBAL__N__2680c7bb_12_PowKernel_cu_140f0503_289624pow_tensor_scalar_kernelERNS_18TensorIteratorBaseERKN3c106ScalarEENKUlvE_clEvENKUlvE0_clEvEUlNS5_7complexIfEEE0_St5arrayIPcLm2EELi4E23TrivialOffsetCalculatorILi1EjESI_NS0_6memory15LoadWithoutCastENSJ_16StoreWithoutCastEEEviT_T0_T2_T3_T4_T5_)
        .other          _ZN2at6native27unrolled_elementwise_kernelIZZZNS0_50_GLOBAL__N__2680c7bb_12_PowKernel_cu_140f0503_289624pow_tensor_scalar_kernelERNS_18TensorIteratorBaseERKN3c106ScalarEENKUlvE_clEvENKUlvE0_clEvEUlNS5_7complexIfEEE0_St5arrayIPcLm2EELi4E23TrivialOffsetCalculatorILi1EjESI_NS0_6memory15LoadWithoutCastENSJ_16StoreWithoutCastEEEviT_T0_T2_T3_T4_T5_,@"STO_CUDA_ENTRY STV_DEFAULT"
_ZN2at6native27unrolled_elementwise_kernelIZZZNS0_50_GLOBAL__N__2680c7bb_12_PowKernel_cu_140f0503_289624pow_tensor_scalar_kernelERNS_18TensorIteratorBaseERKN3c106ScalarEENKUlvE_clEvENKUlvE0_clEvEUlNS5_7complexIfEEE0_St5arrayIPcLm2EELi4E23TrivialOffsetCalculatorILi1EjESI_NS0_6memory15LoadWithoutCastENSJ_16StoreWithoutCastEEEviT_T0_T2_T3_T4_T5_:
.text._ZN2at6native27unrolled_elementwise_kernelIZZZNS0_50_GLOBAL__N__2680c7bb_12_PowKernel_cu_140f0503_289624pow_tensor_scalar_kernelERNS_18TensorIteratorBaseERKN3c106ScalarEENKUlvE_clEvENKUlvE0_clEvEUlNS5_7complexIfEEE0_St5arrayIPcLm2EELi4E23TrivialOffsetCalculatorILi1EjESI_NS0_6memory15LoadWithoutCastENSJ_16StoreWithoutCastEEEviT_T0_T2_T3_T4_T5_:
[----:B------:R-:W-:Y:S01]  /*0000*/  LDC R1, c[0x0][0x28] ;  /* 0x00000a00ff017b82 */ /* 0x000fe20000000800 */
[----:B------:R-:W0:Y:S07]  /*0010*/  S2R R15, SR_CTAID.X ;  /* 0x00000000000f7919 */ /* 0x000e2e0000002500 */
[----:B------:R-:W0:Y:S01]  /*0020*/  LDC R2, c[0x0][0x210] ;  /* 0x00008400ff027b82 */ /* 0x000e220000000800 */
[----:B------:R-:W-:Y:S01]  /*0030*/  CS2R R18, SRZ ;  /* 0x0000000000127805 */ /* 0x000fe2000001ff00 */
[----:B------:R-:W-:Y:S01]  /*0040*/  ULDC.64 UR4, c[0x0][0x208] ;  /* 0x0000820000047ab9 */ /* 0x000fe20000000a00 */
[----:B------:R-:W1:Y:S01]  /*0050*/  S2R R0, SR_TID.X ;  /* 0x0000000000007919 */ /* 0x000e620000002100 */
[----:B0-----:R-:W-:-:S05]  /*0060*/  IMAD R3, R15, -0x200, R2 ;  /* 0xfffffe000f037824 */ /* 0x001fca00078e0202 */
[----:B-1----:R-:W-:-:S13]  /*0070*/  ISETP.GE.AND P2, PT, R0, R3, PT ;  /* 0x000000030000720c */ /* 0x002fda0003f46270 */
[----:B------:R-:W-:Y:S01]  /*0080*/  @!P2 LEA R9, R15, R0, 0x9 ;  /* 0x000000000f09a211 */ /* 0x000fe200078e48ff */
[----:B------:R-:W0:Y:S01]  /*0090*/  @!P2 LDC.64 R4, c[0x0][0x230] ;  /* 0x00008c00ff04ab82 */ /* 0x000e220000000a00 */
[----:B------:R-:W-:-:S04]  /*00a0*/  @!P2 IADD3 R0, R0, 0x80, RZ ;  /* 0x000000800000a810 */ /* 0x000fc80007ffe0ff */
[----:B------:R-:W-:-:S13]  /*00b0*/  ISETP.GE.AND P0, PT, R0, R3, PT ;  /* 0x000000030000720c */ /* 0x000fda0003f06270 */
[----:B------:R-:W-:Y:S01]  /*00c0*/  @!P0 LEA R17, R15, R0, 0x9 ;  /* 0x000000000f118211 */ /* 0x000fe200078e48ff */
[----:B------:R-:W1:Y:S01]  /*00d0*/  @!P0 LDC.64 R6, c[0x0][0x230] ;  /* 0x00008c00ff068b82 */ /* 0x000e620000000a00 */
[----:B------:R-:W-:-:S04]  /*00e0*/  @!P0 IADD3 R0, R0, 0x80, RZ ;  /* 0x0000008000008810 */ /* 0x000fc80007ffe0ff */
[----:B------:R-:W-:Y:S01]  /*00f0*/  ISETP.GE.AND P3, PT, R0, R3, PT ;  /* 0x000000030000720c */ /* 0x000fe20003f66270 */
[----:B0-----:R-:W-:-:S12]  /*0100*/  @!P2 IMAD.WIDE.U32 R4, R9, 0x8, R4 ;  /* 0x000000080904a825 */ /* 0x001fd800078e0004 */
[----:B------:R-:W-:Y:S01]  /*0110*/  @!P3 LEA R21, R15, R0, 0x9 ;  /* 0x000000000f15b211 */ /* 0x000fe200078e48ff */
[----:B------:R-:W0:Y:S01]  /*0120*/  @!P3 LDC.64 R10, c[0x0][0x230] ;  /* 0x00008c00ff0abb82 */ /* 0x000e220000000a00 */
[----:B------:R-:W-:-:S04]  /*0130*/  @!P3 IADD3 R0, R0, 0x80, RZ ;  /* 0x000000800000b810 */ /* 0x000fc80007ffe0ff */
[----:B------:R-:W-:Y:S01]  /*0140*/  ISETP.GE.AND P1, PT, R0, R3, PT ;  /* 0x000000030000720c */ /* 0x000fe20003f26270 */
[----:B-1----:R-:W-:Y:S01]  /*0150*/  @!P0 IMAD.WIDE.U32 R8, R17, 0x8, R6 ;  /* 0x0000000811088825 */ /* 0x002fe200078e0006 */
[----:B------:R-:W-:-:S04]  /*0160*/  CS2R R16, SRZ ;  /* 0x0000000000107805 */ /* 0x000fc8000001ff00 */
[----:B------:R1:W5:Y:S07]  /*0170*/  @!P0 LDG.E.64 R18, desc[UR4][R8.64] ;  /* 0x0000000408128981 */ /* 0x00036e000c1e1b00 */
[----:B------:R-:W2:Y:S01]  /*0180*/  @!P1 LDC.64 R12, c[0x0][0x230] ;  /* 0x00008c00ff0c9b82 */ /* 0x000ea20000000a00 */
[----:B------:R-:W-:Y:S01]  /*0190*/  @!P1 LEA R15, R15, R0, 0x9 ;  /* 0x000000000f0f9211 */ /* 0x000fe200078e48ff */
[----:B0-----:R-:W-:Y:S01]  /*01a0*/  @!P3 IMAD.WIDE.U32 R20, R21, 0x8, R10 ;  /* 0x000000081514b825 */ /* 0x001fe200078e000a */
[----:B------:R-:W-:-:S04]  /*01b0*/  CS2R R10, SRZ ;  /* 0x00000000000a7805 */ /* 0x000fc8000001ff00 */
[----:B------:R1:W5:Y:S04]  /*01c0*/  @!P3 LDG.E.64 R16, desc[UR4][R20.64] ;  /* 0x000000041410b981 */ /* 0x000368000c1e1b00 */
[----:B------:R1:W5:Y:S01]  /*01d0*/  @!P2 LDG.E.64 R10, desc[UR4][R4.64] ;  /* 0x00000004040aa981 */ /* 0x000362000c1e1b00 */
[----:B--2---:R-:W-:Y:S01]  /*01e0*/  @!P1 IMAD.WIDE.U32 R6, R15, 0x8, R12 ;  /* 0x000000080f069825 */ /* 0x004fe200078e000c */
[----:B------:R-:W-:-:S06]  /*01f0*/  CS2R R14, SRZ ;  /* 0x00000000000e7805 */ /* 0x000fcc000001ff00 */
[----:B------:R1:W5:Y:S01]  /*0200*/  @!P1 LDG.E.64 R14, desc[UR4][R6.64] ;  /* 0x00000004060e9981 */ /* 0x000362000c1e1b00 */
[----:B------:R-:W-:Y:S01]  /*0210*/  BSSY B2, `(.L_x_26226) ;  /* 0x00002b5000027945 */ /* 0x000fe20003800000 */
[----:B------:R-:W-:-:S03]  /*0220*/  CS2R R12, SRZ ;  /* 0x00000000000c7805 */ /* 0x000fc6000001ff00 */
[----:B------:R-:W-:Y:S05]  /*0230*/  @P2 BRA `(.L_x_26227) ;  /* 0x0000002800c82947 */ /* 0x000fea0003800000 */
[C---:B-----5:R-:W-:Y:S01]  /*0240*/  FSETP.NAN.FTZ.AND P0, PT, R10.reuse, R11, PT ;  /* 0x0000000b0a00720b */ /* 0x060fe20003f18000 */
[----:B------:R-:W-:Y:S01]  /*0250*/  BSSY B1, `(.L_x_26228) ;  /* 0x0000275000017945 */ /* 0x000fe20003800000 */
[----:B------:R-:W-:-:S11]  /*0260*/  FADD.FTZ R13, |R10|, -RZ ;  /* 0x800000ff0a0d7221 */ /* 0x000fd60000010200 */
        /* <DEDUP_REMOVED lines=19> */
[----:B-1----:R-:W-:Y:S01]  /*03a0*/  FADD.FTZ R5, R23, 1 ;  /* 0x3f80000017057421 */ /* 0x002fe20000010000 */
[----:B------:R-:W-:Y:S01]  /*03b0*/  HFMA2.MMA R7, -RZ, RZ, 1.625, 0 ;  /* 0x3e800000ff077435 */ /* 0x000fe200000001ff */
        /* <DEDUP_REMOVED lines=37> */
.L_x_26235:
[----:B------:R-:W-:Y:S05]  /*0610*/  BSYNC B0 ;  /* 0x0000000000007941 */ /* 0x000fea0003800000 */
.L_x_26234:
[----:B------:R-:W-:Y:S01]  /*0620*/  BSSY B4, `(.L_x_26236) ;  /* 0x0000005000047945 */ /* 0x000fe20003800000 */
[----:B------:R-:W-:-:S03]  /*0630*/  FFMA R0, R9, R7, R6 ;  /* 0x0000000709007223 */ /* 0x000fc60000000006 */
[----:B------:R-:W-:Y:S05]  /*0640*/  @!P0 BRA `(.L_x_26237) ;  /* 0x0000000000088947 */ /* 0x000fea0003800000 */
[----:B------:R-:W-:-:S07]  /*0650*/  MOV R4, 0x670 ;  /* 0x0000067000047802 */ /* 0x000fce0000000f00 */
[----:B------:R-:W-:Y:S05]  /*0660*/  CALL.REL.NOINC `($__internal_66_$__cuda_sm3x_div_rn_ftz_f32_slowpath) ;  /* 0x000000a800ec7944 */ /* 0x000fea0003c00000 */
.L_x_26237:
[----:B------:R-:W-:Y:S05]  /*0670*/  BSYNC B4 ;  /* 0x0000000000047941 */ /* 0x000fea0003800000 */
.L_x_26236:
        /* <DEDUP_REMOVED lines=18> */
.L_x_26239:
[----:B------:R-:W-:Y:S02]  /*07a0*/  ISETP.GE.AND P0, PT, R10, RZ, PT ;  /* 0x000000ff0a00720c */ /* 0x000fe40003f06270 */
[----:B------:R-:W-:-:S11]  /*07b0*/  MOV R5, 0x3fd774eb ;  /* 0x3fd774eb00057802 */ /* 0x000fd60000000f00 */
[----:B------:R-:W-:-:S04]  /*07c0*/  @P0 FFMA.FTZ R0, R5, 0.93318945169448852539, -R0 ;  /* 0x3f6ee58105000823 */ /* 0x000fc80000010800 */
[----:B------:R-:W-:-:S07]  /*07d0*/  @!P0 FFMA.FTZ R0, R5, 0.93318945169448852539, R0 ;  /* 0x3f6ee58105008823 */ /* 0x000fce0000010000 */
.L_x_26240:
[----:B------:R-:W-:Y:S05]  /*07e0*/  BSYNC B0 ;  /* 0x0000000000007941 */ /* 0x000fea0003800000 */
.L_x_26238:
        /* <DEDUP_REMOVED lines=12> */
.L_x_26233:
[----:B------:R-:W-:-:S04]  /*08b0*/  FMUL.FTZ R12, R2, R2 ;  /* 0x00000002020c7220 */ /* 0x000fc80000410000 */
[----:B------:R-:W-:-:S05]  /*08c0*/  FFMA.FTZ R12, R23, R23, R12 ;  /* 0x00000017170c7223 */ /* 0x000fca000001000c */
[----:B------:R-:W-:-:S13]  /*08d0*/  FSETP.GTU.FTZ.AND P0, PT, R12, 0.69999998807907104492, PT ;  /* 0x3f3333330c00780b */ /* 0x000fda0003f1c000 */
[----:B------:R-:W-:Y:S05]  /*08e0*/  @P0 BRA `(.L_x_26242) ;  /* 0x0000000000c00947 */ /* 0x000fea0003800000 */
[----:B------:R-:W1:Y:S01]  /*08f0*/  MUFU.RCP R0, R23 ;  /* 0x0000001700007308 */ /* 0x000e620000001000 */
[----:B------:R-:W-:Y:S07]  /*0900*/  BSSY B4, `(.L_x_26243) ;  /* 0x000000a000047945 */ /* 0x000fee0003800000 */
[----:B------:R-:W0:Y:S01]  /*0910*/  FCHK P0, R2, R23 ;  /* 0x0000001702007302 */ /* 0x000e220000000000 */
[----:B-1----:R-:W-:-:S04]  /*0920*/  FFMA R5, -R23, R0, 1 ;  /* 0x3f80000017057423 */ /* 0x002fc80000000100 */
[----:B------:R-:W-:-:S04]  /*0930*/  FFMA R5, R0, R5, R0 ;  /* 0x0000000500057223 */ /* 0x000fc80000000000 */
[----:B------:R-:W-:-:S04]  /*0940*/  FFMA R0, R2, R5, RZ ;  /* 0x0000000502007223 */ /* 0x000fc800000000ff */
[----:B------:R-:W-:-:S04]  /*0950*/  FFMA R4, -R23, R0, R2 ;  /* 0x0000000017047223 */ /* 0x000fc80000000102 */
[----:B------:R-:W-:Y:S01]  /*0960*/  FFMA R0, R5, R4, R0 ;  /* 0x0000000405007223 */ /* 0x000fe20000000000 */
[----:B0-----:R-:W-:Y:S06]  /*0970*/  @!P0 BRA `(.L_x_26244) ;  /* 0x0000000000088947 */ /* 0x001fec0003800000 */
[----:B------:R-:W-:-:S07]  /*0980*/  MOV R4, 0x9a0 ;  /* 0x000009a000047802 */ /* 0x000fce0000000f00 */
[----:B------:R-:W-:Y:S05]  /*0990*/  CALL.REL.NOINC `($__internal_66_$__cuda_sm3x_div_rn_ftz_f32_slowpath) ;  /* 0x000000a800207944 */ /* 0x000fea0003c00000 */
.L_x_26244:
[----:B------:R-:W-:Y:S05]  /*09a0*/  BSYNC B4 ;  /* 0x0000000000047941 */ /* 0x000fea0003800000 */
.L_x_26243:
        /* <DEDUP_REMOVED lines=18> */
.L_x_26246:
[----:B------:R-:W-:Y:S02]  /*0ad0*/  ISETP.GE.AND P0, PT, R10, RZ, PT ;  /* 0x000000ff0a00720c */ /* 0x000fe40003f06270 */
[----:B------:R-:W-:-:S11]  /*0ae0*/  MOV R5, 0x3fd774eb ;  /* 0x3fd774eb00057802 */ /* 0x000fd60000000f00 */
[----:B------:R-:W-:-:S04]  /*0af0*/  @P0 FFMA.FTZ R0, R5, 0.93318945169448852539, -R0 ;  /* 0x3f6ee58105000823 */ /* 0x000fc80000010800 */
[----:B------:R-:W-:-:S07]  /*0b00*/  @!P0 FFMA.FTZ R0, R5, 0.93318945169448852539, R0 ;  /* 0x3f6ee58105008823 */ /* 0x000fce0000010000 */
.L_x_26247:
[----:B------:R-:W-:Y:S05]  /*0b10*/  BSYNC B0 ;  /* 0x0000000000007941 */ /* 0x000fea0003800000 */
.L_x_26245:
        /* <DEDUP_REMOVED lines=13> */
.L_x_26242:
[----:B-1----:R-:W-:Y:S01]  /*0bf0*/  LOP3.LUT R9, R2, 0xffff0000, RZ, 0xc0, !PT ;  /* 0xffff000002097812 */ /* 0x002fe200078ec0ff */
[----:B------:R-:W-:Y:S01]  /*0c00*/  BSSY B0, `(.L_x_26248) ;  /* 0x000003f000007945 */ /* 0x000fe20003800000 */
[----:B------:R-:W-:-:S03]  /*0c10*/  LOP3.LUT R4, R23, 0xffff0000, RZ, 0xc0, !PT ;  /* 0xffff000017047812 */ /* 0x000fc600078ec0ff */
[--C-:B------:R-:W-:Y:S01]  /*0c20*/  FADD.FTZ R2, R2, -R9.reuse ;  /* 0x8000000902027221 */ /* 0x100fe20000010000 */
[----:B------:R-:W-:Y:S01]  /*0c30*/  FMUL.FTZ R5, R9, R9 ;  /* 0x0000000909057220 */ /* 0x000fe20000410000 */
[--C-:B------:R-:W-:Y:S01]  /*0c40*/  FADD.FTZ R6, R23, -R4.reuse ;  /* 0x8000000417067221 */ /* 0x100fe20000010000 */
[----:B------:R-:W-:Y:S01]  /*0c50*/  FADD.FTZ R8, R4, R4 ;  /* 0x0000000404087221 */ /* 0x000fe20000010000 */
[----:B------:R-:W-:Y:S01]  /*0c60*/  FADD.FTZ R9, R9, R9 ;  /* 0x0000000909097221 */ /* 0x000fe20000010000 */
[----:B------:R-:W-:Y:S01]  /*0c70*/  LOP3.LUT R21, R2, 0xffff0000, RZ, 0xc0, !PT ;  /* 0xffff000002157812 */ /* 0x000fe200078ec0ff */
[----:B------:R-:W-:Y:S01]  /*0c80*/  FMUL.FTZ R0, R4, R4 ;  /* 0x0000000404007220 */ /* 0x000fe20000410000 */
[----:B------:R-:W-:-:S03]  /*0c90*/  LOP3.LUT R7, R6, 0xffff0000, RZ, 0xc0, !PT ;  /* 0xffff000006077812 */ /* 0x000fc600078ec0ff */
[----:B------:R-:W-:Y:S02]  /*0ca0*/  FADD.FTZ R22, R2, -R21 ;  /* 0x8000001502167221 */ /* 0x000fe40000010000 */
[--C-:B------:R-:W-:Y:S01]  /*0cb0*/  FADD.FTZ R13, R6, -R7.reuse ;  /* 0x80000007060d7221 */ /* 0x100fe20000010000 */
[CC--:B------:R-:W-:Y:S01]  /*0cc0*/  FMUL.FTZ R2, R7.reuse, R8.reuse ;  /* 0x0000000807027220 */ /* 0x0c0fe20000410000 */
        /* <DEDUP_REMOVED lines=11> */
.L_x_26249:
        /* <DEDUP_REMOVED lines=40> */
.L_x_26248:
[----:B------:R-:W-:Y:S01]  /*1000*/  FADD.FTZ R0, R0, -1 ;  /* 0xbf80000000007421 */ /* 0x000fe20000010000 */
[----:B------:R-:W-:Y:S01]  /*1010*/  FSETP.GEU.FTZ.AND P3, PT, |R10|, |R11|, PT ;  /* 0x4000000b0a00720b */ /* 0x000fe20003f7e200 */
[----:B------:R-:W-:Y:S02]  /*1020*/  BSSY B0, `(.L_x_26250) ;  /* 0x0000031000007945 */ /* 0x000fe40003800000 */
[----:B------:R-:W-:-:S04]  /*1030*/  FADD.FTZ R5, R5, R0 ;  /* 0x0000000005057221 */ /* 0x000fc80000010000 */
[----:B------:R-:W-:-:S04]  /*1040*/  FADD.FTZ R5, R2, R5 ;  /* 0x0000000502057221 */ /* 0x000fc80000010000 */
[----:B------:R-:W-:Y:S02]  /*1050*/  FADD.FTZ R5, R6, R5 ;  /* 0x0000000506057221 */ /* 0x000fe40000010000 */
[----:B------:R-:W0:Y:S02]  /*1060*/  MUFU.RCP R6, R23 ;  /* 0x0000001700067308 */ /* 0x000e240000001000 */
[----:B------:R-:W-:Y:S01]  /*1070*/  FADD.FTZ R4, R4, R5 ;  /* 0x0000000504047221 */ /* 0x000fe20000010000 */
[----:B------:R-:W-:-:S03]  /*1080*/  MOV R5, 0x3e800000 ;  /* 0x3e80000000057802 */ /* 0x000fc60000000f00 */
[----:B------:R-:W-:-:S04]  /*1090*/  FADD.FTZ R7, R7, R4 ;  /* 0x0000000407077221 */ /* 0x000fc80000010000 */
[----:B------:R-:W-:-:S04]  /*10a0*/  FADD.FTZ R8, R8, R7 ;  /* 0x0000000708087221 */ /* 0x000fc80000010000 */
[----:B------:R-:W-:Y:S01]  /*10b0*/  FADD.FTZ R9, R9, R8 ;  /* 0x0000000809097221 */ /* 0x000fe20000010000 */
[----:B0-----:R-:W-:-:S03]  /*10c0*/  FFMA R7, -R23, R6, 1 ;  /* 0x3f80000017077423 */ /* 0x001fc60000000106 */
[----:B------:R-:W-:-:S04]  /*10d0*/  FADD.FTZ R9, R12, R9 ;  /* 0x000000090c097221 */ /* 0x000fc80000010000 */
        /* <DEDUP_REMOVED lines=37> */
.L_x_26251:
[----:B------:R-:W-:Y:S05]  /*1330*/  BSYNC B0 ;  /* 0x0000000000007941 */ /* 0x000fea0003800000 */
.L_x_26250:
[----:B------:R-:W-:Y:S01]  /*1340*/  BSSY B4, `(.L_x_26252) ;  /* 0x0000005000047945 */ /* 0x000fe20003800000 */
[----:B------:R-:W-:-:S03]  /*1350*/  FFMA R0, R7, R9, R4 ;  /* 0x0000000907007223 */ /* 0x000fc60000000004 */
[----:B------:R-:W-:Y:S05]  /*1360*/  @!P0 BRA `(.L_x_26253) ;  /* 0x0000000000088947 */ /* 0x000fea0003800000 */
[----:B------:R-:W-:-:S07]  /*1370*/  MOV R4, 0x1390 ;  /* 0x0000139000047802 */ /* 0x000fce0000000f00 */
[----:B------:R-:W-:Y:S05]  /*1380*/  CALL.REL.NOINC `($__internal_66_$__cuda_sm3x_div_rn_ftz_f32_slowpath) ;  /* 0x0000009c00a47944 */ /* 0x000fea0003c00000 */
.L_x_26253:
[----:B------:R-:W-:Y:S05]  /*1390*/  BSYNC B4 ;  /* 0x0000000000047941 */ /* 0x000fea0003800000 */
.L_x_26252:
        /* <DEDUP_REMOVED lines=18> */
.L_x_26255:
[----:B------:R-:W-:Y:S02]  /*14c0*/  ISETP.GE.AND P0, PT, R10, RZ, PT ;  /* 0x000000ff0a00720c */ /* 0x000fe40003f06270 */
[----:B------:R-:W-:-:S11]  /*14d0*/  MOV R5, 0x3fd774eb ;  /* 0x3fd774eb00057802 */ /* 0x000fd60000000f00 */
[----:B------:R-:W-:-:S04]  /*14e0*/  @P0 FFMA.FTZ R0, R5, 0.93318945169448852539, -R0 ;  /* 0x3f6ee58105000823 */ /* 0x000fc80000010800 */
[----:B------:R-:W-:-:S07]  /*14f0*/  @!P0 FFMA.FTZ R0, R5, 0.93318945169448852539, R0 ;  /* 0x3f6ee58105008823 */ /* 0x000fce0000010000 */
.L_x_26256:
[----:B------:R-:W-:Y:S05]  /*1500*/  BSYNC B0 ;  /* 0x0000000000007941 */ /* 0x000fea0003800000 */
.L_x_26254:
        /* <DEDUP_REMOVED lines=12> */
.L_x_26232:
        /* <DEDUP_REMOVED lines=11> */
.L_x_26258:
[----:B------:R-:W-:Y:S05]  /*1680*/  BSYNC B4 ;  /* 0x0000000000047941 */ /* 0x000fea0003800000 */
.L_x_26257:
        /* <DEDUP_REMOVED lines=18> */
.L_x_26260:
[----:B------:R-:W-:Y:S02]  /*17b0*/  ISETP.GE.AND P0, PT, R10, RZ, PT ;  /* 0x000000ff0a00720c */ /* 0x000fe40003f06270 */
[----:B------:R-:W-:-:S11]  /*17c0*/  MOV R5, 0x3fd774eb ;  /* 0x3fd774eb00057802 */ /* 0x000fd60000000f00 */
[----:B------:R-:W-:-:S04]  /*17d0*/  @P0 FFMA.FTZ R0, R5, 0.93318945169448852539, -R0 ;  /* 0x3f6ee58105000823 */ /* 0x000fc80000010800 */
[----:B------:R-:W-:-:S07]  /*17e0*/  @!P0 FFMA.FTZ R0, R5, 0.93318945169448852539, R0 ;  /* 0x3f6ee58105008823 */ /* 0x000fce0000010000 */
.L_x_26261:
[----:B------:R-:W-:Y:S05]  /*17f0*/  BSYNC B0 ;  /* 0x0000000000007941 */ /* 0x000fea0003800000 */
.L_x_26259:
        /* <DEDUP_REMOVED lines=15> */
[----:B------:R-:W-:Y:S01]  /*18f0*/  HFMA2.MMA R4, -RZ, RZ, 2.04296875, -15.78125 ;  /* 0x4016cbe4ff047435 */ /* 0x000fe200000001ff */
[----:B------:R-:W-:Y:S02]  /*1900*/  FADD.FTZ R5, |R10|, |R11| ;  /* 0x4000000b0a057221 */ /* 0x000fe40000010200 */
[----:B------:R-:W-:Y:S02]  /*1910*/  FSEL R2, R2, +INF , P0 ;  /* 0x7f80000002027808 */ /* 0x000fe40000000000 */
        /* <DEDUP_REMOVED lines=9> */
.L_x_26231:
[----:B------:R-:W-:-:S13]  /*19b0*/  FSETP.GEU.FTZ.AND P0, PT, R2, 9.999999682655225389e-20, PT ;  /* 0x1fec1e4a0200780b */ /* 0x000fda0003f1e000 */
[----:B------:R-:W-:Y:S05]  /*19c0*/  @!P0 BRA `(.L_x_26262) ;  /* 0x0000000400388947 */ /* 0x000fea0003800000 */
[----:B------:R-:W-:Y:S01]  /*19d0*/  FMUL.FTZ R0, R2, R2 ;  /* 0x0000000202007220 */ /* 0x000fe20000410000 */
[----:B-1----:R-:W-:Y:S01]  /*19e0*/  MOV R7, 0x3e800000 ;  /* 0x3e80000000077802 */ /* 0x002fe20000000f00 */
        /* <DEDUP_REMOVED lines=19> */
[----:B------:R-:W-:Y:S02]  /*1b20*/  FFMA.FTZ R7, R4, R7, -0.16641564667224884033 ;  /* 0xbe2a68dd04077423 */ /* 0x000fe40000010007 */
[----:B------:R-:W-:-:S02]  /*1b30*/  FFMA R6, R2, R9, RZ ;  /* 0x0000000902067223 */ /* 0x000fc400000000ff */
[----:B------:R-:W-:-:S04]  /*1b40*/  FFMA.FTZ R7, R4, R7, 0.19988867640495300293 ;  /* 0x3e4caf9e04077423 */ /* 0x000fc80000010007 */
[----:B------:R-:W-:-:S04]  /*1b50*/  FFMA.FTZ R7, R4, R7, -0.25000196695327758789 ;  /* 0xbe80004204077423 */ /* 0x000fc80000010007 */
[----:B------:R-:W-:-:S04]  /*1b60*/  FFMA.FTZ R7, R4, R7, 0.33333510160446166992 ;  /* 0x3eaaaae604077423 */ /* 0x000fc80000010007 */
[----:B------:R-:W-:-:S04]  /*1b70*/  FFMA.FTZ R7, R4, R7, -0.5 ;  /* 0xbf00000004077423 */ /* 0x000fc80000010007 */
[----:B------:R-:W-:-:S04]  /*1b80*/  FMUL.FTZ R7, R4, R7 ;  /* 0x0000000704077220 */ /* 0x000fc80000410000 */
[----:B------:R-:W-:Y:S01]  /*1b90*/  FFMA.FTZ R4, R4, R7, R4 ;  /* 0x0000000704047223 */ /* 0x000fe20000010004 */
[----:B------:R-:W-:-:S03]  /*1ba0*/  FFMA R7, R6, -1, R2 ;  /* 0xbf80000006077823 */ /* 0x000fc60000000002 */
[----:B------:R-:W-:Y:S01]  /*1bb0*/  FFMA.FTZ R13, R5, 0.69314718246459960938, R4 ;  /* 0x3f317218050d7823 */ /* 0x000fe20000010004 */
[----:B01----:R-:W-:Y:S06]  /*1bc0*/  @!P1 BRA `(.L_x_26264) ;  /* 0x0000000000149947 */ /* 0x003fec0003800000 */
[C---:B------:R-:W-:Y:S02]  /*1bd0*/  ISETP.GE.AND P1, PT, R0.reuse, -0x407fffff, PT ;  /* 0xbf8000010000780c */ /* 0x040fe40003f26270 */
[----:B------:R-:W-:-:S11]  /*1be0*/  FSETP.NEU.FTZ.AND P2, PT, R0, RZ, PT ;  /* 0x000000ff0000720b */ /* 0x000fd60003f5d000 */
[----:B------:R-:W-:-:S05]  /*1bf0*/  @P1 MOV R5, 0x7f800000 ;  /* 0x7f80000000051802 */ /* 0x000fca0000000f00 */
[----:B------:R-:W-:-:S05]  /*1c00*/  @P1 FFMA.FTZ R13, R0, R5, +INF ;  /* 0x7f800000000d1423 */ /* 0x000fca0000010005 */
[----:B------:R-:W-:-:S07]  /*1c10*/  FSEL R13, R13, -RZ, P2 ;  /* 0x800000ff0d0d7208 */ /* 0x000fce0001000000 */
.L_x_26264:
[----:B------:R-:W-:Y:S05]  /*1c20*/  BSYNC B0 ;  /* 0x0000000000007941 */ /* 0x000fea0003800000 */
.L_x_26263:
[----:B------:R-:W-:Y:S01]  /*1c30*/  BSSY B4, `(.L_x_26265) ;  /* 0x0000006000047945 */ /* 0x000fe20003800000 */
[----:B------:R-:W-:-:S03]  /*1c40*/  FFMA R0, R9, R7, R6 ;  /* 0x0000000709007223 */ /* 0x000fc60000000006 */
[----:B------:R-:W-:Y:S05]  /*1c50*/  @!P0 BRA `(.L_x_26266) ;  /* 0x00000000000c8947 */ /* 0x000fea0003800000 */
[----:B------:R-:W-:Y:S01]  /*1c60*/  HFMA2.MMA R23, -RZ, RZ, 1.875, 0 ;  /* 0x3f800000ff177435 */ /* 0x000fe200000001ff */
[----:B------:R-:W-:-:S10]  /*1c70*/  MOV R4, 0x1c90 ;  /* 0x00001c9000047802 */ /* 0x000fd40000000f00 */
[----:B------:R-:W-:Y:S05]  /*1c80*/  CALL.REL.NOINC `($__internal_66_$__cuda_sm3x_div_rn_ftz_f32_slowpath) ;  /* 0x0000009400647944 */ /* 0x000fea0003c00000 */
.L_x_26266:
[----:B------:R-:W-:Y:S05]  /*1c90*/  BSYNC B4 ;  /* 0x0000000000047941 */ /* 0x000fea0003800000 */
.L_x_26265:
        /* <DEDUP_REMOVED lines=18> */
.L_x_26268:
[----:B------:R-:W-:Y:S02]  /*1dc0*/  ISETP.GE.AND P0, PT, R10, RZ, PT ;  /* 0x000000ff0a00720c */ /* 0x000fe40003f06270 */
[----:B------:R-:W-:-:S11]  /*1dd0*/  MOV R5, 0x3fd774eb ;  /* 0x3fd774eb00057802 */ /* 0x000fd60000000f00 */
[----:B------:R-:W-:-:S04]  /*1de0*/  @P0 FFMA.FTZ R0, R5, 0.93318945169448852539, -R0 ;  /* 0x3f6ee58105000823 */ /* 0x000fc80000010800 */
[----:B------:R-:W-:-:S07]  /*1df0*/  @!P0 FFMA.FTZ R0, R5, 0.93318945169448852539, R0 ;  /* 0x3f6ee58105008823 */ /* 0x000fce0000010000 */
.L_x_26269:
[----:B------:R-:W-:Y:S05]  /*1e00*/  BSYNC B0 ;  /* 0x0000000000007941 */ /* 0x000fea0003800000 */
.L_x_26267:
        /* <DEDUP_REMOVED lines=10> */
.L_x_26262:
[----:B-1----:R-:W-:Y:S01]  /*1eb0*/  MOV R5, 0x3f800000 ;  /* 0x3f80000000057802 */ /* 0x002fe20000000f00 */
        /* <DEDUP_REMOVED lines=10> */
[----:B------:R-:W-:Y:S05]  /*1f60*/  CALL.REL.NOINC `($__internal_66_$__cuda_sm3x_div_rn_ftz_f32_slowpath) ;  /* 0x0000009000ac7944 */ /* 0x000fea0003c00000 */
.L_x_26271:
[----:B------:R-:W-:Y:S05]  /*1f70*/  BSYNC B4 ;  /* 0x0000000000047941 */ /* 0x000fea0003800000 */
.L_x_26270:
        /* <DEDUP_REMOVED lines=18> */
.L_x_26273:
[----:B------:R-:W-:Y:S02]  /*20a0*/  ISETP.GE.AND P0, PT, R10, RZ, PT ;  /* 0x000000ff0a00720c */ /* 0x000fe40003f06270 */
[----:B------:R-:W-:-:S11]  /*20b0*/  MOV R5, 0x3fd774eb ;  /* 0x3fd774eb00057802 */ /* 0x000fd60000000f00 */
[----:B------:R-:W-:-:S04]  /*20c0*/  @P0 FFMA.FTZ R0, R5, 0.93318945169448852539, -R0 ;  /* 0x3f6ee58105000823 */ /* 0x000fc80000010800 */
[----:B------:R-:W-:-:S07]  /*20d0*/  @!P0 FFMA.FTZ R0, R5, 0.93318945169448852539, R0 ;  /* 0x3f6ee58105008823 */ /* 0x000fce0000010000 */
.L_x_26274:
[----:B------:R-:W-:Y:S05]  /*20e0*/  BSYNC B0 ;  /* 0x0000000000007941 */ /* 0x000fea0003800000 */
.L_x_26272:
[C---:B------:R-:W-:Y:S01]  /*20f0*/  FSETP.NEU.FTZ.AND P1, PT, |R10|.reuse, |R11|, PT ;  /* 0x4000000b0a00720b */ /* 0x040fe20003f3d200 */
[----:B------:R-:W-:Y:S01]  /*2100*/  HFMA2.MMA R4, -RZ, RZ, 2.04296875, -15.78125 ;  /* 0x4016cbe4ff047435 */ /* 0x000fe200000001ff */
        /* <DEDUP_REMOVED lines=9> */
.L_x_26230:
[----:B------:R-:W-:Y:S01]  /*21a0*/  FMUL.FTZ R0, R10, 0.36787945032119750977 ;  /* 0x3ebc5ab20a007820 */ /* 0x000fe20000410000 */
[----:B-1----:R-:W-:Y:S01]  /*21b0*/  FMUL.FTZ R4, R11, 0.36787945032119750977 ;  /* 0x3ebc5ab20b047820 */ /* 0x002fe20000410000 */
[----:B------:R-:W-:Y:S01]  /*21c0*/  MUFU.RCP R12, R23 ;  /* 0x00000017000c7308 */ /* 0x000fe20000001000 */
[----:B------:R-:W-:Y:S01]  /*21d0*/  MOV R13, 0x3f800000 ;  /* 0x3f800000000d7802 */ /* 0x000fe20000000f00 */
[----:B------:R-:W-:Y:S01]  /*21e0*/  FADD.FTZ R0, |R0|, -RZ ;  /* 0x800000ff00007221 */ /* 0x000fe20000010200 */
[----:B------:R-:W-:Y:S01]  /*21f0*/  FADD.FTZ R5, |R4|, -RZ ;  /* 0x800000ff04057221 */ /* 0x000fe20000010200 */
[----:B------:R-:W-:Y:S04]  /*2200*/  BSSY B4, `(.L_x_26275) ;  /* 0x000001a000047945 */ /* 0x000fe80003800000 */
[----:B------:R-:W-:-:S02]  /*2210*/  VIMNMX R4, R0, R5, !PT ;  /* 0x0000000500047248 */ /* 0x000fc40007fe0100 */
[----:B------:R-:W-:Y:S02]  /*2220*/  VIMNMX R0, R0, R5, PT ;  /* 0x0000000500007248 */ /* 0x000fe40003fe0100 */
[----:B------:R-:W-:Y:S02]  /*2230*/  LOP3.LUT R6, R4, 0xfe000000, RZ, 0xc0, !PT ;  /* 0xfe00000004067812 */ /* 0x000fe400078ec0ff */
[----:B------:R-:W-:Y:S02]  /*2240*/  FSETP.NEU.FTZ.AND P0, PT, R0, RZ, PT ;  /* 0x000000ff0000720b */ /* 0x000fe40003f1d000 */
[----:B------:R-:W-:-:S05]  /*2250*/  IADD3 R5, -R6, 0x7e800000, RZ ;  /* 0x7e80000006057810 */ /* 0x000fca0007ffe1ff */
[-C--:B------:R-:W-:Y:S01]  /*2260*/  FMUL.FTZ R7, R0, R5.reuse ;  /* 0x0000000500077220 */ /* 0x080fe20000410000 */
[----:B------:R-:W-:-:S03]  /*2270*/  FMUL.FTZ R5, R4, R5 ;  /* 0x0000000504057220 */ /* 0x000fc60000410000 */
[----:B------:R-:W-:-:S04]  /*2280*/  FMUL.FTZ R8, R7, R7 ;  /* 0x0000000707087220 */ /* 0x000fc80000410000 */
[----:B------:R-:W-:Y:S01]  /*2290*/  FFMA.FTZ R8, R5, R5, R8 ;  /* 0x0000000505087223 */ /* 0x000fe20000010008 */
[----:B------:R-:W-:-:S05]  /*22a0*/  LOP3.LUT R5, R6, 0x800000, RZ, 0xfc, !PT ;  /* 0x0080000006057812 */ /* 0x000fca00078efcff */
[----:B------:R-:W0:Y:S02]  /*22b0*/  MUFU.SQRT R8, R8 ;  /* 0x0000000800087308 */ /* 0x000e240000002000 */
[----:B0-----:R-:W-:Y:S01]  /*22c0*/  @P0 FMUL.FTZ R4, R8, R5 ;  /* 0x0000000508040220 */ /* 0x001fe20000410000 */
[----:B------:R-:W-:Y:S01]  /*22d0*/  FSETP.NEU.FTZ.AND P0, PT, R0, +INF , PT ;  /* 0x7f8000000000780b */ /* 0x000fe20003f1d000 */
[----:B------:R-:W-:-:S03]  /*22e0*/  FFMA R5, -R23, R12, 1 ;  /* 0x3f80000017057423 */ /* 0x000fc6000000010c */
[----:B------:R-:W-:Y:S01]  /*22f0*/  FSEL R4, R4, +INF , P0 ;  /* 0x7f80000004047808 */ /* 0x000fe20000000000 */
[----:B------:R-:W-:-:S04]  /*2300*/  FFMA R5, R12, R5, R12 ;  /* 0x000000050c057223 */ /* 0x000fc8000000000c */
[----:B------:R-:W-:Y:S01]  /*2310*/  FFMA R0, R2, R5, RZ ;  /* 0x0000000502007223 */ /* 0x000fe200000000ff */
[----:B------:R-:W0:Y:S03]  /*2320*/  MUFU.LG2 R4, R4 ;  /* 0x0000000400047308 */ /* 0x000e260000000c00 */
[----:B------:R-:W-:-:S04]  /*2330*/  FFMA R6, -R23, R0, R2 ;  /* 0x0000000017067223 */ /* 0x000fc80000000102 */
[----:B------:R-:W-:Y:S01]  /*2340*/  FFMA R0, R5, R6, R0 ;  /* 0x0000000605007223 */ /* 0x000fe20000000000 */
[----:B------:R-:W1:Y:S01]  /*2350*/  FCHK P0, R2, R23 ;  /* 0x0000001702007302 */ /* 0x000e620000000000 */
[----:B0-----:R-:W-:Y:S01]  /*2360*/  FFMA.FTZ R13, R4, 0.69314718246459960938, R13 ;  /* 0x3f317218040d7823 */ /* 0x001fe2000001000d */
[----:B-1----:R-:W-:Y:S06]  /*2370*/  @!P0 BRA `(.L_x_26276) ;  /* 0x0000000000088947 */ /* 0x002fec0003800000 */
[----:B------:R-:W-:-:S07]  /*2380*/  MOV R4, 0x23a0 ;  /* 0x000023a000047802 */ /* 0x000fce0000000f00 */
[----:B------:R-:W-:Y:S05]  /*2390*/  CALL.REL.NOINC `($__internal_66_$__cuda_sm3x_div_rn_ftz_f32_slowpath) ;  /* 0x0000008c00a07944 */ /* 0x000fea0003c00000 */
.L_x_26276:
[----:B------:R-:W-:Y:S05]  /*23a0*/  BSYNC B4 ;  /* 0x0000000000047941 */ /* 0x000fea0003800000 */
.L_x_26275:
        /* <DEDUP_REMOVED lines=18> */
.L_x_26278:
[----:B------:R-:W-:Y:S02]  /*24d0*/  ISETP.GE.AND P0, PT, R10, RZ, PT ;  /* 0x000000ff0a00720c */ /* 0x000fe40003f06270 */
[----:B------:R-:W-:-:S11]  /*24e0*/  MOV R5, 0x3fd774eb ;  /* 0x3fd774eb00057802 */ /* 0x000fd60000000f00 */
[----:B------:R-:W-:-:S04]  /*24f0*/  @P0 FFMA.FTZ R0, R5, 0.93318945169448852539, -R0 ;  /* 0x3f6ee58105000823 */ /* 0x000fc80000010800 */
[----:B------:R-:W-:-:S07]  /*2500*/  @!P0 FFMA.FTZ R0, R5, 0.93318945169448852539, R0 ;  /* 0x3f6ee58105008823 */ /* 0x000fce0000010000 */
.L_x_26279:
[----:B------:R-:W-:Y:S05]  /*2510*/  BSYNC B0 ;  /* 0x0000000000007941 */ /* 0x000fea0003800000 */
.L_x_26277:
        /* <DEDUP_REMOVED lines=11> */
.L_x_26229:
        /* <DEDUP_REMOVED lines=10> */
[----:B-1----:R-:W-:Y:S01]  /*2670*/  @P0 FMUL.FTZ R4, R11, 4 ;  /* 0x408000000b040820 */ /* 0x002fe20000410000 */
[----:B0-----:R-:W-:Y:S01]  /*2680*/  FFMA R5, -R23, R0, 1 ;  /* 0x3f80000017057423 */ /* 0x001fe20000000100 */
[----:B------:R-:W-:-:S03]  /*2690*/  @!P0 FMUL.FTZ R7, R11, R11 ;  /* 0x0000000b0b078220 */ /* 0x000fc60000410000 */
[----:B------:R-:W-:Y:S01]  /*26a0*/  FFMA R9, R0, R5, R0 ;  /* 0x0000000500097223 */ /* 0x000fe20000000000 */
[----:B------:R-:W-:Y:S01]  /*26b0*/  @P0 FMUL.FTZ R0, R10, 4 ;  /* 0x408000000a000820 */ /* 0x000fe20000410000 */
[----:B------:R-:W-:Y:S01]  /*26c0*/  @P0 FMUL.FTZ R5, R4, R4 ;  /* 0x0000000404050220 */ /* 0x000fe20000410000 */
[----:B------:R-:W-:Y:S01]  /*26d0*/  @!P0 FFMA.FTZ R12, R10, R10, R7 ;  /* 0x0000000a0a0c8223 */ /* 0x000fe20000010007 */
[----:B------:R-:W-:Y:S02]  /*26e0*/  FFMA R4, R2, R9, RZ ;  /* 0x0000000902047223 */ /* 0x000fe400000000ff */
[----:B------:R-:W-:Y:S02]  /*26f0*/  @P0 FFMA.FTZ R5, R0, R0, R5 ;  /* 0x0000000000050223 */ /* 0x000fe40000010005 */
[----:B------:R-:W-:Y:S02]  /*2700*/  FFMA R0, -R23, R4, R2 ;  /* 0x0000000417007223 */ /* 0x000fe40000000102 */
[----:B------:R-:W-:-:S02]  /*2710*/  @P0 FMUL.FTZ R12, R5, 0.0625 ;  /* 0x3d800000050c0820 */ /* 0x000fc40000410000 */
[----:B------:R-:W-:Y:S01]  /*2720*/  FFMA R0, R9, R0, R4 ;  /* 0x0000000009007223 */ /* 0x000fe20000000004 */
[----:B--2---:R-:W-:Y:S06]  /*2730*/  @!P1 BRA `(.L_x_26281) ;  /* 0x0000000000089947 */ /* 0x004fec0003800000 */
[----:B------:R-:W-:-:S07]  /*2740*/  MOV R4, 0x2760 ;  /* 0x0000276000047802 */ /* 0x000fce0000000f00 */
[----:B------:R-:W-:Y:S05]  /*2750*/  CALL.REL.NOINC `($__internal_66_$__cuda_sm3x_div_rn_ftz_f32_slowpath) ;  /* 0x0000008800b07944 */ /* 0x000fea0003c00000 */
.L_x_26281:
[----:B------:R-:W-:Y:S05]  /*2760*/  BSYNC B4 ;  /* 0x0000000000047941 */ /* 0x000fea0003800000 */
.L_x_26280:
        /* <DEDUP_REMOVED lines=18> */
.L_x_26283:
[----:B------:R-:W-:Y:S02]  /*2890*/  ISETP.GE.AND P0, PT, R10, RZ, PT ;  /* 0x000000ff0a00720c */ /* 0x000fe40003f06270 */
[----:B------:R-:W-:-:S11]  /*28a0*/  MOV R5, 0x3fd774eb ;  /* 0x3fd774eb00057802 */ /* 0x000fd60000000f00 */
[----:B------:R-:W-:-:S04]  /*28b0*/  @P0 FFMA.FTZ R0, R5, 0.93318945169448852539, -R0 ;  /* 0x3f6ee58105000823 */ /* 0x000fc80000010800 */
[----:B------:R-:W-:-:S07]  /*28c0*/  @!P0 FFMA.FTZ R0, R5, 0.93318945169448852539, R0 ;  /* 0x3f6ee58105008823 */ /* 0x000fce0000010000 */
.L_x_26284:
[----:B------:R-:W-:Y:S05]  /*28d0*/  BSYNC B0 ;  /* 0x0000000000007941 */ /* 0x000fea0003800000 */
.L_x_26282:
        /* <DEDUP_REMOVED lines=12> */
.L_x_26241:
[----:B------:R-:W-:Y:S05]  /*29a0*/  BSYNC B1 ;  /* 0x0000000000017941 */ /* 0x000fea0003800000 */
.L_x_26228:
        /* <DEDUP_REMOVED lines=32> */
[----:B------:R-:W-:Y:S01]  /*2bb0*/  FMUL.FTZ R0, R2, R9 ;  /* 0x0000000902007220 */ /* 0x000fe20000410000 */
        /* <DEDUP_REMOVED lines=9> */
.L_x_26287:
        /* <DEDUP_REMOVED lines=10> */
.L_x_26286:
[----:B------:R-:W-:-:S04]  /*2cf0*/  FMUL.RZ R6, R6, 0.15915493667125701904 ;  /* 0x3e22f98306067820 */ /* 0x000fc8000040c000 */
[----:B------:R3:W4:Y:S08]  /*2d00*/  MUFU.SIN R13, R6 ;  /* 0x00000006000d7308 */ /* 0x0007300000000400 */
[----:B------:R3:W0:Y:S01]  /*2d10*/  MUFU.COS R12, R6 ;  /* 0x00000006000c7308 */ /* 0x0006220000000000 */
[----:B------:R-:W-:Y:S05]  /*2d20*/  BRA `(.L_x_26227) ;  /* 0x00000000000c7947 */ /* 0x000fea0003800000 */
.L_x_26285:
[----:B------:R-:W-:Y:S01]  /*2d30*/  FMUL.FTZ R4, R4, 1.4426950216293334961 ;  /* 0x3fb8aa3b04047820 */ /* 0x000fe20000410000 */
[----:B------:R-:W-:-:S03]  /*2d40*/  MOV R13, R6 ;  /* 0x00000006000d7202 */ /* 0x000fc60000000f00 */
[----:B------:R0:W2:Y:S04]  /*2d50*/  MUFU.EX2 R12, R4 ;  /* 0x00000004000c7308 */ /* 0x0000a80000000800 */
.L_x_26227:
[----:B------:R-:W-:Y:S05]  /*2d60*/  BSYNC B2 ;  /* 0x0000000000027941 */ /* 0x000fea0003800000 */
.L_x_26226:
[----:B------:R-:W1:Y:S01]  /*2d70*/  S2R R0, SR_TID.X ;  /* 0x0000000000007919 */ /* 0x000e620000002100 */
[----:B------:R-:W-:Y:S01]  /*2d80*/  BSSY B2, `(.L_x_26288) ;  /* 0x00002b7000027945 */ /* 0x000fe20003800000 */
[----:B-----5:R-:W-:Y:S02]  /*2d90*/  CS2R R10, SRZ ;  /* 0x00000000000a7805 */ /* 0x020fe4000001ff00 */
[----:B-1----:R-:W-:-:S04]  /*2da0*/  IADD3 R0, R0, 0x80, RZ ;  /* 0x0000008000007810 */ /* 0x002fc80007ffe0ff */
        /* <DEDUP_REMOVED lines=26> */
[----:B------:R-:W-:Y:S01]  /*2f50*/  MOV R9, 0x3d39bf78 ;  /* 0x3d39bf7800097802 */ /* 0x000fe20000000f00 */
[----:B------:R-:W-:Y:S01]  /*2f60*/  FCHK P0, R2, R23 ;  /* 0x0000001702007302 */ /* 0x000fe20000000000 */
[----:B------:R-:W-:Y:S01]  /*2f70*/  FMUL.FTZ R5, R0, R5 ;  /* 0x0000000500057220 */ /* 0x000fe20000410000 */
[----:B------:R-:W-:Y:S03]  /*2f80*/  BSSY B0, `(.L_x_26296) ;  /* 0x0000022000007945 */ /* 0x000fe60003800000 */
[----:B------:R-:W-:-:S04]  /*2f90*/  FFMA.FTZ R0, R2, R2, R5 ;  /* 0x0000000202007223 */ /* 0x000fc80000010005 */
[C---:B0-----:R-:W-:Y:S01]  /*2fa0*/  FADD.FTZ.RZ R4, R0.reuse, 1 ;  /* 0x3f80000000047421 */ /* 0x041fe2000001c000 */
[----:B------:R-:W-:-:S04]  /*2fb0*/  ISETP.GE.U32.AND P1, PT, R0, 0x7f800000, PT ;  /* 0x7f8000000000780c */ /* 0x000fc80003f26070 */
[----:B------:R-:W-:-:S04]  /*2fc0*/  IADD3 R4, R4, -0x3f400000, RZ ;  /* 0xc0c0000004047810 */ /* 0x000fc80007ffe0ff */
[----:B------:R-:W-:-:S04]  /*2fd0*/  LOP3.LUT R5, R4, 0xff800000, RZ, 0xc0, !PT ;  /* 0xff80000004057812 */ /* 0x000fc800078ec0ff */
[----:B---3--:R-:W-:Y:S02]  /*2fe0*/  IADD3 R6, -R5, 0x40800000, RZ ;  /* 0x4080000005067810 */ /* 0x008fe40007ffe1ff */
[-C--:B------:R-:W-:Y:S02]  /*2ff0*/  IADD3 R4, R0, -R5.reuse, RZ ;  /* 0x8000000500047210 */ /* 0x080fe40007ffe0ff */
        /* <DEDUP_REMOVED lines=26> */
.L_x_26297:
[----:B------:R-:W-:Y:S05]  /*31a0*/  BSYNC B0 ;  /* 0x0000000000007941 */ /* 0x000fea0003800000 */
.L_x_26296:
[----:B------:R-:W-:Y:S01]  /*31b0*/  BSSY B4, `(.L_x_26298) ;  /* 0x0000005000047945 */ /* 0x000fe20003800000 */
[----:B------:R-:W-:-:S03]  /*31c0*/  FFMA R0, R9, R7, R6 ;  /* 0x0000000709007223 */ /* 0x000fc60000000006 */
[----:B------:R-:W-:Y:S05]  /*31d0*/  @!P0 BRA `(.L_x_26299) ;  /* 0x0000000000088947 */ /* 0x000fea0003800000 */
[----:B------:R-:W-:-:S07]  /*31e0*/  MOV R4, 0x3200 ;  /* 0x0000320000047802 */ /* 0x000fce0000000f00 */
[----:B--2-4-:R-:W-:Y:S05]  /*31f0*/  CALL.REL.NOINC `($__internal_66_$__cuda_sm3x_div_rn_ftz_f32_slowpath) ;  /* 0x0000008000087944 */ /* 0x014fea0003c00000 */
.L_x_26299:
[----:B------:R-:W-:Y:S05]  /*3200*/  BSYNC B4 ;  /* 0x0000000000047941 */ /* 0x000fea0003800000 */
.L_x_26298:
        /* <DEDUP_REMOVED lines=18> */
.L_x_26301:
[----:B------:R-:W-:Y:S02]  /*3330*/  ISETP.GE.AND P0, PT, R18, RZ, PT ;  /* 0x000000ff1200720c */ /* 0x000fe40003f06270 */
[----:B------:R-:W-:-:S11]  /*3340*/  MOV R5, 0x3fd774eb ;  /* 0x3fd774eb00057802 */ /* 0x000fd60000000f00 */
[----:B------:R-:W-:-:S04]  /*3350*/  @P0 FFMA.FTZ R0, R5, 0.93318945169448852539, -R0 ;  /* 0x3f6ee58105000823 */ /* 0x000fc80000010800 */
[----:B------:R-:W-:-:S07]  /*3360*/  @!P0 FFMA.FTZ R0, R5, 0.93318945169448852539, R0 ;  /* 0x3f6ee58105008823 */ /* 0x000fce0000010000 */
.L_x_26302:
[----:B------:R-:W-:Y:S05]  /*3370*/  BSYNC B0 ;  /* 0x0000000000007941 */ /* 0x000fea0003800000 */
.L_x_26300:
        /* <DEDUP_REMOVED lines=12> */
.L_x_26295:
[----:B------:R-:W-:-:S04]  /*3440*/  FMUL.FTZ R10, R2, R2 ;  /* 0x00000002020a7220 */ /* 0x000fc80000410000 */
[----:B------:R-:W-:-:S05]  /*3450*/  FFMA.FTZ R10, R23, R23, R10 ;  /* 0x00000017170a7223 */ /* 0x000fca000001000a */
[----:B------:R-:W-:-:S13]  /*3460*/  FSETP.GTU.FTZ.AND P0, PT, R10, 0.69999998807907104492, PT ;  /* 0x3f3333330a00780b */ /* 0x000fda0003f1c000 */
[----:B------:R-:W-:Y:S05]  /*3470*/  @P0 BRA `(.L_x_26304) ;  /* 0x0000000000c00947 */ /* 0x000fea0003800000 */
[----:B------:R-:W1:Y:S01]  /*3480*/  MUFU.RCP R0, R23 ;  /* 0x0000001700007308 */ /* 0x000e620000001000 */
[----:B------:R-:W-:Y:S07]  /*3490*/  BSSY B4, `(.L_x_26305) ;  /* 0x000000a000047945 */ /* 0x000fee0003800000 */
[----:B------:R-:W5:Y:S01]  /*34a0*/  FCHK P0, R2, R23 ;  /* 0x0000001702007302 */ /* 0x000f620000000000 */
[----:B-1----:R-:W-:-:S04]  /*34b0*/  FFMA R5, -R23, R0, 1 ;  /* 0x3f80000017057423 */ /* 0x002fc80000000100 */
[----:B------:R-:W-:-:S04]  /*34c0*/  FFMA R5, R0, R5, R0 ;  /* 0x0000000500057223 */ /* 0x000fc80000000000 */
[----:B------:R-:W-:-:S04]  /*34d0*/  FFMA R0, R2, R5, RZ ;  /* 0x0000000502007223 */ /* 0x000fc800000000ff */
[----:B0-----:R-:W-:-:S04]  /*34e0*/  FFMA R4, -R23, R0, R2 ;  /* 0x0000000017047223 */ /* 0x001fc80000000102 */
[----:B------:R-:W-:Y:S01]  /*34f0*/  FFMA R0, R5, R4, R0 ;  /* 0x0000000405007223 */ /* 0x000fe20000000000 */
[----:B-----5:R-:W-:Y:S06]  /*3500*/  @!P0 BRA `(.L_x_26306) ;  /* 0x0000000000088947 */ /* 0x020fec0003800000 */
[----:B------:R-:W-:-:S07]  /*3510*/  MOV R4, 0x3530 ;  /* 0x0000353000047802 */ /* 0x000fce0000000f00 */
[----:B--234-:R-:W-:Y:S05]  /*3520*/  CALL.REL.NOINC `($__internal_66_$__cuda_sm3x_div_rn_ftz_f32_slowpath) ;  /* 0x0000007c003c7944 */ /* 0x01cfea0003c00000 */
.L_x_26306:
[----:B------:R-:W-:Y:S05]  /*3530*/  BSYNC B4 ;  /* 0x0000000000047941 */ /* 0x000fea0003800000 */
.L_x_26305:
        /* <DEDUP_REMOVED lines=18> */
.L_x_26308:
[----:B------:R-:W-:Y:S02]  /*3660*/  ISETP.GE.AND P0, PT, R18, RZ, PT ;  /* 0x000000ff1200720c */ /* 0x000fe40003f06270 */
[----:B------:R-:W-:-:S11]  /*3670*/  MOV R5, 0x3fd774eb ;  /* 0x3fd774eb00057802 */ /* 0x000fd60000000f00 */
[----:B------:R-:W-:-:S04]  /*3680*/  @P0 FFMA.FTZ R0, R5, 0.93318945169448852539, -R0 ;  /* 0x3f6ee58105000823 */ /* 0x000fc80000010800 */
[----:B------:R-:W-:-:S07]  /*3690*/  @!P0 FFMA.FTZ R0, R5, 0.93318945169448852539, R0 ;  /* 0x3f6ee58105008823 */ /* 0x000fce0000010000 */
.L_x_26309:
[----:B------:R-:W-:Y:S05]  /*36a0*/  BSYNC B0 ;  /* 0x0000000000007941 */ /* 0x000fea0003800000 */
.L_x_26307:
        /* <DEDUP_REMOVED lines=13> */
.L_x_26304:
[----:B------:R-:W-:Y:S01]  /*3780*/  LOP3.LUT R9, R2, 0xffff0000, RZ, 0xc0, !PT ;  /* 0xffff000002097812 */ /* 0x000fe200078ec0ff */
[----:B------:R-:W-:Y:S01]  /*3790*/  BSSY B0, `(.L_x_26310) ;  /* 0x000003f000007945 */ /* 0x000fe20003800000 */
[----:B0-----:R-:W-:-:S03]  /*37a0*/  LOP3.LUT R4, R23, 0xffff0000, RZ, 0xc0, !PT ;  /* 0xffff000017047812 */ /* 0x001fc600078ec0ff */
[--C-:B------:R-:W-:Y:S01]  /*37b0*/  FADD.FTZ R2, R2, -R9.reuse ;  /* 0x8000000902027221 */ /* 0x100fe20000010000 */
[----:B------:R-:W-:Y:S01]  /*37c0*/  FMUL.FTZ R5, R9, R9 ;  /* 0x0000000909057220 */ /* 0x000fe20000410000 */
[--C-:B---3--:R-:W-:Y:S01]  /*37d0*/  FADD.FTZ R6, R23, -R4.reuse ;  /* 0x8000000417067221 */ /* 0x108fe20000010000 */
        /* <DEDUP_REMOVED lines=19> */
.L_x_26311:
        /* <DEDUP_REMOVED lines=40> */
.L_x_26310:
        /* <DEDUP_REMOVED lines=51> */
.L_x_26313:
[----:B------:R-:W-:Y:S05]  /*3ec0*/  BSYNC B0 ;  /* 0x0000000000007941 */ /* 0x000fea0003800000 */
.L_x_26312:
[----:B------:R-:W-:Y:S01]  /*3ed0*/  BSSY B4, `(.L_x_26314) ;  /* 0x0000005000047945 */ /* 0x000fe20003800000 */
[----:B------:R-:W-:-:S03]  /*3ee0*/  FFMA R0, R7, R9, R4 ;  /* 0x0000000907007223 */ /* 0x000fc60000000004 */
[----:B------:R-:W-:Y:S05]  /*3ef0*/  @!P0 BRA `(.L_x_26315) ;  /* 0x0000000000088947 */ /* 0x000fea0003800000 */
[----:B------:R-:W-:-:S07]  /*3f00*/  MOV R4, 0x3f20 ;  /* 0x00003f2000047802 */ /* 0x000fce0000000f00 */
[----:B--2-4-:R-:W-:Y:S05]  /*3f10*/  CALL.REL.NOINC `($__internal_66_$__cuda_sm3x_div_rn_ftz_f32_slowpath) ;  /* 0x0000007000c07944 */ /* 0x014fea0003c00000 */
.L_x_26315:
[----:B------:R-:W-:Y:S05]  /*3f20*/  BSYNC B4 ;  /* 0x0000000000047941 */ /* 0x000fea0003800000 */
.L_x_26314:
        /* <DEDUP_REMOVED lines=18> */
.L_x_26317:
[----:B------:R-:W-:Y:S02]  /*4050*/  ISETP.GE.AND P0, PT, R18, RZ, PT ;  /* 0x000000ff1200720c */ /* 0x000fe40003f06270 */
[----:B------:R-:W-:-:S11]  /*4060*/  MOV R5, 0x3fd774eb ;  /* 0x3fd774eb00057802 */ /* 0x000fd60000000f00 */
[----:B------:R-:W-:-:S04]  /*4070*/  @P0 FFMA.FTZ R0, R5, 0.93318945169448852539, -R0 ;  /* 0x3f6ee58105000823 */ /* 0x000fc80000010800 */
[----:B------:R-:W-:-:S07]  /*4080*/  @!P0 FFMA.FTZ R0, R5, 0.93318945169448852539, R0 ;  /* 0x3f6ee58105008823 */ /* 0x000fce0000010000 */
.L_x_26318:
[----:B------:R-:W-:Y:S05]  /*4090*/  BSYNC B0 ;  /* 0x0000000000007941 */ /* 0x000fea0003800000 */
.L_x_26316:
        /* <DEDUP_REMOVED lines=12> */
.L_x_26294:
        /* <DEDUP_REMOVED lines=11> */
.L_x_26320:
[----:B------:R-:W-:Y:S05]  /*4210*/  BSYNC B4 ;  /* 0x0000000000047941 */ /* 0x000fea0003800000 */
.L_x_26319:
        /* <DEDUP_REMOVED lines=18> */
.L_x_26322:
[----:B------:R-:W-:Y:S02]  /*4340*/  ISETP.GE.AND P0, PT, R18, RZ, PT ;  /* 0x000000ff1200720c */ /* 0x000fe40003f06270 */
[----:B------:R-:W-:-:S11]  /*4350*/  MOV R5, 0x3fd774eb ;  /* 0x3fd774eb00057802 */ /* 0x000fd60000000f00 */
[----:B------:R-:W-:-:S04]  /*4360*/  @P0 FFMA.FTZ R0, R5, 0.93318945169448852539, -R0 ;  /* 0x3f6ee58105000823 */ /* 0x000fc80000010800 */
[----:B------:R-:W-:-:S07]  /*4370*/  @!P0 FFMA.FTZ R0, R5, 0.93318945169448852539, R0 ;  /* 0x3f6ee58105008823 */ /* 0x000fce0000010000 */
.L_x_26323:
[----:B------:R-:W-:Y:S05]  /*4380*/  BSYNC B0 ;  /* 0x0000000000007941 */ /* 0x000fea0003800000 */
.L_x_26321:
[CC--:B------:R-:W-:Y:S02]  /*4390*/  VIMNMX R2, R11.reuse, R10.reuse, !PT ;  /* 0x0000000a0b027248 */ /* 0x0c0fe40007fe0100 */
[----:B------:R-:W-:Y:S02]  /*43a0*/  VIMNMX R10, R11, R10, PT ;  /* 0x0000000a0b0a7248 */ /* 0x000fe40003fe0100 */
[----:B------:R-:W-:Y:S02]  /*43b0*/  LOP3.LUT R4, R2, 0xfe000000, RZ, 0xc0, !PT ;  /* 0xfe00000002047812 */ /* 0x000fe400078ec0ff */
[----:B------:R-:W-:Y:S02]  /*43c0*/  FSETP.NEU.FTZ.AND P0, PT, R10, RZ, PT ;  /* 0x000000ff0a00720b */ /* 0x000fe40003f1d000 */
[C---:B------:R-:W-:Y:S02]  /*43d0*/  IADD3 R5, -R4.reuse, 0x7e800000, RZ ;  /* 0x7e80000004057810 */ /* 0x040fe40007ffe1ff */
[----:B------:R-:W-:-:S02]  /*43e0*/  LOP3.LUT R4, R4, 0x800000, RZ, 0xfc, !PT ;  /* 0x0080000004047812 */ /* 0x000fc400078efcff */
[----:B------:R-:W-:Y:S01]  /*43f0*/  FSETP.NEU.FTZ.AND P1, PT, |R18|, |R19|, PT ;  /* 0x400000131200720b */ /* 0x000fe20003f3d200 */
[-C--:B---3--:R-:W-:Y:S01]  /*4400*/  FMUL.FTZ R6, R10, R5.reuse ;  /* 0x000000050a067220 */ /* 0x088fe20000410000 */
        /* <DEDUP_REMOVED lines=19> */
.L_x_26293:
[----:B------:R-:W-:-:S13]  /*4540*/  FSETP.GEU.FTZ.AND P0, PT, R2, 9.999999682655225389e-20, PT ;  /* 0x1fec1e4a0200780b */ /* 0x000fda0003f1e000 */
[----:B------:R-:W-:Y:S05]  /*4550*/  @!P0 BRA `(.L_x_26324) ;  /* 0x0000000400388947 */ /* 0x000fea0003800000 */
[----:B------:R-:W-:Y:S01]  /*4560*/  FMUL.FTZ R0, R2, R2 ;  /* 0x0000000202007220 */ /* 0x000fe20000410000 */
[----:B---3--:R-:W-:Y:S01]  /*4570*/  MOV R6, 0x3e800000 ;  /* 0x3e80000000067802 */ /* 0x008fe20000000f00 */
[----:B------:R-:W-:Y:S01]  /*4580*/  HFMA2.MMA R9, -RZ, RZ, 1.3056640625, -1.8671875 ;  /* 0x3d39bf78ff097435 */ /* 0x000fe200000001ff */
[----:B------:R1:W3:Y:S01]  /*4590*/  FCHK P0, R2, 1 ;  /* 0x3f80000002007902 */ /* 0x0002e20000000000 */
[C---:B0-----:R-:W-:Y:S01]  /*45a0*/  FADD.FTZ.RZ R4, R0.reuse, 1 ;  /* 0x3f80000000047421 */ /* 0x041fe2000001c000 */
[----:B------:R-:W-:Y:S01]  /*45b0*/  ISETP.GE.U32.AND P1, PT, R0, 0x7f800000, PT ;  /* 0x7f8000000000780c */ /* 0x000fe20003f26070 */
[----:B------:R-:W-:Y:S03]  /*45c0*/  BSSY B0, `(.L_x_26325) ;  /* 0x000001f000007945 */ /* 0x000fe60003800000 */
        /* <DEDUP_REMOVED lines=8> */
[----:B------:R-:W-:Y:S01]  /*4650*/  FMUL.FTZ R7, R7, 1.1920928955078125e-07 ;  /* 0x3400000007077820 */ /* 0x000fe20000410000 */
[----:B------:R-:W-:Y:S02]  /*4660*/  FFMA R11, R6, -1, R6 ;  /* 0xbf800000060b7823 */ /* 0x000fe40000000006 */
        /* <DEDUP_REMOVED lines=14> */
[----:B-1-3--:R-:W-:Y:S06]  /*4750*/  @!P1 BRA `(.L_x_26326) ;  /* 0x0000000000149947 */ /* 0x00afec0003800000 */
[C---:B------:R-:W-:Y:S02]  /*4760*/  ISETP.GE.AND P1, PT, R0.reuse, -0x407fffff, PT ;  /* 0xbf8000010000780c */ /* 0x040fe40003f26270 */
[----:B------:R-:W-:-:S11]  /*4770*/  FSETP.NEU.FTZ.AND P2, PT, R0, RZ, PT ;  /* 0x000000ff0000720b */ /* 0x000fd60003f5d000 */
[----:B------:R-:W-:-:S05]  /*4780*/  @P1 MOV R7, 0x7f800000 ;  /* 0x7f80000000071802 */ /* 0x000fca0000000f00 */
[----:B------:R-:W-:-:S05]  /*4790*/  @P1 FFMA.FTZ R11, R0, R7, +INF ;  /* 0x7f800000000b1423 */ /* 0x000fca0000010007 */
[----:B------:R-:W-:-:S07]  /*47a0*/  FSEL R11, R11, -RZ, P2 ;  /* 0x800000ff0b0b7208 */ /* 0x000fce0001000000 */
.L_x_26326:
[----:B------:R-:W-:Y:S05]  /*47b0*/  BSYNC B0 ;  /* 0x0000000000007941 */ /* 0x000fea0003800000 */
.L_x_26325:
[----:B------:R-:W-:Y:S01]  /*47c0*/  BSSY B4, `(.L_x_26327) ;  /* 0x0000006000047945 */ /* 0x000fe20003800000 */
[----:B------:R-:W-:-:S03]  /*47d0*/  FFMA R0, R5, R8, R6 ;  /* 0x0000000805007223 */ /* 0x000fc60000000006 */
[----:B------:R-:W-:Y:S05]  /*47e0*/  @!P0 BRA `(.L_x_26328) ;  /* 0x00000000000c8947 */ /* 0x000fea0003800000 */
[----:B------:R-:W-:Y:S01]  /*47f0*/  HFMA2.MMA R23, -RZ, RZ, 1.875, 0 ;  /* 0x3f800000ff177435 */ /* 0x000fe200000001ff */
[----:B------:R-:W-:-:S10]  /*4800*/  MOV R4, 0x4820 ;  /* 0x0000482000047802 */ /* 0x000fd40000000f00 */
[----:B--2-4-:R-:W-:Y:S05]  /*4810*/  CALL.REL.NOINC `($__internal_66_$__cuda_sm3x_div_rn_ftz_f32_slowpath) ;  /* 0x0000006800807944 */ /* 0x014fea0003c00000 */
.L_x_26328:
[----:B------:R-:W-:Y:S05]  /*4820*/  BSYNC B4 ;  /* 0x0000000000047941 */ /* 0x000fea0003800000 */
.L_x_26327:
        /* <DEDUP_REMOVED lines=18> */
.L_x_26330:
[----:B------:R-:W-:Y:S02]  /*4950*/  ISETP.GE.AND P0, PT, R18, RZ, PT ;  /* 0x000000ff1200720c */ /* 0x000fe40003f06270 */
[----:B------:R-:W-:-:S11]  /*4960*/  MOV R5, 0x3fd774eb ;  /* 0x3fd774eb00057802 */ /* 0x000fd60000000f00 */
[----:B------:R-:W-:-:S04]  /*4970*/  @P0 FFMA.FTZ R0, R5, 0.93318945169448852539, -R0 ;  /* 0x3f6ee58105000823 */ /* 0x000fc80000010800 */
[----:B------:R-:W-:-:S07]  /*4980*/  @!P0 FFMA.FTZ R0, R5, 0.93318945169448852539, R0 ;  /* 0x3f6ee58105008823 */ /* 0x000fce0000010000 */
.L_x_26331:
[----:B------:R-:W-:Y:S05]  /*4990*/  BSYNC B0 ;  /* 0x0000000000007941 */ /* 0x000fea0003800000 */
.L_x_26329:
        /* <DEDUP_REMOVED lines=10> */
.L_x_26324:
[----:B------:R-:W-:Y:S01]  /*4a40*/  MOV R5, 0x3f800000 ;  /* 0x3f80000000057802 */ /* 0x000fe20000000f00 */
[----:B------:R-:W1:Y:S01]  /*4a50*/  FCHK P0, R2, 1 ;  /* 0x3f80000002007902 */ /* 0x000e620000000000 */
[----:B------:R-:W-:Y:S03]  /*4a60*/  BSSY B4, `(.L_x_26332) ;  /* 0x000000a000047945 */ /* 0x000fe60003800000 */
[----:B------:R-:W-:-:S04]  /*4a70*/  FFMA R0, R5, -R5, 1 ;  /* 0x3f80000005007423 */ /* 0x000fc80000000805 */
[----:B------:R-:W-:-:S04]  /*4a80*/  FFMA R5, R0, R5, 1 ;  /* 0x3f80000000057423 */ /* 0x000fc80000000005 */
[----:B------:R-:W-:-:S04]  /*4a90*/  FFMA R7, R5, R2, RZ ;  /* 0x0000000205077223 */ /* 0x000fc800000000ff */
[----:B------:R-:W-:-:S04]  /*4aa0*/  FFMA R0, R7, -1, R2 ;  /* 0xbf80000007007823 */ /* 0x000fc80000000002 */
[----:B------:R-:W-:Y:S01]  /*4ab0*/  FFMA R0, R5, R0, R7 ;  /* 0x0000000005007223 */ /* 0x000fe20000000007 */
[----:B-1----:R-:W-:Y:S06]  /*4ac0*/  @!P0 BRA `(.L_x_26333) ;  /* 0x00000000000c8947 */ /* 0x002fec0003800000 */
[----:B------:R-:W-:Y:S01]  /*4ad0*/  HFMA2.MMA R23, -RZ, RZ, 1.875, 0 ;  /* 0x3f800000ff177435 */ /* 0x000fe200000001ff */
[----:B0-----:R-:W-:-:S10]  /*4ae0*/  MOV R4, 0x4b00 ;  /* 0x00004b0000047802 */ /* 0x001fd40000000f00 */
[----:B--234-:R-:W-:Y:S05]  /*4af0*/  CALL.REL.NOINC `($__internal_66_$__cuda_sm3x_div_rn_ftz_f32_slowpath) ;  /* 0x0000006400c87944 */ /* 0x01cfea0003c00000 */
.L_x_26333:
[----:B------:R-:W-:Y:S05]  /*4b00*/  BSYNC B4 ;  /* 0x0000000000047941 */ /* 0x000fea0003800000 */
.L_x_26332:
[----:B------:R-:W-:Y:S01]  /*4b10*/  MOV R5, 0x3b33710b ;  /* 0x3b33710b00057802 */ /* 0x000fe20000000f00 */
[----:B0-----:R-:W-:Y:S01]  /*4b20*/  FMUL.FTZ R4, R0, R0 ;  /* 0x0000000000047220 */ /* 0x001fe20000410000 */
        /* <DEDUP_REMOVED lines=16> */
.L_x_26335:
[----:B------:R-:W-:Y:S02]  /*4c30*/  ISETP.GE.AND P0, PT, R18, RZ, PT ;  /* 0x000000ff1200720c */ /* 0x000fe40003f06270 */
[----:B------:R-:W-:-:S11]  /*4c40*/  MOV R5, 0x3fd774eb ;  /* 0x3fd774eb00057802 */ /* 0x000fd60000000f00 */
[----:B------:R-:W-:-:S04]  /*4c50*/  @P0 FFMA.FTZ R0, R5, 0.93318945169448852539, -R0 ;  /* 0x3f6ee58105000823 */ /* 0x000fc80000010800 */
[----:B------:R-:W-:-:S07]  /*4c60*/  @!P0 FFMA.FTZ R0, R5, 0.93318945169448852539, R0 ;  /* 0x3f6ee58105008823 */ /* 0x000fce0000010000 */
.L_x_26336:
[----:B------:R-:W-:Y:S05]  /*4c70*/  BSYNC B0 ;  /* 0x0000000000007941 */ /* 0x000fea0003800000 */
.L_x_26334:
        /* <DEDUP_REMOVED lines=11> */
.L_x_26292:
[----:B------:R-:W-:Y:S01]  /*4d30*/  FMUL.FTZ R0, R18, 0.36787945032119750977 ;  /* 0x3ebc5ab212007820 */ /* 0x000fe20000410000 */
[----:B0-----:R-:W-:Y:S01]  /*4d40*/  FMUL.FTZ R4, R19, 0.36787945032119750977 ;  /* 0x3ebc5ab213047820 */ /* 0x001fe20000410000 */
[----:B------:R-:W-:Y:S01]  /*4d50*/  MUFU.RCP R10, R23 ;  /* 0x00000017000a7308 */ /* 0x000fe20000001000 */
[----:B------:R-:W-:Y:S01]  /*4d60*/  MOV R11, 0x3f800000 ;  /* 0x3f800000000b7802 */ /* 0x000fe20000000f00 */
[----:B------:R-:W-:Y:S01]  /*4d70*/  FADD.FTZ R0, |R0|, -RZ ;  /* 0x800000ff00007221 */ /* 0x000fe20000010200 */
[----:B------:R-:W-:Y:S01]  /*4d80*/  FADD.FTZ R5, |R4|, -RZ ;  /* 0x800000ff04057221 */ /* 0x000fe20000010200 */
[----:B------:R-:W-:Y:S04]  /*4d90*/  BSSY B4, `(.L_x_26337) ;  /* 0x000001a000047945 */ /* 0x000fe80003800000 */
[----:B------:R-:W-:-:S02]  /*4da0*/  VIMNMX R4, R0, R5, !PT ;  /* 0x0000000500047248 */ /* 0x000fc40007fe0100 */
[----:B------:R-:W-:Y:S02]  /*4db0*/  VIMNMX R0, R0, R5, PT ;  /* 0x0000000500007248 */ /* 0x000fe40003fe0100 */
[----:B---3--:R-:W-:Y:S02]  /*4dc0*/  LOP3.LUT R6, R4, 0xfe000000, RZ, 0xc0, !PT ;  /* 0xfe00000004067812 */ /* 0x008fe400078ec0ff */
        /* <DEDUP_REMOVED lines=21> */
[----:B--2-4-:R-:W-:Y:S05]  /*4f20*/  CALL.REL.NOINC `($__internal_66_$__cuda_sm3x_div_rn_ftz_f32_slowpath) ;  /* 0x0000006000bc7944 */ /* 0x014fea0003c00000 */
.L_x_26338:
[----:B------:R-:W-:Y:S05]  /*4f30*/  BSYNC B4 ;  /* 0x0000000000047941 */ /* 0x000fea0003800000 */
.L_x_26337:
        /* <DEDUP_REMOVED lines=18> */
.L_x_26340:
[----:B------:R-:W-:Y:S02]  /*5060*/  ISETP.GE.AND P0, PT, R18, RZ, PT ;  /* 0x000000ff1200720c */ /* 0x000fe40003f06270 */
[----:B------:R-:W-:-:S11]  /*5070*/  MOV R5, 0x3fd774eb ;  /* 0x3fd774eb00057802 */ /* 0x000fd60000000f00 */
[----:B------:R-:W-:-:S04]  /*5080*/  @P0 FFMA.FTZ R0, R5, 0.93318945169448852539, -R0 ;  /* 0x3f6ee58105000823 */ /* 0x000fc80000010800 */
[----:B------:R-:W-:-:S07]  /*5090*/  @!P0 FFMA.FTZ R0, R5, 0.93318945169448852539, R0 ;  /* 0x3f6ee58105008823 */ /* 0x000fce0000010000 */
.L_x_26341:
[----:B------:R-:W-:Y:S05]  /*50a0*/  BSYNC B0 ;  /* 0x0000000000007941 */ /* 0x000fea0003800000 */
.L_x_26339:
        /* <DEDUP_REMOVED lines=11> */
.L_x_26291:
[C---:B------:R-:W-:Y:S01]  /*5160*/  FADD.FTZ R2, |R19|.reuse, -RZ ;  /* 0x800000ff13027221 */ /* 0x040fe20000010200 */
[C---:B------:R-:W-:Y:S01]  /*5170*/  FSETP.GT.FTZ.AND P3, PT, |R19|.reuse, |R18|, PT ;  /* 0x400000121300720b */ /* 0x040fe20003f74200 */
[----:B------:R-:W-:Y:S01]  /*5180*/  BSSY B4, `(.L_x_26342) ;  /* 0x0000017000047945 */ /* 0x000fe20003800000 */
[----:B------:R-:W-:Y:S02]  /*5190*/  FSETP.GEU.FTZ.AND P0, PT, |R18|, 1.084202172485504434e-19, PT ;  /* 0x200000001200780b */ /* 0x000fe40003f1e200 */
[----:B------:R-:W-:Y:S02]  /*51a0*/  FSEL R23, R2, R11, P3 ;  /* 0x0000000b02177208 */ /* 0x000fe40001800000 */
[----:B------:R-:W-:Y:S02]  /*51b0*/  FSETP.GEU.FTZ.AND P1, PT, |R19|, 1.084202172485504434e-19, PT ;  /* 0x200000001300780b */ /* 0x000fe40003f3e200 */
[----:B------:R-:W1:Y:S01]  /*51c0*/  MUFU.RCP R0, R23 ;  /* 0x0000001700007308 */ /* 0x000e620000001000 */
[----:B------:R-:W-:-:S02]  /*51d0*/  FSEL R2, R11, R2, P3 ;  /* 0x000000020b027208 */ /* 0x000fc40001800000 */
[----:B------:R-:W-:-:S07]  /*51e0*/  PLOP3.LUT P0, PT, P0, P1, PT, 0x2, 0x0 ;  /* 0x000000000000781c */ /* 0x000fce0000702072 */
[----:B------:R-:W5:Y:S06]  /*51f0*/  FCHK P1, R2, R23 ;  /* 0x0000001702007302 */ /* 0x000f6c0000020000 */
[----:B0-----:R-:W-:Y:S01]  /*5200*/  @P0 FMUL.FTZ R4, R19, 4 ;  /* 0x4080000013040820 */ /* 0x001fe20000410000 */
[----:B-1----:R-:W-:Y:S01]  /*5210*/  FFMA R5, -R23, R0, 1 ;  /* 0x3f80000017057423 */ /* 0x002fe20000000100 */
        /* <DEDUP_REMOVED lines=10> */
[----:B-----5:R-:W-:Y:S06]  /*52c0*/  @!P1 BRA `(.L_x_26343) ;  /* 0x0000000000089947 */ /* 0x020fec0003800000 */
[----:B------:R-:W-:-:S07]  /*52d0*/  MOV R4, 0x52f0 ;  /* 0x000052f000047802 */ /* 0x000fce0000000f00 */
[----:B--234-:R-:W-:Y:S05]  /*52e0*/  CALL.REL.NOINC `($__internal_66_$__cuda_sm3x_div_rn_ftz_f32_slowpath) ;  /* 0x0000005c00cc7944 */ /* 0x01cfea0003c00000 */
.L_x_26343:
[----:B------:R-:W-:Y:S05]  /*52f0*/  BSYNC B4 ;  /* 0x0000000000047941 */ /* 0x000fea0003800000 */
.L_x_26342:
        /* <DEDUP_REMOVED lines=18> */
.L_x_26345:
[----:B------:R-:W-:Y:S02]  /*5420*/  ISETP.GE.AND P0, PT, R18, RZ, PT ;  /* 0x000000ff1200720c */ /* 0x000fe40003f06270 */
[----:B------:R-:W-:-:S11]  /*5430*/  MOV R5, 0x3fd774eb ;  /* 0x3fd774eb00057802 */ /* 0x000fd60000000f00 */
[----:B------:R-:W-:-:S04]  /*5440*/  @P0 FFMA.FTZ R0, R5, 0.93318945169448852539, -R0 ;  /* 0x3f6ee58105000823 */ /* 0x000fc80000010800 */
[----:B------:R-:W-:-:S07]  /*5450*/  @!P0 FFMA.FTZ R0, R5, 0.93318945169448852539, R0 ;  /* 0x3f6ee58105008823 */ /* 0x000fce0000010000 */
.L_x_26346:
[----:B------:R-:W-:Y:S05]  /*5460*/  BSYNC B0 ;  /* 0x0000000000007941 */ /* 0x000fea0003800000 */
.L_x_26344:
        /* <DEDUP_REMOVED lines=12> */
.L_x_26303:
[----:B------:R-:W-:Y:S05]  /*5530*/  BSYNC B1 ;  /* 0x0000000000017941 */ /* 0x000fea0003800000 */
.L_x_26290:
[----:B------:R-:W-:Y:S02]  /*5540*/  ULDC.64 UR6, c[0x0][0x218] ;  /* 0x0000860000067ab9 */ /* 0x000fe40000000a00 */
[C---:B------:R-:W-:Y:S01]  /*5550*/  FMUL.FTZ R2, R0.reuse, UR6 ;  /* 0x0000000600027c20 */ /* 0x040fe20008410000 */
[----:B------:R-:W-:-:S03]  /*5560*/  FMUL.FTZ R0, R0, UR7 ;  /* 0x0000000700007c20 */ /* 0x000fc60008410000 */
[C---:B---3--:R-:W-:Y:S01]  /*5570*/  FFMA.FTZ R6, R11.reuse, UR7, R2 ;  /* 0x000000070b067c23 */ /* 0x048fe20008010002 */
        /* <DEDUP_REMOVED lines=38> */
.L_x_26349:
        /* <DEDUP_REMOVED lines=10> */
.L_x_26348:
[----:B------:R-:W-:-:S04]  /*5880*/  FMUL.RZ R6, R6, 0.15915493667125701904 ;  /* 0x3e22f98306067820 */ /* 0x000fc8000040c000 */
[----:B------:R0:W1:Y:S08]  /*5890*/  MUFU.SIN R11, R6 ;  /* 0x00000006000b7308 */ /* 0x0000700000000400 */
[----:B------:R0:W3:Y:S01]  /*58a0*/  MUFU.COS R10, R6 ;  /* 0x00000006000a7308 */ /* 0x0000e20000000000 */
[----:B------:R-:W-:Y:S05]  /*58b0*/  BRA `(.L_x_26289) ;  /* 0x00000000000c7947 */ /* 0x000fea0003800000 */
.L_x_26347:
[----:B------:R-:W-:Y:S01]  /*58c0*/  FMUL.FTZ R4, R4, 1.4426950216293334961 ;  /* 0x3fb8aa3b04047820 */ /* 0x000fe20000410000 */
[----:B------:R-:W-:-:S03]  /*58d0*/  MOV R11, R6 ;  /* 0x00000006000b7202 */ /* 0x000fc60000000f00 */
[----:B------:R1:W0:Y:S04]  /*58e0*/  MUFU.EX2 R10, R4 ;  /* 0x00000004000a7308 */ /* 0x0002280000000800 */
.L_x_26289:
[----:B------:R-:W-:Y:S05]  /*58f0*/  BSYNC B2 ;  /* 0x0000000000027941 */ /* 0x000fea0003800000 */
.L_x_26288:
[----:B------:R-:W5:Y:S01]  /*5900*/  S2R R0, SR_TID.X ;  /* 0x0000000000007919 */ /* 0x000f620000002100 */
[----:B------:R-:W-:Y:S01]  /*5910*/  BSSY B2, `(.L_x_26350) ;  /* 0x00002b7000027945 */ /* 0x000fe20003800000 */
[----:B------:R-:W-:Y:S02]  /*5920*/  CS2R R18, SRZ ;  /* 0x0000000000127805 */ /* 0x000fe4000001ff00 */
[----:B-----5:R-:W-:-:S04]  /*5930*/  IADD3 R0, R0, 0x100, RZ ;  /* 0x0000010000007810 */ /* 0x020fc80007ffe0ff */
        /* <DEDUP_REMOVED lines=31> */
[C---:B01----:R-:W-:Y:S01]  /*5b30*/  FADD.FTZ.RZ R4, R0.reuse, 1 ;  /* 0x3f80000000047421 */ /* 0x043fe2000001c000 */
        /* <DEDUP_REMOVED lines=31> */
.L_x_26359:
[----:B------:R-:W-:Y:S05]  /*5d30*/  BSYNC B0 ;  /* 0x0000000000007941 */ /* 0x000fea0003800000 */
.L_x_26358:
[----:B------:R-:W-:Y:S01]  /*5d40*/  BSSY B4, `(.L_x_26360) ;  /* 0x0000005000047945 */ /* 0x000fe20003800000 */
[----:B------:R-:W-:-:S03]  /*5d50*/  FFMA R0, R9, R7, R6 ;  /* 0x0000000709007223 */ /* 0x000fc60000000006 */
[----:B------:R-:W-:Y:S05]  /*5d60*/  @!P0 BRA `(.L_x_26361) ;  /* 0x0000000000088947 */ /* 0x000fea0003800000 */
[----:B------:R-:W-:-:S07]  /*5d70*/  MOV R4, 0x5d90 ;  /* 0x00005d9000047802 */ /* 0x000fce0000000f00 */
[----:B--2-4-:R-:W-:Y:S05]  /*5d80*/  CALL.REL.NOINC `($__internal_66_$__cuda_sm3x_div_rn_ftz_f32_slowpath) ;  /* 0x0000005400247944 */ /* 0x014fea0003c00000 */
.L_x_26361:
[----:B------:R-:W-:Y:S05]  /*5d90*/  BSYNC B4 ;  /* 0x0000000000047941 */ /* 0x000fea0003800000 */
.L_x_26360:
        /* <DEDUP_REMOVED lines=18> */
.L_x_26363:
[----:B------:R-:W-:Y:S02]  /*5ec0*/  ISETP.GE.AND P0, PT, R16, RZ, PT ;  /* 0x000000ff1000720c */ /* 0x000fe40003f06270 */
[----:B------:R-:W-:-:S11]  /*5ed0*/  MOV R5, 0x3fd774eb ;  /* 0x3fd774eb00057802 */ /* 0x000fd60000000f00 */
[----:B------:R-:W-:-:S04]  /*5ee0*/  @P0 FFMA.FTZ R0, R5, 0.93318945169448852539, -R0 ;  /* 0x3f6ee58105000823 */ /* 0x000fc80000010800 */
[----:B------:R-:W-:-:S07]  /*5ef0*/  @!P0 FFMA.FTZ R0, R5, 0.93318945169448852539, R0 ;  /* 0x3f6ee58105008823 */ /* 0x000fce0000010000 */
.L_x_26364:
[----:B------:R-:W-:Y:S05]  /*5f00*/  BSYNC B0 ;  /* 0x0000000000007941 */ /* 0x000fea0003800000 */
.L_x_26362:
        /* <DEDUP_REMOVED lines=12> */
.L_x_26357:
[----:B------:R-:W-:-:S04]  /*5fd0*/  FMUL.FTZ R18, R2, R2 ;  /* 0x0000000202127220 */ /* 0x000fc80000410000 */
[----:B------:R-:W-:-:S05]  /*5fe0*/  FFMA.FTZ R18, R23, R23, R18 ;  /* 0x0000001717127223 */ /* 0x000fca0000010012 */
[----:B------:R-:W-:-:S13]  /*5ff0*/  FSETP.GTU.FTZ.AND P0, PT, R18, 0.69999998807907104492, PT ;  /* 0x3f3333331200780b */ /* 0x000fda0003f1c000 */
[----:B------:R-:W-:Y:S05]  /*6000*/  @P0 BRA `(.L_x_26366) ;  /* 0x0000000000c00947 */ /* 0x000fea0003800000 */
[----:B------:R-:W5:Y:S01]  /*6010*/  MUFU.RCP R0, R23 ;  /* 0x0000001700007308 */ /* 0x000f620000001000 */
[----:B------:R-:W-:Y:S07]  /*6020*/  BSSY B4, `(.L_x_26367) ;  /* 0x000000a000047945 */ /* 0x000fee0003800000 */
[----:B------:R-:W2:Y:S01]  /*6030*/  FCHK P0, R2, R23 ;  /* 0x0000001702007302 */ /* 0x000ea20000000000 */
[----:B-----5:R-:W-:-:S04]  /*6040*/  FFMA R5, -R23, R0, 1 ;  /* 0x3f80000017057423 */ /* 0x020fc80000000100 */
[----:B------:R-:W-:-:S04]  /*6050*/  FFMA R5, R0, R5, R0 ;  /* 0x0000000500057223 */ /* 0x000fc80000000000 */
[----:B------:R-:W-:-:S04]  /*6060*/  FFMA R0, R2, R5, RZ ;  /* 0x0000000502007223 */ /* 0x000fc800000000ff */
[----:B01----:R-:W-:-:S04]  /*6070*/  FFMA R4, -R23, R0, R2 ;  /* 0x0000000017047223 */ /* 0x003fc80000000102 */
[----:B------:R-:W-:Y:S01]  /*6080*/  FFMA R0, R5, R4, R0 ;  /* 0x0000000405007223 */ /* 0x000fe20000000000 */
[----:B--2---:R-:W-:Y:S06]  /*6090*/  @!P0 BRA `(.L_x_26368) ;  /* 0x0000000000088947 */ /* 0x004fec0003800000 */
[----:B------:R-:W-:-:S07]  /*60a0*/  MOV R4, 0x60c0 ;  /* 0x000060c000047802 */ /* 0x000fce0000000f00 */
[----:B---34-:R-:W-:Y:S05]  /*60b0*/  CALL.REL.NOINC `($__internal_66_$__cuda_sm3x_div_rn_ftz_f32_slowpath) ;  /* 0x0000005000587944 */ /* 0x018fea0003c00000 */
.L_x_26368:
[----:B------:R-:W-:Y:S05]  /*60c0*/  BSYNC B4 ;  /* 0x0000000000047941 */ /* 0x000fea0003800000 */
.L_x_26367:
        /* <DEDUP_REMOVED lines=18> */
.L_x_26370:
[----:B------:R-:W-:Y:S02]  /*61f0*/  ISETP.GE.AND P0, PT, R16, RZ, PT ;  /* 0x000000ff1000720c */ /* 0x000fe40003f06270 */
[----:B------:R-:W-:-:S11]  /*6200*/  MOV R5, 0x3fd774eb ;  /* 0x3fd774eb00057802 */ /* 0x000fd60000000f00 */
[----:B------:R-:W-:-:S04]  /*6210*/  @P0 FFMA.FTZ R0, R5, 0.93318945169448852539, -R0 ;  /* 0x3f6ee58105000823 */ /* 0x000fc80000010800 */
[----:B------:R-:W-:-:S07]  /*6220*/  @!P0 FFMA.FTZ R0, R5, 0.93318945169448852539, R0 ;  /* 0x3f6ee58105008823 */ /* 0x000fce0000010000 */
.L_x_26371:
[----:B------:R-:W-:Y:S05]  /*6230*/  BSYNC B0 ;  /* 0x0000000000007941 */ /* 0x000fea0003800000 */
.L_x_26369:
        /* <DEDUP_REMOVED lines=13> */
.L_x_26366:
[----:B------:R-:W-:Y:S01]  /*6310*/  LOP3.LUT R9, R2, 0xffff0000, RZ, 0xc0, !PT ;  /* 0xffff000002097812 */ /* 0x000fe200078ec0ff */
[----:B------:R-:W-:Y:S01]  /*6320*/  BSSY B0, `(.L_x_26372) ;  /* 0x000003f000007945 */ /* 0x000fe20003800000 */
[----:B01----:R-:W-:-:S03]  /*6330*/  LOP3.LUT R4, R23, 0xffff0000, RZ, 0xc0, !PT ;  /* 0xffff000017047812 */ /* 0x003fc600078ec0ff */
        /* <DEDUP_REMOVED lines=22> */
.L_x_26373:
        /* <DEDUP_REMOVED lines=40> */
.L_x_26372:
        /* <DEDUP_REMOVED lines=51> */
.L_x_26375:
[----:B------:R-:W-:Y:S05]  /*6a50*/  BSYNC B0 ;  /* 0x0000000000007941 */ /* 0x000fea0003800000 */
.L_x_26374:
[----:B------:R-:W-:Y:S01]  /*6a60*/  BSSY B4, `(.L_x_26376) ;  /* 0x0000005000047945 */ /* 0x000fe20003800000 */
[----:B------:R-:W-:-:S03]  /*6a70*/  FFMA R0, R7, R9, R4 ;  /* 0x0000000907007223 */ /* 0x000fc60000000004 */
[----:B------:R-:W-:Y:S05]  /*6a80*/  @!P0 BRA `(.L_x_26377) ;  /* 0x0000000000088947 */ /* 0x000fea0003800000 */
[----:B------:R-:W-:-:S07]  /*6a90*/  MOV R4, 0x6ab0 ;  /* 0x00006ab000047802 */ /* 0x000fce0000000f00 */
[----:B--2-4-:R-:W-:Y:S05]  /*6aa0*/  CALL.REL.NOINC `($__internal_66_$__cuda_sm3x_div_rn_ftz_f32_slowpath) ;  /* 0x0000004400dc7944 */ /* 0x014fea0003c00000 */
.L_x_26377:
[----:B------:R-:W-:Y:S05]  /*6ab0*/  BSYNC B4 ;  /* 0x0000000000047941 */ /* 0x000fea0003800000 */
.L_x_26376:
        /* <DEDUP_REMOVED lines=18> */
.L_x_26379:
[----:B------:R-:W-:Y:S02]  /*6be0*/  ISETP.GE.AND P0, PT, R16, RZ, PT ;  /* 0x000000ff1000720c */ /* 0x000fe40003f06270 */
[----:B------:R-:W-:-:S11]  /*6bf0*/  MOV R5, 0x3fd774eb ;  /* 0x3fd774eb00057802 */ /* 0x000fd60000000f00 */
[----:B------:R-:W-:-:S04]  /*6c00*/  @P0 FFMA.FTZ R0, R5, 0.93318945169448852539, -R0 ;  /* 0x3f6ee58105000823 */ /* 0x000fc80000010800 */
[----:B------:R-:W-:-:S07]  /*6c10*/  @!P0 FFMA.FTZ R0, R5, 0.93318945169448852539, R0 ;  /* 0x3f6ee58105008823 */ /* 0x000fce0000010000 */
.L_x_26380:
[----:B------:R-:W-:Y:S05]  /*6c20*/  BSYNC B0 ;  /* 0x0000000000007941 */ /* 0x000fea0003800000 */
.L_x_26378:
        /* <DEDUP_REMOVED lines=12> */
.L_x_26356:
        /* <DEDUP_REMOVED lines=11> */
.L_x_26382:
[----:B------:R-:W-:Y:S05]  /*6da0*/  BSYNC B4 ;  /* 0x0000000000047941 */ /* 0x000fea0003800000 */
.L_x_26381:
        /* <DEDUP_REMOVED lines=18> */
.L_x_26384:
[----:B------:R-:W-:Y:S02]  /*6ed0*/  ISETP.GE.AND P0, PT, R16, RZ, PT ;  /* 0x000000ff1000720c */ /* 0x000fe40003f06270 */
[----:B------:R-:W-:-:S11]  /*6ee0*/  MOV R5, 0x3fd774eb ;  /* 0x3fd774eb00057802 */ /* 0x000fd60000000f00 */
[----:B------:R-:W-:-:S04]  /*6ef0*/  @P0 FFMA.FTZ R0, R5, 0.93318945169448852539, -R0 ;  /* 0x3f6ee58105000823 */ /* 0x000fc80000010800 */
[----:B------:R-:W-:-:S07]  /*6f00*/  @!P0 FFMA.FTZ R0, R5, 0.93318945169448852539, R0 ;  /* 0x3f6ee58105008823 */ /* 0x000fce0000010000 */
.L_x_26385:
[----:B------:R-:W-:Y:S05]  /*6f10*/  BSYNC B0 ;  /* 0x0000000000007941 */ /* 0x000fea0003800000 */
.L_x_26383:
        /* <DEDUP_REMOVED lines=27> */
.L_x_26355:
[----:B------:R-:W-:-:S13]  /*70d0*/  FSETP.GEU.FTZ.AND P0, PT, R2, 9.999999682655225389e-20, PT ;  /* 0x1fec1e4a0200780b */ /* 0x000fda0003f1e000 */
[----:B------:R-:W-:Y:S05]  /*70e0*/  @!P0 BRA `(.L_x_26386) ;  /* 0x0000000400388947 */ /* 0x000fea0003800000 */
[----:B------:R-:W-:Y:S01]  /*70f0*/  FMUL.FTZ R0, R2, R2 ;  /* 0x0000000202007220 */ /* 0x000fe20000410000 */
[----:B0--3--:R-:W-:Y:S01]  /*7100*/  MOV R6, 0x3e800000 ;  /* 0x3e80000000067802 */ /* 0x009fe20000000f00 */
[----:B------:R-:W-:Y:S01]  /*7110*/  HFMA2.MMA R9, -RZ, RZ, 1.3056640625, -1.8671875 ;  /* 0x3d39bf78ff097435 */ /* 0x000fe200000001ff */
[----:B------:R0:W3:Y:S01]  /*7120*/  FCHK P0, R2, 1 ;  /* 0x3f80000002007902 */ /* 0x0000e20000000000 */
[C---:B-1----:R-:W-:Y:S01]  /*7130*/  FADD.FTZ.RZ R4, R0.reuse, 1 ;  /* 0x3f80000000047421 */ /* 0x042fe2000001c000 */
        /* <DEDUP_REMOVED lines=26> */
[----:B0--3--:R-:W-:Y:S06]  /*72e0*/  @!P1 BRA `(.L_x_26388) ;  /* 0x0000000000149947 */ /* 0x009fec0003800000 */
[C---:B------:R-:W-:Y:S02]  /*72f0*/  ISETP.GE.AND P1, PT, R0.reuse, -0x407fffff, PT ;  /* 0xbf8000010000780c */ /* 0x040fe40003f26270 */
[----:B------:R-:W-:-:S11]  /*7300*/  FSETP.NEU.FTZ.AND P2, PT, R0, RZ, PT ;  /* 0x000000ff0000720b */ /* 0x000fd60003f5d000 */
[----:B------:R-:W-:-:S05]  /*7310*/  @P1 MOV R7, 0x7f800000 ;  /* 0x7f80000000071802 */ /* 0x000fca0000000f00 */
[----:B------:R-:W-:-:S05]  /*7320*/  @P1 FFMA.FTZ R19, R0, R7, +INF ;  /* 0x7f80000000131423 */ /* 0x000fca0000010007 */
[----:B------:R-:W-:-:S07]  /*7330*/  FSEL R19, R19, -RZ, P2 ;  /* 0x800000ff13137208 */ /* 0x000fce0001000000 */
.L_x_26388:
[----:B------:R-:W-:Y:S05]  /*7340*/  BSYNC B0 ;  /* 0x0000000000007941 */ /* 0x000fea0003800000 */
.L_x_26387:
[----:B------:R-:W-:Y:S01]  /*7350*/  BSSY B4, `(.L_x_26389) ;  /* 0x0000006000047945 */ /* 0x000fe20003800000 */
[----:B------:R-:W-:-:S03]  /*7360*/  FFMA R0, R5, R8, R6 ;  /* 0x0000000805007223 */ /* 0x000fc60000000006 */
[----:B------:R-:W-:Y:S05]  /*7370*/  @!P0 BRA `(.L_x_26390) ;  /* 0x00000000000c8947 */ /* 0x000fea0003800000 */
[----:B------:R-:W-:Y:S01]  /*7380*/  HFMA2.MMA R23, -RZ, RZ, 1.875, 0 ;  /* 0x3f800000ff177435 */ /* 0x000fe200000001ff */
[----:B------:R-:W-:-:S10]  /*7390*/  MOV R4, 0x73b0 ;  /* 0x000073b000047802 */ /* 0x000fd40000000f00 */
[----:B--2-4-:R-:W-:Y:S05]  /*73a0*/  CALL.REL.NOINC `($__internal_66_$__cuda_sm3x_div_rn_ftz_f32_slowpath) ;  /* 0x0000003c009c7944 */ /* 0x014fea0003c00000 */
.L_x_26390:
[----:B------:R-:W-:Y:S05]  /*73b0*/  BSYNC B4 ;  /* 0x0000000000047941 */ /* 0x000fea0003800000 */
.L_x_26389:
        /* <DEDUP_REMOVED lines=18> */
.L_x_26392:
[----:B------:R-:W-:Y:S02]  /*74e0*/  ISETP.GE.AND P0, PT, R16, RZ, PT ;  /* 0x000000ff1000720c */ /* 0x000fe40003f06270 */
[----:B------:R-:W-:-:S11]  /*74f0*/  MOV R5, 0x3fd774eb ;  /* 0x3fd774eb00057802 */ /* 0x000fd60000000f00 */
[----:B------:R-:W-:-:S04]  /*7500*/  @P0 FFMA.FTZ R0, R5, 0.93318945169448852539, -R0 ;  /* 0x3f6ee58105000823 */ /* 0x000fc80000010800 */
[----:B------:R-:W-:-:S07]  /*7510*/  @!P0 FFMA.FTZ R0, R5, 0.93318945169448852539, R0 ;  /* 0x3f6ee58105008823 */ /* 0x000fce0000010000 */
.L_x_26393:
[----:B------:R-:W-:Y:S05]  /*7520*/  BSYNC B0 ;  /* 0x0000000000007941 */ /* 0x000fea0003800000 */
.L_x_26391:
        /* <DEDUP_REMOVED lines=10> */
.L_x_26386:
[----:B------:R-:W-:Y:S01]  /*75d0*/  MOV R5, 0x3f800000 ;  /* 0x3f80000000057802 */ /* 0x000fe20000000f00 */
[----:B------:R-:W5:Y:S01]  /*75e0*/  FCHK P0, R2, 1 ;  /* 0x3f80000002007902 */ /* 0x000f620000000000 */
[----:B------:R-:W-:Y:S03]  /*75f0*/  BSSY B4, `(.L_x_26394) ;  /* 0x000000a000047945 */ /* 0x000fe60003800000 */
[----:B------:R-:W-:-:S04]  /*7600*/  FFMA R0, R5, -R5, 1 ;  /* 0x3f80000005007423 */ /* 0x000fc80000000805 */
[----:B------:R-:W-:-:S04]  /*7610*/  FFMA R5, R0, R5, 1 ;  /* 0x3f80000000057423 */ /* 0x000fc80000000005 */
[----:B------:R-:W-:-:S04]  /*7620*/  FFMA R7, R5, R2, RZ ;  /* 0x0000000205077223 */ /* 0x000fc800000000ff */
[----:B------:R-:W-:-:S04]  /*7630*/  FFMA R0, R7, -1, R2 ;  /* 0xbf80000007007823 */ /* 0x000fc80000000002 */
[----:B------:R-:W-:Y:S01]  /*7640*/  FFMA R0, R5, R0, R7 ;  /* 0x0000000005007223 */ /* 0x000fe20000000007 */
[----:B-----5:R-:W-:Y:S06]  /*7650*/  @!P0 BRA `(.L_x_26395) ;  /* 0x00000000000c8947 */ /* 0x020fec0003800000 */
[----:B------:R-:W-:Y:S01]  /*7660*/  HFMA2.MMA R23, -RZ, RZ, 1.875, 0 ;  /* 0x3f800000ff177435 */ /* 0x000fe200000001ff */
[----:B01----:R-:W-:-:S10]  /*7670*/  MOV R4, 0x7690 ;  /* 0x0000769000047802 */ /* 0x003fd40000000f00 */
[----:B--234-:R-:W-:Y:S05]  /*7680*/  CALL.REL.NOINC `($__internal_66_$__cuda_sm3x_div_rn_ftz_f32_slowpath) ;  /* 0x0000003800e47944 */ /* 0x01cfea0003c00000 */
.L_x_26395:
[----:B------:R-:W-:Y:S05]  /*7690*/  BSYNC B4 ;  /* 0x0000000000047941 */ /* 0x000fea0003800000 */
.L_x_26394:
[----:B------:R-:W-:Y:S01]  /*76a0*/  MOV R5, 0x3b33710b ;  /* 0x3b33710b00057802 */ /* 0x000fe20000000f00 */
[----:B01----:R-:W-:Y:S01]  /*76b0*/  FMUL.FTZ R4, R0, R0 ;  /* 0x0000000000047220 */ /* 0x003fe20000410000 */
        /* <DEDUP_REMOVED lines=16> */
.L_x_26397:
[----:B------:R-:W-:Y:S02]  /*77c0*/  ISETP.GE.AND P0, PT, R16, RZ, PT ;  /* 0x000000ff1000720c */ /* 0x000fe40003f06270 */
[----:B------:R-:W-:-:S11]  /*77d0*/  MOV R5, 0x3fd774eb ;  /* 0x3fd774eb00057802 */ /* 0x000fd60000000f00 */
[----:B------:R-:W-:-:S04]  /*77e0*/  @P0 FFMA.FTZ R0, R5, 0.93318945169448852539, -R0 ;  /* 0x3f6ee58105000823 */ /* 0x000fc80000010800 */
[----:B------:R-:W-:-:S07]  /*77f0*/  @!P0 FFMA.FTZ R0, R5, 0.93318945169448852539, R0 ;  /* 0x3f6ee58105008823 */ /* 0x000fce0000010000 */
.L_x_26398:
[----:B------:R-:W-:Y:S05]  /*7800*/  BSYNC B0 ;  /* 0x0000000000007941 */ /* 0x000fea0003800000 */
.L_x_26396:
        /* <DEDUP_REMOVED lines=11> */
.L_x_26354:
[----:B------:R-:W-:Y:S01]  /*78c0*/  FMUL.FTZ R0, R16, 0.36787945032119750977 ;  /* 0x3ebc5ab210007820 */ /* 0x000fe20000410000 */
[----:B01----:R-:W-:Y:S01]  /*78d0*/  FMUL.FTZ R4, R17, 0.36787945032119750977 ;  /* 0x3ebc5ab211047820 */ /* 0x003fe20000410000 */
        /* <DEDUP_REMOVED lines=30> */
.L_x_26400:
[----:B------:R-:W-:Y:S05]  /*7ac0*/  BSYNC B4 ;  /* 0x0000000000047941 */ /* 0x000fea0003800000 */
.L_x_26399:
        /* <DEDUP_REMOVED lines=18> */
.L_x_26402:
[----:B------:R-:W-:Y:S02]  /*7bf0*/  ISETP.GE.AND P0, PT, R16, RZ, PT ;  /* 0x000000ff1000720c */ /* 0x000fe40003f06270 */
[----:B------:R-:W-:-:S11]  /*7c00*/  MOV R5, 0x3fd774eb ;  /* 0x3fd774eb00057802 */ /* 0x000fd60000000f00 */
[----:B------:R-:W-:-:S04]  /*7c10*/  @P0 FFMA.FTZ R0, R5, 0.93318945169448852539, -R0 ;  /* 0x3f6ee58105000823 */ /* 0x000fc80000010800 */
[----:B------:R-:W-:-:S07]  /*7c20*/  @!P0 FFMA.FTZ R0, R5, 0.93318945169448852539, R0 ;  /* 0x3f6ee58105008823 */ /* 0x000fce0000010000 */
.L_x_26403:
[----:B------:R-:W-:Y:S05]  /*7c30*/  BSYNC B0 ;  /* 0x0000000000007941 */ /* 0x000fea0003800000 */
.L_x_26401:
        /* <DEDUP_REMOVED lines=11> */
.L_x_26353:
[C---:B------:R-:W-:Y:S01]  /*7cf0*/  FADD.FTZ R2, |R17|.reuse, -RZ ;  /* 0x800000ff11027221 */ /* 0x040fe20000010200 */
[C---:B------:R-:W-:Y:S01]  /*7d00*/  FSETP.GT.FTZ.AND P3, PT, |R17|.reuse, |R16|, PT ;  /* 0x400000101100720b */ /* 0x040fe20003f74200 */
[----:B------:R-:W-:Y:S01]  /*7d10*/  BSSY B4, `(.L_x_26404) ;  /* 0x0000017000047945 */ /* 0x000fe20003800000 */
[----:B------:R-:W-:Y:S02]  /*7d20*/  FSETP.GEU.FTZ.AND P0, PT, |R16|, 1.084202172485504434e-19, PT ;  /* 0x200000001000780b */ /* 0x000fe40003f1e200 */
[----:B------:R-:W-:Y:S02]  /*7d30*/  FSEL R23, R2, R19, P3 ;  /* 0x0000001302177208 */ /* 0x000fe40001800000 */
[----:B------:R-:W-:Y:S02]  /*7d40*/  FSETP.GEU.FTZ.AND P1, PT, |R17|, 1.084202172485504434e-19, PT ;  /* 0x200000001100780b */ /* 0x000fe40003f3e200 */
[----:B------:R-:W5:Y:S01]  /*7d50*/  MUFU.RCP R0, R23 ;  /* 0x0000001700007308 */ /* 0x000f620000001000 */
[----:B------:R-:W-:-:S02]  /*7d60*/  FSEL R2, R19, R2, P3 ;  /* 0x0000000213027208 */ /* 0x000fc40001800000 */
[----:B------:R-:W-:-:S07]  /*7d70*/  PLOP3.LUT P0, PT, P0, P1, PT, 0x2, 0x0 ;  /* 0x000000000000781c */ /* 0x000fce0000702072 */
[----:B------:R-:W2:Y:S06]  /*7d80*/  FCHK P1, R2, R23 ;  /* 0x0000001702007302 */ /* 0x000eac0000020000 */
[----:B01----:R-:W-:Y:S01]  /*7d90*/  @P0 FMUL.FTZ R4, R17, 4 ;  /* 0x4080000011040820 */ /* 0x003fe20000410000 */
[----:B-----5:R-:W-:Y:S01]  /*7da0*/  FFMA R5, -R23, R0, 1 ;  /* 0x3f80000017057423 */ /* 0x020fe20000000100 */
        /* <DEDUP_REMOVED lines=12> */
[----:B---34-:R-:W-:Y:S05]  /*7e70*/  CALL.REL.NOINC `($__internal_66_$__cuda_sm3x_div_rn_ftz_f32_slowpath) ;  /* 0x0000003000e87944 */ /* 0x018fea0003c00000 */
.L_x_26405:
[----:B------:R-:W-:Y:S05]  /*7e80*/  BSYNC B4 ;  /* 0x0000000000047941 */ /* 0x000fea0003800000 */
.L_x_26404:
        /* <DEDUP_REMOVED lines=18> */
.L_x_26407:
[----:B------:R-:W-:Y:S02]  /*7fb0*/  ISETP.GE.AND P0, PT, R16, RZ, PT ;  /* 0x000000ff1000720c */ /* 0x000fe40003f06270 */
[----:B------:R-:W-:-:S11]  /*7fc0*/  MOV R5, 0x3fd774eb ;  /* 0x3fd774eb00057802 */ /* 0x000fd60000000f00 */
[----:B------:R-:W-:-:S04]  /*7fd0*/  @P0 FFMA.FTZ R0, R5, 0.93318945169448852539, -R0 ;  /* 0x3f6ee58105000823 */ /* 0x000fc80000010800 */
[----:B------:R-:W-:-:S07]  /*7fe0*/  @!P0 FFMA.FTZ R0, R5, 0.93318945169448852539, R0 ;  /* 0x3f6ee58105008823 */ /* 0x000fce0000010000 */
.L_x_26408:
[----:B------:R-:W-:Y:S05]  /*7ff0*/  BSYNC B0 ;  /* 0x0000000000007941 */ /* 0x000fea0003800000 */
.L_x_26406:
        /* <DEDUP_REMOVED lines=12> */
.L_x_26365:
[----:B------:R-:W-:Y:S05]  /*80c0*/  BSYNC B1 ;  /* 0x0000000000017941 */ /* 0x000fea0003800000 */
.L_x_26352:
        /* <DEDUP_REMOVED lines=42> */
.L_x_26411:
        /* <DEDUP_REMOVED lines=10> */
.L_x_26410:
[----:B------:R-:W-:-:S04]  /*8410*/  FMUL.RZ R6, R6, 0.15915493667125701904 ;  /* 0x3e22f98306067820 */ /* 0x000fc8000040c000 */
[----:B------:R0:W1:Y:S08]  /*8420*/  MUFU.SIN R19, R6 ;  /* 0x0000000600137308 */ /* 0x0000700000000400 */
[----:B------:R0:W3:Y:S01]  /*8430*/  MUFU.COS R18, R6 ;  /* 0x0000000600127308 */ /* 0x0000e20000000000 */
[----:B------:R-:W-:Y:S05]  /*8440*/  BRA `(.L_x_26351) ;  /* 0x00000000000c7947 */ /* 0x000fea0003800000 */
.L_x_26409:
[----:B------:R-:W-:Y:S01]  /*8450*/  FMUL.FTZ R4, R4, 1.4426950216293334961 ;  /* 0x3fb8aa3b04047820 */ /* 0x000fe20000410000 */
[----:B------:R-:W-:-:S03]  /*8460*/  MOV R19, R6 ;  /* 0x0000000600137202 */ /* 0x000fc60000000f00 */
[----:B------:R0:W1:Y:S04]  /*8470*/  MUFU.EX2 R18, R4 ;  /* 0x0000000400127308 */ /* 0x0000680000000800 */
.L_x_26351:
[----:B------:R-:W-:Y:S05]  /*8480*/  BSYNC B2 ;  /* 0x0000000000027941 */ /* 0x000fea0003800000 */
.L_x_26350:
[----:B------:R-:W5:Y:S01]  /*8490*/  S2R R0, SR_TID.X ;  /* 0x0000000000007919 */ /* 0x000f620000002100 */
[----:B------:R-:W-:Y:S01]  /*84a0*/  BSSY B2, `(.L_x_26412) ;  /* 0x00002b7000027945 */ /* 0x000fe20003800000 */
[----:B01----:R-:W-:Y:S02]  /*84b0*/  CS2R R4, SRZ ;  /* 0x0000000000047805 */ /* 0x003fe4000001ff00 */
        /* <DEDUP_REMOVED lines=64> */
.L_x_26421:
[----:B------:R-:W-:Y:S05]  /*88c0*/  BSYNC B0 ;  /* 0x0000000000007941 */ /* 0x000fea0003800000 */
.L_x_26420:
[----:B------:R-:W-:Y:S01]  /*88d0*/  BSSY B4, `(.L_x_26422) ;  /* 0x0000005000047945 */ /* 0x000fe20003800000 */
[----:B------:R-:W-:-:S03]  /*88e0*/  FFMA R0, R9, R7, R6 ;  /* 0x0000000709007223 */ /* 0x000fc60000000006 */
[----:B------:R-:W-:Y:S05]  /*88f0*/  @!P0 BRA `(.L_x_26423) ;  /* 0x0000000000088947 */ /* 0x000fea0003800000 */
[----:B------:R-:W-:-:S07]  /*8900*/  MOV R4, 0x8920 ;  /* 0x0000892000047802 */ /* 0x000fce0000000f00 */
[----:B--2-4-:R-:W-:Y:S05]  /*8910*/  CALL.REL.NOINC `($__internal_66_$__cuda_sm3x_div_rn_ftz_f32_slowpath) ;  /* 0x0000002800407944 */ /* 0x014fea0003c00000 */
.L_x_26423:
[----:B------:R-:W-:Y:S05]  /*8920*/  BSYNC B4 ;  /* 0x0000000000047941 */ /* 0x000fea0003800000 */
.L_x_26422:
        /* <DEDUP_REMOVED lines=18> */
.L_x_26425:
[----:B------:R-:W-:Y:S02]  /*8a50*/  ISETP.GE.AND P0, PT, R14, RZ, PT ;  /* 0x000000ff0e00720c */ /* 0x000fe40003f06270 */
[----:B------:R-:W-:-:S11]  /*8a60*/  MOV R5, 0x3fd774eb ;  /* 0x3fd774eb00057802 */ /* 0x000fd60000000f00 */
[----:B------:R-:W-:-:S04]  /*8a70*/  @P0 FFMA.FTZ R0, R5, 0.93318945169448852539, -R0 ;  /* 0x3f6ee58105000823 */ /* 0x000fc80000010800 */
[----:B------:R-:W-:-:S07]  /*8a80*/  @!P0 FFMA.FTZ R0, R5, 0.93318945169448852539, R0 ;  /* 0x3f6ee58105008823 */ /* 0x000fce0000010000 */
.L_x_26426:
[----:B------:R-:W-:Y:S05]  /*8a90*/  BSYNC B0 ;  /* 0x0000000000007941 */ /* 0x000fea0003800000 */
.L_x_26424:
        /* <DEDUP_REMOVED lines=12> */
.L_x_26419:
        /* <DEDUP_REMOVED lines=14> */
[----:B--234-:R-:W-:Y:S05]  /*8c40*/  CALL.REL.NOINC `($__internal_66_$__cuda_sm3x_div_rn_ftz_f32_slowpath) ;  /* 0x0000002400747944 */ /* 0x01cfea0003c00000 */
.L_x_26430:
[----:B------:R-:W-:Y:S05]  /*8c50*/  BSYNC B4 ;  /* 0x0000000000047941 */ /* 0x000fea0003800000 */
.L_x_26429:
        /* <DEDUP_REMOVED lines=18> */
.L_x_26432:
[----:B------:R-:W-:Y:S02]  /*8d80*/  ISETP.GE.AND P0, PT, R14, RZ, PT ;  /* 0x000000ff0e00720c */ /* 0x000fe40003f06270 */
[----:B------:R-:W-:-:S11]  /*8d90*/  MOV R5, 0x3fd774eb ;  /* 0x3fd774eb00057802 */ /* 0x000fd60000000f00 */
[----:B------:R-:W-:-:S04]  /*8da0*/  @P0 FFMA.FTZ R0, R5, 0.93318945169448852539, -R0 ;  /* 0x3f6ee58105000823 */ /* 0x000fc80000010800 */
[----:B------:R-:W-:-:S07]  /*8db0*/  @!P0 FFMA.FTZ R0, R5, 0.93318945169448852539, R0 ;  /* 0x3f6ee58105008823 */ /* 0x000fce0000010000 */
.L_x_26433:
[----:B------:R-:W-:Y:S05]  /*8dc0*/  BSYNC B0 ;  /* 0x0000000000007941 */ /* 0x000fea0003800000 */
.L_x_26431:
        /* <DEDUP_REMOVED lines=13> */
.L_x_26428:
[----:B------:R-:W-:Y:S01]  /*8ea0*/  LOP3.LUT R9, R2, 0xffff0000, RZ, 0xc0, !PT ;  /* 0xffff000002097812 */ /* 0x000fe200078ec0ff */
[----:B------:R-:W-:Y:S01]  /*8eb0*/  BSSY B0, `(.L_x_26434) ;  /* 0x000003f000007945 */ /* 0x000fe20003800000 */
[----:B------:R-:W-:-:S03]  /*8ec0*/  LOP3.LUT R4, R23, 0xffff0000, RZ, 0xc0, !PT ;  /* 0xffff000017047812 */ /* 0x000fc600078ec0ff */
        /* <DEDUP_REMOVED lines=22> */
.L_x_26435:
        /* <DEDUP_REMOVED lines=40> */
.L_x_26434:
        /* <DEDUP_REMOVED lines=51> */
.L_x_26437:
[----:B------:R-:W-:Y:S05]  /*95e0*/  BSYNC B0 ;  /* 0x0000000000007941 */ /* 0x000fea0003800000 */
.L_x_26436:
[----:B------:R-:W-:Y:S01]  /*95f0*/  BSSY B4, `(.L_x_26438) ;  /* 0x0000005000047945 */ /* 0x000fe20003800000 */
[----:B------:R-:W-:-:S03]  /*9600*/  FFMA R0, R7, R9, R4 ;  /* 0x0000000907007223 */ /* 0x000fc60000000004 */
[----:B------:R-:W-:Y:S05]  /*9610*/  @!P0 BRA `(.L_x_26439) ;  /* 0x0000000000088947 */ /* 0x000fea0003800000 */
[----:B------:R-:W-:-:S07]  /*9620*/  MOV R4, 0x9640 ;  /* 0x0000964000047802 */ /* 0x000fce0000000f00 */
[----:B--2-4-:R-:W-:Y:S05]  /*9630*/  CALL.REL.NOINC `($__internal_66_$__cuda_sm3x_div_rn_ftz_f32_slowpath) ;  /* 0x0000001800f87944 */ /* 0x014fea0003c00000 */
.L_x_26439:
[----:B------:R-:W-:Y:S05]  /*9640*/  BSYNC B4 ;  /* 0x0000000000047941 */ /* 0x000fea0003800000 */
.L_x_26438:
        /* <DEDUP_REMOVED lines=18> */
.L_x_26441:
[----:B------:R-:W-:Y:S02]  /*9770*/  ISETP.GE.AND P0, PT, R14, RZ, PT ;  /* 0x000000ff0e00720c */ /* 0x000fe40003f06270 */
[----:B------:R-:W-:-:S11]  /*9780*/  MOV R5, 0x3fd774eb ;  /* 0x3fd774eb00057802 */ /* 0x000fd60000000f00 */
[----:B------:R-:W-:-:S04]  /*9790*/  @P0 FFMA.FTZ R0, R5, 0.93318945169448852539, -R0 ;  /* 0x3f6ee58105000823 */ /* 0x000fc80000010800 */
[----:B------:R-:W-:-:S07]  /*97a0*/  @!P0 FFMA.FTZ R0, R5, 0.93318945169448852539, R0 ;  /* 0x3f6ee58105008823 */ /* 0x000fce0000010000 */
.L_x_26442:
[----:B------:R-:W-:Y:S05]  /*97b0*/  BSYNC B0 ;  /* 0x0000000000007941 */ /* 0x000fea0003800000 */
.L_x_26440:
        /* <DEDUP_REMOVED lines=12> */
.L_x_26418:
        /* <DEDUP_REMOVED lines=11> */
.L_x_26444:
[----:B------:R-:W-:Y:S05]  /*9930*/  BSYNC B4 ;  /* 0x0000000000047941 */ /* 0x000fea0003800000 */
.L_x_26443:
        /* <DEDUP_REMOVED lines=18> */
.L_x_26446:
[----:B------:R-:W-:Y:S02]  /*9a60*/  ISETP.GE.AND P0, PT, R14, RZ, PT ;  /* 0x000000ff0e00720c */ /* 0x000fe40003f06270 */
[----:B------:R-:W-:-:S11]  /*9a70*/  MOV R5, 0x3fd774eb ;  /* 0x3fd774eb00057802 */ /* 0x000fd60000000f00 */
[----:B------:R-:W-:-:S04]  /*9a80*/  @P0 FFMA.FTZ R0, R5, 0.93318945169448852539, -R0 ;  /* 0x3f6ee58105000823 */ /* 0x000fc80000010800 */
[----:B------:R-:W-:-:S07]  /*9a90*/  @!P0 FFMA.FTZ R0, R5, 0.93318945169448852539, R0 ;  /* 0x3f6ee58105008823 */ /* 0x000fce0000010000 */
.L_x_26447:
[----:B------:R-:W-:Y:S05]  /*9aa0*/  BSYNC B0 ;  /* 0x0000000000007941 */ /* 0x000fea0003800000 */
.L_x_26445:
        /* <DEDUP_REMOVED lines=27> */
.L_x_26417:
[----:B------:R-:W-:-:S13]  /*9c60*/  FSETP.GEU.FTZ.AND P0, PT, R2, 9.999999682655225389e-20, PT ;  /* 0x1fec1e4a0200780b */ /* 0x000fda0003f1e000 */
[----:B------:R-:W-:Y:S05]  /*9c70*/  @!P0 BRA `(.L_x_26448) ;  /* 0x0000000400388947 */ /* 0x000fea0003800000 */
[----:B------:R-:W-:Y:S01]  /*9c80*/  FMUL.FTZ R0, R2, R2 ;  /* 0x0000000202007220 */ /* 0x000fe20000410000 */
[----:B---3--:R-:W-:Y:S01]  /*9c90*/  MOV R6, 0x3e800000 ;  /* 0x3e80000000067802 */ /* 0x008fe20000000f00 */
        /* <DEDUP_REMOVED lines=35> */
.L_x_26450:
[----:B------:R-:W-:Y:S05]  /*9ed0*/  BSYNC B0 ;  /* 0x0000000000007941 */ /* 0x000fea0003800000 */
.L_x_26449:
[----:B------:R-:W-:Y:S01]  /*9ee0*/  BSSY B4, `(.L_x_26451) ;  /* 0x0000006000047945 */ /* 0x000fe20003800000 */
[----:B------:R-:W-:-:S03]  /*9ef0*/  FFMA R0, R5, R8, R6 ;  /* 0x0000000805007223 */ /* 0x000fc60000000006 */
[----:B------:R-:W-:Y:S05]  /*9f00*/  @!P0 BRA `(.L_x_26452) ;  /* 0x00000000000c8947 */ /* 0x000fea0003800000 */
[----:B------:R-:W-:Y:S01]  /*9f10*/  HFMA2.MMA R23, -RZ, RZ, 1.875, 0 ;  /* 0x3f800000ff177435 */ /* 0x000fe200000001ff */
[----:B------:R-:W-:-:S10]  /*9f20*/  MOV R4, 0x9f40 ;  /* 0x00009f4000047802 */ /* 0x000fd40000000f00 */
[----:B--2-4-:R-:W-:Y:S05]  /*9f30*/  CALL.REL.NOINC `($__internal_66_$__cuda_sm3x_div_rn_ftz_f32_slowpath) ;  /* 0x0000001000b87944 */ /* 0x014fea0003c00000 */
.L_x_26452:
[----:B------:R-:W-:Y:S05]  /*9f40*/  BSYNC B4 ;  /* 0x0000000000047941 */ /* 0x000fea0003800000 */
.L_x_26451:
        /* <DEDUP_REMOVED lines=18> */
.L_x_26454:
[----:B------:R-:W-:Y:S02]  /*a070*/  ISETP.GE.AND P0, PT, R14, RZ, PT ;  /* 0x000000ff0e00720c */ /* 0x000fe40003f06270 */
[----:B------:R-:W-:-:S11]  /*a080*/  MOV R5, 0x3fd774eb ;  /* 0x3fd774eb00057802 */ /* 0x000fd60000000f00 */
[----:B------:R-:W-:-:S04]  /*a090*/  @P0 FFMA.FTZ R0, R5, 0.93318945169448852539, -R0 ;  /* 0x3f6ee58105000823 */ /* 0x000fc80000010800 */
[----:B------:R-:W-:-:S07]  /*a0a0*/  @!P0 FFMA.FTZ R0, R5, 0.93318945169448852539, R0 ;  /* 0x3f6ee58105008823 */ /* 0x000fce0000010000 */
.L_x_26455:
[----:B------:R-:W-:Y:S05]  /*a0b0*/  BSYNC B0 ;  /* 0x0000000000007941 */ /* 0x000fea0003800000 */
.L_x_26453:
        /* <DEDUP_REMOVED lines=10> */
.L_x_26448:
        /* <DEDUP_REMOVED lines=11> */
[----:B--234-:R-:W-:Y:S05]  /*a210*/  CALL.REL.NOINC `($__internal_66_$__cuda_sm3x_div_rn_ftz_f32_slowpath) ;  /* 0x0000001000007944 */ /* 0x01cfea0003c00000 */
.L_x_26457:
[----:B------:R-:W-:Y:S05]  /*a220*/  BSYNC B4 ;  /* 0x0000000000047941 */ /* 0x000fea0003800000 */
.L_x_26456:
        /* <DEDUP_REMOVED lines=18> */
.L_x_26459:
[----:B------:R-:W-:Y:S02]  /*a350*/  ISETP.GE.AND P0, PT, R14, RZ, PT ;  /* 0x000000ff0e00720c */ /* 0x000fe40003f06270 */
[----:B------:R-:W-:-:S11]  /*a360*/  MOV R5, 0x3fd774eb ;  /* 0x3fd774eb00057802 */ /* 0x000fd60000000f00 */
[----:B------:R-:W-:-:S04]  /*a370*/  @P0 FFMA.FTZ R0, R5, 0.93318945169448852539, -R0 ;  /* 0x3f6ee58105000823 */ /* 0x000fc80000010800 */
[----:B------:R-:W-:-:S07]  /*a380*/  @!P0 FFMA.FTZ R0, R5, 0.93318945169448852539, R0 ;  /* 0x3f6ee58105008823 */ /* 0x000fce0000010000 */
.L_x_26460:
[----:B------:R-:W-:Y:S05]  /*a390*/  BSYNC B0 ;  /* 0x0000000000007941 */ /* 0x000fea0003800000 */
.L_x_26458:
        /* <DEDUP_REMOVED lines=11> */
.L_x_26416:
[----:B------:R-:W-:Y:S01]  /*a450*/  FMUL.FTZ R0, R14, 0.36787945032119750977 ;  /* 0x3ebc5ab20e007820 */ /* 0x000fe20000410000 */
[----:B------:R-:W-:Y:S01]  /*a460*/  FMUL.FTZ R4, R15, 0.36787945032119750977 ;  /* 0x3ebc5ab20f047820 */ /* 0x000fe20000410000 */
        /* <DEDUP_REMOVED lines=30> */
.L_x_26462:
[----:B------:R-:W-:Y:S05]  /*a650*/  BSYNC B4 ;  /* 0x0000000000047941 */ /* 0x000fea0003800000 */
.L_x_26461:
        /* <DEDUP_REMOVED lines=18> */
.L_x_26464:
[----:B------:R-:W-:Y:S02]  /*a780*/  ISETP.GE.AND P0, PT, R14, RZ, PT ;  /* 0x000000ff0e00720c */ /* 0x000fe40003f06270 */
[----:B------:R-:W-:-:S11]  /*a790*/  MOV R5, 0x3fd774eb ;  /* 0x3fd774eb00057802 */ /* 0x000fd60000000f00 */
[----:B------:R-:W-:-:S04]  /*a7a0*/  @P0 FFMA.FTZ R0, R5, 0.93318945169448852539, -R0 ;  /* 0x3f6ee58105000823 */ /* 0x000fc80000010800 */
[----:B------:R-:W-:-:S07]  /*a7b0*/  @!P0 FFMA.FTZ R0, R5, 0.93318945169448852539, R0 ;  /* 0x3f6ee58105008823 */ /* 0x000fce0000010000 */
.L_x_26465:
[----:B------:R-:W-:Y:S05]  /*a7c0*/  BSYNC B0 ;  /* 0x0000000000007941 */ /* 0x000fea0003800000 */
.L_x_26463:
        /* <DEDUP_REMOVED lines=11> */
.L_x_26415:
        /* <DEDUP_REMOVED lines=22> */
[----:B-1----:R-:W-:Y:S06]  /*a9e0*/  @!P1 BRA `(.L_x_26467) ;  /* 0x0000000000089947 */ /* 0x002fec0003800000 */
[----:B------:R-:W-:-:S07]  /*a9f0*/  MOV R4, 0xaa10 ;  /* 0x0000aa1000047802 */ /* 0x000fce0000000f00 */
[----:B--234-:R-:W-:Y:S05]  /*aa00*/  CALL.REL.NOINC `($__internal_66_$__cuda_sm3x_div_rn_ftz_f32_slowpath) ;  /* 0x0000000800047944 */ /* 0x01cfea0003c00000 */
.L_x_26467:
[----:B------:R-:W-:Y:S05]  /*aa10*/  BSYNC B4 ;  /* 0x0000000000047941 */ /* 0x000fea0003800000 */
.L_x_26466:
        /* <DEDUP_REMOVED lines=18> */
.L_x_26469:
[----:B------:R-:W-:Y:S02]  /*ab40*/  ISETP.GE.AND P0, PT, R14, RZ, PT ;  /* 0x000000ff0e00720c */ /* 0x000fe40003f06270 */
[----:B------:R-:W-:-:S11]  /*ab50*/  MOV R5, 0x3fd774eb ;  /* 0x3fd774eb00057802 */ /* 0x000fd60000000f00 */
[----:B------:R-:W-:-:S04]  /*ab60*/  @P0 FFMA.FTZ R0, R5, 0.93318945169448852539, -R0 ;  /* 0x3f6ee58105000823 */ /* 0x000fc80000010800 */
[----:B------:R-:W-:-:S07]  /*ab70*/  @!P0 FFMA.FTZ R0, R5, 0.93318945169448852539, R0 ;  /* 0x3f6ee58105008823 */ /* 0x000fce0000010000 */
.L_x_26470:
[----:B------:R-:W-:Y:S05]  /*ab80*/  BSYNC B0 ;  /* 0x0000000000007941 */ /* 0x000fea0003800000 */
.L_x_26468:
        /* <DEDUP_REMOVED lines=12> */
.L_x_26427:
[----:B------:R-:W-:Y:S05]  /*ac50*/  BSYNC B1 ;  /* 0x0000000000017941 */ /* 0x000fea0003800000 */
.L_x_26414:
        /* <DEDUP_REMOVED lines=42> */
.L_x_26473:
        /* <DEDUP_REMOVED lines=10> */
.L_x_26472:
[----:B------:R-:W-:-:S04]  /*afa0*/  FMUL.RZ R6, R6, 0.15915493667125701904 ;  /* 0x3e22f98306067820 */ /* 0x000fc8000040c000 */
[----:B------:R1:W0:Y:S08]  /*afb0*/  MUFU.SIN R5, R6 ;  /* 0x0000000600057308 */ /* 0x0002300000000400 */
[----:B------:R1:W3:Y:S01]  /*afc0*/  MUFU.COS R4, R6 ;  /* 0x0000000600047308 */ /* 0x0002e20000000000 */
[----:B------:R-:W-:Y:S05]  /*afd0*/  BRA `(.L_x_26413) ;  /* 0x00000000000c7947 */ /* 0x000fea0003800000 */
.L_x_26471:
[----:B------:R-:W-:Y:S01]  /*afe0*/  FMUL.FTZ R4, R17, 1.4426950216293334961 ;  /* 0x3fb8aa3b11047820 */ /* 0x000fe20000410000 */
[----:B------:R-:W-:-:S05]  /*aff0*/  MOV R5, R6 ;  /* 0x0000000600057202 */ /* 0x000fca0000000f00 */
[----:B------:R-:W0:Y:S02]  /*b000*/  MUFU.EX2 R4, R4 ;  /* 0x0000000400047308 */ /* 0x000e240000000800 */
.L_x_26413:
[----:B------:R-:W-:Y:S05]  /*b010*/  BSYNC B2 ;  /* 0x0000000000027941 */ /* 0x000fea0003800000 */
.L_x_26412:
[----:B------:R-:W5:Y:S01]  /*b020*/  S2R R2, SR_TID.X ;  /* 0x0000000000027919 */ /* 0x000f620000002100 */
[----:B------:R-:W-:Y:S01]  /*b030*/  BSSY B0, `(.L_x_26474) ;  /* 0x0000016000007945 */ /* 0x000fe20003800000 */
[----:B-----5:R-:W-:Y:S02]  /*b040*/  ISETP.GE.AND P1, PT, R2, R3, PT ;  /* 0x000000030200720c */ /* 0x020fe40003f26270 */
[----:B------:R-:W-:-:S11]  /*b050*/  MOV R0, R2 ;  /* 0x0000000200007202 */ /* 0x000fd60000000f00 */
[----:B------:R-:W5:Y:S01]  /*b060*/  @!P1 S2R R9, SR_CTAID.X ;  /* 0x0000000000099919 */ /* 0x000f620000002500 */
[----:B-1-3--:R-:W1:Y:S01]  /*b070*/  @!P1 LDC.64 R6, c[0x0][0x228] ;  /* 0x00008a00ff069b82 */ /* 0x00ae620000000a00 */
[----:B------:R-:W-:-:S04]  /*b080*/  @!P1 IADD3 R0, R2, 0x80, RZ ;  /* 0x0000008002009810 */ /* 0x000fc80007ffe0ff */
[----:B------:R-:W-:Y:S02]  /*b090*/  ISETP.GE.AND P0, PT, R0, R3, PT ;  /* 0x000000030000720c */ /* 0x000fe40003f06270 */
[----:B-----5:R-:W-:-:S05]  /*b0a0*/  @!P1 LEA R9, R9, R2, 0x9 ;  /* 0x0000000209099211 */ /* 0x020fca00078e48ff */
[----:B-1----:R-:W-:-:S05]  /*b0b0*/  @!P1 IMAD.WIDE.U32 R6, R9, 0x8, R6 ;  /* 0x0000000809069825 */ /* 0x002fca00078e0006 */
[----:B--2-4-:R1:W-:Y:S01]  /*b0c0*/  @!P1 STG.E.64 desc[UR4][R6.64], R12 ;  /* 0x0000000c06009986 */ /* 0x0143e2000c101b04 */
[----:B------:R-:W-:Y:S05]  /*b0d0*/  @P0 BRA `(.L_x_26475) ;  /* 0x00000000002c0947 */ /* 0x000fea0003800000 */
[----:B-1----:R-:W1:Y:S01]  /*b0e0*/  S2R R13, SR_CTAID.X ;  /* 0x00000000000d7919 */ /* 0x002e620000002500 */
[----:B------:R-:W2:Y:S01]  /*b0f0*/  LDC.64 R8, c[0x0][0x228] ;  /* 0x00008a00ff087b82 */ /* 0x000ea20000000a00 */
[----:B-1----:R-:W-:Y:S02]  /*b100*/  LEA R7, R13, R0, 0x9 ;  /* 0x000000000d077211 */ /* 0x002fe400078e48ff */
[----:B------:R-:W-:-:S03]  /*b110*/  IADD3 R0, R0, 0x80, RZ ;  /* 0x0000008000007810 */ /* 0x000fc60007ffe0ff */
[----:B--2---:R-:W-:Y:S01]  /*b120*/  IMAD.WIDE.U32 R6, R7, 0x8, R8 ;  /* 0x0000000807067825 */ /* 0x004fe200078e0008 */
[----:B------:R-:W-:-:S04]  /*b130*/  ISETP.GE.AND P0, PT, R0, R3, PT ;  /* 0x000000030000720c */ /* 0x000fc80003f06270 */
[----:B------:R2:W-:Y:S09]  /*b140*/  STG.E.64 desc[UR4][R6.64], R10 ;  /* 0x0000000a06007986 */ /* 0x0005f2000c101b04 */
[----:B------:R-:W-:Y:S02]  /*b150*/  @!P0 LEA R13, R13, R0, 0x9 ;  /* 0x000000000d0d8211 */ /* 0x000fe400078e48ff */
[----:B------:R-:W-:-:S03]  /*b160*/  @!P0 IADD3 R0, R0, 0x80, RZ ;  /* 0x0000008000008810 */ /* 0x000fc60007ffe0ff */
[----:B------:R-:W-:-:S05]  /*b170*/  @!P0 IMAD.WIDE.U32 R8, R13, 0x8, R8 ;  /* 0x000000080d088825 */ /* 0x000fca00078e0008 */
[----:B------:R2:W-:Y:S02]  /*b180*/  @!P0 STG.E.64 desc[UR4][R8.64], R18 ;  /* 0x0000001208008986 */ /* 0x0005e4000c101b04 */
.L_x_26475:
[----:B------:R-:W-:Y:S05]  /*b190*/  BSYNC B0 ;  /* 0x0000000000007941 */ /* 0x000fea0003800000 */
.L_x_26474:
[----:B------:R-:W-:-:S13]  /*b1a0*/  ISETP.GE.AND P0, PT, R0, R3, PT ;  /* 0x000000030000720c */ /* 0x000fda0003f06270 */
[----:B------:R-:W-:Y:S05]  /*b1b0*/  @P0 EXIT ;  /* 0x000000000000094d */ /* 0x000fea0003800000 */
[----:B-12---:R-:W1:Y:S01]  /*b1c0*/  S2R R7, SR_CTAID.X ;  /* 0x0000000000077919 */ /* 0x006e620000002500 */
[----:B------:R-:W2:Y:S01]  /*b1d0*/  LDC.64 R2, c[0x0][0x228] ;  /* 0x00008a00ff027b82 */ /* 0x000ea20000000a00 */
[----:B-1----:R-:W-:-:S05]  /*b1e0*/  LEA R7, R7, R0, 0x9 ;  /* 0x0000000007077211 */ /* 0x002fca00078e48ff */
[----:B--2---:R-:W-:-:S05]  /*b1f0*/  IMAD.WIDE.U32 R2, R7, 0x8, R2 ;  /* 0x0000000807027825 */ /* 0x004fca00078e0002 */
[----:B0-----:R-:W-:Y:S01]  /*b200*/  STG.E.64 desc[UR4][R2.64], R4 ;  /* 0x0000000402007986 */ /* 0x001fe2000c101b04 */
[----:B------:R-:W-:Y:S05]  /*b210*/  EXIT ;  /* 0x000000000000794d */ /* 0x000fea0003800000 */
        .weak           $__internal_66_$__cuda_sm3x_div_rn_ftz_f32_slowpath
        .type           $__internal_66_$__cuda_sm3x_div_rn_ftz_f32_slowpath,@function
        .size           $__internal_66_$__cuda_sm3x_div_rn_ftz_f32_slowpath,(.L_x_71508 - $__internal_66_$__cuda_sm3x_div_rn_ftz_f32_slowpath)
$__internal_66_$__cuda_sm3x_div_rn_ftz_f32_slowpath:
        /* <DEDUP_REMOVED lines=32> */
.L_x_26478:
[----:B------:R-:W-:Y:S05]  /*b420*/  BSYNC B3 ;  /* 0x0000000000037941 */ /* 0x000fea0003800000 */
.L_x_26477:
        /* <DEDUP_REMOVED lines=27> */
.L_x_26484:
[----:B------:R-:W-:-:S07]  /*b5e0*/  LEA R0, R5, R0, 0x17 ;  /* 0x0000000005007211 */ /* 0x000fce00078eb8ff */
.L_x_26485:
[----:B------:R-:W-:Y:S05]  /*b5f0*/  BSYNC B3 ;  /* 0x0000000000037941 */ /* 0x000fea0003800000 */
.L_x_26483:
[----:B------:R-:W-:Y:S05]  /*b600*/  BRA `(.L_x_26486) ;  /* 0x0000000000207947 */ /* 0x000fea0003800000 */
.L_x_26482:
[----:B------:R-:W-:-:S04]  /*b610*/  LOP3.LUT R0, R23, 0x80000000, R2, 0x48, !PT ;  /* 0x8000000017007812 */ /* 0x000fc800078e4802 */
[----:B------:R-:W-:Y:S01]  /*b620*/  LOP3.LUT R0, R0, 0x7f800000, RZ, 0xfc, !PT ;  /* 0x7f80000000007812 */ /* 0x000fe200078efcff */
[----:B------:R-:W-:Y:S06]  /*b630*/  BRA `(.L_x_26486) ;  /* 0x0000000000147947 */ /* 0x000fec0003800000 */
.L_x_26481:
[----:B------:R-:W-:Y:S01]  /*b640*/  LOP3.LUT R0, R23, 0x80000000, R2, 0x48, !PT ;  /* 0x8000000017007812 */ /* 0x000fe200078e4802 */
[----:B------:R-:W-:Y:S06]  /*b650*/  BRA `(.L_x_26486) ;  /* 0x00000000000c7947 */ /* 0x000fec0003800000 */
.L_x_26480:
[----:B------:R-:W0:Y:S01]  /*b660*/  MUFU.RSQ R0, -QNAN ;  /* 0xffc0000000007908 */ /* 0x000e220000001400 */
[----:B------:R-:W-:Y:S05]  /*b670*/  BRA `(.L_x_26486) ;  /* 0x0000000000047947 */ /* 0x000fea0003800000 */
.L_x_26479:
[----:B------:R-:W-:-:S07]  /*b680*/  FADD.FTZ R0, R2, R23 ;  /* 0x0000001702007221 */ /* 0x000fce0000010000 */
.L_x_26486:
[----:B------:R-:W-:Y:S05]  /*b690*/  BSYNC B0 ;  /* 0x0000000000007941 */ /* 0x000fea0003800000 */
.L_x_26476:
[----:B------:R-:W-:-:S06]  /*b6a0*/  HFMA2.MMA R5, -RZ, RZ, 0, 0 ;  /* 0x00000000ff057435 */ /* 0x000fcc00000001ff */
[----:B0-----:R-:W-:Y:S05]  /*b6b0*/  RET.REL.NODEC R4 `(_ZN2at6native27unrolled_elementwise_kernelIZZZNS0_50_GLOBAL__N__2680c7bb_12_PowKernel_cu_140f0503_289624pow_tensor_scalar_kernelERNS_18TensorIteratorBaseERKN3c106ScalarEENKUlvE_clEvENKUlvE0_clEvEUlNS5_7complexIfEEE0_St5arrayIPcLm2EELi4E23TrivialOffsetCalculatorILi1EjESI_NS0_6memory15LoadWithoutCastENSJ_16StoreWithoutCastEEEviT_T0_T2_T3_T4_T5_) ;  /* 0xffffff4804507950 */ /* 0x001fea0003c3ffff */
.L_x_26487:
        /* <DEDUP_REMOVED lines=12> */
.L_x_71508:


//--------------------- .text._ZN2at6native29vectorized_elementwise_kernelILi2EZZZNS0_50_GLOBAL__N__2680c7bb_12_PowKernel_cu_140f0503_289624pow_tensor_scalar_kernelERNS_18TensorIteratorBaseERKN3c106ScalarEENKUlvE_clEvENKUlvE0_clEvEUlNS5_7complexIfEEE0_St5arrayIPcLm2EEEEviT0_T1_ --------------------------
	.section	.text._ZN2at6native29vectorized_elementwise_kernelILi2EZZZNS0_50_GLOBAL__N__2680c7bb_12_PowKernel_cu_140f0503_289624pow_tensor_scalar_kernelERNS_18TensorIteratorBaseERKN3c106ScalarEENKUlvE_clEvENKUlvE0_clEvEUlNS5_7complexIfEEE0_St5arrayIPcLm2EEEEviT0_T1_,"ax",@progbits
	.align	128
        .global         _ZN2at6native29vectorized_elementwise_kernelILi2EZZZNS0_50_GLOBAL__N__2680c7bb_12_PowKernel_cu_140f0503_289624pow_tensor_scalar_kernelERNS_18TensorIteratorBaseERKN3c106ScalarEENKUlvE_clEvENKUlvE0_clEvEUlNS5_7complexIfEEE0_St5arrayIPcLm2EEEEviT0_T1_
        .type           _ZN2at6native29vectorized_elementwise_kernelILi2EZZZNS0_50_GLOBAL__N__2680c7bb_12_PowKernel_cu_140f0503_289624pow_tensor_scalar_kernelERNS_18TensorIteratorBaseERKN3c106ScalarEENKUlvE_clEvENKUlvE0_clEvEUlNS5_7complexIfEEE0_St5arrayIPcLm2EEEEviT0_T1_,@function
        .size           _ZN2at6native29vectorized_elementwise_kernelILi2EZZZNS0_50_GLOBAL__N__2680c7bb_12_PowKernel_cu_140f0503_289624pow_tensor_scalar_kernelERNS_18TensorIteratorBaseERKN3c106ScalarEENKUlvE_clEvENKUlvE0_clEvEUlNS5_7complexIfEEE0_St5arrayIPcLm2EEEEviT0_T1_,(.L_x_71509 - _ZN2at6native29vectorized_elementwise_kernelILi2EZZZNS0_50_GLOBAL__N__2680c7bb_12_PowKernel_cu_140f0503_289624pow_tensor_scalar_kernelERNS_18TensorIteratorBaseERKN3c106ScalarEENKUlvE_clEvENKUlvE0_clEvEUlNS5_7complexIfEEE0_St5arrayIPcLm2EEEEviT0_T1_)
        .other          _ZN2at6native29vectorized_elementwise_kernelILi2EZZZNS0_50_GLOBAL__N__2680c7bb_12_PowKernel_cu_140f0503_289624pow_tensor_scalar_kernelERNS_18TensorIteratorBaseERKN3c106ScalarEENKUlvE_clEvENKUlvE0_clEvEUlNS5_7complexIfEEE0_St5arrayIPcLm2EEEEviT0_T1_,@"STO_CUDA_ENTRY STV_DEFAULT"
_ZN2at6native29vectorized_elementwise_kernelILi2EZZZNS0_50_GLOBAL__N__2680c7bb_12_PowKernel_cu_140f0503_289624pow_tensor_scalar_kernelERNS_18TensorIteratorBaseERKN3c106ScalarEENKUlvE_clEvENKUlvE0_clEvEUlNS5_7complexIfEEE0_St5arrayIPcLm2EEEEviT0_T1_:
.text._ZN2at6native29vectorized_elementwise_kernelILi2EZZZNS0_50_GLOBAL__N__2680c7bb_12_PowKernel_cu_140f0503_289624pow_tensor_scalar_kernelERNS_18TensorIteratorBaseERKN3c106ScalarEENKUlvE_clEvENKUlvE0_clEvEUlNS5_7complexIfEEE0_St5arrayIPcLm2EEEEviT0_T1_:
        /* <DEDUP_REMOVED lines=12> */
[----:B------:R-:W-:Y:S02]  /*00c0*/  MOV R2, UR4 ;  /* 0x0000000400027c02 */ /* 0x000fe40008000f00 */
[----:B------:R-:W-:-:S03]  /*00d0*/  MOV R3, UR5 ;  /* 0x0000000500037c02 */ /* 0x000fc60008000f00 */
[----:B0-----:R-:W-:-:S05]  /*00e0*/  IMAD.WIDE.U32 R2, R26, 0x10, R2 ;  /* 0x000000101a027825 */ /* 0x001fca00078e0002 */
[----:B------:R-:W2:Y:S04]  /*00f0*/  LDG.E.128 R16, desc[UR8][R2.64] ;  /* 0x0000000802107981 */ /* 0x000ea8000c1e1d00 */
[----:B------:R0:W5:Y:S04]  /*0100*/  LDG.E.128 R20, desc[UR8][R2.64+0x800] ;  /* 0x0008000802147981 */ /* 0x000168000c1e1d00 */
[----:B------:R0:W5:Y:S04]  /*0110*/  LDG.E.128 R8, desc[UR8][R2.64+0x1000] ;  /* 0x0010000802087981 */ /* 0x000168000c1e1d00 */
[----:B------:R0:W5:Y:S01]  /*0120*/  LDG.E.128 R12, desc[UR8][R2.64+0x1800] ;  /* 0x00180008020c7981 */ /* 0x000162000c1e1d00 */
[----:B------:R-:W-:Y:S01]  /*0130*/  BSSY B2, `(.L_x_26489) ;  /* 0x0000280000027945 */ /* 0x000fe20003800000 */
[C---:B--2---:R-:W-:Y:S01]  /*0140*/  FSETP.NAN.FTZ.AND P0, PT, R16.reuse, R17, PT ;  /* 0x000000111000720b */ /* 0x044fe20003f18000 */
[----:B------:R-:W-:-:S12]  /*0150*/  FADD.FTZ R30, |R16|, -RZ ;  /* 0x800000ff101e7221 */ /* 0x000fd80000010200 */
[----:B0-----:R-:W-:Y:S05]  /*0160*/  @P0 BRA `(.L_x_26490) ;  /* 0x0000002000f80947 */ /* 0x001fea0003800000 */
        /* <DEDUP_REMOVED lines=57> */
.L_x_26496:
[----:B------:R-:W-:Y:S05]  /*0500*/  BSYNC B0 ;  /* 0x0000000000007941 */ /* 0x000fea0003800000 */
.L_x_26495:
[----:B------:R-:W-:Y:S01]  /*0510*/  BSSY B3, `(.L_x_26497) ;  /* 0x0000007000037945 */ /* 0x000fe20003800000 */
[----:B------:R-:W-:-:S03]  /*0520*/  FFMA R0, R4, R6, R5 ;  /* 0x0000000604007223 */ /* 0x000fc60000000005 */
[----:B------:R-:W-:Y:S05]  /*0530*/  @!P0 BRA `(.L_x_26498) ;  /* 0x0000000000108947 */ /* 0x000fea0003800000 */
[----:B------:R-:W-:Y:S02]  /*0540*/  MOV R25, R29 ;  /* 0x0000001d00197202 */ /* 0x000fe40000000f00 */
[----:B------:R-:W-:Y:S02]  /*0550*/  MOV R0, R32 ;  /* 0x0000002000007202 */ /* 0x000fe40000000f00 */
[----:B------:R-:W-:-:S07]  /*0560*/  MOV R2, 0x580 ;  /* 0x0000058000027802 */ /* 0x000fce0000000f00 */
[----:B-----5:R-:W-:Y:S05]  /*0570*/  CALL.REL.NOINC `($__internal_67_$__cuda_sm3x_div_rn_ftz_f32_slowpath) ;  /* 0x000002c4003c7944 */ /* 0x020fea0003c00000 */
.L_x_26498:
[----:B------:R-:W-:Y:S05]  /*0580*/  BSYNC B3 ;  /* 0x0000000000037941 */ /* 0x000fea0003800000 */
.L_x_26497:
        /* <DEDUP_REMOVED lines=18> */
.L_x_26500:
[----:B------:R-:W-:Y:S02]  /*06b0*/  ISETP.GE.AND P0, PT, R16, RZ, PT ;  /* 0x000000ff1000720c */ /* 0x000fe40003f06270 */
[----:B------:R-:W-:-:S11]  /*06c0*/  MOV R3, 0x3fd774eb ;  /* 0x3fd774eb00037802 */ /* 0x000fd60000000f00 */
[----:B------:R-:W-:-:S04]  /*06d0*/  @P0 FFMA.FTZ R0, R3, 0.93318945169448852539, -R0 ;  /* 0x3f6ee58103000823 */ /* 0x000fc80000010800 */
[----:B------:R-:W-:-:S07]  /*06e0*/  @!P0 FFMA.FTZ R0, R3, 0.93318945169448852539, R0 ;  /* 0x3f6ee58103008823 */ /* 0x000fce0000010000 */
.L_x_26501:
[----:B------:R-:W-:Y:S05]  /*06f0*/  BSYNC B0 ;  /* 0x0000000000007941 */ /* 0x000fea0003800000 */
.L_x_26499:
        /* <DEDUP_REMOVED lines=12> */
.L_x_26494:
        /* <DEDUP_REMOVED lines=14> */
[----:B------:R-:W-:Y:S02]  /*08a0*/  MOV R0, R32 ;  /* 0x0000002000007202 */ /* 0x000fe40000000f00 */
[----:B------:R-:W-:-:S07]  /*08b0*/  MOV R2, 0x8d0 ;  /* 0x000008d000027802 */ /* 0x000fce0000000f00 */
[----:B-----5:R-:W-:Y:S05]  /*08c0*/  CALL.REL.NOINC `($__internal_67_$__cuda_sm3x_div_rn_ftz_f32_slowpath) ;  /* 0x000002c000687944 */ /* 0x020fea0003c00000 */
.L_x_26505:
[----:B------:R-:W-:Y:S05]  /*08d0*/  BSYNC B3 ;  /* 0x0000000000037941 */ /* 0x000fea0003800000 */
.L_x_26504:
        /* <DEDUP_REMOVED lines=18> */
.L_x_26507:
[----:B------:R-:W-:Y:S02]  /*0a00*/  ISETP.GE.AND P0, PT, R16, RZ, PT ;  /* 0x000000ff1000720c */ /* 0x000fe40003f06270 */
[----:B------:R-:W-:-:S11]  /*0a10*/  MOV R3, 0x3fd774eb ;  /* 0x3fd774eb00037802 */ /* 0x000fd60000000f00 */
[----:B------:R-:W-:-:S04]  /*0a20*/  @P0 FFMA.FTZ R0, R3, 0.93318945169448852539, -R0 ;  /* 0x3f6ee58103000823 */ /* 0x000fc80000010800 */
[----:B------:R-:W-:-:S07]  /*0a30*/  @!P0 FFMA.FTZ R0, R3, 0.93318945169448852539, R0 ;  /* 0x3f6ee58103008823 */ /* 0x000fce0000010000 */
.L_x_26508:
[----:B------:R-:W-:Y:S05]  /*0a40*/  BSYNC B0 ;  /* 0x0000000000007941 */ /* 0x000fea0003800000 */
.L_x_26506:
        /* <DEDUP_REMOVED lines=13> */
.L_x_26503:
        /* <DEDUP_REMOVED lines=16> */
[C---:B------:R-:W-:Y:S01]  /*0c20*/  FADD.FTZ R30, R24.reuse, R24 ;  /* 0x00000018181e7221 */ /* 0x040fe20000010000 */
[C---:B------:R-:W-:Y:S01]  /*0c30*/  FMUL.FTZ R5, R24.reuse, R27 ;  /* 0x0000001b18057220 */ /* 0x040fe20000410000 */
[----:B------:R-:W-:Y:S01]  /*0c40*/  FMUL.FTZ R6, R24, R24 ;  /* 0x0000001818067220 */ /* 0x000fe20000410000 */
[C---:B------:R-:W-:Y:S01]  /*0c50*/  FMUL.FTZ R24, R28.reuse, R25 ;  /* 0x000000191c187220 */ /* 0x040fe20000410000 */
[C---:B------:R-:W-:Y:S01]  /*0c60*/  FMUL.FTZ R25, R7.reuse, R27 ;  /* 0x0000001b07197220 */ /* 0x040fe20000410000 */
[C---:B------:R-:W-:Y:S01]  /*0c70*/  FMUL.FTZ R27, R28.reuse, R31 ;  /* 0x0000001f1c1b7220 */ /* 0x040fe20000410000 */
[C---:B------:R-:W-:Y:S01]  /*0c80*/  FMUL.FTZ R30, R7.reuse, R30 ;  /* 0x0000001e071e7220 */ /* 0x040fe20000410000 */
[----:B------:R-:W-:Y:S01]  /*0c90*/  FMUL.FTZ R28, R28, R28 ;  /* 0x0000001c1c1c7220 */ /* 0x000fe20000410000 */
[----:B------:R-:W-:-:S07]  /*0ca0*/  FMUL.FTZ R7, R7, R7 ;  /* 0x0000000707077220 */ /* 0x000fce0000410000 */
.L_x_26510:
        /* <DEDUP_REMOVED lines=40> */
.L_x_26509:
[----:B------:R-:W-:Y:S01]  /*0f30*/  FADD.FTZ R0, R0, -1 ;  /* 0xbf80000000007421 */ /* 0x000fe20000010000 */
[----:B------:R-:W-:Y:S01]  /*0f40*/  FCHK P3, R29, R32 ;  /* 0x000000201d007302 */ /* 0x000fe20000060000 */
[----:B------:R-:W-:Y:S02]  /*0f50*/  BSSY B0, `(.L_x_26511) ;  /* 0x000002e000007945 */ /* 0x000fe40003800000 */
[----:B------:R-:W-:-:S04]  /*0f60*/  FADD.FTZ R3, R3, R0 ;  /* 0x0000000003037221 */ /* 0x000fc80000010000 */
[----:B------:R-:W-:-:S04]  /*0f70*/  FADD.FTZ R2, R2, R3 ;  /* 0x0000000302027221 */ /* 0x000fc80000010000 */
[----:B------:R-:W-:-:S04]  /*0f80*/  FADD.FTZ R5, R5, R2 ;  /* 0x0000000205057221 */ /* 0x000fc80000010000 */
[----:B------:R-:W-:Y:S01]  /*0f90*/  FADD.FTZ R5, R4, R5 ;  /* 0x0000000504057221 */ /* 0x000fe20000010000 */
[----:B------:R-:W-:-:S03]  /*0fa0*/  MOV R4, 0x3e800000 ;  /* 0x3e80000000047802 */ /* 0x000fc60000000f00 */
[----:B------:R-:W-:-:S04]  /*0fb0*/  FADD.FTZ R5, R6, R5 ;  /* 0x0000000506057221 */ /* 0x000fc80000010000 */
[----:B------:R-:W-:Y:S01]  /*0fc0*/  FADD.FTZ R24, R24, R5 ;  /* 0x0000000518187221 */ /* 0x000fe20000010000 */
[----:B------:R-:W-:-:S03]  /*0fd0*/  HFMA2.MMA R5, -RZ, RZ, 1.3056640625, -1.8671875 ;  /* 0x3d39bf78ff057435 */ /* 0x000fc600000001ff */
[----:B------:R-:W-:-:S04]  /*0fe0*/  FADD.FTZ R24, R25, R24 ;  /* 0x0000001819187221 */ /* 0x000fc80000010000 */
        /* <DEDUP_REMOVED lines=23> */
[----:B------:R-:W-:Y:S01]  /*1160*/  FFMA.FTZ R3, R2, R3, 0.33333510160446166992 ;  /* 0x3eaaaae602037423 */ /* 0x000fe20000010003 */
[----:B------:R-:W-:-:S03]  /*1170*/  FFMA R5, R29, R4, RZ ;  /* 0x000000041d057223 */ /* 0x000fc600000000ff */
        /* <DEDUP_REMOVED lines=11> */
.L_x_26512:
[----:B------:R-:W-:Y:S05]  /*1230*/  BSYNC B0 ;  /* 0x0000000000007941 */ /* 0x000fea0003800000 */
.L_x_26511:
[----:B------:R-:W-:Y:S01]  /*1240*/  BSSY B3, `(.L_x_26513) ;  /* 0x0000007000037945 */ /* 0x000fe20003800000 */
[----:B------:R-:W-:-:S03]  /*1250*/  FFMA R0, R4, R2, R5 ;  /* 0x0000000204007223 */ /* 0x000fc60000000005 */
[----:B------:R-:W-:Y:S05]  /*1260*/  @!P3 BRA `(.L_x_26514) ;  /* 0x000000000010b947 */ /* 0x000fea0003800000 */
[----:B------:R-:W-:Y:S02]  /*1270*/  MOV R25, R29 ;  /* 0x0000001d00197202 */ /* 0x000fe40000000f00 */
[----:B------:R-:W-:Y:S02]  /*1280*/  MOV R0, R32 ;  /* 0x0000002000007202 */ /* 0x000fe40000000f00 */
[----:B------:R-:W-:-:S07]  /*1290*/  MOV R2, 0x12b0 ;  /* 0x000012b000027802 */ /* 0x000fce0000000f00 */
[----:B-----5:R-:W-:Y:S05]  /*12a0*/  CALL.REL.NOINC `($__internal_67_$__cuda_sm3x_div_rn_ftz_f32_slowpath) ;  /* 0x000002b400f07944 */ /* 0x020fea0003c00000 */
.L_x_26514:
[----:B------:R-:W-:Y:S05]  /*12b0*/  BSYNC B3 ;  /* 0x0000000000037941 */ /* 0x000fea0003800000 */
.L_x_26513:
        /* <DEDUP_REMOVED lines=18> */
.L_x_26516:
[----:B------:R-:W-:Y:S02]  /*13e0*/  ISETP.GE.AND P0, PT, R16, RZ, PT ;  /* 0x000000ff1000720c */ /* 0x000fe40003f06270 */
[----:B------:R-:W-:-:S11]  /*13f0*/  MOV R3, 0x3fd774eb ;  /* 0x3fd774eb00037802 */ /* 0x000fd60000000f00 */
[----:B------:R-:W-:-:S04]  /*1400*/  @P0 FFMA.FTZ R0, R3, 0.93318945169448852539, -R0 ;  /* 0x3f6ee58103000823 */ /* 0x000fc80000010800 */
[----:B------:R-:W-:-:S07]  /*1410*/  @!P0 FFMA.FTZ R0, R3, 0.93318945169448852539, R0 ;  /* 0x3f6ee58103008823 */ /* 0x000fce0000010000 */
.L_x_26517:
[----:B------:R-:W-:Y:S05]  /*1420*/  BSYNC B0 ;  /* 0x0000000000007941 */ /* 0x000fea0003800000 */
.L_x_26515:
[----:B------:R-:W-:Y:S01]  /*1430*/  FSETP.NEU.FTZ.AND P1, PT, |R16|, |R17|, PT ;  /* 0x400000111000720b */ /* 0x000fe20003f3d200 */
        /* <DEDUP_REMOVED lines=11> */
.L_x_26493:
        /* <DEDUP_REMOVED lines=13> */
.L_x_26519:
[----:B------:R-:W-:Y:S05]  /*15c0*/  BSYNC B3 ;  /* 0x0000000000037941 */ /* 0x000fea0003800000 */
.L_x_26518:
        /* <DEDUP_REMOVED lines=18> */
.L_x_26521:
[----:B------:R-:W-:Y:S02]  /*16f0*/  ISETP.GE.AND P0, PT, R16, RZ, PT ;  /* 0x000000ff1000720c */ /* 0x000fe40003f06270 */
[----:B------:R-:W-:-:S11]  /*1700*/  MOV R3, 0x3fd774eb ;  /* 0x3fd774eb00037802 */ /* 0x000fd60000000f00 */
[----:B------:R-:W-:-:S04]  /*1710*/  @P0 FFMA.FTZ R0, R3, 0.93318945169448852539, -R0 ;  /* 0x3f6ee58103000823 */ /* 0x000fc80000010800 */
[----:B------:R-:W-:-:S07]  /*1720*/  @!P0 FFMA.FTZ R0, R3, 0.93318945169448852539, R0 ;  /* 0x3f6ee58103008823 */ /* 0x000fce0000010000 */
.L_x_26522:
[----:B------:R-:W-:Y:S05]  /*1730*/  BSYNC B0 ;  /* 0x0000000000007941 */ /* 0x000fea0003800000 */
.L_x_26520:
        /* <DEDUP_REMOVED lines=27> */
.L_x_26492:
        /* <DEDUP_REMOVED lines=11> */
[C---:B------:R-:W-:Y:S02]  /*19a0*/  IADD3 R4, -R3.reuse, 0x40800000, RZ ;  /* 0x4080000003047810 */ /* 0x040fe40007ffe1ff */
[----:B------:R-:W-:Y:S02]  /*19b0*/  IADD3 R2, -R3, R0, RZ ;  /* 0x0000000003027210 */ /* 0x000fe40007ffe1ff */
        /* <DEDUP_REMOVED lines=26> */
.L_x_26525:
[----:B------:R-:W-:Y:S05]  /*1b60*/  BSYNC B0 ;  /* 0x0000000000007941 */ /* 0x000fea0003800000 */
.L_x_26524:
[----:B------:R-:W-:Y:S01]  /*1b70*/  BSSY B3, `(.L_x_26526) ;  /* 0x0000007000037945 */ /* 0x000fe20003800000 */
[----:B------:R-:W-:-:S03]  /*1b80*/  FFMA R0, R4, R6, R5 ;  /* 0x0000000604007223 */ /* 0x000fc60000000005 */
[----:B------:R-:W-:Y:S05]  /*1b90*/  @!P0 BRA `(.L_x_26527) ;  /* 0x0000000000108947 */ /* 0x000fea0003800000 */
[----:B------:R-:W-:Y:S01]  /*1ba0*/  HFMA2.MMA R0, -RZ, RZ, 1.875, 0 ;  /* 0x3f800000ff007435 */ /* 0x000fe200000001ff */
[----:B------:R-:W-:Y:S02]  /*1bb0*/  MOV R25, R29 ;  /* 0x0000001d00197202 */ /* 0x000fe40000000f00 */
[----:B------:R-:W-:-:S08]  /*1bc0*/  MOV R2, 0x1be0 ;  /* 0x00001be000027802 */ /* 0x000fd00000000f00 */
[----:B-----5:R-:W-:Y:S05]  /*1bd0*/  CALL.REL.NOINC `($__internal_67_$__cuda_sm3x_div_rn_ftz_f32_slowpath) ;  /* 0x000002ac00a47944 */ /* 0x020fea0003c00000 */
.L_x_26527:
[----:B------:R-:W-:Y:S05]  /*1be0*/  BSYNC B3 ;  /* 0x0000000000037941 */ /* 0x000fea0003800000 */
.L_x_26526:
        /* <DEDUP_REMOVED lines=18> */
.L_x_26529:
[----:B------:R-:W-:Y:S02]  /*1d10*/  ISETP.GE.AND P0, PT, R16, RZ, PT ;  /* 0x000000ff1000720c */ /* 0x000fe40003f06270 */
[----:B------:R-:W-:-:S11]  /*1d20*/  MOV R3, 0x3fd774eb ;  /* 0x3fd774eb00037802 */ /* 0x000fd60000000f00 */
[----:B------:R-:W-:-:S04]  /*1d30*/  @P0 FFMA.FTZ R0, R3, 0.93318945169448852539, -R0 ;  /* 0x3f6ee58103000823 */ /* 0x000fc80000010800 */
[----:B------:R-:W-:-:S07]  /*1d40*/  @!P0 FFMA.FTZ R0, R3, 0.93318945169448852539, R0 ;  /* 0x3f6ee58103008823 */ /* 0x000fce0000010000 */
.L_x_26530:
[----:B------:R-:W-:Y:S05]  /*1d50*/  BSYNC B0 ;  /* 0x0000000000007941 */ /* 0x000fea0003800000 */
.L_x_26528:
        /* <DEDUP_REMOVED lines=10> */
.L_x_26523:
        /* <DEDUP_REMOVED lines=10> */
[----:B------:R-:W-:Y:S02]  /*1ea0*/  MOV R25, R29 ;  /* 0x0000001d00197202 */ /* 0x000fe40000000f00 */
[----:B------:R-:W-:-:S08]  /*1eb0*/  MOV R2, 0x1ed0 ;  /* 0x00001ed000027802 */ /* 0x000fd00000000f00 */
[----:B-----5:R-:W-:Y:S05]  /*1ec0*/  CALL.REL.NOINC `($__internal_67_$__cuda_sm3x_div_rn_ftz_f32_slowpath) ;  /* 0x000002a800e87944 */ /* 0x020fea0003c00000 */
.L_x_26532:
[----:B------:R-:W-:Y:S05]  /*1ed0*/  BSYNC B3 ;  /* 0x0000000000037941 */ /* 0x000fea0003800000 */
.L_x_26531:
        /* <DEDUP_REMOVED lines=18> */
.L_x_26534:
[----:B------:R-:W-:Y:S02]  /*2000*/  ISETP.GE.AND P0, PT, R16, RZ, PT ;  /* 0x000000ff1000720c */ /* 0x000fe40003f06270 */
[----:B------:R-:W-:-:S11]  /*2010*/  MOV R3, 0x3fd774eb ;  /* 0x3fd774eb00037802 */ /* 0x000fd60000000f00 */
[----:B------:R-:W-:-:S04]  /*2020*/  @P0 FFMA.FTZ R0, R3, 0.93318945169448852539, -R0 ;  /* 0x3f6ee58103000823 */ /* 0x000fc80000010800 */
[----:B------:R-:W-:-:S07]  /*2030*/  @!P0 FFMA.FTZ R0, R3, 0.93318945169448852539, R0 ;  /* 0x3f6ee58103008823 */ /* 0x000fce0000010000 */
.L_x_26535:
[----:B------:R-:W-:Y:S05]  /*2040*/  BSYNC B0 ;  /* 0x0000000000007941 */ /* 0x000fea0003800000 */
.L_x_26533:
        /* <DEDUP_REMOVED lines=11> */
.L_x_26491:
[----:B------:R-:W-:Y:S01]  /*2100*/  FMUL.FTZ R0, R16, 0.36787945032119750977 ;  /* 0x3ebc5ab210007820 */ /* 0x000fe20000410000 */
[----:B------:R-:W-:Y:S01]  /*2110*/  FMUL.FTZ R2, R17, 0.36787945032119750977 ;  /* 0x3ebc5ab211027820 */ /* 0x000fe20000410000 */
[----:B------:R-:W-:Y:S02]  /*2120*/  BSSY B3, `(.L_x_26536) ;  /* 0x0000020000037945 */ /* 0x000fe40003800000 */
[----:B------:R-:W-:Y:S01]  /*2130*/  FADD.FTZ R0, |R0|, -RZ ;  /* 0x800000ff00007221 */ /* 0x000fe20000010200 */
[----:B------:R-:W-:-:S05]  /*2140*/  FADD.FTZ R3, |R2|, -RZ ;  /* 0x800000ff02037221 */ /* 0x000fca0000010200 */
[CC--:B------:R-:W-:Y:S02]  /*2150*/  VIMNMX R2, R0.reuse, R3.reuse, !PT ;  /* 0x0000000300027248 */ /* 0x0c0fe40007fe0100 */
[----:B------:R-:W-:Y:S02]  /*2160*/  VIMNMX R0, R0, R3, PT ;  /* 0x0000000300007248 */ /* 0x000fe40003fe0100 */
[----:B------:R-:W-:Y:S02]  /*2170*/  LOP3.LUT R4, R2, 0xfe000000, RZ, 0xc0, !PT ;  /* 0xfe00000002047812 */ /* 0x000fe400078ec0ff */
[----:B------:R-:W-:Y:S02]  /*2180*/  FSETP.NEU.FTZ.AND P0, PT, R0, RZ, PT ;  /* 0x000000ff0000720b */ /* 0x000fe40003f1d000 */
[----:B------:R-:W-:-:S05]  /*2190*/  IADD3 R3, -R4, 0x7e800000, RZ ;  /* 0x7e80000004037810 */ /* 0x000fca0007ffe1ff */
[-C--:B------:R-:W-:Y:S01]  /*21a0*/  FMUL.FTZ R5, R0, R3.reuse ;  /* 0x0000000300057220 */ /* 0x080fe20000410000 */
[----:B------:R-:W-:-:S03]  /*21b0*/  FMUL.FTZ R3, R2, R3 ;  /* 0x0000000302037220 */ /* 0x000fc60000410000 */
[----:B------:R-:W-:Y:S02]  /*21c0*/  FMUL.FTZ R6, R5, R5 ;  /* 0x0000000505067220 */ /* 0x000fe40000410000 */
[----:B------:R-:W-:Y:S02]  /*21d0*/  MUFU.RCP R5, R32 ;  /* 0x0000002000057308 */ /* 0x000fe40000001000 */
[----:B------:R-:W-:Y:S01]  /*21e0*/  FFMA.FTZ R6, R3, R3, R6 ;  /* 0x0000000303067223 */ /* 0x000fe20000010006 */
[----:B------:R-:W-:-:S05]  /*21f0*/  LOP3.LUT R3, R4, 0x800000, RZ, 0xfc, !PT ;  /* 0x0080000004037812 */ /* 0x000fca00078efcff */
[----:B------:R-:W0:Y:S02]  /*2200*/  MUFU.SQRT R6, R6 ;  /* 0x0000000600067308 */ /* 0x000e240000002000 */
[----:B0-----:R-:W-:Y:S01]  /*2210*/  @P0 FMUL.FTZ R2, R6, R3 ;  /* 0x0000000306020220 */ /* 0x001fe20000410000 */
[----:B------:R-:W-:Y:S01]  /*2220*/  FSETP.NEU.FTZ.AND P0, PT, R0, +INF , PT ;  /* 0x7f8000000000780b */ /* 0x000fe20003f1d000 */
[----:B------:R-:W-:Y:S01]  /*2230*/  FFMA R0, -R32, R5, 1 ;  /* 0x3f80000020007423 */ /* 0x000fe20000000105 */
[----:B------:R-:W-:Y:S02]  /*2240*/  MOV R3, 0x3f800000 ;  /* 0x3f80000000037802 */ /* 0x000fe40000000f00 */
        /* <DEDUP_REMOVED lines=9> */
[----:B------:R-:W-:Y:S02]  /*22e0*/  MOV R25, R29 ;  /* 0x0000001d00197202 */ /* 0x000fe40000000f00 */
[----:B------:R-:W-:Y:S02]  /*22f0*/  MOV R0, R32 ;  /* 0x0000002000007202 */ /* 0x000fe40000000f00 */
[----:B------:R-:W-:-:S07]  /*2300*/  MOV R2, 0x2320 ;  /* 0x0000232000027802 */ /* 0x000fce0000000f00 */
[----:B-----5:R-:W-:Y:S05]  /*2310*/  CALL.REL.NOINC `($__internal_67_$__cuda_sm3x_div_rn_ftz_f32_slowpath) ;  /* 0x000002a400d47944 */ /* 0x020fea0003c00000 */
.L_x_26537:
[----:B------:R-:W-:Y:S05]  /*2320*/  BSYNC B3 ;  /* 0x0000000000037941 */ /* 0x000fea0003800000 */
.L_x_26536:
        /* <DEDUP_REMOVED lines=18> */
.L_x_26539:
[----:B------:R-:W-:Y:S02]  /*2450*/  ISETP.GE.AND P0, PT, R16, RZ, PT ;  /* 0x000000ff1000720c */ /* 0x000fe40003f06270 */
[----:B------:R-:W-:-:S11]  /*2460*/  MOV R3, 0x3fd774eb ;  /* 0x3fd774eb00037802 */ /* 0x000fd60000000f00 */
[----:B------:R-:W-:-:S04]  /*2470*/  @P0 FFMA.FTZ R0, R3, 0.93318945169448852539, -R0 ;  /* 0x3f6ee58103000823 */ /* 0x000fc80000010800 */
[----:B------:R-:W-:-:S07]  /*2480*/  @!P0 FFMA.FTZ R0, R3, 0.93318945169448852539, R0 ;  /* 0x3f6ee58103008823 */ /* 0x000fce0000010000 */
.L_x_26540:
[----:B------:R-:W-:Y:S05]  /*2490*/  BSYNC B0 ;  /* 0x0000000000007941 */ /* 0x000fea0003800000 */
.L_x_26538:
[----:B------:R-:W-:Y:S01]  /*24a0*/  FSETP.NEU.FTZ.AND P1, PT, |R16|, |R17|, PT ;  /* 0x400000111000720b */ /* 0x000fe20003f3d200 */
        /* <DEDUP_REMOVED lines=10> */
.L_x_26490:
        /* <DEDUP_REMOVED lines=23> */
[----:B------:R-:W-:Y:S02]  /*26c0*/  MOV R0, R27 ;  /* 0x0000001b00007202 */ /* 0x000fe40000000f00 */
[----:B------:R-:W-:-:S07]  /*26d0*/  MOV R2, 0x26f0 ;  /* 0x000026f000027802 */ /* 0x000fce0000000f00 */
[----:B-----5:R-:W-:Y:S05]  /*26e0*/  CALL.REL.NOINC `($__internal_67_$__cuda_sm3x_div_rn_ftz_f32_slowpath) ;  /* 0x000002a000e07944 */ /* 0x020fea0003c00000 */
.L_x_26542:
[----:B------:R-:W-:Y:S05]  /*26f0*/  BSYNC B3 ;  /* 0x0000000000037941 */ /* 0x000fea0003800000 */
.L_x_26541:
        /* <DEDUP_REMOVED lines=18> */
.L_x_26544:
[----:B------:R-:W-:Y:S02]  /*2820*/  ISETP.GE.AND P0, PT, R16, RZ, PT ;  /* 0x000000ff1000720c */ /* 0x000fe40003f06270 */
[----:B------:R-:W-:-:S11]  /*2830*/  MOV R3, 0x3fd774eb ;  /* 0x3fd774eb00037802 */ /* 0x000fd60000000f00 */
[----:B------:R-:W-:-:S04]  /*2840*/  @P0 FFMA.FTZ R0, R3, 0.93318945169448852539, -R0 ;  /* 0x3f6ee58103000823 */ /* 0x000fc80000010800 */
[----:B------:R-:W-:-:S07]  /*2850*/  @!P0 FFMA.FTZ R0, R3, 0.93318945169448852539, R0 ;  /* 0x3f6ee58103008823 */ /* 0x000fce0000010000 */
.L_x_26545:
[----:B------:R-:W-:Y:S05]  /*2860*/  BSYNC B0 ;  /* 0x0000000000007941 */ /* 0x000fea0003800000 */
.L_x_26543:
        /* <DEDUP_REMOVED lines=12> */
.L_x_26502:
[----:B------:R-:W-:Y:S05]  /*2930*/  BSYNC B2 ;  /* 0x0000000000027941 */ /* 0x000fea0003800000 */
.L_x_26489:
        /* <DEDUP_REMOVED lines=43> */
.L_x_26549:
        /* <DEDUP_REMOVED lines=10> */
.L_x_26548:
[----:B------:R-:W-:-:S04]  /*2c90*/  FMUL.RZ R4, R4, 0.15915493667125701904 ;  /* 0x3e22f98304047820 */ /* 0x000fc8000040c000 */
[----:B------:R1:W2:Y:S08]  /*2ca0*/  MUFU.SIN R17, R4 ;  /* 0x0000000400117308 */ /* 0x0002b00000000400 */
[----:B------:R1:W3:Y:S01]  /*2cb0*/  MUFU.COS R16, R4 ;  /* 0x0000000400107308 */ /* 0x0002e20000000000 */
[----:B------:R-:W-:Y:S05]  /*2cc0*/  BRA `(.L_x_26550) ;  /* 0x00000000000c7947 */ /* 0x000fea0003800000 */
.L_x_26547:
[----:B------:R-:W-:Y:S01]  /*2cd0*/  FMUL.FTZ R16, R30, 1.4426950216293334961 ;  /* 0x3fb8aa3b1e107820 */ /* 0x000fe20000410000 */
[----:B------:R-:W-:-:S05]  /*2ce0*/  MOV R17, R4 ;  /* 0x0000000400117202 */ /* 0x000fca0000000f00 */
[----:B------:R-:W0:Y:S02]  /*2cf0*/  MUFU.EX2 R16, R16 ;  /* 0x0000001000107308 */ /* 0x000e240000000800 */
.L_x_26550:
[----:B------:R-:W-:Y:S05]  /*2d00*/  BSYNC B0 ;  /* 0x0000000000007941 */ /* 0x000fea0003800000 */
.L_x_26546:
        /* <DEDUP_REMOVED lines=33> */
[----:B-1----:R-:W-:Y:S02]  /*2f20*/  IADD3 R4, -R3, 0x40800000, RZ ;  /* 0x4080000003047810 */ /* 0x002fe40007ffe1ff */
[-C--:B------:R-:W-:Y:S02]  /*2f30*/  IADD3 R2, R0, -R3.reuse, RZ ;  /* 0x8000000300027210 */ /* 0x080fe40007ffe0ff */
[----:B------:R-:W-:Y:S01]  /*2f40*/  I2FP.F32.S32 R3, R3 ;  /* 0x0000000300037245 */ /* 0x000fe20000201400 */
[----:B------:R-:W-:-:S04]  /*2f50*/  FFMA.FTZ R5, R4, 0.25, -R5 ;  /* 0x3e80000004057823 */ /* 0x000fc80000010805 */
[----:B------:R-:W-:Y:S01]  /*2f60*/  FADD.FTZ R2, R2, R5 ;  /* 0x0000000502027221 */ /* 0x000fe20000010000 */
[----:B------:R-:W-:-:S03]  /*2f70*/  FMUL.FTZ R3, R3, 1.1920928955078125e-07 ;  /* 0x3400000003037820 */ /* 0x000fc60000410000 */
[C---:B------:R-:W-:Y:S02]  /*2f80*/  FFMA.FTZ R5, R2.reuse, -R7, 0.10546888411045074463 ;  /* 0x3dd8001202057423 */ /* 0x040fe40000010807 */
[----:B------:R-:W1:Y:S02]  /*2f90*/  MUFU.RCP R7, R32 ;  /* 0x0000002000077308 */ /* 0x000e640000001000 */
[----:B------:R-:W-:-:S04]  /*2fa0*/  FFMA.FTZ R5, R2, R5, -0.13229703903198242188 ;  /* 0xbe0778e002057423 */ /* 0x000fc80000010005 */
[----:B------:R-:W-:-:S04]  /*2fb0*/  FFMA.FTZ R5, R2, R5, 0.14491446316242218018 ;  /* 0x3e14647502057423 */ /* 0x000fc80000010005 */
[----:B------:R-:W-:-:S04]  /*2fc0*/  FFMA.FTZ R5, R2, R5, -0.16641564667224884033 ;  /* 0xbe2a68dd02057423 */ /* 0x000fc80000010005 */
[----:B------:R-:W-:Y:S01]  /*2fd0*/  FFMA.FTZ R5, R2, R5, 0.19988867640495300293 ;  /* 0x3e4caf9e02057423 */ /* 0x000fe20000010005 */
[----:B-1----:R-:W-:-:S03]  /*2fe0*/  FFMA R4, -R32, R7, 1 ;  /* 0x3f80000020047423 */ /* 0x002fc60000000107 */
        /* <DEDUP_REMOVED lines=15> */
.L_x_26558:
[----:B------:R-:W-:Y:S05]  /*30e0*/  BSYNC B0 ;  /* 0x0000000000007941 */ /* 0x000fea0003800000 */
.L_x_26557:
[----:B------:R-:W-:Y:S01]  /*30f0*/  BSSY B3, `(.L_x_26559) ;  /* 0x0000007000037945 */ /* 0x000fe20003800000 */
[----:B------:R-:W-:-:S03]  /*3100*/  FFMA R0, R4, R6, R5 ;  /* 0x0000000604007223 */ /* 0x000fc60000000005 */
[----:B------:R-:W-:Y:S05]  /*3110*/  @!P0 BRA `(.L_x_26560) ;  /* 0x0000000000108947 */ /* 0x000fea0003800000 */
[----:B------:R-:W-:Y:S02]  /*3120*/  MOV R25, R29 ;  /* 0x0000001d00197202 */ /* 0x000fe40000000f00 */
[----:B------:R-:W-:Y:S02]  /*3130*/  MOV R0, R32 ;  /* 0x0000002000007202 */ /* 0x000fe40000000f00 */
[----:B------:R-:W-:-:S07]  /*3140*/  MOV R2, 0x3160 ;  /* 0x0000316000027802 */ /* 0x000fce0000000f00 */
[----:B0-23-5:R-:W-:Y:S05]  /*3150*/  CALL.REL.NOINC `($__internal_67_$__cuda_sm3x_div_rn_ftz_f32_slowpath) ;  /* 0x0000029800447944 */ /* 0x02dfea0003c00000 */
.L_x_26560:
[----:B------:R-:W-:Y:S05]  /*3160*/  BSYNC B3 ;  /* 0x0000000000037941 */ /* 0x000fea0003800000 */
.L_x_26559:
        /* <DEDUP_REMOVED lines=18> */
.L_x_26562:
[----:B------:R-:W-:Y:S02]  /*3290*/  ISETP.GE.AND P0, PT, R18, RZ, PT ;  /* 0x000000ff1200720c */ /* 0x000fe40003f06270 */
[----:B------:R-:W-:-:S11]  /*32a0*/  MOV R3, 0x3fd774eb ;  /* 0x3fd774eb00037802 */ /* 0x000fd60000000f00 */
[----:B------:R-:W-:-:S04]  /*32b0*/  @P0 FFMA.FTZ R0, R3, 0.93318945169448852539, -R0 ;  /* 0x3f6ee58103000823 */ /* 0x000fc80000010800 */
[----:B------:R-:W-:-:S07]  /*32c0*/  @!P0 FFMA.FTZ R0, R3, 0.93318945169448852539, R0 ;  /* 0x3f6ee58103008823 */ /* 0x000fce0000010000 */
.L_x_26563:
[----:B------:R-:W-:Y:S05]  /*32d0*/  BSYNC B0 ;  /* 0x0000000000007941 */ /* 0x000fea0003800000 */
.L_x_26561:
        /* <DEDUP_REMOVED lines=12> */
.L_x_26556:
[----:B------:R-:W-:-:S04]  /*33a0*/  FMUL.FTZ R27, R29, R29 ;  /* 0x0000001d1d1b7220 */ /* 0x000fc80000410000 */
[----:B------:R-:W-:-:S05]  /*33b0*/  FFMA.FTZ R27, R32, R32, R27 ;  /* 0x00000020201b7223 */ /* 0x000fca000001001b */
[----:B------:R-:W-:-:S13]  /*33c0*/  FSETP.GTU.FTZ.AND P0, PT, R27, 0.69999998807907104492, PT ;  /* 0x3f3333331b00780b */ /* 0x000fda0003f1c000 */
[----:B------:R-:W-:Y:S05]  /*33d0*/  @P0 BRA `(.L_x_26565) ;  /* 0x0000000000c80947 */ /* 0x000fea0003800000 */
[----:B------:R-:W4:Y:S01]  /*33e0*/  MUFU.RCP R3, R32 ;  /* 0x0000002000037308 */ /* 0x000f220000001000 */
[----:B------:R-:W-:Y:S07]  /*33f0*/  BSSY B3, `(.L_x_26566) ;  /* 0x000000c000037945 */ /* 0x000fee0003800000 */
[----:B------:R-:W0:Y:S01]  /*3400*/  FCHK P0, R29, R32 ;  /* 0x000000201d007302 */ /* 0x000e220000000000 */
[----:B----4-:R-:W-:-:S04]  /*3410*/  FFMA R0, -R32, R3, 1 ;  /* 0x3f80000020007423 */ /* 0x010fc80000000103 */
[----:B------:R-:W-:-:S04]  /*3420*/  FFMA R0, R3, R0, R3 ;  /* 0x0000000003007223 */ /* 0x000fc80000000003 */
[----:B------:R-:W-:-:S04]  /*3430*/  FFMA R3, R29, R0, RZ ;  /* 0x000000001d037223 */ /* 0x000fc800000000ff */
[----:B------:R-:W-:-:S04]  /*3440*/  FFMA R2, -R32, R3, R29 ;  /* 0x0000000320027223 */ /* 0x000fc8000000011d */
[----:B------:R-:W-:Y:S01]  /*3450*/  FFMA R0, R0, R2, R3 ;  /* 0x0000000200007223 */ /* 0x000fe20000000003 */
[----:B0-----:R-:W-:Y:S06]  /*3460*/  @!P0 BRA `(.L_x_26567) ;  /* 0x0000000000108947 */ /* 0x001fec0003800000 */
[----:B------:R-:W-:Y:S02]  /*3470*/  MOV R25, R29 ;  /* 0x0000001d00197202 */ /* 0x000fe40000000f00 */
[----:B------:R-:W-:Y:S02]  /*3480*/  MOV R0, R32 ;  /* 0x0000002000007202 */ /* 0x000fe40000000f00 */
[----:B------:R-:W-:-:S07]  /*3490*/  MOV R2, 0x34b0 ;  /* 0x000034b000027802 */ /* 0x000fce0000000f00 */
[----:B-123-5:R-:W-:Y:S05]  /*34a0*/  CALL.REL.NOINC `($__internal_67_$__cuda_sm3x_div_rn_ftz_f32_slowpath) ;  /* 0x0000029400707944 */ /* 0x02efea0003c00000 */
.L_x_26567:
[----:B------:R-:W-:Y:S05]  /*34b0*/  BSYNC B3 ;  /* 0x0000000000037941 */ /* 0x000fea0003800000 */
.L_x_26566:
        /* <DEDUP_REMOVED lines=18> */
.L_x_26569:
[----:B------:R-:W-:Y:S02]  /*35e0*/  ISETP.GE.AND P0, PT, R18, RZ, PT ;  /* 0x000000ff1200720c */ /* 0x000fe40003f06270 */
[----:B------:R-:W-:-:S11]  /*35f0*/  MOV R3, 0x3fd774eb ;  /* 0x3fd774eb00037802 */ /* 0x000fd60000000f00 */
[----:B------:R-:W-:-:S04]  /*3600*/  @P0 FFMA.FTZ R0, R3, 0.93318945169448852539, -R0 ;  /* 0x3f6ee58103000823 */ /* 0x000fc80000010800 */
[----:B------:R-:W-:-:S07]  /*3610*/  @!P0 FFMA.FTZ R0, R3, 0.93318945169448852539, R0 ;  /* 0x3f6ee58103008823 */ /* 0x000fce0000010000 */
.L_x_26570:
[----:B------:R-:W-:Y:S05]  /*3620*/  BSYNC B0 ;  /* 0x0000000000007941 */ /* 0x000fea0003800000 */
.L_x_26568:
        /* <DEDUP_REMOVED lines=13> */
.L_x_26565:
[----:B------:R-:W-:Y:S01]  /*3700*/  LOP3.LUT R3, R32, 0xffff0000, RZ, 0xc0, !PT ;  /* 0xffff000020037812 */ /* 0x000fe200078ec0ff */
[----:B------:R-:W-:Y:S01]  /*3710*/  BSSY B0, `(.L_x_26571) ;  /* 0x000003f000007945 */ /* 0x000fe20003800000 */
[----:B-1----:R-:W-:-:S03]  /*3720*/  LOP3.LUT R4, R29, 0xffff0000, RZ, 0xc0, !PT ;  /* 0xffff00001d047812 */ /* 0x002fc600078ec0ff */
        /* <DEDUP_REMOVED lines=22> */
.L_x_26572:
        /* <DEDUP_REMOVED lines=40> */
.L_x_26571:
        /* <DEDUP_REMOVED lines=48> */
.L_x_26574:
[----:B------:R-:W-:Y:S05]  /*3e10*/  BSYNC B0 ;  /* 0x0000000000007941 */ /* 0x000fea0003800000 */
.L_x_26573:
[----:B------:R-:W-:Y:S01]  /*3e20*/  BSSY B3, `(.L_x_26575) ;  /* 0x0000007000037945 */ /* 0x000fe20003800000 */
[----:B------:R-:W-:-:S03]  /*3e30*/  FFMA R0, R4, R2, R5 ;  /* 0x0000000204007223 */ /* 0x000fc60000000005 */
[----:B------:R-:W-:Y:S05]  /*3e40*/  @!P3 BRA `(.L_x_26576) ;  /* 0x000000000010b947 */ /* 0x000fea0003800000 */
[----:B------:R-:W-:Y:S02]  /*3e50*/  MOV R25, R29 ;  /* 0x0000001d00197202 */ /* 0x000fe40000000f00 */
[----:B------:R-:W-:Y:S02]  /*3e60*/  MOV R0, R32 ;  /* 0x0000002000007202 */ /* 0x000fe40000000f00 */
[----:B------:R-:W-:-:S07]  /*3e70*/  MOV R2, 0x3e90 ;  /* 0x00003e9000027802 */ /* 0x000fce0000000f00 */
[----:B0-23-5:R-:W-:Y:S05]  /*3e80*/  CALL.REL.NOINC `($__internal_67_$__cuda_sm3x_div_rn_ftz_f32_slowpath) ;  /* 0x0000028800f87944 */ /* 0x02dfea0003c00000 */
.L_x_26576:
[----:B------:R-:W-:Y:S05]  /*3e90*/  BSYNC B3 ;  /* 0x0000000000037941 */ /* 0x000fea0003800000 */
.L_x_26575:
        /* <DEDUP_REMOVED lines=18> */
.L_x_26578:
[----:B------:R-:W-:Y:S02]  /*3fc0*/  ISETP.GE.AND P0, PT, R18, RZ, PT ;  /* 0x000000ff1200720c */ /* 0x000fe40003f06270 */
[----:B------:R-:W-:-:S11]  /*3fd0*/  MOV R3, 0x3fd774eb ;  /* 0x3fd774eb00037802 */ /* 0x000fd60000000f00 */
[----:B------:R-:W-:-:S04]  /*3fe0*/  @P0 FFMA.FTZ R0, R3, 0.93318945169448852539, -R0 ;  /* 0x3f6ee58103000823 */ /* 0x000fc80000010800 */
[----:B------:R-:W-:-:S07]  /*3ff0*/  @!P0 FFMA.FTZ R0, R3, 0.93318945169448852539, R0 ;  /* 0x3f6ee58103008823 */ /* 0x000fce0000010000 */
.L_x_26579:
[----:B------:R-:W-:Y:S05]  /*4000*/  BSYNC B0 ;  /* 0x0000000000007941 */ /* 0x000fea0003800000 */
.L_x_26577:
        /* <DEDUP_REMOVED lines=12> */
.L_x_26555:
        /* <DEDUP_REMOVED lines=13> */
.L_x_26581:
[----:B------:R-:W-:Y:S05]  /*41a0*/  BSYNC B3 ;  /* 0x0000000000037941 */ /* 0x000fea0003800000 */
.L_x_26580:
        /* <DEDUP_REMOVED lines=18> */
.L_x_26583:
[----:B------:R-:W-:Y:S02]  /*42d0*/  ISETP.GE.AND P0, PT, R18, RZ, PT ;  /* 0x000000ff1200720c */ /* 0x000fe40003f06270 */
[----:B------:R-:W-:-:S11]  /*42e0*/  MOV R3, 0x3fd774eb ;  /* 0x3fd774eb00037802 */ /* 0x000fd60000000f00 */
[----:B------:R-:W-:-:S04]  /*42f0*/  @P0 FFMA.FTZ R0, R3, 0.93318945169448852539, -R0 ;  /* 0x3f6ee58103000823 */ /* 0x000fc80000010800 */
[----:B------:R-:W-:-:S07]  /*4300*/  @!P0 FFMA.FTZ R0, R3, 0.93318945169448852539, R0 ;  /* 0x3f6ee58103008823 */ /* 0x000fce0000010000 */
.L_x_26584:
[----:B------:R-:W-:Y:S05]  /*4310*/  BSYNC B0 ;  /* 0x0000000000007941 */ /* 0x000fea0003800000 */
.L_x_26582:
[CC--:B------:R-:W-:Y:S02]  /*4320*/  VIMNMX R2, R30.reuse, R27.reuse, !PT ;  /* 0x0000001b1e027248 */ /* 0x0c0fe40007fe0100 */
[----:B------:R-:W-:Y:S02]  /*4330*/  VIMNMX R27, R30, R27, PT ;  /* 0x0000001b1e1b7248 */ /* 0x000fe40003fe0100 */
[----:B------:R-:W-:Y:S02]  /*4340*/  LOP3.LUT R3, R2, 0xfe000000, RZ, 0xc0, !PT ;  /* 0xfe00000002037812 */ /* 0x000fe400078ec0ff */
[----:B------:R-:W-:Y:S02]  /*4350*/  FSETP.NEU.FTZ.AND P0, PT, R27, RZ, PT ;  /* 0x000000ff1b00720b */ /* 0x000fe40003f1d000 */
[C---:B-1----:R-:W-:Y:S02]  /*4360*/  IADD3 R4, -R3.reuse, 0x7e800000, RZ ;  /* 0x7e80000003047810 */ /* 0x042fe40007ffe1ff */
        /* <DEDUP_REMOVED lines=22> */
.L_x_26554:
[----:B------:R-:W-:-:S13]  /*44d0*/  FSETP.GEU.FTZ.AND P0, PT, R29, 9.999999682655225389e-20, PT ;  /* 0x1fec1e4a1d00780b */ /* 0x000fda0003f1e000 */
[----:B------:R-:W-:Y:S05]  /*44e0*/  @!P0 BRA `(.L_x_26585) ;  /* 0x00000004003c8947 */ /* 0x000fea0003800000 */
[----:B------:R-:W-:Y:S01]  /*44f0*/  FMUL.FTZ R2, R29, R29 ;  /* 0x0000001d1d027220 */ /* 0x000fe20000410000 */
[----:B------:R-:W-:Y:S01]  /*4500*/  MOV R5, 0x3e800000 ;  /* 0x3e80000000057802 */ /* 0x000fe20000000f00 */
[----:B------:R4:W0:Y:S01]  /*4510*/  FCHK P0, R29, 1 ;  /* 0x3f8000001d007902 */ /* 0x0008220000000000 */
[----:B------:R-:W-:Y:S01]  /*4520*/  MOV R6, 0x3f800000 ;  /* 0x3f80000000067802 */ /* 0x000fe20000000f00 */
[C---:B------:R-:W-:Y:S01]  /*4530*/  FADD.FTZ.RZ R0, R2.reuse, 1 ;  /* 0x3f80000002007421 */ /* 0x040fe2000001c000 */
[----:B------:R-:W-:Y:S01]  /*4540*/  ISETP.GE.U32.AND P1, PT, R2, 0x7f800000, PT ;  /* 0x7f8000000200780c */ /* 0x000fe20003f26070 */
[----:B------:R-:W-:Y:S02]  /*4550*/  BSSY B0, `(.L_x_26586) ;  /* 0x000001f000007945 */ /* 0x000fe40003800000 */
[----:B------:R-:W-:Y:S01]  /*4560*/  FFMA R7, R6, -1, R6 ;  /* 0xbf80000006077823 */ /* 0x000fe20000000006 */
[----:B------:R-:W-:-:S04]  /*4570*/  IADD3 R0, R0, -0x3f400000, RZ ;  /* 0xc0c0000000007810 */ /* 0x000fc80007ffe0ff */
[----:B------:R-:W-:-:S04]  /*4580*/  LOP3.LUT R3, R0, 0xff800000, RZ, 0xc0, !PT ;  /* 0xff80000000037812 */ /* 0x000fc800078ec0ff */
[C---:B-1----:R-:W-:Y:S02]  /*4590*/  IADD3 R4, -R3.reuse, 0x40800000, RZ ;  /* 0x4080000003047810 */ /* 0x042fe40007ffe1ff */
[----:B------:R-:W-:Y:S02]  /*45a0*/  IADD3 R0, -R3, R2, RZ ;  /* 0x0000000203007210 */ /* 0x000fe40007ffe1ff */
        /* <DEDUP_REMOVED lines=19> */
[----:B0---4-:R-:W-:Y:S06]  /*46e0*/  @!P1 BRA `(.L_x_26587) ;  /* 0x0000000000149947 */ /* 0x011fec0003800000 */
[C---:B------:R-:W-:Y:S02]  /*46f0*/  ISETP.GE.AND P1, PT, R2.reuse, -0x407fffff, PT ;  /* 0xbf8000010200780c */ /* 0x040fe40003f26270 */
[----:B------:R-:W-:-:S11]  /*4700*/  FSETP.NEU.FTZ.AND P3, PT, R2, RZ, PT ;  /* 0x000000ff0200720b */ /* 0x000fd60003f7d000 */
[----:B------:R-:W-:-:S05]  /*4710*/  @P1 MOV R3, 0x7f800000 ;  /* 0x7f80000000031802 */ /* 0x000fca0000000f00 */
[----:B------:R-:W-:-:S05]  /*4720*/  @P1 FFMA.FTZ R30, R2, R3, +INF ;  /* 0x7f800000021e1423 */ /* 0x000fca0000010003 */
[----:B------:R-:W-:-:S07]  /*4730*/  FSEL R30, R30, -RZ, P3 ;  /* 0x800000ff1e1e7208 */ /* 0x000fce0001800000 */
.L_x_26587:
[----:B------:R-:W-:Y:S05]  /*4740*/  BSYNC B0 ;  /* 0x0000000000007941 */ /* 0x000fea0003800000 */
.L_x_26586:
[----:B------:R-:W-:Y:S01]  /*4750*/  BSSY B3, `(.L_x_26588) ;  /* 0x0000007000037945 */ /* 0x000fe20003800000 */
[----:B------:R-:W-:-:S03]  /*4760*/  FFMA R0, R0, R6, R5 ;  /* 0x0000000600007223 */ /* 0x000fc60000000005 */
[----:B------:R-:W-:Y:S05]  /*4770*/  @!P0 BRA `(.L_x_26589) ;  /* 0x0000000000108947 */ /* 0x000fea0003800000 */
[----:B------:R-:W-:Y:S01]  /*4780*/  HFMA2.MMA R0, -RZ, RZ, 1.875, 0 ;  /* 0x3f800000ff007435 */ /* 0x000fe200000001ff */
[----:B------:R-:W-:Y:S02]  /*4790*/  MOV R25, R29 ;  /* 0x0000001d00197202 */ /* 0x000fe40000000f00 */
[----:B------:R-:W-:-:S08]  /*47a0*/  MOV R2, 0x47c0 ;  /* 0x000047c000027802 */ /* 0x000fd00000000f00 */
[----:B--23-5:R-:W-:Y:S05]  /*47b0*/  CALL.REL.NOINC `($__internal_67_$__cuda_sm3x_div_rn_ftz_f32_slowpath) ;  /* 0x0000028000ac7944 */ /* 0x02cfea0003c00000 */
.L_x_26589:
[----:B------:R-:W-:Y:S05]  /*47c0*/  BSYNC B3 ;  /* 0x0000000000037941 */ /* 0x000fea0003800000 */
.L_x_26588:
        /* <DEDUP_REMOVED lines=18> */
.L_x_26591:
[----:B------:R-:W-:Y:S02]  /*48f0*/  ISETP.GE.AND P0, PT, R18, RZ, PT ;  /* 0x000000ff1200720c */ /* 0x000fe40003f06270 */
[----:B------:R-:W-:-:S11]  /*4900*/  MOV R3, 0x3fd774eb ;  /* 0x3fd774eb00037802 */ /* 0x000fd60000000f00 */
[----:B------:R-:W-:-:S04]  /*4910*/  @P0 FFMA.FTZ R0, R3, 0.93318945169448852539, -R0 ;  /* 0x3f6ee58103000823 */ /* 0x000fc80000010800 */
[----:B------:R-:W-:-:S07]  /*4920*/  @!P0 FFMA.FTZ R0, R3, 0.93318945169448852539, R0 ;  /* 0x3f6ee58103008823 */ /* 0x000fce0000010000 */
.L_x_26592:
[----:B------:R-:W-:Y:S05]  /*4930*/  BSYNC B0 ;  /* 0x0000000000007941 */ /* 0x000fea0003800000 */
.L_x_26590:
        /* <DEDUP_REMOVED lines=10> */
.L_x_26585:
[----:B------:R-:W-:Y:S01]  /*49e0*/  MOV R0, 0x3f800000 ;  /* 0x3f80000000007802 */ /* 0x000fe20000000f00 */
[----:B------:R-:W4:Y:S01]  /*49f0*/  FCHK P0, R29, 1 ;  /* 0x3f8000001d007902 */ /* 0x000f220000000000 */
[----:B------:R-:W-:Y:S03]  /*4a00*/  BSSY B3, `(.L_x_26593) ;  /* 0x000000b000037945 */ /* 0x000fe60003800000 */
[----:B------:R-:W-:-:S04]  /*4a10*/  FFMA R3, R0, -R0, 1 ;  /* 0x3f80000000037423 */ /* 0x000fc80000000800 */
[----:B------:R-:W-:-:S04]  /*4a20*/  FFMA R0, R3, R0, 1 ;  /* 0x3f80000003007423 */ /* 0x000fc80000000000 */
[----:B------:R-:W-:-:S04]  /*4a30*/  FFMA R2, R0, R29, RZ ;  /* 0x0000001d00027223 */ /* 0x000fc800000000ff */
[----:B------:R-:W-:-:S04]  /*4a40*/  FFMA R3, R2, -1, R29 ;  /* 0xbf80000002037823 */ /* 0x000fc8000000001d */
[----:B------:R-:W-:Y:S01]  /*4a50*/  FFMA R0, R0, R3, R2 ;  /* 0x0000000300007223 */ /* 0x000fe20000000002 */
[----:B----4-:R-:W-:Y:S06]  /*4a60*/  @!P0 BRA `(.L_x_26594) ;  /* 0x0000000000108947 */ /* 0x010fec0003800000 */
[----:B------:R-:W-:Y:S01]  /*4a70*/  HFMA2.MMA R0, -RZ, RZ, 1.875, 0 ;  /* 0x3f800000ff007435 */ /* 0x000fe200000001ff */
[----:B------:R-:W-:Y:S02]  /*4a80*/  MOV R25, R29 ;  /* 0x0000001d00197202 */ /* 0x000fe40000000f00 */
[----:B------:R-:W-:-:S08]  /*4a90*/  MOV R2, 0x4ab0 ;  /* 0x00004ab000027802 */ /* 0x000fd00000000f00 */
[----:B0123-5:R-:W-:Y:S05]  /*4aa0*/  CALL.REL.NOINC `($__internal_67_$__cuda_sm3x_div_rn_ftz_f32_slowpath) ;  /* 0x0000027c00f07944 */ /* 0x02ffea0003c00000 */
.L_x_26594:
[----:B------:R-:W-:Y:S05]  /*4ab0*/  BSYNC B3 ;  /* 0x0000000000037941 */ /* 0x000fea0003800000 */
.L_x_26593:
        /* <DEDUP_REMOVED lines=18> */
.L_x_26596:
[----:B------:R-:W-:Y:S02]  /*4be0*/  ISETP.GE.AND P0, PT, R18, RZ, PT ;  /* 0x000000ff1200720c */ /* 0x000fe40003f06270 */
[----:B------:R-:W-:-:S11]  /*4bf0*/  MOV R3, 0x3fd774eb ;  /* 0x3fd774eb00037802 */ /* 0x000fd60000000f00 */
[----:B------:R-:W-:-:S04]  /*4c00*/  @P0 FFMA.FTZ R0, R3, 0.93318945169448852539, -R0 ;  /* 0x3f6ee58103000823 */ /* 0x000fc80000010800 */
[----:B------:R-:W-:-:S07]  /*4c10*/  @!P0 FFMA.FTZ R0, R3, 0.93318945169448852539, R0 ;  /* 0x3f6ee58103008823 */ /* 0x000fce0000010000 */
.L_x_26597:
[----:B------:R-:W-:Y:S05]  /*4c20*/  BSYNC B0 ;  /* 0x0000000000007941 */ /* 0x000fea0003800000 */
.L_x_26595:
        /* <DEDUP_REMOVED lines=11> */
.L_x_26553:
[----:B------:R-:W-:Y:S01]  /*4ce0*/  FMUL.FTZ R0, R18, 0.36787945032119750977 ;  /* 0x3ebc5ab212007820 */ /* 0x000fe20000410000 */
[----:B------:R-:W-:Y:S01]  /*4cf0*/  FMUL.FTZ R2, R19, 0.36787945032119750977 ;  /* 0x3ebc5ab213027820 */ /* 0x000fe20000410000 */
[----:B------:R-:W-:Y:S02]  /*4d00*/  BSSY B3, `(.L_x_26598) ;  /* 0x0000020000037945 */ /* 0x000fe40003800000 */
[----:B------:R-:W-:Y:S01]  /*4d10*/  FADD.FTZ R0, |R0|, -RZ ;  /* 0x800000ff00007221 */ /* 0x000fe20000010200 */
[----:B------:R-:W-:-:S05]  /*4d20*/  FADD.FTZ R3, |R2|, -RZ ;  /* 0x800000ff02037221 */ /* 0x000fca0000010200 */
[CC--:B------:R-:W-:Y:S02]  /*4d30*/  VIMNMX R2, R0.reuse, R3.reuse, !PT ;  /* 0x0000000300027248 */ /* 0x0c0fe40007fe0100 */
[----:B------:R-:W-:Y:S02]  /*4d40*/  VIMNMX R0, R0, R3, PT ;  /* 0x0000000300007248 */ /* 0x000fe40003fe0100 */
[----:B-1----:R-:W-:Y:S02]  /*4d50*/  LOP3.LUT R4, R2, 0xfe000000, RZ, 0xc0, !PT ;  /* 0xfe00000002047812 */ /* 0x002fe400078ec0ff */
        /* <DEDUP_REMOVED lines=8> */
[----:B------:R-:W1:Y:S02]  /*4de0*/  MUFU.SQRT R6, R6 ;  /* 0x0000000600067308 */ /* 0x000e640000002000 */
[----:B-1----:R-:W-:Y:S01]  /*4df0*/  @P0 FMUL.FTZ R2, R6, R3 ;  /* 0x0000000306020220 */ /* 0x002fe20000410000 */
[----:B------:R-:W-:Y:S01]  /*4e00*/  FSETP.NEU.FTZ.AND P0, PT, R0, +INF , PT ;  /* 0x7f8000000000780b */ /* 0x000fe20003f1d000 */
[----:B------:R-:W-:Y:S01]  /*4e10*/  FFMA R0, -R32, R5, 1 ;  /* 0x3f80000020007423 */ /* 0x000fe20000000105 */
[----:B------:R-:W-:Y:S02]  /*4e20*/  MOV R3, 0x3f800000 ;  /* 0x3f80000000037802 */ /* 0x000fe40000000f00 */
[----:B------:R-:W-:Y:S01]  /*4e30*/  FSEL R2, R2, +INF , P0 ;  /* 0x7f80000002027808 */ /* 0x000fe20000000000 */
[----:B------:R-:W-:-:S04]  /*4e40*/  FFMA R0, R5, R0, R5 ;  /* 0x0000000005007223 */ /* 0x000fc80000000005 */
[----:B------:R-:W-:Y:S01]  /*4e50*/  FFMA R5, R29, R0, RZ ;  /* 0x000000001d057223 */ /* 0x000fe200000000ff */
[----:B------:R-:W1:Y:S03]  /*4e60*/  MUFU.LG2 R2, R2 ;  /* 0x0000000200027308 */ /* 0x000e660000000c00 */
[----:B------:R-:W-:-:S04]  /*4e70*/  FFMA R4, -R32, R5, R29 ;  /* 0x0000000520047223 */ /* 0x000fc8000000011d */
[----:B------:R-:W-:Y:S01]  /*4e80*/  FFMA R0, R0, R4, R5 ;  /* 0x0000000400007223 */ /* 0x000fe20000000005 */
[----:B------:R-:W4:Y:S01]  /*4e90*/  FCHK P0, R29, R32 ;  /* 0x000000201d007302 */ /* 0x000f220000000000 */
[----:B-1----:R-:W-:Y:S01]  /*4ea0*/  FFMA.FTZ R30, R2, 0.69314718246459960938, R3 ;  /* 0x3f317218021e7823 */ /* 0x002fe20000010003 */
[----:B----4-:R-:W-:Y:S06]  /*4eb0*/  @!P0 BRA `(.L_x_26599) ;  /* 0x0000000000108947 */ /* 0x010fec0003800000 */
[----:B------:R-:W-:Y:S02]  /*4ec0*/  MOV R25, R29 ;  /* 0x0000001d00197202 */ /* 0x000fe40000000f00 */
[----:B------:R-:W-:Y:S02]  /*4ed0*/  MOV R0, R32 ;  /* 0x0000002000007202 */ /* 0x000fe40000000f00 */
[----:B------:R-:W-:-:S07]  /*4ee0*/  MOV R2, 0x4f00 ;  /* 0x00004f0000027802 */ /* 0x000fce0000000f00 */
[----:B0-23-5:R-:W-:Y:S05]  /*4ef0*/  CALL.REL.NOINC `($__internal_67_$__cuda_sm3x_div_rn_ftz_f32_slowpath) ;  /* 0x0000027800dc7944 */ /* 0x02dfea0003c00000 */
.L_x_26599:
[----:B------:R-:W-:Y:S05]  /*4f00*/  BSYNC B3 ;  /* 0x0000000000037941 */ /* 0x000fea0003800000 */
.L_x_26598:
        /* <DEDUP_REMOVED lines=18> */
.L_x_26601:
[----:B------:R-:W-:Y:S02]  /*5030*/  ISETP.GE.AND P0, PT, R18, RZ, PT ;  /* 0x000000ff1200720c */ /* 0x000fe40003f06270 */
[----:B------:R-:W-:-:S11]  /*5040*/  MOV R3, 0x3fd774eb ;  /* 0x3fd774eb00037802 */ /* 0x000fd60000000f00 */
[----:B------:R-:W-:-:S04]  /*5050*/  @P0 FFMA.FTZ R0, R3, 0.93318945169448852539, -R0 ;  /* 0x3f6ee58103000823 */ /* 0x000fc80000010800 */
[----:B------:R-:W-:-:S07]  /*5060*/  @!P0 FFMA.FTZ R0, R3, 0.93318945169448852539, R0 ;  /* 0x3f6ee58103008823 */ /* 0x000fce0000010000 */
.L_x_26602:
[----:B------:R-:W-:Y:S05]  /*5070*/  BSYNC B0 ;  /* 0x0000000000007941 */ /* 0x000fea0003800000 */
.L_x_26600:
        /* <DEDUP_REMOVED lines=11> */
.L_x_26552:
[C---:B------:R-:W-:Y:S01]  /*5130*/  FADD.FTZ R25, |R19|.reuse, -RZ ;  /* 0x800000ff13197221 */ /* 0x040fe20000010200 */
[----:B------:R-:W-:Y:S01]  /*5140*/  FSETP.GT.FTZ.AND P2, PT, |R19|, |R18|, PT ;  /* 0x400000121300720b */ /* 0x000fe20003f54200 */
[----:B------:R-:W-:Y:S01]  /*5150*/  BSSY B3, `(.L_x_26603) ;  /* 0x0000018000037945 */ /* 0x000fe20003800000 */
[----:B------:R-:W-:Y:S02]  /*5160*/  FSETP.GEU.FTZ.AND P0, PT, |R18|, 1.084202172485504434e-19, PT ;  /* 0x200000001200780b */ /* 0x000fe40003f1e200 */
[----:B------:R-:W-:Y:S02]  /*5170*/  FSEL R27, R25, R30, P2 ;  /* 0x0000001e191b7208 */ /* 0x000fe40001000000 */
[----:B------:R-:W-:Y:S02]  /*5180*/  FSETP.GEU.FTZ.AND P1, PT, |R19|, 1.084202172485504434e-19, PT ;  /* 0x200000001300780b */ /* 0x000fe40003f3e200 */
[----:B------:R-:W4:Y:S01]  /*5190*/  MUFU.RCP R0, R27 ;  /* 0x0000001b00007308 */ /* 0x000f220000001000 */
[----:B------:R-:W-:-:S02]  /*51a0*/  FSEL R25, R30, R25, P2 ;  /* 0x000000191e197208 */ /* 0x000fc40001000000 */
[----:B------:R-:W-:-:S07]  /*51b0*/  PLOP3.LUT P0, PT, P0, P1, PT, 0x2, 0x0 ;  /* 0x000000000000781c */ /* 0x000fce0000702072 */
[----:B------:R-:W0:Y:S06]  /*51c0*/  FCHK P1, R25, R27 ;  /* 0x0000001b19007302 */ /* 0x000e2c0000020000 */
[----:B------:R-:W-:Y:S01]  /*51d0*/  @P0 FMUL.FTZ R2, R19, 4 ;  /* 0x4080000013020820 */ /* 0x000fe20000410000 */
[----:B----4-:R-:W-:Y:S01]  /*51e0*/  FFMA R3, -R27, R0, 1 ;  /* 0x3f8000001b037423 */ /* 0x010fe20000000100 */
[----:B------:R-:W-:-:S03]  /*51f0*/  @!P0 FMUL.FTZ R29, R19, R19 ;  /* 0x00000013131d8220 */ /* 0x000fc60000410000 */
[----:B-1----:R-:W-:Y:S01]  /*5200*/  FFMA R4, R0, R3, R0 ;  /* 0x0000000300047223 */ /* 0x002fe20000000000 */
        /* <DEDUP_REMOVED lines=8> */
[----:B0-----:R-:W-:Y:S06]  /*5290*/  @!P1 BRA `(.L_x_26604) ;  /* 0x00000000000c9947 */ /* 0x001fec0003800000 */
[----:B------:R-:W-:Y:S02]  /*52a0*/  MOV R0, R27 ;  /* 0x0000001b00007202 */ /* 0x000fe40000000f00 */
[----:B------:R-:W-:-:S07]  /*52b0*/  MOV R2, 0x52d0 ;  /* 0x000052d000027802 */ /* 0x000fce0000000f00 */
[----:B--23-5:R-:W-:Y:S05]  /*52c0*/  CALL.REL.NOINC `($__internal_67_$__cuda_sm3x_div_rn_ftz_f32_slowpath) ;  /* 0x0000027400e87944 */ /* 0x02cfea0003c00000 */
.L_x_26604:
[----:B------:R-:W-:Y:S05]  /*52d0*/  BSYNC B3 ;  /* 0x0000000000037941 */ /* 0x000fea0003800000 */
.L_x_26603:
        /* <DEDUP_REMOVED lines=18> */
.L_x_26606:
[----:B------:R-:W-:Y:S02]  /*5400*/  ISETP.GE.AND P0, PT, R18, RZ, PT ;  /* 0x000000ff1200720c */ /* 0x000fe40003f06270 */
[----:B------:R-:W-:-:S11]  /*5410*/  MOV R3, 0x3fd774eb ;  /* 0x3fd774eb00037802 */ /* 0x000fd60000000f00 */
[----:B------:R-:W-:-:S04]  /*5420*/  @P0 FFMA.FTZ R0, R3, 0.93318945169448852539, -R0 ;  /* 0x3f6ee58103000823 */ /* 0x000fc80000010800 */
[----:B------:R-:W-:-:S07]  /*5430*/  @!P0 FFMA.FTZ R0, R3, 0.93318945169448852539, R0 ;  /* 0x3f6ee58103008823 */ /* 0x000fce0000010000 */
.L_x_26607:
[----:B------:R-:W-:Y:S05]  /*5440*/  BSYNC B0 ;  /* 0x0000000000007941 */ /* 0x000fea0003800000 */
.L_x_26605:
        /* <DEDUP_REMOVED lines=12> */
.L_x_26564:
[----:B------:R-:W-:Y:S05]  /*5510*/  BSYNC B2 ;  /* 0x0000000000027941 */ /* 0x000fea0003800000 */
.L_x_26551:
[----:B------:R-:W-:Y:S01]  /*5520*/  ULDC.64 UR4, c[0x0][0x218] ;  /* 0x0000860000047ab9 */ /* 0x000fe20000000a00 */
[----:B------:R-:W-:Y:S01]  /*5530*/  BSSY B0, `(.L_x_26608) ;  /* 0x000003b000007945 */ /* 0x000fe20003800000 */
[----:B------:R-:W-:-:S04]  /*5540*/  FMUL.FTZ R3, R0, UR4 ;  /* 0x0000000400037c20 */ /* 0x000fc80008410000 */
[----:B-1----:R-:W-:Y:S01]  /*5550*/  FFMA.FTZ R4, R30, UR5, R3 ;  /* 0x000000051e047c23 */ /* 0x002fe20008010003 */
        /* <DEDUP_REMOVED lines=13> */
[----:B------:R-:W1:Y:S08]  /*5630*/  @P0 MUFU.EX2 R0, R0 ;  /* 0x0000000000000308 */ /* 0x000e700000000800 */
[----:B------:R-:W4:Y:S01]  /*5640*/  @P0 MUFU.COS R3, R2 ;  /* 0x0000000200030308 */ /* 0x000f220000000000 */
[C---:B-1----:R-:W-:Y:S01]  /*5650*/  @P0 FMUL.FTZ R19, R0.reuse, R19 ;  /* 0x0000001300130220 */ /* 0x042fe20000410000 */
[----:B----4-:R-:W-:Y:S01]  /*5660*/  @P0 FMUL.FTZ R18, R0, R3 ;  /* 0x0000000300120220 */ /* 0x010fe20000410000 */
[----:B------:R-:W-:Y:S06]  /*5670*/  @P0 BRA `(.L_x_26612) ;  /* 0x0000000000980947 */ /* 0x000fec0003800000 */
[----:B------:R-:W-:Y:S01]  /*5680*/  FADD.FTZ R0, R30, -162.88958740234375 ;  /* 0xc322e3bc1e007421 */ /* 0x000fe20000010000 */
[----:B------:R-:W-:-:S03]  /*5690*/  FMUL.RZ R6, R4, 0.15915493667125701904 ;  /* 0x3e22f98304067820 */ /* 0x000fc6000040c000 */
[----:B------:R-:W-:Y:S01]  /*56a0*/  FMUL.FTZ R0, R0, 1.4426950216293334961 ;  /* 0x3fb8aa3b00007820 */ /* 0x000fe20000410000 */
[----:B------:R-:W-:Y:S08]  /*56b0*/  MUFU.SIN R7, R6 ;  /* 0x0000000600077308 */ /* 0x000ff00000000400 */
[----:B------:R-:W1:Y:S08]  /*56c0*/  MUFU.EX2 R0, R0 ;  /* 0x0000000000007308 */ /* 0x000e700000000800 */
[----:B------:R-:W4:Y:S01]  /*56d0*/  MUFU.COS R5, R6 ;  /* 0x0000000600057308 */ /* 0x000f220000000000 */
[----:B-1----:R-:W-:-:S02]  /*56e0*/  LEA.HI R3, R0, 0xffffffed, RZ, 0x9 ;  /* 0xffffffed00037811 */ /* 0x002fc400078f48ff */
[----:B------:R-:W-:Y:S02]  /*56f0*/  LOP3.LUT R2, R0, 0x7fffff, RZ, 0xc0, !PT ;  /* 0x007fffff00027812 */ /* 0x000fe400078ec0ff */
[----:B------:R-:W-:Y:S02]  /*5700*/  LEA.HI R4, R3, R3, RZ, 0x1 ;  /* 0x0000000303047211 */ /* 0x000fe400078f08ff */
[----:B------:R-:W-:Y:S02]  /*5710*/  LOP3.LUT R2, R2, 0x7f000000, RZ, 0xfc, !PT ;  /* 0x7f00000002027812 */ /* 0x000fe400078efcff */
[----:B------:R-:W-:-:S03]  /*5720*/  SHF.R.S32.HI R4, RZ, 0x1, R4 ;  /* 0x00000001ff047819 */ /* 0x000fc60000011404 */
[C---:B------:R-:W-:Y:S01]  /*5730*/  FMUL.FTZ R7, R2.reuse, R7 ;  /* 0x0000000702077220 */ /* 0x040fe20000410000 */
[----:B------:R-:W-:Y:S01]  /*5740*/  IADD3 R3, R3, -R4, RZ ;  /* 0x8000000403037210 */ /* 0x000fe20007ffe0ff */
[----:B----4-:R-:W-:Y:S01]  /*5750*/  FMUL.FTZ R5, R2, R5 ;  /* 0x0000000502057220 */ /* 0x010fe20000410000 */
[----:B------:R-:W-:Y:S02]  /*5760*/  LEA R4, R4, 0x3f800000, 0x17 ;  /* 0x3f80000004047811 */ /* 0x000fe400078eb8ff */
[----:B------:R-:W-:-:S03]  /*5770*/  LEA R3, R3, 0x3f800000, 0x17 ;  /* 0x3f80000003037811 */ /* 0x000fc600078eb8ff */
[C---:B------:R-:W-:Y:S01]  /*5780*/  FMUL.FTZ R0, R4.reuse, R7 ;  /* 0x0000000704007220 */ /* 0x040fe20000410000 */
[----:B------:R-:W-:-:S03]  /*5790*/  FMUL.FTZ R4, R4, R5 ;  /* 0x0000000504047220 */ /* 0x000fc60000410000 */
[C---:B------:R-:W-:Y:S01]  /*57a0*/  FMUL.FTZ R19, R3.reuse, R0 ;  /* 0x0000000003137220 */ /* 0x040fe20000410000 */
[----:B------:R-:W-:Y:S01]  /*57b0*/  FMUL.FTZ R18, R3, R4 ;  /* 0x0000000403127220 */ /* 0x000fe20000410000 */
[----:B------:R-:W-:Y:S06]  /*57c0*/  BRA `(.L_x_26612) ;  /* 0x0000000000447947 */ /* 0x000fec0003800000 */
.L_x_26611:
        /* <DEDUP_REMOVED lines=10> */
.L_x_26610:
[----:B------:R-:W-:-:S04]  /*5870*/  FMUL.RZ R4, R4, 0.15915493667125701904 ;  /* 0x3e22f98304047820 */ /* 0x000fc8000040c000 */
[----:B------:R4:W1:Y:S08]  /*5880*/  MUFU.SIN R19, R4 ;  /* 0x0000000400137308 */ /* 0x0008700000000400 */
[----:B------:R4:W0:Y:S01]  /*5890*/  MUFU.COS R18, R4 ;  /* 0x0000000400127308 */ /* 0x0008220000000000 */
[----:B------:R-:W-:Y:S05]  /*58a0*/  BRA `(.L_x_26612) ;  /* 0x00000000000c7947 */ /* 0x000fea0003800000 */
.L_x_26609:
[----:B------:R-:W-:Y:S01]  /*58b0*/  FMUL.FTZ R18, R30, 1.4426950216293334961 ;  /* 0x3fb8aa3b1e127820 */ /* 0x000fe20000410000 */
[----:B------:R-:W-:-:S05]  /*58c0*/  MOV R19, R4 ;  /* 0x0000000400137202 */ /* 0x000fca0000000f00 */
[----:B------:R-:W1:Y:S02]  /*58d0*/  MUFU.EX2 R18, R18 ;  /* 0x0000001200127308 */ /* 0x000e640000000800 */
.L_x_26612:
[----:B------:R-:W-:Y:S05]  /*58e0*/  BSYNC B0 ;  /* 0x0000000000007941 */ /* 0x000fea0003800000 */
.L_x_26608:
        /* <DEDUP_REMOVED lines=33> */
[----:B----4-:R-:W-:Y:S02]  /*5b00*/  IADD3 R4, -R3, 0x40800000, RZ ;  /* 0x4080000003047810 */ /* 0x010fe40007ffe1ff */
[-C--:B------:R-:W-:Y:S02]  /*5b10*/  IADD3 R2, R0, -R3.reuse, RZ ;  /* 0x8000000300027210 */ /* 0x080fe40007ffe0ff */
[----:B------:R-:W-:Y:S01]  /*5b20*/  I2FP.F32.S32 R3, R3 ;  /* 0x0000000300037245 */ /* 0x000fe20000201400 */
[----:B------:R-:W-:-:S04]  /*5b30*/  FFMA.FTZ R5, R4, 0.25, -R5 ;  /* 0x3e80000004057823 */ /* 0x000fc80000010805 */
[----:B------:R-:W-:Y:S01]  /*5b40*/  FADD.FTZ R2, R2, R5 ;  /* 0x0000000502027221 */ /* 0x000fe20000010000 */
[----:B------:R-:W-:-:S03]  /*5b50*/  FMUL.FTZ R3, R3, 1.1920928955078125e-07 ;  /* 0x3400000003037820 */ /* 0x000fc60000410000 */
[C---:B------:R-:W-:Y:S02]  /*5b60*/  FFMA.FTZ R5, R2.reuse, -R7, 0.10546888411045074463 ;  /* 0x3dd8001202057423 */ /* 0x040fe40000010807 */
[----:B------:R-:W4:Y:S02]  /*5b70*/  MUFU.RCP R7, R32 ;  /* 0x0000002000077308 */ /* 0x000f240000001000 */
[----:B------:R-:W-:-:S04]  /*5b80*/  FFMA.FTZ R5, R2, R5, -0.13229703903198242188 ;  /* 0xbe0778e002057423 */ /* 0x000fc80000010005 */
[----:B------:R-:W-:-:S04]  /*5b90*/  FFMA.FTZ R5, R2, R5, 0.14491446316242218018 ;  /* 0x3e14647502057423 */ /* 0x000fc80000010005 */
[----:B------:R-:W-:-:S04]  /*5ba0*/  FFMA.FTZ R5, R2, R5, -0.16641564667224884033 ;  /* 0xbe2a68dd02057423 */ /* 0x000fc80000010005 */
[----:B------:R-:W-:Y:S01]  /*5bb0*/  FFMA.FTZ R5, R2, R5, 0.19988867640495300293 ;  /* 0x3e4caf9e02057423 */ /* 0x000fe20000010005 */
[----:B----4-:R-:W-:-:S03]  /*5bc0*/  FFMA R4, -R32, R7, 1 ;  /* 0x3f80000020047423 */ /* 0x010fc60000000107 */
        /* <DEDUP_REMOVED lines=15> */
.L_x_26620:
[----:B------:R-:W-:Y:S05]  /*5cc0*/  BSYNC B0 ;  /* 0x0000000000007941 */ /* 0x000fea0003800000 */
.L_x_26619:
[----:B------:R-:W-:Y:S01]  /*5cd0*/  BSSY B3, `(.L_x_26621) ;  /* 0x0000007000037945 */ /* 0x000fe20003800000 */
[----:B------:R-:W-:-:S03]  /*5ce0*/  FFMA R0, R4, R6, R5 ;  /* 0x0000000604007223 */ /* 0x000fc60000000005 */
[----:B------:R-:W-:Y:S05]  /*5cf0*/  @!P0 BRA `(.L_x_26622) ;  /* 0x0000000000108947 */ /* 0x000fea0003800000 */
[----:B------:R-:W-:Y:S02]  /*5d00*/  MOV R25, R29 ;  /* 0x0000001d00197202 */ /* 0x000fe40000000f00 */
[----:B------:R-:W-:Y:S02]  /*5d10*/  MOV R0, R32 ;  /* 0x0000002000007202 */ /* 0x000fe40000000f00 */
[----:B------:R-:W-:-:S07]  /*5d20*/  MOV R2, 0x5d40 ;  /* 0x00005d4000027802 */ /* 0x000fce0000000f00 */
[----:B0123--:R-:W-:Y:S05]  /*5d30*/  CALL.REL.NOINC `($__internal_67_$__cuda_sm3x_div_rn_ftz_f32_slowpath) ;  /* 0x0000026c004c7944 */ /* 0x00ffea0003c00000 */
.L_x_26622:
[----:B------:R-:W-:Y:S05]  /*5d40*/  BSYNC B3 ;  /* 0x0000000000037941 */ /* 0x000fea0003800000 */
.L_x_26621:
        /* <DEDUP_REMOVED lines=18> */
.L_x_26624:
[----:B------:R-:W-:Y:S02]  /*5e70*/  ISETP.GE.AND P0, PT, R20, RZ, PT ;  /* 0x000000ff1400720c */ /* 0x000fe40003f06270 */
[----:B------:R-:W-:-:S11]  /*5e80*/  MOV R3, 0x3fd774eb ;  /* 0x3fd774eb00037802 */ /* 0x000fd60000000f00 */
[----:B------:R-:W-:-:S04]  /*5e90*/  @P0 FFMA.FTZ R0, R3, 0.93318945169448852539, -R0 ;  /* 0x3f6ee58103000823 */ /* 0x000fc80000010800 */
[----:B------:R-:W-:-:S07]  /*5ea0*/  @!P0 FFMA.FTZ R0, R3, 0.93318945169448852539, R0 ;  /* 0x3f6ee58103008823 */ /* 0x000fce0000010000 */
.L_x_26625:
[----:B------:R-:W-:Y:S05]  /*5eb0*/  BSYNC B0 ;  /* 0x0000000000007941 */ /* 0x000fea0003800000 */
.L_x_26623:
        /* <DEDUP_REMOVED lines=12> */
.L_x_26618:
[----:B------:R-:W-:-:S04]  /*5f80*/  FMUL.FTZ R27, R29, R29 ;  /* 0x0000001d1d1b7220 */ /* 0x000fc80000410000 */
[----:B------:R-:W-:-:S05]  /*5f90*/  FFMA.FTZ R27, R32, R32, R27 ;  /* 0x00000020201b7223 */ /* 0x000fca000001001b */
[----:B------:R-:W-:-:S13]  /*5fa0*/  FSETP.GTU.FTZ.AND P0, PT, R27, 0.69999998807907104492, PT ;  /* 0x3f3333331b00780b */ /* 0x000fda0003f1c000 */
[----:B------:R-:W-:Y:S05]  /*5fb0*/  @P0 BRA `(.L_x_26627) ;  /* 0x0000000000c80947 */ /* 0x000fea0003800000 */
[----:B------:R-:W5:Y:S01]  /*5fc0*/  MUFU.RCP R3, R32 ;  /* 0x0000002000037308 */ /* 0x000f620000001000 */
[----:B------:R-:W-:Y:S07]  /*5fd0*/  BSSY B3, `(.L_x_26628) ;  /* 0x000000c000037945 */ /* 0x000fee0003800000 */
[----:B------:R-:W0:Y:S01]  /*5fe0*/  FCHK P0, R29, R32 ;  /* 0x000000201d007302 */ /* 0x000e220000000000 */
[----:B-----5:R-:W-:-:S04]  /*5ff0*/  FFMA R0, -R32, R3, 1 ;  /* 0x3f80000020007423 */ /* 0x020fc80000000103 */
        /* <DEDUP_REMOVED lines=8> */
[----:B-1234-:R-:W-:Y:S05]  /*6080*/  CALL.REL.NOINC `($__internal_67_$__cuda_sm3x_div_rn_ftz_f32_slowpath) ;  /* 0x0000026800787944 */ /* 0x01efea0003c00000 */
.L_x_26629:
[----:B------:R-:W-:Y:S05]  /*6090*/  BSYNC B3 ;  /* 0x0000000000037941 */ /* 0x000fea0003800000 */
.L_x_26628:
        /* <DEDUP_REMOVED lines=18> */
.L_x_26631:
[----:B------:R-:W-:Y:S02]  /*61c0*/  ISETP.GE.AND P0, PT, R20, RZ, PT ;  /* 0x000000ff1400720c */ /* 0x000fe40003f06270 */
[----:B------:R-:W-:-:S11]  /*61d0*/  MOV R3, 0x3fd774eb ;  /* 0x3fd774eb00037802 */ /* 0x000fd60000000f00 */
[----:B------:R-:W-:-:S04]  /*61e0*/  @P0 FFMA.FTZ R0, R3, 0.93318945169448852539, -R0 ;  /* 0x3f6ee58103000823 */ /* 0x000fc80000010800 */
[----:B------:R-:W-:-:S07]  /*61f0*/  @!P0 FFMA.FTZ R0, R3, 0.93318945169448852539, R0 ;  /* 0x3f6ee58103008823 */ /* 0x000fce0000010000 */
.L_x_26632:
[----:B------:R-:W-:Y:S05]  /*6200*/  BSYNC B0 ;  /* 0x0000000000007941 */ /* 0x000fea0003800000 */
.L_x_26630:
        /* <DEDUP_REMOVED lines=13> */
.L_x_26627:
[----:B------:R-:W-:Y:S01]  /*62e0*/  LOP3.LUT R3, R32, 0xffff0000, RZ, 0xc0, !PT ;  /* 0xffff000020037812 */ /* 0x000fe200078ec0ff */
[----:B------:R-:W-:Y:S01]  /*62f0*/  BSSY B0, `(.L_x_26633) ;  /* 0x000003f000007945 */ /* 0x000fe20003800000 */
[----:B----4-:R-:W-:-:S03]  /*6300*/  LOP3.LUT R4, R29, 0xffff0000, RZ, 0xc0, !PT ;  /* 0xffff00001d047812 */ /* 0x010fc600078ec0ff */
        /* <DEDUP_REMOVED lines=22> */
.L_x_26634:
        /* <DEDUP_REMOVED lines=40> */
.L_x_26633:
        /* <DEDUP_REMOVED lines=48> */
.L_x_26636:
[----:B------:R-:W-:Y:S05]  /*69f0*/  BSYNC B0 ;  /* 0x0000000000007941 */ /* 0x000fea0003800000 */
.L_x_26635:
[----:B------:R-:W-:Y:S01]  /*6a00*/  BSSY B3, `(.L_x_26637) ;  /* 0x0000007000037945 */ /* 0x000fe20003800000 */
[----:B------:R-:W-:-:S03]  /*6a10*/  FFMA R0, R4, R2, R5 ;  /* 0x0000000204007223 */ /* 0x000fc60000000005 */
[----:B------:R-:W-:Y:S05]  /*6a20*/  @!P3 BRA `(.L_x_26638) ;  /* 0x000000000010b947 */ /* 0x000fea0003800000 */
[----:B------:R-:W-:Y:S02]  /*6a30*/  MOV R25, R29 ;  /* 0x0000001d00197202 */ /* 0x000fe40000000f00 */
[----:B------:R-:W-:Y:S02]  /*6a40*/  MOV R0, R32 ;  /* 0x0000002000007202 */ /* 0x000fe40000000f00 */
[----:B------:R-:W-:-:S07]  /*6a50*/  MOV R2, 0x6a70 ;  /* 0x00006a7000027802 */ /* 0x000fce0000000f00 */
[----:B0123--:R-:W-:Y:S05]  /*6a60*/  CALL.REL.NOINC `($__internal_67_$__cuda_sm3x_div_rn_ftz_f32_slowpath) ;  /* 0x0000026000007944 */ /* 0x00ffea0003c00000 */
.L_x_26638:
[----:B------:R-:W-:Y:S05]  /*6a70*/  BSYNC B3 ;  /* 0x0000000000037941 */ /* 0x000fea0003800000 */
.L_x_26637:
        /* <DEDUP_REMOVED lines=18> */
.L_x_26640:
[----:B------:R-:W-:Y:S02]  /*6ba0*/  ISETP.GE.AND P0, PT, R20, RZ, PT ;  /* 0x000000ff1400720c */ /* 0x000fe40003f06270 */
[----:B------:R-:W-:-:S11]  /*6bb0*/  MOV R3, 0x3fd774eb ;  /* 0x3fd774eb00037802 */ /* 0x000fd60000000f00 */
[----:B------:R-:W-:-:S04]  /*6bc0*/  @P0 FFMA.FTZ R0, R3, 0.93318945169448852539, -R0 ;  /* 0x3f6ee58103000823 */ /* 0x000fc80000010800 */
[----:B------:R-:W-:-:S07]  /*6bd0*/  @!P0 FFMA.FTZ R0, R3, 0.93318945169448852539, R0 ;  /* 0x3f6ee58103008823 */ /* 0x000fce0000010000 */
.L_x_26641:
[----:B------:R-:W-:Y:S05]  /*6be0*/  BSYNC B0 ;  /* 0x0000000000007941 */ /* 0x000fea0003800000 */
.L_x_26639:
        /* <DEDUP_REMOVED lines=12> */
.L_x_26617:
        /* <DEDUP_REMOVED lines=13> */
.L_x_26643:
[----:B------:R-:W-:Y:S05]  /*6d80*/  BSYNC B3 ;  /* 0x0000000000037941 */ /* 0x000fea0003800000 */
.L_x_26642:
        /* <DEDUP_REMOVED lines=18> */
.L_x_26645:
[----:B------:R-:W-:Y:S02]  /*6eb0*/  ISETP.GE.AND P0, PT, R20, RZ, PT ;  /* 0x000000ff1400720c */ /* 0x000fe40003f06270 */
[----:B------:R-:W-:-:S11]  /*6ec0*/  MOV R3, 0x3fd774eb ;  /* 0x3fd774eb00037802 */ /* 0x000fd60000000f00 */
[----:B------:R-:W-:-:S04]  /*6ed0*/  @P0 FFMA.FTZ R0, R3, 0.93318945169448852539, -R0 ;  /* 0x3f6ee58103000823 */ /* 0x000fc80000010800 */
[----:B------:R-:W-:-:S07]  /*6ee0*/  @!P0 FFMA.FTZ R0, R3, 0.93318945169448852539, R0 ;  /* 0x3f6ee58103008823 */ /* 0x000fce0000010000 */
.L_x_26646:
[----:B------:R-:W-:Y:S05]  /*6ef0*/  BSYNC B0 ;  /* 0x0000000000007941 */ /* 0x000fea0003800000 */
.L_x_26644:
[CC--:B------:R-:W-:Y:S02]  /*6f00*/  VIMNMX R2, R30.reuse, R27.reuse, !PT ;  /* 0x0000001b1e027248 */ /* 0x0c0fe40007fe0100 */
[----:B------:R-:W-:Y:S02]  /*6f10*/  VIMNMX R27, R30, R27, PT ;  /* 0x0000001b1e1b7248 */ /* 0x000fe40003fe0100 */
[----:B------:R-:W-:Y:S02]  /*6f20*/  LOP3.LUT R3, R2, 0xfe000000, RZ, 0xc0, !PT ;  /* 0xfe00000002037812 */ /* 0x000fe400078ec0ff */
[----:B------:R-:W-:Y:S02]  /*6f30*/  FSETP.NEU.FTZ.AND P0, PT, R27, RZ, PT ;  /* 0x000000ff1b00720b */ /* 0x000fe40003f1d000 */
[C---:B----4-:R-:W-:Y:S02]  /*6f40*/  IADD3 R4, -R3.reuse, 0x7e800000, RZ ;  /* 0x7e80000003047810 */ /* 0x050fe40007ffe1ff */
        /* <DEDUP_REMOVED lines=22> */
.L_x_26616:
        /* <DEDUP_REMOVED lines=12> */
[C---:B----4-:R-:W-:Y:S02]  /*7170*/  IADD3 R4, -R3.reuse, 0x40800000, RZ ;  /* 0x4080000003047810 */ /* 0x050fe40007ffe1ff */
        /* <DEDUP_REMOVED lines=20> */
[----:B0-----:R-:W-:Y:S06]  /*72c0*/  @!P1 BRA `(.L_x_26649) ;  /* 0x0000000000149947 */ /* 0x001fec0003800000 */
[C---:B------:R-:W-:Y:S02]  /*72d0*/  ISETP.GE.AND P1, PT, R2.reuse, -0x407fffff, PT ;  /* 0xbf8000010200780c */ /* 0x040fe40003f26270 */
[----:B------:R-:W-:-:S11]  /*72e0*/  FSETP.NEU.FTZ.AND P3, PT, R2, RZ, PT ;  /* 0x000000ff0200720b */ /* 0x000fd60003f7d000 */
[----:B------:R-:W-:-:S05]  /*72f0*/  @P1 MOV R3, 0x7f800000 ;  /* 0x7f80000000031802 */ /* 0x000fca0000000f00 */
[----:B------:R-:W-:-:S05]  /*7300*/  @P1 FFMA.FTZ R30, R2, R3, +INF ;  /* 0x7f800000021e1423 */ /* 0x000fca0000010003 */
[----:B------:R-:W-:-:S07]  /*7310*/  FSEL R30, R30, -RZ, P3 ;  /* 0x800000ff1e1e7208 */ /* 0x000fce0001800000 */
.L_x_26649:
[----:B------:R-:W-:Y:S05]  /*7320*/  BSYNC B0 ;  /* 0x0000000000007941 */ /* 0x000fea0003800000 */
.L_x_26648:
[----:B------:R-:W-:Y:S01]  /*7330*/  BSSY B3, `(.L_x_26650) ;  /* 0x0000007000037945 */ /* 0x000fe20003800000 */
[----:B------:R-:W-:-:S03]  /*7340*/  FFMA R0, R0, R6, R5 ;  /* 0x0000000600007223 */ /* 0x000fc60000000005 */
[----:B------:R-:W-:Y:S05]  /*7350*/  @!P0 BRA `(.L_x_26651) ;  /* 0x0000000000108947 */ /* 0x000fea0003800000 */
[----:B------:R-:W-:Y:S01]  /*7360*/  HFMA2.MMA R0, -RZ, RZ, 1.875, 0 ;  /* 0x3f800000ff007435 */ /* 0x000fe200000001ff */
[----:B------:R-:W-:Y:S02]  /*7370*/  MOV R25, R29 ;  /* 0x0000001d00197202 */ /* 0x000fe40000000f00 */
[----:B------:R-:W-:-:S08]  /*7380*/  MOV R2, 0x73a0 ;  /* 0x000073a000027802 */ /* 0x000fd00000000f00 */
[----:B-123--:R-:W-:Y:S05]  /*7390*/  CALL.REL.NOINC `($__internal_67_$__cuda_sm3x_div_rn_ftz_f32_slowpath) ;  /* 0x0000025400b47944 */ /* 0x00efea0003c00000 */
.L_x_26651:
[----:B------:R-:W-:Y:S05]  /*73a0*/  BSYNC B3 ;  /* 0x0000000000037941 */ /* 0x000fea0003800000 */
.L_x_26650:
        /* <DEDUP_REMOVED lines=18> */
.L_x_26653:
[----:B------:R-:W-:Y:S02]  /*74d0*/  ISETP.GE.AND P0, PT, R20, RZ, PT ;  /* 0x000000ff1400720c */ /* 0x000fe40003f06270 */
[----:B------:R-:W-:-:S11]  /*74e0*/  MOV R3, 0x3fd774eb ;  /* 0x3fd774eb00037802 */ /* 0x000fd60000000f00 */
[----:B------:R-:W-:-:S04]  /*74f0*/  @P0 FFMA.FTZ R0, R3, 0.93318945169448852539, -R0 ;  /* 0x3f6ee58103000823 */ /* 0x000fc80000010800 */
[----:B------:R-:W-:-:S07]  /*7500*/  @!P0 FFMA.FTZ R0, R3, 0.93318945169448852539, R0 ;  /* 0x3f6ee58103008823 */ /* 0x000fce0000010000 */
.L_x_26654:
[----:B------:R-:W-:Y:S05]  /*7510*/  BSYNC B0 ;  /* 0x0000000000007941 */ /* 0x000fea0003800000 */
.L_x_26652:
        /* <DEDUP_REMOVED lines=10> */
.L_x_26647:
        /* <DEDUP_REMOVED lines=10> */
[----:B------:R-:W-:Y:S02]  /*7660*/  MOV R25, R29 ;  /* 0x0000001d00197202 */ /* 0x000fe40000000f00 */
[----:B------:R-:W-:-:S08]  /*7670*/  MOV R2, 0x7690 ;  /* 0x0000769000027802 */ /* 0x000fd00000000f00 */
[----:B01234-:R-:W-:Y:S05]  /*7680*/  CALL.REL.NOINC `($__internal_67_$__cuda_sm3x_div_rn_ftz_f32_slowpath) ;  /* 0x0000025000f87944 */ /* 0x01ffea0003c00000 */
.L_x_26656:
[----:B------:R-:W-:Y:S05]  /*7690*/  BSYNC B3 ;  /* 0x0000000000037941 */ /* 0x000fea0003800000 */
.L_x_26655:
        /* <DEDUP_REMOVED lines=18> */
.L_x_26658:
[----:B------:R-:W-:Y:S02]  /*77c0*/  ISETP.GE.AND P0, PT, R20, RZ, PT ;  /* 0x000000ff1400720c */ /* 0x000fe40003f06270 */
[----:B------:R-:W-:-:S11]  /*77d0*/  MOV R3, 0x3fd774eb ;  /* 0x3fd774eb00037802 */ /* 0x000fd60000000f00 */
[----:B------:R-:W-:-:S04]  /*77e0*/  @P0 FFMA.FTZ R0, R3, 0.93318945169448852539, -R0 ;  /* 0x3f6ee58103000823 */ /* 0x000fc80000010800 */
[----:B------:R-:W-:-:S07]  /*77f0*/  @!P0 FFMA.FTZ R0, R3, 0.93318945169448852539, R0 ;  /* 0x3f6ee58103008823 */ /* 0x000fce0000010000 */
.L_x_26659:
[----:B------:R-:W-:Y:S05]  /*7800*/  BSYNC B0 ;  /* 0x0000000000007941 */ /* 0x000fea0003800000 */
.L_x_26657:
        /* <DEDUP_REMOVED lines=11> */
.L_x_26615:
[----:B------:R-:W-:Y:S01]  /*78c0*/  FMUL.FTZ R0, R20, 0.36787945032119750977 ;  /* 0x3ebc5ab214007820 */ /* 0x000fe20000410000 */
[----:B------:R-:W-:Y:S01]  /*78d0*/  FMUL.FTZ R2, R21, 0.36787945032119750977 ;  /* 0x3ebc5ab215027820 */ /* 0x000fe20000410000 */
[----:B------:R-:W-:Y:S02]  /*78e0*/  BSSY B3, `(.L_x_26660) ;  /* 0x0000020000037945 */ /* 0x000fe40003800000 */
[----:B------:R-:W-:Y:S01]  /*78f0*/  FADD.FTZ R0, |R0|, -RZ ;  /* 0x800000ff00007221 */ /* 0x000fe20000010200 */
[----:B------:R-:W-:-:S05]  /*7900*/  FADD.FTZ R3, |R2|, -RZ ;  /* 0x800000ff02037221 */ /* 0x000fca0000010200 */
[CC--:B------:R-:W-:Y:S02]  /*7910*/  VIMNMX R2, R0.reuse, R3.reuse, !PT ;  /* 0x0000000300027248 */ /* 0x0c0fe40007fe0100 */
[----:B------:R-:W-:Y:S02]  /*7920*/  VIMNMX R0, R0, R3, PT ;  /* 0x0000000300007248 */ /* 0x000fe40003fe0100 */
[----:B----4-:R-:W-:Y:S02]  /*7930*/  LOP3.LUT R4, R2, 0xfe000000, RZ, 0xc0, !PT ;  /* 0xfe00000002047812 */ /* 0x010fe400078ec0ff */
        /* <DEDUP_REMOVED lines=8> */
[----:B------:R-:W4:Y:S02]  /*79c0*/  MUFU.SQRT R6, R6 ;  /* 0x0000000600067308 */ /* 0x000f240000002000 */
[----:B----4-:R-:W-:Y:S01]  /*79d0*/  @P0 FMUL.FTZ R2, R6, R3 ;  /* 0x0000000306020220 */ /* 0x010fe20000410000 */
[----:B------:R-:W-:Y:S01]  /*79e0*/  FSETP.NEU.FTZ.AND P0, PT, R0, +INF , PT ;  /* 0x7f8000000000780b */ /* 0x000fe20003f1d000 */
[----:B------:R-:W-:Y:S01]  /*79f0*/  FFMA R0, -R32, R5, 1 ;  /* 0x3f80000020007423 */ /* 0x000fe20000000105 */
[----:B------:R-:W-:Y:S02]  /*7a00*/  MOV R3, 0x3f800000 ;  /* 0x3f80000000037802 */ /* 0x000fe40000000f00 */
[----:B------:R-:W-:Y:S01]  /*7a10*/  FSEL R2, R2, +INF , P0 ;  /* 0x7f80000002027808 */ /* 0x000fe20000000000 */
[----:B------:R-:W-:-:S04]  /*7a20*/  FFMA R0, R5, R0, R5 ;  /* 0x0000000005007223 */ /* 0x000fc80000000005 */
[----:B------:R-:W-:Y:S01]  /*7a30*/  FFMA R5, R29, R0, RZ ;  /* 0x000000001d057223 */ /* 0x000fe200000000ff */
[----:B------:R-:W4:Y:S03]  /*7a40*/  MUFU.LG2 R2, R2 ;  /* 0x0000000200027308 */ /* 0x000f260000000c00 */
[----:B------:R-:W-:-:S04]  /*7a50*/  FFMA R4, -R32, R5, R29 ;  /* 0x0000000520047223 */ /* 0x000fc8000000011d */
[----:B------:R-:W-:Y:S01]  /*7a60*/  FFMA R0, R0, R4, R5 ;  /* 0x0000000400007223 */ /* 0x000fe20000000005 */
[----:B------:R-:W5:Y:S01]  /*7a70*/  FCHK P0, R29, R32 ;  /* 0x000000201d007302 */ /* 0x000f620000000000 */
[----:B----4-:R-:W-:Y:S01]  /*7a80*/  FFMA.FTZ R30, R2, 0.69314718246459960938, R3 ;  /* 0x3f317218021e7823 */ /* 0x010fe20000010003 */
[----:B-----5:R-:W-:Y:S06]  /*7a90*/  @!P0 BRA `(.L_x_26661) ;  /* 0x0000000000108947 */ /* 0x020fec0003800000 */
[----:B------:R-:W-:Y:S02]  /*7aa0*/  MOV R25, R29 ;  /* 0x0000001d00197202 */ /* 0x000fe40000000f00 */
[----:B------:R-:W-:Y:S02]  /*7ab0*/  MOV R0, R32 ;  /* 0x0000002000007202 */ /* 0x000fe40000000f00 */
[----:B------:R-:W-:-:S07]  /*7ac0*/  MOV R2, 0x7ae0 ;  /* 0x00007ae000027802 */ /* 0x000fce0000000f00 */
[----:B0123--:R-:W-:Y:S05]  /*7ad0*/  CALL.REL.NOINC `($__internal_67_$__cuda_sm3x_div_rn_ftz_f32_slowpath) ;  /* 0x0000024c00e47944 */ /* 0x00ffea0003c00000 */
.L_x_26661:
[----:B------:R-:W-:Y:S05]  /*7ae0*/  BSYNC B3 ;  /* 0x0000000000037941 */ /* 0x000fea0003800000 */
.L_x_26660:
        /* <DEDUP_REMOVED lines=18> */
.L_x_26663:
[----:B------:R-:W-:Y:S02]  /*7c10*/  ISETP.GE.AND P0, PT, R20, RZ, PT ;  /* 0x000000ff1400720c */ /* 0x000fe40003f06270 */
[----:B------:R-:W-:-:S11]  /*7c20*/  MOV R3, 0x3fd774eb ;  /* 0x3fd774eb00037802 */ /* 0x000fd60000000f00 */
[----:B------:R-:W-:-:S04]  /*7c30*/  @P0 FFMA.FTZ R0, R3, 0.93318945169448852539, -R0 ;  /* 0x3f6ee58103000823 */ /* 0x000fc80000010800 */
[----:B------:R-:W-:-:S07]  /*7c40*/  @!P0 FFMA.FTZ R0, R3, 0.93318945169448852539, R0 ;  /* 0x3f6ee58103008823 */ /* 0x000fce0000010000 */
.L_x_26664:
[----:B------:R-:W-:Y:S05]  /*7c50*/  BSYNC B0 ;  /* 0x0000000000007941 */ /* 0x000fea0003800000 */
.L_x_26662:
        /* <DEDUP_REMOVED lines=11> */
.L_x_26614:
[C---:B------:R-:W-:Y:S01]  /*7d10*/  FADD.FTZ R25, |R21|.reuse, -RZ ;  /* 0x800000ff15197221 */ /* 0x040fe20000010200 */
[----:B------:R-:W-:Y:S01]  /*7d20*/  FSETP.GT.FTZ.AND P2, PT, |R21|, |R20|, PT ;  /* 0x400000141500720b */ /* 0x000fe20003f54200 */
[----:B------:R-:W-:Y:S01]  /*7d30*/  BSSY B3, `(.L_x_26665) ;  /* 0x0000018000037945 */ /* 0x000fe20003800000 */
[----:B------:R-:W-:Y:S02]  /*7d40*/  FSETP.GEU.FTZ.AND P0, PT, |R20|, 1.084202172485504434e-19, PT ;  /* 0x200000001400780b */ /* 0x000fe40003f1e200 */
[----:B------:R-:W-:Y:S02]  /*7d50*/  FSEL R27, R25, R30, P2 ;  /* 0x0000001e191b7208 */ /* 0x000fe40001000000 */
[----:B------:R-:W-:Y:S02]  /*7d60*/  FSETP.GEU.FTZ.AND P1, PT, |R21|, 1.084202172485504434e-19, PT ;  /* 0x200000001500780b */ /* 0x000fe40003f3e200 */
[----:B------:R-:W5:Y:S01]  /*7d70*/  MUFU.RCP R0, R27 ;  /* 0x0000001b00007308 */ /* 0x000f620000001000 */
[----:B------:R-:W-:-:S02]  /*7d80*/  FSEL R25, R30, R25, P2 ;  /* 0x000000191e197208 */ /* 0x000fc40001000000 */
[----:B------:R-:W-:-:S07]  /*7d90*/  PLOP3.LUT P0, PT, P0, P1, PT, 0x2, 0x0 ;  /* 0x000000000000781c */ /* 0x000fce0000702072 */
[----:B------:R-:W0:Y:S06]  /*7da0*/  FCHK P1, R25, R27 ;  /* 0x0000001b19007302 */ /* 0x000e2c0000020000 */
[----:B------:R-:W-:Y:S01]  /*7db0*/  @P0 FMUL.FTZ R2, R21, 4 ;  /* 0x4080000015020820 */ /* 0x000fe20000410000 */
[----:B-----5:R-:W-:Y:S01]  /*7dc0*/  FFMA R3, -R27, R0, 1 ;  /* 0x3f8000001b037423 */ /* 0x020fe20000000100 */
[----:B------:R-:W-:-:S03]  /*7dd0*/  @!P0 FMUL.FTZ R29, R21, R21 ;  /* 0x00000015151d8220 */ /* 0x000fc60000410000 */
[----:B----4-:R-:W-:Y:S01]  /*7de0*/  FFMA R4, R0, R3, R0 ;  /* 0x0000000300047223 */ /* 0x010fe20000000000 */
        /* <DEDUP_REMOVED lines=11> */
[----:B-123--:R-:W-:Y:S05]  /*7ea0*/  CALL.REL.NOINC `($__internal_67_$__cuda_sm3x_div_rn_ftz_f32_slowpath) ;  /* 0x0000024800f07944 */ /* 0x00efea0003c00000 */
.L_x_26666:
[----:B------:R-:W-:Y:S05]  /*7eb0*/  BSYNC B3 ;  /* 0x0000000000037941 */ /* 0x000fea0003800000 */
.L_x_26665:
        /* <DEDUP_REMOVED lines=18> */
.L_x_26668:
[----:B------:R-:W-:Y:S02]  /*7fe0*/  ISETP.GE.AND P0, PT, R20, RZ, PT ;  /* 0x000000ff1400720c */ /* 0x000fe40003f06270 */
[----:B------:R-:W-:-:S11]  /*7ff0*/  MOV R3, 0x3fd774eb ;  /* 0x3fd774eb00037802 */ /* 0x000fd60000000f00 */
[----:B------:R-:W-:-:S04]  /*8000*/  @P0 FFMA.FTZ R0, R3, 0.93318945169448852539, -R0 ;  /* 0x3f6ee58103000823 */ /* 0x000fc80000010800 */
[----:B------:R-:W-:-:S07]  /*8010*/  @!P0 FFMA.FTZ R0, R3, 0.93318945169448852539, R0 ;  /* 0x3f6ee58103008823 */ /* 0x000fce0000010000 */
.L_x_26669:
[----:B------:R-:W-:Y:S05]  /*8020*/  BSYNC B0 ;  /* 0x0000000000007941 */ /* 0x000fea0003800000 */
.L_x_26667:
        /* <DEDUP_REMOVED lines=12> */
.L_x_26626:
[----:B------:R-:W-:Y:S05]  /*80f0*/  BSYNC B2 ;  /* 0x0000000000027941 */ /* 0x000fea0003800000 */
.L_x_26613:
[----:B------:R-:W-:Y:S01]  /*8100*/  ULDC.64 UR4, c[0x0][0x218] ;  /* 0x0000860000047ab9 */ /* 0x000fe20000000a00 */
[----:B------:R-:W-:Y:S01]  /*8110*/  BSSY B0, `(.L_x_26670) ;  /* 0x000003b000007945 */ /* 0x000fe20003800000 */
[----:B------:R-:W-:-:S04]  /*8120*/  FMUL.FTZ R3, R0, UR4 ;  /* 0x0000000400037c20 */ /* 0x000fc80008410000 */
[----:B----4-:R-:W-:Y:S01]  /*8130*/  FFMA.FTZ R4, R30, UR5, R3 ;  /* 0x000000051e047c23 */ /* 0x010fe20008010003 */
        /* <DEDUP_REMOVED lines=13> */
[----:B------:R-:W4:Y:S08]  /*8210*/  @P0 MUFU.EX2 R0, R0 ;  /* 0x0000000000000308 */ /* 0x000f300000000800 */
[----:B------:R-:W5:Y:S01]  /*8220*/  @P0 MUFU.COS R3, R2 ;  /* 0x0000000200030308 */ /* 0x000f620000000000 */
[C---:B----4-:R-:W-:Y:S01]  /*8230*/  @P0 FMUL.FTZ R21, R0.reuse, R21 ;  /* 0x0000001500150220 */ /* 0x050fe20000410000 */
[----:B-----5:R-:W-:Y:S01]  /*8240*/  @P0 FMUL.FTZ R20, R0, R3 ;  /* 0x0000000300140220 */ /* 0x020fe20000410000 */
[----:B------:R-:W-:Y:S06]  /*8250*/  @P0 BRA `(.L_x_26674) ;  /* 0x0000000000980947 */ /* 0x000fec0003800000 */
[----:B------:R-:W-:Y:S01]  /*8260*/  FADD.FTZ R0, R30, -162.88958740234375 ;  /* 0xc322e3bc1e007421 */ /* 0x000fe20000010000 */
[----:B------:R-:W-:-:S03]  /*8270*/  FMUL.RZ R6, R4, 0.15915493667125701904 ;  /* 0x3e22f98304067820 */ /* 0x000fc6000040c000 */
[----:B------:R-:W-:Y:S01]  /*8280*/  FMUL.FTZ R0, R0, 1.4426950216293334961 ;  /* 0x3fb8aa3b00007820 */ /* 0x000fe20000410000 */
[----:B------:R-:W-:Y:S08]  /*8290*/  MUFU.SIN R7, R6 ;  /* 0x0000000600077308 */ /* 0x000ff00000000400 */
[----:B------:R-:W4:Y:S08]  /*82a0*/  MUFU.EX2 R0, R0 ;  /* 0x0000000000007308 */ /* 0x000f300000000800 */
[----:B------:R-:W5:Y:S01]  /*82b0*/  MUFU.COS R5, R6 ;  /* 0x0000000600057308 */ /* 0x000f620000000000 */
[----:B----4-:R-:W-:-:S02]  /*82c0*/  LEA.HI R3, R0, 0xffffffed, RZ, 0x9 ;  /* 0xffffffed00037811 */ /* 0x010fc400078f48ff */
[----:B------:R-:W-:Y:S02]  /*82d0*/  LOP3.LUT R2, R0, 0x7fffff, RZ, 0xc0, !PT ;  /* 0x007fffff00027812 */ /* 0x000fe400078ec0ff */
[----:B------:R-:W-:Y:S02]  /*82e0*/  LEA.HI R4, R3, R3, RZ, 0x1 ;  /* 0x0000000303047211 */ /* 0x000fe400078f08ff */
[----:B------:R-:W-:Y:S02]  /*82f0*/  LOP3.LUT R2, R2, 0x7f000000, RZ, 0xfc, !PT ;  /* 0x7f00000002027812 */ /* 0x000fe400078efcff */
[----:B------:R-:W-:-:S03]  /*8300*/  SHF.R.S32.HI R4, RZ, 0x1, R4 ;  /* 0x00000001ff047819 */ /* 0x000fc60000011404 */
[C---:B------:R-:W-:Y:S01]  /*8310*/  FMUL.FTZ R7, R2.reuse, R7 ;  /* 0x0000000702077220 */ /* 0x040fe20000410000 */
[----:B------:R-:W-:Y:S01]  /*8320*/  IADD3 R3, R3, -R4, RZ ;  /* 0x8000000403037210 */ /* 0x000fe20007ffe0ff */
[----:B-----5:R-:W-:Y:S01]  /*8330*/  FMUL.FTZ R5, R2, R5 ;  /* 0x0000000502057220 */ /* 0x020fe20000410000 */
[----:B------:R-:W-:Y:S02]  /*8340*/  LEA R4, R4, 0x3f800000, 0x17 ;  /* 0x3f80000004047811 */ /* 0x000fe400078eb8ff */
[----:B------:R-:W-:-:S03]  /*8350*/  LEA R3, R3, 0x3f800000, 0x17 ;  /* 0x3f80000003037811 */ /* 0x000fc600078eb8ff */
[C---:B------:R-:W-:Y:S01]  /*8360*/  FMUL.FTZ R0, R4.reuse, R7 ;  /* 0x0000000704007220 */ /* 0x040fe20000410000 */
[----:B------:R-:W-:-:S03]  /*8370*/  FMUL.FTZ R4, R4, R5 ;  /* 0x0000000504047220 */ /* 0x000fc60000410000 */
[C---:B------:R-:W-:Y:S01]  /*8380*/  FMUL.FTZ R21, R3.reuse, R0 ;  /* 0x0000000003157220 */ /* 0x040fe20000410000 */
[----:B------:R-:W-:Y:S01]  /*8390*/  FMUL.FTZ R20, R3, R4 ;  /* 0x0000000403147220 */ /* 0x000fe20000410000 */
[----:B------:R-:W-:Y:S06]  /*83a0*/  BRA `(.L_x_26674) ;  /* 0x0000000000447947 */ /* 0x000fec0003800000 */
.L_x_26673:
        /* <DEDUP_REMOVED lines=10> */
.L_x_26672:
[----:B------:R-:W-:-:S04]  /*8450*/  FMUL.RZ R4, R4, 0.15915493667125701904 ;  /* 0x3e22f98304047820 */ /* 0x000fc8000040c000 */
[----:B------:R4:W0:Y:S08]  /*8460*/  MUFU.SIN R21, R4 ;  /* 0x0000000400157308 */ /* 0x0008300000000400 */
[----:B------:R4:W0:Y:S01]  /*8470*/  MUFU.COS R20, R4 ;  /* 0x0000000400147308 */ /* 0x0008220000000000 */
[----:B------:R-:W-:Y:S05]  /*8480*/  BRA `(.L_x_26674) ;  /* 0x00000000000c7947 */ /* 0x000fea0003800000 */
.L_x_26671:
[----:B------:R-:W-:Y:S01]  /*8490*/  FMUL.FTZ R20, R30, 1.4426950216293334961 ;  /* 0x3fb8aa3b1e147820 */ /* 0x000fe20000410000 */
[----:B------:R-:W-:-:S05]  /*84a0*/  MOV R21, R4 ;  /* 0x0000000400157202 */ /* 0x000fca0000000f00 */
[----:B------:R-:W4:Y:S02]  /*84b0*/  MUFU.EX2 R20, R20 ;  /* 0x0000001400147308 */ /* 0x000f240000000800 */
.L_x_26674:
[----:B------:R-:W-:Y:S05]  /*84c0*/  BSYNC B0 ;  /* 0x0000000000007941 */ /* 0x000fea0003800000 */
.L_x_26670:
        /* <DEDUP_REMOVED lines=61> */
.L_x_26682:
[----:B------:R-:W-:Y:S05]  /*88a0*/  BSYNC B0 ;  /* 0x0000000000007941 */ /* 0x000fea0003800000 */
.L_x_26681:
[----:B------:R-:W-:Y:S01]  /*88b0*/  BSSY B3, `(.L_x_26683) ;  /* 0x0000007000037945 */ /* 0x000fe20003800000 */
[----:B------:R-:W-:-:S03]  /*88c0*/  FFMA R0, R4, R6, R5 ;  /* 0x0000000604007223 */ /* 0x000fc60000000005 */
[----:B------:R-:W-:Y:S05]  /*88d0*/  @!P0 BRA `(.L_x_26684) ;  /* 0x0000000000108947 */ /* 0x000fea0003800000 */
[----:B------:R-:W-:Y:S02]  /*88e0*/  MOV R25, R29 ;  /* 0x0000001d00197202 */ /* 0x000fe40000000f00 */
[----:B------:R-:W-:Y:S02]  /*88f0*/  MOV R0, R32 ;  /* 0x0000002000007202 */ /* 0x000fe40000000f00 */
[----:B------:R-:W-:-:S07]  /*8900*/  MOV R2, 0x8920 ;  /* 0x0000892000027802 */ /* 0x000fce0000000f00 */
[----:B0123--:R-:W-:Y:S05]  /*8910*/  CALL.REL.NOINC `($__internal_67_$__cuda_sm3x_div_rn_ftz_f32_slowpath) ;  /* 0x0000024000547944 */ /* 0x00ffea0003c00000 */
.L_x_26684:
[----:B------:R-:W-:Y:S05]  /*8920*/  BSYNC B3 ;  /* 0x0000000000037941 */ /* 0x000fea0003800000 */
.L_x_26683:
        /* <DEDUP_REMOVED lines=18> */
.L_x_26686:
[----:B------:R-:W-:Y:S02]  /*8a50*/  ISETP.GE.AND P0, PT, R22, RZ, PT ;  /* 0x000000ff1600720c */ /* 0x000fe40003f06270 */
[----:B------:R-:W-:-:S11]  /*8a60*/  MOV R3, 0x3fd774eb ;  /* 0x3fd774eb00037802 */ /* 0x000fd60000000f00 */
[----:B------:R-:W-:-:S04]  /*8a70*/  @P0 FFMA.FTZ R0, R3, 0.93318945169448852539, -R0 ;  /* 0x3f6ee58103000823 */ /* 0x000fc80000010800 */
[----:B------:R-:W-:-:S07]  /*8a80*/  @!P0 FFMA.FTZ R0, R3, 0.93318945169448852539, R0 ;  /* 0x3f6ee58103008823 */ /* 0x000fce0000010000 */
.L_x_26687:
[----:B------:R-:W-:Y:S05]  /*8a90*/  BSYNC B0 ;  /* 0x0000000000007941 */ /* 0x000fea0003800000 */
.L_x_26685:
        /* <DEDUP_REMOVED lines=12> */
.L_x_26680:
        /* <DEDUP_REMOVED lines=17> */
.L_x_26691:
[----:B------:R-:W-:Y:S05]  /*8c70*/  BSYNC B3 ;  /* 0x0000000000037941 */ /* 0x000fea0003800000 */
.L_x_26690:
        /* <DEDUP_REMOVED lines=18> */
.L_x_26693:
[----:B------:R-:W-:Y:S02]  /*8da0*/  ISETP.GE.AND P0, PT, R22, RZ, PT ;  /* 0x000000ff1600720c */ /* 0x000fe40003f06270 */
[----:B------:R-:W-:-:S11]  /*8db0*/  MOV R3, 0x3fd774eb ;  /* 0x3fd774eb00037802 */ /* 0x000fd60000000f00 */
[----:B------:R-:W-:-:S04]  /*8dc0*/  @P0 FFMA.FTZ R0, R3, 0.93318945169448852539, -R0 ;  /* 0x3f6ee58103000823 */ /* 0x000fc80000010800 */
[----:B------:R-:W-:-:S07]  /*8dd0*/  @!P0 FFMA.FTZ R0, R3, 0.93318945169448852539, R0 ;  /* 0x3f6ee58103008823 */ /* 0x000fce0000010000 */
.L_x_26694:
[----:B------:R-:W-:Y:S05]  /*8de0*/  BSYNC B0 ;  /* 0x0000000000007941 */ /* 0x000fea0003800000 */
.L_x_26692:
        /* <DEDUP_REMOVED lines=13> */
.L_x_26689:
        /* <DEDUP_REMOVED lines=25> */
.L_x_26696:
        /* <DEDUP_REMOVED lines=40> */
.L_x_26695:
        /* <DEDUP_REMOVED lines=48> */
.L_x_26698:
[----:B------:R-:W-:Y:S05]  /*95d0*/  BSYNC B0 ;  /* 0x0000000000007941 */ /* 0x000fea0003800000 */
.L_x_26697:
[----:B------:R-:W-:Y:S01]  /*95e0*/  BSSY B3, `(.L_x_26699) ;  /* 0x0000007000037945 */ /* 0x000fe20003800000 */
[----:B------:R-:W-:-:S03]  /*95f0*/  FFMA R0, R4, R2, R5 ;  /* 0x0000000204007223 */ /* 0x000fc60000000005 */
[----:B------:R-:W-:Y:S05]  /*9600*/  @!P3 BRA `(.L_x_26700) ;  /* 0x000000000010b947 */ /* 0x000fea0003800000 */
[----:B------:R-:W-:Y:S02]  /*9610*/  MOV R25, R29 ;  /* 0x0000001d00197202 */ /* 0x000fe40000000f00 */
[----:B------:R-:W-:Y:S02]  /*9620*/  MOV R0, R32 ;  /* 0x0000002000007202 */ /* 0x000fe40000000f00 */
[----:B------:R-:W-:-:S07]  /*9630*/  MOV R2, 0x9650 ;  /* 0x0000965000027802 */ /* 0x000fce0000000f00 */
[----:B0123--:R-:W-:Y:S05]  /*9640*/  CALL.REL.NOINC `($__internal_67_$__cuda_sm3x_div_rn_ftz_f32_slowpath) ;  /* 0x0000023400087944 */ /* 0x00ffea0003c00000 */
.L_x_26700:
[----:B------:R-:W-:Y:S05]  /*9650*/  BSYNC B3 ;  /* 0x0000000000037941 */ /* 0x000fea0003800000 */
.L_x_26699:
        /* <DEDUP_REMOVED lines=18> */
.L_x_26702:
[----:B------:R-:W-:Y:S02]  /*9780*/  ISETP.GE.AND P0, PT, R22, RZ, PT ;  /* 0x000000ff1600720c */ /* 0x000fe40003f06270 */
[----:B------:R-:W-:-:S11]  /*9790*/  MOV R3, 0x3fd774eb ;  /* 0x3fd774eb00037802 */ /* 0x000fd60000000f00 */
[----:B------:R-:W-:-:S04]  /*97a0*/  @P0 FFMA.FTZ R0, R3, 0.93318945169448852539, -R0 ;  /* 0x3f6ee58103000823 */ /* 0x000fc80000010800 */
[----:B------:R-:W-:-:S07]  /*97b0*/  @!P0 FFMA.FTZ R0, R3, 0.93318945169448852539, R0 ;  /* 0x3f6ee58103008823 */ /* 0x000fce0000010000 */
.L_x_26703:
[----:B------:R-:W-:Y:S05]  /*97c0*/  BSYNC B0 ;  /* 0x0000000000007941 */ /* 0x000fea0003800000 */
.L_x_26701:
        /* <DEDUP_REMOVED lines=12> */
.L_x_26679:
        /* <DEDUP_REMOVED lines=13> */
.L_x_26705:
[----:B------:R-:W-:Y:S05]  /*9960*/  BSYNC B3 ;  /* 0x0000000000037941 */ /* 0x000fea0003800000 */
.L_x_26704:
        /* <DEDUP_REMOVED lines=18> */
.L_x_26707:
[----:B------:R-:W-:Y:S02]  /*9a90*/  ISETP.GE.AND P0, PT, R22, RZ, PT ;  /* 0x000000ff1600720c */ /* 0x000fe40003f06270 */
[----:B------:R-:W-:-:S11]  /*9aa0*/  MOV R3, 0x3fd774eb ;  /* 0x3fd774eb00037802 */ /* 0x000fd60000000f00 */
[----:B------:R-:W-:-:S04]  /*9ab0*/  @P0 FFMA.FTZ R0, R3, 0.93318945169448852539, -R0 ;  /* 0x3f6ee58103000823 */ /* 0x000fc80000010800 */
[----:B------:R-:W-:-:S07]  /*9ac0*/  @!P0 FFMA.FTZ R0, R3, 0.93318945169448852539, R0 ;  /* 0x3f6ee58103008823 */ /* 0x000fce0000010000 */
.L_x_26708:
[----:B------:R-:W-:Y:S05]  /*9ad0*/  BSYNC B0 ;  /* 0x0000000000007941 */ /* 0x000fea0003800000 */
.L_x_26706:
        /* <DEDUP_REMOVED lines=27> */
.L_x_26678:
        /* <DEDUP_REMOVED lines=39> */
.L_x_26711:
[----:B------:R-:W-:Y:S05]  /*9f00*/  BSYNC B0 ;  /* 0x0000000000007941 */ /* 0x000fea0003800000 */
.L_x_26710:
[----:B------:R-:W-:Y:S01]  /*9f10*/  BSSY B3, `(.L_x_26712) ;  /* 0x0000007000037945 */ /* 0x000fe20003800000 */
[----:B------:R-:W-:-:S03]  /*9f20*/  FFMA R0, R0, R6, R5 ;  /* 0x0000000600007223 */ /* 0x000fc60000000005 */
[----:B------:R-:W-:Y:S05]  /*9f30*/  @!P0 BRA `(.L_x_26713) ;  /* 0x0000000000108947 */ /* 0x000fea0003800000 */
[----:B------:R-:W-:Y:S01]  /*9f40*/  HFMA2.MMA R0, -RZ, RZ, 1.875, 0 ;  /* 0x3f800000ff007435 */ /* 0x000fe200000001ff */
[----:B------:R-:W-:Y:S02]  /*9f50*/  MOV R25, R29 ;  /* 0x0000001d00197202 */ /* 0x000fe40000000f00 */
[----:B------:R-:W-:-:S08]  /*9f60*/  MOV R2, 0x9f80 ;  /* 0x00009f8000027802 */ /* 0x000fd00000000f00 */
[----:B-123--:R-:W-:Y:S05]  /*9f70*/  CALL.REL.NOINC `($__internal_67_$__cuda_sm3x_div_rn_ftz_f32_slowpath) ;  /* 0x0000022800bc7944 */ /* 0x00efea0003c00000 */
.L_x_26713:
[----:B------:R-:W-:Y:S05]  /*9f80*/  BSYNC B3 ;  /* 0x0000000000037941 */ /* 0x000fea0003800000 */
.L_x_26712:
        /* <DEDUP_REMOVED lines=18> */
.L_x_26715:
[----:B------:R-:W-:Y:S02]  /*a0b0*/  ISETP.GE.AND P0, PT, R22, RZ, PT ;  /* 0x000000ff1600720c */ /* 0x000fe40003f06270 */
[----:B------:R-:W-:-:S11]  /*a0c0*/  MOV R3, 0x3fd774eb ;  /* 0x3fd774eb00037802 */ /* 0x000fd60000000f00 */
[----:B------:R-:W-:-:S04]  /*a0d0*/  @P0 FFMA.FTZ R0, R3, 0.93318945169448852539, -R0 ;  /* 0x3f6ee58103000823 */ /* 0x000fc80000010800 */
[----:B------:R-:W-:-:S07]  /*a0e0*/  @!P0 FFMA.FTZ R0, R3, 0.93318945169448852539, R0 ;  /* 0x3f6ee58103008823 */ /* 0x000fce0000010000 */
.L_x_26716:
[----:B------:R-:W-:Y:S05]  /*a0f0*/  BSYNC B0 ;  /* 0x0000000000007941 */ /* 0x000fea0003800000 */
.L_x_26714:
        /* <DEDUP_REMOVED lines=10> */
.L_x_26709:
        /* <DEDUP_REMOVED lines=13> */
.L_x_26718:
[----:B------:R-:W-:Y:S05]  /*a270*/  BSYNC B3 ;  /* 0x0000000000037941 */ /* 0x000fea0003800000 */
.L_x_26717:
        /* <DEDUP_REMOVED lines=18> */
.L_x_26720:
[----:B------:R-:W-:Y:S02]  /*a3a0*/  ISETP.GE.AND P0, PT, R22, RZ, PT ;  /* 0x000000ff1600720c */ /* 0x000fe40003f06270 */
[----:B------:R-:W-:-:S11]  /*a3b0*/  MOV R3, 0x3fd774eb ;  /* 0x3fd774eb00037802 */ /* 0x000fd60000000f00 */
[----:B------:R-:W-:-:S04]  /*a3c0*/  @P0 FFMA.FTZ R0, R3, 0.93318945169448852539, -R0 ;  /* 0x3f6ee58103000823 */ /* 0x000fc80000010800 */
[----:B------:R-:W-:-:S07]  /*a3d0*/  @!P0 FFMA.FTZ R0, R3, 0.93318945169448852539, R0 ;  /* 0x3f6ee58103008823 */ /* 0x000fce0000010000 */
.L_x_26721:
[----:B------:R-:W-:Y:S05]  /*a3e0*/  BSYNC B0 ;  /* 0x0000000000007941 */ /* 0x000fea0003800000 */
.L_x_26719:
        /* <DEDUP_REMOVED lines=11> */
.L_x_26677:
        /* <DEDUP_REMOVED lines=34> */
.L_x_26723:
[----:B------:R-:W-:Y:S05]  /*a6c0*/  BSYNC B3 ;  /* 0x0000000000037941 */ /* 0x000fea0003800000 */
.L_x_26722:
        /* <DEDUP_REMOVED lines=18> */
.L_x_26725:
[----:B------:R-:W-:Y:S02]  /*a7f0*/  ISETP.GE.AND P0, PT, R22, RZ, PT ;  /* 0x000000ff1600720c */ /* 0x000fe40003f06270 */
[----:B------:R-:W-:-:S11]  /*a800*/  MOV R3, 0x3fd774eb ;  /* 0x3fd774eb00037802 */ /* 0x000fd60000000f00 */
[----:B------:R-:W-:-:S04]  /*a810*/  @P0 FFMA.FTZ R0, R3, 0.93318945169448852539, -R0 ;  /* 0x3f6ee58103000823 */ /* 0x000fc80000010800 */
[----:B------:R-:W-:-:S07]  /*a820*/  @!P0 FFMA.FTZ R0, R3, 0.93318945169448852539, R0 ;  /* 0x3f6ee58103008823 */ /* 0x000fce0000010000 */
.L_x_26726:
[----:B------:R-:W-:Y:S05]  /*a830*/  BSYNC B0 ;  /* 0x0000000000007941 */ /* 0x000fea0003800000 */
.L_x_26724:
        /* <DEDUP_REMOVED lines=11> */
.L_x_26676:
        /* <DEDUP_REMOVED lines=26> */
.L_x_26728:
[----:B------:R-:W-:Y:S05]  /*aa90*/  BSYNC B3 ;  /* 0x0000000000037941 */ /* 0x000fea0003800000 */
.L_x_26727:
        /* <DEDUP_REMOVED lines=18> */
.L_x_26730:
[----:B------:R-:W-:Y:S02]  /*abc0*/  ISETP.GE.AND P0, PT, R22, RZ, PT ;  /* 0x000000ff1600720c */ /* 0x000fe40003f06270 */
[----:B------:R-:W-:-:S11]  /*abd0*/  MOV R3, 0x3fd774eb ;  /* 0x3fd774eb00037802 */ /* 0x000fd60000000f00 */
[----:B------:R-:W-:-:S04]  /*abe0*/  @P0 FFMA.FTZ R0, R3, 0.93318945169448852539, -R0 ;  /* 0x3f6ee58103000823 */ /* 0x000fc80000010800 */
[----:B------:R-:W-:-:S07]  /*abf0*/  @!P0 FFMA.FTZ R0, R3, 0.93318945169448852539, R0 ;  /* 0x3f6ee58103008823 */ /* 0x000fce0000010000 */
.L_x_26731:
[----:B------:R-:W-:Y:S05]  /*ac00*/  BSYNC B0 ;  /* 0x0000000000007941 */ /* 0x000fea0003800000 */
.L_x_26729:
        /* <DEDUP_REMOVED lines=12> */
.L_x_26688:
[----:B------:R-:W-:Y:S05]  /*acd0*/  BSYNC B2 ;  /* 0x0000000000027941 */ /* 0x000fea0003800000 */
.L_x_26675:
        /* <DEDUP_REMOVED lines=43> */
.L_x_26735:
        /* <DEDUP_REMOVED lines=10> */
.L_x_26734:
[----:B------:R-:W-:-:S04]  /*b030*/  FMUL.RZ R4, R4, 0.15915493667125701904 ;  /* 0x3e22f98304047820 */ /* 0x000fc8000040c000 */
[----:B------:R4:W0:Y:S08]  /*b040*/  MUFU.SIN R23, R4 ;  /* 0x0000000400177308 */ /* 0x0008300000000400 */
[----:B------:R4:W0:Y:S01]  /*b050*/  MUFU.COS R22, R4 ;  /* 0x0000000400167308 */ /* 0x0008220000000000 */
[----:B------:R-:W-:Y:S05]  /*b060*/  BRA `(.L_x_26736) ;  /* 0x00000000000c7947 */ /* 0x000fea0003800000 */
.L_x_26733:
[----:B------:R-:W-:Y:S01]  /*b070*/  FMUL.FTZ R22, R30, 1.4426950216293334961 ;  /* 0x3fb8aa3b1e167820 */ /* 0x000fe20000410000 */
[----:B------:R-:W-:-:S05]  /*b080*/  MOV R23, R4 ;  /* 0x0000000400177202 */ /* 0x000fca0000000f00 */
[----:B------:R-:W4:Y:S02]  /*b090*/  MUFU.EX2 R22, R22 ;  /* 0x0000001600167308 */ /* 0x000f240000000800 */
.L_x_26736:
[----:B------:R-:W-:Y:S05]  /*b0a0*/  BSYNC B0 ;  /* 0x0000000000007941 */ /* 0x000fea0003800000 */
.L_x_26732:
        /* <DEDUP_REMOVED lines=61> */
.L_x_26744:
[----:B------:R-:W-:Y:S05]  /*b480*/  BSYNC B0 ;  /* 0x0000000000007941 */ /* 0x000fea0003800000 */
.L_x_26743:
[----:B------:R-:W-:Y:S01]  /*b490*/  BSSY B3, `(.L_x_26745) ;  /* 0x0000007000037945 */ /* 0x000fe20003800000 */
[----:B------:R-:W-:-:S03]  /*b4a0*/  FFMA R0, R4, R6, R5 ;  /* 0x0000000604007223 */ /* 0x000fc60000000005 */
[----:B------:R-:W-:Y:S05]  /*b4b0*/  @!P0 BRA `(.L_x_26746) ;  /* 0x0000000000108947 */ /* 0x000fea0003800000 */
[----:B------:R-:W-:Y:S02]  /*b4c0*/  MOV R25, R29 ;  /* 0x0000001d00197202 */ /* 0x000fe40000000f00 */
[----:B------:R-:W-:Y:S02]  /*b4d0*/  MOV R0, R32 ;  /* 0x0000002000007202 */ /* 0x000fe40000000f00 */
[----:B------:R-:W-:-:S07]  /*b4e0*/  MOV R2, 0xb500 ;  /* 0x0000b50000027802 */ /* 0x000fce0000000f00 */
[----:B0123--:R-:W-:Y:S05]  /*b4f0*/  CALL.REL.NOINC `($__internal_67_$__cuda_sm3x_div_rn_ftz_f32_slowpath) ;  /* 0x00000214005c7944 */ /* 0x00ffea0003c00000 */
.L_x_26746:
[----:B------:R-:W-:Y:S05]  /*b500*/  BSYNC B3 ;  /* 0x0000000000037941 */ /* 0x000fea0003800000 */
.L_x_26745:
        /* <DEDUP_REMOVED lines=18> */
.L_x_26748:
[----:B------:R-:W-:Y:S02]  /*b630*/  ISETP.GE.AND P0, PT, R8, RZ, PT ;  /* 0x000000ff0800720c */ /* 0x000fe40003f06270 */
[----:B------:R-:W-:-:S11]  /*b640*/  MOV R3, 0x3fd774eb ;  /* 0x3fd774eb00037802 */ /* 0x000fd60000000f00 */
[----:B------:R-:W-:-:S04]  /*b650*/  @P0 FFMA.FTZ R0, R3, 0.93318945169448852539, -R0 ;  /* 0x3f6ee58103000823 */ /* 0x000fc80000010800 */
[----:B------:R-:W-:-:S07]  /*b660*/  @!P0 FFMA.FTZ R0, R3, 0.93318945169448852539, R0 ;  /* 0x3f6ee58103008823 */ /* 0x000fce0000010000 */
.L_x_26749:
[----:B------:R-:W-:Y:S05]  /*b670*/  BSYNC B0 ;  /* 0x0000000000007941 */ /* 0x000fea0003800000 */
.L_x_26747:
        /* <DEDUP_REMOVED lines=12> */
.L_x_26742:
        /* <DEDUP_REMOVED lines=17> */
.L_x_26753:
[----:B------:R-:W-:Y:S05]  /*b850*/  BSYNC B3 ;  /* 0x0000000000037941 */ /* 0x000fea0003800000 */
.L_x_26752:
        /* <DEDUP_REMOVED lines=18> */
.L_x_26755:
[----:B------:R-:W-:Y:S02]  /*b980*/  ISETP.GE.AND P0, PT, R8, RZ, PT ;  /* 0x000000ff0800720c */ /* 0x000fe40003f06270 */
[----:B------:R-:W-:-:S11]  /*b990*/  MOV R3, 0x3fd774eb ;  /* 0x3fd774eb00037802 */ /* 0x000fd60000000f00 */
[----:B------:R-:W-:-:S04]  /*b9a0*/  @P0 FFMA.FTZ R0, R3, 0.93318945169448852539, -R0 ;  /* 0x3f6ee58103000823 */ /* 0x000fc80000010800 */
[----:B------:R-:W-:-:S07]  /*b9b0*/  @!P0 FFMA.FTZ R0, R3, 0.93318945169448852539, R0 ;  /* 0x3f6ee58103008823 */ /* 0x000fce0000010000 */
.L_x_26756:
[----:B------:R-:W-:Y:S05]  /*b9c0*/  BSYNC B0 ;  /* 0x0000000000007941 */ /* 0x000fea0003800000 */
.L_x_26754:
        /* <DEDUP_REMOVED lines=13> */
.L_x_26751:
        /* <DEDUP_REMOVED lines=25> */
.L_x_26758:
        /* <DEDUP_REMOVED lines=40> */
.L_x_26757:
        /* <DEDUP_REMOVED lines=48> */
.L_x_26760:
[----:B------:R-:W-:Y:S05]  /*c1b0*/  BSYNC B0 ;  /* 0x0000000000007941 */ /* 0x000fea0003800000 */
.L_x_26759:
[----:B------:R-:W-:Y:S01]  /*c1c0*/  BSSY B3, `(.L_x_26761) ;  /* 0x0000007000037945 */ /* 0x000fe20003800000 */
[----:B------:R-:W-:-:S03]  /*c1d0*/  FFMA R0, R4, R2, R5 ;  /* 0x0000000204007223 */ /* 0x000fc60000000005 */
[----:B------:R-:W-:Y:S05]  /*c1e0*/  @!P3 BRA `(.L_x_26762) ;  /* 0x000000000010b947 */ /* 0x000fea0003800000 */
[----:B------:R-:W-:Y:S02]  /*c1f0*/  MOV R25, R29 ;  /* 0x0000001d00197202 */ /* 0x000fe40000000f00 */
[----:B------:R-:W-:Y:S02]  /*c200*/  MOV R0, R32 ;  /* 0x0000002000007202 */ /* 0x000fe40000000f00 */
[----:B------:R-:W-:-:S07]  /*c210*/  MOV R2, 0xc230 ;  /* 0x0000c23000027802 */ /* 0x000fce0000000f00 */
[----:B0123--:R-:W-:Y:S05]  /*c220*/  CALL.REL.NOINC `($__internal_67_$__cuda_sm3x_div_rn_ftz_f32_slowpath) ;  /* 0x0000020800107944 */ /* 0x00ffea0003c00000 */
.L_x_26762:
[----:B------:R-:W-:Y:S05]  /*c230*/  BSYNC B3 ;  /* 0x0000000000037941 */ /* 0x000fea0003800000 */
.L_x_26761:
        /* <DEDUP_REMOVED lines=18> */
.L_x_26764:
[----:B------:R-:W-:Y:S02]  /*c360*/  ISETP.GE.AND P0, PT, R8, RZ, PT ;  /* 0x000000ff0800720c */ /* 0x000fe40003f06270 */
[----:B------:R-:W-:-:S11]  /*c370*/  MOV R3, 0x3fd774eb ;  /* 0x3fd774eb00037802 */ /* 0x000fd60000000f00 */
[----:B------:R-:W-:-:S04]  /*c380*/  @P0 FFMA.FTZ R0, R3, 0.93318945169448852539, -R0 ;  /* 0x3f6ee58103000823 */ /* 0x000fc80000010800 */
[----:B------:R-:W-:-:S07]  /*c390*/  @!P0 FFMA.FTZ R0, R3, 0.93318945169448852539, R0 ;  /* 0x3f6ee58103008823 */ /* 0x000fce0000010000 */
.L_x_26765:
[----:B------:R-:W-:Y:S05]  /*c3a0*/  BSYNC B0 ;  /* 0x0000000000007941 */ /* 0x000fea0003800000 */
.L_x_26763:
        /* <DEDUP_REMOVED lines=12> */
.L_x_26741:
        /* <DEDUP_REMOVED lines=13> */
.L_x_26767:
[----:B------:R-:W-:Y:S05]  /*c540*/  BSYNC B3 ;  /* 0x0000000000037941 */ /* 0x000fea0003800000 */
.L_x_26766:
        /* <DEDUP_REMOVED lines=18> */
.L_x_26769:
[----:B------:R-:W-:Y:S02]  /*c670*/  ISETP.GE.AND P0, PT, R8, RZ, PT ;  /* 0x000000ff0800720c */ /* 0x000fe40003f06270 */
[----:B------:R-:W-:-:S11]  /*c680*/  MOV R3, 0x3fd774eb ;  /* 0x3fd774eb00037802 */ /* 0x000fd60000000f00 */
[----:B------:R-:W-:-:S04]  /*c690*/  @P0 FFMA.FTZ R0, R3, 0.93318945169448852539, -R0 ;  /* 0x3f6ee58103000823 */ /* 0x000fc80000010800 */
[----:B------:R-:W-:-:S07]  /*c6a0*/  @!P0 FFMA.FTZ R0, R3, 0.93318945169448852539, R0 ;  /* 0x3f6ee58103008823 */ /* 0x000fce0000010000 */
.L_x_26770:
[----:B------:R-:W-:Y:S05]  /*c6b0*/  BSYNC B0 ;  /* 0x0000000000007941 */ /* 0x000fea0003800000 */
.L_x_26768:
        /* <DEDUP_REMOVED lines=27> */
.L_x_26740:
        /* <DEDUP_REMOVED lines=39> */
.L_x_26773:
[----:B------:R-:W-:Y:S05]  /*cae0*/  BSYNC B0 ;  /* 0x0000000000007941 */ /* 0x000fea0003800000 */
.L_x_26772:
[----:B------:R-:W-:Y:S01]  /*caf0*/  BSSY B3, `(.L_x_26774) ;  /* 0x0000007000037945 */ /* 0x000fe20003800000 */
[----:B------:R-:W-:-:S03]  /*cb00*/  FFMA R0, R0, R6, R5 ;  /* 0x0000000600007223 */ /* 0x000fc60000000005 */
[----:B------:R-:W-:Y:S05]  /*cb10*/  @!P0 BRA `(.L_x_26775) ;  /* 0x0000000000108947 */ /* 0x000fea0003800000 */
[----:B------:R-:W-:Y:S01]  /*cb20*/  HFMA2.MMA R0, -RZ, RZ, 1.875, 0 ;  /* 0x3f800000ff007435 */ /* 0x000fe200000001ff */
[----:B------:R-:W-:Y:S02]  /*cb30*/  MOV R25, R29 ;  /* 0x0000001d00197202 */ /* 0x000fe40000000f00 */
[----:B------:R-:W-:-:S08]  /*cb40*/  MOV R2, 0xcb60 ;  /* 0x0000cb6000027802 */ /* 0x000fd00000000f00 */
[----:B-123--:R-:W-:Y:S05]  /*cb50*/  CALL.REL.NOINC `($__internal_67_$__cuda_sm3x_div_rn_ftz_f32_slowpath) ;  /* 0x000001fc00c47944 */ /* 0x00efea0003c00000 */
.L_x_26775:
[----:B------:R-:W-:Y:S05]  /*cb60*/  BSYNC B3 ;  /* 0x0000000000037941 */ /* 0x000fea0003800000 */
.L_x_26774:
        /* <DEDUP_REMOVED lines=18> */
.L_x_26777:
[----:B------:R-:W-:Y:S02]  /*cc90*/  ISETP.GE.AND P0, PT, R8, RZ, PT ;  /* 0x000000ff0800720c */ /* 0x000fe40003f06270 */
[----:B------:R-:W-:-:S11]  /*cca0*/  MOV R3, 0x3fd774eb ;  /* 0x3fd774eb00037802 */ /* 0x000fd60000000f00 */
[----:B------:R-:W-:-:S04]  /*ccb0*/  @P0 FFMA.FTZ R0, R3, 0.93318945169448852539, -R0 ;  /* 0x3f6ee58103000823 */ /* 0x000fc80000010800 */
[----:B------:R-:W-:-:S07]  /*ccc0*/  @!P0 FFMA.FTZ R0, R3, 0.93318945169448852539, R0 ;  /* 0x3f6ee58103008823 */ /* 0x000fce0000010000 */
.L_x_26778:
[----:B------:R-:W-:Y:S05]  /*ccd0*/  BSYNC B0 ;  /* 0x0000000000007941 */ /* 0x000fea0003800000 */
.L_x_26776:
        /* <DEDUP_REMOVED lines=10> */
.L_x_26771:
        /* <DEDUP_REMOVED lines=13> */
.L_x_26780:
[----:B------:R-:W-:Y:S05]  /*ce50*/  BSYNC B3 ;  /* 0x0000000000037941 */ /* 0x000fea0003800000 */
.L_x_26779:
        /* <DEDUP_REMOVED lines=18> */
.L_x_26782:
[----:B------:R-:W-:Y:S02]  /*cf80*/  ISETP.GE.AND P0, PT, R8, RZ, PT ;  /* 0x000000ff0800720c */ /* 0x000fe40003f06270 */
[----:B------:R-:W-:-:S11]  /*cf90*/  MOV R3, 0x3fd774eb ;  /* 0x3fd774eb00037802 */ /* 0x000fd60000000f00 */
[----:B------:R-:W-:-:S04]  /*cfa0*/  @P0 FFMA.FTZ R0, R3, 0.93318945169448852539, -R0 ;  /* 0x3f6ee58103000823 */ /* 0x000fc80000010800 */
[----:B------:R-:W-:-:S07]  /*cfb0*/  @!P0 FFMA.FTZ R0, R3, 0.93318945169448852539, R0 ;  /* 0x3f6ee58103008823 */ /* 0x000fce0000010000 */
.L_x_26783:
[----:B------:R-:W-:Y:S05]  /*cfc0*/  BSYNC B0 ;  /* 0x0000000000007941 */ /* 0x000fea0003800000 */
.L_x_26781:
        /* <DEDUP_REMOVED lines=11> */
.L_x_26739:
        /* <DEDUP_REMOVED lines=34> */
.L_x_26785:
[----:B------:R-:W-:Y:S05]  /*d2a0*/  BSYNC B3 ;  /* 0x0000000000037941 */ /* 0x000fea0003800000 */
.L_x_26784:
        /* <DEDUP_REMOVED lines=18> */
.L_x_26787:
[----:B------:R-:W-:Y:S02]  /*d3d0*/  ISETP.GE.AND P0, PT, R8, RZ, PT ;  /* 0x000000ff0800720c */ /* 0x000fe40003f06270 */
[----:B------:R-:W-:-:S11]  /*d3e0*/  MOV R3, 0x3fd774eb ;  /* 0x3fd774eb00037802 */ /* 0x000fd60000000f00 */
[----:B------:R-:W-:-:S04]  /*d3f0*/  @P0 FFMA.FTZ R0, R3, 0.93318945169448852539, -R0 ;  /* 0x3f6ee58103000823 */ /* 0x000fc80000010800 */
[----:B------:R-:W-:-:S07]  /*d400*/  @!P0 FFMA.FTZ R0, R3, 0.93318945169448852539, R0 ;  /* 0x3f6ee58103008823 */ /* 0x000fce0000010000 */
.L_x_26788:
[----:B------:R-:W-:Y:S05]  /*d410*/  BSYNC B0 ;  /* 0x0000000000007941 */ /* 0x000fea0003800000 */
.L_x_26786:
        /* <DEDUP_REMOVED lines=11> */
.L_x_26738:
        /* <DEDUP_REMOVED lines=26> */
.L_x_26790:
[----:B------:R-:W-:Y:S05]  /*d670*/  BSYNC B3 ;  /* 0x0000000000037941 */ /* 0x000fea0003800000 */
.L_x_26789:
        /* <DEDUP_REMOVED lines=18> */
.L_x_26792:
[----:B------:R-:W-:Y:S02]  /*d7a0*/  ISETP.GE.AND P0, PT, R8, RZ, PT ;  /* 0x000000ff0800720c */ /* 0x000fe40003f06270 */
[----:B------:R-:W-:-:S11]  /*d7b0*/  MOV R3, 0x3fd774eb ;  /* 0x3fd774eb00037802 */ /* 0x000fd60000000f00 */
[----:B------:R-:W-:-:S04]  /*d7c0*/  @P0 FFMA.FTZ R0, R3, 0.93318945169448852539, -R0 ;  /* 0x3f6ee58103000823 */ /* 0x000fc80000010800 */
[----:B------:R-:W-:-:S07]  /*d7d0*/  @!P0 FFMA.FTZ R0, R3, 0.93318945169448852539, R0 ;  /* 0x3f6ee58103008823 */ /* 0x000fce0000010000 */
.L_x_26793:
[----:B------:R-:W-:Y:S05]  /*d7e0*/  BSYNC B0 ;  /* 0x0000000000007941 */ /* 0x000fea0003800000 */
.L_x_26791:
        /* <DEDUP_REMOVED lines=12> */
.L_x_26750:
[----:B------:R-:W-:Y:S05]  /*d8b0*/  BSYNC B2 ;  /* 0x0000000000027941 */ /* 0x000fea0003800000 */
.L_x_26737:
        /* <DEDUP_REMOVED lines=43> */
.L_x_26797:
        /* <DEDUP_REMOVED lines=10> */
.L_x_26796:
[----:B------:R-:W-:-:S04]  /*dc10*/  FMUL.RZ R4, R4, 0.15915493667125701904 ;  /* 0x3e22f98304047820 */ /* 0x000fc8000040c000 */
[----:B------:R4:W0:Y:S08]  /*dc20*/  MUFU.SIN R9, R4 ;  /* 0x0000000400097308 */ /* 0x0008300000000400 */
[----:B------:R4:W0:Y:S01]  /*dc30*/  MUFU.COS R8, R4 ;  /* 0x0000000400087308 */ /* 0x0008220000000000 */
[----:B------:R-:W-:Y:S05]  /*dc40*/  BRA `(.L_x_26798) ;  /* 0x00000000000c7947 */ /* 0x000fea0003800000 */
.L_x_26795:
[----:B------:R-:W-:Y:S01]  /*dc50*/  FMUL.FTZ R8, R30, 1.4426950216293334961 ;  /* 0x3fb8aa3b1e087820 */ /* 0x000fe20000410000 */
[----:B------:R-:W-:-:S05]  /*dc60*/  MOV R9, R4 ;  /* 0x0000000400097202 */ /* 0x000fca0000000f00 */
[----:B------:R-:W4:Y:S02]  /*dc70*/  MUFU.EX2 R8, R8 ;  /* 0x0000000800087308 */ /* 0x000f240000000800 */
.L_x_26798:
[----:B------:R-:W-:Y:S05]  /*dc80*/  BSYNC B0 ;  /* 0x0000000000007941 */ /* 0x000fea0003800000 */
.L_x_26794:
        /* <DEDUP_REMOVED lines=61> */
.L_x_26806:
[----:B------:R-:W-:Y:S05]  /*e060*/  BSYNC B0 ;  /* 0x0000000000007941 */ /* 0x000fea0003800000 */
.L_x_26805:
[----:B------:R-:W-:Y:S01]  /*e070*/  BSSY B3, `(.L_x_26807) ;  /* 0x0000007000037945 */ /* 0x000fe20003800000 */
[----:B------:R-:W-:-:S03]  /*e080*/  FFMA R0, R4, R6, R5 ;  /* 0x0000000604007223 */ /* 0x000fc60000000005 */
[----:B------:R-:W-:Y:S05]  /*e090*/  @!P0 BRA `(.L_x_26808) ;  /* 0x0000000000108947 */ /* 0x000fea0003800000 */
[----:B------:R-:W-:Y:S02]  /*e0a0*/  MOV R25, R29 ;  /* 0x0000001d00197202 */ /* 0x000fe40000000f00 */
[----:B------:R-:W-:Y:S02]  /*e0b0*/  MOV R0, R32 ;  /* 0x0000002000007202 */ /* 0x000fe40000000f00 */
[----:B------:R-:W-:-:S07]  /*e0c0*/  MOV R2, 0xe0e0 ;  /* 0x0000e0e000027802 */ /* 0x000fce0000000f00 */
[----:B0123--:R-:W-:Y:S05]  /*e0d0*/  CALL.REL.NOINC `($__internal_67_$__cuda_sm3x_div_rn_ftz_f32_slowpath) ;  /* 0x000001e800647944 */ /* 0x00ffea0003c00000 */
.L_x_26808:
[----:B------:R-:W-:Y:S05]  /*e0e0*/  BSYNC B3 ;  /* 0x0000000000037941 */ /* 0x000fea0003800000 */
.L_x_26807:
        /* <DEDUP_REMOVED lines=18> */
.L_x_26810:
[----:B------:R-:W-:Y:S02]  /*e210*/  ISETP.GE.AND P0, PT, R10, RZ, PT ;  /* 0x000000ff0a00720c */ /* 0x000fe40003f06270 */
[----:B------:R-:W-:-:S11]  /*e220*/  MOV R3, 0x3fd774eb ;  /* 0x3fd774eb00037802 */ /* 0x000fd60000000f00 */
[----:B------:R-:W-:-:S04]  /*e230*/  @P0 FFMA.FTZ R0, R3, 0.93318945169448852539, -R0 ;  /* 0x3f6ee58103000823 */ /* 0x000fc80000010800 */
[----:B------:R-:W-:-:S07]  /*e240*/  @!P0 FFMA.FTZ R0, R3, 0.93318945169448852539, R0 ;  /* 0x3f6ee58103008823 */ /* 0x000fce0000010000 */
.L_x_26811:
[----:B------:R-:W-:Y:S05]  /*e250*/  BSYNC B0 ;  /* 0x0000000000007941 */ /* 0x000fea0003800000 */
.L_x_26809:
        /* <DEDUP_REMOVED lines=12> */
.L_x_26804:
        /* <DEDUP_REMOVED lines=17> */
.L_x_26815:
[----:B------:R-:W-:Y:S05]  /*e430*/  BSYNC B3 ;  /* 0x0000000000037941 */ /* 0x000fea0003800000 */
.L_x_26814:
        /* <DEDUP_REMOVED lines=18> */
.L_x_26817:
[----:B------:R-:W-:Y:S02]  /*e560*/  ISETP.GE.AND P0, PT, R10, RZ, PT ;  /* 0x000000ff0a00720c */ /* 0x000fe40003f06270 */
[----:B------:R-:W-:-:S11]  /*e570*/  MOV R3, 0x3fd774eb ;  /* 0x3fd774eb00037802 */ /* 0x000fd60000000f00 */
[----:B------:R-:W-:-:S04]  /*e580*/  @P0 FFMA.FTZ R0, R3, 0.93318945169448852539, -R0 ;  /* 0x3f6ee58103000823 */ /* 0x000fc80000010800 */
[----:B------:R-:W-:-:S07]  /*e590*/  @!P0 FFMA.FTZ R0, R3, 0.93318945169448852539, R0 ;  /* 0x3f6ee58103008823 */ /* 0x000fce0000010000 */
.L_x_26818:
[----:B------:R-:W-:Y:S05]  /*e5a0*/  BSYNC B0 ;  /* 0x0000000000007941 */ /* 0x000fea0003800000 */
.L_x_26816:
        /* <DEDUP_REMOVED lines=13> */
.L_x_26813:
        /* <DEDUP_REMOVED lines=25> */
.L_x_26820:
        /* <DEDUP_REMOVED lines=40> */
.L_x_26819:
        /* <DEDUP_REMOVED lines=48> */
.L_x_26822:
[----:B------:R-:W-:Y:S05]  /*ed90*/  BSYNC B0 ;  /* 0x0000000000007941 */ /* 0x000fea0003800000 */
.L_x_26821:
[----:B------:R-:W-:Y:S01]  /*eda0*/  BSSY B3, `(.L_x_26823) ;  /* 0x0000007000037945 */ /* 0x000fe20003800000 */
[----:B------:R-:W-:-:S03]  /*edb0*/  FFMA R0, R4, R2, R5 ;  /* 0x0000000204007223 */ /* 0x000fc60000000005 */
[----:B------:R-:W-:Y:S05]  /*edc0*/  @!P3 BRA `(.L_x_26824) ;  /* 0x000000000010b947 */ /* 0x000fea0003800000 */
[----:B------:R-:W-:Y:S02]  /*edd0*/  MOV R25, R29 ;  /* 0x0000001d00197202 */ /* 0x000fe40000000f00 */
[----:B------:R-:W-:Y:S02]  /*ede0*/  MOV R0, R32 ;  /* 0x0000002000007202 */ /* 0x000fe40000000f00 */
[----:B------:R-:W-:-:S07]  /*edf0*/  MOV R2, 0xee10 ;  /* 0x0000ee1000027802 */ /* 0x000fce0000000f00 */
[----:B0123--:R-:W-:Y:S05]  /*ee00*/  CALL.REL.NOINC `($__internal_67_$__cuda_sm3x_div_rn_ftz_f32_slowpath) ;  /* 0x000001dc00187944 */ /* 0x00ffea0003c00000 */
.L_x_26824:
[----:B------:R-:W-:Y:S05]  /*ee10*/  BSYNC B3 ;  /* 0x0000000000037941 */ /* 0x000fea0003800000 */
.L_x_26823:
        /* <DEDUP_REMOVED lines=18> */
.L_x_26826:
[----:B------:R-:W-:Y:S02]  /*ef40*/  ISETP.GE.AND P0, PT, R10, RZ, PT ;  /* 0x000000ff0a00720c */ /* 0x000fe40003f06270 */
[----:B------:R-:W-:-:S11]  /*ef50*/  MOV R3, 0x3fd774eb ;  /* 0x3fd774eb00037802 */ /* 0x000fd60000000f00 */
[----:B------:R-:W-:-:S04]  /*ef60*/  @P0 FFMA.FTZ R0, R3, 0.93318945169448852539, -R0 ;  /* 0x3f6ee58103000823 */ /* 0x000fc80000010800 */
[----:B------:R-:W-:-:S07]  /*ef70*/  @!P0 FFMA.FTZ R0, R3, 0.93318945169448852539, R0 ;  /* 0x3f6ee58103008823 */ /* 0x000fce0000010000 */
.L_x_26827:
[----:B------:R-:W-:Y:S05]  /*ef80*/  BSYNC B0 ;  /* 0x0000000000007941 */ /* 0x000fea0003800000 */
.L_x_26825:
        /* <DEDUP_REMOVED lines=12> */
.L_x_26803:
        /* <DEDUP_REMOVED lines=13> */
.L_x_26829:
[----:B------:R-:W-:Y:S05]  /*f120*/  BSYNC B3 ;  /* 0x0000000000037941 */ /* 0x000fea0003800000 */
.L_x_26828:
        /* <DEDUP_REMOVED lines=18> */
.L_x_26831:
[----:B------:R-:W-:Y:S02]  /*f250*/  ISETP.GE.AND P0, PT, R10, RZ, PT ;  /* 0x000000ff0a00720c */ /* 0x000fe40003f06270 */
[----:B------:R-:W-:-:S11]  /*f260*/  MOV R3, 0x3fd774eb ;  /* 0x3fd774eb00037802 */ /* 0x000fd60000000f00 */
[----:B------:R-:W-:-:S04]  /*f270*/  @P0 FFMA.FTZ R0, R3, 0.93318945169448852539, -R0 ;  /* 0x3f6ee58103000823 */ /* 0x000fc80000010800 */
[----:B------:R-:W-:-:S07]  /*f280*/  @!P0 FFMA.FTZ R0, R3, 0.93318945169448852539, R0 ;  /* 0x3f6ee58103008823 */ /* 0x000fce0000010000 */
.L_x_26832:
[----:B------:R-:W-:Y:S05]  /*f290*/  BSYNC B0 ;  /* 0x0000000000007941 */ /* 0x000fea0003800000 */
.L_x_26830:
        /* <DEDUP_REMOVED lines=27> */
.L_x_26802:
        /* <DEDUP_REMOVED lines=39> */
.L_x_26835:
[----:B------:R-:W-:Y:S05]  /*f6c0*/  BSYNC B0 ;  /* 0x0000000000007941 */ /* 0x000fea0003800000 */
.L_x_26834:
[----:B------:R-:W-:Y:S01]  /*f6d0*/  BSSY B3, `(.L_x_26836) ;  /* 0x0000007000037945 */ /* 0x000fe20003800000 */
[----:B------:R-:W-:-:S03]  /*f6e0*/  FFMA R0, R0, R6, R5 ;  /* 0x0000000600007223 */ /* 0x000fc60000000005 */
[----:B------:R-:W-:Y:S05]  /*f6f0*/  @!P0 BRA `(.L_x_26837) ;  /* 0x0000000000108947 */ /* 0x000fea0003800000 */
[----:B------:R-:W-:Y:S01]  /*f700*/  HFMA2.MMA R0, -RZ, RZ, 1.875, 0 ;  /* 0x3f800000ff007435 */ /* 0x000fe200000001ff */
[----:B------:R-:W-:Y:S02]  /*f710*/  MOV R25, R29 ;  /* 0x0000001d00197202 */ /* 0x000fe40000000f00 */
[----:B------:R-:W-:-:S08]  /*f720*/  MOV R2, 0xf740 ;  /* 0x0000f74000027802 */ /* 0x000fd00000000f00 */
[----:B-123--:R-:W-:Y:S05]  /*f730*/  CALL.REL.NOINC `($__internal_67_$__cuda_sm3x_div_rn_ftz_f32_slowpath) ;  /* 0x000001d000cc7944 */ /* 0x00efea0003c00000 */
.L_x_26837:
[----:B------:R-:W-:Y:S05]  /*f740*/  BSYNC B3 ;  /* 0x0000000000037941 */ /* 0x000fea0003800000 */
.L_x_26836:
        /* <DEDUP_REMOVED lines=18> */
.L_x_26839:
[----:B------:R-:W-:Y:S02]  /*f870*/  ISETP.GE.AND P0, PT, R10, RZ, PT ;  /* 0x000000ff0a00720c */ /* 0x000fe40003f06270 */
[----:B------:R-:W-:-:S11]  /*f880*/  MOV R3, 0x3fd774eb ;  /* 0x3fd774eb00037802 */ /* 0x000fd60000000f00 */
[----:B------:R-:W-:-:S04]  /*f890*/  @P0 FFMA.FTZ R0, R3, 0.93318945169448852539, -R0 ;  /* 0x3f6ee58103000823 */ /* 0x000fc80000010800 */
[----:B------:R-:W-:-:S07]  /*f8a0*/  @!P0 FFMA.FTZ R0, R3, 0.93318945169448852539, R0 ;  /* 0x3f6ee58103008823 */ /* 0x000fce0000010000 */
.L_x_26840:
[----:B------:R-:W-:Y:S05]  /*f8b0*/  BSYNC B0 ;  /* 0x0000000000007941 */ /* 0x000fea0003800000 */
.L_x_26838:
        /* <DEDUP_REMOVED lines=10> */
.L_x_26833:
        /* <DEDUP_REMOVED lines=13> */
.L_x_26842:
[----:B------:R-:W-:Y:S05]  /*fa30*/  BSYNC B3 ;  /* 0x0000000000037941 */ /* 0x000fea0003800000 */
.L_x_26841:
        /* <DEDUP_REMOVED lines=18> */
.L_x_26844:
[----:B------:R-:W-:Y:S02]  /*fb60*/  ISETP.GE.AND P0, PT, R10, RZ, PT ;  /* 0x000000ff0a00720c */ /* 0x000fe40003f06270 */
[----:B------:R-:W-:-:S11]  /*fb70*/  MOV R3, 0x3fd774eb ;  /* 0x3fd774eb00037802 */ /* 0x000fd60000000f00 */
[----:B------:R-:W-:-:S04]  /*fb80*/  @P0 FFMA.FTZ R0, R3, 0.93318945169448852539, -R0 ;  /* 0x3f6ee58103000823 */ /* 0x000fc80000010800 */
[----:B------:R-:W-:-:S07]  /*fb90*/  @!P0 FFMA.FTZ R0, R3, 0.93318945169448852539, R0 ;  /* 0x3f6ee58103008823 */ /* 0x000fce0000010000 */
.L_x_26845:
[----:B------:R-:W-:Y:S05]  /*fba0*/  BSYNC B0 ;  /* 0x0000000000007941 */ /* 0x000fea0003800000 */
.L_x_26843:
        /* <DEDUP_REMOVED lines=11> */
.L_x_26801:
        /* <DEDUP_REMOVED lines=34> */
.L_x_26847:
[----:B------:R-:W-:Y:S05]  /*fe80*/  BSYNC B3 ;  /* 0x0000000000037941 */ /* 0x000fea0003800000 */
.L_x_26846:
        /* <DEDUP_REMOVED lines=18> */
.L_x_26849:
[----:B------:R-:W-:Y:S02]  /*ffb0*/  ISETP.GE.AND P0, PT, R10, RZ, PT ;  /* 0x000000ff0a00720c */ /* 0x000fe40003f06270 */
[----:B------:R-:W-:-:S11]  /*ffc0*/  MOV R3, 0x3fd774eb ;  /* 0x3fd774eb00037802 */ /* 0x000fd60000000f00 */
[----:B------:R-:W-:-:S04]  /*ffd0*/  @P0 FFMA.FTZ R0, R3, 0.93318945169448852539, -R0 ;  /* 0x3f6ee58103000823 */ /* 0x000fc80000010800 */
[----:B------:R-:W-:-:S07]  /*ffe0*/  @!P0 FFMA.FTZ R0, R3, 0.93318945169448852539, R0 ;  /* 0x3f6ee58103008823 */ /* 0x000fce0000010000 */
.L_x_26850:
[----:B------:R-:W-:Y:S05]  /*fff0*/  BSYNC B0 ;  /* 0x0000000000007941 */ /* 0x000fea0003800000 */
.L_x_26848:
        /* <DEDUP_REMOVED lines=11> */
.L_x_26800:
        /* <DEDUP_REMOVED lines=26> */
.L_x_26852:
[----:B------:R-:W-:Y:S05]  /*10250*/  BSYNC B3 ;  /* 0x0000000000037941 */ /* 0x000fea0003800000 */
.L_x_26851:
        /* <DEDUP_REMOVED lines=18> */
.L_x_26854:
[----:B------:R-:W-:Y:S02]  /*10380*/  ISETP.GE.AND P0, PT, R10, RZ, PT ;  /* 0x000000ff0a00720c */ /* 0x000fe40003f06270 */
[----:B------:R-:W-:-:S11]  /*10390*/  MOV R3, 0x3fd774eb ;  /* 0x3fd774eb00037802 */ /* 0x000fd60000000f00 */
[----:B------:R-:W-:-:S04]  /*103a0*/  @P0 FFMA.FTZ R0, R3, 0.93318945169448852539, -R0 ;  /* 0x3f6ee58103000823 */ /* 0x000fc80000010800 */
[----:B------:R-:W-:-:S07]  /*103b0*/  @!P0 FFMA.FTZ R0, R3, 0.93318945169448852539, R0 ;  /* 0x3f6ee58103008823 */ /* 0x000fce0000010000 */
.L_x_26855:
[----:B------:R-:W-:Y:S05]  /*103c0*/  BSYNC B0 ;  /* 0x0000000000007941 */ /* 0x000fea0003800000 */
.L_x_26853:
        /* <DEDUP_REMOVED lines=12> */
.L_x_26812:
[----:B------:R-:W-:Y:S05]  /*10490*/  BSYNC B2 ;  /* 0x0000000000027941 */ /* 0x000fea0003800000 */
.L_x_26799:
        /* <DEDUP_REMOVED lines=43> */
.L_x_26859:
        /* <DEDUP_REMOVED lines=10> */
.L_x_26858:
[----:B------:R-:W-:-:S04]  /*107f0*/  FMUL.RZ R4, R4, 0.15915493667125701904 ;  /* 0x3e22f98304047820 */ /* 0x000fc8000040c000 */
[----:B------:R4:W0:Y:S08]  /*10800*/  MUFU.SIN R11, R4 ;  /* 0x00000004000b7308 */ /* 0x0008300000000400 */
[----:B------:R4:W0:Y:S01]  /*10810*/  MUFU.COS R10, R4 ;  /* 0x00000004000a7308 */ /* 0x0008220000000000 */
[----:B------:R-:W-:Y:S05]  /*10820*/  BRA `(.L_x_26860) ;  /* 0x00000000000c7947 */ /* 0x000fea0003800000 */
.L_x_26857:
[----:B------:R-:W-:Y:S01]  /*10830*/  FMUL.FTZ R10, R30, 1.4426950216293334961 ;  /* 0x3fb8aa3b1e0a7820 */ /* 0x000fe20000410000 */
[----:B------:R-:W-:-:S05]  /*10840*/  MOV R11, R4 ;  /* 0x00000004000b7202 */ /* 0x000fca0000000f00 */
[----:B------:R-:W4:Y:S02]  /*10850*/  MUFU.EX2 R10, R10 ;  /* 0x0000000a000a7308 */ /* 0x000f240000000800 */
.L_x_26860:
[----:B------:R-:W-:Y:S05]  /*10860*/  BSYNC B0 ;  /* 0x0000000000007941 */ /* 0x000fea0003800000 */
.L_x_26856:
        /* <DEDUP_REMOVED lines=61> */
.L_x_26868:
[----:B------:R-:W-:Y:S05]  /*10c40*/  BSYNC B0 ;  /* 0x0000000000007941 */ /* 0x000fea0003800000 */
.L_x_26867:
[----:B------:R-:W-:Y:S01]  /*10c50*/  BSSY B3, `(.L_x_26869) ;  /* 0x0000007000037945 */ /* 0x000fe20003800000 */
[----:B------:R-:W-:-:S03]  /*10c60*/  FFMA R0, R4, R6, R5 ;  /* 0x0000000604007223 */ /* 0x000fc60000000005 */
[----:B------:R-:W-:Y:S05]  /*10c70*/  @!P0 BRA `(.L_x_26870) ;  /* 0x0000000000108947 */ /* 0x000fea0003800000 */
[----:B------:R-:W-:Y:S02]  /*10c80*/  MOV R25, R29 ;  /* 0x0000001d00197202 */ /* 0x000fe40000000f00 */
[----:B------:R-:W-:Y:S02]  /*10c90*/  MOV R0, R32 ;  /* 0x0000002000007202 */ /* 0x000fe40000000f00 */
[----:B------:R-:W-:-:S07]  /*10ca0*/  MOV R2, 0x10cc0 ;  /* 0x00010cc000027802 */ /* 0x000fce0000000f00 */
[----:B0123--:R-:W-:Y:S05]  /*10cb0*/  CALL.REL.NOINC `($__internal_67_$__cuda_sm3x_div_rn_ftz_f32_slowpath) ;  /* 0x000001bc006c7944 */ /* 0x00ffea0003c00000 */
.L_x_26870:
[----:B------:R-:W-:Y:S05]  /*10cc0*/  BSYNC B3 ;  /* 0x0000000000037941 */ /* 0x000fea0003800000 */
.L_x_26869:
        /* <DEDUP_REMOVED lines=18> */
.L_x_26872:
[----:B------:R-:W-:Y:S02]  /*10df0*/  ISETP.GE.AND P0, PT, R12, RZ, PT ;  /* 0x000000ff0c00720c */ /* 0x000fe40003f06270 */
[----:B------:R-:W-:-:S11]  /*10e00*/  MOV R3, 0x3fd774eb ;  /* 0x3fd774eb00037802 */ /* 0x000fd60000000f00 */
[----:B------:R-:W-:-:S04]  /*10e10*/  @P0 FFMA.FTZ R0, R3, 0.93318945169448852539, -R0 ;  /* 0x3f6ee58103000823 */ /* 0x000fc80000010800 */
[----:B------:R-:W-:-:S07]  /*10e20*/  @!P0 FFMA.FTZ R0, R3, 0.93318945169448852539, R0 ;  /* 0x3f6ee58103008823 */ /* 0x000fce0000010000 */
.L_x_26873:
[----:B------:R-:W-:Y:S05]  /*10e30*/  BSYNC B0 ;  /* 0x0000000000007941 */ /* 0x000fea0003800000 */
.L_x_26871:
        /* <DEDUP_REMOVED lines=12> */
.L_x_26866:
        /* <DEDUP_REMOVED lines=17> */
.L_x_26877:
[----:B------:R-:W-:Y:S05]  /*11010*/  BSYNC B3 ;  /* 0x0000000000037941 */ /* 0x000fea0003800000 */
.L_x_26876:
        /* <DEDUP_REMOVED lines=18> */
.L_x_26879:
[----:B------:R-:W-:Y:S02]  /*11140*/  ISETP.GE.AND P0, PT, R12, RZ, PT ;  /* 0x000000ff0c00720c */ /* 0x000fe40003f06270 */
[----:B------:R-:W-:-:S11]  /*11150*/  MOV R3, 0x3fd774eb ;  /* 0x3fd774eb00037802 */ /* 0x000fd60000000f00 */
[----:B------:R-:W-:-:S04]  /*11160*/  @P0 FFMA.FTZ R0, R3, 0.93318945169448852539, -R0 ;  /* 0x3f6ee58103000823 */ /* 0x000fc80000010800 */
[----:B------:R-:W-:-:S07]  /*11170*/  @!P0 FFMA.FTZ R0, R3, 0.93318945169448852539, R0 ;  /* 0x3f6ee58103008823 */ /* 0x000fce0000010000 */
.L_x_26880:
[----:B------:R-:W-:Y:S05]  /*11180*/  BSYNC B0 ;  /* 0x0000000000007941 */ /* 0x000fea0003800000 */
.L_x_26878:
        /* <DEDUP_REMOVED lines=13> */
.L_x_26875:
        /* <DEDUP_REMOVED lines=25> */
.L_x_26882:
        /* <DEDUP_REMOVED lines=40> */
.L_x_26881:
        /* <DEDUP_REMOVED lines=48> */
.L_x_26884:
[----:B------:R-:W-:Y:S05]  /*11970*/  BSYNC B0 ;  /* 0x0000000000007941 */ /* 0x000fea0003800000 */
.L_x_26883:
[----:B------:R-:W-:Y:S01]  /*11980*/  BSSY B3, `(.L_x_26885) ;  /* 0x0000007000037945 */ /* 0x000fe20003800000 */
[----:B------:R-:W-:-:S03]  /*11990*/  FFMA R0, R4, R2, R5 ;  /* 0x0000000204007223 */ /* 0x000fc60000000005 */
[----:B------:R-:W-:Y:S05]  /*119a0*/  @!P3 BRA `(.L_x_26886) ;  /* 0x000000000010b947 */ /* 0x000fea0003800000 */
[----:B------:R-:W-:Y:S02]  /*119b0*/  MOV R25, R29 ;  /* 0x0000001d00197202 */ /* 0x000fe40000000f00 */
[----:B------:R-:W-:Y:S02]  /*119c0*/  MOV R0, R32 ;  /* 0x0000002000007202 */ /* 0x000fe40000000f00 */
[----:B------:R-:W-:-:S07]  /*119d0*/  MOV R2, 0x119f0 ;  /* 0x000119f000027802 */ /* 0x000fce0000000f00 */
[----:B0123--:R-:W-:Y:S05]  /*119e0*/  CALL.REL.NOINC `($__internal_67_$__cuda_sm3x_div_rn_ftz_f32_slowpath) ;  /* 0x000001b000207944 */ /* 0x00ffea0003c00000 */
.L_x_26886:
[----:B------:R-:W-:Y:S05]  /*119f0*/  BSYNC B3 ;  /* 0x0000000000037941 */ /* 0x000fea0003800000 */
.L_x_26885:
        /* <DEDUP_REMOVED lines=18> */
.L_x_26888:
[----:B------:R-:W-:Y:S02]  /*11b20*/  ISETP.GE.AND P0, PT, R12, RZ, PT ;  /* 0x000000ff0c00720c */ /* 0x000fe40003f06270 */
[----:B------:R-:W-:-:S11]  /*11b30*/  MOV R3, 0x3fd774eb ;  /* 0x3fd774eb00037802 */ /* 0x000fd60000000f00 */
[----:B------:R-:W-:-:S04]  /*11b40*/  @P0 FFMA.FTZ R0, R3, 0.93318945169448852539, -R0 ;  /* 0x3f6ee58103000823 */ /* 0x000fc80000010800 */
[----:B------:R-:W-:-:S07]  /*11b50*/  @!P0 FFMA.FTZ R0, R3, 0.93318945169448852539, R0 ;  /* 0x3f6ee58103008823 */ /* 0x000fce0000010000 */
.L_x_26889:
[----:B------:R-:W-:Y:S05]  /*11b60*/  BSYNC B0 ;  /* 0x0000000000007941 */ /* 0x000fea0003800000 */
.L_x_26887:
        /* <DEDUP_REMOVED lines=12> */
.L_x_26865:
        /* <DEDUP_REMOVED lines=13> */
.L_x_26891:
[----:B------:R-:W-:Y:S05]  /*11d00*/  BSYNC B3 ;  /* 0x0000000000037941 */ /* 0x000fea0003800000 */
.L_x_26890:
        /* <DEDUP_REMOVED lines=18> */
.L_x_26893:
[----:B------:R-:W-:Y:S02]  /*11e30*/  ISETP.GE.AND P0, PT, R12, RZ, PT ;  /* 0x000000ff0c00720c */ /* 0x000fe40003f06270 */
[----:B------:R-:W-:-:S11]  /*11e40*/  MOV R3, 0x3fd774eb ;  /* 0x3fd774eb00037802 */ /* 0x000fd60000000f00 */
[----:B------:R-:W-:-:S04]  /*11e50*/  @P0 FFMA.FTZ R0, R3, 0.93318945169448852539, -R0 ;  /* 0x3f6ee58103000823 */ /* 0x000fc80000010800 */
[----:B------:R-:W-:-:S07]  /*11e60*/  @!P0 FFMA.FTZ R0, R3, 0.93318945169448852539, R0 ;  /* 0x3f6ee58103008823 */ /* 0x000fce0000010000 */
.L_x_26894:
[----:B------:R-:W-:Y:S05]  /*11e70*/  BSYNC B0 ;  /* 0x0000000000007941 */ /* 0x000fea0003800000 */
.L_x_26892:
        /* <DEDUP_REMOVED lines=27> */
.L_x_26864:
        /* <DEDUP_REMOVED lines=39> */
.L_x_26897:
[----:B------:R-:W-:Y:S05]  /*122a0*/  BSYNC B0 ;  /* 0x0000000000007941 */ /* 0x000fea0003800000 */
.L_x_26896:
[----:B------:R-:W-:Y:S01]  /*122b0*/  BSSY B3, `(.L_x_26898) ;  /* 0x0000007000037945 */ /* 0x000fe20003800000 */
[----:B------:R-:W-:-:S03]  /*122c0*/  FFMA R0, R0, R6, R5 ;  /* 0x0000000600007223 */ /* 0x000fc60000000005 */
[----:B------:R-:W-:Y:S05]  /*122d0*/  @!P0 BRA `(.L_x_26899) ;  /* 0x0000000000108947 */ /* 0x000fea0003800000 */
[----:B------:R-:W-:Y:S01]  /*122e0*/  HFMA2.MMA R0, -RZ, RZ, 1.875, 0 ;  /* 0x3f800000ff007435 */ /* 0x000fe200000001ff */
[----:B------:R-:W-:Y:S02]  /*122f0*/  MOV R25, R29 ;  /* 0x0000001d00197202 */ /* 0x000fe40000000f00 */
[----:B------:R-:W-:-:S08]  /*12300*/  MOV R2, 0x12320 ;  /* 0x0001232000027802 */ /* 0x000fd00000000f00 */
[----:B-123--:R-:W-:Y:S05]  /*12310*/  CALL.REL.NOINC `($__internal_67_$__cuda_sm3x_div_rn_ftz_f32_slowpath) ;  /* 0x000001a400d47944 */ /* 0x00efea0003c00000 */
.L_x_26899:
[----:B------:R-:W-:Y:S05]  /*12320*/  BSYNC B3 ;  /* 0x0000000000037941 */ /* 0x000fea0003800000 */
.L_x_26898:
        /* <DEDUP_REMOVED lines=18> */
.L_x_26901:
[----:B------:R-:W-:Y:S02]  /*12450*/  ISETP.GE.AND P0, PT, R12, RZ, PT ;  /* 0x000000ff0c00720c */ /* 0x000fe40003f06270 */
[----:B------:R-:W-:-:S11]  /*12460*/  MOV R3, 0x3fd774eb ;  /* 0x3fd774eb00037802 */ /* 0x000fd60000000f00 */
[----:B------:R-:W-:-:S04]  /*12470*/  @P0 FFMA.FTZ R0, R3, 0.93318945169448852539, -R0 ;  /* 0x3f6ee58103000823 */ /* 0x000fc80000010800 */
[----:B------:R-:W-:-:S07]  /*12480*/  @!P0 FFMA.FTZ R0, R3, 0.93318945169448852539, R0 ;  /* 0x3f6ee58103008823 */ /* 0x000fce0000010000 */
.L_x_26902:
[----:B------:R-:W-:Y:S05]  /*12490*/  BSYNC B0 ;  /* 0x0000000000007941 */ /* 0x000fea0003800000 */
.L_x_26900:
        /* <DEDUP_REMOVED lines=10> */
.L_x_26895:
        /* <DEDUP_REMOVED lines=13> */
.L_x_26904:
[----:B------:R-:W-:Y:S05]  /*12610*/  BSYNC B3 ;  /* 0x0000000000037941 */ /* 0x000fea0003800000 */
.L_x_26903:
        /* <DEDUP_REMOVED lines=18> */
.L_x_26906:
[----:B------:R-:W-:Y:S02]  /*12740*/  ISETP.GE.AND P0, PT, R12, RZ, PT ;  /* 0x000000ff0c00720c */ /* 0x000fe40003f06270 */
[----:B------:R-:W-:-:S11]  /*12750*/  MOV R3, 0x3fd774eb ;  /* 0x3fd774eb00037802 */ /* 0x000fd60000000f00 */
[----:B------:R-:W-:-:S04]  /*12760*/  @P0 FFMA.FTZ R0, R3, 0.93318945169448852539, -R0 ;  /* 0x3f6ee58103000823 */ /* 0x000fc80000010800 */
[----:B------:R-:W-:-:S07]  /*12770*/  @!P0 FFMA.FTZ R0, R3, 0.93318945169448852539, R0 ;  /* 0x3f6ee58103008823 */ /* 0x000fce0000010000 */
.L_x_26907:
[----:B------:R-:W-:Y:S05]  /*12780*/  BSYNC B0 ;  /* 0x0000000000007941 */ /* 0x000fea0003800000 */
.L_x_26905:
        /* <DEDUP_REMOVED lines=11> */
.L_x_26863:
        /* <DEDUP_REMOVED lines=34> */
.L_x_26909:
[----:B------:R-:W-:Y:S05]  /*12a60*/  BSYNC B3 ;  /* 0x0000000000037941 */ /* 0x000fea0003800000 */
.L_x_26908:
        /* <DEDUP_REMOVED lines=18> */
.L_x_26911:
[----:B------:R-:W-:Y:S02]  /*12b90*/  ISETP.GE.AND P0, PT, R12, RZ, PT ;  /* 0x000000ff0c00720c */ /* 0x000fe40003f06270 */
[----:B------:R-:W-:-:S11]  /*12ba0*/  MOV R3, 0x3fd774eb ;  /* 0x3fd774eb00037802 */ /* 0x000fd60000000f00 */
[----:B------:R-:W-:-:S04]  /*12bb0*/  @P0 FFMA.FTZ R0, R3, 0.93318945169448852539, -R0 ;  /* 0x3f6ee58103000823 */ /* 0x000fc80000010800 */
[----:B------:R-:W-:-:S07]  /*12bc0*/  @!P0 FFMA.FTZ R0, R3, 0.93318945169448852539, R0 ;  /* 0x3f6ee58103008823 */ /* 0x000fce0000010000 */
.L_x_26912:
[----:B------:R-:W-:Y:S05]  /*12bd0*/  BSYNC B0 ;  /* 0x0000000000007941 */ /* 0x000fea0003800000 */
.L_x_26910:
        /* <DEDUP_REMOVED lines=11> */
.L_x_26862:
        /* <DEDUP_REMOVED lines=26> */
.L_x_26914:
[----:B------:R-:W-:Y:S05]  /*12e30*/  BSYNC B3 ;  /* 0x0000000000037941 */ /* 0x000fea0003800000 */
.L_x_26913:
        /* <DEDUP_REMOVED lines=18> */
.L_x_26916:
[----:B------:R-:W-:Y:S02]  /*12f60*/  ISETP.GE.AND P0, PT, R12, RZ, PT ;  /* 0x000000ff0c00720c */ /* 0x000fe40003f06270 */
[----:B------:R-:W-:-:S11]  /*12f70*/  MOV R3, 0x3fd774eb ;  /* 0x3fd774eb00037802 */ /* 0x000fd60000000f00 */
[----:B------:R-:W-:-:S04]  /*12f80*/  @P0 FFMA.FTZ R0, R3, 0.93318945169448852539, -R0 ;  /* 0x3f6ee58103000823 */ /* 0x000fc80000010800 */
[----:B------:R-:W-:-:S07]  /*12f90*/  @!P0 FFMA.FTZ R0, R3, 0.93318945169448852539, R0 ;  /* 0x3f6ee58103008823 */ /* 0x000fce0000010000 */
.L_x_26917:
[----:B------:R-:W-:Y:S05]  /*12fa0*/  BSYNC B0 ;  /* 0x0000000000007941 */ /* 0x000fea0003800000 */
.L_x_26915:
        /* <DEDUP_REMOVED lines=12> */
.L_x_26874:
[----:B------:R-:W-:Y:S05]  /*13070*/  BSYNC B2 ;  /* 0x0000000000027941 */ /* 0x000fea0003800000 */
.L_x_26861:
        /* <DEDUP_REMOVED lines=43> */
.L_x_26921:
        /* <DEDUP_REMOVED lines=10> */
.L_x_26920:
[----:B------:R-:W-:-:S04]  /*133d0*/  FMUL.RZ R4, R4, 0.15915493667125701904 ;  /* 0x3e22f98304047820 */ /* 0x000fc8000040c000 */
[----:B------:R4:W0:Y:S08]  /*133e0*/  MUFU.SIN R13, R4 ;  /* 0x00000004000d7308 */ /* 0x0008300000000400 */
[----:B------:R4:W0:Y:S01]  /*133f0*/  MUFU.COS R12, R4 ;  /* 0x00000004000c7308 */ /* 0x0008220000000000 */
[----:B------:R-:W-:Y:S05]  /*13400*/  BRA `(.L_x_26922) ;  /* 0x00000000000c7947 */ /* 0x000fea0003800000 */
.L_x_26919:
[----:B------:R-:W-:Y:S01]  /*13410*/  FMUL.FTZ R12, R30, 1.4426950216293334961 ;  /* 0x3fb8aa3b1e0c7820 */ /* 0x000fe20000410000 */
[----:B------:R-:W-:-:S05]  /*13420*/  MOV R13, R4 ;  /* 0x00000004000d7202 */ /* 0x000fca0000000f00 */
[----:B------:R-:W4:Y:S02]  /*13430*/  MUFU.EX2 R12, R12 ;  /* 0x0000000c000c7308 */ /* 0x000f240000000800 */
.L_x_26922:
[----:B------:R-:W-:Y:S05]  /*13440*/  BSYNC B0 ;  /* 0x0000000000007941 */ /* 0x000fea0003800000 */
.L_x_26918:
        /* <DEDUP_REMOVED lines=61> */
.L_x_26930:
[----:B------:R-:W-:Y:S05]  /*13820*/  BSYNC B0 ;  /* 0x0000000000007941 */ /* 0x000fea0003800000 */
.L_x_26929:
[----:B------:R-:W-:Y:S01]  /*13830*/  BSSY B3, `(.L_x_26931) ;  /* 0x0000007000037945 */ /* 0x000fe20003800000 */
[----:B------:R-:W-:-:S03]  /*13840*/  FFMA R0, R4, R6, R5 ;  /* 0x0000000604007223 */ /* 0x000fc60000000005 */
[----:B------:R-:W-:Y:S05]  /*13850*/  @!P0 BRA `(.L_x_26932) ;  /* 0x0000000000108947 */ /* 0x000fea0003800000 */
[----:B------:R-:W-:Y:S02]  /*13860*/  MOV R25, R29 ;  /* 0x0000001d00197202 */ /* 0x000fe40000000f00 */
[----:B------:R-:W-:Y:S02]  /*13870*/  MOV R0, R32 ;  /* 0x0000002000007202 */ /* 0x000fe40000000f00 */
[----:B------:R-:W-:-:S07]  /*13880*/  MOV R2, 0x138a0 ;  /* 0x000138a000027802 */ /* 0x000fce0000000f00 */
[----:B0123--:R-:W-:Y:S05]  /*13890*/  CALL.REL.NOINC `($__internal_67_$__cuda_sm3x_div_rn_ftz_f32_slowpath) ;  /* 0x0000019000747944 */ /* 0x00ffea0003c00000 */
.L_x_26932:
[----:B------:R-:W-:Y:S05]  /*138a0*/  BSYNC B3 ;  /* 0x0000000000037941 */ /* 0x000fea0003800000 */
.L_x_26931:
        /* <DEDUP_REMOVED lines=18> */
.L_x_26934:
[----:B------:R-:W-:Y:S02]  /*139d0*/  ISETP.GE.AND P0, PT, R14, RZ, PT ;  /* 0x000000ff0e00720c */ /* 0x000fe40003f06270 */
[----:B------:R-:W-:-:S11]  /*139e0*/  MOV R3, 0x3fd774eb ;  /* 0x3fd774eb00037802 */ /* 0x000fd60000000f00 */
[----:B------:R-:W-:-:S04]  /*139f0*/  @P0 FFMA.FTZ R0, R3, 0.93318945169448852539, -R0 ;  /* 0x3f6ee58103000823 */ /* 0x000fc80000010800 */
[----:B------:R-:W-:-:S07]  /*13a00*/  @!P0 FFMA.FTZ R0, R3, 0.93318945169448852539, R0 ;  /* 0x3f6ee58103008823 */ /* 0x000fce0000010000 */
.L_x_26935:
[----:B------:R-:W-:Y:S05]  /*13a10*/  BSYNC B0 ;  /* 0x0000000000007941 */ /* 0x000fea0003800000 */
.L_x_26933:
        /* <DEDUP_REMOVED lines=12> */
.L_x_26928:
        /* <DEDUP_REMOVED lines=17> */
.L_x_26939:
[----:B------:R-:W-:Y:S05]  /*13bf0*/  BSYNC B3 ;  /* 0x0000000000037941 */ /* 0x000fea0003800000 */
.L_x_26938:
        /* <DEDUP_REMOVED lines=18> */
.L_x_26941:
[----:B------:R-:W-:Y:S02]  /*13d20*/  ISETP.GE.AND P0, PT, R14, RZ, PT ;  /* 0x000000ff0e00720c */ /* 0x000fe40003f06270 */
[----:B------:R-:W-:-:S11]  /*13d30*/  MOV R3, 0x3fd774eb ;  /* 0x3fd774eb00037802 */ /* 0x000fd60000000f00 */
[----:B------:R-:W-:-:S04]  /*13d40*/  @P0 FFMA.FTZ R0, R3, 0.93318945169448852539, -R0 ;  /* 0x3f6ee58103000823 */ /* 0x000fc80000010800 */
[----:B------:R-:W-:-:S07]  /*13d50*/  @!P0 FFMA.FTZ R0, R3, 0.93318945169448852539, R0 ;  /* 0x3f6ee58103008823 */ /* 0x000fce0000010000 */
.L_x_26942:
[----:B------:R-:W-:Y:S05]  /*13d60*/  BSYNC B0 ;  /* 0x0000000000007941 */ /* 0x000fea0003800000 */
.L_x_26940:
        /* <DEDUP_REMOVED lines=13> */
.L_x_26937:
        /* <DEDUP_REMOVED lines=25> */
.L_x_26944:
        /* <DEDUP_REMOVED lines=40> */
.L_x_26943:
        /* <DEDUP_REMOVED lines=48> */
.L_x_26946:
[----:B------:R-:W-:Y:S05]  /*14550*/  BSYNC B0 ;  /* 0x0000000000007941 */ /* 0x000fea0003800000 */
.L_x_26945:
[----:B------:R-:W-:Y:S01]  /*14560*/  BSSY B3, `(.L_x_26947) ;  /* 0x0000007000037945 */ /* 0x000fe20003800000 */
[----:B------:R-:W-:-:S03]  /*14570*/  FFMA R0, R4, R2, R5 ;  /* 0x0000000204007223 */ /* 0x000fc60000000005 */
[----:B------:R-:W-:Y:S05]  /*14580*/  @!P3 BRA `(.L_x_26948) ;  /* 0x000000000010b947 */ /* 0x000fea0003800000 */
[----:B------:R-:W-:Y:S02]  /*14590*/  MOV R25, R29 ;  /* 0x0000001d00197202 */ /* 0x000fe40000000f00 */
[----:B------:R-:W-:Y:S02]  /*145a0*/  MOV R0, R32 ;  /* 0x0000002000007202 */ /* 0x000fe40000000f00 */
[----:B------:R-:W-:-:S07]  /*145b0*/  MOV R2, 0x145d0 ;  /* 0x000145d000027802 */ /* 0x000fce0000000f00 */
[----:B0123--:R-:W-:Y:S05]  /*145c0*/  CALL.REL.NOINC `($__internal_67_$__cuda_sm3x_div_rn_ftz_f32_slowpath) ;  /* 0x0000018400287944 */ /* 0x00ffea0003c00000 */
.L_x_26948:
[----:B------:R-:W-:Y:S05]  /*145d0*/  BSYNC B3 ;  /* 0x0000000000037941 */ /* 0x000fea0003800000 */
.L_x_26947:
        /* <DEDUP_REMOVED lines=18> */
.L_x_26950:
[----:B------:R-:W-:Y:S02]  /*14700*/  ISETP.GE.AND P0, PT, R14, RZ, PT ;  /* 0x000000ff0e00720c */ /* 0x000fe40003f06270 */
[----:B------:R-:W-:-:S11]  /*14710*/  MOV R3, 0x3fd774eb ;  /* 0x3fd774eb00037802 */ /* 0x000fd60000000f00 */
[----:B------:R-:W-:-:S04]  /*14720*/  @P0 FFMA.FTZ R0, R3, 0.93318945169448852539, -R0 ;  /* 0x3f6ee58103000823 */ /* 0x000fc80000010800 */
[----:B------:R-:W-:-:S07]  /*14730*/  @!P0 FFMA.FTZ R0, R3, 0.93318945169448852539, R0 ;  /* 0x3f6ee58103008823 */ /* 0x000fce0000010000 */
.L_x_26951:
[----:B------:R-:W-:Y:S05]  /*14740*/  BSYNC B0 ;  /* 0x0000000000007941 */ /* 0x000fea0003800000 */
.L_x_26949:
        /* <DEDUP_REMOVED lines=12> */
.L_x_26927:
        /* <DEDUP_REMOVED lines=13> */
.L_x_26953:
[----:B------:R-:W-:Y:S05]  /*148e0*/  BSYNC B3 ;  /* 0x0000000000037941 */ /* 0x000fea0003800000 */
.L_x_26952:
        /* <DEDUP_REMOVED lines=18> */
.L_x_26955:
[----:B------:R-:W-:Y:S02]  /*14a10*/  ISETP.GE.AND P0, PT, R14, RZ, PT ;  /* 0x000000ff0e00720c */ /* 0x000fe40003f06270 */
[----:B------:R-:W-:-:S11]  /*14a20*/  MOV R3, 0x3fd774eb ;  /* 0x3fd774eb00037802 */ /* 0x000fd60000000f00 */
[----:B------:R-:W-:-:S04]  /*14a30*/  @P0 FFMA.FTZ R0, R3, 0.93318945169448852539, -R0 ;  /* 0x3f6ee58103000823 */ /* 0x000fc80000010800 */
[----:B------:R-:W-:-:S07]  /*14a40*/  @!P0 FFMA.FTZ R0, R3, 0.93318945169448852539, R0 ;  /* 0x3f6ee58103008823 */ /* 0x000fce0000010000 */
.L_x_26956:
[----:B------:R-:W-:Y:S05]  /*14a50*/  BSYNC B0 ;  /* 0x0000000000007941 */ /* 0x000fea0003800000 */
.L_x_26954:
        /* <DEDUP_REMOVED lines=27> */
.L_x_26926:
        /* <DEDUP_REMOVED lines=39> */
.L_x_26959:
[----:B------:R-:W-:Y:S05]  /*14e80*/  BSYNC B0 ;  /* 0x0000000000007941 */ /* 0x000fea0003800000 */
.L_x_26958:
[----:B------:R-:W-:Y:S01]  /*14e90*/  BSSY B3, `(.L_x_26960) ;  /* 0x0000007000037945 */ /* 0x000fe20003800000 */
[----:B------:R-:W-:-:S03]  /*14ea0*/  FFMA R0, R0, R6, R5 ;  /* 0x0000000600007223 */ /* 0x000fc60000000005 */
[----:B------:R-:W-:Y:S05]  /*14eb0*/  @!P0 BRA `(.L_x_26961) ;  /* 0x0000000000108947 */ /* 0x000fea0003800000 */
[----:B------:R-:W-:Y:S01]  /*14ec0*/  HFMA2.MMA R0, -RZ, RZ, 1.875, 0 ;  /* 0x3f800000ff007435 */ /* 0x000fe200000001ff */
[----:B------:R-:W-:Y:S02]  /*14ed0*/  MOV R25, R29 ;  /* 0x0000001d00197202 */ /* 0x000fe40000000f00 */
[----:B------:R-:W-:-:S08]  /*14ee0*/  MOV R2, 0x14f00 ;  /* 0x00014f0000027802 */ /* 0x000fd00000000f00 */
[----:B-123--:R-:W-:Y:S05]  /*14ef0*/  CALL.REL.NOINC `($__internal_67_$__cuda_sm3x_div_rn_ftz_f32_slowpath) ;  /* 0x0000017800dc7944 */ /* 0x00efea0003c00000 */
.L_x_26961:
[----:B------:R-:W-:Y:S05]  /*14f00*/  BSYNC B3 ;  /* 0x0000000000037941 */ /* 0x000fea0003800000 */
.L_x_26960:
        /* <DEDUP_REMOVED lines=18> */
.L_x_26963:
[----:B------:R-:W-:Y:S02]  /*15030*/  ISETP.GE.AND P0, PT, R14, RZ, PT ;  /* 0x000000ff0e00720c */ /* 0x000fe40003f06270 */
[----:B------:R-:W-:-:S11]  /*15040*/  MOV R3, 0x3fd774eb ;  /* 0x3fd774eb00037802 */ /* 0x000fd60000000f00 */
[----:B------:R-:W-:-:S04]  /*15050*/  @P0 FFMA.FTZ R0, R3, 0.93318945169448852539, -R0 ;  /* 0x3f6ee58103000823 */ /* 0x000fc80000010800 */
[----:B------:R-:W-:-:S07]  /*15060*/  @!P0 FFMA.FTZ R0, R3, 0.93318945169448852539, R0 ;  /* 0x3f6ee58103008823 */ /* 0x000fce0000010000 */
.L_x_26964:
[----:B------:R-:W-:Y:S05]  /*15070*/  BSYNC B0 ;  /* 0x0000000000007941 */ /* 0x000fea0003800000 */
.L_x_26962:
        /* <DEDUP_REMOVED lines=10> */
.L_x_26957:
        /* <DEDUP_REMOVED lines=13> */
.L_x_26966:
[----:B------:R-:W-:Y:S05]  /*151f0*/  BSYNC B3 ;  /* 0x0000000000037941 */ /* 0x000fea0003800000 */
.L_x_26965:
        /* <DEDUP_REMOVED lines=18> */
.L_x_26968:
[----:B------:R-:W-:Y:S02]  /*15320*/  ISETP.GE.AND P0, PT, R14, RZ, PT ;  /* 0x000000ff0e00720c */ /* 0x000fe40003f06270 */
[----:B------:R-:W-:-:S11]  /*15330*/  MOV R3, 0x3fd774eb ;  /* 0x3fd774eb00037802 */ /* 0x000fd60000000f00 */
[----:B------:R-:W-:-:S04]  /*15340*/  @P0 FFMA.FTZ R0, R3, 0.93318945169448852539, -R0 ;  /* 0x3f6ee58103000823 */ /* 0x000fc80000010800 */
[----:B------:R-:W-:-:S07]  /*15350*/  @!P0 FFMA.FTZ R0, R3, 0.93318945169448852539, R0 ;  /* 0x3f6ee58103008823 */ /* 0x000fce0000010000 */
.L_x_26969:
[----:B------:R-:W-:Y:S05]  /*15360*/  BSYNC B0 ;  /* 0x0000000000007941 */ /* 0x000fea0003800000 */
.L_x_26967:
        /* <DEDUP_REMOVED lines=11> */
.L_x_26925:
        /* <DEDUP_REMOVED lines=34> */
.L_x_26971:
[----:B------:R-:W-:Y:S05]  /*15640*/  BSYNC B3 ;  /* 0x0000000000037941 */ /* 0x000fea0003800000 */
.L_x_26970:
        /* <DEDUP_REMOVED lines=18> */
.L_x_26973:
[----:B------:R-:W-:Y:S02]  /*15770*/  ISETP.GE.AND P0, PT, R14, RZ, PT ;  /* 0x000000ff0e00720c */ /* 0x000fe40003f06270 */
[----:B------:R-:W-:-:S11]  /*15780*/  MOV R3, 0x3fd774eb ;  /* 0x3fd774eb00037802 */ /* 0x000fd60000000f00 */
[----:B------:R-:W-:-:S04]  /*15790*/  @P0 FFMA.FTZ R0, R3, 0.93318945169448852539, -R0 ;  /* 0x3f6ee58103000823 */ /* 0x000fc80000010800 */
[----:B------:R-:W-:-:S07]  /*157a0*/  @!P0 FFMA.FTZ R0, R3, 0.93318945169448852539, R0 ;  /* 0x3f6ee58103008823 */ /* 0x000fce0000010000 */
.L_x_26974:
[----:B------:R-:W-:Y:S05]  /*157b0*/  BSYNC B0 ;  /* 0x0000000000007941 */ /* 0x000fea0003800000 */
.L_x_26972:
        /* <DEDUP_REMOVED lines=11> */
.L_x_26924:
        /* <DEDUP_REMOVED lines=26> */
.L_x_26976:
[----:B------:R-:W-:Y:S05]  /*15a10*/  BSYNC B3 ;  /* 0x0000000000037941 */ /* 0x000fea0003800000 */
.L_x_26975:
        /* <DEDUP_REMOVED lines=18> */
.L_x_26978:
[----:B------:R-:W-:Y:S02]  /*15b40*/  ISETP.GE.AND P0, PT, R14, RZ, PT ;  /* 0x000000ff0e00720c */ /* 0x000fe40003f06270 */
[----:B------:R-:W-:-:S11]  /*15b50*/  MOV R3, 0x3fd774eb ;  /* 0x3fd774eb00037802 */ /* 0x000fd60000000f00 */
[----:B------:R-:W-:-:S04]  /*15b60*/  @P0 FFMA.FTZ R0, R3, 0.93318945169448852539, -R0 ;  /* 0x3f6ee58103000823 */ /* 0x000fc80000010800 */
[----:B------:R-:W-:-:S07]  /*15b70*/  @!P0 FFMA.FTZ R0, R3, 0.93318945169448852539, R0 ;  /* 0x3f6ee58103008823 */ /* 0x000fce0000010000 */
.L_x_26979:
[----:B------:R-:W-:Y:S05]  /*15b80*/  BSYNC B0 ;  /* 0x0000000000007941 */ /* 0x000fea0003800000 */
.L_x_26977:
        /* <DEDUP_REMOVED lines=12> */
.L_x_26936:
[----:B------:R-:W-:Y:S05]  /*15c50*/  BSYNC B2 ;  /* 0x0000000000027941 */ /* 0x000fea0003800000 */
.L_x_26923:
        /* <DEDUP_REMOVED lines=43> */
.L_x_26983:
        /* <DEDUP_REMOVED lines=10> */
.L_x_26982:
[----:B------:R-:W-:-:S04]  /*15fb0*/  FMUL.RZ R4, R4, 0.15915493667125701904 ;  /* 0x3e22f98304047820 */ /* 0x000fc8000040c000 */
[----:B------:R4:W0:Y:S08]  /*15fc0*/  MUFU.SIN R15, R4 ;  /* 0x00000004000f7308 */ /* 0x0008300000000400 */
[----:B------:R4:W0:Y:S01]  /*15fd0*/  MUFU.COS R14, R4 ;  /* 0x00000004000e7308 */ /* 0x0008220000000000 */
[----:B------:R-:W-:Y:S05]  /*15fe0*/  BRA `(.L_x_26984) ;  /* 0x00000000000c7947 */ /* 0x000fea0003800000 */
.L_x_26981:
[----:B------:R-:W-:Y:S01]  /*15ff0*/  FMUL.FTZ R14, R30, 1.4426950216293334961 ;  /* 0x3fb8aa3b1e0e7820 */ /* 0x000fe20000410000 */
[----:B------:R-:W-:-:S05]  /*16000*/  MOV R15, R4 ;  /* 0x00000004000f7202 */ /* 0x000fca0000000f00 */
[----:B------:R-:W4:Y:S02]  /*16010*/  MUFU.EX2 R14, R14 ;  /* 0x0000000e000e7308 */ /* 0x000f240000000800 */
.L_x_26984:
[----:B------:R-:W-:Y:S05]  /*16020*/  BSYNC B0 ;  /* 0x0000000000007941 */ /* 0x000fea0003800000 */
.L_x_26980:
[----:B------:R-:W-:Y:S02]  /*16030*/  ULDC.64 UR4, c[0x0][0x228] ;  /* 0x00008a0000047ab9 */ /* 0x000fe40000000a00 */
[----:B------:R-:W-:-:S06]  /*16040*/  UIMAD.WIDE.U32 UR4, UR6, 0x8, UR4 ;  /* 0x00000008060478a5 */ /* 0x000fcc000f8e0004 */
[----:B------:R-:W-:Y:S02]  /*16050*/  MOV R2, UR4 ;  /* 0x0000000400027c02 */ /* 0x000fe40008000f00 */
[----:B------:R-:W-:-:S03]  /*16060*/  MOV R3, UR5 ;  /* 0x0000000500037c02 */ /* 0x000fc60008000f00 */
[----:B------:R-:W-:-:S05]  /*16070*/  IMAD.WIDE R26, R26, 0x10, R2 ;  /* 0x000000101a1a7825 */ /* 0x000fca00078e0202 */
[----:B0123--:R-:W-:Y:S04]  /*16080*/  STG.E.128 desc[UR8][R26.64], R16 ;  /* 0x000000101a007986 */ /* 0x00ffe8000c101d08 */
[----:B------:R-:W-:Y:S04]  /*16090*/  STG.E.128 desc[UR8][R26.64+0x800], R20 ;  /* 0x000800141a007986 */ /* 0x000fe8000c101d08 */
[----:B------:R-:W-:Y:S04]  /*160a0*/  STG.E.128 desc[UR8][R26.64+0x1000], R8 ;  /* 0x001000081a007986 */ /* 0x000fe8000c101d08 */
[----:B----4-:R-:W-:Y:S01]  /*160b0*/  STG.E.128 desc[UR8][R26.64+0x1800], R12 ;  /* 0x0018000c1a007986 */ /* 0x010fe2000c101d08 */
[----:B------:R-:W-:Y:S05]  /*160c0*/  EXIT ;  /* 0x000000000000794d */ /* 0x000fea0003800000 */
.L_x_26488:
[----:B------:R-:W0:Y:S01]  /*160d0*/  S2R R0, SR_TID.X ;  /* 0x0000000000007919 */ /* 0x000e220000002100 */
[----:B------:R-:W-:Y:S02]  /*160e0*/  CS2R R22, SRZ ;  /* 0x0000000000167805 */ /* 0x000fe4000001ff00 */
[----:B0-----:R-:W-:-:S13]  /*160f0*/  ISETP.GE.AND P0, PT, R0, UR4, PT ;  /* 0x0000000400007c0c */ /* 0x001fda000bf06270 */
[C---:B------:R-:W-:Y:S01]  /*16100*/  @!P0 IADD3 R21, R0.reuse, UR6, RZ ;  /* 0x0000000600158c10 */ /* 0x040fe2000fffe0ff */
[----:B------:R-:W0:Y:S01]  /*16110*/  @!P0 LDC.64 R6, c[0x0][0x230] ;  /* 0x00008c00ff068b82 */ /* 0x000e220000000a00 */
[----:B------:R-:W-:-:S04]  /*16120*/  @!P0 IADD3 R0, R0, 0x80, RZ ;  /* 0x0000008000008810 */ /* 0x000fc80007ffe0ff */
[----:B------:R-:W-:-:S13]  /*16130*/  ISETP.GE.AND P6, PT, R0, UR4, PT ;  /* 0x0000000400007c0c */ /* 0x000fda000bfc6270 */
[C---:B------:R-:W-:Y:S01]  /*16140*/  @!P6 IADD3 R5, R0.reuse, UR6, RZ ;  /* 0x000000060005ec10 */ /* 0x040fe2000fffe0ff */
[----:B------:R-:W1:Y:S01]  /*16150*/  @!P6 LDC.64 R2, c[0x0][0x230] ;  /* 0x00008c00ff02eb82 */ /* 0x000e620000000a00 */
[----:B------:R-:W-:-:S04]  /*16160*/  @!P6 IADD3 R0, R0, 0x80, RZ ;  /* 0x000000800000e810 */ /* 0x000fc80007ffe0ff */
[----:B------:R-:W-:-:S13]  /*16170*/  ISETP.GE.AND P5, PT, R0, UR4, PT ;  /* 0x0000000400007c0c */ /* 0x000fda000bfa6270 */
[C---:B------:R-:W-:Y:S01]  /*16180*/  @!P5 IADD3 R27, R0.reuse, UR6, RZ ;  /* 0x00000006001bdc10 */ /* 0x040fe2000fffe0ff */
[----:B0-----:R-:W-:Y:S01]  /*16190*/  @!P0 IMAD.WIDE.U32 R6, R21, 0x8, R6 ;  /* 0x0000000815068825 */ /* 0x001fe200078e0006 */
[----:B------:R-:W-:Y:S01]  /*161a0*/  @!P5 IADD3 R0, R0, 0x80, RZ ;  /* 0x000000800000d810 */ /* 0x000fe20007ffe0ff */
[----:B------:R-:W0:Y:S03]  /*161b0*/  @!P5 LDC.64 R18, c[0x0][0x230] ;  /* 0x00008c00ff12db82 */ /* 0x000e260000000a00 */
[----:B------:R-:W-:Y:S01]  /*161c0*/  ISETP.GE.AND P4, PT, R0, UR4, PT ;  /* 0x0000000400007c0c */ /* 0x000fe2000bf86270 */
[----:B-1----:R-:W-:-:S05]  /*161d0*/  @!P6 IMAD.WIDE.U32 R2, R5, 0x8, R2 ;  /* 0x000000080502e825 */ /* 0x002fca00078e0002 */
[----:B------:R1:W5:Y:S07]  /*161e0*/  @!P6 LDG.E.64 R22, desc[UR8][R2.64] ;  /* 0x000000080216e981 */ /* 0x00036e000c1e1b00 */
[C---:B------:R-:W-:Y:S01]  /*161f0*/  @!P4 IADD3 R29, R0.reuse, UR6, RZ ;  /* 0x00000006001dcc10 */ /* 0x040fe2000fffe0ff */
[----:B------:R-:W1:Y:S01]  /*16200*/  @!P4 LDC.64 R4, c[0x0][0x230] ;  /* 0x00008c00ff04cb82 */ /* 0x000e620000000a00 */
[----:B------:R-:W-:-:S04]  /*16210*/  @!P4 IADD3 R0, R0, 0x80, RZ ;  /* 0x000000800000c810 */ /* 0x000fc80007ffe0ff */
[----:B------:R-:W-:-:S13]  /*16220*/  ISETP.GE.AND P3, PT, R0, UR4, PT ;  /* 0x0000000400007c0c */ /* 0x000fda000bf66270 */
[C---:B------:R-:W-:Y:S01]  /*16230*/  @!P3 IADD3 R31, R0.reuse, UR6, RZ ;  /* 0x00000006001fbc10 */ /* 0x040fe2000fffe0ff */
[----:B------:R-:W2:Y:S01]  /*16240*/  @!P3 LDC.64 R16, c[0x0][0x230] ;  /* 0x00008c00ff10bb82 */ /* 0x000ea20000000a00 */
[----:B------:R-:W-:-:S04]  /*16250*/  @!P3 IADD3 R0, R0, 0x80, RZ ;  /* 0x000000800000b810 */ /* 0x000fc80007ffe0ff */
[----:B------:R-:W-:-:S13]  /*16260*/  ISETP.GE.AND P2, PT, R0, UR4, PT ;  /* 0x0000000400007c0c */ /* 0x000fda000bf46270 */
[C---:B------:R-:W-:Y:S01]  /*16270*/  @!P2 IADD3 R25, R0.reuse, UR6, RZ ;  /* 0x000000060019ac10 */ /* 0x040fe2000fffe0ff */
[----:B------:R-:W3:Y:S01]  /*16280*/  @!P2 LDC.64 R12, c[0x0][0x230] ;  /* 0x00008c00ff0cab82 */ /* 0x000ee20000000a00 */
[----:B------:R-:W-:-:S04]  /*16290*/  @!P2 IADD3 R0, R0, 0x80, RZ ;  /* 0x000000800000a810 */ /* 0x000fc80007ffe0ff */
[----:B------:R-:W-:-:S13]  /*162a0*/  ISETP.GE.AND P1, PT, R0, UR4, PT ;  /* 0x0000000400007c0c */ /* 0x000fda000bf26270 */
[C---:B------:R-:W-:Y:S01]  /*162b0*/  @!P1 IADD3 R15, R0.reuse, UR6, RZ ;  /* 0x00000006000f9c10 */ /* 0x040fe2000fffe0ff */
[----:B------:R-:W4:Y:S01]  /*162c0*/  @!P1 LDC.64 R10, c[0x0][0x230] ;  /* 0x00008c00ff0a9b82 */ /* 0x000f220000000a00 */
[----:B------:R-:W-:-:S04]  /*162d0*/  @!P1 IADD3 R0, R0, 0x80, RZ ;  /* 0x0000008000009810 */ /* 0x000fc80007ffe0ff */
[----:B------:R-:W-:-:S13]  /*162e0*/  ISETP.GE.AND P6, PT, R0, UR4, PT ;  /* 0x0000000400007c0c */ /* 0x000fda000bfc6270 */
[----:B------:R-:W0:Y:S01]  /*162f0*/  @!P6 LDC.64 R8, c[0x0][0x230] ;  /* 0x00008c00ff08eb82 */ /* 0x000e220000000a00 */
[----:B-1----:R-:W-:Y:S01]  /*16300*/  @!P4 IMAD.WIDE.U32 R2, R29, 0x8, R4 ;  /* 0x000000081d02c825 */ /* 0x002fe200078e0004 */
[----:B------:R-:W-:Y:S02]  /*16310*/  @!P6 IADD3 R29, R0, UR6, RZ ;  /* 0x00000006001dec10 */ /* 0x000fe4000fffe0ff */
[----:B------:R-:W-:Y:S01]  /*16320*/  CS2R R20, SRZ ;  /* 0x0000000000147805 */ /* 0x000fe2000001ff00 */
[----:B--2---:R-:W-:Y:S01]  /*16330*/  @!P3 IMAD.WIDE.U32 R4, R31, 0x8, R16 ;  /* 0x000000081f04b825 */ /* 0x004fe200078e0010 */
[----:B------:R-:W-:-:S03]  /*16340*/  CS2R R16, SRZ ;  /* 0x0000000000107805 */ /* 0x000fc6000001ff00 */
[----:B---3--:R-:W-:Y:S01]  /*16350*/  @!P2 IMAD.WIDE.U32 R24, R25, 0x8, R12 ;  /* 0x000000081918a825 */ /* 0x008fe200078e000c */
[----:B------:R-:W-:Y:S01]  /*16360*/  CS2R R12, SRZ ;  /* 0x00000000000c7805 */ /* 0x000fe2000001ff00 */
[----:B------:R-:W5:Y:S02]  /*16370*/  @!P0 LDG.E.64 R20, desc[UR8][R6.64] ;  /* 0x0000000806148981 */ /* 0x000f64000c1e1b00 */
[----:B----4-:R-:W-:Y:S01]  /*16380*/  @!P1 IMAD.WIDE.U32 R30, R15, 0x8, R10 ;  /* 0x000000080f1e9825 */ /* 0x010fe200078e000a */
[----:B------:R-:W-:Y:S02]  /*16390*/  CS2R R10, SRZ ;  /* 0x00000000000a7805 */ /* 0x000fe4000001ff00 */
[----:B------:R-:W-:Y:S01]  /*163a0*/  CS2R R14, SRZ ;  /* 0x00000000000e7805 */ /* 0x000fe2000001ff00 */
[----:B------:R-:W5:Y:S04]  /*163b0*/  @!P2 LDG.E.64 R12, desc[UR8][R24.64] ;  /* 0x00000008180ca981 */ /* 0x000f68000c1e1b00 */
[----:B------:R-:W5:Y:S01]  /*163c0*/  @!P3 LDG.E.64 R10, desc[UR8][R4.64] ;  /* 0x00000008040ab981 */ /* 0x000f62000c1e1b00 */
[----:B0-----:R-:W-:Y:S01]  /*163d0*/  @!P6 IMAD.WIDE.U32 R28, R29, 0x8, R8 ;  /* 0x000000081d1ce825 */ /* 0x001fe200078e0008 */
[----:B------:R-:W-:-:S02]  /*163e0*/  CS2R R8, SRZ ;  /* 0x0000000000087805 */ /* 0x000fc4000001ff00 */
[----:B------:R-:W5:Y:S04]  /*163f0*/  @!P1 LDG.E.64 R14, desc[UR8][R30.64] ;  /* 0x000000081e0e9981 */ /* 0x000f68000c1e1b00 */
[----:B------:R-:W5:Y:S04]  /*16400*/  @!P6 LDG.E.64 R16, desc[UR8][R28.64] ;  /* 0x000000081c10e981 */ /* 0x000f68000c1e1b00 */
[----:B------:R-:W5:Y:S01]  /*16410*/  @!P4 LDG.E.64 R8, desc[UR8][R2.64] ;  /* 0x000000080208c981 */ /* 0x000f62000c1e1b00 */
[----:B------:R-:W-:Y:S01]  /*16420*/  @!P5 IMAD.WIDE.U32 R18, R27, 0x8, R18 ;  /* 0x000000081b12d825 */ /* 0x000fe200078e0012 */
[----:B------:R-:W-:Y:S01]  /*16430*/  CS2R R26, SRZ ;  /* 0x00000000001a7805 */ /* 0x000fe2000001ff00 */
[----:B------:R-:W-:Y:S05]  /*16440*/  BSSY B3, `(.L_x_26985) ;  /* 0x00002c2000037945 */ /* 0x000fea0003800000 */
[----:B------:R0:W5:Y:S02]  /*16450*/  @!P5 LDG.E.64 R26, desc[UR8][R18.64] ;  /* 0x00000008121ad981 */ /* 0x000164000c1e1b00 */
[----:B0-----:R-:W-:Y:S01]  /*16460*/  CS2R R18, SRZ ;  /* 0x0000000000127805 */ /* 0x001fe2000001ff00 */
[----:B------:R-:W-:Y:S06]  /*16470*/  @P0 BRA `(.L_x_26986) ;  /* 0x0000002800f80947 */ /* 0x000fec0003800000 */
        /* <DEDUP_REMOVED lines=36> */
[----:B------:R-:W-:-:S04]  /*166c0*/  FFMA.FTZ R5, R4, 0.25, -R5 ;  /* 0x3e80000004057823 */ /* 0x000fc80000010805 */
        /* <DEDUP_REMOVED lines=24> */
.L_x_26994:
[----:B------:R-:W-:Y:S05]  /*16850*/  BSYNC B0 ;  /* 0x0000000000007941 */ /* 0x000fea0003800000 */
.L_x_26993:
[----:B------:R-:W-:Y:S01]  /*16860*/  BSSY B4, `(.L_x_26995) ;  /* 0x0000007000047945 */ /* 0x000fe20003800000 */
[----:B------:R-:W-:-:S03]  /*16870*/  FFMA R0, R4, R6, R5 ;  /* 0x0000000604007223 */ /* 0x000fc60000000005 */
[----:B------:R-:W-:Y:S05]  /*16880*/  @!P0 BRA `(.L_x_26996) ;  /* 0x0000000000108947 */ /* 0x000fea0003800000 */
[----:B------:R-:W-:Y:S02]  /*16890*/  MOV R25, R29 ;  /* 0x0000001d00197202 */ /* 0x000fe40000000f00 */
[----:B------:R-:W-:Y:S02]  /*168a0*/  MOV R0, R30 ;  /* 0x0000001e00007202 */ /* 0x000fe40000000f00 */
[----:B------:R-:W-:-:S07]  /*168b0*/  MOV R2, 0x168d0 ;  /* 0x000168d000027802 */ /* 0x000fce0000000f00 */
[----:B------:R-:W-:Y:S05]  /*168c0*/  CALL.REL.NOINC `($__internal_67_$__cuda_sm3x_div_rn_ftz_f32_slowpath) ;  /* 0x0000016000687944 */ /* 0x000fea0003c00000 */
.L_x_26996:
[----:B------:R-:W-:Y:S05]  /*168d0*/  BSYNC B4 ;  /* 0x0000000000047941 */ /* 0x000fea0003800000 */
.L_x_26995:
        /* <DEDUP_REMOVED lines=18> */
.L_x_26998:
[----:B------:R-:W-:Y:S02]  /*16a00*/  ISETP.GE.AND P0, PT, R20, RZ, PT ;  /* 0x000000ff1400720c */ /* 0x000fe40003f06270 */
[----:B------:R-:W-:-:S11]  /*16a10*/  MOV R3, 0x3fd774eb ;  /* 0x3fd774eb00037802 */ /* 0x000fd60000000f00 */
[----:B------:R-:W-:-:S04]  /*16a20*/  @P0 FFMA.FTZ R0, R3, 0.93318945169448852539, -R0 ;  /* 0x3f6ee58103000823 */ /* 0x000fc80000010800 */
[----:B------:R-:W-:-:S07]  /*16a30*/  @!P0 FFMA.FTZ R0, R3, 0.93318945169448852539, R0 ;  /* 0x3f6ee58103008823 */ /* 0x000fce0000010000 */
.L_x_26999:
[----:B------:R-:W-:Y:S05]  /*16a40*/  BSYNC B0 ;  /* 0x0000000000007941 */ /* 0x000fea0003800000 */
.L_x_26997:
        /* <DEDUP_REMOVED lines=12> */
.L_x_26992:
        /* <DEDUP_REMOVED lines=16> */
[----:B------:R-:W-:Y:S05]  /*16c10*/  CALL.REL.NOINC `($__internal_67_$__cuda_sm3x_div_rn_ftz_f32_slowpath) ;  /* 0x0000015c00947944 */ /* 0x000fea0003c00000 */
.L_x_27003:
[----:B------:R-:W-:Y:S05]  /*16c20*/  BSYNC B4 ;  /* 0x0000000000047941 */ /* 0x000fea0003800000 */
.L_x_27002:
        /* <DEDUP_REMOVED lines=18> */
.L_x_27005:
[----:B------:R-:W-:Y:S02]  /*16d50*/  ISETP.GE.AND P0, PT, R20, RZ, PT ;  /* 0x000000ff1400720c */ /* 0x000fe40003f06270 */
[----:B------:R-:W-:-:S11]  /*16d60*/  MOV R3, 0x3fd774eb ;  /* 0x3fd774eb00037802 */ /* 0x000fd60000000f00 */
[----:B------:R-:W-:-:S04]  /*16d70*/  @P0 FFMA.FTZ R0, R3, 0.93318945169448852539, -R0 ;  /* 0x3f6ee58103000823 */ /* 0x000fc80000010800 */
[----:B------:R-:W-:-:S07]  /*16d80*/  @!P0 FFMA.FTZ R0, R3, 0.93318945169448852539, R0 ;  /* 0x3f6ee58103008823 */ /* 0x000fce0000010000 */
.L_x_27006:
[----:B------:R-:W-:Y:S05]  /*16d90*/  BSYNC B0 ;  /* 0x0000000000007941 */ /* 0x000fea0003800000 */
.L_x_27004:
        /* <DEDUP_REMOVED lines=13> */
.L_x_27001:
[----:B------:R-:W-:Y:S01]  /*16e70*/  LOP3.LUT R4, R29, 0xffff0000, RZ, 0xc0, !PT ;  /* 0xffff00001d047812 */ /* 0x000fe200078ec0ff */
[----:B------:R-:W-:Y:S01]  /*16e80*/  BSSY B0, `(.L_x_27007) ;  /* 0x000003f000007945 */ /* 0x000fe20003800000 */
[----:B------:R-:W-:-:S03]  /*16e90*/  LOP3.LUT R3, R30, 0xffff0000, RZ, 0xc0, !PT ;  /* 0xffff00001e037812 */ /* 0x000fc600078ec0ff */
[--C-:B------:R-:W-:Y:S01]  /*16ea0*/  FADD.FTZ R29, R29, -R4.reuse ;  /* 0x800000041d1d7221 */ /* 0x100fe20000010000 */
[----:B------:R-:W-:Y:S01]  /*16eb0*/  FADD.FTZ R19, R4, R4 ;  /* 0x0000000404137221 */ /* 0x000fe20000010000 */
[--C-:B------:R-:W-:Y:S01]  /*16ec0*/  FADD.FTZ R2, R30, -R3.reuse ;  /* 0x800000031e027221 */ /* 0x100fe20000010000 */
[C---:B------:R-:W-:Y:S01]  /*16ed0*/  FADD.FTZ R7, R3.reuse, R3 ;  /* 0x0000000303077221 */ /* 0x040fe20000010000 */
        /* <DEDUP_REMOVED lines=12> */
[----:B------:R-:W-:Y:S01]  /*16fa0*/  FMUL.FTZ R18, R28, R19 ;  /* 0x000000131c127220 */ /* 0x000fe20000410000 */
[C---:B------:R-:W-:Y:S01]  /*16fb0*/  FMUL.FTZ R19, R24.reuse, R25 ;  /* 0x0000001918137220 */ /* 0x040fe20000410000 */
[----:B------:R-:W-:Y:S01]  /*16fc0*/  FMUL.FTZ R7, R24, R7 ;  /* 0x0000000718077220 */ /* 0x000fe20000410000 */
[----:B------:R-:W-:Y:S01]  /*16fd0*/  FMUL.FTZ R25, R28, R29 ;  /* 0x0000001d1c197220 */ /* 0x000fe20000410000 */
[----:B------:R-:W-:Y:S01]  /*16fe0*/  FMUL.FTZ R24, R24, R24 ;  /* 0x0000001818187220 */ /* 0x000fe20000410000 */
[----:B------:R-:W-:-:S07]  /*16ff0*/  FMUL.FTZ R28, R28, R28 ;  /* 0x0000001c1c1c7220 */ /* 0x000fce0000410000 */
.L_x_27008:
        /* <DEDUP_REMOVED lines=40> */
.L_x_27007:
[----:B------:R-:W-:Y:S01]  /*17280*/  FADD.FTZ R0, R0, -1 ;  /* 0xbf80000000007421 */ /* 0x000fe20000010000 */
[----:B------:R-:W-:Y:S01]  /*17290*/  FSETP.GEU.FTZ.AND P2, PT, |R20|, |R21|, PT ;  /* 0x400000151400720b */ /* 0x000fe20003f5e200 */
[----:B------:R-:W-:Y:S02]  /*172a0*/  BSSY B0, `(.L_x_27009) ;  /* 0x0000031000007945 */ /* 0x000fe40003800000 */
[----:B------:R-:W-:-:S04]  /*172b0*/  FADD.FTZ R3, R3, R0 ;  /* 0x0000000003037221 */ /* 0x000fc80000010000 */
        /* <DEDUP_REMOVED lines=11> */
[----:B------:R-:W-:Y:S01]  /*17370*/  FADD.FTZ R28, R28, R25 ;  /* 0x000000191c1c7221 */ /* 0x000fe20000010000 */
[----:B------:R-:W-:Y:S01]  /*17380*/  FADD.FTZ R25, |R21|, -RZ ;  /* 0x800000ff15197221 */ /* 0x000fe20000010200 */
[----:B------:R-:W-:Y:S02]  /*17390*/  @!P2 FADD.FTZ R25, |R20|, -RZ ;  /* 0x800000ff1419a221 */ /* 0x000fe40000010200 */
[C---:B------:R-:W-:Y:S01]  /*173a0*/  FADD.FTZ.RZ R0, R28.reuse, 1 ;  /* 0x3f8000001c007421 */ /* 0x040fe2000001c000 */
[----:B------:R-:W-:Y:S01]  /*173b0*/  ISETP.GE.U32.AND P1, PT, R28, 0x7f800000, PT ;  /* 0x7f8000001c00780c */ /* 0x000fe20003f26070 */
[----:B------:R-:W-:Y:S03]  /*173c0*/  FCHK P0, R25, R30 ;  /* 0x0000001e19007302 */ /* 0x000fe60000000000 */
        /* <DEDUP_REMOVED lines=30> */
.L_x_27010:
[----:B------:R-:W-:Y:S05]  /*175b0*/  BSYNC B0 ;  /* 0x0000000000007941 */ /* 0x000fea0003800000 */
.L_x_27009:
[----:B------:R-:W-:Y:S01]  /*175c0*/  BSSY B4, `(.L_x_27011) ;  /* 0x0000006000047945 */ /* 0x000fe20003800000 */
[----:B------:R-:W-:-:S03]  /*175d0*/  FFMA R0, R5, R4, R2 ;  /* 0x0000000405007223 */ /* 0x000fc60000000002 */
[----:B------:R-:W-:Y:S05]  /*175e0*/  @!P0 BRA `(.L_x_27012) ;  /* 0x00000000000c8947 */ /* 0x000fea0003800000 */
[----:B------:R-:W-:Y:S02]  /*175f0*/  MOV R0, R30 ;  /* 0x0000001e00007202 */ /* 0x000fe40000000f00 */
[----:B------:R-:W-:-:S07]  /*17600*/  MOV R2, 0x17620 ;  /* 0x0001762000027802 */ /* 0x000fce0000000f00 */
[----:B------:R-:W-:Y:S05]  /*17610*/  CALL.REL.NOINC `($__internal_67_$__cuda_sm3x_div_rn_ftz_f32_slowpath) ;  /* 0x0000015400147944 */ /* 0x000fea0003c00000 */
.L_x_27012:
[----:B------:R-:W-:Y:S05]  /*17620*/  BSYNC B4 ;  /* 0x0000000000047941 */ /* 0x000fea0003800000 */
.L_x_27011:
        /* <DEDUP_REMOVED lines=18> */
.L_x_27014:
[----:B------:R-:W-:Y:S02]  /*17750*/  ISETP.GE.AND P0, PT, R20, RZ, PT ;  /* 0x000000ff1400720c */ /* 0x000fe40003f06270 */
[----:B------:R-:W-:-:S11]  /*17760*/  MOV R3, 0x3fd774eb ;  /* 0x3fd774eb00037802 */ /* 0x000fd60000000f00 */
[----:B------:R-:W-:-:S04]  /*17770*/  @P0 FFMA.FTZ R0, R3, 0.93318945169448852539, -R0 ;  /* 0x3f6ee58103000823 */ /* 0x000fc80000010800 */
[----:B------:R-:W-:-:S07]  /*17780*/  @!P0 FFMA.FTZ R0, R3, 0.93318945169448852539, R0 ;  /* 0x3f6ee58103008823 */ /* 0x000fce0000010000 */
.L_x_27015:
[----:B------:R-:W-:Y:S05]  /*17790*/  BSYNC B0 ;  /* 0x0000000000007941 */ /* 0x000fea0003800000 */
.L_x_27013:
        /* <DEDUP_REMOVED lines=12> */
.L_x_26991:
        /* <DEDUP_REMOVED lines=13> */
.L_x_27017:
[----:B------:R-:W-:Y:S05]  /*17930*/  BSYNC B4 ;  /* 0x0000000000047941 */ /* 0x000fea0003800000 */
.L_x_27016:
        /* <DEDUP_REMOVED lines=18> */
.L_x_27019:
[----:B------:R-:W-:Y:S02]  /*17a60*/  ISETP.GE.AND P0, PT, R20, RZ, PT ;  /* 0x000000ff1400720c */ /* 0x000fe40003f06270 */
[----:B------:R-:W-:-:S11]  /*17a70*/  MOV R3, 0x3fd774eb ;  /* 0x3fd774eb00037802 */ /* 0x000fd60000000f00 */
[----:B------:R-:W-:-:S04]  /*17a80*/  @P0 FFMA.FTZ R0, R3, 0.93318945169448852539, -R0 ;  /* 0x3f6ee58103000823 */ /* 0x000fc80000010800 */
[----:B------:R-:W-:-:S07]  /*17a90*/  @!P0 FFMA.FTZ R0, R3, 0.93318945169448852539, R0 ;  /* 0x3f6ee58103008823 */ /* 0x000fce0000010000 */
.L_x_27020:
[----:B------:R-:W-:Y:S05]  /*17aa0*/  BSYNC B0 ;  /* 0x0000000000007941 */ /* 0x000fea0003800000 */
.L_x_27018:
        /* <DEDUP_REMOVED lines=27> */
.L_x_26990:
        /* <DEDUP_REMOVED lines=18> */
[----:B------:R-:W-:Y:S01]  /*17d80*/  FFMA.FTZ R5, R2, -R7, 0.10546888411045074463 ;  /* 0x3dd8001202057423 */ /* 0x000fe20000010807 */
[----:B------:R-:W-:-:S03]  /*17d90*/  FFMA R7, R4, -1, R4 ;  /* 0xbf80000004077823 */ /* 0x000fc60000000004 */
[----:B------:R-:W-:Y:S01]  /*17da0*/  FFMA.FTZ R5, R2, R5, -0.13229703903198242188 ;  /* 0xbe0778e002057423 */ /* 0x000fe20000010005 */
[----:B------:R-:W-:-:S03]  /*17db0*/  FFMA R7, R7, R4, 1 ;  /* 0x3f80000007077423 */ /* 0x000fc60000000004 */
        /* <DEDUP_REMOVED lines=17> */
.L_x_27023:
[----:B------:R-:W-:Y:S05]  /*17ed0*/  BSYNC B0 ;  /* 0x0000000000007941 */ /* 0x000fea0003800000 */
.L_x_27022:
[----:B------:R-:W-:Y:S01]  /*17ee0*/  BSSY B4, `(.L_x_27024) ;  /* 0x0000007000047945 */ /* 0x000fe20003800000 */
[----:B------:R-:W-:-:S03]  /*17ef0*/  FFMA R0, R7, R5, R4 ;  /* 0x0000000507007223 */ /* 0x000fc60000000004 */
[----:B------:R-:W-:Y:S05]  /*17f00*/  @!P0 BRA `(.L_x_27025) ;  /* 0x0000000000108947 */ /* 0x000fea0003800000 */
[----:B------:R-:W-:Y:S01]  /*17f10*/  HFMA2.MMA R0, -RZ, RZ, 1.875, 0 ;  /* 0x3f800000ff007435 */ /* 0x000fe200000001ff */
[----:B------:R-:W-:Y:S02]  /*17f20*/  MOV R25, R29 ;  /* 0x0000001d00197202 */ /* 0x000fe40000000f00 */
[----:B------:R-:W-:-:S08]  /*17f30*/  MOV R2, 0x17f50 ;  /* 0x00017f5000027802 */ /* 0x000fd00000000f00 */
[----:B------:R-:W-:Y:S05]  /*17f40*/  CALL.REL.NOINC `($__internal_67_$__cuda_sm3x_div_rn_ftz_f32_slowpath) ;  /* 0x0000014800c87944 */ /* 0x000fea0003c00000 */
.L_x_27025:
[----:B------:R-:W-:Y:S05]  /*17f50*/  BSYNC B4 ;  /* 0x0000000000047941 */ /* 0x000fea0003800000 */
.L_x_27024:
        /* <DEDUP_REMOVED lines=18> */
.L_x_27027:
[----:B------:R-:W-:Y:S02]  /*18080*/  ISETP.GE.AND P0, PT, R20, RZ, PT ;  /* 0x000000ff1400720c */ /* 0x000fe40003f06270 */
[----:B------:R-:W-:-:S11]  /*18090*/  MOV R3, 0x3fd774eb ;  /* 0x3fd774eb00037802 */ /* 0x000fd60000000f00 */
[----:B------:R-:W-:-:S04]  /*180a0*/  @P0 FFMA.FTZ R0, R3, 0.93318945169448852539, -R0 ;  /* 0x3f6ee58103000823 */ /* 0x000fc80000010800 */
[----:B------:R-:W-:-:S07]  /*180b0*/  @!P0 FFMA.FTZ R0, R3, 0.93318945169448852539, R0 ;  /* 0x3f6ee58103008823 */ /* 0x000fce0000010000 */
.L_x_27028:
[----:B------:R-:W-:Y:S05]  /*180c0*/  BSYNC B0 ;  /* 0x0000000000007941 */ /* 0x000fea0003800000 */
.L_x_27026:
        /* <DEDUP_REMOVED lines=10> */
.L_x_27021:
        /* <DEDUP_REMOVED lines=12> */
[----:B------:R-:W-:Y:S05]  /*18230*/  CALL.REL.NOINC `($__internal_67_$__cuda_sm3x_div_rn_ftz_f32_slowpath) ;  /* 0x00000148000c7944 */ /* 0x000fea0003c00000 */
.L_x_27030:
[----:B------:R-:W-:Y:S05]  /*18240*/  BSYNC B4 ;  /* 0x0000000000047941 */ /* 0x000fea0003800000 */
.L_x_27029:
        /* <DEDUP_REMOVED lines=18> */
.L_x_27032:
[----:B------:R-:W-:Y:S02]  /*18370*/  ISETP.GE.AND P0, PT, R20, RZ, PT ;  /* 0x000000ff1400720c */ /* 0x000fe40003f06270 */
[----:B------:R-:W-:-:S11]  /*18380*/  MOV R3, 0x3fd774eb ;  /* 0x3fd774eb00037802 */ /* 0x000fd60000000f00 */
[----:B------:R-:W-:-:S04]  /*18390*/  @P0 FFMA.FTZ R0, R3, 0.93318945169448852539, -R0 ;  /* 0x3f6ee58103000823 */ /* 0x000fc80000010800 */
[----:B------:R-:W-:-:S07]  /*183a0*/  @!P0 FFMA.FTZ R0, R3, 0.93318945169448852539, R0 ;  /* 0x3f6ee58103008823 */ /* 0x000fce0000010000 */
.L_x_27033:
[----:B------:R-:W-:Y:S05]  /*183b0*/  BSYNC B0 ;  /* 0x0000000000007941 */ /* 0x000fea0003800000 */
.L_x_27031:
        /* <DEDUP_REMOVED lines=11> */
.L_x_26989:
[----:B------:R-:W-:Y:S01]  /*18470*/  FMUL.FTZ R0, R20, 0.36787945032119750977 ;  /* 0x3ebc5ab214007820 */ /* 0x000fe20000410000 */
[----:B------:R-:W-:Y:S01]  /*18480*/  FMUL.FTZ R2, R21, 0.36787945032119750977 ;  /* 0x3ebc5ab215027820 */ /* 0x000fe20000410000 */
[----:B------:R-:W-:Y:S01]  /*18490*/  MOV R19, 0x3f800000 ;  /* 0x3f80000000137802 */ /* 0x000fe20000000f00 */
[----:B------:R-:W-:Y:S01]  /*184a0*/  BSSY B4, `(.L_x_27034) ;  /* 0x000001f000047945 */ /* 0x000fe20003800000 */
        /* <DEDUP_REMOVED lines=29> */
[----:B------:R-:W-:Y:S05]  /*18680*/  CALL.REL.NOINC `($__internal_67_$__cuda_sm3x_div_rn_ftz_f32_slowpath) ;  /* 0x0000014000f87944 */ /* 0x000fea0003c00000 */
.L_x_27035:
[----:B------:R-:W-:Y:S05]  /*18690*/  BSYNC B4 ;  /* 0x0000000000047941 */ /* 0x000fea0003800000 */
.L_x_27034:
        /* <DEDUP_REMOVED lines=18> */
.L_x_27037:
[----:B------:R-:W-:Y:S02]  /*187c0*/  ISETP.GE.AND P0, PT, R20, RZ, PT ;  /* 0x000000ff1400720c */ /* 0x000fe40003f06270 */
[----:B------:R-:W-:-:S11]  /*187d0*/  MOV R3, 0x3fd774eb ;  /* 0x3fd774eb00037802 */ /* 0x000fd60000000f00 */
[----:B------:R-:W-:-:S04]  /*187e0*/  @P0 FFMA.FTZ R0, R3, 0.93318945169448852539, -R0 ;  /* 0x3f6ee58103000823 */ /* 0x000fc80000010800 */
[----:B------:R-:W-:-:S07]  /*187f0*/  @!P0 FFMA.FTZ R0, R3, 0.93318945169448852539, R0 ;  /* 0x3f6ee58103008823 */ /* 0x000fce0000010000 */
.L_x_27038:
[----:B------:R-:W-:Y:S05]  /*18800*/  BSYNC B0 ;  /* 0x0000000000007941 */ /* 0x000fea0003800000 */
.L_x_27036:
        /* <DEDUP_REMOVED lines=11> */
.L_x_26988:
        /* <DEDUP_REMOVED lines=25> */
[----:B------:R-:W-:Y:S05]  /*18a50*/  CALL.REL.NOINC `($__internal_67_$__cuda_sm3x_div_rn_ftz_f32_slowpath) ;  /* 0x0000014000047944 */ /* 0x000fea0003c00000 */
.L_x_27040:
[----:B------:R-:W-:Y:S05]  /*18a60*/  BSYNC B4 ;  /* 0x0000000000047941 */ /* 0x000fea0003800000 */
.L_x_27039:
        /* <DEDUP_REMOVED lines=18> */
.L_x_27042:
[----:B------:R-:W-:Y:S02]  /*18b90*/  ISETP.GE.AND P0, PT, R20, RZ, PT ;  /* 0x000000ff1400720c */ /* 0x000fe40003f06270 */
[----:B------:R-:W-:-:S11]  /*18ba0*/  MOV R3, 0x3fd774eb ;  /* 0x3fd774eb00037802 */ /* 0x000fd60000000f00 */
[----:B------:R-:W-:-:S04]  /*18bb0*/  @P0 FFMA.FTZ R0, R3, 0.93318945169448852539, -R0 ;  /* 0x3f6ee58103000823 */ /* 0x000fc80000010800 */
[----:B------:R-:W-:-:S07]  /*18bc0*/  @!P0 FFMA.FTZ R0, R3, 0.93318945169448852539, R0 ;  /* 0x3f6ee58103008823 */ /* 0x000fce0000010000 */
.L_x_27043:
[----:B------:R-:W-:Y:S05]  /*18bd0*/  BSYNC B0 ;  /* 0x0000000000007941 */ /* 0x000fea0003800000 */
.L_x_27041:
        /* <DEDUP_REMOVED lines=12> */
.L_x_27000:
[----:B------:R-:W-:Y:S05]  /*18ca0*/  BSYNC B2 ;  /* 0x0000000000027941 */ /* 0x000fea0003800000 */
.L_x_26987:
        /* <DEDUP_REMOVED lines=42> */
.L_x_27046:
        /* <DEDUP_REMOVED lines=10> */
.L_x_27045:
[----:B------:R-:W-:-:S04]  /*18ff0*/  FMUL.RZ R5, R5, 0.15915493667125701904 ;  /* 0x3e22f98305057820 */ /* 0x000fc8000040c000 */
[----:B------:R2:W3:Y:S08]  /*19000*/  MUFU.SIN R19, R5 ;  /* 0x0000000500137308 */ /* 0x0004f00000000400 */
[----:B------:R2:W4:Y:S01]  /*19010*/  MUFU.COS R18, R5 ;  /* 0x0000000500127308 */ /* 0x0005220000000000 */
[----:B------:R-:W-:Y:S05]  /*19020*/  BRA `(.L_x_26986) ;  /* 0x00000000000c7947 */ /* 0x000fea0003800000 */
.L_x_27044:
[----:B------:R-:W-:Y:S01]  /*19030*/  FMUL.FTZ R4, R4, 1.4426950216293334961 ;  /* 0x3fb8aa3b04047820 */ /* 0x000fe20000410000 */
[----:B------:R-:W-:-:S03]  /*19040*/  MOV R19, R5 ;  /* 0x0000000500137202 */ /* 0x000fc60000000f00 */
[----:B------:R0:W1:Y:S04]  /*19050*/  MUFU.EX2 R18, R4 ;  /* 0x0000000400127308 */ /* 0x0000680000000800 */
.L_x_26986:
[----:B------:R-:W-:Y:S05]  /*19060*/  BSYNC B3 ;  /* 0x0000000000037941 */ /* 0x000fea0003800000 */
.L_x_26985:
[----:B------:R-:W0:Y:S01]  /*19070*/  S2R R0, SR_TID.X ;  /* 0x0000000000007919 */ /* 0x000e220000002100 */
[----:B------:R-:W-:Y:S01]  /*19080*/  BSSY B3, `(.L_x_27047) ;  /* 0x00002c3000037945 */ /* 0x000fe20003800000 */
[----:B-----5:R-:W-:Y:S02]  /*19090*/  CS2R R20, SRZ ;  /* 0x0000000000147805 */ /* 0x020fe4000001ff00 */
[----:B0-----:R-:W-:-:S04]  /*190a0*/  IADD3 R0, R0, 0x80, RZ ;  /* 0x0000008000007810 */ /* 0x001fc80007ffe0ff */
[----:B------:R-:W-:-:S13]  /*190b0*/  ISETP.GE.AND P0, PT, R0, UR4, PT ;  /* 0x0000000400007c0c */ /* 0x000fda000bf06270 */
        /* <DEDUP_REMOVED lines=24> */
[----:B--2---:R-:W-:Y:S01]  /*19240*/  HFMA2.MMA R5, -RZ, RZ, 1.875, 0 ;  /* 0x3f800000ff057435 */ /* 0x004fe200000001ff */
        /* <DEDUP_REMOVED lines=37> */
.L_x_27056:
[----:B------:R-:W-:Y:S05]  /*194a0*/  BSYNC B0 ;  /* 0x0000000000007941 */ /* 0x000fea0003800000 */
.L_x_27055:
[----:B------:R-:W-:Y:S01]  /*194b0*/  BSSY B4, `(.L_x_27057) ;  /* 0x0000007000047945 */ /* 0x000fe20003800000 */
[----:B------:R-:W-:-:S03]  /*194c0*/  FFMA R0, R4, R6, R5 ;  /* 0x0000000604007223 */ /* 0x000fc60000000005 */
[----:B------:R-:W-:Y:S05]  /*194d0*/  @!P0 BRA `(.L_x_27058) ;  /* 0x0000000000108947 */ /* 0x000fea0003800000 */
[----:B------:R-:W-:Y:S02]  /*194e0*/  MOV R25, R29 ;  /* 0x0000001d00197202 */ /* 0x000fe40000000f00 */
[----:B------:R-:W-:Y:S02]  /*194f0*/  MOV R0, R30 ;  /* 0x0000001e00007202 */ /* 0x000fe40000000f00 */
[----:B------:R-:W-:-:S07]  /*19500*/  MOV R2, 0x19520 ;  /* 0x0001952000027802 */ /* 0x000fce0000000f00 */
[----:B-1-34-:R-:W-:Y:S05]  /*19510*/  CALL.REL.NOINC `($__internal_67_$__cuda_sm3x_div_rn_ftz_f32_slowpath) ;  /* 0x0000013400547944 */ /* 0x01afea0003c00000 */
.L_x_27058:
[----:B------:R-:W-:Y:S05]  /*19520*/  BSYNC B4 ;  /* 0x0000000000047941 */ /* 0x000fea0003800000 */
.L_x_27057:
        /* <DEDUP_REMOVED lines=18> */
.L_x_27060:
[----:B------:R-:W-:Y:S02]  /*19650*/  ISETP.GE.AND P0, PT, R22, RZ, PT ;  /* 0x000000ff1600720c */ /* 0x000fe40003f06270 */
[----:B------:R-:W-:-:S11]  /*19660*/  MOV R3, 0x3fd774eb ;  /* 0x3fd774eb00037802 */ /* 0x000fd60000000f00 */
[----:B------:R-:W-:-:S04]  /*19670*/  @P0 FFMA.FTZ R0, R3, 0.93318945169448852539, -R0 ;  /* 0x3f6ee58103000823 */ /* 0x000fc80000010800 */
[----:B------:R-:W-:-:S07]  /*19680*/  @!P0 FFMA.FTZ R0, R3, 0.93318945169448852539, R0 ;  /* 0x3f6ee58103008823 */ /* 0x000fce0000010000 */
.L_x_27061:
[----:B------:R-:W-:Y:S05]  /*19690*/  BSYNC B0 ;  /* 0x0000000000007941 */ /* 0x000fea0003800000 */
.L_x_27059:
        /* <DEDUP_REMOVED lines=12> */
.L_x_27054:
[----:B------:R-:W-:-:S04]  /*19760*/  FMUL.FTZ R3, R29, R29 ;  /* 0x0000001d1d037220 */ /* 0x000fc80000410000 */
[----:B------:R-:W-:-:S05]  /*19770*/  FFMA.FTZ R20, R30, R30, R3 ;  /* 0x0000001e1e147223 */ /* 0x000fca0000010003 */
[----:B------:R-:W-:-:S13]  /*19780*/  FSETP.GTU.FTZ.AND P0, PT, R20, 0.69999998807907104492, PT ;  /* 0x3f3333331400780b */ /* 0x000fda0003f1c000 */
[----:B------:R-:W-:Y:S05]  /*19790*/  @P0 BRA `(.L_x_27063) ;  /* 0x0000000000c80947 */ /* 0x000fea0003800000 */
[----:B------:R-:W0:Y:S01]  /*197a0*/  MUFU.RCP R3, R30 ;  /* 0x0000001e00037308 */ /* 0x000e220000001000 */
[----:B------:R-:W-:Y:S07]  /*197b0*/  BSSY B4, `(.L_x_27064) ;  /* 0x000000c000047945 */ /* 0x000fee0003800000 */
[----:B------:R-:W5:Y:S01]  /*197c0*/  FCHK P0, R29, R30 ;  /* 0x0000001e1d007302 */ /* 0x000f620000000000 */
[----:B0-----:R-:W-:-:S04]  /*197d0*/  FFMA R0, -R30, R3, 1 ;  /* 0x3f8000001e007423 */ /* 0x001fc80000000103 */
[----:B------:R-:W-:-:S04]  /*197e0*/  FFMA R0, R3, R0, R3 ;  /* 0x0000000003007223 */ /* 0x000fc80000000003 */
[----:B------:R-:W-:-:S04]  /*197f0*/  FFMA R3, R29, R0, RZ ;  /* 0x000000001d037223 */ /* 0x000fc800000000ff */
[----:B------:R-:W-:-:S04]  /*19800*/  FFMA R2, -R30, R3, R29 ;  /* 0x000000031e027223 */ /* 0x000fc8000000011d */
[----:B------:R-:W-:Y:S01]  /*19810*/  FFMA R0, R0, R2, R3 ;  /* 0x0000000200007223 */ /* 0x000fe20000000003 */
[----:B-----5:R-:W-:Y:S06]  /*19820*/  @!P0 BRA `(.L_x_27065) ;  /* 0x0000000000108947 */ /* 0x020fec0003800000 */
[----:B------:R-:W-:Y:S02]  /*19830*/  MOV R25, R29 ;  /* 0x0000001d00197202 */ /* 0x000fe40000000f00 */
[----:B------:R-:W-:Y:S02]  /*19840*/  MOV R0, R30 ;  /* 0x0000001e00007202 */ /* 0x000fe40000000f00 */
[----:B------:R-:W-:-:S07]  /*19850*/  MOV R2, 0x19870 ;  /* 0x0001987000027802 */ /* 0x000fce0000000f00 */
[----:B-1234-:R-:W-:Y:S05]  /*19860*/  CALL.REL.NOINC `($__internal_67_$__cuda_sm3x_div_rn_ftz_f32_slowpath) ;  /* 0x0000013000807944 */ /* 0x01efea0003c00000 */
.L_x_27065:
[----:B------:R-:W-:Y:S05]  /*19870*/  BSYNC B4 ;  /* 0x0000000000047941 */ /* 0x000fea0003800000 */
.L_x_27064:
        /* <DEDUP_REMOVED lines=18> */
.L_x_27067:
[----:B------:R-:W-:Y:S02]  /*199a0*/  ISETP.GE.AND P0, PT, R22, RZ, PT ;  /* 0x000000ff1600720c */ /* 0x000fe40003f06270 */
[----:B------:R-:W-:-:S11]  /*199b0*/  MOV R3, 0x3fd774eb ;  /* 0x3fd774eb00037802 */ /* 0x000fd60000000f00 */
[----:B------:R-:W-:-:S04]  /*199c0*/  @P0 FFMA.FTZ R0, R3, 0.93318945169448852539, -R0 ;  /* 0x3f6ee58103000823 */ /* 0x000fc80000010800 */
[----:B------:R-:W-:-:S07]  /*199d0*/  @!P0 FFMA.FTZ R0, R3, 0.93318945169448852539, R0 ;  /* 0x3f6ee58103008823 */ /* 0x000fce0000010000 */
.L_x_27068:
[----:B------:R-:W-:Y:S05]  /*199e0*/  BSYNC B0 ;  /* 0x0000000000007941 */ /* 0x000fea0003800000 */
.L_x_27066:
        /* <DEDUP_REMOVED lines=13> */
.L_x_27063:
        /* <DEDUP_REMOVED lines=10> */
[----:B--2---:R-:W-:-:S03]  /*19b60*/  LOP3.LUT R5, R2, 0xffff0000, RZ, 0xc0, !PT ;  /* 0xffff000002057812 */ /* 0x004fc600078ec0ff */
        /* <DEDUP_REMOVED lines=14> */
.L_x_27070:
        /* <DEDUP_REMOVED lines=40> */
.L_x_27069:
        /* <DEDUP_REMOVED lines=51> */
.L_x_27072:
[----:B------:R-:W-:Y:S05]  /*1a200*/  BSYNC B0 ;  /* 0x0000000000007941 */ /* 0x000fea0003800000 */
.L_x_27071:
[----:B------:R-:W-:Y:S01]  /*1a210*/  BSSY B4, `(.L_x_27073) ;  /* 0x0000006000047945 */ /* 0x000fe20003800000 */
[----:B------:R-:W-:-:S03]  /*1a220*/  FFMA R0, R5, R4, R2 ;  /* 0x0000000405007223 */ /* 0x000fc60000000002 */
[----:B------:R-:W-:Y:S05]  /*1a230*/  @!P0 BRA `(.L_x_27074) ;  /* 0x00000000000c8947 */ /* 0x000fea0003800000 */
[----:B------:R-:W-:Y:S02]  /*1a240*/  MOV R0, R30 ;  /* 0x0000001e00007202 */ /* 0x000fe40000000f00 */
[----:B------:R-:W-:-:S07]  /*1a250*/  MOV R2, 0x1a270 ;  /* 0x0001a27000027802 */ /* 0x000fce0000000f00 */
[----:B-1-34-:R-:W-:Y:S05]  /*1a260*/  CALL.REL.NOINC `($__internal_67_$__cuda_sm3x_div_rn_ftz_f32_slowpath) ;  /* 0x0000012800007944 */ /* 0x01afea0003c00000 */
.L_x_27074:
[----:B------:R-:W-:Y:S05]  /*1a270*/  BSYNC B4 ;  /* 0x0000000000047941 */ /* 0x000fea0003800000 */
.L_x_27073:
        /* <DEDUP_REMOVED lines=18> */
.L_x_27076:
[----:B------:R-:W-:Y:S02]  /*1a3a0*/  ISETP.GE.AND P0, PT, R22, RZ, PT ;  /* 0x000000ff1600720c */ /* 0x000fe40003f06270 */
[----:B------:R-:W-:-:S11]  /*1a3b0*/  MOV R3, 0x3fd774eb ;  /* 0x3fd774eb00037802 */ /* 0x000fd60000000f00 */
[----:B------:R-:W-:-:S04]  /*1a3c0*/  @P0 FFMA.FTZ R0, R3, 0.93318945169448852539, -R0 ;  /* 0x3f6ee58103000823 */ /* 0x000fc80000010800 */
[----:B------:R-:W-:-:S07]  /*1a3d0*/  @!P0 FFMA.FTZ R0, R3, 0.93318945169448852539, R0 ;  /* 0x3f6ee58103008823 */ /* 0x000fce0000010000 */
.L_x_27077:
[----:B------:R-:W-:Y:S05]  /*1a3e0*/  BSYNC B0 ;  /* 0x0000000000007941 */ /* 0x000fea0003800000 */
.L_x_27075:
        /* <DEDUP_REMOVED lines=12> */
.L_x_27053:
        /* <DEDUP_REMOVED lines=13> */
.L_x_27079:
[----:B------:R-:W-:Y:S05]  /*1a580*/  BSYNC B4 ;  /* 0x0000000000047941 */ /* 0x000fea0003800000 */
.L_x_27078:
        /* <DEDUP_REMOVED lines=18> */
.L_x_27081:
[----:B------:R-:W-:Y:S02]  /*1a6b0*/  ISETP.GE.AND P0, PT, R22, RZ, PT ;  /* 0x000000ff1600720c */ /* 0x000fe40003f06270 */
[----:B------:R-:W-:-:S11]  /*1a6c0*/  MOV R3, 0x3fd774eb ;  /* 0x3fd774eb00037802 */ /* 0x000fd60000000f00 */
[----:B------:R-:W-:-:S04]  /*1a6d0*/  @P0 FFMA.FTZ R0, R3, 0.93318945169448852539, -R0 ;  /* 0x3f6ee58103000823 */ /* 0x000fc80000010800 */
[----:B------:R-:W-:-:S07]  /*1a6e0*/  @!P0 FFMA.FTZ R0, R3, 0.93318945169448852539, R0 ;  /* 0x3f6ee58103008823 */ /* 0x000fce0000010000 */
.L_x_27082:
[----:B------:R-:W-:Y:S05]  /*1a6f0*/  BSYNC B0 ;  /* 0x0000000000007941 */ /* 0x000fea0003800000 */
.L_x_27080:
[CC--:B------:R-:W-:Y:S02]  /*1a700*/  VIMNMX R2, R21.reuse, R20.reuse, !PT ;  /* 0x0000001415027248 */ /* 0x0c0fe40007fe0100 */
[----:B------:R-:W-:Y:S02]  /*1a710*/  VIMNMX R20, R21, R20, PT ;  /* 0x0000001415147248 */ /* 0x000fe40003fe0100 */
[----:B------:R-:W-:Y:S02]  /*1a720*/  LOP3.LUT R3, R2, 0xfe000000, RZ, 0xc0, !PT ;  /* 0xfe00000002037812 */ /* 0x000fe400078ec0ff */
[----:B------:R-:W-:Y:S02]  /*1a730*/  FSETP.NEU.FTZ.AND P0, PT, R20, RZ, PT ;  /* 0x000000ff1400720b */ /* 0x000fe40003f1d000 */
[C---:B--2---:R-:W-:Y:S02]  /*1a740*/  IADD3 R5, -R3.reuse, 0x7e800000, RZ ;  /* 0x7e80000003057810 */ /* 0x044fe40007ffe1ff */
        /* <DEDUP_REMOVED lines=22> */
.L_x_27052:
[----:B------:R-:W-:-:S13]  /*1a8b0*/  FSETP.GEU.FTZ.AND P0, PT, R29, 9.999999682655225389e-20, PT ;  /* 0x1fec1e4a1d00780b */ /* 0x000fda0003f1e000 */
[----:B------:R-:W-:Y:S05]  /*1a8c0*/  @!P0 BRA `(.L_x_27083) ;  /* 0x00000004003c8947 */ /* 0x000fea0003800000 */
[----:B------:R-:W-:Y:S01]  /*1a8d0*/  FMUL.FTZ R2, R29, R29 ;  /* 0x0000001d1d027220 */ /* 0x000fe20000410000 */
[----:B--2---:R-:W-:Y:S01]  /*1a8e0*/  MOV R5, 0x3e800000 ;  /* 0x3e80000000057802 */ /* 0x004fe20000000f00 */
        /* <DEDUP_REMOVED lines=29> */
[----:B0-2---:R-:W-:Y:S06]  /*1aac0*/  @!P1 BRA `(.L_x_27085) ;  /* 0x0000000000149947 */ /* 0x005fec0003800000 */
[C---:B------:R-:W-:Y:S02]  /*1aad0*/  ISETP.GE.AND P1, PT, R2.reuse, -0x407fffff, PT ;  /* 0xbf8000010200780c */ /* 0x040fe40003f26270 */
[----:B------:R-:W-:-:S11]  /*1aae0*/  FSETP.NEU.FTZ.AND P3, PT, R2, RZ, PT ;  /* 0x000000ff0200720b */ /* 0x000fd60003f7d000 */
[----:B------:R-:W-:-:S05]  /*1aaf0*/  @P1 MOV R3, 0x7f800000 ;  /* 0x7f80000000031802 */ /* 0x000fca0000000f00 */
[----:B------:R-:W-:-:S05]  /*1ab00*/  @P1 FFMA.FTZ R21, R2, R3, +INF ;  /* 0x7f80000002151423 */ /* 0x000fca0000010003 */
[----:B------:R-:W-:-:S07]  /*1ab10*/  FSEL R21, R21, -RZ, P3 ;  /* 0x800000ff15157208 */ /* 0x000fce0001800000 */
.L_x_27085:
[----:B------:R-:W-:Y:S05]  /*1ab20*/  BSYNC B0 ;  /* 0x0000000000007941 */ /* 0x000fea0003800000 */
.L_x_27084:
[----:B------:R-:W-:Y:S01]  /*1ab30*/  BSSY B4, `(.L_x_27086) ;  /* 0x0000007000047945 */ /* 0x000fe20003800000 */
[----:B------:R-:W-:-:S03]  /*1ab40*/  FFMA R0, R0, R6, R5 ;  /* 0x0000000600007223 */ /* 0x000fc60000000005 */
[----:B------:R-:W-:Y:S05]  /*1ab50*/  @!P0 BRA `(.L_x_27087) ;  /* 0x0000000000108947 */ /* 0x000fea0003800000 */
[----:B------:R-:W-:Y:S01]  /*1ab60*/  HFMA2.MMA R0, -RZ, RZ, 1.875, 0 ;  /* 0x3f800000ff007435 */ /* 0x000fe200000001ff */
[----:B------:R-:W-:Y:S02]  /*1ab70*/  MOV R25, R29 ;  /* 0x0000001d00197202 */ /* 0x000fe40000000f00 */
[----:B------:R-:W-:-:S08]  /*1ab80*/  MOV R2, 0x1aba0 ;  /* 0x0001aba000027802 */ /* 0x000fd00000000f00 */
[----:B-1-34-:R-:W-:Y:S05]  /*1ab90*/  CALL.REL.NOINC `($__internal_67_$__cuda_sm3x_div_rn_ftz_f32_slowpath) ;  /* 0x0000011c00b47944 */ /* 0x01afea0003c00000 */
.L_x_27087:
[----:B------:R-:W-:Y:S05]  /*1aba0*/  BSYNC B4 ;  /* 0x0000000000047941 */ /* 0x000fea0003800000 */
.L_x_27086:
        /* <DEDUP_REMOVED lines=18> */
.L_x_27089:
[----:B------:R-:W-:Y:S02]  /*1acd0*/  ISETP.GE.AND P0, PT, R22, RZ, PT ;  /* 0x000000ff1600720c */ /* 0x000fe40003f06270 */
[----:B------:R-:W-:-:S11]  /*1ace0*/  MOV R3, 0x3fd774eb ;  /* 0x3fd774eb00037802 */ /* 0x000fd60000000f00 */
[----:B------:R-:W-:-:S04]  /*1acf0*/  @P0 FFMA.FTZ R0, R3, 0.93318945169448852539, -R0 ;  /* 0x3f6ee58103000823 */ /* 0x000fc80000010800 */
[----:B------:R-:W-:-:S07]  /*1ad00*/  @!P0 FFMA.FTZ R0, R3, 0.93318945169448852539, R0 ;  /* 0x3f6ee58103008823 */ /* 0x000fce0000010000 */
.L_x_27090:
[----:B------:R-:W-:Y:S05]  /*1ad10*/  BSYNC B0 ;  /* 0x0000000000007941 */ /* 0x000fea0003800000 */
.L_x_27088:
        /* <DEDUP_REMOVED lines=10> */
.L_x_27083:
        /* <DEDUP_REMOVED lines=12> */
[----:B-1234-:R-:W-:Y:S05]  /*1ae80*/  CALL.REL.NOINC `($__internal_67_$__cuda_sm3x_div_rn_ftz_f32_slowpath) ;  /* 0x0000011800f87944 */ /* 0x01efea0003c00000 */
.L_x_27092:
[----:B------:R-:W-:Y:S05]  /*1ae90*/  BSYNC B4 ;  /* 0x0000000000047941 */ /* 0x000fea0003800000 */
.L_x_27091:
        /* <DEDUP_REMOVED lines=18> */
.L_x_27094:
[----:B------:R-:W-:Y:S02]  /*1afc0*/  ISETP.GE.AND P0, PT, R22, RZ, PT ;  /* 0x000000ff1600720c */ /* 0x000fe40003f06270 */
[----:B------:R-:W-:-:S11]  /*1afd0*/  MOV R3, 0x3fd774eb ;  /* 0x3fd774eb00037802 */ /* 0x000fd60000000f00 */
[----:B------:R-:W-:-:S04]  /*1afe0*/  @P0 FFMA.FTZ R0, R3, 0.93318945169448852539, -R0 ;  /* 0x3f6ee58103000823 */ /* 0x000fc80000010800 */
[----:B------:R-:W-:-:S07]  /*1aff0*/  @!P0 FFMA.FTZ R0, R3, 0.93318945169448852539, R0 ;  /* 0x3f6ee58103008823 */ /* 0x000fce0000010000 */
.L_x_27095:
[----:B------:R-:W-:Y:S05]  /*1b000*/  BSYNC B0 ;  /* 0x0000000000007941 */ /* 0x000fea0003800000 */
.L_x_27093:
        /* <DEDUP_REMOVED lines=11> */
.L_x_27051:
        /* <DEDUP_REMOVED lines=11> */
[-C--:B--2---:R-:W-:Y:S01]  /*1b170*/  FMUL.FTZ R5, R0, R3.reuse ;  /* 0x0000000300057220 */ /* 0x084fe20000410000 */
        /* <DEDUP_REMOVED lines=15> */
[----:B------:R-:W2:Y:S01]  /*1b270*/  FCHK P0, R29, R30 ;  /* 0x0000001e1d007302 */ /* 0x000ea20000000000 */
[----:B0-----:R-:W-:Y:S01]  /*1b280*/  FFMA.FTZ R21, R2, 0.69314718246459960938, R21 ;  /* 0x3f31721802157823 */ /* 0x001fe20000010015 */
[----:B--2---:R-:W-:Y:S06]  /*1b290*/  @!P0 BRA `(.L_x_27097) ;  /* 0x0000000000108947 */ /* 0x004fec0003800000 */
[----:B------:R-:W-:Y:S02]  /*1b2a0*/  MOV R25, R29 ;  /* 0x0000001d00197202 */ /* 0x000fe40000000f00 */
[----:B------:R-:W-:Y:S02]  /*1b2b0*/  MOV R0, R30 ;  /* 0x0000001e00007202 */ /* 0x000fe40000000f00 */
[----:B------:R-:W-:-:S07]  /*1b2c0*/  MOV R2, 0x1b2e0 ;  /* 0x0001b2e000027802 */ /* 0x000fce0000000f00 */
[----:B-1-34-:R-:W-:Y:S05]  /*1b2d0*/  CALL.REL.NOINC `($__internal_67_$__cuda_sm3x_div_rn_ftz_f32_slowpath) ;  /* 0x0000011400e47944 */ /* 0x01afea0003c00000 */
.L_x_27097:
[----:B------:R-:W-:Y:S05]  /*1b2e0*/  BSYNC B4 ;  /* 0x0000000000047941 */ /* 0x000fea0003800000 */
.L_x_27096:
        /* <DEDUP_REMOVED lines=18> */
.L_x_27099:
[----:B------:R-:W-:Y:S02]  /*1b410*/  ISETP.GE.AND P0, PT, R22, RZ, PT ;  /* 0x000000ff1600720c */ /* 0x000fe40003f06270 */
[----:B------:R-:W-:-:S11]  /*1b420*/  MOV R3, 0x3fd774eb ;  /* 0x3fd774eb00037802 */ /* 0x000fd60000000f00 */
[----:B------:R-:W-:-:S04]  /*1b430*/  @P0 FFMA.FTZ R0, R3, 0.93318945169448852539, -R0 ;  /* 0x3f6ee58103000823 */ /* 0x000fc80000010800 */
[----:B------:R-:W-:-:S07]  /*1b440*/  @!P0 FFMA.FTZ R0, R3, 0.93318945169448852539, R0 ;  /* 0x3f6ee58103008823 */ /* 0x000fce0000010000 */
.L_x_27100:
[----:B------:R-:W-:Y:S05]  /*1b450*/  BSYNC B0 ;  /* 0x0000000000007941 */ /* 0x000fea0003800000 */
.L_x_27098:
        /* <DEDUP_REMOVED lines=11> */
.L_x_27050:
        /* <DEDUP_REMOVED lines=9> */
[----:B------:R-:W5:Y:S06]  /*1b5a0*/  FCHK P1, R25, R20 ;  /* 0x0000001419007302 */ /* 0x000f6c0000020000 */
[C---:B------:R-:W-:Y:S01]  /*1b5b0*/  @P0 FMUL.FTZ R2, R23.reuse, 4 ;  /* 0x4080000017020820 */ /* 0x040fe20000410000 */
[----:B0-----:R-:W-:Y:S01]  /*1b5c0*/  FFMA R0, -R20, R3, 1 ;  /* 0x3f80000014007423 */ /* 0x001fe20000000103 */
[----:B------:R-:W-:-:S03]  /*1b5d0*/  @!P0 FMUL.FTZ R29, R23, R23 ;  /* 0x00000017171d8220 */ /* 0x000fc60000410000 */
[----:B------:R-:W-:Y:S01]  /*1b5e0*/  FFMA R4, R3, R0, R3 ;  /* 0x0000000003047223 */ /* 0x000fe20000000003 */
[----:B------:R-:W-:Y:S01]  /*1b5f0*/  @P0 FMUL.FTZ R0, R22, 4 ;  /* 0x4080000016000820 */ /* 0x000fe20000410000 */
[----:B------:R-:W-:Y:S01]  /*1b600*/  @P0 FMUL.FTZ R3, R2, R2 ;  /* 0x0000000202030220 */ /* 0x000fe20000410000 */
[----:B------:R-:W-:Y:S01]  /*1b610*/  @!P0 FFMA.FTZ R29, R22, R22, R29 ;  /* 0x00000016161d8223 */ /* 0x000fe2000001001d */
[----:B--2---:R-:W-:Y:S02]  /*1b620*/  FFMA R5, R25, R4, RZ ;  /* 0x0000000419057223 */ /* 0x004fe400000000ff */
[----:B------:R-:W-:Y:S02]  /*1b630*/  @P0 FFMA.FTZ R3, R0, R0, R3 ;  /* 0x0000000000030223 */ /* 0x000fe40000010003 */
[----:B------:R-:W-:Y:S02]  /*1b640*/  FFMA R0, -R20, R5, R25 ;  /* 0x0000000514007223 */ /* 0x000fe40000000119 */
[----:B------:R-:W-:-:S02]  /*1b650*/  @P0 FMUL.FTZ R29, R3, 0.0625 ;  /* 0x3d800000031d0820 */ /* 0x000fc40000410000 */
[----:B------:R-:W-:Y:S01]  /*1b660*/  FFMA R0, R4, R0, R5 ;  /* 0x0000000004007223 */ /* 0x000fe20000000005 */
[----:B-----5:R-:W-:Y:S06]  /*1b670*/  @!P1 BRA `(.L_x_27102) ;  /* 0x00000000000c9947 */ /* 0x020fec0003800000 */
[----:B------:R-:W-:Y:S02]  /*1b680*/  MOV R0, R20 ;  /* 0x0000001400007202 */ /* 0x000fe40000000f00 */
[----:B------:R-:W-:-:S07]  /*1b690*/  MOV R2, 0x1b6b0 ;  /* 0x0001b6b000027802 */ /* 0x000fce0000000f00 */
[----:B-1-34-:R-:W-:Y:S05]  /*1b6a0*/  CALL.REL.NOINC `($__internal_67_$__cuda_sm3x_div_rn_ftz_f32_slowpath) ;  /* 0x0000011000f07944 */ /* 0x01afea0003c00000 */
.L_x_27102:
[----:B------:R-:W-:Y:S05]  /*1b6b0*/  BSYNC B4 ;  /* 0x0000000000047941 */ /* 0x000fea0003800000 */
.L_x_27101:
        /* <DEDUP_REMOVED lines=18> */
.L_x_27104:
[----:B------:R-:W-:Y:S02]  /*1b7e0*/  ISETP.GE.AND P0, PT, R22, RZ, PT ;  /* 0x000000ff1600720c */ /* 0x000fe40003f06270 */
[----:B------:R-:W-:-:S11]  /*1b7f0*/  MOV R3, 0x3fd774eb ;  /* 0x3fd774eb00037802 */ /* 0x000fd60000000f00 */
[----:B------:R-:W-:-:S04]  /*1b800*/  @P0 FFMA.FTZ R0, R3, 0.93318945169448852539, -R0 ;  /* 0x3f6ee58103000823 */ /* 0x000fc80000010800 */
[----:B------:R-:W-:-:S07]  /*1b810*/  @!P0 FFMA.FTZ R0, R3, 0.93318945169448852539, R0 ;  /* 0x3f6ee58103008823 */ /* 0x000fce0000010000 */
.L_x_27105:
[----:B------:R-:W-:Y:S05]  /*1b820*/  BSYNC B0 ;  /* 0x0000000000007941 */ /* 0x000fea0003800000 */
.L_x_27103:
        /* <DEDUP_REMOVED lines=12> */
.L_x_27062:
[----:B------:R-:W-:Y:S05]  /*1b8f0*/  BSYNC B2 ;  /* 0x0000000000027941 */ /* 0x000fea0003800000 */
.L_x_27049:
[----:B------:R-:W-:Y:S02]  /*1b900*/  ULDC.64 UR10, c[0x0][0x218] ;  /* 0x00008600000a7ab9 */ /* 0x000fe40000000a00 */
[C---:B------:R-:W-:Y:S01]  /*1b910*/  FMUL.FTZ R2, R0.reuse, UR10 ;  /* 0x0000000a00027c20 */ /* 0x040fe20008410000 */
[----:B------:R-:W-:-:S03]  /*1b920*/  FMUL.FTZ R0, R0, UR11 ;  /* 0x0000000b00007c20 */ /* 0x000fc60008410000 */
[C---:B--2---:R-:W-:Y:S01]  /*1b930*/  FFMA.FTZ R5, R21.reuse, UR11, R2 ;  /* 0x0000000b15057c23 */ /* 0x044fe20008010002 */
        /* <DEDUP_REMOVED lines=29> */
[----:B------:R-:W-:Y:S01]  /*1bb10*/  IADD3 R3, R3, -R4, RZ ;  /* 0x8000000403037210 */ /* 0x000fe20007ffe0ff */
[----:B--2---:R-:W-:Y:S01]  /*1bb20*/  FMUL.FTZ R5, R2, R5 ;  /* 0x0000000502057220 */ /* 0x004fe20000410000 */
[----:B------:R-:W-:Y:S02]  /*1bb30*/  LEA R4, R4, 0x3f800000, 0x17 ;  /* 0x3f80000004047811 */ /* 0x000fe400078eb8ff */
[----:B------:R-:W-:-:S03]  /*1bb40*/  LEA R3, R3, 0x3f800000, 0x17 ;  /* 0x3f80000003037811 */ /* 0x000fc600078eb8ff */
[C---:B------:R-:W-:Y:S01]  /*1bb50*/  FMUL.FTZ R0, R4.reuse, R7 ;  /* 0x0000000704007220 */ /* 0x040fe20000410000 */
[----:B------:R-:W-:-:S03]  /*1bb60*/  FMUL.FTZ R4, R4, R5 ;  /* 0x0000000504047220 */ /* 0x000fc60000410000 */
[C---:B------:R-:W-:Y:S01]  /*1bb70*/  FMUL.FTZ R21, R3.reuse, R0 ;  /* 0x0000000003157220 */ /* 0x040fe20000410000 */
[----:B------:R-:W-:Y:S01]  /*1bb80*/  FMUL.FTZ R20, R3, R4 ;  /* 0x0000000403147220 */ /* 0x000fe20000410000 */
[----:B------:R-:W-:Y:S06]  /*1bb90*/  BRA `(.L_x_27048) ;  /* 0x0000000000447947 */ /* 0x000fec0003800000 */
.L_x_27108:
        /* <DEDUP_REMOVED lines=10> */
.L_x_27107:
[----:B------:R-:W-:-:S04]  /*1bc40*/  FMUL.RZ R5, R5, 0.15915493667125701904 ;  /* 0x3e22f98305057820 */ /* 0x000fc8000040c000 */
[----:B------:R0:W2:Y:S08]  /*1bc50*/  MUFU.SIN R21, R5 ;  /* 0x0000000500157308 */ /* 0x0000b00000000400 */
[----:B------:R0:W0:Y:S01]  /*1bc60*/  MUFU.COS R20, R5 ;  /* 0x0000000500147308 */ /* 0x0000220000000000 */
[----:B------:R-:W-:Y:S05]  /*1bc70*/  BRA `(.L_x_27048) ;  /* 0x00000000000c7947 */ /* 0x000fea0003800000 */
.L_x_27106:
[----:B------:R-:W-:Y:S01]  /*1bc80*/  FMUL.FTZ R4, R4, 1.4426950216293334961 ;  /* 0x3fb8aa3b04047820 */ /* 0x000fe20000410000 */
[----:B------:R-:W-:-:S03]  /*1bc90*/  MOV R21, R5 ;  /* 0x0000000500157202 */ /* 0x000fc60000000f00 */
[----:B------:R0:W2:Y:S04]  /*1bca0*/  MUFU.EX2 R20, R4 ;  /* 0x0000000400147308 */ /* 0x0000a80000000800 */
.L_x_27048:
[----:B------:R-:W-:Y:S05]  /*1bcb0*/  BSYNC B3 ;  /* 0x0000000000037941 */ /* 0x000fea0003800000 */
.L_x_27047:
[----:B------:R-:W5:Y:S01]  /*1bcc0*/  S2R R0, SR_TID.X ;  /* 0x0000000000007919 */ /* 0x000f620000002100 */
[----:B------:R-:W-:Y:S01]  /*1bcd0*/  BSSY B3, `(.L_x_27109) ;  /* 0x00002c3000037945 */ /* 0x000fe20003800000 */
[----:B------:R-:W-:Y:S02]  /*1bce0*/  CS2R R22, SRZ ;  /* 0x0000000000167805 */ /* 0x000fe4000001ff00 */
[----:B-----5:R-:W-:-:S04]  /*1bcf0*/  IADD3 R0, R0, 0x100, RZ ;  /* 0x0000010000007810 */ /* 0x020fc80007ffe0ff */
        /* <DEDUP_REMOVED lines=25> */
[----:B0-2---:R-:W-:Y:S01]  /*1be90*/  HFMA2.MMA R5, -RZ, RZ, 1.875, 0 ;  /* 0x3f800000ff057435 */ /* 0x005fe200000001ff */
        /* <DEDUP_REMOVED lines=37> */
.L_x_27118:
[----:B------:R-:W-:Y:S05]  /*1c0f0*/  BSYNC B0 ;  /* 0x0000000000007941 */ /* 0x000fea0003800000 */
.L_x_27117:
[----:B------:R-:W-:Y:S01]  /*1c100*/  BSSY B4, `(.L_x_27119) ;  /* 0x0000007000047945 */ /* 0x000fe20003800000 */
[----:B------:R-:W-:-:S03]  /*1c110*/  FFMA R0, R4, R6, R5 ;  /* 0x0000000604007223 */ /* 0x000fc60000000005 */
[----:B------:R-:W-:Y:S05]  /*1c120*/  @!P0 BRA `(.L_x_27120) ;  /* 0x0000000000108947 */ /* 0x000fea0003800000 */
[----:B------:R-:W-:Y:S02]  /*1c130*/  MOV R25, R29 ;  /* 0x0000001d00197202 */ /* 0x000fe40000000f00 */
[----:B------:R-:W-:Y:S02]  /*1c140*/  MOV R0, R30 ;  /* 0x0000001e00007202 */ /* 0x000fe40000000f00 */
[----:B------:R-:W-:-:S07]  /*1c150*/  MOV R2, 0x1c170 ;  /* 0x0001c17000027802 */ /* 0x000fce0000000f00 */
[----:B-1-34-:R-:W-:Y:S05]  /*1c160*/  CALL.REL.NOINC `($__internal_67_$__cuda_sm3x_div_rn_ftz_f32_slowpath) ;  /* 0x0000010800407944 */ /* 0x01afea0003c00000 */
.L_x_27120:
[----:B------:R-:W-:Y:S05]  /*1c170*/  BSYNC B4 ;  /* 0x0000000000047941 */ /* 0x000fea0003800000 */
.L_x_27119:
        /* <DEDUP_REMOVED lines=18> */
.L_x_27122:
[----:B------:R-:W-:Y:S02]  /*1c2a0*/  ISETP.GE.AND P0, PT, R26, RZ, PT ;  /* 0x000000ff1a00720c */ /* 0x000fe40003f06270 */
[----:B------:R-:W-:-:S11]  /*1c2b0*/  MOV R3, 0x3fd774eb ;  /* 0x3fd774eb00037802 */ /* 0x000fd60000000f00 */
[----:B------:R-:W-:-:S04]  /*1c2c0*/  @P0 FFMA.FTZ R0, R3, 0.93318945169448852539, -R0 ;  /* 0x3f6ee58103000823 */ /* 0x000fc80000010800 */
[----:B------:R-:W-:-:S07]  /*1c2d0*/  @!P0 FFMA.FTZ R0, R3, 0.93318945169448852539, R0 ;  /* 0x3f6ee58103008823 */ /* 0x000fce0000010000 */
.L_x_27123:
[----:B------:R-:W-:Y:S05]  /*1c2e0*/  BSYNC B0 ;  /* 0x0000000000007941 */ /* 0x000fea0003800000 */
.L_x_27121:
        /* <DEDUP_REMOVED lines=12> */
.L_x_27116:
        /* <DEDUP_REMOVED lines=17> */
.L_x_27127:
[----:B------:R-:W-:Y:S05]  /*1c4c0*/  BSYNC B4 ;  /* 0x0000000000047941 */ /* 0x000fea0003800000 */
.L_x_27126:
        /* <DEDUP_REMOVED lines=18> */
.L_x_27129:
[----:B------:R-:W-:Y:S02]  /*1c5f0*/  ISETP.GE.AND P0, PT, R26, RZ, PT ;  /* 0x000000ff1a00720c */ /* 0x000fe40003f06270 */
[----:B------:R-:W-:-:S11]  /*1c600*/  MOV R3, 0x3fd774eb ;  /* 0x3fd774eb00037802 */ /* 0x000fd60000000f00 */
[----:B------:R-:W-:-:S04]  /*1c610*/  @P0 FFMA.FTZ R0, R3, 0.93318945169448852539, -R0 ;  /* 0x3f6ee58103000823 */ /* 0x000fc80000010800 */
[----:B------:R-:W-:-:S07]  /*1c620*/  @!P0 FFMA.FTZ R0, R3, 0.93318945169448852539, R0 ;  /* 0x3f6ee58103008823 */ /* 0x000fce0000010000 */
.L_x_27130:
[----:B------:R-:W-:Y:S05]  /*1c630*/  BSYNC B0 ;  /* 0x0000000000007941 */ /* 0x000fea0003800000 */
.L_x_27128:
        /* <DEDUP_REMOVED lines=13> */
.L_x_27125:
[----:B0-----:R-:W-:Y:S01]  /*1c710*/  LOP3.LUT R4, R29, 0xffff0000, RZ, 0xc0, !PT ;  /* 0xffff00001d047812 */ /* 0x001fe200078ec0ff */
        /* <DEDUP_REMOVED lines=24> */
.L_x_27132:
        /* <DEDUP_REMOVED lines=40> */
.L_x_27131:
        /* <DEDUP_REMOVED lines=51> */
.L_x_27134:
[----:B------:R-:W-:Y:S05]  /*1ce50*/  BSYNC B0 ;  /* 0x0000000000007941 */ /* 0x000fea0003800000 */
.L_x_27133:
[----:B------:R-:W-:Y:S01]  /*1ce60*/  BSSY B4, `(.L_x_27135) ;  /* 0x0000006000047945 */ /* 0x000fe20003800000 */
[----:B------:R-:W-:-:S03]  /*1ce70*/  FFMA R0, R5, R4, R2 ;  /* 0x0000000405007223 */ /* 0x000fc60000000002 */
[----:B------:R-:W-:Y:S05]  /*1ce80*/  @!P0 BRA `(.L_x_27136) ;  /* 0x00000000000c8947 */ /* 0x000fea0003800000 */
[----:B------:R-:W-:Y:S02]  /*1ce90*/  MOV R0, R30 ;  /* 0x0000001e00007202 */ /* 0x000fe40000000f00 */
[----:B------:R-:W-:-:S07]  /*1cea0*/  MOV R2, 0x1cec0 ;  /* 0x0001cec000027802 */ /* 0x000fce0000000f00 */
[----:B-1-34-:R-:W-:Y:S05]  /*1ceb0*/  CALL.REL.NOINC `($__internal_67_$__cuda_sm3x_div_rn_ftz_f32_slowpath) ;  /* 0x000000f800ec7944 */ /* 0x01afea0003c00000 */
.L_x_27136:
[----:B------:R-:W-:Y:S05]  /*1cec0*/  BSYNC B4 ;  /* 0x0000000000047941 */ /* 0x000fea0003800000 */
.L_x_27135:
        /* <DEDUP_REMOVED lines=18> */
.L_x_27138:
[----:B------:R-:W-:Y:S02]  /*1cff0*/  ISETP.GE.AND P0, PT, R26, RZ, PT ;  /* 0x000000ff1a00720c */ /* 0x000fe40003f06270 */
[----:B------:R-:W-:-:S11]  /*1d000*/  MOV R3, 0x3fd774eb ;  /* 0x3fd774eb00037802 */ /* 0x000fd60000000f00 */
[----:B------:R-:W-:-:S04]  /*1d010*/  @P0 FFMA.FTZ R0, R3, 0.93318945169448852539, -R0 ;  /* 0x3f6ee58103000823 */ /* 0x000fc80000010800 */
[----:B------:R-:W-:-:S07]  /*1d020*/  @!P0 FFMA.FTZ R0, R3, 0.93318945169448852539, R0 ;  /* 0x3f6ee58103008823 */ /* 0x000fce0000010000 */
.L_x_27139:
[----:B------:R-:W-:Y:S05]  /*1d030*/  BSYNC B0 ;  /* 0x0000000000007941 */ /* 0x000fea0003800000 */
.L_x_27137:
        /* <DEDUP_REMOVED lines=12> */
.L_x_27115:
        /* <DEDUP_REMOVED lines=13> */
.L_x_27141:
[----:B------:R-:W-:Y:S05]  /*1d1d0*/  BSYNC B4 ;  /* 0x0000000000047941 */ /* 0x000fea0003800000 */
.L_x_27140:
        /* <DEDUP_REMOVED lines=18> */
.L_x_27143:
[----:B------:R-:W-:Y:S02]  /*1d300*/  ISETP.GE.AND P0, PT, R26, RZ, PT ;  /* 0x000000ff1a00720c */ /* 0x000fe40003f06270 */
[----:B------:R-:W-:-:S11]  /*1d310*/  MOV R3, 0x3fd774eb ;  /* 0x3fd774eb00037802 */ /* 0x000fd60000000f00 */
[----:B------:R-:W-:-:S04]  /*1d320*/  @P0 FFMA.FTZ R0, R3, 0.93318945169448852539, -R0 ;  /* 0x3f6ee58103000823 */ /* 0x000fc80000010800 */
[----:B------:R-:W-:-:S07]  /*1d330*/  @!P0 FFMA.FTZ R0, R3, 0.93318945169448852539, R0 ;  /* 0x3f6ee58103008823 */ /* 0x000fce0000010000 */
.L_x_27144:
[----:B------:R-:W-:Y:S05]  /*1d340*/  BSYNC B0 ;  /* 0x0000000000007941 */ /* 0x000fea0003800000 */
.L_x_27142:
        /* <DEDUP_REMOVED lines=27> */
.L_x_27114:
[----:B------:R-:W-:-:S13]  /*1d500*/  FSETP.GEU.FTZ.AND P0, PT, R29, 9.999999682655225389e-20, PT ;  /* 0x1fec1e4a1d00780b */ /* 0x000fda0003f1e000 */
[----:B------:R-:W-:Y:S05]  /*1d510*/  @!P0 BRA `(.L_x_27145) ;  /* 0x00000004003c8947 */ /* 0x000fea0003800000 */
[----:B------:R-:W-:Y:S01]  /*1d520*/  FMUL.FTZ R2, R29, R29 ;  /* 0x0000001d1d027220 */ /* 0x000fe20000410000 */
[----:B0-2---:R-:W-:Y:S01]  /*1d530*/  MOV R5, 0x3e800000 ;  /* 0x3e80000000057802 */ /* 0x005fe20000000f00 */
        /* <DEDUP_REMOVED lines=35> */
.L_x_27147:
[----:B------:R-:W-:Y:S05]  /*1d770*/  BSYNC B0 ;  /* 0x0000000000007941 */ /* 0x000fea0003800000 */
.L_x_27146:
[----:B------:R-:W-:Y:S01]  /*1d780*/  BSSY B4, `(.L_x_27148) ;  /* 0x0000007000047945 */ /* 0x000fe20003800000 */
[----:B------:R-:W-:-:S03]  /*1d790*/  FFMA R0, R0, R6, R5 ;  /* 0x0000000600007223 */ /* 0x000fc60000000005 */
[----:B------:R-:W-:Y:S05]  /*1d7a0*/  @!P0 BRA `(.L_x_27149) ;  /* 0x0000000000108947 */ /* 0x000fea0003800000 */
[----:B------:R-:W-:Y:S01]  /*1d7b0*/  HFMA2.MMA R0, -RZ, RZ, 1.875, 0 ;  /* 0x3f800000ff007435 */ /* 0x000fe200000001ff */
[----:B------:R-:W-:Y:S02]  /*1d7c0*/  MOV R25, R29 ;  /* 0x0000001d00197202 */ /* 0x000fe40000000f00 */
[----:B------:R-:W-:-:S08]  /*1d7d0*/  MOV R2, 0x1d7f0 ;  /* 0x0001d7f000027802 */ /* 0x000fd00000000f00 */
[----:B-1-34-:R-:W-:Y:S05]  /*1d7e0*/  CALL.REL.NOINC `($__internal_67_$__cuda_sm3x_div_rn_ftz_f32_slowpath) ;  /* 0x000000f000a07944 */ /* 0x01afea0003c00000 */
.L_x_27149:
[----:B------:R-:W-:Y:S05]  /*1d7f0*/  BSYNC B4 ;  /* 0x0000000000047941 */ /* 0x000fea0003800000 */
.L_x_27148:
        /* <DEDUP_REMOVED lines=18> */
.L_x_27151:
[----:B------:R-:W-:Y:S02]  /*1d920*/  ISETP.GE.AND P0, PT, R26, RZ, PT ;  /* 0x000000ff1a00720c */ /* 0x000fe40003f06270 */
[----:B------:R-:W-:-:S11]  /*1d930*/  MOV R3, 0x3fd774eb ;  /* 0x3fd774eb00037802 */ /* 0x000fd60000000f00 */
[----:B------:R-:W-:-:S04]  /*1d940*/  @P0 FFMA.FTZ R0, R3, 0.93318945169448852539, -R0 ;  /* 0x3f6ee58103000823 */ /* 0x000fc80000010800 */
[----:B------:R-:W-:-:S07]  /*1d950*/  @!P0 FFMA.FTZ R0, R3, 0.93318945169448852539, R0 ;  /* 0x3f6ee58103008823 */ /* 0x000fce0000010000 */
.L_x_27152:
[----:B------:R-:W-:Y:S05]  /*1d960*/  BSYNC B0 ;  /* 0x0000000000007941 */ /* 0x000fea0003800000 */
.L_x_27150:
        /* <DEDUP_REMOVED lines=10> */
.L_x_27145:
        /* <DEDUP_REMOVED lines=13> */
.L_x_27154:
[----:B------:R-:W-:Y:S05]  /*1dae0*/  BSYNC B4 ;  /* 0x0000000000047941 */ /* 0x000fea0003800000 */
.L_x_27153:
        /* <DEDUP_REMOVED lines=18> */
.L_x_27156:
[----:B------:R-:W-:Y:S02]  /*1dc10*/  ISETP.GE.AND P0, PT, R26, RZ, PT ;  /* 0x000000ff1a00720c */ /* 0x000fe40003f06270 */
[----:B------:R-:W-:-:S11]  /*1dc20*/  MOV R3, 0x3fd774eb ;  /* 0x3fd774eb00037802 */ /* 0x000fd60000000f00 */
[----:B------:R-:W-:-:S04]  /*1dc30*/  @P0 FFMA.FTZ R0, R3, 0.93318945169448852539, -R0 ;  /* 0x3f6ee58103000823 */ /* 0x000fc80000010800 */
[----:B------:R-:W-:-:S07]  /*1dc40*/  @!P0 FFMA.FTZ R0, R3, 0.93318945169448852539, R0 ;  /* 0x3f6ee58103008823 */ /* 0x000fce0000010000 */
.L_x_27157:
[----:B------:R-:W-:Y:S05]  /*1dc50*/  BSYNC B0 ;  /* 0x0000000000007941 */ /* 0x000fea0003800000 */
.L_x_27155:
        /* <DEDUP_REMOVED lines=11> */
.L_x_27113:
        /* <DEDUP_REMOVED lines=8> */
[----:B0-----:R-:W-:Y:S02]  /*1dd90*/  LOP3.LUT R4, R2, 0xfe000000, RZ, 0xc0, !PT ;  /* 0xfe00000002047812 */ /* 0x001fe400078ec0ff */
        /* <DEDUP_REMOVED lines=25> */
.L_x_27159:
[----:B------:R-:W-:Y:S05]  /*1df30*/  BSYNC B4 ;  /* 0x0000000000047941 */ /* 0x000fea0003800000 */
.L_x_27158:
        /* <DEDUP_REMOVED lines=18> */
.L_x_27161:
[----:B------:R-:W-:Y:S02]  /*1e060*/  ISETP.GE.AND P0, PT, R26, RZ, PT ;  /* 0x000000ff1a00720c */ /* 0x000fe40003f06270 */
[----:B------:R-:W-:-:S11]  /*1e070*/  MOV R3, 0x3fd774eb ;  /* 0x3fd774eb00037802 */ /* 0x000fd60000000f00 */
[----:B------:R-:W-:-:S04]  /*1e080*/  @P0 FFMA.FTZ R0, R3, 0.93318945169448852539, -R0 ;  /* 0x3f6ee58103000823 */ /* 0x000fc80000010800 */
[----:B------:R-:W-:-:S07]  /*1e090*/  @!P0 FFMA.FTZ R0, R3, 0.93318945169448852539, R0 ;  /* 0x3f6ee58103008823 */ /* 0x000fce0000010000 */
.L_x_27162:
[----:B------:R-:W-:Y:S05]  /*1e0a0*/  BSYNC B0 ;  /* 0x0000000000007941 */ /* 0x000fea0003800000 */
.L_x_27160:
        /* <DEDUP_REMOVED lines=11> */
.L_x_27112:
        /* <DEDUP_REMOVED lines=9> */
[----:B------:R-:W1:Y:S06]  /*1e1f0*/  FCHK P1, R25, R22 ;  /* 0x0000001619007302 */ /* 0x000e6c0000020000 */
[C---:B------:R-:W-:Y:S01]  /*1e200*/  @P0 FMUL.FTZ R2, R27.reuse, 4 ;  /* 0x408000001b020820 */ /* 0x040fe20000410000 */
[----:B-----5:R-:W-:Y:S01]  /*1e210*/  FFMA R0, -R22, R3, 1 ;  /* 0x3f80000016007423 */ /* 0x020fe20000000103 */
[----:B------:R-:W-:-:S03]  /*1e220*/  @!P0 FMUL.FTZ R29, R27, R27 ;  /* 0x0000001b1b1d8220 */ /* 0x000fc60000410000 */
[----:B0-----:R-:W-:Y:S01]  /*1e230*/  FFMA R4, R3, R0, R3 ;  /* 0x0000000003047223 */ /* 0x001fe20000000003 */
        /* <DEDUP_REMOVED lines=8> */
[----:B-1----:R-:W-:Y:S06]  /*1e2c0*/  @!P1 BRA `(.L_x_27164) ;  /* 0x00000000000c9947 */ /* 0x002fec0003800000 */
[----:B------:R-:W-:Y:S02]  /*1e2d0*/  MOV R0, R22 ;  /* 0x0000001600007202 */ /* 0x000fe40000000f00 */
[----:B------:R-:W-:-:S07]  /*1e2e0*/  MOV R2, 0x1e300 ;  /* 0x0001e30000027802 */ /* 0x000fce0000000f00 */
[----:B---34-:R-:W-:Y:S05]  /*1e2f0*/  CALL.REL.NOINC `($__internal_67_$__cuda_sm3x_div_rn_ftz_f32_slowpath) ;  /* 0x000000e400dc7944 */ /* 0x018fea0003c00000 */
.L_x_27164:
[----:B------:R-:W-:Y:S05]  /*1e300*/  BSYNC B4 ;  /* 0x0000000000047941 */ /* 0x000fea0003800000 */
.L_x_27163:
        /* <DEDUP_REMOVED lines=18> */
.L_x_27166:
[----:B------:R-:W-:Y:S02]  /*1e430*/  ISETP.GE.AND P0, PT, R26, RZ, PT ;  /* 0x000000ff1a00720c */ /* 0x000fe40003f06270 */
[----:B------:R-:W-:-:S11]  /*1e440*/  MOV R3, 0x3fd774eb ;  /* 0x3fd774eb00037802 */ /* 0x000fd60000000f00 */
[----:B------:R-:W-:-:S04]  /*1e450*/  @P0 FFMA.FTZ R0, R3, 0.93318945169448852539, -R0 ;  /* 0x3f6ee58103000823 */ /* 0x000fc80000010800 */
[----:B------:R-:W-:-:S07]  /*1e460*/  @!P0 FFMA.FTZ R0, R3, 0.93318945169448852539, R0 ;  /* 0x3f6ee58103008823 */ /* 0x000fce0000010000 */
.L_x_27167:
[----:B------:R-:W-:Y:S05]  /*1e470*/  BSYNC B0 ;  /* 0x0000000000007941 */ /* 0x000fea0003800000 */
.L_x_27165:
        /* <DEDUP_REMOVED lines=12> */
.L_x_27124:
[----:B------:R-:W-:Y:S05]  /*1e540*/  BSYNC B2 ;  /* 0x0000000000027941 */ /* 0x000fea0003800000 */
.L_x_27111:
[----:B------:R-:W-:Y:S02]  /*1e550*/  ULDC.64 UR10, c[0x0][0x218] ;  /* 0x00008600000a7ab9 */ /* 0x000fe40000000a00 */
[C---:B------:R-:W-:Y:S01]  /*1e560*/  FMUL.FTZ R2, R0.reuse, UR10 ;  /* 0x0000000a00027c20 */ /* 0x040fe20008410000 */
[----:B------:R-:W-:-:S03]  /*1e570*/  FMUL.FTZ R0, R0, UR11 ;  /* 0x0000000b00007c20 */ /* 0x000fc60008410000 */
[C---:B0-2---:R-:W-:Y:S01]  /*1e580*/  FFMA.FTZ R5, R23.reuse, UR11, R2 ;  /* 0x0000000b17057c23 */ /* 0x045fe20008010002 */
        /* <DEDUP_REMOVED lines=38> */
.L_x_27170:
        /* <DEDUP_REMOVED lines=10> */
.L_x_27169:
[----:B------:R-:W-:-:S04]  /*1e890*/  FMUL.RZ R5, R5, 0.15915493667125701904 ;  /* 0x3e22f98305057820 */ /* 0x000fc8000040c000 */
[----:B------:R0:W2:Y:S08]  /*1e8a0*/  MUFU.SIN R23, R5 ;  /* 0x0000000500177308 */ /* 0x0000b00000000400 */
[----:B------:R0:W0:Y:S01]  /*1e8b0*/  MUFU.COS R22, R5 ;  /* 0x0000000500167308 */ /* 0x0000220000000000 */
[----:B------:R-:W-:Y:S05]  /*1e8c0*/  BRA `(.L_x_27110) ;  /* 0x00000000000c7947 */ /* 0x000fea0003800000 */
.L_x_27168:
[----:B------:R-:W-:Y:S01]  /*1e8d0*/  FMUL.FTZ R4, R4, 1.4426950216293334961 ;  /* 0x3fb8aa3b04047820 */ /* 0x000fe20000410000 */
[----:B------:R-:W-:-:S03]  /*1e8e0*/  MOV R23, R5 ;  /* 0x0000000500177202 */ /* 0x000fc60000000f00 */
[----:B------:R0:W2:Y:S04]  /*1e8f0*/  MUFU.EX2 R22, R4 ;  /* 0x0000000400167308 */ /* 0x0000a80000000800 */
.L_x_27110:
[----:B------:R-:W-:Y:S05]  /*1e900*/  BSYNC B3 ;  /* 0x0000000000037941 */ /* 0x000fea0003800000 */
.L_x_27109:
        /* <DEDUP_REMOVED lines=67> */
.L_x_27180:
[----:B------:R-:W-:Y:S05]  /*1ed40*/  BSYNC B0 ;  /* 0x0000000000007941 */ /* 0x000fea0003800000 */
.L_x_27179:
[----:B------:R-:W-:Y:S01]  /*1ed50*/  BSSY B4, `(.L_x_27181) ;  /* 0x0000007000047945 */ /* 0x000fe20003800000 */
[----:B------:R-:W-:-:S03]  /*1ed60*/  FFMA R0, R4, R6, R5 ;  /* 0x0000000604007223 */ /* 0x000fc60000000005 */
[----:B------:R-:W-:Y:S05]  /*1ed70*/  @!P0 BRA `(.L_x_27182) ;  /* 0x0000000000108947 */ /* 0x000fea0003800000 */
[----:B------:R-:W-:Y:S02]  /*1ed80*/  MOV R25, R29 ;  /* 0x0000001d00197202 */ /* 0x000fe40000000f00 */
[----:B------:R-:W-:Y:S02]  /*1ed90*/  MOV R0, R30 ;  /* 0x0000001e00007202 */ /* 0x000fe40000000f00 */
[----:B------:R-:W-:-:S07]  /*1eda0*/  MOV R2, 0x1edc0 ;  /* 0x0001edc000027802 */ /* 0x000fce0000000f00 */
[----:B-1-34-:R-:W-:Y:S05]  /*1edb0*/  CALL.REL.NOINC `($__internal_67_$__cuda_sm3x_div_rn_ftz_f32_slowpath) ;  /* 0x000000dc002c7944 */ /* 0x01afea0003c00000 */
.L_x_27182:
[----:B------:R-:W-:Y:S05]  /*1edc0*/  BSYNC B4 ;  /* 0x0000000000047941 */ /* 0x000fea0003800000 */
.L_x_27181:
        /* <DEDUP_REMOVED lines=18> */
.L_x_27184:
[----:B------:R-:W-:Y:S02]  /*1eef0*/  ISETP.GE.AND P0, PT, R8, RZ, PT ;  /* 0x000000ff0800720c */ /* 0x000fe40003f06270 */
[----:B------:R-:W-:-:S11]  /*1ef00*/  MOV R3, 0x3fd774eb ;  /* 0x3fd774eb00037802 */ /* 0x000fd60000000f00 */
[----:B------:R-:W-:-:S04]  /*1ef10*/  @P0 FFMA.FTZ R0, R3, 0.93318945169448852539, -R0 ;  /* 0x3f6ee58103000823 */ /* 0x000fc80000010800 */
[----:B------:R-:W-:-:S07]  /*1ef20*/  @!P0 FFMA.FTZ R0, R3, 0.93318945169448852539, R0 ;  /* 0x3f6ee58103008823 */ /* 0x000fce0000010000 */
.L_x_27185:
[----:B------:R-:W-:Y:S05]  /*1ef30*/  BSYNC B0 ;  /* 0x0000000000007941 */ /* 0x000fea0003800000 */
.L_x_27183:
        /* <DEDUP_REMOVED lines=12> */
.L_x_27178:
        /* <DEDUP_REMOVED lines=17> */
.L_x_27189:
[----:B------:R-:W-:Y:S05]  /*1f110*/  BSYNC B4 ;  /* 0x0000000000047941 */ /* 0x000fea0003800000 */
.L_x_27188:
        /* <DEDUP_REMOVED lines=18> */
.L_x_27191:
[----:B------:R-:W-:Y:S02]  /*1f240*/  ISETP.GE.AND P0, PT, R8, RZ, PT ;  /* 0x000000ff0800720c */ /* 0x000fe40003f06270 */
[----:B------:R-:W-:-:S11]  /*1f250*/  MOV R3, 0x3fd774eb ;  /* 0x3fd774eb00037802 */ /* 0x000fd60000000f00 */
[----:B------:R-:W-:-:S04]  /*1f260*/  @P0 FFMA.FTZ R0, R3, 0.93318945169448852539, -R0 ;  /* 0x3f6ee58103000823 */ /* 0x000fc80000010800 */
[----:B------:R-:W-:-:S07]  /*1f270*/  @!P0 FFMA.FTZ R0, R3, 0.93318945169448852539, R0 ;  /* 0x3f6ee58103008823 */ /* 0x000fce0000010000 */
.L_x_27192:
[----:B------:R-:W-:Y:S05]  /*1f280*/  BSYNC B0 ;  /* 0x0000000000007941 */ /* 0x000fea0003800000 */
.L_x_27190:
        /* <DEDUP_REMOVED lines=13> */
.L_x_27187:
        /* <DEDUP_REMOVED lines=25> */
.L_x_27194:
        /* <DEDUP_REMOVED lines=40> */
.L_x_27193:
        /* <DEDUP_REMOVED lines=12> */
[----:B------:R-:W-:Y:S01]  /*1f830*/  FADD.FTZ R24, R25, R24 ;  /* 0x0000001819187221 */ /* 0x000fe20000010000 */
[----:B------:R-:W-:Y:S01]  /*1f840*/  FADD.FTZ R25, |R9|, -RZ ;  /* 0x800000ff09197221 */ /* 0x000fe20000010200 */
[----:B------:R-:W-:Y:S02]  /*1f850*/  @!P2 FADD.FTZ R25, |R8|, -RZ ;  /* 0x800000ff0819a221 */ /* 0x000fe40000010200 */
[----:B------:R-:W-:Y:S02]  /*1f860*/  FADD.FTZ R27, R27, R24 ;  /* 0x000000181b1b7221 */ /* 0x000fe40000010000 */
[----:B------:R-:W-:Y:S02]  /*1f870*/  FCHK P0, R25, R30 ;  /* 0x0000001e19007302 */ /* 0x000fe40000000000 */
        /* <DEDUP_REMOVED lines=34> */
.L_x_27196:
[----:B------:R-:W-:Y:S05]  /*1faa0*/  BSYNC B0 ;  /* 0x0000000000007941 */ /* 0x000fea0003800000 */
.L_x_27195:
[----:B------:R-:W-:Y:S01]  /*1fab0*/  BSSY B4, `(.L_x_27197) ;  /* 0x0000006000047945 */ /* 0x000fe20003800000 */
[----:B------:R-:W-:-:S03]  /*1fac0*/  FFMA R0, R5, R4, R2 ;  /* 0x0000000405007223 */ /* 0x000fc60000000002 */
[----:B------:R-:W-:Y:S05]  /*1fad0*/  @!P0 BRA `(.L_x_27198) ;  /* 0x00000000000c8947 */ /* 0x000fea0003800000 */
[----:B------:R-:W-:Y:S02]  /*1fae0*/  MOV R0, R30 ;  /* 0x0000001e00007202 */ /* 0x000fe40000000f00 */
[----:B------:R-:W-:-:S07]  /*1faf0*/  MOV R2, 0x1fb10 ;  /* 0x0001fb1000027802 */ /* 0x000fce0000000f00 */
[----:B-1-34-:R-:W-:Y:S05]  /*1fb00*/  CALL.REL.NOINC `($__internal_67_$__cuda_sm3x_div_rn_ftz_f32_slowpath) ;  /* 0x000000cc00d87944 */ /* 0x01afea0003c00000 */
.L_x_27198:
[----:B------:R-:W-:Y:S05]  /*1fb10*/  BSYNC B4 ;  /* 0x0000000000047941 */ /* 0x000fea0003800000 */
.L_x_27197:
        /* <DEDUP_REMOVED lines=18> */
.L_x_27200:
[----:B------:R-:W-:Y:S02]  /*1fc40*/  ISETP.GE.AND P0, PT, R8, RZ, PT ;  /* 0x000000ff0800720c */ /* 0x000fe40003f06270 */
[----:B------:R-:W-:-:S11]  /*1fc50*/  MOV R3, 0x3fd774eb ;  /* 0x3fd774eb00037802 */ /* 0x000fd60000000f00 */
[----:B------:R-:W-:-:S04]  /*1fc60*/  @P0 FFMA.FTZ R0, R3, 0.93318945169448852539, -R0 ;  /* 0x3f6ee58103000823 */ /* 0x000fc80000010800 */
[----:B------:R-:W-:-:S07]  /*1fc70*/  @!P0 FFMA.FTZ R0, R3, 0.93318945169448852539, R0 ;  /* 0x3f6ee58103008823 */ /* 0x000fce0000010000 */
.L_x_27201:
[----:B------:R-:W-:Y:S05]  /*1fc80*/  BSYNC B0 ;  /* 0x0000000000007941 */ /* 0x000fea0003800000 */
.L_x_27199:
        /* <DEDUP_REMOVED lines=12> */
.L_x_27177:
        /* <DEDUP_REMOVED lines=13> */
.L_x_27203:
[----:B------:R-:W-:Y:S05]  /*1fe20*/  BSYNC B4 ;  /* 0x0000000000047941 */ /* 0x000fea0003800000 */
.L_x_27202:
        /* <DEDUP_REMOVED lines=18> */
.L_x_27205:
[----:B------:R-:W-:Y:S02]  /*1ff50*/  ISETP.GE.AND P0, PT, R8, RZ, PT ;  /* 0x000000ff0800720c */ /* 0x000fe40003f06270 */
[----:B------:R-:W-:-:S11]  /*1ff60*/  MOV R3, 0x3fd774eb ;  /* 0x3fd774eb00037802 */ /* 0x000fd60000000f00 */
[----:B------:R-:W-:-:S04]  /*1ff70*/  @P0 FFMA.FTZ R0, R3, 0.93318945169448852539, -R0 ;  /* 0x3f6ee58103000823 */ /* 0x000fc80000010800 */
[----:B------:R-:W-:-:S07]  /*1ff80*/  @!P0 FFMA.FTZ R0, R3, 0.93318945169448852539, R0 ;  /* 0x3f6ee58103008823 */ /* 0x000fce0000010000 */
.L_x_27206:
[----:B------:R-:W-:Y:S05]  /*1ff90*/  BSYNC B0 ;  /* 0x0000000000007941 */ /* 0x000fea0003800000 */
.L_x_27204:
        /* <DEDUP_REMOVED lines=27> */
.L_x_27176:
        /* <DEDUP_REMOVED lines=39> */
.L_x_27209:
[----:B------:R-:W-:Y:S05]  /*203c0*/  BSYNC B0 ;  /* 0x0000000000007941 */ /* 0x000fea0003800000 */
.L_x_27208:
[----:B------:R-:W-:Y:S01]  /*203d0*/  BSSY B4, `(.L_x_27210) ;  /* 0x0000007000047945 */ /* 0x000fe20003800000 */
[----:B------:R-:W-:-:S03]  /*203e0*/  FFMA R0, R0, R6, R5 ;  /* 0x0000000600007223 */ /* 0x000fc60000000005 */
[----:B------:R-:W-:Y:S05]  /*203f0*/  @!P0 BRA `(.L_x_27211) ;  /* 0x0000000000108947 */ /* 0x000fea0003800000 */
[----:B------:R-:W-:Y:S01]  /*20400*/  HFMA2.MMA R0, -RZ, RZ, 1.875, 0 ;  /* 0x3f800000ff007435 */ /* 0x000fe200000001ff */
[----:B------:R-:W-:Y:S02]  /*20410*/  MOV R25, R29 ;  /* 0x0000001d00197202 */ /* 0x000fe40000000f00 */
[----:B------:R-:W-:-:S08]  /*20420*/  MOV R2, 0x20440 ;  /* 0x0002044000027802 */ /* 0x000fd00000000f00 */
[----:B-1-34-:R-:W-:Y:S05]  /*20430*/  CALL.REL.NOINC `($__internal_67_$__cuda_sm3x_div_rn_ftz_f32_slowpath) ;  /* 0x000000c4008c7944 */ /* 0x01afea0003c00000 */
.L_x_27211:
[----:B------:R-:W-:Y:S05]  /*20440*/  BSYNC B4 ;  /* 0x0000000000047941 */ /* 0x000fea0003800000 */
.L_x_27210:
        /* <DEDUP_REMOVED lines=18> */
.L_x_27213:
[----:B------:R-:W-:Y:S02]  /*20570*/  ISETP.GE.AND P0, PT, R8, RZ, PT ;  /* 0x000000ff0800720c */ /* 0x000fe40003f06270 */
[----:B------:R-:W-:-:S11]  /*20580*/  MOV R3, 0x3fd774eb ;  /* 0x3fd774eb00037802 */ /* 0x000fd60000000f00 */
[----:B------:R-:W-:-:S04]  /*20590*/  @P0 FFMA.FTZ R0, R3, 0.93318945169448852539, -R0 ;  /* 0x3f6ee58103000823 */ /* 0x000fc80000010800 */
[----:B------:R-:W-:-:S07]  /*205a0*/  @!P0 FFMA.FTZ R0, R3, 0.93318945169448852539, R0 ;  /* 0x3f6ee58103008823 */ /* 0x000fce0000010000 */
.L_x_27214:
[----:B------:R-:W-:Y:S05]  /*205b0*/  BSYNC B0 ;  /* 0x0000000000007941 */ /* 0x000fea0003800000 */
.L_x_27212:
        /* <DEDUP_REMOVED lines=10> */
.L_x_27207:
        /* <DEDUP_REMOVED lines=13> */
.L_x_27216:
[----:B------:R-:W-:Y:S05]  /*20730*/  BSYNC B4 ;  /* 0x0000000000047941 */ /* 0x000fea0003800000 */
.L_x_27215:
        /* <DEDUP_REMOVED lines=18> */
.L_x_27218:
[----:B------:R-:W-:Y:S02]  /*20860*/  ISETP.GE.AND P0, PT, R8, RZ, PT ;  /* 0x000000ff0800720c */ /* 0x000fe40003f06270 */
[----:B------:R-:W-:-:S11]  /*20870*/  MOV R3, 0x3fd774eb ;  /* 0x3fd774eb00037802 */ /* 0x000fd60000000f00 */
[----:B------:R-:W-:-:S04]  /*20880*/  @P0 FFMA.FTZ R0, R3, 0.93318945169448852539, -R0 ;  /* 0x3f6ee58103000823 */ /* 0x000fc80000010800 */
[----:B------:R-:W-:-:S07]  /*20890*/  @!P0 FFMA.FTZ R0, R3, 0.93318945169448852539, R0 ;  /* 0x3f6ee58103008823 */ /* 0x000fce0000010000 */
.L_x_27219:
[----:B------:R-:W-:Y:S05]  /*208a0*/  BSYNC B0 ;  /* 0x0000000000007941 */ /* 0x000fea0003800000 */
.L_x_27217:
        /* <DEDUP_REMOVED lines=11> */
.L_x_27175:
        /* <DEDUP_REMOVED lines=34> */
.L_x_27221:
[----:B------:R-:W-:Y:S05]  /*20b80*/  BSYNC B4 ;  /* 0x0000000000047941 */ /* 0x000fea0003800000 */
.L_x_27220:
        /* <DEDUP_REMOVED lines=18> */
.L_x_27223:
[----:B------:R-:W-:Y:S02]  /*20cb0*/  ISETP.GE.AND P0, PT, R8, RZ, PT ;  /* 0x000000ff0800720c */ /* 0x000fe40003f06270 */
[----:B------:R-:W-:-:S11]  /*20cc0*/  MOV R3, 0x3fd774eb ;  /* 0x3fd774eb00037802 */ /* 0x000fd60000000f00 */
[----:B------:R-:W-:-:S04]  /*20cd0*/  @P0 FFMA.FTZ R0, R3, 0.93318945169448852539, -R0 ;  /* 0x3f6ee58103000823 */ /* 0x000fc80000010800 */
[----:B------:R-:W-:-:S07]  /*20ce0*/  @!P0 FFMA.FTZ R0, R3, 0.93318945169448852539, R0 ;  /* 0x3f6ee58103008823 */ /* 0x000fce0000010000 */
.L_x_27224:
[----:B------:R-:W-:Y:S05]  /*20cf0*/  BSYNC B0 ;  /* 0x0000000000007941 */ /* 0x000fea0003800000 */
.L_x_27222:
        /* <DEDUP_REMOVED lines=11> */
.L_x_27174:
        /* <DEDUP_REMOVED lines=26> */
.L_x_27226:
[----:B------:R-:W-:Y:S05]  /*20f50*/  BSYNC B4 ;  /* 0x0000000000047941 */ /* 0x000fea0003800000 */
.L_x_27225:
        /* <DEDUP_REMOVED lines=18> */
.L_x_27228:
[----:B------:R-:W-:Y:S02]  /*21080*/  ISETP.GE.AND P0, PT, R8, RZ, PT ;  /* 0x000000ff0800720c */ /* 0x000fe40003f06270 */
[----:B------:R-:W-:-:S11]  /*21090*/  MOV R3, 0x3fd774eb ;  /* 0x3fd774eb00037802 */ /* 0x000fd60000000f00 */
[----:B------:R-:W-:-:S04]  /*210a0*/  @P0 FFMA.FTZ R0, R3, 0.93318945169448852539, -R0 ;  /* 0x3f6ee58103000823 */ /* 0x000fc80000010800 */
[----:B------:R-:W-:-:S07]  /*210b0*/  @!P0 FFMA.FTZ R0, R3, 0.93318945169448852539, R0 ;  /* 0x3f6ee58103008823 */ /* 0x000fce0000010000 */
.L_x_27229:
[----:B------:R-:W-:Y:S05]  /*210c0*/  BSYNC B0 ;  /* 0x0000000000007941 */ /* 0x000fea0003800000 */
.L_x_27227:
        /* <DEDUP_REMOVED lines=12> */
.L_x_27186:
[----:B------:R-:W-:Y:S05]  /*21190*/  BSYNC B2 ;  /* 0x0000000000027941 */ /* 0x000fea0003800000 */
.L_x_27173:
        /* <DEDUP_REMOVED lines=42> */
.L_x_27232:
        /* <DEDUP_REMOVED lines=10> */
.L_x_27231:
[----:B------:R-:W-:-:S04]  /*214e0*/  FMUL.RZ R5, R5, 0.15915493667125701904 ;  /* 0x3e22f98305057820 */ /* 0x000fc8000040c000 */
[----:B------:R0:W2:Y:S08]  /*214f0*/  MUFU.SIN R27, R5 ;  /* 0x00000005001b7308 */ /* 0x0000b00000000400 */
[----:B------:R0:W0:Y:S01]  /*21500*/  MUFU.COS R26, R5 ;  /* 0x00000005001a7308 */ /* 0x0000220000000000 */
[----:B------:R-:W-:Y:S05]  /*21510*/  BRA `(.L_x_27172) ;  /* 0x00000000000c7947 */ /* 0x000fea0003800000 */
.L_x_27230:
[----:B------:R-:W-:Y:S01]  /*21520*/  FMUL.FTZ R4, R4, 1.4426950216293334961 ;  /* 0x3fb8aa3b04047820 */ /* 0x000fe20000410000 */
[----:B------:R-:W-:-:S03]  /*21530*/  MOV R27, R5 ;  /* 0x00000005001b7202 */ /* 0x000fc60000000f00 */
[----:B------:R0:W2:Y:S04]  /*21540*/  MUFU.EX2 R26, R4 ;  /* 0x00000004001a7308 */ /* 0x0000a80000000800 */
.L_x_27172:
[----:B------:R-:W-:Y:S05]  /*21550*/  BSYNC B3 ;  /* 0x0000000000037941 */ /* 0x000fea0003800000 */
.L_x_27171:
        /* <DEDUP_REMOVED lines=67> */
.L_x_27242:
[----:B------:R-:W-:Y:S05]  /*21990*/  BSYNC B0 ;  /* 0x0000000000007941 */ /* 0x000fea0003800000 */
.L_x_27241:
[----:B------:R-:W-:Y:S01]  /*219a0*/  BSSY B4, `(.L_x_27243) ;  /* 0x0000007000047945 */ /* 0x000fe20003800000 */
[----:B------:R-:W-:-:S03]  /*219b0*/  FFMA R0, R4, R6, R5 ;  /* 0x0000000604007223 */ /* 0x000fc60000000005 */
[----:B------:R-:W-:Y:S05]  /*219c0*/  @!P0 BRA `(.L_x_27244) ;  /* 0x0000000000108947 */ /* 0x000fea0003800000 */
[----:B------:R-:W-:Y:S02]  /*219d0*/  MOV R25, R29 ;  /* 0x0000001d00197202 */ /* 0x000fe40000000f00 */
[----:B------:R-:W-:Y:S02]  /*219e0*/  MOV R0, R30 ;  /* 0x0000001e00007202 */ /* 0x000fe40000000f00 */
[----:B------:R-:W-:-:S07]  /*219f0*/  MOV R2, 0x21a10 ;  /* 0x00021a1000027802 */ /* 0x000fce0000000f00 */
[----:B-1-34-:R-:W-:Y:S05]  /*21a00*/  CALL.REL.NOINC `($__internal_67_$__cuda_sm3x_div_rn_ftz_f32_slowpath) ;  /* 0x000000b000187944 */ /* 0x01afea0003c00000 */
.L_x_27244:
[----:B------:R-:W-:Y:S05]  /*21a10*/  BSYNC B4 ;  /* 0x0000000000047941 */ /* 0x000fea0003800000 */
.L_x_27243:
        /* <DEDUP_REMOVED lines=18> */
.L_x_27246:
[----:B------:R-:W-:Y:S02]  /*21b40*/  ISETP.GE.AND P0, PT, R10, RZ, PT ;  /* 0x000000ff0a00720c */ /* 0x000fe40003f06270 */
[----:B------:R-:W-:-:S11]  /*21b50*/  MOV R3, 0x3fd774eb ;  /* 0x3fd774eb00037802 */ /* 0x000fd60000000f00 */
[----:B------:R-:W-:-:S04]  /*21b60*/  @P0 FFMA.FTZ R0, R3, 0.93318945169448852539, -R0 ;  /* 0x3f6ee58103000823 */ /* 0x000fc80000010800 */
[----:B------:R-:W-:-:S07]  /*21b70*/  @!P0 FFMA.FTZ R0, R3, 0.93318945169448852539, R0 ;  /* 0x3f6ee58103008823 */ /* 0x000fce0000010000 */
.L_x_27247:
[----:B------:R-:W-:Y:S05]  /*21b80*/  BSYNC B0 ;  /* 0x0000000000007941 */ /* 0x000fea0003800000 */
.L_x_27245:
        /* <DEDUP_REMOVED lines=12> */
.L_x_27240:
        /* <DEDUP_REMOVED lines=17> */
.L_x_27251:
[----:B------:R-:W-:Y:S05]  /*21d60*/  BSYNC B4 ;  /* 0x0000000000047941 */ /* 0x000fea0003800000 */
.L_x_27250:
        /* <DEDUP_REMOVED lines=18> */
.L_x_27253:
[----:B------:R-:W-:Y:S02]  /*21e90*/  ISETP.GE.AND P0, PT, R10, RZ, PT ;  /* 0x000000ff0a00720c */ /* 0x000fe40003f06270 */
[----:B------:R-:W-:-:S11]  /*21ea0*/  MOV R3, 0x3fd774eb ;  /* 0x3fd774eb00037802 */ /* 0x000fd60000000f00 */
[----:B------:R-:W-:-:S04]  /*21eb0*/  @P0 FFMA.FTZ R0, R3, 0.93318945169448852539, -R0 ;  /* 0x3f6ee58103000823 */ /* 0x000fc80000010800 */
[----:B------:R-:W-:-:S07]  /*21ec0*/  @!P0 FFMA.FTZ R0, R3, 0.93318945169448852539, R0 ;  /* 0x3f6ee58103008823 */ /* 0x000fce0000010000 */
.L_x_27254:
[----:B------:R-:W-:Y:S05]  /*21ed0*/  BSYNC B0 ;  /* 0x0000000000007941 */ /* 0x000fea0003800000 */
.L_x_27252:
        /* <DEDUP_REMOVED lines=13> */
.L_x_27249:
        /* <DEDUP_REMOVED lines=25> */
.L_x_27256:
        /* <DEDUP_REMOVED lines=40> */
.L_x_27255:
        /* <DEDUP_REMOVED lines=51> */
.L_x_27258:
[----:B------:R-:W-:Y:S05]  /*226f0*/  BSYNC B0 ;  /* 0x0000000000007941 */ /* 0x000fea0003800000 */
.L_x_27257:
[----:B------:R-:W-:Y:S01]  /*22700*/  BSSY B4, `(.L_x_27259) ;  /* 0x0000006000047945 */ /* 0x000fe20003800000 */
[----:B------:R-:W-:-:S03]  /*22710*/  FFMA R0, R5, R4, R2 ;  /* 0x0000000405007223 */ /* 0x000fc60000000002 */
[----:B------:R-:W-:Y:S05]  /*22720*/  @!P0 BRA `(.L_x_27260) ;  /* 0x00000000000c8947 */ /* 0x000fea0003800000 */
[----:B------:R-:W-:Y:S02]  /*22730*/  MOV R0, R30 ;  /* 0x0000001e00007202 */ /* 0x000fe40000000f00 */
[----:B------:R-:W-:-:S07]  /*22740*/  MOV R2, 0x22760 ;  /* 0x0002276000027802 */ /* 0x000fce0000000f00 */
[----:B-1-34-:R-:W-:Y:S05]  /*22750*/  CALL.REL.NOINC `($__internal_67_$__cuda_sm3x_div_rn_ftz_f32_slowpath) ;  /* 0x000000a000c47944 */ /* 0x01afea0003c00000 */
.L_x_27260:
[----:B------:R-:W-:Y:S05]  /*22760*/  BSYNC B4 ;  /* 0x0000000000047941 */ /* 0x000fea0003800000 */
.L_x_27259:
        /* <DEDUP_REMOVED lines=18> */
.L_x_27262:
[----:B------:R-:W-:Y:S02]  /*22890*/  ISETP.GE.AND P0, PT, R10, RZ, PT ;  /* 0x000000ff0a00720c */ /* 0x000fe40003f06270 */
[----:B------:R-:W-:-:S11]  /*228a0*/  MOV R3, 0x3fd774eb ;  /* 0x3fd774eb00037802 */ /* 0x000fd60000000f00 */
[----:B------:R-:W-:-:S04]  /*228b0*/  @P0 FFMA.FTZ R0, R3, 0.93318945169448852539, -R0 ;  /* 0x3f6ee58103000823 */ /* 0x000fc80000010800 */
[----:B------:R-:W-:-:S07]  /*228c0*/  @!P0 FFMA.FTZ R0, R3, 0.93318945169448852539, R0 ;  /* 0x3f6ee58103008823 */ /* 0x000fce0000010000 */
.L_x_27263:
[----:B------:R-:W-:Y:S05]  /*228d0*/  BSYNC B0 ;  /* 0x0000000000007941 */ /* 0x000fea0003800000 */
.L_x_27261:
        /* <DEDUP_REMOVED lines=12> */
.L_x_27239:
        /* <DEDUP_REMOVED lines=13> */
.L_x_27265:
[----:B------:R-:W-:Y:S05]  /*22a70*/  BSYNC B4 ;  /* 0x0000000000047941 */ /* 0x000fea0003800000 */
.L_x_27264:
        /* <DEDUP_REMOVED lines=18> */
.L_x_27267:
[----:B------:R-:W-:Y:S02]  /*22ba0*/  ISETP.GE.AND P0, PT, R10, RZ, PT ;  /* 0x000000ff0a00720c */ /* 0x000fe40003f06270 */
[----:B------:R-:W-:-:S11]  /*22bb0*/  MOV R3, 0x3fd774eb ;  /* 0x3fd774eb00037802 */ /* 0x000fd60000000f00 */
[----:B------:R-:W-:-:S04]  /*22bc0*/  @P0 FFMA.FTZ R0, R3, 0.93318945169448852539, -R0 ;  /* 0x3f6ee58103000823 */ /* 0x000fc80000010800 */
[----:B------:R-:W-:-:S07]  /*22bd0*/  @!P0 FFMA.FTZ R0, R3, 0.93318945169448852539, R0 ;  /* 0x3f6ee58103008823 */ /* 0x000fce0000010000 */
.L_x_27268:
[----:B------:R-:W-:Y:S05]  /*22be0*/  BSYNC B0 ;  /* 0x0000000000007941 */ /* 0x000fea0003800000 */
.L_x_27266:
        /* <DEDUP_REMOVED lines=27> */
.L_x_27238:
        /* <DEDUP_REMOVED lines=39> */
.L_x_27271:
[----:B------:R-:W-:Y:S05]  /*23010*/  BSYNC B0 ;  /* 0x0000000000007941 */ /* 0x000fea0003800000 */
.L_x_27270:
[----:B------:R-:W-:Y:S01]  /*23020*/  BSSY B4, `(.L_x_27272) ;  /* 0x0000007000047945 */ /* 0x000fe20003800000 */
[----:B------:R-:W-:-:S03]  /*23030*/  FFMA R0, R0, R6, R5 ;  /* 0x0000000600007223 */ /* 0x000fc60000000005 */
[----:B------:R-:W-:Y:S05]  /*23040*/  @!P0 BRA `(.L_x_27273) ;  /* 0x0000000000108947 */ /* 0x000fea0003800000 */
[----:B------:R-:W-:Y:S01]  /*23050*/  HFMA2.MMA R0, -RZ, RZ, 1.875, 0 ;  /* 0x3f800000ff007435 */ /* 0x000fe200000001ff */
[----:B------:R-:W-:Y:S02]  /*23060*/  MOV R25, R29 ;  /* 0x0000001d00197202 */ /* 0x000fe40000000f00 */
[----:B------:R-:W-:-:S08]  /*23070*/  MOV R2, 0x23090 ;  /* 0x0002309000027802 */ /* 0x000fd00000000f00 */
[----:B-1-34-:R-:W-:Y:S05]  /*23080*/  CALL.REL.NOINC `($__internal_67_$__cuda_sm3x_div_rn_ftz_f32_slowpath) ;  /* 0x0000009800787944 */ /* 0x01afea0003c00000 */
.L_x_27273:
[----:B------:R-:W-:Y:S05]  /*23090*/  BSYNC B4 ;  /* 0x0000000000047941 */ /* 0x000fea0003800000 */
.L_x_27272:
        /* <DEDUP_REMOVED lines=18> */
.L_x_27275:
[----:B------:R-:W-:Y:S02]  /*231c0*/  ISETP.GE.AND P0, PT, R10, RZ, PT ;  /* 0x000000ff0a00720c */ /* 0x000fe40003f06270 */
[----:B------:R-:W-:-:S11]  /*231d0*/  MOV R3, 0x3fd774eb ;  /* 0x3fd774eb00037802 */ /* 0x000fd60000000f00 */
[----:B------:R-:W-:-:S04]  /*231e0*/  @P0 FFMA.FTZ R0, R3, 0.93318945169448852539, -R0 ;  /* 0x3f6ee58103000823 */ /* 0x000fc80000010800 */
[----:B------:R-:W-:-:S07]  /*231f0*/  @!P0 FFMA.FTZ R0, R3, 0.93318945169448852539, R0 ;  /* 0x3f6ee58103008823 */ /* 0x000fce0000010000 */
.L_x_27276:
[----:B------:R-:W-:Y:S05]  /*23200*/  BSYNC B0 ;  /* 0x0000000000007941 */ /* 0x000fea0003800000 */
.L_x_27274:
        /* <DEDUP_REMOVED lines=10> */
.L_x_27269:
        /* <DEDUP_REMOVED lines=13> */
.L_x_27278:
[----:B------:R-:W-:Y:S05]  /*23380*/  BSYNC B4 ;  /* 0x0000000000047941 */ /* 0x000fea0003800000 */
.L_x_27277:
        /* <DEDUP_REMOVED lines=18> */
.L_x_27280:
[----:B------:R-:W-:Y:S02]  /*234b0*/  ISETP.GE.AND P0, PT, R10, RZ, PT ;  /* 0x000000ff0a00720c */ /* 0x000fe40003f06270 */
[----:B------:R-:W-:-:S11]  /*234c0*/  MOV R3, 0x3fd774eb ;  /* 0x3fd774eb00037802 */ /* 0x000fd60000000f00 */
[----:B------:R-:W-:-:S04]  /*234d0*/  @P0 FFMA.FTZ R0, R3, 0.93318945169448852539, -R0 ;  /* 0x3f6ee58103000823 */ /* 0x000fc80000010800 */
[----:B------:R-:W-:-:S07]  /*234e0*/  @!P0 FFMA.FTZ R0, R3, 0.93318945169448852539, R0 ;  /* 0x3f6ee58103008823 */ /* 0x000fce0000010000 */
.L_x_27281:
[----:B------:R-:W-:Y:S05]  /*234f0*/  BSYNC B0 ;  /* 0x0000000000007941 */ /* 0x000fea0003800000 */
.L_x_27279:
        /* <DEDUP_REMOVED lines=11> */
.L_x_27237:
        /* <DEDUP_REMOVED lines=34> */
.L_x_27283:
[----:B------:R-:W-:Y:S05]  /*237d0*/  BSYNC B4 ;  /* 0x0000000000047941 */ /* 0x000fea0003800000 */
.L_x_27282:
        /* <DEDUP_REMOVED lines=18> */
.L_x_27285:
[----:B------:R-:W-:Y:S02]  /*23900*/  ISETP.GE.AND P0, PT, R10, RZ, PT ;  /* 0x000000ff0a00720c */ /* 0x000fe40003f06270 */
[----:B------:R-:W-:-:S11]  /*23910*/  MOV R3, 0x3fd774eb ;  /* 0x3fd774eb00037802 */ /* 0x000fd60000000f00 */
[----:B------:R-:W-:-:S04]  /*23920*/  @P0 FFMA.FTZ R0, R3, 0.93318945169448852539, -R0 ;  /* 0x3f6ee58103000823 */ /* 0x000fc80000010800 */
[----:B------:R-:W-:-:S07]  /*23930*/  @!P0 FFMA.FTZ R0, R3, 0.93318945169448852539, R0 ;  /* 0x3f6ee58103008823 */ /* 0x000fce0000010000 */
.L_x_27286:
[----:B------:R-:W-:Y:S05]  /*23940*/  BSYNC B0 ;  /* 0x0000000000007941 */ /* 0x000fea0003800000 */
.L_x_27284:
        /* <DEDUP_REMOVED lines=11> */
.L_x_27236:
        /* <DEDUP_REMOVED lines=26> */
.L_x_27288:
[----:B------:R-:W-:Y:S05]  /*23ba0*/  BSYNC B4 ;  /* 0x0000000000047941 */ /* 0x000fea0003800000 */
.L_x_27287:
        /* <DEDUP_REMOVED lines=18> */
.L_x_27290:
[----:B------:R-:W-:Y:S02]  /*23cd0*/  ISETP.GE.AND P0, PT, R10, RZ, PT ;  /* 0x000000ff0a00720c */ /* 0x000fe40003f06270 */
[----:B------:R-:W-:-:S11]  /*23ce0*/  MOV R3, 0x3fd774eb ;  /* 0x3fd774eb00037802 */ /* 0x000fd60000000f00 */
[----:B------:R-:W-:-:S04]  /*23cf0*/  @P0 FFMA.FTZ R0, R3, 0.93318945169448852539, -R0 ;  /* 0x3f6ee58103000823 */ /* 0x000fc80000010800 */
[----:B------:R-:W-:-:S07]  /*23d00*/  @!P0 FFMA.FTZ R0, R3, 0.93318945169448852539, R0 ;  /* 0x3f6ee58103008823 */ /* 0x000fce0000010000 */
.L_x_27291:
[----:B------:R-:W-:Y:S05]  /*23d10*/  BSYNC B0 ;  /* 0x0000000000007941 */ /* 0x000fea0003800000 */
.L_x_27289:
        /* <DEDUP_REMOVED lines=12> */
.L_x_27248:
[----:B------:R-:W-:Y:S05]  /*23de0*/  BSYNC B2 ;  /* 0x0000000000027941 */ /* 0x000fea0003800000 */
.L_x_27235:
        /* <DEDUP_REMOVED lines=42> */
.L_x_27294:
        /* <DEDUP_REMOVED lines=10> */
.L_x_27293:
[----:B------:R-:W-:-:S04]  /*24130*/  FMUL.RZ R5, R5, 0.15915493667125701904 ;  /* 0x3e22f98305057820 */ /* 0x000fc8000040c000 */
[----:B------:R0:W2:Y:S08]  /*24140*/  MUFU.SIN R9, R5 ;  /* 0x0000000500097308 */ /* 0x0000b00000000400 */
[----:B------:R0:W0:Y:S01]  /*24150*/  MUFU.COS R8, R5 ;  /* 0x0000000500087308 */ /* 0x0000220000000000 */
[----:B------:R-:W-:Y:S05]  /*24160*/  BRA `(.L_x_27234) ;  /* 0x00000000000c7947 */ /* 0x000fea0003800000 */
.L_x_27292:
[----:B------:R-:W-:Y:S01]  /*24170*/  FMUL.FTZ R4, R4, 1.4426950216293334961 ;  /* 0x3fb8aa3b04047820 */ /* 0x000fe20000410000 */
[----:B------:R-:W-:-:S03]  /*24180*/  MOV R9, R5 ;  /* 0x0000000500097202 */ /* 0x000fc60000000f00 */
[----:B------:R0:W2:Y:S04]  /*24190*/  MUFU.EX2 R8, R4 ;  /* 0x0000000400087308 */ /* 0x0000a80000000800 */
.L_x_27234:
[----:B------:R-:W-:Y:S05]  /*241a0*/  BSYNC B3 ;  /* 0x0000000000037941 */ /* 0x000fea0003800000 */
.L_x_27233:
        /* <DEDUP_REMOVED lines=67> */
.L_x_27304:
[----:B------:R-:W-:Y:S05]  /*245e0*/  BSYNC B0 ;  /* 0x0000000000007941 */ /* 0x000fea0003800000 */
.L_x_27303:
[----:B------:R-:W-:Y:S01]  /*245f0*/  BSSY B4, `(.L_x_27305) ;  /* 0x0000007000047945 */ /* 0x000fe20003800000 */
[----:B------:R-:W-:-:S03]  /*24600*/  FFMA R0, R4, R6, R5 ;  /* 0x0000000604007223 */ /* 0x000fc60000000005 */
[----:B------:R-:W-:Y:S05]  /*24610*/  @!P0 BRA `(.L_x_27306) ;  /* 0x0000000000108947 */ /* 0x000fea0003800000 */
[----:B------:R-:W-:Y:S02]  /*24620*/  MOV R25, R29 ;  /* 0x0000001d00197202 */ /* 0x000fe40000000f00 */
[----:B------:R-:W-:Y:S02]  /*24630*/  MOV R0, R30 ;  /* 0x0000001e00007202 */ /* 0x000fe40000000f00 */
[----:B------:R-:W-:-:S07]  /*24640*/  MOV R2, 0x24660 ;  /* 0x0002466000027802 */ /* 0x000fce0000000f00 */
[----:B-1-34-:R-:W-:Y:S05]  /*24650*/  CALL.REL.NOINC `($__internal_67_$__cuda_sm3x_div_rn_ftz_f32_slowpath) ;  /* 0x0000008400047944 */ /* 0x01afea0003c00000 */
.L_x_27306:
[----:B------:R-:W-:Y:S05]  /*24660*/  BSYNC B4 ;  /* 0x0000000000047941 */ /* 0x000fea0003800000 */
.L_x_27305:
        /* <DEDUP_REMOVED lines=18> */
.L_x_27308:
[----:B------:R-:W-:Y:S02]  /*24790*/  ISETP.GE.AND P0, PT, R12, RZ, PT ;  /* 0x000000ff0c00720c */ /* 0x000fe40003f06270 */
[----:B------:R-:W-:-:S11]  /*247a0*/  MOV R3, 0x3fd774eb ;  /* 0x3fd774eb00037802 */ /* 0x000fd60000000f00 */
[----:B------:R-:W-:-:S04]  /*247b0*/  @P0 FFMA.FTZ R0, R3, 0.93318945169448852539, -R0 ;  /* 0x3f6ee58103000823 */ /* 0x000fc80000010800 */
[----:B------:R-:W-:-:S07]  /*247c0*/  @!P0 FFMA.FTZ R0, R3, 0.93318945169448852539, R0 ;  /* 0x3f6ee58103008823 */ /* 0x000fce0000010000 */
.L_x_27309:
[----:B------:R-:W-:Y:S05]  /*247d0*/  BSYNC B0 ;  /* 0x0000000000007941 */ /* 0x000fea0003800000 */
.L_x_27307:
        /* <DEDUP_REMOVED lines=12> */
.L_x_27302:
        /* <DEDUP_REMOVED lines=17> */
.L_x_27313:
[----:B------:R-:W-:Y:S05]  /*249b0*/  BSYNC B4 ;  /* 0x0000000000047941 */ /* 0x000fea0003800000 */
.L_x_27312:
        /* <DEDUP_REMOVED lines=18> */
.L_x_27315:
[----:B------:R-:W-:Y:S02]  /*24ae0*/  ISETP.GE.AND P0, PT, R12, RZ, PT ;  /* 0x000000ff0c00720c */ /* 0x000fe40003f06270 */
[----:B------:R-:W-:-:S11]  /*24af0*/  MOV R3, 0x3fd774eb ;  /* 0x3fd774eb00037802 */ /* 0x000fd60000000f00 */
[----:B------:R-:W-:-:S04]  /*24b00*/  @P0 FFMA.FTZ R0, R3, 0.93318945169448852539, -R0 ;  /* 0x3f6ee58103000823 */ /* 0x000fc80000010800 */
[----:B------:R-:W-:-:S07]  /*24b10*/  @!P0 FFMA.FTZ R0, R3, 0.93318945169448852539, R0 ;  /* 0x3f6ee58103008823 */ /* 0x000fce0000010000 */
.L_x_27316:
[----:B------:R-:W-:Y:S05]  /*24b20*/  BSYNC B0 ;  /* 0x0000000000007941 */ /* 0x000fea0003800000 */
.L_x_27314:
        /* <DEDUP_REMOVED lines=13> */
.L_x_27311:
        /* <DEDUP_REMOVED lines=25> */
.L_x_27318:
        /* <DEDUP_REMOVED lines=40> */
.L_x_27317:
        /* <DEDUP_REMOVED lines=51> */
.L_x_27320:
[----:B------:R-:W-:Y:S05]  /*25340*/  BSYNC B0 ;  /* 0x0000000000007941 */ /* 0x000fea0003800000 */
.L_x_27319:
[----:B------:R-:W-:Y:S01]  /*25350*/  BSSY B4, `(.L_x_27321) ;  /* 0x0000006000047945 */ /* 0x000fe20003800000 */
[----:B------:R-:W-:-:S03]  /*25360*/  FFMA R0, R5, R4, R2 ;  /* 0x0000000405007223 */ /* 0x000fc60000000002 */
[----:B------:R-:W-:Y:S05]  /*25370*/  @!P0 BRA `(.L_x_27322) ;  /* 0x00000000000c8947 */ /* 0x000fea0003800000 */
[----:B------:R-:W-:Y:S02]  /*25380*/  MOV R0, R30 ;  /* 0x0000001e00007202 */ /* 0x000fe40000000f00 */
[----:B------:R-:W-:-:S07]  /*25390*/  MOV R2, 0x253b0 ;  /* 0x000253b000027802 */ /* 0x000fce0000000f00 */
[----:B-1-34-:R-:W-:Y:S05]  /*253a0*/  CALL.REL.NOINC `($__internal_67_$__cuda_sm3x_div_rn_ftz_f32_slowpath) ;  /* 0x0000007400b07944 */ /* 0x01afea0003c00000 */
.L_x_27322:
[----:B------:R-:W-:Y:S05]  /*253b0*/  BSYNC B4 ;  /* 0x0000000000047941 */ /* 0x000fea0003800000 */
.L_x_27321:
        /* <DEDUP_REMOVED lines=18> */
.L_x_27324:
[----:B------:R-:W-:Y:S02]  /*254e0*/  ISETP.GE.AND P0, PT, R12, RZ, PT ;  /* 0x000000ff0c00720c */ /* 0x000fe40003f06270 */
[----:B------:R-:W-:-:S11]  /*254f0*/  MOV R3, 0x3fd774eb ;  /* 0x3fd774eb00037802 */ /* 0x000fd60000000f00 */
[----:B------:R-:W-:-:S04]  /*25500*/  @P0 FFMA.FTZ R0, R3, 0.93318945169448852539, -R0 ;  /* 0x3f6ee58103000823 */ /* 0x000fc80000010800 */
[----:B------:R-:W-:-:S07]  /*25510*/  @!P0 FFMA.FTZ R0, R3, 0.93318945169448852539, R0 ;  /* 0x3f6ee58103008823 */ /* 0x000fce0000010000 */
.L_x_27325:
[----:B------:R-:W-:Y:S05]  /*25520*/  BSYNC B0 ;  /* 0x0000000000007941 */ /* 0x000fea0003800000 */
.L_x_27323:
        /* <DEDUP_REMOVED lines=12> */
.L_x_27301:
        /* <DEDUP_REMOVED lines=13> */
.L_x_27327:
[----:B------:R-:W-:Y:S05]  /*256c0*/  BSYNC B4 ;  /* 0x0000000000047941 */ /* 0x000fea0003800000 */
.L_x_27326:
        /* <DEDUP_REMOVED lines=18> */
.L_x_27329:
[----:B------:R-:W-:Y:S02]  /*257f0*/  ISETP.GE.AND P0, PT, R12, RZ, PT ;  /* 0x000000ff0c00720c */ /* 0x000fe40003f06270 */
[----:B------:R-:W-:-:S11]  /*25800*/  MOV R3, 0x3fd774eb ;  /* 0x3fd774eb00037802 */ /* 0x000fd60000000f00 */
[----:B------:R-:W-:-:S04]  /*25810*/  @P0 FFMA.FTZ R0, R3, 0.93318945169448852539, -R0 ;  /* 0x3f6ee58103000823 */ /* 0x000fc80000010800 */
[----:B------:R-:W-:-:S07]  /*25820*/  @!P0 FFMA.FTZ R0, R3, 0.93318945169448852539, R0 ;  /* 0x3f6ee58103008823 */ /* 0x000fce0000010000 */
.L_x_27330:
[----:B------:R-:W-:Y:S05]  /*25830*/  BSYNC B0 ;  /* 0x0000000000007941 */ /* 0x000fea0003800000 */
.L_x_27328:
        /* <DEDUP_REMOVED lines=27> */
.L_x_27300:
        /* <DEDUP_REMOVED lines=39> */
.L_x_27333:
[----:B------:R-:W-:Y:S05]  /*25c60*/  BSYNC B0 ;  /* 0x0000000000007941 */ /* 0x000fea0003800000 */
.L_x_27332:
[----:B------:R-:W-:Y:S01]  /*25c70*/  BSSY B4, `(.L_x_27334) ;  /* 0x0000007000047945 */ /* 0x000fe20003800000 */
[----:B------:R-:W-:-:S03]  /*25c80*/  FFMA R0, R0, R6, R5 ;  /* 0x0000000600007223 */ /* 0x000fc60000000005 */
[----:B------:R-:W-:Y:S05]  /*25c90*/  @!P0 BRA `(.L_x_27335) ;  /* 0x0000000000108947 */ /* 0x000fea0003800000 */
[----:B------:R-:W-:Y:S01]  /*25ca0*/  HFMA2.MMA R0, -RZ, RZ, 1.875, 0 ;  /* 0x3f800000ff007435 */ /* 0x000fe200000001ff */
[----:B------:R-:W-:Y:S02]  /*25cb0*/  MOV R25, R29 ;  /* 0x0000001d00197202 */ /* 0x000fe40000000f00 */
[----:B------:R-:W-:-:S08]  /*25cc0*/  MOV R2, 0x25ce0 ;  /* 0x00025ce000027802 */ /* 0x000fd00000000f00 */
[----:B-1-34-:R-:W-:Y:S05]  /*25cd0*/  CALL.REL.NOINC `($__internal_67_$__cuda_sm3x_div_rn_ftz_f32_slowpath) ;  /* 0x0000006c00647944 */ /* 0x01afea0003c00000 */
.L_x_27335:
[----:B------:R-:W-:Y:S05]  /*25ce0*/  BSYNC B4 ;  /* 0x0000000000047941 */ /* 0x000fea0003800000 */
.L_x_27334:
        /* <DEDUP_REMOVED lines=18> */
.L_x_27337:
[----:B------:R-:W-:Y:S02]  /*25e10*/  ISETP.GE.AND P0, PT, R12, RZ, PT ;  /* 0x000000ff0c00720c */ /* 0x000fe40003f06270 */
[----:B------:R-:W-:-:S11]  /*25e20*/  MOV R3, 0x3fd774eb ;  /* 0x3fd774eb00037802 */ /* 0x000fd60000000f00 */
[----:B------:R-:W-:-:S04]  /*25e30*/  @P0 FFMA.FTZ R0, R3, 0.93318945169448852539, -R0 ;  /* 0x3f6ee58103000823 */ /* 0x000fc80000010800 */
[----:B------:R-:W-:-:S07]  /*25e40*/  @!P0 FFMA.FTZ R0, R3, 0.93318945169448852539, R0 ;  /* 0x3f6ee58103008823 */ /* 0x000fce0000010000 */
.L_x_27338:
[----:B------:R-:W-:Y:S05]  /*25e50*/  BSYNC B0 ;  /* 0x0000000000007941 */ /* 0x000fea0003800000 */
.L_x_27336:
        /* <DEDUP_REMOVED lines=10> */
.L_x_27331:
        /* <DEDUP_REMOVED lines=13> */
.L_x_27340:
[----:B------:R-:W-:Y:S05]  /*25fd0*/  BSYNC B4 ;  /* 0x0000000000047941 */ /* 0x000fea0003800000 */
.L_x_27339:
        /* <DEDUP_REMOVED lines=18> */
.L_x_27342:
[----:B------:R-:W-:Y:S02]  /*26100*/  ISETP.GE.AND P0, PT, R12, RZ, PT ;  /* 0x000000ff0c00720c */ /* 0x000fe40003f06270 */
[----:B------:R-:W-:-:S11]  /*26110*/  MOV R3, 0x3fd774eb ;  /* 0x3fd774eb00037802 */ /* 0x000fd60000000f00 */
[----:B------:R-:W-:-:S04]  /*26120*/  @P0 FFMA.FTZ R0, R3, 0.93318945169448852539, -R0 ;  /* 0x3f6ee58103000823 */ /* 0x000fc80000010800 */
[----:B------:R-:W-:-:S07]  /*26130*/  @!P0 FFMA.FTZ R0, R3, 0.93318945169448852539, R0 ;  /* 0x3f6ee58103008823 */ /* 0x000fce0000010000 */
.L_x_27343:
[----:B------:R-:W-:Y:S05]  /*26140*/  BSYNC B0 ;  /* 0x0000000000007941 */ /* 0x000fea0003800000 */
.L_x_27341:
        /* <DEDUP_REMOVED lines=11> */
.L_x_27299:
        /* <DEDUP_REMOVED lines=34> */
.L_x_27345:
[----:B------:R-:W-:Y:S05]  /*26420*/  BSYNC B4 ;  /* 0x0000000000047941 */ /* 0x000fea0003800000 */
.L_x_27344:
        /* <DEDUP_REMOVED lines=18> */
.L_x_27347:
[----:B------:R-:W-:Y:S02]  /*26550*/  ISETP.GE.AND P0, PT, R12, RZ, PT ;  /* 0x000000ff0c00720c */ /* 0x000fe40003f06270 */
[----:B------:R-:W-:-:S11]  /*26560*/  MOV R3, 0x3fd774eb ;  /* 0x3fd774eb00037802 */ /* 0x000fd60000000f00 */
[----:B------:R-:W-:-:S04]  /*26570*/  @P0 FFMA.FTZ R0, R3, 0.93318945169448852539, -R0 ;  /* 0x3f6ee58103000823 */ /* 0x000fc80000010800 */
[----:B------:R-:W-:-:S07]  /*26580*/  @!P0 FFMA.FTZ R0, R3, 0.93318945169448852539, R0 ;  /* 0x3f6ee58103008823 */ /* 0x000fce0000010000 */
.L_x_27348:
[----:B------:R-:W-:Y:S05]  /*26590*/  BSYNC B0 ;  /* 0x0000000000007941 */ /* 0x000fea0003800000 */
.L_x_27346:
        /* <DEDUP_REMOVED lines=11> */
.L_x_27298:
        /* <DEDUP_REMOVED lines=26> */
.L_x_27350:
[----:B------:R-:W-:Y:S05]  /*267f0*/  BSYNC B4 ;  /* 0x0000000000047941 */ /* 0x000fea0003800000 */
.L_x_27349:
        /* <DEDUP_REMOVED lines=18> */
.L_x_27352:
[----:B------:R-:W-:Y:S02]  /*26920*/  ISETP.GE.AND P0, PT, R12, RZ, PT ;  /* 0x000000ff0c00720c */ /* 0x000fe40003f06270 */
[----:B------:R-:W-:-:S11]  /*26930*/  MOV R3, 0x3fd774eb ;  /* 0x3fd774eb00037802 */ /* 0x000fd60000000f00 */
[----:B------:R-:W-:-:S04]  /*26940*/  @P0 FFMA.FTZ R0, R3, 0.93318945169448852539, -R0 ;  /* 0x3f6ee58103000823 */ /* 0x000fc80000010800 */
[----:B------:R-:W-:-:S07]  /*26950*/  @!P0 FFMA.FTZ R0, R3, 0.93318945169448852539, R0 ;  /* 0x3f6ee58103008823 */ /* 0x000fce0000010000 */
.L_x_27353:
[----:B------:R-:W-:Y:S05]  /*26960*/  BSYNC B0 ;  /* 0x0000000000007941 */ /* 0x000fea0003800000 */
.L_x_27351:
        /* <DEDUP_REMOVED lines=12> */
.L_x_27310:
[----:B------:R-:W-:Y:S05]  /*26a30*/  BSYNC B2 ;  /* 0x0000000000027941 */ /* 0x000fea0003800000 */
.L_x_27297:
        /* <DEDUP_REMOVED lines=42> */
.L_x_27356:
        /* <DEDUP_REMOVED lines=10> */
.L_x_27355:
[----:B------:R-:W-:-:S04]  /*26d80*/  FMUL.RZ R5, R5, 0.15915493667125701904 ;  /* 0x3e22f98305057820 */ /* 0x000fc8000040c000 */
[----:B------:R0:W2:Y:S08]  /*26d90*/  MUFU.SIN R11, R5 ;  /* 0x00000005000b7308 */ /* 0x0000b00000000400 */
[----:B------:R0:W0:Y:S01]  /*26da0*/  MUFU.COS R10, R5 ;  /* 0x00000005000a7308 */ /* 0x0000220000000000 */
[----:B------:R-:W-:Y:S05]  /*26db0*/  BRA `(.L_x_27296) ;  /* 0x00000000000c7947 */ /* 0x000fea0003800000 */
.L_x_27354:
[----:B------:R-:W-:Y:S01]  /*26dc0*/  FMUL.FTZ R4, R4, 1.4426950216293334961 ;  /* 0x3fb8aa3b04047820 */ /* 0x000fe20000410000 */
[----:B------:R-:W-:-:S03]  /*26dd0*/  MOV R11, R5 ;  /* 0x00000005000b7202 */ /* 0x000fc60000000f00 */
[----:B------:R0:W2:Y:S04]  /*26de0*/  MUFU.EX2 R10, R4 ;  /* 0x00000004000a7308 */ /* 0x0000a80000000800 */
.L_x_27296:
[----:B------:R-:W-:Y:S05]  /*26df0*/  BSYNC B3 ;  /* 0x0000000000037941 */ /* 0x000fea0003800000 */
.L_x_27295:
        /* <DEDUP_REMOVED lines=67> */
.L_x_27366:
[----:B------:R-:W-:Y:S05]  /*27230*/  BSYNC B0 ;  /* 0x0000000000007941 */ /* 0x000fea0003800000 */
.L_x_27365:
[----:B------:R-:W-:Y:S01]  /*27240*/  BSSY B4, `(.L_x_27367) ;  /* 0x0000007000047945 */ /* 0x000fe20003800000 */
[----:B------:R-:W-:-:S03]  /*27250*/  FFMA R0, R4, R6, R5 ;  /* 0x0000000604007223 */ /* 0x000fc60000000005 */
[----:B------:R-:W-:Y:S05]  /*27260*/  @!P0 BRA `(.L_x_27368) ;  /* 0x0000000000108947 */ /* 0x000fea0003800000 */
[----:B------:R-:W-:Y:S02]  /*27270*/  MOV R25, R29 ;  /* 0x0000001d00197202 */ /* 0x000fe40000000f00 */
[----:B------:R-:W-:Y:S02]  /*27280*/  MOV R0, R30 ;  /* 0x0000001e00007202 */ /* 0x000fe40000000f00 */
[----:B------:R-:W-:-:S07]  /*27290*/  MOV R2, 0x272b0 ;  /* 0x000272b000027802 */ /* 0x000fce0000000f00 */
[----:B-1-34-:R-:W-:Y:S05]  /*272a0*/  CALL.REL.NOINC `($__internal_67_$__cuda_sm3x_div_rn_ftz_f32_slowpath) ;  /* 0x0000005400f07944 */ /* 0x01afea0003c00000 */
.L_x_27368:
[----:B------:R-:W-:Y:S05]  /*272b0*/  BSYNC B4 ;  /* 0x0000000000047941 */ /* 0x000fea0003800000 */
.L_x_27367:
        /* <DEDUP_REMOVED lines=18> */
.L_x_27370:
[----:B------:R-:W-:Y:S02]  /*273e0*/  ISETP.GE.AND P0, PT, R14, RZ, PT ;  /* 0x000000ff0e00720c */ /* 0x000fe40003f06270 */
[----:B------:R-:W-:-:S11]  /*273f0*/  MOV R3, 0x3fd774eb ;  /* 0x3fd774eb00037802 */ /* 0x000fd60000000f00 */
[----:B------:R-:W-:-:S04]  /*27400*/  @P0 FFMA.FTZ R0, R3, 0.93318945169448852539, -R0 ;  /* 0x3f6ee58103000823 */ /* 0x000fc80000010800 */
[----:B------:R-:W-:-:S07]  /*27410*/  @!P0 FFMA.FTZ R0, R3, 0.93318945169448852539, R0 ;  /* 0x3f6ee58103008823 */ /* 0x000fce0000010000 */
.L_x_27371:
[----:B------:R-:W-:Y:S05]  /*27420*/  BSYNC B0 ;  /* 0x0000000000007941 */ /* 0x000fea0003800000 */
.L_x_27369:
        /* <DEDUP_REMOVED lines=12> */
.L_x_27364:
        /* <DEDUP_REMOVED lines=17> */
.L_x_27375:
[----:B------:R-:W-:Y:S05]  /*27600*/  BSYNC B4 ;  /* 0x0000000000047941 */ /* 0x000fea0003800000 */
.L_x_27374:
        /* <DEDUP_REMOVED lines=18> */
.L_x_27377:
[----:B------:R-:W-:Y:S02]  /*27730*/  ISETP.GE.AND P0, PT, R14, RZ, PT ;  /* 0x000000ff0e00720c */ /* 0x000fe40003f06270 */
[----:B------:R-:W-:-:S11]  /*27740*/  MOV R3, 0x3fd774eb ;  /* 0x3fd774eb00037802 */ /* 0x000fd60000000f00 */
[----:B------:R-:W-:-:S04]  /*27750*/  @P0 FFMA.FTZ R0, R3, 0.93318945169448852539, -R0 ;  /* 0x3f6ee58103000823 */ /* 0x000fc80000010800 */
[----:B------:R-:W-:-:S07]  /*27760*/  @!P0 FFMA.FTZ R0, R3, 0.93318945169448852539, R0 ;  /* 0x3f6ee58103008823 */ /* 0x000fce0000010000 */
.L_x_27378:
[----:B------:R-:W-:Y:S05]  /*27770*/  BSYNC B0 ;  /* 0x0000000000007941 */ /* 0x000fea0003800000 */
.L_x_27376:
        /* <DEDUP_REMOVED lines=13> */
.L_x_27373:
        /* <DEDUP_REMOVED lines=25> */
.L_x_27380:
        /* <DEDUP_REMOVED lines=40> */
.L_x_27379:
        /* <DEDUP_REMOVED lines=51> */
.L_x_27382:
[----:B------:R-:W-:Y:S05]  /*27f90*/  BSYNC B0 ;  /* 0x0000000000007941 */ /* 0x000fea0003800000 */
.L_x_27381:
[----:B------:R-:W-:Y:S01]  /*27fa0*/  BSSY B4, `(.L_x_27383) ;  /* 0x0000006000047945 */ /* 0x000fe20003800000 */
[----:B------:R-:W-:-:S03]  /*27fb0*/  FFMA R0, R5, R4, R2 ;  /* 0x0000000405007223 */ /* 0x000fc60000000002 */
[----:B------:R-:W-:Y:S05]  /*27fc0*/  @!P0 BRA `(.L_x_27384) ;  /* 0x00000000000c8947 */ /* 0x000fea0003800000 */
[----:B------:R-:W-:Y:S02]  /*27fd0*/  MOV R0, R30 ;  /* 0x0000001e00007202 */ /* 0x000fe40000000f00 */
[----:B------:R-:W-:-:S07]  /*27fe0*/  MOV R2, 0x28000 ;  /* 0x0002800000027802 */ /* 0x000fce0000000f00 */
[----:B-1-34-:R-:W-:Y:S05]  /*27ff0*/  CALL.REL.NOINC `($__internal_67_$__cuda_sm3x_div_rn_ftz_f32_slowpath) ;  /* 0x00000048009c7944 */ /* 0x01afea0003c00000 */
.L_x_27384:
[----:B------:R-:W-:Y:S05]  /*28000*/  BSYNC B4 ;  /* 0x0000000000047941 */ /* 0x000fea0003800000 */
.L_x_27383:
        /* <DEDUP_REMOVED lines=18> */
.L_x_27386:
[----:B------:R-:W-:Y:S02]  /*28130*/  ISETP.GE.AND P0, PT, R14, RZ, PT ;  /* 0x000000ff0e00720c */ /* 0x000fe40003f06270 */
[----:B------:R-:W-:-:S11]  /*28140*/  MOV R3, 0x3fd774eb ;  /* 0x3fd774eb00037802 */ /* 0x000fd60000000f00 */
[----:B------:R-:W-:-:S04]  /*28150*/  @P0 FFMA.FTZ R0, R3, 0.93318945169448852539, -R0 ;  /* 0x3f6ee58103000823 */ /* 0x000fc80000010800 */
[----:B------:R-:W-:-:S07]  /*28160*/  @!P0 FFMA.FTZ R0, R3, 0.93318945169448852539, R0 ;  /* 0x3f6ee58103008823 */ /* 0x000fce0000010000 */
.L_x_27387:
[----:B------:R-:W-:Y:S05]  /*28170*/  BSYNC B0 ;  /* 0x0000000000007941 */ /* 0x000fea0003800000 */
.L_x_27385:
        /* <DEDUP_REMOVED lines=12> */
.L_x_27363:
        /* <DEDUP_REMOVED lines=13> */
.L_x_27389:
[----:B------:R-:W-:Y:S05]  /*28310*/  BSYNC B4 ;  /* 0x0000000000047941 */ /* 0x000fea0003800000 */
.L_x_27388:
        /* <DEDUP_REMOVED lines=18> */
.L_x_27391:
[----:B------:R-:W-:Y:S02]  /*28440*/  ISETP.GE.AND P0, PT, R14, RZ, PT ;  /* 0x000000ff0e00720c */ /* 0x000fe40003f06270 */
[----:B------:R-:W-:-:S11]  /*28450*/  MOV R3, 0x3fd774eb ;  /* 0x3fd774eb00037802 */ /* 0x000fd60000000f00 */
[----:B------:R-:W-:-:S04]  /*28460*/  @P0 FFMA.FTZ R0, R3, 0.93318945169448852539, -R0 ;  /* 0x3f6ee58103000823 */ /* 0x000fc80000010800 */
[----:B------:R-:W-:-:S07]  /*28470*/  @!P0 FFMA.FTZ R0, R3, 0.93318945169448852539, R0 ;  /* 0x3f6ee58103008823 */ /* 0x000fce0000010000 */
.L_x_27392:
[----:B------:R-:W-:Y:S05]  /*28480*/  BSYNC B0 ;  /* 0x0000000000007941 */ /* 0x000fea0003800000 */
.L_x_27390:
        /* <DEDUP_REMOVED lines=27> */
.L_x_27362:
        /* <DEDUP_REMOVED lines=39> */
.L_x_27395:
[----:B------:R-:W-:Y:S05]  /*288b0*/  BSYNC B0 ;  /* 0x0000000000007941 */ /* 0x000fea0003800000 */
.L_x_27394:
[----:B------:R-:W-:Y:S01]  /*288c0*/  BSSY B4, `(.L_x_27396) ;  /* 0x0000007000047945 */ /* 0x000fe20003800000 */
[----:B------:R-:W-:-:S03]  /*288d0*/  FFMA R0, R0, R6, R5 ;  /* 0x0000000600007223 */ /* 0x000fc60000000005 */
[----:B------:R-:W-:Y:S05]  /*288e0*/  @!P0 BRA `(.L_x_27397) ;  /* 0x0000000000108947 */ /* 0x000fea0003800000 */
[----:B------:R-:W-:Y:S01]  /*288f0*/  HFMA2.MMA R0, -RZ, RZ, 1.875, 0 ;  /* 0x3f800000ff007435 */ /* 0x000fe200000001ff */
[----:B------:R-:W-:Y:S02]  /*28900*/  MOV R25, R29 ;  /* 0x0000001d00197202 */ /* 0x000fe40000000f00 */
[----:B------:R-:W-:-:S08]  /*28910*/  MOV R2, 0x28930 ;  /* 0x0002893000027802 */ /* 0x000fd00000000f00 */
[----:B-1-34-:R-:W-:Y:S05]  /*28920*/  CALL.REL.NOINC `($__internal_67_$__cuda_sm3x_div_rn_ftz_f32_slowpath) ;  /* 0x0000004000507944 */ /* 0x01afea0003c00000 */
.L_x_27397:
[----:B------:R-:W-:Y:S05]  /*28930*/  BSYNC B4 ;  /* 0x0000000000047941 */ /* 0x000fea0003800000 */
.L_x_27396:
        /* <DEDUP_REMOVED lines=18> */
.L_x_27399:
[----:B------:R-:W-:Y:S02]  /*28a60*/  ISETP.GE.AND P0, PT, R14, RZ, PT ;  /* 0x000000ff0e00720c */ /* 0x000fe40003f06270 */
[----:B------:R-:W-:-:S11]  /*28a70*/  MOV R3, 0x3fd774eb ;  /* 0x3fd774eb00037802 */ /* 0x000fd60000000f00 */
[----:B------:R-:W-:-:S04]  /*28a80*/  @P0 FFMA.FTZ R0, R3, 0.93318945169448852539, -R0 ;  /* 0x3f6ee58103000823 */ /* 0x000fc80000010800 */
[----:B------:R-:W-:-:S07]  /*28a90*/  @!P0 FFMA.FTZ R0, R3, 0.93318945169448852539, R0 ;  /* 0x3f6ee58103008823 */ /* 0x000fce0000010000 */
.L_x_27400:
[----:B------:R-:W-:Y:S05]  /*28aa0*/  BSYNC B0 ;  /* 0x0000000000007941 */ /* 0x000fea0003800000 */
.L_x_27398:
        /* <DEDUP_REMOVED lines=10> */
.L_x_27393:
        /* <DEDUP_REMOVED lines=13> */
.L_x_27402:
[----:B------:R-:W-:Y:S05]  /*28c20*/  BSYNC B4 ;  /* 0x0000000000047941 */ /* 0x000fea0003800000 */
.L_x_27401:
        /* <DEDUP_REMOVED lines=18> */
.L_x_27404:
[----:B------:R-:W-:Y:S02]  /*28d50*/  ISETP.GE.AND P0, PT, R14, RZ, PT ;  /* 0x000000ff0e00720c */ /* 0x000fe40003f06270 */
[----:B------:R-:W-:-:S11]  /*28d60*/  MOV R3, 0x3fd774eb ;  /* 0x3fd774eb00037802 */ /* 0x000fd60000000f00 */
[----:B------:R-:W-:-:S04]  /*28d70*/  @P0 FFMA.FTZ R0, R3, 0.93318945169448852539, -R0 ;  /* 0x3f6ee58103000823 */ /* 0x000fc80000010800 */
[----:B------:R-:W-:-:S07]  /*28d80*/  @!P0 FFMA.FTZ R0, R3, 0.93318945169448852539, R0 ;  /* 0x3f6ee58103008823 */ /* 0x000fce0000010000 */
.L_x_27405:
[----:B------:R-:W-:Y:S05]  /*28d90*/  BSYNC B0 ;  /* 0x0000000000007941 */ /* 0x000fea0003800000 */
.L_x_27403:
        /* <DEDUP_REMOVED lines=11> */
.L_x_27361:
        /* <DEDUP_REMOVED lines=34> */
.L_x_27407:
[----:B------:R-:W-:Y:S05]  /*29070*/  BSYNC B4 ;  /* 0x0000000000047941 */ /* 0x000fea0003800000 */
.L_x_27406:
        /* <DEDUP_REMOVED lines=18> */
.L_x_27409:
[----:B------:R-:W-:Y:S02]  /*291a0*/  ISETP.GE.AND P0, PT, R14, RZ, PT ;  /* 0x000000ff0e00720c */ /* 0x000fe40003f06270 */
[----:B------:R-:W-:-:S11]  /*291b0*/  MOV R3, 0x3fd774eb ;  /* 0x3fd774eb00037802 */ /* 0x000fd60000000f00 */
[----:B------:R-:W-:-:S04]  /*291c0*/  @P0 FFMA.FTZ R0, R3, 0.93318945169448852539, -R0 ;  /* 0x3f6ee58103000823 */ /* 0x000fc80000010800 */
[----:B------:R-:W-:-:S07]  /*291d0*/  @!P0 FFMA.FTZ R0, R3, 0.93318945169448852539, R0 ;  /* 0x3f6ee58103008823 */ /* 0x000fce0000010000 */
.L_x_27410:
[----:B------:R-:W-:Y:S05]  /*291e0*/  BSYNC B0 ;  /* 0x0000000000007941 */ /* 0x000fea0003800000 */
.L_x_27408:
        /* <DEDUP_REMOVED lines=11> */
.L_x_27360:
        /* <DEDUP_REMOVED lines=26> */
.L_x_27412:
[----:B------:R-:W-:Y:S05]  /*29440*/  BSYNC B4 ;  /* 0x0000000000047941 */ /* 0x000fea0003800000 */
.L_x_27411:
        /* <DEDUP_REMOVED lines=18> */
.L_x_27414:
[----:B------:R-:W-:Y:S02]  /*29570*/  ISETP.GE.AND P0, PT, R14, RZ, PT ;  /* 0x000000ff0e00720c */ /* 0x000fe40003f06270 */
[----:B------:R-:W-:-:S11]  /*29580*/  MOV R3, 0x3fd774eb ;  /* 0x3fd774eb00037802 */ /* 0x000fd60000000f00 */
[----:B------:R-:W-:-:S04]  /*29590*/  @P0 FFMA.FTZ R0, R3, 0.93318945169448852539, -R0 ;  /* 0x3f6ee58103000823 */ /* 0x000fc80000010800 */
[----:B------:R-:W-:-:S07]  /*295a0*/  @!P0 FFMA.FTZ R0, R3, 0.93318945169448852539, R0 ;  /* 0x3f6ee58103008823 */ /* 0x000fce0000010000 */
.L_x_27415:
[----:B------:R-:W-:Y:S05]  /*295b0*/  BSYNC B0 ;  /* 0x0000000000007941 */ /* 0x000fea0003800000 */
.L_x_27413:
        /* <DEDUP_REMOVED lines=12> */
.L_x_27372:
[----:B------:R-:W-:Y:S05]  /*29680*/  BSYNC B2 ;  /* 0x0000000000027941 */ /* 0x000fea0003800000 */
.L_x_27359:
        /* <DEDUP_REMOVED lines=42> */
.L_x_27418:
        /* <DEDUP_REMOVED lines=10> */
.L_x_27417:
[----:B------:R-:W-:-:S04]  /*299d0*/  FMUL.RZ R5, R5, 0.15915493667125701904 ;  /* 0x3e22f98305057820 */ /* 0x000fc8000040c000 */
[----:B------:R0:W2:Y:S08]  /*299e0*/  MUFU.SIN R13, R5 ;  /* 0x00000005000d7308 */ /* 0x0000b00000000400 */
[----:B------:R0:W0:Y:S01]  /*299f0*/  MUFU.COS R12, R5 ;  /* 0x00000005000c7308 */ /* 0x0000220000000000 */
[----:B------:R-:W-:Y:S05]  /*29a00*/  BRA `(.L_x_27358) ;  /* 0x00000000000c7947 */ /* 0x000fea0003800000 */
.L_x_27416:
[----:B------:R-:W-:Y:S01]  /*29a10*/  FMUL.FTZ R4, R4, 1.4426950216293334961 ;  /* 0x3fb8aa3b04047820 */ /* 0x000fe20000410000 */
[----:B------:R-:W-:-:S03]  /*29a20*/  MOV R13, R5 ;  /* 0x00000005000d7202 */ /* 0x000fc60000000f00 */
[----:B------:R0:W2:Y:S04]  /*29a30*/  MUFU.EX2 R12, R4 ;  /* 0x00000004000c7308 */ /* 0x0000a80000000800 */
.L_x_27358:
[----:B------:R-:W-:Y:S05]  /*29a40*/  BSYNC B3 ;  /* 0x0000000000037941 */ /* 0x000fea0003800000 */
.L_x_27357:
        /* <DEDUP_REMOVED lines=67> */
.L_x_27428:
[----:B------:R-:W-:Y:S05]  /*29e80*/  BSYNC B0 ;  /* 0x0000000000007941 */ /* 0x000fea0003800000 */
.L_x_27427:
[----:B------:R-:W-:Y:S01]  /*29e90*/  BSSY B4, `(.L_x_27429) ;  /* 0x0000007000047945 */ /* 0x000fe20003800000 */
[----:B------:R-:W-:-:S03]  /*29ea0*/  FFMA R0, R4, R6, R5 ;  /* 0x0000000604007223 */ /* 0x000fc60000000005 */
[----:B------:R-:W-:Y:S05]  /*29eb0*/  @!P0 BRA `(.L_x_27430) ;  /* 0x0000000000108947 */ /* 0x000fea0003800000 */
[----:B------:R-:W-:Y:S02]  /*29ec0*/  MOV R25, R29 ;  /* 0x0000001d00197202 */ /* 0x000fe40000000f00 */
[----:B------:R-:W-:Y:S02]  /*29ed0*/  MOV R0, R30 ;  /* 0x0000001e00007202 */ /* 0x000fe40000000f00 */
[----:B------:R-:W-:-:S07]  /*29ee0*/  MOV R2, 0x29f00 ;  /* 0x00029f0000027802 */ /* 0x000fce0000000f00 */
[----:B-1-34-:R-:W-:Y:S05]  /*29ef0*/  CALL.REL.NOINC `($__internal_67_$__cuda_sm3x_div_rn_ftz_f32_slowpath) ;  /* 0x0000002800dc7944 */ /* 0x01afea0003c00000 */
.L_x_27430:
[----:B------:R-:W-:Y:S05]  /*29f00*/  BSYNC B4 ;  /* 0x0000000000047941 */ /* 0x000fea0003800000 */
.L_x_27429:
        /* <DEDUP_REMOVED lines=18> */
.L_x_27432:
[----:B------:R-:W-:Y:S02]  /*2a030*/  ISETP.GE.AND P0, PT, R16, RZ, PT ;  /* 0x000000ff1000720c */ /* 0x000fe40003f06270 */
[----:B------:R-:W-:-:S11]  /*2a040*/  MOV R3, 0x3fd774eb ;  /* 0x3fd774eb00037802 */ /* 0x000fd60000000f00 */
[----:B------:R-:W-:-:S04]  /*2a050*/  @P0 FFMA.FTZ R0, R3, 0.93318945169448852539, -R0 ;  /* 0x3f6ee58103000823 */ /* 0x000fc80000010800 */
[----:B------:R-:W-:-:S07]  /*2a060*/  @!P0 FFMA.FTZ R0, R3, 0.93318945169448852539, R0 ;  /* 0x3f6ee58103008823 */ /* 0x000fce0000010000 */
.L_x_27433:
[----:B------:R-:W-:Y:S05]  /*2a070*/  BSYNC B0 ;  /* 0x0000000000007941 */ /* 0x000fea0003800000 */
.L_x_27431:
        /* <DEDUP_REMOVED lines=12> */
.L_x_27426:
        /* <DEDUP_REMOVED lines=17> */
.L_x_27437:
[----:B------:R-:W-:Y:S05]  /*2a250*/  BSYNC B4 ;  /* 0x0000000000047941 */ /* 0x000fea0003800000 */
.L_x_27436:
        /* <DEDUP_REMOVED lines=18> */
.L_x_27439:
[----:B------:R-:W-:Y:S02]  /*2a380*/  ISETP.GE.AND P0, PT, R16, RZ, PT ;  /* 0x000000ff1000720c */ /* 0x000fe40003f06270 */
[----:B------:R-:W-:-:S11]  /*2a390*/  MOV R3, 0x3fd774eb ;  /* 0x3fd774eb00037802 */ /* 0x000fd60000000f00 */
[----:B------:R-:W-:-:S04]  /*2a3a0*/  @P0 FFMA.FTZ R0, R3, 0.93318945169448852539, -R0 ;  /* 0x3f6ee58103000823 */ /* 0x000fc80000010800 */
[----:B------:R-:W-:-:S07]  /*2a3b0*/  @!P0 FFMA.FTZ R0, R3, 0.93318945169448852539, R0 ;  /* 0x3f6ee58103008823 */ /* 0x000fce0000010000 */
.L_x_27440:
[----:B------:R-:W-:Y:S05]  /*2a3c0*/  BSYNC B0 ;  /* 0x0000000000007941 */ /* 0x000fea0003800000 */
.L_x_27438:
        /* <DEDUP_REMOVED lines=13> */
.L_x_27435:
        /* <DEDUP_REMOVED lines=25> */
.L_x_27442:
        /* <DEDUP_REMOVED lines=40> */
.L_x_27441:
        /* <DEDUP_REMOVED lines=51> */
.L_x_27444:
[----:B------:R-:W-:Y:S05]  /*2abe0*/  BSYNC B0 ;  /* 0x0000000000007941 */ /* 0x000fea0003800000 */
.L_x_27443:
[----:B------:R-:W-:Y:S01]  /*2abf0*/  BSSY B4, `(.L_x_27445) ;  /* 0x0000006000047945 */ /* 0x000fe20003800000 */
[----:B------:R-:W-:-:S03]  /*2ac00*/  FFMA R0, R5, R4, R2 ;  /* 0x0000000405007223 */ /* 0x000fc60000000002 */
[----:B------:R-:W-:Y:S05]  /*2ac10*/  @!P0 BRA `(.L_x_27446) ;  /* 0x00000000000c8947 */ /* 0x000fea0003800000 */
[----:B------:R-:W-:Y:S02]  /*2ac20*/  MOV R0, R30 ;  /* 0x0000001e00007202 */ /* 0x000fe40000000f00 */
[----:B------:R-:W-:-:S07]  /*2ac30*/  MOV R2, 0x2ac50 ;  /* 0x0002ac5000027802 */ /* 0x000fce0000000f00 */
[----:B-1-34-:R-:W-:Y:S05]  /*2ac40*/  CALL.REL.NOINC `($__internal_67_$__cuda_sm3x_div_rn_ftz_f32_slowpath) ;  /* 0x0000001c00887944 */ /* 0x01afea0003c00000 */
.L_x_27446:
[----:B------:R-:W-:Y:S05]  /*2ac50*/  BSYNC B4 ;  /* 0x0000000000047941 */ /* 0x000fea0003800000 */
.L_x_27445:
        /* <DEDUP_REMOVED lines=18> */
.L_x_27448:
[----:B------:R-:W-:Y:S02]  /*2ad80*/  ISETP.GE.AND P0, PT, R16, RZ, PT ;  /* 0x000000ff1000720c */ /* 0x000fe40003f06270 */
[----:B------:R-:W-:-:S11]  /*2ad90*/  MOV R3, 0x3fd774eb ;  /* 0x3fd774eb00037802 */ /* 0x000fd60000000f00 */
[----:B------:R-:W-:-:S04]  /*2ada0*/  @P0 FFMA.FTZ R0, R3, 0.93318945169448852539, -R0 ;  /* 0x3f6ee58103000823 */ /* 0x000fc80000010800 */
[----:B------:R-:W-:-:S07]  /*2adb0*/  @!P0 FFMA.FTZ R0, R3, 0.93318945169448852539, R0 ;  /* 0x3f6ee58103008823 */ /* 0x000fce0000010000 */
.L_x_27449:
[----:B------:R-:W-:Y:S05]  /*2adc0*/  BSYNC B0 ;  /* 0x0000000000007941 */ /* 0x000fea0003800000 */
.L_x_27447:
        /* <DEDUP_REMOVED lines=12> */
.L_x_27425:
        /* <DEDUP_REMOVED lines=13> */
.L_x_27451:
[----:B------:R-:W-:Y:S05]  /*2af60*/  BSYNC B4 ;  /* 0x0000000000047941 */ /* 0x000fea0003800000 */
.L_x_27450:
        /* <DEDUP_REMOVED lines=18> */
.L_x_27453:
[----:B------:R-:W-:Y:S02]  /*2b090*/  ISETP.GE.AND P0, PT, R16, RZ, PT ;  /* 0x000000ff1000720c */ /* 0x000fe40003f06270 */
[----:B------:R-:W-:-:S11]  /*2b0a0*/  MOV R3, 0x3fd774eb ;  /* 0x3fd774eb00037802 */ /* 0x000fd60000000f00 */
[----:B------:R-:W-:-:S04]  /*2b0b0*/  @P0 FFMA.FTZ R0, R3, 0.93318945169448852539, -R0 ;  /* 0x3f6ee58103000823 */ /* 0x000fc80000010800 */
[----:B------:R-:W-:-:S07]  /*2b0c0*/  @!P0 FFMA.FTZ R0, R3, 0.93318945169448852539, R0 ;  /* 0x3f6ee58103008823 */ /* 0x000fce0000010000 */
.L_x_27454:
[----:B------:R-:W-:Y:S05]  /*2b0d0*/  BSYNC B0 ;  /* 0x0000000000007941 */ /* 0x000fea0003800000 */
.L_x_27452:
        /* <DEDUP_REMOVED lines=27> */
.L_x_27424:
        /* <DEDUP_REMOVED lines=39> */
.L_x_27457:
[----:B------:R-:W-:Y:S05]  /*2b500*/  BSYNC B0 ;  /* 0x0000000000007941 */ /* 0x000fea0003800000 */
.L_x_27456:
[----:B------:R-:W-:Y:S01]  /*2b510*/  BSSY B4, `(.L_x_27458) ;  /* 0x0000007000047945 */ /* 0x000fe20003800000 */
[----:B------:R-:W-:-:S03]  /*2b520*/  FFMA R0, R0, R6, R5 ;  /* 0x0000000600007223 */ /* 0x000fc60000000005 */
[----:B------:R-:W-:Y:S05]  /*2b530*/  @!P0 BRA `(.L_x_27459) ;  /* 0x0000000000108947 */ /* 0x000fea0003800000 */
[----:B------:R-:W-:Y:S01]  /*2b540*/  HFMA2.MMA R0, -RZ, RZ, 1.875, 0 ;  /* 0x3f800000ff007435 */ /* 0x000fe200000001ff */
[----:B------:R-:W-:Y:S02]  /*2b550*/  MOV R25, R29 ;  /* 0x0000001d00197202 */ /* 0x000fe40000000f00 */
[----:B------:R-:W-:-:S08]  /*2b560*/  MOV R2, 0x2b580 ;  /* 0x0002b58000027802 */ /* 0x000fd00000000f00 */
[----:B-1-34-:R-:W-:Y:S05]  /*2b570*/  CALL.REL.NOINC `($__internal_67_$__cuda_sm3x_div_rn_ftz_f32_slowpath) ;  /* 0x00000014003c7944 */ /* 0x01afea0003c00000 */
.L_x_27459:
[----:B------:R-:W-:Y:S05]  /*2b580*/  BSYNC B4 ;  /* 0x0000000000047941 */ /* 0x000fea0003800000 */
.L_x_27458:
        /* <DEDUP_REMOVED lines=18> */
.L_x_27461:
[----:B------:R-:W-:Y:S02]  /*2b6b0*/  ISETP.GE.AND P0, PT, R16, RZ, PT ;  /* 0x000000ff1000720c */ /* 0x000fe40003f06270 */
[----:B------:R-:W-:-:S11]  /*2b6c0*/  MOV R3, 0x3fd774eb ;  /* 0x3fd774eb00037802 */ /* 0x000fd60000000f00 */
[----:B------:R-:W-:-:S04]  /*2b6d0*/  @P0 FFMA.FTZ R0, R3, 0.93318945169448852539, -R0 ;  /* 0x3f6ee58103000823 */ /* 0x000fc80000010800 */
[----:B------:R-:W-:-:S07]  /*2b6e0*/  @!P0 FFMA.FTZ R0, R3, 0.93318945169448852539, R0 ;  /* 0x3f6ee58103008823 */ /* 0x000fce0000010000 */
.L_x_27462:
[----:B------:R-:W-:Y:S05]  /*2b6f0*/  BSYNC B0 ;  /* 0x0000000000007941 */ /* 0x000fea0003800000 */
.L_x_27460:
        /* <DEDUP_REMOVED lines=10> */
.L_x_27455:
        /* <DEDUP_REMOVED lines=13> */
.L_x_27464:
[----:B------:R-:W-:Y:S05]  /*2b870*/  BSYNC B4 ;  /* 0x0000000000047941 */ /* 0x000fea0003800000 */
.L_x_27463:
        /* <DEDUP_REMOVED lines=18> */
.L_x_27466:
[----:B------:R-:W-:Y:S02]  /*2b9a0*/  ISETP.GE.AND P0, PT, R16, RZ, PT ;  /* 0x000000ff1000720c */ /* 0x000fe40003f06270 */
[----:B------:R-:W-:-:S11]  /*2b9b0*/  MOV R3, 0x3fd774eb ;  /* 0x3fd774eb00037802 */ /* 0x000fd60000000f00 */
[----:B------:R-:W-:-:S04]  /*2b9c0*/  @P0 FFMA.FTZ R0, R3, 0.93318945169448852539, -R0 ;  /* 0x3f6ee58103000823 */ /* 0x000fc80000010800 */
[----:B------:R-:W-:-:S07]  /*2b9d0*/  @!P0 FFMA.FTZ R0, R3, 0.93318945169448852539, R0 ;  /* 0x3f6ee58103008823 */ /* 0x000fce0000010000 */
.L_x_27467:
[----:B------:R-:W-:Y:S05]  /*2b9e0*/  BSYNC B0 ;  /* 0x0000000000007941 */ /* 0x000fea0003800000 */
.L_x_27465:
        /* <DEDUP_REMOVED lines=11> */
.L_x_27423:
        /* <DEDUP_REMOVED lines=34> */
.L_x_27469:
[----:B------:R-:W-:Y:S05]  /*2bcc0*/  BSYNC B4 ;  /* 0x0000000000047941 */ /* 0x000fea0003800000 */
.L_x_27468:
        /* <DEDUP_REMOVED lines=18> */
.L_x_27471:
[----:B------:R-:W-:Y:S02]  /*2bdf0*/  ISETP.GE.AND P0, PT, R16, RZ, PT ;  /* 0x000000ff1000720c */ /* 0x000fe40003f06270 */
[----:B------:R-:W-:-:S11]  /*2be00*/  MOV R3, 0x3fd774eb ;  /* 0x3fd774eb00037802 */ /* 0x000fd60000000f00 */
[----:B------:R-:W-:-:S04]  /*2be10*/  @P0 FFMA.FTZ R0, R3, 0.93318945169448852539, -R0 ;  /* 0x3f6ee58103000823 */ /* 0x000fc80000010800 */
[----:B------:R-:W-:-:S07]  /*2be20*/  @!P0 FFMA.FTZ R0, R3, 0.93318945169448852539, R0 ;  /* 0x3f6ee58103008823 */ /* 0x000fce0000010000 */
.L_x_27472:
[----:B------:R-:W-:Y:S05]  /*2be30*/  BSYNC B0 ;  /* 0x0000000000007941 */ /* 0x000fea0003800000 */
.L_x_27470:
        /* <DEDUP_REMOVED lines=11> */
.L_x_27422:
        /* <DEDUP_REMOVED lines=26> */
.L_x_27474:
[----:B------:R-:W-:Y:S05]  /*2c090*/  BSYNC B4 ;  /* 0x0000000000047941 */ /* 0x000fea0003800000 */
.L_x_27473:
        /* <DEDUP_REMOVED lines=18> */
.L_x_27476:
[----:B------:R-:W-:Y:S02]  /*2c1c0*/  ISETP.GE.AND P0, PT, R16, RZ, PT ;  /* 0x000000ff1000720c */ /* 0x000fe40003f06270 */
[----:B------:R-:W-:-:S11]  /*2c1d0*/  MOV R3, 0x3fd774eb ;  /* 0x3fd774eb00037802 */ /* 0x000fd60000000f00 */
[----:B------:R-:W-:-:S04]  /*2c1e0*/  @P0 FFMA.FTZ R0, R3, 0.93318945169448852539, -R0 ;  /* 0x3f6ee58103000823 */ /* 0x000fc80000010800 */
[----:B------:R-:W-:-:S07]  /*2c1f0*/  @!P0 FFMA.FTZ R0, R3, 0.93318945169448852539, R0 ;  /* 0x3f6ee58103008823 */ /* 0x000fce0000010000 */
.L_x_27477:
[----:B------:R-:W-:Y:S05]  /*2c200*/  BSYNC B0 ;  /* 0x0000000000007941 */ /* 0x000fea0003800000 */
.L_x_27475:
        /* <DEDUP_REMOVED lines=12> */
.L_x_27434:
[----:B------:R-:W-:Y:S05]  /*2c2d0*/  BSYNC B2 ;  /* 0x0000000000027941 */ /* 0x000fea0003800000 */
.L_x_27421:
        /* <DEDUP_REMOVED lines=14> */
[----:B0-----:R-:W-:-:S04]  /*2c3c0*/  @P0 FMUL.RZ R4, R6, 0.15915493667125701904 ;  /* 0x3e22f98306040820 */ /* 0x001fc8000040c000 */
[----:B------:R-:W-:Y:S08]  /*2c3d0*/  @P0 MUFU.SIN R3, R4 ;  /* 0x0000000400030308 */ /* 0x000ff00000000400 */
[----:B------:R-:W0:Y:S08]  /*2c3e0*/  @P0 MUFU.EX2 R0, R0 ;  /* 0x0000000000000308 */ /* 0x000e300000000800 */
[----:B--2---:R-:W2:Y:S01]  /*2c3f0*/  @P0 MUFU.COS R5, R4 ;  /* 0x0000000400050308 */ /* 0x004ea20000000000 */
        /* <DEDUP_REMOVED lines=24> */
.L_x_27480:
        /* <DEDUP_REMOVED lines=10> */
.L_x_27479:
[----:B------:R-:W-:-:S04]  /*2c620*/  FMUL.RZ R6, R6, 0.15915493667125701904 ;  /* 0x3e22f98306067820 */ /* 0x000fc8000040c000 */
[----:B------:R0:W0:Y:S08]  /*2c630*/  MUFU.SIN R3, R6 ;  /* 0x0000000600037308 */ /* 0x0000300000000400 */
[----:B------:R0:W0:Y:S01]  /*2c640*/  MUFU.COS R2, R6 ;  /* 0x0000000600027308 */ /* 0x0000220000000000 */
[----:B------:R-:W-:Y:S05]  /*2c650*/  BRA `(.L_x_27420) ;  /* 0x00000000000c7947 */ /* 0x000fea0003800000 */
.L_x_27478:
[----:B------:R-:W-:Y:S01]  /*2c660*/  FMUL.FTZ R2, R15, 1.4426950216293334961 ;  /* 0x3fb8aa3b0f027820 */ /* 0x000fe20000410000 */
[----:B------:R-:W-:-:S05]  /*2c670*/  MOV R3, R6 ;  /* 0x0000000600037202 */ /* 0x000fca0000000f00 */
[----:B------:R-:W0:Y:S02]  /*2c680*/  MUFU.EX2 R2, R2 ;  /* 0x0000000200027308 */ /* 0x000e240000000800 */
.L_x_27420:
[----:B------:R-:W-:Y:S05]  /*2c690*/  BSYNC B3 ;  /* 0x0000000000037941 */ /* 0x000fea0003800000 */
.L_x_27419:
[----:B------:R-:W5:Y:S01]  /*2c6a0*/  S2R R0, SR_TID.X ;  /* 0x0000000000007919 */ /* 0x000f620000002100 */
[----:B------:R-:W-:Y:S04]  /*2c6b0*/  BSSY B0, `(.L_x_27481) ;  /* 0x0000033000007945 */ /* 0x000fe80003800000 */
[----:B------:R-:W-:Y:S01]  /*2c6c0*/  BSSY B1, `(.L_x_27482) ;  /* 0x000002b000017945 */ /* 0x000fe20003800000 */
[----:B-----5:R-:W-:-:S13]  /*2c6d0*/  ISETP.GE.AND P0, PT, R0, UR4, PT ;  /* 0x0000000400007c0c */ /* 0x020fda000bf06270 */
[----:B0-2---:R-:W0:Y:S01]  /*2c6e0*/  @!P0 LDC.64 R4, c[0x0][0x228] ;  /* 0x00008a00ff048b82 */ /* 0x005e220000000a00 */
[C---:B------:R-:W-:Y:S02]  /*2c6f0*/  @!P0 IADD3 R7, R0.reuse, UR6, RZ ;  /* 0x0000000600078c10 */ /* 0x040fe4000fffe0ff */
[----:B------:R-:W-:-:S03]  /*2c700*/  @!P0 IADD3 R0, R0, 0x80, RZ ;  /* 0x0000008000008810 */ /* 0x000fc60007ffe0ff */
[----:B0-----:R-:W-:-:S05]  /*2c710*/  @!P0 IMAD.WIDE.U32 R4, R7, 0x8, R4 ;  /* 0x0000000807048825 */ /* 0x001fca00078e0004 */
[----:B-1-34-:R0:W-:Y:S01]  /*2c720*/  @!P0 STG.E.64 desc[UR8][R4.64], R18 ;  /* 0x0000001204008986 */ /* 0x01a1e2000c101b08 */
[----:B------:R-:W-:-:S13]  /*2c730*/  ISETP.GE.AND P0, PT, R0, UR4, PT ;  /* 0x0000000400007c0c */ /* 0x000fda000bf06270 */
[----:B0-----:R-:W-:Y:S05]  /*2c740*/  @P0 BRA `(.L_x_27483) ;  /* 0x0000000000300947 */ /* 0x001fea0003800000 */
[----:B------:R-:W0:Y:S01]  /*2c750*/  LDC.64 R4, c[0x0][0x228] ;  /* 0x00008a00ff047b82 */ /* 0x000e220000000a00 */
[C---:B------:R-:W-:Y:S02]  /*2c760*/  IADD3 R7, R0.reuse, UR6, RZ ;  /* 0x0000000600077c10 */ /* 0x040fe4000fffe0ff */
[----:B------:R-:W-:-:S04]  /*2c770*/  IADD3 R0, R0, 0x80, RZ ;  /* 0x0000008000007810 */ /* 0x000fc80007ffe0ff */
[----:B------:R-:W-:Y:S01]  /*2c780*/  ISETP.GE.AND P0, PT, R0, UR4, PT ;  /* 0x0000000400007c0c */ /* 0x000fe2000bf06270 */
[----:B0-----:R-:W-:-:S05]  /*2c790*/  IMAD.WIDE.U32 R4, R7, 0x8, R4 ;  /* 0x0000000807047825 */ /* 0x001fca00078e0004 */
[----:B------:R0:W-:Y:S07]  /*2c7a0*/  STG.E.64 desc[UR8][R4.64], R20 ;  /* 0x0000001404007986 */ /* 0x0001ee000c101b08 */
[----:B------:R-:W-:Y:S05]  /*2c7b0*/  @P0 BRA `(.L_x_27484) ;  /* 0x0000000000300947 */ /* 0x000fea0003800000 */
[----:B0-----:R-:W0:Y:S01]  /*2c7c0*/  LDC.64 R4, c[0x0][0x228] ;  /* 0x00008a00ff047b82 */ /* 0x001e220000000a00 */
[C---:B------:R-:W-:Y:S02]  /*2c7d0*/  IADD3 R7, R0.reuse, UR6, RZ ;  /* 0x0000000600077c10 */ /* 0x040fe4000fffe0ff */
[----:B------:R-:W-:-:S03]  /*2c7e0*/  IADD3 R0, R0, 0x80, RZ ;  /* 0x0000008000007810 */ /* 0x000fc60007ffe0ff */
[----:B0-----:R-:W-:-:S05]  /*2c7f0*/  IMAD.WIDE.U32 R4, R7, 0x8, R4 ;  /* 0x0000000807047825 */ /* 0x001fca00078e0004 */
[----:B------:R0:W-:Y:S02]  /*2c800*/  STG.E.64 desc[UR8][R4.64], R22 ;  /* 0x0000001604007986 */ /* 0x0001e4000c101b08 */
.L_x_27483:
[----:B------:R-:W-:-:S13]  /*2c810*/  ISETP.GE.AND P0, PT, R0, UR4, PT ;  /* 0x0000000400007c0c */ /* 0x000fda000bf06270 */
[----:B------:R-:W-:Y:S05]  /*2c820*/  @P0 BRA `(.L_x_27485) ;  /* 0x0000000000300947 */ /* 0x000fea0003800000 */
[----:B0-----:R-:W0:Y:S01]  /*2c830*/  LDC.64 R4, c[0x0][0x228] ;  /* 0x00008a00ff047b82 */ /* 0x001e220000000a00 */
[C---:B------:R-:W-:Y:S02]  /*2c840*/  IADD3 R7, R0.reuse, UR6, RZ ;  /* 0x0000000600077c10 */ /* 0x040fe4000fffe0ff */
[----:B------:R-:W-:-:S03]  /*2c850*/  IADD3 R0, R0, 0x80, RZ ;  /* 0x0000008000007810 */ /* 0x000fc60007ffe0ff */
[----:B0-----:R-:W-:-:S05]  /*2c860*/  IMAD.WIDE.U32 R4, R7, 0x8, R4 ;  /* 0x0000000807047825 */ /* 0x001fca00078e0004 */
[----:B------:R1:W-:Y:S02]  /*2c870*/  STG.E.64 desc[UR8][R4.64], R26 ;  /* 0x0000001a04007986 */ /* 0x0003e4000c101b08 */
.L_x_27484:
[----:B------:R-:W-:-:S13]  /*2c880*/  ISETP.GE.AND P0, PT, R0, UR4, PT ;  /* 0x0000000400007c0c */ /* 0x000fda000bf06270 */
[----:B------:R-:W-:Y:S05]  /*2c890*/  @P0 BRA `(.L_x_27486) ;  /* 0x0000000000340947 */ /* 0x000fea0003800000 */
[----:B01----:R-:W0:Y:S01]  /*2c8a0*/  LDC.64 R4, c[0x0][0x228] ;  /* 0x00008a00ff047b82 */ /* 0x003e220000000a00 */
[C---:B------:R-:W-:Y:S02]  /*2c8b0*/  IADD3 R7, R0.reuse, UR6, RZ ;  /* 0x0000000600077c10 */ /* 0x040fe4000fffe0ff */
[----:B------:R-:W-:-:S03]  /*2c8c0*/  IADD3 R0, R0, 0x80, RZ ;  /* 0x0000008000007810 */ /* 0x000fc60007ffe0ff */
[----:B0-----:R-:W-:-:S05]  /*2c8d0*/  IMAD.WIDE.U32 R4, R7, 0x8, R4 ;  /* 0x0000000807047825 */ /* 0x001fca00078e0004 */
[----:B------:R1:W-:Y:S02]  /*2c8e0*/  STG.E.64 desc[UR8][R4.64], R8 ;  /* 0x0000000804007986 */ /* 0x0003e4000c101b08 */
.L_x_27485:
[----:B------:R-:W-:-:S13]  /*2c8f0*/  ISETP.GE.AND P0, PT, R0, UR4, PT ;  /* 0x0000000400007c0c */ /* 0x000fda000bf06270 */
[----:B------:R-:W-:Y:S05]  /*2c900*/  @P0 BREAK B1 ;  /* 0x0000000000010942 */ /* 0x000fea0003800000 */
[----:B------:R-:W-:Y:S05]  /*2c910*/  @P0 BRA `(.L_x_27487) ;  /* 0x0000000000300947 */ /* 0x000fea0003800000 */
[----:B01----:R-:W0:Y:S01]  /*2c920*/  LDC.64 R4, c[0x0][0x228] ;  /* 0x00008a00ff047b82 */ /* 0x003e220000000a00 */
[C---:B------:R-:W-:Y:S02]  /*2c930*/  IADD3 R7, R0.reuse, UR6, RZ ;  /* 0x0000000600077c10 */ /* 0x040fe4000fffe0ff */
[----:B------:R-:W-:-:S03]  /*2c940*/  IADD3 R0, R0, 0x80, RZ ;  /* 0x0000008000007810 */ /* 0x000fc60007ffe0ff */
[----:B0-----:R-:W-:-:S05]  /*2c950*/  IMAD.WIDE.U32 R4, R7, 0x8, R4 ;  /* 0x0000000807047825 */ /* 0x001fca00078e0004 */
[----:B------:R2:W-:Y:S02]  /*2c960*/  STG.E.64 desc[UR8][R4.64], R10 ;  /* 0x0000000a04007986 */ /* 0x0005e4000c101b08 */
.L_x_27486:
[----:B------:R-:W-:Y:S05]  /*2c970*/  BSYNC B1 ;  /* 0x0000000000017941 */ /* 0x000fea0003800000 */
.L_x_27482:
[----:B------:R-:W-:-:S13]  /*2c980*/  ISETP.GE.AND P0, PT, R0, UR4, PT ;  /* 0x0000000400007c0c */ /* 0x000fda000bf06270 */
[----:B012---:R-:W0:Y:S01]  /*2c990*/  @!P0 LDC.64 R4, c[0x0][0x228] ;  /* 0x00008a00ff048b82 */ /* 0x007e220000000a00 */
[C---:B------:R-:W-:Y:S02]  /*2c9a0*/  @!P0 IADD3 R7, R0.reuse, UR6, RZ ;  /* 0x0000000600078c10 */ /* 0x040fe4000fffe0ff */
[----:B------:R-:W-:-:S03]  /*2c9b0*/  @!P0 IADD3 R0, R0, 0x80, RZ ;  /* 0x0000008000008810 */ /* 0x000fc60007ffe0ff */
[----:B0-----:R-:W-:-:S05]  /*2c9c0*/  @!P0 IMAD.WIDE.U32 R4, R7, 0x8, R4 ;  /* 0x0000000807048825 */ /* 0x001fca00078e0004 */
[----:B------:R2:W-:Y:S02]  /*2c9d0*/  @!P0 STG.E.64 desc[UR8][R4.64], R12 ;  /* 0x0000000c04008986 */ /* 0x0005e4000c101b08 */
.L_x_27487:
[----:B------:R-:W-:Y:S05]  /*2c9e0*/  BSYNC B0 ;  /* 0x0000000000007941 */ /* 0x000fea0003800000 */
.L_x_27481:
[----:B------:R-:W-:Y:S05]  /*2c9f0*/  WARPSYNC.ALL ;  /* 0x0000000000007948 */ /* 0x000fea0003800000 */
[----:B------:R-:W-:-:S13]  /*2ca00*/  ISETP.GE.AND P0, PT, R0, UR4, PT ;  /* 0x0000000400007c0c */ /* 0x000fda000bf06270 */
[----:B------:R-:W-:Y:S05]  /*2ca10*/  @P0 EXIT ;  /* 0x000000000000094d */ /* 0x000fea0003800000 */
[----:B012---:R-:W0:Y:S01]  /*2ca20*/  LDC.64 R4, c[0x0][0x228] ;  /* 0x00008a00ff047b82 */ /* 0x007e220000000a00 */
[----:B------:R-:W-:-:S05]  /*2ca30*/  IADD3 R7, R0, UR6, RZ ;  /* 0x0000000600077c10 */ /* 0x000fca000fffe0ff */
[----:B0-----:R-:W-:-:S05]  /*2ca40*/  IMAD.WIDE.U32 R4, R7, 0x8, R4 ;  /* 0x0000000807047825 */ /* 0x001fca00078e0004 */
[----:B------:R-:W-:Y:S01]  /*2ca50*/  STG.E.64 desc[UR8][R4.64], R2 ;  /* 0x0000000204007986 */ /* 0x000fe2000c101b08 */
[----:B------:R-:W-:Y:S05]  /*2ca60*/  EXIT ;  /* 0x000000000000794d */ /* 0x000fea0003800000 */
        .weak           $__internal_67_$__cuda_sm3x_div_rn_ftz_f32_slowpath
        .type           $__internal_67_$__cuda_sm3x_div_rn_ftz_f32_slowpath,@function
        .size           $__internal_67_$__cuda_sm3x_div_rn_ftz_f32_slowpath,(.L_x_71509 - $__internal_67_$__cuda_sm3x_div_rn_ftz_f32_slowpath)
$__internal_67_$__cuda_sm3x_div_rn_ftz_f32_slowpath:
        /* <DEDUP_REMOVED lines=32> */
.L_x_27490:
[----:B------:R-:W-:Y:S05]  /*2cc70*/  BSYNC B1 ;  /* 0x0000000000017941 */ /* 0x000fea0003800000 */
.L_x_27489:
        /* <DEDUP_REMOVED lines=27> */
.L_x_27496:
[----:B------:R-:W-:-:S07]  /*2ce30*/  LEA R0, R3, R0, 0x17 ;  /* 0x0000000003007211 */ /* 0x000fce00078eb8ff */
.L_x_27497:
[----:B------:R-:W-:Y:S05]  /*2ce40*/  BSYNC B1 ;  /* 0x0000000000017941 */ /* 0x000fea0003800000 */
.L_x_27495:
[----:B------:R-:W-:Y:S05]  /*2ce50*/  BRA `(.L_x_27498) ;  /* 0x0000000000207947 */ /* 0x000fea0003800000 */
.L_x_27494:
[----:B------:R-:W-:-:S04]  /*2ce60*/  LOP3.LUT R0, R0, 0x80000000, R25, 0x48, !PT ;  /* 0x8000000000007812 */ /* 0x000fc800078e4819 */
[----:B------:R-:W-:Y:S01]  /*2ce70*/  LOP3.LUT R0, R0, 0x7f800000, RZ, 0xfc, !PT ;  /* 0x7f80000000007812 */ /* 0x000fe200078efcff */
[----:B------:R-:W-:Y:S06]  /*2ce80*/  BRA `(.L_x_27498) ;  /* 0x0000000000147947 */ /* 0x000fec0003800000 */
.L_x_27493:
[----:B------:R-:W-:Y:S01]  /*2ce90*/  LOP3.LUT R0, R0, 0x80000000, R25, 0x48, !PT ;  /* 0x8000000000007812 */ /* 0x000fe200078e4819 */
[----:B------:R-:W-:Y:S06]  /*2cea0*/  BRA `(.L_x_27498) ;  /* 0x00000000000c7947 */ /* 0x000fec0003800000 */
.L_x_27492:
[----:B------:R-:W0:Y:S01]  /*2ceb0*/  MUFU.RSQ R0, -QNAN ;  /* 0xffc0000000007908 */ /* 0x000e220000001400 */
[----:B------:R-:W-:Y:S05]  /*2cec0*/  BRA `(.L_x_27498) ;  /* 0x0000000000047947 */ /* 0x000fea0003800000 */
.L_x_27491:
[----:B------:R-:W-:-:S07]  /*2ced0*/  FADD.FTZ R0, R25, R0 ;  /* 0x0000000019007221 */ /* 0x000fce0000010000 */
.L_x_27498:
[----:B------:R-:W-:Y:S05]  /*2cee0*/  BSYNC B0 ;  /* 0x0000000000007941 */ /* 0x000fea0003800000 */
.L_x_27488:
[----:B------:R-:W-:-:S06]  /*2cef0*/  HFMA2.MMA R3, -RZ, RZ, 0, 0 ;  /* 0x00000000ff037435 */ /* 0x000fcc00000001ff */
[----:B0-----:R-:W-:Y:S05]  /*2cf00*/  RET.REL.NODEC R2 `(_ZN2at6native29vectorized_elementwise_kernelILi2EZZZNS0_50_GLOBAL__N__2680c7bb_12_PowKernel_cu_140f0503_289624pow_tensor_scalar_kernelERNS_18TensorIteratorBaseERKN3c106ScalarEENKUlvE_clEvENKUlvE0_clEvEUlNS5_7complexIfEEE0_St5arrayIPcLm2EEEEviT0_T1_) ;  /* 0xfffffd30023c7950 */ /* 0x001fea0003c3ffff */
.L_x_27499:
        /* <DEDUP_REMOVED lines=15> */
.L_x_71509:


//--------------------- .text._ZN2at6native29vectorized_elementwise_kernelILi4EZZZNS0_50_GLOBAL__N__2680c7bb_12_PowKernel_cu_140f0503_289624pow_tensor_scalar_kernelERNS_18TensorIteratorBaseERKN3c106ScalarEENKUlvE_clEvENKUlvE0_clEvEUlNS5_7complexIfEEE0_St5arrayIPcLm2EEEEviT0_T1_ --------------------------
	.section	.text._ZN2at6native29vectorized_elementwise_kernelILi4EZZZNS0_50_GLOBAL__N__2680c7bb_12_PowKernel_cu_140f0503_289624pow_tensor_scalar_kernelERNS_18TensorIteratorBaseERKN3c106ScalarEENKUlvE_clEvENKUlvE0_clEvEUlNS5_7complexIfEEE0_St5arrayIPcLm2EEEEviT0_T1_,"ax",@progbits
	.align	128
        .global         _ZN2at6native29vectorized_elementwise_kernelILi4EZZZNS0_50_GLOBAL__N__2680c7bb_12_PowKernel_cu_140f0503_289624pow_tensor_scalar_kernelERNS_18TensorIteratorBaseERKN3c106ScalarEENKUlvE_clEvENKUlvE0_clEvEUlNS5_7complexIfEEE0_St5arrayIPcLm2EEEEviT0_T1_
        .type           _ZN2at6native29vectorized_elementwise_kernelILi4EZZZNS0_50_GLOBAL__N__2680c7bb_12_PowKernel_cu_140f0503_289624pow_tensor_scalar_kernelERNS_18TensorIteratorBaseERKN3c106ScalarEENKUlvE_clEvENKUlvE0_clEvEUlNS5_7complexIfEEE0_St5arrayIPcLm2EEEEviT0_T1_,@function
        .size           _ZN2at6native29vectorized_elementwise_kernelILi4EZZZNS0_50_GLOBAL__N__2680c7bb_12_PowKernel_cu_140f0503_289624pow_tensor_scalar_kernelERNS_18TensorIteratorBaseERKN3c106ScalarEENKUlvE_clEvENKUlvE0_clEvEUlNS5_7complexIfEEE0_St5arrayIPcLm2EEEEviT0_T1_,(.L_x_71510 - _ZN2at6native29vectorized_elementwise_kernelILi4EZZZNS0_50_GLOBAL__N__2680c7bb_12_PowKernel_cu_140f0503_289624pow_tensor_scalar_kernelERNS_18TensorIteratorBaseERKN3c106ScalarEENKUlvE_clEvENKUlvE0_clEvEUlNS5_7complexIfEEE0_St5arrayIPcLm2EEEEviT0_T1_)
        .other          _ZN2at6native29vectorized_elementwise_kernelILi4EZZZNS0_50_GLOBAL__N__2680c7bb_12_PowKernel_cu_140f0503_289624pow_tensor_scalar_kernelERNS_18TensorIteratorBaseERKN3c106ScalarEENKUlvE_clEvENKUlvE0_clEvEUlNS5_7complexIfEEE0_St5arrayIPcLm2EEEEviT0_T1_,@"STO_CUDA_ENTRY STV_DEFAULT"
_ZN2at6native29vectorized_elementwise_kernelILi4EZZZNS0_50_GLOBAL__N__2680c7bb_12_PowKernel_cu_140f0503_289624pow_tensor_scalar_kernelERNS_18TensorIteratorBaseERKN3c106ScalarEENKUlvE_clEvENKUlvE0_clEvEUlNS5_7complexIfEEE0_St5arrayIPcLm2EEEEviT0_T1_:
.text._ZN2at6native29vectorized_elementwise_kernelILi4EZZZNS0_50_GLOBAL__N__2680c7bb_12_PowKernel_cu_140f0503_289624pow_tensor_scalar_kernelERNS_18TensorIteratorBaseERKN3c106ScalarEENKUlvE_clEvENKUlvE0_clEvEUlNS5_7complexIfEEE0_St5arrayIPcLm2EEEEviT0_T1_:
        /* <DEDUP_REMOVED lines=80> */
.L_x_27508:
[----:B------:R-:W-:Y:S05]  /*0500*/  BSYNC B0 ;  /* 0x0000000000007941 */ /* 0x000fea0003800000 */
.L_x_27507:
[----:B------:R-:W-:Y:S01]  /*0510*/  BSSY B3, `(.L_x_27509) ;  /* 0x0000007000037945 */ /* 0x000fe20003800000 */
[----:B------:R-:W-:-:S03]  /*0520*/  FFMA R0, R4, R6, R5 ;  /* 0x0000000604007223 */ /* 0x000fc60000000005 */
[----:B------:R-:W-:Y:S05]  /*0530*/  @!P0 BRA `(.L_x_27510) ;  /* 0x0000000000108947 */ /* 0x000fea0003800000 */
[----:B------:R-:W-:Y:S02]  /*0540*/  MOV R25, R29 ;  /* 0x0000001d00197202 */ /* 0x000fe40000000f00 */
[----:B------:R-:W-:Y:S02]  /*0550*/  MOV R0, R32 ;  /* 0x0000002000007202 */ /* 0x000fe40000000f00 */
[----:B------:R-:W-:-:S07]  /*0560*/  MOV R2, 0x580 ;  /* 0x0000058000027802 */ /* 0x000fce0000000f00 */
[----:B-----5:R-:W-:Y:S05]  /*0570*/  CALL.REL.NOINC `($__internal_68_$__cuda_sm3x_div_rn_ftz_f32_slowpath) ;  /* 0x000002c4003c7944 */ /* 0x020fea0003c00000 */
.L_x_27510:
[----:B------:R-:W-:Y:S05]  /*0580*/  BSYNC B3 ;  /* 0x0000000000037941 */ /* 0x000fea0003800000 */
.L_x_27509:
        /* <DEDUP_REMOVED lines=18> */
.L_x_27512:
[----:B------:R-:W-:Y:S02]  /*06b0*/  ISETP.GE.AND P0, PT, R16, RZ, PT ;  /* 0x000000ff1000720c */ /* 0x000fe40003f06270 */
[----:B------:R-:W-:-:S11]  /*06c0*/  MOV R3, 0x3fd774eb ;  /* 0x3fd774eb00037802 */ /* 0x000fd60000000f00 */
[----:B------:R-:W-:-:S04]  /*06d0*/  @P0 FFMA.FTZ R0, R3, 0.93318945169448852539, -R0 ;  /* 0x3f6ee58103000823 */ /* 0x000fc80000010800 */
[----:B------:R-:W-:-:S07]  /*06e0*/  @!P0 FFMA.FTZ R0, R3, 0.93318945169448852539, R0 ;  /* 0x3f6ee58103008823 */ /* 0x000fce0000010000 */
.L_x_27513:
[----:B------:R-:W-:Y:S05]  /*06f0*/  BSYNC B0 ;  /* 0x0000000000007941 */ /* 0x000fea0003800000 */
.L_x_27511:
        /* <DEDUP_REMOVED lines=12> */
.L_x_27506:
        /* <DEDUP_REMOVED lines=16> */
[----:B-----5:R-:W-:Y:S05]  /*08c0*/  CALL.REL.NOINC `($__internal_68_$__cuda_sm3x_div_rn_ftz_f32_slowpath) ;  /* 0x000002c000687944 */ /* 0x020fea0003c00000 */
.L_x_27517:
[----:B------:R-:W-:Y:S05]  /*08d0*/  BSYNC B3 ;  /* 0x0000000000037941 */ /* 0x000fea0003800000 */
.L_x_27516:
        /* <DEDUP_REMOVED lines=18> */
.L_x_27519:
[----:B------:R-:W-:Y:S02]  /*0a00*/  ISETP.GE.AND P0, PT, R16, RZ, PT ;  /* 0x000000ff1000720c */ /* 0x000fe40003f06270 */
[----:B------:R-:W-:-:S11]  /*0a10*/  MOV R3, 0x3fd774eb ;  /* 0x3fd774eb00037802 */ /* 0x000fd60000000f00 */
[----:B------:R-:W-:-:S04]  /*0a20*/  @P0 FFMA.FTZ R0, R3, 0.93318945169448852539, -R0 ;  /* 0x3f6ee58103000823 */ /* 0x000fc80000010800 */
[----:B------:R-:W-:-:S07]  /*0a30*/  @!P0 FFMA.FTZ R0, R3, 0.93318945169448852539, R0 ;  /* 0x3f6ee58103008823 */ /* 0x000fce0000010000 */
.L_x_27520:
[----:B------:R-:W-:Y:S05]  /*0a40*/  BSYNC B0 ;  /* 0x0000000000007941 */ /* 0x000fea0003800000 */
.L_x_27518:
        /* <DEDUP_REMOVED lines=13> */
.L_x_27515:
        /* <DEDUP_REMOVED lines=25> */
.L_x_27522:
        /* <DEDUP_REMOVED lines=40> */
.L_x_27521:
        /* <DEDUP_REMOVED lines=48> */
.L_x_27524:
[----:B------:R-:W-:Y:S05]  /*1230*/  BSYNC B0 ;  /* 0x0000000000007941 */ /* 0x000fea0003800000 */
.L_x_27523:
[----:B------:R-:W-:Y:S01]  /*1240*/  BSSY B3, `(.L_x_27525) ;  /* 0x0000007000037945 */ /* 0x000fe20003800000 */
[----:B------:R-:W-:-:S03]  /*1250*/  FFMA R0, R4, R2, R5 ;  /* 0x0000000204007223 */ /* 0x000fc60000000005 */
[----:B------:R-:W-:Y:S05]  /*1260*/  @!P3 BRA `(.L_x_27526) ;  /* 0x000000000010b947 */ /* 0x000fea0003800000 */
[----:B------:R-:W-:Y:S02]  /*1270*/  MOV R25, R29 ;  /* 0x0000001d00197202 */ /* 0x000fe40000000f00 */
[----:B------:R-:W-:Y:S02]  /*1280*/  MOV R0, R32 ;  /* 0x0000002000007202 */ /* 0x000fe40000000f00 */
[----:B------:R-:W-:-:S07]  /*1290*/  MOV R2, 0x12b0 ;  /* 0x000012b000027802 */ /* 0x000fce0000000f00 */
[----:B-----5:R-:W-:Y:S05]  /*12a0*/  CALL.REL.NOINC `($__internal_68_$__cuda_sm3x_div_rn_ftz_f32_slowpath) ;  /* 0x000002b400f07944 */ /* 0x020fea0003c00000 */
.L_x_27526:
[----:B------:R-:W-:Y:S05]  /*12b0*/  BSYNC B3 ;  /* 0x0000000000037941 */ /* 0x000fea0003800000 */
.L_x_27525:
        /* <DEDUP_REMOVED lines=18> */
.L_x_27528:
[----:B------:R-:W-:Y:S02]  /*13e0*/  ISETP.GE.AND P0, PT, R16, RZ, PT ;  /* 0x000000ff1000720c */ /* 0x000fe40003f06270 */
[----:B------:R-:W-:-:S11]  /*13f0*/  MOV R3, 0x3fd774eb ;  /* 0x3fd774eb00037802 */ /* 0x000fd60000000f00 */
[----:B------:R-:W-:-:S04]  /*1400*/  @P0 FFMA.FTZ R0, R3, 0.93318945169448852539, -R0 ;  /* 0x3f6ee58103000823 */ /* 0x000fc80000010800 */
[----:B------:R-:W-:-:S07]  /*1410*/  @!P0 FFMA.FTZ R0, R3, 0.93318945169448852539, R0 ;  /* 0x3f6ee58103008823 */ /* 0x000fce0000010000 */
.L_x_27529:
[----:B------:R-:W-:Y:S05]  /*1420*/  BSYNC B0 ;  /* 0x0000000000007941 */ /* 0x000fea0003800000 */
.L_x_27527:
        /* <DEDUP_REMOVED lines=12> */
.L_x_27505:
        /* <DEDUP_REMOVED lines=13> */
.L_x_27531:
[----:B------:R-:W-:Y:S05]  /*15c0*/  BSYNC B3 ;  /* 0x0000000000037941 */ /* 0x000fea0003800000 */
.L_x_27530:
        /* <DEDUP_REMOVED lines=18> */
.L_x_27533:
[----:B------:R-:W-:Y:S02]  /*16f0*/  ISETP.GE.AND P0, PT, R16, RZ, PT ;  /* 0x000000ff1000720c */ /* 0x000fe40003f06270 */
[----:B------:R-:W-:-:S11]  /*1700*/  MOV R3, 0x3fd774eb ;  /* 0x3fd774eb00037802 */ /* 0x000fd60000000f00 */
[----:B------:R-:W-:-:S04]  /*1710*/  @P0 FFMA.FTZ R0, R3, 0.93318945169448852539, -R0 ;  /* 0x3f6ee58103000823 */ /* 0x000fc80000010800 */
[----:B------:R-:W-:-:S07]  /*1720*/  @!P0 FFMA.FTZ R0, R3, 0.93318945169448852539, R0 ;  /* 0x3f6ee58103008823 */ /* 0x000fce0000010000 */
.L_x_27534:
[----:B------:R-:W-:Y:S05]  /*1730*/  BSYNC B0 ;  /* 0x0000000000007941 */ /* 0x000fea0003800000 */
.L_x_27532:
        /* <DEDUP_REMOVED lines=27> */
.L_x_27504:
        /* <DEDUP_REMOVED lines=39> */
.L_x_27537:
[----:B------:R-:W-:Y:S05]  /*1b60*/  BSYNC B0 ;  /* 0x0000000000007941 */ /* 0x000fea0003800000 */
.L_x_27536:
[----:B------:R-:W-:Y:S01]  /*1b70*/  BSSY B3, `(.L_x_27538) ;  /* 0x0000007000037945 */ /* 0x000fe20003800000 */
[----:B------:R-:W-:-:S03]  /*1b80*/  FFMA R0, R4, R6, R5 ;  /* 0x0000000604007223 */ /* 0x000fc60000000005 */
[----:B------:R-:W-:Y:S05]  /*1b90*/  @!P0 BRA `(.L_x_27539) ;  /* 0x0000000000108947 */ /* 0x000fea0003800000 */
[----:B------:R-:W-:Y:S01]  /*1ba0*/  HFMA2.MMA R0, -RZ, RZ, 1.875, 0 ;  /* 0x3f800000ff007435 */ /* 0x000fe200000001ff */
[----:B------:R-:W-:Y:S02]  /*1bb0*/  MOV R25, R29 ;  /* 0x0000001d00197202 */ /* 0x000fe40000000f00 */
[----:B------:R-:W-:-:S08]  /*1bc0*/  MOV R2, 0x1be0 ;  /* 0x00001be000027802 */ /* 0x000fd00000000f00 */
[----:B-----5:R-:W-:Y:S05]  /*1bd0*/  CALL.REL.NOINC `($__internal_68_$__cuda_sm3x_div_rn_ftz_f32_slowpath) ;  /* 0x000002ac00a47944 */ /* 0x020fea0003c00000 */
.L_x_27539:
[----:B------:R-:W-:Y:S05]  /*1be0*/  BSYNC B3 ;  /* 0x0000000000037941 */ /* 0x000fea0003800000 */
.L_x_27538:
        /* <DEDUP_REMOVED lines=18> */
.L_x_27541:
[----:B------:R-:W-:Y:S02]  /*1d10*/  ISETP.GE.AND P0, PT, R16, RZ, PT ;  /* 0x000000ff1000720c */ /* 0x000fe40003f06270 */
[----:B------:R-:W-:-:S11]  /*1d20*/  MOV R3, 0x3fd774eb ;  /* 0x3fd774eb00037802 */ /* 0x000fd60000000f00 */
[----:B------:R-:W-:-:S04]  /*1d30*/  @P0 FFMA.FTZ R0, R3, 0.93318945169448852539, -R0 ;  /* 0x3f6ee58103000823 */ /* 0x000fc80000010800 */
[----:B------:R-:W-:-:S07]  /*1d40*/  @!P0 FFMA.FTZ R0, R3, 0.93318945169448852539, R0 ;  /* 0x3f6ee58103008823 */ /* 0x000fce0000010000 */
.L_x_27542:
[----:B------:R-:W-:Y:S05]  /*1d50*/  BSYNC B0 ;  /* 0x0000000000007941 */ /* 0x000fea0003800000 */
.L_x_27540:
        /* <DEDUP_REMOVED lines=10> */
.L_x_27535:
        /* <DEDUP_REMOVED lines=12> */
[----:B-----5:R-:W-:Y:S05]  /*1ec0*/  CALL.REL.NOINC `($__internal_68_$__cuda_sm3x_div_rn_ftz_f32_slowpath) ;  /* 0x000002a800e87944 */ /* 0x020fea0003c00000 */
.L_x_27544:
[----:B------:R-:W-:Y:S05]  /*1ed0*/  BSYNC B3 ;  /* 0x0000000000037941 */ /* 0x000fea0003800000 */
.L_x_27543:
        /* <DEDUP_REMOVED lines=18> */
.L_x_27546:
[----:B------:R-:W-:Y:S02]  /*2000*/  ISETP.GE.AND P0, PT, R16, RZ, PT ;  /* 0x000000ff1000720c */ /* 0x000fe40003f06270 */
[----:B------:R-:W-:-:S11]  /*2010*/  MOV R3, 0x3fd774eb ;  /* 0x3fd774eb00037802 */ /* 0x000fd60000000f00 */
[----:B------:R-:W-:-:S04]  /*2020*/  @P0 FFMA.FTZ R0, R3, 0.93318945169448852539, -R0 ;  /* 0x3f6ee58103000823 */ /* 0x000fc80000010800 */
[----:B------:R-:W-:-:S07]  /*2030*/  @!P0 FFMA.FTZ R0, R3, 0.93318945169448852539, R0 ;  /* 0x3f6ee58103008823 */ /* 0x000fce0000010000 */
.L_x_27547:
[----:B------:R-:W-:Y:S05]  /*2040*/  BSYNC B0 ;  /* 0x0000000000007941 */ /* 0x000fea0003800000 */
.L_x_27545:
        /* <DEDUP_REMOVED lines=11> */
.L_x_27503:
        /* <DEDUP_REMOVED lines=33> */
[----:B-----5:R-:W-:Y:S05]  /*2310*/  CALL.REL.NOINC `($__internal_68_$__cuda_sm3x_div_rn_ftz_f32_slowpath) ;  /* 0x000002a400d47944 */ /* 0x020fea0003c00000 */
.L_x_27549:
[----:B------:R-:W-:Y:S05]  /*2320*/  BSYNC B3 ;  /* 0x0000000000037941 */ /* 0x000fea0003800000 */
.L_x_27548:
        /* <DEDUP_REMOVED lines=18> */
.L_x_27551:
[----:B------:R-:W-:Y:S02]  /*2450*/  ISETP.GE.AND P0, PT, R16, RZ, PT ;  /* 0x000000ff1000720c */ /* 0x000fe40003f06270 */
[----:B------:R-:W-:-:S11]  /*2460*/  MOV R3, 0x3fd774eb ;  /* 0x3fd774eb00037802 */ /* 0x000fd60000000f00 */
[----:B------:R-:W-:-:S04]  /*2470*/  @P0 FFMA.FTZ R0, R3, 0.93318945169448852539, -R0 ;  /* 0x3f6ee58103000823 */ /* 0x000fc80000010800 */
[----:B------:R-:W-:-:S07]  /*2480*/  @!P0 FFMA.FTZ R0, R3, 0.93318945169448852539, R0 ;  /* 0x3f6ee58103008823 */ /* 0x000fce0000010000 */
.L_x_27552:
[----:B------:R-:W-:Y:S05]  /*2490*/  BSYNC B0 ;  /* 0x0000000000007941 */ /* 0x000fea0003800000 */
.L_x_27550:
        /* <DEDUP_REMOVED lines=11> */
.L_x_27502:
        /* <DEDUP_REMOVED lines=25> */
[----:B-----5:R-:W-:Y:S05]  /*26e0*/  CALL.REL.NOINC `($__internal_68_$__cuda_sm3x_div_rn_ftz_f32_slowpath) ;  /* 0x000002a000e07944 */ /* 0x020fea0003c00000 */
.L_x_27554:
[----:B------:R-:W-:Y:S05]  /*26f0*/  BSYNC B3 ;  /* 0x0000000000037941 */ /* 0x000fea0003800000 */
.L_x_27553:
        /* <DEDUP_REMOVED lines=18> */
.L_x_27556:
[----:B------:R-:W-:Y:S02]  /*2820*/  ISETP.GE.AND P0, PT, R16, RZ, PT ;  /* 0x000000ff1000720c */ /* 0x000fe40003f06270 */
[----:B------:R-:W-:-:S11]  /*2830*/  MOV R3, 0x3fd774eb ;  /* 0x3fd774eb00037802 */ /* 0x000fd60000000f00 */
[----:B------:R-:W-:-:S04]  /*2840*/  @P0 FFMA.FTZ R0, R3, 0.93318945169448852539, -R0 ;  /* 0x3f6ee58103000823 */ /* 0x000fc80000010800 */
[----:B------:R-:W-:-:S07]  /*2850*/  @!P0 FFMA.FTZ R0, R3, 0.93318945169448852539, R0 ;  /* 0x3f6ee58103008823 */ /* 0x000fce0000010000 */
.L_x_27557:
[----:B------:R-:W-:Y:S05]  /*2860*/  BSYNC B0 ;  /* 0x0000000000007941 */ /* 0x000fea0003800000 */
.L_x_27555:
        /* <DEDUP_REMOVED lines=12> */
.L_x_27514:
[----:B------:R-:W-:Y:S05]  /*2930*/  BSYNC B2 ;  /* 0x0000000000027941 */ /* 0x000fea0003800000 */
.L_x_27501:
        /* <DEDUP_REMOVED lines=43> */
.L_x_27561:
        /* <DEDUP_REMOVED lines=10> */
.L_x_27560:
[----:B------:R-:W-:-:S04]  /*2c90*/  FMUL.RZ R4, R4, 0.15915493667125701904 ;  /* 0x3e22f98304047820 */ /* 0x000fc8000040c000 */
[----:B------:R1:W2:Y:S08]  /*2ca0*/  MUFU.SIN R17, R4 ;  /* 0x0000000400117308 */ /* 0x0002b00000000400 */
[----:B------:R1:W3:Y:S01]  /*2cb0*/  MUFU.COS R16, R4 ;  /* 0x0000000400107308 */ /* 0x0002e20000000000 */
[----:B------:R-:W-:Y:S05]  /*2cc0*/  BRA `(.L_x_27562) ;  /* 0x00000000000c7947 */ /* 0x000fea0003800000 */
.L_x_27559:
[----:B------:R-:W-:Y:S01]  /*2cd0*/  FMUL.FTZ R16, R30, 1.4426950216293334961 ;  /* 0x3fb8aa3b1e107820 */ /* 0x000fe20000410000 */
[----:B------:R-:W-:-:S05]  /*2ce0*/  MOV R17, R4 ;  /* 0x0000000400117202 */ /* 0x000fca0000000f00 */
[----:B------:R-:W0:Y:S02]  /*2cf0*/  MUFU.EX2 R16, R16 ;  /* 0x0000001000107308 */ /* 0x000e240000000800 */
.L_x_27562:
[----:B------:R-:W-:Y:S05]  /*2d00*/  BSYNC B0 ;  /* 0x0000000000007941 */ /* 0x000fea0003800000 */
.L_x_27558:
        /* <DEDUP_REMOVED lines=61> */
.L_x_27570:
[----:B------:R-:W-:Y:S05]  /*30e0*/  BSYNC B0 ;  /* 0x0000000000007941 */ /* 0x000fea0003800000 */
.L_x_27569:
[----:B------:R-:W-:Y:S01]  /*30f0*/  BSSY B3, `(.L_x_27571) ;  /* 0x0000007000037945 */ /* 0x000fe20003800000 */
[----:B------:R-:W-:-:S03]  /*3100*/  FFMA R0, R4, R6, R5 ;  /* 0x0000000604007223 */ /* 0x000fc60000000005 */
[----:B------:R-:W-:Y:S05]  /*3110*/  @!P0 BRA `(.L_x_27572) ;  /* 0x0000000000108947 */ /* 0x000fea0003800000 */
[----:B------:R-:W-:Y:S02]  /*3120*/  MOV R25, R29 ;  /* 0x0000001d00197202 */ /* 0x000fe40000000f00 */
[----:B------:R-:W-:Y:S02]  /*3130*/  MOV R0, R32 ;  /* 0x0000002000007202 */ /* 0x000fe40000000f00 */
[----:B------:R-:W-:-:S07]  /*3140*/  MOV R2, 0x3160 ;  /* 0x0000316000027802 */ /* 0x000fce0000000f00 */
[----:B0-23-5:R-:W-:Y:S05]  /*3150*/  CALL.REL.NOINC `($__internal_68_$__cuda_sm3x_div_rn_ftz_f32_slowpath) ;  /* 0x0000029800447944 */ /* 0x02dfea0003c00000 */
.L_x_27572:
[----:B------:R-:W-:Y:S05]  /*3160*/  BSYNC B3 ;  /* 0x0000000000037941 */ /* 0x000fea0003800000 */
.L_x_27571:
        /* <DEDUP_REMOVED lines=18> */
.L_x_27574:
[----:B------:R-:W-:Y:S02]  /*3290*/  ISETP.GE.AND P0, PT, R18, RZ, PT ;  /* 0x000000ff1200720c */ /* 0x000fe40003f06270 */
[----:B------:R-:W-:-:S11]  /*32a0*/  MOV R3, 0x3fd774eb ;  /* 0x3fd774eb00037802 */ /* 0x000fd60000000f00 */
[----:B------:R-:W-:-:S04]  /*32b0*/  @P0 FFMA.FTZ R0, R3, 0.93318945169448852539, -R0 ;  /* 0x3f6ee58103000823 */ /* 0x000fc80000010800 */
[----:B------:R-:W-:-:S07]  /*32c0*/  @!P0 FFMA.FTZ R0, R3, 0.93318945169448852539, R0 ;  /* 0x3f6ee58103008823 */ /* 0x000fce0000010000 */
.L_x_27575:
[----:B------:R-:W-:Y:S05]  /*32d0*/  BSYNC B0 ;  /* 0x0000000000007941 */ /* 0x000fea0003800000 */
.L_x_27573:
        /* <DEDUP_REMOVED lines=12> */
.L_x_27568:
        /* <DEDUP_REMOVED lines=16> */
[----:B-123-5:R-:W-:Y:S05]  /*34a0*/  CALL.REL.NOINC `($__internal_68_$__cuda_sm3x_div_rn_ftz_f32_slowpath) ;  /* 0x0000029400707944 */ /* 0x02efea0003c00000 */
.L_x_27579:
[----:B------:R-:W-:Y:S05]  /*34b0*/  BSYNC B3 ;  /* 0x0000000000037941 */ /* 0x000fea0003800000 */
.L_x_27578:
        /* <DEDUP_REMOVED lines=18> */
.L_x_27581:
[----:B------:R-:W-:Y:S02]  /*35e0*/  ISETP.GE.AND P0, PT, R18, RZ, PT ;  /* 0x000000ff1200720c */ /* 0x000fe40003f06270 */
[----:B------:R-:W-:-:S11]  /*35f0*/  MOV R3, 0x3fd774eb ;  /* 0x3fd774eb00037802 */ /* 0x000fd60000000f00 */
[----:B------:R-:W-:-:S04]  /*3600*/  @P0 FFMA.FTZ R0, R3, 0.93318945169448852539, -R0 ;  /* 0x3f6ee58103000823 */ /* 0x000fc80000010800 */
[----:B------:R-:W-:-:S07]  /*3610*/  @!P0 FFMA.FTZ R0, R3, 0.93318945169448852539, R0 ;  /* 0x3f6ee58103008823 */ /* 0x000fce0000010000 */
.L_x_27582:
[----:B------:R-:W-:Y:S05]  /*3620*/  BSYNC B0 ;  /* 0x0000000000007941 */ /* 0x000fea0003800000 */
.L_x_27580:
        /* <DEDUP_REMOVED lines=13> */
.L_x_27577:
        /* <DEDUP_REMOVED lines=25> */
.L_x_27584:
        /* <DEDUP_REMOVED lines=40> */
.L_x_27583:
        /* <DEDUP_REMOVED lines=48> */
.L_x_27586:
[----:B------:R-:W-:Y:S05]  /*3e10*/  BSYNC B0 ;  /* 0x0000000000007941 */ /* 0x000fea0003800000 */
.L_x_27585:
[----:B------:R-:W-:Y:S01]  /*3e20*/  BSSY B3, `(.L_x_27587) ;  /* 0x0000007000037945 */ /* 0x000fe20003800000 */
[----:B------:R-:W-:-:S03]  /*3e30*/  FFMA R0, R4, R2, R5 ;  /* 0x0000000204007223 */ /* 0x000fc60000000005 */
[----:B------:R-:W-:Y:S05]  /*3e40*/  @!P3 BRA `(.L_x_27588) ;  /* 0x000000000010b947 */ /* 0x000fea0003800000 */
[----:B------:R-:W-:Y:S02]  /*3e50*/  MOV R25, R29 ;  /* 0x0000001d00197202 */ /* 0x000fe40000000f00 */
[----:B------:R-:W-:Y:S02]  /*3e60*/  MOV R0, R32 ;  /* 0x0000002000007202 */ /* 0x000fe40000000f00 */
[----:B------:R-:W-:-:S07]  /*3e70*/  MOV R2, 0x3e90 ;  /* 0x00003e9000027802 */ /* 0x000fce0000000f00 */
[----:B0-23-5:R-:W-:Y:S05]  /*3e80*/  CALL.REL.NOINC `($__internal_68_$__cuda_sm3x_div_rn_ftz_f32_slowpath) ;  /* 0x0000028800f87944 */ /* 0x02dfea0003c00000 */
.L_x_27588:
[----:B------:R-:W-:Y:S05]  /*3e90*/  BSYNC B3 ;  /* 0x0000000000037941 */ /* 0x000fea0003800000 */
.L_x_27587:
        /* <DEDUP_REMOVED lines=18> */
.L_x_27590:
[----:B------:R-:W-:Y:S02]  /*3fc0*/  ISETP.GE.AND P0, PT, R18, RZ, PT ;  /* 0x000000ff1200720c */ /* 0x000fe40003f06270 */
[----:B------:R-:W-:-:S11]  /*3fd0*/  MOV R3, 0x3fd774eb ;  /* 0x3fd774eb00037802 */ /* 0x000fd60000000f00 */
[----:B------:R-:W-:-:S04]  /*3fe0*/  @P0 FFMA.FTZ R0, R3, 0.93318945169448852539, -R0 ;  /* 0x3f6ee58103000823 */ /* 0x000fc80000010800 */
[----:B------:R-:W-:-:S07]  /*3ff0*/  @!P0 FFMA.FTZ R0, R3, 0.93318945169448852539, R0 ;  /* 0x3f6ee58103008823 */ /* 0x000fce0000010000 */
.L_x_27591:
[----:B------:R-:W-:Y:S05]  /*4000*/  BSYNC B0 ;  /* 0x0000000000007941 */ /* 0x000fea0003800000 */
.L_x_27589:
        /* <DEDUP_REMOVED lines=12> */
.L_x_27567:
        /* <DEDUP_REMOVED lines=13> */
.L_x_27593:
[----:B------:R-:W-:Y:S05]  /*41a0*/  BSYNC B3 ;  /* 0x0000000000037941 */ /* 0x000fea0003800000 */
.L_x_27592:
        /* <DEDUP_REMOVED lines=18> */
.L_x_27595:
[----:B------:R-:W-:Y:S02]  /*42d0*/  ISETP.GE.AND P0, PT, R18, RZ, PT ;  /* 0x000000ff1200720c */ /* 0x000fe40003f06270 */
[----:B------:R-:W-:-:S11]  /*42e0*/  MOV R3, 0x3fd774eb ;  /* 0x3fd774eb00037802 */ /* 0x000fd60000000f00 */
[----:B------:R-:W-:-:S04]  /*42f0*/  @P0 FFMA.FTZ R0, R3, 0.93318945169448852539, -R0 ;  /* 0x3f6ee58103000823 */ /* 0x000fc80000010800 */
[----:B------:R-:W-:-:S07]  /*4300*/  @!P0 FFMA.FTZ R0, R3, 0.93318945169448852539, R0 ;  /* 0x3f6ee58103008823 */ /* 0x000fce0000010000 */
.L_x_27596:
[----:B------:R-:W-:Y:S05]  /*4310*/  BSYNC B0 ;  /* 0x0000000000007941 */ /* 0x000fea0003800000 */
.L_x_27594:
        /* <DEDUP_REMOVED lines=27> */
.L_x_27566:
        /* <DEDUP_REMOVED lines=39> */
.L_x_27599:
[----:B------:R-:W-:Y:S05]  /*4740*/  BSYNC B0 ;  /* 0x0000000000007941 */ /* 0x000fea0003800000 */
.L_x_27598:
[----:B------:R-:W-:Y:S01]  /*4750*/  BSSY B3, `(.L_x_27600) ;  /* 0x0000007000037945 */ /* 0x000fe20003800000 */
[----:B------:R-:W-:-:S03]  /*4760*/  FFMA R0, R0, R6, R5 ;  /* 0x0000000600007223 */ /* 0x000fc60000000005 */
[----:B------:R-:W-:Y:S05]  /*4770*/  @!P0 BRA `(.L_x_27601) ;  /* 0x0000000000108947 */ /* 0x000fea0003800000 */
[----:B------:R-:W-:Y:S01]  /*4780*/  HFMA2.MMA R0, -RZ, RZ, 1.875, 0 ;  /* 0x3f800000ff007435 */ /* 0x000fe200000001ff */
[----:B------:R-:W-:Y:S02]  /*4790*/  MOV R25, R29 ;  /* 0x0000001d00197202 */ /* 0x000fe40000000f00 */
[----:B------:R-:W-:-:S08]  /*47a0*/  MOV R2, 0x47c0 ;  /* 0x000047c000027802 */ /* 0x000fd00000000f00 */
[----:B--23-5:R-:W-:Y:S05]  /*47b0*/  CALL.REL.NOINC `($__internal_68_$__cuda_sm3x_div_rn_ftz_f32_slowpath) ;  /* 0x0000028000ac7944 */ /* 0x02cfea0003c00000 */
.L_x_27601:
[----:B------:R-:W-:Y:S05]  /*47c0*/  BSYNC B3 ;  /* 0x0000000000037941 */ /* 0x000fea0003800000 */
.L_x_27600:
        /* <DEDUP_REMOVED lines=18> */
.L_x_27603:
[----:B------:R-:W-:Y:S02]  /*48f0*/  ISETP.GE.AND P0, PT, R18, RZ, PT ;  /* 0x000000ff1200720c */ /* 0x000fe40003f06270 */
[----:B------:R-:W-:-:S11]  /*4900*/  MOV R3, 0x3fd774eb ;  /* 0x3fd774eb00037802 */ /* 0x000fd60000000f00 */
[----:B------:R-:W-:-:S04]  /*4910*/  @P0 FFMA.FTZ R0, R3, 0.93318945169448852539, -R0 ;  /* 0x3f6ee58103000823 */ /* 0x000fc80000010800 */
[----:B------:R-:W-:-:S07]  /*4920*/  @!P0 FFMA.FTZ R0, R3, 0.93318945169448852539, R0 ;  /* 0x3f6ee58103008823 */ /* 0x000fce0000010000 */
.L_x_27604:
[----:B------:R-:W-:Y:S05]  /*4930*/  BSYNC B0 ;  /* 0x0000000000007941 */ /* 0x000fea0003800000 */
.L_x_27602:
        /* <DEDUP_REMOVED lines=10> */
.L_x_27597:
        /* <DEDUP_REMOVED lines=12> */
[----:B0123-5:R-:W-:Y:S05]  /*4aa0*/  CALL.REL.NOINC `($__internal_68_$__cuda_sm3x_div_rn_ftz_f32_slowpath) ;  /* 0x0000027c00f07944 */ /* 0x02ffea0003c00000 */
.L_x_27606:
[----:B------:R-:W-:Y:S05]  /*4ab0*/  BSYNC B3 ;  /* 0x0000000000037941 */ /* 0x000fea0003800000 */
.L_x_27605:
        /* <DEDUP_REMOVED lines=18> */
.L_x_27608:
[----:B------:R-:W-:Y:S02]  /*4be0*/  ISETP.GE.AND P0, PT, R18, RZ, PT ;  /* 0x000000ff1200720c */ /* 0x000fe40003f06270 */
[----:B------:R-:W-:-:S11]  /*4bf0*/  MOV R3, 0x3fd774eb ;  /* 0x3fd774eb00037802 */ /* 0x000fd60000000f00 */
[----:B------:R-:W-:-:S04]  /*4c00*/  @P0 FFMA.FTZ R0, R3, 0.93318945169448852539, -R0 ;  /* 0x3f6ee58103000823 */ /* 0x000fc80000010800 */
[----:B------:R-:W-:-:S07]  /*4c10*/  @!P0 FFMA.FTZ R0, R3, 0.93318945169448852539, R0 ;  /* 0x3f6ee58103008823 */ /* 0x000fce0000010000 */
.L_x_27609:
[----:B------:R-:W-:Y:S05]  /*4c20*/  BSYNC B0 ;  /* 0x0000000000007941 */ /* 0x000fea0003800000 */
.L_x_27607:
        /* <DEDUP_REMOVED lines=11> */
.L_x_27565:
        /* <DEDUP_REMOVED lines=33> */
[----:B0-23-5:R-:W-:Y:S05]  /*4ef0*/  CALL.REL.NOINC `($__internal_68_$__cuda_sm3x_div_rn_ftz_f32_slowpath) ;  /* 0x0000027800dc7944 */ /* 0x02dfea0003c00000 */
.L_x_27611:
[----:B------:R-:W-:Y:S05]  /*4f00*/  BSYNC B3 ;  /* 0x0000000000037941 */ /* 0x000fea0003800000 */
.L_x_27610:
        /* <DEDUP_REMOVED lines=18> */
.L_x_27613:
[----:B------:R-:W-:Y:S02]  /*5030*/  ISETP.GE.AND P0, PT, R18, RZ, PT ;  /* 0x000000ff1200720c */ /* 0x000fe40003f06270 */
[----:B------:R-:W-:-:S11]  /*5040*/  MOV R3, 0x3fd774eb ;  /* 0x3fd774eb00037802 */ /* 0x000fd60000000f00 */
[----:B------:R-:W-:-:S04]  /*5050*/  @P0 FFMA.FTZ R0, R3, 0.93318945169448852539, -R0 ;  /* 0x3f6ee58103000823 */ /* 0x000fc80000010800 */
[----:B------:R-:W-:-:S07]  /*5060*/  @!P0 FFMA.FTZ R0, R3, 0.93318945169448852539, R0 ;  /* 0x3f6ee58103008823 */ /* 0x000fce0000010000 */
.L_x_27614:
[----:B------:R-:W-:Y:S05]  /*5070*/  BSYNC B0 ;  /* 0x0000000000007941 */ /* 0x000fea0003800000 */
.L_x_27612:
        /* <DEDUP_REMOVED lines=11> */
.L_x_27564:
        /* <DEDUP_REMOVED lines=25> */
[----:B--23-5:R-:W-:Y:S05]  /*52c0*/  CALL.REL.NOINC `($__internal_68_$__cuda_sm3x_div_rn_ftz_f32_slowpath) ;  /* 0x0000027400e87944 */ /* 0x02cfea0003c00000 */
.L_x_27616:
[----:B------:R-:W-:Y:S05]  /*52d0*/  BSYNC B3 ;  /* 0x0000000000037941 */ /* 0x000fea0003800000 */
.L_x_27615:
        /* <DEDUP_REMOVED lines=18> */
.L_x_27618:
[----:B------:R-:W-:Y:S02]  /*5400*/  ISETP.GE.AND P0, PT, R18, RZ, PT ;  /* 0x000000ff1200720c */ /* 0x000fe40003f06270 */
[----:B------:R-:W-:-:S11]  /*5410*/  MOV R3, 0x3fd774eb ;  /* 0x3fd774eb00037802 */ /* 0x000fd60000000f00 */
[----:B------:R-:W-:-:S04]  /*5420*/  @P0 FFMA.FTZ R0, R3, 0.93318945169448852539, -R0 ;  /* 0x3f6ee58103000823 */ /* 0x000fc80000010800 */
[----:B------:R-:W-:-:S07]  /*5430*/  @!P0 FFMA.FTZ R0, R3, 0.93318945169448852539, R0 ;  /* 0x3f6ee58103008823 */ /* 0x000fce0000010000 */
.L_x_27619:
[----:B------:R-:W-:Y:S05]  /*5440*/  BSYNC B0 ;  /* 0x0000000000007941 */ /* 0x000fea0003800000 */
.L_x_27617:
        /* <DEDUP_REMOVED lines=12> */
.L_x_27576:
[----:B------:R-:W-:Y:S05]  /*5510*/  BSYNC B2 ;  /* 0x0000000000027941 */ /* 0x000fea0003800000 */
.L_x_27563:
        /* <DEDUP_REMOVED lines=43> */
.L_x_27623:
        /* <DEDUP_REMOVED lines=10> */
.L_x_27622:
[----:B------:R-:W-:-:S04]  /*5870*/  FMUL.RZ R4, R4, 0.15915493667125701904 ;  /* 0x3e22f98304047820 */ /* 0x000fc8000040c000 */
[----:B------:R4:W1:Y:S08]  /*5880*/  MUFU.SIN R19, R4 ;  /* 0x0000000400137308 */ /* 0x0008700000000400 */
[----:B------:R4:W0:Y:S01]  /*5890*/  MUFU.COS R18, R4 ;  /* 0x0000000400127308 */ /* 0x0008220000000000 */
[----:B------:R-:W-:Y:S05]  /*58a0*/  BRA `(.L_x_27624) ;  /* 0x00000000000c7947 */ /* 0x000fea0003800000 */
.L_x_27621:
[----:B------:R-:W-:Y:S01]  /*58b0*/  FMUL.FTZ R18, R30, 1.4426950216293334961 ;  /* 0x3fb8aa3b1e127820 */ /* 0x000fe20000410000 */
[----:B------:R-:W-:-:S05]  /*58c0*/  MOV R19, R4 ;  /* 0x0000000400137202 */ /* 0x000fca0000000f00 */
[----:B------:R-:W1:Y:S02]  /*58d0*/  MUFU.EX2 R18, R18 ;  /* 0x0000001200127308 */ /* 0x000e640000000800 */
.L_x_27624:
[----:B------:R-:W-:Y:S05]  /*58e0*/  BSYNC B0 ;  /* 0x0000000000007941 */ /* 0x000fea0003800000 */
.L_x_27620:
        /* <DEDUP_REMOVED lines=61> */
.L_x_27632:
[----:B------:R-:W-:Y:S05]  /*5cc0*/  BSYNC B0 ;  /* 0x0000000000007941 */ /* 0x000fea0003800000 */
.L_x_27631:
[----:B------:R-:W-:Y:S01]  /*5cd0*/  BSSY B3, `(.L_x_27633) ;  /* 0x0000007000037945 */ /* 0x000fe20003800000 */
[----:B------:R-:W-:-:S03]  /*5ce0*/  FFMA R0, R4, R6, R5 ;  /* 0x0000000604007223 */ /* 0x000fc60000000005 */
[----:B------:R-:W-:Y:S05]  /*5cf0*/  @!P0 BRA `(.L_x_27634) ;  /* 0x0000000000108947 */ /* 0x000fea0003800000 */
[----:B------:R-:W-:Y:S02]  /*5d00*/  MOV R25, R29 ;  /* 0x0000001d00197202 */ /* 0x000fe40000000f00 */
[----:B------:R-:W-:Y:S02]  /*5d10*/  MOV R0, R32 ;  /* 0x0000002000007202 */ /* 0x000fe40000000f00 */
[----:B------:R-:W-:-:S07]  /*5d20*/  MOV R2, 0x5d40 ;  /* 0x00005d4000027802 */ /* 0x000fce0000000f00 */
[----:B0123--:R-:W-:Y:S05]  /*5d30*/  CALL.REL.NOINC `($__internal_68_$__cuda_sm3x_div_rn_ftz_f32_slowpath) ;  /* 0x0000026c004c7944 */ /* 0x00ffea0003c00000 */
.L_x_27634:
[----:B------:R-:W-:Y:S05]  /*5d40*/  BSYNC B3 ;  /* 0x0000000000037941 */ /* 0x000fea0003800000 */
.L_x_27633:
        /* <DEDUP_REMOVED lines=18> */
.L_x_27636:
[----:B------:R-:W-:Y:S02]  /*5e70*/  ISETP.GE.AND P0, PT, R20, RZ, PT ;  /* 0x000000ff1400720c */ /* 0x000fe40003f06270 */
[----:B------:R-:W-:-:S11]  /*5e80*/  MOV R3, 0x3fd774eb ;  /* 0x3fd774eb00037802 */ /* 0x000fd60000000f00 */
[----:B------:R-:W-:-:S04]  /*5e90*/  @P0 FFMA.FTZ R0, R3, 0.93318945169448852539, -R0 ;  /* 0x3f6ee58103000823 */ /* 0x000fc80000010800 */
[----:B------:R-:W-:-:S07]  /*5ea0*/  @!P0 FFMA.FTZ R0, R3, 0.93318945169448852539, R0 ;  /* 0x3f6ee58103008823 */ /* 0x000fce0000010000 */
.L_x_27637:
[----:B------:R-:W-:Y:S05]  /*5eb0*/  BSYNC B0 ;  /* 0x0000000000007941 */ /* 0x000fea0003800000 */
.L_x_27635:
        /* <DEDUP_REMOVED lines=12> */
.L_x_27630:
        /* <DEDUP_REMOVED lines=16> */
[----:B-1234-:R-:W-:Y:S05]  /*6080*/  CALL.REL.NOINC `($__internal_68_$__cuda_sm3x_div_rn_ftz_f32_slowpath) ;  /* 0x0000026800787944 */ /* 0x01efea0003c00000 */
.L_x_27641:
[----:B------:R-:W-:Y:S05]  /*6090*/  BSYNC B3 ;  /* 0x0000000000037941 */ /* 0x000fea0003800000 */
.L_x_27640:
        /* <DEDUP_REMOVED lines=18> */
.L_x_27643:
[----:B------:R-:W-:Y:S02]  /*61c0*/  ISETP.GE.AND P0, PT, R20, RZ, PT ;  /* 0x000000ff1400720c */ /* 0x000fe40003f06270 */
[----:B------:R-:W-:-:S11]  /*61d0*/  MOV R3, 0x3fd774eb ;  /* 0x3fd774eb00037802 */ /* 0x000fd60000000f00 */
[----:B------:R-:W-:-:S04]  /*61e0*/  @P0 FFMA.FTZ R0, R3, 0.93318945169448852539, -R0 ;  /* 0x3f6ee58103000823 */ /* 0x000fc80000010800 */
[----:B------:R-:W-:-:S07]  /*61f0*/  @!P0 FFMA.FTZ R0, R3, 0.93318945169448852539, R0 ;  /* 0x3f6ee58103008823 */ /* 0x000fce0000010000 */
.L_x_27644:
[----:B------:R-:W-:Y:S05]  /*6200*/  BSYNC B0 ;  /* 0x0000000000007941 */ /* 0x000fea0003800000 */
.L_x_27642:
        /* <DEDUP_REMOVED lines=13> */
.L_x_27639:
        /* <DEDUP_REMOVED lines=25> */
.L_x_27646:
        /* <DEDUP_REMOVED lines=40> */
.L_x_27645:
        /* <DEDUP_REMOVED lines=48> */
.L_x_27648:
[----:B------:R-:W-:Y:S05]  /*69f0*/  BSYNC B0 ;  /* 0x0000000000007941 */ /* 0x000fea0003800000 */
.L_x_27647:
[----:B------:R-:W-:Y:S01]  /*6a00*/  BSSY B3, `(.L_x_27649) ;  /* 0x0000007000037945 */ /* 0x000fe20003800000 */
[----:B------:R-:W-:-:S03]  /*6a10*/  FFMA R0, R4, R2, R5 ;  /* 0x0000000204007223 */ /* 0x000fc60000000005 */
[----:B------:R-:W-:Y:S05]  /*6a20*/  @!P3 BRA `(.L_x_27650) ;  /* 0x000000000010b947 */ /* 0x000fea0003800000 */
[----:B------:R-:W-:Y:S02]  /*6a30*/  MOV R25, R29 ;  /* 0x0000001d00197202 */ /* 0x000fe40000000f00 */
[----:B------:R-:W-:Y:S02]  /*6a40*/  MOV R0, R32 ;  /* 0x0000002000007202 */ /* 0x000fe40000000f00 */
[----:B------:R-:W-:-:S07]  /*6a50*/  MOV R2, 0x6a70 ;  /* 0x00006a7000027802 */ /* 0x000fce0000000f00 */
[----:B0123--:R-:W-:Y:S05]  /*6a60*/  CALL.REL.NOINC `($__internal_68_$__cuda_sm3x_div_rn_ftz_f32_slowpath) ;  /* 0x0000026000007944 */ /* 0x00ffea0003c00000 */
.L_x_27650:
[----:B------:R-:W-:Y:S05]  /*6a70*/  BSYNC B3 ;  /* 0x0000000000037941 */ /* 0x000fea0003800000 */
.L_x_27649:
        /* <DEDUP_REMOVED lines=18> */
.L_x_27652:
[----:B------:R-:W-:Y:S02]  /*6ba0*/  ISETP.GE.AND P0, PT, R20, RZ, PT ;  /* 0x000000ff1400720c */ /* 0x000fe40003f06270 */
[----:B------:R-:W-:-:S11]  /*6bb0*/  MOV R3, 0x3fd774eb ;  /* 0x3fd774eb00037802 */ /* 0x000fd60000000f00 */
[----:B------:R-:W-:-:S04]  /*6bc0*/  @P0 FFMA.FTZ R0, R3, 0.93318945169448852539, -R0 ;  /* 0x3f6ee58103000823 */ /* 0x000fc80000010800 */
[----:B------:R-:W-:-:S07]  /*6bd0*/  @!P0 FFMA.FTZ R0, R3, 0.93318945169448852539, R0 ;  /* 0x3f6ee58103008823 */ /* 0x000fce0000010000 */
.L_x_27653:
[----:B------:R-:W-:Y:S05]  /*6be0*/  BSYNC B0 ;  /* 0x0000000000007941 */ /* 0x000fea0003800000 */
.L_x_27651:
        /* <DEDUP_REMOVED lines=12> */
.L_x_27629:
        /* <DEDUP_REMOVED lines=13> */
.L_x_27655:
[----:B------:R-:W-:Y:S05]  /*6d80*/  BSYNC B3 ;  /* 0x0000000000037941 */ /* 0x000fea0003800000 */
.L_x_27654:
        /* <DEDUP_REMOVED lines=18> */
.L_x_27657:
[----:B------:R-:W-:Y:S02]  /*6eb0*/  ISETP.GE.AND P0, PT, R20, RZ, PT ;  /* 0x000000ff1400720c */ /* 0x000fe40003f06270 */
[----:B------:R-:W-:-:S11]  /*6ec0*/  MOV R3, 0x3fd774eb ;  /* 0x3fd774eb00037802 */ /* 0x000fd60000000f00 */
[----:B------:R-:W-:-:S04]  /*6ed0*/  @P0 FFMA.FTZ R0, R3, 0.93318945169448852539, -R0 ;  /* 0x3f6ee58103000823 */ /* 0x000fc80000010800 */
[----:B------:R-:W-:-:S07]  /*6ee0*/  @!P0 FFMA.FTZ R0, R3, 0.93318945169448852539, R0 ;  /* 0x3f6ee58103008823 */ /* 0x000fce0000010000 */
.L_x_27658:
[----:B------:R-:W-:Y:S05]  /*6ef0*/  BSYNC B0 ;  /* 0x0000000000007941 */ /* 0x000fea0003800000 */
.L_x_27656:
        /* <DEDUP_REMOVED lines=27> */
.L_x_27628:
        /* <DEDUP_REMOVED lines=39> */
.L_x_27661:
[----:B------:R-:W-:Y:S05]  /*7320*/  BSYNC B0 ;  /* 0x0000000000007941 */ /* 0x000fea0003800000 */
.L_x_27660:
[----:B------:R-:W-:Y:S01]  /*7330*/  BSSY B3, `(.L_x_27662) ;  /* 0x0000007000037945 */ /* 0x000fe20003800000 */
[----:B------:R-:W-:-:S03]  /*7340*/  FFMA R0, R0, R6, R5 ;  /* 0x0000000600007223 */ /* 0x000fc60000000005 */
[----:B------:R-:W-:Y:S05]  /*7350*/  @!P0 BRA `(.L_x_27663) ;  /* 0x0000000000108947 */ /* 0x000fea0003800000 */
[----:B------:R-:W-:Y:S01]  /*7360*/  HFMA2.MMA R0, -RZ, RZ, 1.875, 0 ;  /* 0x3f800000ff007435 */ /* 0x000fe200000001ff */
[----:B------:R-:W-:Y:S02]  /*7370*/  MOV R25, R29 ;  /* 0x0000001d00197202 */ /* 0x000fe40000000f00 */
[----:B------:R-:W-:-:S08]  /*7380*/  MOV R2, 0x73a0 ;  /* 0x000073a000027802 */ /* 0x000fd00000000f00 */
[----:B-123--:R-:W-:Y:S05]  /*7390*/  CALL.REL.NOINC `($__internal_68_$__cuda_sm3x_div_rn_ftz_f32_slowpath) ;  /* 0x0000025400b47944 */ /* 0x00efea0003c00000 */
.L_x_27663:
[----:B------:R-:W-:Y:S05]  /*73a0*/  BSYNC B3 ;  /* 0x0000000000037941 */ /* 0x000fea0003800000 */
.L_x_27662:
        /* <DEDUP_REMOVED lines=18> */
.L_x_27665:
[----:B------:R-:W-:Y:S02]  /*74d0*/  ISETP.GE.AND P0, PT, R20, RZ, PT ;  /* 0x000000ff1400720c */ /* 0x000fe40003f06270 */
[----:B------:R-:W-:-:S11]  /*74e0*/  MOV R3, 0x3fd774eb ;  /* 0x3fd774eb00037802 */ /* 0x000fd60000000f00 */
[----:B------:R-:W-:-:S04]  /*74f0*/  @P0 FFMA.FTZ R0, R3, 0.93318945169448852539, -R0 ;  /* 0x3f6ee58103000823 */ /* 0x000fc80000010800 */
[----:B------:R-:W-:-:S07]  /*7500*/  @!P0 FFMA.FTZ R0, R3, 0.93318945169448852539, R0 ;  /* 0x3f6ee58103008823 */ /* 0x000fce0000010000 */
.L_x_27666:
[----:B------:R-:W-:Y:S05]  /*7510*/  BSYNC B0 ;  /* 0x0000000000007941 */ /* 0x000fea0003800000 */
.L_x_27664:
        /* <DEDUP_REMOVED lines=10> */
.L_x_27659:
        /* <DEDUP_REMOVED lines=12> */
[----:B01234-:R-:W-:Y:S05]  /*7680*/  CALL.REL.NOINC `($__internal_68_$__cuda_sm3x_div_rn_ftz_f32_slowpath) ;  /* 0x0000025000f87944 */ /* 0x01ffea0003c00000 */
.L_x_27668:
[----:B------:R-:W-:Y:S05]  /*7690*/  BSYNC B3 ;  /* 0x0000000000037941 */ /* 0x000fea0003800000 */
.L_x_27667:
        /* <DEDUP_REMOVED lines=18> */
.L_x_27670:
[----:B------:R-:W-:Y:S02]  /*77c0*/  ISETP.GE.AND P0, PT, R20, RZ, PT ;  /* 0x000000ff1400720c */ /* 0x000fe40003f06270 */
[----:B------:R-:W-:-:S11]  /*77d0*/  MOV R3, 0x3fd774eb ;  /* 0x3fd774eb00037802 */ /* 0x000fd60000000f00 */
[----:B------:R-:W-:-:S04]  /*77e0*/  @P0 FFMA.FTZ R0, R3, 0.93318945169448852539, -R0 ;  /* 0x3f6ee58103000823 */ /* 0x000fc80000010800 */
[----:B------:R-:W-:-:S07]  /*77f0*/  @!P0 FFMA.FTZ R0, R3, 0.93318945169448852539, R0 ;  /* 0x3f6ee58103008823 */ /* 0x000fce0000010000 */
.L_x_27671:
[----:B------:R-:W-:Y:S05]  /*7800*/  BSYNC B0 ;  /* 0x0000000000007941 */ /* 0x000fea0003800000 */
.L_x_27669:
        /* <DEDUP_REMOVED lines=11> */
.L_x_27627:
        /* <DEDUP_REMOVED lines=33> */
[----:B0123--:R-:W-:Y:S05]  /*7ad0*/  CALL.REL.NOINC `($__internal_68_$__cuda_sm3x_div_rn_ftz_f32_slowpath) ;  /* 0x0000024c00e47944 */ /* 0x00ffea0003c00000 */
.L_x_27673:
[----:B------:R-:W-:Y:S05]  /*7ae0*/  BSYNC B3 ;  /* 0x0000000000037941 */ /* 0x000fea0003800000 */
.L_x_27672:
        /* <DEDUP_REMOVED lines=18> */
.L_x_27675:
[----:B------:R-:W-:Y:S02]  /*7c10*/  ISETP.GE.AND P0, PT, R20, RZ, PT ;  /* 0x000000ff1400720c */ /* 0x000fe40003f06270 */
[----:B------:R-:W-:-:S11]  /*7c20*/  MOV R3, 0x3fd774eb ;  /* 0x3fd774eb00037802 */ /* 0x000fd60000000f00 */
[----:B------:R-:W-:-:S04]  /*7c30*/  @P0 FFMA.FTZ R0, R3, 0.93318945169448852539, -R0 ;  /* 0x3f6ee58103000823 */ /* 0x000fc80000010800 */
[----:B------:R-:W-:-:S07]  /*7c40*/  @!P0 FFMA.FTZ R0, R3, 0.93318945169448852539, R0 ;  /* 0x3f6ee58103008823 */ /* 0x000fce0000010000 */
.L_x_27676:
[----:B------:R-:W-:Y:S05]  /*7c50*/  BSYNC B0 ;  /* 0x0000000000007941 */ /* 0x000fea0003800000 */
.L_x_27674:
        /* <DEDUP_REMOVED lines=11> */
.L_x_27626:
        /* <DEDUP_REMOVED lines=25> */
[----:B-123--:R-:W-:Y:S05]  /*7ea0*/  CALL.REL.NOINC `($__internal_68_$__cuda_sm3x_div_rn_ftz_f32_slowpath) ;  /* 0x0000024800f07944 */ /* 0x00efea0003c00000 */
.L_x_27678:
[----:B------:R-:W-:Y:S05]  /*7eb0*/  BSYNC B3 ;  /* 0x0000000000037941 */ /* 0x000fea0003800000 */
.L_x_27677:
        /* <DEDUP_REMOVED lines=18> */
.L_x_27680:
[----:B------:R-:W-:Y:S02]  /*7fe0*/  ISETP.GE.AND P0, PT, R20, RZ, PT ;  /* 0x000000ff1400720c */ /* 0x000fe40003f06270 */
[----:B------:R-:W-:-:S11]  /*7ff0*/  MOV R3, 0x3fd774eb ;  /* 0x3fd774eb00037802 */ /* 0x000fd60000000f00 */
[----:B------:R-:W-:-:S04]  /*8000*/  @P0 FFMA.FTZ R0, R3, 0.93318945169448852539, -R0 ;  /* 0x3f6ee58103000823 */ /* 0x000fc80000010800 */
[----:B------:R-:W-:-:S07]  /*8010*/  @!P0 FFMA.FTZ R0, R3, 0.93318945169448852539, R0 ;  /* 0x3f6ee58103008823 */ /* 0x000fce0000010000 */
.L_x_27681:
[----:B------:R-:W-:Y:S05]  /*8020*/  BSYNC B0 ;  /* 0x0000000000007941 */ /* 0x000fea0003800000 */
.L_x_27679:
        /* <DEDUP_REMOVED lines=12> */
.L_x_27638:
[----:B------:R-:W-:Y:S05]  /*80f0*/  BSYNC B2 ;  /* 0x0000000000027941 */ /* 0x000fea0003800000 */
.L_x_27625:
        /* <DEDUP_REMOVED lines=43> */
.L_x_27685:
        /* <DEDUP_REMOVED lines=10> */
.L_x_27684:
[----:B------:R-:W-:-:S04]  /*8450*/  FMUL.RZ R4, R4, 0.15915493667125701904 ;  /* 0x3e22f98304047820 */ /* 0x000fc8000040c000 */
[----:B------:R4:W0:Y:S08]  /*8460*/  MUFU.SIN R21, R4 ;  /* 0x0000000400157308 */ /* 0x0008300000000400 */
[----:B------:R4:W0:Y:S01]  /*8470*/  MUFU.COS R20, R4 ;  /* 0x0000000400147308 */ /* 0x0008220000000000 */
[----:B------:R-:W-:Y:S05]  /*8480*/  BRA `(.L_x_27686) ;  /* 0x00000000000c7947 */ /* 0x000fea0003800000 */
.L_x_27683:
[----:B------:R-:W-:Y:S01]  /*8490*/  FMUL.FTZ R20, R30, 1.4426950216293334961 ;  /* 0x3fb8aa3b1e147820 */ /* 0x000fe20000410000 */
[----:B------:R-:W-:-:S05]  /*84a0*/  MOV R21, R4 ;  /* 0x0000000400157202 */ /* 0x000fca0000000f00 */
[----:B------:R-:W4:Y:S02]  /*84b0*/  MUFU.EX2 R20, R20 ;  /* 0x0000001400147308 */ /* 0x000f240000000800 */
.L_x_27686:
[----:B------:R-:W-:Y:S05]  /*84c0*/  BSYNC B0 ;  /* 0x0000000000007941 */ /* 0x000fea0003800000 */
.L_x_27682:
        /* <DEDUP_REMOVED lines=61> */
.L_x_27694:
[----:B------:R-:W-:Y:S05]  /*88a0*/  BSYNC B0 ;  /* 0x0000000000007941 */ /* 0x000fea0003800000 */
.L_x_27693:
[----:B------:R-:W-:Y:S01]  /*88b0*/  BSSY B3, `(.L_x_27695) ;  /* 0x0000007000037945 */ /* 0x000fe20003800000 */
[----:B------:R-:W-:-:S03]  /*88c0*/  FFMA R0, R4, R6, R5 ;  /* 0x0000000604007223 */ /* 0x000fc60000000005 */
[----:B------:R-:W-:Y:S05]  /*88d0*/  @!P0 BRA `(.L_x_27696) ;  /* 0x0000000000108947 */ /* 0x000fea0003800000 */
[----:B------:R-:W-:Y:S02]  /*88e0*/  MOV R25, R29 ;  /* 0x0000001d00197202 */ /* 0x000fe40000000f00 */
[----:B------:R-:W-:Y:S02]  /*88f0*/  MOV R0, R32 ;  /* 0x0000002000007202 */ /* 0x000fe40000000f00 */
[----:B------:R-:W-:-:S07]  /*8900*/  MOV R2, 0x8920 ;  /* 0x0000892000027802 */ /* 0x000fce0000000f00 */
[----:B0123--:R-:W-:Y:S05]  /*8910*/  CALL.REL.NOINC `($__internal_68_$__cuda_sm3x_div_rn_ftz_f32_slowpath) ;  /* 0x0000024000547944 */ /* 0x00ffea0003c00000 */
.L_x_27696:
[----:B------:R-:W-:Y:S05]  /*8920*/  BSYNC B3 ;  /* 0x0000000000037941 */ /* 0x000fea0003800000 */
.L_x_27695:
        /* <DEDUP_REMOVED lines=18> */
.L_x_27698:
[----:B------:R-:W-:Y:S02]  /*8a50*/  ISETP.GE.AND P0, PT, R22, RZ, PT ;  /* 0x000000ff1600720c */ /* 0x000fe40003f06270 */
[----:B------:R-:W-:-:S11]  /*8a60*/  MOV R3, 0x3fd774eb ;  /* 0x3fd774eb00037802 */ /* 0x000fd60000000f00 */
[----:B------:R-:W-:-:S04]  /*8a70*/  @P0 FFMA.FTZ R0, R3, 0.93318945169448852539, -R0 ;  /* 0x3f6ee58103000823 */ /* 0x000fc80000010800 */
[----:B------:R-:W-:-:S07]  /*8a80*/  @!P0 FFMA.FTZ R0, R3, 0.93318945169448852539, R0 ;  /* 0x3f6ee58103008823 */ /* 0x000fce0000010000 */
.L_x_27699:
[----:B------:R-:W-:Y:S05]  /*8a90*/  BSYNC B0 ;  /* 0x0000000000007941 */ /* 0x000fea0003800000 */
.L_x_27697:
        /* <DEDUP_REMOVED lines=12> */
.L_x_27692:
        /* <DEDUP_REMOVED lines=17> */
.L_x_27703:
[----:B------:R-:W-:Y:S05]  /*8c70*/  BSYNC B3 ;  /* 0x0000000000037941 */ /* 0x000fea0003800000 */
.L_x_27702:
        /* <DEDUP_REMOVED lines=18> */
.L_x_27705:
[----:B------:R-:W-:Y:S02]  /*8da0*/  ISETP.GE.AND P0, PT, R22, RZ, PT ;  /* 0x000000ff1600720c */ /* 0x000fe40003f06270 */
[----:B------:R-:W-:-:S11]  /*8db0*/  MOV R3, 0x3fd774eb ;  /* 0x3fd774eb00037802 */ /* 0x000fd60000000f00 */
[----:B------:R-:W-:-:S04]  /*8dc0*/  @P0 FFMA.FTZ R0, R3, 0.93318945169448852539, -R0 ;  /* 0x3f6ee58103000823 */ /* 0x000fc80000010800 */
[----:B------:R-:W-:-:S07]  /*8dd0*/  @!P0 FFMA.FTZ R0, R3, 0.93318945169448852539, R0 ;  /* 0x3f6ee58103008823 */ /* 0x000fce0000010000 */
.L_x_27706:
[----:B------:R-:W-:Y:S05]  /*8de0*/  BSYNC B0 ;  /* 0x0000000000007941 */ /* 0x000fea0003800000 */
.L_x_27704:
        /* <DEDUP_REMOVED lines=13> */
.L_x_27701:
        /* <DEDUP_REMOVED lines=25> */
.L_x_27708:
        /* <DEDUP_REMOVED lines=40> */
.L_x_27707:
        /* <DEDUP_REMOVED lines=48> */
.L_x_27710:
[----:B------:R-:W-:Y:S05]  /*95d0*/  BSYNC B0 ;  /* 0x0000000000007941 */ /* 0x000fea0003800000 */
.L_x_27709:
[----:B------:R-:W-:Y:S01]  /*95e0*/  BSSY B3, `(.L_x_27711) ;  /* 0x0000007000037945 */ /* 0x000fe20003800000 */
[----:B------:R-:W-:-:S03]  /*95f0*/  FFMA R0, R4, R2, R5 ;  /* 0x0000000204007223 */ /* 0x000fc60000000005 */
[----:B------:R-:W-:Y:S05]  /*9600*/  @!P3 BRA `(.L_x_27712) ;  /* 0x000000000010b947 */ /* 0x000fea0003800000 */
[----:B------:R-:W-:Y:S02]  /*9610*/  MOV R25, R29 ;  /* 0x0000001d00197202 */ /* 0x000fe40000000f00 */
[----:B------:R-:W-:Y:S02]  /*9620*/  MOV R0, R32 ;  /* 0x0000002000007202 */ /* 0x000fe40000000f00 */
[----:B------:R-:W-:-:S07]  /*9630*/  MOV R2, 0x9650 ;  /* 0x0000965000027802 */ /* 0x000fce0000000f00 */
[----:B0123--:R-:W-:Y:S05]  /*9640*/  CALL.REL.NOINC `($__internal_68_$__cuda_sm3x_div_rn_ftz_f32_slowpath) ;  /* 0x0000023400087944 */ /* 0x00ffea0003c00000 */
.L_x_27712:
[----:B------:R-:W-:Y:S05]  /*9650*/  BSYNC B3 ;  /* 0x0000000000037941 */ /* 0x000fea0003800000 */
.L_x_27711:
        /* <DEDUP_REMOVED lines=18> */
.L_x_27714:
[----:B------:R-:W-:Y:S02]  /*9780*/  ISETP.GE.AND P0, PT, R22, RZ, PT ;  /* 0x000000ff1600720c */ /* 0x000fe40003f06270 */
[----:B------:R-:W-:-:S11]  /*9790*/  MOV R3, 0x3fd774eb ;  /* 0x3fd774eb00037802 */ /* 0x000fd60000000f00 */
[----:B------:R-:W-:-:S04]  /*97a0*/  @P0 FFMA.FTZ R0, R3, 0.93318945169448852539, -R0 ;  /* 0x3f6ee58103000823 */ /* 0x000fc80000010800 */
[----:B------:R-:W-:-:S07]  /*97b0*/  @!P0 FFMA.FTZ R0, R3, 0.93318945169448852539, R0 ;  /* 0x3f6ee58103008823 */ /* 0x000fce0000010000 */
.L_x_27715:
[----:B------:R-:W-:Y:S05]  /*97c0*/  BSYNC B0 ;  /* 0x0000000000007941 */ /* 0x000fea0003800000 */
.L_x_27713:
        /* <DEDUP_REMOVED lines=12> */
.L_x_27691:
        /* <DEDUP_REMOVED lines=13> */
.L_x_27717:
[----:B------:R-:W-:Y:S05]  /*9960*/  BSYNC B3 ;  /* 0x0000000000037941 */ /* 0x000fea0003800000 */
.L_x_27716:
        /* <DEDUP_REMOVED lines=18> */
.L_x_27719:
[----:B------:R-:W-:Y:S02]  /*9a90*/  ISETP.GE.AND P0, PT, R22, RZ, PT ;  /* 0x000000ff1600720c */ /* 0x000fe40003f06270 */
[----:B------:R-:W-:-:S11]  /*9aa0*/  MOV R3, 0x3fd774eb ;  /* 0x3fd774eb00037802 */ /* 0x000fd60000000f00 */
[----:B------:R-:W-:-:S04]  /*9ab0*/  @P0 FFMA.FTZ R0, R3, 0.93318945169448852539, -R0 ;  /* 0x3f6ee58103000823 */ /* 0x000fc80000010800 */
[----:B------:R-:W-:-:S07]  /*9ac0*/  @!P0 FFMA.FTZ R0, R3, 0.93318945169448852539, R0 ;  /* 0x3f6ee58103008823 */ /* 0x000fce0000010000 */
.L_x_27720:
[----:B------:R-:W-:Y:S05]  /*9ad0*/  BSYNC B0 ;  /* 0x0000000000007941 */ /* 0x000fea0003800000 */
.L_x_27718:
        /* <DEDUP_REMOVED lines=27> */
.L_x_27690:
        /* <DEDUP_REMOVED lines=39> */
.L_x_27723:
[----:B------:R-:W-:Y:S05]  /*9f00*/  BSYNC B0 ;  /* 0x0000000000007941 */ /* 0x000fea0003800000 */
.L_x_27722:
[----:B------:R-:W-:Y:S01]  /*9f10*/  BSSY B3, `(.L_x_27724) ;  /* 0x0000007000037945 */ /* 0x000fe20003800000 */
[----:B------:R-:W-:-:S03]  /*9f20*/  FFMA R0, R0, R6, R5 ;  /* 0x0000000600007223 */ /* 0x000fc60000000005 */
[----:B------:R-:W-:Y:S05]  /*9f30*/  @!P0 BRA `(.L_x_27725) ;  /* 0x0000000000108947 */ /* 0x000fea0003800000 */
[----:B------:R-:W-:Y:S01]  /*9f40*/  HFMA2.MMA R0, -RZ, RZ, 1.875, 0 ;  /* 0x3f800000ff007435 */ /* 0x000fe200000001ff */
[----:B------:R-:W-:Y:S02]  /*9f50*/  MOV R25, R29 ;  /* 0x0000001d00197202 */ /* 0x000fe40000000f00 */
[----:B------:R-:W-:-:S08]  /*9f60*/  MOV R2, 0x9f80 ;  /* 0x00009f8000027802 */ /* 0x000fd00000000f00 */
[----:B-123--:R-:W-:Y:S05]  /*9f70*/  CALL.REL.NOINC `($__internal_68_$__cuda_sm3x_div_rn_ftz_f32_slowpath) ;  /* 0x0000022800bc7944 */ /* 0x00efea0003c00000 */
.L_x_27725:
[----:B------:R-:W-:Y:S05]  /*9f80*/  BSYNC B3 ;  /* 0x0000000000037941 */ /* 0x000fea0003800000 */
.L_x_27724:
        /* <DEDUP_REMOVED lines=18> */
.L_x_27727:
[----:B------:R-:W-:Y:S02]  /*a0b0*/  ISETP.GE.AND P0, PT, R22, RZ, PT ;  /* 0x000000ff1600720c */ /* 0x000fe40003f06270 */
[----:B------:R-:W-:-:S11]  /*a0c0*/  MOV R3, 0x3fd774eb ;  /* 0x3fd774eb00037802 */ /* 0x000fd60000000f00 */
[----:B------:R-:W-:-:S04]  /*a0d0*/  @P0 FFMA.FTZ R0, R3, 0.93318945169448852539, -R0 ;  /* 0x3f6ee58103000823 */ /* 0x000fc80000010800 */
[----:B------:R-:W-:-:S07]  /*a0e0*/  @!P0 FFMA.FTZ R0, R3, 0.93318945169448852539, R0 ;  /* 0x3f6ee58103008823 */ /* 0x000fce0000010000 */
.L_x_27728:
[----:B------:R-:W-:Y:S05]  /*a0f0*/  BSYNC B0 ;  /* 0x0000000000007941 */ /* 0x000fea0003800000 */
.L_x_27726:
        /* <DEDUP_REMOVED lines=10> */
.L_x_27721:
        /* <DEDUP_REMOVED lines=13> */
.L_x_27730:
[----:B------:R-:W-:Y:S05]  /*a270*/  BSYNC B3 ;  /* 0x0000000000037941 */ /* 0x000fea0003800000 */
.L_x_27729:
        /* <DEDUP_REMOVED lines=18> */
.L_x_27732:
[----:B------:R-:W-:Y:S02]  /*a3a0*/  ISETP.GE.AND P0, PT, R22, RZ, PT ;  /* 0x000000ff1600720c */ /* 0x000fe40003f06270 */
[----:B------:R-:W-:-:S11]  /*a3b0*/  MOV R3, 0x3fd774eb ;  /* 0x3fd774eb00037802 */ /* 0x000fd60000000f00 */
[----:B------:R-:W-:-:S04]  /*a3c0*/  @P0 FFMA.FTZ R0, R3, 0.93318945169448852539, -R0 ;  /* 0x3f6ee58103000823 */ /* 0x000fc80000010800 */
[----:B------:R-:W-:-:S07]  /*a3d0*/  @!P0 FFMA.FTZ R0, R3, 0.93318945169448852539, R0 ;  /* 0x3f6ee58103008823 */ /* 0x000fce0000010000 */
.L_x_27733:
[----:B------:R-:W-:Y:S05]  /*a3e0*/  BSYNC B0 ;  /* 0x0000000000007941 */ /* 0x000fea0003800000 */
.L_x_27731:
        /* <DEDUP_REMOVED lines=11> */
.L_x_27689:
        /* <DEDUP_REMOVED lines=34> */
.L_x_27735:
[----:B------:R-:W-:Y:S05]  /*a6c0*/  BSYNC B3 ;  /* 0x0000000000037941 */ /* 0x000fea0003800000 */
.L_x_27734:
        /* <DEDUP_REMOVED lines=18> */
.L_x_27737:
[----:B------:R-:W-:Y:S02]  /*a7f0*/  ISETP.GE.AND P0, PT, R22, RZ, PT ;  /* 0x000000ff1600720c */ /* 0x000fe40003f06270 */
[----:B------:R-:W-:-:S11]  /*a800*/  MOV R3, 0x3fd774eb ;  /* 0x3fd774eb00037802 */ /* 0x000fd60000000f00 */
[----:B------:R-:W-:-:S04]  /*a810*/  @P0 FFMA.FTZ R0, R3, 0.93318945169448852539, -R0 ;  /* 0x3f6ee58103000823 */ /* 0x000fc80000010800 */
[----:B------:R-:W-:-:S07]  /*a820*/  @!P0 FFMA.FTZ R0, R3, 0.93318945169448852539, R0 ;  /* 0x3f6ee58103008823 */ /* 0x000fce0000010000 */
.L_x_27738:
[----:B------:R-:W-:Y:S05]  /*a830*/  BSYNC B0 ;  /* 0x0000000000007941 */ /* 0x000fea0003800000 */
.L_x_27736:
        /* <DEDUP_REMOVED lines=11> */
.L_x_27688:
        /* <DEDUP_REMOVED lines=26> */
.L_x_27740:
[----:B------:R-:W-:Y:S05]  /*aa90*/  BSYNC B3 ;  /* 0x0000000000037941 */ /* 0x000fea0003800000 */
.L_x_27739:
        /* <DEDUP_REMOVED lines=18> */
.L_x_27742:
[----:B------:R-:W-:Y:S02]  /*abc0*/  ISETP.GE.AND P0, PT, R22, RZ, PT ;  /* 0x000000ff1600720c */ /* 0x000fe40003f06270 */
[----:B------:R-:W-:-:S11]  /*abd0*/  MOV R3, 0x3fd774eb ;  /* 0x3fd774eb00037802 */ /* 0x000fd60000000f00 */
[----:B------:R-:W-:-:S04]  /*abe0*/  @P0 FFMA.FTZ R0, R3, 0.93318945169448852539, -R0 ;  /* 0x3f6ee58103000823 */ /* 0x000fc80000010800 */
[----:B------:R-:W-:-:S07]  /*abf0*/  @!P0 FFMA.FTZ R0, R3, 0.93318945169448852539, R0 ;  /* 0x3f6ee58103008823 */ /* 0x000fce0000010000 */
.L_x_27743:
[----:B------:R-:W-:Y:S05]  /*ac00*/  BSYNC B0 ;  /* 0x0000000000007941 */ /* 0x000fea0003800000 */
.L_x_27741:
        /* <DEDUP_REMOVED lines=12> */
.L_x_27700:
[----:B------:R-:W-:Y:S05]  /*acd0*/  BSYNC B2 ;  /* 0x0000000000027941 */ /* 0x000fea0003800000 */
.L_x_27687:
        /* <DEDUP_REMOVED lines=43> */
.L_x_27747:
        /* <DEDUP_REMOVED lines=10> */
.L_x_27746:
[----:B------:R-:W-:-:S04]  /*b030*/  FMUL.RZ R4, R4, 0.15915493667125701904 ;  /* 0x3e22f98304047820 */ /* 0x000fc8000040c000 */
[----:B------:R4:W0:Y:S08]  /*b040*/  MUFU.SIN R23, R4 ;  /* 0x0000000400177308 */ /* 0x0008300000000400 */
[----:B------:R4:W0:Y:S01]  /*b050*/  MUFU.COS R22, R4 ;  /* 0x0000000400167308 */ /* 0x0008220000000000 */
[----:B------:R-:W-:Y:S05]  /*b060*/  BRA `(.L_x_27748) ;  /* 0x00000000000c7947 */ /* 0x000fea0003800000 */
.L_x_27745:
[----:B------:R-:W-:Y:S01]  /*b070*/  FMUL.FTZ R22, R30, 1.4426950216293334961 ;  /* 0x3fb8aa3b1e167820 */ /* 0x000fe20000410000 */
[----:B------:R-:W-:-:S05]  /*b080*/  MOV R23, R4 ;  /* 0x0000000400177202 */ /* 0x000fca0000000f00 */
[----:B------:R-:W4:Y:S02]  /*b090*/  MUFU.EX2 R22, R22 ;  /* 0x0000001600167308 */ /* 0x000f240000000800 */
.L_x_27748:
[----:B------:R-:W-:Y:S05]  /*b0a0*/  BSYNC B0 ;  /* 0x0000000000007941 */ /* 0x000fea0003800000 */
.L_x_27744:
        /* <DEDUP_REMOVED lines=61> */
.L_x_27756:
[----:B------:R-:W-:Y:S05]  /*b480*/  BSYNC B0 ;  /* 0x0000000000007941 */ /* 0x000fea0003800000 */
.L_x_27755:
[----:B------:R-:W-:Y:S01]  /*b490*/  BSSY B3, `(.L_x_27757) ;  /* 0x0000007000037945 */ /* 0x000fe20003800000 */
[----:B------:R-:W-:-:S03]  /*b4a0*/  FFMA R0, R4, R6, R5 ;  /* 0x0000000604007223 */ /* 0x000fc60000000005 */
[----:B------:R-:W-:Y:S05]  /*b4b0*/  @!P0 BRA `(.L_x_27758) ;  /* 0x0000000000108947 */ /* 0x000fea0003800000 */
[----:B------:R-:W-:Y:S02]  /*b4c0*/  MOV R25, R29 ;  /* 0x0000001d00197202 */ /* 0x000fe40000000f00 */
[----:B------:R-:W-:Y:S02]  /*b4d0*/  MOV R0, R32 ;  /* 0x0000002000007202 */ /* 0x000fe40000000f00 */
[----:B------:R-:W-:-:S07]  /*b4e0*/  MOV R2, 0xb500 ;  /* 0x0000b50000027802 */ /* 0x000fce0000000f00 */
[----:B0123--:R-:W-:Y:S05]  /*b4f0*/  CALL.REL.NOINC `($__internal_68_$__cuda_sm3x_div_rn_ftz_f32_slowpath) ;  /* 0x00000214005c7944 */ /* 0x00ffea0003c00000 */
.L_x_27758:
[----:B------:R-:W-:Y:S05]  /*b500*/  BSYNC B3 ;  /* 0x0000000000037941 */ /* 0x000fea0003800000 */
.L_x_27757:
        /* <DEDUP_REMOVED lines=18> */
.L_x_27760:
[----:B------:R-:W-:Y:S02]  /*b630*/  ISETP.GE.AND P0, PT, R8, RZ, PT ;  /* 0x000000ff0800720c */ /* 0x000fe40003f06270 */
[----:B------:R-:W-:-:S11]  /*b640*/  MOV R3, 0x3fd774eb ;  /* 0x3fd774eb00037802 */ /* 0x000fd60000000f00 */
[----:B------:R-:W-:-:S04]  /*b650*/  @P0 FFMA.FTZ R0, R3, 0.93318945169448852539, -R0 ;  /* 0x3f6ee58103000823 */ /* 0x000fc80000010800 */
[----:B------:R-:W-:-:S07]  /*b660*/  @!P0 FFMA.FTZ R0, R3, 0.93318945169448852539, R0 ;  /* 0x3f6ee58103008823 */ /* 0x000fce0000010000 */
.L_x_27761:
[----:B------:R-:W-:Y:S05]  /*b670*/  BSYNC B0 ;  /* 0x0000000000007941 */ /* 0x000fea0003800000 */
.L_x_27759:
        /* <DEDUP_REMOVED lines=12> */
.L_x_27754:
        /* <DEDUP_REMOVED lines=17> */
.L_x_27765:
[----:B------:R-:W-:Y:S05]  /*b850*/  BSYNC B3 ;  /* 0x0000000000037941 */ /* 0x000fea0003800000 */
.L_x_27764:
        /* <DEDUP_REMOVED lines=18> */
.L_x_27767:
[----:B------:R-:W-:Y:S02]  /*b980*/  ISETP.GE.AND P0, PT, R8, RZ, PT ;  /* 0x000000ff0800720c */ /* 0x000fe40003f06270 */
[----:B------:R-:W-:-:S11]  /*b990*/  MOV R3, 0x3fd774eb ;  /* 0x3fd774eb00037802 */ /* 0x000fd60000000f00 */
[----:B------:R-:W-:-:S04]  /*b9a0*/  @P0 FFMA.FTZ R0, R3, 0.93318945169448852539, -R0 ;  /* 0x3f6ee58103000823 */ /* 0x000fc80000010800 */
[----:B------:R-:W-:-:S07]  /*b9b0*/  @!P0 FFMA.FTZ R0, R3, 0.93318945169448852539, R0 ;  /* 0x3f6ee58103008823 */ /* 0x000fce0000010000 */
.L_x_27768:
[----:B------:R-:W-:Y:S05]  /*b9c0*/  BSYNC B0 ;  /* 0x0000000000007941 */ /* 0x000fea0003800000 */
.L_x_27766:
        /* <DEDUP_REMOVED lines=13> */
.L_x_27763:
        /* <DEDUP_REMOVED lines=25> */
.L_x_27770:
        /* <DEDUP_REMOVED lines=40> */
.L_x_27769:
        /* <DEDUP_REMOVED lines=48> */
.L_x_27772:
[----:B------:R-:W-:Y:S05]  /*c1b0*/  BSYNC B0 ;  /* 0x0000000000007941 */ /* 0x000fea0003800000 */
.L_x_27771:
[----:B------:R-:W-:Y:S01]  /*c1c0*/  BSSY B3, `(.L_x_27773) ;  /* 0x0000007000037945 */ /* 0x000fe20003800000 */
[----:B------:R-:W-:-:S03]  /*c1d0*/  FFMA R0, R4, R2, R5 ;  /* 0x0000000204007223 */ /* 0x000fc60000000005 */
[----:B------:R-:W-:Y:S05]  /*c1e0*/  @!P3 BRA `(.L_x_27774) ;  /* 0x000000000010b947 */ /* 0x000fea0003800000 */
[----:B------:R-:W-:Y:S02]  /*c1f0*/  MOV R25, R29 ;  /* 0x0000001d00197202 */ /* 0x000fe40000000f00 */
[----:B------:R-:W-:Y:S02]  /*c200*/  MOV R0, R32 ;  /* 0x0000002000007202 */ /* 0x000fe40000000f00 */
[----:B------:R-:W-:-:S07]  /*c210*/  MOV R2, 0xc230 ;  /* 0x0000c23000027802 */ /* 0x000fce0000000f00 */
[----:B0123--:R-:W-:Y:S05]  /*c220*/  CALL.REL.NOINC `($__internal_68_$__cuda_sm3x_div_rn_ftz_f32_slowpath) ;  /* 0x0000020800107944 */ /* 0x00ffea0003c00000 */
.L_x_27774:
[----:B------:R-:W-:Y:S05]  /*c230*/  BSYNC B3 ;  /* 0x0000000000037941 */ /* 0x000fea0003800000 */
.L_x_27773:
        /* <DEDUP_REMOVED lines=18> */
.L_x_27776:
[----:B------:R-:W-:Y:S02]  /*c360*/  ISETP.GE.AND P0, PT, R8, RZ, PT ;  /* 0x000000ff0800720c */ /* 0x000fe40003f06270 */
[----:B------:R-:W-:-:S11]  /*c370*/  MOV R3, 0x3fd774eb ;  /* 0x3fd774eb00037802 */ /* 0x000fd60000000f00 */
[----:B------:R-:W-:-:S04]  /*c380*/  @P0 FFMA.FTZ R0, R3, 0.93318945169448852539, -R0 ;  /* 0x3f6ee58103000823 */ /* 0x000fc80000010800 */
[----:B------:R-:W-:-:S07]  /*c390*/  @!P0 FFMA.FTZ R0, R3, 0.93318945169448852539, R0 ;  /* 0x3f6ee58103008823 */ /* 0x000fce0000010000 */
.L_x_27777:
[----:B------:R-:W-:Y:S05]  /*c3a0*/  BSYNC B0 ;  /* 0x0000000000007941 */ /* 0x000fea0003800000 */
.L_x_27775:
        /* <DEDUP_REMOVED lines=12> */
.L_x_27753:
        /* <DEDUP_REMOVED lines=13> */
.L_x_27779:
[----:B------:R-:W-:Y:S05]  /*c540*/  BSYNC B3 ;  /* 0x0000000000037941 */ /* 0x000fea0003800000 */
.L_x_27778:
        /* <DEDUP_REMOVED lines=18> */
.L_x_27781:
[----:B------:R-:W-:Y:S02]  /*c670*/  ISETP.GE.AND P0, PT, R8, RZ, PT ;  /* 0x000000ff0800720c */ /* 0x000fe40003f06270 */
[----:B------:R-:W-:-:S11]  /*c680*/  MOV R3, 0x3fd774eb ;  /* 0x3fd774eb00037802 */ /* 0x000fd60000000f00 */
[----:B------:R-:W-:-:S04]  /*c690*/  @P0 FFMA.FTZ R0, R3, 0.93318945169448852539, -R0 ;  /* 0x3f6ee58103000823 */ /* 0x000fc80000010800 */
[----:B------:R-:W-:-:S07]  /*c6a0*/  @!P0 FFMA.FTZ R0, R3, 0.93318945169448852539, R0 ;  /* 0x3f6ee58103008823 */ /* 0x000fce0000010000 */
.L_x_27782:
[----:B------:R-:W-:Y:S05]  /*c6b0*/  BSYNC B0 ;  /* 0x0000000000007941 */ /* 0x000fea0003800000 */
.L_x_27780:
        /* <DEDUP_REMOVED lines=27> */
.L_x_27752:
        /* <DEDUP_REMOVED lines=39> */
.L_x_27785:
[----:B------:R-:W-:Y:S05]  /*cae0*/  BSYNC B0 ;  /* 0x0000000000007941 */ /* 0x000fea0003800000 */
.L_x_27784:
[----:B------:R-:W-:Y:S01]  /*caf0*/  BSSY B3, `(.L_x_27786) ;  /* 0x0000007000037945 */ /* 0x000fe20003800000 */
[----:B------:R-:W-:-:S03]  /*cb00*/  FFMA R0, R0, R6, R5 ;  /* 0x0000000600007223 */ /* 0x000fc60000000005 */
[----:B------:R-:W-:Y:S05]  /*cb10*/  @!P0 BRA `(.L_x_27787) ;  /* 0x0000000000108947 */ /* 0x000fea0003800000 */
[----:B------:R-:W-:Y:S01]  /*cb20*/  HFMA2.MMA R0, -RZ, RZ, 1.875, 0 ;  /* 0x3f800000ff007435 */ /* 0x000fe200000001ff */
[----:B------:R-:W-:Y:S02]  /*cb30*/  MOV R25, R29 ;  /* 0x0000001d00197202 */ /* 0x000fe40000000f00 */
[----:B------:R-:W-:-:S08]  /*cb40*/  MOV R2, 0xcb60 ;  /* 0x0000cb6000027802 */ /* 0x000fd00000000f00 */
[----:B-123--:R-:W-:Y:S05]  /*cb50*/  CALL.REL.NOINC `($__internal_68_$__cuda_sm3x_div_rn_ftz_f32_slowpath) ;  /* 0x000001fc00c47944 */ /* 0x00efea0003c00000 */
.L_x_27787:
[----:B------:R-:W-:Y:S05]  /*cb60*/  BSYNC B3 ;  /* 0x0000000000037941 */ /* 0x000fea0003800000 */
.L_x_27786:
        /* <DEDUP_REMOVED lines=18> */
.L_x_27789:
[----:B------:R-:W-:Y:S02]  /*cc90*/  ISETP.GE.AND P0, PT, R8, RZ, PT ;  /* 0x000000ff0800720c */ /* 0x000fe40003f06270 */
[----:B------:R-:W-:-:S11]  /*cca0*/  MOV R3, 0x3fd774eb ;  /* 0x3fd774eb00037802 */ /* 0x000fd60000000f00 */
[----:B------:R-:W-:-:S04]  /*ccb0*/  @P0 FFMA.FTZ R0, R3, 0.93318945169448852539, -R0 ;  /* 0x3f6ee58103000823 */ /* 0x000fc80000010800 */
[----:B------:R-:W-:-:S07]  /*ccc0*/  @!P0 FFMA.FTZ R0, R3, 0.93318945169448852539, R0 ;  /* 0x3f6ee58103008823 */ /* 0x000fce0000010000 */
.L_x_27790:
[----:B------:R-:W-:Y:S05]  /*ccd0*/  BSYNC B0 ;  /* 0x0000000000007941 */ /* 0x000fea0003800000 */
.L_x_27788:
        /* <DEDUP_REMOVED lines=10> */
.L_x_27783:
        /* <DEDUP_REMOVED lines=13> */
.L_x_27792:
[----:B------:R-:W-:Y:S05]  /*ce50*/  BSYNC B3 ;  /* 0x0000000000037941 */ /* 0x000fea0003800000 */
.L_x_27791:
        /* <DEDUP_REMOVED lines=18> */
.L_x_27794:
[----:B------:R-:W-:Y:S02]  /*cf80*/  ISETP.GE.AND P0, PT, R8, RZ, PT ;  /* 0x000000ff0800720c */ /* 0x000fe40003f06270 */
[----:B------:R-:W-:-:S11]  /*cf90*/  MOV R3, 0x3fd774eb ;  /* 0x3fd774eb00037802 */ /* 0x000fd60000000f00 */
[----:B------:R-:W-:-:S04]  /*cfa0*/  @P0 FFMA.FTZ R0, R3, 0.93318945169448852539, -R0 ;  /* 0x3f6ee58103000823 */ /* 0x000fc80000010800 */
[----:B------:R-:W-:-:S07]  /*cfb0*/  @!P0 FFMA.FTZ R0, R3, 0.93318945169448852539, R0 ;  /* 0x3f6ee58103008823 */ /* 0x000fce0000010000 */
.L_x_27795:
[----:B------:R-:W-:Y:S05]  /*cfc0*/  BSYNC B0 ;  /* 0x0000000000007941 */ /* 0x000fea0003800000 */
.L_x_27793:
        /* <DEDUP_REMOVED lines=11> */
.L_x_27751:
        /* <DEDUP_REMOVED lines=34> */
.L_x_27797:
[----:B------:R-:W-:Y:S05]  /*d2a0*/  BSYNC B3 ;  /* 0x0000000000037941 */ /* 0x000fea0003800000 */
.L_x_27796:
        /* <DEDUP_REMOVED lines=18> */
.L_x_27799:
[----:B------:R-:W-:Y:S02]  /*d3d0*/  ISETP.GE.AND P0, PT, R8, RZ, PT ;  /* 0x000000ff0800720c */ /* 0x000fe40003f06270 */
[----:B------:R-:W-:-:S11]  /*d3e0*/  MOV R3, 0x3fd774eb ;  /* 0x3fd774eb00037802 */ /* 0x000fd60000000f00 */
[----:B------:R-:W-:-:S04]  /*d3f0*/  @P0 FFMA.FTZ R0, R3, 0.93318945169448852539, -R0 ;  /* 0x3f6ee58103000823 */ /* 0x000fc80000010800 */
[----:B------:R-:W-:-:S07]  /*d400*/  @!P0 FFMA.FTZ R0, R3, 0.93318945169448852539, R0 ;  /* 0x3f6ee58103008823 */ /* 0x000fce0000010000 */
.L_x_27800:
[----:B------:R-:W-:Y:S05]  /*d410*/  BSYNC B0 ;  /* 0x0000000000007941 */ /* 0x000fea0003800000 */
.L_x_27798:
        /* <DEDUP_REMOVED lines=11> */
.L_x_27750:
        /* <DEDUP_REMOVED lines=26> */
.L_x_27802:
[----:B------:R-:W-:Y:S05]  /*d670*/  BSYNC B3 ;  /* 0x0000000000037941 */ /* 0x000fea0003800000 */
.L_x_27801:
        /* <DEDUP_REMOVED lines=18> */
.L_x_27804:
[----:B------:R-:W-:Y:S02]  /*d7a0*/  ISETP.GE.AND P0, PT, R8, RZ, PT ;  /* 0x000000ff0800720c */ /* 0x000fe40003f06270 */
[----:B------:R-:W-:-:S11]  /*d7b0*/  MOV R3, 0x3fd774eb ;  /* 0x3fd774eb00037802 */ /* 0x000fd60000000f00 */
[----:B------:R-:W-:-:S04]  /*d7c0*/  @P0 FFMA.FTZ R0, R3, 0.93318945169448852539, -R0 ;  /* 0x3f6ee58103000823 */ /* 0x000fc80000010800 */
[----:B------:R-:W-:-:S07]  /*d7d0*/  @!P0 FFMA.FTZ R0, R3, 0.93318945169448852539, R0 ;  /* 0x3f6ee58103008823 */ /* 0x000fce0000010000 */
.L_x_27805:
[----:B------:R-:W-:Y:S05]  /*d7e0*/  BSYNC B0 ;  /* 0x0000000000007941 */ /* 0x000fea0003800000 */
.L_x_27803:
        /* <DEDUP_REMOVED lines=12> */
.L_x_27762:
[----:B------:R-:W-:Y:S05]  /*d8b0*/  BSYNC B2 ;  /* 0x0000000000027941 */ /* 0x000fea0003800000 */
.L_x_27749:
        /* <DEDUP_REMOVED lines=43> */
.L_x_27809:
        /* <DEDUP_REMOVED lines=10> */
.L_x_27808:
[----:B------:R-:W-:-:S04]  /*dc10*/  FMUL.RZ R4, R4, 0.15915493667125701904 ;  /* 0x3e22f98304047820 */ /* 0x000fc8000040c000 */
[----:B------:R4:W0:Y:S08]  /*dc20*/  MUFU.SIN R9, R4 ;  /* 0x0000000400097308 */ /* 0x0008300000000400 */
[----:B------:R4:W0:Y:S01]  /*dc30*/  MUFU.COS R8, R4 ;  /* 0x0000000400087308 */ /* 0x0008220000000000 */
[----:B------:R-:W-:Y:S05]  /*dc40*/  BRA `(.L_x_27810) ;  /* 0x00000000000c7947 */ /* 0x000fea0003800000 */
.L_x_27807:
[----:B------:R-:W-:Y:S01]  /*dc50*/  FMUL.FTZ R8, R30, 1.4426950216293334961 ;  /* 0x3fb8aa3b1e087820 */ /* 0x000fe20000410000 */
[----:B------:R-:W-:-:S05]  /*dc60*/  MOV R9, R4 ;  /* 0x0000000400097202 */ /* 0x000fca0000000f00 */
[----:B------:R-:W4:Y:S02]  /*dc70*/  MUFU.EX2 R8, R8 ;  /* 0x0000000800087308 */ /* 0x000f240000000800 */
.L_x_27810:
[----:B------:R-:W-:Y:S05]  /*dc80*/  BSYNC B0 ;  /* 0x0000000000007941 */ /* 0x000fea0003800000 */
.L_x_27806:
        /* <DEDUP_REMOVED lines=61> */
.L_x_27818:
[----:B------:R-:W-:Y:S05]  /*e060*/  BSYNC B0 ;  /* 0x0000000000007941 */ /* 0x000fea0003800000 */
.L_x_27817:
[----:B------:R-:W-:Y:S01]  /*e070*/  BSSY B3, `(.L_x_27819) ;  /* 0x0000007000037945 */ /* 0x000fe20003800000 */
[----:B------:R-:W-:-:S03]  /*e080*/  FFMA R0, R4, R6, R5 ;  /* 0x0000000604007223 */ /* 0x000fc60000000005 */
[----:B------:R-:W-:Y:S05]  /*e090*/  @!P0 BRA `(.L_x_27820) ;  /* 0x0000000000108947 */ /* 0x000fea0003800000 */
[----:B------:R-:W-:Y:S02]  /*e0a0*/  MOV R25, R29 ;  /* 0x0000001d00197202 */ /* 0x000fe40000000f00 */
[----:B------:R-:W-:Y:S02]  /*e0b0*/  MOV R0, R32 ;  /* 0x0000002000007202 */ /* 0x000fe40000000f00 */
[----:B------:R-:W-:-:S07]  /*e0c0*/  MOV R2, 0xe0e0 ;  /* 0x0000e0e000027802 */ /* 0x000fce0000000f00 */
[----:B0123--:R-:W-:Y:S05]  /*e0d0*/  CALL.REL.NOINC `($__internal_68_$__cuda_sm3x_div_rn_ftz_f32_slowpath) ;  /* 0x000001e800647944 */ /* 0x00ffea0003c00000 */
.L_x_27820:
[----:B------:R-:W-:Y:S05]  /*e0e0*/  BSYNC B3 ;  /* 0x0000000000037941 */ /* 0x000fea0003800000 */
.L_x_27819:
        /* <DEDUP_REMOVED lines=18> */
.L_x_27822:
[----:B------:R-:W-:Y:S02]  /*e210*/  ISETP.GE.AND P0, PT, R10, RZ, PT ;  /* 0x000000ff0a00720c */ /* 0x000fe40003f06270 */
[----:B------:R-:W-:-:S11]  /*e220*/  MOV R3, 0x3fd774eb ;  /* 0x3fd774eb00037802 */ /* 0x000fd60000000f00 */
[----:B------:R-:W-:-:S04]  /*e230*/  @P0 FFMA.FTZ R0, R3, 0.93318945169448852539, -R0 ;  /* 0x3f6ee58103000823 */ /* 0x000fc80000010800 */
[----:B------:R-:W-:-:S07]  /*e240*/  @!P0 FFMA.FTZ R0, R3, 0.93318945169448852539, R0 ;  /* 0x3f6ee58103008823 */ /* 0x000fce0000010000 */
.L_x_27823:
[----:B------:R-:W-:Y:S05]  /*e250*/  BSYNC B0 ;  /* 0x0000000000007941 */ /* 0x000fea0003800000 */
.L_x_27821:
        /* <DEDUP_REMOVED lines=12> */
.L_x_27816:
        /* <DEDUP_REMOVED lines=17> */
.L_x_27827:
[----:B------:R-:W-:Y:S05]  /*e430*/  BSYNC B3 ;  /* 0x0000000000037941 */ /* 0x000fea0003800000 */
.L_x_27826:
        /* <DEDUP_REMOVED lines=18> */
.L_x_27829:
[----:B------:R-:W-:Y:S02]  /*e560*/  ISETP.GE.AND P0, PT, R10, RZ, PT ;  /* 0x000000ff0a00720c */ /* 0x000fe40003f06270 */
[----:B------:R-:W-:-:S11]  /*e570*/  MOV R3, 0x3fd774eb ;  /* 0x3fd774eb00037802 */ /* 0x000fd60000000f00 */
[----:B------:R-:W-:-:S04]  /*e580*/  @P0 FFMA.FTZ R0, R3, 0.93318945169448852539, -R0 ;  /* 0x3f6ee58103000823 */ /* 0x000fc80000010800 */
[----:B------:R-:W-:-:S07]  /*e590*/  @!P0 FFMA.FTZ R0, R3, 0.93318945169448852539, R0 ;  /* 0x3f6ee58103008823 */ /* 0x000fce0000010000 */
.L_x_27830:
[----:B------:R-:W-:Y:S05]  /*e5a0*/  BSYNC B0 ;  /* 0x0000000000007941 */ /* 0x000fea0003800000 */
.L_x_27828:
        /* <DEDUP_REMOVED lines=13> */
.L_x_27825:
        /* <DEDUP_REMOVED lines=25> */
.L_x_27832:
        /* <DEDUP_REMOVED lines=40> */
.L_x_27831:
        /* <DEDUP_REMOVED lines=48> */
.L_x_27834:
[----:B------:R-:W-:Y:S05]  /*ed90*/  BSYNC B0 ;  /* 0x0000000000007941 */ /* 0x000fea0003800000 */
.L_x_27833:
[----:B------:R-:W-:Y:S01]  /*eda0*/  BSSY B3, `(.L_x_27835) ;  /* 0x0000007000037945 */ /* 0x000fe20003800000 */
[----:B------:R-:W-:-:S03]  /*edb0*/  FFMA R0, R4, R2, R5 ;  /* 0x0000000204007223 */ /* 0x000fc60000000005 */
[----:B------:R-:W-:Y:S05]  /*edc0*/  @!P3 BRA `(.L_x_27836) ;  /* 0x000000000010b947 */ /* 0x000fea0003800000 */
[----:B------:R-:W-:Y:S02]  /*edd0*/  MOV R25, R29 ;  /* 0x0000001d00197202 */ /* 0x000fe40000000f00 */
[----:B------:R-:W-:Y:S02]  /*ede0*/  MOV R0, R32 ;  /* 0x0000002000007202 */ /* 0x000fe40000000f00 */
[----:B------:R-:W-:-:S07]  /*edf0*/  MOV R2, 0xee10 ;  /* 0x0000ee1000027802 */ /* 0x000fce0000000f00 */
[----:B0123--:R-:W-:Y:S05]  /*ee00*/  CALL.REL.NOINC `($__internal_68_$__cuda_sm3x_div_rn_ftz_f32_slowpath) ;  /* 0x000001dc00187944 */ /* 0x00ffea0003c00000 */
.L_x_27836:
[----:B------:R-:W-:Y:S05]  /*ee10*/  BSYNC B3 ;  /* 0x0000000000037941 */ /* 0x000fea0003800000 */
.L_x_27835:
        /* <DEDUP_REMOVED lines=18> */
.L_x_27838:
[----:B------:R-:W-:Y:S02]  /*ef40*/  ISETP.GE.AND P0, PT, R10, RZ, PT ;  /* 0x000000ff0a00720c */ /* 0x000fe40003f06270 */
[----:B------:R-:W-:-:S11]  /*ef50*/  MOV R3, 0x3fd774eb ;  /* 0x3fd774eb00037802 */ /* 0x000fd60000000f00 */
[----:B------:R-:W-:-:S04]  /*ef60*/  @P0 FFMA.FTZ R0, R3, 0.93318945169448852539, -R0 ;  /* 0x3f6ee58103000823 */ /* 0x000fc80000010800 */
[----:B------:R-:W-:-:S07]  /*ef70*/  @!P0 FFMA.FTZ R0, R3, 0.93318945169448852539, R0 ;  /* 0x3f6ee58103008823 */ /* 0x000fce0000010000 */
.L_x_27839:
[----:B------:R-:W-:Y:S05]  /*ef80*/  BSYNC B0 ;  /* 0x0000000000007941 */ /* 0x000fea0003800000 */
.L_x_27837:
        /* <DEDUP_REMOVED lines=12> */
.L_x_27815:
        /* <DEDUP_REMOVED lines=13> */
.L_x_27841:
[----:B------:R-:W-:Y:S05]  /*f120*/  BSYNC B3 ;  /* 0x0000000000037941 */ /* 0x000fea0003800000 */
.L_x_27840:
        /* <DEDUP_REMOVED lines=18> */
.L_x_27843:
[----:B------:R-:W-:Y:S02]  /*f250*/  ISETP.GE.AND P0, PT, R10, RZ, PT ;  /* 0x000000ff0a00720c */ /* 0x000fe40003f06270 */
[----:B------:R-:W-:-:S11]  /*f260*/  MOV R3, 0x3fd774eb ;  /* 0x3fd774eb00037802 */ /* 0x000fd60000000f00 */
[----:B------:R-:W-:-:S04]  /*f270*/  @P0 FFMA.FTZ R0, R3, 0.93318945169448852539, -R0 ;  /* 0x3f6ee58103000823 */ /* 0x000fc80000010800 */
[----:B------:R-:W-:-:S07]  /*f280*/  @!P0 FFMA.FTZ R0, R3, 0.93318945169448852539, R0 ;  /* 0x3f6ee58103008823 */ /* 0x000fce0000010000 */
.L_x_27844:
[----:B------:R-:W-:Y:S05]  /*f290*/  BSYNC B0 ;  /* 0x0000000000007941 */ /* 0x000fea0003800000 */
.L_x_27842:
        /* <DEDUP_REMOVED lines=27> */
.L_x_27814:
        /* <DEDUP_REMOVED lines=39> */
.L_x_27847:
[----:B------:R-:W-:Y:S05]  /*f6c0*/  BSYNC B0 ;  /* 0x0000000000007941 */ /* 0x000fea0003800000 */
.L_x_27846:
[----:B------:R-:W-:Y:S01]  /*f6d0*/  BSSY B3, `(.L_x_27848) ;  /* 0x0000007000037945 */ /* 0x000fe20003800000 */
[----:B------:R-:W-:-:S03]  /*f6e0*/  FFMA R0, R0, R6, R5 ;  /* 0x0000000600007223 */ /* 0x000fc60000000005 */
[----:B------:R-:W-:Y:S05]  /*f6f0*/  @!P0 BRA `(.L_x_27849) ;  /* 0x0000000000108947 */ /* 0x000fea0003800000 */
[----:B------:R-:W-:Y:S01]  /*f700*/  HFMA2.MMA R0, -RZ, RZ, 1.875, 0 ;  /* 0x3f800000ff007435 */ /* 0x000fe200000001ff */
[----:B------:R-:W-:Y:S02]  /*f710*/  MOV R25, R29 ;  /* 0x0000001d00197202 */ /* 0x000fe40000000f00 */
[----:B------:R-:W-:-:S08]  /*f720*/  MOV R2, 0xf740 ;  /* 0x0000f74000027802 */ /* 0x000fd00000000f00 */
[----:B-123--:R-:W-:Y:S05]  /*f730*/  CALL.REL.NOINC `($__internal_68_$__cuda_sm3x_div_rn_ftz_f32_slowpath) ;  /* 0x000001d000cc7944 */ /* 0x00efea0003c00000 */
.L_x_27849:
[----:B------:R-:W-:Y:S05]  /*f740*/  BSYNC B3 ;  /* 0x0000000000037941 */ /* 0x000fea0003800000 */
.L_x_27848:
        /* <DEDUP_REMOVED lines=18> */
.L_x_27851:
[----:B------:R-:W-:Y:S02]  /*f870*/  ISETP.GE.AND P0, PT, R10, RZ, PT ;  /* 0x000000ff0a00720c */ /* 0x000fe40003f06270 */
[----:B------:R-:W-:-:S11]  /*f880*/  MOV R3, 0x3fd774eb ;  /* 0x3fd774eb00037802 */ /* 0x000fd60000000f00 */
[----:B------:R-:W-:-:S04]  /*f890*/  @P0 FFMA.FTZ R0, R3, 0.93318945169448852539, -R0 ;  /* 0x3f6ee58103000823 */ /* 0x000fc80000010800 */
[----:B------:R-:W-:-:S07]  /*f8a0*/  @!P0 FFMA.FTZ R0, R3, 0.93318945169448852539, R0 ;  /* 0x3f6ee58103008823 */ /* 0x000fce0000010000 */
.L_x_27852:
[----:B------:R-:W-:Y:S05]  /*f8b0*/  BSYNC B0 ;  /* 0x0000000000007941 */ /* 0x000fea0003800000 */
.L_x_27850:
        /* <DEDUP_REMOVED lines=10> */
.L_x_27845:
        /* <DEDUP_REMOVED lines=13> */
.L_x_27854:
[----:B------:R-:W-:Y:S05]  /*fa30*/  BSYNC B3 ;  /* 0x0000000000037941 */ /* 0x000fea0003800000 */
.L_x_27853:
        /* <DEDUP_REMOVED lines=18> */
.L_x_27856:
[----:B------:R-:W-:Y:S02]  /*fb60*/  ISETP.GE.AND P0, PT, R10, RZ, PT ;  /* 0x000000ff0a00720c */ /* 0x000fe40003f06270 */
[----:B------:R-:W-:-:S11]  /*fb70*/  MOV R3, 0x3fd774eb ;  /* 0x3fd774eb00037802 */ /* 0x000fd60000000f00 */
[----:B------:R-:W-:-:S04]  /*fb80*/  @P0 FFMA.FTZ R0, R3, 0.93318945169448852539, -R0 ;  /* 0x3f6ee58103000823 */ /* 0x000fc80000010800 */
[----:B------:R-:W-:-:S07]  /*fb90*/  @!P0 FFMA.FTZ R0, R3, 0.93318945169448852539, R0 ;  /* 0x3f6ee58103008823 */ /* 0x000fce0000010000 */
.L_x_27857:
[----:B------:R-:W-:Y:S05]  /*fba0*/  BSYNC B0 ;  /* 0x0000000000007941 */ /* 0x000fea0003800000 */
.L_x_27855:
        /* <DEDUP_REMOVED lines=11> */
.L_x_27813:
        /* <DEDUP_REMOVED lines=34> */
.L_x_27859:
[----:B------:R-:W-:Y:S05]  /*fe80*/  BSYNC B3 ;  /* 0x0000000000037941 */ /* 0x000fea0003800000 */
.L_x_27858:
        /* <DEDUP_REMOVED lines=18> */
.L_x_27861:
[----:B------:R-:W-:Y:S02]  /*ffb0*/  ISETP.GE.AND P0, PT, R10, RZ, PT ;  /* 0x000000ff0a00720c */ /* 0x000fe40003f06270 */
[----:B------:R-:W-:-:S11]  /*ffc0*/  MOV R3, 0x3fd774eb ;  /* 0x3fd774eb00037802 */ /* 0x000fd60000000f00 */
[----:B------:R-:W-:-:S04]  /*ffd0*/  @P0 FFMA.FTZ R0, R3, 0.93318945169448852539, -R0 ;  /* 0x3f6ee58103000823 */ /* 0x000fc80000010800 */
[----:B------:R-:W-:-:S07]  /*ffe0*/  @!P0 FFMA.FTZ R0, R3, 0.93318945169448852539, R0 ;  /* 0x3f6ee58103008823 */ /* 0x000fce0000010000 */
.L_x_27862:
[----:B------:R-:W-:Y:S05]  /*fff0*/  BSYNC B0 ;  /* 0x0000000000007941 */ /* 0x000fea0003800000 */
.L_x_27860:
        /* <DEDUP_REMOVED lines=11> */
.L_x_27812:
        /* <DEDUP_REMOVED lines=26> */
.L_x_27864:
[----:B------:R-:W-:Y:S05]  /*10250*/  BSYNC B3 ;  /* 0x0000000000037941 */ /* 0x000fea0003800000 */
.L_x_27863:
        /* <DEDUP_REMOVED lines=18> */
.L_x_27866:
[----:B------:R-:W-:Y:S02]  /*10380*/  ISETP.GE.AND P0, PT, R10, RZ, PT ;  /* 0x000000ff0a00720c */ /* 0x000fe40003f06270 */
[----:B------:R-:W-:-:S11]  /*10390*/  MOV R3, 0x3fd774eb ;  /* 0x3fd774eb00037802 */ /* 0x000fd60000000f00 */
[----:B------:R-:W-:-:S04]  /*103a0*/  @P0 FFMA.FTZ R0, R3, 0.93318945169448852539, -R0 ;  /* 0x3f6ee58103000823 */ /* 0x000fc80000010800 */
[----:B------:R-:W-:-:S07]  /*103b0*/  @!P0 FFMA.FTZ R0, R3, 0.93318945169448852539, R0 ;  /* 0x3f6ee58103008823 */ /* 0x000fce0000010000 */
.L_x_27867:
[----:B------:R-:W-:Y:S05]  /*103c0*/  BSYNC B0 ;  /* 0x0000000000007941 */ /* 0x000fea0003800000 */
.L_x_27865:
        /* <DEDUP_REMOVED lines=12> */
.L_x_27824:
[----:B------:R-:W-:Y:S05]  /*10490*/  BSYNC B2 ;  /* 0x0000000000027941 */ /* 0x000fea0003800000 */
.L_x_27811:
        /* <DEDUP_REMOVED lines=43> */
.L_x_27871:
        /* <DEDUP_REMOVED lines=10> */
.L_x_27870:
[----:B------:R-:W-:-:S04]  /*107f0*/  FMUL.RZ R4, R4, 0.15915493667125701904 ;  /* 0x3e22f98304047820 */ /* 0x000fc8000040c000 */
[----:B------:R4:W0:Y:S08]  /*10800*/  MUFU.SIN R11, R4 ;  /* 0x00000004000b7308 */ /* 0x0008300000000400 */
[----:B------:R4:W0:Y:S01]  /*10810*/  MUFU.COS R10, R4 ;  /* 0x00000004000a7308 */ /* 0x0008220000000000 */
[----:B------:R-:W-:Y:S05]  /*10820*/  BRA `(.L_x_27872) ;  /* 0x00000000000c7947 */ /* 0x000fea0003800000 */
.L_x_27869:
[----:B------:R-:W-:Y:S01]  /*10830*/  FMUL.FTZ R10, R30, 1.4426950216293334961 ;  /* 0x3fb8aa3b1e0a7820 */ /* 0x000fe20000410000 */
[----:B------:R-:W-:-:S05]  /*10840*/  MOV R11, R4 ;  /* 0x00000004000b7202 */ /* 0x000fca0000000f00 */
[----:B------:R-:W4:Y:S02]  /*10850*/  MUFU.EX2 R10, R10 ;  /* 0x0000000a000a7308 */ /* 0x000f240000000800 */
.L_x_27872:
[----:B------:R-:W-:Y:S05]  /*10860*/  BSYNC B0 ;  /* 0x0000000000007941 */ /* 0x000fea0003800000 */
.L_x_27868:
        /* <DEDUP_REMOVED lines=61> */
.L_x_27880:
[----:B------:R-:W-:Y:S05]  /*10c40*/  BSYNC B0 ;  /* 0x0000000000007941 */ /* 0x000fea0003800000 */
.L_x_27879:
[----:B------:R-:W-:Y:S01]  /*10c50*/  BSSY B3, `(.L_x_27881) ;  /* 0x0000007000037945 */ /* 0x000fe20003800000 */
[----:B------:R-:W-:-:S03]  /*10c60*/  FFMA R0, R4, R6, R5 ;  /* 0x0000000604007223 */ /* 0x000fc60000000005 */
[----:B------:R-:W-:Y:S05]  /*10c70*/  @!P0 BRA `(.L_x_27882) ;  /* 0x0000000000108947 */ /* 0x000fea0003800000 */
[----:B------:R-:W-:Y:S02]  /*10c80*/  MOV R25, R29 ;  /* 0x0000001d00197202 */ /* 0x000fe40000000f00 */
[----:B------:R-:W-:Y:S02]  /*10c90*/  MOV R0, R32 ;  /* 0x0000002000007202 */ /* 0x000fe40000000f00 */
[----:B------:R-:W-:-:S07]  /*10ca0*/  MOV R2, 0x10cc0 ;  /* 0x00010cc000027802 */ /* 0x000fce0000000f00 */
[----:B0123--:R-:W-:Y:S05]  /*10cb0*/  CALL.REL.NOINC `($__internal_68_$__cuda_sm3x_div_rn_ftz_f32_slowpath) ;  /* 0x000001bc006c7944 */ /* 0x00ffea0003c00000 */
.L_x_27882:
[----:B------:R-:W-:Y:S05]  /*10cc0*/  BSYNC B3 ;  /* 0x0000000000037941 */ /* 0x000fea0003800000 */
.L_x_27881:
        /* <DEDUP_REMOVED lines=18> */
.L_x_27884:
[----:B------:R-:W-:Y:S02]  /*10df0*/  ISETP.GE.AND P0, PT, R12, RZ, PT ;  /* 0x000000ff0c00720c */ /* 0x000fe40003f06270 */
[----:B------:R-:W-:-:S11]  /*10e00*/  MOV R3, 0x3fd774eb ;  /* 0x3fd774eb00037802 */ /* 0x000fd60000000f00 */
[----:B------:R-:W-:-:S04]  /*10e10*/  @P0 FFMA.FTZ R0, R3, 0.93318945169448852539, -R0 ;  /* 0x3f6ee58103000823 */ /* 0x000fc80000010800 */
[----:B------:R-:W-:-:S07]  /*10e20*/  @!P0 FFMA.FTZ R0, R3, 0.93318945169448852539, R0 ;  /* 0x3f6ee58103008823 */ /* 0x000fce0000010000 */
.L_x_27885:
[----:B------:R-:W-:Y:S05]  /*10e30*/  BSYNC B0 ;  /* 0x0000000000007941 */ /* 0x000fea0003800000 */
.L_x_27883:
        /* <DEDUP_REMOVED lines=12> */
.L_x_27878:
        /* <DEDUP_REMOVED lines=17> */
.L_x_27889:
[----:B------:R-:W-:Y:S05]  /*11010*/  BSYNC B3 ;  /* 0x0000000000037941 */ /* 0x000fea0003800000 */
.L_x_27888:
        /* <DEDUP_REMOVED lines=18> */
.L_x_27891:
[----:B------:R-:W-:Y:S02]  /*11140*/  ISETP.GE.AND P0, PT, R12, RZ, PT ;  /* 0x000000ff0c00720c */ /* 0x000fe40003f06270 */
[----:B------:R-:W-:-:S11]  /*11150*/  MOV R3, 0x3fd774eb ;  /* 0x3fd774eb00037802 */ /* 0x000fd60000000f00 */
[----:B------:R-:W-:-:S04]  /*11160*/  @P0 FFMA.FTZ R0, R3, 0.93318945169448852539, -R0 ;  /* 0x3f6ee58103000823 */ /* 0x000fc80000010800 */
[----:B------:R-:W-:-:S07]  /*11170*/  @!P0 FFMA.FTZ R0, R3, 0.93318945169448852539, R0 ;  /* 0x3f6ee58103008823 */ /* 0x000fce0000010000 */
.L_x_27892:
[----:B------:R-:W-:Y:S05]  /*11180*/  BSYNC B0 ;  /* 0x0000000000007941 */ /* 0x000fea0003800000 */
.L_x_27890:
        /* <DEDUP_REMOVED lines=13> */
.L_x_27887:
        /* <DEDUP_REMOVED lines=25> */
.L_x_27894:
        /* <DEDUP_REMOVED lines=40> */
.L_x_27893:
        /* <DEDUP_REMOVED lines=48> */
.L_x_27896:
[----:B------:R-:W-:Y:S05]  /*11970*/  BSYNC B0 ;  /* 0x0000000000007941 */ /* 0x000fea0003800000 */
.L_x_27895:
[----:B------:R-:W-:Y:S01]  /*11980*/  BSSY B3, `(.L_x_27897) ;  /* 0x0000007000037945 */ /* 0x000fe20003800000 */
[----:B------:R-:W-:-:S03]  /*11990*/  FFMA R0, R4, R2, R5 ;  /* 0x0000000204007223 */ /* 0x000fc60000000005 */
[----:B------:R-:W-:Y:S05]  /*119a0*/  @!P3 BRA `(.L_x_27898) ;  /* 0x000000000010b947 */ /* 0x000fea0003800000 */
[----:B------:R-:W-:Y:S02]  /*119b0*/  MOV R25, R29 ;  /* 0x0000001d00197202 */ /* 0x000fe40000000f00 */
[----:B------:R-:W-:Y:S02]  /*119c0*/  MOV R0, R32 ;  /* 0x0000002000007202 */ /* 0x000fe40000000f00 */
[----:B------:R-:W-:-:S07]  /*119d0*/  MOV R2, 0x119f0 ;  /* 0x000119f000027802 */ /* 0x000fce0000000f00 */
[----:B0123--:R-:W-:Y:S05]  /*119e0*/  CALL.REL.NOINC `($__internal_68_$__cuda_sm3x_div_rn_ftz_f32_slowpath) ;  /* 0x000001b000207944 */ /* 0x00ffea0003c00000 */
.L_x_27898:
[----:B------:R-:W-:Y:S05]  /*119f0*/  BSYNC B3 ;  /* 0x0000000000037941 */ /* 0x000fea0003800000 */
.L_x_27897:
        /* <DEDUP_REMOVED lines=18> */
.L_x_27900:
[----:B------:R-:W-:Y:S02]  /*11b20*/  ISETP.GE.AND P0, PT, R12, RZ, PT ;  /* 0x000000ff0c00720c */ /* 0x000fe40003f06270 */
[----:B------:R-:W-:-:S11]  /*11b30*/  MOV R3, 0x3fd774eb ;  /* 0x3fd774eb00037802 */ /* 0x000fd60000000f00 */
[----:B------:R-:W-:-:S04]  /*11b40*/  @P0 FFMA.FTZ R0, R3, 0.93318945169448852539, -R0 ;  /* 0x3f6ee58103000823 */ /* 0x000fc80000010800 */
[----:B------:R-:W-:-:S07]  /*11b50*/  @!P0 FFMA.FTZ R0, R3, 0.93318945169448852539, R0 ;  /* 0x3f6ee58103008823 */ /* 0x000fce0000010000 */
.L_x_27901:
[----:B------:R-:W-:Y:S05]  /*11b60*/  BSYNC B0 ;  /* 0x0000000000007941 */ /* 0x000fea0003800000 */
.L_x_27899:
        /* <DEDUP_REMOVED lines=12> */
.L_x_27877:
        /* <DEDUP_REMOVED lines=13> */
.L_x_27903:
[----:B------:R-:W-:Y:S05]  /*11d00*/  BSYNC B3 ;  /* 0x0000000000037941 */ /* 0x000fea0003800000 */
.L_x_27902:
        /* <DEDUP_REMOVED lines=18> */
.L_x_27905:
[----:B------:R-:W-:Y:S02]  /*11e30*/  ISETP.GE.AND P0, PT, R12, RZ, PT ;  /* 0x000000ff0c00720c */ /* 0x000fe40003f06270 */
[----:B------:R-:W-:-:S11]  /*11e40*/  MOV R3, 0x3fd774eb ;  /* 0x3fd774eb00037802 */ /* 0x000fd60000000f00 */
[----:B------:R-:W-:-:S04]  /*11e50*/  @P0 FFMA.FTZ R0, R3, 0.93318945169448852539, -R0 ;  /* 0x3f6ee58103000823 */ /* 0x000fc80000010800 */
[----:B------:R-:W-:-:S07]  /*11e60*/  @!P0 FFMA.FTZ R0, R3, 0.93318945169448852539, R0 ;  /* 0x3f6ee58103008823 */ /* 0x000fce0000010000 */
.L_x_27906:
[----:B------:R-:W-:Y:S05]  /*11e70*/  BSYNC B0 ;  /* 0x0000000000007941 */ /* 0x000fea0003800000 */
.L_x_27904:
        /* <DEDUP_REMOVED lines=27> */
.L_x_27876:
        /* <DEDUP_REMOVED lines=39> */
.L_x_27909:
[----:B------:R-:W-:Y:S05]  /*122a0*/  BSYNC B0 ;  /* 0x0000000000007941 */ /* 0x000fea0003800000 */
.L_x_27908:
[----:B------:R-:W-:Y:S01]  /*122b0*/  BSSY B3, `(.L_x_27910) ;  /* 0x0000007000037945 */ /* 0x000fe20003800000 */
[----:B------:R-:W-:-:S03]  /*122c0*/  FFMA R0, R0, R6, R5 ;  /* 0x0000000600007223 */ /* 0x000fc60000000005 */
[----:B------:R-:W-:Y:S05]  /*122d0*/  @!P0 BRA `(.L_x_27911) ;  /* 0x0000000000108947 */ /* 0x000fea0003800000 */
[----:B------:R-:W-:Y:S01]  /*122e0*/  HFMA2.MMA R0, -RZ, RZ, 1.875, 0 ;  /* 0x3f800000ff007435 */ /* 0x000fe200000001ff */
[----:B------:R-:W-:Y:S02]  /*122f0*/  MOV R25, R29 ;  /* 0x0000001d00197202 */ /* 0x000fe40000000f00 */
[----:B------:R-:W-:-:S08]  /*12300*/  MOV R2, 0x12320 ;  /* 0x0001232000027802 */ /* 0x000fd00000000f00 */
[----:B-123--:R-:W-:Y:S05]  /*12310*/  CALL.REL.NOINC `($__internal_68_$__cuda_sm3x_div_rn_ftz_f32_slowpath) ;  /* 0x000001a400d47944 */ /* 0x00efea0003c00000 */
.L_x_27911:
[----:B------:R-:W-:Y:S05]  /*12320*/  BSYNC B3 ;  /* 0x0000000000037941 */ /* 0x000fea0003800000 */
.L_x_27910:
        /* <DEDUP_REMOVED lines=18> */
.L_x_27913:
[----:B------:R-:W-:Y:S02]  /*12450*/  ISETP.GE.AND P0, PT, R12, RZ, PT ;  /* 0x000000ff0c00720c */ /* 0x000fe40003f06270 */
[----:B------:R-:W-:-:S11]  /*12460*/  MOV R3, 0x3fd774eb ;  /* 0x3fd774eb00037802 */ /* 0x000fd60000000f00 */
[----:B------:R-:W-:-:S04]  /*12470*/  @P0 FFMA.FTZ R0, R3, 0.93318945169448852539, -R0 ;  /* 0x3f6ee58103000823 */ /* 0x000fc80000010800 */
[----:B------:R-:W-:-:S07]  /*12480*/  @!P0 FFMA.FTZ R0, R3, 0.93318945169448852539, R0 ;  /* 0x3f6ee58103008823 */ /* 0x000fce0000010000 */
.L_x_27914:
[----:B------:R-:W-:Y:S05]  /*12490*/  BSYNC B0 ;  /* 0x0000000000007941 */ /* 0x000fea0003800000 */
.L_x_27912:
        /* <DEDUP_REMOVED lines=10> */
.L_x_27907:
        /* <DEDUP_REMOVED lines=13> */
.L_x_27916:
[----:B------:R-:W-:Y:S05]  /*12610*/  BSYNC B3 ;  /* 0x0000000000037941 */ /* 0x000fea0003800000 */
.L_x_27915:
        /* <DEDUP_REMOVED lines=18> */
.L_x_27918:
[----:B------:R-:W-:Y:S02]  /*12740*/  ISETP.GE.AND P0, PT, R12, RZ, PT ;  /* 0x000000ff0c00720c */ /* 0x000fe40003f06270 */
[----:B------:R-:W-:-:S11]  /*12750*/  MOV R3, 0x3fd774eb ;  /* 0x3fd774eb00037802 */ /* 0x000fd60000000f00 */
[----:B------:R-:W-:-:S04]  /*12760*/  @P0 FFMA.FTZ R0, R3, 0.93318945169448852539, -R0 ;  /* 0x3f6ee58103000823 */ /* 0x000fc80000010800 */
[----:B------:R-:W-:-:S07]  /*12770*/  @!P0 FFMA.FTZ R0, R3, 0.93318945169448852539, R0 ;  /* 0x3f6ee58103008823 */ /* 0x000fce0000010000 */
.L_x_27919:
[----:B------:R-:W-:Y:S05]  /*12780*/  BSYNC B0 ;  /* 0x0000000000007941 */ /* 0x000fea0003800000 */
.L_x_27917:
        /* <DEDUP_REMOVED lines=11> */
.L_x_27875:
        /* <DEDUP_REMOVED lines=34> */
.L_x_27921:
[----:B------:R-:W-:Y:S05]  /*12a60*/  BSYNC B3 ;  /* 0x0000000000037941 */ /* 0x000fea0003800000 */
.L_x_27920:
        /* <DEDUP_REMOVED lines=18> */
.L_x_27923:
[----:B------:R-:W-:Y:S02]  /*12b90*/  ISETP.GE.AND P0, PT, R12, RZ, PT ;  /* 0x000000ff0c00720c */ /* 0x000fe40003f06270 */
[----:B------:R-:W-:-:S11]  /*12ba0*/  MOV R3, 0x3fd774eb ;  /* 0x3fd774eb00037802 */ /* 0x000fd60000000f00 */
[----:B------:R-:W-:-:S04]  /*12bb0*/  @P0 FFMA.FTZ R0, R3, 0.93318945169448852539, -R0 ;  /* 0x3f6ee58103000823 */ /* 0x000fc80000010800 */
[----:B------:R-:W-:-:S07]  /*12bc0*/  @!P0 FFMA.FTZ R0, R3, 0.93318945169448852539, R0 ;  /* 0x3f6ee58103008823 */ /* 0x000fce0000010000 */
.L_x_27924:
[----:B------:R-:W-:Y:S05]  /*12bd0*/  BSYNC B0 ;  /* 0x0000000000007941 */ /* 0x000fea0003800000 */
.L_x_27922:
        /* <DEDUP_REMOVED lines=11> */
.L_x_27874:
        /* <DEDUP_REMOVED lines=26> */
.L_x_27926:
[----:B------:R-:W-:Y:S05]  /*12e30*/  BSYNC B3 ;  /* 0x0000000000037941 */ /* 0x000fea0003800000 */
.L_x_27925:
        /* <DEDUP_REMOVED lines=18> */
.L_x_27928:
[----:B------:R-:W-:Y:S02]  /*12f60*/  ISETP.GE.AND P0, PT, R12, RZ, PT ;  /* 0x000000ff0c00720c */ /* 0x000fe40003f06270 */
[----:B------:R-:W-:-:S11]  /*12f70*/  MOV R3, 0x3fd774eb ;  /* 0x3fd774eb00037802 */ /* 0x000fd60000000f00 */
[----:B------:R-:W-:-:S04]  /*12f80*/  @P0 FFMA.FTZ R0, R3, 0.93318945169448852539, -R0 ;  /* 0x3f6ee58103000823 */ /* 0x000fc80000010800 */
[----:B------:R-:W-:-:S07]  /*12f90*/  @!P0 FFMA.FTZ R0, R3, 0.93318945169448852539, R0 ;  /* 0x3f6ee58103008823 */ /* 0x000fce0000010000 */
.L_x_27929:
[----:B------:R-:W-:Y:S05]  /*12fa0*/  BSYNC B0 ;  /* 0x0000000000007941 */ /* 0x000fea0003800000 */
.L_x_27927:
        /* <DEDUP_REMOVED lines=12> */
.L_x_27886:
[----:B------:R-:W-:Y:S05]  /*13070*/  BSYNC B2 ;  /* 0x0000000000027941 */ /* 0x000fea0003800000 */
.L_x_27873:
        /* <DEDUP_REMOVED lines=43> */
.L_x_27933:
        /* <DEDUP_REMOVED lines=10> */
.L_x_27932:
[----:B------:R-:W-:-:S04]  /*133d0*/  FMUL.RZ R4, R4, 0.15915493667125701904 ;  /* 0x3e22f98304047820 */ /* 0x000fc8000040c000 */
[----:B------:R4:W0:Y:S08]  /*133e0*/  MUFU.SIN R13, R4 ;  /* 0x00000004000d7308 */ /* 0x0008300000000400 */
[----:B------:R4:W0:Y:S01]  /*133f0*/  MUFU.COS R12, R4 ;  /* 0x00000004000c7308 */ /* 0x0008220000000000 */
[----:B------:R-:W-:Y:S05]  /*13400*/  BRA `(.L_x_27934) ;  /* 0x00000000000c7947 */ /* 0x000fea0003800000 */
.L_x_27931:
[----:B------:R-:W-:Y:S01]  /*13410*/  FMUL.FTZ R12, R30, 1.4426950216293334961 ;  /* 0x3fb8aa3b1e0c7820 */ /* 0x000fe20000410000 */
[----:B------:R-:W-:-:S05]  /*13420*/  MOV R13, R4 ;  /* 0x00000004000d7202 */ /* 0x000fca0000000f00 */
[----:B------:R-:W4:Y:S02]  /*13430*/  MUFU.EX2 R12, R12 ;  /* 0x0000000c000c7308 */ /* 0x000f240000000800 */
.L_x_27934:
[----:B------:R-:W-:Y:S05]  /*13440*/  BSYNC B0 ;  /* 0x0000000000007941 */ /* 0x000fea0003800000 */
.L_x_27930:
        /* <DEDUP_REMOVED lines=61> */
.L_x_27942:
[----:B------:R-:W-:Y:S05]  /*13820*/  BSYNC B0 ;  /* 0x0000000000007941 */ /* 0x000fea0003800000 */
.L_x_27941:
[----:B------:R-:W-:Y:S01]  /*13830*/  BSSY B3, `(.L_x_27943) ;  /* 0x0000007000037945 */ /* 0x000fe20003800000 */
[----:B------:R-:W-:-:S03]  /*13840*/  FFMA R0, R4, R6, R5 ;  /* 0x0000000604007223 */ /* 0x000fc60000000005 */
[----:B------:R-:W-:Y:S05]  /*13850*/  @!P0 BRA `(.L_x_27944) ;  /* 0x0000000000108947 */ /* 0x000fea0003800000 */
[----:B------:R-:W-:Y:S02]  /*13860*/  MOV R25, R29 ;  /* 0x0000001d00197202 */ /* 0x000fe40000000f00 */
[----:B------:R-:W-:Y:S02]  /*13870*/  MOV R0, R32 ;  /* 0x0000002000007202 */ /* 0x000fe40000000f00 */
[----:B------:R-:W-:-:S07]  /*13880*/  MOV R2, 0x138a0 ;  /* 0x000138a000027802 */ /* 0x000fce0000000f00 */
[----:B0123--:R-:W-:Y:S05]  /*13890*/  CALL.REL.NOINC `($__internal_68_$__cuda_sm3x_div_rn_ftz_f32_slowpath) ;  /* 0x0000019000747944 */ /* 0x00ffea0003c00000 */
.L_x_27944:
[----:B------:R-:W-:Y:S05]  /*138a0*/  BSYNC B3 ;  /* 0x0000000000037941 */ /* 0x000fea0003800000 */
.L_x_27943:
        /* <DEDUP_REMOVED lines=18> */
.L_x_27946:
[----:B------:R-:W-:Y:S02]  /*139d0*/  ISETP.GE.AND P0, PT, R14, RZ, PT ;  /* 0x000000ff0e00720c */ /* 0x000fe40003f06270 */
[----:B------:R-:W-:-:S11]  /*139e0*/  MOV R3, 0x3fd774eb ;  /* 0x3fd774eb00037802 */ /* 0x000fd60000000f00 */
[----:B------:R-:W-:-:S04]  /*139f0*/  @P0 FFMA.FTZ R0, R3, 0.93318945169448852539, -R0 ;  /* 0x3f6ee58103000823 */ /* 0x000fc80000010800 */
[----:B------:R-:W-:-:S07]  /*13a00*/  @!P0 FFMA.FTZ R0, R3, 0.93318945169448852539, R0 ;  /* 0x3f6ee58103008823 */ /* 0x000fce0000010000 */
.L_x_27947:
[----:B------:R-:W-:Y:S05]  /*13a10*/  BSYNC B0 ;  /* 0x0000000000007941 */ /* 0x000fea0003800000 */
.L_x_27945:
        /* <DEDUP_REMOVED lines=12> */
.L_x_27940:
        /* <DEDUP_REMOVED lines=17> */
.L_x_27951:
[----:B------:R-:W-:Y:S05]  /*13bf0*/  BSYNC B3 ;  /* 0x0000000000037941 */ /* 0x000fea0003800000 */
.L_x_27950:
        /* <DEDUP_REMOVED lines=18> */
.L_x_27953:
[----:B------:R-:W-:Y:S02]  /*13d20*/  ISETP.GE.AND P0, PT, R14, RZ, PT ;  /* 0x000000ff0e00720c */ /* 0x000fe40003f06270 */
[----:B------:R-:W-:-:S11]  /*13d30*/  MOV R3, 0x3fd774eb ;  /* 0x3fd774eb00037802 */ /* 0x000fd60000000f00 */
[----:B------:R-:W-:-:S04]  /*13d40*/  @P0 FFMA.FTZ R0, R3, 0.93318945169448852539, -R0 ;  /* 0x3f6ee58103000823 */ /* 0x000fc80000010800 */
[----:B------:R-:W-:-:S07]  /*13d50*/  @!P0 FFMA.FTZ R0, R3, 0.93318945169448852539, R0 ;  /* 0x3f6ee58103008823 */ /* 0x000fce0000010000 */
.L_x_27954:
[----:B------:R-:W-:Y:S05]  /*13d60*/  BSYNC B0 ;  /* 0x0000000000007941 */ /* 0x000fea0003800000 */
.L_x_27952:
        /* <DEDUP_REMOVED lines=13> */
.L_x_27949:
        /* <DEDUP_REMOVED lines=25> */
.L_x_27956:
        /* <DEDUP_REMOVED lines=40> */
.L_x_27955:
        /* <DEDUP_REMOVED lines=48> */
.L_x_27958:
[----:B------:R-:W-:Y:S05]  /*14550*/  BSYNC B0 ;  /* 0x0000000000007941 */ /* 0x000fea0003800000 */
.L_x_27957:
[----:B------:R-:W-:Y:S01]  /*14560*/  BSSY B3, `(.L_x_27959) ;  /* 0x0000007000037945 */ /* 0x000fe20003800000 */
[----:B------:R-:W-:-:S03]  /*14570*/  FFMA R0, R4, R2, R5 ;  /* 0x0000000204007223 */ /* 0x000fc60000000005 */
[----:B------:R-:W-:Y:S05]  /*14580*/  @!P3 BRA `(.L_x_27960) ;  /* 0x000000000010b947 */ /* 0x000fea0003800000 */
[----:B------:R-:W-:Y:S02]  /*14590*/  MOV R25, R29 ;  /* 0x0000001d00197202 */ /* 0x000fe40000000f00 */
[----:B------:R-:W-:Y:S02]  /*145a0*/  MOV R0, R32 ;  /* 0x0000002000007202 */ /* 0x000fe40000000f00 */
[----:B------:R-:W-:-:S07]  /*145b0*/  MOV R2, 0x145d0 ;  /* 0x000145d000027802 */ /* 0x000fce0000000f00 */
[----:B0123--:R-:W-:Y:S05]  /*145c0*/  CALL.REL.NOINC `($__internal_68_$__cuda_sm3x_div_rn_ftz_f32_slowpath) ;  /* 0x0000018400287944 */ /* 0x00ffea0003c00000 */
.L_x_27960:
[----:B------:R-:W-:Y:S05]  /*145d0*/  BSYNC B3 ;  /* 0x0000000000037941 */ /* 0x000fea0003800000 */
.L_x_27959:
        /* <DEDUP_REMOVED lines=18> */
.L_x_27962:
[----:B------:R-:W-:Y:S02]  /*14700*/  ISETP.GE.AND P0, PT, R14, RZ, PT ;  /* 0x000000ff0e00720c */ /* 0x000fe40003f06270 */
[----:B------:R-:W-:-:S11]  /*14710*/  MOV R3, 0x3fd774eb ;  /* 0x3fd774eb00037802 */ /* 0x000fd60000000f00 */
[----:B------:R-:W-:-:S04]  /*14720*/  @P0 FFMA.FTZ R0, R3, 0.93318945169448852539, -R0 ;  /* 0x3f6ee58103000823 */ /* 0x000fc80000010800 */
[----:B------:R-:W-:-:S07]  /*14730*/  @!P0 FFMA.FTZ R0, R3, 0.93318945169448852539, R0 ;  /* 0x3f6ee58103008823 */ /* 0x000fce0000010000 */
.L_x_27963:
[----:B------:R-:W-:Y:S05]  /*14740*/  BSYNC B0 ;  /* 0x0000000000007941 */ /* 0x000fea0003800000 */
.L_x_27961:
        /* <DEDUP_REMOVED lines=12> */
.L_x_27939:
        /* <DEDUP_REMOVED lines=13> */
.L_x_27965:
[----:B------:R-:W-:Y:S05]  /*148e0*/  BSYNC B3 ;  /* 0x0000000000037941 */ /* 0x000fea0003800000 */
.L_x_27964:
        /* <DEDUP_REMOVED lines=18> */
.L_x_27967:
[----:B------:R-:W-:Y:S02]  /*14a10*/  ISETP.GE.AND P0, PT, R14, RZ, PT ;  /* 0x000000ff0e00720c */ /* 0x000fe40003f06270 */
[----:B------:R-:W-:-:S11]  /*14a20*/  MOV R3, 0x3fd774eb ;  /* 0x3fd774eb00037802 */ /* 0x000fd60000000f00 */
[----:B------:R-:W-:-:S04]  /*14a30*/  @P0 FFMA.FTZ R0, R3, 0.93318945169448852539, -R0 ;  /* 0x3f6ee58103000823 */ /* 0x000fc80000010800 */
[----:B------:R-:W-:-:S07]  /*14a40*/  @!P0 FFMA.FTZ R0, R3, 0.93318945169448852539, R0 ;  /* 0x3f6ee58103008823 */ /* 0x000fce0000010000 */
.L_x_27968:
[----:B------:R-:W-:Y:S05]  /*14a50*/  BSYNC B0 ;  /* 0x0000000000007941 */ /* 0x000fea0003800000 */
.L_x_27966:
        /* <DEDUP_REMOVED lines=27> */
.L_x_27938:
        /* <DEDUP_REMOVED lines=39> */
.L_x_27971:
[----:B------:R-:W-:Y:S05]  /*14e80*/  BSYNC B0 ;  /* 0x0000000000007941 */ /* 0x000fea0003800000 */
.L_x_27970:
[----:B------:R-:W-:Y:S01]  /*14e90*/  BSSY B3, `(.L_x_27972) ;  /* 0x0000007000037945 */ /* 0x000fe20003800000 */
[----:B------:R-:W-:-:S03]  /*14ea0*/  FFMA R0, R0, R6, R5 ;  /* 0x0000000600007223 */ /* 0x000fc60000000005 */
[----:B------:R-:W-:Y:S05]  /*14eb0*/  @!P0 BRA `(.L_x_27973) ;  /* 0x0000000000108947 */ /* 0x000fea0003800000 */
[----:B------:R-:W-:Y:S01]  /*14ec0*/  HFMA2.MMA R0, -RZ, RZ, 1.875, 0 ;  /* 0x3f800000ff007435 */ /* 0x000fe200000001ff */
[----:B------:R-:W-:Y:S02]  /*14ed0*/  MOV R25, R29 ;  /* 0x0000001d00197202 */ /* 0x000fe40000000f00 */
[----:B------:R-:W-:-:S08]  /*14ee0*/  MOV R2, 0x14f00 ;  /* 0x00014f0000027802 */ /* 0x000fd00000000f00 */
[----:B-123--:R-:W-:Y:S05]  /*14ef0*/  CALL.REL.NOINC `($__internal_68_$__cuda_sm3x_div_rn_ftz_f32_slowpath) ;  /* 0x0000017800dc7944 */ /* 0x00efea0003c00000 */
.L_x_27973:
[----:B------:R-:W-:Y:S05]  /*14f00*/  BSYNC B3 ;  /* 0x0000000000037941 */ /* 0x000fea0003800000 */
.L_x_27972:
        /* <DEDUP_REMOVED lines=18> */
.L_x_27975:
[----:B------:R-:W-:Y:S02]  /*15030*/  ISETP.GE.AND P0, PT, R14, RZ, PT ;  /* 0x000000ff0e00720c */ /* 0x000fe40003f06270 */
[----:B------:R-:W-:-:S11]  /*15040*/  MOV R3, 0x3fd774eb ;  /* 0x3fd774eb00037802 */ /* 0x000fd60000000f00 */
[----:B------:R-:W-:-:S04]  /*15050*/  @P0 FFMA.FTZ R0, R3, 0.93318945169448852539, -R0 ;  /* 0x3f6ee58103000823 */ /* 0x000fc80000010800 */
[----:B------:R-:W-:-:S07]  /*15060*/  @!P0 FFMA.FTZ R0, R3, 0.93318945169448852539, R0 ;  /* 0x3f6ee58103008823 */ /* 0x000fce0000010000 */
.L_x_27976:
[----:B------:R-:W-:Y:S05]  /*15070*/  BSYNC B0 ;  /* 0x0000000000007941 */ /* 0x000fea0003800000 */
.L_x_27974:
        /* <DEDUP_REMOVED lines=10> */
.L_x_27969:
        /* <DEDUP_REMOVED lines=13> */
.L_x_27978:
[----:B------:R-:W-:Y:S05]  /*151f0*/  BSYNC B3 ;  /* 0x0000000000037941 */ /* 0x000fea0003800000 */
.L_x_27977:
        /* <DEDUP_REMOVED lines=18> */
.L_x_27980:
[----:B------:R-:W-:Y:S02]  /*15320*/  ISETP.GE.AND P0, PT, R14, RZ, PT ;  /* 0x000000ff0e00720c */ /* 0x000fe40003f06270 */
[----:B------:R-:W-:-:S11]  /*15330*/  MOV R3, 0x3fd774eb ;  /* 0x3fd774eb00037802 */ /* 0x000fd60000000f00 */
[----:B------:R-:W-:-:S04]  /*15340*/  @P0 FFMA.FTZ R0, R3, 0.93318945169448852539, -R0 ;  /* 0x3f6ee58103000823 */ /* 0x000fc80000010800 */
[----:B------:R-:W-:-:S07]  /*15350*/  @!P0 FFMA.FTZ R0, R3, 0.93318945169448852539, R0 ;  /* 0x3f6ee58103008823 */ /* 0x000fce0000010000 */
.L_x_27981:
[----:B------:R-:W-:Y:S05]  /*15360*/  BSYNC B0 ;  /* 0x0000000000007941 */ /* 0x000fea0003800000 */
.L_x_27979:
        /* <DEDUP_REMOVED lines=11> */
.L_x_27937:
        /* <DEDUP_REMOVED lines=34> */
.L_x_27983:
[----:B------:R-:W-:Y:S05]  /*15640*/  BSYNC B3 ;  /* 0x0000000000037941 */ /* 0x000fea0003800000 */
.L_x_27982:
        /* <DEDUP_REMOVED lines=18> */
.L_x_27985:
[----:B------:R-:W-:Y:S02]  /*15770*/  ISETP.GE.AND P0, PT, R14, RZ, PT ;  /* 0x000000ff0e00720c */ /* 0x000fe40003f06270 */
[----:B------:R-:W-:-:S11]  /*15780*/  MOV R3, 0x3fd774eb ;  /* 0x3fd774eb00037802 */ /* 0x000fd60000000f00 */
[----:B------:R-:W-:-:S04]  /*15790*/  @P0 FFMA.FTZ R0, R3, 0.93318945169448852539, -R0 ;  /* 0x3f6ee58103000823 */ /* 0x000fc80000010800 */
[----:B------:R-:W-:-:S07]  /*157a0*/  @!P0 FFMA.FTZ R0, R3, 0.93318945169448852539, R0 ;  /* 0x3f6ee58103008823 */ /* 0x000fce0000010000 */
.L_x_27986:
[----:B------:R-:W-:Y:S05]  /*157b0*/  BSYNC B0 ;  /* 0x0000000000007941 */ /* 0x000fea0003800000 */
.L_x_27984:
        /* <DEDUP_REMOVED lines=11> */
.L_x_27936:
        /* <DEDUP_REMOVED lines=26> */
.L_x_27988:
[----:B------:R-:W-:Y:S05]  /*15a10*/  BSYNC B3 ;  /* 0x0000000000037941 */ /* 0x000fea0003800000 */
.L_x_27987:
        /* <DEDUP_REMOVED lines=18> */
.L_x_27990:
[----:B------:R-:W-:Y:S02]  /*15b40*/  ISETP.GE.AND P0, PT, R14, RZ, PT ;  /* 0x000000ff0e00720c */ /* 0x000fe40003f06270 */
[----:B------:R-:W-:-:S11]  /*15b50*/  MOV R3, 0x3fd774eb ;  /* 0x3fd774eb00037802 */ /* 0x000fd60000000f00 */
[----:B------:R-:W-:-:S04]  /*15b60*/  @P0 FFMA.FTZ R0, R3, 0.93318945169448852539, -R0 ;  /* 0x3f6ee58103000823 */ /* 0x000fc80000010800 */
[----:B------:R-:W-:-:S07]  /*15b70*/  @!P0 FFMA.FTZ R0, R3, 0.93318945169448852539, R0 ;  /* 0x3f6ee58103008823 */ /* 0x000fce0000010000 */
.L_x_27991:
[----:B------:R-:W-:Y:S05]  /*15b80*/  BSYNC B0 ;  /* 0x0000000000007941 */ /* 0x000fea0003800000 */
.L_x_27989:
        /* <DEDUP_REMOVED lines=12> */
.L_x_27948:
[----:B------:R-:W-:Y:S05]  /*15c50*/  BSYNC B2 ;  /* 0x0000000000027941 */ /* 0x000fea0003800000 */
.L_x_27935:
        /* <DEDUP_REMOVED lines=43> */
.L_x_27995:
        /* <DEDUP_REMOVED lines=10> */
.L_x_27994:
[----:B------:R-:W-:-:S04]  /*15fb0*/  FMUL.RZ R4, R4, 0.15915493667125701904 ;  /* 0x3e22f98304047820 */ /* 0x000fc8000040c000 */
[----:B------:R4:W0:Y:S08]  /*15fc0*/  MUFU.SIN R15, R4 ;  /* 0x00000004000f7308 */ /* 0x0008300000000400 */
[----:B------:R4:W0:Y:S01]  /*15fd0*/  MUFU.COS R14, R4 ;  /* 0x00000004000e7308 */ /* 0x0008220000000000 */
[----:B------:R-:W-:Y:S05]  /*15fe0*/  BRA `(.L_x_27996) ;  /* 0x00000000000c7947 */ /* 0x000fea0003800000 */
.L_x_27993:
[----:B------:R-:W-:Y:S01]  /*15ff0*/  FMUL.FTZ R14, R30, 1.4426950216293334961 ;  /* 0x3fb8aa3b1e0e7820 */ /* 0x000fe20000410000 */
[----:B------:R-:W-:-:S05]  /*16000*/  MOV R15, R4 ;  /* 0x00000004000f7202 */ /* 0x000fca0000000f00 */
[----:B------:R-:W4:Y:S02]  /*16010*/  MUFU.EX2 R14, R14 ;  /* 0x0000000e000e7308 */ /* 0x000f240000000800 */
.L_x_27996:
[----:B------:R-:W-:Y:S05]  /*16020*/  BSYNC B0 ;  /* 0x0000000000007941 */ /* 0x000fea0003800000 */
.L_x_27992:
        /* <DEDUP_REMOVED lines=10> */
.L_x_27500:
        /* <DEDUP_REMOVED lines=120> */
.L_x_28006:
[----:B------:R-:W-:Y:S05]  /*16850*/  BSYNC B0 ;  /* 0x0000000000007941 */ /* 0x000fea0003800000 */
.L_x_28005:
[----:B------:R-:W-:Y:S01]  /*16860*/  BSSY B4, `(.L_x_28007) ;  /* 0x0000007000047945 */ /* 0x000fe20003800000 */
[----:B------:R-:W-:-:S03]  /*16870*/  FFMA R0, R4, R6, R5 ;  /* 0x0000000604007223 */ /* 0x000fc60000000005 */
[----:B------:R-:W-:Y:S05]  /*16880*/  @!P0 BRA `(.L_x_28008) ;  /* 0x0000000000108947 */ /* 0x000fea0003800000 */
[----:B------:R-:W-:Y:S02]  /*16890*/  MOV R25, R29 ;  /* 0x0000001d00197202 */ /* 0x000fe40000000f00 */
[----:B------:R-:W-:Y:S02]  /*168a0*/  MOV R0, R30 ;  /* 0x0000001e00007202 */ /* 0x000fe40000000f00 */
[----:B------:R-:W-:-:S07]  /*168b0*/  MOV R2, 0x168d0 ;  /* 0x000168d000027802 */ /* 0x000fce0000000f00 */
[----:B------:R-:W-:Y:S05]  /*168c0*/  CALL.REL.NOINC `($__internal_68_$__cuda_sm3x_div_rn_ftz_f32_slowpath) ;  /* 0x0000016000687944 */ /* 0x000fea0003c00000 */
.L_x_28008:
[----:B------:R-:W-:Y:S05]  /*168d0*/  BSYNC B4 ;  /* 0x0000000000047941 */ /* 0x000fea0003800000 */
.L_x_28007:
        /* <DEDUP_REMOVED lines=18> */
.L_x_28010:
[----:B------:R-:W-:Y:S02]  /*16a00*/  ISETP.GE.AND P0, PT, R20, RZ, PT ;  /* 0x000000ff1400720c */ /* 0x000fe40003f06270 */
[----:B------:R-:W-:-:S11]  /*16a10*/  MOV R3, 0x3fd774eb ;  /* 0x3fd774eb00037802 */ /* 0x000fd60000000f00 */
[----:B------:R-:W-:-:S04]  /*16a20*/  @P0 FFMA.FTZ R0, R3, 0.93318945169448852539, -R0 ;  /* 0x3f6ee58103000823 */ /* 0x000fc80000010800 */
[----:B------:R-:W-:-:S07]  /*16a30*/  @!P0 FFMA.FTZ R0, R3, 0.93318945169448852539, R0 ;  /* 0x3f6ee58103008823 */ /* 0x000fce0000010000 */
.L_x_28011:
[----:B------:R-:W-:Y:S05]  /*16a40*/  BSYNC B0 ;  /* 0x0000000000007941 */ /* 0x000fea0003800000 */
.L_x_28009:
        /* <DEDUP_REMOVED lines=12> */
.L_x_28004:
        /* <DEDUP_REMOVED lines=16> */
[----:B------:R-:W-:Y:S05]  /*16c10*/  CALL.REL.NOINC `($__internal_68_$__cuda_sm3x_div_rn_ftz_f32_slowpath) ;  /* 0x0000015c00947944 */ /* 0x000fea0003c00000 */
.L_x_28015:
[----:B------:R-:W-:Y:S05]  /*16c20*/  BSYNC B4 ;  /* 0x0000000000047941 */ /* 0x000fea0003800000 */
.L_x_28014:
        /* <DEDUP_REMOVED lines=18> */
.L_x_28017:
[----:B------:R-:W-:Y:S02]  /*16d50*/  ISETP.GE.AND P0, PT, R20, RZ, PT ;  /* 0x000000ff1400720c */ /* 0x000fe40003f06270 */
[----:B------:R-:W-:-:S11]  /*16d60*/  MOV R3, 0x3fd774eb ;  /* 0x3fd774eb00037802 */ /* 0x000fd60000000f00 */
[----:B------:R-:W-:-:S04]  /*16d70*/  @P0 FFMA.FTZ R0, R3, 0.93318945169448852539, -R0 ;  /* 0x3f6ee58103000823 */ /* 0x000fc80000010800 */
[----:B------:R-:W-:-:S07]  /*16d80*/  @!P0 FFMA.FTZ R0, R3, 0.93318945169448852539, R0 ;  /* 0x3f6ee58103008823 */ /* 0x000fce0000010000 */
.L_x_28018:
[----:B------:R-:W-:Y:S05]  /*16d90*/  BSYNC B0 ;  /* 0x0000000000007941 */ /* 0x000fea0003800000 */
.L_x_28016:
        /* <DEDUP_REMOVED lines=13> */
.L_x_28013:
        /* <DEDUP_REMOVED lines=25> */
.L_x_28020:
        /* <DEDUP_REMOVED lines=40> */
.L_x_28019:
        /* <DEDUP_REMOVED lines=51> */
.L_x_28022:
[----:B------:R-:W-:Y:S05]  /*175b0*/  BSYNC B0 ;  /* 0x0000000000007941 */ /* 0x000fea0003800000 */
.L_x_28021:
[----:B------:R-:W-:Y:S01]  /*175c0*/  BSSY B4, `(.L_x_28023) ;  /* 0x0000006000047945 */ /* 0x000fe20003800000 */
[----:B------:R-:W-:-:S03]  /*175d0*/  FFMA R0, R5, R4, R2 ;  /* 0x0000000405007223 */ /* 0x000fc60000000002 */
[----:B------:R-:W-:Y:S05]  /*175e0*/  @!P0 BRA `(.L_x_28024) ;  /* 0x00000000000c8947 */ /* 0x000fea0003800000 */
[----:B------:R-:W-:Y:S02]  /*175f0*/  MOV R0, R30 ;  /* 0x0000001e00007202 */ /* 0x000fe40000000f00 */
[----:B------:R-:W-:-:S07]  /*17600*/  MOV R2, 0x17620 ;  /* 0x0001762000027802 */ /* 0x000fce0000000f00 */
[----:B------:R-:W-:Y:S05]  /*17610*/  CALL.REL.NOINC `($__internal_68_$__cuda_sm3x_div_rn_ftz_f32_slowpath) ;  /* 0x0000015400147944 */ /* 0x000fea0003c00000 */
.L_x_28024:
[----:B------:R-:W-:Y:S05]  /*17620*/  BSYNC B4 ;  /* 0x0000000000047941 */ /* 0x000fea0003800000 */
.L_x_28023:
        /* <DEDUP_REMOVED lines=18> */
.L_x_28026:
[----:B------:R-:W-:Y:S02]  /*17750*/  ISETP.GE.AND P0, PT, R20, RZ, PT ;  /* 0x000000ff1400720c */ /* 0x000fe40003f06270 */
[----:B------:R-:W-:-:S11]  /*17760*/  MOV R3, 0x3fd774eb ;  /* 0x3fd774eb00037802 */ /* 0x000fd60000000f00 */
[----:B------:R-:W-:-:S04]  /*17770*/  @P0 FFMA.FTZ R0, R3, 0.93318945169448852539, -R0 ;  /* 0x3f6ee58103000823 */ /* 0x000fc80000010800 */
[----:B------:R-:W-:-:S07]  /*17780*/  @!P0 FFMA.FTZ R0, R3, 0.93318945169448852539, R0 ;  /* 0x3f6ee58103008823 */ /* 0x000fce0000010000 */
.L_x_28027:
[----:B------:R-:W-:Y:S05]  /*17790*/  BSYNC B0 ;  /* 0x0000000000007941 */ /* 0x000fea0003800000 */
.L_x_28025:
        /* <DEDUP_REMOVED lines=12> */
.L_x_28003:
        /* <DEDUP_REMOVED lines=13> */
.L_x_28029:
[----:B------:R-:W-:Y:S05]  /*17930*/  BSYNC B4 ;  /* 0x0000000000047941 */ /* 0x000fea0003800000 */
.L_x_28028:
        /* <DEDUP_REMOVED lines=18> */
.L_x_28031:
[----:B------:R-:W-:Y:S02]  /*17a60*/  ISETP.GE.AND P0, PT, R20, RZ, PT ;  /* 0x000000ff1400720c */ /* 0x000fe40003f06270 */
[----:B------:R-:W-:-:S11]  /*17a70*/  MOV R3, 0x3fd774eb ;  /* 0x3fd774eb00037802 */ /* 0x000fd60000000f00 */
[----:B------:R-:W-:-:S04]  /*17a80*/  @P0 FFMA.FTZ R0, R3, 0.93318945169448852539, -R0 ;  /* 0x3f6ee58103000823 */ /* 0x000fc80000010800 */
[----:B------:R-:W-:-:S07]  /*17a90*/  @!P0 FFMA.FTZ R0, R3, 0.93318945169448852539, R0 ;  /* 0x3f6ee58103008823 */ /* 0x000fce0000010000 */
.L_x_28032:
[----:B------:R-:W-:Y:S05]  /*17aa0*/  BSYNC B0 ;  /* 0x0000000000007941 */ /* 0x000fea0003800000 */
.L_x_28030:
        /* <DEDUP_REMOVED lines=27> */
.L_x_28002:
        /* <DEDUP_REMOVED lines=39> */
.L_x_28035:
[----:B------:R-:W-:Y:S05]  /*17ed0*/  BSYNC B0 ;  /* 0x0000000000007941 */ /* 0x000fea0003800000 */
.L_x_28034:
[----:B------:R-:W-:Y:S01]  /*17ee0*/  BSSY B4, `(.L_x_28036) ;  /* 0x0000007000047945 */ /* 0x000fe20003800000 */
[----:B------:R-:W-:-:S03]  /*17ef0*/  FFMA R0, R7, R5, R4 ;  /* 0x0000000507007223 */ /* 0x000fc60000000004 */
[----:B------:R-:W-:Y:S05]  /*17f00*/  @!P0 BRA `(.L_x_28037) ;  /* 0x0000000000108947 */ /* 0x000fea0003800000 */
[----:B------:R-:W-:Y:S01]  /*17f10*/  HFMA2.MMA R0, -RZ, RZ, 1.875, 0 ;  /* 0x3f800000ff007435 */ /* 0x000fe200000001ff */
[----:B------:R-:W-:Y:S02]  /*17f20*/  MOV R25, R29 ;  /* 0x0000001d00197202 */ /* 0x000fe40000000f00 */
[----:B------:R-:W-:-:S08]  /*17f30*/  MOV R2, 0x17f50 ;  /* 0x00017f5000027802 */ /* 0x000fd00000000f00 */
[----:B------:R-:W-:Y:S05]  /*17f40*/  CALL.REL.NOINC `($__internal_68_$__cuda_sm3x_div_rn_ftz_f32_slowpath) ;  /* 0x0000014800c87944 */ /* 0x000fea0003c00000 */
.L_x_28037:
[----:B------:R-:W-:Y:S05]  /*17f50*/  BSYNC B4 ;  /* 0x0000000000047941 */ /* 0x000fea0003800000 */
.L_x_28036:
        /* <DEDUP_REMOVED lines=18> */
.L_x_28039:
[----:B------:R-:W-:Y:S02]  /*18080*/  ISETP.GE.AND P0, PT, R20, RZ, PT ;  /* 0x000000ff1400720c */ /* 0x000fe40003f06270 */
[----:B------:R-:W-:-:S11]  /*18090*/  MOV R3, 0x3fd774eb ;  /* 0x3fd774eb00037802 */ /* 0x000fd60000000f00 */
[----:B------:R-:W-:-:S04]  /*180a0*/  @P0 FFMA.FTZ R0, R3, 0.93318945169448852539, -R0 ;  /* 0x3f6ee58103000823 */ /* 0x000fc80000010800 */
[----:B------:R-:W-:-:S07]  /*180b0*/  @!P0 FFMA.FTZ R0, R3, 0.93318945169448852539, R0 ;  /* 0x3f6ee58103008823 */ /* 0x000fce0000010000 */
.L_x_28040:
[----:B------:R-:W-:Y:S05]  /*180c0*/  BSYNC B0 ;  /* 0x0000000000007941 */ /* 0x000fea0003800000 */
.L_x_28038:
        /* <DEDUP_REMOVED lines=10> */
.L_x_28033:
        /* <DEDUP_REMOVED lines=12> */
[----:B------:R-:W-:Y:S05]  /*18230*/  CALL.REL.NOINC `($__internal_68_$__cuda_sm3x_div_rn_ftz_f32_slowpath) ;  /* 0x00000148000c7944 */ /* 0x000fea0003c00000 */
.L_x_28042:
[----:B------:R-:W-:Y:S05]  /*18240*/  BSYNC B4 ;  /* 0x0000000000047941 */ /* 0x000fea0003800000 */
.L_x_28041:
        /* <DEDUP_REMOVED lines=18> */
.L_x_28044:
[----:B------:R-:W-:Y:S02]  /*18370*/  ISETP.GE.AND P0, PT, R20, RZ, PT ;  /* 0x000000ff1400720c */ /* 0x000fe40003f06270 */
[----:B------:R-:W-:-:S11]  /*18380*/  MOV R3, 0x3fd774eb ;  /* 0x3fd774eb00037802 */ /* 0x000fd60000000f00 */
[----:B------:R-:W-:-:S04]  /*18390*/  @P0 FFMA.FTZ R0, R3, 0.93318945169448852539, -R0 ;  /* 0x3f6ee58103000823 */ /* 0x000fc80000010800 */
[----:B------:R-:W-:-:S07]  /*183a0*/  @!P0 FFMA.FTZ R0, R3, 0.93318945169448852539, R0 ;  /* 0x3f6ee58103008823 */ /* 0x000fce0000010000 */
.L_x_28045:
[----:B------:R-:W-:Y:S05]  /*183b0*/  BSYNC B0 ;  /* 0x0000000000007941 */ /* 0x000fea0003800000 */
.L_x_28043:
        /* <DEDUP_REMOVED lines=11> */
.L_x_28001:
        /* <DEDUP_REMOVED lines=33> */
[----:B------:R-:W-:Y:S05]  /*18680*/  CALL.REL.NOINC `($__internal_68_$__cuda_sm3x_div_rn_ftz_f32_slowpath) ;  /* 0x0000014000f87944 */ /* 0x000fea0003c00000 */
.L_x_28047:
[----:B------:R-:W-:Y:S05]  /*18690*/  BSYNC B4 ;  /* 0x0000000000047941 */ /* 0x000fea0003800000 */
.L_x_28046:
        /* <DEDUP_REMOVED lines=18> */
.L_x_28049:
[----:B------:R-:W-:Y:S02]  /*187c0*/  ISETP.GE.AND P0, PT, R20, RZ, PT ;  /* 0x000000ff1400720c */ /* 0x000fe40003f06270 */
[----:B------:R-:W-:-:S11]  /*187d0*/  MOV R3, 0x3fd774eb ;  /* 0x3fd774eb00037802 */ /* 0x000fd60000000f00 */
[----:B------:R-:W-:-:S04]  /*187e0*/  @P0 FFMA.FTZ R0, R3, 0.93318945169448852539, -R0 ;  /* 0x3f6ee58103000823 */ /* 0x000fc80000010800 */
[----:B------:R-:W-:-:S07]  /*187f0*/  @!P0 FFMA.FTZ R0, R3, 0.93318945169448852539, R0 ;  /* 0x3f6ee58103008823 */ /* 0x000fce0000010000 */
.L_x_28050:
[----:B------:R-:W-:Y:S05]  /*18800*/  BSYNC B0 ;  /* 0x0000000000007941 */ /* 0x000fea0003800000 */
.L_x_28048:
        /* <DEDUP_REMOVED lines=11> */
.L_x_28000:
        /* <DEDUP_REMOVED lines=25> */
[----:B------:R-:W-:Y:S05]  /*18a50*/  CALL.REL.NOINC `($__internal_68_$__cuda_sm3x_div_rn_ftz_f32_slowpath) ;  /* 0x0000014000047944 */ /* 0x000fea0003c00000 */
.L_x_28052:
[----:B------:R-:W-:Y:S05]  /*18a60*/  BSYNC B4 ;  /* 0x0000000000047941 */ /* 0x000fea0003800000 */
.L_x_28051:
        /* <DEDUP_REMOVED lines=18> */
.L_x_28054:
[----:B------:R-:W-:Y:S02]  /*18b90*/  ISETP.GE.AND P0, PT, R20, RZ, PT ;  /* 0x000000ff1400720c */ /* 0x000fe40003f06270 */
[----:B------:R-:W-:-:S11]  /*18ba0*/  MOV R3, 0x3fd774eb ;  /* 0x3fd774eb00037802 */ /* 0x000fd60000000f00 */
[----:B------:R-:W-:-:S04]  /*18bb0*/  @P0 FFMA.FTZ R0, R3, 0.93318945169448852539, -R0 ;  /* 0x3f6ee58103000823 */ /* 0x000fc80000010800 */
[----:B------:R-:W-:-:S07]  /*18bc0*/  @!P0 FFMA.FTZ R0, R3, 0.93318945169448852539, R0 ;  /* 0x3f6ee58103008823 */ /* 0x000fce0000010000 */
.L_x_28055:
[----:B------:R-:W-:Y:S05]  /*18bd0*/  BSYNC B0 ;  /* 0x0000000000007941 */ /* 0x000fea0003800000 */
.L_x_28053:
        /* <DEDUP_REMOVED lines=12> */
.L_x_28012:
[----:B------:R-:W-:Y:S05]  /*18ca0*/  BSYNC B2 ;  /* 0x0000000000027941 */ /* 0x000fea0003800000 */
.L_x_27999:
        /* <DEDUP_REMOVED lines=42> */
.L_x_28058:
        /* <DEDUP_REMOVED lines=10> */
.L_x_28057:
[----:B------:R-:W-:-:S04]  /*18ff0*/  FMUL.RZ R5, R5, 0.15915493667125701904 ;  /* 0x3e22f98305057820 */ /* 0x000fc8000040c000 */
[----:B------:R2:W3:Y:S08]  /*19000*/  MUFU.SIN R19, R5 ;  /* 0x0000000500137308 */ /* 0x0004f00000000400 */
[----:B------:R2:W4:Y:S01]  /*19010*/  MUFU.COS R18, R5 ;  /* 0x0000000500127308 */ /* 0x0005220000000000 */
[----:B------:R-:W-:Y:S05]  /*19020*/  BRA `(.L_x_27998) ;  /* 0x00000000000c7947 */ /* 0x000fea0003800000 */
.L_x_28056:
[----:B------:R-:W-:Y:S01]  /*19030*/  FMUL.FTZ R4, R4, 1.4426950216293334961 ;  /* 0x3fb8aa3b04047820 */ /* 0x000fe20000410000 */
[----:B------:R-:W-:-:S03]  /*19040*/  MOV R19, R5 ;  /* 0x0000000500137202 */ /* 0x000fc60000000f00 */
[----:B------:R0:W1:Y:S04]  /*19050*/  MUFU.EX2 R18, R4 ;  /* 0x0000000400127308 */ /* 0x0000680000000800 */
.L_x_27998:
[----:B------:R-:W-:Y:S05]  /*19060*/  BSYNC B3 ;  /* 0x0000000000037941 */ /* 0x000fea0003800000 */
.L_x_27997:
        /* <DEDUP_REMOVED lines=67> */
.L_x_28068:
[----:B------:R-:W-:Y:S05]  /*194a0*/  BSYNC B0 ;  /* 0x0000000000007941 */ /* 0x000fea0003800000 */
.L_x_28067:
[----:B------:R-:W-:Y:S01]  /*194b0*/  BSSY B4, `(.L_x_28069) ;  /* 0x0000007000047945 */ /* 0x000fe20003800000 */
[----:B------:R-:W-:-:S03]  /*194c0*/  FFMA R0, R4, R6, R5 ;  /* 0x0000000604007223 */ /* 0x000fc60000000005 */
[----:B------:R-:W-:Y:S05]  /*194d0*/  @!P0 BRA `(.L_x_28070) ;  /* 0x0000000000108947 */ /* 0x000fea0003800000 */
[----:B------:R-:W-:Y:S02]  /*194e0*/  MOV R25, R29 ;  /* 0x0000001d00197202 */ /* 0x000fe40000000f00 */
[----:B------:R-:W-:Y:S02]  /*194f0*/  MOV R0, R30 ;  /* 0x0000001e00007202 */ /* 0x000fe40000000f00 */
[----:B------:R-:W-:-:S07]  /*19500*/  MOV R2, 0x19520 ;  /* 0x0001952000027802 */ /* 0x000fce0000000f00 */
[----:B-1-34-:R-:W-:Y:S05]  /*19510*/  CALL.REL.NOINC `($__internal_68_$__cuda_sm3x_div_rn_ftz_f32_slowpath) ;  /* 0x0000013400547944 */ /* 0x01afea0003c00000 */
.L_x_28070:
[----:B------:R-:W-:Y:S05]  /*19520*/  BSYNC B4 ;  /* 0x0000000000047941 */ /* 0x000fea0003800000 */
.L_x_28069:
        /* <DEDUP_REMOVED lines=18> */
.L_x_28072:
[----:B------:R-:W-:Y:S02]  /*19650*/  ISETP.GE.AND P0, PT, R22, RZ, PT ;  /* 0x000000ff1600720c */ /* 0x000fe40003f06270 */
[----:B------:R-:W-:-:S11]  /*19660*/  MOV R3, 0x3fd774eb ;  /* 0x3fd774eb00037802 */ /* 0x000fd60000000f00 */
[----:B------:R-:W-:-:S04]  /*19670*/  @P0 FFMA.FTZ R0, R3, 0.93318945169448852539, -R0 ;  /* 0x3f6ee58103000823 */ /* 0x000fc80000010800 */
[----:B------:R-:W-:-:S07]  /*19680*/  @!P0 FFMA.FTZ R0, R3, 0.93318945169448852539, R0 ;  /* 0x3f6ee58103008823 */ /* 0x000fce0000010000 */
.L_x_28073:
[----:B------:R-:W-:Y:S05]  /*19690*/  BSYNC B0 ;  /* 0x0000000000007941 */ /* 0x000fea0003800000 */
.L_x_28071:
        /* <DEDUP_REMOVED lines=12> */
.L_x_28066:
        /* <DEDUP_REMOVED lines=16> */
[----:B-1234-:R-:W-:Y:S05]  /*19860*/  CALL.REL.NOINC `($__internal_68_$__cuda_sm3x_div_rn_ftz_f32_slowpath) ;  /* 0x0000013000807944 */ /* 0x01efea0003c00000 */
.L_x_28077:
[----:B------:R-:W-:Y:S05]  /*19870*/  BSYNC B4 ;  /* 0x0000000000047941 */ /* 0x000fea0003800000 */
.L_x_28076:
        /* <DEDUP_REMOVED lines=18> */
.L_x_28079:
[----:B------:R-:W-:Y:S02]  /*199a0*/  ISETP.GE.AND P0, PT, R22, RZ, PT ;  /* 0x000000ff1600720c */ /* 0x000fe40003f06270 */
[----:B------:R-:W-:-:S11]  /*199b0*/  MOV R3, 0x3fd774eb ;  /* 0x3fd774eb00037802 */ /* 0x000fd60000000f00 */
[----:B------:R-:W-:-:S04]  /*199c0*/  @P0 FFMA.FTZ R0, R3, 0.93318945169448852539, -R0 ;  /* 0x3f6ee58103000823 */ /* 0x000fc80000010800 */
[----:B------:R-:W-:-:S07]  /*199d0*/  @!P0 FFMA.FTZ R0, R3, 0.93318945169448852539, R0 ;  /* 0x3f6ee58103008823 */ /* 0x000fce0000010000 */
.L_x_28080:
[----:B------:R-:W-:Y:S05]  /*199e0*/  BSYNC B0 ;  /* 0x0000000000007941 */ /* 0x000fea0003800000 */
.L_x_28078:
        /* <DEDUP_REMOVED lines=13> */
.L_x_28075:
        /* <DEDUP_REMOVED lines=25> */
.L_x_28082:
        /* <DEDUP_REMOVED lines=40> */
.L_x_28081:
        /* <DEDUP_REMOVED lines=51> */
.L_x_28084:
[----:B------:R-:W-:Y:S05]  /*1a200*/  BSYNC B0 ;  /* 0x0000000000007941 */ /* 0x000fea0003800000 */
.L_x_28083:
[----:B------:R-:W-:Y:S01]  /*1a210*/  BSSY B4, `(.L_x_28085) ;  /* 0x0000006000047945 */ /* 0x000fe20003800000 */
[----:B------:R-:W-:-:S03]  /*1a220*/  FFMA R0, R5, R4, R2 ;  /* 0x0000000405007223 */ /* 0x000fc60000000002 */
[----:B------:R-:W-:Y:S05]  /*1a230*/  @!P0 BRA `(.L_x_28086) ;  /* 0x00000000000c8947 */ /* 0x000fea0003800000 */
[----:B------:R-:W-:Y:S02]  /*1a240*/  MOV R0, R30 ;  /* 0x0000001e00007202 */ /* 0x000fe40000000f00 */
[----:B------:R-:W-:-:S07]  /*1a250*/  MOV R2, 0x1a270 ;  /* 0x0001a27000027802 */ /* 0x000fce0000000f00 */
[----:B-1-34-:R-:W-:Y:S05]  /*1a260*/  CALL.REL.NOINC `($__internal_68_$__cuda_sm3x_div_rn_ftz_f32_slowpath) ;  /* 0x0000012800007944 */ /* 0x01afea0003c00000 */
.L_x_28086:
[----:B------:R-:W-:Y:S05]  /*1a270*/  BSYNC B4 ;  /* 0x0000000000047941 */ /* 0x000fea0003800000 */
.L_x_28085:
        /* <DEDUP_REMOVED lines=18> */
.L_x_28088:
[----:B------:R-:W-:Y:S02]  /*1a3a0*/  ISETP.GE.AND P0, PT, R22, RZ, PT ;  /* 0x000000ff1600720c */ /* 0x000fe40003f06270 */
[----:B------:R-:W-:-:S11]  /*1a3b0*/  MOV R3, 0x3fd774eb ;  /* 0x3fd774eb00037802 */ /* 0x000fd60000000f00 */
[----:B------:R-:W-:-:S04]  /*1a3c0*/  @P0 FFMA.FTZ R0, R3, 0.93318945169448852539, -R0 ;  /* 0x3f6ee58103000823 */ /* 0x000fc80000010800 */
[----:B------:R-:W-:-:S07]  /*1a3d0*/  @!P0 FFMA.FTZ R0, R3, 0.93318945169448852539, R0 ;  /* 0x3f6ee58103008823 */ /* 0x000fce0000010000 */
.L_x_28089:
[----:B------:R-:W-:Y:S05]  /*1a3e0*/  BSYNC B0 ;  /* 0x0000000000007941 */ /* 0x000fea0003800000 */
.L_x_28087:
        /* <DEDUP_REMOVED lines=12> */
.L_x_28065:
        /* <DEDUP_REMOVED lines=13> */
.L_x_28091:
[----:B------:R-:W-:Y:S05]  /*1a580*/  BSYNC B4 ;  /* 0x0000000000047941 */ /* 0x000fea0003800000 */
.L_x_28090:
        /* <DEDUP_REMOVED lines=18> */
.L_x_28093:
[----:B------:R-:W-:Y:S02]  /*1a6b0*/  ISETP.GE.AND P0, PT, R22, RZ, PT ;  /* 0x000000ff1600720c */ /* 0x000fe40003f06270 */
[----:B------:R-:W-:-:S11]  /*1a6c0*/  MOV R3, 0x3fd774eb ;  /* 0x3fd774eb00037802 */ /* 0x000fd60000000f00 */
[----:B------:R-:W-:-:S04]  /*1a6d0*/  @P0 FFMA.FTZ R0, R3, 0.93318945169448852539, -R0 ;  /* 0x3f6ee58103000823 */ /* 0x000fc80000010800 */
[----:B------:R-:W-:-:S07]  /*1a6e0*/  @!P0 FFMA.FTZ R0, R3, 0.93318945169448852539, R0 ;  /* 0x3f6ee58103008823 */ /* 0x000fce0000010000 */
.L_x_28094:
[----:B------:R-:W-:Y:S05]  /*1a6f0*/  BSYNC B0 ;  /* 0x0000000000007941 */ /* 0x000fea0003800000 */
.L_x_28092:
        /* <DEDUP_REMOVED lines=27> */
.L_x_28064:
        /* <DEDUP_REMOVED lines=39> */
.L_x_28097:
[----:B------:R-:W-:Y:S05]  /*1ab20*/  BSYNC B0 ;  /* 0x0000000000007941 */ /* 0x000fea0003800000 */
.L_x_28096:
[----:B------:R-:W-:Y:S01]  /*1ab30*/  BSSY B4, `(.L_x_28098) ;  /* 0x0000007000047945 */ /* 0x000fe20003800000 */
[----:B------:R-:W-:-:S03]  /*1ab40*/  FFMA R0, R0, R6, R5 ;  /* 0x0000000600007223 */ /* 0x000fc60000000005 */
[----:B------:R-:W-:Y:S05]  /*1ab50*/  @!P0 BRA `(.L_x_28099) ;  /* 0x0000000000108947 */ /* 0x000fea0003800000 */
[----:B------:R-:W-:Y:S01]  /*1ab60*/  HFMA2.MMA R0, -RZ, RZ, 1.875, 0 ;  /* 0x3f800000ff007435 */ /* 0x000fe200000001ff */
[----:B------:R-:W-:Y:S02]  /*1ab70*/  MOV R25, R29 ;  /* 0x0000001d00197202 */ /* 0x000fe40000000f00 */
[----:B------:R-:W-:-:S08]  /*1ab80*/  MOV R2, 0x1aba0 ;  /* 0x0001aba000027802 */ /* 0x000fd00000000f00 */
[----:B-1-34-:R-:W-:Y:S05]  /*1ab90*/  CALL.REL.NOINC `($__internal_68_$__cuda_sm3x_div_rn_ftz_f32_slowpath) ;  /* 0x0000011c00b47944 */ /* 0x01afea0003c00000 */
.L_x_28099:
[----:B------:R-:W-:Y:S05]  /*1aba0*/  BSYNC B4 ;  /* 0x0000000000047941 */ /* 0x000fea0003800000 */
.L_x_28098:
        /* <DEDUP_REMOVED lines=18> */
.L_x_28101:
[----:B------:R-:W-:Y:S02]  /*1acd0*/  ISETP.GE.AND P0, PT, R22, RZ, PT ;  /* 0x000000ff1600720c */ /* 0x000fe40003f06270 */
[----:B------:R-:W-:-:S11]  /*1ace0*/  MOV R3, 0x3fd774eb ;  /* 0x3fd774eb00037802 */ /* 0x000fd60000000f00 */
[----:B------:R-:W-:-:S04]  /*1acf0*/  @P0 FFMA.FTZ R0, R3, 0.93318945169448852539, -R0 ;  /* 0x3f6ee58103000823 */ /* 0x000fc80000010800 */
[----:B------:R-:W-:-:S07]  /*1ad00*/  @!P0 FFMA.FTZ R0, R3, 0.93318945169448852539, R0 ;  /* 0x3f6ee58103008823 */ /* 0x000fce0000010000 */
.L_x_28102:
[----:B------:R-:W-:Y:S05]  /*1ad10*/  BSYNC B0 ;  /* 0x0000000000007941 */ /* 0x000fea0003800000 */
.L_x_28100:
        /* <DEDUP_REMOVED lines=10> */
.L_x_28095:
        /* <DEDUP_REMOVED lines=12> */
[----:B-1234-:R-:W-:Y:S05]  /*1ae80*/  CALL.REL.NOINC `($__internal_68_$__cuda_sm3x_div_rn_ftz_f32_slowpath) ;  /* 0x0000011800f87944 */ /* 0x01efea0003c00000 */
.L_x_28104:
[----:B------:R-:W-:Y:S05]  /*1ae90*/  BSYNC B4 ;  /* 0x0000000000047941 */ /* 0x000fea0003800000 */
.L_x_28103:
        /* <DEDUP_REMOVED lines=18> */
.L_x_28106:
[----:B------:R-:W-:Y:S02]  /*1afc0*/  ISETP.GE.AND P0, PT, R22, RZ, PT ;  /* 0x000000ff1600720c */ /* 0x000fe40003f06270 */
[----:B------:R-:W-:-:S11]  /*1afd0*/  MOV R3, 0x3fd774eb ;  /* 0x3fd774eb00037802 */ /* 0x000fd60000000f00 */
[----:B------:R-:W-:-:S04]  /*1afe0*/  @P0 FFMA.FTZ R0, R3, 0.93318945169448852539, -R0 ;  /* 0x3f6ee58103000823 */ /* 0x000fc80000010800 */
[----:B------:R-:W-:-:S07]  /*1aff0*/  @!P0 FFMA.FTZ R0, R3, 0.93318945169448852539, R0 ;  /* 0x3f6ee58103008823 */ /* 0x000fce0000010000 */
.L_x_28107:
[----:B------:R-:W-:Y:S05]  /*1b000*/  BSYNC B0 ;  /* 0x0000000000007941 */ /* 0x000fea0003800000 */
.L_x_28105:
        /* <DEDUP_REMOVED lines=11> */
.L_x_28063:
        /* <DEDUP_REMOVED lines=33> */
[----:B-1-34-:R-:W-:Y:S05]  /*1b2d0*/  CALL.REL.NOINC `($__internal_68_$__cuda_sm3x_div_rn_ftz_f32_slowpath) ;  /* 0x0000011400e47944 */ /* 0x01afea0003c00000 */
.L_x_28109:
[----:B------:R-:W-:Y:S05]  /*1b2e0*/  BSYNC B4 ;  /* 0x0000000000047941 */ /* 0x000fea0003800000 */
.L_x_28108:
        /* <DEDUP_REMOVED lines=18> */
.L_x_28111:
[----:B------:R-:W-:Y:S02]  /*1b410*/  ISETP.GE.AND P0, PT, R22, RZ, PT ;  /* 0x000000ff1600720c */ /* 0x000fe40003f06270 */
[----:B------:R-:W-:-:S11]  /*1b420*/  MOV R3, 0x3fd774eb ;  /* 0x3fd774eb00037802 */ /* 0x000fd60000000f00 */
[----:B------:R-:W-:-:S04]  /*1b430*/  @P0 FFMA.FTZ R0, R3, 0.93318945169448852539, -R0 ;  /* 0x3f6ee58103000823 */ /* 0x000fc80000010800 */
[----:B------:R-:W-:-:S07]  /*1b440*/  @!P0 FFMA.FTZ R0, R3, 0.93318945169448852539, R0 ;  /* 0x3f6ee58103008823 */ /* 0x000fce0000010000 */
.L_x_28112:
[----:B------:R-:W-:Y:S05]  /*1b450*/  BSYNC B0 ;  /* 0x0000000000007941 */ /* 0x000fea0003800000 */
.L_x_28110:
        /* <DEDUP_REMOVED lines=11> */
.L_x_28062:
        /* <DEDUP_REMOVED lines=25> */
[----:B-1-34-:R-:W-:Y:S05]  /*1b6a0*/  CALL.REL.NOINC `($__internal_68_$__cuda_sm3x_div_rn_ftz_f32_slowpath) ;  /* 0x0000011000f07944 */ /* 0x01afea0003c00000 */
.L_x_28114:
[----:B------:R-:W-:Y:S05]  /*1b6b0*/  BSYNC B4 ;  /* 0x0000000000047941 */ /* 0x000fea0003800000 */
.L_x_28113:
        /* <DEDUP_REMOVED lines=18> */
.L_x_28116:
[----:B------:R-:W-:Y:S02]  /*1b7e0*/  ISETP.GE.AND P0, PT, R22, RZ, PT ;  /* 0x000000ff1600720c */ /* 0x000fe40003f06270 */
[----:B------:R-:W-:-:S11]  /*1b7f0*/  MOV R3, 0x3fd774eb ;  /* 0x3fd774eb00037802 */ /* 0x000fd60000000f00 */
[----:B------:R-:W-:-:S04]  /*1b800*/  @P0 FFMA.FTZ R0, R3, 0.93318945169448852539, -R0 ;  /* 0x3f6ee58103000823 */ /* 0x000fc80000010800 */
[----:B------:R-:W-:-:S07]  /*1b810*/  @!P0 FFMA.FTZ R0, R3, 0.93318945169448852539, R0 ;  /* 0x3f6ee58103008823 */ /* 0x000fce0000010000 */
.L_x_28117:
[----:B------:R-:W-:Y:S05]  /*1b820*/  BSYNC B0 ;  /* 0x0000000000007941 */ /* 0x000fea0003800000 */
.L_x_28115:
        /* <DEDUP_REMOVED lines=12> */
.L_x_28074:
[----:B------:R-:W-:Y:S05]  /*1b8f0*/  BSYNC B2 ;  /* 0x0000000000027941 */ /* 0x000fea0003800000 */
.L_x_28061:
        /* <DEDUP_REMOVED lines=42> */
.L_x_28120:
        /* <DEDUP_REMOVED lines=10> */
.L_x_28119:
[----:B------:R-:W-:-:S04]  /*1bc40*/  FMUL.RZ R5, R5, 0.15915493667125701904 ;  /* 0x3e22f98305057820 */ /* 0x000fc8000040c000 */
[----:B------:R0:W2:Y:S08]  /*1bc50*/  MUFU.SIN R21, R5 ;  /* 0x0000000500157308 */ /* 0x0000b00000000400 */
[----:B------:R0:W0:Y:S01]  /*1bc60*/  MUFU.COS R20, R5 ;  /* 0x0000000500147308 */ /* 0x0000220000000000 */
[----:B------:R-:W-:Y:S05]  /*1bc70*/  BRA `(.L_x_28060) ;  /* 0x00000000000c7947 */ /* 0x000fea0003800000 */
.L_x_28118:
[----:B------:R-:W-:Y:S01]  /*1bc80*/  FMUL.FTZ R4, R4, 1.4426950216293334961 ;  /* 0x3fb8aa3b04047820 */ /* 0x000fe20000410000 */
[----:B------:R-:W-:-:S03]  /*1bc90*/  MOV R21, R5 ;  /* 0x0000000500157202 */ /* 0x000fc60000000f00 */
[----:B------:R0:W2:Y:S04]  /*1bca0*/  MUFU.EX2 R20, R4 ;  /* 0x0000000400147308 */ /* 0x0000a80000000800 */
.L_x_28060:
[----:B------:R-:W-:Y:S05]  /*1bcb0*/  BSYNC B3 ;  /* 0x0000000000037941 */ /* 0x000fea0003800000 */
.L_x_28059:
        /* <DEDUP_REMOVED lines=67> */
.L_x_28130:
[----:B------:R-:W-:Y:S05]  /*1c0f0*/  BSYNC B0 ;  /* 0x0000000000007941 */ /* 0x000fea0003800000 */
.L_x_28129:
[----:B------:R-:W-:Y:S01]  /*1c100*/  BSSY B4, `(.L_x_28131) ;  /* 0x0000007000047945 */ /* 0x000fe20003800000 */
[----:B------:R-:W-:-:S03]  /*1c110*/  FFMA R0, R4, R6, R5 ;  /* 0x0000000604007223 */ /* 0x000fc60000000005 */
[----:B------:R-:W-:Y:S05]  /*1c120*/  @!P0 BRA `(.L_x_28132) ;  /* 0x0000000000108947 */ /* 0x000fea0003800000 */
[----:B------:R-:W-:Y:S02]  /*1c130*/  MOV R25, R29 ;  /* 0x0000001d00197202 */ /* 0x000fe40000000f00 */
[----:B------:R-:W-:Y:S02]  /*1c140*/  MOV R0, R30 ;  /* 0x0000001e00007202 */ /* 0x000fe40000000f00 */
[----:B------:R-:W-:-:S07]  /*1c150*/  MOV R2, 0x1c170 ;  /* 0x0001c17000027802 */ /* 0x000fce0000000f00 */
[----:B-1-34-:R-:W-:Y:S05]  /*1c160*/  CALL.REL.NOINC `($__internal_68_$__cuda_sm3x_div_rn_ftz_f32_slowpath) ;  /* 0x0000010800407944 */ /* 0x01afea0003c00000 */
.L_x_28132:
[----:B------:R-:W-:Y:S05]  /*1c170*/  BSYNC B4 ;  /* 0x0000000000047941 */ /* 0x000fea0003800000 */
.L_x_28131:
        /* <DEDUP_REMOVED lines=18> */
.L_x_28134:
[----:B------:R-:W-:Y:S02]  /*1c2a0*/  ISETP.GE.AND P0, PT, R26, RZ, PT ;  /* 0x000000ff1a00720c */ /* 0x000fe40003f06270 */
[----:B------:R-:W-:-:S11]  /*1c2b0*/  MOV R3, 0x3fd774eb ;  /* 0x3fd774eb00037802 */ /* 0x000fd60000000f00 */
[----:B------:R-:W-:-:S04]  /*1c2c0*/  @P0 FFMA.FTZ R0, R3, 0.93318945169448852539, -R0 ;  /* 0x3f6ee58103000823 */ /* 0x000fc80000010800 */
[----:B------:R-:W-:-:S07]  /*1c2d0*/  @!P0 FFMA.FTZ R0, R3, 0.93318945169448852539, R0 ;  /* 0x3f6ee58103008823 */ /* 0x000fce0000010000 */
.L_x_28135:
[----:B------:R-:W-:Y:S05]  /*1c2e0*/  BSYNC B0 ;  /* 0x0000000000007941 */ /* 0x000fea0003800000 */
.L_x_28133:
        /* <DEDUP_REMOVED lines=12> */
.L_x_28128:
        /* <DEDUP_REMOVED lines=17> */
.L_x_28139:
[----:B------:R-:W-:Y:S05]  /*1c4c0*/  BSYNC B4 ;  /* 0x0000000000047941 */ /* 0x000fea0003800000 */
.L_x_28138:
        /* <DEDUP_REMOVED lines=18> */
.L_x_28141:
[----:B------:R-:W-:Y:S02]  /*1c5f0*/  ISETP.GE.AND P0, PT, R26, RZ, PT ;  /* 0x000000ff1a00720c */ /* 0x000fe40003f06270 */
[----:B------:R-:W-:-:S11]  /*1c600*/  MOV R3, 0x3fd774eb ;  /* 0x3fd774eb00037802 */ /* 0x000fd60000000f00 */
[----:B------:R-:W-:-:S04]  /*1c610*/  @P0 FFMA.FTZ R0, R3, 0.93318945169448852539, -R0 ;  /* 0x3f6ee58103000823 */ /* 0x000fc80000010800 */
[----:B------:R-:W-:-:S07]  /*1c620*/  @!P0 FFMA.FTZ R0, R3, 0.93318945169448852539, R0 ;  /* 0x3f6ee58103008823 */ /* 0x000fce0000010000 */
.L_x_28142:
[----:B------:R-:W-:Y:S05]  /*1c630*/  BSYNC B0 ;  /* 0x0000000000007941 */ /* 0x000fea0003800000 */
.L_x_28140:
        /* <DEDUP_REMOVED lines=13> */
.L_x_28137:
        /* <DEDUP_REMOVED lines=25> */
.L_x_28144:
        /* <DEDUP_REMOVED lines=40> */
.L_x_28143:
        /* <DEDUP_REMOVED lines=51> */
.L_x_28146:
[----:B------:R-:W-:Y:S05]  /*1ce50*/  BSYNC B0 ;  /* 0x0000000000007941 */ /* 0x000fea0003800000 */
.L_x_28145:
[----:B------:R-:W-:Y:S01]  /*1ce60*/  BSSY B4, `(.L_x_28147) ;  /* 0x0000006000047945 */ /* 0x000fe20003800000 */
[----:B------:R-:W-:-:S03]  /*1ce70*/  FFMA R0, R5, R4, R2 ;  /* 0x0000000405007223 */ /* 0x000fc60000000002 */
[----:B------:R-:W-:Y:S05]  /*1ce80*/  @!P0 BRA `(.L_x_28148) ;  /* 0x00000000000c8947 */ /* 0x000fea0003800000 */
[----:B------:R-:W-:Y:S02]  /*1ce90*/  MOV R0, R30 ;  /* 0x0000001e00007202 */ /* 0x000fe40000000f00 */
[----:B------:R-:W-:-:S07]  /*1cea0*/  MOV R2, 0x1cec0 ;  /* 0x0001cec000027802 */ /* 0x000fce0000000f00 */
[----:B-1-34-:R-:W-:Y:S05]  /*1ceb0*/  CALL.REL.NOINC `($__internal_68_$__cuda_sm3x_div_rn_ftz_f32_slowpath) ;  /* 0x000000f800ec7944 */ /* 0x01afea0003c00000 */
.L_x_28148:
[----:B------:R-:W-:Y:S05]  /*1cec0*/  BSYNC B4 ;  /* 0x0000000000047941 */ /* 0x000fea0003800000 */
.L_x_28147:
        /* <DEDUP_REMOVED lines=18> */
.L_x_28150:
[----:B------:R-:W-:Y:S02]  /*1cff0*/  ISETP.GE.AND P0, PT, R26, RZ, PT ;  /* 0x000000ff1a00720c */ /* 0x000fe40003f06270 */
[----:B------:R-:W-:-:S11]  /*1d000*/  MOV R3, 0x3fd774eb ;  /* 0x3fd774eb00037802 */ /* 0x000fd60000000f00 */
[----:B------:R-:W-:-:S04]  /*1d010*/  @P0 FFMA.FTZ R0, R3, 0.93318945169448852539, -R0 ;  /* 0x3f6ee58103000823 */ /* 0x000fc80000010800 */
[----:B------:R-:W-:-:S07]  /*1d020*/  @!P0 FFMA.FTZ R0, R3, 0.93318945169448852539, R0 ;  /* 0x3f6ee58103008823 */ /* 0x000fce0000010000 */
.L_x_28151:
[----:B------:R-:W-:Y:S05]  /*1d030*/  BSYNC B0 ;  /* 0x0000000000007941 */ /* 0x000fea0003800000 */
.L_x_28149:
        /* <DEDUP_REMOVED lines=12> */
.L_x_28127:
        /* <DEDUP_REMOVED lines=13> */
.L_x_28153:
[----:B------:R-:W-:Y:S05]  /*1d1d0*/  BSYNC B4 ;  /* 0x0000000000047941 */ /* 0x000fea0003800000 */
.L_x_28152:
        /* <DEDUP_REMOVED lines=18> */
.L_x_28155:
[----:B------:R-:W-:Y:S02]  /*1d300*/  ISETP.GE.AND P0, PT, R26, RZ, PT ;  /* 0x000000ff1a00720c */ /* 0x000fe40003f06270 */
[----:B------:R-:W-:-:S11]  /*1d310*/  MOV R3, 0x3fd774eb ;  /* 0x3fd774eb00037802 */ /* 0x000fd60000000f00 */
[----:B------:R-:W-:-:S04]  /*1d320*/  @P0 FFMA.FTZ R0, R3, 0.93318945169448852539, -R0 ;  /* 0x3f6ee58103000823 */ /* 0x000fc80000010800 */
[----:B------:R-:W-:-:S07]  /*1d330*/  @!P0 FFMA.FTZ R0, R3, 0.93318945169448852539, R0 ;  /* 0x3f6ee58103008823 */ /* 0x000fce0000010000 */
.L_x_28156:
[----:B------:R-:W-:Y:S05]  /*1d340*/  BSYNC B0 ;  /* 0x0000000000007941 */ /* 0x000fea0003800000 */
.L_x_28154:
        /* <DEDUP_REMOVED lines=27> */
.L_x_28126:
        /* <DEDUP_REMOVED lines=39> */
.L_x_28159:
[----:B------:R-:W-:Y:S05]  /*1d770*/  BSYNC B0 ;  /* 0x0000000000007941 */ /* 0x000fea0003800000 */
.L_x_28158:
[----:B------:R-:W-:Y:S01]  /*1d780*/  BSSY B4, `(.L_x_28160) ;  /* 0x0000007000047945 */ /* 0x000fe20003800000 */
[----:B------:R-:W-:-:S03]  /*1d790*/  FFMA R0, R0, R6, R5 ;  /* 0x0000000600007223 */ /* 0x000fc60000000005 */
[----:B------:R-:W-:Y:S05]  /*1d7a0*/  @!P0 BRA `(.L_x_28161) ;  /* 0x0000000000108947 */ /* 0x000fea0003800000 */
[----:B------:R-:W-:Y:S01]  /*1d7b0*/  HFMA2.MMA R0, -RZ, RZ, 1.875, 0 ;  /* 0x3f800000ff007435 */ /* 0x000fe200000001ff */
[----:B------:R-:W-:Y:S02]  /*1d7c0*/  MOV R25, R29 ;  /* 0x0000001d00197202 */ /* 0x000fe40000000f00 */
[----:B------:R-:W-:-:S08]  /*1d7d0*/  MOV R2, 0x1d7f0 ;  /* 0x0001d7f000027802 */ /* 0x000fd00000000f00 */
[----:B-1-34-:R-:W-:Y:S05]  /*1d7e0*/  CALL.REL.NOINC `($__internal_68_$__cuda_sm3x_div_rn_ftz_f32_slowpath) ;  /* 0x000000f000a07944 */ /* 0x01afea0003c00000 */
.L_x_28161:
[----:B------:R-:W-:Y:S05]  /*1d7f0*/  BSYNC B4 ;  /* 0x0000000000047941 */ /* 0x000fea0003800000 */
.L_x_28160:
        /* <DEDUP_REMOVED lines=18> */
.L_x_28163:
[----:B------:R-:W-:Y:S02]  /*1d920*/  ISETP.GE.AND P0, PT, R26, RZ, PT ;  /* 0x000000ff1a00720c */ /* 0x000fe40003f06270 */
[----:B------:R-:W-:-:S11]  /*1d930*/  MOV R3, 0x3fd774eb ;  /* 0x3fd774eb00037802 */ /* 0x000fd60000000f00 */
[----:B------:R-:W-:-:S04]  /*1d940*/  @P0 FFMA.FTZ R0, R3, 0.93318945169448852539, -R0 ;  /* 0x3f6ee58103000823 */ /* 0x000fc80000010800 */
[----:B------:R-:W-:-:S07]  /*1d950*/  @!P0 FFMA.FTZ R0, R3, 0.93318945169448852539, R0 ;  /* 0x3f6ee58103008823 */ /* 0x000fce0000010000 */
.L_x_28164:
[----:B------:R-:W-:Y:S05]  /*1d960*/  BSYNC B0 ;  /* 0x0000000000007941 */ /* 0x000fea0003800000 */
.L_x_28162:
        /* <DEDUP_REMOVED lines=10> */
.L_x_28157:
        /* <DEDUP_REMOVED lines=13> */
.L_x_28166:
[----:B------:R-:W-:Y:S05]  /*1dae0*/  BSYNC B4 ;  /* 0x0000000000047941 */ /* 0x000fea0003800000 */
.L_x_28165:
        /* <DEDUP_REMOVED lines=18> */
.L_x_28168:
[----:B------:R-:W-:Y:S02]  /*1dc10*/  ISETP.GE.AND P0, PT, R26, RZ, PT ;  /* 0x000000ff1a00720c */ /* 0x000fe40003f06270 */
[----:B------:R-:W-:-:S11]  /*1dc20*/  MOV R3, 0x3fd774eb ;  /* 0x3fd774eb00037802 */ /* 0x000fd60000000f00 */
[----:B------:R-:W-:-:S04]  /*1dc30*/  @P0 FFMA.FTZ R0, R3, 0.93318945169448852539, -R0 ;  /* 0x3f6ee58103000823 */ /* 0x000fc80000010800 */
[----:B------:R-:W-:-:S07]  /*1dc40*/  @!P0 FFMA.FTZ R0, R3, 0.93318945169448852539, R0 ;  /* 0x3f6ee58103008823 */ /* 0x000fce0000010000 */
.L_x_28169:
[----:B------:R-:W-:Y:S05]  /*1dc50*/  BSYNC B0 ;  /* 0x0000000000007941 */ /* 0x000fea0003800000 */
.L_x_28167:
        /* <DEDUP_REMOVED lines=11> */
.L_x_28125:
        /* <DEDUP_REMOVED lines=34> */
.L_x_28171:
[----:B------:R-:W-:Y:S05]  /*1df30*/  BSYNC B4 ;  /* 0x0000000000047941 */ /* 0x000fea0003800000 */
.L_x_28170:
        /* <DEDUP_REMOVED lines=18> */
.L_x_28173:
[----:B------:R-:W-:Y:S02]  /*1e060*/  ISETP.GE.AND P0, PT, R26, RZ, PT ;  /* 0x000000ff1a00720c */ /* 0x000fe40003f06270 */
[----:B------:R-:W-:-:S11]  /*1e070*/  MOV R3, 0x3fd774eb ;  /* 0x3fd774eb00037802 */ /* 0x000fd60000000f00 */
[----:B------:R-:W-:-:S04]  /*1e080*/  @P0 FFMA.FTZ R0, R3, 0.93318945169448852539, -R0 ;  /* 0x3f6ee58103000823 */ /* 0x000fc80000010800 */
[----:B------:R-:W-:-:S07]  /*1e090*/  @!P0 FFMA.FTZ R0, R3, 0.93318945169448852539, R0 ;  /* 0x3f6ee58103008823 */ /* 0x000fce0000010000 */
.L_x_28174:
[----:B------:R-:W-:Y:S05]  /*1e0a0*/  BSYNC B0 ;  /* 0x0000000000007941 */ /* 0x000fea0003800000 */
.L_x_28172:
        /* <DEDUP_REMOVED lines=11> */
.L_x_28124:
        /* <DEDUP_REMOVED lines=25> */
[----:B---34-:R-:W-:Y:S05]  /*1e2f0*/  CALL.REL.NOINC `($__internal_68_$__cuda_sm3x_div_rn_ftz_f32_slowpath) ;  /* 0x000000e400dc7944 */ /* 0x018fea0003c00000 */
.L_x_28176:
[----:B------:R-:W-:Y:S05]  /*1e300*/  BSYNC B4 ;  /* 0x0000000000047941 */ /* 0x000fea0003800000 */
.L_x_28175:
        /* <DEDUP_REMOVED lines=18> */
.L_x_28178:
[----:B------:R-:W-:Y:S02]  /*1e430*/  ISETP.GE.AND P0, PT, R26, RZ, PT ;  /* 0x000000ff1a00720c */ /* 0x000fe40003f06270 */
[----:B------:R-:W-:-:S11]  /*1e440*/  MOV R3, 0x3fd774eb ;  /* 0x3fd774eb00037802 */ /* 0x000fd60000000f00 */
[----:B------:R-:W-:-:S04]  /*1e450*/  @P0 FFMA.FTZ R0, R3, 0.93318945169448852539, -R0 ;  /* 0x3f6ee58103000823 */ /* 0x000fc80000010800 */
[----:B------:R-:W-:-:S07]  /*1e460*/  @!P0 FFMA.FTZ R0, R3, 0.93318945169448852539, R0 ;  /* 0x3f6ee58103008823 */ /* 0x000fce0000010000 */
.L_x_28179:
[----:B------:R-:W-:Y:S05]  /*1e470*/  BSYNC B0 ;  /* 0x0000000000007941 */ /* 0x000fea0003800000 */
.L_x_28177:
        /* <DEDUP_REMOVED lines=12> */
.L_x_28136:
[----:B------:R-:W-:Y:S05]  /*1e540*/  BSYNC B2 ;  /* 0x0000000000027941 */ /* 0x000fea0003800000 */
.L_x_28123:
        /* <DEDUP_REMOVED lines=42> */
.L_x_28182:
        /* <DEDUP_REMOVED lines=10> */
.L_x_28181:
[----:B------:R-:W-:-:S04]  /*1e890*/  FMUL.RZ R5, R5, 0.15915493667125701904 ;  /* 0x3e22f98305057820 */ /* 0x000fc8000040c000 */
[----:B------:R0:W2:Y:S08]  /*1e8a0*/  MUFU.SIN R23, R5 ;  /* 0x0000000500177308 */ /* 0x0000b00000000400 */
[----:B------:R0:W0:Y:S01]  /*1e8b0*/  MUFU.COS R22, R5 ;  /* 0x0000000500167308 */ /* 0x0000220000000000 */
[----:B------:R-:W-:Y:S05]  /*1e8c0*/  BRA `(.L_x_28122) ;  /* 0x00000000000c7947 */ /* 0x000fea0003800000 */
.L_x_28180:
[----:B------:R-:W-:Y:S01]  /*1e8d0*/  FMUL.FTZ R4, R4, 1.4426950216293334961 ;  /* 0x3fb8aa3b04047820 */ /* 0x000fe20000410000 */
[----:B------:R-:W-:-:S03]  /*1e8e0*/  MOV R23, R5 ;  /* 0x0000000500177202 */ /* 0x000fc60000000f00 */
[----:B------:R0:W2:Y:S04]  /*1e8f0*/  MUFU.EX2 R22, R4 ;  /* 0x0000000400167308 */ /* 0x0000a80000000800 */
.L_x_28122:
[----:B------:R-:W-:Y:S05]  /*1e900*/  BSYNC B3 ;  /* 0x0000000000037941 */ /* 0x000fea0003800000 */
.L_x_28121:
        /* <DEDUP_REMOVED lines=67> */
.L_x_28192:
[----:B------:R-:W-:Y:S05]  /*1ed40*/  BSYNC B0 ;  /* 0x0000000000007941 */ /* 0x000fea0003800000 */
.L_x_28191:
[----:B------:R-:W-:Y:S01]  /*1ed50*/  BSSY B4, `(.L_x_28193) ;  /* 0x0000007000047945 */ /* 0x000fe20003800000 */
[----:B------:R-:W-:-:S03]  /*1ed60*/  FFMA R0, R4, R6, R5 ;  /* 0x0000000604007223 */ /* 0x000fc60000000005 */
[----:B------:R-:W-:Y:S05]  /*1ed70*/  @!P0 BRA `(.L_x_28194) ;  /* 0x0000000000108947 */ /* 0x000fea0003800000 */
[----:B------:R-:W-:Y:S02]  /*1ed80*/  MOV R25, R29 ;  /* 0x0000001d00197202 */ /* 0x000fe40000000f00 */
[----:B------:R-:W-:Y:S02]  /*1ed90*/  MOV R0, R30 ;  /* 0x0000001e00007202 */ /* 0x000fe40000000f00 */
[----:B------:R-:W-:-:S07]  /*1eda0*/  MOV R2, 0x1edc0 ;  /* 0x0001edc000027802 */ /* 0x000fce0000000f00 */
[----:B-1-34-:R-:W-:Y:S05]  /*1edb0*/  CALL.REL.NOINC `($__internal_68_$__cuda_sm3x_div_rn_ftz_f32_slowpath) ;  /* 0x000000dc002c7944 */ /* 0x01afea0003c00000 */
.L_x_28194:
[----:B------:R-:W-:Y:S05]  /*1edc0*/  BSYNC B4 ;  /* 0x0000000000047941 */ /* 0x000fea0003800000 */
.L_x_28193:
        /* <DEDUP_REMOVED lines=18> */
.L_x_28196:
[----:B------:R-:W-:Y:S02]  /*1eef0*/  ISETP.GE.AND P0, PT, R8, RZ, PT ;  /* 0x000000ff0800720c */ /* 0x000fe40003f06270 */
[----:B------:R-:W-:-:S11]  /*1ef00*/  MOV R3, 0x3fd774eb ;  /* 0x3fd774eb00037802 */ /* 0x000fd60000000f00 */
[----:B------:R-:W-:-:S04]  /*1ef10*/  @P0 FFMA.FTZ R0, R3, 0.93318945169448852539, -R0 ;  /* 0x3f6ee58103000823 */ /* 0x000fc80000010800 */
[----:B------:R-:W-:-:S07]  /*1ef20*/  @!P0 FFMA.FTZ R0, R3, 0.93318945169448852539, R0 ;  /* 0x3f6ee58103008823 */ /* 0x000fce0000010000 */
.L_x_28197:
[----:B------:R-:W-:Y:S05]  /*1ef30*/  BSYNC B0 ;  /* 0x0000000000007941 */ /* 0x000fea0003800000 */
.L_x_28195:
        /* <DEDUP_REMOVED lines=12> */
.L_x_28190:
        /* <DEDUP_REMOVED lines=17> */
.L_x_28201:
[----:B------:R-:W-:Y:S05]  /*1f110*/  BSYNC B4 ;  /* 0x0000000000047941 */ /* 0x000fea0003800000 */
.L_x_28200:
        /* <DEDUP_REMOVED lines=18> */
.L_x_28203:
[----:B------:R-:W-:Y:S02]  /*1f240*/  ISETP.GE.AND P0, PT, R8, RZ, PT ;  /* 0x000000ff0800720c */ /* 0x000fe40003f06270 */
[----:B------:R-:W-:-:S11]  /*1f250*/  MOV R3, 0x3fd774eb ;  /* 0x3fd774eb00037802 */ /* 0x000fd60000000f00 */
[----:B------:R-:W-:-:S04]  /*1f260*/  @P0 FFMA.FTZ R0, R3, 0.93318945169448852539, -R0 ;  /* 0x3f6ee58103000823 */ /* 0x000fc80000010800 */
[----:B------:R-:W-:-:S07]  /*1f270*/  @!P0 FFMA.FTZ R0, R3, 0.93318945169448852539, R0 ;  /* 0x3f6ee58103008823 */ /* 0x000fce0000010000 */
.L_x_28204:
[----:B------:R-:W-:Y:S05]  /*1f280*/  BSYNC B0 ;  /* 0x0000000000007941 */ /* 0x000fea0003800000 */
.L_x_28202:
        /* <DEDUP_REMOVED lines=13> */
.L_x_28199:
        /* <DEDUP_REMOVED lines=25> */
.L_x_28206:
        /* <DEDUP_REMOVED lines=40> */
.L_x_28205:
        /* <DEDUP_REMOVED lines=51> */
.L_x_28208:
[----:B------:R-:W-:Y:S05]  /*1faa0*/  BSYNC B0 ;  /* 0x0000000000007941 */ /* 0x000fea0003800000 */
.L_x_28207:
[----:B------:R-:W-:Y:S01]  /*1fab0*/  BSSY B4, `(.L_x_28209) ;  /* 0x0000006000047945 */ /* 0x000fe20003800000 */
[----:B------:R-:W-:-:S03]  /*1fac0*/  FFMA R0, R5, R4, R2 ;  /* 0x0000000405007223 */ /* 0x000fc60000000002 */
[----:B------:R-:W-:Y:S05]  /*1fad0*/  @!P0 BRA `(.L_x_28210) ;  /* 0x00000000000c8947 */ /* 0x000fea0003800000 */
[----:B------:R-:W-:Y:S02]  /*1fae0*/  MOV R0, R30 ;  /* 0x0000001e00007202 */ /* 0x000fe40000000f00 */
[----:B------:R-:W-:-:S07]  /*1faf0*/  MOV R2, 0x1fb10 ;  /* 0x0001fb1000027802 */ /* 0x000fce0000000f00 */
[----:B-1-34-:R-:W-:Y:S05]  /*1fb00*/  CALL.REL.NOINC `($__internal_68_$__cuda_sm3x_div_rn_ftz_f32_slowpath) ;  /* 0x000000cc00d87944 */ /* 0x01afea0003c00000 */
.L_x_28210:
[----:B------:R-:W-:Y:S05]  /*1fb10*/  BSYNC B4 ;  /* 0x0000000000047941 */ /* 0x000fea0003800000 */
.L_x_28209:
        /* <DEDUP_REMOVED lines=18> */
.L_x_28212:
[----:B------:R-:W-:Y:S02]  /*1fc40*/  ISETP.GE.AND P0, PT, R8, RZ, PT ;  /* 0x000000ff0800720c */ /* 0x000fe40003f06270 */
[----:B------:R-:W-:-:S11]  /*1fc50*/  MOV R3, 0x3fd774eb ;  /* 0x3fd774eb00037802 */ /* 0x000fd60000000f00 */
[----:B------:R-:W-:-:S04]  /*1fc60*/  @P0 FFMA.FTZ R0, R3, 0.93318945169448852539, -R0 ;  /* 0x3f6ee58103000823 */ /* 0x000fc80000010800 */
[----:B------:R-:W-:-:S07]  /*1fc70*/  @!P0 FFMA.FTZ R0, R3, 0.93318945169448852539, R0 ;  /* 0x3f6ee58103008823 */ /* 0x000fce0000010000 */
.L_x_28213:
[----:B------:R-:W-:Y:S05]  /*1fc80*/  BSYNC B0 ;  /* 0x0000000000007941 */ /* 0x000fea0003800000 */
.L_x_28211:
        /* <DEDUP_REMOVED lines=12> */
.L_x_28189:
        /* <DEDUP_REMOVED lines=13> */
.L_x_28215:
[----:B------:R-:W-:Y:S05]  /*1fe20*/  BSYNC B4 ;  /* 0x0000000000047941 */ /* 0x000fea0003800000 */
.L_x_28214:
        /* <DEDUP_REMOVED lines=18> */
.L_x_28217:
[----:B------:R-:W-:Y:S02]  /*1ff50*/  ISETP.GE.AND P0, PT, R8, RZ, PT ;  /* 0x000000ff0800720c */ /* 0x000fe40003f06270 */
[----:B------:R-:W-:-:S11]  /*1ff60*/  MOV R3, 0x3fd774eb ;  /* 0x3fd774eb00037802 */ /* 0x000fd60000000f00 */
[----:B------:R-:W-:-:S04]  /*1ff70*/  @P0 FFMA.FTZ R0, R3, 0.93318945169448852539, -R0 ;  /* 0x3f6ee58103000823 */ /* 0x000fc80000010800 */
[----:B------:R-:W-:-:S07]  /*1ff80*/  @!P0 FFMA.FTZ R0, R3, 0.93318945169448852539, R0 ;  /* 0x3f6ee58103008823 */ /* 0x000fce0000010000 */
.L_x_28218:
[----:B------:R-:W-:Y:S05]  /*1ff90*/  BSYNC B0 ;  /* 0x0000000000007941 */ /* 0x000fea0003800000 */
.L_x_28216:
        /* <DEDUP_REMOVED lines=27> */
.L_x_28188:
        /* <DEDUP_REMOVED lines=39> */
.L_x_28221:
[----:B------:R-:W-:Y:S05]  /*203c0*/  BSYNC B0 ;  /* 0x0000000000007941 */ /* 0x000fea0003800000 */
.L_x_28220:
[----:B------:R-:W-:Y:S01]  /*203d0*/  BSSY B4, `(.L_x_28222) ;  /* 0x0000007000047945 */ /* 0x000fe20003800000 */
[----:B------:R-:W-:-:S03]  /*203e0*/  FFMA R0, R0, R6, R5 ;  /* 0x0000000600007223 */ /* 0x000fc60000000005 */
[----:B------:R-:W-:Y:S05]  /*203f0*/  @!P0 BRA `(.L_x_28223) ;  /* 0x0000000000108947 */ /* 0x000fea0003800000 */
[----:B------:R-:W-:Y:S01]  /*20400*/  HFMA2.MMA R0, -RZ, RZ, 1.875, 0 ;  /* 0x3f800000ff007435 */ /* 0x000fe200000001ff */
[----:B------:R-:W-:Y:S02]  /*20410*/  MOV R25, R29 ;  /* 0x0000001d00197202 */ /* 0x000fe40000000f00 */
[----:B------:R-:W-:-:S08]  /*20420*/  MOV R2, 0x20440 ;  /* 0x0002044000027802 */ /* 0x000fd00000000f00 */
[----:B-1-34-:R-:W-:Y:S05]  /*20430*/  CALL.REL.NOINC `($__internal_68_$__cuda_sm3x_div_rn_ftz_f32_slowpath) ;  /* 0x000000c4008c7944 */ /* 0x01afea0003c00000 */
.L_x_28223:
[----:B------:R-:W-:Y:S05]  /*20440*/  BSYNC B4 ;  /* 0x0000000000047941 */ /* 0x000fea0003800000 */
.L_x_28222:
        /* <DEDUP_REMOVED lines=18> */
.L_x_28225:
[----:B------:R-:W-:Y:S02]  /*20570*/  ISETP.GE.AND P0, PT, R8, RZ, PT ;  /* 0x000000ff0800720c */ /* 0x000fe40003f06270 */
[----:B------:R-:W-:-:S11]  /*20580*/  MOV R3, 0x3fd774eb ;  /* 0x3fd774eb00037802 */ /* 0x000fd60000000f00 */
[----:B------:R-:W-:-:S04]  /*20590*/  @P0 FFMA.FTZ R0, R3, 0.93318945169448852539, -R0 ;  /* 0x3f6ee58103000823 */ /* 0x000fc80000010800 */
[----:B------:R-:W-:-:S07]  /*205a0*/  @!P0 FFMA.FTZ R0, R3, 0.93318945169448852539, R0 ;  /* 0x3f6ee58103008823 */ /* 0x000fce0000010000 */
.L_x_28226:
[----:B------:R-:W-:Y:S05]  /*205b0*/  BSYNC B0 ;  /* 0x0000000000007941 */ /* 0x000fea0003800000 */
.L_x_28224:
        /* <DEDUP_REMOVED lines=10> */
.L_x_28219:
        /* <DEDUP_REMOVED lines=13> */
.L_x_28228:
[----:B------:R-:W-:Y:S05]  /*20730*/  BSYNC B4 ;  /* 0x0000000000047941 */ /* 0x000fea0003800000 */
.L_x_28227:
        /* <DEDUP_REMOVED lines=18> */
.L_x_28230:
[----:B------:R-:W-:Y:S02]  /*20860*/  ISETP.GE.AND P0, PT, R8, RZ, PT ;  /* 0x000000ff0800720c */ /* 0x000fe40003f06270 */
[----:B------:R-:W-:-:S11]  /*20870*/  MOV R3, 0x3fd774eb ;  /* 0x3fd774eb00037802 */ /* 0x000fd60000000f00 */
[----:B------:R-:W-:-:S04]  /*20880*/  @P0 FFMA.FTZ R0, R3, 0.93318945169448852539, -R0 ;  /* 0x3f6ee58103000823 */ /* 0x000fc80000010800 */
[----:B------:R-:W-:-:S07]  /*20890*/  @!P0 FFMA.FTZ R0, R3, 0.93318945169448852539, R0 ;  /* 0x3f6ee58103008823 */ /* 0x000fce0000010000 */
.L_x_28231:
[----:B------:R-:W-:Y:S05]  /*208a0*/  BSYNC B0 ;  /* 0x0000000000007941 */ /* 0x000fea0003800000 */
.L_x_28229:
        /* <DEDUP_REMOVED lines=11> */
.L_x_28187:
        /* <DEDUP_REMOVED lines=34> */
.L_x_28233:
[----:B------:R-:W-:Y:S05]  /*20b80*/  BSYNC B4 ;  /* 0x0000000000047941 */ /* 0x000fea0003800000 */
.L_x_28232:
        /* <DEDUP_REMOVED lines=18> */
.L_x_28235:
[----:B------:R-:W-:Y:S02]  /*20cb0*/  ISETP.GE.AND P0, PT, R8, RZ, PT ;  /* 0x000000ff0800720c */ /* 0x000fe40003f06270 */
[----:B------:R-:W-:-:S11]  /*20cc0*/  MOV R3, 0x3fd774eb ;  /* 0x3fd774eb00037802 */ /* 0x000fd60000000f00 */
[----:B------:R-:W-:-:S04]  /*20cd0*/  @P0 FFMA.FTZ R0, R3, 0.93318945169448852539, -R0 ;  /* 0x3f6ee58103000823 */ /* 0x000fc80000010800 */
[----:B------:R-:W-:-:S07]  /*20ce0*/  @!P0 FFMA.FTZ R0, R3, 0.93318945169448852539, R0 ;  /* 0x3f6ee58103008823 */ /* 0x000fce0000010000 */
.L_x_28236:
[----:B------:R-:W-:Y:S05]  /*20cf0*/  BSYNC B0 ;  /* 0x0000000000007941 */ /* 0x000fea0003800000 */
.L_x_28234:
        /* <DEDUP_REMOVED lines=11> */
.L_x_28186:
        /* <DEDUP_REMOVED lines=26> */
.L_x_28238:
[----:B------:R-:W-:Y:S05]  /*20f50*/  BSYNC B4 ;  /* 0x0000000000047941 */ /* 0x000fea0003800000 */
.L_x_28237:
        /* <DEDUP_REMOVED lines=18> */
.L_x_28240:
[----:B------:R-:W-:Y:S02]  /*21080*/  ISETP.GE.AND P0, PT, R8, RZ, PT ;  /* 0x000000ff0800720c */ /* 0x000fe40003f06270 */
[----:B------:R-:W-:-:S11]  /*21090*/  MOV R3, 0x3fd774eb ;  /* 0x3fd774eb00037802 */ /* 0x000fd60000000f00 */
[----:B------:R-:W-:-:S04]  /*210a0*/  @P0 FFMA.FTZ R0, R3, 0.93318945169448852539, -R0 ;  /* 0x3f6ee58103000823 */ /* 0x000fc80000010800 */
[----:B------:R-:W-:-:S07]  /*210b0*/  @!P0 FFMA.FTZ R0, R3, 0.93318945169448852539, R0 ;  /* 0x3f6ee58103008823 */ /* 0x000fce0000010000 */
.L_x_28241:
[----:B------:R-:W-:Y:S05]  /*210c0*/  BSYNC B0 ;  /* 0x0000000000007941 */ /* 0x000fea0003800000 */
.L_x_28239:
        /* <DEDUP_REMOVED lines=12> */
.L_x_28198:
[----:B------:R-:W-:Y:S05]  /*21190*/  BSYNC B2 ;  /* 0x0000000000027941 */ /* 0x000fea0003800000 */
.L_x_28185:
        /* <DEDUP_REMOVED lines=42> */
.L_x_28244:
        /* <DEDUP_REMOVED lines=10> */
.L_x_28243:
[----:B------:R-:W-:-:S04]  /*214e0*/  FMUL.RZ R5, R5, 0.15915493667125701904 ;  /* 0x3e22f98305057820 */ /* 0x000fc8000040c000 */
[----:B------:R0:W2:Y:S08]  /*214f0*/  MUFU.SIN R27, R5 ;  /* 0x00000005001b7308 */ /* 0x0000b00000000400 */
[----:B------:R0:W0:Y:S01]  /*21500*/  MUFU.COS R26, R5 ;  /* 0x00000005001a7308 */ /* 0x0000220000000000 */
[----:B------:R-:W-:Y:S05]  /*21510*/  BRA `(.L_x_28184) ;  /* 0x00000000000c7947 */ /* 0x000fea0003800000 */
.L_x_28242:
[----:B------:R-:W-:Y:S01]  /*21520*/  FMUL.FTZ R4, R4, 1.4426950216293334961 ;  /* 0x3fb8aa3b04047820 */ /* 0x000fe20000410000 */
[----:B------:R-:W-:-:S03]  /*21530*/  MOV R27, R5 ;  /* 0x00000005001b7202 */ /* 0x000fc60000000f00 */
[----:B------:R0:W2:Y:S04]  /*21540*/  MUFU.EX2 R26, R4 ;  /* 0x00000004001a7308 */ /* 0x0000a80000000800 */
.L_x_28184:
[----:B------:R-:W-:Y:S05]  /*21550*/  BSYNC B3 ;  /* 0x0000000000037941 */ /* 0x000fea0003800000 */
.L_x_28183:
        /* <DEDUP_REMOVED lines=67> */
.L_x_28254:
[----:B------:R-:W-:Y:S05]  /*21990*/  BSYNC B0 ;  /* 0x0000000000007941 */ /* 0x000fea0003800000 */
.L_x_28253:
[----:B------:R-:W-:Y:S01]  /*219a0*/  BSSY B4, `(.L_x_28255) ;  /* 0x0000007000047945 */ /* 0x000fe20003800000 */
[----:B------:R-:W-:-:S03]  /*219b0*/  FFMA R0, R4, R6, R5 ;  /* 0x0000000604007223 */ /* 0x000fc60000000005 */
[----:B------:R-:W-:Y:S05]  /*219c0*/  @!P0 BRA `(.L_x_28256) ;  /* 0x0000000000108947 */ /* 0x000fea0003800000 */
[----:B------:R-:W-:Y:S02]  /*219d0*/  MOV R25, R29 ;  /* 0x0000001d00197202 */ /* 0x000fe40000000f00 */
[----:B------:R-:W-:Y:S02]  /*219e0*/  MOV R0, R30 ;  /* 0x0000001e00007202 */ /* 0x000fe40000000f00 */
[----:B------:R-:W-:-:S07]  /*219f0*/  MOV R2, 0x21a10 ;  /* 0x00021a1000027802 */ /* 0x000fce0000000f00 */
[----:B-1-34-:R-:W-:Y:S05]  /*21a00*/  CALL.REL.NOINC `($__internal_68_$__cuda_sm3x_div_rn_ftz_f32_slowpath) ;  /* 0x000000b000187944 */ /* 0x01afea0003c00000 */
.L_x_28256:
[----:B------:R-:W-:Y:S05]  /*21a10*/  BSYNC B4 ;  /* 0x0000000000047941 */ /* 0x000fea0003800000 */
.L_x_28255:
        /* <DEDUP_REMOVED lines=18> */
.L_x_28258:
[----:B------:R-:W-:Y:S02]  /*21b40*/  ISETP.GE.AND P0, PT, R10, RZ, PT ;  /* 0x000000ff0a00720c */ /* 0x000fe40003f06270 */
[----:B------:R-:W-:-:S11]  /*21b50*/  MOV R3, 0x3fd774eb ;  /* 0x3fd774eb00037802 */ /* 0x000fd60000000f00 */
[----:B------:R-:W-:-:S04]  /*21b60*/  @P0 FFMA.FTZ R0, R3, 0.93318945169448852539, -R0 ;  /* 0x3f6ee58103000823 */ /* 0x000fc80000010800 */
[----:B------:R-:W-:-:S07]  /*21b70*/  @!P0 FFMA.FTZ R0, R3, 0.93318945169448852539, R0 ;  /* 0x3f6ee58103008823 */ /* 0x000fce0000010000 */
.L_x_28259:
[----:B------:R-:W-:Y:S05]  /*21b80*/  BSYNC B0 ;  /* 0x0000000000007941 */ /* 0x000fea0003800000 */
.L_x_28257:
        /* <DEDUP_REMOVED lines=12> */
.L_x_28252:
        /* <DEDUP_REMOVED lines=17> */
.L_x_28263:
[----:B------:R-:W-:Y:S05]  /*21d60*/  BSYNC B4 ;  /* 0x0000000000047941 */ /* 0x000fea0003800000 */
.L_x_28262:
        /* <DEDUP_REMOVED lines=18> */
.L_x_28265:
[----:B------:R-:W-:Y:S02]  /*21e90*/  ISETP.GE.AND P0, PT, R10, RZ, PT ;  /* 0x000000ff0a00720c */ /* 0x000fe40003f06270 */
[----:B------:R-:W-:-:S11]  /*21ea0*/  MOV R3, 0x3fd774eb ;  /* 0x3fd774eb00037802 */ /* 0x000fd60000000f00 */
[----:B------:R-:W-:-:S04]  /*21eb0*/  @P0 FFMA.FTZ R0, R3, 0.93318945169448852539, -R0 ;  /* 0x3f6ee58103000823 */ /* 0x000fc80000010800 */
[----:B------:R-:W-:-:S07]  /*21ec0*/  @!P0 FFMA.FTZ R0, R3, 0.93318945169448852539, R0 ;  /* 0x3f6ee58103008823 */ /* 0x000fce0000010000 */
.L_x_28266:
[----:B------:R-:W-:Y:S05]  /*21ed0*/  BSYNC B0 ;  /* 0x0000000000007941 */ /* 0x000fea0003800000 */
.L_x_28264:
        /* <DEDUP_REMOVED lines=13> */
.L_x_28261:
        /* <DEDUP_REMOVED lines=25> */
.L_x_28268:
        /* <DEDUP_REMOVED lines=40> */
.L_x_28267:
        /* <DEDUP_REMOVED lines=51> */
.L_x_28270:
[----:B------:R-:W-:Y:S05]  /*226f0*/  BSYNC B0 ;  /* 0x0000000000007941 */ /* 0x000fea0003800000 */
.L_x_28269:
[----:B------:R-:W-:Y:S01]  /*22700*/  BSSY B4, `(.L_x_28271) ;  /* 0x0000006000047945 */ /* 0x000fe20003800000 */
[----:B------:R-:W-:-:S03]  /*22710*/  FFMA R0, R5, R4, R2 ;  /* 0x0000000405007223 */ /* 0x000fc60000000002 */
[----:B------:R-:W-:Y:S05]  /*22720*/  @!P0 BRA `(.L_x_28272) ;  /* 0x00000000000c8947 */ /* 0x000fea0003800000 */
[----:B------:R-:W-:Y:S02]  /*22730*/  MOV R0, R30 ;  /* 0x0000001e00007202 */ /* 0x000fe40000000f00 */
[----:B------:R-:W-:-:S07]  /*22740*/  MOV R2, 0x22760 ;  /* 0x0002276000027802 */ /* 0x000fce0000000f00 */
[----:B-1-34-:R-:W-:Y:S05]  /*22750*/  CALL.REL.NOINC `($__internal_68_$__cuda_sm3x_div_rn_ftz_f32_slowpath) ;  /* 0x000000a000c47944 */ /* 0x01afea0003c00000 */
.L_x_28272:
[----:B------:R-:W-:Y:S05]  /*22760*/  BSYNC B4 ;  /* 0x0000000000047941 */ /* 0x000fea0003800000 */
.L_x_28271:
        /* <DEDUP_REMOVED lines=18> */
.L_x_28274:
[----:B------:R-:W-:Y:S02]  /*22890*/  ISETP.GE.AND P0, PT, R10, RZ, PT ;  /* 0x000000ff0a00720c */ /* 0x000fe40003f06270 */
[----:B------:R-:W-:-:S11]  /*228a0*/  MOV R3, 0x3fd774eb ;  /* 0x3fd774eb00037802 */ /* 0x000fd60000000f00 */
[----:B------:R-:W-:-:S04]  /*228b0*/  @P0 FFMA.FTZ R0, R3, 0.93318945169448852539, -R0 ;  /* 0x3f6ee58103000823 */ /* 0x000fc80000010800 */
[----:B------:R-:W-:-:S07]  /*228c0*/  @!P0 FFMA.FTZ R0, R3, 0.93318945169448852539, R0 ;  /* 0x3f6ee58103008823 */ /* 0x000fce0000010000 */
.L_x_28275:
[----:B------:R-:W-:Y:S05]  /*228d0*/  BSYNC B0 ;  /* 0x0000000000007941 */ /* 0x000fea0003800000 */
.L_x_28273:
        /* <DEDUP_REMOVED lines=12> */
.L_x_28251:
        /* <DEDUP_REMOVED lines=13> */
.L_x_28277:
[----:B------:R-:W-:Y:S05]  /*22a70*/  BSYNC B4 ;  /* 0x0000000000047941 */ /* 0x000fea0003800000 */
.L_x_28276:
        /* <DEDUP_REMOVED lines=18> */
.L_x_28279:
[----:B------:R-:W-:Y:S02]  /*22ba0*/  ISETP.GE.AND P0, PT, R10, RZ, PT ;  /* 0x000000ff0a00720c */ /* 0x000fe40003f06270 */
[----:B------:R-:W-:-:S11]  /*22bb0*/  MOV R3, 0x3fd774eb ;  /* 0x3fd774eb00037802 */ /* 0x000fd60000000f00 */
[----:B------:R-:W-:-:S04]  /*22bc0*/  @P0 FFMA.FTZ R0, R3, 0.93318945169448852539, -R0 ;  /* 0x3f6ee58103000823 */ /* 0x000fc80000010800 */
[----:B------:R-:W-:-:S07]  /*22bd0*/  @!P0 FFMA.FTZ R0, R3, 0.93318945169448852539, R0 ;  /* 0x3f6ee58103008823 */ /* 0x000fce0000010000 */
.L_x_28280:
[----:B------:R-:W-:Y:S05]  /*22be0*/  BSYNC B0 ;  /* 0x0000000000007941 */ /* 0x000fea0003800000 */
.L_x_28278:
        /* <DEDUP_REMOVED lines=27> */
.L_x_28250:
        /* <DEDUP_REMOVED lines=39> */
.L_x_28283:
[----:B------:R-:W-:Y:S05]  /*23010*/  BSYNC B0 ;  /* 0x0000000000007941 */ /* 0x000fea0003800000 */
.L_x_28282:
[----:B------:R-:W-:Y:S01]  /*23020*/  BSSY B4, `(.L_x_28284) ;  /* 0x0000007000047945 */ /* 0x000fe20003800000 */
[----:B------:R-:W-:-:S03]  /*23030*/  FFMA R0, R0, R6, R5 ;  /* 0x0000000600007223 */ /* 0x000fc60000000005 */
[----:B------:R-:W-:Y:S05]  /*23040*/  @!P0 BRA `(.L_x_28285) ;  /* 0x0000000000108947 */ /* 0x000fea0003800000 */
[----:B------:R-:W-:Y:S01]  /*23050*/  HFMA2.MMA R0, -RZ, RZ, 1.875, 0 ;  /* 0x3f800000ff007435 */ /* 0x000fe200000001ff */
[----:B------:R-:W-:Y:S02]  /*23060*/  MOV R25, R29 ;  /* 0x0000001d00197202 */ /* 0x000fe40000000f00 */
[----:B------:R-:W-:-:S08]  /*23070*/  MOV R2, 0x23090 ;  /* 0x0002309000027802 */ /* 0x000fd00000000f00 */
[----:B-1-34-:R-:W-:Y:S05]  /*23080*/  CALL.REL.NOINC `($__internal_68_$__cuda_sm3x_div_rn_ftz_f32_slowpath) ;  /* 0x0000009800787944 */ /* 0x01afea0003c00000 */
.L_x_28285:
[----:B------:R-:W-:Y:S05]  /*23090*/  BSYNC B4 ;  /* 0x0000000000047941 */ /* 0x000fea0003800000 */
.L_x_28284:
        /* <DEDUP_REMOVED lines=18> */
.L_x_28287:
[----:B------:R-:W-:Y:S02]  /*231c0*/  ISETP.GE.AND P0, PT, R10, RZ, PT ;  /* 0x000000ff0a00720c */ /* 0x000fe40003f06270 */
[----:B------:R-:W-:-:S11]  /*231d0*/  MOV R3, 0x3fd774eb ;  /* 0x3fd774eb00037802 */ /* 0x000fd60000000f00 */
[----:B------:R-:W-:-:S04]  /*231e0*/  @P0 FFMA.FTZ R0, R3, 0.93318945169448852539, -R0 ;  /* 0x3f6ee58103000823 */ /* 0x000fc80000010800 */
[----:B------:R-:W-:-:S07]  /*231f0*/  @!P0 FFMA.FTZ R0, R3, 0.93318945169448852539, R0 ;  /* 0x3f6ee58103008823 */ /* 0x000fce0000010000 */
.L_x_28288:
[----:B------:R-:W-:Y:S05]  /*23200*/  BSYNC B0 ;  /* 0x0000000000007941 */ /* 0x000fea0003800000 */
.L_x_28286:
        /* <DEDUP_REMOVED lines=10> */
.L_x_28281:
        /* <DEDUP_REMOVED lines=13> */
.L_x_28290:
[----:B------:R-:W-:Y:S05]  /*23380*/  BSYNC B4 ;  /* 0x0000000000047941 */ /* 0x000fea0003800000 */
.L_x_28289:
        /* <DEDUP_REMOVED lines=18> */
.L_x_28292:
[----:B------:R-:W-:Y:S02]  /*234b0*/  ISETP.GE.AND P0, PT, R10, RZ, PT ;  /* 0x000000ff0a00720c */ /* 0x000fe40003f06270 */
[----:B------:R-:W-:-:S11]  /*234c0*/  MOV R3, 0x3fd774eb ;  /* 0x3fd774eb00037802 */ /* 0x000fd60000000f00 */
[----:B------:R-:W-:-:S04]  /*234d0*/  @P0 FFMA.FTZ R0, R3, 0.93318945169448852539, -R0 ;  /* 0x3f6ee58103000823 */ /* 0x000fc80000010800 */
[----:B------:R-:W-:-:S07]  /*234e0*/  @!P0 FFMA.FTZ R0, R3, 0.93318945169448852539, R0 ;  /* 0x3f6ee58103008823 */ /* 0x000fce0000010000 */
.L_x_28293:
[----:B------:R-:W-:Y:S05]  /*234f0*/  BSYNC B0 ;  /* 0x0000000000007941 */ /* 0x000fea0003800000 */
.L_x_28291:
        /* <DEDUP_REMOVED lines=11> */
.L_x_28249:
        /* <DEDUP_REMOVED lines=34> */
.L_x_28295:
[----:B------:R-:W-:Y:S05]  /*237d0*/  BSYNC B4 ;  /* 0x0000000000047941 */ /* 0x000fea0003800000 */
.L_x_28294:
        /* <DEDUP_REMOVED lines=18> */
.L_x_28297:
[----:B------:R-:W-:Y:S02]  /*23900*/  ISETP.GE.AND P0, PT, R10, RZ, PT ;  /* 0x000000ff0a00720c */ /* 0x000fe40003f06270 */
[----:B------:R-:W-:-:S11]  /*23910*/  MOV R3, 0x3fd774eb ;  /* 0x3fd774eb00037802 */ /* 0x000fd60000000f00 */
[----:B------:R-:W-:-:S04]  /*23920*/  @P0 FFMA.FTZ R0, R3, 0.93318945169448852539, -R0 ;  /* 0x3f6ee58103000823 */ /* 0x000fc80000010800 */
[----:B------:R-:W-:-:S07]  /*23930*/  @!P0 FFMA.FTZ R0, R3, 0.93318945169448852539, R0 ;  /* 0x3f6ee58103008823 */ /* 0x000fce0000010000 */
.L_x_28298:
[----:B------:R-:W-:Y:S05]  /*23940*/  BSYNC B0 ;  /* 0x0000000000007941 */ /* 0x000fea0003800000 */
.L_x_28296:
        /* <DEDUP_REMOVED lines=11> */
.L_x_28248:
        /* <DEDUP_REMOVED lines=26> */
.L_x_28300:
[----:B------:R-:W-:Y:S05]  /*23ba0*/  BSYNC B4 ;  /* 0x0000000000047941 */ /* 0x000fea0003800000 */
.L_x_28299:
        /* <DEDUP_REMOVED lines=18> */
.L_x_28302:
[----:B------:R-:W-:Y:S02]  /*23cd0*/  ISETP.GE.AND P0, PT, R10, RZ, PT ;  /* 0x000000ff0a00720c */ /* 0x000fe40003f06270 */
[----:B------:R-:W-:-:S11]  /*23ce0*/  MOV R3, 0x3fd774eb ;  /* 0x3fd774eb00037802 */ /* 0x000fd60000000f00 */
[----:B------:R-:W-:-:S04]  /*23cf0*/  @P0 FFMA.FTZ R0, R3, 0.93318945169448852539, -R0 ;  /* 0x3f6ee58103000823 */ /* 0x000fc80000010800 */
[----:B------:R-:W-:-:S07]  /*23d00*/  @!P0 FFMA.FTZ R0, R3, 0.93318945169448852539, R0 ;  /* 0x3f6ee58103008823 */ /* 0x000fce0000010000 */
.L_x_28303:
[----:B------:R-:W-:Y:S05]  /*23d10*/  BSYNC B0 ;  /* 0x0000000000007941 */ /* 0x000fea0003800000 */
.L_x_28301:
        /* <DEDUP_REMOVED lines=12> */
.L_x_28260:
[----:B------:R-:W-:Y:S05]  /*23de0*/  BSYNC B2 ;  /* 0x0000000000027941 */ /* 0x000fea0003800000 */
.L_x_28247:
        /* <DEDUP_REMOVED lines=42> */
.L_x_28306:
        /* <DEDUP_REMOVED lines=10> */
.L_x_28305:
[----:B------:R-:W-:-:S04]  /*24130*/  FMUL.RZ R5, R5, 0.15915493667125701904 ;  /* 0x3e22f98305057820 */ /* 0x000fc8000040c000 */
[----:B------:R0:W2:Y:S08]  /*24140*/  MUFU.SIN R9, R5 ;  /* 0x0000000500097308 */ /* 0x0000b00000000400 */
[----:B------:R0:W0:Y:S01]  /*24150*/  MUFU.COS R8, R5 ;  /* 0x0000000500087308 */ /* 0x0000220000000000 */
[----:B------:R-:W-:Y:S05]  /*24160*/  BRA `(.L_x_28246) ;  /* 0x00000000000c7947 */ /* 0x000fea0003800000 */
.L_x_28304:
[----:B------:R-:W-:Y:S01]  /*24170*/  FMUL.FTZ R4, R4, 1.4426950216293334961 ;  /* 0x3fb8aa3b04047820 */ /* 0x000fe20000410000 */
[----:B------:R-:W-:-:S03]  /*24180*/  MOV R9, R5 ;  /* 0x0000000500097202 */ /* 0x000fc60000000f00 */
[----:B------:R0:W2:Y:S04]  /*24190*/  MUFU.EX2 R8, R4 ;  /* 0x0000000400087308 */ /* 0x0000a80000000800 */
.L_x_28246:
[----:B------:R-:W-:Y:S05]  /*241a0*/  BSYNC B3 ;  /* 0x0000000000037941 */ /* 0x000fea0003800000 */
.L_x_28245:
        /* <DEDUP_REMOVED lines=67> */
.L_x_28316:
[----:B------:R-:W-:Y:S05]  /*245e0*/  BSYNC B0 ;  /* 0x0000000000007941 */ /* 0x000fea0003800000 */
.L_x_28315:
[----:B------:R-:W-:Y:S01]  /*245f0*/  BSSY B4, `(.L_x_28317) ;  /* 0x0000007000047945 */ /* 0x000fe20003800000 */
[----:B------:R-:W-:-:S03]  /*24600*/  FFMA R0, R4, R6, R5 ;  /* 0x0000000604007223 */ /* 0x000fc60000000005 */
[----:B------:R-:W-:Y:S05]  /*24610*/  @!P0 BRA `(.L_x_28318) ;  /* 0x0000000000108947 */ /* 0x000fea0003800000 */
[----:B------:R-:W-:Y:S02]  /*24620*/  MOV R25, R29 ;  /* 0x0000001d00197202 */ /* 0x000fe40000000f00 */
[----:B------:R-:W-:Y:S02]  /*24630*/  MOV R0, R30 ;  /* 0x0000001e00007202 */ /* 0x000fe40000000f00 */
[----:B------:R-:W-:-:S07]  /*24640*/  MOV R2, 0x24660 ;  /* 0x0002466000027802 */ /* 0x000fce0000000f00 */
[----:B-1-34-:R-:W-:Y:S05]  /*24650*/  CALL.REL.NOINC `($__internal_68_$__cuda_sm3x_div_rn_ftz_f32_slowpath) ;  /* 0x0000008400047944 */ /* 0x01afea0003c00000 */
.L_x_28318:
[----:B------:R-:W-:Y:S05]  /*24660*/  BSYNC B4 ;  /* 0x0000000000047941 */ /* 0x000fea0003800000 */
.L_x_28317:
        /* <DEDUP_REMOVED lines=18> */
.L_x_28320:
[----:B------:R-:W-:Y:S02]  /*24790*/  ISETP.GE.AND P0, PT, R12, RZ, PT ;  /* 0x000000ff0c00720c */ /* 0x000fe40003f06270 */
[----:B------:R-:W-:-:S11]  /*247a0*/  MOV R3, 0x3fd774eb ;  /* 0x3fd774eb00037802 */ /* 0x000fd60000000f00 */
[----:B------:R-:W-:-:S04]  /*247b0*/  @P0 FFMA.FTZ R0, R3, 0.93318945169448852539, -R0 ;  /* 0x3f6ee58103000823 */ /* 0x000fc80000010800 */
[----:B------:R-:W-:-:S07]  /*247c0*/  @!P0 FFMA.FTZ R0, R3, 0.93318945169448852539, R0 ;  /* 0x3f6ee58103008823 */ /* 0x000fce0000010000 */
.L_x_28321:
[----:B------:R-:W-:Y:S05]  /*247d0*/  BSYNC B0 ;  /* 0x0000000000007941 */ /* 0x000fea0003800000 */
.L_x_28319:
        /* <DEDUP_REMOVED lines=12> */
.L_x_28314:
        /* <DEDUP_REMOVED lines=17> */
.L_x_28325:
[----:B------:R-:W-:Y:S05]  /*249b0*/  BSYNC B4 ;  /* 0x0000000000047941 */ /* 0x000fea0003800000 */
.L_x_28324:
        /* <DEDUP_REMOVED lines=18> */
.L_x_28327:
[----:B------:R-:W-:Y:S02]  /*24ae0*/  ISETP.GE.AND P0, PT, R12, RZ, PT ;  /* 0x000000ff0c00720c */ /* 0x000fe40003f06270 */
[----:B------:R-:W-:-:S11]  /*24af0*/  MOV R3, 0x3fd774eb ;  /* 0x3fd774eb00037802 */ /* 0x000fd60000000f00 */
[----:B------:R-:W-:-:S04]  /*24b00*/  @P0 FFMA.FTZ R0, R3, 0.93318945169448852539, -R0 ;  /* 0x3f6ee58103000823 */ /* 0x000fc80000010800 */
[----:B------:R-:W-:-:S07]  /*24b10*/  @!P0 FFMA.FTZ R0, R3, 0.93318945169448852539, R0 ;  /* 0x3f6ee58103008823 */ /* 0x000fce0000010000 */
.L_x_28328:
[----:B------:R-:W-:Y:S05]  /*24b20*/  BSYNC B0 ;  /* 0x0000000000007941 */ /* 0x000fea0003800000 */
.L_x_28326:
        /* <DEDUP_REMOVED lines=13> */
.L_x_28323:
        /* <DEDUP_REMOVED lines=25> */
.L_x_28330:
        /* <DEDUP_REMOVED lines=40> */
.L_x_28329:
        /* <DEDUP_REMOVED lines=51> */
.L_x_28332:
[----:B------:R-:W-:Y:S05]  /*25340*/  BSYNC B0 ;  /* 0x0000000000007941 */ /* 0x000fea0003800000 */
.L_x_28331:
[----:B------:R-:W-:Y:S01]  /*25350*/  BSSY B4, `(.L_x_28333) ;  /* 0x0000006000047945 */ /* 0x000fe20003800000 */
[----:B------:R-:W-:-:S03]  /*25360*/  FFMA R0, R5, R4, R2 ;  /* 0x0000000405007223 */ /* 0x000fc60000000002 */
[----:B------:R-:W-:Y:S05]  /*25370*/  @!P0 BRA `(.L_x_28334) ;  /* 0x00000000000c8947 */ /* 0x000fea0003800000 */
[----:B------:R-:W-:Y:S02]  /*25380*/  MOV R0, R30 ;  /* 0x0000001e00007202 */ /* 0x000fe40000000f00 */
[----:B------:R-:W-:-:S07]  /*25390*/  MOV R2, 0x253b0 ;  /* 0x000253b000027802 */ /* 0x000fce0000000f00 */
[----:B-1-34-:R-:W-:Y:S05]  /*253a0*/  CALL.REL.NOINC `($__internal_68_$__cuda_sm3x_div_rn_ftz_f32_slowpath) ;  /* 0x0000007400b07944 */ /* 0x01afea0003c00000 */
.L_x_28334:
[----:B------:R-:W-:Y:S05]  /*253b0*/  BSYNC B4 ;  /* 0x0000000000047941 */ /* 0x000fea0003800000 */
.L_x_28333:
        /* <DEDUP_REMOVED lines=18> */
.L_x_28336:
[----:B------:R-:W-:Y:S02]  /*254e0*/  ISETP.GE.AND P0, PT, R12, RZ, PT ;  /* 0x000000ff0c00720c */ /* 0x000fe40003f06270 */
[----:B------:R-:W-:-:S11]  /*254f0*/  MOV R3, 0x3fd774eb ;  /* 0x3fd774eb00037802 */ /* 0x000fd60000000f00 */
[----:B------:R-:W-:-:S04]  /*25500*/  @P0 FFMA.FTZ R0, R3, 0.93318945169448852539, -R0 ;  /* 0x3f6ee58103000823 */ /* 0x000fc80000010800 */
[----:B------:R-:W-:-:S07]  /*25510*/  @!P0 FFMA.FTZ R0, R3, 0.93318945169448852539, R0 ;  /* 0x3f6ee58103008823 */ /* 0x000fce0000010000 */
.L_x_28337:
[----:B------:R-:W-:Y:S05]  /*25520*/  BSYNC B0 ;  /* 0x0000000000007941 */ /* 0x000fea0003800000 */
.L_x_28335:
        /* <DEDUP_REMOVED lines=12> */
.L_x_28313:
        /* <DEDUP_REMOVED lines=13> */
.L_x_28339:
[----:B------:R-:W-:Y:S05]  /*256c0*/  BSYNC B4 ;  /* 0x0000000000047941 */ /* 0x000fea0003800000 */
.L_x_28338:
        /* <DEDUP_REMOVED lines=18> */
.L_x_28341:
[----:B------:R-:W-:Y:S02]  /*257f0*/  ISETP.GE.AND P0, PT, R12, RZ, PT ;  /* 0x000000ff0c00720c */ /* 0x000fe40003f06270 */
[----:B------:R-:W-:-:S11]  /*25800*/  MOV R3, 0x3fd774eb ;  /* 0x3fd774eb00037802 */ /* 0x000fd60000000f00 */
[----:B------:R-:W-:-:S04]  /*25810*/  @P0 FFMA.FTZ R0, R3, 0.93318945169448852539, -R0 ;  /* 0x3f6ee58103000823 */ /* 0x000fc80000010800 */
[----:B------:R-:W-:-:S07]  /*25820*/  @!P0 FFMA.FTZ R0, R3, 0.93318945169448852539, R0 ;  /* 0x3f6ee58103008823 */ /* 0x000fce0000010000 */
.L_x_28342:
[----:B------:R-:W-:Y:S05]  /*25830*/  BSYNC B0 ;  /* 0x0000000000007941 */ /* 0x000fea0003800000 */
.L_x_28340:
        /* <DEDUP_REMOVED lines=27> */
.L_x_28312:
        /* <DEDUP_REMOVED lines=39> */
.L_x_28345:
[----:B------:R-:W-:Y:S05]  /*25c60*/  BSYNC B0 ;  /* 0x0000000000007941 */ /* 0x000fea0003800000 */
.L_x_28344:
[----:B------:R-:W-:Y:S01]  /*25c70*/  BSSY B4, `(.L_x_28346) ;  /* 0x0000007000047945 */ /* 0x000fe20003800000 */
[----:B------:R-:W-:-:S03]  /*25c80*/  FFMA R0, R0, R6, R5 ;  /* 0x0000000600007223 */ /* 0x000fc60000000005 */
[----:B------:R-:W-:Y:S05]  /*25c90*/  @!P0 BRA `(.L_x_28347) ;  /* 0x0000000000108947 */ /* 0x000fea0003800000 */
[----:B------:R-:W-:Y:S01]  /*25ca0*/  HFMA2.MMA R0, -RZ, RZ, 1.875, 0 ;  /* 0x3f800000ff007435 */ /* 0x000fe200000001ff */
[----:B------:R-:W-:Y:S02]  /*25cb0*/  MOV R25, R29 ;  /* 0x0000001d00197202 */ /* 0x000fe40000000f00 */
[----:B------:R-:W-:-:S08]  /*25cc0*/  MOV R2, 0x25ce0 ;  /* 0x00025ce000027802 */ /* 0x000fd00000000f00 */
[----:B-1-34-:R-:W-:Y:S05]  /*25cd0*/  CALL.REL.NOINC `($__internal_68_$__cuda_sm3x_div_rn_ftz_f32_slowpath) ;  /* 0x0000006c00647944 */ /* 0x01afea0003c00000 */
.L_x_28347:
[----:B------:R-:W-:Y:S05]  /*25ce0*/  BSYNC B4 ;  /* 0x0000000000047941 */ /* 0x000fea0003800000 */
.L_x_28346:
        /* <DEDUP_REMOVED lines=18> */
.L_x_28349:
[----:B------:R-:W-:Y:S02]  /*25e10*/  ISETP.GE.AND P0, PT, R12, RZ, PT ;  /* 0x000000ff0c00720c */ /* 0x000fe40003f06270 */
[----:B------:R-:W-:-:S11]  /*25e20*/  MOV R3, 0x3fd774eb ;  /* 0x3fd774eb00037802 */ /* 0x000fd60000000f00 */
[----:B------:R-:W-:-:S04]  /*25e30*/  @P0 FFMA.FTZ R0, R3, 0.93318945169448852539, -R0 ;  /* 0x3f6ee58103000823 */ /* 0x000fc80000010800 */
[----:B------:R-:W-:-:S07]  /*25e40*/  @!P0 FFMA.FTZ R0, R3, 0.93318945169448852539, R0 ;  /* 0x3f6ee58103008823 */ /* 0x000fce0000010000 */
.L_x_28350:
[----:B------:R-:W-:Y:S05]  /*25e50*/  BSYNC B0 ;  /* 0x0000000000007941 */ /* 0x000fea0003800000 */
.L_x_28348:
        /* <DEDUP_REMOVED lines=10> */
.L_x_28343:
        /* <DEDUP_REMOVED lines=13> */
.L_x_28352:
[----:B------:R-:W-:Y:S05]  /*25fd0*/  BSYNC B4 ;  /* 0x0000000000047941 */ /* 0x000fea0003800000 */
.L_x_28351:
        /* <DEDUP_REMOVED lines=18> */
.L_x_28354:
[----:B------:R-:W-:Y:S02]  /*26100*/  ISETP.GE.AND P0, PT, R12, RZ, PT ;  /* 0x000000ff0c00720c */ /* 0x000fe40003f06270 */
[----:B------:R-:W-:-:S11]  /*26110*/  MOV R3, 0x3fd774eb ;  /* 0x3fd774eb00037802 */ /* 0x000fd60000000f00 */
[----:B------:R-:W-:-:S04]  /*26120*/  @P0 FFMA.FTZ R0, R3, 0.93318945169448852539, -R0 ;  /* 0x3f6ee58103000823 */ /* 0x000fc80000010800 */
[----:B------:R-:W-:-:S07]  /*26130*/  @!P0 FFMA.FTZ R0, R3, 0.93318945169448852539, R0 ;  /* 0x3f6ee58103008823 */ /* 0x000fce0000010000 */
.L_x_28355:
[----:B------:R-:W-:Y:S05]  /*26140*/  BSYNC B0 ;  /* 0x0000000000007941 */ /* 0x000fea0003800000 */
.L_x_28353:
        /* <DEDUP_REMOVED lines=11> */
.L_x_28311:
        /* <DEDUP_REMOVED lines=34> */
.L_x_28357:
[----:B------:R-:W-:Y:S05]  /*26420*/  BSYNC B4 ;  /* 0x0000000000047941 */ /* 0x000fea0003800000 */
.L_x_28356:
        /* <DEDUP_REMOVED lines=18> */
.L_x_28359:
[----:B------:R-:W-:Y:S02]  /*26550*/  ISETP.GE.AND P0, PT, R12, RZ, PT ;  /* 0x000000ff0c00720c */ /* 0x000fe40003f06270 */
[----:B------:R-:W-:-:S11]  /*26560*/  MOV R3, 0x3fd774eb ;  /* 0x3fd774eb00037802 */ /* 0x000fd60000000f00 */
[----:B------:R-:W-:-:S04]  /*26570*/  @P0 FFMA.FTZ R0, R3, 0.93318945169448852539, -R0 ;  /* 0x3f6ee58103000823 */ /* 0x000fc80000010800 */
[----:B------:R-:W-:-:S07]  /*26580*/  @!P0 FFMA.FTZ R0, R3, 0.93318945169448852539, R0 ;  /* 0x3f6ee58103008823 */ /* 0x000fce0000010000 */
.L_x_28360:
[----:B------:R-:W-:Y:S05]  /*26590*/  BSYNC B0 ;  /* 0x0000000000007941 */ /* 0x000fea0003800000 */
.L_x_28358:
        /* <DEDUP_REMOVED lines=11> */
.L_x_28310:
        /* <DEDUP_REMOVED lines=26> */
.L_x_28362:
[----:B------:R-:W-:Y:S05]  /*267f0*/  BSYNC B4 ;  /* 0x0000000000047941 */ /* 0x000fea0003800000 */
.L_x_28361:
        /* <DEDUP_REMOVED lines=18> */
.L_x_28364:
[----:B------:R-:W-:Y:S02]  /*26920*/  ISETP.GE.AND P0, PT, R12, RZ, PT ;  /* 0x000000ff0c00720c */ /* 0x000fe40003f06270 */
[----:B------:R-:W-:-:S11]  /*26930*/  MOV R3, 0x3fd774eb ;  /* 0x3fd774eb00037802 */ /* 0x000fd60000000f00 */
[----:B------:R-:W-:-:S04]  /*26940*/  @P0 FFMA.FTZ R0, R3, 0.93318945169448852539, -R0 ;  /* 0x3f6ee58103000823 */ /* 0x000fc80000010800 */
[----:B------:R-:W-:-:S07]  /*26950*/  @!P0 FFMA.FTZ R0, R3, 0.93318945169448852539, R0 ;  /* 0x3f6ee58103008823 */ /* 0x000fce0000010000 */
.L_x_28365:
[----:B------:R-:W-:Y:S05]  /*26960*/  BSYNC B0 ;  /* 0x0000000000007941 */ /* 0x000fea0003800000 */
.L_x_28363:
        /* <DEDUP_REMOVED lines=12> */
.L_x_28322:
[----:B------:R-:W-:Y:S05]  /*26a30*/  BSYNC B2 ;  /* 0x0000000000027941 */ /* 0x000fea0003800000 */
.L_x_28309:
        /* <DEDUP_REMOVED lines=42> */
.L_x_28368:
        /* <DEDUP_REMOVED lines=10> */
.L_x_28367:
[----:B------:R-:W-:-:S04]  /*26d80*/  FMUL.RZ R5, R5, 0.15915493667125701904 ;  /* 0x3e22f98305057820 */ /* 0x000fc8000040c000 */
[----:B------:R0:W2:Y:S08]  /*26d90*/  MUFU.SIN R11, R5 ;  /* 0x00000005000b7308 */ /* 0x0000b00000000400 */
[----:B------:R0:W0:Y:S01]  /*26da0*/  MUFU.COS R10, R5 ;  /* 0x00000005000a7308 */ /* 0x0000220000000000 */
[----:B------:R-:W-:Y:S05]  /*26db0*/  BRA `(.L_x_28308) ;  /* 0x00000000000c7947 */ /* 0x000fea0003800000 */
.L_x_28366:
[----:B------:R-:W-:Y:S01]  /*26dc0*/  FMUL.FTZ R4, R4, 1.4426950216293334961 ;  /* 0x3fb8aa3b04047820 */ /* 0x000fe20000410000 */
[----:B------:R-:W-:-:S03]  /*26dd0*/  MOV R11, R5 ;  /* 0x00000005000b7202 */ /* 0x000fc60000000f00 */
[----:B------:R0:W2:Y:S04]  /*26de0*/  MUFU.EX2 R10, R4 ;  /* 0x00000004000a7308 */ /* 0x0000a80000000800 */
.L_x_28308:
[----:B------:R-:W-:Y:S05]  /*26df0*/  BSYNC B3 ;  /* 0x0000000000037941 */ /* 0x000fea0003800000 */
.L_x_28307:
        /* <DEDUP_REMOVED lines=67> */
.L_x_28378:
[----:B------:R-:W-:Y:S05]  /*27230*/  BSYNC B0 ;  /* 0x0000000000007941 */ /* 0x000fea0003800000 */
.L_x_28377:
[----:B------:R-:W-:Y:S01]  /*27240*/  BSSY B4, `(.L_x_28379) ;  /* 0x0000007000047945 */ /* 0x000fe20003800000 */
[----:B------:R-:W-:-:S03]  /*27250*/  FFMA R0, R4, R6, R5 ;  /* 0x0000000604007223 */ /* 0x000fc60000000005 */
[----:B------:R-:W-:Y:S05]  /*27260*/  @!P0 BRA `(.L_x_28380) ;  /* 0x0000000000108947 */ /* 0x000fea0003800000 */
[----:B------:R-:W-:Y:S02]  /*27270*/  MOV R25, R29 ;  /* 0x0000001d00197202 */ /* 0x000fe40000000f00 */
[----:B------:R-:W-:Y:S02]  /*27280*/  MOV R0, R30 ;  /* 0x0000001e00007202 */ /* 0x000fe40000000f00 */
[----:B------:R-:W-:-:S07]  /*27290*/  MOV R2, 0x272b0 ;  /* 0x000272b000027802 */ /* 0x000fce0000000f00 */
[----:B-1-34-:R-:W-:Y:S05]  /*272a0*/  CALL.REL.NOINC `($__internal_68_$__cuda_sm3x_div_rn_ftz_f32_slowpath) ;  /* 0x0000005400f07944 */ /* 0x01afea0003c00000 */
.L_x_28380:
[----:B------:R-:W-:Y:S05]  /*272b0*/  BSYNC B4 ;  /* 0x0000000000047941 */ /* 0x000fea0003800000 */
.L_x_28379:
        /* <DEDUP_REMOVED lines=18> */
.L_x_28382:
[----:B------:R-:W-:Y:S02]  /*273e0*/  ISETP.GE.AND P0, PT, R14, RZ, PT ;  /* 0x000000ff0e00720c */ /* 0x000fe40003f06270 */
[----:B------:R-:W-:-:S11]  /*273f0*/  MOV R3, 0x3fd774eb ;  /* 0x3fd774eb00037802 */ /* 0x000fd60000000f00 */
[----:B------:R-:W-:-:S04]  /*27400*/  @P0 FFMA.FTZ R0, R3, 0.93318945169448852539, -R0 ;  /* 0x3f6ee58103000823 */ /* 0x000fc80000010800 */
[----:B------:R-:W-:-:S07]  /*27410*/  @!P0 FFMA.FTZ R0, R3, 0.93318945169448852539, R0 ;  /* 0x3f6ee58103008823 */ /* 0x000fce0000010000 */
.L_x_28383:
[----:B------:R-:W-:Y:S05]  /*27420*/  BSYNC B0 ;  /* 0x0000000000007941 */ /* 0x000fea0003800000 */
.L_x_28381:
        /* <DEDUP_REMOVED lines=12> */
.L_x_28376:
        /* <DEDUP_REMOVED lines=17> */
.L_x_28387:
[----:B------:R-:W-:Y:S05]  /*27600*/  BSYNC B4 ;  /* 0x0000000000047941 */ /* 0x000fea0003800000 */
.L_x_28386:
        /* <DEDUP_REMOVED lines=18> */
.L_x_28389:
[----:B------:R-:W-:Y:S02]  /*27730*/  ISETP.GE.AND P0, PT, R14, RZ, PT ;  /* 0x000000ff0e00720c */ /* 0x000fe40003f06270 */
[----:B------:R-:W-:-:S11]  /*27740*/  MOV R3, 0x3fd774eb ;  /* 0x3fd774eb00037802 */ /* 0x000fd60000000f00 */
[----:B------:R-:W-:-:S04]  /*27750*/  @P0 FFMA.FTZ R0, R3, 0.93318945169448852539, -R0 ;  /* 0x3f6ee58103000823 */ /* 0x000fc80000010800 */
[----:B------:R-:W-:-:S07]  /*27760*/  @!P0 FFMA.FTZ R0, R3, 0.93318945169448852539, R0 ;  /* 0x3f6ee58103008823 */ /* 0x000fce0000010000 */
.L_x_28390:
[----:B------:R-:W-:Y:S05]  /*27770*/  BSYNC B0 ;  /* 0x0000000000007941 */ /* 0x000fea0003800000 */
.L_x_28388:
        /* <DEDUP_REMOVED lines=13> */
.L_x_28385:
        /* <DEDUP_REMOVED lines=25> */
.L_x_28392:
        /* <DEDUP_REMOVED lines=40> */
.L_x_28391:
        /* <DEDUP_REMOVED lines=51> */
.L_x_28394:
[----:B------:R-:W-:Y:S05]  /*27f90*/  BSYNC B0 ;  /* 0x0000000000007941 */ /* 0x000fea0003800000 */
.L_x_28393:
[----:B------:R-:W-:Y:S01]  /*27fa0*/  BSSY B4, `(.L_x_28395) ;  /* 0x0000006000047945 */ /* 0x000fe20003800000 */
[----:B------:R-:W-:-:S03]  /*27fb0*/  FFMA R0, R5, R4, R2 ;  /* 0x0000000405007223 */ /* 0x000fc60000000002 */
[----:B------:R-:W-:Y:S05]  /*27fc0*/  @!P0 BRA `(.L_x_28396) ;  /* 0x00000000000c8947 */ /* 0x000fea0003800000 */
[----:B------:R-:W-:Y:S02]  /*27fd0*/  MOV R0, R30 ;  /* 0x0000001e00007202 */ /* 0x000fe40000000f00 */
[----:B------:R-:W-:-:S07]  /*27fe0*/  MOV R2, 0x28000 ;  /* 0x0002800000027802 */ /* 0x000fce0000000f00 */
[----:B-1-34-:R-:W-:Y:S05]  /*27ff0*/  CALL.REL.NOINC `($__internal_68_$__cuda_sm3x_div_rn_ftz_f32_slowpath) ;  /* 0x00000048009c7944 */ /* 0x01afea0003c00000 */
.L_x_28396:
[----:B------:R-:W-:Y:S05]  /*28000*/  BSYNC B4 ;  /* 0x0000000000047941 */ /* 0x000fea0003800000 */
.L_x_28395:
        /* <DEDUP_REMOVED lines=18> */
.L_x_28398:
[----:B------:R-:W-:Y:S02]  /*28130*/  ISETP.GE.AND P0, PT, R14, RZ, PT ;  /* 0x000000ff0e00720c */ /* 0x000fe40003f06270 */
[----:B------:R-:W-:-:S11]  /*28140*/  MOV R3, 0x3fd774eb ;  /* 0x3fd774eb00037802 */ /* 0x000fd60000000f00 */
[----:B------:R-:W-:-:S04]  /*28150*/  @P0 FFMA.FTZ R0, R3, 0.93318945169448852539, -R0 ;  /* 0x3f6ee58103000823 */ /* 0x000fc80000010800 */
[----:B------:R-:W-:-:S07]  /*28160*/  @!P0 FFMA.FTZ R0, R3, 0.93318945169448852539, R0 ;  /* 0x3f6ee58103008823 */ /* 0x000fce0000010000 */
.L_x_28399:
[----:B------:R-:W-:Y:S05]  /*28170*/  BSYNC B0 ;  /* 0x0000000000007941 */ /* 0x000fea0003800000 */
.L_x_28397:
        /* <DEDUP_REMOVED lines=12> */
.L_x_28375:
        /* <DEDUP_REMOVED lines=13> */
.L_x_28401:
[----:B------:R-:W-:Y:S05]  /*28310*/  BSYNC B4 ;  /* 0x0000000000047941 */ /* 0x000fea0003800000 */
.L_x_28400:
        /* <DEDUP_REMOVED lines=18> */
.L_x_28403:
[----:B------:R-:W-:Y:S02]  /*28440*/  ISETP.GE.AND P0, PT, R14, RZ, PT ;  /* 0x000000ff0e00720c */ /* 0x000fe40003f06270 */
[----:B------:R-:W-:-:S11]  /*28450*/  MOV R3, 0x3fd774eb ;  /* 0x3fd774eb00037802 */ /* 0x000fd60000000f00 */
[----:B------:R-:W-:-:S04]  /*28460*/  @P0 FFMA.FTZ R0, R3, 0.93318945169448852539, -R0 ;  /* 0x3f6ee58103000823 */ /* 0x000fc80000010800 */
[----:B------:R-:W-:-:S07]  /*28470*/  @!P0 FFMA.FTZ R0, R3, 0.93318945169448852539, R0 ;  /* 0x3f6ee58103008823 */ /* 0x000fce0000010000 */
.L_x_28404:
[----:B------:R-:W-:Y:S05]  /*28480*/  BSYNC B0 ;  /* 0x0000000000007941 */ /* 0x000fea0003800000 */
.L_x_28402:
        /* <DEDUP_REMOVED lines=27> */
.L_x_28374:
        /* <DEDUP_REMOVED lines=39> */
.L_x_28407:
[----:B------:R-:W-:Y:S05]  /*288b0*/  BSYNC B0 ;  /* 0x0000000000007941 */ /* 0x000fea0003800000 */
.L_x_28406:
[----:B------:R-:W-:Y:S01]  /*288c0*/  BSSY B4, `(.L_x_28408) ;  /* 0x0000007000047945 */ /* 0x000fe20003800000 */
[----:B------:R-:W-:-:S03]  /*288d0*/  FFMA R0, R0, R6, R5 ;  /* 0x0000000600007223 */ /* 0x000fc60000000005 */
[----:B------:R-:W-:Y:S05]  /*288e0*/  @!P0 BRA `(.L_x_28409) ;  /* 0x0000000000108947 */ /* 0x000fea0003800000 */
[----:B------:R-:W-:Y:S01]  /*288f0*/  HFMA2.MMA R0, -RZ, RZ, 1.875, 0 ;  /* 0x3f800000ff007435 */ /* 0x000fe200000001ff */
[----:B------:R-:W-:Y:S02]  /*28900*/  MOV R25, R29 ;  /* 0x0000001d00197202 */ /* 0x000fe40000000f00 */
[----:B------:R-:W-:-:S08]  /*28910*/  MOV R2, 0x28930 ;  /* 0x0002893000027802 */ /* 0x000fd00000000f00 */
[----:B-1-34-:R-:W-:Y:S05]  /*28920*/  CALL.REL.NOINC `($__internal_68_$__cuda_sm3x_div_rn_ftz_f32_slowpath) ;  /* 0x0000004000507944 */ /* 0x01afea0003c00000 */
.L_x_28409:
[----:B------:R-:W-:Y:S05]  /*28930*/  BSYNC B4 ;  /* 0x0000000000047941 */ /* 0x000fea0003800000 */
.L_x_28408:
        /* <DEDUP_REMOVED lines=18> */
.L_x_28411:
[----:B------:R-:W-:Y:S02]  /*28a60*/  ISETP.GE.AND P0, PT, R14, RZ, PT ;  /* 0x000000ff0e00720c */ /* 0x000fe40003f06270 */
[----:B------:R-:W-:-:S11]  /*28a70*/  MOV R3, 0x3fd774eb ;  /* 0x3fd774eb00037802 */ /* 0x000fd60000000f00 */
[----:B------:R-:W-:-:S04]  /*28a80*/  @P0 FFMA.FTZ R0, R3, 0.93318945169448852539, -R0 ;  /* 0x3f6ee58103000823 */ /* 0x000fc80000010800 */
[----:B------:R-:W-:-:S07]  /*28a90*/  @!P0 FFMA.FTZ R0, R3, 0.93318945169448852539, R0 ;  /* 0x3f6ee58103008823 */ /* 0x000fce0000010000 */
.L_x_28412:
[----:B------:R-:W-:Y:S05]  /*28aa0*/  BSYNC B0 ;  /* 0x0000000000007941 */ /* 0x000fea0003800000 */
.L_x_28410:
        /* <DEDUP_REMOVED lines=10> */
.L_x_28405:
        /* <DEDUP_REMOVED lines=13> */
.L_x_28414:
[----:B------:R-:W-:Y:S05]  /*28c20*/  BSYNC B4 ;  /* 0x0000000000047941 */ /* 0x000fea0003800000 */
.L_x_28413:
        /* <DEDUP_REMOVED lines=18> */
.L_x_28416:
[----:B------:R-:W-:Y:S02]  /*28d50*/  ISETP.GE.AND P0, PT, R14, RZ, PT ;  /* 0x000000ff0e00720c */ /* 0x000fe40003f06270 */
[----:B------:R-:W-:-:S11]  /*28d60*/  MOV R3, 0x3fd774eb ;  /* 0x3fd774eb00037802 */ /* 0x000fd60000000f00 */
[----:B------:R-:W-:-:S04]  /*28d70*/  @P0 FFMA.FTZ R0, R3, 0.93318945169448852539, -R0 ;  /* 0x3f6ee58103000823 */ /* 0x000fc80000010800 */
[----:B------:R-:W-:-:S07]  /*28d80*/  @!P0 FFMA.FTZ R0, R3, 0.93318945169448852539, R0 ;  /* 0x3f6ee58103008823 */ /* 0x000fce0000010000 */
.L_x_28417:
[----:B------:R-:W-:Y:S05]  /*28d90*/  BSYNC B0 ;  /* 0x0000000000007941 */ /* 0x000fea0003800000 */
.L_x_28415:
        /* <DEDUP_REMOVED lines=11> */
.L_x_28373:
        /* <DEDUP_REMOVED lines=34> */
.L_x_28419:
[----:B------:R-:W-:Y:S05]  /*29070*/  BSYNC B4 ;  /* 0x0000000000047941 */ /* 0x000fea0003800000 */
.L_x_28418:
        /* <DEDUP_REMOVED lines=18> */
.L_x_28421:
[----:B------:R-:W-:Y:S02]  /*291a0*/  ISETP.GE.AND P0, PT, R14, RZ, PT ;  /* 0x000000ff0e00720c */ /* 0x000fe40003f06270 */
[----:B------:R-:W-:-:S11]  /*291b0*/  MOV R3, 0x3fd774eb ;  /* 0x3fd774eb00037802 */ /* 0x000fd60000000f00 */
[----:B------:R-:W-:-:S04]  /*291c0*/  @P0 FFMA.FTZ R0, R3, 0.93318945169448852539, -R0 ;  /* 0x3f6ee58103000823 */ /* 0x000fc80000010800 */
[----:B------:R-:W-:-:S07]  /*291d0*/  @!P0 FFMA.FTZ R0, R3, 0.93318945169448852539, R0 ;  /* 0x3f6ee58103008823 */ /* 0x000fce0000010000 */
.L_x_28422:
[----:B------:R-:W-:Y:S05]  /*291e0*/  BSYNC B0 ;  /* 0x0000000000007941 */ /* 0x000fea0003800000 */
.L_x_28420:
        /* <DEDUP_REMOVED lines=11> */
.L_x_28372:
        /* <DEDUP_REMOVED lines=26> */
.L_x_28424:
[----:B------:R-:W-:Y:S05]  /*29440*/  BSYNC B4 ;  /* 0x0000000000047941 */ /* 0x000fea0003800000 */
.L_x_28423:
        /* <DEDUP_REMOVED lines=18> */
.L_x_28426:
[----:B------:R-:W-:Y:S02]  /*29570*/  ISETP.GE.AND P0, PT, R14, RZ, PT ;  /* 0x000000ff0e00720c */ /* 0x000fe40003f06270 */
[----:B------:R-:W-:-:S11]  /*29580*/  MOV R3, 0x3fd774eb ;  /* 0x3fd774eb00037802 */ /* 0x000fd60000000f00 */
[----:B------:R-:W-:-:S04]  /*29590*/  @P0 FFMA.FTZ R0, R3, 0.93318945169448852539, -R0 ;  /* 0x3f6ee58103000823 */ /* 0x000fc80000010800 */
[----:B------:R-:W-:-:S07]  /*295a0*/  @!P0 FFMA.FTZ R0, R3, 0.93318945169448852539, R0 ;  /* 0x3f6ee58103008823 */ /* 0x000fce0000010000 */
.L_x_28427:
[----:B------:R-:W-:Y:S05]  /*295b0*/  BSYNC B0 ;  /* 0x0000000000007941 */ /* 0x000fea0003800000 */
.L_x_28425:
        /* <DEDUP_REMOVED lines=12> */
.L_x_28384:
[----:B------:R-:W-:Y:S05]  /*29680*/  BSYNC B2 ;  /* 0x0000000000027941 */ /* 0x000fea0003800000 */
.L_x_28371:
        /* <DEDUP_REMOVED lines=42> */
.L_x_28430:
        /* <DEDUP_REMOVED lines=10> */
.L_x_28429:
[----:B------:R-:W-:-:S04]  /*299d0*/  FMUL.RZ R5, R5, 0.15915493667125701904 ;  /* 0x3e22f98305057820 */ /* 0x000fc8000040c000 */
[----:B------:R0:W2:Y:S08]  /*299e0*/  MUFU.SIN R13, R5 ;  /* 0x00000005000d7308 */ /* 0x0000b00000000400 */
[----:B------:R0:W0:Y:S01]  /*299f0*/  MUFU.COS R12, R5 ;  /* 0x00000005000c7308 */ /* 0x0000220000000000 */
[----:B------:R-:W-:Y:S05]  /*29a00*/  BRA `(.L_x_28370) ;  /* 0x00000000000c7947 */ /* 0x000fea0003800000 */
.L_x_28428:
[----:B------:R-:W-:Y:S01]  /*29a10*/  FMUL.FTZ R4, R4, 1.4426950216293334961 ;  /* 0x3fb8aa3b04047820 */ /* 0x000fe20000410000 */
[----:B------:R-:W-:-:S03]  /*29a20*/  MOV R13, R5 ;  /* 0x00000005000d7202 */ /* 0x000fc60000000f00 */
[----:B------:R0:W2:Y:S04]  /*29a30*/  MUFU.EX2 R12, R4 ;  /* 0x00000004000c7308 */ /* 0x0000a80000000800 */
.L_x_28370:
[----:B------:R-:W-:Y:S05]  /*29a40*/  BSYNC B3 ;  /* 0x0000000000037941 */ /* 0x000fea0003800000 */
.L_x_28369:
        /* <DEDUP_REMOVED lines=67> */
.L_x_28440:
[----:B------:R-:W-:Y:S05]  /*29e80*/  BSYNC B0 ;  /* 0x0000000000007941 */ /* 0x000fea0003800000 */
.L_x_28439:
[----:B------:R-:W-:Y:S01]  /*29e90*/  BSSY B4, `(.L_x_28441) ;  /* 0x0000007000047945 */ /* 0x000fe20003800000 */
[----:B------:R-:W-:-:S03]  /*29ea0*/  FFMA R0, R4, R6, R5 ;  /* 0x0000000604007223 */ /* 0x000fc60000000005 */
[----:B------:R-:W-:Y:S05]  /*29eb0*/  @!P0 BRA `(.L_x_28442) ;  /* 0x0000000000108947 */ /* 0x000fea0003800000 */
[----:B------:R-:W-:Y:S02]  /*29ec0*/  MOV R25, R29 ;  /* 0x0000001d00197202 */ /* 0x000fe40000000f00 */
[----:B------:R-:W-:Y:S02]  /*29ed0*/  MOV R0, R30 ;  /* 0x0000001e00007202 */ /* 0x000fe40000000f00 */
[----:B------:R-:W-:-:S07]  /*29ee0*/  MOV R2, 0x29f00 ;  /* 0x00029f0000027802 */ /* 0x000fce0000000f00 */
[----:B-1-34-:R-:W-:Y:S05]  /*29ef0*/  CALL.REL.NOINC `($__internal_68_$__cuda_sm3x_div_rn_ftz_f32_slowpath) ;  /* 0x0000002800dc7944 */ /* 0x01afea0003c00000 */
.L_x_28442:
[----:B------:R-:W-:Y:S05]  /*29f00*/  BSYNC B4 ;  /* 0x0000000000047941 */ /* 0x000fea0003800000 */
.L_x_28441:
        /* <DEDUP_REMOVED lines=18> */
.L_x_28444:
[----:B------:R-:W-:Y:S02]  /*2a030*/  ISETP.GE.AND P0, PT, R16, RZ, PT ;  /* 0x000000ff1000720c */ /* 0x000fe40003f06270 */
[----:B------:R-:W-:-:S11]  /*2a040*/  MOV R3, 0x3fd774eb ;  /* 0x3fd774eb00037802 */ /* 0x000fd60000000f00 */
[----:B------:R-:W-:-:S04]  /*2a050*/  @P0 FFMA.FTZ R0, R3, 0.93318945169448852539, -R0 ;  /* 0x3f6ee58103000823 */ /* 0x000fc80000010800 */
[----:B------:R-:W-:-:S07]  /*2a060*/  @!P0 FFMA.FTZ R0, R3, 0.93318945169448852539, R0 ;  /* 0x3f6ee58103008823 */ /* 0x000fce0000010000 */
.L_x_28445:
[----:B------:R-:W-:Y:S05]  /*2a070*/  BSYNC B0 ;  /* 0x0000000000007941 */ /* 0x000fea0003800000 */
.L_x_28443:
        /* <DEDUP_REMOVED lines=12> */
.L_x_28438:
        /* <DEDUP_REMOVED lines=17> */
.L_x_28449:
[----:B------:R-:W-:Y:S05]  /*2a250*/  BSYNC B4 ;  /* 0x0000000000047941 */ /* 0x000fea0003800000 */
.L_x_28448:
        /* <DEDUP_REMOVED lines=18> */
.L_x_28451:
[----:B------:R-:W-:Y:S02]  /*2a380*/  ISETP.GE.AND P0, PT, R16, RZ, PT ;  /* 0x000000ff1000720c */ /* 0x000fe40003f06270 */
[----:B------:R-:W-:-:S11]  /*2a390*/  MOV R3, 0x3fd774eb ;  /* 0x3fd774eb00037802 */ /* 0x000fd60000000f00 */
[----:B------:R-:W-:-:S04]  /*2a3a0*/  @P0 FFMA.FTZ R0, R3, 0.93318945169448852539, -R0 ;  /* 0x3f6ee58103000823 */ /* 0x000fc80000010800 */
[----:B------:R-:W-:-:S07]  /*2a3b0*/  @!P0 FFMA.FTZ R0, R3, 0.93318945169448852539, R0 ;  /* 0x3f6ee58103008823 */ /* 0x000fce0000010000 */
.L_x_28452:
[----:B------:R-:W-:Y:S05]  /*2a3c0*/  BSYNC B0 ;  /* 0x0000000000007941 */ /* 0x000fea0003800000 */
.L_x_28450:
        /* <DEDUP_REMOVED lines=13> */
.L_x_28447:
        /* <DEDUP_REMOVED lines=25> */
.L_x_28454:
        /* <DEDUP_REMOVED lines=40> */
.L_x_28453:
        /* <DEDUP_REMOVED lines=51> */
.L_x_28456:
[----:B------:R-:W-:Y:S05]  /*2abe0*/  BSYNC B0 ;  /* 0x0000000000007941 */ /* 0x000fea0003800000 */
.L_x_28455:
[----:B------:R-:W-:Y:S01]  /*2abf0*/  BSSY B4, `(.L_x_28457) ;  /* 0x0000006000047945 */ /* 0x000fe20003800000 */
[----:B------:R-:W-:-:S03]  /*2ac00*/  FFMA R0, R5, R4, R2 ;  /* 0x0000000405007223 */ /* 0x000fc60000000002 */
[----:B------:R-:W-:Y:S05]  /*2ac10*/  @!P0 BRA `(.L_x_28458) ;  /* 0x00000000000c8947 */ /* 0x000fea0003800000 */
[----:B------:R-:W-:Y:S02]  /*2ac20*/  MOV R0, R30 ;  /* 0x0000001e00007202 */ /* 0x000fe40000000f00 */
[----:B------:R-:W-:-:S07]  /*2ac30*/  MOV R2, 0x2ac50 ;  /* 0x0002ac5000027802 */ /* 0x000fce0000000f00 */
[----:B-1-34-:R-:W-:Y:S05]  /*2ac40*/  CALL.REL.NOINC `($__internal_68_$__cuda_sm3x_div_rn_ftz_f32_slowpath) ;  /* 0x0000001c00887944 */ /* 0x01afea0003c00000 */
.L_x_28458:
[----:B------:R-:W-:Y:S05]  /*2ac50*/  BSYNC B4 ;  /* 0x0000000000047941 */ /* 0x000fea0003800000 */
.L_x_28457:
        /* <DEDUP_REMOVED lines=18> */
.L_x_28460:
[----:B------:R-:W-:Y:S02]  /*2ad80*/  ISETP.GE.AND P0, PT, R16, RZ, PT ;  /* 0x000000ff1000720c */ /* 0x000fe40003f06270 */
[----:B------:R-:W-:-:S11]  /*2ad90*/  MOV R3, 0x3fd774eb ;  /* 0x3fd774eb00037802 */ /* 0x000fd60000000f00 */
[----:B------:R-:W-:-:S04]  /*2ada0*/  @P0 FFMA.FTZ R0, R3, 0.93318945169448852539, -R0 ;  /* 0x3f6ee58103000823 */ /* 0x000fc80000010800 */
[----:B------:R-:W-:-:S07]  /*2adb0*/  @!P0 FFMA.FTZ R0, R3, 0.93318945169448852539, R0 ;  /* 0x3f6ee58103008823 */ /* 0x000fce0000010000 */
.L_x_28461:
[----:B------:R-:W-:Y:S05]  /*2adc0*/  BSYNC B0 ;  /* 0x0000000000007941 */ /* 0x000fea0003800000 */
.L_x_28459:
        /* <DEDUP_REMOVED lines=12> */
.L_x_28437:
        /* <DEDUP_REMOVED lines=13> */
.L_x_28463:
[----:B------:R-:W-:Y:S05]  /*2af60*/  BSYNC B4 ;  /* 0x0000000000047941 */ /* 0x000fea0003800000 */
.L_x_28462:
        /* <DEDUP_REMOVED lines=18> */
.L_x_28465:
[----:B------:R-:W-:Y:S02]  /*2b090*/  ISETP.GE.AND P0, PT, R16, RZ, PT ;  /* 0x000000ff1000720c */ /* 0x000fe40003f06270 */
[----:B------:R-:W-:-:S11]  /*2b0a0*/  MOV R3, 0x3fd774eb ;  /* 0x3fd774eb00037802 */ /* 0x000fd60000000f00 */
[----:B------:R-:W-:-:S04]  /*2b0b0*/  @P0 FFMA.FTZ R0, R3, 0.93318945169448852539, -R0 ;  /* 0x3f6ee58103000823 */ /* 0x000fc80000010800 */
[----:B------:R-:W-:-:S07]  /*2b0c0*/  @!P0 FFMA.FTZ R0, R3, 0.93318945169448852539, R0 ;  /* 0x3f6ee58103008823 */ /* 0x000fce0000010000 */
.L_x_28466:
[----:B------:R-:W-:Y:S05]  /*2b0d0*/  BSYNC B0 ;  /* 0x0000000000007941 */ /* 0x000fea0003800000 */
.L_x_28464:
        /* <DEDUP_REMOVED lines=27> */
.L_x_28436:
        /* <DEDUP_REMOVED lines=39> */
.L_x_28469:
[----:B------:R-:W-:Y:S05]  /*2b500*/  BSYNC B0 ;  /* 0x0000000000007941 */ /* 0x000fea0003800000 */
.L_x_28468:
[----:B------:R-:W-:Y:S01]  /*2b510*/  BSSY B4, `(.L_x_28470) ;  /* 0x0000007000047945 */ /* 0x000fe20003800000 */
[----:B------:R-:W-:-:S03]  /*2b520*/  FFMA R0, R0, R6, R5 ;  /* 0x0000000600007223 */ /* 0x000fc60000000005 */
[----:B------:R-:W-:Y:S05]  /*2b530*/  @!P0 BRA `(.L_x_28471) ;  /* 0x0000000000108947 */ /* 0x000fea0003800000 */
[----:B------:R-:W-:Y:S01]  /*2b540*/  HFMA2.MMA R0, -RZ, RZ, 1.875, 0 ;  /* 0x3f800000ff007435 */ /* 0x000fe200000001ff */
[----:B------:R-:W-:Y:S02]  /*2b550*/  MOV R25, R29 ;  /* 0x0000001d00197202 */ /* 0x000fe40000000f00 */
[----:B------:R-:W-:-:S08]  /*2b560*/  MOV R2, 0x2b580 ;  /* 0x0002b58000027802 */ /* 0x000fd00000000f00 */
[----:B-1-34-:R-:W-:Y:S05]  /*2b570*/  CALL.REL.NOINC `($__internal_68_$__cuda_sm3x_div_rn_ftz_f32_slowpath) ;  /* 0x00000014003c7944 */ /* 0x01afea0003c00000 */
.L_x_28471:
[----:B------:R-:W-:Y:S05]  /*2b580*/  BSYNC B4 ;  /* 0x0000000000047941 */ /* 0x000fea0003800000 */
.L_x_28470:
        /* <DEDUP_REMOVED lines=18> */
.L_x_28473:
[----:B------:R-:W-:Y:S02]  /*2b6b0*/  ISETP.GE.AND P0, PT, R16, RZ, PT ;  /* 0x000000ff1000720c */ /* 0x000fe40003f06270 */
[----:B------:R-:W-:-:S11]  /*2b6c0*/  MOV R3, 0x3fd774eb ;  /* 0x3fd774eb00037802 */ /* 0x000fd60000000f00 */
[----:B------:R-:W-:-:S04]  /*2b6d0*/  @P0 FFMA.FTZ R0, R3, 0.93318945169448852539, -R0 ;  /* 0x3f6ee58103000823 */ /* 0x000fc80000010800 */
[----:B------:R-:W-:-:S07]  /*2b6e0*/  @!P0 FFMA.FTZ R0, R3, 0.93318945169448852539, R0 ;  /* 0x3f6ee58103008823 */ /* 0x000fce0000010000 */
.L_x_28474:
[----:B------:R-:W-:Y:S05]  /*2b6f0*/  BSYNC B0 ;  /* 0x0000000000007941 */ /* 0x000fea0003800000 */
.L_x_28472:
        /* <DEDUP_REMOVED lines=10> */
.L_x_28467:
        /* <DEDUP_REMOVED lines=13> */
.L_x_28476:
[----:B------:R-:W-:Y:S05]  /*2b870*/  BSYNC B4 ;  /* 0x0000000000047941 */ /* 0x000fea0003800000 */
.L_x_28475:
        /* <DEDUP_REMOVED lines=18> */
.L_x_28478:
[----:B------:R-:W-:Y:S02]  /*2b9a0*/  ISETP.GE.AND P0, PT, R16, RZ, PT ;  /* 0x000000ff1000720c */ /* 0x000fe40003f06270 */
[----:B------:R-:W-:-:S11]  /*2b9b0*/  MOV R3, 0x3fd774eb ;  /* 0x3fd774eb00037802 */ /* 0x000fd60000000f00 */
[----:B------:R-:W-:-:S04]  /*2b9c0*/  @P0 FFMA.FTZ R0, R3, 0.93318945169448852539, -R0 ;  /* 0x3f6ee58103000823 */ /* 0x000fc80000010800 */
[----:B------:R-:W-:-:S07]  /*2b9d0*/  @!P0 FFMA.FTZ R0, R3, 0.93318945169448852539, R0 ;  /* 0x3f6ee58103008823 */ /* 0x000fce0000010000 */
.L_x_28479:
[----:B------:R-:W-:Y:S05]  /*2b9e0*/  BSYNC B0 ;  /* 0x0000000000007941 */ /* 0x000fea0003800000 */
.L_x_28477:
        /* <DEDUP_REMOVED lines=11> */
.L_x_28435:
        /* <DEDUP_REMOVED lines=34> */
.L_x_28481:
[----:B------:R-:W-:Y:S05]  /*2bcc0*/  BSYNC B4 ;  /* 0x0000000000047941 */ /* 0x000fea0003800000 */
.L_x_28480:
        /* <DEDUP_REMOVED lines=18> */
.L_x_28483:
[----:B------:R-:W-:Y:S02]  /*2bdf0*/  ISETP.GE.AND P0, PT, R16, RZ, PT ;  /* 0x000000ff1000720c */ /* 0x000fe40003f06270 */
[----:B------:R-:W-:-:S11]  /*2be00*/  MOV R3, 0x3fd774eb ;  /* 0x3fd774eb00037802 */ /* 0x000fd60000000f00 */
[----:B------:R-:W-:-:S04]  /*2be10*/  @P0 FFMA.FTZ R0, R3, 0.93318945169448852539, -R0 ;  /* 0x3f6ee58103000823 */ /* 0x000fc80000010800 */
[----:B------:R-:W-:-:S07]  /*2be20*/  @!P0 FFMA.FTZ R0, R3, 0.93318945169448852539, R0 ;  /* 0x3f6ee58103008823 */ /* 0x000fce0000010000 */
.L_x_28484:
[----:B------:R-:W-:Y:S05]  /*2be30*/  BSYNC B0 ;  /* 0x0000000000007941 */ /* 0x000fea0003800000 */
.L_x_28482:
        /* <DEDUP_REMOVED lines=11> */
.L_x_28434:
        /* <DEDUP_REMOVED lines=26> */
.L_x_28486:
[----:B------:R-:W-:Y:S05]  /*2c090*/  BSYNC B4 ;  /* 0x0000000000047941 */ /* 0x000fea0003800000 */
.L_x_28485:
        /* <DEDUP_REMOVED lines=18> */
.L_x_28488:
[----:B------:R-:W-:Y:S02]  /*2c1c0*/  ISETP.GE.AND P0, PT, R16, RZ, PT ;  /* 0x000000ff1000720c */ /* 0x000fe40003f06270 */
[----:B------:R-:W-:-:S11]  /*2c1d0*/  MOV R3, 0x3fd774eb ;  /* 0x3fd774eb00037802 */ /* 0x000fd60000000f00 */
[----:B------:R-:W-:-:S04]  /*2c1e0*/  @P0 FFMA.FTZ R0, R3, 0.93318945169448852539, -R0 ;  /* 0x3f6ee58103000823 */ /* 0x000fc80000010800 */
[----:B------:R-:W-:-:S07]  /*2c1f0*/  @!P0 FFMA.FTZ R0, R3, 0.93318945169448852539, R0 ;  /* 0x3f6ee58103008823 */ /* 0x000fce0000010000 */
.L_x_28489:
[----:B------:R-:W-:Y:S05]  /*2c200*/  BSYNC B0 ;  /* 0x0000000000007941 */ /* 0x000fea0003800000 */
.L_x_28487:
        /* <DEDUP_REMOVED lines=12> */
.L_x_28446:
[----:B------:R-:W-:Y:S05]  /*2c2d0*/  BSYNC B2 ;  /* 0x0000000000027941 */ /* 0x000fea0003800000 */
.L_x_28433:
        /* <DEDUP_REMOVED lines=42> */
.L_x_28492:
        /* <DEDUP_REMOVED lines=10> */
.L_x_28491:
[----:B------:R-:W-:-:S04]  /*2c620*/  FMUL.RZ R6, R6, 0.15915493667125701904 ;  /* 0x3e22f98306067820 */ /* 0x000fc8000040c000 */
[----:B------:R0:W0:Y:S08]  /*2c630*/  MUFU.SIN R3, R6 ;  /* 0x0000000600037308 */ /* 0x0000300000000400 */
[----:B------:R0:W0:Y:S01]  /*2c640*/  MUFU.COS R2, R6 ;  /* 0x0000000600027308 */ /* 0x0000220000000000 */
[----:B------:R-:W-:Y:S05]  /*2c650*/  BRA `(.L_x_28432) ;  /* 0x00000000000c7947 */ /* 0x000fea0003800000 */
.L_x_28490:
[----:B------:R-:W-:Y:S01]  /*2c660*/  FMUL.FTZ R2, R15, 1.4426950216293334961 ;  /* 0x3fb8aa3b0f027820 */ /* 0x000fe20000410000 */
[----:B------:R-:W-:-:S05]  /*2c670*/  MOV R3, R6 ;  /* 0x0000000600037202 */ /* 0x000fca0000000f00 */
[----:B------:R-:W0:Y:S02]  /*2c680*/  MUFU.EX2 R2, R2 ;  /* 0x0000000200027308 */ /* 0x000e240000000800 */
.L_x_28432:
[----:B------:R-:W-:Y:S05]  /*2c690*/  BSYNC B3 ;  /* 0x0000000000037941 */ /* 0x000fea0003800000 */
.L_x_28431:
        /* <DEDUP_REMOVED lines=23> */
.L_x_28495:
[----:B------:R-:W-:-:S13]  /*2c810*/  ISETP.GE.AND P0, PT, R0, UR4, PT ;  /* 0x0000000400007c0c */ /* 0x000fda000bf06270 */
[----:B------:R-:W-:Y:S05]  /*2c820*/  @P0 BRA `(.L_x_28497) ;  /* 0x0000000000300947 */ /* 0x000fea0003800000 */
[----:B0-----:R-:W0:Y:S01]  /*2c830*/  LDC.64 R4, c[0x0][0x228] ;  /* 0x00008a00ff047b82 */ /* 0x001e220000000a00 */
[C---:B------:R-:W-:Y:S02]  /*2c840*/  IADD3 R7, R0.reuse, UR6, RZ ;  /* 0x0000000600077c10 */ /* 0x040fe4000fffe0ff */
[----:B------:R-:W-:-:S03]  /*2c850*/  IADD3 R0, R0, 0x80, RZ ;  /* 0x0000008000007810 */ /* 0x000fc60007ffe0ff */
[----:B0-----:R-:W-:-:S05]  /*2c860*/  IMAD.WIDE.U32 R4, R7, 0x8, R4 ;  /* 0x0000000807047825 */ /* 0x001fca00078e0004 */
[----:B------:R1:W-:Y:S02]  /*2c870*/  STG.E.64 desc[UR8][R4.64], R26 ;  /* 0x0000001a04007986 */ /* 0x0003e4000c101b08 */
.L_x_28496:
[----:B------:R-:W-:-:S13]  /*2c880*/  ISETP.GE.AND P0, PT, R0, UR4, PT ;  /* 0x0000000400007c0c */ /* 0x000fda000bf06270 */
[----:B------:R-:W-:Y:S05]  /*2c890*/  @P0 BRA `(.L_x_28498) ;  /* 0x0000000000340947 */ /* 0x000fea0003800000 */
[----:B01----:R-:W0:Y:S01]  /*2c8a0*/  LDC.64 R4, c[0x0][0x228] ;  /* 0x00008a00ff047b82 */ /* 0x003e220000000a00 */
[C---:B------:R-:W-:Y:S02]  /*2c8b0*/  IADD3 R7, R0.reuse, UR6, RZ ;  /* 0x0000000600077c10 */ /* 0x040fe4000fffe0ff */
[----:B------:R-:W-:-:S03]  /*2c8c0*/  IADD3 R0, R0, 0x80, RZ ;  /* 0x0000008000007810 */ /* 0x000fc60007ffe0ff */
[----:B0-----:R-:W-:-:S05]  /*2c8d0*/  IMAD.WIDE.U32 R4, R7, 0x8, R4 ;  /* 0x0000000807047825 */ /* 0x001fca00078e0004 */
[----:B------:R1:W-:Y:S02]  /*2c8e0*/  STG.E.64 desc[UR8][R4.64], R8 ;  /* 0x0000000804007986 */ /* 0x0003e4000c101b08 */
.L_x_28497:
        /* <DEDUP_REMOVED lines=8> */
.L_x_28498:
[----:B------:R-:W-:Y:S05]  /*2c970*/  BSYNC B1 ;  /* 0x0000000000017941 */ /* 0x000fea0003800000 */
.L_x_28494:
[----:B------:R-:W-:-:S13]  /*2c980*/  ISETP.GE.AND P0, PT, R0, UR4, PT ;  /* 0x0000000400007c0c */ /* 0x000fda000bf06270 */
[----:B012---:R-:W0:Y:S01]  /*2c990*/  @!P0 LDC.64 R4, c[0x0][0x228] ;  /* 0x00008a00ff048b82 */ /* 0x007e220000000a00 */
[C---:B------:R-:W-:Y:S02]  /*2c9a0*/  @!P0 IADD3 R7, R0.reuse, UR6, RZ ;  /* 0x0000000600078c10 */ /* 0x040fe4000fffe0ff */
[----:B------:R-:W-:-:S03]  /*2c9b0*/  @!P0 IADD3 R0, R0, 0x80, RZ ;  /* 0x0000008000008810 */ /* 0x000fc60007ffe0ff */
[----:B0-----:R-:W-:-:S05]  /*2c9c0*/  @!P0 IMAD.WIDE.U32 R4, R7, 0x8, R4 ;  /* 0x0000000807048825 */ /* 0x001fca00078e0004 */
[----:B------:R2:W-:Y:S02]  /*2c9d0*/  @!P0 STG.E.64 desc[UR8][R4.64], R12 ;  /* 0x0000000c04008986 */ /* 0x0005e4000c101b08 */
.L_x_28499:
[----:B------:R-:W-:Y:S05]  /*2c9e0*/  BSYNC B0 ;  /* 0x0000000000007941 */ /* 0x000fea0003800000 */
.L_x_28493:
        /* <DEDUP_REMOVED lines=8> */
        .weak           $__internal_68_$__cuda_sm3x_div_rn_ftz_f32_slowpath
        .type           $__internal_68_$__cuda_sm3x_div_rn_ftz_f32_slowpath,@function
        .size           $__internal_68_$__cuda_sm3x_div_rn_ftz_f32_slowpath,(.L_x_71510 - $__internal_68_$__cuda_sm3x_div_rn_ftz_f32_slowpath)
$__internal_68_$__cuda_sm3x_div_rn_ftz_f32_slowpath:
        /* <DEDUP_REMOVED lines=32> */
.L_x_28502:
[----:B------:R-:W-:Y:S05]  /*2cc70*/  BSYNC B1 ;  /* 0x0000000000017941 */ /* 0x000fea0003800000 */
.L_x_28501:
        /* <DEDUP_REMOVED lines=27> */
.L_x_28508:
[----:B------:R-:W-:-:S07]  /*2ce30*/  LEA R0, R3, R0, 0x17 ;  /* 0x0000000003007211 */ /* 0x000fce00078eb8ff */
.L_x_28509:
[----:B------:R-:W-:Y:S05]  /*2ce40*/  BSYNC B1 ;  /* 0x0000000000017941 */ /* 0x000fea0003800000 */
.L_x_28507:
[----:B------:R-:W-:Y:S05]  /*2ce50*/  BRA `(.L_x_28510) ;  /* 0x0000000000207947 */ /* 0x000fea0003800000 */
.L_x_28506:
[----:B------:R-:W-:-:S04]  /*2ce60*/  LOP3.LUT R0, R0, 0x80000000, R25, 0x48, !PT ;  /* 0x8000000000007812 */ /* 0x000fc800078e4819 */
[----:B------:R-:W-:Y:S01]  /*2ce70*/  LOP3.LUT R0, R0, 0x7f800000, RZ, 0xfc, !PT ;  /* 0x7f80000000007812 */ /* 0x000fe200078efcff */
[----:B------:R-:W-:Y:S06]  /*2ce80*/  BRA `(.L_x_28510) ;  /* 0x0000000000147947 */ /* 0x000fec0003800000 */
.L_x_28505:
[----:B------:R-:W-:Y:S01]  /*2ce90*/  LOP3.LUT R0, R0, 0x80000000, R25, 0x48, !PT ;  /* 0x8000000000007812 */ /* 0x000fe200078e4819 */
[----:B------:R-:W-:Y:S06]  /*2cea0*/  BRA `(.L_x_28510) ;  /* 0x00000000000c7947 */ /* 0x000fec0003800000 */
.L_x_28504:
[----:B------:R-:W0:Y:S01]  /*2ceb0*/  MUFU.RSQ R0, -QNAN ;  /* 0xffc0000000007908 */ /* 0x000e220000001400 */
[----:B------:R-:W-:Y:S05]  /*2cec0*/  BRA `(.L_x_28510) ;  /* 0x0000000000047947 */ /* 0x000fea0003800000 */
.L_x_28503:
[----:B------:R-:W-:-:S07]  /*2ced0*/  FADD.FTZ R0, R25, R0 ;  /* 0x0000000019007221 */ /* 0x000fce0000010000 */
.L_x_28510:
[----:B------:R-:W-:Y:S05]  /*2cee0*/  BSYNC B0 ;  /* 0x0000000000007941 */ /* 0x000fea0003800000 */
.L_x_28500:
[----:B------:R-:W-:-:S06]  /*2cef0*/  HFMA2.MMA R3, -RZ, RZ, 0, 0 ;  /* 0x00000000ff037435 */ /* 0x000fcc00000001ff */
[----:B0-----:R-:W-:Y:S05]  /*2cf00*/  RET.REL.NODEC R2 `(_ZN2at6native29vectorized_elementwise_kernelILi4EZZZNS0_50_GLOBAL__N__2680c7bb_12_PowKernel_cu_140f0503_289624pow_tensor_scalar_kernelERNS_18TensorIteratorBaseERKN3c106ScalarEENKUlvE_clEvENKUlvE0_clEvEUlNS5_7complexIfEEE0_St5arrayIPcLm2EEEEviT0_T1_) ;  /* 0xfffffd30023c7950 */ /* 0x001fea0003c3ffff */
.L_x_28511:
        /* <DEDUP_REMOVED lines=15> */
.L_x_71510:


//--------------------- .text._ZN2at6native29vectorized_elementwise_kernelILi8EZZZNS0_50_GLOBAL__N__2680c7bb_12_PowKernel_cu_140f0503_289624pow_tensor_scalar_kernelERNS_18TensorIteratorBaseERKN3c106ScalarEENKUlvE_clEvENKUlvE0_clEvEUlNS5_7complexIfEEE0_St5arrayIPcLm2EEEEviT0_T1_ --------------------------
	.section	.text._ZN2at6native29vectorized_elementwise_kernelILi8EZZZNS0_50_GLOBAL__N__2680c7bb_12_PowKernel_cu_140f0503_289624pow_tensor_scalar_kernelERNS_18TensorIteratorBaseERKN3c106ScalarEENKUlvE_clEvENKUlvE0_clEvEUlNS5_7complexIfEEE0_St5arrayIPcLm2EEEEviT0_T1_,"ax",@progbits
	.align	128
        .global         _ZN2at6native29vectorized_elementwise_kernelILi8EZZZNS0_50_GLOBAL__N__2680c7bb_12_PowKernel_cu_140f0503_289624pow_tensor_scalar_kernelERNS_18TensorIteratorBaseERKN3c106ScalarEENKUlvE_clEvENKUlvE0_clEvEUlNS5_7complexIfEEE0_St5arrayIPcLm2EEEEviT0_T1_
        .type           _ZN2at6native29vectorized_elementwise_kernelILi8EZZZNS0_50_GLOBAL__N__2680c7bb_12_PowKernel_cu_140f0503_289624pow_tensor_scalar_kernelERNS_18TensorIteratorBaseERKN3c106ScalarEENKUlvE_clEvENKUlvE0_clEvEUlNS5_7complexIfEEE0_St5arrayIPcLm2EEEEviT0_T1_,@function
        .size           _ZN2at6native29vectorized_elementwise_kernelILi8EZZZNS0_50_GLOBAL__N__2680c7bb_12_PowKernel_cu_140f0503_289624pow_tensor_scalar_kernelERNS_18TensorIteratorBaseERKN3c106ScalarEENKUlvE_clEvENKUlvE0_clEvEUlNS5_7complexIfEEE0_St5arrayIPcLm2EEEEviT0_T1_,(.L_x_71511 - _ZN2at6native29vectorized_elementwise_kernelILi8EZZZNS0_50_GLOBAL__N__2680c7bb_12_PowKernel_cu_140f0503_289624pow_tensor_scalar_kernelERNS_18TensorIteratorBaseERKN3c106ScalarEENKUlvE_clEvENKUlvE0_clEvEUlNS5_7complexIfEEE0_St5arrayIPcLm2EEEEviT0_T1_)
        .other          _ZN2at6native29vectorized_elementwise_kernelILi8EZZZNS0_50_GLOBAL__N__2680c7bb_12_PowKernel_cu_140f0503_289624pow_tensor_scalar_kernelERNS_18TensorIteratorBaseERKN3c106ScalarEENKUlvE_clEvENKUlvE0_clEvEUlNS5_7complexIfEEE0_St5arrayIPcLm2EEEEviT0_T1_,@"STO_CUDA_ENTRY STV_DEFAULT"
_ZN2at6native29vectorized_elementwise_kernelILi8EZZZNS0_50_GLOBAL__N__2680c7bb_12_PowKernel_cu_140f0503_289624pow_tensor_scalar_kernelERNS_18TensorIteratorBaseERKN3c106ScalarEENKUlvE_clEvENKUlvE0_clEvEUlNS5_7complexIfEEE0_St5arrayIPcLm2EEEEviT0_T1_:
.text._ZN2at6native29vectorized_elementwise_kernelILi8EZZZNS0_50_GLOBAL__N__2680c7bb_12_PowKernel_cu_140f0503_289624pow_tensor_scalar_kernelERNS_18TensorIteratorBaseERKN3c106ScalarEENKUlvE_clEvENKUlvE0_clEvEUlNS5_7complexIfEEE0_St5arrayIPcLm2EEEEviT0_T1_:
        /* <DEDUP_REMOVED lines=80> */
.L_x_28520:
[----:B------:R-:W-:Y:S05]  /*0500*/  BSYNC B0 ;  /* 0x0000000000007941 */ /* 0x000fea0003800000 */
.L_x_28519:
[----:B------:R-:W-:Y:S01]  /*0510*/  BSSY B3, `(.L_x_28521) ;  /* 0x0000007000037945 */ /* 0x000fe20003800000 */
[----:B------:R-:W-:-:S03]  /*0520*/  FFMA R0, R4, R6, R5 ;  /* 0x0000000604007223 */ /* 0x000fc60000000005 */
[----:B------:R-:W-:Y:S05]  /*0530*/  @!P0 BRA `(.L_x_28522) ;  /* 0x0000000000108947 */ /* 0x000fea0003800000 */
[----:B------:R-:W-:Y:S02]  /*0540*/  MOV R25, R29 ;  /* 0x0000001d00197202 */ /* 0x000fe40000000f00 */
[----:B------:R-:W-:Y:S02]  /*0550*/  MOV R0, R32 ;  /* 0x0000002000007202 */ /* 0x000fe40000000f00 */
[----:B------:R-:W-:-:S07]  /*0560*/  MOV R2, 0x580 ;  /* 0x0000058000027802 */ /* 0x000fce0000000f00 */
[----:B-----5:R-:W-:Y:S05]  /*0570*/  CALL.REL.NOINC `($__internal_69_$__cuda_sm3x_div_rn_ftz_f32_slowpath) ;  /* 0x000002c4003c7944 */ /* 0x020fea0003c00000 */
.L_x_28522:
[----:B------:R-:W-:Y:S05]  /*0580*/  BSYNC B3 ;  /* 0x0000000000037941 */ /* 0x000fea0003800000 */
.L_x_28521:
        /* <DEDUP_REMOVED lines=18> */
.L_x_28524:
[----:B------:R-:W-:Y:S02]  /*06b0*/  ISETP.GE.AND P0, PT, R16, RZ, PT ;  /* 0x000000ff1000720c */ /* 0x000fe40003f06270 */
[----:B------:R-:W-:-:S11]  /*06c0*/  MOV R3, 0x3fd774eb ;  /* 0x3fd774eb00037802 */ /* 0x000fd60000000f00 */
[----:B------:R-:W-:-:S04]  /*06d0*/  @P0 FFMA.FTZ R0, R3, 0.93318945169448852539, -R0 ;  /* 0x3f6ee58103000823 */ /* 0x000fc80000010800 */
[----:B------:R-:W-:-:S07]  /*06e0*/  @!P0 FFMA.FTZ R0, R3, 0.93318945169448852539, R0 ;  /* 0x3f6ee58103008823 */ /* 0x000fce0000010000 */
.L_x_28525:
[----:B------:R-:W-:Y:S05]  /*06f0*/  BSYNC B0 ;  /* 0x0000000000007941 */ /* 0x000fea0003800000 */
.L_x_28523:
        /* <DEDUP_REMOVED lines=12> */
.L_x_28518:
        /* <DEDUP_REMOVED lines=16> */
[----:B-----5:R-:W-:Y:S05]  /*08c0*/  CALL.REL.NOINC `($__internal_69_$__cuda_sm3x_div_rn_ftz_f32_slowpath) ;  /* 0x000002c000687944 */ /* 0x020fea0003c00000 */
.L_x_28529:
[----:B------:R-:W-:Y:S05]  /*08d0*/  BSYNC B3 ;  /* 0x0000000000037941 */ /* 0x000fea0003800000 */
.L_x_28528:
        /* <DEDUP_REMOVED lines=18> */
.L_x_28531:
[----:B------:R-:W-:Y:S02]  /*0a00*/  ISETP.GE.AND P0, PT, R16, RZ, PT ;  /* 0x000000ff1000720c */ /* 0x000fe40003f06270 */
[----:B------:R-:W-:-:S11]  /*0a10*/  MOV R3, 0x3fd774eb ;  /* 0x3fd774eb00037802 */ /* 0x000fd60000000f00 */
[----:B------:R-:W-:-:S04]  /*0a20*/  @P0 FFMA.FTZ R0, R3, 0.93318945169448852539, -R0 ;  /* 0x3f6ee58103000823 */ /* 0x000fc80000010800 */
[----:B------:R-:W-:-:S07]  /*0a30*/  @!P0 FFMA.FTZ R0, R3, 0.93318945169448852539, R0 ;  /* 0x3f6ee58103008823 */ /* 0x000fce0000010000 */
.L_x_28532:
[----:B------:R-:W-:Y:S05]  /*0a40*/  BSYNC B0 ;  /* 0x0000000000007941 */ /* 0x000fea0003800000 */
.L_x_28530:
        /* <DEDUP_REMOVED lines=13> */
.L_x_28527:
        /* <DEDUP_REMOVED lines=25> */
.L_x_28534:
        /* <DEDUP_REMOVED lines=40> */
.L_x_28533:
[----:B------:R-:W-:Y:S01]  /*0f30*/  FADD.FTZ R3, R3, -1 ;  /* 0xbf80000003037421 */ /* 0x000fe20000010000 */
[----:B------:R-:W-:Y:S01]  /*0f40*/  FCHK P3, R29, R32 ;  /* 0x000000201d007302 */ /* 0x000fe20000060000 */
[----:B------:R-:W-:Y:S02]  /*0f50*/  BSSY B0, `(.L_x_28535) ;  /* 0x000002e000007945 */ /* 0x000fe40003800000 */
[----:B------:R-:W-:-:S04]  /*0f60*/  FADD.FTZ R3, R0, R3 ;  /* 0x0000000300037221 */ /* 0x000fc80000010000 */
[----:B------:R-:W-:Y:S01]  /*0f70*/  FADD.FTZ R3, R4, R3 ;  /* 0x0000000304037221 */ /* 0x000fe20000010000 */
[----:B------:R-:W-:-:S03]  /*0f80*/  MOV R4, 0x3e800000 ;  /* 0x3e80000000047802 */ /* 0x000fc60000000f00 */
[----:B------:R-:W-:-:S04]  /*0f90*/  FADD.FTZ R3, R6, R3 ;  /* 0x0000000306037221 */ /* 0x000fc80000010000 */
[----:B------:R-:W-:-:S04]  /*0fa0*/  FADD.FTZ R2, R2, R3 ;  /* 0x0000000302027221 */ /* 0x000fc80000010000 */
        /* <DEDUP_REMOVED lines=40> */
.L_x_28536:
[----:B------:R-:W-:Y:S05]  /*1230*/  BSYNC B0 ;  /* 0x0000000000007941 */ /* 0x000fea0003800000 */
.L_x_28535:
[----:B------:R-:W-:Y:S01]  /*1240*/  BSSY B3, `(.L_x_28537) ;  /* 0x0000007000037945 */ /* 0x000fe20003800000 */
[----:B------:R-:W-:-:S03]  /*1250*/  FFMA R0, R4, R2, R5 ;  /* 0x0000000204007223 */ /* 0x000fc60000000005 */
[----:B------:R-:W-:Y:S05]  /*1260*/  @!P3 BRA `(.L_x_28538) ;  /* 0x000000000010b947 */ /* 0x000fea0003800000 */
[----:B------:R-:W-:Y:S02]  /*1270*/  MOV R25, R29 ;  /* 0x0000001d00197202 */ /* 0x000fe40000000f00 */
[----:B------:R-:W-:Y:S02]  /*1280*/  MOV R0, R32 ;  /* 0x0000002000007202 */ /* 0x000fe40000000f00 */
[----:B------:R-:W-:-:S07]  /*1290*/  MOV R2, 0x12b0 ;  /* 0x000012b000027802 */ /* 0x000fce0000000f00 */
[----:B-----5:R-:W-:Y:S05]  /*12a0*/  CALL.REL.NOINC `($__internal_69_$__cuda_sm3x_div_rn_ftz_f32_slowpath) ;  /* 0x000002b400f07944 */ /* 0x020fea0003c00000 */
.L_x_28538:
[----:B------:R-:W-:Y:S05]  /*12b0*/  BSYNC B3 ;  /* 0x0000000000037941 */ /* 0x000fea0003800000 */
.L_x_28537:
        /* <DEDUP_REMOVED lines=18> */
.L_x_28540:
[----:B------:R-:W-:Y:S02]  /*13e0*/  ISETP.GE.AND P0, PT, R16, RZ, PT ;  /* 0x000000ff1000720c */ /* 0x000fe40003f06270 */
[----:B------:R-:W-:-:S11]  /*13f0*/  MOV R3, 0x3fd774eb ;  /* 0x3fd774eb00037802 */ /* 0x000fd60000000f00 */
[----:B------:R-:W-:-:S04]  /*1400*/  @P0 FFMA.FTZ R0, R3, 0.93318945169448852539, -R0 ;  /* 0x3f6ee58103000823 */ /* 0x000fc80000010800 */
[----:B------:R-:W-:-:S07]  /*1410*/  @!P0 FFMA.FTZ R0, R3, 0.93318945169448852539, R0 ;  /* 0x3f6ee58103008823 */ /* 0x000fce0000010000 */
.L_x_28541:
[----:B------:R-:W-:Y:S05]  /*1420*/  BSYNC B0 ;  /* 0x0000000000007941 */ /* 0x000fea0003800000 */
.L_x_28539:
        /* <DEDUP_REMOVED lines=12> */
.L_x_28517:
        /* <DEDUP_REMOVED lines=13> */
.L_x_28543:
[----:B------:R-:W-:Y:S05]  /*15c0*/  BSYNC B3 ;  /* 0x0000000000037941 */ /* 0x000fea0003800000 */
.L_x_28542:
        /* <DEDUP_REMOVED lines=18> */
.L_x_28545:
[----:B------:R-:W-:Y:S02]  /*16f0*/  ISETP.GE.AND P0, PT, R16, RZ, PT ;  /* 0x000000ff1000720c */ /* 0x000fe40003f06270 */
[----:B------:R-:W-:-:S11]  /*1700*/  MOV R3, 0x3fd774eb ;  /* 0x3fd774eb00037802 */ /* 0x000fd60000000f00 */
[----:B------:R-:W-:-:S04]  /*1710*/  @P0 FFMA.FTZ R0, R3, 0.93318945169448852539, -R0 ;  /* 0x3f6ee58103000823 */ /* 0x000fc80000010800 */
[----:B------:R-:W-:-:S07]  /*1720*/  @!P0 FFMA.FTZ R0, R3, 0.93318945169448852539, R0 ;  /* 0x3f6ee58103008823 */ /* 0x000fce0000010000 */
.L_x_28546:
[----:B------:R-:W-:Y:S05]  /*1730*/  BSYNC B0 ;  /* 0x0000000000007941 */ /* 0x000fea0003800000 */
.L_x_28544:
        /* <DEDUP_REMOVED lines=27> */
.L_x_28516:
        /* <DEDUP_REMOVED lines=39> */
.L_x_28549:
[----:B------:R-:W-:Y:S05]  /*1b60*/  BSYNC B0 ;  /* 0x0000000000007941 */ /* 0x000fea0003800000 */
.L_x_28548:
[----:B------:R-:W-:Y:S01]  /*1b70*/  BSSY B3, `(.L_x_28550) ;  /* 0x0000007000037945 */ /* 0x000fe20003800000 */
[----:B------:R-:W-:-:S03]  /*1b80*/  FFMA R0, R4, R6, R5 ;  /* 0x0000000604007223 */ /* 0x000fc60000000005 */
[----:B------:R-:W-:Y:S05]  /*1b90*/  @!P0 BRA `(.L_x_28551) ;  /* 0x0000000000108947 */ /* 0x000fea0003800000 */
[----:B------:R-:W-:Y:S01]  /*1ba0*/  HFMA2.MMA R0, -RZ, RZ, 1.875, 0 ;  /* 0x3f800000ff007435 */ /* 0x000fe200000001ff */
[----:B------:R-:W-:Y:S02]  /*1bb0*/  MOV R25, R29 ;  /* 0x0000001d00197202 */ /* 0x000fe40000000f00 */
[----:B------:R-:W-:-:S08]  /*1bc0*/  MOV R2, 0x1be0 ;  /* 0x00001be000027802 */ /* 0x000fd00000000f00 */
[----:B-----5:R-:W-:Y:S05]  /*1bd0*/  CALL.REL.NOINC `($__internal_69_$__cuda_sm3x_div_rn_ftz_f32_slowpath) ;  /* 0x000002ac00a47944 */ /* 0x020fea0003c00000 */
.L_x_28551:
[----:B------:R-:W-:Y:S05]  /*1be0*/  BSYNC B3 ;  /* 0x0000000000037941 */ /* 0x000fea0003800000 */
.L_x_28550:
        /* <DEDUP_REMOVED lines=18> */
.L_x_28553:
[----:B------:R-:W-:Y:S02]  /*1d10*/  ISETP.GE.AND P0, PT, R16, RZ, PT ;  /* 0x000000ff1000720c */ /* 0x000fe40003f06270 */
[----:B------:R-:W-:-:S11]  /*1d20*/  MOV R3, 0x3fd774eb ;  /* 0x3fd774eb00037802 */ /* 0x000fd60000000f00 */
[----:B------:R-:W-:-:S04]  /*1d30*/  @P0 FFMA.FTZ R0, R3, 0.93318945169448852539, -R0 ;  /* 0x3f6ee58103000823 */ /* 0x000fc80000010800 */
[----:B------:R-:W-:-:S07]  /*1d40*/  @!P0 FFMA.FTZ R0, R3, 0.93318945169448852539, R0 ;  /* 0x3f6ee58103008823 */ /* 0x000fce0000010000 */
.L_x_28554:
[----:B------:R-:W-:Y:S05]  /*1d50*/  BSYNC B0 ;  /* 0x0000000000007941 */ /* 0x000fea0003800000 */
.L_x_28552:
        /* <DEDUP_REMOVED lines=10> */
.L_x_28547:
        /* <DEDUP_REMOVED lines=12> */
[----:B-----5:R-:W-:Y:S05]  /*1ec0*/  CALL.REL.NOINC `($__internal_69_$__cuda_sm3x_div_rn_ftz_f32_slowpath) ;  /* 0x000002a800e87944 */ /* 0x020fea0003c00000 */
.L_x_28556:
[----:B------:R-:W-:Y:S05]  /*1ed0*/  BSYNC B3 ;  /* 0x0000000000037941 */ /* 0x000fea0003800000 */
.L_x_28555:
        /* <DEDUP_REMOVED lines=18> */
.L_x_28558:
[----:B------:R-:W-:Y:S02]  /*2000*/  ISETP.GE.AND P0, PT, R16, RZ, PT ;  /* 0x000000ff1000720c */ /* 0x000fe40003f06270 */
[----:B------:R-:W-:-:S11]  /*2010*/  MOV R3, 0x3fd774eb ;  /* 0x3fd774eb00037802 */ /* 0x000fd60000000f00 */
[----:B------:R-:W-:-:S04]  /*2020*/  @P0 FFMA.FTZ R0, R3, 0.93318945169448852539, -R0 ;  /* 0x3f6ee58103000823 */ /* 0x000fc80000010800 */
[----:B------:R-:W-:-:S07]  /*2030*/  @!P0 FFMA.FTZ R0, R3, 0.93318945169448852539, R0 ;  /* 0x3f6ee58103008823 */ /* 0x000fce0000010000 */
.L_x_28559:
[----:B------:R-:W-:Y:S05]  /*2040*/  BSYNC B0 ;  /* 0x0000000000007941 */ /* 0x000fea0003800000 */
.L_x_28557:
        /* <DEDUP_REMOVED lines=11> */
.L_x_28515:
        /* <DEDUP_REMOVED lines=33> */
[----:B-----5:R-:W-:Y:S05]  /*2310*/  CALL.REL.NOINC `($__internal_69_$__cuda_sm3x_div_rn_ftz_f32_slowpath) ;  /* 0x000002a400d47944 */ /* 0x020fea0003c00000 */
.L_x_28561:
[----:B------:R-:W-:Y:S05]  /*2320*/  BSYNC B3 ;  /* 0x0000000000037941 */ /* 0x000fea0003800000 */
.L_x_28560:
        /* <DEDUP_REMOVED lines=18> */
.L_x_28563:
[----:B------:R-:W-:Y:S02]  /*2450*/  ISETP.GE.AND P0, PT, R16, RZ, PT ;  /* 0x000000ff1000720c */ /* 0x000fe40003f06270 */
[----:B------:R-:W-:-:S11]  /*2460*/  MOV R3, 0x3fd774eb ;  /* 0x3fd774eb00037802 */ /* 0x000fd60000000f00 */
[----:B------:R-:W-:-:S04]  /*2470*/  @P0 FFMA.FTZ R0, R3, 0.93318945169448852539, -R0 ;  /* 0x3f6ee58103000823 */ /* 0x000fc80000010800 */
[----:B------:R-:W-:-:S07]  /*2480*/  @!P0 FFMA.FTZ R0, R3, 0.93318945169448852539, R0 ;  /* 0x3f6ee58103008823 */ /* 0x000fce0000010000 */
.L_x_28564:
[----:B------:R-:W-:Y:S05]  /*2490*/  BSYNC B0 ;  /* 0x0000000000007941 */ /* 0x000fea0003800000 */
.L_x_28562:
        /* <DEDUP_REMOVED lines=11> */
.L_x_28514:
        /* <DEDUP_REMOVED lines=25> */
[----:B-----5:R-:W-:Y:S05]  /*26e0*/  CALL.REL.NOINC `($__internal_69_$__cuda_sm3x_div_rn_ftz_f32_slowpath) ;  /* 0x000002a000e07944 */ /* 0x020fea0003c00000 */
.L_x_28566:
[----:B------:R-:W-:Y:S05]  /*26f0*/  BSYNC B3 ;  /* 0x0000000000037941 */ /* 0x000fea0003800000 */
.L_x_28565:
        /* <DEDUP_REMOVED lines=18> */
.L_x_28568:
[----:B------:R-:W-:Y:S02]  /*2820*/  ISETP.GE.AND P0, PT, R16, RZ, PT ;  /* 0x000000ff1000720c */ /* 0x000fe40003f06270 */
[----:B------:R-:W-:-:S11]  /*2830*/  MOV R3, 0x3fd774eb ;  /* 0x3fd774eb00037802 */ /* 0x000fd60000000f00 */
[----:B------:R-:W-:-:S04]  /*2840*/  @P0 FFMA.FTZ R0, R3, 0.93318945169448852539, -R0 ;  /* 0x3f6ee58103000823 */ /* 0x000fc80000010800 */
[----:B------:R-:W-:-:S07]  /*2850*/  @!P0 FFMA.FTZ R0, R3, 0.93318945169448852539, R0 ;  /* 0x3f6ee58103008823 */ /* 0x000fce0000010000 */
.L_x_28569:
[----:B------:R-:W-:Y:S05]  /*2860*/  BSYNC B0 ;  /* 0x0000000000007941 */ /* 0x000fea0003800000 */
.L_x_28567:
        /* <DEDUP_REMOVED lines=12> */
.L_x_28526:
[----:B------:R-:W-:Y:S05]  /*2930*/  BSYNC B2 ;  /* 0x0000000000027941 */ /* 0x000fea0003800000 */
.L_x_28513:
        /* <DEDUP_REMOVED lines=43> */
.L_x_28573:
        /* <DEDUP_REMOVED lines=10> */
.L_x_28572:
[----:B------:R-:W-:-:S04]  /*2c90*/  FMUL.RZ R4, R4, 0.15915493667125701904 ;  /* 0x3e22f98304047820 */ /* 0x000fc8000040c000 */
[----:B------:R1:W2:Y:S08]  /*2ca0*/  MUFU.SIN R17, R4 ;  /* 0x0000000400117308 */ /* 0x0002b00000000400 */
[----:B------:R1:W3:Y:S01]  /*2cb0*/  MUFU.COS R16, R4 ;  /* 0x0000000400107308 */ /* 0x0002e20000000000 */
[----:B------:R-:W-:Y:S05]  /*2cc0*/  BRA `(.L_x_28574) ;  /* 0x00000000000c7947 */ /* 0x000fea0003800000 */
.L_x_28571:
[----:B------:R-:W-:Y:S01]  /*2cd0*/  FMUL.FTZ R16, R30, 1.4426950216293334961 ;  /* 0x3fb8aa3b1e107820 */ /* 0x000fe20000410000 */
[----:B------:R-:W-:-:S05]  /*2ce0*/  MOV R17, R4 ;  /* 0x0000000400117202 */ /* 0x000fca0000000f00 */
[----:B------:R-:W0:Y:S02]  /*2cf0*/  MUFU.EX2 R16, R16 ;  /* 0x0000001000107308 */ /* 0x000e240000000800 */
.L_x_28574:
[----:B------:R-:W-:Y:S05]  /*2d00*/  BSYNC B0 ;  /* 0x0000000000007941 */ /* 0x000fea0003800000 */
.L_x_28570:
        /* <DEDUP_REMOVED lines=61> */
.L_x_28582:
[----:B------:R-:W-:Y:S05]  /*30e0*/  BSYNC B0 ;  /* 0x0000000000007941 */ /* 0x000fea0003800000 */
.L_x_28581:
[----:B------:R-:W-:Y:S01]  /*30f0*/  BSSY B3, `(.L_x_28583) ;  /* 0x0000007000037945 */ /* 0x000fe20003800000 */
[----:B------:R-:W-:-:S03]  /*3100*/  FFMA R0, R4, R6, R5 ;  /* 0x0000000604007223 */ /* 0x000fc60000000005 */
[----:B------:R-:W-:Y:S05]  /*3110*/  @!P0 BRA `(.L_x_28584) ;  /* 0x0000000000108947 */ /* 0x000fea0003800000 */
[----:B------:R-:W-:Y:S02]  /*3120*/  MOV R25, R29 ;  /* 0x0000001d00197202 */ /* 0x000fe40000000f00 */
[----:B------:R-:W-:Y:S02]  /*3130*/  MOV R0, R32 ;  /* 0x0000002000007202 */ /* 0x000fe40000000f00 */
[----:B------:R-:W-:-:S07]  /*3140*/  MOV R2, 0x3160 ;  /* 0x0000316000027802 */ /* 0x000fce0000000f00 */
[----:B0-23-5:R-:W-:Y:S05]  /*3150*/  CALL.REL.NOINC `($__internal_69_$__cuda_sm3x_div_rn_ftz_f32_slowpath) ;  /* 0x0000029800447944 */ /* 0x02dfea0003c00000 */
.L_x_28584:
[----:B------:R-:W-:Y:S05]  /*3160*/  BSYNC B3 ;  /* 0x0000000000037941 */ /* 0x000fea0003800000 */
.L_x_28583:
        /* <DEDUP_REMOVED lines=18> */
.L_x_28586:
[----:B------:R-:W-:Y:S02]  /*3290*/  ISETP.GE.AND P0, PT, R18, RZ, PT ;  /* 0x000000ff1200720c */ /* 0x000fe40003f06270 */
[----:B------:R-:W-:-:S11]  /*32a0*/  MOV R3, 0x3fd774eb ;  /* 0x3fd774eb00037802 */ /* 0x000fd60000000f00 */
[----:B------:R-:W-:-:S04]  /*32b0*/  @P0 FFMA.FTZ R0, R3, 0.93318945169448852539, -R0 ;  /* 0x3f6ee58103000823 */ /* 0x000fc80000010800 */
[----:B------:R-:W-:-:S07]  /*32c0*/  @!P0 FFMA.FTZ R0, R3, 0.93318945169448852539, R0 ;  /* 0x3f6ee58103008823 */ /* 0x000fce0000010000 */
.L_x_28587:
[----:B------:R-:W-:Y:S05]  /*32d0*/  BSYNC B0 ;  /* 0x0000000000007941 */ /* 0x000fea0003800000 */
.L_x_28585:
        /* <DEDUP_REMOVED lines=12> */
.L_x_28580:
        /* <DEDUP_REMOVED lines=16> */
[----:B-123-5:R-:W-:Y:S05]  /*34a0*/  CALL.REL.NOINC `($__internal_69_$__cuda_sm3x_div_rn_ftz_f32_slowpath) ;  /* 0x0000029400707944 */ /* 0x02efea0003c00000 */
.L_x_28591:
[----:B------:R-:W-:Y:S05]  /*34b0*/  BSYNC B3 ;  /* 0x0000000000037941 */ /* 0x000fea0003800000 */
.L_x_28590:
        /* <DEDUP_REMOVED lines=18> */
.L_x_28593:
[----:B------:R-:W-:Y:S02]  /*35e0*/  ISETP.GE.AND P0, PT, R18, RZ, PT ;  /* 0x000000ff1200720c */ /* 0x000fe40003f06270 */
[----:B------:R-:W-:-:S11]  /*35f0*/  MOV R3, 0x3fd774eb ;  /* 0x3fd774eb00037802 */ /* 0x000fd60000000f00 */
[----:B------:R-:W-:-:S04]  /*3600*/  @P0 FFMA.FTZ R0, R3, 0.93318945169448852539, -R0 ;  /* 0x3f6ee58103000823 */ /* 0x000fc80000010800 */
[----:B------:R-:W-:-:S07]  /*3610*/  @!P0 FFMA.FTZ R0, R3, 0.93318945169448852539, R0 ;  /* 0x3f6ee58103008823 */ /* 0x000fce0000010000 */
.L_x_28594:
[----:B------:R-:W-:Y:S05]  /*3620*/  BSYNC B0 ;  /* 0x0000000000007941 */ /* 0x000fea0003800000 */
.L_x_28592:
        /* <DEDUP_REMOVED lines=13> */
.L_x_28589:
        /* <DEDUP_REMOVED lines=25> */
.L_x_28596:
        /* <DEDUP_REMOVED lines=40> */
.L_x_28595:
        /* <DEDUP_REMOVED lines=48> */
.L_x_28598:
[----:B------:R-:W-:Y:S05]  /*3e10*/  BSYNC B0 ;  /* 0x0000000000007941 */ /* 0x000fea0003800000 */
.L_x_28597:
[----:B------:R-:W-:Y:S01]  /*3e20*/  BSSY B3, `(.L_x_28599) ;  /* 0x0000007000037945 */ /* 0x000fe20003800000 */
[----:B------:R-:W-:-:S03]  /*3e30*/  FFMA R0, R4, R2, R5 ;  /* 0x0000000204007223 */ /* 0x000fc60000000005 */
[----:B------:R-:W-:Y:S05]  /*3e40*/  @!P3 BRA `(.L_x_28600) ;  /* 0x000000000010b947 */ /* 0x000fea0003800000 */
[----:B------:R-:W-:Y:S02]  /*3e50*/  MOV R25, R29 ;  /* 0x0000001d00197202 */ /* 0x000fe40000000f00 */
[----:B------:R-:W-:Y:S02]  /*3e60*/  MOV R0, R32 ;  /* 0x0000002000007202 */ /* 0x000fe40000000f00 */
[----:B------:R-:W-:-:S07]  /*3e70*/  MOV R2, 0x3e90 ;  /* 0x00003e9000027802 */ /* 0x000fce0000000f00 */
[----:B0-23-5:R-:W-:Y:S05]  /*3e80*/  CALL.REL.NOINC `($__internal_69_$__cuda_sm3x_div_rn_ftz_f32_slowpath) ;  /* 0x0000028800f87944 */ /* 0x02dfea0003c00000 */
.L_x_28600:
[----:B------:R-:W-:Y:S05]  /*3e90*/  BSYNC B3 ;  /* 0x0000000000037941 */ /* 0x000fea0003800000 */
.L_x_28599:
        /* <DEDUP_REMOVED lines=18> */
.L_x_28602:
[----:B------:R-:W-:Y:S02]  /*3fc0*/  ISETP.GE.AND P0, PT, R18, RZ, PT ;  /* 0x000000ff1200720c */ /* 0x000fe40003f06270 */
[----:B------:R-:W-:-:S11]  /*3fd0*/  MOV R3, 0x3fd774eb ;  /* 0x3fd774eb00037802 */ /* 0x000fd60000000f00 */
[----:B------:R-:W-:-:S04]  /*3fe0*/  @P0 FFMA.FTZ R0, R3, 0.93318945169448852539, -R0 ;  /* 0x3f6ee58103000823 */ /* 0x000fc80000010800 */
[----:B------:R-:W-:-:S07]  /*3ff0*/  @!P0 FFMA.FTZ R0, R3, 0.93318945169448852539, R0 ;  /* 0x3f6ee58103008823 */ /* 0x000fce0000010000 */
.L_x_28603:
[----:B------:R-:W-:Y:S05]  /*4000*/  BSYNC B0 ;  /* 0x0000000000007941 */ /* 0x000fea0003800000 */
.L_x_28601:
        /* <DEDUP_REMOVED lines=12> */
.L_x_28579:
        /* <DEDUP_REMOVED lines=13> */
.L_x_28605:
[----:B------:R-:W-:Y:S05]  /*41a0*/  BSYNC B3 ;  /* 0x0000000000037941 */ /* 0x000fea0003800000 */
.L_x_28604:
        /* <DEDUP_REMOVED lines=18> */
.L_x_28607:
[----:B------:R-:W-:Y:S02]  /*42d0*/  ISETP.GE.AND P0, PT, R18, RZ, PT ;  /* 0x000000ff1200720c */ /* 0x000fe40003f06270 */
[----:B------:R-:W-:-:S11]  /*42e0*/  MOV R3, 0x3fd774eb ;  /* 0x3fd774eb00037802 */ /* 0x000fd60000000f00 */
[----:B------:R-:W-:-:S04]  /*42f0*/  @P0 FFMA.FTZ R0, R3, 0.93318945169448852539, -R0 ;  /* 0x3f6ee58103000823 */ /* 0x000fc80000010800 */
[----:B------:R-:W-:-:S07]  /*4300*/  @!P0 FFMA.FTZ R0, R3, 0.93318945169448852539, R0 ;  /* 0x3f6ee58103008823 */ /* 0x000fce0000010000 */
.L_x_28608:
[----:B------:R-:W-:Y:S05]  /*4310*/  BSYNC B0 ;  /* 0x0000000000007941 */ /* 0x000fea0003800000 */
.L_x_28606:
        /* <DEDUP_REMOVED lines=27> */
.L_x_28578:
        /* <DEDUP_REMOVED lines=39> */
.L_x_28611:
[----:B------:R-:W-:Y:S05]  /*4740*/  BSYNC B0 ;  /* 0x0000000000007941 */ /* 0x000fea0003800000 */
.L_x_28610:
[----:B------:R-:W-:Y:S01]  /*4750*/  BSSY B3, `(.L_x_28612) ;  /* 0x0000007000037945 */ /* 0x000fe20003800000 */
[----:B------:R-:W-:-:S03]  /*4760*/  FFMA R0, R0, R6, R5 ;  /* 0x0000000600007223 */ /* 0x000fc60000000005 */
[----:B------:R-:W-:Y:S05]  /*4770*/  @!P0 BRA `(.L_x_28613) ;  /* 0x0000000000108947 */ /* 0x000fea0003800000 */
[----:B------:R-:W-:Y:S01]  /*4780*/  HFMA2.MMA R0, -RZ, RZ, 1.875, 0 ;  /* 0x3f800000ff007435 */ /* 0x000fe200000001ff */
[----:B------:R-:W-:Y:S02]  /*4790*/  MOV R25, R29 ;  /* 0x0000001d00197202 */ /* 0x000fe40000000f00 */
[----:B------:R-:W-:-:S08]  /*47a0*/  MOV R2, 0x47c0 ;  /* 0x000047c000027802 */ /* 0x000fd00000000f00 */
[----:B--23-5:R-:W-:Y:S05]  /*47b0*/  CALL.REL.NOINC `($__internal_69_$__cuda_sm3x_div_rn_ftz_f32_slowpath) ;  /* 0x0000028000ac7944 */ /* 0x02cfea0003c00000 */
.L_x_28613:
[----:B------:R-:W-:Y:S05]  /*47c0*/  BSYNC B3 ;  /* 0x0000000000037941 */ /* 0x000fea0003800000 */
.L_x_28612:
        /* <DEDUP_REMOVED lines=18> */
.L_x_28615:
[----:B------:R-:W-:Y:S02]  /*48f0*/  ISETP.GE.AND P0, PT, R18, RZ, PT ;  /* 0x000000ff1200720c */ /* 0x000fe40003f06270 */
[----:B------:R-:W-:-:S11]  /*4900*/  MOV R3, 0x3fd774eb ;  /* 0x3fd774eb00037802 */ /* 0x000fd60000000f00 */
[----:B------:R-:W-:-:S04]  /*4910*/  @P0 FFMA.FTZ R0, R3, 0.93318945169448852539, -R0 ;  /* 0x3f6ee58103000823 */ /* 0x000fc80000010800 */
[----:B------:R-:W-:-:S07]  /*4920*/  @!P0 FFMA.FTZ R0, R3, 0.93318945169448852539, R0 ;  /* 0x3f6ee58103008823 */ /* 0x000fce0000010000 */
.L_x_28616:
[----:B------:R-:W-:Y:S05]  /*4930*/  BSYNC B0 ;  /* 0x0000000000007941 */ /* 0x000fea0003800000 */
.L_x_28614:
        /* <DEDUP_REMOVED lines=10> */
.L_x_28609:
        /* <DEDUP_REMOVED lines=12> */
[----:B0123-5:R-:W-:Y:S05]  /*4aa0*/  CALL.REL.NOINC `($__internal_69_$__cuda_sm3x_div_rn_ftz_f32_slowpath) ;  /* 0x0000027c00f07944 */ /* 0x02ffea0003c00000 */
.L_x_28618:
[----:B------:R-:W-:Y:S05]  /*4ab0*/  BSYNC B3 ;  /* 0x0000000000037941 */ /* 0x000fea0003800000 */
.L_x_28617:
        /* <DEDUP_REMOVED lines=18> */
.L_x_28620:
[----:B------:R-:W-:Y:S02]  /*4be0*/  ISETP.GE.AND P0, PT, R18, RZ, PT ;  /* 0x000000ff1200720c */ /* 0x000fe40003f06270 */
[----:B------:R-:W-:-:S11]  /*4bf0*/  MOV R3, 0x3fd774eb ;  /* 0x3fd774eb00037802 */ /* 0x000fd60000000f00 */
[----:B------:R-:W-:-:S04]  /*4c00*/  @P0 FFMA.FTZ R0, R3, 0.93318945169448852539, -R0 ;  /* 0x3f6ee58103000823 */ /* 0x000fc80000010800 */
[----:B------:R-:W-:-:S07]  /*4c10*/  @!P0 FFMA.FTZ R0, R3, 0.93318945169448852539, R0 ;  /* 0x3f6ee58103008823 */ /* 0x000fce0000010000 */
.L_x_28621:
[----:B------:R-:W-:Y:S05]  /*4c20*/  BSYNC B0 ;  /* 0x0000000000007941 */ /* 0x000fea0003800000 */
.L_x_28619:
        /* <DEDUP_REMOVED lines=11> */
.L_x_28577:
        /* <DEDUP_REMOVED lines=33> */
[----:B0-23-5:R-:W-:Y:S05]  /*4ef0*/  CALL.REL.NOINC `($__internal_69_$__cuda_sm3x_div_rn_ftz_f32_slowpath) ;  /* 0x0000027800dc7944 */ /* 0x02dfea0003c00000 */
.L_x_28623:
[----:B------:R-:W-:Y:S05]  /*4f00*/  BSYNC B3 ;  /* 0x0000000000037941 */ /* 0x000fea0003800000 */
.L_x_28622:
        /* <DEDUP_REMOVED lines=18> */
.L_x_28625:
[----:B------:R-:W-:Y:S02]  /*5030*/  ISETP.GE.AND P0, PT, R18, RZ, PT ;  /* 0x000000ff1200720c */ /* 0x000fe40003f06270 */
[----:B------:R-:W-:-:S11]  /*5040*/  MOV R3, 0x3fd774eb ;  /* 0x3fd774eb00037802 */ /* 0x000fd60000000f00 */
[----:B------:R-:W-:-:S04]  /*5050*/  @P0 FFMA.FTZ R0, R3, 0.93318945169448852539, -R0 ;  /* 0x3f6ee58103000823 */ /* 0x000fc80000010800 */
[----:B------:R-:W-:-:S07]  /*5060*/  @!P0 FFMA.FTZ R0, R3, 0.93318945169448852539, R0 ;  /* 0x3f6ee58103008823 */ /* 0x000fce0000010000 */
.L_x_28626:
[----:B------:R-:W-:Y:S05]  /*5070*/  BSYNC B0 ;  /* 0x0000000000007941 */ /* 0x000fea0003800000 */
.L_x_28624:
        /* <DEDUP_REMOVED lines=11> */
.L_x_28576:
        /* <DEDUP_REMOVED lines=25> */
[----:B--23-5:R-:W-:Y:S05]  /*52c0*/  CALL.REL.NOINC `($__internal_69_$__cuda_sm3x_div_rn_ftz_f32_slowpath) ;  /* 0x0000027400e87944 */ /* 0x02cfea0003c00000 */
.L_x_28628:
[----:B------:R-:W-:Y:S05]  /*52d0*/  BSYNC B3 ;  /* 0x0000000000037941 */ /* 0x000fea0003800000 */
.L_x_28627:
        /* <DEDUP_REMOVED lines=18> */
.L_x_28630:
[----:B------:R-:W-:Y:S02]  /*5400*/  ISETP.GE.AND P0, PT, R18, RZ, PT ;  /* 0x000000ff1200720c */ /* 0x000fe40003f06270 */
[----:B------:R-:W-:-:S11]  /*5410*/  MOV R3, 0x3fd774eb ;  /* 0x3fd774eb00037802 */ /* 0x000fd60000000f00 */
[----:B------:R-:W-:-:S04]  /*5420*/  @P0 FFMA.FTZ R0, R3, 0.93318945169448852539, -R0 ;  /* 0x3f6ee58103000823 */ /* 0x000fc80000010800 */
[----:B------:R-:W-:-:S07]  /*5430*/  @!P0 FFMA.FTZ R0, R3, 0.93318945169448852539, R0 ;  /* 0x3f6ee58103008823 */ /* 0x000fce0000010000 */
.L_x_28631:
[----:B------:R-:W-:Y:S05]  /*5440*/  BSYNC B0 ;  /* 0x0000000000007941 */ /* 0x000fea0003800000 */
.L_x_28629:
        /* <DEDUP_REMOVED lines=12> */
.L_x_28588:
[----:B------:R-:W-:Y:S05]  /*5510*/  BSYNC B2 ;  /* 0x0000000000027941 */ /* 0x000fea0003800000 */
.L_x_28575:
        /* <DEDUP_REMOVED lines=43> */
.L_x_28635:
        /* <DEDUP_REMOVED lines=10> */
.L_x_28634:
[----:B------:R-:W-:-:S04]  /*5870*/  FMUL.RZ R4, R4, 0.15915493667125701904 ;  /* 0x3e22f98304047820 */ /* 0x000fc8000040c000 */
[----:B------:R4:W1:Y:S08]  /*5880*/  MUFU.SIN R19, R4 ;  /* 0x0000000400137308 */ /* 0x0008700000000400 */
[----:B------:R4:W0:Y:S01]  /*5890*/  MUFU.COS R18, R4 ;  /* 0x0000000400127308 */ /* 0x0008220000000000 */
[----:B------:R-:W-:Y:S05]  /*58a0*/  BRA `(.L_x_28636) ;  /* 0x00000000000c7947 */ /* 0x000fea0003800000 */
.L_x_28633:
[----:B------:R-:W-:Y:S01]  /*58b0*/  FMUL.FTZ R18, R30, 1.4426950216293334961 ;  /* 0x3fb8aa3b1e127820 */ /* 0x000fe20000410000 */
[----:B------:R-:W-:-:S05]  /*58c0*/  MOV R19, R4 ;  /* 0x0000000400137202 */ /* 0x000fca0000000f00 */
[----:B------:R-:W1:Y:S02]  /*58d0*/  MUFU.EX2 R18, R18 ;  /* 0x0000001200127308 */ /* 0x000e640000000800 */
.L_x_28636:
[----:B------:R-:W-:Y:S05]  /*58e0*/  BSYNC B0 ;  /* 0x0000000000007941 */ /* 0x000fea0003800000 */
.L_x_28632:
        /* <DEDUP_REMOVED lines=61> */
.L_x_28644:
[----:B------:R-:W-:Y:S05]  /*5cc0*/  BSYNC B0 ;  /* 0x0000000000007941 */ /* 0x000fea0003800000 */
.L_x_28643:
[----:B------:R-:W-:Y:S01]  /*5cd0*/  BSSY B3, `(.L_x_28645) ;  /* 0x0000007000037945 */ /* 0x000fe20003800000 */
[----:B------:R-:W-:-:S03]  /*5ce0*/  FFMA R0, R4, R6, R5 ;  /* 0x0000000604007223 */ /* 0x000fc60000000005 */
[----:B------:R-:W-:Y:S05]  /*5cf0*/  @!P0 BRA `(.L_x_28646) ;  /* 0x0000000000108947 */ /* 0x000fea0003800000 */
[----:B------:R-:W-:Y:S02]  /*5d00*/  MOV R25, R29 ;  /* 0x0000001d00197202 */ /* 0x000fe40000000f00 */
[----:B------:R-:W-:Y:S02]  /*5d10*/  MOV R0, R32 ;  /* 0x0000002000007202 */ /* 0x000fe40000000f00 */
[----:B------:R-:W-:-:S07]  /*5d20*/  MOV R2, 0x5d40 ;  /* 0x00005d4000027802 */ /* 0x000fce0000000f00 */
[----:B0123--:R-:W-:Y:S05]  /*5d30*/  CALL.REL.NOINC `($__internal_69_$__cuda_sm3x_div_rn_ftz_f32_slowpath) ;  /* 0x0000026c004c7944 */ /* 0x00ffea0003c00000 */
.L_x_28646:
[----:B------:R-:W-:Y:S05]  /*5d40*/  BSYNC B3 ;  /* 0x0000000000037941 */ /* 0x000fea0003800000 */
.L_x_28645:
        /* <DEDUP_REMOVED lines=18> */
.L_x_28648:
[----:B------:R-:W-:Y:S02]  /*5e70*/  ISETP.GE.AND P0, PT, R20, RZ, PT ;  /* 0x000000ff1400720c */ /* 0x000fe40003f06270 */
[----:B------:R-:W-:-:S11]  /*5e80*/  MOV R3, 0x3fd774eb ;  /* 0x3fd774eb00037802 */ /* 0x000fd60000000f00 */
[----:B------:R-:W-:-:S04]  /*5e90*/  @P0 FFMA.FTZ R0, R3, 0.93318945169448852539, -R0 ;  /* 0x3f6ee58103000823 */ /* 0x000fc80000010800 */
[----:B------:R-:W-:-:S07]  /*5ea0*/  @!P0 FFMA.FTZ R0, R3, 0.93318945169448852539, R0 ;  /* 0x3f6ee58103008823 */ /* 0x000fce0000010000 */
.L_x_28649:
[----:B------:R-:W-:Y:S05]  /*5eb0*/  BSYNC B0 ;  /* 0x0000000000007941 */ /* 0x000fea0003800000 */
.L_x_28647:
        /* <DEDUP_REMOVED lines=12> */
.L_x_28642:
        /* <DEDUP_REMOVED lines=16> */
[----:B-1234-:R-:W-:Y:S05]  /*6080*/  CALL.REL.NOINC `($__internal_69_$__cuda_sm3x_div_rn_ftz_f32_slowpath) ;  /* 0x0000026800787944 */ /* 0x01efea0003c00000 */
.L_x_28653:
[----:B------:R-:W-:Y:S05]  /*6090*/  BSYNC B3 ;  /* 0x0000000000037941 */ /* 0x000fea0003800000 */
.L_x_28652:
        /* <DEDUP_REMOVED lines=18> */
.L_x_28655:
[----:B------:R-:W-:Y:S02]  /*61c0*/  ISETP.GE.AND P0, PT, R20, RZ, PT ;  /* 0x000000ff1400720c */ /* 0x000fe40003f06270 */
[----:B------:R-:W-:-:S11]  /*61d0*/  MOV R3, 0x3fd774eb ;  /* 0x3fd774eb00037802 */ /* 0x000fd60000000f00 */
[----:B------:R-:W-:-:S04]  /*61e0*/  @P0 FFMA.FTZ R0, R3, 0.93318945169448852539, -R0 ;  /* 0x3f6ee58103000823 */ /* 0x000fc80000010800 */
[----:B------:R-:W-:-:S07]  /*61f0*/  @!P0 FFMA.FTZ R0, R3, 0.93318945169448852539, R0 ;  /* 0x3f6ee58103008823 */ /* 0x000fce0000010000 */
.L_x_28656:
[----:B------:R-:W-:Y:S05]  /*6200*/  BSYNC B0 ;  /* 0x0000000000007941 */ /* 0x000fea0003800000 */
.L_x_28654:
        /* <DEDUP_REMOVED lines=13> */
.L_x_28651:
        /* <DEDUP_REMOVED lines=25> */
.L_x_28658:
        /* <DEDUP_REMOVED lines=40> */
.L_x_28657:
        /* <DEDUP_REMOVED lines=48> */
.L_x_28660:
[----:B------:R-:W-:Y:S05]  /*69f0*/  BSYNC B0 ;  /* 0x0000000000007941 */ /* 0x000fea0003800000 */
.L_x_28659:
[----:B------:R-:W-:Y:S01]  /*6a00*/  BSSY B3, `(.L_x_28661) ;  /* 0x0000007000037945 */ /* 0x000fe20003800000 */
[----:B------:R-:W-:-:S03]  /*6a10*/  FFMA R0, R4, R2, R5 ;  /* 0x0000000204007223 */ /* 0x000fc60000000005 */
[----:B------:R-:W-:Y:S05]  /*6a20*/  @!P3 BRA `(.L_x_28662) ;  /* 0x000000000010b947 */ /* 0x000fea0003800000 */
[----:B------:R-:W-:Y:S02]  /*6a30*/  MOV R25, R29 ;  /* 0x0000001d00197202 */ /* 0x000fe40000000f00 */
[----:B------:R-:W-:Y:S02]  /*6a40*/  MOV R0, R32 ;  /* 0x0000002000007202 */ /* 0x000fe40000000f00 */
[----:B------:R-:W-:-:S07]  /*6a50*/  MOV R2, 0x6a70 ;  /* 0x00006a7000027802 */ /* 0x000fce0000000f00 */
[----:B0123--:R-:W-:Y:S05]  /*6a60*/  CALL.REL.NOINC `($__internal_69_$__cuda_sm3x_div_rn_ftz_f32_slowpath) ;  /* 0x0000026000007944 */ /* 0x00ffea0003c00000 */
.L_x_28662:
[----:B------:R-:W-:Y:S05]  /*6a70*/  BSYNC B3 ;  /* 0x0000000000037941 */ /* 0x000fea0003800000 */
.L_x_28661:
        /* <DEDUP_REMOVED lines=18> */
.L_x_28664:
[----:B------:R-:W-:Y:S02]  /*6ba0*/  ISETP.GE.AND P0, PT, R20, RZ, PT ;  /* 0x000000ff1400720c */ /* 0x000fe40003f06270 */
[----:B------:R-:W-:-:S11]  /*6bb0*/  MOV R3, 0x3fd774eb ;  /* 0x3fd774eb00037802 */ /* 0x000fd60000000f00 */
[----:B------:R-:W-:-:S04]  /*6bc0*/  @P0 FFMA.FTZ R0, R3, 0.93318945169448852539, -R0 ;  /* 0x3f6ee58103000823 */ /* 0x000fc80000010800 */
[----:B------:R-:W-:-:S07]  /*6bd0*/  @!P0 FFMA.FTZ R0, R3, 0.93318945169448852539, R0 ;  /* 0x3f6ee58103008823 */ /* 0x000fce0000010000 */
.L_x_28665:
[----:B------:R-:W-:Y:S05]  /*6be0*/  BSYNC B0 ;  /* 0x0000000000007941 */ /* 0x000fea0003800000 */
.L_x_28663:
        /* <DEDUP_REMOVED lines=12> */
.L_x_28641:
        /* <DEDUP_REMOVED lines=13> */
.L_x_28667:
[----:B------:R-:W-:Y:S05]  /*6d80*/  BSYNC B3 ;  /* 0x0000000000037941 */ /* 0x000fea0003800000 */
.L_x_28666:
        /* <DEDUP_REMOVED lines=18> */
.L_x_28669:
[----:B------:R-:W-:Y:S02]  /*6eb0*/  ISETP.GE.AND P0, PT, R20, RZ, PT ;  /* 0x000000ff1400720c */ /* 0x000fe40003f06270 */
[----:B------:R-:W-:-:S11]  /*6ec0*/  MOV R3, 0x3fd774eb ;  /* 0x3fd774eb00037802 */ /* 0x000fd60000000f00 */
[----:B------:R-:W-:-:S04]  /*6ed0*/  @P0 FFMA.FTZ R0, R3, 0.93318945169448852539, -R0 ;  /* 0x3f6ee58103000823 */ /* 0x000fc80000010800 */
[----:B------:R-:W-:-:S07]  /*6ee0*/  @!P0 FFMA.FTZ R0, R3, 0.93318945169448852539, R0 ;  /* 0x3f6ee58103008823 */ /* 0x000fce0000010000 */
.L_x_28670:
[----:B------:R-:W-:Y:S05]  /*6ef0*/  BSYNC B0 ;  /* 0x0000000000007941 */ /* 0x000fea0003800000 */
.L_x_28668:
        /* <DEDUP_REMOVED lines=27> */
.L_x_28640:
        /* <DEDUP_REMOVED lines=39> */
.L_x_28673:
[----:B------:R-:W-:Y:S05]  /*7320*/  BSYNC B0 ;  /* 0x0000000000007941 */ /* 0x000fea0003800000 */
.L_x_28672:
[----:B------:R-:W-:Y:S01]  /*7330*/  BSSY B3, `(.L_x_28674) ;  /* 0x0000007000037945 */ /* 0x000fe20003800000 */
[----:B------:R-:W-:-:S03]  /*7340*/  FFMA R0, R0, R6, R5 ;  /* 0x0000000600007223 */ /* 0x000fc60000000005 */
[----:B------:R-:W-:Y:S05]  /*7350*/  @!P0 BRA `(.L_x_28675) ;  /* 0x0000000000108947 */ /* 0x000fea0003800000 */
[----:B------:R-:W-:Y:S01]  /*7360*/  HFMA2.MMA R0, -RZ, RZ, 1.875, 0 ;  /* 0x3f800000ff007435 */ /* 0x000fe200000001ff */
[----:B------:R-:W-:Y:S02]  /*7370*/  MOV R25, R29 ;  /* 0x0000001d00197202 */ /* 0x000fe40000000f00 */
[----:B------:R-:W-:-:S08]  /*7380*/  MOV R2, 0x73a0 ;  /* 0x000073a000027802 */ /* 0x000fd00000000f00 */
[----:B-123--:R-:W-:Y:S05]  /*7390*/  CALL.REL.NOINC `($__internal_69_$__cuda_sm3x_div_rn_ftz_f32_slowpath) ;  /* 0x0000025400b47944 */ /* 0x00efea0003c00000 */
.L_x_28675:
[----:B------:R-:W-:Y:S05]  /*73a0*/  BSYNC B3 ;  /* 0x0000000000037941 */ /* 0x000fea0003800000 */
.L_x_28674:
        /* <DEDUP_REMOVED lines=18> */
.L_x_28677:
[----:B------:R-:W-:Y:S02]  /*74d0*/  ISETP.GE.AND P0, PT, R20, RZ, PT ;  /* 0x000000ff1400720c */ /* 0x000fe40003f06270 */
[----:B------:R-:W-:-:S11]  /*74e0*/  MOV R3, 0x3fd774eb ;  /* 0x3fd774eb00037802 */ /* 0x000fd60000000f00 */
[----:B------:R-:W-:-:S04]  /*74f0*/  @P0 FFMA.FTZ R0, R3, 0.93318945169448852539, -R0 ;  /* 0x3f6ee58103000823 */ /* 0x000fc80000010800 */
[----:B------:R-:W-:-:S07]  /*7500*/  @!P0 FFMA.FTZ R0, R3, 0.93318945169448852539, R0 ;  /* 0x3f6ee58103008823 */ /* 0x000fce0000010000 */
.L_x_28678:
[----:B------:R-:W-:Y:S05]  /*7510*/  BSYNC B0 ;  /* 0x0000000000007941 */ /* 0x000fea0003800000 */
.L_x_28676:
        /* <DEDUP_REMOVED lines=10> */
.L_x_28671:
        /* <DEDUP_REMOVED lines=12> */
[----:B01234-:R-:W-:Y:S05]  /*7680*/  CALL.REL.NOINC `($__internal_69_$__cuda_sm3x_div_rn_ftz_f32_slowpath) ;  /* 0x0000025000f87944 */ /* 0x01ffea0003c00000 */
.L_x_28680:
[----:B------:R-:W-:Y:S05]  /*7690*/  BSYNC B3 ;  /* 0x0000000000037941 */ /* 0x000fea0003800000 */
.L_x_28679:
        /* <DEDUP_REMOVED lines=18> */
.L_x_28682:
[----:B------:R-:W-:Y:S02]  /*77c0*/  ISETP.GE.AND P0, PT, R20, RZ, PT ;  /* 0x000000ff1400720c */ /* 0x000fe40003f06270 */
[----:B------:R-:W-:-:S11]  /*77d0*/  MOV R3, 0x3fd774eb ;  /* 0x3fd774eb00037802 */ /* 0x000fd60000000f00 */
[----:B------:R-:W-:-:S04]  /*77e0*/  @P0 FFMA.FTZ R0, R3, 0.93318945169448852539, -R0 ;  /* 0x3f6ee58103000823 */ /* 0x000fc80000010800 */
[----:B------:R-:W-:-:S07]  /*77f0*/  @!P0 FFMA.FTZ R0, R3, 0.93318945169448852539, R0 ;  /* 0x3f6ee58103008823 */ /* 0x000fce0000010000 */
.L_x_28683:
[----:B------:R-:W-:Y:S05]  /*7800*/  BSYNC B0 ;  /* 0x0000000000007941 */ /* 0x000fea0003800000 */
.L_x_28681:
        /* <DEDUP_REMOVED lines=11> */
.L_x_28639:
        /* <DEDUP_REMOVED lines=33> */
[----:B0123--:R-:W-:Y:S05]  /*7ad0*/  CALL.REL.NOINC `($__internal_69_$__cuda_sm3x_div_rn_ftz_f32_slowpath) ;  /* 0x0000024c00e47944 */ /* 0x00ffea0003c00000 */
.L_x_28685:
[----:B------:R-:W-:Y:S05]  /*7ae0*/  BSYNC B3 ;  /* 0x0000000000037941 */ /* 0x000fea0003800000 */
.L_x_28684:
        /* <DEDUP_REMOVED lines=18> */
.L_x_28687:
[----:B------:R-:W-:Y:S02]  /*7c10*/  ISETP.GE.AND P0, PT, R20, RZ, PT ;  /* 0x000000ff1400720c */ /* 0x000fe40003f06270 */
[----:B------:R-:W-:-:S11]  /*7c20*/  MOV R3, 0x3fd774eb ;  /* 0x3fd774eb00037802 */ /* 0x000fd60000000f00 */
[----:B------:R-:W-:-:S04]  /*7c30*/  @P0 FFMA.FTZ R0, R3, 0.93318945169448852539, -R0 ;  /* 0x3f6ee58103000823 */ /* 0x000fc80000010800 */
[----:B------:R-:W-:-:S07]  /*7c40*/  @!P0 FFMA.FTZ R0, R3, 0.93318945169448852539, R0 ;  /* 0x3f6ee58103008823 */ /* 0x000fce0000010000 */
.L_x_28688:
[----:B------:R-:W-:Y:S05]  /*7c50*/  BSYNC B0 ;  /* 0x0000000000007941 */ /* 0x000fea0003800000 */
.L_x_28686:
        /* <DEDUP_REMOVED lines=11> */
.L_x_28638:
        /* <DEDUP_REMOVED lines=25> */
[----:B-123--:R-:W-:Y:S05]  /*7ea0*/  CALL.REL.NOINC `($__internal_69_$__cuda_sm3x_div_rn_ftz_f32_slowpath) ;  /* 0x0000024800f07944 */ /* 0x00efea0003c00000 */
.L_x_28690:
[----:B------:R-:W-:Y:S05]  /*7eb0*/  BSYNC B3 ;  /* 0x0000000000037941 */ /* 0x000fea0003800000 */
.L_x_28689:
        /* <DEDUP_REMOVED lines=18> */
.L_x_28692:
[----:B------:R-:W-:Y:S02]  /*7fe0*/  ISETP.GE.AND P0, PT, R20, RZ, PT ;  /* 0x000000ff1400720c */ /* 0x000fe40003f06270 */
[----:B------:R-:W-:-:S11]  /*7ff0*/  MOV R3, 0x3fd774eb ;  /* 0x3fd774eb00037802 */ /* 0x000fd60000000f00 */
[----:B------:R-:W-:-:S04]  /*8000*/  @P0 FFMA.FTZ R0, R3, 0.93318945169448852539, -R0 ;  /* 0x3f6ee58103000823 */ /* 0x000fc80000010800 */
[----:B------:R-:W-:-:S07]  /*8010*/  @!P0 FFMA.FTZ R0, R3, 0.93318945169448852539, R0 ;  /* 0x3f6ee58103008823 */ /* 0x000fce0000010000 */
.L_x_28693:
[----:B------:R-:W-:Y:S05]  /*8020*/  BSYNC B0 ;  /* 0x0000000000007941 */ /* 0x000fea0003800000 */
.L_x_28691:
        /* <DEDUP_REMOVED lines=12> */
.L_x_28650:
[----:B------:R-:W-:Y:S05]  /*80f0*/  BSYNC B2 ;  /* 0x0000000000027941 */ /* 0x000fea0003800000 */
.L_x_28637:
        /* <DEDUP_REMOVED lines=43> */
.L_x_28697:
        /* <DEDUP_REMOVED lines=10> */
.L_x_28696:
[----:B------:R-:W-:-:S04]  /*8450*/  FMUL.RZ R4, R4, 0.15915493667125701904 ;  /* 0x3e22f98304047820 */ /* 0x000fc8000040c000 */
[----:B------:R4:W0:Y:S08]  /*8460*/  MUFU.SIN R21, R4 ;  /* 0x0000000400157308 */ /* 0x0008300000000400 */
[----:B------:R4:W0:Y:S01]  /*8470*/  MUFU.COS R20, R4 ;  /* 0x0000000400147308 */ /* 0x0008220000000000 */
[----:B------:R-:W-:Y:S05]  /*8480*/  BRA `(.L_x_28698) ;  /* 0x00000000000c7947 */ /* 0x000fea0003800000 */
.L_x_28695:
[----:B------:R-:W-:Y:S01]  /*8490*/  FMUL.FTZ R20, R30, 1.4426950216293334961 ;  /* 0x3fb8aa3b1e147820 */ /* 0x000fe20000410000 */
[----:B------:R-:W-:-:S05]  /*84a0*/  MOV R21, R4 ;  /* 0x0000000400157202 */ /* 0x000fca0000000f00 */
[----:B------:R-:W4:Y:S02]  /*84b0*/  MUFU.EX2 R20, R20 ;  /* 0x0000001400147308 */ /* 0x000f240000000800 */
.L_x_28698:
[----:B------:R-:W-:Y:S05]  /*84c0*/  BSYNC B0 ;  /* 0x0000000000007941 */ /* 0x000fea0003800000 */
.L_x_28694:
        /* <DEDUP_REMOVED lines=61> */
.L_x_28706:
[----:B------:R-:W-:Y:S05]  /*88a0*/  BSYNC B0 ;  /* 0x0000000000007941 */ /* 0x000fea0003800000 */
.L_x_28705:
[----:B------:R-:W-:Y:S01]  /*88b0*/  BSSY B3, `(.L_x_28707) ;  /* 0x0000007000037945 */ /* 0x000fe20003800000 */
[----:B------:R-:W-:-:S03]  /*88c0*/  FFMA R0, R4, R6, R5 ;  /* 0x0000000604007223 */ /* 0x000fc60000000005 */
[----:B------:R-:W-:Y:S05]  /*88d0*/  @!P0 BRA `(.L_x_28708) ;  /* 0x0000000000108947 */ /* 0x000fea0003800000 */
[----:B------:R-:W-:Y:S02]  /*88e0*/  MOV R25, R29 ;  /* 0x0000001d00197202 */ /* 0x000fe40000000f00 */
[----:B------:R-:W-:Y:S02]  /*88f0*/  MOV R0, R32 ;  /* 0x0000002000007202 */ /* 0x000fe40000000f00 */
[----:B------:R-:W-:-:S07]  /*8900*/  MOV R2, 0x8920 ;  /* 0x0000892000027802 */ /* 0x000fce0000000f00 */
[----:B0123--:R-:W-:Y:S05]  /*8910*/  CALL.REL.NOINC `($__internal_69_$__cuda_sm3x_div_rn_ftz_f32_slowpath) ;  /* 0x0000024000547944 */ /* 0x00ffea0003c00000 */
.L_x_28708:
[----:B------:R-:W-:Y:S05]  /*8920*/  BSYNC B3 ;  /* 0x0000000000037941 */ /* 0x000fea0003800000 */
.L_x_28707:
        /* <DEDUP_REMOVED lines=18> */
.L_x_28710:
[----:B------:R-:W-:Y:S02]  /*8a50*/  ISETP.GE.AND P0, PT, R22, RZ, PT ;  /* 0x000000ff1600720c */ /* 0x000fe40003f06270 */
[----:B------:R-:W-:-:S11]  /*8a60*/  MOV R3, 0x3fd774eb ;  /* 0x3fd774eb00037802 */ /* 0x000fd60000000f00 */
[----:B------:R-:W-:-:S04]  /*8a70*/  @P0 FFMA.FTZ R0, R3, 0.93318945169448852539, -R0 ;  /* 0x3f6ee58103000823 */ /* 0x000fc80000010800 */
[----:B------:R-:W-:-:S07]  /*8a80*/  @!P0 FFMA.FTZ R0, R3, 0.93318945169448852539, R0 ;  /* 0x3f6ee58103008823 */ /* 0x000fce0000010000 */
.L_x_28711:
[----:B------:R-:W-:Y:S05]  /*8a90*/  BSYNC B0 ;  /* 0x0000000000007941 */ /* 0x000fea0003800000 */
.L_x_28709:
        /* <DEDUP_REMOVED lines=12> */
.L_x_28704:
        /* <DEDUP_REMOVED lines=17> */
.L_x_28715:
[----:B------:R-:W-:Y:S05]  /*8c70*/  BSYNC B3 ;  /* 0x0000000000037941 */ /* 0x000fea0003800000 */
.L_x_28714:
        /* <DEDUP_REMOVED lines=18> */
.L_x_28717:
[----:B------:R-:W-:Y:S02]  /*8da0*/  ISETP.GE.AND P0, PT, R22, RZ, PT ;  /* 0x000000ff1600720c */ /* 0x000fe40003f06270 */
[----:B------:R-:W-:-:S11]  /*8db0*/  MOV R3, 0x3fd774eb ;  /* 0x3fd774eb00037802 */ /* 0x000fd60000000f00 */
[----:B------:R-:W-:-:S04]  /*8dc0*/  @P0 FFMA.FTZ R0, R3, 0.93318945169448852539, -R0 ;  /* 0x3f6ee58103000823 */ /* 0x000fc80000010800 */
[----:B------:R-:W-:-:S07]  /*8dd0*/  @!P0 FFMA.FTZ R0, R3, 0.93318945169448852539, R0 ;  /* 0x3f6ee58103008823 */ /* 0x000fce0000010000 */
.L_x_28718:
[----:B------:R-:W-:Y:S05]  /*8de0*/  BSYNC B0 ;  /* 0x0000000000007941 */ /* 0x000fea0003800000 */
.L_x_28716:
        /* <DEDUP_REMOVED lines=13> */
.L_x_28713:
        /* <DEDUP_REMOVED lines=25> */
.L_x_28720:
        /* <DEDUP_REMOVED lines=40> */
.L_x_28719:
        /* <DEDUP_REMOVED lines=48> */
.L_x_28722:
[----:B------:R-:W-:Y:S05]  /*95d0*/  BSYNC B0 ;  /* 0x0000000000007941 */ /* 0x000fea0003800000 */
.L_x_28721:
[----:B------:R-:W-:Y:S01]  /*95e0*/  BSSY B3, `(.L_x_28723) ;  /* 0x0000007000037945 */ /* 0x000fe20003800000 */
[----:B------:R-:W-:-:S03]  /*95f0*/  FFMA R0, R4, R2, R5 ;  /* 0x0000000204007223 */ /* 0x000fc60000000005 */
[----:B------:R-:W-:Y:S05]  /*9600*/  @!P3 BRA `(.L_x_28724) ;  /* 0x000000000010b947 */ /* 0x000fea0003800000 */
[----:B------:R-:W-:Y:S02]  /*9610*/  MOV R25, R29 ;  /* 0x0000001d00197202 */ /* 0x000fe40000000f00 */
[----:B------:R-:W-:Y:S02]  /*9620*/  MOV R0, R32 ;  /* 0x0000002000007202 */ /* 0x000fe40000000f00 */
[----:B------:R-:W-:-:S07]  /*9630*/  MOV R2, 0x9650 ;  /* 0x0000965000027802 */ /* 0x000fce0000000f00 */
[----:B0123--:R-:W-:Y:S05]  /*9640*/  CALL.REL.NOINC `($__internal_69_$__cuda_sm3x_div_rn_ftz_f32_slowpath) ;  /* 0x0000023400087944 */ /* 0x00ffea0003c00000 */
.L_x_28724:
[----:B------:R-:W-:Y:S05]  /*9650*/  BSYNC B3 ;  /* 0x0000000000037941 */ /* 0x000fea0003800000 */
.L_x_28723:
        /* <DEDUP_REMOVED lines=18> */
.L_x_28726:
[----:B------:R-:W-:Y:S02]  /*9780*/  ISETP.GE.AND P0, PT, R22, RZ, PT ;  /* 0x000000ff1600720c */ /* 0x000fe40003f06270 */
[----:B------:R-:W-:-:S11]  /*9790*/  MOV R3, 0x3fd774eb ;  /* 0x3fd774eb00037802 */ /* 0x000fd60000000f00 */
[----:B------:R-:W-:-:S04]  /*97a0*/  @P0 FFMA.FTZ R0, R3, 0.93318945169448852539, -R0 ;  /* 0x3f6ee58103000823 */ /* 0x000fc80000010800 */
[----:B------:R-:W-:-:S07]  /*97b0*/  @!P0 FFMA.FTZ R0, R3, 0.93318945169448852539, R0 ;  /* 0x3f6ee58103008823 */ /* 0x000fce0000010000 */
.L_x_28727:
[----:B------:R-:W-:Y:S05]  /*97c0*/  BSYNC B0 ;  /* 0x0000000000007941 */ /* 0x000fea0003800000 */
.L_x_28725:
        /* <DEDUP_REMOVED lines=12> */
.L_x_28703:
        /* <DEDUP_REMOVED lines=13> */
.L_x_28729:
[----:B------:R-:W-:Y:S05]  /*9960*/  BSYNC B3 ;  /* 0x0000000000037941 */ /* 0x000fea0003800000 */
.L_x_28728:
        /* <DEDUP_REMOVED lines=18> */
.L_x_28731:
[----:B------:R-:W-:Y:S02]  /*9a90*/  ISETP.GE.AND P0, PT, R22, RZ, PT ;  /* 0x000000ff1600720c */ /* 0x000fe40003f06270 */
[----:B------:R-:W-:-:S11]  /*9aa0*/  MOV R3, 0x3fd774eb ;  /* 0x3fd774eb00037802 */ /* 0x000fd60000000f00 */
[----:B------:R-:W-:-:S04]  /*9ab0*/  @P0 FFMA.FTZ R0, R3, 0.93318945169448852539, -R0 ;  /* 0x3f6ee58103000823 */ /* 0x000fc80000010800 */
[----:B------:R-:W-:-:S07]  /*9ac0*/  @!P0 FFMA.FTZ R0, R3, 0.93318945169448852539, R0 ;  /* 0x3f6ee58103008823 */ /* 0x000fce0000010000 */
.L_x_28732:
[----:B------:R-:W-:Y:S05]  /*9ad0*/  BSYNC B0 ;  /* 0x0000000000007941 */ /* 0x000fea0003800000 */
.L_x_28730:
        /* <DEDUP_REMOVED lines=27> */
.L_x_28702:
        /* <DEDUP_REMOVED lines=39> */
.L_x_28735:
[----:B------:R-:W-:Y:S05]  /*9f00*/  BSYNC B0 ;  /* 0x0000000000007941 */ /* 0x000fea0003800000 */
.L_x_28734:
[----:B------:R-:W-:Y:S01]  /*9f10*/  BSSY B3, `(.L_x_28736) ;  /* 0x0000007000037945 */ /* 0x000fe20003800000 */
[----:B------:R-:W-:-:S03]  /*9f20*/  FFMA R0, R0, R6, R5 ;  /* 0x0000000600007223 */ /* 0x000fc60000000005 */
[----:B------:R-:W-:Y:S05]  /*9f30*/  @!P0 BRA `(.L_x_28737) ;  /* 0x0000000000108947 */ /* 0x000fea0003800000 */
[----:B------:R-:W-:Y:S01]  /*9f40*/  HFMA2.MMA R0, -RZ, RZ, 1.875, 0 ;  /* 0x3f800000ff007435 */ /* 0x000fe200000001ff */
[----:B------:R-:W-:Y:S02]  /*9f50*/  MOV R25, R29 ;  /* 0x0000001d00197202 */ /* 0x000fe40000000f00 */
[----:B------:R-:W-:-:S08]  /*9f60*/  MOV R2, 0x9f80 ;  /* 0x00009f8000027802 */ /* 0x000fd00000000f00 */
[----:B-123--:R-:W-:Y:S05]  /*9f70*/  CALL.REL.NOINC `($__internal_69_$__cuda_sm3x_div_rn_ftz_f32_slowpath) ;  /* 0x0000022800bc7944 */ /* 0x00efea0003c00000 */
.L_x_28737:
[----:B------:R-:W-:Y:S05]  /*9f80*/  BSYNC B3 ;  /* 0x0000000000037941 */ /* 0x000fea0003800000 */
.L_x_28736:
        /* <DEDUP_REMOVED lines=18> */
.L_x_28739:
[----:B------:R-:W-:Y:S02]  /*a0b0*/  ISETP.GE.AND P0, PT, R22, RZ, PT ;  /* 0x000000ff1600720c */ /* 0x000fe40003f06270 */
[----:B------:R-:W-:-:S11]  /*a0c0*/  MOV R3, 0x3fd774eb ;  /* 0x3fd774eb00037802 */ /* 0x000fd60000000f00 */
[----:B------:R-:W-:-:S04]  /*a0d0*/  @P0 FFMA.FTZ R0, R3, 0.93318945169448852539, -R0 ;  /* 0x3f6ee58103000823 */ /* 0x000fc80000010800 */
[----:B------:R-:W-:-:S07]  /*a0e0*/  @!P0 FFMA.FTZ R0, R3, 0.93318945169448852539, R0 ;  /* 0x3f6ee58103008823 */ /* 0x000fce0000010000 */
.L_x_28740:
[----:B------:R-:W-:Y:S05]  /*a0f0*/  BSYNC B0 ;  /* 0x0000000000007941 */ /* 0x000fea0003800000 */
.L_x_28738:
        /* <DEDUP_REMOVED lines=10> */
.L_x_28733:
        /* <DEDUP_REMOVED lines=13> */
.L_x_28742:
[----:B------:R-:W-:Y:S05]  /*a270*/  BSYNC B3 ;  /* 0x0000000000037941 */ /* 0x000fea0003800000 */
.L_x_28741:
        /* <DEDUP_REMOVED lines=18> */
.L_x_28744:
[----:B------:R-:W-:Y:S02]  /*a3a0*/  ISETP.GE.AND P0, PT, R22, RZ, PT ;  /* 0x000000ff1600720c */ /* 0x000fe40003f06270 */
[----:B------:R-:W-:-:S11]  /*a3b0*/  MOV R3, 0x3fd774eb ;  /* 0x3fd774eb00037802 */ /* 0x000fd60000000f00 */
[----:B------:R-:W-:-:S04]  /*a3c0*/  @P0 FFMA.FTZ R0, R3, 0.93318945169448852539, -R0 ;  /* 0x3f6ee58103000823 */ /* 0x000fc80000010800 */
[----:B------:R-:W-:-:S07]  /*a3d0*/  @!P0 FFMA.FTZ R0, R3, 0.93318945169448852539, R0 ;  /* 0x3f6ee58103008823 */ /* 0x000fce0000010000 */
.L_x_28745:
[----:B------:R-:W-:Y:S05]  /*a3e0*/  BSYNC B0 ;  /* 0x0000000000007941 */ /* 0x000fea0003800000 */
.L_x_28743:
        /* <DEDUP_REMOVED lines=11> */
.L_x_28701:
        /* <DEDUP_REMOVED lines=34> */
.L_x_28747:
[----:B------:R-:W-:Y:S05]  /*a6c0*/  BSYNC B3 ;  /* 0x0000000000037941 */ /* 0x000fea0003800000 */
.L_x_28746:
        /* <DEDUP_REMOVED lines=18> */
.L_x_28749:
[----:B------:R-:W-:Y:S02]  /*a7f0*/  ISETP.GE.AND P0, PT, R22, RZ, PT ;  /* 0x000000ff1600720c */ /* 0x000fe40003f06270 */
[----:B------:R-:W-:-:S11]  /*a800*/  MOV R3, 0x3fd774eb ;  /* 0x3fd774eb00037802 */ /* 0x000fd60000000f00 */
[----:B------:R-:W-:-:S04]  /*a810*/  @P0 FFMA.FTZ R0, R3, 0.93318945169448852539, -R0 ;  /* 0x3f6ee58103000823 */ /* 0x000fc80000010800 */
[----:B------:R-:W-:-:S07]  /*a820*/  @!P0 FFMA.FTZ R0, R3, 0.93318945169448852539, R0 ;  /* 0x3f6ee58103008823 */ /* 0x000fce0000010000 */
.L_x_28750:
[----:B------:R-:W-:Y:S05]  /*a830*/  BSYNC B0 ;  /* 0x0000000000007941 */ /* 0x000fea0003800000 */
.L_x_28748:
        /* <DEDUP_REMOVED lines=11> */
.L_x_28700:
        /* <DEDUP_REMOVED lines=26> */
.L_x_28752:
[----:B------:R-:W-:Y:S05]  /*aa90*/  BSYNC B3 ;  /* 0x0000000000037941 */ /* 0x000fea0003800000 */
.L_x_28751:
        /* <DEDUP_REMOVED lines=18> */
.L_x_28754:
[----:B------:R-:W-:Y:S02]  /*abc0*/  ISETP.GE.AND P0, PT, R22, RZ, PT ;  /* 0x000000ff1600720c */ /* 0x000fe40003f06270 */
[----:B------:R-:W-:-:S11]  /*abd0*/  MOV R3, 0x3fd774eb ;  /* 0x3fd774eb00037802 */ /* 0x000fd60000000f00 */
[----:B------:R-:W-:-:S04]  /*abe0*/  @P0 FFMA.FTZ R0, R3, 0.93318945169448852539, -R0 ;  /* 0x3f6ee58103000823 */ /* 0x000fc80000010800 */
[----:B------:R-:W-:-:S07]  /*abf0*/  @!P0 FFMA.FTZ R0, R3, 0.93318945169448852539, R0 ;  /* 0x3f6ee58103008823 */ /* 0x000fce0000010000 */
.L_x_28755:
[----:B------:R-:W-:Y:S05]  /*ac00*/  BSYNC B0 ;  /* 0x0000000000007941 */ /* 0x000fea0003800000 */
.L_x_28753:
        /* <DEDUP_REMOVED lines=12> */
.L_x_28712:
[----:B------:R-:W-:Y:S05]  /*acd0*/  BSYNC B2 ;  /* 0x0000000000027941 */ /* 0x000fea0003800000 */
.L_x_28699:
        /* <DEDUP_REMOVED lines=43> */
.L_x_28759:
        /* <DEDUP_REMOVED lines=10> */
.L_x_28758:
[----:B------:R-:W-:-:S04]  /*b030*/  FMUL.RZ R4, R4, 0.15915493667125701904 ;  /* 0x3e22f98304047820 */ /* 0x000fc8000040c000 */
[----:B------:R4:W0:Y:S08]  /*b040*/  MUFU.SIN R23, R4 ;  /* 0x0000000400177308 */ /* 0x0008300000000400 */
[----:B------:R4:W0:Y:S01]  /*b050*/  MUFU.COS R22, R4 ;  /* 0x0000000400167308 */ /* 0x0008220000000000 */
[----:B------:R-:W-:Y:S05]  /*b060*/  BRA `(.L_x_28760) ;  /* 0x00000000000c7947 */ /* 0x000fea0003800000 */
.L_x_28757:
[----:B------:R-:W-:Y:S01]  /*b070*/  FMUL.FTZ R22, R30, 1.4426950216293334961 ;  /* 0x3fb8aa3b1e167820 */ /* 0x000fe20000410000 */
[----:B------:R-:W-:-:S05]  /*b080*/  MOV R23, R4 ;  /* 0x0000000400177202 */ /* 0x000fca0000000f00 */
[----:B------:R-:W4:Y:S02]  /*b090*/  MUFU.EX2 R22, R22 ;  /* 0x0000001600167308 */ /* 0x000f240000000800 */
.L_x_28760:
[----:B------:R-:W-:Y:S05]  /*b0a0*/  BSYNC B0 ;  /* 0x0000000000007941 */ /* 0x000fea0003800000 */
.L_x_28756:
        /* <DEDUP_REMOVED lines=61> */
.L_x_28768:
[----:B------:R-:W-:Y:S05]  /*b480*/  BSYNC B0 ;  /* 0x0000000000007941 */ /* 0x000fea0003800000 */
.L_x_28767:
[----:B------:R-:W-:Y:S01]  /*b490*/  BSSY B3, `(.L_x_28769) ;  /* 0x0000007000037945 */ /* 0x000fe20003800000 */
[----:B------:R-:W-:-:S03]  /*b4a0*/  FFMA R0, R4, R6, R5 ;  /* 0x0000000604007223 */ /* 0x000fc60000000005 */
[----:B------:R-:W-:Y:S05]  /*b4b0*/  @!P0 BRA `(.L_x_28770) ;  /* 0x0000000000108947 */ /* 0x000fea0003800000 */
[----:B------:R-:W-:Y:S02]  /*b4c0*/  MOV R25, R29 ;  /* 0x0000001d00197202 */ /* 0x000fe40000000f00 */
[----:B------:R-:W-:Y:S02]  /*b4d0*/  MOV R0, R32 ;  /* 0x0000002000007202 */ /* 0x000fe40000000f00 */
[----:B------:R-:W-:-:S07]  /*b4e0*/  MOV R2, 0xb500 ;  /* 0x0000b50000027802 */ /* 0x000fce0000000f00 */
[----:B0123--:R-:W-:Y:S05]  /*b4f0*/  CALL.REL.NOINC `($__internal_69_$__cuda_sm3x_div_rn_ftz_f32_slowpath) ;  /* 0x00000214005c7944 */ /* 0x00ffea0003c00000 */
.L_x_28770:
[----:B------:R-:W-:Y:S05]  /*b500*/  BSYNC B3 ;  /* 0x0000000000037941 */ /* 0x000fea0003800000 */
.L_x_28769:
        /* <DEDUP_REMOVED lines=18> */
.L_x_28772:
[----:B------:R-:W-:Y:S02]  /*b630*/  ISETP.GE.AND P0, PT, R8, RZ, PT ;  /* 0x000000ff0800720c */ /* 0x000fe40003f06270 */
[----:B------:R-:W-:-:S11]  /*b640*/  MOV R3, 0x3fd774eb ;  /* 0x3fd774eb00037802 */ /* 0x000fd60000000f00 */
[----:B------:R-:W-:-:S04]  /*b650*/  @P0 FFMA.FTZ R0, R3, 0.93318945169448852539, -R0 ;  /* 0x3f6ee58103000823 */ /* 0x000fc80000010800 */
[----:B------:R-:W-:-:S07]  /*b660*/  @!P0 FFMA.FTZ R0, R3, 0.93318945169448852539, R0 ;  /* 0x3f6ee58103008823 */ /* 0x000fce0000010000 */
.L_x_28773:
[----:B------:R-:W-:Y:S05]  /*b670*/  BSYNC B0 ;  /* 0x0000000000007941 */ /* 0x000fea0003800000 */
.L_x_28771:
        /* <DEDUP_REMOVED lines=12> */
.L_x_28766:
        /* <DEDUP_REMOVED lines=17> */
.L_x_28777:
[----:B------:R-:W-:Y:S05]  /*b850*/  BSYNC B3 ;  /* 0x0000000000037941 */ /* 0x000fea0003800000 */
.L_x_28776:
        /* <DEDUP_REMOVED lines=18> */
.L_x_28779:
[----:B------:R-:W-:Y:S02]  /*b980*/  ISETP.GE.AND P0, PT, R8, RZ, PT ;  /* 0x000000ff0800720c */ /* 0x000fe40003f06270 */
[----:B------:R-:W-:-:S11]  /*b990*/  MOV R3, 0x3fd774eb ;  /* 0x3fd774eb00037802 */ /* 0x000fd60000000f00 */
[----:B------:R-:W-:-:S04]  /*b9a0*/  @P0 FFMA.FTZ R0, R3, 0.93318945169448852539, -R0 ;  /* 0x3f6ee58103000823 */ /* 0x000fc80000010800 */
[----:B------:R-:W-:-:S07]  /*b9b0*/  @!P0 FFMA.FTZ R0, R3, 0.93318945169448852539, R0 ;  /* 0x3f6ee58103008823 */ /* 0x000fce0000010000 */
.L_x_28780:
[----:B------:R-:W-:Y:S05]  /*b9c0*/  BSYNC B0 ;  /* 0x0000000000007941 */ /* 0x000fea0003800000 */
.L_x_28778:
        /* <DEDUP_REMOVED lines=13> */
.L_x_28775:
        /* <DEDUP_REMOVED lines=25> */
.L_x_28782:
        /* <DEDUP_REMOVED lines=40> */
.L_x_28781:
        /* <DEDUP_REMOVED lines=48> */
.L_x_28784:
[----:B------:R-:W-:Y:S05]  /*c1b0*/  BSYNC B0 ;  /* 0x0000000000007941 */ /* 0x000fea0003800000 */
.L_x_28783:
[----:B------:R-:W-:Y:S01]  /*c1c0*/  BSSY B3, `(.L_x_28785) ;  /* 0x0000007000037945 */ /* 0x000fe20003800000 */
[----:B------:R-:W-:-:S03]  /*c1d0*/  FFMA R0, R4, R2, R5 ;  /* 0x0000000204007223 */ /* 0x000fc60000000005 */
[----:B------:R-:W-:Y:S05]  /*c1e0*/  @!P3 BRA `(.L_x_28786) ;  /* 0x000000000010b947 */ /* 0x000fea0003800000 */
[----:B------:R-:W-:Y:S02]  /*c1f0*/  MOV R25, R29 ;  /* 0x0000001d00197202 */ /* 0x000fe40000000f00 */
[----:B------:R-:W-:Y:S02]  /*c200*/  MOV R0, R32 ;  /* 0x0000002000007202 */ /* 0x000fe40000000f00 */
[----:B------:R-:W-:-:S07]  /*c210*/  MOV R2, 0xc230 ;  /* 0x0000c23000027802 */ /* 0x000fce0000000f00 */
[----:B0123--:R-:W-:Y:S05]  /*c220*/  CALL.REL.NOINC `($__internal_69_$__cuda_sm3x_div_rn_ftz_f32_slowpath) ;  /* 0x0000020800107944 */ /* 0x00ffea0003c00000 */
.L_x_28786:
[----:B------:R-:W-:Y:S05]  /*c230*/  BSYNC B3 ;  /* 0x0000000000037941 */ /* 0x000fea0003800000 */
.L_x_28785:
        /* <DEDUP_REMOVED lines=18> */
.L_x_28788:
[----:B------:R-:W-:Y:S02]  /*c360*/  ISETP.GE.AND P0, PT, R8, RZ, PT ;  /* 0x000000ff0800720c */ /* 0x000fe40003f06270 */
[----:B------:R-:W-:-:S11]  /*c370*/  MOV R3, 0x3fd774eb ;  /* 0x3fd774eb00037802 */ /* 0x000fd60000000f00 */
[----:B------:R-:W-:-:S04]  /*c380*/  @P0 FFMA.FTZ R0, R3, 0.93318945169448852539, -R0 ;  /* 0x3f6ee58103000823 */ /* 0x000fc80000010800 */
[----:B------:R-:W-:-:S07]  /*c390*/  @!P0 FFMA.FTZ R0, R3, 0.93318945169448852539, R0 ;  /* 0x3f6ee58103008823 */ /* 0x000fce0000010000 */
.L_x_28789:
[----:B------:R-:W-:Y:S05]  /*c3a0*/  BSYNC B0 ;  /* 0x0000000000007941 */ /* 0x000fea0003800000 */
.L_x_28787:
        /* <DEDUP_REMOVED lines=12> */
.L_x_28765:
        /* <DEDUP_REMOVED lines=13> */
.L_x_28791:
[----:B------:R-:W-:Y:S05]  /*c540*/  BSYNC B3 ;  /* 0x0000000000037941 */ /* 0x000fea0003800000 */
.L_x_28790:
        /* <DEDUP_REMOVED lines=18> */
.L_x_28793:
[----:B------:R-:W-:Y:S02]  /*c670*/  ISETP.GE.AND P0, PT, R8, RZ, PT ;  /* 0x000000ff0800720c */ /* 0x000fe40003f06270 */
[----:B------:R-:W-:-:S11]  /*c680*/  MOV R3, 0x3fd774eb ;  /* 0x3fd774eb00037802 */ /* 0x000fd60000000f00 */
[----:B------:R-:W-:-:S04]  /*c690*/  @P0 FFMA.FTZ R0, R3, 0.93318945169448852539, -R0 ;  /* 0x3f6ee58103000823 */ /* 0x000fc80000010800 */
[----:B------:R-:W-:-:S07]  /*c6a0*/  @!P0 FFMA.FTZ R0, R3, 0.93318945169448852539, R0 ;  /* 0x3f6ee58103008823 */ /* 0x000fce0000010000 */
.L_x_28794:
[----:B------:R-:W-:Y:S05]  /*c6b0*/  BSYNC B0 ;  /* 0x0000000000007941 */ /* 0x000fea0003800000 */
.L_x_28792:
        /* <DEDUP_REMOVED lines=27> */
.L_x_28764:
        /* <DEDUP_REMOVED lines=39> */
.L_x_28797:
[----:B------:R-:W-:Y:S05]  /*cae0*/  BSYNC B0 ;  /* 0x0000000000007941 */ /* 0x000fea0003800000 */
.L_x_28796:
[----:B------:R-:W-:Y:S01]  /*caf0*/  BSSY B3, `(.L_x_28798) ;  /* 0x0000007000037945 */ /* 0x000fe20003800000 */
[----:B------:R-:W-:-:S03]  /*cb00*/  FFMA R0, R0, R6, R5 ;  /* 0x0000000600007223 */ /* 0x000fc60000000005 */
[----:B------:R-:W-:Y:S05]  /*cb10*/  @!P0 BRA `(.L_x_28799) ;  /* 0x0000000000108947 */ /* 0x000fea0003800000 */
[----:B------:R-:W-:Y:S01]  /*cb20*/  HFMA2.MMA R0, -RZ, RZ, 1.875, 0 ;  /* 0x3f800000ff007435 */ /* 0x000fe200000001ff */
[----:B------:R-:W-:Y:S02]  /*cb30*/  MOV R25, R29 ;  /* 0x0000001d00197202 */ /* 0x000fe40000000f00 */
[----:B------:R-:W-:-:S08]  /*cb40*/  MOV R2, 0xcb60 ;  /* 0x0000cb6000027802 */ /* 0x000fd00000000f00 */
[----:B-123--:R-:W-:Y:S05]  /*cb50*/  CALL.REL.NOINC `($__internal_69_$__cuda_sm3x_div_rn_ftz_f32_slowpath) ;  /* 0x000001fc00c47944 */ /* 0x00efea0003c00000 */
.L_x_28799:
[----:B------:R-:W-:Y:S05]  /*cb60*/  BSYNC B3 ;  /* 0x0000000000037941 */ /* 0x000fea0003800000 */
.L_x_28798:
        /* <DEDUP_REMOVED lines=18> */
.L_x_28801:
[----:B------:R-:W-:Y:S02]  /*cc90*/  ISETP.GE.AND P0, PT, R8, RZ, PT ;  /* 0x000000ff0800720c */ /* 0x000fe40003f06270 */
[----:B------:R-:W-:-:S11]  /*cca0*/  MOV R3, 0x3fd774eb ;  /* 0x3fd774eb00037802 */ /* 0x000fd60000000f00 */
[----:B------:R-:W-:-:S04]  /*ccb0*/  @P0 FFMA.FTZ R0, R3, 0.93318945169448852539, -R0 ;  /* 0x3f6ee58103000823 */ /* 0x000fc80000010800 */
[----:B------:R-:W-:-:S07]  /*ccc0*/  @!P0 FFMA.FTZ R0, R3, 0.93318945169448852539, R0 ;  /* 0x3f6ee58103008823 */ /* 0x000fce0000010000 */
.L_x_28802:
[----:B------:R-:W-:Y:S05]  /*ccd0*/  BSYNC B0 ;  /* 0x0000000000007941 */ /* 0x000fea0003800000 */
.L_x_28800:
        /* <DEDUP_REMOVED lines=10> */
.L_x_28795:
        /* <DEDUP_REMOVED lines=13> */
.L_x_28804:
[----:B------:R-:W-:Y:S05]  /*ce50*/  BSYNC B3 ;  /* 0x0000000000037941 */ /* 0x000fea0003800000 */
.L_x_28803:
        /* <DEDUP_REMOVED lines=18> */
.L_x_28806:
[----:B------:R-:W-:Y:S02]  /*cf80*/  ISETP.GE.AND P0, PT, R8, RZ, PT ;  /* 0x000000ff0800720c */ /* 0x000fe40003f06270 */
[----:B------:R-:W-:-:S11]  /*cf90*/  MOV R3, 0x3fd774eb ;  /* 0x3fd774eb00037802 */ /* 0x000fd60000000f00 */
[----:B------:R-:W-:-:S04]  /*cfa0*/  @P0 FFMA.FTZ R0, R3, 0.93318945169448852539, -R0 ;  /* 0x3f6ee58103000823 */ /* 0x000fc80000010800 */
[----:B------:R-:W-:-:S07]  /*cfb0*/  @!P0 FFMA.FTZ R0, R3, 0.93318945169448852539, R0 ;  /* 0x3f6ee58103008823 */ /* 0x000fce0000010000 */
.L_x_28807:
[----:B------:R-:W-:Y:S05]  /*cfc0*/  BSYNC B0 ;  /* 0x0000000000007941 */ /* 0x000fea0003800000 */
.L_x_28805:
        /* <DEDUP_REMOVED lines=11> */
.L_x_28763:
        /* <DEDUP_REMOVED lines=34> */
.L_x_28809:
[----:B------:R-:W-:Y:S05]  /*d2a0*/  BSYNC B3 ;  /* 0x0000000000037941 */ /* 0x000fea0003800000 */
.L_x_28808:
        /* <DEDUP_REMOVED lines=18> */
.L_x_28811:
[----:B------:R-:W-:Y:S02]  /*d3d0*/  ISETP.GE.AND P0, PT, R8, RZ, PT ;  /* 0x000000ff0800720c */ /* 0x000fe40003f06270 */
[----:B------:R-:W-:-:S11]  /*d3e0*/  MOV R3, 0x3fd774eb ;  /* 0x3fd774eb00037802 */ /* 0x000fd60000000f00 */
[----:B------:R-:W-:-:S04]  /*d3f0*/  @P0 FFMA.FTZ R0, R3, 0.93318945169448852539, -R0 ;  /* 0x3f6ee58103000823 */ /* 0x000fc80000010800 */
[----:B------:R-:W-:-:S07]  /*d400*/  @!P0 FFMA.FTZ R0, R3, 0.93318945169448852539, R0 ;  /* 0x3f6ee58103008823 */ /* 0x000fce0000010000 */
.L_x_28812:
[----:B------:R-:W-:Y:S05]  /*d410*/  BSYNC B0 ;  /* 0x0000000000007941 */ /* 0x000fea0003800000 */
.L_x_28810:
        /* <DEDUP_REMOVED lines=11> */
.L_x_28762:
        /* <DEDUP_REMOVED lines=26> */
.L_x_28814:
[----:B------:R-:W-:Y:S05]  /*d670*/  BSYNC B3 ;  /* 0x0000000000037941 */ /* 0x000fea0003800000 */
.L_x_28813:
        /* <DEDUP_REMOVED lines=18> */
.L_x_28816:
[----:B------:R-:W-:Y:S02]  /*d7a0*/  ISETP.GE.AND P0, PT, R8, RZ, PT ;  /* 0x000000ff0800720c */ /* 0x000fe40003f06270 */
[----:B------:R-:W-:-:S11]  /*d7b0*/  MOV R3, 0x3fd774eb ;  /* 0x3fd774eb00037802 */ /* 0x000fd60000000f00 */
[----:B------:R-:W-:-:S04]  /*d7c0*/  @P0 FFMA.FTZ R0, R3, 0.93318945169448852539, -R0 ;  /* 0x3f6ee58103000823 */ /* 0x000fc80000010800 */
[----:B------:R-:W-:-:S07]  /*d7d0*/  @!P0 FFMA.FTZ R0, R3, 0.93318945169448852539, R0 ;  /* 0x3f6ee58103008823 */ /* 0x000fce0000010000 */
.L_x_28817:
[----:B------:R-:W-:Y:S05]  /*d7e0*/  BSYNC B0 ;  /* 0x0000000000007941 */ /* 0x000fea0003800000 */
.L_x_28815:
        /* <DEDUP_REMOVED lines=12> */
.L_x_28774:
[----:B------:R-:W-:Y:S05]  /*d8b0*/  BSYNC B2 ;  /* 0x0000000000027941 */ /* 0x000fea0003800000 */
.L_x_28761:
        /* <DEDUP_REMOVED lines=43> */
.L_x_28821:
        /* <DEDUP_REMOVED lines=10> */
.L_x_28820:
[----:B------:R-:W-:-:S04]  /*dc10*/  FMUL.RZ R4, R4, 0.15915493667125701904 ;  /* 0x3e22f98304047820 */ /* 0x000fc8000040c000 */
[----:B------:R4:W0:Y:S08]  /*dc20*/  MUFU.SIN R9, R4 ;  /* 0x0000000400097308 */ /* 0x0008300000000400 */
[----:B------:R4:W0:Y:S01]  /*dc30*/  MUFU.COS R8, R4 ;  /* 0x0000000400087308 */ /* 0x0008220000000000 */
[----:B------:R-:W-:Y:S05]  /*dc40*/  BRA `(.L_x_28822) ;  /* 0x00000000000c7947 */ /* 0x000fea0003800000 */
.L_x_28819:
[----:B------:R-:W-:Y:S01]  /*dc50*/  FMUL.FTZ R8, R30, 1.4426950216293334961 ;  /* 0x3fb8aa3b1e087820 */ /* 0x000fe20000410000 */
[----:B------:R-:W-:-:S05]  /*dc60*/  MOV R9, R4 ;  /* 0x0000000400097202 */ /* 0x000fca0000000f00 */
[----:B------:R-:W4:Y:S02]  /*dc70*/  MUFU.EX2 R8, R8 ;  /* 0x0000000800087308 */ /* 0x000f240000000800 */
.L_x_28822:
[----:B------:R-:W-:Y:S05]  /*dc80*/  BSYNC B0 ;  /* 0x0000000000007941 */ /* 0x000fea0003800000 */
.L_x_28818:
        /* <DEDUP_REMOVED lines=61> */
.L_x_28830:
[----:B------:R-:W-:Y:S05]  /*e060*/  BSYNC B0 ;  /* 0x0000000000007941 */ /* 0x000fea0003800000 */
.L_x_28829:
[----:B------:R-:W-:Y:S01]  /*e070*/  BSSY B3, `(.L_x_28831) ;  /* 0x0000007000037945 */ /* 0x000fe20003800000 */
[----:B------:R-:W-:-:S03]  /*e080*/  FFMA R0, R4, R6, R5 ;  /* 0x0000000604007223 */ /* 0x000fc60000000005 */
[----:B------:R-:W-:Y:S05]  /*e090*/  @!P0 BRA `(.L_x_28832) ;  /* 0x0000000000108947 */ /* 0x000fea0003800000 */
[----:B------:R-:W-:Y:S02]  /*e0a0*/  MOV R25, R29 ;  /* 0x0000001d00197202 */ /* 0x000fe40000000f00 */
[----:B------:R-:W-:Y:S02]  /*e0b0*/  MOV R0, R32 ;  /* 0x0000002000007202 */ /* 0x000fe40000000f00 */
[----:B------:R-:W-:-:S07]  /*e0c0*/  MOV R2, 0xe0e0 ;  /* 0x0000e0e000027802 */ /* 0x000fce0000000f00 */
[----:B0123--:R-:W-:Y:S05]  /*e0d0*/  CALL.REL.NOINC `($__internal_69_$__cuda_sm3x_div_rn_ftz_f32_slowpath) ;  /* 0x000001e800647944 */ /* 0x00ffea0003c00000 */
.L_x_28832:
[----:B------:R-:W-:Y:S05]  /*e0e0*/  BSYNC B3 ;  /* 0x0000000000037941 */ /* 0x000fea0003800000 */
.L_x_28831:
        /* <DEDUP_REMOVED lines=18> */
.L_x_28834:
[----:B------:R-:W-:Y:S02]  /*e210*/  ISETP.GE.AND P0, PT, R10, RZ, PT ;  /* 0x000000ff0a00720c */ /* 0x000fe40003f06270 */
[----:B------:R-:W-:-:S11]  /*e220*/  MOV R3, 0x3fd774eb ;  /* 0x3fd774eb00037802 */ /* 0x000fd60000000f00 */
[----:B------:R-:W-:-:S04]  /*e230*/  @P0 FFMA.FTZ R0, R3, 0.93318945169448852539, -R0 ;  /* 0x3f6ee58103000823 */ /* 0x000fc80000010800 */
[----:B------:R-:W-:-:S07]  /*e240*/  @!P0 FFMA.FTZ R0, R3, 0.93318945169448852539, R0 ;  /* 0x3f6ee58103008823 */ /* 0x000fce0000010000 */
.L_x_28835:
[----:B------:R-:W-:Y:S05]  /*e250*/  BSYNC B0 ;  /* 0x0000000000007941 */ /* 0x000fea0003800000 */
.L_x_28833:
        /* <DEDUP_REMOVED lines=12> */
.L_x_28828:
        /* <DEDUP_REMOVED lines=17> */
.L_x_28839:
[----:B------:R-:W-:Y:S05]  /*e430*/  BSYNC B3 ;  /* 0x0000000000037941 */ /* 0x000fea0003800000 */
.L_x_28838:
        /* <DEDUP_REMOVED lines=18> */
.L_x_28841:
[----:B------:R-:W-:Y:S02]  /*e560*/  ISETP.GE.AND P0, PT, R10, RZ, PT ;  /* 0x000000ff0a00720c */ /* 0x000fe40003f06270 */
[----:B------:R-:W-:-:S11]  /*e570*/  MOV R3, 0x3fd774eb ;  /* 0x3fd774eb00037802 */ /* 0x000fd60000000f00 */
[----:B------:R-:W-:-:S04]  /*e580*/  @P0 FFMA.FTZ R0, R3, 0.93318945169448852539, -R0 ;  /* 0x3f6ee58103000823 */ /* 0x000fc80000010800 */
[----:B------:R-:W-:-:S07]  /*e590*/  @!P0 FFMA.FTZ R0, R3, 0.93318945169448852539, R0 ;  /* 0x3f6ee58103008823 */ /* 0x000fce0000010000 */
.L_x_28842:
[----:B------:R-:W-:Y:S05]  /*e5a0*/  BSYNC B0 ;  /* 0x0000000000007941 */ /* 0x000fea0003800000 */
.L_x_28840:
        /* <DEDUP_REMOVED lines=13> */
.L_x_28837:
        /* <DEDUP_REMOVED lines=25> */
.L_x_28844:
        /* <DEDUP_REMOVED lines=40> */
.L_x_28843:
        /* <DEDUP_REMOVED lines=48> */
.L_x_28846:
[----:B------:R-:W-:Y:S05]  /*ed90*/  BSYNC B0 ;  /* 0x0000000000007941 */ /* 0x000fea0003800000 */
.L_x_28845:
[----:B------:R-:W-:Y:S01]  /*eda0*/  BSSY B3, `(.L_x_28847) ;  /* 0x0000007000037945 */ /* 0x000fe20003800000 */
[----:B------:R-:W-:-:S03]  /*edb0*/  FFMA R0, R4, R2, R5 ;  /* 0x0000000204007223 */ /* 0x000fc60000000005 */
[----:B------:R-:W-:Y:S05]  /*edc0*/  @!P3 BRA `(.L_x_28848) ;  /* 0x000000000010b947 */ /* 0x000fea0003800000 */
[----:B------:R-:W-:Y:S02]  /*edd0*/  MOV R25, R29 ;  /* 0x0000001d00197202 */ /* 0x000fe40000000f00 */
[----:B------:R-:W-:Y:S02]  /*ede0*/  MOV R0, R32 ;  /* 0x0000002000007202 */ /* 0x000fe40000000f00 */
[----:B------:R-:W-:-:S07]  /*edf0*/  MOV R2, 0xee10 ;  /* 0x0000ee1000027802 */ /* 0x000fce0000000f00 */
[----:B0123--:R-:W-:Y:S05]  /*ee00*/  CALL.REL.NOINC `($__internal_69_$__cuda_sm3x_div_rn_ftz_f32_slowpath) ;  /* 0x000001dc00187944 */ /* 0x00ffea0003c00000 */
.L_x_28848:
[----:B------:R-:W-:Y:S05]  /*ee10*/  BSYNC B3 ;  /* 0x0000000000037941 */ /* 0x000fea0003800000 */
.L_x_28847:
        /* <DEDUP_REMOVED lines=18> */
.L_x_28850:
[----:B------:R-:W-:Y:S02]  /*ef40*/  ISETP.GE.AND P0, PT, R10, RZ, PT ;  /* 0x000000ff0a00720c */ /* 0x000fe40003f06270 */
[----:B------:R-:W-:-:S11]  /*ef50*/  MOV R3, 0x3fd774eb ;  /* 0x3fd774eb00037802 */ /* 0x000fd60000000f00 */
[----:B------:R-:W-:-:S04]  /*ef60*/  @P0 FFMA.FTZ R0, R3, 0.93318945169448852539, -R0 ;  /* 0x3f6ee58103000823 */ /* 0x000fc80000010800 */
[----:B------:R-:W-:-:S07]  /*ef70*/  @!P0 FFMA.FTZ R0, R3, 0.93318945169448852539, R0 ;  /* 0x3f6ee58103008823 */ /* 0x000fce0000010000 */
.L_x_28851:
[----:B------:R-:W-:Y:S05]  /*ef80*/  BSYNC B0 ;  /* 0x0000000000007941 */ /* 0x000fea0003800000 */
.L_x_28849:
        /* <DEDUP_REMOVED lines=12> */
.L_x_28827:
        /* <DEDUP_REMOVED lines=13> */
.L_x_28853:
[----:B------:R-:W-:Y:S05]  /*f120*/  BSYNC B3 ;  /* 0x0000000000037941 */ /* 0x000fea0003800000 */
.L_x_28852:
        /* <DEDUP_REMOVED lines=18> */
.L_x_28855:
[----:B------:R-:W-:Y:S02]  /*f250*/  ISETP.GE.AND P0, PT, R10, RZ, PT ;  /* 0x000000ff0a00720c */ /* 0x000fe40003f06270 */
[----:B------:R-:W-:-:S11]  /*f260*/  MOV R3, 0x3fd774eb ;  /* 0x3fd774eb00037802 */ /* 0x000fd60000000f00 */
[----:B------:R-:W-:-:S04]  /*f270*/  @P0 FFMA.FTZ R0, R3, 0.93318945169448852539, -R0 ;  /* 0x3f6ee58103000823 */ /* 0x000fc80000010800 */
[----:B------:R-:W-:-:S07]  /*f280*/  @!P0 FFMA.FTZ R0, R3, 0.93318945169448852539, R0 ;  /* 0x3f6ee58103008823 */ /* 0x000fce0000010000 */
.L_x_28856:
[----:B------:R-:W-:Y:S05]  /*f290*/  BSYNC B0 ;  /* 0x0000000000007941 */ /* 0x000fea0003800000 */
.L_x_28854:
        /* <DEDUP_REMOVED lines=27> */
.L_x_28826:
        /* <DEDUP_REMOVED lines=39> */
.L_x_28859:
[----:B------:R-:W-:Y:S05]  /*f6c0*/  BSYNC B0 ;  /* 0x0000000000007941 */ /* 0x000fea0003800000 */
.L_x_28858:
[----:B------:R-:W-:Y:S01]  /*f6d0*/  BSSY B3, `(.L_x_28860) ;  /* 0x0000007000037945 */ /* 0x000fe20003800000 */
[----:B------:R-:W-:-:S03]  /*f6e0*/  FFMA R0, R0, R6, R5 ;  /* 0x0000000600007223 */ /* 0x000fc60000000005 */
[----:B------:R-:W-:Y:S05]  /*f6f0*/  @!P0 BRA `(.L_x_28861) ;  /* 0x0000000000108947 */ /* 0x000fea0003800000 */
[----:B------:R-:W-:Y:S01]  /*f700*/  HFMA2.MMA R0, -RZ, RZ, 1.875, 0 ;  /* 0x3f800000ff007435 */ /* 0x000fe200000001ff */
[----:B------:R-:W-:Y:S02]  /*f710*/  MOV R25, R29 ;  /* 0x0000001d00197202 */ /* 0x000fe40000000f00 */
[----:B------:R-:W-:-:S08]  /*f720*/  MOV R2, 0xf740 ;  /* 0x0000f74000027802 */ /* 0x000fd00000000f00 */
[----:B-123--:R-:W-:Y:S05]  /*f730*/  CALL.REL.NOINC `($__internal_69_$__cuda_sm3x_div_rn_ftz_f32_slowpath) ;  /* 0x000001d000cc7944 */ /* 0x00efea0003c00000 */
.L_x_28861:
[----:B------:R-:W-:Y:S05]  /*f740*/  BSYNC B3 ;  /* 0x0000000000037941 */ /* 0x000fea0003800000 */
.L_x_28860:
        /* <DEDUP_REMOVED lines=18> */
.L_x_28863:
[----:B------:R-:W-:Y:S02]  /*f870*/  ISETP.GE.AND P0, PT, R10, RZ, PT ;  /* 0x000000ff0a00720c */ /* 0x000fe40003f06270 */
[----:B------:R-:W-:-:S11]  /*f880*/  MOV R3, 0x3fd774eb ;  /* 0x3fd774eb00037802 */ /* 0x000fd60000000f00 */
[----:B------:R-:W-:-:S04]  /*f890*/  @P0 FFMA.FTZ R0, R3, 0.93318945169448852539, -R0 ;  /* 0x3f6ee58103000823 */ /* 0x000fc80000010800 */
[----:B------:R-:W-:-:S07]  /*f8a0*/  @!P0 FFMA.FTZ R0, R3, 0.93318945169448852539, R0 ;  /* 0x3f6ee58103008823 */ /* 0x000fce0000010000 */
.L_x_28864:
[----:B------:R-:W-:Y:S05]  /*f8b0*/  BSYNC B0 ;  /* 0x0000000000007941 */ /* 0x000fea0003800000 */
.L_x_28862:
        /* <DEDUP_REMOVED lines=10> */
.L_x_28857:
        /* <DEDUP_REMOVED lines=13> */
.L_x_28866:
[----:B------:R-:W-:Y:S05]  /*fa30*/  BSYNC B3 ;  /* 0x0000000000037941 */ /* 0x000fea0003800000 */
.L_x_28865:
        /* <DEDUP_REMOVED lines=18> */
.L_x_28868:
[----:B------:R-:W-:Y:S02]  /*fb60*/  ISETP.GE.AND P0, PT, R10, RZ, PT ;  /* 0x000000ff0a00720c */ /* 0x000fe40003f06270 */
[----:B------:R-:W-:-:S11]  /*fb70*/  MOV R3, 0x3fd774eb ;  /* 0x3fd774eb00037802 */ /* 0x000fd60000000f00 */
[----:B------:R-:W-:-:S04]  /*fb80*/  @P0 FFMA.FTZ R0, R3, 0.93318945169448852539, -R0 ;  /* 0x3f6ee58103000823 */ /* 0x000fc80000010800 */
[----:B------:R-:W-:-:S07]  /*fb90*/  @!P0 FFMA.FTZ R0, R3, 0.93318945169448852539, R0 ;  /* 0x3f6ee58103008823 */ /* 0x000fce0000010000 */
.L_x_28869:
[----:B------:R-:W-:Y:S05]  /*fba0*/  BSYNC B0 ;  /* 0x0000000000007941 */ /* 0x000fea0003800000 */
.L_x_28867:
        /* <DEDUP_REMOVED lines=11> */
.L_x_28825:
        /* <DEDUP_REMOVED lines=34> */
.L_x_28871:
[----:B------:R-:W-:Y:S05]  /*fe80*/  BSYNC B3 ;  /* 0x0000000000037941 */ /* 0x000fea0003800000 */
.L_x_28870:
        /* <DEDUP_REMOVED lines=18> */
.L_x_28873:
[----:B------:R-:W-:Y:S02]  /*ffb0*/  ISETP.GE.AND P0, PT, R10, RZ, PT ;  /* 0x000000ff0a00720c */ /* 0x000fe40003f06270 */
[----:B------:R-:W-:-:S11]  /*ffc0*/  MOV R3, 0x3fd774eb ;  /* 0x3fd774eb00037802 */ /* 0x000fd60000000f00 */
[----:B------:R-:W-:-:S04]  /*ffd0*/  @P0 FFMA.FTZ R0, R3, 0.93318945169448852539, -R0 ;  /* 0x3f6ee58103000823 */ /* 0x000fc80000010800 */
[----:B------:R-:W-:-:S07]  /*ffe0*/  @!P0 FFMA.FTZ R0, R3, 0.93318945169448852539, R0 ;  /* 0x3f6ee58103008823 */ /* 0x000fce0000010000 */
.L_x_28874:
[----:B------:R-:W-:Y:S05]  /*fff0*/  BSYNC B0 ;  /* 0x0000000000007941 */ /* 0x000fea0003800000 */
.L_x_28872:
        /* <DEDUP_REMOVED lines=11> */
.L_x_28824:
        /* <DEDUP_REMOVED lines=26> */
.L_x_28876:
[----:B------:R-:W-:Y:S05]  /*10250*/  BSYNC B3 ;  /* 0x0000000000037941 */ /* 0x000fea0003800000 */
.L_x_28875:
        /* <DEDUP_REMOVED lines=18> */
.L_x_28878:
[----:B------:R-:W-:Y:S02]  /*10380*/  ISETP.GE.AND P0, PT, R10, RZ, PT ;  /* 0x000000ff0a00720c */ /* 0x000fe40003f06270 */
[----:B------:R-:W-:-:S11]  /*10390*/  MOV R3, 0x3fd774eb ;  /* 0x3fd774eb00037802 */ /* 0x000fd60000000f00 */
[----:B------:R-:W-:-:S04]  /*103a0*/  @P0 FFMA.FTZ R0, R3, 0.93318945169448852539, -R0 ;  /* 0x3f6ee58103000823 */ /* 0x000fc80000010800 */
[----:B------:R-:W-:-:S07]  /*103b0*/  @!P0 FFMA.FTZ R0, R3, 0.93318945169448852539, R0 ;  /* 0x3f6ee58103008823 */ /* 0x000fce0000010000 */
.L_x_28879:
[----:B------:R-:W-:Y:S05]  /*103c0*/  BSYNC B0 ;  /* 0x0000000000007941 */ /* 0x000fea0003800000 */
.L_x_28877:
        /* <DEDUP_REMOVED lines=12> */
.L_x_28836:
[----:B------:R-:W-:Y:S05]  /*10490*/  BSYNC B2 ;  /* 0x0000000000027941 */ /* 0x000fea0003800000 */
.L_x_28823:
        /* <DEDUP_REMOVED lines=43> */
.L_x_28883:
        /* <DEDUP_REMOVED lines=10> */
.L_x_28882:
[----:B------:R-:W-:-:S04]  /*107f0*/  FMUL.RZ R4, R4, 0.15915493667125701904 ;  /* 0x3e22f98304047820 */ /* 0x000fc8000040c000 */
[----:B------:R4:W0:Y:S08]  /*10800*/  MUFU.SIN R11, R4 ;  /* 0x00000004000b7308 */ /* 0x0008300000000400 */
[----:B------:R4:W0:Y:S01]  /*10810*/  MUFU.COS R10, R4 ;  /* 0x00000004000a7308 */ /* 0x0008220000000000 */
[----:B------:R-:W-:Y:S05]  /*10820*/  BRA `(.L_x_28884) ;  /* 0x00000000000c7947 */ /* 0x000fea0003800000 */
.L_x_28881:
[----:B------:R-:W-:Y:S01]  /*10830*/  FMUL.FTZ R10, R30, 1.4426950216293334961 ;  /* 0x3fb8aa3b1e0a7820 */ /* 0x000fe20000410000 */
[----:B------:R-:W-:-:S05]  /*10840*/  MOV R11, R4 ;  /* 0x00000004000b7202 */ /* 0x000fca0000000f00 */
[----:B------:R-:W4:Y:S02]  /*10850*/  MUFU.EX2 R10, R10 ;  /* 0x0000000a000a7308 */ /* 0x000f240000000800 */
.L_x_28884:
[----:B------:R-:W-:Y:S05]  /*10860*/  BSYNC B0 ;  /* 0x0000000000007941 */ /* 0x000fea0003800000 */
.L_x_28880:
        /* <DEDUP_REMOVED lines=61> */
.L_x_28892:
[----:B------:R-:W-:Y:S05]  /*10c40*/  BSYNC B0 ;  /* 0x0000000000007941 */ /* 0x000fea0003800000 */
.L_x_28891:
[----:B------:R-:W-:Y:S01]  /*10c50*/  BSSY B3, `(.L_x_28893) ;  /* 0x0000007000037945 */ /* 0x000fe20003800000 */
[----:B------:R-:W-:-:S03]  /*10c60*/  FFMA R0, R4, R6, R5 ;  /* 0x0000000604007223 */ /* 0x000fc60000000005 */
[----:B------:R-:W-:Y:S05]  /*10c70*/  @!P0 BRA `(.L_x_28894) ;  /* 0x0000000000108947 */ /* 0x000fea0003800000 */
[----:B------:R-:W-:Y:S02]  /*10c80*/  MOV R25, R29 ;  /* 0x0000001d00197202 */ /* 0x000fe40000000f00 */
[----:B------:R-:W-:Y:S02]  /*10c90*/  MOV R0, R32 ;  /* 0x0000002000007202 */ /* 0x000fe40000000f00 */
[----:B------:R-:W-:-:S07]  /*10ca0*/  MOV R2, 0x10cc0 ;  /* 0x00010cc000027802 */ /* 0x000fce0000000f00 */
[----:B0123--:R-:W-:Y:S05]  /*10cb0*/  CALL.REL.NOINC `($__internal_69_$__cuda_sm3x_div_rn_ftz_f32_slowpath) ;  /* 0x000001bc006c7944 */ /* 0x00ffea0003c00000 */
.L_x_28894:
[----:B------:R-:W-:Y:S05]  /*10cc0*/  BSYNC B3 ;  /* 0x0000000000037941 */ /* 0x000fea0003800000 */
.L_x_28893:
        /* <DEDUP_REMOVED lines=18> */
.L_x_28896:
[----:B------:R-:W-:Y:S02]  /*10df0*/  ISETP.GE.AND P0, PT, R12, RZ, PT ;  /* 0x000000ff0c00720c */ /* 0x000fe40003f06270 */
[----:B------:R-:W-:-:S11]  /*10e00*/  MOV R3, 0x3fd774eb ;  /* 0x3fd774eb00037802 */ /* 0x000fd60000000f00 */
[----:B------:R-:W-:-:S04]  /*10e10*/  @P0 FFMA.FTZ R0, R3, 0.93318945169448852539, -R0 ;  /* 0x3f6ee58103000823 */ /* 0x000fc80000010800 */
[----:B------:R-:W-:-:S07]  /*10e20*/  @!P0 FFMA.FTZ R0, R3, 0.93318945169448852539, R0 ;  /* 0x3f6ee58103008823 */ /* 0x000fce0000010000 */
.L_x_28897:
[----:B------:R-:W-:Y:S05]  /*10e30*/  BSYNC B0 ;  /* 0x0000000000007941 */ /* 0x000fea0003800000 */
.L_x_28895:
        /* <DEDUP_REMOVED lines=12> */
.L_x_28890:
        /* <DEDUP_REMOVED lines=17> */
.L_x_28901:
[----:B------:R-:W-:Y:S05]  /*11010*/  BSYNC B3 ;  /* 0x0000000000037941 */ /* 0x000fea0003800000 */
.L_x_28900:
        /* <DEDUP_REMOVED lines=18> */
.L_x_28903:
[----:B------:R-:W-:Y:S02]  /*11140*/  ISETP.GE.AND P0, PT, R12, RZ, PT ;  /* 0x000000ff0c00720c */ /* 0x000fe40003f06270 */
[----:B------:R-:W-:-:S11]  /*11150*/  MOV R3, 0x3fd774eb ;  /* 0x3fd774eb00037802 */ /* 0x000fd60000000f00 */
[----:B------:R-:W-:-:S04]  /*11160*/  @P0 FFMA.FTZ R0, R3, 0.93318945169448852539, -R0 ;  /* 0x3f6ee58103000823 */ /* 0x000fc80000010800 */
[----:B------:R-:W-:-:S07]  /*11170*/  @!P0 FFMA.FTZ R0, R3, 0.93318945169448852539, R0 ;  /* 0x3f6ee58103008823 */ /* 0x000fce0000010000 */
.L_x_28904:
[----:B------:R-:W-:Y:S05]  /*11180*/  BSYNC B0 ;  /* 0x0000000000007941 */ /* 0x000fea0003800000 */
.L_x_28902:
        /* <DEDUP_REMOVED lines=13> */
.L_x_28899:
        /* <DEDUP_REMOVED lines=25> */
.L_x_28906:
        /* <DEDUP_REMOVED lines=40> */
.L_x_28905:
        /* <DEDUP_REMOVED lines=48> */
.L_x_28908:
[----:B------:R-:W-:Y:S05]  /*11970*/  BSYNC B0 ;  /* 0x0000000000007941 */ /* 0x000fea0003800000 */
.L_x_28907:
[----:B------:R-:W-:Y:S01]  /*11980*/  BSSY B3, `(.L_x_28909) ;  /* 0x0000007000037945 */ /* 0x000fe20003800000 */
[----:B------:R-:W-:-:S03]  /*11990*/  FFMA R0, R4, R2, R5 ;  /* 0x0000000204007223 */ /* 0x000fc60000000005 */
[----:B------:R-:W-:Y:S05]  /*119a0*/  @!P3 BRA `(.L_x_28910) ;  /* 0x000000000010b947 */ /* 0x000fea0003800000 */
[----:B------:R-:W-:Y:S02]  /*119b0*/  MOV R25, R29 ;  /* 0x0000001d00197202 */ /* 0x000fe40000000f00 */
[----:B------:R-:W-:Y:S02]  /*119c0*/  MOV R0, R32 ;  /* 0x0000002000007202 */ /* 0x000fe40000000f00 */
[----:B------:R-:W-:-:S07]  /*119d0*/  MOV R2, 0x119f0 ;  /* 0x000119f000027802 */ /* 0x000fce0000000f00 */
[----:B0123--:R-:W-:Y:S05]  /*119e0*/  CALL.REL.NOINC `($__internal_69_$__cuda_sm3x_div_rn_ftz_f32_slowpath) ;  /* 0x000001b000207944 */ /* 0x00ffea0003c00000 */
.L_x_28910:
[----:B------:R-:W-:Y:S05]  /*119f0*/  BSYNC B3 ;  /* 0x0000000000037941 */ /* 0x000fea0003800000 */
.L_x_28909:
        /* <DEDUP_REMOVED lines=18> */
.L_x_28912:
[----:B------:R-:W-:Y:S02]  /*11b20*/  ISETP.GE.AND P0, PT, R12, RZ, PT ;  /* 0x000000ff0c00720c */ /* 0x000fe40003f06270 */
[----:B------:R-:W-:-:S11]  /*11b30*/  MOV R3, 0x3fd774eb ;  /* 0x3fd774eb00037802 */ /* 0x000fd60000000f00 */
[----:B------:R-:W-:-:S04]  /*11b40*/  @P0 FFMA.FTZ R0, R3, 0.93318945169448852539, -R0 ;  /* 0x3f6ee58103000823 */ /* 0x000fc80000010800 */
[----:B------:R-:W-:-:S07]  /*11b50*/  @!P0 FFMA.FTZ R0, R3, 0.93318945169448852539, R0 ;  /* 0x3f6ee58103008823 */ /* 0x000fce0000010000 */
.L_x_28913:
[----:B------:R-:W-:Y:S05]  /*11b60*/  BSYNC B0 ;  /* 0x0000000000007941 */ /* 0x000fea0003800000 */
.L_x_28911:
        /* <DEDUP_REMOVED lines=12> */
.L_x_28889:
        /* <DEDUP_REMOVED lines=13> */
.L_x_28915:
[----:B------:R-:W-:Y:S05]  /*11d00*/  BSYNC B3 ;  /* 0x0000000000037941 */ /* 0x000fea0003800000 */
.L_x_28914:
        /* <DEDUP_REMOVED lines=18> */
.L_x_28917:
[----:B------:R-:W-:Y:S02]  /*11e30*/  ISETP.GE.AND P0, PT, R12, RZ, PT ;  /* 0x000000ff0c00720c */ /* 0x000fe40003f06270 */
[----:B------:R-:W-:-:S11]  /*11e40*/  MOV R3, 0x3fd774eb ;  /* 0x3fd774eb00037802 */ /* 0x000fd60000000f00 */
[----:B------:R-:W-:-:S04]  /*11e50*/  @P0 FFMA.FTZ R0, R3, 0.93318945169448852539, -R0 ;  /* 0x3f6ee58103000823 */ /* 0x000fc80000010800 */
[----:B------:R-:W-:-:S07]  /*11e60*/  @!P0 FFMA.FTZ R0, R3, 0.93318945169448852539, R0 ;  /* 0x3f6ee58103008823 */ /* 0x000fce0000010000 */
.L_x_28918:
[----:B------:R-:W-:Y:S05]  /*11e70*/  BSYNC B0 ;  /* 0x0000000000007941 */ /* 0x000fea0003800000 */
.L_x_28916:
        /* <DEDUP_REMOVED lines=27> */
.L_x_28888:
        /* <DEDUP_REMOVED lines=39> */
.L_x_28921:
[----:B------:R-:W-:Y:S05]  /*122a0*/  BSYNC B0 ;  /* 0x0000000000007941 */ /* 0x000fea0003800000 */
.L_x_28920:
[----:B------:R-:W-:Y:S01]  /*122b0*/  BSSY B3, `(.L_x_28922) ;  /* 0x0000007000037945 */ /* 0x000fe20003800000 */
[----:B------:R-:W-:-:S03]  /*122c0*/  FFMA R0, R0, R6, R5 ;  /* 0x0000000600007223 */ /* 0x000fc60000000005 */
[----:B------:R-:W-:Y:S05]  /*122d0*/  @!P0 BRA `(.L_x_28923) ;  /* 0x0000000000108947 */ /* 0x000fea0003800000 */
[----:B------:R-:W-:Y:S01]  /*122e0*/  HFMA2.MMA R0, -RZ, RZ, 1.875, 0 ;  /* 0x3f800000ff007435 */ /* 0x000fe200000001ff */
[----:B------:R-:W-:Y:S02]  /*122f0*/  MOV R25, R29 ;  /* 0x0000001d00197202 */ /* 0x000fe40000000f00 */
[----:B------:R-:W-:-:S08]  /*12300*/  MOV R2, 0x12320 ;  /* 0x0001232000027802 */ /* 0x000fd00000000f00 */
[----:B-123--:R-:W-:Y:S05]  /*12310*/  CALL.REL.NOINC `($__internal_69_$__cuda_sm3x_div_rn_ftz_f32_slowpath) ;  /* 0x000001a400d47944 */ /* 0x00efea0003c00000 */
.L_x_28923:
[----:B------:R-:W-:Y:S05]  /*12320*/  BSYNC B3 ;  /* 0x0000000000037941 */ /* 0x000fea0003800000 */
.L_x_28922:
        /* <DEDUP_REMOVED lines=18> */
.L_x_28925:
[----:B------:R-:W-:Y:S02]  /*12450*/  ISETP.GE.AND P0, PT, R12, RZ, PT ;  /* 0x000000ff0c00720c */ /* 0x000fe40003f06270 */
[----:B------:R-:W-:-:S11]  /*12460*/  MOV R3, 0x3fd774eb ;  /* 0x3fd774eb00037802 */ /* 0x000fd60000000f00 */
[----:B------:R-:W-:-:S04]  /*12470*/  @P0 FFMA.FTZ R0, R3, 0.93318945169448852539, -R0 ;  /* 0x3f6ee58103000823 */ /* 0x000fc80000010800 */
[----:B------:R-:W-:-:S07]  /*12480*/  @!P0 FFMA.FTZ R0, R3, 0.93318945169448852539, R0 ;  /* 0x3f6ee58103008823 */ /* 0x000fce0000010000 */
.L_x_28926:
[----:B------:R-:W-:Y:S05]  /*12490*/  BSYNC B0 ;  /* 0x0000000000007941 */ /* 0x000fea0003800000 */
.L_x_28924:
        /* <DEDUP_REMOVED lines=10> */
.L_x_28919:
        /* <DEDUP_REMOVED lines=13> */
.L_x_28928:
[----:B------:R-:W-:Y:S05]  /*12610*/  BSYNC B3 ;  /* 0x0000000000037941 */ /* 0x000fea0003800000 */
.L_x_28927:
        /* <DEDUP_REMOVED lines=18> */
.L_x_28930:
[----:B------:R-:W-:Y:S02]  /*12740*/  ISETP.GE.AND P0, PT, R12, RZ, PT ;  /* 0x000000ff0c00720c */ /* 0x000fe40003f06270 */
[----:B------:R-:W-:-:S11]  /*12750*/  MOV R3, 0x3fd774eb ;  /* 0x3fd774eb00037802 */ /* 0x000fd60000000f00 */
[----:B------:R-:W-:-:S04]  /*12760*/  @P0 FFMA.FTZ R0, R3, 0.93318945169448852539, -R0 ;  /* 0x3f6ee58103000823 */ /* 0x000fc80000010800 */
[----:B------:R-:W-:-:S07]  /*12770*/  @!P0 FFMA.FTZ R0, R3, 0.93318945169448852539, R0 ;  /* 0x3f6ee58103008823 */ /* 0x000fce0000010000 */
.L_x_28931:
[----:B------:R-:W-:Y:S05]  /*12780*/  BSYNC B0 ;  /* 0x0000000000007941 */ /* 0x000fea0003800000 */
.L_x_28929:
        /* <DEDUP_REMOVED lines=11> */
.L_x_28887:
        /* <DEDUP_REMOVED lines=34> */
.L_x_28933:
[----:B------:R-:W-:Y:S05]  /*12a60*/  BSYNC B3 ;  /* 0x0000000000037941 */ /* 0x000fea0003800000 */
.L_x_28932:
        /* <DEDUP_REMOVED lines=18> */
.L_x_28935:
[----:B------:R-:W-:Y:S02]  /*12b90*/  ISETP.GE.AND P0, PT, R12, RZ, PT ;  /* 0x000000ff0c00720c */ /* 0x000fe40003f06270 */
[----:B------:R-:W-:-:S11]  /*12ba0*/  MOV R3, 0x3fd774eb ;  /* 0x3fd774eb00037802 */ /* 0x000fd60000000f00 */
[----:B------:R-:W-:-:S04]  /*12bb0*/  @P0 FFMA.FTZ R0, R3, 0.93318945169448852539, -R0 ;  /* 0x3f6ee58103000823 */ /* 0x000fc80000010800 */
[----:B------:R-:W-:-:S07]  /*12bc0*/  @!P0 FFMA.FTZ R0, R3, 0.93318945169448852539, R0 ;  /* 0x3f6ee58103008823 */ /* 0x000fce0000010000 */
.L_x_28936:
[----:B------:R-:W-:Y:S05]  /*12bd0*/  BSYNC B0 ;  /* 0x0000000000007941 */ /* 0x000fea0003800000 */
.L_x_28934:
        /* <DEDUP_REMOVED lines=11> */
.L_x_28886:
        /* <DEDUP_REMOVED lines=26> */
.L_x_28938:
[----:B------:R-:W-:Y:S05]  /*12e30*/  BSYNC B3 ;  /* 0x0000000000037941 */ /* 0x000fea0003800000 */
.L_x_28937:
        /* <DEDUP_REMOVED lines=18> */
.L_x_28940:
[----:B------:R-:W-:Y:S02]  /*12f60*/  ISETP.GE.AND P0, PT, R12, RZ, PT ;  /* 0x000000ff0c00720c */ /* 0x000fe40003f06270 */
[----:B------:R-:W-:-:S11]  /*12f70*/  MOV R3, 0x3fd774eb ;  /* 0x3fd774eb00037802 */ /* 0x000fd60000000f00 */
[----:B------:R-:W-:-:S04]  /*12f80*/  @P0 FFMA.FTZ R0, R3, 0.93318945169448852539, -R0 ;  /* 0x3f6ee58103000823 */ /* 0x000fc80000010800 */
[----:B------:R-:W-:-:S07]  /*12f90*/  @!P0 FFMA.FTZ R0, R3, 0.93318945169448852539, R0 ;  /* 0x3f6ee58103008823 */ /* 0x000fce0000010000 */
.L_x_28941:
[----:B------:R-:W-:Y:S05]  /*12fa0*/  BSYNC B0 ;  /* 0x0000000000007941 */ /* 0x000fea0003800000 */
.L_x_28939:
        /* <DEDUP_REMOVED lines=12> */
.L_x_28898:
[----:B------:R-:W-:Y:S05]  /*13070*/  BSYNC B2 ;  /* 0x0000000000027941 */ /* 0x000fea0003800000 */
.L_x_28885:
        /* <DEDUP_REMOVED lines=43> */
.L_x_28945:
        /* <DEDUP_REMOVED lines=10> */
.L_x_28944:
[----:B------:R-:W-:-:S04]  /*133d0*/  FMUL.RZ R4, R4, 0.15915493667125701904 ;  /* 0x3e22f98304047820 */ /* 0x000fc8000040c000 */
[----:B------:R4:W0:Y:S08]  /*133e0*/  MUFU.SIN R13, R4 ;  /* 0x00000004000d7308 */ /* 0x0008300000000400 */
[----:B------:R4:W0:Y:S01]  /*133f0*/  MUFU.COS R12, R4 ;  /* 0x00000004000c7308 */ /* 0x0008220000000000 */
[----:B------:R-:W-:Y:S05]  /*13400*/  BRA `(.L_x_28946) ;  /* 0x00000000000c7947 */ /* 0x000fea0003800000 */
.L_x_28943:
[----:B------:R-:W-:Y:S01]  /*13410*/  FMUL.FTZ R12, R30, 1.4426950216293334961 ;  /* 0x3fb8aa3b1e0c7820 */ /* 0x000fe20000410000 */
[----:B------:R-:W-:-:S05]  /*13420*/  MOV R13, R4 ;  /* 0x00000004000d7202 */ /* 0x000fca0000000f00 */
[----:B------:R-:W4:Y:S02]  /*13430*/  MUFU.EX2 R12, R12 ;  /* 0x0000000c000c7308 */ /* 0x000f240000000800 */
.L_x_28946:
[----:B------:R-:W-:Y:S05]  /*13440*/  BSYNC B0 ;  /* 0x0000000000007941 */ /* 0x000fea0003800000 */
.L_x_28942:
        /* <DEDUP_REMOVED lines=61> */
.L_x_28954:
[----:B------:R-:W-:Y:S05]  /*13820*/  BSYNC B0 ;  /* 0x0000000000007941 */ /* 0x000fea0003800000 */
.L_x_28953:
[----:B------:R-:W-:Y:S01]  /*13830*/  BSSY B3, `(.L_x_28955) ;  /* 0x0000007000037945 */ /* 0x000fe20003800000 */
[----:B------:R-:W-:-:S03]  /*13840*/  FFMA R0, R4, R6, R5 ;  /* 0x0000000604007223 */ /* 0x000fc60000000005 */
[----:B------:R-:W-:Y:S05]  /*13850*/  @!P0 BRA `(.L_x_28956) ;  /* 0x0000000000108947 */ /* 0x000fea0003800000 */
[----:B------:R-:W-:Y:S02]  /*13860*/  MOV R25, R29 ;  /* 0x0000001d00197202 */ /* 0x000fe40000000f00 */
[----:B------:R-:W-:Y:S02]  /*13870*/  MOV R0, R32 ;  /* 0x0000002000007202 */ /* 0x000fe40000000f00 */
[----:B------:R-:W-:-:S07]  /*13880*/  MOV R2, 0x138a0 ;  /* 0x000138a000027802 */ /* 0x000fce0000000f00 */
[----:B0123--:R-:W-:Y:S05]  /*13890*/  CALL.REL.NOINC `($__internal_69_$__cuda_sm3x_div_rn_ftz_f32_slowpath) ;  /* 0x0000019000747944 */ /* 0x00ffea0003c00000 */
.L_x_28956:
[----:B------:R-:W-:Y:S05]  /*138a0*/  BSYNC B3 ;  /* 0x0000000000037941 */ /* 0x000fea0003800000 */
.L_x_28955:
        /* <DEDUP_REMOVED lines=18> */
.L_x_28958:
[----:B------:R-:W-:Y:S02]  /*139d0*/  ISETP.GE.AND P0, PT, R14, RZ, PT ;  /* 0x000000ff0e00720c */ /* 0x000fe40003f06270 */
[----:B------:R-:W-:-:S11]  /*139e0*/  MOV R3, 0x3fd774eb ;  /* 0x3fd774eb00037802 */ /* 0x000fd60000000f00 */
[----:B------:R-:W-:-:S04]  /*139f0*/  @P0 FFMA.FTZ R0, R3, 0.93318945169448852539, -R0 ;  /* 0x3f6ee58103000823 */ /* 0x000fc80000010800 */
[----:B------:R-:W-:-:S07]  /*13a00*/  @!P0 FFMA.FTZ R0, R3, 0.93318945169448852539, R0 ;  /* 0x3f6ee58103008823 */ /* 0x000fce0000010000 */
.L_x_28959:
[----:B------:R-:W-:Y:S05]  /*13a10*/  BSYNC B0 ;  /* 0x0000000000007941 */ /* 0x000fea0003800000 */
.L_x_28957:
        /* <DEDUP_REMOVED lines=12> */
.L_x_28952:
        /* <DEDUP_REMOVED lines=17> */
.L_x_28963:
[----:B------:R-:W-:Y:S05]  /*13bf0*/  BSYNC B3 ;  /* 0x0000000000037941 */ /* 0x000fea0003800000 */
.L_x_28962:
        /* <DEDUP_REMOVED lines=18> */
.L_x_28965:
[----:B------:R-:W-:Y:S02]  /*13d20*/  ISETP.GE.AND P0, PT, R14, RZ, PT ;  /* 0x000000ff0e00720c */ /* 0x000fe40003f06270 */
[----:B------:R-:W-:-:S11]  /*13d30*/  MOV R3, 0x3fd774eb ;  /* 0x3fd774eb00037802 */ /* 0x000fd60000000f00 */
[----:B------:R-:W-:-:S04]  /*13d40*/  @P0 FFMA.FTZ R0, R3, 0.93318945169448852539, -R0 ;  /* 0x3f6ee58103000823 */ /* 0x000fc80000010800 */
[----:B------:R-:W-:-:S07]  /*13d50*/  @!P0 FFMA.FTZ R0, R3, 0.93318945169448852539, R0 ;  /* 0x3f6ee58103008823 */ /* 0x000fce0000010000 */
.L_x_28966:
[----:B------:R-:W-:Y:S05]  /*13d60*/  BSYNC B0 ;  /* 0x0000000000007941 */ /* 0x000fea0003800000 */
.L_x_28964:
        /* <DEDUP_REMOVED lines=13> */
.L_x_28961:
        /* <DEDUP_REMOVED lines=25> */
.L_x_28968:
        /* <DEDUP_REMOVED lines=40> */
.L_x_28967:
        /* <DEDUP_REMOVED lines=48> */
.L_x_28970:
[----:B------:R-:W-:Y:S05]  /*14550*/  BSYNC B0 ;  /* 0x0000000000007941 */ /* 0x000fea0003800000 */
.L_x_28969:
[----:B------:R-:W-:Y:S01]  /*14560*/  BSSY B3, `(.L_x_28971) ;  /* 0x0000007000037945 */ /* 0x000fe20003800000 */
[----:B------:R-:W-:-:S03]  /*14570*/  FFMA R0, R4, R2, R5 ;  /* 0x0000000204007223 */ /* 0x000fc60000000005 */
[----:B------:R-:W-:Y:S05]  /*14580*/  @!P3 BRA `(.L_x_28972) ;  /* 0x000000000010b947 */ /* 0x000fea0003800000 */
[----:B------:R-:W-:Y:S02]  /*14590*/  MOV R25, R29 ;  /* 0x0000001d00197202 */ /* 0x000fe40000000f00 */
[----:B------:R-:W-:Y:S02]  /*145a0*/  MOV R0, R32 ;  /* 0x0000002000007202 */ /* 0x000fe40000000f00 */
[----:B------:R-:W-:-:S07]  /*145b0*/  MOV R2, 0x145d0 ;  /* 0x000145d000027802 */ /* 0x000fce0000000f00 */
[----:B0123--:R-:W-:Y:S05]  /*145c0*/  CALL.REL.NOINC `($__internal_69_$__cuda_sm3x_div_rn_ftz_f32_slowpath) ;  /* 0x0000018400287944 */ /* 0x00ffea0003c00000 */
.L_x_28972:
[----:B------:R-:W-:Y:S05]  /*145d0*/  BSYNC B3 ;  /* 0x0000000000037941 */ /* 0x000fea0003800000 */
.L_x_28971:
        /* <DEDUP_REMOVED lines=18> */
.L_x_28974:
[----:B------:R-:W-:Y:S02]  /*14700*/  ISETP.GE.AND P0, PT, R14, RZ, PT ;  /* 0x000000ff0e00720c */ /* 0x000fe40003f06270 */
[----:B------:R-:W-:-:S11]  /*14710*/  MOV R3, 0x3fd774eb ;  /* 0x3fd774eb00037802 */ /* 0x000fd60000000f00 */
[----:B------:R-:W-:-:S04]  /*14720*/  @P0 FFMA.FTZ R0, R3, 0.93318945169448852539, -R0 ;  /* 0x3f6ee58103000823 */ /* 0x000fc80000010800 */
[----:B------:R-:W-:-:S07]  /*14730*/  @!P0 FFMA.FTZ R0, R3, 0.93318945169448852539, R0 ;  /* 0x3f6ee58103008823 */ /* 0x000fce0000010000 */
.L_x_28975:
[----:B------:R-:W-:Y:S05]  /*14740*/  BSYNC B0 ;  /* 0x0000000000007941 */ /* 0x000fea0003800000 */
.L_x_28973:
        /* <DEDUP_REMOVED lines=12> */
.L_x_28951:
        /* <DEDUP_REMOVED lines=13> */
.L_x_28977:
[----:B------:R-:W-:Y:S05]  /*148e0*/  BSYNC B3 ;  /* 0x0000000000037941 */ /* 0x000fea0003800000 */
.L_x_28976:
        /* <DEDUP_REMOVED lines=18> */
.L_x_28979:
[----:B------:R-:W-:Y:S02]  /*14a10*/  ISETP.GE.AND P0, PT, R14, RZ, PT ;  /* 0x000000ff0e00720c */ /* 0x000fe40003f06270 */
[----:B------:R-:W-:-:S11]  /*14a20*/  MOV R3, 0x3fd774eb ;  /* 0x3fd774eb00037802 */ /* 0x000fd60000000f00 */
[----:B------:R-:W-:-:S04]  /*14a30*/  @P0 FFMA.FTZ R0, R3, 0.93318945169448852539, -R0 ;  /* 0x3f6ee58103000823 */ /* 0x000fc80000010800 */
[----:B------:R-:W-:-:S07]  /*14a40*/  @!P0 FFMA.FTZ R0, R3, 0.93318945169448852539, R0 ;  /* 0x3f6ee58103008823 */ /* 0x000fce0000010000 */
.L_x_28980:
[----:B------:R-:W-:Y:S05]  /*14a50*/  BSYNC B0 ;  /* 0x0000000000007941 */ /* 0x000fea0003800000 */
.L_x_28978:
        /* <DEDUP_REMOVED lines=27> */
.L_x_28950:
        /* <DEDUP_REMOVED lines=39> */
.L_x_28983:
[----:B------:R-:W-:Y:S05]  /*14e80*/  BSYNC B0 ;  /* 0x0000000000007941 */ /* 0x000fea0003800000 */
.L_x_28982:
[----:B------:R-:W-:Y:S01]  /*14e90*/  BSSY B3, `(.L_x_28984) ;  /* 0x0000007000037945 */ /* 0x000fe20003800000 */
[----:B------:R-:W-:-:S03]  /*14ea0*/  FFMA R0, R0, R6, R5 ;  /* 0x0000000600007223 */ /* 0x000fc60000000005 */
[----:B------:R-:W-:Y:S05]  /*14eb0*/  @!P0 BRA `(.L_x_28985) ;  /* 0x0000000000108947 */ /* 0x000fea0003800000 */
[----:B------:R-:W-:Y:S01]  /*14ec0*/  HFMA2.MMA R0, -RZ, RZ, 1.875, 0 ;  /* 0x3f800000ff007435 */ /* 0x000fe200000001ff */
[----:B------:R-:W-:Y:S02]  /*14ed0*/  MOV R25, R29 ;  /* 0x0000001d00197202 */ /* 0x000fe40000000f00 */
[----:B------:R-:W-:-:S08]  /*14ee0*/  MOV R2, 0x14f00 ;  /* 0x00014f0000027802 */ /* 0x000fd00000000f00 */
[----:B-123--:R-:W-:Y:S05]  /*14ef0*/  CALL.REL.NOINC `($__internal_69_$__cuda_sm3x_div_rn_ftz_f32_slowpath) ;  /* 0x0000017800dc7944 */ /* 0x00efea0003c00000 */
.L_x_28985:
[----:B------:R-:W-:Y:S05]  /*14f00*/  BSYNC B3 ;  /* 0x0000000000037941 */ /* 0x000fea0003800000 */
.L_x_28984:
        /* <DEDUP_REMOVED lines=18> */
.L_x_28987:
[----:B------:R-:W-:Y:S02]  /*15030*/  ISETP.GE.AND P0, PT, R14, RZ, PT ;  /* 0x000000ff0e00720c */ /* 0x000fe40003f06270 */
[----:B------:R-:W-:-:S11]  /*15040*/  MOV R3, 0x3fd774eb ;  /* 0x3fd774eb00037802 */ /* 0x000fd60000000f00 */
[----:B------:R-:W-:-:S04]  /*15050*/  @P0 FFMA.FTZ R0, R3, 0.93318945169448852539, -R0 ;  /* 0x3f6ee58103000823 */ /* 0x000fc80000010800 */
[----:B------:R-:W-:-:S07]  /*15060*/  @!P0 FFMA.FTZ R0, R3, 0.93318945169448852539, R0 ;  /* 0x3f6ee58103008823 */ /* 0x000fce0000010000 */
.L_x_28988:
[----:B------:R-:W-:Y:S05]  /*15070*/  BSYNC B0 ;  /* 0x0000000000007941 */ /* 0x000fea0003800000 */
.L_x_28986:
        /* <DEDUP_REMOVED lines=10> */
.L_x_28981:
        /* <DEDUP_REMOVED lines=13> */
.L_x_28990:
[----:B------:R-:W-:Y:S05]  /*151f0*/  BSYNC B3 ;  /* 0x0000000000037941 */ /* 0x000fea0003800000 */
.L_x_28989:
        /* <DEDUP_REMOVED lines=18> */
.L_x_28992:
[----:B------:R-:W-:Y:S02]  /*15320*/  ISETP.GE.AND P0, PT, R14, RZ, PT ;  /* 0x000000ff0e00720c */ /* 0x000fe40003f06270 */
[----:B------:R-:W-:-:S11]  /*15330*/  MOV R3, 0x3fd774eb ;  /* 0x3fd774eb00037802 */ /* 0x000fd60000000f00 */
[----:B------:R-:W-:-:S04]  /*15340*/  @P0 FFMA.FTZ R0, R3, 0.93318945169448852539, -R0 ;  /* 0x3f6ee58103000823 */ /* 0x000fc80000010800 */
[----:B------:R-:W-:-:S07]  /*15350*/  @!P0 FFMA.FTZ R0, R3, 0.93318945169448852539, R0 ;  /* 0x3f6ee58103008823 */ /* 0x000fce0000010000 */
.L_x_28993:
[----:B------:R-:W-:Y:S05]  /*15360*/  BSYNC B0 ;  /* 0x0000000000007941 */ /* 0x000fea0003800000 */
.L_x_28991:
        /* <DEDUP_REMOVED lines=11> */
.L_x_28949:
        /* <DEDUP_REMOVED lines=34> */
.L_x_28995:
[----:B------:R-:W-:Y:S05]  /*15640*/  BSYNC B3 ;  /* 0x0000000000037941 */ /* 0x000fea0003800000 */
.L_x_28994:
        /* <DEDUP_REMOVED lines=18> */
.L_x_28997:
[----:B------:R-:W-:Y:S02]  /*15770*/  ISETP.GE.AND P0, PT, R14, RZ, PT ;  /* 0x000000ff0e00720c */ /* 0x000fe40003f06270 */
[----:B------:R-:W-:-:S11]  /*15780*/  MOV R3, 0x3fd774eb ;  /* 0x3fd774eb00037802 */ /* 0x000fd60000000f00 */
[----:B------:R-:W-:-:S04]  /*15790*/  @P0 FFMA.FTZ R0, R3, 0.93318945169448852539, -R0 ;  /* 0x3f6ee58103000823 */ /* 0x000fc80000010800 */
[----:B------:R-:W-:-:S07]  /*157a0*/  @!P0 FFMA.FTZ R0, R3, 0.93318945169448852539, R0 ;  /* 0x3f6ee58103008823 */ /* 0x000fce0000010000 */
.L_x_28998:
[----:B------:R-:W-:Y:S05]  /*157b0*/  BSYNC B0 ;  /* 0x0000000000007941 */ /* 0x000fea0003800000 */
.L_x_28996:
        /* <DEDUP_REMOVED lines=11> */
.L_x_28948:
        /* <DEDUP_REMOVED lines=26> */
.L_x_29000:
[----:B------:R-:W-:Y:S05]  /*15a10*/  BSYNC B3 ;  /* 0x0000000000037941 */ /* 0x000fea0003800000 */
.L_x_28999:
        /* <DEDUP_REMOVED lines=18> */
.L_x_29002:
[----:B------:R-:W-:Y:S02]  /*15b40*/  ISETP.GE.AND P0, PT, R14, RZ, PT ;  /* 0x000000ff0e00720c */ /* 0x000fe40003f06270 */
[----:B------:R-:W-:-:S11]  /*15b50*/  MOV R3, 0x3fd774eb ;  /* 0x3fd774eb00037802 */ /* 0x000fd60000000f00 */
[----:B------:R-:W-:-:S04]  /*15b60*/  @P0 FFMA.FTZ R0, R3, 0.93318945169448852539, -R0 ;  /* 0x3f6ee58103000823 */ /* 0x000fc80000010800 */
[----:B------:R-:W-:-:S07]  /*15b70*/  @!P0 FFMA.FTZ R0, R3, 0.93318945169448852539, R0 ;  /* 0x3f6ee58103008823 */ /* 0x000fce0000010000 */
.L_x_29003:
[----:B------:R-:W-:Y:S05]  /*15b80*/  BSYNC B0 ;  /* 0x0000000000007941 */ /* 0x000fea0003800000 */
.L_x_29001:
        /* <DEDUP_REMOVED lines=12> */
.L_x_28960:
[----:B------:R-:W-:Y:S05]  /*15c50*/  BSYNC B2 ;  /* 0x0000000000027941 */ /* 0x000fea0003800000 */
.L_x_28947:
        /* <DEDUP_REMOVED lines=43> */
.L_x_29007:
        /* <DEDUP_REMOVED lines=10> */
.L_x_29006:
[----:B------:R-:W-:-:S04]  /*15fb0*/  FMUL.RZ R4, R4, 0.15915493667125701904 ;  /* 0x3e22f98304047820 */ /* 0x000fc8000040c000 */
[----:B------:R4:W0:Y:S08]  /*15fc0*/  MUFU.SIN R15, R4 ;  /* 0x00000004000f7308 */ /* 0x0008300000000400 */
[----:B------:R4:W0:Y:S01]  /*15fd0*/  MUFU.COS R14, R4 ;  /* 0x00000004000e7308 */ /* 0x0008220000000000 */
[----:B------:R-:W-:Y:S05]  /*15fe0*/  BRA `(.L_x_29008) ;  /* 0x00000000000c7947 */ /* 0x000fea0003800000 */
.L_x_29005:
[----:B------:R-:W-:Y:S01]  /*15ff0*/  FMUL.FTZ R14, R30, 1.4426950216293334961 ;  /* 0x3fb8aa3b1e0e7820 */ /* 0x000fe20000410000 */
[----:B------:R-:W-:-:S05]  /*16000*/  MOV R15, R4 ;  /* 0x00000004000f7202 */ /* 0x000fca0000000f00 */
[----:B------:R-:W4:Y:S02]  /*16010*/  MUFU.EX2 R14, R14 ;  /* 0x0000000e000e7308 */ /* 0x000f240000000800 */
.L_x_29008:
[----:B------:R-:W-:Y:S05]  /*16020*/  BSYNC B0 ;  /* 0x0000000000007941 */ /* 0x000fea0003800000 */
.L_x_29004:
        /* <DEDUP_REMOVED lines=10> */
.L_x_28512:
        /* <DEDUP_REMOVED lines=120> */
.L_x_29018:
[----:B------:R-:W-:Y:S05]  /*16850*/  BSYNC B0 ;  /* 0x0000000000007941 */ /* 0x000fea0003800000 */
.L_x_29017:
[----:B------:R-:W-:Y:S01]  /*16860*/  BSSY B4, `(.L_x_29019) ;  /* 0x0000007000047945 */ /* 0x000fe20003800000 */
[----:B------:R-:W-:-:S03]  /*16870*/  FFMA R0, R4, R6, R5 ;  /* 0x0000000604007223 */ /* 0x000fc60000000005 */
[----:B------:R-:W-:Y:S05]  /*16880*/  @!P0 BRA `(.L_x_29020) ;  /* 0x0000000000108947 */ /* 0x000fea0003800000 */
[----:B------:R-:W-:Y:S02]  /*16890*/  MOV R25, R29 ;  /* 0x0000001d00197202 */ /* 0x000fe40000000f00 */
[----:B------:R-:W-:Y:S02]  /*168a0*/  MOV R0, R30 ;  /* 0x0000001e00007202 */ /* 0x000fe40000000f00 */
[----:B------:R-:W-:-:S07]  /*168b0*/  MOV R2, 0x168d0 ;  /* 0x000168d000027802 */ /* 0x000fce0000000f00 */
[----:B------:R-:W-:Y:S05]  /*168c0*/  CALL.REL.NOINC `($__internal_69_$__cuda_sm3x_div_rn_ftz_f32_slowpath) ;  /* 0x0000016000687944 */ /* 0x000fea0003c00000 */
.L_x_29020:
[----:B------:R-:W-:Y:S05]  /*168d0*/  BSYNC B4 ;  /* 0x0000000000047941 */ /* 0x000fea0003800000 */
.L_x_29019:
        /* <DEDUP_REMOVED lines=18> */
.L_x_29022:
[----:B------:R-:W-:Y:S02]  /*16a00*/  ISETP.GE.AND P0, PT, R20, RZ, PT ;  /* 0x000000ff1400720c */ /* 0x000fe40003f06270 */
[----:B------:R-:W-:-:S11]  /*16a10*/  MOV R3, 0x3fd774eb ;  /* 0x3fd774eb00037802 */ /* 0x000fd60000000f00 */
[----:B------:R-:W-:-:S04]  /*16a20*/  @P0 FFMA.FTZ R0, R3, 0.93318945169448852539, -R0 ;  /* 0x3f6ee58103000823 */ /* 0x000fc80000010800 */
[----:B------:R-:W-:-:S07]  /*16a30*/  @!P0 FFMA.FTZ R0, R3, 0.93318945169448852539, R0 ;  /* 0x3f6ee58103008823 */ /* 0x000fce0000010000 */
.L_x_29023:
[----:B------:R-:W-:Y:S05]  /*16a40*/  BSYNC B0 ;  /* 0x0000000000007941 */ /* 0x000fea0003800000 */
.L_x_29021:
        /* <DEDUP_REMOVED lines=12> */
.L_x_29016:
        /* <DEDUP_REMOVED lines=16> */
[----:B------:R-:W-:Y:S05]  /*16c10*/  CALL.REL.NOINC `($__internal_69_$__cuda_sm3x_div_rn_ftz_f32_slowpath) ;  /* 0x0000015c00947944 */ /* 0x000fea0003c00000 */
.L_x_29027:
[----:B------:R-:W-:Y:S05]  /*16c20*/  BSYNC B4 ;  /* 0x0000000000047941 */ /* 0x000fea0003800000 */
.L_x_29026:
        /* <DEDUP_REMOVED lines=18> */
.L_x_29029:
[----:B------:R-:W-:Y:S02]  /*16d50*/  ISETP.GE.AND P0, PT, R20, RZ, PT ;  /* 0x000000ff1400720c */ /* 0x000fe40003f06270 */
[----:B------:R-:W-:-:S11]  /*16d60*/  MOV R3, 0x3fd774eb ;  /* 0x3fd774eb00037802 */ /* 0x000fd60000000f00 */
[----:B------:R-:W-:-:S04]  /*16d70*/  @P0 FFMA.FTZ R0, R3, 0.93318945169448852539, -R0 ;  /* 0x3f6ee58103000823 */ /* 0x000fc80000010800 */
[----:B------:R-:W-:-:S07]  /*16d80*/  @!P0 FFMA.FTZ R0, R3, 0.93318945169448852539, R0 ;  /* 0x3f6ee58103008823 */ /* 0x000fce0000010000 */
.L_x_29030:
[----:B------:R-:W-:Y:S05]  /*16d90*/  BSYNC B0 ;  /* 0x0000000000007941 */ /* 0x000fea0003800000 */
.L_x_29028:
        /* <DEDUP_REMOVED lines=13> */
.L_x_29025:
        /* <DEDUP_REMOVED lines=14> */
[C---:B------:R-:W-:Y:S01]  /*16f50*/  FADD.FTZ R29, R7.reuse, R7 ;  /* 0x00000007071d7221 */ /* 0x040fe20000010000 */
[C---:B------:R-:W-:Y:S01]  /*16f60*/  FADD.FTZ R31, R18.reuse, R18 ;  /* 0x00000012121f7221 */ /* 0x040fe20000010000 */
[----:B------:R-:W-:Y:S01]  /*16f70*/  FMUL.FTZ R4, R7, R7 ;  /* 0x0000000707047220 */ /* 0x000fe20000410000 */
[C---:B------:R-:W-:Y:S01]  /*16f80*/  FMUL.FTZ R5, R18.reuse, R25 ;  /* 0x0000001912057220 */ /* 0x040fe20000410000 */
[----:B------:R-:W-:Y:S01]  /*16f90*/  FMUL.FTZ R6, R18, R18 ;  /* 0x0000001212067220 */ /* 0x000fe20000410000 */
[----:B------:R-:W-:Y:S01]  /*16fa0*/  FMUL.FTZ R7, R24, R19 ;  /* 0x0000001318077220 */ /* 0x000fe20000410000 */
[----:B------:R-:W-:Y:S01]  /*16fb0*/  FMUL.FTZ R18, R28, R25 ;  /* 0x000000191c127220 */ /* 0x000fe20000410000 */
[----:B------:R-:W-:Y:S01]  /*16fc0*/  FMUL.FTZ R19, R24, R29 ;  /* 0x0000001d18137220 */ /* 0x000fe20000410000 */
[----:B------:R-:W-:Y:S01]  /*16fd0*/  FMUL.FTZ R25, R28, R31 ;  /* 0x0000001f1c197220 */ /* 0x000fe20000410000 */
[----:B------:R-:W-:Y:S01]  /*16fe0*/  FMUL.FTZ R24, R24, R24 ;  /* 0x0000001818187220 */ /* 0x000fe20000410000 */
[----:B------:R-:W-:-:S07]  /*16ff0*/  FMUL.FTZ R28, R28, R28 ;  /* 0x0000001c1c1c7220 */ /* 0x000fce0000410000 */
.L_x_29032:
        /* <DEDUP_REMOVED lines=40> */
.L_x_29031:
        /* <DEDUP_REMOVED lines=51> */
.L_x_29034:
[----:B------:R-:W-:Y:S05]  /*175b0*/  BSYNC B0 ;  /* 0x0000000000007941 */ /* 0x000fea0003800000 */
.L_x_29033:
[----:B------:R-:W-:Y:S01]  /*175c0*/  BSSY B4, `(.L_x_29035) ;  /* 0x0000006000047945 */ /* 0x000fe20003800000 */
[----:B------:R-:W-:-:S03]  /*175d0*/  FFMA R0, R5, R4, R2 ;  /* 0x0000000405007223 */ /* 0x000fc60000000002 */
[----:B------:R-:W-:Y:S05]  /*175e0*/  @!P0 BRA `(.L_x_29036) ;  /* 0x00000000000c8947 */ /* 0x000fea0003800000 */
[----:B------:R-:W-:Y:S02]  /*175f0*/  MOV R0, R30 ;  /* 0x0000001e00007202 */ /* 0x000fe40000000f00 */
[----:B------:R-:W-:-:S07]  /*17600*/  MOV R2, 0x17620 ;  /* 0x0001762000027802 */ /* 0x000fce0000000f00 */
[----:B------:R-:W-:Y:S05]  /*17610*/  CALL.REL.NOINC `($__internal_69_$__cuda_sm3x_div_rn_ftz_f32_slowpath) ;  /* 0x0000015400147944 */ /* 0x000fea0003c00000 */
.L_x_29036:
[----:B------:R-:W-:Y:S05]  /*17620*/  BSYNC B4 ;  /* 0x0000000000047941 */ /* 0x000fea0003800000 */
.L_x_29035:
        /* <DEDUP_REMOVED lines=18> */
.L_x_29038:
[----:B------:R-:W-:Y:S02]  /*17750*/  ISETP.GE.AND P0, PT, R20, RZ, PT ;  /* 0x000000ff1400720c */ /* 0x000fe40003f06270 */
[----:B------:R-:W-:-:S11]  /*17760*/  MOV R3, 0x3fd774eb ;  /* 0x3fd774eb00037802 */ /* 0x000fd60000000f00 */
[----:B------:R-:W-:-:S04]  /*17770*/  @P0 FFMA.FTZ R0, R3, 0.93318945169448852539, -R0 ;  /* 0x3f6ee58103000823 */ /* 0x000fc80000010800 */
[----:B------:R-:W-:-:S07]  /*17780*/  @!P0 FFMA.FTZ R0, R3, 0.93318945169448852539, R0 ;  /* 0x3f6ee58103008823 */ /* 0x000fce0000010000 */
.L_x_29039:
[----:B------:R-:W-:Y:S05]  /*17790*/  BSYNC B0 ;  /* 0x0000000000007941 */ /* 0x000fea0003800000 */
.L_x_29037:
        /* <DEDUP_REMOVED lines=12> */
.L_x_29015:
        /* <DEDUP_REMOVED lines=13> */
.L_x_29041:
[----:B------:R-:W-:Y:S05]  /*17930*/  BSYNC B4 ;  /* 0x0000000000047941 */ /* 0x000fea0003800000 */
.L_x_29040:
        /* <DEDUP_REMOVED lines=18> */
.L_x_29043:
[----:B------:R-:W-:Y:S02]  /*17a60*/  ISETP.GE.AND P0, PT, R20, RZ, PT ;  /* 0x000000ff1400720c */ /* 0x000fe40003f06270 */
[----:B------:R-:W-:-:S11]  /*17a70*/  MOV R3, 0x3fd774eb ;  /* 0x3fd774eb00037802 */ /* 0x000fd60000000f00 */
[----:B------:R-:W-:-:S04]  /*17a80*/  @P0 FFMA.FTZ R0, R3, 0.93318945169448852539, -R0 ;  /* 0x3f6ee58103000823 */ /* 0x000fc80000010800 */
[----:B------:R-:W-:-:S07]  /*17a90*/  @!P0 FFMA.FTZ R0, R3, 0.93318945169448852539, R0 ;  /* 0x3f6ee58103008823 */ /* 0x000fce0000010000 */
.L_x_29044:
[----:B------:R-:W-:Y:S05]  /*17aa0*/  BSYNC B0 ;  /* 0x0000000000007941 */ /* 0x000fea0003800000 */
.L_x_29042:
        /* <DEDUP_REMOVED lines=27> */
.L_x_29014:
        /* <DEDUP_REMOVED lines=39> */
.L_x_29047:
[----:B------:R-:W-:Y:S05]  /*17ed0*/  BSYNC B0 ;  /* 0x0000000000007941 */ /* 0x000fea0003800000 */
.L_x_29046:
[----:B------:R-:W-:Y:S01]  /*17ee0*/  BSSY B4, `(.L_x_29048) ;  /* 0x0000007000047945 */ /* 0x000fe20003800000 */
[----:B------:R-:W-:-:S03]  /*17ef0*/  FFMA R0, R7, R5, R4 ;  /* 0x0000000507007223 */ /* 0x000fc60000000004 */
[----:B------:R-:W-:Y:S05]  /*17f00*/  @!P0 BRA `(.L_x_29049) ;  /* 0x0000000000108947 */ /* 0x000fea0003800000 */
[----:B------:R-:W-:Y:S01]  /*17f10*/  HFMA2.MMA R0, -RZ, RZ, 1.875, 0 ;  /* 0x3f800000ff007435 */ /* 0x000fe200000001ff */
[----:B------:R-:W-:Y:S02]  /*17f20*/  MOV R25, R29 ;  /* 0x0000001d00197202 */ /* 0x000fe40000000f00 */
[----:B------:R-:W-:-:S08]  /*17f30*/  MOV R2, 0x17f50 ;  /* 0x00017f5000027802 */ /* 0x000fd00000000f00 */
[----:B------:R-:W-:Y:S05]  /*17f40*/  CALL.REL.NOINC `($__internal_69_$__cuda_sm3x_div_rn_ftz_f32_slowpath) ;  /* 0x0000014800c87944 */ /* 0x000fea0003c00000 */
.L_x_29049:
[----:B------:R-:W-:Y:S05]  /*17f50*/  BSYNC B4 ;  /* 0x0000000000047941 */ /* 0x000fea0003800000 */
.L_x_29048:
        /* <DEDUP_REMOVED lines=18> */
.L_x_29051:
[----:B------:R-:W-:Y:S02]  /*18080*/  ISETP.GE.AND P0, PT, R20, RZ, PT ;  /* 0x000000ff1400720c */ /* 0x000fe40003f06270 */
[----:B------:R-:W-:-:S11]  /*18090*/  MOV R3, 0x3fd774eb ;  /* 0x3fd774eb00037802 */ /* 0x000fd60000000f00 */
[----:B------:R-:W-:-:S04]  /*180a0*/  @P0 FFMA.FTZ R0, R3, 0.93318945169448852539, -R0 ;  /* 0x3f6ee58103000823 */ /* 0x000fc80000010800 */
[----:B------:R-:W-:-:S07]  /*180b0*/  @!P0 FFMA.FTZ R0, R3, 0.93318945169448852539, R0 ;  /* 0x3f6ee58103008823 */ /* 0x000fce0000010000 */
.L_x_29052:
[----:B------:R-:W-:Y:S05]  /*180c0*/  BSYNC B0 ;  /* 0x0000000000007941 */ /* 0x000fea0003800000 */
.L_x_29050:
        /* <DEDUP_REMOVED lines=10> */
.L_x_29045:
        /* <DEDUP_REMOVED lines=12> */
[----:B------:R-:W-:Y:S05]  /*18230*/  CALL.REL.NOINC `($__internal_69_$__cuda_sm3x_div_rn_ftz_f32_slowpath) ;  /* 0x00000148000c7944 */ /* 0x000fea0003c00000 */
.L_x_29054:
[----:B------:R-:W-:Y:S05]  /*18240*/  BSYNC B4 ;  /* 0x0000000000047941 */ /* 0x000fea0003800000 */
.L_x_29053:
        /* <DEDUP_REMOVED lines=18> */
.L_x_29056:
[----:B------:R-:W-:Y:S02]  /*18370*/  ISETP.GE.AND P0, PT, R20, RZ, PT ;  /* 0x000000ff1400720c */ /* 0x000fe40003f06270 */
[----:B------:R-:W-:-:S11]  /*18380*/  MOV R3, 0x3fd774eb ;  /* 0x3fd774eb00037802 */ /* 0x000fd60000000f00 */
[----:B------:R-:W-:-:S04]  /*18390*/  @P0 FFMA.FTZ R0, R3, 0.93318945169448852539, -R0 ;  /* 0x3f6ee58103000823 */ /* 0x000fc80000010800 */
[----:B------:R-:W-:-:S07]  /*183a0*/  @!P0 FFMA.FTZ R0, R3, 0.93318945169448852539, R0 ;  /* 0x3f6ee58103008823 */ /* 0x000fce0000010000 */
.L_x_29057:
[----:B------:R-:W-:Y:S05]  /*183b0*/  BSYNC B0 ;  /* 0x0000000000007941 */ /* 0x000fea0003800000 */
.L_x_29055:
        /* <DEDUP_REMOVED lines=11> */
.L_x_29013:
        /* <DEDUP_REMOVED lines=33> */
[----:B------:R-:W-:Y:S05]  /*18680*/  CALL.REL.NOINC `($__internal_69_$__cuda_sm3x_div_rn_ftz_f32_slowpath) ;  /* 0x0000014000f87944 */ /* 0x000fea0003c00000 */
.L_x_29059:
[----:B------:R-:W-:Y:S05]  /*18690*/  BSYNC B4 ;  /* 0x0000000000047941 */ /* 0x000fea0003800000 */
.L_x_29058:
        /* <DEDUP_REMOVED lines=18> */
.L_x_29061:
[----:B------:R-:W-:Y:S02]  /*187c0*/  ISETP.GE.AND P0, PT, R20, RZ, PT ;  /* 0x000000ff1400720c */ /* 0x000fe40003f06270 */
[----:B------:R-:W-:-:S11]  /*187d0*/  MOV R3, 0x3fd774eb ;  /* 0x3fd774eb00037802 */ /* 0x000fd60000000f00 */
[----:B------:R-:W-:-:S04]  /*187e0*/  @P0 FFMA.FTZ R0, R3, 0.93318945169448852539, -R0 ;  /* 0x3f6ee58103000823 */ /* 0x000fc80000010800 */
[----:B------:R-:W-:-:S07]  /*187f0*/  @!P0 FFMA.FTZ R0, R3, 0.93318945169448852539, R0 ;  /* 0x3f6ee58103008823 */ /* 0x000fce0000010000 */
.L_x_29062:
[----:B------:R-:W-:Y:S05]  /*18800*/  BSYNC B0 ;  /* 0x0000000000007941 */ /* 0x000fea0003800000 */
.L_x_29060:
        /* <DEDUP_REMOVED lines=11> */
.L_x_29012:
        /* <DEDUP_REMOVED lines=25> */
[----:B------:R-:W-:Y:S05]  /*18a50*/  CALL.REL.NOINC `($__internal_69_$__cuda_sm3x_div_rn_ftz_f32_slowpath) ;  /* 0x0000014000047944 */ /* 0x000fea0003c00000 */
.L_x_29064:
[----:B------:R-:W-:Y:S05]  /*18a60*/  BSYNC B4 ;  /* 0x0000000000047941 */ /* 0x000fea0003800000 */
.L_x_29063:
        /* <DEDUP_REMOVED lines=18> */
.L_x_29066:
[----:B------:R-:W-:Y:S02]  /*18b90*/  ISETP.GE.AND P0, PT, R20, RZ, PT ;  /* 0x000000ff1400720c */ /* 0x000fe40003f06270 */
[----:B------:R-:W-:-:S11]  /*18ba0*/  MOV R3, 0x3fd774eb ;  /* 0x3fd774eb00037802 */ /* 0x000fd60000000f00 */
[----:B------:R-:W-:-:S04]  /*18bb0*/  @P0 FFMA.FTZ R0, R3, 0.93318945169448852539, -R0 ;  /* 0x3f6ee58103000823 */ /* 0x000fc80000010800 */
[----:B------:R-:W-:-:S07]  /*18bc0*/  @!P0 FFMA.FTZ R0, R3, 0.93318945169448852539, R0 ;  /* 0x3f6ee58103008823 */ /* 0x000fce0000010000 */
.L_x_29067:
[----:B------:R-:W-:Y:S05]  /*18bd0*/  BSYNC B0 ;  /* 0x0000000000007941 */ /* 0x000fea0003800000 */
.L_x_29065:
        /* <DEDUP_REMOVED lines=12> */
.L_x_29024:
[----:B------:R-:W-:Y:S05]  /*18ca0*/  BSYNC B2 ;  /* 0x0000000000027941 */ /* 0x000fea0003800000 */
.L_x_29011:
        /* <DEDUP_REMOVED lines=42> */
.L_x_29070:
        /* <DEDUP_REMOVED lines=10> */
.L_x_29069:
[----:B------:R-:W-:-:S04]  /*18ff0*/  FMUL.RZ R5, R5, 0.15915493667125701904 ;  /* 0x3e22f98305057820 */ /* 0x000fc8000040c000 */
[----:B------:R2:W3:Y:S08]  /*19000*/  MUFU.SIN R19, R5 ;  /* 0x0000000500137308 */ /* 0x0004f00000000400 */
[----:B------:R2:W4:Y:S01]  /*19010*/  MUFU.COS R18, R5 ;  /* 0x0000000500127308 */ /* 0x0005220000000000 */
[----:B------:R-:W-:Y:S05]  /*19020*/  BRA `(.L_x_29010) ;  /* 0x00000000000c7947 */ /* 0x000fea0003800000 */
.L_x_29068:
[----:B------:R-:W-:Y:S01]  /*19030*/  FMUL.FTZ R4, R4, 1.4426950216293334961 ;  /* 0x3fb8aa3b04047820 */ /* 0x000fe20000410000 */
[----:B------:R-:W-:-:S03]  /*19040*/  MOV R19, R5 ;  /* 0x0000000500137202 */ /* 0x000fc60000000f00 */
[----:B------:R0:W1:Y:S04]  /*19050*/  MUFU.EX2 R18, R4 ;  /* 0x0000000400127308 */ /* 0x0000680000000800 */
.L_x_29010:
[----:B------:R-:W-:Y:S05]  /*19060*/  BSYNC B3 ;  /* 0x0000000000037941 */ /* 0x000fea0003800000 */
.L_x_29009:
        /* <DEDUP_REMOVED lines=67> */
.L_x_29080:
[----:B------:R-:W-:Y:S05]  /*194a0*/  BSYNC B0 ;  /* 0x0000000000007941 */ /* 0x000fea0003800000 */
.L_x_29079:
[----:B------:R-:W-:Y:S01]  /*194b0*/  BSSY B4, `(.L_x_29081) ;  /* 0x0000007000047945 */ /* 0x000fe20003800000 */
[----:B------:R-:W-:-:S03]  /*194c0*/  FFMA R0, R4, R6, R5 ;  /* 0x0000000604007223 */ /* 0x000fc60000000005 */
[----:B------:R-:W-:Y:S05]  /*194d0*/  @!P0 BRA `(.L_x_29082) ;  /* 0x0000000000108947 */ /* 0x000fea0003800000 */
[----:B------:R-:W-:Y:S02]  /*194e0*/  MOV R25, R29 ;  /* 0x0000001d00197202 */ /* 0x000fe40000000f00 */
[----:B------:R-:W-:Y:S02]  /*194f0*/  MOV R0, R30 ;  /* 0x0000001e00007202 */ /* 0x000fe40000000f00 */
[----:B------:R-:W-:-:S07]  /*19500*/  MOV R2, 0x19520 ;  /* 0x0001952000027802 */ /* 0x000fce0000000f00 */
[----:B-1-34-:R-:W-:Y:S05]  /*19510*/  CALL.REL.NOINC `($__internal_69_$__cuda_sm3x_div_rn_ftz_f32_slowpath) ;  /* 0x0000013400547944 */ /* 0x01afea0003c00000 */
.L_x_29082:
[----:B------:R-:W-:Y:S05]  /*19520*/  BSYNC B4 ;  /* 0x0000000000047941 */ /* 0x000fea0003800000 */
.L_x_29081:
        /* <DEDUP_REMOVED lines=18> */
.L_x_29084:
[----:B------:R-:W-:Y:S02]  /*19650*/  ISETP.GE.AND P0, PT, R22, RZ, PT ;  /* 0x000000ff1600720c */ /* 0x000fe40003f06270 */
[----:B------:R-:W-:-:S11]  /*19660*/  MOV R3, 0x3fd774eb ;  /* 0x3fd774eb00037802 */ /* 0x000fd60000000f00 */
[----:B------:R-:W-:-:S04]  /*19670*/  @P0 FFMA.FTZ R0, R3, 0.93318945169448852539, -R0 ;  /* 0x3f6ee58103000823 */ /* 0x000fc80000010800 */
[----:B------:R-:W-:-:S07]  /*19680*/  @!P0 FFMA.FTZ R0, R3, 0.93318945169448852539, R0 ;  /* 0x3f6ee58103008823 */ /* 0x000fce0000010000 */
.L_x_29085:
[----:B------:R-:W-:Y:S05]  /*19690*/  BSYNC B0 ;  /* 0x0000000000007941 */ /* 0x000fea0003800000 */
.L_x_29083:
        /* <DEDUP_REMOVED lines=12> */
.L_x_29078:
        /* <DEDUP_REMOVED lines=16> */
[----:B-1234-:R-:W-:Y:S05]  /*19860*/  CALL.REL.NOINC `($__internal_69_$__cuda_sm3x_div_rn_ftz_f32_slowpath) ;  /* 0x0000013000807944 */ /* 0x01efea0003c00000 */
.L_x_29089:
[----:B------:R-:W-:Y:S05]  /*19870*/  BSYNC B4 ;  /* 0x0000000000047941 */ /* 0x000fea0003800000 */
.L_x_29088:
        /* <DEDUP_REMOVED lines=18> */
.L_x_29091:
[----:B------:R-:W-:Y:S02]  /*199a0*/  ISETP.GE.AND P0, PT, R22, RZ, PT ;  /* 0x000000ff1600720c */ /* 0x000fe40003f06270 */
[----:B------:R-:W-:-:S11]  /*199b0*/  MOV R3, 0x3fd774eb ;  /* 0x3fd774eb00037802 */ /* 0x000fd60000000f00 */
[----:B------:R-:W-:-:S04]  /*199c0*/  @P0 FFMA.FTZ R0, R3, 0.93318945169448852539, -R0 ;  /* 0x3f6ee58103000823 */ /* 0x000fc80000010800 */
[----:B------:R-:W-:-:S07]  /*199d0*/  @!P0 FFMA.FTZ R0, R3, 0.93318945169448852539, R0 ;  /* 0x3f6ee58103008823 */ /* 0x000fce0000010000 */
.L_x_29092:
[----:B------:R-:W-:Y:S05]  /*199e0*/  BSYNC B0 ;  /* 0x0000000000007941 */ /* 0x000fea0003800000 */
.L_x_29090:
        /* <DEDUP_REMOVED lines=13> */
.L_x_29087:
        /* <DEDUP_REMOVED lines=25> */
.L_x_29094:
        /* <DEDUP_REMOVED lines=40> */
.L_x_29093:
        /* <DEDUP_REMOVED lines=51> */
.L_x_29096:
[----:B------:R-:W-:Y:S05]  /*1a200*/  BSYNC B0 ;  /* 0x0000000000007941 */ /* 0x000fea0003800000 */
.L_x_29095:
[----:B------:R-:W-:Y:S01]  /*1a210*/  BSSY B4, `(.L_x_29097) ;  /* 0x0000006000047945 */ /* 0x000fe20003800000 */
[----:B------:R-:W-:-:S03]  /*1a220*/  FFMA R0, R5, R4, R2 ;  /* 0x0000000405007223 */ /* 0x000fc60000000002 */
[----:B------:R-:W-:Y:S05]  /*1a230*/  @!P0 BRA `(.L_x_29098) ;  /* 0x00000000000c8947 */ /* 0x000fea0003800000 */
[----:B------:R-:W-:Y:S02]  /*1a240*/  MOV R0, R30 ;  /* 0x0000001e00007202 */ /* 0x000fe40000000f00 */
[----:B------:R-:W-:-:S07]  /*1a250*/  MOV R2, 0x1a270 ;  /* 0x0001a27000027802 */ /* 0x000fce0000000f00 */
[----:B-1-34-:R-:W-:Y:S05]  /*1a260*/  CALL.REL.NOINC `($__internal_69_$__cuda_sm3x_div_rn_ftz_f32_slowpath) ;  /* 0x0000012800007944 */ /* 0x01afea0003c00000 */
.L_x_29098:
[----:B------:R-:W-:Y:S05]  /*1a270*/  BSYNC B4 ;  /* 0x0000000000047941 */ /* 0x000fea0003800000 */
.L_x_29097:
        /* <DEDUP_REMOVED lines=18> */
.L_x_29100:
[----:B------:R-:W-:Y:S02]  /*1a3a0*/  ISETP.GE.AND P0, PT, R22, RZ, PT ;  /* 0x000000ff1600720c */ /* 0x000fe40003f06270 */
[----:B------:R-:W-:-:S11]  /*1a3b0*/  MOV R3, 0x3fd774eb ;  /* 0x3fd774eb00037802 */ /* 0x000fd60000000f00 */
[----:B------:R-:W-:-:S04]  /*1a3c0*/  @P0 FFMA.FTZ R0, R3, 0.93318945169448852539, -R0 ;  /* 0x3f6ee58103000823 */ /* 0x000fc80000010800 */
[----:B------:R-:W-:-:S07]  /*1a3d0*/  @!P0 FFMA.FTZ R0, R3, 0.93318945169448852539, R0 ;  /* 0x3f6ee58103008823 */ /* 0x000fce0000010000 */
.L_x_29101:
[----:B------:R-:W-:Y:S05]  /*1a3e0*/  BSYNC B0 ;  /* 0x0000000000007941 */ /* 0x000fea0003800000 */
.L_x_29099:
        /* <DEDUP_REMOVED lines=12> */
.L_x_29077:
        /* <DEDUP_REMOVED lines=13> */
.L_x_29103:
[----:B------:R-:W-:Y:S05]  /*1a580*/  BSYNC B4 ;  /* 0x0000000000047941 */ /* 0x000fea0003800000 */
.L_x_29102:
        /* <DEDUP_REMOVED lines=18> */
.L_x_29105:
[----:B------:R-:W-:Y:S02]  /*1a6b0*/  ISETP.GE.AND P0, PT, R22, RZ, PT ;  /* 0x000000ff1600720c */ /* 0x000fe40003f06270 */
[----:B------:R-:W-:-:S11]  /*1a6c0*/  MOV R3, 0x3fd774eb ;  /* 0x3fd774eb00037802 */ /* 0x000fd60000000f00 */
[----:B------:R-:W-:-:S04]  /*1a6d0*/  @P0 FFMA.FTZ R0, R3, 0.93318945169448852539, -R0 ;  /* 0x3f6ee58103000823 */ /* 0x000fc80000010800 */
[----:B------:R-:W-:-:S07]  /*1a6e0*/  @!P0 FFMA.FTZ R0, R3, 0.93318945169448852539, R0 ;  /* 0x3f6ee58103008823 */ /* 0x000fce0000010000 */
.L_x_29106:
[----:B------:R-:W-:Y:S05]  /*1a6f0*/  BSYNC B0 ;  /* 0x0000000000007941 */ /* 0x000fea0003800000 */
.L_x_29104:
        /* <DEDUP_REMOVED lines=27> */
.L_x_29076:
        /* <DEDUP_REMOVED lines=39> */
.L_x_29109:
[----:B------:R-:W-:Y:S05]  /*1ab20*/  BSYNC B0 ;  /* 0x0000000000007941 */ /* 0x000fea0003800000 */
.L_x_29108:
[----:B------:R-:W-:Y:S01]  /*1ab30*/  BSSY B4, `(.L_x_29110) ;  /* 0x0000007000047945 */ /* 0x000fe20003800000 */
[----:B------:R-:W-:-:S03]  /*1ab40*/  FFMA R0, R0, R6, R5 ;  /* 0x0000000600007223 */ /* 0x000fc60000000005 */
[----:B------:R-:W-:Y:S05]  /*1ab50*/  @!P0 BRA `(.L_x_29111) ;  /* 0x0000000000108947 */ /* 0x000fea0003800000 */
[----:B------:R-:W-:Y:S01]  /*1ab60*/  HFMA2.MMA R0, -RZ, RZ, 1.875, 0 ;  /* 0x3f800000ff007435 */ /* 0x000fe200000001ff */
[----:B------:R-:W-:Y:S02]  /*1ab70*/  MOV R25, R29 ;  /* 0x0000001d00197202 */ /* 0x000fe40000000f00 */
[----:B------:R-:W-:-:S08]  /*1ab80*/  MOV R2, 0x1aba0 ;  /* 0x0001aba000027802 */ /* 0x000fd00000000f00 */
[----:B-1-34-:R-:W-:Y:S05]  /*1ab90*/  CALL.REL.NOINC `($__internal_69_$__cuda_sm3x_div_rn_ftz_f32_slowpath) ;  /* 0x0000011c00b47944 */ /* 0x01afea0003c00000 */
.L_x_29111:
[----:B------:R-:W-:Y:S05]  /*1aba0*/  BSYNC B4 ;  /* 0x0000000000047941 */ /* 0x000fea0003800000 */
.L_x_29110:
        /* <DEDUP_REMOVED lines=18> */
.L_x_29113:
[----:B------:R-:W-:Y:S02]  /*1acd0*/  ISETP.GE.AND P0, PT, R22, RZ, PT ;  /* 0x000000ff1600720c */ /* 0x000fe40003f06270 */
[----:B------:R-:W-:-:S11]  /*1ace0*/  MOV R3, 0x3fd774eb ;  /* 0x3fd774eb00037802 */ /* 0x000fd60000000f00 */
[----:B------:R-:W-:-:S04]  /*1acf0*/  @P0 FFMA.FTZ R0, R3, 0.93318945169448852539, -R0 ;  /* 0x3f6ee58103000823 */ /* 0x000fc80000010800 */
[----:B------:R-:W-:-:S07]  /*1ad00*/  @!P0 FFMA.FTZ R0, R3, 0.93318945169448852539, R0 ;  /* 0x3f6ee58103008823 */ /* 0x000fce0000010000 */
.L_x_29114:
[----:B------:R-:W-:Y:S05]  /*1ad10*/  BSYNC B0 ;  /* 0x0000000000007941 */ /* 0x000fea0003800000 */
.L_x_29112:
        /* <DEDUP_REMOVED lines=10> */
.L_x_29107:
        /* <DEDUP_REMOVED lines=12> */
[----:B-1234-:R-:W-:Y:S05]  /*1ae80*/  CALL.REL.NOINC `($__internal_69_$__cuda_sm3x_div_rn_ftz_f32_slowpath) ;  /* 0x0000011800f87944 */ /* 0x01efea0003c00000 */
.L_x_29116:
[----:B------:R-:W-:Y:S05]  /*1ae90*/  BSYNC B4 ;  /* 0x0000000000047941 */ /* 0x000fea0003800000 */
.L_x_29115:
        /* <DEDUP_REMOVED lines=18> */
.L_x_29118:
[----:B------:R-:W-:Y:S02]  /*1afc0*/  ISETP.GE.AND P0, PT, R22, RZ, PT ;  /* 0x000000ff1600720c */ /* 0x000fe40003f06270 */
[----:B------:R-:W-:-:S11]  /*1afd0*/  MOV R3, 0x3fd774eb ;  /* 0x3fd774eb00037802 */ /* 0x000fd60000000f00 */
[----:B------:R-:W-:-:S04]  /*1afe0*/  @P0 FFMA.FTZ R0, R3, 0.93318945169448852539, -R0 ;  /* 0x3f6ee58103000823 */ /* 0x000fc80000010800 */
[----:B------:R-:W-:-:S07]  /*1aff0*/  @!P0 FFMA.FTZ R0, R3, 0.93318945169448852539, R0 ;  /* 0x3f6ee58103008823 */ /* 0x000fce0000010000 */
.L_x_29119:
[----:B------:R-:W-:Y:S05]  /*1b000*/  BSYNC B0 ;  /* 0x0000000000007941 */ /* 0x000fea0003800000 */
.L_x_29117:
        /* <DEDUP_REMOVED lines=11> */
.L_x_29075:
        /* <DEDUP_REMOVED lines=33> */
[----:B-1-34-:R-:W-:Y:S05]  /*1b2d0*/  CALL.REL.NOINC `($__internal_69_$__cuda_sm3x_div_rn_ftz_f32_slowpath) ;  /* 0x0000011400e47944 */ /* 0x01afea0003c00000 */
.L_x_29121:
[----:B------:R-:W-:Y:S05]  /*1b2e0*/  BSYNC B4 ;  /* 0x0000000000047941 */ /* 0x000fea0003800000 */
.L_x_29120:
        /* <DEDUP_REMOVED lines=18> */
.L_x_29123:
[----:B------:R-:W-:Y:S02]  /*1b410*/  ISETP.GE.AND P0, PT, R22, RZ, PT ;  /* 0x000000ff1600720c */ /* 0x000fe40003f06270 */
[----:B------:R-:W-:-:S11]  /*1b420*/  MOV R3, 0x3fd774eb ;  /* 0x3fd774eb00037802 */ /* 0x000fd60000000f00 */
[----:B------:R-:W-:-:S04]  /*1b430*/  @P0 FFMA.FTZ R0, R3, 0.93318945169448852539, -R0 ;  /* 0x3f6ee58103000823 */ /* 0x000fc80000010800 */
[----:B------:R-:W-:-:S07]  /*1b440*/  @!P0 FFMA.FTZ R0, R3, 0.93318945169448852539, R0 ;  /* 0x3f6ee58103008823 */ /* 0x000fce0000010000 */
.L_x_29124:
[----:B------:R-:W-:Y:S05]  /*1b450*/  BSYNC B0 ;  /* 0x0000000000007941 */ /* 0x000fea0003800000 */
.L_x_29122:
        /* <DEDUP_REMOVED lines=11> */
.L_x_29074:
        /* <DEDUP_REMOVED lines=25> */
[----:B-1-34-:R-:W-:Y:S05]  /*1b6a0*/  CALL.REL.NOINC `($__internal_69_$__cuda_sm3x_div_rn_ftz_f32_slowpath) ;  /* 0x0000011000f07944 */ /* 0x01afea0003c00000 */
.L_x_29126:
[----:B------:R-:W-:Y:S05]  /*1b6b0*/  BSYNC B4 ;  /* 0x0000000000047941 */ /* 0x000fea0003800000 */
.L_x_29125:
        /* <DEDUP_REMOVED lines=18> */
.L_x_29128:
[----:B------:R-:W-:Y:S02]  /*1b7e0*/  ISETP.GE.AND P0, PT, R22, RZ, PT ;  /* 0x000000ff1600720c */ /* 0x000fe40003f06270 */
[----:B------:R-:W-:-:S11]  /*1b7f0*/  MOV R3, 0x3fd774eb ;  /* 0x3fd774eb00037802 */ /* 0x000fd60000000f00 */
[----:B------:R-:W-:-:S04]  /*1b800*/  @P0 FFMA.FTZ R0, R3, 0.93318945169448852539, -R0 ;  /* 0x3f6ee58103000823 */ /* 0x000fc80000010800 */
[----:B------:R-:W-:-:S07]  /*1b810*/  @!P0 FFMA.FTZ R0, R3, 0.93318945169448852539, R0 ;  /* 0x3f6ee58103008823 */ /* 0x000fce0000010000 */
.L_x_29129:
[----:B------:R-:W-:Y:S05]  /*1b820*/  BSYNC B0 ;  /* 0x0000000000007941 */ /* 0x000fea0003800000 */
.L_x_29127:
        /* <DEDUP_REMOVED lines=12> */
.L_x_29086:
[----:B------:R-:W-:Y:S05]  /*1b8f0*/  BSYNC B2 ;  /* 0x0000000000027941 */ /* 0x000fea0003800000 */
.L_x_29073:
        /* <DEDUP_REMOVED lines=42> */
.L_x_29132:
        /* <DEDUP_REMOVED lines=10> */
.L_x_29131:
[----:B------:R-:W-:-:S04]  /*1bc40*/  FMUL.RZ R5, R5, 0.15915493667125701904 ;  /* 0x3e22f98305057820 */ /* 0x000fc8000040c000 */
[----:B------:R0:W2:Y:S08]  /*1bc50*/  MUFU.SIN R21, R5 ;  /* 0x0000000500157308 */ /* 0x0000b00000000400 */
[----:B------:R0:W0:Y:S01]  /*1bc60*/  MUFU.COS R20, R5 ;  /* 0x0000000500147308 */ /* 0x0000220000000000 */
[----:B------:R-:W-:Y:S05]  /*1bc70*/  BRA `(.L_x_29072) ;  /* 0x00000000000c7947 */ /* 0x000fea0003800000 */
.L_x_29130:
[----:B------:R-:W-:Y:S01]  /*1bc80*/  FMUL.FTZ R4, R4, 1.4426950216293334961 ;  /* 0x3fb8aa3b04047820 */ /* 0x000fe20000410000 */
[----:B------:R-:W-:-:S03]  /*1bc90*/  MOV R21, R5 ;  /* 0x0000000500157202 */ /* 0x000fc60000000f00 */
[----:B------:R0:W2:Y:S04]  /*1bca0*/  MUFU.EX2 R20, R4 ;  /* 0x0000000400147308 */ /* 0x0000a80000000800 */
.L_x_29072:
[----:B------:R-:W-:Y:S05]  /*1bcb0*/  BSYNC B3 ;  /* 0x0000000000037941 */ /* 0x000fea0003800000 */
.L_x_29071:
        /* <DEDUP_REMOVED lines=67> */
.L_x_29142:
[----:B------:R-:W-:Y:S05]  /*1c0f0*/  BSYNC B0 ;  /* 0x0000000000007941 */ /* 0x000fea0003800000 */
.L_x_29141:
[----:B------:R-:W-:Y:S01]  /*1c100*/  BSSY B4, `(.L_x_29143) ;  /* 0x0000007000047945 */ /* 0x000fe20003800000 */
[----:B------:R-:W-:-:S03]  /*1c110*/  FFMA R0, R4, R6, R5 ;  /* 0x0000000604007223 */ /* 0x000fc60000000005 */
[----:B------:R-:W-:Y:S05]  /*1c120*/  @!P0 BRA `(.L_x_29144) ;  /* 0x0000000000108947 */ /* 0x000fea0003800000 */
[----:B------:R-:W-:Y:S02]  /*1c130*/  MOV R25, R29 ;  /* 0x0000001d00197202 */ /* 0x000fe40000000f00 */
[----:B------:R-:W-:Y:S02]  /*1c140*/  MOV R0, R30 ;  /* 0x0000001e00007202 */ /* 0x000fe40000000f00 */
[----:B------:R-:W-:-:S07]  /*1c150*/  MOV R2, 0x1c170 ;  /* 0x0001c17000027802 */ /* 0x000fce0000000f00 */
[----:B-1-34-:R-:W-:Y:S05]  /*1c160*/  CALL.REL.NOINC `($__internal_69_$__cuda_sm3x_div_rn_ftz_f32_slowpath) ;  /* 0x0000010800407944 */ /* 0x01afea0003c00000 */
.L_x_29144:
[----:B------:R-:W-:Y:S05]  /*1c170*/  BSYNC B4 ;  /* 0x0000000000047941 */ /* 0x000fea0003800000 */
.L_x_29143:
        /* <DEDUP_REMOVED lines=18> */
.L_x_29146:
[----:B------:R-:W-:Y:S02]  /*1c2a0*/  ISETP.GE.AND P0, PT, R26, RZ, PT ;  /* 0x000000ff1a00720c */ /* 0x000fe40003f06270 */
[----:B------:R-:W-:-:S11]  /*1c2b0*/  MOV R3, 0x3fd774eb ;  /* 0x3fd774eb00037802 */ /* 0x000fd60000000f00 */
[----:B------:R-:W-:-:S04]  /*1c2c0*/  @P0 FFMA.FTZ R0, R3, 0.93318945169448852539, -R0 ;  /* 0x3f6ee58103000823 */ /* 0x000fc80000010800 */
[----:B------:R-:W-:-:S07]  /*1c2d0*/  @!P0 FFMA.FTZ R0, R3, 0.93318945169448852539, R0 ;  /* 0x3f6ee58103008823 */ /* 0x000fce0000010000 */
.L_x_29147:
[----:B------:R-:W-:Y:S05]  /*1c2e0*/  BSYNC B0 ;  /* 0x0000000000007941 */ /* 0x000fea0003800000 */
.L_x_29145:
        /* <DEDUP_REMOVED lines=12> */
.L_x_29140:
        /* <DEDUP_REMOVED lines=17> */
.L_x_29151:
[----:B------:R-:W-:Y:S05]  /*1c4c0*/  BSYNC B4 ;  /* 0x0000000000047941 */ /* 0x000fea0003800000 */
.L_x_29150:
        /* <DEDUP_REMOVED lines=18> */
.L_x_29153:
[----:B------:R-:W-:Y:S02]  /*1c5f0*/  ISETP.GE.AND P0, PT, R26, RZ, PT ;  /* 0x000000ff1a00720c */ /* 0x000fe40003f06270 */
[----:B------:R-:W-:-:S11]  /*1c600*/  MOV R3, 0x3fd774eb ;  /* 0x3fd774eb00037802 */ /* 0x000fd60000000f00 */
[----:B------:R-:W-:-:S04]  /*1c610*/  @P0 FFMA.FTZ R0, R3, 0.93318945169448852539, -R0 ;  /* 0x3f6ee58103000823 */ /* 0x000fc80000010800 */
[----:B------:R-:W-:-:S07]  /*1c620*/  @!P0 FFMA.FTZ R0, R3, 0.93318945169448852539, R0 ;  /* 0x3f6ee58103008823 */ /* 0x000fce0000010000 */
.L_x_29154:
[----:B------:R-:W-:Y:S05]  /*1c630*/  BSYNC B0 ;  /* 0x0000000000007941 */ /* 0x000fea0003800000 */
.L_x_29152:
        /* <DEDUP_REMOVED lines=13> */
.L_x_29149:
[----:B0-2---:R-:W-:Y:S01]  /*1c710*/  LOP3.LUT R5, R30, 0xffff0000, RZ, 0xc0, !PT ;  /* 0xffff00001e057812 */ /* 0x005fe200078ec0ff */
        /* <DEDUP_REMOVED lines=24> */
.L_x_29156:
        /* <DEDUP_REMOVED lines=40> */
.L_x_29155:
        /* <DEDUP_REMOVED lines=51> */
.L_x_29158:
[----:B------:R-:W-:Y:S05]  /*1ce50*/  BSYNC B0 ;  /* 0x0000000000007941 */ /* 0x000fea0003800000 */
.L_x_29157:
[----:B------:R-:W-:Y:S01]  /*1ce60*/  BSSY B4, `(.L_x_29159) ;  /* 0x0000006000047945 */ /* 0x000fe20003800000 */
[----:B------:R-:W-:-:S03]  /*1ce70*/  FFMA R0, R5, R4, R2 ;  /* 0x0000000405007223 */ /* 0x000fc60000000002 */
[----:B------:R-:W-:Y:S05]  /*1ce80*/  @!P0 BRA `(.L_x_29160) ;  /* 0x00000000000c8947 */ /* 0x000fea0003800000 */
[----:B------:R-:W-:Y:S02]  /*1ce90*/  MOV R0, R30 ;  /* 0x0000001e00007202 */ /* 0x000fe40000000f00 */
[----:B------:R-:W-:-:S07]  /*1cea0*/  MOV R2, 0x1cec0 ;  /* 0x0001cec000027802 */ /* 0x000fce0000000f00 */
[----:B-1-34-:R-:W-:Y:S05]  /*1ceb0*/  CALL.REL.NOINC `($__internal_69_$__cuda_sm3x_div_rn_ftz_f32_slowpath) ;  /* 0x000000f800ec7944 */ /* 0x01afea0003c00000 */
.L_x_29160:
[----:B------:R-:W-:Y:S05]  /*1cec0*/  BSYNC B4 ;  /* 0x0000000000047941 */ /* 0x000fea0003800000 */
.L_x_29159:
        /* <DEDUP_REMOVED lines=18> */
.L_x_29162:
[----:B------:R-:W-:Y:S02]  /*1cff0*/  ISETP.GE.AND P0, PT, R26, RZ, PT ;  /* 0x000000ff1a00720c */ /* 0x000fe40003f06270 */
[----:B------:R-:W-:-:S11]  /*1d000*/  MOV R3, 0x3fd774eb ;  /* 0x3fd774eb00037802 */ /* 0x000fd60000000f00 */
[----:B------:R-:W-:-:S04]  /*1d010*/  @P0 FFMA.FTZ R0, R3, 0.93318945169448852539, -R0 ;  /* 0x3f6ee58103000823 */ /* 0x000fc80000010800 */
[----:B------:R-:W-:-:S07]  /*1d020*/  @!P0 FFMA.FTZ R0, R3, 0.93318945169448852539, R0 ;  /* 0x3f6ee58103008823 */ /* 0x000fce0000010000 */
.L_x_29163:
[----:B------:R-:W-:Y:S05]  /*1d030*/  BSYNC B0 ;  /* 0x0000000000007941 */ /* 0x000fea0003800000 */
.L_x_29161:
        /* <DEDUP_REMOVED lines=12> */
.L_x_29139:
        /* <DEDUP_REMOVED lines=13> */
.L_x_29165:
[----:B------:R-:W-:Y:S05]  /*1d1d0*/  BSYNC B4 ;  /* 0x0000000000047941 */ /* 0x000fea0003800000 */
.L_x_29164:
        /* <DEDUP_REMOVED lines=18> */
.L_x_29167:
[----:B------:R-:W-:Y:S02]  /*1d300*/  ISETP.GE.AND P0, PT, R26, RZ, PT ;  /* 0x000000ff1a00720c */ /* 0x000fe40003f06270 */
[----:B------:R-:W-:-:S11]  /*1d310*/  MOV R3, 0x3fd774eb ;  /* 0x3fd774eb00037802 */ /* 0x000fd60000000f00 */
[----:B------:R-:W-:-:S04]  /*1d320*/  @P0 FFMA.FTZ R0, R3, 0.93318945169448852539, -R0 ;  /* 0x3f6ee58103000823 */ /* 0x000fc80000010800 */
[----:B------:R-:W-:-:S07]  /*1d330*/  @!P0 FFMA.FTZ R0, R3, 0.93318945169448852539, R0 ;  /* 0x3f6ee58103008823 */ /* 0x000fce0000010000 */
.L_x_29168:
[----:B------:R-:W-:Y:S05]  /*1d340*/  BSYNC B0 ;  /* 0x0000000000007941 */ /* 0x000fea0003800000 */
.L_x_29166:
        /* <DEDUP_REMOVED lines=27> */
.L_x_29138:
        /* <DEDUP_REMOVED lines=39> */
.L_x_29171:
[----:B------:R-:W-:Y:S05]  /*1d770*/  BSYNC B0 ;  /* 0x0000000000007941 */ /* 0x000fea0003800000 */
.L_x_29170:
[----:B------:R-:W-:Y:S01]  /*1d780*/  BSSY B4, `(.L_x_29172) ;  /* 0x0000007000047945 */ /* 0x000fe20003800000 */
[----:B------:R-:W-:-:S03]  /*1d790*/  FFMA R0, R0, R6, R5 ;  /* 0x0000000600007223 */ /* 0x000fc60000000005 */
[----:B------:R-:W-:Y:S05]  /*1d7a0*/  @!P0 BRA `(.L_x_29173) ;  /* 0x0000000000108947 */ /* 0x000fea0003800000 */
[----:B------:R-:W-:Y:S01]  /*1d7b0*/  HFMA2.MMA R0, -RZ, RZ, 1.875, 0 ;  /* 0x3f800000ff007435 */ /* 0x000fe200000001ff */
[----:B------:R-:W-:Y:S02]  /*1d7c0*/  MOV R25, R29 ;  /* 0x0000001d00197202 */ /* 0x000fe40000000f00 */
[----:B------:R-:W-:-:S08]  /*1d7d0*/  MOV R2, 0x1d7f0 ;  /* 0x0001d7f000027802 */ /* 0x000fd00000000f00 */
[----:B-1-34-:R-:W-:Y:S05]  /*1d7e0*/  CALL.REL.NOINC `($__internal_69_$__cuda_sm3x_div_rn_ftz_f32_slowpath) ;  /* 0x000000f000a07944 */ /* 0x01afea0003c00000 */
.L_x_29173:
[----:B------:R-:W-:Y:S05]  /*1d7f0*/  BSYNC B4 ;  /* 0x0000000000047941 */ /* 0x000fea0003800000 */
.L_x_29172:
        /* <DEDUP_REMOVED lines=18> */
.L_x_29175:
[----:B------:R-:W-:Y:S02]  /*1d920*/  ISETP.GE.AND P0, PT, R26, RZ, PT ;  /* 0x000000ff1a00720c */ /* 0x000fe40003f06270 */
[----:B------:R-:W-:-:S11]  /*1d930*/  MOV R3, 0x3fd774eb ;  /* 0x3fd774eb00037802 */ /* 0x000fd60000000f00 */
[----:B------:R-:W-:-:S04]  /*1d940*/  @P0 FFMA.FTZ R0, R3, 0.93318945169448852539, -R0 ;  /* 0x3f6ee58103000823 */ /* 0x000fc80000010800 */
[----:B------:R-:W-:-:S07]  /*1d950*/  @!P0 FFMA.FTZ R0, R3, 0.93318945169448852539, R0 ;  /* 0x3f6ee58103008823 */ /* 0x000fce0000010000 */
.L_x_29176:
[----:B------:R-:W-:Y:S05]  /*1d960*/  BSYNC B0 ;  /* 0x0000000000007941 */ /* 0x000fea0003800000 */
.L_x_29174:
        /* <DEDUP_REMOVED lines=10> */
.L_x_29169:
        /* <DEDUP_REMOVED lines=13> */
.L_x_29178:
[----:B------:R-:W-:Y:S05]  /*1dae0*/  BSYNC B4 ;  /* 0x0000000000047941 */ /* 0x000fea0003800000 */
.L_x_29177:
        /* <DEDUP_REMOVED lines=18> */
.L_x_29180:
[----:B------:R-:W-:Y:S02]  /*1dc10*/  ISETP.GE.AND P0, PT, R26, RZ, PT ;  /* 0x000000ff1a00720c */ /* 0x000fe40003f06270 */
[----:B------:R-:W-:-:S11]  /*1dc20*/  MOV R3, 0x3fd774eb ;  /* 0x3fd774eb00037802 */ /* 0x000fd60000000f00 */
[----:B------:R-:W-:-:S04]  /*1dc30*/  @P0 FFMA.FTZ R0, R3, 0.93318945169448852539, -R0 ;  /* 0x3f6ee58103000823 */ /* 0x000fc80000010800 */
[----:B------:R-:W-:-:S07]  /*1dc40*/  @!P0 FFMA.FTZ R0, R3, 0.93318945169448852539, R0 ;  /* 0x3f6ee58103008823 */ /* 0x000fce0000010000 */
.L_x_29181:
[----:B------:R-:W-:Y:S05]  /*1dc50*/  BSYNC B0 ;  /* 0x0000000000007941 */ /* 0x000fea0003800000 */
.L_x_29179:
        /* <DEDUP_REMOVED lines=11> */
.L_x_29137:
        /* <DEDUP_REMOVED lines=34> */
.L_x_29183:
[----:B------:R-:W-:Y:S05]  /*1df30*/  BSYNC B4 ;  /* 0x0000000000047941 */ /* 0x000fea0003800000 */
.L_x_29182:
        /* <DEDUP_REMOVED lines=18> */
.L_x_29185:
[----:B------:R-:W-:Y:S02]  /*1e060*/  ISETP.GE.AND P0, PT, R26, RZ, PT ;  /* 0x000000ff1a00720c */ /* 0x000fe40003f06270 */
[----:B------:R-:W-:-:S11]  /*1e070*/  MOV R3, 0x3fd774eb ;  /* 0x3fd774eb00037802 */ /* 0x000fd60000000f00 */
[----:B------:R-:W-:-:S04]  /*1e080*/  @P0 FFMA.FTZ R0, R3, 0.93318945169448852539, -R0 ;  /* 0x3f6ee58103000823 */ /* 0x000fc80000010800 */
[----:B------:R-:W-:-:S07]  /*1e090*/  @!P0 FFMA.FTZ R0, R3, 0.93318945169448852539, R0 ;  /* 0x3f6ee58103008823 */ /* 0x000fce0000010000 */
.L_x_29186:
[----:B------:R-:W-:Y:S05]  /*1e0a0*/  BSYNC B0 ;  /* 0x0000000000007941 */ /* 0x000fea0003800000 */
.L_x_29184:
        /* <DEDUP_REMOVED lines=11> */
.L_x_29136:
        /* <DEDUP_REMOVED lines=25> */
[----:B---34-:R-:W-:Y:S05]  /*1e2f0*/  CALL.REL.NOINC `($__internal_69_$__cuda_sm3x_div_rn_ftz_f32_slowpath) ;  /* 0x000000e400dc7944 */ /* 0x018fea0003c00000 */
.L_x_29188:
[----:B------:R-:W-:Y:S05]  /*1e300*/  BSYNC B4 ;  /* 0x0000000000047941 */ /* 0x000fea0003800000 */
.L_x_29187:
        /* <DEDUP_REMOVED lines=18> */
.L_x_29190:
[----:B------:R-:W-:Y:S02]  /*1e430*/  ISETP.GE.AND P0, PT, R26, RZ, PT ;  /* 0x000000ff1a00720c */ /* 0x000fe40003f06270 */
[----:B------:R-:W-:-:S11]  /*1e440*/  MOV R3, 0x3fd774eb ;  /* 0x3fd774eb00037802 */ /* 0x000fd60000000f00 */
[----:B------:R-:W-:-:S04]  /*1e450*/  @P0 FFMA.FTZ R0, R3, 0.93318945169448852539, -R0 ;  /* 0x3f6ee58103000823 */ /* 0x000fc80000010800 */
[----:B------:R-:W-:-:S07]  /*1e460*/  @!P0 FFMA.FTZ R0, R3, 0.93318945169448852539, R0 ;  /* 0x3f6ee58103008823 */ /* 0x000fce0000010000 */
.L_x_29191:
[----:B------:R-:W-:Y:S05]  /*1e470*/  BSYNC B0 ;  /* 0x0000000000007941 */ /* 0x000fea0003800000 */
.L_x_29189:
        /* <DEDUP_REMOVED lines=12> */
.L_x_29148:
[----:B------:R-:W-:Y:S05]  /*1e540*/  BSYNC B2 ;  /* 0x0000000000027941 */ /* 0x000fea0003800000 */
.L_x_29135:
        /* <DEDUP_REMOVED lines=42> */
.L_x_29194:
        /* <DEDUP_REMOVED lines=10> */
.L_x_29193:
[----:B------:R-:W-:-:S04]  /*1e890*/  FMUL.RZ R5, R5, 0.15915493667125701904 ;  /* 0x3e22f98305057820 */ /* 0x000fc8000040c000 */
[----:B------:R0:W2:Y:S08]  /*1e8a0*/  MUFU.SIN R23, R5 ;  /* 0x0000000500177308 */ /* 0x0000b00000000400 */
[----:B------:R0:W0:Y:S01]  /*1e8b0*/  MUFU.COS R22, R5 ;  /* 0x0000000500167308 */ /* 0x0000220000000000 */
[----:B------:R-:W-:Y:S05]  /*1e8c0*/  BRA `(.L_x_29134) ;  /* 0x00000000000c7947 */ /* 0x000fea0003800000 */
.L_x_29192:
[----:B------:R-:W-:Y:S01]  /*1e8d0*/  FMUL.FTZ R4, R4, 1.4426950216293334961 ;  /* 0x3fb8aa3b04047820 */ /* 0x000fe20000410000 */
[----:B------:R-:W-:-:S03]  /*1e8e0*/  MOV R23, R5 ;  /* 0x0000000500177202 */ /* 0x000fc60000000f00 */
[----:B------:R0:W2:Y:S04]  /*1e8f0*/  MUFU.EX2 R22, R4 ;  /* 0x0000000400167308 */ /* 0x0000a80000000800 */
.L_x_29134:
[----:B------:R-:W-:Y:S05]  /*1e900*/  BSYNC B3 ;  /* 0x0000000000037941 */ /* 0x000fea0003800000 */
.L_x_29133:
        /* <DEDUP_REMOVED lines=67> */
.L_x_29204:
[----:B------:R-:W-:Y:S05]  /*1ed40*/  BSYNC B0 ;  /* 0x0000000000007941 */ /* 0x000fea0003800000 */
.L_x_29203:
[----:B------:R-:W-:Y:S01]  /*1ed50*/  BSSY B4, `(.L_x_29205) ;  /* 0x0000007000047945 */ /* 0x000fe20003800000 */
[----:B------:R-:W-:-:S03]  /*1ed60*/  FFMA R0, R4, R6, R5 ;  /* 0x0000000604007223 */ /* 0x000fc60000000005 */
[----:B------:R-:W-:Y:S05]  /*1ed70*/  @!P0 BRA `(.L_x_29206) ;  /* 0x0000000000108947 */ /* 0x000fea0003800000 */
[----:B------:R-:W-:Y:S02]  /*1ed80*/  MOV R25, R29 ;  /* 0x0000001d00197202 */ /* 0x000fe40000000f00 */
[----:B------:R-:W-:Y:S02]  /*1ed90*/  MOV R0, R30 ;  /* 0x0000001e00007202 */ /* 0x000fe40000000f00 */
[----:B------:R-:W-:-:S07]  /*1eda0*/  MOV R2, 0x1edc0 ;  /* 0x0001edc000027802 */ /* 0x000fce0000000f00 */
[----:B-1-34-:R-:W-:Y:S05]  /*1edb0*/  CALL.REL.NOINC `($__internal_69_$__cuda_sm3x_div_rn_ftz_f32_slowpath) ;  /* 0x000000dc002c7944 */ /* 0x01afea0003c00000 */
.L_x_29206:
[----:B------:R-:W-:Y:S05]  /*1edc0*/  BSYNC B4 ;  /* 0x0000000000047941 */ /* 0x000fea0003800000 */
.L_x_29205:
        /* <DEDUP_REMOVED lines=18> */
.L_x_29208:
[----:B------:R-:W-:Y:S02]  /*1eef0*/  ISETP.GE.AND P0, PT, R8, RZ, PT ;  /* 0x000000ff0800720c */ /* 0x000fe40003f06270 */
[----:B------:R-:W-:-:S11]  /*1ef00*/  MOV R3, 0x3fd774eb ;  /* 0x3fd774eb00037802 */ /* 0x000fd60000000f00 */
[----:B------:R-:W-:-:S04]  /*1ef10*/  @P0 FFMA.FTZ R0, R3, 0.93318945169448852539, -R0 ;  /* 0x3f6ee58103000823 */ /* 0x000fc80000010800 */
[----:B------:R-:W-:-:S07]  /*1ef20*/  @!P0 FFMA.FTZ R0, R3, 0.93318945169448852539, R0 ;  /* 0x3f6ee58103008823 */ /* 0x000fce0000010000 */
.L_x_29209:
[----:B------:R-:W-:Y:S05]  /*1ef30*/  BSYNC B0 ;  /* 0x0000000000007941 */ /* 0x000fea0003800000 */
.L_x_29207:
        /* <DEDUP_REMOVED lines=12> */
.L_x_29202:
        /* <DEDUP_REMOVED lines=17> */
.L_x_29213:
[----:B------:R-:W-:Y:S05]  /*1f110*/  BSYNC B4 ;  /* 0x0000000000047941 */ /* 0x000fea0003800000 */
.L_x_29212:
        /* <DEDUP_REMOVED lines=18> */
.L_x_29215:
[----:B------:R-:W-:Y:S02]  /*1f240*/  ISETP.GE.AND P0, PT, R8, RZ, PT ;  /* 0x000000ff0800720c */ /* 0x000fe40003f06270 */
[----:B------:R-:W-:-:S11]  /*1f250*/  MOV R3, 0x3fd774eb ;  /* 0x3fd774eb00037802 */ /* 0x000fd60000000f00 */
[----:B------:R-:W-:-:S04]  /*1f260*/  @P0 FFMA.FTZ R0, R3, 0.93318945169448852539, -R0 ;  /* 0x3f6ee58103000823 */ /* 0x000fc80000010800 */
[----:B------:R-:W-:-:S07]  /*1f270*/  @!P0 FFMA.FTZ R0, R3, 0.93318945169448852539, R0 ;  /* 0x3f6ee58103008823 */ /* 0x000fce0000010000 */
.L_x_29216:
[----:B------:R-:W-:Y:S05]  /*1f280*/  BSYNC B0 ;  /* 0x0000000000007941 */ /* 0x000fea0003800000 */
.L_x_29214:
        /* <DEDUP_REMOVED lines=13> */
.L_x_29211:
        /* <DEDUP_REMOVED lines=25> */
.L_x_29218:
        /* <DEDUP_REMOVED lines=40> */
.L_x_29217:
        /* <DEDUP_REMOVED lines=51> */
.L_x_29220:
[----:B------:R-:W-:Y:S05]  /*1faa0*/  BSYNC B0 ;  /* 0x0000000000007941 */ /* 0x000fea0003800000 */
.L_x_29219:
[----:B------:R-:W-:Y:S01]  /*1fab0*/  BSSY B4, `(.L_x_29221) ;  /* 0x0000006000047945 */ /* 0x000fe20003800000 */
[----:B------:R-:W-:-:S03]  /*1fac0*/  FFMA R0, R5, R4, R2 ;  /* 0x0000000405007223 */ /* 0x000fc60000000002 */
[----:B------:R-:W-:Y:S05]  /*1fad0*/  @!P0 BRA `(.L_x_29222) ;  /* 0x00000000000c8947 */ /* 0x000fea0003800000 */
[----:B------:R-:W-:Y:S02]  /*1fae0*/  MOV R0, R30 ;  /* 0x0000001e00007202 */ /* 0x000fe40000000f00 */
[----:B------:R-:W-:-:S07]  /*1faf0*/  MOV R2, 0x1fb10 ;  /* 0x0001fb1000027802 */ /* 0x000fce0000000f00 */
[----:B-1-34-:R-:W-:Y:S05]  /*1fb00*/  CALL.REL.NOINC `($__internal_69_$__cuda_sm3x_div_rn_ftz_f32_slowpath) ;  /* 0x000000cc00d87944 */ /* 0x01afea0003c00000 */
.L_x_29222:
[----:B------:R-:W-:Y:S05]  /*1fb10*/  BSYNC B4 ;  /* 0x0000000000047941 */ /* 0x000fea0003800000 */
.L_x_29221:
        /* <DEDUP_REMOVED lines=18> */
.L_x_29224:
[----:B------:R-:W-:Y:S02]  /*1fc40*/  ISETP.GE.AND P0, PT, R8, RZ, PT ;  /* 0x000000ff0800720c */ /* 0x000fe40003f06270 */
[----:B------:R-:W-:-:S11]  /*1fc50*/  MOV R3, 0x3fd774eb ;  /* 0x3fd774eb00037802 */ /* 0x000fd60000000f00 */
[----:B------:R-:W-:-:S04]  /*1fc60*/  @P0 FFMA.FTZ R0, R3, 0.93318945169448852539, -R0 ;  /* 0x3f6ee58103000823 */ /* 0x000fc80000010800 */
[----:B------:R-:W-:-:S07]  /*1fc70*/  @!P0 FFMA.FTZ R0, R3, 0.93318945169448852539, R0 ;  /* 0x3f6ee58103008823 */ /* 0x000fce0000010000 */
.L_x_29225:
[----:B------:R-:W-:Y:S05]  /*1fc80*/  BSYNC B0 ;  /* 0x0000000000007941 */ /* 0x000fea0003800000 */
.L_x_29223:
        /* <DEDUP_REMOVED lines=12> */
.L_x_29201:
        /* <DEDUP_REMOVED lines=13> */
.L_x_29227:
[----:B------:R-:W-:Y:S05]  /*1fe20*/  BSYNC B4 ;  /* 0x0000000000047941 */ /* 0x000fea0003800000 */
.L_x_29226:
        /* <DEDUP_REMOVED lines=18> */
.L_x_29229:
[----:B------:R-:W-:Y:S02]  /*1ff50*/  ISETP.GE.AND P0, PT, R8, RZ, PT ;  /* 0x000000ff0800720c */ /* 0x000fe40003f06270 */
[----:B------:R-:W-:-:S11]  /*1ff60*/  MOV R3, 0x3fd774eb ;  /* 0x3fd774eb00037802 */ /* 0x000fd60000000f00 */
[----:B------:R-:W-:-:S04]  /*1ff70*/  @P0 FFMA.FTZ R0, R3, 0.93318945169448852539, -R0 ;  /* 0x3f6ee58103000823 */ /* 0x000fc80000010800 */
[----:B------:R-:W-:-:S07]  /*1ff80*/  @!P0 FFMA.FTZ R0, R3, 0.93318945169448852539, R0 ;  /* 0x3f6ee58103008823 */ /* 0x000fce0000010000 */
.L_x_29230:
[----:B------:R-:W-:Y:S05]  /*1ff90*/  BSYNC B0 ;  /* 0x0000000000007941 */ /* 0x000fea0003800000 */
.L_x_29228:
        /* <DEDUP_REMOVED lines=27> */
.L_x_29200:
        /* <DEDUP_REMOVED lines=39> */
.L_x_29233:
[----:B------:R-:W-:Y:S05]  /*203c0*/  BSYNC B0 ;  /* 0x0000000000007941 */ /* 0x000fea0003800000 */
.L_x_29232:
[----:B------:R-:W-:Y:S01]  /*203d0*/  BSSY B4, `(.L_x_29234) ;  /* 0x0000007000047945 */ /* 0x000fe20003800000 */
[----:B------:R-:W-:-:S03]  /*203e0*/  FFMA R0, R0, R6, R5 ;  /* 0x0000000600007223 */ /* 0x000fc60000000005 */
[----:B------:R-:W-:Y:S05]  /*203f0*/  @!P0 BRA `(.L_x_29235) ;  /* 0x0000000000108947 */ /* 0x000fea0003800000 */
[----:B------:R-:W-:Y:S01]  /*20400*/  HFMA2.MMA R0, -RZ, RZ, 1.875, 0 ;  /* 0x3f800000ff007435 */ /* 0x000fe200000001ff */
[----:B------:R-:W-:Y:S02]  /*20410*/  MOV R25, R29 ;  /* 0x0000001d00197202 */ /* 0x000fe40000000f00 */
[----:B------:R-:W-:-:S08]  /*20420*/  MOV R2, 0x20440 ;  /* 0x0002044000027802 */ /* 0x000fd00000000f00 */
[----:B-1-34-:R-:W-:Y:S05]  /*20430*/  CALL.REL.NOINC `($__internal_69_$__cuda_sm3x_div_rn_ftz_f32_slowpath) ;  /* 0x000000c4008c7944 */ /* 0x01afea0003c00000 */
.L_x_29235:
[----:B------:R-:W-:Y:S05]  /*20440*/  BSYNC B4 ;  /* 0x0000000000047941 */ /* 0x000fea0003800000 */
.L_x_29234:
        /* <DEDUP_REMOVED lines=18> */
.L_x_29237:
[----:B------:R-:W-:Y:S02]  /*20570*/  ISETP.GE.AND P0, PT, R8, RZ, PT ;  /* 0x000000ff0800720c */ /* 0x000fe40003f06270 */
[----:B------:R-:W-:-:S11]  /*20580*/  MOV R3, 0x3fd774eb ;  /* 0x3fd774eb00037802 */ /* 0x000fd60000000f00 */
[----:B------:R-:W-:-:S04]  /*20590*/  @P0 FFMA.FTZ R0, R3, 0.93318945169448852539, -R0 ;  /* 0x3f6ee58103000823 */ /* 0x000fc80000010800 */
[----:B------:R-:W-:-:S07]  /*205a0*/  @!P0 FFMA.FTZ R0, R3, 0.93318945169448852539, R0 ;  /* 0x3f6ee58103008823 */ /* 0x000fce0000010000 */
.L_x_29238:
[----:B------:R-:W-:Y:S05]  /*205b0*/  BSYNC B0 ;  /* 0x0000000000007941 */ /* 0x000fea0003800000 */
.L_x_29236:
        /* <DEDUP_REMOVED lines=10> */
.L_x_29231:
        /* <DEDUP_REMOVED lines=13> */
.L_x_29240:
[----:B------:R-:W-:Y:S05]  /*20730*/  BSYNC B4 ;  /* 0x0000000000047941 */ /* 0x000fea0003800000 */
.L_x_29239:
        /* <DEDUP_REMOVED lines=18> */
.L_x_29242:
[----:B------:R-:W-:Y:S02]  /*20860*/  ISETP.GE.AND P0, PT, R8, RZ, PT ;  /* 0x000000ff0800720c */ /* 0x000fe40003f06270 */
[----:B------:R-:W-:-:S11]  /*20870*/  MOV R3, 0x3fd774eb ;  /* 0x3fd774eb00037802 */ /* 0x000fd60000000f00 */
[----:B------:R-:W-:-:S04]  /*20880*/  @P0 FFMA.FTZ R0, R3, 0.93318945169448852539, -R0 ;  /* 0x3f6ee58103000823 */ /* 0x000fc80000010800 */
[----:B------:R-:W-:-:S07]  /*20890*/  @!P0 FFMA.FTZ R0, R3, 0.93318945169448852539, R0 ;  /* 0x3f6ee58103008823 */ /* 0x000fce0000010000 */
.L_x_29243:
[----:B------:R-:W-:Y:S05]  /*208a0*/  BSYNC B0 ;  /* 0x0000000000007941 */ /* 0x000fea0003800000 */
.L_x_29241:
        /* <DEDUP_REMOVED lines=11> */
.L_x_29199:
        /* <DEDUP_REMOVED lines=34> */
.L_x_29245:
[----:B------:R-:W-:Y:S05]  /*20b80*/  BSYNC B4 ;  /* 0x0000000000047941 */ /* 0x000fea0003800000 */
.L_x_29244:
        /* <DEDUP_REMOVED lines=18> */
.L_x_29247:
[----:B------:R-:W-:Y:S02]  /*20cb0*/  ISETP.GE.AND P0, PT, R8, RZ, PT ;  /* 0x000000ff0800720c */ /* 0x000fe40003f06270 */
[----:B------:R-:W-:-:S11]  /*20cc0*/  MOV R3, 0x3fd774eb ;  /* 0x3fd774eb00037802 */ /* 0x000fd60000000f00 */
[----:B------:R-:W-:-:S04]  /*20cd0*/  @P0 FFMA.FTZ R0, R3, 0.93318945169448852539, -R0 ;  /* 0x3f6ee58103000823 */ /* 0x000fc80000010800 */
[----:B------:R-:W-:-:S07]  /*20ce0*/  @!P0 FFMA.FTZ R0, R3, 0.93318945169448852539, R0 ;  /* 0x3f6ee58103008823 */ /* 0x000fce0000010000 */
.L_x_29248:
[----:B------:R-:W-:Y:S05]  /*20cf0*/  BSYNC B0 ;  /* 0x0000000000007941 */ /* 0x000fea0003800000 */
.L_x_29246:
        /* <DEDUP_REMOVED lines=11> */
.L_x_29198:
        /* <DEDUP_REMOVED lines=26> */
.L_x_29250:
[----:B------:R-:W-:Y:S05]  /*20f50*/  BSYNC B4 ;  /* 0x0000000000047941 */ /* 0x000fea0003800000 */
.L_x_29249:
        /* <DEDUP_REMOVED lines=18> */
.L_x_29252:
[----:B------:R-:W-:Y:S02]  /*21080*/  ISETP.GE.AND P0, PT, R8, RZ, PT ;  /* 0x000000ff0800720c */ /* 0x000fe40003f06270 */
[----:B------:R-:W-:-:S11]  /*21090*/  MOV R3, 0x3fd774eb ;  /* 0x3fd774eb00037802 */ /* 0x000fd60000000f00 */
[----:B------:R-:W-:-:S04]  /*210a0*/  @P0 FFMA.FTZ R0, R3, 0.93318945169448852539, -R0 ;  /* 0x3f6ee58103000823 */ /* 0x000fc80000010800 */
[----:B------:R-:W-:-:S07]  /*210b0*/  @!P0 FFMA.FTZ R0, R3, 0.93318945169448852539, R0 ;  /* 0x3f6ee58103008823 */ /* 0x000fce0000010000 */
.L_x_29253:
[----:B------:R-:W-:Y:S05]  /*210c0*/  BSYNC B0 ;  /* 0x0000000000007941 */ /* 0x000fea0003800000 */
.L_x_29251:
        /* <DEDUP_REMOVED lines=12> */
.L_x_29210:
[----:B------:R-:W-:Y:S05]  /*21190*/  BSYNC B2 ;  /* 0x0000000000027941 */ /* 0x000fea0003800000 */
.L_x_29197:
        /* <DEDUP_REMOVED lines=42> */
.L_x_29256:
        /* <DEDUP_REMOVED lines=10> */
.L_x_29255:
[----:B------:R-:W-:-:S04]  /*214e0*/  FMUL.RZ R5, R5, 0.15915493667125701904 ;  /* 0x3e22f98305057820 */ /* 0x000fc8000040c000 */
[----:B------:R0:W2:Y:S08]  /*214f0*/  MUFU.SIN R27, R5 ;  /* 0x00000005001b7308 */ /* 0x0000b00000000400 */
[----:B------:R0:W0:Y:S01]  /*21500*/  MUFU.COS R26, R5 ;  /* 0x00000005001a7308 */ /* 0x0000220000000000 */
[----:B------:R-:W-:Y:S05]  /*21510*/  BRA `(.L_x_29196) ;  /* 0x00000000000c7947 */ /* 0x000fea0003800000 */
.L_x_29254:
[----:B------:R-:W-:Y:S01]  /*21520*/  FMUL.FTZ R4, R4, 1.4426950216293334961 ;  /* 0x3fb8aa3b04047820 */ /* 0x000fe20000410000 */
[----:B------:R-:W-:-:S03]  /*21530*/  MOV R27, R5 ;  /* 0x00000005001b7202 */ /* 0x000fc60000000f00 */
[----:B------:R0:W2:Y:S04]  /*21540*/  MUFU.EX2 R26, R4 ;  /* 0x00000004001a7308 */ /* 0x0000a80000000800 */
.L_x_29196:
[----:B------:R-:W-:Y:S05]  /*21550*/  BSYNC B3 ;  /* 0x0000000000037941 */ /* 0x000fea0003800000 */
.L_x_29195:
        /* <DEDUP_REMOVED lines=67> */
.L_x_29266:
[----:B------:R-:W-:Y:S05]  /*21990*/  BSYNC B0 ;  /* 0x0000000000007941 */ /* 0x000fea0003800000 */
.L_x_29265:
[----:B------:R-:W-:Y:S01]  /*219a0*/  BSSY B4, `(.L_x_29267) ;  /* 0x0000007000047945 */ /* 0x000fe20003800000 */
[----:B------:R-:W-:-:S03]  /*219b0*/  FFMA R0, R4, R6, R5 ;  /* 0x0000000604007223 */ /* 0x000fc60000000005 */
[----:B------:R-:W-:Y:S05]  /*219c0*/  @!P0 BRA `(.L_x_29268) ;  /* 0x0000000000108947 */ /* 0x000fea0003800000 */
[----:B------:R-:W-:Y:S02]  /*219d0*/  MOV R25, R29 ;  /* 0x0000001d00197202 */ /* 0x000fe40000000f00 */
[----:B------:R-:W-:Y:S02]  /*219e0*/  MOV R0, R30 ;  /* 0x0000001e00007202 */ /* 0x000fe40000000f00 */
[----:B------:R-:W-:-:S07]  /*219f0*/  MOV R2, 0x21a10 ;  /* 0x00021a1000027802 */ /* 0x000fce0000000f00 */
[----:B-1-34-:R-:W-:Y:S05]  /*21a00*/  CALL.REL.NOINC `($__internal_69_$__cuda_sm3x_div_rn_ftz_f32_slowpath) ;  /* 0x000000b000187944 */ /* 0x01afea0003c00000 */
.L_x_29268:
[----:B------:R-:W-:Y:S05]  /*21a10*/  BSYNC B4 ;  /* 0x0000000000047941 */ /* 0x000fea0003800000 */
.L_x_29267:
        /* <DEDUP_REMOVED lines=18> */
.L_x_29270:
[----:B------:R-:W-:Y:S02]  /*21b40*/  ISETP.GE.AND P0, PT, R10, RZ, PT ;  /* 0x000000ff0a00720c */ /* 0x000fe40003f06270 */
[----:B------:R-:W-:-:S11]  /*21b50*/  MOV R3, 0x3fd774eb ;  /* 0x3fd774eb00037802 */ /* 0x000fd60000000f00 */
[----:B------:R-:W-:-:S04]  /*21b60*/  @P0 FFMA.FTZ R0, R3, 0.93318945169448852539, -R0 ;  /* 0x3f6ee58103000823 */ /* 0x000fc80000010800 */
[----:B------:R-:W-:-:S07]  /*21b70*/  @!P0 FFMA.FTZ R0, R3, 0.93318945169448852539, R0 ;  /* 0x3f6ee58103008823 */ /* 0x000fce0000010000 */
.L_x_29271:
[----:B------:R-:W-:Y:S05]  /*21b80*/  BSYNC B0 ;  /* 0x0000000000007941 */ /* 0x000fea0003800000 */
.L_x_29269:
        /* <DEDUP_REMOVED lines=12> */
.L_x_29264:
        /* <DEDUP_REMOVED lines=17> */
.L_x_29275:
[----:B------:R-:W-:Y:S05]  /*21d60*/  BSYNC B4 ;  /* 0x0000000000047941 */ /* 0x000fea0003800000 */
.L_x_29274:
        /* <DEDUP_REMOVED lines=18> */
.L_x_29277:
[----:B------:R-:W-:Y:S02]  /*21e90*/  ISETP.GE.AND P0, PT, R10, RZ, PT ;  /* 0x000000ff0a00720c */ /* 0x000fe40003f06270 */
[----:B------:R-:W-:-:S11]  /*21ea0*/  MOV R3, 0x3fd774eb ;  /* 0x3fd774eb00037802 */ /* 0x000fd60000000f00 */
[----:B------:R-:W-:-:S04]  /*21eb0*/  @P0 FFMA.FTZ R0, R3, 0.93318945169448852539, -R0 ;  /* 0x3f6ee58103000823 */ /* 0x000fc80000010800 */
[----:B------:R-:W-:-:S07]  /*21ec0*/  @!P0 FFMA.FTZ R0, R3, 0.93318945169448852539, R0 ;  /* 0x3f6ee58103008823 */ /* 0x000fce0000010000 */
.L_x_29278:
[----:B------:R-:W-:Y:S05]  /*21ed0*/  BSYNC B0 ;  /* 0x0000000000007941 */ /* 0x000fea0003800000 */
.L_x_29276:
        /* <DEDUP_REMOVED lines=13> */
.L_x_29273:
        /* <DEDUP_REMOVED lines=25> */
.L_x_29280:
        /* <DEDUP_REMOVED lines=40> */
.L_x_29279:
        /* <DEDUP_REMOVED lines=51> */
.L_x_29282:
[----:B------:R-:W-:Y:S05]  /*226f0*/  BSYNC B0 ;  /* 0x0000000000007941 */ /* 0x000fea0003800000 */
.L_x_29281:
[----:B------:R-:W-:Y:S01]  /*22700*/  BSSY B4, `(.L_x_29283) ;  /* 0x0000006000047945 */ /* 0x000fe20003800000 */
[----:B------:R-:W-:-:S03]  /*22710*/  FFMA R0, R5, R4, R2 ;  /* 0x0000000405007223 */ /* 0x000fc60000000002 */
[----:B------:R-:W-:Y:S05]  /*22720*/  @!P0 BRA `(.L_x_29284) ;  /* 0x00000000000c8947 */ /* 0x000fea0003800000 */
[----:B------:R-:W-:Y:S02]  /*22730*/  MOV R0, R30 ;  /* 0x0000001e00007202 */ /* 0x000fe40000000f00 */
[----:B------:R-:W-:-:S07]  /*22740*/  MOV R2, 0x22760 ;  /* 0x0002276000027802 */ /* 0x000fce0000000f00 */
[----:B-1-34-:R-:W-:Y:S05]  /*22750*/  CALL.REL.NOINC `($__internal_69_$__cuda_sm3x_div_rn_ftz_f32_slowpath) ;  /* 0x000000a000c47944 */ /* 0x01afea0003c00000 */
.L_x_29284:
[----:B------:R-:W-:Y:S05]  /*22760*/  BSYNC B4 ;  /* 0x0000000000047941 */ /* 0x000fea0003800000 */
.L_x_29283:
        /* <DEDUP_REMOVED lines=18> */
.L_x_29286:
[----:B------:R-:W-:Y:S02]  /*22890*/  ISETP.GE.AND P0, PT, R10, RZ, PT ;  /* 0x000000ff0a00720c */ /* 0x000fe40003f06270 */
[----:B------:R-:W-:-:S11]  /*228a0*/  MOV R3, 0x3fd774eb ;  /* 0x3fd774eb00037802 */ /* 0x000fd60000000f00 */
[----:B------:R-:W-:-:S04]  /*228b0*/  @P0 FFMA.FTZ R0, R3, 0.93318945169448852539, -R0 ;  /* 0x3f6ee58103000823 */ /* 0x000fc80000010800 */
[----:B------:R-:W-:-:S07]  /*228c0*/  @!P0 FFMA.FTZ R0, R3, 0.93318945169448852539, R0 ;  /* 0x3f6ee58103008823 */ /* 0x000fce0000010000 */
.L_x_29287:
[----:B------:R-:W-:Y:S05]  /*228d0*/  BSYNC B0 ;  /* 0x0000000000007941 */ /* 0x000fea0003800000 */
.L_x_29285:
        /* <DEDUP_REMOVED lines=12> */
.L_x_29263:
        /* <DEDUP_REMOVED lines=13> */
.L_x_29289:
[----:B------:R-:W-:Y:S05]  /*22a70*/  BSYNC B4 ;  /* 0x0000000000047941 */ /* 0x000fea0003800000 */
.L_x_29288:
        /* <DEDUP_REMOVED lines=18> */
.L_x_29291:
[----:B------:R-:W-:Y:S02]  /*22ba0*/  ISETP.GE.AND P0, PT, R10, RZ, PT ;  /* 0x000000ff0a00720c */ /* 0x000fe40003f06270 */
[----:B------:R-:W-:-:S11]  /*22bb0*/  MOV R3, 0x3fd774eb ;  /* 0x3fd774eb00037802 */ /* 0x000fd60000000f00 */
[----:B------:R-:W-:-:S04]  /*22bc0*/  @P0 FFMA.FTZ R0, R3, 0.93318945169448852539, -R0 ;  /* 0x3f6ee58103000823 */ /* 0x000fc80000010800 */
[----:B------:R-:W-:-:S07]  /*22bd0*/  @!P0 FFMA.FTZ R0, R3, 0.93318945169448852539, R0 ;  /* 0x3f6ee58103008823 */ /* 0x000fce0000010000 */
.L_x_29292:
[----:B------:R-:W-:Y:S05]  /*22be0*/  BSYNC B0 ;  /* 0x0000000000007941 */ /* 0x000fea0003800000 */
.L_x_29290:
        /* <DEDUP_REMOVED lines=27> */
.L_x_29262:
        /* <DEDUP_REMOVED lines=39> */
.L_x_29295:
[----:B------:R-:W-:Y:S05]  /*23010*/  BSYNC B0 ;  /* 0x0000000000007941 */ /* 0x000fea0003800000 */
.L_x_29294:
[----:B------:R-:W-:Y:S01]  /*23020*/  BSSY B4, `(.L_x_29296) ;  /* 0x0000007000047945 */ /* 0x000fe20003800000 */
[----:B------:R-:W-:-:S03]  /*23030*/  FFMA R0, R0, R6, R5 ;  /* 0x0000000600007223 */ /* 0x000fc60000000005 */
[----:B------:R-:W-:Y:S05]  /*23040*/  @!P0 BRA `(.L_x_29297) ;  /* 0x0000000000108947 */ /* 0x000fea0003800000 */
[----:B------:R-:W-:Y:S01]  /*23050*/  HFMA2.MMA R0, -RZ, RZ, 1.875, 0 ;  /* 0x3f800000ff007435 */ /* 0x000fe200000001ff */
[----:B------:R-:W-:Y:S02]  /*23060*/  MOV R25, R29 ;  /* 0x0000001d00197202 */ /* 0x000fe40000000f00 */
[----:B------:R-:W-:-:S08]  /*23070*/  MOV R2, 0x23090 ;  /* 0x0002309000027802 */ /* 0x000fd00000000f00 */
[----:B-1-34-:R-:W-:Y:S05]  /*23080*/  CALL.REL.NOINC `($__internal_69_$__cuda_sm3x_div_rn_ftz_f32_slowpath) ;  /* 0x0000009800787944 */ /* 0x01afea0003c00000 */
.L_x_29297:
[----:B------:R-:W-:Y:S05]  /*23090*/  BSYNC B4 ;  /* 0x0000000000047941 */ /* 0x000fea0003800000 */
.L_x_29296:
        /* <DEDUP_REMOVED lines=18> */
.L_x_29299:
[----:B------:R-:W-:Y:S02]  /*231c0*/  ISETP.GE.AND P0, PT, R10, RZ, PT ;  /* 0x000000ff0a00720c */ /* 0x000fe40003f06270 */
[----:B------:R-:W-:-:S11]  /*231d0*/  MOV R3, 0x3fd774eb ;  /* 0x3fd774eb00037802 */ /* 0x000fd60000000f00 */
[----:B------:R-:W-:-:S04]  /*231e0*/  @P0 FFMA.FTZ R0, R3, 0.93318945169448852539, -R0 ;  /* 0x3f6ee58103000823 */ /* 0x000fc80000010800 */
[----:B------:R-:W-:-:S07]  /*231f0*/  @!P0 FFMA.FTZ R0, R3, 0.93318945169448852539, R0 ;  /* 0x3f6ee58103008823 */ /* 0x000fce0000010000 */
.L_x_29300:
[----:B------:R-:W-:Y:S05]  /*23200*/  BSYNC B0 ;  /* 0x0000000000007941 */ /* 0x000fea0003800000 */
.L_x_29298:
        /* <DEDUP_REMOVED lines=10> */
.L_x_29293:
        /* <DEDUP_REMOVED lines=13> */
.L_x_29302:
[----:B------:R-:W-:Y:S05]  /*23380*/  BSYNC B4 ;  /* 0x0000000000047941 */ /* 0x000fea0003800000 */
.L_x_29301:
        /* <DEDUP_REMOVED lines=18> */
.L_x_29304:
[----:B------:R-:W-:Y:S02]  /*234b0*/  ISETP.GE.AND P0, PT, R10, RZ, PT ;  /* 0x000000ff0a00720c */ /* 0x000fe40003f06270 */
[----:B------:R-:W-:-:S11]  /*234c0*/  MOV R3, 0x3fd774eb ;  /* 0x3fd774eb00037802 */ /* 0x000fd60000000f00 */
[----:B------:R-:W-:-:S04]  /*234d0*/  @P0 FFMA.FTZ R0, R3, 0.93318945169448852539, -R0 ;  /* 0x3f6ee58103000823 */ /* 0x000fc80000010800 */
[----:B------:R-:W-:-:S07]  /*234e0*/  @!P0 FFMA.FTZ R0, R3, 0.93318945169448852539, R0 ;  /* 0x3f6ee58103008823 */ /* 0x000fce0000010000 */
.L_x_29305:
[----:B------:R-:W-:Y:S05]  /*234f0*/  BSYNC B0 ;  /* 0x0000000000007941 */ /* 0x000fea0003800000 */
.L_x_29303:
        /* <DEDUP_REMOVED lines=11> */
.L_x_29261:
        /* <DEDUP_REMOVED lines=34> */
.L_x_29307:
[----:B------:R-:W-:Y:S05]  /*237d0*/  BSYNC B4 ;  /* 0x0000000000047941 */ /* 0x000fea0003800000 */
.L_x_29306:
        /* <DEDUP_REMOVED lines=18> */
.L_x_29309:
[----:B------:R-:W-:Y:S02]  /*23900*/  ISETP.GE.AND P0, PT, R10, RZ, PT ;  /* 0x000000ff0a00720c */ /* 0x000fe40003f06270 */
[----:B------:R-:W-:-:S11]  /*23910*/  MOV R3, 0x3fd774eb ;  /* 0x3fd774eb00037802 */ /* 0x000fd60000000f00 */
[----:B------:R-:W-:-:S04]  /*23920*/  @P0 FFMA.FTZ R0, R3, 0.93318945169448852539, -R0 ;  /* 0x3f6ee58103000823 */ /* 0x000fc80000010800 */
[----:B------:R-:W-:-:S07]  /*23930*/  @!P0 FFMA.FTZ R0, R3, 0.93318945169448852539, R0 ;  /* 0x3f6ee58103008823 */ /* 0x000fce0000010000 */
.L_x_29310:
[----:B------:R-:W-:Y:S05]  /*23940*/  BSYNC B0 ;  /* 0x0000000000007941 */ /* 0x000fea0003800000 */
.L_x_29308:
        /* <DEDUP_REMOVED lines=11> */
.L_x_29260:
        /* <DEDUP_REMOVED lines=26> */
.L_x_29312:
[----:B------:R-:W-:Y:S05]  /*23ba0*/  BSYNC B4 ;  /* 0x0000000000047941 */ /* 0x000fea0003800000 */
.L_x_29311:
        /* <DEDUP_REMOVED lines=18> */
.L_x_29314:
[----:B------:R-:W-:Y:S02]  /*23cd0*/  ISETP.GE.AND P0, PT, R10, RZ, PT ;  /* 0x000000ff0a00720c */ /* 0x000fe40003f06270 */
[----:B------:R-:W-:-:S11]  /*23ce0*/  MOV R3, 0x3fd774eb ;  /* 0x3fd774eb00037802 */ /* 0x000fd60000000f00 */
[----:B------:R-:W-:-:S04]  /*23cf0*/  @P0 FFMA.FTZ R0, R3, 0.93318945169448852539, -R0 ;  /* 0x3f6ee58103000823 */ /* 0x000fc80000010800 */
[----:B------:R-:W-:-:S07]  /*23d00*/  @!P0 FFMA.FTZ R0, R3, 0.93318945169448852539, R0 ;  /* 0x3f6ee58103008823 */ /* 0x000fce0000010000 */
.L_x_29315:
[----:B------:R-:W-:Y:S05]  /*23d10*/  BSYNC B0 ;  /* 0x0000000000007941 */ /* 0x000fea0003800000 */
.L_x_29313:
        /* <DEDUP_REMOVED lines=12> */
.L_x_29272:
[----:B------:R-:W-:Y:S05]  /*23de0*/  BSYNC B2 ;  /* 0x0000000000027941 */ /* 0x000fea0003800000 */
.L_x_29259:
        /* <DEDUP_REMOVED lines=42> */
.L_x_29318:
        /* <DEDUP_REMOVED lines=10> */
.L_x_29317:
[----:B------:R-:W-:-:S04]  /*24130*/  FMUL.RZ R5, R5, 0.15915493667125701904 ;  /* 0x3e22f98305057820 */ /* 0x000fc8000040c000 */
[----:B------:R0:W2:Y:S08]  /*24140*/  MUFU.SIN R9, R5 ;  /* 0x0000000500097308 */ /* 0x0000b00000000400 */
[----:B------:R0:W0:Y:S01]  /*24150*/  MUFU.COS R8, R5 ;  /* 0x0000000500087308 */ /* 0x0000220000000000 */
[----:B------:R-:W-:Y:S05]  /*24160*/  BRA `(.L_x_29258) ;  /* 0x00000000000c7947 */ /* 0x000fea0003800000 */
.L_x_29316:
[----:B------:R-:W-:Y:S01]  /*24170*/  FMUL.FTZ R4, R4, 1.4426950216293334961 ;  /* 0x3fb8aa3b04047820 */ /* 0x000fe20000410000 */
[----:B------:R-:W-:-:S03]  /*24180*/  MOV R9, R5 ;  /* 0x0000000500097202 */ /* 0x000fc60000000f00 */
[----:B------:R0:W2:Y:S04]  /*24190*/  MUFU.EX2 R8, R4 ;  /* 0x0000000400087308 */ /* 0x0000a80000000800 */
.L_x_29258:
[----:B------:R-:W-:Y:S05]  /*241a0*/  BSYNC B3 ;  /* 0x0000000000037941 */ /* 0x000fea0003800000 */
.L_x_29257:
        /* <DEDUP_REMOVED lines=67> */
.L_x_29328:
[----:B------:R-:W-:Y:S05]  /*245e0*/  BSYNC B0 ;  /* 0x0000000000007941 */ /* 0x000fea0003800000 */
.L_x_29327:
[----:B------:R-:W-:Y:S01]  /*245f0*/  BSSY B4, `(.L_x_29329) ;  /* 0x0000007000047945 */ /* 0x000fe20003800000 */
[----:B------:R-:W-:-:S03]  /*24600*/  FFMA R0, R4, R6, R5 ;  /* 0x0000000604007223 */ /* 0x000fc60000000005 */
[----:B------:R-:W-:Y:S05]  /*24610*/  @!P0 BRA `(.L_x_29330) ;  /* 0x0000000000108947 */ /* 0x000fea0003800000 */
[----:B------:R-:W-:Y:S02]  /*24620*/  MOV R25, R29 ;  /* 0x0000001d00197202 */ /* 0x000fe40000000f00 */
[----:B------:R-:W-:Y:S02]  /*24630*/  MOV R0, R30 ;  /* 0x0000001e00007202 */ /* 0x000fe40000000f00 */
[----:B------:R-:W-:-:S07]  /*24640*/  MOV R2, 0x24660 ;  /* 0x0002466000027802 */ /* 0x000fce0000000f00 */
[----:B-1-34-:R-:W-:Y:S05]  /*24650*/  CALL.REL.NOINC `($__internal_69_$__cuda_sm3x_div_rn_ftz_f32_slowpath) ;  /* 0x0000008400047944 */ /* 0x01afea0003c00000 */
.L_x_29330:
[----:B------:R-:W-:Y:S05]  /*24660*/  BSYNC B4 ;  /* 0x0000000000047941 */ /* 0x000fea0003800000 */
.L_x_29329:
        /* <DEDUP_REMOVED lines=18> */
.L_x_29332:
[----:B------:R-:W-:Y:S02]  /*24790*/  ISETP.GE.AND P0, PT, R12, RZ, PT ;  /* 0x000000ff0c00720c */ /* 0x000fe40003f06270 */
[----:B------:R-:W-:-:S11]  /*247a0*/  MOV R3, 0x3fd774eb ;  /* 0x3fd774eb00037802 */ /* 0x000fd60000000f00 */
[----:B------:R-:W-:-:S04]  /*247b0*/  @P0 FFMA.FTZ R0, R3, 0.93318945169448852539, -R0 ;  /* 0x3f6ee58103000823 */ /* 0x000fc80000010800 */
[----:B------:R-:W-:-:S07]  /*247c0*/  @!P0 FFMA.FTZ R0, R3, 0.93318945169448852539, R0 ;  /* 0x3f6ee58103008823 */ /* 0x000fce0000010000 */
.L_x_29333:
[----:B------:R-:W-:Y:S05]  /*247d0*/  BSYNC B0 ;  /* 0x0000000000007941 */ /* 0x000fea0003800000 */
.L_x_29331:
        /* <DEDUP_REMOVED lines=12> */
.L_x_29326:
        /* <DEDUP_REMOVED lines=17> */
.L_x_29337:
[----:B------:R-:W-:Y:S05]  /*249b0*/  BSYNC B4 ;  /* 0x0000000000047941 */ /* 0x000fea0003800000 */
.L_x_29336:
        /* <DEDUP_REMOVED lines=18> */
.L_x_29339:
[----:B------:R-:W-:Y:S02]  /*24ae0*/  ISETP.GE.AND P0, PT, R12, RZ, PT ;  /* 0x000000ff0c00720c */ /* 0x000fe40003f06270 */
[----:B------:R-:W-:-:S11]  /*24af0*/  MOV R3, 0x3fd774eb ;  /* 0x3fd774eb00037802 */ /* 0x000fd60000000f00 */
[----:B------:R-:W-:-:S04]  /*24b00*/  @P0 FFMA.FTZ R0, R3, 0.93318945169448852539, -R0 ;  /* 0x3f6ee58103000823 */ /* 0x000fc80000010800 */
[----:B------:R-:W-:-:S07]  /*24b10*/  @!P0 FFMA.FTZ R0, R3, 0.93318945169448852539, R0 ;  /* 0x3f6ee58103008823 */ /* 0x000fce0000010000 */
.L_x_29340:
[----:B------:R-:W-:Y:S05]  /*24b20*/  BSYNC B0 ;  /* 0x0000000000007941 */ /* 0x000fea0003800000 */
.L_x_29338:
        /* <DEDUP_REMOVED lines=13> */
.L_x_29335:
        /* <DEDUP_REMOVED lines=25> */
.L_x_29342:
        /* <DEDUP_REMOVED lines=40> */
.L_x_29341:
        /* <DEDUP_REMOVED lines=51> */
.L_x_29344:
[----:B------:R-:W-:Y:S05]  /*25340*/  BSYNC B0 ;  /* 0x0000000000007941 */ /* 0x000fea0003800000 */
.L_x_29343:
[----:B------:R-:W-:Y:S01]  /*25350*/  BSSY B4, `(.L_x_29345) ;  /* 0x0000006000047945 */ /* 0x000fe20003800000 */
[----:B------:R-:W-:-:S03]  /*25360*/  FFMA R0, R5, R4, R2 ;  /* 0x0000000405007223 */ /* 0x000fc60000000002 */
[----:B------:R-:W-:Y:S05]  /*25370*/  @!P0 BRA `(.L_x_29346) ;  /* 0x00000000000c8947 */ /* 0x000fea0003800000 */
[----:B------:R-:W-:Y:S02]  /*25380*/  MOV R0, R30 ;  /* 0x0000001e00007202 */ /* 0x000fe40000000f00 */
[----:B------:R-:W-:-:S07]  /*25390*/  MOV R2, 0x253b0 ;  /* 0x000253b000027802 */ /* 0x000fce0000000f00 */
[----:B-1-34-:R-:W-:Y:S05]  /*253a0*/  CALL.REL.NOINC `($__internal_69_$__cuda_sm3x_div_rn_ftz_f32_slowpath) ;  /* 0x0000007400b07944 */ /* 0x01afea0003c00000 */
.L_x_29346:
[----:B------:R-:W-:Y:S05]  /*253b0*/  BSYNC B4 ;  /* 0x0000000000047941 */ /* 0x000fea0003800000 */
.L_x_29345:
        /* <DEDUP_REMOVED lines=18> */
.L_x_29348:
[----:B------:R-:W-:Y:S02]  /*254e0*/  ISETP.GE.AND P0, PT, R12, RZ, PT ;  /* 0x000000ff0c00720c */ /* 0x000fe40003f06270 */
[----:B------:R-:W-:-:S11]  /*254f0*/  MOV R3, 0x3fd774eb ;  /* 0x3fd774eb00037802 */ /* 0x000fd60000000f00 */
[----:B------:R-:W-:-:S04]  /*25500*/  @P0 FFMA.FTZ R0, R3, 0.93318945169448852539, -R0 ;  /* 0x3f6ee58103000823 */ /* 0x000fc80000010800 */
[----:B------:R-:W-:-:S07]  /*25510*/  @!P0 FFMA.FTZ R0, R3, 0.93318945169448852539, R0 ;  /* 0x3f6ee58103008823 */ /* 0x000fce0000010000 */
.L_x_29349:
[----:B------:R-:W-:Y:S05]  /*25520*/  BSYNC B0 ;  /* 0x0000000000007941 */ /* 0x000fea0003800000 */
.L_x_29347:
        /* <DEDUP_REMOVED lines=12> */
.L_x_29325:
        /* <DEDUP_REMOVED lines=13> */
.L_x_29351:
[----:B------:R-:W-:Y:S05]  /*256c0*/  BSYNC B4 ;  /* 0x0000000000047941 */ /* 0x000fea0003800000 */
.L_x_29350:
        /* <DEDUP_REMOVED lines=18> */
.L_x_29353:
[----:B------:R-:W-:Y:S02]  /*257f0*/  ISETP.GE.AND P0, PT, R12, RZ, PT ;  /* 0x000000ff0c00720c */ /* 0x000fe40003f06270 */
[----:B------:R-:W-:-:S11]  /*25800*/  MOV R3, 0x3fd774eb ;  /* 0x3fd774eb00037802 */ /* 0x000fd60000000f00 */
[----:B------:R-:W-:-:S04]  /*25810*/  @P0 FFMA.FTZ R0, R3, 0.93318945169448852539, -R0 ;  /* 0x3f6ee58103000823 */ /* 0x000fc80000010800 */
[----:B------:R-:W-:-:S07]  /*25820*/  @!P0 FFMA.FTZ R0, R3, 0.93318945169448852539, R0 ;  /* 0x3f6ee58103008823 */ /* 0x000fce0000010000 */
.L_x_29354:
[----:B------:R-:W-:Y:S05]  /*25830*/  BSYNC B0 ;  /* 0x0000000000007941 */ /* 0x000fea0003800000 */
.L_x_29352:
        /* <DEDUP_REMOVED lines=27> */
.L_x_29324:
        /* <DEDUP_REMOVED lines=39> */
.L_x_29357:
[----:B------:R-:W-:Y:S05]  /*25c60*/  BSYNC B0 ;  /* 0x0000000000007941 */ /* 0x000fea0003800000 */
.L_x_29356:
[----:B------:R-:W-:Y:S01]  /*25c70*/  BSSY B4, `(.L_x_29358) ;  /* 0x0000007000047945 */ /* 0x000fe20003800000 */
[----:B------:R-:W-:-:S03]  /*25c80*/  FFMA R0, R0, R6, R5 ;  /* 0x0000000600007223 */ /* 0x000fc60000000005 */
[----:B------:R-:W-:Y:S05]  /*25c90*/  @!P0 BRA `(.L_x_29359) ;  /* 0x0000000000108947 */ /* 0x000fea0003800000 */
[----:B------:R-:W-:Y:S01]  /*25ca0*/  HFMA2.MMA R0, -RZ, RZ, 1.875, 0 ;  /* 0x3f800000ff007435 */ /* 0x000fe200000001ff */
[----:B------:R-:W-:Y:S02]  /*25cb0*/  MOV R25, R29 ;  /* 0x0000001d00197202 */ /* 0x000fe40000000f00 */
[----:B------:R-:W-:-:S08]  /*25cc0*/  MOV R2, 0x25ce0 ;  /* 0x00025ce000027802 */ /* 0x000fd00000000f00 */
[----:B-1-34-:R-:W-:Y:S05]  /*25cd0*/  CALL.REL.NOINC `($__internal_69_$__cuda_sm3x_div_rn_ftz_f32_slowpath) ;  /* 0x0000006c00647944 */ /* 0x01afea0003c00000 */
.L_x_29359:
[----:B------:R-:W-:Y:S05]  /*25ce0*/  BSYNC B4 ;  /* 0x0000000000047941 */ /* 0x000fea0003800000 */
.L_x_29358:
        /* <DEDUP_REMOVED lines=18> */
.L_x_29361:
[----:B------:R-:W-:Y:S02]  /*25e10*/  ISETP.GE.AND P0, PT, R12, RZ, PT ;  /* 0x000000ff0c00720c */ /* 0x000fe40003f06270 */
[----:B------:R-:W-:-:S11]  /*25e20*/  MOV R3, 0x3fd774eb ;  /* 0x3fd774eb00037802 */ /* 0x000fd60000000f00 */
[----:B------:R-:W-:-:S04]  /*25e30*/  @P0 FFMA.FTZ R0, R3, 0.93318945169448852539, -R0 ;  /* 0x3f6ee58103000823 */ /* 0x000fc80000010800 */
[----:B------:R-:W-:-:S07]  /*25e40*/  @!P0 FFMA.FTZ R0, R3, 0.93318945169448852539, R0 ;  /* 0x3f6ee58103008823 */ /* 0x000fce0000010000 */
.L_x_29362:
[----:B------:R-:W-:Y:S05]  /*25e50*/  BSYNC B0 ;  /* 0x0000000000007941 */ /* 0x000fea0003800000 */
.L_x_29360:
        /* <DEDUP_REMOVED lines=10> */
.L_x_29355:
        /* <DEDUP_REMOVED lines=13> */
.L_x_29364:
[----:B------:R-:W-:Y:S05]  /*25fd0*/  BSYNC B4 ;  /* 0x0000000000047941 */ /* 0x000fea0003800000 */
.L_x_29363:
        /* <DEDUP_REMOVED lines=18> */
.L_x_29366:
[----:B------:R-:W-:Y:S02]  /*26100*/  ISETP.GE.AND P0, PT, R12, RZ, PT ;  /* 0x000000ff0c00720c */ /* 0x000fe40003f06270 */
[----:B------:R-:W-:-:S11]  /*26110*/  MOV R3, 0x3fd774eb ;  /* 0x3fd774eb00037802 */ /* 0x000fd60000000f00 */
[----:B------:R-:W-:-:S04]  /*26120*/  @P0 FFMA.FTZ R0, R3, 0.93318945169448852539, -R0 ;  /* 0x3f6ee58103000823 */ /* 0x000fc80000010800 */
[----:B------:R-:W-:-:S07]  /*26130*/  @!P0 FFMA.FTZ R0, R3, 0.93318945169448852539, R0 ;  /* 0x3f6ee58103008823 */ /* 0x000fce0000010000 */
.L_x_29367:
[----:B------:R-:W-:Y:S05]  /*26140*/  BSYNC B0 ;  /* 0x0000000000007941 */ /* 0x000fea0003800000 */
.L_x_29365:
        /* <DEDUP_REMOVED lines=11> */
.L_x_29323:
        /* <DEDUP_REMOVED lines=34> */
.L_x_29369:
[----:B------:R-:W-:Y:S05]  /*26420*/  BSYNC B4 ;  /* 0x0000000000047941 */ /* 0x000fea0003800000 */
.L_x_29368:
        /* <DEDUP_REMOVED lines=18> */
.L_x_29371:
[----:B------:R-:W-:Y:S02]  /*26550*/  ISETP.GE.AND P0, PT, R12, RZ, PT ;  /* 0x000000ff0c00720c */ /* 0x000fe40003f06270 */
[----:B------:R-:W-:-:S11]  /*26560*/  MOV R3, 0x3fd774eb ;  /* 0x3fd774eb00037802 */ /* 0x000fd60000000f00 */
[----:B------:R-:W-:-:S04]  /*26570*/  @P0 FFMA.FTZ R0, R3, 0.93318945169448852539, -R0 ;  /* 0x3f6ee58103000823 */ /* 0x000fc80000010800 */
[----:B------:R-:W-:-:S07]  /*26580*/  @!P0 FFMA.FTZ R0, R3, 0.93318945169448852539, R0 ;  /* 0x3f6ee58103008823 */ /* 0x000fce0000010000 */
.L_x_29372:
[----:B------:R-:W-:Y:S05]  /*26590*/  BSYNC B0 ;  /* 0x0000000000007941 */ /* 0x000fea0003800000 */
.L_x_29370:
        /* <DEDUP_REMOVED lines=11> */
.L_x_29322:
        /* <DEDUP_REMOVED lines=26> */
.L_x_29374:
[----:B------:R-:W-:Y:S05]  /*267f0*/  BSYNC B4 ;  /* 0x0000000000047941 */ /* 0x000fea0003800000 */
.L_x_29373:
        /* <DEDUP_REMOVED lines=18> */
.L_x_29376:
[----:B------:R-:W-:Y:S02]  /*26920*/  ISETP.GE.AND P0, PT, R12, RZ, PT ;  /* 0x000000ff0c00720c */ /* 0x000fe40003f06270 */
[----:B------:R-:W-:-:S11]  /*26930*/  MOV R3, 0x3fd774eb ;  /* 0x3fd774eb00037802 */ /* 0x000fd60000000f00 */
[----:B------:R-:W-:-:S04]  /*26940*/  @P0 FFMA.FTZ R0, R3, 0.93318945169448852539, -R0 ;  /* 0x3f6ee58103000823 */ /* 0x000fc80000010800 */
[----:B------:R-:W-:-:S07]  /*26950*/  @!P0 FFMA.FTZ R0, R3, 0.93318945169448852539, R0 ;  /* 0x3f6ee58103008823 */ /* 0x000fce0000010000 */
.L_x_29377:
[----:B------:R-:W-:Y:S05]  /*26960*/  BSYNC B0 ;  /* 0x0000000000007941 */ /* 0x000fea0003800000 */
.L_x_29375:
        /* <DEDUP_REMOVED lines=12> */
.L_x_29334:
[----:B------:R-:W-:Y:S05]  /*26a30*/  BSYNC B2 ;  /* 0x0000000000027941 */ /* 0x000fea0003800000 */
.L_x_29321:
        /* <DEDUP_REMOVED lines=42> */
.L_x_29380:
        /* <DEDUP_REMOVED lines=10> */
.L_x_29379:
[----:B------:R-:W-:-:S04]  /*26d80*/  FMUL.RZ R5, R5, 0.15915493667125701904 ;  /* 0x3e22f98305057820 */ /* 0x000fc8000040c000 */
[----:B------:R0:W2:Y:S08]  /*26d90*/  MUFU.SIN R11, R5 ;  /* 0x00000005000b7308 */ /* 0x0000b00000000400 */
[----:B------:R0:W0:Y:S01]  /*26da0*/  MUFU.COS R10, R5 ;  /* 0x00000005000a7308 */ /* 0x0000220000000000 */
[----:B------:R-:W-:Y:S05]  /*26db0*/  BRA `(.L_x_29320) ;  /* 0x00000000000c7947 */ /* 0x000fea0003800000 */
.L_x_29378:
[----:B------:R-:W-:Y:S01]  /*26dc0*/  FMUL.FTZ R4, R4, 1.4426950216293334961 ;  /* 0x3fb8aa3b04047820 */ /* 0x000fe20000410000 */
[----:B------:R-:W-:-:S03]  /*26dd0*/  MOV R11, R5 ;  /* 0x00000005000b7202 */ /* 0x000fc60000000f00 */
[----:B------:R0:W2:Y:S04]  /*26de0*/  MUFU.EX2 R10, R4 ;  /* 0x00000004000a7308 */ /* 0x0000a80000000800 */
.L_x_29320:
[----:B------:R-:W-:Y:S05]  /*26df0*/  BSYNC B3 ;  /* 0x0000000000037941 */ /* 0x000fea0003800000 */
.L_x_29319:
        /* <DEDUP_REMOVED lines=67> */
.L_x_29390:
[----:B------:R-:W-:Y:S05]  /*27230*/  BSYNC B0 ;  /* 0x0000000000007941 */ /* 0x000fea0003800000 */
.L_x_29389:
[----:B------:R-:W-:Y:S01]  /*27240*/  BSSY B4, `(.L_x_29391) ;  /* 0x0000007000047945 */ /* 0x000fe20003800000 */
[----:B------:R-:W-:-:S03]  /*27250*/  FFMA R0, R4, R6, R5 ;  /* 0x0000000604007223 */ /* 0x000fc60000000005 */
[----:B------:R-:W-:Y:S05]  /*27260*/  @!P0 BRA `(.L_x_29392) ;  /* 0x0000000000108947 */ /* 0x000fea0003800000 */
[----:B------:R-:W-:Y:S02]  /*27270*/  MOV R25, R29 ;  /* 0x0000001d00197202 */ /* 0x000fe40000000f00 */
[----:B------:R-:W-:Y:S02]  /*27280*/  MOV R0, R30 ;  /* 0x0000001e00007202 */ /* 0x000fe40000000f00 */
[----:B------:R-:W-:-:S07]  /*27290*/  MOV R2, 0x272b0 ;  /* 0x000272b000027802 */ /* 0x000fce0000000f00 */
[----:B-1-34-:R-:W-:Y:S05]  /*272a0*/  CALL.REL.NOINC `($__internal_69_$__cuda_sm3x_div_rn_ftz_f32_slowpath) ;  /* 0x0000005400f07944 */ /* 0x01afea0003c00000 */
.L_x_29392:
[----:B------:R-:W-:Y:S05]  /*272b0*/  BSYNC B4 ;  /* 0x0000000000047941 */ /* 0x000fea0003800000 */
.L_x_29391:
        /* <DEDUP_REMOVED lines=18> */
.L_x_29394:
[----:B------:R-:W-:Y:S02]  /*273e0*/  ISETP.GE.AND P0, PT, R14, RZ, PT ;  /* 0x000000ff0e00720c */ /* 0x000fe40003f06270 */
[----:B------:R-:W-:-:S11]  /*273f0*/  MOV R3, 0x3fd774eb ;  /* 0x3fd774eb00037802 */ /* 0x000fd60000000f00 */
[----:B------:R-:W-:-:S04]  /*27400*/  @P0 FFMA.FTZ R0, R3, 0.93318945169448852539, -R0 ;  /* 0x3f6ee58103000823 */ /* 0x000fc80000010800 */
[----:B------:R-:W-:-:S07]  /*27410*/  @!P0 FFMA.FTZ R0, R3, 0.93318945169448852539, R0 ;  /* 0x3f6ee58103008823 */ /* 0x000fce0000010000 */
.L_x_29395:
[----:B------:R-:W-:Y:S05]  /*27420*/  BSYNC B0 ;  /* 0x0000000000007941 */ /* 0x000fea0003800000 */
.L_x_29393:
        /* <DEDUP_REMOVED lines=12> */
.L_x_29388:
        /* <DEDUP_REMOVED lines=17> */
.L_x_29399:
[----:B------:R-:W-:Y:S05]  /*27600*/  BSYNC B4 ;  /* 0x0000000000047941 */ /* 0x000fea0003800000 */
.L_x_29398:
        /* <DEDUP_REMOVED lines=18> */
.L_x_29401:
[----:B------:R-:W-:Y:S02]  /*27730*/  ISETP.GE.AND P0, PT, R14, RZ, PT ;  /* 0x000000ff0e00720c */ /* 0x000fe40003f06270 */
[----:B------:R-:W-:-:S11]  /*27740*/  MOV R3, 0x3fd774eb ;  /* 0x3fd774eb00037802 */ /* 0x000fd60000000f00 */
[----:B------:R-:W-:-:S04]  /*27750*/  @P0 FFMA.FTZ R0, R3, 0.93318945169448852539, -R0 ;  /* 0x3f6ee58103000823 */ /* 0x000fc80000010800 */
[----:B------:R-:W-:-:S07]  /*27760*/  @!P0 FFMA.FTZ R0, R3, 0.93318945169448852539, R0 ;  /* 0x3f6ee58103008823 */ /* 0x000fce0000010000 */
.L_x_29402:
[----:B------:R-:W-:Y:S05]  /*27770*/  BSYNC B0 ;  /* 0x0000000000007941 */ /* 0x000fea0003800000 */
.L_x_29400:
        /* <DEDUP_REMOVED lines=13> */
.L_x_29397:
        /* <DEDUP_REMOVED lines=25> */
.L_x_29404:
        /* <DEDUP_REMOVED lines=40> */
.L_x_29403:
        /* <DEDUP_REMOVED lines=51> */
.L_x_29406:
[----:B------:R-:W-:Y:S05]  /*27f90*/  BSYNC B0 ;  /* 0x0000000000007941 */ /* 0x000fea0003800000 */
.L_x_29405:
[----:B------:R-:W-:Y:S01]  /*27fa0*/  BSSY B4, `(.L_x_29407) ;  /* 0x0000006000047945 */ /* 0x000fe20003800000 */
[----:B------:R-:W-:-:S03]  /*27fb0*/  FFMA R0, R5, R4, R2 ;  /* 0x0000000405007223 */ /* 0x000fc60000000002 */
[----:B------:R-:W-:Y:S05]  /*27fc0*/  @!P0 BRA `(.L_x_29408) ;  /* 0x00000000000c8947 */ /* 0x000fea0003800000 */
[----:B------:R-:W-:Y:S02]  /*27fd0*/  MOV R0, R30 ;  /* 0x0000001e00007202 */ /* 0x000fe40000000f00 */
[----:B------:R-:W-:-:S07]  /*27fe0*/  MOV R2, 0x28000 ;  /* 0x0002800000027802 */ /* 0x000fce0000000f00 */
[----:B-1-34-:R-:W-:Y:S05]  /*27ff0*/  CALL.REL.NOINC `($__internal_69_$__cuda_sm3x_div_rn_ftz_f32_slowpath) ;  /* 0x00000048009c7944 */ /* 0x01afea0003c00000 */
.L_x_29408:
[----:B------:R-:W-:Y:S05]  /*28000*/  BSYNC B4 ;  /* 0x0000000000047941 */ /* 0x000fea0003800000 */
.L_x_29407:
        /* <DEDUP_REMOVED lines=18> */
.L_x_29410:
[----:B------:R-:W-:Y:S02]  /*28130*/  ISETP.GE.AND P0, PT, R14, RZ, PT ;  /* 0x000000ff0e00720c */ /* 0x000fe40003f06270 */
[----:B------:R-:W-:-:S11]  /*28140*/  MOV R3, 0x3fd774eb ;  /* 0x3fd774eb00037802 */ /* 0x000fd60000000f00 */
[----:B------:R-:W-:-:S04]  /*28150*/  @P0 FFMA.FTZ R0, R3, 0.93318945169448852539, -R0 ;  /* 0x3f6ee58103000823 */ /* 0x000fc80000010800 */
[----:B------:R-:W-:-:S07]  /*28160*/  @!P0 FFMA.FTZ R0, R3, 0.93318945169448852539, R0 ;  /* 0x3f6ee58103008823 */ /* 0x000fce0000010000 */
.L_x_29411:
[----:B------:R-:W-:Y:S05]  /*28170*/  BSYNC B0 ;  /* 0x0000000000007941 */ /* 0x000fea0003800000 */
.L_x_29409:
        /* <DEDUP_REMOVED lines=12> */
.L_x_29387:
        /* <DEDUP_REMOVED lines=13> */
.L_x_29413:
[----:B------:R-:W-:Y:S05]  /*28310*/  BSYNC B4 ;  /* 0x0000000000047941 */ /* 0x000fea0003800000 */
.L_x_29412:
        /* <DEDUP_REMOVED lines=18> */
.L_x_29415:
[----:B------:R-:W-:Y:S02]  /*28440*/  ISETP.GE.AND P0, PT, R14, RZ, PT ;  /* 0x000000ff0e00720c */ /* 0x000fe40003f06270 */
[----:B------:R-:W-:-:S11]  /*28450*/  MOV R3, 0x3fd774eb ;  /* 0x3fd774eb00037802 */ /* 0x000fd60000000f00 */
[----:B------:R-:W-:-:S04]  /*28460*/  @P0 FFMA.FTZ R0, R3, 0.93318945169448852539, -R0 ;  /* 0x3f6ee58103000823 */ /* 0x000fc80000010800 */
[----:B------:R-:W-:-:S07]  /*28470*/  @!P0 FFMA.FTZ R0, R3, 0.93318945169448852539, R0 ;  /* 0x3f6ee58103008823 */ /* 0x000fce0000010000 */
.L_x_29416:
[----:B------:R-:W-:Y:S05]  /*28480*/  BSYNC B0 ;  /* 0x0000000000007941 */ /* 0x000fea0003800000 */
.L_x_29414:
        /* <DEDUP_REMOVED lines=27> */
.L_x_29386:
        /* <DEDUP_REMOVED lines=39> */
.L_x_29419:
[----:B------:R-:W-:Y:S05]  /*288b0*/  BSYNC B0 ;  /* 0x0000000000007941 */ /* 0x000fea0003800000 */
.L_x_29418:
[----:B------:R-:W-:Y:S01]  /*288c0*/  BSSY B4, `(.L_x_29420) ;  /* 0x0000007000047945 */ /* 0x000fe20003800000 */
[----:B------:R-:W-:-:S03]  /*288d0*/  FFMA R0, R0, R6, R5 ;  /* 0x0000000600007223 */ /* 0x000fc60000000005 */
[----:B------:R-:W-:Y:S05]  /*288e0*/  @!P0 BRA `(.L_x_29421) ;  /* 0x0000000000108947 */ /* 0x000fea0003800000 */
[----:B------:R-:W-:Y:S01]  /*288f0*/  HFMA2.MMA R0, -RZ, RZ, 1.875, 0 ;  /* 0x3f800000ff007435 */ /* 0x000fe200000001ff */
[----:B------:R-:W-:Y:S02]  /*28900*/  MOV R25, R29 ;  /* 0x0000001d00197202 */ /* 0x000fe40000000f00 */
[----:B------:R-:W-:-:S08]  /*28910*/  MOV R2, 0x28930 ;  /* 0x0002893000027802 */ /* 0x000fd00000000f00 */
[----:B-1-34-:R-:W-:Y:S05]  /*28920*/  CALL.REL.NOINC `($__internal_69_$__cuda_sm3x_div_rn_ftz_f32_slowpath) ;  /* 0x0000004000507944 */ /* 0x01afea0003c00000 */
.L_x_29421:
[----:B------:R-:W-:Y:S05]  /*28930*/  BSYNC B4 ;  /* 0x0000000000047941 */ /* 0x000fea0003800000 */
.L_x_29420:
        /* <DEDUP_REMOVED lines=18> */
.L_x_29423:
[----:B------:R-:W-:Y:S02]  /*28a60*/  ISETP.GE.AND P0, PT, R14, RZ, PT ;  /* 0x000000ff0e00720c */ /* 0x000fe40003f06270 */
[----:B------:R-:W-:-:S11]  /*28a70*/  MOV R3, 0x3fd774eb ;  /* 0x3fd774eb00037802 */ /* 0x000fd60000000f00 */
[----:B------:R-:W-:-:S04]  /*28a80*/  @P0 FFMA.FTZ R0, R3, 0.93318945169448852539, -R0 ;  /* 0x3f6ee58103000823 */ /* 0x000fc80000010800 */
[----:B------:R-:W-:-:S07]  /*28a90*/  @!P0 FFMA.FTZ R0, R3, 0.93318945169448852539, R0 ;  /* 0x3f6ee58103008823 */ /* 0x000fce0000010000 */
.L_x_29424:
[----:B------:R-:W-:Y:S05]  /*28aa0*/  BSYNC B0 ;  /* 0x0000000000007941 */ /* 0x000fea0003800000 */
.L_x_29422:
        /* <DEDUP_REMOVED lines=10> */
.L_x_29417:
        /* <DEDUP_REMOVED lines=13> */
.L_x_29426:
[----:B------:R-:W-:Y:S05]  /*28c20*/  BSYNC B4 ;  /* 0x0000000000047941 */ /* 0x000fea0003800000 */
.L_x_29425:
        /* <DEDUP_REMOVED lines=18> */
.L_x_29428:
[----:B------:R-:W-:Y:S02]  /*28d50*/  ISETP.GE.AND P0, PT, R14, RZ, PT ;  /* 0x000000ff0e00720c */ /* 0x000fe40003f06270 */
[----:B------:R-:W-:-:S11]  /*28d60*/  MOV R3, 0x3fd774eb ;  /* 0x3fd774eb00037802 */ /* 0x000fd60000000f00 */
[----:B------:R-:W-:-:S04]  /*28d70*/  @P0 FFMA.FTZ R0, R3, 0.93318945169448852539, -R0 ;  /* 0x3f6ee58103000823 */ /* 0x000fc80000010800 */
[----:B------:R-:W-:-:S07]  /*28d80*/  @!P0 FFMA.FTZ R0, R3, 0.93318945169448852539, R0 ;  /* 0x3f6ee58103008823 */ /* 0x000fce0000010000 */
.L_x_29429:
[----:B------:R-:W-:Y:S05]  /*28d90*/  BSYNC B0 ;  /* 0x0000000000007941 */ /* 0x000fea0003800000 */
.L_x_29427:
        /* <DEDUP_REMOVED lines=11> */
.L_x_29385:
        /* <DEDUP_REMOVED lines=34> */
.L_x_29431:
[----:B------:R-:W-:Y:S05]  /*29070*/  BSYNC B4 ;  /* 0x0000000000047941 */ /* 0x000fea0003800000 */
.L_x_29430:
        /* <DEDUP_REMOVED lines=18> */
.L_x_29433:
[----:B------:R-:W-:Y:S02]  /*291a0*/  ISETP.GE.AND P0, PT, R14, RZ, PT ;  /* 0x000000ff0e00720c */ /* 0x000fe40003f06270 */
[----:B------:R-:W-:-:S11]  /*291b0*/  MOV R3, 0x3fd774eb ;  /* 0x3fd774eb00037802 */ /* 0x000fd60000000f00 */
[----:B------:R-:W-:-:S04]  /*291c0*/  @P0 FFMA.FTZ R0, R3, 0.93318945169448852539, -R0 ;  /* 0x3f6ee58103000823 */ /* 0x000fc80000010800 */
[----:B------:R-:W-:-:S07]  /*291d0*/  @!P0 FFMA.FTZ R0, R3, 0.93318945169448852539, R0 ;  /* 0x3f6ee58103008823 */ /* 0x000fce0000010000 */
.L_x_29434:
[----:B------:R-:W-:Y:S05]  /*291e0*/  BSYNC B0 ;  /* 0x0000000000007941 */ /* 0x000fea0003800000 */
.L_x_29432:
        /* <DEDUP_REMOVED lines=11> */
.L_x_29384:
        /* <DEDUP_REMOVED lines=26> */
.L_x_29436:
[----:B------:R-:W-:Y:S05]  /*29440*/  BSYNC B4 ;  /* 0x0000000000047941 */ /* 0x000fea0003800000 */
.L_x_29435:
        /* <DEDUP_REMOVED lines=18> */
.L_x_29438:
[----:B------:R-:W-:Y:S02]  /*29570*/  ISETP.GE.AND P0, PT, R14, RZ, PT ;  /* 0x000000ff0e00720c */ /* 0x000fe40003f06270 */
[----:B------:R-:W-:-:S11]  /*29580*/  MOV R3, 0x3fd774eb ;  /* 0x3fd774eb00037802 */ /* 0x000fd60000000f00 */
[----:B------:R-:W-:-:S04]  /*29590*/  @P0 FFMA.FTZ R0, R3, 0.93318945169448852539, -R0 ;  /* 0x3f6ee58103000823 */ /* 0x000fc80000010800 */
[----:B------:R-:W-:-:S07]  /*295a0*/  @!P0 FFMA.FTZ R0, R3, 0.93318945169448852539, R0 ;  /* 0x3f6ee58103008823 */ /* 0x000fce0000010000 */
.L_x_29439:
[----:B------:R-:W-:Y:S05]  /*295b0*/  BSYNC B0 ;  /* 0x0000000000007941 */ /* 0x000fea0003800000 */
.L_x_29437:
        /* <DEDUP_REMOVED lines=12> */
.L_x_29396:
[----:B------:R-:W-:Y:S05]  /*29680*/  BSYNC B2 ;  /* 0x0000000000027941 */ /* 0x000fea0003800000 */
.L_x_29383:
        /* <DEDUP_REMOVED lines=42> */
.L_x_29442:
        /* <DEDUP_REMOVED lines=10> */
.L_x_29441:
[----:B------:R-:W-:-:S04]  /*299d0*/  FMUL.RZ R5, R5, 0.15915493667125701904 ;  /* 0x3e22f98305057820 */ /* 0x000fc8000040c000 */
[----:B------:R0:W2:Y:S08]  /*299e0*/  MUFU.SIN R13, R5 ;  /* 0x00000005000d7308 */ /* 0x0000b00000000400 */
[----:B------:R0:W0:Y:S01]  /*299f0*/  MUFU.COS R12, R5 ;  /* 0x00000005000c7308 */ /* 0x0000220000000000 */
[----:B------:R-:W-:Y:S05]  /*29a00*/  BRA `(.L_x_29382) ;  /* 0x00000000000c7947 */ /* 0x000fea0003800000 */
.L_x_29440:
[----:B------:R-:W-:Y:S01]  /*29a10*/  FMUL.FTZ R4, R4, 1.4426950216293334961 ;  /* 0x3fb8aa3b04047820 */ /* 0x000fe20000410000 */
[----:B------:R-:W-:-:S03]  /*29a20*/  MOV R13, R5 ;  /* 0x00000005000d7202 */ /* 0x000fc60000000f00 */
[----:B------:R0:W2:Y:S04]  /*29a30*/  MUFU.EX2 R12, R4 ;  /* 0x00000004000c7308 */ /* 0x0000a80000000800 */
.L_x_29382:
[----:B------:R-:W-:Y:S05]  /*29a40*/  BSYNC B3 ;  /* 0x0000000000037941 */ /* 0x000fea0003800000 */
.L_x_29381:
        /* <DEDUP_REMOVED lines=67> */
.L_x_29452:
[----:B------:R-:W-:Y:S05]  /*29e80*/  BSYNC B0 ;  /* 0x0000000000007941 */ /* 0x000fea0003800000 */
.L_x_29451:
[----:B------:R-:W-:Y:S01]  /*29e90*/  BSSY B4, `(.L_x_29453) ;  /* 0x0000007000047945 */ /* 0x000fe20003800000 */
[----:B------:R-:W-:-:S03]  /*29ea0*/  FFMA R0, R4, R6, R5 ;  /* 0x0000000604007223 */ /* 0x000fc60000000005 */
[----:B------:R-:W-:Y:S05]  /*29eb0*/  @!P0 BRA `(.L_x_29454) ;  /* 0x0000000000108947 */ /* 0x000fea0003800000 */
[----:B------:R-:W-:Y:S02]  /*29ec0*/  MOV R25, R29 ;  /* 0x0000001d00197202 */ /* 0x000fe40000000f00 */
[----:B------:R-:W-:Y:S02]  /*29ed0*/  MOV R0, R30 ;  /* 0x0000001e00007202 */ /* 0x000fe40000000f00 */
[----:B------:R-:W-:-:S07]  /*29ee0*/  MOV R2, 0x29f00 ;  /* 0x00029f0000027802 */ /* 0x000fce0000000f00 */
[----:B-1-34-:R-:W-:Y:S05]  /*29ef0*/  CALL.REL.NOINC `($__internal_69_$__cuda_sm3x_div_rn_ftz_f32_slowpath) ;  /* 0x0000002800dc7944 */ /* 0x01afea0003c00000 */
.L_x_29454:
[----:B------:R-:W-:Y:S05]  /*29f00*/  BSYNC B4 ;  /* 0x0000000000047941 */ /* 0x000fea0003800000 */
.L_x_29453:
        /* <DEDUP_REMOVED lines=18> */
.L_x_29456:
[----:B------:R-:W-:Y:S02]  /*2a030*/  ISETP.GE.AND P0, PT, R16, RZ, PT ;  /* 0x000000ff1000720c */ /* 0x000fe40003f06270 */
[----:B------:R-:W-:-:S11]  /*2a040*/  MOV R3, 0x3fd774eb ;  /* 0x3fd774eb00037802 */ /* 0x000fd60000000f00 */
[----:B------:R-:W-:-:S04]  /*2a050*/  @P0 FFMA.FTZ R0, R3, 0.93318945169448852539, -R0 ;  /* 0x3f6ee58103000823 */ /* 0x000fc80000010800 */
[----:B------:R-:W-:-:S07]  /*2a060*/  @!P0 FFMA.FTZ R0, R3, 0.93318945169448852539, R0 ;  /* 0x3f6ee58103008823 */ /* 0x000fce0000010000 */
.L_x_29457:
[----:B------:R-:W-:Y:S05]  /*2a070*/  BSYNC B0 ;  /* 0x0000000000007941 */ /* 0x000fea0003800000 */
.L_x_29455:
        /* <DEDUP_REMOVED lines=12> */
.L_x_29450:
        /* <DEDUP_REMOVED lines=17> */
.L_x_29461:
[----:B------:R-:W-:Y:S05]  /*2a250*/  BSYNC B4 ;  /* 0x0000000000047941 */ /* 0x000fea0003800000 */
.L_x_29460:
        /* <DEDUP_REMOVED lines=18> */
.L_x_29463:
[----:B------:R-:W-:Y:S02]  /*2a380*/  ISETP.GE.AND P0, PT, R16, RZ, PT ;  /* 0x000000ff1000720c */ /* 0x000fe40003f06270 */
[----:B------:R-:W-:-:S11]  /*2a390*/  MOV R3, 0x3fd774eb ;  /* 0x3fd774eb00037802 */ /* 0x000fd60000000f00 */
[----:B------:R-:W-:-:S04]  /*2a3a0*/  @P0 FFMA.FTZ R0, R3, 0.93318945169448852539, -R0 ;  /* 0x3f6ee58103000823 */ /* 0x000fc80000010800 */
[----:B------:R-:W-:-:S07]  /*2a3b0*/  @!P0 FFMA.FTZ R0, R3, 0.93318945169448852539, R0 ;  /* 0x3f6ee58103008823 */ /* 0x000fce0000010000 */
.L_x_29464:
[----:B------:R-:W-:Y:S05]  /*2a3c0*/  BSYNC B0 ;  /* 0x0000000000007941 */ /* 0x000fea0003800000 */
.L_x_29462:
        /* <DEDUP_REMOVED lines=13> */
.L_x_29459:
        /* <DEDUP_REMOVED lines=25> */
.L_x_29466:
        /* <DEDUP_REMOVED lines=40> */
.L_x_29465:
        /* <DEDUP_REMOVED lines=51> */
.L_x_29468:
[----:B------:R-:W-:Y:S05]  /*2abe0*/  BSYNC B0 ;  /* 0x0000000000007941 */ /* 0x000fea0003800000 */
.L_x_29467:
[----:B------:R-:W-:Y:S01]  /*2abf0*/  BSSY B4, `(.L_x_29469) ;  /* 0x0000006000047945 */ /* 0x000fe20003800000 */
[----:B------:R-:W-:-:S03]  /*2ac00*/  FFMA R0, R5, R4, R2 ;  /* 0x0000000405007223 */ /* 0x000fc60000000002 */
[----:B------:R-:W-:Y:S05]  /*2ac10*/  @!P0 BRA `(.L_x_29470) ;  /* 0x00000000000c8947 */ /* 0x000fea0003800000 */
[----:B------:R-:W-:Y:S02]  /*2ac20*/  MOV R0, R30 ;  /* 0x0000001e00007202 */ /* 0x000fe40000000f00 */
[----:B------:R-:W-:-:S07]  /*2ac30*/  MOV R2, 0x2ac50 ;  /* 0x0002ac5000027802 */ /* 0x000fce0000000f00 */
[----:B-1-34-:R-:W-:Y:S05]  /*2ac40*/  CALL.REL.NOINC `($__internal_69_$__cuda_sm3x_div_rn_ftz_f32_slowpath) ;  /* 0x0000001c00887944 */ /* 0x01afea0003c00000 */
.L_x_29470:
[----:B------:R-:W-:Y:S05]  /*2ac50*/  BSYNC B4 ;  /* 0x0000000000047941 */ /* 0x000fea0003800000 */
.L_x_29469:
        /* <DEDUP_REMOVED lines=18> */
.L_x_29472:
[----:B------:R-:W-:Y:S02]  /*2ad80*/  ISETP.GE.AND P0, PT, R16, RZ, PT ;  /* 0x000000ff1000720c */ /* 0x000fe40003f06270 */
[----:B------:R-:W-:-:S11]  /*2ad90*/  MOV R3, 0x3fd774eb ;  /* 0x3fd774eb00037802 */ /* 0x000fd60000000f00 */
[----:B------:R-:W-:-:S04]  /*2ada0*/  @P0 FFMA.FTZ R0, R3, 0.93318945169448852539, -R0 ;  /* 0x3f6ee58103000823 */ /* 0x000fc80000010800 */
[----:B------:R-:W-:-:S07]  /*2adb0*/  @!P0 FFMA.FTZ R0, R3, 0.93318945169448852539, R0 ;  /* 0x3f6ee58103008823 */ /* 0x000fce0000010000 */
.L_x_29473:
[----:B------:R-:W-:Y:S05]  /*2adc0*/  BSYNC B0 ;  /* 0x0000000000007941 */ /* 0x000fea0003800000 */
.L_x_29471:
        /* <DEDUP_REMOVED lines=12> */
.L_x_29449:
        /* <DEDUP_REMOVED lines=13> */
.L_x_29475:
[----:B------:R-:W-:Y:S05]  /*2af60*/  BSYNC B4 ;  /* 0x0000000000047941 */ /* 0x000fea0003800000 */
.L_x_29474:
        /* <DEDUP_REMOVED lines=18> */
.L_x_29477:
[----:B------:R-:W-:Y:S02]  /*2b090*/  ISETP.GE.AND P0, PT, R16, RZ, PT ;  /* 0x000000ff1000720c */ /* 0x000fe40003f06270 */
[----:B------:R-:W-:-:S11]  /*2b0a0*/  MOV R3, 0x3fd774eb ;  /* 0x3fd774eb00037802 */ /* 0x000fd60000000f00 */
[----:B------:R-:W-:-:S04]  /*2b0b0*/  @P0 FFMA.FTZ R0, R3, 0.93318945169448852539, -R0 ;  /* 0x3f6ee58103000823 */ /* 0x000fc80000010800 */
[----:B------:R-:W-:-:S07]  /*2b0c0*/  @!P0 FFMA.FTZ R0, R3, 0.93318945169448852539, R0 ;  /* 0x3f6ee58103008823 */ /* 0x000fce0000010000 */
.L_x_29478:
[----:B------:R-:W-:Y:S05]  /*2b0d0*/  BSYNC B0 ;  /* 0x0000000000007941 */ /* 0x000fea0003800000 */
.L_x_29476:
        /* <DEDUP_REMOVED lines=27> */
.L_x_29448:
        /* <DEDUP_REMOVED lines=39> */
.L_x_29481:
[----:B------:R-:W-:Y:S05]  /*2b500*/  BSYNC B0 ;  /* 0x0000000000007941 */ /* 0x000fea0003800000 */
.L_x_29480:
[----:B------:R-:W-:Y:S01]  /*2b510*/  BSSY B4, `(.L_x_29482) ;  /* 0x0000007000047945 */ /* 0x000fe20003800000 */
[----:B------:R-:W-:-:S03]  /*2b520*/  FFMA R0, R0, R6, R5 ;  /* 0x0000000600007223 */ /* 0x000fc60000000005 */
[----:B------:R-:W-:Y:S05]  /*2b530*/  @!P0 BRA `(.L_x_29483) ;  /* 0x0000000000108947 */ /* 0x000fea0003800000 */
[----:B------:R-:W-:Y:S01]  /*2b540*/  HFMA2.MMA R0, -RZ, RZ, 1.875, 0 ;  /* 0x3f800000ff007435 */ /* 0x000fe200000001ff */
[----:B------:R-:W-:Y:S02]  /*2b550*/  MOV R25, R29 ;  /* 0x0000001d00197202 */ /* 0x000fe40000000f00 */
[----:B------:R-:W-:-:S08]  /*2b560*/  MOV R2, 0x2b580 ;  /* 0x0002b58000027802 */ /* 0x000fd00000000f00 */
[----:B-1-34-:R-:W-:Y:S05]  /*2b570*/  CALL.REL.NOINC `($__internal_69_$__cuda_sm3x_div_rn_ftz_f32_slowpath) ;  /* 0x00000014003c7944 */ /* 0x01afea0003c00000 */
.L_x_29483:
[----:B------:R-:W-:Y:S05]  /*2b580*/  BSYNC B4 ;  /* 0x0000000000047941 */ /* 0x000fea0003800000 */
.L_x_29482:
        /* <DEDUP_REMOVED lines=18> */
.L_x_29485:
[----:B------:R-:W-:Y:S02]  /*2b6b0*/  ISETP.GE.AND P0, PT, R16, RZ, PT ;  /* 0x000000ff1000720c */ /* 0x000fe40003f06270 */
[----:B------:R-:W-:-:S11]  /*2b6c0*/  MOV R3, 0x3fd774eb ;  /* 0x3fd774eb00037802 */ /* 0x000fd60000000f00 */
[----:B------:R-:W-:-:S04]  /*2b6d0*/  @P0 FFMA.FTZ R0, R3, 0.93318945169448852539, -R0 ;  /* 0x3f6ee58103000823 */ /* 0x000fc80000010800 */
[----:B------:R-:W-:-:S07]  /*2b6e0*/  @!P0 FFMA.FTZ R0, R3, 0.93318945169448852539, R0 ;  /* 0x3f6ee58103008823 */ /* 0x000fce0000010000 */
.L_x_29486:
[----:B------:R-:W-:Y:S05]  /*2b6f0*/  BSYNC B0 ;  /* 0x0000000000007941 */ /* 0x000fea0003800000 */
.L_x_29484:
        /* <DEDUP_REMOVED lines=10> */
.L_x_29479:
        /* <DEDUP_REMOVED lines=13> */
.L_x_29488:
[----:B------:R-:W-:Y:S05]  /*2b870*/  BSYNC B4 ;  /* 0x0000000000047941 */ /* 0x000fea0003800000 */
.L_x_29487:
        /* <DEDUP_REMOVED lines=18> */
.L_x_29490:
[----:B------:R-:W-:Y:S02]  /*2b9a0*/  ISETP.GE.AND P0, PT, R16, RZ, PT ;  /* 0x000000ff1000720c */ /* 0x000fe40003f06270 */
[----:B------:R-:W-:-:S11]  /*2b9b0*/  MOV R3, 0x3fd774eb ;  /* 0x3fd774eb00037802 */ /* 0x000fd60000000f00 */
[----:B------:R-:W-:-:S04]  /*2b9c0*/  @P0 FFMA.FTZ R0, R3, 0.93318945169448852539, -R0 ;  /* 0x3f6ee58103000823 */ /* 0x000fc80000010800 */
[----:B------:R-:W-:-:S07]  /*2b9d0*/  @!P0 FFMA.FTZ R0, R3, 0.93318945169448852539, R0 ;  /* 0x3f6ee58103008823 */ /* 0x000fce0000010000 */
.L_x_29491:
[----:B------:R-:W-:Y:S05]  /*2b9e0*/  BSYNC B0 ;  /* 0x0000000000007941 */ /* 0x000fea0003800000 */
.L_x_29489:
        /* <DEDUP_REMOVED lines=11> */
.L_x_29447:
        /* <DEDUP_REMOVED lines=34> */
.L_x_29493:
[----:B------:R-:W-:Y:S05]  /*2bcc0*/  BSYNC B4 ;  /* 0x0000000000047941 */ /* 0x000fea0003800000 */
.L_x_29492:
        /* <DEDUP_REMOVED lines=18> */
.L_x_29495:
[----:B------:R-:W-:Y:S02]  /*2bdf0*/  ISETP.GE.AND P0, PT, R16, RZ, PT ;  /* 0x000000ff1000720c */ /* 0x000fe40003f06270 */
[----:B------:R-:W-:-:S11]  /*2be00*/  MOV R3, 0x3fd774eb ;  /* 0x3fd774eb00037802 */ /* 0x000fd60000000f00 */
[----:B------:R-:W-:-:S04]  /*2be10*/  @P0 FFMA.FTZ R0, R3, 0.93318945169448852539, -R0 ;  /* 0x3f6ee58103000823 */ /* 0x000fc80000010800 */
[----:B------:R-:W-:-:S07]  /*2be20*/  @!P0 FFMA.FTZ R0, R3, 0.93318945169448852539, R0 ;  /* 0x3f6ee58103008823 */ /* 0x000fce0000010000 */
.L_x_29496:
[----:B------:R-:W-:Y:S05]  /*2be30*/  BSYNC B0 ;  /* 0x0000000000007941 */ /* 0x000fea0003800000 */
.L_x_29494:
        /* <DEDUP_REMOVED lines=11> */
.L_x_29446:
        /* <DEDUP_REMOVED lines=26> */
.L_x_29498:
[----:B------:R-:W-:Y:S05]  /*2c090*/  BSYNC B4 ;  /* 0x0000000000047941 */ /* 0x000fea0003800000 */
.L_x_29497:
        /* <DEDUP_REMOVED lines=18> */
.L_x_29500:
[----:B------:R-:W-:Y:S02]  /*2c1c0*/  ISETP.GE.AND P0, PT, R16, RZ, PT ;  /* 0x000000ff1000720c */ /* 0x000fe40003f06270 */
[----:B------:R-:W-:-:S11]  /*2c1d0*/  MOV R3, 0x3fd774eb ;  /* 0x3fd774eb00037802 */ /* 0x000fd60000000f00 */
[----:B------:R-:W-:-:S04]  /*2c1e0*/  @P0 FFMA.FTZ R0, R3, 0.93318945169448852539, -R0 ;  /* 0x3f6ee58103000823 */ /* 0x000fc80000010800 */
[----:B------:R-:W-:-:S07]  /*2c1f0*/  @!P0 FFMA.FTZ R0, R3, 0.93318945169448852539, R0 ;  /* 0x3f6ee58103008823 */ /* 0x000fce0000010000 */
.L_x_29501:
[----:B------:R-:W-:Y:S05]  /*2c200*/  BSYNC B0 ;  /* 0x0000000000007941 */ /* 0x000fea0003800000 */
.L_x_29499:
        /* <DEDUP_REMOVED lines=12> */
.L_x_29458:
[----:B------:R-:W-:Y:S05]  /*2c2d0*/  BSYNC B2 ;  /* 0x0000000000027941 */ /* 0x000fea0003800000 */
.L_x_29445:
        /* <DEDUP_REMOVED lines=42> */
.L_x_29504:
        /* <DEDUP_REMOVED lines=10> */
.L_x_29503:
[----:B------:R-:W-:-:S04]  /*2c620*/  FMUL.RZ R6, R6, 0.15915493667125701904 ;  /* 0x3e22f98306067820 */ /* 0x000fc8000040c000 */
[----:B------:R0:W0:Y:S08]  /*2c630*/  MUFU.SIN R3, R6 ;  /* 0x0000000600037308 */ /* 0x0000300000000400 */
[----:B------:R0:W0:Y:S01]  /*2c640*/  MUFU.COS R2, R6 ;  /* 0x0000000600027308 */ /* 0x0000220000000000 */
[----:B------:R-:W-:Y:S05]  /*2c650*/  BRA `(.L_x_29444) ;  /* 0x00000000000c7947 */ /* 0x000fea0003800000 */
.L_x_29502:
[----:B------:R-:W-:Y:S01]  /*2c660*/  FMUL.FTZ R2, R15, 1.4426950216293334961 ;  /* 0x3fb8aa3b0f027820 */ /* 0x000fe20000410000 */
[----:B------:R-:W-:-:S05]  /*2c670*/  MOV R3, R6 ;  /* 0x0000000600037202 */ /* 0x000fca0000000f00 */
[----:B------:R-:W0:Y:S02]  /*2c680*/  MUFU.EX2 R2, R2 ;  /* 0x0000000200027308 */ /* 0x000e240000000800 */
.L_x_29444:
[----:B------:R-:W-:Y:S05]  /*2c690*/  BSYNC B3 ;  /* 0x0000000000037941 */ /* 0x000fea0003800000 */
.L_x_29443:
        /* <DEDUP_REMOVED lines=23> */
.L_x_29507:
[----:B------:R-:W-:-:S13]  /*2c810*/  ISETP.GE.AND P0, PT, R0, UR4, PT ;  /* 0x0000000400007c0c */ /* 0x000fda000bf06270 */
[----:B------:R-:W-:Y:S05]  /*2c820*/  @P0 BRA `(.L_x_29509) ;  /* 0x0000000000300947 */ /* 0x000fea0003800000 */
[----:B0-----:R-:W0:Y:S01]  /*2c830*/  LDC.64 R4, c[0x0][0x228] ;  /* 0x00008a00ff047b82 */ /* 0x001e220000000a00 */
[C---:B------:R-:W-:Y:S02]  /*2c840*/  IADD3 R7, R0.reuse, UR6, RZ ;  /* 0x0000000600077c10 */ /* 0x040fe4000fffe0ff */
[----:B------:R-:W-:-:S03]  /*2c850*/  IADD3 R0, R0, 0x80, RZ ;  /* 0x0000008000007810 */ /* 0x000fc60007ffe0ff */
[----:B0-----:R-:W-:-:S05]  /*2c860*/  IMAD.WIDE.U32 R4, R7, 0x8, R4 ;  /* 0x0000000807047825 */ /* 0x001fca00078e0004 */
[----:B------:R1:W-:Y:S02]  /*2c870*/  STG.E.64 desc[UR8][R4.64], R26 ;  /* 0x0000001a04007986 */ /* 0x0003e4000c101b08 */
.L_x_29508:
[----:B------:R-:W-:-:S13]  /*2c880*/  ISETP.GE.AND P0, PT, R0, UR4, PT ;  /* 0x0000000400007c0c */ /* 0x000fda000bf06270 */
[----:B------:R-:W-:Y:S05]  /*2c890*/  @P0 BRA `(.L_x_29510) ;  /* 0x0000000000340947 */ /* 0x000fea0003800000 */
[----:B01----:R-:W0:Y:S01]  /*2c8a0*/  LDC.64 R4, c[0x0][0x228] ;  /* 0x00008a00ff047b82 */ /* 0x003e220000000a00 */
[C---:B------:R-:W-:Y:S02]  /*2c8b0*/  IADD3 R7, R0.reuse, UR6, RZ ;  /* 0x0000000600077c10 */ /* 0x040fe4000fffe0ff */
[----:B------:R-:W-:-:S03]  /*2c8c0*/  IADD3 R0, R0, 0x80, RZ ;  /* 0x0000008000007810 */ /* 0x000fc60007ffe0ff */
[----:B0-----:R-:W-:-:S05]  /*2c8d0*/  IMAD.WIDE.U32 R4, R7, 0x8, R4 ;  /* 0x0000000807047825 */ /* 0x001fca00078e0004 */
[----:B------:R1:W-:Y:S02]  /*2c8e0*/  STG.E.64 desc[UR8][R4.64], R8 ;  /* 0x0000000804007986 */ /* 0x0003e4000c101b08 */
.L_x_29509:
        /* <DEDUP_REMOVED lines=8> */
.L_x_29510:
[----:B------:R-:W-:Y:S05]  /*2c970*/  BSYNC B1 ;  /* 0x0000000000017941 */ /* 0x000fea0003800000 */
.L_x_29506:
[----:B------:R-:W-:-:S13]  /*2c980*/  ISETP.GE.AND P0, PT, R0, UR4, PT ;  /* 0x0000000400007c0c */ /* 0x000fda000bf06270 */
[----:B012---:R-:W0:Y:S01]  /*2c990*/  @!P0 LDC.64 R4, c[0x0][0x228] ;  /* 0x00008a00ff048b82 */ /* 0x007e220000000a00 */
[C---:B------:R-:W-:Y:S02]  /*2c9a0*/  @!P0 IADD3 R7, R0.reuse, UR6, RZ ;  /* 0x0000000600078c10 */ /* 0x040fe4000fffe0ff */
[----:B------:R-:W-:-:S03]  /*2c9b0*/  @!P0 IADD3 R0, R0, 0x80, RZ ;  /* 0x0000008000008810 */ /* 0x000fc60007ffe0ff */
[----:B0-----:R-:W-:-:S05]  /*2c9c0*/  @!P0 IMAD.WIDE.U32 R4, R7, 0x8, R4 ;  /* 0x0000000807048825 */ /* 0x001fca00078e0004 */
[----:B------:R2:W-:Y:S02]  /*2c9d0*/  @!P0 STG.E.64 desc[UR8][R4.64], R12 ;  /* 0x0000000c04008986 */ /* 0x0005e4000c101b08 */
.L_x_29511:
[----:B------:R-:W-:Y:S05]  /*2c9e0*/  BSYNC B0 ;  /* 0x0000000000007941 */ /* 0x000fea0003800000 */
.L_x_29505:
        /* <DEDUP_REMOVED lines=8> */
        .weak           $__internal_69_$__cuda_sm3x_div_rn_ftz_f32_slowpath
        .type           $__internal_69_$__cuda_sm3x_div_rn_ftz_f32_slowpath,@function
        .size           $__internal_69_$__cuda_sm3x_div_rn_ftz_f32_slowpath,(.L_x_71511 - $__internal_69_$__cuda_sm3x_div_rn_ftz_f32_slowpath)
$__internal_69_$__cuda_sm3x_div_rn_ftz_f32_slowpath:
        /* <DEDUP_REMOVED lines=32> */
.L_x_29514:
[----:B------:R-:W-:Y:S05]  /*2cc70*/  BSYNC B1 ;  /* 0x0000000000017941 */ /* 0x000fea0003800000 */
.L_x_29513:
        /* <DEDUP_REMOVED lines=27> */
.L_x_29520:
[----:B------:R-:W-:-:S07]  /*2ce30*/  LEA R0, R3, R0, 0x17 ;  /* 0x0000000003007211 */ /* 0x000fce00078eb8ff */
.L_x_29521:
[----:B------:R-:W-:Y:S05]  /*2ce40*/  BSYNC B1 ;  /* 0x0000000000017941 */ /* 0x000fea0003800000 */
.L_x_29519:
[----:B------:R-:W-:Y:S05]  /*2ce50*/  BRA `(.L_x_29522) ;  /* 0x0000000000207947 */ /* 0x000fea0003800000 */
.L_x_29518:
[----:B------:R-:W-:-:S04]  /*2ce60*/  LOP3.LUT R0, R0, 0x80000000, R25, 0x48, !PT ;  /* 0x8000000000007812 */ /* 0x000fc800078e4819 */
[----:B------:R-:W-:Y:S01]  /*2ce70*/  LOP3.LUT R0, R0, 0x7f800000, RZ, 0xfc, !PT ;  /* 0x7f80000000007812 */ /* 0x000fe200078efcff */
[----:B------:R-:W-:Y:S06]  /*2ce80*/  BRA `(.L_x_29522) ;  /* 0x0000000000147947 */ /* 0x000fec0003800000 */
.L_x_29517:
[----:B------:R-:W-:Y:S01]  /*2ce90*/  LOP3.LUT R0, R0, 0x80000000, R25, 0x48, !PT ;  /* 0x8000000000007812 */ /* 0x000fe200078e4819 */
[----:B------:R-:W-:Y:S06]  /*2cea0*/  BRA `(.L_x_29522) ;  /* 0x00000000000c7947 */ /* 0x000fec0003800000 */
.L_x_29516:
[----:B------:R-:W0:Y:S01]  /*2ceb0*/  MUFU.RSQ R0, -QNAN ;  /* 0xffc0000000007908 */ /* 0x000e220000001400 */
[----:B------:R-:W-:Y:S05]  /*2cec0*/  BRA `(.L_x_29522) ;  /* 0x0000000000047947 */ /* 0x000fea0003800000 */
.L_x_29515:
[----:B------:R-:W-:-:S07]  /*2ced0*/  FADD.FTZ R0, R25, R0 ;  /* 0x0000000019007221 */ /* 0x000fce0000010000 */
.L_x_29522:
[----:B------:R-:W-:Y:S05]  /*2cee0*/  BSYNC B0 ;  /* 0x0000000000007941 */ /* 0x000fea0003800000 */
.L_x_29512:
[----:B------:R-:W-:-:S06]  /*2cef0*/  HFMA2.MMA R3, -RZ, RZ, 0, 0 ;  /* 0x00000000ff037435 */ /* 0x000fcc00000001ff */
[----:B0-----:R-:W-:Y:S05]  /*2cf00*/  RET.REL.NODEC R2 `(_ZN2at6native29vectorized_elementwise_kernelILi8EZZZNS0_50_GLOBAL__N__2680c7bb_12_PowKernel_cu_140f0503_289624pow_tensor_scalar_kernelERNS_18TensorIteratorBaseERKN3c106ScalarEENKUlvE_clEvENKUlvE0_clEvEUlNS5_7complexIfEEE0_St5arrayIPcLm2EEEEviT0_T1_) ;  /* 0xfffffd30023c7950 */ /* 0x001fea0003c3ffff */
.L_x_29523:
        /* <DEDUP_REMOVED lines=15> */
.L_x_71511:


//--------------------- .text._ZN2at6native18elementwise_kernelILi128ELi4EZNS0_15gpu_kernel_implIZZZNS0_50_GLOBAL__N__2680c7bb_12_PowKernel_cu_140f0503_289624pow_tensor_scalar_kernelERNS_18TensorIteratorBaseERKN3c106ScalarEENKUlvE_clEvENKUlvE0_clEvEUlNS6_7complexIfEEE_EEvS5_RKT_EUliE_EEviT1_ --------------------------
	.section	.text._ZN2at6native18elementwise_kernelILi128ELi4EZNS0_15gpu_kernel_implIZZZNS0_50_GLOBAL__N__2680c7bb_12_PowKernel_cu_140f0503_289624pow_tensor_scalar_kernelERNS_18TensorIteratorBaseERKN3c106ScalarEENKUlvE_clEvENKUlvE0_clEvEUlNS6_7complexIfEEE_EEvS5_RKT_EUliE_EEviT1_,"ax",@progbits
	.align	128
        .global         _ZN2at6native18elementwise_kernelILi128ELi4EZNS0_15gpu_kernel_implIZZZNS0_50_GLOBAL__N__2680c7bb_12_PowKernel_cu_140f0503_289624pow_tensor_scalar_kernelERNS_18TensorIteratorBaseERKN3c106ScalarEENKUlvE_clEvENKUlvE0_clEvEUlNS6_7complexIfEEE_EEvS5_RKT_EUliE_EEviT1_
        .type           _ZN2at6native18elementwise_kernelILi128ELi4EZNS0_15gpu_kernel_implIZZZNS0_50_GLOBAL__N__2680c7bb_12_PowKernel_cu_140f0503_289624pow_tensor_scalar_kernelERNS_18TensorIteratorBaseERKN3c106ScalarEENKUlvE_clEvENKUlvE0_clEvEUlNS6_7complexIfEEE_EEvS5_RKT_EUliE_EEviT1_,@function
        .size           _ZN2at6native18elementwise_kernelILi128ELi4EZNS0_15gpu_kernel_implIZZZNS0_50_GLOBAL__N__2680c7bb_12_PowKernel_cu_140f0503_289624pow_tensor_scalar_kernelERNS_18TensorIteratorBaseERKN3c106ScalarEENKUlvE_clEvENKUlvE0_clEvEUlNS6_7complexIfEEE_EEvS5_RKT_EUliE_EEviT1_,(.L_x_71827 - _ZN2at6native18elementwise_kernelILi128ELi4EZNS0_15gpu_kernel_implIZZZNS0_50_GLOBAL__N__2680c7bb_12_PowKernel_cu_140f0503_289624pow_tensor_scalar_kernelERNS_18TensorIteratorBaseERKN3c106ScalarEENKUlvE_clEvENKUlvE0_clEvEUlNS6_7complexIfEEE_EEvS5_RKT_EUliE_EEviT1_)
        .other          _ZN2at6native18elementwise_kernelILi128ELi4EZNS0_15gpu_kernel_implIZZZNS0_50_GLOBAL__N__2680c7bb_12_PowKernel_cu_140f0503_289624pow_tensor_scalar_kernelERNS_18TensorIteratorBaseERKN3c106ScalarEENKUlvE_clEvENKUlvE0_clEvEUlNS6_7complexIfEEE_EEvS5_RKT_EUliE_EEviT1_,@"STO_CUDA_ENTRY STV_DEFAULT"
_ZN2at6native18elementwise_kernelILi128ELi4EZNS0_15gpu_kernel_implIZZZNS0_50_GLOBAL__N__2680c7bb_12_PowKernel_cu_140f0503_289624pow_tensor_scalar_kernelERNS_18TensorIteratorBaseERKN3c106ScalarEENKUlvE_clEvENKUlvE0_clEvEUlNS6_7complexIfEEE_EEvS5_RKT_EUliE_EEviT1_:
.text._ZN2at6native18elementwise_kernelILi128ELi4EZNS0_15gpu_kernel_implIZZZNS0_50_GLOBAL__N__2680c7bb_12_PowKernel_cu_140f0503_289624pow_tensor_scalar_kernelERNS_18TensorIteratorBaseERKN3c106ScalarEENKUlvE_clEvENKUlvE0_clEvEUlNS6_7complexIfEEE_EEvS5_RKT_EUliE_EEviT1_:
        /* <DEDUP_REMOVED lines=313> */
.L_x_29526:
        /* <DEDUP_REMOVED lines=21> */
[----:B--2---:R-:W0:Y:S01]  /*14e0*/  I2F.S16 R2, R2 ;  /* 0x0000000200027306 */ /* 0x004e220000101400 */
[----:B------:R-:W-:Y:S05]  /*14f0*/  BRA `(.L_x_29533) ;  /* 0x0000000c008c7947 */ /* 0x000fea0003800000 */
.L_x_29531:
[----:B------:R-:W2:Y:S01]  /*1500*/  LDG.E.U8 R2, desc[UR36][R4.64] ;  /* 0x0000002404027981 */ /* 0x000ea2000c1e1100 */
[----:B------:R-:W-:Y:S01]  /*1510*/  IMAD.MOV.U32 R3, RZ, RZ, RZ ;  /* 0x000000ffff037224 */ /* 0x000fe200078e00ff */
[----:B--2---:R-:W-:Y:S01]  /*1520*/  I2FP.F32.U32 R2, R2 ;  /* 0x0000000200027245 */ /* 0x004fe20000201000 */
[----:B------:R-:W-:Y:S06]  /*1530*/  BRA `(.L_x_29533) ;  /* 0x0000000c007c7947 */ /* 0x000fec0003800000 */
.L_x_29530:
        /* <DEDUP_REMOVED lines=10> */
.L_x_29535:
[----:B------:R-:W2:Y:S01]  /*15e0*/  LDG.E R2, desc[UR36][R4.64] ;  /* 0x0000002404027981 */ /* 0x000ea2000c1e1900 */
[----:B------:R-:W-:Y:S01]  /*15f0*/  IMAD.MOV.U32 R3, RZ, RZ, RZ ;  /* 0x000000ffff037224 */ /* 0x000fe200078e00ff */
[----:B--2---:R-:W-:Y:S01]  /*1600*/  I2FP.F32.S32 R2, R2 ;  /* 0x0000000200027245 */ /* 0x004fe20000201400 */
[----:B------:R-:W-:Y:S06]  /*1610*/  BRA `(.L_x_29533) ;  /* 0x0000000c00447947 */ /* 0x000fec0003800000 */
.L_x_29534:
[----:B------:R-:W2:Y:S01]  /*1620*/  LDG.E.U16 R2, desc[UR36][R4.64] ;  /* 0x0000002404027981 */ /* 0x000ea2000c1e1500 */
[----:B------:R-:W-:Y:S01]  /*1630*/  IMAD.MOV.U32 R3, RZ, RZ, RZ ;  /* 0x000000ffff037224 */ /* 0x000fe200078e00ff */
[----:B--2---:R-:W0:Y:S01]  /*1640*/  I2F.S16 R2, R2 ;  /* 0x0000000200027306 */ /* 0x004e220000101400 */
[----:B------:R-:W-:Y:S05]  /*1650*/  BRA `(.L_x_29533) ;  /* 0x0000000c00347947 */ /* 0x000fea0003800000 */
.L_x_29529:
        /* <DEDUP_REMOVED lines=9> */
.L_x_29537:
[----:B------:R-:W2:Y:S01]  /*16f0*/  LDG.E.U16 R2, desc[UR36][R4.64] ;  /* 0x0000002404027981 */ /* 0x000ea2000c1e1500 */
[----:B------:R-:W-:Y:S02]  /*1700*/  IMAD.MOV.U32 R3, RZ, RZ, RZ ;  /* 0x000000ffff037224 */ /* 0x000fe400078e00ff */
[----:B--2---:R-:W-:Y:S01]  /*1710*/  HADD2.F32 R2, -RZ, R2.H0_H0 ;  /* 0x20000002ff027230 */ /* 0x004fe20000004100 */
[----:B------:R-:W-:Y:S06]  /*1720*/  BRA `(.L_x_29533) ;  /* 0x0000000c00007947 */ /* 0x000fec0003800000 */
.L_x_29536:
        /* <DEDUP_REMOVED lines=8> */
.L_x_29539:
[----:B------:R-:W2:Y:S02]  /*17b0*/  LDG.E R2, desc[UR36][R4.64] ;  /* 0x0000002404027981 */ /* 0x000ea4000c1e1900 */
[--C-:B--2---:R-:W-:Y:S02]  /*17c0*/  HADD2.F32 R3, -RZ, R2.reuse.H1_H1 ;  /* 0x30000002ff037230 */ /* 0x104fe40000004100 */
[----:B------:R-:W-:Y:S01]  /*17d0*/  HADD2.F32 R2, -RZ, R2.H0_H0 ;  /* 0x20000002ff027230 */ /* 0x000fe20000004100 */
[----:B------:R-:W-:Y:S06]  /*17e0*/  BRA `(.L_x_29533) ;  /* 0x0000000800d07947 */ /* 0x000fec0003800000 */
.L_x_29538:
        /* <DEDUP_REMOVED lines=8> */
.L_x_29528:
        /* <DEDUP_REMOVED lines=13> */
.L_x_29542:
        /* <DEDUP_REMOVED lines=10> */
.L_x_29541:
        /* <DEDUP_REMOVED lines=23> */
[----:B------:R-:W-:Y:S01]  /*1b50*/  LOP3.LUT R5, R6, R3, RZ, 0x30, !PT ;  /* 0x0000000306057212 */ /* 0x000fe200078e30ff */
[----:B------:R-:W-:-:S03]  /*1b60*/  IMAD.MOV.U32 R3, RZ, RZ, RZ ;  /* 0x000000ffff037224 */ /* 0x000fc600078e00ff */
[----:B------:R-:W-:Y:S01]  /*1b70*/  LOP3.LUT R2, R5, 0x80000000, R2, 0xf8, !PT ;  /* 0x8000000005027812 */ /* 0x000fe200078ef802 */
[----:B------:R-:W-:Y:S06]  /*1b80*/  BRA `(.L_x_29533) ;  /* 0x0000000400e87947 */ /* 0x000fec0003800000 */
.L_x_29544:
[----:B------:R-:W2:Y:S01]  /*1b90*/  LDG.E.U8 R4, desc[UR36][R4.64] ;  /* 0x0000002404047981 */ /* 0x000ea2000c1e1100 */
[----:B------:R-:W-:Y:S02]  /*1ba0*/  IMAD.MOV.U32 R3, RZ, RZ, RZ ;  /* 0x000000ffff037224 */ /* 0x000fe400078e00ff */
        /* <DEDUP_REMOVED lines=12> */
.L_x_29543:
[----:B------:R-:W2:Y:S01]  /*1c70*/  LDG.E.U16 R2, desc[UR36][R4.64] ;  /* 0x0000002404027981 */ /* 0x000ea2000c1e1500 */
[----:B------:R-:W-:Y:S02]  /*1c80*/  IMAD.MOV.U32 R3, RZ, RZ, RZ ;  /* 0x000000ffff037224 */ /* 0x000fe400078e00ff */
[----:B--2---:R-:W-:Y:S01]  /*1c90*/  IMAD.U32 R2, R2, 0x10000, RZ ;  /* 0x0001000002027824 */ /* 0x004fe200078e00ff */
[----:B------:R-:W-:Y:S06]  /*1ca0*/  BRA `(.L_x_29533) ;  /* 0x0000000400a07947 */ /* 0x000fec0003800000 */
.L_x_29540:
        /* <DEDUP_REMOVED lines=12> */
.L_x_29547:
        /* <DEDUP_REMOVED lines=20> */
.L_x_29549:
[----:B------:R-:W-:Y:S05]  /*1eb0*/  BSYNC B0 ;  /* 0x0000000000007941 */ /* 0x000fea0003800000 */
.L_x_29548:
[----:B------:R-:W-:Y:S01]  /*1ec0*/  IMAD.SHL.U32 R2, R2, 0x100000, RZ ;  /* 0x0010000002027824 */ /* 0x000fe200078e00ff */
[----:B------:R-:W-:-:S04]  /*1ed0*/  LEA R5, R0, 0x3b800000, 0x17 ;  /* 0x3b80000000057811 */ /* 0x000fc800078eb8ff */
[----:B------:R-:W-:Y:S01]  /*1ee0*/  LOP3.LUT R2, R5, R2, R6, 0xfe, !PT ;  /* 0x0000000205027212 */ /* 0x000fe200078efe06 */
[----:B------:R-:W-:Y:S06]  /*1ef0*/  BRA `(.L_x_29533) ;  /* 0x00000004000c7947 */ /* 0x000fec0003800000 */
.L_x_29546:
        /* <DEDUP_REMOVED lines=20> */
.L_x_29551:
[----:B------:R-:W-:Y:S05]  /*2040*/  BSYNC B0 ;  /* 0x0000000000007941 */ /* 0x000fea0003800000 */
.L_x_29550:
[----:B------:R-:W-:Y:S01]  /*2050*/  IMAD.SHL.U32 R2, R2, 0x200000, RZ ;  /* 0x0020000002027824 */ /* 0x000fe200078e00ff */
[----:B------:R-:W-:-:S04]  /*2060*/  LEA R5, R0, 0x37800000, 0x17 ;  /* 0x3780000000057811 */ /* 0x000fc800078eb8ff */
[----:B------:R-:W-:Y:S01]  /*2070*/  LOP3.LUT R2, R5, R2, R6, 0xfe, !PT ;  /* 0x0000000205027212 */ /* 0x000fe200078efe06 */
[----:B------:R-:W-:Y:S06]  /*2080*/  BRA `(.L_x_29533) ;  /* 0x0000000000a87947 */ /* 0x000fec0003800000 */
.L_x_29545:
        /* <DEDUP_REMOVED lines=14> */
.L_x_29555:
[----:B------:R-:W-:Y:S05]  /*2170*/  BSYNC B0 ;  /* 0x0000000000007941 */ /* 0x000fea0003800000 */
.L_x_29554:
[----:B------:R-:W-:Y:S01]  /*2180*/  IMAD.MOV.U32 R3, RZ, RZ, RZ ;  /* 0x000000ffff037224 */ /* 0x000fe200078e00ff */
[----:B------:R-:W-:Y:S06]  /*2190*/  BRA `(.L_x_29533) ;  /* 0x0000000000647947 */ /* 0x000fec0003800000 */
.L_x_29532:
        /* <DEDUP_REMOVED lines=16> */
.L_x_29556:
[----:B------:R-:W-:Y:S01]  /*22a0*/  CS2R R2, SRZ ;  /* 0x0000000000027805 */ /* 0x000fe2000001ff00 */
[----:B------:R-:W-:Y:S06]  /*22b0*/  BRA `(.L_x_29533) ;  /* 0x00000000001c7947 */ /* 0x000fec0003800000 */
.L_x_29553:
[----:B------:R-:W2:Y:S01]  /*22c0*/  LDG.E.64 R4, desc[UR36][R4.64] ;  /* 0x0000002404047981 */ /* 0x000ea2000c1e1b00 */
[----:B------:R-:W-:Y:S01]  /*22d0*/  IMAD.MOV.U32 R3, RZ, RZ, RZ ;  /* 0x000000ffff037224 */ /* 0x000fe200078e00ff */
[----:B--2---:R0:W1:Y:S01]  /*22e0*/  I2F.U64 R2, R4 ;  /* 0x0000000400027312 */ /* 0x0040620000301000 */
[----:B------:R-:W-:Y:S05]  /*22f0*/  BRA `(.L_x_29533) ;  /* 0x00000000000c7947 */ /* 0x000fea0003800000 */
.L_x_29552:
[----:B------:R-:W2:Y:S01]  /*2300*/  LDG.E R2, desc[UR36][R4.64] ;  /* 0x0000002404027981 */ /* 0x000ea2000c1e1900 */
[----:B------:R-:W-:Y:S01]  /*2310*/  IMAD.MOV.U32 R3, RZ, RZ, RZ ;  /* 0x000000ffff037224 */ /* 0x000fe200078e00ff */
[----:B--2---:R-:W-:-:S07]  /*2320*/  I2FP.F32.U32 R2, R2 ;  /* 0x0000000200027245 */ /* 0x004fce0000201000 */
.L_x_29533:
[----:B------:R-:W-:Y:S05]  /*2330*/  BSYNC B6 ;  /* 0x0000000000067941 */ /* 0x000fea0003800000 */
.L_x_29527:
[----:B------:R-:W2:Y:S01]  /*2340*/  LDC.U8 R6, c[0x0][0x428] ;  /* 0x00010a00ff067b82 */ /* 0x000ea20000000000 */
[C---:B01---5:R-:W-:Y:S01]  /*2350*/  FMUL.FTZ R0, R3.reuse, R2 ;  /* 0x0000000203007220 */ /* 0x063fe20000410000 */
[----:B--234-:R-:W-:-:S03]  /*2360*/  FMUL.FTZ R5, R3, R3 ;  /* 0x0000000303057220 */ /* 0x01cfc60000410000 */
[-C--:B------:R-:W-:Y:S01]  /*2370*/  FFMA.FTZ R3, R3, R2.reuse, R0 ;  /* 0x0000000203037223 */ /* 0x080fe20000010000 */
[----:B------:R-:W-:Y:S01]  /*2380*/  FFMA.FTZ R2, R2, R2, -R5 ;  /* 0x0000000202027223 */ /* 0x000fe20000010805 */
        /* <DEDUP_REMOVED lines=14> */
.L_x_29560:
[----:B------:R-:W0:Y:S02]  /*2470*/  F2I.S64.TRUNC R2, R2 ;  /* 0x0000000200027311 */ /* 0x000e24000020d900 */
[----:B0-----:R-:W-:-:S05]  /*2480*/  IMAD.MOV.U32 R5, RZ, RZ, R2 ;  /* 0x000000ffff057224 */ /* 0x001fca00078e0002 */
[----:B------:R0:W-:Y:S01]  /*2490*/  STG.E.U8 desc[UR36][R16.64], R5 ;  /* 0x0000000510007986 */ /* 0x0001e2000c101124 */
[----:B------:R-:W-:Y:S05]  /*24a0*/  BRA `(.L_x_29562) ;  /* 0x0000000c00447947 */ /* 0x000fea0003800000 */
.L_x_29559:
        /* <DEDUP_REMOVED lines=9> */
.L_x_29564:
[----:B------:R-:W0:Y:S02]  /*2540*/  F2I.FTZ.TRUNC.NTZ R3, R2 ;  /* 0x0000000200037305 */ /* 0x000e24000021f100 */
[----:B0-----:R0:W-:Y:S01]  /*2550*/  STG.E desc[UR36][R16.64], R3 ;  /* 0x0000000310007986 */ /* 0x0011e2000c101924 */
[----:B------:R-:W-:Y:S05]  /*2560*/  BRA `(.L_x_29562) ;  /* 0x0000000c00147947 */ /* 0x000fea0003800000 */
.L_x_29563:
[----:B------:R-:W0:Y:S02]  /*2570*/  F2I.FTZ.TRUNC.NTZ R3, R2 ;  /* 0x0000000200037305 */ /* 0x000e24000021f100 */
[----:B0-----:R0:W-:Y:S01]  /*2580*/  STG.E.U16 desc[UR36][R16.64], R3 ;  /* 0x0000000310007986 */ /* 0x0011e2000c101524 */
[----:B------:R-:W-:Y:S05]  /*2590*/  BRA `(.L_x_29562) ;  /* 0x0000000c00087947 */ /* 0x000fea0003800000 */
.L_x_29558:
        /* <DEDUP_REMOVED lines=8> */
.L_x_29566:
[----:B------:R-:W-:-:S05]  /*2620*/  F2FP.F16.F32.PACK_AB R2, RZ, R2 ;  /* 0x00000002ff02723e */ /* 0x000fca00000000ff */
[----:B------:R0:W-:Y:S01]  /*2630*/  STG.E.U16 desc[UR36][R16.64], R2 ;  /* 0x0000000210007986 */ /* 0x0001e2000c101524 */
[----:B------:R-:W-:Y:S05]  /*2640*/  BRA `(.L_x_29562) ;  /* 0x0000000800dc7947 */ /* 0x000fea0003800000 */
.L_x_29565:
        /* <DEDUP_REMOVED lines=8> */
.L_x_29568:
[----:B------:R-:W-:-:S05]  /*26d0*/  F2FP.F16.F32.PACK_AB R3, R3, R2 ;  /* 0x000000020303723e */ /* 0x000fca00000000ff */
[----:B------:R0:W-:Y:S01]  /*26e0*/  STG.E desc[UR36][R16.64], R3 ;  /* 0x0000000310007986 */ /* 0x0001e2000c101924 */
[----:B------:R-:W-:Y:S05]  /*26f0*/  BRA `(.L_x_29562) ;  /* 0x0000000800b07947 */ /* 0x000fea0003800000 */
.L_x_29567:
[----:B------:R-:W-:-:S06]  /*2700*/  FMUL.FTZ R2, R2, 1 ;  /* 0x3f80000002027820 */ /* 0x000fcc0000410000 */
[----:B------:R-:W0:Y:S02]  /*2710*/  F2F.F64.F32 R2, R2 ;  /* 0x0000000200027310 */ /* 0x000e240000201800 */
[----:B0-----:R0:W-:Y:S01]  /*2720*/  STG.E.64 desc[UR36][R16.64], R2 ;  /* 0x0000000210007986 */ /* 0x0011e2000c101b24 */
[----:B------:R-:W-:Y:S05]  /*2730*/  BRA `(.L_x_29562) ;  /* 0x0000000800a07947 */ /* 0x000fea0003800000 */
.L_x_29557:
        /* <DEDUP_REMOVED lines=14> */
.L_x_29571:
[----:B------:R-:W-:Y:S01]  /*2820*/  FMUL.FTZ R6, R3, 1 ;  /* 0x3f80000003067820 */ /* 0x000fe20000410000 */
[----:B------:R-:W-:-:S05]  /*2830*/  FMUL.FTZ R4, R2, 1 ;  /* 0x3f80000002047820 */ /* 0x000fca0000410000 */
[----:B------:R-:W-:Y:S08]  /*2840*/  F2F.F64.F32 R6, R6 ;  /* 0x0000000600067310 */ /* 0x000ff00000201800 */
[----:B------:R-:W0:Y:S02]  /*2850*/  F2F.F64.F32 R4, R4 ;  /* 0x0000000400047310 */ /* 0x000e240000201800 */
[----:B0-----:R0:W-:Y:S01]  /*2860*/  STG.E.128 desc[UR36][R16.64], R4 ;  /* 0x0000000410007986 */ /* 0x0011e2000c101d24 */
[----:B------:R-:W-:Y:S05]  /*2870*/  BRA `(.L_x_29562) ;  /* 0x0000000800507947 */ /* 0x000fea0003800000 */
.L_x_29570:
        /* <DEDUP_REMOVED lines=20> */
.L_x_29575:
[----:B------:R-:W-:Y:S05]  /*29c0*/  BSYNC B0 ;  /* 0x0000000000007941 */ /* 0x000fea0003800000 */
.L_x_29574:
[----:B------:R-:W-:-:S05]  /*29d0*/  LOP3.LUT R5, R0, R5, RZ, 0xfc, !PT ;  /* 0x0000000500057212 */ /* 0x000fca00078efcff */
[----:B------:R0:W-:Y:S01]  /*29e0*/  STG.E.U8 desc[UR36][R16.64], R5 ;  /* 0x0000000510007986 */ /* 0x0001e2000c101124 */
[----:B------:R-:W-:Y:S05]  /*29f0*/  BRA `(.L_x_29562) ;  /* 0x0000000400f07947 */ /* 0x000fea0003800000 */
.L_x_29573:
        /* <DEDUP_REMOVED lines=12> */
.L_x_29577:
[----:B------:R-:W-:Y:S01]  /*2ac0*/  IMAD.MOV.U32 R0, RZ, RZ, 0x7f ;  /* 0x0000007fff007424 */ /* 0x000fe200078e00ff */
[----:B------:R-:W-:-:S04]  /*2ad0*/  ISETP.GT.U32.AND P0, PT, R4, 0x7f800000, PT ;  /* 0x7f8000000400780c */ /* 0x000fc80003f04070 */
[----:B------:R-:W-:-:S09]  /*2ae0*/  SEL R0, R0, 0x7c, P0 ;  /* 0x0000007c00007807 */ /* 0x000fd20000000000 */
.L_x_29578:
[----:B------:R-:W-:Y:S05]  /*2af0*/  BSYNC B0 ;  /* 0x0000000000007941 */ /* 0x000fea0003800000 */
.L_x_29576:
[----:B------:R-:W-:-:S04]  /*2b00*/  LOP3.LUT R2, R2, 0x80000000, RZ, 0xc0, !PT ;  /* 0x8000000002027812 */ /* 0x000fc800078ec0ff */
[----:B------:R-:W-:-:S04]  /*2b10*/  SHF.R.U32.HI R3, RZ, 0x18, R2 ;  /* 0x00000018ff037819 */ /* 0x000fc80000011602 */
[----:B------:R-:W-:-:S05]  /*2b20*/  LOP3.LUT R3, R0, R3, RZ, 0xfc, !PT ;  /* 0x0000000300037212 */ /* 0x000fca00078efcff */
[----:B------:R0:W-:Y:S01]  /*2b30*/  STG.E.U8 desc[UR36][R16.64], R3 ;  /* 0x0000000310007986 */ /* 0x0001e2000c101124 */
[----:B------:R-:W-:Y:S05]  /*2b40*/  BRA `(.L_x_29562) ;  /* 0x00000004009c7947 */ /* 0x000fea0003800000 */
.L_x_29572:
[----:B------:R-:W-:-:S05]  /*2b50*/  F2FP.BF16.F32.PACK_AB R2, RZ, R2 ;  /* 0x00000002ff02723e */ /* 0x000fca00000010ff */
[----:B------:R0:W-:Y:S01]  /*2b60*/  STG.E.U16 desc[UR36][R16.64], R2 ;  /* 0x0000000210007986 */ /* 0x0001e2000c101524 */
[----:B------:R-:W-:Y:S05]  /*2b70*/  BRA `(.L_x_29562) ;  /* 0x0000000400907947 */ /* 0x000fea0003800000 */
.L_x_29569:
        /* <DEDUP_REMOVED lines=11> */
.L_x_29581:
        /* <DEDUP_REMOVED lines=16> */
.L_x_29584:
[----:B------:R-:W-:-:S04]  /*2d30*/  LOP3.LUT R2, R2, 0x80000000, RZ, 0xc0, !PT ;  /* 0x8000000002027812 */ /* 0x000fc800078ec0ff */
[----:B------:R-:W-:-:S04]  /*2d40*/  SHF.R.U32.HI R3, RZ, 0x18, R2 ;  /* 0x00000018ff037819 */ /* 0x000fc80000011602 */
[----:B------:R-:W-:-:S04]  /*2d50*/  LOP3.LUT R0, R0, R3, RZ, 0xfc, !PT ;  /* 0x0000000300007212 */ /* 0x000fc800078efcff */
[----:B------:R-:W-:-:S07]  /*2d60*/  PRMT R8, R0, 0x7610, R8 ;  /* 0x0000761000087816 */ /* 0x000fce0000000008 */
.L_x_29583:
[----:B------:R-:W-:Y:S05]  /*2d70*/  BSYNC B0 ;  /* 0x0000000000007941 */ /* 0x000fea0003800000 */
.L_x_29582:
[----:B------:R3:W-:Y:S01]  /*2d80*/  STG.E.U8 desc[UR36][R16.64], R8 ;  /* 0x0000000810007986 */ /* 0x0007e2000c101124 */
[----:B------:R-:W-:Y:S05]  /*2d90*/  BRA `(.L_x_29562) ;  /* 0x0000000400087947 */ /* 0x000fea0003800000 */
.L_x_29580:
        /* <DEDUP_REMOVED lines=16> */
.L_x_29587:
[----:B------:R-:W-:-:S04]  /*2ea0*/  LOP3.LUT R2, R2, 0x80000000, RZ, 0xc0, !PT ;  /* 0x8000000002027812 */ /* 0x000fc800078ec0ff */
[----:B------:R-:W-:-:S04]  /*2eb0*/  SHF.R.U32.HI R3, RZ, 0x18, R2 ;  /* 0x00000018ff037819 */ /* 0x000fc80000011602 */
[----:B------:R-:W-:-:S04]  /*2ec0*/  LOP3.LUT R0, R0, R3, RZ, 0xfc, !PT ;  /* 0x0000000300007212 */ /* 0x000fc800078efcff */
[----:B------:R-:W-:-:S07]  /*2ed0*/  PRMT R8, R0, 0x7610, R8 ;  /* 0x0000761000087816 */ /* 0x000fce0000000008 */
.L_x_29586:
[----:B------:R-:W-:Y:S05]  /*2ee0*/  BSYNC B0 ;  /* 0x0000000000007941 */ /* 0x000fea0003800000 */
.L_x_29585:
[----:B------:R0:W-:Y:S01]  /*2ef0*/  STG.E.U8 desc[UR36][R16.64], R8 ;  /* 0x0000000810007986 */ /* 0x0001e2000c101124 */
[----:B------:R-:W-:Y:S05]  /*2f00*/  BRA `(.L_x_29562) ;  /* 0x0000000000ac7947 */ /* 0x000fea0003800000 */
.L_x_29579:
        /* <DEDUP_REMOVED lines=21> */
.L_x_29561:
[----:B------:R-:W-:Y:S01]  /*3060*/  MOV R2, 0x0 ;  /* 0x0000000000027802 */ /* 0x000fe20000000f00 */
[----:B------:R-:W-:Y:S01]  /*3070*/  ULDC.64 UR4, c[0x4][0x198] ;  /* 0x0100660000047ab9 */ /* 0x000fe20000000a00 */
[----:B------:R-:W-:Y:S01]  /*3080*/  ULDC.64 UR6, c[0x4][0x1a0] ;  /* 0x0100680000067ab9 */ /* 0x000fe20000000a00 */
[----:B------:R-:W-:Y:S01]  /*3090*/  IMAD.U32 R4, RZ, RZ, UR4 ;  /* 0x00000004ff047e24 */ /* 0x000fe2000f8e00ff */
[----:B------:R-:W-:Y:S01]  /*30a0*/  HFMA2.MMA R8, -RZ, RZ, 0, 6.020069122314453125e-06 ;  /* 0x00000065ff087435 */ /* 0x000fe200000001ff */
        /* <DEDUP_REMOVED lines=8> */
[----:B------:R-:W-:-:S07]  /*3130*/  IMAD.MOV.U32 R13, RZ, RZ, RZ ;  /* 0x000000ffff0d7224 */ /* 0x000fce00078e00ff */
[----:B------:R-:W-:-:S07]  /*3140*/  LEPC R20, `(.L_x_29590) ;  /* 0x000000001014794e */ /* 0x000fce0000000000 */
[----:B0-----:R-:W-:Y:S05]  /*3150*/  CALL.ABS.NOINC R2 ;  /* 0x0000000002007343 */ /* 0x001fea0003c00000 */
.L_x_29590:
[----:B------:R-:W-:Y:S05]  /*3160*/  BRA `(.L_x_29562) ;  /* 0x0000000000147947 */ /* 0x000fea0003800000 */
.L_x_29589:
[----:B------:R-:W0:Y:S02]  /*3170*/  F2I.U64.TRUNC R2, R2 ;  /* 0x0000000200027311 */ /* 0x000e24000020d800 */
[----:B0-----:R1:W-:Y:S01]  /*3180*/  STG.E.64 desc[UR36][R16.64], R2 ;  /* 0x0000000210007986 */ /* 0x0013e2000c101b24 */
[----:B------:R-:W-:Y:S05]  /*3190*/  BRA `(.L_x_29562) ;  /* 0x0000000000087947 */ /* 0x000fea0003800000 */
.L_x_29588:
[----:B------:R-:W0:Y:S02]  /*31a0*/  F2I.FTZ.U32.TRUNC.NTZ R3, R2 ;  /* 0x0000000200037305 */ /* 0x000e24000021f000 */
[----:B0-----:R0:W-:Y:S02]  /*31b0*/  STG.E desc[UR36][R16.64], R3 ;  /* 0x0000000310007986 */ /* 0x0011e4000c101924 */
.L_x_29562:
[----:B------:R-:W-:-:S04]  /*31c0*/  IMAD R18, R23, 0x200, R18 ;  /* 0x0000020017127824 */ /* 0x000fc800078e0212 */
[----:B------:R-:W-:-:S07]  /*31d0*/  VIADD R19, R18, 0x80 ;  /* 0x0000008012137836 */ /* 0x000fce0000000000 */
.L_x_29525:
[----:B------:R-:W-:Y:S05]  /*31e0*/  BSYNC B7 ;  /* 0x0000000000077941 */ /* 0x000fea0003800000 */
.L_x_29524:
        /* <DEDUP_REMOVED lines=307> */
.L_x_29593:
        /* <DEDUP_REMOVED lines=21> */
[----:B--2---:R-:W3:Y:S01]  /*4670*/  I2F.S16 R2, R2 ;  /* 0x0000000200027306 */ /* 0x004ee20000101400 */
[----:B------:R-:W-:Y:S05]  /*4680*/  BRA `(.L_x_29600) ;  /* 0x0000000c008c7947 */ /* 0x000fea0003800000 */
.L_x_29598:
[----:B------:R-:W2:Y:S01]  /*4690*/  LDG.E.U8 R2, desc[UR36][R4.64] ;  /* 0x0000002404027981 */ /* 0x000ea2000c1e1100 */
[----:B------:R-:W-:Y:S01]  /*46a0*/  IMAD.MOV.U32 R3, RZ, RZ, RZ ;  /* 0x000000ffff037224 */ /* 0x000fe200078e00ff */
[----:B--2---:R-:W-:Y:S01]  /*46b0*/  I2FP.F32.U32 R2, R2 ;  /* 0x0000000200027245 */ /* 0x004fe20000201000 */
[----:B------:R-:W-:Y:S06]  /*46c0*/  BRA `(.L_x_29600) ;  /* 0x0000000c007c7947 */ /* 0x000fec0003800000 */
.L_x_29597:
        /* <DEDUP_REMOVED lines=10> */
.L_x_29602:
[----:B------:R-:W2:Y:S01]  /*4770*/  LDG.E R2, desc[UR36][R4.64] ;  /* 0x0000002404027981 */ /* 0x000ea2000c1e1900 */
[----:B------:R-:W-:Y:S01]  /*4780*/  IMAD.MOV.U32 R3, RZ, RZ, RZ ;  /* 0x000000ffff037224 */ /* 0x000fe200078e00ff */
[----:B--2---:R-:W-:Y:S01]  /*4790*/  I2FP.F32.S32 R2, R2 ;  /* 0x0000000200027245 */ /* 0x004fe20000201400 */
[----:B------:R-:W-:Y:S06]  /*47a0*/  BRA `(.L_x_29600) ;  /* 0x0000000c00447947 */ /* 0x000fec0003800000 */
.L_x_29601:
[----:B------:R-:W2:Y:S01]  /*47b0*/  LDG.E.U16 R2, desc[UR36][R4.64] ;  /* 0x0000002404027981 */ /* 0x000ea2000c1e1500 */
[----:B------:R-:W-:Y:S01]  /*47c0*/  IMAD.MOV.U32 R3, RZ, RZ, RZ ;  /* 0x000000ffff037224 */ /* 0x000fe200078e00ff */
[----:B--2---:R-:W2:Y:S01]  /*47d0*/  I2F.S16 R2, R2 ;  /* 0x0000000200027306 */ /* 0x004ea20000101400 */
[----:B------:R-:W-:Y:S05]  /*47e0*/  BRA `(.L_x_29600) ;  /* 0x0000000c00347947 */ /* 0x000fea0003800000 */
.L_x_29596:
        /* <DEDUP_REMOVED lines=9> */
.L_x_29604:
[----:B------:R-:W2:Y:S01]  /*4880*/  LDG.E.U16 R2, desc[UR36][R4.64] ;  /* 0x0000002404027981 */ /* 0x000ea2000c1e1500 */
[----:B------:R-:W-:Y:S02]  /*4890*/  IMAD.MOV.U32 R3, RZ, RZ, RZ ;  /* 0x000000ffff037224 */ /* 0x000fe400078e00ff */
[----:B--2---:R-:W-:Y:S01]  /*48a0*/  HADD2.F32 R2, -RZ, R2.H0_H0 ;  /* 0x20000002ff027230 */ /* 0x004fe20000004100 */
[----:B------:R-:W-:Y:S06]  /*48b0*/  BRA `(.L_x_29600) ;  /* 0x0000000c00007947 */ /* 0x000fec0003800000 */
.L_x_29603:
        /* <DEDUP_REMOVED lines=8> */
.L_x_29606:
[----:B------:R-:W2:Y:S02]  /*4940*/  LDG.E R2, desc[UR36][R4.64] ;  /* 0x0000002404027981 */ /* 0x000ea4000c1e1900 */
[--C-:B--2---:R-:W-:Y:S02]  /*4950*/  HADD2.F32 R3, -RZ, R2.reuse.H1_H1 ;  /* 0x30000002ff037230 */ /* 0x104fe40000004100 */
[----:B------:R-:W-:Y:S01]  /*4960*/  HADD2.F32 R2, -RZ, R2.H0_H0 ;  /* 0x20000002ff027230 */ /* 0x000fe20000004100 */
[----:B------:R-:W-:Y:S06]  /*4970*/  BRA `(.L_x_29600) ;  /* 0x0000000800d07947 */ /* 0x000fec0003800000 */
.L_x_29605:
        /* <DEDUP_REMOVED lines=8> */
.L_x_29595:
        /* <DEDUP_REMOVED lines=13> */
.L_x_29609:
        /* <DEDUP_REMOVED lines=10> */
.L_x_29608:
        /* <DEDUP_REMOVED lines=27> */
.L_x_29611:
[----:B------:R-:W2:Y:S01]  /*4d20*/  LDG.E.U8 R4, desc[UR36][R4.64] ;  /* 0x0000002404047981 */ /* 0x000ea2000c1e1100 */
[----:B------:R-:W-:Y:S02]  /*4d30*/  IMAD.MOV.U32 R3, RZ, RZ, RZ ;  /* 0x000000ffff037224 */ /* 0x000fe400078e00ff */
        /* <DEDUP_REMOVED lines=12> */
.L_x_29610:
[----:B------:R-:W2:Y:S01]  /*4e00*/  LDG.E.U16 R2, desc[UR36][R4.64] ;  /* 0x0000002404027981 */ /* 0x000ea2000c1e1500 */
[----:B------:R-:W-:Y:S02]  /*4e10*/  IMAD.MOV.U32 R3, RZ, RZ, RZ ;  /* 0x000000ffff037224 */ /* 0x000fe400078e00ff */
[----:B--2---:R-:W-:Y:S01]  /*4e20*/  IMAD.U32 R2, R2, 0x10000, RZ ;  /* 0x0001000002027824 */ /* 0x004fe200078e00ff */
[----:B------:R-:W-:Y:S06]  /*4e30*/  BRA `(.L_x_29600) ;  /* 0x0000000400a07947 */ /* 0x000fec0003800000 */
.L_x_29607:
        /* <DEDUP_REMOVED lines=12> */
.L_x_29614:
        /* <DEDUP_REMOVED lines=20> */
.L_x_29616:
[----:B------:R-:W-:Y:S05]  /*5040*/  BSYNC B0 ;  /* 0x0000000000007941 */ /* 0x000fea0003800000 */
.L_x_29615:
[----:B------:R-:W-:Y:S01]  /*5050*/  IMAD.SHL.U32 R2, R2, 0x100000, RZ ;  /* 0x0010000002027824 */ /* 0x000fe200078e00ff */
[----:B------:R-:W-:-:S04]  /*5060*/  LEA R5, R0, 0x3b800000, 0x17 ;  /* 0x3b80000000057811 */ /* 0x000fc800078eb8ff */
[----:B------:R-:W-:Y:S01]  /*5070*/  LOP3.LUT R2, R5, R2, R6, 0xfe, !PT ;  /* 0x0000000205027212 */ /* 0x000fe200078efe06 */
[----:B------:R-:W-:Y:S06]  /*5080*/  BRA `(.L_x_29600) ;  /* 0x00000004000c7947 */ /* 0x000fec0003800000 */
.L_x_29613:
        /* <DEDUP_REMOVED lines=20> */
.L_x_29618:
[----:B------:R-:W-:Y:S05]  /*51d0*/  BSYNC B0 ;  /* 0x0000000000007941 */ /* 0x000fea0003800000 */
.L_x_29617:
[----:B------:R-:W-:Y:S01]  /*51e0*/  IMAD.SHL.U32 R2, R2, 0x200000, RZ ;  /* 0x0020000002027824 */ /* 0x000fe200078e00ff */
[----:B------:R-:W-:-:S04]  /*51f0*/  LEA R5, R0, 0x37800000, 0x17 ;  /* 0x3780000000057811 */ /* 0x000fc800078eb8ff */
[----:B------:R-:W-:Y:S01]  /*5200*/  LOP3.LUT R2, R5, R2, R6, 0xfe, !PT ;  /* 0x0000000205027212 */ /* 0x000fe200078efe06 */
[----:B------:R-:W-:Y:S06]  /*5210*/  BRA `(.L_x_29600) ;  /* 0x0000000000a87947 */ /* 0x000fec0003800000 */
.L_x_29612:
        /* <DEDUP_REMOVED lines=14> */
.L_x_29622:
[----:B------:R-:W-:Y:S05]  /*5300*/  BSYNC B0 ;  /* 0x0000000000007941 */ /* 0x000fea0003800000 */
.L_x_29621:
[----:B------:R-:W-:Y:S01]  /*5310*/  IMAD.MOV.U32 R3, RZ, RZ, RZ ;  /* 0x000000ffff037224 */ /* 0x000fe200078e00ff */
[----:B------:R-:W-:Y:S06]  /*5320*/  BRA `(.L_x_29600) ;  /* 0x0000000000647947 */ /* 0x000fec0003800000 */
.L_x_29599:
        /* <DEDUP_REMOVED lines=16> */
.L_x_29623:
[----:B------:R-:W-:Y:S01]  /*5430*/  CS2R R2, SRZ ;  /* 0x0000000000027805 */ /* 0x000fe2000001ff00 */
[----:B------:R-:W-:Y:S06]  /*5440*/  BRA `(.L_x_29600) ;  /* 0x00000000001c7947 */ /* 0x000fec0003800000 */
.L_x_29620:
[----:B------:R-:W2:Y:S01]  /*5450*/  LDG.E.64 R4, desc[UR36][R4.64] ;  /* 0x0000002404047981 */ /* 0x000ea2000c1e1b00 */
[----:B------:R-:W-:Y:S01]  /*5460*/  IMAD.MOV.U32 R3, RZ, RZ, RZ ;  /* 0x000000ffff037224 */ /* 0x000fe200078e00ff */
[----:B--2---:R0:W1:Y:S01]  /*5470*/  I2F.U64 R2, R4 ;  /* 0x0000000400027312 */ /* 0x0040620000301000 */
[----:B------:R-:W-:Y:S05]  /*5480*/  BRA `(.L_x_29600) ;  /* 0x00000000000c7947 */ /* 0x000fea0003800000 */
.L_x_29619:
[----:B------:R-:W2:Y:S01]  /*5490*/  LDG.E R2, desc[UR36][R4.64] ;  /* 0x0000002404027981 */ /* 0x000ea2000c1e1900 */
[----:B------:R-:W-:Y:S01]  /*54a0*/  IMAD.MOV.U32 R3, RZ, RZ, RZ ;  /* 0x000000ffff037224 */ /* 0x000fe200078e00ff */
[----:B--2---:R-:W-:-:S07]  /*54b0*/  I2FP.F32.U32 R2, R2 ;  /* 0x0000000200027245 */ /* 0x004fce0000201000 */
.L_x_29600:
[----:B------:R-:W-:Y:S05]  /*54c0*/  BSYNC B6 ;  /* 0x0000000000067941 */ /* 0x000fea0003800000 */
.L_x_29594:
[----:B------:R-:W0:Y:S01]  /*54d0*/  LDC.U8 R6, c[0x0][0x428] ;  /* 0x00010a00ff067b82 */ /* 0x000e220000000000 */
[C---:B-123-5:R-:W-:Y:S01]  /*54e0*/  FMUL.FTZ R0, R3.reuse, R2 ;  /* 0x0000000203007220 */ /* 0x06efe20000410000 */
[----:B0---4-:R-:W-:-:S03]  /*54f0*/  FMUL.FTZ R5, R3, R3 ;  /* 0x0000000303057220 */ /* 0x011fc60000410000 */
        /* <DEDUP_REMOVED lines=16> */
.L_x_29627:
[----:B------:R-:W0:Y:S02]  /*5600*/  F2I.S64.TRUNC R2, R2 ;  /* 0x0000000200027311 */ /* 0x000e24000020d900 */
[----:B0-----:R-:W-:-:S05]  /*5610*/  IMAD.MOV.U32 R5, RZ, RZ, R2 ;  /* 0x000000ffff057224 */ /* 0x001fca00078e0002 */
[----:B------:R0:W-:Y:S01]  /*5620*/  STG.E.U8 desc[UR36][R16.64], R5 ;  /* 0x0000000510007986 */ /* 0x0001e2000c101124 */
[----:B------:R-:W-:Y:S05]  /*5630*/  BRA `(.L_x_29629) ;  /* 0x0000000c00447947 */ /* 0x000fea0003800000 */
.L_x_29626:
        /* <DEDUP_REMOVED lines=9> */
.L_x_29631:
[----:B------:R-:W0:Y:S02]  /*56d0*/  F2I.FTZ.TRUNC.NTZ R3, R2 ;  /* 0x0000000200037305 */ /* 0x000e24000021f100 */
[----:B0-----:R0:W-:Y:S01]  /*56e0*/  STG.E desc[UR36][R16.64], R3 ;  /* 0x0000000310007986 */ /* 0x0011e2000c101924 */
[----:B------:R-:W-:Y:S05]  /*56f0*/  BRA `(.L_x_29629) ;  /* 0x0000000c00147947 */ /* 0x000fea0003800000 */
.L_x_29630:
[----:B------:R-:W0:Y:S02]  /*5700*/  F2I.FTZ.TRUNC.NTZ R3, R2 ;  /* 0x0000000200037305 */ /* 0x000e24000021f100 */
[----:B0-----:R0:W-:Y:S01]  /*5710*/  STG.E.U16 desc[UR36][R16.64], R3 ;  /* 0x0000000310007986 */ /* 0x0011e2000c101524 */
[----:B------:R-:W-:Y:S05]  /*5720*/  BRA `(.L_x_29629) ;  /* 0x0000000c00087947 */ /* 0x000fea0003800000 */
.L_x_29625:
        /* <DEDUP_REMOVED lines=8> */
.L_x_29633:
[----:B------:R-:W-:-:S05]  /*57b0*/  F2FP.F16.F32.PACK_AB R2, RZ, R2 ;  /* 0x00000002ff02723e */ /* 0x000fca00000000ff */
[----:B------:R0:W-:Y:S01]  /*57c0*/  STG.E.U16 desc[UR36][R16.64], R2 ;  /* 0x0000000210007986 */ /* 0x0001e2000c101524 */
[----:B------:R-:W-:Y:S05]  /*57d0*/  BRA `(.L_x_29629) ;  /* 0x0000000800dc7947 */ /* 0x000fea0003800000 */
.L_x_29632:
        /* <DEDUP_REMOVED lines=8> */
.L_x_29635:
[----:B------:R-:W-:-:S05]  /*5860*/  F2FP.F16.F32.PACK_AB R3, R3, R2 ;  /* 0x000000020303723e */ /* 0x000fca00000000ff */
[----:B------:R0:W-:Y:S01]  /*5870*/  STG.E desc[UR36][R16.64], R3 ;  /* 0x0000000310007986 */ /* 0x0001e2000c101924 */
[----:B------:R-:W-:Y:S05]  /*5880*/  BRA `(.L_x_29629) ;  /* 0x0000000800b07947 */ /* 0x000fea0003800000 */
.L_x_29634:
[----:B------:R-:W-:-:S06]  /*5890*/  FMUL.FTZ R2, R2, 1 ;  /* 0x3f80000002027820 */ /* 0x000fcc0000410000 */
[----:B------:R-:W0:Y:S02]  /*58a0*/  F2F.F64.F32 R2, R2 ;  /* 0x0000000200027310 */ /* 0x000e240000201800 */
[----:B0-----:R0:W-:Y:S01]  /*58b0*/  STG.E.64 desc[UR36][R16.64], R2 ;  /* 0x0000000210007986 */ /* 0x0011e2000c101b24 */
[----:B------:R-:W-:Y:S05]  /*58c0*/  BRA `(.L_x_29629) ;  /* 0x0000000800a07947 */ /* 0x000fea0003800000 */
.L_x_29624:
        /* <DEDUP_REMOVED lines=14> */
.L_x_29638:
[----:B------:R-:W-:Y:S01]  /*59b0*/  FMUL.FTZ R6, R3, 1 ;  /* 0x3f80000003067820 */ /* 0x000fe20000410000 */
[----:B------:R-:W-:-:S05]  /*59c0*/  FMUL.FTZ R4, R2, 1 ;  /* 0x3f80000002047820 */ /* 0x000fca0000410000 */
[----:B------:R-:W-:Y:S08]  /*59d0*/  F2F.F64.F32 R6, R6 ;  /* 0x0000000600067310 */ /* 0x000ff00000201800 */
[----:B------:R-:W0:Y:S02]  /*59e0*/  F2F.F64.F32 R4, R4 ;  /* 0x0000000400047310 */ /* 0x000e240000201800 */
[----:B0-----:R0:W-:Y:S01]  /*59f0*/  STG.E.128 desc[UR36][R16.64], R4 ;  /* 0x0000000410007986 */ /* 0x0011e2000c101d24 */
[----:B------:R-:W-:Y:S05]  /*5a00*/  BRA `(.L_x_29629) ;  /* 0x0000000800507947 */ /* 0x000fea0003800000 */
.L_x_29637:
        /* <DEDUP_REMOVED lines=20> */
.L_x_29642:
[----:B------:R-:W-:Y:S05]  /*5b50*/  BSYNC B0 ;  /* 0x0000000000007941 */ /* 0x000fea0003800000 */
.L_x_29641:
[----:B------:R-:W-:-:S05]  /*5b60*/  LOP3.LUT R5, R0, R5, RZ, 0xfc, !PT ;  /* 0x0000000500057212 */ /* 0x000fca00078efcff */
[----:B------:R0:W-:Y:S01]  /*5b70*/  STG.E.U8 desc[UR36][R16.64], R5 ;  /* 0x0000000510007986 */ /* 0x0001e2000c101124 */
[----:B------:R-:W-:Y:S05]  /*5b80*/  BRA `(.L_x_29629) ;  /* 0x0000000400f07947 */ /* 0x000fea0003800000 */
.L_x_29640:
        /* <DEDUP_REMOVED lines=12> */
.L_x_29644:
[----:B------:R-:W-:Y:S01]  /*5c50*/  IMAD.MOV.U32 R0, RZ, RZ, 0x7f ;  /* 0x0000007fff007424 */ /* 0x000fe200078e00ff */
[----:B------:R-:W-:-:S04]  /*5c60*/  ISETP.GT.U32.AND P0, PT, R4, 0x7f800000, PT ;  /* 0x7f8000000400780c */ /* 0x000fc80003f04070 */
[----:B------:R-:W-:-:S09]  /*5c70*/  SEL R0, R0, 0x7c, P0 ;  /* 0x0000007c00007807 */ /* 0x000fd20000000000 */
.L_x_29645:
[----:B------:R-:W-:Y:S05]  /*5c80*/  BSYNC B0 ;  /* 0x0000000000007941 */ /* 0x000fea0003800000 */
.L_x_29643:
[----:B------:R-:W-:-:S04]  /*5c90*/  LOP3.LUT R2, R2, 0x80000000, RZ, 0xc0, !PT ;  /* 0x8000000002027812 */ /* 0x000fc800078ec0ff */
[----:B------:R-:W-:-:S04]  /*5ca0*/  SHF.R.U32.HI R3, RZ, 0x18, R2 ;  /* 0x00000018ff037819 */ /* 0x000fc80000011602 */
[----:B------:R-:W-:-:S05]  /*5cb0*/  LOP3.LUT R3, R0, R3, RZ, 0xfc, !PT ;  /* 0x0000000300037212 */ /* 0x000fca00078efcff */
[----:B------:R0:W-:Y:S01]  /*5cc0*/  STG.E.U8 desc[UR36][R16.64], R3 ;  /* 0x0000000310007986 */ /* 0x0001e2000c101124 */
[----:B------:R-:W-:Y:S05]  /*5cd0*/  BRA `(.L_x_29629) ;  /* 0x00000004009c7947 */ /* 0x000fea0003800000 */
.L_x_29639:
[----:B------:R-:W-:-:S05]  /*5ce0*/  F2FP.BF16.F32.PACK_AB R2, RZ, R2 ;  /* 0x00000002ff02723e */ /* 0x000fca00000010ff */
[----:B------:R0:W-:Y:S01]  /*5cf0*/  STG.E.U16 desc[UR36][R16.64], R2 ;  /* 0x0000000210007986 */ /* 0x0001e2000c101524 */
[----:B------:R-:W-:Y:S05]  /*5d00*/  BRA `(.L_x_29629) ;  /* 0x0000000400907947 */ /* 0x000fea0003800000 */
.L_x_29636:
        /* <DEDUP_REMOVED lines=11> */
.L_x_29648:
        /* <DEDUP_REMOVED lines=16> */
.L_x_29651:
[----:B------:R-:W-:-:S04]  /*5ec0*/  LOP3.LUT R2, R2, 0x80000000, RZ, 0xc0, !PT ;  /* 0x8000000002027812 */ /* 0x000fc800078ec0ff */
[----:B------:R-:W-:-:S04]  /*5ed0*/  SHF.R.U32.HI R3, RZ, 0x18, R2 ;  /* 0x00000018ff037819 */ /* 0x000fc80000011602 */
[----:B------:R-:W-:-:S04]  /*5ee0*/  LOP3.LUT R0, R0, R3, RZ, 0xfc, !PT ;  /* 0x0000000300007212 */ /* 0x000fc800078efcff */
[----:B------:R-:W-:-:S07]  /*5ef0*/  PRMT R8, R0, 0x7610, R8 ;  /* 0x0000761000087816 */ /* 0x000fce0000000008 */
.L_x_29650:
[----:B------:R-:W-:Y:S05]  /*5f00*/  BSYNC B0 ;  /* 0x0000000000007941 */ /* 0x000fea0003800000 */
.L_x_29649:
[----:B------:R3:W-:Y:S01]  /*5f10*/  STG.E.U8 desc[UR36][R16.64], R8 ;  /* 0x0000000810007986 */ /* 0x0007e2000c101124 */
[----:B------:R-:W-:Y:S05]  /*5f20*/  BRA `(.L_x_29629) ;  /* 0x0000000400087947 */ /* 0x000fea0003800000 */
.L_x_29647:
        /* <DEDUP_REMOVED lines=16> */
.L_x_29654:
[----:B------:R-:W-:-:S04]  /*6030*/  LOP3.LUT R2, R2, 0x80000000, RZ, 0xc0, !PT ;  /* 0x8000000002027812 */ /* 0x000fc800078ec0ff */
[----:B------:R-:W-:-:S04]  /*6040*/  SHF.R.U32.HI R3, RZ, 0x18, R2 ;  /* 0x00000018ff037819 */ /* 0x000fc80000011602 */
[----:B------:R-:W-:-:S04]  /*6050*/  LOP3.LUT R0, R0, R3, RZ, 0xfc, !PT ;  /* 0x0000000300007212 */ /* 0x000fc800078efcff */
[----:B------:R-:W-:-:S07]  /*6060*/  PRMT R8, R0, 0x7610, R8 ;  /* 0x0000761000087816 */ /* 0x000fce0000000008 */
.L_x_29653:
[----:B------:R-:W-:Y:S05]  /*6070*/  BSYNC B0 ;  /* 0x0000000000007941 */ /* 0x000fea0003800000 */
.L_x_29652:
[----:B------:R0:W-:Y:S01]  /*6080*/  STG.E.U8 desc[UR36][R16.64], R8 ;  /* 0x0000000810007986 */ /* 0x0001e2000c101124 */
[----:B------:R-:W-:Y:S05]  /*6090*/  BRA `(.L_x_29629) ;  /* 0x0000000000ac7947 */ /* 0x000fea0003800000 */
.L_x_29646:
        /* <DEDUP_REMOVED lines=21> */
.L_x_29628:
        /* <DEDUP_REMOVED lines=16> */
.L_x_29657:
[----:B------:R-:W-:Y:S05]  /*62f0*/  BRA `(.L_x_29629) ;  /* 0x0000000000147947 */ /* 0x000fea0003800000 */
.L_x_29656:
[----:B------:R-:W0:Y:S02]  /*6300*/  F2I.U64.TRUNC R2, R2 ;  /* 0x0000000200027311 */ /* 0x000e24000020d800 */
[----:B0-----:R2:W-:Y:S01]  /*6310*/  STG.E.64 desc[UR36][R16.64], R2 ;  /* 0x0000000210007986 */ /* 0x0015e2000c101b24 */
[----:B------:R-:W-:Y:S05]  /*6320*/  BRA `(.L_x_29629) ;  /* 0x0000000000087947 */ /* 0x000fea0003800000 */
.L_x_29655:
[----:B------:R-:W0:Y:S02]  /*6330*/  F2I.FTZ.U32.TRUNC.NTZ R3, R2 ;  /* 0x0000000200037305 */ /* 0x000e24000021f000 */
[----:B0-----:R0:W-:Y:S02]  /*6340*/  STG.E desc[UR36][R16.64], R3 ;  /* 0x0000000310007986 */ /* 0x0011e4000c101924 */
.L_x_29629:
[----:B------:R-:W-:-:S07]  /*6350*/  VIADD R19, R19, 0x80 ;  /* 0x0000008013137836 */ /* 0x000fce0000000000 */
.L_x_29592:
[----:B------:R-:W-:Y:S05]  /*6360*/  BSYNC B7 ;  /* 0x0000000000077941 */ /* 0x000fea0003800000 */
.L_x_29591:
        /* <DEDUP_REMOVED lines=307> */
.L_x_29660:
        /* <DEDUP_REMOVED lines=21> */
[----:B--2---:R-:W2:Y:S01]  /*77f0*/  I2F.S16 R2, R2 ;  /* 0x0000000200027306 */ /* 0x004ea20000101400 */
[----:B------:R-:W-:Y:S05]  /*7800*/  BRA `(.L_x_29667) ;  /* 0x0000000c008c7947 */ /* 0x000fea0003800000 */
.L_x_29665:
[----:B------:R-:W2:Y:S01]  /*7810*/  LDG.E.U8 R2, desc[UR36][R4.64] ;  /* 0x0000002404027981 */ /* 0x000ea2000c1e1100 */
[----:B------:R-:W-:Y:S01]  /*7820*/  IMAD.MOV.U32 R3, RZ, RZ, RZ ;  /* 0x000000ffff037224 */ /* 0x000fe200078e00ff */
[----:B--2---:R-:W-:Y:S01]  /*7830*/  I2FP.F32.U32 R2, R2 ;  /* 0x0000000200027245 */ /* 0x004fe20000201000 */
[----:B------:R-:W-:Y:S06]  /*7840*/  BRA `(.L_x_29667) ;  /* 0x0000000c007c7947 */ /* 0x000fec0003800000 */
.L_x_29664:
        /* <DEDUP_REMOVED lines=8> */
[----:B--2---:R3:W4:Y:S01]  /*78d0*/  I2F.S64 R2, R4 ;  /* 0x0000000400027312 */ /* 0x0047220000301400 */
[----:B------:R-:W-:Y:S05]  /*78e0*/  BRA `(.L_x_29667) ;  /* 0x0000000c00547947 */ /* 0x000fea0003800000 */
.L_x_29669:
[----:B------:R-:W2:Y:S01]  /*78f0*/  LDG.E R2, desc[UR36][R4.64] ;  /* 0x0000002404027981 */ /* 0x000ea2000c1e1900 */
[----:B------:R-:W-:Y:S01]  /*7900*/  IMAD.MOV.U32 R3, RZ, RZ, RZ ;  /* 0x000000ffff037224 */ /* 0x000fe200078e00ff */
[----:B--2---:R-:W-:Y:S01]  /*7910*/  I2FP.F32.S32 R2, R2 ;  /* 0x0000000200027245 */ /* 0x004fe20000201400 */
[----:B------:R-:W-:Y:S06]  /*7920*/  BRA `(.L_x_29667) ;  /* 0x0000000c00447947 */ /* 0x000fec0003800000 */
.L_x_29668:
[----:B------:R-:W2:Y:S01]  /*7930*/  LDG.E.U16 R2, desc[UR36][R4.64] ;  /* 0x0000002404027981 */ /* 0x000ea2000c1e1500 */
[----:B------:R-:W-:Y:S01]  /*7940*/  MOV R3, RZ ;  /* 0x000000ff00037202 */ /* 0x000fe20000000f00 */
[----:B--2---:R-:W0:Y:S01]  /*7950*/  I2F.S16 R2, R2 ;  /* 0x0000000200027306 */ /* 0x004e220000101400 */
[----:B------:R-:W-:Y:S05]  /*7960*/  BRA `(.L_x_29667) ;  /* 0x0000000c00347947 */ /* 0x000fea0003800000 */
.L_x_29663:
        /* <DEDUP_REMOVED lines=9> */
.L_x_29671:
[----:B------:R-:W2:Y:S01]  /*7a00*/  LDG.E.U16 R2, desc[UR36][R4.64] ;  /* 0x0000002404027981 */ /* 0x000ea2000c1e1500 */
[----:B------:R-:W-:Y:S02]  /*7a10*/  IMAD.MOV.U32 R3, RZ, RZ, RZ ;  /* 0x000000ffff037224 */ /* 0x000fe400078e00ff */
[----:B--2---:R-:W-:Y:S01]  /*7a20*/  HADD2.F32 R2, -RZ, R2.H0_H0 ;  /* 0x20000002ff027230 */ /* 0x004fe20000004100 */
[----:B------:R-:W-:Y:S06]  /*7a30*/  BRA `(.L_x_29667) ;  /* 0x0000000c00007947 */ /* 0x000fec0003800000 */
.L_x_29670:
        /* <DEDUP_REMOVED lines=8> */
.L_x_29673:
[----:B------:R-:W2:Y:S02]  /*7ac0*/  LDG.E R2, desc[UR36][R4.64] ;  /* 0x0000002404027981 */ /* 0x000ea4000c1e1900 */
[--C-:B--2---:R-:W-:Y:S02]  /*7ad0*/  HADD2.F32 R3, -RZ, R2.reuse.H1_H1 ;  /* 0x30000002ff037230 */ /* 0x104fe40000004100 */
[----:B------:R-:W-:Y:S01]  /*7ae0*/  HADD2.F32 R2, -RZ, R2.H0_H0 ;  /* 0x20000002ff027230 */ /* 0x000fe20000004100 */
[----:B------:R-:W-:Y:S06]  /*7af0*/  BRA `(.L_x_29667) ;  /* 0x0000000800d07947 */ /* 0x000fec0003800000 */
.L_x_29672:
        /* <DEDUP_REMOVED lines=8> */
.L_x_29662:
        /* <DEDUP_REMOVED lines=13> */
.L_x_29676:
        /* <DEDUP_REMOVED lines=10> */
.L_x_29675:
        /* <DEDUP_REMOVED lines=27> */
.L_x_29678:
        /* <DEDUP_REMOVED lines=14> */
.L_x_29677:
[----:B------:R-:W2:Y:S01]  /*7f80*/  LDG.E.U16 R2, desc[UR36][R4.64] ;  /* 0x0000002404027981 */ /* 0x000ea2000c1e1500 */
[----:B------:R-:W-:Y:S02]  /*7f90*/  IMAD.MOV.U32 R3, RZ, RZ, RZ ;  /* 0x000000ffff037224 */ /* 0x000fe400078e00ff */
[----:B--2---:R-:W-:Y:S01]  /*7fa0*/  IMAD.U32 R2, R2, 0x10000, RZ ;  /* 0x0001000002027824 */ /* 0x004fe200078e00ff */
[----:B------:R-:W-:Y:S06]  /*7fb0*/  BRA `(.L_x_29667) ;  /* 0x0000000400a07947 */ /* 0x000fec0003800000 */
.L_x_29674:
        /* <DEDUP_REMOVED lines=12> */
.L_x_29681:
        /* <DEDUP_REMOVED lines=20> */
.L_x_29683:
[----:B------:R-:W-:Y:S05]  /*81c0*/  BSYNC B0 ;  /* 0x0000000000007941 */ /* 0x000fea0003800000 */
.L_x_29682:
[----:B------:R-:W-:Y:S01]  /*81d0*/  IMAD.SHL.U32 R2, R2, 0x100000, RZ ;  /* 0x0010000002027824 */ /* 0x000fe200078e00ff */
[----:B------:R-:W-:-:S04]  /*81e0*/  LEA R5, R0, 0x3b800000, 0x17 ;  /* 0x3b80000000057811 */ /* 0x000fc800078eb8ff */
[----:B------:R-:W-:Y:S01]  /*81f0*/  LOP3.LUT R2, R5, R2, R6, 0xfe, !PT ;  /* 0x0000000205027212 */ /* 0x000fe200078efe06 */
[----:B------:R-:W-:Y:S06]  /*8200*/  BRA `(.L_x_29667) ;  /* 0x00000004000c7947 */ /* 0x000fec0003800000 */
.L_x_29680:
        /* <DEDUP_REMOVED lines=20> */
.L_x_29685:
[----:B------:R-:W-:Y:S05]  /*8350*/  BSYNC B0 ;  /* 0x0000000000007941 */ /* 0x000fea0003800000 */
.L_x_29684:
[----:B------:R-:W-:Y:S01]  /*8360*/  IMAD.SHL.U32 R2, R2, 0x200000, RZ ;  /* 0x0020000002027824 */ /* 0x000fe200078e00ff */
[----:B------:R-:W-:-:S04]  /*8370*/  LEA R5, R0, 0x37800000, 0x17 ;  /* 0x3780000000057811 */ /* 0x000fc800078eb8ff */
[----:B------:R-:W-:Y:S01]  /*8380*/  LOP3.LUT R2, R5, R2, R6, 0xfe, !PT ;  /* 0x0000000205027212 */ /* 0x000fe200078efe06 */
[----:B------:R-:W-:Y:S06]  /*8390*/  BRA `(.L_x_29667) ;  /* 0x0000000000a87947 */ /* 0x000fec0003800000 */
.L_x_29679:
        /* <DEDUP_REMOVED lines=14> */
.L_x_29689:
[----:B------:R-:W-:Y:S05]  /*8480*/  BSYNC B0 ;  /* 0x0000000000007941 */ /* 0x000fea0003800000 */
.L_x_29688:
[----:B------:R-:W-:Y:S01]  /*8490*/  IMAD.MOV.U32 R3, RZ, RZ, RZ ;  /* 0x000000ffff037224 */ /* 0x000fe200078e00ff */
[----:B------:R-:W-:Y:S06]  /*84a0*/  BRA `(.L_x_29667) ;  /* 0x0000000000647947 */ /* 0x000fec0003800000 */
.L_x_29666:
        /* <DEDUP_REMOVED lines=16> */
.L_x_29690:
[----:B------:R-:W-:Y:S01]  /*85b0*/  CS2R R2, SRZ ;  /* 0x0000000000027805 */ /* 0x000fe2000001ff00 */
[----:B------:R-:W-:Y:S06]  /*85c0*/  BRA `(.L_x_29667) ;  /* 0x00000000001c7947 */ /* 0x000fec0003800000 */
.L_x_29687:
[----:B------:R-:W2:Y:S01]  /*85d0*/  LDG.E.64 R4, desc[UR36][R4.64] ;  /* 0x0000002404047981 */ /* 0x000ea2000c1e1b00 */
[----:B------:R-:W-:Y:S01]  /*85e0*/  IMAD.MOV.U32 R3, RZ, RZ, RZ ;  /* 0x000000ffff037224 */ /* 0x000fe200078e00ff */
[----:B--2---:R0:W1:Y:S01]  /*85f0*/  I2F.U64 R2, R4 ;  /* 0x0000000400027312 */ /* 0x0040620000301000 */
[----:B------:R-:W-:Y:S05]  /*8600*/  BRA `(.L_x_29667) ;  /* 0x00000000000c7947 */ /* 0x000fea0003800000 */
.L_x_29686:
[----:B------:R-:W2:Y:S01]  /*8610*/  LDG.E R2, desc[UR36][R4.64] ;  /* 0x0000002404027981 */ /* 0x000ea2000c1e1900 */
[----:B------:R-:W-:Y:S01]  /*8620*/  IMAD.MOV.U32 R3, RZ, RZ, RZ ;  /* 0x000000ffff037224 */ /* 0x000fe200078e00ff */
[----:B--2---:R-:W-:-:S07]  /*8630*/  I2FP.F32.U32 R2, R2 ;  /* 0x0000000200027245 */ /* 0x004fce0000201000 */
.L_x_29667:
[----:B------:R-:W-:Y:S05]  /*8640*/  BSYNC B6 ;  /* 0x0000000000067941 */ /* 0x000fea0003800000 */
.L_x_29661:
[----:B------:R-:W3:Y:S01]  /*8650*/  LDC.U8 R6, c[0x0][0x428] ;  /* 0x00010a00ff067b82 */ /* 0x000ee20000000000 */
[C---:B012-45:R-:W-:Y:S01]  /*8660*/  FMUL.FTZ R0, R3.reuse, R2 ;  /* 0x0000000203007220 */ /* 0x077fe20000410000 */
[----:B---3--:R-:W-:-:S03]  /*8670*/  FMUL.FTZ R5, R3, R3 ;  /* 0x0000000303057220 */ /* 0x008fc60000410000 */
        /* <DEDUP_REMOVED lines=16> */
.L_x_29694:
[----:B------:R-:W0:Y:S02]  /*8780*/  F2I.S64.TRUNC R2, R2 ;  /* 0x0000000200027311 */ /* 0x000e24000020d900 */
[----:B0-----:R-:W-:-:S05]  /*8790*/  IMAD.MOV.U32 R5, RZ, RZ, R2 ;  /* 0x000000ffff057224 */ /* 0x001fca00078e0002 */
[----:B------:R0:W-:Y:S01]  /*87a0*/  STG.E.U8 desc[UR36][R16.64], R5 ;  /* 0x0000000510007986 */ /* 0x0001e2000c101124 */
[----:B------:R-:W-:Y:S05]  /*87b0*/  BRA `(.L_x_29696) ;  /* 0x0000000c00447947 */ /* 0x000fea0003800000 */
.L_x_29693:
        /* <DEDUP_REMOVED lines=9> */
.L_x_29698:
[----:B------:R-:W0:Y:S02]  /*8850*/  F2I.FTZ.TRUNC.NTZ R3, R2 ;  /* 0x0000000200037305 */ /* 0x000e24000021f100 */
[----:B0-----:R0:W-:Y:S01]  /*8860*/  STG.E desc[UR36][R16.64], R3 ;  /* 0x0000000310007986 */ /* 0x0011e2000c101924 */
[----:B------:R-:W-:Y:S05]  /*8870*/  BRA `(.L_x_29696) ;  /* 0x0000000c00147947 */ /* 0x000fea0003800000 */
.L_x_29697:
[----:B------:R-:W0:Y:S02]  /*8880*/  F2I.FTZ.TRUNC.NTZ R3, R2 ;  /* 0x0000000200037305 */ /* 0x000e24000021f100 */
[----:B0-----:R0:W-:Y:S01]  /*8890*/  STG.E.U16 desc[UR36][R16.64], R3 ;  /* 0x0000000310007986 */ /* 0x0011e2000c101524 */
[----:B------:R-:W-:Y:S05]  /*88a0*/  BRA `(.L_x_29696) ;  /* 0x0000000c00087947 */ /* 0x000fea0003800000 */
.L_x_29692:
        /* <DEDUP_REMOVED lines=8> */
.L_x_29700:
[----:B------:R-:W-:-:S05]  /*8930*/  F2FP.F16.F32.PACK_AB R2, RZ, R2 ;  /* 0x00000002ff02723e */ /* 0x000fca00000000ff */
[----:B------:R0:W-:Y:S01]  /*8940*/  STG.E.U16 desc[UR36][R16.64], R2 ;  /* 0x0000000210007986 */ /* 0x0001e2000c101524 */
[----:B------:R-:W-:Y:S05]  /*8950*/  BRA `(.L_x_29696) ;  /* 0x0000000800dc7947 */ /* 0x000fea0003800000 */
.L_x_29699:
        /* <DEDUP_REMOVED lines=8> */
.L_x_29702:
[----:B------:R-:W-:-:S05]  /*89e0*/  F2FP.F16.F32.PACK_AB R3, R3, R2 ;  /* 0x000000020303723e */ /* 0x000fca00000000ff */
[----:B------:R0:W-:Y:S01]  /*89f0*/  STG.E desc[UR36][R16.64], R3 ;  /* 0x0000000310007986 */ /* 0x0001e2000c101924 */
[----:B------:R-:W-:Y:S05]  /*8a00*/  BRA `(.L_x_29696) ;  /* 0x0000000800b07947 */ /* 0x000fea0003800000 */
.L_x_29701:
[----:B------:R-:W-:-:S06]  /*8a10*/  FMUL.FTZ R2, R2, 1 ;  /* 0x3f80000002027820 */ /* 0x000fcc0000410000 */
[----:B------:R-:W0:Y:S02]  /*8a20*/  F2F.F64.F32 R2, R2 ;  /* 0x0000000200027310 */ /* 0x000e240000201800 */
[----:B0-----:R0:W-:Y:S01]  /*8a30*/  STG.E.64 desc[UR36][R16.64], R2 ;  /* 0x0000000210007986 */ /* 0x0011e2000c101b24 */
[----:B------:R-:W-:Y:S05]  /*8a40*/  BRA `(.L_x_29696) ;  /* 0x0000000800a07947 */ /* 0x000fea0003800000 */
.L_x_29691:
        /* <DEDUP_REMOVED lines=14> */
.L_x_29705:
[----:B------:R-:W-:Y:S01]  /*8b30*/  FMUL.FTZ R6, R3, 1 ;  /* 0x3f80000003067820 */ /* 0x000fe20000410000 */
[----:B------:R-:W-:-:S05]  /*8b40*/  FMUL.FTZ R4, R2, 1 ;  /* 0x3f80000002047820 */ /* 0x000fca0000410000 */
[----:B------:R-:W-:Y:S08]  /*8b50*/  F2F.F64.F32 R6, R6 ;  /* 0x0000000600067310 */ /* 0x000ff00000201800 */
[----:B------:R-:W0:Y:S02]  /*8b60*/  F2F.F64.F32 R4, R4 ;  /* 0x0000000400047310 */ /* 0x000e240000201800 */
[----:B0-----:R0:W-:Y:S01]  /*8b70*/  STG.E.128 desc[UR36][R16.64], R4 ;  /* 0x0000000410007986 */ /* 0x0011e2000c101d24 */
[----:B------:R-:W-:Y:S05]  /*8b80*/  BRA `(.L_x_29696) ;  /* 0x0000000800507947 */ /* 0x000fea0003800000 */
.L_x_29704:
        /* <DEDUP_REMOVED lines=20> */
.L_x_29709:
[----:B------:R-:W-:Y:S05]  /*8cd0*/  BSYNC B0 ;  /* 0x0000000000007941 */ /* 0x000fea0003800000 */
.L_x_29708:
[----:B------:R-:W-:-:S05]  /*8ce0*/  LOP3.LUT R5, R0, R5, RZ, 0xfc, !PT ;  /* 0x0000000500057212 */ /* 0x000fca00078efcff */
[----:B------:R0:W-:Y:S01]  /*8cf0*/  STG.E.U8 desc[UR36][R16.64], R5 ;  /* 0x0000000510007986 */ /* 0x0001e2000c101124 */
[----:B------:R-:W-:Y:S05]  /*8d00*/  BRA `(.L_x_29696) ;  /* 0x0000000400f07947 */ /* 0x000fea0003800000 */
.L_x_29707:
        /* <DEDUP_REMOVED lines=12> */
.L_x_29711:
[----:B------:R-:W-:Y:S01]  /*8dd0*/  HFMA2.MMA R0, -RZ, RZ, 0, 7.569789886474609375e-06 ;  /* 0x0000007fff007435 */ /* 0x000fe200000001ff */
[----:B------:R-:W-:-:S09]  /*8de0*/  ISETP.GT.U32.AND P0, PT, R4, 0x7f800000, PT ;  /* 0x7f8000000400780c */ /* 0x000fd20003f04070 */
[----:B------:R-:W-:-:S07]  /*8df0*/  SEL R0, R0, 0x7c, P0 ;  /* 0x0000007c00007807 */ /* 0x000fce0000000000 */
.L_x_29712:
[----:B------:R-:W-:Y:S05]  /*8e00*/  BSYNC B0 ;  /* 0x0000000000007941 */ /* 0x000fea0003800000 */
.L_x_29710:
[----:B------:R-:W-:-:S04]  /*8e10*/  LOP3.LUT R2, R2, 0x80000000, RZ, 0xc0, !PT ;  /* 0x8000000002027812 */ /* 0x000fc800078ec0ff */
[----:B------:R-:W-:-:S04]  /*8e20*/  SHF.R.U32.HI R3, RZ, 0x18, R2 ;  /* 0x00000018ff037819 */ /* 0x000fc80000011602 */
[----:B------:R-:W-:-:S05]  /*8e30*/  LOP3.LUT R3, R0, R3, RZ, 0xfc, !PT ;  /* 0x0000000300037212 */ /* 0x000fca00078efcff */
[----:B------:R0:W-:Y:S01]  /*8e40*/  STG.E.U8 desc[UR36][R16.64], R3 ;  /* 0x0000000310007986 */ /* 0x0001e2000c101124 */
[----:B------:R-:W-:Y:S05]  /*8e50*/  BRA `(.L_x_29696) ;  /* 0x00000004009c7947 */ /* 0x000fea0003800000 */
.L_x_29706:
[----:B------:R-:W-:-:S05]  /*8e60*/  F2FP.BF16.F32.PACK_AB R2, RZ, R2 ;  /* 0x00000002ff02723e */ /* 0x000fca00000010ff */
[----:B------:R0:W-:Y:S01]  /*8e70*/  STG.E.U16 desc[UR36][R16.64], R2 ;  /* 0x0000000210007986 */ /* 0x0001e2000c101524 */
[----:B------:R-:W-:Y:S05]  /*8e80*/  BRA `(.L_x_29696) ;  /* 0x0000000400907947 */ /* 0x000fea0003800000 */
.L_x_29703:
        /* <DEDUP_REMOVED lines=11> */
.L_x_29715:
        /* <DEDUP_REMOVED lines=16> */
.L_x_29718:
[----:B------:R-:W-:-:S04]  /*9040*/  LOP3.LUT R2, R2, 0x80000000, RZ, 0xc0, !PT ;  /* 0x8000000002027812 */ /* 0x000fc800078ec0ff */
[----:B------:R-:W-:-:S04]  /*9050*/  SHF.R.U32.HI R3, RZ, 0x18, R2 ;  /* 0x00000018ff037819 */ /* 0x000fc80000011602 */
[----:B------:R-:W-:-:S04]  /*9060*/  LOP3.LUT R0, R0, R3, RZ, 0xfc, !PT ;  /* 0x0000000300007212 */ /* 0x000fc800078efcff */
[----:B------:R-:W-:-:S07]  /*9070*/  PRMT R8, R0, 0x7610, R8 ;  /* 0x0000761000087816 */ /* 0x000fce0000000008 */
.L_x_29717:
[----:B------:R-:W-:Y:S05]  /*9080*/  BSYNC B0 ;  /* 0x0000000000007941 */ /* 0x000fea0003800000 */
.L_x_29716:
[----:B------:R3:W-:Y:S01]  /*9090*/  STG.E.U8 desc[UR36][R16.64], R8 ;  /* 0x0000000810007986 */ /* 0x0007e2000c101124 */
[----:B------:R-:W-:Y:S05]  /*90a0*/  BRA `(.L_x_29696) ;  /* 0x0000000400087947 */ /* 0x000fea0003800000 */
.L_x_29714:
        /* <DEDUP_REMOVED lines=16> */
.L_x_29721:
[----:B------:R-:W-:-:S04]  /*91b0*/  LOP3.LUT R2, R2, 0x80000000, RZ, 0xc0, !PT ;  /* 0x8000000002027812 */ /* 0x000fc800078ec0ff */
[----:B------:R-:W-:-:S04]  /*91c0*/  SHF.R.U32.HI R3, RZ, 0x18, R2 ;  /* 0x00000018ff037819 */ /* 0x000fc80000011602 */
[----:B------:R-:W-:-:S04]  /*91d0*/  LOP3.LUT R0, R0, R3, RZ, 0xfc, !PT ;  /* 0x0000000300007212 */ /* 0x000fc800078efcff */
[----:B------:R-:W-:-:S07]  /*91e0*/  PRMT R8, R0, 0x7610, R8 ;  /* 0x0000761000087816 */ /* 0x000fce0000000008 */
.L_x_29720:
[----:B------:R-:W-:Y:S05]  /*91f0*/  BSYNC B0 ;  /* 0x0000000000007941 */ /* 0x000fea0003800000 */
.L_x_29719:
[----:B------:R0:W-:Y:S01]  /*9200*/  STG.E.U8 desc[UR36][R16.64], R8 ;  /* 0x0000000810007986 */ /* 0x0001e2000c101124 */
[----:B------:R-:W-:Y:S05]  /*9210*/  BRA `(.L_x_29696) ;  /* 0x0000000000ac7947 */ /* 0x000fea0003800000 */
.L_x_29713:
        /* <DEDUP_REMOVED lines=21> */
.L_x_29695:
        /* <DEDUP_REMOVED lines=16> */
.L_x_29724:
[----:B------:R-:W-:Y:S05]  /*9470*/  BRA `(.L_x_29696) ;  /* 0x0000000000147947 */ /* 0x000fea0003800000 */
.L_x_29723:
[----:B------:R-:W0:Y:S02]  /*9480*/  F2I.U64.TRUNC R2, R2 ;  /* 0x0000000200027311 */ /* 0x000e24000020d800 */
[----:B0-----:R2:W-:Y:S01]  /*9490*/  STG.E.64 desc[UR36][R16.64], R2 ;  /* 0x0000000210007986 */ /* 0x0015e2000c101b24 */
[----:B------:R-:W-:Y:S05]  /*94a0*/  BRA `(.L_x_29696) ;  /* 0x0000000000087947 */ /* 0x000fea0003800000 */
.L_x_29722:
[----:B------:R-:W0:Y:S02]  /*94b0*/  F2I.FTZ.U32.TRUNC.NTZ R3, R2 ;  /* 0x0000000200037305 */ /* 0x000e24000021f000 */
[----:B0-----:R0:W-:Y:S02]  /*94c0*/  STG.E desc[UR36][R16.64], R3 ;  /* 0x0000000310007986 */ /* 0x0011e4000c101924 */
.L_x_29696:
[----:B------:R-:W-:-:S07]  /*94d0*/  VIADD R19, R19, 0x80 ;  /* 0x0000008013137836 */ /* 0x000fce0000000000 */
.L_x_29659:
[----:B------:R-:W-:Y:S05]  /*94e0*/  BSYNC B7 ;  /* 0x0000000000077941 */ /* 0x000fea0003800000 */
.L_x_29658:
        /* <DEDUP_REMOVED lines=306> */
.L_x_29725:
        /* <DEDUP_REMOVED lines=21> */
[----:B--2---:R-:W4:Y:S01]  /*a960*/  I2F.S16 R2, R2 ;  /* 0x0000000200027306 */ /* 0x004f220000101400 */
[----:B------:R-:W-:Y:S05]  /*a970*/  BRA `(.L_x_29732) ;  /* 0x0000000c008c7947 */ /* 0x000fea0003800000 */
.L_x_29730:
[----:B------:R-:W2:Y:S01]  /*a980*/  LDG.E.U8 R2, desc[UR36][R4.64] ;  /* 0x0000002404027981 */ /* 0x000ea2000c1e1100 */
[----:B------:R-:W-:Y:S01]  /*a990*/  IMAD.MOV.U32 R3, RZ, RZ, RZ ;  /* 0x000000ffff037224 */ /* 0x000fe200078e00ff */
[----:B--2---:R-:W-:Y:S01]  /*a9a0*/  I2FP.F32.U32 R2, R2 ;  /* 0x0000000200027245 */ /* 0x004fe20000201000 */
[----:B------:R-:W-:Y:S06]  /*a9b0*/  BRA `(.L_x_29732) ;  /* 0x0000000c007c7947 */ /* 0x000fec0003800000 */
.L_x_29729:
        /* <DEDUP_REMOVED lines=10> */
.L_x_29734:
[----:B------:R-:W2:Y:S01]  /*aa60*/  LDG.E R2, desc[UR36][R4.64] ;  /* 0x0000002404027981 */ /* 0x000ea2000c1e1900 */
[----:B------:R-:W-:Y:S01]  /*aa70*/  IMAD.MOV.U32 R3, RZ, RZ, RZ ;  /* 0x000000ffff037224 */ /* 0x000fe200078e00ff */
[----:B--2---:R-:W-:Y:S01]  /*aa80*/  I2FP.F32.S32 R2, R2 ;  /* 0x0000000200027245 */ /* 0x004fe20000201400 */
[----:B------:R-:W-:Y:S06]  /*aa90*/  BRA `(.L_x_29732) ;  /* 0x0000000c00447947 */ /* 0x000fec0003800000 */
.L_x_29733:
[----:B------:R-:W2:Y:S01]  /*aaa0*/  LDG.E.U16 R2, desc[UR36][R4.64] ;  /* 0x0000002404027981 */ /* 0x000ea2000c1e1500 */
[----:B------:R-:W-:Y:S01]  /*aab0*/  IMAD.MOV.U32 R3, RZ, RZ, RZ ;  /* 0x000000ffff037224 */ /* 0x000fe200078e00ff */
[----:B--2---:R-:W0:Y:S01]  /*aac0*/  I2F.S16 R2, R2 ;  /* 0x0000000200027306 */ /* 0x004e220000101400 */
[----:B------:R-:W-:Y:S05]  /*aad0*/  BRA `(.L_x_29732) ;  /* 0x0000000c00347947 */ /* 0x000fea0003800000 */
.L_x_29728:
        /* <DEDUP_REMOVED lines=9> */
.L_x_29736:
[----:B------:R-:W2:Y:S01]  /*ab70*/  LDG.E.U16 R2, desc[UR36][R4.64] ;  /* 0x0000002404027981 */ /* 0x000ea2000c1e1500 */
[----:B------:R-:W-:Y:S02]  /*ab80*/  IMAD.MOV.U32 R3, RZ, RZ, RZ ;  /* 0x000000ffff037224 */ /* 0x000fe400078e00ff */
[----:B--2---:R-:W-:Y:S01]  /*ab90*/  HADD2.F32 R2, -RZ, R2.H0_H0 ;  /* 0x20000002ff027230 */ /* 0x004fe20000004100 */
[----:B------:R-:W-:Y:S06]  /*aba0*/  BRA `(.L_x_29732) ;  /* 0x0000000c00007947 */ /* 0x000fec0003800000 */
.L_x_29735:
        /* <DEDUP_REMOVED lines=8> */
.L_x_29738:
[----:B------:R-:W2:Y:S02]  /*ac30*/  LDG.E R2, desc[UR36][R4.64] ;  /* 0x0000002404027981 */ /* 0x000ea4000c1e1900 */
[--C-:B--2---:R-:W-:Y:S02]  /*ac40*/  HADD2.F32 R3, -RZ, R2.reuse.H1_H1 ;  /* 0x30000002ff037230 */ /* 0x104fe40000004100 */
[----:B------:R-:W-:Y:S01]  /*ac50*/  HADD2.F32 R2, -RZ, R2.H0_H0 ;  /* 0x20000002ff027230 */ /* 0x000fe20000004100 */
[----:B------:R-:W-:Y:S06]  /*ac60*/  BRA `(.L_x_29732) ;  /* 0x0000000800d07947 */ /* 0x000fec0003800000 */
.L_x_29737:
        /* <DEDUP_REMOVED lines=8> */
.L_x_29727:
        /* <DEDUP_REMOVED lines=13> */
.L_x_29741:
        /* <DEDUP_REMOVED lines=10> */
.L_x_29740:
        /* <DEDUP_REMOVED lines=27> */
.L_x_29743:
        /* <DEDUP_REMOVED lines=14> */
.L_x_29742:
[----:B------:R-:W2:Y:S01]  /*b0f0*/  LDG.E.U16 R2, desc[UR36][R4.64] ;  /* 0x0000002404027981 */ /* 0x000ea2000c1e1500 */
[----:B------:R-:W-:Y:S01]  /*b100*/  IMAD.MOV.U32 R3, RZ, RZ, RZ ;  /* 0x000000ffff037224 */ /* 0x000fe200078e00ff */
[----:B--2---:R-:W-:Y:S01]  /*b110*/  SHF.L.U32 R2, R2, 0x10, RZ ;  /* 0x0000001002027819 */ /* 0x004fe200000006ff */
[----:B------:R-:W-:Y:S06]  /*b120*/  BRA `(.L_x_29732) ;  /* 0x0000000400a07947 */ /* 0x000fec0003800000 */
.L_x_29739:
        /* <DEDUP_REMOVED lines=12> */
.L_x_29746:
        /* <DEDUP_REMOVED lines=20> */
.L_x_29748:
[----:B------:R-:W-:Y:S05]  /*b330*/  BSYNC B0 ;  /* 0x0000000000007941 */ /* 0x000fea0003800000 */
.L_x_29747:
[----:B------:R-:W-:Y:S01]  /*b340*/  IMAD.SHL.U32 R2, R2, 0x100000, RZ ;  /* 0x0010000002027824 */ /* 0x000fe200078e00ff */
[----:B------:R-:W-:-:S04]  /*b350*/  LEA R5, R0, 0x3b800000, 0x17 ;  /* 0x3b80000000057811 */ /* 0x000fc800078eb8ff */
[----:B------:R-:W-:Y:S01]  /*b360*/  LOP3.LUT R2, R5, R2, R6, 0xfe, !PT ;  /* 0x0000000205027212 */ /* 0x000fe200078efe06 */
[----:B------:R-:W-:Y:S06]  /*b370*/  BRA `(.L_x_29732) ;  /* 0x00000004000c7947 */ /* 0x000fec0003800000 */
.L_x_29745:
        /* <DEDUP_REMOVED lines=20> */
.L_x_29750:
[----:B------:R-:W-:Y:S05]  /*b4c0*/  BSYNC B0 ;  /* 0x0000000000007941 */ /* 0x000fea0003800000 */
.L_x_29749:
[----:B------:R-:W-:Y:S01]  /*b4d0*/  IMAD.SHL.U32 R2, R2, 0x200000, RZ ;  /* 0x0020000002027824 */ /* 0x000fe200078e00ff */
[----:B------:R-:W-:-:S04]  /*b4e0*/  LEA R5, R0, 0x37800000, 0x17 ;  /* 0x3780000000057811 */ /* 0x000fc800078eb8ff */
[----:B------:R-:W-:Y:S01]  /*b4f0*/  LOP3.LUT R2, R5, R2, R6, 0xfe, !PT ;  /* 0x0000000205027212 */ /* 0x000fe200078efe06 */
[----:B------:R-:W-:Y:S06]  /*b500*/  BRA `(.L_x_29732) ;  /* 0x0000000000a87947 */ /* 0x000fec0003800000 */
.L_x_29744:
        /* <DEDUP_REMOVED lines=14> */
.L_x_29754:
[----:B------:R-:W-:Y:S05]  /*b5f0*/  BSYNC B0 ;  /* 0x0000000000007941 */ /* 0x000fea0003800000 */
.L_x_29753:
[----:B------:R-:W-:Y:S01]  /*b600*/  IMAD.MOV.U32 R3, RZ, RZ, RZ ;  /* 0x000000ffff037224 */ /* 0x000fe200078e00ff */
[----:B------:R-:W-:Y:S06]  /*b610*/  BRA `(.L_x_29732) ;  /* 0x0000000000647947 */ /* 0x000fec0003800000 */
.L_x_29731:
        /* <DEDUP_REMOVED lines=16> */
.L_x_29755:
[----:B------:R-:W-:Y:S01]  /*b720*/  CS2R R2, SRZ ;  /* 0x0000000000027805 */ /* 0x000fe2000001ff00 */
[----:B------:R-:W-:Y:S06]  /*b730*/  BRA `(.L_x_29732) ;  /* 0x00000000001c7947 */ /* 0x000fec0003800000 */
.L_x_29752:
[----:B------:R-:W2:Y:S01]  /*b740*/  LDG.E.64 R4, desc[UR36][R4.64] ;  /* 0x0000002404047981 */ /* 0x000ea2000c1e1b00 */
[----:B------:R-:W-:Y:S01]  /*b750*/  HFMA2.MMA R3, -RZ, RZ, 0, 0 ;  /* 0x00000000ff037435 */ /* 0x000fe200000001ff */
[----:B--2---:R0:W1:Y:S01]  /*b760*/  I2F.U64 R2, R4 ;  /* 0x0000000400027312 */ /* 0x0040620000301000 */
[----:B------:R-:W-:Y:S09]  /*b770*/  BRA `(.L_x_29732) ;  /* 0x00000000000c7947 */ /* 0x000ff20003800000 */
.L_x_29751:
[----:B------:R-:W2:Y:S01]  /*b780*/  LDG.E R2, desc[UR36][R4.64] ;  /* 0x0000002404027981 */ /* 0x000ea2000c1e1900 */
[----:B------:R-:W-:Y:S01]  /*b790*/  IMAD.MOV.U32 R3, RZ, RZ, RZ ;  /* 0x000000ffff037224 */ /* 0x000fe200078e00ff */
[----:B--2---:R-:W-:-:S07]  /*b7a0*/  I2FP.F32.U32 R2, R2 ;  /* 0x0000000200027245 */ /* 0x004fce0000201000 */
.L_x_29732:
[----:B------:R-:W-:Y:S05]  /*b7b0*/  BSYNC B6 ;  /* 0x0000000000067941 */ /* 0x000fea0003800000 */
.L_x_29726:
[----:B------:R-:W2:Y:S01]  /*b7c0*/  LDC.U8 R6, c[0x0][0x428] ;  /* 0x00010a00ff067b82 */ /* 0x000ea20000000000 */
[C---:B01--45:R-:W-:Y:S01]  /*b7d0*/  FMUL.FTZ R0, R3.reuse, R2 ;  /* 0x0000000203007220 */ /* 0x073fe20000410000 */
[----:B--23--:R-:W-:-:S03]  /*b7e0*/  FMUL.FTZ R5, R3, R3 ;  /* 0x0000000303057220 */ /* 0x00cfc60000410000 */
        /* <DEDUP_REMOVED lines=16> */
.L_x_29759:
[----:B------:R-:W0:Y:S02]  /*b8f0*/  F2I.S64.TRUNC R2, R2 ;  /* 0x0000000200027311 */ /* 0x000e24000020d900 */
[----:B0-----:R-:W-:-:S05]  /*b900*/  IMAD.MOV.U32 R5, RZ, RZ, R2 ;  /* 0x000000ffff057224 */ /* 0x001fca00078e0002 */
[----:B------:R-:W-:Y:S01]  /*b910*/  STG.E.U8 desc[UR36][R16.64], R5 ;  /* 0x0000000510007986 */ /* 0x000fe2000c101124 */
[----:B------:R-:W-:Y:S05]  /*b920*/  EXIT ;  /* 0x000000000000794d */ /* 0x000fea0003800000 */
.L_x_29758:
        /* <DEDUP_REMOVED lines=9> */
.L_x_29762:
[----:B------:R-:W0:Y:S02]  /*b9c0*/  F2I.FTZ.TRUNC.NTZ R3, R2 ;  /* 0x0000000200037305 */ /* 0x000e24000021f100 */
[----:B0-----:R-:W-:Y:S01]  /*b9d0*/  STG.E desc[UR36][R16.64], R3 ;  /* 0x0000000310007986 */ /* 0x001fe2000c101924 */
[----:B------:R-:W-:Y:S05]  /*b9e0*/  EXIT ;  /* 0x000000000000794d */ /* 0x000fea0003800000 */
.L_x_29761:
[----:B------:R-:W0:Y:S02]  /*b9f0*/  F2I.FTZ.TRUNC.NTZ R3, R2 ;  /* 0x0000000200037305 */ /* 0x000e24000021f100 */
[----:B0-----:R-:W-:Y:S01]  /*ba00*/  STG.E.U16 desc[UR36][R16.64], R3 ;  /* 0x0000000310007986 */ /* 0x001fe2000c101524 */
[----:B------:R-:W-:Y:S05]  /*ba10*/  EXIT ;  /* 0x000000000000794d */ /* 0x000fea0003800000 */
.L_x_29757:
        /* <DEDUP_REMOVED lines=8> */
.L_x_29764:
[----:B------:R-:W-:-:S05]  /*baa0*/  F2FP.F16.F32.PACK_AB R2, RZ, R2 ;  /* 0x00000002ff02723e */ /* 0x000fca00000000ff */
[----:B------:R-:W-:Y:S01]  /*bab0*/  STG.E.U16 desc[UR36][R16.64], R2 ;  /* 0x0000000210007986 */ /* 0x000fe2000c101524 */
[----:B------:R-:W-:Y:S05]  /*bac0*/  EXIT ;  /* 0x000000000000794d */ /* 0x000fea0003800000 */
.L_x_29763:
        /* <DEDUP_REMOVED lines=8> */
.L_x_29766:
[----:B------:R-:W-:-:S05]  /*bb50*/  F2FP.F16.F32.PACK_AB R3, R3, R2 ;  /* 0x000000020303723e */ /* 0x000fca00000000ff */
[----:B------:R-:W-:Y:S01]  /*bb60*/  STG.E desc[UR36][R16.64], R3 ;  /* 0x0000000310007986 */ /* 0x000fe2000c101924 */
[----:B------:R-:W-:Y:S05]  /*bb70*/  EXIT ;  /* 0x000000000000794d */ /* 0x000fea0003800000 */
.L_x_29765:
[----:B------:R-:W-:-:S06]  /*bb80*/  FMUL.FTZ R2, R2, 1 ;  /* 0x3f80000002027820 */ /* 0x000fcc0000410000 */
[----:B------:R-:W0:Y:S02]  /*bb90*/  F2F.F64.F32 R2, R2 ;  /* 0x0000000200027310 */ /* 0x000e240000201800 */
[----:B0-----:R-:W-:Y:S01]  /*bba0*/  STG.E.64 desc[UR36][R16.64], R2 ;  /* 0x0000000210007986 */ /* 0x001fe2000c101b24 */
[----:B------:R-:W-:Y:S05]  /*bbb0*/  EXIT ;  /* 0x000000000000794d */ /* 0x000fea0003800000 */
.L_x_29756:
        /* <DEDUP_REMOVED lines=14> */
.L_x_29769:
[----:B------:R-:W-:Y:S01]  /*bca0*/  FMUL.FTZ R6, R3, 1 ;  /* 0x3f80000003067820 */ /* 0x000fe20000410000 */
[----:B------:R-:W-:-:S05]  /*bcb0*/  FMUL.FTZ R4, R2, 1 ;  /* 0x3f80000002047820 */ /* 0x000fca0000410000 */
[----:B------:R-:W-:Y:S08]  /*bcc0*/  F2F.F64.F32 R6, R6 ;  /* 0x0000000600067310 */ /* 0x000ff00000201800 */
[----:B------:R-:W0:Y:S02]  /*bcd0*/  F2F.F64.F32 R4, R4 ;  /* 0x0000000400047310 */ /* 0x000e240000201800 */
[----:B0-----:R-:W-:Y:S01]  /*bce0*/  STG.E.128 desc[UR36][R16.64], R4 ;  /* 0x0000000410007986 */ /* 0x001fe2000c101d24 */
[----:B------:R-:W-:Y:S05]  /*bcf0*/  EXIT ;  /* 0x000000000000794d */ /* 0x000fea0003800000 */
.L_x_29768:
        /* <DEDUP_REMOVED lines=20> */
.L_x_29773:
[----:B------:R-:W-:Y:S05]  /*be40*/  BSYNC B0 ;  /* 0x0000000000007941 */ /* 0x000fea0003800000 */
.L_x_29772:
[----:B------:R-:W-:-:S05]  /*be50*/  LOP3.LUT R5, R0, R5, RZ, 0xfc, !PT ;  /* 0x0000000500057212 */ /* 0x000fca00078efcff */
[----:B------:R-:W-:Y:S01]  /*be60*/  STG.E.U8 desc[UR36][R16.64], R5 ;  /* 0x0000000510007986 */ /* 0x000fe2000c101124 */
[----:B------:R-:W-:Y:S05]  /*be70*/  EXIT ;  /* 0x000000000000794d */ /* 0x000fea0003800000 */
.L_x_29771:
        /* <DEDUP_REMOVED lines=12> */
.L_x_29775:
[----:B------:R-:W-:Y:S01]  /*bf40*/  IMAD.MOV.U32 R0, RZ, RZ, 0x7f ;  /* 0x0000007fff007424 */ /* 0x000fe200078e00ff */
[----:B------:R-:W-:-:S04]  /*bf50*/  ISETP.GT.U32.AND P0, PT, R4, 0x7f800000, PT ;  /* 0x7f8000000400780c */ /* 0x000fc80003f04070 */
[----:B------:R-:W-:-:S09]  /*bf60*/  SEL R0, R0, 0x7c, P0 ;  /* 0x0000007c00007807 */ /* 0x000fd20000000000 */
.L_x_29776:
[----:B------:R-:W-:Y:S05]  /*bf70*/  BSYNC B0 ;  /* 0x0000000000007941 */ /* 0x000fea0003800000 */
.L_x_29774:
[----:B------:R-:W-:-:S04]  /*bf80*/  LOP3.LUT R2, R2, 0x80000000, RZ, 0xc0, !PT ;  /* 0x8000000002027812 */ /* 0x000fc800078ec0ff */
[----:B------:R-:W-:-:S04]  /*bf90*/  SHF.R.U32.HI R3, RZ, 0x18, R2 ;  /* 0x00000018ff037819 */ /* 0x000fc80000011602 */
[----:B------:R-:W-:-:S05]  /*bfa0*/  LOP3.LUT R3, R0, R3, RZ, 0xfc, !PT ;  /* 0x0000000300037212 */ /* 0x000fca00078efcff */
[----:B------:R-:W-:Y:S01]  /*bfb0*/  STG.E.U8 desc[UR36][R16.64], R3 ;  /* 0x0000000310007986 */ /* 0x000fe2000c101124 */
[----:B------:R-:W-:Y:S05]  /*bfc0*/  EXIT ;  /* 0x000000000000794d */ /* 0x000fea0003800000 */
.L_x_29770:
[----:B------:R-:W-:-:S05]  /*bfd0*/  F2FP.BF16.F32.PACK_AB R2, RZ, R2 ;  /* 0x00000002ff02723e */ /* 0x000fca00000010ff */
[----:B------:R-:W-:Y:S01]  /*bfe0*/  STG.E.U16 desc[UR36][R16.64], R2 ;  /* 0x0000000210007986 */ /* 0x000fe2000c101524 */
[----:B------:R-:W-:Y:S05]  /*bff0*/  EXIT ;  /* 0x000000000000794d */ /* 0x000fea0003800000 */
.L_x_29767:
        /* <DEDUP_REMOVED lines=11> */
.L_x_29779:
        /* <DEDUP_REMOVED lines=16> */
.L_x_29782:
[----:B------:R-:W-:-:S04]  /*c1b0*/  LOP3.LUT R2, R2, 0x80000000, RZ, 0xc0, !PT ;  /* 0x8000000002027812 */ /* 0x000fc800078ec0ff */
[----:B------:R-:W-:-:S04]  /*c1c0*/  SHF.R.U32.HI R3, RZ, 0x18, R2 ;  /* 0x00000018ff037819 */ /* 0x000fc80000011602 */
[----:B------:R-:W-:-:S04]  /*c1d0*/  LOP3.LUT R0, R0, R3, RZ, 0xfc, !PT ;  /* 0x0000000300007212 */ /* 0x000fc800078efcff */
[----:B------:R-:W-:-:S07]  /*c1e0*/  PRMT R8, R0, 0x7610, R8 ;  /* 0x0000761000087816 */ /* 0x000fce0000000008 */
.L_x_29781:
[----:B------:R-:W-:Y:S05]  /*c1f0*/  BSYNC B0 ;  /* 0x0000000000007941 */ /* 0x000fea0003800000 */
.L_x_29780:
[----:B------:R-:W-:Y:S01]  /*c200*/  STG.E.U8 desc[UR36][R16.64], R8 ;  /* 0x0000000810007986 */ /* 0x000fe2000c101124 */
[----:B------:R-:W-:Y:S05]  /*c210*/  EXIT ;  /* 0x000000000000794d */ /* 0x000fea0003800000 */
.L_x_29778:
        /* <DEDUP_REMOVED lines=16> */
.L_x_29785:
[----:B------:R-:W-:-:S04]  /*c320*/  LOP3.LUT R2, R2, 0x80000000, RZ, 0xc0, !PT ;  /* 0x8000000002027812 */ /* 0x000fc800078ec0ff */
[----:B------:R-:W-:-:S04]  /*c330*/  SHF.R.U32.HI R3, RZ, 0x18, R2 ;  /* 0x00000018ff037819 */ /* 0x000fc80000011602 */
[----:B------:R-:W-:-:S04]  /*c340*/  LOP3.LUT R0, R0, R3, RZ, 0xfc, !PT ;  /* 0x0000000300007212 */ /* 0x000fc800078efcff */
[----:B------:R-:W-:-:S07]  /*c350*/  PRMT R8, R0, 0x7610, R8 ;  /* 0x0000761000087816 */ /* 0x000fce0000000008 */
.L_x_29784:
[----:B------:R-:W-:Y:S05]  /*c360*/  BSYNC B0 ;  /* 0x0000000000007941 */ /* 0x000fea0003800000 */
.L_x_29783:
[----:B------:R-:W-:Y:S01]  /*c370*/  STG.E.U8 desc[UR36][R16.64], R8 ;  /* 0x0000000810007986 */ /* 0x000fe2000c101124 */
[----:B------:R-:W-:Y:S05]  /*c380*/  EXIT ;  /* 0x000000000000794d */ /* 0x000fea0003800000 */
.L_x_29777:
        /* <DEDUP_REMOVED lines=21> */
.L_x_29760:
        /* <DEDUP_REMOVED lines=16> */
.L_x_29788:
[----:B------:R-:W-:Y:S05]  /*c5e0*/  EXIT ;  /* 0x000000000000794d */ /* 0x000fea0003800000 */
.L_x_29787:
[----:B------:R-:W0:Y:S02]  /*c5f0*/  F2I.U64.TRUNC R2, R2 ;  /* 0x0000000200027311 */ /* 0x000e24000020d800 */
[----:B0-----:R-:W-:Y:S01]  /*c600*/  STG.E.64 desc[UR36][R16.64], R2 ;  /* 0x0000000210007986 */ /* 0x001fe2000c101b24 */
[----:B------:R-:W-:Y:S05]  /*c610*/  EXIT ;  /* 0x000000000000794d */ /* 0x000fea0003800000 */
.L_x_29786:
[----:B------:R-:W0:Y:S02]  /*c620*/  F2I.FTZ.U32.TRUNC.NTZ R3, R2 ;  /* 0x0000000200037305 */ /* 0x000e24000021f000 */
[----:B0-----:R-:W-:Y:S01]  /*c630*/  STG.E desc[UR36][R16.64], R3 ;  /* 0x0000000310007986 */ /* 0x001fe2000c101924 */
[----:B------:R-:W-:Y:S05]  /*c640*/  EXIT ;  /* 0x000000000000794d */ /* 0x000fea0003800000 */
.L_x_29789:
        /* <DEDUP_REMOVED lines=11> */
.L_x_71827:


//--------------------- .text._ZN2at6native27unrolled_elementwise_kernelIZZZNS0_50_GLOBAL__N__2680c7bb_12_PowKernel_cu_140f0503_289624pow_tensor_scalar_kernelERNS_18TensorIteratorBaseERKN3c106ScalarEENKUlvE_clEvENKUlvE0_clEvEUlNS5_7complexIfEEE_St5arrayIPcLm2EELi4E23TrivialOffsetCalculatorILi1EjESI_NS0_6memory12LoadWithCastILi1EEENSJ_13StoreWithCastILi1EEEEEviT_T0_T2_T3_T4_T5_ --------------------------
	.section	.text._ZN2at6native27unrolled_elementwise_kernelIZZZNS0_50_GLOBAL__N__2680c7bb_12_PowKernel_cu_140f0503_289624pow_tensor_scalar_kernelERNS_18TensorIteratorBaseERKN3c106ScalarEENKUlvE_clEvENKUlvE0_clEvEUlNS5_7complexIfEEE_St5arrayIPcLm2EELi4E23TrivialOffsetCalculatorILi1EjESI_NS0_6memory12LoadWithCastILi1EEENSJ_13StoreWithCastILi1EEEEEviT_T0_T2_T3_T4_T5_,"ax",@progbits
	.align	128
        .global         _ZN2at6native27unrolled_elementwise_kernelIZZZNS0_50_GLOBAL__N__2680c7bb_12_PowKernel_cu_140f0503_289624pow_tensor_scalar_kernelERNS_18TensorIteratorBaseERKN3c106ScalarEENKUlvE_clEvENKUlvE0_clEvEUlNS5_7complexIfEEE_St5arrayIPcLm2EELi4E23TrivialOffsetCalculatorILi1EjESI_NS0_6memory12LoadWithCastILi1EEENSJ_13StoreWithCastILi1EEEEEviT_T0_T2_T3_T4_T5_
        .type           _ZN2at6native27unrolled_elementwise_kernelIZZZNS0_50_GLOBAL__N__2680c7bb_12_PowKernel_cu_140f0503_289624pow_tensor_scalar_kernelERNS_18TensorIteratorBaseERKN3c106ScalarEENKUlvE_clEvENKUlvE0_clEvEUlNS5_7complexIfEEE_St5arrayIPcLm2EELi4E23TrivialOffsetCalculatorILi1EjESI_NS0_6memory12LoadWithCastILi1EEENSJ_13StoreWithCastILi1EEEEEviT_T0_T2_T3_T4_T5_,@function
        .size           _ZN2at6native27unrolled_elementwise_kernelIZZZNS0_50_GLOBAL__N__2680c7bb_12_PowKernel_cu_140f0503_289624pow_tensor_scalar_kernelERNS_18TensorIteratorBaseERKN3c106ScalarEENKUlvE_clEvENKUlvE0_clEvEUlNS5_7complexIfEEE_St5arrayIPcLm2EELi4E23TrivialOffsetCalculatorILi1EjESI_NS0_6memory12LoadWithCastILi1EEENSJ_13StoreWithCastILi1EEEEEviT_T0_T2_T3_T4_T5_,(.L_x_71828 - _ZN2at6native27unrolled_elementwise_kernelIZZZNS0_50_GLOBAL__N__2680c7bb_12_PowKernel_cu_140f0503_289624pow_tensor_scalar_kernelERNS_18TensorIteratorBaseERKN3c106ScalarEENKUlvE_clEvENKUlvE0_clEvEUlNS5_7complexIfEEE_St5arrayIPcLm2EELi4E23TrivialOffsetCalculatorILi1EjESI_NS0_6memory12LoadWithCastILi1EEENSJ_13StoreWithCastILi1EEEEEviT_T0_T2_T3_T4_T5_)
        .other          _ZN2at6native27unrolled_elementwise_kernelIZZZNS0_50_GLOBAL__N__2680c7bb_12_PowKernel_cu_140f0503_289624pow_tensor_scalar_kernelERNS_18TensorIteratorBaseERKN3c106ScalarEENKUlvE_clEvENKUlvE0_clEvEUlNS5_7complexIfEEE_St5arrayIPcLm2EELi4E23TrivialOffsetCalculatorILi1EjESI_NS0_6memory12LoadWithCastILi1EEENSJ_13StoreWithCastILi1EEEEEviT_T0_T2_T3_T4_T5_,@"STO_CUDA_ENTRY STV_DEFAULT"
_ZN2at6native27unrolled_elementwise_kernelIZZZNS0_50_GLOBAL__N__2680c7bb_12_PowKernel_cu_140f0503_289624pow_tensor_scalar_kernelERNS_18TensorIteratorBaseERKN3c106ScalarEENKUlvE_clEvENKUlvE0_clEvEUlNS5_7complexIfEEE_St5arrayIPcLm2EELi4E23TrivialOffsetCalculatorILi1EjESI_NS0_6memory12LoadWithCastILi1EEENSJ_13StoreWithCastILi1EEEEEviT_T0_T2_T3_T4_T5_:
.text._ZN2at6native27unrolled_elementwise_kernelIZZZNS0_50_GLOBAL__N__2680c7bb_12_PowKernel_cu_140f0503_289624pow_tensor_scalar_kernelERNS_18TensorIteratorBaseERKN3c106ScalarEENKUlvE_clEvENKUlvE0_clEvEUlNS5_7complexIfEEE_St5arrayIPcLm2EELi4E23TrivialOffsetCalculatorILi1EjESI_NS0_6memory12LoadWithCastILi1EEENSJ_13StoreWithCastILi1EEEEEviT_T0_T2_T3_T4_T5_:
        /* <DEDUP_REMOVED lines=10> */
[----:B--2---:R-:W-:-:S13]  /*00a0*/  ISETP.GE.AND P0, PT, R29, R26, PT ;  /* 0x0000001a1d00720c */ /* 0x004fda0003f06270 */
        /* <DEDUP_REMOVED lines=24> */
.L_x_29796:
[----:B------:R-:W2:Y:S01]  /*0230*/  LDG.E.U8 R4, desc[UR36][R4.64] ;  /* 0x0000002404047981 */ /* 0x000ea2000c1e1100 */
[----:B------:R-:W-:Y:S01]  /*0240*/  IMAD.MOV.U32 R19, RZ, RZ, RZ ;  /* 0x000000ffff137224 */ /* 0x000fe200078e00ff */
[----:B--2---:R-:W-:Y:S01]  /*0250*/  I2FP.F32.U32 R18, R4 ;  /* 0x0000000400127245 */ /* 0x004fe20000201000 */
[----:B------:R-:W-:Y:S06]  /*0260*/  BRA `(.L_x_29798) ;  /* 0x0000000c007c7947 */ /* 0x000fec0003800000 */
.L_x_29795:
        /* <DEDUP_REMOVED lines=10> */
.L_x_29800:
[----:B------:R-:W2:Y:S01]  /*0310*/  LDG.E R4, desc[UR36][R4.64] ;  /* 0x0000002404047981 */ /* 0x000ea2000c1e1900 */
[----:B------:R-:W-:Y:S01]  /*0320*/  IMAD.MOV.U32 R19, RZ, RZ, RZ ;  /* 0x000000ffff137224 */ /* 0x000fe200078e00ff */
[----:B--2---:R-:W-:Y:S01]  /*0330*/  I2FP.F32.S32 R18, R4 ;  /* 0x0000000400127245 */ /* 0x004fe20000201400 */
[----:B------:R-:W-:Y:S06]  /*0340*/  BRA `(.L_x_29798) ;  /* 0x0000000c00447947 */ /* 0x000fec0003800000 */
.L_x_29799:
[----:B------:R-:W2:Y:S01]  /*0350*/  LDG.E.U16 R4, desc[UR36][R4.64] ;  /* 0x0000002404047981 */ /* 0x000ea2000c1e1500 */
[----:B------:R-:W-:Y:S01]  /*0360*/  IMAD.MOV.U32 R19, RZ, RZ, RZ ;  /* 0x000000ffff137224 */ /* 0x000fe200078e00ff */
[----:B--2---:R2:W3:Y:S01]  /*0370*/  I2F.S16 R18, R4 ;  /* 0x0000000400127306 */ /* 0x0044e20000101400 */
[----:B------:R-:W-:Y:S05]  /*0380*/  BRA `(.L_x_29798) ;  /* 0x0000000c00347947 */ /* 0x000fea0003800000 */
.L_x_29794:
        /* <DEDUP_REMOVED lines=9> */
.L_x_29802:
[----:B------:R-:W2:Y:S01]  /*0420*/  LDG.E.U16 R4, desc[UR36][R4.64] ;  /* 0x0000002404047981 */ /* 0x000ea2000c1e1500 */
[----:B------:R-:W-:Y:S02]  /*0430*/  IMAD.MOV.U32 R19, RZ, RZ, RZ ;  /* 0x000000ffff137224 */ /* 0x000fe400078e00ff */
[----:B--2---:R-:W-:Y:S01]  /*0440*/  HADD2.F32 R18, -RZ, R4.H0_H0 ;  /* 0x20000004ff127230 */ /* 0x004fe20000004100 */
[----:B------:R-:W-:Y:S06]  /*0450*/  BRA `(.L_x_29798) ;  /* 0x0000000c00007947 */ /* 0x000fec0003800000 */
.L_x_29801:
        /* <DEDUP_REMOVED lines=8> */
.L_x_29804:
[----:B------:R-:W2:Y:S02]  /*04e0*/  LDG.E R4, desc[UR36][R4.64] ;  /* 0x0000002404047981 */ /* 0x000ea4000c1e1900 */
[--C-:B--2---:R-:W-:Y:S02]  /*04f0*/  HADD2.F32 R19, -RZ, R4.reuse.H1_H1 ;  /* 0x30000004ff137230 */ /* 0x104fe40000004100 */
[----:B------:R-:W-:Y:S01]  /*0500*/  HADD2.F32 R18, -RZ, R4.H0_H0 ;  /* 0x20000004ff127230 */ /* 0x000fe20000004100 */
[----:B------:R-:W-:Y:S06]  /*0510*/  BRA `(.L_x_29798) ;  /* 0x0000000800d07947 */ /* 0x000fec0003800000 */
.L_x_29803:
        /* <DEDUP_REMOVED lines=8> */
.L_x_29793:
        /* <DEDUP_REMOVED lines=13> */
.L_x_29807:
        /* <DEDUP_REMOVED lines=10> */
.L_x_29806:
        /* <DEDUP_REMOVED lines=27> */
.L_x_29809:
[----:B------:R-:W2:Y:S01]  /*08c0*/  LDG.E.U8 R4, desc[UR36][R4.64] ;  /* 0x0000002404047981 */ /* 0x000ea2000c1e1100 */
[----:B------:R-:W-:Y:S02]  /*08d0*/  IMAD.MOV.U32 R19, RZ, RZ, RZ ;  /* 0x000000ffff137224 */ /* 0x000fe400078e00ff */
        /* <DEDUP_REMOVED lines=12> */
.L_x_29808:
[----:B------:R-:W2:Y:S01]  /*09a0*/  LDG.E.U16 R4, desc[UR36][R4.64] ;  /* 0x0000002404047981 */ /* 0x000ea2000c1e1500 */
[----:B------:R-:W-:Y:S02]  /*09b0*/  IMAD.MOV.U32 R19, RZ, RZ, RZ ;  /* 0x000000ffff137224 */ /* 0x000fe400078e00ff */
[----:B--2---:R-:W-:Y:S01]  /*09c0*/  IMAD.U32 R18, R4, 0x10000, RZ ;  /* 0x0001000004127824 */ /* 0x004fe200078e00ff */
[----:B------:R-:W-:Y:S06]  /*09d0*/  BRA `(.L_x_29798) ;  /* 0x0000000400a07947 */ /* 0x000fec0003800000 */
.L_x_29805:
        /* <DEDUP_REMOVED lines=12> */
.L_x_29812:
        /* <DEDUP_REMOVED lines=20> */
.L_x_29814:
[----:B------:R-:W-:Y:S05]  /*0be0*/  BSYNC B0 ;  /* 0x0000000000007941 */ /* 0x000fea0003800000 */
.L_x_29813:
[----:B------:R-:W-:Y:S01]  /*0bf0*/  IMAD.SHL.U32 R3, R3, 0x100000, RZ ;  /* 0x0010000003037824 */ /* 0x000fe200078e00ff */
[----:B------:R-:W-:-:S04]  /*0c00*/  LEA R5, R0, 0x3b800000, 0x17 ;  /* 0x3b80000000057811 */ /* 0x000fc800078eb8ff */
[----:B------:R-:W-:Y:S01]  /*0c10*/  LOP3.LUT R18, R5, R3, R18, 0xfe, !PT ;  /* 0x0000000305127212 */ /* 0x000fe200078efe12 */
[----:B------:R-:W-:Y:S06]  /*0c20*/  BRA `(.L_x_29798) ;  /* 0x00000004000c7947 */ /* 0x000fec0003800000 */
.L_x_29811:
        /* <DEDUP_REMOVED lines=20> */
.L_x_29816:
[----:B------:R-:W-:Y:S05]  /*0d70*/  BSYNC B0 ;  /* 0x0000000000007941 */ /* 0x000fea0003800000 */
.L_x_29815:
[----:B------:R-:W-:Y:S01]  /*0d80*/  IMAD.SHL.U32 R3, R3, 0x200000, RZ ;  /* 0x0020000003037824 */ /* 0x000fe200078e00ff */
[----:B------:R-:W-:-:S04]  /*0d90*/  LEA R5, R0, 0x37800000, 0x17 ;  /* 0x3780000000057811 */ /* 0x000fc800078eb8ff */
[----:B------:R-:W-:Y:S01]  /*0da0*/  LOP3.LUT R18, R5, R3, R18, 0xfe, !PT ;  /* 0x0000000305127212 */ /* 0x000fe200078efe12 */
[----:B------:R-:W-:Y:S06]  /*0db0*/  BRA `(.L_x_29798) ;  /* 0x0000000000a87947 */ /* 0x000fec0003800000 */
.L_x_29810:
        /* <DEDUP_REMOVED lines=14> */
.L_x_29820:
[----:B------:R-:W-:Y:S05]  /*0ea0*/  BSYNC B0 ;  /* 0x0000000000007941 */ /* 0x000fea0003800000 */
.L_x_29819:
[----:B------:R-:W-:Y:S01]  /*0eb0*/  IMAD.MOV.U32 R19, RZ, RZ, RZ ;  /* 0x000000ffff137224 */ /* 0x000fe200078e00ff */
[----:B------:R-:W-:Y:S06]  /*0ec0*/  BRA `(.L_x_29798) ;  /* 0x0000000000647947 */ /* 0x000fec0003800000 */
.L_x_29797:
        /* <DEDUP_REMOVED lines=16> */
.L_x_29821:
[----:B------:R-:W-:Y:S01]  /*0fd0*/  CS2R R18, SRZ ;  /* 0x0000000000127805 */ /* 0x000fe2000001ff00 */
[----:B------:R-:W-:Y:S06]  /*0fe0*/  BRA `(.L_x_29798) ;  /* 0x00000000001c7947 */ /* 0x000fec0003800000 */
.L_x_29818:
[----:B------:R-:W2:Y:S01]  /*0ff0*/  LDG.E.64 R4, desc[UR36][R4.64] ;  /* 0x0000002404047981 */ /* 0x000ea2000c1e1b00 */
[----:B------:R-:W-:Y:S01]  /*1000*/  IMAD.MOV.U32 R19, RZ, RZ, RZ ;  /* 0x000000ffff137224 */ /* 0x000fe200078e00ff */
[----:B--2---:R0:W1:Y:S01]  /*1010*/  I2F.U64 R18, R4 ;  /* 0x0000000400127312 */ /* 0x0040620000301000 */
[----:B------:R-:W-:Y:S05]  /*1020*/  BRA `(.L_x_29798) ;  /* 0x00000000000c7947 */ /* 0x000fea0003800000 */
.L_x_29817:
[----:B------:R-:W2:Y:S01]  /*1030*/  LDG.E R4, desc[UR36][R4.64] ;  /* 0x0000002404047981 */ /* 0x000ea2000c1e1900 */
[----:B------:R-:W-:Y:S01]  /*1040*/  IMAD.MOV.U32 R19, RZ, RZ, RZ ;  /* 0x000000ffff137224 */ /* 0x000fe200078e00ff */
[----:B--2---:R-:W-:-:S07]  /*1050*/  I2FP.F32.U32 R18, R4 ;  /* 0x0000000400127245 */ /* 0x004fce0000201000 */
.L_x_29798:
[----:B------:R-:W-:Y:S05]  /*1060*/  BSYNC B6 ;  /* 0x0000000000067941 */ /* 0x000fea0003800000 */
.L_x_29792:
[----:B------:R-:W-:-:S07]  /*1070*/  VIADD R29, R29, 0x80 ;  /* 0x000000801d1d7836 */ /* 0x000fce0000000000 */
.L_x_29791:
[----:B------:R-:W-:Y:S05]  /*1080*/  BSYNC B7 ;  /* 0x0000000000077941 */ /* 0x000fea0003800000 */
.L_x_29790:
        /* <DEDUP_REMOVED lines=27> */
.L_x_29828:
[----:B------:R-:W2:Y:S01]  /*1240*/  LDG.E.U8 R4, desc[UR36][R4.64] ;  /* 0x0000002404047981 */ /* 0x000ea2000c1e1100 */
[----:B------:R-:W-:Y:S01]  /*1250*/  IMAD.MOV.U32 R23, RZ, RZ, RZ ;  /* 0x000000ffff177224 */ /* 0x000fe200078e00ff */
[----:B--2---:R-:W-:Y:S01]  /*1260*/  I2FP.F32.U32 R22, R4 ;  /* 0x0000000400167245 */ /* 0x004fe20000201000 */
[----:B------:R-:W-:Y:S06]  /*1270*/  BRA `(.L_x_29830) ;  /* 0x0000000c00807947 */ /* 0x000fec0003800000 */
.L_x_29827:
        /* <DEDUP_REMOVED lines=10> */
.L_x_29832:
[----:B------:R-:W2:Y:S01]  /*1320*/  LDG.E R4, desc[UR36][R4.64] ;  /* 0x0000002404047981 */ /* 0x000ea2000c1e1900 */
[----:B------:R-:W-:Y:S01]  /*1330*/  IMAD.MOV.U32 R23, RZ, RZ, RZ ;  /* 0x000000ffff177224 */ /* 0x000fe200078e00ff */
[----:B--2---:R-:W-:Y:S01]  /*1340*/  I2FP.F32.S32 R22, R4 ;  /* 0x0000000400167245 */ /* 0x004fe20000201400 */
[----:B------:R-:W-:Y:S06]  /*1350*/  BRA `(.L_x_29830) ;  /* 0x0000000c00487947 */ /* 0x000fec0003800000 */
.L_x_29831:
[----:B------:R-:W2:Y:S01]  /*1360*/  LDG.E.U16 R4, desc[UR36][R4.64] ;  /* 0x0000002404047981 */ /* 0x000ea2000c1e1500 */
[----:B------:R-:W-:Y:S01]  /*1370*/  IMAD.MOV.U32 R23, RZ, RZ, RZ ;  /* 0x000000ffff177224 */ /* 0x000fe200078e00ff */
[----:B--2---:R4:W0:Y:S01]  /*1380*/  I2F.S16 R22, R4 ;  /* 0x0000000400167306 */ /* 0x0048220000101400 */
[----:B------:R-:W-:Y:S05]  /*1390*/  BRA `(.L_x_29830) ;  /* 0x0000000c00387947 */ /* 0x000fea0003800000 */
.L_x_29826:
        /* <DEDUP_REMOVED lines=9> */
.L_x_29834:
[----:B------:R-:W2:Y:S01]  /*1430*/  LDG.E.U16 R4, desc[UR36][R4.64] ;  /* 0x0000002404047981 */ /* 0x000ea2000c1e1500 */
[----:B------:R-:W-:Y:S02]  /*1440*/  IMAD.MOV.U32 R23, RZ, RZ, RZ ;  /* 0x000000ffff177224 */ /* 0x000fe400078e00ff */
[----:B--2---:R-:W-:Y:S01]  /*1450*/  HADD2.F32 R22, -RZ, R4.H0_H0 ;  /* 0x20000004ff167230 */ /* 0x004fe20000004100 */
[----:B------:R-:W-:Y:S06]  /*1460*/  BRA `(.L_x_29830) ;  /* 0x0000000c00047947 */ /* 0x000fec0003800000 */
.L_x_29833:
        /* <DEDUP_REMOVED lines=8> */
.L_x_29836:
[----:B------:R-:W2:Y:S02]  /*14f0*/  LDG.E R4, desc[UR36][R4.64] ;  /* 0x0000002404047981 */ /* 0x000ea4000c1e1900 */
[--C-:B--2---:R-:W-:Y:S02]  /*1500*/  HADD2.F32 R23, -RZ, R4.reuse.H1_H1 ;  /* 0x30000004ff177230 */ /* 0x104fe40000004100 */
[----:B------:R-:W-:Y:S01]  /*1510*/  HADD2.F32 R22, -RZ, R4.H0_H0 ;  /* 0x20000004ff167230 */ /* 0x000fe20000004100 */
[----:B------:R-:W-:Y:S06]  /*1520*/  BRA `(.L_x_29830) ;  /* 0x0000000800d47947 */ /* 0x000fec0003800000 */
.L_x_29835:
        /* <DEDUP_REMOVED lines=8> */
.L_x_29825:
        /* <DEDUP_REMOVED lines=13> */
.L_x_29839:
        /* <DEDUP_REMOVED lines=10> */
.L_x_29838:
        /* <DEDUP_REMOVED lines=27> */
.L_x_29841:
[----:B------:R-:W2:Y:S01]  /*18d0*/  LDG.E.U8 R4, desc[UR36][R4.64] ;  /* 0x0000002404047981 */ /* 0x000ea2000c1e1100 */
[----:B------:R-:W-:Y:S02]  /*18e0*/  IMAD.MOV.U32 R23, RZ, RZ, RZ ;  /* 0x000000ffff177224 */ /* 0x000fe400078e00ff */
        /* <DEDUP_REMOVED lines=13> */
.L_x_29840:
[----:B------:R-:W2:Y:S01]  /*19c0*/  LDG.E.U16 R4, desc[UR36][R4.64] ;  /* 0x0000002404047981 */ /* 0x000ea2000c1e1500 */
[----:B------:R-:W-:Y:S02]  /*19d0*/  IMAD.MOV.U32 R23, RZ, RZ, RZ ;  /* 0x000000ffff177224 */ /* 0x000fe400078e00ff */
[----:B--2---:R-:W-:Y:S01]  /*19e0*/  IMAD.U32 R22, R4, 0x10000, RZ ;  /* 0x0001000004167824 */ /* 0x004fe200078e00ff */
[----:B------:R-:W-:Y:S06]  /*19f0*/  BRA `(.L_x_29830) ;  /* 0x0000000400a07947 */ /* 0x000fec0003800000 */
.L_x_29837:
        /* <DEDUP_REMOVED lines=12> */
.L_x_29844:
        /* <DEDUP_REMOVED lines=20> */
.L_x_29846:
[----:B------:R-:W-:Y:S05]  /*1c00*/  BSYNC B0 ;  /* 0x0000000000007941 */ /* 0x000fea0003800000 */
.L_x_29845:
[----:B------:R-:W-:Y:S01]  /*1c10*/  IMAD.SHL.U32 R3, R3, 0x100000, RZ ;  /* 0x0010000003037824 */ /* 0x000fe200078e00ff */
[----:B------:R-:W-:-:S04]  /*1c20*/  LEA R5, R0, 0x3b800000, 0x17 ;  /* 0x3b80000000057811 */ /* 0x000fc800078eb8ff */
[----:B------:R-:W-:Y:S01]  /*1c30*/  LOP3.LUT R22, R5, R3, R22, 0xfe, !PT ;  /* 0x0000000305167212 */ /* 0x000fe200078efe16 */
[----:B------:R-:W-:Y:S06]  /*1c40*/  BRA `(.L_x_29830) ;  /* 0x00000004000c7947 */ /* 0x000fec0003800000 */
.L_x_29843:
        /* <DEDUP_REMOVED lines=20> */
.L_x_29848:
[----:B------:R-:W-:Y:S05]  /*1d90*/  BSYNC B0 ;  /* 0x0000000000007941 */ /* 0x000fea0003800000 */
.L_x_29847:
[----:B------:R-:W-:Y:S01]  /*1da0*/  IMAD.SHL.U32 R3, R3, 0x200000, RZ ;  /* 0x0020000003037824 */ /* 0x000fe200078e00ff */
[----:B------:R-:W-:-:S04]  /*1db0*/  LEA R5, R0, 0x37800000, 0x17 ;  /* 0x3780000000057811 */ /* 0x000fc800078eb8ff */
[----:B------:R-:W-:Y:S01]  /*1dc0*/  LOP3.LUT R22, R5, R3, R22, 0xfe, !PT ;  /* 0x0000000305167212 */ /* 0x000fe200078efe16 */
[----:B------:R-:W-:Y:S06]  /*1dd0*/  BRA `(.L_x_29830) ;  /* 0x0000000000a87947 */ /* 0x000fec0003800000 */
.L_x_29842:
        /* <DEDUP_REMOVED lines=14> */
.L_x_29852:
[----:B------:R-:W-:Y:S05]  /*1ec0*/  BSYNC B0 ;  /* 0x0000000000007941 */ /* 0x000fea0003800000 */
.L_x_29851:
[----:B------:R-:W-:Y:S01]  /*1ed0*/  IMAD.MOV.U32 R23, RZ, RZ, RZ ;  /* 0x000000ffff177224 */ /* 0x000fe200078e00ff */
[----:B------:R-:W-:Y:S06]  /*1ee0*/  BRA `(.L_x_29830) ;  /* 0x0000000000647947 */ /* 0x000fec0003800000 */
.L_x_29829:
        /* <DEDUP_REMOVED lines=16> */
.L_x_29853:
[----:B------:R-:W-:Y:S01]  /*1ff0*/  CS2R R22, SRZ ;  /* 0x0000000000167805 */ /* 0x000fe2000001ff00 */
[----:B------:R-:W-:Y:S06]  /*2000*/  BRA `(.L_x_29830) ;  /* 0x00000000001c7947 */ /* 0x000fec0003800000 */
.L_x_29850:
[----:B------:R-:W2:Y:S01]  /*2010*/  LDG.E.64 R4, desc[UR36][R4.64] ;  /* 0x0000002404047981 */ /* 0x000ea2000c1e1b00 */
[----:B------:R-:W-:Y:S01]  /*2020*/  IMAD.MOV.U32 R23, RZ, RZ, RZ ;  /* 0x000000ffff177224 */ /* 0x000fe200078e00ff */
[----:B--2---:R0:W2:Y:S01]  /*2030*/  I2F.U64 R22, R4 ;  /* 0x0000000400167312 */ /* 0x0040a20000301000 */
[----:B------:R-:W-:Y:S05]  /*2040*/  BRA `(.L_x_29830) ;  /* 0x00000000000c7947 */ /* 0x000fea0003800000 */
.L_x_29849:
[----:B------:R-:W2:Y:S01]  /*2050*/  LDG.E R4, desc[UR36][R4.64] ;  /* 0x0000002404047981 */ /* 0x000ea2000c1e1900 */
[----:B------:R-:W-:Y:S01]  /*2060*/  IMAD.MOV.U32 R23, RZ, RZ, RZ ;  /* 0x000000ffff177224 */ /* 0x000fe200078e00ff */
[----:B--2---:R-:W-:-:S07]  /*2070*/  I2FP.F32.U32 R22, R4 ;  /* 0x0000000400167245 */ /* 0x004fce0000201000 */
.L_x_29830:
[----:B------:R-:W-:Y:S05]  /*2080*/  BSYNC B6 ;  /* 0x0000000000067941 */ /* 0x000fea0003800000 */
.L_x_29824:
[----:B------:R-:W-:-:S07]  /*2090*/  VIADD R29, R29, 0x80 ;  /* 0x000000801d1d7836 */ /* 0x000fce0000000000 */
.L_x_29823:
[----:B------:R-:W-:Y:S05]  /*20a0*/  BSYNC B7 ;  /* 0x0000000000077941 */ /* 0x000fea0003800000 */
.L_x_29822:
[----:B------:R-:W-:Y:S01]  /*20b0*/  ISETP.GE.AND P0, PT, R29, R26, PT ;  /* 0x0000001a1d00720c */ /* 0x000fe20003f06270 */
[----:B------:R-:W-:Y:S01]  /*20c0*/  BSSY B7, `(.L_x_29854) ;  /* 0x0000100000077945 */ /* 0x000fe20003800000 */
[----:B------:R-:W-:Y:S01]  /*20d0*/  IMAD.MOV.U32 R25, RZ, RZ, RZ ;  /* 0x000000ffff197224 */ /* 0x000fe200078e00ff */
[----:B------:R-:W-:-:S10]  /*20e0*/  CS2R R16, SRZ ;  /* 0x0000000000107805 */ /* 0x000fd4000001ff00 */
        /* <DEDUP_REMOVED lines=24> */
.L_x_29860:
[----:B------:R-:W2:Y:S01]  /*2270*/  LDG.E.U8 R4, desc[UR36][R4.64] ;  /* 0x0000002404047981 */ /* 0x000ea2000c1e1100 */
[----:B------:R-:W-:Y:S01]  /*2280*/  IMAD.MOV.U32 R17, RZ, RZ, RZ ;  /* 0x000000ffff117224 */ /* 0x000fe200078e00ff */
[----:B--2---:R-:W-:Y:S01]  /*2290*/  I2FP.F32.U32 R16, R4 ;  /* 0x0000000400107245 */ /* 0x004fe20000201000 */
[----:B------:R-:W-:Y:S06]  /*22a0*/  BRA `(.L_x_29862) ;  /* 0x0000000c007c7947 */ /* 0x000fec0003800000 */
.L_x_29859:
        /* <DEDUP_REMOVED lines=10> */
.L_x_29864:
[----:B------:R-:W2:Y:S01]  /*2350*/  LDG.E R4, desc[UR36][R4.64] ;  /* 0x0000002404047981 */ /* 0x000ea2000c1e1900 */
[----:B------:R-:W-:Y:S01]  /*2360*/  IMAD.MOV.U32 R17, RZ, RZ, RZ ;  /* 0x000000ffff117224 */ /* 0x000fe200078e00ff */
[----:B--2---:R-:W-:Y:S01]  /*2370*/  I2FP.F32.S32 R16, R4 ;  /* 0x0000000400107245 */ /* 0x004fe20000201400 */
[----:B------:R-:W-:Y:S06]  /*2380*/  BRA `(.L_x_29862) ;  /* 0x0000000c00447947 */ /* 0x000fec0003800000 */
.L_x_29863:
[----:B------:R-:W2:Y:S01]  /*2390*/  LDG.E.U16 R4, desc[UR36][R4.64] ;  /* 0x0000002404047981 */ /* 0x000ea2000c1e1500 */
[----:B------:R-:W-:Y:S01]  /*23a0*/  IMAD.MOV.U32 R17, RZ, RZ, RZ ;  /* 0x000000ffff117224 */ /* 0x000fe200078e00ff */
[----:B--2---:R0:W2:Y:S01]  /*23b0*/  I2F.S16 R16, R4 ;  /* 0x0000000400107306 */ /* 0x0040a20000101400 */
[----:B------:R-:W-:Y:S05]  /*23c0*/  BRA `(.L_x_29862) ;  /* 0x0000000c00347947 */ /* 0x000fea0003800000 */
.L_x_29858:
        /* <DEDUP_REMOVED lines=9> */
.L_x_29866:
[----:B------:R-:W2:Y:S01]  /*2460*/  LDG.E.U16 R4, desc[UR36][R4.64] ;  /* 0x0000002404047981 */ /* 0x000ea2000c1e1500 */
[----:B------:R-:W-:Y:S02]  /*2470*/  IMAD.MOV.U32 R17, RZ, RZ, RZ ;  /* 0x000000ffff117224 */ /* 0x000fe400078e00ff */
[----:B--2---:R-:W-:Y:S01]  /*2480*/  HADD2.F32 R16, -RZ, R4.H0_H0 ;  /* 0x20000004ff107230 */ /* 0x004fe20000004100 */
[----:B------:R-:W-:Y:S06]  /*2490*/  BRA `(.L_x_29862) ;  /* 0x0000000c00007947 */ /* 0x000fec0003800000 */
.L_x_29865:
        /* <DEDUP_REMOVED lines=8> */
.L_x_29868:
[----:B------:R-:W2:Y:S02]  /*2520*/  LDG.E R4, desc[UR36][R4.64] ;  /* 0x0000002404047981 */ /* 0x000ea4000c1e1900 */
[--C-:B--2---:R-:W-:Y:S02]  /*2530*/  HADD2.F32 R17, -RZ, R4.reuse.H1_H1 ;  /* 0x30000004ff117230 */ /* 0x104fe40000004100 */
[----:B------:R-:W-:Y:S01]  /*2540*/  HADD2.F32 R16, -RZ, R4.H0_H0 ;  /* 0x20000004ff107230 */ /* 0x000fe20000004100 */
[----:B------:R-:W-:Y:S06]  /*2550*/  BRA `(.L_x_29862) ;  /* 0x0000000800d07947 */ /* 0x000fec0003800000 */
.L_x_29867:
        /* <DEDUP_REMOVED lines=8> */
.L_x_29857:
        /* <DEDUP_REMOVED lines=13> */
.L_x_29871:
        /* <DEDUP_REMOVED lines=10> */
.L_x_29870:
        /* <DEDUP_REMOVED lines=27> */
.L_x_29873:
        /* <DEDUP_REMOVED lines=14> */
.L_x_29872:
[----:B------:R-:W2:Y:S01]  /*29e0*/  LDG.E.U16 R4, desc[UR36][R4.64] ;  /* 0x0000002404047981 */ /* 0x000ea2000c1e1500 */
[----:B------:R-:W-:Y:S02]  /*29f0*/  IMAD.MOV.U32 R17, RZ, RZ, RZ ;  /* 0x000000ffff117224 */ /* 0x000fe400078e00ff */
[----:B--2---:R-:W-:Y:S01]  /*2a00*/  IMAD.U32 R16, R4, 0x10000, RZ ;  /* 0x0001000004107824 */ /* 0x004fe200078e00ff */
[----:B------:R-:W-:Y:S06]  /*2a10*/  BRA `(.L_x_29862) ;  /* 0x0000000400a07947 */ /* 0x000fec0003800000 */
.L_x_29869:
        /* <DEDUP_REMOVED lines=12> */
.L_x_29876:
        /* <DEDUP_REMOVED lines=20> */
.L_x_29878:
[----:B------:R-:W-:Y:S05]  /*2c20*/  BSYNC B0 ;  /* 0x0000000000007941 */ /* 0x000fea0003800000 */
.L_x_29877:
[----:B------:R-:W-:Y:S01]  /*2c30*/  IMAD.SHL.U32 R3, R3, 0x100000, RZ ;  /* 0x0010000003037824 */ /* 0x000fe200078e00ff */
[----:B------:R-:W-:-:S04]  /*2c40*/  LEA R5, R0, 0x3b800000, 0x17 ;  /* 0x3b80000000057811 */ /* 0x000fc800078eb8ff */
[----:B------:R-:W-:Y:S01]  /*2c50*/  LOP3.LUT R16, R5, R3, R16, 0xfe, !PT ;  /* 0x0000000305107212 */ /* 0x000fe200078efe10 */
[----:B------:R-:W-:Y:S06]  /*2c60*/  BRA `(.L_x_29862) ;  /* 0x00000004000c7947 */ /* 0x000fec0003800000 */
.L_x_29875:
        /* <DEDUP_REMOVED lines=20> */
.L_x_29880:
[----:B------:R-:W-:Y:S05]  /*2db0*/  BSYNC B0 ;  /* 0x0000000000007941 */ /* 0x000fea0003800000 */
.L_x_29879:
[----:B------:R-:W-:Y:S01]  /*2dc0*/  IMAD.SHL.U32 R3, R3, 0x200000, RZ ;  /* 0x0020000003037824 */ /* 0x000fe200078e00ff */
[----:B------:R-:W-:-:S04]  /*2dd0*/  LEA R5, R0, 0x37800000, 0x17 ;  /* 0x3780000000057811 */ /* 0x000fc800078eb8ff */
[----:B------:R-:W-:Y:S01]  /*2de0*/  LOP3.LUT R16, R5, R3, R16, 0xfe, !PT ;  /* 0x0000000305107212 */ /* 0x000fe200078efe10 */
[----:B------:R-:W-:Y:S06]  /*2df0*/  BRA `(.L_x_29862) ;  /* 0x0000000000a87947 */ /* 0x000fec0003800000 */
.L_x_29874:
        /* <DEDUP_REMOVED lines=14> */
.L_x_29884:
[----:B------:R-:W-:Y:S05]  /*2ee0*/  BSYNC B0 ;  /* 0x0000000000007941 */ /* 0x000fea0003800000 */
.L_x_29883:
[----:B------:R-:W-:Y:S01]  /*2ef0*/  IMAD.MOV.U32 R17, RZ, RZ, RZ ;  /* 0x000000ffff117224 */ /* 0x000fe200078e00ff */
[----:B------:R-:W-:Y:S06]  /*2f00*/  BRA `(.L_x_29862) ;  /* 0x0000000000647947 */ /* 0x000fec0003800000 */
.L_x_29861:
        /* <DEDUP_REMOVED lines=16> */
.L_x_29885:
[----:B------:R-:W-:Y:S01]  /*3010*/  CS2R R16, SRZ ;  /* 0x0000000000107805 */ /* 0x000fe2000001ff00 */
[----:B------:R-:W-:Y:S06]  /*3020*/  BRA `(.L_x_29862) ;  /* 0x00000000001c7947 */ /* 0x000fec0003800000 */
.L_x_29882:
[----:B------:R-:W2:Y:S01]  /*3030*/  LDG.E.64 R4, desc[UR36][R4.64] ;  /* 0x0000002404047981 */ /* 0x000ea2000c1e1b00 */
[----:B------:R-:W-:Y:S01]  /*3040*/  IMAD.MOV.U32 R17, RZ, RZ, RZ ;  /* 0x000000ffff117224 */ /* 0x000fe200078e00ff */
[----:B--2---:R0:W2:Y:S01]  /*3050*/  I2F.U64 R16, R4 ;  /* 0x0000000400107312 */ /* 0x0040a20000301000 */
[----:B------:R-:W-:Y:S05]  /*3060*/  BRA `(.L_x_29862) ;  /* 0x00000000000c7947 */ /* 0x000fea0003800000 */
.L_x_29881:
[----:B------:R-:W2:Y:S01]  /*3070*/  LDG.E R4, desc[UR36][R4.64] ;  /* 0x0000002404047981 */ /* 0x000ea2000c1e1900 */
[----:B------:R-:W-:Y:S01]  /*3080*/  IMAD.MOV.U32 R17, RZ, RZ, RZ ;  /* 0x000000ffff117224 */ /* 0x000fe200078e00ff */
[----:B--2---:R-:W-:-:S07]  /*3090*/  I2FP.F32.U32 R16, R4 ;  /* 0x0000000400107245 */ /* 0x004fce0000201000 */
.L_x_29862:
[----:B------:R-:W-:Y:S05]  /*30a0*/  BSYNC B6 ;  /* 0x0000000000067941 */ /* 0x000fea0003800000 */
.L_x_29856:
[----:B------:R-:W-:-:S07]  /*30b0*/  VIADD R29, R29, 0x80 ;  /* 0x000000801d1d7836 */ /* 0x000fce0000000000 */
.L_x_29855:
[----:B------:R-:W-:Y:S05]  /*30c0*/  BSYNC B7 ;  /* 0x0000000000077941 */ /* 0x000fea0003800000 */
.L_x_29854:
[----:B------:R-:W-:Y:S01]  /*30d0*/  ISETP.GE.AND P0, PT, R29, R26, PT ;  /* 0x0000001a1d00720c */ /* 0x000fe20003f06270 */
[----:B------:R-:W-:Y:S01]  /*30e0*/  BSSY B6, `(.L_x_29886) ;  /* 0x00000fb000067945 */ /* 0x000fe20003800000 */
[----:B------:R-:W-:-:S11]  /*30f0*/  IMAD.MOV.U32 R24, RZ, RZ, RZ ;  /* 0x000000ffff187224 */ /* 0x000fd600078e00ff */
        /* <DEDUP_REMOVED lines=22> */
.L_x_29891:
[----:B------:R-:W2:Y:S01]  /*3260*/  LDG.E.U8 R4, desc[UR36][R4.64] ;  /* 0x0000002404047981 */ /* 0x000ea2000c1e1100 */
[----:B------:R-:W-:Y:S01]  /*3270*/  IMAD.MOV.U32 R25, RZ, RZ, RZ ;  /* 0x000000ffff197224 */ /* 0x000fe200078e00ff */
[----:B--2---:R-:W-:Y:S01]  /*3280*/  I2FP.F32.U32 R24, R4 ;  /* 0x0000000400187245 */ /* 0x004fe20000201000 */
[----:B------:R-:W-:Y:S06]  /*3290*/  BRA `(.L_x_29887) ;  /* 0x0000000c007c7947 */ /* 0x000fec0003800000 */
.L_x_29890:
        /* <DEDUP_REMOVED lines=10> */
.L_x_29894:
[----:B------:R-:W2:Y:S01]  /*3340*/  LDG.E R4, desc[UR36][R4.64] ;  /* 0x0000002404047981 */ /* 0x000ea2000c1e1900 */
[----:B------:R-:W-:Y:S01]  /*3350*/  IMAD.MOV.U32 R25, RZ, RZ, RZ ;  /* 0x000000ffff197224 */ /* 0x000fe200078e00ff */
[----:B--2---:R-:W-:Y:S01]  /*3360*/  I2FP.F32.S32 R24, R4 ;  /* 0x0000000400187245 */ /* 0x004fe20000201400 */
[----:B------:R-:W-:Y:S06]  /*3370*/  BRA `(.L_x_29887) ;  /* 0x0000000c00447947 */ /* 0x000fec0003800000 */
.L_x_29893:
[----:B------:R-:W2:Y:S01]  /*3380*/  LDG.E.U16 R4, desc[UR36][R4.64] ;  /* 0x0000002404047981 */ /* 0x000ea2000c1e1500 */
[----:B------:R-:W-:Y:S01]  /*3390*/  IMAD.MOV.U32 R25, RZ, RZ, RZ ;  /* 0x000000ffff197224 */ /* 0x000fe200078e00ff */
[----:B--2---:R0:W2:Y:S01]  /*33a0*/  I2F.S16 R24, R4 ;  /* 0x0000000400187306 */ /* 0x0040a20000101400 */
[----:B------:R-:W-:Y:S05]  /*33b0*/  BRA `(.L_x_29887) ;  /* 0x0000000c00347947 */ /* 0x000fea0003800000 */
.L_x_29889:
        /* <DEDUP_REMOVED lines=9> */
.L_x_29896:
[----:B------:R-:W2:Y:S01]  /*3450*/  LDG.E.U16 R4, desc[UR36][R4.64] ;  /* 0x0000002404047981 */ /* 0x000ea2000c1e1500 */
[----:B------:R-:W-:Y:S02]  /*3460*/  IMAD.MOV.U32 R25, RZ, RZ, RZ ;  /* 0x000000ffff197224 */ /* 0x000fe400078e00ff */
[----:B--2---:R-:W-:Y:S01]  /*3470*/  HADD2.F32 R24, -RZ, R4.H0_H0 ;  /* 0x20000004ff187230 */ /* 0x004fe20000004100 */
[----:B------:R-:W-:Y:S06]  /*3480*/  BRA `(.L_x_29887) ;  /* 0x0000000c00007947 */ /* 0x000fec0003800000 */
.L_x_29895:
        /* <DEDUP_REMOVED lines=8> */
.L_x_29898:
[----:B------:R-:W2:Y:S02]  /*3510*/  LDG.E R4, desc[UR36][R4.64] ;  /* 0x0000002404047981 */ /* 0x000ea4000c1e1900 */
[--C-:B--2---:R-:W-:Y:S02]  /*3520*/  HADD2.F32 R25, -RZ, R4.reuse.H1_H1 ;  /* 0x30000004ff197230 */ /* 0x104fe40000004100 */
[----:B------:R-:W-:Y:S01]  /*3530*/  HADD2.F32 R24, -RZ, R4.H0_H0 ;  /* 0x20000004ff187230 */ /* 0x000fe20000004100 */
[----:B------:R-:W-:Y:S06]  /*3540*/  BRA `(.L_x_29887) ;  /* 0x0000000800d07947 */ /* 0x000fec0003800000 */
.L_x_29897:
        /* <DEDUP_REMOVED lines=8> */
.L_x_29888:
        /* <DEDUP_REMOVED lines=13> */
.L_x_29901:
        /* <DEDUP_REMOVED lines=10> */
.L_x_29900:
        /* <DEDUP_REMOVED lines=27> */
.L_x_29903:
        /* <DEDUP_REMOVED lines=14> */
.L_x_29902:
[----:B------:R-:W2:Y:S01]  /*39d0*/  LDG.E.U16 R4, desc[UR36][R4.64] ;  /* 0x0000002404047981 */ /* 0x000ea2000c1e1500 */
[----:B------:R-:W-:Y:S02]  /*39e0*/  IMAD.MOV.U32 R25, RZ, RZ, RZ ;  /* 0x000000ffff197224 */ /* 0x000fe400078e00ff */
[----:B--2---:R-:W-:Y:S01]  /*39f0*/  IMAD.U32 R24, R4, 0x10000, RZ ;  /* 0x0001000004187824 */ /* 0x004fe200078e00ff */
[----:B------:R-:W-:Y:S06]  /*3a00*/  BRA `(.L_x_29887) ;  /* 0x0000000400a07947 */ /* 0x000fec0003800000 */
.L_x_29899:
        /* <DEDUP_REMOVED lines=12> */
.L_x_29906:
        /* <DEDUP_REMOVED lines=20> */
.L_x_29908:
[----:B------:R-:W-:Y:S05]  /*3c10*/  BSYNC B0 ;  /* 0x0000000000007941 */ /* 0x000fea0003800000 */
.L_x_29907:
[----:B------:R-:W-:Y:S01]  /*3c20*/  IMAD.SHL.U32 R3, R3, 0x100000, RZ ;  /* 0x0010000003037824 */ /* 0x000fe200078e00ff */
[----:B------:R-:W-:-:S04]  /*3c30*/  LEA R5, R0, 0x3b800000, 0x17 ;  /* 0x3b80000000057811 */ /* 0x000fc800078eb8ff */
[----:B------:R-:W-:Y:S01]  /*3c40*/  LOP3.LUT R24, R5, R3, R24, 0xfe, !PT ;  /* 0x0000000305187212 */ /* 0x000fe200078efe18 */
[----:B------:R-:W-:Y:S06]  /*3c50*/  BRA `(.L_x_29887) ;  /* 0x00000004000c7947 */ /* 0x000fec0003800000 */
.L_x_29905:
        /* <DEDUP_REMOVED lines=20> */
.L_x_29910:
[----:B------:R-:W-:Y:S05]  /*3da0*/  BSYNC B0 ;  /* 0x0000000000007941 */ /* 0x000fea0003800000 */
.L_x_29909:
[----:B------:R-:W-:Y:S01]  /*3db0*/  IMAD.SHL.U32 R3, R3, 0x200000, RZ ;  /* 0x0020000003037824 */ /* 0x000fe200078e00ff */
[----:B------:R-:W-:-:S04]  /*3dc0*/  LEA R5, R0, 0x37800000, 0x17 ;  /* 0x3780000000057811 */ /* 0x000fc800078eb8ff */
[----:B------:R-:W-:Y:S01]  /*3dd0*/  LOP3.LUT R24, R5, R3, R24, 0xfe, !PT ;  /* 0x0000000305187212 */ /* 0x000fe200078efe18 */
[----:B------:R-:W-:Y:S06]  /*3de0*/  BRA `(.L_x_29887) ;  /* 0x0000000000a87947 */ /* 0x000fec0003800000 */
.L_x_29904:
        /* <DEDUP_REMOVED lines=14> */
.L_x_29914:
[----:B------:R-:W-:Y:S05]  /*3ed0*/  BSYNC B0 ;  /* 0x0000000000007941 */ /* 0x000fea0003800000 */
.L_x_29913:
[----:B------:R-:W-:Y:S01]  /*3ee0*/  IMAD.MOV.U32 R25, RZ, RZ, RZ ;  /* 0x000000ffff197224 */ /* 0x000fe200078e00ff */
[----:B------:R-:W-:Y:S06]  /*3ef0*/  BRA `(.L_x_29887) ;  /* 0x0000000000647947 */ /* 0x000fec0003800000 */
.L_x_29892:
        /* <DEDUP_REMOVED lines=16> */
.L_x_29915:
[----:B------:R-:W-:Y:S01]  /*4000*/  CS2R R24, SRZ ;  /* 0x0000000000187805 */ /* 0x000fe2000001ff00 */
[----:B------:R-:W-:Y:S06]  /*4010*/  BRA `(.L_x_29887) ;  /* 0x00000000001c7947 */ /* 0x000fec0003800000 */
.L_x_29912:
[----:B------:R-:W2:Y:S01]  /*4020*/  LDG.E.64 R4, desc[UR36][R4.64] ;  /* 0x0000002404047981 */ /* 0x000ea2000c1e1b00 */
[----:B------:R-:W-:Y:S01]  /*4030*/  IMAD.MOV.U32 R25, RZ, RZ, RZ ;  /* 0x000000ffff197224 */ /* 0x000fe200078e00ff */
[----:B--2---:R0:W2:Y:S01]  /*4040*/  I2F.U64 R24, R4 ;  /* 0x0000000400187312 */ /* 0x0040a20000301000 */
[----:B------:R-:W-:Y:S05]  /*4050*/  BRA `(.L_x_29887) ;  /* 0x00000000000c7947 */ /* 0x000fea0003800000 */
.L_x_29911:
[----:B------:R-:W2:Y:S01]  /*4060*/  LDG.E R4, desc[UR36][R4.64] ;  /* 0x0000002404047981 */ /* 0x000ea2000c1e1900 */
[----:B------:R-:W-:Y:S01]  /*4070*/  IMAD.MOV.U32 R25, RZ, RZ, RZ ;  /* 0x000000ffff197224 */ /* 0x000fe200078e00ff */
[----:B--2---:R-:W-:-:S07]  /*4080*/  I2FP.F32.U32 R24, R4 ;  /* 0x0000000400187245 */ /* 0x004fce0000201000 */
.L_x_29887:
[----:B------:R-:W-:Y:S05]  /*4090*/  BSYNC B6 ;  /* 0x0000000000067941 */ /* 0x000fea0003800000 */
.L_x_29886:
[----:B------:R-:W1:Y:S01]  /*40a0*/  S2R R3, SR_TID.X ;  /* 0x0000000000037919 */ /* 0x000e620000002100 */
[----:B------:R-:W1:Y:S01]  /*40b0*/  LDC.U8 R27, c[0x0][0x23c] ;  /* 0x00008f00ff1b7b82 */ /* 0x000e620000000000 */
[----:B-----5:R-:W-:Y:S01]  /*40c0*/  FMUL.FTZ R7, R19, R19 ;  /* 0x0000001313077220 */ /* 0x020fe20000410000 */
[----:B0-2---:R-:W-:Y:S01]  /*40d0*/  FMUL.FTZ R9, R22, R23 ;  /* 0x0000001716097220 */ /* 0x005fe20000410000 */
[-C--:B------:R-:W-:Y:S01]  /*40e0*/  FMUL.FTZ R13, R16, R17.reuse ;  /* 0x00000011100d7220 */ /* 0x080fe20000410000 */
[----:B------:R-:W-:Y:S01]  /*40f0*/  FMUL.FTZ R11, R17, R17 ;  /* 0x00000011110b7220 */ /* 0x000fe20000410000 */
[----:B-1-34-:R-:W-:Y:S01]  /*4100*/  FFMA.FTZ R4, R18, R18, -R7 ;  /* 0x0000001212047223 */ /* 0x01afe20000010807 */
[-C--:B------:R-:W-:Y:S01]  /*4110*/  FMUL.FTZ R7, R23, R23.reuse ;  /* 0x0000001717077220 */ /* 0x080fe20000410000 */
[----:B------:R-:W-:Y:S01]  /*4120*/  FFMA.FTZ R23, R22, R23, R9 ;  /* 0x0000001716177223 */ /* 0x000fe20000010009 */
[C---:B------:R-:W-:Y:S01]  /*4130*/  FFMA.FTZ R17, R16.reuse, R17, R13 ;  /* 0x0000001110117223 */ /* 0x040fe2000001000d */
[----:B------:R-:W-:Y:S01]  /*4140*/  FFMA.FTZ R16, R16, R16, -R11 ;  /* 0x0000001010107223 */ /* 0x000fe2000001080b */
[----:B------:R-:W-:Y:S01]  /*4150*/  FFMA.FTZ R22, R22, R22, -R7 ;  /* 0x0000001616167223 */ /* 0x000fe20000010807 */
[----:B------:R-:W-:Y:S01]  /*4160*/  FMUL.FTZ R5, R18, R19 ;  /* 0x0000001312057220 */ /* 0x000fe20000410000 */
[-C--:B------:R-:W-:Y:S01]  /*4170*/  FMUL.FTZ R11, R25, R25.reuse ;  /* 0x00000019190b7220 */ /* 0x080fe20000410000 */
[----:B------:R-:W-:Y:S01]  /*4180*/  FMUL.FTZ R13, R24, R25 ;  /* 0x00000019180d7220 */ /* 0x000fe20000410000 */
[----:B------:R-:W-:Y:S01]  /*4190*/  BSSY B6, `(.L_x_29916) ;  /* 0x0000115000067945 */ /* 0x000fe20003800000 */
[----:B------:R-:W-:Y:S01]  /*41a0*/  FFMA.FTZ R5, R18, R19, R5 ;  /* 0x0000001312057223 */ /* 0x000fe20000010005 */
[C---:B------:R-:W-:Y:S01]  /*41b0*/  FFMA.FTZ R11, R24.reuse, R24, -R11 ;  /* 0x00000018180b7223 */ /* 0x040fe2000001080b */
[----:B------:R-:W-:Y:S01]  /*41c0*/  FFMA.FTZ R13, R24, R25, R13 ;  /* 0x00000019180d7223 */ /* 0x000fe2000001000d */
[CC--:B------:R-:W-:Y:S01]  /*41d0*/  ISETP.GE.AND P4, PT, R3.reuse, R26.reuse, PT ;  /* 0x0000001a0300720c */ /* 0x0c0fe20003f86270 */
[C---:B------:R-:W-:Y:S01]  /*41e0*/  VIADD R7, R3.reuse, 0x100 ;  /* 0x0000010003077836 */ /* 0x040fe20000000000 */
[C---:B------:R-:W-:Y:S01]  /*41f0*/  ISETP.GE.AND P0, PT, R3.reuse, R26, PT ;  /* 0x0000001a0300720c */ /* 0x040fe20003f06270 */
[----:B------:R-:W-:-:S02]  /*4200*/  VIADD R9, R3, 0x180 ;  /* 0x0000018003097836 */ /* 0x000fc40000000000 */
[----:B------:R-:W-:Y:S01]  /*4210*/  VIADD R29, R3, 0x80 ;  /* 0x00000080031d7836 */ /* 0x000fe20000000000 */
[-C--:B------:R-:W-:Y:S01]  /*4220*/  ISETP.GE.AND P2, PT, R7, R26.reuse, PT ;  /* 0x0000001a0700720c */ /* 0x080fe20003f46270 */
[----:B------:R-:W-:Y:S01]  /*4230*/  IMAD.MOV.U32 R25, RZ, RZ, R3 ;  /* 0x000000ffff197224 */ /* 0x000fe200078e0003 */
[-C--:B------:R-:W-:Y:S02]  /*4240*/  ISETP.GE.AND P3, PT, R9, R26.reuse, PT ;  /* 0x0000001a0900720c */ /* 0x080fe40003f66270 */
[----:B------:R-:W-:Y:S02]  /*4250*/  ISETP.GE.AND P1, PT, R29, R26, PT ;  /* 0x0000001a1d00720c */ /* 0x000fe40003f26270 */
[----:B------:R-:W-:Y:S02]  /*4260*/  FSEL R5, R5, RZ, !P0 ;  /* 0x000000ff05057208 */ /* 0x000fe40004000000 */
[----:B------:R-:W-:Y:S02]  /*4270*/  FSEL R4, R4, RZ, !P0 ;  /* 0x000000ff04047208 */ /* 0x000fe40004000000 */
[----:B------:R-:W-:-:S02]  /*4280*/  FSEL R17, R17, RZ, !P2 ;  /* 0x000000ff11117208 */ /* 0x000fc40005000000 */
[----:B------:R-:W-:Y:S02]  /*4290*/  FSEL R16, R16, RZ, !P2 ;  /* 0x000000ff10107208 */ /* 0x000fe40005000000 */
[----:B------:R-:W-:Y:S02]  /*42a0*/  FSEL R19, R13, RZ, !P3 ;  /* 0x000000ff0d137208 */ /* 0x000fe40005800000 */
[----:B------:R-:W-:Y:S02]  /*42b0*/  FSEL R18, R11, RZ, !P3 ;  /* 0x000000ff0b127208 */ /* 0x000fe40005800000 */
[----:B------:R-:W-:Y:S02]  /*42c0*/  FSEL R23, R23, RZ, !P1 ;  /* 0x000000ff17177208 */ /* 0x000fe40004800000 */
[----:B------:R-:W-:Y:S01]  /*42d0*/  FSEL R22, R22, RZ, !P1 ;  /* 0x000000ff16167208 */ /* 0x000fe20004800000 */
        /* <DEDUP_REMOVED lines=22> */
.L_x_29921:
[----:B------:R-:W0:Y:S01]  /*4440*/  F2I.S64.TRUNC R4, R4 ;  /* 0x0000000400047311 */ /* 0x000e22000020d900 */
[----:B------:R-:W-:Y:S02]  /*4450*/  IMAD.MOV.U32 R25, RZ, RZ, R29 ;  /* 0x000000ffff197224 */ /* 0x000fe400078e001d */
[----:B0-----:R-:W-:-:S05]  /*4460*/  IMAD.MOV.U32 R3, RZ, RZ, R4 ;  /* 0x000000ffff037224 */ /* 0x001fca00078e0004 */
[----:B------:R0:W-:Y:S01]  /*4470*/  STG.E.U8 desc[UR36][R8.64], R3 ;  /* 0x0000000308007986 */ /* 0x0001e2000c101124 */
[----:B------:R-:W-:Y:S05]  /*4480*/  BRA `(.L_x_29917) ;  /* 0x0000000c00947947 */ /* 0x000fea0003800000 */
.L_x_29920:
        /* <DEDUP_REMOVED lines=10> */
.L_x_29924:
[----:B------:R-:W0:Y:S01]  /*4530*/  F2I.FTZ.TRUNC.NTZ R3, R4 ;  /* 0x0000000400037305 */ /* 0x000e22000021f100 */
[----:B------:R-:W-:Y:S01]  /*4540*/  IMAD.MOV.U32 R25, RZ, RZ, R29 ;  /* 0x000000ffff197224 */ /* 0x000fe200078e001d */
[----:B0-----:R0:W-:Y:S01]  /*4550*/  STG.E desc[UR36][R8.64], R3 ;  /* 0x0000000308007986 */ /* 0x0011e2000c101924 */
[----:B------:R-:W-:Y:S05]  /*4560*/  BRA `(.L_x_29917) ;  /* 0x0000000c005c7947 */ /* 0x000fea0003800000 */
.L_x_29923:
[----:B------:R-:W0:Y:S01]  /*4570*/  F2I.FTZ.TRUNC.NTZ R3, R4 ;  /* 0x0000000400037305 */ /* 0x000e22000021f100 */
[----:B------:R-:W-:Y:S01]  /*4580*/  IMAD.MOV.U32 R25, RZ, RZ, R29 ;  /* 0x000000ffff197224 */ /* 0x000fe200078e001d */
[----:B0-----:R0:W-:Y:S01]  /*4590*/  STG.E.U16 desc[UR36][R8.64], R3 ;  /* 0x0000000308007986 */ /* 0x0011e2000c101524 */
[----:B------:R-:W-:Y:S05]  /*45a0*/  BRA `(.L_x_29917) ;  /* 0x0000000c004c7947 */ /* 0x000fea0003800000 */
.L_x_29919:
        /* <DEDUP_REMOVED lines=9> */
.L_x_29926:
[----:B------:R-:W-:Y:S01]  /*4640*/  F2FP.F16.F32.PACK_AB R4, RZ, R4 ;  /* 0x00000004ff04723e */ /* 0x000fe200000000ff */
[----:B------:R-:W-:-:S04]  /*4650*/  IMAD.MOV.U32 R25, RZ, RZ, R29 ;  /* 0x000000ffff197224 */ /* 0x000fc800078e001d */
[----:B------:R0:W-:Y:S01]  /*4660*/  STG.E.U16 desc[UR36][R8.64], R4 ;  /* 0x0000000408007986 */ /* 0x0001e2000c101524 */
[----:B------:R-:W-:Y:S05]  /*4670*/  BRA `(.L_x_29917) ;  /* 0x0000000c00187947 */ /* 0x000fea0003800000 */
.L_x_29925:
        /* <DEDUP_REMOVED lines=9> */
.L_x_29928:
[----:B------:R-:W-:Y:S01]  /*4710*/  F2FP.F16.F32.PACK_AB R5, R5, R4 ;  /* 0x000000040505723e */ /* 0x000fe200000000ff */
[----:B------:R-:W-:-:S04]  /*4720*/  IMAD.MOV.U32 R25, RZ, RZ, R29 ;  /* 0x000000ffff197224 */ /* 0x000fc800078e001d */
[----:B------:R0:W-:Y:S01]  /*4730*/  STG.E desc[UR36][R8.64], R5 ;  /* 0x0000000508007986 */ /* 0x0001e2000c101924 */
[----:B------:R-:W-:Y:S05]  /*4740*/  BRA `(.L_x_29917) ;  /* 0x0000000800e47947 */ /* 0x000fea0003800000 */
.L_x_29927:
[----:B------:R-:W-:Y:S01]  /*4750*/  FMUL.FTZ R4, R4, 1 ;  /* 0x3f80000004047820 */ /* 0x000fe20000410000 */
[----:B------:R-:W-:-:S05]  /*4760*/  IMAD.MOV.U32 R25, RZ, RZ, R29 ;  /* 0x000000ffff197224 */ /* 0x000fca00078e001d */
[----:B------:R-:W0:Y:S02]  /*4770*/  F2F.F64.F32 R4, R4 ;  /* 0x0000000400047310 */ /* 0x000e240000201800 */
[----:B0-----:R0:W-:Y:S01]  /*4780*/  STG.E.64 desc[UR36][R8.64], R4 ;  /* 0x0000000408007986 */ /* 0x0011e2000c101b24 */
[----:B------:R-:W-:Y:S05]  /*4790*/  BRA `(.L_x_29917) ;  /* 0x0000000800d07947 */ /* 0x000fea0003800000 */
.L_x_29918:
        /* <DEDUP_REMOVED lines=9> */
[----:B------:R-:W-:Y:S01]  /*4830*/  IMAD.MOV.U32 R25, RZ, RZ, R29 ;  /* 0x000000ffff197224 */ /* 0x000fe200078e001d */
[----:B------:R-:W-:-:S04]  /*4840*/  FSETP.NEU.FTZ.AND P1, PT, R5, RZ, PT ;  /* 0x000000ff0500720b */ /* 0x000fc80003f3d000 */
[----:B------:R-:W-:-:S04]  /*4850*/  PLOP3.LUT P0, PT, P0, P1, PT, 0xa8, 0x0 ;  /* 0x000000000000781c */ /* 0x000fc80000703570 */
[----:B------:R-:W-:-:S05]  /*4860*/  SEL R3, RZ, 0x1, !P0 ;  /* 0x00000001ff037807 */ /* 0x000fca0004000000 */
[----:B------:R0:W-:Y:S01]  /*4870*/  STG.E.U8 desc[UR36][R8.64], R3 ;  /* 0x0000000308007986 */ /* 0x0001e2000c101124 */
[----:B------:R-:W-:Y:S05]  /*4880*/  BRA `(.L_x_29917) ;  /* 0x0000000800947947 */ /* 0x000fea0003800000 */
.L_x_29931:
[----:B------:R-:W-:Y:S01]  /*4890*/  FMUL.FTZ R6, R5, 1 ;  /* 0x3f80000005067820 */ /* 0x000fe20000410000 */
[----:B------:R-:W-:Y:S01]  /*48a0*/  FMUL.FTZ R4, R4, 1 ;  /* 0x3f80000004047820 */ /* 0x000fe20000410000 */
[----:B------:R-:W-:-:S04]  /*48b0*/  IMAD.MOV.U32 R25, RZ, RZ, R29 ;  /* 0x000000ffff197224 */ /* 0x000fc800078e001d */
[----:B------:R-:W-:Y:S08]  /*48c0*/  F2F.F64.F32 R6, R6 ;  /* 0x0000000600067310 */ /* 0x000ff00000201800 */
[----:B------:R-:W0:Y:S02]  /*48d0*/  F2F.F64.F32 R4, R4 ;  /* 0x0000000400047310 */ /* 0x000e240000201800 */
[----:B0-----:R0:W-:Y:S01]  /*48e0*/  STG.E.128 desc[UR36][R8.64], R4 ;  /* 0x0000000408007986 */ /* 0x0011e2000c101d24 */
[----:B------:R-:W-:Y:S05]  /*48f0*/  BRA `(.L_x_29917) ;  /* 0x0000000800787947 */ /* 0x000fea0003800000 */
.L_x_29930:
        /* <DEDUP_REMOVED lines=20> */
.L_x_29935:
[----:B------:R-:W-:Y:S05]  /*4a40*/  BSYNC B0 ;  /* 0x0000000000007941 */ /* 0x000fea0003800000 */
.L_x_29934:
[----:B------:R-:W-:Y:S01]  /*4a50*/  LOP3.LUT R5, R0, R5, RZ, 0xfc, !PT ;  /* 0x0000000500057212 */ /* 0x000fe200078efcff */
[----:B------:R-:W-:-:S04]  /*4a60*/  IMAD.MOV.U32 R25, RZ, RZ, R29 ;  /* 0x000000ffff197224 */ /* 0x000fc800078e001d */
[----:B------:R0:W-:Y:S01]  /*4a70*/  STG.E.U8 desc[UR36][R8.64], R5 ;  /* 0x0000000508007986 */ /* 0x0001e2000c101124 */
[----:B------:R-:W-:Y:S05]  /*4a80*/  BRA `(.L_x_29917) ;  /* 0x0000000800147947 */ /* 0x000fea0003800000 */
.L_x_29933:
        /* <DEDUP_REMOVED lines=12> */
.L_x_29937:
[----:B------:R-:W-:Y:S01]  /*4b50*/  IMAD.MOV.U32 R0, RZ, RZ, 0x7f ;  /* 0x0000007fff007424 */ /* 0x000fe200078e00ff */
[----:B------:R-:W-:-:S04]  /*4b60*/  ISETP.GT.U32.AND P0, PT, R5, 0x7f800000, PT ;  /* 0x7f8000000500780c */ /* 0x000fc80003f04070 */
[----:B------:R-:W-:-:S09]  /*4b70*/  SEL R0, R0, 0x7c, P0 ;  /* 0x0000007c00007807 */ /* 0x000fd20000000000 */
.L_x_29938:
[----:B------:R-:W-:Y:S05]  /*4b80*/  BSYNC B0 ;  /* 0x0000000000007941 */ /* 0x000fea0003800000 */
.L_x_29936:
[----:B------:R-:W-:Y:S01]  /*4b90*/  LOP3.LUT R4, R4, 0x80000000, RZ, 0xc0, !PT ;  /* 0x8000000004047812 */ /* 0x000fe200078ec0ff */
[----:B------:R-:W-:-:S03]  /*4ba0*/  IMAD.MOV.U32 R25, RZ, RZ, R29 ;  /* 0x000000ffff197224 */ /* 0x000fc600078e001d */
[----:B------:R-:W-:-:S04]  /*4bb0*/  SHF.R.U32.HI R3, RZ, 0x18, R4 ;  /* 0x00000018ff037819 */ /* 0x000fc80000011604 */
[----:B------:R-:W-:-:S05]  /*4bc0*/  LOP3.LUT R3, R0, R3, RZ, 0xfc, !PT ;  /* 0x0000000300037212 */ /* 0x000fca00078efcff */
[----:B------:R0:W-:Y:S01]  /*4bd0*/  STG.E.U8 desc[UR36][R8.64], R3 ;  /* 0x0000000308007986 */ /* 0x0001e2000c101124 */
[----:B------:R-:W-:Y:S05]  /*4be0*/  BRA `(.L_x_29917) ;  /* 0x0000000400bc7947 */ /* 0x000fea0003800000 */
.L_x_29932:
[----:B------:R-:W-:Y:S01]  /*4bf0*/  F2FP.BF16.F32.PACK_AB R4, RZ, R4 ;  /* 0x00000004ff04723e */ /* 0x000fe200000010ff */
[----:B------:R-:W-:-:S04]  /*4c00*/  IMAD.MOV.U32 R25, RZ, RZ, R29 ;  /* 0x000000ffff197224 */ /* 0x000fc800078e001d */
[----:B------:R0:W-:Y:S01]  /*4c10*/  STG.E.U16 desc[UR36][R8.64], R4 ;  /* 0x0000000408007986 */ /* 0x0001e2000c101524 */
[----:B------:R-:W-:Y:S05]  /*4c20*/  BRA `(.L_x_29917) ;  /* 0x0000000400ac7947 */ /* 0x000fea0003800000 */
.L_x_29929:
        /* <DEDUP_REMOVED lines=12> */
.L_x_29941:
        /* <DEDUP_REMOVED lines=16> */
.L_x_29944:
[----:B------:R-:W-:-:S04]  /*4df0*/  LOP3.LUT R4, R4, 0x80000000, RZ, 0xc0, !PT ;  /* 0x8000000004047812 */ /* 0x000fc800078ec0ff */
[----:B------:R-:W-:-:S04]  /*4e00*/  SHF.R.U32.HI R4, RZ, 0x18, R4 ;  /* 0x00000018ff047819 */ /* 0x000fc80000011604 */
[----:B------:R-:W-:-:S04]  /*4e10*/  LOP3.LUT R3, R3, R4, RZ, 0xfc, !PT ;  /* 0x0000000403037212 */ /* 0x000fc800078efcff */
[----:B------:R-:W-:-:S07]  /*4e20*/  PRMT R0, R3, 0x7610, R0 ;  /* 0x0000761003007816 */ /* 0x000fce0000000000 */
.L_x_29943:
[----:B------:R-:W-:Y:S05]  /*4e30*/  BSYNC B0 ;  /* 0x0000000000007941 */ /* 0x000fea0003800000 */
.L_x_29942:
[----:B------:R3:W-:Y:S01]  /*4e40*/  STG.E.U8 desc[UR36][R8.64], R0 ;  /* 0x0000000008007986 */ /* 0x0007e2000c101124 */
[----:B------:R-:W-:Y:S01]  /*4e50*/  IMAD.MOV.U32 R25, RZ, RZ, R29 ;  /* 0x000000ffff197224 */ /* 0x000fe200078e001d */
[----:B------:R-:W-:Y:S06]  /*4e60*/  BRA `(.L_x_29917) ;  /* 0x00000004001c7947 */ /* 0x000fec0003800000 */
.L_x_29940:
        /* <DEDUP_REMOVED lines=16> */
.L_x_29947:
[----:B------:R-:W-:-:S04]  /*4f70*/  LOP3.LUT R4, R4, 0x80000000, RZ, 0xc0, !PT ;  /* 0x8000000004047812 */ /* 0x000fc800078ec0ff */
[----:B------:R-:W-:-:S04]  /*4f80*/  SHF.R.U32.HI R4, RZ, 0x18, R4 ;  /* 0x00000018ff047819 */ /* 0x000fc80000011604 */
[----:B------:R-:W-:-:S04]  /*4f90*/  LOP3.LUT R3, R3, R4, RZ, 0xfc, !PT ;  /* 0x0000000403037212 */ /* 0x000fc800078efcff */
[----:B------:R-:W-:-:S07]  /*4fa0*/  PRMT R0, R3, 0x7610, R0 ;  /* 0x0000761003007816 */ /* 0x000fce0000000000 */
.L_x_29946:
[----:B------:R-:W-:Y:S05]  /*4fb0*/  BSYNC B0 ;  /* 0x0000000000007941 */ /* 0x000fea0003800000 */
.L_x_29945:
[----:B------:R0:W-:Y:S01]  /*4fc0*/  STG.E.U8 desc[UR36][R8.64], R0 ;  /* 0x0000000008007986 */ /* 0x0001e2000c101124 */
[----:B------:R-:W-:Y:S01]  /*4fd0*/  IMAD.MOV.U32 R25, RZ, RZ, R29 ;  /* 0x000000ffff197224 */ /* 0x000fe200078e001d */
[----:B------:R-:W-:Y:S06]  /*4fe0*/  BRA `(.L_x_29917) ;  /* 0x0000000000bc7947 */ /* 0x000fec0003800000 */
.L_x_29939:
        /* <DEDUP_REMOVED lines=22> */
.L_x_29922:
        /* <DEDUP_REMOVED lines=16> */
.L_x_29950:
[----:B------:R-:W-:Y:S01]  /*5250*/  IMAD.MOV.U32 R25, RZ, RZ, R29 ;  /* 0x000000ffff197224 */ /* 0x000fe200078e001d */
[----:B------:R-:W-:Y:S06]  /*5260*/  BRA `(.L_x_29917) ;  /* 0x00000000001c7947 */ /* 0x000fec0003800000 */
.L_x_29949:
[----:B------:R-:W0:Y:S01]  /*5270*/  F2I.U64.TRUNC R4, R4 ;  /* 0x0000000400047311 */ /* 0x000e22000020d800 */
[----:B------:R-:W-:Y:S01]  /*5280*/  IMAD.MOV.U32 R25, RZ, RZ, R29 ;  /* 0x000000ffff197224 */ /* 0x000fe200078e001d */
[----:B0-----:R2:W-:Y:S01]  /*5290*/  STG.E.64 desc[UR36][R8.64], R4 ;  /* 0x0000000408007986 */ /* 0x0015e2000c101b24 */
[----:B------:R-:W-:Y:S05]  /*52a0*/  BRA `(.L_x_29917) ;  /* 0x00000000000c7947 */ /* 0x000fea0003800000 */
.L_x_29948:
[----:B------:R-:W0:Y:S01]  /*52b0*/  F2I.FTZ.U32.TRUNC.NTZ R3, R4 ;  /* 0x0000000400037305 */ /* 0x000e22000021f000 */
[----:B------:R-:W-:Y:S01]  /*52c0*/  IMAD.MOV.U32 R25, RZ, RZ, R29 ;  /* 0x000000ffff197224 */ /* 0x000fe200078e001d */
[----:B0-----:R0:W-:Y:S06]  /*52d0*/  STG.E desc[UR36][R8.64], R3 ;  /* 0x0000000308007986 */ /* 0x0011ec000c101924 */
.L_x_29917:
[----:B------:R-:W-:Y:S05]  /*52e0*/  BSYNC B6 ;  /* 0x0000000000067941 */ /* 0x000fea0003800000 */
.L_x_29916:
        /* <DEDUP_REMOVED lines=24> */
.L_x_29956:
[----:B------:R-:W0:Y:S02]  /*5470*/  F2I.S64.TRUNC R22, R22 ;  /* 0x0000001600167311 */ /* 0x000e24000020d900 */
[----:B0-----:R-:W-:-:S05]  /*5480*/  IMAD.MOV.U32 R3, RZ, RZ, R22 ;  /* 0x000000ffff037224 */ /* 0x001fca00078e0016 */
[----:B------:R0:W-:Y:S01]  /*5490*/  STG.E.U8 desc[UR36][R8.64], R3 ;  /* 0x0000000308007986 */ /* 0x0001e2000c101124 */
[----:B------:R-:W-:Y:S05]  /*54a0*/  BRA `(.L_x_29958) ;  /* 0x0000000c00447947 */ /* 0x000fea0003800000 */
.L_x_29955:
        /* <DEDUP_REMOVED lines=9> */
.L_x_29960:
[----:B------:R-:W0:Y:S02]  /*5540*/  F2I.FTZ.TRUNC.NTZ R3, R22 ;  /* 0x0000001600037305 */ /* 0x000e24000021f100 */
[----:B0-----:R0:W-:Y:S01]  /*5550*/  STG.E desc[UR36][R8.64], R3 ;  /* 0x0000000308007986 */ /* 0x0011e2000c101924 */
[----:B------:R-:W-:Y:S05]  /*5560*/  BRA `(.L_x_29958) ;  /* 0x0000000c00147947 */ /* 0x000fea0003800000 */
.L_x_29959:
[----:B------:R-:W0:Y:S02]  /*5570*/  F2I.FTZ.TRUNC.NTZ R3, R22 ;  /* 0x0000001600037305 */ /* 0x000e24000021f100 */
[----:B0-----:R0:W-:Y:S01]  /*5580*/  STG.E.U16 desc[UR36][R8.64], R3 ;  /* 0x0000000308007986 */ /* 0x0011e2000c101524 */
[----:B------:R-:W-:Y:S05]  /*5590*/  BRA `(.L_x_29958) ;  /* 0x0000000c00087947 */ /* 0x000fea0003800000 */
.L_x_29954:
        /* <DEDUP_REMOVED lines=8> */
.L_x_29962:
[----:B------:R-:W-:-:S05]  /*5620*/  F2FP.F16.F32.PACK_AB R22, RZ, R22 ;  /* 0x00000016ff16723e */ /* 0x000fca00000000ff */
[----:B------:R0:W-:Y:S01]  /*5630*/  STG.E.U16 desc[UR36][R8.64], R22 ;  /* 0x0000001608007986 */ /* 0x0001e2000c101524 */
[----:B------:R-:W-:Y:S05]  /*5640*/  BRA `(.L_x_29958) ;  /* 0x0000000800dc7947 */ /* 0x000fea0003800000 */
.L_x_29961:
        /* <DEDUP_REMOVED lines=8> */
.L_x_29964:
[----:B------:R-:W-:-:S05]  /*56d0*/  F2FP.F16.F32.PACK_AB R23, R23, R22 ;  /* 0x000000161717723e */ /* 0x000fca00000000ff */
[----:B------:R0:W-:Y:S01]  /*56e0*/  STG.E desc[UR36][R8.64], R23 ;  /* 0x0000001708007986 */ /* 0x0001e2000c101924 */
[----:B------:R-:W-:Y:S05]  /*56f0*/  BRA `(.L_x_29958) ;  /* 0x0000000800b07947 */ /* 0x000fea0003800000 */
.L_x_29963:
[----:B------:R-:W-:-:S06]  /*5700*/  FMUL.FTZ R4, R22, 1 ;  /* 0x3f80000016047820 */ /* 0x000fcc0000410000 */
[----:B------:R-:W0:Y:S02]  /*5710*/  F2F.F64.F32 R4, R4 ;  /* 0x0000000400047310 */ /* 0x000e240000201800 */
[----:B0-----:R0:W-:Y:S01]  /*5720*/  STG.E.64 desc[UR36][R8.64], R4 ;  /* 0x0000000408007986 */ /* 0x0011e2000c101b24 */
[----:B------:R-:W-:Y:S05]  /*5730*/  BRA `(.L_x_29958) ;  /* 0x0000000800a07947 */ /* 0x000fea0003800000 */
.L_x_29953:
        /* <DEDUP_REMOVED lines=14> */
.L_x_29967:
[----:B------:R-:W-:Y:S01]  /*5820*/  FMUL.FTZ R6, R23, 1 ;  /* 0x3f80000017067820 */ /* 0x000fe20000410000 */
[----:B------:R-:W-:-:S05]  /*5830*/  FMUL.FTZ R4, R22, 1 ;  /* 0x3f80000016047820 */ /* 0x000fca0000410000 */
[----:B------:R-:W-:Y:S08]  /*5840*/  F2F.F64.F32 R6, R6 ;  /* 0x0000000600067310 */ /* 0x000ff00000201800 */
[----:B------:R-:W0:Y:S02]  /*5850*/  F2F.F64.F32 R4, R4 ;  /* 0x0000000400047310 */ /* 0x000e240000201800 */
[----:B0-----:R0:W-:Y:S01]  /*5860*/  STG.E.128 desc[UR36][R8.64], R4 ;  /* 0x0000000408007986 */ /* 0x0011e2000c101d24 */
[----:B------:R-:W-:Y:S05]  /*5870*/  BRA `(.L_x_29958) ;  /* 0x0000000800507947 */ /* 0x000fea0003800000 */
.L_x_29966:
        /* <DEDUP_REMOVED lines=20> */
.L_x_29971:
[----:B------:R-:W-:Y:S05]  /*59c0*/  BSYNC B0 ;  /* 0x0000000000007941 */ /* 0x000fea0003800000 */
.L_x_29970:
[----:B------:R-:W-:-:S05]  /*59d0*/  LOP3.LUT R5, R0, R5, RZ, 0xfc, !PT ;  /* 0x0000000500057212 */ /* 0x000fca00078efcff */
[----:B------:R0:W-:Y:S01]  /*59e0*/  STG.E.U8 desc[UR36][R8.64], R5 ;  /* 0x0000000508007986 */ /* 0x0001e2000c101124 */
[----:B------:R-:W-:Y:S05]  /*59f0*/  BRA `(.L_x_29958) ;  /* 0x0000000400f07947 */ /* 0x000fea0003800000 */
.L_x_29969:
        /* <DEDUP_REMOVED lines=12> */
.L_x_29973:
[----:B------:R-:W-:Y:S01]  /*5ac0*/  IMAD.MOV.U32 R0, RZ, RZ, 0x7f ;  /* 0x0000007fff007424 */ /* 0x000fe200078e00ff */
[----:B------:R-:W-:-:S04]  /*5ad0*/  ISETP.GT.U32.AND P0, PT, R4, 0x7f800000, PT ;  /* 0x7f8000000400780c */ /* 0x000fc80003f04070 */
[----:B------:R-:W-:-:S09]  /*5ae0*/  SEL R0, R0, 0x7c, P0 ;  /* 0x0000007c00007807 */ /* 0x000fd20000000000 */
.L_x_29974:
[----:B------:R-:W-:Y:S05]  /*5af0*/  BSYNC B0 ;  /* 0x0000000000007941 */ /* 0x000fea0003800000 */
.L_x_29972:
[----:B------:R-:W-:-:S04]  /*5b00*/  LOP3.LUT R22, R22, 0x80000000, RZ, 0xc0, !PT ;  /* 0x8000000016167812 */ /* 0x000fc800078ec0ff */
[----:B------:R-:W-:-:S04]  /*5b10*/  SHF.R.U32.HI R3, RZ, 0x18, R22 ;  /* 0x00000018ff037819 */ /* 0x000fc80000011616 */
[----:B------:R-:W-:-:S05]  /*5b20*/  LOP3.LUT R3, R0, R3, RZ, 0xfc, !PT ;  /* 0x0000000300037212 */ /* 0x000fca00078efcff */
[----:B------:R0:W-:Y:S01]  /*5b30*/  STG.E.U8 desc[UR36][R8.64], R3 ;  /* 0x0000000308007986 */ /* 0x0001e2000c101124 */
[----:B------:R-:W-:Y:S05]  /*5b40*/  BRA `(.L_x_29958) ;  /* 0x00000004009c7947 */ /* 0x000fea0003800000 */
.L_x_29968:
[----:B------:R-:W-:-:S05]  /*5b50*/  F2FP.BF16.F32.PACK_AB R22, RZ, R22 ;  /* 0x00000016ff16723e */ /* 0x000fca00000010ff */
[----:B------:R0:W-:Y:S01]  /*5b60*/  STG.E.U16 desc[UR36][R8.64], R22 ;  /* 0x0000001608007986 */ /* 0x0001e2000c101524 */
[----:B------:R-:W-:Y:S05]  /*5b70*/  BRA `(.L_x_29958) ;  /* 0x0000000400907947 */ /* 0x000fea0003800000 */
.L_x_29965:
        /* <DEDUP_REMOVED lines=11> */
.L_x_29977:
        /* <DEDUP_REMOVED lines=16> */
.L_x_29980:
[----:B------:R-:W-:-:S04]  /*5d30*/  LOP3.LUT R22, R22, 0x80000000, RZ, 0xc0, !PT ;  /* 0x8000000016167812 */ /* 0x000fc800078ec0ff */
[----:B------:R-:W-:-:S04]  /*5d40*/  SHF.R.U32.HI R3, RZ, 0x18, R22 ;  /* 0x00000018ff037819 */ /* 0x000fc80000011616 */
[----:B------:R-:W-:-:S04]  /*5d50*/  LOP3.LUT R0, R0, R3, RZ, 0xfc, !PT ;  /* 0x0000000300007212 */ /* 0x000fc800078efcff */
[----:B------:R-:W-:-:S07]  /*5d60*/  PRMT R4, R0, 0x7610, R4 ;  /* 0x0000761000047816 */ /* 0x000fce0000000004 */
.L_x_29979:
[----:B------:R-:W-:Y:S05]  /*5d70*/  BSYNC B0 ;  /* 0x0000000000007941 */ /* 0x000fea0003800000 */
.L_x_29978:
[----:B------:R3:W-:Y:S01]  /*5d80*/  STG.E.U8 desc[UR36][R8.64], R4 ;  /* 0x0000000408007986 */ /* 0x0007e2000c101124 */
[----:B------:R-:W-:Y:S05]  /*5d90*/  BRA `(.L_x_29958) ;  /* 0x0000000400087947 */ /* 0x000fea0003800000 */
.L_x_29976:
        /* <DEDUP_REMOVED lines=16> */
.L_x_29983:
[----:B------:R-:W-:-:S04]  /*5ea0*/  LOP3.LUT R22, R22, 0x80000000, RZ, 0xc0, !PT ;  /* 0x8000000016167812 */ /* 0x000fc800078ec0ff */
[----:B------:R-:W-:-:S04]  /*5eb0*/  SHF.R.U32.HI R3, RZ, 0x18, R22 ;  /* 0x00000018ff037819 */ /* 0x000fc80000011616 */
[----:B------:R-:W-:-:S04]  /*5ec0*/  LOP3.LUT R0, R0, R3, RZ, 0xfc, !PT ;  /* 0x0000000300007212 */ /* 0x000fc800078efcff */
[----:B------:R-:W-:-:S07]  /*5ed0*/  PRMT R4, R0, 0x7610, R4 ;  /* 0x0000761000047816 */ /* 0x000fce0000000004 */
.L_x_29982:
[----:B------:R-:W-:Y:S05]  /*5ee0*/  BSYNC B0 ;  /* 0x0000000000007941 */ /* 0x000fea0003800000 */
.L_x_29981:
[----:B------:R0:W-:Y:S01]  /*5ef0*/  STG.E.U8 desc[UR36][R8.64], R4 ;  /* 0x0000000408007986 */ /* 0x0001e2000c101124 */
[----:B------:R-:W-:Y:S05]  /*5f00*/  BRA `(.L_x_29958) ;  /* 0x0000000000ac7947 */ /* 0x000fea0003800000 */
.L_x_29975:
        /* <DEDUP_REMOVED lines=21> */
.L_x_29957:
        /* <DEDUP_REMOVED lines=16> */
.L_x_29986:
[----:B------:R-:W-:Y:S05]  /*6160*/  BRA `(.L_x_29958) ;  /* 0x0000000000147947 */ /* 0x000fea0003800000 */
.L_x_29985:
[----:B------:R-:W0:Y:S02]  /*6170*/  F2I.U64.TRUNC R22, R22 ;  /* 0x0000001600167311 */ /* 0x000e24000020d800 */
[----:B0-----:R2:W-:Y:S01]  /*6180*/  STG.E.64 desc[UR36][R8.64], R22 ;  /* 0x0000001608007986 */ /* 0x0015e2000c101b24 */
[----:B------:R-:W-:Y:S05]  /*6190*/  BRA `(.L_x_29958) ;  /* 0x0000000000087947 */ /* 0x000fea0003800000 */
.L_x_29984:
[----:B------:R-:W0:Y:S02]  /*61a0*/  F2I.FTZ.U32.TRUNC.NTZ R3, R22 ;  /* 0x0000001600037305 */ /* 0x000e24000021f000 */
[----:B0-----:R0:W-:Y:S02]  /*61b0*/  STG.E desc[UR36][R8.64], R3 ;  /* 0x0000000308007986 */ /* 0x0011e4000c101924 */
.L_x_29958:
        /* <DEDUP_REMOVED lines=24> */
.L_x_29990:
[----:B------:R-:W0:Y:S02]  /*6340*/  F2I.S64.TRUNC R16, R16 ;  /* 0x0000001000107311 */ /* 0x000e24000020d900 */
[----:B0-----:R-:W-:-:S05]  /*6350*/  IMAD.MOV.U32 R3, RZ, RZ, R16 ;  /* 0x000000ffff037224 */ /* 0x001fca00078e0010 */
[----:B------:R0:W-:Y:S01]  /*6360*/  STG.E.U8 desc[UR36][R8.64], R3 ;  /* 0x0000000308007986 */ /* 0x0001e2000c101124 */
[----:B------:R-:W-:Y:S05]  /*6370*/  BRA `(.L_x_29992) ;  /* 0x0000000c00447947 */ /* 0x000fea0003800000 */
.L_x_29989:
        /* <DEDUP_REMOVED lines=9> */
.L_x_29994:
[----:B------:R-:W0:Y:S02]  /*6410*/  F2I.FTZ.TRUNC.NTZ R3, R16 ;  /* 0x0000001000037305 */ /* 0x000e24000021f100 */
[----:B0-----:R3:W-:Y:S01]  /*6420*/  STG.E desc[UR36][R8.64], R3 ;  /* 0x0000000308007986 */ /* 0x0017e2000c101924 */
[----:B------:R-:W-:Y:S05]  /*6430*/  BRA `(.L_x_29992) ;  /* 0x0000000c00147947 */ /* 0x000fea0003800000 */
.L_x_29993:
[----:B------:R-:W0:Y:S02]  /*6440*/  F2I.FTZ.TRUNC.NTZ R3, R16 ;  /* 0x0000001000037305 */ /* 0x000e24000021f100 */
[----:B0-----:R2:W-:Y:S01]  /*6450*/  STG.E.U16 desc[UR36][R8.64], R3 ;  /* 0x0000000308007986 */ /* 0x0015e2000c101524 */
[----:B------:R-:W-:Y:S05]  /*6460*/  BRA `(.L_x_29992) ;  /* 0x0000000c00087947 */ /* 0x000fea0003800000 */
.L_x_29988:
        /* <DEDUP_REMOVED lines=8> */
.L_x_29996:
[----:B------:R-:W-:-:S05]  /*64f0*/  F2FP.F16.F32.PACK_AB R16, RZ, R16 ;  /* 0x00000010ff10723e */ /* 0x000fca00000000ff */
[----:B------:R0:W-:Y:S01]  /*6500*/  STG.E.U16 desc[UR36][R8.64], R16 ;  /* 0x0000001008007986 */ /* 0x0001e2000c101524 */
[----:B------:R-:W-:Y:S05]  /*6510*/  BRA `(.L_x_29992) ;  /* 0x0000000800dc7947 */ /* 0x000fea0003800000 */
.L_x_29995:
        /* <DEDUP_REMOVED lines=8> */
.L_x_29998:
[----:B------:R-:W-:-:S05]  /*65a0*/  F2FP.F16.F32.PACK_AB R17, R17, R16 ;  /* 0x000000101111723e */ /* 0x000fca00000000ff */
[----:B------:R0:W-:Y:S01]  /*65b0*/  STG.E desc[UR36][R8.64], R17 ;  /* 0x0000001108007986 */ /* 0x0001e2000c101924 */
[----:B------:R-:W-:Y:S05]  /*65c0*/  BRA `(.L_x_29992) ;  /* 0x0000000800b07947 */ /* 0x000fea0003800000 */
.L_x_29997:
[----:B------:R-:W-:-:S06]  /*65d0*/  FMUL.FTZ R4, R16, 1 ;  /* 0x3f80000010047820 */ /* 0x000fcc0000410000 */
[----:B------:R-:W0:Y:S02]  /*65e0*/  F2F.F64.F32 R4, R4 ;  /* 0x0000000400047310 */ /* 0x000e240000201800 */
[----:B0-----:R0:W-:Y:S01]  /*65f0*/  STG.E.64 desc[UR36][R8.64], R4 ;  /* 0x0000000408007986 */ /* 0x0011e2000c101b24 */
[----:B------:R-:W-:Y:S05]  /*6600*/  BRA `(.L_x_29992) ;  /* 0x0000000800a07947 */ /* 0x000fea0003800000 */
.L_x_29987:
        /* <DEDUP_REMOVED lines=14> */
.L_x_30001:
[----:B------:R-:W-:Y:S01]  /*66f0*/  FMUL.FTZ R6, R17, 1 ;  /* 0x3f80000011067820 */ /* 0x000fe20000410000 */
[----:B------:R-:W-:-:S05]  /*6700*/  FMUL.FTZ R4, R16, 1 ;  /* 0x3f80000010047820 */ /* 0x000fca0000410000 */
[----:B------:R-:W-:Y:S08]  /*6710*/  F2F.F64.F32 R6, R6 ;  /* 0x0000000600067310 */ /* 0x000ff00000201800 */
[----:B------:R-:W0:Y:S02]  /*6720*/  F2F.F64.F32 R4, R4 ;  /* 0x0000000400047310 */ /* 0x000e240000201800 */
[----:B0-----:R0:W-:Y:S01]  /*6730*/  STG.E.128 desc[UR36][R8.64], R4 ;  /* 0x0000000408007986 */ /* 0x0011e2000c101d24 */
[----:B------:R-:W-:Y:S05]  /*6740*/  BRA `(.L_x_29992) ;  /* 0x0000000800507947 */ /* 0x000fea0003800000 */
.L_x_30000:
        /* <DEDUP_REMOVED lines=20> */
.L_x_30005:
[----:B------:R-:W-:Y:S05]  /*6890*/  BSYNC B0 ;  /* 0x0000000000007941 */ /* 0x000fea0003800000 */
.L_x_30004:
[----:B------:R-:W-:-:S05]  /*68a0*/  LOP3.LUT R5, R0, R5, RZ, 0xfc, !PT ;  /* 0x0000000500057212 */ /* 0x000fca00078efcff */
[----:B------:R0:W-:Y:S01]  /*68b0*/  STG.E.U8 desc[UR36][R8.64], R5 ;  /* 0x0000000508007986 */ /* 0x0001e2000c101124 */
[----:B------:R-:W-:Y:S05]  /*68c0*/  BRA `(.L_x_29992) ;  /* 0x0000000400f07947 */ /* 0x000fea0003800000 */
.L_x_30003:
        /* <DEDUP_REMOVED lines=12> */
.L_x_30007:
[----:B------:R-:W-:Y:S01]  /*6990*/  IMAD.MOV.U32 R0, RZ, RZ, 0x7f ;  /* 0x0000007fff007424 */ /* 0x000fe200078e00ff */
[----:B------:R-:W-:-:S04]  /*69a0*/  ISETP.GT.U32.AND P0, PT, R4, 0x7f800000, PT ;  /* 0x7f8000000400780c */ /* 0x000fc80003f04070 */
[----:B------:R-:W-:-:S09]  /*69b0*/  SEL R0, R0, 0x7c, P0 ;  /* 0x0000007c00007807 */ /* 0x000fd20000000000 */
.L_x_30008:
[----:B------:R-:W-:Y:S05]  /*69c0*/  BSYNC B0 ;  /* 0x0000000000007941 */ /* 0x000fea0003800000 */
.L_x_30006:
[----:B------:R-:W-:-:S04]  /*69d0*/  LOP3.LUT R16, R16, 0x80000000, RZ, 0xc0, !PT ;  /* 0x8000000010107812 */ /* 0x000fc800078ec0ff */
[----:B------:R-:W-:-:S04]  /*69e0*/  SHF.R.U32.HI R3, RZ, 0x18, R16 ;  /* 0x00000018ff037819 */ /* 0x000fc80000011610 */
[----:B------:R-:W-:-:S05]  /*69f0*/  LOP3.LUT R3, R0, R3, RZ, 0xfc, !PT ;  /* 0x0000000300037212 */ /* 0x000fca00078efcff */
[----:B------:R0:W-:Y:S01]  /*6a00*/  STG.E.U8 desc[UR36][R8.64], R3 ;  /* 0x0000000308007986 */ /* 0x0001e2000c101124 */
[----:B------:R-:W-:Y:S05]  /*6a10*/  BRA `(.L_x_29992) ;  /* 0x00000004009c7947 */ /* 0x000fea0003800000 */
.L_x_30002:
[----:B------:R-:W-:-:S05]  /*6a20*/  F2FP.BF16.F32.PACK_AB R16, RZ, R16 ;  /* 0x00000010ff10723e */ /* 0x000fca00000010ff */
[----:B------:R0:W-:Y:S01]  /*6a30*/  STG.E.U16 desc[UR36][R8.64], R16 ;  /* 0x0000001008007986 */ /* 0x0001e2000c101524 */
[----:B------:R-:W-:Y:S05]  /*6a40*/  BRA `(.L_x_29992) ;  /* 0x0000000400907947 */ /* 0x000fea0003800000 */
.L_x_29999:
        /* <DEDUP_REMOVED lines=11> */
.L_x_30011:
        /* <DEDUP_REMOVED lines=16> */
.L_x_30014:
[----:B------:R-:W-:-:S04]  /*6c00*/  LOP3.LUT R16, R16, 0x80000000, RZ, 0xc0, !PT ;  /* 0x8000000010107812 */ /* 0x000fc800078ec0ff */
[----:B------:R-:W-:-:S04]  /*6c10*/  SHF.R.U32.HI R3, RZ, 0x18, R16 ;  /* 0x00000018ff037819 */ /* 0x000fc80000011610 */
[----:B------:R-:W-:-:S04]  /*6c20*/  LOP3.LUT R0, R0, R3, RZ, 0xfc, !PT ;  /* 0x0000000300007212 */ /* 0x000fc800078efcff */
[----:B------:R-:W-:-:S07]  /*6c30*/  PRMT R4, R0, 0x7610, R4 ;  /* 0x0000761000047816 */ /* 0x000fce0000000004 */
.L_x_30013:
[----:B------:R-:W-:Y:S05]  /*6c40*/  BSYNC B0 ;  /* 0x0000000000007941 */ /* 0x000fea0003800000 */
.L_x_30012:
[----:B------:R0:W-:Y:S01]  /*6c50*/  STG.E.U8 desc[UR36][R8.64], R4 ;  /* 0x0000000408007986 */ /* 0x0001e2000c101124 */
[----:B------:R-:W-:Y:S05]  /*6c60*/  BRA `(.L_x_29992) ;  /* 0x0000000400087947 */ /* 0x000fea0003800000 */
.L_x_30010:
        /* <DEDUP_REMOVED lines=16> */
.L_x_30017:
[----:B------:R-:W-:-:S04]  /*6d70*/  LOP3.LUT R16, R16, 0x80000000, RZ, 0xc0, !PT ;  /* 0x8000000010107812 */ /* 0x000fc800078ec0ff */
[----:B------:R-:W-:-:S04]  /*6d80*/  SHF.R.U32.HI R3, RZ, 0x18, R16 ;  /* 0x00000018ff037819 */ /* 0x000fc80000011610 */
[----:B------:R-:W-:-:S04]  /*6d90*/  LOP3.LUT R0, R0, R3, RZ, 0xfc, !PT ;  /* 0x0000000300007212 */ /* 0x000fc800078efcff */
[----:B------:R-:W-:-:S07]  /*6da0*/  PRMT R4, R0, 0x7610, R4 ;  /* 0x0000761000047816 */ /* 0x000fce0000000004 */
.L_x_30016:
[----:B------:R-:W-:Y:S05]  /*6db0*/  BSYNC B0 ;  /* 0x0000000000007941 */ /* 0x000fea0003800000 */
.L_x_30015:
[----:B------:R0:W-:Y:S01]  /*6dc0*/  STG.E.U8 desc[UR36][R8.64], R4 ;  /* 0x0000000408007986 */ /* 0x0001e2000c101124 */
[----:B------:R-:W-:Y:S05]  /*6dd0*/  BRA `(.L_x_29992) ;  /* 0x0000000000ac7947 */ /* 0x000fea0003800000 */
.L_x_30009:
        /* <DEDUP_REMOVED lines=21> */
.L_x_29991:
        /* <DEDUP_REMOVED lines=16> */
.L_x_30020:
[----:B------:R-:W-:Y:S05]  /*7030*/  BRA `(.L_x_29992) ;  /* 0x0000000000147947 */ /* 0x000fea0003800000 */
.L_x_30019:
[----:B------:R-:W0:Y:S02]  /*7040*/  F2I.U64.TRUNC R16, R16 ;  /* 0x0000001000107311 */ /* 0x000e24000020d800 */
[----:B0-----:R0:W-:Y:S01]  /*7050*/  STG.E.64 desc[UR36][R8.64], R16 ;  /* 0x0000001008007986 */ /* 0x0011e2000c101b24 */
[----:B------:R-:W-:Y:S05]  /*7060*/  BRA `(.L_x_29992) ;  /* 0x0000000000087947 */ /* 0x000fea0003800000 */
.L_x_30018:
[----:B------:R-:W0:Y:S02]  /*7070*/  F2I.FTZ.U32.TRUNC.NTZ R3, R16 ;  /* 0x0000001000037305 */ /* 0x000e24000021f000 */
[----:B0-----:R0:W-:Y:S02]  /*7080*/  STG.E desc[UR36][R8.64], R3 ;  /* 0x0000000308007986 */ /* 0x0011e4000c101924 */
.L_x_29992:
[----:B------:R-:W-:-:S07]  /*7090*/  VIADD R25, R25, 0x80 ;  /* 0x0000008019197836 */ /* 0x000fce0000000000 */
.L_x_29952:
[----:B------:R-:W-:Y:S05]  /*70a0*/  BSYNC B6 ;  /* 0x0000000000067941 */ /* 0x000fea0003800000 */
.L_x_29951:
        /* <DEDUP_REMOVED lines=22> */
.L_x_30024:
[----:B------:R-:W0:Y:S02]  /*7210*/  F2I.S64.TRUNC R18, R18 ;  /* 0x0000001200127311 */ /* 0x000e24000020d900 */
[----:B0-----:R-:W-:-:S05]  /*7220*/  IMAD.MOV.U32 R5, RZ, RZ, R18 ;  /* 0x000000ffff057224 */ /* 0x001fca00078e0012 */
[----:B------:R-:W-:Y:S01]  /*7230*/  STG.E.U8 desc[UR36][R2.64], R5 ;  /* 0x0000000502007986 */ /* 0x000fe2000c101124 */
[----:B------:R-:W-:Y:S05]  /*7240*/  EXIT ;  /* 0x000000000000794d */ /* 0x000fea0003800000 */
.L_x_30023:
        /* <DEDUP_REMOVED lines=9> */
.L_x_30027:
[----:B------:R-:W0:Y:S02]  /*72e0*/  F2I.FTZ.TRUNC.NTZ R5, R18 ;  /* 0x0000001200057305 */ /* 0x000e24000021f100 */
[----:B0-----:R-:W-:Y:S01]  /*72f0*/  STG.E desc[UR36][R2.64], R5 ;  /* 0x0000000502007986 */ /* 0x001fe2000c101924 */
[----:B------:R-:W-:Y:S05]  /*7300*/  EXIT ;  /* 0x000000000000794d */ /* 0x000fea0003800000 */
.L_x_30026:
[----:B------:R-:W0:Y:S02]  /*7310*/  F2I.FTZ.TRUNC.NTZ R5, R18 ;  /* 0x0000001200057305 */ /* 0x000e24000021f100 */
[----:B0-----:R-:W-:Y:S01]  /*7320*/  STG.E.U16 desc[UR36][R2.64], R5 ;  /* 0x0000000502007986 */ /* 0x001fe2000c101524 */
[----:B------:R-:W-:Y:S05]  /*7330*/  EXIT ;  /* 0x000000000000794d */ /* 0x000fea0003800000 */
.L_x_30022:
        /* <DEDUP_REMOVED lines=8> */
.L_x_30029:
[----:B------:R-:W-:-:S05]  /*73c0*/  F2FP.F16.F32.PACK_AB R18, RZ, R18 ;  /* 0x00000012ff12723e */ /* 0x000fca00000000ff */
[----:B------:R-:W-:Y:S01]  /*73d0*/  STG.E.U16 desc[UR36][R2.64], R18 ;  /* 0x0000001202007986 */ /* 0x000fe2000c101524 */
[----:B------:R-:W-:Y:S05]  /*73e0*/  EXIT ;  /* 0x000000000000794d */ /* 0x000fea0003800000 */
.L_x_30028:
        /* <DEDUP_REMOVED lines=8> */
.L_x_30031:
[----:B------:R-:W-:-:S05]  /*7470*/  F2FP.F16.F32.PACK_AB R19, R19, R18 ;  /* 0x000000121313723e */ /* 0x000fca00000000ff */
[----:B------:R-:W-:Y:S01]  /*7480*/  STG.E desc[UR36][R2.64], R19 ;  /* 0x0000001302007986 */ /* 0x000fe2000c101924 */
[----:B------:R-:W-:Y:S05]  /*7490*/  EXIT ;  /* 0x000000000000794d */ /* 0x000fea0003800000 */
.L_x_30030:
[----:B------:R-:W-:-:S06]  /*74a0*/  FMUL.FTZ R4, R18, 1 ;  /* 0x3f80000012047820 */ /* 0x000fcc0000410000 */
[----:B------:R-:W0:Y:S02]  /*74b0*/  F2F.F64.F32 R4, R4 ;  /* 0x0000000400047310 */ /* 0x000e240000201800 */
[----:B0-----:R-:W-:Y:S01]  /*74c0*/  STG.E.64 desc[UR36][R2.64], R4 ;  /* 0x0000000402007986 */ /* 0x001fe2000c101b24 */
[----:B------:R-:W-:Y:S05]  /*74d0*/  EXIT ;  /* 0x000000000000794d */ /* 0x000fea0003800000 */
.L_x_30021:
        /* <DEDUP_REMOVED lines=14> */
.L_x_30034:
[----:B------:R-:W-:Y:S01]  /*75c0*/  FMUL.FTZ R6, R19, 1 ;  /* 0x3f80000013067820 */ /* 0x000fe20000410000 */
[----:B------:R-:W-:-:S05]  /*75d0*/  FMUL.FTZ R4, R18, 1 ;  /* 0x3f80000012047820 */ /* 0x000fca0000410000 */
[----:B------:R-:W-:Y:S08]  /*75e0*/  F2F.F64.F32 R6, R6 ;  /* 0x0000000600067310 */ /* 0x000ff00000201800 */
[----:B------:R-:W0:Y:S02]  /*75f0*/  F2F.F64.F32 R4, R4 ;  /* 0x0000000400047310 */ /* 0x000e240000201800 */
[----:B0-----:R-:W-:Y:S01]  /*7600*/  STG.E.128 desc[UR36][R2.64], R4 ;  /* 0x0000000402007986 */ /* 0x001fe2000c101d24 */
[----:B------:R-:W-:Y:S05]  /*7610*/  EXIT ;  /* 0x000000000000794d */ /* 0x000fea0003800000 */
.L_x_30033:
        /* <DEDUP_REMOVED lines=20> */
.L_x_30038:
[----:B------:R-:W-:Y:S05]  /*7760*/  BSYNC B0 ;  /* 0x0000000000007941 */ /* 0x000fea0003800000 */
.L_x_30037:
[----:B------:R-:W-:-:S05]  /*7770*/  LOP3.LUT R7, R0, R7, RZ, 0xfc, !PT ;  /* 0x0000000700077212 */ /* 0x000fca00078efcff */
[----:B------:R-:W-:Y:S01]  /*7780*/  STG.E.U8 desc[UR36][R2.64], R7 ;  /* 0x0000000702007986 */ /* 0x000fe2000c101124 */
[----:B------:R-:W-:Y:S05]  /*7790*/  EXIT ;  /* 0x000000000000794d */ /* 0x000fea0003800000 */
.L_x_30036:
        /* <DEDUP_REMOVED lines=12> */
.L_x_30040:
[----:B------:R-:W-:Y:S01]  /*7860*/  IMAD.MOV.U32 R0, RZ, RZ, 0x7f ;  /* 0x0000007fff007424 */ /* 0x000fe200078e00ff */
[----:B------:R-:W-:-:S04]  /*7870*/  ISETP.GT.U32.AND P0, PT, R4, 0x7f800000, PT ;  /* 0x7f8000000400780c */ /* 0x000fc80003f04070 */
[----:B------:R-:W-:-:S09]  /*7880*/  SEL R0, R0, 0x7c, P0 ;  /* 0x0000007c00007807 */ /* 0x000fd20000000000 */
.L_x_30041:
[----:B------:R-:W-:Y:S05]  /*7890*/  BSYNC B0 ;  /* 0x0000000000007941 */ /* 0x000fea0003800000 */
.L_x_30039:
[----:B------:R-:W-:-:S04]  /*78a0*/  LOP3.LUT R18, R18, 0x80000000, RZ, 0xc0, !PT ;  /* 0x8000000012127812 */ /* 0x000fc800078ec0ff */
[----:B------:R-:W-:-:S04]  /*78b0*/  SHF.R.U32.HI R5, RZ, 0x18, R18 ;  /* 0x00000018ff057819 */ /* 0x000fc80000011612 */
[----:B------:R-:W-:-:S05]  /*78c0*/  LOP3.LUT R5, R0, R5, RZ, 0xfc, !PT ;  /* 0x0000000500057212 */ /* 0x000fca00078efcff */
[----:B------:R-:W-:Y:S01]  /*78d0*/  STG.E.U8 desc[UR36][R2.64], R5 ;  /* 0x0000000502007986 */ /* 0x000fe2000c101124 */
[----:B------:R-:W-:Y:S05]  /*78e0*/  EXIT ;  /* 0x000000000000794d */ /* 0x000fea0003800000 */
.L_x_30035:
[----:B------:R-:W-:-:S05]  /*78f0*/  F2FP.BF16.F32.PACK_AB R18, RZ, R18 ;  /* 0x00000012ff12723e */ /* 0x000fca00000010ff */
[----:B------:R-:W-:Y:S01]  /*7900*/  STG.E.U16 desc[UR36][R2.64], R18 ;  /* 0x0000001202007986 */ /* 0x000fe2000c101524 */
[----:B------:R-:W-:Y:S05]  /*7910*/  EXIT ;  /* 0x000000000000794d */ /* 0x000fea0003800000 */
.L_x_30032:
        /* <DEDUP_REMOVED lines=11> */
.L_x_30044:
        /* <DEDUP_REMOVED lines=16> */
.L_x_30047:
[----:B------:R-:W-:-:S04]  /*7ad0*/  LOP3.LUT R18, R18, 0x80000000, RZ, 0xc0, !PT ;  /* 0x8000000012127812 */ /* 0x000fc800078ec0ff */
[----:B------:R-:W-:-:S04]  /*7ae0*/  SHF.R.U32.HI R5, RZ, 0x18, R18 ;  /* 0x00000018ff057819 */ /* 0x000fc80000011612 */
[----:B------:R-:W-:-:S04]  /*7af0*/  LOP3.LUT R4, R4, R5, RZ, 0xfc, !PT ;  /* 0x0000000504047212 */ /* 0x000fc800078efcff */
[----:B------:R-:W-:-:S07]  /*7b00*/  PRMT R0, R4, 0x7610, R0 ;  /* 0x0000761004007816 */ /* 0x000fce0000000000 */
.L_x_30046:
[----:B------:R-:W-:Y:S05]  /*7b10*/  BSYNC B0 ;  /* 0x0000000000007941 */ /* 0x000fea0003800000 */
.L_x_30045:
[----:B------:R-:W-:Y:S01]  /*7b20*/  STG.E.U8 desc[UR36][R2.64], R0 ;  /* 0x0000000002007986 */ /* 0x000fe2000c101124 */
[----:B------:R-:W-:Y:S05]  /*7b30*/  EXIT ;  /* 0x000000000000794d */ /* 0x000fea0003800000 */
.L_x_30043:
        /* <DEDUP_REMOVED lines=16> */
.L_x_30050:
[----:B------:R-:W-:-:S04]  /*7c40*/  LOP3.LUT R18, R18, 0x80000000, RZ, 0xc0, !PT ;  /* 0x8000000012127812 */ /* 0x000fc800078ec0ff */
[----:B------:R-:W-:-:S04]  /*7c50*/  SHF.R.U32.HI R5, RZ, 0x18, R18 ;  /* 0x00000018ff057819 */ /* 0x000fc80000011612 */
[----:B------:R-:W-:-:S04]  /*7c60*/  LOP3.LUT R4, R4, R5, RZ, 0xfc, !PT ;  /* 0x0000000504047212 */ /* 0x000fc800078efcff */
[----:B------:R-:W-:-:S07]  /*7c70*/  PRMT R0, R4, 0x7610, R0 ;  /* 0x0000761004007816 */ /* 0x000fce0000000000 */
.L_x_30049:
[----:B------:R-:W-:Y:S05]  /*7c80*/  BSYNC B0 ;  /* 0x0000000000007941 */ /* 0x000fea0003800000 */
.L_x_30048:
[----:B------:R-:W-:Y:S01]  /*7c90*/  STG.E.U8 desc[UR36][R2.64], R0 ;  /* 0x0000000002007986 */ /* 0x000fe2000c101124 */
[----:B------:R-:W-:Y:S05]  /*7ca0*/  EXIT ;  /* 0x000000000000794d */ /* 0x000fea0003800000 */
.L_x_30042:
        /* <DEDUP_REMOVED lines=21> */
.L_x_30025:
        /* <DEDUP_REMOVED lines=16> */
.L_x_30053:
[----:B------:R-:W-:Y:S05]  /*7f00*/  EXIT ;  /* 0x000000000000794d */ /* 0x000fea0003800000 */
.L_x_30052:
[----:B------:R-:W0:Y:S02]  /*7f10*/  F2I.U64.TRUNC R18, R18 ;  /* 0x0000001200127311 */ /* 0x000e24000020d800 */
[----:B0-----:R-:W-:Y:S01]  /*7f20*/  STG.E.64 desc[UR36][R2.64], R18 ;  /* 0x0000001202007986 */ /* 0x001fe2000c101b24 */
[----:B------:R-:W-:Y:S05]  /*7f30*/  EXIT ;  /* 0x000000000000794d */ /* 0x000fea0003800000 */
.L_x_30051:
[----:B------:R-:W0:Y:S02]  /*7f40*/  F2I.FTZ.U32.TRUNC.NTZ R5, R18 ;  /* 0x0000001200057305 */ /* 0x000e24000021f000 */
[----:B0-----:R-:W-:Y:S01]  /*7f50*/  STG.E desc[UR36][R2.64], R5 ;  /* 0x0000000502007986 */ /* 0x001fe2000c101924 */
[----:B------:R-:W-:Y:S05]  /*7f60*/  EXIT ;  /* 0x000000000000794d */ /* 0x000fea0003800000 */
.L_x_30054:
        /* <DEDUP_REMOVED lines=9> */
.L_x_71828:


//--------------------- .text._ZN2at6native18elementwise_kernelILi128ELi2EZNS0_22gpu_kernel_impl_nocastIZZZNS0_50_GLOBAL__N__2680c7bb_12_PowKernel_cu_140f0503_289624pow_tensor_scalar_kernelERNS_18TensorIteratorBaseERKN3c106ScalarEENKUlvE_clEvENKUlvE0_clEvEUlNS6_7complexIfEEE_EEvS5_RKT_EUliE_EEviT1_ --------------------------
	.section	.text._ZN2at6native18elementwise_kernelILi128ELi2EZNS0_22gpu_kernel_impl_nocastIZZZNS0_50_GLOBAL__N__2680c7bb_12_PowKernel_cu_140f0503_289624pow_tensor_scalar_kernelERNS_18TensorIteratorBaseERKN3c106ScalarEENKUlvE_clEvENKUlvE0_clEvEUlNS6_7complexIfEEE_EEvS5_RKT_EUliE_EEviT1_,"ax",@progbits
	.align	128
        .global         _ZN2at6native18elementwise_kernelILi128ELi2EZNS0_22gpu_kernel_impl_nocastIZZZNS0_50_GLOBAL__N__2680c7bb_12_PowKernel_cu_140f0503_289624pow_tensor_scalar_kernelERNS_18TensorIteratorBaseERKN3c106ScalarEENKUlvE_clEvENKUlvE0_clEvEUlNS6_7complexIfEEE_EEvS5_RKT_EUliE_EEviT1_
        .type           _ZN2at6native18elementwise_kernelILi128ELi2EZNS0_22gpu_kernel_impl_nocastIZZZNS0_50_GLOBAL__N__2680c7bb_12_PowKernel_cu_140f0503_289624pow_tensor_scalar_kernelERNS_18TensorIteratorBaseERKN3c106ScalarEENKUlvE_clEvENKUlvE0_clEvEUlNS6_7complexIfEEE_EEvS5_RKT_EUliE_EEviT1_,@function
        .size           _ZN2at6native18elementwise_kernelILi128ELi2EZNS0_22gpu_kernel_impl_nocastIZZZNS0_50_GLOBAL__N__2680c7bb_12_PowKernel_cu_140f0503_289624pow_tensor_scalar_kernelERNS_18TensorIteratorBaseERKN3c106ScalarEENKUlvE_clEvENKUlvE0_clEvEUlNS6_7complexIfEEE_EEvS5_RKT_EUliE_EEviT1_,(.L_x_71829 - _ZN2at6native18elementwise_kernelILi128ELi2EZNS0_22gpu_kernel_impl_nocastIZZZNS0_50_GLOBAL__N__2680c7bb_12_PowKernel_cu_140f0503_289624pow_tensor_scalar_kernelERNS_18TensorIteratorBaseERKN3c106ScalarEENKUlvE_clEvENKUlvE0_clEvEUlNS6_7complexIfEEE_EEvS5_RKT_EUliE_EEviT1_)
        .other          _ZN2at6native18elementwise_kernelILi128ELi2EZNS0_22gpu_kernel_impl_nocastIZZZNS0_50_GLOBAL__N__2680c7bb_12_PowKernel_cu_140f0503_289624pow_tensor_scalar_kernelERNS_18TensorIteratorBaseERKN3c106ScalarEENKUlvE_clEvENKUlvE0_clEvEUlNS6_7complexIfEEE_EEvS5_RKT_EUliE_EEviT1_,@"STO_CUDA_ENTRY STV_DEFAULT"
_ZN2at6native18elementwise_kernelILi128ELi2EZNS0_22gpu_kernel_impl_nocastIZZZNS0_50_GLOBAL__N__2680c7bb_12_PowKernel_cu_140f0503_289624pow_tensor_scalar_kernelERNS_18TensorIteratorBaseERKN3c106ScalarEENKUlvE_clEvENKUlvE0_clEvEUlNS6_7complexIfEEE_EEvS5_RKT_EUliE_EEviT1_:
.text._ZN2at6native18elementwise_kernelILi128ELi2EZNS0_22gpu_kernel_impl_nocastIZZZNS0_50_GLOBAL__N__2680c7bb_12_PowKernel_cu_140f0503_289624pow_tensor_scalar_kernelERNS_18TensorIteratorBaseERKN3c106ScalarEENKUlvE_clEvENKUlvE0_clEvEUlNS6_7complexIfEEE_EEvS5_RKT_EUliE_EEviT1_:
        /* <DEDUP_REMOVED lines=312> */
.L_x_30057:
[----:B------:R-:W-:Y:S02]  /*1380*/  ULDC.64 UR8, c[0x0][0x418] ;  /* 0x0001060000087ab9 */ /* 0x000fe40000000a00 */
[----:B------:R-:W-:-:S04]  /*1390*/  IADD3 R4, P0, R2, UR8, RZ ;  /* 0x0000000802047c10 */ /* 0x000fc8000ff1e0ff */
[----:B------:R-:W-:Y:S01]  /*13a0*/  IADD3.X R5, RZ, UR9, RZ, P0, !PT ;  /* 0x00000009ff057c10 */ /* 0x000fe200087fe4ff */
[----:B------:R-:W-:-:S05]  /*13b0*/  ULDC.64 UR8, c[0x0][0x410] ;  /* 0x0001040000087ab9 */ /* 0x000fca0000000a00 */
[----:B------:R-:W2:Y:S01]  /*13c0*/  LDG.E.64 R4, desc[UR4][R4.64] ;  /* 0x0000000404047981 */ /* 0x000ea2000c1e1b00 */
[----:B------:R-:W-:-:S04]  /*13d0*/  IADD3 R2, P0, R3, UR8, RZ ;  /* 0x0000000803027c10 */ /* 0x000fc8000ff1e0ff */
[----:B------:R-:W-:Y:S01]  /*13e0*/  IADD3.X R3, RZ, UR9, RZ, P0, !PT ;  /* 0x00000009ff037c10 */ /* 0x000fe200087fe4ff */
[-C--:B--2---:R-:W-:Y:S01]  /*13f0*/  FMUL.FTZ R9, R4, R5.reuse ;  /* 0x0000000504097220 */ /* 0x084fe20000410000 */
[----:B------:R-:W-:-:S03]  /*1400*/  FMUL.FTZ R7, R5, R5 ;  /* 0x0000000505077220 */ /* 0x000fc60000410000 */
[C---:B------:R-:W-:Y:S01]  /*1410*/  FFMA.FTZ R9, R4.reuse, R5, R9 ;  /* 0x0000000504097223 */ /* 0x040fe20000010009 */
[----:B------:R-:W-:Y:S01]  /*1420*/  FFMA.FTZ R8, R4, R4, -R7 ;  /* 0x0000000404087223 */ /* 0x000fe20000010807 */
[----:B------:R-:W-:-:S04]  /*1430*/  IADD3 R7, R0, 0x80, RZ ;  /* 0x0000008000077810 */ /* 0x000fc80007ffe0ff */
[----:B------:R0:W-:Y:S03]  /*1440*/  STG.E.64 desc[UR4][R2.64], R8 ;  /* 0x0000000802007986 */ /* 0x0001e6000c101b04 */
.L_x_30056:
[----:B------:R-:W-:Y:S05]  /*1450*/  BSYNC B0 ;  /* 0x0000000000007941 */ /* 0x000fea0003800000 */
.L_x_30055:
        /* <DEDUP_REMOVED lines=305> */
.L_x_30058:
        /* <DEDUP_REMOVED lines=10> */
[----:B------:R-:W-:-:S05]  /*2810*/  FFMA.FTZ R8, R4, R4, -R7 ;  /* 0x0000000404087223 */ /* 0x000fca0000010807 */
[----:B------:R-:W-:Y:S01]  /*2820*/  STG.E.64 desc[UR4][R2.64], R8 ;  /* 0x0000000802007986 */ /* 0x000fe2000c101b04 */
[----:B------:R-:W-:Y:S05]  /*2830*/  EXIT ;  /* 0x000000000000794d */ /* 0x000fea0003800000 */
.L_x_30059:
        /* <DEDUP_REMOVED lines=12> */
.L_x_71829:


//--------------------- .text._ZN2at6native27unrolled_elementwise_kernelIZZZNS0_50_GLOBAL__N__2680c7bb_12_PowKernel_cu_140f0503_289624pow_tensor_scalar_kernelERNS_18TensorIteratorBaseERKN3c106ScalarEENKUlvE_clEvENKUlvE0_clEvEUlNS5_7complexIfEEE_St5arrayIPcLm2EELi4E23TrivialOffsetCalculatorILi1EjESI_NS0_6memory15LoadWithoutCastENSJ_16StoreWithoutCastEEEviT_T0_T2_T3_T4_T5_ --------------------------
	.section	.text._ZN2at6native27unrolled_elementwise_kernelIZZZNS0_50_GLOBAL__N__2680c7bb_12_PowKernel_cu_140f0503_289624pow_tensor_scalar_kernelERNS_18TensorIteratorBaseERKN3c106ScalarEENKUlvE_clEvENKUlvE0_clEvEUlNS5_7complexIfEEE_St5arrayIPcLm2EELi4E23TrivialOffsetCalculatorILi1EjESI_NS0_6memory15LoadWithoutCastENSJ_16StoreWithoutCastEEEviT_T0_T2_T3_T4_T5_,"ax",@progbits
	.align	128
        .global         _ZN2at6native27unrolled_elementwise_kernelIZZZNS0_50_GLOBAL__N__2680c7bb_12_PowKernel_cu_140f0503_289624pow_tensor_scalar_kernelERNS_18TensorIteratorBaseERKN3c106ScalarEENKUlvE_clEvENKUlvE0_clEvEUlNS5_7complexIfEEE_St5arrayIPcLm2EELi4E23TrivialOffsetCalculatorILi1EjESI_NS0_6memory15LoadWithoutCastENSJ_16StoreWithoutCastEEEviT_T0_T2_T3_T4_T5_
        .type           _ZN2at6native27unrolled_elementwise_kernelIZZZNS0_50_GLOBAL__N__2680c7bb_12_PowKernel_cu_140f0503_289624pow_tensor_scalar_kernelERNS_18TensorIteratorBaseERKN3c106ScalarEENKUlvE_clEvENKUlvE0_clEvEUlNS5_7complexIfEEE_St5arrayIPcLm2EELi4E23TrivialOffsetCalculatorILi1EjESI_NS0_6memory15LoadWithoutCastENSJ_16StoreWithoutCastEEEviT_T0_T2_T3_T4_T5_,@function
        .size           _ZN2at6native27unrolled_elementwise_kernelIZZZNS0_50_GLOBAL__N__2680c7bb_12_PowKernel_cu_140f0503_289624pow_tensor_scalar_kernelERNS_18TensorIteratorBaseERKN3c106ScalarEENKUlvE_clEvENKUlvE0_clEvEUlNS5_7complexIfEEE_St5arrayIPcLm2EELi4E23TrivialOffsetCalculatorILi1EjESI_NS0_6memory15LoadWithoutCastENSJ_16StoreWithoutCastEEEviT_T0_T2_T3_T4_T5_,(.L_x_71830 - _ZN2at6native27unrolled_elementwise_kernelIZZZNS0_50_GLOBAL__N__2680c7bb_12_PowKernel_cu_140f0503_289624pow_tensor_scalar_kernelERNS_18TensorIteratorBaseERKN3c106ScalarEENKUlvE_clEvENKUlvE0_clEvEUlNS5_7complexIfEEE_St5arrayIPcLm2EELi4E23TrivialOffsetCalculatorILi1EjESI_NS0_6memory15LoadWithoutCastENSJ_16StoreWithoutCastEEEviT_T0_T2_T3_T4_T5_)
        .other          _ZN2at6native27unrolled_elementwise_kernelIZZZNS0_50_GLOBAL__N__2680c7bb_12_PowKernel_cu_140f0503_289624pow_tensor_scalar_kernelERNS_18TensorIteratorBaseERKN3c106ScalarEENKUlvE_clEvENKUlvE0_clEvEUlNS5_7complexIfEEE_St5arrayIPcLm2EELi4E23TrivialOffsetCalculatorILi1EjESI_NS0_6memory15LoadWithoutCastENSJ_16StoreWithoutCastEEEviT_T0_T2_T3_T4_T5_,@"STO_CUDA_ENTRY STV_DEFAULT"
_ZN2at6native27unrolled_elementwise_kernelIZZZNS0_50_GLOBAL__N__2680c7bb_12_PowKernel_cu_140f0503_289624pow_tensor_scalar_kernelERNS_18TensorIteratorBaseERKN3c106ScalarEENKUlvE_clEvENKUlvE0_clEvEUlNS5_7complexIfEEE_St5arrayIPcLm2EELi4E23TrivialOffsetCalculatorILi1EjESI_NS0_6memory15LoadWithoutCastENSJ_16StoreWithoutCastEEEviT_T0_T2_T3_T4_T5_:
.text._ZN2at6native27unrolled_elementwise_kernelIZZZNS0_50_GLOBAL__N__2680c7bb_12_PowKernel_cu_140f0503_289624pow_tensor_scalar_kernelERNS_18TensorIteratorBaseERKN3c106ScalarEENKUlvE_clEvENKUlvE0_clEvEUlNS5_7complexIfEEE_St5arrayIPcLm2EELi4E23TrivialOffsetCalculatorILi1EjESI_NS0_6memory15LoadWithoutCastENSJ_16StoreWithoutCastEEEviT_T0_T2_T3_T4_T5_:
        /* <DEDUP_REMOVED lines=16> */
[----:B0-----:R-:W-:Y:S01]  /*0100*/  @!P0 IMAD.WIDE.U32 R8, R7, 0x8, R8 ;  /* 0x0000000807088825 */ /* 0x001fe200078e0008 */
[----:B------:R-:W-:-:S06]  /*0110*/  CS2R R6, SRZ ;  /* 0x0000000000067805 */ /* 0x000fcc000001ff00 */
[----:B------:R-:W2:Y:S05]  /*0120*/  @!P0 LDG.E.64 R6, desc[UR4][R8.64] ;  /* 0x0000000408068981 */ /* 0x000eaa000c1e1b00 */
[----:B------:R-:W0:Y:S01]  /*0130*/  @!P2 LDC.64 R10, c[0x0][0x228] ;  /* 0x00008a00ff0aab82 */ /* 0x000e220000000a00 */
[----:B------:R-:W-:Y:S02]  /*0140*/  @!P2 IMAD R17, R0, 0x200, R19 ;  /* 0x000002000011a824 */ /* 0x000fe400078e0213 */
[----:B-1----:R-:W-:Y:S01]  /*0150*/  @!P1 IMAD.WIDE.U32 R12, R13, 0x8, R4 ;  /* 0x000000080d0c9825 */ /* 0x002fe200078e0004 */
[----:B------:R-:W-:-:S06]  /*0160*/  CS2R R4, SRZ ;  /* 0x0000000000047805 */ /* 0x000fcc000001ff00 */
[----:B------:R1:W3:Y:S01]  /*0170*/  @!P1 LDG.E.64 R4, desc[UR4][R12.64] ;  /* 0x000000040c049981 */ /* 0x0002e2000c1e1b00 */
[----:B0-----:R-:W-:Y:S01]  /*0180*/  @!P2 IMAD.WIDE.U32 R16, R17, 0x8, R10 ;  /* 0x000000081110a825 */ /* 0x001fe200078e000a */
[----:B------:R-:W-:Y:S02]  /*0190*/  CS2R R10, SRZ ;  /* 0x00000000000a7805 */ /* 0x000fe4000001ff00 */
[----:B------:R-:W-:Y:S01]  /*01a0*/  @!P2 IADD3 R19, R19, 0x80, RZ ;  /* 0x000000801313a810 */ /* 0x000fe20007ffe0ff */
[----:B-1----:R-:W0:Y:S03]  /*01b0*/  @!P0 LDC.64 R12, c[0x0][0x220] ;  /* 0x00008800ff0c8b82 */ /* 0x002e260000000a00 */
[----:B------:R1:W4:Y:S01]  /*01c0*/  @!P2 LDG.E.64 R10, desc[UR4][R16.64] ;  /* 0x00000004100aa981 */ /* 0x000322000c1e1b00 */
[----:B------:R-:W-:-:S13]  /*01d0*/  ISETP.GE.AND P1, PT, R19, R2, PT ;  /* 0x000000021300720c */ /* 0x000fda0003f26270 */
[----:B------:R-:W1:Y:S01]  /*01e0*/  @!P1 LDC.64 R14, c[0x0][0x228] ;  /* 0x00008a00ff0e9b82 */ /* 0x000e620000000a00 */
[C---:B------:R-:W-:Y:S01]  /*01f0*/  @!P1 IMAD R9, R0.reuse, 0x200, R19 ;  /* 0x0000020000099824 */ /* 0x040fe200078e0213 */
[C---:B------:R-:W-:Y:S01]  /*0200*/  IADD3 R21, R3.reuse, 0x100, RZ ;  /* 0x0000010003157810 */ /* 0x040fe20007ffe0ff */
[----:B------:R-:W-:Y:S01]  /*0210*/  @!P0 IMAD R23, R0, 0x200, R3 ;  /* 0x0000020000178824 */ /* 0x000fe200078e0203 */
[----:B------:R-:W-:-:S03]  /*0220*/  ISETP.GE.AND P3, PT, R3, R2, PT ;  /* 0x000000020300720c */ /* 0x000fc60003f66270 */
[----:B0-----:R-:W-:-:S04]  /*0230*/  @!P0 IMAD.WIDE.U32 R12, R23, 0x8, R12 ;  /* 0x00000008170c8825 */ /* 0x001fc800078e000c */
[----:B-1----:R-:W-:Y:S01]  /*0240*/  @!P1 IMAD.WIDE.U32 R14, R9, 0x8, R14 ;  /* 0x00000008090e9825 */ /* 0x002fe200078e000e */
[----:B------:R-:W-:-:S06]  /*0250*/  CS2R R8, SRZ ;  /* 0x0000000000087805 */ /* 0x000fcc000001ff00 */
[----:B------:R0:W5:Y:S01]  /*0260*/  @!P1 LDG.E.64 R8, desc[UR4][R14.64] ;  /* 0x000000040e089981 */ /* 0x000162000c1e1b00 */
[----:B------:R-:W-:Y:S01]  /*0270*/  ISETP.GE.AND P1, PT, R21, R2, PT ;  /* 0x000000021500720c */ /* 0x000fe20003f26270 */
[----:B------:R-:W-:-:S05]  /*0280*/  VIADD R21, R3, 0x80 ;  /* 0x0000008003157836 */ /* 0x000fca0000000000 */
[----:B------:R-:W-:Y:S01]  /*0290*/  ISETP.GE.AND P2, PT, R21, R2, PT ;  /* 0x000000021500720c */ /* 0x000fe20003f46270 */
[----:B------:R-:W-:Y:S01]  /*02a0*/  BSSY B0, `(.L_x_30060) ;  /* 0x0000022000007945 */ /* 0x000fe20003800000 */
[-C--:B--2---:R-:W-:Y:S01]  /*02b0*/  FMUL.FTZ R19, R6, R7.reuse ;  /* 0x0000000706137220 */ /* 0x084fe20000410000 */
[----:B------:R-:W-:-:S03]  /*02c0*/  FMUL.FTZ R17, R7, R7 ;  /* 0x0000000707117220 */ /* 0x000fc60000410000 */
[C---:B------:R-:W-:Y:S01]  /*02d0*/  FFMA.FTZ R19, R6.reuse, R7, R19 ;  /* 0x0000000706137223 */ /* 0x040fe20000010013 */
[----:B------:R-:W-:-:S04]  /*02e0*/  FFMA.FTZ R17, R6, R6, -R17 ;  /* 0x0000000606117223 */ /* 0x000fc80000010811 */
[----:B0-----:R-:W-:Y:S02]  /*02f0*/  FSEL R15, R19, RZ, !P3 ;  /* 0x000000ff130f7208 */ /* 0x001fe40005800000 */
[----:B------:R-:W-:Y:S02]  /*0300*/  FSEL R14, R17, RZ, !P3 ;  /* 0x000000ff110e7208 */ /* 0x000fe40005800000 */
[----:B------:R-:W-:Y:S02]  /*0310*/  MOV R7, R3 ;  /* 0x0000000300077202 */ /* 0x000fe40000000f00 */
[----:B------:R-:W-:Y:S01]  /*0320*/  @!P0 MOV R7, R21 ;  /* 0x0000001500078202 */ /* 0x000fe20000000f00 */
[----:B------:R0:W-:Y:S01]  /*0330*/  @!P0 STG.E.64 desc[UR4][R12.64], R14 ;  /* 0x0000000e0c008986 */ /* 0x0001e2000c101b04 */
[----:B---3--:R-:W-:Y:S02]  /*0340*/  FMUL.FTZ R21, R4, R5 ;  /* 0x0000000504157220 */ /* 0x008fe40000410000 */
[----:B------:R-:W-:-:S02]  /*0350*/  ISETP.GE.AND P3, PT, R7, R2, PT ;  /* 0x000000020700720c */ /* 0x000fc40003f66270 */
[-C--:B------:R-:W-:Y:S01]  /*0360*/  FFMA.FTZ R21, R4, R5.reuse, R21 ;  /* 0x0000000504157223 */ /* 0x080fe20000010015 */
[----:B------:R-:W-:-:S04]  /*0370*/  FMUL.FTZ R5, R5, R5 ;  /* 0x0000000505057220 */ /* 0x000fc80000410000 */
[----:B------:R-:W-:Y:S01]  /*0380*/  FFMA.FTZ R4, R4, R4, -R5 ;  /* 0x0000000404047223 */ /* 0x000fe20000010805 */
[-C--:B----4-:R-:W-:Y:S01]  /*0390*/  FMUL.FTZ R19, R10, R11.reuse ;  /* 0x0000000b0a137220 */ /* 0x090fe20000410000 */
[----:B------:R-:W-:-:S03]  /*03a0*/  FMUL.FTZ R17, R11, R11 ;  /* 0x0000000b0b117220 */ /* 0x000fc60000410000 */
[C---:B------:R-:W-:Y:S01]  /*03b0*/  FFMA.FTZ R19, R10.reuse, R11, R19 ;  /* 0x0000000b0a137223 */ /* 0x040fe20000010013 */
[----:B------:R-:W-:Y:S01]  /*03c0*/  FFMA.FTZ R17, R10, R10, -R17 ;  /* 0x0000000a0a117223 */ /* 0x000fe20000010811 */
[----:B------:R-:W-:Y:S02]  /*03d0*/  FSEL R5, R21, RZ, !P2 ;  /* 0x000000ff15057208 */ /* 0x000fe40005000000 */
[----:B------:R-:W-:Y:S02]  /*03e0*/  FSEL R4, R4, RZ, !P2 ;  /* 0x000000ff04047208 */ /* 0x000fe40005000000 */
[----:B------:R-:W-:Y:S02]  /*03f0*/  FSEL R19, R19, RZ, !P1 ;  /* 0x000000ff13137208 */ /* 0x000fe40004800000 */
[----:B------:R-:W-:Y:S01]  /*0400*/  FSEL R18, R17, RZ, !P1 ;  /* 0x000000ff11127208 */ /* 0x000fe20004800000 */
[----:B0-----:R-:W-:Y:S06]  /*0410*/  @P3 BRA `(.L_x_30061) ;  /* 0x0000000000283947 */ /* 0x001fec0003800000 */
[----:B------:R-:W0:Y:S01]  /*0420*/  LDC.64 R12, c[0x0][0x220] ;  /* 0x00008800ff0c7b82 */ /* 0x000e220000000a00 */
[----:B------:R-:W-:Y:S01]  /*0430*/  IMAD R11, R0, 0x200, R7 ;  /* 0x00000200000b7824 */ /* 0x000fe200078e0207 */
[----:B------:R-:W-:-:S04]  /*0440*/  IADD3 R7, R7, 0x80, RZ ;  /* 0x0000008007077810 */ /* 0x000fc80007ffe0ff */
[----:B------:R-:W-:-:S13]  /*0450*/  ISETP.GE.AND P0, PT, R7, R2, PT ;  /* 0x000000020700720c */ /* 0x000fda0003f06270 */
[----:B------:R-:W-:Y:S01]  /*0460*/  @!P0 LEA R15, R0, R7, 0x9 ;  /* 0x00000007000f8211 */ /* 0x000fe200078e48ff */
[----:B------:R-:W-:Y:S02]  /*0470*/  @!P0 VIADD R7, R7, 0x80 ;  /* 0x0000008007078836 */ /* 0x000fe40000000000 */
[----:B0-----:R-:W-:-:S04]  /*0480*/  IMAD.WIDE.U32 R10, R11, 0x8, R12 ;  /* 0x000000080b0a7825 */ /* 0x001fc800078e000c */
[----:B------:R-:W-:Y:S01]  /*0490*/  @!P0 IMAD.WIDE.U32 R12, R15, 0x8, R12 ;  /* 0x000000080f0c8825 */ /* 0x000fe200078e000c */
[----:B------:R0:W-:Y:S04]  /*04a0*/  STG.E.64 desc[UR4][R10.64], R4 ;  /* 0x000000040a007986 */ /* 0x0001e8000c101b04 */
[----:B------:R0:W-:Y:S02]  /*04b0*/  @!P0 STG.E.64 desc[UR4][R12.64], R18 ;  /* 0x000000120c008986 */ /* 0x0001e4000c101b04 */
.L_x_30061:
[----:B------:R-:W-:Y:S05]  /*04c0*/  BSYNC B0 ;  /* 0x0000000000007941 */ /* 0x000fea0003800000 */
.L_x_30060:
[----:B------:R-:W-:-:S13]  /*04d0*/  ISETP.GE.AND P0, PT, R7, R2, PT ;  /* 0x000000020700720c */ /* 0x000fda0003f06270 */
[----:B------:R-:W-:Y:S05]  /*04e0*/  @P0 EXIT ;  /* 0x000000000000094d */ /* 0x000fea0003800000 */
[----:B0-----:R-:W0:Y:S01]  /*04f0*/  LDC.64 R4, c[0x0][0x220] ;  /* 0x00008800ff047b82 */ /* 0x001e220000000a00 */
[----:B------:R-:W-:Y:S01]  /*0500*/  IADD3 R3, R3, 0x180, RZ ;  /* 0x0000018003037810 */ /* 0x000fe20007ffe0ff */
[CC--:B-----5:R-:W-:Y:S01]  /*0510*/  FMUL.FTZ R13, R8.reuse, R9.reuse ;  /* 0x00000009080d7220 */ /* 0x0e0fe20000410000 */
[-C--:B------:R-:W-:Y:S02]  /*0520*/  FMUL.FTZ R11, R9, R9.reuse ;  /* 0x00000009090b7220 */ /* 0x080fe40000410000 */
[----:B------:R-:W-:Y:S01]  /*0530*/  ISETP.GE.AND P0, PT, R3, R2, PT ;  /* 0x000000020300720c */ /* 0x000fe20003f06270 */
[C---:B------:R-:W-:Y:S01]  /*0540*/  FFMA.FTZ R13, R8.reuse, R9, R13 ;  /* 0x00000009080d7223 */ /* 0x040fe2000001000d */
[----:B------:R-:W-:Y:S01]  /*0550*/  FFMA.FTZ R11, R8, R8, -R11 ;  /* 0x00000008080b7223 */ /* 0x000fe2000001080b */
[----:B------:R-:W-:-:S03]  /*0560*/  LEA R3, R0, R7, 0x9 ;  /* 0x0000000700037211 */ /* 0x000fc600078e48ff */
[----:B------:R-:W-:Y:S02]  /*0570*/  FSEL R13, R13, RZ, !P0 ;  /* 0x000000ff0d0d7208 */ /* 0x000fe40004000000 */
[----:B------:R-:W-:Y:S01]  /*0580*/  FSEL R12, R11, RZ, !P0 ;  /* 0x000000ff0b0c7208 */ /* 0x000fe20004000000 */
[----:B0-----:R-:W-:-:S05]  /*0590*/  IMAD.WIDE.U32 R2, R3, 0x8, R4 ;  /* 0x0000000803027825 */ /* 0x001fca00078e0004 */
[----:B------:R-:W-:Y:S01]  /*05a0*/  STG.E.64 desc[UR4][R2.64], R12 ;  /* 0x0000000c02007986 */ /* 0x000fe2000c101b04 */
[----:B------:R-:W-:Y:S05]  /*05b0*/  EXIT ;  /* 0x000000000000794d */ /* 0x000fea0003800000 */
.L_x_30062:
        /* <DEDUP_REMOVED lines=12> */
.L_x_71830:


//--------------------- .text._ZN2at6native29vectorized_elementwise_kernelILi2EZZZNS0_50_GLOBAL__N__2680c7bb_12_PowKernel_cu_140f0503_289624pow_tensor_scalar_kernelERNS_18TensorIteratorBaseERKN3c106ScalarEENKUlvE_clEvENKUlvE0_clEvEUlNS5_7complexIfEEE_St5arrayIPcLm2EEEEviT0_T1_ --------------------------
	.section	.text._ZN2at6native29vectorized_elementwise_kernelILi2EZZZNS0_50_GLOBAL__N__2680c7bb_12_PowKernel_cu_140f0503_289624pow_tensor_scalar_kernelERNS_18TensorIteratorBaseERKN3c106ScalarEENKUlvE_clEvENKUlvE0_clEvEUlNS5_7complexIfEEE_St5arrayIPcLm2EEEEviT0_T1_,"ax",@progbits
	.align	128
        .global         _ZN2at6native29vectorized_elementwise_kernelILi2EZZZNS0_50_GLOBAL__N__2680c7bb_12_PowKernel_cu_140f0503_289624pow_tensor_scalar_kernelERNS_18TensorIteratorBaseERKN3c106ScalarEENKUlvE_clEvENKUlvE0_clEvEUlNS5_7complexIfEEE_St5arrayIPcLm2EEEEviT0_T1_
        .type           _ZN2at6native29vectorized_elementwise_kernelILi2EZZZNS0_50_GLOBAL__N__2680c7bb_12_PowKernel_cu_140f0503_289624pow_tensor_scalar_kernelERNS_18TensorIteratorBaseERKN3c106ScalarEENKUlvE_clEvENKUlvE0_clEvEUlNS5_7complexIfEEE_St5arrayIPcLm2EEEEviT0_T1_,@function
        .size           _ZN2at6native29vectorized_elementwise_kernelILi2EZZZNS0_50_GLOBAL__N__2680c7bb_12_PowKernel_cu_140f0503_289624pow_tensor_scalar_kernelERNS_18TensorIteratorBaseERKN3c106ScalarEENKUlvE_clEvENKUlvE0_clEvEUlNS5_7complexIfEEE_St5arrayIPcLm2EEEEviT0_T1_,(.L_x_71831 - _ZN2at6native29vectorized_elementwise_kernelILi2EZZZNS0_50_GLOBAL__N__2680c7bb_12_PowKernel_cu_140f0503_289624pow_tensor_scalar_kernelERNS_18TensorIteratorBaseERKN3c106ScalarEENKUlvE_clEvENKUlvE0_clEvEUlNS5_7complexIfEEE_St5arrayIPcLm2EEEEviT0_T1_)
        .other          _ZN2at6native29vectorized_elementwise_kernelILi2EZZZNS0_50_GLOBAL__N__2680c7bb_12_PowKernel_cu_140f0503_289624pow_tensor_scalar_kernelERNS_18TensorIteratorBaseERKN3c106ScalarEENKUlvE_clEvENKUlvE0_clEvEUlNS5_7complexIfEEE_St5arrayIPcLm2EEEEviT0_T1_,@"STO_CUDA_ENTRY STV_DEFAULT"
_ZN2at6native29vectorized_elementwise_kernelILi2EZZZNS0_50_GLOBAL__N__2680c7bb_12_PowKernel_cu_140f0503_289624pow_tensor_scalar_kernelERNS_18TensorIteratorBaseERKN3c106ScalarEENKUlvE_clEvENKUlvE0_clEvEUlNS5_7complexIfEEE_St5arrayIPcLm2EEEEviT0_T1_:
.text._ZN2at6native29vectorized_elementwise_kernelILi2EZZZNS0_50_GLOBAL__N__2680c7bb_12_PowKernel_cu_140f0503_289624pow_tensor_scalar_kernelERNS_18TensorIteratorBaseERKN3c106ScalarEENKUlvE_clEvENKUlvE0_clEvEUlNS5_7complexIfEEE_St5arrayIPcLm2EEEEviT0_T1_:
        /* <DEDUP_REMOVED lines=18> */
[-C--:B---3--:R-:W-:Y:S01]  /*0120*/  FMUL.FTZ R25, R16, R17.reuse ;  /* 0x0000001110197220 */ /* 0x088fe20000410000 */
[----:B------:R-:W-:Y:S01]  /*0130*/  FMUL.FTZ R3, R17, R17 ;  /* 0x0000001111037220 */ /* 0x000fe20000410000 */
[-C--:B------:R-:W-:Y:S01]  /*0140*/  FMUL.FTZ R29, R18, R19.reuse ;  /* 0x00000013121d7220 */ /* 0x080fe20000410000 */
[----:B------:R-:W-:Y:S01]  /*0150*/  FMUL.FTZ R27, R19, R19 ;  /* 0x00000013131b7220 */ /* 0x000fe20000410000 */
[C---:B------:R-:W-:Y:S01]  /*0160*/  FFMA.FTZ R17, R16.reuse, R17, R25 ;  /* 0x0000001110117223 */ /* 0x040fe20000010019 */
[----:B------:R-:W-:Y:S01]  /*0170*/  FFMA.FTZ R16, R16, R16, -R3 ;  /* 0x0000001010107223 */ /* 0x000fe20000010803 */
[----:B------:R-:W-:Y:S01]  /*0180*/  FFMA.FTZ R19, R18, R19, R29 ;  /* 0x0000001312137223 */ /* 0x000fe2000001001d */
[----:B----4-:R-:W-:Y:S01]  /*0190*/  FMUL.FTZ R3, R14, R15 ;  /* 0x0000000f0e037220 */ /* 0x010fe20000410000 */
[----:B------:R-:W-:Y:S01]  /*01a0*/  FFMA.FTZ R18, R18, R18, -R27 ;  /* 0x0000001212127223 */ /* 0x000fe2000001081b */
[-C--:B------:R-:W-:Y:S01]  /*01b0*/  FMUL.FTZ R25, R12, R13.reuse ;  /* 0x0000000d0c197220 */ /* 0x080fe20000410000 */
[----:B0-----:R-:W-:Y:S01]  /*01c0*/  FMUL.FTZ R23, R13, R13 ;  /* 0x0000000d0d177220 */ /* 0x001fe20000410000 */
[-C--:B------:R-:W-:Y:S01]  /*01d0*/  FMUL.FTZ R27, R15, R15.reuse ;  /* 0x0000000f0f1b7220 */ /* 0x080fe20000410000 */
[----:B------:R-:W-:Y:S01]  /*01e0*/  FFMA.FTZ R15, R14, R15, R3 ;  /* 0x0000000f0e0f7223 */ /* 0x000fe20000010003 */
[----:B------:R-:W-:Y:S01]  /*01f0*/  FFMA.FTZ R13, R12, R13, R25 ;  /* 0x0000000d0c0d7223 */ /* 0x000fe20000010019 */
[----:B------:R-:W-:-:S04]  /*0200*/  IMAD.WIDE R2, R2, 0x10, R20 ;  /* 0x0000001002027825 */ /* 0x000fc800078e0214 */
[----:B------:R-:W-:Y:S01]  /*0210*/  FFMA.FTZ R12, R12, R12, -R23 ;  /* 0x0000000c0c0c7223 */ /* 0x000fe20000010817 */
[----:B------:R-:W-:Y:S01]  /*0220*/  FFMA.FTZ R14, R14, R14, -R27 ;  /* 0x0000000e0e0e7223 */ /* 0x000fe2000001081b */
[----:B-----5:R-:W-:Y:S01]  /*0230*/  FMUL.FTZ R25, R8, R9 ;  /* 0x0000000908197220 */ /* 0x020fe20000410000 */
[----:B------:R-:W-:Y:S01]  /*0240*/  FMUL.FTZ R21, R10, R11 ;  /* 0x0000000b0a157220 */ /* 0x000fe20000410000 */
[----:B------:R-:W-:Y:S01]  /*0250*/  FMUL.FTZ R23, R9, R9 ;  /* 0x0000000909177220 */ /* 0x000fe20000410000 */
[----:B------:R-:W-:Y:S01]  /*0260*/  FMUL.FTZ R27, R11, R11 ;  /* 0x0000000b0b1b7220 */ /* 0x000fe20000410000 */
[----:B------:R-:W-:Y:S01]  /*0270*/  FFMA.FTZ R9, R8, R9, R25 ;  /* 0x0000000908097223 */ /* 0x000fe20000010019 */
[----:B------:R-:W-:Y:S01]  /*0280*/  FFMA.FTZ R11, R10, R11, R21 ;  /* 0x0000000b0a0b7223 */ /* 0x000fe20000010015 */
[----:B------:R-:W-:Y:S01]  /*0290*/  FFMA.FTZ R8, R8, R8, -R23 ;  /* 0x0000000808087223 */ /* 0x000fe20000010817 */
[----:B------:R-:W-:Y:S01]  /*02a0*/  FFMA.FTZ R10, R10, R10, -R27 ;  /* 0x0000000a0a0a7223 */ /* 0x000fe2000001081b */
[----:B------:R-:W-:Y:S01]  /*02b0*/  FMUL.FTZ R23, R4, R5 ;  /* 0x0000000504177220 */ /* 0x000fe20000410000 */
[----:B------:R-:W-:Y:S01]  /*02c0*/  FMUL.FTZ R27, R6, R7 ;  /* 0x00000007061b7220 */ /* 0x000fe20000410000 */
[----:B------:R-:W-:Y:S01]  /*02d0*/  FMUL.FTZ R21, R5, R5 ;  /* 0x0000000505157220 */ /* 0x000fe20000410000 */
[----:B------:R-:W-:Y:S01]  /*02e0*/  FMUL.FTZ R25, R7, R7 ;  /* 0x0000000707197220 */ /* 0x000fe20000410000 */
[----:B------:R-:W-:Y:S01]  /*02f0*/  FFMA.FTZ R5, R4, R5, R23 ;  /* 0x0000000504057223 */ /* 0x000fe20000010017 */
[----:B------:R-:W-:Y:S01]  /*0300*/  FFMA.FTZ R7, R6, R7, R27 ;  /* 0x0000000706077223 */ /* 0x000fe2000001001b */
[----:B------:R-:W-:Y:S01]  /*0310*/  FFMA.FTZ R4, R4, R4, -R21 ;  /* 0x0000000404047223 */ /* 0x000fe20000010815 */
[----:B------:R-:W-:Y:S01]  /*0320*/  FFMA.FTZ R6, R6, R6, -R25 ;  /* 0x0000000606067223 */ /* 0x000fe20000010819 */
[----:B------:R-:W-:Y:S04]  /*0330*/  STG.E.128 desc[UR4][R2.64], R16 ;  /* 0x0000001002007986 */ /* 0x000fe8000c101d04 */
[----:B------:R-:W-:Y:S04]  /*0340*/  STG.E.128 desc[UR4][R2.64+0x1000], R12 ;  /* 0x0010000c02007986 */ /* 0x000fe8000c101d04 */
[----:B------:R-:W-:Y:S04]  /*0350*/  STG.E.128 desc[UR4][R2.64+0x800], R8 ;  /* 0x0008000802007986 */ /* 0x000fe8000c101d04 */
[----:B------:R-:W-:Y:S01]  /*0360*/  STG.E.128 desc[UR4][R2.64+0x1800], R4 ;  /* 0x0018000402007986 */ /* 0x000fe2000c101d04 */
[----:B------:R-:W-:Y:S05]  /*0370*/  EXIT ;  /* 0x000000000000794d */ /* 0x000fea0003800000 */
.L_x_30063:
[----:B------:R-:W0:Y:S01]  /*0380*/  S2R R3, SR_TID.X ;  /* 0x0000000000037919 */ /* 0x000e220000002100 */
[----:B------:R-:W-:Y:S02]  /*0390*/  CS2R R18, SRZ ;  /* 0x0000000000127805 */ /* 0x000fe4000001ff00 */
[----:B0-----:R-:W-:Y:S02]  /*03a0*/  ISETP.GE.AND P0, PT, R3, R2, PT ;  /* 0x000000020300720c */ /* 0x001fe40003f06270 */
[----:B------:R-:W-:-:S11]  /*03b0*/  MOV R5, R3 ;  /* 0x0000000300057202 */ /* 0x000fd60000000f00 */
[----:B------:R-:W-:Y:S01]  /*03c0*/  @!P0 IADD3 R17, R0, R5, RZ ;  /* 0x0000000500118210 */ /* 0x000fe20007ffe0ff */
[----:B------:R-:W0:Y:S01]  /*03d0*/  @!P0 LDC.64 R10, c[0x0][0x228] ;  /* 0x00008a00ff0a8b82 */ /* 0x000e220000000a00 */
[----:B------:R-:W-:-:S04]  /*03e0*/  @!P0 IADD3 R5, R5, 0x80, RZ ;  /* 0x0000008005058810 */ /* 0x000fc80007ffe0ff */
[----:B------:R-:W-:-:S13]  /*03f0*/  ISETP.GE.AND P6, PT, R5, R2, PT ;  /* 0x000000020500720c */ /* 0x000fda0003fc6270 */
[----:B------:R-:W-:Y:S01]  /*0400*/  @!P6 IADD3 R15, R0, R5, RZ ;  /* 0x00000005000fe210 */ /* 0x000fe20007ffe0ff */
[----:B------:R-:W1:Y:S01]  /*0410*/  @!P6 LDC.64 R12, c[0x0][0x228] ;  /* 0x00008a00ff0ceb82 */ /* 0x000e620000000a00 */
[----:B------:R-:W-:-:S04]  /*0420*/  @!P6 IADD3 R5, R5, 0x80, RZ ;  /* 0x000000800505e810 */ /* 0x000fc80007ffe0ff */
[----:B------:R-:W-:Y:S01]  /*0430*/  ISETP.GE.AND P5, PT, R5, R2, PT ;  /* 0x000000020500720c */ /* 0x000fe20003fa6270 */
[----:B0-----:R-:W-:-:S12]  /*0440*/  @!P0 IMAD.WIDE.U32 R10, R17, 0x8, R10 ;  /* 0x00000008110a8825 */ /* 0x001fd800078e000a */
[----:B------:R-:W-:Y:S01]  /*0450*/  @!P5 IADD3 R9, R0, R5, RZ ;  /* 0x000000050009d210 */ /* 0x000fe20007ffe0ff */
[----:B------:R-:W0:Y:S01]  /*0460*/  @!P5 LDC.64 R26, c[0x0][0x228] ;  /* 0x00008a00ff1adb82 */ /* 0x000e220000000a00 */
[----:B------:R-:W-:-:S04]  /*0470*/  @!P5 IADD3 R5, R5, 0x80, RZ ;  /* 0x000000800505d810 */ /* 0x000fc80007ffe0ff */
[----:B------:R-:W-:Y:S01]  /*0480*/  ISETP.GE.AND P4, PT, R5, R2, PT ;  /* 0x000000020500720c */ /* 0x000fe20003f86270 */
[----:B-1----:R-:W-:-:S05]  /*0490*/  @!P6 IMAD.WIDE.U32 R14, R15, 0x8, R12 ;  /* 0x000000080f0ee825 */ /* 0x002fca00078e000c */
[----:B------:R-:W2:Y:S07]  /*04a0*/  @!P6 LDG.E.64 R18, desc[UR4][R14.64] ;  /* 0x000000040e12e981 */ /* 0x000eae000c1e1b00 */
[----:B------:R-:W-:Y:S01]  /*04b0*/  @!P4 IADD3 R7, R0, R5, RZ ;  /* 0x000000050007c210 */ /* 0x000fe20007ffe0ff */
[----:B------:R-:W1:Y:S01]  /*04c0*/  @!P4 LDC.64 R12, c[0x0][0x228] ;  /* 0x00008a00ff0ccb82 */ /* 0x000e620000000a00 */
[----:B------:R-:W-:-:S04]  /*04d0*/  @!P4 IADD3 R5, R5, 0x80, RZ ;  /* 0x000000800505c810 */ /* 0x000fc80007ffe0ff */
[----:B------:R-:W-:-:S13]  /*04e0*/  ISETP.GE.AND P3, PT, R5, R2, PT ;  /* 0x000000020500720c */ /* 0x000fda0003f66270 */
[----:B------:R-:W-:Y:S02]  /*04f0*/  @!P3 IADD3 R29, R0, R5, RZ ;  /* 0x00000005001db210 */ /* 0x000fe40007ffe0ff */
[----:B------:R-:W-:Y:S02]  /*0500*/  CS2R R16, SRZ ;  /* 0x0000000000107805 */ /* 0x000fe4000001ff00 */
[----:B------:R-:W-:Y:S01]  /*0510*/  @!P3 IADD3 R5, R5, 0x80, RZ ;  /* 0x000000800505b810 */ /* 0x000fe20007ffe0ff */
[----:B------:R-:W3:Y:S03]  /*0520*/  @!P3 LDC.64 R22, c[0x0][0x228] ;  /* 0x00008a00ff16bb82 */ /* 0x000ee60000000a00 */
[----:B------:R-:W-:Y:S01]  /*0530*/  ISETP.GE.AND P2, PT, R5, R2, PT ;  /* 0x000000020500720c */ /* 0x000fe20003f46270 */
[----:B------:R4:W5:-:S12]  /*0540*/  @!P0 LDG.E.64 R16, desc[UR4][R10.64] ;  /* 0x000000040a108981 */ /* 0x000958000c1e1b00 */
[----:B------:R-:W-:Y:S01]  /*0550*/  @!P2 IADD3 R4, R0, R5, RZ ;  /* 0x000000050004a210 */ /* 0x000fe20007ffe0ff */
[----:B------:R-:W3:Y:S01]  /*0560*/  @!P2 LDC.64 R20, c[0x0][0x228] ;  /* 0x00008a00ff14ab82 */ /* 0x000ee20000000a00 */
[----:B------:R-:W-:-:S04]  /*0570*/  @!P2 IADD3 R5, R5, 0x80, RZ ;  /* 0x000000800505a810 */ /* 0x000fc80007ffe0ff */
[----:B------:R-:W-:-:S13]  /*0580*/  ISETP.GE.AND P1, PT, R5, R2, PT ;  /* 0x000000020500720c */ /* 0x000fda0003f26270 */
[----:B------:R-:W-:Y:S01]  /*0590*/  @!P1 IADD3 R25, R0, R5, RZ ;  /* 0x0000000500199210 */ /* 0x000fe20007ffe0ff */
[----:B----4-:R-:W4:Y:S01]  /*05a0*/  @!P1 LDC.64 R10, c[0x0][0x228] ;  /* 0x00008a00ff0a9b82 */ /* 0x010f220000000a00 */
[----:B------:R-:W-:-:S04]  /*05b0*/  @!P1 IADD3 R5, R5, 0x80, RZ ;  /* 0x0000008005059810 */ /* 0x000fc80007ffe0ff */
[----:B------:R-:W-:Y:S01]  /*05c0*/  ISETP.GE.AND P6, PT, R5, R2, PT ;  /* 0x000000020500720c */ /* 0x000fe20003fc6270 */
[----:B0-----:R-:W-:Y:S01]  /*05d0*/  @!P5 IMAD.WIDE.U32 R26, R9, 0x8, R26 ;  /* 0x00000008091ad825 */ /* 0x001fe200078e001a */
[----:B------:R-:W-:-:S06]  /*05e0*/  CS2R R8, SRZ ;  /* 0x0000000000087805 */ /* 0x000fcc000001ff00 */
[----:B------:R0:W2:Y:S05]  /*05f0*/  @!P5 LDG.E.64 R8, desc[UR4][R26.64] ;  /* 0x000000041a08d981 */ /* 0x0000aa000c1e1b00 */
[----:B------:R-:W4:Y:S01]  /*0600*/  @!P6 LDC.64 R14, c[0x0][0x228] ;  /* 0x00008a00ff0eeb82 */ /* 0x000f220000000a00 */
[----:B-1----:R-:W-:Y:S01]  /*0610*/  @!P4 IMAD.WIDE.U32 R12, R7, 0x8, R12 ;  /* 0x00000008070cc825 */ /* 0x002fe200078e000c */
[----:B------:R-:W-:Y:S02]  /*0620*/  CS2R R6, SRZ ;  /* 0x0000000000067805 */ /* 0x000fe4000001ff00 */
[----:B------:R-:W-:Y:S01]  /*0630*/  @!P6 IADD3 R24, R0, R5, RZ ;  /* 0x000000050018e210 */ /* 0x000fe20007ffe0ff */
[----:B---3--:R-:W-:Y:S01]  /*0640*/  @!P3 IMAD.WIDE.U32 R22, R29, 0x8, R22 ;  /* 0x000000081d16b825 */ /* 0x008fe200078e0016 */
[----:B------:R-:W-:-:S02]  /*0650*/  CS2R R28, SRZ ;  /* 0x00000000001c7805 */ /* 0x000fc4000001ff00 */
[----:B------:R1:W3:Y:S01]  /*0660*/  @!P4 LDG.E.64 R6, desc[UR4][R12.64] ;  /* 0x000000040c06c981 */ /* 0x0002e2000c1e1b00 */
[----:B------:R-:W-:Y:S01]  /*0670*/  @!P2 IMAD.WIDE.U32 R20, R4, 0x8, R20 ;  /* 0x000000080414a825 */ /* 0x000fe200078e0014 */
[----:B------:R-:W-:Y:S01]  /*0680*/  CS2R R4, SRZ ;  /* 0x0000000000047805 */ /* 0x000fe2000001ff00 */
[----:B0-----:R-:W0:Y:S01]  /*0690*/  @!P0 LDC.64 R26, c[0x0][0x220] ;  /* 0x00008800ff1a8b82 */ /* 0x001e220000000a00 */
[----:B------:R-:W3:Y:S01]  /*06a0*/  @!P3 LDG.E.64 R28, desc[UR4][R22.64] ;  /* 0x00000004161cb981 */ /* 0x000ee2000c1e1b00 */
[----:B----4-:R-:W-:-:S03]  /*06b0*/  @!P1 IMAD.WIDE.U32 R10, R25, 0x8, R10 ;  /* 0x00000008190a9825 */ /* 0x010fc600078e000a */
[----:B------:R-:W4:Y:S01]  /*06c0*/  @!P2 LDG.E.64 R4, desc[UR4][R20.64] ;  /* 0x000000041404a981 */ /* 0x000f22000c1e1b00 */
[----:B-1----:R-:W-:Y:S01]  /*06d0*/  CS2R R12, SRZ ;  /* 0x00000000000c7805 */ /* 0x002fe2000001ff00 */
[----:B------:R-:W-:Y:S01]  /*06e0*/  @!P6 IMAD.WIDE.U32 R14, R24, 0x8, R14 ;  /* 0x00000008180ee825 */ /* 0x000fe200078e000e */
[----:B------:R-:W-:-:S04]  /*06f0*/  CS2R R24, SRZ ;  /* 0x0000000000187805 */ /* 0x000fc8000001ff00 */
[----:B------:R1:W4:Y:S04]  /*0700*/  @!P6 LDG.E.64 R12, desc[UR4][R14.64] ;  /* 0x000000040e0ce981 */ /* 0x000328000c1e1b00 */
[----:B------:R0:W4:Y:S01]  /*0710*/  @!P1 LDG.E.64 R24, desc[UR4][R10.64] ;  /* 0x000000040a189981 */ /* 0x000122000c1e1b00 */
[C---:B-1----:R-:W-:Y:S01]  /*0720*/  VIADD R15, R3.reuse, 0x180 ;  /* 0x00000180030f7836 */ /* 0x042fe20000000000 */
[----:B0-----:R-:W-:-:S04]  /*0730*/  IADD3 R11, R3, 0x100, RZ ;  /* 0x00000100030b7810 */ /* 0x001fc80007ffe0ff */
[-C--:B------:R-:W-:Y:S02]  /*0740*/  ISETP.GE.AND P5, PT, R15, R2.reuse, PT ;  /* 0x000000020f00720c */ /* 0x080fe40003fa6270 */
[----:B------:R-:W-:Y:S02]  /*0750*/  @!P0 IADD3 R15, R0, R3, RZ ;  /* 0x00000003000f8210 */ /* 0x000fe40007ffe0ff */
[----:B------:R-:W-:Y:S02]  /*0760*/  IADD3 R23, R3, 0x200, RZ ;  /* 0x0000020003177810 */ /* 0x000fe40007ffe0ff */
[-C--:B------:R-:W-:Y:S01]  /*0770*/  ISETP.GE.AND P6, PT, R11, R2.reuse, PT ;  /* 0x000000020b00720c */ /* 0x080fe20003fc6270 */
[----:B------:R-:W-:Y:S01]  /*0780*/  @!P0 IMAD.WIDE.U32 R26, R15, 0x8, R26 ;  /* 0x000000080f1a8825 */ /* 0x000fe200078e001a */
[----:B------:R-:W-:Y:S02]  /*0790*/  ISETP.GE.AND P4, PT, R23, R2, PT ;  /* 0x000000021700720c */ /* 0x000fe40003f86270 */
[----:B------:R-:W-:-:S02]  /*07a0*/  IADD3 R23, R3, 0x280, RZ ;  /* 0x0000028003177810 */ /* 0x000fc40007ffe0ff */
[-C--:B------:R-:W-:Y:S02]  /*07b0*/  ISETP.GE.AND P1, PT, R3, R2.reuse, PT ;  /* 0x000000020300720c */ /* 0x080fe40003f26270 */
[-C--:B------:R-:W-:Y:S02]  /*07c0*/  ISETP.GE.AND P3, PT, R23, R2.reuse, PT ;  /* 0x000000021700720c */ /* 0x080fe40003f66270 */
[C---:B------:R-:W-:Y:S02]  /*07d0*/  IADD3 R23, R3.reuse, 0x300, RZ ;  /* 0x0000030003177810 */ /* 0x040fe40007ffe0ff */
[----:B------:R-:W-:Y:S02]  /*07e0*/  IADD3 R14, R3, 0x380, RZ ;  /* 0x00000380030e7810 */ /* 0x000fe40007ffe0ff */
[----:B------:R-:W-:Y:S01]  /*07f0*/  ISETP.GE.AND P2, PT, R23, R2, PT ;  /* 0x000000021700720c */ /* 0x000fe20003f46270 */
[----:B------:R-:W-:Y:S04]  /*0800*/  BSSY B0, `(.L_x_30064) ;  /* 0x0000062000007945 */ /* 0x000fe80003800000 */
[----:B------:R-:W-:Y:S01]  /*0810*/  BSSY B1, `(.L_x_30065) ;  /* 0x000005a000017945 */ /* 0x000fe20003800000 */
[-C--:B-----5:R-:W-:Y:S01]  /*0820*/  FMUL.FTZ R21, R16, R17.reuse ;  /* 0x0000001110157220 */ /* 0x0a0fe20000410000 */
[----:B------:R-:W-:-:S03]  /*0830*/  FMUL.FTZ R11, R17, R17 ;  /* 0x00000011110b7220 */ /* 0x000fc60000410000 */
[C---:B------:R-:W-:Y:S01]  /*0840*/  FFMA.FTZ R21, R16.reuse, R17, R21 ;  /* 0x0000001110157223 */ /* 0x040fe20000010015 */
[----:B------:R-:W-:-:S04]  /*0850*/  FFMA.FTZ R10, R16, R16, -R11 ;  /* 0x00000010100a7223 */ /* 0x000fc8000001080b */
[----:B------:R-:W-:Y:S02]  /*0860*/  FSEL R11, R21, RZ, !P1 ;  /* 0x000000ff150b7208 */ /* 0x000fe40004800000 */
[----:B------:R-:W-:-:S05]  /*0870*/  FSEL R10, R10, RZ, !P1 ;  /* 0x000000ff0a0a7208 */ /* 0x000fca0004800000 */
[----:B------:R0:W-:Y:S01]  /*0880*/  @!P0 STG.E.64 desc[UR4][R26.64], R10 ;  /* 0x0000000a1a008986 */ /* 0x0001e2000c101b04 */
[----:B------:R-:W-:Y:S01]  /*0890*/  ISETP.GE.AND P1, PT, R14, R2, PT ;  /* 0x000000020e00720c */ /* 0x000fe20003f26270 */
[-C--:B--2---:R-:W-:Y:S01]  /*08a0*/  FMUL.FTZ R17, R8, R9.reuse ;  /* 0x0000000908117220 */ /* 0x084fe20000410000 */
[----:B------:R-:W-:-:S03]  /*08b0*/  FMUL.FTZ R15, R9, R9 ;  /* 0x00000009090f7220 */ /* 0x000fc60000410000 */
[C---:B------:R-:W-:Y:S01]  /*08c0*/  FFMA.FTZ R9, R8.reuse, R9, R17 ;  /* 0x0000000908097223 */ /* 0x040fe20000010011 */
[----:B------:R-:W-:Y:S01]  /*08d0*/  FFMA.FTZ R8, R8, R8, -R15 ;  /* 0x0000000808087223 */ /* 0x000fe2000001080f */
[----:B------:R-:W-:Y:S01]  /*08e0*/  IADD3 R15, R3, 0x80, RZ ;  /* 0x00000080030f7810 */ /* 0x000fe20007ffe0ff */
[----:B------:R-:W-:Y:S02]  /*08f0*/  FMUL.FTZ R17, R18, R19 ;  /* 0x0000001312117220 */ /* 0x000fe40000410000 */
[----:B------:R-:W-:Y:S02]  /*0900*/  FSEL R9, R9, RZ, !P6 ;  /* 0x000000ff09097208 */ /* 0x000fe40007000000 */
[----:B------:R-:W-:Y:S02]  /*0910*/  FSEL R8, R8, RZ, !P6 ;  /* 0x000000ff08087208 */ /* 0x000fe40007000000 */
[----:B------:R-:W-:Y:S02]  /*0920*/  ISETP.GE.AND P6, PT, R15, R2, PT ;  /* 0x000000020f00720c */ /* 0x000fe40003fc6270 */
[----:B------:R-:W-:Y:S01]  /*0930*/  @!P0 MOV R3, R15 ;  /* 0x0000000f00038202 */ /* 0x000fe20000000f00 */
[----:B------:R-:W-:Y:S01]  /*0940*/  FMUL.FTZ R15, R19, R19 ;  /* 0x00000013130f7220 */ /* 0x000fe20000410000 */
[-C--:B---3--:R-:W-:Y:S01]  /*0950*/  FMUL.FTZ R23, R6, R7.reuse ;  /* 0x0000000706177220 */ /* 0x088fe20000410000 */
[----:B------:R-:W-:Y:S01]  /*0960*/  FMUL.FTZ R21, R7, R7 ;  /* 0x0000000707157220 */ /* 0x000fe20000410000 */
[C---:B------:R-:W-:Y:S01]  /*0970*/  FFMA.FTZ R19, R18.reuse, R19, R17 ;  /* 0x0000001312137223 */ /* 0x040fe20000010011 */
[----:B------:R-:W-:Y:S01]  /*0980*/  FFMA.FTZ R18, R18, R18, -R15 ;  /* 0x0000001212127223 */ /* 0x000fe2000001080f */
[C---:B------:R-:W-:Y:S01]  /*0990*/  FFMA.FTZ R7, R6.reuse, R7, R23 ;  /* 0x0000000706077223 */ /* 0x040fe20000010017 */
[----:B------:R-:W-:Y:S01]  /*09a0*/  FMUL.FTZ R15, R29, R29 ;  /* 0x0000001d1d0f7220 */ /* 0x000fe20000410000 */
[----:B------:R-:W-:Y:S01]  /*09b0*/  FFMA.FTZ R6, R6, R6, -R21 ;  /* 0x0000000606067223 */ /* 0x000fe20000010815 */
[-C--:B----4-:R-:W-:Y:S01]  /*09c0*/  FMUL.FTZ R17, R5, R5.reuse ;  /* 0x0000000505117220 */ /* 0x090fe20000410000 */
[----:B------:R-:W-:Y:S01]  /*09d0*/  ISETP.GE.AND P0, PT, R3, R2, PT ;  /* 0x000000020300720c */ /* 0x000fe20003f06270 */
[----:B------:R-:W-:Y:S01]  /*09e0*/  FMUL.FTZ R21, R4, R5 ;  /* 0x0000000504157220 */ /* 0x000fe20000410000 */
[----:B0-----:R-:W-:Y:S01]  /*09f0*/  FFMA.FTZ R10, R28, R28, -R15 ;  /* 0x0000001c1c0a7223 */ /* 0x001fe2000001080f */
[----:B------:R-:W-:Y:S01]  /*0a00*/  FFMA.FTZ R15, R4, R4, -R17 ;  /* 0x00000004040f7223 */ /* 0x000fe20000010811 */
[----:B------:R-:W-:Y:S01]  /*0a10*/  FMUL.FTZ R11, R28, R29 ;  /* 0x0000001d1c0b7220 */ /* 0x000fe20000410000 */
[----:B------:R-:W-:Y:S01]  /*0a20*/  FFMA.FTZ R14, R4, R5, R21 ;  /* 0x00000005040e7223 */ /* 0x000fe20000010015 */
[-C--:B------:R-:W-:Y:S01]  /*0a30*/  FMUL.FTZ R23, R12, R13.reuse ;  /* 0x0000000d0c177220 */ /* 0x080fe20000410000 */
[----:B------:R-:W-:Y:S01]  /*0a40*/  FMUL.FTZ R21, R13, R13 ;  /* 0x0000000d0d157220 */ /* 0x000fe20000410000 */
[-C--:B------:R-:W-:Y:S01]  /*0a50*/  FMUL.FTZ R17, R24, R25.reuse ;  /* 0x0000001918117220 */ /* 0x080fe20000410000 */
[----:B------:R-:W-:Y:S01]  /*0a60*/  FMUL.FTZ R5, R25, R25 ;  /* 0x0000001919057220 */ /* 0x000fe20000410000 */
[----:B------:R-:W-:Y:S01]  /*0a70*/  FFMA.FTZ R11, R28, R29, R11 ;  /* 0x0000001d1c0b7223 */ /* 0x000fe2000001000b */
[----:B------:R-:W-:Y:S01]  /*0a80*/  FFMA.FTZ R16, R12, R12, -R21 ;  /* 0x0000000c0c107223 */ /* 0x000fe20000010815 */
[C---:B------:R-:W-:Y:S01]  /*0a90*/  FFMA.FTZ R25, R24.reuse, R25, R17 ;  /* 0x0000001918197223 */ /* 0x040fe20000010011 */
[----:B------:R-:W-:Y:S01]  /*0aa0*/  FFMA.FTZ R24, R24, R24, -R5 ;  /* 0x0000001818187223 */ /* 0x000fe20000010805 */
[----:B------:R-:W-:Y:S01]  /*0ab0*/  FFMA.FTZ R17, R12, R13, R23 ;  /* 0x0000000d0c117223 */ /* 0x000fe20000010017 */
[----:B------:R-:W-:-:S02]  /*0ac0*/  FSEL R13, R14, RZ, !P3 ;  /* 0x000000ff0e0d7208 */ /* 0x000fc40005800000 */
[----:B------:R-:W-:Y:S02]  /*0ad0*/  FSEL R12, R15, RZ, !P3 ;  /* 0x000000ff0f0c7208 */ /* 0x000fe40005800000 */
[----:B------:R-:W-:Y:S02]  /*0ae0*/  FSEL R5, R19, RZ, !P6 ;  /* 0x000000ff13057208 */ /* 0x000fe40007000000 */
[----:B------:R-:W-:Y:S02]  /*0af0*/  FSEL R4, R18, RZ, !P6 ;  /* 0x000000ff12047208 */ /* 0x000fe40007000000 */
        /* <DEDUP_REMOVED lines=10> */
[----:B------:R-:W-:Y:S02]  /*0ba0*/  IADD3 R21, R0, R3, RZ ;  /* 0x0000000300157210 */ /* 0x000fe40007ffe0ff */
        /* <DEDUP_REMOVED lines=10> */
.L_x_30066:
[----:B------:R-:W-:-:S13]  /*0c50*/  ISETP.GE.AND P0, PT, R3, R2, PT ;  /* 0x000000020300720c */ /* 0x000fda0003f06270 */
[----:B------:R-:W-:Y:S05]  /*0c60*/  @P0 BRA `(.L_x_30068) ;  /* 0x0000000000300947 */ /* 0x000fea0003800000 */
[----:B0-----:R-:W0:Y:S01]  /*0c70*/  LDC.64 R4, c[0x0][0x220] ;  /* 0x00008800ff047b82 */ /* 0x001e220000000a00 */
[----:B------:R-:W-:Y:S02]  /*0c80*/  IADD3 R9, R0, R3, RZ ;  /* 0x0000000300097210 */ /* 0x000fe40007ffe0ff */
[----:B------:R-:W-:-:S03]  /*0c90*/  IADD3 R3, R3, 0x80, RZ ;  /* 0x0000008003037810 */ /* 0x000fc60007ffe0ff */
[----:B0-----:R-:W-:-:S05]  /*0ca0*/  IMAD.WIDE.U32 R4, R9, 0x8, R4 ;  /* 0x0000000809047825 */ /* 0x001fca00078e0004 */
[----:B------:R1:W-:Y:S02]  /*0cb0*/  STG.E.64 desc[UR4][R4.64], R6 ;  /* 0x0000000604007986 */ /* 0x0003e4000c101b04 */
.L_x_30067:
[----:B------:R-:W-:-:S13]  /*0cc0*/  ISETP.GE.AND P0, PT, R3, R2, PT ;  /* 0x000000020300720c */ /* 0x000fda0003f06270 */
[----:B------:R-:W-:Y:S05]  /*0cd0*/  @P0 BRA `(.L_x_30069) ;  /* 0x0000000000340947 */ /* 0x000fea0003800000 */
[----:B01----:R-:W0:Y:S01]  /*0ce0*/  LDC.64 R4, c[0x0][0x220] ;  /* 0x00008800ff047b82 */ /* 0x003e220000000a00 */
[----:B------:R-:W-:Y:S02]  /*0cf0*/  IADD3 R7, R0, R3, RZ ;  /* 0x0000000300077210 */ /* 0x000fe40007ffe0ff */
[----:B------:R-:W-:-:S03]  /*0d00*/  IADD3 R3, R3, 0x80, RZ ;  /* 0x0000008003037810 */ /* 0x000fc60007ffe0ff */
[----:B0-----:R-:W-:-:S05]  /*0d10*/  IMAD.WIDE.U32 R4, R7, 0x8, R4 ;  /* 0x0000000807047825 */ /* 0x001fca00078e0004 */
[----:B------:R1:W-:Y:S02]  /*0d20*/  STG.E.64 desc[UR4][R4.64], R10 ;  /* 0x0000000a04007986 */ /* 0x0003e4000c101b04 */
.L_x_30068:
[----:B------:R-:W-:-:S13]  /*0d30*/  ISETP.GE.AND P0, PT, R3, R2, PT ;  /* 0x000000020300720c */ /* 0x000fda0003f06270 */
[----:B------:R-:W-:Y:S05]  /*0d40*/  @P0 BREAK B1 ;  /* 0x0000000000010942 */ /* 0x000fea0003800000 */
[----:B------:R-:W-:Y:S05]  /*0d50*/  @P0 BRA `(.L_x_30070) ;  /* 0x0000000000300947 */ /* 0x000fea0003800000 */
[----:B01----:R-:W0:Y:S01]  /*0d60*/  LDC.64 R4, c[0x0][0x220] ;  /* 0x00008800ff047b82 */ /* 0x003e220000000a00 */
[----:B------:R-:W-:Y:S02]  /*0d70*/  IADD3 R7, R0, R3, RZ ;  /* 0x0000000300077210 */ /* 0x000fe40007ffe0ff */
[----:B------:R-:W-:-:S03]  /*0d80*/  IADD3 R3, R3, 0x80, RZ ;  /* 0x0000008003037810 */ /* 0x000fc60007ffe0ff */
[----:B0-----:R-:W-:-:S05]  /*0d90*/  IMAD.WIDE.U32 R4, R7, 0x8, R4 ;  /* 0x0000000807047825 */ /* 0x001fca00078e0004 */
[----:B------:R2:W-:Y:S02]  /*0da0*/  STG.E.64 desc[UR4][R4.64], R12 ;  /* 0x0000000c04007986 */ /* 0x0005e4000c101b04 */
.L_x_30069:
[----:B------:R-:W-:Y:S05]  /*0db0*/  BSYNC B1 ;  /* 0x0000000000017941 */ /* 0x000fea0003800000 */
.L_x_30065:
[----:B------:R-:W-:-:S13]  /*0dc0*/  ISETP.GE.AND P0, PT, R3, R2, PT ;  /* 0x000000020300720c */ /* 0x000fda0003f06270 */
[----:B012---:R-:W0:Y:S01]  /*0dd0*/  @!P0 LDC.64 R4, c[0x0][0x220] ;  /* 0x00008800ff048b82 */ /* 0x007e220000000a00 */
[----:B------:R-:W-:Y:S02]  /*0de0*/  @!P0 IADD3 R7, R0, R3, RZ ;  /* 0x0000000300078210 */ /* 0x000fe40007ffe0ff */
[----:B------:R-:W-:-:S03]  /*0df0*/  @!P0 IADD3 R3, R3, 0x80, RZ ;  /* 0x0000008003038810 */ /* 0x000fc60007ffe0ff */
[----:B0-----:R-:W-:-:S05]  /*0e00*/  @!P0 IMAD.WIDE.U32 R4, R7, 0x8, R4 ;  /* 0x0000000807048825 */ /* 0x001fca00078e0004 */
[----:B------:R2:W-:Y:S02]  /*0e10*/  @!P0 STG.E.64 desc[UR4][R4.64], R14 ;  /* 0x0000000e04008986 */ /* 0x0005e4000c101b04 */
.L_x_30070:
[----:B------:R-:W-:Y:S05]  /*0e20*/  BSYNC B0 ;  /* 0x0000000000007941 */ /* 0x000fea0003800000 */
.L_x_30064:
        /* <DEDUP_REMOVED lines=8> */
.L_x_30071:
        /* <DEDUP_REMOVED lines=13> */
.L_x_71831:


//--------------------- .text._ZN2at6native29vectorized_elementwise_kernelILi4EZZZNS0_50_GLOBAL__N__2680c7bb_12_PowKernel_cu_140f0503_289624pow_tensor_scalar_kernelERNS_18TensorIteratorBaseERKN3c106ScalarEENKUlvE_clEvENKUlvE0_clEvEUlNS5_7complexIfEEE_St5arrayIPcLm2EEEEviT0_T1_ --------------------------
	.section	.text._ZN2at6native29vectorized_elementwise_kernelILi4EZZZNS0_50_GLOBAL__N__2680c7bb_12_PowKernel_cu_140f0503_289624pow_tensor_scalar_kernelERNS_18TensorIteratorBaseERKN3c106ScalarEENKUlvE_clEvENKUlvE0_clEvEUlNS5_7complexIfEEE_St5arrayIPcLm2EEEEviT0_T1_,"ax",@progbits
	.align	128
        .global         _ZN2at6native29vectorized_elementwise_kernelILi4EZZZNS0_50_GLOBAL__N__2680c7bb_12_PowKernel_cu_140f0503_289624pow_tensor_scalar_kernelERNS_18TensorIteratorBaseERKN3c106ScalarEENKUlvE_clEvENKUlvE0_clEvEUlNS5_7complexIfEEE_St5arrayIPcLm2EEEEviT0_T1_
        .type           _ZN2at6native29vectorized_elementwise_kernelILi4EZZZNS0_50_GLOBAL__N__2680c7bb_12_PowKernel_cu_140f0503_289624pow_tensor_scalar_kernelERNS_18TensorIteratorBaseERKN3c106ScalarEENKUlvE_clEvENKUlvE0_clEvEUlNS5_7complexIfEEE_St5arrayIPcLm2EEEEviT0_T1_,@function
        .size           _ZN2at6native29vectorized_elementwise_kernelILi4EZZZNS0_50_GLOBAL__N__2680c7bb_12_PowKernel_cu_140f0503_289624pow_tensor_scalar_kernelERNS_18TensorIteratorBaseERKN3c106ScalarEENKUlvE_clEvENKUlvE0_clEvEUlNS5_7complexIfEEE_St5arrayIPcLm2EEEEviT0_T1_,(.L_x_71832 - _ZN2at6native29vectorized_elementwise_kernelILi4EZZZNS0_50_GLOBAL__N__2680c7bb_12_PowKernel_cu_140f0503_289624pow_tensor_scalar_kernelERNS_18TensorIteratorBaseERKN3c106ScalarEENKUlvE_clEvENKUlvE0_clEvEUlNS5_7complexIfEEE_St5arrayIPcLm2EEEEviT0_T1_)
        .other          _ZN2at6native29vectorized_elementwise_kernelILi4EZZZNS0_50_GLOBAL__N__2680c7bb_12_PowKernel_cu_140f0503_289624pow_tensor_scalar_kernelERNS_18TensorIteratorBaseERKN3c106ScalarEENKUlvE_clEvENKUlvE0_clEvEUlNS5_7complexIfEEE_St5arrayIPcLm2EEEEviT0_T1_,@"STO_CUDA_ENTRY STV_DEFAULT"
_ZN2at6native29vectorized_elementwise_kernelILi4EZZZNS0_50_GLOBAL__N__2680c7bb_12_PowKernel_cu_140f0503_289624pow_tensor_scalar_kernelERNS_18TensorIteratorBaseERKN3c106ScalarEENKUlvE_clEvENKUlvE0_clEvEUlNS5_7complexIfEEE_St5arrayIPcLm2EEEEviT0_T1_:
.text._ZN2at6native29vectorized_elementwise_kernelILi4EZZZNS0_50_GLOBAL__N__2680c7bb_12_PowKernel_cu_140f0503_289624pow_tensor_scalar_kernelERNS_18TensorIteratorBaseERKN3c106ScalarEENKUlvE_clEvENKUlvE0_clEvEUlNS5_7complexIfEEE_St5arrayIPcLm2EEEEviT0_T1_:
        /* <DEDUP_REMOVED lines=56> */
.L_x_30072:
        /* <DEDUP_REMOVED lines=141> */
.L_x_30075:
[----:B------:R-:W-:-:S13]  /*0c50*/  ISETP.GE.AND P0, PT, R3, R2, PT ;  /* 0x000000020300720c */ /* 0x000fda0003f06270 */
[----:B------:R-:W-:Y:S05]  /*0c60*/  @P0 BRA `(.L_x_30077) ;  /* 0x0000000000300947 */ /* 0x000fea0003800000 */
[----:B0-----:R-:W0:Y:S01]  /*0c70*/  LDC.64 R4, c[0x0][0x220] ;  /* 0x00008800ff047b82 */ /* 0x001e220000000a00 */
[----:B------:R-:W-:Y:S02]  /*0c80*/  IADD3 R9, R0, R3, RZ ;  /* 0x0000000300097210 */ /* 0x000fe40007ffe0ff */
[----:B------:R-:W-:-:S03]  /*0c90*/  IADD3 R3, R3, 0x80, RZ ;  /* 0x0000008003037810 */ /* 0x000fc60007ffe0ff */
[----:B0-----:R-:W-:-:S05]  /*0ca0*/  IMAD.WIDE.U32 R4, R9, 0x8, R4 ;  /* 0x0000000809047825 */ /* 0x001fca00078e0004 */
[----:B------:R1:W-:Y:S02]  /*0cb0*/  STG.E.64 desc[UR4][R4.64], R6 ;  /* 0x0000000604007986 */ /* 0x0003e4000c101b04 */
.L_x_30076:
[----:B------:R-:W-:-:S13]  /*0cc0*/  ISETP.GE.AND P0, PT, R3, R2, PT ;  /* 0x000000020300720c */ /* 0x000fda0003f06270 */
[----:B------:R-:W-:Y:S05]  /*0cd0*/  @P0 BRA `(.L_x_30078) ;  /* 0x0000000000340947 */ /* 0x000fea0003800000 */
[----:B01----:R-:W0:Y:S01]  /*0ce0*/  LDC.64 R4, c[0x0][0x220] ;  /* 0x00008800ff047b82 */ /* 0x003e220000000a00 */
[----:B------:R-:W-:Y:S02]  /*0cf0*/  IADD3 R7, R0, R3, RZ ;  /* 0x0000000300077210 */ /* 0x000fe40007ffe0ff */
[----:B------:R-:W-:-:S03]  /*0d00*/  IADD3 R3, R3, 0x80, RZ ;  /* 0x0000008003037810 */ /* 0x000fc60007ffe0ff */
[----:B0-----:R-:W-:-:S05]  /*0d10*/  IMAD.WIDE.U32 R4, R7, 0x8, R4 ;  /* 0x0000000807047825 */ /* 0x001fca00078e0004 */
[----:B------:R1:W-:Y:S02]  /*0d20*/  STG.E.64 desc[UR4][R4.64], R10 ;  /* 0x0000000a04007986 */ /* 0x0003e4000c101b04 */
.L_x_30077:
        /* <DEDUP_REMOVED lines=8> */
.L_x_30078:
[----:B------:R-:W-:Y:S05]  /*0db0*/  BSYNC B1 ;  /* 0x0000000000017941 */ /* 0x000fea0003800000 */
.L_x_30074:
[----:B------:R-:W-:-:S13]  /*0dc0*/  ISETP.GE.AND P0, PT, R3, R2, PT ;  /* 0x000000020300720c */ /* 0x000fda0003f06270 */
[----:B012---:R-:W0:Y:S01]  /*0dd0*/  @!P0 LDC.64 R4, c[0x0][0x220] ;  /* 0x00008800ff048b82 */ /* 0x007e220000000a00 */
[----:B------:R-:W-:Y:S02]  /*0de0*/  @!P0 IADD3 R7, R0, R3, RZ ;  /* 0x0000000300078210 */ /* 0x000fe40007ffe0ff */
[----:B------:R-:W-:-:S03]  /*0df0*/  @!P0 IADD3 R3, R3, 0x80, RZ ;  /* 0x0000008003038810 */ /* 0x000fc60007ffe0ff */
[----:B0-----:R-:W-:-:S05]  /*0e00*/  @!P0 IMAD.WIDE.U32 R4, R7, 0x8, R4 ;  /* 0x0000000807048825 */ /* 0x001fca00078e0004 */
[----:B------:R2:W-:Y:S02]  /*0e10*/  @!P0 STG.E.64 desc[UR4][R4.64], R14 ;  /* 0x0000000e04008986 */ /* 0x0005e4000c101b04 */
.L_x_30079:
[----:B------:R-:W-:Y:S05]  /*0e20*/  BSYNC B0 ;  /* 0x0000000000007941 */ /* 0x000fea0003800000 */
.L_x_30073:
        /* <DEDUP_REMOVED lines=8> */
.L_x_30080:
        /* <DEDUP_REMOVED lines=13> */
.L_x_71832:


//--------------------- .text._ZN2at6native29vectorized_elementwise_kernelILi8EZZZNS0_50_GLOBAL__N__2680c7bb_12_PowKernel_cu_140f0503_289624pow_tensor_scalar_kernelERNS_18TensorIteratorBaseERKN3c106ScalarEENKUlvE_clEvENKUlvE0_clEvEUlNS5_7complexIfEEE_St5arrayIPcLm2EEEEviT0_T1_ --------------------------
	.section	.text._ZN2at6native29vectorized_elementwise_kernelILi8EZZZNS0_50_GLOBAL__N__2680c7bb_12_PowKernel_cu_140f0503_289624pow_tensor_scalar_kernelERNS_18TensorIteratorBaseERKN3c106ScalarEENKUlvE_clEvENKUlvE0_clEvEUlNS5_7complexIfEEE_St5arrayIPcLm2EEEEviT0_T1_,"ax",@progbits
	.align	128
        .global         _ZN2at6native29vectorized_elementwise_kernelILi8EZZZNS0_50_GLOBAL__N__2680c7bb_12_PowKernel_cu_140f0503_289624pow_tensor_scalar_kernelERNS_18TensorIteratorBaseERKN3c106ScalarEENKUlvE_clEvENKUlvE0_clEvEUlNS5_7complexIfEEE_St5arrayIPcLm2EEEEviT0_T1_
        .type           _ZN2at6native29vectorized_elementwise_kernelILi8EZZZNS0_50_GLOBAL__N__2680c7bb_12_PowKernel_cu_140f0503_289624pow_tensor_scalar_kernelERNS_18TensorIteratorBaseERKN3c106ScalarEENKUlvE_clEvENKUlvE0_clEvEUlNS5_7complexIfEEE_St5arrayIPcLm2EEEEviT0_T1_,@function
        .size           _ZN2at6native29vectorized_elementwise_kernelILi8EZZZNS0_50_GLOBAL__N__2680c7bb_12_PowKernel_cu_140f0503_289624pow_tensor_scalar_kernelERNS_18TensorIteratorBaseERKN3c106ScalarEENKUlvE_clEvENKUlvE0_clEvEUlNS5_7complexIfEEE_St5arrayIPcLm2EEEEviT0_T1_,(.L_x_71833 - _ZN2at6native29vectorized_elementwise_kernelILi8EZZZNS0_50_GLOBAL__N__2680c7bb_12_PowKernel_cu_140f0503_289624pow_tensor_scalar_kernelERNS_18TensorIteratorBaseERKN3c106ScalarEENKUlvE_clEvENKUlvE0_clEvEUlNS5_7complexIfEEE_St5arrayIPcLm2EEEEviT0_T1_)
        .other          _ZN2at6native29vectorized_elementwise_kernelILi8EZZZNS0_50_GLOBAL__N__2680c7bb_12_PowKernel_cu_140f0503_289624pow_tensor_scalar_kernelERNS_18TensorIteratorBaseERKN3c106ScalarEENKUlvE_clEvENKUlvE0_clEvEUlNS5_7complexIfEEE_St5arrayIPcLm2EEEEviT0_T1_,@"STO_CUDA_ENTRY STV_DEFAULT"
_ZN2at6native29vectorized_elementwise_kernelILi8EZZZNS0_50_GLOBAL__N__2680c7bb_12_PowKernel_cu_140f0503_289624pow_tensor_scalar_kernelERNS_18TensorIteratorBaseERKN3c106ScalarEENKUlvE_clEvENKUlvE0_clEvEUlNS5_7complexIfEEE_St5arrayIPcLm2EEEEviT0_T1_:
.text._ZN2at6native29vectorized_elementwise_kernelILi8EZZZNS0_50_GLOBAL__N__2680c7bb_12_PowKernel_cu_140f0503_289624pow_tensor_scalar_kernelERNS_18TensorIteratorBaseERKN3c106ScalarEENKUlvE_clEvENKUlvE0_clEvEUlNS5_7complexIfEEE_St5arrayIPcLm2EEEEviT0_T1_:
        /* <DEDUP_REMOVED lines=56> */
.L_x_30081:
        /* <DEDUP_REMOVED lines=141> */
.L_x_30084:
[----:B------:R-:W-:-:S13]  /*0c50*/  ISETP.GE.AND P0, PT, R3, R2, PT ;  /* 0x000000020300720c */ /* 0x000fda0003f06270 */
[----:B------:R-:W-:Y:S05]  /*0c60*/  @P0 BRA `(.L_x_30086) ;  /* 0x0000000000300947 */ /* 0x000fea0003800000 */
[----:B0-----:R-:W0:Y:S01]  /*0c70*/  LDC.64 R4, c[0x0][0x220] ;  /* 0x00008800ff047b82 */ /* 0x001e220000000a00 */
[----:B------:R-:W-:Y:S02]  /*0c80*/  IADD3 R9, R0, R3, RZ ;  /* 0x0000000300097210 */ /* 0x000fe40007ffe0ff */
[----:B------:R-:W-:-:S03]  /*0c90*/  IADD3 R3, R3, 0x80, RZ ;  /* 0x0000008003037810 */ /* 0x000fc60007ffe0ff */
[----:B0-----:R-:W-:-:S05]  /*0ca0*/  IMAD.WIDE.U32 R4, R9, 0x8, R4 ;  /* 0x0000000809047825 */ /* 0x001fca00078e0004 */
[----:B------:R1:W-:Y:S02]  /*0cb0*/  STG.E.64 desc[UR4][R4.64], R6 ;  /* 0x0000000604007986 */ /* 0x0003e4000c101b04 */
.L_x_30085:
[----:B------:R-:W-:-:S13]  /*0cc0*/  ISETP.GE.AND P0, PT, R3, R2, PT ;  /* 0x000000020300720c */ /* 0x000fda0003f06270 */
[----:B------:R-:W-:Y:S05]  /*0cd0*/  @P0 BRA `(.L_x_30087) ;  /* 0x0000000000340947 */ /* 0x000fea0003800000 */
[----:B01----:R-:W0:Y:S01]  /*0ce0*/  LDC.64 R4, c[0x0][0x220] ;  /* 0x00008800ff047b82 */ /* 0x003e220000000a00 */
[----:B------:R-:W-:Y:S02]  /*0cf0*/  IADD3 R7, R0, R3, RZ ;  /* 0x0000000300077210 */ /* 0x000fe40007ffe0ff */
[----:B------:R-:W-:-:S03]  /*0d00*/  IADD3 R3, R3, 0x80, RZ ;  /* 0x0000008003037810 */ /* 0x000fc60007ffe0ff */
[----:B0-----:R-:W-:-:S05]  /*0d10*/  IMAD.WIDE.U32 R4, R7, 0x8, R4 ;  /* 0x0000000807047825 */ /* 0x001fca00078e0004 */
[----:B------:R1:W-:Y:S02]  /*0d20*/  STG.E.64 desc[UR4][R4.64], R10 ;  /* 0x0000000a04007986 */ /* 0x0003e4000c101b04 */
.L_x_30086:
        /* <DEDUP_REMOVED lines=8> */
.L_x_30087:
[----:B------:R-:W-:Y:S05]  /*0db0*/  BSYNC B1 ;  /* 0x0000000000017941 */ /* 0x000fea0003800000 */
.L_x_30083:
[----:B------:R-:W-:-:S13]  /*0dc0*/  ISETP.GE.AND P0, PT, R3, R2, PT ;  /* 0x000000020300720c */ /* 0x000fda0003f06270 */
[----:B012---:R-:W0:Y:S01]  /*0dd0*/  @!P0 LDC.64 R4, c[0x0][0x220] ;  /* 0x00008800ff048b82 */ /* 0x007e220000000a00 */
[----:B------:R-:W-:Y:S02]  /*0de0*/  @!P0 IADD3 R7, R0, R3, RZ ;  /* 0x0000000300078210 */ /* 0x000fe40007ffe0ff */
[----:B------:R-:W-:-:S03]  /*0df0*/  @!P0 IADD3 R3, R3, 0x80, RZ ;  /* 0x0000008003038810 */ /* 0x000fc60007ffe0ff */
[----:B0-----:R-:W-:-:S05]  /*0e00*/  @!P0 IMAD.WIDE.U32 R4, R7, 0x8, R4 ;  /* 0x0000000807048825 */ /* 0x001fca00078e0004 */
[----:B------:R2:W-:Y:S02]  /*0e10*/  @!P0 STG.E.64 desc[UR4][R4.64], R14 ;  /* 0x0000000e04008986 */ /* 0x0005e4000c101b04 */
.L_x_30088:
[----:B------:R-:W-:Y:S05]  /*0e20*/  BSYNC B0 ;  /* 0x0000000000007941 */ /* 0x000fea0003800000 */
.L_x_30082:
        /* <DEDUP_REMOVED lines=8> */
.L_x_30089:
        /* <DEDUP_REMOVED lines=13> */
.L_x_71833:


//--------------------- .text._ZN2at6native18elementwise_kernelILi128ELi4EZNS0_15gpu_kernel_implIZZZNS0_50_GLOBAL__N__2680c7bb_12_PowKernel_cu_140f0503_289624pow_tensor_scalar_kernelERNS_18TensorIteratorBaseERKN3c106ScalarEENKUlvE_clEvENKUlvE_clEvEUlNS6_7complexIdEEE0_EEvS5_RKT_EUliE_EEviT1_ --------------------------
	.section	.text._ZN2at6native18elementwise_kernelILi128ELi4EZNS0_15gpu_kernel_implIZZZNS0_50_GLOBAL__N__2680c7bb_12_PowKernel_cu_140f0503_289624pow_tensor_scalar_kernelERNS_18TensorIteratorBaseERKN3c106ScalarEENKUlvE_clEvENKUlvE_clEvEUlNS6_7complexIdEEE0_EEvS5_RKT_EUliE_EEviT1_,"ax",@progbits
	.align	128
        .global         _ZN2at6native18elementwise_kernelILi128ELi4EZNS0_15gpu_kernel_implIZZZNS0_50_GLOBAL__N__2680c7bb_12_PowKernel_cu_140f0503_289624pow_tensor_scalar_kernelERNS_18TensorIteratorBaseERKN3c106ScalarEENKUlvE_clEvENKUlvE_clEvEUlNS6_7complexIdEEE0_EEvS5_RKT_EUliE_EEviT1_
        .type           _ZN2at6native18elementwise_kernelILi128ELi4EZNS0_15gpu_kernel_implIZZZNS0_50_GLOBAL__N__2680c7bb_12_PowKernel_cu_140f0503_289624pow_tensor_scalar_kernelERNS_18TensorIteratorBaseERKN3c106ScalarEENKUlvE_clEvENKUlvE_clEvEUlNS6_7complexIdEEE0_EEvS5_RKT_EUliE_EEviT1_,@function
        .size           _ZN2at6native18elementwise_kernelILi128ELi4EZNS0_15gpu_kernel_implIZZZNS0_50_GLOBAL__N__2680c7bb_12_PowKernel_cu_140f0503_289624pow_tensor_scalar_kernelERNS_18TensorIteratorBaseERKN3c106ScalarEENKUlvE_clEvENKUlvE_clEvEUlNS6_7complexIdEEE0_EEvS5_RKT_EUliE_EEviT1_,(.L_x_71513 - _ZN2at6native18elementwise_kernelILi128ELi4EZNS0_15gpu_kernel_implIZZZNS0_50_GLOBAL__N__2680c7bb_12_PowKernel_cu_140f0503_289624pow_tensor_scalar_kernelERNS_18TensorIteratorBaseERKN3c106ScalarEENKUlvE_clEvENKUlvE_clEvEUlNS6_7complexIdEEE0_EEvS5_RKT_EUliE_EEviT1_)
        .other          _ZN2at6native18elementwise_kernelILi128ELi4EZNS0_15gpu_kernel_implIZZZNS0_50_GLOBAL__N__2680c7bb_12_PowKernel_cu_140f0503_289624pow_tensor_scalar_kernelERNS_18TensorIteratorBaseERKN3c106ScalarEENKUlvE_clEvENKUlvE_clEvEUlNS6_7complexIdEEE0_EEvS5_RKT_EUliE_EEviT1_,@"STO_CUDA_ENTRY STV_DEFAULT"
_ZN2at6native18elementwise_kernelILi128ELi4EZNS0_15gpu_kernel_implIZZZNS0_50_GLOBAL__N__2680c7bb_12_PowKernel_cu_140f0503_289624pow_tensor_scalar_kernelERNS_18TensorIteratorBaseERKN3c106ScalarEENKUlvE_clEvENKUlvE_clEvEUlNS6_7complexIdEEE0_EEvS5_RKT_EUliE_EEviT1_:
.text._ZN2at6native18elementwise_kernelILi128ELi4EZNS0_15gpu_kernel_implIZZZNS0_50_GLOBAL__N__2680c7bb_12_PowKernel_cu_140f0503_289624pow_tensor_scalar_kernelERNS_18TensorIteratorBaseERKN3c106ScalarEENKUlvE_clEvENKUlvE_clEvEUlNS6_7complexIdEEE0_EEvS5_RKT_EUliE_EEviT1_:
[----:B------:R-:W0:Y:S01]  /*0000*/  LDC R1, c[0x0][0x28] ;  /* 0x00000a00ff017b82 */ /* 0x000e220000000800 */
[----:B------:R-:W1:Y:S01]  /*0010*/  S2R R16, SR_CTAID.X ;  /* 0x0000000000107919 */ /* 0x000e620000002500 */
[----:B------:R-:W-:Y:S01]  /*0020*/  ULDC UR4, c[0x0][0x210] ;  /* 0x0000840000047ab9 */ /* 0x000fe20000000800 */
[----:B------:R-:W-:Y:S01]  /*0030*/  ULDC.64 UR36, c[0x0][0x208] ;  /* 0x0000820000247ab9 */ /* 0x000fe20000000a00 */
[----:B------:R-:W-:Y:S01]  /*0040*/  BSSY B6, `(.L_x_30090) ;  /* 0x0000cfe000067945 */ /* 0x000fe20003800000 */
[----:B------:R-:W1:Y:S01]  /*0050*/  S2R R0, SR_TID.X ;  /* 0x0000000000007919 */ /* 0x000e620000002100 */
[----:B0-----:R-:W-:Y:S02]  /*0060*/  VIADD R1, R1, 0xffffffd8 ;  /* 0xffffffd801017836 */ /* 0x001fe40000000000 */
[----:B-1----:R-:W-:-:S05]  /*0070*/  IMAD R16, R16, 0x200, R0 ;  /* 0x0000020010107824 */ /* 0x002fca00078e0200 */
[----:B------:R-:W-:-:S13]  /*0080*/  ISETP.GE.AND P0, PT, R16, UR4, PT ;  /* 0x0000000410007c0c */ /* 0x000fda000bf06270 */
[----:B------:R-:W-:Y:S05]  /*0090*/  @P0 BRA `(.L_x_30091) ;  /* 0x000000cc00e00947 */ /* 0x000fea0003800000 */
        /* <DEDUP_REMOVED lines=304> */
.L_x_30092:
        /* <DEDUP_REMOVED lines=19> */
[----:B------:R-:W-:Y:S01]  /*14d0*/  CS2R R10, SRZ ;  /* 0x00000000000a7805 */ /* 0x000fe2000001ff00 */
[----:B--2---:R0:W1:Y:S01]  /*14e0*/  I2F.F64.S16 R8, R2 ;  /* 0x0000000200087312 */ /* 0x0040620000101c00 */
[----:B------:R-:W-:Y:S05]  /*14f0*/  BRA `(.L_x_30098) ;  /* 0x0000000c00dc7947 */ /* 0x000fea0003800000 */
.L_x_30096:
[----:B------:R-:W2:Y:S01]  /*1500*/  LDG.E.U8 R2, desc[UR36][R2.64] ;  /* 0x0000002402027981 */ /* 0x000ea2000c1e1100 */
[----:B------:R-:W-:Y:S01]  /*1510*/  CS2R R10, SRZ ;  /* 0x00000000000a7805 */ /* 0x000fe2000001ff00 */
[----:B--2---:R0:W1:Y:S01]  /*1520*/  I2F.F64.U16 R8, R2 ;  /* 0x0000000200087312 */ /* 0x0040620000101800 */
[----:B------:R-:W-:Y:S05]  /*1530*/  BRA `(.L_x_30098) ;  /* 0x0000000c00cc7947 */ /* 0x000fea0003800000 */
.L_x_30095:
[----:B------:R-:W-:-:S13]  /*1540*/  ISETP.NE.AND P0, PT, R4, 0x2, PT ;  /* 0x000000020400780c */ /* 0x000fda0003f05270 */
[----:B------:R-:W-:Y:S05]  /*1550*/  @!P0 BRA `(.L_x_30099) ;  /* 0x0000000000308947 */ /* 0x000fea0003800000 */
[----:B------:R-:W-:-:S13]  /*1560*/  ISETP.NE.AND P0, PT, R4, 0x3, PT ;  /* 0x000000030400780c */ /* 0x000fda0003f05270 */
[----:B------:R-:W-:Y:S05]  /*1570*/  @!P0 BRA `(.L_x_30100) ;  /* 0x0000000000188947 */ /* 0x000fea0003800000 */
[----:B------:R-:W-:-:S13]  /*1580*/  ISETP.NE.AND P0, PT, R4, 0x4, PT ;  /* 0x000000040400780c */ /* 0x000fda0003f05270 */
[----:B------:R-:W-:Y:S05]  /*1590*/  @P0 BRA `(.L_x_30097) ;  /* 0x0000000c004c0947 */ /* 0x000fea0003800000 */
[----:B------:R-:W2:Y:S01]  /*15a0*/  LDG.E.64 R8, desc[UR36][R2.64] ;  /* 0x0000002402087981 */ /* 0x000ea2000c1e1b00 */
[----:B------:R-:W-:Y:S01]  /*15b0*/  CS2R R10, SRZ ;  /* 0x00000000000a7805 */ /* 0x000fe2000001ff00 */
[----:B--2---:R-:W0:Y:S01]  /*15c0*/  I2F.F64.S64 R8, R8 ;  /* 0x0000000800087312 */ /* 0x004e220000301c00 */
[----:B------:R-:W-:Y:S05]  /*15d0*/  BRA `(.L_x_30098) ;  /* 0x0000000c00a47947 */ /* 0x000fea0003800000 */
.L_x_30100:
[----:B------:R-:W2:Y:S01]  /*15e0*/  LDG.E R2, desc[UR36][R2.64] ;  /* 0x0000002402027981 */ /* 0x000ea2000c1e1900 */
[----:B------:R-:W-:Y:S01]  /*15f0*/  CS2R R10, SRZ ;  /* 0x00000000000a7805 */ /* 0x000fe2000001ff00 */
[----:B--2---:R0:W1:Y:S01]  /*1600*/  I2F.F64 R8, R2 ;  /* 0x0000000200087312 */ /* 0x0040620000201c00 */
[----:B------:R-:W-:Y:S05]  /*1610*/  BRA `(.L_x_30098) ;  /* 0x0000000c00947947 */ /* 0x000fea0003800000 */
.L_x_30099:
[----:B------:R-:W2:Y:S01]  /*1620*/  LDG.E.U16 R2, desc[UR36][R2.64] ;  /* 0x0000002402027981 */ /* 0x000ea2000c1e1500 */
[----:B------:R-:W-:Y:S01]  /*1630*/  CS2R R10, SRZ ;  /* 0x00000000000a7805 */ /* 0x000fe2000001ff00 */
[----:B--2---:R0:W1:Y:S01]  /*1640*/  I2F.F64.S16 R8, R2 ;  /* 0x0000000200087312 */ /* 0x0040620000101c00 */
[----:B------:R-:W-:Y:S05]  /*1650*/  BRA `(.L_x_30098) ;  /* 0x0000000c00847947 */ /* 0x000fea0003800000 */
.L_x_30094:
[----:B------:R-:W-:-:S13]  /*1660*/  ISETP.GT.AND P0, PT, R4, 0x6, PT ;  /* 0x000000060400780c */ /* 0x000fda0003f04270 */
[----:B------:R-:W-:Y:S05]  /*1670*/  @P0 BRA `(.L_x_30101) ;  /* 0x00000000003c0947 */ /* 0x000fea0003800000 */
[----:B------:R-:W-:-:S13]  /*1680*/  ISETP.NE.AND P0, PT, R4, 0x5, PT ;  /* 0x000000050400780c */ /* 0x000fda0003f05270 */
[----:B------:R-:W-:Y:S05]  /*1690*/  @!P0 BRA `(.L_x_30102) ;  /* 0x00000000001c8947 */ /* 0x000fea0003800000 */
[----:B------:R-:W-:-:S13]  /*16a0*/  ISETP.NE.AND P0, PT, R4, 0x6, PT ;  /* 0x000000060400780c */ /* 0x000fda0003f05270 */
[----:B------:R-:W-:Y:S05]  /*16b0*/  @P0 BRA `(.L_x_30097) ;  /* 0x0000000c00040947 */ /* 0x000fea0003800000 */
[----:B------:R-:W2:Y:S01]  /*16c0*/  LDG.E R8, desc[UR36][R2.64] ;  /* 0x0000002402087981 */ /* 0x000ea2000c1e1900 */
[----:B------:R-:W-:Y:S01]  /*16d0*/  CS2R R10, SRZ ;  /* 0x00000000000a7805 */ /* 0x000fe2000001ff00 */
[----:B--2---:R-:W-:-:S06]  /*16e0*/  FMUL.FTZ R8, R8, 1 ;  /* 0x3f80000008087820 */ /* 0x004fcc0000410000 */
[----:B------:R-:W0:Y:S01]  /*16f0*/  F2F.F64.F32 R8, R8 ;  /* 0x0000000800087310 */ /* 0x000e220000201800 */
[----:B------:R-:W-:Y:S05]  /*1700*/  BRA `(.L_x_30098) ;  /* 0x0000000c00587947 */ /* 0x000fea0003800000 */
.L_x_30102:
[----:B------:R-:W2:Y:S01]  /*1710*/  LDG.E.U16 R0, desc[UR36][R2.64] ;  /* 0x0000002402007981 */ /* 0x000ea2000c1e1500 */
[----:B------:R-:W-:Y:S01]  /*1720*/  CS2R R10, SRZ ;  /* 0x00000000000a7805 */ /* 0x000fe2000001ff00 */
[----:B--2---:R-:W-:-:S05]  /*1730*/  HADD2.F32 R0, -RZ, R0.H0_H0 ;  /* 0x20000000ff007230 */ /* 0x004fca0000004100 */
[----:B------:R-:W-:-:S04]  /*1740*/  FMUL.FTZ R0, R0, 1 ;  /* 0x3f80000000007820 */ /* 0x000fc80000410000 */
[----:B------:R0:W1:Y:S01]  /*1750*/  F2F.F64.F32 R8, R0 ;  /* 0x0000000000087310 */ /* 0x0000620000201800 */
[----:B------:R-:W-:Y:S05]  /*1760*/  BRA `(.L_x_30098) ;  /* 0x0000000c00407947 */ /* 0x000fea0003800000 */
.L_x_30101:
[----:B------:R-:W-:-:S13]  /*1770*/  ISETP.NE.AND P0, PT, R4, 0x7, PT ;  /* 0x000000070400780c */ /* 0x000fda0003f05270 */
[----:B------:R-:W-:Y:S05]  /*1780*/  @!P0 BRA `(.L_x_30103) ;  /* 0x0000000000488947 */ /* 0x000fea0003800000 */
[----:B------:R-:W-:-:S13]  /*1790*/  ISETP.NE.AND P0, PT, R4, 0x8, PT ;  /* 0x000000080400780c */ /* 0x000fda0003f05270 */
[----:B------:R-:W-:Y:S05]  /*17a0*/  @!P0 BRA `(.L_x_30104) ;  /* 0x0000000000208947 */ /* 0x000fea0003800000 */
[----:B------:R-:W-:-:S13]  /*17b0*/  ISETP.NE.AND P0, PT, R4, 0x9, PT ;  /* 0x000000090400780c */ /* 0x000fda0003f05270 */
[----:B------:R-:W-:Y:S05]  /*17c0*/  @P0 BRA `(.L_x_30097) ;  /* 0x0000000800c00947 */ /* 0x000fea0003800000 */
[----:B------:R-:W2:Y:S02]  /*17d0*/  LDG.E.64 R2, desc[UR36][R2.64] ;  /* 0x0000002402027981 */ /* 0x000ea4000c1e1b00 */
[----:B--2---:R-:W-:Y:S01]  /*17e0*/  FMUL.FTZ R3, R3, 1 ;  /* 0x3f80000003037820 */ /* 0x004fe20000410000 */
[----:B------:R-:W-:-:S03]  /*17f0*/  FMUL.FTZ R2, R2, 1 ;  /* 0x3f80000002027820 */ /* 0x000fc60000410000 */
[----:B------:R0:W1:Y:S08]  /*1800*/  F2F.F64.F32 R10, R3 ;  /* 0x00000003000a7310 */ /* 0x0000700000201800 */
[----:B------:R0:W2:Y:S01]  /*1810*/  F2F.F64.F32 R8, R2 ;  /* 0x0000000200087310 */ /* 0x0000a20000201800 */
[----:B------:R-:W-:Y:S05]  /*1820*/  BRA `(.L_x_30098) ;  /* 0x0000000c00107947 */ /* 0x000fea0003800000 */
.L_x_30104:
[----:B------:R-:W2:Y:S02]  /*1830*/  LDG.E R0, desc[UR36][R2.64] ;  /* 0x0000002402007981 */ /* 0x000ea4000c1e1900 */
[--C-:B--2---:R-:W-:Y:S02]  /*1840*/  HADD2.F32 R2, -RZ, R0.reuse.H1_H1 ;  /* 0x30000000ff027230 */ /* 0x104fe40000004100 */
[----:B------:R-:W-:-:S03]  /*1850*/  HADD2.F32 R0, -RZ, R0.H0_H0 ;  /* 0x20000000ff007230 */ /* 0x000fc60000004100 */
[----:B------:R-:W-:Y:S02]  /*1860*/  FMUL.FTZ R2, R2, 1 ;  /* 0x3f80000002027820 */ /* 0x000fe40000410000 */
[----:B------:R-:W-:Y:S02]  /*1870*/  FMUL.FTZ R0, R0, 1 ;  /* 0x3f80000000007820 */ /* 0x000fe40000410000 */
[----:B------:R0:W1:Y:S08]  /*1880*/  F2F.F64.F32 R10, R2 ;  /* 0x00000002000a7310 */ /* 0x0000700000201800 */
[----:B------:R0:W2:Y:S01]  /*1890*/  F2F.F64.F32 R8, R0 ;  /* 0x0000000000087310 */ /* 0x0000a20000201800 */
[----:B------:R-:W-:Y:S05]  /*18a0*/  BRA `(.L_x_30098) ;  /* 0x0000000800f07947 */ /* 0x000fea0003800000 */
.L_x_30103:
[----:B------:R0:W5:Y:S01]  /*18b0*/  LDG.E.64 R8, desc[UR36][R2.64] ;  /* 0x0000002402087981 */ /* 0x000162000c1e1b00 */
[----:B------:R-:W-:Y:S01]  /*18c0*/  CS2R R10, SRZ ;  /* 0x00000000000a7805 */ /* 0x000fe2000001ff00 */
[----:B------:R-:W-:Y:S06]  /*18d0*/  BRA `(.L_x_30098) ;  /* 0x0000000800e47947 */ /* 0x000fec0003800000 */
.L_x_30093:
        /* <DEDUP_REMOVED lines=9> */
[----:B------:R-:W-:Y:S02]  /*1970*/  CS2R R10, SRZ ;  /* 0x00000000000a7805 */ /* 0x000fe4000001ff00 */
[----:B--2---:R-:W-:-:S04]  /*1980*/  ISETP.NE.AND P0, PT, R2, RZ, PT ;  /* 0x000000ff0200720c */ /* 0x004fc80003f05270 */
[----:B------:R-:W-:-:S05]  /*1990*/  FSEL R8, RZ, 1.875, !P0 ;  /* 0x3ff00000ff087808 */ /* 0x000fca0004000000 */
[----:B------:R-:W-:Y:S02]  /*19a0*/  IMAD.MOV.U32 R9, RZ, RZ, R8 ;  /* 0x000000ffff097224 */ /* 0x000fe400078e0008 */
[----:B------:R-:W-:Y:S01]  /*19b0*/  IMAD.MOV.U32 R8, RZ, RZ, RZ ;  /* 0x000000ffff087224 */ /* 0x000fe200078e00ff */
[----:B------:R-:W-:Y:S06]  /*19c0*/  BRA `(.L_x_30098) ;  /* 0x0000000800a87947 */ /* 0x000fec0003800000 */
.L_x_30107:
[----:B------:R0:W5:Y:S01]  /*19d0*/  LDG.E.128 R8, desc[UR36][R2.64] ;  /* 0x0000002402087981 */ /* 0x000162000c1e1d00 */
[----:B------:R-:W-:Y:S05]  /*19e0*/  BRA `(.L_x_30098) ;  /* 0x0000000800a07947 */ /* 0x000fea0003800000 */
.L_x_30106:
        /* <DEDUP_REMOVED lines=8> */
[----:B------:R-:W-:Y:S01]  /*1a70*/  CS2R R10, SRZ ;  /* 0x00000000000a7805 */ /* 0x000fe2000001ff00 */
        /* <DEDUP_REMOVED lines=8> */
[----:B------:R-:W-:-:S05]  /*1b00*/  SEL R3, R3, RZ, P0 ;  /* 0x000000ff03037207 */ /* 0x000fca0000000000 */
[----:B------:R-:W-:Y:S01]  /*1b10*/  IMAD R5, R3, R5, 0x3c000000 ;  /* 0x3c00000003057424 */ /* 0x000fe200078e0205 */
[C---:B------:R-:W-:Y:S01]  /*1b20*/  SHF.L.U32 R3, R2.reuse, R3, RZ ;  /* 0x0000000302037219 */ /* 0x040fe200000006ff */
        /* <DEDUP_REMOVED lines=9> */
.L_x_30109:
[----:B------:R-:W2:Y:S01]  /*1bc0*/  LDG.E.U8 R3, desc[UR36][R2.64] ;  /* 0x0000002402037981 */ /* 0x000ea2000c1e1100 */
[----:B------:R-:W-:Y:S01]  /*1bd0*/  CS2R R10, SRZ ;  /* 0x00000000000a7805 */ /* 0x000fe2000001ff00 */
        /* <DEDUP_REMOVED lines=14> */
.L_x_30108:
[----:B------:R-:W2:Y:S01]  /*1cc0*/  LDG.E.U16 R0, desc[UR36][R2.64] ;  /* 0x0000002402007981 */ /* 0x000ea2000c1e1500 */
[----:B------:R-:W-:Y:S01]  /*1cd0*/  CS2R R10, SRZ ;  /* 0x00000000000a7805 */ /* 0x000fe2000001ff00 */
[----:B--2---:R-:W-:-:S04]  /*1ce0*/  IMAD.U32 R0, R0, 0x10000, RZ ;  /* 0x0001000000007824 */ /* 0x004fc800078e00ff */
[----:B------:R-:W-:-:S04]  /*1cf0*/  FMUL.FTZ R0, R0, 1 ;  /* 0x3f80000000007820 */ /* 0x000fc80000410000 */
[----:B------:R0:W1:Y:S01]  /*1d00*/  F2F.F64.F32 R8, R0 ;  /* 0x0000000000087310 */ /* 0x0000620000201800 */
[----:B------:R-:W-:Y:S05]  /*1d10*/  BRA `(.L_x_30098) ;  /* 0x0000000400d47947 */ /* 0x000fea0003800000 */
.L_x_30105:
        /* <DEDUP_REMOVED lines=9> */
[----:B------:R-:W-:Y:S01]  /*1db0*/  CS2R R10, SRZ ;  /* 0x00000000000a7805 */ /* 0x000fe2000001ff00 */
[----:B--2---:R0:W1:Y:S01]  /*1dc0*/  I2F.F64.U16 R8, R2 ;  /* 0x0000000200087312 */ /* 0x0040620000101800 */
[----:B------:R-:W-:Y:S05]  /*1dd0*/  BRA `(.L_x_30098) ;  /* 0x0000000400a47947 */ /* 0x000fea0003800000 */
.L_x_30112:
        /* <DEDUP_REMOVED lines=21> */
.L_x_30116:
[----:B------:R-:W-:Y:S05]  /*1f30*/  BSYNC B1 ;  /* 0x0000000000017941 */ /* 0x000fea0003800000 */
.L_x_30115:
[----:B------:R-:W-:Y:S01]  /*1f40*/  IMAD.SHL.U32 R2, R2, 0x100000, RZ ;  /* 0x0010000002027824 */ /* 0x000fe200078e00ff */
[----:B------:R-:W-:-:S04]  /*1f50*/  LEA R0, R0, 0x3b800000, 0x17 ;  /* 0x3b80000000007811 */ /* 0x000fc800078eb8ff */
[----:B------:R-:W-:-:S07]  /*1f60*/  LOP3.LUT R0, R0, R2, R5, 0xfe, !PT ;  /* 0x0000000200007212 */ /* 0x000fce00078efe05 */
.L_x_30114:
[----:B------:R-:W-:Y:S05]  /*1f70*/  BSYNC B0 ;  /* 0x0000000000007941 */ /* 0x000fea0003800000 */
.L_x_30113:
[----:B------:R-:W-:Y:S01]  /*1f80*/  FMUL.FTZ R0, R0, 1 ;  /* 0x3f80000000007820 */ /* 0x000fe20000410000 */
[----:B------:R-:W-:-:S03]  /*1f90*/  CS2R R10, SRZ ;  /* 0x00000000000a7805 */ /* 0x000fc6000001ff00 */
[----:B------:R2:W3:Y:S01]  /*1fa0*/  F2F.F64.F32 R8, R0 ;  /* 0x0000000000087310 */ /* 0x0004e20000201800 */
[----:B------:R-:W-:Y:S05]  /*1fb0*/  BRA `(.L_x_30098) ;  /* 0x00000004002c7947 */ /* 0x000fea0003800000 */
.L_x_30111:
        /* <DEDUP_REMOVED lines=21> */
.L_x_30120:
[----:B------:R-:W-:Y:S05]  /*2110*/  BSYNC B1 ;  /* 0x0000000000017941 */ /* 0x000fea0003800000 */
.L_x_30119:
[----:B------:R-:W-:Y:S01]  /*2120*/  IMAD.SHL.U32 R2, R2, 0x200000, RZ ;  /* 0x0020000002027824 */ /* 0x000fe200078e00ff */
[----:B------:R-:W-:-:S04]  /*2130*/  LEA R0, R0, 0x37800000, 0x17 ;  /* 0x3780000000007811 */ /* 0x000fc800078eb8ff */
[----:B------:R-:W-:-:S07]  /*2140*/  LOP3.LUT R0, R0, R2, R5, 0xfe, !PT ;  /* 0x0000000200007212 */ /* 0x000fce00078efe05 */
.L_x_30118:
[----:B------:R-:W-:Y:S05]  /*2150*/  BSYNC B0 ;  /* 0x0000000000007941 */ /* 0x000fea0003800000 */
.L_x_30117:
[----:B------:R-:W-:Y:S01]  /*2160*/  FMUL.FTZ R0, R0, 1 ;  /* 0x3f80000000007820 */ /* 0x000fe20000410000 */
[----:B------:R-:W-:-:S03]  /*2170*/  CS2R R10, SRZ ;  /* 0x00000000000a7805 */ /* 0x000fc6000001ff00 */
[----:B------:R4:W0:Y:S01]  /*2180*/  F2F.F64.F32 R8, R0 ;  /* 0x0000000000087310 */ /* 0x0008220000201800 */
[----:B------:R-:W-:Y:S05]  /*2190*/  BRA `(.L_x_30098) ;  /* 0x0000000000b47947 */ /* 0x000fea0003800000 */
.L_x_30110:
        /* <DEDUP_REMOVED lines=14> */
.L_x_30124:
[----:B------:R-:W-:Y:S05]  /*2280*/  BSYNC B0 ;  /* 0x0000000000007941 */ /* 0x000fea0003800000 */
.L_x_30123:
[----:B------:R-:W-:Y:S01]  /*2290*/  FMUL.FTZ R0, R0, 1 ;  /* 0x3f80000000007820 */ /* 0x000fe20000410000 */
[----:B------:R-:W-:-:S03]  /*22a0*/  CS2R R10, SRZ ;  /* 0x00000000000a7805 */ /* 0x000fc6000001ff00 */
[----:B------:R0:W1:Y:S01]  /*22b0*/  F2F.F64.F32 R8, R0 ;  /* 0x0000000000087310 */ /* 0x0000620000201800 */
[----:B------:R-:W-:Y:S05]  /*22c0*/  BRA `(.L_x_30098) ;  /* 0x0000000000687947 */ /* 0x000fea0003800000 */
.L_x_30097:
        /* <DEDUP_REMOVED lines=16> */
.L_x_30125:
[----:B------:R-:W-:Y:S02]  /*23d0*/  CS2R R8, SRZ ;  /* 0x0000000000087805 */ /* 0x000fe4000001ff00 */
[----:B------:R-:W-:Y:S01]  /*23e0*/  CS2R R10, SRZ ;  /* 0x00000000000a7805 */ /* 0x000fe2000001ff00 */
[----:B------:R-:W-:Y:S06]  /*23f0*/  BRA `(.L_x_30098) ;  /* 0x00000000001c7947 */ /* 0x000fec0003800000 */
.L_x_30122:
[----:B------:R-:W2:Y:S01]  /*2400*/  LDG.E.64 R8, desc[UR36][R2.64] ;  /* 0x0000002402087981 */ /* 0x000ea2000c1e1b00 */
[----:B------:R-:W-:Y:S01]  /*2410*/  CS2R R10, SRZ ;  /* 0x00000000000a7805 */ /* 0x000fe2000001ff00 */
[----:B--2---:R-:W0:Y:S01]  /*2420*/  I2F.F64.U64 R8, R8 ;  /* 0x0000000800087312 */ /* 0x004e220000301800 */
[----:B------:R-:W-:Y:S05]  /*2430*/  BRA `(.L_x_30098) ;  /* 0x00000000000c7947 */ /* 0x000fea0003800000 */
.L_x_30121:
[----:B------:R-:W2:Y:S01]  /*2440*/  LDG.E R2, desc[UR36][R2.64] ;  /* 0x0000002402027981 */ /* 0x000ea2000c1e1900 */
[----:B------:R-:W-:Y:S01]  /*2450*/  CS2R R10, SRZ ;  /* 0x00000000000a7805 */ /* 0x000fe2000001ff00 */
[----:B--2---:R0:W1:Y:S06]  /*2460*/  I2F.F64.U32 R8, R2 ;  /* 0x0000000200087312 */ /* 0x00406c0000201800 */
.L_x_30098:
[----:B0123-5:R-:W-:Y:S01]  /*2470*/  DSETP.NAN.AND P0, PT, R8, R10, PT ;  /* 0x0000000a0800722a */ /* 0x02ffe20003f08000 */
[----:B------:R-:W-:Y:S01]  /*2480*/  BSSY B1, `(.L_x_30126) ;  /* 0x0000785000017945 */ /* 0x000fe20003800000 */
[----:B------:R-:W-:-:S12]  /*2490*/  DADD R18, -RZ, |R8| ;  /* 0x00000000ff127229 */ /* 0x000fd80000000508 */
[----:B------:R-:W-:Y:S05]  /*24a0*/  @P0 BRA `(.L_x_30127) ;  /* 0x0000006800c40947 */ /* 0x000fea0003800000 */
[--C-:B------:R-:W-:Y:S01]  /*24b0*/  DADD R14, -RZ, |R10|.reuse ;  /* 0x00000000ff0e7229 */ /* 0x100fe2000000050a */
[----:B------:R-:W-:Y:S01]  /*24c0*/  UMOV UR4, 0x85ebc8a0 ;  /* 0x85ebc8a000047882 */ /* 0x000fe20000000000 */
[----:B------:R-:W-:Y:S01]  /*24d0*/  DSETP.GEU.AND P1, PT, |R8|, |R10|, PT ;  /* 0x4000000a0800722a */ /* 0x000fe20003f2e200 */
[----:B------:R-:W-:-:S07]  /*24e0*/  UMOV UR5, 0x7fd1ccf3 ;  /* 0x7fd1ccf300057882 */ /* 0x000fce0000000000 */
[----:B------:R-:W-:Y:S02]  /*24f0*/  FSEL R6, R18, R14, !P1 ;  /* 0x0000000e12067208 */ /* 0x000fe40004800000 */
[----:B------:R-:W-:Y:S02]  /*2500*/  FSEL R7, R19, R15, !P1 ;  /* 0x0000000f13077208 */ /* 0x000fe40004800000 */
[----:B------:R-:W-:Y:S02]  /*2510*/  FSEL R12, R14, R18, !P1 ;  /* 0x000000120e0c7208 */ /* 0x000fe40004800000 */
[----:B------:R-:W-:Y:S02]  /*2520*/  FSEL R13, R15, R19, !P1 ;  /* 0x000000130f0d7208 */ /* 0x000fe40004800000 */
[----:B------:R-:W-:-:S14]  /*2530*/  DSETP.GT.AND P0, PT, R6, UR4, PT ;  /* 0x0000000406007e2a */ /* 0x000fdc000bf04000 */
[----:B------:R-:W-:Y:S05]  /*2540*/  @P0 BRA `(.L_x_30128) ;  /* 0x00000058000c0947 */ /* 0x000fea0003800000 */
[----:B------:R-:W-:-:S14]  /*2550*/  DSETP.NEU.AND P0, PT, R12, 1, PT ;  /* 0x3ff000000c00742a */ /* 0x000fdc0003f0d000 */
[----:B------:R-:W-:Y:S05]  /*2560*/  @!P0 BRA `(.L_x_30129) ;  /* 0x0000004400288947 */ /* 0x000fea0003800000 */
[----:B------:R-:W-:Y:S01]  /*2570*/  UMOV UR4, 0x4ad4b81f ;  /* 0x4ad4b81f00047882 */ /* 0x000fe20000000000 */
[----:B------:R-:W-:Y:S02]  /*2580*/  UMOV UR5, 0x358dee7a ;  /* 0x358dee7a00057882 */ /* 0x000fe40000000000 */
[----:B------:R-:W-:-:S06]  /*2590*/  DSETP.GEU.AND P0, PT, R6, UR4, PT ;  /* 0x0000000406007e2a */ /* 0x000fcc000bf0e000 */
[----:B------:R-:W-:Y:S01]  /*25a0*/  DSETP.LT.OR P0, PT, R12, UR4, !P0 ;  /* 0x000000040c007e2a */ /* 0x000fe2000c701400 */
[----:B------:R-:W-:Y:S01]  /*25b0*/  UMOV UR4, 0xc57e649a ;  /* 0xc57e649a00047882 */ /* 0x000fe20000000000 */
[----:B------:R-:W-:-:S04]  /*25c0*/  UMOV UR5, 0x4a511b0e ;  /* 0x4a511b0e00057882 */ /* 0x000fc80000000000 */
[----:B------:R-:W-:-:S06]  /*25d0*/  DSETP.GT.OR P0, PT, R12, UR4, P0 ;  /* 0x000000040c007e2a */ /* 0x000fcc0008704400 */
[----:B------:R-:W-:-:S14]  /*25e0*/  DSETP.GT.OR P0, PT, R6, UR4, P0 ;  /* 0x0000000406007e2a */ /* 0x000fdc0008704400 */
[----:B------:R-:W-:Y:S05]  /*25f0*/  @P0 BRA `(.L_x_30130) ;  /* 0x0000003400480947 */ /* 0x000fea0003800000 */
[----:B------:R-:W-:-:S14]  /*2600*/  DSETP.GE.AND P0, PT, R12, 1, PT ;  /* 0x3ff000000c00742a */ /* 0x000fdc0003f06000 */
[----:B------:R-:W-:Y:S05]  /*2610*/  @!P0 BRA `(.L_x_30131) ;  /* 0x0000001000148947 */ /* 0x000fea0003800000 */
[C---:B------:R-:W-:Y:S01]  /*2620*/  DADD R2, R12.reuse, -1 ;  /* 0xbff000000c027429 */ /* 0x040fe20000000000 */
[----:B------:R-:W-:Y:S01]  /*2630*/  BSSY B2, `(.L_x_30132) ;  /* 0x0000090000027945 */ /* 0x000fe20003800000 */
[----:B------:R-:W-:-:S08]  /*2640*/  DADD R4, R12, 1 ;  /* 0x3ff000000c047429 */ /* 0x000fd00000000000 */
[----:B------:R-:W-:-:S08]  /*2650*/  DMUL R2, R2, R4 ;  /* 0x0000000402027228 */ /* 0x000fd00000000000 */
[----:B------:R-:W-:-:S10]  /*2660*/  DFMA R18, R6, R6, R2 ;  /* 0x000000060612722b */ /* 0x000fd40000000002 */
[C---:B------:R-:W-:Y:S02]  /*2670*/  FSETP.GEU.FTZ.AND P2, PT, R19.reuse, 1.7916666269302368164, PT ;  /* 0x3fe555551300780b */ /* 0x040fe40003f5e000 */
[----:B------:R-:W-:-:S13]  /*2680*/  FSETP.GT.FTZ.AND P0, PT, R19, -1.6999999284744262695, PT ;  /* 0xbfd999991300780b */ /* 0x000fda0003f14000 */
[----:B------:R-:W-:Y:S05]  /*2690*/  @P0 BRA !P2, `(.L_x_30133) ;  /* 0x0000000400540947 */ /* 0x000fea0005000000 */
[----:B------:R-:W-:Y:S01]  /*26a0*/  DADD R18, R18, 1 ;  /* 0x3ff0000012127429 */ /* 0x000fe20000000000 */
[----:B------:R-:W-:-:S09]  /*26b0*/  IMAD.MOV.U32 R22, RZ, RZ, -0x3ff ;  /* 0xfffffc01ff167424 */ /* 0x000fd200078e00ff */
[----:B------:R-:W-:Y:S01]  /*26c0*/  ISETP.GT.AND P0, PT, R19, 0xfffff, PT ;  /* 0x000fffff1300780c */ /* 0x000fe20003f04270 */
[----:B------:R-:W-:Y:S02]  /*26d0*/  IMAD.MOV.U32 R2, RZ, RZ, R18 ;  /* 0x000000ffff027224 */ /* 0x000fe400078e0012 */
[--C-:B------:R-:W-:Y:S02]  /*26e0*/  IMAD.MOV.U32 R3, RZ, RZ, R19.reuse ;  /* 0x000000ffff037224 */ /* 0x100fe400078e0013 */
[----:B----4-:R-:W-:-:S08]  /*26f0*/  IMAD.MOV.U32 R0, RZ, RZ, R19 ;  /* 0x000000ffff007224 */ /* 0x010fd000078e0013 */
[----:B------:R-:W-:Y:S01]  /*2700*/  @!P0 DMUL R2, R2, 1.80143985094819840000e+16 ;  /* 0x4350000002028828 */ /* 0x000fe20000000000 */
[----:B------:R-:W-:-:S09]  /*2710*/  @!P0 IMAD.MOV.U32 R22, RZ, RZ, -0x435 ;  /* 0xfffffbcbff168424 */ /* 0x000fd200078e00ff */
[----:B------:R-:W-:-:S04]  /*2720*/  @!P0 IMAD.MOV.U32 R0, RZ, RZ, R3 ;  /* 0x000000ffff008224 */ /* 0x000fc800078e0003 */
[----:B------:R-:W-:-:S05]  /*2730*/  VIADD R4, R0, 0xffffffff ;  /* 0xffffffff00047836 */ /* 0x000fca0000000000 */
[----:B------:R-:W-:-:S13]  /*2740*/  ISETP.GE.U32.AND P2, PT, R4, 0x7fefffff, PT ;  /* 0x7fefffff0400780c */ /* 0x000fda0003f46070 */
[----:B------:R-:W-:Y:S01]  /*2750*/  @P2 IMAD.MOV.U32 R4, RZ, RZ, 0x0 ;  /* 0x00000000ff042424 */ /* 0x000fe200078e00ff */
[----:B------:R-:W-:Y:S01]  /*2760*/  @P2 FSETP.NEU.FTZ.AND P3, PT, R3, RZ, PT ;  /* 0x000000ff0300220b */ /* 0x000fe20003f7d000 */
[----:B------:R-:W-:-:S06]  /*2770*/  @P2 IMAD.MOV.U32 R5, RZ, RZ, 0x7ff00000 ;  /* 0x7ff00000ff052424 */ /* 0x000fcc00078e00ff */
[----:B------:R-:W-:Y:S01]  /*2780*/  @P2 DFMA R4, R2, R4, +INF ;  /* 0x7ff000000204242b */ /* 0x000fe20000000004 */
[----:B------:R-:W-:Y:S02]  /*2790*/  IMAD.MOV.U32 R3, RZ, RZ, R18 ;  /* 0x000000ffff037224 */ /* 0x000fe400078e0012 */
[----:B------:R-:W-:-:S07]  /*27a0*/  @!P0 IMAD.MOV.U32 R3, RZ, RZ, R2 ;  /* 0x000000ffff038224 */ /* 0x000fce00078e0002 */
[----:B------:R-:W-:Y:S02]  /*27b0*/  @P2 FSEL R18, R4, RZ, P3 ;  /* 0x000000ff04122208 */ /* 0x000fe40001800000 */
[----:B------:R-:W-:Y:S01]  /*27c0*/  @P2 FSEL R19, R5, -QNAN , P3 ;  /* 0xfff0000005132808 */ /* 0x000fe20001800000 */
[----:B------:R-:W-:Y:S06]  /*27d0*/  @P2 BRA `(.L_x_30134) ;  /* 0x0000000400d42947 */ /* 0x000fec0003800000 */
[----:B------:R-:W-:Y:S01]  /*27e0*/  LOP3.LUT R2, R0, 0x800fffff, RZ, 0xc0, !PT ;  /* 0x800fffff00027812 */ /* 0x000fe200078ec0ff */
[----:B------:R-:W-:Y:S01]  /*27f0*/  IMAD.MOV.U32 R14, RZ, RZ, RZ ;  /* 0x000000ffff0e7224 */ /* 0x000fe200078e00ff */
[----:B------:R-:W-:Y:S01]  /*2800*/  UMOV UR4, 0x3ae80f1e ;  /* 0x3ae80f1e00047882 */ /* 0x000fe20000000000 */
[----:B------:R-:W-:Y:S01]  /*2810*/  IMAD.MOV.U32 R20, RZ, RZ, -0x748574fc ;  /* 0x8b7a8b04ff147424 */ /* 0x000fe200078e00ff */
[----:B------:R-:W-:Y:S01]  /*2820*/  LOP3.LUT R2, R2, 0x3ff00000, RZ, 0xfc, !PT ;  /* 0x3ff0000002027812 */ /* 0x000fe200078efcff */
[----:B------:R-:W-:Y:S01]  /*2830*/  IMAD.MOV.U32 R21, RZ, RZ, 0x3ed0ee25 ;  /* 0x3ed0ee25ff157424 */ /* 0x000fe200078e00ff */
[----:B------:R-:W-:Y:S01]  /*2840*/  UMOV UR5, 0x3eb1380b ;  /* 0x3eb1380b00057882 */ /* 0x000fe20000000000 */
[----:B------:R-:W-:Y:S01]  /*2850*/  LEA.HI R0, R0, R22, RZ, 0xc ;  /* 0x0000001600007211 */ /* 0x000fe200078f60ff */
[----:B------:R-:W-:Y:S01]  /*2860*/  IMAD.MOV.U32 R25, RZ, RZ, 0x43300000 ;  /* 0x43300000ff197424 */ /* 0x000fe200078e00ff */
[----:B------:R-:W-:Y:S01]  /*2870*/  ISETP.GE.AND P0, PT, R2, 0x3ff6a09f, PT ;  /* 0x3ff6a09f0200780c */ /* 0x000fe20003f06270 */
[----:B------:R-:W-:Y:S01]  /*2880*/  UMOV UR6, 0x80000000 ;  /* 0x8000000000067882 */ /* 0x000fe20000000000 */
[----:B------:R-:W-:Y:S01]  /*2890*/  LOP3.LUT R3, R3, R2, RZ, 0x3c, !PT ;  /* 0x0000000203037212 */ /* 0x000fe200078e3cff */
[----:B------:R-:W-:-:S03]  /*28a0*/  UMOV UR7, 0x43300000 ;  /* 0x4330000000077882 */ /* 0x000fc60000000000 */
[----:B------:R-:W-:-:S04]  /*28b0*/  LOP3.LUT R2, R3, R2, RZ, 0x3c, !PT ;  /* 0x0000000203027212 */ /* 0x000fc800078e3cff */
[----:B------:R-:W-:-:S03]  /*28c0*/  LOP3.LUT R3, R3, R2, RZ, 0x3c, !PT ;  /* 0x0000000203037212 */ /* 0x000fc600078e3cff */
[----:B------:R-:W-:Y:S02]  /*28d0*/  @P0 VIADD R0, R0, 0x1 ;  /* 0x0000000100000836 */ /* 0x000fe40000000000 */
[----:B------:R-:W-:-:S03]  /*28e0*/  @P0 VIADD R4, R3, 0xfff00000 ;  /* 0xfff0000003040836 */ /* 0x000fc60000000000 */
[----:B------:R-:W-:Y:S01]  /*28f0*/  LOP3.LUT R24, R0, 0x80000000, RZ, 0x3c, !PT ;  /* 0x8000000000187812 */ /* 0x000fe200078e3cff */
[----:B------:R-:W-:-:S05]  /*2900*/  @P0 IMAD.MOV.U32 R3, RZ, RZ, R4 ;  /* 0x000000ffff030224 */ /* 0x000fca00078e0004 */
[----:B------:R-:W-:Y:S01]  /*2910*/  DADD R24, R24, -UR6 ;  /* 0x8000000618187e29 */ /* 0x000fe20008000000 */
[----:B------:R-:W-:Y:S01]  /*2920*/  UMOV UR6, 0xfefa39ef ;  /* 0xfefa39ef00067882 */ /* 0x000fe20000000000 */
[C---:B------:R-:W-:Y:S01]  /*2930*/  DADD R4, R2.reuse, 1 ;  /* 0x3ff0000002047429 */ /* 0x040fe20000000000 */
[----:B------:R-:W-:Y:S01]  /*2940*/  UMOV UR7, 0x3fe62e42 ;  /* 0x3fe62e4200077882 */ /* 0x000fe20000000000 */
        /* <DEDUP_REMOVED lines=16> */
[----:B------:R-:W-:Y:S02]  /*2a50*/  DFMA R22, R2, -R14, R22 ;  /* 0x8000000e0216722b */ /* 0x000fe40000000016 */
[----:B------:R-:W-:-:S03]  /*2a60*/  DFMA R2, R24, UR6, R14 ;  /* 0x0000000618027c2b */ /* 0x000fc6000800000e */
[----:B------:R-:W-:Y:S01]  /*2a70*/  DFMA R20, R18, R20, UR4 ;  /* 0x0000000412147e2b */ /* 0x000fe20008000014 */
[----:B------:R-:W-:Y:S01]  /*2a80*/  UMOV UR4, 0x2d1b5154 ;  /* 0x2d1b515400047882 */ /* 0x000fe20000000000 */
[----:B------:R-:W-:Y:S01]  /*2a90*/  UMOV UR5, 0x3f3c71c7 ;  /* 0x3f3c71c700057882 */ /* 0x000fe20000000000 */
[----:B------:R-:W-:Y:S02]  /*2aa0*/  DMUL R22, R4, R22 ;  /* 0x0000001604167228 */ /* 0x000fe40000000000 */
[----:B------:R-:W-:-:S03]  /*2ab0*/  DFMA R26, -R24, UR6, R2 ;  /* 0x00000006181a7c2b */ /* 0x000fc60008000102 */
[----:B------:R-:W-:Y:S01]  /*2ac0*/  DFMA R20, R18, R20, UR4 ;  /* 0x0000000412147e2b */ /* 0x000fe20008000014 */
[----:B------:R-:W-:Y:S01]  /*2ad0*/  UMOV UR4, 0x923be72d ;  /* 0x923be72d00047882 */ /* 0x000fe20000000000 */
[----:B------:R-:W-:-:S03]  /*2ae0*/  UMOV UR5, 0x3f624924 ;  /* 0x3f62492400057882 */ /* 0x000fc60000000000 */
[----:B------:R-:W-:-:S03]  /*2af0*/  DADD R26, -R14, R26 ;  /* 0x000000000e1a7229 */ /* 0x000fc6000000011a */
        /* <DEDUP_REMOVED lines=9> */
[----:B------:R-:W-:-:S08]  /*2b90*/  DMUL R20, R18, R20 ;  /* 0x0000001412147228 */ /* 0x000fd00000000000 */
[----:B------:R-:W-:-:S08]  /*2ba0*/  DFMA R20, R14, R20, R22 ;  /* 0x000000140e14722b */ /* 0x000fd00000000016 */
[----:B------:R-:W-:-:S08]  /*2bb0*/  DADD R20, R20, -R26 ;  /* 0x0000000014147229 */ /* 0x000fd0000000081a */
[----:B------:R-:W-:-:S08]  /*2bc0*/  DFMA R20, R24, UR4, R20 ;  /* 0x0000000418147c2b */ /* 0x000fd00008000014 */
[----:B------:R-:W-:Y:S01]  /*2bd0*/  DADD R18, R2, R20 ;  /* 0x0000000002127229 */ /* 0x000fe20000000014 */
[----:B------:R-:W-:Y:S10]  /*2be0*/  BRA `(.L_x_30134) ;  /* 0x0000000000d07947 */ /* 0x000ff40003800000 */
.L_x_30133:
[----:B------:R-:W-:Y:S01]  /*2bf0*/  DADD R20, R18, 2 ;  /* 0x4000000012147429 */ /* 0x000fe20000000000 */
[----:B------:R-:W-:Y:S01]  /*2c00*/  IMAD.MOV.U32 R2, RZ, RZ, 0x1 ;  /* 0x00000001ff027424 */ /* 0x000fe200078e00ff */
[----:B------:R-:W-:Y:S01]  /*2c10*/  FSETP.GEU.AND P2, PT, |R19|, 6.5827683646048100446e-37, PT ;  /* 0x036000001300780b */ /* 0x000fe20003f4e200 */
[----:B------:R-:W-:Y:S03]  /*2c20*/  BSSY B3, `(.L_x_30135) ;  /* 0x0000013000037945 */ /* 0x000fe60003800000 */
[----:B------:R-:W0:Y:S02]  /*2c30*/  MUFU.RCP64H R3, R21 ;  /* 0x0000001500037308 */ /* 0x000e240000001800 */
[----:B0-----:R-:W-:-:S08]  /*2c40*/  DFMA R4, -R20, R2, 1 ;  /* 0x3ff000001404742b */ /* 0x001fd00000000102 */
[----:B------:R-:W-:-:S08]  /*2c50*/  DFMA R4, R4, R4, R4 ;  /* 0x000000040404722b */ /* 0x000fd00000000004 */
[----:B------:R-:W-:-:S08]  /*2c60*/  DFMA R4, R2, R4, R2 ;  /* 0x000000040204722b */ /* 0x000fd00000000002 */
[----:B------:R-:W-:-:S08]  /*2c70*/  DFMA R2, -R20, R4, 1 ;  /* 0x3ff000001402742b */ /* 0x000fd00000000104 */
[----:B------:R-:W-:-:S08]  /*2c80*/  DFMA R2, R4, R2, R4 ;  /* 0x000000020402722b */ /* 0x000fd00000000004 */
[----:B------:R-:W-:-:S08]  /*2c90*/  DMUL R4, R18, R2 ;  /* 0x0000000212047228 */ /* 0x000fd00000000000 */
[----:B------:R-:W-:-:S08]  /*2ca0*/  DFMA R14, -R20, R4, R18 ;  /* 0x00000004140e722b */ /* 0x000fd00000000112 */
[----:B------:R-:W-:-:S10]  /*2cb0*/  DFMA R2, R2, R14, R4 ;  /* 0x0000000e0202722b */ /* 0x000fd40000000004 */
[----:B----4-:R-:W-:-:S05]  /*2cc0*/  FFMA R0, RZ, R21, R3 ;  /* 0x00000015ff007223 */ /* 0x010fca0000000003 */
[----:B------:R-:W-:-:S13]  /*2cd0*/  FSETP.GT.AND P0, PT, |R0|, 1.469367938527859385e-39, PT ;  /* 0x001000000000780b */ /* 0x000fda0003f04200 */
[----:B------:R-:W-:Y:S05]  /*2ce0*/  @P0 BRA P2, `(.L_x_30136) ;  /* 0x0000000000180947 */ /* 0x000fea0001000000 */
[----:B------:R-:W-:Y:S01]  /*2cf0*/  IMAD.MOV.U32 R2, RZ, RZ, R20 ;  /* 0x000000ffff027224 */ /* 0x000fe200078e0014 */
[----:B------:R-:W-:Y:S01]  /*2d00*/  MOV R0, 0x2d50 ;  /* 0x00002d5000007802 */ /* 0x000fe20000000f00 */
[----:B------:R-:W-:Y:S02]  /*2d10*/  IMAD.MOV.U32 R3, RZ, RZ, R21 ;  /* 0x000000ffff037224 */ /* 0x000fe400078e0015 */
[----:B------:R-:W-:Y:S02]  /*2d20*/  IMAD.MOV.U32 R14, RZ, RZ, R18 ;  /* 0x000000ffff0e7224 */ /* 0x000fe400078e0012 */
[----:B------:R-:W-:-:S07]  /*2d30*/  IMAD.MOV.U32 R15, RZ, RZ, R19 ;  /* 0x000000ffff0f7224 */ /* 0x000fce00078e0013 */
[----:B------:R-:W-:Y:S05]  /*2d40*/  CALL.REL.NOINC `($__internal_70_$__cuda_sm20_div_rn_f64_full) ;  /* 0x0000031000207944 */ /* 0x000fea0003c00000 */
.L_x_30136:
[----:B------:R-:W-:Y:S05]  /*2d50*/  BSYNC B3 ;  /* 0x0000000000037941 */ /* 0x000fea0003800000 */
.L_x_30135:
[----:B------:R-:W-:Y:S01]  /*2d60*/  DMUL R2, R18, R2 ;  /* 0x0000000212027228 */ /* 0x000fe20000000000 */
[----:B------:R-:W-:Y:S01]  /*2d70*/  IMAD.MOV.U32 R20, RZ, RZ, -0x314d23bc ;  /* 0xceb2dc44ff147424 */ /* 0x000fe200078e00ff */
[----:B------:R-:W-:Y:S01]  /*2d80*/  UMOV UR4, 0x2fbe14b5 ;  /* 0x2fbe14b500047882 */ /* 0x000fe20000000000 */
[----:B------:R-:W-:Y:S01]  /*2d90*/  IMAD.MOV.U32 R21, RZ, RZ, 0x3ed087ff ;  /* 0x3ed087ffff157424 */ /* 0x000fe200078e00ff */
[----:B------:R-:W-:-:S04]  /*2da0*/  UMOV UR5, 0x3eb372fb ;  /* 0x3eb372fb00057882 */ /* 0x000fc80000000000 */
[----:B------:R-:W-:-:S08]  /*2db0*/  DADD R4, R18, -R2 ;  /* 0x0000000012047229 */ /* 0x000fd00000000802 */
[----:B------:R-:W-:-:S08]  /*2dc0*/  DMUL R14, R4, R4 ;  /* 0x00000004040e7228 */ /* 0x000fd00000000000 */
        /* <DEDUP_REMOVED lines=19> */
[----:B------:R-:W-:-:S08]  /*2f00*/  DMUL R20, R14, R20 ;  /* 0x000000140e147228 */ /* 0x000fd00000000000 */
[----:B------:R-:W-:-:S08]  /*2f10*/  DFMA R20, R4, R20, -R2 ;  /* 0x000000140414722b */ /* 0x000fd00000000802 */
[----:B------:R-:W-:-:S11]  /*2f20*/  DADD R18, R18, R20 ;  /* 0x0000000012127229 */ /* 0x000fd60000000014 */
.L_x_30134:
[----:B------:R-:W-:Y:S05]  /*2f30*/  BSYNC B2 ;  /* 0x0000000000027941 */ /* 0x000fea0003800000 */
.L_x_30132:
[----:B------:R-:W0:Y:S01]  /*2f40*/  MUFU.RCP64H R3, R13 ;  /* 0x0000000d00037308 */ /* 0x000e220000001800 */
[----:B------:R-:W-:Y:S01]  /*2f50*/  IMAD.MOV.U32 R2, RZ, RZ, 0x1 ;  /* 0x00000001ff027424 */ /* 0x000fe200078e00ff */
[----:B------:R-:W-:Y:S01]  /*2f60*/  FSETP.GEU.AND P2, PT, |R7|, 6.5827683646048100446e-37, PT ;  /* 0x036000000700780b */ /* 0x000fe20003f4e200 */
[----:B------:R-:W-:Y:S04]  /*2f70*/  BSSY B2, `(.L_x_30137) ;  /* 0x0000012000027945 */ /* 0x000fe80003800000 */
        /* <DEDUP_REMOVED lines=8> */
[----:B------:R-:W-:-:S05]  /*3000*/  FFMA R0, RZ, R13, R3 ;  /* 0x0000000dff007223 */ /* 0x000fca0000000003 */
        /* <DEDUP_REMOVED lines=8> */
.L_x_30138:
[----:B------:R-:W-:Y:S05]  /*3090*/  BSYNC B2 ;  /* 0x0000000000027941 */ /* 0x000fea0003800000 */
.L_x_30137:
[----:B------:R-:W-:Y:S01]  /*30a0*/  DSETP.NEU.AND P0, PT, R12, RZ, PT ;  /* 0x000000ff0c00722a */ /* 0x000fe20003f0d000 */
[----:B------:R-:W-:-:S13]  /*30b0*/  BSSY B0, `(.L_x_30139) ;  /* 0x0000054000007945 */ /* 0x000fda0003800000 */
[----:B------:R-:W-:Y:S05]  /*30c0*/  @!P0 BRA `(.L_x_30140) ;  /* 0x00000004003c8947 */ /* 0x000fea0003800000 */
[----:B------:R-:W-:Y:S01]  /*30d0*/  DMUL R4, R2, R2 ;  /* 0x0000000202047228 */ /* 0x000fe20000000000 */
[----:B------:R-:W-:Y:S01]  /*30e0*/  IMAD.MOV.U32 R6, RZ, RZ, -0x2449a4b7 ;  /* 0xdbb65b49ff067424 */ /* 0x000fe200078e00ff */
[----:B------:R-:W-:Y:S01]  /*30f0*/  UMOV UR4, 0x2a25ff7e ;  /* 0x2a25ff7e00047882 */ /* 0x000fe20000000000 */
[----:B------:R-:W-:Y:S01]  /*3100*/  IMAD.MOV.U32 R7, RZ, RZ, 0x3f2d3b63 ;  /* 0x3f2d3b63ff077424 */ /* 0x000fe200078e00ff */
[----:B------:R-:W-:Y:S01]  /*3110*/  UMOV UR5, 0x3ef53e1d ;  /* 0x3ef53e1d00057882 */ /* 0x000fe20000000000 */
[----:B------:R-:W-:Y:S01]  /*3120*/  ISETP.GE.AND P2, PT, R9, RZ, PT ;  /* 0x000000ff0900720c */ /* 0x000fe20003f46270 */
[----:B------:R-:W-:-:S03]  /*3130*/  DSETP.NEU.AND P0, PT, |R8|, |R10|, PT ;  /* 0x4000000a0800722a */ /* 0x000fc60003f0d200 */
[----:B------:R-:W-:Y:S01]  /*3140*/  DFMA R6, R4, -UR4, R6 ;  /* 0x8000000404067c2b */ /* 0x000fe20008000006 */
[----:B------:R-:W-:Y:S01]  /*3150*/  UMOV UR4, 0x8dde082e ;  /* 0x8dde082e00047882 */ /* 0x000fe20000000000 */
[----:B------:R-:W-:-:S06]  /*3160*/  UMOV UR5, 0x3f531278 ;  /* 0x3f53127800057882 */ /* 0x000fcc0000000000 */
[----:B------:R-:W-:Y:S01]  /*3170*/  DFMA R6, R4, R6, -UR4 ;  /* 0x8000000404067e2b */ /* 0x000fe20008000006 */
[----:B------:R-:W-:Y:S01]  /*3180*/  UMOV UR4, 0xc8249315 ;  /* 0xc824931500047882 */ /* 0x000fe20000000000 */
[----:B------:R-:W-:-:S06]  /*3190*/  UMOV UR5, 0x3f6f9690 ;  /* 0x3f6f969000057882 */ /* 0x000fcc0000000000 */
[----:B------:R-:W-:Y:S01]  /*31a0*/  DFMA R6, R4, R6, UR4 ;  /* 0x0000000404067e2b */ /* 0x000fe20008000006 */
        /* <DEDUP_REMOVED lines=47> */
[----:B------:R-:W-:-:S08]  /*34a0*/  DMUL R6, R4, R6 ;  /* 0x0000000604067228 */ /* 0x000fd00000000000 */
[----:B------:R-:W-:-:S08]  /*34b0*/  DFMA R6, R6, R2, R2 ;  /* 0x000000020606722b */ /* 0x000fd00000000002 */
[----:B------:R-:W-:Y:S02]  /*34c0*/  DADD R2, -RZ, -R6 ;  /* 0x00000000ff027229 */ /* 0x000fe40000000906 */
[----:B------:R-:W-:Y:S01]  /*34d0*/  DADD R4, -R6, UR4 ;  /* 0x0000000406047e29 */ /* 0x000fe20008000100 */
[----:B------:R-:W-:-:S07]  /*34e0*/  UMOV UR5, 0x3ff921fb ;  /* 0x3ff921fb00057882 */ /* 0x000fce0000000000 */
[----:B------:R-:W-:Y:S02]  /*34f0*/  FSEL R2, R6, R2, !P2 ;  /* 0x0000000206027208 */ /* 0x000fe40005000000 */
[----:B------:R-:W-:Y:S02]  /*3500*/  FSEL R3, R7, R3, !P2 ;  /* 0x0000000307037208 */ /* 0x000fe40005000000 */
[----:B------:R-:W-:Y:S02]  /*3510*/  FSEL R0, R4, R6, !P2 ;  /* 0x0000000604007208 */ /* 0x000fe40005000000 */
[----:B------:R-:W-:Y:S02]  /*3520*/  FSEL R4, R5, R7, !P2 ;  /* 0x0000000705047208 */ /* 0x000fe40005000000 */
[----:B------:R-:W-:-:S10]  /*3530*/  DADD R2, R2, UR4 ;  /* 0x0000000402027e29 */ /* 0x000fd40008000000 */
[----:B------:R-:W-:Y:S02]  /*3540*/  FSEL R2, R2, R0, !P1 ;  /* 0x0000000002027208 */ /* 0x000fe40004800000 */
[----:B------:R-:W-:Y:S01]  /*3550*/  FSEL R3, R3, R4, !P1 ;  /* 0x0000000403037208 */ /* 0x000fe20004800000 */
[----:B------:R-:W-:Y:S06]  /*3560*/  @P0 BRA `(.L_x_30141) ;  /* 0x0000000000200947 */ /* 0x000fec0003800000 */
[----:B------:R-:W-:Y:S02]  /*3570*/  IMAD.MOV.U32 R2, RZ, RZ, 0x7f3321d2 ;  /* 0x7f3321d2ff027424 */ /* 0x000fe400078e00ff */
[----:B------:R-:W-:-:S03]  /*3580*/  IMAD.MOV.U32 R0, RZ, RZ, 0x4002d97c ;  /* 0x4002d97cff007424 */ /* 0x000fc600078e00ff */
[----:B------:R-:W-:Y:S02]  /*3590*/  FSEL R2, R2, 3.37028055040000000000e+12, !P2 ;  /* 0x54442d1802027808 */ /* 0x000fe40005000000 */
[----:B------:R-:W-:Y:S01]  /*35a0*/  FSEL R3, R0, 1.8213495016098022461, !P2 ;  /* 0x3fe921fb00037808 */ /* 0x000fe20005000000 */
[----:B------:R-:W-:Y:S06]  /*35b0*/  BRA `(.L_x_30141) ;  /* 0x00000000000c7947 */ /* 0x000fec0003800000 */
.L_x_30140:
[----:B------:R-:W-:-:S04]  /*35c0*/  ISETP.GE.AND P0, PT, R9, RZ, PT ;  /* 0x000000ff0900720c */ /* 0x000fc80003f06270 */
[----:B------:R-:W-:Y:S02]  /*35d0*/  FSEL R2, RZ, 3.37028055040000000000e+12, P0 ;  /* 0x54442d18ff027808 */ /* 0x000fe40000000000 */
[----:B------:R-:W-:-:S07]  /*35e0*/  FSEL R3, RZ, 2.1426990032196044922, P0 ;  /* 0x400921fbff037808 */ /* 0x000fce0000000000 */
.L_x_30141:
[----:B------:R-:W-:Y:S05]  /*35f0*/  BSYNC B0 ;  /* 0x0000000000007941 */ /* 0x000fea0003800000 */
.L_x_30139:
[----:B------:R-:W-:Y:S01]  /*3600*/  DADD R8, |R10|, |R8| ;  /* 0x000000000a087229 */ /* 0x000fe20000000608 */
[----:B------:R-:W-:Y:S01]  /*3610*/  LOP3.LUT R10, R3, 0x80000000, R11, 0xb8, !PT ;  /* 0x80000000030a7812 */ /* 0x000fe200078eb80b */
[----:B------:R-:W-:-:S06]  /*3620*/  DMUL R18, R18, 0.5 ;  /* 0x3fe0000012127828 */ /* 0x000fcc0000000000 */
[----:B------:R-:W-:-:S06]  /*3630*/  DSETP.GTU.AND P0, PT, |R8|, +INF , PT ;  /* 0x7ff000000800742a */ /* 0x000fcc0003f0c200 */
[----:B------:R-:W-:Y:S02]  /*3640*/  FSEL R2, R8, R2, P0 ;  /* 0x0000000208027208 */ /* 0x000fe40000000000 */
[----:B------:R-:W-:Y:S01]  /*3650*/  FSEL R3, R9, R10, P0 ;  /* 0x0000000a09037208 */ /* 0x000fe20000000000 */
[----:B------:R-:W-:Y:S06]  /*3660*/  BRA `(.L_x_30142) ;  /* 0x0000006400987947 */ /* 0x000fec0003800000 */
.L_x_30131:
[----:B------:R-:W-:Y:S01]  /*3670*/  DMUL R2, R6, R6 ;  /* 0x0000000606027228 */ /* 0x000fe20000000000 */
[----:B------:R-:W-:Y:S01]  /*3680*/  UMOV UR4, 0x66666666 ;  /* 0x6666666600047882 */ /* 0x000fe20000000000 */
[----:B------:R-:W-:-:S06]  /*3690*/  UMOV UR5, 0x3fe66666 ;  /* 0x3fe6666600057882 */ /* 0x000fcc0000000000 */
[----:B------:R-:W-:-:S08]  /*36a0*/  DFMA R2, R12, R12, R2 ;  /* 0x0000000c0c02722b */ /* 0x000fd00000000002 */
[----:B------:R-:W-:-:S14]  /*36b0*/  DSETP.GTU.AND P0, PT, R2, UR4, PT ;  /* 0x0000000402007e2a */ /* 0x000fdc000bf0c000 */
[----:B------:R-:W-:Y:S05]  /*36c0*/  @P0 BRA `(.L_x_30143) ;  /* 0x0000000c001c0947 */ /* 0x000fea0003800000 */
[----:B------:R-:W0:Y:S01]  /*36d0*/  MUFU.RCP64H R15, R13 ;  /* 0x0000000d000f7308 */ /* 0x000e220000001800 */
[----:B------:R-:W-:Y:S01]  /*36e0*/  IMAD.MOV.U32 R14, RZ, RZ, 0x1 ;  /* 0x00000001ff0e7424 */ /* 0x000fe200078e00ff */
[----:B------:R-:W-:Y:S01]  /*36f0*/  BSSY B0, `(.L_x_30144) ;  /* 0x000005e000007945 */ /* 0x000fe20003800000 */
[----:B------:R-:W-:Y:S01]  /*3700*/  IMAD.MOV.U32 R5, RZ, RZ, R3 ;  /* 0x000000ffff057224 */ /* 0x000fe200078e0003 */
[----:B------:R-:W-:Y:S01]  /*3710*/  FSETP.GEU.AND P5, PT, |R7|, 6.5827683646048100446e-37, PT ;  /* 0x036000000700780b */ /* 0x000fe20003fae200 */
[----:B------:R-:W-:Y:S02]  /*3720*/  IMAD.MOV.U32 R4, RZ, RZ, R2 ;  /* 0x000000ffff047224 */ /* 0x000fe400078e0002 */
[----:B----4-:R-:W-:Y:S01]  /*3730*/  IMAD.MOV.U32 R0, RZ, RZ, R5 ;  /* 0x000000ffff007224 */ /* 0x010fe200078e0005 */
[----:B------:R-:W-:Y:S01]  /*3740*/  ISETP.GT.AND P0, PT, R5, 0xfffff, PT ;  /* 0x000fffff0500780c */ /* 0x000fe20003f04270 */
[----:B------:R-:W-:Y:S02]  /*3750*/  IMAD.MOV.U32 R22, RZ, RZ, R4 ;  /* 0x000000ffff167224 */ /* 0x000fe400078e0004 */
[----:B------:R-:W-:Y:S01]  /*3760*/  IMAD.MOV.U32 R24, RZ, RZ, -0x3ff ;  /* 0xfffffc01ff187424 */ /* 0x000fe200078e00ff */
[----:B0-----:R-:W-:-:S09]  /*3770*/  DFMA R18, -R12, R14, 1 ;  /* 0x3ff000000c12742b */ /* 0x001fd2000000010e */
[----:B------:R-:W-:Y:S01]  /*3780*/  @!P0 DMUL R4, R4, 1.80143985094819840000e+16 ;  /* 0x4350000004048828 */ /* 0x000fe20000000000 */
[----:B------:R-:W-:Y:S01]  /*3790*/  @!P0 IMAD.MOV.U32 R24, RZ, RZ, -0x435 ;  /* 0xfffffbcbff188424 */ /* 0x000fe200078e00ff */
[----:B------:R-:W-:-:S08]  /*37a0*/  DFMA R18, R18, R18, R18 ;  /* 0x000000121212722b */ /* 0x000fd00000000012 */
[----:B------:R-:W-:Y:S01]  /*37b0*/  @!P0 IMAD.MOV.U32 R0, RZ, RZ, R5 ;  /* 0x000000ffff008224 */ /* 0x000fe200078e0005 */
[----:B------:R-:W-:Y:S01]  /*37c0*/  DFMA R18, R14, R18, R14 ;  /* 0x000000120e12722b */ /* 0x000fe2000000000e */
[----:B------:R-:W-:Y:S02]  /*37d0*/  @!P0 IMAD.MOV.U32 R22, RZ, RZ, R4 ;  /* 0x000000ffff168224 */ /* 0x000fe400078e0004 */
[----:B------:R-:W-:-:S05]  /*37e0*/  VIADD R14, R0, 0xffffffff ;  /* 0xffffffff000e7836 */ /* 0x000fca0000000000 */
[----:B------:R-:W-:Y:S01]  /*37f0*/  DFMA R2, -R12, R18, 1 ;  /* 0x3ff000000c02742b */ /* 0x000fe20000000112 */
[----:B------:R-:W-:-:S07]  /*3800*/  ISETP.GE.U32.AND P2, PT, R14, 0x7fefffff, PT ;  /* 0x7fefffff0e00780c */ /* 0x000fce0003f46070 */
[----:B------:R-:W-:-:S06]  /*3810*/  DFMA R2, R18, R2, R18 ;  /* 0x000000021202722b */ /* 0x000fcc0000000012 */
[----:B------:R-:W-:Y:S01]  /*3820*/  @P2 IMAD.MOV.U32 R14, RZ, RZ, 0x0 ;  /* 0x00000000ff0e2424 */ /* 0x000fe200078e00ff */
[----:B------:R-:W-:Y:S01]  /*3830*/  @P2 FSETP.NEU.FTZ.AND P3, PT, R5, RZ, PT ;  /* 0x000000ff0500220b */ /* 0x000fe20003f7d000 */
[----:B------:R-:W-:Y:S01]  /*3840*/  DMUL R18, R6, R2 ;  /* 0x0000000206127228 */ /* 0x000fe20000000000 */
[----:B------:R-:W-:-:S06]  /*3850*/  @P2 IMAD.MOV.U32 R15, RZ, RZ, 0x7ff00000 ;  /* 0x7ff00000ff0f2424 */ /* 0x000fcc00078e00ff */
[----:B------:R-:W-:Y:S02]  /*3860*/  @P2 DFMA R14, R4, R14, +INF ;  /* 0x7ff00000040e242b */ /* 0x000fe4000000000e */
[----:B------:R-:W-:-:S08]  /*3870*/  DFMA R20, -R12, R18, R6 ;  /* 0x000000120c14722b */ /* 0x000fd00000000106 */
[----:B------:R-:W-:Y:S01]  /*3880*/  DFMA R2, R2, R20, R18 ;  /* 0x000000140202722b */ /* 0x000fe20000000012 */
[----:B------:R-:W-:Y:S02]  /*3890*/  @P2 FSEL R18, R14, RZ, P3 ;  /* 0x000000ff0e122208 */ /* 0x000fe40001800000 */
[----:B------:R-:W-:-:S07]  /*38a0*/  @P2 FSEL R19, R15, -QNAN , P3 ;  /* 0xfff000000f132808 */ /* 0x000fce0001800000 */
[----:B------:R-:W-:-:S05]  /*38b0*/  FFMA R5, RZ, R13, R3 ;  /* 0x0000000dff057223 */ /* 0x000fca0000000003 */
[----:B------:R-:W-:Y:S01]  /*38c0*/  FSETP.GT.AND P4, PT, |R5|, 1.469367938527859385e-39, PT ;  /* 0x001000000500780b */ /* 0x000fe20003f84200 */
[----:B------:R-:W-:-:S12]  /*38d0*/  @P2 BRA `(.L_x_30145) ;  /* 0x0000000000fc2947 */ /* 0x000fd80003800000 */
[----:B------:R-:W-:Y:S01]  /*38e0*/  LOP3.LUT R4, R0, 0x800fffff, RZ, 0xc0, !PT ;  /* 0x800fffff00047812 */ /* 0x000fe200078ec0ff */
[----:B------:R-:W-:Y:S01]  /*38f0*/  IMAD.MOV.U32 R18, RZ, RZ, RZ ;  /* 0x000000ffff127224 */ /* 0x000fe200078e00ff */
[----:B------:R-:W-:Y:S01]  /*3900*/  UMOV UR4, 0x3ae80f1e ;  /* 0x3ae80f1e00047882 */ /* 0x000fe20000000000 */
[----:B------:R-:W-:Y:S01]  /*3910*/  IMAD.MOV.U32 R23, RZ, RZ, 0x3ed0ee25 ;  /* 0x3ed0ee25ff177424 */ /* 0x000fe200078e00ff */
[----:B------:R-:W-:Y:S01]  /*3920*/  LOP3.LUT R4, R4, 0x3ff00000, RZ, 0xfc, !PT ;  /* 0x3ff0000004047812 */ /* 0x000fe200078efcff */
[----:B------:R-:W-:Y:S01]  /*3930*/  UMOV UR5, 0x3eb1380b ;  /* 0x3eb1380b00057882 */ /* 0x000fe20000000000 */
[----:B------:R-:W-:Y:S01]  /*3940*/  LEA.HI R0, R0, R24, RZ, 0xc ;  /* 0x0000001800007211 */ /* 0x000fe200078f60ff */
[----:B------:R-:W-:Y:S01]  /*3950*/  IMAD.MOV.U32 R27, RZ, RZ, 0x43300000 ;  /* 0x43300000ff1b7424 */ /* 0x000fe200078e00ff */
[----:B------:R-:W-:Y:S01]  /*3960*/  ISETP.GE.AND P0, PT, R4, 0x3ff6a09f, PT ;  /* 0x3ff6a09f0400780c */ /* 0x000fe20003f06270 */
[----:B------:R-:W-:Y:S01]  /*3970*/  IMAD.MOV.U32 R5, RZ, RZ, R4 ;  /* 0x000000ffff057224 */ /* 0x000fe200078e0004 */
[----:B------:R-:W-:Y:S01]  /*3980*/  UMOV UR6, 0x80000000 ;  /* 0x8000000000067882 */ /* 0x000fe20000000000 */
[----:B------:R-:W-:Y:S01]  /*3990*/  IMAD.MOV.U32 R4, RZ, RZ, R22 ;  /* 0x000000ffff047224 */ /* 0x000fe200078e0016 */
[----:B------:R-:W-:Y:S01]  /*39a0*/  UMOV UR7, 0x43300000 ;  /* 0x4330000000077882 */ /* 0x000fe20000000000 */
[----:B------:R-:W-:-:S08]  /*39b0*/  IMAD.MOV.U32 R22, RZ, RZ, -0x748574fc ;  /* 0x8b7a8b04ff167424 */ /* 0x000fd000078e00ff */
[----:B------:R-:W-:Y:S02]  /*39c0*/  @P0 VIADD R14, R5, 0xfff00000 ;  /* 0xfff00000050e0836 */ /* 0x000fe40000000000 */
[----:B------:R-:W-:Y:S02]  /*39d0*/  @P0 VIADD R0, R0, 0x1 ;  /* 0x0000000100000836 */ /* 0x000fe40000000000 */
[----:B------:R-:W-:-:S03]  /*39e0*/  @P0 IMAD.MOV.U32 R5, RZ, RZ, R14 ;  /* 0x000000ffff050224 */ /* 0x000fc600078e000e */
[----:B------:R-:W-:-:S03]  /*39f0*/  LOP3.LUT R26, R0, 0x80000000, RZ, 0x3c, !PT ;  /* 0x80000000001a7812 */ /* 0x000fc600078e3cff */
[C---:B------:R-:W-:Y:S02]  /*3a00*/  DADD R14, R4.reuse, 1 ;  /* 0x3ff00000040e7429 */ /* 0x040fe40000000000 */
[----:B------:R-:W-:Y:S02]  /*3a10*/  DADD R4, R4, -1 ;  /* 0xbff0000004047429 */ /* 0x000fe40000000000 */
[----:B------:R-:W-:Y:S01]  /*3a20*/  DADD R26, R26, -UR6 ;  /* 0x800000061a1a7e29 */ /* 0x000fe20008000000 */
[----:B------:R-:W-:Y:S01]  /*3a30*/  UMOV UR6, 0xfefa39ef ;  /* 0xfefa39ef00067882 */ /* 0x000fe20000000000 */
[----:B------:R-:W0:Y:S01]  /*3a40*/  MUFU.RCP64H R19, R15 ;  /* 0x0000000f00137308 */ /* 0x000e220000001800 */
[----:B------:R-:W-:Y:S01]  /*3a50*/  UMOV UR7, 0x3fe62e42 ;  /* 0x3fe62e4200077882 */ /* 0x000fe20000000000 */
        /* <DEDUP_REMOVED lines=38> */
[----:B------:R-:W-:-:S11]  /*3cc0*/  DADD R18, R4, R22 ;  /* 0x0000000004127229 */ /* 0x000fd60000000016 */
.L_x_30145:
[----:B------:R-:W-:Y:S05]  /*3cd0*/  BSYNC B0 ;  /* 0x0000000000007941 */ /* 0x000fea0003800000 */
.L_x_30144:
[----:B------:R-:W-:Y:S04]  /*3ce0*/  BSSY B2, `(.L_x_30146) ;  /* 0x0000008000027945 */ /* 0x000fe80003800000 */
[----:B------:R-:W-:Y:S05]  /*3cf0*/  @P4 BRA P5, `(.L_x_30147) ;  /* 0x0000000000184947 */ /* 0x000fea0002800000 */
[----:B------:R-:W-:Y:S01]  /*3d00*/  IMAD.MOV.U32 R14, RZ, RZ, R6 ;  /* 0x000000ffff0e7224 */ /* 0x000fe200078e0006 */
[----:B------:R-:W-:Y:S01]  /*3d10*/  MOV R0, 0x3d60 ;  /* 0x00003d6000007802 */ /* 0x000fe20000000f00 */
[----:B------:R-:W-:Y:S02]  /*3d20*/  IMAD.MOV.U32 R15, RZ, RZ, R7 ;  /* 0x000000ffff0f7224 */ /* 0x000fe400078e0007 */
[----:B------:R-:W-:Y:S02]  /*3d30*/  IMAD.MOV.U32 R2, RZ, RZ, R12 ;  /* 0x000000ffff027224 */ /* 0x000fe400078e000c */
[----:B------:R-:W-:-:S07]  /*3d40*/  IMAD.MOV.U32 R3, RZ, RZ, R13 ;  /* 0x000000ffff037224 */ /* 0x000fce00078e000d */
[----:B------:R-:W-:Y:S05]  /*3d50*/  CALL.REL.NOINC `($__internal_70_$__cuda_sm20_div_rn_f64_full) ;  /* 0x00000300001c7944 */ /* 0x000fea0003c00000 */
.L_x_30147:
[----:B------:R-:W-:Y:S05]  /*3d60*/  BSYNC B2 ;  /* 0x0000000000027941 */ /* 0x000fea0003800000 */
.L_x_30146:
        /* <DEDUP_REMOVED lines=82> */
.L_x_30149:
[----:B------:R-:W-:-:S04]  /*4290*/  ISETP.GE.AND P0, PT, R9, RZ, PT ;  /* 0x000000ff0900720c */ /* 0x000fc80003f06270 */
[----:B------:R-:W-:Y:S02]  /*42a0*/  FSEL R2, RZ, 3.37028055040000000000e+12, P0 ;  /* 0x54442d18ff027808 */ /* 0x000fe40000000000 */
[----:B------:R-:W-:-:S07]  /*42b0*/  FSEL R3, RZ, 2.1426990032196044922, P0 ;  /* 0x400921fbff037808 */ /* 0x000fce0000000000 */
.L_x_30150:
[----:B------:R-:W-:Y:S05]  /*42c0*/  BSYNC B0 ;  /* 0x0000000000007941 */ /* 0x000fea0003800000 */
.L_x_30148:
[----:B------:R-:W-:Y:S01]  /*42d0*/  DADD R8, |R10|, |R8| ;  /* 0x000000000a087229 */ /* 0x000fe20000000608 */
[----:B------:R-:W-:Y:S01]  /*42e0*/  LOP3.LUT R10, R3, 0x80000000, R11, 0xb8, !PT ;  /* 0x80000000030a7812 */ /* 0x000fe200078eb80b */
[----:B------:R-:W-:-:S06]  /*42f0*/  DMUL R18, R18, 0.5 ;  /* 0x3fe0000012127828 */ /* 0x000fcc0000000000 */
[----:B------:R-:W-:-:S06]  /*4300*/  DSETP.GTU.AND P0, PT, |R8|, +INF , PT ;  /* 0x7ff000000800742a */ /* 0x000fcc0003f0c200 */
[----:B------:R-:W-:Y:S02]  /*4310*/  FSEL R2, R8, R2, P0 ;  /* 0x0000000208027208 */ /* 0x000fe40000000000 */
[----:B------:R-:W-:Y:S01]  /*4320*/  FSEL R3, R9, R10, P0 ;  /* 0x0000000a09037208 */ /* 0x000fe20000000000 */
[----:B------:R-:W-:Y:S06]  /*4330*/  BRA `(.L_x_30142) ;  /* 0x0000005800647947 */ /* 0x000fec0003800000 */
.L_x_30143:
[----:B------:R-:W-:Y:S01]  /*4340*/  LOP3.LUT R3, R13, 0xfffffff8, RZ, 0xc0, !PT ;  /* 0xfffffff80d037812 */ /* 0x000fe200078ec0ff */
[----:B------:R-:W-:Y:S01]  /*4350*/  IMAD.MOV.U32 R2, RZ, RZ, RZ ;  /* 0x000000ffff027224 */ /* 0x000fe200078e00ff */
[----:B------:R-:W-:Y:S01]  /*4360*/  LOP3.LUT R5, R7, 0xfffffff8, RZ, 0xc0, !PT ;  /* 0xfffffff807057812 */ /* 0x000fe200078ec0ff */
[----:B------:R-:W-:Y:S01]  /*4370*/  IMAD.MOV.U32 R4, RZ, RZ, RZ ;  /* 0x000000ffff047224 */ /* 0x000fe200078e00ff */
[----:B------:R-:W-:Y:S01]  /*4380*/  BSSY B0, `(.L_x_30151) ;  /* 0x0000064000007945 */ /* 0x000fe20003800000 */
[----:B------:R-:W-:Y:S02]  /*4390*/  IMAD.MOV.U32 R14, RZ, RZ, RZ ;  /* 0x000000ffff0e7224 */ /* 0x000fe400078e00ff */
[----:B------:R-:W-:Y:S02]  /*43a0*/  DADD R12, R12, -R2 ;  /* 0x000000000c0c7229 */ /* 0x000fe40000000802 */
[----:B------:R-:W-:Y:S02]  /*43b0*/  DADD R6, R6, -R4 ;  /* 0x0000000006067229 */ /* 0x000fe40000000804 */
[----:B------:R-:W-:-:S02]  /*43c0*/  DADD R18, R2, R2 ;  /* 0x0000000002127229 */ /* 0x000fc40000000002 */
[----:B------:R-:W-:Y:S02]  /*43d0*/  DMUL R22, R2, R2 ;  /* 0x0000000202167228 */ /* 0x000fe40000000000 */
[C---:B------:R-:W-:Y:S02]  /*43e0*/  DMUL R24, R4.reuse, R4 ;  /* 0x0000000404187228 */ /* 0x040fe40000000000 */
[----:B------:R-:W-:Y:S01]  /*43f0*/  LOP3.LUT R3, R13, 0xfffffff8, RZ, 0xc0, !PT ;  /* 0xfffffff80d037812 */ /* 0x000fe200078ec0ff */
[----:B------:R-:W-:Y:S01]  /*4400*/  DADD R4, R4, R4 ;  /* 0x0000000004047229 */ /* 0x000fe20000000004 */
[----:B------:R-:W-:-:S04]  /*4410*/  LOP3.LUT R15, R7, 0xfffffff8, RZ, 0xc0, !PT ;  /* 0xfffffff8070f7812 */ /* 0x000fc800078ec0ff */
[----:B------:R-:W-:Y:S02]  /*4420*/  DADD R12, R12, -R2 ;  /* 0x000000000c0c7229 */ /* 0x000fe40000000802 */
[C---:B------:R-:W-:Y:S02]  /*4430*/  DMUL R26, R2.reuse, R18 ;  /* 0x00000012021a7228 */ /* 0x040fe40000000000 */
[----:B------:R-:W-:Y:S02]  /*4440*/  DMUL R30, R2, R2 ;  /* 0x00000002021e7228 */ /* 0x000fe40000000000 */
[----:B------:R-:W-:Y:S02]  /*4450*/  DADD R6, R6, -R14 ;  /* 0x0000000006067229 */ /* 0x000fe4000000080e */
[----:B------:R-:W-:Y:S02]  /*4460*/  DADD R2, R2, R2 ;  /* 0x0000000002027229 */ /* 0x000fe40000000002 */
[----:B------:R-:W-:-:S02]  /*4470*/  DADD R20, R14, R14 ;  /* 0x000000000e147229 */ /* 0x000fc4000000000e */
[----:B------:R-:W-:Y:S02]  /*4480*/  DMUL R28, R14, R4 ;  /* 0x000000040e1c7228 */ /* 0x000fe40000000000 */
[----:B------:R-:W-:Y:S02]  /*4490*/  DMUL R18, R12, R18 ;  /* 0x000000120c127228 */ /* 0x000fe40000000000 */
[----:B------:R-:W-:Y:S02]  /*44a0*/  DMUL R4, R6, R4 ;  /* 0x0000000406047228 */ /* 0x000fe40000000000 */
[----:B------:R-:W-:Y:S02]  /*44b0*/  DMUL R2, R12, R2 ;  /* 0x000000020c027228 */ /* 0x000fe40000000000 */
[----:B------:R-:W-:Y:S02]  /*44c0*/  DMUL R20, R6, R20 ;  /* 0x0000001406147228 */ /* 0x000fe40000000000 */
[----:B------:R-:W-:-:S02]  /*44d0*/  DMUL R14, R14, R14 ;  /* 0x0000000e0e0e7228 */ /* 0x000fc40000000000 */
[----:B------:R-:W-:Y:S02]  /*44e0*/  DMUL R12, R12, R12 ;  /* 0x0000000c0c0c7228 */ /* 0x000fe40000000000 */
[----:B------:R-:W-:-:S11]  /*44f0*/  DMUL R6, R6, R6 ;  /* 0x0000000606067228 */ /* 0x000fd60000000000 */
.L_x_30152:
[----:B------:R-:W-:-:S06]  /*4500*/  DSETP.GEU.AND P0, PT, R22, R24, PT ;  /* 0x000000181600722a */ /* 0x000fcc0003f0e000 */
[----:B------:R-:W-:Y:S02]  /*4510*/  FSEL R32, R22, R24, !P0 ;  /* 0x0000001816207208 */ /* 0x000fe40004000000 */
[----:B------:R-:W-:Y:S02]  /*4520*/  FSEL R33, R23, R25, !P0 ;  /* 0x0000001917217208 */ /* 0x000fe40004000000 */
[----:B------:R-:W-:Y:S02]  /*4530*/  FSEL R47, R25, R23, !P0 ;  /* 0x00000017192f7208 */ /* 0x000fe40004000000 */
[----:B------:R-:W-:Y:S02]  /*4540*/  FSEL R46, R24, R22, !P0 ;  /* 0x00000016182e7208 */ /* 0x000fe40004000000 */
[C-C-:B------:R-:W-:Y:S02]  /*4550*/  DSETP.GEU.AND P6, PT, R32.reuse, R26.reuse, PT ;  /* 0x0000001a2000722a */ /* 0x140fe40003fce000 */
[----:B------:R-:W-:-:S04]  /*4560*/  DSETP.LT.OR P0, PT, R32, R26, !P0 ;  /* 0x0000001a2000722a */ /* 0x000fc80004701400 */
[----:B------:R-:W-:Y:S02]  /*4570*/  FSEL R34, R32, R26, !P6 ;  /* 0x0000001a20227208 */ /* 0x000fe40007000000 */
[----:B------:R-:W-:Y:S02]  /*4580*/  FSEL R35, R33, R27, !P6 ;  /* 0x0000001b21237208 */ /* 0x000fe40007000000 */
[----:B------:R-:W-:Y:S02]  /*4590*/  FSEL R44, R26, R32, !P6 ;  /* 0x000000201a2c7208 */ /* 0x000fe40007000000 */
[----:B------:R-:W-:Y:S02]  /*45a0*/  FSEL R45, R27, R33, !P6 ;  /* 0x000000211b2d7208 */ /* 0x000fe40007000000 */
[C-C-:B------:R-:W-:Y:S02]  /*45b0*/  DSETP.GEU.AND P4, PT, R34.reuse, R28.reuse, PT ;  /* 0x0000001c2200722a */ /* 0x140fe40003f8e000 */
[----:B------:R-:W-:-:S04]  /*45c0*/  DSETP.LT.OR P0, PT, R34, R28, P0 ;  /* 0x0000001c2200722a */ /* 0x000fc80000701400 */
        /* <DEDUP_REMOVED lines=20> */
[----:B----4-:R-:W-:Y:S02]  /*4710*/  FSEL R0, R18, R40, !P5 ;  /* 0x0000002812007208 */ /* 0x010fe40006800000 */
        /* <DEDUP_REMOVED lines=11> */
[----:B------:R-:W-:Y:S01]  /*47d0*/  FSEL R4, R2, R22, !P6 ;  /* 0x0000001602047208 */ /* 0x000fe20007000000 */
[----:B------:R-:W-:Y:S01]  /*47e0*/  IMAD.MOV.U32 R22, RZ, RZ, R46 ;  /* 0x000000ffff167224 */ /* 0x000fe200078e002e */
[----:B------:R-:W-:Y:S01]  /*47f0*/  FSEL R5, R3, R23, !P6 ;  /* 0x0000001703057208 */ /* 0x000fe20007000000 */
[----:B------:R-:W-:Y:S01]  /*4800*/  IMAD.MOV.U32 R23, RZ, RZ, R47 ;  /* 0x000000ffff177224 */ /* 0x000fe200078e002f */
        /* <DEDUP_REMOVED lines=16> */
[C-C-:B------:R-:W-:Y:S02]  /*4910*/  DSETP.LT.OR P0, PT, R14.reuse, R6.reuse, P0 ;  /* 0x000000060e00722a */ /* 0x140fe40000701400 */
[----:B------:R-:W-:-:S06]  /*4920*/  DSETP.GEU.AND P2, PT, R14, R6, PT ;  /* 0x000000060e00722a */ /* 0x000fcc0003f4e000 */
[----:B------:R-:W-:Y:S02]  /*4930*/  FSEL R32, R14, R6, !P2 ;  /* 0x000000060e207208 */ /* 0x000fe40005000000 */
[----:B------:R-:W-:Y:S02]  /*4940*/  FSEL R33, R15, R7, !P2 ;  /* 0x000000070f217208 */ /* 0x000fe40005000000 */
[----:B------:R-:W-:Y:S01]  /*4950*/  FSEL R12, R6, R14, !P2 ;  /* 0x0000000e060c7208 */ /* 0x000fe20005000000 */
[----:B------:R-:W-:Y:S01]  /*4960*/  IMAD.MOV.U32 R14, RZ, RZ, R0 ;  /* 0x000000ffff0e7224 */ /* 0x000fe200078e0000 */
[----:B------:R-:W-:Y:S01]  /*4970*/  FSEL R13, R7, R15, !P2 ;  /* 0x0000000f070d7208 */ /* 0x000fe20005000000 */
[----:B------:R-:W-:Y:S02]  /*4980*/  IMAD.MOV.U32 R15, RZ, RZ, R40 ;  /* 0x000000ffff0f7224 */ /* 0x000fe400078e0028 */
[----:B------:R-:W-:Y:S02]  /*4990*/  IMAD.MOV.U32 R6, RZ, RZ, R32 ;  /* 0x000000ffff067224 */ /* 0x000fe400078e0020 */
[----:B------:R-:W-:Y:S01]  /*49a0*/  IMAD.MOV.U32 R7, RZ, RZ, R33 ;  /* 0x000000ffff077224 */ /* 0x000fe200078e0021 */
[----:B------:R-:W-:Y:S06]  /*49b0*/  @P0 BRA `(.L_x_30152) ;  /* 0xfffffff800d00947 */ /* 0x000fec000383ffff */
[----:B------:R-:W-:Y:S05]  /*49c0*/  BSYNC B0 ;  /* 0x0000000000007941 */ /* 0x000fea0003800000 */
.L_x_30151:
[----:B------:R-:W-:Y:S01]  /*49d0*/  DADD R22, R22, -1 ;  /* 0xbff0000016167429 */ /* 0x000fe20000000000 */
[----:B------:R-:W-:Y:S07]  /*49e0*/  BSSY B2, `(.L_x_30153) ;  /* 0x0000098000027945 */ /* 0x000fee0003800000 */
[----:B------:R-:W-:-:S08]  /*49f0*/  DADD R22, R24, R22 ;  /* 0x0000000018167229 */ /* 0x000fd00000000016 */
        /* <DEDUP_REMOVED lines=9> */
[----:B------:R-:W-:-:S10]  /*4a90*/  DADD R6, R32, R6 ;  /* 0x0000000020067229 */ /* 0x000fd40000000006 */
        /* <DEDUP_REMOVED lines=8> */
[----:B------:R-:W-:-:S08]  /*4b20*/  IMAD.MOV.U32 R0, RZ, RZ, R7 ;  /* 0x000000ffff007224 */ /* 0x000fd000078e0007 */
        /* <DEDUP_REMOVED lines=79> */
.L_x_30154:
        /* <DEDUP_REMOVED lines=22> */
.L_x_30157:
[----:B------:R-:W-:Y:S05]  /*5180*/  BSYNC B3 ;  /* 0x0000000000037941 */ /* 0x000fea0003800000 */
.L_x_30156:
        /* <DEDUP_REMOVED lines=29> */
.L_x_30155:
[----:B------:R-:W-:Y:S05]  /*5360*/  BSYNC B2 ;  /* 0x0000000000027941 */ /* 0x000fea0003800000 */
.L_x_30153:
[----:B------:R-:W-:Y:S01]  /*5370*/  DADD R12, -RZ, |R8| ;  /* 0x00000000ff0c7229 */ /* 0x000fe20000000508 */
[----:B------:R-:W-:Y:S01]  /*5380*/  IMAD.MOV.U32 R2, RZ, RZ, 0x1 ;  /* 0x00000001ff027424 */ /* 0x000fe200078e00ff */
[--C-:B------:R-:W-:Y:S01]  /*5390*/  DADD R18, -RZ, |R10|.reuse ;  /* 0x00000000ff127229 */ /* 0x100fe2000000050a */
[----:B------:R-:W-:Y:S01]  /*53a0*/  BSSY B2, `(.L_x_30158) ;  /* 0x000001a000027945 */ /* 0x000fe20003800000 */
[----:B------:R-:W-:-:S08]  /*53b0*/  DSETP.GEU.AND P0, PT, |R8|, |R10|, PT ;  /* 0x4000000a0800722a */ /* 0x000fd00003f0e200 */
[----:B------:R-:W-:Y:S02]  /*53c0*/  FSEL R7, R19, R13, !P0 ;  /* 0x0000000d13077208 */ /* 0x000fe40004000000 */
[----:B------:R-:W-:Y:S02]  /*53d0*/  FSEL R6, R18, R12, !P0 ;  /* 0x0000000c12067208 */ /* 0x000fe40004000000 */
[----:B------:R-:W0:Y:S01]  /*53e0*/  MUFU.RCP64H R3, R7 ;  /* 0x0000000700037308 */ /* 0x000e220000001800 */
[----:B------:R-:W-:Y:S02]  /*53f0*/  FSEL R21, R13, R19, !P0 ;  /* 0x000000130d157208 */ /* 0x000fe40004000000 */
[----:B------:R-:W-:Y:S01]  /*5400*/  FSEL R20, R12, R18, !P0 ;  /* 0x000000120c147208 */ /* 0x000fe20004000000 */
[----:B------:R-:W-:Y:S01]  /*5410*/  DMUL R18, R14, 0.5 ;  /* 0x3fe000000e127828 */ /* 0x000fe20000000000 */
[----:B------:R-:W-:Y:S01]  /*5420*/  FSETP.GEU.AND P1, PT, |R21|, 6.5827683646048100446e-37, PT ;  /* 0x036000001500780b */ /* 0x000fe20003f2e200 */
        /* <DEDUP_REMOVED lines=17> */
.L_x_30159:
[----:B------:R-:W-:Y:S05]  /*5540*/  BSYNC B2 ;  /* 0x0000000000027941 */ /* 0x000fea0003800000 */
.L_x_30158:
        /* <DEDUP_REMOVED lines=9> */
[C-C-:B------:R-:W-:Y:S02]  /*55e0*/  DSETP.NEU.AND P2, PT, |R8|.reuse, |R10|.reuse, PT ;  /* 0x4000000a0800722a */ /* 0x140fe40003f4d200 */
[----:B------:R-:W-:Y:S02]  /*55f0*/  DSETP.GEU.AND P0, PT, |R8|, |R10|, PT ;  /* 0x4000000a0800722a */ /* 0x000fe40003f0e200 */
        /* <DEDUP_REMOVED lines=72> */
.L_x_30161:
[----:B------:R-:W-:-:S04]  /*5a80*/  ISETP.GE.AND P0, PT, R9, RZ, PT ;  /* 0x000000ff0900720c */ /* 0x000fc80003f06270 */
[----:B------:R-:W-:Y:S02]  /*5a90*/  FSEL R2, RZ, 3.37028055040000000000e+12, P0 ;  /* 0x54442d18ff027808 */ /* 0x000fe40000000000 */
[----:B------:R-:W-:-:S07]  /*5aa0*/  FSEL R3, RZ, 2.1426990032196044922, P0 ;  /* 0x400921fbff037808 */ /* 0x000fce0000000000 */
.L_x_30162:
[----:B------:R-:W-:Y:S05]  /*5ab0*/  BSYNC B0 ;  /* 0x0000000000007941 */ /* 0x000fea0003800000 */
.L_x_30160:
[----:B------:R-:W-:Y:S01]  /*5ac0*/  DADD R8, |R10|, |R8| ;  /* 0x000000000a087229 */ /* 0x000fe20000000608 */
[----:B------:R-:W-:-:S07]  /*5ad0*/  LOP3.LUT R10, R3, 0x80000000, R11, 0xb8, !PT ;  /* 0x80000000030a7812 */ /* 0x000fce00078eb80b */
[----:B------:R-:W-:-:S06]  /*5ae0*/  DSETP.GTU.AND P0, PT, |R8|, +INF , PT ;  /* 0x7ff000000800742a */ /* 0x000fcc0003f0c200 */
[----:B------:R-:W-:Y:S02]  /*5af0*/  FSEL R2, R8, R2, P0 ;  /* 0x0000000208027208 */ /* 0x000fe40000000000 */
[----:B------:R-:W-:Y:S01]  /*5b00*/  FSEL R3, R9, R10, P0 ;  /* 0x0000000a09037208 */ /* 0x000fe20000000000 */
[----:B------:R-:W-:Y:S06]  /*5b10*/  BRA `(.L_x_30142) ;  /* 0x00000040006c7947 */ /* 0x000fec0003800000 */
.L_x_30130:
[CC--:B------:R-:W-:Y:S01]  /*5b20*/  ISETP.GT.U32.AND P2, PT, R14.reuse, R18.reuse, PT ;  /* 0x000000120e00720c */ /* 0x0c0fe20003f44070 */
[----:B------:R-:W-:Y:S01]  /*5b30*/  IMAD.MOV.U32 R2, RZ, RZ, RZ ;  /* 0x000000ffff027224 */ /* 0x000fe200078e00ff */
[CC--:B------:R-:W-:Y:S01]  /*5b40*/  ISETP.LT.U32.AND P0, PT, R14.reuse, R18.reuse, PT ;  /* 0x000000120e00720c */ /* 0x0c0fe20003f01070 */
[----:B------:R-:W-:Y:S01]  /*5b50*/  UMOV UR4, 0xffffffff ;  /* 0xffffffff00047882 */ /* 0x000fe20000000000 */
[CC--:B------:R-:W-:Y:S01]  /*5b60*/  ISETP.GT.U32.AND.EX P2, PT, R15.reuse, R19.reuse, PT, P2 ;  /* 0x000000130f00720c */ /* 0x0c0fe20003f44120 */
[----:B------:R-:W-:Y:S01]  /*5b70*/  UMOV UR5, 0x7fefffff ;  /* 0x7fefffff00057882 */ /* 0x000fe20000000000 */
[CC--:B------:R-:W-:Y:S01]  /*5b80*/  ISETP.LT.U32.AND.EX P0, PT, R15.reuse, R19.reuse, PT, P0 ;  /* 0x000000130f00720c */ /* 0x0c0fe20003f01100 */
[----:B------:R-:W-:Y:S01]  /*5b90*/  UMOV UR6, UR5 ;  /* 0x0000000500067c82 */ /* 0x000fe20008000000 */
[CC--:B------:R-:W-:Y:S01]  /*5ba0*/  SEL R23, R15.reuse, R19.reuse, P2 ;  /* 0x000000130f177207 */ /* 0x0c0fe20001000000 */
[----:B------:R-:W-:Y:S01]  /*5bb0*/  MUFU.RCP64H R25, R13 ;  /* 0x0000000d00197308 */ /* 0x000fe20000001800 */
[----:B------:R-:W-:Y:S01]  /*5bc0*/  SEL R26, R15, R19, P0 ;  /* 0x000000130f1a7207 */ /* 0x000fe20000000000 */
[----:B------:R-:W-:Y:S01]  /*5bd0*/  IMAD.MOV.U32 R24, RZ, RZ, 0x1 ;  /* 0x00000001ff187424 */ /* 0x000fe200078e00ff */
[----:B----4-:R-:W-:Y:S01]  /*5be0*/  LOP3.LUT R0, R23, 0xffc00000, RZ, 0xc0, !PT ;  /* 0xffc0000017007812 */ /* 0x010fe200078ec0ff */
[----:B------:R-:W-:Y:S01]  /*5bf0*/  BSSY B0, `(.L_x_30163) ;  /* 0x000007c000007945 */ /* 0x000fe20003800000 */
[----:B------:R-:W-:Y:S01]  /*5c00*/  SEL R20, R14, R18, P0 ;  /* 0x000000120e147207 */ /* 0x000fe20000000000 */
[----:B------:R-:W-:Y:S01]  /*5c10*/  IMAD.MOV.U32 R21, RZ, RZ, R26 ;  /* 0x000000ffff157224 */ /* 0x000fe200078e001a */
[----:B------:R-:W-:-:S02]  /*5c20*/  IADD3 R3, -R0, 0x7fd00000, RZ ;  /* 0x7fd0000000037810 */ /* 0x000fc40007ffe1ff */
[----:B------:R-:W-:Y:S01]  /*5c30*/  SEL R22, R14, R18, P2 ;  /* 0x000000120e167207 */ /* 0x000fe20001000000 */
[----:B------:R-:W-:Y:S01]  /*5c40*/  IMAD.U32 R14, RZ, RZ, UR6 ;  /* 0x00000006ff0e7e24 */ /* 0x000fe2000f8e00ff */
[----:B------:R-:W-:Y:S02]  /*5c50*/  ISETP.GE.U32.AND P3, PT, R26, 0x7ff00000, PT ;  /* 0x7ff000001a00780c */ /* 0x000fe40003f66070 */
[C---:B------:R-:W-:Y:S01]  /*5c60*/  DMUL R4, R2.reuse, R20 ;  /* 0x0000001402047228 */ /* 0x040fe20000000000 */
[----:B------:R-:W-:Y:S01]  /*5c70*/  FSETP.GEU.AND P5, PT, |R7|, 6.5827683646048100446e-37, PT ;  /* 0x036000000700780b */ /* 0x000fe20003fae200 */
[----:B------:R-:W-:-:S06]  /*5c80*/  DMUL R2, R2, R22 ;  /* 0x0000001602027228 */ /* 0x000fcc0000000000 */
[----:B------:R-:W-:-:S08]  /*5c90*/  DMUL R4, R4, R4 ;  /* 0x0000000404047228 */ /* 0x000fd00000000000 */
[----:B------:R-:W-:-:S08]  /*5ca0*/  DFMA R4, R2, R2, R4 ;  /* 0x000000020204722b */ /* 0x000fd00000000004 */
[----:B------:R-:W-:Y:S02]  /*5cb0*/  DSETP.MIN.AND P0, P2, R4, UR4, PT ;  /* 0x0000000404007e2a */ /* 0x000fe4000ba00000 */
[----:B------:R-:W-:-:S05]  /*5cc0*/  IMAD.MOV.U32 R2, RZ, RZ, R5 ;  /* 0x000000ffff027224 */ /* 0x000fca00078e0005 */
[----:B------:R-:W-:Y:S01]  /*5cd0*/  FSEL R3, R2, UR6, P0 ;  /* 0x0000000602037c08 */ /* 0x000fe20008000000 */
[----:B------:R-:W-:-:S05]  /*5ce0*/  IMAD.MOV.U32 R2, RZ, RZ, R4 ;  /* 0x000000ffff027224 */ /* 0x000fca00078e0004 */
[----:B------:R-:W-:Y:S02]  /*5cf0*/  SEL R2, R2, UR4, P0 ;  /* 0x0000000402027c07 */ /* 0x000fe40008000000 */
[----:B------:R-:W-:Y:S01]  /*5d00*/  @P2 LOP3.LUT R3, R14, 0x80000, RZ, 0xfc, !PT ;  /* 0x000800000e032812 */ /* 0x000fe200078efcff */
[----:B------:R-:W-:Y:S01]  /*5d10*/  IMAD.MOV.U32 R14, RZ, RZ, RZ ;  /* 0x000000ffff0e7224 */ /* 0x000fe200078e00ff */
[----:B------:R-:W-:Y:S02]  /*5d20*/  DSETP.NEU.AND P2, PT, R20, RZ, PT ;  /* 0x000000ff1400722a */ /* 0x000fe40003f4d000 */
[----:B------:R-:W0:Y:S03]  /*5d30*/  MUFU.RSQ64H R15, R3 ;  /* 0x00000003000f7308 */ /* 0x000e260000001c00 */
[----:B0-----:R-:W-:-:S08]  /*5d40*/  DMUL R18, R14, R14 ;  /* 0x0000000e0e127228 */ /* 0x001fd00000000000 */
[----:B------:R-:W-:Y:S01]  /*5d50*/  DFMA R18, R2, -R18, 1 ;  /* 0x3ff000000212742b */ /* 0x000fe20000000812 */
[----:B------:R-:W-:Y:S02]  /*5d60*/  IMAD.MOV.U32 R2, RZ, RZ, 0x0 ;  /* 0x00000000ff027424 */ /* 0x000fe400078e00ff */
[----:B------:R-:W-:-:S06]  /*5d70*/  IMAD.MOV.U32 R3, RZ, RZ, 0x3fd80000 ;  /* 0x3fd80000ff037424 */ /* 0x000fcc00078e00ff */
[----:B------:R-:W-:Y:S02]  /*5d80*/  DFMA R2, R18, R2, 0.5 ;  /* 0x3fe000001202742b */ /* 0x000fe40000000002 */
[----:B------:R-:W-:-:S08]  /*5d90*/  DMUL R18, R14, R18 ;  /* 0x000000120e127228 */ /* 0x000fd00000000000 */
[----:B------:R-:W-:Y:S02]  /*5da0*/  DFMA R2, R2, R18, R14 ;  /* 0x000000120202722b */ /* 0x000fe4000000000e */
[----:B------:R-:W-:-:S06]  /*5db0*/  DFMA R14, -R12, R24, 1 ;  /* 0x3ff000000c0e742b */ /* 0x000fcc0000000118 */
[----:B------:R-:W-:Y:S01]  /*5dc0*/  DMUL R2, R4, R2 ;  /* 0x0000000204027228 */ /* 0x000fe20000000000 */
[----:B------:R-:W-:Y:S01]  /*5dd0*/  LOP3.LUT R5, R0, 0x100000, RZ, 0xfc, !PT ;  /* 0x0010000000057812 */ /* 0x000fe200078efcff */
[----:B------:R-:W-:Y:S01]  /*5de0*/  IMAD.MOV.U32 R4, RZ, RZ, RZ ;  /* 0x000000ffff047224 */ /* 0x000fe200078e00ff */
[----:B------:R-:W-:-:S05]  /*5df0*/  DFMA R14, R14, R14, R14 ;  /* 0x0000000e0e0e722b */ /* 0x000fca000000000e */
[----:B------:R-:W-:-:S03]  /*5e00*/  DMUL R2, R2, R4 ;  /* 0x0000000402027228 */ /* 0x000fc60000000000 */
[----:B------:R-:W-:-:S07]  /*5e10*/  DFMA R14, R24, R14, R24 ;  /* 0x0000000e180e722b */ /* 0x000fce0000000018 */
[----:B------:R-:W-:Y:S02]  /*5e20*/  @!P3 FSEL R26, R23, R3, !P2 ;  /* 0x00000003171ab208 */ /* 0x000fe40005000000 */
[----:B------:R-:W-:Y:S01]  /*5e30*/  @!P3 FSEL R20, R22, R2, !P2 ;  /* 0x000000021614b208 */ /* 0x000fe20005000000 */
[----:B------:R-:W-:Y:S01]  /*5e40*/  DFMA R2, -R12, R14, 1 ;  /* 0x3ff000000c02742b */ /* 0x000fe2000000010e */
[----:B------:R-:W-:Y:S01]  /*5e50*/  ISETP.GT.AND P0, PT, R26, 0xfffff, PT ;  /* 0x000fffff1a00780c */ /* 0x000fe20003f04270 */
[----:B------:R-:W-:Y:S02]  /*5e60*/  IMAD.MOV.U32 R5, RZ, RZ, R26 ;  /* 0x000000ffff057224 */ /* 0x000fe400078e001a */
[----:B------:R-:W-:-:S04]  /*5e70*/  IMAD.MOV.U32 R4, RZ, RZ, R20 ;  /* 0x000000ffff047224 */ /* 0x000fc800078e0014 */
[----:B------:R-:W-:-:S06]  /*5e80*/  DFMA R2, R14, R2, R14 ;  /* 0x000000020e02722b */ /* 0x000fcc000000000e */
[----:B------:R-:W-:Y:S02]  /*5e90*/  @!P0 DMUL R4, R4, 1.80143985094819840000e+16 ;  /* 0x4350000004048828 */ /* 0x000fe40000000000 */
[----:B------:R-:W-:-:S08]  /*5ea0*/  DMUL R14, R6, R2 ;  /* 0x00000002060e7228 */ /* 0x000fd00000000000 */
[----:B------:R-:W-:Y:S01]  /*5eb0*/  @!P0 IMAD.MOV.U32 R26, RZ, RZ, R5 ;  /* 0x000000ffff1a8224 */ /* 0x000fe200078e0005 */
[----:B------:R-:W-:Y:S01]  /*5ec0*/  DFMA R18, -R12, R14, R6 ;  /* 0x0000000e0c12722b */ /* 0x000fe20000000106 */
[----:B------:R-:W-:Y:S02]  /*5ed0*/  @!P0 IMAD.MOV.U32 R20, RZ, RZ, R4 ;  /* 0x000000ffff148224 */ /* 0x000fe400078e0004 */
[----:B------:R-:W-:-:S05]  /*5ee0*/  VIADD R0, R26, 0xffffffff ;  /* 0xffffffff1a007836 */ /* 0x000fca0000000000 */
[----:B------:R-:W-:Y:S01]  /*5ef0*/  ISETP.GE.U32.AND P2, PT, R0, 0x7fefffff, PT ;  /* 0x7fefffff0000780c */ /* 0x000fe20003f46070 */
[----:B------:R-:W-:-:S10]  /*5f00*/  DFMA R2, R2, R18, R14 ;  /* 0x000000120202722b */ /* 0x000fd4000000000e */
[----:B------:R-:W-:Y:S02]  /*5f10*/  FFMA R0, RZ, R13, R3 ;  /* 0x0000000dff007223 */ /* 0x000fe40000000003 */
[----:B------:R-:W-:Y:S01]  /*5f20*/  @P2 IMAD.MOV.U32 R14, RZ, RZ, 0x0 ;  /* 0x00000000ff0e2424 */ /* 0x000fe200078e00ff */
[----:B------:R-:W-:Y:S01]  /*5f30*/  @P2 FSETP.NEU.FTZ.AND P3, PT, R5, RZ, PT ;  /* 0x000000ff0500220b */ /* 0x000fe20003f7d000 */
[----:B------:R-:W-:Y:S01]  /*5f40*/  @P2 IMAD.MOV.U32 R15, RZ, RZ, 0x7ff00000 ;  /* 0x7ff00000ff0f2424 */ /* 0x000fe200078e00ff */
[----:B------:R-:W-:Y:S01]  /*5f50*/  FSETP.GT.AND P4, PT, |R0|, 1.469367938527859385e-39, PT ;  /* 0x001000000000780b */ /* 0x000fe20003f84200 */
[----:B------:R-:W-:Y:S02]  /*5f60*/  IMAD.MOV.U32 R0, RZ, RZ, -0x3ff ;  /* 0xfffffc01ff007424 */ /* 0x000fe400078e00ff */
[----:B------:R-:W-:Y:S02]  /*5f70*/  @!P0 IMAD.MOV.U32 R0, RZ, RZ, -0x435 ;  /* 0xfffffbcbff008424 */ /* 0x000fe400078e00ff */
[----:B------:R-:W-:-:S10]  /*5f80*/  @P2 DFMA R14, R4, R14, +INF ;  /* 0x7ff00000040e242b */ /* 0x000fd4000000000e */
        /* <DEDUP_REMOVED lines=13> */
[----:B------:R-:W-:Y:S01]  /*6060*/  IMAD.MOV.U32 R5, RZ, RZ, R4 ;  /* 0x000000ffff057224 */ /* 0x000fe200078e0004 */
[----:B------:R-:W-:Y:S01]  /*6070*/  UMOV UR6, 0x80000000 ;  /* 0x8000000000067882 */ /* 0x000fe20000000000 */
[----:B------:R-:W-:Y:S01]  /*6080*/  IMAD.MOV.U32 R4, RZ, RZ, R20 ;  /* 0x000000ffff047224 */ /* 0x000fe200078e0014 */
[----:B------:R-:W-:-:S09]  /*6090*/  UMOV UR7, 0x43300000 ;  /* 0x4330000000077882 */ /* 0x000fd20000000000 */
        /* <DEDUP_REMOVED lines=49> */
.L_x_30164:
[----:B------:R-:W-:Y:S05]  /*63b0*/  BSYNC B0 ;  /* 0x0000000000007941 */ /* 0x000fea0003800000 */
.L_x_30163:
        /* <DEDUP_REMOVED lines=8> */
.L_x_30166:
[----:B------:R-:W-:Y:S05]  /*6440*/  BSYNC B2 ;  /* 0x0000000000027941 */ /* 0x000fea0003800000 */
.L_x_30165:
        /* <DEDUP_REMOVED lines=82> */
.L_x_30168:
[----:B------:R-:W-:-:S04]  /*6970*/  ISETP.GE.AND P0, PT, R9, RZ, PT ;  /* 0x000000ff0900720c */ /* 0x000fc80003f06270 */
[----:B------:R-:W-:Y:S02]  /*6980*/  FSEL R2, RZ, 3.37028055040000000000e+12, P0 ;  /* 0x54442d18ff027808 */ /* 0x000fe40000000000 */
[----:B------:R-:W-:-:S07]  /*6990*/  FSEL R3, RZ, 2.1426990032196044922, P0 ;  /* 0x400921fbff037808 */ /* 0x000fce0000000000 */
.L_x_30169:
[----:B------:R-:W-:Y:S05]  /*69a0*/  BSYNC B0 ;  /* 0x0000000000007941 */ /* 0x000fea0003800000 */
.L_x_30167:
[----:B------:R-:W-:Y:S01]  /*69b0*/  DADD R8, |R10|, |R8| ;  /* 0x000000000a087229 */ /* 0x000fe20000000608 */
[----:B------:R-:W-:-:S07]  /*69c0*/  LOP3.LUT R10, R3, 0x80000000, R11, 0xb8, !PT ;  /* 0x80000000030a7812 */ /* 0x000fce00078eb80b */
[----:B------:R-:W-:-:S06]  /*69d0*/  DSETP.GTU.AND P0, PT, |R8|, +INF , PT ;  /* 0x7ff000000800742a */ /* 0x000fcc0003f0c200 */
[----:B------:R-:W-:Y:S02]  /*69e0*/  FSEL R2, R8, R2, P0 ;  /* 0x0000000208027208 */ /* 0x000fe40000000000 */
[----:B------:R-:W-:Y:S01]  /*69f0*/  FSEL R3, R9, R10, P0 ;  /* 0x0000000a09037208 */ /* 0x000fe20000000000 */
[----:B------:R-:W-:Y:S06]  /*6a00*/  BRA `(.L_x_30142) ;  /* 0x0000003000b07947 */ /* 0x000fec0003800000 */
.L_x_30129:
[----:B------:R-:W-:Y:S01]  /*6a10*/  UMOV UR4, 0x6a3f9475 ;  /* 0x6a3f947500047882 */ /* 0x000fe20000000000 */
[----:B------:R-:W-:Y:S02]  /*6a20*/  UMOV UR5, 0x20ca2fe7 ;  /* 0x20ca2fe700057882 */ /* 0x000fe40000000000 */
[----:B------:R-:W-:-:S14]  /*6a30*/  DSETP.GEU.AND P0, PT, R6, UR4, PT ;  /* 0x0000000406007e2a */ /* 0x000fdc000bf0e000 */
[----:B------:R-:W-:Y:S05]  /*6a40*/  @!P0 BRA `(.L_x_30170) ;  /* 0x0000000c00788947 */ /* 0x000fea0003800000 */
[----:B------:R-:W-:Y:S01]  /*6a50*/  DMUL R12, R6, R6 ;  /* 0x00000006060c7228 */ /* 0x000fe20000000000 */
[----:B------:R-:W-:Y:S09]  /*6a60*/  BSSY B2, `(.L_x_30171) ;  /* 0x0000089000027945 */ /* 0x000ff20003800000 */
[----:B------:R-:W-:-:S02]  /*6a70*/  FSETP.GEU.FTZ.AND P2, PT, R13, 1.7916666269302368164, PT ;  /* 0x3fe555550d00780b */ /* 0x000fc40003f5e000 */
        /* <DEDUP_REMOVED lines=10> */
[----:B------:R-:W-:Y:S02]  /*6b20*/  @!P0 IMAD.MOV.U32 R0, RZ, RZ, R5 ;  /* 0x000000ffff008224 */ /* 0x000fe400078e0005 */
[----:B------:R-:W-:Y:S02]  /*6b30*/  @!P0 IMAD.MOV.U32 R2, RZ, RZ, R4 ;  /* 0x000000ffff028224 */ /* 0x000fe400078e0004 */
[----:B------:R-:W-:-:S05]  /*6b40*/  VIADD R3, R0, 0xffffffff ;  /* 0xffffffff00037836 */ /* 0x000fca0000000000 */
[----:B------:R-:W-:-:S13]  /*6b50*/  ISETP.GE.U32.AND P2, PT, R3, 0x7fefffff, PT ;  /* 0x7fefffff0300780c */ /* 0x000fda0003f46070 */
[----:B------:R-:W-:Y:S01]  /*6b60*/  @P2 IMAD.MOV.U32 R14, RZ, RZ, 0x0 ;  /* 0x00000000ff0e2424 */ /* 0x000fe200078e00ff */
[----:B------:R-:W-:Y:S01]  /*6b70*/  @P2 FSETP.NEU.FTZ.AND P3, PT, R5, RZ, PT ;  /* 0x000000ff0500220b */ /* 0x000fe20003f7d000 */
[----:B------:R-:W-:-:S06]  /*6b80*/  @P2 IMAD.MOV.U32 R15, RZ, RZ, 0x7ff00000 ;  /* 0x7ff00000ff0f2424 */ /* 0x000fcc00078e00ff */
[----:B------:R-:W-:-:S10]  /*6b90*/  @P2 DFMA R14, R4, R14, +INF ;  /* 0x7ff00000040e242b */ /* 0x000fd4000000000e */
[----:B------:R-:W-:Y:S02]  /*6ba0*/  @P2 FSEL R18, R14, RZ, P3 ;  /* 0x000000ff0e122208 */ /* 0x000fe40001800000 */
[----:B------:R-:W-:Y:S01]  /*6bb0*/  @P2 FSEL R19, R15, -QNAN , P3 ;  /* 0xfff000000f132808 */ /* 0x000fe20001800000 */
[----:B------:R-:W-:Y:S06]  /*6bc0*/  @P2 BRA `(.L_x_30173) ;  /* 0x0000000400c82947 */ /* 0x000fec0003800000 */
[C---:B------:R-:W-:Y:S01]  /*6bd0*/  LOP3.LUT R3, R0.reuse, 0x800fffff, RZ, 0xc0, !PT ;  /* 0x800fffff00037812 */ /* 0x040fe200078ec0ff */
        /* <DEDUP_REMOVED lines=10> */
[----:B------:R-:W-:-:S11]  /*6c80*/  UMOV UR7, 0x43300000 ;  /* 0x4330000000077882 */ /* 0x000fd60000000000 */
        /* <DEDUP_REMOVED lines=50> */
.L_x_30172:
        /* <DEDUP_REMOVED lines=22> */
.L_x_30175:
[----:B------:R-:W-:Y:S05]  /*7110*/  BSYNC B3 ;  /* 0x0000000000037941 */ /* 0x000fea0003800000 */
.L_x_30174:
        /* <DEDUP_REMOVED lines=29> */
.L_x_30173:
[----:B------:R-:W-:Y:S05]  /*72f0*/  BSYNC B2 ;  /* 0x0000000000027941 */ /* 0x000fea0003800000 */
.L_x_30171:
[----:B------:R-:W-:Y:S01]  /*7300*/  IMAD.MOV.U32 R2, RZ, RZ, -0x2449a4b7 ;  /* 0xdbb65b49ff027424 */ /* 0x000fe200078e00ff */
[----:B------:R-:W-:Y:S01]  /*7310*/  UMOV UR4, 0x2a25ff7e ;  /* 0x2a25ff7e00047882 */ /* 0x000fe20000000000 */
[----:B------:R-:W-:Y:S01]  /*7320*/  IMAD.MOV.U32 R3, RZ, RZ, 0x3f2d3b63 ;  /* 0x3f2d3b63ff037424 */ /* 0x000fe200078e00ff */
[----:B------:R-:W-:Y:S01]  /*7330*/  UMOV UR5, 0x3ef53e1d ;  /* 0x3ef53e1d00057882 */ /* 0x000fe20000000000 */
[----:B------:R-:W-:Y:S01]  /*7340*/  ISETP.GE.AND P0, PT, R9, RZ, PT ;  /* 0x000000ff0900720c */ /* 0x000fe20003f06270 */
[----:B------:R-:W-:Y:S02]  /*7350*/  DSETP.NEU.AND P2, PT, |R8|, |R10|, PT ;  /* 0x4000000a0800722a */ /* 0x000fe40003f4d200 */
[----:B------:R-:W-:Y:S02]  /*7360*/  DADD R8, |R10|, |R8| ;  /* 0x000000000a087229 */ /* 0x000fe40000000608 */
[----:B------:R-:W-:Y:S01]  /*7370*/  DFMA R2, R12, -UR4, R2 ;  /* 0x800000040c027c2b */ /* 0x000fe20008000002 */
[----:B------:R-:W-:Y:S01]  /*7380*/  UMOV UR4, 0x8dde082e ;  /* 0x8dde082e00047882 */ /* 0x000fe20000000000 */
[----:B------:R-:W-:Y:S01]  /*7390*/  UMOV UR5, 0x3f531278 ;  /* 0x3f53127800057882 */ /* 0x000fe20000000000 */
[----:B------:R-:W-:-:S05]  /*73a0*/  DMUL R18, R18, 0.5 ;  /* 0x3fe0000012127828 */ /* 0x000fca0000000000 */
        /* <DEDUP_REMOVED lines=53> */
[----:B------:R-:W-:-:S10]  /*7700*/  DADD R4, -RZ, -R2 ;  /* 0x00000000ff047229 */ /* 0x000fd40000000902 */
[----:B------:R-:W-:Y:S02]  /*7710*/  FSEL R6, R2, R4, !P0 ;  /* 0x0000000402067208 */ /* 0x000fe40004000000 */
[----:B------:R-:W-:Y:S01]  /*7720*/  FSEL R7, R3, R5, !P0 ;  /* 0x0000000503077208 */ /* 0x000fe20004000000 */
[----:B------:R-:W-:Y:S01]  /*7730*/  DADD R4, -R2, UR4 ;  /* 0x0000000402047e29 */ /* 0x000fe20008000100 */
[----:B------:R-:W-:-:S04]  /*7740*/  UMOV UR5, 0x3ff921fb ;  /* 0x3ff921fb00057882 */ /* 0x000fc80000000000 */
[----:B------:R-:W-:-:S05]  /*7750*/  DADD R6, R6, UR4 ;  /* 0x0000000406067e29 */ /* 0x000fca0008000000 */
[----:B------:R-:W-:Y:S01]  /*7760*/  FSEL R0, R5, R3, !P0 ;  /* 0x0000000305007208 */ /* 0x000fe20004000000 */
[----:B------:R-:W-:Y:S01]  /*7770*/  IMAD.MOV.U32 R3, RZ, RZ, 0x4002d97c ;  /* 0x4002d97cff037424 */ /* 0x000fe200078e00ff */
[----:B------:R-:W-:-:S03]  /*7780*/  FSEL R2, R4, R2, !P0 ;  /* 0x0000000204027208 */ /* 0x000fc60004000000 */
[----:B------:R-:W-:Y:S01]  /*7790*/  FSEL R10, R7, R0, !P1 ;  /* 0x00000000070a7208 */ /* 0x000fe20004800000 */
[----:B------:R-:W-:Y:S01]  /*77a0*/  IMAD.MOV.U32 R0, RZ, RZ, 0x7f3321d2 ;  /* 0x7f3321d2ff007424 */ /* 0x000fe200078e00ff */
[----:B------:R-:W-:Y:S02]  /*77b0*/  @!P2 FSEL R10, R3, 1.8213495016098022461, !P0 ;  /* 0x3fe921fb030aa808 */ /* 0x000fe40004000000 */
[----:B------:R-:W-:Y:S01]  /*77c0*/  FSEL R2, R6, R2, !P1 ;  /* 0x0000000206027208 */ /* 0x000fe20004800000 */
[----:B------:R-:W-:Y:S01]  /*77d0*/  DSETP.GTU.AND P1, PT, |R8|, +INF , PT ;  /* 0x7ff000000800742a */ /* 0x000fe20003f2c200 */
[----:B------:R-:W-:Y:S02]  /*77e0*/  @!P2 FSEL R2, R0, 3.37028055040000000000e+12, !P0 ;  /* 0x54442d180002a808 */ /* 0x000fe40004000000 */
[----:B------:R-:W-:-:S03]  /*77f0*/  LOP3.LUT R10, R10, 0x80000000, R11, 0xb8, !PT ;  /* 0x800000000a0a7812 */ /* 0x000fc600078eb80b */
[----:B------:R-:W-:Y:S02]  /*7800*/  FSEL R2, R8, R2, P1 ;  /* 0x0000000208027208 */ /* 0x000fe40000800000 */
[----:B------:R-:W-:Y:S01]  /*7810*/  FSEL R3, R9, R10, P1 ;  /* 0x0000000a09037208 */ /* 0x000fe20000800000 */
[----:B------:R-:W-:Y:S06]  /*7820*/  BRA `(.L_x_30142) ;  /* 0x0000002400287947 */ /* 0x000fec0003800000 */
.L_x_30170:
[----:B------:R-:W-:Y:S01]  /*7830*/  DMUL R4, R6, R6 ;  /* 0x0000000606047228 */ /* 0x000fe20000000000 */
[----:B------:R-:W-:Y:S01]  /*7840*/  IMAD.MOV.U32 R2, RZ, RZ, -0x2449a4b7 ;  /* 0xdbb65b49ff027424 */ /* 0x000fe200078e00ff */
[----:B------:R-:W-:Y:S01]  /*7850*/  UMOV UR4, 0x2a25ff7e ;  /* 0x2a25ff7e00047882 */ /* 0x000fe20000000000 */
[----:B------:R-:W-:Y:S01]  /*7860*/  IMAD.MOV.U32 R3, RZ, RZ, 0x3f2d3b63 ;  /* 0x3f2d3b63ff037424 */ /* 0x000fe200078e00ff */
[----:B------:R-:W-:Y:S01]  /*7870*/  UMOV UR5, 0x3ef53e1d ;  /* 0x3ef53e1d00057882 */ /* 0x000fe20000000000 */
[----:B------:R-:W-:Y:S01]  /*7880*/  ISETP.GE.AND P0, PT, R9, RZ, PT ;  /* 0x000000ff0900720c */ /* 0x000fe20003f06270 */
[----:B------:R-:W-:Y:S01]  /*7890*/  DSETP.NEU.AND P2, PT, |R8|, |R10|, PT ;  /* 0x4000000a0800722a */ /* 0x000fe20003f4d200 */
[----:B----4-:R-:W-:Y:S01]  /*78a0*/  IMAD.MOV.U32 R0, RZ, RZ, 0x7f3321d2 ;  /* 0x7f3321d2ff007424 */ /* 0x010fe200078e00ff */
[----:B------:R-:W-:Y:S02]  /*78b0*/  DADD R8, |R10|, |R8| ;  /* 0x000000000a087229 */ /* 0x000fe40000000608 */
[----:B------:R-:W-:Y:S01]  /*78c0*/  DFMA R2, R4, -UR4, R2 ;  /* 0x8000000404027c2b */ /* 0x000fe20008000002 */
[----:B------:R-:W-:Y:S01]  /*78d0*/  UMOV UR4, 0x8dde082e ;  /* 0x8dde082e00047882 */ /* 0x000fe20000000000 */
[----:B------:R-:W-:Y:S01]  /*78e0*/  UMOV UR5, 0x3f531278 ;  /* 0x3f53127800057882 */ /* 0x000fe20000000000 */
[----:B------:R-:W-:-:S05]  /*78f0*/  DMUL R18, R6, 0.5 ;  /* 0x3fe0000006127828 */ /* 0x000fca0000000000 */
[----:B------:R-:W-:Y:S01]  /*7900*/  DFMA R2, R2, R4, -UR4 ;  /* 0x8000000402027e2b */ /* 0x000fe20008000004 */
[----:B------:R-:W-:Y:S01]  /*7910*/  UMOV UR4, 0xc8249315 ;  /* 0xc824931500047882 */ /* 0x000fe20000000000 */
[----:B------:R-:W-:Y:S01]  /*7920*/  UMOV UR5, 0x3f6f9690 ;  /* 0x3f6f969000057882 */ /* 0x000fe20000000000 */
[----:B------:R-:W-:-:S05]  /*7930*/  DMUL R18, R6, R18 ;  /* 0x0000001206127228 */ /* 0x000fca0000000000 */
        /* <DEDUP_REMOVED lines=59> */
[----:B------:R-:W-:Y:S02]  /*7cf0*/  FSEL R2, R12, R2, !P1 ;  /* 0x000000020c027208 */ /* 0x000fe40004800000 */
[----:B------:R-:W-:Y:S01]  /*7d00*/  FSEL R10, R13, R3, !P1 ;  /* 0x000000030d0a7208 */ /* 0x000fe20004800000 */
[----:B------:R-:W-:Y:S01]  /*7d10*/  DSETP.GTU.AND P1, PT, |R8|, +INF , PT ;  /* 0x7ff000000800742a */ /* 0x000fe20003f2c200 */
[----:B------:R-:W-:Y:S02]  /*7d20*/  @!P2 FSEL R10, R4, 1.8213495016098022461, !P0 ;  /* 0x3fe921fb040aa808 */ /* 0x000fe40004000000 */
[----:B------:R-:W-:Y:S02]  /*7d30*/  @!P2 FSEL R2, R0, 3.37028055040000000000e+12, !P0 ;  /* 0x54442d180002a808 */ /* 0x000fe40004000000 */
[----:B------:R-:W-:Y:S02]  /*7d40*/  LOP3.LUT R10, R10, 0x80000000, R11, 0xb8, !PT ;  /* 0x800000000a0a7812 */ /* 0x000fe400078eb80b */
[----:B------:R-:W-:-:S02]  /*7d50*/  FSEL R2, R8, R2, P1 ;  /* 0x0000000208027208 */ /* 0x000fc40000800000 */
[----:B------:R-:W-:Y:S01]  /*7d60*/  FSEL R3, R9, R10, P1 ;  /* 0x0000000a09037208 */ /* 0x000fe20000800000 */
[----:B------:R-:W-:Y:S06]  /*7d70*/  BRA `(.L_x_30142) ;  /* 0x0000001c00d47947 */ /* 0x000fec0003800000 */
.L_x_30128:
[----:B------:R-:W0:Y:S01]  /*7d80*/  MUFU.RCP64H R3, 2.718280792236328125 ;  /* 0x4005bf0a00037908 */ /* 0x000e220000001800 */
[----:B------:R-:W-:Y:S01]  /*7d90*/  IMAD.MOV.U32 R14, RZ, RZ, -0x74eba897 ;  /* 0x8b145769ff0e7424 */ /* 0x000fe200078e00ff */
[----:B------:R-:W-:Y:S01]  /*7da0*/  FSETP.GEU.AND P2, PT, |R9|, 6.5827683646048100446e-37, PT ;  /* 0x036000000900780b */ /* 0x000fe20003f4e200 */
[----:B------:R-:W-:Y:S01]  /*7db0*/  IMAD.MOV.U32 R15, RZ, RZ, 0x4005bf0a ;  /* 0x4005bf0aff0f7424 */ /* 0x000fe200078e00ff */
[----:B------:R-:W-:Y:S01]  /*7dc0*/  BSSY B2, `(.L_x_30176) ;  /* 0x0000013000027945 */ /* 0x000fe20003800000 */
[----:B------:R-:W-:-:S06]  /*7dd0*/  IMAD.MOV.U32 R2, RZ, RZ, 0x1 ;  /* 0x00000001ff027424 */ /* 0x000fcc00078e00ff */
[----:B0-----:R-:W-:-:S08]  /*7de0*/  DFMA R4, R2, -R14, 1 ;  /* 0x3ff000000204742b */ /* 0x001fd0000000080e */
[----:B------:R-:W-:-:S08]  /*7df0*/  DFMA R4, R4, R4, R4 ;  /* 0x000000040404722b */ /* 0x000fd00000000004 */
[----:B------:R-:W-:-:S08]  /*7e00*/  DFMA R4, R2, R4, R2 ;  /* 0x000000040204722b */ /* 0x000fd00000000002 */
[----:B------:R-:W-:-:S08]  /*7e10*/  DFMA R2, R4, -R14, 1 ;  /* 0x3ff000000402742b */ /* 0x000fd0000000080e */
[----:B------:R-:W-:-:S08]  /*7e20*/  DFMA R2, R4, R2, R4 ;  /* 0x000000020402722b */ /* 0x000fd00000000004 */
[----:B------:R-:W-:-:S08]  /*7e30*/  DMUL R4, R2, R8 ;  /* 0x0000000802047228 */ /* 0x000fd00000000000 */
[----:B------:R-:W-:-:S08]  /*7e40*/  DFMA R14, R4, -R14, R8 ;  /* 0x8000000e040e722b */ /* 0x000fd00000000008 */
[----:B------:R-:W-:-:S10]  /*7e50*/  DFMA R2, R2, R14, R4 ;  /* 0x0000000e0202722b */ /* 0x000fd40000000004 */
[----:B----4-:R-:W-:-:S05]  /*7e60*/  FFMA R0, RZ, 2.0897850990295410156, R3 ;  /* 0x4005bf0aff007823 */ /* 0x010fca0000000003 */
[----:B------:R-:W-:-:S13]  /*7e70*/  FSETP.GT.AND P0, PT, |R0|, 1.469367938527859385e-39, PT ;  /* 0x001000000000780b */ /* 0x000fda0003f04200 */
[----:B------:R-:W-:Y:S05]  /*7e80*/  @P0 BRA P2, `(.L_x_30177) ;  /* 0x0000000000180947 */ /* 0x000fea0001000000 */
[----:B------:R-:W-:Y:S01]  /*7e90*/  IMAD.MOV.U32 R14, RZ, RZ, R8 ;  /* 0x000000ffff0e7224 */ /* 0x000fe200078e0008 */
[----:B------:R-:W-:Y:S01]  /*7ea0*/  MOV R0, 0x7ef0 ;  /* 0x00007ef000007802 */ /* 0x000fe20000000f00 */
[----:B------:R-:W-:Y:S02]  /*7eb0*/  IMAD.MOV.U32 R15, RZ, RZ, R9 ;  /* 0x000000ffff0f7224 */ /* 0x000fe400078e0009 */
[----:B------:R-:W-:Y:S02]  /*7ec0*/  IMAD.MOV.U32 R2, RZ, RZ, -0x74eba897 ;  /* 0x8b145769ff027424 */ /* 0x000fe400078e00ff */
[----:B------:R-:W-:-:S07]  /*7ed0*/  IMAD.MOV.U32 R3, RZ, RZ, 0x4005bf0a ;  /* 0x4005bf0aff037424 */ /* 0x000fce00078e00ff */
[----:B------:R-:W-:Y:S05]  /*7ee0*/  CALL.REL.NOINC `($__internal_70_$__cuda_sm20_div_rn_f64_full) ;  /* 0x000002bc00b87944 */ /* 0x000fea0003c00000 */
.L_x_30177:
[----:B------:R-:W-:Y:S05]  /*7ef0*/  BSYNC B2 ;  /* 0x0000000000027941 */ /* 0x000fea0003800000 */
.L_x_30176:
        /* <DEDUP_REMOVED lines=13> */
[----:B------:R-:W-:Y:S02]  /*7fd0*/  DFMA R4, R18, R14, R4 ;  /* 0x0000000e1204722b */ /* 0x000fe40000000004 */
[----:B------:R-:W-:-:S08]  /*7fe0*/  DADD R18, -RZ, |R2| ;  /* 0x00000000ff127229 */ /* 0x000fd00000000502 */
[----:B------:R-:W-:-:S05]  /*7ff0*/  FFMA R0, RZ, 2.0897850990295410156, R5 ;  /* 0x4005bf0aff007823 */ /* 0x000fca0000000005 */
        /* <DEDUP_REMOVED lines=8> */
[----:B------:R-:W-:Y:S02]  /*8080*/  IMAD.MOV.U32 R4, RZ, RZ, R2 ;  /* 0x000000ffff047224 */ /* 0x000fe400078e0002 */
[----:B------:R-:W-:-:S07]  /*8090*/  IMAD.MOV.U32 R5, RZ, RZ, R3 ;  /* 0x000000ffff057224 */ /* 0x000fce00078e0003 */
.L_x_30179:
[----:B------:R-:W-:Y:S05]  /*80a0*/  BSYNC B2 ;  /* 0x0000000000027941 */ /* 0x000fea0003800000 */
.L_x_30178:
[----:B------:R-:W-:Y:S01]  /*80b0*/  DADD R14, -RZ, |R4| ;  /* 0x00000000ff0e7229 */ /* 0x000fe20000000504 */
[----:B------:R-:W-:Y:S01]  /*80c0*/  IMAD.MOV.U32 R2, RZ, RZ, RZ ;  /* 0x000000ffff027224 */ /* 0x000fe200078e00ff */
[----:B------:R-:W-:Y:S01]  /*80d0*/  UMOV UR4, 0xffffffff ;  /* 0xffffffff00047882 */ /* 0x000fe20000000000 */
[----:B------:R-:W-:Y:S01]  /*80e0*/  UMOV UR5, 0x7fefffff ;  /* 0x7fefffff00057882 */ /* 0x000fe20000000000 */
[----:B------:R-:W-:Y:S01]  /*80f0*/  MUFU.RCP64H R25, R13 ;  /* 0x0000000d00197308 */ /* 0x000fe20000001800 */
[----:B------:R-:W-:Y:S01]  /*8100*/  UMOV UR6, UR5 ;  /* 0x0000000500067c82 */ /* 0x000fe20008000000 */
[----:B------:R-:W-:Y:S01]  /*8110*/  IMAD.MOV.U32 R24, RZ, RZ, 0x1 ;  /* 0x00000001ff187424 */ /* 0x000fe200078e00ff */
[----:B------:R-:W-:Y:S01]  /*8120*/  BSSY B0, `(.L_x_30180) ;  /* 0x0000083000007945 */ /* 0x000fe20003800000 */
[----:B------:R-:W-:Y:S02]  /*8130*/  FSETP.GEU.AND P5, PT, |R7|, 6.5827683646048100446e-37, PT ;  /* 0x036000000700780b */ /* 0x000fe40003fae200 */
[----:B------:R-:W-:-:S02]  /*8140*/  ISETP.GT.U32.AND P2, PT, R14, R18, PT ;  /* 0x000000120e00720c */ /* 0x000fc40003f44070 */
[----:B------:R-:W-:Y:S02]  /*8150*/  ISETP.LT.U32.AND P0, PT, R14, R18, PT ;  /* 0x000000120e00720c */ /* 0x000fe40003f01070 */
[CC--:B------:R-:W-:Y:S02]  /*8160*/  ISETP.GT.U32.AND.EX P2, PT, R15.reuse, R19.reuse, PT, P2 ;  /* 0x000000130f00720c */ /* 0x0c0fe40003f44120 */
[CC--:B------:R-:W-:Y:S02]  /*8170*/  ISETP.LT.U32.AND.EX P0, PT, R15.reuse, R19.reuse, PT, P0 ;  /* 0x000000130f00720c */ /* 0x0c0fe40003f01100 */
[CC--:B------:R-:W-:Y:S02]  /*8180*/  SEL R23, R15.reuse, R19.reuse, P2 ;  /* 0x000000130f177207 */ /* 0x0c0fe40001000000 */
[----:B------:R-:W-:Y:S02]  /*8190*/  SEL R26, R15, R19, P0 ;  /* 0x000000130f1a7207 */ /* 0x000fe40000000000 */
[----:B------:R-:W-:-:S02]  /*81a0*/  LOP3.LUT R0, R23, 0xffc00000, RZ, 0xc0, !PT ;  /* 0xffc0000017007812 */ /* 0x000fc400078ec0ff */
[-C--:B------:R-:W-:Y:S01]  /*81b0*/  SEL R20, R14, R18.reuse, P0 ;  /* 0x000000120e147207 */ /* 0x080fe20000000000 */
[----:B------:R-:W-:Y:S01]  /*81c0*/  IMAD.MOV.U32 R21, RZ, RZ, R26 ;  /* 0x000000ffff157224 */ /* 0x000fe200078e001a */
[----:B------:R-:W-:Y:S02]  /*81d0*/  IADD3 R3, -R0, 0x7fd00000, RZ ;  /* 0x7fd0000000037810 */ /* 0x000fe40007ffe1ff */
[----:B------:R-:W-:Y:S01]  /*81e0*/  SEL R22, R14, R18, P2 ;  /* 0x000000120e167207 */ /* 0x000fe20001000000 */
[----:B------:R-:W-:Y:S01]  /*81f0*/  IMAD.U32 R14, RZ, RZ, UR6 ;  /* 0x00000006ff0e7e24 */ /* 0x000fe2000f8e00ff */
[----:B------:R-:W-:Y:S02]  /*8200*/  ISETP.GE.U32.AND P3, PT, R26, 0x7ff00000, PT ;  /* 0x7ff000001a00780c */ /* 0x000fe40003f66070 */
[C---:B------:R-:W-:Y:S02]  /*8210*/  DMUL R4, R2.reuse, R20 ;  /* 0x0000001402047228 */ /* 0x040fe40000000000 */
        /* <DEDUP_REMOVED lines=115> */
.L_x_30181:
[----:B------:R-:W-:Y:S05]  /*8950*/  BSYNC B0 ;  /* 0x0000000000007941 */ /* 0x000fea0003800000 */
.L_x_30180:
        /* <DEDUP_REMOVED lines=8> */
.L_x_30183:
[----:B------:R-:W-:Y:S05]  /*89e0*/  BSYNC B2 ;  /* 0x0000000000027941 */ /* 0x000fea0003800000 */
.L_x_30182:
        /* <DEDUP_REMOVED lines=82> */
.L_x_30185:
[----:B------:R-:W-:-:S04]  /*8f10*/  ISETP.GE.AND P0, PT, R9, RZ, PT ;  /* 0x000000ff0900720c */ /* 0x000fc80003f06270 */
[----:B------:R-:W-:Y:S02]  /*8f20*/  FSEL R2, RZ, 3.37028055040000000000e+12, P0 ;  /* 0x54442d18ff027808 */ /* 0x000fe40000000000 */
[----:B------:R-:W-:-:S07]  /*8f30*/  FSEL R3, RZ, 2.1426990032196044922, P0 ;  /* 0x400921fbff037808 */ /* 0x000fce0000000000 */
.L_x_30186:
[----:B------:R-:W-:Y:S05]  /*8f40*/  BSYNC B0 ;  /* 0x0000000000007941 */ /* 0x000fea0003800000 */
.L_x_30184:
[----:B------:R-:W-:Y:S01]  /*8f50*/  DADD R8, |R10|, |R8| ;  /* 0x000000000a087229 */ /* 0x000fe20000000608 */
[----:B------:R-:W-:Y:S01]  /*8f60*/  LOP3.LUT R10, R3, 0x80000000, R11, 0xb8, !PT ;  /* 0x80000000030a7812 */ /* 0x000fe200078eb80b */
[----:B------:R-:W-:-:S06]  /*8f70*/  DADD R18, R18, 1 ;  /* 0x3ff0000012127429 */ /* 0x000fcc0000000000 */
[----:B------:R-:W-:-:S06]  /*8f80*/  DSETP.GTU.AND P0, PT, |R8|, +INF , PT ;  /* 0x7ff000000800742a */ /* 0x000fcc0003f0c200 */
[----:B------:R-:W-:Y:S02]  /*8f90*/  FSEL R2, R8, R2, P0 ;  /* 0x0000000208027208 */ /* 0x000fe40000000000 */
[----:B------:R-:W-:Y:S01]  /*8fa0*/  FSEL R3, R9, R10, P0 ;  /* 0x0000000a09037208 */ /* 0x000fe20000000000 */
[----:B------:R-:W-:Y:S06]  /*8fb0*/  BRA `(.L_x_30142) ;  /* 0x0000000c00447947 */ /* 0x000fec0003800000 */
.L_x_30127:
[C---:B------:R-:W-:Y:S01]  /*8fc0*/  DSETP.GEU.AND P0, PT, |R10|.reuse, 1.4916681462400413487e-154, PT ;  /* 0x200000000a00742a */ /* 0x040fe20003f0e200 */
[----:B------:R-:W-:Y:S01]  /*8fd0*/  IMAD.MOV.U32 R14, RZ, RZ, 0x1 ;  /* 0x00000001ff0e7424 */ /* 0x000fe200078e00ff */
[----:B------:R-:W-:Y:S01]  /*8fe0*/  DADD R20, -RZ, |R10| ;  /* 0x00000000ff147229 */ /* 0x000fe2000000050a */
[----:B------:R-:W-:Y:S01]  /*8ff0*/  BSSY B0, `(.L_x_30187) ;  /* 0x000006a000007945 */ /* 0x000fe20003800000 */
[----:B------:R-:W-:Y:S01]  /*9000*/  DSETP.GT.AND P1, PT, |R10|, |R8|, PT ;  /* 0x400000080a00722a */ /* 0x000fe20003f24200 */
[----:B------:R-:W-:Y:S01]  /*9010*/  IMAD.MOV.U32 R23, RZ, RZ, -0x3ff ;  /* 0xfffffc01ff177424 */ /* 0x000fe200078e00ff */
[----:B------:R-:W-:-:S06]  /*9020*/  DSETP.LT.AND P0, PT, |R8|, 1.4916681462400413487e-154, !P0 ;  /* 0x200000000800742a */ /* 0x000fcc0004701200 */
[----:B------:R-:W-:Y:S02]  /*9030*/  FSEL R7, R21, R19, P1 ;  /* 0x0000001315077208 */ /* 0x000fe40000800000 */
[----:B------:R-:W-:Y:S02]  /*9040*/  FSEL R6, R20, R18, P1 ;  /* 0x0000001214067208 */ /* 0x000fe40000800000 */
[----:B------:R-:W0:Y:S01]  /*9050*/  MUFU.RCP64H R15, R7 ;  /* 0x00000007000f7308 */ /* 0x000e220000001800 */
[----:B------:R-:W-:Y:S02]  /*9060*/  FSEL R28, R18, R20, P1 ;  /* 0x00000014121c7208 */ /* 0x000fe40000800000 */
[----:B------:R-:W-:Y:S01]  /*9070*/  FSEL R29, R19, R21, P1 ;  /* 0x00000015131d7208 */ /* 0x000fe20000800000 */
[----:B------:R-:W-:Y:S02]  /*9080*/  @P0 DMUL R4, R10, 4 ;  /* 0x401000000a040828 */ /* 0x000fe40000000000 */
[----:B------:R-:W-:Y:S01]  /*9090*/  @P0 DMUL R2, R8, 4 ;  /* 0x4010000008020828 */ /* 0x000fe20000000000 */
[----:B------:R-:W-:Y:S01]  /*90a0*/  FSETP.GEU.AND P5, PT, |R29|, 6.5827683646048100446e-37, PT ;  /* 0x036000001d00780b */ /* 0x000fe20003fae200 */
[----:B------:R-:W-:-:S04]  /*90b0*/  @!P0 DMUL R12, R10, R10 ;  /* 0x0000000a0a0c8228 */ /* 0x000fc80000000000 */
[----:B------:R-:W-:-:S04]  /*90c0*/  @P0 DMUL R4, R4, R4 ;  /* 0x0000000404040228 */ /* 0x000fc80000000000 */
[----:B------:R-:W-:-:S04]  /*90d0*/  @!P0 DFMA R12, R8, R8, R12 ;  /* 0x00000008080c822b */ /* 0x000fc8000000000c */
[----:B------:R-:W-:Y:S02]  /*90e0*/  @P0 DFMA R4, R2, R2, R4 ;  /* 0x000000020204022b */ /* 0x000fe40000000004 */
[----:B0-----:R-:W-:-:S06]  /*90f0*/  DFMA R2, -R6, R14, 1 ;  /* 0x3ff000000602742b */ /* 0x001fcc000000010e */
[----:B------:R-:W-:Y:S02]  /*9100*/  @P0 DMUL R12, R4, 0.0625 ;  /* 0x3fb00000040c0828 */ /* 0x000fe40000000000 */
[----:B------:R-:W-:-:S08]  /*9110*/  DFMA R2, R2, R2, R2 ;  /* 0x000000020202722b */ /* 0x000fd00000000002 */
[----:B------:R-:W-:Y:S01]  /*9120*/  ISETP.GT.AND P0, PT, R13, 0xfffff, PT ;  /* 0x000fffff0d00780c */ /* 0x000fe20003f04270 */
[----:B------:R-:W-:Y:S01]  /*9130*/  DFMA R2, R14, R2, R14 ;  /* 0x000000020e02722b */ /* 0x000fe2000000000e */
[----:B----4-:R-:W-:Y:S02]  /*9140*/  IMAD.MOV.U32 R0, RZ, RZ, R12 ;  /* 0x000000ffff007224 */ /* 0x010fe400078e000c */
[----:B------:R-:W-:-:S05]  /*9150*/  IMAD.MOV.U32 R22, RZ, RZ, R13 ;  /* 0x000000ffff167224 */ /* 0x000fca00078e000d */
[----:B------:R-:W-:-:S04]  /*9160*/  DFMA R4, -R6, R2, 1 ;  /* 0x3ff000000604742b */ /* 0x000fc80000000102 */
[----:B------:R-:W-:Y:S01]  /*9170*/  @!P0 DMUL R12, R12, 1.80143985094819840000e+16 ;  /* 0x435000000c0c8828 */ /* 0x000fe20000000000 */
[----:B------:R-:W-:-:S03]  /*9180*/  @!P0 IMAD.MOV.U32 R23, RZ, RZ, -0x435 ;  /* 0xfffffbcbff178424 */ /* 0x000fc600078e00ff */
[----:B------:R-:W-:-:S06]  /*9190*/  DFMA R2, R2, R4, R2 ;  /* 0x000000040202722b */ /* 0x000fcc0000000002 */
[----:B------:R-:W-:Y:S02]  /*91a0*/  @!P0 IMAD.MOV.U32 R22, RZ, RZ, R13 ;  /* 0x000000ffff168224 */ /* 0x000fe400078e000d */
[----:B------:R-:W-:Y:S01]  /*91b0*/  DMUL R4, R2, R28 ;  /* 0x0000001c02047228 */ /* 0x000fe20000000000 */
[----:B------:R-:W-:Y:S02]  /*91c0*/  @!P0 IMAD.MOV.U32 R0, RZ, RZ, R12 ;  /* 0x000000ffff008224 */ /* 0x000fe400078e000c */
[----:B------:R-:W-:-:S05]  /*91d0*/  VIADD R14, R22, 0xffffffff ;  /* 0xffffffff160e7836 */ /* 0x000fca0000000000 */
[----:B------:R-:W-:Y:S01]  /*91e0*/  ISETP.GE.U32.AND P2, PT, R14, 0x7fefffff, PT ;  /* 0x7fefffff0e00780c */ /* 0x000fe20003f46070 */
[----:B------:R-:W-:-:S08]  /*91f0*/  DFMA R14, -R6, R4, R28 ;  /* 0x00000004060e722b */ /* 0x000fd0000000011c */
[----:B------:R-:W-:-:S04]  /*9200*/  DFMA R2, R2, R14, R4 ;  /* 0x0000000e0202722b */ /* 0x000fc80000000004 */
[----:B------:R-:W-:Y:S01]  /*9210*/  @P2 IMAD.MOV.U32 R4, RZ, RZ, 0x0 ;  /* 0x00000000ff042424 */ /* 0x000fe200078e00ff */
[----:B------:R-:W-:Y:S01]  /*9220*/  @P2 FSETP.NEU.FTZ.AND P3, PT, R13, RZ, PT ;  /* 0x000000ff0d00220b */ /* 0x000fe20003f7d000 */
[----:B------:R-:W-:-:S04]  /*9230*/  @P2 IMAD.MOV.U32 R5, RZ, RZ, 0x7ff00000 ;  /* 0x7ff00000ff052424 */ /* 0x000fc800078e00ff */
[----:B------:R-:W-:Y:S02]  /*9240*/  FFMA R14, RZ, R7, R3 ;  /* 0x00000007ff0e7223 */ /* 0x000fe40000000003 */
[----:B------:R-:W-:-:S03]  /*9250*/  @P2 DFMA R4, R12, R4, +INF ;  /* 0x7ff000000c04242b */ /* 0x000fc60000000004 */
[----:B------:R-:W-:-:S07]  /*9260*/  FSETP.GT.AND P4, PT, |R14|, 1.469367938527859385e-39, PT ;  /* 0x001000000e00780b */ /* 0x000fce0003f84200 */
        /* <DEDUP_REMOVED lines=66> */
.L_x_30188:
[----:B------:R-:W-:Y:S05]  /*9690*/  BSYNC B0 ;  /* 0x0000000000007941 */ /* 0x000fea0003800000 */
.L_x_30187:
        /* <DEDUP_REMOVED lines=8> */
.L_x_30190:
[----:B------:R-:W-:Y:S05]  /*9720*/  BSYNC B2 ;  /* 0x0000000000027941 */ /* 0x000fea0003800000 */
.L_x_30189:
[----:B------:R-:W-:Y:S01]  /*9730*/  DMUL R4, R2, R2 ;  /* 0x0000000202047228 */ /* 0x000fe20000000000 */
[----:B------:R-:W-:Y:S01]  /*9740*/  IMAD.MOV.U32 R12, RZ, RZ, -0x2449a4b7 ;  /* 0xdbb65b49ff0c7424 */ /* 0x000fe200078e00ff */
[----:B------:R-:W-:Y:S01]  /*9750*/  UMOV UR4, 0x2a25ff7e ;  /* 0x2a25ff7e00047882 */ /* 0x000fe20000000000 */
[----:B------:R-:W-:Y:S01]  /*9760*/  IMAD.MOV.U32 R13, RZ, RZ, 0x3f2d3b63 ;  /* 0x3f2d3b63ff0d7424 */ /* 0x000fe200078e00ff */
[----:B------:R-:W-:Y:S01]  /*9770*/  UMOV UR5, 0x3ef53e1d ;  /* 0x3ef53e1d00057882 */ /* 0x000fe20000000000 */
[----:B------:R-:W-:Y:S01]  /*9780*/  ISETP.GE.AND P2, PT, R9, RZ, PT ;  /* 0x000000ff0900720c */ /* 0x000fe20003f46270 */
[----:B------:R-:W-:Y:S01]  /*9790*/  DSETP.NEU.AND P0, PT, R6, RZ, PT ;  /* 0x000000ff0600722a */ /* 0x000fe20003f0d000 */
[----:B------:R-:W-:Y:S02]  /*97a0*/  BSSY B0, `(.L_x_30191) ;  /* 0x000004d000007945 */ /* 0x000fe40003800000 */
        /* <DEDUP_REMOVED lines=62> */
[----:B------:R-:W-:Y:S02]  /*9b90*/  FSEL R2, R2, R12, !P2 ;  /* 0x0000000c02027208 */ /* 0x000fe40005000000 */
[----:B------:R-:W-:-:S03]  /*9ba0*/  FSEL R3, R3, R13, !P2 ;  /* 0x0000000d03037208 */ /* 0x000fc60005000000 */
[----:B------:R-:W-:Y:S02]  /*9bb0*/  FSEL R2, R4, R2, P1 ;  /* 0x0000000204027208 */ /* 0x000fe40000800000 */
[----:B------:R-:W-:Y:S01]  /*9bc0*/  FSEL R3, R5, R3, P1 ;  /* 0x0000000305037208 */ /* 0x000fe20000800000 */
[----:B------:R-:W-:Y:S06]  /*9bd0*/  @!P0 BRA `(.L_x_30192) ;  /* 0x00000000001c8947 */ /* 0x000fec0003800000 */
[----:B------:R-:W-:-:S14]  /*9be0*/  DSETP.NEU.AND P0, PT, |R8|, |R10|, PT ;  /* 0x4000000a0800722a */ /* 0x000fdc0003f0d200 */
[----:B------:R-:W-:Y:S05]  /*9bf0*/  @P0 BRA `(.L_x_30193) ;  /* 0x00000000001c0947 */ /* 0x000fea0003800000 */
[----:B------:R-:W-:Y:S02]  /*9c00*/  IMAD.MOV.U32 R2, RZ, RZ, 0x7f3321d2 ;  /* 0x7f3321d2ff027424 */ /* 0x000fe400078e00ff */
[----:B------:R-:W-:-:S03]  /*9c10*/  IMAD.MOV.U32 R0, RZ, RZ, 0x4002d97c ;  /* 0x4002d97cff007424 */ /* 0x000fc600078e00ff */
[----:B------:R-:W-:Y:S02]  /*9c20*/  FSEL R2, R2, 3.37028055040000000000e+12, !P2 ;  /* 0x54442d1802027808 */ /* 0x000fe40005000000 */
[----:B------:R-:W-:Y:S01]  /*9c30*/  FSEL R3, R0, 1.8213495016098022461, !P2 ;  /* 0x3fe921fb00037808 */ /* 0x000fe20005000000 */
[----:B------:R-:W-:Y:S06]  /*9c40*/  BRA `(.L_x_30193) ;  /* 0x0000000000087947 */ /* 0x000fec0003800000 */
.L_x_30192:
[----:B------:R-:W-:Y:S02]  /*9c50*/  FSEL R2, RZ, 3.37028055040000000000e+12, P2 ;  /* 0x54442d18ff027808 */ /* 0x000fe40001000000 */
[----:B------:R-:W-:-:S07]  /*9c60*/  FSEL R3, RZ, 2.1426990032196044922, P2 ;  /* 0x400921fbff037808 */ /* 0x000fce0001000000 */
.L_x_30193:
[----:B------:R-:W-:Y:S05]  /*9c70*/  BSYNC B0 ;  /* 0x0000000000007941 */ /* 0x000fea0003800000 */
.L_x_30191:
[----:B------:R-:W-:Y:S01]  /*9c80*/  DADD R8, |R10|, |R8| ;  /* 0x000000000a087229 */ /* 0x000fe20000000608 */
[----:B------:R-:W-:-:S07]  /*9c90*/  LOP3.LUT R10, R3, 0x80000000, R11, 0xb8, !PT ;  /* 0x80000000030a7812 */ /* 0x000fce00078eb80b */
[----:B------:R-:W-:-:S06]  /*9ca0*/  DSETP.GTU.AND P0, PT, |R8|, +INF , PT ;  /* 0x7ff000000800742a */ /* 0x000fcc0003f0c200 */
[----:B------:R-:W-:Y:S02]  /*9cb0*/  FSEL R2, R8, R2, P0 ;  /* 0x0000000208027208 */ /* 0x000fe40000000000 */
[----:B------:R-:W-:-:S07]  /*9cc0*/  FSEL R3, R9, R10, P0 ;  /* 0x0000000a09037208 */ /* 0x000fce0000000000 */
.L_x_30142:
[----:B------:R-:W-:Y:S05]  /*9cd0*/  BSYNC B1 ;  /* 0x0000000000017941 */ /* 0x000fea0003800000 */
.L_x_30126:
[----:B------:R-:W-:Y:S01]  /*9ce0*/  ULDC.64 UR6, c[0x0][0x430] ;  /* 0x00010c0000067ab9 */ /* 0x000fe20000000a00 */
[----:B------:R-:W-:Y:S01]  /*9cf0*/  ULDC.64 UR4, c[0x0][0x438] ;  /* 0x00010e0000047ab9 */ /* 0x000fe20000000a00 */
[C---:B------:R-:W-:Y:S01]  /*9d00*/  DMUL R12, R2.reuse, UR6 ;  /* 0x00000006020c7c28 */ /* 0x040fe20008000000 */
[----:B------:R-:W-:Y:S01]  /*9d10*/  BSSY B1, `(.L_x_30194) ;  /* 0x000021a000017945 */ /* 0x000fe20003800000 */
[----:B------:R-:W-:-:S06]  /*9d20*/  DMUL R2, R2, UR4 ;  /* 0x0000000402027c28 */ /* 0x000fcc0008000000 */
[C---:B------:R-:W-:Y:S02]  /*9d30*/  DFMA R12, R18.reuse, UR4, R12 ;  /* 0x00000004120c7c2b */ /* 0x040fe4000800000c */
[----:B------:R-:W-:-:S08]  /*9d40*/  DFMA R18, R18, UR6, -R2 ;  /* 0x0000000612127c2b */ /* 0x000fd00008000802 */
[----:B------:R-:W-:-:S04]  /*9d50*/  LOP3.LUT R0, R13, 0x7fffffff, RZ, 0xc0, !PT ;  /* 0x7fffffff0d007812 */ /* 0x000fc800078ec0ff */
[----:B------:R-:W-:-:S13]  /*9d60*/  LOP3.LUT P0, RZ, R0, R12, RZ, 0xfc, !PT ;  /* 0x0000000c00ff7212 */ /* 0x000fda000780fcff */
[----:B------:R-:W-:Y:S05]  /*9d70*/  @!P0 BRA `(.L_x_30195) ;  /* 0x0000001c00508947 */ /* 0x000fea0003800000 */
[----:B------:R-:W-:-:S04]  /*9d80*/  LOP3.LUT R2, R19, 0x7fffffff, RZ, 0xc0, !PT ;  /* 0x7fffffff13027812 */ /* 0x000fc800078ec0ff */
[----:B------:R-:W-:-:S13]  /*9d90*/  LOP3.LUT P0, RZ, R2, R18, RZ, 0xfc, !PT ;  /* 0x0000001202ff7212 */ /* 0x000fda000780fcff */
[----:B------:R-:W-:Y:S05]  /*9da0*/  @!P0 BRA `(.L_x_30196) ;  /* 0x0000001400a48947 */ /* 0x000fea0003800000 */
[----:B------:R-:W-:-:S13]  /*9db0*/  ISETP.GT.U32.AND P0, PT, R0, 0x7fefffff, PT ;  /* 0x7fefffff0000780c */ /* 0x000fda0003f04070 */
[----:B------:R-:W-:Y:S05]  /*9dc0*/  @P0 BRA `(.L_x_30197) ;  /* 0x0000001400600947 */ /* 0x000fea0003800000 */
[----:B------:R-:W-:-:S05]  /*9dd0*/  VIADD R0, R19, 0xbf79d1be ;  /* 0xbf79d1be13007836 */ /* 0x000fca0000000000 */
[----:B------:R-:W-:-:S13]  /*9de0*/  ISETP.GE.U32.AND P0, PT, R0, 0x108aa3, PT ;  /* 0x00108aa30000780c */ /* 0x000fda0003f06070 */
[----:B------:R-:W-:Y:S05]  /*9df0*/  @!P0 BRA `(.L_x_30198) ;  /* 0x0000000800888947 */ /* 0x000fea0003800000 */
[----:B------:R-:W-:Y:S01]  /*9e00*/  IMAD.MOV.U32 R2, RZ, RZ, 0x652b82fe ;  /* 0x652b82feff027424 */ /* 0x000fe200078e00ff */
[----:B------:R-:W-:Y:S01]  /*9e10*/  UMOV UR4, 0xfefa39ef ;  /* 0xfefa39ef00047882 */ /* 0x000fe20000000000 */
[----:B------:R-:W-:Y:S01]  /*9e20*/  IMAD.MOV.U32 R3, RZ, RZ, 0x3ff71547 ;  /* 0x3ff71547ff037424 */ /* 0x000fe200078e00ff */
[----:B------:R-:W-:Y:S01]  /*9e30*/  UMOV UR5, 0x3fe62e42 ;  /* 0x3fe62e4200057882 */ /* 0x000fe20000000000 */
[----:B------:R-:W-:Y:S01]  /*9e40*/  FSETP.GEU.FTZ.AND P0, PT, |R19|, 4.1917929649353027344, PT ;  /* 0x4086232b1300780b */ /* 0x000fe20003f1e200 */
[----:B------:R-:W-:Y:S01]  /*9e50*/  BSSY B0, `(.L_x_30199) ;  /* 0x0000036000007945 */ /* 0x000fe20003800000 */
[----:B------:R-:W-:Y:S02]  /*9e60*/  DSETP.NEU.AND P2, PT, |R12|, +INF , PT ;  /* 0x7ff000000c00742a */ /* 0x000fe40003f4d200 */
[----:B------:R-:W-:-:S08]  /*9e70*/  DFMA R6, R18, R2, 6.75539944105574400000e+15 ;  /* 0x433800001206742b */ /* 0x000fd00000000002 */
        /* <DEDUP_REMOVED lines=51> */
.L_x_30200:
[----:B------:R-:W-:Y:S05]  /*a1b0*/  BSYNC B0 ;  /* 0x0000000000007941 */ /* 0x000fea0003800000 */
.L_x_30199:
[----:B------:R-:W-:Y:S04]  /*a1c0*/  BSSY B2, `(.L_x_30201) ;  /* 0x000001b000027945 */ /* 0x000fe80003800000 */
[----:B------:R-:W-:Y:S05]  /*a1d0*/  @!P2 BRA `(.L_x_30202) ;  /* 0x00000000005ca947 */ /* 0x000fea0003800000 */
[----:B------:R-:W-:Y:S01]  /*a1e0*/  UMOV UR4, 0x6dc9c883 ;  /* 0x6dc9c88300047882 */ /* 0x000fe20000000000 */
[----:B------:R-:W-:Y:S01]  /*a1f0*/  UMOV UR5, 0x3fe45f30 ;  /* 0x3fe45f3000057882 */ /* 0x000fe20000000000 */
[C---:B------:R-:W-:Y:S02]  /*a200*/  DSETP.GE.AND P0, PT, |R12|.reuse, 2.14748364800000000000e+09, PT ;  /* 0x41e000000c00742a */ /* 0x040fe40003f06200 */
[----:B------:R-:W-:Y:S01]  /*a210*/  DMUL R2, R12, UR4 ;  /* 0x000000040c027c28 */ /* 0x000fe20008000000 */
[----:B------:R-:W-:Y:S01]  /*a220*/  UMOV UR4, 0x54442d18 ;  /* 0x54442d1800047882 */ /* 0x000fe20000000000 */
[----:B------:R-:W-:-:S04]  /*a230*/  UMOV UR5, 0x3ff921fb ;  /* 0x3ff921fb00057882 */ /* 0x000fc80000000000 */
[----:B------:R-:W0:Y:S08]  /*a240*/  F2I.F64 R0, R2 ;  /* 0x0000000200007311 */ /* 0x000e300000301100 */
[----:B0-----:R-:W0:Y:S02]  /*a250*/  I2F.F64 R20, R0 ;  /* 0x0000000000147312 */ /* 0x001e240000201c00 */
[----:B0-----:R-:W-:Y:S01]  /*a260*/  DFMA R2, -R20, UR4, R12 ;  /* 0x0000000414027c2b */ /* 0x001fe2000800010c */
[----:B------:R-:W-:Y:S01]  /*a270*/  UMOV UR4, 0x33145c00 ;  /* 0x33145c0000047882 */ /* 0x000fe20000000000 */
[----:B------:R-:W-:-:S06]  /*a280*/  UMOV UR5, 0x3c91a626 ;  /* 0x3c91a62600057882 */ /* 0x000fcc0000000000 */
[----:B------:R-:W-:Y:S01]  /*a290*/  DFMA R2, -R20, UR4, R2 ;  /* 0x0000000414027c2b */ /* 0x000fe20008000102 */
[----:B------:R-:W-:Y:S01]  /*a2a0*/  UMOV UR4, 0x252049c0 ;  /* 0x252049c000047882 */ /* 0x000fe20000000000 */
[----:B------:R-:W-:-:S06]  /*a2b0*/  UMOV UR5, 0x397b839a ;  /* 0x397b839a00057882 */ /* 0x000fcc0000000000 */
[----:B------:R-:W-:Y:S01]  /*a2c0*/  DFMA R20, -R20, UR4, R2 ;  /* 0x0000000414147c2b */ /* 0x000fe20008000102 */
[----:B------:R-:W-:Y:S10]  /*a2d0*/  @!P0 BRA `(.L_x_30203) ;  /* 0x0000000000248947 */ /* 0x000ff40003800000 */
[----:B------:R-:W-:Y:S01]  /*a2e0*/  IMAD.MOV.U32 R0, RZ, RZ, R12 ;  /* 0x000000ffff007224 */ /* 0x000fe200078e000c */
[----:B------:R-:W-:Y:S01]  /*a2f0*/  MOV R9, 0xa320 ;  /* 0x0000a32000097802 */ /* 0x000fe20000000f00 */
[----:B------:R-:W-:-:S07]  /*a300*/  IMAD.MOV.U32 R24, RZ, RZ, R13 ;  /* 0x000000ffff187224 */ /* 0x000fce00078e000d */
[----:B------:R-:W-:Y:S05]  /*a310*/  CALL.REL.NOINC `($_ZN2at6native18elementwise_kernelILi128ELi4EZNS0_15gpu_kernel_implIZZZNS0_50_GLOBAL__N__2680c7bb_12_PowKernel_cu_140f0503_289624pow_tensor_scalar_kernelERNS_18TensorIteratorBaseERKN3c106ScalarEENKUlvE_clEvENKUlvE_clEvEUlNS6_7complexIdEEE0_EEvS5_RKT_EUliE_EEviT1_$__internal_trig_reduction_slowpathd) ;  /* 0x000002a000387944 */ /* 0x000fea0003c00000 */
[----:B------:R-:W-:Y:S02]  /*a320*/  IMAD.MOV.U32 R20, RZ, RZ, R2 ;  /* 0x000000ffff147224 */ /* 0x000fe400078e0002 */
[----:B------:R-:W-:Y:S01]  /*a330*/  IMAD.MOV.U32 R21, RZ, RZ, R3 ;  /* 0x000000ffff157224 */ /* 0x000fe200078e0003 */
[----:B------:R-:W-:Y:S06]  /*a340*/  BRA `(.L_x_30203) ;  /* 0x0000000000087947 */ /* 0x000fec0003800000 */
.L_x_30202:
[----:B------:R-:W-:Y:S01]  /*a350*/  DMUL R20, RZ, R12 ;  /* 0x0000000cff147228 */ /* 0x000fe20000000000 */
[----:B------:R-:W-:-:S10]  /*a360*/  IMAD.MOV.U32 R0, RZ, RZ, RZ ;  /* 0x000000ffff007224 */ /* 0x000fd400078e00ff */
.L_x_30203:
[----:B------:R-:W-:Y:S05]  /*a370*/  BSYNC B2 ;  /* 0x0000000000027941 */ /* 0x000fea0003800000 */
.L_x_30201:
[----:B------:R-:W0:Y:S01]  /*a380*/  LDC.64 R2, c[0x4][0x1a8] ;  /* 0x01006a00ff027b82 */ /* 0x000e220000000a00 */
[----:B------:R-:W-:-:S04]  /*a390*/  VIADD R14, R0, 0x1 ;  /* 0x00000001000e7836 */ /* 0x000fc80000000000 */
[----:B------:R-:W-:-:S05]  /*a3a0*/  IMAD.SHL.U32 R0, R14, 0x8, RZ ;  /* 0x000000080e007824 */ /* 0x000fca00078e00ff */
[----:B------:R-:W-:-:S05]  /*a3b0*/  LOP3.LUT R0, R0, 0x8, RZ, 0xc0, !PT ;  /* 0x0000000800007812 */ /* 0x000fca00078ec0ff */
[----:B0-----:R-:W-:-:S05]  /*a3c0*/  IMAD.WIDE.U32 R2, R0, 0x8, R2 ;  /* 0x0000000800027825 */ /* 0x001fca00078e0002 */
[----:B------:R-:W2:Y:S04]  /*a3d0*/  LDG.E.128.CONSTANT R4, desc[UR36][R2.64] ;  /* 0x0000002402047981 */ /* 0x000ea8000c1e9d00 */
[----:B------:R-:W3:Y:S04]  /*a3e0*/  LDG.E.128.CONSTANT R8, desc[UR36][R2.64+0x10] ;  /* 0x0000102402087981 */ /* 0x000ee8000c1e9d00 */
[----:B------:R0:W4:Y:S01]  /*a3f0*/  LDG.E.128.CONSTANT R24, desc[UR36][R2.64+0x20] ;  /* 0x0000202402187981 */ /* 0x000122000c1e9d00 */
[----:B------:R-:W-:Y:S01]  /*a400*/  R2P PR, R14, 0x3 ;  /* 0x000000030e007804 */ /* 0x000fe20000000000 */
[----:B------:R-:W-:Y:S01]  /*a410*/  IMAD.MOV.U32 R0, RZ, RZ, 0x3de5db65 ;  /* 0x3de5db65ff007424 */ /* 0x000fe200078e00ff */
[----:B------:R-:W-:Y:S01]  /*a420*/  DMUL R14, R20, R20 ;  /* 0x00000014140e7228 */ /* 0x000fe20000000000 */
[----:B------:R-:W-:Y:S01]  /*a430*/  BSSY B2, `(.L_x_30204) ;  /* 0x0000025000027945 */ /* 0x000fe20003800000 */
[----:B0-----:R-:W-:-:S02]  /*a440*/  IMAD.MOV.U32 R2, RZ, RZ, 0x79785eba ;  /* 0x79785ebaff027424 */ /* 0x001fc400078e00ff */
[----:B------:R-:W-:-:S03]  /*a450*/  FSEL R3, R0, -0.082518599927425384521, !P0 ;  /* 0xbda8ff8300037808 */ /* 0x000fc60004000000 */
[----:B------:R-:W-:-:S06]  /*a460*/  FSEL R2, -R2, 4.2945490664224492434e-19, !P0 ;  /* 0x20fd816402027808 */ /* 0x000fcc0004000100 */
[----:B--2---:R-:W-:-:S08]  /*a470*/  DFMA R4, R14, R2, R4 ;  /* 0x000000020e04722b */ /* 0x004fd00000000004 */
[----:B------:R-:W-:-:S08]  /*a480*/  DFMA R4, R14, R4, R6 ;  /* 0x000000040e04722b */ /* 0x000fd00000000006 */
[----:B---3--:R-:W-:-:S08]  /*a490*/  DFMA R4, R14, R4, R8 ;  /* 0x000000040e04722b */ /* 0x008fd00000000008 */
[----:B------:R-:W-:-:S08]  /*a4a0*/  DFMA R4, R14, R4, R10 ;  /* 0x000000040e04722b */ /* 0x000fd0000000000a */
[----:B----4-:R-:W-:-:S08]  /*a4b0*/  DFMA R4, R14, R4, R24 ;  /* 0x000000040e04722b */ /* 0x010fd00000000018 */
[----:B------:R-:W-:-:S08]  /*a4c0*/  DFMA R4, R14, R4, R26 ;  /* 0x000000040e04722b */ /* 0x000fd0000000001a */
[----:B------:R-:W-:Y:S02]  /*a4d0*/  DFMA R20, R4, R20, R20 ;  /* 0x000000140414722b */ /* 0x000fe40000000014 */
[----:B------:R-:W-:-:S08]  /*a4e0*/  @P0 DFMA R20, R14, R4, 1 ;  /* 0x3ff000000e14042b */ /* 0x000fd00000000004 */
[----:B------:R-:W-:Y:S01]  /*a4f0*/  @P1 DFMA R20, R20, -1, RZ ;  /* 0xbff000001414182b */ /* 0x000fe200000000ff */
[----:B------:R-:W-:Y:S10]  /*a500*/  @!P2 BRA `(.L_x_30205) ;  /* 0x000000000054a947 */ /* 0x000ff40003800000 */
        /* <DEDUP_REMOVED lines=20> */
[----:B------:R-:W-:Y:S05]  /*a650*/  BRA `(.L_x_30206) ;  /* 0x0000000000087947 */ /* 0x000fea0003800000 */
.L_x_30205:
[----:B------:R-:W-:Y:S01]  /*a660*/  DMUL R2, RZ, R12 ;  /* 0x0000000cff027228 */ /* 0x000fe20000000000 */
[----:B------:R-:W-:-:S10]  /*a670*/  IMAD.MOV.U32 R0, RZ, RZ, RZ ;  /* 0x000000ffff007224 */ /* 0x000fd400078e00ff */
.L_x_30206:
[----:B------:R-:W-:Y:S05]  /*a680*/  BSYNC B2 ;  /* 0x0000000000027941 */ /* 0x000fea0003800000 */
.L_x_30204:
[----:B------:R-:W0:Y:S01]  /*a690*/  LDC.64 R4, c[0x4][0x1a8] ;  /* 0x01006a00ff047b82 */ /* 0x000e220000000a00 */
[----:B------:R-:W-:-:S05]  /*a6a0*/  IMAD.SHL.U32 R6, R0, 0x8, RZ ;  /* 0x0000000800067824 */ /* 0x000fca00078e00ff */
[----:B------:R-:W-:-:S05]  /*a6b0*/  LOP3.LUT R6, R6, 0x8, RZ, 0xc0, !PT ;  /* 0x0000000806067812 */ /* 0x000fca00078ec0ff */
[----:B0-----:R-:W-:-:S05]  /*a6c0*/  IMAD.WIDE.U32 R4, R6, 0x8, R4 ;  /* 0x0000000806047825 */ /* 0x001fca00078e0004 */
[----:B------:R-:W2:Y:S04]  /*a6d0*/  LDG.E.128.CONSTANT R8, desc[UR36][R4.64] ;  /* 0x0000002404087981 */ /* 0x000ea8000c1e9d00 */
[----:B------:R-:W3:Y:S04]  /*a6e0*/  LDG.E.128.CONSTANT R12, desc[UR36][R4.64+0x10] ;  /* 0x00001024040c7981 */ /* 0x000ee8000c1e9d00 */
[----:B------:R-:W4:Y:S01]  /*a6f0*/  LDG.E.128.CONSTANT R4, desc[UR36][R4.64+0x20] ;  /* 0x0000202404047981 */ /* 0x000f22000c1e9d00 */
[----:B------:R-:W-:Y:S01]  /*a700*/  R2P PR, R0, 0x3 ;  /* 0x0000000300007804 */ /* 0x000fe20000000000 */
[----:B------:R-:W-:Y:S01]  /*a710*/  IMAD.MOV.U32 R18, RZ, RZ, 0x79785eba ;  /* 0x79785ebaff127424 */ /* 0x000fe200078e00ff */
[----:B------:R-:W-:Y:S01]  /*a720*/  DMUL R24, R2, R2 ;  /* 0x0000000202187228 */ /* 0x000fe20000000000 */
[----:B------:R-:W-:Y:S01]  /*a730*/  IMAD.MOV.U32 R0, RZ, RZ, 0x3de5db65 ;  /* 0x3de5db65ff007424 */ /* 0x000fe200078e00ff */
[----:B------:R-:W-:-:S02]  /*a740*/  DMUL R20, R20, R22 ;  /* 0x0000001614147228 */ /* 0x000fc40000000000 */
[----:B------:R-:W-:Y:S02]  /*a750*/  FSEL R18, -R18, 4.2945490664224492434e-19, !P0 ;  /* 0x20fd816412127808 */ /* 0x000fe40004000100 */
[----:B------:R-:W-:-:S06]  /*a760*/  FSEL R19, R0, -0.082518599927425384521, !P0 ;  /* 0xbda8ff8300137808 */ /* 0x000fcc0004000000 */
        /* <DEDUP_REMOVED lines=8> */
[----:B------:R-:W-:-:S08]  /*a7f0*/  @P1 DFMA R2, R2, -1, RZ ;  /* 0xbff000000202182b */ /* 0x000fd000000000ff */
[----:B------:R-:W-:Y:S01]  /*a800*/  DMUL R22, R2, R22 ;  /* 0x0000001602167228 */ /* 0x000fe20000000000 */
[----:B------:R-:W-:Y:S10]  /*a810*/  BRA `(.L_x_30207) ;  /* 0x0000001400a47947 */ /* 0x000ff40003800000 */
.L_x_30198:
[----:B------:R-:W-:Y:S01]  /*a820*/  UMOV UR4, 0x19ba0da4 ;  /* 0x19ba0da400047882 */ /* 0x000fe20000000000 */
[----:B------:R-:W-:Y:S01]  /*a830*/  UMOV UR5, 0x40937be3 ;  /* 0x40937be300057882 */ /* 0x000fe20000000000 */
[----:B------:R-:W-:Y:S01]  /*a840*/  IMAD.MOV.U32 R6, RZ, RZ, 0x652b82fe ;  /* 0x652b82feff067424 */ /* 0x000fe200078e00ff */
[----:B------:R-:W-:Y:S01]  /*a850*/  DADD R18, R18, -UR4 ;  /* 0x8000000412127e29 */ /* 0x000fe20008000000 */
[----:B------:R-:W-:Y:S01]  /*a860*/  IMAD.MOV.U32 R7, RZ, RZ, 0x3ff71547 ;  /* 0x3ff71547ff077424 */ /* 0x000fe200078e00ff */
[----:B------:R-:W-:Y:S01]  /*a870*/  UMOV UR4, 0xfefa39ef ;  /* 0xfefa39ef00047882 */ /* 0x000fe20000000000 */
[----:B------:R-:W-:Y:S01]  /*a880*/  UMOV UR5, 0x3fe62e42 ;  /* 0x3fe62e4200057882 */ /* 0x000fe20000000000 */
[----:B------:R-:W-:Y:S01]  /*a890*/  BSSY B0, `(.L_x_30208) ;  /* 0x0000037000007945 */ /* 0x000fe20003800000 */
[----:B------:R-:W-:-:S03]  /*a8a0*/  DSETP.NEU.AND P2, PT, |R12|, +INF , PT ;  /* 0x7ff000000c00742a */ /* 0x000fc60003f4d200 */
        /* <DEDUP_REMOVED lines=53> */
.L_x_30209:
[----:B------:R-:W-:Y:S05]  /*ac00*/  BSYNC B0 ;  /* 0x0000000000007941 */ /* 0x000fea0003800000 */
.L_x_30208:
        /* <DEDUP_REMOVED lines=25> */
.L_x_30211:
[----:B------:R-:W-:Y:S01]  /*ada0*/  DMUL R18, RZ, R12 ;  /* 0x0000000cff127228 */ /* 0x000fe20000000000 */
[----:B------:R-:W-:-:S10]  /*adb0*/  IMAD.MOV.U32 R0, RZ, RZ, RZ ;  /* 0x000000ffff007224 */ /* 0x000fd400078e00ff */
.L_x_30212:
[----:B------:R-:W-:Y:S05]  /*adc0*/  BSYNC B2 ;  /* 0x0000000000027941 */ /* 0x000fea0003800000 */
.L_x_30210:
        /* <DEDUP_REMOVED lines=46> */
.L_x_30214:
[----:B------:R-:W-:Y:S01]  /*b0b0*/  DMUL R2, RZ, R12 ;  /* 0x0000000cff027228 */ /* 0x000fe20000000000 */
[----:B------:R-:W-:-:S10]  /*b0c0*/  IMAD.MOV.U32 R0, RZ, RZ, RZ ;  /* 0x000000ffff007224 */ /* 0x000fd400078e00ff */
.L_x_30215:
[----:B------:R-:W-:Y:S05]  /*b0d0*/  BSYNC B2 ;  /* 0x0000000000027941 */ /* 0x000fea0003800000 */
.L_x_30213:
        /* <DEDUP_REMOVED lines=10> */
[----:B------:R-:W-:-:S03]  /*b180*/  IMAD.MOV.U32 R0, RZ, RZ, 0x3de5db65 ;  /* 0x3de5db65ff007424 */ /* 0x000fc600078e00ff */
[----:B------:R-:W-:Y:S02]  /*b190*/  FSEL R12, -R12, 4.2945490664224492434e-19, !P0 ;  /* 0x20fd81640c0c7808 */ /* 0x000fe40004000100 */
[----:B------:R-:W-:Y:S02]  /*b1a0*/  FSEL R13, R0, -0.082518599927425384521, !P0 ;  /* 0xbda8ff83000d7808 */ /* 0x000fe40004000000 */
[----:B------:R-:W-:-:S04]  /*b1b0*/  LOP3.LUT R0, R15, 0xfffff, RZ, 0xc0, !PT ;  /* 0x000fffff0f007812 */ /* 0x000fc800078ec0ff */
[----:B--2---:R-:W-:-:S08]  /*b1c0*/  DFMA R8, R24, R12, R8 ;  /* 0x0000000c1808722b */ /* 0x004fd00000000008 */
[----:B------:R-:W-:-:S08]  /*b1d0*/  DFMA R8, R24, R8, R10 ;  /* 0x000000081808722b */ /* 0x000fd0000000000a */
[----:B---3--:R-:W-:-:S08]  /*b1e0*/  DFMA R8, R24, R8, R20 ;  /* 0x000000081808722b */ /* 0x008fd00000000014 */
[----:B------:R-:W-:Y:S01]  /*b1f0*/  DFMA R8, R24, R8, R22 ;  /* 0x000000081808722b */ /* 0x000fe20000000016 */
[----:B------:R-:W-:-:S07]  /*b200*/  IMAD.MOV.U32 R22, RZ, RZ, RZ ;  /* 0x000000ffff167224 */ /* 0x000fce00078e00ff */
[----:B----4-:R-:W-:-:S08]  /*b210*/  DFMA R4, R24, R8, R4 ;  /* 0x000000081804722b */ /* 0x010fd00000000004 */
[----:B------:R-:W-:-:S08]  /*b220*/  DFMA R4, R24, R4, R6 ;  /* 0x000000041804722b */ /* 0x000fd00000000006 */
[----:B------:R-:W-:Y:S02]  /*b230*/  DFMA R2, R4, R2, R2 ;  /* 0x000000020402722b */ /* 0x000fe40000000002 */
[----:B------:R-:W-:Y:S01]  /*b240*/  @P0 DFMA R2, R24, R4, 1 ;  /* 0x3ff000001802042b */ /* 0x000fe20000000004 */
[----:B------:R-:W-:Y:S02]  /*b250*/  LEA.HI R4, R15, 0xffffff09, RZ, 0xc ;  /* 0xffffff090f047811 */ /* 0x000fe400078f60ff */
[----:B------:R-:W-:Y:S02]  /*b260*/  LOP3.LUT R15, R0, 0x7fe00000, RZ, 0xfc, !PT ;  /* 0x7fe00000000f7812 */ /* 0x000fe400078efcff */
[----:B------:R-:W-:-:S03]  /*b270*/  LEA.HI R0, R4, R4, RZ, 0x1 ;  /* 0x0000000404007211 */ /* 0x000fc600078f08ff */
[----:B------:R-:W-:Y:S01]  /*b280*/  @P1 DFMA R2, R2, -1, RZ ;  /* 0xbff000000202182b */ /* 0x000fe200000000ff */
[----:B------:R-:W-:Y:S01]  /*b290*/  SHF.R.S32.HI R0, RZ, 0x1, R0 ;  /* 0x00000001ff007819 */ /* 0x000fe20000011400 */
[----:B------:R-:W-:-:S06]  /*b2a0*/  DMUL R18, R14, R18 ;  /* 0x000000120e127228 */ /* 0x000fcc0000000000 */
[----:B------:R-:W-:Y:S01]  /*b2b0*/  DMUL R14, R14, R2 ;  /* 0x000000020e0e7228 */ /* 0x000fe20000000000 */
[----:B------:R-:W-:Y:S01]  /*b2c0*/  LEA R3, R0, 0x3ff00000, 0x14 ;  /* 0x3ff0000000037811 */ /* 0x000fe200078ea0ff */
[----:B------:R-:W-:Y:S02]  /*b2d0*/  IMAD.MOV.U32 R2, RZ, RZ, RZ ;  /* 0x000000ffff027224 */ /* 0x000fe400078e00ff */
[----:B------:R-:W-:-:S04]  /*b2e0*/  IMAD.IADD R0, R4, 0x1, -R0 ;  /* 0x0000000104007824 */ /* 0x000fc800078e0a00 */
[C---:B------:R-:W-:Y:S01]  /*b2f0*/  DMUL R18, R2.reuse, R18 ;  /* 0x0000001202127228 */ /* 0x040fe20000000000 */
[----:B------:R-:W-:Y:S01]  /*b300*/  LEA R23, R0, 0x3ff00000, 0x14 ;  /* 0x3ff0000000177811 */ /* 0x000fe200078ea0ff */
[----:B------:R-:W-:-:S06]  /*b310*/  DMUL R14, R2, R14 ;  /* 0x0000000e020e7228 */ /* 0x000fcc0000000000 */
[C---:B------:R-:W-:Y:S02]  /*b320*/  DMUL R20, R22.reuse, R18 ;  /* 0x0000001216147228 */ /* 0x040fe40000000000 */
[----:B------:R-:W-:Y:S01]  /*b330*/  DMUL R22, R22, R14 ;  /* 0x0000000e16167228 */ /* 0x000fe20000000000 */
[----:B------:R-:W-:Y:S10]  /*b340*/  BRA `(.L_x_30207) ;  /* 0x0000000800d87947 */ /* 0x000ff40003800000 */
.L_x_30197:
[----:B------:R-:W-:-:S04]  /*b350*/  ISETP.NE.AND P0, PT, R2, 0x7ff00000, PT ;  /* 0x7ff000000200780c */ /* 0x000fc80003f05270 */
[----:B------:R-:W-:-:S13]  /*b360*/  ISETP.NE.OR P0, PT, R18, RZ, P0 ;  /* 0x000000ff1200720c */ /* 0x000fda0000705670 */
[----:B------:R-:W-:Y:S05]  /*b370*/  @P0 BRA `(.L_x_30216) ;  /* 0x0000000000200947 */ /* 0x000fea0003800000 */
[----:B------:R-:W-:Y:S02]  /*b380*/  ISETP.GE.AND P0, PT, R19, RZ, PT ;  /* 0x000000ff1300720c */ /* 0x000fe40003f06270 */
[----:B------:R-:W-:Y:S02]  /*b390*/  CS2R R20, SRZ ;  /* 0x0000000000147805 */ /* 0x000fe4000001ff00 */
[----:B------:R-:W-:-:S09]  /*b3a0*/  CS2R R22, SRZ ;  /* 0x0000000000167805 */ /* 0x000fd2000001ff00 */
[----:B------:R-:W-:Y:S05]  /*b3b0*/  @!P0 BRA `(.L_x_30207) ;  /* 0x0000000800bc8947 */ /* 0x000fea0003800000 */
[----:B------:R-:W-:Y:S01]  /*b3c0*/  DADD R22, R12, -R12 ;  /* 0x000000000c167229 */ /* 0x000fe2000000080c */
[----:B------:R-:W-:Y:S02]  /*b3d0*/  IMAD.MOV.U32 R20, RZ, RZ, R18 ;  /* 0x000000ffff147224 */ /* 0x000fe400078e0012 */
[----:B------:R-:W-:Y:S01]  /*b3e0*/  IMAD.MOV.U32 R21, RZ, RZ, R19 ;  /* 0x000000ffff157224 */ /* 0x000fe200078e0013 */
[----:B------:R-:W-:Y:S07]  /*b3f0*/  BRA `(.L_x_30207) ;  /* 0x0000000800ac7947 */ /* 0x000fee0003800000 */
.L_x_30216:
[----:B------:R-:W-:-:S10]  /*b400*/  DADD R20, R12, -R12 ;  /* 0x000000000c147229 */ /* 0x000fd4000000080c */
[----:B------:R-:W-:Y:S02]  /*b410*/  IMAD.MOV.U32 R22, RZ, RZ, R20 ;  /* 0x000000ffff167224 */ /* 0x000fe400078e0014 */
[----:B------:R-:W-:Y:S01]  /*b420*/  IMAD.MOV.U32 R23, RZ, RZ, R21 ;  /* 0x000000ffff177224 */ /* 0x000fe200078e0015 */
[----:B------:R-:W-:Y:S06]  /*b430*/  BRA `(.L_x_30207) ;  /* 0x00000008009c7947 */ /* 0x000fec0003800000 */
.L_x_30196:
[----:B------:R-:W-:Y:S01]  /*b440*/  DSETP.NEU.AND P2, PT, |R12|, +INF , PT ;  /* 0x7ff000000c00742a */ /* 0x000fe20003f4d200 */
[----:B------:R-:W-:-:S13]  /*b450*/  BSSY B2, `(.L_x_30217) ;  /* 0x000001b000027945 */ /* 0x000fda0003800000 */
        /* <DEDUP_REMOVED lines=24> */
.L_x_30218:
[----:B------:R-:W-:Y:S01]  /*b5e0*/  DMUL R20, RZ, R12 ;  /* 0x0000000cff147228 */ /* 0x000fe20000000000 */
[----:B------:R-:W-:-:S10]  /*b5f0*/  IMAD.MOV.U32 R0, RZ, RZ, RZ ;  /* 0x000000ffff007224 */ /* 0x000fd400078e00ff */
.L_x_30219:
[----:B------:R-:W-:Y:S05]  /*b600*/  BSYNC B2 ;  /* 0x0000000000027941 */ /* 0x000fea0003800000 */
.L_x_30217:
        /* <DEDUP_REMOVED lines=48> */
.L_x_30221:
[----:B------:R-:W-:Y:S01]  /*b910*/  DMUL R22, RZ, R12 ;  /* 0x0000000cff167228 */ /* 0x000fe20000000000 */
[----:B------:R-:W-:-:S10]  /*b920*/  IMAD.MOV.U32 R0, RZ, RZ, RZ ;  /* 0x000000ffff007224 */ /* 0x000fd400078e00ff */
.L_x_30222:
[----:B------:R-:W-:Y:S05]  /*b930*/  BSYNC B2 ;  /* 0x0000000000027941 */ /* 0x000fea0003800000 */
.L_x_30220:
[----:B------:R-:W0:Y:S01]  /*b940*/  LDC.64 R2, c[0x4][0x1a8] ;  /* 0x01006a00ff027b82 */ /* 0x000e220000000a00 */
        /* <DEDUP_REMOVED lines=9> */
[----:B0-----:R-:W-:-:S03]  /*b9e0*/  IMAD.MOV.U32 R2, RZ, RZ, 0x79785eba ;  /* 0x79785ebaff027424 */ /* 0x001fc600078e00ff */
[----:B------:R-:W-:Y:S02]  /*b9f0*/  FSEL R3, R0, -0.082518599927425384521, !P0 ;  /* 0xbda8ff8300037808 */ /* 0x000fe40004000000 */
        /* <DEDUP_REMOVED lines=8> */
[----:B------:R-:W-:Y:S01]  /*ba80*/  @P0 DFMA R22, R18, R4, 1 ;  /* 0x3ff000001216042b */ /* 0x000fe20000000004 */
[----:B------:R-:W-:Y:S10]  /*ba90*/  @!P1 BRA `(.L_x_30207) ;  /* 0x0000000400049947 */ /* 0x000ff40003800000 */
[----:B------:R-:W-:Y:S01]  /*baa0*/  DFMA R22, R22, -1, RZ ;  /* 0xbff000001616782b */ /* 0x000fe200000000ff */
[----:B------:R-:W-:Y:S10]  /*bab0*/  BRA `(.L_x_30207) ;  /* 0x0000000000fc7947 */ /* 0x000ff40003800000 */
.L_x_30195:
[----:B------:R-:W-:Y:S01]  /*bac0*/  IMAD.MOV.U32 R2, RZ, RZ, 0x652b82fe ;  /* 0x652b82feff027424 */ /* 0x000fe200078e00ff */
[----:B------:R-:W-:Y:S01]  /*bad0*/  UMOV UR4, 0xfefa39ef ;  /* 0xfefa39ef00047882 */ /* 0x000fe20000000000 */
[----:B------:R-:W-:Y:S01]  /*bae0*/  IMAD.MOV.U32 R3, RZ, RZ, 0x3ff71547 ;  /* 0x3ff71547ff037424 */ /* 0x000fe200078e00ff */
[----:B------:R-:W-:Y:S01]  /*baf0*/  UMOV UR5, 0x3fe62e42 ;  /* 0x3fe62e4200057882 */ /* 0x000fe20000000000 */
[----:B------:R-:W-:Y:S01]  /*bb00*/  FSETP.GEU.FTZ.AND P0, PT, |R19|, 4.1917929649353027344, PT ;  /* 0x4086232b1300780b */ /* 0x000fe20003f1e200 */
[----:B------:R-:W-:Y:S03]  /*bb10*/  BSSY B0, `(.L_x_30223) ;  /* 0x0000037000007945 */ /* 0x000fe60003800000 */
        /* <DEDUP_REMOVED lines=37> */
[----:B------:R-:W-:-:S04]  /*bd70*/  IMAD R20, R6, 0x100000, R3 ;  /* 0x0010000006147824 */ /* 0x000fc800078e0203 */
[----:B------:R-:W-:Y:S02]  /*bd80*/  IMAD.MOV.U32 R21, RZ, RZ, R20 ;  /* 0x000000ffff157224 */ /* 0x000fe400078e0014 */
        /* <DEDUP_REMOVED lines=8> */
[----:B------:R-:W-:-:S03]  /*be10*/  @!P1 SHF.R.S32.HI R0, RZ, 0x1, R0 ;  /* 0x00000001ff009819 */ /* 0x000fc60000011400 */
[----:B------:R-:W-:Y:S02]  /*be20*/  IMAD.MOV.U32 R21, RZ, RZ, R4 ;  /* 0x000000ffff157224 */ /* 0x000fe400078e0004 */
[----:B------:R-:W-:Y:S02]  /*be30*/  @!P1 IMAD.IADD R6, R6, 0x1, -R0 ;  /* 0x0000000106069824 */ /* 0x000fe400078e0a00 */
[----:B------:R-:W-:Y:S02]  /*be40*/  @!P1 IMAD R3, R0, 0x100000, R3 ;  /* 0x0010000000039824 */ /* 0x000fe400078e0203 */
[----:B------:R-:W-:Y:S01]  /*be50*/  @!P1 IMAD.MOV.U32 R4, RZ, RZ, RZ ;  /* 0x000000ffff049224 */ /* 0x000fe200078e00ff */
[----:B------:R-:W-:-:S06]  /*be60*/  @!P1 LEA R5, R6, 0x3ff00000, 0x14 ;  /* 0x3ff0000006059811 */ /* 0x000fcc00078ea0ff */
[----:B------:R-:W-:-:S11]  /*be70*/  @!P1 DMUL R20, R2, R4 ;  /* 0x0000000402149228 */ /* 0x000fd60000000000 */
.L_x_30224:
[----:B------:R-:W-:Y:S05]  /*be80*/  BSYNC B0 ;  /* 0x0000000000007941 */ /* 0x000fea0003800000 */
.L_x_30223:
[----:B------:R-:W-:Y:S02]  /*be90*/  IMAD.MOV.U32 R22, RZ, RZ, R12 ;  /* 0x000000ffff167224 */ /* 0x000fe400078e000c */
[----:B------:R-:W-:-:S07]  /*bea0*/  IMAD.MOV.U32 R23, RZ, RZ, R13 ;  /* 0x000000ffff177224 */ /* 0x000fce00078e000d */
.L_x_30207:
[----:B------:R-:W-:Y:S05]  /*beb0*/  BSYNC B1 ;  /* 0x0000000000017941 */ /* 0x000fea0003800000 */
.L_x_30194:
        /* <DEDUP_REMOVED lines=15> */
.L_x_30228:
[----:B------:R-:W0:Y:S02]  /*bfb0*/  F2I.S64.F64.TRUNC R20, R20 ;  /* 0x0000001400147311 */ /* 0x000e24000030d900 */
[----:B0-----:R3:W-:Y:S01]  /*bfc0*/  STG.E.U8 desc[UR36][R16.64], R20 ;  /* 0x0000001410007986 */ /* 0x0017e2000c101124 */
[----:B------:R-:W-:Y:S05]  /*bfd0*/  BRA `(.L_x_30230) ;  /* 0x0000001000007947 */ /* 0x000fea0003800000 */
.L_x_30227:
        /* <DEDUP_REMOVED lines=9> */
.L_x_30232:
[----:B------:R-:W0:Y:S02]  /*c070*/  F2I.F64.TRUNC R20, R20 ;  /* 0x0000001400147311 */ /* 0x000e24000030d100 */
[----:B0-----:R2:W-:Y:S01]  /*c080*/  STG.E desc[UR36][R16.64], R20 ;  /* 0x0000001410007986 */ /* 0x0015e2000c101924 */
[----:B------:R-:W-:Y:S05]  /*c090*/  BRA `(.L_x_30230) ;  /* 0x0000000c00d07947 */ /* 0x000fea0003800000 */
.L_x_30231:
[----:B------:R-:W0:Y:S02]  /*c0a0*/  F2I.F64.TRUNC R20, R20 ;  /* 0x0000001400147311 */ /* 0x000e24000030d100 */
[----:B0-----:R0:W-:Y:S01]  /*c0b0*/  STG.E.U16 desc[UR36][R16.64], R20 ;  /* 0x0000001410007986 */ /* 0x0011e2000c101524 */
[----:B------:R-:W-:Y:S05]  /*c0c0*/  BRA `(.L_x_30230) ;  /* 0x0000000c00c47947 */ /* 0x000fea0003800000 */
.L_x_30226:
        /* <DEDUP_REMOVED lines=13> */
.L_x_30234:
        /* <DEDUP_REMOVED lines=8> */
.L_x_30233:
        /* <DEDUP_REMOVED lines=9> */
[----:B------:R-:W-:Y:S02]  /*c2b0*/  DSETP.GEU.AND P0, PT, |R22|, UR4, PT ;  /* 0x0000000416007e2a */ /* 0x000fe4000bf0e200 */
[----:B------:R-:W-:-:S05]  /*c2c0*/  DSETP.GEU.AND P1, PT, |R20|, UR4, PT ;  /* 0x0000000414007e2a */ /* 0x000fca000bf2e200 */
[----:B------:R-:W1:Y:S07]  /*c2d0*/  F2F.F32.F64 R2, R20 ;  /* 0x0000001400027310 */ /* 0x000e6e0000301000 */
[----:B0-----:R-:W-:Y:S02]  /*c2e0*/  @!P0 FMUL R3, R3, 1.175494350822287508e-38 ;  /* 0x0080000003038820 */ /* 0x001fe40000400000 */
[----:B-1----:R-:W-:-:S05]  /*c2f0*/  @!P1 FMUL R2, R2, 1.175494350822287508e-38 ;  /* 0x0080000002029820 */ /* 0x002fca0000400000 */
[----:B------:R0:W-:Y:S01]  /*c300*/  STG.E.64 desc[UR36][R16.64], R2 ;  /* 0x0000000210007986 */ /* 0x0001e2000c101b24 */
[----:B------:R-:W-:Y:S05]  /*c310*/  BRA `(.L_x_30230) ;  /* 0x0000000c00307947 */ /* 0x000fea0003800000 */
.L_x_30236:
        /* <DEDUP_REMOVED lines=8> */
[----:B------:R-:W-:-:S05]  /*c3a0*/  F2FP.F16.F32.PACK_AB R0, R2, R0 ;  /* 0x000000000200723e */ /* 0x000fca00000000ff */
[----:B------:R0:W-:Y:S01]  /*c3b0*/  STG.E desc[UR36][R16.64], R0 ;  /* 0x0000000010007986 */ /* 0x0001e2000c101924 */
[----:B------:R-:W-:Y:S05]  /*c3c0*/  BRA `(.L_x_30230) ;  /* 0x0000000c00047947 */ /* 0x000fea0003800000 */
.L_x_30235:
[----:B------:R0:W-:Y:S01]  /*c3d0*/  STG.E.64 desc[UR36][R16.64], R20 ;  /* 0x0000001410007986 */ /* 0x0001e2000c101b24 */
[----:B------:R-:W-:Y:S05]  /*c3e0*/  BRA `(.L_x_30230) ;  /* 0x0000000800fc7947 */ /* 0x000fea0003800000 */
.L_x_30225:
        /* <DEDUP_REMOVED lines=9> */
[----:B------:R-:W-:-:S06]  /*c480*/  DSETP.NEU.OR P0, PT, R20, RZ, P0 ;  /* 0x000000ff1400722a */ /* 0x000fcc000070d400 */
[----:B------:R-:W-:-:S05]  /*c490*/  SEL R0, RZ, 0x1, !P0 ;  /* 0x00000001ff007807 */ /* 0x000fca0004000000 */
[----:B------:R0:W-:Y:S01]  /*c4a0*/  STG.E.U8 desc[UR36][R16.64], R0 ;  /* 0x0000000010007986 */ /* 0x0001e2000c101124 */
[----:B------:R-:W-:Y:S05]  /*c4b0*/  BRA `(.L_x_30230) ;  /* 0x0000000800c87947 */ /* 0x000fea0003800000 */
.L_x_30239:
[----:B------:R0:W-:Y:S01]  /*c4c0*/  STG.E.128 desc[UR36][R16.64], R20 ;  /* 0x0000001410007986 */ /* 0x0001e2000c101d24 */
[----:B------:R-:W-:Y:S05]  /*c4d0*/  BRA `(.L_x_30230) ;  /* 0x0000000800c07947 */ /* 0x000fea0003800000 */
.L_x_30238:
        /* <DEDUP_REMOVED lines=25> */
.L_x_30243:
[----:B------:R-:W-:Y:S05]  /*c670*/  BSYNC B0 ;  /* 0x0000000000007941 */ /* 0x000fea0003800000 */
.L_x_30242:
[----:B------:R-:W-:-:S05]  /*c680*/  LOP3.LUT R0, R0, R3, RZ, 0xfc, !PT ;  /* 0x0000000300007212 */ /* 0x000fca00078efcff */
[----:B------:R0:W-:Y:S01]  /*c690*/  STG.E.U8 desc[UR36][R16.64], R0 ;  /* 0x0000000010007986 */ /* 0x0001e2000c101124 */
[----:B------:R-:W-:Y:S05]  /*c6a0*/  BRA `(.L_x_30230) ;  /* 0x00000008004c7947 */ /* 0x000fea0003800000 */
.L_x_30241:
        /* <DEDUP_REMOVED lines=17> */
.L_x_30245:
[----:B------:R-:W-:Y:S01]  /*c7c0*/  IMAD.MOV.U32 R0, RZ, RZ, 0x7f ;  /* 0x0000007fff007424 */ /* 0x000fe200078e00ff */
[----:B------:R-:W-:-:S04]  /*c7d0*/  ISETP.GT.U32.AND P0, PT, R2, 0x7f800000, PT ;  /* 0x7f8000000200780c */ /* 0x000fc80003f04070 */
[----:B------:R-:W-:-:S09]  /*c7e0*/  SEL R0, R0, 0x7c, P0 ;  /* 0x0000007c00007807 */ /* 0x000fd20000000000 */
.L_x_30246:
[----:B------:R-:W-:Y:S05]  /*c7f0*/  BSYNC B0 ;  /* 0x0000000000007941 */ /* 0x000fea0003800000 */
.L_x_30244:
[----:B------:R-:W-:-:S04]  /*c800*/  LOP3.LUT R2, R3, 0x80000000, RZ, 0xc0, !PT ;  /* 0x8000000003027812 */ /* 0x000fc800078ec0ff */
[----:B------:R-:W-:-:S04]  /*c810*/  SHF.R.U32.HI R2, RZ, 0x18, R2 ;  /* 0x00000018ff027819 */ /* 0x000fc80000011602 */
[----:B------:R-:W-:-:S05]  /*c820*/  LOP3.LUT R0, R0, R2, RZ, 0xfc, !PT ;  /* 0x0000000200007212 */ /* 0x000fca00078efcff */
[----:B------:R0:W-:Y:S01]  /*c830*/  STG.E.U8 desc[UR36][R16.64], R0 ;  /* 0x0000000010007986 */ /* 0x0001e2000c101124 */
[----:B------:R-:W-:Y:S05]  /*c840*/  BRA `(.L_x_30230) ;  /* 0x0000000400e47947 */ /* 0x000fea0003800000 */
.L_x_30240:
        /* <DEDUP_REMOVED lines=8> */
.L_x_30237:
        /* <DEDUP_REMOVED lines=11> */
.L_x_30249:
        /* <DEDUP_REMOVED lines=21> */
.L_x_30252:
[----:B------:R-:W-:-:S04]  /*cad0*/  LOP3.LUT R0, R4, 0x80000000, RZ, 0xc0, !PT ;  /* 0x8000000004007812 */ /* 0x000fc800078ec0ff */
[----:B------:R-:W-:-:S04]  /*cae0*/  SHF.R.U32.HI R0, RZ, 0x18, R0 ;  /* 0x00000018ff007819 */ /* 0x000fc80000011600 */
[----:B------:R-:W-:-:S07]  /*caf0*/  LOP3.LUT R0, R2, R0, RZ, 0xfc, !PT ;  /* 0x0000000002007212 */ /* 0x000fce00078efcff */
.L_x_30251:
[----:B------:R-:W-:Y:S05]  /*cb00*/  BSYNC B0 ;  /* 0x0000000000007941 */ /* 0x000fea0003800000 */
.L_x_30250:
[----:B------:R0:W-:Y:S01]  /*cb10*/  STG.E.U8 desc[UR36][R16.64], R0 ;  /* 0x0000000010007986 */ /* 0x0001e2000c101124 */
[----:B------:R-:W-:Y:S05]  /*cb20*/  BRA `(.L_x_30230) ;  /* 0x00000004002c7947 */ /* 0x000fea0003800000 */
.L_x_30248:
        /* <DEDUP_REMOVED lines=21> */
.L_x_30255:
[----:B------:R-:W-:-:S04]  /*cc80*/  LOP3.LUT R0, R4, 0x80000000, RZ, 0xc0, !PT ;  /* 0x8000000004007812 */ /* 0x000fc800078ec0ff */
[----:B------:R-:W-:-:S04]  /*cc90*/  SHF.R.U32.HI R0, RZ, 0x18, R0 ;  /* 0x00000018ff007819 */ /* 0x000fc80000011600 */
[----:B------:R-:W-:-:S07]  /*cca0*/  LOP3.LUT R0, R2, R0, RZ, 0xfc, !PT ;  /* 0x0000000002007212 */ /* 0x000fce00078efcff */
.L_x_30254:
[----:B------:R-:W-:Y:S05]  /*ccb0*/  BSYNC B0 ;  /* 0x0000000000007941 */ /* 0x000fea0003800000 */
.L_x_30253:
[----:B------:R0:W-:Y:S01]  /*ccc0*/  STG.E.U8 desc[UR36][R16.64], R0 ;  /* 0x0000000010007986 */ /* 0x0001e2000c101124 */
[----:B------:R-:W-:Y:S05]  /*ccd0*/  BRA `(.L_x_30230) ;  /* 0x0000000000c07947 */ /* 0x000fea0003800000 */
.L_x_30247:
        /* <DEDUP_REMOVED lines=26> */
.L_x_30229:
        /* <DEDUP_REMOVED lines=16> */
.L_x_30258:
[----:B------:R-:W-:Y:S05]  /*cf80*/  BRA `(.L_x_30230) ;  /* 0x0000000000147947 */ /* 0x000fea0003800000 */
.L_x_30257:
[----:B------:R-:W0:Y:S02]  /*cf90*/  F2I.U64.F64.TRUNC R20, R20 ;  /* 0x0000001400147311 */ /* 0x000e24000030d800 */
[----:B0-----:R0:W-:Y:S01]  /*cfa0*/  STG.E.64 desc[UR36][R16.64], R20 ;  /* 0x0000001410007986 */ /* 0x0011e2000c101b24 */
[----:B------:R-:W-:Y:S05]  /*cfb0*/  BRA `(.L_x_30230) ;  /* 0x0000000000087947 */ /* 0x000fea0003800000 */
.L_x_30256:
[----:B------:R-:W0:Y:S02]  /*cfc0*/  F2I.U32.F64.TRUNC R20, R20 ;  /* 0x0000001400147311 */ /* 0x000e24000030d000 */
[----:B0-----:R0:W-:Y:S02]  /*cfd0*/  STG.E desc[UR36][R16.64], R20 ;  /* 0x0000001410007986 */ /* 0x0011e4000c101924 */
.L_x_30230:
[----:B0-----:R-:W0:Y:S01]  /*cfe0*/  S2R R0, SR_TID.X ;  /* 0x0000000000007919 */ /* 0x001e220000002100 */
[----:B------:R-:W0:Y:S02]  /*cff0*/  S2R R2, SR_CTAID.X ;  /* 0x0000000000027919 */ /* 0x000e240000002500 */
[----:B0-----:R-:W-:-:S04]  /*d000*/  IMAD R0, R2, 0x200, R0 ;  /* 0x0000020002007824 */ /* 0x001fc800078e0200 */
[----:B-1234-:R-:W-:-:S07]  /*d010*/  VIADD R16, R0, 0x80 ;  /* 0x0000008000107836 */ /* 0x01efce0000000000 */
.L_x_30091:
[----:B------:R-:W-:Y:S05]  /*d020*/  BSYNC B6 ;  /* 0x0000000000067941 */ /* 0x000fea0003800000 */
.L_x_30090:
[----:B------:R-:W-:Y:S01]  /*d030*/  ULDC UR4, c[0x0][0x210] ;  /* 0x0000840000047ab9 */ /* 0x000fe20000000800 */
[----:B------:R-:W-:Y:S01]  /*d040*/  BSSY B6, `(.L_x_30259) ;  /* 0x0000cf6000067945 */ /* 0x000fe20003800000 */
        /* <DEDUP_REMOVED lines=306> */
.L_x_30261:
        /* <DEDUP_REMOVED lines=20> */
[----:B--2---:R2:W3:Y:S01]  /*e4b0*/  I2F.F64.S16 R8, R2 ;  /* 0x0000000200087312 */ /* 0x0044e20000101c00 */
[----:B------:R-:W-:Y:S05]  /*e4c0*/  BRA `(.L_x_30267) ;  /* 0x0000000c00dc7947 */ /* 0x000fea0003800000 */
.L_x_30265:
[----:B------:R-:W2:Y:S01]  /*e4d0*/  LDG.E.U8 R2, desc[UR36][R2.64] ;  /* 0x0000002402027981 */ /* 0x000ea2000c1e1100 */
[----:B------:R-:W-:Y:S01]  /*e4e0*/  CS2R R10, SRZ ;  /* 0x00000000000a7805 */ /* 0x000fe2000001ff00 */
[----:B--2---:R0:W1:Y:S01]  /*e4f0*/  I2F.F64.U16 R8, R2 ;  /* 0x0000000200087312 */ /* 0x0040620000101800 */
[----:B------:R-:W-:Y:S05]  /*e500*/  BRA `(.L_x_30267) ;  /* 0x0000000c00cc7947 */ /* 0x000fea0003800000 */
.L_x_30264:
        /* <DEDUP_REMOVED lines=10> */
.L_x_30269:
[----:B------:R-:W2:Y:S01]  /*e5b0*/  LDG.E R2, desc[UR36][R2.64] ;  /* 0x0000002402027981 */ /* 0x000ea2000c1e1900 */
[----:B------:R-:W-:Y:S01]  /*e5c0*/  CS2R R10, SRZ ;  /* 0x00000000000a7805 */ /* 0x000fe2000001ff00 */
[----:B--2---:R0:W1:Y:S01]  /*e5d0*/  I2F.F64 R8, R2 ;  /* 0x0000000200087312 */ /* 0x0040620000201c00 */
[----:B------:R-:W-:Y:S05]  /*e5e0*/  BRA `(.L_x_30267) ;  /* 0x0000000c00947947 */ /* 0x000fea0003800000 */
.L_x_30268:
[----:B------:R-:W2:Y:S01]  /*e5f0*/  LDG.E.U16 R2, desc[UR36][R2.64] ;  /* 0x0000002402027981 */ /* 0x000ea2000c1e1500 */
[----:B------:R-:W-:Y:S01]  /*e600*/  CS2R R10, SRZ ;  /* 0x00000000000a7805 */ /* 0x000fe2000001ff00 */
[----:B--2---:R4:W0:Y:S01]  /*e610*/  I2F.F64.S16 R8, R2 ;  /* 0x0000000200087312 */ /* 0x0048220000101c00 */
[----:B------:R-:W-:Y:S05]  /*e620*/  BRA `(.L_x_30267) ;  /* 0x0000000c00847947 */ /* 0x000fea0003800000 */
.L_x_30263:
        /* <DEDUP_REMOVED lines=11> */
.L_x_30271:
[----:B------:R-:W2:Y:S01]  /*e6e0*/  LDG.E.U16 R0, desc[UR36][R2.64] ;  /* 0x0000002402007981 */ /* 0x000ea2000c1e1500 */
[----:B------:R-:W-:Y:S01]  /*e6f0*/  CS2R R10, SRZ ;  /* 0x00000000000a7805 */ /* 0x000fe2000001ff00 */
[----:B--2---:R-:W-:-:S05]  /*e700*/  HADD2.F32 R0, -RZ, R0.H0_H0 ;  /* 0x20000000ff007230 */ /* 0x004fca0000004100 */
[----:B------:R-:W-:-:S04]  /*e710*/  FMUL.FTZ R0, R0, 1 ;  /* 0x3f80000000007820 */ /* 0x000fc80000410000 */
[----:B------:R0:W1:Y:S01]  /*e720*/  F2F.F64.F32 R8, R0 ;  /* 0x0000000000087310 */ /* 0x0000620000201800 */
[----:B------:R-:W-:Y:S05]  /*e730*/  BRA `(.L_x_30267) ;  /* 0x0000000c00407947 */ /* 0x000fea0003800000 */
.L_x_30270:
        /* <DEDUP_REMOVED lines=12> */
.L_x_30273:
        /* <DEDUP_REMOVED lines=8> */
.L_x_30272:
[----:B------:R0:W5:Y:S01]  /*e880*/  LDG.E.64 R8, desc[UR36][R2.64] ;  /* 0x0000002402087981 */ /* 0x000162000c1e1b00 */
[----:B------:R-:W-:Y:S01]  /*e890*/  CS2R R10, SRZ ;  /* 0x00000000000a7805 */ /* 0x000fe2000001ff00 */
[----:B------:R-:W-:Y:S06]  /*e8a0*/  BRA `(.L_x_30267) ;  /* 0x0000000800e47947 */ /* 0x000fec0003800000 */
.L_x_30262:
        /* <DEDUP_REMOVED lines=15> */
.L_x_30276:
[----:B------:R0:W5:Y:S01]  /*e9a0*/  LDG.E.128 R8, desc[UR36][R2.64] ;  /* 0x0000002402087981 */ /* 0x000162000c1e1d00 */
[----:B------:R-:W-:Y:S05]  /*e9b0*/  BRA `(.L_x_30267) ;  /* 0x0000000800a07947 */ /* 0x000fea0003800000 */
.L_x_30275:
        /* <DEDUP_REMOVED lines=29> */
.L_x_30278:
        /* <DEDUP_REMOVED lines=16> */
.L_x_30277:
[----:B------:R-:W2:Y:S01]  /*ec90*/  LDG.E.U16 R0, desc[UR36][R2.64] ;  /* 0x0000002402007981 */ /* 0x000ea2000c1e1500 */
[----:B------:R-:W-:Y:S01]  /*eca0*/  CS2R R10, SRZ ;  /* 0x00000000000a7805 */ /* 0x000fe2000001ff00 */
[----:B--2---:R-:W-:-:S04]  /*ecb0*/  IMAD.U32 R0, R0, 0x10000, RZ ;  /* 0x0001000000007824 */ /* 0x004fc800078e00ff */
[----:B------:R-:W-:-:S04]  /*ecc0*/  FMUL.FTZ R0, R0, 1 ;  /* 0x3f80000000007820 */ /* 0x000fc80000410000 */
[----:B------:R0:W1:Y:S01]  /*ecd0*/  F2F.F64.F32 R8, R0 ;  /* 0x0000000000087310 */ /* 0x0000620000201800 */
[----:B------:R-:W-:Y:S05]  /*ece0*/  BRA `(.L_x_30267) ;  /* 0x0000000400d47947 */ /* 0x000fea0003800000 */
.L_x_30274:
        /* <DEDUP_REMOVED lines=12> */
.L_x_30281:
        /* <DEDUP_REMOVED lines=21> */
.L_x_30285:
[----:B------:R-:W-:Y:S05]  /*ef00*/  BSYNC B1 ;  /* 0x0000000000017941 */ /* 0x000fea0003800000 */
.L_x_30284:
[----:B------:R-:W-:Y:S01]  /*ef10*/  IMAD.SHL.U32 R2, R2, 0x100000, RZ ;  /* 0x0010000002027824 */ /* 0x000fe200078e00ff */
[----:B------:R-:W-:-:S04]  /*ef20*/  LEA R0, R0, 0x3b800000, 0x17 ;  /* 0x3b80000000007811 */ /* 0x000fc800078eb8ff */
[----:B------:R-:W-:-:S07]  /*ef30*/  LOP3.LUT R0, R0, R2, R5, 0xfe, !PT ;  /* 0x0000000200007212 */ /* 0x000fce00078efe05 */
.L_x_30283:
[----:B------:R-:W-:Y:S05]  /*ef40*/  BSYNC B0 ;  /* 0x0000000000007941 */ /* 0x000fea0003800000 */
.L_x_30282:
[----:B------:R-:W-:Y:S01]  /*ef50*/  FMUL.FTZ R0, R0, 1 ;  /* 0x3f80000000007820 */ /* 0x000fe20000410000 */
[----:B------:R-:W-:-:S03]  /*ef60*/  CS2R R10, SRZ ;  /* 0x00000000000a7805 */ /* 0x000fc6000001ff00 */
[----:B------:R0:W1:Y:S01]  /*ef70*/  F2F.F64.F32 R8, R0 ;  /* 0x0000000000087310 */ /* 0x0000620000201800 */
[----:B------:R-:W-:Y:S05]  /*ef80*/  BRA `(.L_x_30267) ;  /* 0x00000004002c7947 */ /* 0x000fea0003800000 */
.L_x_30280:
        /* <DEDUP_REMOVED lines=21> */
.L_x_30289:
[----:B------:R-:W-:Y:S05]  /*f0e0*/  BSYNC B1 ;  /* 0x0000000000017941 */ /* 0x000fea0003800000 */
.L_x_30288:
[----:B------:R-:W-:Y:S01]  /*f0f0*/  IMAD.SHL.U32 R2, R2, 0x200000, RZ ;  /* 0x0020000002027824 */ /* 0x000fe200078e00ff */
[----:B------:R-:W-:-:S04]  /*f100*/  LEA R0, R0, 0x37800000, 0x17 ;  /* 0x3780000000007811 */ /* 0x000fc800078eb8ff */
[----:B------:R-:W-:-:S07]  /*f110*/  LOP3.LUT R0, R0, R2, R5, 0xfe, !PT ;  /* 0x0000000200007212 */ /* 0x000fce00078efe05 */
.L_x_30287:
[----:B------:R-:W-:Y:S05]  /*f120*/  BSYNC B0 ;  /* 0x0000000000007941 */ /* 0x000fea0003800000 */
.L_x_30286:
[----:B------:R-:W-:Y:S01]  /*f130*/  FMUL.FTZ R0, R0, 1 ;  /* 0x3f80000000007820 */ /* 0x000fe20000410000 */
[----:B------:R-:W-:-:S03]  /*f140*/  CS2R R10, SRZ ;  /* 0x00000000000a7805 */ /* 0x000fc6000001ff00 */
[----:B------:R0:W1:Y:S01]  /*f150*/  F2F.F64.F32 R8, R0 ;  /* 0x0000000000087310 */ /* 0x0000620000201800 */
[----:B------:R-:W-:Y:S05]  /*f160*/  BRA `(.L_x_30267) ;  /* 0x0000000000b47947 */ /* 0x000fea0003800000 */
.L_x_30279:
        /* <DEDUP_REMOVED lines=14> */
.L_x_30293:
[----:B------:R-:W-:Y:S05]  /*f250*/  BSYNC B0 ;  /* 0x0000000000007941 */ /* 0x000fea0003800000 */
.L_x_30292:
[----:B------:R-:W-:Y:S01]  /*f260*/  FMUL.FTZ R0, R0, 1 ;  /* 0x3f80000000007820 */ /* 0x000fe20000410000 */
[----:B------:R-:W-:-:S03]  /*f270*/  CS2R R10, SRZ ;  /* 0x00000000000a7805 */ /* 0x000fc6000001ff00 */
[----:B------:R0:W1:Y:S01]  /*f280*/  F2F.F64.F32 R8, R0 ;  /* 0x0000000000087310 */ /* 0x0000620000201800 */
[----:B------:R-:W-:Y:S05]  /*f290*/  BRA `(.L_x_30267) ;  /* 0x0000000000687947 */ /* 0x000fea0003800000 */
.L_x_30266:
        /* <DEDUP_REMOVED lines=16> */
.L_x_30294:
[----:B------:R-:W-:Y:S02]  /*f3a0*/  CS2R R8, SRZ ;  /* 0x0000000000087805 */ /* 0x000fe4000001ff00 */
[----:B------:R-:W-:Y:S01]  /*f3b0*/  CS2R R10, SRZ ;  /* 0x00000000000a7805 */ /* 0x000fe2000001ff00 */
[----:B------:R-:W-:Y:S06]  /*f3c0*/  BRA `(.L_x_30267) ;  /* 0x00000000001c7947 */ /* 0x000fec0003800000 */
.L_x_30291:
[----:B------:R-:W2:Y:S01]  /*f3d0*/  LDG.E.64 R8, desc[UR36][R2.64] ;  /* 0x0000002402087981 */ /* 0x000ea2000c1e1b00 */
[----:B------:R-:W-:Y:S01]  /*f3e0*/  CS2R R10, SRZ ;  /* 0x00000000000a7805 */ /* 0x000fe2000001ff00 */
[----:B--2---:R-:W0:Y:S01]  /*f3f0*/  I2F.F64.U64 R8, R8 ;  /* 0x0000000800087312 */ /* 0x004e220000301800 */
[----:B------:R-:W-:Y:S05]  /*f400*/  BRA `(.L_x_30267) ;  /* 0x00000000000c7947 */ /* 0x000fea0003800000 */
.L_x_30290:
[----:B------:R-:W2:Y:S01]  /*f410*/  LDG.E R2, desc[UR36][R2.64] ;  /* 0x0000002402027981 */ /* 0x000ea2000c1e1900 */
[----:B------:R-:W-:Y:S01]  /*f420*/  CS2R R10, SRZ ;  /* 0x00000000000a7805 */ /* 0x000fe2000001ff00 */
[----:B--2---:R0:W1:Y:S06]  /*f430*/  I2F.F64.U32 R8, R2 ;  /* 0x0000000200087312 */ /* 0x00406c0000201800 */
.L_x_30267:
        /* <DEDUP_REMOVED lines=27> */
[C---:B----4-:R-:W-:Y:S01]  /*f5f0*/  DADD R2, R12.reuse, -1 ;  /* 0xbff000000c027429 */ /* 0x050fe20000000000 */
        /* <DEDUP_REMOVED lines=58> */
[--C-:B------:R-:W-:Y:S02]  /*f9a0*/  DADD R24, R2, -R14.reuse ;  /* 0x0000000002187229 */ /* 0x100fe4000000080e */
[----:B------:R-:W-:-:S04]  /*f9b0*/  DFMA R32, R26, UR6, R14 ;  /* 0x000000061a207c2b */ /* 0x000fc8000800000e */
        /* <DEDUP_REMOVED lines=8> */
[----:B------:R-:W-:-:S03]  /*fa40*/  DFMA R2, -R26, UR6, R32 ;  /* 0x000000061a027c2b */ /* 0x000fc60008000120 */
[----:B------:R-:W-:Y:S01]  /*fa50*/  DFMA R22, R20, R22, UR4 ;  /* 0x0000000414167e2b */ /* 0x000fe20008000016 */
[----:B------:R-:W-:Y:S01]  /*fa60*/  UMOV UR4, 0x2d1b5154 ;  /* 0x2d1b515400047882 */ /* 0x000fe20000000000 */
[----:B------:R-:W-:Y:S01]  /*fa70*/  UMOV UR5, 0x3f3c71c7 ;  /* 0x3f3c71c700057882 */ /* 0x000fe20000000000 */
[----:B------:R-:W-:Y:S02]  /*fa80*/  DMUL R24, R4, R24 ;  /* 0x0000001804187228 */ /* 0x000fe40000000000 */
        /* <DEDUP_REMOVED lines=19> */
.L_x_30302:
        /* <DEDUP_REMOVED lines=22> */
.L_x_30305:
[----:B------:R-:W-:Y:S05]  /*fd20*/  BSYNC B3 ;  /* 0x0000000000037941 */ /* 0x000fea0003800000 */
.L_x_30304:
        /* <DEDUP_REMOVED lines=29> */
.L_x_30303:
[----:B------:R-:W-:Y:S05]  /*ff00*/  BSYNC B2 ;  /* 0x0000000000027941 */ /* 0x000fea0003800000 */
.L_x_30301:
        /* <DEDUP_REMOVED lines=21> */
.L_x_30307:
[----:B------:R-:W-:Y:S05]  /*10060*/  BSYNC B2 ;  /* 0x0000000000027941 */ /* 0x000fea0003800000 */
.L_x_30306:
        /* <DEDUP_REMOVED lines=82> */
.L_x_30309:
[----:B------:R-:W-:-:S04]  /*10590*/  ISETP.GE.AND P0, PT, R9, RZ, PT ;  /* 0x000000ff0900720c */ /* 0x000fc80003f06270 */
[----:B------:R-:W-:Y:S02]  /*105a0*/  FSEL R2, RZ, 3.37028055040000000000e+12, P0 ;  /* 0x54442d18ff027808 */ /* 0x000fe40000000000 */
[----:B------:R-:W-:-:S07]  /*105b0*/  FSEL R3, RZ, 2.1426990032196044922, P0 ;  /* 0x400921fbff037808 */ /* 0x000fce0000000000 */
.L_x_30310:
[----:B------:R-:W-:Y:S05]  /*105c0*/  BSYNC B0 ;  /* 0x0000000000007941 */ /* 0x000fea0003800000 */
.L_x_30308:
[----:B------:R-:W-:Y:S01]  /*105d0*/  DADD R8, |R10|, |R8| ;  /* 0x000000000a087229 */ /* 0x000fe20000000608 */
[----:B------:R-:W-:Y:S01]  /*105e0*/  LOP3.LUT R10, R3, 0x80000000, R11, 0xb8, !PT ;  /* 0x80000000030a7812 */ /* 0x000fe200078eb80b */
[----:B------:R-:W-:-:S06]  /*105f0*/  DMUL R32, R32, 0.5 ;  /* 0x3fe0000020207828 */ /* 0x000fcc0000000000 */
[----:B------:R-:W-:-:S06]  /*10600*/  DSETP.GTU.AND P0, PT, |R8|, +INF , PT ;  /* 0x7ff000000800742a */ /* 0x000fcc0003f0c200 */
[----:B------:R-:W-:Y:S02]  /*10610*/  FSEL R2, R8, R2, P0 ;  /* 0x0000000208027208 */ /* 0x000fe40000000000 */
[----:B------:R-:W-:Y:S01]  /*10620*/  FSEL R3, R9, R10, P0 ;  /* 0x0000000a09037208 */ /* 0x000fe20000000000 */
[----:B------:R-:W-:Y:S06]  /*10630*/  BRA `(.L_x_30311) ;  /* 0x0000006400907947 */ /* 0x000fec0003800000 */
.L_x_30300:
[----:B----4-:R-:W-:Y:S01]  /*10640*/  DMUL R2, R6, R6 ;  /* 0x0000000606027228 */ /* 0x010fe20000000000 */
        /* <DEDUP_REMOVED lines=11> */
[----:B------:R-:W-:Y:S01]  /*10700*/  IMAD.MOV.U32 R0, RZ, RZ, R5 ;  /* 0x000000ffff007224 */ /* 0x000fe200078e0005 */
        /* <DEDUP_REMOVED lines=89> */
.L_x_30314:
[----:B------:R-:W-:Y:S05]  /*10ca0*/  BSYNC B0 ;  /* 0x0000000000007941 */ /* 0x000fea0003800000 */
.L_x_30313:
        /* <DEDUP_REMOVED lines=8> */
.L_x_30316:
[----:B------:R-:W-:Y:S05]  /*10d30*/  BSYNC B2 ;  /* 0x0000000000027941 */ /* 0x000fea0003800000 */
.L_x_30315:
        /* <DEDUP_REMOVED lines=82> */
.L_x_30318:
[----:B------:R-:W-:-:S04]  /*11260*/  ISETP.GE.AND P0, PT, R9, RZ, PT ;  /* 0x000000ff0900720c */ /* 0x000fc80003f06270 */
[----:B------:R-:W-:Y:S02]  /*11270*/  FSEL R2, RZ, 3.37028055040000000000e+12, P0 ;  /* 0x54442d18ff027808 */ /* 0x000fe40000000000 */
[----:B------:R-:W-:-:S07]  /*11280*/  FSEL R3, RZ, 2.1426990032196044922, P0 ;  /* 0x400921fbff037808 */ /* 0x000fce0000000000 */
.L_x_30319:
[----:B------:R-:W-:Y:S05]  /*11290*/  BSYNC B0 ;  /* 0x0000000000007941 */ /* 0x000fea0003800000 */
.L_x_30317:
[----:B------:R-:W-:Y:S01]  /*112a0*/  DADD R8, |R10|, |R8| ;  /* 0x000000000a087229 */ /* 0x000fe20000000608 */
[----:B------:R-:W-:Y:S01]  /*112b0*/  LOP3.LUT R10, R3, 0x80000000, R11, 0xb8, !PT ;  /* 0x80000000030a7812 */ /* 0x000fe200078eb80b */
[----:B------:R-:W-:-:S06]  /*112c0*/  DMUL R32, R32, 0.5 ;  /* 0x3fe0000020207828 */ /* 0x000fcc0000000000 */
[----:B------:R-:W-:-:S06]  /*112d0*/  DSETP.GTU.AND P0, PT, |R8|, +INF , PT ;  /* 0x7ff000000800742a */ /* 0x000fcc0003f0c200 */
[----:B------:R-:W-:Y:S02]  /*112e0*/  FSEL R2, R8, R2, P0 ;  /* 0x0000000208027208 */ /* 0x000fe40000000000 */
[----:B------:R-:W-:Y:S01]  /*112f0*/  FSEL R3, R9, R10, P0 ;  /* 0x0000000a09037208 */ /* 0x000fe20000000000 */
[----:B------:R-:W-:Y:S06]  /*11300*/  BRA `(.L_x_30311) ;  /* 0x00000058005c7947 */ /* 0x000fec0003800000 */
.L_x_30312:
        /* <DEDUP_REMOVED lines=28> */
.L_x_30321:
        /* <DEDUP_REMOVED lines=77> */
.L_x_30320:
        /* <DEDUP_REMOVED lines=101> */
.L_x_30323:
        /* <DEDUP_REMOVED lines=22> */
.L_x_30326:
[----:B------:R-:W-:Y:S05]  /*12150*/  BSYNC B3 ;  /* 0x0000000000037941 */ /* 0x000fea0003800000 */
.L_x_30325:
        /* <DEDUP_REMOVED lines=29> */
.L_x_30324:
[----:B------:R-:W-:Y:S05]  /*12330*/  BSYNC B2 ;  /* 0x0000000000027941 */ /* 0x000fea0003800000 */
.L_x_30322:
[----:B------:R-:W-:Y:S01]  /*12340*/  DADD R2, -RZ, |R10| ;  /* 0x00000000ff027229 */ /* 0x000fe2000000050a */
[----:B------:R-:W-:Y:S01]  /*12350*/  FSETP.GEU.AND P1, PT, |R7|, 6.5827683646048100446e-37, PT ;  /* 0x036000000700780b */ /* 0x000fe20003f2e200 */
[----:B------:R-:W-:Y:S01]  /*12360*/  DADD R4, -RZ, |R8| ;  /* 0x00000000ff047229 */ /* 0x000fe20000000508 */
[----:B------:R-:W-:Y:S01]  /*12370*/  BSSY B2, `(.L_x_30327) ;  /* 0x0000017000027945 */ /* 0x000fe20003800000 */
[----:B------:R-:W-:-:S08]  /*12380*/  DSETP.GEU.AND P0, PT, |R8|, |R10|, PT ;  /* 0x4000000a0800722a */ /* 0x000fd00003f0e200 */
[----:B------:R-:W-:Y:S02]  /*12390*/  FSEL R13, R3, R5, !P0 ;  /* 0x00000005030d7208 */ /* 0x000fe40004000000 */
[----:B------:R-:W-:Y:S01]  /*123a0*/  FSEL R12, R2, R4, !P0 ;  /* 0x00000004020c7208 */ /* 0x000fe20004000000 */
[----:B------:R-:W-:Y:S01]  /*123b0*/  IMAD.MOV.U32 R2, RZ, RZ, 0x1 ;  /* 0x00000001ff027424 */ /* 0x000fe200078e00ff */
[----:B------:R-:W0:Y:S05]  /*123c0*/  MUFU.RCP64H R3, R13 ;  /* 0x0000000d00037308 */ /* 0x000e2a0000001800 */
        /* <DEDUP_REMOVED lines=17> */
.L_x_30328:
[----:B------:R-:W-:Y:S05]  /*124e0*/  BSYNC B2 ;  /* 0x0000000000027941 */ /* 0x000fea0003800000 */
.L_x_30327:
        /* <DEDUP_REMOVED lines=83> */
.L_x_30330:
[----:B------:R-:W-:-:S04]  /*12a20*/  ISETP.GE.AND P0, PT, R9, RZ, PT ;  /* 0x000000ff0900720c */ /* 0x000fc80003f06270 */
[----:B------:R-:W-:Y:S02]  /*12a30*/  FSEL R2, RZ, 3.37028055040000000000e+12, P0 ;  /* 0x54442d18ff027808 */ /* 0x000fe40000000000 */
[----:B------:R-:W-:-:S07]  /*12a40*/  FSEL R3, RZ, 2.1426990032196044922, P0 ;  /* 0x400921fbff037808 */ /* 0x000fce0000000000 */
.L_x_30331:
[----:B------:R-:W-:Y:S05]  /*12a50*/  BSYNC B0 ;  /* 0x0000000000007941 */ /* 0x000fea0003800000 */
.L_x_30329:
[----:B------:R-:W-:Y:S01]  /*12a60*/  DADD R8, |R10|, |R8| ;  /* 0x000000000a087229 */ /* 0x000fe20000000608 */
[----:B------:R-:W-:Y:S01]  /*12a70*/  LOP3.LUT R10, R3, 0x80000000, R11, 0xb8, !PT ;  /* 0x80000000030a7812 */ /* 0x000fe200078eb80b */
[----:B------:R-:W-:-:S06]  /*12a80*/  DMUL R32, R32, 0.5 ;  /* 0x3fe0000020207828 */ /* 0x000fcc0000000000 */
[----:B------:R-:W-:-:S06]  /*12a90*/  DSETP.GTU.AND P0, PT, |R8|, +INF , PT ;  /* 0x7ff000000800742a */ /* 0x000fcc0003f0c200 */
[----:B------:R-:W-:Y:S02]  /*12aa0*/  FSEL R2, R8, R2, P0 ;  /* 0x0000000208027208 */ /* 0x000fe40000000000 */
[----:B------:R-:W-:Y:S01]  /*12ab0*/  FSEL R3, R9, R10, P0 ;  /* 0x0000000a09037208 */ /* 0x000fe20000000000 */
[----:B------:R-:W-:Y:S06]  /*12ac0*/  BRA `(.L_x_30311) ;  /* 0x00000040006c7947 */ /* 0x000fec0003800000 */
.L_x_30299:
[CC--:B------:R-:W-:Y:S01]  /*12ad0*/  ISETP.GT.U32.AND P2, PT, R14.reuse, R20.reuse, PT ;  /* 0x000000140e00720c */ /* 0x0c0fe20003f44070 */
[----:B----4-:R-:W-:Y:S01]  /*12ae0*/  IMAD.MOV.U32 R2, RZ, RZ, RZ ;  /* 0x000000ffff027224 */ /* 0x010fe200078e00ff */
        /* <DEDUP_REMOVED lines=10> */
[----:B------:R-:W-:Y:S01]  /*12b90*/  LOP3.LUT R0, R25, 0xffc00000, RZ, 0xc0, !PT ;  /* 0xffc0000019007812 */ /* 0x000fe200078ec0ff */
        /* <DEDUP_REMOVED lines=124> */
.L_x_30333:
[----:B------:R-:W-:Y:S05]  /*13360*/  BSYNC B0 ;  /* 0x0000000000007941 */ /* 0x000fea0003800000 */
.L_x_30332:
        /* <DEDUP_REMOVED lines=8> */
.L_x_30335:
[----:B------:R-:W-:Y:S05]  /*133f0*/  BSYNC B2 ;  /* 0x0000000000027941 */ /* 0x000fea0003800000 */
.L_x_30334:
        /* <DEDUP_REMOVED lines=82> */
.L_x_30337:
[----:B------:R-:W-:-:S04]  /*13920*/  ISETP.GE.AND P0, PT, R9, RZ, PT ;  /* 0x000000ff0900720c */ /* 0x000fc80003f06270 */
[----:B------:R-:W-:Y:S02]  /*13930*/  FSEL R2, RZ, 3.37028055040000000000e+12, P0 ;  /* 0x54442d18ff027808 */ /* 0x000fe40000000000 */
[----:B------:R-:W-:-:S07]  /*13940*/  FSEL R3, RZ, 2.1426990032196044922, P0 ;  /* 0x400921fbff037808 */ /* 0x000fce0000000000 */
.L_x_30338:
[----:B------:R-:W-:Y:S05]  /*13950*/  BSYNC B0 ;  /* 0x0000000000007941 */ /* 0x000fea0003800000 */
.L_x_30336:
[----:B------:R-:W-:Y:S01]  /*13960*/  DADD R8, |R10|, |R8| ;  /* 0x000000000a087229 */ /* 0x000fe20000000608 */
[----:B------:R-:W-:-:S07]  /*13970*/  LOP3.LUT R10, R3, 0x80000000, R11, 0xb8, !PT ;  /* 0x80000000030a7812 */ /* 0x000fce00078eb80b */
[----:B------:R-:W-:-:S06]  /*13980*/  DSETP.GTU.AND P0, PT, |R8|, +INF , PT ;  /* 0x7ff000000800742a */ /* 0x000fcc0003f0c200 */
[----:B------:R-:W-:Y:S02]  /*13990*/  FSEL R2, R8, R2, P0 ;  /* 0x0000000208027208 */ /* 0x000fe40000000000 */
[----:B------:R-:W-:Y:S01]  /*139a0*/  FSEL R3, R9, R10, P0 ;  /* 0x0000000a09037208 */ /* 0x000fe20000000000 */
[----:B------:R-:W-:Y:S06]  /*139b0*/  BRA `(.L_x_30311) ;  /* 0x0000003000b07947 */ /* 0x000fec0003800000 */
.L_x_30298:
        /* <DEDUP_REMOVED lines=9> */
[----:B----4-:R-:W-:Y:S01]  /*13a50*/  DADD R2, R12, 1 ;  /* 0x3ff000000c027429 */ /* 0x010fe20000000000 */
[----:B------:R-:W-:-:S09]  /*13a60*/  IMAD.MOV.U32 R17, RZ, RZ, -0x3ff ;  /* 0xfffffc01ff117424 */ /* 0x000fd200078e00ff */
[----:B------:R-:W-:Y:S01]  /*13a70*/  ISETP.GT.AND P0, PT, R3, 0xfffff, PT ;  /* 0x000fffff0300780c */ /* 0x000fe20003f04270 */
[----:B------:R-:W-:Y:S02]  /*13a80*/  IMAD.MOV.U32 R4, RZ, RZ, R2 ;  /* 0x000000ffff047224 */ /* 0x000fe400078e0002 */
[--C-:B------:R-:W-:Y:S02]  /*13a90*/  IMAD.MOV.U32 R5, RZ, RZ, R3.reuse ;  /* 0x000000ffff057224 */ /* 0x100fe400078e0003 */
[----:B------:R-:W-:-:S08]  /*13aa0*/  IMAD.MOV.U32 R0, RZ, RZ, R3 ;  /* 0x000000ffff007224 */ /* 0x000fd000078e0003 */
        /* <DEDUP_REMOVED lines=75> */
.L_x_30341:
[----:B------:R-:W-:Y:S01]  /*13f60*/  DADD R20, R12, 2 ;  /* 0x400000000c147429 */ /* 0x000fe20000000000 */
[----:B----4-:R-:W-:Y:S01]  /*13f70*/  IMAD.MOV.U32 R2, RZ, RZ, 0x1 ;  /* 0x00000001ff027424 */ /* 0x010fe200078e00ff */
        /* <DEDUP_REMOVED lines=20> */
.L_x_30344:
[----:B------:R-:W-:Y:S05]  /*140c0*/  BSYNC B3 ;  /* 0x0000000000037941 */ /* 0x000fea0003800000 */
.L_x_30343:
        /* <DEDUP_REMOVED lines=29> */
.L_x_30342:
[----:B------:R-:W-:Y:S05]  /*142a0*/  BSYNC B2 ;  /* 0x0000000000027941 */ /* 0x000fea0003800000 */
.L_x_30340:
        /* <DEDUP_REMOVED lines=83> */
.L_x_30339:
[----:B------:R-:W-:Y:S01]  /*147e0*/  DMUL R4, R6, R6 ;  /* 0x0000000606047228 */ /* 0x000fe20000000000 */
[----:B----4-:R-:W-:Y:S01]  /*147f0*/  IMAD.MOV.U32 R2, RZ, RZ, -0x2449a4b7 ;  /* 0xdbb65b49ff027424 */ /* 0x010fe200078e00ff */
[----:B------:R-:W-:Y:S01]  /*14800*/  UMOV UR4, 0x2a25ff7e ;  /* 0x2a25ff7e00047882 */ /* 0x000fe20000000000 */
[----:B------:R-:W-:Y:S01]  /*14810*/  IMAD.MOV.U32 R3, RZ, RZ, 0x3f2d3b63 ;  /* 0x3f2d3b63ff037424 */ /* 0x000fe200078e00ff */
[----:B------:R-:W-:Y:S01]  /*14820*/  UMOV UR5, 0x3ef53e1d ;  /* 0x3ef53e1d00057882 */ /* 0x000fe20000000000 */
[----:B------:R-:W-:Y:S01]  /*14830*/  ISETP.GE.AND P0, PT, R9, RZ, PT ;  /* 0x000000ff0900720c */ /* 0x000fe20003f06270 */
[----:B------:R-:W-:Y:S01]  /*14840*/  DSETP.NEU.AND P2, PT, |R8|, |R10|, PT ;  /* 0x4000000a0800722a */ /* 0x000fe20003f4d200 */
[----:B------:R-:W-:Y:S01]  /*14850*/  IMAD.MOV.U32 R0, RZ, RZ, 0x7f3321d2 ;  /* 0x7f3321d2ff007424 */ /* 0x000fe200078e00ff */
        /* <DEDUP_REMOVED lines=77> */
.L_x_30297:
[----:B------:R-:W0:Y:S01]  /*14d30*/  MUFU.RCP64H R3, 2.718280792236328125 ;  /* 0x4005bf0a00037908 */ /* 0x000e220000001800 */
[----:B------:R-:W-:Y:S01]  /*14d40*/  IMAD.MOV.U32 R4, RZ, RZ, -0x74eba897 ;  /* 0x8b145769ff047424 */ /* 0x000fe200078e00ff */
[----:B------:R-:W-:Y:S01]  /*14d50*/  FSETP.GEU.AND P2, PT, |R9|, 6.5827683646048100446e-37, PT ;  /* 0x036000000900780b */ /* 0x000fe20003f4e200 */
[----:B------:R-:W-:Y:S01]  /*14d60*/  IMAD.MOV.U32 R5, RZ, RZ, 0x4005bf0a ;  /* 0x4005bf0aff057424 */ /* 0x000fe200078e00ff */
[----:B------:R-:W-:Y:S01]  /*14d70*/  BSSY B2, `(.L_x_30345) ;  /* 0x0000013000027945 */ /* 0x000fe20003800000 */
[----:B----4-:R-:W-:-:S06]  /*14d80*/  IMAD.MOV.U32 R2, RZ, RZ, 0x1 ;  /* 0x00000001ff027424 */ /* 0x010fcc00078e00ff */
        /* <DEDUP_REMOVED lines=17> */
.L_x_30346:
[----:B------:R-:W-:Y:S05]  /*14ea0*/  BSYNC B2 ;  /* 0x0000000000027941 */ /* 0x000fea0003800000 */
.L_x_30345:
[----:B------:R-:W0:Y:S01]  /*14eb0*/  MUFU.RCP64H R5, 2.718280792236328125 ;  /* 0x4005bf0a00057908 */ /* 0x000e220000001800 */
[----:B------:R-:W-:Y:S01]  /*14ec0*/  IMAD.MOV.U32 R14, RZ, RZ, -0x74eba897 ;  /* 0x8b145769ff0e7424 */ /* 0x000fe200078e00ff */
[----:B------:R-:W-:Y:S01]  /*14ed0*/  FSETP.GEU.AND P2, PT, |R11|, 6.5827683646048100446e-37, PT ;  /* 0x036000000b00780b */ /* 0x000fe20003f4e200 */
[----:B------:R-:W-:Y:S01]  /*14ee0*/  IMAD.MOV.U32 R15, RZ, RZ, 0x4005bf0a ;  /* 0x4005bf0aff0f7424 */ /* 0x000fe200078e00ff */
[----:B------:R-:W-:Y:S01]  /*14ef0*/  BSSY B2, `(.L_x_30347) ;  /* 0x0000016000027945 */ /* 0x000fe20003800000 */
[----:B------:R-:W-:Y:S01]  /*14f00*/  IMAD.MOV.U32 R4, RZ, RZ, 0x1 ;  /* 0x00000001ff047424 */ /* 0x000fe200078e00ff */
[----:B------:R-:W-:-:S05]  /*14f10*/  DADD R32, -RZ, |R2| ;  /* 0x00000000ff207229 */ /* 0x000fca0000000502 */
        /* <DEDUP_REMOVED lines=19> */
.L_x_30348:
[----:B------:R-:W-:Y:S05]  /*15050*/  BSYNC B2 ;  /* 0x0000000000027941 */ /* 0x000fea0003800000 */
.L_x_30347:
        /* <DEDUP_REMOVED lines=138> */
.L_x_30350:
[----:B------:R-:W-:Y:S05]  /*15900*/  BSYNC B0 ;  /* 0x0000000000007941 */ /* 0x000fea0003800000 */
.L_x_30349:
        /* <DEDUP_REMOVED lines=8> */
.L_x_30352:
[----:B------:R-:W-:Y:S05]  /*15990*/  BSYNC B2 ;  /* 0x0000000000027941 */ /* 0x000fea0003800000 */
.L_x_30351:
        /* <DEDUP_REMOVED lines=82> */
.L_x_30354:
[----:B------:R-:W-:-:S04]  /*15ec0*/  ISETP.GE.AND P0, PT, R9, RZ, PT ;  /* 0x000000ff0900720c */ /* 0x000fc80003f06270 */
[----:B------:R-:W-:Y:S02]  /*15ed0*/  FSEL R2, RZ, 3.37028055040000000000e+12, P0 ;  /* 0x54442d18ff027808 */ /* 0x000fe40000000000 */
[----:B------:R-:W-:-:S07]  /*15ee0*/  FSEL R3, RZ, 2.1426990032196044922, P0 ;  /* 0x400921fbff037808 */ /* 0x000fce0000000000 */
.L_x_30355:
[----:B------:R-:W-:Y:S05]  /*15ef0*/  BSYNC B0 ;  /* 0x0000000000007941 */ /* 0x000fea0003800000 */
.L_x_30353:
[----:B------:R-:W-:Y:S01]  /*15f00*/  DADD R8, |R10|, |R8| ;  /* 0x000000000a087229 */ /* 0x000fe20000000608 */
[----:B------:R-:W-:Y:S01]  /*15f10*/  LOP3.LUT R10, R3, 0x80000000, R11, 0xb8, !PT ;  /* 0x80000000030a7812 */ /* 0x000fe200078eb80b */
[----:B------:R-:W-:-:S06]  /*15f20*/  DADD R32, R32, 1 ;  /* 0x3ff0000020207429 */ /* 0x000fcc0000000000 */
[----:B------:R-:W-:-:S06]  /*15f30*/  DSETP.GTU.AND P0, PT, |R8|, +INF , PT ;  /* 0x7ff000000800742a */ /* 0x000fcc0003f0c200 */
[----:B------:R-:W-:Y:S02]  /*15f40*/  FSEL R2, R8, R2, P0 ;  /* 0x0000000208027208 */ /* 0x000fe40000000000 */
[----:B------:R-:W-:Y:S01]  /*15f50*/  FSEL R3, R9, R10, P0 ;  /* 0x0000000a09037208 */ /* 0x000fe20000000000 */
[----:B------:R-:W-:Y:S06]  /*15f60*/  BRA `(.L_x_30311) ;  /* 0x0000000c00447947 */ /* 0x000fec0003800000 */
.L_x_30296:
        /* <DEDUP_REMOVED lines=13> */
[----:B----4-:R-:W-:Y:S01]  /*16040*/  @P0 DMUL R2, R8, 4 ;  /* 0x4010000008020828 */ /* 0x010fe20000000000 */
        /* <DEDUP_REMOVED lines=10> */
[----:B------:R-:W-:Y:S02]  /*160f0*/  IMAD.MOV.U32 R0, RZ, RZ, R12 ;  /* 0x000000ffff007224 */ /* 0x000fe400078e000c */
        /* <DEDUP_REMOVED lines=84> */
.L_x_30357:
[----:B------:R-:W-:Y:S05]  /*16640*/  BSYNC B0 ;  /* 0x0000000000007941 */ /* 0x000fea0003800000 */
.L_x_30356:
        /* <DEDUP_REMOVED lines=8> */
.L_x_30359:
[----:B------:R-:W-:Y:S05]  /*166d0*/  BSYNC B2 ;  /* 0x0000000000027941 */ /* 0x000fea0003800000 */
.L_x_30358:
        /* <DEDUP_REMOVED lines=82> */
.L_x_30361:
[----:B------:R-:W-:Y:S02]  /*16c00*/  FSEL R2, RZ, 3.37028055040000000000e+12, P2 ;  /* 0x54442d18ff027808 */ /* 0x000fe40001000000 */
[----:B------:R-:W-:-:S07]  /*16c10*/  FSEL R3, RZ, 2.1426990032196044922, P2 ;  /* 0x400921fbff037808 */ /* 0x000fce0001000000 */
.L_x_30362:
[----:B------:R-:W-:Y:S05]  /*16c20*/  BSYNC B0 ;  /* 0x0000000000007941 */ /* 0x000fea0003800000 */
.L_x_30360:
[----:B------:R-:W-:Y:S01]  /*16c30*/  DADD R8, |R10|, |R8| ;  /* 0x000000000a087229 */ /* 0x000fe20000000608 */
[----:B------:R-:W-:-:S07]  /*16c40*/  LOP3.LUT R10, R3, 0x80000000, R11, 0xb8, !PT ;  /* 0x80000000030a7812 */ /* 0x000fce00078eb80b */
[----:B------:R-:W-:-:S06]  /*16c50*/  DSETP.GTU.AND P0, PT, |R8|, +INF , PT ;  /* 0x7ff000000800742a */ /* 0x000fcc0003f0c200 */
[----:B------:R-:W-:Y:S02]  /*16c60*/  FSEL R2, R8, R2, P0 ;  /* 0x0000000208027208 */ /* 0x000fe40000000000 */
[----:B------:R-:W-:-:S07]  /*16c70*/  FSEL R3, R9, R10, P0 ;  /* 0x0000000a09037208 */ /* 0x000fce0000000000 */
.L_x_30311:
[----:B------:R-:W-:Y:S05]  /*16c80*/  BSYNC B1 ;  /* 0x0000000000017941 */ /* 0x000fea0003800000 */
.L_x_30295:
        /* <DEDUP_REMOVED lines=77> */
.L_x_30369:
[----:B------:R-:W-:Y:S05]  /*17160*/  BSYNC B0 ;  /* 0x0000000000007941 */ /* 0x000fea0003800000 */
.L_x_30368:
        /* <DEDUP_REMOVED lines=25> */
.L_x_30371:
[----:B------:R-:W-:Y:S01]  /*17300*/  DMUL R20, RZ, R12 ;  /* 0x0000000cff147228 */ /* 0x000fe20000000000 */
[----:B------:R-:W-:-:S10]  /*17310*/  IMAD.MOV.U32 R0, RZ, RZ, RZ ;  /* 0x000000ffff007224 */ /* 0x000fd400078e00ff */
.L_x_30372:
[----:B------:R-:W-:Y:S05]  /*17320*/  BSYNC B2 ;  /* 0x0000000000027941 */ /* 0x000fea0003800000 */
.L_x_30370:
        /* <DEDUP_REMOVED lines=46> */
.L_x_30374:
[----:B------:R-:W-:Y:S01]  /*17610*/  DMUL R2, RZ, R12 ;  /* 0x0000000cff027228 */ /* 0x000fe20000000000 */
[----:B------:R-:W-:-:S10]  /*17620*/  IMAD.MOV.U32 R0, RZ, RZ, RZ ;  /* 0x000000ffff007224 */ /* 0x000fd400078e00ff */
.L_x_30375:
[----:B------:R-:W-:Y:S05]  /*17630*/  BSYNC B2 ;  /* 0x0000000000027941 */ /* 0x000fea0003800000 */
.L_x_30373:
        /* <DEDUP_REMOVED lines=25> */
.L_x_30367:
        /* <DEDUP_REMOVED lines=62> */
.L_x_30378:
[----:B------:R-:W-:Y:S05]  /*17bb0*/  BSYNC B0 ;  /* 0x0000000000007941 */ /* 0x000fea0003800000 */
.L_x_30377:
        /* <DEDUP_REMOVED lines=25> */
.L_x_30380:
[----:B------:R-:W-:Y:S01]  /*17d50*/  DMUL R20, RZ, R12 ;  /* 0x0000000cff147228 */ /* 0x000fe20000000000 */
[----:B------:R-:W-:-:S10]  /*17d60*/  IMAD.MOV.U32 R0, RZ, RZ, RZ ;  /* 0x000000ffff007224 */ /* 0x000fd400078e00ff */
.L_x_30381:
[----:B------:R-:W-:Y:S05]  /*17d70*/  BSYNC B2 ;  /* 0x0000000000027941 */ /* 0x000fea0003800000 */
.L_x_30379:
        /* <DEDUP_REMOVED lines=46> */
.L_x_30383:
[----:B------:R-:W-:Y:S01]  /*18060*/  DMUL R2, RZ, R12 ;  /* 0x0000000cff027228 */ /* 0x000fe20000000000 */
[----:B------:R-:W-:-:S10]  /*18070*/  IMAD.MOV.U32 R0, RZ, RZ, RZ ;  /* 0x000000ffff007224 */ /* 0x000fd400078e00ff */
.L_x_30384:
[----:B------:R-:W-:Y:S05]  /*18080*/  BSYNC B2 ;  /* 0x0000000000027941 */ /* 0x000fea0003800000 */
.L_x_30382:
        /* <DEDUP_REMOVED lines=22> */
[----:B------:R-:W-:Y:S01]  /*181f0*/  LEA.HI R4, R15, 0xffffff09, RZ, 0xc ;  /* 0xffffff090f047811 */ /* 0x000fe200078f60ff */
[----:B------:R-:W-:Y:S01]  /*18200*/  IMAD.MOV.U32 R22, RZ, RZ, RZ ;  /* 0x000000ffff167224 */ /* 0x000fe200078e00ff */
        /* <DEDUP_REMOVED lines=15> */
.L_x_30366:
        /* <DEDUP_REMOVED lines=11> */
.L_x_30385:
[----:B------:R-:W-:-:S10]  /*183b0*/  DADD R20, R12, -R12 ;  /* 0x000000000c147229 */ /* 0x000fd4000000080c */
[----:B------:R-:W-:Y:S02]  /*183c0*/  IMAD.MOV.U32 R22, RZ, RZ, R20 ;  /* 0x000000ffff167224 */ /* 0x000fe400078e0014 */
[----:B------:R-:W-:Y:S01]  /*183d0*/  IMAD.MOV.U32 R23, RZ, RZ, R21 ;  /* 0x000000ffff177224 */ /* 0x000fe200078e0015 */
[----:B------:R-:W-:Y:S06]  /*183e0*/  BRA `(.L_x_30376) ;  /* 0x00000008009c7947 */ /* 0x000fec0003800000 */
.L_x_30365:
        /* <DEDUP_REMOVED lines=26> */
.L_x_30387:
[----:B------:R-:W-:Y:S01]  /*18590*/  DMUL R20, RZ, R12 ;  /* 0x0000000cff147228 */ /* 0x000fe20000000000 */
[----:B------:R-:W-:-:S10]  /*185a0*/  IMAD.MOV.U32 R0, RZ, RZ, RZ ;  /* 0x000000ffff007224 */ /* 0x000fd400078e00ff */
.L_x_30388:
[----:B------:R-:W-:Y:S05]  /*185b0*/  BSYNC B2 ;  /* 0x0000000000027941 */ /* 0x000fea0003800000 */
.L_x_30386:
        /* <DEDUP_REMOVED lines=48> */
.L_x_30390:
[----:B------:R-:W-:Y:S01]  /*188c0*/  DMUL R22, RZ, R12 ;  /* 0x0000000cff167228 */ /* 0x000fe20000000000 */
[----:B------:R-:W-:-:S10]  /*188d0*/  IMAD.MOV.U32 R0, RZ, RZ, RZ ;  /* 0x000000ffff007224 */ /* 0x000fd400078e00ff */
.L_x_30391:
[----:B------:R-:W-:Y:S05]  /*188e0*/  BSYNC B2 ;  /* 0x0000000000027941 */ /* 0x000fea0003800000 */
.L_x_30389:
        /* <DEDUP_REMOVED lines=24> */
.L_x_30364:
        /* <DEDUP_REMOVED lines=60> */
.L_x_30393:
[----:B------:R-:W-:Y:S05]  /*18e30*/  BSYNC B0 ;  /* 0x0000000000007941 */ /* 0x000fea0003800000 */
.L_x_30392:
[----:B------:R-:W-:Y:S02]  /*18e40*/  IMAD.MOV.U32 R22, RZ, RZ, R12 ;  /* 0x000000ffff167224 */ /* 0x000fe400078e000c */
[----:B------:R-:W-:-:S07]  /*18e50*/  IMAD.MOV.U32 R23, RZ, RZ, R13 ;  /* 0x000000ffff177224 */ /* 0x000fce00078e000d */
.L_x_30376:
[----:B------:R-:W-:Y:S05]  /*18e60*/  BSYNC B1 ;  /* 0x0000000000017941 */ /* 0x000fea0003800000 */
.L_x_30363:
        /* <DEDUP_REMOVED lines=15> */
.L_x_30397:
[----:B------:R-:W0:Y:S02]  /*18f60*/  F2I.S64.F64.TRUNC R20, R20 ;  /* 0x0000001400147311 */ /* 0x000e24000030d900 */
[----:B0-----:R4:W-:Y:S01]  /*18f70*/  STG.E.U8 desc[UR36][R18.64], R20 ;  /* 0x0000001412007986 */ /* 0x0019e2000c101124 */
[----:B------:R-:W-:Y:S05]  /*18f80*/  BRA `(.L_x_30399) ;  /* 0x0000001000007947 */ /* 0x000fea0003800000 */
.L_x_30396:
        /* <DEDUP_REMOVED lines=9> */
.L_x_30401:
[----:B------:R-:W0:Y:S02]  /*19020*/  F2I.F64.TRUNC R20, R20 ;  /* 0x0000001400147311 */ /* 0x000e24000030d100 */
[----:B0-----:R2:W-:Y:S01]  /*19030*/  STG.E desc[UR36][R18.64], R20 ;  /* 0x0000001412007986 */ /* 0x0015e2000c101924 */
[----:B------:R-:W-:Y:S05]  /*19040*/  BRA `(.L_x_30399) ;  /* 0x0000000c00d07947 */ /* 0x000fea0003800000 */
.L_x_30400:
[----:B------:R-:W0:Y:S02]  /*19050*/  F2I.F64.TRUNC R20, R20 ;  /* 0x0000001400147311 */ /* 0x000e24000030d100 */
[----:B0-----:R0:W-:Y:S01]  /*19060*/  STG.E.U16 desc[UR36][R18.64], R20 ;  /* 0x0000001412007986 */ /* 0x0011e2000c101524 */
[----:B------:R-:W-:Y:S05]  /*19070*/  BRA `(.L_x_30399) ;  /* 0x0000000c00c47947 */ /* 0x000fea0003800000 */
.L_x_30395:
        /* <DEDUP_REMOVED lines=13> */
.L_x_30403:
        /* <DEDUP_REMOVED lines=8> */
.L_x_30402:
        /* <DEDUP_REMOVED lines=16> */
.L_x_30405:
        /* <DEDUP_REMOVED lines=11> */
.L_x_30404:
[----:B------:R0:W-:Y:S01]  /*19380*/  STG.E.64 desc[UR36][R18.64], R20 ;  /* 0x0000001412007986 */ /* 0x0001e2000c101b24 */
[----:B------:R-:W-:Y:S05]  /*19390*/  BRA `(.L_x_30399) ;  /* 0x0000000800fc7947 */ /* 0x000fea0003800000 */
.L_x_30394:
        /* <DEDUP_REMOVED lines=13> */
.L_x_30408:
[----:B------:R0:W-:Y:S01]  /*19470*/  STG.E.128 desc[UR36][R18.64], R20 ;  /* 0x0000001412007986 */ /* 0x0001e2000c101d24 */
[----:B------:R-:W-:Y:S05]  /*19480*/  BRA `(.L_x_30399) ;  /* 0x0000000800c07947 */ /* 0x000fea0003800000 */
.L_x_30407:
        /* <DEDUP_REMOVED lines=25> */
.L_x_30412:
[----:B------:R-:W-:Y:S05]  /*19620*/  BSYNC B0 ;  /* 0x0000000000007941 */ /* 0x000fea0003800000 */
.L_x_30411:
[----:B------:R-:W-:-:S05]  /*19630*/  LOP3.LUT R0, R0, R3, RZ, 0xfc, !PT ;  /* 0x0000000300007212 */ /* 0x000fca00078efcff */
[----:B------:R0:W-:Y:S01]  /*19640*/  STG.E.U8 desc[UR36][R18.64], R0 ;  /* 0x0000000012007986 */ /* 0x0001e2000c101124 */
[----:B------:R-:W-:Y:S05]  /*19650*/  BRA `(.L_x_30399) ;  /* 0x00000008004c7947 */ /* 0x000fea0003800000 */
.L_x_30410:
        /* <DEDUP_REMOVED lines=17> */
.L_x_30414:
[----:B------:R-:W-:Y:S01]  /*19770*/  IMAD.MOV.U32 R0, RZ, RZ, 0x7f ;  /* 0x0000007fff007424 */ /* 0x000fe200078e00ff */
[----:B------:R-:W-:-:S04]  /*19780*/  ISETP.GT.U32.AND P0, PT, R2, 0x7f800000, PT ;  /* 0x7f8000000200780c */ /* 0x000fc80003f04070 */
[----:B------:R-:W-:-:S09]  /*19790*/  SEL R0, R0, 0x7c, P0 ;  /* 0x0000007c00007807 */ /* 0x000fd20000000000 */
.L_x_30415:
[----:B------:R-:W-:Y:S05]  /*197a0*/  BSYNC B0 ;  /* 0x0000000000007941 */ /* 0x000fea0003800000 */
.L_x_30413:
[----:B------:R-:W-:-:S04]  /*197b0*/  LOP3.LUT R2, R3, 0x80000000, RZ, 0xc0, !PT ;  /* 0x8000000003027812 */ /* 0x000fc800078ec0ff */
[----:B------:R-:W-:-:S04]  /*197c0*/  SHF.R.U32.HI R2, RZ, 0x18, R2 ;  /* 0x00000018ff027819 */ /* 0x000fc80000011602 */
[----:B------:R-:W-:-:S05]  /*197d0*/  LOP3.LUT R0, R0, R2, RZ, 0xfc, !PT ;  /* 0x0000000200007212 */ /* 0x000fca00078efcff */
[----:B------:R0:W-:Y:S01]  /*197e0*/  STG.E.U8 desc[UR36][R18.64], R0 ;  /* 0x0000000012007986 */ /* 0x0001e2000c101124 */
[----:B------:R-:W-:Y:S05]  /*197f0*/  BRA `(.L_x_30399) ;  /* 0x0000000400e47947 */ /* 0x000fea0003800000 */
.L_x_30409:
        /* <DEDUP_REMOVED lines=8> */
.L_x_30406:
        /* <DEDUP_REMOVED lines=11> */
.L_x_30418:
        /* <DEDUP_REMOVED lines=21> */
.L_x_30421:
[----:B------:R-:W-:-:S04]  /*19a80*/  LOP3.LUT R0, R4, 0x80000000, RZ, 0xc0, !PT ;  /* 0x8000000004007812 */ /* 0x000fc800078ec0ff */
[----:B------:R-:W-:-:S04]  /*19a90*/  SHF.R.U32.HI R0, RZ, 0x18, R0 ;  /* 0x00000018ff007819 */ /* 0x000fc80000011600 */
[----:B------:R-:W-:-:S07]  /*19aa0*/  LOP3.LUT R0, R2, R0, RZ, 0xfc, !PT ;  /* 0x0000000002007212 */ /* 0x000fce00078efcff */
.L_x_30420:
[----:B------:R-:W-:Y:S05]  /*19ab0*/  BSYNC B0 ;  /* 0x0000000000007941 */ /* 0x000fea0003800000 */
.L_x_30419:
[----:B------:R0:W-:Y:S01]  /*19ac0*/  STG.E.U8 desc[UR36][R18.64], R0 ;  /* 0x0000000012007986 */ /* 0x0001e2000c101124 */
[----:B------:R-:W-:Y:S05]  /*19ad0*/  BRA `(.L_x_30399) ;  /* 0x00000004002c7947 */ /* 0x000fea0003800000 */
.L_x_30417:
        /* <DEDUP_REMOVED lines=21> */
.L_x_30424:
[----:B------:R-:W-:-:S04]  /*19c30*/  LOP3.LUT R0, R4, 0x80000000, RZ, 0xc0, !PT ;  /* 0x8000000004007812 */ /* 0x000fc800078ec0ff */
[----:B------:R-:W-:-:S04]  /*19c40*/  SHF.R.U32.HI R0, RZ, 0x18, R0 ;  /* 0x00000018ff007819 */ /* 0x000fc80000011600 */
[----:B------:R-:W-:-:S07]  /*19c50*/  LOP3.LUT R0, R2, R0, RZ, 0xfc, !PT ;  /* 0x0000000002007212 */ /* 0x000fce00078efcff */
.L_x_30423:
[----:B------:R-:W-:Y:S05]  /*19c60*/  BSYNC B0 ;  /* 0x0000000000007941 */ /* 0x000fea0003800000 */
.L_x_30422:
[----:B------:R0:W-:Y:S01]  /*19c70*/  STG.E.U8 desc[UR36][R18.64], R0 ;  /* 0x0000000012007986 */ /* 0x0001e2000c101124 */
[----:B------:R-:W-:Y:S05]  /*19c80*/  BRA `(.L_x_30399) ;  /* 0x0000000000c07947 */ /* 0x000fea0003800000 */
.L_x_30416:
        /* <DEDUP_REMOVED lines=26> */
.L_x_30398:
        /* <DEDUP_REMOVED lines=16> */
.L_x_30427:
[----:B------:R-:W-:Y:S05]  /*19f30*/  BRA `(.L_x_30399) ;  /* 0x0000000000147947 */ /* 0x000fea0003800000 */
.L_x_30426:
[----:B------:R-:W0:Y:S02]  /*19f40*/  F2I.U64.F64.TRUNC R20, R20 ;  /* 0x0000001400147311 */ /* 0x000e24000030d800 */
[----:B0-----:R0:W-:Y:S01]  /*19f50*/  STG.E.64 desc[UR36][R18.64], R20 ;  /* 0x0000001412007986 */ /* 0x0011e2000c101b24 */
[----:B------:R-:W-:Y:S05]  /*19f60*/  BRA `(.L_x_30399) ;  /* 0x0000000000087947 */ /* 0x000fea0003800000 */
.L_x_30425:
[----:B------:R-:W0:Y:S02]  /*19f70*/  F2I.U32.F64.TRUNC R20, R20 ;  /* 0x0000001400147311 */ /* 0x000e24000030d000 */
[----:B0-----:R0:W-:Y:S02]  /*19f80*/  STG.E desc[UR36][R18.64], R20 ;  /* 0x0000001412007986 */ /* 0x0011e4000c101924 */
.L_x_30399:
[----:B------:R-:W-:-:S07]  /*19f90*/  VIADD R16, R16, 0x80 ;  /* 0x0000008010107836 */ /* 0x000fce0000000000 */
.L_x_30260:
[----:B------:R-:W-:Y:S05]  /*19fa0*/  BSYNC B6 ;  /* 0x0000000000067941 */ /* 0x000fea0003800000 */
.L_x_30259:
[----:B------:R-:W-:Y:S01]  /*19fb0*/  ULDC UR4, c[0x0][0x210] ;  /* 0x0000840000047ab9 */ /* 0x000fe20000000800 */
[----:B------:R-:W-:Y:S01]  /*19fc0*/  BSSY B6, `(.L_x_30428) ;  /* 0x0000cf0000067945 */ /* 0x000fe20003800000 */
[----:B------:R-:W-:-:S13]  /*19fd0*/  ISETP.GE.AND P0, PT, R16, UR4, PT ;  /* 0x0000000410007c0c */ /* 0x000fda000bf06270 */
[----:B------:R-:W-:Y:S05]  /*19fe0*/  @P0 BRA `(.L_x_30429) ;  /* 0x000000cc00b40947 */ /* 0x000fea0003800000 */
[----:B------:R-:W5:Y:S01]  /*19ff0*/  LDC R6, c[0x0][0x220] ;  /* 0x00008800ff067b82 */ /* 0x000f620000000800 */
[----:B0-----:R-:W-:Y:S02]  /*1a000*/  IMAD.MOV.U32 R0, RZ, RZ, RZ ;  /* 0x000000ffff007224 */ /* 0x001fe400078e00ff */
[----:B-1234-:R-:W-:Y:S01]  /*1a010*/  IMAD.MOV.U32 R18, RZ, RZ, RZ ;  /* 0x000000ffff127224 */ /* 0x01efe200078e00ff */
[----:B-----5:R-:W-:-:S13]  /*1a020*/  ISETP.NE.AND P0, PT, R6, RZ, PT ;  /* 0x000000ff0600720c */ /* 0x020fda0003f05270 */
        /* <DEDUP_REMOVED lines=300> */
.L_x_30430:
        /* <DEDUP_REMOVED lines=22> */
.L_x_30434:
[----:B------:R-:W2:Y:S01]  /*1b450*/  LDG.E.U8 R2, desc[UR36][R2.64] ;  /* 0x0000002402027981 */ /* 0x000ea2000c1e1100 */
[----:B------:R-:W-:Y:S01]  /*1b460*/  CS2R R10, SRZ ;  /* 0x00000000000a7805 */ /* 0x000fe2000001ff00 */
[----:B--2---:R0:W1:Y:S01]  /*1b470*/  I2F.F64.U16 R8, R2 ;  /* 0x0000000200087312 */ /* 0x0040620000101800 */
[----:B------:R-:W-:Y:S05]  /*1b480*/  BRA `(.L_x_30436) ;  /* 0x0000000c00cc7947 */ /* 0x000fea0003800000 */
.L_x_30433:
        /* <DEDUP_REMOVED lines=10> */
.L_x_30438:
[----:B------:R-:W2:Y:S01]  /*1b530*/  LDG.E R2, desc[UR36][R2.64] ;  /* 0x0000002402027981 */ /* 0x000ea2000c1e1900 */
[----:B------:R-:W-:Y:S01]  /*1b540*/  CS2R R10, SRZ ;  /* 0x00000000000a7805 */ /* 0x000fe2000001ff00 */
[----:B--2---:R0:W1:Y:S01]  /*1b550*/  I2F.F64 R8, R2 ;  /* 0x0000000200087312 */ /* 0x0040620000201c00 */
[----:B------:R-:W-:Y:S05]  /*1b560*/  BRA `(.L_x_30436) ;  /* 0x0000000c00947947 */ /* 0x000fea0003800000 */
.L_x_30437:
[----:B------:R-:W2:Y:S01]  /*1b570*/  LDG.E.U16 R2, desc[UR36][R2.64] ;  /* 0x0000002402027981 */ /* 0x000ea2000c1e1500 */
[----:B------:R-:W-:Y:S01]  /*1b580*/  CS2R R10, SRZ ;  /* 0x00000000000a7805 */ /* 0x000fe2000001ff00 */
[----:B--2---:R0:W1:Y:S01]  /*1b590*/  I2F.F64.S16 R8, R2 ;  /* 0x0000000200087312 */ /* 0x0040620000101c00 */
[----:B------:R-:W-:Y:S05]  /*1b5a0*/  BRA `(.L_x_30436) ;  /* 0x0000000c00847947 */ /* 0x000fea0003800000 */
.L_x_30432:
        /* <DEDUP_REMOVED lines=11> */
.L_x_30440:
[----:B------:R-:W2:Y:S01]  /*1b660*/  LDG.E.U16 R0, desc[UR36][R2.64] ;  /* 0x0000002402007981 */ /* 0x000ea2000c1e1500 */
[----:B------:R-:W-:Y:S01]  /*1b670*/  CS2R R10, SRZ ;  /* 0x00000000000a7805 */ /* 0x000fe2000001ff00 */
[----:B--2---:R-:W-:-:S05]  /*1b680*/  HADD2.F32 R0, -RZ, R0.H0_H0 ;  /* 0x20000000ff007230 */ /* 0x004fca0000004100 */
[----:B------:R-:W-:-:S04]  /*1b690*/  FMUL.FTZ R0, R0, 1 ;  /* 0x3f80000000007820 */ /* 0x000fc80000410000 */
[----:B------:R1:W2:Y:S01]  /*1b6a0*/  F2F.F64.F32 R8, R0 ;  /* 0x0000000000087310 */ /* 0x0002a20000201800 */
[----:B------:R-:W-:Y:S05]  /*1b6b0*/  BRA `(.L_x_30436) ;  /* 0x0000000c00407947 */ /* 0x000fea0003800000 */
.L_x_30439:
        /* <DEDUP_REMOVED lines=9> */
[----:B------:R4:W0:Y:S08]  /*1b750*/  F2F.F64.F32 R10, R3 ;  /* 0x00000003000a7310 */ /* 0x0008300000201800 */
[----:B------:R4:W1:Y:S01]  /*1b760*/  F2F.F64.F32 R8, R2 ;  /* 0x0000000200087310 */ /* 0x0008620000201800 */
[----:B------:R-:W-:Y:S05]  /*1b770*/  BRA `(.L_x_30436) ;  /* 0x0000000c00107947 */ /* 0x000fea0003800000 */
.L_x_30442:
        /* <DEDUP_REMOVED lines=8> */
.L_x_30441:
[----:B------:R3:W5:Y:S01]  /*1b800*/  LDG.E.64 R8, desc[UR36][R2.64] ;  /* 0x0000002402087981 */ /* 0x000762000c1e1b00 */
[----:B------:R-:W-:Y:S01]  /*1b810*/  CS2R R10, SRZ ;  /* 0x00000000000a7805 */ /* 0x000fe2000001ff00 */
[----:B------:R-:W-:Y:S06]  /*1b820*/  BRA `(.L_x_30436) ;  /* 0x0000000800e47947 */ /* 0x000fec0003800000 */
.L_x_30431:
        /* <DEDUP_REMOVED lines=15> */
.L_x_30445:
[----:B------:R0:W5:Y:S01]  /*1b920*/  LDG.E.128 R8, desc[UR36][R2.64] ;  /* 0x0000002402087981 */ /* 0x000162000c1e1d00 */
[----:B------:R-:W-:Y:S05]  /*1b930*/  BRA `(.L_x_30436) ;  /* 0x0000000800a07947 */ /* 0x000fea0003800000 */
.L_x_30444:
        /* <DEDUP_REMOVED lines=29> */
.L_x_30447:
        /* <DEDUP_REMOVED lines=16> */
.L_x_30446:
[----:B------:R-:W2:Y:S01]  /*1bc10*/  LDG.E.U16 R0, desc[UR36][R2.64] ;  /* 0x0000002402007981 */ /* 0x000ea2000c1e1500 */
[----:B------:R-:W-:Y:S01]  /*1bc20*/  CS2R R10, SRZ ;  /* 0x00000000000a7805 */ /* 0x000fe2000001ff00 */
[----:B--2---:R-:W-:-:S04]  /*1bc30*/  IMAD.U32 R0, R0, 0x10000, RZ ;  /* 0x0001000000007824 */ /* 0x004fc800078e00ff */
[----:B------:R-:W-:-:S04]  /*1bc40*/  FMUL.FTZ R0, R0, 1 ;  /* 0x3f80000000007820 */ /* 0x000fc80000410000 */
[----:B------:R0:W1:Y:S01]  /*1bc50*/  F2F.F64.F32 R8, R0 ;  /* 0x0000000000087310 */ /* 0x0000620000201800 */
[----:B------:R-:W-:Y:S05]  /*1bc60*/  BRA `(.L_x_30436) ;  /* 0x0000000400d47947 */ /* 0x000fea0003800000 */
.L_x_30443:
        /* <DEDUP_REMOVED lines=12> */
.L_x_30450:
        /* <DEDUP_REMOVED lines=21> */
.L_x_30454:
[----:B------:R-:W-:Y:S05]  /*1be80*/  BSYNC B1 ;  /* 0x0000000000017941 */ /* 0x000fea0003800000 */
.L_x_30453:
[----:B------:R-:W-:Y:S01]  /*1be90*/  IMAD.SHL.U32 R2, R2, 0x100000, RZ ;  /* 0x0010000002027824 */ /* 0x000fe200078e00ff */
[----:B------:R-:W-:-:S04]  /*1bea0*/  LEA R0, R0, 0x3b800000, 0x17 ;  /* 0x3b80000000007811 */ /* 0x000fc800078eb8ff */
[----:B------:R-:W-:-:S07]  /*1beb0*/  LOP3.LUT R0, R0, R2, R5, 0xfe, !PT ;  /* 0x0000000200007212 */ /* 0x000fce00078efe05 */
.L_x_30452:
[----:B------:R-:W-:Y:S05]  /*1bec0*/  BSYNC B0 ;  /* 0x0000000000007941 */ /* 0x000fea0003800000 */
.L_x_30451:
[----:B------:R-:W-:Y:S01]  /*1bed0*/  FMUL.FTZ R0, R0, 1 ;  /* 0x3f80000000007820 */ /* 0x000fe20000410000 */
[----:B------:R-:W-:-:S03]  /*1bee0*/  CS2R R10, SRZ ;  /* 0x00000000000a7805 */ /* 0x000fc6000001ff00 */
[----:B------:R0:W1:Y:S01]  /*1bef0*/  F2F.F64.F32 R8, R0 ;  /* 0x0000000000087310 */ /* 0x0000620000201800 */
[----:B------:R-:W-:Y:S05]  /*1bf00*/  BRA `(.L_x_30436) ;  /* 0x00000004002c7947 */ /* 0x000fea0003800000 */
.L_x_30449:
        /* <DEDUP_REMOVED lines=21> */
.L_x_30458:
[----:B------:R-:W-:Y:S05]  /*1c060*/  BSYNC B1 ;  /* 0x0000000000017941 */ /* 0x000fea0003800000 */
.L_x_30457:
[----:B------:R-:W-:Y:S01]  /*1c070*/  IMAD.SHL.U32 R2, R2, 0x200000, RZ ;  /* 0x0020000002027824 */ /* 0x000fe200078e00ff */
[----:B------:R-:W-:-:S04]  /*1c080*/  LEA R0, R0, 0x37800000, 0x17 ;  /* 0x3780000000007811 */ /* 0x000fc800078eb8ff */
[----:B------:R-:W-:-:S07]  /*1c090*/  LOP3.LUT R0, R0, R2, R5, 0xfe, !PT ;  /* 0x0000000200007212 */ /* 0x000fce00078efe05 */
.L_x_30456:
[----:B------:R-:W-:Y:S05]  /*1c0a0*/  BSYNC B0 ;  /* 0x0000000000007941 */ /* 0x000fea0003800000 */
.L_x_30455:
[----:B------:R-:W-:Y:S01]  /*1c0b0*/  FMUL.FTZ R0, R0, 1 ;  /* 0x3f80000000007820 */ /* 0x000fe20000410000 */
[----:B------:R-:W-:-:S03]  /*1c0c0*/  CS2R R10, SRZ ;  /* 0x00000000000a7805 */ /* 0x000fc6000001ff00 */
[----:B------:R0:W1:Y:S01]  /*1c0d0*/  F2F.F64.F32 R8, R0 ;  /* 0x0000000000087310 */ /* 0x0000620000201800 */
[----:B------:R-:W-:Y:S05]  /*1c0e0*/  BRA `(.L_x_30436) ;  /* 0x0000000000b47947 */ /* 0x000fea0003800000 */
.L_x_30448:
        /* <DEDUP_REMOVED lines=14> */
.L_x_30462:
[----:B------:R-:W-:Y:S05]  /*1c1d0*/  BSYNC B0 ;  /* 0x0000000000007941 */ /* 0x000fea0003800000 */
.L_x_30461:
[----:B------:R-:W-:Y:S01]  /*1c1e0*/  FMUL.FTZ R0, R0, 1 ;  /* 0x3f80000000007820 */ /* 0x000fe20000410000 */
[----:B------:R-:W-:-:S03]  /*1c1f0*/  CS2R R10, SRZ ;  /* 0x00000000000a7805 */ /* 0x000fc6000001ff00 */
[----:B------:R0:W1:Y:S01]  /*1c200*/  F2F.F64.F32 R8, R0 ;  /* 0x0000000000087310 */ /* 0x0000620000201800 */
[----:B------:R-:W-:Y:S05]  /*1c210*/  BRA `(.L_x_30436) ;  /* 0x0000000000687947 */ /* 0x000fea0003800000 */
.L_x_30435:
        /* <DEDUP_REMOVED lines=16> */
.L_x_30463:
[----:B------:R-:W-:Y:S02]  /*1c320*/  CS2R R8, SRZ ;  /* 0x0000000000087805 */ /* 0x000fe4000001ff00 */
[----:B------:R-:W-:Y:S01]  /*1c330*/  CS2R R10, SRZ ;  /* 0x00000000000a7805 */ /* 0x000fe2000001ff00 */
[----:B------:R-:W-:Y:S06]  /*1c340*/  BRA `(.L_x_30436) ;  /* 0x00000000001c7947 */ /* 0x000fec0003800000 */
.L_x_30460:
[----:B------:R-:W2:Y:S01]  /*1c350*/  LDG.E.64 R8, desc[UR36][R2.64] ;  /* 0x0000002402087981 */ /* 0x000ea2000c1e1b00 */
[----:B------:R-:W-:Y:S01]  /*1c360*/  CS2R R10, SRZ ;  /* 0x00000000000a7805 */ /* 0x000fe2000001ff00 */
[----:B--2---:R-:W0:Y:S01]  /*1c370*/  I2F.F64.U64 R8, R8 ;  /* 0x0000000800087312 */ /* 0x004e220000301800 */
[----:B------:R-:W-:Y:S05]  /*1c380*/  BRA `(.L_x_30436) ;  /* 0x00000000000c7947 */ /* 0x000fea0003800000 */
.L_x_30459:
[----:B------:R-:W2:Y:S01]  /*1c390*/  LDG.E R2, desc[UR36][R2.64] ;  /* 0x0000002402027981 */ /* 0x000ea2000c1e1900 */
[----:B------:R-:W-:Y:S01]  /*1c3a0*/  CS2R R10, SRZ ;  /* 0x00000000000a7805 */ /* 0x000fe2000001ff00 */
[----:B--2---:R0:W1:Y:S06]  /*1c3b0*/  I2F.F64.U32 R8, R2 ;  /* 0x0000000200087312 */ /* 0x00406c0000201800 */
.L_x_30436:
[----:B012--5:R-:W-:Y:S01]  /*1c3c0*/  DSETP.NAN.AND P0, PT, R8, R10, PT ;  /* 0x0000000a0800722a */ /* 0x027fe20003f08000 */
        /* <DEDUP_REMOVED lines=26> */
[C---:B---34-:R-:W-:Y:S01]  /*1c570*/  DADD R2, R12.reuse, -1 ;  /* 0xbff000000c027429 */ /* 0x058fe20000000000 */
        /* <DEDUP_REMOVED lines=92> */
.L_x_30471:
        /* <DEDUP_REMOVED lines=22> */
.L_x_30474:
[----:B------:R-:W-:Y:S05]  /*1cca0*/  BSYNC B3 ;  /* 0x0000000000037941 */ /* 0x000fea0003800000 */
.L_x_30473:
        /* <DEDUP_REMOVED lines=29> */
.L_x_30472:
[----:B------:R-:W-:Y:S05]  /*1ce80*/  BSYNC B2 ;  /* 0x0000000000027941 */ /* 0x000fea0003800000 */
.L_x_30470:
        /* <DEDUP_REMOVED lines=21> */
.L_x_30476:
[----:B------:R-:W-:Y:S05]  /*1cfe0*/  BSYNC B2 ;  /* 0x0000000000027941 */ /* 0x000fea0003800000 */
.L_x_30475:
        /* <DEDUP_REMOVED lines=82> */
.L_x_30478:
[----:B------:R-:W-:-:S04]  /*1d510*/  ISETP.GE.AND P0, PT, R9, RZ, PT ;  /* 0x000000ff0900720c */ /* 0x000fc80003f06270 */
[----:B------:R-:W-:Y:S02]  /*1d520*/  FSEL R2, RZ, 3.37028055040000000000e+12, P0 ;  /* 0x54442d18ff027808 */ /* 0x000fe40000000000 */
[----:B------:R-:W-:-:S07]  /*1d530*/  FSEL R3, RZ, 2.1426990032196044922, P0 ;  /* 0x400921fbff037808 */ /* 0x000fce0000000000 */
.L_x_30479:
[----:B------:R-:W-:Y:S05]  /*1d540*/  BSYNC B0 ;  /* 0x0000000000007941 */ /* 0x000fea0003800000 */
.L_x_30477:
[----:B------:R-:W-:Y:S01]  /*1d550*/  DADD R8, |R10|, |R8| ;  /* 0x000000000a087229 */ /* 0x000fe20000000608 */
[----:B------:R-:W-:Y:S01]  /*1d560*/  LOP3.LUT R10, R3, 0x80000000, R11, 0xb8, !PT ;  /* 0x80000000030a7812 */ /* 0x000fe200078eb80b */
[----:B------:R-:W-:-:S06]  /*1d570*/  DMUL R32, R32, 0.5 ;  /* 0x3fe0000020207828 */ /* 0x000fcc0000000000 */
[----:B------:R-:W-:-:S06]  /*1d580*/  DSETP.GTU.AND P0, PT, |R8|, +INF , PT ;  /* 0x7ff000000800742a */ /* 0x000fcc0003f0c200 */
[----:B------:R-:W-:Y:S02]  /*1d590*/  FSEL R2, R8, R2, P0 ;  /* 0x0000000208027208 */ /* 0x000fe40000000000 */
[----:B------:R-:W-:Y:S01]  /*1d5a0*/  FSEL R3, R9, R10, P0 ;  /* 0x0000000a09037208 */ /* 0x000fe20000000000 */
[----:B------:R-:W-:Y:S06]  /*1d5b0*/  BRA `(.L_x_30480) ;  /* 0x0000006400787947 */ /* 0x000fec0003800000 */
.L_x_30469:
[----:B---34-:R-:W-:Y:S01]  /*1d5c0*/  DMUL R2, R6, R6 ;  /* 0x0000000606027228 */ /* 0x018fe20000000000 */
        /* <DEDUP_REMOVED lines=101> */
.L_x_30483:
[----:B------:R-:W-:Y:S05]  /*1dc20*/  BSYNC B0 ;  /* 0x0000000000007941 */ /* 0x000fea0003800000 */
.L_x_30482:
        /* <DEDUP_REMOVED lines=8> */
.L_x_30485:
[----:B------:R-:W-:Y:S05]  /*1dcb0*/  BSYNC B2 ;  /* 0x0000000000027941 */ /* 0x000fea0003800000 */
.L_x_30484:
        /* <DEDUP_REMOVED lines=82> */
.L_x_30487:
[----:B------:R-:W-:-:S04]  /*1e1e0*/  ISETP.GE.AND P0, PT, R9, RZ, PT ;  /* 0x000000ff0900720c */ /* 0x000fc80003f06270 */
[----:B------:R-:W-:Y:S02]  /*1e1f0*/  FSEL R2, RZ, 3.37028055040000000000e+12, P0 ;  /* 0x54442d18ff027808 */ /* 0x000fe40000000000 */
[----:B------:R-:W-:-:S07]  /*1e200*/  FSEL R3, RZ, 2.1426990032196044922, P0 ;  /* 0x400921fbff037808 */ /* 0x000fce0000000000 */
.L_x_30488:
[----:B------:R-:W-:Y:S05]  /*1e210*/  BSYNC B0 ;  /* 0x0000000000007941 */ /* 0x000fea0003800000 */
.L_x_30486:
[----:B------:R-:W-:Y:S01]  /*1e220*/  DADD R8, |R10|, |R8| ;  /* 0x000000000a087229 */ /* 0x000fe20000000608 */
[----:B------:R-:W-:Y:S01]  /*1e230*/  LOP3.LUT R10, R3, 0x80000000, R11, 0xb8, !PT ;  /* 0x80000000030a7812 */ /* 0x000fe200078eb80b */
[----:B------:R-:W-:-:S06]  /*1e240*/  DMUL R32, R32, 0.5 ;  /* 0x3fe0000020207828 */ /* 0x000fcc0000000000 */
[----:B------:R-:W-:-:S06]  /*1e250*/  DSETP.GTU.AND P0, PT, |R8|, +INF , PT ;  /* 0x7ff000000800742a */ /* 0x000fcc0003f0c200 */
[----:B------:R-:W-:Y:S02]  /*1e260*/  FSEL R2, R8, R2, P0 ;  /* 0x0000000208027208 */ /* 0x000fe40000000000 */
[----:B------:R-:W-:Y:S01]  /*1e270*/  FSEL R3, R9, R10, P0 ;  /* 0x0000000a09037208 */ /* 0x000fe20000000000 */
[----:B------:R-:W-:Y:S06]  /*1e280*/  BRA `(.L_x_30480) ;  /* 0x0000005800447947 */ /* 0x000fec0003800000 */
.L_x_30481:
        /* <DEDUP_REMOVED lines=28> */
.L_x_30490:
        /* <DEDUP_REMOVED lines=77> */
.L_x_30489:
        /* <DEDUP_REMOVED lines=101> */
.L_x_30492:
        /* <DEDUP_REMOVED lines=22> */
.L_x_30495:
[----:B------:R-:W-:Y:S05]  /*1f0d0*/  BSYNC B3 ;  /* 0x0000000000037941 */ /* 0x000fea0003800000 */
.L_x_30494:
        /* <DEDUP_REMOVED lines=29> */
.L_x_30493:
[----:B------:R-:W-:Y:S05]  /*1f2b0*/  BSYNC B2 ;  /* 0x0000000000027941 */ /* 0x000fea0003800000 */
.L_x_30491:
        /* <DEDUP_REMOVED lines=21> */
.L_x_30497:
[----:B------:R-:W-:Y:S05]  /*1f410*/  BSYNC B2 ;  /* 0x0000000000027941 */ /* 0x000fea0003800000 */
.L_x_30496:
        /* <DEDUP_REMOVED lines=82> */
.L_x_30499:
[----:B------:R-:W-:-:S04]  /*1f940*/  ISETP.GE.AND P0, PT, R9, RZ, PT ;  /* 0x000000ff0900720c */ /* 0x000fc80003f06270 */
[----:B------:R-:W-:Y:S02]  /*1f950*/  FSEL R2, RZ, 3.37028055040000000000e+12, P0 ;  /* 0x54442d18ff027808 */ /* 0x000fe40000000000 */
[----:B------:R-:W-:-:S07]  /*1f960*/  FSEL R3, RZ, 2.1426990032196044922, P0 ;  /* 0x400921fbff037808 */ /* 0x000fce0000000000 */
.L_x_30500:
[----:B------:R-:W-:Y:S05]  /*1f970*/  BSYNC B0 ;  /* 0x0000000000007941 */ /* 0x000fea0003800000 */
.L_x_30498:
[----:B------:R-:W-:Y:S01]  /*1f980*/  DADD R8, |R10|, |R8| ;  /* 0x000000000a087229 */ /* 0x000fe20000000608 */
[----:B------:R-:W-:Y:S01]  /*1f990*/  LOP3.LUT R10, R3, 0x80000000, R11, 0xb8, !PT ;  /* 0x80000000030a7812 */ /* 0x000fe200078eb80b */
[----:B------:R-:W-:-:S06]  /*1f9a0*/  DMUL R32, R32, 0.5 ;  /* 0x3fe0000020207828 */ /* 0x000fcc0000000000 */
[----:B------:R-:W-:-:S06]  /*1f9b0*/  DSETP.GTU.AND P0, PT, |R8|, +INF , PT ;  /* 0x7ff000000800742a */ /* 0x000fcc0003f0c200 */
[----:B------:R-:W-:Y:S02]  /*1f9c0*/  FSEL R2, R8, R2, P0 ;  /* 0x0000000208027208 */ /* 0x000fe40000000000 */
[----:B------:R-:W-:Y:S01]  /*1f9d0*/  FSEL R3, R9, R10, P0 ;  /* 0x0000000a09037208 */ /* 0x000fe20000000000 */
[----:B------:R-:W-:Y:S06]  /*1f9e0*/  BRA `(.L_x_30480) ;  /* 0x00000040006c7947 */ /* 0x000fec0003800000 */
.L_x_30468:
[CC--:B------:R-:W-:Y:S01]  /*1f9f0*/  ISETP.GT.U32.AND P2, PT, R14.reuse, R20.reuse, PT ;  /* 0x000000140e00720c */ /* 0x0c0fe20003f44070 */
[----:B---34-:R-:W-:Y:S01]  /*1fa00*/  IMAD.MOV.U32 R2, RZ, RZ, RZ ;  /* 0x000000ffff027224 */ /* 0x018fe200078e00ff */
        /* <DEDUP_REMOVED lines=135> */
.L_x_30502:
[----:B------:R-:W-:Y:S05]  /*20280*/  BSYNC B0 ;  /* 0x0000000000007941 */ /* 0x000fea0003800000 */
.L_x_30501:
        /* <DEDUP_REMOVED lines=8> */
.L_x_30504:
[----:B------:R-:W-:Y:S05]  /*20310*/  BSYNC B2 ;  /* 0x0000000000027941 */ /* 0x000fea0003800000 */
.L_x_30503:
        /* <DEDUP_REMOVED lines=82> */
.L_x_30506:
[----:B------:R-:W-:-:S04]  /*20840*/  ISETP.GE.AND P0, PT, R9, RZ, PT ;  /* 0x000000ff0900720c */ /* 0x000fc80003f06270 */
[----:B------:R-:W-:Y:S02]  /*20850*/  FSEL R2, RZ, 3.37028055040000000000e+12, P0 ;  /* 0x54442d18ff027808 */ /* 0x000fe40000000000 */
[----:B------:R-:W-:-:S07]  /*20860*/  FSEL R3, RZ, 2.1426990032196044922, P0 ;  /* 0x400921fbff037808 */ /* 0x000fce0000000000 */
.L_x_30507:
[----:B------:R-:W-:Y:S05]  /*20870*/  BSYNC B0 ;  /* 0x0000000000007941 */ /* 0x000fea0003800000 */
.L_x_30505:
[----:B------:R-:W-:Y:S01]  /*20880*/  DADD R8, |R10|, |R8| ;  /* 0x000000000a087229 */ /* 0x000fe20000000608 */
[----:B------:R-:W-:-:S07]  /*20890*/  LOP3.LUT R10, R3, 0x80000000, R11, 0xb8, !PT ;  /* 0x80000000030a7812 */ /* 0x000fce00078eb80b */
[----:B------:R-:W-:-:S06]  /*208a0*/  DSETP.GTU.AND P0, PT, |R8|, +INF , PT ;  /* 0x7ff000000800742a */ /* 0x000fcc0003f0c200 */
[----:B------:R-:W-:Y:S02]  /*208b0*/  FSEL R2, R8, R2, P0 ;  /* 0x0000000208027208 */ /* 0x000fe40000000000 */
[----:B------:R-:W-:Y:S01]  /*208c0*/  FSEL R3, R9, R10, P0 ;  /* 0x0000000a09037208 */ /* 0x000fe20000000000 */
[----:B------:R-:W-:Y:S06]  /*208d0*/  BRA `(.L_x_30480) ;  /* 0x0000003000b07947 */ /* 0x000fec0003800000 */
.L_x_30467:
        /* <DEDUP_REMOVED lines=9> */
[----:B---34-:R-:W-:Y:S01]  /*20970*/  DADD R2, R12, 1 ;  /* 0x3ff000000c027429 */ /* 0x018fe20000000000 */
        /* <DEDUP_REMOVED lines=80> */
.L_x_30510:
[----:B------:R-:W-:Y:S01]  /*20e80*/  DADD R20, R12, 2 ;  /* 0x400000000c147429 */ /* 0x000fe20000000000 */
[----:B---34-:R-:W-:Y:S01]  /*20e90*/  IMAD.MOV.U32 R2, RZ, RZ, 0x1 ;  /* 0x00000001ff027424 */ /* 0x018fe200078e00ff */
        /* <DEDUP_REMOVED lines=20> */
.L_x_30513:
[----:B------:R-:W-:Y:S05]  /*20fe0*/  BSYNC B3 ;  /* 0x0000000000037941 */ /* 0x000fea0003800000 */
.L_x_30512:
        /* <DEDUP_REMOVED lines=29> */
.L_x_30511:
[----:B------:R-:W-:Y:S05]  /*211c0*/  BSYNC B2 ;  /* 0x0000000000027941 */ /* 0x000fea0003800000 */
.L_x_30509:
        /* <DEDUP_REMOVED lines=83> */
.L_x_30508:
[----:B------:R-:W-:Y:S01]  /*21700*/  DMUL R4, R6, R6 ;  /* 0x0000000606047228 */ /* 0x000fe20000000000 */
[----:B---34-:R-:W-:Y:S01]  /*21710*/  IMAD.MOV.U32 R2, RZ, RZ, -0x2449a4b7 ;  /* 0xdbb65b49ff027424 */ /* 0x018fe200078e00ff */
        /* <DEDUP_REMOVED lines=83> */
.L_x_30466:
[----:B---34-:R-:W0:Y:S01]  /*21c50*/  MUFU.RCP64H R3, 2.718280792236328125 ;  /* 0x4005bf0a00037908 */ /* 0x018e220000001800 */
        /* <DEDUP_REMOVED lines=22> */
.L_x_30515:
[----:B------:R-:W-:Y:S05]  /*21dc0*/  BSYNC B2 ;  /* 0x0000000000027941 */ /* 0x000fea0003800000 */
.L_x_30514:
        /* <DEDUP_REMOVED lines=26> */
.L_x_30517:
[----:B------:R-:W-:Y:S05]  /*21f70*/  BSYNC B2 ;  /* 0x0000000000027941 */ /* 0x000fea0003800000 */
.L_x_30516:
        /* <DEDUP_REMOVED lines=138> */
.L_x_30519:
[----:B------:R-:W-:Y:S05]  /*22820*/  BSYNC B0 ;  /* 0x0000000000007941 */ /* 0x000fea0003800000 */
.L_x_30518:
        /* <DEDUP_REMOVED lines=8> */
.L_x_30521:
[----:B------:R-:W-:Y:S05]  /*228b0*/  BSYNC B2 ;  /* 0x0000000000027941 */ /* 0x000fea0003800000 */
.L_x_30520:
        /* <DEDUP_REMOVED lines=82> */
.L_x_30523:
[----:B------:R-:W-:-:S04]  /*22de0*/  ISETP.GE.AND P0, PT, R9, RZ, PT ;  /* 0x000000ff0900720c */ /* 0x000fc80003f06270 */
[----:B------:R-:W-:Y:S02]  /*22df0*/  FSEL R2, RZ, 3.37028055040000000000e+12, P0 ;  /* 0x54442d18ff027808 */ /* 0x000fe40000000000 */
[----:B------:R-:W-:-:S07]  /*22e00*/  FSEL R3, RZ, 2.1426990032196044922, P0 ;  /* 0x400921fbff037808 */ /* 0x000fce0000000000 */
.L_x_30524:
[----:B------:R-:W-:Y:S05]  /*22e10*/  BSYNC B0 ;  /* 0x0000000000007941 */ /* 0x000fea0003800000 */
.L_x_30522:
[----:B------:R-:W-:Y:S01]  /*22e20*/  DADD R8, |R10|, |R8| ;  /* 0x000000000a087229 */ /* 0x000fe20000000608 */
[----:B------:R-:W-:Y:S01]  /*22e30*/  LOP3.LUT R10, R3, 0x80000000, R11, 0xb8, !PT ;  /* 0x80000000030a7812 */ /* 0x000fe200078eb80b */
[----:B------:R-:W-:-:S06]  /*22e40*/  DADD R32, R32, 1 ;  /* 0x3ff0000020207429 */ /* 0x000fcc0000000000 */
[----:B------:R-:W-:-:S06]  /*22e50*/  DSETP.GTU.AND P0, PT, |R8|, +INF , PT ;  /* 0x7ff000000800742a */ /* 0x000fcc0003f0c200 */
[----:B------:R-:W-:Y:S02]  /*22e60*/  FSEL R2, R8, R2, P0 ;  /* 0x0000000208027208 */ /* 0x000fe40000000000 */
[----:B------:R-:W-:Y:S01]  /*22e70*/  FSEL R3, R9, R10, P0 ;  /* 0x0000000a09037208 */ /* 0x000fe20000000000 */
[----:B------:R-:W-:Y:S06]  /*22e80*/  BRA `(.L_x_30480) ;  /* 0x0000000c00447947 */ /* 0x000fec0003800000 */
.L_x_30465:
        /* <DEDUP_REMOVED lines=13> */
[----:B---34-:R-:W-:Y:S01]  /*22f60*/  @P0 DMUL R2, R8, 4 ;  /* 0x4010000008020828 */ /* 0x018fe20000000000 */
        /* <DEDUP_REMOVED lines=95> */
.L_x_30526:
[----:B------:R-:W-:Y:S05]  /*23560*/  BSYNC B0 ;  /* 0x0000000000007941 */ /* 0x000fea0003800000 */
.L_x_30525:
        /* <DEDUP_REMOVED lines=8> */
.L_x_30528:
[----:B------:R-:W-:Y:S05]  /*235f0*/  BSYNC B2 ;  /* 0x0000000000027941 */ /* 0x000fea0003800000 */
.L_x_30527:
        /* <DEDUP_REMOVED lines=82> */
.L_x_30530:
[----:B------:R-:W-:Y:S02]  /*23b20*/  FSEL R2, RZ, 3.37028055040000000000e+12, P2 ;  /* 0x54442d18ff027808 */ /* 0x000fe40001000000 */
[----:B------:R-:W-:-:S07]  /*23b30*/  FSEL R3, RZ, 2.1426990032196044922, P2 ;  /* 0x400921fbff037808 */ /* 0x000fce0001000000 */
.L_x_30531:
[----:B------:R-:W-:Y:S05]  /*23b40*/  BSYNC B0 ;  /* 0x0000000000007941 */ /* 0x000fea0003800000 */
.L_x_30529:
[----:B------:R-:W-:Y:S01]  /*23b50*/  DADD R8, |R10|, |R8| ;  /* 0x000000000a087229 */ /* 0x000fe20000000608 */
[----:B------:R-:W-:-:S07]  /*23b60*/  LOP3.LUT R10, R3, 0x80000000, R11, 0xb8, !PT ;  /* 0x80000000030a7812 */ /* 0x000fce00078eb80b */
[----:B------:R-:W-:-:S06]  /*23b70*/  DSETP.GTU.AND P0, PT, |R8|, +INF , PT ;  /* 0x7ff000000800742a */ /* 0x000fcc0003f0c200 */
[----:B------:R-:W-:Y:S02]  /*23b80*/  FSEL R2, R8, R2, P0 ;  /* 0x0000000208027208 */ /* 0x000fe40000000000 */
[----:B------:R-:W-:-:S07]  /*23b90*/  FSEL R3, R9, R10, P0 ;  /* 0x0000000a09037208 */ /* 0x000fce0000000000 */
.L_x_30480:
[----:B------:R-:W-:Y:S05]  /*23ba0*/  BSYNC B1 ;  /* 0x0000000000017941 */ /* 0x000fea0003800000 */
.L_x_30464:
        /* <DEDUP_REMOVED lines=77> */
.L_x_30538:
[----:B------:R-:W-:Y:S05]  /*24080*/  BSYNC B0 ;  /* 0x0000000000007941 */ /* 0x000fea0003800000 */
.L_x_30537:
        /* <DEDUP_REMOVED lines=25> */
.L_x_30540:
[----:B------:R-:W-:Y:S01]  /*24220*/  DMUL R20, RZ, R12 ;  /* 0x0000000cff147228 */ /* 0x000fe20000000000 */
[----:B------:R-:W-:-:S10]  /*24230*/  IMAD.MOV.U32 R0, RZ, RZ, RZ ;  /* 0x000000ffff007224 */ /* 0x000fd400078e00ff */
.L_x_30541:
[----:B------:R-:W-:Y:S05]  /*24240*/  BSYNC B2 ;  /* 0x0000000000027941 */ /* 0x000fea0003800000 */
.L_x_30539:
        /* <DEDUP_REMOVED lines=46> */
.L_x_30543:
[----:B------:R-:W-:Y:S01]  /*24530*/  DMUL R2, RZ, R12 ;  /* 0x0000000cff027228 */ /* 0x000fe20000000000 */
[----:B------:R-:W-:-:S10]  /*24540*/  IMAD.MOV.U32 R0, RZ, RZ, RZ ;  /* 0x000000ffff007224 */ /* 0x000fd400078e00ff */
.L_x_30544:
[----:B------:R-:W-:Y:S05]  /*24550*/  BSYNC B2 ;  /* 0x0000000000027941 */ /* 0x000fea0003800000 */
.L_x_30542:
        /* <DEDUP_REMOVED lines=25> */
.L_x_30536:
        /* <DEDUP_REMOVED lines=62> */
.L_x_30547:
[----:B------:R-:W-:Y:S05]  /*24ad0*/  BSYNC B0 ;  /* 0x0000000000007941 */ /* 0x000fea0003800000 */
.L_x_30546:
        /* <DEDUP_REMOVED lines=25> */
.L_x_30549:
[----:B------:R-:W-:Y:S01]  /*24c70*/  DMUL R20, RZ, R12 ;  /* 0x0000000cff147228 */ /* 0x000fe20000000000 */
[----:B------:R-:W-:-:S10]  /*24c80*/  IMAD.MOV.U32 R0, RZ, RZ, RZ ;  /* 0x000000ffff007224 */ /* 0x000fd400078e00ff */
.L_x_30550:
[----:B------:R-:W-:Y:S05]  /*24c90*/  BSYNC B2 ;  /* 0x0000000000027941 */ /* 0x000fea0003800000 */
.L_x_30548:
        /* <DEDUP_REMOVED lines=46> */
.L_x_30552:
[----:B------:R-:W-:Y:S01]  /*24f80*/  DMUL R2, RZ, R12 ;  /* 0x0000000cff027228 */ /* 0x000fe20000000000 */
[----:B------:R-:W-:-:S10]  /*24f90*/  IMAD.MOV.U32 R0, RZ, RZ, RZ ;  /* 0x000000ffff007224 */ /* 0x000fd400078e00ff */
.L_x_30553:
[----:B------:R-:W-:Y:S05]  /*24fa0*/  BSYNC B2 ;  /* 0x0000000000027941 */ /* 0x000fea0003800000 */
.L_x_30551:
        /* <DEDUP_REMOVED lines=39> */
.L_x_30535:
        /* <DEDUP_REMOVED lines=11> */
.L_x_30554:
[----:B------:R-:W-:-:S10]  /*252d0*/  DADD R20, R12, -R12 ;  /* 0x000000000c147229 */ /* 0x000fd4000000080c */
[----:B------:R-:W-:Y:S02]  /*252e0*/  IMAD.MOV.U32 R22, RZ, RZ, R20 ;  /* 0x000000ffff167224 */ /* 0x000fe400078e0014 */
[----:B------:R-:W-:Y:S01]  /*252f0*/  IMAD.MOV.U32 R23, RZ, RZ, R21 ;  /* 0x000000ffff177224 */ /* 0x000fe200078e0015 */
[----:B------:R-:W-:Y:S06]  /*25300*/  BRA `(.L_x_30545) ;  /* 0x00000008009c7947 */ /* 0x000fec0003800000 */
.L_x_30534:
        /* <DEDUP_REMOVED lines=26> */
.L_x_30556:
[----:B------:R-:W-:Y:S01]  /*254b0*/  DMUL R20, RZ, R12 ;  /* 0x0000000cff147228 */ /* 0x000fe20000000000 */
[----:B------:R-:W-:-:S10]  /*254c0*/  IMAD.MOV.U32 R0, RZ, RZ, RZ ;  /* 0x000000ffff007224 */ /* 0x000fd400078e00ff */
.L_x_30557:
[----:B------:R-:W-:Y:S05]  /*254d0*/  BSYNC B2 ;  /* 0x0000000000027941 */ /* 0x000fea0003800000 */
.L_x_30555:
        /* <DEDUP_REMOVED lines=48> */
.L_x_30559:
[----:B------:R-:W-:Y:S01]  /*257e0*/  DMUL R22, RZ, R12 ;  /* 0x0000000cff167228 */ /* 0x000fe20000000000 */
[----:B------:R-:W-:-:S10]  /*257f0*/  IMAD.MOV.U32 R0, RZ, RZ, RZ ;  /* 0x000000ffff007224 */ /* 0x000fd400078e00ff */
.L_x_30560:
[----:B------:R-:W-:Y:S05]  /*25800*/  BSYNC B2 ;  /* 0x0000000000027941 */ /* 0x000fea0003800000 */
.L_x_30558:
        /* <DEDUP_REMOVED lines=24> */
.L_x_30533:
        /* <DEDUP_REMOVED lines=60> */
.L_x_30562:
[----:B------:R-:W-:Y:S05]  /*25d50*/  BSYNC B0 ;  /* 0x0000000000007941 */ /* 0x000fea0003800000 */
.L_x_30561:
[----:B------:R-:W-:Y:S02]  /*25d60*/  IMAD.MOV.U32 R22, RZ, RZ, R12 ;  /* 0x000000ffff167224 */ /* 0x000fe400078e000c */
[----:B------:R-:W-:-:S07]  /*25d70*/  IMAD.MOV.U32 R23, RZ, RZ, R13 ;  /* 0x000000ffff177224 */ /* 0x000fce00078e000d */
.L_x_30545:
[----:B------:R-:W-:Y:S05]  /*25d80*/  BSYNC B1 ;  /* 0x0000000000017941 */ /* 0x000fea0003800000 */
.L_x_30532:
        /* <DEDUP_REMOVED lines=15> */
.L_x_30566:
[----:B------:R-:W0:Y:S02]  /*25e80*/  F2I.S64.F64.TRUNC R20, R20 ;  /* 0x0000001400147311 */ /* 0x000e24000030d900 */
[----:B0-----:R0:W-:Y:S01]  /*25e90*/  STG.E.U8 desc[UR36][R18.64], R20 ;  /* 0x0000001412007986 */ /* 0x0011e2000c101124 */
[----:B------:R-:W-:Y:S05]  /*25ea0*/  BRA `(.L_x_30568) ;  /* 0x0000001000007947 */ /* 0x000fea0003800000 */
.L_x_30565:
        /* <DEDUP_REMOVED lines=9> */
.L_x_30570:
[----:B------:R-:W0:Y:S02]  /*25f40*/  F2I.F64.TRUNC R20, R20 ;  /* 0x0000001400147311 */ /* 0x000e24000030d100 */
[----:B0-----:R0:W-:Y:S01]  /*25f50*/  STG.E desc[UR36][R18.64], R20 ;  /* 0x0000001412007986 */ /* 0x0011e2000c101924 */
[----:B------:R-:W-:Y:S05]  /*25f60*/  BRA `(.L_x_30568) ;  /* 0x0000000c00d07947 */ /* 0x000fea0003800000 */
.L_x_30569:
[----:B------:R-:W0:Y:S02]  /*25f70*/  F2I.F64.TRUNC R20, R20 ;  /* 0x0000001400147311 */ /* 0x000e24000030d100 */
[----:B0-----:R0:W-:Y:S01]  /*25f80*/  STG.E.U16 desc[UR36][R18.64], R20 ;  /* 0x0000001412007986 */ /* 0x0011e2000c101524 */
[----:B------:R-:W-:Y:S05]  /*25f90*/  BRA `(.L_x_30568) ;  /* 0x0000000c00c47947 */ /* 0x000fea0003800000 */
.L_x_30564:
        /* <DEDUP_REMOVED lines=13> */
.L_x_30572:
        /* <DEDUP_REMOVED lines=8> */
.L_x_30571:
        /* <DEDUP_REMOVED lines=16> */
.L_x_30574:
        /* <DEDUP_REMOVED lines=11> */
.L_x_30573:
[----:B------:R0:W-:Y:S01]  /*262a0*/  STG.E.64 desc[UR36][R18.64], R20 ;  /* 0x0000001412007986 */ /* 0x0001e2000c101b24 */
[----:B------:R-:W-:Y:S05]  /*262b0*/  BRA `(.L_x_30568) ;  /* 0x0000000800fc7947 */ /* 0x000fea0003800000 */
.L_x_30563:
        /* <DEDUP_REMOVED lines=13> */
.L_x_30577:
[----:B------:R0:W-:Y:S01]  /*26390*/  STG.E.128 desc[UR36][R18.64], R20 ;  /* 0x0000001412007986 */ /* 0x0001e2000c101d24 */
[----:B------:R-:W-:Y:S05]  /*263a0*/  BRA `(.L_x_30568) ;  /* 0x0000000800c07947 */ /* 0x000fea0003800000 */
.L_x_30576:
        /* <DEDUP_REMOVED lines=25> */
.L_x_30581:
[----:B------:R-:W-:Y:S05]  /*26540*/  BSYNC B0 ;  /* 0x0000000000007941 */ /* 0x000fea0003800000 */
.L_x_30580:
[----:B------:R-:W-:-:S05]  /*26550*/  LOP3.LUT R0, R0, R3, RZ, 0xfc, !PT ;  /* 0x0000000300007212 */ /* 0x000fca00078efcff */
[----:B------:R0:W-:Y:S01]  /*26560*/  STG.E.U8 desc[UR36][R18.64], R0 ;  /* 0x0000000012007986 */ /* 0x0001e2000c101124 */
[----:B------:R-:W-:Y:S05]  /*26570*/  BRA `(.L_x_30568) ;  /* 0x00000008004c7947 */ /* 0x000fea0003800000 */
.L_x_30579:
        /* <DEDUP_REMOVED lines=17> */
.L_x_30583:
[----:B------:R-:W-:Y:S01]  /*26690*/  IMAD.MOV.U32 R0, RZ, RZ, 0x7f ;  /* 0x0000007fff007424 */ /* 0x000fe200078e00ff */
[----:B------:R-:W-:-:S04]  /*266a0*/  ISETP.GT.U32.AND P0, PT, R2, 0x7f800000, PT ;  /* 0x7f8000000200780c */ /* 0x000fc80003f04070 */
[----:B------:R-:W-:-:S09]  /*266b0*/  SEL R0, R0, 0x7c, P0 ;  /* 0x0000007c00007807 */ /* 0x000fd20000000000 */
.L_x_30584:
[----:B------:R-:W-:Y:S05]  /*266c0*/  BSYNC B0 ;  /* 0x0000000000007941 */ /* 0x000fea0003800000 */
.L_x_30582:
[----:B------:R-:W-:-:S04]  /*266d0*/  LOP3.LUT R2, R3, 0x80000000, RZ, 0xc0, !PT ;  /* 0x8000000003027812 */ /* 0x000fc800078ec0ff */
[----:B------:R-:W-:-:S04]  /*266e0*/  SHF.R.U32.HI R2, RZ, 0x18, R2 ;  /* 0x00000018ff027819 */ /* 0x000fc80000011602 */
[----:B------:R-:W-:-:S05]  /*266f0*/  LOP3.LUT R0, R0, R2, RZ, 0xfc, !PT ;  /* 0x0000000200007212 */ /* 0x000fca00078efcff */
[----:B------:R0:W-:Y:S01]  /*26700*/  STG.E.U8 desc[UR36][R18.64], R0 ;  /* 0x0000000012007986 */ /* 0x0001e2000c101124 */
[----:B------:R-:W-:Y:S05]  /*26710*/  BRA `(.L_x_30568) ;  /* 0x0000000400e47947 */ /* 0x000fea0003800000 */
.L_x_30578:
        /* <DEDUP_REMOVED lines=8> */
.L_x_30575:
        /* <DEDUP_REMOVED lines=11> */
.L_x_30587:
        /* <DEDUP_REMOVED lines=21> */
.L_x_30590:
[----:B------:R-:W-:-:S04]  /*269a0*/  LOP3.LUT R0, R4, 0x80000000, RZ, 0xc0, !PT ;  /* 0x8000000004007812 */ /* 0x000fc800078ec0ff */
[----:B------:R-:W-:-:S04]  /*269b0*/  SHF.R.U32.HI R0, RZ, 0x18, R0 ;  /* 0x00000018ff007819 */ /* 0x000fc80000011600 */
[----:B------:R-:W-:-:S07]  /*269c0*/  LOP3.LUT R0, R2, R0, RZ, 0xfc, !PT ;  /* 0x0000000002007212 */ /* 0x000fce00078efcff */
.L_x_30589:
[----:B------:R-:W-:Y:S05]  /*269d0*/  BSYNC B0 ;  /* 0x0000000000007941 */ /* 0x000fea0003800000 */
.L_x_30588:
[----:B------:R4:W-:Y:S01]  /*269e0*/  STG.E.U8 desc[UR36][R18.64], R0 ;  /* 0x0000000012007986 */ /* 0x0009e2000c101124 */
[----:B------:R-:W-:Y:S05]  /*269f0*/  BRA `(.L_x_30568) ;  /* 0x00000004002c7947 */ /* 0x000fea0003800000 */
.L_x_30586:
        /* <DEDUP_REMOVED lines=21> */
.L_x_30593:
[----:B------:R-:W-:-:S04]  /*26b50*/  LOP3.LUT R0, R4, 0x80000000, RZ, 0xc0, !PT ;  /* 0x8000000004007812 */ /* 0x000fc800078ec0ff */
[----:B------:R-:W-:-:S04]  /*26b60*/  SHF.R.U32.HI R0, RZ, 0x18, R0 ;  /* 0x00000018ff007819 */ /* 0x000fc80000011600 */
[----:B------:R-:W-:-:S07]  /*26b70*/  LOP3.LUT R0, R2, R0, RZ, 0xfc, !PT ;  /* 0x0000000002007212 */ /* 0x000fce00078efcff */
.L_x_30592:
[----:B------:R-:W-:Y:S05]  /*26b80*/  BSYNC B0 ;  /* 0x0000000000007941 */ /* 0x000fea0003800000 */
.L_x_30591:
[----:B------:R0:W-:Y:S01]  /*26b90*/  STG.E.U8 desc[UR36][R18.64], R0 ;  /* 0x0000000012007986 */ /* 0x0001e2000c101124 */
[----:B------:R-:W-:Y:S05]  /*26ba0*/  BRA `(.L_x_30568) ;  /* 0x0000000000c07947 */ /* 0x000fea0003800000 */
.L_x_30585:
        /* <DEDUP_REMOVED lines=26> */
.L_x_30567:
        /* <DEDUP_REMOVED lines=16> */
.L_x_30596:
[----:B------:R-:W-:Y:S05]  /*26e50*/  BRA `(.L_x_30568) ;  /* 0x0000000000147947 */ /* 0x000fea0003800000 */
.L_x_30595:
[----:B------:R-:W0:Y:S02]  /*26e60*/  F2I.U64.F64.TRUNC R20, R20 ;  /* 0x0000001400147311 */ /* 0x000e24000030d800 */
[----:B0-----:R2:W-:Y:S01]  /*26e70*/  STG.E.64 desc[UR36][R18.64], R20 ;  /* 0x0000001412007986 */ /* 0x0015e2000c101b24 */
[----:B------:R-:W-:Y:S05]  /*26e80*/  BRA `(.L_x_30568) ;  /* 0x0000000000087947 */ /* 0x000fea0003800000 */
.L_x_30594:
[----:B------:R-:W0:Y:S02]  /*26e90*/  F2I.U32.F64.TRUNC R20, R20 ;  /* 0x0000001400147311 */ /* 0x000e24000030d000 */
[----:B0-----:R0:W-:Y:S02]  /*26ea0*/  STG.E desc[UR36][R18.64], R20 ;  /* 0x0000001412007986 */ /* 0x0011e4000c101924 */
.L_x_30568:
[----:B------:R-:W-:-:S07]  /*26eb0*/  VIADD R16, R16, 0x80 ;  /* 0x0000008010107836 */ /* 0x000fce0000000000 */
.L_x_30429:
[----:B------:R-:W-:Y:S05]  /*26ec0*/  BSYNC B6 ;  /* 0x0000000000067941 */ /* 0x000fea0003800000 */
.L_x_30428:
[----:B------:R-:W-:Y:S02]  /*26ed0*/  ULDC UR4, c[0x0][0x210] ;  /* 0x0000840000047ab9 */ /* 0x000fe40000000800 */
[----:B------:R-:W-:-:S13]  /*26ee0*/  ISETP.GE.AND P0, PT, R16, UR4, PT ;  /* 0x0000000410007c0c */ /* 0x000fda000bf06270 */
[----:B------:R-:W-:Y:S05]  /*26ef0*/  @P0 EXIT ;  /* 0x000000000000094d */ /* 0x000fea0003800000 */
[----:B------:R-:W5:Y:S01]  /*26f00*/  LDC R6, c[0x0][0x220] ;  /* 0x00008800ff067b82 */ /* 0x000f620000000800 */
[----:B01--4-:R-:W-:Y:S02]  /*26f10*/  IMAD.MOV.U32 R0, RZ, RZ, RZ ;  /* 0x000000ffff007224 */ /* 0x013fe400078e00ff */
[----:B------:R-:W-:Y:S01]  /*26f20*/  IMAD.MOV.U32 R17, RZ, RZ, RZ ;  /* 0x000000ffff117224 */ /* 0x000fe200078e00ff */
        /* <DEDUP_REMOVED lines=301> */
.L_x_30597:
        /* <DEDUP_REMOVED lines=18> */
[----:B------:R-:W4:Y:S01]  /*28320*/  LDG.E.S8 R2, desc[UR36][R2.64] ;  /* 0x0000002402027981 */ /* 0x000f22000c1e1300 */
[----:B------:R-:W-:Y:S01]  /*28330*/  CS2R R10, SRZ ;  /* 0x00000000000a7805 */ /* 0x000fe2000001ff00 */
[----:B----4-:R0:W1:Y:S01]  /*28340*/  I2F.F64.S16 R8, R2 ;  /* 0x0000000200087312 */ /* 0x0100620000101c00 */
[----:B------:R-:W-:Y:S05]  /*28350*/  BRA `(.L_x_30603) ;  /* 0x0000000c00dc7947 */ /* 0x000fea0003800000 */
.L_x_30601:
[----:B------:R-:W4:Y:S01]  /*28360*/  LDG.E.U8 R2, desc[UR36][R2.64] ;  /* 0x0000002402027981 */ /* 0x000f22000c1e1100 */
[----:B------:R-:W-:Y:S01]  /*28370*/  CS2R R10, SRZ ;  /* 0x00000000000a7805 */ /* 0x000fe2000001ff00 */
[----:B----4-:R0:W1:Y:S01]  /*28380*/  I2F.F64.U16 R8, R2 ;  /* 0x0000000200087312 */ /* 0x0100620000101800 */
[----:B------:R-:W-:Y:S05]  /*28390*/  BRA `(.L_x_30603) ;  /* 0x0000000c00cc7947 */ /* 0x000fea0003800000 */
.L_x_30600:
[----:B------:R-:W-:-:S13]  /*283a0*/  ISETP.NE.AND P0, PT, R4, 0x2, PT ;  /* 0x000000020400780c */ /* 0x000fda0003f05270 */
[----:B------:R-:W-:Y:S05]  /*283b0*/  @!P0 BRA `(.L_x_30604) ;  /* 0x0000000000308947 */ /* 0x000fea0003800000 */
[----:B------:R-:W-:-:S13]  /*283c0*/  ISETP.NE.AND P0, PT, R4, 0x3, PT ;  /* 0x000000030400780c */ /* 0x000fda0003f05270 */
[----:B------:R-:W-:Y:S05]  /*283d0*/  @!P0 BRA `(.L_x_30605) ;  /* 0x0000000000188947 */ /* 0x000fea0003800000 */
[----:B------:R-:W-:-:S13]  /*283e0*/  ISETP.NE.AND P0, PT, R4, 0x4, PT ;  /* 0x000000040400780c */ /* 0x000fda0003f05270 */
[----:B------:R-:W-:Y:S05]  /*283f0*/  @P0 BRA `(.L_x_30602) ;  /* 0x0000000c004c0947 */ /* 0x000fea0003800000 */
[----:B------:R-:W4:Y:S01]  /*28400*/  LDG.E.64 R8, desc[UR36][R2.64] ;  /* 0x0000002402087981 */ /* 0x000f22000c1e1b00 */
[----:B------:R-:W-:Y:S01]  /*28410*/  CS2R R10, SRZ ;  /* 0x00000000000a7805 */ /* 0x000fe2000001ff00 */
[----:B----4-:R-:W0:Y:S01]  /*28420*/  I2F.F64.S64 R8, R8 ;  /* 0x0000000800087312 */ /* 0x010e220000301c00 */
[----:B------:R-:W-:Y:S05]  /*28430*/  BRA `(.L_x_30603) ;  /* 0x0000000c00a47947 */ /* 0x000fea0003800000 */
.L_x_30605:
[----:B------:R-:W4:Y:S01]  /*28440*/  LDG.E R2, desc[UR36][R2.64] ;  /* 0x0000002402027981 */ /* 0x000f22000c1e1900 */
[----:B------:R-:W-:Y:S01]  /*28450*/  CS2R R10, SRZ ;  /* 0x00000000000a7805 */ /* 0x000fe2000001ff00 */
[----:B----4-:R0:W1:Y:S01]  /*28460*/  I2F.F64 R8, R2 ;  /* 0x0000000200087312 */ /* 0x0100620000201c00 */
[----:B------:R-:W-:Y:S05]  /*28470*/  BRA `(.L_x_30603) ;  /* 0x0000000c00947947 */ /* 0x000fea0003800000 */
.L_x_30604:
[----:B------:R-:W4:Y:S01]  /*28480*/  LDG.E.U16 R2, desc[UR36][R2.64] ;  /* 0x0000002402027981 */ /* 0x000f22000c1e1500 */
[----:B------:R-:W-:Y:S01]  /*28490*/  CS2R R10, SRZ ;  /* 0x00000000000a7805 */ /* 0x000fe2000001ff00 */
[----:B----4-:R0:W1:Y:S01]  /*284a0*/  I2F.F64.S16 R8, R2 ;  /* 0x0000000200087312 */ /* 0x0100620000101c00 */
[----:B------:R-:W-:Y:S05]  /*284b0*/  BRA `(.L_x_30603) ;  /* 0x0000000c00847947 */ /* 0x000fea0003800000 */
.L_x_30599:
[----:B------:R-:W-:-:S13]  /*284c0*/  ISETP.GT.AND P0, PT, R4, 0x6, PT ;  /* 0x000000060400780c */ /* 0x000fda0003f04270 */
[----:B------:R-:W-:Y:S05]  /*284d0*/  @P0 BRA `(.L_x_30606) ;  /* 0x00000000003c0947 */ /* 0x000fea0003800000 */
[----:B------:R-:W-:-:S13]  /*284e0*/  ISETP.NE.AND P0, PT, R4, 0x5, PT ;  /* 0x000000050400780c */ /* 0x000fda0003f05270 */
[----:B------:R-:W-:Y:S05]  /*284f0*/  @!P0 BRA `(.L_x_30607) ;  /* 0x00000000001c8947 */ /* 0x000fea0003800000 */
[----:B------:R-:W-:-:S13]  /*28500*/  ISETP.NE.AND P0, PT, R4, 0x6, PT ;  /* 0x000000060400780c */ /* 0x000fda0003f05270 */
[----:B------:R-:W-:Y:S05]  /*28510*/  @P0 BRA `(.L_x_30602) ;  /* 0x0000000c00040947 */ /* 0x000fea0003800000 */
[----:B------:R-:W4:Y:S01]  /*28520*/  LDG.E R8, desc[UR36][R2.64] ;  /* 0x0000002402087981 */ /* 0x000f22000c1e1900 */
[----:B------:R-:W-:Y:S01]  /*28530*/  CS2R R10, SRZ ;  /* 0x00000000000a7805 */ /* 0x000fe2000001ff00 */
[----:B----4-:R-:W-:-:S06]  /*28540*/  FMUL.FTZ R8, R8, 1 ;  /* 0x3f80000008087820 */ /* 0x010fcc0000410000 */
[----:B------:R-:W0:Y:S01]  /*28550*/  F2F.F64.F32 R8, R8 ;  /* 0x0000000800087310 */ /* 0x000e220000201800 */
[----:B------:R-:W-:Y:S05]  /*28560*/  BRA `(.L_x_30603) ;  /* 0x0000000c00587947 */ /* 0x000fea0003800000 */
.L_x_30607:
[----:B------:R-:W4:Y:S01]  /*28570*/  LDG.E.U16 R0, desc[UR36][R2.64] ;  /* 0x0000002402007981 */ /* 0x000f22000c1e1500 */
[----:B------:R-:W-:Y:S01]  /*28580*/  CS2R R10, SRZ ;  /* 0x00000000000a7805 */ /* 0x000fe2000001ff00 */
[----:B----4-:R-:W-:-:S05]  /*28590*/  HADD2.F32 R0, -RZ, R0.H0_H0 ;  /* 0x20000000ff007230 */ /* 0x010fca0000004100 */
[----:B------:R-:W-:-:S04]  /*285a0*/  FMUL.FTZ R0, R0, 1 ;  /* 0x3f80000000007820 */ /* 0x000fc80000410000 */
[----:B------:R0:W1:Y:S01]  /*285b0*/  F2F.F64.F32 R8, R0 ;  /* 0x0000000000087310 */ /* 0x0000620000201800 */
[----:B------:R-:W-:Y:S05]  /*285c0*/  BRA `(.L_x_30603) ;  /* 0x0000000c00407947 */ /* 0x000fea0003800000 */
.L_x_30606:
[----:B------:R-:W-:-:S13]  /*285d0*/  ISETP.NE.AND P0, PT, R4, 0x7, PT ;  /* 0x000000070400780c */ /* 0x000fda0003f05270 */
[----:B------:R-:W-:Y:S05]  /*285e0*/  @!P0 BRA `(.L_x_30608) ;  /* 0x0000000000488947 */ /* 0x000fea0003800000 */
[----:B------:R-:W-:-:S13]  /*285f0*/  ISETP.NE.AND P0, PT, R4, 0x8, PT ;  /* 0x000000080400780c */ /* 0x000fda0003f05270 */
[----:B------:R-:W-:Y:S05]  /*28600*/  @!P0 BRA `(.L_x_30609) ;  /* 0x0000000000208947 */ /* 0x000fea0003800000 */
[----:B------:R-:W-:-:S13]  /*28610*/  ISETP.NE.AND P0, PT, R4, 0x9, PT ;  /* 0x000000090400780c */ /* 0x000fda0003f05270 */
[----:B------:R-:W-:Y:S05]  /*28620*/  @P0 BRA `(.L_x_30602) ;  /* 0x0000000800c00947 */ /* 0x000fea0003800000 */
[----:B------:R-:W4:Y:S02]  /*28630*/  LDG.E.64 R2, desc[UR36][R2.64] ;  /* 0x0000002402027981 */ /* 0x000f24000c1e1b00 */
[----:B----4-:R-:W-:Y:S01]  /*28640*/  FMUL.FTZ R3, R3, 1 ;  /* 0x3f80000003037820 */ /* 0x010fe20000410000 */
[----:B------:R-:W-:-:S03]  /*28650*/  FMUL.FTZ R2, R2, 1 ;  /* 0x3f80000002027820 */ /* 0x000fc60000410000 */
[----:B------:R0:W1:Y:S08]  /*28660*/  F2F.F64.F32 R10, R3 ;  /* 0x00000003000a7310 */ /* 0x0000700000201800 */
[----:B------:R0:W4:Y:S01]  /*28670*/  F2F.F64.F32 R8, R2 ;  /* 0x0000000200087310 */ /* 0x0001220000201800 */
[----:B------:R-:W-:Y:S05]  /*28680*/  BRA `(.L_x_30603) ;  /* 0x0000000c00107947 */ /* 0x000fea0003800000 */
.L_x_30609:
[----:B------:R-:W4:Y:S02]  /*28690*/  LDG.E R0, desc[UR36][R2.64] ;  /* 0x0000002402007981 */ /* 0x000f24000c1e1900 */
[--C-:B----4-:R-:W-:Y:S02]  /*286a0*/  HADD2.F32 R2, -RZ, R0.reuse.H1_H1 ;  /* 0x30000000ff027230 */ /* 0x110fe40000004100 */
[----:B------:R-:W-:-:S03]  /*286b0*/  HADD2.F32 R0, -RZ, R0.H0_H0 ;  /* 0x20000000ff007230 */ /* 0x000fc60000004100 */
[----:B------:R-:W-:Y:S02]  /*286c0*/  FMUL.FTZ R2, R2, 1 ;  /* 0x3f80000002027820 */ /* 0x000fe40000410000 */
[----:B------:R-:W-:Y:S02]  /*286d0*/  FMUL.FTZ R0, R0, 1 ;  /* 0x3f80000000007820 */ /* 0x000fe40000410000 */
[----:B------:R0:W1:Y:S08]  /*286e0*/  F2F.F64.F32 R10, R2 ;  /* 0x00000002000a7310 */ /* 0x0000700000201800 */
[----:B------:R0:W4:Y:S01]  /*286f0*/  F2F.F64.F32 R8, R0 ;  /* 0x0000000000087310 */ /* 0x0001220000201800 */
[----:B------:R-:W-:Y:S05]  /*28700*/  BRA `(.L_x_30603) ;  /* 0x0000000800f07947 */ /* 0x000fea0003800000 */
.L_x_30608:
[----:B------:R0:W5:Y:S01]  /*28710*/  LDG.E.64 R8, desc[UR36][R2.64] ;  /* 0x0000002402087981 */ /* 0x000162000c1e1b00 */
[----:B------:R-:W-:Y:S01]  /*28720*/  CS2R R10, SRZ ;  /* 0x00000000000a7805 */ /* 0x000fe2000001ff00 */
[----:B------:R-:W-:Y:S06]  /*28730*/  BRA `(.L_x_30603) ;  /* 0x0000000800e47947 */ /* 0x000fec0003800000 */
.L_x_30598:
        /* <DEDUP_REMOVED lines=8> */
[----:B------:R-:W4:Y:S01]  /*287c0*/  LDG.E.U8 R2, desc[UR36][R2.64] ;  /* 0x0000002402027981 */ /* 0x000f22000c1e1100 */
[----:B------:R-:W-:Y:S02]  /*287d0*/  CS2R R10, SRZ ;  /* 0x00000000000a7805 */ /* 0x000fe4000001ff00 */
[----:B----4-:R-:W-:-:S04]  /*287e0*/  ISETP.NE.AND P0, PT, R2, RZ, PT ;  /* 0x000000ff0200720c */ /* 0x010fc80003f05270 */
[----:B------:R-:W-:-:S05]  /*287f0*/  FSEL R8, RZ, 1.875, !P0 ;  /* 0x3ff00000ff087808 */ /* 0x000fca0004000000 */
[----:B------:R-:W-:Y:S02]  /*28800*/  IMAD.MOV.U32 R9, RZ, RZ, R8 ;  /* 0x000000ffff097224 */ /* 0x000fe400078e0008 */
[----:B------:R-:W-:Y:S01]  /*28810*/  IMAD.MOV.U32 R8, RZ, RZ, RZ ;  /* 0x000000ffff087224 */ /* 0x000fe200078e00ff */
[----:B------:R-:W-:Y:S06]  /*28820*/  BRA `(.L_x_30603) ;  /* 0x0000000800a87947 */ /* 0x000fec0003800000 */
.L_x_30612:
[----:B------:R0:W5:Y:S01]  /*28830*/  LDG.E.128 R8, desc[UR36][R2.64] ;  /* 0x0000002402087981 */ /* 0x000162000c1e1d00 */
[----:B------:R-:W-:Y:S05]  /*28840*/  BRA `(.L_x_30603) ;  /* 0x0000000800a07947 */ /* 0x000fea0003800000 */
.L_x_30611:
[----:B------:R-:W-:-:S13]  /*28850*/  ISETP.NE.AND P0, PT, R4, 0xf, PT ;  /* 0x0000000f0400780c */ /* 0x000fda0003f05270 */
[----:B------:R-:W-:Y:S05]  /*28860*/  @!P0 BRA `(.L_x_30613) ;  /* 0x0000000000ac8947 */ /* 0x000fea0003800000 */
[----:B------:R-:W-:-:S13]  /*28870*/  ISETP.NE.AND P0, PT, R4, 0x17, PT ;  /* 0x000000170400780c */ /* 0x000fda0003f05270 */
[----:B------:R-:W-:Y:S05]  /*28880*/  @!P0 BRA `(.L_x_30614) ;  /* 0x0000000000648947 */ /* 0x000fea0003800000 */
[----:B------:R-:W-:-:S13]  /*28890*/  ISETP.NE.AND P0, PT, R4, 0x18, PT ;  /* 0x000000180400780c */ /* 0x000fda0003f05270 */
[----:B------:R-:W-:Y:S05]  /*288a0*/  @P0 BRA `(.L_x_30602) ;  /* 0x0000000800200947 */ /* 0x000fea0003800000 */
[----:B------:R-:W4:Y:S01]  /*288b0*/  LDG.E.U8 R0, desc[UR36][R2.64] ;  /* 0x0000002402007981 */ /* 0x000f22000c1e1100 */
[----:B------:R-:W-:Y:S01]  /*288c0*/  IMAD.MOV.U32 R5, RZ, RZ, -0x800000 ;  /* 0xff800000ff057424 */ /* 0x000fe200078e00ff */
[----:B------:R-:W-:Y:S01]  /*288d0*/  CS2R R10, SRZ ;  /* 0x00000000000a7805 */ /* 0x000fe2000001ff00 */
[----:B----4-:R-:W-:-:S05]  /*288e0*/  IMAD.SHL.U32 R0, R0, 0x1000000, RZ ;  /* 0x0100000000007824 */ /* 0x010fca00078e00ff */
        /* <DEDUP_REMOVED lines=19> */
.L_x_30614:
[----:B------:R-:W4:Y:S01]  /*28a20*/  LDG.E.U8 R3, desc[UR36][R2.64] ;  /* 0x0000002402037981 */ /* 0x000f22000c1e1100 */
[----:B------:R-:W-:Y:S01]  /*28a30*/  CS2R R10, SRZ ;  /* 0x00000000000a7805 */ /* 0x000fe2000001ff00 */
[----:B----4-:R-:W-:-:S05]  /*28a40*/  IMAD.SHL.U32 R0, R3, 0x2000000, RZ ;  /* 0x0200000003007824 */ /* 0x010fca00078e00ff */
        /* <DEDUP_REMOVED lines=13> */
.L_x_30613:
[----:B------:R-:W4:Y:S01]  /*28b20*/  LDG.E.U16 R0, desc[UR36][R2.64] ;  /* 0x0000002402007981 */ /* 0x000f22000c1e1500 */
[----:B------:R-:W-:Y:S01]  /*28b30*/  CS2R R10, SRZ ;  /* 0x00000000000a7805 */ /* 0x000fe2000001ff00 */
[----:B----4-:R-:W-:-:S04]  /*28b40*/  IMAD.U32 R0, R0, 0x10000, RZ ;  /* 0x0001000000007824 */ /* 0x010fc800078e00ff */
[----:B------:R-:W-:-:S04]  /*28b50*/  FMUL.FTZ R0, R0, 1 ;  /* 0x3f80000000007820 */ /* 0x000fc80000410000 */
[----:B------:R1:W4:Y:S01]  /*28b60*/  F2F.F64.F32 R8, R0 ;  /* 0x0000000000087310 */ /* 0x0003220000201800 */
[----:B------:R-:W-:Y:S05]  /*28b70*/  BRA `(.L_x_30603) ;  /* 0x0000000400d47947 */ /* 0x000fea0003800000 */
.L_x_30610:
        /* <DEDUP_REMOVED lines=8> */
[----:B------:R-:W4:Y:S01]  /*28c00*/  LDG.E.U16 R2, desc[UR36][R2.64] ;  /* 0x0000002402027981 */ /* 0x000f22000c1e1500 */
[----:B------:R-:W-:Y:S01]  /*28c10*/  CS2R R10, SRZ ;  /* 0x00000000000a7805 */ /* 0x000fe2000001ff00 */
[----:B----4-:R0:W1:Y:S01]  /*28c20*/  I2F.F64.U16 R8, R2 ;  /* 0x0000000200087312 */ /* 0x0100620000101800 */
[----:B------:R-:W-:Y:S05]  /*28c30*/  BRA `(.L_x_30603) ;  /* 0x0000000400a47947 */ /* 0x000fea0003800000 */
.L_x_30617:
[----:B------:R-:W4:Y:S01]  /*28c40*/  LDG.E.U8 R2, desc[UR36][R2.64] ;  /* 0x0000002402027981 */ /* 0x000f22000c1e1100 */
[----:B------:R-:W-:Y:S01]  /*28c50*/  BSSY B0, `(.L_x_30618) ;  /* 0x0000018000007945 */ /* 0x000fe20003800000 */
[----:B------:R-:W-:Y:S01]  /*28c60*/  IMAD.MOV.U32 R0, RZ, RZ, RZ ;  /* 0x000000ffff007224 */ /* 0x000fe200078e00ff */
[----:B----4-:R-:W-:-:S13]  /*28c70*/  ISETP.NE.AND P0, PT, R2, RZ, PT ;  /* 0x000000ff0200720c */ /* 0x010fda0003f05270 */
        /* <DEDUP_REMOVED lines=17> */
.L_x_30621:
[----:B------:R-:W-:Y:S05]  /*28d90*/  BSYNC B1 ;  /* 0x0000000000017941 */ /* 0x000fea0003800000 */
.L_x_30620:
[----:B------:R-:W-:Y:S01]  /*28da0*/  IMAD.SHL.U32 R2, R2, 0x100000, RZ ;  /* 0x0010000002027824 */ /* 0x000fe200078e00ff */
[----:B------:R-:W-:-:S04]  /*28db0*/  LEA R0, R0, 0x3b800000, 0x17 ;  /* 0x3b80000000007811 */ /* 0x000fc800078eb8ff */
[----:B------:R-:W-:-:S07]  /*28dc0*/  LOP3.LUT R0, R0, R2, R5, 0xfe, !PT ;  /* 0x0000000200007212 */ /* 0x000fce00078efe05 */
.L_x_30619:
[----:B------:R-:W-:Y:S05]  /*28dd0*/  BSYNC B0 ;  /* 0x0000000000007941 */ /* 0x000fea0003800000 */
.L_x_30618:
[----:B------:R-:W-:Y:S01]  /*28de0*/  FMUL.FTZ R0, R0, 1 ;  /* 0x3f80000000007820 */ /* 0x000fe20000410000 */
[----:B------:R-:W-:-:S03]  /*28df0*/  CS2R R10, SRZ ;  /* 0x00000000000a7805 */ /* 0x000fc6000001ff00 */
[----:B------:R0:W1:Y:S01]  /*28e00*/  F2F.F64.F32 R8, R0 ;  /* 0x0000000000087310 */ /* 0x0000620000201800 */
[----:B------:R-:W-:Y:S05]  /*28e10*/  BRA `(.L_x_30603) ;  /* 0x00000004002c7947 */ /* 0x000fea0003800000 */
.L_x_30616:
        /* <DEDUP_REMOVED lines=21> */
.L_x_30625:
[----:B------:R-:W-:Y:S05]  /*28f70*/  BSYNC B1 ;  /* 0x0000000000017941 */ /* 0x000fea0003800000 */
.L_x_30624:
[----:B------:R-:W-:Y:S01]  /*28f80*/  IMAD.SHL.U32 R2, R2, 0x200000, RZ ;  /* 0x0020000002027824 */ /* 0x000fe200078e00ff */
[----:B------:R-:W-:-:S04]  /*28f90*/  LEA R0, R0, 0x37800000, 0x17 ;  /* 0x3780000000007811 */ /* 0x000fc800078eb8ff */
[----:B------:R-:W-:-:S07]  /*28fa0*/  LOP3.LUT R0, R0, R2, R5, 0xfe, !PT ;  /* 0x0000000200007212 */ /* 0x000fce00078efe05 */
.L_x_30623:
[----:B------:R-:W-:Y:S05]  /*28fb0*/  BSYNC B0 ;  /* 0x0000000000007941 */ /* 0x000fea0003800000 */
.L_x_30622:
[----:B------:R-:W-:Y:S01]  /*28fc0*/  FMUL.FTZ R0, R0, 1 ;  /* 0x3f80000000007820 */ /* 0x000fe20000410000 */
[----:B------:R-:W-:-:S03]  /*28fd0*/  CS2R R10, SRZ ;  /* 0x00000000000a7805 */ /* 0x000fc6000001ff00 */
[----:B------:R0:W1:Y:S01]  /*28fe0*/  F2F.F64.F32 R8, R0 ;  /* 0x0000000000087310 */ /* 0x0000620000201800 */
[----:B------:R-:W-:Y:S05]  /*28ff0*/  BRA `(.L_x_30603) ;  /* 0x0000000000b47947 */ /* 0x000fea0003800000 */
.L_x_30615:
[----:B------:R-:W-:-:S13]  /*29000*/  ISETP.NE.AND P0, PT, R4, 0x1c, PT ;  /* 0x0000001c0400780c */ /* 0x000fda0003f05270 */
[----:B------:R-:W-:Y:S05]  /*29010*/  @!P0 BRA `(.L_x_30626) ;  /* 0x0000000000a08947 */ /* 0x000fea0003800000 */
[----:B------:R-:W-:-:S13]  /*29020*/  ISETP.NE.AND P0, PT, R4, 0x1d, PT ;  /* 0x0000001d0400780c */ /* 0x000fda0003f05270 */
[----:B------:R-:W-:Y:S05]  /*29030*/  @!P0 BRA `(.L_x_30627) ;  /* 0x0000000000888947 */ /* 0x000fea0003800000 */
[----:B------:R-:W-:-:S13]  /*29040*/  ISETP.NE.AND P0, PT, R4, 0x2c, PT ;  /* 0x0000002c0400780c */ /* 0x000fda0003f05270 */
[----:B------:R-:W-:Y:S05]  /*29050*/  @P0 BRA `(.L_x_30602) ;  /* 0x0000000000340947 */ /* 0x000fea0003800000 */
[----:B------:R-:W4:Y:S01]  /*29060*/  LDG.E.U8 R2, desc[UR36][R2.64] ;  /* 0x0000002402027981 */ /* 0x000f22000c1e1100 */
[----:B------:R-:W-:Y:S01]  /*29070*/  BSSY B0, `(.L_x_30628) ;  /* 0x0000007000007945 */ /* 0x000fe20003800000 */
[----:B------:R-:W-:Y:S01]  /*29080*/  IMAD.MOV.U32 R0, RZ, RZ, 0x400000 ;  /* 0x00400000ff007424 */ /* 0x000fe200078e00ff */
[----:B----4-:R-:W-:-:S13]  /*29090*/  ISETP.NE.AND P0, PT, R2, RZ, PT ;  /* 0x000000ff0200720c */ /* 0x010fda0003f05270 */
[----:B------:R-:W-:Y:S05]  /*290a0*/  @!P0 BRA `(.L_x_30629) ;  /* 0x00000000000c8947 */ /* 0x000fea0003800000 */
[----:B------:R-:W-:-:S13]  /*290b0*/  ISETP.NE.AND P0, PT, R2, 0xff, PT ;  /* 0x000000ff0200780c */ /* 0x000fda0003f05270 */
[----:B------:R-:W-:Y:S02]  /*290c0*/  @!P0 IMAD.MOV.U32 R0, RZ, RZ, 0x7f800001 ;  /* 0x7f800001ff008424 */ /* 0x000fe400078e00ff */
[----:B------:R-:W-:-:S07]  /*290d0*/  @P0 IMAD.SHL.U32 R0, R2, 0x800000, RZ ;  /* 0x0080000002000824 */ /* 0x000fce00078e00ff */
.L_x_30629:
[----:B------:R-:W-:Y:S05]  /*290e0*/  BSYNC B0 ;  /* 0x0000000000007941 */ /* 0x000fea0003800000 */
.L_x_30628:
[----:B------:R-:W-:Y:S01]  /*290f0*/  FMUL.FTZ R0, R0, 1 ;  /* 0x3f80000000007820 */ /* 0x000fe20000410000 */
[----:B------:R-:W-:-:S03]  /*29100*/  CS2R R10, SRZ ;  /* 0x00000000000a7805 */ /* 0x000fc6000001ff00 */
[----:B------:R0:W1:Y:S01]  /*29110*/  F2F.F64.F32 R8, R0 ;  /* 0x0000000000087310 */ /* 0x0000620000201800 */
[----:B------:R-:W-:Y:S05]  /*29120*/  BRA `(.L_x_30603) ;  /* 0x0000000000687947 */ /* 0x000fea0003800000 */
.L_x_30602:
        /* <DEDUP_REMOVED lines=14> */
[----:B--23--:R-:W-:-:S07]  /*29210*/  LEPC R20, `(.L_x_30630) ;  /* 0x000000001014794e */ /* 0x00cfce0000000000 */
[----:B-1----:R-:W-:Y:S05]  /*29220*/  CALL.ABS.NOINC R2 ;  /* 0x0000000002007343 */ /* 0x002fea0003c00000 */
.L_x_30630:
[----:B------:R-:W-:Y:S02]  /*29230*/  CS2R R8, SRZ ;  /* 0x0000000000087805 */ /* 0x000fe4000001ff00 */
[----:B------:R-:W-:Y:S01]  /*29240*/  CS2R R10, SRZ ;  /* 0x00000000000a7805 */ /* 0x000fe2000001ff00 */
[----:B------:R-:W-:Y:S06]  /*29250*/  BRA `(.L_x_30603) ;  /* 0x00000000001c7947 */ /* 0x000fec0003800000 */
.L_x_30627:
[----:B------:R-:W4:Y:S01]  /*29260*/  LDG.E.64 R8, desc[UR36][R2.64] ;  /* 0x0000002402087981 */ /* 0x000f22000c1e1b00 */
[----:B------:R-:W-:Y:S01]  /*29270*/  CS2R R10, SRZ ;  /* 0x00000000000a7805 */ /* 0x000fe2000001ff00 */
[----:B----4-:R-:W0:Y:S01]  /*29280*/  I2F.F64.U64 R8, R8 ;  /* 0x0000000800087312 */ /* 0x010e220000301800 */
[----:B------:R-:W-:Y:S05]  /*29290*/  BRA `(.L_x_30603) ;  /* 0x00000000000c7947 */ /* 0x000fea0003800000 */
.L_x_30626:
[----:B------:R-:W4:Y:S01]  /*292a0*/  LDG.E R2, desc[UR36][R2.64] ;  /* 0x0000002402027981 */ /* 0x000f22000c1e1900 */
[----:B------:R-:W-:Y:S01]  /*292b0*/  CS2R R10, SRZ ;  /* 0x00000000000a7805 */ /* 0x000fe2000001ff00 */
[----:B----4-:R0:W1:Y:S06]  /*292c0*/  I2F.F64.U32 R8, R2 ;  /* 0x0000000200087312 */ /* 0x01006c0000201800 */
.L_x_30603:
[----:B01--45:R-:W-:Y:S01]  /*292d0*/  DSETP.NAN.AND P0, PT, R8, R10, PT ;  /* 0x0000000a0800722a */ /* 0x033fe20003f08000 */
[----:B------:R-:W-:Y:S01]  /*292e0*/  BSSY B1, `(.L_x_30631) ;  /* 0x000077d000017945 */ /* 0x000fe20003800000 */
[----:B--23--:R-:W-:-:S12]  /*292f0*/  DADD R18, -RZ, |R8| ;  /* 0x00000000ff127229 */ /* 0x00cfd80000000508 */
        /* <DEDUP_REMOVED lines=117> */
.L_x_30638:
        /* <DEDUP_REMOVED lines=22> */
.L_x_30641:
[----:B------:R-:W-:Y:S05]  /*29bb0*/  BSYNC B3 ;  /* 0x0000000000037941 */ /* 0x000fea0003800000 */
.L_x_30640:
        /* <DEDUP_REMOVED lines=29> */
.L_x_30639:
[----:B------:R-:W-:Y:S05]  /*29d90*/  BSYNC B2 ;  /* 0x0000000000027941 */ /* 0x000fea0003800000 */
.L_x_30637:
        /* <DEDUP_REMOVED lines=21> */
.L_x_30643:
[----:B------:R-:W-:Y:S05]  /*29ef0*/  BSYNC B2 ;  /* 0x0000000000027941 */ /* 0x000fea0003800000 */
.L_x_30642:
        /* <DEDUP_REMOVED lines=82> */
.L_x_30645:
[----:B------:R-:W-:-:S04]  /*2a420*/  ISETP.GE.AND P0, PT, R9, RZ, PT ;  /* 0x000000ff0900720c */ /* 0x000fc80003f06270 */
[----:B------:R-:W-:Y:S02]  /*2a430*/  FSEL R2, RZ, 3.37028055040000000000e+12, P0 ;  /* 0x54442d18ff027808 */ /* 0x000fe40000000000 */
[----:B------:R-:W-:-:S07]  /*2a440*/  FSEL R3, RZ, 2.1426990032196044922, P0 ;  /* 0x400921fbff037808 */ /* 0x000fce0000000000 */
.L_x_30646:
[----:B------:R-:W-:Y:S05]  /*2a450*/  BSYNC B0 ;  /* 0x0000000000007941 */ /* 0x000fea0003800000 */
.L_x_30644:
[----:B------:R-:W-:Y:S01]  /*2a460*/  DADD R8, |R10|, |R8| ;  /* 0x000000000a087229 */ /* 0x000fe20000000608 */
[----:B------:R-:W-:Y:S01]  /*2a470*/  LOP3.LUT R10, R3, 0x80000000, R11, 0xb8, !PT ;  /* 0x80000000030a7812 */ /* 0x000fe200078eb80b */
[----:B------:R-:W-:-:S06]  /*2a480*/  DMUL R18, R18, 0.5 ;  /* 0x3fe0000012127828 */ /* 0x000fcc0000000000 */
[----:B------:R-:W-:-:S06]  /*2a490*/  DSETP.GTU.AND P0, PT, |R8|, +INF , PT ;  /* 0x7ff000000800742a */ /* 0x000fcc0003f0c200 */
[----:B------:R-:W-:Y:S02]  /*2a4a0*/  FSEL R2, R8, R2, P0 ;  /* 0x0000000208027208 */ /* 0x000fe40000000000 */
[----:B------:R-:W-:Y:S01]  /*2a4b0*/  FSEL R3, R9, R10, P0 ;  /* 0x0000000a09037208 */ /* 0x000fe20000000000 */
[----:B------:R-:W-:Y:S06]  /*2a4c0*/  BRA `(.L_x_30647) ;  /* 0x0000006400787947 */ /* 0x000fec0003800000 */
.L_x_30636:
        /* <DEDUP_REMOVED lines=102> */
.L_x_30650:
[----:B------:R-:W-:Y:S05]  /*2ab30*/  BSYNC B0 ;  /* 0x0000000000007941 */ /* 0x000fea0003800000 */
.L_x_30649:
        /* <DEDUP_REMOVED lines=8> */
.L_x_30652:
[----:B------:R-:W-:Y:S05]  /*2abc0*/  BSYNC B2 ;  /* 0x0000000000027941 */ /* 0x000fea0003800000 */
.L_x_30651:
        /* <DEDUP_REMOVED lines=82> */
.L_x_30654:
[----:B------:R-:W-:-:S04]  /*2b0f0*/  ISETP.GE.AND P0, PT, R9, RZ, PT ;  /* 0x000000ff0900720c */ /* 0x000fc80003f06270 */
[----:B------:R-:W-:Y:S02]  /*2b100*/  FSEL R2, RZ, 3.37028055040000000000e+12, P0 ;  /* 0x54442d18ff027808 */ /* 0x000fe40000000000 */
[----:B------:R-:W-:-:S07]  /*2b110*/  FSEL R3, RZ, 2.1426990032196044922, P0 ;  /* 0x400921fbff037808 */ /* 0x000fce0000000000 */
.L_x_30655:
[----:B------:R-:W-:Y:S05]  /*2b120*/  BSYNC B0 ;  /* 0x0000000000007941 */ /* 0x000fea0003800000 */
.L_x_30653:
[----:B------:R-:W-:Y:S01]  /*2b130*/  DADD R8, |R10|, |R8| ;  /* 0x000000000a087229 */ /* 0x000fe20000000608 */
[----:B------:R-:W-:Y:S01]  /*2b140*/  LOP3.LUT R10, R3, 0x80000000, R11, 0xb8, !PT ;  /* 0x80000000030a7812 */ /* 0x000fe200078eb80b */
[----:B------:R-:W-:-:S06]  /*2b150*/  DMUL R18, R18, 0.5 ;  /* 0x3fe0000012127828 */ /* 0x000fcc0000000000 */
[----:B------:R-:W-:-:S06]  /*2b160*/  DSETP.GTU.AND P0, PT, |R8|, +INF , PT ;  /* 0x7ff000000800742a */ /* 0x000fcc0003f0c200 */
[----:B------:R-:W-:Y:S02]  /*2b170*/  FSEL R2, R8, R2, P0 ;  /* 0x0000000208027208 */ /* 0x000fe40000000000 */
[----:B------:R-:W-:Y:S01]  /*2b180*/  FSEL R3, R9, R10, P0 ;  /* 0x0000000a09037208 */ /* 0x000fe20000000000 */
[----:B------:R-:W-:Y:S06]  /*2b190*/  BRA `(.L_x_30647) ;  /* 0x0000005800447947 */ /* 0x000fec0003800000 */
.L_x_30648:
        /* <DEDUP_REMOVED lines=28> */
.L_x_30657:
        /* <DEDUP_REMOVED lines=77> */
.L_x_30656:
        /* <DEDUP_REMOVED lines=101> */
.L_x_30659:
        /* <DEDUP_REMOVED lines=22> */
.L_x_30662:
[----:B------:R-:W-:Y:S05]  /*2bfe0*/  BSYNC B3 ;  /* 0x0000000000037941 */ /* 0x000fea0003800000 */
.L_x_30661:
        /* <DEDUP_REMOVED lines=29> */
.L_x_30660:
[----:B------:R-:W-:Y:S05]  /*2c1c0*/  BSYNC B2 ;  /* 0x0000000000027941 */ /* 0x000fea0003800000 */
.L_x_30658:
        /* <DEDUP_REMOVED lines=21> */
.L_x_30664:
[----:B------:R-:W-:Y:S05]  /*2c320*/  BSYNC B2 ;  /* 0x0000000000027941 */ /* 0x000fea0003800000 */
.L_x_30663:
        /* <DEDUP_REMOVED lines=82> */
.L_x_30666:
[----:B------:R-:W-:-:S04]  /*2c850*/  ISETP.GE.AND P0, PT, R9, RZ, PT ;  /* 0x000000ff0900720c */ /* 0x000fc80003f06270 */
[----:B------:R-:W-:Y:S02]  /*2c860*/  FSEL R2, RZ, 3.37028055040000000000e+12, P0 ;  /* 0x54442d18ff027808 */ /* 0x000fe40000000000 */
[----:B------:R-:W-:-:S07]  /*2c870*/  FSEL R3, RZ, 2.1426990032196044922, P0 ;  /* 0x400921fbff037808 */ /* 0x000fce0000000000 */
.L_x_30667:
[----:B------:R-:W-:Y:S05]  /*2c880*/  BSYNC B0 ;  /* 0x0000000000007941 */ /* 0x000fea0003800000 */
.L_x_30665:
[----:B------:R-:W-:Y:S01]  /*2c890*/  DADD R8, |R10|, |R8| ;  /* 0x000000000a087229 */ /* 0x000fe20000000608 */
[----:B------:R-:W-:Y:S01]  /*2c8a0*/  LOP3.LUT R10, R3, 0x80000000, R11, 0xb8, !PT ;  /* 0x80000000030a7812 */ /* 0x000fe200078eb80b */
[----:B------:R-:W-:-:S06]  /*2c8b0*/  DMUL R18, R18, 0.5 ;  /* 0x3fe0000012127828 */ /* 0x000fcc0000000000 */
[----:B------:R-:W-:-:S06]  /*2c8c0*/  DSETP.GTU.AND P0, PT, |R8|, +INF , PT ;  /* 0x7ff000000800742a */ /* 0x000fcc0003f0c200 */
[----:B------:R-:W-:Y:S02]  /*2c8d0*/  FSEL R2, R8, R2, P0 ;  /* 0x0000000208027208 */ /* 0x000fe40000000000 */
[----:B------:R-:W-:Y:S01]  /*2c8e0*/  FSEL R3, R9, R10, P0 ;  /* 0x0000000a09037208 */ /* 0x000fe20000000000 */
[----:B------:R-:W-:Y:S06]  /*2c8f0*/  BRA `(.L_x_30647) ;  /* 0x00000040006c7947 */ /* 0x000fec0003800000 */
.L_x_30635:
        /* <DEDUP_REMOVED lines=137> */
.L_x_30669:
[----:B------:R-:W-:Y:S05]  /*2d190*/  BSYNC B0 ;  /* 0x0000000000007941 */ /* 0x000fea0003800000 */
.L_x_30668:
        /* <DEDUP_REMOVED lines=8> */
.L_x_30671:
[----:B------:R-:W-:Y:S05]  /*2d220*/  BSYNC B2 ;  /* 0x0000000000027941 */ /* 0x000fea0003800000 */
.L_x_30670:
        /* <DEDUP_REMOVED lines=82> */
.L_x_30673:
[----:B------:R-:W-:-:S04]  /*2d750*/  ISETP.GE.AND P0, PT, R9, RZ, PT ;  /* 0x000000ff0900720c */ /* 0x000fc80003f06270 */
[----:B------:R-:W-:Y:S02]  /*2d760*/  FSEL R2, RZ, 3.37028055040000000000e+12, P0 ;  /* 0x54442d18ff027808 */ /* 0x000fe40000000000 */
[----:B------:R-:W-:-:S07]  /*2d770*/  FSEL R3, RZ, 2.1426990032196044922, P0 ;  /* 0x400921fbff037808 */ /* 0x000fce0000000000 */
.L_x_30674:
[----:B------:R-:W-:Y:S05]  /*2d780*/  BSYNC B0 ;  /* 0x0000000000007941 */ /* 0x000fea0003800000 */
.L_x_30672:
[----:B------:R-:W-:Y:S01]  /*2d790*/  DADD R8, |R10|, |R8| ;  /* 0x000000000a087229 */ /* 0x000fe20000000608 */
[----:B------:R-:W-:-:S07]  /*2d7a0*/  LOP3.LUT R10, R3, 0x80000000, R11, 0xb8, !PT ;  /* 0x80000000030a7812 */ /* 0x000fce00078eb80b */
[----:B------:R-:W-:-:S06]  /*2d7b0*/  DSETP.GTU.AND P0, PT, |R8|, +INF , PT ;  /* 0x7ff000000800742a */ /* 0x000fcc0003f0c200 */
[----:B------:R-:W-:Y:S02]  /*2d7c0*/  FSEL R2, R8, R2, P0 ;  /* 0x0000000208027208 */ /* 0x000fe40000000000 */
[----:B------:R-:W-:Y:S01]  /*2d7d0*/  FSEL R3, R9, R10, P0 ;  /* 0x0000000a09037208 */ /* 0x000fe20000000000 */
[----:B------:R-:W-:Y:S06]  /*2d7e0*/  BRA `(.L_x_30647) ;  /* 0x0000003000b07947 */ /* 0x000fec0003800000 */
.L_x_30634:
        /* <DEDUP_REMOVED lines=90> */
.L_x_30677:
        /* <DEDUP_REMOVED lines=22> */
.L_x_30680:
[----:B------:R-:W-:Y:S05]  /*2def0*/  BSYNC B3 ;  /* 0x0000000000037941 */ /* 0x000fea0003800000 */
.L_x_30679:
        /* <DEDUP_REMOVED lines=29> */
.L_x_30678:
[----:B------:R-:W-:Y:S05]  /*2e0d0*/  BSYNC B2 ;  /* 0x0000000000027941 */ /* 0x000fea0003800000 */
.L_x_30676:
        /* <DEDUP_REMOVED lines=83> */
.L_x_30675:
[----:B------:R-:W-:Y:S01]  /*2e610*/  DMUL R4, R6, R6 ;  /* 0x0000000606047228 */ /* 0x000fe20000000000 */
[----:B------:R-:W-:Y:S01]  /*2e620*/  IMAD.MOV.U32 R2, RZ, RZ, -0x2449a4b7 ;  /* 0xdbb65b49ff027424 */ /* 0x000fe200078e00ff */
        /* <DEDUP_REMOVED lines=83> */
.L_x_30633:
        /* <DEDUP_REMOVED lines=23> */
.L_x_30682:
[----:B------:R-:W-:Y:S05]  /*2ecd0*/  BSYNC B2 ;  /* 0x0000000000027941 */ /* 0x000fea0003800000 */
.L_x_30681:
        /* <DEDUP_REMOVED lines=26> */
.L_x_30684:
[----:B------:R-:W-:Y:S05]  /*2ee80*/  BSYNC B2 ;  /* 0x0000000000027941 */ /* 0x000fea0003800000 */
.L_x_30683:
        /* <DEDUP_REMOVED lines=138> */
.L_x_30686:
[----:B------:R-:W-:Y:S05]  /*2f730*/  BSYNC B0 ;  /* 0x0000000000007941 */ /* 0x000fea0003800000 */
.L_x_30685:
        /* <DEDUP_REMOVED lines=8> */
.L_x_30688:
[----:B------:R-:W-:Y:S05]  /*2f7c0*/  BSYNC B2 ;  /* 0x0000000000027941 */ /* 0x000fea0003800000 */
.L_x_30687:
        /* <DEDUP_REMOVED lines=82> */
.L_x_30690:
[----:B------:R-:W-:-:S04]  /*2fcf0*/  ISETP.GE.AND P0, PT, R9, RZ, PT ;  /* 0x000000ff0900720c */ /* 0x000fc80003f06270 */
[----:B------:R-:W-:Y:S02]  /*2fd00*/  FSEL R2, RZ, 3.37028055040000000000e+12, P0 ;  /* 0x54442d18ff027808 */ /* 0x000fe40000000000 */
[----:B------:R-:W-:-:S07]  /*2fd10*/  FSEL R3, RZ, 2.1426990032196044922, P0 ;  /* 0x400921fbff037808 */ /* 0x000fce0000000000 */
.L_x_30691:
[----:B------:R-:W-:Y:S05]  /*2fd20*/  BSYNC B0 ;  /* 0x0000000000007941 */ /* 0x000fea0003800000 */
.L_x_30689:
[----:B------:R-:W-:Y:S01]  /*2fd30*/  DADD R8, |R10|, |R8| ;  /* 0x000000000a087229 */ /* 0x000fe20000000608 */
[----:B------:R-:W-:Y:S01]  /*2fd40*/  LOP3.LUT R10, R3, 0x80000000, R11, 0xb8, !PT ;  /* 0x80000000030a7812 */ /* 0x000fe200078eb80b */
[----:B------:R-:W-:-:S06]  /*2fd50*/  DADD R18, R18, 1 ;  /* 0x3ff0000012127429 */ /* 0x000fcc0000000000 */
[----:B------:R-:W-:-:S06]  /*2fd60*/  DSETP.GTU.AND P0, PT, |R8|, +INF , PT ;  /* 0x7ff000000800742a */ /* 0x000fcc0003f0c200 */
[----:B------:R-:W-:Y:S02]  /*2fd70*/  FSEL R2, R8, R2, P0 ;  /* 0x0000000208027208 */ /* 0x000fe40000000000 */
[----:B------:R-:W-:Y:S01]  /*2fd80*/  FSEL R3, R9, R10, P0 ;  /* 0x0000000a09037208 */ /* 0x000fe20000000000 */
[----:B------:R-:W-:Y:S06]  /*2fd90*/  BRA `(.L_x_30647) ;  /* 0x0000000c00447947 */ /* 0x000fec0003800000 */
.L_x_30632:
        /* <DEDUP_REMOVED lines=109> */
.L_x_30693:
[----:B------:R-:W-:Y:S05]  /*30470*/  BSYNC B0 ;  /* 0x0000000000007941 */ /* 0x000fea0003800000 */
.L_x_30692:
        /* <DEDUP_REMOVED lines=8> */
.L_x_30695:
[----:B------:R-:W-:Y:S05]  /*30500*/  BSYNC B2 ;  /* 0x0000000000027941 */ /* 0x000fea0003800000 */
.L_x_30694:
        /* <DEDUP_REMOVED lines=82> */
.L_x_30697:
[----:B------:R-:W-:Y:S02]  /*30a30*/  FSEL R2, RZ, 3.37028055040000000000e+12, P2 ;  /* 0x54442d18ff027808 */ /* 0x000fe40001000000 */
[----:B------:R-:W-:-:S07]  /*30a40*/  FSEL R3, RZ, 2.1426990032196044922, P2 ;  /* 0x400921fbff037808 */ /* 0x000fce0001000000 */
.L_x_30698:
[----:B------:R-:W-:Y:S05]  /*30a50*/  BSYNC B0 ;  /* 0x0000000000007941 */ /* 0x000fea0003800000 */
.L_x_30696:
[----:B------:R-:W-:Y:S01]  /*30a60*/  DADD R8, |R10|, |R8| ;  /* 0x000000000a087229 */ /* 0x000fe20000000608 */
[----:B------:R-:W-:-:S07]  /*30a70*/  LOP3.LUT R10, R3, 0x80000000, R11, 0xb8, !PT ;  /* 0x80000000030a7812 */ /* 0x000fce00078eb80b */
[----:B------:R-:W-:-:S06]  /*30a80*/  DSETP.GTU.AND P0, PT, |R8|, +INF , PT ;  /* 0x7ff000000800742a */ /* 0x000fcc0003f0c200 */
[----:B------:R-:W-:Y:S02]  /*30a90*/  FSEL R2, R8, R2, P0 ;  /* 0x0000000208027208 */ /* 0x000fe40000000000 */
[----:B------:R-:W-:-:S07]  /*30aa0*/  FSEL R3, R9, R10, P0 ;  /* 0x0000000a09037208 */ /* 0x000fce0000000000 */
.L_x_30647:
[----:B------:R-:W-:Y:S05]  /*30ab0*/  BSYNC B1 ;  /* 0x0000000000017941 */ /* 0x000fea0003800000 */
.L_x_30631:
        /* <DEDUP_REMOVED lines=77> */
.L_x_30705:
[----:B------:R-:W-:Y:S05]  /*30f90*/  BSYNC B0 ;  /* 0x0000000000007941 */ /* 0x000fea0003800000 */
.L_x_30704:
        /* <DEDUP_REMOVED lines=25> */
.L_x_30707:
[----:B------:R-:W-:Y:S01]  /*31130*/  DMUL R20, RZ, R12 ;  /* 0x0000000cff147228 */ /* 0x000fe20000000000 */
[----:B------:R-:W-:-:S10]  /*31140*/  IMAD.MOV.U32 R0, RZ, RZ, RZ ;  /* 0x000000ffff007224 */ /* 0x000fd400078e00ff */
.L_x_30708:
[----:B------:R-:W-:Y:S05]  /*31150*/  BSYNC B2 ;  /* 0x0000000000027941 */ /* 0x000fea0003800000 */
.L_x_30706:
        /* <DEDUP_REMOVED lines=46> */
.L_x_30710:
[----:B------:R-:W-:Y:S01]  /*31440*/  DMUL R2, RZ, R12 ;  /* 0x0000000cff027228 */ /* 0x000fe20000000000 */
[----:B------:R-:W-:-:S10]  /*31450*/  IMAD.MOV.U32 R0, RZ, RZ, RZ ;  /* 0x000000ffff007224 */ /* 0x000fd400078e00ff */
.L_x_30711:
[----:B------:R-:W-:Y:S05]  /*31460*/  BSYNC B2 ;  /* 0x0000000000027941 */ /* 0x000fea0003800000 */
.L_x_30709:
        /* <DEDUP_REMOVED lines=25> */
.L_x_30703:
        /* <DEDUP_REMOVED lines=62> */
.L_x_30714:
[----:B------:R-:W-:Y:S05]  /*319e0*/  BSYNC B0 ;  /* 0x0000000000007941 */ /* 0x000fea0003800000 */
.L_x_30713:
        /* <DEDUP_REMOVED lines=25> */
.L_x_30716:
[----:B------:R-:W-:Y:S01]  /*31b80*/  DMUL R18, RZ, R12 ;  /* 0x0000000cff127228 */ /* 0x000fe20000000000 */
[----:B------:R-:W-:-:S10]  /*31b90*/  IMAD.MOV.U32 R0, RZ, RZ, RZ ;  /* 0x000000ffff007224 */ /* 0x000fd400078e00ff */
.L_x_30717:
[----:B------:R-:W-:Y:S05]  /*31ba0*/  BSYNC B2 ;  /* 0x0000000000027941 */ /* 0x000fea0003800000 */
.L_x_30715:
        /* <DEDUP_REMOVED lines=46> */
.L_x_30719:
[----:B------:R-:W-:Y:S01]  /*31e90*/  DMUL R2, RZ, R12 ;  /* 0x0000000cff027228 */ /* 0x000fe20000000000 */
[----:B------:R-:W-:-:S10]  /*31ea0*/  IMAD.MOV.U32 R0, RZ, RZ, RZ ;  /* 0x000000ffff007224 */ /* 0x000fd400078e00ff */
.L_x_30720:
[----:B------:R-:W-:Y:S05]  /*31eb0*/  BSYNC B2 ;  /* 0x0000000000027941 */ /* 0x000fea0003800000 */
.L_x_30718:
        /* <DEDUP_REMOVED lines=39> */
.L_x_30702:
        /* <DEDUP_REMOVED lines=11> */
.L_x_30721:
[----:B------:R-:W-:-:S10]  /*321e0*/  DADD R20, R12, -R12 ;  /* 0x000000000c147229 */ /* 0x000fd4000000080c */
[----:B------:R-:W-:Y:S02]  /*321f0*/  IMAD.MOV.U32 R22, RZ, RZ, R20 ;  /* 0x000000ffff167224 */ /* 0x000fe400078e0014 */
[----:B------:R-:W-:Y:S01]  /*32200*/  IMAD.MOV.U32 R23, RZ, RZ, R21 ;  /* 0x000000ffff177224 */ /* 0x000fe200078e0015 */
[----:B------:R-:W-:Y:S06]  /*32210*/  BRA `(.L_x_30712) ;  /* 0x00000008009c7947 */ /* 0x000fec0003800000 */
.L_x_30701:
        /* <DEDUP_REMOVED lines=26> */
.L_x_30723:
[----:B------:R-:W-:Y:S01]  /*323c0*/  DMUL R20, RZ, R12 ;  /* 0x0000000cff147228 */ /* 0x000fe20000000000 */
[----:B------:R-:W-:-:S10]  /*323d0*/  IMAD.MOV.U32 R0, RZ, RZ, RZ ;  /* 0x000000ffff007224 */ /* 0x000fd400078e00ff */
.L_x_30724:
[----:B------:R-:W-:Y:S05]  /*323e0*/  BSYNC B2 ;  /* 0x0000000000027941 */ /* 0x000fea0003800000 */
.L_x_30722:
        /* <DEDUP_REMOVED lines=48> */
.L_x_30726:
[----:B------:R-:W-:Y:S01]  /*326f0*/  DMUL R22, RZ, R12 ;  /* 0x0000000cff167228 */ /* 0x000fe20000000000 */
[----:B------:R-:W-:-:S10]  /*32700*/  IMAD.MOV.U32 R0, RZ, RZ, RZ ;  /* 0x000000ffff007224 */ /* 0x000fd400078e00ff */
.L_x_30727:
[----:B------:R-:W-:Y:S05]  /*32710*/  BSYNC B2 ;  /* 0x0000000000027941 */ /* 0x000fea0003800000 */
.L_x_30725:
        /* <DEDUP_REMOVED lines=24> */
.L_x_30700:
        /* <DEDUP_REMOVED lines=60> */
.L_x_30729:
[----:B------:R-:W-:Y:S05]  /*32c60*/  BSYNC B0 ;  /* 0x0000000000007941 */ /* 0x000fea0003800000 */
.L_x_30728:
[----:B------:R-:W-:Y:S02]  /*32c70*/  IMAD.MOV.U32 R22, RZ, RZ, R12 ;  /* 0x000000ffff167224 */ /* 0x000fe400078e000c */
[----:B------:R-:W-:-:S07]  /*32c80*/  IMAD.MOV.U32 R23, RZ, RZ, R13 ;  /* 0x000000ffff177224 */ /* 0x000fce00078e000d */
.L_x_30712:
[----:B------:R-:W-:Y:S05]  /*32c90*/  BSYNC B1 ;  /* 0x0000000000017941 */ /* 0x000fea0003800000 */
.L_x_30699:
        /* <DEDUP_REMOVED lines=15> */
.L_x_30733:
[----:B------:R-:W0:Y:S02]  /*32d90*/  F2I.S64.F64.TRUNC R20, R20 ;  /* 0x0000001400147311 */ /* 0x000e24000030d900 */
[----:B0-----:R-:W-:Y:S01]  /*32da0*/  STG.E.U8 desc[UR36][R16.64], R20 ;  /* 0x0000001410007986 */ /* 0x001fe2000c101124 */
[----:B------:R-:W-:Y:S05]  /*32db0*/  EXIT ;  /* 0x000000000000794d */ /* 0x000fea0003800000 */
.L_x_30732:
        /* <DEDUP_REMOVED lines=9> */
.L_x_30736:
[----:B------:R-:W0:Y:S02]  /*32e50*/  F2I.F64.TRUNC R20, R20 ;  /* 0x0000001400147311 */ /* 0x000e24000030d100 */
[----:B0-----:R-:W-:Y:S01]  /*32e60*/  STG.E desc[UR36][R16.64], R20 ;  /* 0x0000001410007986 */ /* 0x001fe2000c101924 */
[----:B------:R-:W-:Y:S05]  /*32e70*/  EXIT ;  /* 0x000000000000794d */ /* 0x000fea0003800000 */
.L_x_30735:
[----:B------:R-:W0:Y:S02]  /*32e80*/  F2I.F64.TRUNC R20, R20 ;  /* 0x0000001400147311 */ /* 0x000e24000030d100 */
[----:B0-----:R-:W-:Y:S01]  /*32e90*/  STG.E.U16 desc[UR36][R16.64], R20 ;  /* 0x0000001410007986 */ /* 0x001fe2000c101524 */
[----:B------:R-:W-:Y:S05]  /*32ea0*/  EXIT ;  /* 0x000000000000794d */ /* 0x000fea0003800000 */
.L_x_30731:
        /* <DEDUP_REMOVED lines=13> */
.L_x_30738:
        /* <DEDUP_REMOVED lines=8> */
.L_x_30737:
        /* <DEDUP_REMOVED lines=14> */
[----:B------:R-:W-:Y:S01]  /*330e0*/  STG.E.64 desc[UR36][R16.64], R2 ;  /* 0x0000000210007986 */ /* 0x000fe2000c101b24 */
[----:B------:R-:W-:Y:S05]  /*330f0*/  EXIT ;  /* 0x000000000000794d */ /* 0x000fea0003800000 */
.L_x_30740:
        /* <DEDUP_REMOVED lines=9> */
[----:B------:R-:W-:Y:S01]  /*33190*/  STG.E desc[UR36][R16.64], R0 ;  /* 0x0000000010007986 */ /* 0x000fe2000c101924 */
[----:B------:R-:W-:Y:S05]  /*331a0*/  EXIT ;  /* 0x000000000000794d */ /* 0x000fea0003800000 */
.L_x_30739:
[----:B------:R-:W-:Y:S01]  /*331b0*/  STG.E.64 desc[UR36][R16.64], R20 ;  /* 0x0000001410007986 */ /* 0x000fe2000c101b24 */
[----:B------:R-:W-:Y:S05]  /*331c0*/  EXIT ;  /* 0x000000000000794d */ /* 0x000fea0003800000 */
.L_x_30730:
        /* <DEDUP_REMOVED lines=11> */
[----:B------:R-:W-:Y:S01]  /*33280*/  STG.E.U8 desc[UR36][R16.64], R0 ;  /* 0x0000000010007986 */ /* 0x000fe2000c101124 */
[----:B------:R-:W-:Y:S05]  /*33290*/  EXIT ;  /* 0x000000000000794d */ /* 0x000fea0003800000 */
.L_x_30743:
[----:B------:R-:W-:Y:S01]  /*332a0*/  STG.E.128 desc[UR36][R16.64], R20 ;  /* 0x0000001410007986 */ /* 0x000fe2000c101d24 */
[----:B------:R-:W-:Y:S05]  /*332b0*/  EXIT ;  /* 0x000000000000794d */ /* 0x000fea0003800000 */
.L_x_30742:
        /* <DEDUP_REMOVED lines=25> */
.L_x_30747:
[----:B------:R-:W-:Y:S05]  /*33450*/  BSYNC B0 ;  /* 0x0000000000007941 */ /* 0x000fea0003800000 */
.L_x_30746:
[----:B------:R-:W-:-:S05]  /*33460*/  LOP3.LUT R0, R0, R3, RZ, 0xfc, !PT ;  /* 0x0000000300007212 */ /* 0x000fca00078efcff */
[----:B------:R-:W-:Y:S01]  /*33470*/  STG.E.U8 desc[UR36][R16.64], R0 ;  /* 0x0000000010007986 */ /* 0x000fe2000c101124 */
[----:B------:R-:W-:Y:S05]  /*33480*/  EXIT ;  /* 0x000000000000794d */ /* 0x000fea0003800000 */
.L_x_30745:
        /* <DEDUP_REMOVED lines=17> */
.L_x_30749:
[----:B------:R-:W-:Y:S01]  /*335a0*/  IMAD.MOV.U32 R0, RZ, RZ, 0x7f ;  /* 0x0000007fff007424 */ /* 0x000fe200078e00ff */
[----:B------:R-:W-:-:S04]  /*335b0*/  ISETP.GT.U32.AND P0, PT, R2, 0x7f800000, PT ;  /* 0x7f8000000200780c */ /* 0x000fc80003f04070 */
[----:B------:R-:W-:-:S09]  /*335c0*/  SEL R0, R0, 0x7c, P0 ;  /* 0x0000007c00007807 */ /* 0x000fd20000000000 */
.L_x_30750:
[----:B------:R-:W-:Y:S05]  /*335d0*/  BSYNC B0 ;  /* 0x0000000000007941 */ /* 0x000fea0003800000 */
.L_x_30748:
[----:B------:R-:W-:-:S04]  /*335e0*/  LOP3.LUT R2, R3, 0x80000000, RZ, 0xc0, !PT ;  /* 0x8000000003027812 */ /* 0x000fc800078ec0ff */
[----:B------:R-:W-:-:S04]  /*335f0*/  SHF.R.U32.HI R2, RZ, 0x18, R2 ;  /* 0x00000018ff027819 */ /* 0x000fc80000011602 */
[----:B------:R-:W-:-:S05]  /*33600*/  LOP3.LUT R0, R0, R2, RZ, 0xfc, !PT ;  /* 0x0000000200007212 */ /* 0x000fca00078efcff */
[----:B------:R-:W-:Y:S01]  /*33610*/  STG.E.U8 desc[UR36][R16.64], R0 ;  /* 0x0000000010007986 */ /* 0x000fe2000c101124 */
[----:B------:R-:W-:Y:S05]  /*33620*/  EXIT ;  /* 0x000000000000794d */ /* 0x000fea0003800000 */
.L_x_30744:
        /* <DEDUP_REMOVED lines=8> */
.L_x_30741:
        /* <DEDUP_REMOVED lines=11> */
.L_x_30753:
        /* <DEDUP_REMOVED lines=21> */
.L_x_30756:
[----:B------:R-:W-:-:S04]  /*338b0*/  LOP3.LUT R0, R4, 0x80000000, RZ, 0xc0, !PT ;  /* 0x8000000004007812 */ /* 0x000fc800078ec0ff */
[----:B------:R-:W-:-:S04]  /*338c0*/  SHF.R.U32.HI R0, RZ, 0x18, R0 ;  /* 0x00000018ff007819 */ /* 0x000fc80000011600 */
[----:B------:R-:W-:-:S07]  /*338d0*/  LOP3.LUT R0, R2, R0, RZ, 0xfc, !PT ;  /* 0x0000000002007212 */ /* 0x000fce00078efcff */
.L_x_30755:
[----:B------:R-:W-:Y:S05]  /*338e0*/  BSYNC B0 ;  /* 0x0000000000007941 */ /* 0x000fea0003800000 */
.L_x_30754:
[----:B------:R-:W-:Y:S01]  /*338f0*/  STG.E.U8 desc[UR36][R16.64], R0 ;  /* 0x0000000010007986 */ /* 0x000fe2000c101124 */
[----:B------:R-:W-:Y:S05]  /*33900*/  EXIT ;  /* 0x000000000000794d */ /* 0x000fea0003800000 */
.L_x_30752:
        /* <DEDUP_REMOVED lines=21> */
.L_x_30759:
[----:B------:R-:W-:-:S04]  /*33a60*/  LOP3.LUT R0, R4, 0x80000000, RZ, 0xc0, !PT ;  /* 0x8000000004007812 */ /* 0x000fc800078ec0ff */
[----:B------:R-:W-:-:S04]  /*33a70*/  SHF.R.U32.HI R0, RZ, 0x18, R0 ;  /* 0x00000018ff007819 */ /* 0x000fc80000011600 */
[----:B------:R-:W-:-:S07]  /*33a80*/  LOP3.LUT R0, R2, R0, RZ, 0xfc, !PT ;  /* 0x0000000002007212 */ /* 0x000fce00078efcff */
.L_x_30758:
[----:B------:R-:W-:Y:S05]  /*33a90*/  BSYNC B0 ;  /* 0x0000000000007941 */ /* 0x000fea0003800000 */
.L_x_30757:
[----:B------:R-:W-:Y:S01]  /*33aa0*/  STG.E.U8 desc[UR36][R16.64], R0 ;  /* 0x0000000010007986 */ /* 0x000fe2000c101124 */
[----:B------:R-:W-:Y:S05]  /*33ab0*/  EXIT ;  /* 0x000000000000794d */ /* 0x000fea0003800000 */
.L_x_30751:
        /* <DEDUP_REMOVED lines=24> */
[----:B------:R-:W-:Y:S01]  /*33c40*/  STG.E.U8 desc[UR36][R16.64], R0 ;  /* 0x0000000010007986 */ /* 0x000fe2000c101124 */
[----:B------:R-:W-:Y:S05]  /*33c50*/  EXIT ;  /* 0x000000000000794d */ /* 0x000fea0003800000 */
.L_x_30734:
        /* <DEDUP_REMOVED lines=16> */
.L_x_30762:
[----:B------:R-:W-:Y:S05]  /*33d60*/  EXIT ;  /* 0x000000000000794d */ /* 0x000fea0003800000 */
.L_x_30761:
[----:B------:R-:W0:Y:S02]  /*33d70*/  F2I.U64.F64.TRUNC R20, R20 ;  /* 0x0000001400147311 */ /* 0x000e24000030d800 */
[----:B0-----:R-:W-:Y:S01]  /*33d80*/  STG.E.64 desc[UR36][R16.64], R20 ;  /* 0x0000001410007986 */ /* 0x001fe2000c101b24 */
[----:B------:R-:W-:Y:S05]  /*33d90*/  EXIT ;  /* 0x000000000000794d */ /* 0x000fea0003800000 */
.L_x_30760:
[----:B------:R-:W0:Y:S02]  /*33da0*/  F2I.U32.F64.TRUNC R20, R20 ;  /* 0x0000001400147311 */ /* 0x000e24000030d000 */
[----:B0-----:R-:W-:Y:S01]  /*33db0*/  STG.E desc[UR36][R16.64], R20 ;  /* 0x0000001410007986 */ /* 0x001fe2000c101924 */
[----:B------:R-:W-:Y:S05]  /*33dc0*/  EXIT ;  /* 0x000000000000794d */ /* 0x000fea0003800000 */
        .weak           $__internal_70_$__cuda_sm20_div_rn_f64_full
        .type           $__internal_70_$__cuda_sm20_div_rn_f64_full,@function
        .size           $__internal_70_$__cuda_sm20_div_rn_f64_full,($_ZN2at6native18elementwise_kernelILi128ELi4EZNS0_15gpu_kernel_implIZZZNS0_50_GLOBAL__N__2680c7bb_12_PowKernel_cu_140f0503_289624pow_tensor_scalar_kernelERNS_18TensorIteratorBaseERKN3c106ScalarEENKUlvE_clEvENKUlvE_clEvEUlNS6_7complexIdEEE0_EEvS5_RKT_EUliE_EEviT1_$__internal_trig_reduction_slowpathd - $__internal_70_$__cuda_sm20_div_rn_f64_full)
$__internal_70_$__cuda_sm20_div_rn_f64_full:
[C---:B------:R-:W-:Y:S01]  /*33dd0*/  FSETP.GEU.AND P2, PT, |R3|.reuse, 1.469367938527859385e-39, PT ;  /* 0x001000000300780b */ /* 0x040fe20003f4e200 */
[----:B------:R-:W-:Y:S01]  /*33de0*/  IMAD.MOV.U32 R20, RZ, RZ, 0x1 ;  /* 0x00000001ff147424 */ /* 0x000fe200078e00ff */
[----:B------:R-:W-:Y:S01]  /*33df0*/  LOP3.LUT R4, R3, 0x800fffff, RZ, 0xc0, !PT ;  /* 0x800fffff03047812 */ /* 0x000fe200078ec0ff */
[----:B------:R-:W-:Y:S01]  /*33e00*/  IMAD.MOV.U32 R25, RZ, RZ, 0x1ca00000 ;  /* 0x1ca00000ff197424 */ /* 0x000fe200078e00ff */
[C---:B------:R-:W-:Y:S01]  /*33e10*/  FSETP.GEU.AND P0, PT, |R15|.reuse, 1.469367938527859385e-39, PT ;  /* 0x001000000f00780b */ /* 0x040fe20003f0e200 */
[----:B------:R-:W-:Y:S01]  /*33e20*/  BSSY B0, `(.L_x_30763) ;  /* 0x0000058000007945 */ /* 0x000fe20003800000 */
[----:B------:R-:W-:Y:S01]  /*33e30*/  LOP3.LUT R5, R4, 0x3ff00000, RZ, 0xfc, !PT ;  /* 0x3ff0000004057812 */ /* 0x000fe200078efcff */
[----:B------:R-:W-:Y:S01]  /*33e40*/  IMAD.MOV.U32 R4, RZ, RZ, R2 ;  /* 0x000000ffff047224 */ /* 0x000fe200078e0002 */
[----:B------:R-:W-:Y:S02]  /*33e50*/  LOP3.LUT R24, R15, 0x7ff00000, RZ, 0xc0, !PT ;  /* 0x7ff000000f187812 */ /* 0x000fe400078ec0ff */
[----:B------:R-:W-:-:S03]  /*33e60*/  LOP3.LUT R22, R3, 0x7ff00000, RZ, 0xc0, !PT ;  /* 0x7ff0000003167812 */ /* 0x000fc600078ec0ff */
[----:B------:R-:W-:Y:S01]  /*33e70*/  @!P2 DMUL R4, R2, 8.98846567431157953865e+307 ;  /* 0x7fe000000204a828 */ /* 0x000fe20000000000 */
[----:B------:R-:W-:-:S03]  /*33e80*/  ISETP.GE.U32.AND P4, PT, R24, R22, PT ;  /* 0x000000161800720c */ /* 0x000fc60003f86070 */
[----:B------:R-:W-:Y:S02]  /*33e90*/  @!P0 LOP3.LUT R23, R3, 0x7ff00000, RZ, 0xc0, !PT ;  /* 0x7ff0000003178812 */ /* 0x000fe400078ec0ff */
[----:B------:R-:W0:Y:S02]  /*33ea0*/  MUFU.RCP64H R21, R5 ;  /* 0x0000000500157308 */ /* 0x000e240000001800 */
[----:B------:R-:W-:-:S04]  /*33eb0*/  @!P0 ISETP.GE.U32.AND P3, PT, R24, R23, PT ;  /* 0x000000171800820c */ /* 0x000fc80003f66070 */
[----:B------:R-:W-:-:S04]  /*33ec0*/  @!P0 SEL R30, R25, 0x63400000, !P3 ;  /* 0x63400000191e8807 */ /* 0x000fc80005800000 */
[----:B------:R-:W-:-:S04]  /*33ed0*/  @!P0 LOP3.LUT R30, R30, 0x80000000, R15, 0xf8, !PT ;  /* 0x800000001e1e8812 */ /* 0x000fc800078ef80f */
[----:B------:R-:W-:Y:S01]  /*33ee0*/  @!P0 LOP3.LUT R31, R30, 0x100000, RZ, 0xfc, !PT ;  /* 0x001000001e1f8812 */ /* 0x000fe200078efcff */
[----:B------:R-:W-:Y:S01]  /*33ef0*/  @!P0 IMAD.MOV.U32 R30, RZ, RZ, RZ ;  /* 0x000000ffff1e8224 */ /* 0x000fe200078e00ff */
[----:B0-----:R-:W-:-:S08]  /*33f00*/  DFMA R26, R20, -R4, 1 ;  /* 0x3ff00000141a742b */ /* 0x001fd00000000804 */
[----:B------:R-:W-:-:S08]  /*33f10*/  DFMA R26, R26, R26, R26 ;  /* 0x0000001a1a1a722b */ /* 0x000fd0000000001a */
[----:B------:R-:W-:Y:S01]  /*33f20*/  DFMA R26, R20, R26, R20 ;  /* 0x0000001a141a722b */ /* 0x000fe20000000014 */
[----:B------:R-:W-:-:S04]  /*33f30*/  SEL R20, R25, 0x63400000, !P4 ;  /* 0x6340000019147807 */ /* 0x000fc80006000000 */
[----:B------:R-:W-:Y:S01]  /*33f40*/  LOP3.LUT R21, R20, 0x800fffff, R15, 0xf8, !PT ;  /* 0x800fffff14157812 */ /* 0x000fe200078ef80f */
[----:B------:R-:W-:Y:S02]  /*33f50*/  IMAD.MOV.U32 R20, RZ, RZ, R14 ;  /* 0x000000ffff147224 */ /* 0x000fe400078e000e */
[----:B------:R-:W-:-:S04]  /*33f60*/  DFMA R28, R26, -R4, 1 ;  /* 0x3ff000001a1c742b */ /* 0x000fc80000000804 */
[----:B------:R-:W-:Y:S01]  /*33f70*/  @!P0 DFMA R20, R20, 2, -R30 ;  /* 0x400000001414882b */ /* 0x000fe2000000081e */
[----:B------:R-:W-:-:S03]  /*33f80*/  IMAD.MOV.U32 R30, RZ, RZ, R24 ;  /* 0x000000ffff1e7224 */ /* 0x000fc600078e0018 */
[----:B------:R-:W-:Y:S01]  /*33f90*/  DFMA R26, R26, R28, R26 ;  /* 0x0000001c1a1a722b */ /* 0x000fe2000000001a */
[----:B------:R-:W-:Y:S01]  /*33fa0*/  IMAD.MOV.U32 R31, RZ, RZ, R22 ;  /* 0x000000ffff1f7224 */ /* 0x000fe200078e0016 */
[----:B------:R-:W-:-:S04]  /*33fb0*/  @!P2 LOP3.LUT R31, R5, 0x7ff00000, RZ, 0xc0, !PT ;  /* 0x7ff00000051fa812 */ /* 0x000fc800078ec0ff */
[----:B------:R-:W-:Y:S01]  /*33fc0*/  @!P0 LOP3.LUT R30, R21, 0x7ff00000, RZ, 0xc0, !PT ;  /* 0x7ff00000151e8812 */ /* 0x000fe200078ec0ff */
[----:B------:R-:W-:Y:S01]  /*33fd0*/  VIADD R35, R31, 0xffffffff ;  /* 0xffffffff1f237836 */ /* 0x000fe20000000000 */
[----:B------:R-:W-:-:S03]  /*33fe0*/  DMUL R28, R26, R20 ;  /* 0x000000141a1c7228 */ /* 0x000fc60000000000 */
[----:B------:R-:W-:-:S05]  /*33ff0*/  VIADD R34, R30, 0xffffffff ;  /* 0xffffffff1e227836 */ /* 0x000fca0000000000 */
[----:B------:R-:W-:Y:S01]  /*34000*/  ISETP.GT.U32.AND P0, PT, R34, 0x7feffffe, PT ;  /* 0x7feffffe2200780c */ /* 0x000fe20003f04070 */
[----:B------:R-:W-:-:S03]  /*34010*/  DFMA R22, R28, -R4, R20 ;  /* 0x800000041c16722b */ /* 0x000fc60000000014 */
[----:B------:R-:W-:-:S05]  /*34020*/  ISETP.GT.U32.OR P0, PT, R35, 0x7feffffe, P0 ;  /* 0x7feffffe2300780c */ /* 0x000fca0000704470 */
[----:B------:R-:W-:-:S08]  /*34030*/  DFMA R22, R26, R22, R28 ;  /* 0x000000161a16722b */ /* 0x000fd0000000001c */
[----:B------:R-:W-:Y:S05]  /*34040*/  @P0 BRA `(.L_x_30764) ;  /* 0x0000000000740947 */ /* 0x000fea0003800000 */
[----:B------:R-:W-:Y:S01]  /*34050*/  LOP3.LUT R14, R3, 0x7ff00000, RZ, 0xc0, !PT ;  /* 0x7ff00000030e7812 */ /* 0x000fe200078ec0ff */
[----:B------:R-:W-:-:S03]  /*34060*/  IMAD.MOV.U32 R26, RZ, RZ, RZ ;  /* 0x000000ffff1a7224 */ /* 0x000fc600078e00ff */
[CC--:B------:R-:W-:Y:S02]  /*34070*/  VIADDMNMX R15, R24.reuse, -R14.reuse, 0xb9600000, !PT ;  /* 0xb9600000180f7446 */ /* 0x0c0fe4000780090e */
[----:B------:R-:W-:Y:S02]  /*34080*/  ISETP.GE.U32.AND P0, PT, R24, R14, PT ;  /* 0x0000000e1800720c */ /* 0x000fe40003f06070 */
[----:B------:R-:W-:Y:S02]  /*34090*/  VIMNMX R14, R15, 0x46a00000, PT ;  /* 0x46a000000f0e7848 */ /* 0x000fe40003fe0100 */
[----:B------:R-:W-:-:S05]  /*340a0*/  SEL R25, R25, 0x63400000, !P0 ;  /* 0x6340000019197807 */ /* 0x000fca0004000000 */
[----:B------:R-:W-:-:S04]  /*340b0*/  IMAD.IADD R14, R14, 0x1, -R25 ;  /* 0x000000010e0e7824 */ /* 0x000fc800078e0a19 */
[----:B------:R-:W-:-:S06]  /*340c0*/  VIADD R27, R14, 0x7fe00000 ;  /* 0x7fe000000e1b7836 */ /* 0x000fcc0000000000 */
[----:B------:R-:W-:-:S10]  /*340d0*/  DMUL R24, R22, R26 ;  /* 0x0000001a16187228 */ /* 0x000fd40000000000 */
[----:B------:R-:W-:-:S13]  /*340e0*/  FSETP.GTU.AND P0, PT, |R25|, 1.469367938527859385e-39, PT ;  /* 0x001000001900780b */ /* 0x000fda0003f0c200 */
[----:B------:R-:W-:Y:S05]  /*340f0*/  @P0 BRA `(.L_x_30765) ;  /* 0x0000000000a80947 */ /* 0x000fea0003800000 */
[----:B------:R-:W-:Y:S01]  /*34100*/  DFMA R4, R22, -R4, R20 ;  /* 0x800000041604722b */ /* 0x000fe20000000014 */
[----:B------:R-:W-:-:S09]  /*34110*/  IMAD.MOV.U32 R26, RZ, RZ, RZ ;  /* 0x000000ffff1a7224 */ /* 0x000fd200078e00ff */
[C---:B------:R-:W-:Y:S02]  /*34120*/  FSETP.NEU.AND P0, PT, R5.reuse, RZ, PT ;  /* 0x000000ff0500720b */ /* 0x040fe40003f0d000 */
[----:B------:R-:W-:-:S04]  /*34130*/  LOP3.LUT R2, R5, 0x80000000, R3, 0x48, !PT ;  /* 0x8000000005027812 */ /* 0x000fc800078e4803 */
[----:B------:R-:W-:-:S07]  /*34140*/  LOP3.LUT R27, R2, R27, RZ, 0xfc, !PT ;  /* 0x0000001b021b7212 */ /* 0x000fce00078efcff */
[----:B------:R-:W-:Y:S05]  /*34150*/  @!P0 BRA `(.L_x_30765) ;  /* 0x0000000000908947 */ /* 0x000fea0003800000 */
[----:B------:R-:W-:Y:S01]  /*34160*/  IMAD.MOV R5, RZ, RZ, -R14 ;  /* 0x000000ffff057224 */ /* 0x000fe200078e0a0e */
[----:B------:R-:W-:Y:S01]  /*34170*/  IADD3 R14, -R14, -0x43300000, RZ ;  /* 0xbcd000000e0e7810 */ /* 0x000fe20007ffe1ff */
[----:B------:R-:W-:-:S06]  /*34180*/  IMAD.MOV.U32 R4, RZ, RZ, RZ ;  /* 0x000000ffff047224 */ /* 0x000fcc00078e00ff */
[----:B------:R-:W-:Y:S02]  /*34190*/  DFMA R4, R24, -R4, R22 ;  /* 0x800000041804722b */ /* 0x000fe40000000016 */
[----:B------:R-:W-:-:S08]  /*341a0*/  DMUL.RP R22, R22, R26 ;  /* 0x0000001a16167228 */ /* 0x000fd00000008000 */
[----:B------:R-:W-:Y:S02]  /*341b0*/  FSETP.NEU.AND P0, PT, |R5|, R14, PT ;  /* 0x0000000e0500720b */ /* 0x000fe40003f0d200 */
[----:B------:R-:W-:Y:S02]  /*341c0*/  LOP3.LUT R2, R23, R2, RZ, 0x3c, !PT ;  /* 0x0000000217027212 */ /* 0x000fe400078e3cff */
[----:B------:R-:W-:Y:S02]  /*341d0*/  FSEL R22, R22, R24, !P0 ;  /* 0x0000001816167208 */ /* 0x000fe40004000000 */
[----:B------:R-:W-:-:S03]  /*341e0*/  FSEL R2, R2, R25, !P0 ;  /* 0x0000001902027208 */ /* 0x000fc60004000000 */
[----:B------:R-:W-:Y:S02]  /*341f0*/  IMAD.MOV.U32 R24, RZ, RZ, R22 ;  /* 0x000000ffff187224 */ /* 0x000fe400078e0016 */
[----:B------:R-:W-:Y:S01]  /*34200*/  IMAD.MOV.U32 R25, RZ, RZ, R2 ;  /* 0x000000ffff197224 */ /* 0x000fe200078e0002 */
[----:B------:R-:W-:Y:S06]  /*34210*/  BRA `(.L_x_30765) ;  /* 0x0000000000607947 */ /* 0x000fec0003800000 */
.L_x_30764:
[----:B------:R-:W-:-:S14]  /*34220*/  DSETP.NAN.AND P0, PT, R14, R14, PT ;  /* 0x0000000e0e00722a */ /* 0x000fdc0003f08000 */
[----:B------:R-:W-:Y:S05]  /*34230*/  @P0 BRA `(.L_x_30766) ;  /* 0x00000000004c0947 */ /* 0x000fea0003800000 */
[----:B------:R-:W-:-:S14]  /*34240*/  DSETP.NAN.AND P0, PT, R2, R2, PT ;  /* 0x000000020200722a */ /* 0x000fdc0003f08000 */
[----:B------:R-:W-:Y:S05]  /*34250*/  @P0 BRA `(.L_x_30767) ;  /* 0x0000000000340947 */ /* 0x000fea0003800000 */
[----:B------:R-:W-:Y:S01]  /*34260*/  ISETP.NE.AND P0, PT, R30, R31, PT ;  /* 0x0000001f1e00720c */ /* 0x000fe20003f05270 */
[----:B------:R-:W-:Y:S02]  /*34270*/  IMAD.MOV.U32 R24, RZ, RZ, 0x0 ;  /* 0x00000000ff187424 */ /* 0x000fe400078e00ff */
[----:B------:R-:W-:-:S10]  /*34280*/  IMAD.MOV.U32 R25, RZ, RZ, -0x80000 ;  /* 0xfff80000ff197424 */ /* 0x000fd400078e00ff */
[----:B------:R-:W-:Y:S05]  /*34290*/  @!P0 BRA `(.L_x_30765) ;  /* 0x0000000000408947 */ /* 0x000fea0003800000 */
[----:B------:R-:W-:Y:S02]  /*342a0*/  ISETP.NE.AND P0, PT, R30, 0x7ff00000, PT ;  /* 0x7ff000001e00780c */ /* 0x000fe40003f05270 */
[----:B------:R-:W-:Y:S02]  /*342b0*/  LOP3.LUT R2, R15, 0x80000000, R3, 0x48, !PT ;  /* 0x800000000f027812 */ /* 0x000fe400078e4803 */
[----:B------:R-:W-:-:S13]  /*342c0*/  ISETP.EQ.OR P0, PT, R31, RZ, !P0 ;  /* 0x000000ff1f00720c */ /* 0x000fda0004702670 */
[----:B------:R-:W-:Y:S01]  /*342d0*/  @P0 LOP3.LUT R3, R2, 0x7ff00000, RZ, 0xfc, !PT ;  /* 0x7ff0000002030812 */ /* 0x000fe200078efcff */
[----:B------:R-:W-:Y:S02]  /*342e0*/  @!P0 IMAD.MOV.U32 R24, RZ, RZ, RZ ;  /* 0x000000ffff188224 */ /* 0x000fe400078e00ff */
[----:B------:R-:W-:Y:S02]  /*342f0*/  @!P0 IMAD.MOV.U32 R25, RZ, RZ, R2 ;  /* 0x000000ffff198224 */ /* 0x000fe400078e0002 */
[----:B------:R-:W-:Y:S02]  /*34300*/  @P0 IMAD.MOV.U32 R24, RZ, RZ, RZ ;  /* 0x000000ffff180224 */ /* 0x000fe400078e00ff */
[----:B------:R-:W-:Y:S01]  /*34310*/  @P0 IMAD.MOV.U32 R25, RZ, RZ, R3 ;  /* 0x000000ffff190224 */ /* 0x000fe200078e0003 */
[----:B------:R-:W-:Y:S06]  /*34320*/  BRA `(.L_x_30765) ;  /* 0x00000000001c7947 */ /* 0x000fec0003800000 */
.L_x_30767:
[----:B------:R-:W-:-:S05]  /*34330*/  LOP3.LUT R24, R3, 0x80000, RZ, 0xfc, !PT ;  /* 0x0008000003187812 */ /* 0x000fca00078efcff */
[----:B------:R-:W-:Y:S02]  /*34340*/  IMAD.MOV.U32 R25, RZ, RZ, R24 ;  /* 0x000000ffff197224 */ /* 0x000fe400078e0018 */
[----:B------:R-:W-:Y:S01]  /*34350*/  IMAD.MOV.U32 R24, RZ, RZ, R2 ;  /* 0x000000ffff187224 */ /* 0x000fe200078e0002 */
[----:B------:R-:W-:Y:S06]  /*34360*/  BRA `(.L_x_30765) ;  /* 0x00000000000c7947 */ /* 0x000fec0003800000 */
.L_x_30766:
[----:B------:R-:W-:-:S05]  /*34370*/  LOP3.LUT R24, R15, 0x80000, RZ, 0xfc, !PT ;  /* 0x000800000f187812 */ /* 0x000fca00078efcff */
[----:B------:R-:W-:Y:S02]  /*34380*/  IMAD.MOV.U32 R25, RZ, RZ, R24 ;  /* 0x000000ffff197224 */ /* 0x000fe400078e0018 */
[----:B------:R-:W-:-:S07]  /*34390*/  IMAD.MOV.U32 R24, RZ, RZ, R14 ;  /* 0x000000ffff187224 */ /* 0x000fce00078e000e */
.L_x_30765:
[----:B------:R-:W-:Y:S05]  /*343a0*/  BSYNC B0 ;  /* 0x0000000000007941 */ /* 0x000fea0003800000 */
.L_x_30763:
[----:B------:R-:W-:Y:S02]  /*343b0*/  IMAD.MOV.U32 R4, RZ, RZ, R0 ;  /* 0x000000ffff047224 */ /* 0x000fe400078e0000 */
[----:B------:R-:W-:Y:S02]  /*343c0*/  IMAD.MOV.U32 R5, RZ, RZ, 0x0 ;  /* 0x00000000ff057424 */ /* 0x000fe400078e00ff */
[----:B------:R-:W-:Y:S02]  /*343d0*/  IMAD.MOV.U32 R2, RZ, RZ, R24 ;  /* 0x000000ffff027224 */ /* 0x000fe400078e0018 */
[----:B------:R-:W-:Y:S01]  /*343e0*/  IMAD.MOV.U32 R3, RZ, RZ, R25 ;  /* 0x000000ffff037224 */ /* 0x000fe200078e0019 */
[----:B------:R-:W-:Y:S06]  /*343f0*/  RET.REL.NODEC R4 `(_ZN2at6native18elementwise_kernelILi128ELi4EZNS0_15gpu_kernel_implIZZZNS0_50_GLOBAL__N__2680c7bb_12_PowKernel_cu_140f0503_289624pow_tensor_scalar_kernelERNS_18TensorIteratorBaseERKN3c106ScalarEENKUlvE_clEvENKUlvE_clEvEUlNS6_7complexIdEEE0_EEvS5_RKT_EUliE_EEviT1_) ;  /* 0xfffffcbc04007950 */ /* 0x000fec0003c3ffff */
        .type           $_ZN2at6native18elementwise_kernelILi128ELi4EZNS0_15gpu_kernel_implIZZZNS0_50_GLOBAL__N__2680c7bb_12_PowKernel_cu_140f0503_289624pow_tensor_scalar_kernelERNS_18TensorIteratorBaseERKN3c106ScalarEENKUlvE_clEvENKUlvE_clEvEUlNS6_7complexIdEEE0_EEvS5_RKT_EUliE_EEviT1_$__internal_trig_reduction_slowpathd,@function
        .size           $_ZN2at6native18elementwise_kernelILi128ELi4EZNS0_15gpu_kernel_implIZZZNS0_50_GLOBAL__N__2680c7bb_12_PowKernel_cu_140f0503_289624pow_tensor_scalar_kernelERNS_18TensorIteratorBaseERKN3c106ScalarEENKUlvE_clEvENKUlvE_clEvEUlNS6_7complexIdEEE0_EEvS5_RKT_EUliE_EEviT1_$__internal_trig_reduction_slowpathd,(.L_x_71513 - $_ZN2at6native18elementwise_kernelILi128ELi4EZNS0_15gpu_kernel_implIZZZNS0_50_GLOBAL__N__2680c7bb_12_PowKernel_cu_140f0503_289624pow_tensor_scalar_kernelERNS_18TensorIteratorBaseERKN3c106ScalarEENKUlvE_clEvENKUlvE_clEvEUlNS6_7complexIdEEE0_EEvS5_RKT_EUliE_EEviT1_$__internal_trig_reduction_slowpathd)
$_ZN2at6native18elementwise_kernelILi128ELi4EZNS0_15gpu_kernel_implIZZZNS0_50_GLOBAL__N__2680c7bb_12_PowKernel_cu_140f0503_289624pow_tensor_scalar_kernelERNS_18TensorIteratorBaseERKN3c106ScalarEENKUlvE_clEvENKUlvE_clEvEUlNS6_7complexIdEEE0_EEvS5_RKT_EUliE_EEviT1_$__internal_trig_reduction_slowpathd:
[----:B------:R-:W-:Y:S01]  /*34400*/  SHF.R.U32.HI R4, RZ, 0x14, R24 ;  /* 0x00000014ff047819 */ /* 0x000fe20000011618 */
[----:B------:R-:W-:Y:S02]  /*34410*/  IMAD.MOV.U32 R7, RZ, RZ, R0 ;  /* 0x000000ffff077224 */ /* 0x000fe400078e0000 */
[----:B------:R-:W-:Y:S01]  /*34420*/  IMAD.MOV.U32 R6, RZ, RZ, R24 ;  /* 0x000000ffff067224 */ /* 0x000fe200078e0018 */
[----:B------:R-:W-:Y:S01]  /*34430*/  LOP3.LUT R2, R4, 0x7ff, RZ, 0xc0, !PT ;  /* 0x000007ff04027812 */ /* 0x000fe200078ec0ff */
[----:B------:R-:W-:-:S03]  /*34440*/  IMAD.MOV.U32 R3, RZ, RZ, RZ ;  /* 0x000000ffff037224 */ /* 0x000fc600078e00ff */
[----:B------:R-:W-:-:S13]  /*34450*/  ISETP.NE.AND P0, PT, R2, 0x7ff, PT ;  /* 0x000007ff0200780c */ /* 0x000fda0003f05270 */
[----:B------:R-:W-:Y:S05]  /*34460*/  @!P0 BRA `(.L_x_30768) ;  /* 0x0000000800448947 */ /* 0x000fea0003800000 */
[----:B------:R-:W-:Y:S01]  /*34470*/  VIADD R0, R2, 0xfffffc00 ;  /* 0xfffffc0002007836 */ /* 0x000fe20000000000 */
[----:B------:R-:W-:Y:S04]  /*34480*/  BSSY B0, `(.L_x_30769) ;  /* 0x0000035000007945 */ /* 0x000fe80003800000 */
[----:B------:R-:W-:-:S04]  /*34490*/  SHF.R.U32.HI R0, RZ, 0x6, R0 ;  /* 0x00000006ff007819 */ /* 0x000fc80000011600 */
[C---:B------:R-:W-:Y:S02]  /*344a0*/  IADD3 R2, -R0.reuse, 0x10, RZ ;  /* 0x0000001000027810 */ /* 0x040fe40007ffe1ff */
[----:B------:R-:W-:Y:S02]  /*344b0*/  IADD3 R3, -R0, 0x13, RZ ;  /* 0x0000001300037810 */ /* 0x000fe40007ffe1ff */
[----:B------:R-:W-:Y:S02]  /*344c0*/  ISETP.GT.AND P0, PT, R2, 0xe, PT ;  /* 0x0000000e0200780c */ /* 0x000fe40003f04270 */
[----:B------:R-:W-:Y:S01]  /*344d0*/  IADD3 R11, -R0, 0xf, RZ ;  /* 0x0000000f000b7810 */ /* 0x000fe20007ffe1ff */
[----:B------:R-:W-:Y:S01]  /*344e0*/  IMAD.MOV.U32 R0, RZ, RZ, R1 ;  /* 0x000000ffff007224 */ /* 0x000fe200078e0001 */
[----:B------:R-:W-:Y:S01]  /*344f0*/  SEL R25, R3, 0x12, !P0 ;  /* 0x0000001203197807 */ /* 0x000fe20004000000 */
[----:B------:R-:W-:Y:S01]  /*34500*/  VIADD R3, R4, 0xfffffc00 ;  /* 0xfffffc0004037836 */ /* 0x000fe20000000000 */
[----:B------:R-:W-:-:S02]  /*34510*/  CS2R R4, SRZ ;  /* 0x0000000000047805 */ /* 0x000fc4000001ff00 */
[----:B------:R-:W-:Y:S02]  /*34520*/  ISETP.GT.AND P1, PT, R2, R25, PT ;  /* 0x000000190200720c */ /* 0x000fe40003f24270 */
[----:B------:R-:W-:Y:S01]  /*34530*/  LOP3.LUT P0, R28, R3, 0x3f, RZ, 0xc0, !PT ;  /* 0x0000003f031c7812 */ /* 0x000fe2000780c0ff */
[----:B------:R-:W-:-:S10]  /*34540*/  IMAD.MOV.U32 R3, RZ, RZ, R11 ;  /* 0x000000ffff037224 */ /* 0x000fd400078e000b */
[----:B------:R-:W-:Y:S05]  /*34550*/  @P1 BRA `(.L_x_30770) ;  /* 0x00000000009c1947 */ /* 0x000fea0003800000 */
[----:B------:R-:W0:Y:S01]  /*34560*/  LDC.64 R2, c[0x4][0x1b0] ;  /* 0x01006c00ff027b82 */ /* 0x000e220000000a00 */
[C---:B------:R-:W-:Y:S01]  /*34570*/  SHF.L.U64.HI R6, R7.reuse, 0xb, R6 ;  /* 0x0000000b07067819 */ /* 0x040fe20000010206 */
[----:B------:R-:W-:Y:S01]  /*34580*/  IMAD.SHL.U32 R26, R7, 0x800, RZ ;  /* 0x00000800071a7824 */ /* 0x000fe200078e00ff */
[----:B------:R-:W-:Y:S02]  /*34590*/  CS2R R4, SRZ ;  /* 0x0000000000047805 */ /* 0x000fe4000001ff00 */
[----:B------:R-:W-:-:S03]  /*345a0*/  LOP3.LUT R27, R6, 0x80000000, RZ, 0xfc, !PT ;  /* 0x80000000061b7812 */ /* 0x000fc600078efcff */
[----:B------:R-:W1:Y:S01]  /*345b0*/  LDC.64 R30, c[0x0][0x208] ;  /* 0x00008200ff1e7b82 */ /* 0x000e620000000a00 */
[----:B0-----:R-:W-:-:S04]  /*345c0*/  IMAD.WIDE R2, R11, 0x8, R2 ;  /* 0x000000080b027825 */ /* 0x001fc800078e0202 */
[----:B------:R-:W-:Y:S02]  /*345d0*/  IMAD.MOV.U32 R8, RZ, RZ, R2 ;  /* 0x000000ffff087224 */ /* 0x000fe400078e0002 */
[----:B------:R-:W-:Y:S02]  /*345e0*/  IMAD.MOV.U32 R10, RZ, RZ, R3 ;  /* 0x000000ffff0a7224 */ /* 0x000fe400078e0003 */
[----:B------:R-:W-:Y:S02]  /*345f0*/  IMAD.MOV.U32 R2, RZ, RZ, R1 ;  /* 0x000000ffff027224 */ /* 0x000fe400078e0001 */
[----:B-1----:R-:W-:-:S07]  /*34600*/  IMAD.MOV.U32 R3, RZ, RZ, R11 ;  /* 0x000000ffff037224 */ /* 0x002fce00078e000b */
.L_x_30771:
[----:B------:R-:W-:Y:S01]  /*34610*/  R2UR UR4, R30 ;  /* 0x000000001e0472ca */ /* 0x000fe200000e0000 */
[----:B------:R-:W-:Y:S01]  /*34620*/  IMAD.MOV.U32 R6, RZ, RZ, R8 ;  /* 0x000000ffff067224 */ /* 0x000fe200078e0008 */
[----:B------:R-:W-:Y:S01]  /*34630*/  R2UR UR5, R31 ;  /* 0x000000001f0572ca */ /* 0x000fe200000e0000 */
[----:B------:R-:W-:-:S12]  /*34640*/  IMAD.MOV.U32 R7, RZ, RZ, R10 ;  /* 0x000000ffff077224 */ /* 0x000fd800078e000a */
[----:B------:R-:W2:Y:S01]  /*34650*/  LDG.E.64.CONSTANT R6, desc[UR4][R6.64] ;  /* 0x0000000406067981 */ /* 0x000ea2000c1e9b00 */
[----:B------:R-:W-:Y:S02]  /*34660*/  VIADD R3, R3, 0x1 ;  /* 0x0000000103037836 */ /* 0x000fe40000000000 */
[----:B--2---:R-:W-:-:S04]  /*34670*/  IMAD.WIDE.U32 R4, P1, R6, R26, R4 ;  /* 0x0000001a06047225 */ /* 0x004fc80007820004 */
[CC--:B------:R-:W-:Y:S02]  /*34680*/  IMAD R29, R6.reuse, R27.reuse, RZ ;  /* 0x0000001b061d7224 */ /* 0x0c0fe400078e02ff */
[----:B------:R-:W-:Y:S02]  /*34690*/  IMAD R32, R7, R26, RZ ;  /* 0x0000001a07207224 */ /* 0x000fe400078e02ff */
[----:B------:R-:W-:Y:S01]  /*346a0*/  IMAD.HI.U32 R6, R6, R27, RZ ;  /* 0x0000001b06067227 */ /* 0x000fe200078e00ff */
[----:B------:R-:W-:-:S03]  /*346b0*/  IADD3 R5, P3, R29, R5, RZ ;  /* 0x000000051d057210 */ /* 0x000fc60007f7e0ff */
[----:B------:R-:W-:Y:S01]  /*346c0*/  IMAD.HI.U32 R29, R7, R26, RZ ;  /* 0x0000001a071d7227 */ /* 0x000fe200078e00ff */
[----:B------:R-:W-:-:S03]  /*346d0*/  IADD3 R5, P4, R32, R5, RZ ;  /* 0x0000000520057210 */ /* 0x000fc60007f9e0ff */
[----:B------:R-:W-:Y:S02]  /*346e0*/  IMAD.X R6, RZ, RZ, R6, P1 ;  /* 0x000000ffff067224 */ /* 0x000fe400008e0606 */
[----:B------:R0:W-:Y:S03]  /*346f0*/  STL.64 [R2], R4 ;  /* 0x0000000402007387 */ /* 0x0001e60000100a00 */
[----:B------:R-:W-:Y:S02]  /*34700*/  IADD3.X R6, P1, R29, R6, RZ, P3, !PT ;  /* 0x000000061d067210 */ /* 0x000fe40001f3e4ff */
[----:B------:R-:W-:Y:S01]  /*34710*/  ISETP.GE.AND P3, PT, R3, R25, PT ;  /* 0x000000190300720c */ /* 0x000fe20003f66270 */
[----:B0-----:R-:W-:-:S04]  /*34720*/  IMAD.HI.U32 R4, R7, R27, RZ ;  /* 0x0000001b07047227 */ /* 0x001fc800078e00ff */
[----:B------:R-:W-:Y:S02]  /*34730*/  IMAD R7, R7, R27, RZ ;  /* 0x0000001b07077224 */ /* 0x000fe400078e02ff */
[----:B------:R-:W-:Y:S01]  /*34740*/  IMAD.X R4, RZ, RZ, R4, P1 ;  /* 0x000000ffff047224 */ /* 0x000fe200008e0604 */
[----:B------:R-:W-:Y:S01]  /*34750*/  IADD3 R8, P1, R8, 0x8, RZ ;  /* 0x0000000808087810 */ /* 0x000fe20007f3e0ff */
[----:B------:R-:W-:Y:S01]  /*34760*/  VIADD R2, R2, 0x8 ;  /* 0x0000000802027836 */ /* 0x000fe20000000000 */
[----:B------:R-:W-:-:S03]  /*34770*/  IADD3.X R6, P4, R7, R6, RZ, P4, !PT ;  /* 0x0000000607067210 */ /* 0x000fc6000279e4ff */
[----:B------:R-:W-:Y:S02]  /*34780*/  IMAD.X R10, RZ, RZ, R10, P1 ;  /* 0x000000ffff0a7224 */ /* 0x000fe400008e060a */
[----:B------:R-:W-:-:S04]  /*34790*/  IMAD.X R4, RZ, RZ, R4, P4 ;  /* 0x000000ffff047224 */ /* 0x000fc800020e0604 */
[----:B------:R-:W-:Y:S02]  /*347a0*/  IMAD.MOV.U32 R5, RZ, RZ, R4 ;  /* 0x000000ffff057224 */ /* 0x000fe400078e0004 */
[----:B------:R-:W-:Y:S01]  /*347b0*/  IMAD.MOV.U32 R4, RZ, RZ, R6 ;  /* 0x000000ffff047224 */ /* 0x000fe200078e0006 */
[----:B------:R-:W-:Y:S06]  /*347c0*/  @!P3 BRA `(.L_x_30771) ;  /* 0xfffffffc0090b947 */ /* 0x000fec000383ffff */
.L_x_30770:
[----:B------:R-:W-:Y:S05]  /*347d0*/  BSYNC B0 ;  /* 0x0000000000007941 */ /* 0x000fea0003800000 */
.L_x_30769:
[----:B------:R-:W-:-:S04]  /*347e0*/  IMAD.IADD R2, R3, 0x1, -R11 ;  /* 0x0000000103027824 */ /* 0x000fc800078e0a0b */
[----:B------:R-:W-:-:S05]  /*347f0*/  IMAD R2, R2, 0x8, R0 ;  /* 0x0000000802027824 */ /* 0x000fca00078e0200 */
[----:B------:R0:W-:Y:S04]  /*34800*/  STL.64 [R2], R4 ;  /* 0x0000000402007387 */ /* 0x0001e80000100a00 */
[----:B------:R-:W2:Y:S04]  /*34810*/  LDL.64 R10, [R1+0x10] ;  /* 0x00001000010a7983 */ /* 0x000ea80000100a00 */
[----:B0-----:R-:W3:Y:S04]  /*34820*/  @P0 LDL.64 R4, [R1+0x8] ;  /* 0x0000080001040983 */ /* 0x001ee80000100a00 */
[----:B------:R-:W4:Y:S01]  /*34830*/  LDL.64 R2, [R1+0x18] ;  /* 0x0000180001027983 */ /* 0x000f220000100a00 */
[----:B------:R-:W-:Y:S01]  /*34840*/  @P0 IADD3 R0, -R28, 0x40, RZ ;  /* 0x000000401c000810 */ /* 0x000fe20007ffe1ff */
[----:B------:R-:W-:Y:S01]  /*34850*/  UMOV UR4, URZ ;  /* 0x0000003f00047c82 */ /* 0x000fe20008000000 */
[----:B--2---:R-:W-:-:S02]  /*34860*/  @P0 SHF.L.U32 R6, R10, R28, RZ ;  /* 0x0000001c0a060219 */ /* 0x004fc400000006ff */
[C-C-:B------:R-:W-:Y:S02]  /*34870*/  @P0 SHF.R.U64 R8, R10.reuse, R0, R11.reuse ;  /* 0x000000000a080219 */ /* 0x140fe4000000120b */
[----:B------:R-:W-:Y:S02]  /*34880*/  @P0 SHF.L.U64.HI R7, R10, R28, R11 ;  /* 0x0000001c0a070219 */ /* 0x000fe4000001020b */
[-CC-:B---3--:R-:W-:Y:S02]  /*34890*/  @P0 SHF.R.U64 R4, R4, R0.reuse, R5.reuse ;  /* 0x0000000004040219 */ /* 0x188fe40000001205 */
[----:B------:R-:W-:Y:S02]  /*348a0*/  @P0 SHF.R.U32.HI R5, RZ, R0, R5 ;  /* 0x00000000ff050219 */ /* 0x000fe40000011605 */
[----:B------:R-:W-:Y:S02]  /*348b0*/  @P0 LOP3.LUT R10, R4, R6, RZ, 0xfc, !PT ;  /* 0x00000006040a0212 */ /* 0x000fe400078efcff */
[----:B----4-:R-:W-:-:S02]  /*348c0*/  @P0 SHF.L.U32 R4, R2, R28, RZ ;  /* 0x0000001c02040219 */ /* 0x010fc400000006ff */
[----:B------:R-:W-:Y:S02]  /*348d0*/  @P0 SHF.L.U64.HI R6, R2, R28, R3 ;  /* 0x0000001c02060219 */ /* 0x000fe40000010203 */
[----:B------:R-:W-:Y:S02]  /*348e0*/  @P0 SHF.R.U32.HI R0, RZ, R0, R11 ;  /* 0x00000000ff000219 */ /* 0x000fe4000001160b */
[----:B------:R-:W-:Y:S02]  /*348f0*/  @P0 LOP3.LUT R2, R4, R8, RZ, 0xfc, !PT ;  /* 0x0000000804020212 */ /* 0x000fe400078efcff */
[----:B------:R-:W-:Y:S01]  /*34900*/  @P0 LOP3.LUT R11, R5, R7, RZ, 0xfc, !PT ;  /* 0x00000007050b0212 */ /* 0x000fe200078efcff */
[----:B------:R-:W-:Y:S01]  /*34910*/  IMAD.SHL.U32 R5, R10, 0x4, RZ ;  /* 0x000000040a057824 */ /* 0x000fe200078e00ff */
[----:B------:R-:W-:Y:S01]  /*34920*/  @P0 LOP3.LUT R3, R6, R0, RZ, 0xfc, !PT ;  /* 0x0000000006030212 */ /* 0x000fe200078efcff */
[----:B------:R-:W-:Y:S01]  /*34930*/  IMAD.SHL.U32 R8, R2, 0x4, RZ ;  /* 0x0000000402087824 */ /* 0x000fe200078e00ff */
[----:B------:R-:W-:-:S02]  /*34940*/  SHF.L.U64.HI R7, R10, 0x2, R11 ;  /* 0x000000020a077819 */ /* 0x000fc4000001020b */
[----:B------:R-:W-:Y:S02]  /*34950*/  SHF.R.U32.HI R11, RZ, 0x1e, R11 ;  /* 0x0000001eff0b7819 */ /* 0x000fe4000001160b */
[----:B------:R-:W-:Y:S02]  /*34960*/  IADD3 RZ, P0, RZ, -R5, RZ ;  /* 0x80000005ffff7210 */ /* 0x000fe40007f1e0ff */
[----:B------:R-:W-:Y:S02]  /*34970*/  LOP3.LUT R0, RZ, R7, RZ, 0x33, !PT ;  /* 0x00000007ff007212 */ /* 0x000fe400078e33ff */
[----:B------:R-:W-:Y:S02]  /*34980*/  LOP3.LUT R8, R11, R8, RZ, 0xfc, !PT ;  /* 0x000000080b087212 */ /* 0x000fe400078efcff */
[----:B------:R-:W-:Y:S02]  /*34990*/  SHF.L.U64.HI R10, R2, 0x2, R3 ;  /* 0x00000002020a7819 */ /* 0x000fe40000010203 */
[----:B------:R-:W-:-:S02]  /*349a0*/  IADD3.X R0, P0, RZ, R0, RZ, P0, !PT ;  /* 0x00000000ff007210 */ /* 0x000fc4000071e4ff */
[----:B------:R-:W-:Y:S02]  /*349b0*/  LOP3.LUT R2, RZ, R8, RZ, 0x33, !PT ;  /* 0x00000008ff027212 */ /* 0x000fe400078e33ff */
[----:B------:R-:W-:Y:S02]  /*349c0*/  LOP3.LUT R4, RZ, R10, RZ, 0x33, !PT ;  /* 0x0000000aff047212 */ /* 0x000fe400078e33ff */
[----:B------:R-:W-:Y:S02]  /*349d0*/  IADD3.X R2, P1, RZ, R2, RZ, P0, !PT ;  /* 0x00000002ff027210 */ /* 0x000fe4000073e4ff */
[----:B------:R-:W-:-:S03]  /*349e0*/  SHF.R.U32.HI R11, RZ, 0x1d, R3 ;  /* 0x0000001dff0b7819 */ /* 0x000fc60000011603 */
[----:B------:R-:W-:Y:S01]  /*349f0*/  IMAD.X R4, RZ, RZ, R4, P1 ;  /* 0x000000ffff047224 */ /* 0x000fe200008e0604 */
[----:B------:R-:W-:-:S04]  /*34a00*/  LOP3.LUT P0, RZ, R11, 0x1, RZ, 0xc0, !PT ;  /* 0x000000010bff7812 */ /* 0x000fc8000780c0ff */
[----:B------:R-:W-:Y:S02]  /*34a10*/  SEL R10, R10, R4, !P0 ;  /* 0x000000040a0a7207 */ /* 0x000fe40004000000 */
[----:B------:R-:W-:Y:S02]  /*34a20*/  SEL R8, R8, R2, !P0 ;  /* 0x0000000208087207 */ /* 0x000fe40004000000 */
[----:B------:R-:W-:Y:S02]  /*34a30*/  ISETP.NE.U32.AND P1, PT, R10, RZ, PT ;  /* 0x000000ff0a00720c */ /* 0x000fe40003f25070 */
[----:B------:R-:W-:Y:S02]  /*34a40*/  SEL R7, R7, R0, !P0 ;  /* 0x0000000007077207 */ /* 0x000fe40004000000 */
[----:B------:R-:W-:Y:S01]  /*34a50*/  SEL R2, R8, R10, !P1 ;  /* 0x0000000a08027207 */ /* 0x000fe20004800000 */
[----:B------:R-:W-:-:S05]  /*34a60*/  @P0 IMAD.MOV R5, RZ, RZ, -R5 ;  /* 0x000000ffff050224 */ /* 0x000fca00078e0a05 */
[----:B------:R-:W0:Y:S02]  /*34a70*/  FLO.U32 R2, R2 ;  /* 0x0000000200027300 */ /* 0x000e2400000e0000 */
[C---:B0-----:R-:W-:Y:S02]  /*34a80*/  IADD3 R4, -R2.reuse, 0x1f, RZ ;  /* 0x0000001f02047810 */ /* 0x041fe40007ffe1ff */
[----:B------:R-:W-:-:S03]  /*34a90*/  IADD3 R6, -R2, 0x3f, RZ ;  /* 0x0000003f02067810 */ /* 0x000fc60007ffe1ff */
[----:B------:R-:W-:-:S05]  /*34aa0*/  @P1 IMAD.MOV R6, RZ, RZ, R4 ;  /* 0x000000ffff061224 */ /* 0x000fca00078e0204 */
[C---:B------:R-:W-:Y:S02]  /*34ab0*/  ISETP.NE.U32.AND P1, PT, R6.reuse, RZ, PT ;  /* 0x000000ff0600720c */ /* 0x040fe40003f25070 */
[----:B------:R-:W-:Y:S02]  /*34ac0*/  IADD3 R2, -R6, 0x40, RZ ;  /* 0x0000004006027810 */ /* 0x000fe40007ffe1ff */
[----:B------:R-:W-:Y:S02]  /*34ad0*/  ISETP.NE.AND.EX P1, PT, RZ, RZ, PT, P1 ;  /* 0x000000ffff00720c */ /* 0x000fe40003f25310 */
[C---:B------:R-:W-:Y:S02]  /*34ae0*/  SHF.L.U32 R4, R8.reuse, R6, RZ ;  /* 0x0000000608047219 */ /* 0x040fe400000006ff */
[----:B------:R-:W-:Y:S02]  /*34af0*/  SHF.R.U64 R0, R5, R2, R7 ;  /* 0x0000000205007219 */ /* 0x000fe40000001207 */
[----:B------:R-:W-:-:S07]  /*34b00*/  SHF.L.U64.HI R5, R8, R6, R10 ;  /* 0x0000000608057219 */ /* 0x000fce000001020a */
[----:B------:R-:W-:Y:S02]  /*34b10*/  @P1 LOP3.LUT R8, R0, R4, RZ, 0xfc, !PT ;  /* 0x0000000400081212 */ /* 0x000fe400078efcff */
[----:B------:R-:W-:-:S03]  /*34b20*/  SHF.R.U32.HI R0, RZ, R2, R7 ;  /* 0x00000002ff007219 */ /* 0x000fc60000011607 */
[----:B------:R-:W-:Y:S01]  /*34b30*/  IMAD.WIDE.U32 R26, R8, 0x2168c235, RZ ;  /* 0x2168c235081a7825 */ /* 0x000fe200078e00ff */
[----:B------:R-:W-:-:S03]  /*34b40*/  @P1 LOP3.LUT R10, R0, R5, RZ, 0xfc, !PT ;  /* 0x00000005000a1212 */ /* 0x000fc600078efcff */
[----:B------:R-:W-:Y:S01]  /*34b50*/  IMAD.MOV.U32 R4, RZ, RZ, R27 ;  /* 0x000000ffff047224 */ /* 0x000fe200078e001b */
[----:B------:R-:W-:Y:S01]  /*34b60*/  IADD3 RZ, P1, R26, R26, RZ ;  /* 0x0000001a1aff7210 */ /* 0x000fe20007f3e0ff */
[----:B------:R-:W-:Y:S02]  /*34b70*/  IMAD.MOV.U32 R5, RZ, RZ, RZ ;  /* 0x000000ffff057224 */ /* 0x000fe400078e00ff */
[----:B------:R-:W-:-:S04]  /*34b80*/  IMAD.HI.U32 R0, R10, -0x36f0255e, RZ ;  /* 0xc90fdaa20a007827 */ /* 0x000fc800078e00ff */
[----:B------:R-:W-:-:S04]  /*34b90*/  IMAD.WIDE.U32 R4, R8, -0x36f0255e, R4 ;  /* 0xc90fdaa208047825 */ /* 0x000fc800078e0004 */
[C---:B------:R-:W-:Y:S02]  /*34ba0*/  IMAD R2, R10.reuse, -0x36f0255e, RZ ;  /* 0xc90fdaa20a027824 */ /* 0x040fe400078e02ff */
[----:B------:R-:W-:-:S04]  /*34bb0*/  IMAD.WIDE.U32 R4, P3, R10, 0x2168c235, R4 ;  /* 0x2168c2350a047825 */ /* 0x000fc80007860004 */
[----:B------:R-:W-:Y:S01]  /*34bc0*/  IMAD.X R0, RZ, RZ, R0, P3 ;  /* 0x000000ffff007224 */ /* 0x000fe200018e0600 */
[----:B------:R-:W-:Y:S02]  /*34bd0*/  IADD3 R2, P3, R2, R5, RZ ;  /* 0x0000000502027210 */ /* 0x000fe40007f7e0ff */
[----:B------:R-:W-:-:S03]  /*34be0*/  IADD3.X RZ, P1, R4, R4, RZ, P1, !PT ;  /* 0x0000000404ff7210 */ /* 0x000fc60000f3e4ff */
[----:B------:R-:W-:Y:S01]  /*34bf0*/  IMAD.X R0, RZ, RZ, R0, P3 ;  /* 0x000000ffff007224 */ /* 0x000fe200018e0600 */
[C---:B------:R-:W-:Y:S02]  /*34c00*/  ISETP.GT.U32.AND P3, PT, R2.reuse, RZ, PT ;  /* 0x000000ff0200720c */ /* 0x040fe40003f64070 */
[----:B------:R-:W-:Y:S02]  /*34c10*/  IADD3.X R4, P1, R2, R2, RZ, P1, !PT ;  /* 0x0000000202047210 */ /* 0x000fe40000f3e4ff */
[----:B------:R-:W-:-:S03]  /*34c20*/  ISETP.GT.AND.EX P3, PT, R0, RZ, PT, P3 ;  /* 0x000000ff0000720c */ /* 0x000fc60003f64330 */
[----:B------:R-:W-:Y:S01]  /*34c30*/  IMAD.X R5, R0, 0x1, R0, P1 ;  /* 0x0000000100057824 */ /* 0x000fe200008e0600 */
[----:B------:R-:W-:-:S04]  /*34c40*/  SEL R4, R4, R2, P3 ;  /* 0x0000000204047207 */ /* 0x000fc80001800000 */
[----:B------:R-:W-:Y:S02]  /*34c50*/  SEL R5, R5, R0, P3 ;  /* 0x0000000005057207 */ /* 0x000fe40001800000 */
[----:B------:R-:W-:Y:S02]  /*34c60*/  IADD3 R4, P1, R4, 0x1, RZ ;  /* 0x0000000104047810 */ /* 0x000fe40007f3e0ff */
[----:B------:R-:W-:-:S03]  /*34c70*/  SEL R0, RZ, 0x1, !P3 ;  /* 0x00000001ff007807 */ /* 0x000fc60005800000 */
[----:B------:R-:W-:Y:S02]  /*34c80*/  IMAD.X R5, RZ, RZ, R5, P1 ;  /* 0x000000ffff057224 */ /* 0x000fe400008e0605 */
[----:B------:R-:W-:Y:S01]  /*34c90*/  IMAD.IADD R6, R0, 0x1, R6 ;  /* 0x0000000100067824 */ /* 0x000fe200078e0206 */
[----:B------:R-:W-:Y:S02]  /*34ca0*/  LOP3.LUT R0, R11, 0x1, RZ, 0xc0, !PT ;  /* 0x000000010b007812 */ /* 0x000fe400078ec0ff */
[----:B------:R-:W-:Y:S01]  /*34cb0*/  SHF.R.U64 R4, R4, 0xa, R5 ;  /* 0x0000000a04047819 */ /* 0x000fe20000001205 */
[----:B------:R-:W-:Y:S01]  /*34cc0*/  IMAD.SHL.U32 R6, R6, 0x100000, RZ ;  /* 0x0010000006067824 */ /* 0x000fe200078e00ff */
[----:B------:R-:W-:Y:S02]  /*34cd0*/  LEA.HI R3, R3, R0, RZ, 0x2 ;  /* 0x0000000003037211 */ /* 0x000fe400078f10ff */
[----:B------:R-:W-:-:S04]  /*34ce0*/  IADD3 R4, P1, R4, 0x1, RZ ;  /* 0x0000000104047810 */ /* 0x000fc80007f3e0ff */
[----:B------:R-:W-:Y:S02]  /*34cf0*/  LEA.HI.X R5, R5, RZ, RZ, 0x16, P1 ;  /* 0x000000ff05057211 */ /* 0x000fe400008fb4ff */
[----:B------:R-:W-:Y:S02]  /*34d00*/  LOP3.LUT P1, R2, R24, 0x80000000, RZ, 0xc0, !PT ;  /* 0x8000000018027812 */ /* 0x000fe4000782c0ff */
[--C-:B------:R-:W-:Y:S02]  /*34d10*/  SHF.R.U64 R4, R4, 0x1, R5.reuse ;  /* 0x0000000104047819 */ /* 0x100fe40000001205 */
[----:B------:R-:W-:Y:S02]  /*34d20*/  SHF.R.U32.HI R5, RZ, 0x1, R5 ;  /* 0x00000001ff057819 */ /* 0x000fe40000011605 */
[----:B------:R-:W-:Y:S02]  /*34d30*/  IADD3 R7, P3, P4, R4, -UR4, RZ ;  /* 0x8000000404077c10 */ /* 0x000fe4000fc7e0ff */
[----:B------:R-:W-:-:S02]  /*34d40*/  @P0 LOP3.LUT R2, R2, 0x80000000, RZ, 0x3c, !PT ;  /* 0x8000000002020812 */ /* 0x000fc400078e3cff */
[----:B------:R-:W-:-:S03]  /*34d50*/  IADD3.X R0, R5, 0x3fe00000, ~R6, P3, P4 ;  /* 0x3fe0000005007810 */ /* 0x000fc60001fe8c06 */
[----:B------:R-:W-:Y:S01]  /*34d60*/  @P1 IMAD.MOV R3, RZ, RZ, -R3 ;  /* 0x000000ffff031224 */ /* 0x000fe200078e0a03 */
[----:B------:R-:W-:-:S07]  /*34d70*/  LOP3.LUT R6, R0, R2, RZ, 0xfc, !PT ;  /* 0x0000000200067212 */ /* 0x000fce00078efcff */
.L_x_30768:
[----:B------:R-:W-:Y:S02]  /*34d80*/  IMAD.MOV.U32 R4, RZ, RZ, R9 ;  /* 0x000000ffff047224 */ /* 0x000fe400078e0009 */
[----:B------:R-:W-:Y:S02]  /*34d90*/  IMAD.MOV.U32 R5, RZ, RZ, 0x0 ;  /* 0x00000000ff057424 */ /* 0x000fe400078e00ff */
[----:B------:R-:W-:Y:S02]  /*34da0*/  IMAD.MOV.U32 R0, RZ, RZ, R3 ;  /* 0x000000ffff007224 */ /* 0x000fe400078e0003 */
[----:B------:R-:W-:Y:S02]  /*34db0*/  IMAD.MOV.U32 R2, RZ, RZ, R7 ;  /* 0x000000ffff027224 */ /* 0x000fe400078e0007 */
[----:B------:R-:W-:Y:S01]  /*34dc0*/  IMAD.MOV.U32 R3, RZ, RZ, R6 ;  /* 0x000000ffff037224 */ /* 0x000fe200078e0006 */
[----:B------:R-:W-:Y:S06]  /*34dd0*/  RET.REL.NODEC R4 `(_ZN2at6native18elementwise_kernelILi128ELi4EZNS0_15gpu_kernel_implIZZZNS0_50_GLOBAL__N__2680c7bb_12_PowKernel_cu_140f0503_289624pow_tensor_scalar_kernelERNS_18TensorIteratorBaseERKN3c106ScalarEENKUlvE_clEvENKUlvE_clEvEUlNS6_7complexIdEEE0_EEvS5_RKT_EUliE_EEviT1_) ;  /* 0xfffffcb004887950 */ /* 0x000fec0003c3ffff */
.L_x_30772:
        /* <DEDUP_REMOVED lines=10> */
.L_x_71513:


//--------------------- .text._ZN2at6native27unrolled_elementwise_kernelIZZZNS0_50_GLOBAL__N__2680c7bb_12_PowKernel_cu_140f0503_289624pow_tensor_scalar_kernelERNS_18TensorIteratorBaseERKN3c106ScalarEENKUlvE_clEvENKUlvE_clEvEUlNS5_7complexIdEEE0_St5arrayIPcLm2EELi4E23TrivialOffsetCalculatorILi1EjESI_NS0_6memory12LoadWithCastILi1EEENSJ_13StoreWithCastILi1EEEEEviT_T0_T2_T3_T4_T5_ --------------------------
	.section	.text._ZN2at6native27unrolled_elementwise_kernelIZZZNS0_50_GLOBAL__N__2680c7bb_12_PowKernel_cu_140f0503_289624pow_tensor_scalar_kernelERNS_18TensorIteratorBaseERKN3c106ScalarEENKUlvE_clEvENKUlvE_clEvEUlNS5_7complexIdEEE0_St5arrayIPcLm2EELi4E23TrivialOffsetCalculatorILi1EjESI_NS0_6memory12LoadWithCastILi1EEENSJ_13StoreWithCastILi1EEEEEviT_T0_T2_T3_T4_T5_,"ax",@progbits
	.align	128
        .global         _ZN2at6native27unrolled_elementwise_kernelIZZZNS0_50_GLOBAL__N__2680c7bb_12_PowKernel_cu_140f0503_289624pow_tensor_scalar_kernelERNS_18TensorIteratorBaseERKN3c106ScalarEENKUlvE_clEvENKUlvE_clEvEUlNS5_7complexIdEEE0_St5arrayIPcLm2EELi4E23TrivialOffsetCalculatorILi1EjESI_NS0_6memory12LoadWithCastILi1EEENSJ_13StoreWithCastILi1EEEEEviT_T0_T2_T3_T4_T5_
        .type           _ZN2at6native27unrolled_elementwise_kernelIZZZNS0_50_GLOBAL__N__2680c7bb_12_PowKernel_cu_140f0503_289624pow_tensor_scalar_kernelERNS_18TensorIteratorBaseERKN3c106ScalarEENKUlvE_clEvENKUlvE_clEvEUlNS5_7complexIdEEE0_St5arrayIPcLm2EELi4E23TrivialOffsetCalculatorILi1EjESI_NS0_6memory12LoadWithCastILi1EEENSJ_13StoreWithCastILi1EEEEEviT_T0_T2_T3_T4_T5_,@function
        .size           _ZN2at6native27unrolled_elementwise_kernelIZZZNS0_50_GLOBAL__N__2680c7bb_12_PowKernel_cu_140f0503_289624pow_tensor_scalar_kernelERNS_18TensorIteratorBaseERKN3c106ScalarEENKUlvE_clEvENKUlvE_clEvEUlNS5_7complexIdEEE0_St5arrayIPcLm2EELi4E23TrivialOffsetCalculatorILi1EjESI_NS0_6memory12LoadWithCastILi1EEENSJ_13StoreWithCastILi1EEEEEviT_T0_T2_T3_T4_T5_,(.L_x_71515 - _ZN2at6native27unrolled_elementwise_kernelIZZZNS0_50_GLOBAL__N__2680c7bb_12_PowKernel_cu_140f0503_289624pow_tensor_scalar_kernelERNS_18TensorIteratorBaseERKN3c106ScalarEENKUlvE_clEvENKUlvE_clEvEUlNS5_7complexIdEEE0_St5arrayIPcLm2EELi4E23TrivialOffsetCalculatorILi1EjESI_NS0_6memory12LoadWithCastILi1EEENSJ_13StoreWithCastILi1EEEEEviT_T0_T2_T3_T4_T5_)
        .other          _ZN2at6native27unrolled_elementwise_kernelIZZZNS0_50_GLOBAL__N__2680c7bb_12_PowKernel_cu_140f0503_289624pow_tensor_scalar_kernelERNS_18TensorIteratorBaseERKN3c106ScalarEENKUlvE_clEvENKUlvE_clEvEUlNS5_7complexIdEEE0_St5arrayIPcLm2EELi4E23TrivialOffsetCalculatorILi1EjESI_NS0_6memory12LoadWithCastILi1EEENSJ_13StoreWithCastILi1EEEEEviT_T0_T2_T3_T4_T5_,@"STO_CUDA_ENTRY STV_DEFAULT"
_ZN2at6native27unrolled_elementwise_kernelIZZZNS0_50_GLOBAL__N__2680c7bb_12_PowKernel_cu_140f0503_289624pow_tensor_scalar_kernelERNS_18TensorIteratorBaseERKN3c106ScalarEENKUlvE_clEvENKUlvE_clEvEUlNS5_7complexIdEEE0_St5arrayIPcLm2EELi4E23TrivialOffsetCalculatorILi1EjESI_NS0_6memory12LoadWithCastILi1EEENSJ_13StoreWithCastILi1EEEEEviT_T0_T2_T3_T4_T5_:
.text._ZN2at6native27unrolled_elementwise_kernelIZZZNS0_50_GLOBAL__N__2680c7bb_12_PowKernel_cu_140f0503_289624pow_tensor_scalar_kernelERNS_18TensorIteratorBaseERKN3c106ScalarEENKUlvE_clEvENKUlvE_clEvEUlNS5_7complexIdEEE0_St5arrayIPcLm2EELi4E23TrivialOffsetCalculatorILi1EjESI_NS0_6memory12LoadWithCastILi1EEENSJ_13StoreWithCastILi1EEEEEviT_T0_T2_T3_T4_T5_:
[----:B------:R-:W0:Y:S01]  /*0000*/  LDC R1, c[0x0][0x28] ;  /* 0x00000a00ff017b82 */ /* 0x000e220000000800 */
[----:B------:R-:W1:Y:S07]  /*0010*/  S2R R33, SR_CTAID.X ;  /* 0x0000000000217919 */ /* 0x000e6e0000002500 */
[----:B------:R-:W1:Y:S01]  /*0020*/  LDC R0, c[0x0][0x210] ;  /* 0x00008400ff007b82 */ /* 0x000e620000000800 */
[----:B------:R-:W-:Y:S01]  /*0030*/  ULDC.64 UR36, c[0x0][0x208] ;  /* 0x0000820000247ab9 */ /* 0x000fe20000000a00 */
[----:B------:R-:W-:Y:S01]  /*0040*/  BSSY B6, `(.L_x_30773) ;  /* 0x0000118000067945 */ /* 0x000fe20003800000 */
[----:B------:R-:W2:Y:S01]  /*0050*/  S2R R32, SR_TID.X ;  /* 0x0000000000207919 */ /* 0x000ea20000002100 */
[----:B0-----:R-:W-:Y:S01]  /*0060*/  VIADD R1, R1, 0xffffffd8 ;  /* 0xffffffd801017836 */ /* 0x001fe20000000000 */
[----:B------:R-:W-:-:S02]  /*0070*/  CS2R R30, SRZ ;  /* 0x00000000001e7805 */ /* 0x000fc4000001ff00 */
[----:B------:R-:W-:Y:S02]  /*0080*/  CS2R R26, SRZ ;  /* 0x00000000001a7805 */ /* 0x000fe4000001ff00 */
[----:B------:R-:W-:Y:S01]  /*0090*/  CS2R R24, SRZ ;  /* 0x0000000000187805 */ /* 0x000fe2000001ff00 */
[----:B------:R-:W0:Y:S01]  /*00a0*/  LDC.U8 R35, c[0x0][0x254] ;  /* 0x00009500ff237b82 */ /* 0x000e220000000000 */
[----:B-1----:R-:W-:-:S05]  /*00b0*/  IMAD R57, R33, -0x200, R0 ;  /* 0xfffffe0021397824 */ /* 0x002fca00078e0200 */
[----:B--2---:R-:W-:-:S04]  /*00c0*/  ISETP.GE.AND P0, PT, R32, R57, PT ;  /* 0x000000392000720c */ /* 0x004fc80003f06270 */
[----:B------:R-:W-:-:S09]  /*00d0*/  P2R R34, PR, RZ, 0x1 ;  /* 0x00000001ff227803 */ /* 0x000fd20000000000 */
        /* <DEDUP_REMOVED lines=23> */
.L_x_30778:
[----:B------:R-:W2:Y:S01]  /*0250*/  LDG.E.U8 R2, desc[UR36][R2.64] ;  /* 0x0000002402027981 */ /* 0x000ea2000c1e1100 */
[----:B------:R-:W-:Y:S01]  /*0260*/  CS2R R26, SRZ ;  /* 0x00000000001a7805 */ /* 0x000fe2000001ff00 */
[----:B--2---:R0:W1:Y:S01]  /*0270*/  I2F.F64.U16 R24, R2 ;  /* 0x0000000200187312 */ /* 0x0040620000101800 */
[----:B------:R-:W-:Y:S05]  /*0280*/  BRA `(.L_x_30780) ;  /* 0x0000000c00c87947 */ /* 0x000fea0003800000 */
.L_x_30777:
        /* <DEDUP_REMOVED lines=10> */
.L_x_30782:
[----:B------:R-:W2:Y:S01]  /*0330*/  LDG.E R2, desc[UR36][R2.64] ;  /* 0x0000002402027981 */ /* 0x000ea2000c1e1900 */
[----:B------:R-:W-:Y:S01]  /*0340*/  CS2R R26, SRZ ;  /* 0x00000000001a7805 */ /* 0x000fe2000001ff00 */
[----:B--2---:R1:W2:Y:S01]  /*0350*/  I2F.F64 R24, R2 ;  /* 0x0000000200187312 */ /* 0x0042a20000201c00 */
[----:B------:R-:W-:Y:S05]  /*0360*/  BRA `(.L_x_30780) ;  /* 0x0000000c00907947 */ /* 0x000fea0003800000 */
.L_x_30781:
[----:B------:R-:W2:Y:S01]  /*0370*/  LDG.E.U16 R2, desc[UR36][R2.64] ;  /* 0x0000002402027981 */ /* 0x000ea2000c1e1500 */
[----:B------:R-:W-:Y:S01]  /*0380*/  CS2R R26, SRZ ;  /* 0x00000000001a7805 */ /* 0x000fe2000001ff00 */
[----:B--2---:R3:W4:Y:S01]  /*0390*/  I2F.F64.S16 R24, R2 ;  /* 0x0000000200187312 */ /* 0x0047220000101c00 */
[----:B------:R-:W-:Y:S05]  /*03a0*/  BRA `(.L_x_30780) ;  /* 0x0000000c00807947 */ /* 0x000fea0003800000 */
.L_x_30776:
        /* <DEDUP_REMOVED lines=11> */
.L_x_30784:
[----:B------:R-:W2:Y:S01]  /*0460*/  LDG.E.U16 R0, desc[UR36][R2.64] ;  /* 0x0000002402007981 */ /* 0x000ea2000c1e1500 */
[----:B------:R-:W-:Y:S01]  /*0470*/  CS2R R26, SRZ ;  /* 0x00000000001a7805 */ /* 0x000fe2000001ff00 */
[----:B--2---:R-:W-:-:S05]  /*0480*/  HADD2.F32 R0, -RZ, R0.H0_H0 ;  /* 0x20000000ff007230 */ /* 0x004fca0000004100 */
[----:B------:R-:W-:-:S04]  /*0490*/  FMUL.FTZ R0, R0, 1 ;  /* 0x3f80000000007820 */ /* 0x000fc80000410000 */
[----:B------:R0:W1:Y:S01]  /*04a0*/  F2F.F64.F32 R24, R0 ;  /* 0x0000000000187310 */ /* 0x0000620000201800 */
[----:B------:R-:W-:Y:S05]  /*04b0*/  BRA `(.L_x_30780) ;  /* 0x0000000c003c7947 */ /* 0x000fea0003800000 */
.L_x_30783:
        /* <DEDUP_REMOVED lines=8> */
[----:B------:R-:W-:-:S05]  /*0540*/  FMUL.FTZ R24, R2, 1 ;  /* 0x3f80000002187820 */ /* 0x000fca0000410000 */
[----:B------:R-:W0:Y:S08]  /*0550*/  F2F.F64.F32 R26, R26 ;  /* 0x0000001a001a7310 */ /* 0x000e300000201800 */
[----:B------:R-:W1:Y:S01]  /*0560*/  F2F.F64.F32 R24, R24 ;  /* 0x0000001800187310 */ /* 0x000e620000201800 */
[----:B------:R-:W-:Y:S05]  /*0570*/  BRA `(.L_x_30780) ;  /* 0x0000000c000c7947 */ /* 0x000fea0003800000 */
.L_x_30786:
        /* <DEDUP_REMOVED lines=8> */
.L_x_30785:
[----:B------:R0:W5:Y:S01]  /*0600*/  LDG.E.64 R24, desc[UR36][R2.64] ;  /* 0x0000002402187981 */ /* 0x000162000c1e1b00 */
[----:B------:R-:W-:Y:S01]  /*0610*/  CS2R R26, SRZ ;  /* 0x00000000001a7805 */ /* 0x000fe2000001ff00 */
[----:B------:R-:W-:Y:S06]  /*0620*/  BRA `(.L_x_30780) ;  /* 0x0000000800e07947 */ /* 0x000fec0003800000 */
.L_x_30775:
        /* <DEDUP_REMOVED lines=9> */
[----:B------:R-:W-:Y:S01]  /*06c0*/  CS2R R26, SRZ ;  /* 0x00000000001a7805 */ /* 0x000fe2000001ff00 */
[----:B------:R-:W-:Y:S01]  /*06d0*/  IMAD.MOV.U32 R24, RZ, RZ, RZ ;  /* 0x000000ffff187224 */ /* 0x000fe200078e00ff */
[----:B--2---:R-:W-:-:S04]  /*06e0*/  ISETP.NE.AND P0, PT, R2, RZ, PT ;  /* 0x000000ff0200720c */ /* 0x004fc80003f05270 */
[----:B------:R-:W-:Y:S01]  /*06f0*/  FSEL R25, RZ, 1.875, !P0 ;  /* 0x3ff00000ff197808 */ /* 0x000fe20004000000 */
[----:B------:R-:W-:Y:S08]  /*0700*/  BRA `(.L_x_30780) ;  /* 0x0000000800a87947 */ /* 0x000ff00003800000 */
.L_x_30789:
[----:B------:R0:W5:Y:S01]  /*0710*/  LDG.E.128 R24, desc[UR36][R2.64] ;  /* 0x0000002402187981 */ /* 0x000162000c1e1d00 */
[----:B------:R-:W-:Y:S05]  /*0720*/  BRA `(.L_x_30780) ;  /* 0x0000000800a07947 */ /* 0x000fea0003800000 */
.L_x_30788:
        /* <DEDUP_REMOVED lines=29> */
.L_x_30791:
[----:B------:R-:W2:Y:S01]  /*0900*/  LDG.E.U8 R2, desc[UR36][R2.64] ;  /* 0x0000002402027981 */ /* 0x000ea2000c1e1100 */
[----:B------:R-:W-:Y:S01]  /*0910*/  CS2R R26, SRZ ;  /* 0x00000000001a7805 */ /* 0x000fe2000001ff00 */
        /* <DEDUP_REMOVED lines=14> */
.L_x_30790:
[----:B------:R-:W2:Y:S01]  /*0a00*/  LDG.E.U16 R0, desc[UR36][R2.64] ;  /* 0x0000002402007981 */ /* 0x000ea2000c1e1500 */
[----:B------:R-:W-:Y:S01]  /*0a10*/  CS2R R26, SRZ ;  /* 0x00000000001a7805 */ /* 0x000fe2000001ff00 */
[----:B--2---:R-:W-:-:S04]  /*0a20*/  IMAD.U32 R0, R0, 0x10000, RZ ;  /* 0x0001000000007824 */ /* 0x004fc800078e00ff */
[----:B------:R-:W-:-:S04]  /*0a30*/  FMUL.FTZ R0, R0, 1 ;  /* 0x3f80000000007820 */ /* 0x000fc80000410000 */
[----:B------:R0:W1:Y:S01]  /*0a40*/  F2F.F64.F32 R24, R0 ;  /* 0x0000000000187310 */ /* 0x0000620000201800 */
[----:B------:R-:W-:Y:S05]  /*0a50*/  BRA `(.L_x_30780) ;  /* 0x0000000400d47947 */ /* 0x000fea0003800000 */
.L_x_30787:
        /* <DEDUP_REMOVED lines=12> */
.L_x_30794:
        /* <DEDUP_REMOVED lines=21> */
.L_x_30798:
[----:B------:R-:W-:Y:S05]  /*0c70*/  BSYNC B1 ;  /* 0x0000000000017941 */ /* 0x000fea0003800000 */
.L_x_30797:
[----:B------:R-:W-:Y:S01]  /*0c80*/  LEA R3, R0, 0x3b800000, 0x17 ;  /* 0x3b80000000037811 */ /* 0x000fe200078eb8ff */
[----:B------:R-:W-:-:S05]  /*0c90*/  IMAD.SHL.U32 R0, R2, 0x100000, RZ ;  /* 0x0010000002007824 */ /* 0x000fca00078e00ff */
[----:B------:R-:W-:-:S07]  /*0ca0*/  LOP3.LUT R0, R3, R0, R4, 0xfe, !PT ;  /* 0x0000000003007212 */ /* 0x000fce00078efe04 */
.L_x_30796:
[----:B------:R-:W-:Y:S05]  /*0cb0*/  BSYNC B0 ;  /* 0x0000000000007941 */ /* 0x000fea0003800000 */
.L_x_30795:
[----:B------:R-:W-:Y:S01]  /*0cc0*/  FMUL.FTZ R0, R0, 1 ;  /* 0x3f80000000007820 */ /* 0x000fe20000410000 */
[----:B------:R-:W-:-:S03]  /*0cd0*/  CS2R R26, SRZ ;  /* 0x00000000001a7805 */ /* 0x000fc6000001ff00 */
[----:B------:R0:W1:Y:S01]  /*0ce0*/  F2F.F64.F32 R24, R0 ;  /* 0x0000000000187310 */ /* 0x0000620000201800 */
[----:B------:R-:W-:Y:S05]  /*0cf0*/  BRA `(.L_x_30780) ;  /* 0x00000004002c7947 */ /* 0x000fea0003800000 */
.L_x_30793:
        /* <DEDUP_REMOVED lines=21> */
.L_x_30802:
[----:B------:R-:W-:Y:S05]  /*0e50*/  BSYNC B1 ;  /* 0x0000000000017941 */ /* 0x000fea0003800000 */
.L_x_30801:
[----:B------:R-:W-:Y:S01]  /*0e60*/  LEA R3, R0, 0x37800000, 0x17 ;  /* 0x3780000000037811 */ /* 0x000fe200078eb8ff */
[----:B------:R-:W-:-:S05]  /*0e70*/  IMAD.SHL.U32 R0, R2, 0x200000, RZ ;  /* 0x0020000002007824 */ /* 0x000fca00078e00ff */
[----:B------:R-:W-:-:S07]  /*0e80*/  LOP3.LUT R0, R3, R0, R4, 0xfe, !PT ;  /* 0x0000000003007212 */ /* 0x000fce00078efe04 */
.L_x_30800:
[----:B------:R-:W-:Y:S05]  /*0e90*/  BSYNC B0 ;  /* 0x0000000000007941 */ /* 0x000fea0003800000 */
.L_x_30799:
[----:B------:R-:W-:Y:S01]  /*0ea0*/  FMUL.FTZ R0, R0, 1 ;  /* 0x3f80000000007820 */ /* 0x000fe20000410000 */
[----:B------:R-:W-:-:S03]  /*0eb0*/  CS2R R26, SRZ ;  /* 0x00000000001a7805 */ /* 0x000fc6000001ff00 */
[----:B------:R0:W1:Y:S01]  /*0ec0*/  F2F.F64.F32 R24, R0 ;  /* 0x0000000000187310 */ /* 0x0000620000201800 */
[----:B------:R-:W-:Y:S05]  /*0ed0*/  BRA `(.L_x_30780) ;  /* 0x0000000000b47947 */ /* 0x000fea0003800000 */
.L_x_30792:
        /* <DEDUP_REMOVED lines=14> */
.L_x_30806:
[----:B------:R-:W-:Y:S05]  /*0fc0*/  BSYNC B0 ;  /* 0x0000000000007941 */ /* 0x000fea0003800000 */
.L_x_30805:
[----:B------:R-:W-:Y:S01]  /*0fd0*/  FMUL.FTZ R0, R0, 1 ;  /* 0x3f80000000007820 */ /* 0x000fe20000410000 */
[----:B------:R-:W-:-:S03]  /*0fe0*/  CS2R R26, SRZ ;  /* 0x00000000001a7805 */ /* 0x000fc6000001ff00 */
[----:B------:R0:W1:Y:S01]  /*0ff0*/  F2F.F64.F32 R24, R0 ;  /* 0x0000000000187310 */ /* 0x0000620000201800 */
[----:B------:R-:W-:Y:S05]  /*1000*/  BRA `(.L_x_30780) ;  /* 0x0000000000687947 */ /* 0x000fea0003800000 */
.L_x_30779:
        /* <DEDUP_REMOVED lines=16> */
.L_x_30807:
[----:B------:R-:W-:Y:S02]  /*1110*/  CS2R R24, SRZ ;  /* 0x0000000000187805 */ /* 0x000fe4000001ff00 */
[----:B------:R-:W-:Y:S01]  /*1120*/  CS2R R26, SRZ ;  /* 0x00000000001a7805 */ /* 0x000fe2000001ff00 */
[----:B------:R-:W-:Y:S06]  /*1130*/  BRA `(.L_x_30780) ;  /* 0x00000000001c7947 */ /* 0x000fec0003800000 */
.L_x_30804:
[----:B------:R-:W2:Y:S01]  /*1140*/  LDG.E.64 R24, desc[UR36][R2.64] ;  /* 0x0000002402187981 */ /* 0x000ea2000c1e1b00 */
[----:B------:R-:W-:Y:S01]  /*1150*/  CS2R R26, SRZ ;  /* 0x00000000001a7805 */ /* 0x000fe2000001ff00 */
[----:B--2---:R-:W0:Y:S01]  /*1160*/  I2F.F64.U64 R24, R24 ;  /* 0x0000001800187312 */ /* 0x004e220000301800 */
[----:B------:R-:W-:Y:S05]  /*1170*/  BRA `(.L_x_30780) ;  /* 0x00000000000c7947 */ /* 0x000fea0003800000 */
.L_x_30803:
[----:B------:R-:W2:Y:S01]  /*1180*/  LDG.E R2, desc[UR36][R2.64] ;  /* 0x0000002402027981 */ /* 0x000ea2000c1e1900 */
[----:B------:R-:W-:Y:S01]  /*1190*/  CS2R R26, SRZ ;  /* 0x00000000001a7805 */ /* 0x000fe2000001ff00 */
[----:B--2---:R0:W1:Y:S06]  /*11a0*/  I2F.F64.U32 R24, R2 ;  /* 0x0000000200187312 */ /* 0x00406c0000201800 */
.L_x_30780:
[----:B------:R-:W-:-:S07]  /*11b0*/  VIADD R32, R32, 0x80 ;  /* 0x0000008020207836 */ /* 0x000fce0000000000 */
.L_x_30774:
[----:B------:R-:W-:Y:S05]  /*11c0*/  BSYNC B6 ;  /* 0x0000000000067941 */ /* 0x000fea0003800000 */
.L_x_30773:
[----:B------:R-:W-:Y:S01]  /*11d0*/  ISETP.GE.AND P0, PT, R32, R57, PT ;  /* 0x000000392000720c */ /* 0x000fe20003f06270 */
[----:B------:R-:W-:Y:S01]  /*11e0*/  BSSY B6, `(.L_x_30808) ;  /* 0x0000110000067945 */ /* 0x000fe20003800000 */
[----:B------:R-:W-:-:S11]  /*11f0*/  CS2R R28, SRZ ;  /* 0x00000000001c7805 */ /* 0x000fd6000001ff00 */
[----:B------:R-:W-:Y:S05]  /*1200*/  @P0 BRA `(.L_x_30809) ;  /* 0x0000001000340947 */ /* 0x000fea0003800000 */
[----:B01-3--:R-:W0:Y:S01]  /*1210*/  LDC.64 R2, c[0x0][0x248] ;  /* 0x00009200ff027b82 */ /* 0x00be220000000a00 */
        /* <DEDUP_REMOVED lines=17> */
[----:B------:R-:W3:Y:S01]  /*1330*/  LDG.E.S8 R2, desc[UR36][R2.64] ;  /* 0x0000002402027981 */ /* 0x000ee2000c1e1300 */
[----:B------:R-:W-:Y:S01]  /*1340*/  CS2R R30, SRZ ;  /* 0x00000000001e7805 */ /* 0x000fe2000001ff00 */
[----:B---3--:R0:W1:Y:S01]  /*1350*/  I2F.F64.S16 R28, R2 ;  /* 0x00000002001c7312 */ /* 0x0080620000101c00 */
[----:B------:R-:W-:Y:S05]  /*1360*/  BRA `(.L_x_30815) ;  /* 0x0000000c00d87947 */ /* 0x000fea0003800000 */
.L_x_30813:
[----:B------:R-:W3:Y:S01]  /*1370*/  LDG.E.U8 R2, desc[UR36][R2.64] ;  /* 0x0000002402027981 */ /* 0x000ee2000c1e1100 */
[----:B------:R-:W-:Y:S01]  /*1380*/  CS2R R30, SRZ ;  /* 0x00000000001e7805 */ /* 0x000fe2000001ff00 */
[----:B---3--:R0:W1:Y:S01]  /*1390*/  I2F.F64.U16 R28, R2 ;  /* 0x00000002001c7312 */ /* 0x0080620000101800 */
[----:B------:R-:W-:Y:S05]  /*13a0*/  BRA `(.L_x_30815) ;  /* 0x0000000c00c87947 */ /* 0x000fea0003800000 */
.L_x_30812:
[----:B------:R-:W-:-:S13]  /*13b0*/  ISETP.NE.AND P0, PT, R0, 0x2, PT ;  /* 0x000000020000780c */ /* 0x000fda0003f05270 */
[----:B------:R-:W-:Y:S05]  /*13c0*/  @!P0 BRA `(.L_x_30816) ;  /* 0x0000000000308947 */ /* 0x000fea0003800000 */
[----:B------:R-:W-:-:S13]  /*13d0*/  ISETP.NE.AND P0, PT, R0, 0x3, PT ;  /* 0x000000030000780c */ /* 0x000fda0003f05270 */
[----:B------:R-:W-:Y:S05]  /*13e0*/  @!P0 BRA `(.L_x_30817) ;  /* 0x0000000000188947 */ /* 0x000fea0003800000 */
[----:B------:R-:W-:-:S13]  /*13f0*/  ISETP.NE.AND P0, PT, R0, 0x4, PT ;  /* 0x000000040000780c */ /* 0x000fda0003f05270 */
[----:B------:R-:W-:Y:S05]  /*1400*/  @P0 BRA `(.L_x_30814) ;  /* 0x0000000c00480947 */ /* 0x000fea0003800000 */
[----:B------:R-:W3:Y:S01]  /*1410*/  LDG.E.64 R28, desc[UR36][R2.64] ;  /* 0x00000024021c7981 */ /* 0x000ee2000c1e1b00 */
[----:B------:R-:W-:Y:S01]  /*1420*/  CS2R R30, SRZ ;  /* 0x00000000001e7805 */ /* 0x000fe2000001ff00 */
[----:B---3--:R-:W0:Y:S01]  /*1430*/  I2F.F64.S64 R28, R28 ;  /* 0x0000001c001c7312 */ /* 0x008e220000301c00 */
[----:B------:R-:W-:Y:S05]  /*1440*/  BRA `(.L_x_30815) ;  /* 0x0000000c00a07947 */ /* 0x000fea0003800000 */
.L_x_30817:
[----:B------:R-:W3:Y:S01]  /*1450*/  LDG.E R2, desc[UR36][R2.64] ;  /* 0x0000002402027981 */ /* 0x000ee2000c1e1900 */
[----:B------:R-:W-:Y:S01]  /*1460*/  CS2R R30, SRZ ;  /* 0x00000000001e7805 */ /* 0x000fe2000001ff00 */
[----:B---3--:R0:W1:Y:S01]  /*1470*/  I2F.F64 R28, R2 ;  /* 0x00000002001c7312 */ /* 0x0080620000201c00 */
[----:B------:R-:W-:Y:S05]  /*1480*/  BRA `(.L_x_30815) ;  /* 0x0000000c00907947 */ /* 0x000fea0003800000 */
.L_x_30816:
[----:B------:R-:W3:Y:S01]  /*1490*/  LDG.E.U16 R2, desc[UR36][R2.64] ;  /* 0x0000002402027981 */ /* 0x000ee2000c1e1500 */
[----:B------:R-:W-:Y:S01]  /*14a0*/  CS2R R30, SRZ ;  /* 0x00000000001e7805 */ /* 0x000fe2000001ff00 */
[----:B---3--:R0:W1:Y:S01]  /*14b0*/  I2F.F64.S16 R28, R2 ;  /* 0x00000002001c7312 */ /* 0x0080620000101c00 */
[----:B------:R-:W-:Y:S05]  /*14c0*/  BRA `(.L_x_30815) ;  /* 0x0000000c00807947 */ /* 0x000fea0003800000 */
.L_x_30811:
[----:B------:R-:W-:-:S13]  /*14d0*/  ISETP.GT.AND P0, PT, R0, 0x6, PT ;  /* 0x000000060000780c */ /* 0x000fda0003f04270 */
[----:B------:R-:W-:Y:S05]  /*14e0*/  @P0 BRA `(.L_x_30818) ;  /* 0x00000000003c0947 */ /* 0x000fea0003800000 */
[----:B------:R-:W-:-:S13]  /*14f0*/  ISETP.NE.AND P0, PT, R0, 0x5, PT ;  /* 0x000000050000780c */ /* 0x000fda0003f05270 */
[----:B------:R-:W-:Y:S05]  /*1500*/  @!P0 BRA `(.L_x_30819) ;  /* 0x00000000001c8947 */ /* 0x000fea0003800000 */
[----:B------:R-:W-:-:S13]  /*1510*/  ISETP.NE.AND P0, PT, R0, 0x6, PT ;  /* 0x000000060000780c */ /* 0x000fda0003f05270 */
[----:B------:R-:W-:Y:S05]  /*1520*/  @P0 BRA `(.L_x_30814) ;  /* 0x0000000c00000947 */ /* 0x000fea0003800000 */
[----:B------:R-:W3:Y:S01]  /*1530*/  LDG.E R28, desc[UR36][R2.64] ;  /* 0x00000024021c7981 */ /* 0x000ee2000c1e1900 */
[----:B------:R-:W-:Y:S01]  /*1540*/  CS2R R30, SRZ ;  /* 0x00000000001e7805 */ /* 0x000fe2000001ff00 */
[----:B---3--:R-:W-:-:S06]  /*1550*/  FMUL.FTZ R28, R28, 1 ;  /* 0x3f8000001c1c7820 */ /* 0x008fcc0000410000 */
[----:B------:R-:W0:Y:S01]  /*1560*/  F2F.F64.F32 R28, R28 ;  /* 0x0000001c001c7310 */ /* 0x000e220000201800 */
[----:B------:R-:W-:Y:S05]  /*1570*/  BRA `(.L_x_30815) ;  /* 0x0000000c00547947 */ /* 0x000fea0003800000 */
.L_x_30819:
[----:B------:R-:W3:Y:S01]  /*1580*/  LDG.E.U16 R0, desc[UR36][R2.64] ;  /* 0x0000002402007981 */ /* 0x000ee2000c1e1500 */
[----:B------:R-:W-:Y:S01]  /*1590*/  CS2R R30, SRZ ;  /* 0x00000000001e7805 */ /* 0x000fe2000001ff00 */
[----:B---3--:R-:W-:-:S05]  /*15a0*/  HADD2.F32 R0, -RZ, R0.H0_H0 ;  /* 0x20000000ff007230 */ /* 0x008fca0000004100 */
[----:B------:R-:W-:-:S04]  /*15b0*/  FMUL.FTZ R0, R0, 1 ;  /* 0x3f80000000007820 */ /* 0x000fc80000410000 */
[----:B------:R0:W1:Y:S01]  /*15c0*/  F2F.F64.F32 R28, R0 ;  /* 0x00000000001c7310 */ /* 0x0000620000201800 */
[----:B------:R-:W-:Y:S05]  /*15d0*/  BRA `(.L_x_30815) ;  /* 0x0000000c003c7947 */ /* 0x000fea0003800000 */
.L_x_30818:
[----:B------:R-:W-:-:S13]  /*15e0*/  ISETP.NE.AND P0, PT, R0, 0x7, PT ;  /* 0x000000070000780c */ /* 0x000fda0003f05270 */
[----:B------:R-:W-:Y:S05]  /*15f0*/  @!P0 BRA `(.L_x_30820) ;  /* 0x0000000000488947 */ /* 0x000fea0003800000 */
[----:B------:R-:W-:-:S13]  /*1600*/  ISETP.NE.AND P0, PT, R0, 0x8, PT ;  /* 0x000000080000780c */ /* 0x000fda0003f05270 */
[----:B------:R-:W-:Y:S05]  /*1610*/  @!P0 BRA `(.L_x_30821) ;  /* 0x0000000000208947 */ /* 0x000fea0003800000 */
[----:B------:R-:W-:-:S13]  /*1620*/  ISETP.NE.AND P0, PT, R0, 0x9, PT ;  /* 0x000000090000780c */ /* 0x000fda0003f05270 */
[----:B------:R-:W-:Y:S05]  /*1630*/  @P0 BRA `(.L_x_30814) ;  /* 0x0000000800bc0947 */ /* 0x000fea0003800000 */
[----:B------:R-:W3:Y:S02]  /*1640*/  LDG.E.64 R2, desc[UR36][R2.64] ;  /* 0x0000002402027981 */ /* 0x000ee4000c1e1b00 */
[----:B---3--:R-:W-:Y:S01]  /*1650*/  FMUL.FTZ R30, R3, 1 ;  /* 0x3f800000031e7820 */ /* 0x008fe20000410000 */
[----:B------:R-:W-:-:S05]  /*1660*/  FMUL.FTZ R28, R2, 1 ;  /* 0x3f800000021c7820 */ /* 0x000fca0000410000 */
[----:B------:R-:W0:Y:S08]  /*1670*/  F2F.F64.F32 R30, R30 ;  /* 0x0000001e001e7310 */ /* 0x000e300000201800 */
[----:B------:R-:W1:Y:S01]  /*1680*/  F2F.F64.F32 R28, R28 ;  /* 0x0000001c001c7310 */ /* 0x000e620000201800 */
[----:B------:R-:W-:Y:S05]  /*1690*/  BRA `(.L_x_30815) ;  /* 0x0000000c000c7947 */ /* 0x000fea0003800000 */
.L_x_30821:
[----:B------:R-:W3:Y:S02]  /*16a0*/  LDG.E R0, desc[UR36][R2.64] ;  /* 0x0000002402007981 */ /* 0x000ee4000c1e1900 */
[--C-:B---3--:R-:W-:Y:S02]  /*16b0*/  HADD2.F32 R4, -RZ, R0.reuse.H1_H1 ;  /* 0x30000000ff047230 */ /* 0x108fe40000004100 */
[----:B------:R-:W-:-:S03]  /*16c0*/  HADD2.F32 R0, -RZ, R0.H0_H0 ;  /* 0x20000000ff007230 */ /* 0x000fc60000004100 */
[----:B------:R-:W-:Y:S02]  /*16d0*/  FMUL.FTZ R4, R4, 1 ;  /* 0x3f80000004047820 */ /* 0x000fe40000410000 */
[----:B------:R-:W-:Y:S02]  /*16e0*/  FMUL.FTZ R0, R0, 1 ;  /* 0x3f80000000007820 */ /* 0x000fe40000410000 */
[----:B------:R0:W1:Y:S08]  /*16f0*/  F2F.F64.F32 R30, R4 ;  /* 0x00000004001e7310 */ /* 0x0000700000201800 */
[----:B------:R0:W3:Y:S01]  /*1700*/  F2F.F64.F32 R28, R0 ;  /* 0x00000000001c7310 */ /* 0x0000e20000201800 */
[----:B------:R-:W-:Y:S05]  /*1710*/  BRA `(.L_x_30815) ;  /* 0x0000000800ec7947 */ /* 0x000fea0003800000 */
.L_x_30820:
[----:B------:R0:W5:Y:S01]  /*1720*/  LDG.E.64 R28, desc[UR36][R2.64] ;  /* 0x00000024021c7981 */ /* 0x000162000c1e1b00 */
[----:B------:R-:W-:Y:S01]  /*1730*/  CS2R R30, SRZ ;  /* 0x00000000001e7805 */ /* 0x000fe2000001ff00 */
[----:B------:R-:W-:Y:S06]  /*1740*/  BRA `(.L_x_30815) ;  /* 0x0000000800e07947 */ /* 0x000fec0003800000 */
.L_x_30810:
        /* <DEDUP_REMOVED lines=9> */
[----:B------:R-:W-:Y:S01]  /*17e0*/  CS2R R30, SRZ ;  /* 0x00000000001e7805 */ /* 0x000fe2000001ff00 */
[----:B------:R-:W-:Y:S01]  /*17f0*/  IMAD.MOV.U32 R28, RZ, RZ, RZ ;  /* 0x000000ffff1c7224 */ /* 0x000fe200078e00ff */
[----:B---3--:R-:W-:-:S04]  /*1800*/  ISETP.NE.AND P0, PT, R2, RZ, PT ;  /* 0x000000ff0200720c */ /* 0x008fc80003f05270 */
[----:B------:R-:W-:Y:S01]  /*1810*/  FSEL R29, RZ, 1.875, !P0 ;  /* 0x3ff00000ff1d7808 */ /* 0x000fe20004000000 */
[----:B------:R-:W-:Y:S08]  /*1820*/  BRA `(.L_x_30815) ;  /* 0x0000000800a87947 */ /* 0x000ff00003800000 */
.L_x_30824:
[----:B------:R0:W5:Y:S01]  /*1830*/  LDG.E.128 R28, desc[UR36][R2.64] ;  /* 0x00000024021c7981 */ /* 0x000162000c1e1d00 */
[----:B------:R-:W-:Y:S05]  /*1840*/  BRA `(.L_x_30815) ;  /* 0x0000000800a07947 */ /* 0x000fea0003800000 */
.L_x_30823:
[----:B------:R-:W-:-:S13]  /*1850*/  ISETP.NE.AND P0, PT, R0, 0xf, PT ;  /* 0x0000000f0000780c */ /* 0x000fda0003f05270 */
[----:B------:R-:W-:Y:S05]  /*1860*/  @!P0 BRA `(.L_x_30825) ;  /* 0x0000000000ac8947 */ /* 0x000fea0003800000 */
[----:B------:R-:W-:-:S13]  /*1870*/  ISETP.NE.AND P0, PT, R0, 0x17, PT ;  /* 0x000000170000780c */ /* 0x000fda0003f05270 */
[----:B------:R-:W-:Y:S05]  /*1880*/  @!P0 BRA `(.L_x_30826) ;  /* 0x0000000000648947 */ /* 0x000fea0003800000 */
[----:B------:R-:W-:-:S13]  /*1890*/  ISETP.NE.AND P0, PT, R0, 0x18, PT ;  /* 0x000000180000780c */ /* 0x000fda0003f05270 */
[----:B------:R-:W-:Y:S05]  /*18a0*/  @P0 BRA `(.L_x_30814) ;  /* 0x0000000800200947 */ /* 0x000fea0003800000 */
[----:B------:R-:W3:Y:S01]  /*18b0*/  LDG.E.U8 R0, desc[UR36][R2.64] ;  /* 0x0000002402007981 */ /* 0x000ee2000c1e1100 */
[----:B------:R-:W-:Y:S01]  /*18c0*/  IMAD.MOV.U32 R8, RZ, RZ, -0x800000 ;  /* 0xff800000ff087424 */ /* 0x000fe200078e00ff */
[----:B------:R-:W-:Y:S01]  /*18d0*/  CS2R R30, SRZ ;  /* 0x00000000001e7805 */ /* 0x000fe2000001ff00 */
        /* <DEDUP_REMOVED lines=20> */
.L_x_30826:
[----:B------:R-:W3:Y:S01]  /*1a20*/  LDG.E.U8 R2, desc[UR36][R2.64] ;  /* 0x0000002402027981 */ /* 0x000ee2000c1e1100 */
[----:B------:R-:W-:Y:S01]  /*1a30*/  CS2R R30, SRZ ;  /* 0x00000000001e7805 */ /* 0x000fe2000001ff00 */
        /* <DEDUP_REMOVED lines=14> */
.L_x_30825:
[----:B------:R-:W3:Y:S01]  /*1b20*/  LDG.E.U16 R0, desc[UR36][R2.64] ;  /* 0x0000002402007981 */ /* 0x000ee2000c1e1500 */
[----:B------:R-:W-:Y:S01]  /*1b30*/  CS2R R30, SRZ ;  /* 0x00000000001e7805 */ /* 0x000fe2000001ff00 */
[----:B---3--:R-:W-:-:S04]  /*1b40*/  IMAD.U32 R0, R0, 0x10000, RZ ;  /* 0x0001000000007824 */ /* 0x008fc800078e00ff */
[----:B------:R-:W-:-:S04]  /*1b50*/  FMUL.FTZ R0, R0, 1 ;  /* 0x3f80000000007820 */ /* 0x000fc80000410000 */
[----:B------:R0:W1:Y:S01]  /*1b60*/  F2F.F64.F32 R28, R0 ;  /* 0x00000000001c7310 */ /* 0x0000620000201800 */
[----:B------:R-:W-:Y:S05]  /*1b70*/  BRA `(.L_x_30815) ;  /* 0x0000000400d47947 */ /* 0x000fea0003800000 */
.L_x_30822:
        /* <DEDUP_REMOVED lines=8> */
[----:B------:R-:W3:Y:S01]  /*1c00*/  LDG.E.U16 R2, desc[UR36][R2.64] ;  /* 0x0000002402027981 */ /* 0x000ee2000c1e1500 */
[----:B------:R-:W-:Y:S01]  /*1c10*/  CS2R R30, SRZ ;  /* 0x00000000001e7805 */ /* 0x000fe2000001ff00 */
[----:B---3--:R0:W1:Y:S01]  /*1c20*/  I2F.F64.U16 R28, R2 ;  /* 0x00000002001c7312 */ /* 0x0080620000101800 */
[----:B------:R-:W-:Y:S05]  /*1c30*/  BRA `(.L_x_30815) ;  /* 0x0000000400a47947 */ /* 0x000fea0003800000 */
.L_x_30829:
        /* <DEDUP_REMOVED lines=21> */
.L_x_30833:
[----:B------:R-:W-:Y:S05]  /*1d90*/  BSYNC B1 ;  /* 0x0000000000017941 */ /* 0x000fea0003800000 */
.L_x_30832:
[----:B------:R-:W-:Y:S01]  /*1da0*/  LEA R3, R0, 0x3b800000, 0x17 ;  /* 0x3b80000000037811 */ /* 0x000fe200078eb8ff */
[----:B------:R-:W-:-:S05]  /*1db0*/  IMAD.SHL.U32 R0, R2, 0x100000, RZ ;  /* 0x0010000002007824 */ /* 0x000fca00078e00ff */
[----:B------:R-:W-:-:S07]  /*1dc0*/  LOP3.LUT R0, R3, R0, R4, 0xfe, !PT ;  /* 0x0000000003007212 */ /* 0x000fce00078efe04 */
.L_x_30831:
[----:B------:R-:W-:Y:S05]  /*1dd0*/  BSYNC B0 ;  /* 0x0000000000007941 */ /* 0x000fea0003800000 */
.L_x_30830:
[----:B------:R-:W-:Y:S01]  /*1de0*/  FMUL.FTZ R0, R0, 1 ;  /* 0x3f80000000007820 */ /* 0x000fe20000410000 */
[----:B------:R-:W-:-:S03]  /*1df0*/  CS2R R30, SRZ ;  /* 0x00000000001e7805 */ /* 0x000fc6000001ff00 */
[----:B------:R0:W1:Y:S01]  /*1e00*/  F2F.F64.F32 R28, R0 ;  /* 0x00000000001c7310 */ /* 0x0000620000201800 */
[----:B------:R-:W-:Y:S05]  /*1e10*/  BRA `(.L_x_30815) ;  /* 0x00000004002c7947 */ /* 0x000fea0003800000 */
.L_x_30828:
        /* <DEDUP_REMOVED lines=21> */
.L_x_30837:
[----:B------:R-:W-:Y:S05]  /*1f70*/  BSYNC B1 ;  /* 0x0000000000017941 */ /* 0x000fea0003800000 */
.L_x_30836:
[----:B------:R-:W-:Y:S01]  /*1f80*/  LEA R3, R0, 0x37800000, 0x17 ;  /* 0x3780000000037811 */ /* 0x000fe200078eb8ff */
[----:B------:R-:W-:-:S05]  /*1f90*/  IMAD.SHL.U32 R0, R2, 0x200000, RZ ;  /* 0x0020000002007824 */ /* 0x000fca00078e00ff */
[----:B------:R-:W-:-:S07]  /*1fa0*/  LOP3.LUT R0, R3, R0, R4, 0xfe, !PT ;  /* 0x0000000003007212 */ /* 0x000fce00078efe04 */
.L_x_30835:
[----:B------:R-:W-:Y:S05]  /*1fb0*/  BSYNC B0 ;  /* 0x0000000000007941 */ /* 0x000fea0003800000 */
.L_x_30834:
[----:B------:R-:W-:Y:S01]  /*1fc0*/  FMUL.FTZ R0, R0, 1 ;  /* 0x3f80000000007820 */ /* 0x000fe20000410000 */
[----:B------:R-:W-:-:S03]  /*1fd0*/  CS2R R30, SRZ ;  /* 0x00000000001e7805 */ /* 0x000fc6000001ff00 */
[----:B------:R0:W1:Y:S01]  /*1fe0*/  F2F.F64.F32 R28, R0 ;  /* 0x00000000001c7310 */ /* 0x0000620000201800 */
[----:B------:R-:W-:Y:S05]  /*1ff0*/  BRA `(.L_x_30815) ;  /* 0x0000000000b47947 */ /* 0x000fea0003800000 */
.L_x_30827:
        /* <DEDUP_REMOVED lines=14> */
.L_x_30841:
[----:B------:R-:W-:Y:S05]  /*20e0*/  BSYNC B0 ;  /* 0x0000000000007941 */ /* 0x000fea0003800000 */
.L_x_30840:
[----:B------:R-:W-:Y:S01]  /*20f0*/  FMUL.FTZ R0, R0, 1 ;  /* 0x3f80000000007820 */ /* 0x000fe20000410000 */
[----:B------:R-:W-:-:S03]  /*2100*/  CS2R R30, SRZ ;  /* 0x00000000001e7805 */ /* 0x000fc6000001ff00 */
[----:B------:R0:W1:Y:S01]  /*2110*/  F2F.F64.F32 R28, R0 ;  /* 0x00000000001c7310 */ /* 0x0000620000201800 */
[----:B------:R-:W-:Y:S05]  /*2120*/  BRA `(.L_x_30815) ;  /* 0x0000000000687947 */ /* 0x000fea0003800000 */
.L_x_30814:
        /* <DEDUP_REMOVED lines=16> */
.L_x_30842:
[----:B------:R-:W-:Y:S02]  /*2230*/  CS2R R28, SRZ ;  /* 0x00000000001c7805 */ /* 0x000fe4000001ff00 */
[----:B------:R-:W-:Y:S01]  /*2240*/  CS2R R30, SRZ ;  /* 0x00000000001e7805 */ /* 0x000fe2000001ff00 */
[----:B------:R-:W-:Y:S06]  /*2250*/  BRA `(.L_x_30815) ;  /* 0x00000000001c7947 */ /* 0x000fec0003800000 */
.L_x_30839:
[----:B------:R-:W3:Y:S01]  /*2260*/  LDG.E.64 R28, desc[UR36][R2.64] ;  /* 0x00000024021c7981 */ /* 0x000ee2000c1e1b00 */
[----:B------:R-:W-:Y:S01]  /*2270*/  CS2R R30, SRZ ;  /* 0x00000000001e7805 */ /* 0x000fe2000001ff00 */
[----:B---3--:R-:W0:Y:S01]  /*2280*/  I2F.F64.U64 R28, R28 ;  /* 0x0000001c001c7312 */ /* 0x008e220000301800 */
[----:B------:R-:W-:Y:S05]  /*2290*/  BRA `(.L_x_30815) ;  /* 0x00000000000c7947 */ /* 0x000fea0003800000 */
.L_x_30838:
[----:B------:R-:W3:Y:S01]  /*22a0*/  LDG.E R2, desc[UR36][R2.64] ;  /* 0x0000002402027981 */ /* 0x000ee2000c1e1900 */
[----:B------:R-:W-:Y:S01]  /*22b0*/  CS2R R30, SRZ ;  /* 0x00000000001e7805 */ /* 0x000fe2000001ff00 */
[----:B---3--:R0:W1:Y:S06]  /*22c0*/  I2F.F64.U32 R28, R2 ;  /* 0x00000002001c7312 */ /* 0x00806c0000201800 */
.L_x_30815:
[----:B------:R-:W-:-:S07]  /*22d0*/  VIADD R32, R32, 0x80 ;  /* 0x0000008020207836 */ /* 0x000fce0000000000 */
.L_x_30809:
[----:B------:R-:W-:Y:S05]  /*22e0*/  BSYNC B6 ;  /* 0x0000000000067941 */ /* 0x000fea0003800000 */
.L_x_30808:
[----:B------:R-:W-:Y:S01]  /*22f0*/  ISETP.GE.AND P0, PT, R32, R57, PT ;  /* 0x000000392000720c */ /* 0x000fe20003f06270 */
[----:B------:R-:W-:Y:S01]  /*2300*/  BSSY B6, `(.L_x_30843) ;  /* 0x0000112000067945 */ /* 0x000fe20003800000 */
[----:B------:R-:W-:Y:S02]  /*2310*/  CS2R R22, SRZ ;  /* 0x0000000000167805 */ /* 0x000fe4000001ff00 */
[----:B------:R-:W-:Y:S02]  /*2320*/  CS2R R18, SRZ ;  /* 0x0000000000127805 */ /* 0x000fe4000001ff00 */
[----:B------:R-:W-:-:S07]  /*2330*/  CS2R R16, SRZ ;  /* 0x0000000000107805 */ /* 0x000fce000001ff00 */
        /* <DEDUP_REMOVED lines=23> */
.L_x_30848:
[----:B------:R-:W3:Y:S01]  /*24b0*/  LDG.E.U8 R2, desc[UR36][R2.64] ;  /* 0x0000002402027981 */ /* 0x000ee2000c1e1100 */
[----:B------:R-:W-:Y:S01]  /*24c0*/  CS2R R18, SRZ ;  /* 0x0000000000127805 */ /* 0x000fe2000001ff00 */
[----:B---3--:R0:W1:Y:S01]  /*24d0*/  I2F.F64.U16 R16, R2 ;  /* 0x0000000200107312 */ /* 0x0080620000101800 */
[----:B------:R-:W-:Y:S05]  /*24e0*/  BRA `(.L_x_30850) ;  /* 0x0000000c00c87947 */ /* 0x000fea0003800000 */
.L_x_30847:
        /* <DEDUP_REMOVED lines=10> */
.L_x_30852:
[----:B------:R-:W3:Y:S01]  /*2590*/  LDG.E R2, desc[UR36][R2.64] ;  /* 0x0000002402027981 */ /* 0x000ee2000c1e1900 */
[----:B------:R-:W-:Y:S01]  /*25a0*/  CS2R R18, SRZ ;  /* 0x0000000000127805 */ /* 0x000fe2000001ff00 */
[----:B---3--:R0:W1:Y:S01]  /*25b0*/  I2F.F64 R16, R2 ;  /* 0x0000000200107312 */ /* 0x0080620000201c00 */
[----:B------:R-:W-:Y:S05]  /*25c0*/  BRA `(.L_x_30850) ;  /* 0x0000000c00907947 */ /* 0x000fea0003800000 */
.L_x_30851:
[----:B------:R-:W3:Y:S01]  /*25d0*/  LDG.E.U16 R2, desc[UR36][R2.64] ;  /* 0x0000002402027981 */ /* 0x000ee2000c1e1500 */
[----:B------:R-:W-:Y:S01]  /*25e0*/  CS2R R18, SRZ ;  /* 0x0000000000127805 */ /* 0x000fe2000001ff00 */
[----:B---3--:R0:W1:Y:S01]  /*25f0*/  I2F.F64.S16 R16, R2 ;  /* 0x0000000200107312 */ /* 0x0080620000101c00 */
[----:B------:R-:W-:Y:S05]  /*2600*/  BRA `(.L_x_30850) ;  /* 0x0000000c00807947 */ /* 0x000fea0003800000 */
.L_x_30846:
        /* <DEDUP_REMOVED lines=11> */
.L_x_30854:
[----:B------:R-:W3:Y:S01]  /*26c0*/  LDG.E.U16 R0, desc[UR36][R2.64] ;  /* 0x0000002402007981 */ /* 0x000ee2000c1e1500 */
[----:B------:R-:W-:Y:S01]  /*26d0*/  CS2R R18, SRZ ;  /* 0x0000000000127805 */ /* 0x000fe2000001ff00 */
[----:B---3--:R-:W-:-:S05]  /*26e0*/  HADD2.F32 R0, -RZ, R0.H0_H0 ;  /* 0x20000000ff007230 */ /* 0x008fca0000004100 */
[----:B------:R-:W-:-:S04]  /*26f0*/  FMUL.FTZ R0, R0, 1 ;  /* 0x3f80000000007820 */ /* 0x000fc80000410000 */
[----:B------:R0:W1:Y:S01]  /*2700*/  F2F.F64.F32 R16, R0 ;  /* 0x0000000000107310 */ /* 0x0000620000201800 */
[----:B------:R-:W-:Y:S05]  /*2710*/  BRA `(.L_x_30850) ;  /* 0x0000000c003c7947 */ /* 0x000fea0003800000 */
.L_x_30853:
        /* <DEDUP_REMOVED lines=12> */
.L_x_30856:
        /* <DEDUP_REMOVED lines=8> */
.L_x_30855:
[----:B------:R0:W5:Y:S01]  /*2860*/  LDG.E.64 R16, desc[UR36][R2.64] ;  /* 0x0000002402107981 */ /* 0x000162000c1e1b00 */
[----:B------:R-:W-:Y:S01]  /*2870*/  CS2R R18, SRZ ;  /* 0x0000000000127805 */ /* 0x000fe2000001ff00 */
[----:B------:R-:W-:Y:S06]  /*2880*/  BRA `(.L_x_30850) ;  /* 0x0000000800e07947 */ /* 0x000fec0003800000 */
.L_x_30845:
        /* <DEDUP_REMOVED lines=14> */
.L_x_30859:
[----:B------:R0:W5:Y:S01]  /*2970*/  LDG.E.128 R16, desc[UR36][R2.64] ;  /* 0x0000002402107981 */ /* 0x000162000c1e1d00 */
[----:B------:R-:W-:Y:S05]  /*2980*/  BRA `(.L_x_30850) ;  /* 0x0000000800a07947 */ /* 0x000fea0003800000 */
.L_x_30858:
        /* <DEDUP_REMOVED lines=29> */
.L_x_30861:
        /* <DEDUP_REMOVED lines=16> */
.L_x_30860:
[----:B------:R-:W3:Y:S01]  /*2c60*/  LDG.E.U16 R0, desc[UR36][R2.64] ;  /* 0x0000002402007981 */ /* 0x000ee2000c1e1500 */
[----:B------:R-:W-:Y:S01]  /*2c70*/  CS2R R18, SRZ ;  /* 0x0000000000127805 */ /* 0x000fe2000001ff00 */
[----:B---3--:R-:W-:-:S04]  /*2c80*/  IMAD.U32 R0, R0, 0x10000, RZ ;  /* 0x0001000000007824 */ /* 0x008fc800078e00ff */
[----:B------:R-:W-:-:S04]  /*2c90*/  FMUL.FTZ R0, R0, 1 ;  /* 0x3f80000000007820 */ /* 0x000fc80000410000 */
[----:B------:R0:W1:Y:S01]  /*2ca0*/  F2F.F64.F32 R16, R0 ;  /* 0x0000000000107310 */ /* 0x0000620000201800 */
[----:B------:R-:W-:Y:S05]  /*2cb0*/  BRA `(.L_x_30850) ;  /* 0x0000000400d47947 */ /* 0x000fea0003800000 */
.L_x_30857:
        /* <DEDUP_REMOVED lines=12> */
.L_x_30864:
        /* <DEDUP_REMOVED lines=21> */
.L_x_30868:
[----:B------:R-:W-:Y:S05]  /*2ed0*/  BSYNC B1 ;  /* 0x0000000000017941 */ /* 0x000fea0003800000 */
.L_x_30867:
[----:B------:R-:W-:Y:S01]  /*2ee0*/  LEA R3, R0, 0x3b800000, 0x17 ;  /* 0x3b80000000037811 */ /* 0x000fe200078eb8ff */
[----:B------:R-:W-:-:S05]  /*2ef0*/  IMAD.SHL.U32 R0, R2, 0x100000, RZ ;  /* 0x0010000002007824 */ /* 0x000fca00078e00ff */
[----:B------:R-:W-:-:S07]  /*2f00*/  LOP3.LUT R0, R3, R0, R4, 0xfe, !PT ;  /* 0x0000000003007212 */ /* 0x000fce00078efe04 */
.L_x_30866:
[----:B------:R-:W-:Y:S05]  /*2f10*/  BSYNC B0 ;  /* 0x0000000000007941 */ /* 0x000fea0003800000 */
.L_x_30865:
[----:B------:R-:W-:Y:S01]  /*2f20*/  FMUL.FTZ R0, R0, 1 ;  /* 0x3f80000000007820 */ /* 0x000fe20000410000 */
[----:B------:R-:W-:-:S03]  /*2f30*/  CS2R R18, SRZ ;  /* 0x0000000000127805 */ /* 0x000fc6000001ff00 */
[----:B------:R3:W0:Y:S01]  /*2f40*/  F2F.F64.F32 R16, R0 ;  /* 0x0000000000107310 */ /* 0x0006220000201800 */
[----:B------:R-:W-:Y:S05]  /*2f50*/  BRA `(.L_x_30850) ;  /* 0x00000004002c7947 */ /* 0x000fea0003800000 */
.L_x_30863:
        /* <DEDUP_REMOVED lines=21> */
.L_x_30872:
[----:B------:R-:W-:Y:S05]  /*30b0*/  BSYNC B1 ;  /* 0x0000000000017941 */ /* 0x000fea0003800000 */
.L_x_30871:
[----:B------:R-:W-:Y:S01]  /*30c0*/  LEA R3, R0, 0x37800000, 0x17 ;  /* 0x3780000000037811 */ /* 0x000fe200078eb8ff */
[----:B------:R-:W-:-:S05]  /*30d0*/  IMAD.SHL.U32 R0, R2, 0x200000, RZ ;  /* 0x0020000002007824 */ /* 0x000fca00078e00ff */
[----:B------:R-:W-:-:S07]  /*30e0*/  LOP3.LUT R0, R3, R0, R4, 0xfe, !PT ;  /* 0x0000000003007212 */ /* 0x000fce00078efe04 */
.L_x_30870:
[----:B------:R-:W-:Y:S05]  /*30f0*/  BSYNC B0 ;  /* 0x0000000000007941 */ /* 0x000fea0003800000 */
.L_x_30869:
[----:B------:R-:W-:Y:S01]  /*3100*/  FMUL.FTZ R0, R0, 1 ;  /* 0x3f80000000007820 */ /* 0x000fe20000410000 */
[----:B------:R-:W-:-:S03]  /*3110*/  CS2R R18, SRZ ;  /* 0x0000000000127805 */ /* 0x000fc6000001ff00 */
[----:B------:R0:W1:Y:S01]  /*3120*/  F2F.F64.F32 R16, R0 ;  /* 0x0000000000107310 */ /* 0x0000620000201800 */
[----:B------:R-:W-:Y:S05]  /*3130*/  BRA `(.L_x_30850) ;  /* 0x0000000000b47947 */ /* 0x000fea0003800000 */
.L_x_30862:
        /* <DEDUP_REMOVED lines=14> */
.L_x_30876:
[----:B------:R-:W-:Y:S05]  /*3220*/  BSYNC B0 ;  /* 0x0000000000007941 */ /* 0x000fea0003800000 */
.L_x_30875:
[----:B------:R-:W-:Y:S01]  /*3230*/  FMUL.FTZ R0, R0, 1 ;  /* 0x3f80000000007820 */ /* 0x000fe20000410000 */
[----:B------:R-:W-:-:S03]  /*3240*/  CS2R R18, SRZ ;  /* 0x0000000000127805 */ /* 0x000fc6000001ff00 */
[----:B------:R0:W1:Y:S01]  /*3250*/  F2F.F64.F32 R16, R0 ;  /* 0x0000000000107310 */ /* 0x0000620000201800 */
[----:B------:R-:W-:Y:S05]  /*3260*/  BRA `(.L_x_30850) ;  /* 0x0000000000687947 */ /* 0x000fea0003800000 */
.L_x_30849:
        /* <DEDUP_REMOVED lines=16> */
.L_x_30877:
[----:B------:R-:W-:Y:S02]  /*3370*/  CS2R R16, SRZ ;  /* 0x0000000000107805 */ /* 0x000fe4000001ff00 */
[----:B------:R-:W-:Y:S01]  /*3380*/  CS2R R18, SRZ ;  /* 0x0000000000127805 */ /* 0x000fe2000001ff00 */
[----:B------:R-:W-:Y:S06]  /*3390*/  BRA `(.L_x_30850) ;  /* 0x00000000001c7947 */ /* 0x000fec0003800000 */
.L_x_30874:
[----:B------:R-:W3:Y:S01]  /*33a0*/  LDG.E.64 R16, desc[UR36][R2.64] ;  /* 0x0000002402107981 */ /* 0x000ee2000c1e1b00 */
[----:B------:R-:W-:Y:S01]  /*33b0*/  CS2R R18, SRZ ;  /* 0x0000000000127805 */ /* 0x000fe2000001ff00 */
[----:B---3--:R-:W0:Y:S01]  /*33c0*/  I2F.F64.U64 R16, R16 ;  /* 0x0000001000107312 */ /* 0x008e220000301800 */
[----:B------:R-:W-:Y:S05]  /*33d0*/  BRA `(.L_x_30850) ;  /* 0x00000000000c7947 */ /* 0x000fea0003800000 */
.L_x_30873:
[----:B------:R-:W3:Y:S01]  /*33e0*/  LDG.E R2, desc[UR36][R2.64] ;  /* 0x0000002402027981 */ /* 0x000ee2000c1e1900 */
[----:B------:R-:W-:Y:S01]  /*33f0*/  CS2R R18, SRZ ;  /* 0x0000000000127805 */ /* 0x000fe2000001ff00 */
[----:B---3--:R0:W1:Y:S06]  /*3400*/  I2F.F64.U32 R16, R2 ;  /* 0x0000000200107312 */ /* 0x00806c0000201800 */
.L_x_30850:
[----:B------:R-:W-:-:S07]  /*3410*/  VIADD R32, R32, 0x80 ;  /* 0x0000008020207836 */ /* 0x000fce0000000000 */
.L_x_30844:
[----:B------:R-:W-:Y:S05]  /*3420*/  BSYNC B6 ;  /* 0x0000000000067941 */ /* 0x000fea0003800000 */
.L_x_30843:
[----:B------:R-:W-:Y:S01]  /*3430*/  ISETP.GE.AND P0, PT, R32, R57, PT ;  /* 0x000000392000720c */ /* 0x000fe20003f06270 */
[----:B------:R-:W-:Y:S01]  /*3440*/  BSSY B6, `(.L_x_30878) ;  /* 0x000010e000067945 */ /* 0x000fe20003800000 */
[----:B------:R-:W-:-:S11]  /*3450*/  CS2R R20, SRZ ;  /* 0x0000000000147805 */ /* 0x000fd6000001ff00 */
[----:B------:R-:W-:Y:S05]  /*3460*/  @P0 BRA `(.L_x_30879) ;  /* 0x00000010002c0947 */ /* 0x000fea0003800000 */
[----:B01-3--:R-:W0:Y:S01]  /*3470*/  LDC.64 R2, c[0x0][0x248] ;  /* 0x00009200ff027b82 */ /* 0x00be220000000a00 */
        /* <DEDUP_REMOVED lines=20> */
.L_x_30883:
[----:B------:R-:W3:Y:S01]  /*35c0*/  LDG.E.U8 R2, desc[UR36][R2.64] ;  /* 0x0000002402027981 */ /* 0x000ee2000c1e1100 */
[----:B------:R-:W-:Y:S01]  /*35d0*/  CS2R R22, SRZ ;  /* 0x0000000000167805 */ /* 0x000fe2000001ff00 */
[----:B---3--:R0:W1:Y:S01]  /*35e0*/  I2F.F64.U16 R20, R2 ;  /* 0x0000000200147312 */ /* 0x0080620000101800 */
[----:B------:R-:W-:Y:S05]  /*35f0*/  BRA `(.L_x_30879) ;  /* 0x0000000c00c87947 */ /* 0x000fea0003800000 */
.L_x_30882:
        /* <DEDUP_REMOVED lines=10> */
.L_x_30886:
[----:B------:R-:W3:Y:S01]  /*36a0*/  LDG.E R2, desc[UR36][R2.64] ;  /* 0x0000002402027981 */ /* 0x000ee2000c1e1900 */
[----:B------:R-:W-:Y:S01]  /*36b0*/  CS2R R22, SRZ ;  /* 0x0000000000167805 */ /* 0x000fe2000001ff00 */
[----:B---3--:R0:W1:Y:S01]  /*36c0*/  I2F.F64 R20, R2 ;  /* 0x0000000200147312 */ /* 0x0080620000201c00 */
[----:B------:R-:W-:Y:S05]  /*36d0*/  BRA `(.L_x_30879) ;  /* 0x0000000c00907947 */ /* 0x000fea0003800000 */
.L_x_30885:
[----:B------:R-:W3:Y:S01]  /*36e0*/  LDG.E.U16 R2, desc[UR36][R2.64] ;  /* 0x0000002402027981 */ /* 0x000ee2000c1e1500 */
[----:B------:R-:W-:Y:S01]  /*36f0*/  CS2R R22, SRZ ;  /* 0x0000000000167805 */ /* 0x000fe2000001ff00 */
[----:B---3--:R0:W1:Y:S01]  /*3700*/  I2F.F64.S16 R20, R2 ;  /* 0x0000000200147312 */ /* 0x0080620000101c00 */
[----:B------:R-:W-:Y:S05]  /*3710*/  BRA `(.L_x_30879) ;  /* 0x0000000c00807947 */ /* 0x000fea0003800000 */
.L_x_30881:
        /* <DEDUP_REMOVED lines=11> */
.L_x_30888:
[----:B------:R-:W3:Y:S01]  /*37d0*/  LDG.E.U16 R0, desc[UR36][R2.64] ;  /* 0x0000002402007981 */ /* 0x000ee2000c1e1500 */
[----:B------:R-:W-:Y:S01]  /*37e0*/  CS2R R22, SRZ ;  /* 0x0000000000167805 */ /* 0x000fe2000001ff00 */
[----:B---3--:R-:W-:-:S05]  /*37f0*/  HADD2.F32 R0, -RZ, R0.H0_H0 ;  /* 0x20000000ff007230 */ /* 0x008fca0000004100 */
[----:B------:R-:W-:-:S04]  /*3800*/  FMUL.FTZ R0, R0, 1 ;  /* 0x3f80000000007820 */ /* 0x000fc80000410000 */
[----:B------:R0:W1:Y:S01]  /*3810*/  F2F.F64.F32 R20, R0 ;  /* 0x0000000000147310 */ /* 0x0000620000201800 */
[----:B------:R-:W-:Y:S05]  /*3820*/  BRA `(.L_x_30879) ;  /* 0x0000000c003c7947 */ /* 0x000fea0003800000 */
.L_x_30887:
        /* <DEDUP_REMOVED lines=12> */
.L_x_30890:
        /* <DEDUP_REMOVED lines=8> */
.L_x_30889:
[----:B------:R0:W5:Y:S01]  /*3970*/  LDG.E.64 R20, desc[UR36][R2.64] ;  /* 0x0000002402147981 */ /* 0x000162000c1e1b00 */
[----:B------:R-:W-:Y:S01]  /*3980*/  CS2R R22, SRZ ;  /* 0x0000000000167805 */ /* 0x000fe2000001ff00 */
[----:B------:R-:W-:Y:S06]  /*3990*/  BRA `(.L_x_30879) ;  /* 0x0000000800e07947 */ /* 0x000fec0003800000 */
.L_x_30880:
        /* <DEDUP_REMOVED lines=14> */
.L_x_30893:
[----:B------:R0:W5:Y:S01]  /*3a80*/  LDG.E.128 R20, desc[UR36][R2.64] ;  /* 0x0000002402147981 */ /* 0x000162000c1e1d00 */
[----:B------:R-:W-:Y:S05]  /*3a90*/  BRA `(.L_x_30879) ;  /* 0x0000000800a07947 */ /* 0x000fea0003800000 */
.L_x_30892:
        /* <DEDUP_REMOVED lines=29> */
.L_x_30895:
        /* <DEDUP_REMOVED lines=16> */
.L_x_30894:
[----:B------:R-:W3:Y:S01]  /*3d70*/  LDG.E.U16 R0, desc[UR36][R2.64] ;  /* 0x0000002402007981 */ /* 0x000ee2000c1e1500 */
[----:B------:R-:W-:Y:S01]  /*3d80*/  CS2R R22, SRZ ;  /* 0x0000000000167805 */ /* 0x000fe2000001ff00 */
[----:B---3--:R-:W-:-:S04]  /*3d90*/  IMAD.U32 R0, R0, 0x10000, RZ ;  /* 0x0001000000007824 */ /* 0x008fc800078e00ff */
[----:B------:R-:W-:-:S04]  /*3da0*/  FMUL.FTZ R0, R0, 1 ;  /* 0x3f80000000007820 */ /* 0x000fc80000410000 */
[----:B------:R0:W1:Y:S01]  /*3db0*/  F2F.F64.F32 R20, R0 ;  /* 0x0000000000147310 */ /* 0x0000620000201800 */
[----:B------:R-:W-:Y:S05]  /*3dc0*/  BRA `(.L_x_30879) ;  /* 0x0000000400d47947 */ /* 0x000fea0003800000 */
.L_x_30891:
        /* <DEDUP_REMOVED lines=12> */
.L_x_30898:
        /* <DEDUP_REMOVED lines=21> */
.L_x_30902:
[----:B------:R-:W-:Y:S05]  /*3fe0*/  BSYNC B1 ;  /* 0x0000000000017941 */ /* 0x000fea0003800000 */
.L_x_30901:
[----:B------:R-:W-:Y:S01]  /*3ff0*/  LEA R3, R0, 0x3b800000, 0x17 ;  /* 0x3b80000000037811 */ /* 0x000fe200078eb8ff */
[----:B------:R-:W-:-:S05]  /*4000*/  IMAD.SHL.U32 R0, R2, 0x100000, RZ ;  /* 0x0010000002007824 */ /* 0x000fca00078e00ff */
[----:B------:R-:W-:-:S07]  /*4010*/  LOP3.LUT R0, R3, R0, R4, 0xfe, !PT ;  /* 0x0000000003007212 */ /* 0x000fce00078efe04 */
.L_x_30900:
[----:B------:R-:W-:Y:S05]  /*4020*/  BSYNC B0 ;  /* 0x0000000000007941 */ /* 0x000fea0003800000 */
.L_x_30899:
[----:B------:R-:W-:Y:S01]  /*4030*/  FMUL.FTZ R0, R0, 1 ;  /* 0x3f80000000007820 */ /* 0x000fe20000410000 */
[----:B------:R-:W-:-:S03]  /*4040*/  CS2R R22, SRZ ;  /* 0x0000000000167805 */ /* 0x000fc6000001ff00 */
[----:B------:R0:W1:Y:S01]  /*4050*/  F2F.F64.F32 R20, R0 ;  /* 0x0000000000147310 */ /* 0x0000620000201800 */
[----:B------:R-:W-:Y:S05]  /*4060*/  BRA `(.L_x_30879) ;  /* 0x00000004002c7947 */ /* 0x000fea0003800000 */
.L_x_30897:
        /* <DEDUP_REMOVED lines=21> */
.L_x_30906:
[----:B------:R-:W-:Y:S05]  /*41c0*/  BSYNC B1 ;  /* 0x0000000000017941 */ /* 0x000fea0003800000 */
.L_x_30905:
[----:B------:R-:W-:Y:S01]  /*41d0*/  LEA R3, R0, 0x37800000, 0x17 ;  /* 0x3780000000037811 */ /* 0x000fe200078eb8ff */
[----:B------:R-:W-:-:S05]  /*41e0*/  IMAD.SHL.U32 R0, R2, 0x200000, RZ ;  /* 0x0020000002007824 */ /* 0x000fca00078e00ff */
[----:B------:R-:W-:-:S07]  /*41f0*/  LOP3.LUT R0, R3, R0, R4, 0xfe, !PT ;  /* 0x0000000003007212 */ /* 0x000fce00078efe04 */
.L_x_30904:
[----:B------:R-:W-:Y:S05]  /*4200*/  BSYNC B0 ;  /* 0x0000000000007941 */ /* 0x000fea0003800000 */
.L_x_30903:
[----:B------:R-:W-:Y:S01]  /*4210*/  FMUL.FTZ R0, R0, 1 ;  /* 0x3f80000000007820 */ /* 0x000fe20000410000 */
[----:B------:R-:W-:-:S03]  /*4220*/  CS2R R22, SRZ ;  /* 0x0000000000167805 */ /* 0x000fc6000001ff00 */
[----:B------:R0:W1:Y:S01]  /*4230*/  F2F.F64.F32 R20, R0 ;  /* 0x0000000000147310 */ /* 0x0000620000201800 */
[----:B------:R-:W-:Y:S05]  /*4240*/  BRA `(.L_x_30879) ;  /* 0x0000000000b47947 */ /* 0x000fea0003800000 */
.L_x_30896:
        /* <DEDUP_REMOVED lines=14> */
.L_x_30910:
[----:B------:R-:W-:Y:S05]  /*4330*/  BSYNC B0 ;  /* 0x0000000000007941 */ /* 0x000fea0003800000 */
.L_x_30909:
[----:B------:R-:W-:Y:S01]  /*4340*/  FMUL.FTZ R0, R0, 1 ;  /* 0x3f80000000007820 */ /* 0x000fe20000410000 */
[----:B------:R-:W-:-:S03]  /*4350*/  CS2R R22, SRZ ;  /* 0x0000000000167805 */ /* 0x000fc6000001ff00 */
[----:B------:R0:W1:Y:S01]  /*4360*/  F2F.F64.F32 R20, R0 ;  /* 0x0000000000147310 */ /* 0x0000620000201800 */
[----:B------:R-:W-:Y:S05]  /*4370*/  BRA `(.L_x_30879) ;  /* 0x0000000000687947 */ /* 0x000fea0003800000 */
.L_x_30884:
        /* <DEDUP_REMOVED lines=16> */
.L_x_30911:
[----:B------:R-:W-:Y:S02]  /*4480*/  CS2R R20, SRZ ;  /* 0x0000000000147805 */ /* 0x000fe4000001ff00 */
[----:B------:R-:W-:Y:S01]  /*4490*/  CS2R R22, SRZ ;  /* 0x0000000000167805 */ /* 0x000fe2000001ff00 */
[----:B------:R-:W-:Y:S06]  /*44a0*/  BRA `(.L_x_30879) ;  /* 0x00000000001c7947 */ /* 0x000fec0003800000 */
.L_x_30908:
[----:B------:R-:W3:Y:S01]  /*44b0*/  LDG.E.64 R20, desc[UR36][R2.64] ;  /* 0x0000002402147981 */ /* 0x000ee2000c1e1b00 */
[----:B------:R-:W-:Y:S01]  /*44c0*/  CS2R R22, SRZ ;  /* 0x0000000000167805 */ /* 0x000fe2000001ff00 */
[----:B---3--:R-:W0:Y:S01]  /*44d0*/  I2F.F64.U64 R20, R20 ;  /* 0x0000001400147312 */ /* 0x008e220000301800 */
[----:B------:R-:W-:Y:S05]  /*44e0*/  BRA `(.L_x_30879) ;  /* 0x00000000000c7947 */ /* 0x000fea0003800000 */
.L_x_30907:
[----:B------:R-:W3:Y:S01]  /*44f0*/  LDG.E R2, desc[UR36][R2.64] ;  /* 0x0000002402027981 */ /* 0x000ee2000c1e1900 */
[----:B------:R-:W-:Y:S01]  /*4500*/  CS2R R22, SRZ ;  /* 0x0000000000167805 */ /* 0x000fe2000001ff00 */
[----:B---3--:R0:W1:Y:S06]  /*4510*/  I2F.F64.U32 R20, R2 ;  /* 0x0000000200147312 */ /* 0x00806c0000201800 */
.L_x_30879:
[----:B------:R-:W-:Y:S05]  /*4520*/  BSYNC B6 ;  /* 0x0000000000067941 */ /* 0x000fea0003800000 */
.L_x_30878:
[----:B------:R-:W-:Y:S01]  /*4530*/  ISETP.NE.AND P0, PT, R34, RZ, PT ;  /* 0x000000ff2200720c */ /* 0x000fe20003f05270 */
[----:B------:R-:W-:Y:S01]  /*4540*/  BSSY B1, `(.L_x_30912) ;  /* 0x00009a0000017945 */ /* 0x000fe20003800000 */
[----:B------:R-:W-:Y:S02]  /*4550*/  CS2R R14, SRZ ;  /* 0x00000000000e7805 */ /* 0x000fe4000001ff00 */
[----:B------:R-:W-:-:S09]  /*4560*/  CS2R R12, SRZ ;  /* 0x00000000000c7805 */ /* 0x000fd2000001ff00 */
[----:B------:R-:W-:Y:S05]  /*4570*/  @P0 BRA `(.L_x_30913) ;  /* 0x0000009800700947 */ /* 0x000fea0003800000 */
[----:B012-45:R-:W-:Y:S01]  /*4580*/  DSETP.NAN.AND P0, PT, R24, R26, PT ;  /* 0x0000001a1800722a */ /* 0x037fe20003f08000 */
[----:B------:R-:W-:Y:S01]  /*4590*/  BSSY B2, `(.L_x_30914) ;  /* 0x000077a000027945 */ /* 0x000fe20003800000 */
[----:B---3--:R-:W-:-:S12]  /*45a0*/  DADD R2, -RZ, |R24| ;  /* 0x00000000ff027229 */ /* 0x008fd80000000518 */
        /* <DEDUP_REMOVED lines=32> */
[----:B------:R-:W-:-:S10]  /*47b0*/  DADD R8, R12, 1 ;  /* 0x3ff000000c087429 */ /* 0x000fd40000000000 */
[----:B------:R-:W-:Y:S01]  /*47c0*/  ISETP.GT.AND P0, PT, R9, 0xfffff, PT ;  /* 0x000fffff0900780c */ /* 0x000fe20003f04270 */
[--C-:B------:R-:W-:Y:S02]  /*47d0*/  IMAD.MOV.U32 R2, RZ, RZ, R8.reuse ;  /* 0x000000ffff027224 */ /* 0x100fe400078e0008 */
[----:B------:R-:W-:Y:S02]  /*47e0*/  IMAD.MOV.U32 R3, RZ, RZ, R9 ;  /* 0x000000ffff037224 */ /* 0x000fe400078e0009 */
[----:B------:R-:W-:-:S08]  /*47f0*/  IMAD.MOV.U32 R10, RZ, RZ, R8 ;  /* 0x000000ffff0a7224 */ /* 0x000fd000078e0008 */
[----:B------:R-:W-:-:S10]  /*4800*/  @!P0 DMUL R2, R2, 1.80143985094819840000e+16 ;  /* 0x4350000002028828 */ /* 0x000fd40000000000 */
[----:B------:R-:W-:Y:S02]  /*4810*/  @!P0 IMAD.MOV.U32 R9, RZ, RZ, R3 ;  /* 0x000000ffff098224 */ /* 0x000fe400078e0003 */
[----:B------:R-:W-:Y:S02]  /*4820*/  @!P0 IMAD.MOV.U32 R10, RZ, RZ, R2 ;  /* 0x000000ffff0a8224 */ /* 0x000fe400078e0002 */
[----:B------:R-:W-:-:S05]  /*4830*/  VIADD R0, R9, 0xffffffff ;  /* 0xffffffff09007836 */ /* 0x000fca0000000000 */
[----:B------:R-:W-:Y:S01]  /*4840*/  ISETP.GE.U32.AND P2, PT, R0, 0x7fefffff, PT ;  /* 0x7fefffff0000780c */ /* 0x000fe20003f46070 */
[----:B------:R-:W-:Y:S02]  /*4850*/  IMAD.MOV.U32 R0, RZ, RZ, -0x3ff ;  /* 0xfffffc01ff007424 */ /* 0x000fe400078e00ff */
[----:B------:R-:W-:-:S10]  /*4860*/  @!P0 IMAD.MOV.U32 R0, RZ, RZ, -0x435 ;  /* 0xfffffbcbff008424 */ /* 0x000fd400078e00ff */
        /* <DEDUP_REMOVED lines=15> */
[----:B------:R-:W-:Y:S01]  /*4960*/  UMOV UR6, 0x80000000 ;  /* 0x8000000000067882 */ /* 0x000fe20000000000 */
[----:B------:R-:W-:Y:S01]  /*4970*/  ISETP.GE.AND P0, PT, R11, 0x3ff6a09f, PT ;  /* 0x3ff6a09f0b00780c */ /* 0x000fe20003f06270 */
[----:B------:R-:W-:-:S12]  /*4980*/  UMOV UR7, 0x43300000 ;  /* 0x4330000000077882 */ /* 0x000fd80000000000 */
        /* <DEDUP_REMOVED lines=16> */
[----:B------:R-:W-:Y:S01]  /*4a90*/  LOP3.LUT R34, R0, 0x80000000, RZ, 0x3c, !PT ;  /* 0x8000000000227812 */ /* 0x000fe200078e3cff */
[----:B------:R-:W-:Y:S01]  /*4aa0*/  IMAD.MOV.U32 R35, RZ, RZ, 0x43300000 ;  /* 0x43300000ff237424 */ /* 0x000fe200078e00ff */
[----:B------:R-:W-:-:S03]  /*4ab0*/  DADD R8, R8, R8 ;  /* 0x0000000008087229 */ /* 0x000fc60000000008 */
[----:B------:R-:W-:Y:S01]  /*4ac0*/  DFMA R12, R4, R12, UR4 ;  /* 0x00000004040c7e2b */ /* 0x000fe2000800000c */
[----:B------:R-:W-:Y:S01]  /*4ad0*/  UMOV UR4, 0xa9ab0956 ;  /* 0xa9ab095600047882 */ /* 0x000fe20000000000 */
[----:B------:R-:W-:Y:S01]  /*4ae0*/  UMOV UR5, 0x3f1745cb ;  /* 0x3f1745cb00057882 */ /* 0x000fe20000000000 */
[----:B------:R-:W-:Y:S01]  /*4af0*/  DADD R34, R34, -UR6 ;  /* 0x8000000622227e29 */ /* 0x000fe20008000000 */
[----:B------:R-:W-:Y:S01]  /*4b00*/  UMOV UR6, 0xfefa39ef ;  /* 0xfefa39ef00067882 */ /* 0x000fe20000000000 */
[----:B------:R-:W-:Y:S01]  /*4b10*/  UMOV UR7, 0x3fe62e42 ;  /* 0x3fe62e4200077882 */ /* 0x000fe20000000000 */
[----:B------:R-:W-:Y:S02]  /*4b20*/  DFMA R8, R10, -R2, R8 ;  /* 0x800000020a08722b */ /* 0x000fe40000000008 */
[----:B------:R-:W-:Y:S01]  /*4b30*/  DFMA R12, R4, R12, UR4 ;  /* 0x00000004040c7e2b */ /* 0x000fe2000800000c */
[----:B------:R-:W-:Y:S01]  /*4b40*/  UMOV UR4, 0x2d1b5154 ;  /* 0x2d1b515400047882 */ /* 0x000fe20000000000 */
[----:B------:R-:W-:Y:S01]  /*4b50*/  UMOV UR5, 0x3f3c71c7 ;  /* 0x3f3c71c700057882 */ /* 0x000fe20000000000 */
[----:B------:R-:W-:-:S03]  /*4b60*/  DFMA R10, R34, UR6, R2 ;  /* 0x00000006220a7c2b */ /* 0x000fc60008000002 */
[----:B------:R-:W-:Y:S02]  /*4b70*/  DMUL R8, R6, R8 ;  /* 0x0000000806087228 */ /* 0x000fe40000000000 */
[----:B------:R-:W-:Y:S01]  /*4b80*/  DFMA R12, R4, R12, UR4 ;  /* 0x00000004040c7e2b */ /* 0x000fe2000800000c */
[----:B------:R-:W-:Y:S01]  /*4b90*/  UMOV UR4, 0x923be72d ;  /* 0x923be72d00047882 */ /* 0x000fe20000000000 */
[----:B------:R-:W-:Y:S01]  /*4ba0*/  UMOV UR5, 0x3f624924 ;  /* 0x3f62492400057882 */ /* 0x000fe20000000000 */
[----:B------:R-:W-:-:S05]  /*4bb0*/  DFMA R36, -R34, UR6, R10 ;  /* 0x0000000622247c2b */ /* 0x000fca000800010a */
[----:B------:R-:W-:Y:S01]  /*4bc0*/  DFMA R12, R4, R12, UR4 ;  /* 0x00000004040c7e2b */ /* 0x000fe2000800000c */
[----:B------:R-:W-:Y:S01]  /*4bd0*/  UMOV UR4, 0x9999a3c4 ;  /* 0x9999a3c400047882 */ /* 0x000fe20000000000 */
[----:B------:R-:W-:Y:S01]  /*4be0*/  UMOV UR5, 0x3f899999 ;  /* 0x3f89999900057882 */ /* 0x000fe20000000000 */
[----:B------:R-:W-:-:S05]  /*4bf0*/  DADD R36, -R2, R36 ;  /* 0x0000000002247229 */ /* 0x000fca0000000124 */
        /* <DEDUP_REMOVED lines=12> */
.L_x_30921:
        /* <DEDUP_REMOVED lines=21> */
[----:B------:R-:W-:Y:S05]  /*4e10*/  CALL.REL.NOINC `($__internal_71_$__cuda_sm20_div_rn_f64_full) ;  /* 0x000002a8002c7944 */ /* 0x000fea0003c00000 */
.L_x_30924:
[----:B------:R-:W-:Y:S05]  /*4e20*/  BSYNC B4 ;  /* 0x0000000000047941 */ /* 0x000fea0003800000 */
.L_x_30923:
        /* <DEDUP_REMOVED lines=29> */
.L_x_30922:
[----:B------:R-:W-:Y:S05]  /*5000*/  BSYNC B3 ;  /* 0x0000000000037941 */ /* 0x000fea0003800000 */
.L_x_30920:
        /* <DEDUP_REMOVED lines=21> */
.L_x_30926:
[----:B------:R-:W-:Y:S05]  /*5160*/  BSYNC B3 ;  /* 0x0000000000037941 */ /* 0x000fea0003800000 */
.L_x_30925:
        /* <DEDUP_REMOVED lines=82> */
.L_x_30928:
[----:B------:R-:W-:-:S04]  /*5690*/  ISETP.GE.AND P0, PT, R25, RZ, PT ;  /* 0x000000ff1900720c */ /* 0x000fc80003f06270 */
[----:B------:R-:W-:Y:S02]  /*56a0*/  FSEL R2, RZ, 3.37028055040000000000e+12, P0 ;  /* 0x54442d18ff027808 */ /* 0x000fe40000000000 */
[----:B------:R-:W-:-:S07]  /*56b0*/  FSEL R3, RZ, 2.1426990032196044922, P0 ;  /* 0x400921fbff037808 */ /* 0x000fce0000000000 */
.L_x_30929:
[----:B------:R-:W-:Y:S05]  /*56c0*/  BSYNC B0 ;  /* 0x0000000000007941 */ /* 0x000fea0003800000 */
.L_x_30927:
[----:B------:R-:W-:Y:S01]  /*56d0*/  DADD R24, |R24|, |R26| ;  /* 0x0000000018187229 */ /* 0x000fe2000000061a */
[----:B------:R-:W-:Y:S01]  /*56e0*/  LOP3.LUT R27, R3, 0x80000000, R27, 0xb8, !PT ;  /* 0x80000000031b7812 */ /* 0x000fe200078eb81b */
[----:B------:R-:W-:-:S06]  /*56f0*/  DMUL R12, R12, 0.5 ;  /* 0x3fe000000c0c7828 */ /* 0x000fcc0000000000 */
[----:B------:R-:W-:-:S06]  /*5700*/  DSETP.GTU.AND P0, PT, |R24|, +INF , PT ;  /* 0x7ff000001800742a */ /* 0x000fcc0003f0c200 */
[----:B------:R-:W-:Y:S02]  /*5710*/  FSEL R2, R24, R2, P0 ;  /* 0x0000000218027208 */ /* 0x000fe40000000000 */
[----:B------:R-:W-:Y:S01]  /*5720*/  FSEL R3, R25, R27, P0 ;  /* 0x0000001b19037208 */ /* 0x000fe20000000000 */
[----:B------:R-:W-:Y:S06]  /*5730*/  BRA `(.L_x_30930) ;  /* 0x00000064007c7947 */ /* 0x000fec0003800000 */
.L_x_30919:
        /* <DEDUP_REMOVED lines=40> */
[----:B------:R-:W-:Y:S01]  /*59c0*/  IMAD.MOV.U32 R10, RZ, RZ, R0 ;  /* 0x000000ffff0a7224 */ /* 0x000fe200078e0000 */
[----:B------:R-:W-:Y:S01]  /*59d0*/  UMOV UR4, 0x3ae80f1e ;  /* 0x3ae80f1e00047882 */ /* 0x000fe20000000000 */
[----:B------:R-:W-:Y:S01]  /*59e0*/  IMAD.MOV.U32 R6, RZ, RZ, RZ ;  /* 0x000000ffff067224 */ /* 0x000fe200078e00ff */
[----:B------:R-:W-:Y:S01]  /*59f0*/  LOP3.LUT R11, R4, 0x3ff00000, RZ, 0xfc, !PT ;  /* 0x3ff00000040b7812 */ /* 0x000fe200078efcff */
[----:B------:R-:W-:Y:S01]  /*5a00*/  IMAD.MOV.U32 R36, RZ, RZ, -0x748574fc ;  /* 0x8b7a8b04ff247424 */ /* 0x000fe200078e00ff */
[----:B------:R-:W-:Y:S01]  /*5a10*/  UMOV UR5, 0x3eb1380b ;  /* 0x3eb1380b00057882 */ /* 0x000fe20000000000 */
[----:B------:R-:W-:Y:S01]  /*5a20*/  IMAD.MOV.U32 R37, RZ, RZ, 0x3ed0ee25 ;  /* 0x3ed0ee25ff257424 */ /* 0x000fe200078e00ff */
[----:B------:R-:W-:Y:S01]  /*5a30*/  ISETP.GE.AND P0, PT, R11, 0x3ff6a09f, PT ;  /* 0x3ff6a09f0b00780c */ /* 0x000fe20003f06270 */
[----:B------:R-:W-:Y:S01]  /*5a40*/  UMOV UR6, 0x80000000 ;  /* 0x8000000000067882 */ /* 0x000fe20000000000 */
[----:B------:R-:W-:-:S11]  /*5a50*/  UMOV UR7, 0x43300000 ;  /* 0x4330000000077882 */ /* 0x000fd60000000000 */
        /* <DEDUP_REMOVED lines=13> */
[----:B------:R-:W-:Y:S01]  /*5b30*/  UMOV UR5, 0x3ef3b266 ;  /* 0x3ef3b26600057882 */ /* 0x000fe20000000000 */
[----:B------:R-:W-:Y:S01]  /*5b40*/  LEA.HI R36, R35, R34, RZ, 0xc ;  /* 0x0000002223247211 */ /* 0x000fe200078f60ff */
[----:B------:R-:W-:Y:S01]  /*5b50*/  DADD R34, R10, -R4 ;  /* 0x000000000a227229 */ /* 0x000fe20000000804 */
[----:B------:R-:W-:-:S03]  /*5b60*/  IMAD.MOV.U32 R37, RZ, RZ, 0x43300000 ;  /* 0x43300000ff257424 */ /* 0x000fc600078e00ff */
[----:B------:R-:W-:Y:S01]  /*5b70*/  DFMA R12, R8, R12, UR4 ;  /* 0x00000004080c7e2b */ /* 0x000fe2000800000c */
[----:B------:R-:W-:Y:S01]  /*5b80*/  UMOV UR4, 0xa9ab0956 ;  /* 0xa9ab095600047882 */ /* 0x000fe20000000000 */
[----:B------:R-:W-:Y:S01]  /*5b90*/  UMOV UR5, 0x3f1745cb ;  /* 0x3f1745cb00057882 */ /* 0x000fe20000000000 */
[----:B------:R-:W-:Y:S01]  /*5ba0*/  @P0 VIADD R36, R36, 0x1 ;  /* 0x0000000124240836 */ /* 0x000fe20000000000 */
[----:B------:R-:W-:-:S04]  /*5bb0*/  DADD R34, R34, R34 ;  /* 0x0000000022227229 */ /* 0x000fc80000000022 */
[----:B------:R-:W-:Y:S01]  /*5bc0*/  DFMA R12, R8, R12, UR4 ;  /* 0x00000004080c7e2b */ /* 0x000fe2000800000c */
[----:B------:R-:W-:Y:S01]  /*5bd0*/  UMOV UR4, 0x2d1b5154 ;  /* 0x2d1b515400047882 */ /* 0x000fe20000000000 */
[----:B------:R-:W-:Y:S01]  /*5be0*/  UMOV UR5, 0x3f3c71c7 ;  /* 0x3f3c71c700057882 */ /* 0x000fe20000000000 */
[----:B------:R-:W-:Y:S01]  /*5bf0*/  LOP3.LUT R36, R36, 0x80000000, RZ, 0x3c, !PT ;  /* 0x8000000024247812 */ /* 0x000fe200078e3cff */
[----:B------:R-:W-:-:S04]  /*5c00*/  DFMA R34, R10, -R4, R34 ;  /* 0x800000040a22722b */ /* 0x000fc80000000022 */
[----:B------:R-:W-:Y:S01]  /*5c10*/  DFMA R12, R8, R12, UR4 ;  /* 0x00000004080c7e2b */ /* 0x000fe2000800000c */
[----:B------:R-:W-:Y:S01]  /*5c20*/  UMOV UR4, 0x923be72d ;  /* 0x923be72d00047882 */ /* 0x000fe20000000000 */
[----:B------:R-:W-:Y:S01]  /*5c30*/  UMOV UR5, 0x3f624924 ;  /* 0x3f62492400057882 */ /* 0x000fe20000000000 */
[----:B------:R-:W-:Y:S01]  /*5c40*/  DADD R36, R36, -UR6 ;  /* 0x8000000624247e29 */ /* 0x000fe20008000000 */
[----:B------:R-:W-:Y:S01]  /*5c50*/  UMOV UR6, 0xfefa39ef ;  /* 0xfefa39ef00067882 */ /* 0x000fe20000000000 */
[----:B------:R-:W-:Y:S01]  /*5c60*/  UMOV UR7, 0x3fe62e42 ;  /* 0x3fe62e4200077882 */ /* 0x000fe20000000000 */
[----:B------:R-:W-:Y:S02]  /*5c70*/  DMUL R34, R6, R34 ;  /* 0x0000002206227228 */ /* 0x000fe40000000000 */
[----:B------:R-:W-:Y:S01]  /*5c80*/  DFMA R12, R8, R12, UR4 ;  /* 0x00000004080c7e2b */ /* 0x000fe2000800000c */
[----:B------:R-:W-:Y:S01]  /*5c90*/  UMOV UR4, 0x9999a3c4 ;  /* 0x9999a3c400047882 */ /* 0x000fe20000000000 */
[----:B------:R-:W-:Y:S01]  /*5ca0*/  UMOV UR5, 0x3f899999 ;  /* 0x3f89999900057882 */ /* 0x000fe20000000000 */
[----:B------:R-:W-:-:S05]  /*5cb0*/  DFMA R10, R36, UR6, R4 ;  /* 0x00000006240a7c2b */ /* 0x000fca0008000004 */
        /* <DEDUP_REMOVED lines=8> */
[----:B------:R-:W-:-:S08]  /*5d40*/  DMUL R12, R8, R12 ;  /* 0x0000000c080c7228 */ /* 0x000fd00000000000 */
[----:B------:R-:W-:-:S08]  /*5d50*/  DFMA R12, R4, R12, R34 ;  /* 0x0000000c040c722b */ /* 0x000fd00000000022 */
[----:B------:R-:W-:-:S08]  /*5d60*/  DADD R12, R12, -R38 ;  /* 0x000000000c0c7229 */ /* 0x000fd00000000826 */
[----:B------:R-:W-:-:S08]  /*5d70*/  DFMA R12, R36, UR4, R12 ;  /* 0x00000004240c7c2b */ /* 0x000fd0000800000c */
[----:B------:R-:W-:-:S11]  /*5d80*/  DADD R12, R10, R12 ;  /* 0x000000000a0c7229 */ /* 0x000fd6000000000c */
.L_x_30933:
[----:B------:R-:W-:Y:S05]  /*5d90*/  BSYNC B0 ;  /* 0x0000000000007941 */ /* 0x000fea0003800000 */
.L_x_30932:
[----:B------:R-:W-:Y:S04]  /*5da0*/  BSSY B3, `(.L_x_30934) ;  /* 0x0000008000037945 */ /* 0x000fe80003800000 */
[----:B------:R-:W-:Y:S05]  /*5db0*/  @P4 BRA P5, `(.L_x_30935) ;  /* 0x0000000000184947 */ /* 0x000fea0002800000 */
[----:B------:R-:W-:Y:S01]  /*5dc0*/  IMAD.MOV.U32 R4, RZ, RZ, R32 ;  /* 0x000000ffff047224 */ /* 0x000fe200078e0020 */
[----:B------:R-:W-:Y:S01]  /*5dd0*/  MOV R0, 0x5e20 ;  /* 0x00005e2000007802 */ /* 0x000fe20000000f00 */
[----:B------:R-:W-:Y:S02]  /*5de0*/  IMAD.MOV.U32 R5, RZ, RZ, R33 ;  /* 0x000000ffff057224 */ /* 0x000fe400078e0021 */
[----:B------:R-:W-:Y:S02]  /*5df0*/  IMAD.MOV.U32 R2, RZ, RZ, R14 ;  /* 0x000000ffff027224 */ /* 0x000fe400078e000e */
[----:B------:R-:W-:-:S07]  /*5e00*/  IMAD.MOV.U32 R3, RZ, RZ, R15 ;  /* 0x000000ffff037224 */ /* 0x000fce00078e000f */
[----:B------:R-:W-:Y:S05]  /*5e10*/  CALL.REL.NOINC `($__internal_71_$__cuda_sm20_div_rn_f64_full) ;  /* 0x00000298002c7944 */ /* 0x000fea0003c00000 */
.L_x_30935:
[----:B------:R-:W-:Y:S05]  /*5e20*/  BSYNC B3 ;  /* 0x0000000000037941 */ /* 0x000fea0003800000 */
.L_x_30934:
        /* <DEDUP_REMOVED lines=82> */
.L_x_30937:
[----:B------:R-:W-:-:S04]  /*6350*/  ISETP.GE.AND P0, PT, R25, RZ, PT ;  /* 0x000000ff1900720c */ /* 0x000fc80003f06270 */
[----:B------:R-:W-:Y:S02]  /*6360*/  FSEL R2, RZ, 3.37028055040000000000e+12, P0 ;  /* 0x54442d18ff027808 */ /* 0x000fe40000000000 */
[----:B------:R-:W-:-:S07]  /*6370*/  FSEL R3, RZ, 2.1426990032196044922, P0 ;  /* 0x400921fbff037808 */ /* 0x000fce0000000000 */
.L_x_30938:
[----:B------:R-:W-:Y:S05]  /*6380*/  BSYNC B0 ;  /* 0x0000000000007941 */ /* 0x000fea0003800000 */
.L_x_30936:
[----:B------:R-:W-:Y:S01]  /*6390*/  DADD R24, |R24|, |R26| ;  /* 0x0000000018187229 */ /* 0x000fe2000000061a */
[----:B------:R-:W-:Y:S01]  /*63a0*/  LOP3.LUT R27, R3, 0x80000000, R27, 0xb8, !PT ;  /* 0x80000000031b7812 */ /* 0x000fe200078eb81b */
[----:B------:R-:W-:-:S06]  /*63b0*/  DMUL R12, R12, 0.5 ;  /* 0x3fe000000c0c7828 */ /* 0x000fcc0000000000 */
[----:B------:R-:W-:-:S06]  /*63c0*/  DSETP.GTU.AND P0, PT, |R24|, +INF , PT ;  /* 0x7ff000001800742a */ /* 0x000fcc0003f0c200 */
[----:B------:R-:W-:Y:S02]  /*63d0*/  FSEL R2, R24, R2, P0 ;  /* 0x0000000218027208 */ /* 0x000fe40000000000 */
[----:B------:R-:W-:Y:S01]  /*63e0*/  FSEL R3, R25, R27, P0 ;  /* 0x0000001b19037208 */ /* 0x000fe20000000000 */
[----:B------:R-:W-:Y:S06]  /*63f0*/  BRA `(.L_x_30930) ;  /* 0x00000058004c7947 */ /* 0x000fec0003800000 */
.L_x_30931:
        /* <DEDUP_REMOVED lines=8> */
[----:B------:R-:W-:-:S02]  /*6480*/  DMUL R38, R2, R2 ;  /* 0x0000000202267228 */ /* 0x000fc40000000000 */
[----:B------:R-:W-:Y:S02]  /*6490*/  DADD R46, R2, R2 ;  /* 0x00000000022e7229 */ /* 0x000fe40000000002 */
[C---:B------:R-:W-:Y:S02]  /*64a0*/  DADD R12, R4.reuse, R4 ;  /* 0x00000000040c7229 */ /* 0x040fe40000000004 */
[----:B------:R-:W-:Y:S01]  /*64b0*/  LOP3.LUT R3, R15, 0xfffffff8, RZ, 0xc0, !PT ;  /* 0xfffffff80f037812 */ /* 0x000fe200078ec0ff */
[----:B------:R-:W-:Y:S01]  /*64c0*/  DMUL R40, R4, R4 ;  /* 0x0000000404287228 */ /* 0x000fe20000000000 */
[----:B------:R-:W-:-:S04]  /*64d0*/  LOP3.LUT R51, R7, 0xfffffff8, RZ, 0xc0, !PT ;  /* 0xfffffff807337812 */ /* 0x000fc800078ec0ff */
[--C-:B------:R-:W-:Y:S02]  /*64e0*/  DADD R32, R14, -R2.reuse ;  /* 0x000000000e207229 */ /* 0x100fe40000000802 */
[----:B------:R-:W-:Y:S02]  /*64f0*/  DADD R14, R2, R2 ;  /* 0x00000000020e7229 */ /* 0x000fe40000000002 */
[--C-:B------:R-:W-:Y:S02]  /*6500*/  DADD R6, R6, -R50.reuse ;  /* 0x0000000006067229 */ /* 0x100fe40000000832 */
[----:B------:R-:W-:Y:S02]  /*6510*/  DADD R34, R50, R50 ;  /* 0x0000000032227229 */ /* 0x000fe40000000032 */
[C---:B------:R-:W-:Y:S02]  /*6520*/  DMUL R4, R2.reuse, R46 ;  /* 0x0000002e02047228 */ /* 0x040fe40000000000 */
[----:B------:R-:W-:-:S02]  /*6530*/  DMUL R42, R2, R2 ;  /* 0x00000002022a7228 */ /* 0x000fc40000000000 */
[----:B------:R-:W-:Y:S02]  /*6540*/  DMUL R2, R50, R12 ;  /* 0x0000000c32027228 */ /* 0x000fe40000000000 */
[C---:B------:R-:W-:Y:S02]  /*6550*/  DMUL R46, R32.reuse, R46 ;  /* 0x0000002e202e7228 */ /* 0x040fe40000000000 */
[----:B------:R-:W-:Y:S02]  /*6560*/  DMUL R14, R32, R14 ;  /* 0x0000000e200e7228 */ /* 0x000fe40000000000 */
[----:B------:R-:W-:Y:S02]  /*6570*/  DMUL R50, R50, R50 ;  /* 0x0000003232327228 */ /* 0x000fe40000000000 */
[----:B------:R-:W-:Y:S02]  /*6580*/  DMUL R12, R6, R12 ;  /* 0x0000000c060c7228 */ /* 0x000fe40000000000 */
[----:B------:R-:W-:-:S02]  /*6590*/  DMUL R32, R32, R32 ;  /* 0x0000002020207228 */ /* 0x000fc40000000000 */
[C---:B------:R-:W-:Y:S02]  /*65a0*/  DMUL R34, R6.reuse, R34 ;  /* 0x0000002206227228 */ /* 0x040fe40000000000 */
[----:B------:R-:W-:-:S11]  /*65b0*/  DMUL R36, R6, R6 ;  /* 0x0000000606247228 */ /* 0x000fd60000000000 */
.L_x_30940:
        /* <DEDUP_REMOVED lines=35> */
[C-C-:B------:R-:W-:Y:S01]  /*67f0*/  DSETP.GEU.AND P3, PT, R38.reuse, R12.reuse, PT ;  /* 0x0000000c2600722a */ /* 0x140fe20003f6e000 */
[----:B------:R-:W-:Y:S01]  /*6800*/  IMAD.MOV.U32 R50, RZ, RZ, R9 ;  /* 0x000000ffff327224 */ /* 0x000fe200078e0009 */
[----:B------:R-:W-:Y:S01]  /*6810*/  DSETP.LT.OR P0, PT, R38, R12, P0 ;  /* 0x0000000c2600722a */ /* 0x000fe20000701400 */
[----:B------:R-:W-:-:S03]  /*6820*/  IMAD.MOV.U32 R51, RZ, RZ, R46 ;  /* 0x000000ffff337224 */ /* 0x000fc600078e002e */
[----:B------:R-:W-:Y:S02]  /*6830*/  FSEL R40, R38, R12, !P3 ;  /* 0x0000000c26287208 */ /* 0x000fe40005800000 */
[----:B------:R-:W-:Y:S02]  /*6840*/  FSEL R41, R39, R13, !P3 ;  /* 0x0000000d27297208 */ /* 0x000fe40005800000 */
[----:B------:R-:W-:Y:S01]  /*6850*/  FSEL R11, R12, R38, !P3 ;  /* 0x000000260c0b7208 */ /* 0x000fe20005800000 */
[----:B------:R-:W-:Y:S01]  /*6860*/  IMAD.MOV.U32 R38, RZ, RZ, R6 ;  /* 0x000000ffff267224 */ /* 0x000fe200078e0006 */
[----:B------:R-:W-:Y:S01]  /*6870*/  FSEL R13, R13, R39, !P3 ;  /* 0x000000270d0d7208 */ /* 0x000fe20005800000 */
[----:B------:R-:W-:Y:S01]  /*6880*/  IMAD.MOV.U32 R39, RZ, RZ, R52 ;  /* 0x000000ffff277224 */ /* 0x000fe200078e0034 */
        /* <DEDUP_REMOVED lines=13> */
[----:B------:R-:W-:-:S02]  /*6960*/  IMAD.MOV.U32 R13, RZ, RZ, R15 ;  /* 0x000000ffff0d7224 */ /* 0x000fc400078e000f */
[----:B------:R-:W-:Y:S01]  /*6970*/  IMAD.MOV.U32 R2, RZ, RZ, R3 ;  /* 0x000000ffff027224 */ /* 0x000fe200078e0003 */
[----:B------:R-:W-:Y:S01]  /*6980*/  FSEL R44, R42, R34, !P5 ;  /* 0x000000222a2c7208 */ /* 0x000fe20006800000 */
[----:B------:R-:W-:Y:S01]  /*6990*/  IMAD.MOV.U32 R3, RZ, RZ, R8 ;  /* 0x000000ffff037224 */ /* 0x000fe200078e0008 */
[----:B------:R-:W-:Y:S02]  /*69a0*/  FSEL R45, R43, R35, !P5 ;  /* 0x000000232b2d7208 */ /* 0x000fe40006800000 */
[----:B------:R-:W-:Y:S01]  /*69b0*/  FSEL R14, R34, R42, !P5 ;  /* 0x0000002a220e7208 */ /* 0x000fe20006800000 */
[----:B------:R-:W-:Y:S01]  /*69c0*/  IMAD.MOV.U32 R42, RZ, RZ, R7 ;  /* 0x000000ffff2a7224 */ /* 0x000fe200078e0007 */
[----:B------:R-:W-:Y:S01]  /*69d0*/  FSEL R35, R35, R43, !P5 ;  /* 0x0000002b23237208 */ /* 0x000fe20006800000 */
[----:B------:R-:W-:Y:S01]  /*69e0*/  IMAD.MOV.U32 R43, RZ, RZ, R10 ;  /* 0x000000ffff2b7224 */ /* 0x000fe200078e000a */
[C-C-:B------:R-:W-:Y:S02]  /*69f0*/  DSETP.GEU.AND P1, PT, R44.reuse, R32.reuse, PT ;  /* 0x000000202c00722a */ /* 0x140fe40003f2e000 */
[----:B------:R-:W-:Y:S01]  /*6a00*/  DSETP.LT.OR P0, PT, R44, R32, P0 ;  /* 0x000000202c00722a */ /* 0x000fe20000701400 */
[----:B------:R-:W-:-:S03]  /*6a10*/  IMAD.MOV.U32 R15, RZ, RZ, R35 ;  /* 0x000000ffff0f7224 */ /* 0x000fc600078e0023 */
[----:B------:R-:W-:Y:S02]  /*6a20*/  FSEL R48, R44, R32, !P1 ;  /* 0x000000202c307208 */ /* 0x000fe40004800000 */
[----:B------:R-:W-:Y:S02]  /*6a30*/  FSEL R49, R45, R33, !P1 ;  /* 0x000000212d317208 */ /* 0x000fe40004800000 */
[----:B------:R-:W-:Y:S02]  /*6a40*/  FSEL R34, R32, R44, !P1 ;  /* 0x0000002c20227208 */ /* 0x000fe40004800000 */
[----:B------:R-:W-:Y:S02]  /*6a50*/  FSEL R44, R33, R45, !P1 ;  /* 0x0000002d212c7208 */ /* 0x000fe40004800000 */
[C-C-:B------:R-:W-:Y:S02]  /*6a60*/  DSETP.LT.OR P0, PT, R48.reuse, R36.reuse, P0 ;  /* 0x000000243000722a */ /* 0x140fe40000701400 */
[----:B------:R-:W-:Y:S01]  /*6a70*/  DSETP.GEU.AND P2, PT, R48, R36, PT ;  /* 0x000000243000722a */ /* 0x000fe20003f4e000 */
[----:B------:R-:W-:-:S05]  /*6a80*/  IMAD.MOV.U32 R35, RZ, RZ, R44 ;  /* 0x000000ffff237224 */ /* 0x000fca00078e002c */
[----:B------:R-:W-:Y:S02]  /*6a90*/  FSEL R32, R36, R48, !P2 ;  /* 0x0000003024207208 */ /* 0x000fe40005000000 */
[----:B------:R-:W-:Y:S02]  /*6aa0*/  FSEL R33, R37, R49, !P2 ;  /* 0x0000003125217208 */ /* 0x000fe40005000000 */
[----:B------:R-:W-:Y:S02]  /*6ab0*/  FSEL R36, R48, R36, !P2 ;  /* 0x0000002430247208 */ /* 0x000fe40005000000 */
[----:B------:R-:W-:Y:S01]  /*6ac0*/  FSEL R37, R49, R37, !P2 ;  /* 0x0000002531257208 */ /* 0x000fe20005000000 */
[----:B------:R-:W-:Y:S06]  /*6ad0*/  @P0 BRA `(.L_x_30940) ;  /* 0xfffffff800b80947 */ /* 0x000fec000383ffff */
[----:B------:R-:W-:Y:S05]  /*6ae0*/  BSYNC B0 ;  /* 0x0000000000007941 */ /* 0x000fea0003800000 */
.L_x_30939:
        /* <DEDUP_REMOVED lines=16> */
[----:B------:R-:W-:-:S10]  /*6bf0*/  DADD R8, R36, 1 ;  /* 0x3ff0000024087429 */ /* 0x000fd40000000000 */
[----:B------:R-:W-:Y:S01]  /*6c00*/  ISETP.GT.AND P0, PT, R9, 0xfffff, PT ;  /* 0x000fffff0900780c */ /* 0x000fe20003f04270 */
[----:B------:R-:W-:Y:S02]  /*6c10*/  IMAD.MOV.U32 R2, RZ, RZ, R8 ;  /* 0x000000ffff027224 */ /* 0x000fe400078e0008 */
[----:B------:R-:W-:-:S10]  /*6c20*/  IMAD.MOV.U32 R3, RZ, RZ, R9 ;  /* 0x000000ffff037224 */ /* 0x000fd400078e0009 */
        /* <DEDUP_REMOVED lines=19> */
[----:B------:R-:W-:Y:S01]  /*6d60*/  IMAD.MOV.U32 R2, RZ, RZ, R8 ;  /* 0x000000ffff027224 */ /* 0x000fe200078e0008 */
[----:B------:R-:W-:Y:S01]  /*6d70*/  UMOV UR5, 0x3eb1380b ;  /* 0x3eb1380b00057882 */ /* 0x000fe20000000000 */
[----:B------:R-:W-:Y:S01]  /*6d80*/  IMAD.MOV.U32 R15, RZ, RZ, 0x3ed0ee25 ;  /* 0x3ed0ee25ff0f7424 */ /* 0x000fe200078e00ff */
[----:B------:R-:W-:Y:S01]  /*6d90*/  ISETP.GE.AND P0, PT, R3, 0x3ff6a09f, PT ;  /* 0x3ff6a09f0300780c */ /* 0x000fe20003f06270 */
[----:B------:R-:W-:Y:S01]  /*6da0*/  UMOV UR6, 0x80000000 ;  /* 0x8000000000067882 */ /* 0x000fe20000000000 */
[----:B------:R-:W-:Y:S01]  /*6db0*/  LEA.HI R0, R9, R0, RZ, 0xc ;  /* 0x0000000009007211 */ /* 0x000fe200078f60ff */
[----:B------:R-:W-:-:S10]  /*6dc0*/  UMOV UR7, 0x43300000 ;  /* 0x4330000000077882 */ /* 0x000fd40000000000 */
        /* <DEDUP_REMOVED lines=51> */
.L_x_30942:
        /* <DEDUP_REMOVED lines=22> */
.L_x_30945:
[----:B------:R-:W-:Y:S05]  /*7260*/  BSYNC B4 ;  /* 0x0000000000047941 */ /* 0x000fea0003800000 */
.L_x_30944:
        /* <DEDUP_REMOVED lines=29> */
.L_x_30943:
[----:B------:R-:W-:Y:S05]  /*7440*/  BSYNC B3 ;  /* 0x0000000000037941 */ /* 0x000fea0003800000 */
.L_x_30941:
[----:B------:R-:W-:Y:S01]  /*7450*/  DADD R6, -RZ, |R24| ;  /* 0x00000000ff067229 */ /* 0x000fe20000000518 */
[----:B------:R-:W-:Y:S01]  /*7460*/  IMAD.MOV.U32 R2, RZ, RZ, 0x1 ;  /* 0x00000001ff027424 */ /* 0x000fe200078e00ff */
[--C-:B------:R-:W-:Y:S01]  /*7470*/  DADD R8, -RZ, |R26|.reuse ;  /* 0x00000000ff087229 */ /* 0x100fe2000000051a */
[----:B------:R-:W-:Y:S01]  /*7480*/  BSSY B3, `(.L_x_30946) ;  /* 0x000001a000037945 */ /* 0x000fe20003800000 */
[----:B------:R-:W-:Y:S02]  /*7490*/  DSETP.GEU.AND P0, PT, |R24|, |R26|, PT ;  /* 0x4000001a1800722a */ /* 0x000fe40003f0e200 */
[----:B------:R-:W-:-:S06]  /*74a0*/  DMUL R12, R12, 0.5 ;  /* 0x3fe000000c0c7828 */ /* 0x000fcc0000000000 */
[----:B------:R-:W-:Y:S02]  /*74b0*/  FSEL R15, R9, R7, !P0 ;  /* 0x00000007090f7208 */ /* 0x000fe40004000000 */
[----:B------:R-:W-:Y:S02]  /*74c0*/  FSEL R14, R8, R6, !P0 ;  /* 0x00000006080e7208 */ /* 0x000fe40004000000 */
[----:B------:R-:W0:Y:S01]  /*74d0*/  MUFU.RCP64H R3, R15 ;  /* 0x0000000f00037308 */ /* 0x000e220000001800 */
[----:B------:R-:W-:Y:S02]  /*74e0*/  FSEL R9, R7, R9, !P0 ;  /* 0x0000000907097208 */ /* 0x000fe40004000000 */
[----:B------:R-:W-:Y:S02]  /*74f0*/  FSEL R8, R6, R8, !P0 ;  /* 0x0000000806087208 */ /* 0x000fe40004000000 */
        /* <DEDUP_REMOVED lines=18> */
.L_x_30947:
[----:B------:R-:W-:Y:S05]  /*7620*/  BSYNC B3 ;  /* 0x0000000000037941 */ /* 0x000fea0003800000 */
.L_x_30946:
        /* <DEDUP_REMOVED lines=83> */
.L_x_30949:
[----:B------:R-:W-:-:S04]  /*7b60*/  ISETP.GE.AND P0, PT, R25, RZ, PT ;  /* 0x000000ff1900720c */ /* 0x000fc80003f06270 */
[----:B------:R-:W-:Y:S02]  /*7b70*/  FSEL R2, RZ, 3.37028055040000000000e+12, P0 ;  /* 0x54442d18ff027808 */ /* 0x000fe40000000000 */
[----:B------:R-:W-:-:S07]  /*7b80*/  FSEL R3, RZ, 2.1426990032196044922, P0 ;  /* 0x400921fbff037808 */ /* 0x000fce0000000000 */
.L_x_30950:
[----:B------:R-:W-:Y:S05]  /*7b90*/  BSYNC B0 ;  /* 0x0000000000007941 */ /* 0x000fea0003800000 */
.L_x_30948:
[----:B------:R-:W-:Y:S01]  /*7ba0*/  DADD R24, |R24|, |R26| ;  /* 0x0000000018187229 */ /* 0x000fe2000000061a */
[----:B------:R-:W-:-:S07]  /*7bb0*/  LOP3.LUT R27, R3, 0x80000000, R27, 0xb8, !PT ;  /* 0x80000000031b7812 */ /* 0x000fce00078eb81b */
[----:B------:R-:W-:-:S06]  /*7bc0*/  DSETP.GTU.AND P0, PT, |R24|, +INF , PT ;  /* 0x7ff000001800742a */ /* 0x000fcc0003f0c200 */
[----:B------:R-:W-:Y:S02]  /*7bd0*/  FSEL R2, R24, R2, P0 ;  /* 0x0000000218027208 */ /* 0x000fe40000000000 */
[----:B------:R-:W-:Y:S01]  /*7be0*/  FSEL R3, R25, R27, P0 ;  /* 0x0000001b19037208 */ /* 0x000fe20000000000 */
[----:B------:R-:W-:Y:S06]  /*7bf0*/  BRA `(.L_x_30930) ;  /* 0x00000040004c7947 */ /* 0x000fec0003800000 */
.L_x_30918:
        /* <DEDUP_REMOVED lines=8> */
[-C--:B------:R-:W-:Y:S01]  /*7c80*/  SEL R7, R13, R3.reuse, P2 ;  /* 0x000000030d077207 */ /* 0x080fe20001000000 */
[----:B------:R-:W-:Y:S01]  /*7c90*/  IMAD.MOV.U32 R34, RZ, RZ, 0x0 ;  /* 0x00000000ff227424 */ /* 0x000fe200078e00ff */
[-C--:B------:R-:W-:Y:S01]  /*7ca0*/  SEL R4, R12, R2.reuse, P0 ;  /* 0x000000020c047207 */ /* 0x080fe20000000000 */
[----:B------:R-:W-:Y:S01]  /*7cb0*/  IMAD.MOV.U32 R35, RZ, RZ, 0x3fd80000 ;  /* 0x3fd80000ff237424 */ /* 0x000fe200078e00ff */
[----:B------:R-:W-:Y:S01]  /*7cc0*/  LOP3.LUT R0, R7, 0xffc00000, RZ, 0xc0, !PT ;  /* 0xffc0000007007812 */ /* 0x000fe200078ec0ff */
[----:B------:R-:W-:Y:S01]  /*7cd0*/  MUFU.RCP64H R37, R15 ;  /* 0x0000000f00257308 */ /* 0x000fe20000001800 */
[----:B------:R-:W-:Y:S01]  /*7ce0*/  SEL R5, R13, R3, P0 ;  /* 0x000000030d057207 */ /* 0x000fe20000000000 */
[----:B------:R-:W-:Y:S01]  /*7cf0*/  IMAD.MOV.U32 R36, RZ, RZ, 0x1 ;  /* 0x00000001ff247424 */ /* 0x000fe200078e00ff */
[----:B------:R-:W-:Y:S01]  /*7d00*/  IADD3 R9, -R0, 0x7fd00000, RZ ;  /* 0x7fd0000000097810 */ /* 0x000fe20007ffe1ff */
[----:B------:R-:W-:Y:S01]  /*7d10*/  BSSY B0, `(.L_x_30951) ;  /* 0x0000075000007945 */ /* 0x000fe20003800000 */
[----:B------:R-:W-:-:S02]  /*7d20*/  SEL R6, R12, R2, P2 ;  /* 0x000000020c067207 */ /* 0x000fc40001000000 */
[----:B------:R-:W-:Y:S02]  /*7d30*/  ISETP.GE.U32.AND P3, PT, R5, 0x7ff00000, PT ;  /* 0x7ff000000500780c */ /* 0x000fe40003f66070 */
[C---:B------:R-:W-:Y:S01]  /*7d40*/  DMUL R10, R8.reuse, R4 ;  /* 0x00000004080a7228 */ /* 0x040fe20000000000 */
[----:B------:R-:W-:Y:S01]  /*7d50*/  FSETP.GEU.AND P5, PT, |R33|, 6.5827683646048100446e-37, PT ;  /* 0x036000002100780b */ /* 0x000fe20003fae200 */
[----:B------:R-:W-:-:S06]  /*7d60*/  DMUL R8, R8, R6 ;  /* 0x0000000608087228 */ /* 0x000fcc0000000000 */
[----:B------:R-:W-:-:S08]  /*7d70*/  DMUL R10, R10, R10 ;  /* 0x0000000a0a0a7228 */ /* 0x000fd00000000000 */
[----:B------:R-:W-:Y:S01]  /*7d80*/  DFMA R10, R8, R8, R10 ;  /* 0x00000008080a722b */ /* 0x000fe2000000000a */
[----:B------:R-:W-:-:S07]  /*7d90*/  IMAD.U32 R8, RZ, RZ, UR6 ;  /* 0x00000006ff087e24 */ /* 0x000fce000f8e00ff */
        /* <DEDUP_REMOVED lines=10> */
[----:B------:R-:W-:Y:S02]  /*7e40*/  DFMA R12, R2, -R12, 1 ;  /* 0x3ff00000020c742b */ /* 0x000fe4000000080c */
[----:B------:R-:W-:-:S06]  /*7e50*/  DFMA R2, -R14, R36, 1 ;  /* 0x3ff000000e02742b */ /* 0x000fcc0000000124 */
[----:B------:R-:W-:Y:S02]  /*7e60*/  DFMA R34, R12, R34, 0.5 ;  /* 0x3fe000000c22742b */ /* 0x000fe40000000022 */
[----:B------:R-:W-:Y:S02]  /*7e70*/  DMUL R12, R8, R12 ;  /* 0x0000000c080c7228 */ /* 0x000fe40000000000 */
[----:B------:R-:W-:-:S06]  /*7e80*/  DFMA R2, R2, R2, R2 ;  /* 0x000000020202722b */ /* 0x000fcc0000000002 */
[----:B------:R-:W-:Y:S01]  /*7e90*/  DFMA R12, R34, R12, R8 ;  /* 0x0000000c220c722b */ /* 0x000fe20000000008 */
[----:B------:R-:W-:Y:S01]  /*7ea0*/  LOP3.LUT R9, R0, 0x100000, RZ, 0xfc, !PT ;  /* 0x0010000000097812 */ /* 0x000fe200078efcff */
[----:B------:R-:W-:-:S06]  /*7eb0*/  DFMA R2, R36, R2, R36 ;  /* 0x000000022402722b */ /* 0x000fcc0000000024 */
[----:B------:R-:W-:-:S08]  /*7ec0*/  DMUL R12, R10, R12 ;  /* 0x0000000c0a0c7228 */ /* 0x000fd00000000000 */
[----:B------:R-:W-:Y:S02]  /*7ed0*/  DMUL R12, R12, R8 ;  /* 0x000000080c0c7228 */ /* 0x000fe40000000000 */
[----:B------:R-:W-:-:S08]  /*7ee0*/  DFMA R8, -R14, R2, 1 ;  /* 0x3ff000000e08742b */ /* 0x000fd00000000102 */
[----:B------:R-:W-:Y:S01]  /*7ef0*/  @!P3 FSEL R5, R7, R13, !P2 ;  /* 0x0000000d0705b208 */ /* 0x000fe20005000000 */
[----:B------:R-:W-:Y:S01]  /*7f00*/  DFMA R2, R2, R8, R2 ;  /* 0x000000080202722b */ /* 0x000fe20000000002 */
[----:B------:R-:W-:Y:S02]  /*7f10*/  @!P3 FSEL R4, R6, R12, !P2 ;  /* 0x0000000c0604b208 */ /* 0x000fe40005000000 */
[----:B------:R-:W-:Y:S01]  /*7f20*/  ISETP.GT.AND P0, PT, R5, 0xfffff, PT ;  /* 0x000fffff0500780c */ /* 0x000fe20003f04270 */
[----:B------:R-:W-:Y:S02]  /*7f30*/  IMAD.MOV.U32 R7, RZ, RZ, R5 ;  /* 0x000000ffff077224 */ /* 0x000fe400078e0005 */
[----:B------:R-:W-:Y:S02]  /*7f40*/  IMAD.MOV.U32 R6, RZ, RZ, R4 ;  /* 0x000000ffff067224 */ /* 0x000fe400078e0004 */
[----:B------:R-:W-:-:S08]  /*7f50*/  DMUL R8, R32, R2 ;  /* 0x0000000220087228 */ /* 0x000fd00000000000 */
[----:B------:R-:W-:Y:S02]  /*7f60*/  @!P0 DMUL R6, R6, 1.80143985094819840000e+16 ;  /* 0x4350000006068828 */ /* 0x000fe40000000000 */
[----:B------:R-:W-:-:S08]  /*7f70*/  DFMA R10, -R14, R8, R32 ;  /* 0x000000080e0a722b */ /* 0x000fd00000000120 */
[----:B------:R-:W-:Y:S01]  /*7f80*/  @!P0 IMAD.MOV.U32 R5, RZ, RZ, R7 ;  /* 0x000000ffff058224 */ /* 0x000fe200078e0007 */
[----:B------:R-:W-:Y:S01]  /*7f90*/  DFMA R2, R2, R10, R8 ;  /* 0x0000000a0202722b */ /* 0x000fe20000000008 */
[----:B------:R-:W-:Y:S02]  /*7fa0*/  @!P0 IMAD.MOV.U32 R4, RZ, RZ, R6 ;  /* 0x000000ffff048224 */ /* 0x000fe400078e0006 */
[----:B------:R-:W-:-:S05]  /*7fb0*/  VIADD R0, R5, 0xffffffff ;  /* 0xffffffff05007836 */ /* 0x000fca0000000000 */
[----:B------:R-:W-:Y:S02]  /*7fc0*/  ISETP.GE.U32.AND P2, PT, R0, 0x7fefffff, PT ;  /* 0x7fefffff0000780c */ /* 0x000fe40003f46070 */
[----:B------:R-:W-:-:S05]  /*7fd0*/  FFMA R0, RZ, R15, R3 ;  /* 0x0000000fff007223 */ /* 0x000fca0000000003 */
[----:B------:R-:W-:Y:S01]  /*7fe0*/  FSETP.GT.AND P4, PT, |R0|, 1.469367938527859385e-39, PT ;  /* 0x001000000000780b */ /* 0x000fe20003f84200 */
[----:B------:R-:W-:Y:S02]  /*7ff0*/  IMAD.MOV.U32 R0, RZ, RZ, -0x3ff ;  /* 0xfffffc01ff007424 */ /* 0x000fe400078e00ff */
[----:B------:R-:W-:-:S03]  /*8000*/  @!P0 IMAD.MOV.U32 R0, RZ, RZ, -0x435 ;  /* 0xfffffbcbff008424 */ /* 0x000fc600078e00ff */
        /* <DEDUP_REMOVED lines=69> */
.L_x_30952:
[----:B------:R-:W-:Y:S05]  /*8460*/  BSYNC B0 ;  /* 0x0000000000007941 */ /* 0x000fea0003800000 */
.L_x_30951:
        /* <DEDUP_REMOVED lines=8> */
.L_x_30954:
[----:B------:R-:W-:Y:S05]  /*84f0*/  BSYNC B3 ;  /* 0x0000000000037941 */ /* 0x000fea0003800000 */
.L_x_30953:
        /* <DEDUP_REMOVED lines=82> */
.L_x_30956:
[----:B------:R-:W-:-:S04]  /*8a20*/  ISETP.GE.AND P0, PT, R25, RZ, PT ;  /* 0x000000ff1900720c */ /* 0x000fc80003f06270 */
[----:B------:R-:W-:Y:S02]  /*8a30*/  FSEL R2, RZ, 3.37028055040000000000e+12, P0 ;  /* 0x54442d18ff027808 */ /* 0x000fe40000000000 */
[----:B------:R-:W-:-:S07]  /*8a40*/  FSEL R3, RZ, 2.1426990032196044922, P0 ;  /* 0x400921fbff037808 */ /* 0x000fce0000000000 */
.L_x_30957:
[----:B------:R-:W-:Y:S05]  /*8a50*/  BSYNC B0 ;  /* 0x0000000000007941 */ /* 0x000fea0003800000 */
.L_x_30955:
[----:B------:R-:W-:Y:S01]  /*8a60*/  DADD R24, |R24|, |R26| ;  /* 0x0000000018187229 */ /* 0x000fe2000000061a */
[----:B------:R-:W-:-:S07]  /*8a70*/  LOP3.LUT R27, R3, 0x80000000, R27, 0xb8, !PT ;  /* 0x80000000031b7812 */ /* 0x000fce00078eb81b */
[----:B------:R-:W-:-:S06]  /*8a80*/  DSETP.GTU.AND P0, PT, |R24|, +INF , PT ;  /* 0x7ff000001800742a */ /* 0x000fcc0003f0c200 */
[----:B------:R-:W-:Y:S02]  /*8a90*/  FSEL R2, R24, R2, P0 ;  /* 0x0000000218027208 */ /* 0x000fe40000000000 */
[----:B------:R-:W-:Y:S01]  /*8aa0*/  FSEL R3, R25, R27, P0 ;  /* 0x0000001b19037208 */ /* 0x000fe20000000000 */
[----:B------:R-:W-:Y:S06]  /*8ab0*/  BRA `(.L_x_30930) ;  /* 0x00000030009c7947 */ /* 0x000fec0003800000 */
.L_x_30917:
        /* <DEDUP_REMOVED lines=90> */
.L_x_30960:
        /* <DEDUP_REMOVED lines=22> */
.L_x_30963:
[----:B------:R-:W-:Y:S05]  /*91c0*/  BSYNC B4 ;  /* 0x0000000000047941 */ /* 0x000fea0003800000 */
.L_x_30962:
        /* <DEDUP_REMOVED lines=29> */
.L_x_30961:
[----:B------:R-:W-:Y:S05]  /*93a0*/  BSYNC B3 ;  /* 0x0000000000037941 */ /* 0x000fea0003800000 */
.L_x_30959:
[----:B------:R-:W-:Y:S01]  /*93b0*/  IMAD.MOV.U32 R4, RZ, RZ, -0x2449a4b7 ;  /* 0xdbb65b49ff047424 */ /* 0x000fe200078e00ff */
[----:B------:R-:W-:Y:S01]  /*93c0*/  UMOV UR4, 0x2a25ff7e ;  /* 0x2a25ff7e00047882 */ /* 0x000fe20000000000 */
[----:B------:R-:W-:Y:S01]  /*93d0*/  IMAD.MOV.U32 R5, RZ, RZ, 0x3f2d3b63 ;  /* 0x3f2d3b63ff057424 */ /* 0x000fe200078e00ff */
[----:B------:R-:W-:Y:S01]  /*93e0*/  UMOV UR5, 0x3ef53e1d ;  /* 0x3ef53e1d00057882 */ /* 0x000fe20000000000 */
[----:B------:R-:W-:Y:S01]  /*93f0*/  ISETP.GE.AND P0, PT, R25, RZ, PT ;  /* 0x000000ff1900720c */ /* 0x000fe20003f06270 */
[C-C-:B------:R-:W-:Y:S01]  /*9400*/  DSETP.NEU.AND P2, PT, |R24|.reuse, |R26|.reuse, PT ;  /* 0x4000001a1800722a */ /* 0x140fe20003f4d200 */
[----:B------:R-:W-:Y:S01]  /*9410*/  IMAD.MOV.U32 R0, RZ, RZ, 0x7f3321d2 ;  /* 0x7f3321d2ff007424 */ /* 0x000fe200078e00ff */
[----:B------:R-:W-:Y:S02]  /*9420*/  DADD R24, |R24|, |R26| ;  /* 0x0000000018187229 */ /* 0x000fe4000000061a */
        /* <DEDUP_REMOVED lines=54> */
[----:B------:R-:W-:Y:S02]  /*9790*/  DMUL R4, R12, R4 ;  /* 0x000000040c047228 */ /* 0x000fe40000000000 */
[----:B------:R-:W-:-:S06]  /*97a0*/  DMUL R12, R2, 0.5 ;  /* 0x3fe00000020c7828 */ /* 0x000fcc0000000000 */
        /* <DEDUP_REMOVED lines=8> */
[----:B------:R-:W-:Y:S01]  /*9830*/  FSEL R7, R6, R4, !P0 ;  /* 0x0000000406077208 */ /* 0x000fe20004000000 */
[----:B------:R-:W-:Y:S02]  /*9840*/  IMAD.MOV.U32 R4, RZ, RZ, 0x4002d97c ;  /* 0x4002d97cff047424 */ /* 0x000fe400078e00ff */
[----:B------:R-:W-:Y:S02]  /*9850*/  FSEL R5, R9, R5, !P1 ;  /* 0x0000000509057208 */ /* 0x000fe40004800000 */
[----:B------:R-:W-:Y:S01]  /*9860*/  FSEL R9, R8, R7, !P1 ;  /* 0x0000000708097208 */ /* 0x000fe20004800000 */
[----:B------:R-:W-:Y:S01]  /*9870*/  DSETP.GTU.AND P1, PT, |R24|, +INF , PT ;  /* 0x7ff000001800742a */ /* 0x000fe20003f2c200 */
[----:B------:R-:W-:Y:S02]  /*9880*/  @!P2 FSEL R5, R4, 1.8213495016098022461, !P0 ;  /* 0x3fe921fb0405a808 */ /* 0x000fe40004000000 */
[----:B------:R-:W-:-:S02]  /*9890*/  @!P2 FSEL R9, R0, 3.37028055040000000000e+12, !P0 ;  /* 0x54442d180009a808 */ /* 0x000fc40004000000 */
[----:B------:R-:W-:Y:S02]  /*98a0*/  LOP3.LUT R27, R5, 0x80000000, R27, 0xb8, !PT ;  /* 0x80000000051b7812 */ /* 0x000fe400078eb81b */
[----:B------:R-:W-:Y:S02]  /*98b0*/  FSEL R2, R24, R9, P1 ;  /* 0x0000000918027208 */ /* 0x000fe40000800000 */
[----:B------:R-:W-:Y:S01]  /*98c0*/  FSEL R3, R25, R27, P1 ;  /* 0x0000001b19037208 */ /* 0x000fe20000800000 */
[----:B------:R-:W-:Y:S06]  /*98d0*/  BRA `(.L_x_30930) ;  /* 0x0000002400147947 */ /* 0x000fec0003800000 */
.L_x_30958:
[----:B------:R-:W-:Y:S01]  /*98e0*/  DMUL R4, R32, R32 ;  /* 0x0000002020047228 */ /* 0x000fe20000000000 */
        /* <DEDUP_REMOVED lines=84> */
.L_x_30916:
        /* <DEDUP_REMOVED lines=22> */
[----:B------:R-:W-:Y:S05]  /*9f90*/  CALL.REL.NOINC `($__internal_71_$__cuda_sm20_div_rn_f64_full) ;  /* 0x0000025400cc7944 */ /* 0x000fea0003c00000 */
.L_x_30965:
[----:B------:R-:W-:Y:S05]  /*9fa0*/  BSYNC B3 ;  /* 0x0000000000037941 */ /* 0x000fea0003800000 */
.L_x_30964:
        /* <DEDUP_REMOVED lines=24> */
[----:B------:R-:W-:Y:S02]  /*a130*/  IMAD.MOV.U32 R4, RZ, RZ, R2 ;  /* 0x000000ffff047224 */ /* 0x000fe400078e0002 */
[----:B------:R-:W-:-:S07]  /*a140*/  IMAD.MOV.U32 R5, RZ, RZ, R3 ;  /* 0x000000ffff057224 */ /* 0x000fce00078e0003 */
.L_x_30967:
[----:B------:R-:W-:Y:S05]  /*a150*/  BSYNC B3 ;  /* 0x0000000000037941 */ /* 0x000fea0003800000 */
.L_x_30966:
[----:B------:R-:W-:Y:S01]  /*a160*/  DADD R10, -RZ, |R4| ;  /* 0x00000000ff0a7229 */ /* 0x000fe20000000504 */
[----:B------:R-:W-:Y:S01]  /*a170*/  IMAD.MOV.U32 R6, RZ, RZ, RZ ;  /* 0x000000ffff067224 */ /* 0x000fe200078e00ff */
[----:B------:R-:W-:Y:S01]  /*a180*/  UMOV UR4, 0xffffffff ;  /* 0xffffffff00047882 */ /* 0x000fe20000000000 */
[----:B------:R-:W-:Y:S01]  /*a190*/  UMOV UR5, 0x7fefffff ;  /* 0x7fefffff00057882 */ /* 0x000fe20000000000 */
[----:B------:R-:W-:Y:S01]  /*a1a0*/  IMAD.MOV.U32 R34, RZ, RZ, 0x0 ;  /* 0x00000000ff227424 */ /* 0x000fe200078e00ff */
[----:B------:R-:W-:Y:S01]  /*a1b0*/  UMOV UR6, UR5 ;  /* 0x0000000500067c82 */ /* 0x000fe20008000000 */
[----:B------:R-:W-:Y:S01]  /*a1c0*/  IMAD.MOV.U32 R35, RZ, RZ, 0x3fd80000 ;  /* 0x3fd80000ff237424 */ /* 0x000fe200078e00ff */
[----:B------:R-:W-:Y:S01]  /*a1d0*/  MUFU.RCP64H R37, R15 ;  /* 0x0000000f00257308 */ /* 0x000fe20000001800 */
[----:B------:R-:W-:Y:S01]  /*a1e0*/  IMAD.MOV.U32 R36, RZ, RZ, 0x1 ;  /* 0x00000001ff247424 */ /* 0x000fe200078e00ff */
[----:B------:R-:W-:Y:S01]  /*a1f0*/  BSSY B0, `(.L_x_30968) ;  /* 0x000007f000007945 */ /* 0x000fe20003800000 */
[----:B------:R-:W-:-:S02]  /*a200*/  ISETP.GT.U32.AND P2, PT, R10, R12, PT ;  /* 0x0000000c0a00720c */ /* 0x000fc40003f44070 */
[CC--:B------:R-:W-:Y:S02]  /*a210*/  ISETP.LT.U32.AND P0, PT, R10.reuse, R12.reuse, PT ;  /* 0x0000000c0a00720c */ /* 0x0c0fe40003f01070 */
[CC--:B------:R-:W-:Y:S02]  /*a220*/  ISETP.GT.U32.AND.EX P2, PT, R11.reuse, R13.reuse, PT, P2 ;  /* 0x0000000d0b00720c */ /* 0x0c0fe40003f44120 */
[CC--:B------:R-:W-:Y:S02]  /*a230*/  ISETP.LT.U32.AND.EX P0, PT, R11.reuse, R13.reuse, PT, P0 ;  /* 0x0000000d0b00720c */ /* 0x0c0fe40003f01100 */
[----:B------:R-:W-:Y:S02]  /*a240*/  SEL R3, R11, R13, P2 ;  /* 0x0000000d0b037207 */ /* 0x000fe40001000000 */
[----:B------:R-:W-:Y:S02]  /*a250*/  SEL R4, R10, R12, P0 ;  /* 0x0000000c0a047207 */ /* 0x000fe40000000000 */
[----:B------:R-:W-:-:S02]  /*a260*/  LOP3.LUT R0, R3, 0xffc00000, RZ, 0xc0, !PT ;  /* 0xffc0000003007812 */ /* 0x000fc400078ec0ff */
[----:B------:R-:W-:Y:S02]  /*a270*/  SEL R5, R11, R13, P0 ;  /* 0x0000000d0b057207 */ /* 0x000fe40000000000 */
[----:B------:R-:W-:Y:S02]  /*a280*/  IADD3 R7, -R0, 0x7fd00000, RZ ;  /* 0x7fd0000000077810 */ /* 0x000fe40007ffe1ff */
        /* <DEDUP_REMOVED lines=23> */
[----:B------:R-:W-:Y:S02]  /*a400*/  DFMA R12, R34, R12, R10 ;  /* 0x0000000c220c722b */ /* 0x000fe4000000000a */
[----:B------:R-:W-:-:S06]  /*a410*/  DFMA R36, R36, R6, R36 ;  /* 0x000000062424722b */ /* 0x000fcc0000000024 */
[----:B------:R-:W-:Y:S01]  /*a420*/  DMUL R12, R8, R12 ;  /* 0x0000000c080c7228 */ /* 0x000fe20000000000 */
[----:B------:R-:W-:Y:S01]  /*a430*/  LOP3.LUT R9, R0, 0x100000, RZ, 0xfc, !PT ;  /* 0x0010000000097812 */ /* 0x000fe200078efcff */
[----:B------:R-:W-:-:S06]  /*a440*/  IMAD.MOV.U32 R8, RZ, RZ, RZ ;  /* 0x000000ffff087224 */ /* 0x000fcc00078e00ff */
[----:B------:R-:W-:-:S10]  /*a450*/  DMUL R12, R12, R8 ;  /* 0x000000080c0c7228 */ /* 0x000fd40000000000 */
        /* <DEDUP_REMOVED lines=88> */
.L_x_30969:
[----:B------:R-:W-:Y:S05]  /*a9e0*/  BSYNC B0 ;  /* 0x0000000000007941 */ /* 0x000fea0003800000 */
.L_x_30968:
        /* <DEDUP_REMOVED lines=8> */
.L_x_30971:
[----:B------:R-:W-:Y:S05]  /*aa70*/  BSYNC B3 ;  /* 0x0000000000037941 */ /* 0x000fea0003800000 */
.L_x_30970:
        /* <DEDUP_REMOVED lines=82> */
.L_x_30973:
[----:B------:R-:W-:-:S04]  /*afa0*/  ISETP.GE.AND P0, PT, R25, RZ, PT ;  /* 0x000000ff1900720c */ /* 0x000fc80003f06270 */
[----:B------:R-:W-:Y:S02]  /*afb0*/  FSEL R2, RZ, 3.37028055040000000000e+12, P0 ;  /* 0x54442d18ff027808 */ /* 0x000fe40000000000 */
[----:B------:R-:W-:-:S07]  /*afc0*/  FSEL R3, RZ, 2.1426990032196044922, P0 ;  /* 0x400921fbff037808 */ /* 0x000fce0000000000 */
.L_x_30974:
[----:B------:R-:W-:Y:S05]  /*afd0*/  BSYNC B0 ;  /* 0x0000000000007941 */ /* 0x000fea0003800000 */
.L_x_30972:
[----:B------:R-:W-:Y:S01]  /*afe0*/  DADD R24, |R24|, |R26| ;  /* 0x0000000018187229 */ /* 0x000fe2000000061a */
[----:B------:R-:W-:Y:S01]  /*aff0*/  LOP3.LUT R27, R3, 0x80000000, R27, 0xb8, !PT ;  /* 0x80000000031b7812 */ /* 0x000fe200078eb81b */
[----:B------:R-:W-:-:S06]  /*b000*/  DADD R12, R12, 1 ;  /* 0x3ff000000c0c7429 */ /* 0x000fcc0000000000 */
[----:B------:R-:W-:-:S06]  /*b010*/  DSETP.GTU.AND P0, PT, |R24|, +INF , PT ;  /* 0x7ff000001800742a */ /* 0x000fcc0003f0c200 */
[----:B------:R-:W-:Y:S02]  /*b020*/  FSEL R2, R24, R2, P0 ;  /* 0x0000000218027208 */ /* 0x000fe40000000000 */
[----:B------:R-:W-:Y:S01]  /*b030*/  FSEL R3, R25, R27, P0 ;  /* 0x0000001b19037208 */ /* 0x000fe20000000000 */
[----:B------:R-:W-:Y:S06]  /*b040*/  BRA `(.L_x_30930) ;  /* 0x0000000c00387947 */ /* 0x000fec0003800000 */
.L_x_30915:
        /* <DEDUP_REMOVED lines=9> */
[----:B------:R-:W0:Y:S04]  /*b0e0*/  MUFU.RCP64H R11, R15 ;  /* 0x0000000f000b7308 */ /* 0x000e280000001800 */
[----:B------:R-:W-:Y:S02]  /*b0f0*/  @P0 DMUL R6, R26, 4 ;  /* 0x401000001a060828 */ /* 0x000fe40000000000 */
[----:B------:R-:W-:-:S02]  /*b100*/  @P0 DMUL R4, R24, 4 ;  /* 0x4010000018040828 */ /* 0x000fc40000000000 */
[----:B------:R-:W-:-:S04]  /*b110*/  @!P0 DMUL R8, R26, R26 ;  /* 0x0000001a1a088228 */ /* 0x000fc80000000000 */
[----:B------:R-:W-:-:S08]  /*b120*/  @P0 DMUL R6, R6, R6 ;  /* 0x0000000606060228 */ /* 0x000fd00000000000 */
[----:B------:R-:W-:Y:S02]  /*b130*/  @P0 DFMA R4, R4, R4, R6 ;  /* 0x000000040404022b */ /* 0x000fe40000000006 */
[----:B------:R-:W-:Y:S02]  /*b140*/  @!P0 DFMA R6, R24, R24, R8 ;  /* 0x000000181806822b */ /* 0x000fe40000000008 */
[----:B0-----:R-:W-:-:S04]  /*b150*/  DFMA R8, -R14, R10, 1 ;  /* 0x3ff000000e08742b */ /* 0x001fc8000000010a */
[----:B------:R-:W-:Y:S01]  /*b160*/  @P0 DMUL R6, R4, 0.0625 ;  /* 0x3fb0000004060828 */ /* 0x000fe20000000000 */
[----:B------:R-:W-:-:S03]  /*b170*/  FSEL R4, R2, R12, P1 ;  /* 0x0000000c02047208 */ /* 0x000fc60000800000 */
[----:B------:R-:W-:Y:S01]  /*b180*/  DFMA R8, R8, R8, R8 ;  /* 0x000000080808722b */ /* 0x000fe20000000008 */
[----:B------:R-:W-:-:S04]  /*b190*/  FSEL R5, R3, R13, P1 ;  /* 0x0000000d03057208 */ /* 0x000fc80000800000 */
[----:B------:R-:W-:Y:S01]  /*b1a0*/  FSETP.GEU.AND P5, PT, |R5|, 6.5827683646048100446e-37, PT ;  /* 0x036000000500780b */ /* 0x000fe20003fae200 */
[----:B------:R-:W-:Y:S01]  /*b1b0*/  IMAD.MOV.U32 R0, RZ, RZ, R6 ;  /* 0x000000ffff007224 */ /* 0x000fe200078e0006 */
[----:B------:R-:W-:Y:S01]  /*b1c0*/  ISETP.GT.AND P0, PT, R7, 0xfffff, PT ;  /* 0x000fffff0700780c */ /* 0x000fe20003f04270 */
[----:B------:R-:W-:Y:S01]  /*b1d0*/  DFMA R8, R10, R8, R10 ;  /* 0x000000080a08722b */ /* 0x000fe2000000000a */
[----:B------:R-:W-:-:S07]  /*b1e0*/  IMAD.MOV.U32 R33, RZ, RZ, R7 ;  /* 0x000000ffff217224 */ /* 0x000fce00078e0007 */
        /* <DEDUP_REMOVED lines=82> */
.L_x_30976:
[----:B------:R-:W-:Y:S05]  /*b710*/  BSYNC B0 ;  /* 0x0000000000007941 */ /* 0x000fea0003800000 */
.L_x_30975:
[----:B------:R-:W-:Y:S04]  /*b720*/  BSSY B3, `(.L_x_30977) ;  /* 0x0000006000037945 */ /* 0x000fe80003800000 */
[----:B------:R-:W-:Y:S05]  /*b730*/  @P4 BRA P5, `(.L_x_30978) ;  /* 0x0000000000104947 */ /* 0x000fea0002800000 */
[----:B------:R-:W-:Y:S01]  /*b740*/  IMAD.MOV.U32 R2, RZ, RZ, R14 ;  /* 0x000000ffff027224 */ /* 0x000fe200078e000e */
[----:B------:R-:W-:Y:S01]  /*b750*/  MOV R0, 0xb780 ;  /* 0x0000b78000007802 */ /* 0x000fe20000000f00 */
[----:B------:R-:W-:-:S07]  /*b760*/  IMAD.MOV.U32 R3, RZ, RZ, R15 ;  /* 0x000000ffff037224 */ /* 0x000fce00078e000f */
[----:B------:R-:W-:Y:S05]  /*b770*/  CALL.REL.NOINC `($__internal_71_$__cuda_sm20_div_rn_f64_full) ;  /* 0x0000023c00d47944 */ /* 0x000fea0003c00000 */
.L_x_30978:
[----:B------:R-:W-:Y:S05]  /*b780*/  BSYNC B3 ;  /* 0x0000000000037941 */ /* 0x000fea0003800000 */
.L_x_30977:
        /* <DEDUP_REMOVED lines=82> */
.L_x_30980:
[----:B------:R-:W-:Y:S02]  /*bcb0*/  FSEL R2, RZ, 3.37028055040000000000e+12, P2 ;  /* 0x54442d18ff027808 */ /* 0x000fe40001000000 */
[----:B------:R-:W-:-:S07]  /*bcc0*/  FSEL R3, RZ, 2.1426990032196044922, P2 ;  /* 0x400921fbff037808 */ /* 0x000fce0001000000 */
.L_x_30981:
[----:B------:R-:W-:Y:S05]  /*bcd0*/  BSYNC B0 ;  /* 0x0000000000007941 */ /* 0x000fea0003800000 */
.L_x_30979:
[----:B------:R-:W-:Y:S01]  /*bce0*/  DADD R24, |R24|, |R26| ;  /* 0x0000000018187229 */ /* 0x000fe2000000061a */
[----:B------:R-:W-:-:S07]  /*bcf0*/  LOP3.LUT R27, R3, 0x80000000, R27, 0xb8, !PT ;  /* 0x80000000031b7812 */ /* 0x000fce00078eb81b */
[----:B------:R-:W-:-:S06]  /*bd00*/  DSETP.GTU.AND P0, PT, |R24|, +INF , PT ;  /* 0x7ff000001800742a */ /* 0x000fcc0003f0c200 */
[----:B------:R-:W-:Y:S02]  /*bd10*/  FSEL R2, R24, R2, P0 ;  /* 0x0000000218027208 */ /* 0x000fe40000000000 */
[----:B------:R-:W-:-:S07]  /*bd20*/  FSEL R3, R25, R27, P0 ;  /* 0x0000001b19037208 */ /* 0x000fce0000000000 */
.L_x_30930:
[----:B------:R-:W-:Y:S05]  /*bd30*/  BSYNC B2 ;  /* 0x0000000000027941 */ /* 0x000fea0003800000 */
.L_x_30914:
[----:B------:R-:W-:Y:S01]  /*bd40*/  ULDC.64 UR6, c[0x0][0x220] ;  /* 0x0000880000067ab9 */ /* 0x000fe20000000a00 */
[----:B------:R-:W-:Y:S01]  /*bd50*/  ULDC.64 UR4, c[0x0][0x228] ;  /* 0x00008a0000047ab9 */ /* 0x000fe20000000a00 */
[C---:B------:R-:W-:Y:S02]  /*bd60*/  DMUL R24, R2.reuse, UR6 ;  /* 0x0000000602187c28 */ /* 0x040fe40008000000 */
        /* <DEDUP_REMOVED lines=65> */
[----:B------:R-:W-:Y:S01]  /*c180*/  @!P0 LEA.HI R0, R8, R8, RZ, 0x1 ;  /* 0x0000000808008211 */ /* 0x000fe200078f08ff */
[----:B------:R-:W-:Y:S01]  /*c190*/  @!P0 IMAD.MOV.U32 R2, RZ, RZ, R4 ;  /* 0x000000ffff028224 */ /* 0x000fe200078e0004 */
[----:B------:R-:W-:Y:S01]  /*c1a0*/  FSEL R15, R7, RZ, P1 ;  /* 0x000000ff070f7208 */ /* 0x000fe20000800000 */
[----:B------:R-:W-:Y:S01]  /*c1b0*/  @!P0 IMAD.MOV.U32 R4, RZ, RZ, RZ ;  /* 0x000000ffff048224 */ /* 0x000fe200078e00ff */
[----:B------:R-:W-:-:S05]  /*c1c0*/  @!P0 SHF.R.S32.HI R3, RZ, 0x1, R0 ;  /* 0x00000001ff038819 */ /* 0x000fca0000011400 */
[----:B------:R-:W-:Y:S02]  /*c1d0*/  @!P0 IMAD.IADD R8, R8, 0x1, -R3 ;  /* 0x0000000108088824 */ /* 0x000fe400078e0a03 */
[----:B------:R-:W-:-:S03]  /*c1e0*/  @!P0 IMAD R3, R3, 0x100000, R5 ;  /* 0x0010000003038824 */ /* 0x000fc600078e0205 */
[----:B------:R-:W-:-:S06]  /*c1f0*/  @!P0 LEA R5, R8, 0x3ff00000, 0x14 ;  /* 0x3ff0000008058811 */ /* 0x000fcc00078ea0ff */
[----:B------:R-:W-:-:S11]  /*c200*/  @!P0 DMUL R14, R2, R4 ;  /* 0x00000004020e8228 */ /* 0x000fd60000000000 */
.L_x_30987:
[----:B------:R-:W-:Y:S05]  /*c210*/  BSYNC B0 ;  /* 0x0000000000007941 */ /* 0x000fea0003800000 */
.L_x_30986:
        /* <DEDUP_REMOVED lines=21> */
[----:B------:R-:W-:Y:S05]  /*c370*/  CALL.REL.NOINC `($_ZN2at6native27unrolled_elementwise_kernelIZZZNS0_50_GLOBAL__N__2680c7bb_12_PowKernel_cu_140f0503_289624pow_tensor_scalar_kernelERNS_18TensorIteratorBaseERKN3c106ScalarEENKUlvE_clEvENKUlvE_clEvEUlNS5_7complexIdEEE0_St5arrayIPcLm2EELi4E23TrivialOffsetCalculatorILi1EjESI_NS0_6memory12LoadWithCastILi1EEENSJ_13StoreWithCastILi1EEEEEviT_T0_T2_T3_T4_T5_$__internal_trig_reduction_slowpathd) ;  /* 0x0000023800607944 */ /* 0x000fea0003c00000 */
[----:B------:R-:W-:Y:S02]  /*c380*/  IMAD.MOV.U32 R12, RZ, RZ, R4 ;  /* 0x000000ffff0c7224 */ /* 0x000fe400078e0004 */
[----:B------:R-:W-:Y:S01]  /*c390*/  IMAD.MOV.U32 R13, RZ, RZ, R5 ;  /* 0x000000ffff0d7224 */ /* 0x000fe200078e0005 */
[----:B------:R-:W-:Y:S06]  /*c3a0*/  BRA `(.L_x_30990) ;  /* 0x0000000000087947 */ /* 0x000fec0003800000 */
.L_x_30989:
[----:B------:R-:W-:Y:S01]  /*c3b0*/  DMUL R12, RZ, R24 ;  /* 0x00000018ff0c7228 */ /* 0x000fe20000000000 */
[----:B------:R-:W-:-:S10]  /*c3c0*/  IMAD.MOV.U32 R0, RZ, RZ, RZ ;  /* 0x000000ffff007224 */ /* 0x000fd400078e00ff */
.L_x_30990:
[----:B------:R-:W-:Y:S05]  /*c3d0*/  BSYNC B2 ;  /* 0x0000000000027941 */ /* 0x000fea0003800000 */
.L_x_30988:
[----:B------:R-:W0:Y:S01]  /*c3e0*/  LDC.64 R2, c[0x4][0x1a8] ;  /* 0x01006a00ff027b82 */ /* 0x000e220000000a00 */
[----:B------:R-:W-:-:S04]  /*c3f0*/  VIADD R26, R0, 0x1 ;  /* 0x00000001001a7836 */ /* 0x000fc80000000000 */
        /* <DEDUP_REMOVED lines=10> */
[----:B------:R-:W-:Y:S02]  /*c4a0*/  BSSY B2, `(.L_x_30991) ;  /* 0x0000026000027945 */ /* 0x000fe40003800000 */
[----:B------:R-:W-:-:S02]  /*c4b0*/  FSEL R26, -R26, 4.2945490664224492434e-19, !P0 ;  /* 0x20fd81641a1a7808 */ /* 0x000fc40004000100 */
        /* <DEDUP_REMOVED lines=34> */
.L_x_30992:
[----:B------:R-:W-:Y:S01]  /*c6e0*/  DMUL R2, RZ, R24 ;  /* 0x00000018ff027228 */ /* 0x000fe20000000000 */
[----:B------:R-:W-:-:S10]  /*c6f0*/  IMAD.MOV.U32 R0, RZ, RZ, RZ ;  /* 0x000000ffff007224 */ /* 0x000fd400078e00ff */
.L_x_30993:
[----:B------:R-:W-:Y:S05]  /*c700*/  BSYNC B2 ;  /* 0x0000000000027941 */ /* 0x000fea0003800000 */
.L_x_30991:
        /* <DEDUP_REMOVED lines=25> */
.L_x_30985:
        /* <DEDUP_REMOVED lines=62> */
.L_x_30995:
[----:B------:R-:W-:Y:S05]  /*cc80*/  BSYNC B0 ;  /* 0x0000000000007941 */ /* 0x000fea0003800000 */
.L_x_30994:
        /* <DEDUP_REMOVED lines=25> */
.L_x_30997:
[----:B------:R-:W-:Y:S01]  /*ce20*/  DMUL R14, RZ, R24 ;  /* 0x00000018ff0e7228 */ /* 0x000fe20000000000 */
[----:B------:R-:W-:-:S10]  /*ce30*/  IMAD.MOV.U32 R0, RZ, RZ, RZ ;  /* 0x000000ffff007224 */ /* 0x000fd400078e00ff */
.L_x_30998:
[----:B------:R-:W-:Y:S05]  /*ce40*/  BSYNC B2 ;  /* 0x0000000000027941 */ /* 0x000fea0003800000 */
.L_x_30996:
        /* <DEDUP_REMOVED lines=48> */
.L_x_31000:
[----:B------:R-:W-:Y:S01]  /*d150*/  DMUL R2, RZ, R24 ;  /* 0x00000018ff027228 */ /* 0x000fe20000000000 */
[----:B------:R-:W-:-:S10]  /*d160*/  IMAD.MOV.U32 R0, RZ, RZ, RZ ;  /* 0x000000ffff007224 */ /* 0x000fd400078e00ff */
.L_x_31001:
[----:B------:R-:W-:Y:S05]  /*d170*/  BSYNC B2 ;  /* 0x0000000000027941 */ /* 0x000fea0003800000 */
.L_x_30999:
        /* <DEDUP_REMOVED lines=27> */
[----:B------:R-:W-:-:S04]  /*d330*/  DMUL R14, R12, R14 ;  /* 0x0000000e0c0e7228 */ /* 0x000fc80000000000 */
[----:B------:R-:W-:Y:S02]  /*d340*/  IMAD.IADD R0, R4, 0x1, -R5 ;  /* 0x0000000104007824 */ /* 0x000fe400078e0a05 */
[----:B------:R-:W-:Y:S01]  /*d350*/  DMUL R12, R12, R2 ;  /* 0x000000020c0c7228 */ /* 0x000fe20000000000 */
[----:B------:R-:W-:Y:S01]  /*d360*/  LEA R3, R5, 0x3ff00000, 0x14 ;  /* 0x3ff0000005037811 */ /* 0x000fe200078ea0ff */
[----:B------:R-:W-:-:S06]  /*d370*/  IMAD.MOV.U32 R2, RZ, RZ, RZ ;  /* 0x000000ffff027224 */ /* 0x000fcc00078e00ff */
[C---:B------:R-:W-:Y:S02]  /*d380*/  DMUL R4, R2.reuse, R14 ;  /* 0x0000000e02047228 */ /* 0x040fe40000000000 */
[----:B------:R-:W-:Y:S01]  /*d390*/  DMUL R2, R2, R12 ;  /* 0x0000000c02027228 */ /* 0x000fe20000000000 */
[----:B------:R-:W-:Y:S01]  /*d3a0*/  LEA R15, R0, 0x3ff00000, 0x14 ;  /* 0x3ff00000000f7811 */ /* 0x000fe200078ea0ff */
[----:B------:R-:W-:-:S06]  /*d3b0*/  IMAD.MOV.U32 R14, RZ, RZ, RZ ;  /* 0x000000ffff0e7224 */ /* 0x000fcc00078e00ff */
[C---:B------:R-:W-:Y:S02]  /*d3c0*/  DMUL R12, R14.reuse, R4 ;  /* 0x000000040e0c7228 */ /* 0x040fe40000000000 */
[----:B------:R-:W-:Y:S01]  /*d3d0*/  DMUL R14, R14, R2 ;  /* 0x000000020e0e7228 */ /* 0x000fe20000000000 */
[----:B------:R-:W-:Y:S10]  /*d3e0*/  BRA `(.L_x_30913) ;  /* 0x0000000800d47947 */ /* 0x000ff40003800000 */
.L_x_30984:
        /* <DEDUP_REMOVED lines=11> */
.L_x_31002:
[----:B------:R-:W-:-:S10]  /*d4a0*/  DADD R12, R24, -R24 ;  /* 0x00000000180c7229 */ /* 0x000fd40000000818 */
[----:B------:R-:W-:Y:S02]  /*d4b0*/  IMAD.MOV.U32 R14, RZ, RZ, R12 ;  /* 0x000000ffff0e7224 */ /* 0x000fe400078e000c */
[----:B------:R-:W-:Y:S01]  /*d4c0*/  IMAD.MOV.U32 R15, RZ, RZ, R13 ;  /* 0x000000ffff0f7224 */ /* 0x000fe200078e000d */
[----:B------:R-:W-:Y:S06]  /*d4d0*/  BRA `(.L_x_30913) ;  /* 0x0000000800987947 */ /* 0x000fec0003800000 */
.L_x_30983:
        /* <DEDUP_REMOVED lines=26> */
.L_x_31004:
[----:B------:R-:W-:Y:S01]  /*d680*/  DMUL R2, RZ, R24 ;  /* 0x00000018ff027228 */ /* 0x000fe20000000000 */
[----:B------:R-:W-:-:S10]  /*d690*/  IMAD.MOV.U32 R0, RZ, RZ, RZ ;  /* 0x000000ffff007224 */ /* 0x000fd400078e00ff */
.L_x_31005:
[----:B------:R-:W-:Y:S05]  /*d6a0*/  BSYNC B2 ;  /* 0x0000000000027941 */ /* 0x000fea0003800000 */
.L_x_31003:
        /* <DEDUP_REMOVED lines=48> */
.L_x_31007:
[----:B------:R-:W-:Y:S01]  /*d9b0*/  DMUL R14, RZ, R24 ;  /* 0x00000018ff0e7228 */ /* 0x000fe20000000000 */
[----:B------:R-:W-:-:S10]  /*d9c0*/  IMAD.MOV.U32 R0, RZ, RZ, RZ ;  /* 0x000000ffff007224 */ /* 0x000fd400078e00ff */
.L_x_31008:
[----:B------:R-:W-:Y:S05]  /*d9d0*/  BSYNC B2 ;  /* 0x0000000000027941 */ /* 0x000fea0003800000 */
.L_x_31006:
        /* <DEDUP_REMOVED lines=24> */
.L_x_30982:
        /* <DEDUP_REMOVED lines=59> */
.L_x_31010:
[----:B------:R-:W-:Y:S05]  /*df10*/  BSYNC B0 ;  /* 0x0000000000007941 */ /* 0x000fea0003800000 */
.L_x_31009:
[----:B------:R-:W-:Y:S02]  /*df20*/  IMAD.MOV.U32 R14, RZ, RZ, R24 ;  /* 0x000000ffff0e7224 */ /* 0x000fe400078e0018 */
[----:B------:R-:W-:-:S07]  /*df30*/  IMAD.MOV.U32 R15, RZ, RZ, R25 ;  /* 0x000000ffff0f7224 */ /* 0x000fce00078e0019 */
.L_x_30913:
[----:B------:R-:W-:Y:S05]  /*df40*/  BSYNC B1 ;  /* 0x0000000000017941 */ /* 0x000fea0003800000 */
.L_x_30912:
[----:B------:R-:W3:Y:S01]  /*df50*/  S2R R56, SR_TID.X ;  /* 0x0000000000387919 */ /* 0x000ee20000002100 */
[----:B------:R-:W-:Y:S01]  /*df60*/  BSSY B1, `(.L_x_31011) ;  /* 0x00009a0000017945 */ /* 0x000fe20003800000 */
[----:B01---5:R-:W-:Y:S02]  /*df70*/  CS2R R26, SRZ ;  /* 0x00000000001a7805 */ /* 0x023fe4000001ff00 */
[----:B--2-4-:R-:W-:Y:S01]  /*df80*/  CS2R R24, SRZ ;  /* 0x0000000000187805 */ /* 0x014fe2000001ff00 */
[----:B---3--:R-:W-:-:S05]  /*df90*/  VIADD R58, R56, 0x80 ;  /* 0x00000080383a7836 */ /* 0x008fca0000000000 */
[----:B------:R-:W-:-:S13]  /*dfa0*/  ISETP.GE.AND P0, PT, R58, R57, PT ;  /* 0x000000393a00720c */ /* 0x000fda0003f06270 */
[----:B------:R-:W-:Y:S05]  /*dfb0*/  @P0 BRA `(.L_x_31012) ;  /* 0x0000009800680947 */ /* 0x000fea0003800000 */
[----:B------:R-:W-:Y:S01]  /*dfc0*/  DSETP.NAN.AND P0, PT, R28, R30, PT ;  /* 0x0000001e1c00722a */ /* 0x000fe20003f08000 */
        /* <DEDUP_REMOVED lines=115> */
.L_x_31020:
        /* <DEDUP_REMOVED lines=22> */
.L_x_31023:
[----:B------:R-:W-:Y:S05]  /*e860*/  BSYNC B4 ;  /* 0x0000000000047941 */ /* 0x000fea0003800000 */
.L_x_31022:
        /* <DEDUP_REMOVED lines=29> */
.L_x_31021:
[----:B------:R-:W-:Y:S05]  /*ea40*/  BSYNC B3 ;  /* 0x0000000000037941 */ /* 0x000fea0003800000 */
.L_x_31019:
        /* <DEDUP_REMOVED lines=21> */
.L_x_31025:
[----:B------:R-:W-:Y:S05]  /*eba0*/  BSYNC B3 ;  /* 0x0000000000037941 */ /* 0x000fea0003800000 */
.L_x_31024:
        /* <DEDUP_REMOVED lines=82> */
.L_x_31027:
[----:B------:R-:W-:-:S04]  /*f0d0*/  ISETP.GE.AND P0, PT, R29, RZ, PT ;  /* 0x000000ff1d00720c */ /* 0x000fc80003f06270 */
[----:B------:R-:W-:Y:S02]  /*f0e0*/  FSEL R2, RZ, 3.37028055040000000000e+12, P0 ;  /* 0x54442d18ff027808 */ /* 0x000fe40000000000 */
[----:B------:R-:W-:-:S07]  /*f0f0*/  FSEL R3, RZ, 2.1426990032196044922, P0 ;  /* 0x400921fbff037808 */ /* 0x000fce0000000000 */
.L_x_31028:
[----:B------:R-:W-:Y:S05]  /*f100*/  BSYNC B0 ;  /* 0x0000000000007941 */ /* 0x000fea0003800000 */
.L_x_31026:
[----:B------:R-:W-:Y:S01]  /*f110*/  DADD R28, |R28|, |R30| ;  /* 0x000000001c1c7229 */ /* 0x000fe2000000061e */
[----:B------:R-:W-:Y:S01]  /*f120*/  LOP3.LUT R31, R3, 0x80000000, R31, 0xb8, !PT ;  /* 0x80000000031f7812 */ /* 0x000fe200078eb81f */
[----:B------:R-:W-:-:S06]  /*f130*/  DMUL R24, R24, 0.5 ;  /* 0x3fe0000018187828 */ /* 0x000fcc0000000000 */
[----:B------:R-:W-:-:S06]  /*f140*/  DSETP.GTU.AND P0, PT, |R28|, +INF , PT ;  /* 0x7ff000001c00742a */ /* 0x000fcc0003f0c200 */
[----:B------:R-:W-:Y:S02]  /*f150*/  FSEL R2, R28, R2, P0 ;  /* 0x000000021c027208 */ /* 0x000fe40000000000 */
[----:B------:R-:W-:Y:S01]  /*f160*/  FSEL R3, R29, R31, P0 ;  /* 0x0000001f1d037208 */ /* 0x000fe20000000000 */
[----:B------:R-:W-:Y:S06]  /*f170*/  BRA `(.L_x_31029) ;  /* 0x0000006400707947 */ /* 0x000fec0003800000 */
.L_x_31018:
        /* <DEDUP_REMOVED lines=8> */
[----:B------:R-:W-:Y:S01]  /*f200*/  ISETP.GT.AND P0, PT, R5, 0xfffff, PT ;  /* 0x000fffff0500780c */ /* 0x000fe20003f04270 */
[----:B------:R-:W-:Y:S01]  /*f210*/  IMAD.MOV.U32 R35, RZ, RZ, R5 ;  /* 0x000000ffff237224 */ /* 0x000fe200078e0005 */
[----:B------:R-:W-:Y:S01]  /*f220*/  BSSY B0, `(.L_x_31031) ;  /* 0x0000059000007945 */ /* 0x000fe20003800000 */
[----:B------:R-:W-:Y:S01]  /*f230*/  IMAD.MOV.U32 R34, RZ, RZ, R4 ;  /* 0x000000ffff227224 */ /* 0x000fe200078e0004 */
[----:B------:R-:W-:-:S09]  /*f240*/  FSETP.GEU.AND P5, PT, |R27|, 6.5827683646048100446e-37, PT ;  /* 0x036000001b00780b */ /* 0x000fd20003fae200 */
[----:B------:R-:W-:Y:S02]  /*f250*/  @!P0 DMUL R4, R4, 1.80143985094819840000e+16 ;  /* 0x4350000004048828 */ /* 0x000fe40000000000 */
[----:B0-----:R-:W-:-:S08]  /*f260*/  DFMA R6, -R32, R2, 1 ;  /* 0x3ff000002006742b */ /* 0x001fd00000000102 */
[----:B------:R-:W-:Y:S01]  /*f270*/  DFMA R6, R6, R6, R6 ;  /* 0x000000060606722b */ /* 0x000fe20000000006 */
[----:B------:R-:W-:Y:S02]  /*f280*/  @!P0 IMAD.MOV.U32 R35, RZ, RZ, R5 ;  /* 0x000000ffff238224 */ /* 0x000fe400078e0005 */
[----:B------:R-:W-:Y:S02]  /*f290*/  @!P0 IMAD.MOV.U32 R34, RZ, RZ, R4 ;  /* 0x000000ffff228224 */ /* 0x000fe400078e0004 */
[----:B------:R-:W-:-:S03]  /*f2a0*/  VIADD R0, R35, 0xffffffff ;  /* 0xffffffff23007836 */ /* 0x000fc60000000000 */
[----:B------:R-:W-:Y:S02]  /*f2b0*/  DFMA R6, R2, R6, R2 ;  /* 0x000000060206722b */ /* 0x000fe40000000002 */
[----:B------:R-:W-:-:S06]  /*f2c0*/  ISETP.GE.U32.AND P2, PT, R0, 0x7fefffff, PT ;  /* 0x7fefffff0000780c */ /* 0x000fcc0003f46070 */
[----:B------:R-:W-:-:S07]  /*f2d0*/  DFMA R2, -R32, R6, 1 ;  /* 0x3ff000002002742b */ /* 0x000fce0000000106 */
[----:B------:R-:W-:Y:S01]  /*f2e0*/  @P2 FSETP.NEU.FTZ.AND P3, PT, R5, RZ, PT ;  /* 0x000000ff0500220b */ /* 0x000fe20003f7d000 */
[----:B------:R-:W-:Y:S01]  /*f2f0*/  DFMA R2, R6, R2, R6 ;  /* 0x000000020602722b */ /* 0x000fe20000000006 */
[----:B------:R-:W-:Y:S02]  /*f300*/  @P2 IMAD.MOV.U32 R6, RZ, RZ, 0x0 ;  /* 0x00000000ff062424 */ /* 0x000fe400078e00ff */
[----:B------:R-:W-:-:S05]  /*f310*/  @P2 IMAD.MOV.U32 R7, RZ, RZ, 0x7ff00000 ;  /* 0x7ff00000ff072424 */ /* 0x000fca00078e00ff */
[----:B------:R-:W-:Y:S02]  /*f320*/  DMUL R8, R26, R2 ;  /* 0x000000021a087228 */ /* 0x000fe40000000000 */
[----:B------:R-:W-:-:S06]  /*f330*/  @P2 DFMA R6, R4, R6, +INF ;  /* 0x7ff000000406242b */ /* 0x000fcc0000000006 */
[----:B------:R-:W-:-:S04]  /*f340*/  DFMA R10, -R32, R8, R26 ;  /* 0x00000008200a722b */ /* 0x000fc8000000011a */
[----:B------:R-:W-:Y:S02]  /*f350*/  @P2 FSEL R24, R6, RZ, P3 ;  /* 0x000000ff06182208 */ /* 0x000fe40001800000 */
[----:B------:R-:W-:Y:S02]  /*f360*/  @P2 FSEL R25, R7, -QNAN , P3 ;  /* 0xfff0000007192808 */ /* 0x000fe40001800000 */
[----:B------:R-:W-:-:S10]  /*f370*/  DFMA R2, R2, R10, R8 ;  /* 0x0000000a0202722b */ /* 0x000fd40000000008 */
[----:B------:R-:W-:-:S05]  /*f380*/  FFMA R0, RZ, R33, R3 ;  /* 0x00000021ff007223 */ /* 0x000fca0000000003 */
[----:B------:R-:W-:Y:S01]  /*f390*/  FSETP.GT.AND P4, PT, |R0|, 1.469367938527859385e-39, PT ;  /* 0x001000000000780b */ /* 0x000fe20003f84200 */
[----:B------:R-:W-:Y:S02]  /*f3a0*/  IMAD.MOV.U32 R0, RZ, RZ, -0x3ff ;  /* 0xfffffc01ff007424 */ /* 0x000fe400078e00ff */
[----:B------:R-:W-:Y:S01]  /*f3b0*/  @!P0 IMAD.MOV.U32 R0, RZ, RZ, -0x435 ;  /* 0xfffffbcbff008424 */ /* 0x000fe200078e00ff */
[----:B------:R-:W-:Y:S09]  /*f3c0*/  @P2 BRA `(.L_x_31032) ;  /* 0x0000000000f82947 */ /* 0x000ff20003800000 */
        /* <DEDUP_REMOVED lines=9> */
[----:B------:R-:W-:Y:S01]  /*f460*/  IMAD.MOV.U32 R39, RZ, RZ, 0x43300000 ;  /* 0x43300000ff277424 */ /* 0x000fe200078e00ff */
[----:B------:R-:W-:Y:S01]  /*f470*/  LEA.HI R0, R35, R0, RZ, 0xc ;  /* 0x0000000023007211 */ /* 0x000fe200078f60ff */
[----:B------:R-:W-:Y:S01]  /*f480*/  UMOV UR6, 0x80000000 ;  /* 0x8000000000067882 */ /* 0x000fe20000000000 */
[----:B------:R-:W-:-:S09]  /*f490*/  UMOV UR7, 0x43300000 ;  /* 0x4330000000077882 */ /* 0x000fd20000000000 */
[----:B------:R-:W-:Y:S02]  /*f4a0*/  @P0 VIADD R7, R5, 0xfff00000 ;  /* 0xfff0000005070836 */ /* 0x000fe40000000000 */
[----:B------:R-:W-:Y:S02]  /*f4b0*/  @P0 VIADD R0, R0, 0x1 ;  /* 0x0000000100000836 */ /* 0x000fe40000000000 */
[----:B------:R-:W-:-:S03]  /*f4c0*/  @P0 IMAD.MOV.U32 R5, RZ, RZ, R7 ;  /* 0x000000ffff050224 */ /* 0x000fc600078e0007 */
[----:B------:R-:W-:-:S03]  /*f4d0*/  LOP3.LUT R38, R0, 0x80000000, RZ, 0x3c, !PT ;  /* 0x8000000000267812 */ /* 0x000fc600078e3cff */
        /* <DEDUP_REMOVED lines=27> */
[----:B------:R-:W-:Y:S01]  /*f690*/  UMOV UR5, 0x3f899999 ;  /* 0x3f89999900057882 */ /* 0x000fe20000000000 */
[----:B------:R-:W-:Y:S01]  /*f6a0*/  DADD R24, R38, -UR6 ;  /* 0x8000000626187e29 */ /* 0x000fe20008000000 */
[----:B------:R-:W-:Y:S01]  /*f6b0*/  UMOV UR6, 0xfefa39ef ;  /* 0xfefa39ef00067882 */ /* 0x000fe20000000000 */
[----:B------:R-:W-:-:S03]  /*f6c0*/  UMOV UR7, 0x3fe62e42 ;  /* 0x3fe62e4200077882 */ /* 0x000fc60000000000 */
        /* <DEDUP_REMOVED lines=8> */
[----:B------:R-:W-:-:S03]  /*f750*/  DMUL R34, R10, R34 ;  /* 0x000000220a227228 */ /* 0x000fc60000000000 */
[----:B------:R-:W-:-:S05]  /*f760*/  DADD R38, -R8, R38 ;  /* 0x0000000008267229 */ /* 0x000fca0000000126 */
[----:B------:R-:W-:-:S08]  /*f770*/  DFMA R34, R8, R34, R36 ;  /* 0x000000220822722b */ /* 0x000fd00000000024 */
[----:B------:R-:W-:-:S08]  /*f780*/  DADD R34, R34, -R38 ;  /* 0x0000000022227229 */ /* 0x000fd00000000826 */
[----:B------:R-:W-:-:S08]  /*f790*/  DFMA R24, R24, UR4, R34 ;  /* 0x0000000418187c2b */ /* 0x000fd00008000022 */
[----:B------:R-:W-:-:S11]  /*f7a0*/  DADD R24, R4, R24 ;  /* 0x0000000004187229 */ /* 0x000fd60000000018 */
.L_x_31032:
[----:B------:R-:W-:Y:S05]  /*f7b0*/  BSYNC B0 ;  /* 0x0000000000007941 */ /* 0x000fea0003800000 */
.L_x_31031:
        /* <DEDUP_REMOVED lines=8> */
.L_x_31034:
[----:B------:R-:W-:Y:S05]  /*f840*/  BSYNC B3 ;  /* 0x0000000000037941 */ /* 0x000fea0003800000 */
.L_x_31033:
        /* <DEDUP_REMOVED lines=82> */
.L_x_31036:
[----:B------:R-:W-:-:S04]  /*fd70*/  ISETP.GE.AND P0, PT, R29, RZ, PT ;  /* 0x000000ff1d00720c */ /* 0x000fc80003f06270 */
[----:B------:R-:W-:Y:S02]  /*fd80*/  FSEL R2, RZ, 3.37028055040000000000e+12, P0 ;  /* 0x54442d18ff027808 */ /* 0x000fe40000000000 */
[----:B------:R-:W-:-:S07]  /*fd90*/  FSEL R3, RZ, 2.1426990032196044922, P0 ;  /* 0x400921fbff037808 */ /* 0x000fce0000000000 */
.L_x_31037:
[----:B------:R-:W-:Y:S05]  /*fda0*/  BSYNC B0 ;  /* 0x0000000000007941 */ /* 0x000fea0003800000 */
.L_x_31035:
[----:B------:R-:W-:Y:S01]  /*fdb0*/  DADD R28, |R28|, |R30| ;  /* 0x000000001c1c7229 */ /* 0x000fe2000000061e */
[----:B------:R-:W-:Y:S01]  /*fdc0*/  LOP3.LUT R31, R3, 0x80000000, R31, 0xb8, !PT ;  /* 0x80000000031f7812 */ /* 0x000fe200078eb81f */
[----:B------:R-:W-:-:S06]  /*fdd0*/  DMUL R24, R24, 0.5 ;  /* 0x3fe0000018187828 */ /* 0x000fcc0000000000 */
[----:B------:R-:W-:-:S06]  /*fde0*/  DSETP.GTU.AND P0, PT, |R28|, +INF , PT ;  /* 0x7ff000001c00742a */ /* 0x000fcc0003f0c200 */
[----:B------:R-:W-:Y:S02]  /*fdf0*/  FSEL R2, R28, R2, P0 ;  /* 0x000000021c027208 */ /* 0x000fe40000000000 */
[----:B------:R-:W-:Y:S01]  /*fe00*/  FSEL R3, R29, R31, P0 ;  /* 0x0000001f1d037208 */ /* 0x000fe20000000000 */
[----:B------:R-:W-:Y:S06]  /*fe10*/  BRA `(.L_x_31029) ;  /* 0x0000005800487947 */ /* 0x000fec0003800000 */
.L_x_31030:
        /* <DEDUP_REMOVED lines=15> */
[--C-:B------:R-:W-:Y:S02]  /*ff10*/  DADD R36, R36, -R46.reuse ;  /* 0x0000000024247229 */ /* 0x100fe4000000082e */
[C---:B------:R-:W-:Y:S02]  /*ff20*/  DMUL R6, R2.reuse, R44 ;  /* 0x0000002c02067228 */ /* 0x040fe40000000000 */
[----:B------:R-:W-:Y:S02]  /*ff30*/  DMUL R50, R2, R2 ;  /* 0x0000000202327228 */ /* 0x000fe40000000000 */
[----:B------:R-:W-:Y:S02]  /*ff40*/  DADD R24, R46, R46 ;  /* 0x000000002e187229 */ /* 0x000fe4000000002e */
[----:B------:R-:W-:-:S02]  /*ff50*/  DADD R2, R2, R2 ;  /* 0x0000000002027229 */ /* 0x000fc40000000002 */
[-C--:B------:R-:W-:Y:S02]  /*ff60*/  DMUL R48, R46, R38.reuse ;  /* 0x000000262e307228 */ /* 0x080fe40000000000 */
[C---:B------:R-:W-:Y:S02]  /*ff70*/  DMUL R38, R36.reuse, R38 ;  /* 0x0000002624267228 */ /* 0x040fe40000000000 */
[----:B------:R-:W-:Y:S02]  /*ff80*/  DMUL R24, R36, R24 ;  /* 0x0000001824187228 */ /* 0x000fe40000000000 */
[----:B------:R-:W-:Y:S02]  /*ff90*/  DMUL R46, R46, R46 ;  /* 0x0000002e2e2e7228 */ /* 0x000fe40000000000 */
[C---:B------:R-:W-:Y:S02]  /*ffa0*/  DMUL R44, R4.reuse, R44 ;  /* 0x0000002c042c7228 */ /* 0x040fe40000000000 */
[----:B------:R-:W-:-:S02]  /*ffb0*/  DMUL R40, R4, R2 ;  /* 0x0000000204287228 */ /* 0x000fc40000000000 */
[----:B------:R-:W-:Y:S02]  /*ffc0*/  DMUL R34, R4, R4 ;  /* 0x0000000404227228 */ /* 0x000fe40000000000 */
[----:B------:R-:W-:-:S11]  /*ffd0*/  DMUL R36, R36, R36 ;  /* 0x0000002424247228 */ /* 0x000fd60000000000 */
.L_x_31039:
        /* <DEDUP_REMOVED lines=73> */
[----:B------:R-:W-:Y:S01]  /*10470*/  FSEL R37, R39, R37, !P2 ;  /* 0x0000002527257208 */ /* 0x000fe20005000000 */
[----:B------:R-:W-:Y:S01]  /*10480*/  IMAD.MOV.U32 R39, RZ, RZ, R40 ;  /* 0x000000ffff277224 */ /* 0x000fe200078e0028 */
        /* <DEDUP_REMOVED lines=8> */
.L_x_31038:
        /* <DEDUP_REMOVED lines=97> */
.L_x_31041:
        /* <DEDUP_REMOVED lines=22> */
.L_x_31044:
[----:B------:R-:W-:Y:S05]  /*10c80*/  BSYNC B4 ;  /* 0x0000000000047941 */ /* 0x000fea0003800000 */
.L_x_31043:
        /* <DEDUP_REMOVED lines=29> */
.L_x_31042:
[----:B------:R-:W-:Y:S05]  /*10e60*/  BSYNC B3 ;  /* 0x0000000000037941 */ /* 0x000fea0003800000 */
.L_x_31040:
[----:B------:R-:W0:Y:S01]  /*10e70*/  MUFU.RCP64H R3, R33 ;  /* 0x0000002100037308 */ /* 0x000e220000001800 */
[----:B------:R-:W-:Y:S01]  /*10e80*/  IMAD.MOV.U32 R2, RZ, RZ, 0x1 ;  /* 0x00000001ff027424 */ /* 0x000fe200078e00ff */
[----:B------:R-:W-:Y:S01]  /*10e90*/  DSETP.GEU.AND P0, PT, |R28|, |R30|, PT ;  /* 0x4000001e1c00722a */ /* 0x000fe20003f0e200 */
[----:B------:R-:W-:Y:S04]  /*10ea0*/  BSSY B3, `(.L_x_31045) ;  /* 0x0000017000037945 */ /* 0x000fe80003800000 */
[----:B0-----:R-:W-:-:S08]  /*10eb0*/  DFMA R4, -R32, R2, 1 ;  /* 0x3ff000002004742b */ /* 0x001fd00000000102 */
[----:B------:R-:W-:-:S08]  /*10ec0*/  DFMA R4, R4, R4, R4 ;  /* 0x000000040404722b */ /* 0x000fd00000000004 */
[----:B------:R-:W-:Y:S02]  /*10ed0*/  DFMA R6, R2, R4, R2 ;  /* 0x000000040206722b */ /* 0x000fe40000000002 */
[----:B------:R-:W-:Y:S02]  /*10ee0*/  DADD R2, -RZ, |R28| ;  /* 0x00000000ff027229 */ /* 0x000fe4000000051c */
[----:B------:R-:W-:-:S04]  /*10ef0*/  DADD R4, -RZ, |R30| ;  /* 0x00000000ff047229 */ /* 0x000fc8000000051e */
[----:B------:R-:W-:-:S08]  /*10f00*/  DFMA R8, -R32, R6, 1 ;  /* 0x3ff000002008742b */ /* 0x000fd00000000106 */
[----:B------:R-:W-:Y:S01]  /*10f10*/  DFMA R8, R6, R8, R6 ;  /* 0x000000080608722b */ /* 0x000fe20000000006 */
[----:B------:R-:W-:Y:S02]  /*10f20*/  FSEL R6, R2, R4, !P0 ;  /* 0x0000000402067208 */ /* 0x000fe40004000000 */
[----:B------:R-:W-:-:S04]  /*10f30*/  FSEL R7, R3, R5, !P0 ;  /* 0x0000000503077208 */ /* 0x000fc80004000000 */
[----:B------:R-:W-:Y:S02]  /*10f40*/  FSETP.GEU.AND P1, PT, |R7|, 6.5827683646048100446e-37, PT ;  /* 0x036000000700780b */ /* 0x000fe40003f2e200 */
        /* <DEDUP_REMOVED lines=12> */
.L_x_31046:
[----:B------:R-:W-:Y:S05]  /*11010*/  BSYNC B3 ;  /* 0x0000000000037941 */ /* 0x000fea0003800000 */
.L_x_31045:
        /* <DEDUP_REMOVED lines=83> */
.L_x_31048:
[----:B------:R-:W-:-:S04]  /*11550*/  ISETP.GE.AND P0, PT, R29, RZ, PT ;  /* 0x000000ff1d00720c */ /* 0x000fc80003f06270 */
[----:B------:R-:W-:Y:S02]  /*11560*/  FSEL R2, RZ, 3.37028055040000000000e+12, P0 ;  /* 0x54442d18ff027808 */ /* 0x000fe40000000000 */
[----:B------:R-:W-:-:S07]  /*11570*/  FSEL R3, RZ, 2.1426990032196044922, P0 ;  /* 0x400921fbff037808 */ /* 0x000fce0000000000 */
.L_x_31049:
[----:B------:R-:W-:Y:S05]  /*11580*/  BSYNC B0 ;  /* 0x0000000000007941 */ /* 0x000fea0003800000 */
.L_x_31047:
[----:B------:R-:W-:Y:S01]  /*11590*/  DADD R28, |R28|, |R30| ;  /* 0x000000001c1c7229 */ /* 0x000fe2000000061e */
[----:B------:R-:W-:Y:S01]  /*115a0*/  LOP3.LUT R31, R3, 0x80000000, R31, 0xb8, !PT ;  /* 0x80000000031f7812 */ /* 0x000fe200078eb81f */
[----:B------:R-:W-:-:S06]  /*115b0*/  DMUL R24, R24, 0.5 ;  /* 0x3fe0000018187828 */ /* 0x000fcc0000000000 */
[----:B------:R-:W-:-:S06]  /*115c0*/  DSETP.GTU.AND P0, PT, |R28|, +INF , PT ;  /* 0x7ff000001c00742a */ /* 0x000fcc0003f0c200 */
[----:B------:R-:W-:Y:S02]  /*115d0*/  FSEL R2, R28, R2, P0 ;  /* 0x000000021c027208 */ /* 0x000fe40000000000 */
[----:B------:R-:W-:Y:S01]  /*115e0*/  FSEL R3, R29, R31, P0 ;  /* 0x0000001f1d037208 */ /* 0x000fe20000000000 */
[----:B------:R-:W-:Y:S06]  /*115f0*/  BRA `(.L_x_31029) ;  /* 0x0000004000507947 */ /* 0x000fec0003800000 */
.L_x_31017:
        /* <DEDUP_REMOVED lines=103> */
[----:B------:R-:W-:Y:S02]  /*11c70*/  DADD R36, R4, R4 ;  /* 0x0000000004247229 */ /* 0x000fe40000000004 */
[----:B------:R-:W-:Y:S01]  /*11c80*/  DADD R4, R38, -UR6 ;  /* 0x8000000626047e29 */ /* 0x000fe20008000000 */
[----:B------:R-:W-:Y:S01]  /*11c90*/  UMOV UR6, 0xfefa39ef ;  /* 0xfefa39ef00067882 */ /* 0x000fe20000000000 */
[----:B------:R-:W-:Y:S01]  /*11ca0*/  UMOV UR7, 0x3fe62e42 ;  /* 0x3fe62e4200077882 */ /* 0x000fe20000000000 */
[----:B------:R-:W-:Y:S01]  /*11cb0*/  DFMA R34, R24, R34, UR4 ;  /* 0x0000000418227e2b */ /* 0x000fe20008000022 */
[----:B------:R-:W-:Y:S01]  /*11cc0*/  UMOV UR4, 0xa9ab0956 ;  /* 0xa9ab095600047882 */ /* 0x000fe20000000000 */
[----:B------:R-:W-:Y:S01]  /*11cd0*/  UMOV UR5, 0x3f1745cb ;  /* 0x3f1745cb00057882 */ /* 0x000fe20000000000 */
[----:B------:R-:W-:-:S02]  /*11ce0*/  DFMA R36, R6, -R10, R36 ;  /* 0x8000000a0624722b */ /* 0x000fc40000000024 */
        /* <DEDUP_REMOVED lines=24> */
.L_x_31051:
[----:B------:R-:W-:Y:S05]  /*11e70*/  BSYNC B0 ;  /* 0x0000000000007941 */ /* 0x000fea0003800000 */
.L_x_31050:
        /* <DEDUP_REMOVED lines=8> */
.L_x_31053:
[----:B------:R-:W-:Y:S05]  /*11f00*/  BSYNC B3 ;  /* 0x0000000000037941 */ /* 0x000fea0003800000 */
.L_x_31052:
        /* <DEDUP_REMOVED lines=82> */
.L_x_31055:
[----:B------:R-:W-:-:S04]  /*12430*/  ISETP.GE.AND P0, PT, R29, RZ, PT ;  /* 0x000000ff1d00720c */ /* 0x000fc80003f06270 */
[----:B------:R-:W-:Y:S02]  /*12440*/  FSEL R2, RZ, 3.37028055040000000000e+12, P0 ;  /* 0x54442d18ff027808 */ /* 0x000fe40000000000 */
[----:B------:R-:W-:-:S07]  /*12450*/  FSEL R3, RZ, 2.1426990032196044922, P0 ;  /* 0x400921fbff037808 */ /* 0x000fce0000000000 */
.L_x_31056:
[----:B------:R-:W-:Y:S05]  /*12460*/  BSYNC B0 ;  /* 0x0000000000007941 */ /* 0x000fea0003800000 */
.L_x_31054:
[----:B------:R-:W-:Y:S01]  /*12470*/  DADD R28, |R28|, |R30| ;  /* 0x000000001c1c7229 */ /* 0x000fe2000000061e */
[----:B------:R-:W-:-:S07]  /*12480*/  LOP3.LUT R31, R3, 0x80000000, R31, 0xb8, !PT ;  /* 0x80000000031f7812 */ /* 0x000fce00078eb81f */
[----:B------:R-:W-:-:S06]  /*12490*/  DSETP.GTU.AND P0, PT, |R28|, +INF , PT ;  /* 0x7ff000001c00742a */ /* 0x000fcc0003f0c200 */
[----:B------:R-:W-:Y:S02]  /*124a0*/  FSEL R2, R28, R2, P0 ;  /* 0x000000021c027208 */ /* 0x000fe40000000000 */
[----:B------:R-:W-:Y:S01]  /*124b0*/  FSEL R3, R29, R31, P0 ;  /* 0x0000001f1d037208 */ /* 0x000fe20000000000 */
[----:B------:R-:W-:Y:S06]  /*124c0*/  BRA `(.L_x_31029) ;  /* 0x00000030009c7947 */ /* 0x000fec0003800000 */
.L_x_31016:
        /* <DEDUP_REMOVED lines=90> */
.L_x_31059:
        /* <DEDUP_REMOVED lines=22> */
.L_x_31062:
[----:B------:R-:W-:Y:S05]  /*12bd0*/  BSYNC B4 ;  /* 0x0000000000047941 */ /* 0x000fea0003800000 */
.L_x_31061:
        /* <DEDUP_REMOVED lines=29> */
.L_x_31060:
[----:B------:R-:W-:Y:S05]  /*12db0*/  BSYNC B3 ;  /* 0x0000000000037941 */ /* 0x000fea0003800000 */
.L_x_31058:
        /* <DEDUP_REMOVED lines=83> */
.L_x_31057:
        /* <DEDUP_REMOVED lines=85> */
.L_x_31015:
        /* <DEDUP_REMOVED lines=23> */
.L_x_31064:
[----:B------:R-:W-:Y:S05]  /*139b0*/  BSYNC B3 ;  /* 0x0000000000037941 */ /* 0x000fea0003800000 */
.L_x_31063:
        /* <DEDUP_REMOVED lines=26> */
.L_x_31066:
[----:B------:R-:W-:Y:S05]  /*13b60*/  BSYNC B3 ;  /* 0x0000000000037941 */ /* 0x000fea0003800000 */
.L_x_31065:
        /* <DEDUP_REMOVED lines=136> */
.L_x_31068:
[----:B------:R-:W-:Y:S05]  /*143f0*/  BSYNC B0 ;  /* 0x0000000000007941 */ /* 0x000fea0003800000 */
.L_x_31067:
        /* <DEDUP_REMOVED lines=8> */
.L_x_31070:
[----:B------:R-:W-:Y:S05]  /*14480*/  BSYNC B3 ;  /* 0x0000000000037941 */ /* 0x000fea0003800000 */
.L_x_31069:
        /* <DEDUP_REMOVED lines=82> */
.L_x_31072:
[----:B------:R-:W-:-:S04]  /*149b0*/  ISETP.GE.AND P0, PT, R29, RZ, PT ;  /* 0x000000ff1d00720c */ /* 0x000fc80003f06270 */
[----:B------:R-:W-:Y:S02]  /*149c0*/  FSEL R2, RZ, 3.37028055040000000000e+12, P0 ;  /* 0x54442d18ff027808 */ /* 0x000fe40000000000 */
[----:B------:R-:W-:-:S07]  /*149d0*/  FSEL R3, RZ, 2.1426990032196044922, P0 ;  /* 0x400921fbff037808 */ /* 0x000fce0000000000 */
.L_x_31073:
[----:B------:R-:W-:Y:S05]  /*149e0*/  BSYNC B0 ;  /* 0x0000000000007941 */ /* 0x000fea0003800000 */
.L_x_31071:
[----:B------:R-:W-:Y:S01]  /*149f0*/  DADD R28, |R28|, |R30| ;  /* 0x000000001c1c7229 */ /* 0x000fe2000000061e */
[----:B------:R-:W-:Y:S01]  /*14a00*/  LOP3.LUT R31, R3, 0x80000000, R31, 0xb8, !PT ;  /* 0x80000000031f7812 */ /* 0x000fe200078eb81f */
[----:B------:R-:W-:-:S06]  /*14a10*/  DADD R24, R24, 1 ;  /* 0x3ff0000018187429 */ /* 0x000fcc0000000000 */
[----:B------:R-:W-:-:S06]  /*14a20*/  DSETP.GTU.AND P0, PT, |R28|, +INF , PT ;  /* 0x7ff000001c00742a */ /* 0x000fcc0003f0c200 */
[----:B------:R-:W-:Y:S02]  /*14a30*/  FSEL R2, R28, R2, P0 ;  /* 0x000000021c027208 */ /* 0x000fe40000000000 */
[----:B------:R-:W-:Y:S01]  /*14a40*/  FSEL R3, R29, R31, P0 ;  /* 0x0000001f1d037208 */ /* 0x000fe20000000000 */
[----:B------:R-:W-:Y:S06]  /*14a50*/  BRA `(.L_x_31029) ;  /* 0x0000000c00387947 */ /* 0x000fec0003800000 */
.L_x_31014:
[C---:B------:R-:W-:Y:S01]  /*14a60*/  DSETP.GEU.AND P0, PT, |R30|.reuse, 1.4916681462400413487e-154, PT ;  /* 0x200000001e00742a */ /* 0x040fe20003f0e200 */
[----:B------:R-:W-:Y:S01]  /*14a70*/  IMAD.MOV.U32 R10, RZ, RZ, 0x1 ;  /* 0x00000001ff0a7424 */ /* 0x000fe200078e00ff */
[----:B------:R-:W-:Y:S01]  /*14a80*/  DADD R24, -RZ, |R30| ;  /* 0x00000000ff187229 */ /* 0x000fe2000000051e */
[----:B------:R-:W-:Y:S01]  /*14a90*/  BSSY B0, `(.L_x_31074) ;  /* 0x0000069000007945 */ /* 0x000fe20003800000 */
[----:B------:R-:W-:Y:S02]  /*14aa0*/  DSETP.GT.AND P1, PT, |R30|, |R28|, PT ;  /* 0x4000001c1e00722a */ /* 0x000fe40003f24200 */
        /* <DEDUP_REMOVED lines=21> */
[----:B------:R-:W-:-:S04]  /*14c00*/  @!P0 DMUL R6, R6, 1.80143985094819840000e+16 ;  /* 0x4350000006068828 */ /* 0x000fc80000000000 */
        /* <DEDUP_REMOVED lines=13> */
[----:B------:R-:W-:Y:S01]  /*14ce0*/  FSETP.GT.AND P4, PT, |R0|, 1.469367938527859385e-39, PT ;  /* 0x001000000000780b */ /* 0x000fe20003f84200 */
[----:B------:R-:W-:Y:S02]  /*14cf0*/  IMAD.MOV.U32 R0, RZ, RZ, -0x3ff ;  /* 0xfffffc01ff007424 */ /* 0x000fe400078e00ff */
[----:B------:R-:W-:-:S04]  /*14d00*/  @!P0 IMAD.MOV.U32 R0, RZ, RZ, -0x435 ;  /* 0xfffffbcbff008424 */ /* 0x000fc800078e00ff */
        /* <DEDUP_REMOVED lines=65> */
.L_x_31075:
[----:B------:R-:W-:Y:S05]  /*15120*/  BSYNC B0 ;  /* 0x0000000000007941 */ /* 0x000fea0003800000 */
.L_x_31074:
[----:B------:R-:W-:Y:S04]  /*15130*/  BSSY B3, `(.L_x_31076) ;  /* 0x0000006000037945 */ /* 0x000fe80003800000 */
[----:B------:R-:W-:Y:S05]  /*15140*/  @P4 BRA P5, `(.L_x_31077) ;  /* 0x0000000000104947 */ /* 0x000fea0002800000 */
[----:B------:R-:W-:Y:S01]  /*15150*/  IMAD.MOV.U32 R2, RZ, RZ, R26 ;  /* 0x000000ffff027224 */ /* 0x000fe200078e001a */
[----:B------:R-:W-:Y:S01]  /*15160*/  MOV R0, 0x15190 ;  /* 0x0001519000007802 */ /* 0x000fe20000000f00 */
[----:B------:R-:W-:-:S07]  /*15170*/  IMAD.MOV.U32 R3, RZ, RZ, R27 ;  /* 0x000000ffff037224 */ /* 0x000fce00078e001b */
[----:B------:R-:W-:Y:S05]  /*15180*/  CALL.REL.NOINC `($__internal_71_$__cuda_sm20_div_rn_f64_full) ;  /* 0x000001a400507944 */ /* 0x000fea0003c00000 */
.L_x_31077:
[----:B------:R-:W-:Y:S05]  /*15190*/  BSYNC B3 ;  /* 0x0000000000037941 */ /* 0x000fea0003800000 */
.L_x_31076:
        /* <DEDUP_REMOVED lines=82> */
.L_x_31079:
[----:B------:R-:W-:Y:S02]  /*156c0*/  FSEL R2, RZ, 3.37028055040000000000e+12, P2 ;  /* 0x54442d18ff027808 */ /* 0x000fe40001000000 */
[----:B------:R-:W-:-:S07]  /*156d0*/  FSEL R3, RZ, 2.1426990032196044922, P2 ;  /* 0x400921fbff037808 */ /* 0x000fce0001000000 */
.L_x_31080:
[----:B------:R-:W-:Y:S05]  /*156e0*/  BSYNC B0 ;  /* 0x0000000000007941 */ /* 0x000fea0003800000 */
.L_x_31078:
[----:B------:R-:W-:Y:S01]  /*156f0*/  DADD R28, |R28|, |R30| ;  /* 0x000000001c1c7229 */ /* 0x000fe2000000061e */
[----:B------:R-:W-:-:S07]  /*15700*/  LOP3.LUT R31, R3, 0x80000000, R31, 0xb8, !PT ;  /* 0x80000000031f7812 */ /* 0x000fce00078eb81f */
[----:B------:R-:W-:-:S06]  /*15710*/  DSETP.GTU.AND P0, PT, |R28|, +INF , PT ;  /* 0x7ff000001c00742a */ /* 0x000fcc0003f0c200 */
[----:B------:R-:W-:Y:S02]  /*15720*/  FSEL R2, R28, R2, P0 ;  /* 0x000000021c027208 */ /* 0x000fe40000000000 */
[----:B------:R-:W-:-:S07]  /*15730*/  FSEL R3, R29, R31, P0 ;  /* 0x0000001f1d037208 */ /* 0x000fce0000000000 */
.L_x_31029:
[----:B------:R-:W-:Y:S05]  /*15740*/  BSYNC B2 ;  /* 0x0000000000027941 */ /* 0x000fea0003800000 */
.L_x_31013:
        /* <DEDUP_REMOVED lines=70> */
[----:B------:R-:W-:Y:S02]  /*15bb0*/  FSEL R27, R9, RZ, P1 ;  /* 0x000000ff091b7208 */ /* 0x000fe40000800000 */
[----:B------:R-:W-:-:S05]  /*15bc0*/  @!P0 SHF.R.S32.HI R3, RZ, 0x1, R0 ;  /* 0x00000001ff038819 */ /* 0x000fca0000011400 */
[----:B------:R-:W-:Y:S02]  /*15bd0*/  @!P0 IMAD.IADD R4, R4, 0x1, -R3 ;  /* 0x0000000104048824 */ /* 0x000fe400078e0a03 */
[----:B------:R-:W-:-:S03]  /*15be0*/  @!P0 IMAD R3, R3, 0x100000, R7 ;  /* 0x0010000003038824 */ /* 0x000fc600078e0207 */
[----:B------:R-:W-:Y:S01]  /*15bf0*/  @!P0 LEA R5, R4, 0x3ff00000, 0x14 ;  /* 0x3ff0000004058811 */ /* 0x000fe200078ea0ff */
[----:B------:R-:W-:-:S06]  /*15c00*/  @!P0 IMAD.MOV.U32 R4, RZ, RZ, RZ ;  /* 0x000000ffff048224 */ /* 0x000fcc00078e00ff */
[----:B------:R-:W-:-:S11]  /*15c10*/  @!P0 DMUL R26, R2, R4 ;  /* 0x00000004021a8228 */ /* 0x000fd60000000000 */
.L_x_31086:
[----:B------:R-:W-:Y:S05]  /*15c20*/  BSYNC B0 ;  /* 0x0000000000007941 */ /* 0x000fea0003800000 */
.L_x_31085:
        /* <DEDUP_REMOVED lines=25> */
.L_x_31088:
[----:B------:R-:W-:Y:S01]  /*15dc0*/  DMUL R24, RZ, R28 ;  /* 0x0000001cff187228 */ /* 0x000fe20000000000 */
[----:B------:R-:W-:-:S10]  /*15dd0*/  IMAD.MOV.U32 R0, RZ, RZ, RZ ;  /* 0x000000ffff007224 */ /* 0x000fd400078e00ff */
.L_x_31089:
[----:B------:R-:W-:Y:S05]  /*15de0*/  BSYNC B2 ;  /* 0x0000000000027941 */ /* 0x000fea0003800000 */
.L_x_31087:
        /* <DEDUP_REMOVED lines=48> */
.L_x_31091:
[----:B------:R-:W-:Y:S01]  /*160f0*/  DMUL R2, RZ, R28 ;  /* 0x0000001cff027228 */ /* 0x000fe20000000000 */
[----:B------:R-:W-:-:S10]  /*16100*/  IMAD.MOV.U32 R0, RZ, RZ, RZ ;  /* 0x000000ffff007224 */ /* 0x000fd400078e00ff */
.L_x_31092:
[----:B------:R-:W-:Y:S05]  /*16110*/  BSYNC B2 ;  /* 0x0000000000027941 */ /* 0x000fea0003800000 */
.L_x_31090:
        /* <DEDUP_REMOVED lines=25> */
.L_x_31084:
[----:B------:R-:W-:Y:S01]  /*162b0*/  UMOV UR4, 0x19ba0da4 ;  /* 0x19ba0da400047882 */ /* 0x000fe20000000000 */
[----:B------:R-:W-:Y:S01]  /*162c0*/  UMOV UR5, 0x40937be3 ;  /* 0x40937be300057882 */ /* 0x000fe20000000000 */
[----:B------:R-:W-:Y:S01]  /*162d0*/  BSSY B0, `(.L_x_31093) ;  /* 0x000003d000007945 */ /* 0x000fe20003800000 */
[----:B------:R-:W-:Y:S01]  /*162e0*/  DADD R4, R2, -UR4 ;  /* 0x8000000402047e29 */ /* 0x000fe20008000000 */
[----:B------:R-:W-:Y:S01]  /*162f0*/  UMOV UR4, 0xfefa39ef ;  /* 0xfefa39ef00047882 */ /* 0x000fe20000000000 */
[----:B------:R-:W-:Y:S01]  /*16300*/  IMAD.MOV.U32 R2, RZ, RZ, 0x652b82fe ;  /* 0x652b82feff027424 */ /* 0x000fe200078e00ff */
[----:B------:R-:W-:Y:S01]  /*16310*/  UMOV UR5, 0x3fe62e42 ;  /* 0x3fe62e4200057882 */ /* 0x000fe20000000000 */
[----:B------:R-:W-:Y:S01]  /*16320*/  IMAD.MOV.U32 R3, RZ, RZ, 0x3ff71547 ;  /* 0x3ff71547ff037424 */ /* 0x000fe200078e00ff */
[----:B------:R-:W-:-:S05]  /*16330*/  DSETP.NEU.AND P2, PT, |R28|, +INF , PT ;  /* 0x7ff000001c00742a */ /* 0x000fca0003f4d200 */
[----:B------:R-:W-:Y:S01]  /*16340*/  DFMA R2, R4, R2, 6.75539944105574400000e+15 ;  /* 0x433800000402742b */ /* 0x000fe20000000002 */
[----:B------:R-:W-:-:S07]  /*16350*/  FSETP.GEU.FTZ.AND P0, PT, |R5|, 4.1917929649353027344, PT ;  /* 0x4086232b0500780b */ /* 0x000fce0003f1e200 */
        /* <DEDUP_REMOVED lines=44> */
[----:B------:R-:W-:Y:S01]  /*16620*/  @!P0 IMAD.MOV.U32 R4, RZ, RZ, RZ ;  /* 0x000000ffff048224 */ /* 0x000fe200078e00ff */
[----:B------:R-:W-:Y:S02]  /*16630*/  FSEL R25, R9, RZ, P1 ;  /* 0x000000ff09197208 */ /* 0x000fe40000800000 */
[----:B------:R-:W-:-:S05]  /*16640*/  @!P0 SHF.R.S32.HI R3, RZ, 0x1, R0 ;  /* 0x00000001ff038819 */ /* 0x000fca0000011400 */
[----:B------:R-:W-:Y:S02]  /*16650*/  @!P0 IMAD.IADD R2, R2, 0x1, -R3 ;  /* 0x0000000102028824 */ /* 0x000fe400078e0a03 */
[----:B------:R-:W-:-:S03]  /*16660*/  @!P0 IMAD R3, R3, 0x100000, R7 ;  /* 0x0010000003038824 */ /* 0x000fc600078e0207 */
[----:B------:R-:W-:Y:S01]  /*16670*/  @!P0 LEA R5, R2, 0x3ff00000, 0x14 ;  /* 0x3ff0000002058811 */ /* 0x000fe200078ea0ff */
[----:B------:R-:W-:-:S06]  /*16680*/  @!P0 IMAD.MOV.U32 R2, RZ, RZ, R6 ;  /* 0x000000ffff028224 */ /* 0x000fcc00078e0006 */
[----:B------:R-:W-:-:S11]  /*16690*/  @!P0 DMUL R24, R2, R4 ;  /* 0x0000000402188228 */ /* 0x000fd60000000000 */
.L_x_31094:
[----:B------:R-:W-:Y:S05]  /*166a0*/  BSYNC B0 ;  /* 0x0000000000007941 */ /* 0x000fea0003800000 */
.L_x_31093:
        /* <DEDUP_REMOVED lines=25> */
.L_x_31096:
[----:B------:R-:W-:Y:S01]  /*16840*/  DMUL R26, RZ, R28 ;  /* 0x0000001cff1a7228 */ /* 0x000fe20000000000 */
[----:B------:R-:W-:-:S10]  /*16850*/  IMAD.MOV.U32 R0, RZ, RZ, RZ ;  /* 0x000000ffff007224 */ /* 0x000fd400078e00ff */
.L_x_31097:
[----:B------:R-:W-:Y:S05]  /*16860*/  BSYNC B2 ;  /* 0x0000000000027941 */ /* 0x000fea0003800000 */
.L_x_31095:
        /* <DEDUP_REMOVED lines=48> */
.L_x_31099:
[----:B------:R-:W-:Y:S01]  /*16b70*/  DMUL R2, RZ, R28 ;  /* 0x0000001cff027228 */ /* 0x000fe20000000000 */
[----:B------:R-:W-:-:S10]  /*16b80*/  IMAD.MOV.U32 R0, RZ, RZ, RZ ;  /* 0x000000ffff007224 */ /* 0x000fd400078e00ff */
.L_x_31100:
[----:B------:R-:W-:Y:S05]  /*16b90*/  BSYNC B2 ;  /* 0x0000000000027941 */ /* 0x000fea0003800000 */
.L_x_31098:
        /* <DEDUP_REMOVED lines=39> */
.L_x_31083:
        /* <DEDUP_REMOVED lines=11> */
.L_x_31101:
[----:B------:R-:W-:-:S10]  /*16ec0*/  DADD R24, R28, -R28 ;  /* 0x000000001c187229 */ /* 0x000fd4000000081c */
[----:B------:R-:W-:Y:S02]  /*16ed0*/  IMAD.MOV.U32 R26, RZ, RZ, R24 ;  /* 0x000000ffff1a7224 */ /* 0x000fe400078e0018 */
[----:B------:R-:W-:Y:S01]  /*16ee0*/  IMAD.MOV.U32 R27, RZ, RZ, R25 ;  /* 0x000000ffff1b7224 */ /* 0x000fe200078e0019 */
[----:B------:R-:W-:Y:S06]  /*16ef0*/  BRA `(.L_x_31012) ;  /* 0x0000000800987947 */ /* 0x000fec0003800000 */
.L_x_31082:
        /* <DEDUP_REMOVED lines=26> */
.L_x_31103:
[----:B------:R-:W-:Y:S01]  /*170a0*/  DMUL R2, RZ, R28 ;  /* 0x0000001cff027228 */ /* 0x000fe20000000000 */
[----:B------:R-:W-:-:S10]  /*170b0*/  IMAD.MOV.U32 R0, RZ, RZ, RZ ;  /* 0x000000ffff007224 */ /* 0x000fd400078e00ff */
.L_x_31104:
[----:B------:R-:W-:Y:S05]  /*170c0*/  BSYNC B2 ;  /* 0x0000000000027941 */ /* 0x000fea0003800000 */
.L_x_31102:
        /* <DEDUP_REMOVED lines=48> */
.L_x_31106:
[----:B------:R-:W-:Y:S01]  /*173d0*/  DMUL R26, RZ, R28 ;  /* 0x0000001cff1a7228 */ /* 0x000fe20000000000 */
[----:B------:R-:W-:-:S10]  /*173e0*/  IMAD.MOV.U32 R0, RZ, RZ, RZ ;  /* 0x000000ffff007224 */ /* 0x000fd400078e00ff */
.L_x_31107:
[----:B------:R-:W-:Y:S05]  /*173f0*/  BSYNC B2 ;  /* 0x0000000000027941 */ /* 0x000fea0003800000 */
.L_x_31105:
        /* <DEDUP_REMOVED lines=24> */
.L_x_31081:
        /* <DEDUP_REMOVED lines=59> */
.L_x_31109:
[----:B------:R-:W-:Y:S05]  /*17930*/  BSYNC B0 ;  /* 0x0000000000007941 */ /* 0x000fea0003800000 */
.L_x_31108:
[----:B------:R-:W-:Y:S02]  /*17940*/  IMAD.MOV.U32 R26, RZ, RZ, R28 ;  /* 0x000000ffff1a7224 */ /* 0x000fe400078e001c */
[----:B------:R-:W-:-:S07]  /*17950*/  IMAD.MOV.U32 R27, RZ, RZ, R29 ;  /* 0x000000ffff1b7224 */ /* 0x000fce00078e001d */
.L_x_31012:
[----:B------:R-:W-:Y:S05]  /*17960*/  BSYNC B1 ;  /* 0x0000000000017941 */ /* 0x000fea0003800000 */
.L_x_31011:
[----:B------:R-:W-:Y:S01]  /*17970*/  VIADD R0, R56, 0x100 ;  /* 0x0000010038007836 */ /* 0x000fe20000000000 */
[----:B------:R-:W-:Y:S01]  /*17980*/  BSSY B1, `(.L_x_31110) ;  /* 0x00009a1000017945 */ /* 0x000fe20003800000 */
[----:B------:R-:W-:Y:S02]  /*17990*/  CS2R R30, SRZ ;  /* 0x00000000001e7805 */ /* 0x000fe4000001ff00 */
[----:B------:R-:W-:Y:S02]  /*179a0*/  CS2R R34, SRZ ;  /* 0x0000000000227805 */ /* 0x000fe4000001ff00 */
[----:B------:R-:W-:Y:S02]  /*179b0*/  CS2R R32, SRZ ;  /* 0x0000000000207805 */ /* 0x000fe4000001ff00 */
        /* <DEDUP_REMOVED lines=118> */
.L_x_31119:
        /* <DEDUP_REMOVED lines=22> */
.L_x_31122:
[----:B------:R-:W-:Y:S05]  /*18280*/  BSYNC B4 ;  /* 0x0000000000047941 */ /* 0x000fea0003800000 */
.L_x_31121:
        /* <DEDUP_REMOVED lines=29> */
.L_x_31120:
[----:B------:R-:W-:Y:S05]  /*18460*/  BSYNC B3 ;  /* 0x0000000000037941 */ /* 0x000fea0003800000 */
.L_x_31118:
        /* <DEDUP_REMOVED lines=21> */
.L_x_31124:
[----:B------:R-:W-:Y:S05]  /*185c0*/  BSYNC B3 ;  /* 0x0000000000037941 */ /* 0x000fea0003800000 */
.L_x_31123:
        /* <DEDUP_REMOVED lines=82> */
.L_x_31126:
[----:B------:R-:W-:-:S04]  /*18af0*/  ISETP.GE.AND P0, PT, R17, RZ, PT ;  /* 0x000000ff1100720c */ /* 0x000fc80003f06270 */
[----:B------:R-:W-:Y:S02]  /*18b00*/  FSEL R2, RZ, 3.37028055040000000000e+12, P0 ;  /* 0x54442d18ff027808 */ /* 0x000fe40000000000 */
[----:B------:R-:W-:-:S07]  /*18b10*/  FSEL R3, RZ, 2.1426990032196044922, P0 ;  /* 0x400921fbff037808 */ /* 0x000fce0000000000 */
.L_x_31127:
[----:B------:R-:W-:Y:S05]  /*18b20*/  BSYNC B0 ;  /* 0x0000000000007941 */ /* 0x000fea0003800000 */
.L_x_31125:
[----:B------:R-:W-:Y:S01]  /*18b30*/  DADD R16, |R16|, |R18| ;  /* 0x0000000010107229 */ /* 0x000fe20000000612 */
[----:B------:R-:W-:Y:S01]  /*18b40*/  LOP3.LUT R19, R3, 0x80000000, R19, 0xb8, !PT ;  /* 0x8000000003137812 */ /* 0x000fe200078eb813 */
[----:B------:R-:W-:-:S06]  /*18b50*/  DMUL R28, R28, 0.5 ;  /* 0x3fe000001c1c7828 */ /* 0x000fcc0000000000 */
[----:B------:R-:W-:-:S06]  /*18b60*/  DSETP.GTU.AND P0, PT, |R16|, +INF , PT ;  /* 0x7ff000001000742a */ /* 0x000fcc0003f0c200 */
[----:B------:R-:W-:Y:S02]  /*18b70*/  FSEL R2, R16, R2, P0 ;  /* 0x0000000210027208 */ /* 0x000fe40000000000 */
[----:B------:R-:W-:Y:S01]  /*18b80*/  FSEL R3, R17, R19, P0 ;  /* 0x0000001311037208 */ /* 0x000fe20000000000 */
[----:B------:R-:W-:Y:S06]  /*18b90*/  BRA `(.L_x_31128) ;  /* 0x0000006400747947 */ /* 0x000fec0003800000 */
.L_x_31117:
        /* <DEDUP_REMOVED lines=99> */
.L_x_31131:
[----:B------:R-:W-:Y:S05]  /*191d0*/  BSYNC B0 ;  /* 0x0000000000007941 */ /* 0x000fea0003800000 */
.L_x_31130:
        /* <DEDUP_REMOVED lines=8> */
.L_x_31133:
[----:B------:R-:W-:Y:S05]  /*19260*/  BSYNC B3 ;  /* 0x0000000000037941 */ /* 0x000fea0003800000 */
.L_x_31132:
        /* <DEDUP_REMOVED lines=82> */
.L_x_31135:
[----:B------:R-:W-:-:S04]  /*19790*/  ISETP.GE.AND P0, PT, R17, RZ, PT ;  /* 0x000000ff1100720c */ /* 0x000fc80003f06270 */
[----:B------:R-:W-:Y:S02]  /*197a0*/  FSEL R2, RZ, 3.37028055040000000000e+12, P0 ;  /* 0x54442d18ff027808 */ /* 0x000fe40000000000 */
[----:B------:R-:W-:-:S07]  /*197b0*/  FSEL R3, RZ, 2.1426990032196044922, P0 ;  /* 0x400921fbff037808 */ /* 0x000fce0000000000 */
.L_x_31136:
[----:B------:R-:W-:Y:S05]  /*197c0*/  BSYNC B0 ;  /* 0x0000000000007941 */ /* 0x000fea0003800000 */
.L_x_31134:
[----:B------:R-:W-:Y:S01]  /*197d0*/  DADD R16, |R16|, |R18| ;  /* 0x0000000010107229 */ /* 0x000fe20000000612 */
[----:B------:R-:W-:Y:S01]  /*197e0*/  LOP3.LUT R19, R3, 0x80000000, R19, 0xb8, !PT ;  /* 0x8000000003137812 */ /* 0x000fe200078eb813 */
[----:B------:R-:W-:-:S06]  /*197f0*/  DMUL R28, R28, 0.5 ;  /* 0x3fe000001c1c7828 */ /* 0x000fcc0000000000 */
[----:B------:R-:W-:-:S06]  /*19800*/  DSETP.GTU.AND P0, PT, |R16|, +INF , PT ;  /* 0x7ff000001000742a */ /* 0x000fcc0003f0c200 */
[----:B------:R-:W-:Y:S02]  /*19810*/  FSEL R2, R16, R2, P0 ;  /* 0x0000000210027208 */ /* 0x000fe40000000000 */
[----:B------:R-:W-:Y:S01]  /*19820*/  FSEL R3, R17, R19, P0 ;  /* 0x0000001311037208 */ /* 0x000fe20000000000 */
[----:B------:R-:W-:Y:S06]  /*19830*/  BRA `(.L_x_31128) ;  /* 0x00000058004c7947 */ /* 0x000fec0003800000 */
.L_x_31129:
[----:B------:R-:W-:Y:S01]  /*19840*/  LOP3.LUT R37, R33, 0xfffffff8, RZ, 0xc0, !PT ;  /* 0xfffffff821257812 */ /* 0x000fe200078ec0ff */
[----:B------:R-:W-:Y:S01]  /*19850*/  IMAD.MOV.U32 R36, RZ, RZ, RZ ;  /* 0x000000ffff247224 */ /* 0x000fe200078e00ff */
[----:B------:R-:W-:Y:S01]  /*19860*/  LOP3.LUT R39, R35, 0xfffffff8, RZ, 0xc0, !PT ;  /* 0xfffffff823277812 */ /* 0x000fe200078ec0ff */
[----:B------:R-:W-:Y:S01]  /*19870*/  IMAD.MOV.U32 R38, RZ, RZ, RZ ;  /* 0x000000ffff267224 */ /* 0x000fe200078e00ff */
[----:B------:R-:W-:Y:S01]  /*19880*/  BSSY B0, `(.L_x_31137) ;  /* 0x0000071000007945 */ /* 0x000fe20003800000 */
[----:B------:R-:W-:Y:S02]  /*19890*/  IMAD.MOV.U32 R2, RZ, RZ, RZ ;  /* 0x000000ffff027224 */ /* 0x000fe400078e00ff */
[----:B------:R-:W-:Y:S01]  /*198a0*/  DADD R46, R32, -R36 ;  /* 0x00000000202e7229 */ /* 0x000fe20000000824 */
[----:B------:R-:W-:Y:S01]  /*198b0*/  IMAD.MOV.U32 R44, RZ, RZ, RZ ;  /* 0x000000ffff2c7224 */ /* 0x000fe200078e00ff */
[----:B------:R-:W-:Y:S02]  /*198c0*/  DADD R10, R34, -R38 ;  /* 0x00000000220a7229 */ /* 0x000fe40000000826 */
[----:B------:R-:W-:-:S02]  /*198d0*/  DMUL R28, R36, R36 ;  /* 0x00000024241c7228 */ /* 0x000fc40000000000 */
[----:B------:R-:W-:Y:S02]  /*198e0*/  DADD R36, R36, R36 ;  /* 0x0000000024247229 */ /* 0x000fe40000000024 */
        /* <DEDUP_REMOVED lines=18> */
.L_x_31138:
        /* <DEDUP_REMOVED lines=25> */
[C-C-:B------:R-:W-:Y:S01]  /*19ba0*/  DSETP.GEU.AND P2, PT, R48.reuse, R44.reuse, PT ;  /* 0x0000002c3000722a */ /* 0x140fe20003f4e000 */
[----:B------:R-:W-:Y:S01]  /*19bb0*/  IMAD.MOV.U32 R8, RZ, RZ, R4 ;  /* 0x000000ffff087224 */ /* 0x000fe200078e0004 */
        /* <DEDUP_REMOVED lines=26> */
[----:B------:R-:W-:Y:S01]  /*19d60*/  DSETP.LT.OR P0, PT, R48, R42, P0 ;  /* 0x0000002a3000722a */ /* 0x000fe20000701400 */
[----:B------:R-:W-:-:S03]  /*19d70*/  LOP3.LUT R39, R39, R38, RZ, 0x3c, !PT ;  /* 0x0000002627277212 */ /* 0x000fc600078e3cff */
[----:B------:R-:W-:Y:S02]  /*19d80*/  FSEL R50, R48, R42, !P2 ;  /* 0x0000002a30327208 */ /* 0x000fe40005000000 */
[----:B------:R-:W-:Y:S02]  /*19d90*/  FSEL R51, R49, R43, !P2 ;  /* 0x0000002b31337208 */ /* 0x000fe40005000000 */
[----:B------:R-:W-:Y:S02]  /*19da0*/  FSEL R41, R42, R48, !P2 ;  /* 0x000000302a297208 */ /* 0x000fe40005000000 */
[----:B------:R-:W-:Y:S02]  /*19db0*/  FSEL R40, R43, R49, !P2 ;  /* 0x000000312b287208 */ /* 0x000fe40005000000 */
[C-C-:B------:R-:W-:Y:S01]  /*19dc0*/  DSETP.GEU.AND P2, PT, R50.reuse, R46.reuse, PT ;  /* 0x0000002e3200722a */ /* 0x140fe20003f4e000 */
[----:B------:R-:W-:Y:S01]  /*19dd0*/  LOP3.LUT R38, R39, R38, RZ, 0x3c, !PT ;  /* 0x0000002627267212 */ /* 0x000fe200078e3cff */
[----:B------:R-:W-:Y:S01]  /*19de0*/  DSETP.LT.OR P0, PT, R50, R46, P0 ;  /* 0x0000002e3200722a */ /* 0x000fe20000701400 */
[----:B------:R-:W-:-:S02]  /*19df0*/  LOP3.LUT R41, R41, R40, RZ, 0x3c, !PT ;  /* 0x0000002829297212 */ /* 0x000fc400078e3cff */
[----:B------:R-:W-:Y:S02]  /*19e00*/  LOP3.LUT R39, R39, R38, RZ, 0x3c, !PT ;  /* 0x0000002627277212 */ /* 0x000fe400078e3cff */
[----:B------:R-:W-:Y:S02]  /*19e10*/  FSEL R48, R50, R46, !P2 ;  /* 0x0000002e32307208 */ /* 0x000fe40005000000 */
[----:B------:R-:W-:Y:S02]  /*19e20*/  FSEL R49, R51, R47, !P2 ;  /* 0x0000002f33317208 */ /* 0x000fe40005000000 */
[----:B------:R-:W-:Y:S01]  /*19e30*/  FSEL R43, R46, R50, !P2 ;  /* 0x000000322e2b7208 */ /* 0x000fe20005000000 */
[----:B------:R-:W-:Y:S01]  /*19e40*/  IMAD.MOV.U32 R50, RZ, RZ, R3 ;  /* 0x000000ffff327224 */ /* 0x000fe200078e0003 */
[----:B------:R-:W-:Y:S01]  /*19e50*/  FSEL R42, R47, R51, !P2 ;  /* 0x000000332f2a7208 */ /* 0x000fe20005000000 */
[----:B------:R-:W-:Y:S01]  /*19e60*/  IMAD.MOV.U32 R51, RZ, RZ, R44 ;  /* 0x000000ffff337224 */ /* 0x000fe200078e002c */
[C-C-:B------:R-:W-:Y:S01]  /*19e70*/  DSETP.LT.OR P0, PT, R48.reuse, R10.reuse, P0 ;  /* 0x0000000a3000722a */ /* 0x140fe20000701400 */
[----:B------:R-:W-:Y:S01]  /*19e80*/  LOP3.LUT R40, R41, R40, RZ, 0x3c, !PT ;  /* 0x0000002829287212 */ /* 0x000fe200078e3cff */
[----:B------:R-:W-:Y:S01]  /*19e90*/  DSETP.GEU.AND P2, PT, R48, R10, PT ;  /* 0x0000000a3000722a */ /* 0x000fe20003f4e000 */
[----:B------:R-:W-:Y:S01]  /*19ea0*/  LOP3.LUT R43, R43, R42, RZ, 0x3c, !PT ;  /* 0x0000002a2b2b7212 */ /* 0x000fe200078e3cff */
[----:B------:R-:W-:Y:S01]  /*19eb0*/  IMAD.MOV.U32 R44, RZ, RZ, R2 ;  /* 0x000000ffff2c7224 */ /* 0x000fe200078e0002 */
[----:B------:R-:W-:-:S02]  /*19ec0*/  LOP3.LUT R41, R41, R40, RZ, 0x3c, !PT ;  /* 0x0000002829297212 */ /* 0x000fc400078e3cff */
[----:B------:R-:W-:Y:S02]  /*19ed0*/  LOP3.LUT R42, R43, R42, RZ, 0x3c, !PT ;  /* 0x0000002a2b2a7212 */ /* 0x000fe400078e3cff */
[----:B------:R-:W-:Y:S02]  /*19ee0*/  FSEL R46, R10, R48, !P2 ;  /* 0x000000300a2e7208 */ /* 0x000fe40005000000 */
[----:B------:R-:W-:Y:S01]  /*19ef0*/  FSEL R54, R48, R10, !P2 ;  /* 0x0000000a30367208 */ /* 0x000fe20005000000 */
[----:B------:R-:W-:Y:S01]  /*19f00*/  IMAD.MOV.U32 R48, RZ, RZ, R0 ;  /* 0x000000ffff307224 */ /* 0x000fe200078e0000 */
[----:B------:R-:W-:Y:S02]  /*19f10*/  FSEL R10, R49, R11, !P2 ;  /* 0x0000000b310a7208 */ /* 0x000fe40005000000 */
[----:B------:R-:W-:Y:S01]  /*19f20*/  FSEL R6, R11, R49, !P2 ;  /* 0x000000310b067208 */ /* 0x000fe20005000000 */
[----:B------:R-:W-:Y:S01]  /*19f30*/  IMAD.MOV.U32 R49, RZ, RZ, R7 ;  /* 0x000000ffff317224 */ /* 0x000fe200078e0007 */
[----:B------:R-:W-:Y:S01]  /*19f40*/  LOP3.LUT R43, R43, R42, RZ, 0x3c, !PT ;  /* 0x0000002a2b2b7212 */ /* 0x000fe200078e3cff */
[----:B------:R-:W-:-:S02]  /*19f50*/  IMAD.MOV.U32 R11, RZ, RZ, R10 ;  /* 0x000000ffff0b7224 */ /* 0x000fc400078e000a */
[----:B------:R-:W-:Y:S02]  /*19f60*/  IMAD.MOV.U32 R47, RZ, RZ, R6 ;  /* 0x000000ffff2f7224 */ /* 0x000fe400078e0006 */
[----:B------:R-:W-:Y:S01]  /*19f70*/  IMAD.MOV.U32 R10, RZ, RZ, R54 ;  /* 0x000000ffff0a7224 */ /* 0x000fe200078e0036 */
[----:B------:R-:W-:Y:S06]  /*19f80*/  @P0 BRA `(.L_x_31138) ;  /* 0xfffffff800a00947 */ /* 0x000fec000383ffff */
[----:B------:R-:W-:Y:S05]  /*19f90*/  BSYNC B0 ;  /* 0x0000000000007941 */ /* 0x000fea0003800000 */
.L_x_31137:
        /* <DEDUP_REMOVED lines=97> */
.L_x_31140:
        /* <DEDUP_REMOVED lines=22> */
.L_x_31143:
[----:B------:R-:W-:Y:S05]  /*1a710*/  BSYNC B4 ;  /* 0x0000000000047941 */ /* 0x000fea0003800000 */
.L_x_31142:
        /* <DEDUP_REMOVED lines=29> */
.L_x_31141:
[----:B------:R-:W-:Y:S05]  /*1a8f0*/  BSYNC B3 ;  /* 0x0000000000037941 */ /* 0x000fea0003800000 */
.L_x_31139:
        /* <DEDUP_REMOVED lines=21> */
.L_x_31145:
[----:B------:R-:W-:Y:S05]  /*1aa50*/  BSYNC B3 ;  /* 0x0000000000037941 */ /* 0x000fea0003800000 */
.L_x_31144:
        /* <DEDUP_REMOVED lines=82> */
.L_x_31147:
[----:B------:R-:W-:-:S04]  /*1af80*/  ISETP.GE.AND P0, PT, R17, RZ, PT ;  /* 0x000000ff1100720c */ /* 0x000fc80003f06270 */
[----:B------:R-:W-:Y:S02]  /*1af90*/  FSEL R2, RZ, 3.37028055040000000000e+12, P0 ;  /* 0x54442d18ff027808 */ /* 0x000fe40000000000 */
[----:B------:R-:W-:-:S07]  /*1afa0*/  FSEL R3, RZ, 2.1426990032196044922, P0 ;  /* 0x400921fbff037808 */ /* 0x000fce0000000000 */
.L_x_31148:
[----:B------:R-:W-:Y:S05]  /*1afb0*/  BSYNC B0 ;  /* 0x0000000000007941 */ /* 0x000fea0003800000 */
.L_x_31146:
[----:B------:R-:W-:Y:S01]  /*1afc0*/  DADD R16, |R16|, |R18| ;  /* 0x0000000010107229 */ /* 0x000fe20000000612 */
[----:B------:R-:W-:Y:S01]  /*1afd0*/  LOP3.LUT R19, R3, 0x80000000, R19, 0xb8, !PT ;  /* 0x8000000003137812 */ /* 0x000fe200078eb813 */
[----:B------:R-:W-:-:S06]  /*1afe0*/  DMUL R28, R28, 0.5 ;  /* 0x3fe000001c1c7828 */ /* 0x000fcc0000000000 */
[----:B------:R-:W-:-:S06]  /*1aff0*/  DSETP.GTU.AND P0, PT, |R16|, +INF , PT ;  /* 0x7ff000001000742a */ /* 0x000fcc0003f0c200 */
[----:B------:R-:W-:Y:S02]  /*1b000*/  FSEL R2, R16, R2, P0 ;  /* 0x0000000210027208 */ /* 0x000fe40000000000 */
[----:B------:R-:W-:Y:S01]  /*1b010*/  FSEL R3, R17, R19, P0 ;  /* 0x0000001311037208 */ /* 0x000fe20000000000 */
[----:B------:R-:W-:Y:S06]  /*1b020*/  BRA `(.L_x_31128) ;  /* 0x0000004000507947 */ /* 0x000fec0003800000 */
.L_x_31116:
        /* <DEDUP_REMOVED lines=135> */
.L_x_31150:
[----:B------:R-:W-:Y:S05]  /*1b8a0*/  BSYNC B0 ;  /* 0x0000000000007941 */ /* 0x000fea0003800000 */
.L_x_31149:
        /* <DEDUP_REMOVED lines=8> */
.L_x_31152:
[----:B------:R-:W-:Y:S05]  /*1b930*/  BSYNC B3 ;  /* 0x0000000000037941 */ /* 0x000fea0003800000 */
.L_x_31151:
        /* <DEDUP_REMOVED lines=82> */
.L_x_31154:
[----:B------:R-:W-:-:S04]  /*1be60*/  ISETP.GE.AND P0, PT, R17, RZ, PT ;  /* 0x000000ff1100720c */ /* 0x000fc80003f06270 */
[----:B------:R-:W-:Y:S02]  /*1be70*/  FSEL R2, RZ, 3.37028055040000000000e+12, P0 ;  /* 0x54442d18ff027808 */ /* 0x000fe40000000000 */
[----:B------:R-:W-:-:S07]  /*1be80*/  FSEL R3, RZ, 2.1426990032196044922, P0 ;  /* 0x400921fbff037808 */ /* 0x000fce0000000000 */
.L_x_31155:
[----:B------:R-:W-:Y:S05]  /*1be90*/  BSYNC B0 ;  /* 0x0000000000007941 */ /* 0x000fea0003800000 */
.L_x_31153:
[----:B------:R-:W-:Y:S01]  /*1bea0*/  DADD R16, |R16|, |R18| ;  /* 0x0000000010107229 */ /* 0x000fe20000000612 */
[----:B------:R-:W-:-:S07]  /*1beb0*/  LOP3.LUT R19, R3, 0x80000000, R19, 0xb8, !PT ;  /* 0x8000000003137812 */ /* 0x000fce00078eb813 */
[----:B------:R-:W-:-:S06]  /*1bec0*/  DSETP.GTU.AND P0, PT, |R16|, +INF , PT ;  /* 0x7ff000001000742a */ /* 0x000fcc0003f0c200 */
[----:B------:R-:W-:Y:S02]  /*1bed0*/  FSEL R2, R16, R2, P0 ;  /* 0x0000000210027208 */ /* 0x000fe40000000000 */
[----:B------:R-:W-:Y:S01]  /*1bee0*/  FSEL R3, R17, R19, P0 ;  /* 0x0000001311037208 */ /* 0x000fe20000000000 */
[----:B------:R-:W-:Y:S06]  /*1bef0*/  BRA `(.L_x_31128) ;  /* 0x00000030009c7947 */ /* 0x000fec0003800000 */
.L_x_31115:
        /* <DEDUP_REMOVED lines=90> */
.L_x_31158:
        /* <DEDUP_REMOVED lines=22> */
.L_x_31161:
[----:B------:R-:W-:Y:S05]  /*1c600*/  BSYNC B4 ;  /* 0x0000000000047941 */ /* 0x000fea0003800000 */
.L_x_31160:
        /* <DEDUP_REMOVED lines=29> */
.L_x_31159:
[----:B------:R-:W-:Y:S05]  /*1c7e0*/  BSYNC B3 ;  /* 0x0000000000037941 */ /* 0x000fea0003800000 */
.L_x_31157:
        /* <DEDUP_REMOVED lines=83> */
.L_x_31156:
        /* <DEDUP_REMOVED lines=85> */
.L_x_31114:
        /* <DEDUP_REMOVED lines=23> */
.L_x_31163:
[----:B------:R-:W-:Y:S05]  /*1d3e0*/  BSYNC B3 ;  /* 0x0000000000037941 */ /* 0x000fea0003800000 */
.L_x_31162:
        /* <DEDUP_REMOVED lines=26> */
.L_x_31165:
[----:B------:R-:W-:Y:S05]  /*1d590*/  BSYNC B3 ;  /* 0x0000000000037941 */ /* 0x000fea0003800000 */
.L_x_31164:
        /* <DEDUP_REMOVED lines=136> */
.L_x_31167:
[----:B------:R-:W-:Y:S05]  /*1de20*/  BSYNC B0 ;  /* 0x0000000000007941 */ /* 0x000fea0003800000 */
.L_x_31166:
        /* <DEDUP_REMOVED lines=8> */
.L_x_31169:
[----:B------:R-:W-:Y:S05]  /*1deb0*/  BSYNC B3 ;  /* 0x0000000000037941 */ /* 0x000fea0003800000 */
.L_x_31168:
        /* <DEDUP_REMOVED lines=82> */
.L_x_31171:
[----:B------:R-:W-:-:S04]  /*1e3e0*/  ISETP.GE.AND P0, PT, R17, RZ, PT ;  /* 0x000000ff1100720c */ /* 0x000fc80003f06270 */
[----:B------:R-:W-:Y:S02]  /*1e3f0*/  FSEL R2, RZ, 3.37028055040000000000e+12, P0 ;  /* 0x54442d18ff027808 */ /* 0x000fe40000000000 */
[----:B------:R-:W-:-:S07]  /*1e400*/  FSEL R3, RZ, 2.1426990032196044922, P0 ;  /* 0x400921fbff037808 */ /* 0x000fce0000000000 */
.L_x_31172:
[----:B------:R-:W-:Y:S05]  /*1e410*/  BSYNC B0 ;  /* 0x0000000000007941 */ /* 0x000fea0003800000 */
.L_x_31170:
[----:B------:R-:W-:Y:S01]  /*1e420*/  DADD R16, |R16|, |R18| ;  /* 0x0000000010107229 */ /* 0x000fe20000000612 */
[----:B------:R-:W-:Y:S01]  /*1e430*/  LOP3.LUT R19, R3, 0x80000000, R19, 0xb8, !PT ;  /* 0x8000000003137812 */ /* 0x000fe200078eb813 */
[----:B------:R-:W-:-:S06]  /*1e440*/  DADD R28, R28, 1 ;  /* 0x3ff000001c1c7429 */ /* 0x000fcc0000000000 */
[----:B------:R-:W-:-:S06]  /*1e450*/  DSETP.GTU.AND P0, PT, |R16|, +INF , PT ;  /* 0x7ff000001000742a */ /* 0x000fcc0003f0c200 */
[----:B------:R-:W-:Y:S02]  /*1e460*/  FSEL R2, R16, R2, P0 ;  /* 0x0000000210027208 */ /* 0x000fe40000000000 */
[----:B------:R-:W-:Y:S01]  /*1e470*/  FSEL R3, R17, R19, P0 ;  /* 0x0000001311037208 */ /* 0x000fe20000000000 */
[----:B------:R-:W-:Y:S06]  /*1e480*/  BRA `(.L_x_31128) ;  /* 0x0000000c00387947 */ /* 0x000fec0003800000 */
.L_x_31113:
        /* <DEDUP_REMOVED lines=108> */
.L_x_31174:
[----:B------:R-:W-:Y:S05]  /*1eb50*/  BSYNC B0 ;  /* 0x0000000000007941 */ /* 0x000fea0003800000 */
.L_x_31173:
[----:B------:R-:W-:Y:S04]  /*1eb60*/  BSSY B3, `(.L_x_31175) ;  /* 0x0000006000037945 */ /* 0x000fe80003800000 */
[----:B------:R-:W-:Y:S05]  /*1eb70*/  @P4 BRA P5, `(.L_x_31176) ;  /* 0x0000000000104947 */ /* 0x000fea0002800000 */
[----:B------:R-:W-:Y:S01]  /*1eb80*/  IMAD.MOV.U32 R2, RZ, RZ, R32 ;  /* 0x000000ffff027224 */ /* 0x000fe200078e0020 */
[----:B------:R-:W-:Y:S01]  /*1eb90*/  MOV R0, 0x1ebc0 ;  /* 0x0001ebc000007802 */ /* 0x000fe20000000f00 */
[----:B------:R-:W-:-:S07]  /*1eba0*/  IMAD.MOV.U32 R3, RZ, RZ, R33 ;  /* 0x000000ffff037224 */ /* 0x000fce00078e0021 */
[----:B------:R-:W-:Y:S05]  /*1ebb0*/  CALL.REL.NOINC `($__internal_71_$__cuda_sm20_div_rn_f64_full) ;  /* 0x0000010800c47944 */ /* 0x000fea0003c00000 */
.L_x_31176:
[----:B------:R-:W-:Y:S05]  /*1ebc0*/  BSYNC B3 ;  /* 0x0000000000037941 */ /* 0x000fea0003800000 */
.L_x_31175:
        /* <DEDUP_REMOVED lines=82> */
.L_x_31178:
[----:B------:R-:W-:Y:S02]  /*1f0f0*/  FSEL R2, RZ, 3.37028055040000000000e+12, P2 ;  /* 0x54442d18ff027808 */ /* 0x000fe40001000000 */
[----:B------:R-:W-:-:S07]  /*1f100*/  FSEL R3, RZ, 2.1426990032196044922, P2 ;  /* 0x400921fbff037808 */ /* 0x000fce0001000000 */
.L_x_31179:
[----:B------:R-:W-:Y:S05]  /*1f110*/  BSYNC B0 ;  /* 0x0000000000007941 */ /* 0x000fea0003800000 */
.L_x_31177:
[----:B------:R-:W-:Y:S01]  /*1f120*/  DADD R16, |R16|, |R18| ;  /* 0x0000000010107229 */ /* 0x000fe20000000612 */
[----:B------:R-:W-:-:S07]  /*1f130*/  LOP3.LUT R19, R3, 0x80000000, R19, 0xb8, !PT ;  /* 0x8000000003137812 */ /* 0x000fce00078eb813 */
[----:B------:R-:W-:-:S06]  /*1f140*/  DSETP.GTU.AND P0, PT, |R16|, +INF , PT ;  /* 0x7ff000001000742a */ /* 0x000fcc0003f0c200 */
[----:B------:R-:W-:Y:S02]  /*1f150*/  FSEL R2, R16, R2, P0 ;  /* 0x0000000210027208 */ /* 0x000fe40000000000 */
[----:B------:R-:W-:-:S07]  /*1f160*/  FSEL R3, R17, R19, P0 ;  /* 0x0000001311037208 */ /* 0x000fce0000000000 */
.L_x_31128:
[----:B------:R-:W-:Y:S05]  /*1f170*/  BSYNC B2 ;  /* 0x0000000000027941 */ /* 0x000fea0003800000 */
.L_x_31112:
        /* <DEDUP_REMOVED lines=74> */
[----:B------:R-:W-:Y:S02]  /*1f620*/  @!P0 IMAD.MOV.U32 R2, RZ, RZ, R4 ;  /* 0x000000ffff028224 */ /* 0x000fe400078e0004 */
[----:B------:R-:W-:-:S06]  /*1f630*/  @!P0 IMAD.MOV.U32 R4, RZ, RZ, RZ ;  /* 0x000000ffff048224 */ /* 0x000fcc00078e00ff */
[----:B------:R-:W-:-:S11]  /*1f640*/  @!P0 DMUL R34, R2, R4 ;  /* 0x0000000402228228 */ /* 0x000fd60000000000 */
.L_x_31185:
[----:B------:R-:W-:Y:S05]  /*1f650*/  BSYNC B0 ;  /* 0x0000000000007941 */ /* 0x000fea0003800000 */
.L_x_31184:
        /* <DEDUP_REMOVED lines=25> */
.L_x_31187:
[----:B------:R-:W-:Y:S01]  /*1f7f0*/  DMUL R32, RZ, R16 ;  /* 0x00000010ff207228 */ /* 0x000fe20000000000 */
[----:B------:R-:W-:-:S10]  /*1f800*/  IMAD.MOV.U32 R0, RZ, RZ, RZ ;  /* 0x000000ffff007224 */ /* 0x000fd400078e00ff */
.L_x_31188:
[----:B------:R-:W-:Y:S05]  /*1f810*/  BSYNC B2 ;  /* 0x0000000000027941 */ /* 0x000fea0003800000 */
.L_x_31186:
        /* <DEDUP_REMOVED lines=48> */
.L_x_31190:
[----:B------:R-:W-:Y:S01]  /*1fb20*/  DMUL R2, RZ, R16 ;  /* 0x00000010ff027228 */ /* 0x000fe20000000000 */
[----:B------:R-:W-:-:S10]  /*1fb30*/  IMAD.MOV.U32 R0, RZ, RZ, RZ ;  /* 0x000000ffff007224 */ /* 0x000fd400078e00ff */
.L_x_31191:
[----:B------:R-:W-:Y:S05]  /*1fb40*/  BSYNC B2 ;  /* 0x0000000000027941 */ /* 0x000fea0003800000 */
.L_x_31189:
        /* <DEDUP_REMOVED lines=25> */
.L_x_31183:
        /* <DEDUP_REMOVED lines=63> */
.L_x_31193:
[----:B------:R-:W-:Y:S05]  /*200d0*/  BSYNC B0 ;  /* 0x0000000000007941 */ /* 0x000fea0003800000 */
.L_x_31192:
        /* <DEDUP_REMOVED lines=25> */
.L_x_31195:
[----:B------:R-:W-:Y:S01]  /*20270*/  DMUL R28, RZ, R16 ;  /* 0x00000010ff1c7228 */ /* 0x000fe20000000000 */
[----:B------:R-:W-:-:S10]  /*20280*/  IMAD.MOV.U32 R0, RZ, RZ, RZ ;  /* 0x000000ffff007224 */ /* 0x000fd400078e00ff */
.L_x_31196:
[----:B------:R-:W-:Y:S05]  /*20290*/  BSYNC B2 ;  /* 0x0000000000027941 */ /* 0x000fea0003800000 */
.L_x_31194:
        /* <DEDUP_REMOVED lines=48> */
.L_x_31198:
[----:B------:R-:W-:Y:S01]  /*205a0*/  DMUL R2, RZ, R16 ;  /* 0x00000010ff027228 */ /* 0x000fe20000000000 */
[----:B------:R-:W-:-:S10]  /*205b0*/  IMAD.MOV.U32 R0, RZ, RZ, RZ ;  /* 0x000000ffff007224 */ /* 0x000fd400078e00ff */
.L_x_31199:
[----:B------:R-:W-:Y:S05]  /*205c0*/  BSYNC B2 ;  /* 0x0000000000027941 */ /* 0x000fea0003800000 */
.L_x_31197:
        /* <DEDUP_REMOVED lines=19> */
[----:B------:R-:W-:Y:S01]  /*20700*/  DFMA R4, R38, R4, R34 ;  /* 0x000000042604722b */ /* 0x000fe20000000022 */
[----:B------:R-:W-:-:S07]  /*20710*/  IMAD.MOV.U32 R34, RZ, RZ, RZ ;  /* 0x000000ffff227224 */ /* 0x000fce00078e00ff */
        /* <DEDUP_REMOVED lines=11> */
[----:B------:R-:W-:Y:S01]  /*207d0*/  IMAD.MOV.U32 R2, RZ, RZ, RZ ;  /* 0x000000ffff027224 */ /* 0x000fe200078e00ff */
[----:B------:R-:W-:-:S05]  /*207e0*/  LEA R35, R4, 0x3ff00000, 0x14 ;  /* 0x3ff0000004237811 */ /* 0x000fca00078ea0ff */
[C---:B------:R-:W-:Y:S02]  /*207f0*/  DMUL R28, R2.reuse, R28 ;  /* 0x0000001c021c7228 */ /* 0x040fe40000000000 */
[----:B------:R-:W-:-:S06]  /*20800*/  DMUL R18, R2, R18 ;  /* 0x0000001202127228 */ /* 0x000fcc0000000000 */
[C---:B------:R-:W-:Y:S02]  /*20810*/  DMUL R32, R34.reuse, R28 ;  /* 0x0000001c22207228 */ /* 0x040fe40000000000 */
[----:B------:R-:W-:Y:S01]  /*20820*/  DMUL R34, R34, R18 ;  /* 0x0000001222227228 */ /* 0x000fe20000000000 */
[----:B------:R-:W-:Y:S10]  /*20830*/  BRA `(.L_x_31111) ;  /* 0x0000000800d47947 */ /* 0x000ff40003800000 */
.L_x_31182:
        /* <DEDUP_REMOVED lines=11> */
.L_x_31200:
[----:B------:R-:W-:-:S10]  /*208f0*/  DADD R32, R16, -R16 ;  /* 0x0000000010207229 */ /* 0x000fd40000000810 */
[----:B------:R-:W-:Y:S02]  /*20900*/  IMAD.MOV.U32 R34, RZ, RZ, R32 ;  /* 0x000000ffff227224 */ /* 0x000fe400078e0020 */
[----:B------:R-:W-:Y:S01]  /*20910*/  IMAD.MOV.U32 R35, RZ, RZ, R33 ;  /* 0x000000ffff237224 */ /* 0x000fe200078e0021 */
[----:B------:R-:W-:Y:S06]  /*20920*/  BRA `(.L_x_31111) ;  /* 0x0000000800987947 */ /* 0x000fec0003800000 */
.L_x_31181:
        /* <DEDUP_REMOVED lines=26> */
.L_x_31202:
[----:B------:R-:W-:Y:S01]  /*20ad0*/  DMUL R2, RZ, R16 ;  /* 0x00000010ff027228 */ /* 0x000fe20000000000 */
[----:B------:R-:W-:-:S10]  /*20ae0*/  IMAD.MOV.U32 R0, RZ, RZ, RZ ;  /* 0x000000ffff007224 */ /* 0x000fd400078e00ff */
.L_x_31203:
[----:B------:R-:W-:Y:S05]  /*20af0*/  BSYNC B2 ;  /* 0x0000000000027941 */ /* 0x000fea0003800000 */
.L_x_31201:
        /* <DEDUP_REMOVED lines=48> */
.L_x_31205:
[----:B------:R-:W-:Y:S01]  /*20e00*/  DMUL R34, RZ, R16 ;  /* 0x00000010ff227228 */ /* 0x000fe20000000000 */
[----:B------:R-:W-:-:S10]  /*20e10*/  IMAD.MOV.U32 R0, RZ, RZ, RZ ;  /* 0x000000ffff007224 */ /* 0x000fd400078e00ff */
.L_x_31206:
[----:B------:R-:W-:Y:S05]  /*20e20*/  BSYNC B2 ;  /* 0x0000000000027941 */ /* 0x000fea0003800000 */
.L_x_31204:
        /* <DEDUP_REMOVED lines=24> */
.L_x_31180:
        /* <DEDUP_REMOVED lines=59> */
.L_x_31208:
[----:B------:R-:W-:Y:S05]  /*21360*/  BSYNC B0 ;  /* 0x0000000000007941 */ /* 0x000fea0003800000 */
.L_x_31207:
[----:B------:R-:W-:Y:S02]  /*21370*/  IMAD.MOV.U32 R34, RZ, RZ, R16 ;  /* 0x000000ffff227224 */ /* 0x000fe400078e0010 */
[----:B------:R-:W-:-:S07]  /*21380*/  IMAD.MOV.U32 R35, RZ, RZ, R17 ;  /* 0x000000ffff237224 */ /* 0x000fce00078e0011 */
.L_x_31111:
[----:B------:R-:W-:Y:S05]  /*21390*/  BSYNC B1 ;  /* 0x0000000000017941 */ /* 0x000fea0003800000 */
.L_x_31110:
[----:B------:R-:W-:Y:S01]  /*213a0*/  VIADD R56, R56, 0x180 ;  /* 0x0000018038387836 */ /* 0x000fe20000000000 */
[----:B------:R-:W-:Y:S01]  /*213b0*/  BSSY B1, `(.L_x_31209) ;  /* 0x000099c000017945 */ /* 0x000fe20003800000 */
[----:B------:R-:W-:-:S03]  /*213c0*/  CS2R R28, SRZ ;  /* 0x00000000001c7805 */ /* 0x000fc6000001ff00 */
        /* <DEDUP_REMOVED lines=118> */
.L_x_31218:
        /* <DEDUP_REMOVED lines=22> */
.L_x_31221:
[----:B------:R-:W-:Y:S05]  /*21c90*/  BSYNC B4 ;  /* 0x0000000000047941 */ /* 0x000fea0003800000 */
.L_x_31220:
        /* <DEDUP_REMOVED lines=29> */
.L_x_31219:
[----:B------:R-:W-:Y:S05]  /*21e70*/  BSYNC B3 ;  /* 0x0000000000037941 */ /* 0x000fea0003800000 */
.L_x_31217:
        /* <DEDUP_REMOVED lines=21> */
.L_x_31223:
[----:B------:R-:W-:Y:S05]  /*21fd0*/  BSYNC B3 ;  /* 0x0000000000037941 */ /* 0x000fea0003800000 */
.L_x_31222:
        /* <DEDUP_REMOVED lines=82> */
.L_x_31225:
[----:B------:R-:W-:-:S04]  /*22500*/  ISETP.GE.AND P0, PT, R21, RZ, PT ;  /* 0x000000ff1500720c */ /* 0x000fc80003f06270 */
[----:B------:R-:W-:Y:S02]  /*22510*/  FSEL R2, RZ, 3.37028055040000000000e+12, P0 ;  /* 0x54442d18ff027808 */ /* 0x000fe40000000000 */
[----:B------:R-:W-:-:S07]  /*22520*/  FSEL R3, RZ, 2.1426990032196044922, P0 ;  /* 0x400921fbff037808 */ /* 0x000fce0000000000 */
.L_x_31226:
[----:B------:R-:W-:Y:S05]  /*22530*/  BSYNC B0 ;  /* 0x0000000000007941 */ /* 0x000fea0003800000 */
.L_x_31224:
[----:B------:R-:W-:Y:S01]  /*22540*/  DADD R20, |R20|, |R22| ;  /* 0x0000000014147229 */ /* 0x000fe20000000616 */
[----:B------:R-:W-:Y:S01]  /*22550*/  LOP3.LUT R23, R3, 0x80000000, R23, 0xb8, !PT ;  /* 0x8000000003177812 */ /* 0x000fe200078eb817 */
[----:B------:R-:W-:-:S06]  /*22560*/  DMUL R18, R16, 0.5 ;  /* 0x3fe0000010127828 */ /* 0x000fcc0000000000 */
[----:B------:R-:W-:-:S06]  /*22570*/  DSETP.GTU.AND P0, PT, |R20|, +INF , PT ;  /* 0x7ff000001400742a */ /* 0x000fcc0003f0c200 */
[----:B------:R-:W-:Y:S02]  /*22580*/  FSEL R2, R20, R2, P0 ;  /* 0x0000000214027208 */ /* 0x000fe40000000000 */
[----:B------:R-:W-:Y:S01]  /*22590*/  FSEL R3, R21, R23, P0 ;  /* 0x0000001715037208 */ /* 0x000fe20000000000 */
[----:B------:R-:W-:Y:S06]  /*225a0*/  BRA `(.L_x_31227) ;  /* 0x0000006400707947 */ /* 0x000fec0003800000 */
.L_x_31216:
        /* <DEDUP_REMOVED lines=14> */
[----:B------:R-:W-:Y:S01]  /*22690*/  IMAD.MOV.U32 R16, RZ, RZ, R4 ;  /* 0x000000ffff107224 */ /* 0x000fe200078e0004 */
[----:B0-----:R-:W-:-:S11]  /*226a0*/  DFMA R8, -R30, R6, 1 ;  /* 0x3ff000001e08742b */ /* 0x001fd60000000106 */
[----:B------:R-:W-:Y:S02]  /*226b0*/  @!P0 DMUL R4, R4, 1.80143985094819840000e+16 ;  /* 0x4350000004048828 */ /* 0x000fe40000000000 */
        /* <DEDUP_REMOVED lines=19> */
[----:B------:R-:W-:Y:S02]  /*227f0*/  IMAD.MOV.U32 R0, RZ, RZ, -0x3ff ;  /* 0xfffffc01ff007424 */ /* 0x000fe400078e00ff */
[----:B------:R-:W-:Y:S01]  /*22800*/  @!P0 IMAD.MOV.U32 R0, RZ, RZ, -0x435 ;  /* 0xfffffbcbff008424 */ /* 0x000fe200078e00ff */
[----:B------:R-:W-:Y:S09]  /*22810*/  @P2 BRA `(.L_x_31230) ;  /* 0x0000000000f82947 */ /* 0x000ff20003800000 */
        /* <DEDUP_REMOVED lines=62> */
.L_x_31230:
[----:B------:R-:W-:Y:S05]  /*22c00*/  BSYNC B0 ;  /* 0x0000000000007941 */ /* 0x000fea0003800000 */
.L_x_31229:
        /* <DEDUP_REMOVED lines=8> */
.L_x_31232:
[----:B------:R-:W-:Y:S05]  /*22c90*/  BSYNC B3 ;  /* 0x0000000000037941 */ /* 0x000fea0003800000 */
.L_x_31231:
        /* <DEDUP_REMOVED lines=82> */
.L_x_31234:
[----:B------:R-:W-:-:S04]  /*231c0*/  ISETP.GE.AND P0, PT, R21, RZ, PT ;  /* 0x000000ff1500720c */ /* 0x000fc80003f06270 */
[----:B------:R-:W-:Y:S02]  /*231d0*/  FSEL R2, RZ, 3.37028055040000000000e+12, P0 ;  /* 0x54442d18ff027808 */ /* 0x000fe40000000000 */
[----:B------:R-:W-:-:S07]  /*231e0*/  FSEL R3, RZ, 2.1426990032196044922, P0 ;  /* 0x400921fbff037808 */ /* 0x000fce0000000000 */
.L_x_31235:
[----:B------:R-:W-:Y:S05]  /*231f0*/  BSYNC B0 ;  /* 0x0000000000007941 */ /* 0x000fea0003800000 */
.L_x_31233:
[----:B------:R-:W-:Y:S01]  /*23200*/  DADD R20, |R20|, |R22| ;  /* 0x0000000014147229 */ /* 0x000fe20000000616 */
[----:B------:R-:W-:Y:S01]  /*23210*/  LOP3.LUT R23, R3, 0x80000000, R23, 0xb8, !PT ;  /* 0x8000000003177812 */ /* 0x000fe200078eb817 */
[----:B------:R-:W-:-:S06]  /*23220*/  DMUL R18, R18, 0.5 ;  /* 0x3fe0000012127828 */ /* 0x000fcc0000000000 */
[----:B------:R-:W-:-:S06]  /*23230*/  DSETP.GTU.AND P0, PT, |R20|, +INF , PT ;  /* 0x7ff000001400742a */ /* 0x000fcc0003f0c200 */
[----:B------:R-:W-:Y:S02]  /*23240*/  FSEL R2, R20, R2, P0 ;  /* 0x0000000214027208 */ /* 0x000fe40000000000 */
[----:B------:R-:W-:Y:S01]  /*23250*/  FSEL R3, R21, R23, P0 ;  /* 0x0000001715037208 */ /* 0x000fe20000000000 */
[----:B------:R-:W-:Y:S06]  /*23260*/  BRA `(.L_x_31227) ;  /* 0x0000005800407947 */ /* 0x000fec0003800000 */
.L_x_31228:
        /* <DEDUP_REMOVED lines=28> */
.L_x_31237:
        /* <DEDUP_REMOVED lines=41> */
[----:B------:R-:W-:Y:S01]  /*236c0*/  DSETP.LT.OR P0, PT, R46, R18, P0 ;  /* 0x000000122e00722a */ /* 0x000fe20000701400 */
[----:B------:R-:W-:-:S02]  /*236d0*/  IMAD.MOV.U32 R43, RZ, RZ, R42 ;  /* 0x000000ffff2b7224 */ /* 0x000fc400078e002a */
[----:B------:R-:W-:Y:S01]  /*236e0*/  IMAD.MOV.U32 R42, RZ, RZ, R2 ;  /* 0x000000ffff2a7224 */ /* 0x000fe200078e0002 */
        /* <DEDUP_REMOVED lines=26> */
[C-C-:B------:R-:W-:Y:S01]  /*23890*/  DSETP.LT.OR P0, PT, R38.reuse, R40.reuse, P0 ;  /* 0x000000282600722a */ /* 0x140fe20000701400 */
[----:B------:R-:W-:Y:S01]  /*238a0*/  IMAD.MOV.U32 R18, RZ, RZ, R19 ;  /* 0x000000ffff127224 */ /* 0x000fe200078e0013 */
[----:B------:R-:W-:Y:S01]  /*238b0*/  DSETP.GEU.AND P3, PT, R38, R40, PT ;  /* 0x000000282600722a */ /* 0x000fe20003f6e000 */
[----:B------:R-:W-:-:S02]  /*238c0*/  IMAD.MOV.U32 R19, RZ, RZ, R16 ;  /* 0x000000ffff137224 */ /* 0x000fc400078e0010 */
[----:B------:R-:W-:-:S03]  /*238d0*/  IMAD.MOV.U32 R16, RZ, RZ, R56 ;  /* 0x000000ffff107224 */ /* 0x000fc600078e0038 */
[----:B------:R-:W-:Y:S02]  /*238e0*/  FSEL R7, R40, R38, !P3 ;  /* 0x0000002628077208 */ /* 0x000fe40005800000 */
[----:B------:R-:W-:Y:S01]  /*238f0*/  FSEL R55, R38, R40, !P3 ;  /* 0x0000002826377208 */ /* 0x000fe20005800000 */
[----:B------:R-:W-:Y:S01]  /*23900*/  IMAD.MOV.U32 R38, RZ, RZ, R54 ;  /* 0x000000ffff267224 */ /* 0x000fe200078e0036 */
[----:B------:R-:W-:Y:S02]  /*23910*/  FSEL R40, R39, R41, !P3 ;  /* 0x0000002927287208 */ /* 0x000fe40005800000 */
[----:B------:R-:W-:Y:S01]  /*23920*/  FSEL R8, R41, R39, !P3 ;  /* 0x0000002729087208 */ /* 0x000fe20005800000 */
[----:B------:R-:W-:Y:S02]  /*23930*/  IMAD.MOV.U32 R39, RZ, RZ, R50 ;  /* 0x000000ffff277224 */ /* 0x000fe400078e0032 */
[----:B------:R-:W-:Y:S02]  /*23940*/  IMAD.MOV.U32 R41, RZ, RZ, R40 ;  /* 0x000000ffff297224 */ /* 0x000fe400078e0028 */
[----:B------:R-:W-:-:S02]  /*23950*/  IMAD.MOV.U32 R50, RZ, RZ, R7 ;  /* 0x000000ffff327224 */ /* 0x000fc400078e0007 */
[----:B------:R-:W-:Y:S02]  /*23960*/  IMAD.MOV.U32 R51, RZ, RZ, R8 ;  /* 0x000000ffff337224 */ /* 0x000fe400078e0008 */
[----:B------:R-:W-:Y:S01]  /*23970*/  IMAD.MOV.U32 R40, RZ, RZ, R55 ;  /* 0x000000ffff287224 */ /* 0x000fe200078e0037 */
[----:B------:R-:W-:Y:S06]  /*23980*/  @P0 BRA `(.L_x_31237) ;  /* 0xfffffff800a80947 */ /* 0x000fec000383ffff */
[----:B------:R-:W-:Y:S05]  /*23990*/  BSYNC B0 ;  /* 0x0000000000007941 */ /* 0x000fea0003800000 */
.L_x_31236:
        /* <DEDUP_REMOVED lines=97> */
.L_x_31239:
        /* <DEDUP_REMOVED lines=22> */
.L_x_31242:
[----:B------:R-:W-:Y:S05]  /*24110*/  BSYNC B4 ;  /* 0x0000000000047941 */ /* 0x000fea0003800000 */
.L_x_31241:
        /* <DEDUP_REMOVED lines=29> */
.L_x_31240:
[----:B------:R-:W-:Y:S05]  /*242f0*/  BSYNC B3 ;  /* 0x0000000000037941 */ /* 0x000fea0003800000 */
.L_x_31238:
        /* <DEDUP_REMOVED lines=21> */
.L_x_31244:
[----:B------:R-:W-:Y:S05]  /*24450*/  BSYNC B3 ;  /* 0x0000000000037941 */ /* 0x000fea0003800000 */
.L_x_31243:
        /* <DEDUP_REMOVED lines=82> */
.L_x_31246:
[----:B------:R-:W-:-:S04]  /*24980*/  ISETP.GE.AND P0, PT, R21, RZ, PT ;  /* 0x000000ff1500720c */ /* 0x000fc80003f06270 */
[----:B------:R-:W-:Y:S02]  /*24990*/  FSEL R2, RZ, 3.37028055040000000000e+12, P0 ;  /* 0x54442d18ff027808 */ /* 0x000fe40000000000 */
[----:B------:R-:W-:-:S07]  /*249a0*/  FSEL R3, RZ, 2.1426990032196044922, P0 ;  /* 0x400921fbff037808 */ /* 0x000fce0000000000 */
.L_x_31247:
[----:B------:R-:W-:Y:S05]  /*249b0*/  BSYNC B0 ;  /* 0x0000000000007941 */ /* 0x000fea0003800000 */
.L_x_31245:
[----:B------:R-:W-:Y:S01]  /*249c0*/  DADD R20, |R20|, |R22| ;  /* 0x0000000014147229 */ /* 0x000fe20000000616 */
[----:B------:R-:W-:Y:S01]  /*249d0*/  LOP3.LUT R23, R3, 0x80000000, R23, 0xb8, !PT ;  /* 0x8000000003177812 */ /* 0x000fe200078eb817 */
[----:B------:R-:W-:-:S06]  /*249e0*/  DMUL R18, R18, 0.5 ;  /* 0x3fe0000012127828 */ /* 0x000fcc0000000000 */
[----:B------:R-:W-:-:S06]  /*249f0*/  DSETP.GTU.AND P0, PT, |R20|, +INF , PT ;  /* 0x7ff000001400742a */ /* 0x000fcc0003f0c200 */
[----:B------:R-:W-:Y:S02]  /*24a00*/  FSEL R2, R20, R2, P0 ;  /* 0x0000000214027208 */ /* 0x000fe40000000000 */
[----:B------:R-:W-:Y:S01]  /*24a10*/  FSEL R3, R21, R23, P0 ;  /* 0x0000001715037208 */ /* 0x000fe20000000000 */
[----:B------:R-:W-:Y:S06]  /*24a20*/  BRA `(.L_x_31227) ;  /* 0x0000004000507947 */ /* 0x000fec0003800000 */
.L_x_31215:
        /* <DEDUP_REMOVED lines=135> */
.L_x_31249:
[----:B------:R-:W-:Y:S05]  /*252a0*/  BSYNC B0 ;  /* 0x0000000000007941 */ /* 0x000fea0003800000 */
.L_x_31248:
        /* <DEDUP_REMOVED lines=8> */
.L_x_31251:
[----:B------:R-:W-:Y:S05]  /*25330*/  BSYNC B3 ;  /* 0x0000000000037941 */ /* 0x000fea0003800000 */
.L_x_31250:
        /* <DEDUP_REMOVED lines=82> */
.L_x_31253:
[----:B------:R-:W-:-:S04]  /*25860*/  ISETP.GE.AND P0, PT, R21, RZ, PT ;  /* 0x000000ff1500720c */ /* 0x000fc80003f06270 */
[----:B------:R-:W-:Y:S02]  /*25870*/  FSEL R2, RZ, 3.37028055040000000000e+12, P0 ;  /* 0x54442d18ff027808 */ /* 0x000fe40000000000 */
[----:B------:R-:W-:-:S07]  /*25880*/  FSEL R3, RZ, 2.1426990032196044922, P0 ;  /* 0x400921fbff037808 */ /* 0x000fce0000000000 */
.L_x_31254:
[----:B------:R-:W-:Y:S05]  /*25890*/  BSYNC B0 ;  /* 0x0000000000007941 */ /* 0x000fea0003800000 */
.L_x_31252:
[----:B------:R-:W-:Y:S01]  /*258a0*/  DADD R20, |R20|, |R22| ;  /* 0x0000000014147229 */ /* 0x000fe20000000616 */
[----:B------:R-:W-:-:S07]  /*258b0*/  LOP3.LUT R23, R3, 0x80000000, R23, 0xb8, !PT ;  /* 0x8000000003177812 */ /* 0x000fce00078eb817 */
[----:B------:R-:W-:-:S06]  /*258c0*/  DSETP.GTU.AND P0, PT, |R20|, +INF , PT ;  /* 0x7ff000001400742a */ /* 0x000fcc0003f0c200 */
[----:B------:R-:W-:Y:S02]  /*258d0*/  FSEL R2, R20, R2, P0 ;  /* 0x0000000214027208 */ /* 0x000fe40000000000 */
[----:B------:R-:W-:Y:S01]  /*258e0*/  FSEL R3, R21, R23, P0 ;  /* 0x0000001715037208 */ /* 0x000fe20000000000 */
[----:B------:R-:W-:Y:S06]  /*258f0*/  BRA `(.L_x_31227) ;  /* 0x00000030009c7947 */ /* 0x000fec0003800000 */
.L_x_31214:
        /* <DEDUP_REMOVED lines=90> */
.L_x_31257:
        /* <DEDUP_REMOVED lines=22> */
.L_x_31260:
[----:B------:R-:W-:Y:S05]  /*26000*/  BSYNC B4 ;  /* 0x0000000000047941 */ /* 0x000fea0003800000 */
.L_x_31259:
        /* <DEDUP_REMOVED lines=29> */
.L_x_31258:
[----:B------:R-:W-:Y:S05]  /*261e0*/  BSYNC B3 ;  /* 0x0000000000037941 */ /* 0x000fea0003800000 */
.L_x_31256:
        /* <DEDUP_REMOVED lines=83> */
.L_x_31255:
        /* <DEDUP_REMOVED lines=85> */
.L_x_31213:
        /* <DEDUP_REMOVED lines=23> */
.L_x_31262:
[----:B------:R-:W-:Y:S05]  /*26de0*/  BSYNC B3 ;  /* 0x0000000000037941 */ /* 0x000fea0003800000 */
.L_x_31261:
        /* <DEDUP_REMOVED lines=26> */
.L_x_31264:
[----:B------:R-:W-:Y:S05]  /*26f90*/  BSYNC B3 ;  /* 0x0000000000037941 */ /* 0x000fea0003800000 */
.L_x_31263:
        /* <DEDUP_REMOVED lines=136> */
.L_x_31266:
[----:B------:R-:W-:Y:S05]  /*27820*/  BSYNC B0 ;  /* 0x0000000000007941 */ /* 0x000fea0003800000 */
.L_x_31265:
        /* <DEDUP_REMOVED lines=8> */
.L_x_31268:
[----:B------:R-:W-:Y:S05]  /*278b0*/  BSYNC B3 ;  /* 0x0000000000037941 */ /* 0x000fea0003800000 */
.L_x_31267:
        /* <DEDUP_REMOVED lines=82> */
.L_x_31270:
[----:B------:R-:W-:-:S04]  /*27de0*/  ISETP.GE.AND P0, PT, R21, RZ, PT ;  /* 0x000000ff1500720c */ /* 0x000fc80003f06270 */
[----:B------:R-:W-:Y:S02]  /*27df0*/  FSEL R2, RZ, 3.37028055040000000000e+12, P0 ;  /* 0x54442d18ff027808 */ /* 0x000fe40000000000 */
[----:B------:R-:W-:-:S07]  /*27e00*/  FSEL R3, RZ, 2.1426990032196044922, P0 ;  /* 0x400921fbff037808 */ /* 0x000fce0000000000 */
.L_x_31271:
[----:B------:R-:W-:Y:S05]  /*27e10*/  BSYNC B0 ;  /* 0x0000000000007941 */ /* 0x000fea0003800000 */
.L_x_31269:
[----:B------:R-:W-:Y:S01]  /*27e20*/  DADD R20, |R20|, |R22| ;  /* 0x0000000014147229 */ /* 0x000fe20000000616 */
[----:B------:R-:W-:Y:S01]  /*27e30*/  LOP3.LUT R23, R3, 0x80000000, R23, 0xb8, !PT ;  /* 0x8000000003177812 */ /* 0x000fe200078eb817 */
[----:B------:R-:W-:-:S06]  /*27e40*/  DADD R18, R18, 1 ;  /* 0x3ff0000012127429 */ /* 0x000fcc0000000000 */
[----:B------:R-:W-:-:S06]  /*27e50*/  DSETP.GTU.AND P0, PT, |R20|, +INF , PT ;  /* 0x7ff000001400742a */ /* 0x000fcc0003f0c200 */
[----:B------:R-:W-:Y:S02]  /*27e60*/  FSEL R2, R20, R2, P0 ;  /* 0x0000000214027208 */ /* 0x000fe40000000000 */
[----:B------:R-:W-:Y:S01]  /*27e70*/  FSEL R3, R21, R23, P0 ;  /* 0x0000001715037208 */ /* 0x000fe20000000000 */
[----:B------:R-:W-:Y:S06]  /*27e80*/  BRA `(.L_x_31227) ;  /* 0x0000000c00387947 */ /* 0x000fec0003800000 */
.L_x_31212:
        /* <DEDUP_REMOVED lines=108> */
.L_x_31273:
[----:B------:R-:W-:Y:S05]  /*28550*/  BSYNC B0 ;  /* 0x0000000000007941 */ /* 0x000fea0003800000 */
.L_x_31272:
[----:B------:R-:W-:Y:S04]  /*28560*/  BSSY B3, `(.L_x_31274) ;  /* 0x0000006000037945 */ /* 0x000fe80003800000 */
[----:B------:R-:W-:Y:S05]  /*28570*/  @P4 BRA P5, `(.L_x_31275) ;  /* 0x0000000000104947 */ /* 0x000fea0002800000 */
[----:B------:R-:W-:Y:S01]  /*28580*/  IMAD.MOV.U32 R2, RZ, RZ, R16 ;  /* 0x000000ffff027224 */ /* 0x000fe200078e0010 */
[----:B------:R-:W-:Y:S01]  /*28590*/  MOV R0, 0x285c0 ;  /* 0x000285c000007802 */ /* 0x000fe20000000f00 */
[----:B------:R-:W-:-:S07]  /*285a0*/  IMAD.MOV.U32 R3, RZ, RZ, R17 ;  /* 0x000000ffff037224 */ /* 0x000fce00078e0011 */
[----:B------:R-:W-:Y:S05]  /*285b0*/  CALL.REL.NOINC `($__internal_71_$__cuda_sm20_div_rn_f64_full) ;  /* 0x0000007000447944 */ /* 0x000fea0003c00000 */
.L_x_31275:
[----:B------:R-:W-:Y:S05]  /*285c0*/  BSYNC B3 ;  /* 0x0000000000037941 */ /* 0x000fea0003800000 */
.L_x_31274:
        /* <DEDUP_REMOVED lines=82> */
.L_x_31277:
[----:B------:R-:W-:Y:S02]  /*28af0*/  FSEL R2, RZ, 3.37028055040000000000e+12, P2 ;  /* 0x54442d18ff027808 */ /* 0x000fe40001000000 */
[----:B------:R-:W-:-:S07]  /*28b00*/  FSEL R3, RZ, 2.1426990032196044922, P2 ;  /* 0x400921fbff037808 */ /* 0x000fce0001000000 */
.L_x_31278:
[----:B------:R-:W-:Y:S05]  /*28b10*/  BSYNC B0 ;  /* 0x0000000000007941 */ /* 0x000fea0003800000 */
.L_x_31276:
[----:B------:R-:W-:Y:S01]  /*28b20*/  DADD R20, |R20|, |R22| ;  /* 0x0000000014147229 */ /* 0x000fe20000000616 */
[----:B------:R-:W-:-:S07]  /*28b30*/  LOP3.LUT R23, R3, 0x80000000, R23, 0xb8, !PT ;  /* 0x8000000003177812 */ /* 0x000fce00078eb817 */
[----:B------:R-:W-:-:S06]  /*28b40*/  DSETP.GTU.AND P0, PT, |R20|, +INF , PT ;  /* 0x7ff000001400742a */ /* 0x000fcc0003f0c200 */
[----:B------:R-:W-:Y:S02]  /*28b50*/  FSEL R2, R20, R2, P0 ;  /* 0x0000000214027208 */ /* 0x000fe40000000000 */
[----:B------:R-:W-:-:S07]  /*28b60*/  FSEL R3, R21, R23, P0 ;  /* 0x0000001715037208 */ /* 0x000fce0000000000 */
.L_x_31227:
[----:B------:R-:W-:Y:S05]  /*28b70*/  BSYNC B2 ;  /* 0x0000000000027941 */ /* 0x000fea0003800000 */
.L_x_31211:
        /* <DEDUP_REMOVED lines=76> */
.L_x_31284:
[----:B------:R-:W-:Y:S05]  /*29040*/  BSYNC B0 ;  /* 0x0000000000007941 */ /* 0x000fea0003800000 */
.L_x_31283:
        /* <DEDUP_REMOVED lines=25> */
.L_x_31286:
[----:B------:R-:W-:Y:S01]  /*291e0*/  DMUL R28, RZ, R16 ;  /* 0x00000010ff1c7228 */ /* 0x000fe20000000000 */
[----:B------:R-:W-:-:S10]  /*291f0*/  IMAD.MOV.U32 R0, RZ, RZ, RZ ;  /* 0x000000ffff007224 */ /* 0x000fd400078e00ff */
.L_x_31287:
[----:B------:R-:W-:Y:S05]  /*29200*/  BSYNC B2 ;  /* 0x0000000000027941 */ /* 0x000fea0003800000 */
.L_x_31285:
        /* <DEDUP_REMOVED lines=48> */
.L_x_31289:
[----:B------:R-:W-:Y:S01]  /*29510*/  DMUL R2, RZ, R16 ;  /* 0x00000010ff027228 */ /* 0x000fe20000000000 */
[----:B------:R-:W-:-:S10]  /*29520*/  IMAD.MOV.U32 R0, RZ, RZ, RZ ;  /* 0x000000ffff007224 */ /* 0x000fd400078e00ff */
.L_x_31290:
[----:B------:R-:W-:Y:S05]  /*29530*/  BSYNC B2 ;  /* 0x0000000000027941 */ /* 0x000fea0003800000 */
.L_x_31288:
        /* <DEDUP_REMOVED lines=25> */
.L_x_31282:
        /* <DEDUP_REMOVED lines=62> */
.L_x_31292:
[----:B------:R-:W-:Y:S05]  /*29ab0*/  BSYNC B0 ;  /* 0x0000000000007941 */ /* 0x000fea0003800000 */
.L_x_31291:
        /* <DEDUP_REMOVED lines=25> */
.L_x_31294:
[----:B------:R-:W-:Y:S01]  /*29c50*/  DMUL R2, RZ, R16 ;  /* 0x00000010ff027228 */ /* 0x000fe20000000000 */
[----:B------:R-:W-:-:S10]  /*29c60*/  IMAD.MOV.U32 R0, RZ, RZ, RZ ;  /* 0x000000ffff007224 */ /* 0x000fd400078e00ff */
.L_x_31295:
[----:B------:R-:W-:Y:S05]  /*29c70*/  BSYNC B2 ;  /* 0x0000000000027941 */ /* 0x000fea0003800000 */
.L_x_31293:
        /* <DEDUP_REMOVED lines=48> */
.L_x_31297:
[----:B------:R-:W-:Y:S01]  /*29f80*/  DMUL R2, RZ, R16 ;  /* 0x00000010ff027228 */ /* 0x000fe20000000000 */
[----:B------:R-:W-:-:S10]  /*29f90*/  IMAD.MOV.U32 R0, RZ, RZ, RZ ;  /* 0x000000ffff007224 */ /* 0x000fd400078e00ff */
.L_x_31298:
[----:B------:R-:W-:Y:S05]  /*29fa0*/  BSYNC B2 ;  /* 0x0000000000027941 */ /* 0x000fea0003800000 */
.L_x_31296:
        /* <DEDUP_REMOVED lines=15> */
[----:B------:R-:W-:Y:S01]  /*2a0a0*/  DFMA R28, R36, R28, R30 ;  /* 0x0000001c241c722b */ /* 0x000fe2000000001e */
[----:B------:R-:W-:-:S07]  /*2a0b0*/  IMAD.MOV.U32 R30, RZ, RZ, RZ ;  /* 0x000000ffff1e7224 */ /* 0x000fce00078e00ff */
        /* <DEDUP_REMOVED lines=22> */
.L_x_31281:
        /* <DEDUP_REMOVED lines=11> */
.L_x_31299:
[----:B------:R-:W-:-:S10]  /*2a2d0*/  DADD R28, R16, -R16 ;  /* 0x00000000101c7229 */ /* 0x000fd40000000810 */
[----:B------:R-:W-:Y:S02]  /*2a2e0*/  IMAD.MOV.U32 R30, RZ, RZ, R28 ;  /* 0x000000ffff1e7224 */ /* 0x000fe400078e001c */
[----:B------:R-:W-:Y:S01]  /*2a2f0*/  IMAD.MOV.U32 R31, RZ, RZ, R29 ;  /* 0x000000ffff1f7224 */ /* 0x000fe200078e001d */
[----:B------:R-:W-:Y:S06]  /*2a300*/  BRA `(.L_x_31210) ;  /* 0x0000000800987947 */ /* 0x000fec0003800000 */
.L_x_31280:
        /* <DEDUP_REMOVED lines=26> */
.L_x_31301:
[----:B------:R-:W-:Y:S01]  /*2a4b0*/  DMUL R28, RZ, R16 ;  /* 0x00000010ff1c7228 */ /* 0x000fe20000000000 */
[----:B------:R-:W-:-:S10]  /*2a4c0*/  IMAD.MOV.U32 R0, RZ, RZ, RZ ;  /* 0x000000ffff007224 */ /* 0x000fd400078e00ff */
.L_x_31302:
[----:B------:R-:W-:Y:S05]  /*2a4d0*/  BSYNC B2 ;  /* 0x0000000000027941 */ /* 0x000fea0003800000 */
.L_x_31300:
        /* <DEDUP_REMOVED lines=48> */
.L_x_31304:
[----:B------:R-:W-:Y:S01]  /*2a7e0*/  DMUL R30, RZ, R16 ;  /* 0x00000010ff1e7228 */ /* 0x000fe20000000000 */
[----:B------:R-:W-:-:S10]  /*2a7f0*/  IMAD.MOV.U32 R0, RZ, RZ, RZ ;  /* 0x000000ffff007224 */ /* 0x000fd400078e00ff */
.L_x_31305:
[----:B------:R-:W-:Y:S05]  /*2a800*/  BSYNC B2 ;  /* 0x0000000000027941 */ /* 0x000fea0003800000 */
.L_x_31303:
        /* <DEDUP_REMOVED lines=24> */
.L_x_31279:
        /* <DEDUP_REMOVED lines=59> */
.L_x_31307:
[----:B------:R-:W-:Y:S05]  /*2ad40*/  BSYNC B0 ;  /* 0x0000000000007941 */ /* 0x000fea0003800000 */
.L_x_31306:
[----:B------:R-:W-:Y:S02]  /*2ad50*/  IMAD.MOV.U32 R30, RZ, RZ, R16 ;  /* 0x000000ffff1e7224 */ /* 0x000fe400078e0010 */
[----:B------:R-:W-:-:S07]  /*2ad60*/  IMAD.MOV.U32 R31, RZ, RZ, R17 ;  /* 0x000000ffff1f7224 */ /* 0x000fce00078e0011 */
.L_x_31210:
[----:B------:R-:W-:Y:S05]  /*2ad70*/  BSYNC B1 ;  /* 0x0000000000017941 */ /* 0x000fea0003800000 */
.L_x_31209:
[----:B------:R-:W0:Y:S01]  /*2ad80*/  S2R R16, SR_TID.X ;  /* 0x0000000000107919 */ /* 0x000e220000002100 */
[----:B------:R-:W1:Y:S01]  /*2ad90*/  LDC.U8 R17, c[0x0][0x25c] ;  /* 0x00009700ff117b82 */ /* 0x000e620000000000 */
        /* <DEDUP_REMOVED lines=26> */
.L_x_31313:
[----:B------:R-:W0:Y:S01]  /*2af40*/  F2I.S64.F64.TRUNC R12, R12 ;  /* 0x0000000c000c7311 */ /* 0x000e22000030d900 */
[----:B------:R-:W-:Y:S02]  /*2af50*/  IMAD.MOV.U32 R16, RZ, RZ, R58 ;  /* 0x000000ffff107224 */ /* 0x000fe400078e003a */
[----:B0-----:R-:W-:-:S05]  /*2af60*/  IMAD.MOV.U32 R5, RZ, RZ, R12 ;  /* 0x000000ffff057224 */ /* 0x001fca00078e000c */
[----:B------:R0:W-:Y:S01]  /*2af70*/  STG.E.U8 desc[UR36][R2.64], R5 ;  /* 0x0000000502007986 */ /* 0x0001e2000c101124 */
[----:B------:R-:W-:Y:S05]  /*2af80*/  BRA `(.L_x_31309) ;  /* 0x0000001000587947 */ /* 0x000fea0003800000 */
.L_x_31312:
        /* <DEDUP_REMOVED lines=10> */
.L_x_31316:
[----:B------:R-:W0:Y:S01]  /*2b030*/  F2I.F64.TRUNC R13, R12 ;  /* 0x0000000c000d7311 */ /* 0x000e22000030d100 */
[----:B------:R-:W-:Y:S01]  /*2b040*/  IMAD.MOV.U32 R16, RZ, RZ, R58 ;  /* 0x000000ffff107224 */ /* 0x000fe200078e003a */
[----:B0-----:R0:W-:Y:S01]  /*2b050*/  STG.E desc[UR36][R2.64], R13 ;  /* 0x0000000d02007986 */ /* 0x0011e2000c101924 */
[----:B------:R-:W-:Y:S05]  /*2b060*/  BRA `(.L_x_31309) ;  /* 0x0000001000207947 */ /* 0x000fea0003800000 */
.L_x_31315:
[----:B------:R-:W0:Y:S01]  /*2b070*/  F2I.F64.TRUNC R13, R12 ;  /* 0x0000000c000d7311 */ /* 0x000e22000030d100 */
[----:B------:R-:W-:Y:S01]  /*2b080*/  IMAD.MOV.U32 R16, RZ, RZ, R58 ;  /* 0x000000ffff107224 */ /* 0x000fe200078e003a */
[----:B0-----:R0:W-:Y:S01]  /*2b090*/  STG.E.U16 desc[UR36][R2.64], R13 ;  /* 0x0000000d02007986 */ /* 0x0011e2000c101524 */
[----:B------:R-:W-:Y:S05]  /*2b0a0*/  BRA `(.L_x_31309) ;  /* 0x0000001000107947 */ /* 0x000fea0003800000 */
.L_x_31311:
        /* <DEDUP_REMOVED lines=14> */
.L_x_31318:
        /* <DEDUP_REMOVED lines=9> */
.L_x_31317:
        /* <DEDUP_REMOVED lines=10> */
[----:B------:R-:W-:Y:S01]  /*2b2c0*/  IMAD.MOV.U32 R16, RZ, RZ, R58 ;  /* 0x000000ffff107224 */ /* 0x000fe200078e003a */
[----:B------:R-:W-:-:S05]  /*2b2d0*/  DSETP.GEU.AND P1, PT, |R12|, UR4, PT ;  /* 0x000000040c007e2a */ /* 0x000fca000bf2e200 */
[----:B------:R-:W1:Y:S07]  /*2b2e0*/  F2F.F32.F64 R4, R12 ;  /* 0x0000000c00047310 */ /* 0x000e6e0000301000 */
[----:B0-----:R-:W-:Y:S02]  /*2b2f0*/  @!P0 FMUL R5, R5, 1.175494350822287508e-38 ;  /* 0x0080000005058820 */ /* 0x001fe40000400000 */
[----:B-1----:R-:W-:-:S05]  /*2b300*/  @!P1 FMUL R4, R4, 1.175494350822287508e-38 ;  /* 0x0080000004049820 */ /* 0x002fca0000400000 */
[----:B------:R0:W-:Y:S01]  /*2b310*/  STG.E.64 desc[UR36][R2.64], R4 ;  /* 0x0000000402007986 */ /* 0x0001e2000c101b24 */
[----:B------:R-:W-:Y:S05]  /*2b320*/  BRA `(.L_x_31309) ;  /* 0x0000000c00707947 */ /* 0x000fea0003800000 */
.L_x_31320:
        /* <DEDUP_REMOVED lines=9> */
[----:B------:R-:W-:-:S05]  /*2b3c0*/  F2FP.F16.F32.PACK_AB R5, R0, R5 ;  /* 0x000000050005723e */ /* 0x000fca00000000ff */
[----:B------:R0:W-:Y:S01]  /*2b3d0*/  STG.E desc[UR36][R2.64], R5 ;  /* 0x0000000502007986 */ /* 0x0001e2000c101924 */
[----:B------:R-:W-:Y:S05]  /*2b3e0*/  BRA `(.L_x_31309) ;  /* 0x0000000c00407947 */ /* 0x000fea0003800000 */
.L_x_31319:
[----:B------:R0:W-:Y:S01]  /*2b3f0*/  STG.E.64 desc[UR36][R2.64], R12 ;  /* 0x0000000c02007986 */ /* 0x0001e2000c101b24 */
[----:B------:R-:W-:Y:S01]  /*2b400*/  IMAD.MOV.U32 R16, RZ, RZ, R58 ;  /* 0x000000ffff107224 */ /* 0x000fe200078e003a */
[----:B------:R-:W-:Y:S06]  /*2b410*/  BRA `(.L_x_31309) ;  /* 0x0000000c00347947 */ /* 0x000fec0003800000 */
.L_x_31310:
        /* <DEDUP_REMOVED lines=10> */
[----:B------:R-:W-:-:S06]  /*2b4c0*/  DSETP.NEU.OR P0, PT, R12, RZ, P0 ;  /* 0x000000ff0c00722a */ /* 0x000fcc000070d400 */
[----:B------:R-:W-:-:S05]  /*2b4d0*/  SEL R5, RZ, 0x1, !P0 ;  /* 0x00000001ff057807 */ /* 0x000fca0004000000 */
[----:B------:R0:W-:Y:S01]  /*2b4e0*/  STG.E.U8 desc[UR36][R2.64], R5 ;  /* 0x0000000502007986 */ /* 0x0001e2000c101124 */
[----:B------:R-:W-:Y:S05]  /*2b4f0*/  BRA `(.L_x_31309) ;  /* 0x0000000800fc7947 */ /* 0x000fea0003800000 */
.L_x_31323:
[----:B------:R0:W-:Y:S01]  /*2b500*/  STG.E.128 desc[UR36][R2.64], R12 ;  /* 0x0000000c02007986 */ /* 0x0001e2000c101d24 */
[----:B------:R-:W-:Y:S01]  /*2b510*/  IMAD.MOV.U32 R16, RZ, RZ, R58 ;  /* 0x000000ffff107224 */ /* 0x000fe200078e003a */
[----:B------:R-:W-:Y:S06]  /*2b520*/  BRA `(.L_x_31309) ;  /* 0x0000000800f07947 */ /* 0x000fec0003800000 */
.L_x_31322:
        /* <DEDUP_REMOVED lines=25> */
.L_x_31327:
[----:B------:R-:W-:Y:S05]  /*2b6c0*/  BSYNC B0 ;  /* 0x0000000000007941 */ /* 0x000fea0003800000 */
.L_x_31326:
[----:B------:R-:W-:Y:S01]  /*2b6d0*/  LOP3.LUT R5, R0, R5, RZ, 0xfc, !PT ;  /* 0x0000000500057212 */ /* 0x000fe200078efcff */
[----:B------:R-:W-:-:S04]  /*2b6e0*/  IMAD.MOV.U32 R16, RZ, RZ, R58 ;  /* 0x000000ffff107224 */ /* 0x000fc800078e003a */
[----:B------:R0:W-:Y:S01]  /*2b6f0*/  STG.E.U8 desc[UR36][R2.64], R5 ;  /* 0x0000000502007986 */ /* 0x0001e2000c101124 */
[----:B------:R-:W-:Y:S05]  /*2b700*/  BRA `(.L_x_31309) ;  /* 0x0000000800787947 */ /* 0x000fea0003800000 */
.L_x_31325:
        /* <DEDUP_REMOVED lines=17> */
.L_x_31329:
[----:B------:R-:W-:Y:S01]  /*2b820*/  IMAD.MOV.U32 R0, RZ, RZ, 0x7f ;  /* 0x0000007fff007424 */ /* 0x000fe200078e00ff */
[----:B------:R-:W-:-:S04]  /*2b830*/  ISETP.GT.U32.AND P0, PT, R4, 0x7f800000, PT ;  /* 0x7f8000000400780c */ /* 0x000fc80003f04070 */
[----:B------:R-:W-:-:S09]  /*2b840*/  SEL R0, R0, 0x7c, P0 ;  /* 0x0000007c00007807 */ /* 0x000fd20000000000 */
.L_x_31330:
[----:B------:R-:W-:Y:S05]  /*2b850*/  BSYNC B0 ;  /* 0x0000000000007941 */ /* 0x000fea0003800000 */
.L_x_31328:
[----:B------:R-:W-:Y:S01]  /*2b860*/  LOP3.LUT R4, R5, 0x80000000, RZ, 0xc0, !PT ;  /* 0x8000000005047812 */ /* 0x000fe200078ec0ff */
[----:B------:R-:W-:-:S03]  /*2b870*/  IMAD.MOV.U32 R16, RZ, RZ, R58 ;  /* 0x000000ffff107224 */ /* 0x000fc600078e003a */
[----:B------:R-:W-:-:S04]  /*2b880*/  SHF.R.U32.HI R5, RZ, 0x18, R4 ;  /* 0x00000018ff057819 */ /* 0x000fc80000011604 */
[----:B------:R-:W-:-:S05]  /*2b890*/  LOP3.LUT R5, R0, R5, RZ, 0xfc, !PT ;  /* 0x0000000500057212 */ /* 0x000fca00078efcff */
[----:B------:R0:W-:Y:S01]  /*2b8a0*/  STG.E.U8 desc[UR36][R2.64], R5 ;  /* 0x0000000502007986 */ /* 0x0001e2000c101124 */
[----:B------:R-:W-:Y:S05]  /*2b8b0*/  BRA `(.L_x_31309) ;  /* 0x00000008000c7947 */ /* 0x000fea0003800000 */
.L_x_31324:
        /* <DEDUP_REMOVED lines=9> */
.L_x_31321:
        /* <DEDUP_REMOVED lines=12> */
.L_x_31333:
        /* <DEDUP_REMOVED lines=21> */
.L_x_31336:
[----:B------:R-:W-:-:S04]  /*2bb60*/  LOP3.LUT R0, R7, 0x80000000, RZ, 0xc0, !PT ;  /* 0x8000000007007812 */ /* 0x000fc800078ec0ff */
[----:B------:R-:W-:-:S04]  /*2bb70*/  SHF.R.U32.HI R5, RZ, 0x18, R0 ;  /* 0x00000018ff057819 */ /* 0x000fc80000011600 */
[----:B------:R-:W-:-:S04]  /*2bb80*/  LOP3.LUT R4, R4, R5, RZ, 0xfc, !PT ;  /* 0x0000000504047212 */ /* 0x000fc800078efcff */
[----:B------:R-:W-:-:S07]  /*2bb90*/  PRMT R0, R4, 0x7610, R0 ;  /* 0x0000761004007816 */ /* 0x000fce0000000000 */
.L_x_31335:
[----:B------:R-:W-:Y:S05]  /*2bba0*/  BSYNC B0 ;  /* 0x0000000000007941 */ /* 0x000fea0003800000 */
.L_x_31334:
[----:B------:R0:W-:Y:S01]  /*2bbb0*/  STG.E.U8 desc[UR36][R2.64], R0 ;  /* 0x0000000002007986 */ /* 0x0001e2000c101124 */
[----:B------:R-:W-:Y:S01]  /*2bbc0*/  IMAD.MOV.U32 R16, RZ, RZ, R58 ;  /* 0x000000ffff107224 */ /* 0x000fe200078e003a */
[----:B------:R-:W-:Y:S06]  /*2bbd0*/  BRA `(.L_x_31309) ;  /* 0x0000000400447947 */ /* 0x000fec0003800000 */
.L_x_31332:
        /* <DEDUP_REMOVED lines=21> */
.L_x_31339:
[----:B------:R-:W-:-:S04]  /*2bd30*/  LOP3.LUT R0, R7, 0x80000000, RZ, 0xc0, !PT ;  /* 0x8000000007007812 */ /* 0x000fc800078ec0ff */
[----:B------:R-:W-:-:S04]  /*2bd40*/  SHF.R.U32.HI R5, RZ, 0x18, R0 ;  /* 0x00000018ff057819 */ /* 0x000fc80000011600 */
[----:B------:R-:W-:-:S04]  /*2bd50*/  LOP3.LUT R4, R4, R5, RZ, 0xfc, !PT ;  /* 0x0000000504047212 */ /* 0x000fc800078efcff */
[----:B------:R-:W-:-:S07]  /*2bd60*/  PRMT R0, R4, 0x7610, R0 ;  /* 0x0000761004007816 */ /* 0x000fce0000000000 */
.L_x_31338:
[----:B------:R-:W-:Y:S05]  /*2bd70*/  BSYNC B0 ;  /* 0x0000000000007941 */ /* 0x000fea0003800000 */
.L_x_31337:
[----:B------:R4:W-:Y:S01]  /*2bd80*/  STG.E.U8 desc[UR36][R2.64], R0 ;  /* 0x0000000002007986 */ /* 0x0009e2000c101124 */
[----:B------:R-:W-:Y:S01]  /*2bd90*/  IMAD.MOV.U32 R16, RZ, RZ, R58 ;  /* 0x000000ffff107224 */ /* 0x000fe200078e003a */
[----:B------:R-:W-:Y:S06]  /*2bda0*/  BRA `(.L_x_31309) ;  /* 0x0000000000d07947 */ /* 0x000fec0003800000 */
.L_x_31331:
        /* <DEDUP_REMOVED lines=27> */
.L_x_31314:
        /* <DEDUP_REMOVED lines=16> */
.L_x_31342:
[----:B------:R-:W-:Y:S01]  /*2c060*/  IMAD.MOV.U32 R16, RZ, RZ, R58 ;  /* 0x000000ffff107224 */ /* 0x000fe200078e003a */
[----:B------:R-:W-:Y:S06]  /*2c070*/  BRA `(.L_x_31309) ;  /* 0x00000000001c7947 */ /* 0x000fec0003800000 */
.L_x_31341:
[----:B------:R-:W0:Y:S01]  /*2c080*/  F2I.U64.F64.TRUNC R12, R12 ;  /* 0x0000000c000c7311 */ /* 0x000e22000030d800 */
[----:B------:R-:W-:Y:S01]  /*2c090*/  IMAD.MOV.U32 R16, RZ, RZ, R58 ;  /* 0x000000ffff107224 */ /* 0x000fe200078e003a */
[----:B0-----:R3:W-:Y:S01]  /*2c0a0*/  STG.E.64 desc[UR36][R2.64], R12 ;  /* 0x0000000c02007986 */ /* 0x0017e2000c101b24 */
[----:B------:R-:W-:Y:S05]  /*2c0b0*/  BRA `(.L_x_31309) ;  /* 0x00000000000c7947 */ /* 0x000fea0003800000 */
.L_x_31340:
[----:B------:R-:W0:Y:S01]  /*2c0c0*/  F2I.U32.F64.TRUNC R13, R12 ;  /* 0x0000000c000d7311 */ /* 0x000e22000030d000 */
[----:B------:R-:W-:Y:S01]  /*2c0d0*/  IMAD.MOV.U32 R16, RZ, RZ, R58 ;  /* 0x000000ffff107224 */ /* 0x000fe200078e003a */
[----:B0-----:R0:W-:Y:S06]  /*2c0e0*/  STG.E desc[UR36][R2.64], R13 ;  /* 0x0000000d02007986 */ /* 0x0011ec000c101924 */
.L_x_31309:
[----:B------:R-:W-:Y:S05]  /*2c0f0*/  BSYNC B6 ;  /* 0x0000000000067941 */ /* 0x000fea0003800000 */
.L_x_31308:
[----:B------:R-:W-:Y:S01]  /*2c100*/  ISETP.GE.AND P0, PT, R16, R57, PT ;  /* 0x000000391000720c */ /* 0x000fe20003f06270 */
[----:B------:R-:W-:-:S12]  /*2c110*/  BSSY B6, `(.L_x_31343) ;  /* 0x000023d000067945 */ /* 0x000fd80003800000 */
[----:B------:R-:W-:Y:S05]  /*2c120*/  @P0 BRA `(.L_x_31344) ;  /* 0x0000002000ec0947 */ /* 0x000fea0003800000 */
[----:B0-234-:R-:W0:Y:S01]  /*2c130*/  S2R R3, SR_CTAID.X ;  /* 0x0000000000037919 */ /* 0x01de220000002500 */
        /* <DEDUP_REMOVED lines=21> */
.L_x_31348:
[----:B------:R-:W0:Y:S02]  /*2c290*/  F2I.S64.F64.TRUNC R24, R24 ;  /* 0x0000001800187311 */ /* 0x000e24000030d900 */
[----:B0-----:R-:W-:-:S05]  /*2c2a0*/  IMAD.MOV.U32 R5, RZ, RZ, R24 ;  /* 0x000000ffff057224 */ /* 0x001fca00078e0018 */
[----:B------:R0:W-:Y:S01]  /*2c2b0*/  STG.E.U8 desc[UR36][R2.64], R5 ;  /* 0x0000000502007986 */ /* 0x0001e2000c101124 */
[----:B------:R-:W-:Y:S05]  /*2c2c0*/  BRA `(.L_x_31350) ;  /* 0x0000001000087947 */ /* 0x000fea0003800000 */
.L_x_31347:
        /* <DEDUP_REMOVED lines=9> */
.L_x_31352:
[----:B------:R-:W0:Y:S02]  /*2c360*/  F2I.F64.TRUNC R25, R24 ;  /* 0x0000001800197311 */ /* 0x000e24000030d100 */
[----:B0-----:R0:W-:Y:S01]  /*2c370*/  STG.E desc[UR36][R2.64], R25 ;  /* 0x0000001902007986 */ /* 0x0011e2000c101924 */
[----:B------:R-:W-:Y:S05]  /*2c380*/  BRA `(.L_x_31350) ;  /* 0x0000000c00d87947 */ /* 0x000fea0003800000 */
.L_x_31351:
[----:B------:R-:W0:Y:S02]  /*2c390*/  F2I.F64.TRUNC R25, R24 ;  /* 0x0000001800197311 */ /* 0x000e24000030d100 */
[----:B0-----:R0:W-:Y:S01]  /*2c3a0*/  STG.E.U16 desc[UR36][R2.64], R25 ;  /* 0x0000001902007986 */ /* 0x0011e2000c101524 */
[----:B------:R-:W-:Y:S05]  /*2c3b0*/  BRA `(.L_x_31350) ;  /* 0x0000000c00cc7947 */ /* 0x000fea0003800000 */
.L_x_31346:
        /* <DEDUP_REMOVED lines=13> */
.L_x_31354:
        /* <DEDUP_REMOVED lines=8> */
.L_x_31353:
        /* <DEDUP_REMOVED lines=16> */
.L_x_31356:
        /* <DEDUP_REMOVED lines=11> */
.L_x_31355:
[----:B------:R0:W-:Y:S01]  /*2c6c0*/  STG.E.64 desc[UR36][R2.64], R24 ;  /* 0x0000001802007986 */ /* 0x0001e2000c101b24 */
[----:B------:R-:W-:Y:S05]  /*2c6d0*/  BRA `(.L_x_31350) ;  /* 0x0000000c00047947 */ /* 0x000fea0003800000 */
.L_x_31345:
        /* <DEDUP_REMOVED lines=13> */
.L_x_31359:
[----:B------:R0:W-:Y:S01]  /*2c7b0*/  STG.E.128 desc[UR36][R2.64], R24 ;  /* 0x0000001802007986 */ /* 0x0001e2000c101d24 */
[----:B------:R-:W-:Y:S05]  /*2c7c0*/  BRA `(.L_x_31350) ;  /* 0x0000000800c87947 */ /* 0x000fea0003800000 */
.L_x_31358:
        /* <DEDUP_REMOVED lines=25> */
.L_x_31363:
[----:B------:R-:W-:Y:S05]  /*2c960*/  BSYNC B0 ;  /* 0x0000000000007941 */ /* 0x000fea0003800000 */
.L_x_31362:
[----:B------:R-:W-:-:S05]  /*2c970*/  LOP3.LUT R5, R0, R5, RZ, 0xfc, !PT ;  /* 0x0000000500057212 */ /* 0x000fca00078efcff */
[----:B------:R0:W-:Y:S01]  /*2c980*/  STG.E.U8 desc[UR36][R2.64], R5 ;  /* 0x0000000502007986 */ /* 0x0001e2000c101124 */
[----:B------:R-:W-:Y:S05]  /*2c990*/  BRA `(.L_x_31350) ;  /* 0x0000000800547947 */ /* 0x000fea0003800000 */
.L_x_31361:
        /* <DEDUP_REMOVED lines=17> */
.L_x_31365:
[----:B------:R-:W-:Y:S01]  /*2cab0*/  IMAD.MOV.U32 R0, RZ, RZ, 0x7f ;  /* 0x0000007fff007424 */ /* 0x000fe200078e00ff */
[----:B------:R-:W-:-:S04]  /*2cac0*/  ISETP.GT.U32.AND P0, PT, R4, 0x7f800000, PT ;  /* 0x7f8000000400780c */ /* 0x000fc80003f04070 */
[----:B------:R-:W-:-:S09]  /*2cad0*/  SEL R0, R0, 0x7c, P0 ;  /* 0x0000007c00007807 */ /* 0x000fd20000000000 */
.L_x_31366:
[----:B------:R-:W-:Y:S05]  /*2cae0*/  BSYNC B0 ;  /* 0x0000000000007941 */ /* 0x000fea0003800000 */
.L_x_31364:
[----:B------:R-:W-:-:S04]  /*2caf0*/  LOP3.LUT R4, R5, 0x80000000, RZ, 0xc0, !PT ;  /* 0x8000000005047812 */ /* 0x000fc800078ec0ff */
[----:B------:R-:W-:-:S04]  /*2cb00*/  SHF.R.U32.HI R5, RZ, 0x18, R4 ;  /* 0x00000018ff057819 */ /* 0x000fc80000011604 */
[----:B------:R-:W-:-:S05]  /*2cb10*/  LOP3.LUT R5, R0, R5, RZ, 0xfc, !PT ;  /* 0x0000000500057212 */ /* 0x000fca00078efcff */
[----:B------:R0:W-:Y:S01]  /*2cb20*/  STG.E.U8 desc[UR36][R2.64], R5 ;  /* 0x0000000502007986 */ /* 0x0001e2000c101124 */
[----:B------:R-:W-:Y:S05]  /*2cb30*/  BRA `(.L_x_31350) ;  /* 0x0000000400ec7947 */ /* 0x000fea0003800000 */
.L_x_31360:
        /* <DEDUP_REMOVED lines=8> */
.L_x_31357:
        /* <DEDUP_REMOVED lines=11> */
.L_x_31369:
        /* <DEDUP_REMOVED lines=21> */
.L_x_31372:
[----:B------:R-:W-:-:S04]  /*2cdc0*/  LOP3.LUT R0, R7, 0x80000000, RZ, 0xc0, !PT ;  /* 0x8000000007007812 */ /* 0x000fc800078ec0ff */
[----:B------:R-:W-:-:S04]  /*2cdd0*/  SHF.R.U32.HI R5, RZ, 0x18, R0 ;  /* 0x00000018ff057819 */ /* 0x000fc80000011600 */
[----:B------:R-:W-:-:S04]  /*2cde0*/  LOP3.LUT R4, R4, R5, RZ, 0xfc, !PT ;  /* 0x0000000504047212 */ /* 0x000fc800078efcff */
[----:B------:R-:W-:-:S07]  /*2cdf0*/  PRMT R0, R4, 0x7610, R0 ;  /* 0x0000761004007816 */ /* 0x000fce0000000000 */
.L_x_31371:
[----:B------:R-:W-:Y:S05]  /*2ce00*/  BSYNC B0 ;  /* 0x0000000000007941 */ /* 0x000fea0003800000 */
.L_x_31370:
[----:B------:R0:W-:Y:S01]  /*2ce10*/  STG.E.U8 desc[UR36][R2.64], R0 ;  /* 0x0000000002007986 */ /* 0x0001e2000c101124 */
[----:B------:R-:W-:Y:S05]  /*2ce20*/  BRA `(.L_x_31350) ;  /* 0x0000000400307947 */ /* 0x000fea0003800000 */
.L_x_31368:
        /* <DEDUP_REMOVED lines=21> */
.L_x_31375:
[----:B------:R-:W-:-:S04]  /*2cf80*/  LOP3.LUT R0, R7, 0x80000000, RZ, 0xc0, !PT ;  /* 0x8000000007007812 */ /* 0x000fc800078ec0ff */
[----:B------:R-:W-:-:S04]  /*2cf90*/  SHF.R.U32.HI R5, RZ, 0x18, R0 ;  /* 0x00000018ff057819 */ /* 0x000fc80000011600 */
[----:B------:R-:W-:-:S04]  /*2cfa0*/  LOP3.LUT R4, R4, R5, RZ, 0xfc, !PT ;  /* 0x0000000504047212 */ /* 0x000fc800078efcff */
[----:B------:R-:W-:-:S07]  /*2cfb0*/  PRMT R0, R4, 0x7610, R0 ;  /* 0x0000761004007816 */ /* 0x000fce0000000000 */
.L_x_31374:
[----:B------:R-:W-:Y:S05]  /*2cfc0*/  BSYNC B0 ;  /* 0x0000000000007941 */ /* 0x000fea0003800000 */
.L_x_31373:
[----:B------:R3:W-:Y:S01]  /*2cfd0*/  STG.E.U8 desc[UR36][R2.64], R0 ;  /* 0x0000000002007986 */ /* 0x0007e2000c101124 */
[----:B------:R-:W-:Y:S05]  /*2cfe0*/  BRA `(.L_x_31350) ;  /* 0x0000000000c07947 */ /* 0x000fea0003800000 */
.L_x_31367:
        /* <DEDUP_REMOVED lines=26> */
.L_x_31349:
        /* <DEDUP_REMOVED lines=16> */
.L_x_31378:
[----:B------:R-:W-:Y:S05]  /*2d290*/  BRA `(.L_x_31350) ;  /* 0x0000000000147947 */ /* 0x000fea0003800000 */
.L_x_31377:
[----:B------:R-:W0:Y:S02]  /*2d2a0*/  F2I.U64.F64.TRUNC R24, R24 ;  /* 0x0000001800187311 */ /* 0x000e24000030d800 */
[----:B0-----:R2:W-:Y:S01]  /*2d2b0*/  STG.E.64 desc[UR36][R2.64], R24 ;  /* 0x0000001802007986 */ /* 0x0015e2000c101b24 */
[----:B------:R-:W-:Y:S05]  /*2d2c0*/  BRA `(.L_x_31350) ;  /* 0x0000000000087947 */ /* 0x000fea0003800000 */
.L_x_31376:
[----:B------:R-:W0:Y:S02]  /*2d2d0*/  F2I.U32.F64.TRUNC R25, R24 ;  /* 0x0000001800197311 */ /* 0x000e24000030d000 */
[----:B0-----:R0:W-:Y:S02]  /*2d2e0*/  STG.E desc[UR36][R2.64], R25 ;  /* 0x0000001902007986 */ /* 0x0011e4000c101924 */
.L_x_31350:
[----:B------:R-:W-:-:S05]  /*2d2f0*/  VIADD R16, R16, 0x80 ;  /* 0x0000008010107836 */ /* 0x000fca0000000000 */
[----:B------:R-:W-:-:S13]  /*2d300*/  ISETP.GE.AND P0, PT, R16, R57, PT ;  /* 0x000000391000720c */ /* 0x000fda0003f06270 */
[----:B------:R-:W-:Y:S05]  /*2d310*/  @P0 BRA `(.L_x_31344) ;  /* 0x0000001000700947 */ /* 0x000fea0003800000 */
[----:B01234-:R-:W0:Y:S01]  /*2d320*/  S2R R3, SR_CTAID.X ;  /* 0x0000000000037919 */ /* 0x01fe220000002500 */
        /* <DEDUP_REMOVED lines=20> */
.L_x_31382:
[----:B------:R-:W0:Y:S02]  /*2d470*/  F2I.S64.F64.TRUNC R32, R32 ;  /* 0x0000002000207311 */ /* 0x000e24000030d900 */
[----:B0-----:R-:W-:-:S05]  /*2d480*/  IMAD.MOV.U32 R5, RZ, RZ, R32 ;  /* 0x000000ffff057224 */ /* 0x001fca00078e0020 */
[----:B------:R0:W-:Y:S01]  /*2d490*/  STG.E.U8 desc[UR36][R2.64], R5 ;  /* 0x0000000502007986 */ /* 0x0001e2000c101124 */
[----:B------:R-:W-:Y:S05]  /*2d4a0*/  BRA `(.L_x_31384) ;  /* 0x0000001000087947 */ /* 0x000fea0003800000 */
.L_x_31381:
        /* <DEDUP_REMOVED lines=9> */
.L_x_31386:
[----:B------:R-:W0:Y:S02]  /*2d540*/  F2I.F64.TRUNC R33, R32 ;  /* 0x0000002000217311 */ /* 0x000e24000030d100 */
[----:B0-----:R0:W-:Y:S01]  /*2d550*/  STG.E desc[UR36][R2.64], R33 ;  /* 0x0000002102007986 */ /* 0x0011e2000c101924 */
[----:B------:R-:W-:Y:S05]  /*2d560*/  BRA `(.L_x_31384) ;  /* 0x0000000c00d87947 */ /* 0x000fea0003800000 */
.L_x_31385:
[----:B------:R-:W0:Y:S02]  /*2d570*/  F2I.F64.TRUNC R33, R32 ;  /* 0x0000002000217311 */ /* 0x000e24000030d100 */
[----:B0-----:R0:W-:Y:S01]  /*2d580*/  STG.E.U16 desc[UR36][R2.64], R33 ;  /* 0x0000002102007986 */ /* 0x0011e2000c101524 */
[----:B------:R-:W-:Y:S05]  /*2d590*/  BRA `(.L_x_31384) ;  /* 0x0000000c00cc7947 */ /* 0x000fea0003800000 */
.L_x_31380:
        /* <DEDUP_REMOVED lines=13> */
.L_x_31388:
        /* <DEDUP_REMOVED lines=8> */
.L_x_31387:
        /* <DEDUP_REMOVED lines=16> */
.L_x_31390:
        /* <DEDUP_REMOVED lines=11> */
.L_x_31389:
[----:B------:R0:W-:Y:S01]  /*2d8a0*/  STG.E.64 desc[UR36][R2.64], R32 ;  /* 0x0000002002007986 */ /* 0x0001e2000c101b24 */
[----:B------:R-:W-:Y:S05]  /*2d8b0*/  BRA `(.L_x_31384) ;  /* 0x0000000c00047947 */ /* 0x000fea0003800000 */
.L_x_31379:
        /* <DEDUP_REMOVED lines=13> */
.L_x_31393:
[----:B------:R0:W-:Y:S01]  /*2d990*/  STG.E.128 desc[UR36][R2.64], R32 ;  /* 0x0000002002007986 */ /* 0x0001e2000c101d24 */
[----:B------:R-:W-:Y:S05]  /*2d9a0*/  BRA `(.L_x_31384) ;  /* 0x0000000800c87947 */ /* 0x000fea0003800000 */
.L_x_31392:
        /* <DEDUP_REMOVED lines=25> */
.L_x_31397:
[----:B------:R-:W-:Y:S05]  /*2db40*/  BSYNC B0 ;  /* 0x0000000000007941 */ /* 0x000fea0003800000 */
.L_x_31396:
[----:B------:R-:W-:-:S05]  /*2db50*/  LOP3.LUT R5, R0, R5, RZ, 0xfc, !PT ;  /* 0x0000000500057212 */ /* 0x000fca00078efcff */
[----:B------:R0:W-:Y:S01]  /*2db60*/  STG.E.U8 desc[UR36][R2.64], R5 ;  /* 0x0000000502007986 */ /* 0x0001e2000c101124 */
[----:B------:R-:W-:Y:S05]  /*2db70*/  BRA `(.L_x_31384) ;  /* 0x0000000800547947 */ /* 0x000fea0003800000 */
.L_x_31395:
        /* <DEDUP_REMOVED lines=17> */
.L_x_31399:
[----:B------:R-:W-:Y:S01]  /*2dc90*/  IMAD.MOV.U32 R0, RZ, RZ, 0x7f ;  /* 0x0000007fff007424 */ /* 0x000fe200078e00ff */
[----:B------:R-:W-:-:S04]  /*2dca0*/  ISETP.GT.U32.AND P0, PT, R4, 0x7f800000, PT ;  /* 0x7f8000000400780c */ /* 0x000fc80003f04070 */
[----:B------:R-:W-:-:S09]  /*2dcb0*/  SEL R0, R0, 0x7c, P0 ;  /* 0x0000007c00007807 */ /* 0x000fd20000000000 */
.L_x_31400:
[----:B------:R-:W-:Y:S05]  /*2dcc0*/  BSYNC B0 ;  /* 0x0000000000007941 */ /* 0x000fea0003800000 */
.L_x_31398:
[----:B------:R-:W-:-:S04]  /*2dcd0*/  LOP3.LUT R4, R5, 0x80000000, RZ, 0xc0, !PT ;  /* 0x8000000005047812 */ /* 0x000fc800078ec0ff */
[----:B------:R-:W-:-:S04]  /*2dce0*/  SHF.R.U32.HI R5, RZ, 0x18, R4 ;  /* 0x00000018ff057819 */ /* 0x000fc80000011604 */
[----:B------:R-:W-:-:S05]  /*2dcf0*/  LOP3.LUT R5, R0, R5, RZ, 0xfc, !PT ;  /* 0x0000000500057212 */ /* 0x000fca00078efcff */
[----:B------:R0:W-:Y:S01]  /*2dd00*/  STG.E.U8 desc[UR36][R2.64], R5 ;  /* 0x0000000502007986 */ /* 0x0001e2000c101124 */
[----:B------:R-:W-:Y:S05]  /*2dd10*/  BRA `(.L_x_31384) ;  /* 0x0000000400ec7947 */ /* 0x000fea0003800000 */
.L_x_31394:
        /* <DEDUP_REMOVED lines=8> */
.L_x_31391:
        /* <DEDUP_REMOVED lines=11> */
.L_x_31403:
        /* <DEDUP_REMOVED lines=21> */
.L_x_31406:
[----:B------:R-:W-:-:S04]  /*2dfa0*/  LOP3.LUT R0, R7, 0x80000000, RZ, 0xc0, !PT ;  /* 0x8000000007007812 */ /* 0x000fc800078ec0ff */
[----:B------:R-:W-:-:S04]  /*2dfb0*/  SHF.R.U32.HI R5, RZ, 0x18, R0 ;  /* 0x00000018ff057819 */ /* 0x000fc80000011600 */
[----:B------:R-:W-:-:S04]  /*2dfc0*/  LOP3.LUT R4, R4, R5, RZ, 0xfc, !PT ;  /* 0x0000000504047212 */ /* 0x000fc800078efcff */
[----:B------:R-:W-:-:S07]  /*2dfd0*/  PRMT R0, R4, 0x7610, R0 ;  /* 0x0000761004007816 */ /* 0x000fce0000000000 */
.L_x_31405:
[----:B------:R-:W-:Y:S05]  /*2dfe0*/  BSYNC B0 ;  /* 0x0000000000007941 */ /* 0x000fea0003800000 */
.L_x_31404:
[----:B------:R3:W-:Y:S01]  /*2dff0*/  STG.E.U8 desc[UR36][R2.64], R0 ;  /* 0x0000000002007986 */ /* 0x0007e2000c101124 */
[----:B------:R-:W-:Y:S05]  /*2e000*/  BRA `(.L_x_31384) ;  /* 0x0000000400307947 */ /* 0x000fea0003800000 */
.L_x_31402:
        /* <DEDUP_REMOVED lines=21> */
.L_x_31409:
[----:B------:R-:W-:-:S04]  /*2e160*/  LOP3.LUT R0, R7, 0x80000000, RZ, 0xc0, !PT ;  /* 0x8000000007007812 */ /* 0x000fc800078ec0ff */
[----:B------:R-:W-:-:S04]  /*2e170*/  SHF.R.U32.HI R5, RZ, 0x18, R0 ;  /* 0x00000018ff057819 */ /* 0x000fc80000011600 */
[----:B------:R-:W-:-:S04]  /*2e180*/  LOP3.LUT R4, R4, R5, RZ, 0xfc, !PT ;  /* 0x0000000504047212 */ /* 0x000fc800078efcff */
[----:B------:R-:W-:-:S07]  /*2e190*/  PRMT R0, R4, 0x7610, R0 ;  /* 0x0000761004007816 */ /* 0x000fce0000000000 */
.L_x_31408:
[----:B------:R-:W-:Y:S05]  /*2e1a0*/  BSYNC B0 ;  /* 0x0000000000007941 */ /* 0x000fea0003800000 */
.L_x_31407:
[----:B------:R0:W-:Y:S01]  /*2e1b0*/  STG.E.U8 desc[UR36][R2.64], R0 ;  /* 0x0000000002007986 */ /* 0x0001e2000c101124 */
[----:B------:R-:W-:Y:S05]  /*2e1c0*/  BRA `(.L_x_31384) ;  /* 0x0000000000c07947 */ /* 0x000fea0003800000 */
.L_x_31401:
        /* <DEDUP_REMOVED lines=26> */
.L_x_31383:
        /* <DEDUP_REMOVED lines=16> */
.L_x_31412:
[----:B------:R-:W-:Y:S05]  /*2e470*/  BRA `(.L_x_31384) ;  /* 0x0000000000147947 */ /* 0x000fea0003800000 */
.L_x_31411:
[----:B------:R-:W0:Y:S02]  /*2e480*/  F2I.U64.F64.TRUNC R32, R32 ;  /* 0x0000002000207311 */ /* 0x000e24000030d800 */
[----:B0-----:R2:W-:Y:S01]  /*2e490*/  STG.E.64 desc[UR36][R2.64], R32 ;  /* 0x0000002002007986 */ /* 0x0015e2000c101b24 */
[----:B------:R-:W-:Y:S05]  /*2e4a0*/  BRA `(.L_x_31384) ;  /* 0x0000000000087947 */ /* 0x000fea0003800000 */
.L_x_31410:
[----:B------:R-:W0:Y:S02]  /*2e4b0*/  F2I.U32.F64.TRUNC R33, R32 ;  /* 0x0000002000217311 */ /* 0x000e24000030d000 */
[----:B0-----:R0:W-:Y:S02]  /*2e4c0*/  STG.E desc[UR36][R2.64], R33 ;  /* 0x0000002102007986 */ /* 0x0011e4000c101924 */
.L_x_31384:
[----:B------:R-:W-:-:S07]  /*2e4d0*/  VIADD R16, R16, 0x80 ;  /* 0x0000008010107836 */ /* 0x000fce0000000000 */
.L_x_31344:
[----:B------:R-:W-:Y:S05]  /*2e4e0*/  BSYNC B6 ;  /* 0x0000000000067941 */ /* 0x000fea0003800000 */
.L_x_31343:
[----:B------:R-:W-:-:S13]  /*2e4f0*/  ISETP.GE.AND P0, PT, R16, R57, PT ;  /* 0x000000391000720c */ /* 0x000fda0003f06270 */
[----:B------:R-:W-:Y:S05]  /*2e500*/  @P0 EXIT ;  /* 0x000000000000094d */ /* 0x000fea0003800000 */
        /* <DEDUP_REMOVED lines=21> */
.L_x_31416:
[----:B------:R-:W0:Y:S02]  /*2e660*/  F2I.S64.F64.TRUNC R28, R28 ;  /* 0x0000001c001c7311 */ /* 0x000e24000030d900 */
[----:B0-----:R-:W-:-:S05]  /*2e670*/  IMAD.MOV.U32 R5, RZ, RZ, R28 ;  /* 0x000000ffff057224 */ /* 0x001fca00078e001c */
[----:B------:R-:W-:Y:S01]  /*2e680*/  STG.E.U8 desc[UR36][R2.64], R5 ;  /* 0x0000000502007986 */ /* 0x000fe2000c101124 */
[----:B------:R-:W-:Y:S05]  /*2e690*/  EXIT ;  /* 0x000000000000794d */ /* 0x000fea0003800000 */
.L_x_31415:
        /* <DEDUP_REMOVED lines=9> */
.L_x_31419:
[----:B------:R-:W0:Y:S02]  /*2e730*/  F2I.F64.TRUNC R29, R28 ;  /* 0x0000001c001d7311 */ /* 0x000e24000030d100 */
[----:B0-----:R-:W-:Y:S01]  /*2e740*/  STG.E desc[UR36][R2.64], R29 ;  /* 0x0000001d02007986 */ /* 0x001fe2000c101924 */
[----:B------:R-:W-:Y:S05]  /*2e750*/  EXIT ;  /* 0x000000000000794d */ /* 0x000fea0003800000 */
.L_x_31418:
[----:B------:R-:W0:Y:S02]  /*2e760*/  F2I.F64.TRUNC R29, R28 ;  /* 0x0000001c001d7311 */ /* 0x000e24000030d100 */
[----:B0-----:R-:W-:Y:S01]  /*2e770*/  STG.E.U16 desc[UR36][R2.64], R29 ;  /* 0x0000001d02007986 */ /* 0x001fe2000c101524 */
[----:B------:R-:W-:Y:S05]  /*2e780*/  EXIT ;  /* 0x000000000000794d */ /* 0x000fea0003800000 */
.L_x_31414:
        /* <DEDUP_REMOVED lines=13> */
.L_x_31421:
        /* <DEDUP_REMOVED lines=8> */
.L_x_31420:
        /* <DEDUP_REMOVED lines=16> */
.L_x_31423:
        /* <DEDUP_REMOVED lines=11> */
.L_x_31422:
[----:B------:R-:W-:Y:S01]  /*2ea90*/  STG.E.64 desc[UR36][R2.64], R28 ;  /* 0x0000001c02007986 */ /* 0x000fe2000c101b24 */
[----:B------:R-:W-:Y:S05]  /*2eaa0*/  EXIT ;  /* 0x000000000000794d */ /* 0x000fea0003800000 */
.L_x_31413:
        /* <DEDUP_REMOVED lines=13> */
.L_x_31426:
[----:B------:R-:W-:Y:S01]  /*2eb80*/  STG.E.128 desc[UR36][R2.64], R28 ;  /* 0x0000001c02007986 */ /* 0x000fe2000c101d24 */
[----:B------:R-:W-:Y:S05]  /*2eb90*/  EXIT ;  /* 0x000000000000794d */ /* 0x000fea0003800000 */
.L_x_31425:
        /* <DEDUP_REMOVED lines=25> */
.L_x_31430:
[----:B------:R-:W-:Y:S05]  /*2ed30*/  BSYNC B0 ;  /* 0x0000000000007941 */ /* 0x000fea0003800000 */
.L_x_31429:
[----:B------:R-:W-:-:S05]  /*2ed40*/  LOP3.LUT R5, R0, R5, RZ, 0xfc, !PT ;  /* 0x0000000500057212 */ /* 0x000fca00078efcff */
[----:B------:R-:W-:Y:S01]  /*2ed50*/  STG.E.U8 desc[UR36][R2.64], R5 ;  /* 0x0000000502007986 */ /* 0x000fe2000c101124 */
[----:B------:R-:W-:Y:S05]  /*2ed60*/  EXIT ;  /* 0x000000000000794d */ /* 0x000fea0003800000 */
.L_x_31428:
        /* <DEDUP_REMOVED lines=17> */
.L_x_31432:
[----:B------:R-:W-:Y:S01]  /*2ee80*/  IMAD.MOV.U32 R0, RZ, RZ, 0x7f ;  /* 0x0000007fff007424 */ /* 0x000fe200078e00ff */
[----:B------:R-:W-:-:S04]  /*2ee90*/  ISETP.GT.U32.AND P0, PT, R4, 0x7f800000, PT ;  /* 0x7f8000000400780c */ /* 0x000fc80003f04070 */
[----:B------:R-:W-:-:S09]  /*2eea0*/  SEL R0, R0, 0x7c, P0 ;  /* 0x0000007c00007807 */ /* 0x000fd20000000000 */
.L_x_31433:
[----:B------:R-:W-:Y:S05]  /*2eeb0*/  BSYNC B0 ;  /* 0x0000000000007941 */ /* 0x000fea0003800000 */
.L_x_31431:
[----:B------:R-:W-:-:S04]  /*2eec0*/  LOP3.LUT R4, R5, 0x80000000, RZ, 0xc0, !PT ;  /* 0x8000000005047812 */ /* 0x000fc800078ec0ff */
[----:B------:R-:W-:-:S04]  /*2eed0*/  SHF.R.U32.HI R5, RZ, 0x18, R4 ;  /* 0x00000018ff057819 */ /* 0x000fc80000011604 */
[----:B------:R-:W-:-:S05]  /*2eee0*/  LOP3.LUT R5, R0, R5, RZ, 0xfc, !PT ;  /* 0x0000000500057212 */ /* 0x000fca00078efcff */
[----:B------:R-:W-:Y:S01]  /*2eef0*/  STG.E.U8 desc[UR36][R2.64], R5 ;  /* 0x0000000502007986 */ /* 0x000fe2000c101124 */
[----:B------:R-:W-:Y:S05]  /*2ef00*/  EXIT ;  /* 0x000000000000794d */ /* 0x000fea0003800000 */
.L_x_31427:
        /* <DEDUP_REMOVED lines=8> */
.L_x_31424:
        /* <DEDUP_REMOVED lines=11> */
.L_x_31436:
        /* <DEDUP_REMOVED lines=21> */
.L_x_31439:
[----:B------:R-:W-:-:S04]  /*2f190*/  LOP3.LUT R0, R7, 0x80000000, RZ, 0xc0, !PT ;  /* 0x8000000007007812 */ /* 0x000fc800078ec0ff */
[----:B------:R-:W-:-:S04]  /*2f1a0*/  SHF.R.U32.HI R5, RZ, 0x18, R0 ;  /* 0x00000018ff057819 */ /* 0x000fc80000011600 */
[----:B------:R-:W-:-:S04]  /*2f1b0*/  LOP3.LUT R4, R4, R5, RZ, 0xfc, !PT ;  /* 0x0000000504047212 */ /* 0x000fc800078efcff */
[----:B------:R-:W-:-:S07]  /*2f1c0*/  PRMT R0, R4, 0x7610, R0 ;  /* 0x0000761004007816 */ /* 0x000fce0000000000 */
.L_x_31438:
[----:B------:R-:W-:Y:S05]  /*2f1d0*/  BSYNC B0 ;  /* 0x0000000000007941 */ /* 0x000fea0003800000 */
.L_x_31437:
[----:B------:R-:W-:Y:S01]  /*2f1e0*/  STG.E.U8 desc[UR36][R2.64], R0 ;  /* 0x0000000002007986 */ /* 0x000fe2000c101124 */
[----:B------:R-:W-:Y:S05]  /*2f1f0*/  EXIT ;  /* 0x000000000000794d */ /* 0x000fea0003800000 */
.L_x_31435:
        /* <DEDUP_REMOVED lines=21> */
.L_x_31442:
[----:B------:R-:W-:-:S04]  /*2f350*/  LOP3.LUT R0, R7, 0x80000000, RZ, 0xc0, !PT ;  /* 0x8000000007007812 */ /* 0x000fc800078ec0ff */
[----:B------:R-:W-:-:S04]  /*2f360*/  SHF.R.U32.HI R5, RZ, 0x18, R0 ;  /* 0x00000018ff057819 */ /* 0x000fc80000011600 */
[----:B------:R-:W-:-:S04]  /*2f370*/  LOP3.LUT R4, R4, R5, RZ, 0xfc, !PT ;  /* 0x0000000504047212 */ /* 0x000fc800078efcff */
[----:B------:R-:W-:-:S07]  /*2f380*/  PRMT R0, R4, 0x7610, R0 ;  /* 0x0000761004007816 */ /* 0x000fce0000000000 */
.L_x_31441:
[----:B------:R-:W-:Y:S05]  /*2f390*/  BSYNC B0 ;  /* 0x0000000000007941 */ /* 0x000fea0003800000 */
.L_x_31440:
[----:B------:R-:W-:Y:S01]  /*2f3a0*/  STG.E.U8 desc[UR36][R2.64], R0 ;  /* 0x0000000002007986 */ /* 0x000fe2000c101124 */
[----:B------:R-:W-:Y:S05]  /*2f3b0*/  EXIT ;  /* 0x000000000000794d */ /* 0x000fea0003800000 */
.L_x_31434:
        /* <DEDUP_REMOVED lines=26> */
.L_x_31417:
        /* <DEDUP_REMOVED lines=16> */
.L_x_31445:
[----:B------:R-:W-:Y:S05]  /*2f660*/  EXIT ;  /* 0x000000000000794d */ /* 0x000fea0003800000 */
.L_x_31444:
[----:B------:R-:W0:Y:S02]  /*2f670*/  F2I.U64.F64.TRUNC R28, R28 ;  /* 0x0000001c001c7311 */ /* 0x000e24000030d800 */
[----:B0-----:R-:W-:Y:S01]  /*2f680*/  STG.E.64 desc[UR36][R2.64], R28 ;  /* 0x0000001c02007986 */ /* 0x001fe2000c101b24 */
[----:B------:R-:W-:Y:S05]  /*2f690*/  EXIT ;  /* 0x000000000000794d */ /* 0x000fea0003800000 */
.L_x_31443:
[----:B------:R-:W0:Y:S02]  /*2f6a0*/  F2I.U32.F64.TRUNC R29, R28 ;  /* 0x0000001c001d7311 */ /* 0x000e24000030d000 */
[----:B0-----:R-:W-:Y:S01]  /*2f6b0*/  STG.E desc[UR36][R2.64], R29 ;  /* 0x0000001d02007986 */ /* 0x001fe2000c101924 */
[----:B------:R-:W-:Y:S05]  /*2f6c0*/  EXIT ;  /* 0x000000000000794d */ /* 0x000fea0003800000 */
        .weak           $__internal_71_$__cuda_sm20_div_rn_f64_full
        .type           $__internal_71_$__cuda_sm20_div_rn_f64_full,@function
        .size           $__internal_71_$__cuda_sm20_div_rn_f64_full,($_ZN2at6native27unrolled_elementwise_kernelIZZZNS0_50_GLOBAL__N__2680c7bb_12_PowKernel_cu_140f0503_289624pow_tensor_scalar_kernelERNS_18TensorIteratorBaseERKN3c106ScalarEENKUlvE_clEvENKUlvE_clEvEUlNS5_7complexIdEEE0_St5arrayIPcLm2EELi4E23TrivialOffsetCalculatorILi1EjESI_NS0_6memory12LoadWithCastILi1EEENSJ_13StoreWithCastILi1EEEEEviT_T0_T2_T3_T4_T5_$__internal_trig_reduction_slowpathd - $__internal_71_$__cuda_sm20_div_rn_f64_full)
$__internal_71_$__cuda_sm20_div_rn_f64_full:
        /* <DEDUP_REMOVED lines=14> */
[----:B------:R-:W-:Y:S02]  /*2f7b0*/  @!P0 ISETP.GE.U32.AND P3, PT, R46, R10, PT ;  /* 0x0000000a2e00820c */ /* 0x000fe40003f66070 */
[----:B------:R-:W-:-:S04]  /*2f7c0*/  SEL R10, R49, 0x63400000, !P4 ;  /* 0x63400000310a7807 */ /* 0x000fc80006000000 */
[----:B------:R-:W-:Y:S01]  /*2f7d0*/  LOP3.LUT R11, R10, 0x800fffff, R5, 0xf8, !PT ;  /* 0x800fffff0a0b7812 */ /* 0x000fe200078ef805 */
[----:B------:R-:W-:Y:S01]  /*2f7e0*/  IMAD.MOV.U32 R10, RZ, RZ, R4 ;  /* 0x000000ffff0a7224 */ /* 0x000fe200078e0004 */
[----:B0-----:R-:W-:-:S08]  /*2f7f0*/  DFMA R38, R8, -R6, 1 ;  /* 0x3ff000000826742b */ /* 0x001fd00000000806 */
[----:B------:R-:W-:-:S08]  /*2f800*/  DFMA R38, R38, R38, R38 ;  /* 0x000000262626722b */ /* 0x000fd00000000026 */
[----:B------:R-:W-:Y:S01]  /*2f810*/  DFMA R38, R8, R38, R8 ;  /* 0x000000260826722b */ /* 0x000fe20000000008 */
[----:B------:R-:W-:-:S04]  /*2f820*/  @!P0 SEL R8, R49, 0x63400000, !P3 ;  /* 0x6340000031088807 */ /* 0x000fc80005800000 */
[----:B------:R-:W-:-:S03]  /*2f830*/  @!P0 LOP3.LUT R8, R8, 0x80000000, R5, 0xf8, !PT ;  /* 0x8000000008088812 */ /* 0x000fc600078ef805 */
[----:B------:R-:W-:Y:S01]  /*2f840*/  DFMA R42, R38, -R6, 1 ;  /* 0x3ff00000262a742b */ /* 0x000fe20000000806 */
[----:B------:R-:W-:Y:S01]  /*2f850*/  @!P0 LOP3.LUT R9, R8, 0x100000, RZ, 0xfc, !PT ;  /* 0x0010000008098812 */ /* 0x000fe200078efcff */
[----:B------:R-:W-:-:S06]  /*2f860*/  @!P0 IMAD.MOV.U32 R8, RZ, RZ, RZ ;  /* 0x000000ffff088224 */ /* 0x000fcc00078e00ff */
[----:B------:R-:W-:Y:S02]  /*2f870*/  @!P0 DFMA R10, R10, 2, -R8 ;  /* 0x400000000a0a882b */ /* 0x000fe40000000808 */
[----:B------:R-:W-:Y:S01]  /*2f880*/  DFMA R8, R38, R42, R38 ;  /* 0x0000002a2608722b */ /* 0x000fe20000000026 */
[----:B------:R-:W-:Y:S02]  /*2f890*/  IMAD.MOV.U32 R42, RZ, RZ, R46 ;  /* 0x000000ffff2a7224 */ /* 0x000fe400078e002e */
[----:B------:R-:W-:Y:S01]  /*2f8a0*/  IMAD.MOV.U32 R43, RZ, RZ, R44 ;  /* 0x000000ffff2b7224 */ /* 0x000fe200078e002c */
[----:B------:R-:W-:-:S04]  /*2f8b0*/  @!P2 LOP3.LUT R43, R7, 0x7ff00000, RZ, 0xc0, !PT ;  /* 0x7ff00000072ba812 */ /* 0x000fc800078ec0ff */
[----:B------:R-:W-:Y:S01]  /*2f8c0*/  @!P0 LOP3.LUT R42, R11, 0x7ff00000, RZ, 0xc0, !PT ;  /* 0x7ff000000b2a8812 */ /* 0x000fe200078ec0ff */
[----:B------:R-:W-:Y:S01]  /*2f8d0*/  DMUL R38, R8, R10 ;  /* 0x0000000a08267228 */ /* 0x000fe20000000000 */
[----:B------:R-:W-:-:S03]  /*2f8e0*/  VIADD R47, R43, 0xffffffff ;  /* 0xffffffff2b2f7836 */ /* 0x000fc60000000000 */
[----:B------:R-:W-:-:S04]  /*2f8f0*/  VIADD R48, R42, 0xffffffff ;  /* 0xffffffff2a307836 */ /* 0x000fc80000000000 */
[----:B------:R-:W-:Y:S01]  /*2f900*/  DFMA R44, R38, -R6, R10 ;  /* 0x80000006262c722b */ /* 0x000fe2000000000a */
[----:B------:R-:W-:-:S04]  /*2f910*/  ISETP.GT.U32.AND P0, PT, R48, 0x7feffffe, PT ;  /* 0x7feffffe3000780c */ /* 0x000fc80003f04070 */
[----:B------:R-:W-:-:S03]  /*2f920*/  ISETP.GT.U32.OR P0, PT, R47, 0x7feffffe, P0 ;  /* 0x7feffffe2f00780c */ /* 0x000fc60000704470 */
[----:B------:R-:W-:-:S10]  /*2f930*/  DFMA R38, R8, R44, R38 ;  /* 0x0000002c0826722b */ /* 0x000fd40000000026 */
[----:B------:R-:W-:Y:S05]  /*2f940*/  @P0 BRA `(.L_x_31447) ;  /* 0x0000000000740947 */ /* 0x000fea0003800000 */
[----:B------:R-:W-:-:S04]  /*2f950*/  LOP3.LUT R4, R3, 0x7ff00000, RZ, 0xc0, !PT ;  /* 0x7ff0000003047812 */ /* 0x000fc800078ec0ff */
[CC--:B------:R-:W-:Y:S02]  /*2f960*/  VIADDMNMX R5, R46.reuse, -R4.reuse, 0xb9600000, !PT ;  /* 0xb96000002e057446 */ /* 0x0c0fe40007800904 */
[----:B------:R-:W-:Y:S02]  /*2f970*/  ISETP.GE.U32.AND P0, PT, R46, R4, PT ;  /* 0x000000042e00720c */ /* 0x000fe40003f06070 */
[----:B------:R-:W-:Y:S02]  /*2f980*/  VIMNMX R4, R5, 0x46a00000, PT ;  /* 0x46a0000005047848 */ /* 0x000fe40003fe0100 */
[----:B------:R-:W-:-:S05]  /*2f990*/  SEL R42, R49, 0x63400000, !P0 ;  /* 0x63400000312a7807 */ /* 0x000fca0004000000 */
[----:B------:R-:W-:Y:S02]  /*2f9a0*/  IMAD.IADD R42, R4, 0x1, -R42 ;  /* 0x00000001042a7824 */ /* 0x000fe400078e0a2a */
[----:B------:R-:W-:Y:S02]  /*2f9b0*/  IMAD.MOV.U32 R4, RZ, RZ, RZ ;  /* 0x000000ffff047224 */ /* 0x000fe400078e00ff */
        /* <DEDUP_REMOVED lines=11> */
[----:B------:R-:W-:Y:S01]  /*2fa70*/  DMUL.RP R4, R38, R4 ;  /* 0x0000000426047228 */ /* 0x000fe20000008000 */
[----:B------:R-:W-:Y:S01]  /*2fa80*/  IMAD.MOV.U32 R2, RZ, RZ, RZ ;  /* 0x000000ffff027224 */ /* 0x000fe200078e00ff */
[----:B------:R-:W-:-:S05]  /*2fa90*/  IADD3 R42, -R42, -0x43300000, RZ ;  /* 0xbcd000002a2a7810 */ /* 0x000fca0007ffe1ff */
[----:B------:R-:W-:-:S03]  /*2faa0*/  DFMA R2, R8, -R2, R38 ;  /* 0x800000020802722b */ /* 0x000fc60000000026 */
[----:B------:R-:W-:-:S07]  /*2fab0*/  LOP3.LUT R6, R5, R6, RZ, 0x3c, !PT ;  /* 0x0000000605067212 */ /* 0x000fce00078e3cff */
[----:B------:R-:W-:-:S04]  /*2fac0*/  FSETP.NEU.AND P0, PT, |R3|, R42, PT ;  /* 0x0000002a0300720b */ /* 0x000fc80003f0d200 */
[----:B------:R-:W-:Y:S02]  /*2fad0*/  FSEL R4, R4, R8, !P0 ;  /* 0x0000000804047208 */ /* 0x000fe40004000000 */
[----:B------:R-:W-:-:S05]  /*2fae0*/  FSEL R8, R6, R9, !P0 ;  /* 0x0000000906087208 */ /* 0x000fca0004000000 */
[----:B------:R-:W-:Y:S02]  /*2faf0*/  IMAD.MOV.U32 R9, RZ, RZ, R8 ;  /* 0x000000ffff097224 */ /* 0x000fe400078e0008 */
[----:B------:R-:W-:Y:S01]  /*2fb00*/  IMAD.MOV.U32 R8, RZ, RZ, R4 ;  /* 0x000000ffff087224 */ /* 0x000fe200078e0004 */
[----:B------:R-:W-:Y:S06]  /*2fb10*/  BRA `(.L_x_31448) ;  /* 0x0000000000607947 */ /* 0x000fec0003800000 */
.L_x_31447:
        /* <DEDUP_REMOVED lines=17> */
.L_x_31450:
[----:B------:R-:W-:-:S05]  /*2fc30*/  LOP3.LUT R8, R3, 0x80000, RZ, 0xfc, !PT ;  /* 0x0008000003087812 */ /* 0x000fca00078efcff */
[----:B------:R-:W-:Y:S02]  /*2fc40*/  IMAD.MOV.U32 R9, RZ, RZ, R8 ;  /* 0x000000ffff097224 */ /* 0x000fe400078e0008 */
[----:B------:R-:W-:Y:S01]  /*2fc50*/  IMAD.MOV.U32 R8, RZ, RZ, R2 ;  /* 0x000000ffff087224 */ /* 0x000fe200078e0002 */
[----:B------:R-:W-:Y:S06]  /*2fc60*/  BRA `(.L_x_31448) ;  /* 0x00000000000c7947 */ /* 0x000fec0003800000 */
.L_x_31449:
[----:B------:R-:W-:-:S05]  /*2fc70*/  LOP3.LUT R8, R5, 0x80000, RZ, 0xfc, !PT ;  /* 0x0008000005087812 */ /* 0x000fca00078efcff */
[----:B------:R-:W-:Y:S02]  /*2fc80*/  IMAD.MOV.U32 R9, RZ, RZ, R8 ;  /* 0x000000ffff097224 */ /* 0x000fe400078e0008 */
[----:B------:R-:W-:-:S07]  /*2fc90*/  IMAD.MOV.U32 R8, RZ, RZ, R4 ;  /* 0x000000ffff087224 */ /* 0x000fce00078e0004 */
.L_x_31448:
[----:B------:R-:W-:Y:S05]  /*2fca0*/  BSYNC B0 ;  /* 0x0000000000007941 */ /* 0x000fea0003800000 */
.L_x_31446:
[----:B------:R-:W-:Y:S02]  /*2fcb0*/  IMAD.MOV.U32 R4, RZ, RZ, R0 ;  /* 0x000000ffff047224 */ /* 0x000fe400078e0000 */
[----:B------:R-:W-:Y:S02]  /*2fcc0*/  IMAD.MOV.U32 R5, RZ, RZ, 0x0 ;  /* 0x00000000ff057424 */ /* 0x000fe400078e00ff */
[----:B------:R-:W-:Y:S02]  /*2fcd0*/  IMAD.MOV.U32 R2, RZ, RZ, R8 ;  /* 0x000000ffff027224 */ /* 0x000fe400078e0008 */
[----:B------:R-:W-:Y:S01]  /*2fce0*/  IMAD.MOV.U32 R3, RZ, RZ, R9 ;  /* 0x000000ffff037224 */ /* 0x000fe200078e0009 */
[----:B------:R-:W-:Y:S06]  /*2fcf0*/  RET.REL.NODEC R4 `(_ZN2at6native27unrolled_elementwise_kernelIZZZNS0_50_GLOBAL__N__2680c7bb_12_PowKernel_cu_140f0503_289624pow_tensor_scalar_kernelERNS_18TensorIteratorBaseERKN3c106ScalarEENKUlvE_clEvENKUlvE_clEvEUlNS5_7complexIdEEE0_St5arrayIPcLm2EELi4E23TrivialOffsetCalculatorILi1EjESI_NS0_6memory12LoadWithCastILi1EEENSJ_13StoreWithCastILi1EEEEEviT_T0_T2_T3_T4_T5_) ;  /* 0xfffffd0004c07950 */ /* 0x000fec0003c3ffff */
        .type           $_ZN2at6native27unrolled_elementwise_kernelIZZZNS0_50_GLOBAL__N__2680c7bb_12_PowKernel_cu_140f0503_289624pow_tensor_scalar_kernelERNS_18TensorIteratorBaseERKN3c106ScalarEENKUlvE_clEvENKUlvE_clEvEUlNS5_7complexIdEEE0_St5arrayIPcLm2EELi4E23TrivialOffsetCalculatorILi1EjESI_NS0_6memory12LoadWithCastILi1EEENSJ_13StoreWithCastILi1EEEEEviT_T0_T2_T3_T4_T5_$__internal_trig_reduction_slowpathd,@function
        .size           $_ZN2at6native27unrolled_elementwise_kernelIZZZNS0_50_GLOBAL__N__2680c7bb_12_PowKernel_cu_140f0503_289624pow_tensor_scalar_kernelERNS_18TensorIteratorBaseERKN3c106ScalarEENKUlvE_clEvENKUlvE_clEvEUlNS5_7complexIdEEE0_St5arrayIPcLm2EELi4E23TrivialOffsetCalculatorILi1EjESI_NS0_6memory12LoadWithCastILi1EEENSJ_13StoreWithCastILi1EEEEEviT_T0_T2_T3_T4_T5_$__internal_trig_reduction_slowpathd,(.L_x_71515 - $_ZN2at6native27unrolled_elementwise_kernelIZZZNS0_50_GLOBAL__N__2680c7bb_12_PowKernel_cu_140f0503_289624pow_tensor_scalar_kernelERNS_18TensorIteratorBaseERKN3c106ScalarEENKUlvE_clEvENKUlvE_clEvEUlNS5_7complexIdEEE0_St5arrayIPcLm2EELi4E23TrivialOffsetCalculatorILi1EjESI_NS0_6memory12LoadWithCastILi1EEENSJ_13StoreWithCastILi1EEEEEviT_T0_T2_T3_T4_T5_$__internal_trig_reduction_slowpathd)
$_ZN2at6native27unrolled_elementwise_kernelIZZZNS0_50_GLOBAL__N__2680c7bb_12_PowKernel_cu_140f0503_289624pow_tensor_scalar_kernelERNS_18TensorIteratorBaseERKN3c106ScalarEENKUlvE_clEvENKUlvE_clEvEUlNS5_7complexIdEEE0_St5arrayIPcLm2EELi4E23TrivialOffsetCalculatorILi1EjESI_NS0_6memory12LoadWithCastILi1EEENSJ_13StoreWithCastILi1EEEEEviT_T0_T2_T3_T4_T5_$__internal_trig_reduction_slowpathd:
[----:B------:R-:W-:Y:S01]  /*2fd00*/  SHF.R.U32.HI R5, RZ, 0x14, R3 ;  /* 0x00000014ff057819 */ /* 0x000fe20000011603 */
[----:B------:R-:W-:Y:S02]  /*2fd10*/  IMAD.MOV.U32 R8, RZ, RZ, R0 ;  /* 0x000000ffff087224 */ /* 0x000fe400078e0000 */
[----:B------:R-:W-:Y:S01]  /*2fd20*/  IMAD.MOV.U32 R0, RZ, RZ, RZ ;  /* 0x000000ffff007224 */ /* 0x000fe200078e00ff */
[----:B------:R-:W-:-:S04]  /*2fd30*/  LOP3.LUT R4, R5, 0x7ff, RZ, 0xc0, !PT ;  /* 0x000007ff05047812 */ /* 0x000fc800078ec0ff */
[----:B------:R-:W-:-:S13]  /*2fd40*/  ISETP.NE.AND P0, PT, R4, 0x7ff, PT ;  /* 0x000007ff0400780c */ /* 0x000fda0003f05270 */
[----:B------:R-:W-:Y:S05]  /*2fd50*/  @!P0 BRA `(.L_x_31451) ;  /* 0x00000008004c8947 */ /* 0x000fea0003800000 */
[----:B------:R-:W-:Y:S01]  /*2fd60*/  VIADD R0, R4, 0xfffffc00 ;  /* 0xfffffc0004007836 */ /* 0x000fe20000000000 */
[----:B------:R-:W-:Y:S01]  /*2fd70*/  BSSY B0, `(.L_x_31452) ;  /* 0x0000037000007945 */ /* 0x000fe20003800000 */
[----:B------:R-:W-:Y:S01]  /*2fd80*/  VIADD R41, R5, 0xfffffc00 ;  /* 0xfffffc0005297836 */ /* 0x000fe20000000000 */
[----:B------:R-:W-:Y:S02]  /*2fd90*/  CS2R R10, SRZ ;  /* 0x00000000000a7805 */ /* 0x000fe4000001ff00 */
[----:B------:R-:W-:-:S04]  /*2fda0*/  SHF.R.U32.HI R0, RZ, 0x6, R0 ;  /* 0x00000006ff007819 */ /* 0x000fc80000011600 */
[C---:B------:R-:W-:Y:S02]  /*2fdb0*/  IADD3 R4, -R0.reuse, 0x10, RZ ;  /* 0x0000001000047810 */ /* 0x040fe40007ffe1ff */
[----:B------:R-:W-:Y:S02]  /*2fdc0*/  IADD3 R40, -R0, 0x13, RZ ;  /* 0x0000001300287810 */ /* 0x000fe40007ffe1ff */
[----:B------:R-:W-:Y:S02]  /*2fdd0*/  ISETP.GT.AND P0, PT, R4, 0xe, PT ;  /* 0x0000000e0400780c */ /* 0x000fe40003f04270 */
[----:B------:R-:W-:Y:S02]  /*2fde0*/  IADD3 R42, -R0, 0xf, RZ ;  /* 0x0000000f002a7810 */ /* 0x000fe40007ffe1ff */
[----:B------:R-:W-:Y:S02]  /*2fdf0*/  SEL R40, R40, 0x12, !P0 ;  /* 0x0000001228287807 */ /* 0x000fe40004000000 */
[----:B------:R-:W-:-:S02]  /*2fe00*/  LOP3.LUT P0, R41, R41, 0x3f, RZ, 0xc0, !PT ;  /* 0x0000003f29297812 */ /* 0x000fc4000780c0ff */
[----:B------:R-:W-:Y:S01]  /*2fe10*/  ISETP.GT.AND P1, PT, R4, R40, PT ;  /* 0x000000280400720c */ /* 0x000fe20003f24270 */
[----:B------:R-:W-:-:S12]  /*2fe20*/  IMAD.MOV.U32 R4, RZ, RZ, R42 ;  /* 0x000000ffff047224 */ /* 0x000fd800078e002a */
[----:B------:R-:W-:Y:S05]  /*2fe30*/  @P1 BRA `(.L_x_31453) ;  /* 0x0000000000a81947 */ /* 0x000fea0003800000 */
[----:B------:R-:W0:Y:S01]  /*2fe40*/  LDC.64 R6, c[0x4][0x1b0] ;  /* 0x01006c00ff067b82 */ /* 0x000e220000000a00 */
[----:B------:R-:W-:Y:S01]  /*2fe50*/  SHF.L.U64.HI R9, R8, 0xb, R3 ;  /* 0x0000000b08097819 */ /* 0x000fe20000010203 */
[----:B------:R-:W-:Y:S01]  /*2fe60*/  IMAD.MOV.U32 R0, RZ, RZ, R1 ;  /* 0x000000ffff007224 */ /* 0x000fe200078e0001 */
[----:B------:R-:W-:Y:S01]  /*2fe70*/  CS2R R10, SRZ ;  /* 0x00000000000a7805 */ /* 0x000fe2000001ff00 */
[----:B------:R-:W-:-:S04]  /*2fe80*/  IMAD.MOV.U32 R4, RZ, RZ, R42 ;  /* 0x000000ffff047224 */ /* 0x000fc800078e002a */
[----:B------:R-:W1:Y:S01]  /*2fe90*/  LDC.64 R44, c[0x0][0x208] ;  /* 0x00008200ff2c7b82 */ /* 0x000e620000000a00 */
[----:B0-----:R-:W-:-:S04]  /*2fea0*/  IMAD.WIDE R6, R42, 0x8, R6 ;  /* 0x000000082a067825 */ /* 0x001fc800078e0206 */
[----:B------:R-:W-:Y:S02]  /*2feb0*/  IMAD.MOV.U32 R5, RZ, RZ, R6 ;  /* 0x000000ffff057224 */ /* 0x000fe400078e0006 */
[----:B------:R-:W-:Y:S02]  /*2fec0*/  IMAD.MOV.U32 R6, RZ, RZ, R7 ;  /* 0x000000ffff067224 */ /* 0x000fe400078e0007 */
[----:B------:R-:W-:Y:S01]  /*2fed0*/  IMAD.SHL.U32 R7, R8, 0x800, RZ ;  /* 0x0000080008077824 */ /* 0x000fe200078e00ff */
[----:B-1----:R-:W-:-:S07]  /*2fee0*/  LOP3.LUT R8, R9, 0x80000000, RZ, 0xfc, !PT ;  /* 0x8000000009087812 */ /* 0x002fce00078efcff */
.L_x_31454:
[----:B------:R-:W-:Y:S01]  /*2fef0*/  R2UR UR4, R44 ;  /* 0x000000002c0472ca */ /* 0x000fe200000e0000 */
[----:B------:R-:W-:Y:S01]  /*2ff00*/  IMAD.MOV.U32 R36, RZ, RZ, R5 ;  /* 0x000000ffff247224 */ /* 0x000fe200078e0005 */
[----:B------:R-:W-:Y:S01]  /*2ff10*/  R2UR UR5, R45 ;  /* 0x000000002d0572ca */ /* 0x000fe200000e0000 */
[----:B------:R-:W-:-:S12]  /*2ff20*/  IMAD.MOV.U32 R37, RZ, RZ, R6 ;  /* 0x000000ffff257224 */ /* 0x000fd800078e0006 */
[----:B------:R-:W2:Y:S01]  /*2ff30*/  LDG.E.64.CONSTANT R36, desc[UR4][R36.64] ;  /* 0x0000000424247981 */ /* 0x000ea2000c1e9b00 */
[----:B------:R-:W-:Y:S02]  /*2ff40*/  IMAD.MOV.U32 R38, RZ, RZ, R10 ;  /* 0x000000ffff267224 */ /* 0x000fe400078e000a */
[----:B------:R-:W-:Y:S02]  /*2ff50*/  IMAD.MOV.U32 R39, RZ, RZ, R11 ;  /* 0x000000ffff277224 */ /* 0x000fe400078e000b */
[----:B------:R-:W-:Y:S02]  /*2ff60*/  VIADD R4, R4, 0x1 ;  /* 0x0000000104047836 */ /* 0x000fe40000000000 */
[----:B--2---:R-:W-:-:S04]  /*2ff70*/  IMAD.WIDE.U32 R38, P1, R36, R7, R38 ;  /* 0x0000000724267225 */ /* 0x004fc80007820026 */
[----:B------:R-:W-:Y:S02]  /*2ff80*/  IMAD R9, R36, R8, RZ ;  /* 0x0000000824097224 */ /* 0x000fe400078e02ff */
[----:B------:R-:W-:-:S03]  /*2ff90*/  IMAD R10, R37, R7, RZ ;  /* 0x00000007250a7224 */ /* 0x000fc600078e02ff */
[----:B------:R-:W-:-:S04]  /*2ffa0*/  IADD3 R9, P3, R9, R39, RZ ;  /* 0x0000002709097210 */ /* 0x000fc80007f7e0ff */
[----:B------:R-:W-:Y:S01]  /*2ffb0*/  IADD3 R11, P4, R10, R9, RZ ;  /* 0x000000090a0b7210 */ /* 0x000fe20007f9e0ff */
[----:B------:R-:W-:Y:S02]  /*2ffc0*/  IMAD.MOV.U32 R10, RZ, RZ, R38 ;  /* 0x000000ffff0a7224 */ /* 0x000fe400078e0026 */
[----:B------:R-:W-:-:S03]  /*2ffd0*/  IMAD.HI.U32 R9, R36, R8, RZ ;  /* 0x0000000824097227 */ /* 0x000fc600078e00ff */
[----:B------:R0:W-:Y:S01]  /*2ffe0*/  STL.64 [R0], R10 ;  /* 0x0000000a00007387 */ /* 0x0001e20000100a00 */
[----:B------:R-:W-:Y:S02]  /*2fff0*/  IMAD.X R9, RZ, RZ, R9, P1 ;  /* 0x000000ffff097224 */ /* 0x000fe400008e0609 */
[C---:B------:R-:W-:Y:S02]  /*30000*/  IMAD R36, R37.reuse, R8, RZ ;  /* 0x0000000825247224 */ /* 0x040fe400078e02ff */
[----:B0-----:R-:W-:-:S04]  /*30010*/  IMAD.HI.U32 R10, R37, R7, RZ ;  /* 0x00000007250a7227 */ /* 0x001fc800078e00ff */
[----:B------:R-:W-:Y:S01]  /*30020*/  VIADD R0, R0, 0x8 ;  /* 0x0000000800007836 */ /* 0x000fe20000000000 */
[----:B------:R-:W-:Y:S01]  /*30030*/  IADD3.X R9, P1, R10, R9, RZ, P3, !PT ;  /* 0x000000090a097210 */ /* 0x000fe20001f3e4ff */
[----:B------:R-:W-:Y:S01]  /*30040*/  IMAD.HI.U32 R10, R37, R8, RZ ;  /* 0x00000008250a7227 */ /* 0x000fe200078e00ff */
[----:B------:R-:W-:Y:S02]  /*30050*/  ISETP.GE.AND P3, PT, R4, R40, PT ;  /* 0x000000280400720c */ /* 0x000fe40003f66270 */
[----:B------:R-:W-:Y:S01]  /*30060*/  IADD3.X R9, P4, R36, R9, RZ, P4, !PT ;  /* 0x0000000924097210 */ /* 0x000fe2000279e4ff */
[----:B------:R-:W-:Y:S01]  /*30070*/  IMAD.X R10, RZ, RZ, R10, P1 ;  /* 0x000000ffff0a7224 */ /* 0x000fe200008e060a */
[----:B------:R-:W-:-:S03]  /*30080*/  IADD3 R5, P1, R5, 0x8, RZ ;  /* 0x0000000805057810 */ /* 0x000fc60007f3e0ff */
[----:B------:R-:W-:Y:S02]  /*30090*/  IMAD.X R10, RZ, RZ, R10, P4 ;  /* 0x000000ffff0a7224 */ /* 0x000fe400020e060a */
[----:B------:R-:W-:Y:S02]  /*300a0*/  IMAD.X R6, RZ, RZ, R6, P1 ;  /* 0x000000ffff067224 */ /* 0x000fe400008e0606 */
[----:B------:R-:W-:Y:S02]  /*300b0*/  IMAD.MOV.U32 R11, RZ, RZ, R10 ;  /* 0x000000ffff0b7224 */ /* 0x000fe400078e000a */
[----:B------:R-:W-:Y:S01]  /*300c0*/  IMAD.MOV.U32 R10, RZ, RZ, R9 ;  /* 0x000000ffff0a7224 */ /* 0x000fe200078e0009 */
[----:B------:R-:W-:Y:S06]  /*300d0*/  @!P3 BRA `(.L_x_31454) ;  /* 0xfffffffc0084b947 */ /* 0x000fec000383ffff */
.L_x_31453:
[----:B------:R-:W-:Y:S05]  /*300e0*/  BSYNC B0 ;  /* 0x0000000000007941 */ /* 0x000fea0003800000 */
.L_x_31452:
[----:B------:R-:W-:-:S04]  /*300f0*/  IMAD.IADD R42, R4, 0x1, -R42 ;  /* 0x00000001042a7824 */ /* 0x000fc800078e0a2a */
[----:B------:R-:W-:-:S05]  /*30100*/  IMAD R42, R42, 0x8, R1 ;  /* 0x000000082a2a7824 */ /* 0x000fca00078e0201 */
[----:B------:R0:W-:Y:S04]  /*30110*/  STL.64 [R42], R10 ;  /* 0x0000000a2a007387 */ /* 0x0001e80000100a00 */
[----:B------:R-:W0:Y:S04]  /*30120*/  LDL.64 R4, [R1+0x10] ;  /* 0x0000100001047983 */ /* 0x000e280000100a00 */
[----:B------:R-:W2:Y:S04]  /*30130*/  @P0 LDL.64 R8, [R1+0x8] ;  /* 0x0000080001080983 */ /* 0x000ea80000100a00 */
[----:B------:R-:W3:Y:S01]  /*30140*/  LDL.64 R6, [R1+0x18] ;  /* 0x0000180001067983 */ /* 0x000ee20000100a00 */
[----:B------:R-:W-:Y:S01]  /*30150*/  @P0 IADD3 R0, -R41, 0x40, RZ ;  /* 0x0000004029000810 */ /* 0x000fe20007ffe1ff */
[----:B------:R-:W-:Y:S01]  /*30160*/  UMOV UR4, URZ ;  /* 0x0000003f00047c82 */ /* 0x000fe20008000000 */
[----:B0-----:R-:W-:-:S02]  /*30170*/  @P0 SHF.L.U32 R11, R4, R41, RZ ;  /* 0x00000029040b0219 */ /* 0x001fc400000006ff */
[-C--:B------:R-:W-:Y:S02]  /*30180*/  @P0 SHF.R.U64 R10, R4, R0.reuse, R5 ;  /* 0x00000000040a0219 */ /* 0x080fe40000001205 */
[-C--:B--2---:R-:W-:Y:S02]  /*30190*/  @P0 SHF.R.U64 R36, R8, R0.reuse, R9 ;  /* 0x0000000008240219 */ /* 0x084fe40000001209 */
[----:B------:R-:W-:Y:S02]  /*301a0*/  @P0 SHF.L.U64.HI R8, R4, R41, R5 ;  /* 0x0000002904080219 */ /* 0x000fe40000010205 */
[----:B------:R-:W-:Y:S02]  /*301b0*/  @P0 LOP3.LUT R4, R36, R11, RZ, 0xfc, !PT ;  /* 0x0000000b24040212 */ /* 0x000fe400078efcff */
[-C--:B------:R-:W-:Y:S02]  /*301c0*/  @P0 SHF.R.U32.HI R9, RZ, R0.reuse, R9 ;  /* 0x00000000ff090219 */ /* 0x080fe40000011609 */
[----:B------:R-:W-:-:S02]  /*301d0*/  @P0 SHF.R.U32.HI R11, RZ, R0, R5 ;  /* 0x00000000ff0b0219 */ /* 0x000fc40000011605 */
[CC--:B---3--:R-:W-:Y:S02]  /*301e0*/  @P0 SHF.L.U32 R0, R6.reuse, R41.reuse, RZ ;  /* 0x0000002906000219 */ /* 0x0c8fe400000006ff */
[----:B------:R-:W-:Y:S02]  /*301f0*/  @P0 SHF.L.U64.HI R41, R6, R41, R7 ;  /* 0x0000002906290219 */ /* 0x000fe40000010207 */
        /* <DEDUP_REMOVED lines=17> */
[C---:B------:R-:W-:Y:S02]  /*30310*/  LOP3.LUT P0, RZ, R36.reuse, 0x1, RZ, 0xc0, !PT ;  /* 0x0000000124ff7812 */ /* 0x040fe4000780c0ff */
[----:B------:R-:W-:Y:S02]  /*30320*/  LOP3.LUT R36, R36, 0x1, RZ, 0xc0, !PT ;  /* 0x0000000124247812 */ /* 0x000fe400078ec0ff */
[----:B------:R-:W-:Y:S02]  /*30330*/  SEL R0, R0, R4, !P0 ;  /* 0x0000000400007207 */ /* 0x000fe40004000000 */
[----:B------:R-:W-:Y:S02]  /*30340*/  SEL R5, R5, R6, !P0 ;  /* 0x0000000605057207 */ /* 0x000fe40004000000 */
[----:B------:R-:W-:-:S04]  /*30350*/  ISETP.NE.U32.AND P1, PT, R0, RZ, PT ;  /* 0x000000ff0000720c */ /* 0x000fc80003f25070 */
[----:B------:R-:W-:Y:S01]  /*30360*/  SEL R4, R5, R0, !P1 ;  /* 0x0000000005047207 */ /* 0x000fe20004800000 */
[----:B------:R-:W-:-:S05]  /*30370*/  @P0 IMAD.MOV R8, RZ, RZ, -R8 ;  /* 0x000000ffff080224 */ /* 0x000fca00078e0a08 */
[----:B------:R-:W0:Y:S02]  /*30380*/  FLO.U32 R4, R4 ;  /* 0x0000000400047300 */ /* 0x000e2400000e0000 */
[C---:B0-----:R-:W-:Y:S02]  /*30390*/  IADD3 R6, -R4.reuse, 0x1f, RZ ;  /* 0x0000001f04067810 */ /* 0x041fe40007ffe1ff */
[----:B------:R-:W-:-:S03]  /*303a0*/  IADD3 R4, -R4, 0x3f, RZ ;  /* 0x0000003f04047810 */ /* 0x000fc60007ffe1ff */
[----:B------:R-:W-:Y:S01]  /*303b0*/  @P1 IMAD.MOV R4, RZ, RZ, R6 ;  /* 0x000000ffff041224 */ /* 0x000fe200078e0206 */
[----:B------:R-:W-:-:S04]  /*303c0*/  SEL R6, R9, R10, !P0 ;  /* 0x0000000a09067207 */ /* 0x000fc80004000000 */
[C---:B------:R-:W-:Y:S02]  /*303d0*/  ISETP.NE.U32.AND P1, PT, R4.reuse, RZ, PT ;  /* 0x000000ff0400720c */ /* 0x040fe40003f25070 */
[----:B------:R-:W-:Y:S02]  /*303e0*/  IADD3 R9, -R4, 0x40, RZ ;  /* 0x0000004004097810 */ /* 0x000fe40007ffe1ff */
[----:B------:R-:W-:Y:S02]  /*303f0*/  ISETP.NE.AND.EX P1, PT, RZ, RZ, PT, P1 ;  /* 0x000000ffff00720c */ /* 0x000fe40003f25310 */
[CC--:B------:R-:W-:Y:S02]  /*30400*/  SHF.L.U32 R10, R5.reuse, R4.reuse, RZ ;  /* 0x00000004050a7219 */ /* 0x0c0fe400000006ff */
[----:B------:R-:W-:Y:S02]  /*30410*/  SHF.R.U64 R8, R8, R9, R6 ;  /* 0x0000000908087219 */ /* 0x000fe40000001206 */
[----:B------:R-:W-:-:S02]  /*30420*/  SHF.L.U64.HI R37, R5, R4, R0 ;  /* 0x0000000405257219 */ /* 0x000fc40000010200 */
[----:B------:R-:W-:Y:S01]  /*30430*/  SHF.R.U32.HI R6, RZ, R9, R6 ;  /* 0x00000009ff067219 */ /* 0x000fe20000011606 */
[----:B------:R-:W-:-:S04]  /*30440*/  IMAD.MOV.U32 R9, RZ, RZ, RZ ;  /* 0x000000ffff097224 */ /* 0x000fc800078e00ff */
[----:B------:R-:W-:Y:S02]  /*30450*/  @P1 LOP3.LUT R5, R8, R10, RZ, 0xfc, !PT ;  /* 0x0000000a08051212 */ /* 0x000fe400078efcff */
[----:B------:R-:W-:-:S03]  /*30460*/  @P1 LOP3.LUT R0, R6, R37, RZ, 0xfc, !PT ;  /* 0x0000002506001212 */ /* 0x000fc600078efcff */
[----:B------:R-:W-:-:S04]  /*30470*/  IMAD.WIDE.U32 R10, R5, 0x2168c235, RZ ;  /* 0x2168c235050a7825 */ /* 0x000fc800078e00ff */
[----:B------:R-:W-:Y:S01]  /*30480*/  IMAD.MOV.U32 R8, RZ, RZ, R11 ;  /* 0x000000ffff087224 */ /* 0x000fe200078e000b */
[----:B------:R-:W-:-:S03]  /*30490*/  IADD3 RZ, P1, R10, R10, RZ ;  /* 0x0000000a0aff7210 */ /* 0x000fc60007f3e0ff */
[----:B------:R-:W-:-:S04]  /*304a0*/  IMAD.WIDE.U32 R8, R5, -0x36f0255e, R8 ;  /* 0xc90fdaa205087825 */ /* 0x000fc800078e0008 */
[----:B------:R-:W-:-:S04]  /*304b0*/  IMAD.HI.U32 R5, R0, -0x36f0255e, RZ ;  /* 0xc90fdaa200057827 */ /* 0x000fc800078e00ff */
[----:B------:R-:W-:-:S04]  /*304c0*/  IMAD.WIDE.U32 R8, P3, R0, 0x2168c235, R8 ;  /* 0x2168c23500087825 */ /* 0x000fc80007860008 */
[----:B------:R-:W-:Y:S01]  /*304d0*/  IMAD R0, R0, -0x36f0255e, RZ ;  /* 0xc90fdaa200007824 */ /* 0x000fe200078e02ff */
[----:B------:R-:W-:Y:S01]  /*304e0*/  IADD3.X RZ, P1, R8, R8, RZ, P1, !PT ;  /* 0x0000000808ff7210 */ /* 0x000fe20000f3e4ff */
[----:B------:R-:W-:-:S03]  /*304f0*/  IMAD.X R5, RZ, RZ, R5, P3 ;  /* 0x000000ffff057224 */ /* 0x000fc600018e0605 */
[----:B------:R-:W-:-:S05]  /*30500*/  IADD3 R0, P3, R0, R9, RZ ;  /* 0x0000000900007210 */ /* 0x000fca0007f7e0ff */
        /* <DEDUP_REMOVED lines=10> */
[----:B------:R-:W-:-:S03]  /*305b0*/  IMAD.IADD R4, R6, 0x1, R4 ;  /* 0x0000000106047824 */ /* 0x000fc600078e0204 */
[----:B------:R-:W-:-:S04]  /*305c0*/  SHF.R.U64 R5, R5, 0xa, R0 ;  /* 0x0000000a05057819 */ /* 0x000fc80000001200 */
[----:B------:R-:W-:-:S04]  /*305d0*/  IADD3 R5, P1, R5, 0x1, RZ ;  /* 0x0000000105057810 */ /* 0x000fc80007f3e0ff */
[----:B------:R-:W-:Y:S02]  /*305e0*/  LEA.HI.X R0, R0, RZ, RZ, 0x16, P1 ;  /* 0x000000ff00007211 */ /* 0x000fe400008fb4ff */
[----:B------:R-:W-:Y:S02]  /*305f0*/  LOP3.LUT P1, R3, R3, 0x80000000, RZ, 0xc0, !PT ;  /* 0x8000000003037812 */ /* 0x000fe4000782c0ff */
[--C-:B------:R-:W-:Y:S01]  /*30600*/  SHF.R.U64 R8, R5, 0x1, R0.reuse ;  /* 0x0000000105087819 */ /* 0x100fe20000001200 */
[----:B------:R-:W-:Y:S01]  /*30610*/  IMAD.SHL.U32 R5, R4, 0x100000, RZ ;  /* 0x0010000004057824 */ /* 0x000fe200078e00ff */
[----:B------:R-:W-:Y:S02]  /*30620*/  SHF.R.U32.HI R4, RZ, 0x1, R0 ;  /* 0x00000001ff047819 */ /* 0x000fe40000011600 */
[----:B------:R-:W-:Y:S02]  /*30630*/  IADD3 R8, P3, P4, R8, -UR4, RZ ;  /* 0x8000000408087c10 */ /* 0x000fe4000fc7e0ff */
[----:B------:R-:W-:-:S02]  /*30640*/  LEA.HI R0, R7, R36, RZ, 0x2 ;  /* 0x0000002407007211 */ /* 0x000fc400078f10ff */
[----:B------:R-:W-:Y:S02]  /*30650*/  @P0 LOP3.LUT R3, R3, 0x80000000, RZ, 0x3c, !PT ;  /* 0x8000000003030812 */ /* 0x000fe400078e3cff */
[----:B------:R-:W-:Y:S01]  /*30660*/  IADD3.X R4, R4, 0x3fe00000, ~R5, P3, P4 ;  /* 0x3fe0000004047810 */ /* 0x000fe20001fe8c05 */
[----:B------:R-:W-:-:S03]  /*30670*/  @P1 IMAD.MOV R0, RZ, RZ, -R0 ;  /* 0x000000ffff001224 */ /* 0x000fc600078e0a00 */
[----:B------:R-:W-:-:S07]  /*30680*/  LOP3.LUT R3, R4, R3, RZ, 0xfc, !PT ;  /* 0x0000000304037212 */ /* 0x000fce00078efcff */
.L_x_31451:
[----:B------:R-:W-:Y:S02]  /*30690*/  IMAD.MOV.U32 R5, RZ, RZ, R3 ;  /* 0x000000ffff057224 */ /* 0x000fe400078e0003 */
[----:B------:R-:W-:Y:S02]  /*306a0*/  IMAD.MOV.U32 R3, RZ, RZ, 0x0 ;  /* 0x00000000ff037424 */ /* 0x000fe400078e00ff */
[----:B------:R-:W-:Y:S02]  /*306b0*/  IMAD.MOV.U32 R4, RZ, RZ, R8 ;  /* 0x000000ffff047224 */ /* 0x000fe400078e0008 */
[----:B------:R-:W-:Y:S05]  /*306c0*/  RET.REL.NODEC R2 `(_ZN2at6native27unrolled_elementwise_kernelIZZZNS0_50_GLOBAL__N__2680c7bb_12_PowKernel_cu_140f0503_289624pow_tensor_scalar_kernelERNS_18TensorIteratorBaseERKN3c106ScalarEENKUlvE_clEvENKUlvE_clEvEUlNS5_7complexIdEEE0_St5arrayIPcLm2EELi4E23TrivialOffsetCalculatorILi1EjESI_NS0_6memory12LoadWithCastILi1EEENSJ_13StoreWithCastILi1EEEEEviT_T0_T2_T3_T4_T5_) ;  /* 0xfffffcf8024c7950 */ /* 0x000fea0003c3ffff */
.L_x_31455:
        /* <DEDUP_REMOVED lines=11> */
.L_x_71515:


//--------------------- .text._ZN2at6native18elementwise_kernelILi128ELi2EZNS0_22gpu_kernel_impl_nocastIZZZNS0_50_GLOBAL__N__2680c7bb_12_PowKernel_cu_140f0503_289624pow_tensor_scalar_kernelERNS_18TensorIteratorBaseERKN3c106ScalarEENKUlvE_clEvENKUlvE_clEvEUlNS6_7complexIdEEE0_EEvS5_RKT_EUliE_EEviT1_ --------------------------
	.section	.text._ZN2at6native18elementwise_kernelILi128ELi2EZNS0_22gpu_kernel_impl_nocastIZZZNS0_50_GLOBAL__N__2680c7bb_12_PowKernel_cu_140f0503_289624pow_tensor_scalar_kernelERNS_18TensorIteratorBaseERKN3c106ScalarEENKUlvE_clEvENKUlvE_clEvEUlNS6_7complexIdEEE0_EEvS5_RKT_EUliE_EEviT1_,"ax",@progbits
	.align	128
        .global         _ZN2at6native18elementwise_kernelILi128ELi2EZNS0_22gpu_kernel_impl_nocastIZZZNS0_50_GLOBAL__N__2680c7bb_12_PowKernel_cu_140f0503_289624pow_tensor_scalar_kernelERNS_18TensorIteratorBaseERKN3c106ScalarEENKUlvE_clEvENKUlvE_clEvEUlNS6_7complexIdEEE0_EEvS5_RKT_EUliE_EEviT1_
        .type           _ZN2at6native18elementwise_kernelILi128ELi2EZNS0_22gpu_kernel_impl_nocastIZZZNS0_50_GLOBAL__N__2680c7bb_12_PowKernel_cu_140f0503_289624pow_tensor_scalar_kernelERNS_18TensorIteratorBaseERKN3c106ScalarEENKUlvE_clEvENKUlvE_clEvEUlNS6_7complexIdEEE0_EEvS5_RKT_EUliE_EEviT1_,@function
        .size           _ZN2at6native18elementwise_kernelILi128ELi2EZNS0_22gpu_kernel_impl_nocastIZZZNS0_50_GLOBAL__N__2680c7bb_12_PowKernel_cu_140f0503_289624pow_tensor_scalar_kernelERNS_18TensorIteratorBaseERKN3c106ScalarEENKUlvE_clEvENKUlvE_clEvEUlNS6_7complexIdEEE0_EEvS5_RKT_EUliE_EEviT1_,(.L_x_71517 - _ZN2at6native18elementwise_kernelILi128ELi2EZNS0_22gpu_kernel_impl_nocastIZZZNS0_50_GLOBAL__N__2680c7bb_12_PowKernel_cu_140f0503_289624pow_tensor_scalar_kernelERNS_18TensorIteratorBaseERKN3c106ScalarEENKUlvE_clEvENKUlvE_clEvEUlNS6_7complexIdEEE0_EEvS5_RKT_EUliE_EEviT1_)
        .other          _ZN2at6native18elementwise_kernelILi128ELi2EZNS0_22gpu_kernel_impl_nocastIZZZNS0_50_GLOBAL__N__2680c7bb_12_PowKernel_cu_140f0503_289624pow_tensor_scalar_kernelERNS_18TensorIteratorBaseERKN3c106ScalarEENKUlvE_clEvENKUlvE_clEvEUlNS6_7complexIdEEE0_EEvS5_RKT_EUliE_EEviT1_,@"STO_CUDA_ENTRY STV_DEFAULT"
_ZN2at6native18elementwise_kernelILi128ELi2EZNS0_22gpu_kernel_impl_nocastIZZZNS0_50_GLOBAL__N__2680c7bb_12_PowKernel_cu_140f0503_289624pow_tensor_scalar_kernelERNS_18TensorIteratorBaseERKN3c106ScalarEENKUlvE_clEvENKUlvE_clEvEUlNS6_7complexIdEEE0_EEvS5_RKT_EUliE_EEviT1_:
.text._ZN2at6native18elementwise_kernelILi128ELi2EZNS0_22gpu_kernel_impl_nocastIZZZNS0_50_GLOBAL__N__2680c7bb_12_PowKernel_cu_140f0503_289624pow_tensor_scalar_kernelERNS_18TensorIteratorBaseERKN3c106ScalarEENKUlvE_clEvENKUlvE_clEvEUlNS6_7complexIdEEE0_EEvS5_RKT_EUliE_EEviT1_:
        /* <DEDUP_REMOVED lines=300> */
[----:B------:R-:W-:Y:S02]  /*12c0*/  @P0 IMAD.MOV.U32 R4, RZ, RZ, RZ ;  /* 0x000000ffff040224 */ /* 0x000fe400078e00ff */
[----:B------:R-:W-:-:S05]  /*12d0*/  IMAD.MOV R7, RZ, RZ, -R5 ;  /* 0x000000ffff077224 */ /* 0x000fca00078e0a05 */
        /* <DEDUP_REMOVED lines=11> */
.L_x_31458:
[----:B------:R-:W-:Y:S02]  /*1390*/  ULDC.64 UR4, c[0x0][0x420] ;  /* 0x0001080000047ab9 */ /* 0x000fe40000000a00 */
[----:B------:R-:W-:-:S05]  /*13a0*/  IADD3 R8, P0, R0, UR4, RZ ;  /* 0x0000000400087c10 */ /* 0x000fca000ff1e0ff */
[----:B------:R-:W-:-:S06]  /*13b0*/  IMAD.X R9, RZ, RZ, UR5, P0 ;  /* 0x00000005ff097e24 */ /* 0x000fcc00080e06ff */
[----:B------:R-:W2:Y:S01]  /*13c0*/  LDG.E.128 R8, desc[UR8][R8.64] ;  /* 0x0000000808087981 */ /* 0x000ea2000c1e1d00 */
[----:B------:R-:W-:Y:S01]  /*13d0*/  BSSY B1, `(.L_x_31459) ;  /* 0x0000771000017945 */ /* 0x000fe20003800000 */
[----:B--2---:R-:W-:-:S14]  /*13e0*/  DSETP.NAN.AND P0, PT, R8, R10, PT ;  /* 0x0000000a0800722a */ /* 0x004fdc0003f08000 */
[----:B------:R-:W-:Y:S05]  /*13f0*/  @P0 BRA `(.L_x_31460) ;  /* 0x0000006800740947 */ /* 0x000fea0003800000 */
[----:B------:R-:W-:Y:S01]  /*1400*/  DADD R14, -RZ, |R10| ;  /* 0x00000000ff0e7229 */ /* 0x000fe2000000050a */
[----:B------:R-:W-:Y:S01]  /*1410*/  UMOV UR4, 0x85ebc8a0 ;  /* 0x85ebc8a000047882 */ /* 0x000fe20000000000 */
[----:B------:R-:W-:Y:S01]  /*1420*/  DADD R20, -RZ, |R8| ;  /* 0x00000000ff147229 */ /* 0x000fe20000000508 */
[----:B------:R-:W-:Y:S01]  /*1430*/  UMOV UR5, 0x7fd1ccf3 ;  /* 0x7fd1ccf300057882 */ /* 0x000fe20000000000 */
[----:B------:R-:W-:-:S08]  /*1440*/  DSETP.GEU.AND P1, PT, |R8|, |R10|, PT ;  /* 0x4000000a0800722a */ /* 0x000fd00003f2e200 */
        /* <DEDUP_REMOVED lines=58> */
[----:B------:R-:W-:-:S03]  /*17f0*/  @P0 VIADD R0, R0, 0x1 ;  /* 0x0000000100000836 */ /* 0x000fc60000000000 */
        /* <DEDUP_REMOVED lines=49> */
.L_x_31466:
        /* <DEDUP_REMOVED lines=18> */
[----:B------:R-:W-:-:S07]  /*1c30*/  IMAD.MOV.U32 R3, RZ, RZ, R21 ;  /* 0x000000ffff037224 */ /* 0x000fce00078e0015 */
[----:B------:R-:W-:Y:S05]  /*1c40*/  CALL.REL.NOINC `($__internal_72_$__cuda_sm20_div_rn_f64_full) ;  /* 0x0000013c00ac7944 */ /* 0x000fea0003c00000 */
.L_x_31469:
[----:B------:R-:W-:Y:S05]  /*1c50*/  BSYNC B4 ;  /* 0x0000000000047941 */ /* 0x000fea0003800000 */
.L_x_31468:
        /* <DEDUP_REMOVED lines=29> */
.L_x_31467:
[----:B------:R-:W-:Y:S05]  /*1e30*/  BSYNC B3 ;  /* 0x0000000000037941 */ /* 0x000fea0003800000 */
.L_x_31465:
        /* <DEDUP_REMOVED lines=20> */
[----:B------:R-:W-:Y:S05]  /*1f80*/  CALL.REL.NOINC `($__internal_72_$__cuda_sm20_div_rn_f64_full) ;  /* 0x0000013800dc7944 */ /* 0x000fea0003c00000 */
.L_x_31471:
[----:B------:R-:W-:Y:S05]  /*1f90*/  BSYNC B3 ;  /* 0x0000000000037941 */ /* 0x000fea0003800000 */
.L_x_31470:
[----:B------:R-:W-:Y:S01]  /*1fa0*/  DSETP.NEU.AND P0, PT, R18, RZ, PT ;  /* 0x000000ff1200722a */ /* 0x000fe20003f0d000 */
[----:B------:R-:W-:-:S13]  /*1fb0*/  BSSY B2, `(.L_x_31472) ;  /* 0x0000054000027945 */ /* 0x000fda0003800000 */
[----:B------:R-:W-:Y:S05]  /*1fc0*/  @!P0 BRA `(.L_x_31473) ;  /* 0x00000004003c8947 */ /* 0x000fea0003800000 */
[----:B------:R-:W-:Y:S01]  /*1fd0*/  DMUL R4, R2, R2 ;  /* 0x0000000202047228 */ /* 0x000fe20000000000 */
[----:B------:R-:W-:Y:S01]  /*1fe0*/  IMAD.MOV.U32 R6, RZ, RZ, -0x2449a4b7 ;  /* 0xdbb65b49ff067424 */ /* 0x000fe200078e00ff */
[----:B------:R-:W-:Y:S01]  /*1ff0*/  MOV R7, 0x3f2d3b63 ;  /* 0x3f2d3b6300077802 */ /* 0x000fe20000000f00 */
[----:B------:R-:W-:Y:S01]  /*2000*/  UMOV UR4, 0x2a25ff7e ;  /* 0x2a25ff7e00047882 */ /* 0x000fe20000000000 */
[----:B------:R-:W-:Y:S01]  /*2010*/  UMOV UR5, 0x3ef53e1d ;  /* 0x3ef53e1d00057882 */ /* 0x000fe20000000000 */
[----:B------:R-:W-:Y:S01]  /*2020*/  ISETP.GE.AND P2, PT, R9, RZ, PT ;  /* 0x000000ff0900720c */ /* 0x000fe20003f46270 */
[----:B------:R-:W-:Y:S02]  /*2030*/  DSETP.NEU.AND P0, PT, |R8|, |R10|, PT ;  /* 0x4000000a0800722a */ /* 0x000fe40003f0d200 */
        /* <DEDUP_REMOVED lines=72> */
.L_x_31473:
[----:B------:R-:W-:-:S04]  /*24c0*/  ISETP.GE.AND P0, PT, R9, RZ, PT ;  /* 0x000000ff0900720c */ /* 0x000fc80003f06270 */
[----:B------:R-:W-:Y:S02]  /*24d0*/  FSEL R2, RZ, 3.37028055040000000000e+12, P0 ;  /* 0x54442d18ff027808 */ /* 0x000fe40000000000 */
[----:B------:R-:W-:-:S07]  /*24e0*/  FSEL R3, RZ, 2.1426990032196044922, P0 ;  /* 0x400921fbff037808 */ /* 0x000fce0000000000 */
.L_x_31474:
[----:B------:R-:W-:Y:S05]  /*24f0*/  BSYNC B2 ;  /* 0x0000000000027941 */ /* 0x000fea0003800000 */
.L_x_31472:
[----:B------:R-:W-:Y:S01]  /*2500*/  DADD R8, |R8|, |R10| ;  /* 0x0000000008087229 */ /* 0x000fe2000000060a */
[----:B------:R-:W-:Y:S01]  /*2510*/  LOP3.LUT R11, R3, 0x80000000, R11, 0xb8, !PT ;  /* 0x80000000030b7812 */ /* 0x000fe200078eb80b */
[----:B------:R-:W-:-:S06]  /*2520*/  DMUL R20, R20, 0.5 ;  /* 0x3fe0000014147828 */ /* 0x000fcc0000000000 */
[----:B------:R-:W-:-:S06]  /*2530*/  DSETP.GTU.AND P0, PT, |R8|, +INF , PT ;  /* 0x7ff000000800742a */ /* 0x000fcc0003f0c200 */
[----:B------:R-:W-:Y:S02]  /*2540*/  FSEL R2, R8, R2, P0 ;  /* 0x0000000208027208 */ /* 0x000fe40000000000 */
[----:B------:R-:W-:Y:S01]  /*2550*/  FSEL R3, R9, R11, P0 ;  /* 0x0000000b09037208 */ /* 0x000fe20000000000 */
[----:B------:R-:W-:Y:S06]  /*2560*/  BRA `(.L_x_31475) ;  /* 0x00000064005c7947 */ /* 0x000fec0003800000 */
.L_x_31464:
        /* <DEDUP_REMOVED lines=39> */
[----:B------:R-:W-:Y:S01]  /*27e0*/  MOV R26, 0x8b7a8b04 ;  /* 0x8b7a8b04001a7802 */ /* 0x000fe20000000f00 */
[----:B------:R-:W-:Y:S01]  /*27f0*/  IMAD.MOV.U32 R27, RZ, RZ, 0x3ed0ee25 ;  /* 0x3ed0ee25ff1b7424 */ /* 0x000fe200078e00ff */
[----:B------:R-:W-:Y:S01]  /*2800*/  LOP3.LUT R5, R4, 0x3ff00000, RZ, 0xfc, !PT ;  /* 0x3ff0000004057812 */ /* 0x000fe200078efcff */
[----:B------:R-:W-:Y:S01]  /*2810*/  IMAD.MOV.U32 R4, RZ, RZ, R22 ;  /* 0x000000ffff047224 */ /* 0x000fe200078e0016 */
[----:B------:R-:W-:Y:S01]  /*2820*/  UMOV UR4, 0x3ae80f1e ;  /* 0x3ae80f1e00047882 */ /* 0x000fe20000000000 */
[----:B------:R-:W-:Y:S01]  /*2830*/  UMOV UR5, 0x3eb1380b ;  /* 0x3eb1380b00057882 */ /* 0x000fe20000000000 */
        /* <DEDUP_REMOVED lines=54> */
.L_x_31478:
[----:B------:R-:W-:Y:S05]  /*2ba0*/  BSYNC B2 ;  /* 0x0000000000027941 */ /* 0x000fea0003800000 */
.L_x_31477:
[----:B------:R-:W-:Y:S04]  /*2bb0*/  BSSY B3, `(.L_x_31479) ;  /* 0x0000008000037945 */ /* 0x000fe80003800000 */
[----:B------:R-:W-:Y:S05]  /*2bc0*/  @P4 BRA P5, `(.L_x_31480) ;  /* 0x0000000000184947 */ /* 0x000fea0002800000 */
[----:B------:R-:W-:Y:S01]  /*2bd0*/  IMAD.MOV.U32 R2, RZ, RZ, R16 ;  /* 0x000000ffff027224 */ /* 0x000fe200078e0010 */
[----:B------:R-:W-:Y:S01]  /*2be0*/  MOV R0, 0x2c30 ;  /* 0x00002c3000007802 */ /* 0x000fe20000000f00 */
[----:B------:R-:W-:Y:S02]  /*2bf0*/  IMAD.MOV.U32 R3, RZ, RZ, R17 ;  /* 0x000000ffff037224 */ /* 0x000fe400078e0011 */
[----:B------:R-:W-:Y:S02]  /*2c00*/  IMAD.MOV.U32 R14, RZ, RZ, R18 ;  /* 0x000000ffff0e7224 */ /* 0x000fe400078e0012 */
[----:B------:R-:W-:-:S07]  /*2c10*/  IMAD.MOV.U32 R15, RZ, RZ, R19 ;  /* 0x000000ffff0f7224 */ /* 0x000fce00078e0013 */
[----:B------:R-:W-:Y:S05]  /*2c20*/  CALL.REL.NOINC `($__internal_72_$__cuda_sm20_div_rn_f64_full) ;  /* 0x0000012c00b47944 */ /* 0x000fea0003c00000 */
.L_x_31480:
[----:B------:R-:W-:Y:S05]  /*2c30*/  BSYNC B3 ;  /* 0x0000000000037941 */ /* 0x000fea0003800000 */
.L_x_31479:
        /* <DEDUP_REMOVED lines=82> */
.L_x_31482:
[----:B------:R-:W-:-:S04]  /*3160*/  ISETP.GE.AND P0, PT, R9, RZ, PT ;  /* 0x000000ff0900720c */ /* 0x000fc80003f06270 */
[----:B------:R-:W-:Y:S02]  /*3170*/  FSEL R2, RZ, 3.37028055040000000000e+12, P0 ;  /* 0x54442d18ff027808 */ /* 0x000fe40000000000 */
[----:B------:R-:W-:-:S07]  /*3180*/  FSEL R3, RZ, 2.1426990032196044922, P0 ;  /* 0x400921fbff037808 */ /* 0x000fce0000000000 */
.L_x_31483:
[----:B------:R-:W-:Y:S05]  /*3190*/  BSYNC B2 ;  /* 0x0000000000027941 */ /* 0x000fea0003800000 */
.L_x_31481:
[----:B------:R-:W-:Y:S01]  /*31a0*/  DADD R8, |R8|, |R10| ;  /* 0x0000000008087229 */ /* 0x000fe2000000060a */
[----:B------:R-:W-:Y:S01]  /*31b0*/  LOP3.LUT R11, R3, 0x80000000, R11, 0xb8, !PT ;  /* 0x80000000030b7812 */ /* 0x000fe200078eb80b */
[----:B------:R-:W-:-:S06]  /*31c0*/  DMUL R20, R20, 0.5 ;  /* 0x3fe0000014147828 */ /* 0x000fcc0000000000 */
[----:B------:R-:W-:-:S06]  /*31d0*/  DSETP.GTU.AND P0, PT, |R8|, +INF , PT ;  /* 0x7ff000000800742a */ /* 0x000fcc0003f0c200 */
[----:B------:R-:W-:Y:S02]  /*31e0*/  FSEL R2, R8, R2, P0 ;  /* 0x0000000208027208 */ /* 0x000fe40000000000 */
[----:B------:R-:W-:Y:S01]  /*31f0*/  FSEL R3, R9, R11, P0 ;  /* 0x0000000b09037208 */ /* 0x000fe20000000000 */
[----:B------:R-:W-:Y:S06]  /*3200*/  BRA `(.L_x_31475) ;  /* 0x0000005800347947 */ /* 0x000fec0003800000 */
.L_x_31476:
        /* <DEDUP_REMOVED lines=9> */
[----:B------:R-:W-:-:S02]  /*32a0*/  DADD R32, R2, R2 ;  /* 0x0000000002207229 */ /* 0x000fc40000000002 */
[----:B------:R-:W-:Y:S02]  /*32b0*/  DMUL R34, R12, R12 ;  /* 0x0000000c0c227228 */ /* 0x000fe40000000000 */
[----:B------:R-:W-:Y:S02]  /*32c0*/  DMUL R4, R2, R2 ;  /* 0x0000000202047228 */ /* 0x000fe40000000000 */
[----:B------:R-:W-:Y:S01]  /*32d0*/  LOP3.LUT R7, R19, 0xfffffff8, RZ, 0xc0, !PT ;  /* 0xfffffff813077812 */ /* 0x000fe200078ec0ff */
[----:B------:R-:W-:Y:S01]  /*32e0*/  DADD R12, R12, R12 ;  /* 0x000000000c0c7229 */ /* 0x000fe2000000000c */
[----:B------:R-:W-:-:S04]  /*32f0*/  LOP3.LUT R15, R17, 0xfffffff8, RZ, 0xc0, !PT ;  /* 0xfffffff8110f7812 */ /* 0x000fc800078ec0ff */
[----:B------:R-:W-:Y:S02]  /*3300*/  DADD R20, R18, -R6 ;  /* 0x0000000012147229 */ /* 0x000fe40000000806 */
[----:B------:R-:W-:Y:S02]  /*3310*/  DADD R26, R16, -R14 ;  /* 0x00000000101a7229 */ /* 0x000fe4000000080e */
[C---:B------:R-:W-:Y:S02]  /*3320*/  DMUL R2, R6.reuse, R32 ;  /* 0x0000002006027228 */ /* 0x040fe40000000000 */
[C---:B------:R-:W-:Y:S02]  /*3330*/  DMUL R18, R6.reuse, R6 ;  /* 0x0000000606127228 */ /* 0x040fe40000000000 */
[----:B------:R-:W-:Y:S02]  /*3340*/  DADD R6, R6, R6 ;  /* 0x0000000006067229 */ /* 0x000fe40000000006 */
[----:B------:R-:W-:-:S02]  /*3350*/  DADD R24, R14, R14 ;  /* 0x000000000e187229 */ /* 0x000fc4000000000e */
[C---:B------:R-:W-:Y:S02]  /*3360*/  DMUL R30, R14.reuse, R12 ;  /* 0x0000000c0e1e7228 */ /* 0x040fe40000000000 */
[----:B------:R-:W-:Y:S02]  /*3370*/  DMUL R16, R14, R14 ;  /* 0x0000000e0e107228 */ /* 0x000fe40000000000 */
[----:B------:R-:W-:Y:S02]  /*3380*/  DMUL R14, R26, R12 ;  /* 0x0000000c1a0e7228 */ /* 0x000fe40000000000 */
[C---:B------:R-:W-:Y:S02]  /*3390*/  DMUL R32, R20.reuse, R32 ;  /* 0x0000002014207228 */ /* 0x040fe40000000000 */
[----:B------:R-:W-:Y:S02]  /*33a0*/  DMUL R12, R20, R6 ;  /* 0x00000006140c7228 */ /* 0x000fe40000000000 */
[----:B------:R-:W-:-:S02]  /*33b0*/  DMUL R24, R26, R24 ;  /* 0x000000181a187228 */ /* 0x000fc40000000000 */
[----:B------:R-:W-:Y:S02]  /*33c0*/  DMUL R20, R20, R20 ;  /* 0x0000001414147228 */ /* 0x000fe40000000000 */
[----:B------:R-:W-:-:S11]  /*33d0*/  DMUL R26, R26, R26 ;  /* 0x0000001a1a1a7228 */ /* 0x000fd60000000000 */
.L_x_31485:
        /* <DEDUP_REMOVED lines=62> */
[C-C-:B------:R-:W-:Y:S02]  /*37c0*/  DSETP.LT.OR P0, PT, R34.reuse, R26.reuse, P0 ;  /* 0x0000001a2200722a */ /* 0x140fe40000701400 */
[----:B------:R-:W-:-:S06]  /*37d0*/  DSETP.GEU.AND P2, PT, R34, R26, PT ;  /* 0x0000001a2200722a */ /* 0x000fcc0003f4e000 */
[----:B------:R-:W-:Y:S02]  /*37e0*/  FSEL R28, R34, R26, !P2 ;  /* 0x0000001a221c7208 */ /* 0x000fe40005000000 */
[----:B------:R-:W-:Y:S02]  /*37f0*/  FSEL R29, R35, R27, !P2 ;  /* 0x0000001b231d7208 */ /* 0x000fe40005000000 */
[----:B------:R-:W-:Y:S01]  /*3800*/  FSEL R20, R26, R34, !P2 ;  /* 0x000000221a147208 */ /* 0x000fe20005000000 */
[----:B------:R-:W-:Y:S01]  /*3810*/  IMAD.MOV.U32 R34, RZ, RZ, R2 ;  /* 0x000000ffff227224 */ /* 0x000fe200078e0002 */
[----:B------:R-:W-:Y:S01]  /*3820*/  FSEL R21, R27, R35, !P2 ;  /* 0x000000231b157208 */ /* 0x000fe20005000000 */
[----:B------:R-:W-:Y:S01]  /*3830*/  IMAD.MOV.U32 R2, RZ, RZ, R0 ;  /* 0x000000ffff027224 */ /* 0x000fe200078e0000 */
[----:B------:R-:W-:Y:S01]  /*3840*/  MOV R35, R3 ;  /* 0x0000000300237202 */ /* 0x000fe20000000f00 */
[----:B------:R-:W-:Y:S02]  /*3850*/  IMAD.MOV.U32 R3, RZ, RZ, R7 ;  /* 0x000000ffff037224 */ /* 0x000fe400078e0007 */
[----:B------:R-:W-:-:S02]  /*3860*/  IMAD.MOV.U32 R26, RZ, RZ, R28 ;  /* 0x000000ffff1a7224 */ /* 0x000fc400078e001c */
[----:B------:R-:W-:Y:S01]  /*3870*/  IMAD.MOV.U32 R27, RZ, RZ, R29 ;  /* 0x000000ffff1b7224 */ /* 0x000fe200078e001d */
[----:B------:R-:W-:Y:S06]  /*3880*/  @P0 BRA `(.L_x_31485) ;  /* 0xfffffff800d40947 */ /* 0x000fec000383ffff */
[----:B------:R-:W-:Y:S05]  /*3890*/  BSYNC B2 ;  /* 0x0000000000027941 */ /* 0x000fea0003800000 */
.L_x_31484:
        /* <DEDUP_REMOVED lines=26> */
[----:B------:R-:W-:Y:S01]  /*3a40*/  IMAD.MOV.U32 R0, RZ, RZ, -0x3ff ;  /* 0xfffffc01ff007424 */ /* 0x000fe200078e00ff */
[----:B------:R-:W-:-:S11]  /*3a50*/  @!P0 MOV R0, 0xfffffbcb ;  /* 0xfffffbcb00008802 */ /* 0x000fd60000000f00 */
        /* <DEDUP_REMOVED lines=69> */
.L_x_31487:
        /* <DEDUP_REMOVED lines=20> */
.L_x_31490:
[----:B------:R-:W-:Y:S05]  /*3ff0*/  BSYNC B4 ;  /* 0x0000000000047941 */ /* 0x000fea0003800000 */
.L_x_31489:
        /* <DEDUP_REMOVED lines=29> */
.L_x_31488:
[----:B------:R-:W-:Y:S05]  /*41d0*/  BSYNC B3 ;  /* 0x0000000000037941 */ /* 0x000fea0003800000 */
.L_x_31486:
[----:B------:R-:W-:Y:S01]  /*41e0*/  DADD R6, -RZ, |R10| ;  /* 0x00000000ff067229 */ /* 0x000fe2000000050a */
[----:B------:R-:W-:Y:S01]  /*41f0*/  IMAD.MOV.U32 R2, RZ, RZ, 0x1 ;  /* 0x00000001ff027424 */ /* 0x000fe200078e00ff */
[----:B------:R-:W-:Y:S01]  /*4200*/  DADD R12, -RZ, |R8| ;  /* 0x00000000ff0c7229 */ /* 0x000fe20000000508 */
[----:B------:R-:W-:Y:S01]  /*4210*/  BSSY B3, `(.L_x_31491) ;  /* 0x000001a000037945 */ /* 0x000fe20003800000 */
[----:B------:R-:W-:Y:S02]  /*4220*/  DSETP.GEU.AND P0, PT, |R8|, |R10|, PT ;  /* 0x4000000a0800722a */ /* 0x000fe40003f0e200 */
[----:B------:R-:W-:-:S06]  /*4230*/  DMUL R20, R20, 0.5 ;  /* 0x3fe0000014147828 */ /* 0x000fcc0000000000 */
[----:B------:R-:W-:Y:S02]  /*4240*/  FSEL R17, R7, R13, !P0 ;  /* 0x0000000d07117208 */ /* 0x000fe40004000000 */
[----:B------:R-:W-:Y:S02]  /*4250*/  FSEL R16, R6, R12, !P0 ;  /* 0x0000000c06107208 */ /* 0x000fe40004000000 */
[----:B------:R-:W0:Y:S01]  /*4260*/  MUFU.RCP64H R3, R17 ;  /* 0x0000001100037308 */ /* 0x000e220000001800 */
[----:B------:R-:W-:Y:S02]  /*4270*/  FSEL R12, R12, R6, !P0 ;  /* 0x000000060c0c7208 */ /* 0x000fe40004000000 */
[----:B------:R-:W-:-:S04]  /*4280*/  FSEL R13, R13, R7, !P0 ;  /* 0x000000070d0d7208 */ /* 0x000fc80004000000 */
        /* <DEDUP_REMOVED lines=13> */
[----:B------:R-:W-:Y:S01]  /*4360*/  MOV R15, R17 ;  /* 0x00000011000f7202 */ /* 0x000fe20000000f00 */
[----:B------:R-:W-:Y:S01]  /*4370*/  IMAD.MOV.U32 R3, RZ, RZ, R13 ;  /* 0x000000ffff037224 */ /* 0x000fe200078e000d */
[----:B------:R-:W-:Y:S01]  /*4380*/  MOV R0, 0x43b0 ;  /* 0x000043b000007802 */ /* 0x000fe20000000f00 */
[----:B------:R-:W-:-:S07]  /*4390*/  IMAD.MOV.U32 R14, RZ, RZ, R16 ;  /* 0x000000ffff0e7224 */ /* 0x000fce00078e0010 */
[----:B------:R-:W-:Y:S05]  /*43a0*/  CALL.REL.NOINC `($__internal_72_$__cuda_sm20_div_rn_f64_full) ;  /* 0x0000011400d47944 */ /* 0x000fea0003c00000 */
.L_x_31492:
[----:B------:R-:W-:Y:S05]  /*43b0*/  BSYNC B3 ;  /* 0x0000000000037941 */ /* 0x000fea0003800000 */
.L_x_31491:
        /* <DEDUP_REMOVED lines=83> */
.L_x_31494:
[----:B------:R-:W-:-:S04]  /*48f0*/  ISETP.GE.AND P0, PT, R9, RZ, PT ;  /* 0x000000ff0900720c */ /* 0x000fc80003f06270 */
[----:B------:R-:W-:Y:S02]  /*4900*/  FSEL R2, RZ, 3.37028055040000000000e+12, P0 ;  /* 0x54442d18ff027808 */ /* 0x000fe40000000000 */
[----:B------:R-:W-:-:S07]  /*4910*/  FSEL R3, RZ, 2.1426990032196044922, P0 ;  /* 0x400921fbff037808 */ /* 0x000fce0000000000 */
.L_x_31495:
[----:B------:R-:W-:Y:S05]  /*4920*/  BSYNC B2 ;  /* 0x0000000000027941 */ /* 0x000fea0003800000 */
.L_x_31493:
[----:B------:R-:W-:Y:S01]  /*4930*/  DADD R8, |R8|, |R10| ;  /* 0x0000000008087229 */ /* 0x000fe2000000060a */
[----:B------:R-:W-:-:S07]  /*4940*/  LOP3.LUT R11, R3, 0x80000000, R11, 0xb8, !PT ;  /* 0x80000000030b7812 */ /* 0x000fce00078eb80b */
[----:B------:R-:W-:-:S06]  /*4950*/  DSETP.GTU.AND P0, PT, |R8|, +INF , PT ;  /* 0x7ff000000800742a */ /* 0x000fcc0003f0c200 */
[----:B------:R-:W-:Y:S02]  /*4960*/  FSEL R2, R8, R2, P0 ;  /* 0x0000000208027208 */ /* 0x000fe40000000000 */
[----:B------:R-:W-:Y:S01]  /*4970*/  FSEL R3, R9, R11, P0 ;  /* 0x0000000b09037208 */ /* 0x000fe20000000000 */
[----:B------:R-:W-:Y:S06]  /*4980*/  BRA `(.L_x_31475) ;  /* 0x0000004000547947 */ /* 0x000fec0003800000 */
.L_x_31463:
        /* <DEDUP_REMOVED lines=18> */
[----:B------:R-:W-:Y:S01]  /*4ab0*/  SEL R2, R14, R20, P2 ;  /* 0x000000140e027207 */ /* 0x000fe20001000000 */
[----:B------:R-:W-:Y:S01]  /*4ac0*/  IMAD.U32 R14, RZ, RZ, UR6 ;  /* 0x00000006ff0e7e24 */ /* 0x000fe2000f8e00ff */
[----:B------:R-:W-:-:S02]  /*4ad0*/  ISETP.GE.U32.AND P3, PT, R5, 0x7ff00000, PT ;  /* 0x7ff000000500780c */ /* 0x000fc40003f66070 */
        /* <DEDUP_REMOVED lines=37> */
[----:B------:R-:W-:-:S03]  /*4d30*/  @!P0 IMAD.MOV.U32 R4, RZ, RZ, R6 ;  /* 0x000000ffff048224 */ /* 0x000fc600078e0006 */
[----:B------:R-:W-:-:S04]  /*4d40*/  IADD3 R0, R5, -0x1, RZ ;  /* 0xffffffff05007810 */ /* 0x000fc80007ffe0ff */
        /* <DEDUP_REMOVED lines=75> */
.L_x_31497:
[----:B------:R-:W-:Y:S05]  /*5200*/  BSYNC B2 ;  /* 0x0000000000027941 */ /* 0x000fea0003800000 */
.L_x_31496:
[----:B------:R-:W-:Y:S04]  /*5210*/  BSSY B3, `(.L_x_31498) ;  /* 0x0000008000037945 */ /* 0x000fe80003800000 */
[----:B------:R-:W-:Y:S05]  /*5220*/  @P4 BRA P5, `(.L_x_31499) ;  /* 0x0000000000184947 */ /* 0x000fea0002800000 */
[----:B------:R-:W-:Y:S01]  /*5230*/  IMAD.MOV.U32 R2, RZ, RZ, R16 ;  /* 0x000000ffff027224 */ /* 0x000fe200078e0010 */
[----:B------:R-:W-:Y:S01]  /*5240*/  MOV R15, R19 ;  /* 0x00000013000f7202 */ /* 0x000fe20000000f00 */
[----:B------:R-:W-:Y:S01]  /*5250*/  IMAD.MOV.U32 R3, RZ, RZ, R17 ;  /* 0x000000ffff037224 */ /* 0x000fe200078e0011 */
[----:B------:R-:W-:Y:S01]  /*5260*/  MOV R0, 0x5290 ;  /* 0x0000529000007802 */ /* 0x000fe20000000f00 */
[----:B------:R-:W-:-:S07]  /*5270*/  IMAD.MOV.U32 R14, RZ, RZ, R18 ;  /* 0x000000ffff0e7224 */ /* 0x000fce00078e0012 */
[----:B------:R-:W-:Y:S05]  /*5280*/  CALL.REL.NOINC `($__internal_72_$__cuda_sm20_div_rn_f64_full) ;  /* 0x00000108001c7944 */ /* 0x000fea0003c00000 */
.L_x_31499:
[----:B------:R-:W-:Y:S05]  /*5290*/  BSYNC B3 ;  /* 0x0000000000037941 */ /* 0x000fea0003800000 */
.L_x_31498:
        /* <DEDUP_REMOVED lines=82> */
.L_x_31501:
[----:B------:R-:W-:-:S04]  /*57c0*/  ISETP.GE.AND P0, PT, R9, RZ, PT ;  /* 0x000000ff0900720c */ /* 0x000fc80003f06270 */
[----:B------:R-:W-:Y:S02]  /*57d0*/  FSEL R2, RZ, 3.37028055040000000000e+12, P0 ;  /* 0x54442d18ff027808 */ /* 0x000fe40000000000 */
[----:B------:R-:W-:-:S07]  /*57e0*/  FSEL R3, RZ, 2.1426990032196044922, P0 ;  /* 0x400921fbff037808 */ /* 0x000fce0000000000 */
.L_x_31502:
[----:B------:R-:W-:Y:S05]  /*57f0*/  BSYNC B2 ;  /* 0x0000000000027941 */ /* 0x000fea0003800000 */
.L_x_31500:
[----:B------:R-:W-:Y:S01]  /*5800*/  DADD R8, |R8|, |R10| ;  /* 0x0000000008087229 */ /* 0x000fe2000000060a */
[----:B------:R-:W-:-:S07]  /*5810*/  LOP3.LUT R11, R3, 0x80000000, R11, 0xb8, !PT ;  /* 0x80000000030b7812 */ /* 0x000fce00078eb80b */
[----:B------:R-:W-:-:S06]  /*5820*/  DSETP.GTU.AND P0, PT, |R8|, +INF , PT ;  /* 0x7ff000000800742a */ /* 0x000fcc0003f0c200 */
[----:B------:R-:W-:Y:S02]  /*5830*/  FSEL R2, R8, R2, P0 ;  /* 0x0000000208027208 */ /* 0x000fe40000000000 */
[----:B------:R-:W-:Y:S01]  /*5840*/  FSEL R3, R9, R11, P0 ;  /* 0x0000000b09037208 */ /* 0x000fe20000000000 */
[----:B------:R-:W-:Y:S06]  /*5850*/  BRA `(.L_x_31475) ;  /* 0x0000003000a07947 */ /* 0x000fec0003800000 */
.L_x_31462:
        /* <DEDUP_REMOVED lines=29> */
[----:B------:R-:W-:Y:S01]  /*5a30*/  IMAD.MOV.U32 R24, RZ, RZ, -0x748574fc ;  /* 0x8b7a8b04ff187424 */ /* 0x000fe200078e00ff */
[----:B------:R-:W-:Y:S01]  /*5a40*/  MOV R4, RZ ;  /* 0x000000ff00047202 */ /* 0x000fe20000000f00 */
[----:B------:R-:W-:Y:S01]  /*5a50*/  IMAD.MOV.U32 R25, RZ, RZ, 0x3ed0ee25 ;  /* 0x3ed0ee25ff197424 */ /* 0x000fe200078e00ff */
[----:B------:R-:W-:Y:S01]  /*5a60*/  LOP3.LUT R13, R2, 0x3ff00000, RZ, 0xfc, !PT ;  /* 0x3ff00000020d7812 */ /* 0x000fe200078efcff */
[----:B------:R-:W-:Y:S01]  /*5a70*/  UMOV UR4, 0x3ae80f1e ;  /* 0x3ae80f1e00047882 */ /* 0x000fe20000000000 */
        /* <DEDUP_REMOVED lines=56> */
.L_x_31505:
        /* <DEDUP_REMOVED lines=20> */
.L_x_31508:
[----:B------:R-:W-:Y:S05]  /*5f40*/  BSYNC B4 ;  /* 0x0000000000047941 */ /* 0x000fea0003800000 */
.L_x_31507:
        /* <DEDUP_REMOVED lines=29> */
.L_x_31506:
[----:B------:R-:W-:Y:S05]  /*6120*/  BSYNC B3 ;  /* 0x0000000000037941 */ /* 0x000fea0003800000 */
.L_x_31504:
        /* <DEDUP_REMOVED lines=83> */
.L_x_31503:
[----:B------:R-:W-:Y:S01]  /*6660*/  DMUL R2, R16, R16 ;  /* 0x0000001010027228 */ /* 0x000fe20000000000 */
[----:B------:R-:W-:Y:S01]  /*6670*/  IMAD.MOV.U32 R4, RZ, RZ, -0x2449a4b7 ;  /* 0xdbb65b49ff047424 */ /* 0x000fe200078e00ff */
[----:B------:R-:W-:Y:S01]  /*6680*/  UMOV UR4, 0x2a25ff7e ;  /* 0x2a25ff7e00047882 */ /* 0x000fe20000000000 */
[----:B------:R-:W-:Y:S01]  /*6690*/  IMAD.MOV.U32 R5, RZ, RZ, 0x3f2d3b63 ;  /* 0x3f2d3b63ff057424 */ /* 0x000fe200078e00ff */
[----:B------:R-:W-:Y:S01]  /*66a0*/  UMOV UR5, 0x3ef53e1d ;  /* 0x3ef53e1d00057882 */ /* 0x000fe20000000000 */
[----:B------:R-:W-:Y:S01]  /*66b0*/  ISETP.GE.AND P0, PT, R9, RZ, PT ;  /* 0x000000ff0900720c */ /* 0x000fe20003f06270 */
[C-C-:B------:R-:W-:Y:S01]  /*66c0*/  DSETP.NEU.AND P2, PT, |R8|.reuse, |R10|.reuse, PT ;  /* 0x4000000a0800722a */ /* 0x140fe20003f4d200 */
[----:B------:R-:W-:Y:S01]  /*66d0*/  MOV R0, 0x7f3321d2 ;  /* 0x7f3321d200007802 */ /* 0x000fe20000000f00 */
        /* <DEDUP_REMOVED lines=77> */
.L_x_31461:
        /* <DEDUP_REMOVED lines=22> */
[----:B------:R-:W-:Y:S05]  /*6d10*/  CALL.REL.NOINC `($__internal_72_$__cuda_sm20_div_rn_f64_full) ;  /* 0x000000ec00787944 */ /* 0x000fea0003c00000 */
.L_x_31510:
[----:B------:R-:W-:Y:S05]  /*6d20*/  BSYNC B3 ;  /* 0x0000000000037941 */ /* 0x000fea0003800000 */
.L_x_31509:
        /* <DEDUP_REMOVED lines=24> */
[----:B------:R-:W-:Y:S02]  /*6eb0*/  IMAD.MOV.U32 R4, RZ, RZ, R2 ;  /* 0x000000ffff047224 */ /* 0x000fe400078e0002 */
[----:B------:R-:W-:-:S07]  /*6ec0*/  IMAD.MOV.U32 R5, RZ, RZ, R3 ;  /* 0x000000ffff057224 */ /* 0x000fce00078e0003 */
.L_x_31512:
[----:B------:R-:W-:Y:S05]  /*6ed0*/  BSYNC B3 ;  /* 0x0000000000037941 */ /* 0x000fea0003800000 */
.L_x_31511:
[----:B------:R-:W-:Y:S01]  /*6ee0*/  DADD R14, -RZ, |R4| ;  /* 0x00000000ff0e7229 */ /* 0x000fe20000000504 */
[----:B------:R-:W-:Y:S01]  /*6ef0*/  MOV R6, RZ ;  /* 0x000000ff00067202 */ /* 0x000fe20000000f00 */
        /* <DEDUP_REMOVED lines=66> */
[----:B------:R-:W-:Y:S01]  /*7320*/  IMAD.MOV.U32 R0, RZ, RZ, -0x3ff ;  /* 0xfffffc01ff007424 */ /* 0x000fe200078e00ff */
[----:B------:R-:W-:-:S03]  /*7330*/  @!P0 MOV R0, 0xfffffbcb ;  /* 0xfffffbcb00008802 */ /* 0x000fc60000000f00 */
        /* <DEDUP_REMOVED lines=66> */
.L_x_31514:
[----:B------:R-:W-:Y:S05]  /*7760*/  BSYNC B2 ;  /* 0x0000000000027941 */ /* 0x000fea0003800000 */
.L_x_31513:
        /* <DEDUP_REMOVED lines=8> */
.L_x_31516:
[----:B------:R-:W-:Y:S05]  /*77f0*/  BSYNC B3 ;  /* 0x0000000000037941 */ /* 0x000fea0003800000 */
.L_x_31515:
        /* <DEDUP_REMOVED lines=82> */
.L_x_31518:
[----:B------:R-:W-:-:S04]  /*7d20*/  ISETP.GE.AND P0, PT, R9, RZ, PT ;  /* 0x000000ff0900720c */ /* 0x000fc80003f06270 */
[----:B------:R-:W-:Y:S02]  /*7d30*/  FSEL R2, RZ, 3.37028055040000000000e+12, P0 ;  /* 0x54442d18ff027808 */ /* 0x000fe40000000000 */
[----:B------:R-:W-:-:S07]  /*7d40*/  FSEL R3, RZ, 2.1426990032196044922, P0 ;  /* 0x400921fbff037808 */ /* 0x000fce0000000000 */
.L_x_31519:
[----:B------:R-:W-:Y:S05]  /*7d50*/  BSYNC B2 ;  /* 0x0000000000027941 */ /* 0x000fea0003800000 */
.L_x_31517:
[----:B------:R-:W-:Y:S01]  /*7d60*/  DADD R8, |R8|, |R10| ;  /* 0x0000000008087229 */ /* 0x000fe2000000060a */
[----:B------:R-:W-:Y:S01]  /*7d70*/  LOP3.LUT R11, R3, 0x80000000, R11, 0xb8, !PT ;  /* 0x80000000030b7812 */ /* 0x000fe200078eb80b */
[----:B------:R-:W-:-:S06]  /*7d80*/  DADD R20, R20, 1 ;  /* 0x3ff0000014147429 */ /* 0x000fcc0000000000 */
[----:B------:R-:W-:-:S06]  /*7d90*/  DSETP.GTU.AND P0, PT, |R8|, +INF , PT ;  /* 0x7ff000000800742a */ /* 0x000fcc0003f0c200 */
[----:B------:R-:W-:Y:S02]  /*7da0*/  FSEL R2, R8, R2, P0 ;  /* 0x0000000208027208 */ /* 0x000fe40000000000 */
[----:B------:R-:W-:Y:S01]  /*7db0*/  FSEL R3, R9, R11, P0 ;  /* 0x0000000b09037208 */ /* 0x000fe20000000000 */
[----:B------:R-:W-:Y:S06]  /*7dc0*/  BRA `(.L_x_31475) ;  /* 0x0000000c00447947 */ /* 0x000fec0003800000 */
.L_x_31460:
[----:B------:R-:W-:Y:S01]  /*7dd0*/  DSETP.GEU.AND P0, PT, |R10|, 1.4916681462400413487e-154, PT ;  /* 0x200000000a00742a */ /* 0x000fe20003f0e200 */
[----:B------:R-:W-:Y:S01]  /*7de0*/  MOV R12, 0x1 ;  /* 0x00000001000c7802 */ /* 0x000fe20000000f00 */
[----:B------:R-:W-:Y:S01]  /*7df0*/  DADD R14, -RZ, |R10| ;  /* 0x00000000ff0e7229 */ /* 0x000fe2000000050a */
[----:B------:R-:W-:Y:S01]  /*7e00*/  BSSY B2, `(.L_x_31520) ;  /* 0x000006a000027945 */ /* 0x000fe20003800000 */
[--C-:B------:R-:W-:Y:S02]  /*7e10*/  DADD R18, -RZ, |R8|.reuse ;  /* 0x00000000ff127229 */ /* 0x100fe40000000508 */
[----:B------:R-:W-:Y:S02]  /*7e20*/  DSETP.LT.AND P0, PT, |R8|, 1.4916681462400413487e-154, !P0 ;  /* 0x200000000800742a */ /* 0x000fe40004701200 */
[----:B------:R-:W-:-:S06]  /*7e30*/  DSETP.GT.AND P1, PT, |R10|, |R8|, PT ;  /* 0x400000080a00722a */ /* 0x000fcc0003f24200 */
[----:B------:R-:W-:Y:S02]  /*7e40*/  FSEL R17, R15, R19, P1 ;  /* 0x000000130f117208 */ /* 0x000fe40000800000 */
[----:B------:R-:W-:Y:S02]  /*7e50*/  FSEL R16, R14, R18, P1 ;  /* 0x000000120e107208 */ /* 0x000fe40000800000 */
[----:B------:R-:W0:Y:S02]  /*7e60*/  MUFU.RCP64H R13, R17 ;  /* 0x00000011000d7308 */ /* 0x000e240000001800 */
[----:B------:R-:W-:Y:S02]  /*7e70*/  @P0 DMUL R4, R10, 4 ;  /* 0x401000000a040828 */ /* 0x000fe40000000000 */
[----:B------:R-:W-:Y:S02]  /*7e80*/  @P0 DMUL R2, R8, 4 ;  /* 0x4010000008020828 */ /* 0x000fe40000000000 */
[----:B------:R-:W-:-:S04]  /*7e90*/  @!P0 DMUL R6, R10, R10 ;  /* 0x0000000a0a068228 */ /* 0x000fc80000000000 */
[----:B------:R-:W-:-:S04]  /*7ea0*/  @P0 DMUL R4, R4, R4 ;  /* 0x0000000404040228 */ /* 0x000fc80000000000 */
[----:B------:R-:W-:-:S04]  /*7eb0*/  @!P0 DFMA R6, R8, R8, R6 ;  /* 0x000000080806822b */ /* 0x000fc80000000006 */
[----:B------:R-:W-:Y:S02]  /*7ec0*/  @P0 DFMA R4, R2, R2, R4 ;  /* 0x000000020204022b */ /* 0x000fe40000000004 */
[----:B0-----:R-:W-:-:S06]  /*7ed0*/  DFMA R2, -R16, R12, 1 ;  /* 0x3ff000001002742b */ /* 0x001fcc000000010c */
[----:B------:R-:W-:Y:S02]  /*7ee0*/  @P0 DMUL R6, R4, 0.0625 ;  /* 0x3fb0000004060828 */ /* 0x000fe40000000000 */
[----:B------:R-:W-:Y:S01]  /*7ef0*/  DFMA R2, R2, R2, R2 ;  /* 0x000000020202722b */ /* 0x000fe20000000002 */
[----:B------:R-:W-:Y:S02]  /*7f00*/  FSEL R4, R18, R14, P1 ;  /* 0x0000000e12047208 */ /* 0x000fe40000800000 */
[----:B------:R-:W-:-:S04]  /*7f10*/  FSEL R5, R19, R15, P1 ;  /* 0x0000000f13057208 */ /* 0x000fc80000800000 */
[----:B------:R-:W-:Y:S01]  /*7f20*/  FSETP.GEU.AND P5, PT, |R5|, 6.5827683646048100446e-37, PT ;  /* 0x036000000500780b */ /* 0x000fe20003fae200 */
[----:B------:R-:W-:Y:S01]  /*7f30*/  DFMA R2, R12, R2, R12 ;  /* 0x000000020c02722b */ /* 0x000fe2000000000c */
[----:B------:R-:W-:Y:S01]  /*7f40*/  ISETP.GT.AND P0, PT, R7, 0xfffff, PT ;  /* 0x000fffff0700780c */ /* 0x000fe20003f04270 */
[----:B------:R-:W-:Y:S02]  /*7f50*/  IMAD.MOV.U32 R22, RZ, RZ, R6 ;  /* 0x000000ffff167224 */ /* 0x000fe400078e0006 */
[----:B------:R-:W-:-:S04]  /*7f60*/  IMAD.MOV.U32 R25, RZ, RZ, R7 ;  /* 0x000000ffff197224 */ /* 0x000fc800078e0007 */
[----:B------:R-:W-:-:S06]  /*7f70*/  DFMA R12, -R16, R2, 1 ;  /* 0x3ff00000100c742b */ /* 0x000fcc0000000102 */
[----:B------:R-:W-:Y:S02]  /*7f80*/  @!P0 DMUL R6, R6, 1.80143985094819840000e+16 ;  /* 0x4350000006068828 */ /* 0x000fe40000000000 */
[----:B------:R-:W-:-:S08]  /*7f90*/  DFMA R2, R2, R12, R2 ;  /* 0x0000000c0202722b */ /* 0x000fd00000000002 */
[----:B------:R-:W-:Y:S01]  /*7fa0*/  @!P0 IMAD.MOV.U32 R25, RZ, RZ, R7 ;  /* 0x000000ffff198224 */ /* 0x000fe200078e0007 */
        /* <DEDUP_REMOVED lines=28> */
[----:B------:R-:W-:Y:S01]  /*8170*/  UMOV UR7, 0x43300000 ;  /* 0x4330000000077882 */ /* 0x000fe20000000000 */
[----:B------:R-:W-:-:S09]  /*8180*/  MOV R29, 0x43300000 ;  /* 0x43300000001d7802 */ /* 0x000fd20000000f00 */
        /* <DEDUP_REMOVED lines=49> */
.L_x_31521:
[----:B------:R-:W-:Y:S05]  /*84a0*/  BSYNC B2 ;  /* 0x0000000000027941 */ /* 0x000fea0003800000 */
.L_x_31520:
        /* <DEDUP_REMOVED lines=8> */
.L_x_31523:
[----:B------:R-:W-:Y:S05]  /*8530*/  BSYNC B3 ;  /* 0x0000000000037941 */ /* 0x000fea0003800000 */
.L_x_31522:
        /* <DEDUP_REMOVED lines=82> */
.L_x_31525:
[----:B------:R-:W-:Y:S02]  /*8a60*/  FSEL R2, RZ, 3.37028055040000000000e+12, P2 ;  /* 0x54442d18ff027808 */ /* 0x000fe40001000000 */
[----:B------:R-:W-:-:S07]  /*8a70*/  FSEL R3, RZ, 2.1426990032196044922, P2 ;  /* 0x400921fbff037808 */ /* 0x000fce0001000000 */
.L_x_31526:
[----:B------:R-:W-:Y:S05]  /*8a80*/  BSYNC B2 ;  /* 0x0000000000027941 */ /* 0x000fea0003800000 */
.L_x_31524:
[----:B------:R-:W-:Y:S01]  /*8a90*/  DADD R8, |R8|, |R10| ;  /* 0x0000000008087229 */ /* 0x000fe2000000060a */
[----:B------:R-:W-:-:S07]  /*8aa0*/  LOP3.LUT R11, R3, 0x80000000, R11, 0xb8, !PT ;  /* 0x80000000030b7812 */ /* 0x000fce00078eb80b */
[----:B------:R-:W-:-:S06]  /*8ab0*/  DSETP.GTU.AND P0, PT, |R8|, +INF , PT ;  /* 0x7ff000000800742a */ /* 0x000fcc0003f0c200 */
[----:B------:R-:W-:Y:S02]  /*8ac0*/  FSEL R2, R8, R2, P0 ;  /* 0x0000000208027208 */ /* 0x000fe40000000000 */
[----:B------:R-:W-:-:S07]  /*8ad0*/  FSEL R3, R9, R11, P0 ;  /* 0x0000000b09037208 */ /* 0x000fce0000000000 */
.L_x_31475:
[----:B------:R-:W-:Y:S05]  /*8ae0*/  BSYNC B1 ;  /* 0x0000000000017941 */ /* 0x000fea0003800000 */
.L_x_31459:
        /* <DEDUP_REMOVED lines=73> */
[----:B------:R-:W-:Y:S01]  /*8f80*/  @!P0 IMAD.IADD R4, R4, 0x1, -R3 ;  /* 0x0000000104048824 */ /* 0x000fe200078e0a03 */
[----:B------:R-:W-:-:S04]  /*8f90*/  @!P0 LEA R3, R3, R7, 0x14 ;  /* 0x0000000703038211 */ /* 0x000fc800078ea0ff */
[----:B------:R-:W-:Y:S01]  /*8fa0*/  @!P0 LEA R5, R4, 0x3ff00000, 0x14 ;  /* 0x3ff0000004058811 */ /* 0x000fe200078ea0ff */
[----:B------:R-:W-:-:S06]  /*8fb0*/  @!P0 IMAD.MOV.U32 R4, RZ, RZ, RZ ;  /* 0x000000ffff048224 */ /* 0x000fcc00078e00ff */
[----:B------:R-:W-:-:S11]  /*8fc0*/  @!P0 DMUL R20, R2, R4 ;  /* 0x0000000402148228 */ /* 0x000fd60000000000 */
.L_x_31533:
[----:B------:R-:W-:Y:S05]  /*8fd0*/  BSYNC B1 ;  /* 0x0000000000017941 */ /* 0x000fea0003800000 */
.L_x_31532:
[----:B------:R-:W-:Y:S04]  /*8fe0*/  BSSY B3, `(.L_x_31534) ;  /* 0x000001c000037945 */ /* 0x000fe80003800000 */
[----:B------:R-:W-:Y:S05]  /*8ff0*/  @!P2 BRA `(.L_x_31535) ;  /* 0x000000000060a947 */ /* 0x000fea0003800000 */
[----:B------:R-:W-:Y:S01]  /*9000*/  UMOV UR4, 0x6dc9c883 ;  /* 0x6dc9c88300047882 */ /* 0x000fe20000000000 */
[----:B------:R-:W-:Y:S01]  /*9010*/  UMOV UR5, 0x3fe45f30 ;  /* 0x3fe45f3000057882 */ /* 0x000fe20000000000 */
[C---:B------:R-:W-:Y:S02]  /*9020*/  DSETP.GE.AND P0, PT, |R16|.reuse, 2.14748364800000000000e+09, PT ;  /* 0x41e000001000742a */ /* 0x040fe40003f06200 */
[----:B------:R-:W-:Y:S01]  /*9030*/  DMUL R4, R16, UR4 ;  /* 0x0000000410047c28 */ /* 0x000fe20008000000 */
[----:B------:R-:W-:Y:S01]  /*9040*/  UMOV UR4, 0x54442d18 ;  /* 0x54442d1800047882 */ /* 0x000fe20000000000 */
[----:B------:R-:W-:-:S08]  /*9050*/  UMOV UR5, 0x3ff921fb ;  /* 0x3ff921fb00057882 */ /* 0x000fd00000000000 */
        /* <DEDUP_REMOVED lines=13> */
[----:B------:R-:W-:Y:S05]  /*9130*/  CALL.REL.NOINC `($_ZN2at6native18elementwise_kernelILi128ELi2EZNS0_22gpu_kernel_impl_nocastIZZZNS0_50_GLOBAL__N__2680c7bb_12_PowKernel_cu_140f0503_289624pow_tensor_scalar_kernelERNS_18TensorIteratorBaseERKN3c106ScalarEENKUlvE_clEvENKUlvE_clEvEUlNS6_7complexIdEEE0_EEvS5_RKT_EUliE_EEviT1_$__internal_trig_reduction_slowpathd) ;  /* 0x000000d000007944 */ /* 0x000fea0003c00000 */
[----:B------:R-:W-:Y:S02]  /*9140*/  IMAD.MOV.U32 R4, RZ, RZ, R0 ;  /* 0x000000ffff047224 */ /* 0x000fe400078e0000 */
[----:B------:R-:W-:Y:S02]  /*9150*/  IMAD.MOV.U32 R2, RZ, RZ, R12 ;  /* 0x000000ffff027224 */ /* 0x000fe400078e000c */
[----:B------:R-:W-:Y:S01]  /*9160*/  IMAD.MOV.U32 R3, RZ, RZ, R13 ;  /* 0x000000ffff037224 */ /* 0x000fe200078e000d */
[----:B------:R-:W-:Y:S06]  /*9170*/  BRA `(.L_x_31536) ;  /* 0x0000000000087947 */ /* 0x000fec0003800000 */
.L_x_31535:
[----:B------:R-:W-:Y:S01]  /*9180*/  DMUL R2, RZ, R16 ;  /* 0x00000010ff027228 */ /* 0x000fe20000000000 */
[----:B------:R-:W-:-:S10]  /*9190*/  IMAD.MOV.U32 R4, RZ, RZ, RZ ;  /* 0x000000ffff047224 */ /* 0x000fd400078e00ff */
.L_x_31536:
[----:B------:R-:W-:Y:S05]  /*91a0*/  BSYNC B3 ;  /* 0x0000000000037941 */ /* 0x000fea0003800000 */
.L_x_31534:
        /* <DEDUP_REMOVED lines=46> */
[----:B------:R-:W-:Y:S01]  /*9490*/  IMAD.MOV.U32 R3, RZ, RZ, R13 ;  /* 0x000000ffff037224 */ /* 0x000fe200078e000d */
[----:B------:R-:W-:Y:S06]  /*94a0*/  BRA `(.L_x_31539) ;  /* 0x0000000000087947 */ /* 0x000fec0003800000 */
.L_x_31538:
[----:B------:R-:W-:Y:S01]  /*94b0*/  DMUL R2, RZ, R16 ;  /* 0x00000010ff027228 */ /* 0x000fe20000000000 */
[----:B------:R-:W-:-:S10]  /*94c0*/  MOV R0, RZ ;  /* 0x000000ff00007202 */ /* 0x000fd40000000f00 */
.L_x_31539:
[----:B------:R-:W-:Y:S05]  /*94d0*/  BSYNC B3 ;  /* 0x0000000000037941 */ /* 0x000fea0003800000 */
.L_x_31537:
        /* <DEDUP_REMOVED lines=25> */
.L_x_31531:
        /* <DEDUP_REMOVED lines=63> */
.L_x_31542:
[----:B------:R-:W-:Y:S05]  /*9a60*/  BSYNC B1 ;  /* 0x0000000000017941 */ /* 0x000fea0003800000 */
.L_x_31541:
        /* <DEDUP_REMOVED lines=22> */
[----:B------:R-:W-:Y:S01]  /*9bd0*/  IMAD.MOV.U32 R4, RZ, RZ, R0 ;  /* 0x000000ffff047224 */ /* 0x000fe200078e0000 */
[----:B------:R-:W-:Y:S01]  /*9be0*/  MOV R2, R12 ;  /* 0x0000000c00027202 */ /* 0x000fe20000000f00 */
[----:B------:R-:W-:Y:S01]  /*9bf0*/  IMAD.MOV.U32 R3, RZ, RZ, R13 ;  /* 0x000000ffff037224 */ /* 0x000fe200078e000d */
[----:B------:R-:W-:Y:S06]  /*9c00*/  BRA `(.L_x_31545) ;  /* 0x0000000000087947 */ /* 0x000fec0003800000 */
.L_x_31544:
[----:B------:R-:W-:Y:S01]  /*9c10*/  DMUL R2, RZ, R16 ;  /* 0x00000010ff027228 */ /* 0x000fe20000000000 */
[----:B------:R-:W-:-:S10]  /*9c20*/  IMAD.MOV.U32 R4, RZ, RZ, RZ ;  /* 0x000000ffff047224 */ /* 0x000fd400078e00ff */
.L_x_31545:
[----:B------:R-:W-:Y:S05]  /*9c30*/  BSYNC B3 ;  /* 0x0000000000037941 */ /* 0x000fea0003800000 */
.L_x_31543:
        /* <DEDUP_REMOVED lines=48> */
.L_x_31547:
[----:B------:R-:W-:Y:S01]  /*9f40*/  DMUL R2, RZ, R16 ;  /* 0x00000010ff027228 */ /* 0x000fe20000000000 */
[----:B------:R-:W-:-:S10]  /*9f50*/  IMAD.MOV.U32 R0, RZ, RZ, RZ ;  /* 0x000000ffff007224 */ /* 0x000fd400078e00ff */
.L_x_31548:
[----:B------:R-:W-:Y:S05]  /*9f60*/  BSYNC B3 ;  /* 0x0000000000037941 */ /* 0x000fea0003800000 */
.L_x_31546:
        /* <DEDUP_REMOVED lines=10> */
[----:B------:R-:W-:-:S03]  /*a010*/  IMAD.MOV.U32 R0, RZ, RZ, 0x3de5db65 ;  /* 0x3de5db65ff007424 */ /* 0x000fc600078e00ff */
[----:B------:R-:W-:Y:S02]  /*a020*/  FSEL R24, -R24, 4.2945490664224492434e-19, !P0 ;  /* 0x20fd816418187808 */ /* 0x000fe40004000100 */
[----:B------:R-:W-:Y:S02]  /*a030*/  FSEL R25, R0, -0.082518599927425384521, !P0 ;  /* 0xbda8ff8300197808 */ /* 0x000fe40004000000 */
[----:B------:R-:W-:Y:S02]  /*a040*/  LOP3.LUT R0, R21, 0xfffff, RZ, 0xc0, !PT ;  /* 0x000fffff15007812 */ /* 0x000fe400078ec0ff */
[----:B0-----:R-:W-:Y:S02]  /*a050*/  MOV R10, RZ ;  /* 0x000000ff000a7202 */ /* 0x001fe40000000f00 */
        /* <DEDUP_REMOVED lines=24> */
.L_x_31530:
        /* <DEDUP_REMOVED lines=11> */
.L_x_31549:
[----:B------:R-:W-:-:S10]  /*a290*/  DADD R8, R16, -R16 ;  /* 0x0000000010087229 */ /* 0x000fd40000000810 */
[----:B------:R-:W-:Y:S02]  /*a2a0*/  IMAD.MOV.U32 R10, RZ, RZ, R8 ;  /* 0x000000ffff0a7224 */ /* 0x000fe400078e0008 */
[----:B------:R-:W-:Y:S01]  /*a2b0*/  IMAD.MOV.U32 R11, RZ, RZ, R9 ;  /* 0x000000ffff0b7224 */ /* 0x000fe200078e0009 */
[----:B------:R-:W-:Y:S06]  /*a2c0*/  BRA `(.L_x_31540) ;  /* 0x0000000800907947 */ /* 0x000fec0003800000 */
.L_x_31529:
        /* <DEDUP_REMOVED lines=23> */
[----:B------:R-:W-:Y:S05]  /*a440*/  BRA `(.L_x_31552) ;  /* 0x0000000000087947 */ /* 0x000fea0003800000 */
.L_x_31551:
[----:B------:R-:W-:Y:S01]  /*a450*/  DMUL R12, RZ, R16 ;  /* 0x00000010ff0c7228 */ /* 0x000fe20000000000 */
[----:B------:R-:W-:-:S10]  /*a460*/  IMAD.MOV.U32 R0, RZ, RZ, RZ ;  /* 0x000000ffff007224 */ /* 0x000fd400078e00ff */
.L_x_31552:
[----:B------:R-:W-:Y:S05]  /*a470*/  BSYNC B3 ;  /* 0x0000000000037941 */ /* 0x000fea0003800000 */
.L_x_31550:
        /* <DEDUP_REMOVED lines=48> */
.L_x_31554:
[----:B------:R-:W-:Y:S01]  /*a780*/  DMUL R10, RZ, R16 ;  /* 0x00000010ff0a7228 */ /* 0x000fe20000000000 */
[----:B------:R-:W-:-:S10]  /*a790*/  MOV R0, RZ ;  /* 0x000000ff00007202 */ /* 0x000fd40000000f00 */
.L_x_31555:
[----:B------:R-:W-:Y:S05]  /*a7a0*/  BSYNC B3 ;  /* 0x0000000000037941 */ /* 0x000fea0003800000 */
.L_x_31553:
        /* <DEDUP_REMOVED lines=24> */
.L_x_31528:
        /* <DEDUP_REMOVED lines=59> */
.L_x_31557:
[----:B------:R-:W-:Y:S05]  /*ace0*/  BSYNC B1 ;  /* 0x0000000000017941 */ /* 0x000fea0003800000 */
.L_x_31556:
[----:B------:R-:W-:Y:S02]  /*acf0*/  IMAD.MOV.U32 R10, RZ, RZ, R16 ;  /* 0x000000ffff0a7224 */ /* 0x000fe400078e0010 */
[----:B------:R-:W-:-:S07]  /*ad00*/  IMAD.MOV.U32 R11, RZ, RZ, R17 ;  /* 0x000000ffff0b7224 */ /* 0x000fce00078e0011 */
.L_x_31540:
[----:B------:R-:W-:Y:S05]  /*ad10*/  BSYNC B2 ;  /* 0x0000000000027941 */ /* 0x000fea0003800000 */
.L_x_31527:
[----:B------:R-:W0:Y:S01]  /*ad20*/  S2R R0, SR_TID.X ;  /* 0x0000000000007919 */ /* 0x000e220000002100 */
[----:B------:R-:W-:Y:S02]  /*ad30*/  ULDC.64 UR4, c[0x0][0x418] ;  /* 0x0001060000047ab9 */ /* 0x000fe40000000a00 */
[----:B------:R-:W-:Y:S01]  /*ad40*/  IADD3 R2, P0, R23, UR4, RZ ;  /* 0x0000000417027c10 */ /* 0x000fe2000ff1e0ff */
[----:B------:R-:W0:Y:S03]  /*ad50*/  S2R R5, SR_CTAID.X ;  /* 0x0000000000057919 */ /* 0x000e260000002500 */
[----:B------:R-:W-:-:S05]  /*ad60*/  IADD3.X R3, RZ, UR5, RZ, P0, !PT ;  /* 0x00000005ff037c10 */ /* 0x000fca00087fe4ff */
[----:B------:R1:W-:Y:S01]  /*ad70*/  STG.E.128 desc[UR8][R2.64], R8 ;  /* 0x0000000802007986 */ /* 0x0003e2000c101d08 */
[----:B0-----:R-:W-:-:S04]  /*ad80*/  IMAD R5, R5, 0x100, R0 ;  /* 0x0000010005057824 */ /* 0x001fc800078e0200 */
[----:B-1----:R-:W-:-:S07]  /*ad90*/  VIADD R5, R5, 0x80 ;  /* 0x0000008005057836 */ /* 0x002fce0000000000 */
.L_x_31457:
[----:B------:R-:W-:Y:S05]  /*ada0*/  BSYNC B0 ;  /* 0x0000000000007941 */ /* 0x000fea0003800000 */
.L_x_31456:
[----:B------:R-:W-:Y:S02]  /*adb0*/  ULDC UR4, c[0x0][0x210] ;  /* 0x0000840000047ab9 */ /* 0x000fe40000000800 */
[----:B------:R-:W-:-:S13]  /*adc0*/  ISETP.GE.AND P0, PT, R5, UR4, PT ;  /* 0x0000000405007c0c */ /* 0x000fda000bf06270 */
[----:B------:R-:W-:Y:S05]  /*add0*/  @P0 EXIT ;  /* 0x000000000000094d */ /* 0x000fea0003800000 */
        /* <DEDUP_REMOVED lines=303> */
.L_x_31558:
[----:B------:R-:W-:Y:S02]  /*c0d0*/  ULDC.64 UR4, c[0x0][0x420] ;  /* 0x0001080000047ab9 */ /* 0x000fe40000000a00 */
[----:B------:R-:W-:-:S05]  /*c0e0*/  IADD3 R8, P0, R0, UR4, RZ ;  /* 0x0000000400087c10 */ /* 0x000fca000ff1e0ff */
[----:B------:R-:W-:Y:S01]  /*c0f0*/  IMAD.X R9, RZ, RZ, UR5, P0 ;  /* 0x00000005ff097e24 */ /* 0x000fe200080e06ff */
[----:B------:R-:W-:-:S05]  /*c100*/  ULDC.64 UR4, c[0x0][0x418] ;  /* 0x0001060000047ab9 */ /* 0x000fca0000000a00 */
[----:B------:R-:W2:Y:S01]  /*c110*/  LDG.E.128 R8, desc[UR8][R8.64] ;  /* 0x0000000808087981 */ /* 0x000ea2000c1e1d00 */
[----:B------:R-:W-:Y:S01]  /*c120*/  IADD3 R20, P1, R21, UR4, RZ ;  /* 0x0000000415147c10 */ /* 0x000fe2000ff3e0ff */
[----:B------:R-:W-:Y:S04]  /*c130*/  BSSY B0, `(.L_x_31559) ;  /* 0x0000778000007945 */ /* 0x000fe80003800000 */
[----:B------:R-:W-:Y:S01]  /*c140*/  IMAD.X R21, RZ, RZ, UR5, P1 ;  /* 0x00000005ff157e24 */ /* 0x000fe200088e06ff */
        /* <DEDUP_REMOVED lines=36> */
[----:B------:R-:W-:Y:S01]  /*c390*/  IMAD.MOV.U32 R2, RZ, RZ, R14 ;  /* 0x000000ffff027224 */ /* 0x000fe200078e000e */
[----:B------:R-:W-:Y:S01]  /*c3a0*/  MOV R12, R14 ;  /* 0x0000000e000c7202 */ /* 0x000fe20000000f00 */
        /* <DEDUP_REMOVED lines=77> */
.L_x_31566:
        /* <DEDUP_REMOVED lines=20> */
.L_x_31569:
[----:B------:R-:W-:Y:S05]  /*c9c0*/  BSYNC B3 ;  /* 0x0000000000037941 */ /* 0x000fea0003800000 */
.L_x_31568:
        /* <DEDUP_REMOVED lines=29> */
.L_x_31567:
[----:B------:R-:W-:Y:S05]  /*cba0*/  BSYNC B1 ;  /* 0x0000000000017941 */ /* 0x000fea0003800000 */
.L_x_31565:
[----:B------:R-:W0:Y:S01]  /*cbb0*/  MUFU.RCP64H R3, R17 ;  /* 0x0000001100037308 */ /* 0x000e220000001800 */
[----:B------:R-:W-:Y:S01]  /*cbc0*/  MOV R2, 0x1 ;  /* 0x0000000100027802 */ /* 0x000fe20000000f00 */
[----:B------:R-:W-:Y:S01]  /*cbd0*/  BSSY B1, `(.L_x_31570) ;  /* 0x0000013000017945 */ /* 0x000fe20003800000 */
[----:B------:R-:W-:-:S04]  /*cbe0*/  FSETP.GEU.AND P2, PT, |R19|, 6.5827683646048100446e-37, PT ;  /* 0x036000001300780b */ /* 0x000fc80003f4e200 */
        /* <DEDUP_REMOVED lines=17> */
.L_x_31571:
[----:B------:R-:W-:Y:S05]  /*cd00*/  BSYNC B1 ;  /* 0x0000000000017941 */ /* 0x000fea0003800000 */
.L_x_31570:
        /* <DEDUP_REMOVED lines=82> */
.L_x_31573:
[----:B------:R-:W-:-:S04]  /*d230*/  ISETP.GE.AND P0, PT, R9, RZ, PT ;  /* 0x000000ff0900720c */ /* 0x000fc80003f06270 */
[----:B------:R-:W-:Y:S02]  /*d240*/  FSEL R2, RZ, 3.37028055040000000000e+12, P0 ;  /* 0x54442d18ff027808 */ /* 0x000fe40000000000 */
[----:B------:R-:W-:-:S07]  /*d250*/  FSEL R3, RZ, 2.1426990032196044922, P0 ;  /* 0x400921fbff037808 */ /* 0x000fce0000000000 */
.L_x_31574:
[----:B------:R-:W-:Y:S05]  /*d260*/  BSYNC B1 ;  /* 0x0000000000017941 */ /* 0x000fea0003800000 */
.L_x_31572:
[----:B------:R-:W-:Y:S01]  /*d270*/  DADD R8, |R8|, |R10| ;  /* 0x0000000008087229 */ /* 0x000fe2000000060a */
[----:B------:R-:W-:Y:S01]  /*d280*/  LOP3.LUT R11, R3, 0x80000000, R11, 0xb8, !PT ;  /* 0x80000000030b7812 */ /* 0x000fe200078eb80b */
[----:B------:R-:W-:-:S06]  /*d290*/  DMUL R22, R22, 0.5 ;  /* 0x3fe0000016167828 */ /* 0x000fcc0000000000 */
[----:B------:R-:W-:-:S06]  /*d2a0*/  DSETP.GTU.AND P0, PT, |R8|, +INF , PT ;  /* 0x7ff000000800742a */ /* 0x000fcc0003f0c200 */
[----:B------:R-:W-:Y:S02]  /*d2b0*/  FSEL R2, R8, R2, P0 ;  /* 0x0000000208027208 */ /* 0x000fe40000000000 */
[----:B------:R-:W-:Y:S01]  /*d2c0*/  FSEL R3, R9, R11, P0 ;  /* 0x0000000b09037208 */ /* 0x000fe20000000000 */
[----:B------:R-:W-:Y:S06]  /*d2d0*/  BRA `(.L_x_31575) ;  /* 0x0000006400747947 */ /* 0x000fec0003800000 */
.L_x_31564:
        /* <DEDUP_REMOVED lines=33> */
[----:B------:R-:W-:Y:S02]  /*d4f0*/  FSETP.GT.AND P4, PT, |R0|, 1.469367938527859385e-39, PT ;  /* 0x001000000000780b */ /* 0x000fe40003f84200 */
[----:B------:R-:W-:Y:S01]  /*d500*/  MOV R0, 0xfffffc01 ;  /* 0xfffffc0100007802 */ /* 0x000fe20000000f00 */
        /* <DEDUP_REMOVED lines=64> */
.L_x_31578:
[----:B------:R-:W-:Y:S05]  /*d910*/  BSYNC B1 ;  /* 0x0000000000017941 */ /* 0x000fea0003800000 */
.L_x_31577:
        /* <DEDUP_REMOVED lines=8> */
.L_x_31580:
[----:B------:R-:W-:Y:S05]  /*d9a0*/  BSYNC B1 ;  /* 0x0000000000017941 */ /* 0x000fea0003800000 */
.L_x_31579:
        /* <DEDUP_REMOVED lines=82> */
.L_x_31582:
[----:B------:R-:W-:-:S04]  /*ded0*/  ISETP.GE.AND P0, PT, R9, RZ, PT ;  /* 0x000000ff0900720c */ /* 0x000fc80003f06270 */
[----:B------:R-:W-:Y:S02]  /*dee0*/  FSEL R2, RZ, 3.37028055040000000000e+12, P0 ;  /* 0x54442d18ff027808 */ /* 0x000fe40000000000 */
[----:B------:R-:W-:-:S07]  /*def0*/  FSEL R3, RZ, 2.1426990032196044922, P0 ;  /* 0x400921fbff037808 */ /* 0x000fce0000000000 */
.L_x_31583:
[----:B------:R-:W-:Y:S05]  /*df00*/  BSYNC B1 ;  /* 0x0000000000017941 */ /* 0x000fea0003800000 */
.L_x_31581:
[----:B------:R-:W-:Y:S01]  /*df10*/  DADD R8, |R8|, |R10| ;  /* 0x0000000008087229 */ /* 0x000fe2000000060a */
[----:B------:R-:W-:Y:S01]  /*df20*/  LOP3.LUT R11, R3, 0x80000000, R11, 0xb8, !PT ;  /* 0x80000000030b7812 */ /* 0x000fe200078eb80b */
[----:B------:R-:W-:-:S06]  /*df30*/  DMUL R22, R22, 0.5 ;  /* 0x3fe0000016167828 */ /* 0x000fcc0000000000 */
[----:B------:R-:W-:-:S06]  /*df40*/  DSETP.GTU.AND P0, PT, |R8|, +INF , PT ;  /* 0x7ff000000800742a */ /* 0x000fcc0003f0c200 */
[----:B------:R-:W-:Y:S02]  /*df50*/  FSEL R2, R8, R2, P0 ;  /* 0x0000000208027208 */ /* 0x000fe40000000000 */
[----:B------:R-:W-:Y:S01]  /*df60*/  FSEL R3, R9, R11, P0 ;  /* 0x0000000b09037208 */ /* 0x000fe20000000000 */
[----:B------:R-:W-:Y:S06]  /*df70*/  BRA `(.L_x_31575) ;  /* 0x00000058004c7947 */ /* 0x000fec0003800000 */
.L_x_31576:
        /* <DEDUP_REMOVED lines=10> */
[----:B------:R-:W-:Y:S02]  /*e020*/  DADD R24, R6, R6 ;  /* 0x0000000006187229 */ /* 0x000fe40000000006 */
[----:B------:R-:W-:Y:S02]  /*e030*/  DMUL R28, R2, R2 ;  /* 0x00000002021c7228 */ /* 0x000fe40000000000 */
[----:B------:R-:W-:Y:S01]  /*e040*/  LOP3.LUT R5, R17, 0xfffffff8, RZ, 0xc0, !PT ;  /* 0xfffffff811057812 */ /* 0x000fe200078ec0ff */
[----:B------:R-:W-:Y:S01]  /*e050*/  DMUL R38, R6, R6 ;  /* 0x0000000606267228 */ /* 0x000fe20000000000 */
[----:B------:R-:W-:-:S04]  /*e060*/  LOP3.LUT R15, R31, 0xfffffff8, RZ, 0xc0, !PT ;  /* 0xfffffff81f0f7812 */ /* 0x000fc800078ec0ff */
[----:B------:R-:W-:Y:S02]  /*e070*/  DADD R16, R16, -R4 ;  /* 0x0000000010107229 */ /* 0x000fe40000000804 */
[----:B------:R-:W-:Y:S02]  /*e080*/  DADD R30, R30, -R14 ;  /* 0x000000001e1e7229 */ /* 0x000fe4000000080e */
[----:B------:R-:W-:Y:S02]  /*e090*/  DADD R22, R4, R4 ;  /* 0x0000000004167229 */ /* 0x000fe40000000004 */
[----:B------:R-:W-:Y:S02]  /*e0a0*/  DADD R34, R14, R14 ;  /* 0x000000000e227229 */ /* 0x000fe4000000000e */
[C---:B------:R-:W-:Y:S02]  /*e0b0*/  DMUL R2, R4.reuse, R26 ;  /* 0x0000001a04027228 */ /* 0x040fe40000000000 */
[----:B------:R-:W-:-:S02]  /*e0c0*/  DMUL R6, R4, R4 ;  /* 0x0000000404067228 */ /* 0x000fc40000000000 */
        /* <DEDUP_REMOVED lines=8> */
.L_x_31585:
[----:B------:R-:W-:-:S06]  /*e150*/  DSETP.GEU.AND P0, PT, R28, R38, PT ;  /* 0x000000261c00722a */ /* 0x000fcc0003f0e000 */
[----:B------:R-:W-:Y:S02]  /*e160*/  FSEL R36, R28, R38, !P0 ;  /* 0x000000261c247208 */ /* 0x000fe40004000000 */
[----:B------:R-:W-:Y:S02]  /*e170*/  FSEL R37, R29, R39, !P0 ;  /* 0x000000271d257208 */ /* 0x000fe40004000000 */
[----:B------:R-:W-:Y:S02]  /*e180*/  FSEL R13, R39, R29, !P0 ;  /* 0x0000001d270d7208 */ /* 0x000fe40004000000 */
[----:B------:R-:W-:Y:S02]  /*e190*/  FSEL R28, R38, R28, !P0 ;  /* 0x0000001c261c7208 */ /* 0x000fe40004000000 */
[C-C-:B------:R-:W-:Y:S01]  /*e1a0*/  DSETP.GEU.AND P6, PT, R36.reuse, R2.reuse, PT ;  /* 0x000000022400722a */ /* 0x140fe20003fce000 */
[----:B------:R-:W-:Y:S01]  /*e1b0*/  IMAD.MOV.U32 R29, RZ, RZ, R13 ;  /* 0x000000ffff1d7224 */ /* 0x000fe200078e000d */
        /* <DEDUP_REMOVED lines=57> */
[----:B------:R-:W-:Y:S01]  /*e550*/  FSEL R17, R31, R39, !P2 ;  /* 0x000000271f117208 */ /* 0x000fe20005000000 */
[----:B------:R-:W-:Y:S01]  /*e560*/  IMAD.MOV.U32 R39, RZ, RZ, R3 ;  /* 0x000000ffff277224 */ /* 0x000fe200078e0003 */
[----:B------:R-:W-:Y:S01]  /*e570*/  FSEL R32, R38, R30, !P2 ;  /* 0x0000001e26207208 */ /* 0x000fe20005000000 */
[----:B------:R-:W-:Y:S01]  /*e580*/  IMAD.MOV.U32 R3, RZ, RZ, R5 ;  /* 0x000000ffff037224 */ /* 0x000fe200078e0005 */
[----:B------:R-:W-:Y:S01]  /*e590*/  FSEL R16, R30, R38, !P2 ;  /* 0x000000261e107208 */ /* 0x000fe20005000000 */
[----:B------:R-:W-:Y:S02]  /*e5a0*/  IMAD.MOV.U32 R5, RZ, RZ, R7 ;  /* 0x000000ffff057224 */ /* 0x000fe400078e0007 */
[----:B------:R-:W-:Y:S01]  /*e5b0*/  IMAD.MOV.U32 R7, RZ, RZ, R15 ;  /* 0x000000ffff077224 */ /* 0x000fe200078e000f */
[----:B------:R-:W-:Y:S01]  /*e5c0*/  MOV R15, R27 ;  /* 0x0000001b000f7202 */ /* 0x000fe20000000f00 */
[----:B------:R-:W-:-:S02]  /*e5d0*/  IMAD.MOV.U32 R38, RZ, RZ, R2 ;  /* 0x000000ffff267224 */ /* 0x000fc400078e0002 */
[----:B------:R-:W-:Y:S02]  /*e5e0*/  IMAD.MOV.U32 R27, RZ, RZ, R25 ;  /* 0x000000ffff1b7224 */ /* 0x000fe400078e0019 */
[----:B------:R-:W-:Y:S02]  /*e5f0*/  IMAD.MOV.U32 R2, RZ, RZ, R4 ;  /* 0x000000ffff027224 */ /* 0x000fe400078e0004 */
[----:B------:R-:W-:Y:S02]  /*e600*/  IMAD.MOV.U32 R25, RZ, RZ, R23 ;  /* 0x000000ffff197224 */ /* 0x000fe400078e0017 */
[----:B------:R-:W-:Y:S02]  /*e610*/  IMAD.MOV.U32 R4, RZ, RZ, R6 ;  /* 0x000000ffff047224 */ /* 0x000fe400078e0006 */
[----:B------:R-:W-:Y:S02]  /*e620*/  IMAD.MOV.U32 R23, RZ, RZ, R35 ;  /* 0x000000ffff177224 */ /* 0x000fe400078e0023 */
[----:B------:R-:W-:-:S02]  /*e630*/  IMAD.MOV.U32 R6, RZ, RZ, R0 ;  /* 0x000000ffff067224 */ /* 0x000fc400078e0000 */
[----:B------:R-:W-:Y:S02]  /*e640*/  IMAD.MOV.U32 R30, RZ, RZ, R32 ;  /* 0x000000ffff1e7224 */ /* 0x000fe400078e0020 */
[----:B------:R-:W-:Y:S02]  /*e650*/  IMAD.MOV.U32 R31, RZ, RZ, R33 ;  /* 0x000000ffff1f7224 */ /* 0x000fe400078e0021 */
[----:B------:R-:W-:Y:S01]  /*e660*/  IMAD.MOV.U32 R35, RZ, RZ, R37 ;  /* 0x000000ffff237224 */ /* 0x000fe200078e0025 */
[----:B------:R-:W-:Y:S06]  /*e670*/  @P0 BRA `(.L_x_31585) ;  /* 0xfffffff800b40947 */ /* 0x000fec000383ffff */
[----:B------:R-:W-:Y:S05]  /*e680*/  BSYNC B1 ;  /* 0x0000000000017941 */ /* 0x000fea0003800000 */
.L_x_31584:
        /* <DEDUP_REMOVED lines=22> */
[----:B------:R-:W-:Y:S01]  /*e7f0*/  @!P0 IMAD.MOV.U32 R15, RZ, RZ, R3 ;  /* 0x000000ffff0f8224 */ /* 0x000fe200078e0003 */
[----:B------:R-:W-:-:S03]  /*e800*/  @!P0 MOV R12, R2 ;  /* 0x00000002000c8202 */ /* 0x000fc60000000f00 */
        /* <DEDUP_REMOVED lines=73> */
.L_x_31587:
        /* <DEDUP_REMOVED lines=20> */
.L_x_31590:
[----:B------:R-:W-:Y:S05]  /*ede0*/  BSYNC B3 ;  /* 0x0000000000037941 */ /* 0x000fea0003800000 */
.L_x_31589:
        /* <DEDUP_REMOVED lines=29> */
.L_x_31588:
[----:B------:R-:W-:Y:S05]  /*efc0*/  BSYNC B1 ;  /* 0x0000000000017941 */ /* 0x000fea0003800000 */
.L_x_31586:
        /* <DEDUP_REMOVED lines=26> */
.L_x_31592:
[----:B------:R-:W-:Y:S05]  /*f170*/  BSYNC B1 ;  /* 0x0000000000017941 */ /* 0x000fea0003800000 */
.L_x_31591:
        /* <DEDUP_REMOVED lines=83> */
.L_x_31594:
[----:B------:R-:W-:-:S04]  /*f6b0*/  ISETP.GE.AND P0, PT, R9, RZ, PT ;  /* 0x000000ff0900720c */ /* 0x000fc80003f06270 */
[----:B------:R-:W-:Y:S02]  /*f6c0*/  FSEL R2, RZ, 3.37028055040000000000e+12, P0 ;  /* 0x54442d18ff027808 */ /* 0x000fe40000000000 */
[----:B------:R-:W-:-:S07]  /*f6d0*/  FSEL R3, RZ, 2.1426990032196044922, P0 ;  /* 0x400921fbff037808 */ /* 0x000fce0000000000 */
.L_x_31595:
[----:B------:R-:W-:Y:S05]  /*f6e0*/  BSYNC B1 ;  /* 0x0000000000017941 */ /* 0x000fea0003800000 */
.L_x_31593:
[----:B------:R-:W-:Y:S01]  /*f6f0*/  DADD R8, |R8|, |R10| ;  /* 0x0000000008087229 */ /* 0x000fe2000000060a */
[----:B------:R-:W-:Y:S01]  /*f700*/  LOP3.LUT R11, R3, 0x80000000, R11, 0xb8, !PT ;  /* 0x80000000030b7812 */ /* 0x000fe200078eb80b */
[----:B------:R-:W-:-:S06]  /*f710*/  DMUL R22, R22, 0.5 ;  /* 0x3fe0000016167828 */ /* 0x000fcc0000000000 */
[----:B------:R-:W-:-:S06]  /*f720*/  DSETP.GTU.AND P0, PT, |R8|, +INF , PT ;  /* 0x7ff000000800742a */ /* 0x000fcc0003f0c200 */
[----:B------:R-:W-:Y:S02]  /*f730*/  FSEL R2, R8, R2, P0 ;  /* 0x0000000208027208 */ /* 0x000fe40000000000 */
[----:B------:R-:W-:Y:S01]  /*f740*/  FSEL R3, R9, R11, P0 ;  /* 0x0000000b09037208 */ /* 0x000fe20000000000 */
[----:B------:R-:W-:Y:S06]  /*f750*/  BRA `(.L_x_31575) ;  /* 0x0000004000547947 */ /* 0x000fec0003800000 */
.L_x_31563:
        /* <DEDUP_REMOVED lines=51> */
[----:B------:R-:W-:Y:S01]  /*fa90*/  IMAD.MOV.U32 R7, RZ, RZ, R5 ;  /* 0x000000ffff077224 */ /* 0x000fe200078e0005 */
[----:B------:R-:W-:-:S05]  /*faa0*/  MOV R6, R4 ;  /* 0x0000000400067202 */ /* 0x000fca0000000f00 */
        /* <DEDUP_REMOVED lines=82> */
.L_x_31597:
[----:B------:R-:W-:Y:S05]  /*ffd0*/  BSYNC B1 ;  /* 0x0000000000017941 */ /* 0x000fea0003800000 */
.L_x_31596:
        /* <DEDUP_REMOVED lines=8> */
.L_x_31599:
[----:B------:R-:W-:Y:S05]  /*10060*/  BSYNC B1 ;  /* 0x0000000000017941 */ /* 0x000fea0003800000 */
.L_x_31598:
        /* <DEDUP_REMOVED lines=82> */
.L_x_31601:
[----:B------:R-:W-:-:S04]  /*10590*/  ISETP.GE.AND P0, PT, R9, RZ, PT ;  /* 0x000000ff0900720c */ /* 0x000fc80003f06270 */
[----:B------:R-:W-:Y:S02]  /*105a0*/  FSEL R2, RZ, 3.37028055040000000000e+12, P0 ;  /* 0x54442d18ff027808 */ /* 0x000fe40000000000 */
[----:B------:R-:W-:-:S07]  /*105b0*/  FSEL R3, RZ, 2.1426990032196044922, P0 ;  /* 0x400921fbff037808 */ /* 0x000fce0000000000 */
.L_x_31602:
[----:B------:R-:W-:Y:S05]  /*105c0*/  BSYNC B1 ;  /* 0x0000000000017941 */ /* 0x000fea0003800000 */
.L_x_31600:
[----:B------:R-:W-:Y:S01]  /*105d0*/  DADD R8, |R8|, |R10| ;  /* 0x0000000008087229 */ /* 0x000fe2000000060a */
[----:B------:R-:W-:-:S07]  /*105e0*/  LOP3.LUT R11, R3, 0x80000000, R11, 0xb8, !PT ;  /* 0x80000000030b7812 */ /* 0x000fce00078eb80b */
[----:B------:R-:W-:-:S06]  /*105f0*/  DSETP.GTU.AND P0, PT, |R8|, +INF , PT ;  /* 0x7ff000000800742a */ /* 0x000fcc0003f0c200 */
[----:B------:R-:W-:Y:S02]  /*10600*/  FSEL R2, R8, R2, P0 ;  /* 0x0000000208027208 */ /* 0x000fe40000000000 */
[----:B------:R-:W-:Y:S01]  /*10610*/  FSEL R3, R9, R11, P0 ;  /* 0x0000000b09037208 */ /* 0x000fe20000000000 */
[----:B------:R-:W-:Y:S06]  /*10620*/  BRA `(.L_x_31575) ;  /* 0x0000003000a07947 */ /* 0x000fec0003800000 */
.L_x_31562:
        /* <DEDUP_REMOVED lines=18> */
[----:B------:R-:W-:Y:S02]  /*10750*/  ISETP.GE.U32.AND P2, PT, R0, 0x7fefffff, PT ;  /* 0x7fefffff0000780c */ /* 0x000fe40003f46070 */
[----:B------:R-:W-:Y:S01]  /*10760*/  MOV R0, 0xfffffc01 ;  /* 0xfffffc0100007802 */ /* 0x000fe20000000f00 */
        /* <DEDUP_REMOVED lines=70> */
.L_x_31605:
        /* <DEDUP_REMOVED lines=20> */
.L_x_31608:
[----:B------:R-:W-:Y:S05]  /*10d10*/  BSYNC B3 ;  /* 0x0000000000037941 */ /* 0x000fea0003800000 */
.L_x_31607:
        /* <DEDUP_REMOVED lines=29> */
.L_x_31606:
[----:B------:R-:W-:Y:S05]  /*10ef0*/  BSYNC B1 ;  /* 0x0000000000017941 */ /* 0x000fea0003800000 */
.L_x_31604:
[----:B------:R-:W-:Y:S01]  /*10f00*/  IMAD.MOV.U32 R2, RZ, RZ, -0x2449a4b7 ;  /* 0xdbb65b49ff027424 */ /* 0x000fe200078e00ff */
[----:B------:R-:W-:Y:S01]  /*10f10*/  MOV R3, 0x3f2d3b63 ;  /* 0x3f2d3b6300037802 */ /* 0x000fe20000000f00 */
[----:B------:R-:W-:Y:S01]  /*10f20*/  UMOV UR4, 0x2a25ff7e ;  /* 0x2a25ff7e00047882 */ /* 0x000fe20000000000 */
[----:B------:R-:W-:Y:S01]  /*10f30*/  UMOV UR5, 0x3ef53e1d ;  /* 0x3ef53e1d00057882 */ /* 0x000fe20000000000 */
[----:B------:R-:W-:Y:S01]  /*10f40*/  ISETP.GE.AND P0, PT, R9, RZ, PT ;  /* 0x000000ff0900720c */ /* 0x000fe20003f06270 */
[----:B------:R-:W-:Y:S01]  /*10f50*/  DSETP.NEU.AND P2, PT, |R8|, |R10|, PT ;  /* 0x4000000a0800722a */ /* 0x000fe20003f4d200 */
[----:B------:R-:W-:Y:S01]  /*10f60*/  IMAD.MOV.U32 R0, RZ, RZ, 0x7f3321d2 ;  /* 0x7f3321d2ff007424 */ /* 0x000fe200078e00ff */
[----:B------:R-:W-:Y:S01]  /*10f70*/  DFMA R2, R16, -UR4, R2 ;  /* 0x8000000410027c2b */ /* 0x000fe20008000002 */
[----:B------:R-:W-:Y:S01]  /*10f80*/  UMOV UR4, 0x8dde082e ;  /* 0x8dde082e00047882 */ /* 0x000fe20000000000 */
[----:B------:R-:W-:Y:S01]  /*10f90*/  UMOV UR5, 0x3f531278 ;  /* 0x3f53127800057882 */ /* 0x000fe20000000000 */
[----:B------:R-:W-:-:S02]  /*10fa0*/  DADD R8, |R8|, |R10| ;  /* 0x0000000008087229 */ /* 0x000fc4000000060a */
[----:B------:R-:W-:-:S03]  /*10fb0*/  DMUL R22, R22, 0.5 ;  /* 0x3fe0000016167828 */ /* 0x000fc60000000000 */
        /* <DEDUP_REMOVED lines=71> */
.L_x_31603:
        /* <DEDUP_REMOVED lines=85> */
.L_x_31561:
        /* <DEDUP_REMOVED lines=23> */
.L_x_31610:
[----:B------:R-:W-:Y:S05]  /*11af0*/  BSYNC B1 ;  /* 0x0000000000017941 */ /* 0x000fea0003800000 */
.L_x_31609:
[----:B------:R-:W0:Y:S01]  /*11b00*/  MUFU.RCP64H R5, 2.718280792236328125 ;  /* 0x4005bf0a00057908 */ /* 0x000e220000001800 */
[----:B------:R-:W-:Y:S01]  /*11b10*/  IMAD.MOV.U32 R6, RZ, RZ, -0x74eba897 ;  /* 0x8b145769ff067424 */ /* 0x000fe200078e00ff */
[----:B------:R-:W-:Y:S01]  /*11b20*/  MOV R4, 0x1 ;  /* 0x0000000100047802 */ /* 0x000fe20000000f00 */
[----:B------:R-:W-:Y:S01]  /*11b30*/  IMAD.MOV.U32 R7, RZ, RZ, 0x4005bf0a ;  /* 0x4005bf0aff077424 */ /* 0x000fe200078e00ff */
[----:B------:R-:W-:Y:S01]  /*11b40*/  FSETP.GEU.AND P2, PT, |R11|, 6.5827683646048100446e-37, PT ;  /* 0x036000000b00780b */ /* 0x000fe20003f4e200 */
[----:B------:R-:W-:Y:S01]  /*11b50*/  BSSY B1, `(.L_x_31611) ;  /* 0x0000015000017945 */ /* 0x000fe20003800000 */
[----:B------:R-:W-:-:S03]  /*11b60*/  DADD R22, -RZ, |R2| ;  /* 0x00000000ff167229 */ /* 0x000fc60000000502 */
        /* <DEDUP_REMOVED lines=19> */
.L_x_31612:
[----:B------:R-:W-:Y:S05]  /*11ca0*/  BSYNC B1 ;  /* 0x0000000000017941 */ /* 0x000fea0003800000 */
.L_x_31611:
        /* <DEDUP_REMOVED lines=136> */
.L_x_31614:
[----:B------:R-:W-:Y:S05]  /*12530*/  BSYNC B1 ;  /* 0x0000000000017941 */ /* 0x000fea0003800000 */
.L_x_31613:
        /* <DEDUP_REMOVED lines=8> */
.L_x_31616:
[----:B------:R-:W-:Y:S05]  /*125c0*/  BSYNC B1 ;  /* 0x0000000000017941 */ /* 0x000fea0003800000 */
.L_x_31615:
        /* <DEDUP_REMOVED lines=82> */
.L_x_31618:
[----:B------:R-:W-:-:S04]  /*12af0*/  ISETP.GE.AND P0, PT, R9, RZ, PT ;  /* 0x000000ff0900720c */ /* 0x000fc80003f06270 */
[----:B------:R-:W-:Y:S02]  /*12b00*/  FSEL R2, RZ, 3.37028055040000000000e+12, P0 ;  /* 0x54442d18ff027808 */ /* 0x000fe40000000000 */
[----:B------:R-:W-:-:S07]  /*12b10*/  FSEL R3, RZ, 2.1426990032196044922, P0 ;  /* 0x400921fbff037808 */ /* 0x000fce0000000000 */
.L_x_31619:
[----:B------:R-:W-:Y:S05]  /*12b20*/  BSYNC B1 ;  /* 0x0000000000017941 */ /* 0x000fea0003800000 */
.L_x_31617:
[----:B------:R-:W-:Y:S01]  /*12b30*/  DADD R8, |R8|, |R10| ;  /* 0x0000000008087229 */ /* 0x000fe2000000060a */
[----:B------:R-:W-:Y:S01]  /*12b40*/  LOP3.LUT R11, R3, 0x80000000, R11, 0xb8, !PT ;  /* 0x80000000030b7812 */ /* 0x000fe200078eb80b */
[----:B------:R-:W-:-:S06]  /*12b50*/  DADD R22, R22, 1 ;  /* 0x3ff0000016167429 */ /* 0x000fcc0000000000 */
[----:B------:R-:W-:-:S06]  /*12b60*/  DSETP.GTU.AND P0, PT, |R8|, +INF , PT ;  /* 0x7ff000000800742a */ /* 0x000fcc0003f0c200 */
[----:B------:R-:W-:Y:S02]  /*12b70*/  FSEL R2, R8, R2, P0 ;  /* 0x0000000208027208 */ /* 0x000fe40000000000 */
[----:B------:R-:W-:Y:S01]  /*12b80*/  FSEL R3, R9, R11, P0 ;  /* 0x0000000b09037208 */ /* 0x000fe20000000000 */
[----:B------:R-:W-:Y:S06]  /*12b90*/  BRA `(.L_x_31575) ;  /* 0x0000000c00447947 */ /* 0x000fec0003800000 */
.L_x_31560:
[----:B------:R-:W-:Y:S01]  /*12ba0*/  DSETP.GEU.AND P0, PT, |R10|, 1.4916681462400413487e-154, PT ;  /* 0x200000000a00742a */ /* 0x000fe20003f0e200 */
[----:B------:R-:W-:Y:S01]  /*12bb0*/  IMAD.MOV.U32 R12, RZ, RZ, 0x1 ;  /* 0x00000001ff0c7424 */ /* 0x000fe200078e00ff */
        /* <DEDUP_REMOVED lines=39> */
[----:B------:R-:W-:Y:S02]  /*12e30*/  FSETP.GT.AND P4, PT, |R0|, 1.469367938527859385e-39, PT ;  /* 0x001000000000780b */ /* 0x000fe40003f84200 */
[----:B------:R-:W-:Y:S01]  /*12e40*/  MOV R0, 0xfffffc01 ;  /* 0xfffffc0100007802 */ /* 0x000fe20000000f00 */
        /* <DEDUP_REMOVED lines=66> */
.L_x_31621:
[----:B------:R-:W-:Y:S05]  /*13270*/  BSYNC B1 ;  /* 0x0000000000017941 */ /* 0x000fea0003800000 */
.L_x_31620:
        /* <DEDUP_REMOVED lines=8> */
.L_x_31623:
[----:B------:R-:W-:Y:S05]  /*13300*/  BSYNC B1 ;  /* 0x0000000000017941 */ /* 0x000fea0003800000 */
.L_x_31622:
[----:B------:R-:W-:Y:S01]  /*13310*/  DMUL R4, R2, R2 ;  /* 0x0000000202047228 */ /* 0x000fe20000000000 */
[----:B------:R-:W-:Y:S01]  /*13320*/  IMAD.MOV.U32 R6, RZ, RZ, -0x2449a4b7 ;  /* 0xdbb65b49ff067424 */ /* 0x000fe200078e00ff */
[----:B------:R-:W-:Y:S01]  /*13330*/  MOV R7, 0x3f2d3b63 ;  /* 0x3f2d3b6300077802 */ /* 0x000fe20000000f00 */
[----:B------:R-:W-:Y:S01]  /*13340*/  UMOV UR4, 0x2a25ff7e ;  /* 0x2a25ff7e00047882 */ /* 0x000fe20000000000 */
[----:B------:R-:W-:Y:S01]  /*13350*/  UMOV UR5, 0x3ef53e1d ;  /* 0x3ef53e1d00057882 */ /* 0x000fe20000000000 */
[----:B------:R-:W-:Y:S01]  /*13360*/  ISETP.GE.AND P2, PT, R9, RZ, PT ;  /* 0x000000ff0900720c */ /* 0x000fe20003f46270 */
[----:B------:R-:W-:Y:S01]  /*13370*/  DSETP.NEU.AND P0, PT, R16, RZ, PT ;  /* 0x000000ff1000722a */ /* 0x000fe20003f0d000 */
[----:B------:R-:W-:Y:S01]  /*13380*/  BSSY B1, `(.L_x_31624) ;  /* 0x000004d000017945 */ /* 0x000fe20003800000 */
        /* <DEDUP_REMOVED lines=74> */
.L_x_31625:
[----:B------:R-:W-:Y:S02]  /*13830*/  FSEL R2, RZ, 3.37028055040000000000e+12, P2 ;  /* 0x54442d18ff027808 */ /* 0x000fe40001000000 */
[----:B------:R-:W-:-:S07]  /*13840*/  FSEL R3, RZ, 2.1426990032196044922, P2 ;  /* 0x400921fbff037808 */ /* 0x000fce0001000000 */
.L_x_31626:
[----:B------:R-:W-:Y:S05]  /*13850*/  BSYNC B1 ;  /* 0x0000000000017941 */ /* 0x000fea0003800000 */
.L_x_31624:
[----:B------:R-:W-:Y:S01]  /*13860*/  DADD R8, |R8|, |R10| ;  /* 0x0000000008087229 */ /* 0x000fe2000000060a */
[----:B------:R-:W-:-:S07]  /*13870*/  LOP3.LUT R11, R3, 0x80000000, R11, 0xb8, !PT ;  /* 0x80000000030b7812 */ /* 0x000fce00078eb80b */
[----:B------:R-:W-:-:S06]  /*13880*/  DSETP.GTU.AND P0, PT, |R8|, +INF , PT ;  /* 0x7ff000000800742a */ /* 0x000fcc0003f0c200 */
[----:B------:R-:W-:Y:S02]  /*13890*/  FSEL R2, R8, R2, P0 ;  /* 0x0000000208027208 */ /* 0x000fe40000000000 */
[----:B------:R-:W-:-:S07]  /*138a0*/  FSEL R3, R9, R11, P0 ;  /* 0x0000000b09037208 */ /* 0x000fce0000000000 */
.L_x_31575:
[----:B------:R-:W-:Y:S05]  /*138b0*/  BSYNC B0 ;  /* 0x0000000000007941 */ /* 0x000fea0003800000 */
.L_x_31559:
        /* <DEDUP_REMOVED lines=78> */
.L_x_31633:
[----:B------:R-:W-:Y:S05]  /*13da0*/  BSYNC B1 ;  /* 0x0000000000017941 */ /* 0x000fea0003800000 */
.L_x_31632:
        /* <DEDUP_REMOVED lines=22> */
[----:B------:R-:W-:Y:S01]  /*13f10*/  MOV R4, R0 ;  /* 0x0000000000047202 */ /* 0x000fe20000000f00 */
[----:B------:R-:W-:Y:S02]  /*13f20*/  IMAD.MOV.U32 R2, RZ, RZ, R12 ;  /* 0x000000ffff027224 */ /* 0x000fe400078e000c */
[----:B------:R-:W-:Y:S01]  /*13f30*/  IMAD.MOV.U32 R3, RZ, RZ, R13 ;  /* 0x000000ffff037224 */ /* 0x000fe200078e000d */
[----:B------:R-:W-:Y:S06]  /*13f40*/  BRA `(.L_x_31636) ;  /* 0x0000000000087947 */ /* 0x000fec0003800000 */
.L_x_31635:
[----:B------:R-:W-:Y:S01]  /*13f50*/  DMUL R2, RZ, R16 ;  /* 0x00000010ff027228 */ /* 0x000fe20000000000 */
[----:B------:R-:W-:-:S10]  /*13f60*/  IMAD.MOV.U32 R4, RZ, RZ, RZ ;  /* 0x000000ffff047224 */ /* 0x000fd400078e00ff */
.L_x_31636:
[----:B------:R-:W-:Y:S05]  /*13f70*/  BSYNC B2 ;  /* 0x0000000000027941 */ /* 0x000fea0003800000 */
.L_x_31634:
        /* <DEDUP_REMOVED lines=48> */
.L_x_31638:
[----:B------:R-:W-:Y:S01]  /*14280*/  DMUL R2, RZ, R16 ;  /* 0x00000010ff027228 */ /* 0x000fe20000000000 */
[----:B------:R-:W-:-:S10]  /*14290*/  IMAD.MOV.U32 R0, RZ, RZ, RZ ;  /* 0x000000ffff007224 */ /* 0x000fd400078e00ff */
.L_x_31639:
[----:B------:R-:W-:Y:S05]  /*142a0*/  BSYNC B2 ;  /* 0x0000000000027941 */ /* 0x000fea0003800000 */
.L_x_31637:
        /* <DEDUP_REMOVED lines=25> */
.L_x_31631:
[----:B------:R-:W-:Y:S01]  /*14440*/  UMOV UR4, 0x19ba0da4 ;  /* 0x19ba0da400047882 */ /* 0x000fe20000000000 */
[----:B------:R-:W-:Y:S01]  /*14450*/  UMOV UR5, 0x40937be3 ;  /* 0x40937be300057882 */ /* 0x000fe20000000000 */
[----:B------:R-:W-:Y:S01]  /*14460*/  BSSY B1, `(.L_x_31641) ;  /* 0x000003d000017945 */ /* 0x000fe20003800000 */
[----:B------:R-:W-:Y:S01]  /*14470*/  DADD R4, R2, -UR4 ;  /* 0x8000000402047e29 */ /* 0x000fe20008000000 */
[----:B------:R-:W-:Y:S01]  /*14480*/  UMOV UR4, 0xfefa39ef ;  /* 0xfefa39ef00047882 */ /* 0x000fe20000000000 */
[----:B------:R-:W-:Y:S01]  /*14490*/  MOV R2, 0x652b82fe ;  /* 0x652b82fe00027802 */ /* 0x000fe20000000f00 */
[----:B------:R-:W-:Y:S01]  /*144a0*/  IMAD.MOV.U32 R3, RZ, RZ, 0x3ff71547 ;  /* 0x3ff71547ff037424 */ /* 0x000fe200078e00ff */
[----:B------:R-:W-:Y:S01]  /*144b0*/  UMOV UR5, 0x3fe62e42 ;  /* 0x3fe62e4200057882 */ /* 0x000fe20000000000 */
[----:B------:R-:W-:-:S04]  /*144c0*/  DSETP.NEU.AND P2, PT, |R16|, +INF , PT ;  /* 0x7ff000001000742a */ /* 0x000fc80003f4d200 */
        /* <DEDUP_REMOVED lines=54> */
.L_x_31642:
[----:B------:R-:W-:Y:S05]  /*14830*/  BSYNC B1 ;  /* 0x0000000000017941 */ /* 0x000fea0003800000 */
.L_x_31641:
        /* <DEDUP_REMOVED lines=25> */
.L_x_31644:
[----:B------:R-:W-:Y:S01]  /*149d0*/  DMUL R22, RZ, R16 ;  /* 0x00000010ff167228 */ /* 0x000fe20000000000 */
[----:B------:R-:W-:-:S10]  /*149e0*/  IMAD.MOV.U32 R0, RZ, RZ, RZ ;  /* 0x000000ffff007224 */ /* 0x000fd400078e00ff */
.L_x_31645:
[----:B------:R-:W-:Y:S05]  /*149f0*/  BSYNC B2 ;  /* 0x0000000000027941 */ /* 0x000fea0003800000 */
.L_x_31643:
[----:B------:R-:W0:Y:S01]  /*14a00*/  LDC.64 R2, c[0x4][0x1a8] ;  /* 0x01006a00ff027b82 */ /* 0x000e220000000a00 */
[----:B------:R-:W-:-:S05]  /*14a10*/  VIADD R10, R0, 0x1 ;  /* 0x00000001000a7836 */ /* 0x000fca0000000000 */
[----:B------:R-:W-:-:S04]  /*14a20*/  SHF.L.U32 R0, R10, 0x3, RZ ;  /* 0x000000030a007819 */ /* 0x000fc800000006ff */
        /* <DEDUP_REMOVED lines=45> */
.L_x_31647:
[----:B------:R-:W-:Y:S01]  /*14d00*/  DMUL R2, RZ, R16 ;  /* 0x00000010ff027228 */ /* 0x000fe20000000000 */
[----:B------:R-:W-:-:S10]  /*14d10*/  IMAD.MOV.U32 R0, RZ, RZ, RZ ;  /* 0x000000ffff007224 */ /* 0x000fd400078e00ff */
.L_x_31648:
[----:B------:R-:W-:Y:S05]  /*14d20*/  BSYNC B2 ;  /* 0x0000000000027941 */ /* 0x000fea0003800000 */
.L_x_31646:
        /* <DEDUP_REMOVED lines=12> */
[----:B------:R-:W-:Y:S01]  /*14df0*/  FSEL R25, R0, -0.082518599927425384521, !P0 ;  /* 0xbda8ff8300197808 */ /* 0x000fe20004000000 */
[----:B0-----:R-:W-:Y:S01]  /*14e00*/  IMAD.MOV.U32 R10, RZ, RZ, RZ ;  /* 0x000000ffff0a7224 */ /* 0x001fe200078e00ff */
        /* <DEDUP_REMOVED lines=25> */
.L_x_31630:
        /* <DEDUP_REMOVED lines=11> */
.L_x_31649:
[----:B------:R-:W-:-:S10]  /*15050*/  DADD R8, R16, -R16 ;  /* 0x0000000010087229 */ /* 0x000fd40000000810 */
[----:B------:R-:W-:Y:S01]  /*15060*/  MOV R10, R8 ;  /* 0x00000008000a7202 */ /* 0x000fe20000000f00 */
[----:B------:R-:W-:Y:S01]  /*15070*/  IMAD.MOV.U32 R11, RZ, RZ, R9 ;  /* 0x000000ffff0b7224 */ /* 0x000fe200078e0009 */
[----:B------:R-:W-:Y:S06]  /*15080*/  BRA `(.L_x_31640) ;  /* 0x0000000800907947 */ /* 0x000fec0003800000 */
.L_x_31629:
        /* <DEDUP_REMOVED lines=24> */
.L_x_31651:
[----:B------:R-:W-:Y:S01]  /*15210*/  DMUL R12, RZ, R16 ;  /* 0x00000010ff0c7228 */ /* 0x000fe20000000000 */
[----:B------:R-:W-:-:S10]  /*15220*/  IMAD.MOV.U32 R0, RZ, RZ, RZ ;  /* 0x000000ffff007224 */ /* 0x000fd400078e00ff */
.L_x_31652:
[----:B------:R-:W-:Y:S05]  /*15230*/  BSYNC B2 ;  /* 0x0000000000027941 */ /* 0x000fea0003800000 */
.L_x_31650:
        /* <DEDUP_REMOVED lines=48> */
.L_x_31654:
[----:B------:R-:W-:Y:S01]  /*15540*/  DMUL R10, RZ, R16 ;  /* 0x00000010ff0a7228 */ /* 0x000fe20000000000 */
[----:B------:R-:W-:-:S10]  /*15550*/  IMAD.MOV.U32 R0, RZ, RZ, RZ ;  /* 0x000000ffff007224 */ /* 0x000fd400078e00ff */
.L_x_31655:
[----:B------:R-:W-:Y:S05]  /*15560*/  BSYNC B2 ;  /* 0x0000000000027941 */ /* 0x000fea0003800000 */
.L_x_31653:
        /* <DEDUP_REMOVED lines=9> */
[----:B------:R-:W-:Y:S01]  /*15600*/  MOV R0, 0x3de5db65 ;  /* 0x3de5db6500007802 */ /* 0x000fe20000000f00 */
[----:B------:R-:W-:-:S03]  /*15610*/  DMUL R24, R10, R10 ;  /* 0x0000000a0a187228 */ /* 0x000fc60000000000 */
        /* <DEDUP_REMOVED lines=13> */
.L_x_31628:
        /* <DEDUP_REMOVED lines=59> */
.L_x_31657:
[----:B------:R-:W-:Y:S05]  /*15aa0*/  BSYNC B1 ;  /* 0x0000000000017941 */ /* 0x000fea0003800000 */
.L_x_31656:
[----:B------:R-:W-:Y:S02]  /*15ab0*/  IMAD.MOV.U32 R10, RZ, RZ, R16 ;  /* 0x000000ffff0a7224 */ /* 0x000fe400078e0010 */
[----:B------:R-:W-:-:S07]  /*15ac0*/  IMAD.MOV.U32 R11, RZ, RZ, R17 ;  /* 0x000000ffff0b7224 */ /* 0x000fce00078e0011 */
.L_x_31640:
[----:B------:R-:W-:Y:S05]  /*15ad0*/  BSYNC B0 ;  /* 0x0000000000007941 */ /* 0x000fea0003800000 */
.L_x_31627:
[----:B------:R-:W-:Y:S01]  /*15ae0*/  STG.E.128 desc[UR8][R20.64], R8 ;  /* 0x0000000814007986 */ /* 0x000fe2000c101d08 */
[----:B------:R-:W-:Y:S05]  /*15af0*/  EXIT ;  /* 0x000000000000794d */ /* 0x000fea0003800000 */
        .weak           $__internal_72_$__cuda_sm20_div_rn_f64_full
        .type           $__internal_72_$__cuda_sm20_div_rn_f64_full,@function
        .size           $__internal_72_$__cuda_sm20_div_rn_f64_full,($_ZN2at6native18elementwise_kernelILi128ELi2EZNS0_22gpu_kernel_impl_nocastIZZZNS0_50_GLOBAL__N__2680c7bb_12_PowKernel_cu_140f0503_289624pow_tensor_scalar_kernelERNS_18TensorIteratorBaseERKN3c106ScalarEENKUlvE_clEvENKUlvE_clEvEUlNS6_7complexIdEEE0_EEvS5_RKT_EUliE_EEviT1_$__internal_trig_reduction_slowpathd - $__internal_72_$__cuda_sm20_div_rn_f64_full)
$__internal_72_$__cuda_sm20_div_rn_f64_full:
[C---:B------:R-:W-:Y:S01]  /*15b00*/  FSETP.GEU.AND P0, PT, |R15|.reuse, 1.469367938527859385e-39, PT ;  /* 0x001000000f00780b */ /* 0x040fe20003f0e200 */
[----:B------:R-:W-:Y:S01]  /*15b10*/  IMAD.MOV.U32 R25, RZ, RZ, R3 ;  /* 0x000000ffff197224 */ /* 0x000fe200078e0003 */
[----:B------:R-:W-:Y:S01]  /*15b20*/  LOP3.LUT R12, R15, 0x800fffff, RZ, 0xc0, !PT ;  /* 0x800fffff0f0c7812 */ /* 0x000fe200078ec0ff */
[----:B------:R-:W-:Y:S01]  /*15b30*/  IMAD.MOV.U32 R24, RZ, RZ, R2 ;  /* 0x000000ffff187224 */ /* 0x000fe200078e0002 */
[----:B------:R-:W-:Y:S01]  /*15b40*/  MOV R30, 0x1 ;  /* 0x00000001001e7802 */ /* 0x000fe20000000f00 */
[----:B------:R-:W-:Y:S01]  /*15b50*/  BSSY B2, `(.L_x_31658) ;  /* 0x0000059000027945 */ /* 0x000fe20003800000 */
[----:B------:R-:W-:Y:S01]  /*15b60*/  LOP3.LUT R13, R12, 0x3ff00000, RZ, 0xfc, !PT ;  /* 0x3ff000000c0d7812 */ /* 0x000fe200078efcff */
[----:B------:R-:W-:Y:S01]  /*15b70*/  IMAD.MOV.U32 R12, RZ, RZ, R14 ;  /* 0x000000ffff0c7224 */ /* 0x000fe200078e000e */
[C---:B------:R-:W-:Y:S01]  /*15b80*/  FSETP.GEU.AND P2, PT, |R25|.reuse, 1.469367938527859385e-39, PT ;  /* 0x001000001900780b */ /* 0x040fe20003f4e200 */
[----:B------:R-:W-:Y:S01]  /*15b90*/  IMAD.MOV.U32 R26, RZ, RZ, R24 ;  /* 0x000000ffff1a7224 */ /* 0x000fe200078e0018 */
[----:B------:R-:W-:-:S02]  /*15ba0*/  LOP3.LUT R2, R25, 0x7ff00000, RZ, 0xc0, !PT ;  /* 0x7ff0000019027812 */ /* 0x000fc400078ec0ff */
[----:B------:R-:W-:Y:S01]  /*15bb0*/  LOP3.LUT R5, R15, 0x7ff00000, RZ, 0xc0, !PT ;  /* 0x7ff000000f057812 */ /* 0x000fe200078ec0ff */
[----:B------:R-:W-:-:S03]  /*15bc0*/  @!P0 DMUL R12, R14, 8.98846567431157953865e+307 ;  /* 0x7fe000000e0c8828 */ /* 0x000fc60000000000 */
[----:B------:R-:W-:-:S03]  /*15bd0*/  ISETP.GE.U32.AND P4, PT, R2, R5, PT ;  /* 0x000000050200720c */ /* 0x000fc60003f86070 */
[----:B------:R-:W0:Y:S02]  /*15be0*/  MUFU.RCP64H R31, R13 ;  /* 0x0000000d001f7308 */ /* 0x000e240000001800 */
[----:B------:R-:W-:Y:S01]  /*15bf0*/  @!P2 LOP3.LUT R3, R15, 0x7ff00000, RZ, 0xc0, !PT ;  /* 0x7ff000000f03a812 */ /* 0x000fe200078ec0ff */
[----:B------:R-:W-:Y:S01]  /*15c00*/  @!P2 IMAD.MOV.U32 R28, RZ, RZ, RZ ;  /* 0x000000ffff1ca224 */ /* 0x000fe200078e00ff */
[----:B------:R-:W-:Y:S02]  /*15c10*/  @!P0 LOP3.LUT R5, R13, 0x7ff00000, RZ, 0xc0, !PT ;  /* 0x7ff000000d058812 */ /* 0x000fe400078ec0ff */
[----:B------:R-:W-:Y:S01]  /*15c20*/  @!P2 ISETP.GE.U32.AND P3, PT, R2, R3, PT ;  /* 0x000000030200a20c */ /* 0x000fe20003f66070 */
[----:B------:R-:W-:-:S05]  /*15c30*/  IMAD.MOV.U32 R3, RZ, RZ, 0x1ca00000 ;  /* 0x1ca00000ff037424 */ /* 0x000fca00078e00ff */
[----:B------:R-:W-:-:S04]  /*15c40*/  @!P2 SEL R4, R3, 0x63400000, !P3 ;  /* 0x634000000304a807 */ /* 0x000fc80005800000 */
[----:B------:R-:W-:Y:S01]  /*15c50*/  @!P2 LOP3.LUT R4, R4, 0x80000000, R25, 0xf8, !PT ;  /* 0x800000000404a812 */ /* 0x000fe200078ef819 */
[----:B0-----:R-:W-:-:S03]  /*15c60*/  DFMA R6, R30, -R12, 1 ;  /* 0x3ff000001e06742b */ /* 0x001fc6000000080c */
[----:B------:R-:W-:Y:S01]  /*15c70*/  @!P2 LOP3.LUT R29, R4, 0x100000, RZ, 0xfc, !PT ;  /* 0x00100000041da812 */ /* 0x000fe200078efcff */
[----:B------:R-:W-:-:S04]  /*15c80*/  IMAD.MOV.U32 R4, RZ, RZ, R2 ;  /* 0x000000ffff047224 */ /* 0x000fc800078e0002 */
[----:B------:R-:W-:-:S08]  /*15c90*/  DFMA R6, R6, R6, R6 ;  /* 0x000000060606722b */ /* 0x000fd00000000006 */
[----:B------:R-:W-:Y:S01]  /*15ca0*/  DFMA R30, R30, R6, R30 ;  /* 0x000000061e1e722b */ /* 0x000fe2000000001e */
[----:B------:R-:W-:-:S04]  /*15cb0*/  SEL R6, R3, 0x63400000, !P4 ;  /* 0x6340000003067807 */ /* 0x000fc80006000000 */
[----:B------:R-:W-:-:S03]  /*15cc0*/  LOP3.LUT R27, R6, 0x800fffff, R25, 0xf8, !PT ;  /* 0x800fffff061b7812 */ /* 0x000fc600078ef819 */
[----:B------:R-:W-:-:S03]  /*15cd0*/  DFMA R6, R30, -R12, 1 ;  /* 0x3ff000001e06742b */ /* 0x000fc6000000080c */
[----:B------:R-:W-:-:S05]  /*15ce0*/  @!P2 DFMA R26, R26, 2, -R28 ;  /* 0x400000001a1aa82b */ /* 0x000fca000000081c */
[----:B------:R-:W-:Y:S01]  /*15cf0*/  DFMA R30, R30, R6, R30 ;  /* 0x000000061e1e722b */ /* 0x000fe2000000001e */
[----:B------:R-:W-:-:S04]  /*15d00*/  VIADD R7, R5, 0xffffffff ;  /* 0xffffffff05077836 */ /* 0x000fc80000000000 */
[----:B------:R-:W-:-:S03]  /*15d10*/  @!P2 LOP3.LUT R4, R27, 0x7ff00000, RZ, 0xc0, !PT ;  /* 0x7ff000001b04a812 */ /* 0x000fc600078ec0ff */
[----:B------:R-:W-:Y:S02]  /*15d20*/  DMUL R28, R30, R26 ;  /* 0x0000001a1e1c7228 */ /* 0x000fe40000000000 */
[----:B------:R-:W-:-:S05]  /*15d30*/  VIADD R6, R4, 0xffffffff ;  /* 0xffffffff04067836 */ /* 0x000fca0000000000 */
[----:B------:R-:W-:Y:S01]  /*15d40*/  ISETP.GT.U32.AND P0, PT, R6, 0x7feffffe, PT ;  /* 0x7feffffe0600780c */ /* 0x000fe20003f04070 */
[----:B------:R-:W-:-:S03]  /*15d50*/  DFMA R32, R28, -R12, R26 ;  /* 0x8000000c1c20722b */ /* 0x000fc6000000001a */
[----:B------:R-:W-:-:S05]  /*15d60*/  ISETP.GT.U32.OR P0, PT, R7, 0x7feffffe, P0 ;  /* 0x7feffffe0700780c */ /* 0x000fca0000704470 */
[----:B------:R-:W-:-:S08]  /*15d70*/  DFMA R6, R30, R32, R28 ;  /* 0x000000201e06722b */ /* 0x000fd0000000001c */
        /* <DEDUP_REMOVED lines=12> */
[----:B------:R-:W-:-:S06]  /*15e40*/  DFMA R12, R6, -R12, R26 ;  /* 0x8000000c060c722b */ /* 0x000fcc000000001a */
[----:B------:R-:W-:-:S04]  /*15e50*/  IMAD.MOV.U32 R12, RZ, RZ, RZ ;  /* 0x000000ffff0c7224 */ /* 0x000fc800078e00ff */
        /* <DEDUP_REMOVED lines=16> */
.L_x_31659:
[----:B------:R-:W-:-:S14]  /*15f60*/  DSETP.NAN.AND P0, PT, R24, R24, PT ;  /* 0x000000181800722a */ /* 0x000fdc0003f08000 */
[----:B------:R-:W-:Y:S05]  /*15f70*/  @P0 BRA `(.L_x_31661) ;  /* 0x00000000004c0947 */ /* 0x000fea0003800000 */
[----:B------:R-:W-:-:S14]  /*15f80*/  DSETP.NAN.AND P0, PT, R14, R14, PT ;  /* 0x0000000e0e00722a */ /* 0x000fdc0003f08000 */
[----:B------:R-:W-:Y:S05]  /*15f90*/  @P0 BRA `(.L_x_31662) ;  /* 0x0000000000340947 */ /* 0x000fea0003800000 */
[----:B------:R-:W-:Y:S01]  /*15fa0*/  ISETP.NE.AND P0, PT, R4, R5, PT ;  /* 0x000000050400720c */ /* 0x000fe20003f05270 */
[----:B------:R-:W-:Y:S01]  /*15fb0*/  IMAD.MOV.U32 R28, RZ, RZ, 0x0 ;  /* 0x00000000ff1c7424 */ /* 0x000fe200078e00ff */
[----:B------:R-:W-:-:S11]  /*15fc0*/  MOV R29, 0xfff80000 ;  /* 0xfff80000001d7802 */ /* 0x000fd60000000f00 */
        /* <DEDUP_REMOVED lines=10> */
.L_x_31662:
[----:B------:R-:W-:Y:S01]  /*16070*/  LOP3.LUT R3, R15, 0x80000, RZ, 0xfc, !PT ;  /* 0x000800000f037812 */ /* 0x000fe200078efcff */
[----:B------:R-:W-:-:S04]  /*16080*/  IMAD.MOV.U32 R28, RZ, RZ, R14 ;  /* 0x000000ffff1c7224 */ /* 0x000fc800078e000e */
[----:B------:R-:W-:Y:S01]  /*16090*/  IMAD.MOV.U32 R29, RZ, RZ, R3 ;  /* 0x000000ffff1d7224 */ /* 0x000fe200078e0003 */
[----:B------:R-:W-:Y:S06]  /*160a0*/  BRA `(.L_x_31660) ;  /* 0x00000000000c7947 */ /* 0x000fec0003800000 */
.L_x_31661:
[----:B------:R-:W-:Y:S01]  /*160b0*/  LOP3.LUT R3, R25, 0x80000, RZ, 0xfc, !PT ;  /* 0x0008000019037812 */ /* 0x000fe200078efcff */
[----:B------:R-:W-:-:S04]  /*160c0*/  IMAD.MOV.U32 R28, RZ, RZ, R24 ;  /* 0x000000ffff1c7224 */ /* 0x000fc800078e0018 */
[----:B------:R-:W-:-:S07]  /*160d0*/  IMAD.MOV.U32 R29, RZ, RZ, R3 ;  /* 0x000000ffff1d7224 */ /* 0x000fce00078e0003 */
.L_x_31660:
[----:B------:R-:W-:Y:S05]  /*160e0*/  BSYNC B2 ;  /* 0x0000000000027941 */ /* 0x000fea0003800000 */
.L_x_31658:
[----:B------:R-:W-:Y:S02]  /*160f0*/  IMAD.MOV.U32 R4, RZ, RZ, R0 ;  /* 0x000000ffff047224 */ /* 0x000fe400078e0000 */
[----:B------:R-:W-:Y:S02]  /*16100*/  IMAD.MOV.U32 R5, RZ, RZ, 0x0 ;  /* 0x00000000ff057424 */ /* 0x000fe400078e00ff */
[----:B------:R-:W-:Y:S02]  /*16110*/  IMAD.MOV.U32 R2, RZ, RZ, R28 ;  /* 0x000000ffff027224 */ /* 0x000fe400078e001c */
[----:B------:R-:W-:Y:S01]  /*16120*/  IMAD.MOV.U32 R3, RZ, RZ, R29 ;  /* 0x000000ffff037224 */ /* 0x000fe200078e001d */
[----:B------:R-:W-:Y:S06]  /*16130*/  RET.REL.NODEC R4 `(_ZN2at6native18elementwise_kernelILi128ELi2EZNS0_22gpu_kernel_impl_nocastIZZZNS0_50_GLOBAL__N__2680c7bb_12_PowKernel_cu_140f0503_289624pow_tensor_scalar_kernelERNS_18TensorIteratorBaseERKN3c106ScalarEENKUlvE_clEvENKUlvE_clEvEUlNS6_7complexIdEEE0_EEvS5_RKT_EUliE_EEviT1_) ;  /* 0xfffffe9c04b07950 */ /* 0x000fec0003c3ffff */
        .type           $_ZN2at6native18elementwise_kernelILi128ELi2EZNS0_22gpu_kernel_impl_nocastIZZZNS0_50_GLOBAL__N__2680c7bb_12_PowKernel_cu_140f0503_289624pow_tensor_scalar_kernelERNS_18TensorIteratorBaseERKN3c106ScalarEENKUlvE_clEvENKUlvE_clEvEUlNS6_7complexIdEEE0_EEvS5_RKT_EUliE_EEviT1_$__internal_trig_reduction_slowpathd,@function
        .size           $_ZN2at6native18elementwise_kernelILi128ELi2EZNS0_22gpu_kernel_impl_nocastIZZZNS0_50_GLOBAL__N__2680c7bb_12_PowKernel_cu_140f0503_289624pow_tensor_scalar_kernelERNS_18TensorIteratorBaseERKN3c106ScalarEENKUlvE_clEvENKUlvE_clEvEUlNS6_7complexIdEEE0_EEvS5_RKT_EUliE_EEviT1_$__internal_trig_reduction_slowpathd,(.L_x_71517 - $_ZN2at6native18elementwise_kernelILi128ELi2EZNS0_22gpu_kernel_impl_nocastIZZZNS0_50_GLOBAL__N__2680c7bb_12_PowKernel_cu_140f0503_289624pow_tensor_scalar_kernelERNS_18TensorIteratorBaseERKN3c106ScalarEENKUlvE_clEvENKUlvE_clEvEUlNS6_7complexIdEEE0_EEvS5_RKT_EUliE_EEviT1_$__internal_trig_reduction_slowpathd)
$_ZN2at6native18elementwise_kernelILi128ELi2EZNS0_22gpu_kernel_impl_nocastIZZZNS0_50_GLOBAL__N__2680c7bb_12_PowKernel_cu_140f0503_289624pow_tensor_scalar_kernelERNS_18TensorIteratorBaseERKN3c106ScalarEENKUlvE_clEvENKUlvE_clEvEUlNS6_7complexIdEEE0_EEvS5_RKT_EUliE_EEviT1_$__internal_trig_reduction_slowpathd:
[--C-:B------:R-:W-:Y:S01]  /*16140*/  SHF.R.U32.HI R6, RZ, 0x14, R3.reuse ;  /* 0x00000014ff067819 */ /* 0x100fe20000011603 */
[----:B------:R-:W-:Y:S02]  /*16150*/  IMAD.MOV.U32 R13, RZ, RZ, R3 ;  /* 0x000000ffff0d7224 */ /* 0x000fe400078e0003 */
[----:B------:R-:W-:Y:S01]  /*16160*/  IMAD.MOV.U32 R7, RZ, RZ, RZ ;  /* 0x000000ffff077224 */ /* 0x000fe200078e00ff */
[----:B------:R-:W-:-:S04]  /*16170*/  LOP3.LUT R0, R6, 0x7ff, RZ, 0xc0, !PT ;  /* 0x000007ff06007812 */ /* 0x000fc800078ec0ff */
[----:B------:R-:W-:-:S13]  /*16180*/  ISETP.NE.AND P0, PT, R0, 0x7ff, PT ;  /* 0x000007ff0000780c */ /* 0x000fda0003f05270 */
[----:B------:R-:W-:Y:S05]  /*16190*/  @!P0 BRA `(.L_x_31663) ;  /* 0x0000000800308947 */ /* 0x000fea0003800000 */
[----:B------:R-:W-:Y:S01]  /*161a0*/  VIADD R0, R0, 0xfffffc00 ;  /* 0xfffffc0000007836 */ /* 0x000fe20000000000 */
[----:B------:R-:W-:Y:S01]  /*161b0*/  IADD3 R6, R6, -0x400, RZ ;  /* 0xfffffc0006067810 */ /* 0x000fe20007ffe0ff */
[----:B------:R-:W-:Y:S01]  /*161c0*/  BSSY B1, `(.L_x_31664) ;  /* 0x000002f000017945 */ /* 0x000fe20003800000 */
[----:B------:R-:W-:Y:S02]  /*161d0*/  CS2R R24, SRZ ;  /* 0x0000000000187805 */ /* 0x000fe4000001ff00 */
[----:B------:R-:W-:-:S04]  /*161e0*/  SHF.R.U32.HI R0, RZ, 0x6, R0 ;  /* 0x00000006ff007819 */ /* 0x000fc80000011600 */
[C---:B------:R-:W-:Y:S02]  /*161f0*/  IADD3 R5, -R0.reuse, 0x10, RZ ;  /* 0x0000001000057810 */ /* 0x040fe40007ffe1ff */
[----:B------:R-:W-:Y:S02]  /*16200*/  IADD3 R4, -R0, 0x13, RZ ;  /* 0x0000001300047810 */ /* 0x000fe40007ffe1ff */
[----:B------:R-:W-:-:S04]  /*16210*/  ISETP.GT.AND P0, PT, R5, 0xe, PT ;  /* 0x0000000e0500780c */ /* 0x000fc80003f04270 */
[----:B------:R-:W-:-:S04]  /*16220*/  SEL R4, R4, 0x12, !P0 ;  /* 0x0000001204047807 */ /* 0x000fc80004000000 */
[----:B------:R-:W-:Y:S02]  /*16230*/  ISETP.GT.AND P1, PT, R5, R4, PT ;  /* 0x000000040500720c */ /* 0x000fe40003f24270 */
[----:B------:R-:W-:Y:S02]  /*16240*/  LOP3.LUT P0, R5, R6, 0x3f, RZ, 0xc0, !PT ;  /* 0x0000003f06057812 */ /* 0x000fe4000780c0ff */
[----:B------:R-:W-:-:S05]  /*16250*/  IADD3 R6, -R0, 0xf, RZ ;  /* 0x0000000f00067810 */ /* 0x000fca0007ffe1ff */
[----:B------:R-:W-:-:S04]  /*16260*/  IMAD.MOV.U32 R7, RZ, RZ, R6 ;  /* 0x000000ffff077224 */ /* 0x000fc800078e0006 */
[----:B------:R-:W-:Y:S05]  /*16270*/  @P1 BRA `(.L_x_31665) ;  /* 0x00000000008c1947 */ /* 0x000fea0003800000 */
[----:B------:R-:W0:Y:S01]  /*16280*/  LDC.64 R10, c[0x4][0x1b0] ;  /* 0x01006c00ff0a7b82 */ /* 0x000e220000000a00 */
[C---:B------:R-:W-:Y:S01]  /*16290*/  SHF.L.U64.HI R13, R12.reuse, 0xb, R13 ;  /* 0x0000000b0c0d7819 */ /* 0x040fe2000001020d */
[----:B------:R-:W-:Y:S01]  /*162a0*/  IMAD.SHL.U32 R12, R12, 0x800, RZ ;  /* 0x000008000c0c7824 */ /* 0x000fe200078e00ff */
[----:B------:R-:W-:Y:S01]  /*162b0*/  CS2R R24, SRZ ;  /* 0x0000000000187805 */ /* 0x000fe2000001ff00 */
[----:B------:R-:W-:Y:S01]  /*162c0*/  IMAD.MOV.U32 R0, RZ, RZ, R1 ;  /* 0x000000ffff007224 */ /* 0x000fe200078e0001 */
[----:B------:R-:W-:Y:S01]  /*162d0*/  LOP3.LUT R13, R13, 0x80000000, RZ, 0xfc, !PT ;  /* 0x800000000d0d7812 */ /* 0x000fe200078efcff */
[----:B------:R-:W-:Y:S02]  /*162e0*/  IMAD.MOV.U32 R7, RZ, RZ, R6 ;  /* 0x000000ffff077224 */ /* 0x000fe400078e0006 */
[----:B------:R-:W1:Y:S01]  /*162f0*/  LDC.64 R14, c[0x0][0x208] ;  /* 0x00008200ff0e7b82 */ /* 0x000e620000000a00 */
[----:B0-----:R-:W-:-:S07]  /*16300*/  IMAD.WIDE R10, R6, 0x8, R10 ;  /* 0x00000008060a7825 */ /* 0x001fce00078e020a */
.L_x_31666:
[----:B-1----:R-:W-:Y:S02]  /*16310*/  R2UR UR4, R14 ;  /* 0x000000000e0472ca */ /* 0x002fe400000e0000 */
[----:B------:R-:W-:-:S13]  /*16320*/  R2UR UR5, R15 ;  /* 0x000000000f0572ca */ /* 0x000fda00000e0000 */
        /* <DEDUP_REMOVED lines=10> */
[C---:B------:R-:W-:Y:S01]  /*163d0*/  IMAD.HI.U32 R26, R19.reuse, R13, RZ ;  /* 0x0000000d131a7227 */ /* 0x040fe200078e00ff */
[----:B------:R0:W-:Y:S02]  /*163e0*/  STL.64 [R0], R24 ;  /* 0x0000001800007387 */ /* 0x0001e40000100a00 */
[----:B------:R-:W-:Y:S01]  /*163f0*/  IADD3.X R18, P1, R18, R27, RZ, P3, !PT ;  /* 0x0000001b12127210 */ /* 0x000fe20001f3e4ff */
[----:B------:R-:W-:Y:S01]  /*16400*/  IMAD R19, R19, R13, RZ ;  /* 0x0000000d13137224 */ /* 0x000fe200078e02ff */
[----:B------:R-:W-:-:S03]  /*16410*/  ISETP.GE.AND P3, PT, R7, R4, PT ;  /* 0x000000040700720c */ /* 0x000fc60003f66270 */
[----:B------:R-:W-:Y:S01]  /*16420*/  IMAD.X R26, RZ, RZ, R26, P1 ;  /* 0x000000ffff1a7224 */ /* 0x000fe200008e061a */
[----:B------:R-:W-:Y:S02]  /*16430*/  IADD3.X R18, P4, R19, R18, RZ, P4, !PT ;  /* 0x0000001213127210 */ /* 0x000fe4000279e4ff */
[----:B------:R-:W-:Y:S01]  /*16440*/  IADD3 R10, P1, R10, 0x8, RZ ;  /* 0x000000080a0a7810 */ /* 0x000fe20007f3e0ff */
[----:B0-----:R-:W-:Y:S02]  /*16450*/  VIADD R0, R0, 0x8 ;  /* 0x0000000800007836 */ /* 0x001fe40000000000 */
[----:B------:R-:W-:Y:S02]  /*16460*/  IMAD.X R19, RZ, RZ, R26, P4 ;  /* 0x000000ffff137224 */ /* 0x000fe400020e061a */
[----:B------:R-:W-:Y:S02]  /*16470*/  IMAD.X R11, RZ, RZ, R11, P1 ;  /* 0x000000ffff0b7224 */ /* 0x000fe400008e060b */
[----:B------:R-:W-:-:S02]  /*16480*/  IMAD.MOV.U32 R24, RZ, RZ, R18 ;  /* 0x000000ffff187224 */ /* 0x000fc400078e0012 */
[----:B------:R-:W-:Y:S01]  /*16490*/  IMAD.MOV.U32 R25, RZ, RZ, R19 ;  /* 0x000000ffff197224 */ /* 0x000fe200078e0013 */
[----:B------:R-:W-:Y:S06]  /*164a0*/  @!P3 BRA `(.L_x_31666) ;  /* 0xfffffffc0098b947 */ /* 0x000fec000383ffff */
.L_x_31665:
[----:B------:R-:W-:Y:S05]  /*164b0*/  BSYNC B1 ;  /* 0x0000000000017941 */ /* 0x000fea0003800000 */
.L_x_31664:
[----:B------:R-:W-:-:S04]  /*164c0*/  IMAD.IADD R6, R7, 0x1, -R6 ;  /* 0x0000000107067824 */ /* 0x000fc800078e0a06 */
[----:B------:R-:W-:-:S05]  /*164d0*/  IMAD R27, R6, 0x8, R1 ;  /* 0x00000008061b7824 */ /* 0x000fca00078e0201 */
[----:B------:R0:W-:Y:S04]  /*164e0*/  STL.64 [R27], R24 ;  /* 0x000000181b007387 */ /* 0x0001e80000100a00 */
[----:B------:R-:W2:Y:S04]  /*164f0*/  LDL.64 R10, [R1+0x10] ;  /* 0x00001000010a7983 */ /* 0x000ea80000100a00 */
[----:B------:R-:W3:Y:S04]  /*16500*/  @P0 LDL.64 R12, [R1+0x8] ;  /* 0x00000800010c0983 */ /* 0x000ee80000100a00 */
[----:B------:R-:W4:Y:S01]  /*16510*/  LDL.64 R6, [R1+0x18] ;  /* 0x0000180001067983 */ /* 0x000f220000100a00 */
[----:B------:R-:W-:Y:S01]  /*16520*/  @P0 IADD3 R15, -R5, 0x40, RZ ;  /* 0x00000040050f0810 */ /* 0x000fe20007ffe1ff */
[----:B------:R-:W-:Y:S01]  /*16530*/  UMOV UR4, URZ ;  /* 0x0000003f00047c82 */ /* 0x000fe20008000000 */
[----:B--2---:R-:W-:-:S02]  /*16540*/  @P0 SHF.L.U32 R19, R10, R5, RZ ;  /* 0x000000050a130219 */ /* 0x004fc400000006ff */
[-C--:B------:R-:W-:Y:S02]  /*16550*/  @P0 SHF.R.U64 R4, R10, R15.reuse, R11 ;  /* 0x0000000f0a040219 */ /* 0x080fe4000000120b */
[-CC-:B---3--:R-:W-:Y:S02]  /*16560*/  @P0 SHF.R.U64 R0, R12, R15.reuse, R13.reuse ;  /* 0x0000000f0c000219 */ /* 0x188fe4000000120d */
[----:B------:R-:W-:Y:S02]  /*16570*/  @P0 SHF.R.U32.HI R12, RZ, R15, R13 ;  /* 0x0000000fff0c0219 */ /* 0x000fe4000001160d */
[----:B------:R-:W-:Y:S02]  /*16580*/  @P0 SHF.L.U64.HI R13, R10, R5, R11 ;  /* 0x000000050a0d0219 */ /* 0x000fe4000001020b */
[----:B------:R-:W-:Y:S02]  /*16590*/  @P0 LOP3.LUT R10, R0, R19, RZ, 0xfc, !PT ;  /* 0x00000013000a0212 */ /* 0x000fe400078efcff */
[----:B----4-:R-:W-:-:S02]  /*165a0*/  @P0 SHF.L.U32 R19, R6, R5, RZ ;  /* 0x0000000506130219 */ /* 0x010fc400000006ff */
[----:B------:R-:W-:Y:S02]  /*165b0*/  @P0 SHF.R.U32.HI R15, RZ, R15, R11 ;  /* 0x0000000fff0f0219 */ /* 0x000fe4000001160b */
[----:B------:R-:W-:Y:S02]  /*165c0*/  @P0 LOP3.LUT R11, R12, R13, RZ, 0xfc, !PT ;  /* 0x0000000d0c0b0212 */ /* 0x000fe400078efcff */
[----:B------:R-:W-:Y:S02]  /*165d0*/  @P0 SHF.L.U64.HI R12, R6, R5, R7 ;  /* 0x00000005060c0219 */ /* 0x000fe40000010207 */
[----:B------:R-:W-:Y:S02]  /*165e0*/  @P0 LOP3.LUT R6, R19, R4, RZ, 0xfc, !PT ;  /* 0x0000000413060212 */ /* 0x000fe400078efcff */
[C-C-:B------:R-:W-:Y:S01]  /*165f0*/  SHF.L.U64.HI R4, R10.reuse, 0x2, R11.reuse ;  /* 0x000000020a047819 */ /* 0x140fe2000001020b */
[----:B------:R-:W-:Y:S01]  /*16600*/  IMAD.SHL.U32 R10, R10, 0x4, RZ ;  /* 0x000000040a0a7824 */ /* 0x000fe200078e00ff */
[----:B------:R-:W-:-:S02]  /*16610*/  SHF.R.U32.HI R11, RZ, 0x1e, R11 ;  /* 0x0000001eff0b7819 */ /* 0x000fc4000001160b */
[----:B------:R-:W-:Y:S02]  /*16620*/  SHF.L.U32 R0, R6, 0x2, RZ ;  /* 0x0000000206007819 */ /* 0x000fe400000006ff */
[----:B------:R-:W-:Y:S02]  /*16630*/  @P0 LOP3.LUT R7, R12, R15, RZ, 0xfc, !PT ;  /* 0x0000000f0c070212 */ /* 0x000fe400078efcff */
[----:B------:R-:W-:Y:S02]  /*16640*/  IADD3 RZ, P0, RZ, -R10, RZ ;  /* 0x8000000affff7210 */ /* 0x000fe40007f1e0ff */
[----:B------:R-:W-:Y:S02]  /*16650*/  LOP3.LUT R5, RZ, R4, RZ, 0x33, !PT ;  /* 0x00000004ff057212 */ /* 0x000fe400078e33ff */
[----:B------:R-:W-:Y:S02]  /*16660*/  LOP3.LUT R15, R11, R0, RZ, 0xfc, !PT ;  /* 0x000000000b0f7212 */ /* 0x000fe400078efcff */
[----:B------:R-:W-:-:S02]  /*16670*/  SHF.L.U64.HI R12, R6, 0x2, R7 ;  /* 0x00000002060c7819 */ /* 0x000fc40000010207 */
[----:B------:R-:W-:Y:S02]  /*16680*/  IADD3.X R5, P0, RZ, R5, RZ, P0, !PT ;  /* 0x00000005ff057210 */ /* 0x000fe4000071e4ff */
        /* <DEDUP_REMOVED lines=9> */
[----:B------:R-:W-:Y:S02]  /*16720*/  ISETP.NE.U32.AND P1, PT, R11, RZ, PT ;  /* 0x000000ff0b00720c */ /* 0x000fe40003f25070 */
[----:B------:R-:W-:-:S02]  /*16730*/  SEL R4, R4, R5, !P0 ;  /* 0x0000000504047207 */ /* 0x000fc40004000000 */
[----:B------:R-:W-:Y:S01]  /*16740*/  SEL R12, R15, R11, !P1 ;  /* 0x0000000b0f0c7207 */ /* 0x000fe20004800000 */
[----:B------:R-:W-:Y:S01]  /*16750*/  @P0 IMAD.MOV R10, RZ, RZ, -R10 ;  /* 0x000000ffff0a0224 */ /* 0x000fe200078e0a0a */
[----:B------:R-:W-:-:S04]  /*16760*/  LEA.HI R7, R7, R0, RZ, 0x2 ;  /* 0x0000000007077211 */ /* 0x000fc800078f10ff */
[----:B------:R-:W1:Y:S02]  /*16770*/  FLO.U32 R12, R12 ;  /* 0x0000000c000c7300 */ /* 0x000e6400000e0000 */
[C---:B-1----:R-:W-:Y:S02]  /*16780*/  IADD3 R13, -R12.reuse, 0x1f, RZ ;  /* 0x0000001f0c0d7810 */ /* 0x042fe40007ffe1ff */
[----:B------:R-:W-:-:S03]  /*16790*/  IADD3 R6, -R12, 0x3f, RZ ;  /* 0x0000003f0c067810 */ /* 0x000fc60007ffe1ff */
[----:B------:R-:W-:-:S05]  /*167a0*/  @P1 IMAD.MOV R6, RZ, RZ, R13 ;  /* 0x000000ffff061224 */ /* 0x000fca00078e020d */
        /* <DEDUP_REMOVED lines=12> */
[----:B------:R-:W-:Y:S01]  /*16870*/  IADD3 RZ, P1, R12, R12, RZ ;  /* 0x0000000c0cff7210 */ /* 0x000fe20007f3e0ff */
[----:B------:R-:W-:-:S04]  /*16880*/  IMAD.HI.U32 R10, R11, -0x36f0255e, RZ ;  /* 0xc90fdaa20b0a7827 */ /* 0x000fc800078e00ff */
[----:B------:R-:W-:-:S04]  /*16890*/  IMAD.WIDE.U32 R4, R15, -0x36f0255e, R4 ;  /* 0xc90fdaa20f047825 */ /* 0x000fc800078e0004 */
[----:B------:R-:W-:-:S04]  /*168a0*/  IMAD.WIDE.U32 R4, P3, R11, 0x2168c235, R4 ;  /* 0x2168c2350b047825 */ /* 0x000fc80007860004 */
[----:B------:R-:W-:Y:S01]  /*168b0*/  IMAD R11, R11, -0x36f0255e, RZ ;  /* 0xc90fdaa20b0b7824 */ /* 0x000fe200078e02ff */
[----:B------:R-:W-:Y:S01]  /*168c0*/  IADD3.X RZ, P1, R4, R4, RZ, P1, !PT ;  /* 0x0000000404ff7210 */ /* 0x000fe20000f3e4ff */
[----:B------:R-:W-:-:S03]  /*168d0*/  IMAD.X R10, RZ, RZ, R10, P3 ;  /* 0x000000ffff0a7224 */ /* 0x000fc600018e060a */
[----:B------:R-:W-:-:S04]  /*168e0*/  IADD3 R5, P3, R11, R5, RZ ;  /* 0x000000050b057210 */ /* 0x000fc80007f7e0ff */
[C---:B------:R-:W-:Y:S01]  /*168f0*/  IADD3.X R4, P1, R5.reuse, R5, RZ, P1, !PT ;  /* 0x0000000505047210 */ /* 0x040fe20000f3e4ff */
[----:B------:R-:W-:Y:S01]  /*16900*/  IMAD.X R10, RZ, RZ, R10, P3 ;  /* 0x000000ffff0a7224 */ /* 0x000fe200018e060a */
[----:B------:R-:W-:-:S03]  /*16910*/  ISETP.GT.U32.AND P3, PT, R5, RZ, PT ;  /* 0x000000ff0500720c */ /* 0x000fc60003f64070 */
[C---:B------:R-:W-:Y:S01]  /*16920*/  IMAD.X R11, R10.reuse, 0x1, R10, P1 ;  /* 0x000000010a0b7824 */ /* 0x040fe200008e060a */
[----:B------:R-:W-:-:S04]  /*16930*/  ISETP.GT.AND.EX P3, PT, R10, RZ, PT, P3 ;  /* 0x000000ff0a00720c */ /* 0x000fc80003f64330 */
[----:B------:R-:W-:Y:S02]  /*16940*/  SEL R4, R4, R5, P3 ;  /* 0x0000000504047207 */ /* 0x000fe40001800000 */
[----:B------:R-:W-:Y:S02]  /*16950*/  SEL R5, R11, R10, P3 ;  /* 0x0000000a0b057207 */ /* 0x000fe40001800000 */
[----:B------:R-:W-:Y:S02]  /*16960*/  IADD3 R12, P1, R4, 0x1, RZ ;  /* 0x00000001040c7810 */ /* 0x000fe40007f3e0ff */
[----:B------:R-:W-:-:S03]  /*16970*/  SEL R11, RZ, 0x1, !P3 ;  /* 0x00000001ff0b7807 */ /* 0x000fc60005800000 */
[----:B------:R-:W-:Y:S02]  /*16980*/  IMAD.X R5, RZ, RZ, R5, P1 ;  /* 0x000000ffff057224 */ /* 0x000fe400008e0605 */
[----:B------:R-:W-:-:S03]  /*16990*/  IMAD.IADD R4, R11, 0x1, R6 ;  /* 0x000000010b047824 */ /* 0x000fc600078e0206 */
[----:B------:R-:W-:Y:S01]  /*169a0*/  SHF.R.U64 R12, R12, 0xa, R5 ;  /* 0x0000000a0c0c7819 */ /* 0x000fe20000001205 */
[----:B------:R-:W-:-:S03]  /*169b0*/  IMAD.SHL.U32 R4, R4, 0x100000, RZ ;  /* 0x0010000004047824 */ /* 0x000fc600078e00ff */
        /* <DEDUP_REMOVED lines=9> */
[----:B0-----:R-:W-:-:S07]  /*16a50*/  LOP3.LUT R13, R0, R13, RZ, 0xfc, !PT ;  /* 0x0000000d000d7212 */ /* 0x001fce00078efcff */
.L_x_31663:
[----:B------:R-:W-:Y:S02]  /*16a60*/  IMAD.MOV.U32 R3, RZ, RZ, 0x0 ;  /* 0x00000000ff037424 */ /* 0x000fe400078e00ff */
[----:B------:R-:W-:Y:S02]  /*16a70*/  IMAD.MOV.U32 R0, RZ, RZ, R7 ;  /* 0x000000ffff007224 */ /* 0x000fe400078e0007 */
[----:B------:R-:W-:Y:S05]  /*16a80*/  RET.REL.NODEC R2 `(_ZN2at6native18elementwise_kernelILi128ELi2EZNS0_22gpu_kernel_impl_nocastIZZZNS0_50_GLOBAL__N__2680c7bb_12_PowKernel_cu_140f0503_289624pow_tensor_scalar_kernelERNS_18TensorIteratorBaseERKN3c106ScalarEENKUlvE_clEvENKUlvE_clEvEUlNS6_7complexIdEEE0_EEvS5_RKT_EUliE_EEviT1_) ;  /* 0xfffffe94025c7950 */ /* 0x000fea0003c3ffff */
.L_x_31667:
        /* <DEDUP_REMOVED lines=15> */
.L_x_71517:


//--------------------- .text._ZN2at6native27unrolled_elementwise_kernelIZZZNS0_50_GLOBAL__N__2680c7bb_12_PowKernel_cu_140f0503_289624pow_tensor_scalar_kernelERNS_18TensorIteratorBaseERKN3c106ScalarEENKUlvE_clEvENKUlvE_clEvEUlNS5_7complexIdEEE0_St5arrayIPcLm2EELi4E23TrivialOffsetCalculatorILi1EjESI_NS0_6memory15LoadWithoutCastENSJ_16StoreWithoutCastEEEviT_T0_T2_T3_T4_T5_ --------------------------
	.section	.text._ZN2at6native27unrolled_elementwise_kernelIZZZNS0_50_GLOBAL__N__2680c7bb_12_PowKernel_cu_140f0503_289624pow_tensor_scalar_kernelERNS_18TensorIteratorBaseERKN3c106ScalarEENKUlvE_clEvENKUlvE_clEvEUlNS5_7complexIdEEE0_St5arrayIPcLm2EELi4E23TrivialOffsetCalculatorILi1EjESI_NS0_6memory15LoadWithoutCastENSJ_16StoreWithoutCastEEEviT_T0_T2_T3_T4_T5_,"ax",@progbits
	.align	128
        .global         _ZN2at6native27unrolled_elementwise_kernelIZZZNS0_50_GLOBAL__N__2680c7bb_12_PowKernel_cu_140f0503_289624pow_tensor_scalar_kernelERNS_18TensorIteratorBaseERKN3c106ScalarEENKUlvE_clEvENKUlvE_clEvEUlNS5_7complexIdEEE0_St5arrayIPcLm2EELi4E23TrivialOffsetCalculatorILi1EjESI_NS0_6memory15LoadWithoutCastENSJ_16StoreWithoutCastEEEviT_T0_T2_T3_T4_T5_
        .type           _ZN2at6native27unrolled_elementwise_kernelIZZZNS0_50_GLOBAL__N__2680c7bb_12_PowKernel_cu_140f0503_289624pow_tensor_scalar_kernelERNS_18TensorIteratorBaseERKN3c106ScalarEENKUlvE_clEvENKUlvE_clEvEUlNS5_7complexIdEEE0_St5arrayIPcLm2EELi4E23TrivialOffsetCalculatorILi1EjESI_NS0_6memory15LoadWithoutCastENSJ_16StoreWithoutCastEEEviT_T0_T2_T3_T4_T5_,@function
        .size           _ZN2at6native27unrolled_elementwise_kernelIZZZNS0_50_GLOBAL__N__2680c7bb_12_PowKernel_cu_140f0503_289624pow_tensor_scalar_kernelERNS_18TensorIteratorBaseERKN3c106ScalarEENKUlvE_clEvENKUlvE_clEvEUlNS5_7complexIdEEE0_St5arrayIPcLm2EELi4E23TrivialOffsetCalculatorILi1EjESI_NS0_6memory15LoadWithoutCastENSJ_16StoreWithoutCastEEEviT_T0_T2_T3_T4_T5_,(.L_x_71519 - _ZN2at6native27unrolled_elementwise_kernelIZZZNS0_50_GLOBAL__N__2680c7bb_12_PowKernel_cu_140f0503_289624pow_tensor_scalar_kernelERNS_18TensorIteratorBaseERKN3c106ScalarEENKUlvE_clEvENKUlvE_clEvEUlNS5_7complexIdEEE0_St5arrayIPcLm2EELi4E23TrivialOffsetCalculatorILi1EjESI_NS0_6memory15LoadWithoutCastENSJ_16StoreWithoutCastEEEviT_T0_T2_T3_T4_T5_)
        .other          _ZN2at6native27unrolled_elementwise_kernelIZZZNS0_50_GLOBAL__N__2680c7bb_12_PowKernel_cu_140f0503_289624pow_tensor_scalar_kernelERNS_18TensorIteratorBaseERKN3c106ScalarEENKUlvE_clEvENKUlvE_clEvEUlNS5_7complexIdEEE0_St5arrayIPcLm2EELi4E23TrivialOffsetCalculatorILi1EjESI_NS0_6memory15LoadWithoutCastENSJ_16StoreWithoutCastEEEviT_T0_T2_T3_T4_T5_,@"STO_CUDA_ENTRY STV_DEFAULT"
_ZN2at6native27unrolled_elementwise_kernelIZZZNS0_50_GLOBAL__N__2680c7bb_12_PowKernel_cu_140f0503_289624pow_tensor_scalar_kernelERNS_18TensorIteratorBaseERKN3c106ScalarEENKUlvE_clEvENKUlvE_clEvEUlNS5_7complexIdEEE0_St5arrayIPcLm2EELi4E23TrivialOffsetCalculatorILi1EjESI_NS0_6memory15LoadWithoutCastENSJ_16StoreWithoutCastEEEviT_T0_T2_T3_T4_T5_:
.text._ZN2at6native27unrolled_elementwise_kernelIZZZNS0_50_GLOBAL__N__2680c7bb_12_PowKernel_cu_140f0503_289624pow_tensor_scalar_kernelERNS_18TensorIteratorBaseERKN3c106ScalarEENKUlvE_clEvENKUlvE_clEvEUlNS5_7complexIdEEE0_St5arrayIPcLm2EELi4E23TrivialOffsetCalculatorILi1EjESI_NS0_6memory15LoadWithoutCastENSJ_16StoreWithoutCastEEEviT_T0_T2_T3_T4_T5_:
[----:B------:R-:W0:Y:S01]  /*0000*/  LDC R1, c[0x0][0x28] ;  /* 0x00000a00ff017b82 */ /* 0x000e220000000800 */
[----:B------:R-:W1:Y:S07]  /*0010*/  S2R R0, SR_CTAID.X ;  /* 0x0000000000007919 */ /* 0x000e6e0000002500 */
[----:B------:R-:W1:Y:S01]  /*0020*/  LDC R3, c[0x0][0x210] ;  /* 0x00008400ff037b82 */ /* 0x000e620000000800 */
[----:B------:R-:W-:Y:S02]  /*0030*/  CS2R R26, SRZ ;  /* 0x00000000001a7805 */ /* 0x000fe4000001ff00 */
[----:B------:R-:W-:Y:S01]  /*0040*/  CS2R R24, SRZ ;  /* 0x0000000000187805 */ /* 0x000fe2000001ff00 */
[----:B------:R-:W2:Y:S01]  /*0050*/  S2R R7, SR_TID.X ;  /* 0x0000000000077919 */ /* 0x000ea20000002100 */
[----:B------:R-:W-:-:S02]  /*0060*/  CS2R R22, SRZ ;  /* 0x0000000000167805 */ /* 0x000fc4000001ff00 */
[----:B------:R-:W-:Y:S02]  /*0070*/  CS2R R20, SRZ ;  /* 0x0000000000147805 */ /* 0x000fe4000001ff00 */
[----:B------:R-:W-:Y:S01]  /*0080*/  CS2R R18, SRZ ;  /* 0x0000000000127805 */ /* 0x000fe2000001ff00 */
[----:B------:R-:W-:Y:S01]  /*0090*/  ULDC.64 UR8, c[0x0][0x208] ;  /* 0x0000820000087ab9 */ /* 0x000fe20000000a00 */
[----:B0-----:R-:W-:Y:S02]  /*00a0*/  VIADD R1, R1, 0xffffffd8 ;  /* 0xffffffd801017836 */ /* 0x001fe40000000000 */
[----:B-1----:R-:W-:-:S05]  /*00b0*/  IMAD R32, R0, -0x200, R3 ;  /* 0xfffffe0000207824 */ /* 0x002fca00078e0203 */
[----:B--2---:R-:W-:-:S13]  /*00c0*/  ISETP.GE.AND P2, PT, R7, R32, PT ;  /* 0x000000200700720c */ /* 0x004fda0003f46270 */
        /* <DEDUP_REMOVED lines=12> */
[----:B------:R-:W-:-:S05]  /*0190*/  @!P3 VIADD R7, R7, 0x80 ;  /* 0x000000800707b836 */ /* 0x000fca0000000000 */
[----:B------:R-:W-:-:S13]  /*01a0*/  ISETP.GE.AND P1, PT, R7, R32, PT ;  /* 0x000000200700720c */ /* 0x000fda0003f26270 */
[----:B------:R-:W2:Y:S01]  /*01b0*/  @!P1 LDC.64 R10, c[0x0][0x248] ;  /* 0x00009200ff0a9b82 */ /* 0x000ea20000000a00 */
[----:B------:R-:W-:Y:S02]  /*01c0*/  @!P1 IMAD R15, R0, 0x200, R7 ;  /* 0x00000200000f9824 */ /* 0x000fe400078e0207 */
[----:B-1----:R-:W-:Y:S01]  /*01d0*/  @!P0 IMAD.WIDE.U32 R6, R17, 0x10, R4 ;  /* 0x0000001011068825 */ /* 0x002fe200078e0004 */
[----:B------:R-:W-:-:S03]  /*01e0*/  CS2R R16, SRZ ;  /* 0x0000000000107805 */ /* 0x000fc6000001ff00 */
[----:B0-----:R-:W-:Y:S01]  /*01f0*/  @!P3 IMAD.WIDE.U32 R28, R29, 0x10, R8 ;  /* 0x000000101d1cb825 */ /* 0x001fe200078e0008 */
[----:B------:R0:W5:Y:S04]  /*0200*/  @!P0 LDG.E.128 R24, desc[UR8][R6.64] ;  /* 0x0000000806188981 */ /* 0x000168000c1e1d00 */
[----:B------:R0:W5:Y:S04]  /*0210*/  @!P3 LDG.E.128 R20, desc[UR8][R28.64] ;  /* 0x000000081c14b981 */ /* 0x000168000c1e1d00 */
[----:B------:R0:W5:Y:S01]  /*0220*/  @!P2 LDG.E.128 R16, desc[UR8][R2.64] ;  /* 0x000000080210a981 */ /* 0x000162000c1e1d00 */
[----:B--2---:R-:W-:Y:S01]  /*0230*/  @!P1 IMAD.WIDE.U32 R4, R15, 0x10, R10 ;  /* 0x000000100f049825 */ /* 0x004fe200078e000a */
[----:B------:R-:W-:-:S06]  /*0240*/  CS2R R14, SRZ ;  /* 0x00000000000e7805 */ /* 0x000fcc000001ff00 */
[----:B------:R0:W5:Y:S01]  /*0250*/  @!P1 LDG.E.128 R12, desc[UR8][R4.64] ;  /* 0x00000008040c9981 */ /* 0x000162000c1e1d00 */
[----:B------:R-:W-:Y:S01]  /*0260*/  BSSY B1, `(.L_x_31668) ;  /* 0x000099a000017945 */ /* 0x000fe20003800000 */
[----:B------:R-:W-:Y:S02]  /*0270*/  CS2R R10, SRZ ;  /* 0x00000000000a7805 */ /* 0x000fe4000001ff00 */
[----:B------:R-:W-:Y:S01]  /*0280*/  CS2R R8, SRZ ;  /* 0x0000000000087805 */ /* 0x000fe2000001ff00 */
[----:B------:R-:W-:Y:S06]  /*0290*/  @P2 BRA `(.L_x_31669) ;  /* 0x0000009800582947 */ /* 0x000fec0003800000 */
[----:B-----5:R-:W-:Y:S01]  /*02a0*/  DSETP.NAN.AND P0, PT, R16, R18, PT ;  /* 0x000000121000722a */ /* 0x020fe20003f08000 */
[----:B------:R-:W-:Y:S01]  /*02b0*/  BSSY B2, `(.L_x_31670) ;  /* 0x0000775000027945 */ /* 0x000fe20003800000 */
[----:B0-----:R-:W-:-:S12]  /*02c0*/  DADD R2, -RZ, |R16| ;  /* 0x00000000ff027229 */ /* 0x001fd80000000510 */
        /* <DEDUP_REMOVED lines=113> */
.L_x_31677:
        /* <DEDUP_REMOVED lines=19> */
[----:B------:R-:W-:Y:S05]  /*0b10*/  CALL.REL.NOINC `($__internal_73_$__cuda_sm20_div_rn_f64_full) ;  /* 0x0000025c00dc7944 */ /* 0x000fea0003c00000 */
.L_x_31680:
[----:B------:R-:W-:Y:S05]  /*0b20*/  BSYNC B4 ;  /* 0x0000000000047941 */ /* 0x000fea0003800000 */
.L_x_31679:
        /* <DEDUP_REMOVED lines=29> */
.L_x_31678:
[----:B------:R-:W-:Y:S05]  /*0d00*/  BSYNC B3 ;  /* 0x0000000000037941 */ /* 0x000fea0003800000 */
.L_x_31676:
        /* <DEDUP_REMOVED lines=20> */
[----:B------:R-:W-:Y:S05]  /*0e50*/  CALL.REL.NOINC `($__internal_73_$__cuda_sm20_div_rn_f64_full) ;  /* 0x0000025c000c7944 */ /* 0x000fea0003c00000 */
.L_x_31682:
[----:B------:R-:W-:Y:S05]  /*0e60*/  BSYNC B3 ;  /* 0x0000000000037941 */ /* 0x000fea0003800000 */
.L_x_31681:
        /* <DEDUP_REMOVED lines=82> */
.L_x_31684:
[----:B------:R-:W-:-:S04]  /*1390*/  ISETP.GE.AND P0, PT, R17, RZ, PT ;  /* 0x000000ff1100720c */ /* 0x000fc80003f06270 */
[----:B------:R-:W-:Y:S02]  /*13a0*/  FSEL R2, RZ, 3.37028055040000000000e+12, P0 ;  /* 0x54442d18ff027808 */ /* 0x000fe40000000000 */
[----:B------:R-:W-:-:S07]  /*13b0*/  FSEL R3, RZ, 2.1426990032196044922, P0 ;  /* 0x400921fbff037808 */ /* 0x000fce0000000000 */
.L_x_31685:
[----:B------:R-:W-:Y:S05]  /*13c0*/  BSYNC B0 ;  /* 0x0000000000007941 */ /* 0x000fea0003800000 */
.L_x_31683:
[----:B------:R-:W-:Y:S01]  /*13d0*/  DADD R16, |R16|, |R18| ;  /* 0x0000000010107229 */ /* 0x000fe20000000612 */
[----:B------:R-:W-:Y:S01]  /*13e0*/  LOP3.LUT R19, R3, 0x80000000, R19, 0xb8, !PT ;  /* 0x8000000003137812 */ /* 0x000fe200078eb813 */
[----:B------:R-:W-:-:S06]  /*13f0*/  DMUL R8, R8, 0.5 ;  /* 0x3fe0000008087828 */ /* 0x000fcc0000000000 */
[----:B------:R-:W-:-:S06]  /*1400*/  DSETP.GTU.AND P0, PT, |R16|, +INF , PT ;  /* 0x7ff000001000742a */ /* 0x000fcc0003f0c200 */
[----:B------:R-:W-:Y:S02]  /*1410*/  FSEL R2, R16, R2, P0 ;  /* 0x0000000210027208 */ /* 0x000fe40000000000 */
[----:B------:R-:W-:Y:S01]  /*1420*/  FSEL R3, R17, R19, P0 ;  /* 0x0000001311037208 */ /* 0x000fe20000000000 */
[----:B------:R-:W-:Y:S06]  /*1430*/  BRA `(.L_x_31686) ;  /* 0x0000006400707947 */ /* 0x000fec0003800000 */
.L_x_31675:
        /* <DEDUP_REMOVED lines=9> */
[----:B------:R-:W-:Y:S01]  /*14d0*/  BSSY B0, `(.L_x_31688) ;  /* 0x000005a000007945 */ /* 0x000fe20003800000 */
[----:B------:R-:W-:-:S03]  /*14e0*/  FSETP.GEU.AND P5, PT, |R11|, 6.5827683646048100446e-37, PT ;  /* 0x036000000b00780b */ /* 0x000fc60003fae200 */
[----:B0-----:R-:W-:-:S08]  /*14f0*/  DFMA R4, -R30, R2, 1 ;  /* 0x3ff000001e04742b */ /* 0x001fd00000000102 */
[----:B------:R-:W-:-:S08]  /*1500*/  DFMA R4, R4, R4, R4 ;  /* 0x000000040404722b */ /* 0x000fd00000000004 */
[----:B------:R-:W-:Y:S01]  /*1510*/  DFMA R2, R2, R4, R2 ;  /* 0x000000040202722b */ /* 0x000fe20000000002 */
[----:B------:R-:W-:Y:S02]  /*1520*/  IMAD.MOV.U32 R5, RZ, RZ, R7 ;  /* 0x000000ffff057224 */ /* 0x000fe400078e0007 */
[----:B------:R-:W-:Y:S01]  /*1530*/  IMAD.MOV.U32 R4, RZ, RZ, R6 ;  /* 0x000000ffff047224 */ /* 0x000fe200078e0006 */
[----:B------:R-:W-:-:S04]  /*1540*/  @!P0 DMUL R6, R6, 1.80143985094819840000e+16 ;  /* 0x4350000006068828 */ /* 0x000fc80000000000 */
[----:B------:R-:W-:-:S06]  /*1550*/  DFMA R8, -R30, R2, 1 ;  /* 0x3ff000001e08742b */ /* 0x000fcc0000000102 */
[----:B------:R-:W-:Y:S02]  /*1560*/  @!P0 IMAD.MOV.U32 R5, RZ, RZ, R7 ;  /* 0x000000ffff058224 */ /* 0x000fe400078e0007 */
[----:B------:R-:W-:Y:S01]  /*1570*/  DFMA R2, R2, R8, R2 ;  /* 0x000000080202722b */ /* 0x000fe20000000002 */
[----:B------:R-:W-:Y:S02]  /*1580*/  @!P0 IMAD.MOV.U32 R4, RZ, RZ, R6 ;  /* 0x000000ffff048224 */ /* 0x000fe400078e0006 */
[----:B------:R-:W-:-:S05]  /*1590*/  VIADD R0, R5, 0xffffffff ;  /* 0xffffffff05007836 */ /* 0x000fca0000000000 */
[----:B------:R-:W-:Y:S01]  /*15a0*/  DMUL R28, R10, R2 ;  /* 0x000000020a1c7228 */ /* 0x000fe20000000000 */
[----:B------:R-:W-:-:S07]  /*15b0*/  ISETP.GE.U32.AND P2, PT, R0, 0x7fefffff, PT ;  /* 0x7fefffff0000780c */ /* 0x000fce0003f46070 */
[----:B------:R-:W-:-:S06]  /*15c0*/  DFMA R34, -R30, R28, R10 ;  /* 0x0000001c1e22722b */ /* 0x000fcc000000010a */
[----:B------:R-:W-:Y:S01]  /*15d0*/  @P2 IMAD.MOV.U32 R8, RZ, RZ, 0x0 ;  /* 0x00000000ff082424 */ /* 0x000fe200078e00ff */
[----:B------:R-:W-:Y:S01]  /*15e0*/  @P2 FSETP.NEU.FTZ.AND P3, PT, R7, RZ, PT ;  /* 0x000000ff0700220b */ /* 0x000fe20003f7d000 */
[----:B------:R-:W-:Y:S01]  /*15f0*/  DFMA R2, R2, R34, R28 ;  /* 0x000000220202722b */ /* 0x000fe2000000001c */
[----:B------:R-:W-:-:S06]  /*1600*/  @P2 IMAD.MOV.U32 R9, RZ, RZ, 0x7ff00000 ;  /* 0x7ff00000ff092424 */ /* 0x000fcc00078e00ff */
[----:B------:R-:W-:-:S03]  /*1610*/  @P2 DFMA R8, R6, R8, +INF ;  /* 0x7ff000000608242b */ /* 0x000fc60000000008 */
[----:B------:R-:W-:-:S05]  /*1620*/  FFMA R0, RZ, R31, R3 ;  /* 0x0000001fff007223 */ /* 0x000fca0000000003 */
[----:B------:R-:W-:Y:S01]  /*1630*/  FSETP.GT.AND P4, PT, |R0|, 1.469367938527859385e-39, PT ;  /* 0x001000000000780b */ /* 0x000fe20003f84200 */
[----:B------:R-:W-:Y:S01]  /*1640*/  IMAD.MOV.U32 R0, RZ, RZ, -0x3ff ;  /* 0xfffffc01ff007424 */ /* 0x000fe200078e00ff */
[----:B------:R-:W-:Y:S01]  /*1650*/  @P2 FSEL R8, R8, RZ, P3 ;  /* 0x000000ff08082208 */ /* 0x000fe20001800000 */
[----:B------:R-:W-:Y:S01]  /*1660*/  @!P0 IMAD.MOV.U32 R0, RZ, RZ, -0x435 ;  /* 0xfffffbcbff008424 */ /* 0x000fe200078e00ff */
[----:B------:R-:W-:Y:S01]  /*1670*/  @P2 FSEL R9, R9, -QNAN , P3 ;  /* 0xfff0000009092808 */ /* 0x000fe20001800000 */
[----:B------:R-:W-:Y:S08]  /*1680*/  @P2 BRA `(.L_x_31689) ;  /* 0x0000000000f82947 */ /* 0x000ff00003800000 */
        /* <DEDUP_REMOVED lines=62> */
.L_x_31689:
[----:B------:R-:W-:Y:S05]  /*1a70*/  BSYNC B0 ;  /* 0x0000000000007941 */ /* 0x000fea0003800000 */
.L_x_31688:
[----:B------:R-:W-:Y:S04]  /*1a80*/  BSSY B3, `(.L_x_31690) ;  /* 0x0000008000037945 */ /* 0x000fe80003800000 */
[----:B------:R-:W-:Y:S05]  /*1a90*/  @P4 BRA P5, `(.L_x_31691) ;  /* 0x0000000000184947 */ /* 0x000fea0002800000 */
[----:B------:R-:W-:Y:S01]  /*1aa0*/  IMAD.MOV.U32 R2, RZ, RZ, R10 ;  /* 0x000000ffff027224 */ /* 0x000fe200078e000a */
[----:B------:R-:W-:Y:S01]  /*1ab0*/  MOV R0, 0x1b00 ;  /* 0x00001b0000007802 */ /* 0x000fe20000000f00 */
[----:B------:R-:W-:Y:S02]  /*1ac0*/  IMAD.MOV.U32 R3, RZ, RZ, R11 ;  /* 0x000000ffff037224 */ /* 0x000fe400078e000b */
[----:B------:R-:W-:Y:S02]  /*1ad0*/  IMAD.MOV.U32 R34, RZ, RZ, R30 ;  /* 0x000000ffff227224 */ /* 0x000fe400078e001e */
[----:B------:R-:W-:-:S07]  /*1ae0*/  IMAD.MOV.U32 R35, RZ, RZ, R31 ;  /* 0x000000ffff237224 */ /* 0x000fce00078e001f */
[----:B------:R-:W-:Y:S05]  /*1af0*/  CALL.REL.NOINC `($__internal_73_$__cuda_sm20_div_rn_f64_full) ;  /* 0x0000024c00e47944 */ /* 0x000fea0003c00000 */
.L_x_31691:
[----:B------:R-:W-:Y:S05]  /*1b00*/  BSYNC B3 ;  /* 0x0000000000037941 */ /* 0x000fea0003800000 */
.L_x_31690:
        /* <DEDUP_REMOVED lines=82> */
.L_x_31693:
[----:B------:R-:W-:-:S04]  /*2030*/  ISETP.GE.AND P0, PT, R17, RZ, PT ;  /* 0x000000ff1100720c */ /* 0x000fc80003f06270 */
[----:B------:R-:W-:Y:S02]  /*2040*/  FSEL R2, RZ, 3.37028055040000000000e+12, P0 ;  /* 0x54442d18ff027808 */ /* 0x000fe40000000000 */
[----:B------:R-:W-:-:S07]  /*2050*/  FSEL R3, RZ, 2.1426990032196044922, P0 ;  /* 0x400921fbff037808 */ /* 0x000fce0000000000 */
.L_x_31694:
[----:B------:R-:W-:Y:S05]  /*2060*/  BSYNC B0 ;  /* 0x0000000000007941 */ /* 0x000fea0003800000 */
.L_x_31692:
[----:B------:R-:W-:Y:S01]  /*2070*/  DADD R16, |R16|, |R18| ;  /* 0x0000000010107229 */ /* 0x000fe20000000612 */
[----:B------:R-:W-:Y:S01]  /*2080*/  LOP3.LUT R19, R3, 0x80000000, R19, 0xb8, !PT ;  /* 0x8000000003137812 */ /* 0x000fe200078eb813 */
[----:B------:R-:W-:-:S06]  /*2090*/  DMUL R8, R8, 0.5 ;  /* 0x3fe0000008087828 */ /* 0x000fcc0000000000 */
[----:B------:R-:W-:-:S06]  /*20a0*/  DSETP.GTU.AND P0, PT, |R16|, +INF , PT ;  /* 0x7ff000001000742a */ /* 0x000fcc0003f0c200 */
[----:B------:R-:W-:Y:S02]  /*20b0*/  FSEL R2, R16, R2, P0 ;  /* 0x0000000210027208 */ /* 0x000fe40000000000 */
[----:B------:R-:W-:Y:S01]  /*20c0*/  FSEL R3, R17, R19, P0 ;  /* 0x0000001311037208 */ /* 0x000fe20000000000 */
[----:B------:R-:W-:Y:S06]  /*20d0*/  BRA `(.L_x_31686) ;  /* 0x0000005800487947 */ /* 0x000fec0003800000 */
.L_x_31687:
        /* <DEDUP_REMOVED lines=22> */
[-C--:B------:R-:W-:Y:S02]  /*2240*/  DMUL R4, R8, R36.reuse ;  /* 0x0000002408047228 */ /* 0x080fe40000000000 */
[----:B------:R-:W-:Y:S02]  /*2250*/  DMUL R34, R42, R36 ;  /* 0x000000242a227228 */ /* 0x000fe40000000000 */
[----:B------:R-:W-:Y:S02]  /*2260*/  DMUL R36, R38, R40 ;  /* 0x0000002826247228 */ /* 0x000fe40000000000 */
[----:B------:R-:W-:Y:S02]  /*2270*/  DMUL R40, R42, R46 ;  /* 0x0000002e2a287228 */ /* 0x000fe40000000000 */
[----:B------:R-:W-:-:S02]  /*2280*/  DMUL R10, R8, R8 ;  /* 0x00000008080a7228 */ /* 0x000fc40000000000 */
[----:B------:R-:W-:Y:S02]  /*2290*/  DMUL R38, R38, R38 ;  /* 0x0000002626267228 */ /* 0x000fe40000000000 */
[----:B------:R-:W-:-:S11]  /*22a0*/  DMUL R42, R42, R42 ;  /* 0x0000002a2a2a7228 */ /* 0x000fd60000000000 */
.L_x_31696:
        /* <DEDUP_REMOVED lines=82> */
.L_x_31695:
        /* <DEDUP_REMOVED lines=97> */
.L_x_31698:
        /* <DEDUP_REMOVED lines=20> */
.L_x_31701:
[----:B------:R-:W-:Y:S05]  /*2f20*/  BSYNC B4 ;  /* 0x0000000000047941 */ /* 0x000fea0003800000 */
.L_x_31700:
        /* <DEDUP_REMOVED lines=29> */
.L_x_31699:
[----:B------:R-:W-:Y:S05]  /*3100*/  BSYNC B3 ;  /* 0x0000000000037941 */ /* 0x000fea0003800000 */
.L_x_31697:
        /* <DEDUP_REMOVED lines=29> */
.L_x_31703:
[----:B------:R-:W-:Y:S05]  /*32e0*/  BSYNC B3 ;  /* 0x0000000000037941 */ /* 0x000fea0003800000 */
.L_x_31702:
        /* <DEDUP_REMOVED lines=83> */
.L_x_31705:
[----:B------:R-:W-:-:S04]  /*3820*/  ISETP.GE.AND P0, PT, R17, RZ, PT ;  /* 0x000000ff1100720c */ /* 0x000fc80003f06270 */
[----:B------:R-:W-:Y:S02]  /*3830*/  FSEL R2, RZ, 3.37028055040000000000e+12, P0 ;  /* 0x54442d18ff027808 */ /* 0x000fe40000000000 */
[----:B------:R-:W-:-:S07]  /*3840*/  FSEL R3, RZ, 2.1426990032196044922, P0 ;  /* 0x400921fbff037808 */ /* 0x000fce0000000000 */
.L_x_31706:
[----:B------:R-:W-:Y:S05]  /*3850*/  BSYNC B0 ;  /* 0x0000000000007941 */ /* 0x000fea0003800000 */
.L_x_31704:
[----:B------:R-:W-:Y:S01]  /*3860*/  DADD R16, |R16|, |R18| ;  /* 0x0000000010107229 */ /* 0x000fe20000000612 */
[----:B------:R-:W-:-:S07]  /*3870*/  LOP3.LUT R19, R3, 0x80000000, R19, 0xb8, !PT ;  /* 0x8000000003137812 */ /* 0x000fce00078eb813 */
[----:B------:R-:W-:-:S06]  /*3880*/  DSETP.GTU.AND P0, PT, |R16|, +INF , PT ;  /* 0x7ff000001000742a */ /* 0x000fcc0003f0c200 */
[----:B------:R-:W-:Y:S02]  /*3890*/  FSEL R2, R16, R2, P0 ;  /* 0x0000000210027208 */ /* 0x000fe40000000000 */
[----:B------:R-:W-:Y:S01]  /*38a0*/  FSEL R3, R17, R19, P0 ;  /* 0x0000001311037208 */ /* 0x000fe20000000000 */
[----:B------:R-:W-:Y:S06]  /*38b0*/  BRA `(.L_x_31686) ;  /* 0x0000004000507947 */ /* 0x000fec0003800000 */
.L_x_31674:
        /* <DEDUP_REMOVED lines=10> */
[----:B------:R-:W-:Y:S01]  /*3960*/  SEL R4, R34, R2, P0 ;  /* 0x0000000222047207 */ /* 0x000fe20000000000 */
[----:B------:R-:W-:Y:S01]  /*3970*/  IMAD.MOV.U32 R37, RZ, RZ, 0x3fd80000 ;  /* 0x3fd80000ff257424 */ /* 0x000fe200078e00ff */
[----:B------:R-:W-:Y:S01]  /*3980*/  LOP3.LUT R0, R7, 0xffc00000, RZ, 0xc0, !PT ;  /* 0xffc0000007007812 */ /* 0x000fe200078ec0ff */
[----:B------:R-:W-:Y:S01]  /*3990*/  BSSY B0, `(.L_x_31707) ;  /* 0x000007a000007945 */ /* 0x000fe20003800000 */
[----:B------:R-:W-:Y:S01]  /*39a0*/  SEL R5, R35, R3, P0 ;  /* 0x0000000323057207 */ /* 0x000fe20000000000 */
[----:B------:R-:W-:Y:S01]  /*39b0*/  IMAD.U32 R3, RZ, RZ, UR6 ;  /* 0x00000006ff037e24 */ /* 0x000fe2000f8e00ff */
[----:B------:R-:W-:-:S02]  /*39c0*/  IADD3 R9, -R0, 0x7fd00000, RZ ;  /* 0x7fd0000000097810 */ /* 0x000fc40007ffe1ff */
[----:B------:R-:W-:Y:S01]  /*39d0*/  SEL R6, R34, R2, P2 ;  /* 0x0000000222067207 */ /* 0x000fe20001000000 */
[----:B------:R-:W-:Y:S01]  /*39e0*/  IMAD.MOV.U32 R34, RZ, RZ, RZ ;  /* 0x000000ffff227224 */ /* 0x000fe200078e00ff */
        /* <DEDUP_REMOVED lines=12> */
[----:B------:R-:W-:-:S03]  /*3ab0*/  DSETP.NEU.AND P2, PT, R4, RZ, PT ;  /* 0x000000ff0400722a */ /* 0x000fc60003f4d000 */
[----:B------:R-:W0:Y:S02]  /*3ac0*/  MUFU.RSQ64H R35, R29 ;  /* 0x0000001d00237308 */ /* 0x000e240000001c00 */
[----:B0-----:R-:W-:-:S08]  /*3ad0*/  DMUL R2, R34, R34 ;  /* 0x0000002222027228 */ /* 0x001fd00000000000 */
[----:B------:R-:W-:-:S08]  /*3ae0*/  DFMA R2, R28, -R2, 1 ;  /* 0x3ff000001c02742b */ /* 0x000fd00000000802 */
[----:B------:R-:W-:Y:S02]  /*3af0*/  DFMA R36, R2, R36, 0.5 ;  /* 0x3fe000000224742b */ /* 0x000fe40000000024 */
[----:B------:R-:W-:Y:S01]  /*3b00*/  DMUL R38, R34, R2 ;  /* 0x0000000222267228 */ /* 0x000fe20000000000 */
[----:B------:R-:W0:Y:S01]  /*3b10*/  MUFU.RCP64H R3, R31 ;  /* 0x0000001f00037308 */ /* 0x000e220000001800 */
[----:B------:R-:W-:-:S06]  /*3b20*/  IMAD.MOV.U32 R2, RZ, RZ, 0x1 ;  /* 0x00000001ff027424 */ /* 0x000fcc00078e00ff */
[----:B------:R-:W-:-:S08]  /*3b30*/  DFMA R36, R36, R38, R34 ;  /* 0x000000262424722b */ /* 0x000fd00000000022 */
[----:B------:R-:W-:Y:S01]  /*3b40*/  DMUL R36, R8, R36 ;  /* 0x0000002408247228 */ /* 0x000fe20000000000 */
[----:B------:R-:W-:Y:S01]  /*3b50*/  LOP3.LUT R9, R0, 0x100000, RZ, 0xfc, !PT ;  /* 0x0010000000097812 */ /* 0x000fe200078efcff */
[----:B------:R-:W-:Y:S01]  /*3b60*/  IMAD.MOV.U32 R8, RZ, RZ, RZ ;  /* 0x000000ffff087224 */ /* 0x000fe200078e00ff */
[----:B0-----:R-:W-:-:S05]  /*3b70*/  DFMA R28, -R30, R2, 1 ;  /* 0x3ff000001e1c742b */ /* 0x001fca0000000102 */
[----:B------:R-:W-:-:S03]  /*3b80*/  DMUL R36, R36, R8 ;  /* 0x0000000824247228 */ /* 0x000fc60000000000 */
[----:B------:R-:W-:-:S07]  /*3b90*/  DFMA R28, R28, R28, R28 ;  /* 0x0000001c1c1c722b */ /* 0x000fce000000001c */
[----:B------:R-:W-:Y:S01]  /*3ba0*/  @!P3 FSEL R5, R7, R37, !P2 ;  /* 0x000000250705b208 */ /* 0x000fe20005000000 */
[----:B------:R-:W-:Y:S01]  /*3bb0*/  DFMA R28, R2, R28, R2 ;  /* 0x0000001c021c722b */ /* 0x000fe20000000002 */
[----:B------:R-:W-:Y:S02]  /*3bc0*/  @!P3 FSEL R4, R6, R36, !P2 ;  /* 0x000000240604b208 */ /* 0x000fe40005000000 */
[----:B------:R-:W-:Y:S01]  /*3bd0*/  ISETP.GT.AND P0, PT, R5, 0xfffff, PT ;  /* 0x000fffff0500780c */ /* 0x000fe20003f04270 */
[----:B------:R-:W-:Y:S02]  /*3be0*/  IMAD.MOV.U32 R7, RZ, RZ, R5 ;  /* 0x000000ffff077224 */ /* 0x000fe400078e0005 */
[----:B------:R-:W-:Y:S02]  /*3bf0*/  IMAD.MOV.U32 R6, RZ, RZ, R4 ;  /* 0x000000ffff067224 */ /* 0x000fe400078e0004 */
[----:B------:R-:W-:-:S08]  /*3c00*/  DFMA R2, -R30, R28, 1 ;  /* 0x3ff000001e02742b */ /* 0x000fd0000000011c */
        /* <DEDUP_REMOVED lines=82> */
.L_x_31708:
[----:B------:R-:W-:Y:S05]  /*4130*/  BSYNC B0 ;  /* 0x0000000000007941 */ /* 0x000fea0003800000 */
.L_x_31707:
        /* <DEDUP_REMOVED lines=8> */
.L_x_31710:
[----:B------:R-:W-:Y:S05]  /*41c0*/  BSYNC B3 ;  /* 0x0000000000037941 */ /* 0x000fea0003800000 */
.L_x_31709:
        /* <DEDUP_REMOVED lines=82> */
.L_x_31712:
[----:B------:R-:W-:-:S04]  /*46f0*/  ISETP.GE.AND P0, PT, R17, RZ, PT ;  /* 0x000000ff1100720c */ /* 0x000fc80003f06270 */
[----:B------:R-:W-:Y:S02]  /*4700*/  FSEL R2, RZ, 3.37028055040000000000e+12, P0 ;  /* 0x54442d18ff027808 */ /* 0x000fe40000000000 */
[----:B------:R-:W-:-:S07]  /*4710*/  FSEL R3, RZ, 2.1426990032196044922, P0 ;  /* 0x400921fbff037808 */ /* 0x000fce0000000000 */
.L_x_31713:
[----:B------:R-:W-:Y:S05]  /*4720*/  BSYNC B0 ;  /* 0x0000000000007941 */ /* 0x000fea0003800000 */
.L_x_31711:
[----:B------:R-:W-:Y:S01]  /*4730*/  DADD R16, |R16|, |R18| ;  /* 0x0000000010107229 */ /* 0x000fe20000000612 */
[----:B------:R-:W-:-:S07]  /*4740*/  LOP3.LUT R19, R3, 0x80000000, R19, 0xb8, !PT ;  /* 0x8000000003137812 */ /* 0x000fce00078eb813 */
[----:B------:R-:W-:-:S06]  /*4750*/  DSETP.GTU.AND P0, PT, |R16|, +INF , PT ;  /* 0x7ff000001000742a */ /* 0x000fcc0003f0c200 */
[----:B------:R-:W-:Y:S02]  /*4760*/  FSEL R2, R16, R2, P0 ;  /* 0x0000000210027208 */ /* 0x000fe40000000000 */
[----:B------:R-:W-:Y:S01]  /*4770*/  FSEL R3, R17, R19, P0 ;  /* 0x0000001311037208 */ /* 0x000fe20000000000 */
[----:B------:R-:W-:Y:S06]  /*4780*/  BRA `(.L_x_31686) ;  /* 0x00000030009c7947 */ /* 0x000fec0003800000 */
.L_x_31673:
        /* <DEDUP_REMOVED lines=90> */
.L_x_31716:
        /* <DEDUP_REMOVED lines=20> */
.L_x_31719:
[----:B------:R-:W-:Y:S05]  /*4e70*/  BSYNC B4 ;  /* 0x0000000000047941 */ /* 0x000fea0003800000 */
.L_x_31718:
        /* <DEDUP_REMOVED lines=29> */
.L_x_31717:
[----:B------:R-:W-:Y:S05]  /*5050*/  BSYNC B3 ;  /* 0x0000000000037941 */ /* 0x000fea0003800000 */
.L_x_31715:
        /* <DEDUP_REMOVED lines=76> */
[----:B------:R-:W-:Y:S01]  /*5520*/  @!P2 FSEL R7, R2, 1.8213495016098022461, !P0 ;  /* 0x3fe921fb0207a808 */ /* 0x000fe20004000000 */
[----:B------:R-:W-:Y:S01]  /*5530*/  DMUL R8, R4, 0.5 ;  /* 0x3fe0000004087828 */ /* 0x000fe20000000000 */
[----:B------:R-:W-:-:S02]  /*5540*/  @!P2 FSEL R3, R0, 3.37028055040000000000e+12, !P0 ;  /* 0x54442d180003a808 */ /* 0x000fc40004000000 */
[----:B------:R-:W-:Y:S02]  /*5550*/  LOP3.LUT R19, R7, 0x80000000, R19, 0xb8, !PT ;  /* 0x8000000007137812 */ /* 0x000fe400078eb813 */
[----:B------:R-:W-:Y:S02]  /*5560*/  FSEL R2, R16, R3, P1 ;  /* 0x0000000310027208 */ /* 0x000fe40000800000 */
[----:B------:R-:W-:Y:S01]  /*5570*/  FSEL R3, R17, R19, P1 ;  /* 0x0000001311037208 */ /* 0x000fe20000800000 */
[----:B------:R-:W-:Y:S06]  /*5580*/  BRA `(.L_x_31686) ;  /* 0x00000024001c7947 */ /* 0x000fec0003800000 */
.L_x_31714:
        /* <DEDUP_REMOVED lines=75> */
[----:B------:R-:W-:Y:S01]  /*5a40*/  DMUL R8, R10, 0.5 ;  /* 0x3fe000000a087828 */ /* 0x000fe20000000000 */
[----:B------:R-:W-:Y:S01]  /*5a50*/  FSEL R5, R7, R5, !P1 ;  /* 0x0000000507057208 */ /* 0x000fe20004800000 */
[----:B------:R-:W-:Y:S01]  /*5a60*/  DSETP.GTU.AND P1, PT, |R16|, +INF , PT ;  /* 0x7ff000001000742a */ /* 0x000fe20003f2c200 */
[----:B------:R-:W-:Y:S02]  /*5a70*/  @!P2 FSEL R5, R2, 1.8213495016098022461, !P0 ;  /* 0x3fe921fb0205a808 */ /* 0x000fe40004000000 */
[----:B------:R-:W-:Y:S02]  /*5a80*/  @!P2 FSEL R3, R0, 3.37028055040000000000e+12, !P0 ;  /* 0x54442d180003a808 */ /* 0x000fe40004000000 */
[----:B------:R-:W-:Y:S01]  /*5a90*/  LOP3.LUT R19, R5, 0x80000000, R19, 0xb8, !PT ;  /* 0x8000000005137812 */ /* 0x000fe200078eb813 */
[----:B------:R-:W-:Y:S01]  /*5aa0*/  DMUL R8, R10, R8 ;  /* 0x000000080a087228 */ /* 0x000fe20000000000 */
[----:B------:R-:W-:-:S02]  /*5ab0*/  FSEL R2, R16, R3, P1 ;  /* 0x0000000310027208 */ /* 0x000fc40000800000 */
[----:B------:R-:W-:Y:S01]  /*5ac0*/  FSEL R3, R17, R19, P1 ;  /* 0x0000001311037208 */ /* 0x000fe20000800000 */
[----:B------:R-:W-:Y:S07]  /*5ad0*/  BRA `(.L_x_31686) ;  /* 0x0000001c00c87947 */ /* 0x000fee0003800000 */
.L_x_31672:
        /* <DEDUP_REMOVED lines=22> */
[----:B------:R-:W-:Y:S05]  /*5c40*/  CALL.REL.NOINC `($__internal_73_$__cuda_sm20_div_rn_f64_full) ;  /* 0x0000020c00907944 */ /* 0x000fea0003c00000 */
.L_x_31721:
[----:B------:R-:W-:Y:S05]  /*5c50*/  BSYNC B3 ;  /* 0x0000000000037941 */ /* 0x000fea0003800000 */
.L_x_31720:
        /* <DEDUP_REMOVED lines=24> */
[----:B------:R-:W-:Y:S02]  /*5de0*/  IMAD.MOV.U32 R4, RZ, RZ, R2 ;  /* 0x000000ffff047224 */ /* 0x000fe400078e0002 */
[----:B------:R-:W-:-:S07]  /*5df0*/  IMAD.MOV.U32 R5, RZ, RZ, R3 ;  /* 0x000000ffff057224 */ /* 0x000fce00078e0003 */
.L_x_31723:
[----:B------:R-:W-:Y:S05]  /*5e00*/  BSYNC B3 ;  /* 0x0000000000037941 */ /* 0x000fea0003800000 */
.L_x_31722:
[----:B------:R-:W-:Y:S01]  /*5e10*/  DADD R34, -RZ, |R4| ;  /* 0x00000000ff227229 */ /* 0x000fe20000000504 */
[----:B------:R-:W-:Y:S01]  /*5e20*/  IMAD.MOV.U32 R6, RZ, RZ, RZ ;  /* 0x000000ffff067224 */ /* 0x000fe200078e00ff */
[----:B------:R-:W-:Y:S01]  /*5e30*/  UMOV UR4, 0xffffffff ;  /* 0xffffffff00047882 */ /* 0x000fe20000000000 */
[----:B------:R-:W-:Y:S01]  /*5e40*/  UMOV UR5, 0x7fefffff ;  /* 0x7fefffff00057882 */ /* 0x000fe20000000000 */
[----:B------:R-:W-:Y:S01]  /*5e50*/  IMAD.MOV.U32 R36, RZ, RZ, 0x0 ;  /* 0x00000000ff247424 */ /* 0x000fe200078e00ff */
[----:B------:R-:W-:Y:S01]  /*5e60*/  UMOV UR6, UR5 ;  /* 0x0000000500067c82 */ /* 0x000fe20008000000 */
[----:B------:R-:W-:Y:S01]  /*5e70*/  IMAD.MOV.U32 R37, RZ, RZ, 0x3fd80000 ;  /* 0x3fd80000ff257424 */ /* 0x000fe200078e00ff */
[----:B------:R-:W-:Y:S01]  /*5e80*/  BSSY B0, `(.L_x_31724) ;  /* 0x0000081000007945 */ /* 0x000fe20003800000 */
[----:B------:R-:W-:Y:S02]  /*5e90*/  FSETP.GEU.AND P5, PT, |R11|, 6.5827683646048100446e-37, PT ;  /* 0x036000000b00780b */ /* 0x000fe40003fae200 */
        /* <DEDUP_REMOVED lines=10> */
[----:B------:R-:W-:Y:S01]  /*5f40*/  IMAD.MOV.U32 R34, RZ, RZ, RZ ;  /* 0x000000ffff227224 */ /* 0x000fe200078e00ff */
[----:B------:R-:W-:Y:S02]  /*5f50*/  ISETP.GE.U32.AND P3, PT, R5, 0x7ff00000, PT ;  /* 0x7ff000000500780c */ /* 0x000fe40003f66070 */
[C---:B------:R-:W-:Y:S02]  /*5f60*/  DMUL R28, R6.reuse, R4 ;  /* 0x00000004061c7228 */ /* 0x040fe40000000000 */
        /* <DEDUP_REMOVED lines=114> */
.L_x_31725:
[----:B------:R-:W-:Y:S05]  /*6690*/  BSYNC B0 ;  /* 0x0000000000007941 */ /* 0x000fea0003800000 */
.L_x_31724:
        /* <DEDUP_REMOVED lines=8> */
.L_x_31727:
[----:B------:R-:W-:Y:S05]  /*6720*/  BSYNC B3 ;  /* 0x0000000000037941 */ /* 0x000fea0003800000 */
.L_x_31726:
        /* <DEDUP_REMOVED lines=82> */
.L_x_31729:
[----:B------:R-:W-:-:S04]  /*6c50*/  ISETP.GE.AND P0, PT, R17, RZ, PT ;  /* 0x000000ff1100720c */ /* 0x000fc80003f06270 */
[----:B------:R-:W-:Y:S02]  /*6c60*/  FSEL R2, RZ, 3.37028055040000000000e+12, P0 ;  /* 0x54442d18ff027808 */ /* 0x000fe40000000000 */
[----:B------:R-:W-:-:S07]  /*6c70*/  FSEL R3, RZ, 2.1426990032196044922, P0 ;  /* 0x400921fbff037808 */ /* 0x000fce0000000000 */
.L_x_31730:
[----:B------:R-:W-:Y:S05]  /*6c80*/  BSYNC B0 ;  /* 0x0000000000007941 */ /* 0x000fea0003800000 */
.L_x_31728:
[----:B------:R-:W-:Y:S01]  /*6c90*/  DADD R16, |R16|, |R18| ;  /* 0x0000000010107229 */ /* 0x000fe20000000612 */
[----:B------:R-:W-:Y:S01]  /*6ca0*/  LOP3.LUT R19, R3, 0x80000000, R19, 0xb8, !PT ;  /* 0x8000000003137812 */ /* 0x000fe200078eb813 */
[----:B------:R-:W-:-:S06]  /*6cb0*/  DADD R8, R8, 1 ;  /* 0x3ff0000008087429 */ /* 0x000fcc0000000000 */
[----:B------:R-:W-:-:S06]  /*6cc0*/  DSETP.GTU.AND P0, PT, |R16|, +INF , PT ;  /* 0x7ff000001000742a */ /* 0x000fcc0003f0c200 */
[----:B------:R-:W-:Y:S02]  /*6cd0*/  FSEL R2, R16, R2, P0 ;  /* 0x0000000210027208 */ /* 0x000fe40000000000 */
[----:B------:R-:W-:Y:S01]  /*6ce0*/  FSEL R3, R17, R19, P0 ;  /* 0x0000001311037208 */ /* 0x000fe20000000000 */
[----:B------:R-:W-:Y:S06]  /*6cf0*/  BRA `(.L_x_31686) ;  /* 0x0000000c00407947 */ /* 0x000fec0003800000 */
.L_x_31671:
        /* <DEDUP_REMOVED lines=20> */
[----:B------:R-:W-:Y:S01]  /*6e40*/  IMAD.MOV.U32 R6, RZ, RZ, R28 ;  /* 0x000000ffff067224 */ /* 0x000fe200078e001c */
[----:B------:R-:W-:Y:S01]  /*6e50*/  FSEL R4, R2, R34, P1 ;  /* 0x0000002202047208 */ /* 0x000fe20000800000 */
[----:B------:R-:W-:Y:S01]  /*6e60*/  IMAD.MOV.U32 R7, RZ, RZ, R29 ;  /* 0x000000ffff077224 */ /* 0x000fe200078e001d */
[----:B------:R-:W-:-:S04]  /*6e70*/  FSEL R5, R3, R35, P1 ;  /* 0x0000002303057208 */ /* 0x000fc80000800000 */
[----:B------:R-:W-:Y:S01]  /*6e80*/  DFMA R30, -R10, R8, 1 ;  /* 0x3ff000000a1e742b */ /* 0x000fe20000000108 */
[----:B------:R-:W-:-:S03]  /*6e90*/  FSETP.GEU.AND P5, PT, |R5|, 6.5827683646048100446e-37, PT ;  /* 0x036000000500780b */ /* 0x000fc60003fae200 */
        /* <DEDUP_REMOVED lines=82> */
.L_x_31732:
[----:B------:R-:W-:Y:S05]  /*73c0*/  BSYNC B0 ;  /* 0x0000000000007941 */ /* 0x000fea0003800000 */
.L_x_31731:
        /* <DEDUP_REMOVED lines=8> */
.L_x_31734:
[----:B------:R-:W-:Y:S05]  /*7450*/  BSYNC B3 ;  /* 0x0000000000037941 */ /* 0x000fea0003800000 */
.L_x_31733:
        /* <DEDUP_REMOVED lines=82> */
.L_x_31736:
[----:B------:R-:W-:Y:S02]  /*7980*/  FSEL R2, RZ, 3.37028055040000000000e+12, P2 ;  /* 0x54442d18ff027808 */ /* 0x000fe40001000000 */
[----:B------:R-:W-:-:S07]  /*7990*/  FSEL R3, RZ, 2.1426990032196044922, P2 ;  /* 0x400921fbff037808 */ /* 0x000fce0001000000 */
.L_x_31737:
[----:B------:R-:W-:Y:S05]  /*79a0*/  BSYNC B0 ;  /* 0x0000000000007941 */ /* 0x000fea0003800000 */
.L_x_31735:
[----:B------:R-:W-:Y:S01]  /*79b0*/  DADD R16, |R16|, |R18| ;  /* 0x0000000010107229 */ /* 0x000fe20000000612 */
[----:B------:R-:W-:-:S07]  /*79c0*/  LOP3.LUT R19, R3, 0x80000000, R19, 0xb8, !PT ;  /* 0x8000000003137812 */ /* 0x000fce00078eb813 */
[----:B------:R-:W-:-:S06]  /*79d0*/  DSETP.GTU.AND P0, PT, |R16|, +INF , PT ;  /* 0x7ff000001000742a */ /* 0x000fcc0003f0c200 */
[----:B------:R-:W-:Y:S02]  /*79e0*/  FSEL R2, R16, R2, P0 ;  /* 0x0000000210027208 */ /* 0x000fe40000000000 */
[----:B------:R-:W-:-:S07]  /*79f0*/  FSEL R3, R17, R19, P0 ;  /* 0x0000001311037208 */ /* 0x000fce0000000000 */
.L_x_31686:
[----:B------:R-:W-:Y:S05]  /*7a00*/  BSYNC B2 ;  /* 0x0000000000027941 */ /* 0x000fea0003800000 */
.L_x_31670:
        /* <DEDUP_REMOVED lines=77> */
.L_x_31743:
[----:B------:R-:W-:Y:S05]  /*7ee0*/  BSYNC B0 ;  /* 0x0000000000007941 */ /* 0x000fea0003800000 */
.L_x_31742:
        /* <DEDUP_REMOVED lines=21> */
[----:B------:R-:W-:Y:S05]  /*8040*/  CALL.REL.NOINC `($_ZN2at6native27unrolled_elementwise_kernelIZZZNS0_50_GLOBAL__N__2680c7bb_12_PowKernel_cu_140f0503_289624pow_tensor_scalar_kernelERNS_18TensorIteratorBaseERKN3c106ScalarEENKUlvE_clEvENKUlvE_clEvEUlNS5_7complexIdEEE0_St5arrayIPcLm2EELi4E23TrivialOffsetCalculatorILi1EjESI_NS0_6memory15LoadWithoutCastENSJ_16StoreWithoutCastEEEviT_T0_T2_T3_T4_T5_$__internal_trig_reduction_slowpathd) ;  /* 0x000001f000207944 */ /* 0x000fea0003c00000 */
[----:B------:R-:W-:Y:S05]  /*8050*/  BRA `(.L_x_31746) ;  /* 0x0000000000087947 */ /* 0x000fea0003800000 */
.L_x_31745:
[----:B------:R-:W-:Y:S01]  /*8060*/  DMUL R4, RZ, R6 ;  /* 0x00000006ff047228 */ /* 0x000fe20000000000 */
[----:B------:R-:W-:-:S10]  /*8070*/  IMAD.MOV.U32 R3, RZ, RZ, RZ ;  /* 0x000000ffff037224 */ /* 0x000fd400078e00ff */
.L_x_31746:
[----:B------:R-:W-:Y:S05]  /*8080*/  BSYNC B2 ;  /* 0x0000000000027941 */ /* 0x000fea0003800000 */
.L_x_31744:
        /* <DEDUP_REMOVED lines=45> */
[----:B------:R-:W-:Y:S02]  /*8360*/  IMAD.MOV.U32 R0, RZ, RZ, R3 ;  /* 0x000000ffff007224 */ /* 0x000fe400078e0003 */
[----:B------:R-:W-:Y:S02]  /*8370*/  IMAD.MOV.U32 R2, RZ, RZ, R4 ;  /* 0x000000ffff027224 */ /* 0x000fe400078e0004 */
[----:B------:R-:W-:Y:S01]  /*8380*/  IMAD.MOV.U32 R3, RZ, RZ, R5 ;  /* 0x000000ffff037224 */ /* 0x000fe200078e0005 */
[----:B------:R-:W-:Y:S06]  /*8390*/  BRA `(.L_x_31749) ;  /* 0x0000000000087947 */ /* 0x000fec0003800000 */
.L_x_31748:
[----:B------:R-:W-:Y:S01]  /*83a0*/  DMUL R2, RZ, R6 ;  /* 0x00000006ff027228 */ /* 0x000fe20000000000 */
[----:B------:R-:W-:-:S10]  /*83b0*/  IMAD.MOV.U32 R0, RZ, RZ, RZ ;  /* 0x000000ffff007224 */ /* 0x000fd400078e00ff */
.L_x_31749:
[----:B------:R-:W-:Y:S05]  /*83c0*/  BSYNC B2 ;  /* 0x0000000000027941 */ /* 0x000fea0003800000 */
.L_x_31747:
        /* <DEDUP_REMOVED lines=25> */
.L_x_31741:
        /* <DEDUP_REMOVED lines=63> */
.L_x_31751:
[----:B------:R-:W-:Y:S05]  /*8950*/  BSYNC B0 ;  /* 0x0000000000007941 */ /* 0x000fea0003800000 */
.L_x_31750:
        /* <DEDUP_REMOVED lines=23> */
.L_x_31753:
[----:B------:R-:W-:Y:S01]  /*8ad0*/  DMUL R4, RZ, R6 ;  /* 0x00000006ff047228 */ /* 0x000fe20000000000 */
[----:B------:R-:W-:-:S10]  /*8ae0*/  IMAD.MOV.U32 R3, RZ, RZ, RZ ;  /* 0x000000ffff037224 */ /* 0x000fd400078e00ff */
.L_x_31754:
[----:B------:R-:W-:Y:S05]  /*8af0*/  BSYNC B2 ;  /* 0x0000000000027941 */ /* 0x000fea0003800000 */
.L_x_31752:
        /* <DEDUP_REMOVED lines=49> */
.L_x_31756:
[----:B------:R-:W-:Y:S01]  /*8e10*/  DMUL R2, RZ, R6 ;  /* 0x00000006ff027228 */ /* 0x000fe20000000000 */
[----:B------:R-:W-:-:S10]  /*8e20*/  IMAD.MOV.U32 R0, RZ, RZ, RZ ;  /* 0x000000ffff007224 */ /* 0x000fd400078e00ff */
.L_x_31757:
[----:B------:R-:W-:Y:S05]  /*8e30*/  BSYNC B2 ;  /* 0x0000000000027941 */ /* 0x000fea0003800000 */
.L_x_31755:
        /* <DEDUP_REMOVED lines=39> */
.L_x_31740:
        /* <DEDUP_REMOVED lines=11> */
.L_x_31758:
[----:B------:R-:W-:-:S10]  /*9160*/  DADD R8, R6, -R6 ;  /* 0x0000000006087229 */ /* 0x000fd40000000806 */
[----:B------:R-:W-:Y:S02]  /*9170*/  IMAD.MOV.U32 R10, RZ, RZ, R8 ;  /* 0x000000ffff0a7224 */ /* 0x000fe400078e0008 */
[----:B------:R-:W-:Y:S01]  /*9180*/  IMAD.MOV.U32 R11, RZ, RZ, R9 ;  /* 0x000000ffff0b7224 */ /* 0x000fe200078e0009 */
[----:B------:R-:W-:Y:S06]  /*9190*/  BRA `(.L_x_31669) ;  /* 0x0000000800987947 */ /* 0x000fec0003800000 */
.L_x_31739:
        /* <DEDUP_REMOVED lines=23> */
[----:B------:R-:W-:Y:S01]  /*9310*/  IMAD.MOV.U32 R0, RZ, RZ, R3 ;  /* 0x000000ffff007224 */ /* 0x000fe200078e0003 */
[----:B------:R-:W-:Y:S06]  /*9320*/  BRA `(.L_x_31761) ;  /* 0x0000000000087947 */ /* 0x000fec0003800000 */
.L_x_31760:
[----:B------:R-:W-:Y:S01]  /*9330*/  DMUL R4, RZ, R6 ;  /* 0x00000006ff047228 */ /* 0x000fe20000000000 */
[----:B------:R-:W-:-:S10]  /*9340*/  IMAD.MOV.U32 R0, RZ, RZ, RZ ;  /* 0x000000ffff007224 */ /* 0x000fd400078e00ff */
.L_x_31761:
[----:B------:R-:W-:Y:S05]  /*9350*/  BSYNC B2 ;  /* 0x0000000000027941 */ /* 0x000fea0003800000 */
.L_x_31759:
        /* <DEDUP_REMOVED lines=49> */
.L_x_31763:
[----:B------:R-:W-:Y:S01]  /*9670*/  DMUL R10, RZ, R6 ;  /* 0x00000006ff0a7228 */ /* 0x000fe20000000000 */
[----:B------:R-:W-:-:S10]  /*9680*/  IMAD.MOV.U32 R0, RZ, RZ, RZ ;  /* 0x000000ffff007224 */ /* 0x000fd400078e00ff */
.L_x_31764:
[----:B------:R-:W-:Y:S05]  /*9690*/  BSYNC B2 ;  /* 0x0000000000027941 */ /* 0x000fea0003800000 */
.L_x_31762:
        /* <DEDUP_REMOVED lines=24> */
.L_x_31738:
        /* <DEDUP_REMOVED lines=59> */
.L_x_31766:
[----:B------:R-:W-:Y:S05]  /*9bd0*/  BSYNC B0 ;  /* 0x0000000000007941 */ /* 0x000fea0003800000 */
.L_x_31765:
[----:B------:R-:W-:Y:S02]  /*9be0*/  IMAD.MOV.U32 R10, RZ, RZ, R6 ;  /* 0x000000ffff0a7224 */ /* 0x000fe400078e0006 */
[----:B------:R-:W-:-:S07]  /*9bf0*/  IMAD.MOV.U32 R11, RZ, RZ, R7 ;  /* 0x000000ffff0b7224 */ /* 0x000fce00078e0007 */
.L_x_31669:
[----:B------:R-:W-:Y:S05]  /*9c00*/  BSYNC B1 ;  /* 0x0000000000017941 */ /* 0x000fea0003800000 */
.L_x_31668:
[----:B0-----:R-:W0:Y:S01]  /*9c10*/  S2R R3, SR_TID.X ;  /* 0x0000000000037919 */ /* 0x001e220000002100 */
[----:B------:R-:W-:Y:S01]  /*9c20*/  BSSY B1, `(.L_x_31767) ;  /* 0x0000999000017945 */ /* 0x000fe20003800000 */
[----:B-----5:R-:W-:Y:S02]  /*9c30*/  CS2R R18, SRZ ;  /* 0x0000000000127805 */ /* 0x020fe4000001ff00 */
[----:B------:R-:W-:Y:S01]  /*9c40*/  CS2R R16, SRZ ;  /* 0x0000000000107805 */ /* 0x000fe2000001ff00 */
[----:B0-----:R-:W-:-:S05]  /*9c50*/  VIADD R3, R3, 0x80 ;  /* 0x0000008003037836 */ /* 0x001fca0000000000 */
        /* <DEDUP_REMOVED lines=118> */
.L_x_31776:
        /* <DEDUP_REMOVED lines=20> */
.L_x_31779:
[----:B------:R-:W-:Y:S05]  /*a500*/  BSYNC B4 ;  /* 0x0000000000047941 */ /* 0x000fea0003800000 */
.L_x_31778:
        /* <DEDUP_REMOVED lines=29> */
.L_x_31777:
[----:B------:R-:W-:Y:S05]  /*a6e0*/  BSYNC B3 ;  /* 0x0000000000037941 */ /* 0x000fea0003800000 */
.L_x_31775:
        /* <DEDUP_REMOVED lines=21> */
.L_x_31781:
[----:B------:R-:W-:Y:S05]  /*a840*/  BSYNC B3 ;  /* 0x0000000000037941 */ /* 0x000fea0003800000 */
.L_x_31780:
        /* <DEDUP_REMOVED lines=82> */
.L_x_31783:
[----:B------:R-:W-:-:S04]  /*ad70*/  ISETP.GE.AND P0, PT, R25, RZ, PT ;  /* 0x000000ff1900720c */ /* 0x000fc80003f06270 */
[----:B------:R-:W-:Y:S02]  /*ad80*/  FSEL R2, RZ, 3.37028055040000000000e+12, P0 ;  /* 0x54442d18ff027808 */ /* 0x000fe40000000000 */
[----:B------:R-:W-:-:S07]  /*ad90*/  FSEL R3, RZ, 2.1426990032196044922, P0 ;  /* 0x400921fbff037808 */ /* 0x000fce0000000000 */
.L_x_31784:
[----:B------:R-:W-:Y:S05]  /*ada0*/  BSYNC B0 ;  /* 0x0000000000007941 */ /* 0x000fea0003800000 */
.L_x_31782:
[----:B------:R-:W-:Y:S01]  /*adb0*/  DADD R24, |R24|, |R26| ;  /* 0x0000000018187229 */ /* 0x000fe2000000061a */
[----:B------:R-:W-:Y:S01]  /*adc0*/  LOP3.LUT R27, R3, 0x80000000, R27, 0xb8, !PT ;  /* 0x80000000031b7812 */ /* 0x000fe200078eb81b */
[----:B------:R-:W-:-:S06]  /*add0*/  DMUL R16, R16, 0.5 ;  /* 0x3fe0000010107828 */ /* 0x000fcc0000000000 */
[----:B------:R-:W-:-:S06]  /*ade0*/  DSETP.GTU.AND P0, PT, |R24|, +INF , PT ;  /* 0x7ff000001800742a */ /* 0x000fcc0003f0c200 */
[----:B------:R-:W-:Y:S02]  /*adf0*/  FSEL R2, R24, R2, P0 ;  /* 0x0000000218027208 */ /* 0x000fe40000000000 */
[----:B------:R-:W-:Y:S01]  /*ae00*/  FSEL R3, R25, R27, P0 ;  /* 0x0000001b19037208 */ /* 0x000fe20000000000 */
[----:B------:R-:W-:Y:S06]  /*ae10*/  BRA `(.L_x_31785) ;  /* 0x0000006400647947 */ /* 0x000fec0003800000 */
.L_x_31774:
        /* <DEDUP_REMOVED lines=99> */
.L_x_31788:
[----:B------:R-:W-:Y:S05]  /*b450*/  BSYNC B0 ;  /* 0x0000000000007941 */ /* 0x000fea0003800000 */
.L_x_31787:
        /* <DEDUP_REMOVED lines=8> */
.L_x_31790:
[----:B------:R-:W-:Y:S05]  /*b4e0*/  BSYNC B3 ;  /* 0x0000000000037941 */ /* 0x000fea0003800000 */
.L_x_31789:
        /* <DEDUP_REMOVED lines=82> */
.L_x_31792:
[----:B------:R-:W-:-:S04]  /*ba10*/  ISETP.GE.AND P0, PT, R25, RZ, PT ;  /* 0x000000ff1900720c */ /* 0x000fc80003f06270 */
[----:B------:R-:W-:Y:S02]  /*ba20*/  FSEL R2, RZ, 3.37028055040000000000e+12, P0 ;  /* 0x54442d18ff027808 */ /* 0x000fe40000000000 */
[----:B------:R-:W-:-:S07]  /*ba30*/  FSEL R3, RZ, 2.1426990032196044922, P0 ;  /* 0x400921fbff037808 */ /* 0x000fce0000000000 */
.L_x_31793:
[----:B------:R-:W-:Y:S05]  /*ba40*/  BSYNC B0 ;  /* 0x0000000000007941 */ /* 0x000fea0003800000 */
.L_x_31791:
[----:B------:R-:W-:Y:S01]  /*ba50*/  DADD R24, |R24|, |R26| ;  /* 0x0000000018187229 */ /* 0x000fe2000000061a */
[----:B------:R-:W-:Y:S01]  /*ba60*/  LOP3.LUT R27, R3, 0x80000000, R27, 0xb8, !PT ;  /* 0x80000000031b7812 */ /* 0x000fe200078eb81b */
[----:B------:R-:W-:-:S06]  /*ba70*/  DMUL R16, R16, 0.5 ;  /* 0x3fe0000010107828 */ /* 0x000fcc0000000000 */
[----:B------:R-:W-:-:S06]  /*ba80*/  DSETP.GTU.AND P0, PT, |R24|, +INF , PT ;  /* 0x7ff000001800742a */ /* 0x000fcc0003f0c200 */
[----:B------:R-:W-:Y:S02]  /*ba90*/  FSEL R2, R24, R2, P0 ;  /* 0x0000000218027208 */ /* 0x000fe40000000000 */
[----:B------:R-:W-:Y:S01]  /*baa0*/  FSEL R3, R25, R27, P0 ;  /* 0x0000001b19037208 */ /* 0x000fe20000000000 */
[----:B------:R-:W-:Y:S06]  /*bab0*/  BRA `(.L_x_31785) ;  /* 0x00000058003c7947 */ /* 0x000fec0003800000 */
.L_x_31786:
        /* <DEDUP_REMOVED lines=29> */
.L_x_31795:
        /* <DEDUP_REMOVED lines=81> */
.L_x_31794:
        /* <DEDUP_REMOVED lines=97> */
.L_x_31797:
        /* <DEDUP_REMOVED lines=20> */
.L_x_31800:
[----:B------:R-:W-:Y:S05]  /*c8f0*/  BSYNC B4 ;  /* 0x0000000000047941 */ /* 0x000fea0003800000 */
.L_x_31799:
        /* <DEDUP_REMOVED lines=29> */
.L_x_31798:
[----:B------:R-:W-:Y:S05]  /*cad0*/  BSYNC B3 ;  /* 0x0000000000037941 */ /* 0x000fea0003800000 */
.L_x_31796:
        /* <DEDUP_REMOVED lines=26> */
.L_x_31802:
[----:B------:R-:W-:Y:S05]  /*cc80*/  BSYNC B3 ;  /* 0x0000000000037941 */ /* 0x000fea0003800000 */
.L_x_31801:
        /* <DEDUP_REMOVED lines=83> */
.L_x_31804:
[----:B------:R-:W-:-:S04]  /*d1c0*/  ISETP.GE.AND P0, PT, R25, RZ, PT ;  /* 0x000000ff1900720c */ /* 0x000fc80003f06270 */
[----:B------:R-:W-:Y:S02]  /*d1d0*/  FSEL R2, RZ, 3.37028055040000000000e+12, P0 ;  /* 0x54442d18ff027808 */ /* 0x000fe40000000000 */
[----:B------:R-:W-:-:S07]  /*d1e0*/  FSEL R3, RZ, 2.1426990032196044922, P0 ;  /* 0x400921fbff037808 */ /* 0x000fce0000000000 */
.L_x_31805:
[----:B------:R-:W-:Y:S05]  /*d1f0*/  BSYNC B0 ;  /* 0x0000000000007941 */ /* 0x000fea0003800000 */
.L_x_31803:
[----:B------:R-:W-:Y:S01]  /*d200*/  DADD R24, |R24|, |R26| ;  /* 0x0000000018187229 */ /* 0x000fe2000000061a */
[----:B------:R-:W-:Y:S01]  /*d210*/  LOP3.LUT R27, R3, 0x80000000, R27, 0xb8, !PT ;  /* 0x80000000031b7812 */ /* 0x000fe200078eb81b */
[----:B------:R-:W-:-:S06]  /*d220*/  DMUL R16, R30, 0.5 ;  /* 0x3fe000001e107828 */ /* 0x000fcc0000000000 */
[----:B------:R-:W-:-:S06]  /*d230*/  DSETP.GTU.AND P0, PT, |R24|, +INF , PT ;  /* 0x7ff000001800742a */ /* 0x000fcc0003f0c200 */
[----:B------:R-:W-:Y:S02]  /*d240*/  FSEL R2, R24, R2, P0 ;  /* 0x0000000218027208 */ /* 0x000fe40000000000 */
[----:B------:R-:W-:Y:S01]  /*d250*/  FSEL R3, R25, R27, P0 ;  /* 0x0000001b19037208 */ /* 0x000fe20000000000 */
[----:B------:R-:W-:Y:S06]  /*d260*/  BRA `(.L_x_31785) ;  /* 0x0000004000507947 */ /* 0x000fec0003800000 */
.L_x_31773:
        /* <DEDUP_REMOVED lines=135> */
.L_x_31807:
[----:B------:R-:W-:Y:S05]  /*dae0*/  BSYNC B0 ;  /* 0x0000000000007941 */ /* 0x000fea0003800000 */
.L_x_31806:
        /* <DEDUP_REMOVED lines=8> */
.L_x_31809:
[----:B------:R-:W-:Y:S05]  /*db70*/  BSYNC B3 ;  /* 0x0000000000037941 */ /* 0x000fea0003800000 */
.L_x_31808:
        /* <DEDUP_REMOVED lines=82> */
.L_x_31811:
[----:B------:R-:W-:-:S04]  /*e0a0*/  ISETP.GE.AND P0, PT, R25, RZ, PT ;  /* 0x000000ff1900720c */ /* 0x000fc80003f06270 */
[----:B------:R-:W-:Y:S02]  /*e0b0*/  FSEL R2, RZ, 3.37028055040000000000e+12, P0 ;  /* 0x54442d18ff027808 */ /* 0x000fe40000000000 */
[----:B------:R-:W-:-:S07]  /*e0c0*/  FSEL R3, RZ, 2.1426990032196044922, P0 ;  /* 0x400921fbff037808 */ /* 0x000fce0000000000 */
.L_x_31812:
[----:B------:R-:W-:Y:S05]  /*e0d0*/  BSYNC B0 ;  /* 0x0000000000007941 */ /* 0x000fea0003800000 */
.L_x_31810:
[----:B------:R-:W-:Y:S01]  /*e0e0*/  DADD R24, |R24|, |R26| ;  /* 0x0000000018187229 */ /* 0x000fe2000000061a */
[----:B------:R-:W-:-:S07]  /*e0f0*/  LOP3.LUT R27, R3, 0x80000000, R27, 0xb8, !PT ;  /* 0x80000000031b7812 */ /* 0x000fce00078eb81b */
[----:B------:R-:W-:-:S06]  /*e100*/  DSETP.GTU.AND P0, PT, |R24|, +INF , PT ;  /* 0x7ff000001800742a */ /* 0x000fcc0003f0c200 */
[----:B------:R-:W-:Y:S02]  /*e110*/  FSEL R2, R24, R2, P0 ;  /* 0x0000000218027208 */ /* 0x000fe40000000000 */
[----:B------:R-:W-:Y:S01]  /*e120*/  FSEL R3, R25, R27, P0 ;  /* 0x0000001b19037208 */ /* 0x000fe20000000000 */
[----:B------:R-:W-:Y:S06]  /*e130*/  BRA `(.L_x_31785) ;  /* 0x00000030009c7947 */ /* 0x000fec0003800000 */
.L_x_31772:
        /* <DEDUP_REMOVED lines=90> */
.L_x_31815:
        /* <DEDUP_REMOVED lines=20> */
.L_x_31818:
[----:B------:R-:W-:Y:S05]  /*e820*/  BSYNC B4 ;  /* 0x0000000000047941 */ /* 0x000fea0003800000 */
.L_x_31817:
        /* <DEDUP_REMOVED lines=29> */
.L_x_31816:
[----:B------:R-:W-:Y:S05]  /*ea00*/  BSYNC B3 ;  /* 0x0000000000037941 */ /* 0x000fea0003800000 */
.L_x_31814:
        /* <DEDUP_REMOVED lines=83> */
.L_x_31813:
        /* <DEDUP_REMOVED lines=85> */
.L_x_31771:
        /* <DEDUP_REMOVED lines=23> */
.L_x_31820:
[----:B------:R-:W-:Y:S05]  /*f600*/  BSYNC B3 ;  /* 0x0000000000037941 */ /* 0x000fea0003800000 */
.L_x_31819:
        /* <DEDUP_REMOVED lines=26> */
.L_x_31822:
[----:B------:R-:W-:Y:S05]  /*f7b0*/  BSYNC B3 ;  /* 0x0000000000037941 */ /* 0x000fea0003800000 */
.L_x_31821:
        /* <DEDUP_REMOVED lines=136> */
.L_x_31824:
[----:B------:R-:W-:Y:S05]  /*10040*/  BSYNC B0 ;  /* 0x0000000000007941 */ /* 0x000fea0003800000 */
.L_x_31823:
        /* <DEDUP_REMOVED lines=8> */
.L_x_31826:
[----:B------:R-:W-:Y:S05]  /*100d0*/  BSYNC B3 ;  /* 0x0000000000037941 */ /* 0x000fea0003800000 */
.L_x_31825:
        /* <DEDUP_REMOVED lines=82> */
.L_x_31828:
[----:B------:R-:W-:-:S04]  /*10600*/  ISETP.GE.AND P0, PT, R25, RZ, PT ;  /* 0x000000ff1900720c */ /* 0x000fc80003f06270 */
[----:B------:R-:W-:Y:S02]  /*10610*/  FSEL R2, RZ, 3.37028055040000000000e+12, P0 ;  /* 0x54442d18ff027808 */ /* 0x000fe40000000000 */
[----:B------:R-:W-:-:S07]  /*10620*/  FSEL R3, RZ, 2.1426990032196044922, P0 ;  /* 0x400921fbff037808 */ /* 0x000fce0000000000 */
.L_x_31829:
[----:B------:R-:W-:Y:S05]  /*10630*/  BSYNC B0 ;  /* 0x0000000000007941 */ /* 0x000fea0003800000 */
.L_x_31827:
[----:B------:R-:W-:Y:S01]  /*10640*/  DADD R24, |R24|, |R26| ;  /* 0x0000000018187229 */ /* 0x000fe2000000061a */
[----:B------:R-:W-:Y:S01]  /*10650*/  LOP3.LUT R27, R3, 0x80000000, R27, 0xb8, !PT ;  /* 0x80000000031b7812 */ /* 0x000fe200078eb81b */
[----:B------:R-:W-:-:S06]  /*10660*/  DADD R16, R16, 1 ;  /* 0x3ff0000010107429 */ /* 0x000fcc0000000000 */
[----:B------:R-:W-:-:S06]  /*10670*/  DSETP.GTU.AND P0, PT, |R24|, +INF , PT ;  /* 0x7ff000001800742a */ /* 0x000fcc0003f0c200 */
[----:B------:R-:W-:Y:S02]  /*10680*/  FSEL R2, R24, R2, P0 ;  /* 0x0000000218027208 */ /* 0x000fe40000000000 */
[----:B------:R-:W-:Y:S01]  /*10690*/  FSEL R3, R25, R27, P0 ;  /* 0x0000001b19037208 */ /* 0x000fe20000000000 */
[----:B------:R-:W-:Y:S06]  /*106a0*/  BRA `(.L_x_31785) ;  /* 0x0000000c00407947 */ /* 0x000fec0003800000 */
.L_x_31770:
        /* <DEDUP_REMOVED lines=108> */
.L_x_31831:
[----:B------:R-:W-:Y:S05]  /*10d70*/  BSYNC B0 ;  /* 0x0000000000007941 */ /* 0x000fea0003800000 */
.L_x_31830:
        /* <DEDUP_REMOVED lines=8> */
.L_x_31833:
[----:B------:R-:W-:Y:S05]  /*10e00*/  BSYNC B3 ;  /* 0x0000000000037941 */ /* 0x000fea0003800000 */
.L_x_31832:
        /* <DEDUP_REMOVED lines=82> */
.L_x_31835:
[----:B------:R-:W-:Y:S02]  /*11330*/  FSEL R2, RZ, 3.37028055040000000000e+12, P2 ;  /* 0x54442d18ff027808 */ /* 0x000fe40001000000 */
[----:B------:R-:W-:-:S07]  /*11340*/  FSEL R3, RZ, 2.1426990032196044922, P2 ;  /* 0x400921fbff037808 */ /* 0x000fce0001000000 */
.L_x_31836:
[----:B------:R-:W-:Y:S05]  /*11350*/  BSYNC B0 ;  /* 0x0000000000007941 */ /* 0x000fea0003800000 */
.L_x_31834:
[----:B------:R-:W-:Y:S01]  /*11360*/  DADD R24, |R24|, |R26| ;  /* 0x0000000018187229 */ /* 0x000fe2000000061a */
[----:B------:R-:W-:-:S07]  /*11370*/  LOP3.LUT R27, R3, 0x80000000, R27, 0xb8, !PT ;  /* 0x80000000031b7812 */ /* 0x000fce00078eb81b */
[----:B------:R-:W-:-:S06]  /*11380*/  DSETP.GTU.AND P0, PT, |R24|, +INF , PT ;  /* 0x7ff000001800742a */ /* 0x000fcc0003f0c200 */
[----:B------:R-:W-:Y:S02]  /*11390*/  FSEL R2, R24, R2, P0 ;  /* 0x0000000218027208 */ /* 0x000fe40000000000 */
[----:B------:R-:W-:-:S07]  /*113a0*/  FSEL R3, R25, R27, P0 ;  /* 0x0000001b19037208 */ /* 0x000fce0000000000 */
.L_x_31785:
[----:B------:R-:W-:Y:S05]  /*113b0*/  BSYNC B2 ;  /* 0x0000000000027941 */ /* 0x000fea0003800000 */
.L_x_31769:
        /* <DEDUP_REMOVED lines=77> */
.L_x_31842:
[----:B------:R-:W-:Y:S05]  /*11890*/  BSYNC B0 ;  /* 0x0000000000007941 */ /* 0x000fea0003800000 */
.L_x_31841:
        /* <DEDUP_REMOVED lines=23> */
.L_x_31844:
[----:B------:R-:W-:Y:S01]  /*11a10*/  DMUL R4, RZ, R6 ;  /* 0x00000006ff047228 */ /* 0x000fe20000000000 */
[----:B------:R-:W-:-:S10]  /*11a20*/  IMAD.MOV.U32 R3, RZ, RZ, RZ ;  /* 0x000000ffff037224 */ /* 0x000fd400078e00ff */
.L_x_31845:
[----:B------:R-:W-:Y:S05]  /*11a30*/  BSYNC B2 ;  /* 0x0000000000027941 */ /* 0x000fea0003800000 */
.L_x_31843:
        /* <DEDUP_REMOVED lines=49> */
.L_x_31847:
[----:B------:R-:W-:Y:S01]  /*11d50*/  DMUL R2, RZ, R6 ;  /* 0x00000006ff027228 */ /* 0x000fe20000000000 */
[----:B------:R-:W-:-:S10]  /*11d60*/  IMAD.MOV.U32 R0, RZ, RZ, RZ ;  /* 0x000000ffff007224 */ /* 0x000fd400078e00ff */
.L_x_31848:
[----:B------:R-:W-:Y:S05]  /*11d70*/  BSYNC B2 ;  /* 0x0000000000027941 */ /* 0x000fea0003800000 */
.L_x_31846:
        /* <DEDUP_REMOVED lines=25> */
.L_x_31840:
        /* <DEDUP_REMOVED lines=63> */
.L_x_31850:
[----:B------:R-:W-:Y:S05]  /*12300*/  BSYNC B0 ;  /* 0x0000000000007941 */ /* 0x000fea0003800000 */
.L_x_31849:
        /* <DEDUP_REMOVED lines=23> */
.L_x_31852:
[----:B------:R-:W-:Y:S01]  /*12480*/  DMUL R4, RZ, R6 ;  /* 0x00000006ff047228 */ /* 0x000fe20000000000 */
[----:B------:R-:W-:-:S10]  /*12490*/  IMAD.MOV.U32 R3, RZ, RZ, RZ ;  /* 0x000000ffff037224 */ /* 0x000fd400078e00ff */
.L_x_31853:
[----:B------:R-:W-:Y:S05]  /*124a0*/  BSYNC B2 ;  /* 0x0000000000027941 */ /* 0x000fea0003800000 */
.L_x_31851:
        /* <DEDUP_REMOVED lines=49> */
.L_x_31855:
[----:B------:R-:W-:Y:S01]  /*127c0*/  DMUL R2, RZ, R6 ;  /* 0x00000006ff027228 */ /* 0x000fe20000000000 */
[----:B------:R-:W-:-:S10]  /*127d0*/  IMAD.MOV.U32 R0, RZ, RZ, RZ ;  /* 0x000000ffff007224 */ /* 0x000fd400078e00ff */
.L_x_31856:
[----:B------:R-:W-:Y:S05]  /*127e0*/  BSYNC B2 ;  /* 0x0000000000027941 */ /* 0x000fea0003800000 */
.L_x_31854:
        /* <DEDUP_REMOVED lines=39> */
.L_x_31839:
        /* <DEDUP_REMOVED lines=11> */
.L_x_31857:
[----:B------:R-:W-:-:S10]  /*12b10*/  DADD R16, R6, -R6 ;  /* 0x0000000006107229 */ /* 0x000fd40000000806 */
[----:B------:R-:W-:Y:S02]  /*12b20*/  IMAD.MOV.U32 R18, RZ, RZ, R16 ;  /* 0x000000ffff127224 */ /* 0x000fe400078e0010 */
[----:B------:R-:W-:Y:S01]  /*12b30*/  IMAD.MOV.U32 R19, RZ, RZ, R17 ;  /* 0x000000ffff137224 */ /* 0x000fe200078e0011 */
[----:B------:R-:W-:Y:S06]  /*12b40*/  BRA `(.L_x_31768) ;  /* 0x0000000800987947 */ /* 0x000fec0003800000 */
.L_x_31838:
        /* <DEDUP_REMOVED lines=25> */
.L_x_31859:
[----:B------:R-:W-:Y:S01]  /*12ce0*/  DMUL R4, RZ, R6 ;  /* 0x00000006ff047228 */ /* 0x000fe20000000000 */
[----:B------:R-:W-:-:S10]  /*12cf0*/  IMAD.MOV.U32 R0, RZ, RZ, RZ ;  /* 0x000000ffff007224 */ /* 0x000fd400078e00ff */
.L_x_31860:
[----:B------:R-:W-:Y:S05]  /*12d00*/  BSYNC B2 ;  /* 0x0000000000027941 */ /* 0x000fea0003800000 */
.L_x_31858:
        /* <DEDUP_REMOVED lines=49> */
.L_x_31862:
[----:B------:R-:W-:Y:S01]  /*13020*/  DMUL R18, RZ, R6 ;  /* 0x00000006ff127228 */ /* 0x000fe20000000000 */
[----:B------:R-:W-:-:S10]  /*13030*/  IMAD.MOV.U32 R0, RZ, RZ, RZ ;  /* 0x000000ffff007224 */ /* 0x000fd400078e00ff */
.L_x_31863:
[----:B------:R-:W-:Y:S05]  /*13040*/  BSYNC B2 ;  /* 0x0000000000027941 */ /* 0x000fea0003800000 */
.L_x_31861:
        /* <DEDUP_REMOVED lines=24> */
.L_x_31837:
        /* <DEDUP_REMOVED lines=59> */
.L_x_31865:
[----:B------:R-:W-:Y:S05]  /*13580*/  BSYNC B0 ;  /* 0x0000000000007941 */ /* 0x000fea0003800000 */
.L_x_31864:
[----:B------:R-:W-:Y:S02]  /*13590*/  IMAD.MOV.U32 R18, RZ, RZ, R6 ;  /* 0x000000ffff127224 */ /* 0x000fe400078e0006 */
[----:B------:R-:W-:-:S07]  /*135a0*/  IMAD.MOV.U32 R19, RZ, RZ, R7 ;  /* 0x000000ffff137224 */ /* 0x000fce00078e0007 */
.L_x_31768:
[----:B------:R-:W-:Y:S05]  /*135b0*/  BSYNC B1 ;  /* 0x0000000000017941 */ /* 0x000fea0003800000 */
.L_x_31767:
[----:B------:R-:W0:Y:S01]  /*135c0*/  S2R R3, SR_TID.X ;  /* 0x0000000000037919 */ /* 0x000e220000002100 */
[----:B------:R-:W-:Y:S01]  /*135d0*/  BSSY B1, `(.L_x_31866) ;  /* 0x0000995000017945 */ /* 0x000fe20003800000 */
[----:B------:R-:W-:Y:S02]  /*135e0*/  CS2R R30, SRZ ;  /* 0x00000000001e7805 */ /* 0x000fe4000001ff00 */
[----:B------:R-:W-:Y:S02]  /*135f0*/  CS2R R26, SRZ ;  /* 0x00000000001a7805 */ /* 0x000fe4000001ff00 */
        /* <DEDUP_REMOVED lines=120> */
.L_x_31875:
        /* <DEDUP_REMOVED lines=20> */
.L_x_31878:
[----:B------:R-:W-:Y:S05]  /*13ec0*/  BSYNC B4 ;  /* 0x0000000000047941 */ /* 0x000fea0003800000 */
.L_x_31877:
        /* <DEDUP_REMOVED lines=29> */
.L_x_31876:
[----:B------:R-:W-:Y:S05]  /*140a0*/  BSYNC B3 ;  /* 0x0000000000037941 */ /* 0x000fea0003800000 */
.L_x_31874:
        /* <DEDUP_REMOVED lines=21> */
.L_x_31880:
[----:B------:R-:W-:Y:S05]  /*14200*/  BSYNC B3 ;  /* 0x0000000000037941 */ /* 0x000fea0003800000 */
.L_x_31879:
        /* <DEDUP_REMOVED lines=82> */
.L_x_31882:
[----:B------:R-:W-:-:S04]  /*14730*/  ISETP.GE.AND P0, PT, R21, RZ, PT ;  /* 0x000000ff1500720c */ /* 0x000fc80003f06270 */
[----:B------:R-:W-:Y:S02]  /*14740*/  FSEL R2, RZ, 3.37028055040000000000e+12, P0 ;  /* 0x54442d18ff027808 */ /* 0x000fe40000000000 */
[----:B------:R-:W-:-:S07]  /*14750*/  FSEL R3, RZ, 2.1426990032196044922, P0 ;  /* 0x400921fbff037808 */ /* 0x000fce0000000000 */
.L_x_31883:
[----:B------:R-:W-:Y:S05]  /*14760*/  BSYNC B0 ;  /* 0x0000000000007941 */ /* 0x000fea0003800000 */
.L_x_31881:
[----:B------:R-:W-:Y:S01]  /*14770*/  DADD R20, |R20|, |R22| ;  /* 0x0000000014147229 */ /* 0x000fe20000000616 */
[----:B------:R-:W-:Y:S01]  /*14780*/  LOP3.LUT R23, R3, 0x80000000, R23, 0xb8, !PT ;  /* 0x8000000003177812 */ /* 0x000fe200078eb817 */
[----:B------:R-:W-:-:S06]  /*14790*/  DMUL R24, R24, 0.5 ;  /* 0x3fe0000018187828 */ /* 0x000fcc0000000000 */
[----:B------:R-:W-:-:S06]  /*147a0*/  DSETP.GTU.AND P0, PT, |R20|, +INF , PT ;  /* 0x7ff000001400742a */ /* 0x000fcc0003f0c200 */
[----:B------:R-:W-:Y:S02]  /*147b0*/  FSEL R2, R20, R2, P0 ;  /* 0x0000000214027208 */ /* 0x000fe40000000000 */
[----:B------:R-:W-:Y:S01]  /*147c0*/  FSEL R3, R21, R23, P0 ;  /* 0x0000001715037208 */ /* 0x000fe20000000000 */
[----:B------:R-:W-:Y:S06]  /*147d0*/  BRA `(.L_x_31884) ;  /* 0x0000006400587947 */ /* 0x000fec0003800000 */
.L_x_31873:
        /* <DEDUP_REMOVED lines=99> */
.L_x_31887:
[----:B------:R-:W-:Y:S05]  /*14e10*/  BSYNC B0 ;  /* 0x0000000000007941 */ /* 0x000fea0003800000 */
.L_x_31886:
        /* <DEDUP_REMOVED lines=8> */
.L_x_31889:
[----:B------:R-:W-:Y:S05]  /*14ea0*/  BSYNC B3 ;  /* 0x0000000000037941 */ /* 0x000fea0003800000 */
.L_x_31888:
        /* <DEDUP_REMOVED lines=82> */
.L_x_31891:
[----:B------:R-:W-:-:S04]  /*153d0*/  ISETP.GE.AND P0, PT, R21, RZ, PT ;  /* 0x000000ff1500720c */ /* 0x000fc80003f06270 */
[----:B------:R-:W-:Y:S02]  /*153e0*/  FSEL R2, RZ, 3.37028055040000000000e+12, P0 ;  /* 0x54442d18ff027808 */ /* 0x000fe40000000000 */
[----:B------:R-:W-:-:S07]  /*153f0*/  FSEL R3, RZ, 2.1426990032196044922, P0 ;  /* 0x400921fbff037808 */ /* 0x000fce0000000000 */
.L_x_31892:
[----:B------:R-:W-:Y:S05]  /*15400*/  BSYNC B0 ;  /* 0x0000000000007941 */ /* 0x000fea0003800000 */
.L_x_31890:
[----:B------:R-:W-:Y:S01]  /*15410*/  DADD R20, |R20|, |R22| ;  /* 0x0000000014147229 */ /* 0x000fe20000000616 */
[----:B------:R-:W-:Y:S01]  /*15420*/  LOP3.LUT R23, R3, 0x80000000, R23, 0xb8, !PT ;  /* 0x8000000003177812 */ /* 0x000fe200078eb817 */
[----:B------:R-:W-:-:S06]  /*15430*/  DMUL R24, R24, 0.5 ;  /* 0x3fe0000018187828 */ /* 0x000fcc0000000000 */
[----:B------:R-:W-:-:S06]  /*15440*/  DSETP.GTU.AND P0, PT, |R20|, +INF , PT ;  /* 0x7ff000001400742a */ /* 0x000fcc0003f0c200 */
[----:B------:R-:W-:Y:S02]  /*15450*/  FSEL R2, R20, R2, P0 ;  /* 0x0000000214027208 */ /* 0x000fe40000000000 */
[----:B------:R-:W-:Y:S01]  /*15460*/  FSEL R3, R21, R23, P0 ;  /* 0x0000001715037208 */ /* 0x000fe20000000000 */
[----:B------:R-:W-:Y:S06]  /*15470*/  BRA `(.L_x_31884) ;  /* 0x0000005800307947 */ /* 0x000fec0003800000 */
.L_x_31885:
        /* <DEDUP_REMOVED lines=29> */
.L_x_31894:
        /* <DEDUP_REMOVED lines=69> */
[----:B------:R-:W-:Y:S02]  /*15aa0*/  IMAD.MOV.U32 R28, RZ, RZ, R24 ;  /* 0x000000ffff1c7224 */ /* 0x000fe400078e0018 */
[----:B------:R-:W-:Y:S01]  /*15ab0*/  IMAD.MOV.U32 R29, RZ, RZ, R25 ;  /* 0x000000ffff1d7224 */ /* 0x000fe200078e0019 */
[----:B------:R-:W-:Y:S01]  /*15ac0*/  FSEL R0, R50, R38, !P3 ;  /* 0x0000002632007208 */ /* 0x000fe20005800000 */
[----:B------:R-:W-:Y:S01]  /*15ad0*/  IMAD.MOV.U32 R24, RZ, RZ, R4 ;  /* 0x000000ffff187224 */ /* 0x000fe200078e0004 */
[----:B------:R-:W-:Y:S01]  /*15ae0*/  FSEL R41, R39, R51, !P3 ;  /* 0x0000003327297208 */ /* 0x000fe20005800000 */
[----:B------:R-:W-:Y:S01]  /*15af0*/  IMAD.MOV.U32 R25, RZ, RZ, R33 ;  /* 0x000000ffff197224 */ /* 0x000fe200078e0021 */
[----:B------:R-:W-:Y:S01]  /*15b00*/  FSEL R39, R51, R39, !P3 ;  /* 0x0000002733277208 */ /* 0x000fe20005800000 */
[----:B------:R-:W-:Y:S01]  /*15b10*/  IMAD.MOV.U32 R51, RZ, RZ, R45 ;  /* 0x000000ffff337224 */ /* 0x000fe200078e002d */
[----:B------:R-:W-:Y:S01]  /*15b20*/  FSEL R40, R38, R50, !P3 ;  /* 0x0000003226287208 */ /* 0x000fe20005800000 */
[----:B------:R-:W-:-:S02]  /*15b30*/  IMAD.MOV.U32 R45, RZ, RZ, R43 ;  /* 0x000000ffff2d7224 */ /* 0x000fc400078e002b */
[----:B------:R-:W-:Y:S02]  /*15b40*/  IMAD.MOV.U32 R50, RZ, RZ, R2 ;  /* 0x000000ffff327224 */ /* 0x000fe400078e0002 */
[----:B------:R-:W-:Y:S02]  /*15b50*/  IMAD.MOV.U32 R43, RZ, RZ, R47 ;  /* 0x000000ffff2b7224 */ /* 0x000fe400078e002f */
[----:B------:R-:W-:Y:S01]  /*15b60*/  IMAD.MOV.U32 R38, RZ, RZ, R0 ;  /* 0x000000ffff267224 */ /* 0x000fe200078e0000 */
[----:B------:R-:W-:Y:S06]  /*15b70*/  @P0 BRA `(.L_x_31894) ;  /* 0xfffffff800b40947 */ /* 0x000fec000383ffff */
[----:B------:R-:W-:Y:S05]  /*15b80*/  BSYNC B0 ;  /* 0x0000000000007941 */ /* 0x000fea0003800000 */
.L_x_31893:
        /* <DEDUP_REMOVED lines=97> */
.L_x_31896:
        /* <DEDUP_REMOVED lines=20> */
.L_x_31899:
[----:B------:R-:W-:Y:S05]  /*162e0*/  BSYNC B4 ;  /* 0x0000000000047941 */ /* 0x000fea0003800000 */
.L_x_31898:
        /* <DEDUP_REMOVED lines=29> */
.L_x_31897:
[----:B------:R-:W-:Y:S05]  /*164c0*/  BSYNC B3 ;  /* 0x0000000000037941 */ /* 0x000fea0003800000 */
.L_x_31895:
        /* <DEDUP_REMOVED lines=21> */
.L_x_31901:
[----:B------:R-:W-:Y:S05]  /*16620*/  BSYNC B3 ;  /* 0x0000000000037941 */ /* 0x000fea0003800000 */
.L_x_31900:
        /* <DEDUP_REMOVED lines=82> */
.L_x_31903:
[----:B------:R-:W-:-:S04]  /*16b50*/  ISETP.GE.AND P0, PT, R21, RZ, PT ;  /* 0x000000ff1500720c */ /* 0x000fc80003f06270 */
[----:B------:R-:W-:Y:S02]  /*16b60*/  FSEL R2, RZ, 3.37028055040000000000e+12, P0 ;  /* 0x54442d18ff027808 */ /* 0x000fe40000000000 */
[----:B------:R-:W-:-:S07]  /*16b70*/  FSEL R3, RZ, 2.1426990032196044922, P0 ;  /* 0x400921fbff037808 */ /* 0x000fce0000000000 */
.L_x_31904:
[----:B------:R-:W-:Y:S05]  /*16b80*/  BSYNC B0 ;  /* 0x0000000000007941 */ /* 0x000fea0003800000 */
.L_x_31902:
[----:B------:R-:W-:Y:S01]  /*16b90*/  DADD R20, |R20|, |R22| ;  /* 0x0000000014147229 */ /* 0x000fe20000000616 */
[----:B------:R-:W-:Y:S01]  /*16ba0*/  LOP3.LUT R23, R3, 0x80000000, R23, 0xb8, !PT ;  /* 0x8000000003177812 */ /* 0x000fe200078eb817 */
[----:B------:R-:W-:-:S06]  /*16bb0*/  DMUL R24, R24, 0.5 ;  /* 0x3fe0000018187828 */ /* 0x000fcc0000000000 */
[----:B------:R-:W-:-:S06]  /*16bc0*/  DSETP.GTU.AND P0, PT, |R20|, +INF , PT ;  /* 0x7ff000001400742a */ /* 0x000fcc0003f0c200 */
[----:B------:R-:W-:Y:S02]  /*16bd0*/  FSEL R2, R20, R2, P0 ;  /* 0x0000000214027208 */ /* 0x000fe40000000000 */
[----:B------:R-:W-:Y:S01]  /*16be0*/  FSEL R3, R21, R23, P0 ;  /* 0x0000001715037208 */ /* 0x000fe20000000000 */
[----:B------:R-:W-:Y:S06]  /*16bf0*/  BRA `(.L_x_31884) ;  /* 0x0000004000507947 */ /* 0x000fec0003800000 */
.L_x_31872:
        /* <DEDUP_REMOVED lines=14> */
[----:B------:R-:W-:-:S02]  /*16ce0*/  SEL R5, R35, R3, P0 ;  /* 0x0000000323057207 */ /* 0x000fc40000000000 */
[----:B------:R-:W-:Y:S02]  /*16cf0*/  IADD3 R25, -R0, 0x7fd00000, RZ ;  /* 0x7fd0000000197810 */ /* 0x000fe40007ffe1ff */
[----:B------:R-:W-:Y:S01]  /*16d00*/  SEL R6, R34, R2, P2 ;  /* 0x0000000222067207 */ /* 0x000fe20001000000 */
[----:B------:R-:W-:Y:S01]  /*16d10*/  IMAD.MOV.U32 R34, RZ, RZ, RZ ;  /* 0x000000ffff227224 */ /* 0x000fe200078e00ff */
[----:B------:R-:W-:Y:S02]  /*16d20*/  ISETP.GE.U32.AND P3, PT, R5, 0x7ff00000, PT ;  /* 0x7ff000000500780c */ /* 0x000fe40003f66070 */
[C---:B------:R-:W-:Y:S01]  /*16d30*/  DMUL R28, R24.reuse, R4 ;  /* 0x00000004181c7228 */ /* 0x040fe20000000000 */
[----:B------:R-:W-:Y:S01]  /*16d40*/  FSETP.GEU.AND P5, PT, |R37|, 6.5827683646048100446e-37, PT ;  /* 0x036000002500780b */ /* 0x000fe20003fae200 */
[----:B------:R-:W-:Y:S01]  /*16d50*/  DMUL R2, R24, R6 ;  /* 0x0000000618027228 */ /* 0x000fe20000000000 */
[----:B------:R-:W-:-:S05]  /*16d60*/  IMAD.U32 R25, RZ, RZ, UR6 ;  /* 0x00000006ff197e24 */ /* 0x000fca000f8e00ff */
        /* <DEDUP_REMOVED lines=112> */
.L_x_31906:
[----:B------:R-:W-:Y:S05]  /*17470*/  BSYNC B0 ;  /* 0x0000000000007941 */ /* 0x000fea0003800000 */
.L_x_31905:
        /* <DEDUP_REMOVED lines=8> */
.L_x_31908:
[----:B------:R-:W-:Y:S05]  /*17500*/  BSYNC B3 ;  /* 0x0000000000037941 */ /* 0x000fea0003800000 */
.L_x_31907:
        /* <DEDUP_REMOVED lines=82> */
.L_x_31910:
[----:B------:R-:W-:-:S04]  /*17a30*/  ISETP.GE.AND P0, PT, R21, RZ, PT ;  /* 0x000000ff1500720c */ /* 0x000fc80003f06270 */
[----:B------:R-:W-:Y:S02]  /*17a40*/  FSEL R2, RZ, 3.37028055040000000000e+12, P0 ;  /* 0x54442d18ff027808 */ /* 0x000fe40000000000 */
[----:B------:R-:W-:-:S07]  /*17a50*/  FSEL R3, RZ, 2.1426990032196044922, P0 ;  /* 0x400921fbff037808 */ /* 0x000fce0000000000 */
.L_x_31911:
[----:B------:R-:W-:Y:S05]  /*17a60*/  BSYNC B0 ;  /* 0x0000000000007941 */ /* 0x000fea0003800000 */
.L_x_31909:
[----:B------:R-:W-:Y:S01]  /*17a70*/  DADD R20, |R20|, |R22| ;  /* 0x0000000014147229 */ /* 0x000fe20000000616 */
[----:B------:R-:W-:-:S07]  /*17a80*/  LOP3.LUT R23, R3, 0x80000000, R23, 0xb8, !PT ;  /* 0x8000000003177812 */ /* 0x000fce00078eb817 */
[----:B------:R-:W-:-:S06]  /*17a90*/  DSETP.GTU.AND P0, PT, |R20|, +INF , PT ;  /* 0x7ff000001400742a */ /* 0x000fcc0003f0c200 */
[----:B------:R-:W-:Y:S02]  /*17aa0*/  FSEL R2, R20, R2, P0 ;  /* 0x0000000214027208 */ /* 0x000fe40000000000 */
[----:B------:R-:W-:Y:S01]  /*17ab0*/  FSEL R3, R21, R23, P0 ;  /* 0x0000001715037208 */ /* 0x000fe20000000000 */
[----:B------:R-:W-:Y:S06]  /*17ac0*/  BRA `(.L_x_31884) ;  /* 0x00000030009c7947 */ /* 0x000fec0003800000 */
.L_x_31871:
        /* <DEDUP_REMOVED lines=90> */
.L_x_31914:
        /* <DEDUP_REMOVED lines=20> */
.L_x_31917:
[----:B------:R-:W-:Y:S05]  /*181b0*/  BSYNC B4 ;  /* 0x0000000000047941 */ /* 0x000fea0003800000 */
.L_x_31916:
        /* <DEDUP_REMOVED lines=29> */
.L_x_31915:
[----:B------:R-:W-:Y:S05]  /*18390*/  BSYNC B3 ;  /* 0x0000000000037941 */ /* 0x000fea0003800000 */
.L_x_31913:
        /* <DEDUP_REMOVED lines=83> */
.L_x_31912:
        /* <DEDUP_REMOVED lines=85> */
.L_x_31870:
        /* <DEDUP_REMOVED lines=23> */
.L_x_31919:
[----:B------:R-:W-:Y:S05]  /*18f90*/  BSYNC B3 ;  /* 0x0000000000037941 */ /* 0x000fea0003800000 */
.L_x_31918:
        /* <DEDUP_REMOVED lines=26> */
.L_x_31921:
[----:B------:R-:W-:Y:S05]  /*19140*/  BSYNC B3 ;  /* 0x0000000000037941 */ /* 0x000fea0003800000 */
.L_x_31920:
        /* <DEDUP_REMOVED lines=16> */
[----:B------:R-:W-:Y:S01]  /*19250*/  SEL R5, R35, R25, P0 ;  /* 0x0000001923057207 */ /* 0x000fe20000000000 */
[----:B------:R-:W-:Y:S01]  /*19260*/  IMAD.U32 R25, RZ, RZ, UR6 ;  /* 0x00000006ff197e24 */ /* 0x000fe2000f8e00ff */
[----:B------:R-:W-:Y:S02]  /*19270*/  IADD3 R7, -R0, 0x7fd00000, RZ ;  /* 0x7fd0000000077810 */ /* 0x000fe40007ffe1ff */
[----:B------:R-:W-:Y:S01]  /*19280*/  SEL R2, R34, R24, P2 ;  /* 0x0000001822027207 */ /* 0x000fe20001000000 */
[----:B------:R-:W-:Y:S01]  /*19290*/  IMAD.MOV.U32 R34, RZ, RZ, RZ ;  /* 0x000000ffff227224 */ /* 0x000fe200078e00ff */
        /* <DEDUP_REMOVED lines=115> */
.L_x_31923:
[----:B------:R-:W-:Y:S05]  /*199d0*/  BSYNC B0 ;  /* 0x0000000000007941 */ /* 0x000fea0003800000 */
.L_x_31922:
        /* <DEDUP_REMOVED lines=8> */
.L_x_31925:
[----:B------:R-:W-:Y:S05]  /*19a60*/  BSYNC B3 ;  /* 0x0000000000037941 */ /* 0x000fea0003800000 */
.L_x_31924:
        /* <DEDUP_REMOVED lines=82> */
.L_x_31927:
[----:B------:R-:W-:-:S04]  /*19f90*/  ISETP.GE.AND P0, PT, R21, RZ, PT ;  /* 0x000000ff1500720c */ /* 0x000fc80003f06270 */
[----:B------:R-:W-:Y:S02]  /*19fa0*/  FSEL R2, RZ, 3.37028055040000000000e+12, P0 ;  /* 0x54442d18ff027808 */ /* 0x000fe40000000000 */
[----:B------:R-:W-:-:S07]  /*19fb0*/  FSEL R3, RZ, 2.1426990032196044922, P0 ;  /* 0x400921fbff037808 */ /* 0x000fce0000000000 */
.L_x_31928:
[----:B------:R-:W-:Y:S05]  /*19fc0*/  BSYNC B0 ;  /* 0x0000000000007941 */ /* 0x000fea0003800000 */
.L_x_31926:
[----:B------:R-:W-:Y:S01]  /*19fd0*/  DADD R20, |R20|, |R22| ;  /* 0x0000000014147229 */ /* 0x000fe20000000616 */
[----:B------:R-:W-:Y:S01]  /*19fe0*/  LOP3.LUT R23, R3, 0x80000000, R23, 0xb8, !PT ;  /* 0x8000000003177812 */ /* 0x000fe200078eb817 */
[----:B------:R-:W-:-:S06]  /*19ff0*/  DADD R24, R24, 1 ;  /* 0x3ff0000018187429 */ /* 0x000fcc0000000000 */
[----:B------:R-:W-:-:S06]  /*1a000*/  DSETP.GTU.AND P0, PT, |R20|, +INF , PT ;  /* 0x7ff000001400742a */ /* 0x000fcc0003f0c200 */
[----:B------:R-:W-:Y:S02]  /*1a010*/  FSEL R2, R20, R2, P0 ;  /* 0x0000000214027208 */ /* 0x000fe40000000000 */
[----:B------:R-:W-:Y:S01]  /*1a020*/  FSEL R3, R21, R23, P0 ;  /* 0x0000001715037208 */ /* 0x000fe20000000000 */
[----:B------:R-:W-:Y:S06]  /*1a030*/  BRA `(.L_x_31884) ;  /* 0x0000000c00407947 */ /* 0x000fec0003800000 */
.L_x_31869:
        /* <DEDUP_REMOVED lines=108> */
.L_x_31930:
[----:B------:R-:W-:Y:S05]  /*1a700*/  BSYNC B0 ;  /* 0x0000000000007941 */ /* 0x000fea0003800000 */
.L_x_31929:
        /* <DEDUP_REMOVED lines=8> */
.L_x_31932:
[----:B------:R-:W-:Y:S05]  /*1a790*/  BSYNC B3 ;  /* 0x0000000000037941 */ /* 0x000fea0003800000 */
.L_x_31931:
        /* <DEDUP_REMOVED lines=82> */
.L_x_31934:
[----:B------:R-:W-:Y:S02]  /*1acc0*/  FSEL R2, RZ, 3.37028055040000000000e+12, P2 ;  /* 0x54442d18ff027808 */ /* 0x000fe40001000000 */
[----:B------:R-:W-:-:S07]  /*1acd0*/  FSEL R3, RZ, 2.1426990032196044922, P2 ;  /* 0x400921fbff037808 */ /* 0x000fce0001000000 */
.L_x_31935:
[----:B------:R-:W-:Y:S05]  /*1ace0*/  BSYNC B0 ;  /* 0x0000000000007941 */ /* 0x000fea0003800000 */
.L_x_31933:
[----:B------:R-:W-:Y:S01]  /*1acf0*/  DADD R20, |R20|, |R22| ;  /* 0x0000000014147229 */ /* 0x000fe20000000616 */
[----:B------:R-:W-:-:S07]  /*1ad00*/  LOP3.LUT R23, R3, 0x80000000, R23, 0xb8, !PT ;  /* 0x8000000003177812 */ /* 0x000fce00078eb817 */
[----:B------:R-:W-:-:S06]  /*1ad10*/  DSETP.GTU.AND P0, PT, |R20|, +INF , PT ;  /* 0x7ff000001400742a */ /* 0x000fcc0003f0c200 */
[----:B------:R-:W-:Y:S02]  /*1ad20*/  FSEL R2, R20, R2, P0 ;  /* 0x0000000214027208 */ /* 0x000fe40000000000 */
[----:B------:R-:W-:-:S07]  /*1ad30*/  FSEL R3, R21, R23, P0 ;  /* 0x0000001715037208 */ /* 0x000fce0000000000 */
.L_x_31884:
[----:B------:R-:W-:Y:S05]  /*1ad40*/  BSYNC B2 ;  /* 0x0000000000027941 */ /* 0x000fea0003800000 */
.L_x_31868:
        /* <DEDUP_REMOVED lines=77> */
.L_x_31941:
[----:B------:R-:W-:Y:S05]  /*1b220*/  BSYNC B0 ;  /* 0x0000000000007941 */ /* 0x000fea0003800000 */
.L_x_31940:
        /* <DEDUP_REMOVED lines=23> */
.L_x_31943:
[----:B------:R-:W-:Y:S01]  /*1b3a0*/  DMUL R4, RZ, R6 ;  /* 0x00000006ff047228 */ /* 0x000fe20000000000 */
[----:B------:R-:W-:-:S10]  /*1b3b0*/  IMAD.MOV.U32 R3, RZ, RZ, RZ ;  /* 0x000000ffff037224 */ /* 0x000fd400078e00ff */
.L_x_31944:
[----:B------:R-:W-:Y:S05]  /*1b3c0*/  BSYNC B2 ;  /* 0x0000000000027941 */ /* 0x000fea0003800000 */
.L_x_31942:
        /* <DEDUP_REMOVED lines=49> */
.L_x_31946:
[----:B------:R-:W-:Y:S01]  /*1b6e0*/  DMUL R2, RZ, R6 ;  /* 0x00000006ff027228 */ /* 0x000fe20000000000 */
[----:B------:R-:W-:-:S10]  /*1b6f0*/  IMAD.MOV.U32 R0, RZ, RZ, RZ ;  /* 0x000000ffff007224 */ /* 0x000fd400078e00ff */
.L_x_31947:
[----:B------:R-:W-:Y:S05]  /*1b700*/  BSYNC B2 ;  /* 0x0000000000027941 */ /* 0x000fea0003800000 */
.L_x_31945:
        /* <DEDUP_REMOVED lines=25> */
.L_x_31939:
        /* <DEDUP_REMOVED lines=63> */
.L_x_31949:
[----:B------:R-:W-:Y:S05]  /*1bc90*/  BSYNC B0 ;  /* 0x0000000000007941 */ /* 0x000fea0003800000 */
.L_x_31948:
        /* <DEDUP_REMOVED lines=23> */
.L_x_31951:
[----:B------:R-:W-:Y:S01]  /*1be10*/  DMUL R4, RZ, R6 ;  /* 0x00000006ff047228 */ /* 0x000fe20000000000 */
[----:B------:R-:W-:-:S10]  /*1be20*/  IMAD.MOV.U32 R3, RZ, RZ, RZ ;  /* 0x000000ffff037224 */ /* 0x000fd400078e00ff */
.L_x_31952:
[----:B------:R-:W-:Y:S05]  /*1be30*/  BSYNC B2 ;  /* 0x0000000000027941 */ /* 0x000fea0003800000 */
.L_x_31950:
        /* <DEDUP_REMOVED lines=49> */
.L_x_31954:
[----:B------:R-:W-:Y:S01]  /*1c150*/  DMUL R2, RZ, R6 ;  /* 0x00000006ff027228 */ /* 0x000fe20000000000 */
[----:B------:R-:W-:-:S10]  /*1c160*/  IMAD.MOV.U32 R0, RZ, RZ, RZ ;  /* 0x000000ffff007224 */ /* 0x000fd400078e00ff */
.L_x_31955:
[----:B------:R-:W-:Y:S05]  /*1c170*/  BSYNC B2 ;  /* 0x0000000000027941 */ /* 0x000fea0003800000 */
.L_x_31953:
        /* <DEDUP_REMOVED lines=39> */
.L_x_31938:
        /* <DEDUP_REMOVED lines=11> */
.L_x_31956:
[----:B------:R-:W-:-:S10]  /*1c4a0*/  DADD R24, R6, -R6 ;  /* 0x0000000006187229 */ /* 0x000fd40000000806 */
[----:B------:R-:W-:Y:S02]  /*1c4b0*/  IMAD.MOV.U32 R26, RZ, RZ, R24 ;  /* 0x000000ffff1a7224 */ /* 0x000fe400078e0018 */
[----:B------:R-:W-:Y:S01]  /*1c4c0*/  IMAD.MOV.U32 R27, RZ, RZ, R25 ;  /* 0x000000ffff1b7224 */ /* 0x000fe200078e0019 */
[----:B------:R-:W-:Y:S06]  /*1c4d0*/  BRA `(.L_x_31867) ;  /* 0x0000000800907947 */ /* 0x000fec0003800000 */
.L_x_31937:
        /* <DEDUP_REMOVED lines=24> */
.L_x_31958:
[----:B------:R-:W-:Y:S01]  /*1c660*/  DMUL R4, RZ, R6 ;  /* 0x00000006ff047228 */ /* 0x000fe20000000000 */
[----:B------:R-:W-:-:S10]  /*1c670*/  IMAD.MOV.U32 R3, RZ, RZ, RZ ;  /* 0x000000ffff037224 */ /* 0x000fd400078e00ff */
.L_x_31959:
[----:B------:R-:W-:Y:S05]  /*1c680*/  BSYNC B2 ;  /* 0x0000000000027941 */ /* 0x000fea0003800000 */
.L_x_31957:
        /* <DEDUP_REMOVED lines=46> */
[----:B------:R-:W-:Y:S01]  /*1c970*/  IMAD.MOV.U32 R27, RZ, RZ, R5 ;  /* 0x000000ffff1b7224 */ /* 0x000fe200078e0005 */
[----:B------:R-:W-:Y:S06]  /*1c980*/  BRA `(.L_x_31962) ;  /* 0x0000000000087947 */ /* 0x000fec0003800000 */
.L_x_31961:
[----:B------:R-:W-:Y:S01]  /*1c990*/  DMUL R26, RZ, R6 ;  /* 0x00000006ff1a7228 */ /* 0x000fe20000000000 */
[----:B------:R-:W-:-:S10]  /*1c9a0*/  IMAD.MOV.U32 R3, RZ, RZ, RZ ;  /* 0x000000ffff037224 */ /* 0x000fd400078e00ff */
.L_x_31962:
[----:B------:R-:W-:Y:S05]  /*1c9b0*/  BSYNC B2 ;  /* 0x0000000000027941 */ /* 0x000fea0003800000 */
.L_x_31960:
        /* <DEDUP_REMOVED lines=24> */
.L_x_31936:
        /* <DEDUP_REMOVED lines=59> */
.L_x_31964:
[----:B------:R-:W-:Y:S05]  /*1cef0*/  BSYNC B0 ;  /* 0x0000000000007941 */ /* 0x000fea0003800000 */
.L_x_31963:
[----:B------:R-:W-:Y:S02]  /*1cf00*/  IMAD.MOV.U32 R26, RZ, RZ, R6 ;  /* 0x000000ffff1a7224 */ /* 0x000fe400078e0006 */
[----:B------:R-:W-:-:S07]  /*1cf10*/  IMAD.MOV.U32 R27, RZ, RZ, R7 ;  /* 0x000000ffff1b7224 */ /* 0x000fce00078e0007 */
.L_x_31867:
[----:B------:R-:W-:Y:S05]  /*1cf20*/  BSYNC B1 ;  /* 0x0000000000017941 */ /* 0x000fea0003800000 */
.L_x_31866:
[----:B------:R-:W0:Y:S01]  /*1cf30*/  S2R R3, SR_TID.X ;  /* 0x0000000000037919 */ /* 0x000e220000002100 */
[----:B------:R-:W-:Y:S01]  /*1cf40*/  BSSY B1, `(.L_x_31965) ;  /* 0x0000994000017945 */ /* 0x000fe20003800000 */
        /* <DEDUP_REMOVED lines=120> */
.L_x_31974:
        /* <DEDUP_REMOVED lines=20> */
.L_x_31977:
[----:B------:R-:W-:Y:S05]  /*1d810*/  BSYNC B4 ;  /* 0x0000000000047941 */ /* 0x000fea0003800000 */
.L_x_31976:
        /* <DEDUP_REMOVED lines=29> */
.L_x_31975:
[----:B------:R-:W-:Y:S05]  /*1d9f0*/  BSYNC B3 ;  /* 0x0000000000037941 */ /* 0x000fea0003800000 */
.L_x_31973:
        /* <DEDUP_REMOVED lines=21> */
.L_x_31979:
[----:B------:R-:W-:Y:S05]  /*1db50*/  BSYNC B3 ;  /* 0x0000000000037941 */ /* 0x000fea0003800000 */
.L_x_31978:
        /* <DEDUP_REMOVED lines=82> */
.L_x_31981:
[----:B------:R-:W-:-:S04]  /*1e080*/  ISETP.GE.AND P0, PT, R13, RZ, PT ;  /* 0x000000ff0d00720c */ /* 0x000fc80003f06270 */
[----:B------:R-:W-:Y:S02]  /*1e090*/  FSEL R2, RZ, 3.37028055040000000000e+12, P0 ;  /* 0x54442d18ff027808 */ /* 0x000fe40000000000 */
[----:B------:R-:W-:-:S07]  /*1e0a0*/  FSEL R3, RZ, 2.1426990032196044922, P0 ;  /* 0x400921fbff037808 */ /* 0x000fce0000000000 */
.L_x_31982:
[----:B------:R-:W-:Y:S05]  /*1e0b0*/  BSYNC B0 ;  /* 0x0000000000007941 */ /* 0x000fea0003800000 */
.L_x_31980:
[----:B------:R-:W-:Y:S01]  /*1e0c0*/  DADD R12, |R12|, |R14| ;  /* 0x000000000c0c7229 */ /* 0x000fe2000000060e */
[----:B------:R-:W-:Y:S01]  /*1e0d0*/  LOP3.LUT R15, R3, 0x80000000, R15, 0xb8, !PT ;  /* 0x80000000030f7812 */ /* 0x000fe200078eb80f */
[----:B------:R-:W-:-:S06]  /*1e0e0*/  DMUL R20, R20, 0.5 ;  /* 0x3fe0000014147828 */ /* 0x000fcc0000000000 */
[----:B------:R-:W-:-:S06]  /*1e0f0*/  DSETP.GTU.AND P0, PT, |R12|, +INF , PT ;  /* 0x7ff000000c00742a */ /* 0x000fcc0003f0c200 */
[----:B------:R-:W-:Y:S02]  /*1e100*/  FSEL R2, R12, R2, P0 ;  /* 0x000000020c027208 */ /* 0x000fe40000000000 */
[----:B------:R-:W-:Y:S01]  /*1e110*/  FSEL R3, R13, R15, P0 ;  /* 0x0000000f0d037208 */ /* 0x000fe20000000000 */
[----:B------:R-:W-:Y:S06]  /*1e120*/  BRA `(.L_x_31983) ;  /* 0x0000006400547947 */ /* 0x000fec0003800000 */
.L_x_31972:
        /* <DEDUP_REMOVED lines=99> */
.L_x_31986:
[----:B------:R-:W-:Y:S05]  /*1e760*/  BSYNC B0 ;  /* 0x0000000000007941 */ /* 0x000fea0003800000 */
.L_x_31985:
        /* <DEDUP_REMOVED lines=8> */
.L_x_31988:
[----:B------:R-:W-:Y:S05]  /*1e7f0*/  BSYNC B3 ;  /* 0x0000000000037941 */ /* 0x000fea0003800000 */
.L_x_31987:
        /* <DEDUP_REMOVED lines=82> */
.L_x_31990:
[----:B------:R-:W-:-:S04]  /*1ed20*/  ISETP.GE.AND P0, PT, R13, RZ, PT ;  /* 0x000000ff0d00720c */ /* 0x000fc80003f06270 */
[----:B------:R-:W-:Y:S02]  /*1ed30*/  FSEL R2, RZ, 3.37028055040000000000e+12, P0 ;  /* 0x54442d18ff027808 */ /* 0x000fe40000000000 */
[----:B------:R-:W-:-:S07]  /*1ed40*/  FSEL R3, RZ, 2.1426990032196044922, P0 ;  /* 0x400921fbff037808 */ /* 0x000fce0000000000 */
.L_x_31991:
[----:B------:R-:W-:Y:S05]  /*1ed50*/  BSYNC B0 ;  /* 0x0000000000007941 */ /* 0x000fea0003800000 */
.L_x_31989:
[----:B------:R-:W-:Y:S01]  /*1ed60*/  DADD R12, |R12|, |R14| ;  /* 0x000000000c0c7229 */ /* 0x000fe2000000060e */
[----:B------:R-:W-:Y:S01]  /*1ed70*/  LOP3.LUT R15, R3, 0x80000000, R15, 0xb8, !PT ;  /* 0x80000000030f7812 */ /* 0x000fe200078eb80f */
[----:B------:R-:W-:-:S06]  /*1ed80*/  DMUL R20, R20, 0.5 ;  /* 0x3fe0000014147828 */ /* 0x000fcc0000000000 */
[----:B------:R-:W-:-:S06]  /*1ed90*/  DSETP.GTU.AND P0, PT, |R12|, +INF , PT ;  /* 0x7ff000000c00742a */ /* 0x000fcc0003f0c200 */
[----:B------:R-:W-:Y:S02]  /*1eda0*/  FSEL R2, R12, R2, P0 ;  /* 0x000000020c027208 */ /* 0x000fe40000000000 */
[----:B------:R-:W-:Y:S01]  /*1edb0*/  FSEL R3, R13, R15, P0 ;  /* 0x0000000f0d037208 */ /* 0x000fe20000000000 */
[----:B------:R-:W-:Y:S06]  /*1edc0*/  BRA `(.L_x_31983) ;  /* 0x00000058002c7947 */ /* 0x000fec0003800000 */
.L_x_31984:
        /* <DEDUP_REMOVED lines=29> */
.L_x_31993:
        /* <DEDUP_REMOVED lines=83> */
.L_x_31992:
        /* <DEDUP_REMOVED lines=97> */
.L_x_31995:
        /* <DEDUP_REMOVED lines=20> */
.L_x_31998:
[----:B------:R-:W-:Y:S05]  /*1fc20*/  BSYNC B4 ;  /* 0x0000000000047941 */ /* 0x000fea0003800000 */
.L_x_31997:
        /* <DEDUP_REMOVED lines=29> */
.L_x_31996:
[----:B------:R-:W-:Y:S05]  /*1fe00*/  BSYNC B3 ;  /* 0x0000000000037941 */ /* 0x000fea0003800000 */
.L_x_31994:
        /* <DEDUP_REMOVED lines=21> */
.L_x_32000:
[----:B------:R-:W-:Y:S05]  /*1ff60*/  BSYNC B3 ;  /* 0x0000000000037941 */ /* 0x000fea0003800000 */
.L_x_31999:
        /* <DEDUP_REMOVED lines=82> */
.L_x_32002:
[----:B------:R-:W-:-:S04]  /*20490*/  ISETP.GE.AND P0, PT, R13, RZ, PT ;  /* 0x000000ff0d00720c */ /* 0x000fc80003f06270 */
[----:B------:R-:W-:Y:S02]  /*204a0*/  FSEL R2, RZ, 3.37028055040000000000e+12, P0 ;  /* 0x54442d18ff027808 */ /* 0x000fe40000000000 */
[----:B------:R-:W-:-:S07]  /*204b0*/  FSEL R3, RZ, 2.1426990032196044922, P0 ;  /* 0x400921fbff037808 */ /* 0x000fce0000000000 */
.L_x_32003:
[----:B------:R-:W-:Y:S05]  /*204c0*/  BSYNC B0 ;  /* 0x0000000000007941 */ /* 0x000fea0003800000 */
.L_x_32001:
[----:B------:R-:W-:Y:S01]  /*204d0*/  DADD R12, |R12|, |R14| ;  /* 0x000000000c0c7229 */ /* 0x000fe2000000060e */
[----:B------:R-:W-:Y:S01]  /*204e0*/  LOP3.LUT R15, R3, 0x80000000, R15, 0xb8, !PT ;  /* 0x80000000030f7812 */ /* 0x000fe200078eb80f */
[----:B------:R-:W-:-:S06]  /*204f0*/  DMUL R20, R20, 0.5 ;  /* 0x3fe0000014147828 */ /* 0x000fcc0000000000 */
[----:B------:R-:W-:-:S06]  /*20500*/  DSETP.GTU.AND P0, PT, |R12|, +INF , PT ;  /* 0x7ff000000c00742a */ /* 0x000fcc0003f0c200 */
[----:B------:R-:W-:Y:S02]  /*20510*/  FSEL R2, R12, R2, P0 ;  /* 0x000000020c027208 */ /* 0x000fe40000000000 */
[----:B------:R-:W-:Y:S01]  /*20520*/  FSEL R3, R13, R15, P0 ;  /* 0x0000000f0d037208 */ /* 0x000fe20000000000 */
[----:B------:R-:W-:Y:S06]  /*20530*/  BRA `(.L_x_31983) ;  /* 0x0000004000507947 */ /* 0x000fec0003800000 */
.L_x_31971:
        /* <DEDUP_REMOVED lines=135> */
.L_x_32005:
[----:B------:R-:W-:Y:S05]  /*20db0*/  BSYNC B0 ;  /* 0x0000000000007941 */ /* 0x000fea0003800000 */
.L_x_32004:
        /* <DEDUP_REMOVED lines=8> */
.L_x_32007:
[----:B------:R-:W-:Y:S05]  /*20e40*/  BSYNC B3 ;  /* 0x0000000000037941 */ /* 0x000fea0003800000 */
.L_x_32006:
        /* <DEDUP_REMOVED lines=82> */
.L_x_32009:
[----:B------:R-:W-:-:S04]  /*21370*/  ISETP.GE.AND P0, PT, R13, RZ, PT ;  /* 0x000000ff0d00720c */ /* 0x000fc80003f06270 */
[----:B------:R-:W-:Y:S02]  /*21380*/  FSEL R2, RZ, 3.37028055040000000000e+12, P0 ;  /* 0x54442d18ff027808 */ /* 0x000fe40000000000 */
[----:B------:R-:W-:-:S07]  /*21390*/  FSEL R3, RZ, 2.1426990032196044922, P0 ;  /* 0x400921fbff037808 */ /* 0x000fce0000000000 */
.L_x_32010:
[----:B------:R-:W-:Y:S05]  /*213a0*/  BSYNC B0 ;  /* 0x0000000000007941 */ /* 0x000fea0003800000 */
.L_x_32008:
[----:B------:R-:W-:Y:S01]  /*213b0*/  DADD R12, |R12|, |R14| ;  /* 0x000000000c0c7229 */ /* 0x000fe2000000060e */
[----:B------:R-:W-:-:S07]  /*213c0*/  LOP3.LUT R15, R3, 0x80000000, R15, 0xb8, !PT ;  /* 0x80000000030f7812 */ /* 0x000fce00078eb80f */
[----:B------:R-:W-:-:S06]  /*213d0*/  DSETP.GTU.AND P0, PT, |R12|, +INF , PT ;  /* 0x7ff000000c00742a */ /* 0x000fcc0003f0c200 */
[----:B------:R-:W-:Y:S02]  /*213e0*/  FSEL R2, R12, R2, P0 ;  /* 0x000000020c027208 */ /* 0x000fe40000000000 */
[----:B------:R-:W-:Y:S01]  /*213f0*/  FSEL R3, R13, R15, P0 ;  /* 0x0000000f0d037208 */ /* 0x000fe20000000000 */
[----:B------:R-:W-:Y:S06]  /*21400*/  BRA `(.L_x_31983) ;  /* 0x00000030009c7947 */ /* 0x000fec0003800000 */
.L_x_31970:
        /* <DEDUP_REMOVED lines=90> */
.L_x_32013:
        /* <DEDUP_REMOVED lines=20> */
.L_x_32016:
[----:B------:R-:W-:Y:S05]  /*21af0*/  BSYNC B4 ;  /* 0x0000000000047941 */ /* 0x000fea0003800000 */
.L_x_32015:
        /* <DEDUP_REMOVED lines=29> */
.L_x_32014:
[----:B------:R-:W-:Y:S05]  /*21cd0*/  BSYNC B3 ;  /* 0x0000000000037941 */ /* 0x000fea0003800000 */
.L_x_32012:
        /* <DEDUP_REMOVED lines=83> */
.L_x_32011:
        /* <DEDUP_REMOVED lines=85> */
.L_x_31969:
        /* <DEDUP_REMOVED lines=23> */
.L_x_32018:
[----:B------:R-:W-:Y:S05]  /*228d0*/  BSYNC B3 ;  /* 0x0000000000037941 */ /* 0x000fea0003800000 */
.L_x_32017:
        /* <DEDUP_REMOVED lines=26> */
.L_x_32020:
[----:B------:R-:W-:Y:S05]  /*22a80*/  BSYNC B3 ;  /* 0x0000000000037941 */ /* 0x000fea0003800000 */
.L_x_32019:
        /* <DEDUP_REMOVED lines=136> */
.L_x_32022:
[----:B------:R-:W-:Y:S05]  /*23310*/  BSYNC B0 ;  /* 0x0000000000007941 */ /* 0x000fea0003800000 */
.L_x_32021:
        /* <DEDUP_REMOVED lines=8> */
.L_x_32024:
[----:B------:R-:W-:Y:S05]  /*233a0*/  BSYNC B3 ;  /* 0x0000000000037941 */ /* 0x000fea0003800000 */
.L_x_32023:
        /* <DEDUP_REMOVED lines=82> */
.L_x_32026:
[----:B------:R-:W-:-:S04]  /*238d0*/  ISETP.GE.AND P0, PT, R13, RZ, PT ;  /* 0x000000ff0d00720c */ /* 0x000fc80003f06270 */
[----:B------:R-:W-:Y:S02]  /*238e0*/  FSEL R2, RZ, 3.37028055040000000000e+12, P0 ;  /* 0x54442d18ff027808 */ /* 0x000fe40000000000 */
[----:B------:R-:W-:-:S07]  /*238f0*/  FSEL R3, RZ, 2.1426990032196044922, P0 ;  /* 0x400921fbff037808 */ /* 0x000fce0000000000 */
.L_x_32027:
[----:B------:R-:W-:Y:S05]  /*23900*/  BSYNC B0 ;  /* 0x0000000000007941 */ /* 0x000fea0003800000 */
.L_x_32025:
[----:B------:R-:W-:Y:S01]  /*23910*/  DADD R12, |R12|, |R14| ;  /* 0x000000000c0c7229 */ /* 0x000fe2000000060e */
[----:B------:R-:W-:Y:S01]  /*23920*/  LOP3.LUT R15, R3, 0x80000000, R15, 0xb8, !PT ;  /* 0x80000000030f7812 */ /* 0x000fe200078eb80f */
[----:B------:R-:W-:-:S06]  /*23930*/  DADD R20, R20, 1 ;  /* 0x3ff0000014147429 */ /* 0x000fcc0000000000 */
[----:B------:R-:W-:-:S06]  /*23940*/  DSETP.GTU.AND P0, PT, |R12|, +INF , PT ;  /* 0x7ff000000c00742a */ /* 0x000fcc0003f0c200 */
[----:B------:R-:W-:Y:S02]  /*23950*/  FSEL R2, R12, R2, P0 ;  /* 0x000000020c027208 */ /* 0x000fe40000000000 */
[----:B------:R-:W-:Y:S01]  /*23960*/  FSEL R3, R13, R15, P0 ;  /* 0x0000000f0d037208 */ /* 0x000fe20000000000 */
[----:B------:R-:W-:Y:S06]  /*23970*/  BRA `(.L_x_31983) ;  /* 0x0000000c00407947 */ /* 0x000fec0003800000 */
.L_x_31968:
        /* <DEDUP_REMOVED lines=108> */
.L_x_32029:
[----:B------:R-:W-:Y:S05]  /*24040*/  BSYNC B0 ;  /* 0x0000000000007941 */ /* 0x000fea0003800000 */
.L_x_32028:
        /* <DEDUP_REMOVED lines=8> */
.L_x_32031:
[----:B------:R-:W-:Y:S05]  /*240d0*/  BSYNC B3 ;  /* 0x0000000000037941 */ /* 0x000fea0003800000 */
.L_x_32030:
        /* <DEDUP_REMOVED lines=82> */
.L_x_32033:
[----:B------:R-:W-:Y:S02]  /*24600*/  FSEL R2, RZ, 3.37028055040000000000e+12, P2 ;  /* 0x54442d18ff027808 */ /* 0x000fe40001000000 */
[----:B------:R-:W-:-:S07]  /*24610*/  FSEL R3, RZ, 2.1426990032196044922, P2 ;  /* 0x400921fbff037808 */ /* 0x000fce0001000000 */
.L_x_32034:
[----:B------:R-:W-:Y:S05]  /*24620*/  BSYNC B0 ;  /* 0x0000000000007941 */ /* 0x000fea0003800000 */
.L_x_32032:
[----:B------:R-:W-:Y:S01]  /*24630*/  DADD R12, |R12|, |R14| ;  /* 0x000000000c0c7229 */ /* 0x000fe2000000060e */
[----:B------:R-:W-:-:S07]  /*24640*/  LOP3.LUT R15, R3, 0x80000000, R15, 0xb8, !PT ;  /* 0x80000000030f7812 */ /* 0x000fce00078eb80f */
[----:B------:R-:W-:-:S06]  /*24650*/  DSETP.GTU.AND P0, PT, |R12|, +INF , PT ;  /* 0x7ff000000c00742a */ /* 0x000fcc0003f0c200 */
[----:B------:R-:W-:Y:S02]  /*24660*/  FSEL R2, R12, R2, P0 ;  /* 0x000000020c027208 */ /* 0x000fe40000000000 */
[----:B------:R-:W-:-:S07]  /*24670*/  FSEL R3, R13, R15, P0 ;  /* 0x0000000f0d037208 */ /* 0x000fce0000000000 */
.L_x_31983:
[----:B------:R-:W-:Y:S05]  /*24680*/  BSYNC B2 ;  /* 0x0000000000027941 */ /* 0x000fea0003800000 */
.L_x_31967:
        /* <DEDUP_REMOVED lines=77> */
.L_x_32040:
[----:B------:R-:W-:Y:S05]  /*24b60*/  BSYNC B0 ;  /* 0x0000000000007941 */ /* 0x000fea0003800000 */
.L_x_32039:
        /* <DEDUP_REMOVED lines=23> */
.L_x_32042:
[----:B------:R-:W-:Y:S01]  /*24ce0*/  DMUL R4, RZ, R6 ;  /* 0x00000006ff047228 */ /* 0x000fe20000000000 */
[----:B------:R-:W-:-:S10]  /*24cf0*/  IMAD.MOV.U32 R3, RZ, RZ, RZ ;  /* 0x000000ffff037224 */ /* 0x000fd400078e00ff */
.L_x_32043:
[----:B------:R-:W-:Y:S05]  /*24d00*/  BSYNC B2 ;  /* 0x0000000000027941 */ /* 0x000fea0003800000 */
.L_x_32041:
        /* <DEDUP_REMOVED lines=49> */
.L_x_32045:
[----:B------:R-:W-:Y:S01]  /*25020*/  DMUL R2, RZ, R6 ;  /* 0x00000006ff027228 */ /* 0x000fe20000000000 */
[----:B------:R-:W-:-:S10]  /*25030*/  IMAD.MOV.U32 R0, RZ, RZ, RZ ;  /* 0x000000ffff007224 */ /* 0x000fd400078e00ff */
.L_x_32046:
[----:B------:R-:W-:Y:S05]  /*25040*/  BSYNC B2 ;  /* 0x0000000000027941 */ /* 0x000fea0003800000 */
.L_x_32044:
        /* <DEDUP_REMOVED lines=25> */
.L_x_32038:
        /* <DEDUP_REMOVED lines=63> */
.L_x_32048:
[----:B------:R-:W-:Y:S05]  /*255d0*/  BSYNC B0 ;  /* 0x0000000000007941 */ /* 0x000fea0003800000 */
.L_x_32047:
        /* <DEDUP_REMOVED lines=23> */
.L_x_32050:
[----:B------:R-:W-:Y:S01]  /*25750*/  DMUL R4, RZ, R6 ;  /* 0x00000006ff047228 */ /* 0x000fe20000000000 */
[----:B------:R-:W-:-:S10]  /*25760*/  IMAD.MOV.U32 R3, RZ, RZ, RZ ;  /* 0x000000ffff037224 */ /* 0x000fd400078e00ff */
.L_x_32051:
[----:B------:R-:W-:Y:S05]  /*25770*/  BSYNC B2 ;  /* 0x0000000000027941 */ /* 0x000fea0003800000 */
.L_x_32049:
        /* <DEDUP_REMOVED lines=49> */
.L_x_32053:
[----:B------:R-:W-:Y:S01]  /*25a90*/  DMUL R2, RZ, R6 ;  /* 0x00000006ff027228 */ /* 0x000fe20000000000 */
[----:B------:R-:W-:-:S10]  /*25aa0*/  IMAD.MOV.U32 R0, RZ, RZ, RZ ;  /* 0x000000ffff007224 */ /* 0x000fd400078e00ff */
.L_x_32054:
[----:B------:R-:W-:Y:S05]  /*25ab0*/  BSYNC B2 ;  /* 0x0000000000027941 */ /* 0x000fea0003800000 */
.L_x_32052:
        /* <DEDUP_REMOVED lines=39> */
.L_x_32037:
        /* <DEDUP_REMOVED lines=11> */
.L_x_32055:
[----:B------:R-:W-:-:S10]  /*25de0*/  DADD R28, R6, -R6 ;  /* 0x00000000061c7229 */ /* 0x000fd40000000806 */
[----:B------:R-:W-:Y:S02]  /*25df0*/  IMAD.MOV.U32 R30, RZ, RZ, R28 ;  /* 0x000000ffff1e7224 */ /* 0x000fe400078e001c */
[----:B------:R-:W-:Y:S01]  /*25e00*/  IMAD.MOV.U32 R31, RZ, RZ, R29 ;  /* 0x000000ffff1f7224 */ /* 0x000fe200078e001d */
[----:B------:R-:W-:Y:S06]  /*25e10*/  BRA `(.L_x_31966) ;  /* 0x0000000800987947 */ /* 0x000fec0003800000 */
.L_x_32036:
        /* <DEDUP_REMOVED lines=25> */
.L_x_32057:
[----:B------:R-:W-:Y:S01]  /*25fb0*/  DMUL R4, RZ, R6 ;  /* 0x00000006ff047228 */ /* 0x000fe20000000000 */
[----:B------:R-:W-:-:S10]  /*25fc0*/  IMAD.MOV.U32 R0, RZ, RZ, RZ ;  /* 0x000000ffff007224 */ /* 0x000fd400078e00ff */
.L_x_32058:
[----:B------:R-:W-:Y:S05]  /*25fd0*/  BSYNC B2 ;  /* 0x0000000000027941 */ /* 0x000fea0003800000 */
.L_x_32056:
        /* <DEDUP_REMOVED lines=49> */
.L_x_32060:
[----:B------:R-:W-:Y:S01]  /*262f0*/  DMUL R30, RZ, R6 ;  /* 0x00000006ff1e7228 */ /* 0x000fe20000000000 */
[----:B------:R-:W-:-:S10]  /*26300*/  IMAD.MOV.U32 R0, RZ, RZ, RZ ;  /* 0x000000ffff007224 */ /* 0x000fd400078e00ff */
.L_x_32061:
[----:B------:R-:W-:Y:S05]  /*26310*/  BSYNC B2 ;  /* 0x0000000000027941 */ /* 0x000fea0003800000 */
.L_x_32059:
        /* <DEDUP_REMOVED lines=24> */
.L_x_32035:
        /* <DEDUP_REMOVED lines=59> */
.L_x_32063:
[----:B------:R-:W-:Y:S05]  /*26850*/  BSYNC B0 ;  /* 0x0000000000007941 */ /* 0x000fea0003800000 */
.L_x_32062:
[----:B------:R-:W-:Y:S02]  /*26860*/  IMAD.MOV.U32 R30, RZ, RZ, R6 ;  /* 0x000000ffff1e7224 */ /* 0x000fe400078e0006 */
[----:B------:R-:W-:-:S07]  /*26870*/  IMAD.MOV.U32 R31, RZ, RZ, R7 ;  /* 0x000000ffff1f7224 */ /* 0x000fce00078e0007 */
.L_x_31966:
[----:B------:R-:W-:Y:S05]  /*26880*/  BSYNC B1 ;  /* 0x0000000000017941 */ /* 0x000fea0003800000 */
.L_x_31965:
[----:B------:R-:W0:Y:S01]  /*26890*/  S2R R5, SR_TID.X ;  /* 0x0000000000057919 */ /* 0x000e220000002100 */
[----:B------:R-:W-:Y:S01]  /*268a0*/  BSSY B0, `(.L_x_32064) ;  /* 0x0000016000007945 */ /* 0x000fe20003800000 */
[----:B0-----:R-:W-:Y:S01]  /*268b0*/  ISETP.GE.AND P1, PT, R5, R32, PT ;  /* 0x000000200500720c */ /* 0x001fe20003f26270 */
[----:B------:R-:W-:-:S12]  /*268c0*/  IMAD.MOV.U32 R7, RZ, RZ, R5 ;  /* 0x000000ffff077224 */ /* 0x000fd800078e0005 */
[----:B------:R-:W0:Y:S01]  /*268d0*/  @!P1 S2R R0, SR_CTAID.X ;  /* 0x0000000000009919 */ /* 0x000e220000002500 */
[----:B------:R-:W1:Y:S01]  /*268e0*/  @!P1 LDC.64 R2, c[0x0][0x240] ;  /* 0x00009000ff029b82 */ /* 0x000e620000000a00 */
[----:B------:R-:W-:-:S05]  /*268f0*/  @!P1 VIADD R7, R5, 0x80 ;  /* 0x0000008005079836 */ /* 0x000fca0000000000 */
[----:B------:R-:W-:Y:S01]  /*26900*/  ISETP.GE.AND P0, PT, R7, R32, PT ;  /* 0x000000200700720c */ /* 0x000fe20003f06270 */
[----:B0-----:R-:W-:-:S04]  /*26910*/  @!P1 IMAD R5, R0, 0x200, R5 ;  /* 0x0000020000059824 */ /* 0x001fc800078e0205 */
[----:B-1----:R-:W-:-:S05]  /*26920*/  @!P1 IMAD.WIDE.U32 R2, R5, 0x10, R2 ;  /* 0x0000001005029825 */ /* 0x002fca00078e0002 */
[----:B------:R0:W-:Y:S03]  /*26930*/  @!P1 STG.E.128 desc[UR8][R2.64], R8 ;  /* 0x0000000802009986 */ /* 0x0001e6000c101d08 */
[----:B------:R-:W-:Y:S05]  /*26940*/  @P0 BRA `(.L_x_32065) ;  /* 0x00000000002c0947 */ /* 0x000fea0003800000 */
[----:B------:R-:W0:Y:S01]  /*26950*/  S2R R0, SR_CTAID.X ;  /* 0x0000000000007919 */ /* 0x000e220000002500 */
[----:B------:R-:W1:Y:S01]  /*26960*/  LDC.64 R4, c[0x0][0x240] ;  /* 0x00009000ff047b82 */ /* 0x000e620000000a00 */
[----:B0-----:R-:W-:Y:S02]  /*26970*/  IMAD R3, R0, 0x200, R7 ;  /* 0x0000020000037824 */ /* 0x001fe400078e0207 */
[----:B------:R-:W-:Y:S02]  /*26980*/  VIADD R7, R7, 0x80 ;  /* 0x0000008007077836 */ /* 0x000fe40000000000 */
[----:B-1----:R-:W-:-:S03]  /*26990*/  IMAD.WIDE.U32 R2, R3, 0x10, R4 ;  /* 0x0000001003027825 */ /* 0x002fc600078e0004 */
[----:B------:R-:W-:Y:S02]  /*269a0*/  ISETP.GE.AND P0, PT, R7, R32, PT ;  /* 0x000000200700720c */ /* 0x000fe40003f06270 */
[----:B------:R1:W-:Y:S11]  /*269b0*/  STG.E.128 desc[UR8][R2.64], R16 ;  /* 0x0000001002007986 */ /* 0x0003f6000c101d08 */
[----:B------:R-:W-:-:S02]  /*269c0*/  @!P0 IMAD R9, R0, 0x200, R7 ;  /* 0x0000020000098824 */ /* 0x000fc400078e0207 */
[----:B------:R-:W-:Y:S02]  /*269d0*/  @!P0 VIADD R7, R7, 0x80 ;  /* 0x0000008007078836 */ /* 0x000fe40000000000 */
[----:B------:R-:W-:-:S05]  /*269e0*/  @!P0 IMAD.WIDE.U32 R4, R9, 0x10, R4 ;  /* 0x0000001009048825 */ /* 0x000fca00078e0004 */
[----:B------:R1:W-:Y:S02]  /*269f0*/  @!P0 STG.E.128 desc[UR8][R4.64], R24 ;  /* 0x0000001804008986 */ /* 0x0003e4000c101d08 */
.L_x_32065:
[----:B------:R-:W-:Y:S05]  /*26a00*/  BSYNC B0 ;  /* 0x0000000000007941 */ /* 0x000fea0003800000 */
.L_x_32064:
[----:B------:R-:W-:-:S13]  /*26a10*/  ISETP.GE.AND P0, PT, R7, R32, PT ;  /* 0x000000200700720c */ /* 0x000fda0003f06270 */
[----:B------:R-:W-:Y:S05]  /*26a20*/  @P0 EXIT ;  /* 0x000000000000094d */ /* 0x000fea0003800000 */
[----:B------:R-:W2:Y:S01]  /*26a30*/  S2R R0, SR_CTAID.X ;  /* 0x0000000000007919 */ /* 0x000ea20000002500 */
[----:B01----:R-:W0:Y:S01]  /*26a40*/  LDC.64 R2, c[0x0][0x240] ;  /* 0x00009000ff027b82 */ /* 0x003e220000000a00 */
[----:B--2---:R-:W-:-:S04]  /*26a50*/  IMAD R7, R0, 0x200, R7 ;  /* 0x0000020000077824 */ /* 0x004fc800078e0207 */
[----:B0-----:R-:W-:-:S05]  /*26a60*/  IMAD.WIDE.U32 R2, R7, 0x10, R2 ;  /* 0x0000001007027825 */ /* 0x001fca00078e0002 */
[----:B------:R-:W-:Y:S01]  /*26a70*/  STG.E.128 desc[UR8][R2.64], R28 ;  /* 0x0000001c02007986 */ /* 0x000fe2000c101d08 */
[----:B------:R-:W-:Y:S05]  /*26a80*/  EXIT ;  /* 0x000000000000794d */ /* 0x000fea0003800000 */
        .weak           $__internal_73_$__cuda_sm20_div_rn_f64_full
        .type           $__internal_73_$__cuda_sm20_div_rn_f64_full,@function
        .size           $__internal_73_$__cuda_sm20_div_rn_f64_full,($_ZN2at6native27unrolled_elementwise_kernelIZZZNS0_50_GLOBAL__N__2680c7bb_12_PowKernel_cu_140f0503_289624pow_tensor_scalar_kernelERNS_18TensorIteratorBaseERKN3c106ScalarEENKUlvE_clEvENKUlvE_clEvEUlNS5_7complexIdEEE0_St5arrayIPcLm2EELi4E23TrivialOffsetCalculatorILi1EjESI_NS0_6memory15LoadWithoutCastENSJ_16StoreWithoutCastEEEviT_T0_T2_T3_T4_T5_$__internal_trig_reduction_slowpathd - $__internal_73_$__cuda_sm20_div_rn_f64_full)
$__internal_73_$__cuda_sm20_div_rn_f64_full:
[C---:B------:R-:W-:Y:S01]  /*26a90*/  FSETP.GEU.AND P2, PT, |R35|.reuse, 1.469367938527859385e-39, PT ;  /* 0x001000002300780b */ /* 0x040fe20003f4e200 */
[----:B------:R-:W-:Y:S01]  /*26aa0*/  IMAD.MOV.U32 R39, RZ, RZ, R3 ;  /* 0x000000ffff277224 */ /* 0x000fe200078e0003 */
[C---:B------:R-:W-:Y:S01]  /*26ab0*/  LOP3.LUT R28, R35.reuse, 0x800fffff, RZ, 0xc0, !PT ;  /* 0x800fffff231c7812 */ /* 0x040fe200078ec0ff */
[----:B------:R-:W-:Y:S01]  /*26ac0*/  IMAD.MOV.U32 R44, RZ, RZ, 0x1 ;  /* 0x00000001ff2c7424 */ /* 0x000fe200078e00ff */
[----:B------:R-:W-:Y:S01]  /*26ad0*/  LOP3.LUT R5, R35, 0x7ff00000, RZ, 0xc0, !PT ;  /* 0x7ff0000023057812 */ /* 0x000fe200078ec0ff */
[----:B------:R-:W-:Y:S01]  /*26ae0*/  IMAD.MOV.U32 R38, RZ, RZ, R2 ;  /* 0x000000ffff267224 */ /* 0x000fe200078e0002 */
[----:B------:R-:W-:Y:S01]  /*26af0*/  LOP3.LUT R29, R28, 0x3ff00000, RZ, 0xfc, !PT ;  /* 0x3ff000001c1d7812 */ /* 0x000fe200078efcff */
[----:B------:R-:W-:Y:S01]  /*26b00*/  IMAD.MOV.U32 R28, RZ, RZ, R34 ;  /* 0x000000ffff1c7224 */ /* 0x000fe200078e0022 */
[C---:B------:R-:W-:Y:S01]  /*26b10*/  FSETP.GEU.AND P0, PT, |R39|.reuse, 1.469367938527859385e-39, PT ;  /* 0x001000002700780b */ /* 0x040fe20003f0e200 */
[----:B------:R-:W-:Y:S01]  /*26b20*/  IMAD.MOV.U32 R40, RZ, RZ, R38 ;  /* 0x000000ffff287224 */ /* 0x000fe200078e0026 */
[----:B------:R-:W-:Y:S01]  /*26b30*/  LOP3.LUT R2, R39, 0x7ff00000, RZ, 0xc0, !PT ;  /* 0x7ff0000027027812 */ /* 0x000fe200078ec0ff */
[----:B------:R-:W-:Y:S02]  /*26b40*/  BSSY B0, `(.L_x_32066) ;  /* 0x0000053000007945 */ /* 0x000fe40003800000 */
[----:B------:R-:W-:Y:S01]  /*26b50*/  @!P2 DMUL R28, R34, 8.98846567431157953865e+307 ;  /* 0x7fe00000221ca828 */ /* 0x000fe20000000000 */
[----:B------:R-:W-:-:S05]  /*26b60*/  ISETP.GE.U32.AND P4, PT, R2, R5, PT ;  /* 0x000000050200720c */ /* 0x000fca0003f86070 */
[----:B------:R-:W0:Y:S02]  /*26b70*/  MUFU.RCP64H R45, R29 ;  /* 0x0000001d002d7308 */ /* 0x000e240000001800 */
[----:B------:R-:W-:Y:S02]  /*26b80*/  @!P0 LOP3.LUT R3, R35, 0x7ff00000, RZ, 0xc0, !PT ;  /* 0x7ff0000023038812 */ /* 0x000fe400078ec0ff */
[----:B------:R-:W-:Y:S02]  /*26b90*/  @!P2 LOP3.LUT R5, R29, 0x7ff00000, RZ, 0xc0, !PT ;  /* 0x7ff000001d05a812 */ /* 0x000fe400078ec0ff */
[----:B------:R-:W-:Y:S01]  /*26ba0*/  @!P0 ISETP.GE.U32.AND P3, PT, R2, R3, PT ;  /* 0x000000030200820c */ /* 0x000fe20003f66070 */
[----:B------:R-:W-:-:S05]  /*26bb0*/  IMAD.MOV.U32 R3, RZ, RZ, 0x1ca00000 ;  /* 0x1ca00000ff037424 */ /* 0x000fca00078e00ff */
[----:B------:R-:W-:-:S04]  /*26bc0*/  SEL R4, R3, 0x63400000, !P4 ;  /* 0x6340000003047807 */ /* 0x000fc80006000000 */
[----:B------:R-:W-:Y:S01]  /*26bd0*/  LOP3.LUT R41, R4, 0x800fffff, R39, 0xf8, !PT ;  /* 0x800fffff04297812 */ /* 0x000fe200078ef827 */
[----:B0-----:R-:W-:Y:S01]  /*26be0*/  DFMA R6, R44, -R28, 1 ;  /* 0x3ff000002c06742b */ /* 0x001fe2000000081c */
[----:B------:R-:W-:-:S07]  /*26bf0*/  IMAD.MOV.U32 R4, RZ, RZ, R2 ;  /* 0x000000ffff047224 */ /* 0x000fce00078e0002 */
[----:B------:R-:W-:-:S08]  /*26c00*/  DFMA R6, R6, R6, R6 ;  /* 0x000000060606722b */ /* 0x000fd00000000006 */
[----:B------:R-:W-:Y:S01]  /*26c10*/  DFMA R44, R44, R6, R44 ;  /* 0x000000062c2c722b */ /* 0x000fe2000000002c */
[----:B------:R-:W-:-:S04]  /*26c20*/  @!P0 SEL R6, R3, 0x63400000, !P3 ;  /* 0x6340000003068807 */ /* 0x000fc80005800000 */
[----:B------:R-:W-:-:S03]  /*26c30*/  @!P0 LOP3.LUT R6, R6, 0x80000000, R39, 0xf8, !PT ;  /* 0x8000000006068812 */ /* 0x000fc600078ef827 */
[----:B------:R-:W-:Y:S01]  /*26c40*/  DFMA R42, R44, -R28, 1 ;  /* 0x3ff000002c2a742b */ /* 0x000fe2000000081c */
[----:B------:R-:W-:Y:S01]  /*26c50*/  @!P0 LOP3.LUT R7, R6, 0x100000, RZ, 0xfc, !PT ;  /* 0x0010000006078812 */ /* 0x000fe200078efcff */
[----:B------:R-:W-:-:S06]  /*26c60*/  @!P0 IMAD.MOV.U32 R6, RZ, RZ, RZ ;  /* 0x000000ffff068224 */ /* 0x000fcc00078e00ff */
[----:B------:R-:W-:Y:S02]  /*26c70*/  DFMA R44, R44, R42, R44 ;  /* 0x0000002a2c2c722b */ /* 0x000fe4000000002c */
[----:B------:R-:W-:Y:S01]  /*26c80*/  @!P0 DFMA R40, R40, 2, -R6 ;  /* 0x400000002828882b */ /* 0x000fe20000000806 */
[----:B------:R-:W-:-:S07]  /*26c90*/  VIADD R7, R5, 0xffffffff ;  /* 0xffffffff05077836 */ /* 0x000fce0000000000 */
[----:B------:R-:W-:Y:S02]  /*26ca0*/  DMUL R42, R44, R40 ;  /* 0x000000282c2a7228 */ /* 0x000fe40000000000 */
[----:B------:R-:W-:-:S05]  /*26cb0*/  @!P0 LOP3.LUT R4, R41, 0x7ff00000, RZ, 0xc0, !PT ;  /* 0x7ff0000029048812 */ /* 0x000fca00078ec0ff */
[----:B------:R-:W-:Y:S01]  /*26cc0*/  VIADD R6, R4, 0xffffffff ;  /* 0xffffffff04067836 */ /* 0x000fe20000000000 */
[----:B------:R-:W-:-:S04]  /*26cd0*/  DFMA R46, R42, -R28, R40 ;  /* 0x8000001c2a2e722b */ /* 0x000fc80000000028 */
[----:B------:R-:W-:-:S04]  /*26ce0*/  ISETP.GT.U32.AND P0, PT, R6, 0x7feffffe, PT ;  /* 0x7feffffe0600780c */ /* 0x000fc80003f04070 */
[----:B------:R-:W-:Y:S01]  /*26cf0*/  ISETP.GT.U32.OR P0, PT, R7, 0x7feffffe, P0 ;  /* 0x7feffffe0700780c */ /* 0x000fe20000704470 */
[----:B------:R-:W-:-:S12]  /*26d00*/  DFMA R6, R44, R46, R42 ;  /* 0x0000002e2c06722b */ /* 0x000fd8000000002a */
        /* <DEDUP_REMOVED lines=30> */
.L_x_32067:
        /* <DEDUP_REMOVED lines=17> */
.L_x_32070:
[----:B------:R-:W-:Y:S01]  /*27000*/  LOP3.LUT R3, R35, 0x80000, RZ, 0xfc, !PT ;  /* 0x0008000023037812 */ /* 0x000fe200078efcff */
[----:B------:R-:W-:-:S04]  /*27010*/  IMAD.MOV.U32 R42, RZ, RZ, R34 ;  /* 0x000000ffff2a7224 */ /* 0x000fc800078e0022 */
[----:B------:R-:W-:Y:S01]  /*27020*/  IMAD.MOV.U32 R43, RZ, RZ, R3 ;  /* 0x000000ffff2b7224 */ /* 0x000fe200078e0003 */
[----:B------:R-:W-:Y:S06]  /*27030*/  BRA `(.L_x_32068) ;  /* 0x00000000000c7947 */ /* 0x000fec0003800000 */
.L_x_32069:
[----:B------:R-:W-:Y:S01]  /*27040*/  LOP3.LUT R3, R39, 0x80000, RZ, 0xfc, !PT ;  /* 0x0008000027037812 */ /* 0x000fe200078efcff */
[----:B------:R-:W-:-:S04]  /*27050*/  IMAD.MOV.U32 R42, RZ, RZ, R38 ;  /* 0x000000ffff2a7224 */ /* 0x000fc800078e0026 */
[----:B------:R-:W-:-:S07]  /*27060*/  IMAD.MOV.U32 R43, RZ, RZ, R3 ;  /* 0x000000ffff2b7224 */ /* 0x000fce00078e0003 */
.L_x_32068:
[----:B------:R-:W-:Y:S05]  /*27070*/  BSYNC B0 ;  /* 0x0000000000007941 */ /* 0x000fea0003800000 */
.L_x_32066:
[----:B------:R-:W-:Y:S02]  /*27080*/  IMAD.MOV.U32 R4, RZ, RZ, R0 ;  /* 0x000000ffff047224 */ /* 0x000fe400078e0000 */
[----:B------:R-:W-:Y:S02]  /*27090*/  IMAD.MOV.U32 R5, RZ, RZ, 0x0 ;  /* 0x00000000ff057424 */ /* 0x000fe400078e00ff */
[----:B------:R-:W-:Y:S02]  /*270a0*/  IMAD.MOV.U32 R2, RZ, RZ, R42 ;  /* 0x000000ffff027224 */ /* 0x000fe400078e002a */
[----:B------:R-:W-:Y:S01]  /*270b0*/  IMAD.MOV.U32 R3, RZ, RZ, R43 ;  /* 0x000000ffff037224 */ /* 0x000fe200078e002b */
[----:B------:R-:W-:Y:S06]  /*270c0*/  RET.REL.NODEC R4 `(_ZN2at6native27unrolled_elementwise_kernelIZZZNS0_50_GLOBAL__N__2680c7bb_12_PowKernel_cu_140f0503_289624pow_tensor_scalar_kernelERNS_18TensorIteratorBaseERKN3c106ScalarEENKUlvE_clEvENKUlvE_clEvEUlNS5_7complexIdEEE0_St5arrayIPcLm2EELi4E23TrivialOffsetCalculatorILi1EjESI_NS0_6memory15LoadWithoutCastENSJ_16StoreWithoutCastEEEviT_T0_T2_T3_T4_T5_) ;  /* 0xfffffd8c04cc7950 */ /* 0x000fec0003c3ffff */
        .type           $_ZN2at6native27unrolled_elementwise_kernelIZZZNS0_50_GLOBAL__N__2680c7bb_12_PowKernel_cu_140f0503_289624pow_tensor_scalar_kernelERNS_18TensorIteratorBaseERKN3c106ScalarEENKUlvE_clEvENKUlvE_clEvEUlNS5_7complexIdEEE0_St5arrayIPcLm2EELi4E23TrivialOffsetCalculatorILi1EjESI_NS0_6memory15LoadWithoutCastENSJ_16StoreWithoutCastEEEviT_T0_T2_T3_T4_T5_$__internal_trig_reduction_slowpathd,@function
        .size           $_ZN2at6native27unrolled_elementwise_kernelIZZZNS0_50_GLOBAL__N__2680c7bb_12_PowKernel_cu_140f0503_289624pow_tensor_scalar_kernelERNS_18TensorIteratorBaseERKN3c106ScalarEENKUlvE_clEvENKUlvE_clEvEUlNS5_7complexIdEEE0_St5arrayIPcLm2EELi4E23TrivialOffsetCalculatorILi1EjESI_NS0_6memory15LoadWithoutCastENSJ_16StoreWithoutCastEEEviT_T0_T2_T3_T4_T5_$__internal_trig_reduction_slowpathd,(.L_x_71519 - $_ZN2at6native27unrolled_elementwise_kernelIZZZNS0_50_GLOBAL__N__2680c7bb_12_PowKernel_cu_140f0503_289624pow_tensor_scalar_kernelERNS_18TensorIteratorBaseERKN3c106ScalarEENKUlvE_clEvENKUlvE_clEvEUlNS5_7complexIdEEE0_St5arrayIPcLm2EELi4E23TrivialOffsetCalculatorILi1EjESI_NS0_6memory15LoadWithoutCastENSJ_16StoreWithoutCastEEEviT_T0_T2_T3_T4_T5_$__internal_trig_reduction_slowpathd)
$_ZN2at6native27unrolled_elementwise_kernelIZZZNS0_50_GLOBAL__N__2680c7bb_12_PowKernel_cu_140f0503_289624pow_tensor_scalar_kernelERNS_18TensorIteratorBaseERKN3c106ScalarEENKUlvE_clEvENKUlvE_clEvEUlNS5_7complexIdEEE0_St5arrayIPcLm2EELi4E23TrivialOffsetCalculatorILi1EjESI_NS0_6memory15LoadWithoutCastENSJ_16StoreWithoutCastEEEviT_T0_T2_T3_T4_T5_$__internal_trig_reduction_slowpathd:
[----:B------:R-:W-:Y:S01]  /*270d0*/  SHF.R.U32.HI R2, RZ, 0x14, R35 ;  /* 0x00000014ff027819 */ /* 0x000fe20000011623 */
[----:B------:R-:W-:-:S03]  /*270e0*/  IMAD.MOV.U32 R3, RZ, RZ, RZ ;  /* 0x000000ffff037224 */ /* 0x000fc600078e00ff */
        /* <DEDUP_REMOVED lines=13> */
[----:B------:R-:W-:Y:S01]  /*271c0*/  LOP3.LUT P0, R33, R33, 0x3f, RZ, 0xc0, !PT ;  /* 0x0000003f21217812 */ /* 0x000fe2000780c0ff */
[----:B------:R-:W-:Y:S01]  /*271d0*/  IMAD.MOV.U32 R4, RZ, RZ, R2 ;  /* 0x000000ffff047224 */ /* 0x000fe200078e0002 */
[----:B------:R-:W-:-:S13]  /*271e0*/  ISETP.GT.AND P1, PT, R36, R3, PT ;  /* 0x000000032400720c */ /* 0x000fda0003f24270 */
        /* <DEDUP_REMOVED lines=10> */
.L_x_32074:
[----:B-1----:R-:W-:Y:S02]  /*27290*/  R2UR UR4, R44 ;  /* 0x000000002c0472ca */ /* 0x002fe400000e0000 */
[----:B------:R-:W-:-:S13]  /*272a0*/  R2UR UR5, R45 ;  /* 0x000000002d0572ca */ /* 0x000fda00000e0000 */
[----:B------:R-:W2:Y:S01]  /*272b0*/  LDG.E.64.CONSTANT R42, desc[UR4][R36.64] ;  /* 0x00000004242a7981 */ /* 0x000ea2000c1e9b00 */
[----:B------:R-:W-:Y:S02]  /*272c0*/  VIADD R4, R4, 0x1 ;  /* 0x0000000104047836 */ /* 0x000fe40000000000 */
[----:B--2---:R-:W-:-:S04]  /*272d0*/  IMAD.WIDE.U32 R46, P1, R42, R5, R46 ;  /* 0x000000052a2e7225 */ /* 0x004fc8000782002e */
[----:B------:R-:W-:Y:S02]  /*272e0*/  IMAD R40, R42, R38, RZ ;  /* 0x000000262a287224 */ /* 0x000fe400078e02ff */
[----:B------:R-:W-:-:S03]  /*272f0*/  IMAD R39, R43, R5, RZ ;  /* 0x000000052b277224 */ /* 0x000fc600078e02ff */
[----:B------:R-:W-:-:S04]  /*27300*/  IADD3 R40, P3, R40, R47, RZ ;  /* 0x0000002f28287210 */ /* 0x000fc80007f7e0ff */
[----:B------:R-:W-:Y:S01]  /*27310*/  IADD3 R47, P4, R39, R40, RZ ;  /* 0x00000028272f7210 */ /* 0x000fe20007f9e0ff */
[----:B------:R-:W-:-:S04]  /*27320*/  IMAD.HI.U32 R40, R42, R38, RZ ;  /* 0x000000262a287227 */ /* 0x000fc800078e00ff */
[C---:B------:R-:W-:Y:S01]  /*27330*/  IMAD.HI.U32 R39, R43.reuse, R5, RZ ;  /* 0x000000052b277227 */ /* 0x040fe200078e00ff */
[----:B------:R0:W-:Y:S03]  /*27340*/  STL.64 [R0], R46 ;  /* 0x0000002e00007387 */ /* 0x0001e60000100a00 */
[----:B------:R-:W-:Y:S02]  /*27350*/  IMAD.X R40, RZ, RZ, R40, P1 ;  /* 0x000000ffff287224 */ /* 0x000fe400008e0628 */
[----:B------:R-:W-:-:S03]  /*27360*/  IMAD R42, R43, R38, RZ ;  /* 0x000000262b2a7224 */ /* 0x000fc600078e02ff */
[----:B------:R-:W-:Y:S01]  /*27370*/  IADD3.X R39, P1, R39, R40, RZ, P3, !PT ;  /* 0x0000002827277210 */ /* 0x000fe20001f3e4ff */
[----:B------:R-:W-:Y:S01]  /*27380*/  IMAD.HI.U32 R40, R43, R38, RZ ;  /* 0x000000262b287227 */ /* 0x000fe200078e00ff */
[----:B------:R-:W-:Y:S02]  /*27390*/  ISETP.GE.AND P3, PT, R4, R3, PT ;  /* 0x000000030400720c */ /* 0x000fe40003f66270 */
[----:B------:R-:W-:Y:S01]  /*273a0*/  IADD3.X R42, P4, R42, R39, RZ, P4, !PT ;  /* 0x000000272a2a7210 */ /* 0x000fe2000279e4ff */
[----:B------:R-:W-:Y:S01]  /*273b0*/  IMAD.X R40, RZ, RZ, R40, P1 ;  /* 0x000000ffff287224 */ /* 0x000fe200008e0628 */
[----:B------:R-:W-:Y:S01]  /*273c0*/  IADD3 R36, P1, R36, 0x8, RZ ;  /* 0x0000000824247810 */ /* 0x000fe20007f3e0ff */
[----:B0-----:R-:W-:Y:S02]  /*273d0*/  VIADD R0, R0, 0x8 ;  /* 0x0000000800007836 */ /* 0x001fe40000000000 */
[----:B------:R-:W-:Y:S02]  /*273e0*/  IMAD.X R43, RZ, RZ, R40, P4 ;  /* 0x000000ffff2b7224 */ /* 0x000fe400020e0628 */
[----:B------:R-:W-:-:S02]  /*273f0*/  IMAD.X R37, RZ, RZ, R37, P1 ;  /* 0x000000ffff257224 */ /* 0x000fc400008e0625 */
[----:B------:R-:W-:Y:S02]  /*27400*/  IMAD.MOV.U32 R46, RZ, RZ, R42 ;  /* 0x000000ffff2e7224 */ /* 0x000fe400078e002a */
[----:B------:R-:W-:Y:S01]  /*27410*/  IMAD.MOV.U32 R47, RZ, RZ, R43 ;  /* 0x000000ffff2f7224 */ /* 0x000fe200078e002b */
[----:B------:R-:W-:Y:S06]  /*27420*/  @!P3 BRA `(.L_x_32074) ;  /* 0xfffffffc0098b947 */ /* 0x000fec000383ffff */
.L_x_32073:
[----:B------:R-:W-:Y:S05]  /*27430*/  BSYNC B0 ;  /* 0x0000000000007941 */ /* 0x000fea0003800000 */
.L_x_32072:
        /* <DEDUP_REMOVED lines=9> */
[-C--:B------:R-:W-:Y:S02]  /*274d0*/  @P0 SHF.L.U64.HI R41, R4, R33.reuse, R5 ;  /* 0x0000002104290219 */ /* 0x080fe40000010205 */
[-CC-:B---3--:R-:W-:Y:S02]  /*274e0*/  @P0 SHF.R.U64 R37, R38, R0.reuse, R39.reuse ;  /* 0x0000000026250219 */ /* 0x188fe40000001227 */
[-C--:B------:R-:W-:Y:S02]  /*274f0*/  @P0 SHF.R.U32.HI R38, RZ, R0.reuse, R39 ;  /* 0x00000000ff260219 */ /* 0x080fe40000011627 */
[----:B------:R-:W-:Y:S02]  /*27500*/  @P0 SHF.R.U64 R39, R4, R0, R5 ;  /* 0x0000000004270219 */ /* 0x000fe40000001205 */
[----:B------:R-:W-:Y:S02]  /*27510*/  @P0 LOP3.LUT R4, R37, R36, RZ, 0xfc, !PT ;  /* 0x0000002425040212 */ /* 0x000fe400078efcff */
[----:B----4-:R-:W-:-:S02]  /*27520*/  @P0 SHF.L.U32 R36, R2, R33, RZ ;  /* 0x0000002102240219 */ /* 0x010fc400000006ff */
[----:B------:R-:W-:Y:S02]  /*27530*/  @P0 SHF.R.U32.HI R0, RZ, R0, R5 ;  /* 0x00000000ff000219 */ /* 0x000fe40000011605 */
[----:B------:R-:W-:Y:S02]  /*27540*/  @P0 SHF.L.U64.HI R33, R2, R33, R3 ;  /* 0x0000002102210219 */ /* 0x000fe40000010203 */
[----:B------:R-:W-:Y:S01]  /*27550*/  @P0 LOP3.LUT R5, R38, R41, RZ, 0xfc, !PT ;  /* 0x0000002926050212 */ /* 0x000fe200078efcff */
[----:B------:R-:W-:Y:S01]  /*27560*/  IMAD.MOV.U32 R41, RZ, RZ, RZ ;  /* 0x000000ffff297224 */ /* 0x000fe200078e00ff */
[----:B------:R-:W-:Y:S02]  /*27570*/  @P0 LOP3.LUT R2, R36, R39, RZ, 0xfc, !PT ;  /* 0x0000002724020212 */ /* 0x000fe400078efcff */
[C-C-:B------:R-:W-:Y:S01]  /*27580*/  SHF.L.U64.HI R36, R4.reuse, 0x2, R5.reuse ;  /* 0x0000000204247819 */ /* 0x140fe20000010205 */
[----:B------:R-:W-:Y:S01]  /*27590*/  IMAD.SHL.U32 R4, R4, 0x4, RZ ;  /* 0x0000000404047824 */ /* 0x000fe200078e00ff */
[----:B------:R-:W-:Y:S01]  /*275a0*/  SHF.R.U32.HI R5, RZ, 0x1e, R5 ;  /* 0x0000001eff057819 */ /* 0x000fe20000011605 */
[----:B------:R-:W-:Y:S01]  /*275b0*/  IMAD.SHL.U32 R38, R2, 0x4, RZ ;  /* 0x0000000402267824 */ /* 0x000fe200078e00ff */
[----:B------:R-:W-:-:S02]  /*275c0*/  @P0 LOP3.LUT R3, R33, R0, RZ, 0xfc, !PT ;  /* 0x0000000021030212 */ /* 0x000fc400078efcff */
[----:B------:R-:W-:Y:S02]  /*275d0*/  IADD3 RZ, P0, RZ, -R4, RZ ;  /* 0x80000004ffff7210 */ /* 0x000fe40007f1e0ff */
[----:B------:R-:W-:Y:S02]  /*275e0*/  LOP3.LUT R37, RZ, R36, RZ, 0x33, !PT ;  /* 0x00000024ff257212 */ /* 0x000fe400078e33ff */
[----:B------:R-:W-:Y:S02]  /*275f0*/  LOP3.LUT R5, R5, R38, RZ, 0xfc, !PT ;  /* 0x0000002605057212 */ /* 0x000fe400078efcff */
[----:B------:R-:W-:Y:S02]  /*27600*/  SHF.L.U64.HI R2, R2, 0x2, R3 ;  /* 0x0000000202027819 */ /* 0x000fe40000010203 */
[----:B------:R-:W-:Y:S02]  /*27610*/  IADD3.X R37, P0, RZ, R37, RZ, P0, !PT ;  /* 0x00000025ff257210 */ /* 0x000fe4000071e4ff */
[----:B------:R-:W-:-:S02]  /*27620*/  LOP3.LUT R38, RZ, R5, RZ, 0x33, !PT ;  /* 0x00000005ff267212 */ /* 0x000fc400078e33ff */
[----:B------:R-:W-:Y:S02]  /*27630*/  LOP3.LUT R33, RZ, R2, RZ, 0x33, !PT ;  /* 0x00000002ff217212 */ /* 0x000fe400078e33ff */
[----:B------:R-:W-:Y:S02]  /*27640*/  IADD3.X R38, P1, RZ, R38, RZ, P0, !PT ;  /* 0x00000026ff267210 */ /* 0x000fe4000073e4ff */
[----:B------:R-:W-:-:S03]  /*27650*/  SHF.R.U32.HI R0, RZ, 0x1d, R3 ;  /* 0x0000001dff007819 */ /* 0x000fc60000011603 */
[----:B------:R-:W-:Y:S01]  /*27660*/  IMAD.X R33, RZ, RZ, R33, P1 ;  /* 0x000000ffff217224 */ /* 0x000fe200008e0621 */
[----:B------:R-:W-:-:S04]  /*27670*/  LOP3.LUT P0, RZ, R0, 0x1, RZ, 0xc0, !PT ;  /* 0x0000000100ff7812 */ /* 0x000fc8000780c0ff */
[----:B------:R-:W-:Y:S02]  /*27680*/  SEL R2, R2, R33, !P0 ;  /* 0x0000002102027207 */ /* 0x000fe40004000000 */
[----:B------:R-:W-:Y:S02]  /*27690*/  SEL R5, R5, R38, !P0 ;  /* 0x0000002605057207 */ /* 0x000fe40004000000 */
[----:B------:R-:W-:-:S04]  /*276a0*/  ISETP.NE.U32.AND P1, PT, R2, RZ, PT ;  /* 0x000000ff0200720c */ /* 0x000fc80003f25070 */
[----:B------:R-:W-:Y:S01]  /*276b0*/  SEL R39, R5, R2, !P1 ;  /* 0x0000000205277207 */ /* 0x000fe20004800000 */
[----:B------:R-:W-:-:S03]  /*276c0*/  @P0 IMAD.MOV R4, RZ, RZ, -R4 ;  /* 0x000000ffff040224 */ /* 0x000fc600078e0a04 */
[----:B------:R-:W1:Y:S02]  /*276d0*/  FLO.U32 R38, R39 ;  /* 0x0000002700267300 */ /* 0x000e6400000e0000 */
[C---:B-1----:R-:W-:Y:S02]  /*276e0*/  IADD3 R33, -R38.reuse, 0x1f, RZ ;  /* 0x0000001f26217810 */ /* 0x042fe40007ffe1ff */
[----:B------:R-:W-:-:S03]  /*276f0*/  IADD3 R38, -R38, 0x3f, RZ ;  /* 0x0000003f26267810 */ /* 0x000fc60007ffe1ff */
[----:B------:R-:W-:Y:S01]  /*27700*/  @P1 IMAD.MOV R38, RZ, RZ, R33 ;  /* 0x000000ffff261224 */ /* 0x000fe200078e0221 */
[----:B------:R-:W-:-:S04]  /*27710*/  SEL R33, R36, R37, !P0 ;  /* 0x0000002524217207 */ /* 0x000fc80004000000 */
[C---:B------:R-:W-:Y:S02]  /*27720*/  ISETP.NE.U32.AND P1, PT, R38.reuse, RZ, PT ;  /* 0x000000ff2600720c */ /* 0x040fe40003f25070 */
[----:B0-----:R-:W-:Y:S02]  /*27730*/  IADD3 R40, -R38, 0x40, RZ ;  /* 0x0000004026287810 */ /* 0x001fe40007ffe1ff */
[----:B------:R-:W-:Y:S02]  /*27740*/  ISETP.NE.AND.EX P1, PT, RZ, RZ, PT, P1 ;  /* 0x000000ffff00720c */ /* 0x000fe40003f25310 */
[C---:B------:R-:W-:Y:S02]  /*27750*/  SHF.L.U32 R36, R5.reuse, R38, RZ ;  /* 0x0000002605247219 */ /* 0x040fe400000006ff */
[----:B------:R-:W-:Y:S02]  /*27760*/  SHF.R.U64 R37, R4, R40, R33 ;  /* 0x0000002804257219 */ /* 0x000fe40000001221 */
[----:B------:R-:W-:-:S02]  /*27770*/  SHF.L.U64.HI R4, R5, R38, R2 ;  /* 0x0000002605047219 */ /* 0x000fc40000010202 */
[----:B------:R-:W-:-:S05]  /*27780*/  SHF.R.U32.HI R33, RZ, R40, R33 ;  /* 0x00000028ff217219 */ /* 0x000fca0000011621 */
[----:B------:R-:W-:Y:S02]  /*27790*/  @P1 LOP3.LUT R5, R37, R36, RZ, 0xfc, !PT ;  /* 0x0000002425051212 */ /* 0x000fe400078efcff */
[----:B------:R-:W-:-:S03]  /*277a0*/  @P1 LOP3.LUT R2, R33, R4, RZ, 0xfc, !PT ;  /* 0x0000000421021212 */ /* 0x000fc600078efcff */
[----:B------:R-:W-:-:S04]  /*277b0*/  IMAD.WIDE.U32 R36, R5, 0x2168c235, RZ ;  /* 0x2168c23505247825 */ /* 0x000fc800078e00ff */
[----:B------:R-:W-:Y:S01]  /*277c0*/  IMAD.MOV.U32 R40, RZ, RZ, R37 ;  /* 0x000000ffff287224 */ /* 0x000fe200078e0025 */
[----:B------:R-:W-:Y:S01]  /*277d0*/  IADD3 RZ, P1, R36, R36, RZ ;  /* 0x0000002424ff7210 */ /* 0x000fe20007f3e0ff */
        /* <DEDUP_REMOVED lines=15> */
[----:B------:R-:W-:-:S03]  /*278d0*/  LOP3.LUT R4, R0, 0x1, RZ, 0xc0, !PT ;  /* 0x0000000100047812 */ /* 0x000fc600078ec0ff */
[----:B------:R-:W-:Y:S01]  /*278e0*/  IMAD.X R2, RZ, RZ, R2, P1 ;  /* 0x000000ffff027224 */ /* 0x000fe200008e0602 */
[----:B------:R-:W-:-:S04]  /*278f0*/  LEA.HI R3, R3, R4, RZ, 0x2 ;  /* 0x0000000403037211 */ /* 0x000fc800078f10ff */
[----:B------:R-:W-:-:S04]  /*27900*/  SHF.R.U64 R5, R5, 0xa, R2 ;  /* 0x0000000a05057819 */ /* 0x000fc80000001202 */
[----:B------:R-:W-:Y:S02]  /*27910*/  IADD3 R33, P1, R5, 0x1, RZ ;  /* 0x0000000105217810 */ /* 0x000fe40007f3e0ff */
[----:B------:R-:W-:Y:S02]  /*27920*/  SEL R5, RZ, 0x1, !P3 ;  /* 0x00000001ff057807 */ /* 0x000fe40005800000 */
[----:B------:R-:W-:Y:S02]  /*27930*/  LEA.HI.X R2, R2, RZ, RZ, 0x16, P1 ;  /* 0x000000ff02027211 */ /* 0x000fe400008fb4ff */
[----:B------:R-:W-:Y:S01]  /*27940*/  LOP3.LUT P1, R35, R35, 0x80000000, RZ, 0xc0, !PT ;  /* 0x8000000023237812 */ /* 0x000fe2000782c0ff */
[----:B------:R-:W-:Y:S01]  /*27950*/  IMAD.IADD R5, R5, 0x1, R38 ;  /* 0x0000000105057824 */ /* 0x000fe200078e0226 */
[--C-:B------:R-:W-:Y:S02]  /*27960*/  SHF.R.U64 R33, R33, 0x1, R2.reuse ;  /* 0x0000000121217819 */ /* 0x100fe40000001202 */
[----:B------:R-:W-:Y:S01]  /*27970*/  SHF.R.U32.HI R2, RZ, 0x1, R2 ;  /* 0x00000001ff027819 */ /* 0x000fe20000011602 */
[----:B------:R-:W-:Y:S01]  /*27980*/  IMAD.SHL.U32 R5, R5, 0x100000, RZ ;  /* 0x0010000005057824 */ /* 0x000fe200078e00ff */
[----:B------:R-:W-:-:S02]  /*27990*/  IADD3 R0, P3, P4, R33, -UR4, RZ ;  /* 0x8000000421007c10 */ /* 0x000fc4000fc7e0ff */
[----:B------:R-:W-:Y:S02]  /*279a0*/  @P0 LOP3.LUT R35, R35, 0x80000000, RZ, 0x3c, !PT ;  /* 0x8000000023230812 */ /* 0x000fe400078e3cff */
[----:B------:R-:W-:-:S03]  /*279b0*/  IADD3.X R2, R2, 0x3fe00000, ~R5, P3, P4 ;  /* 0x3fe0000002027810 */ /* 0x000fc60001fe8c05 */
[----:B------:R-:W-:Y:S01]  /*279c0*/  @P1 IMAD.MOV R3, RZ, RZ, -R3 ;  /* 0x000000ffff031224 */ /* 0x000fe200078e0a03 */
[----:B------:R-:W-:-:S07]  /*279d0*/  LOP3.LUT R35, R2, R35, RZ, 0xfc, !PT ;  /* 0x0000002302237212 */ /* 0x000fce00078efcff */
.L_x_32071:
[----:B------:R-:W-:Y:S02]  /*279e0*/  IMAD.MOV.U32 R5, RZ, RZ, R35 ;  /* 0x000000ffff057224 */ /* 0x000fe400078e0023 */
[----:B------:R-:W-:Y:S02]  /*279f0*/  IMAD.MOV.U32 R35, RZ, RZ, 0x0 ;  /* 0x00000000ff237424 */ /* 0x000fe400078e00ff */
[----:B------:R-:W-:Y:S02]  /*27a00*/  IMAD.MOV.U32 R4, RZ, RZ, R0 ;  /* 0x000000ffff047224 */ /* 0x000fe400078e0000 */
[----:B------:R-:W-:Y:S05]  /*27a10*/  RET.REL.NODEC R34 `(_ZN2at6native27unrolled_elementwise_kernelIZZZNS0_50_GLOBAL__N__2680c7bb_12_PowKernel_cu_140f0503_289624pow_tensor_scalar_kernelERNS_18TensorIteratorBaseERKN3c106ScalarEENKUlvE_clEvENKUlvE_clEvEUlNS5_7complexIdEEE0_St5arrayIPcLm2EELi4E23TrivialOffsetCalculatorILi1EjESI_NS0_6memory15LoadWithoutCastENSJ_16StoreWithoutCastEEEviT_T0_T2_T3_T4_T5_) ;  /* 0xfffffd8422787950 */ /* 0x000fea0003c3ffff */
.L_x_32075:
        /* <DEDUP_REMOVED lines=14> */
.L_x_71519:


//--------------------- .text._ZN2at6native29vectorized_elementwise_kernelILi2EZZZNS0_50_GLOBAL__N__2680c7bb_12_PowKernel_cu_140f0503_289624pow_tensor_scalar_kernelERNS_18TensorIteratorBaseERKN3c106ScalarEENKUlvE_clEvENKUlvE_clEvEUlNS5_7complexIdEEE0_St5arrayIPcLm2EEEEviT0_T1_ --------------------------
	.section	.text._ZN2at6native29vectorized_elementwise_kernelILi2EZZZNS0_50_GLOBAL__N__2680c7bb_12_PowKernel_cu_140f0503_289624pow_tensor_scalar_kernelERNS_18TensorIteratorBaseERKN3c106ScalarEENKUlvE_clEvENKUlvE_clEvEUlNS5_7complexIdEEE0_St5arrayIPcLm2EEEEviT0_T1_,"ax",@progbits
	.align	128
        .global         _ZN2at6native29vectorized_elementwise_kernelILi2EZZZNS0_50_GLOBAL__N__2680c7bb_12_PowKernel_cu_140f0503_289624pow_tensor_scalar_kernelERNS_18TensorIteratorBaseERKN3c106ScalarEENKUlvE_clEvENKUlvE_clEvEUlNS5_7complexIdEEE0_St5arrayIPcLm2EEEEviT0_T1_
        .type           _ZN2at6native29vectorized_elementwise_kernelILi2EZZZNS0_50_GLOBAL__N__2680c7bb_12_PowKernel_cu_140f0503_289624pow_tensor_scalar_kernelERNS_18TensorIteratorBaseERKN3c106ScalarEENKUlvE_clEvENKUlvE_clEvEUlNS5_7complexIdEEE0_St5arrayIPcLm2EEEEviT0_T1_,@function
        .size           _ZN2at6native29vectorized_elementwise_kernelILi2EZZZNS0_50_GLOBAL__N__2680c7bb_12_PowKernel_cu_140f0503_289624pow_tensor_scalar_kernelERNS_18TensorIteratorBaseERKN3c106ScalarEENKUlvE_clEvENKUlvE_clEvEUlNS5_7complexIdEEE0_St5arrayIPcLm2EEEEviT0_T1_,(.L_x_71521 - _ZN2at6native29vectorized_elementwise_kernelILi2EZZZNS0_50_GLOBAL__N__2680c7bb_12_PowKernel_cu_140f0503_289624pow_tensor_scalar_kernelERNS_18TensorIteratorBaseERKN3c106ScalarEENKUlvE_clEvENKUlvE_clEvEUlNS5_7complexIdEEE0_St5arrayIPcLm2EEEEviT0_T1_)
        .other          _ZN2at6native29vectorized_elementwise_kernelILi2EZZZNS0_50_GLOBAL__N__2680c7bb_12_PowKernel_cu_140f0503_289624pow_tensor_scalar_kernelERNS_18TensorIteratorBaseERKN3c106ScalarEENKUlvE_clEvENKUlvE_clEvEUlNS5_7complexIdEEE0_St5arrayIPcLm2EEEEviT0_T1_,@"STO_CUDA_ENTRY STV_DEFAULT"
_ZN2at6native29vectorized_elementwise_kernelILi2EZZZNS0_50_GLOBAL__N__2680c7bb_12_PowKernel_cu_140f0503_289624pow_tensor_scalar_kernelERNS_18TensorIteratorBaseERKN3c106ScalarEENKUlvE_clEvENKUlvE_clEvEUlNS5_7complexIdEEE0_St5arrayIPcLm2EEEEviT0_T1_:
.text._ZN2at6native29vectorized_elementwise_kernelILi2EZZZNS0_50_GLOBAL__N__2680c7bb_12_PowKernel_cu_140f0503_289624pow_tensor_scalar_kernelERNS_18TensorIteratorBaseERKN3c106ScalarEENKUlvE_clEvENKUlvE_clEvEUlNS5_7complexIdEEE0_St5arrayIPcLm2EEEEviT0_T1_:
[----:B------:R-:W0:Y:S08]  /*0000*/  LDC R1, c[0x0][0x28] ;  /* 0x00000a00ff017b82 */ /* 0x000e300000000800 */
[----:B------:R-:W1:Y:S01]  /*0010*/  S2UR UR5, SR_CTAID.X ;  /* 0x00000000000579c3 */ /* 0x000e620000002500 */
[----:B------:R-:W-:Y:S01]  /*0020*/  ULDC UR6, c[0x0][0x210] ;  /* 0x0000840000067ab9 */ /* 0x000fe20000000800 */
[----:B------:R-:W-:Y:S01]  /*0030*/  ULDC.64 UR10, c[0x0][0x208] ;  /* 0x00008200000a7ab9 */ /* 0x000fe20000000a00 */
[----:B0-----:R-:W-:Y:S01]  /*0040*/  VIADD R1, R1, 0xffffffd8 ;  /* 0xffffffd801017836 */ /* 0x001fe20000000000 */
[----:B-1----:R-:W-:-:S04]  /*0050*/  USHF.L.U32 UR5, UR5, 0xa, URZ ;  /* 0x0000000a05057899 */ /* 0x002fc8000800063f */
[----:B------:R-:W-:-:S04]  /*0060*/  UIADD3 UR6, -UR5, UR6, URZ ;  /* 0x0000000605067290 */ /* 0x000fc8000fffe13f */
[----:B------:R-:W-:-:S06]  /*0070*/  UISETP.GE.U32.AND UP0, UPT, UR6, 0x400, UPT ;  /* 0x000004000600788c */ /* 0x000fcc000bf06070 */
[----:B------:R-:W-:-:S13]  /*0080*/  PLOP3.LUT P0, PT, PT, PT, UP0, 0x80, 0x0 ;  /* 0x000000000000781c */ /* 0x000fda0003f0f008 */
[----:B------:R-:W-:Y:S05]  /*0090*/  @!P0 BRA `(.L_x_32076) ;  /* 0x000004cc00508947 */ /* 0x000fea0003800000 */
[----:B------:R-:W0:Y:S01]  /*00a0*/  S2R R44, SR_TID.X ;  /* 0x00000000002c7919 */ /* 0x000e220000002100 */
[----:B------:R-:W-:Y:S02]  /*00b0*/  ULDC.64 UR6, c[0x0][0x248] ;  /* 0x0000920000067ab9 */ /* 0x000fe40000000a00 */
[----:B------:R-:W-:-:S06]  /*00c0*/  UIMAD.WIDE UR6, UR5, 0x10, UR6 ;  /* 0x00000010050678a5 */ /* 0x000fcc000f8e0206 */
[----:B------:R-:W-:Y:S02]  /*00d0*/  IMAD.U32 R2, RZ, RZ, UR6 ;  /* 0x00000006ff027e24 */ /* 0x000fe4000f8e00ff */
[----:B------:R-:W-:Y:S02]  /*00e0*/  IMAD.U32 R3, RZ, RZ, UR7 ;  /* 0x00000007ff037e24 */ /* 0x000fe4000f8e00ff */
[----:B0-----:R-:W-:-:S05]  /*00f0*/  IMAD.WIDE.U32 R2, R44, 0x20, R2 ;  /* 0x000000202c027825 */ /* 0x001fca00078e0002 */
[----:B------:R-:W2:Y:S04]  /*0100*/  LDG.E.128 R8, desc[UR10][R2.64] ;  /* 0x0000000a02087981 */ /* 0x000ea8000c1e1d00 */
[----:B------:R0:W5:Y:S04]  /*0110*/  LDG.E.128 R28, desc[UR10][R2.64+0x10] ;  /* 0x0000100a021c7981 */ /* 0x000168000c1e1d00 */
[----:B------:R0:W5:Y:S04]  /*0120*/  LDG.E.128 R32, desc[UR10][R2.64+0x1000] ;  /* 0x0010000a02207981 */ /* 0x000168000c1e1d00 */
[----:B------:R0:W5:Y:S04]  /*0130*/  LDG.E.128 R36, desc[UR10][R2.64+0x1010] ;  /* 0x0010100a02247981 */ /* 0x000168000c1e1d00 */
[----:B------:R0:W5:Y:S04]  /*0140*/  LDG.E.128 R40, desc[UR10][R2.64+0x2000] ;  /* 0x0020000a02287981 */ /* 0x000168000c1e1d00 */
[----:B------:R0:W5:Y:S04]  /*0150*/  LDG.E.128 R12, desc[UR10][R2.64+0x2010] ;  /* 0x0020100a020c7981 */ /* 0x000168000c1e1d00 */
[----:B------:R0:W5:Y:S04]  /*0160*/  LDG.E.128 R16, desc[UR10][R2.64+0x3000] ;  /* 0x0030000a02107981 */ /* 0x000168000c1e1d00 */
[----:B------:R0:W5:Y:S01]  /*0170*/  LDG.E.128 R20, desc[UR10][R2.64+0x3010] ;  /* 0x0030100a02147981 */ /* 0x000162000c1e1d00 */
[----:B------:R-:W-:Y:S01]  /*0180*/  BSSY B1, `(.L_x_32077) ;  /* 0x000076e000017945 */ /* 0x000fe20003800000 */
[----:B--2---:R-:W-:-:S14]  /*0190*/  DSETP.NAN.AND P0, PT, R8, R10, PT ;  /* 0x0000000a0800722a */ /* 0x004fdc0003f08000 */
[----:B0-----:R-:W-:Y:S05]  /*01a0*/  @P0 BRA `(.L_x_32078) ;  /* 0x00000068006c0947 */ /* 0x001fea0003800000 */
        /* <DEDUP_REMOVED lines=113> */
.L_x_32084:
        /* <DEDUP_REMOVED lines=21> */
[----:B-----5:R-:W-:Y:S05]  /*0a10*/  CALL.REL.NOINC `($__internal_74_$__cuda_sm20_div_rn_f64_full) ;  /* 0x0000099400fc7944 */ /* 0x020fea0003c00000 */
.L_x_32087:
[----:B------:R-:W-:Y:S05]  /*0a20*/  BSYNC B3 ;  /* 0x0000000000037941 */ /* 0x000fea0003800000 */
.L_x_32086:
        /* <DEDUP_REMOVED lines=29> */
.L_x_32085:
[----:B------:R-:W-:Y:S05]  /*0c00*/  BSYNC B2 ;  /* 0x0000000000027941 */ /* 0x000fea0003800000 */
.L_x_32083:
        /* <DEDUP_REMOVED lines=21> */
.L_x_32089:
[----:B------:R-:W-:Y:S05]  /*0d60*/  BSYNC B2 ;  /* 0x0000000000027941 */ /* 0x000fea0003800000 */
.L_x_32088:
        /* <DEDUP_REMOVED lines=82> */
.L_x_32091:
[----:B------:R-:W-:-:S04]  /*1290*/  ISETP.GE.AND P0, PT, R9, RZ, PT ;  /* 0x000000ff0900720c */ /* 0x000fc80003f06270 */
[----:B------:R-:W-:Y:S02]  /*12a0*/  FSEL R2, RZ, 3.37028055040000000000e+12, P0 ;  /* 0x54442d18ff027808 */ /* 0x000fe40000000000 */
[----:B------:R-:W-:-:S07]  /*12b0*/  FSEL R3, RZ, 2.1426990032196044922, P0 ;  /* 0x400921fbff037808 */ /* 0x000fce0000000000 */
.L_x_32092:
[----:B------:R-:W-:Y:S05]  /*12c0*/  BSYNC B0 ;  /* 0x0000000000007941 */ /* 0x000fea0003800000 */
.L_x_32090:
[----:B------:R-:W-:Y:S01]  /*12d0*/  DADD R8, |R8|, |R10| ;  /* 0x0000000008087229 */ /* 0x000fe2000000060a */
[----:B------:R-:W-:Y:S01]  /*12e0*/  LOP3.LUT R11, R3, 0x80000000, R11, 0xb8, !PT ;  /* 0x80000000030b7812 */ /* 0x000fe200078eb80b */
[----:B------:R-:W-:-:S06]  /*12f0*/  DMUL R24, R24, 0.5 ;  /* 0x3fe0000018187828 */ /* 0x000fcc0000000000 */
[----:B------:R-:W-:-:S06]  /*1300*/  DSETP.GTU.AND P0, PT, |R8|, +INF , PT ;  /* 0x7ff000000800742a */ /* 0x000fcc0003f0c200 */
[----:B------:R-:W-:Y:S02]  /*1310*/  FSEL R2, R8, R2, P0 ;  /* 0x0000000208027208 */ /* 0x000fe40000000000 */
[----:B------:R-:W-:Y:S01]  /*1320*/  FSEL R3, R9, R11, P0 ;  /* 0x0000000b09037208 */ /* 0x000fe20000000000 */
[----:B------:R-:W-:Y:S06]  /*1330*/  BRA `(.L_x_32093) ;  /* 0x0000006400487947 */ /* 0x000fec0003800000 */
.L_x_32082:
        /* <DEDUP_REMOVED lines=99> */
.L_x_32096:
[----:B------:R-:W-:Y:S05]  /*1970*/  BSYNC B0 ;  /* 0x0000000000007941 */ /* 0x000fea0003800000 */
.L_x_32095:
[----:B------:R-:W-:Y:S04]  /*1980*/  BSSY B2, `(.L_x_32097) ;  /* 0x0000008000027945 */ /* 0x000fe80003800000 */
[----:B------:R-:W-:Y:S05]  /*1990*/  @P4 BRA P5, `(.L_x_32098) ;  /* 0x0000000000184947 */ /* 0x000fea0002800000 */
[----:B------:R-:W-:Y:S01]  /*19a0*/  IMAD.MOV.U32 R0, RZ, RZ, R26 ;  /* 0x000000ffff007224 */ /* 0x000fe200078e001a */
[----:B------:R-:W-:Y:S01]  /*19b0*/  MOV R4, 0x1a00 ;  /* 0x00001a0000047802 */ /* 0x000fe20000000f00 */
[----:B------:R-:W-:Y:S02]  /*19c0*/  IMAD.MOV.U32 R5, RZ, RZ, R27 ;  /* 0x000000ffff057224 */ /* 0x000fe400078e001b */
[----:B------:R-:W-:Y:S02]  /*19d0*/  IMAD.MOV.U32 R2, RZ, RZ, R46 ;  /* 0x000000ffff027224 */ /* 0x000fe400078e002e */
[----:B------:R-:W-:-:S07]  /*19e0*/  IMAD.MOV.U32 R3, RZ, RZ, R47 ;  /* 0x000000ffff037224 */ /* 0x000fce00078e002f */
[----:B-----5:R-:W-:Y:S05]  /*19f0*/  CALL.REL.NOINC `($__internal_74_$__cuda_sm20_div_rn_f64_full) ;  /* 0x0000098800047944 */ /* 0x020fea0003c00000 */
.L_x_32098:
[----:B------:R-:W-:Y:S05]  /*1a00*/  BSYNC B2 ;  /* 0x0000000000027941 */ /* 0x000fea0003800000 */
.L_x_32097:
        /* <DEDUP_REMOVED lines=82> */
.L_x_32100:
[----:B------:R-:W-:-:S04]  /*1f30*/  ISETP.GE.AND P0, PT, R9, RZ, PT ;  /* 0x000000ff0900720c */ /* 0x000fc80003f06270 */
[----:B------:R-:W-:Y:S02]  /*1f40*/  FSEL R2, RZ, 3.37028055040000000000e+12, P0 ;  /* 0x54442d18ff027808 */ /* 0x000fe40000000000 */
[----:B------:R-:W-:-:S07]  /*1f50*/  FSEL R3, RZ, 2.1426990032196044922, P0 ;  /* 0x400921fbff037808 */ /* 0x000fce0000000000 */
.L_x_32101:
[----:B------:R-:W-:Y:S05]  /*1f60*/  BSYNC B0 ;  /* 0x0000000000007941 */ /* 0x000fea0003800000 */
.L_x_32099:
[----:B------:R-:W-:Y:S01]  /*1f70*/  DADD R8, |R8|, |R10| ;  /* 0x0000000008087229 */ /* 0x000fe2000000060a */
[----:B------:R-:W-:Y:S01]  /*1f80*/  LOP3.LUT R11, R3, 0x80000000, R11, 0xb8, !PT ;  /* 0x80000000030b7812 */ /* 0x000fe200078eb80b */
[----:B------:R-:W-:-:S06]  /*1f90*/  DMUL R24, R24, 0.5 ;  /* 0x3fe0000018187828 */ /* 0x000fcc0000000000 */
[----:B------:R-:W-:-:S06]  /*1fa0*/  DSETP.GTU.AND P0, PT, |R8|, +INF , PT ;  /* 0x7ff000000800742a */ /* 0x000fcc0003f0c200 */
[----:B------:R-:W-:Y:S02]  /*1fb0*/  FSEL R2, R8, R2, P0 ;  /* 0x0000000208027208 */ /* 0x000fe40000000000 */
[----:B------:R-:W-:Y:S01]  /*1fc0*/  FSEL R3, R9, R11, P0 ;  /* 0x0000000b09037208 */ /* 0x000fe20000000000 */
[----:B------:R-:W-:Y:S06]  /*1fd0*/  BRA `(.L_x_32093) ;  /* 0x0000005800207947 */ /* 0x000fec0003800000 */
.L_x_32094:
        /* <DEDUP_REMOVED lines=29> */
.L_x_32103:
        /* <DEDUP_REMOVED lines=49> */
[----:B------:R-:W-:-:S06]  /*24c0*/  FSEL R65, R65, R55, !P2 ;  /* 0x0000003741417208 */ /* 0x000fcc0005000000 */
        /* <DEDUP_REMOVED lines=23> */
[----:B------:R-:W-:Y:S01]  /*2640*/  IMAD.MOV.U32 R60, RZ, RZ, R0 ;  /* 0x000000ffff3c7224 */ /* 0x000fe200078e0000 */
[----:B------:R-:W-:Y:S06]  /*2650*/  @P0 BRA `(.L_x_32103) ;  /* 0xfffffff800d40947 */ /* 0x000fec000383ffff */
[----:B------:R-:W-:Y:S05]  /*2660*/  BSYNC B0 ;  /* 0x0000000000007941 */ /* 0x000fea0003800000 */
.L_x_32102:
        /* <DEDUP_REMOVED lines=97> */
.L_x_32105:
        /* <DEDUP_REMOVED lines=22> */
.L_x_32108:
[----:B------:R-:W-:Y:S05]  /*2de0*/  BSYNC B3 ;  /* 0x0000000000037941 */ /* 0x000fea0003800000 */
.L_x_32107:
        /* <DEDUP_REMOVED lines=29> */
.L_x_32106:
[----:B------:R-:W-:Y:S05]  /*2fc0*/  BSYNC B2 ;  /* 0x0000000000027941 */ /* 0x000fea0003800000 */
.L_x_32104:
        /* <DEDUP_REMOVED lines=21> */
.L_x_32110:
[----:B------:R-:W-:Y:S05]  /*3120*/  BSYNC B2 ;  /* 0x0000000000027941 */ /* 0x000fea0003800000 */
.L_x_32109:
        /* <DEDUP_REMOVED lines=82> */
.L_x_32112:
[----:B------:R-:W-:-:S04]  /*3650*/  ISETP.GE.AND P0, PT, R9, RZ, PT ;  /* 0x000000ff0900720c */ /* 0x000fc80003f06270 */
[----:B------:R-:W-:Y:S02]  /*3660*/  FSEL R2, RZ, 3.37028055040000000000e+12, P0 ;  /* 0x54442d18ff027808 */ /* 0x000fe40000000000 */
[----:B------:R-:W-:-:S07]  /*3670*/  FSEL R3, RZ, 2.1426990032196044922, P0 ;  /* 0x400921fbff037808 */ /* 0x000fce0000000000 */
.L_x_32113:
[----:B------:R-:W-:Y:S05]  /*3680*/  BSYNC B0 ;  /* 0x0000000000007941 */ /* 0x000fea0003800000 */
.L_x_32111:
[----:B------:R-:W-:Y:S01]  /*3690*/  DADD R8, |R8|, |R10| ;  /* 0x0000000008087229 */ /* 0x000fe2000000060a */
[----:B------:R-:W-:Y:S01]  /*36a0*/  LOP3.LUT R11, R3, 0x80000000, R11, 0xb8, !PT ;  /* 0x80000000030b7812 */ /* 0x000fe200078eb80b */
[----:B------:R-:W-:-:S06]  /*36b0*/  DMUL R24, R24, 0.5 ;  /* 0x3fe0000018187828 */ /* 0x000fcc0000000000 */
[----:B------:R-:W-:-:S06]  /*36c0*/  DSETP.GTU.AND P0, PT, |R8|, +INF , PT ;  /* 0x7ff000000800742a */ /* 0x000fcc0003f0c200 */
[----:B------:R-:W-:Y:S02]  /*36d0*/  FSEL R2, R8, R2, P0 ;  /* 0x0000000208027208 */ /* 0x000fe40000000000 */
[----:B------:R-:W-:Y:S01]  /*36e0*/  FSEL R3, R9, R11, P0 ;  /* 0x0000000b09037208 */ /* 0x000fe20000000000 */
[----:B------:R-:W-:Y:S06]  /*36f0*/  BRA `(.L_x_32093) ;  /* 0x0000004000587947 */ /* 0x000fec0003800000 */
.L_x_32081:
        /* <DEDUP_REMOVED lines=135> */
.L_x_32115:
[----:B------:R-:W-:Y:S05]  /*3f70*/  BSYNC B0 ;  /* 0x0000000000007941 */ /* 0x000fea0003800000 */
.L_x_32114:
        /* <DEDUP_REMOVED lines=8> */
.L_x_32117:
[----:B------:R-:W-:Y:S05]  /*4000*/  BSYNC B2 ;  /* 0x0000000000027941 */ /* 0x000fea0003800000 */
.L_x_32116:
        /* <DEDUP_REMOVED lines=82> */
.L_x_32119:
[----:B------:R-:W-:-:S04]  /*4530*/  ISETP.GE.AND P0, PT, R9, RZ, PT ;  /* 0x000000ff0900720c */ /* 0x000fc80003f06270 */
[----:B------:R-:W-:Y:S02]  /*4540*/  FSEL R2, RZ, 3.37028055040000000000e+12, P0 ;  /* 0x54442d18ff027808 */ /* 0x000fe40000000000 */
[----:B------:R-:W-:-:S07]  /*4550*/  FSEL R3, RZ, 2.1426990032196044922, P0 ;  /* 0x400921fbff037808 */ /* 0x000fce0000000000 */
.L_x_32120:
[----:B------:R-:W-:Y:S05]  /*4560*/  BSYNC B0 ;  /* 0x0000000000007941 */ /* 0x000fea0003800000 */
.L_x_32118:
[----:B------:R-:W-:Y:S01]  /*4570*/  DADD R8, |R8|, |R10| ;  /* 0x0000000008087229 */ /* 0x000fe2000000060a */
[----:B------:R-:W-:-:S07]  /*4580*/  LOP3.LUT R11, R3, 0x80000000, R11, 0xb8, !PT ;  /* 0x80000000030b7812 */ /* 0x000fce00078eb80b */
[----:B------:R-:W-:-:S06]  /*4590*/  DSETP.GTU.AND P0, PT, |R8|, +INF , PT ;  /* 0x7ff000000800742a */ /* 0x000fcc0003f0c200 */
[----:B------:R-:W-:Y:S02]  /*45a0*/  FSEL R2, R8, R2, P0 ;  /* 0x0000000208027208 */ /* 0x000fe40000000000 */
[----:B------:R-:W-:Y:S01]  /*45b0*/  FSEL R3, R9, R11, P0 ;  /* 0x0000000b09037208 */ /* 0x000fe20000000000 */
[----:B------:R-:W-:Y:S06]  /*45c0*/  BRA `(.L_x_32093) ;  /* 0x0000003000a47947 */ /* 0x000fec0003800000 */
.L_x_32080:
        /* <DEDUP_REMOVED lines=90> */
.L_x_32123:
        /* <DEDUP_REMOVED lines=22> */
.L_x_32126:
[----:B------:R-:W-:Y:S05]  /*4cd0*/  BSYNC B3 ;  /* 0x0000000000037941 */ /* 0x000fea0003800000 */
.L_x_32125:
[----:B------:R-:W-:Y:S01]  /*4ce0*/  DMUL R2, R24, R2 ;  /* 0x0000000218027228 */ /* 0x000fe20000000000 */
[----:B------:R-:W-:Y:S01]  /*4cf0*/  IMAD.MOV.U32 R46, RZ, RZ, -0x314d23bc ;  /* 0xceb2dc44ff2e7424 */ /* 0x000fe200078e00ff */
[----:B------:R-:W-:Y:S01]  /*4d00*/  UMOV UR6, 0x2fbe14b5 ;  /* 0x2fbe14b500067882 */ /* 0x000fe20000000000 */
[----:B------:R-:W-:Y:S01]  /*4d10*/  IMAD.MOV.U32 R47, RZ, RZ, 0x3ed087ff ;  /* 0x3ed087ffff2f7424 */ /* 0x000fe200078e00ff */
[----:B------:R-:W-:-:S04]  /*4d20*/  UMOV UR7, 0x3eb372fb ;  /* 0x3eb372fb00077882 */ /* 0x000fc80000000000 */
[----:B------:R-:W-:-:S08]  /*4d30*/  DADD R4, -R2, R24 ;  /* 0x0000000002047229 */ /* 0x000fd00000000118 */
        /* <DEDUP_REMOVED lines=23> */
.L_x_32124:
[----:B------:R-:W-:Y:S05]  /*4eb0*/  BSYNC B2 ;  /* 0x0000000000027941 */ /* 0x000fea0003800000 */
.L_x_32122:
        /* <DEDUP_REMOVED lines=83> */
.L_x_32121:
        /* <DEDUP_REMOVED lines=76> */
[----:B------:R-:W-:Y:S01]  /*58b0*/  DMUL R24, R26, 0.5 ;  /* 0x3fe000001a187828 */ /* 0x000fe20000000000 */
[----:B------:R-:W-:Y:S01]  /*58c0*/  @!P2 FSEL R5, R2, 1.8213495016098022461, !P0 ;  /* 0x3fe921fb0205a808 */ /* 0x000fe20004000000 */
[----:B------:R-:W-:Y:S01]  /*58d0*/  DSETP.GTU.AND P1, PT, |R8|, +INF , PT ;  /* 0x7ff000000800742a */ /* 0x000fe20003f2c200 */
[----:B------:R-:W-:-:S02]  /*58e0*/  @!P2 FSEL R3, R0, 3.37028055040000000000e+12, !P0 ;  /* 0x54442d180003a808 */ /* 0x000fc40004000000 */
[----:B------:R-:W-:-:S03]  /*58f0*/  LOP3.LUT R5, R5, 0x80000000, R11, 0xb8, !PT ;  /* 0x8000000005057812 */ /* 0x000fc600078eb80b */
[----:B------:R-:W-:Y:S01]  /*5900*/  DMUL R24, R26, R24 ;  /* 0x000000181a187228 */ /* 0x000fe20000000000 */
[----:B------:R-:W-:Y:S02]  /*5910*/  FSEL R2, R8, R3, P1 ;  /* 0x0000000308027208 */ /* 0x000fe40000800000 */
[----:B------:R-:W-:Y:S01]  /*5920*/  FSEL R3, R9, R5, P1 ;  /* 0x0000000509037208 */ /* 0x000fe20000800000 */
[----:B------:R-:W-:Y:S07]  /*5930*/  BRA `(.L_x_32093) ;  /* 0x0000001c00c87947 */ /* 0x000fee0003800000 */
.L_x_32079:
        /* <DEDUP_REMOVED lines=22> */
[----:B-----5:R-:W-:Y:S05]  /*5aa0*/  CALL.REL.NOINC `($__internal_74_$__cuda_sm20_div_rn_f64_full) ;  /* 0x0000094400d87944 */ /* 0x020fea0003c00000 */
.L_x_32128:
[----:B------:R-:W-:Y:S05]  /*5ab0*/  BSYNC B2 ;  /* 0x0000000000027941 */ /* 0x000fea0003800000 */
.L_x_32127:
        /* <DEDUP_REMOVED lines=24> */
[----:B------:R-:W-:Y:S02]  /*5c40*/  IMAD.MOV.U32 R4, RZ, RZ, R2 ;  /* 0x000000ffff047224 */ /* 0x000fe400078e0002 */
[----:B------:R-:W-:-:S07]  /*5c50*/  IMAD.MOV.U32 R5, RZ, RZ, R3 ;  /* 0x000000ffff057224 */ /* 0x000fce00078e0003 */
.L_x_32130:
[----:B------:R-:W-:Y:S05]  /*5c60*/  BSYNC B2 ;  /* 0x0000000000027941 */ /* 0x000fea0003800000 */
.L_x_32129:
        /* <DEDUP_REMOVED lines=136> */
.L_x_32132:
[----:B------:R-:W-:Y:S05]  /*64f0*/  BSYNC B0 ;  /* 0x0000000000007941 */ /* 0x000fea0003800000 */
.L_x_32131:
        /* <DEDUP_REMOVED lines=8> */
.L_x_32134:
[----:B------:R-:W-:Y:S05]  /*6580*/  BSYNC B2 ;  /* 0x0000000000027941 */ /* 0x000fea0003800000 */
.L_x_32133:
        /* <DEDUP_REMOVED lines=82> */
.L_x_32136:
[----:B------:R-:W-:-:S04]  /*6ab0*/  ISETP.GE.AND P0, PT, R9, RZ, PT ;  /* 0x000000ff0900720c */ /* 0x000fc80003f06270 */
[----:B------:R-:W-:Y:S02]  /*6ac0*/  FSEL R2, RZ, 3.37028055040000000000e+12, P0 ;  /* 0x54442d18ff027808 */ /* 0x000fe40000000000 */
[----:B------:R-:W-:-:S07]  /*6ad0*/  FSEL R3, RZ, 2.1426990032196044922, P0 ;  /* 0x400921fbff037808 */ /* 0x000fce0000000000 */
.L_x_32137:
[----:B------:R-:W-:Y:S05]  /*6ae0*/  BSYNC B0 ;  /* 0x0000000000007941 */ /* 0x000fea0003800000 */
.L_x_32135:
[----:B------:R-:W-:Y:S01]  /*6af0*/  DADD R8, |R8|, |R10| ;  /* 0x0000000008087229 */ /* 0x000fe2000000060a */
[----:B------:R-:W-:Y:S01]  /*6b00*/  LOP3.LUT R11, R3, 0x80000000, R11, 0xb8, !PT ;  /* 0x80000000030b7812 */ /* 0x000fe200078eb80b */
[----:B------:R-:W-:-:S06]  /*6b10*/  DADD R24, R24, 1 ;  /* 0x3ff0000018187429 */ /* 0x000fcc0000000000 */
[----:B------:R-:W-:-:S06]  /*6b20*/  DSETP.GTU.AND P0, PT, |R8|, +INF , PT ;  /* 0x7ff000000800742a */ /* 0x000fcc0003f0c200 */
[----:B------:R-:W-:Y:S02]  /*6b30*/  FSEL R2, R8, R2, P0 ;  /* 0x0000000208027208 */ /* 0x000fe40000000000 */
[----:B------:R-:W-:Y:S01]  /*6b40*/  FSEL R3, R9, R11, P0 ;  /* 0x0000000b09037208 */ /* 0x000fe20000000000 */
[----:B------:R-:W-:Y:S06]  /*6b50*/  BRA `(.L_x_32093) ;  /* 0x0000000c00407947 */ /* 0x000fec0003800000 */
.L_x_32078:
        /* <DEDUP_REMOVED lines=109> */
.L_x_32139:
[----:B------:R-:W-:Y:S05]  /*7230*/  BSYNC B0 ;  /* 0x0000000000007941 */ /* 0x000fea0003800000 */
.L_x_32138:
[----:B------:R-:W-:Y:S04]  /*7240*/  BSSY B2, `(.L_x_32140) ;  /* 0x0000007000027945 */ /* 0x000fe80003800000 */
[----:B------:R-:W-:Y:S05]  /*7250*/  @P4 BRA P5, `(.L_x_32141) ;  /* 0x0000000000144947 */ /* 0x000fea0002800000 */
[----:B------:R-:W-:Y:S01]  /*7260*/  IMAD.MOV.U32 R0, RZ, RZ, R4 ;  /* 0x000000ffff007224 */ /* 0x000fe200078e0004 */
[----:B------:R-:W-:Y:S01]  /*7270*/  MOV R4, 0x72b0 ;  /* 0x000072b000047802 */ /* 0x000fe20000000f00 */
[----:B------:R-:W-:Y:S02]  /*7280*/  IMAD.MOV.U32 R2, RZ, RZ, R26 ;  /* 0x000000ffff027224 */ /* 0x000fe400078e001a */
[----:B------:R-:W-:-:S07]  /*7290*/  IMAD.MOV.U32 R3, RZ, RZ, R27 ;  /* 0x000000ffff037224 */ /* 0x000fce00078e001b */
[----:B-----5:R-:W-:Y:S05]  /*72a0*/  CALL.REL.NOINC `($__internal_74_$__cuda_sm20_div_rn_f64_full) ;  /* 0x0000092c00d87944 */ /* 0x020fea0003c00000 */
.L_x_32141:
[----:B------:R-:W-:Y:S05]  /*72b0*/  BSYNC B2 ;  /* 0x0000000000027941 */ /* 0x000fea0003800000 */
.L_x_32140:
        /* <DEDUP_REMOVED lines=82> */
.L_x_32143:
[----:B------:R-:W-:Y:S02]  /*77e0*/  FSEL R2, RZ, 3.37028055040000000000e+12, P2 ;  /* 0x54442d18ff027808 */ /* 0x000fe40001000000 */
[----:B------:R-:W-:-:S07]  /*77f0*/  FSEL R3, RZ, 2.1426990032196044922, P2 ;  /* 0x400921fbff037808 */ /* 0x000fce0001000000 */
.L_x_32144:
[----:B------:R-:W-:Y:S05]  /*7800*/  BSYNC B0 ;  /* 0x0000000000007941 */ /* 0x000fea0003800000 */
.L_x_32142:
[----:B------:R-:W-:Y:S01]  /*7810*/  DADD R8, |R8|, |R10| ;  /* 0x0000000008087229 */ /* 0x000fe2000000060a */
[----:B------:R-:W-:-:S07]  /*7820*/  LOP3.LUT R11, R3, 0x80000000, R11, 0xb8, !PT ;  /* 0x80000000030b7812 */ /* 0x000fce00078eb80b */
[----:B------:R-:W-:-:S06]  /*7830*/  DSETP.GTU.AND P0, PT, |R8|, +INF , PT ;  /* 0x7ff000000800742a */ /* 0x000fcc0003f0c200 */
[----:B------:R-:W-:Y:S02]  /*7840*/  FSEL R2, R8, R2, P0 ;  /* 0x0000000208027208 */ /* 0x000fe40000000000 */
[----:B------:R-:W-:-:S07]  /*7850*/  FSEL R3, R9, R11, P0 ;  /* 0x0000000b09037208 */ /* 0x000fce0000000000 */
.L_x_32093:
[----:B------:R-:W-:Y:S05]  /*7860*/  BSYNC B1 ;  /* 0x0000000000017941 */ /* 0x000fea0003800000 */
.L_x_32077:
        /* <DEDUP_REMOVED lines=78> */
.L_x_32151:
[----:B------:R-:W-:Y:S05]  /*7d50*/  BSYNC B0 ;  /* 0x0000000000007941 */ /* 0x000fea0003800000 */
.L_x_32150:
        /* <DEDUP_REMOVED lines=21> */
[----:B-----5:R-:W-:Y:S05]  /*7eb0*/  CALL.REL.NOINC `($_ZN2at6native29vectorized_elementwise_kernelILi2EZZZNS0_50_GLOBAL__N__2680c7bb_12_PowKernel_cu_140f0503_289624pow_tensor_scalar_kernelERNS_18TensorIteratorBaseERKN3c106ScalarEENKUlvE_clEvENKUlvE_clEvEUlNS5_7complexIdEEE0_St5arrayIPcLm2EEEEviT0_T1_$__internal_trig_reduction_slowpathd) ;  /* 0x0000092800687944 */ /* 0x020fea0003c00000 */
[----:B------:R-:W-:Y:S02]  /*7ec0*/  IMAD.MOV.U32 R2, RZ, RZ, R5 ;  /* 0x000000ffff027224 */ /* 0x000fe400078e0005 */
[----:B------:R-:W-:Y:S02]  /*7ed0*/  IMAD.MOV.U32 R24, RZ, RZ, R6 ;  /* 0x000000ffff187224 */ /* 0x000fe400078e0006 */
[----:B------:R-:W-:Y:S01]  /*7ee0*/  IMAD.MOV.U32 R25, RZ, RZ, R7 ;  /* 0x000000ffff197224 */ /* 0x000fe200078e0007 */
[----:B------:R-:W-:Y:S06]  /*7ef0*/  BRA `(.L_x_32154) ;  /* 0x0000000000087947 */ /* 0x000fec0003800000 */
.L_x_32153:
[----:B------:R-:W-:Y:S01]  /*7f00*/  DMUL R24, RZ, R46 ;  /* 0x0000002eff187228 */ /* 0x000fe20000000000 */
[----:B------:R-:W-:-:S10]  /*7f10*/  IMAD.MOV.U32 R2, RZ, RZ, RZ ;  /* 0x000000ffff027224 */ /* 0x000fd400078e00ff */
.L_x_32154:
[----:B------:R-:W-:Y:S05]  /*7f20*/  BSYNC B2 ;  /* 0x0000000000027941 */ /* 0x000fea0003800000 */
.L_x_32152:
        /* <DEDUP_REMOVED lines=49> */
.L_x_32156:
[----:B------:R-:W-:Y:S01]  /*8240*/  DMUL R2, RZ, R46 ;  /* 0x0000002eff027228 */ /* 0x000fe20000000000 */
[----:B------:R-:W-:-:S10]  /*8250*/  IMAD.MOV.U32 R0, RZ, RZ, RZ ;  /* 0x000000ffff007224 */ /* 0x000fd400078e00ff */
.L_x_32157:
[----:B------:R-:W-:Y:S05]  /*8260*/  BSYNC B2 ;  /* 0x0000000000027941 */ /* 0x000fea0003800000 */
.L_x_32155:
        /* <DEDUP_REMOVED lines=25> */
.L_x_32149:
        /* <DEDUP_REMOVED lines=63> */
.L_x_32160:
[----:B------:R-:W-:Y:S05]  /*87f0*/  BSYNC B0 ;  /* 0x0000000000007941 */ /* 0x000fea0003800000 */
.L_x_32159:
        /* <DEDUP_REMOVED lines=26> */
.L_x_32162:
[----:B------:R-:W-:Y:S01]  /*89a0*/  DMUL R24, RZ, R46 ;  /* 0x0000002eff187228 */ /* 0x000fe20000000000 */
[----:B------:R-:W-:-:S10]  /*89b0*/  IMAD.MOV.U32 R2, RZ, RZ, RZ ;  /* 0x000000ffff027224 */ /* 0x000fd400078e00ff */
.L_x_32163:
[----:B------:R-:W-:Y:S05]  /*89c0*/  BSYNC B2 ;  /* 0x0000000000027941 */ /* 0x000fea0003800000 */
.L_x_32161:
        /* <DEDUP_REMOVED lines=49> */
.L_x_32165:
[----:B------:R-:W-:Y:S01]  /*8ce0*/  DMUL R2, RZ, R46 ;  /* 0x0000002eff027228 */ /* 0x000fe20000000000 */
[----:B------:R-:W-:-:S10]  /*8cf0*/  IMAD.MOV.U32 R0, RZ, RZ, RZ ;  /* 0x000000ffff007224 */ /* 0x000fd400078e00ff */
.L_x_32166:
[----:B------:R-:W-:Y:S05]  /*8d00*/  BSYNC B2 ;  /* 0x0000000000027941 */ /* 0x000fea0003800000 */
.L_x_32164:
        /* <DEDUP_REMOVED lines=39> */
.L_x_32148:
        /* <DEDUP_REMOVED lines=11> */
.L_x_32167:
[----:B------:R-:W-:-:S10]  /*9030*/  DADD R24, R46, -R46 ;  /* 0x000000002e187229 */ /* 0x000fd4000000082e */
[----:B------:R-:W-:Y:S02]  /*9040*/  IMAD.MOV.U32 R26, RZ, RZ, R24 ;  /* 0x000000ffff1a7224 */ /* 0x000fe400078e0018 */
[----:B------:R-:W-:Y:S01]  /*9050*/  IMAD.MOV.U32 R27, RZ, RZ, R25 ;  /* 0x000000ffff1b7224 */ /* 0x000fe200078e0019 */
[----:B------:R-:W-:Y:S06]  /*9060*/  BRA `(.L_x_32158) ;  /* 0x00000008009c7947 */ /* 0x000fec0003800000 */
.L_x_32147:
        /* <DEDUP_REMOVED lines=24> */
[----:B------:R-:W-:Y:S01]  /*91f0*/  IMAD.MOV.U32 R3, RZ, RZ, R7 ;  /* 0x000000ffff037224 */ /* 0x000fe200078e0007 */
[----:B------:R-:W-:Y:S06]  /*9200*/  BRA `(.L_x_32170) ;  /* 0x0000000000087947 */ /* 0x000fec0003800000 */
.L_x_32169:
[----:B------:R-:W-:Y:S01]  /*9210*/  DMUL R2, RZ, R46 ;  /* 0x0000002eff027228 */ /* 0x000fe20000000000 */
[----:B------:R-:W-:-:S10]  /*9220*/  IMAD.MOV.U32 R5, RZ, RZ, RZ ;  /* 0x000000ffff057224 */ /* 0x000fd400078e00ff */
.L_x_32170:
[----:B------:R-:W-:Y:S05]  /*9230*/  BSYNC B2 ;  /* 0x0000000000027941 */ /* 0x000fea0003800000 */
.L_x_32168:
        /* <DEDUP_REMOVED lines=49> */
.L_x_32172:
[----:B------:R-:W-:Y:S01]  /*9550*/  DMUL R26, RZ, R46 ;  /* 0x0000002eff1a7228 */ /* 0x000fe20000000000 */
[----:B------:R-:W-:-:S10]  /*9560*/  IMAD.MOV.U32 R0, RZ, RZ, RZ ;  /* 0x000000ffff007224 */ /* 0x000fd400078e00ff */
.L_x_32173:
[----:B------:R-:W-:Y:S05]  /*9570*/  BSYNC B2 ;  /* 0x0000000000027941 */ /* 0x000fea0003800000 */
.L_x_32171:
        /* <DEDUP_REMOVED lines=24> */
.L_x_32146:
        /* <DEDUP_REMOVED lines=59> */
.L_x_32175:
[----:B------:R-:W-:Y:S05]  /*9ab0*/  BSYNC B0 ;  /* 0x0000000000007941 */ /* 0x000fea0003800000 */
.L_x_32174:
[----:B------:R-:W-:Y:S02]  /*9ac0*/  IMAD.MOV.U32 R26, RZ, RZ, R46 ;  /* 0x000000ffff1a7224 */ /* 0x000fe400078e002e */
[----:B------:R-:W-:-:S07]  /*9ad0*/  IMAD.MOV.U32 R27, RZ, RZ, R47 ;  /* 0x000000ffff1b7224 */ /* 0x000fce00078e002f */
.L_x_32158:
[----:B------:R-:W-:Y:S05]  /*9ae0*/  BSYNC B1 ;  /* 0x0000000000017941 */ /* 0x000fea0003800000 */
.L_x_32145:
[----:B-----5:R-:W-:Y:S01]  /*9af0*/  DSETP.NAN.AND P0, PT, R28, R30, PT ;  /* 0x0000001e1c00722a */ /* 0x020fe20003f08000 */
[----:B------:R-:W-:-:S13]  /*9b00*/  BSSY B1, `(.L_x_32176) ;  /* 0x000076d000017945 */ /* 0x000fda0003800000 */
        /* <DEDUP_REMOVED lines=114> */
.L_x_32183:
        /* <DEDUP_REMOVED lines=21> */
[----:B------:R-:W-:Y:S05]  /*a380*/  CALL.REL.NOINC `($__internal_74_$__cuda_sm20_div_rn_f64_full) ;  /* 0x000008fc00a07944 */ /* 0x000fea0003c00000 */
.L_x_32186:
[----:B------:R-:W-:Y:S05]  /*a390*/  BSYNC B3 ;  /* 0x0000000000037941 */ /* 0x000fea0003800000 */
.L_x_32185:
        /* <DEDUP_REMOVED lines=29> */
.L_x_32184:
[----:B------:R-:W-:Y:S05]  /*a570*/  BSYNC B2 ;  /* 0x0000000000027941 */ /* 0x000fea0003800000 */
.L_x_32182:
        /* <DEDUP_REMOVED lines=21> */
.L_x_32188:
[----:B------:R-:W-:Y:S05]  /*a6d0*/  BSYNC B2 ;  /* 0x0000000000027941 */ /* 0x000fea0003800000 */
.L_x_32187:
        /* <DEDUP_REMOVED lines=82> */
.L_x_32190:
[----:B------:R-:W-:-:S04]  /*ac00*/  ISETP.GE.AND P0, PT, R29, RZ, PT ;  /* 0x000000ff1d00720c */ /* 0x000fc80003f06270 */
[----:B------:R-:W-:Y:S02]  /*ac10*/  FSEL R2, RZ, 3.37028055040000000000e+12, P0 ;  /* 0x54442d18ff027808 */ /* 0x000fe40000000000 */
[----:B------:R-:W-:-:S07]  /*ac20*/  FSEL R3, RZ, 2.1426990032196044922, P0 ;  /* 0x400921fbff037808 */ /* 0x000fce0000000000 */
.L_x_32191:
[----:B------:R-:W-:Y:S05]  /*ac30*/  BSYNC B0 ;  /* 0x0000000000007941 */ /* 0x000fea0003800000 */
.L_x_32189:
[----:B------:R-:W-:Y:S01]  /*ac40*/  DADD R28, |R28|, |R30| ;  /* 0x000000001c1c7229 */ /* 0x000fe2000000061e */
[----:B------:R-:W-:Y:S01]  /*ac50*/  LOP3.LUT R31, R3, 0x80000000, R31, 0xb8, !PT ;  /* 0x80000000031f7812 */ /* 0x000fe200078eb81f */
[----:B------:R-:W-:-:S06]  /*ac60*/  DMUL R8, R8, 0.5 ;  /* 0x3fe0000008087828 */ /* 0x000fcc0000000000 */
[----:B------:R-:W-:-:S06]  /*ac70*/  DSETP.GTU.AND P0, PT, |R28|, +INF , PT ;  /* 0x7ff000001c00742a */ /* 0x000fcc0003f0c200 */
[----:B------:R-:W-:Y:S02]  /*ac80*/  FSEL R2, R28, R2, P0 ;  /* 0x000000021c027208 */ /* 0x000fe40000000000 */
[----:B------:R-:W-:Y:S01]  /*ac90*/  FSEL R3, R29, R31, P0 ;  /* 0x0000001f1d037208 */ /* 0x000fe20000000000 */
[----:B------:R-:W-:Y:S06]  /*aca0*/  BRA `(.L_x_32192) ;  /* 0x0000006400487947 */ /* 0x000fec0003800000 */
.L_x_32181:
        /* <DEDUP_REMOVED lines=99> */
.L_x_32195:
[----:B------:R-:W-:Y:S05]  /*b2e0*/  BSYNC B0 ;  /* 0x0000000000007941 */ /* 0x000fea0003800000 */
.L_x_32194:
[----:B------:R-:W-:Y:S04]  /*b2f0*/  BSSY B2, `(.L_x_32196) ;  /* 0x0000008000027945 */ /* 0x000fe80003800000 */
[----:B------:R-:W-:Y:S05]  /*b300*/  @P4 BRA P5, `(.L_x_32197) ;  /* 0x0000000000184947 */ /* 0x000fea0002800000 */
[----:B------:R-:W-:Y:S01]  /*b310*/  IMAD.MOV.U32 R0, RZ, RZ, R10 ;  /* 0x000000ffff007224 */ /* 0x000fe200078e000a */
[----:B------:R-:W-:Y:S01]  /*b320*/  MOV R4, 0xb370 ;  /* 0x0000b37000047802 */ /* 0x000fe20000000f00 */
[----:B------:R-:W-:Y:S02]  /*b330*/  IMAD.MOV.U32 R5, RZ, RZ, R11 ;  /* 0x000000ffff057224 */ /* 0x000fe400078e000b */
[----:B------:R-:W-:Y:S02]  /*b340*/  IMAD.MOV.U32 R2, RZ, RZ, R46 ;  /* 0x000000ffff027224 */ /* 0x000fe400078e002e */
[----:B------:R-:W-:-:S07]  /*b350*/  IMAD.MOV.U32 R3, RZ, RZ, R47 ;  /* 0x000000ffff037224 */ /* 0x000fce00078e002f */
[----:B------:R-:W-:Y:S05]  /*b360*/  CALL.REL.NOINC `($__internal_74_$__cuda_sm20_div_rn_f64_full) ;  /* 0x000008ec00a87944 */ /* 0x000fea0003c00000 */
.L_x_32197:
[----:B------:R-:W-:Y:S05]  /*b370*/  BSYNC B2 ;  /* 0x0000000000027941 */ /* 0x000fea0003800000 */
.L_x_32196:
        /* <DEDUP_REMOVED lines=82> */
.L_x_32199:
[----:B------:R-:W-:-:S04]  /*b8a0*/  ISETP.GE.AND P0, PT, R29, RZ, PT ;  /* 0x000000ff1d00720c */ /* 0x000fc80003f06270 */
[----:B------:R-:W-:Y:S02]  /*b8b0*/  FSEL R2, RZ, 3.37028055040000000000e+12, P0 ;  /* 0x54442d18ff027808 */ /* 0x000fe40000000000 */
[----:B------:R-:W-:-:S07]  /*b8c0*/  FSEL R3, RZ, 2.1426990032196044922, P0 ;  /* 0x400921fbff037808 */ /* 0x000fce0000000000 */
.L_x_32200:
[----:B------:R-:W-:Y:S05]  /*b8d0*/  BSYNC B0 ;  /* 0x0000000000007941 */ /* 0x000fea0003800000 */
.L_x_32198:
[----:B------:R-:W-:Y:S01]  /*b8e0*/  DADD R28, |R28|, |R30| ;  /* 0x000000001c1c7229 */ /* 0x000fe2000000061e */
[----:B------:R-:W-:Y:S01]  /*b8f0*/  LOP3.LUT R31, R3, 0x80000000, R31, 0xb8, !PT ;  /* 0x80000000031f7812 */ /* 0x000fe200078eb81f */
[----:B------:R-:W-:-:S06]  /*b900*/  DMUL R8, R8, 0.5 ;  /* 0x3fe0000008087828 */ /* 0x000fcc0000000000 */
[----:B------:R-:W-:-:S06]  /*b910*/  DSETP.GTU.AND P0, PT, |R28|, +INF , PT ;  /* 0x7ff000001c00742a */ /* 0x000fcc0003f0c200 */
[----:B------:R-:W-:Y:S02]  /*b920*/  FSEL R2, R28, R2, P0 ;  /* 0x000000021c027208 */ /* 0x000fe40000000000 */
[----:B------:R-:W-:Y:S01]  /*b930*/  FSEL R3, R29, R31, P0 ;  /* 0x0000001f1d037208 */ /* 0x000fe20000000000 */
[----:B------:R-:W-:Y:S06]  /*b940*/  BRA `(.L_x_32192) ;  /* 0x0000005800207947 */ /* 0x000fec0003800000 */
.L_x_32193:
        /* <DEDUP_REMOVED lines=29> */
.L_x_32202:
        /* <DEDUP_REMOVED lines=76> */
.L_x_32201:
        /* <DEDUP_REMOVED lines=97> */
.L_x_32204:
        /* <DEDUP_REMOVED lines=22> */
.L_x_32207:
[----:B------:R-:W-:Y:S05]  /*c750*/  BSYNC B3 ;  /* 0x0000000000037941 */ /* 0x000fea0003800000 */
.L_x_32206:
        /* <DEDUP_REMOVED lines=29> */
.L_x_32205:
[----:B------:R-:W-:Y:S05]  /*c930*/  BSYNC B2 ;  /* 0x0000000000027941 */ /* 0x000fea0003800000 */
.L_x_32203:
        /* <DEDUP_REMOVED lines=21> */
.L_x_32209:
[----:B------:R-:W-:Y:S05]  /*ca90*/  BSYNC B2 ;  /* 0x0000000000027941 */ /* 0x000fea0003800000 */
.L_x_32208:
        /* <DEDUP_REMOVED lines=82> */
.L_x_32211:
[----:B------:R-:W-:-:S04]  /*cfc0*/  ISETP.GE.AND P0, PT, R29, RZ, PT ;  /* 0x000000ff1d00720c */ /* 0x000fc80003f06270 */
[----:B------:R-:W-:Y:S02]  /*cfd0*/  FSEL R2, RZ, 3.37028055040000000000e+12, P0 ;  /* 0x54442d18ff027808 */ /* 0x000fe40000000000 */
[----:B------:R-:W-:-:S07]  /*cfe0*/  FSEL R3, RZ, 2.1426990032196044922, P0 ;  /* 0x400921fbff037808 */ /* 0x000fce0000000000 */
.L_x_32212:
[----:B------:R-:W-:Y:S05]  /*cff0*/  BSYNC B0 ;  /* 0x0000000000007941 */ /* 0x000fea0003800000 */
.L_x_32210:
[----:B------:R-:W-:Y:S01]  /*d000*/  DADD R28, |R28|, |R30| ;  /* 0x000000001c1c7229 */ /* 0x000fe2000000061e */
[----:B------:R-:W-:Y:S01]  /*d010*/  LOP3.LUT R31, R3, 0x80000000, R31, 0xb8, !PT ;  /* 0x80000000031f7812 */ /* 0x000fe200078eb81f */
[----:B------:R-:W-:-:S06]  /*d020*/  DMUL R8, R8, 0.5 ;  /* 0x3fe0000008087828 */ /* 0x000fcc0000000000 */
[----:B------:R-:W-:-:S06]  /*d030*/  DSETP.GTU.AND P0, PT, |R28|, +INF , PT ;  /* 0x7ff000001c00742a */ /* 0x000fcc0003f0c200 */
[----:B------:R-:W-:Y:S02]  /*d040*/  FSEL R2, R28, R2, P0 ;  /* 0x000000021c027208 */ /* 0x000fe40000000000 */
[----:B------:R-:W-:Y:S01]  /*d050*/  FSEL R3, R29, R31, P0 ;  /* 0x0000001f1d037208 */ /* 0x000fe20000000000 */
[----:B------:R-:W-:Y:S06]  /*d060*/  BRA `(.L_x_32192) ;  /* 0x0000004000587947 */ /* 0x000fec0003800000 */
.L_x_32180:
        /* <DEDUP_REMOVED lines=135> */
.L_x_32214:
[----:B------:R-:W-:Y:S05]  /*d8e0*/  BSYNC B0 ;  /* 0x0000000000007941 */ /* 0x000fea0003800000 */
.L_x_32213:
        /* <DEDUP_REMOVED lines=8> */
.L_x_32216:
[----:B------:R-:W-:Y:S05]  /*d970*/  BSYNC B2 ;  /* 0x0000000000027941 */ /* 0x000fea0003800000 */
.L_x_32215:
        /* <DEDUP_REMOVED lines=82> */
.L_x_32218:
[----:B------:R-:W-:-:S04]  /*dea0*/  ISETP.GE.AND P0, PT, R29, RZ, PT ;  /* 0x000000ff1d00720c */ /* 0x000fc80003f06270 */
[----:B------:R-:W-:Y:S02]  /*deb0*/  FSEL R2, RZ, 3.37028055040000000000e+12, P0 ;  /* 0x54442d18ff027808 */ /* 0x000fe40000000000 */
[----:B------:R-:W-:-:S07]  /*dec0*/  FSEL R3, RZ, 2.1426990032196044922, P0 ;  /* 0x400921fbff037808 */ /* 0x000fce0000000000 */
.L_x_32219:
[----:B------:R-:W-:Y:S05]  /*ded0*/  BSYNC B0 ;  /* 0x0000000000007941 */ /* 0x000fea0003800000 */
.L_x_32217:
[----:B------:R-:W-:Y:S01]  /*dee0*/  DADD R28, |R28|, |R30| ;  /* 0x000000001c1c7229 */ /* 0x000fe2000000061e */
[----:B------:R-:W-:-:S07]  /*def0*/  LOP3.LUT R31, R3, 0x80000000, R31, 0xb8, !PT ;  /* 0x80000000031f7812 */ /* 0x000fce00078eb81f */
[----:B------:R-:W-:-:S06]  /*df00*/  DSETP.GTU.AND P0, PT, |R28|, +INF , PT ;  /* 0x7ff000001c00742a */ /* 0x000fcc0003f0c200 */
[----:B------:R-:W-:Y:S02]  /*df10*/  FSEL R2, R28, R2, P0 ;  /* 0x000000021c027208 */ /* 0x000fe40000000000 */
[----:B------:R-:W-:Y:S01]  /*df20*/  FSEL R3, R29, R31, P0 ;  /* 0x0000001f1d037208 */ /* 0x000fe20000000000 */
[----:B------:R-:W-:Y:S06]  /*df30*/  BRA `(.L_x_32192) ;  /* 0x0000003000a47947 */ /* 0x000fec0003800000 */
.L_x_32179:
        /* <DEDUP_REMOVED lines=90> */
.L_x_32222:
        /* <DEDUP_REMOVED lines=22> */
.L_x_32225:
[----:B------:R-:W-:Y:S05]  /*e640*/  BSYNC B3 ;  /* 0x0000000000037941 */ /* 0x000fea0003800000 */
.L_x_32224:
        /* <DEDUP_REMOVED lines=29> */
.L_x_32223:
[----:B------:R-:W-:Y:S05]  /*e820*/  BSYNC B2 ;  /* 0x0000000000027941 */ /* 0x000fea0003800000 */
.L_x_32221:
        /* <DEDUP_REMOVED lines=83> */
.L_x_32220:
        /* <DEDUP_REMOVED lines=85> */
.L_x_32178:
        /* <DEDUP_REMOVED lines=22> */
[----:B------:R-:W-:Y:S05]  /*f410*/  CALL.REL.NOINC `($__internal_74_$__cuda_sm20_div_rn_f64_full) ;  /* 0x000008ac007c7944 */ /* 0x000fea0003c00000 */
.L_x_32227:
[----:B------:R-:W-:Y:S05]  /*f420*/  BSYNC B2 ;  /* 0x0000000000027941 */ /* 0x000fea0003800000 */
.L_x_32226:
        /* <DEDUP_REMOVED lines=24> */
[----:B------:R-:W-:Y:S02]  /*f5b0*/  IMAD.MOV.U32 R4, RZ, RZ, R2 ;  /* 0x000000ffff047224 */ /* 0x000fe400078e0002 */
[----:B------:R-:W-:-:S07]  /*f5c0*/  IMAD.MOV.U32 R5, RZ, RZ, R3 ;  /* 0x000000ffff057224 */ /* 0x000fce00078e0003 */
.L_x_32229:
[----:B------:R-:W-:Y:S05]  /*f5d0*/  BSYNC B2 ;  /* 0x0000000000027941 */ /* 0x000fea0003800000 */
.L_x_32228:
        /* <DEDUP_REMOVED lines=136> */
.L_x_32231:
[----:B------:R-:W-:Y:S05]  /*fe60*/  BSYNC B0 ;  /* 0x0000000000007941 */ /* 0x000fea0003800000 */
.L_x_32230:
        /* <DEDUP_REMOVED lines=8> */
.L_x_32233:
[----:B------:R-:W-:Y:S05]  /*fef0*/  BSYNC B2 ;  /* 0x0000000000027941 */ /* 0x000fea0003800000 */
.L_x_32232:
        /* <DEDUP_REMOVED lines=82> */
.L_x_32235:
[----:B------:R-:W-:-:S04]  /*10420*/  ISETP.GE.AND P0, PT, R29, RZ, PT ;  /* 0x000000ff1d00720c */ /* 0x000fc80003f06270 */
[----:B------:R-:W-:Y:S02]  /*10430*/  FSEL R2, RZ, 3.37028055040000000000e+12, P0 ;  /* 0x54442d18ff027808 */ /* 0x000fe40000000000 */
[----:B------:R-:W-:-:S07]  /*10440*/  FSEL R3, RZ, 2.1426990032196044922, P0 ;  /* 0x400921fbff037808 */ /* 0x000fce0000000000 */
.L_x_32236:
[----:B------:R-:W-:Y:S05]  /*10450*/  BSYNC B0 ;  /* 0x0000000000007941 */ /* 0x000fea0003800000 */
.L_x_32234:
[----:B------:R-:W-:Y:S01]  /*10460*/  DADD R28, |R28|, |R30| ;  /* 0x000000001c1c7229 */ /* 0x000fe2000000061e */
[----:B------:R-:W-:Y:S01]  /*10470*/  LOP3.LUT R31, R3, 0x80000000, R31, 0xb8, !PT ;  /* 0x80000000031f7812 */ /* 0x000fe200078eb81f */
[----:B------:R-:W-:-:S06]  /*10480*/  DADD R8, R8, 1 ;  /* 0x3ff0000008087429 */ /* 0x000fcc0000000000 */
[----:B------:R-:W-:-:S06]  /*10490*/  DSETP.GTU.AND P0, PT, |R28|, +INF , PT ;  /* 0x7ff000001c00742a */ /* 0x000fcc0003f0c200 */
[----:B------:R-:W-:Y:S02]  /*104a0*/  FSEL R2, R28, R2, P0 ;  /* 0x000000021c027208 */ /* 0x000fe40000000000 */
[----:B------:R-:W-:Y:S01]  /*104b0*/  FSEL R3, R29, R31, P0 ;  /* 0x0000001f1d037208 */ /* 0x000fe20000000000 */
[----:B------:R-:W-:Y:S06]  /*104c0*/  BRA `(.L_x_32192) ;  /* 0x0000000c00407947 */ /* 0x000fec0003800000 */
.L_x_32177:
        /* <DEDUP_REMOVED lines=109> */
.L_x_32238:
[----:B------:R-:W-:Y:S05]  /*10ba0*/  BSYNC B0 ;  /* 0x0000000000007941 */ /* 0x000fea0003800000 */
.L_x_32237:
[----:B------:R-:W-:Y:S04]  /*10bb0*/  BSSY B2, `(.L_x_32239) ;  /* 0x0000007000027945 */ /* 0x000fe80003800000 */
[----:B------:R-:W-:Y:S05]  /*10bc0*/  @P4 BRA P5, `(.L_x_32240) ;  /* 0x0000000000144947 */ /* 0x000fea0002800000 */
[----:B------:R-:W-:Y:S01]  /*10bd0*/  IMAD.MOV.U32 R0, RZ, RZ, R4 ;  /* 0x000000ffff007224 */ /* 0x000fe200078e0004 */
[----:B------:R-:W-:Y:S01]  /*10be0*/  MOV R4, 0x10c20 ;  /* 0x00010c2000047802 */ /* 0x000fe20000000f00 */
[----:B------:R-:W-:Y:S02]  /*10bf0*/  IMAD.MOV.U32 R2, RZ, RZ, R10 ;  /* 0x000000ffff027224 */ /* 0x000fe400078e000a */
[----:B------:R-:W-:-:S07]  /*10c00*/  IMAD.MOV.U32 R3, RZ, RZ, R11 ;  /* 0x000000ffff037224 */ /* 0x000fce00078e000b */
[----:B------:R-:W-:Y:S05]  /*10c10*/  CALL.REL.NOINC `($__internal_74_$__cuda_sm20_div_rn_f64_full) ;  /* 0x00000894007c7944 */ /* 0x000fea0003c00000 */
.L_x_32240:
[----:B------:R-:W-:Y:S05]  /*10c20*/  BSYNC B2 ;  /* 0x0000000000027941 */ /* 0x000fea0003800000 */
.L_x_32239:
        /* <DEDUP_REMOVED lines=82> */
.L_x_32242:
[----:B------:R-:W-:Y:S02]  /*11150*/  FSEL R2, RZ, 3.37028055040000000000e+12, P2 ;  /* 0x54442d18ff027808 */ /* 0x000fe40001000000 */
[----:B------:R-:W-:-:S07]  /*11160*/  FSEL R3, RZ, 2.1426990032196044922, P2 ;  /* 0x400921fbff037808 */ /* 0x000fce0001000000 */
.L_x_32243:
[----:B------:R-:W-:Y:S05]  /*11170*/  BSYNC B0 ;  /* 0x0000000000007941 */ /* 0x000fea0003800000 */
.L_x_32241:
[----:B------:R-:W-:Y:S01]  /*11180*/  DADD R28, |R28|, |R30| ;  /* 0x000000001c1c7229 */ /* 0x000fe2000000061e */
[----:B------:R-:W-:-:S07]  /*11190*/  LOP3.LUT R31, R3, 0x80000000, R31, 0xb8, !PT ;  /* 0x80000000031f7812 */ /* 0x000fce00078eb81f */
[----:B------:R-:W-:-:S06]  /*111a0*/  DSETP.GTU.AND P0, PT, |R28|, +INF , PT ;  /* 0x7ff000001c00742a */ /* 0x000fcc0003f0c200 */
[----:B------:R-:W-:Y:S02]  /*111b0*/  FSEL R2, R28, R2, P0 ;  /* 0x000000021c027208 */ /* 0x000fe40000000000 */
[----:B------:R-:W-:-:S07]  /*111c0*/  FSEL R3, R29, R31, P0 ;  /* 0x0000001f1d037208 */ /* 0x000fce0000000000 */
.L_x_32192:
[----:B------:R-:W-:Y:S05]  /*111d0*/  BSYNC B1 ;  /* 0x0000000000017941 */ /* 0x000fea0003800000 */
.L_x_32176:
        /* <DEDUP_REMOVED lines=78> */
.L_x_32250:
[----:B------:R-:W-:Y:S05]  /*116c0*/  BSYNC B0 ;  /* 0x0000000000007941 */ /* 0x000fea0003800000 */
.L_x_32249:
        /* <DEDUP_REMOVED lines=21> */
[----:B------:R-:W-:Y:S05]  /*11820*/  CALL.REL.NOINC `($_ZN2at6native29vectorized_elementwise_kernelILi2EZZZNS0_50_GLOBAL__N__2680c7bb_12_PowKernel_cu_140f0503_289624pow_tensor_scalar_kernelERNS_18TensorIteratorBaseERKN3c106ScalarEENKUlvE_clEvENKUlvE_clEvEUlNS5_7complexIdEEE0_St5arrayIPcLm2EEEEviT0_T1_$__internal_trig_reduction_slowpathd) ;  /* 0x00000890000c7944 */ /* 0x000fea0003c00000 */
[----:B------:R-:W-:Y:S02]  /*11830*/  IMAD.MOV.U32 R2, RZ, RZ, R5 ;  /* 0x000000ffff027224 */ /* 0x000fe400078e0005 */
[----:B------:R-:W-:Y:S02]  /*11840*/  IMAD.MOV.U32 R28, RZ, RZ, R6 ;  /* 0x000000ffff1c7224 */ /* 0x000fe400078e0006 */
[----:B------:R-:W-:Y:S01]  /*11850*/  IMAD.MOV.U32 R29, RZ, RZ, R7 ;  /* 0x000000ffff1d7224 */ /* 0x000fe200078e0007 */
[----:B------:R-:W-:Y:S06]  /*11860*/  BRA `(.L_x_32253) ;  /* 0x0000000000087947 */ /* 0x000fec0003800000 */
.L_x_32252:
[----:B------:R-:W-:Y:S01]  /*11870*/  DMUL R28, RZ, R46 ;  /* 0x0000002eff1c7228 */ /* 0x000fe20000000000 */
[----:B------:R-:W-:-:S10]  /*11880*/  IMAD.MOV.U32 R2, RZ, RZ, RZ ;  /* 0x000000ffff027224 */ /* 0x000fd400078e00ff */
.L_x_32253:
[----:B------:R-:W-:Y:S05]  /*11890*/  BSYNC B2 ;  /* 0x0000000000027941 */ /* 0x000fea0003800000 */
.L_x_32251:
        /* <DEDUP_REMOVED lines=49> */
.L_x_32255:
[----:B------:R-:W-:Y:S01]  /*11bb0*/  DMUL R2, RZ, R46 ;  /* 0x0000002eff027228 */ /* 0x000fe20000000000 */
[----:B------:R-:W-:-:S10]  /*11bc0*/  IMAD.MOV.U32 R0, RZ, RZ, RZ ;  /* 0x000000ffff007224 */ /* 0x000fd400078e00ff */
.L_x_32256:
[----:B------:R-:W-:Y:S05]  /*11bd0*/  BSYNC B2 ;  /* 0x0000000000027941 */ /* 0x000fea0003800000 */
.L_x_32254:
        /* <DEDUP_REMOVED lines=25> */
.L_x_32248:
        /* <DEDUP_REMOVED lines=63> */
.L_x_32259:
[----:B------:R-:W-:Y:S05]  /*12160*/  BSYNC B0 ;  /* 0x0000000000007941 */ /* 0x000fea0003800000 */
.L_x_32258:
        /* <DEDUP_REMOVED lines=26> */
.L_x_32261:
[----:B------:R-:W-:Y:S01]  /*12310*/  DMUL R28, RZ, R46 ;  /* 0x0000002eff1c7228 */ /* 0x000fe20000000000 */
[----:B------:R-:W-:-:S10]  /*12320*/  IMAD.MOV.U32 R2, RZ, RZ, RZ ;  /* 0x000000ffff027224 */ /* 0x000fd400078e00ff */
.L_x_32262:
[----:B------:R-:W-:Y:S05]  /*12330*/  BSYNC B2 ;  /* 0x0000000000027941 */ /* 0x000fea0003800000 */
.L_x_32260:
        /* <DEDUP_REMOVED lines=49> */
.L_x_32264:
[----:B------:R-:W-:Y:S01]  /*12650*/  DMUL R2, RZ, R46 ;  /* 0x0000002eff027228 */ /* 0x000fe20000000000 */
[----:B------:R-:W-:-:S10]  /*12660*/  IMAD.MOV.U32 R0, RZ, RZ, RZ ;  /* 0x000000ffff007224 */ /* 0x000fd400078e00ff */
.L_x_32265:
[----:B------:R-:W-:Y:S05]  /*12670*/  BSYNC B2 ;  /* 0x0000000000027941 */ /* 0x000fea0003800000 */
.L_x_32263:
        /* <DEDUP_REMOVED lines=39> */
.L_x_32247:
        /* <DEDUP_REMOVED lines=11> */
.L_x_32266:
[----:B------:R-:W-:-:S10]  /*129a0*/  DADD R28, R46, -R46 ;  /* 0x000000002e1c7229 */ /* 0x000fd4000000082e */
[----:B------:R-:W-:Y:S02]  /*129b0*/  IMAD.MOV.U32 R30, RZ, RZ, R28 ;  /* 0x000000ffff1e7224 */ /* 0x000fe400078e001c */
[----:B------:R-:W-:Y:S01]  /*129c0*/  IMAD.MOV.U32 R31, RZ, RZ, R29 ;  /* 0x000000ffff1f7224 */ /* 0x000fe200078e001d */
[----:B------:R-:W-:Y:S06]  /*129d0*/  BRA `(.L_x_32257) ;  /* 0x00000008009c7947 */ /* 0x000fec0003800000 */
.L_x_32246:
        /* <DEDUP_REMOVED lines=24> */
[----:B------:R-:W-:Y:S01]  /*12b60*/  IMAD.MOV.U32 R3, RZ, RZ, R7 ;  /* 0x000000ffff037224 */ /* 0x000fe200078e0007 */
[----:B------:R-:W-:Y:S06]  /*12b70*/  BRA `(.L_x_32269) ;  /* 0x0000000000087947 */ /* 0x000fec0003800000 */
.L_x_32268:
[----:B------:R-:W-:Y:S01]  /*12b80*/  DMUL R2, RZ, R46 ;  /* 0x0000002eff027228 */ /* 0x000fe20000000000 */
[----:B------:R-:W-:-:S10]  /*12b90*/  IMAD.MOV.U32 R5, RZ, RZ, RZ ;  /* 0x000000ffff057224 */ /* 0x000fd400078e00ff */
.L_x_32269:
[----:B------:R-:W-:Y:S05]  /*12ba0*/  BSYNC B2 ;  /* 0x0000000000027941 */ /* 0x000fea0003800000 */
.L_x_32267:
        /* <DEDUP_REMOVED lines=49> */
.L_x_32271:
[----:B------:R-:W-:Y:S01]  /*12ec0*/  DMUL R30, RZ, R46 ;  /* 0x0000002eff1e7228 */ /* 0x000fe20000000000 */
[----:B------:R-:W-:-:S10]  /*12ed0*/  IMAD.MOV.U32 R0, RZ, RZ, RZ ;  /* 0x000000ffff007224 */ /* 0x000fd400078e00ff */
.L_x_32272:
[----:B------:R-:W-:Y:S05]  /*12ee0*/  BSYNC B2 ;  /* 0x0000000000027941 */ /* 0x000fea0003800000 */
.L_x_32270:
        /* <DEDUP_REMOVED lines=24> */
.L_x_32245:
        /* <DEDUP_REMOVED lines=59> */
.L_x_32274:
[----:B------:R-:W-:Y:S05]  /*13420*/  BSYNC B0 ;  /* 0x0000000000007941 */ /* 0x000fea0003800000 */
.L_x_32273:
[----:B------:R-:W-:Y:S02]  /*13430*/  IMAD.MOV.U32 R30, RZ, RZ, R46 ;  /* 0x000000ffff1e7224 */ /* 0x000fe400078e002e */
[----:B------:R-:W-:-:S07]  /*13440*/  IMAD.MOV.U32 R31, RZ, RZ, R47 ;  /* 0x000000ffff1f7224 */ /* 0x000fce00078e002f */
.L_x_32257:
[----:B------:R-:W-:Y:S05]  /*13450*/  BSYNC B1 ;  /* 0x0000000000017941 */ /* 0x000fea0003800000 */
.L_x_32244:
[----:B------:R-:W-:Y:S01]  /*13460*/  DSETP.NAN.AND P0, PT, R32, R34, PT ;  /* 0x000000222000722a */ /* 0x000fe20003f08000 */
        /* <DEDUP_REMOVED lines=115> */
.L_x_32282:
        /* <DEDUP_REMOVED lines=22> */
.L_x_32285:
[----:B------:R-:W-:Y:S05]  /*13d00*/  BSYNC B3 ;  /* 0x0000000000037941 */ /* 0x000fea0003800000 */
.L_x_32284:
        /* <DEDUP_REMOVED lines=29> */
.L_x_32283:
[----:B------:R-:W-:Y:S05]  /*13ee0*/  BSYNC B2 ;  /* 0x0000000000027941 */ /* 0x000fea0003800000 */
.L_x_32281:
        /* <DEDUP_REMOVED lines=21> */
.L_x_32287:
[----:B------:R-:W-:Y:S05]  /*14040*/  BSYNC B2 ;  /* 0x0000000000027941 */ /* 0x000fea0003800000 */
.L_x_32286:
        /* <DEDUP_REMOVED lines=82> */
.L_x_32289:
[----:B------:R-:W-:-:S04]  /*14570*/  ISETP.GE.AND P0, PT, R33, RZ, PT ;  /* 0x000000ff2100720c */ /* 0x000fc80003f06270 */
[----:B------:R-:W-:Y:S02]  /*14580*/  FSEL R2, RZ, 3.37028055040000000000e+12, P0 ;  /* 0x54442d18ff027808 */ /* 0x000fe40000000000 */
[----:B------:R-:W-:-:S07]  /*14590*/  FSEL R3, RZ, 2.1426990032196044922, P0 ;  /* 0x400921fbff037808 */ /* 0x000fce0000000000 */
.L_x_32290:
[----:B------:R-:W-:Y:S05]  /*145a0*/  BSYNC B0 ;  /* 0x0000000000007941 */ /* 0x000fea0003800000 */
.L_x_32288:
[----:B------:R-:W-:Y:S01]  /*145b0*/  DADD R32, |R32|, |R34| ;  /* 0x0000000020207229 */ /* 0x000fe20000000622 */
[----:B------:R-:W-:Y:S01]  /*145c0*/  LOP3.LUT R35, R3, 0x80000000, R35, 0xb8, !PT ;  /* 0x8000000003237812 */ /* 0x000fe200078eb823 */
[----:B------:R-:W-:-:S06]  /*145d0*/  DMUL R8, R8, 0.5 ;  /* 0x3fe0000008087828 */ /* 0x000fcc0000000000 */
[----:B------:R-:W-:-:S06]  /*145e0*/  DSETP.GTU.AND P0, PT, |R32|, +INF , PT ;  /* 0x7ff000002000742a */ /* 0x000fcc0003f0c200 */
[----:B------:R-:W-:Y:S02]  /*145f0*/  FSEL R2, R32, R2, P0 ;  /* 0x0000000220027208 */ /* 0x000fe40000000000 */
[----:B------:R-:W-:Y:S01]  /*14600*/  FSEL R3, R33, R35, P0 ;  /* 0x0000002321037208 */ /* 0x000fe20000000000 */
[----:B------:R-:W-:Y:S06]  /*14610*/  BRA `(.L_x_32291) ;  /* 0x0000006400487947 */ /* 0x000fec0003800000 */
.L_x_32280:
        /* <DEDUP_REMOVED lines=99> */
.L_x_32294:
[----:B------:R-:W-:Y:S05]  /*14c50*/  BSYNC B0 ;  /* 0x0000000000007941 */ /* 0x000fea0003800000 */
.L_x_32293:
        /* <DEDUP_REMOVED lines=8> */
.L_x_32296:
[----:B------:R-:W-:Y:S05]  /*14ce0*/  BSYNC B2 ;  /* 0x0000000000027941 */ /* 0x000fea0003800000 */
.L_x_32295:
        /* <DEDUP_REMOVED lines=82> */
.L_x_32298:
[----:B------:R-:W-:-:S04]  /*15210*/  ISETP.GE.AND P0, PT, R33, RZ, PT ;  /* 0x000000ff2100720c */ /* 0x000fc80003f06270 */
[----:B------:R-:W-:Y:S02]  /*15220*/  FSEL R2, RZ, 3.37028055040000000000e+12, P0 ;  /* 0x54442d18ff027808 */ /* 0x000fe40000000000 */
[----:B------:R-:W-:-:S07]  /*15230*/  FSEL R3, RZ, 2.1426990032196044922, P0 ;  /* 0x400921fbff037808 */ /* 0x000fce0000000000 */
.L_x_32299:
[----:B------:R-:W-:Y:S05]  /*15240*/  BSYNC B0 ;  /* 0x0000000000007941 */ /* 0x000fea0003800000 */
.L_x_32297:
[----:B------:R-:W-:Y:S01]  /*15250*/  DADD R32, |R32|, |R34| ;  /* 0x0000000020207229 */ /* 0x000fe20000000622 */
[----:B------:R-:W-:Y:S01]  /*15260*/  LOP3.LUT R35, R3, 0x80000000, R35, 0xb8, !PT ;  /* 0x8000000003237812 */ /* 0x000fe200078eb823 */
[----:B------:R-:W-:-:S06]  /*15270*/  DMUL R8, R8, 0.5 ;  /* 0x3fe0000008087828 */ /* 0x000fcc0000000000 */
[----:B------:R-:W-:-:S06]  /*15280*/  DSETP.GTU.AND P0, PT, |R32|, +INF , PT ;  /* 0x7ff000002000742a */ /* 0x000fcc0003f0c200 */
[----:B------:R-:W-:Y:S02]  /*15290*/  FSEL R2, R32, R2, P0 ;  /* 0x0000000220027208 */ /* 0x000fe40000000000 */
[----:B------:R-:W-:Y:S01]  /*152a0*/  FSEL R3, R33, R35, P0 ;  /* 0x0000002321037208 */ /* 0x000fe20000000000 */
[----:B------:R-:W-:Y:S06]  /*152b0*/  BRA `(.L_x_32291) ;  /* 0x0000005800207947 */ /* 0x000fec0003800000 */
.L_x_32292:
        /* <DEDUP_REMOVED lines=29> */
.L_x_32301:
        /* <DEDUP_REMOVED lines=76> */
.L_x_32300:
        /* <DEDUP_REMOVED lines=97> */
.L_x_32303:
        /* <DEDUP_REMOVED lines=22> */
.L_x_32306:
[----:B------:R-:W-:Y:S05]  /*160c0*/  BSYNC B3 ;  /* 0x0000000000037941 */ /* 0x000fea0003800000 */
.L_x_32305:
        /* <DEDUP_REMOVED lines=29> */
.L_x_32304:
[----:B------:R-:W-:Y:S05]  /*162a0*/  BSYNC B2 ;  /* 0x0000000000027941 */ /* 0x000fea0003800000 */
.L_x_32302:
        /* <DEDUP_REMOVED lines=21> */
.L_x_32308:
[----:B------:R-:W-:Y:S05]  /*16400*/  BSYNC B2 ;  /* 0x0000000000027941 */ /* 0x000fea0003800000 */
.L_x_32307:
        /* <DEDUP_REMOVED lines=82> */
.L_x_32310:
[----:B------:R-:W-:-:S04]  /*16930*/  ISETP.GE.AND P0, PT, R33, RZ, PT ;  /* 0x000000ff2100720c */ /* 0x000fc80003f06270 */
[----:B------:R-:W-:Y:S02]  /*16940*/  FSEL R2, RZ, 3.37028055040000000000e+12, P0 ;  /* 0x54442d18ff027808 */ /* 0x000fe40000000000 */
[----:B------:R-:W-:-:S07]  /*16950*/  FSEL R3, RZ, 2.1426990032196044922, P0 ;  /* 0x400921fbff037808 */ /* 0x000fce0000000000 */
.L_x_32311:
[----:B------:R-:W-:Y:S05]  /*16960*/  BSYNC B0 ;  /* 0x0000000000007941 */ /* 0x000fea0003800000 */
.L_x_32309:
[----:B------:R-:W-:Y:S01]  /*16970*/  DADD R32, |R32|, |R34| ;  /* 0x0000000020207229 */ /* 0x000fe20000000622 */
[----:B------:R-:W-:Y:S01]  /*16980*/  LOP3.LUT R35, R3, 0x80000000, R35, 0xb8, !PT ;  /* 0x8000000003237812 */ /* 0x000fe200078eb823 */
[----:B------:R-:W-:-:S06]  /*16990*/  DMUL R8, R8, 0.5 ;  /* 0x3fe0000008087828 */ /* 0x000fcc0000000000 */
[----:B------:R-:W-:-:S06]  /*169a0*/  DSETP.GTU.AND P0, PT, |R32|, +INF , PT ;  /* 0x7ff000002000742a */ /* 0x000fcc0003f0c200 */
[----:B------:R-:W-:Y:S02]  /*169b0*/  FSEL R2, R32, R2, P0 ;  /* 0x0000000220027208 */ /* 0x000fe40000000000 */
[----:B------:R-:W-:Y:S01]  /*169c0*/  FSEL R3, R33, R35, P0 ;  /* 0x0000002321037208 */ /* 0x000fe20000000000 */
[----:B------:R-:W-:Y:S06]  /*169d0*/  BRA `(.L_x_32291) ;  /* 0x0000004000587947 */ /* 0x000fec0003800000 */
.L_x_32279:
        /* <DEDUP_REMOVED lines=135> */
.L_x_32313:
[----:B------:R-:W-:Y:S05]  /*17250*/  BSYNC B0 ;  /* 0x0000000000007941 */ /* 0x000fea0003800000 */
.L_x_32312:
        /* <DEDUP_REMOVED lines=8> */
.L_x_32315:
[----:B------:R-:W-:Y:S05]  /*172e0*/  BSYNC B2 ;  /* 0x0000000000027941 */ /* 0x000fea0003800000 */
.L_x_32314:
        /* <DEDUP_REMOVED lines=82> */
.L_x_32317:
[----:B------:R-:W-:-:S04]  /*17810*/  ISETP.GE.AND P0, PT, R33, RZ, PT ;  /* 0x000000ff2100720c */ /* 0x000fc80003f06270 */
[----:B------:R-:W-:Y:S02]  /*17820*/  FSEL R2, RZ, 3.37028055040000000000e+12, P0 ;  /* 0x54442d18ff027808 */ /* 0x000fe40000000000 */
[----:B------:R-:W-:-:S07]  /*17830*/  FSEL R3, RZ, 2.1426990032196044922, P0 ;  /* 0x400921fbff037808 */ /* 0x000fce0000000000 */
.L_x_32318:
[----:B------:R-:W-:Y:S05]  /*17840*/  BSYNC B0 ;  /* 0x0000000000007941 */ /* 0x000fea0003800000 */
.L_x_32316:
[----:B------:R-:W-:Y:S01]  /*17850*/  DADD R32, |R32|, |R34| ;  /* 0x0000000020207229 */ /* 0x000fe20000000622 */
[----:B------:R-:W-:-:S07]  /*17860*/  LOP3.LUT R35, R3, 0x80000000, R35, 0xb8, !PT ;  /* 0x8000000003237812 */ /* 0x000fce00078eb823 */
[----:B------:R-:W-:-:S06]  /*17870*/  DSETP.GTU.AND P0, PT, |R32|, +INF , PT ;  /* 0x7ff000002000742a */ /* 0x000fcc0003f0c200 */
[----:B------:R-:W-:Y:S02]  /*17880*/  FSEL R2, R32, R2, P0 ;  /* 0x0000000220027208 */ /* 0x000fe40000000000 */
[----:B------:R-:W-:Y:S01]  /*17890*/  FSEL R3, R33, R35, P0 ;  /* 0x0000002321037208 */ /* 0x000fe20000000000 */
[----:B------:R-:W-:Y:S06]  /*178a0*/  BRA `(.L_x_32291) ;  /* 0x0000003000a47947 */ /* 0x000fec0003800000 */
.L_x_32278:
        /* <DEDUP_REMOVED lines=90> */
.L_x_32321:
        /* <DEDUP_REMOVED lines=22> */
.L_x_32324:
[----:B------:R-:W-:Y:S05]  /*17fb0*/  BSYNC B3 ;  /* 0x0000000000037941 */ /* 0x000fea0003800000 */
.L_x_32323:
        /* <DEDUP_REMOVED lines=29> */
.L_x_32322:
[----:B------:R-:W-:Y:S05]  /*18190*/  BSYNC B2 ;  /* 0x0000000000027941 */ /* 0x000fea0003800000 */
.L_x_32320:
        /* <DEDUP_REMOVED lines=83> */
.L_x_32319:
        /* <DEDUP_REMOVED lines=85> */
.L_x_32277:
        /* <DEDUP_REMOVED lines=23> */
.L_x_32326:
[----:B------:R-:W-:Y:S05]  /*18d90*/  BSYNC B2 ;  /* 0x0000000000027941 */ /* 0x000fea0003800000 */
.L_x_32325:
        /* <DEDUP_REMOVED lines=26> */
.L_x_32328:
[----:B------:R-:W-:Y:S05]  /*18f40*/  BSYNC B2 ;  /* 0x0000000000027941 */ /* 0x000fea0003800000 */
.L_x_32327:
        /* <DEDUP_REMOVED lines=136> */
.L_x_32330:
[----:B------:R-:W-:Y:S05]  /*197d0*/  BSYNC B0 ;  /* 0x0000000000007941 */ /* 0x000fea0003800000 */
.L_x_32329:
        /* <DEDUP_REMOVED lines=8> */
.L_x_32332:
[----:B------:R-:W-:Y:S05]  /*19860*/  BSYNC B2 ;  /* 0x0000000000027941 */ /* 0x000fea0003800000 */
.L_x_32331:
        /* <DEDUP_REMOVED lines=82> */
.L_x_32334:
[----:B------:R-:W-:-:S04]  /*19d90*/  ISETP.GE.AND P0, PT, R33, RZ, PT ;  /* 0x000000ff2100720c */ /* 0x000fc80003f06270 */
[----:B------:R-:W-:Y:S02]  /*19da0*/  FSEL R2, RZ, 3.37028055040000000000e+12, P0 ;  /* 0x54442d18ff027808 */ /* 0x000fe40000000000 */
[----:B------:R-:W-:-:S07]  /*19db0*/  FSEL R3, RZ, 2.1426990032196044922, P0 ;  /* 0x400921fbff037808 */ /* 0x000fce0000000000 */
.L_x_32335:
[----:B------:R-:W-:Y:S05]  /*19dc0*/  BSYNC B0 ;  /* 0x0000000000007941 */ /* 0x000fea0003800000 */
.L_x_32333:
[----:B------:R-:W-:Y:S01]  /*19dd0*/  DADD R32, |R32|, |R34| ;  /* 0x0000000020207229 */ /* 0x000fe20000000622 */
[----:B------:R-:W-:Y:S01]  /*19de0*/  LOP3.LUT R35, R3, 0x80000000, R35, 0xb8, !PT ;  /* 0x8000000003237812 */ /* 0x000fe200078eb823 */
[----:B------:R-:W-:-:S06]  /*19df0*/  DADD R8, R8, 1 ;  /* 0x3ff0000008087429 */ /* 0x000fcc0000000000 */
[----:B------:R-:W-:-:S06]  /*19e00*/  DSETP.GTU.AND P0, PT, |R32|, +INF , PT ;  /* 0x7ff000002000742a */ /* 0x000fcc0003f0c200 */
[----:B------:R-:W-:Y:S02]  /*19e10*/  FSEL R2, R32, R2, P0 ;  /* 0x0000000220027208 */ /* 0x000fe40000000000 */
[----:B------:R-:W-:Y:S01]  /*19e20*/  FSEL R3, R33, R35, P0 ;  /* 0x0000002321037208 */ /* 0x000fe20000000000 */
[----:B------:R-:W-:Y:S06]  /*19e30*/  BRA `(.L_x_32291) ;  /* 0x0000000c00407947 */ /* 0x000fec0003800000 */
.L_x_32276:
        /* <DEDUP_REMOVED lines=109> */
.L_x_32337:
[----:B------:R-:W-:Y:S05]  /*1a510*/  BSYNC B0 ;  /* 0x0000000000007941 */ /* 0x000fea0003800000 */
.L_x_32336:
[----:B------:R-:W-:Y:S04]  /*1a520*/  BSSY B2, `(.L_x_32338) ;  /* 0x0000007000027945 */ /* 0x000fe80003800000 */
[----:B------:R-:W-:Y:S05]  /*1a530*/  @P4 BRA P5, `(.L_x_32339) ;  /* 0x0000000000144947 */ /* 0x000fea0002800000 */
[----:B------:R-:W-:Y:S01]  /*1a540*/  IMAD.MOV.U32 R0, RZ, RZ, R4 ;  /* 0x000000ffff007224 */ /* 0x000fe200078e0004 */
[----:B------:R-:W-:Y:S01]  /*1a550*/  MOV R4, 0x1a590 ;  /* 0x0001a59000047802 */ /* 0x000fe20000000f00 */
[----:B------:R-:W-:Y:S02]  /*1a560*/  IMAD.MOV.U32 R2, RZ, RZ, R10 ;  /* 0x000000ffff027224 */ /* 0x000fe400078e000a */
[----:B------:R-:W-:-:S07]  /*1a570*/  IMAD.MOV.U32 R3, RZ, RZ, R11 ;  /* 0x000000ffff037224 */ /* 0x000fce00078e000b */
[----:B------:R-:W-:Y:S05]  /*1a580*/  CALL.REL.NOINC `($__internal_74_$__cuda_sm20_div_rn_f64_full) ;  /* 0x000007fc00207944 */ /* 0x000fea0003c00000 */
.L_x_32339:
[----:B------:R-:W-:Y:S05]  /*1a590*/  BSYNC B2 ;  /* 0x0000000000027941 */ /* 0x000fea0003800000 */
.L_x_32338:
        /* <DEDUP_REMOVED lines=82> */
.L_x_32341:
[----:B------:R-:W-:Y:S02]  /*1aac0*/  FSEL R2, RZ, 3.37028055040000000000e+12, P2 ;  /* 0x54442d18ff027808 */ /* 0x000fe40001000000 */
[----:B------:R-:W-:-:S07]  /*1aad0*/  FSEL R3, RZ, 2.1426990032196044922, P2 ;  /* 0x400921fbff037808 */ /* 0x000fce0001000000 */
.L_x_32342:
[----:B------:R-:W-:Y:S05]  /*1aae0*/  BSYNC B0 ;  /* 0x0000000000007941 */ /* 0x000fea0003800000 */
.L_x_32340:
[----:B------:R-:W-:Y:S01]  /*1aaf0*/  DADD R32, |R32|, |R34| ;  /* 0x0000000020207229 */ /* 0x000fe20000000622 */
[----:B------:R-:W-:-:S07]  /*1ab00*/  LOP3.LUT R35, R3, 0x80000000, R35, 0xb8, !PT ;  /* 0x8000000003237812 */ /* 0x000fce00078eb823 */
[----:B------:R-:W-:-:S06]  /*1ab10*/  DSETP.GTU.AND P0, PT, |R32|, +INF , PT ;  /* 0x7ff000002000742a */ /* 0x000fcc0003f0c200 */
[----:B------:R-:W-:Y:S02]  /*1ab20*/  FSEL R2, R32, R2, P0 ;  /* 0x0000000220027208 */ /* 0x000fe40000000000 */
[----:B------:R-:W-:-:S07]  /*1ab30*/  FSEL R3, R33, R35, P0 ;  /* 0x0000002321037208 */ /* 0x000fce0000000000 */
.L_x_32291:
[----:B------:R-:W-:Y:S05]  /*1ab40*/  BSYNC B1 ;  /* 0x0000000000017941 */ /* 0x000fea0003800000 */
.L_x_32275:
        /* <DEDUP_REMOVED lines=78> */
.L_x_32349:
[----:B------:R-:W-:Y:S05]  /*1b030*/  BSYNC B0 ;  /* 0x0000000000007941 */ /* 0x000fea0003800000 */
.L_x_32348:
        /* <DEDUP_REMOVED lines=26> */
.L_x_32351:
[----:B------:R-:W-:Y:S01]  /*1b1e0*/  DMUL R32, RZ, R46 ;  /* 0x0000002eff207228 */ /* 0x000fe20000000000 */
[----:B------:R-:W-:-:S10]  /*1b1f0*/  IMAD.MOV.U32 R2, RZ, RZ, RZ ;  /* 0x000000ffff027224 */ /* 0x000fd400078e00ff */
.L_x_32352:
[----:B------:R-:W-:Y:S05]  /*1b200*/  BSYNC B2 ;  /* 0x0000000000027941 */ /* 0x000fea0003800000 */
.L_x_32350:
        /* <DEDUP_REMOVED lines=49> */
.L_x_32354:
[----:B------:R-:W-:Y:S01]  /*1b520*/  DMUL R2, RZ, R46 ;  /* 0x0000002eff027228 */ /* 0x000fe20000000000 */
[----:B------:R-:W-:-:S10]  /*1b530*/  IMAD.MOV.U32 R0, RZ, RZ, RZ ;  /* 0x000000ffff007224 */ /* 0x000fd400078e00ff */
.L_x_32355:
[----:B------:R-:W-:Y:S05]  /*1b540*/  BSYNC B2 ;  /* 0x0000000000027941 */ /* 0x000fea0003800000 */
.L_x_32353:
        /* <DEDUP_REMOVED lines=25> */
.L_x_32347:
        /* <DEDUP_REMOVED lines=63> */
.L_x_32358:
[----:B------:R-:W-:Y:S05]  /*1bad0*/  BSYNC B0 ;  /* 0x0000000000007941 */ /* 0x000fea0003800000 */
.L_x_32357:
        /* <DEDUP_REMOVED lines=26> */
.L_x_32360:
[----:B------:R-:W-:Y:S01]  /*1bc80*/  DMUL R32, RZ, R46 ;  /* 0x0000002eff207228 */ /* 0x000fe20000000000 */
[----:B------:R-:W-:-:S10]  /*1bc90*/  IMAD.MOV.U32 R2, RZ, RZ, RZ ;  /* 0x000000ffff027224 */ /* 0x000fd400078e00ff */
.L_x_32361:
[----:B------:R-:W-:Y:S05]  /*1bca0*/  BSYNC B2 ;  /* 0x0000000000027941 */ /* 0x000fea0003800000 */
.L_x_32359:
        /* <DEDUP_REMOVED lines=49> */
.L_x_32363:
[----:B------:R-:W-:Y:S01]  /*1bfc0*/  DMUL R2, RZ, R46 ;  /* 0x0000002eff027228 */ /* 0x000fe20000000000 */
[----:B------:R-:W-:-:S10]  /*1bfd0*/  IMAD.MOV.U32 R0, RZ, RZ, RZ ;  /* 0x000000ffff007224 */ /* 0x000fd400078e00ff */
.L_x_32364:
[----:B------:R-:W-:Y:S05]  /*1bfe0*/  BSYNC B2 ;  /* 0x0000000000027941 */ /* 0x000fea0003800000 */
.L_x_32362:
        /* <DEDUP_REMOVED lines=39> */
.L_x_32346:
        /* <DEDUP_REMOVED lines=11> */
.L_x_32365:
[----:B------:R-:W-:-:S10]  /*1c310*/  DADD R32, R46, -R46 ;  /* 0x000000002e207229 */ /* 0x000fd4000000082e */
[----:B------:R-:W-:Y:S02]  /*1c320*/  IMAD.MOV.U32 R34, RZ, RZ, R32 ;  /* 0x000000ffff227224 */ /* 0x000fe400078e0020 */
[----:B------:R-:W-:Y:S01]  /*1c330*/  IMAD.MOV.U32 R35, RZ, RZ, R33 ;  /* 0x000000ffff237224 */ /* 0x000fe200078e0021 */
[----:B------:R-:W-:Y:S06]  /*1c340*/  BRA `(.L_x_32356) ;  /* 0x00000008009c7947 */ /* 0x000fec0003800000 */
.L_x_32345:
        /* <DEDUP_REMOVED lines=26> */
.L_x_32367:
[----:B------:R-:W-:Y:S01]  /*1c4f0*/  DMUL R2, RZ, R46 ;  /* 0x0000002eff027228 */ /* 0x000fe20000000000 */
[----:B------:R-:W-:-:S10]  /*1c500*/  IMAD.MOV.U32 R5, RZ, RZ, RZ ;  /* 0x000000ffff057224 */ /* 0x000fd400078e00ff */
.L_x_32368:
[----:B------:R-:W-:Y:S05]  /*1c510*/  BSYNC B2 ;  /* 0x0000000000027941 */ /* 0x000fea0003800000 */
.L_x_32366:
        /* <DEDUP_REMOVED lines=49> */
.L_x_32370:
[----:B------:R-:W-:Y:S01]  /*1c830*/  DMUL R34, RZ, R46 ;  /* 0x0000002eff227228 */ /* 0x000fe20000000000 */
[----:B------:R-:W-:-:S10]  /*1c840*/  IMAD.MOV.U32 R0, RZ, RZ, RZ ;  /* 0x000000ffff007224 */ /* 0x000fd400078e00ff */
.L_x_32371:
[----:B------:R-:W-:Y:S05]  /*1c850*/  BSYNC B2 ;  /* 0x0000000000027941 */ /* 0x000fea0003800000 */
.L_x_32369:
        /* <DEDUP_REMOVED lines=24> */
.L_x_32344:
        /* <DEDUP_REMOVED lines=59> */
.L_x_32373:
[----:B------:R-:W-:Y:S05]  /*1cd90*/  BSYNC B0 ;  /* 0x0000000000007941 */ /* 0x000fea0003800000 */
.L_x_32372:
[----:B------:R-:W-:Y:S02]  /*1cda0*/  IMAD.MOV.U32 R34, RZ, RZ, R46 ;  /* 0x000000ffff227224 */ /* 0x000fe400078e002e */
[----:B------:R-:W-:-:S07]  /*1cdb0*/  IMAD.MOV.U32 R35, RZ, RZ, R47 ;  /* 0x000000ffff237224 */ /* 0x000fce00078e002f */
.L_x_32356:
[----:B------:R-:W-:Y:S05]  /*1cdc0*/  BSYNC B1 ;  /* 0x0000000000017941 */ /* 0x000fea0003800000 */
.L_x_32343:
        /* <DEDUP_REMOVED lines=116> */
.L_x_32381:
        /* <DEDUP_REMOVED lines=22> */
.L_x_32384:
[----:B------:R-:W-:Y:S05]  /*1d670*/  BSYNC B3 ;  /* 0x0000000000037941 */ /* 0x000fea0003800000 */
.L_x_32383:
        /* <DEDUP_REMOVED lines=29> */
.L_x_32382:
[----:B------:R-:W-:Y:S05]  /*1d850*/  BSYNC B2 ;  /* 0x0000000000027941 */ /* 0x000fea0003800000 */
.L_x_32380:
        /* <DEDUP_REMOVED lines=21> */
.L_x_32386:
[----:B------:R-:W-:Y:S05]  /*1d9b0*/  BSYNC B2 ;  /* 0x0000000000027941 */ /* 0x000fea0003800000 */
.L_x_32385:
        /* <DEDUP_REMOVED lines=82> */
.L_x_32388:
[----:B------:R-:W-:-:S04]  /*1dee0*/  ISETP.GE.AND P0, PT, R37, RZ, PT ;  /* 0x000000ff2500720c */ /* 0x000fc80003f06270 */
[----:B------:R-:W-:Y:S02]  /*1def0*/  FSEL R2, RZ, 3.37028055040000000000e+12, P0 ;  /* 0x54442d18ff027808 */ /* 0x000fe40000000000 */
[----:B------:R-:W-:-:S07]  /*1df00*/  FSEL R3, RZ, 2.1426990032196044922, P0 ;  /* 0x400921fbff037808 */ /* 0x000fce0000000000 */
.L_x_32389:
[----:B------:R-:W-:Y:S05]  /*1df10*/  BSYNC B0 ;  /* 0x0000000000007941 */ /* 0x000fea0003800000 */
.L_x_32387:
[----:B------:R-:W-:Y:S01]  /*1df20*/  DADD R36, |R36|, |R38| ;  /* 0x0000000024247229 */ /* 0x000fe20000000626 */
[----:B------:R-:W-:Y:S01]  /*1df30*/  LOP3.LUT R39, R3, 0x80000000, R39, 0xb8, !PT ;  /* 0x8000000003277812 */ /* 0x000fe200078eb827 */
[----:B------:R-:W-:-:S06]  /*1df40*/  DMUL R8, R8, 0.5 ;  /* 0x3fe0000008087828 */ /* 0x000fcc0000000000 */
[----:B------:R-:W-:-:S06]  /*1df50*/  DSETP.GTU.AND P0, PT, |R36|, +INF , PT ;  /* 0x7ff000002400742a */ /* 0x000fcc0003f0c200 */
[----:B------:R-:W-:Y:S02]  /*1df60*/  FSEL R2, R36, R2, P0 ;  /* 0x0000000224027208 */ /* 0x000fe40000000000 */
[----:B------:R-:W-:Y:S01]  /*1df70*/  FSEL R3, R37, R39, P0 ;  /* 0x0000002725037208 */ /* 0x000fe20000000000 */
[----:B------:R-:W-:Y:S06]  /*1df80*/  BRA `(.L_x_32390) ;  /* 0x0000006400487947 */ /* 0x000fec0003800000 */
.L_x_32379:
        /* <DEDUP_REMOVED lines=99> */
.L_x_32393:
[----:B------:R-:W-:Y:S05]  /*1e5c0*/  BSYNC B0 ;  /* 0x0000000000007941 */ /* 0x000fea0003800000 */
.L_x_32392:
        /* <DEDUP_REMOVED lines=8> */
.L_x_32395:
[----:B------:R-:W-:Y:S05]  /*1e650*/  BSYNC B2 ;  /* 0x0000000000027941 */ /* 0x000fea0003800000 */
.L_x_32394:
        /* <DEDUP_REMOVED lines=82> */
.L_x_32397:
[----:B------:R-:W-:-:S04]  /*1eb80*/  ISETP.GE.AND P0, PT, R37, RZ, PT ;  /* 0x000000ff2500720c */ /* 0x000fc80003f06270 */
[----:B------:R-:W-:Y:S02]  /*1eb90*/  FSEL R2, RZ, 3.37028055040000000000e+12, P0 ;  /* 0x54442d18ff027808 */ /* 0x000fe40000000000 */
[----:B------:R-:W-:-:S07]  /*1eba0*/  FSEL R3, RZ, 2.1426990032196044922, P0 ;  /* 0x400921fbff037808 */ /* 0x000fce0000000000 */
.L_x_32398:
[----:B------:R-:W-:Y:S05]  /*1ebb0*/  BSYNC B0 ;  /* 0x0000000000007941 */ /* 0x000fea0003800000 */
.L_x_32396:
[----:B------:R-:W-:Y:S01]  /*1ebc0*/  DADD R36, |R36|, |R38| ;  /* 0x0000000024247229 */ /* 0x000fe20000000626 */
[----:B------:R-:W-:Y:S01]  /*1ebd0*/  LOP3.LUT R39, R3, 0x80000000, R39, 0xb8, !PT ;  /* 0x8000000003277812 */ /* 0x000fe200078eb827 */
[----:B------:R-:W-:-:S06]  /*1ebe0*/  DMUL R8, R8, 0.5 ;  /* 0x3fe0000008087828 */ /* 0x000fcc0000000000 */
[----:B------:R-:W-:-:S06]  /*1ebf0*/  DSETP.GTU.AND P0, PT, |R36|, +INF , PT ;  /* 0x7ff000002400742a */ /* 0x000fcc0003f0c200 */
[----:B------:R-:W-:Y:S02]  /*1ec00*/  FSEL R2, R36, R2, P0 ;  /* 0x0000000224027208 */ /* 0x000fe40000000000 */
[----:B------:R-:W-:Y:S01]  /*1ec10*/  FSEL R3, R37, R39, P0 ;  /* 0x0000002725037208 */ /* 0x000fe20000000000 */
[----:B------:R-:W-:Y:S06]  /*1ec20*/  BRA `(.L_x_32390) ;  /* 0x0000005800207947 */ /* 0x000fec0003800000 */
.L_x_32391:
        /* <DEDUP_REMOVED lines=29> */
.L_x_32400:
        /* <DEDUP_REMOVED lines=76> */
.L_x_32399:
        /* <DEDUP_REMOVED lines=97> */
.L_x_32402:
        /* <DEDUP_REMOVED lines=22> */
.L_x_32405:
[----:B------:R-:W-:Y:S05]  /*1fa30*/  BSYNC B3 ;  /* 0x0000000000037941 */ /* 0x000fea0003800000 */
.L_x_32404:
        /* <DEDUP_REMOVED lines=29> */
.L_x_32403:
[----:B------:R-:W-:Y:S05]  /*1fc10*/  BSYNC B2 ;  /* 0x0000000000027941 */ /* 0x000fea0003800000 */
.L_x_32401:
        /* <DEDUP_REMOVED lines=21> */
.L_x_32407:
[----:B------:R-:W-:Y:S05]  /*1fd70*/  BSYNC B2 ;  /* 0x0000000000027941 */ /* 0x000fea0003800000 */
.L_x_32406:
        /* <DEDUP_REMOVED lines=82> */
.L_x_32409:
[----:B------:R-:W-:-:S04]  /*202a0*/  ISETP.GE.AND P0, PT, R37, RZ, PT ;  /* 0x000000ff2500720c */ /* 0x000fc80003f06270 */
[----:B------:R-:W-:Y:S02]  /*202b0*/  FSEL R2, RZ, 3.37028055040000000000e+12, P0 ;  /* 0x54442d18ff027808 */ /* 0x000fe40000000000 */
[----:B------:R-:W-:-:S07]  /*202c0*/  FSEL R3, RZ, 2.1426990032196044922, P0 ;  /* 0x400921fbff037808 */ /* 0x000fce0000000000 */
.L_x_32410:
[----:B------:R-:W-:Y:S05]  /*202d0*/  BSYNC B0 ;  /* 0x0000000000007941 */ /* 0x000fea0003800000 */
.L_x_32408:
[----:B------:R-:W-:Y:S01]  /*202e0*/  DADD R36, |R36|, |R38| ;  /* 0x0000000024247229 */ /* 0x000fe20000000626 */
[----:B------:R-:W-:Y:S01]  /*202f0*/  LOP3.LUT R39, R3, 0x80000000, R39, 0xb8, !PT ;  /* 0x8000000003277812 */ /* 0x000fe200078eb827 */
[----:B------:R-:W-:-:S06]  /*20300*/  DMUL R8, R8, 0.5 ;  /* 0x3fe0000008087828 */ /* 0x000fcc0000000000 */
[----:B------:R-:W-:-:S06]  /*20310*/  DSETP.GTU.AND P0, PT, |R36|, +INF , PT ;  /* 0x7ff000002400742a */ /* 0x000fcc0003f0c200 */
[----:B------:R-:W-:Y:S02]  /*20320*/  FSEL R2, R36, R2, P0 ;  /* 0x0000000224027208 */ /* 0x000fe40000000000 */
[----:B------:R-:W-:Y:S01]  /*20330*/  FSEL R3, R37, R39, P0 ;  /* 0x0000002725037208 */ /* 0x000fe20000000000 */
[----:B------:R-:W-:Y:S06]  /*20340*/  BRA `(.L_x_32390) ;  /* 0x0000004000587947 */ /* 0x000fec0003800000 */
.L_x_32378:
        /* <DEDUP_REMOVED lines=135> */
.L_x_32412:
[----:B------:R-:W-:Y:S05]  /*20bc0*/  BSYNC B0 ;  /* 0x0000000000007941 */ /* 0x000fea0003800000 */
.L_x_32411:
        /* <DEDUP_REMOVED lines=8> */
.L_x_32414:
[----:B------:R-:W-:Y:S05]  /*20c50*/  BSYNC B2 ;  /* 0x0000000000027941 */ /* 0x000fea0003800000 */
.L_x_32413:
        /* <DEDUP_REMOVED lines=82> */
.L_x_32416:
[----:B------:R-:W-:-:S04]  /*21180*/  ISETP.GE.AND P0, PT, R37, RZ, PT ;  /* 0x000000ff2500720c */ /* 0x000fc80003f06270 */
[----:B------:R-:W-:Y:S02]  /*21190*/  FSEL R2, RZ, 3.37028055040000000000e+12, P0 ;  /* 0x54442d18ff027808 */ /* 0x000fe40000000000 */
[----:B------:R-:W-:-:S07]  /*211a0*/  FSEL R3, RZ, 2.1426990032196044922, P0 ;  /* 0x400921fbff037808 */ /* 0x000fce0000000000 */
.L_x_32417:
[----:B------:R-:W-:Y:S05]  /*211b0*/  BSYNC B0 ;  /* 0x0000000000007941 */ /* 0x000fea0003800000 */
.L_x_32415:
[----:B------:R-:W-:Y:S01]  /*211c0*/  DADD R36, |R36|, |R38| ;  /* 0x0000000024247229 */ /* 0x000fe20000000626 */
[----:B------:R-:W-:-:S07]  /*211d0*/  LOP3.LUT R39, R3, 0x80000000, R39, 0xb8, !PT ;  /* 0x8000000003277812 */ /* 0x000fce00078eb827 */
[----:B------:R-:W-:-:S06]  /*211e0*/  DSETP.GTU.AND P0, PT, |R36|, +INF , PT ;  /* 0x7ff000002400742a */ /* 0x000fcc0003f0c200 */
[----:B------:R-:W-:Y:S02]  /*211f0*/  FSEL R2, R36, R2, P0 ;  /* 0x0000000224027208 */ /* 0x000fe40000000000 */
[----:B------:R-:W-:Y:S01]  /*21200*/  FSEL R3, R37, R39, P0 ;  /* 0x0000002725037208 */ /* 0x000fe20000000000 */
[----:B------:R-:W-:Y:S06]  /*21210*/  BRA `(.L_x_32390) ;  /* 0x0000003000a47947 */ /* 0x000fec0003800000 */
.L_x_32377:
        /* <DEDUP_REMOVED lines=90> */
.L_x_32420:
        /* <DEDUP_REMOVED lines=22> */
.L_x_32423:
[----:B------:R-:W-:Y:S05]  /*21920*/  BSYNC B3 ;  /* 0x0000000000037941 */ /* 0x000fea0003800000 */
.L_x_32422:
        /* <DEDUP_REMOVED lines=29> */
.L_x_32421:
[----:B------:R-:W-:Y:S05]  /*21b00*/  BSYNC B2 ;  /* 0x0000000000027941 */ /* 0x000fea0003800000 */
.L_x_32419:
        /* <DEDUP_REMOVED lines=83> */
.L_x_32418:
        /* <DEDUP_REMOVED lines=85> */
.L_x_32376:
        /* <DEDUP_REMOVED lines=23> */
.L_x_32425:
[----:B------:R-:W-:Y:S05]  /*22700*/  BSYNC B2 ;  /* 0x0000000000027941 */ /* 0x000fea0003800000 */
.L_x_32424:
        /* <DEDUP_REMOVED lines=26> */
.L_x_32427:
[----:B------:R-:W-:Y:S05]  /*228b0*/  BSYNC B2 ;  /* 0x0000000000027941 */ /* 0x000fea0003800000 */
.L_x_32426:
        /* <DEDUP_REMOVED lines=136> */
.L_x_32429:
[----:B------:R-:W-:Y:S05]  /*23140*/  BSYNC B0 ;  /* 0x0000000000007941 */ /* 0x000fea0003800000 */
.L_x_32428:
        /* <DEDUP_REMOVED lines=8> */
.L_x_32431:
[----:B------:R-:W-:Y:S05]  /*231d0*/  BSYNC B2 ;  /* 0x0000000000027941 */ /* 0x000fea0003800000 */
.L_x_32430:
        /* <DEDUP_REMOVED lines=82> */
.L_x_32433:
[----:B------:R-:W-:-:S04]  /*23700*/  ISETP.GE.AND P0, PT, R37, RZ, PT ;  /* 0x000000ff2500720c */ /* 0x000fc80003f06270 */
[----:B------:R-:W-:Y:S02]  /*23710*/  FSEL R2, RZ, 3.37028055040000000000e+12, P0 ;  /* 0x54442d18ff027808 */ /* 0x000fe40000000000 */
[----:B------:R-:W-:-:S07]  /*23720*/  FSEL R3, RZ, 2.1426990032196044922, P0 ;  /* 0x400921fbff037808 */ /* 0x000fce0000000000 */
.L_x_32434:
[----:B------:R-:W-:Y:S05]  /*23730*/  BSYNC B0 ;  /* 0x0000000000007941 */ /* 0x000fea0003800000 */
.L_x_32432:
[----:B------:R-:W-:Y:S01]  /*23740*/  DADD R36, |R36|, |R38| ;  /* 0x0000000024247229 */ /* 0x000fe20000000626 */
[----:B------:R-:W-:Y:S01]  /*23750*/  LOP3.LUT R39, R3, 0x80000000, R39, 0xb8, !PT ;  /* 0x8000000003277812 */ /* 0x000fe200078eb827 */
[----:B------:R-:W-:-:S06]  /*23760*/  DADD R8, R8, 1 ;  /* 0x3ff0000008087429 */ /* 0x000fcc0000000000 */
[----:B------:R-:W-:-:S06]  /*23770*/  DSETP.GTU.AND P0, PT, |R36|, +INF , PT ;  /* 0x7ff000002400742a */ /* 0x000fcc0003f0c200 */
[----:B------:R-:W-:Y:S02]  /*23780*/  FSEL R2, R36, R2, P0 ;  /* 0x0000000224027208 */ /* 0x000fe40000000000 */
[----:B------:R-:W-:Y:S01]  /*23790*/  FSEL R3, R37, R39, P0 ;  /* 0x0000002725037208 */ /* 0x000fe20000000000 */
[----:B------:R-:W-:Y:S06]  /*237a0*/  BRA `(.L_x_32390) ;  /* 0x0000000c00407947 */ /* 0x000fec0003800000 */
.L_x_32375:
        /* <DEDUP_REMOVED lines=109> */
.L_x_32436:
[----:B------:R-:W-:Y:S05]  /*23e80*/  BSYNC B0 ;  /* 0x0000000000007941 */ /* 0x000fea0003800000 */
.L_x_32435:
[----:B------:R-:W-:Y:S04]  /*23e90*/  BSSY B2, `(.L_x_32437) ;  /* 0x0000007000027945 */ /* 0x000fe80003800000 */
[----:B------:R-:W-:Y:S05]  /*23ea0*/  @P4 BRA P5, `(.L_x_32438) ;  /* 0x0000000000144947 */ /* 0x000fea0002800000 */
[----:B------:R-:W-:Y:S01]  /*23eb0*/  IMAD.MOV.U32 R0, RZ, RZ, R4 ;  /* 0x000000ffff007224 */ /* 0x000fe200078e0004 */
[----:B------:R-:W-:Y:S01]  /*23ec0*/  MOV R4, 0x23f00 ;  /* 0x00023f0000047802 */ /* 0x000fe20000000f00 */
[----:B------:R-:W-:Y:S02]  /*23ed0*/  IMAD.MOV.U32 R2, RZ, RZ, R10 ;  /* 0x000000ffff027224 */ /* 0x000fe400078e000a */
[----:B------:R-:W-:-:S07]  /*23ee0*/  IMAD.MOV.U32 R3, RZ, RZ, R11 ;  /* 0x000000ffff037224 */ /* 0x000fce00078e000b */
[----:B------:R-:W-:Y:S05]  /*23ef0*/  CALL.REL.NOINC `($__internal_74_$__cuda_sm20_div_rn_f64_full) ;  /* 0x0000076000c47944 */ /* 0x000fea0003c00000 */
.L_x_32438:
[----:B------:R-:W-:Y:S05]  /*23f00*/  BSYNC B2 ;  /* 0x0000000000027941 */ /* 0x000fea0003800000 */
.L_x_32437:
        /* <DEDUP_REMOVED lines=82> */
.L_x_32440:
[----:B------:R-:W-:Y:S02]  /*24430*/  FSEL R2, RZ, 3.37028055040000000000e+12, P2 ;  /* 0x54442d18ff027808 */ /* 0x000fe40001000000 */
[----:B------:R-:W-:-:S07]  /*24440*/  FSEL R3, RZ, 2.1426990032196044922, P2 ;  /* 0x400921fbff037808 */ /* 0x000fce0001000000 */
.L_x_32441:
[----:B------:R-:W-:Y:S05]  /*24450*/  BSYNC B0 ;  /* 0x0000000000007941 */ /* 0x000fea0003800000 */
.L_x_32439:
[----:B------:R-:W-:Y:S01]  /*24460*/  DADD R36, |R36|, |R38| ;  /* 0x0000000024247229 */ /* 0x000fe20000000626 */
[----:B------:R-:W-:-:S07]  /*24470*/  LOP3.LUT R39, R3, 0x80000000, R39, 0xb8, !PT ;  /* 0x8000000003277812 */ /* 0x000fce00078eb827 */
[----:B------:R-:W-:-:S06]  /*24480*/  DSETP.GTU.AND P0, PT, |R36|, +INF , PT ;  /* 0x7ff000002400742a */ /* 0x000fcc0003f0c200 */
[----:B------:R-:W-:Y:S02]  /*24490*/  FSEL R2, R36, R2, P0 ;  /* 0x0000000224027208 */ /* 0x000fe40000000000 */
[----:B------:R-:W-:-:S07]  /*244a0*/  FSEL R3, R37, R39, P0 ;  /* 0x0000002725037208 */ /* 0x000fce0000000000 */
.L_x_32390:
[----:B------:R-:W-:Y:S05]  /*244b0*/  BSYNC B1 ;  /* 0x0000000000017941 */ /* 0x000fea0003800000 */
.L_x_32374:
        /* <DEDUP_REMOVED lines=78> */
.L_x_32448:
[----:B------:R-:W-:Y:S05]  /*249a0*/  BSYNC B0 ;  /* 0x0000000000007941 */ /* 0x000fea0003800000 */
.L_x_32447:
        /* <DEDUP_REMOVED lines=26> */
.L_x_32450:
[----:B------:R-:W-:Y:S01]  /*24b50*/  DMUL R36, RZ, R46 ;  /* 0x0000002eff247228 */ /* 0x000fe20000000000 */
[----:B------:R-:W-:-:S10]  /*24b60*/  IMAD.MOV.U32 R2, RZ, RZ, RZ ;  /* 0x000000ffff027224 */ /* 0x000fd400078e00ff */
.L_x_32451:
[----:B------:R-:W-:Y:S05]  /*24b70*/  BSYNC B2 ;  /* 0x0000000000027941 */ /* 0x000fea0003800000 */
.L_x_32449:
        /* <DEDUP_REMOVED lines=49> */
.L_x_32453:
[----:B------:R-:W-:Y:S01]  /*24e90*/  DMUL R2, RZ, R46 ;  /* 0x0000002eff027228 */ /* 0x000fe20000000000 */
[----:B------:R-:W-:-:S10]  /*24ea0*/  IMAD.MOV.U32 R0, RZ, RZ, RZ ;  /* 0x000000ffff007224 */ /* 0x000fd400078e00ff */
.L_x_32454:
[----:B------:R-:W-:Y:S05]  /*24eb0*/  BSYNC B2 ;  /* 0x0000000000027941 */ /* 0x000fea0003800000 */
.L_x_32452:
        /* <DEDUP_REMOVED lines=25> */
.L_x_32446:
        /* <DEDUP_REMOVED lines=63> */
.L_x_32457:
[----:B------:R-:W-:Y:S05]  /*25440*/  BSYNC B0 ;  /* 0x0000000000007941 */ /* 0x000fea0003800000 */
.L_x_32456:
        /* <DEDUP_REMOVED lines=26> */
.L_x_32459:
[----:B------:R-:W-:Y:S01]  /*255f0*/  DMUL R36, RZ, R46 ;  /* 0x0000002eff247228 */ /* 0x000fe20000000000 */
[----:B------:R-:W-:-:S10]  /*25600*/  IMAD.MOV.U32 R2, RZ, RZ, RZ ;  /* 0x000000ffff027224 */ /* 0x000fd400078e00ff */
.L_x_32460:
[----:B------:R-:W-:Y:S05]  /*25610*/  BSYNC B2 ;  /* 0x0000000000027941 */ /* 0x000fea0003800000 */
.L_x_32458:
        /* <DEDUP_REMOVED lines=49> */
.L_x_32462:
[----:B------:R-:W-:Y:S01]  /*25930*/  DMUL R2, RZ, R46 ;  /* 0x0000002eff027228 */ /* 0x000fe20000000000 */
[----:B------:R-:W-:-:S10]  /*25940*/  IMAD.MOV.U32 R0, RZ, RZ, RZ ;  /* 0x000000ffff007224 */ /* 0x000fd400078e00ff */
.L_x_32463:
[----:B------:R-:W-:Y:S05]  /*25950*/  BSYNC B2 ;  /* 0x0000000000027941 */ /* 0x000fea0003800000 */
.L_x_32461:
        /* <DEDUP_REMOVED lines=39> */
.L_x_32445:
        /* <DEDUP_REMOVED lines=11> */
.L_x_32464:
[----:B------:R-:W-:-:S10]  /*25c80*/  DADD R36, R46, -R46 ;  /* 0x000000002e247229 */ /* 0x000fd4000000082e */
[----:B------:R-:W-:Y:S02]  /*25c90*/  IMAD.MOV.U32 R38, RZ, RZ, R36 ;  /* 0x000000ffff267224 */ /* 0x000fe400078e0024 */
[----:B------:R-:W-:Y:S01]  /*25ca0*/  IMAD.MOV.U32 R39, RZ, RZ, R37 ;  /* 0x000000ffff277224 */ /* 0x000fe200078e0025 */
[----:B------:R-:W-:Y:S06]  /*25cb0*/  BRA `(.L_x_32455) ;  /* 0x00000008009c7947 */ /* 0x000fec0003800000 */
.L_x_32444:
        /* <DEDUP_REMOVED lines=26> */
.L_x_32466:
[----:B------:R-:W-:Y:S01]  /*25e60*/  DMUL R2, RZ, R46 ;  /* 0x0000002eff027228 */ /* 0x000fe20000000000 */
[----:B------:R-:W-:-:S10]  /*25e70*/  IMAD.MOV.U32 R5, RZ, RZ, RZ ;  /* 0x000000ffff057224 */ /* 0x000fd400078e00ff */
.L_x_32467:
[----:B------:R-:W-:Y:S05]  /*25e80*/  BSYNC B2 ;  /* 0x0000000000027941 */ /* 0x000fea0003800000 */
.L_x_32465:
        /* <DEDUP_REMOVED lines=49> */
.L_x_32469:
[----:B------:R-:W-:Y:S01]  /*261a0*/  DMUL R38, RZ, R46 ;  /* 0x0000002eff267228 */ /* 0x000fe20000000000 */
[----:B------:R-:W-:-:S10]  /*261b0*/  IMAD.MOV.U32 R0, RZ, RZ, RZ ;  /* 0x000000ffff007224 */ /* 0x000fd400078e00ff */
.L_x_32470:
[----:B------:R-:W-:Y:S05]  /*261c0*/  BSYNC B2 ;  /* 0x0000000000027941 */ /* 0x000fea0003800000 */
.L_x_32468:
        /* <DEDUP_REMOVED lines=24> */
.L_x_32443:
        /* <DEDUP_REMOVED lines=59> */
.L_x_32472:
[----:B------:R-:W-:Y:S05]  /*26700*/  BSYNC B0 ;  /* 0x0000000000007941 */ /* 0x000fea0003800000 */
.L_x_32471:
[----:B------:R-:W-:Y:S02]  /*26710*/  IMAD.MOV.U32 R38, RZ, RZ, R46 ;  /* 0x000000ffff267224 */ /* 0x000fe400078e002e */
[----:B------:R-:W-:-:S07]  /*26720*/  IMAD.MOV.U32 R39, RZ, RZ, R47 ;  /* 0x000000ffff277224 */ /* 0x000fce00078e002f */
.L_x_32455:
[----:B------:R-:W-:Y:S05]  /*26730*/  BSYNC B1 ;  /* 0x0000000000017941 */ /* 0x000fea0003800000 */
.L_x_32442:
        /* <DEDUP_REMOVED lines=116> */
.L_x_32480:
        /* <DEDUP_REMOVED lines=22> */
.L_x_32483:
[----:B------:R-:W-:Y:S05]  /*26fe0*/  BSYNC B3 ;  /* 0x0000000000037941 */ /* 0x000fea0003800000 */
.L_x_32482:
        /* <DEDUP_REMOVED lines=29> */
.L_x_32481:
[----:B------:R-:W-:Y:S05]  /*271c0*/  BSYNC B2 ;  /* 0x0000000000027941 */ /* 0x000fea0003800000 */
.L_x_32479:
        /* <DEDUP_REMOVED lines=21> */
.L_x_32485:
[----:B------:R-:W-:Y:S05]  /*27320*/  BSYNC B2 ;  /* 0x0000000000027941 */ /* 0x000fea0003800000 */
.L_x_32484:
        /* <DEDUP_REMOVED lines=82> */
.L_x_32487:
[----:B------:R-:W-:-:S04]  /*27850*/  ISETP.GE.AND P0, PT, R41, RZ, PT ;  /* 0x000000ff2900720c */ /* 0x000fc80003f06270 */
[----:B------:R-:W-:Y:S02]  /*27860*/  FSEL R2, RZ, 3.37028055040000000000e+12, P0 ;  /* 0x54442d18ff027808 */ /* 0x000fe40000000000 */
[----:B------:R-:W-:-:S07]  /*27870*/  FSEL R3, RZ, 2.1426990032196044922, P0 ;  /* 0x400921fbff037808 */ /* 0x000fce0000000000 */
.L_x_32488:
[----:B------:R-:W-:Y:S05]  /*27880*/  BSYNC B0 ;  /* 0x0000000000007941 */ /* 0x000fea0003800000 */
.L_x_32486:
[----:B------:R-:W-:Y:S01]  /*27890*/  DADD R40, |R40|, |R42| ;  /* 0x0000000028287229 */ /* 0x000fe2000000062a */
[----:B------:R-:W-:Y:S01]  /*278a0*/  LOP3.LUT R43, R3, 0x80000000, R43, 0xb8, !PT ;  /* 0x80000000032b7812 */ /* 0x000fe200078eb82b */
[----:B------:R-:W-:-:S06]  /*278b0*/  DMUL R8, R8, 0.5 ;  /* 0x3fe0000008087828 */ /* 0x000fcc0000000000 */
[----:B------:R-:W-:-:S06]  /*278c0*/  DSETP.GTU.AND P0, PT, |R40|, +INF , PT ;  /* 0x7ff000002800742a */ /* 0x000fcc0003f0c200 */
[----:B------:R-:W-:Y:S02]  /*278d0*/  FSEL R2, R40, R2, P0 ;  /* 0x0000000228027208 */ /* 0x000fe40000000000 */
[----:B------:R-:W-:Y:S01]  /*278e0*/  FSEL R3, R41, R43, P0 ;  /* 0x0000002b29037208 */ /* 0x000fe20000000000 */
[----:B------:R-:W-:Y:S06]  /*278f0*/  BRA `(.L_x_32489) ;  /* 0x0000006400487947 */ /* 0x000fec0003800000 */
.L_x_32478:
        /* <DEDUP_REMOVED lines=99> */
.L_x_32492:
[----:B------:R-:W-:Y:S05]  /*27f30*/  BSYNC B0 ;  /* 0x0000000000007941 */ /* 0x000fea0003800000 */
.L_x_32491:
        /* <DEDUP_REMOVED lines=8> */
.L_x_32494:
[----:B------:R-:W-:Y:S05]  /*27fc0*/  BSYNC B2 ;  /* 0x0000000000027941 */ /* 0x000fea0003800000 */
.L_x_32493:
        /* <DEDUP_REMOVED lines=82> */
.L_x_32496:
[----:B------:R-:W-:-:S04]  /*284f0*/  ISETP.GE.AND P0, PT, R41, RZ, PT ;  /* 0x000000ff2900720c */ /* 0x000fc80003f06270 */
[----:B------:R-:W-:Y:S02]  /*28500*/  FSEL R2, RZ, 3.37028055040000000000e+12, P0 ;  /* 0x54442d18ff027808 */ /* 0x000fe40000000000 */
[----:B------:R-:W-:-:S07]  /*28510*/  FSEL R3, RZ, 2.1426990032196044922, P0 ;  /* 0x400921fbff037808 */ /* 0x000fce0000000000 */
.L_x_32497:
[----:B------:R-:W-:Y:S05]  /*28520*/  BSYNC B0 ;  /* 0x0000000000007941 */ /* 0x000fea0003800000 */
.L_x_32495:
[----:B------:R-:W-:Y:S01]  /*28530*/  DADD R40, |R40|, |R42| ;  /* 0x0000000028287229 */ /* 0x000fe2000000062a */
[----:B------:R-:W-:Y:S01]  /*28540*/  LOP3.LUT R43, R3, 0x80000000, R43, 0xb8, !PT ;  /* 0x80000000032b7812 */ /* 0x000fe200078eb82b */
[----:B------:R-:W-:-:S06]  /*28550*/  DMUL R8, R8, 0.5 ;  /* 0x3fe0000008087828 */ /* 0x000fcc0000000000 */
[----:B------:R-:W-:-:S06]  /*28560*/  DSETP.GTU.AND P0, PT, |R40|, +INF , PT ;  /* 0x7ff000002800742a */ /* 0x000fcc0003f0c200 */
[----:B------:R-:W-:Y:S02]  /*28570*/  FSEL R2, R40, R2, P0 ;  /* 0x0000000228027208 */ /* 0x000fe40000000000 */
[----:B------:R-:W-:Y:S01]  /*28580*/  FSEL R3, R41, R43, P0 ;  /* 0x0000002b29037208 */ /* 0x000fe20000000000 */
[----:B------:R-:W-:Y:S06]  /*28590*/  BRA `(.L_x_32489) ;  /* 0x0000005800207947 */ /* 0x000fec0003800000 */
.L_x_32490:
        /* <DEDUP_REMOVED lines=29> */
.L_x_32499:
        /* <DEDUP_REMOVED lines=76> */
.L_x_32498:
        /* <DEDUP_REMOVED lines=97> */
.L_x_32501:
        /* <DEDUP_REMOVED lines=22> */
.L_x_32504:
[----:B------:R-:W-:Y:S05]  /*293a0*/  BSYNC B3 ;  /* 0x0000000000037941 */ /* 0x000fea0003800000 */
.L_x_32503:
        /* <DEDUP_REMOVED lines=29> */
.L_x_32502:
[----:B------:R-:W-:Y:S05]  /*29580*/  BSYNC B2 ;  /* 0x0000000000027941 */ /* 0x000fea0003800000 */
.L_x_32500:
        /* <DEDUP_REMOVED lines=21> */
.L_x_32506:
[----:B------:R-:W-:Y:S05]  /*296e0*/  BSYNC B2 ;  /* 0x0000000000027941 */ /* 0x000fea0003800000 */
.L_x_32505:
        /* <DEDUP_REMOVED lines=82> */
.L_x_32508:
[----:B------:R-:W-:-:S04]  /*29c10*/  ISETP.GE.AND P0, PT, R41, RZ, PT ;  /* 0x000000ff2900720c */ /* 0x000fc80003f06270 */
[----:B------:R-:W-:Y:S02]  /*29c20*/  FSEL R2, RZ, 3.37028055040000000000e+12, P0 ;  /* 0x54442d18ff027808 */ /* 0x000fe40000000000 */
[----:B------:R-:W-:-:S07]  /*29c30*/  FSEL R3, RZ, 2.1426990032196044922, P0 ;  /* 0x400921fbff037808 */ /* 0x000fce0000000000 */
.L_x_32509:
[----:B------:R-:W-:Y:S05]  /*29c40*/  BSYNC B0 ;  /* 0x0000000000007941 */ /* 0x000fea0003800000 */
.L_x_32507:
[----:B------:R-:W-:Y:S01]  /*29c50*/  DADD R40, |R40|, |R42| ;  /* 0x0000000028287229 */ /* 0x000fe2000000062a */
[----:B------:R-:W-:Y:S01]  /*29c60*/  LOP3.LUT R43, R3, 0x80000000, R43, 0xb8, !PT ;  /* 0x80000000032b7812 */ /* 0x000fe200078eb82b */
[----:B------:R-:W-:-:S06]  /*29c70*/  DMUL R8, R8, 0.5 ;  /* 0x3fe0000008087828 */ /* 0x000fcc0000000000 */
[----:B------:R-:W-:-:S06]  /*29c80*/  DSETP.GTU.AND P0, PT, |R40|, +INF , PT ;  /* 0x7ff000002800742a */ /* 0x000fcc0003f0c200 */
[----:B------:R-:W-:Y:S02]  /*29c90*/  FSEL R2, R40, R2, P0 ;  /* 0x0000000228027208 */ /* 0x000fe40000000000 */
[----:B------:R-:W-:Y:S01]  /*29ca0*/  FSEL R3, R41, R43, P0 ;  /* 0x0000002b29037208 */ /* 0x000fe20000000000 */
[----:B------:R-:W-:Y:S06]  /*29cb0*/  BRA `(.L_x_32489) ;  /* 0x0000004000587947 */ /* 0x000fec0003800000 */
.L_x_32477:
        /* <DEDUP_REMOVED lines=135> */
.L_x_32511:
[----:B------:R-:W-:Y:S05]  /*2a530*/  BSYNC B0 ;  /* 0x0000000000007941 */ /* 0x000fea0003800000 */
.L_x_32510:
        /* <DEDUP_REMOVED lines=8> */
.L_x_32513:
[----:B------:R-:W-:Y:S05]  /*2a5c0*/  BSYNC B2 ;  /* 0x0000000000027941 */ /* 0x000fea0003800000 */
.L_x_32512:
        /* <DEDUP_REMOVED lines=82> */
.L_x_32515:
[----:B------:R-:W-:-:S04]  /*2aaf0*/  ISETP.GE.AND P0, PT, R41, RZ, PT ;  /* 0x000000ff2900720c */ /* 0x000fc80003f06270 */
[----:B------:R-:W-:Y:S02]  /*2ab00*/  FSEL R2, RZ, 3.37028055040000000000e+12, P0 ;  /* 0x54442d18ff027808 */ /* 0x000fe40000000000 */
[----:B------:R-:W-:-:S07]  /*2ab10*/  FSEL R3, RZ, 2.1426990032196044922, P0 ;  /* 0x400921fbff037808 */ /* 0x000fce0000000000 */
.L_x_32516:
[----:B------:R-:W-:Y:S05]  /*2ab20*/  BSYNC B0 ;  /* 0x0000000000007941 */ /* 0x000fea0003800000 */
.L_x_32514:
[----:B------:R-:W-:Y:S01]  /*2ab30*/  DADD R40, |R40|, |R42| ;  /* 0x0000000028287229 */ /* 0x000fe2000000062a */
[----:B------:R-:W-:-:S07]  /*2ab40*/  LOP3.LUT R43, R3, 0x80000000, R43, 0xb8, !PT ;  /* 0x80000000032b7812 */ /* 0x000fce00078eb82b */
[----:B------:R-:W-:-:S06]  /*2ab50*/  DSETP.GTU.AND P0, PT, |R40|, +INF , PT ;  /* 0x7ff000002800742a */ /* 0x000fcc0003f0c200 */
[----:B------:R-:W-:Y:S02]  /*2ab60*/  FSEL R2, R40, R2, P0 ;  /* 0x0000000228027208 */ /* 0x000fe40000000000 */
[----:B------:R-:W-:Y:S01]  /*2ab70*/  FSEL R3, R41, R43, P0 ;  /* 0x0000002b29037208 */ /* 0x000fe20000000000 */
[----:B------:R-:W-:Y:S06]  /*2ab80*/  BRA `(.L_x_32489) ;  /* 0x0000003000a47947 */ /* 0x000fec0003800000 */
.L_x_32476:
        /* <DEDUP_REMOVED lines=90> */
.L_x_32519:
        /* <DEDUP_REMOVED lines=22> */
.L_x_32522:
[----:B------:R-:W-:Y:S05]  /*2b290*/  BSYNC B3 ;  /* 0x0000000000037941 */ /* 0x000fea0003800000 */
.L_x_32521:
        /* <DEDUP_REMOVED lines=29> */
.L_x_32520:
[----:B------:R-:W-:Y:S05]  /*2b470*/  BSYNC B2 ;  /* 0x0000000000027941 */ /* 0x000fea0003800000 */
.L_x_32518:
        /* <DEDUP_REMOVED lines=83> */
.L_x_32517:
        /* <DEDUP_REMOVED lines=85> */
.L_x_32475:
        /* <DEDUP_REMOVED lines=23> */
.L_x_32524:
[----:B------:R-:W-:Y:S05]  /*2c070*/  BSYNC B2 ;  /* 0x0000000000027941 */ /* 0x000fea0003800000 */
.L_x_32523:
        /* <DEDUP_REMOVED lines=26> */
.L_x_32526:
[----:B------:R-:W-:Y:S05]  /*2c220*/  BSYNC B2 ;  /* 0x0000000000027941 */ /* 0x000fea0003800000 */
.L_x_32525:
        /* <DEDUP_REMOVED lines=136> */
.L_x_32528:
[----:B------:R-:W-:Y:S05]  /*2cab0*/  BSYNC B0 ;  /* 0x0000000000007941 */ /* 0x000fea0003800000 */
.L_x_32527:
        /* <DEDUP_REMOVED lines=8> */
.L_x_32530:
[----:B------:R-:W-:Y:S05]  /*2cb40*/  BSYNC B2 ;  /* 0x0000000000027941 */ /* 0x000fea0003800000 */
.L_x_32529:
        /* <DEDUP_REMOVED lines=82> */
.L_x_32532:
[----:B------:R-:W-:-:S04]  /*2d070*/  ISETP.GE.AND P0, PT, R41, RZ, PT ;  /* 0x000000ff2900720c */ /* 0x000fc80003f06270 */
[----:B------:R-:W-:Y:S02]  /*2d080*/  FSEL R2, RZ, 3.37028055040000000000e+12, P0 ;  /* 0x54442d18ff027808 */ /* 0x000fe40000000000 */
[----:B------:R-:W-:-:S07]  /*2d090*/  FSEL R3, RZ, 2.1426990032196044922, P0 ;  /* 0x400921fbff037808 */ /* 0x000fce0000000000 */
.L_x_32533:
[----:B------:R-:W-:Y:S05]  /*2d0a0*/  BSYNC B0 ;  /* 0x0000000000007941 */ /* 0x000fea0003800000 */
.L_x_32531:
[----:B------:R-:W-:Y:S01]  /*2d0b0*/  DADD R40, |R40|, |R42| ;  /* 0x0000000028287229 */ /* 0x000fe2000000062a */
[----:B------:R-:W-:Y:S01]  /*2d0c0*/  LOP3.LUT R43, R3, 0x80000000, R43, 0xb8, !PT ;  /* 0x80000000032b7812 */ /* 0x000fe200078eb82b */
[----:B------:R-:W-:-:S06]  /*2d0d0*/  DADD R8, R8, 1 ;  /* 0x3ff0000008087429 */ /* 0x000fcc0000000000 */
[----:B------:R-:W-:-:S06]  /*2d0e0*/  DSETP.GTU.AND P0, PT, |R40|, +INF , PT ;  /* 0x7ff000002800742a */ /* 0x000fcc0003f0c200 */
[----:B------:R-:W-:Y:S02]  /*2d0f0*/  FSEL R2, R40, R2, P0 ;  /* 0x0000000228027208 */ /* 0x000fe40000000000 */
[----:B------:R-:W-:Y:S01]  /*2d100*/  FSEL R3, R41, R43, P0 ;  /* 0x0000002b29037208 */ /* 0x000fe20000000000 */
[----:B------:R-:W-:Y:S06]  /*2d110*/  BRA `(.L_x_32489) ;  /* 0x0000000c00407947 */ /* 0x000fec0003800000 */
.L_x_32474:
        /* <DEDUP_REMOVED lines=109> */
.L_x_32535:
[----:B------:R-:W-:Y:S05]  /*2d7f0*/  BSYNC B0 ;  /* 0x0000000000007941 */ /* 0x000fea0003800000 */
.L_x_32534:
[----:B------:R-:W-:Y:S04]  /*2d800*/  BSSY B2, `(.L_x_32536) ;  /* 0x0000007000027945 */ /* 0x000fe80003800000 */
[----:B------:R-:W-:Y:S05]  /*2d810*/  @P4 BRA P5, `(.L_x_32537) ;  /* 0x0000000000144947 */ /* 0x000fea0002800000 */
[----:B------:R-:W-:Y:S01]  /*2d820*/  IMAD.MOV.U32 R0, RZ, RZ, R4 ;  /* 0x000000ffff007224 */ /* 0x000fe200078e0004 */
[----:B------:R-:W-:Y:S01]  /*2d830*/  MOV R4, 0x2d870 ;  /* 0x0002d87000047802 */ /* 0x000fe20000000f00 */
[----:B------:R-:W-:Y:S02]  /*2d840*/  IMAD.MOV.U32 R2, RZ, RZ, R10 ;  /* 0x000000ffff027224 */ /* 0x000fe400078e000a */
[----:B------:R-:W-:-:S07]  /*2d850*/  IMAD.MOV.U32 R3, RZ, RZ, R11 ;  /* 0x000000ffff037224 */ /* 0x000fce00078e000b */
[----:B------:R-:W-:Y:S05]  /*2d860*/  CALL.REL.NOINC `($__internal_74_$__cuda_sm20_div_rn_f64_full) ;  /* 0x000006c800687944 */ /* 0x000fea0003c00000 */
.L_x_32537:
[----:B------:R-:W-:Y:S05]  /*2d870*/  BSYNC B2 ;  /* 0x0000000000027941 */ /* 0x000fea0003800000 */
.L_x_32536:
        /* <DEDUP_REMOVED lines=82> */
.L_x_32539:
[----:B------:R-:W-:Y:S02]  /*2dda0*/  FSEL R2, RZ, 3.37028055040000000000e+12, P2 ;  /* 0x54442d18ff027808 */ /* 0x000fe40001000000 */
[----:B------:R-:W-:-:S07]  /*2ddb0*/  FSEL R3, RZ, 2.1426990032196044922, P2 ;  /* 0x400921fbff037808 */ /* 0x000fce0001000000 */
.L_x_32540:
[----:B------:R-:W-:Y:S05]  /*2ddc0*/  BSYNC B0 ;  /* 0x0000000000007941 */ /* 0x000fea0003800000 */
.L_x_32538:
[----:B------:R-:W-:Y:S01]  /*2ddd0*/  DADD R40, |R40|, |R42| ;  /* 0x0000000028287229 */ /* 0x000fe2000000062a */
[----:B------:R-:W-:-:S07]  /*2dde0*/  LOP3.LUT R43, R3, 0x80000000, R43, 0xb8, !PT ;  /* 0x80000000032b7812 */ /* 0x000fce00078eb82b */
[----:B------:R-:W-:-:S06]  /*2ddf0*/  DSETP.GTU.AND P0, PT, |R40|, +INF , PT ;  /* 0x7ff000002800742a */ /* 0x000fcc0003f0c200 */
[----:B------:R-:W-:Y:S02]  /*2de00*/  FSEL R2, R40, R2, P0 ;  /* 0x0000000228027208 */ /* 0x000fe40000000000 */
[----:B------:R-:W-:-:S07]  /*2de10*/  FSEL R3, R41, R43, P0 ;  /* 0x0000002b29037208 */ /* 0x000fce0000000000 */
.L_x_32489:
[----:B------:R-:W-:Y:S05]  /*2de20*/  BSYNC B1 ;  /* 0x0000000000017941 */ /* 0x000fea0003800000 */
.L_x_32473:
        /* <DEDUP_REMOVED lines=78> */
.L_x_32547:
[----:B------:R-:W-:Y:S05]  /*2e310*/  BSYNC B0 ;  /* 0x0000000000007941 */ /* 0x000fea0003800000 */
.L_x_32546:
        /* <DEDUP_REMOVED lines=26> */
.L_x_32549:
[----:B------:R-:W-:Y:S01]  /*2e4c0*/  DMUL R40, RZ, R46 ;  /* 0x0000002eff287228 */ /* 0x000fe20000000000 */
[----:B------:R-:W-:-:S10]  /*2e4d0*/  IMAD.MOV.U32 R2, RZ, RZ, RZ ;  /* 0x000000ffff027224 */ /* 0x000fd400078e00ff */
.L_x_32550:
[----:B------:R-:W-:Y:S05]  /*2e4e0*/  BSYNC B2 ;  /* 0x0000000000027941 */ /* 0x000fea0003800000 */
.L_x_32548:
        /* <DEDUP_REMOVED lines=49> */
.L_x_32552:
[----:B------:R-:W-:Y:S01]  /*2e800*/  DMUL R2, RZ, R46 ;  /* 0x0000002eff027228 */ /* 0x000fe20000000000 */
[----:B------:R-:W-:-:S10]  /*2e810*/  IMAD.MOV.U32 R0, RZ, RZ, RZ ;  /* 0x000000ffff007224 */ /* 0x000fd400078e00ff */
.L_x_32553:
[----:B------:R-:W-:Y:S05]  /*2e820*/  BSYNC B2 ;  /* 0x0000000000027941 */ /* 0x000fea0003800000 */
.L_x_32551:
        /* <DEDUP_REMOVED lines=25> */
.L_x_32545:
        /* <DEDUP_REMOVED lines=63> */
.L_x_32556:
[----:B------:R-:W-:Y:S05]  /*2edb0*/  BSYNC B0 ;  /* 0x0000000000007941 */ /* 0x000fea0003800000 */
.L_x_32555:
        /* <DEDUP_REMOVED lines=26> */
.L_x_32558:
[----:B------:R-:W-:Y:S01]  /*2ef60*/  DMUL R40, RZ, R46 ;  /* 0x0000002eff287228 */ /* 0x000fe20000000000 */
[----:B------:R-:W-:-:S10]  /*2ef70*/  IMAD.MOV.U32 R2, RZ, RZ, RZ ;  /* 0x000000ffff027224 */ /* 0x000fd400078e00ff */
.L_x_32559:
[----:B------:R-:W-:Y:S05]  /*2ef80*/  BSYNC B2 ;  /* 0x0000000000027941 */ /* 0x000fea0003800000 */
.L_x_32557:
        /* <DEDUP_REMOVED lines=49> */
.L_x_32561:
[----:B------:R-:W-:Y:S01]  /*2f2a0*/  DMUL R2, RZ, R46 ;  /* 0x0000002eff027228 */ /* 0x000fe20000000000 */
[----:B------:R-:W-:-:S10]  /*2f2b0*/  IMAD.MOV.U32 R0, RZ, RZ, RZ ;  /* 0x000000ffff007224 */ /* 0x000fd400078e00ff */
.L_x_32562:
[----:B------:R-:W-:Y:S05]  /*2f2c0*/  BSYNC B2 ;  /* 0x0000000000027941 */ /* 0x000fea0003800000 */
.L_x_32560:
        /* <DEDUP_REMOVED lines=39> */
.L_x_32544:
        /* <DEDUP_REMOVED lines=11> */
.L_x_32563:
[----:B------:R-:W-:-:S10]  /*2f5f0*/  DADD R40, R46, -R46 ;  /* 0x000000002e287229 */ /* 0x000fd4000000082e */
[----:B------:R-:W-:Y:S02]  /*2f600*/  IMAD.MOV.U32 R42, RZ, RZ, R40 ;  /* 0x000000ffff2a7224 */ /* 0x000fe400078e0028 */
[----:B------:R-:W-:Y:S01]  /*2f610*/  IMAD.MOV.U32 R43, RZ, RZ, R41 ;  /* 0x000000ffff2b7224 */ /* 0x000fe200078e0029 */
[----:B------:R-:W-:Y:S06]  /*2f620*/  BRA `(.L_x_32554) ;  /* 0x00000008009c7947 */ /* 0x000fec0003800000 */
.L_x_32543:
        /* <DEDUP_REMOVED lines=26> */
.L_x_32565:
[----:B------:R-:W-:Y:S01]  /*2f7d0*/  DMUL R2, RZ, R46 ;  /* 0x0000002eff027228 */ /* 0x000fe20000000000 */
[----:B------:R-:W-:-:S10]  /*2f7e0*/  IMAD.MOV.U32 R5, RZ, RZ, RZ ;  /* 0x000000ffff057224 */ /* 0x000fd400078e00ff */
.L_x_32566:
[----:B------:R-:W-:Y:S05]  /*2f7f0*/  BSYNC B2 ;  /* 0x0000000000027941 */ /* 0x000fea0003800000 */
.L_x_32564:
        /* <DEDUP_REMOVED lines=49> */
.L_x_32568:
[----:B------:R-:W-:Y:S01]  /*2fb10*/  DMUL R42, RZ, R46 ;  /* 0x0000002eff2a7228 */ /* 0x000fe20000000000 */
[----:B------:R-:W-:-:S10]  /*2fb20*/  IMAD.MOV.U32 R0, RZ, RZ, RZ ;  /* 0x000000ffff007224 */ /* 0x000fd400078e00ff */
.L_x_32569:
[----:B------:R-:W-:Y:S05]  /*2fb30*/  BSYNC B2 ;  /* 0x0000000000027941 */ /* 0x000fea0003800000 */
.L_x_32567:
        /* <DEDUP_REMOVED lines=24> */
.L_x_32542:
        /* <DEDUP_REMOVED lines=59> */
.L_x_32571:
[----:B------:R-:W-:Y:S05]  /*30070*/  BSYNC B0 ;  /* 0x0000000000007941 */ /* 0x000fea0003800000 */
.L_x_32570:
[----:B------:R-:W-:Y:S02]  /*30080*/  IMAD.MOV.U32 R42, RZ, RZ, R46 ;  /* 0x000000ffff2a7224 */ /* 0x000fe400078e002e */
[----:B------:R-:W-:-:S07]  /*30090*/  IMAD.MOV.U32 R43, RZ, RZ, R47 ;  /* 0x000000ffff2b7224 */ /* 0x000fce00078e002f */
.L_x_32554:
[----:B------:R-:W-:Y:S05]  /*300a0*/  BSYNC B1 ;  /* 0x0000000000017941 */ /* 0x000fea0003800000 */
.L_x_32541:
        /* <DEDUP_REMOVED lines=116> */
.L_x_32579:
        /* <DEDUP_REMOVED lines=22> */
.L_x_32582:
[----:B------:R-:W-:Y:S05]  /*30950*/  BSYNC B3 ;  /* 0x0000000000037941 */ /* 0x000fea0003800000 */
.L_x_32581:
        /* <DEDUP_REMOVED lines=29> */
.L_x_32580:
[----:B------:R-:W-:Y:S05]  /*30b30*/  BSYNC B2 ;  /* 0x0000000000027941 */ /* 0x000fea0003800000 */
.L_x_32578:
        /* <DEDUP_REMOVED lines=21> */
.L_x_32584:
[----:B------:R-:W-:Y:S05]  /*30c90*/  BSYNC B2 ;  /* 0x0000000000027941 */ /* 0x000fea0003800000 */
.L_x_32583:
        /* <DEDUP_REMOVED lines=82> */
.L_x_32586:
[----:B------:R-:W-:-:S04]  /*311c0*/  ISETP.GE.AND P0, PT, R13, RZ, PT ;  /* 0x000000ff0d00720c */ /* 0x000fc80003f06270 */
[----:B------:R-:W-:Y:S02]  /*311d0*/  FSEL R2, RZ, 3.37028055040000000000e+12, P0 ;  /* 0x54442d18ff027808 */ /* 0x000fe40000000000 */
[----:B------:R-:W-:-:S07]  /*311e0*/  FSEL R3, RZ, 2.1426990032196044922, P0 ;  /* 0x400921fbff037808 */ /* 0x000fce0000000000 */
.L_x_32587:
[----:B------:R-:W-:Y:S05]  /*311f0*/  BSYNC B0 ;  /* 0x0000000000007941 */ /* 0x000fea0003800000 */
.L_x_32585:
[----:B------:R-:W-:Y:S01]  /*31200*/  DADD R12, |R12|, |R14| ;  /* 0x000000000c0c7229 */ /* 0x000fe2000000060e */
[----:B------:R-:W-:Y:S01]  /*31210*/  LOP3.LUT R15, R3, 0x80000000, R15, 0xb8, !PT ;  /* 0x80000000030f7812 */ /* 0x000fe200078eb80f */
[----:B------:R-:W-:-:S06]  /*31220*/  DMUL R8, R8, 0.5 ;  /* 0x3fe0000008087828 */ /* 0x000fcc0000000000 */
[----:B------:R-:W-:-:S06]  /*31230*/  DSETP.GTU.AND P0, PT, |R12|, +INF , PT ;  /* 0x7ff000000c00742a */ /* 0x000fcc0003f0c200 */
[----:B------:R-:W-:Y:S02]  /*31240*/  FSEL R2, R12, R2, P0 ;  /* 0x000000020c027208 */ /* 0x000fe40000000000 */
[----:B------:R-:W-:Y:S01]  /*31250*/  FSEL R3, R13, R15, P0 ;  /* 0x0000000f0d037208 */ /* 0x000fe20000000000 */
[----:B------:R-:W-:Y:S06]  /*31260*/  BRA `(.L_x_32588) ;  /* 0x0000006400487947 */ /* 0x000fec0003800000 */
.L_x_32577:
        /* <DEDUP_REMOVED lines=99> */
.L_x_32591:
[----:B------:R-:W-:Y:S05]  /*318a0*/  BSYNC B0 ;  /* 0x0000000000007941 */ /* 0x000fea0003800000 */
.L_x_32590:
        /* <DEDUP_REMOVED lines=8> */
.L_x_32593:
[----:B------:R-:W-:Y:S05]  /*31930*/  BSYNC B2 ;  /* 0x0000000000027941 */ /* 0x000fea0003800000 */
.L_x_32592:
        /* <DEDUP_REMOVED lines=82> */
.L_x_32595:
[----:B------:R-:W-:-:S04]  /*31e60*/  ISETP.GE.AND P0, PT, R13, RZ, PT ;  /* 0x000000ff0d00720c */ /* 0x000fc80003f06270 */
[----:B------:R-:W-:Y:S02]  /*31e70*/  FSEL R2, RZ, 3.37028055040000000000e+12, P0 ;  /* 0x54442d18ff027808 */ /* 0x000fe40000000000 */
[----:B------:R-:W-:-:S07]  /*31e80*/  FSEL R3, RZ, 2.1426990032196044922, P0 ;  /* 0x400921fbff037808 */ /* 0x000fce0000000000 */
.L_x_32596:
[----:B------:R-:W-:Y:S05]  /*31e90*/  BSYNC B0 ;  /* 0x0000000000007941 */ /* 0x000fea0003800000 */
.L_x_32594:
[----:B------:R-:W-:Y:S01]  /*31ea0*/  DADD R12, |R12|, |R14| ;  /* 0x000000000c0c7229 */ /* 0x000fe2000000060e */
[----:B------:R-:W-:Y:S01]  /*31eb0*/  LOP3.LUT R15, R3, 0x80000000, R15, 0xb8, !PT ;  /* 0x80000000030f7812 */ /* 0x000fe200078eb80f */
[----:B------:R-:W-:-:S06]  /*31ec0*/  DMUL R8, R8, 0.5 ;  /* 0x3fe0000008087828 */ /* 0x000fcc0000000000 */
[----:B------:R-:W-:-:S06]  /*31ed0*/  DSETP.GTU.AND P0, PT, |R12|, +INF , PT ;  /* 0x7ff000000c00742a */ /* 0x000fcc0003f0c200 */
[----:B------:R-:W-:Y:S02]  /*31ee0*/  FSEL R2, R12, R2, P0 ;  /* 0x000000020c027208 */ /* 0x000fe40000000000 */
[----:B------:R-:W-:Y:S01]  /*31ef0*/  FSEL R3, R13, R15, P0 ;  /* 0x0000000f0d037208 */ /* 0x000fe20000000000 */
[----:B------:R-:W-:Y:S06]  /*31f00*/  BRA `(.L_x_32588) ;  /* 0x0000005800207947 */ /* 0x000fec0003800000 */
.L_x_32589:
        /* <DEDUP_REMOVED lines=29> */
.L_x_32598:
        /* <DEDUP_REMOVED lines=76> */
.L_x_32597:
        /* <DEDUP_REMOVED lines=97> */
.L_x_32600:
        /* <DEDUP_REMOVED lines=22> */
.L_x_32603:
[----:B------:R-:W-:Y:S05]  /*32d10*/  BSYNC B3 ;  /* 0x0000000000037941 */ /* 0x000fea0003800000 */
.L_x_32602:
        /* <DEDUP_REMOVED lines=29> */
.L_x_32601:
[----:B------:R-:W-:Y:S05]  /*32ef0*/  BSYNC B2 ;  /* 0x0000000000027941 */ /* 0x000fea0003800000 */
.L_x_32599:
        /* <DEDUP_REMOVED lines=21> */
.L_x_32605:
[----:B------:R-:W-:Y:S05]  /*33050*/  BSYNC B2 ;  /* 0x0000000000027941 */ /* 0x000fea0003800000 */
.L_x_32604:
        /* <DEDUP_REMOVED lines=82> */
.L_x_32607:
[----:B------:R-:W-:-:S04]  /*33580*/  ISETP.GE.AND P0, PT, R13, RZ, PT ;  /* 0x000000ff0d00720c */ /* 0x000fc80003f06270 */
[----:B------:R-:W-:Y:S02]  /*33590*/  FSEL R2, RZ, 3.37028055040000000000e+12, P0 ;  /* 0x54442d18ff027808 */ /* 0x000fe40000000000 */
[----:B------:R-:W-:-:S07]  /*335a0*/  FSEL R3, RZ, 2.1426990032196044922, P0 ;  /* 0x400921fbff037808 */ /* 0x000fce0000000000 */
.L_x_32608:
[----:B------:R-:W-:Y:S05]  /*335b0*/  BSYNC B0 ;  /* 0x0000000000007941 */ /* 0x000fea0003800000 */
.L_x_32606:
[----:B------:R-:W-:Y:S01]  /*335c0*/  DADD R12, |R12|, |R14| ;  /* 0x000000000c0c7229 */ /* 0x000fe2000000060e */
[----:B------:R-:W-:Y:S01]  /*335d0*/  LOP3.LUT R15, R3, 0x80000000, R15, 0xb8, !PT ;  /* 0x80000000030f7812 */ /* 0x000fe200078eb80f */
[----:B------:R-:W-:-:S06]  /*335e0*/  DMUL R8, R8, 0.5 ;  /* 0x3fe0000008087828 */ /* 0x000fcc0000000000 */
[----:B------:R-:W-:-:S06]  /*335f0*/  DSETP.GTU.AND P0, PT, |R12|, +INF , PT ;  /* 0x7ff000000c00742a */ /* 0x000fcc0003f0c200 */
[----:B------:R-:W-:Y:S02]  /*33600*/  FSEL R2, R12, R2, P0 ;  /* 0x000000020c027208 */ /* 0x000fe40000000000 */
[----:B------:R-:W-:Y:S01]  /*33610*/  FSEL R3, R13, R15, P0 ;  /* 0x0000000f0d037208 */ /* 0x000fe20000000000 */
[----:B------:R-:W-:Y:S06]  /*33620*/  BRA `(.L_x_32588) ;  /* 0x0000004000587947 */ /* 0x000fec0003800000 */
.L_x_32576:
        /* <DEDUP_REMOVED lines=135> */
.L_x_32610:
[----:B------:R-:W-:Y:S05]  /*33ea0*/  BSYNC B0 ;  /* 0x0000000000007941 */ /* 0x000fea0003800000 */
.L_x_32609:
        /* <DEDUP_REMOVED lines=8> */
.L_x_32612:
[----:B------:R-:W-:Y:S05]  /*33f30*/  BSYNC B2 ;  /* 0x0000000000027941 */ /* 0x000fea0003800000 */
.L_x_32611:
        /* <DEDUP_REMOVED lines=82> */
.L_x_32614:
[----:B------:R-:W-:-:S04]  /*34460*/  ISETP.GE.AND P0, PT, R13, RZ, PT ;  /* 0x000000ff0d00720c */ /* 0x000fc80003f06270 */
[----:B------:R-:W-:Y:S02]  /*34470*/  FSEL R2, RZ, 3.37028055040000000000e+12, P0 ;  /* 0x54442d18ff027808 */ /* 0x000fe40000000000 */
[----:B------:R-:W-:-:S07]  /*34480*/  FSEL R3, RZ, 2.1426990032196044922, P0 ;  /* 0x400921fbff037808 */ /* 0x000fce0000000000 */
.L_x_32615:
[----:B------:R-:W-:Y:S05]  /*34490*/  BSYNC B0 ;  /* 0x0000000000007941 */ /* 0x000fea0003800000 */
.L_x_32613:
[----:B------:R-:W-:Y:S01]  /*344a0*/  DADD R12, |R12|, |R14| ;  /* 0x000000000c0c7229 */ /* 0x000fe2000000060e */
[----:B------:R-:W-:-:S07]  /*344b0*/  LOP3.LUT R15, R3, 0x80000000, R15, 0xb8, !PT ;  /* 0x80000000030f7812 */ /* 0x000fce00078eb80f */
[----:B------:R-:W-:-:S06]  /*344c0*/  DSETP.GTU.AND P0, PT, |R12|, +INF , PT ;  /* 0x7ff000000c00742a */ /* 0x000fcc0003f0c200 */
[----:B------:R-:W-:Y:S02]  /*344d0*/  FSEL R2, R12, R2, P0 ;  /* 0x000000020c027208 */ /* 0x000fe40000000000 */
[----:B------:R-:W-:Y:S01]  /*344e0*/  FSEL R3, R13, R15, P0 ;  /* 0x0000000f0d037208 */ /* 0x000fe20000000000 */
[----:B------:R-:W-:Y:S06]  /*344f0*/  BRA `(.L_x_32588) ;  /* 0x0000003000a47947 */ /* 0x000fec0003800000 */
.L_x_32575:
        /* <DEDUP_REMOVED lines=90> */
.L_x_32618:
        /* <DEDUP_REMOVED lines=22> */
.L_x_32621:
[----:B------:R-:W-:Y:S05]  /*34c00*/  BSYNC B3 ;  /* 0x0000000000037941 */ /* 0x000fea0003800000 */
.L_x_32620:
        /* <DEDUP_REMOVED lines=29> */
.L_x_32619:
[----:B------:R-:W-:Y:S05]  /*34de0*/  BSYNC B2 ;  /* 0x0000000000027941 */ /* 0x000fea0003800000 */
.L_x_32617:
        /* <DEDUP_REMOVED lines=83> */
.L_x_32616:
        /* <DEDUP_REMOVED lines=85> */
.L_x_32574:
        /* <DEDUP_REMOVED lines=23> */
.L_x_32623:
[----:B------:R-:W-:Y:S05]  /*359e0*/  BSYNC B2 ;  /* 0x0000000000027941 */ /* 0x000fea0003800000 */
.L_x_32622:
        /* <DEDUP_REMOVED lines=26> */
.L_x_32625:
[----:B------:R-:W-:Y:S05]  /*35b90*/  BSYNC B2 ;  /* 0x0000000000027941 */ /* 0x000fea0003800000 */
.L_x_32624:
        /* <DEDUP_REMOVED lines=136> */
.L_x_32627:
[----:B------:R-:W-:Y:S05]  /*36420*/  BSYNC B0 ;  /* 0x0000000000007941 */ /* 0x000fea0003800000 */
.L_x_32626:
        /* <DEDUP_REMOVED lines=8> */
.L_x_32629:
[----:B------:R-:W-:Y:S05]  /*364b0*/  BSYNC B2 ;  /* 0x0000000000027941 */ /* 0x000fea0003800000 */
.L_x_32628:
        /* <DEDUP_REMOVED lines=82> */
.L_x_32631:
[----:B------:R-:W-:-:S04]  /*369e0*/  ISETP.GE.AND P0, PT, R13, RZ, PT ;  /* 0x000000ff0d00720c */ /* 0x000fc80003f06270 */
[----:B------:R-:W-:Y:S02]  /*369f0*/  FSEL R2, RZ, 3.37028055040000000000e+12, P0 ;  /* 0x54442d18ff027808 */ /* 0x000fe40000000000 */
[----:B------:R-:W-:-:S07]  /*36a00*/  FSEL R3, RZ, 2.1426990032196044922, P0 ;  /* 0x400921fbff037808 */ /* 0x000fce0000000000 */
.L_x_32632:
[----:B------:R-:W-:Y:S05]  /*36a10*/  BSYNC B0 ;  /* 0x0000000000007941 */ /* 0x000fea0003800000 */
.L_x_32630:
[----:B------:R-:W-:Y:S01]  /*36a20*/  DADD R12, |R12|, |R14| ;  /* 0x000000000c0c7229 */ /* 0x000fe2000000060e */
[----:B------:R-:W-:Y:S01]  /*36a30*/  LOP3.LUT R15, R3, 0x80000000, R15, 0xb8, !PT ;  /* 0x80000000030f7812 */ /* 0x000fe200078eb80f */
[----:B------:R-:W-:-:S06]  /*36a40*/  DADD R8, R8, 1 ;  /* 0x3ff0000008087429 */ /* 0x000fcc0000000000 */
[----:B------:R-:W-:-:S06]  /*36a50*/  DSETP.GTU.AND P0, PT, |R12|, +INF , PT ;  /* 0x7ff000000c00742a */ /* 0x000fcc0003f0c200 */
[----:B------:R-:W-:Y:S02]  /*36a60*/  FSEL R2, R12, R2, P0 ;  /* 0x000000020c027208 */ /* 0x000fe40000000000 */
[----:B------:R-:W-:Y:S01]  /*36a70*/  FSEL R3, R13, R15, P0 ;  /* 0x0000000f0d037208 */ /* 0x000fe20000000000 */
[----:B------:R-:W-:Y:S06]  /*36a80*/  BRA `(.L_x_32588) ;  /* 0x0000000c00407947 */ /* 0x000fec0003800000 */
.L_x_32573:
        /* <DEDUP_REMOVED lines=109> */
.L_x_32634:
[----:B------:R-:W-:Y:S05]  /*37160*/  BSYNC B0 ;  /* 0x0000000000007941 */ /* 0x000fea0003800000 */
.L_x_32633:
[----:B------:R-:W-:Y:S04]  /*37170*/  BSSY B2, `(.L_x_32635) ;  /* 0x0000007000027945 */ /* 0x000fe80003800000 */
[----:B------:R-:W-:Y:S05]  /*37180*/  @P4 BRA P5, `(.L_x_32636) ;  /* 0x0000000000144947 */ /* 0x000fea0002800000 */
[----:B------:R-:W-:Y:S01]  /*37190*/  IMAD.MOV.U32 R0, RZ, RZ, R4 ;  /* 0x000000ffff007224 */ /* 0x000fe200078e0004 */
[----:B------:R-:W-:Y:S01]  /*371a0*/  MOV R4, 0x371e0 ;  /* 0x000371e000047802 */ /* 0x000fe20000000f00 */
[----:B------:R-:W-:Y:S02]  /*371b0*/  IMAD.MOV.U32 R2, RZ, RZ, R10 ;  /* 0x000000ffff027224 */ /* 0x000fe400078e000a */
[----:B------:R-:W-:-:S07]  /*371c0*/  IMAD.MOV.U32 R3, RZ, RZ, R11 ;  /* 0x000000ffff037224 */ /* 0x000fce00078e000b */
[----:B------:R-:W-:Y:S05]  /*371d0*/  CALL.REL.NOINC `($__internal_74_$__cuda_sm20_div_rn_f64_full) ;  /* 0x00000630000c7944 */ /* 0x000fea0003c00000 */
.L_x_32636:
[----:B------:R-:W-:Y:S05]  /*371e0*/  BSYNC B2 ;  /* 0x0000000000027941 */ /* 0x000fea0003800000 */
.L_x_32635:
        /* <DEDUP_REMOVED lines=82> */
.L_x_32638:
[----:B------:R-:W-:Y:S02]  /*37710*/  FSEL R2, RZ, 3.37028055040000000000e+12, P2 ;  /* 0x54442d18ff027808 */ /* 0x000fe40001000000 */
[----:B------:R-:W-:-:S07]  /*37720*/  FSEL R3, RZ, 2.1426990032196044922, P2 ;  /* 0x400921fbff037808 */ /* 0x000fce0001000000 */
.L_x_32639:
[----:B------:R-:W-:Y:S05]  /*37730*/  BSYNC B0 ;  /* 0x0000000000007941 */ /* 0x000fea0003800000 */
.L_x_32637:
[----:B------:R-:W-:Y:S01]  /*37740*/  DADD R12, |R12|, |R14| ;  /* 0x000000000c0c7229 */ /* 0x000fe2000000060e */
[----:B------:R-:W-:-:S07]  /*37750*/  LOP3.LUT R15, R3, 0x80000000, R15, 0xb8, !PT ;  /* 0x80000000030f7812 */ /* 0x000fce00078eb80f */
[----:B------:R-:W-:-:S06]  /*37760*/  DSETP.GTU.AND P0, PT, |R12|, +INF , PT ;  /* 0x7ff000000c00742a */ /* 0x000fcc0003f0c200 */
[----:B------:R-:W-:Y:S02]  /*37770*/  FSEL R2, R12, R2, P0 ;  /* 0x000000020c027208 */ /* 0x000fe40000000000 */
[----:B------:R-:W-:-:S07]  /*37780*/  FSEL R3, R13, R15, P0 ;  /* 0x0000000f0d037208 */ /* 0x000fce0000000000 */
.L_x_32588:
[----:B------:R-:W-:Y:S05]  /*37790*/  BSYNC B1 ;  /* 0x0000000000017941 */ /* 0x000fea0003800000 */
.L_x_32572:
        /* <DEDUP_REMOVED lines=78> */
.L_x_32646:
[----:B------:R-:W-:Y:S05]  /*37c80*/  BSYNC B0 ;  /* 0x0000000000007941 */ /* 0x000fea0003800000 */
.L_x_32645:
        /* <DEDUP_REMOVED lines=26> */
.L_x_32648:
[----:B------:R-:W-:Y:S01]  /*37e30*/  DMUL R12, RZ, R46 ;  /* 0x0000002eff0c7228 */ /* 0x000fe20000000000 */
[----:B------:R-:W-:-:S10]  /*37e40*/  IMAD.MOV.U32 R2, RZ, RZ, RZ ;  /* 0x000000ffff027224 */ /* 0x000fd400078e00ff */
.L_x_32649:
[----:B------:R-:W-:Y:S05]  /*37e50*/  BSYNC B2 ;  /* 0x0000000000027941 */ /* 0x000fea0003800000 */
.L_x_32647:
        /* <DEDUP_REMOVED lines=49> */
.L_x_32651:
[----:B------:R-:W-:Y:S01]  /*38170*/  DMUL R2, RZ, R46 ;  /* 0x0000002eff027228 */ /* 0x000fe20000000000 */
[----:B------:R-:W-:-:S10]  /*38180*/  IMAD.MOV.U32 R0, RZ, RZ, RZ ;  /* 0x000000ffff007224 */ /* 0x000fd400078e00ff */
.L_x_32652:
[----:B------:R-:W-:Y:S05]  /*38190*/  BSYNC B2 ;  /* 0x0000000000027941 */ /* 0x000fea0003800000 */
.L_x_32650:
        /* <DEDUP_REMOVED lines=25> */
.L_x_32644:
        /* <DEDUP_REMOVED lines=63> */
.L_x_32655:
[----:B------:R-:W-:Y:S05]  /*38720*/  BSYNC B0 ;  /* 0x0000000000007941 */ /* 0x000fea0003800000 */
.L_x_32654:
        /* <DEDUP_REMOVED lines=26> */
.L_x_32657:
[----:B------:R-:W-:Y:S01]  /*388d0*/  DMUL R12, RZ, R46 ;  /* 0x0000002eff0c7228 */ /* 0x000fe20000000000 */
[----:B------:R-:W-:-:S10]  /*388e0*/  IMAD.MOV.U32 R2, RZ, RZ, RZ ;  /* 0x000000ffff027224 */ /* 0x000fd400078e00ff */
.L_x_32658:
[----:B------:R-:W-:Y:S05]  /*388f0*/  BSYNC B2 ;  /* 0x0000000000027941 */ /* 0x000fea0003800000 */
.L_x_32656:
        /* <DEDUP_REMOVED lines=49> */
.L_x_32660:
[----:B------:R-:W-:Y:S01]  /*38c10*/  DMUL R2, RZ, R46 ;  /* 0x0000002eff027228 */ /* 0x000fe20000000000 */
[----:B------:R-:W-:-:S10]  /*38c20*/  IMAD.MOV.U32 R0, RZ, RZ, RZ ;  /* 0x000000ffff007224 */ /* 0x000fd400078e00ff */
.L_x_32661:
[----:B------:R-:W-:Y:S05]  /*38c30*/  BSYNC B2 ;  /* 0x0000000000027941 */ /* 0x000fea0003800000 */
.L_x_32659:
        /* <DEDUP_REMOVED lines=39> */
.L_x_32643:
        /* <DEDUP_REMOVED lines=11> */
.L_x_32662:
[----:B------:R-:W-:-:S10]  /*38f60*/  DADD R12, R46, -R46 ;  /* 0x000000002e0c7229 */ /* 0x000fd4000000082e */
[----:B------:R-:W-:Y:S02]  /*38f70*/  IMAD.MOV.U32 R14, RZ, RZ, R12 ;  /* 0x000000ffff0e7224 */ /* 0x000fe400078e000c */
[----:B------:R-:W-:Y:S01]  /*38f80*/  IMAD.MOV.U32 R15, RZ, RZ, R13 ;  /* 0x000000ffff0f7224 */ /* 0x000fe200078e000d */
[----:B------:R-:W-:Y:S06]  /*38f90*/  BRA `(.L_x_32653) ;  /* 0x00000008009c7947 */ /* 0x000fec0003800000 */
.L_x_32642:
        /* <DEDUP_REMOVED lines=26> */
.L_x_32664:
[----:B------:R-:W-:Y:S01]  /*39140*/  DMUL R2, RZ, R46 ;  /* 0x0000002eff027228 */ /* 0x000fe20000000000 */
[----:B------:R-:W-:-:S10]  /*39150*/  IMAD.MOV.U32 R5, RZ, RZ, RZ ;  /* 0x000000ffff057224 */ /* 0x000fd400078e00ff */
.L_x_32665:
[----:B------:R-:W-:Y:S05]  /*39160*/  BSYNC B2 ;  /* 0x0000000000027941 */ /* 0x000fea0003800000 */
.L_x_32663:
        /* <DEDUP_REMOVED lines=49> */
.L_x_32667:
[----:B------:R-:W-:Y:S01]  /*39480*/  DMUL R14, RZ, R46 ;  /* 0x0000002eff0e7228 */ /* 0x000fe20000000000 */
[----:B------:R-:W-:-:S10]  /*39490*/  IMAD.MOV.U32 R0, RZ, RZ, RZ ;  /* 0x000000ffff007224 */ /* 0x000fd400078e00ff */
.L_x_32668:
[----:B------:R-:W-:Y:S05]  /*394a0*/  BSYNC B2 ;  /* 0x0000000000027941 */ /* 0x000fea0003800000 */
.L_x_32666:
        /* <DEDUP_REMOVED lines=24> */
.L_x_32641:
        /* <DEDUP_REMOVED lines=59> */
.L_x_32670:
[----:B------:R-:W-:Y:S05]  /*399e0*/  BSYNC B0 ;  /* 0x0000000000007941 */ /* 0x000fea0003800000 */
.L_x_32669:
[----:B------:R-:W-:Y:S02]  /*399f0*/  IMAD.MOV.U32 R14, RZ, RZ, R46 ;  /* 0x000000ffff0e7224 */ /* 0x000fe400078e002e */
[----:B------:R-:W-:-:S07]  /*39a00*/  IMAD.MOV.U32 R15, RZ, RZ, R47 ;  /* 0x000000ffff0f7224 */ /* 0x000fce00078e002f */
.L_x_32653:
[----:B------:R-:W-:Y:S05]  /*39a10*/  BSYNC B1 ;  /* 0x0000000000017941 */ /* 0x000fea0003800000 */
.L_x_32640:
        /* <DEDUP_REMOVED lines=116> */
.L_x_32678:
        /* <DEDUP_REMOVED lines=22> */
.L_x_32681:
[----:B------:R-:W-:Y:S05]  /*3a2c0*/  BSYNC B3 ;  /* 0x0000000000037941 */ /* 0x000fea0003800000 */
.L_x_32680:
        /* <DEDUP_REMOVED lines=29> */
.L_x_32679:
[----:B------:R-:W-:Y:S05]  /*3a4a0*/  BSYNC B2 ;  /* 0x0000000000027941 */ /* 0x000fea0003800000 */
.L_x_32677:
        /* <DEDUP_REMOVED lines=21> */
.L_x_32683:
[----:B------:R-:W-:Y:S05]  /*3a600*/  BSYNC B2 ;  /* 0x0000000000027941 */ /* 0x000fea0003800000 */
.L_x_32682:
        /* <DEDUP_REMOVED lines=82> */
.L_x_32685:
[----:B------:R-:W-:-:S04]  /*3ab30*/  ISETP.GE.AND P0, PT, R17, RZ, PT ;  /* 0x000000ff1100720c */ /* 0x000fc80003f06270 */
[----:B------:R-:W-:Y:S02]  /*3ab40*/  FSEL R2, RZ, 3.37028055040000000000e+12, P0 ;  /* 0x54442d18ff027808 */ /* 0x000fe40000000000 */
[----:B------:R-:W-:-:S07]  /*3ab50*/  FSEL R3, RZ, 2.1426990032196044922, P0 ;  /* 0x400921fbff037808 */ /* 0x000fce0000000000 */
.L_x_32686:
[----:B------:R-:W-:Y:S05]  /*3ab60*/  BSYNC B0 ;  /* 0x0000000000007941 */ /* 0x000fea0003800000 */
.L_x_32684:
[----:B------:R-:W-:Y:S01]  /*3ab70*/  DADD R16, |R16|, |R18| ;  /* 0x0000000010107229 */ /* 0x000fe20000000612 */
[----:B------:R-:W-:Y:S01]  /*3ab80*/  LOP3.LUT R19, R3, 0x80000000, R19, 0xb8, !PT ;  /* 0x8000000003137812 */ /* 0x000fe200078eb813 */
[----:B------:R-:W-:-:S06]  /*3ab90*/  DMUL R8, R8, 0.5 ;  /* 0x3fe0000008087828 */ /* 0x000fcc0000000000 */
[----:B------:R-:W-:-:S06]  /*3aba0*/  DSETP.GTU.AND P0, PT, |R16|, +INF , PT ;  /* 0x7ff000001000742a */ /* 0x000fcc0003f0c200 */
[----:B------:R-:W-:Y:S02]  /*3abb0*/  FSEL R2, R16, R2, P0 ;  /* 0x0000000210027208 */ /* 0x000fe40000000000 */
[----:B------:R-:W-:Y:S01]  /*3abc0*/  FSEL R3, R17, R19, P0 ;  /* 0x0000001311037208 */ /* 0x000fe20000000000 */
[----:B------:R-:W-:Y:S06]  /*3abd0*/  BRA `(.L_x_32687) ;  /* 0x0000006400487947 */ /* 0x000fec0003800000 */
.L_x_32676:
        /* <DEDUP_REMOVED lines=99> */
.L_x_32690:
[----:B------:R-:W-:Y:S05]  /*3b210*/  BSYNC B0 ;  /* 0x0000000000007941 */ /* 0x000fea0003800000 */
.L_x_32689:
        /* <DEDUP_REMOVED lines=8> */
.L_x_32692:
[----:B------:R-:W-:Y:S05]  /*3b2a0*/  BSYNC B2 ;  /* 0x0000000000027941 */ /* 0x000fea0003800000 */
.L_x_32691:
        /* <DEDUP_REMOVED lines=82> */
.L_x_32694:
[----:B------:R-:W-:-:S04]  /*3b7d0*/  ISETP.GE.AND P0, PT, R17, RZ, PT ;  /* 0x000000ff1100720c */ /* 0x000fc80003f06270 */
[----:B------:R-:W-:Y:S02]  /*3b7e0*/  FSEL R2, RZ, 3.37028055040000000000e+12, P0 ;  /* 0x54442d18ff027808 */ /* 0x000fe40000000000 */
[----:B------:R-:W-:-:S07]  /*3b7f0*/  FSEL R3, RZ, 2.1426990032196044922, P0 ;  /* 0x400921fbff037808 */ /* 0x000fce0000000000 */
.L_x_32695:
[----:B------:R-:W-:Y:S05]  /*3b800*/  BSYNC B0 ;  /* 0x0000000000007941 */ /* 0x000fea0003800000 */
.L_x_32693:
[----:B------:R-:W-:Y:S01]  /*3b810*/  DADD R16, |R16|, |R18| ;  /* 0x0000000010107229 */ /* 0x000fe20000000612 */
[----:B------:R-:W-:Y:S01]  /*3b820*/  LOP3.LUT R19, R3, 0x80000000, R19, 0xb8, !PT ;  /* 0x8000000003137812 */ /* 0x000fe200078eb813 */
[----:B------:R-:W-:-:S06]  /*3b830*/  DMUL R8, R8, 0.5 ;  /* 0x3fe0000008087828 */ /* 0x000fcc0000000000 */
[----:B------:R-:W-:-:S06]  /*3b840*/  DSETP.GTU.AND P0, PT, |R16|, +INF , PT ;  /* 0x7ff000001000742a */ /* 0x000fcc0003f0c200 */
[----:B------:R-:W-:Y:S02]  /*3b850*/  FSEL R2, R16, R2, P0 ;  /* 0x0000000210027208 */ /* 0x000fe40000000000 */
[----:B------:R-:W-:Y:S01]  /*3b860*/  FSEL R3, R17, R19, P0 ;  /* 0x0000001311037208 */ /* 0x000fe20000000000 */
[----:B------:R-:W-:Y:S06]  /*3b870*/  BRA `(.L_x_32687) ;  /* 0x0000005800207947 */ /* 0x000fec0003800000 */
.L_x_32688:
        /* <DEDUP_REMOVED lines=29> */
.L_x_32697:
        /* <DEDUP_REMOVED lines=76> */
.L_x_32696:
        /* <DEDUP_REMOVED lines=97> */
.L_x_32699:
        /* <DEDUP_REMOVED lines=22> */
.L_x_32702:
[----:B------:R-:W-:Y:S05]  /*3c680*/  BSYNC B3 ;  /* 0x0000000000037941 */ /* 0x000fea0003800000 */
.L_x_32701:
        /* <DEDUP_REMOVED lines=29> */
.L_x_32700:
[----:B------:R-:W-:Y:S05]  /*3c860*/  BSYNC B2 ;  /* 0x0000000000027941 */ /* 0x000fea0003800000 */
.L_x_32698:
        /* <DEDUP_REMOVED lines=21> */
.L_x_32704:
[----:B------:R-:W-:Y:S05]  /*3c9c0*/  BSYNC B2 ;  /* 0x0000000000027941 */ /* 0x000fea0003800000 */
.L_x_32703:
        /* <DEDUP_REMOVED lines=82> */
.L_x_32706:
[----:B------:R-:W-:-:S04]  /*3cef0*/  ISETP.GE.AND P0, PT, R17, RZ, PT ;  /* 0x000000ff1100720c */ /* 0x000fc80003f06270 */
[----:B------:R-:W-:Y:S02]  /*3cf00*/  FSEL R2, RZ, 3.37028055040000000000e+12, P0 ;  /* 0x54442d18ff027808 */ /* 0x000fe40000000000 */
[----:B------:R-:W-:-:S07]  /*3cf10*/  FSEL R3, RZ, 2.1426990032196044922, P0 ;  /* 0x400921fbff037808 */ /* 0x000fce0000000000 */
.L_x_32707:
[----:B------:R-:W-:Y:S05]  /*3cf20*/  BSYNC B0 ;  /* 0x0000000000007941 */ /* 0x000fea0003800000 */
.L_x_32705:
[----:B------:R-:W-:Y:S01]  /*3cf30*/  DADD R16, |R16|, |R18| ;  /* 0x0000000010107229 */ /* 0x000fe20000000612 */
[----:B------:R-:W-:Y:S01]  /*3cf40*/  LOP3.LUT R19, R3, 0x80000000, R19, 0xb8, !PT ;  /* 0x8000000003137812 */ /* 0x000fe200078eb813 */
[----:B------:R-:W-:-:S06]  /*3cf50*/  DMUL R8, R8, 0.5 ;  /* 0x3fe0000008087828 */ /* 0x000fcc0000000000 */
[----:B------:R-:W-:-:S06]  /*3cf60*/  DSETP.GTU.AND P0, PT, |R16|, +INF , PT ;  /* 0x7ff000001000742a */ /* 0x000fcc0003f0c200 */
[----:B------:R-:W-:Y:S02]  /*3cf70*/  FSEL R2, R16, R2, P0 ;  /* 0x0000000210027208 */ /* 0x000fe40000000000 */
[----:B------:R-:W-:Y:S01]  /*3cf80*/  FSEL R3, R17, R19, P0 ;  /* 0x0000001311037208 */ /* 0x000fe20000000000 */
[----:B------:R-:W-:Y:S06]  /*3cf90*/  BRA `(.L_x_32687) ;  /* 0x0000004000587947 */ /* 0x000fec0003800000 */
.L_x_32675:
        /* <DEDUP_REMOVED lines=135> */
.L_x_32709:
[----:B------:R-:W-:Y:S05]  /*3d810*/  BSYNC B0 ;  /* 0x0000000000007941 */ /* 0x000fea0003800000 */
.L_x_32708:
        /* <DEDUP_REMOVED lines=8> */
.L_x_32711:
[----:B------:R-:W-:Y:S05]  /*3d8a0*/  BSYNC B2 ;  /* 0x0000000000027941 */ /* 0x000fea0003800000 */
.L_x_32710:
        /* <DEDUP_REMOVED lines=82> */
.L_x_32713:
[----:B------:R-:W-:-:S04]  /*3ddd0*/  ISETP.GE.AND P0, PT, R17, RZ, PT ;  /* 0x000000ff1100720c */ /* 0x000fc80003f06270 */
[----:B------:R-:W-:Y:S02]  /*3dde0*/  FSEL R2, RZ, 3.37028055040000000000e+12, P0 ;  /* 0x54442d18ff027808 */ /* 0x000fe40000000000 */
[----:B------:R-:W-:-:S07]  /*3ddf0*/  FSEL R3, RZ, 2.1426990032196044922, P0 ;  /* 0x400921fbff037808 */ /* 0x000fce0000000000 */
.L_x_32714:
[----:B------:R-:W-:Y:S05]  /*3de00*/  BSYNC B0 ;  /* 0x0000000000007941 */ /* 0x000fea0003800000 */
.L_x_32712:
[----:B------:R-:W-:Y:S01]  /*3de10*/  DADD R16, |R16|, |R18| ;  /* 0x0000000010107229 */ /* 0x000fe20000000612 */
[----:B------:R-:W-:-:S07]  /*3de20*/  LOP3.LUT R19, R3, 0x80000000, R19, 0xb8, !PT ;  /* 0x8000000003137812 */ /* 0x000fce00078eb813 */
[----:B------:R-:W-:-:S06]  /*3de30*/  DSETP.GTU.AND P0, PT, |R16|, +INF , PT ;  /* 0x7ff000001000742a */ /* 0x000fcc0003f0c200 */
[----:B------:R-:W-:Y:S02]  /*3de40*/  FSEL R2, R16, R2, P0 ;  /* 0x0000000210027208 */ /* 0x000fe40000000000 */
[----:B------:R-:W-:Y:S01]  /*3de50*/  FSEL R3, R17, R19, P0 ;  /* 0x0000001311037208 */ /* 0x000fe20000000000 */
[----:B------:R-:W-:Y:S06]  /*3de60*/  BRA `(.L_x_32687) ;  /* 0x0000003000a47947 */ /* 0x000fec0003800000 */
.L_x_32674:
        /* <DEDUP_REMOVED lines=90> */
.L_x_32717:
        /* <DEDUP_REMOVED lines=22> */
.L_x_32720:
[----:B------:R-:W-:Y:S05]  /*3e570*/  BSYNC B3 ;  /* 0x0000000000037941 */ /* 0x000fea0003800000 */
.L_x_32719:
        /* <DEDUP_REMOVED lines=29> */
.L_x_32718:
[----:B------:R-:W-:Y:S05]  /*3e750*/  BSYNC B2 ;  /* 0x0000000000027941 */ /* 0x000fea0003800000 */
.L_x_32716:
        /* <DEDUP_REMOVED lines=83> */
.L_x_32715:
        /* <DEDUP_REMOVED lines=85> */
.L_x_32673:
        /* <DEDUP_REMOVED lines=23> */
.L_x_32722:
[----:B------:R-:W-:Y:S05]  /*3f350*/  BSYNC B2 ;  /* 0x0000000000027941 */ /* 0x000fea0003800000 */
.L_x_32721:
        /* <DEDUP_REMOVED lines=26> */
.L_x_32724:
[----:B------:R-:W-:Y:S05]  /*3f500*/  BSYNC B2 ;  /* 0x0000000000027941 */ /* 0x000fea0003800000 */
.L_x_32723:
        /* <DEDUP_REMOVED lines=136> */
.L_x_32726:
[----:B------:R-:W-:Y:S05]  /*3fd90*/  BSYNC B0 ;  /* 0x0000000000007941 */ /* 0x000fea0003800000 */
.L_x_32725:
        /* <DEDUP_REMOVED lines=8> */
.L_x_32728:
[----:B------:R-:W-:Y:S05]  /*3fe20*/  BSYNC B2 ;  /* 0x0000000000027941 */ /* 0x000fea0003800000 */
.L_x_32727:
        /* <DEDUP_REMOVED lines=82> */
.L_x_32730:
[----:B------:R-:W-:-:S04]  /*40350*/  ISETP.GE.AND P0, PT, R17, RZ, PT ;  /* 0x000000ff1100720c */ /* 0x000fc80003f06270 */
[----:B------:R-:W-:Y:S02]  /*40360*/  FSEL R2, RZ, 3.37028055040000000000e+12, P0 ;  /* 0x54442d18ff027808 */ /* 0x000fe40000000000 */
[----:B------:R-:W-:-:S07]  /*40370*/  FSEL R3, RZ, 2.1426990032196044922, P0 ;  /* 0x400921fbff037808 */ /* 0x000fce0000000000 */
.L_x_32731:
[----:B------:R-:W-:Y:S05]  /*40380*/  BSYNC B0 ;  /* 0x0000000000007941 */ /* 0x000fea0003800000 */
.L_x_32729:
[----:B------:R-:W-:Y:S01]  /*40390*/  DADD R16, |R16|, |R18| ;  /* 0x0000000010107229 */ /* 0x000fe20000000612 */
[----:B------:R-:W-:Y:S01]  /*403a0*/  LOP3.LUT R19, R3, 0x80000000, R19, 0xb8, !PT ;  /* 0x8000000003137812 */ /* 0x000fe200078eb813 */
[----:B------:R-:W-:-:S06]  /*403b0*/  DADD R8, R8, 1 ;  /* 0x3ff0000008087429 */ /* 0x000fcc0000000000 */
[----:B------:R-:W-:-:S06]  /*403c0*/  DSETP.GTU.AND P0, PT, |R16|, +INF , PT ;  /* 0x7ff000001000742a */ /* 0x000fcc0003f0c200 */
[----:B------:R-:W-:Y:S02]  /*403d0*/  FSEL R2, R16, R2, P0 ;  /* 0x0000000210027208 */ /* 0x000fe40000000000 */
[----:B------:R-:W-:Y:S01]  /*403e0*/  FSEL R3, R17, R19, P0 ;  /* 0x0000001311037208 */ /* 0x000fe20000000000 */
[----:B------:R-:W-:Y:S06]  /*403f0*/  BRA `(.L_x_32687) ;  /* 0x0000000c00407947 */ /* 0x000fec0003800000 */
.L_x_32672:
        /* <DEDUP_REMOVED lines=109> */
.L_x_32733:
[----:B------:R-:W-:Y:S05]  /*40ad0*/  BSYNC B0 ;  /* 0x0000000000007941 */ /* 0x000fea0003800000 */
.L_x_32732:
[----:B------:R-:W-:Y:S04]  /*40ae0*/  BSSY B2, `(.L_x_32734) ;  /* 0x0000007000027945 */ /* 0x000fe80003800000 */
[----:B------:R-:W-:Y:S05]  /*40af0*/  @P4 BRA P5, `(.L_x_32735) ;  /* 0x0000000000144947 */ /* 0x000fea0002800000 */
[----:B------:R-:W-:Y:S01]  /*40b00*/  IMAD.MOV.U32 R0, RZ, RZ, R4 ;  /* 0x000000ffff007224 */ /* 0x000fe200078e0004 */
[----:B------:R-:W-:Y:S01]  /*40b10*/  MOV R4, 0x40b50 ;  /* 0x00040b5000047802 */ /* 0x000fe20000000f00 */
[----:B------:R-:W-:Y:S02]  /*40b20*/  IMAD.MOV.U32 R2, RZ, RZ, R10 ;  /* 0x000000ffff027224 */ /* 0x000fe400078e000a */
[----:B------:R-:W-:-:S07]  /*40b30*/  IMAD.MOV.U32 R3, RZ, RZ, R11 ;  /* 0x000000ffff037224 */ /* 0x000fce00078e000b */
[----:B------:R-:W-:Y:S05]  /*40b40*/  CALL.REL.NOINC `($__internal_74_$__cuda_sm20_div_rn_f64_full) ;  /* 0x0000059400b07944 */ /* 0x000fea0003c00000 */
.L_x_32735:
[----:B------:R-:W-:Y:S05]  /*40b50*/  BSYNC B2 ;  /* 0x0000000000027941 */ /* 0x000fea0003800000 */
.L_x_32734:
        /* <DEDUP_REMOVED lines=82> */
.L_x_32737:
[----:B------:R-:W-:Y:S02]  /*41080*/  FSEL R2, RZ, 3.37028055040000000000e+12, P2 ;  /* 0x54442d18ff027808 */ /* 0x000fe40001000000 */
[----:B------:R-:W-:-:S07]  /*41090*/  FSEL R3, RZ, 2.1426990032196044922, P2 ;  /* 0x400921fbff037808 */ /* 0x000fce0001000000 */
.L_x_32738:
[----:B------:R-:W-:Y:S05]  /*410a0*/  BSYNC B0 ;  /* 0x0000000000007941 */ /* 0x000fea0003800000 */
.L_x_32736:
[----:B------:R-:W-:Y:S01]  /*410b0*/  DADD R16, |R16|, |R18| ;  /* 0x0000000010107229 */ /* 0x000fe20000000612 */
[----:B------:R-:W-:-:S07]  /*410c0*/  LOP3.LUT R19, R3, 0x80000000, R19, 0xb8, !PT ;  /* 0x8000000003137812 */ /* 0x000fce00078eb813 */
[----:B------:R-:W-:-:S06]  /*410d0*/  DSETP.GTU.AND P0, PT, |R16|, +INF , PT ;  /* 0x7ff000001000742a */ /* 0x000fcc0003f0c200 */
[----:B------:R-:W-:Y:S02]  /*410e0*/  FSEL R2, R16, R2, P0 ;  /* 0x0000000210027208 */ /* 0x000fe40000000000 */
[----:B------:R-:W-:-:S07]  /*410f0*/  FSEL R3, R17, R19, P0 ;  /* 0x0000001311037208 */ /* 0x000fce0000000000 */
.L_x_32687:
[----:B------:R-:W-:Y:S05]  /*41100*/  BSYNC B1 ;  /* 0x0000000000017941 */ /* 0x000fea0003800000 */
.L_x_32671:
        /* <DEDUP_REMOVED lines=78> */
.L_x_32745:
[----:B------:R-:W-:Y:S05]  /*415f0*/  BSYNC B0 ;  /* 0x0000000000007941 */ /* 0x000fea0003800000 */
.L_x_32744:
        /* <DEDUP_REMOVED lines=26> */
.L_x_32747:
[----:B------:R-:W-:Y:S01]  /*417a0*/  DMUL R16, RZ, R46 ;  /* 0x0000002eff107228 */ /* 0x000fe20000000000 */
[----:B------:R-:W-:-:S10]  /*417b0*/  IMAD.MOV.U32 R2, RZ, RZ, RZ ;  /* 0x000000ffff027224 */ /* 0x000fd400078e00ff */
.L_x_32748:
[----:B------:R-:W-:Y:S05]  /*417c0*/  BSYNC B2 ;  /* 0x0000000000027941 */ /* 0x000fea0003800000 */
.L_x_32746:
        /* <DEDUP_REMOVED lines=49> */
.L_x_32750:
[----:B------:R-:W-:Y:S01]  /*41ae0*/  DMUL R2, RZ, R46 ;  /* 0x0000002eff027228 */ /* 0x000fe20000000000 */
[----:B------:R-:W-:-:S10]  /*41af0*/  IMAD.MOV.U32 R0, RZ, RZ, RZ ;  /* 0x000000ffff007224 */ /* 0x000fd400078e00ff */
.L_x_32751:
[----:B------:R-:W-:Y:S05]  /*41b00*/  BSYNC B2 ;  /* 0x0000000000027941 */ /* 0x000fea0003800000 */
.L_x_32749:
        /* <DEDUP_REMOVED lines=25> */
.L_x_32743:
        /* <DEDUP_REMOVED lines=63> */
.L_x_32754:
[----:B------:R-:W-:Y:S05]  /*42090*/  BSYNC B0 ;  /* 0x0000000000007941 */ /* 0x000fea0003800000 */
.L_x_32753:
        /* <DEDUP_REMOVED lines=26> */
.L_x_32756:
[----:B------:R-:W-:Y:S01]  /*42240*/  DMUL R16, RZ, R46 ;  /* 0x0000002eff107228 */ /* 0x000fe20000000000 */
[----:B------:R-:W-:-:S10]  /*42250*/  IMAD.MOV.U32 R2, RZ, RZ, RZ ;  /* 0x000000ffff027224 */ /* 0x000fd400078e00ff */
.L_x_32757:
[----:B------:R-:W-:Y:S05]  /*42260*/  BSYNC B2 ;  /* 0x0000000000027941 */ /* 0x000fea0003800000 */
.L_x_32755:
        /* <DEDUP_REMOVED lines=49> */
.L_x_32759:
[----:B------:R-:W-:Y:S01]  /*42580*/  DMUL R2, RZ, R46 ;  /* 0x0000002eff027228 */ /* 0x000fe20000000000 */
[----:B------:R-:W-:-:S10]  /*42590*/  IMAD.MOV.U32 R0, RZ, RZ, RZ ;  /* 0x000000ffff007224 */ /* 0x000fd400078e00ff */
.L_x_32760:
[----:B------:R-:W-:Y:S05]  /*425a0*/  BSYNC B2 ;  /* 0x0000000000027941 */ /* 0x000fea0003800000 */
.L_x_32758:
        /* <DEDUP_REMOVED lines=39> */
.L_x_32742:
        /* <DEDUP_REMOVED lines=11> */
.L_x_32761:
[----:B------:R-:W-:-:S10]  /*428d0*/  DADD R16, R46, -R46 ;  /* 0x000000002e107229 */ /* 0x000fd4000000082e */
[----:B------:R-:W-:Y:S02]  /*428e0*/  IMAD.MOV.U32 R18, RZ, RZ, R16 ;  /* 0x000000ffff127224 */ /* 0x000fe400078e0010 */
[----:B------:R-:W-:Y:S01]  /*428f0*/  IMAD.MOV.U32 R19, RZ, RZ, R17 ;  /* 0x000000ffff137224 */ /* 0x000fe200078e0011 */
[----:B------:R-:W-:Y:S06]  /*42900*/  BRA `(.L_x_32752) ;  /* 0x00000008009c7947 */ /* 0x000fec0003800000 */
.L_x_32741:
        /* <DEDUP_REMOVED lines=26> */
.L_x_32763:
[----:B------:R-:W-:Y:S01]  /*42ab0*/  DMUL R2, RZ, R46 ;  /* 0x0000002eff027228 */ /* 0x000fe20000000000 */
[----:B------:R-:W-:-:S10]  /*42ac0*/  IMAD.MOV.U32 R5, RZ, RZ, RZ ;  /* 0x000000ffff057224 */ /* 0x000fd400078e00ff */
.L_x_32764:
[----:B------:R-:W-:Y:S05]  /*42ad0*/  BSYNC B2 ;  /* 0x0000000000027941 */ /* 0x000fea0003800000 */
.L_x_32762:
        /* <DEDUP_REMOVED lines=49> */
.L_x_32766:
[----:B------:R-:W-:Y:S01]  /*42df0*/  DMUL R18, RZ, R46 ;  /* 0x0000002eff127228 */ /* 0x000fe20000000000 */
[----:B------:R-:W-:-:S10]  /*42e00*/  IMAD.MOV.U32 R0, RZ, RZ, RZ ;  /* 0x000000ffff007224 */ /* 0x000fd400078e00ff */
.L_x_32767:
[----:B------:R-:W-:Y:S05]  /*42e10*/  BSYNC B2 ;  /* 0x0000000000027941 */ /* 0x000fea0003800000 */
.L_x_32765:
        /* <DEDUP_REMOVED lines=24> */
.L_x_32740:
        /* <DEDUP_REMOVED lines=59> */
.L_x_32769:
[----:B------:R-:W-:Y:S05]  /*43350*/  BSYNC B0 ;  /* 0x0000000000007941 */ /* 0x000fea0003800000 */
.L_x_32768:
[----:B------:R-:W-:Y:S02]  /*43360*/  IMAD.MOV.U32 R18, RZ, RZ, R46 ;  /* 0x000000ffff127224 */ /* 0x000fe400078e002e */
[----:B------:R-:W-:-:S07]  /*43370*/  IMAD.MOV.U32 R19, RZ, RZ, R47 ;  /* 0x000000ffff137224 */ /* 0x000fce00078e002f */
.L_x_32752:
[----:B------:R-:W-:Y:S05]  /*43380*/  BSYNC B1 ;  /* 0x0000000000017941 */ /* 0x000fea0003800000 */
.L_x_32739:
        /* <DEDUP_REMOVED lines=116> */
.L_x_32777:
        /* <DEDUP_REMOVED lines=22> */
.L_x_32780:
[----:B------:R-:W-:Y:S05]  /*43c30*/  BSYNC B3 ;  /* 0x0000000000037941 */ /* 0x000fea0003800000 */
.L_x_32779:
        /* <DEDUP_REMOVED lines=29> */
.L_x_32778:
[----:B------:R-:W-:Y:S05]  /*43e10*/  BSYNC B2 ;  /* 0x0000000000027941 */ /* 0x000fea0003800000 */
.L_x_32776:
        /* <DEDUP_REMOVED lines=21> */
.L_x_32782:
[----:B------:R-:W-:Y:S05]  /*43f70*/  BSYNC B2 ;  /* 0x0000000000027941 */ /* 0x000fea0003800000 */
.L_x_32781:
        /* <DEDUP_REMOVED lines=82> */
.L_x_32784:
[----:B------:R-:W-:-:S04]  /*444a0*/  ISETP.GE.AND P0, PT, R21, RZ, PT ;  /* 0x000000ff1500720c */ /* 0x000fc80003f06270 */
[----:B------:R-:W-:Y:S02]  /*444b0*/  FSEL R2, RZ, 3.37028055040000000000e+12, P0 ;  /* 0x54442d18ff027808 */ /* 0x000fe40000000000 */
[----:B------:R-:W-:-:S07]  /*444c0*/  FSEL R3, RZ, 2.1426990032196044922, P0 ;  /* 0x400921fbff037808 */ /* 0x000fce0000000000 */
.L_x_32785:
[----:B------:R-:W-:Y:S05]  /*444d0*/  BSYNC B0 ;  /* 0x0000000000007941 */ /* 0x000fea0003800000 */
.L_x_32783:
[----:B------:R-:W-:Y:S01]  /*444e0*/  DADD R20, |R20|, |R22| ;  /* 0x0000000014147229 */ /* 0x000fe20000000616 */
[----:B------:R-:W-:Y:S01]  /*444f0*/  LOP3.LUT R23, R3, 0x80000000, R23, 0xb8, !PT ;  /* 0x8000000003177812 */ /* 0x000fe200078eb817 */
[----:B------:R-:W-:-:S06]  /*44500*/  DMUL R8, R8, 0.5 ;  /* 0x3fe0000008087828 */ /* 0x000fcc0000000000 */
[----:B------:R-:W-:-:S06]  /*44510*/  DSETP.GTU.AND P0, PT, |R20|, +INF , PT ;  /* 0x7ff000001400742a */ /* 0x000fcc0003f0c200 */
[----:B------:R-:W-:Y:S02]  /*44520*/  FSEL R2, R20, R2, P0 ;  /* 0x0000000214027208 */ /* 0x000fe40000000000 */
[----:B------:R-:W-:Y:S01]  /*44530*/  FSEL R3, R21, R23, P0 ;  /* 0x0000001715037208 */ /* 0x000fe20000000000 */
[----:B------:R-:W-:Y:S06]  /*44540*/  BRA `(.L_x_32786) ;  /* 0x0000006400487947 */ /* 0x000fec0003800000 */
.L_x_32775:
        /* <DEDUP_REMOVED lines=99> */
.L_x_32789:
[----:B------:R-:W-:Y:S05]  /*44b80*/  BSYNC B0 ;  /* 0x0000000000007941 */ /* 0x000fea0003800000 */
.L_x_32788:
        /* <DEDUP_REMOVED lines=8> */
.L_x_32791:
[----:B------:R-:W-:Y:S05]  /*44c10*/  BSYNC B2 ;  /* 0x0000000000027941 */ /* 0x000fea0003800000 */
.L_x_32790:
        /* <DEDUP_REMOVED lines=82> */
.L_x_32793:
[----:B------:R-:W-:-:S04]  /*45140*/  ISETP.GE.AND P0, PT, R21, RZ, PT ;  /* 0x000000ff1500720c */ /* 0x000fc80003f06270 */
[----:B------:R-:W-:Y:S02]  /*45150*/  FSEL R2, RZ, 3.37028055040000000000e+12, P0 ;  /* 0x54442d18ff027808 */ /* 0x000fe40000000000 */
[----:B------:R-:W-:-:S07]  /*45160*/  FSEL R3, RZ, 2.1426990032196044922, P0 ;  /* 0x400921fbff037808 */ /* 0x000fce0000000000 */
.L_x_32794:
[----:B------:R-:W-:Y:S05]  /*45170*/  BSYNC B0 ;  /* 0x0000000000007941 */ /* 0x000fea0003800000 */
.L_x_32792:
[----:B------:R-:W-:Y:S01]  /*45180*/  DADD R20, |R20|, |R22| ;  /* 0x0000000014147229 */ /* 0x000fe20000000616 */
[----:B------:R-:W-:Y:S01]  /*45190*/  LOP3.LUT R23, R3, 0x80000000, R23, 0xb8, !PT ;  /* 0x8000000003177812 */ /* 0x000fe200078eb817 */
[----:B------:R-:W-:-:S06]  /*451a0*/  DMUL R8, R8, 0.5 ;  /* 0x3fe0000008087828 */ /* 0x000fcc0000000000 */
[----:B------:R-:W-:-:S06]  /*451b0*/  DSETP.GTU.AND P0, PT, |R20|, +INF , PT ;  /* 0x7ff000001400742a */ /* 0x000fcc0003f0c200 */
[----:B------:R-:W-:Y:S02]  /*451c0*/  FSEL R2, R20, R2, P0 ;  /* 0x0000000214027208 */ /* 0x000fe40000000000 */
[----:B------:R-:W-:Y:S01]  /*451d0*/  FSEL R3, R21, R23, P0 ;  /* 0x0000001715037208 */ /* 0x000fe20000000000 */
[----:B------:R-:W-:Y:S06]  /*451e0*/  BRA `(.L_x_32786) ;  /* 0x0000005800207947 */ /* 0x000fec0003800000 */
.L_x_32787:
        /* <DEDUP_REMOVED lines=29> */
.L_x_32796:
        /* <DEDUP_REMOVED lines=76> */
.L_x_32795:
        /* <DEDUP_REMOVED lines=97> */
.L_x_32798:
        /* <DEDUP_REMOVED lines=22> */
.L_x_32801:
[----:B------:R-:W-:Y:S05]  /*45ff0*/  BSYNC B3 ;  /* 0x0000000000037941 */ /* 0x000fea0003800000 */
.L_x_32800:
        /* <DEDUP_REMOVED lines=29> */
.L_x_32799:
[----:B------:R-:W-:Y:S05]  /*461d0*/  BSYNC B2 ;  /* 0x0000000000027941 */ /* 0x000fea0003800000 */
.L_x_32797:
        /* <DEDUP_REMOVED lines=21> */
.L_x_32803:
[----:B------:R-:W-:Y:S05]  /*46330*/  BSYNC B2 ;  /* 0x0000000000027941 */ /* 0x000fea0003800000 */
.L_x_32802:
        /* <DEDUP_REMOVED lines=82> */
.L_x_32805:
[----:B------:R-:W-:-:S04]  /*46860*/  ISETP.GE.AND P0, PT, R21, RZ, PT ;  /* 0x000000ff1500720c */ /* 0x000fc80003f06270 */
[----:B------:R-:W-:Y:S02]  /*46870*/  FSEL R2, RZ, 3.37028055040000000000e+12, P0 ;  /* 0x54442d18ff027808 */ /* 0x000fe40000000000 */
[----:B------:R-:W-:-:S07]  /*46880*/  FSEL R3, RZ, 2.1426990032196044922, P0 ;  /* 0x400921fbff037808 */ /* 0x000fce0000000000 */
.L_x_32806:
[----:B------:R-:W-:Y:S05]  /*46890*/  BSYNC B0 ;  /* 0x0000000000007941 */ /* 0x000fea0003800000 */
.L_x_32804:
[----:B------:R-:W-:Y:S01]  /*468a0*/  DADD R20, |R20|, |R22| ;  /* 0x0000000014147229 */ /* 0x000fe20000000616 */
[----:B------:R-:W-:Y:S01]  /*468b0*/  LOP3.LUT R23, R3, 0x80000000, R23, 0xb8, !PT ;  /* 0x8000000003177812 */ /* 0x000fe200078eb817 */
[----:B------:R-:W-:-:S06]  /*468c0*/  DMUL R8, R8, 0.5 ;  /* 0x3fe0000008087828 */ /* 0x000fcc0000000000 */
[----:B------:R-:W-:-:S06]  /*468d0*/  DSETP.GTU.AND P0, PT, |R20|, +INF , PT ;  /* 0x7ff000001400742a */ /* 0x000fcc0003f0c200 */
[----:B------:R-:W-:Y:S02]  /*468e0*/  FSEL R2, R20, R2, P0 ;  /* 0x0000000214027208 */ /* 0x000fe40000000000 */
[----:B------:R-:W-:Y:S01]  /*468f0*/  FSEL R3, R21, R23, P0 ;  /* 0x0000001715037208 */ /* 0x000fe20000000000 */
[----:B------:R-:W-:Y:S06]  /*46900*/  BRA `(.L_x_32786) ;  /* 0x0000004000587947 */ /* 0x000fec0003800000 */
.L_x_32774:
        /* <DEDUP_REMOVED lines=135> */
.L_x_32808:
[----:B------:R-:W-:Y:S05]  /*47180*/  BSYNC B0 ;  /* 0x0000000000007941 */ /* 0x000fea0003800000 */
.L_x_32807:
        /* <DEDUP_REMOVED lines=8> */
.L_x_32810:
[----:B------:R-:W-:Y:S05]  /*47210*/  BSYNC B2 ;  /* 0x0000000000027941 */ /* 0x000fea0003800000 */
.L_x_32809:
        /* <DEDUP_REMOVED lines=82> */
.L_x_32812:
[----:B------:R-:W-:-:S04]  /*47740*/  ISETP.GE.AND P0, PT, R21, RZ, PT ;  /* 0x000000ff1500720c */ /* 0x000fc80003f06270 */
[----:B------:R-:W-:Y:S02]  /*47750*/  FSEL R2, RZ, 3.37028055040000000000e+12, P0 ;  /* 0x54442d18ff027808 */ /* 0x000fe40000000000 */
[----:B------:R-:W-:-:S07]  /*47760*/  FSEL R3, RZ, 2.1426990032196044922, P0 ;  /* 0x400921fbff037808 */ /* 0x000fce0000000000 */
.L_x_32813:
[----:B------:R-:W-:Y:S05]  /*47770*/  BSYNC B0 ;  /* 0x0000000000007941 */ /* 0x000fea0003800000 */
.L_x_32811:
[----:B------:R-:W-:Y:S01]  /*47780*/  DADD R20, |R20|, |R22| ;  /* 0x0000000014147229 */ /* 0x000fe20000000616 */
[----:B------:R-:W-:-:S07]  /*47790*/  LOP3.LUT R23, R3, 0x80000000, R23, 0xb8, !PT ;  /* 0x8000000003177812 */ /* 0x000fce00078eb817 */
[----:B------:R-:W-:-:S06]  /*477a0*/  DSETP.GTU.AND P0, PT, |R20|, +INF , PT ;  /* 0x7ff000001400742a */ /* 0x000fcc0003f0c200 */
[----:B------:R-:W-:Y:S02]  /*477b0*/  FSEL R2, R20, R2, P0 ;  /* 0x0000000214027208 */ /* 0x000fe40000000000 */
[----:B------:R-:W-:Y:S01]  /*477c0*/  FSEL R3, R21, R23, P0 ;  /* 0x0000001715037208 */ /* 0x000fe20000000000 */
[----:B------:R-:W-:Y:S06]  /*477d0*/  BRA `(.L_x_32786) ;  /* 0x0000003000a47947 */ /* 0x000fec0003800000 */
.L_x_32773:
        /* <DEDUP_REMOVED lines=90> */
.L_x_32816:
        /* <DEDUP_REMOVED lines=22> */
.L_x_32819:
[----:B------:R-:W-:Y:S05]  /*47ee0*/  BSYNC B3 ;  /* 0x0000000000037941 */ /* 0x000fea0003800000 */
.L_x_32818:
        /* <DEDUP_REMOVED lines=29> */
.L_x_32817:
[----:B------:R-:W-:Y:S05]  /*480c0*/  BSYNC B2 ;  /* 0x0000000000027941 */ /* 0x000fea0003800000 */
.L_x_32815:
        /* <DEDUP_REMOVED lines=83> */
.L_x_32814:
        /* <DEDUP_REMOVED lines=85> */
.L_x_32772:
        /* <DEDUP_REMOVED lines=23> */
.L_x_32821:
[----:B------:R-:W-:Y:S05]  /*48cc0*/  BSYNC B2 ;  /* 0x0000000000027941 */ /* 0x000fea0003800000 */
.L_x_32820:
        /* <DEDUP_REMOVED lines=26> */
.L_x_32823:
[----:B------:R-:W-:Y:S05]  /*48e70*/  BSYNC B2 ;  /* 0x0000000000027941 */ /* 0x000fea0003800000 */
.L_x_32822:
        /* <DEDUP_REMOVED lines=136> */
.L_x_32825:
[----:B------:R-:W-:Y:S05]  /*49700*/  BSYNC B0 ;  /* 0x0000000000007941 */ /* 0x000fea0003800000 */
.L_x_32824:
        /* <DEDUP_REMOVED lines=8> */
.L_x_32827:
[----:B------:R-:W-:Y:S05]  /*49790*/  BSYNC B2 ;  /* 0x0000000000027941 */ /* 0x000fea0003800000 */
.L_x_32826:
        /* <DEDUP_REMOVED lines=82> */
.L_x_32829:
[----:B------:R-:W-:-:S04]  /*49cc0*/  ISETP.GE.AND P0, PT, R21, RZ, PT ;  /* 0x000000ff1500720c */ /* 0x000fc80003f06270 */
[----:B------:R-:W-:Y:S02]  /*49cd0*/  FSEL R2, RZ, 3.37028055040000000000e+12, P0 ;  /* 0x54442d18ff027808 */ /* 0x000fe40000000000 */
[----:B------:R-:W-:-:S07]  /*49ce0*/  FSEL R3, RZ, 2.1426990032196044922, P0 ;  /* 0x400921fbff037808 */ /* 0x000fce0000000000 */
.L_x_32830:
[----:B------:R-:W-:Y:S05]  /*49cf0*/  BSYNC B0 ;  /* 0x0000000000007941 */ /* 0x000fea0003800000 */
.L_x_32828:
[----:B------:R-:W-:Y:S01]  /*49d00*/  DADD R20, |R20|, |R22| ;  /* 0x0000000014147229 */ /* 0x000fe20000000616 */
[----:B------:R-:W-:Y:S01]  /*49d10*/  LOP3.LUT R23, R3, 0x80000000, R23, 0xb8, !PT ;  /* 0x8000000003177812 */ /* 0x000fe200078eb817 */
[----:B------:R-:W-:-:S06]  /*49d20*/  DADD R8, R8, 1 ;  /* 0x3ff0000008087429 */ /* 0x000fcc0000000000 */
[----:B------:R-:W-:-:S06]  /*49d30*/  DSETP.GTU.AND P0, PT, |R20|, +INF , PT ;  /* 0x7ff000001400742a */ /* 0x000fcc0003f0c200 */
[----:B------:R-:W-:Y:S02]  /*49d40*/  FSEL R2, R20, R2, P0 ;  /* 0x0000000214027208 */ /* 0x000fe40000000000 */
[----:B------:R-:W-:Y:S01]  /*49d50*/  FSEL R3, R21, R23, P0 ;  /* 0x0000001715037208 */ /* 0x000fe20000000000 */
[----:B------:R-:W-:Y:S06]  /*49d60*/  BRA `(.L_x_32786) ;  /* 0x0000000c00407947 */ /* 0x000fec0003800000 */
.L_x_32771:
        /* <DEDUP_REMOVED lines=109> */
.L_x_32832:
[----:B------:R-:W-:Y:S05]  /*4a440*/  BSYNC B0 ;  /* 0x0000000000007941 */ /* 0x000fea0003800000 */
.L_x_32831:
[----:B------:R-:W-:Y:S04]  /*4a450*/  BSSY B2, `(.L_x_32833) ;  /* 0x0000007000027945 */ /* 0x000fe80003800000 */
[----:B------:R-:W-:Y:S05]  /*4a460*/  @P4 BRA P5, `(.L_x_32834) ;  /* 0x0000000000144947 */ /* 0x000fea0002800000 */
[----:B------:R-:W-:Y:S01]  /*4a470*/  IMAD.MOV.U32 R0, RZ, RZ, R4 ;  /* 0x000000ffff007224 */ /* 0x000fe200078e0004 */
[----:B------:R-:W-:Y:S01]  /*4a480*/  MOV R4, 0x4a4c0 ;  /* 0x0004a4c000047802 */ /* 0x000fe20000000f00 */
[----:B------:R-:W-:Y:S02]  /*4a490*/  IMAD.MOV.U32 R2, RZ, RZ, R10 ;  /* 0x000000ffff027224 */ /* 0x000fe400078e000a */
[----:B------:R-:W-:-:S07]  /*4a4a0*/  IMAD.MOV.U32 R3, RZ, RZ, R11 ;  /* 0x000000ffff037224 */ /* 0x000fce00078e000b */
[----:B------:R-:W-:Y:S05]  /*4a4b0*/  CALL.REL.NOINC `($__internal_74_$__cuda_sm20_div_rn_f64_full) ;  /* 0x000004fc00547944 */ /* 0x000fea0003c00000 */
.L_x_32834:
[----:B------:R-:W-:Y:S05]  /*4a4c0*/  BSYNC B2 ;  /* 0x0000000000027941 */ /* 0x000fea0003800000 */
.L_x_32833:
        /* <DEDUP_REMOVED lines=82> */
.L_x_32836:
[----:B------:R-:W-:Y:S02]  /*4a9f0*/  FSEL R2, RZ, 3.37028055040000000000e+12, P2 ;  /* 0x54442d18ff027808 */ /* 0x000fe40001000000 */
[----:B------:R-:W-:-:S07]  /*4aa00*/  FSEL R3, RZ, 2.1426990032196044922, P2 ;  /* 0x400921fbff037808 */ /* 0x000fce0001000000 */
.L_x_32837:
[----:B------:R-:W-:Y:S05]  /*4aa10*/  BSYNC B0 ;  /* 0x0000000000007941 */ /* 0x000fea0003800000 */
.L_x_32835:
[----:B------:R-:W-:Y:S01]  /*4aa20*/  DADD R20, |R20|, |R22| ;  /* 0x0000000014147229 */ /* 0x000fe20000000616 */
[----:B------:R-:W-:-:S07]  /*4aa30*/  LOP3.LUT R23, R3, 0x80000000, R23, 0xb8, !PT ;  /* 0x8000000003177812 */ /* 0x000fce00078eb817 */
[----:B------:R-:W-:-:S06]  /*4aa40*/  DSETP.GTU.AND P0, PT, |R20|, +INF , PT ;  /* 0x7ff000001400742a */ /* 0x000fcc0003f0c200 */
[----:B------:R-:W-:Y:S02]  /*4aa50*/  FSEL R2, R20, R2, P0 ;  /* 0x0000000214027208 */ /* 0x000fe40000000000 */
[----:B------:R-:W-:-:S07]  /*4aa60*/  FSEL R3, R21, R23, P0 ;  /* 0x0000001715037208 */ /* 0x000fce0000000000 */
.L_x_32786:
[----:B------:R-:W-:Y:S05]  /*4aa70*/  BSYNC B1 ;  /* 0x0000000000017941 */ /* 0x000fea0003800000 */
.L_x_32770:
        /* <DEDUP_REMOVED lines=78> */
.L_x_32844:
[----:B------:R-:W-:Y:S05]  /*4af60*/  BSYNC B0 ;  /* 0x0000000000007941 */ /* 0x000fea0003800000 */
.L_x_32843:
        /* <DEDUP_REMOVED lines=26> */
.L_x_32846:
[----:B------:R-:W-:Y:S01]  /*4b110*/  DMUL R20, RZ, R46 ;  /* 0x0000002eff147228 */ /* 0x000fe20000000000 */
[----:B------:R-:W-:-:S10]  /*4b120*/  IMAD.MOV.U32 R2, RZ, RZ, RZ ;  /* 0x000000ffff027224 */ /* 0x000fd400078e00ff */
.L_x_32847:
[----:B------:R-:W-:Y:S05]  /*4b130*/  BSYNC B2 ;  /* 0x0000000000027941 */ /* 0x000fea0003800000 */
.L_x_32845:
        /* <DEDUP_REMOVED lines=49> */
.L_x_32849:
[----:B------:R-:W-:Y:S01]  /*4b450*/  DMUL R2, RZ, R46 ;  /* 0x0000002eff027228 */ /* 0x000fe20000000000 */
[----:B------:R-:W-:-:S10]  /*4b460*/  IMAD.MOV.U32 R0, RZ, RZ, RZ ;  /* 0x000000ffff007224 */ /* 0x000fd400078e00ff */
.L_x_32850:
[----:B------:R-:W-:Y:S05]  /*4b470*/  BSYNC B2 ;  /* 0x0000000000027941 */ /* 0x000fea0003800000 */
.L_x_32848:
        /* <DEDUP_REMOVED lines=25> */
.L_x_32842:
        /* <DEDUP_REMOVED lines=63> */
.L_x_32853:
[----:B------:R-:W-:Y:S05]  /*4ba00*/  BSYNC B0 ;  /* 0x0000000000007941 */ /* 0x000fea0003800000 */
.L_x_32852:
        /* <DEDUP_REMOVED lines=26> */
.L_x_32855:
[----:B------:R-:W-:Y:S01]  /*4bbb0*/  DMUL R20, RZ, R46 ;  /* 0x0000002eff147228 */ /* 0x000fe20000000000 */
[----:B------:R-:W-:-:S10]  /*4bbc0*/  IMAD.MOV.U32 R2, RZ, RZ, RZ ;  /* 0x000000ffff027224 */ /* 0x000fd400078e00ff */
.L_x_32856:
[----:B------:R-:W-:Y:S05]  /*4bbd0*/  BSYNC B2 ;  /* 0x0000000000027941 */ /* 0x000fea0003800000 */
.L_x_32854:
        /* <DEDUP_REMOVED lines=49> */
.L_x_32858:
[----:B------:R-:W-:Y:S01]  /*4bef0*/  DMUL R2, RZ, R46 ;  /* 0x0000002eff027228 */ /* 0x000fe20000000000 */
[----:B------:R-:W-:-:S10]  /*4bf00*/  IMAD.MOV.U32 R0, RZ, RZ, RZ ;  /* 0x000000ffff007224 */ /* 0x000fd400078e00ff */
.L_x_32859:
[----:B------:R-:W-:Y:S05]  /*4bf10*/  BSYNC B2 ;  /* 0x0000000000027941 */ /* 0x000fea0003800000 */
.L_x_32857:
        /* <DEDUP_REMOVED lines=39> */
.L_x_32841:
        /* <DEDUP_REMOVED lines=11> */
.L_x_32860:
[----:B------:R-:W-:-:S10]  /*4c240*/  DADD R20, R46, -R46 ;  /* 0x000000002e147229 */ /* 0x000fd4000000082e */
[----:B------:R-:W-:Y:S02]  /*4c250*/  IMAD.MOV.U32 R22, RZ, RZ, R20 ;  /* 0x000000ffff167224 */ /* 0x000fe400078e0014 */
[----:B------:R-:W-:Y:S01]  /*4c260*/  IMAD.MOV.U32 R23, RZ, RZ, R21 ;  /* 0x000000ffff177224 */ /* 0x000fe200078e0015 */
[----:B------:R-:W-:Y:S06]  /*4c270*/  BRA `(.L_x_32851) ;  /* 0x00000008009c7947 */ /* 0x000fec0003800000 */
.L_x_32840:
        /* <DEDUP_REMOVED lines=26> */
.L_x_32862:
[----:B------:R-:W-:Y:S01]  /*4c420*/  DMUL R2, RZ, R46 ;  /* 0x0000002eff027228 */ /* 0x000fe20000000000 */
[----:B------:R-:W-:-:S10]  /*4c430*/  IMAD.MOV.U32 R5, RZ, RZ, RZ ;  /* 0x000000ffff057224 */ /* 0x000fd400078e00ff */
.L_x_32863:
[----:B------:R-:W-:Y:S05]  /*4c440*/  BSYNC B2 ;  /* 0x0000000000027941 */ /* 0x000fea0003800000 */
.L_x_32861:
        /* <DEDUP_REMOVED lines=49> */
.L_x_32865:
[----:B------:R-:W-:Y:S01]  /*4c760*/  DMUL R22, RZ, R46 ;  /* 0x0000002eff167228 */ /* 0x000fe20000000000 */
[----:B------:R-:W-:-:S10]  /*4c770*/  IMAD.MOV.U32 R0, RZ, RZ, RZ ;  /* 0x000000ffff007224 */ /* 0x000fd400078e00ff */
.L_x_32866:
[----:B------:R-:W-:Y:S05]  /*4c780*/  BSYNC B2 ;  /* 0x0000000000027941 */ /* 0x000fea0003800000 */
.L_x_32864:
        /* <DEDUP_REMOVED lines=24> */
.L_x_32839:
        /* <DEDUP_REMOVED lines=59> */
.L_x_32868:
[----:B------:R-:W-:Y:S05]  /*4ccc0*/  BSYNC B0 ;  /* 0x0000000000007941 */ /* 0x000fea0003800000 */
.L_x_32867:
[----:B------:R-:W-:Y:S02]  /*4ccd0*/  IMAD.MOV.U32 R22, RZ, RZ, R46 ;  /* 0x000000ffff167224 */ /* 0x000fe400078e002e */
[----:B------:R-:W-:-:S07]  /*4cce0*/  IMAD.MOV.U32 R23, RZ, RZ, R47 ;  /* 0x000000ffff177224 */ /* 0x000fce00078e002f */
.L_x_32851:
[----:B------:R-:W-:Y:S05]  /*4ccf0*/  BSYNC B1 ;  /* 0x0000000000017941 */ /* 0x000fea0003800000 */
.L_x_32838:
[----:B------:R-:W-:Y:S02]  /*4cd00*/  ULDC.64 UR6, c[0x0][0x240] ;  /* 0x0000900000067ab9 */ /* 0x000fe40000000a00 */
[----:B------:R-:W-:-:S06]  /*4cd10*/  UIMAD.WIDE.U32 UR6, UR5, 0x10, UR6 ;  /* 0x00000010050678a5 */ /* 0x000fcc000f8e0006 */
[----:B------:R-:W-:Y:S02]  /*4cd20*/  IMAD.U32 R2, RZ, RZ, UR6 ;  /* 0x00000006ff027e24 */ /* 0x000fe4000f8e00ff */
[----:B------:R-:W-:Y:S02]  /*4cd30*/  IMAD.U32 R3, RZ, RZ, UR7 ;  /* 0x00000007ff037e24 */ /* 0x000fe4000f8e00ff */
[----:B------:R-:W-:-:S05]  /*4cd40*/  IMAD.WIDE R44, R44, 0x20, R2 ;  /* 0x000000202c2c7825 */ /* 0x000fca00078e0202 */
[----:B------:R-:W-:Y:S04]  /*4cd50*/  STG.E.128 desc[UR10][R44.64], R24 ;  /* 0x000000182c007986 */ /* 0x000fe8000c101d0a */
[----:B------:R-:W-:Y:S04]  /*4cd60*/  STG.E.128 desc[UR10][R44.64+0x10], R28 ;  /* 0x0000101c2c007986 */ /* 0x000fe8000c101d0a */
[----:B------:R-:W-:Y:S04]  /*4cd70*/  STG.E.128 desc[UR10][R44.64+0x1000], R32 ;  /* 0x001000202c007986 */ /* 0x000fe8000c101d0a */
[----:B------:R-:W-:Y:S04]  /*4cd80*/  STG.E.128 desc[UR10][R44.64+0x1010], R36 ;  /* 0x001010242c007986 */ /* 0x000fe8000c101d0a */
[----:B------:R-:W-:Y:S04]  /*4cd90*/  STG.E.128 desc[UR10][R44.64+0x2000], R40 ;  /* 0x002000282c007986 */ /* 0x000fe8000c101d0a */
[----:B------:R-:W-:Y:S04]  /*4cda0*/  STG.E.128 desc[UR10][R44.64+0x2010], R12 ;  /* 0x0020100c2c007986 */ /* 0x000fe8000c101d0a */
[----:B------:R-:W-:Y:S04]  /*4cdb0*/  STG.E.128 desc[UR10][R44.64+0x3000], R16 ;  /* 0x003000102c007986 */ /* 0x000fe8000c101d0a */
[----:B------:R-:W-:Y:S01]  /*4cdc0*/  STG.E.128 desc[UR10][R44.64+0x3010], R20 ;  /* 0x003010142c007986 */ /* 0x000fe2000c101d0a */
[----:B------:R-:W-:Y:S05]  /*4cdd0*/  EXIT ;  /* 0x000000000000794d */ /* 0x000fea0003800000 */
.L_x_32076:
[----:B------:R-:W0:Y:S01]  /*4cde0*/  S2R R0, SR_TID.X ;  /* 0x0000000000007919 */ /* 0x000e220000002100 */
[----:B------:R-:W-:Y:S02]  /*4cdf0*/  CS2R R14, SRZ ;  /* 0x00000000000e7805 */ /* 0x000fe4000001ff00 */
[----:B------:R-:W-:Y:S02]  /*4ce00*/  CS2R R12, SRZ ;  /* 0x00000000000c7805 */ /* 0x000fe4000001ff00 */
[----:B0-----:R-:W-:-:S13]  /*4ce10*/  ISETP.GE.AND P0, PT, R0, UR6, PT ;  /* 0x0000000600007c0c */ /* 0x001fda000bf06270 */
[C---:B------:R-:W-:Y:S02]  /*4ce20*/  @!P0 VIADD R23, R0.reuse, UR5 ;  /* 0x0000000500178c36 */ /* 0x040fe40008000000 */
[----:B------:R-:W-:-:S05]  /*4ce30*/  @!P0 VIADD R0, R0, 0x80 ;  /* 0x0000008000008836 */ /* 0x000fca0000000000 */
[----:B------:R-:W-:-:S13]  /*4ce40*/  ISETP.GE.AND P6, PT, R0, UR6, PT ;  /* 0x0000000600007c0c */ /* 0x000fda000bfc6270 */
[C---:B------:R-:W-:Y:S01]  /*4ce50*/  @!P6 VIADD R5, R0.reuse, UR5 ;  /* 0x000000050005ec36 */ /* 0x040fe20008000000 */
[----:B------:R-:W0:Y:S01]  /*4ce60*/  @!P6 LDC.64 R2, c[0x0][0x248] ;  /* 0x00009200ff02eb82 */ /* 0x000e220000000a00 */
[----:B------:R-:W-:-:S05]  /*4ce70*/  @!P6 VIADD R0, R0, 0x80 ;  /* 0x000000800000e836 */ /* 0x000fca0000000000 */
[----:B------:R-:W-:-:S13]  /*4ce80*/  ISETP.GE.AND P5, PT, R0, UR6, PT ;  /* 0x0000000600007c0c */ /* 0x000fda000bfa6270 */
[C---:B------:R-:W-:Y:S01]  /*4ce90*/  @!P5 VIADD R25, R0.reuse, UR5 ;  /* 0x000000050019dc36 */ /* 0x040fe20008000000 */
[----:B------:R-:W1:Y:S01]  /*4cea0*/  @!P5 LDC.64 R6, c[0x0][0x248] ;  /* 0x00009200ff06db82 */ /* 0x000e620000000a00 */
[----:B------:R-:W-:Y:S02]  /*4ceb0*/  @!P5 VIADD R0, R0, 0x80 ;  /* 0x000000800000d836 */ /* 0x000fe40000000000 */
[----:B0-----:R-:W-:-:S03]  /*4cec0*/  @!P6 IMAD.WIDE.U32 R4, R5, 0x10, R2 ;  /* 0x000000100504e825 */ /* 0x001fc600078e0002 */
[C---:B------:R-:W-:Y:S02]  /*4ced0*/  ISETP.GE.AND P4, PT, R0.reuse, UR6, PT ;  /* 0x0000000600007c0c */ /* 0x040fe4000bf86270 */
[----:B------:R-:W0:Y:S01]  /*4cee0*/  @!P0 LDC.64 R2, c[0x0][0x248] ;  /* 0x00009200ff028b82 */ /* 0x000e220000000a00 */
[----:B------:R2:W5:Y:S10]  /*4cef0*/  @!P6 LDG.E.128 R12, desc[UR10][R4.64] ;  /* 0x0000000a040ce981 */ /* 0x000574000c1e1d00 */
[C---:B------:R-:W-:Y:S01]  /*4cf00*/  @!P4 VIADD R33, R0.reuse, UR5 ;  /* 0x000000050021cc36 */ /* 0x040fe20008000000 */
[----:B------:R-:W3:Y:S01]  /*4cf10*/  @!P4 LDC.64 R8, c[0x0][0x248] ;  /* 0x00009200ff08cb82 */ /* 0x000ee20000000a00 */
[----:B------:R-:W-:-:S05]  /*4cf20*/  @!P4 VIADD R0, R0, 0x80 ;  /* 0x000000800000c836 */ /* 0x000fca0000000000 */
[----:B------:R-:W-:-:S13]  /*4cf30*/  ISETP.GE.AND P3, PT, R0, UR6, PT ;  /* 0x0000000600007c0c */ /* 0x000fda000bf66270 */
[C---:B------:R-:W-:Y:S01]  /*4cf40*/  @!P3 VIADD R37, R0.reuse, UR5 ;  /* 0x000000050025bc36 */ /* 0x040fe20008000000 */
[----:B------:R-:W4:Y:S01]  /*4cf50*/  @!P3 LDC.64 R10, c[0x0][0x248] ;  /* 0x00009200ff0abb82 */ /* 0x000f220000000a00 */
[----:B------:R-:W-:-:S05]  /*4cf60*/  @!P3 VIADD R0, R0, 0x80 ;  /* 0x000000800000b836 */ /* 0x000fca0000000000 */
[----:B------:R-:W-:-:S13]  /*4cf70*/  ISETP.GE.AND P2, PT, R0, UR6, PT ;  /* 0x0000000600007c0c */ /* 0x000fda000bf46270 */
[C---:B------:R-:W-:Y:S01]  /*4cf80*/  @!P2 VIADD R39, R0.reuse, UR5 ;  /* 0x000000050027ac36 */ /* 0x040fe20008000000 */
[----:B------:R-:W0:Y:S01]  /*4cf90*/  @!P2 LDC.64 R16, c[0x0][0x248] ;  /* 0x00009200ff10ab82 */ /* 0x000e220000000a00 */
[----:B------:R-:W-:-:S05]  /*4cfa0*/  @!P2 VIADD R0, R0, 0x80 ;  /* 0x000000800000a836 */ /* 0x000fca0000000000 */
[----:B------:R-:W-:-:S13]  /*4cfb0*/  ISETP.GE.AND P1, PT, R0, UR6, PT ;  /* 0x0000000600007c0c */ /* 0x000fda000bf26270 */
[C---:B------:R-:W-:Y:S01]  /*4cfc0*/  @!P1 VIADD R41, R0.reuse, UR5 ;  /* 0x0000000500299c36 */ /* 0x040fe20008000000 */
[----:B------:R-:W0:Y:S01]  /*4cfd0*/  @!P1 LDC.64 R18, c[0x0][0x248] ;  /* 0x00009200ff129b82 */ /* 0x000e220000000a00 */
[----:B------:R-:W-:-:S05]  /*4cfe0*/  @!P1 VIADD R0, R0, 0x80 ;  /* 0x0000008000009836 */ /* 0x000fca0000000000 */
[----:B------:R-:W-:-:S13]  /*4cff0*/  ISETP.GE.AND P6, PT, R0, UR6, PT ;  /* 0x0000000600007c0c */ /* 0x000fda000bfc6270 */
[----:B------:R-:W0:Y:S01]  /*4d000*/  @!P6 LDC.64 R20, c[0x0][0x248] ;  /* 0x00009200ff14eb82 */ /* 0x000e220000000a00 */
[----:B--2---:R-:W-:Y:S01]  /*4d010*/  @!P6 VIADD R5, R0, UR5 ;  /* 0x000000050005ec36 */ /* 0x004fe20008000000 */
[----:B------:R-:W-:Y:S01]  /*4d020*/  CS2R R46, SRZ ;  /* 0x00000000002e7805 */ /* 0x000fe2000001ff00 */
[----:B-1----:R-:W-:Y:S01]  /*4d030*/  @!P5 IMAD.WIDE.U32 R6, R25, 0x10, R6 ;  /* 0x000000101906d825 */ /* 0x002fe200078e0006 */
[----:B------:R-:W-:Y:S02]  /*4d040*/  CS2R R44, SRZ ;  /* 0x00000000002c7805 */ /* 0x000fe4000001ff00 */
[----:B------:R-:W-:Y:S02]  /*4d050*/  CS2R R26, SRZ ;  /* 0x00000000001a7805 */ /* 0x000fe4000001ff00 */
[----:B------:R-:W-:Y:S01]  /*4d060*/  CS2R R24, SRZ ;  /* 0x0000000000187805 */ /* 0x000fe2000001ff00 */
[----:B---3--:R-:W-:Y:S01]  /*4d070*/  @!P4 IMAD.WIDE.U32 R32, R33, 0x10, R8 ;  /* 0x000000102120c825 */ /* 0x008fe200078e0008 */
[----:B------:R-:W-:-:S02]  /*4d080*/  CS2R R30, SRZ ;  /* 0x00000000001e7805 */ /* 0x000fc4000001ff00 */
[----:B------:R-:W-:Y:S02]  /*4d090*/  CS2R R28, SRZ ;  /* 0x00000000001c7805 */ /* 0x000fe4000001ff00 */
[----:B------:R-:W-:Y:S01]  /*4d0a0*/  CS2R R8, SRZ ;  /* 0x0000000000087805 */ /* 0x000fe2000001ff00 */
[----:B----4-:R-:W-:Y:S01]  /*4d0b0*/  @!P3 IMAD.WIDE.U32 R36, R37, 0x10, R10 ;  /* 0x000000102524b825 */ /* 0x010fe200078e000a */
[----:B------:R-:W-:Y:S01]  /*4d0c0*/  CS2R R10, SRZ ;  /* 0x00000000000a7805 */ /* 0x000fe2000001ff00 */
[----:B------:R-:W5:Y:S02]  /*4d0d0*/  @!P5 LDG.E.128 R44, desc[UR10][R6.64] ;  /* 0x0000000a062cd981 */ /* 0x000f64000c1e1d00 */
[----:B0-----:R-:W-:Y:S01]  /*4d0e0*/  @!P2 IMAD.WIDE.U32 R38, R39, 0x10, R16 ;  /* 0x000000102726a825 */ /* 0x001fe200078e0010 */
[----:B------:R-:W-:-:S03]  /*4d0f0*/  CS2R R16, SRZ ;  /* 0x0000000000107805 */ /* 0x000fc6000001ff00 */
[----:B------:R-:W-:Y:S01]  /*4d100*/  @!P1 IMAD.WIDE.U32 R40, R41, 0x10, R18 ;  /* 0x0000001029289825 */ /* 0x000fe200078e0012 */
[----:B------:R-:W-:-:S03]  /*4d110*/  CS2R R18, SRZ ;  /* 0x0000000000127805 */ /* 0x000fc6000001ff00 */
[----:B------:R-:W-:Y:S01]  /*4d120*/  @!P0 IMAD.WIDE.U32 R2, R23, 0x10, R2 ;  /* 0x0000001017028825 */ /* 0x000fe200078e0002 */
[----:B------:R-:W-:Y:S01]  /*4d130*/  CS2R R22, SRZ ;  /* 0x0000000000167805 */ /* 0x000fe2000001ff00 */
[----:B------:R-:W5:Y:S02]  /*4d140*/  @!P1 LDG.E.128 R24, desc[UR10][R40.64] ;  /* 0x0000000a28189981 */ /* 0x000f64000c1e1d00 */
[----:B------:R-:W-:Y:S01]  /*4d150*/  @!P6 IMAD.WIDE.U32 R4, R5, 0x10, R20 ;  /* 0x000000100504e825 */ /* 0x000fe200078e0014 */
[----:B------:R-:W-:Y:S01]  /*4d160*/  CS2R R20, SRZ ;  /* 0x0000000000147805 */ /* 0x000fe2000001ff00 */
[----:B------:R-:W5:Y:S04]  /*4d170*/  @!P3 LDG.E.128 R16, desc[UR10][R36.64] ;  /* 0x0000000a2410b981 */ /* 0x000f68000c1e1d00 */
[----:B------:R-:W5:Y:S04]  /*4d180*/  @!P6 LDG.E.128 R28, desc[UR10][R4.64] ;  /* 0x0000000a041ce981 */ /* 0x000f68000c1e1d00 */
[----:B------:R-:W5:Y:S04]  /*4d190*/  @!P2 LDG.E.128 R20, desc[UR10][R38.64] ;  /* 0x0000000a2614a981 */ /* 0x000f68000c1e1d00 */
[----:B------:R-:W5:Y:S01]  /*4d1a0*/  @!P0 LDG.E.128 R8, desc[UR10][R2.64] ;  /* 0x0000000a02088981 */ /* 0x000f62000c1e1d00 */
[----:B------:R-:W-:-:S02]  /*4d1b0*/  CS2R R50, SRZ ;  /* 0x0000000000327805 */ /* 0x000fc4000001ff00 */
[----:B------:R-:W-:Y:S01]  /*4d1c0*/  CS2R R48, SRZ ;  /* 0x0000000000307805 */ /* 0x000fe2000001ff00 */
[----:B------:R-:W-:Y:S01]  /*4d1d0*/  BSSY B1, `(.L_x_32869) ;  /* 0x00009a4000017945 */ /* 0x000fe20003800000 */
[----:B------:R-:W-:-:S04]  /*4d1e0*/  CS2R R34, SRZ ;  /* 0x0000000000227805 */ /* 0x000fc8000001ff00 */
[----:B------:R0:W5:Y:S02]  /*4d1f0*/  @!P4 LDG.E.128 R48, desc[UR10][R32.64] ;  /* 0x0000000a2030c981 */ /* 0x000164000c1e1d00 */
[----:B0-----:R-:W-:Y:S01]  /*4d200*/  CS2R R32, SRZ ;  /* 0x0000000000207805 */ /* 0x001fe2000001ff00 */
[----:B------:R-:W-:Y:S06]  /*4d210*/  @P0 BRA `(.L_x_32870) ;  /* 0x00000098007c0947 */ /* 0x000fec0003800000 */
[----:B-----5:R-:W-:Y:S01]  /*4d220*/  DSETP.NAN.AND P0, PT, R8, R10, PT ;  /* 0x0000000a0800722a */ /* 0x020fe20003f08000 */
        /* <DEDUP_REMOVED lines=115> */
.L_x_32878:
        /* <DEDUP_REMOVED lines=22> */
.L_x_32881:
[----:B------:R-:W-:Y:S05]  /*4dac0*/  BSYNC B4 ;  /* 0x0000000000047941 */ /* 0x000fea0003800000 */
.L_x_32880:
        /* <DEDUP_REMOVED lines=29> */
.L_x_32879:
[----:B------:R-:W-:Y:S05]  /*4dca0*/  BSYNC B3 ;  /* 0x0000000000037941 */ /* 0x000fea0003800000 */
.L_x_32877:
        /* <DEDUP_REMOVED lines=21> */
.L_x_32883:
[----:B------:R-:W-:Y:S05]  /*4de00*/  BSYNC B3 ;  /* 0x0000000000037941 */ /* 0x000fea0003800000 */
.L_x_32882:
        /* <DEDUP_REMOVED lines=82> */
.L_x_32885:
[----:B------:R-:W-:-:S04]  /*4e330*/  ISETP.GE.AND P0, PT, R9, RZ, PT ;  /* 0x000000ff0900720c */ /* 0x000fc80003f06270 */
[----:B------:R-:W-:Y:S02]  /*4e340*/  FSEL R2, RZ, 3.37028055040000000000e+12, P0 ;  /* 0x54442d18ff027808 */ /* 0x000fe40000000000 */
[----:B------:R-:W-:-:S07]  /*4e350*/  FSEL R3, RZ, 2.1426990032196044922, P0 ;  /* 0x400921fbff037808 */ /* 0x000fce0000000000 */
.L_x_32886:
[----:B------:R-:W-:Y:S05]  /*4e360*/  BSYNC B0 ;  /* 0x0000000000007941 */ /* 0x000fea0003800000 */
.L_x_32884:
[----:B------:R-:W-:Y:S01]  /*4e370*/  DADD R8, |R8|, |R10| ;  /* 0x0000000008087229 */ /* 0x000fe2000000060a */
[----:B------:R-:W-:Y:S01]  /*4e380*/  LOP3.LUT R11, R3, 0x80000000, R11, 0xb8, !PT ;  /* 0x80000000030b7812 */ /* 0x000fe200078eb80b */
[----:B------:R-:W-:-:S06]  /*4e390*/  DMUL R32, R32, 0.5 ;  /* 0x3fe0000020207828 */ /* 0x000fcc0000000000 */
[----:B------:R-:W-:-:S06]  /*4e3a0*/  DSETP.GTU.AND P0, PT, |R8|, +INF , PT ;  /* 0x7ff000000800742a */ /* 0x000fcc0003f0c200 */
[----:B------:R-:W-:Y:S02]  /*4e3b0*/  FSEL R2, R8, R2, P0 ;  /* 0x0000000208027208 */ /* 0x000fe40000000000 */
[----:B------:R-:W-:Y:S01]  /*4e3c0*/  FSEL R3, R9, R11, P0 ;  /* 0x0000000b09037208 */ /* 0x000fe20000000000 */
[----:B------:R-:W-:Y:S06]  /*4e3d0*/  BRA `(.L_x_32887) ;  /* 0x00000064006c7947 */ /* 0x000fec0003800000 */
.L_x_32876:
        /* <DEDUP_REMOVED lines=99> */
.L_x_32890:
[----:B------:R-:W-:Y:S05]  /*4ea10*/  BSYNC B0 ;  /* 0x0000000000007941 */ /* 0x000fea0003800000 */
.L_x_32889:
        /* <DEDUP_REMOVED lines=8> */
.L_x_32892:
[----:B------:R-:W-:Y:S05]  /*4eaa0*/  BSYNC B3 ;  /* 0x0000000000037941 */ /* 0x000fea0003800000 */
.L_x_32891:
        /* <DEDUP_REMOVED lines=82> */
.L_x_32894:
[----:B------:R-:W-:-:S04]  /*4efd0*/  ISETP.GE.AND P0, PT, R9, RZ, PT ;  /* 0x000000ff0900720c */ /* 0x000fc80003f06270 */
[----:B------:R-:W-:Y:S02]  /*4efe0*/  FSEL R2, RZ, 3.37028055040000000000e+12, P0 ;  /* 0x54442d18ff027808 */ /* 0x000fe40000000000 */
[----:B------:R-:W-:-:S07]  /*4eff0*/  FSEL R3, RZ, 2.1426990032196044922, P0 ;  /* 0x400921fbff037808 */ /* 0x000fce0000000000 */
.L_x_32895:
[----:B------:R-:W-:Y:S05]  /*4f000*/  BSYNC B0 ;  /* 0x0000000000007941 */ /* 0x000fea0003800000 */
.L_x_32893:
[----:B------:R-:W-:Y:S01]  /*4f010*/  DADD R8, |R8|, |R10| ;  /* 0x0000000008087229 */ /* 0x000fe2000000060a */
[----:B------:R-:W-:Y:S01]  /*4f020*/  LOP3.LUT R11, R3, 0x80000000, R11, 0xb8, !PT ;  /* 0x80000000030b7812 */ /* 0x000fe200078eb80b */
[----:B------:R-:W-:-:S06]  /*4f030*/  DMUL R32, R32, 0.5 ;  /* 0x3fe0000020207828 */ /* 0x000fcc0000000000 */
[----:B------:R-:W-:-:S06]  /*4f040*/  DSETP.GTU.AND P0, PT, |R8|, +INF , PT ;  /* 0x7ff000000800742a */ /* 0x000fcc0003f0c200 */
[----:B------:R-:W-:Y:S02]  /*4f050*/  FSEL R2, R8, R2, P0 ;  /* 0x0000000208027208 */ /* 0x000fe40000000000 */
[----:B------:R-:W-:Y:S01]  /*4f060*/  FSEL R3, R9, R11, P0 ;  /* 0x0000000b09037208 */ /* 0x000fe20000000000 */
[----:B------:R-:W-:Y:S06]  /*4f070*/  BRA `(.L_x_32887) ;  /* 0x0000005800447947 */ /* 0x000fec0003800000 */
.L_x_32888:
        /* <DEDUP_REMOVED lines=29> */
.L_x_32897:
        /* <DEDUP_REMOVED lines=75> */
[----:B------:R-:W-:Y:S01]  /*4f700*/  IMAD.MOV.U32 R54, RZ, RZ, R32 ;  /* 0x000000ffff367224 */ /* 0x000fe200078e0020 */
[----:B------:R-:W-:Y:S06]  /*4f710*/  @P0 BRA `(.L_x_32897) ;  /* 0xfffffff800cc0947 */ /* 0x000fec000383ffff */
[----:B------:R-:W-:Y:S05]  /*4f720*/  BSYNC B0 ;  /* 0x0000000000007941 */ /* 0x000fea0003800000 */
.L_x_32896:
        /* <DEDUP_REMOVED lines=97> */
.L_x_32899:
        /* <DEDUP_REMOVED lines=22> */
.L_x_32902:
[----:B------:R-:W-:Y:S05]  /*4fea0*/  BSYNC B4 ;  /* 0x0000000000047941 */ /* 0x000fea0003800000 */
.L_x_32901:
        /* <DEDUP_REMOVED lines=29> */
.L_x_32900:
[----:B------:R-:W-:Y:S05]  /*50080*/  BSYNC B3 ;  /* 0x0000000000037941 */ /* 0x000fea0003800000 */
.L_x_32898:
        /* <DEDUP_REMOVED lines=28> */
.L_x_32904:
[----:B------:R-:W-:Y:S05]  /*50250*/  BSYNC B3 ;  /* 0x0000000000037941 */ /* 0x000fea0003800000 */
.L_x_32903:
        /* <DEDUP_REMOVED lines=83> */
.L_x_32906:
[----:B------:R-:W-:-:S04]  /*50790*/  ISETP.GE.AND P0, PT, R9, RZ, PT ;  /* 0x000000ff0900720c */ /* 0x000fc80003f06270 */
[----:B------:R-:W-:Y:S02]  /*507a0*/  FSEL R2, RZ, 3.37028055040000000000e+12, P0 ;  /* 0x54442d18ff027808 */ /* 0x000fe40000000000 */
[----:B------:R-:W-:-:S07]  /*507b0*/  FSEL R3, RZ, 2.1426990032196044922, P0 ;  /* 0x400921fbff037808 */ /* 0x000fce0000000000 */
.L_x_32907:
[----:B------:R-:W-:Y:S05]  /*507c0*/  BSYNC B0 ;  /* 0x0000000000007941 */ /* 0x000fea0003800000 */
.L_x_32905:
[----:B------:R-:W-:Y:S01]  /*507d0*/  DADD R8, |R8|, |R10| ;  /* 0x0000000008087229 */ /* 0x000fe2000000060a */
[----:B------:R-:W-:Y:S01]  /*507e0*/  LOP3.LUT R11, R3, 0x80000000, R11, 0xb8, !PT ;  /* 0x80000000030b7812 */ /* 0x000fe200078eb80b */
[----:B------:R-:W-:-:S06]  /*507f0*/  DMUL R32, R34, 0.5 ;  /* 0x3fe0000022207828 */ /* 0x000fcc0000000000 */
[----:B------:R-:W-:-:S06]  /*50800*/  DSETP.GTU.AND P0, PT, |R8|, +INF , PT ;  /* 0x7ff000000800742a */ /* 0x000fcc0003f0c200 */
[----:B------:R-:W-:Y:S02]  /*50810*/  FSEL R2, R8, R2, P0 ;  /* 0x0000000208027208 */ /* 0x000fe40000000000 */
[----:B------:R-:W-:Y:S01]  /*50820*/  FSEL R3, R9, R11, P0 ;  /* 0x0000000b09037208 */ /* 0x000fe20000000000 */
[----:B------:R-:W-:Y:S06]  /*50830*/  BRA `(.L_x_32887) ;  /* 0x0000004000547947 */ /* 0x000fec0003800000 */
.L_x_32875:
        /* <DEDUP_REMOVED lines=135> */
.L_x_32909:
[----:B------:R-:W-:Y:S05]  /*510b0*/  BSYNC B0 ;  /* 0x0000000000007941 */ /* 0x000fea0003800000 */
.L_x_32908:
        /* <DEDUP_REMOVED lines=8> */
.L_x_32911:
[----:B------:R-:W-:Y:S05]  /*51140*/  BSYNC B3 ;  /* 0x0000000000037941 */ /* 0x000fea0003800000 */
.L_x_32910:
        /* <DEDUP_REMOVED lines=82> */
.L_x_32913:
[----:B------:R-:W-:-:S04]  /*51670*/  ISETP.GE.AND P0, PT, R9, RZ, PT ;  /* 0x000000ff0900720c */ /* 0x000fc80003f06270 */
[----:B------:R-:W-:Y:S02]  /*51680*/  FSEL R2, RZ, 3.37028055040000000000e+12, P0 ;  /* 0x54442d18ff027808 */ /* 0x000fe40000000000 */
[----:B------:R-:W-:-:S07]  /*51690*/  FSEL R3, RZ, 2.1426990032196044922, P0 ;  /* 0x400921fbff037808 */ /* 0x000fce0000000000 */
.L_x_32914:
[----:B------:R-:W-:Y:S05]  /*516a0*/  BSYNC B0 ;  /* 0x0000000000007941 */ /* 0x000fea0003800000 */
.L_x_32912:
[----:B------:R-:W-:Y:S01]  /*516b0*/  DADD R8, |R8|, |R10| ;  /* 0x0000000008087229 */ /* 0x000fe2000000060a */
[----:B------:R-:W-:-:S07]  /*516c0*/  LOP3.LUT R11, R3, 0x80000000, R11, 0xb8, !PT ;  /* 0x80000000030b7812 */ /* 0x000fce00078eb80b */
[----:B------:R-:W-:-:S06]  /*516d0*/  DSETP.GTU.AND P0, PT, |R8|, +INF , PT ;  /* 0x7ff000000800742a */ /* 0x000fcc0003f0c200 */
[----:B------:R-:W-:Y:S02]  /*516e0*/  FSEL R2, R8, R2, P0 ;  /* 0x0000000208027208 */ /* 0x000fe40000000000 */
[----:B------:R-:W-:Y:S01]  /*516f0*/  FSEL R3, R9, R11, P0 ;  /* 0x0000000b09037208 */ /* 0x000fe20000000000 */
[----:B------:R-:W-:Y:S06]  /*51700*/  BRA `(.L_x_32887) ;  /* 0x0000003000a07947 */ /* 0x000fec0003800000 */
.L_x_32874:
        /* <DEDUP_REMOVED lines=90> */
.L_x_32917:
        /* <DEDUP_REMOVED lines=22> */
.L_x_32920:
[----:B------:R-:W-:Y:S05]  /*51e10*/  BSYNC B4 ;  /* 0x0000000000047941 */ /* 0x000fea0003800000 */
.L_x_32919:
        /* <DEDUP_REMOVED lines=29> */
.L_x_32918:
[----:B------:R-:W-:Y:S05]  /*51ff0*/  BSYNC B3 ;  /* 0x0000000000037941 */ /* 0x000fea0003800000 */
.L_x_32916:
        /* <DEDUP_REMOVED lines=83> */
.L_x_32915:
        /* <DEDUP_REMOVED lines=85> */
.L_x_32873:
        /* <DEDUP_REMOVED lines=23> */
.L_x_32922:
[----:B------:R-:W-:Y:S05]  /*52bf0*/  BSYNC B3 ;  /* 0x0000000000037941 */ /* 0x000fea0003800000 */
.L_x_32921:
        /* <DEDUP_REMOVED lines=26> */
.L_x_32924:
[----:B------:R-:W-:Y:S05]  /*52da0*/  BSYNC B3 ;  /* 0x0000000000037941 */ /* 0x000fea0003800000 */
.L_x_32923:
        /* <DEDUP_REMOVED lines=19> */
[----:B------:R-:W-:Y:S02]  /*52ee0*/  SEL R2, R40, R32, P2 ;  /* 0x0000002028027207 */ /* 0x000fe40001000000 */
        /* <DEDUP_REMOVED lines=116> */
.L_x_32926:
[----:B------:R-:W-:Y:S05]  /*53630*/  BSYNC B0 ;  /* 0x0000000000007941 */ /* 0x000fea0003800000 */
.L_x_32925:
        /* <DEDUP_REMOVED lines=8> */
.L_x_32928:
[----:B------:R-:W-:Y:S05]  /*536c0*/  BSYNC B3 ;  /* 0x0000000000037941 */ /* 0x000fea0003800000 */
.L_x_32927:
        /* <DEDUP_REMOVED lines=82> */
.L_x_32930:
[----:B------:R-:W-:-:S04]  /*53bf0*/  ISETP.GE.AND P0, PT, R9, RZ, PT ;  /* 0x000000ff0900720c */ /* 0x000fc80003f06270 */
[----:B------:R-:W-:Y:S02]  /*53c00*/  FSEL R2, RZ, 3.37028055040000000000e+12, P0 ;  /* 0x54442d18ff027808 */ /* 0x000fe40000000000 */
[----:B------:R-:W-:-:S07]  /*53c10*/  FSEL R3, RZ, 2.1426990032196044922, P0 ;  /* 0x400921fbff037808 */ /* 0x000fce0000000000 */
.L_x_32931:
[----:B------:R-:W-:Y:S05]  /*53c20*/  BSYNC B0 ;  /* 0x0000000000007941 */ /* 0x000fea0003800000 */
.L_x_32929:
[----:B------:R-:W-:Y:S01]  /*53c30*/  DADD R8, |R8|, |R10| ;  /* 0x0000000008087229 */ /* 0x000fe2000000060a */
[----:B------:R-:W-:Y:S01]  /*53c40*/  LOP3.LUT R11, R3, 0x80000000, R11, 0xb8, !PT ;  /* 0x80000000030b7812 */ /* 0x000fe200078eb80b */
[----:B------:R-:W-:-:S06]  /*53c50*/  DADD R32, R32, 1 ;  /* 0x3ff0000020207429 */ /* 0x000fcc0000000000 */
[----:B------:R-:W-:-:S06]  /*53c60*/  DSETP.GTU.AND P0, PT, |R8|, +INF , PT ;  /* 0x7ff000000800742a */ /* 0x000fcc0003f0c200 */
[----:B------:R-:W-:Y:S02]  /*53c70*/  FSEL R2, R8, R2, P0 ;  /* 0x0000000208027208 */ /* 0x000fe40000000000 */
[----:B------:R-:W-:Y:S01]  /*53c80*/  FSEL R3, R9, R11, P0 ;  /* 0x0000000b09037208 */ /* 0x000fe20000000000 */
[----:B------:R-:W-:Y:S06]  /*53c90*/  BRA `(.L_x_32887) ;  /* 0x0000000c003c7947 */ /* 0x000fec0003800000 */
.L_x_32872:
        /* <DEDUP_REMOVED lines=108> */
.L_x_32933:
[----:B------:R-:W-:Y:S05]  /*54360*/  BSYNC B0 ;  /* 0x0000000000007941 */ /* 0x000fea0003800000 */
.L_x_32932:
[----:B------:R-:W-:Y:S04]  /*54370*/  BSSY B3, `(.L_x_32934) ;  /* 0x0000007000037945 */ /* 0x000fe80003800000 */
[----:B------:R-:W-:Y:S05]  /*54380*/  @P4 BRA P5, `(.L_x_32935) ;  /* 0x0000000000144947 */ /* 0x000fea0002800000 */
[----:B------:R-:W-:Y:S01]  /*54390*/  IMAD.MOV.U32 R0, RZ, RZ, R4 ;  /* 0x000000ffff007224 */ /* 0x000fe200078e0004 */
[----:B------:R-:W-:Y:S01]  /*543a0*/  MOV R4, 0x543e0 ;  /* 0x000543e000047802 */ /* 0x000fe20000000f00 */
[----:B------:R-:W-:Y:S02]  /*543b0*/  IMAD.MOV.U32 R2, RZ, RZ, R34 ;  /* 0x000000ffff027224 */ /* 0x000fe400078e0022 */
[----:B------:R-:W-:-:S07]  /*543c0*/  IMAD.MOV.U32 R3, RZ, RZ, R35 ;  /* 0x000000ffff037224 */ /* 0x000fce00078e0023 */
[----:B------:R-:W-:Y:S05]  /*543d0*/  CALL.REL.NOINC `($__internal_74_$__cuda_sm20_div_rn_f64_full) ;  /* 0x0000045c008c7944 */ /* 0x000fea0003c00000 */
.L_x_32935:
[----:B------:R-:W-:Y:S05]  /*543e0*/  BSYNC B3 ;  /* 0x0000000000037941 */ /* 0x000fea0003800000 */
.L_x_32934:
        /* <DEDUP_REMOVED lines=82> */
.L_x_32937:
[----:B------:R-:W-:Y:S02]  /*54910*/  FSEL R2, RZ, 3.37028055040000000000e+12, P2 ;  /* 0x54442d18ff027808 */ /* 0x000fe40001000000 */
[----:B------:R-:W-:-:S07]  /*54920*/  FSEL R3, RZ, 2.1426990032196044922, P2 ;  /* 0x400921fbff037808 */ /* 0x000fce0001000000 */
.L_x_32938:
[----:B------:R-:W-:Y:S05]  /*54930*/  BSYNC B0 ;  /* 0x0000000000007941 */ /* 0x000fea0003800000 */
.L_x_32936:
[----:B------:R-:W-:Y:S01]  /*54940*/  DADD R8, |R8|, |R10| ;  /* 0x0000000008087229 */ /* 0x000fe2000000060a */
[----:B------:R-:W-:-:S07]  /*54950*/  LOP3.LUT R11, R3, 0x80000000, R11, 0xb8, !PT ;  /* 0x80000000030b7812 */ /* 0x000fce00078eb80b */
[----:B------:R-:W-:-:S06]  /*54960*/  DSETP.GTU.AND P0, PT, |R8|, +INF , PT ;  /* 0x7ff000000800742a */ /* 0x000fcc0003f0c200 */
[----:B------:R-:W-:Y:S02]  /*54970*/  FSEL R2, R8, R2, P0 ;  /* 0x0000000208027208 */ /* 0x000fe40000000000 */
[----:B------:R-:W-:-:S07]  /*54980*/  FSEL R3, R9, R11, P0 ;  /* 0x0000000b09037208 */ /* 0x000fce0000000000 */
.L_x_32887:
[----:B------:R-:W-:Y:S05]  /*54990*/  BSYNC B2 ;  /* 0x0000000000027941 */ /* 0x000fea0003800000 */
.L_x_32871:
        /* <DEDUP_REMOVED lines=77> */
.L_x_32944:
[----:B------:R-:W-:Y:S05]  /*54e70*/  BSYNC B0 ;  /* 0x0000000000007941 */ /* 0x000fea0003800000 */
.L_x_32943:
        /* <DEDUP_REMOVED lines=26> */
.L_x_32946:
[----:B------:R-:W-:Y:S01]  /*55020*/  DMUL R32, RZ, R36 ;  /* 0x00000024ff207228 */ /* 0x000fe20000000000 */
[----:B------:R-:W-:-:S10]  /*55030*/  IMAD.MOV.U32 R0, RZ, RZ, RZ ;  /* 0x000000ffff007224 */ /* 0x000fd400078e00ff */
.L_x_32947:
[----:B------:R-:W-:Y:S05]  /*55040*/  BSYNC B2 ;  /* 0x0000000000027941 */ /* 0x000fea0003800000 */
.L_x_32945:
        /* <DEDUP_REMOVED lines=49> */
.L_x_32949:
[----:B------:R-:W-:Y:S01]  /*55360*/  DMUL R2, RZ, R36 ;  /* 0x00000024ff027228 */ /* 0x000fe20000000000 */
[----:B------:R-:W-:-:S10]  /*55370*/  IMAD.MOV.U32 R0, RZ, RZ, RZ ;  /* 0x000000ffff007224 */ /* 0x000fd400078e00ff */
.L_x_32950:
[----:B------:R-:W-:Y:S05]  /*55380*/  BSYNC B2 ;  /* 0x0000000000027941 */ /* 0x000fea0003800000 */
.L_x_32948:
        /* <DEDUP_REMOVED lines=25> */
.L_x_32942:
        /* <DEDUP_REMOVED lines=63> */
.L_x_32952:
[----:B------:R-:W-:Y:S05]  /*55910*/  BSYNC B0 ;  /* 0x0000000000007941 */ /* 0x000fea0003800000 */
.L_x_32951:
        /* <DEDUP_REMOVED lines=26> */
.L_x_32954:
[----:B------:R-:W-:Y:S01]  /*55ac0*/  DMUL R32, RZ, R36 ;  /* 0x00000024ff207228 */ /* 0x000fe20000000000 */
[----:B------:R-:W-:-:S10]  /*55ad0*/  IMAD.MOV.U32 R0, RZ, RZ, RZ ;  /* 0x000000ffff007224 */ /* 0x000fd400078e00ff */
.L_x_32955:
[----:B------:R-:W-:Y:S05]  /*55ae0*/  BSYNC B2 ;  /* 0x0000000000027941 */ /* 0x000fea0003800000 */
.L_x_32953:
        /* <DEDUP_REMOVED lines=49> */
.L_x_32957:
[----:B------:R-:W-:Y:S01]  /*55e00*/  DMUL R2, RZ, R36 ;  /* 0x00000024ff027228 */ /* 0x000fe20000000000 */
[----:B------:R-:W-:-:S10]  /*55e10*/  IMAD.MOV.U32 R0, RZ, RZ, RZ ;  /* 0x000000ffff007224 */ /* 0x000fd400078e00ff */
.L_x_32958:
[----:B------:R-:W-:Y:S05]  /*55e20*/  BSYNC B2 ;  /* 0x0000000000027941 */ /* 0x000fea0003800000 */
.L_x_32956:
        /* <DEDUP_REMOVED lines=39> */
.L_x_32941:
        /* <DEDUP_REMOVED lines=11> */
.L_x_32959:
[----:B------:R-:W-:-:S10]  /*56150*/  DADD R32, R36, -R36 ;  /* 0x0000000024207229 */ /* 0x000fd40000000824 */
[----:B------:R-:W-:Y:S02]  /*56160*/  IMAD.MOV.U32 R34, RZ, RZ, R32 ;  /* 0x000000ffff227224 */ /* 0x000fe400078e0020 */
[----:B------:R-:W-:Y:S01]  /*56170*/  IMAD.MOV.U32 R35, RZ, RZ, R33 ;  /* 0x000000ffff237224 */ /* 0x000fe200078e0021 */
[----:B------:R-:W-:Y:S06]  /*56180*/  BRA `(.L_x_32870) ;  /* 0x0000000800a07947 */ /* 0x000fec0003800000 */
.L_x_32940:
        /* <DEDUP_REMOVED lines=27> */
.L_x_32961:
[----:B------:R-:W-:Y:S01]  /*56340*/  DMUL R32, RZ, R36 ;  /* 0x00000024ff207228 */ /* 0x000fe20000000000 */
[----:B------:R-:W-:-:S10]  /*56350*/  IMAD.MOV.U32 R0, RZ, RZ, RZ ;  /* 0x000000ffff007224 */ /* 0x000fd400078e00ff */
.L_x_32962:
[----:B------:R-:W-:Y:S05]  /*56360*/  BSYNC B2 ;  /* 0x0000000000027941 */ /* 0x000fea0003800000 */
.L_x_32960:
        /* <DEDUP_REMOVED lines=49> */
.L_x_32964:
[----:B------:R-:W-:Y:S01]  /*56680*/  DMUL R34, RZ, R36 ;  /* 0x00000024ff227228 */ /* 0x000fe20000000000 */
[----:B------:R-:W-:-:S10]  /*56690*/  IMAD.MOV.U32 R0, RZ, RZ, RZ ;  /* 0x000000ffff007224 */ /* 0x000fd400078e00ff */
.L_x_32965:
[----:B------:R-:W-:Y:S05]  /*566a0*/  BSYNC B2 ;  /* 0x0000000000027941 */ /* 0x000fea0003800000 */
.L_x_32963:
        /* <DEDUP_REMOVED lines=24> */
.L_x_32939:
        /* <DEDUP_REMOVED lines=59> */
.L_x_32967:
[----:B------:R-:W-:Y:S05]  /*56be0*/  BSYNC B0 ;  /* 0x0000000000007941 */ /* 0x000fea0003800000 */
.L_x_32966:
[----:B------:R-:W-:Y:S02]  /*56bf0*/  IMAD.MOV.U32 R34, RZ, RZ, R36 ;  /* 0x000000ffff227224 */ /* 0x000fe400078e0024 */
[----:B------:R-:W-:-:S07]  /*56c00*/  IMAD.MOV.U32 R35, RZ, RZ, R37 ;  /* 0x000000ffff237224 */ /* 0x000fce00078e0025 */
.L_x_32870:
[----:B------:R-:W-:Y:S05]  /*56c10*/  BSYNC B1 ;  /* 0x0000000000017941 */ /* 0x000fea0003800000 */
.L_x_32869:
[----:B------:R-:W0:Y:S01]  /*56c20*/  S2R R0, SR_TID.X ;  /* 0x0000000000007919 */ /* 0x000e220000002100 */
[----:B------:R-:W-:Y:S01]  /*56c30*/  BSSY B1, `(.L_x_32968) ;  /* 0x00009a5000017945 */ /* 0x000fe20003800000 */
[----:B------:R-:W-:Y:S02]  /*56c40*/  CS2R R38, SRZ ;  /* 0x0000000000267805 */ /* 0x000fe4000001ff00 */
[----:B------:R-:W-:Y:S01]  /*56c50*/  CS2R R36, SRZ ;  /* 0x0000000000247805 */ /* 0x000fe2000001ff00 */
[----:B0-----:R-:W-:-:S05]  /*56c60*/  VIADD R0, R0, 0x80 ;  /* 0x0000008000007836 */ /* 0x001fca0000000000 */
[----:B------:R-:W-:-:S13]  /*56c70*/  ISETP.GE.AND P0, PT, R0, UR6, PT ;  /* 0x0000000600007c0c */ /* 0x000fda000bf06270 */
[----:B------:R-:W-:Y:S05]  /*56c80*/  @P0 BRA `(.L_x_32969) ;  /* 0x00000098007c0947 */ /* 0x000fea0003800000 */
        /* <DEDUP_REMOVED lines=116> */
.L_x_32977:
        /* <DEDUP_REMOVED lines=22> */
.L_x_32980:
[----:B------:R-:W-:Y:S05]  /*57530*/  BSYNC B4 ;  /* 0x0000000000047941 */ /* 0x000fea0003800000 */
.L_x_32979:
        /* <DEDUP_REMOVED lines=29> */
.L_x_32978:
[----:B------:R-:W-:Y:S05]  /*57710*/  BSYNC B3 ;  /* 0x0000000000037941 */ /* 0x000fea0003800000 */
.L_x_32976:
        /* <DEDUP_REMOVED lines=21> */
.L_x_32982:
[----:B------:R-:W-:Y:S05]  /*57870*/  BSYNC B3 ;  /* 0x0000000000037941 */ /* 0x000fea0003800000 */
.L_x_32981:
        /* <DEDUP_REMOVED lines=82> */
.L_x_32984:
[----:B------:R-:W-:-:S04]  /*57da0*/  ISETP.GE.AND P0, PT, R13, RZ, PT ;  /* 0x000000ff0d00720c */ /* 0x000fc80003f06270 */
[----:B------:R-:W-:Y:S02]  /*57db0*/  FSEL R2, RZ, 3.37028055040000000000e+12, P0 ;  /* 0x54442d18ff027808 */ /* 0x000fe40000000000 */
[----:B------:R-:W-:-:S07]  /*57dc0*/  FSEL R3, RZ, 2.1426990032196044922, P0 ;  /* 0x400921fbff037808 */ /* 0x000fce0000000000 */
.L_x_32985:
[----:B------:R-:W-:Y:S05]  /*57dd0*/  BSYNC B0 ;  /* 0x0000000000007941 */ /* 0x000fea0003800000 */
.L_x_32983:
[----:B------:R-:W-:Y:S01]  /*57de0*/  DADD R12, |R12|, |R14| ;  /* 0x000000000c0c7229 */ /* 0x000fe2000000060e */
[----:B------:R-:W-:Y:S01]  /*57df0*/  LOP3.LUT R15, R3, 0x80000000, R15, 0xb8, !PT ;  /* 0x80000000030f7812 */ /* 0x000fe200078eb80f */
[----:B------:R-:W-:-:S06]  /*57e00*/  DMUL R8, R8, 0.5 ;  /* 0x3fe0000008087828 */ /* 0x000fcc0000000000 */
[----:B------:R-:W-:-:S06]  /*57e10*/  DSETP.GTU.AND P0, PT, |R12|, +INF , PT ;  /* 0x7ff000000c00742a */ /* 0x000fcc0003f0c200 */
[----:B------:R-:W-:Y:S02]  /*57e20*/  FSEL R2, R12, R2, P0 ;  /* 0x000000020c027208 */ /* 0x000fe40000000000 */
[----:B------:R-:W-:Y:S01]  /*57e30*/  FSEL R3, R13, R15, P0 ;  /* 0x0000000f0d037208 */ /* 0x000fe20000000000 */
[----:B------:R-:W-:Y:S06]  /*57e40*/  BRA `(.L_x_32986) ;  /* 0x00000064006c7947 */ /* 0x000fec0003800000 */
.L_x_32975:
        /* <DEDUP_REMOVED lines=99> */
.L_x_32989:
[----:B------:R-:W-:Y:S05]  /*58480*/  BSYNC B0 ;  /* 0x0000000000007941 */ /* 0x000fea0003800000 */
.L_x_32988:
        /* <DEDUP_REMOVED lines=8> */
.L_x_32991:
[----:B------:R-:W-:Y:S05]  /*58510*/  BSYNC B3 ;  /* 0x0000000000037941 */ /* 0x000fea0003800000 */
.L_x_32990:
        /* <DEDUP_REMOVED lines=82> */
.L_x_32993:
[----:B------:R-:W-:-:S04]  /*58a40*/  ISETP.GE.AND P0, PT, R13, RZ, PT ;  /* 0x000000ff0d00720c */ /* 0x000fc80003f06270 */
[----:B------:R-:W-:Y:S02]  /*58a50*/  FSEL R2, RZ, 3.37028055040000000000e+12, P0 ;  /* 0x54442d18ff027808 */ /* 0x000fe40000000000 */
[----:B------:R-:W-:-:S07]  /*58a60*/  FSEL R3, RZ, 2.1426990032196044922, P0 ;  /* 0x400921fbff037808 */ /* 0x000fce0000000000 */
.L_x_32994:
[----:B------:R-:W-:Y:S05]  /*58a70*/  BSYNC B0 ;  /* 0x0000000000007941 */ /* 0x000fea0003800000 */
.L_x_32992:
[----:B------:R-:W-:Y:S01]  /*58a80*/  DADD R12, |R12|, |R14| ;  /* 0x000000000c0c7229 */ /* 0x000fe2000000060e */
[----:B------:R-:W-:Y:S01]  /*58a90*/  LOP3.LUT R15, R3, 0x80000000, R15, 0xb8, !PT ;  /* 0x80000000030f7812 */ /* 0x000fe200078eb80f */
[----:B------:R-:W-:-:S06]  /*58aa0*/  DMUL R8, R8, 0.5 ;  /* 0x3fe0000008087828 */ /* 0x000fcc0000000000 */
[----:B------:R-:W-:-:S06]  /*58ab0*/  DSETP.GTU.AND P0, PT, |R12|, +INF , PT ;  /* 0x7ff000000c00742a */ /* 0x000fcc0003f0c200 */
[----:B------:R-:W-:Y:S02]  /*58ac0*/  FSEL R2, R12, R2, P0 ;  /* 0x000000020c027208 */ /* 0x000fe40000000000 */
[----:B------:R-:W-:Y:S01]  /*58ad0*/  FSEL R3, R13, R15, P0 ;  /* 0x0000000f0d037208 */ /* 0x000fe20000000000 */
[----:B------:R-:W-:Y:S06]  /*58ae0*/  BRA `(.L_x_32986) ;  /* 0x0000005800447947 */ /* 0x000fec0003800000 */
.L_x_32987:
        /* <DEDUP_REMOVED lines=29> */
.L_x_32996:
        /* <DEDUP_REMOVED lines=78> */
.L_x_32995:
        /* <DEDUP_REMOVED lines=97> */
.L_x_32998:
        /* <DEDUP_REMOVED lines=22> */
.L_x_33001:
[----:B------:R-:W-:Y:S05]  /*59910*/  BSYNC B4 ;  /* 0x0000000000047941 */ /* 0x000fea0003800000 */
.L_x_33000:
        /* <DEDUP_REMOVED lines=29> */
.L_x_32999:
[----:B------:R-:W-:Y:S05]  /*59af0*/  BSYNC B3 ;  /* 0x0000000000037941 */ /* 0x000fea0003800000 */
.L_x_32997:
        /* <DEDUP_REMOVED lines=28> */
.L_x_33003:
[----:B------:R-:W-:Y:S05]  /*59cc0*/  BSYNC B3 ;  /* 0x0000000000037941 */ /* 0x000fea0003800000 */
.L_x_33002:
        /* <DEDUP_REMOVED lines=83> */
.L_x_33005:
[----:B------:R-:W-:-:S04]  /*5a200*/  ISETP.GE.AND P0, PT, R13, RZ, PT ;  /* 0x000000ff0d00720c */ /* 0x000fc80003f06270 */
[----:B------:R-:W-:Y:S02]  /*5a210*/  FSEL R2, RZ, 3.37028055040000000000e+12, P0 ;  /* 0x54442d18ff027808 */ /* 0x000fe40000000000 */
[----:B------:R-:W-:-:S07]  /*5a220*/  FSEL R3, RZ, 2.1426990032196044922, P0 ;  /* 0x400921fbff037808 */ /* 0x000fce0000000000 */
.L_x_33006:
[----:B------:R-:W-:Y:S05]  /*5a230*/  BSYNC B0 ;  /* 0x0000000000007941 */ /* 0x000fea0003800000 */
.L_x_33004:
[----:B------:R-:W-:Y:S01]  /*5a240*/  DADD R12, |R12|, |R14| ;  /* 0x000000000c0c7229 */ /* 0x000fe2000000060e */
[----:B------:R-:W-:Y:S01]  /*5a250*/  LOP3.LUT R15, R3, 0x80000000, R15, 0xb8, !PT ;  /* 0x80000000030f7812 */ /* 0x000fe200078eb80f */
[----:B------:R-:W-:-:S06]  /*5a260*/  DMUL R8, R10, 0.5 ;  /* 0x3fe000000a087828 */ /* 0x000fcc0000000000 */
[----:B------:R-:W-:-:S06]  /*5a270*/  DSETP.GTU.AND P0, PT, |R12|, +INF , PT ;  /* 0x7ff000000c00742a */ /* 0x000fcc0003f0c200 */
[----:B------:R-:W-:Y:S02]  /*5a280*/  FSEL R2, R12, R2, P0 ;  /* 0x000000020c027208 */ /* 0x000fe40000000000 */
[----:B------:R-:W-:Y:S01]  /*5a290*/  FSEL R3, R13, R15, P0 ;  /* 0x0000000f0d037208 */ /* 0x000fe20000000000 */
[----:B------:R-:W-:Y:S06]  /*5a2a0*/  BRA `(.L_x_32986) ;  /* 0x0000004000547947 */ /* 0x000fec0003800000 */
.L_x_32974:
        /* <DEDUP_REMOVED lines=135> */
.L_x_33008:
[----:B------:R-:W-:Y:S05]  /*5ab20*/  BSYNC B0 ;  /* 0x0000000000007941 */ /* 0x000fea0003800000 */
.L_x_33007:
        /* <DEDUP_REMOVED lines=8> */
.L_x_33010:
[----:B------:R-:W-:Y:S05]  /*5abb0*/  BSYNC B3 ;  /* 0x0000000000037941 */ /* 0x000fea0003800000 */
.L_x_33009:
        /* <DEDUP_REMOVED lines=82> */
.L_x_33012:
[----:B------:R-:W-:-:S04]  /*5b0e0*/  ISETP.GE.AND P0, PT, R13, RZ, PT ;  /* 0x000000ff0d00720c */ /* 0x000fc80003f06270 */
[----:B------:R-:W-:Y:S02]  /*5b0f0*/  FSEL R2, RZ, 3.37028055040000000000e+12, P0 ;  /* 0x54442d18ff027808 */ /* 0x000fe40000000000 */
[----:B------:R-:W-:-:S07]  /*5b100*/  FSEL R3, RZ, 2.1426990032196044922, P0 ;  /* 0x400921fbff037808 */ /* 0x000fce0000000000 */
.L_x_33013:
[----:B------:R-:W-:Y:S05]  /*5b110*/  BSYNC B0 ;  /* 0x0000000000007941 */ /* 0x000fea0003800000 */
.L_x_33011:
[----:B------:R-:W-:Y:S01]  /*5b120*/  DADD R12, |R12|, |R14| ;  /* 0x000000000c0c7229 */ /* 0x000fe2000000060e */
[----:B------:R-:W-:-:S07]  /*5b130*/  LOP3.LUT R15, R3, 0x80000000, R15, 0xb8, !PT ;  /* 0x80000000030f7812 */ /* 0x000fce00078eb80f */
[----:B------:R-:W-:-:S06]  /*5b140*/  DSETP.GTU.AND P0, PT, |R12|, +INF , PT ;  /* 0x7ff000000c00742a */ /* 0x000fcc0003f0c200 */
[----:B------:R-:W-:Y:S02]  /*5b150*/  FSEL R2, R12, R2, P0 ;  /* 0x000000020c027208 */ /* 0x000fe40000000000 */
[----:B------:R-:W-:Y:S01]  /*5b160*/  FSEL R3, R13, R15, P0 ;  /* 0x0000000f0d037208 */ /* 0x000fe20000000000 */
[----:B------:R-:W-:Y:S06]  /*5b170*/  BRA `(.L_x_32986) ;  /* 0x0000003000a07947 */ /* 0x000fec0003800000 */
.L_x_32973:
        /* <DEDUP_REMOVED lines=90> */
.L_x_33016:
        /* <DEDUP_REMOVED lines=22> */
.L_x_33019:
[----:B------:R-:W-:Y:S05]  /*5b880*/  BSYNC B4 ;  /* 0x0000000000047941 */ /* 0x000fea0003800000 */
.L_x_33018:
        /* <DEDUP_REMOVED lines=29> */
.L_x_33017:
[----:B------:R-:W-:Y:S05]  /*5ba60*/  BSYNC B3 ;  /* 0x0000000000037941 */ /* 0x000fea0003800000 */
.L_x_33015:
        /* <DEDUP_REMOVED lines=83> */
.L_x_33014:
        /* <DEDUP_REMOVED lines=85> */
.L_x_32972:
        /* <DEDUP_REMOVED lines=23> */
.L_x_33021:
[----:B------:R-:W-:Y:S05]  /*5c660*/  BSYNC B3 ;  /* 0x0000000000037941 */ /* 0x000fea0003800000 */
.L_x_33020:
        /* <DEDUP_REMOVED lines=26> */
.L_x_33023:
[----:B------:R-:W-:Y:S05]  /*5c810*/  BSYNC B3 ;  /* 0x0000000000037941 */ /* 0x000fea0003800000 */
.L_x_33022:
        /* <DEDUP_REMOVED lines=136> */
.L_x_33025:
[----:B------:R-:W-:Y:S05]  /*5d0a0*/  BSYNC B0 ;  /* 0x0000000000007941 */ /* 0x000fea0003800000 */
.L_x_33024:
        /* <DEDUP_REMOVED lines=8> */
.L_x_33027:
[----:B------:R-:W-:Y:S05]  /*5d130*/  BSYNC B3 ;  /* 0x0000000000037941 */ /* 0x000fea0003800000 */
.L_x_33026:
        /* <DEDUP_REMOVED lines=82> */
.L_x_33029:
[----:B------:R-:W-:-:S04]  /*5d660*/  ISETP.GE.AND P0, PT, R13, RZ, PT ;  /* 0x000000ff0d00720c */ /* 0x000fc80003f06270 */
[----:B------:R-:W-:Y:S02]  /*5d670*/  FSEL R2, RZ, 3.37028055040000000000e+12, P0 ;  /* 0x54442d18ff027808 */ /* 0x000fe40000000000 */
[----:B------:R-:W-:-:S07]  /*5d680*/  FSEL R3, RZ, 2.1426990032196044922, P0 ;  /* 0x400921fbff037808 */ /* 0x000fce0000000000 */
.L_x_33030:
[----:B------:R-:W-:Y:S05]  /*5d690*/  BSYNC B0 ;  /* 0x0000000000007941 */ /* 0x000fea0003800000 */
.L_x_33028:
[----:B------:R-:W-:Y:S01]  /*5d6a0*/  DADD R12, |R12|, |R14| ;  /* 0x000000000c0c7229 */ /* 0x000fe2000000060e */
[----:B------:R-:W-:Y:S01]  /*5d6b0*/  LOP3.LUT R15, R3, 0x80000000, R15, 0xb8, !PT ;  /* 0x80000000030f7812 */ /* 0x000fe200078eb80f */
[----:B------:R-:W-:-:S06]  /*5d6c0*/  DADD R8, R8, 1 ;  /* 0x3ff0000008087429 */ /* 0x000fcc0000000000 */
[----:B------:R-:W-:-:S06]  /*5d6d0*/  DSETP.GTU.AND P0, PT, |R12|, +INF , PT ;  /* 0x7ff000000c00742a */ /* 0x000fcc0003f0c200 */
[----:B------:R-:W-:Y:S02]  /*5d6e0*/  FSEL R2, R12, R2, P0 ;  /* 0x000000020c027208 */ /* 0x000fe40000000000 */
[----:B------:R-:W-:Y:S01]  /*5d6f0*/  FSEL R3, R13, R15, P0 ;  /* 0x0000000f0d037208 */ /* 0x000fe20000000000 */
[----:B------:R-:W-:Y:S06]  /*5d700*/  BRA `(.L_x_32986) ;  /* 0x0000000c003c7947 */ /* 0x000fec0003800000 */
.L_x_32971:
        /* <DEDUP_REMOVED lines=108> */
.L_x_33032:
[----:B------:R-:W-:Y:S05]  /*5ddd0*/  BSYNC B0 ;  /* 0x0000000000007941 */ /* 0x000fea0003800000 */
.L_x_33031:
[----:B------:R-:W-:Y:S04]  /*5dde0*/  BSSY B3, `(.L_x_33033) ;  /* 0x0000007000037945 */ /* 0x000fe80003800000 */
[----:B------:R-:W-:Y:S05]  /*5ddf0*/  @P4 BRA P5, `(.L_x_33034) ;  /* 0x0000000000144947 */ /* 0x000fea0002800000 */
[----:B------:R-:W-:Y:S01]  /*5de00*/  IMAD.MOV.U32 R0, RZ, RZ, R4 ;  /* 0x000000ffff007224 */ /* 0x000fe200078e0004 */
[----:B------:R-:W-:Y:S01]  /*5de10*/  MOV R4, 0x5de50 ;  /* 0x0005de5000047802 */ /* 0x000fe20000000f00 */
[----:B------:R-:W-:Y:S02]  /*5de20*/  IMAD.MOV.U32 R2, RZ, RZ, R10 ;  /* 0x000000ffff027224 */ /* 0x000fe400078e000a */
[----:B------:R-:W-:-:S07]  /*5de30*/  IMAD.MOV.U32 R3, RZ, RZ, R11 ;  /* 0x000000ffff037224 */ /* 0x000fce00078e000b */
[----:B------:R-:W-:Y:S05]  /*5de40*/  CALL.REL.NOINC `($__internal_74_$__cuda_sm20_div_rn_f64_full) ;  /* 0x000003c000f07944 */ /* 0x000fea0003c00000 */
.L_x_33034:
[----:B------:R-:W-:Y:S05]  /*5de50*/  BSYNC B3 ;  /* 0x0000000000037941 */ /* 0x000fea0003800000 */
.L_x_33033:
        /* <DEDUP_REMOVED lines=82> */
.L_x_33036:
[----:B------:R-:W-:Y:S02]  /*5e380*/  FSEL R2, RZ, 3.37028055040000000000e+12, P2 ;  /* 0x54442d18ff027808 */ /* 0x000fe40001000000 */
[----:B------:R-:W-:-:S07]  /*5e390*/  FSEL R3, RZ, 2.1426990032196044922, P2 ;  /* 0x400921fbff037808 */ /* 0x000fce0001000000 */
.L_x_33037:
[----:B------:R-:W-:Y:S05]  /*5e3a0*/  BSYNC B0 ;  /* 0x0000000000007941 */ /* 0x000fea0003800000 */
.L_x_33035:
[----:B------:R-:W-:Y:S01]  /*5e3b0*/  DADD R12, |R12|, |R14| ;  /* 0x000000000c0c7229 */ /* 0x000fe2000000060e */
[----:B------:R-:W-:-:S07]  /*5e3c0*/  LOP3.LUT R15, R3, 0x80000000, R15, 0xb8, !PT ;  /* 0x80000000030f7812 */ /* 0x000fce00078eb80f */
[----:B------:R-:W-:-:S06]  /*5e3d0*/  DSETP.GTU.AND P0, PT, |R12|, +INF , PT ;  /* 0x7ff000000c00742a */ /* 0x000fcc0003f0c200 */
[----:B------:R-:W-:Y:S02]  /*5e3e0*/  FSEL R2, R12, R2, P0 ;  /* 0x000000020c027208 */ /* 0x000fe40000000000 */
[----:B------:R-:W-:-:S07]  /*5e3f0*/  FSEL R3, R13, R15, P0 ;  /* 0x0000000f0d037208 */ /* 0x000fce0000000000 */
.L_x_32986:
[----:B------:R-:W-:Y:S05]  /*5e400*/  BSYNC B2 ;  /* 0x0000000000027941 */ /* 0x000fea0003800000 */
.L_x_32970:
        /* <DEDUP_REMOVED lines=77> */
.L_x_33043:
[----:B------:R-:W-:Y:S05]  /*5e8e0*/  BSYNC B0 ;  /* 0x0000000000007941 */ /* 0x000fea0003800000 */
.L_x_33042:
        /* <DEDUP_REMOVED lines=26> */
.L_x_33045:
[----:B------:R-:W-:Y:S01]  /*5ea90*/  DMUL R36, RZ, R12 ;  /* 0x0000000cff247228 */ /* 0x000fe20000000000 */
[----:B------:R-:W-:-:S10]  /*5eaa0*/  IMAD.MOV.U32 R0, RZ, RZ, RZ ;  /* 0x000000ffff007224 */ /* 0x000fd400078e00ff */
.L_x_33046:
[----:B------:R-:W-:Y:S05]  /*5eab0*/  BSYNC B2 ;  /* 0x0000000000027941 */ /* 0x000fea0003800000 */
.L_x_33044:
        /* <DEDUP_REMOVED lines=49> */
.L_x_33048:
[----:B------:R-:W-:Y:S01]  /*5edd0*/  DMUL R2, RZ, R12 ;  /* 0x0000000cff027228 */ /* 0x000fe20000000000 */
[----:B------:R-:W-:-:S10]  /*5ede0*/  IMAD.MOV.U32 R0, RZ, RZ, RZ ;  /* 0x000000ffff007224 */ /* 0x000fd400078e00ff */
.L_x_33049:
[----:B------:R-:W-:Y:S05]  /*5edf0*/  BSYNC B2 ;  /* 0x0000000000027941 */ /* 0x000fea0003800000 */
.L_x_33047:
        /* <DEDUP_REMOVED lines=25> */
.L_x_33041:
        /* <DEDUP_REMOVED lines=63> */
.L_x_33051:
[----:B------:R-:W-:Y:S05]  /*5f380*/  BSYNC B0 ;  /* 0x0000000000007941 */ /* 0x000fea0003800000 */
.L_x_33050:
        /* <DEDUP_REMOVED lines=26> */
.L_x_33053:
[----:B------:R-:W-:Y:S01]  /*5f530*/  DMUL R14, RZ, R12 ;  /* 0x0000000cff0e7228 */ /* 0x000fe20000000000 */
[----:B------:R-:W-:-:S10]  /*5f540*/  IMAD.MOV.U32 R0, RZ, RZ, RZ ;  /* 0x000000ffff007224 */ /* 0x000fd400078e00ff */
.L_x_33054:
[----:B------:R-:W-:Y:S05]  /*5f550*/  BSYNC B2 ;  /* 0x0000000000027941 */ /* 0x000fea0003800000 */
.L_x_33052:
        /* <DEDUP_REMOVED lines=49> */
.L_x_33056:
[----:B------:R-:W-:Y:S01]  /*5f870*/  DMUL R2, RZ, R12 ;  /* 0x0000000cff027228 */ /* 0x000fe20000000000 */
[----:B------:R-:W-:-:S10]  /*5f880*/  IMAD.MOV.U32 R0, RZ, RZ, RZ ;  /* 0x000000ffff007224 */ /* 0x000fd400078e00ff */
.L_x_33057:
[----:B------:R-:W-:Y:S05]  /*5f890*/  BSYNC B2 ;  /* 0x0000000000027941 */ /* 0x000fea0003800000 */
.L_x_33055:
        /* <DEDUP_REMOVED lines=14> */
[----:B--2---:R-:W-:Y:S01]  /*5f980*/  DFMA R40, R52, R38, R40 ;  /* 0x000000263428722b */ /* 0x004fe20000000028 */
[----:B------:R-:W-:-:S07]  /*5f990*/  IMAD.MOV.U32 R38, RZ, RZ, RZ ;  /* 0x000000ffff267224 */ /* 0x000fce00078e00ff */
        /* <DEDUP_REMOVED lines=23> */
.L_x_33040:
        /* <DEDUP_REMOVED lines=11> */
.L_x_33058:
[----:B------:R-:W-:-:S10]  /*5fbc0*/  DADD R36, R12, -R12 ;  /* 0x000000000c247229 */ /* 0x000fd4000000080c */
[----:B------:R-:W-:Y:S02]  /*5fbd0*/  IMAD.MOV.U32 R38, RZ, RZ, R36 ;  /* 0x000000ffff267224 */ /* 0x000fe400078e0024 */
[----:B------:R-:W-:Y:S01]  /*5fbe0*/  IMAD.MOV.U32 R39, RZ, RZ, R37 ;  /* 0x000000ffff277224 */ /* 0x000fe200078e0025 */
[----:B------:R-:W-:Y:S06]  /*5fbf0*/  BRA `(.L_x_32969) ;  /* 0x0000000800a07947 */ /* 0x000fec0003800000 */
.L_x_33039:
        /* <DEDUP_REMOVED lines=27> */
.L_x_33060:
[----:B------:R-:W-:Y:S01]  /*5fdb0*/  DMUL R36, RZ, R12 ;  /* 0x0000000cff247228 */ /* 0x000fe20000000000 */
[----:B------:R-:W-:-:S10]  /*5fdc0*/  IMAD.MOV.U32 R0, RZ, RZ, RZ ;  /* 0x000000ffff007224 */ /* 0x000fd400078e00ff */
.L_x_33061:
[----:B------:R-:W-:Y:S05]  /*5fdd0*/  BSYNC B2 ;  /* 0x0000000000027941 */ /* 0x000fea0003800000 */
.L_x_33059:
        /* <DEDUP_REMOVED lines=49> */
.L_x_33063:
[----:B------:R-:W-:Y:S01]  /*600f0*/  DMUL R38, RZ, R12 ;  /* 0x0000000cff267228 */ /* 0x000fe20000000000 */
[----:B------:R-:W-:-:S10]  /*60100*/  IMAD.MOV.U32 R0, RZ, RZ, RZ ;  /* 0x000000ffff007224 */ /* 0x000fd400078e00ff */
.L_x_33064:
[----:B------:R-:W-:Y:S05]  /*60110*/  BSYNC B2 ;  /* 0x0000000000027941 */ /* 0x000fea0003800000 */
.L_x_33062:
        /* <DEDUP_REMOVED lines=24> */
.L_x_33038:
        /* <DEDUP_REMOVED lines=59> */
.L_x_33066:
[----:B------:R-:W-:Y:S05]  /*60650*/  BSYNC B0 ;  /* 0x0000000000007941 */ /* 0x000fea0003800000 */
.L_x_33065:
[----:B------:R-:W-:Y:S02]  /*60660*/  IMAD.MOV.U32 R38, RZ, RZ, R12 ;  /* 0x000000ffff267224 */ /* 0x000fe400078e000c */
[----:B------:R-:W-:-:S07]  /*60670*/  IMAD.MOV.U32 R39, RZ, RZ, R13 ;  /* 0x000000ffff277224 */ /* 0x000fce00078e000d */
.L_x_32969:
[----:B------:R-:W-:Y:S05]  /*60680*/  BSYNC B1 ;  /* 0x0000000000017941 */ /* 0x000fea0003800000 */
.L_x_32968:
[----:B------:R-:W0:Y:S01]  /*60690*/  S2R R0, SR_TID.X ;  /* 0x0000000000007919 */ /* 0x000e220000002100 */
[----:B------:R-:W-:Y:S01]  /*606a0*/  BSSY B1, `(.L_x_33067) ;  /* 0x0000993000017945 */ /* 0x000fe20003800000 */
[----:B-----5:R-:W-:Y:S02]  /*606b0*/  CS2R R14, SRZ ;  /* 0x00000000000e7805 */ /* 0x020fe4000001ff00 */
[----:B------:R-:W-:Y:S02]  /*606c0*/  CS2R R42, SRZ ;  /* 0x00000000002a7805 */ /* 0x000fe4000001ff00 */
[----:B------:R-:W-:Y:S01]  /*606d0*/  CS2R R40, SRZ ;  /* 0x0000000000287805 */ /* 0x000fe2000001ff00 */
[----:B0-----:R-:W-:-:S05]  /*606e0*/  VIADD R0, R0, 0x100 ;  /* 0x0000010000007836 */ /* 0x001fca0000000000 */
[----:B------:R-:W-:-:S13]  /*606f0*/  ISETP.GE.AND P0, PT, R0, UR6, PT ;  /* 0x0000000600007c0c */ /* 0x000fda000bf06270 */
        /* <DEDUP_REMOVED lines=117> */
.L_x_33076:
        /* <DEDUP_REMOVED lines=22> */
.L_x_33079:
[----:B------:R-:W-:Y:S05]  /*60fb0*/  BSYNC B4 ;  /* 0x0000000000047941 */ /* 0x000fea0003800000 */
.L_x_33078:
        /* <DEDUP_REMOVED lines=29> */
.L_x_33077:
[----:B------:R-:W-:Y:S05]  /*61190*/  BSYNC B3 ;  /* 0x0000000000037941 */ /* 0x000fea0003800000 */
.L_x_33075:
        /* <DEDUP_REMOVED lines=21> */
.L_x_33081:
[----:B------:R-:W-:Y:S05]  /*612f0*/  BSYNC B3 ;  /* 0x0000000000037941 */ /* 0x000fea0003800000 */
.L_x_33080:
        /* <DEDUP_REMOVED lines=82> */
.L_x_33083:
[----:B------:R-:W-:-:S04]  /*61820*/  ISETP.GE.AND P0, PT, R45, RZ, PT ;  /* 0x000000ff2d00720c */ /* 0x000fc80003f06270 */
[----:B------:R-:W-:Y:S02]  /*61830*/  FSEL R2, RZ, 3.37028055040000000000e+12, P0 ;  /* 0x54442d18ff027808 */ /* 0x000fe40000000000 */
[----:B------:R-:W-:-:S07]  /*61840*/  FSEL R3, RZ, 2.1426990032196044922, P0 ;  /* 0x400921fbff037808 */ /* 0x000fce0000000000 */
.L_x_33084:
[----:B------:R-:W-:Y:S05]  /*61850*/  BSYNC B0 ;  /* 0x0000000000007941 */ /* 0x000fea0003800000 */
.L_x_33082:
[----:B------:R-:W-:Y:S01]  /*61860*/  DADD R44, |R44|, |R46| ;  /* 0x000000002c2c7229 */ /* 0x000fe2000000062e */
[----:B------:R-:W-:Y:S01]  /*61870*/  LOP3.LUT R47, R3, 0x80000000, R47, 0xb8, !PT ;  /* 0x80000000032f7812 */ /* 0x000fe200078eb82f */
[----:B------:R-:W-:-:S06]  /*61880*/  DMUL R8, R8, 0.5 ;  /* 0x3fe0000008087828 */ /* 0x000fcc0000000000 */
[----:B------:R-:W-:-:S06]  /*61890*/  DSETP.GTU.AND P0, PT, |R44|, +INF , PT ;  /* 0x7ff000002c00742a */ /* 0x000fcc0003f0c200 */
[----:B------:R-:W-:Y:S02]  /*618a0*/  FSEL R2, R44, R2, P0 ;  /* 0x000000022c027208 */ /* 0x000fe40000000000 */
[----:B------:R-:W-:Y:S01]  /*618b0*/  FSEL R3, R45, R47, P0 ;  /* 0x0000002f2d037208 */ /* 0x000fe20000000000 */
[----:B------:R-:W-:Y:S06]  /*618c0*/  BRA `(.L_x_33085) ;  /* 0x0000006400247947 */ /* 0x000fec0003800000 */
.L_x_33074:
        /* <DEDUP_REMOVED lines=99> */
.L_x_33088:
[----:B------:R-:W-:Y:S05]  /*61f00*/  BSYNC B0 ;  /* 0x0000000000007941 */ /* 0x000fea0003800000 */
.L_x_33087:
        /* <DEDUP_REMOVED lines=8> */
.L_x_33090:
[----:B------:R-:W-:Y:S05]  /*61f90*/  BSYNC B3 ;  /* 0x0000000000037941 */ /* 0x000fea0003800000 */
.L_x_33089:
        /* <DEDUP_REMOVED lines=82> */
.L_x_33092:
[----:B------:R-:W-:-:S04]  /*624c0*/  ISETP.GE.AND P0, PT, R45, RZ, PT ;  /* 0x000000ff2d00720c */ /* 0x000fc80003f06270 */
[----:B------:R-:W-:Y:S02]  /*624d0*/  FSEL R2, RZ, 3.37028055040000000000e+12, P0 ;  /* 0x54442d18ff027808 */ /* 0x000fe40000000000 */
[----:B------:R-:W-:-:S07]  /*624e0*/  FSEL R3, RZ, 2.1426990032196044922, P0 ;  /* 0x400921fbff037808 */ /* 0x000fce0000000000 */
.L_x_33093:
[----:B------:R-:W-:Y:S05]  /*624f0*/  BSYNC B0 ;  /* 0x0000000000007941 */ /* 0x000fea0003800000 */
.L_x_33091:
[----:B------:R-:W-:Y:S01]  /*62500*/  DADD R44, |R44|, |R46| ;  /* 0x000000002c2c7229 */ /* 0x000fe2000000062e */
[----:B------:R-:W-:Y:S01]  /*62510*/  LOP3.LUT R47, R3, 0x80000000, R47, 0xb8, !PT ;  /* 0x80000000032f7812 */ /* 0x000fe200078eb82f */
[----:B------:R-:W-:-:S06]  /*62520*/  DMUL R8, R8, 0.5 ;  /* 0x3fe0000008087828 */ /* 0x000fcc0000000000 */
[----:B------:R-:W-:-:S06]  /*62530*/  DSETP.GTU.AND P0, PT, |R44|, +INF , PT ;  /* 0x7ff000002c00742a */ /* 0x000fcc0003f0c200 */
[----:B------:R-:W-:Y:S02]  /*62540*/  FSEL R2, R44, R2, P0 ;  /* 0x000000022c027208 */ /* 0x000fe40000000000 */
[----:B------:R-:W-:Y:S01]  /*62550*/  FSEL R3, R45, R47, P0 ;  /* 0x0000002f2d037208 */ /* 0x000fe20000000000 */
[----:B------:R-:W-:Y:S06]  /*62560*/  BRA `(.L_x_33085) ;  /* 0x0000005400fc7947 */ /* 0x000fec0003800000 */
.L_x_33086:
        /* <DEDUP_REMOVED lines=29> */
.L_x_33095:
        /* <DEDUP_REMOVED lines=62> */
[----:B------:R-:W-:Y:S02]  /*62b20*/  FSEL R60, R62, R64, !P2 ;  /* 0x000000403e3c7208 */ /* 0x000fe40005000000 */
[----:B------:R-:W-:Y:S01]  /*62b30*/  FSEL R61, R63, R65, !P2 ;  /* 0x000000413f3d7208 */ /* 0x000fe20005000000 */
[----:B------:R-:W-:Y:S01]  /*62b40*/  IMAD.MOV.U32 R62, RZ, RZ, R0 ;  /* 0x000000ffff3e7224 */ /* 0x000fe200078e0000 */
[----:B------:R-:W-:Y:S01]  /*62b50*/  FSEL R63, R65, R63, !P2 ;  /* 0x0000003f413f7208 */ /* 0x000fe20005000000 */
[----:B------:R-:W-:Y:S06]  /*62b60*/  @P0 BRA `(.L_x_33095) ;  /* 0xfffffff800f40947 */ /* 0x000fec000383ffff */
[----:B------:R-:W-:Y:S05]  /*62b70*/  BSYNC B0 ;  /* 0x0000000000007941 */ /* 0x000fea0003800000 */
.L_x_33094:
        /* <DEDUP_REMOVED lines=97> */
.L_x_33097:
        /* <DEDUP_REMOVED lines=22> */
.L_x_33100:
[----:B------:R-:W-:Y:S05]  /*632f0*/  BSYNC B4 ;  /* 0x0000000000047941 */ /* 0x000fea0003800000 */
.L_x_33099:
        /* <DEDUP_REMOVED lines=29> */
.L_x_33098:
[----:B------:R-:W-:Y:S05]  /*634d0*/  BSYNC B3 ;  /* 0x0000000000037941 */ /* 0x000fea0003800000 */
.L_x_33096:
        /* <DEDUP_REMOVED lines=21> */
.L_x_33102:
[----:B------:R-:W-:Y:S05]  /*63630*/  BSYNC B3 ;  /* 0x0000000000037941 */ /* 0x000fea0003800000 */
.L_x_33101:
        /* <DEDUP_REMOVED lines=82> */
.L_x_33104:
[----:B------:R-:W-:-:S04]  /*63b60*/  ISETP.GE.AND P0, PT, R45, RZ, PT ;  /* 0x000000ff2d00720c */ /* 0x000fc80003f06270 */
[----:B------:R-:W-:Y:S02]  /*63b70*/  FSEL R2, RZ, 3.37028055040000000000e+12, P0 ;  /* 0x54442d18ff027808 */ /* 0x000fe40000000000 */
[----:B------:R-:W-:-:S07]  /*63b80*/  FSEL R3, RZ, 2.1426990032196044922, P0 ;  /* 0x400921fbff037808 */ /* 0x000fce0000000000 */
.L_x_33105:
[----:B------:R-:W-:Y:S05]  /*63b90*/  BSYNC B0 ;  /* 0x0000000000007941 */ /* 0x000fea0003800000 */
.L_x_33103:
[----:B------:R-:W-:Y:S01]  /*63ba0*/  DADD R44, |R44|, |R46| ;  /* 0x000000002c2c7229 */ /* 0x000fe2000000062e */
[----:B------:R-:W-:Y:S01]  /*63bb0*/  LOP3.LUT R47, R3, 0x80000000, R47, 0xb8, !PT ;  /* 0x80000000032f7812 */ /* 0x000fe200078eb82f */
[----:B------:R-:W-:-:S06]  /*63bc0*/  DMUL R8, R8, 0.5 ;  /* 0x3fe0000008087828 */ /* 0x000fcc0000000000 */
[----:B------:R-:W-:-:S06]  /*63bd0*/  DSETP.GTU.AND P0, PT, |R44|, +INF , PT ;  /* 0x7ff000002c00742a */ /* 0x000fcc0003f0c200 */
[----:B------:R-:W-:Y:S02]  /*63be0*/  FSEL R2, R44, R2, P0 ;  /* 0x000000022c027208 */ /* 0x000fe40000000000 */
[----:B------:R-:W-:Y:S01]  /*63bf0*/  FSEL R3, R45, R47, P0 ;  /* 0x0000002f2d037208 */ /* 0x000fe20000000000 */
[----:B------:R-:W-:Y:S06]  /*63c00*/  BRA `(.L_x_33085) ;  /* 0x0000004000547947 */ /* 0x000fec0003800000 */
.L_x_33073:
        /* <DEDUP_REMOVED lines=135> */
.L_x_33107:
[----:B------:R-:W-:Y:S05]  /*64480*/  BSYNC B0 ;  /* 0x0000000000007941 */ /* 0x000fea0003800000 */
.L_x_33106:
        /* <DEDUP_REMOVED lines=8> */
.L_x_33109:
[----:B------:R-:W-:Y:S05]  /*64510*/  BSYNC B3 ;  /* 0x0000000000037941 */ /* 0x000fea0003800000 */
.L_x_33108:
        /* <DEDUP_REMOVED lines=82> */
.L_x_33111:
[----:B------:R-:W-:-:S04]  /*64a40*/  ISETP.GE.AND P0, PT, R45, RZ, PT ;  /* 0x000000ff2d00720c */ /* 0x000fc80003f06270 */
[----:B------:R-:W-:Y:S02]  /*64a50*/  FSEL R2, RZ, 3.37028055040000000000e+12, P0 ;  /* 0x54442d18ff027808 */ /* 0x000fe40000000000 */
[----:B------:R-:W-:-:S07]  /*64a60*/  FSEL R3, RZ, 2.1426990032196044922, P0 ;  /* 0x400921fbff037808 */ /* 0x000fce0000000000 */
.L_x_33112:
[----:B------:R-:W-:Y:S05]  /*64a70*/  BSYNC B0 ;  /* 0x0000000000007941 */ /* 0x000fea0003800000 */
.L_x_33110:
[----:B------:R-:W-:Y:S01]  /*64a80*/  DADD R44, |R44|, |R46| ;  /* 0x000000002c2c7229 */ /* 0x000fe2000000062e */
[----:B------:R-:W-:-:S07]  /*64a90*/  LOP3.LUT R47, R3, 0x80000000, R47, 0xb8, !PT ;  /* 0x80000000032f7812 */ /* 0x000fce00078eb82f */
[----:B------:R-:W-:-:S06]  /*64aa0*/  DSETP.GTU.AND P0, PT, |R44|, +INF , PT ;  /* 0x7ff000002c00742a */ /* 0x000fcc0003f0c200 */
[----:B------:R-:W-:Y:S02]  /*64ab0*/  FSEL R2, R44, R2, P0 ;  /* 0x000000022c027208 */ /* 0x000fe40000000000 */
[----:B------:R-:W-:Y:S01]  /*64ac0*/  FSEL R3, R45, R47, P0 ;  /* 0x0000002f2d037208 */ /* 0x000fe20000000000 */
[----:B------:R-:W-:Y:S06]  /*64ad0*/  BRA `(.L_x_33085) ;  /* 0x0000003000a07947 */ /* 0x000fec0003800000 */
.L_x_33072:
        /* <DEDUP_REMOVED lines=90> */
.L_x_33115:
        /* <DEDUP_REMOVED lines=22> */
.L_x_33118:
[----:B------:R-:W-:Y:S05]  /*651e0*/  BSYNC B4 ;  /* 0x0000000000047941 */ /* 0x000fea0003800000 */
.L_x_33117:
        /* <DEDUP_REMOVED lines=29> */
.L_x_33116:
[----:B------:R-:W-:Y:S05]  /*653c0*/  BSYNC B3 ;  /* 0x0000000000037941 */ /* 0x000fea0003800000 */
.L_x_33114:
        /* <DEDUP_REMOVED lines=83> */
.L_x_33113:
        /* <DEDUP_REMOVED lines=85> */
.L_x_33071:
        /* <DEDUP_REMOVED lines=23> */
.L_x_33120:
[----:B------:R-:W-:Y:S05]  /*65fc0*/  BSYNC B3 ;  /* 0x0000000000037941 */ /* 0x000fea0003800000 */
.L_x_33119:
        /* <DEDUP_REMOVED lines=26> */
.L_x_33122:
[----:B------:R-:W-:Y:S05]  /*66170*/  BSYNC B3 ;  /* 0x0000000000037941 */ /* 0x000fea0003800000 */
.L_x_33121:
        /* <DEDUP_REMOVED lines=136> */
.L_x_33124:
[----:B------:R-:W-:Y:S05]  /*66a00*/  BSYNC B0 ;  /* 0x0000000000007941 */ /* 0x000fea0003800000 */
.L_x_33123:
        /* <DEDUP_REMOVED lines=8> */
.L_x_33126:
[----:B------:R-:W-:Y:S05]  /*66a90*/  BSYNC B3 ;  /* 0x0000000000037941 */ /* 0x000fea0003800000 */
.L_x_33125:
        /* <DEDUP_REMOVED lines=82> */
.L_x_33128:
[----:B------:R-:W-:-:S04]  /*66fc0*/  ISETP.GE.AND P0, PT, R45, RZ, PT ;  /* 0x000000ff2d00720c */ /* 0x000fc80003f06270 */
[----:B------:R-:W-:Y:S02]  /*66fd0*/  FSEL R2, RZ, 3.37028055040000000000e+12, P0 ;  /* 0x54442d18ff027808 */ /* 0x000fe40000000000 */
[----:B------:R-:W-:-:S07]  /*66fe0*/  FSEL R3, RZ, 2.1426990032196044922, P0 ;  /* 0x400921fbff037808 */ /* 0x000fce0000000000 */
.L_x_33129:
[----:B------:R-:W-:Y:S05]  /*66ff0*/  BSYNC B0 ;  /* 0x0000000000007941 */ /* 0x000fea0003800000 */
.L_x_33127:
[----:B------:R-:W-:Y:S01]  /*67000*/  DADD R44, |R44|, |R46| ;  /* 0x000000002c2c7229 */ /* 0x000fe2000000062e */
[----:B------:R-:W-:Y:S01]  /*67010*/  LOP3.LUT R47, R3, 0x80000000, R47, 0xb8, !PT ;  /* 0x80000000032f7812 */ /* 0x000fe200078eb82f */
[----:B------:R-:W-:-:S06]  /*67020*/  DADD R8, R8, 1 ;  /* 0x3ff0000008087429 */ /* 0x000fcc0000000000 */
[----:B------:R-:W-:-:S06]  /*67030*/  DSETP.GTU.AND P0, PT, |R44|, +INF , PT ;  /* 0x7ff000002c00742a */ /* 0x000fcc0003f0c200 */
[----:B------:R-:W-:Y:S02]  /*67040*/  FSEL R2, R44, R2, P0 ;  /* 0x000000022c027208 */ /* 0x000fe40000000000 */
[----:B------:R-:W-:Y:S01]  /*67050*/  FSEL R3, R45, R47, P0 ;  /* 0x0000002f2d037208 */ /* 0x000fe20000000000 */
[----:B------:R-:W-:Y:S06]  /*67060*/  BRA `(.L_x_33085) ;  /* 0x0000000c003c7947 */ /* 0x000fec0003800000 */
.L_x_33070:
        /* <DEDUP_REMOVED lines=108> */
.L_x_33131:
[----:B------:R-:W-:Y:S05]  /*67730*/  BSYNC B0 ;  /* 0x0000000000007941 */ /* 0x000fea0003800000 */
.L_x_33130:
[----:B------:R-:W-:Y:S04]  /*67740*/  BSSY B3, `(.L_x_33132) ;  /* 0x0000007000037945 */ /* 0x000fe80003800000 */
[----:B------:R-:W-:Y:S05]  /*67750*/  @P4 BRA P5, `(.L_x_33133) ;  /* 0x0000000000144947 */ /* 0x000fea0002800000 */
[----:B------:R-:W-:Y:S01]  /*67760*/  IMAD.MOV.U32 R0, RZ, RZ, R4 ;  /* 0x000000ffff007224 */ /* 0x000fe200078e0004 */
[----:B------:R-:W-:Y:S01]  /*67770*/  MOV R4, 0x677b0 ;  /* 0x000677b000047802 */ /* 0x000fe20000000f00 */
[----:B------:R-:W-:Y:S02]  /*67780*/  IMAD.MOV.U32 R2, RZ, RZ, R10 ;  /* 0x000000ffff027224 */ /* 0x000fe400078e000a */
[----:B------:R-:W-:-:S07]  /*67790*/  IMAD.MOV.U32 R3, RZ, RZ, R11 ;  /* 0x000000ffff037224 */ /* 0x000fce00078e000b */
[----:B------:R-:W-:Y:S05]  /*677a0*/  CALL.REL.NOINC `($__internal_74_$__cuda_sm20_div_rn_f64_full) ;  /* 0x0000032800987944 */ /* 0x000fea0003c00000 */
.L_x_33133:
[----:B------:R-:W-:Y:S05]  /*677b0*/  BSYNC B3 ;  /* 0x0000000000037941 */ /* 0x000fea0003800000 */
.L_x_33132:
        /* <DEDUP_REMOVED lines=82> */
.L_x_33135:
[----:B------:R-:W-:Y:S02]  /*67ce0*/  FSEL R2, RZ, 3.37028055040000000000e+12, P2 ;  /* 0x54442d18ff027808 */ /* 0x000fe40001000000 */
[----:B------:R-:W-:-:S07]  /*67cf0*/  FSEL R3, RZ, 2.1426990032196044922, P2 ;  /* 0x400921fbff037808 */ /* 0x000fce0001000000 */
.L_x_33136:
[----:B------:R-:W-:Y:S05]  /*67d00*/  BSYNC B0 ;  /* 0x0000000000007941 */ /* 0x000fea0003800000 */
.L_x_33134:
[----:B------:R-:W-:Y:S01]  /*67d10*/  DADD R44, |R44|, |R46| ;  /* 0x000000002c2c7229 */ /* 0x000fe2000000062e */
[----:B------:R-:W-:-:S07]  /*67d20*/  LOP3.LUT R47, R3, 0x80000000, R47, 0xb8, !PT ;  /* 0x80000000032f7812 */ /* 0x000fce00078eb82f */
[----:B------:R-:W-:-:S06]  /*67d30*/  DSETP.GTU.AND P0, PT, |R44|, +INF , PT ;  /* 0x7ff000002c00742a */ /* 0x000fcc0003f0c200 */
[----:B------:R-:W-:Y:S02]  /*67d40*/  FSEL R2, R44, R2, P0 ;  /* 0x000000022c027208 */ /* 0x000fe40000000000 */
[----:B------:R-:W-:-:S07]  /*67d50*/  FSEL R3, R45, R47, P0 ;  /* 0x0000002f2d037208 */ /* 0x000fce0000000000 */
.L_x_33085:
[----:B------:R-:W-:Y:S05]  /*67d60*/  BSYNC B2 ;  /* 0x0000000000027941 */ /* 0x000fea0003800000 */
.L_x_33069:
        /* <DEDUP_REMOVED lines=77> */
.L_x_33142:
[----:B------:R-:W-:Y:S05]  /*68240*/  BSYNC B0 ;  /* 0x0000000000007941 */ /* 0x000fea0003800000 */
.L_x_33141:
        /* <DEDUP_REMOVED lines=26> */
.L_x_33144:
[----:B------:R-:W-:Y:S01]  /*683f0*/  DMUL R40, RZ, R12 ;  /* 0x0000000cff287228 */ /* 0x000fe20000000000 */
[----:B------:R-:W-:-:S10]  /*68400*/  IMAD.MOV.U32 R2, RZ, RZ, RZ ;  /* 0x000000ffff027224 */ /* 0x000fd400078e00ff */
.L_x_33145:
[----:B------:R-:W-:Y:S05]  /*68410*/  BSYNC B2 ;  /* 0x0000000000027941 */ /* 0x000fea0003800000 */
.L_x_33143:
        /* <DEDUP_REMOVED lines=49> */
.L_x_33147:
[----:B------:R-:W-:Y:S01]  /*68730*/  DMUL R2, RZ, R12 ;  /* 0x0000000cff027228 */ /* 0x000fe20000000000 */
[----:B------:R-:W-:-:S10]  /*68740*/  IMAD.MOV.U32 R0, RZ, RZ, RZ ;  /* 0x000000ffff007224 */ /* 0x000fd400078e00ff */
.L_x_33148:
[----:B------:R-:W-:Y:S05]  /*68750*/  BSYNC B2 ;  /* 0x0000000000027941 */ /* 0x000fea0003800000 */
.L_x_33146:
        /* <DEDUP_REMOVED lines=25> */
.L_x_33140:
        /* <DEDUP_REMOVED lines=63> */
.L_x_33150:
[----:B------:R-:W-:Y:S05]  /*68ce0*/  BSYNC B0 ;  /* 0x0000000000007941 */ /* 0x000fea0003800000 */
.L_x_33149:
        /* <DEDUP_REMOVED lines=26> */
.L_x_33152:
[----:B------:R-:W-:Y:S01]  /*68e90*/  DMUL R40, RZ, R12 ;  /* 0x0000000cff287228 */ /* 0x000fe20000000000 */
[----:B------:R-:W-:-:S10]  /*68ea0*/  IMAD.MOV.U32 R2, RZ, RZ, RZ ;  /* 0x000000ffff027224 */ /* 0x000fd400078e00ff */
.L_x_33153:
[----:B------:R-:W-:Y:S05]  /*68eb0*/  BSYNC B2 ;  /* 0x0000000000027941 */ /* 0x000fea0003800000 */
.L_x_33151:
        /* <DEDUP_REMOVED lines=49> */
.L_x_33155:
[----:B------:R-:W-:Y:S01]  /*691d0*/  DMUL R2, RZ, R12 ;  /* 0x0000000cff027228 */ /* 0x000fe20000000000 */
[----:B------:R-:W-:-:S10]  /*691e0*/  IMAD.MOV.U32 R0, RZ, RZ, RZ ;  /* 0x000000ffff007224 */ /* 0x000fd400078e00ff */
.L_x_33156:
[----:B------:R-:W-:Y:S05]  /*691f0*/  BSYNC B2 ;  /* 0x0000000000027941 */ /* 0x000fea0003800000 */
.L_x_33154:
        /* <DEDUP_REMOVED lines=39> */
.L_x_33139:
        /* <DEDUP_REMOVED lines=11> */
.L_x_33157:
[----:B------:R-:W-:-:S10]  /*69520*/  DADD R40, R12, -R12 ;  /* 0x000000000c287229 */ /* 0x000fd4000000080c */
[----:B------:R-:W-:Y:S02]  /*69530*/  IMAD.MOV.U32 R42, RZ, RZ, R40 ;  /* 0x000000ffff2a7224 */ /* 0x000fe400078e0028 */
[----:B------:R-:W-:Y:S01]  /*69540*/  IMAD.MOV.U32 R43, RZ, RZ, R41 ;  /* 0x000000ffff2b7224 */ /* 0x000fe200078e0029 */
[----:B------:R-:W-:Y:S06]  /*69550*/  BRA `(.L_x_33068) ;  /* 0x00000008009c7947 */ /* 0x000fec0003800000 */
.L_x_33138:
        /* <DEDUP_REMOVED lines=26> */
.L_x_33159:
[----:B------:R-:W-:Y:S01]  /*69700*/  DMUL R2, RZ, R12 ;  /* 0x0000000cff027228 */ /* 0x000fe20000000000 */
[----:B------:R-:W-:-:S10]  /*69710*/  IMAD.MOV.U32 R5, RZ, RZ, RZ ;  /* 0x000000ffff057224 */ /* 0x000fd400078e00ff */
.L_x_33160:
[----:B------:R-:W-:Y:S05]  /*69720*/  BSYNC B2 ;  /* 0x0000000000027941 */ /* 0x000fea0003800000 */
.L_x_33158:
        /* <DEDUP_REMOVED lines=49> */
.L_x_33162:
[----:B------:R-:W-:Y:S01]  /*69a40*/  DMUL R42, RZ, R12 ;  /* 0x0000000cff2a7228 */ /* 0x000fe20000000000 */
[----:B------:R-:W-:-:S10]  /*69a50*/  IMAD.MOV.U32 R0, RZ, RZ, RZ ;  /* 0x000000ffff007224 */ /* 0x000fd400078e00ff */
.L_x_33163:
[----:B------:R-:W-:Y:S05]  /*69a60*/  BSYNC B2 ;  /* 0x0000000000027941 */ /* 0x000fea0003800000 */
.L_x_33161:
        /* <DEDUP_REMOVED lines=24> */
.L_x_33137:
        /* <DEDUP_REMOVED lines=59> */
.L_x_33165:
[----:B------:R-:W-:Y:S05]  /*69fa0*/  BSYNC B0 ;  /* 0x0000000000007941 */ /* 0x000fea0003800000 */
.L_x_33164:
[----:B------:R-:W-:Y:S02]  /*69fb0*/  IMAD.MOV.U32 R42, RZ, RZ, R12 ;  /* 0x000000ffff2a7224 */ /* 0x000fe400078e000c */
[----:B------:R-:W-:-:S07]  /*69fc0*/  IMAD.MOV.U32 R43, RZ, RZ, R13 ;  /* 0x000000ffff2b7224 */ /* 0x000fce00078e000d */
.L_x_33068:
[----:B------:R-:W-:Y:S05]  /*69fd0*/  BSYNC B1 ;  /* 0x0000000000017941 */ /* 0x000fea0003800000 */
.L_x_33067:
[----:B------:R-:W0:Y:S01]  /*69fe0*/  S2R R0, SR_TID.X ;  /* 0x0000000000007919 */ /* 0x000e220000002100 */
[----:B------:R-:W-:Y:S01]  /*69ff0*/  BSSY B1, `(.L_x_33166) ;  /* 0x0000992000017945 */ /* 0x000fe20003800000 */
        /* <DEDUP_REMOVED lines=120> */
.L_x_33175:
        /* <DEDUP_REMOVED lines=22> */
.L_x_33178:
[----:B------:R-:W-:Y:S05]  /*6a8e0*/  BSYNC B4 ;  /* 0x0000000000047941 */ /* 0x000fea0003800000 */
.L_x_33177:
        /* <DEDUP_REMOVED lines=29> */
.L_x_33176:
[----:B------:R-:W-:Y:S05]  /*6aac0*/  BSYNC B3 ;  /* 0x0000000000037941 */ /* 0x000fea0003800000 */
.L_x_33174:
        /* <DEDUP_REMOVED lines=21> */
.L_x_33180:
[----:B------:R-:W-:Y:S05]  /*6ac20*/  BSYNC B3 ;  /* 0x0000000000037941 */ /* 0x000fea0003800000 */
.L_x_33179:
        /* <DEDUP_REMOVED lines=82> */
.L_x_33182:
[----:B------:R-:W-:-:S04]  /*6b150*/  ISETP.GE.AND P0, PT, R49, RZ, PT ;  /* 0x000000ff3100720c */ /* 0x000fc80003f06270 */
[----:B------:R-:W-:Y:S02]  /*6b160*/  FSEL R2, RZ, 3.37028055040000000000e+12, P0 ;  /* 0x54442d18ff027808 */ /* 0x000fe40000000000 */
[----:B------:R-:W-:-:S07]  /*6b170*/  FSEL R3, RZ, 2.1426990032196044922, P0 ;  /* 0x400921fbff037808 */ /* 0x000fce0000000000 */
.L_x_33183:
[----:B------:R-:W-:Y:S05]  /*6b180*/  BSYNC B0 ;  /* 0x0000000000007941 */ /* 0x000fea0003800000 */
.L_x_33181:
[----:B------:R-:W-:Y:S01]  /*6b190*/  DADD R48, |R48|, |R50| ;  /* 0x0000000030307229 */ /* 0x000fe20000000632 */
[----:B------:R-:W-:Y:S01]  /*6b1a0*/  LOP3.LUT R51, R3, 0x80000000, R51, 0xb8, !PT ;  /* 0x8000000003337812 */ /* 0x000fe200078eb833 */
[----:B------:R-:W-:-:S06]  /*6b1b0*/  DMUL R8, R8, 0.5 ;  /* 0x3fe0000008087828 */ /* 0x000fcc0000000000 */
[----:B------:R-:W-:-:S06]  /*6b1c0*/  DSETP.GTU.AND P0, PT, |R48|, +INF , PT ;  /* 0x7ff000003000742a */ /* 0x000fcc0003f0c200 */
[----:B------:R-:W-:Y:S02]  /*6b1d0*/  FSEL R2, R48, R2, P0 ;  /* 0x0000000230027208 */ /* 0x000fe40000000000 */
[----:B------:R-:W-:Y:S01]  /*6b1e0*/  FSEL R3, R49, R51, P0 ;  /* 0x0000003331037208 */ /* 0x000fe20000000000 */
[----:B------:R-:W-:Y:S06]  /*6b1f0*/  BRA `(.L_x_33184) ;  /* 0x0000006400247947 */ /* 0x000fec0003800000 */
.L_x_33173:
        /* <DEDUP_REMOVED lines=99> */
.L_x_33187:
[----:B------:R-:W-:Y:S05]  /*6b830*/  BSYNC B0 ;  /* 0x0000000000007941 */ /* 0x000fea0003800000 */
.L_x_33186:
        /* <DEDUP_REMOVED lines=8> */
.L_x_33189:
[----:B------:R-:W-:Y:S05]  /*6b8c0*/  BSYNC B3 ;  /* 0x0000000000037941 */ /* 0x000fea0003800000 */
.L_x_33188:
        /* <DEDUP_REMOVED lines=82> */
.L_x_33191:
[----:B------:R-:W-:-:S04]  /*6bdf0*/  ISETP.GE.AND P0, PT, R49, RZ, PT ;  /* 0x000000ff3100720c */ /* 0x000fc80003f06270 */
[----:B------:R-:W-:Y:S02]  /*6be00*/  FSEL R2, RZ, 3.37028055040000000000e+12, P0 ;  /* 0x54442d18ff027808 */ /* 0x000fe40000000000 */
[----:B------:R-:W-:-:S07]  /*6be10*/  FSEL R3, RZ, 2.1426990032196044922, P0 ;  /* 0x400921fbff037808 */ /* 0x000fce0000000000 */
.L_x_33192:
[----:B------:R-:W-:Y:S05]  /*6be20*/  BSYNC B0 ;  /* 0x0000000000007941 */ /* 0x000fea0003800000 */
.L_x_33190:
[----:B------:R-:W-:Y:S01]  /*6be30*/  DADD R48, |R48|, |R50| ;  /* 0x0000000030307229 */ /* 0x000fe20000000632 */
[----:B------:R-:W-:Y:S01]  /*6be40*/  LOP3.LUT R51, R3, 0x80000000, R51, 0xb8, !PT ;  /* 0x8000000003337812 */ /* 0x000fe200078eb833 */
[----:B------:R-:W-:-:S06]  /*6be50*/  DMUL R8, R8, 0.5 ;  /* 0x3fe0000008087828 */ /* 0x000fcc0000000000 */
[----:B------:R-:W-:-:S06]  /*6be60*/  DSETP.GTU.AND P0, PT, |R48|, +INF , PT ;  /* 0x7ff000003000742a */ /* 0x000fcc0003f0c200 */
[----:B------:R-:W-:Y:S02]  /*6be70*/  FSEL R2, R48, R2, P0 ;  /* 0x0000000230027208 */ /* 0x000fe40000000000 */
[----:B------:R-:W-:Y:S01]  /*6be80*/  FSEL R3, R49, R51, P0 ;  /* 0x0000003331037208 */ /* 0x000fe20000000000 */
[----:B------:R-:W-:Y:S06]  /*6be90*/  BRA `(.L_x_33184) ;  /* 0x0000005400fc7947 */ /* 0x000fec0003800000 */
.L_x_33185:
        /* <DEDUP_REMOVED lines=29> */
.L_x_33194:
        /* <DEDUP_REMOVED lines=68> */
.L_x_33193:
        /* <DEDUP_REMOVED lines=97> */
.L_x_33196:
        /* <DEDUP_REMOVED lines=22> */
.L_x_33199:
[----:B------:R-:W-:Y:S05]  /*6cc20*/  BSYNC B4 ;  /* 0x0000000000047941 */ /* 0x000fea0003800000 */
.L_x_33198:
        /* <DEDUP_REMOVED lines=29> */
.L_x_33197:
[----:B------:R-:W-:Y:S05]  /*6ce00*/  BSYNC B3 ;  /* 0x0000000000037941 */ /* 0x000fea0003800000 */
.L_x_33195:
        /* <DEDUP_REMOVED lines=21> */
.L_x_33201:
[----:B------:R-:W-:Y:S05]  /*6cf60*/  BSYNC B3 ;  /* 0x0000000000037941 */ /* 0x000fea0003800000 */
.L_x_33200:
        /* <DEDUP_REMOVED lines=82> */
.L_x_33203:
[----:B------:R-:W-:-:S04]  /*6d490*/  ISETP.GE.AND P0, PT, R49, RZ, PT ;  /* 0x000000ff3100720c */ /* 0x000fc80003f06270 */
[----:B------:R-:W-:Y:S02]  /*6d4a0*/  FSEL R2, RZ, 3.37028055040000000000e+12, P0 ;  /* 0x54442d18ff027808 */ /* 0x000fe40000000000 */
[----:B------:R-:W-:-:S07]  /*6d4b0*/  FSEL R3, RZ, 2.1426990032196044922, P0 ;  /* 0x400921fbff037808 */ /* 0x000fce0000000000 */
.L_x_33204:
[----:B------:R-:W-:Y:S05]  /*6d4c0*/  BSYNC B0 ;  /* 0x0000000000007941 */ /* 0x000fea0003800000 */
.L_x_33202:
[----:B------:R-:W-:Y:S01]  /*6d4d0*/  DADD R48, |R48|, |R50| ;  /* 0x0000000030307229 */ /* 0x000fe20000000632 */
[----:B------:R-:W-:Y:S01]  /*6d4e0*/  LOP3.LUT R51, R3, 0x80000000, R51, 0xb8, !PT ;  /* 0x8000000003337812 */ /* 0x000fe200078eb833 */
[----:B------:R-:W-:-:S06]  /*6d4f0*/  DMUL R8, R8, 0.5 ;  /* 0x3fe0000008087828 */ /* 0x000fcc0000000000 */
[----:B------:R-:W-:-:S06]  /*6d500*/  DSETP.GTU.AND P0, PT, |R48|, +INF , PT ;  /* 0x7ff000003000742a */ /* 0x000fcc0003f0c200 */
[----:B------:R-:W-:Y:S02]  /*6d510*/  FSEL R2, R48, R2, P0 ;  /* 0x0000000230027208 */ /* 0x000fe40000000000 */
[----:B------:R-:W-:Y:S01]  /*6d520*/  FSEL R3, R49, R51, P0 ;  /* 0x0000003331037208 */ /* 0x000fe20000000000 */
[----:B------:R-:W-:Y:S06]  /*6d530*/  BRA `(.L_x_33184) ;  /* 0x0000004000547947 */ /* 0x000fec0003800000 */
.L_x_33172:
        /* <DEDUP_REMOVED lines=135> */
.L_x_33206:
[----:B------:R-:W-:Y:S05]  /*6ddb0*/  BSYNC B0 ;  /* 0x0000000000007941 */ /* 0x000fea0003800000 */
.L_x_33205:
        /* <DEDUP_REMOVED lines=8> */
.L_x_33208:
[----:B------:R-:W-:Y:S05]  /*6de40*/  BSYNC B3 ;  /* 0x0000000000037941 */ /* 0x000fea0003800000 */
.L_x_33207:
        /* <DEDUP_REMOVED lines=82> */
.L_x_33210:
[----:B------:R-:W-:-:S04]  /*6e370*/  ISETP.GE.AND P0, PT, R49, RZ, PT ;  /* 0x000000ff3100720c */ /* 0x000fc80003f06270 */
[----:B------:R-:W-:Y:S02]  /*6e380*/  FSEL R2, RZ, 3.37028055040000000000e+12, P0 ;  /* 0x54442d18ff027808 */ /* 0x000fe40000000000 */
[----:B------:R-:W-:-:S07]  /*6e390*/  FSEL R3, RZ, 2.1426990032196044922, P0 ;  /* 0x400921fbff037808 */ /* 0x000fce0000000000 */
.L_x_33211:
[----:B------:R-:W-:Y:S05]  /*6e3a0*/  BSYNC B0 ;  /* 0x0000000000007941 */ /* 0x000fea0003800000 */
.L_x_33209:
[----:B------:R-:W-:Y:S01]  /*6e3b0*/  DADD R48, |R48|, |R50| ;  /* 0x0000000030307229 */ /* 0x000fe20000000632 */
[----:B------:R-:W-:-:S07]  /*6e3c0*/  LOP3.LUT R51, R3, 0x80000000, R51, 0xb8, !PT ;  /* 0x8000000003337812 */ /* 0x000fce00078eb833 */
[----:B------:R-:W-:-:S06]  /*6e3d0*/  DSETP.GTU.AND P0, PT, |R48|, +INF , PT ;  /* 0x7ff000003000742a */ /* 0x000fcc0003f0c200 */
[----:B------:R-:W-:Y:S02]  /*6e3e0*/  FSEL R2, R48, R2, P0 ;  /* 0x0000000230027208 */ /* 0x000fe40000000000 */
[----:B------:R-:W-:Y:S01]  /*6e3f0*/  FSEL R3, R49, R51, P0 ;  /* 0x0000003331037208 */ /* 0x000fe20000000000 */
[----:B------:R-:W-:Y:S06]  /*6e400*/  BRA `(.L_x_33184) ;  /* 0x0000003000a07947 */ /* 0x000fec0003800000 */
.L_x_33171:
        /* <DEDUP_REMOVED lines=90> */
.L_x_33214:
        /* <DEDUP_REMOVED lines=22> */
.L_x_33217:
[----:B------:R-:W-:Y:S05]  /*6eb10*/  BSYNC B4 ;  /* 0x0000000000047941 */ /* 0x000fea0003800000 */
.L_x_33216:
        /* <DEDUP_REMOVED lines=29> */
.L_x_33215:
[----:B------:R-:W-:Y:S05]  /*6ecf0*/  BSYNC B3 ;  /* 0x0000000000037941 */ /* 0x000fea0003800000 */
.L_x_33213:
        /* <DEDUP_REMOVED lines=83> */
.L_x_33212:
        /* <DEDUP_REMOVED lines=85> */
.L_x_33170:
        /* <DEDUP_REMOVED lines=23> */
.L_x_33219:
[----:B------:R-:W-:Y:S05]  /*6f8f0*/  BSYNC B3 ;  /* 0x0000000000037941 */ /* 0x000fea0003800000 */
.L_x_33218:
        /* <DEDUP_REMOVED lines=26> */
.L_x_33221:
[----:B------:R-:W-:Y:S05]  /*6faa0*/  BSYNC B3 ;  /* 0x0000000000037941 */ /* 0x000fea0003800000 */
.L_x_33220:
        /* <DEDUP_REMOVED lines=136> */
.L_x_33223:
[----:B------:R-:W-:Y:S05]  /*70330*/  BSYNC B0 ;  /* 0x0000000000007941 */ /* 0x000fea0003800000 */
.L_x_33222:
        /* <DEDUP_REMOVED lines=8> */
.L_x_33225:
[----:B------:R-:W-:Y:S05]  /*703c0*/  BSYNC B3 ;  /* 0x0000000000037941 */ /* 0x000fea0003800000 */
.L_x_33224:
        /* <DEDUP_REMOVED lines=82> */
.L_x_33227:
[----:B------:R-:W-:-:S04]  /*708f0*/  ISETP.GE.AND P0, PT, R49, RZ, PT ;  /* 0x000000ff3100720c */ /* 0x000fc80003f06270 */
[----:B------:R-:W-:Y:S02]  /*70900*/  FSEL R2, RZ, 3.37028055040000000000e+12, P0 ;  /* 0x54442d18ff027808 */ /* 0x000fe40000000000 */
[----:B------:R-:W-:-:S07]  /*70910*/  FSEL R3, RZ, 2.1426990032196044922, P0 ;  /* 0x400921fbff037808 */ /* 0x000fce0000000000 */
.L_x_33228:
[----:B------:R-:W-:Y:S05]  /*70920*/  BSYNC B0 ;  /* 0x0000000000007941 */ /* 0x000fea0003800000 */
.L_x_33226:
[----:B------:R-:W-:Y:S01]  /*70930*/  DADD R48, |R48|, |R50| ;  /* 0x0000000030307229 */ /* 0x000fe20000000632 */
[----:B------:R-:W-:Y:S01]  /*70940*/  LOP3.LUT R51, R3, 0x80000000, R51, 0xb8, !PT ;  /* 0x8000000003337812 */ /* 0x000fe200078eb833 */
[----:B------:R-:W-:-:S06]  /*70950*/  DADD R8, R8, 1 ;  /* 0x3ff0000008087429 */ /* 0x000fcc0000000000 */
[----:B------:R-:W-:-:S06]  /*70960*/  DSETP.GTU.AND P0, PT, |R48|, +INF , PT ;  /* 0x7ff000003000742a */ /* 0x000fcc0003f0c200 */
[----:B------:R-:W-:Y:S02]  /*70970*/  FSEL R2, R48, R2, P0 ;  /* 0x0000000230027208 */ /* 0x000fe40000000000 */
[----:B------:R-:W-:Y:S01]  /*70980*/  FSEL R3, R49, R51, P0 ;  /* 0x0000003331037208 */ /* 0x000fe20000000000 */
[----:B------:R-:W-:Y:S06]  /*70990*/  BRA `(.L_x_33184) ;  /* 0x0000000c003c7947 */ /* 0x000fec0003800000 */
.L_x_33169:
        /* <DEDUP_REMOVED lines=108> */
.L_x_33230:
[----:B------:R-:W-:Y:S05]  /*71060*/  BSYNC B0 ;  /* 0x0000000000007941 */ /* 0x000fea0003800000 */
.L_x_33229:
[----:B------:R-:W-:Y:S04]  /*71070*/  BSSY B3, `(.L_x_33231) ;  /* 0x0000007000037945 */ /* 0x000fe80003800000 */
[----:B------:R-:W-:Y:S05]  /*71080*/  @P4 BRA P5, `(.L_x_33232) ;  /* 0x0000000000144947 */ /* 0x000fea0002800000 */
[----:B------:R-:W-:Y:S01]  /*71090*/  IMAD.MOV.U32 R0, RZ, RZ, R4 ;  /* 0x000000ffff007224 */ /* 0x000fe200078e0004 */
[----:B------:R-:W-:Y:S01]  /*710a0*/  MOV R4, 0x710e0 ;  /* 0x000710e000047802 */ /* 0x000fe20000000f00 */
[----:B------:R-:W-:Y:S02]  /*710b0*/  IMAD.MOV.U32 R2, RZ, RZ, R10 ;  /* 0x000000ffff027224 */ /* 0x000fe400078e000a */
[----:B------:R-:W-:-:S07]  /*710c0*/  IMAD.MOV.U32 R3, RZ, RZ, R11 ;  /* 0x000000ffff037224 */ /* 0x000fce00078e000b */
[----:B------:R-:W-:Y:S05]  /*710d0*/  CALL.REL.NOINC `($__internal_74_$__cuda_sm20_div_rn_f64_full) ;  /* 0x00000290004c7944 */ /* 0x000fea0003c00000 */
.L_x_33232:
[----:B------:R-:W-:Y:S05]  /*710e0*/  BSYNC B3 ;  /* 0x0000000000037941 */ /* 0x000fea0003800000 */
.L_x_33231:
        /* <DEDUP_REMOVED lines=82> */
.L_x_33234:
[----:B------:R-:W-:Y:S02]  /*71610*/  FSEL R2, RZ, 3.37028055040000000000e+12, P2 ;  /* 0x54442d18ff027808 */ /* 0x000fe40001000000 */
[----:B------:R-:W-:-:S07]  /*71620*/  FSEL R3, RZ, 2.1426990032196044922, P2 ;  /* 0x400921fbff037808 */ /* 0x000fce0001000000 */
.L_x_33235:
[----:B------:R-:W-:Y:S05]  /*71630*/  BSYNC B0 ;  /* 0x0000000000007941 */ /* 0x000fea0003800000 */
.L_x_33233:
[----:B------:R-:W-:Y:S01]  /*71640*/  DADD R48, |R48|, |R50| ;  /* 0x0000000030307229 */ /* 0x000fe20000000632 */
[----:B------:R-:W-:-:S07]  /*71650*/  LOP3.LUT R51, R3, 0x80000000, R51, 0xb8, !PT ;  /* 0x8000000003337812 */ /* 0x000fce00078eb833 */
[----:B------:R-:W-:-:S06]  /*71660*/  DSETP.GTU.AND P0, PT, |R48|, +INF , PT ;  /* 0x7ff000003000742a */ /* 0x000fcc0003f0c200 */
[----:B------:R-:W-:Y:S02]  /*71670*/  FSEL R2, R48, R2, P0 ;  /* 0x0000000230027208 */ /* 0x000fe40000000000 */
[----:B------:R-:W-:-:S07]  /*71680*/  FSEL R3, R49, R51, P0 ;  /* 0x0000003331037208 */ /* 0x000fce0000000000 */
.L_x_33184:
[----:B------:R-:W-:Y:S05]  /*71690*/  BSYNC B2 ;  /* 0x0000000000027941 */ /* 0x000fea0003800000 */
.L_x_33168:
        /* <DEDUP_REMOVED lines=77> */
.L_x_33241:
[----:B------:R-:W-:Y:S05]  /*71b70*/  BSYNC B0 ;  /* 0x0000000000007941 */ /* 0x000fea0003800000 */
.L_x_33240:
        /* <DEDUP_REMOVED lines=26> */
.L_x_33243:
[----:B------:R-:W-:Y:S01]  /*71d20*/  DMUL R12, RZ, R44 ;  /* 0x0000002cff0c7228 */ /* 0x000fe20000000000 */
[----:B------:R-:W-:-:S10]  /*71d30*/  IMAD.MOV.U32 R0, RZ, RZ, RZ ;  /* 0x000000ffff007224 */ /* 0x000fd400078e00ff */
.L_x_33244:
[----:B------:R-:W-:Y:S05]  /*71d40*/  BSYNC B2 ;  /* 0x0000000000027941 */ /* 0x000fea0003800000 */
.L_x_33242:
        /* <DEDUP_REMOVED lines=49> */
.L_x_33246:
[----:B------:R-:W-:Y:S01]  /*72060*/  DMUL R2, RZ, R44 ;  /* 0x0000002cff027228 */ /* 0x000fe20000000000 */
[----:B------:R-:W-:-:S10]  /*72070*/  IMAD.MOV.U32 R0, RZ, RZ, RZ ;  /* 0x000000ffff007224 */ /* 0x000fd400078e00ff */
.L_x_33247:
[----:B------:R-:W-:Y:S05]  /*72080*/  BSYNC B2 ;  /* 0x0000000000027941 */ /* 0x000fea0003800000 */
.L_x_33245:
        /* <DEDUP_REMOVED lines=25> */
.L_x_33239:
        /* <DEDUP_REMOVED lines=63> */
.L_x_33249:
[----:B------:R-:W-:Y:S05]  /*72610*/  BSYNC B0 ;  /* 0x0000000000007941 */ /* 0x000fea0003800000 */
.L_x_33248:
        /* <DEDUP_REMOVED lines=26> */
.L_x_33251:
[----:B------:R-:W-:Y:S01]  /*727c0*/  DMUL R12, RZ, R44 ;  /* 0x0000002cff0c7228 */ /* 0x000fe20000000000 */
[----:B------:R-:W-:-:S10]  /*727d0*/  IMAD.MOV.U32 R0, RZ, RZ, RZ ;  /* 0x000000ffff007224 */ /* 0x000fd400078e00ff */
.L_x_33252:
[----:B------:R-:W-:Y:S05]  /*727e0*/  BSYNC B2 ;  /* 0x0000000000027941 */ /* 0x000fea0003800000 */
.L_x_33250:
        /* <DEDUP_REMOVED lines=49> */
.L_x_33254:
[----:B------:R-:W-:Y:S01]  /*72b00*/  DMUL R2, RZ, R44 ;  /* 0x0000002cff027228 */ /* 0x000fe20000000000 */
[----:B------:R-:W-:-:S10]  /*72b10*/  IMAD.MOV.U32 R0, RZ, RZ, RZ ;  /* 0x000000ffff007224 */ /* 0x000fd400078e00ff */
.L_x_33255:
[----:B------:R-:W-:Y:S05]  /*72b20*/  BSYNC B2 ;  /* 0x0000000000027941 */ /* 0x000fea0003800000 */
.L_x_33253:
        /* <DEDUP_REMOVED lines=39> */
.L_x_33238:
        /* <DEDUP_REMOVED lines=11> */
.L_x_33256:
[----:B------:R-:W-:-:S10]  /*72e50*/  DADD R12, R44, -R44 ;  /* 0x000000002c0c7229 */ /* 0x000fd4000000082c */
[----:B------:R-:W-:Y:S02]  /*72e60*/  IMAD.MOV.U32 R14, RZ, RZ, R12 ;  /* 0x000000ffff0e7224 */ /* 0x000fe400078e000c */
[----:B------:R-:W-:Y:S01]  /*72e70*/  IMAD.MOV.U32 R15, RZ, RZ, R13 ;  /* 0x000000ffff0f7224 */ /* 0x000fe200078e000d */
[----:B------:R-:W-:Y:S06]  /*72e80*/  BRA `(.L_x_33167) ;  /* 0x0000000800a07947 */ /* 0x000fec0003800000 */
.L_x_33237:
        /* <DEDUP_REMOVED lines=27> */
.L_x_33258:
[----:B------:R-:W-:Y:S01]  /*73040*/  DMUL R12, RZ, R44 ;  /* 0x0000002cff0c7228 */ /* 0x000fe20000000000 */
[----:B------:R-:W-:-:S10]  /*73050*/  IMAD.MOV.U32 R0, RZ, RZ, RZ ;  /* 0x000000ffff007224 */ /* 0x000fd400078e00ff */
.L_x_33259:
[----:B------:R-:W-:Y:S05]  /*73060*/  BSYNC B2 ;  /* 0x0000000000027941 */ /* 0x000fea0003800000 */
.L_x_33257:
        /* <DEDUP_REMOVED lines=49> */
.L_x_33261:
[----:B------:R-:W-:Y:S01]  /*73380*/  DMUL R14, RZ, R44 ;  /* 0x0000002cff0e7228 */ /* 0x000fe20000000000 */
[----:B------:R-:W-:-:S10]  /*73390*/  IMAD.MOV.U32 R0, RZ, RZ, RZ ;  /* 0x000000ffff007224 */ /* 0x000fd400078e00ff */
.L_x_33262:
[----:B------:R-:W-:Y:S05]  /*733a0*/  BSYNC B2 ;  /* 0x0000000000027941 */ /* 0x000fea0003800000 */
.L_x_33260:
        /* <DEDUP_REMOVED lines=24> */
.L_x_33236:
        /* <DEDUP_REMOVED lines=59> */
.L_x_33264:
[----:B------:R-:W-:Y:S05]  /*738e0*/  BSYNC B0 ;  /* 0x0000000000007941 */ /* 0x000fea0003800000 */
.L_x_33263:
[----:B------:R-:W-:Y:S02]  /*738f0*/  IMAD.MOV.U32 R14, RZ, RZ, R44 ;  /* 0x000000ffff0e7224 */ /* 0x000fe400078e002c */
[----:B------:R-:W-:-:S07]  /*73900*/  IMAD.MOV.U32 R15, RZ, RZ, R45 ;  /* 0x000000ffff0f7224 */ /* 0x000fce00078e002d */
.L_x_33167:
[----:B------:R-:W-:Y:S05]  /*73910*/  BSYNC B1 ;  /* 0x0000000000017941 */ /* 0x000fea0003800000 */
.L_x_33166:
[----:B------:R-:W0:Y:S01]  /*73920*/  S2R R0, SR_TID.X ;  /* 0x0000000000007919 */ /* 0x000e220000002100 */
[----:B------:R-:W-:Y:S01]  /*73930*/  BSSY B1, `(.L_x_33265) ;  /* 0x0000993000017945 */ /* 0x000fe20003800000 */
[----:B------:R-:W-:Y:S02]  /*73940*/  CS2R R46, SRZ ;  /* 0x00000000002e7805 */ /* 0x000fe4000001ff00 */
        /* <DEDUP_REMOVED lines=121> */
.L_x_33274:
        /* <DEDUP_REMOVED lines=22> */
.L_x_33277:
[----:B------:R-:W-:Y:S05]  /*74240*/  BSYNC B4 ;  /* 0x0000000000047941 */ /* 0x000fea0003800000 */
.L_x_33276:
        /* <DEDUP_REMOVED lines=29> */
.L_x_33275:
[----:B------:R-:W-:Y:S05]  /*74420*/  BSYNC B3 ;  /* 0x0000000000037941 */ /* 0x000fea0003800000 */
.L_x_33273:
        /* <DEDUP_REMOVED lines=21> */
.L_x_33279:
[----:B------:R-:W-:Y:S05]  /*74580*/  BSYNC B3 ;  /* 0x0000000000037941 */ /* 0x000fea0003800000 */
.L_x_33278:
        /* <DEDUP_REMOVED lines=82> */
.L_x_33281:
[----:B------:R-:W-:-:S04]  /*74ab0*/  ISETP.GE.AND P0, PT, R17, RZ, PT ;  /* 0x000000ff1100720c */ /* 0x000fc80003f06270 */
[----:B------:R-:W-:Y:S02]  /*74ac0*/  FSEL R2, RZ, 3.37028055040000000000e+12, P0 ;  /* 0x54442d18ff027808 */ /* 0x000fe40000000000 */
[----:B------:R-:W-:-:S07]  /*74ad0*/  FSEL R3, RZ, 2.1426990032196044922, P0 ;  /* 0x400921fbff037808 */ /* 0x000fce0000000000 */
.L_x_33282:
[----:B------:R-:W-:Y:S05]  /*74ae0*/  BSYNC B0 ;  /* 0x0000000000007941 */ /* 0x000fea0003800000 */
.L_x_33280:
[----:B------:R-:W-:Y:S01]  /*74af0*/  DADD R16, |R16|, |R18| ;  /* 0x0000000010107229 */ /* 0x000fe20000000612 */
[----:B------:R-:W-:Y:S01]  /*74b00*/  LOP3.LUT R19, R3, 0x80000000, R19, 0xb8, !PT ;  /* 0x8000000003137812 */ /* 0x000fe200078eb813 */
[----:B------:R-:W-:-:S06]  /*74b10*/  DMUL R8, R8, 0.5 ;  /* 0x3fe0000008087828 */ /* 0x000fcc0000000000 */
[----:B------:R-:W-:-:S06]  /*74b20*/  DSETP.GTU.AND P0, PT, |R16|, +INF , PT ;  /* 0x7ff000001000742a */ /* 0x000fcc0003f0c200 */
[----:B------:R-:W-:Y:S02]  /*74b30*/  FSEL R2, R16, R2, P0 ;  /* 0x0000000210027208 */ /* 0x000fe40000000000 */
[----:B------:R-:W-:Y:S01]  /*74b40*/  FSEL R3, R17, R19, P0 ;  /* 0x0000001311037208 */ /* 0x000fe20000000000 */
[----:B------:R-:W-:Y:S06]  /*74b50*/  BRA `(.L_x_33283) ;  /* 0x0000006400247947 */ /* 0x000fec0003800000 */
.L_x_33272:
        /* <DEDUP_REMOVED lines=99> */
.L_x_33286:
[----:B------:R-:W-:Y:S05]  /*75190*/  BSYNC B0 ;  /* 0x0000000000007941 */ /* 0x000fea0003800000 */
.L_x_33285:
        /* <DEDUP_REMOVED lines=8> */
.L_x_33288:
[----:B------:R-:W-:Y:S05]  /*75220*/  BSYNC B3 ;  /* 0x0000000000037941 */ /* 0x000fea0003800000 */
.L_x_33287:
        /* <DEDUP_REMOVED lines=82> */
.L_x_33290:
[----:B------:R-:W-:-:S04]  /*75750*/  ISETP.GE.AND P0, PT, R17, RZ, PT ;  /* 0x000000ff1100720c */ /* 0x000fc80003f06270 */
[----:B------:R-:W-:Y:S02]  /*75760*/  FSEL R2, RZ, 3.37028055040000000000e+12, P0 ;  /* 0x54442d18ff027808 */ /* 0x000fe40000000000 */
[----:B------:R-:W-:-:S07]  /*75770*/  FSEL R3, RZ, 2.1426990032196044922, P0 ;  /* 0x400921fbff037808 */ /* 0x000fce0000000000 */
.L_x_33291:
[----:B------:R-:W-:Y:S05]  /*75780*/  BSYNC B0 ;  /* 0x0000000000007941 */ /* 0x000fea0003800000 */
.L_x_33289:
[----:B------:R-:W-:Y:S01]  /*75790*/  DADD R16, |R16|, |R18| ;  /* 0x0000000010107229 */ /* 0x000fe20000000612 */
[----:B------:R-:W-:Y:S01]  /*757a0*/  LOP3.LUT R19, R3, 0x80000000, R19, 0xb8, !PT ;  /* 0x8000000003137812 */ /* 0x000fe200078eb813 */
[----:B------:R-:W-:-:S06]  /*757b0*/  DMUL R8, R8, 0.5 ;  /* 0x3fe0000008087828 */ /* 0x000fcc0000000000 */
[----:B------:R-:W-:-:S06]  /*757c0*/  DSETP.GTU.AND P0, PT, |R16|, +INF , PT ;  /* 0x7ff000001000742a */ /* 0x000fcc0003f0c200 */
[----:B------:R-:W-:Y:S02]  /*757d0*/  FSEL R2, R16, R2, P0 ;  /* 0x0000000210027208 */ /* 0x000fe40000000000 */
[----:B------:R-:W-:Y:S01]  /*757e0*/  FSEL R3, R17, R19, P0 ;  /* 0x0000001311037208 */ /* 0x000fe20000000000 */
[----:B------:R-:W-:Y:S06]  /*757f0*/  BRA `(.L_x_33283) ;  /* 0x0000005400fc7947 */ /* 0x000fec0003800000 */
.L_x_33284:
        /* <DEDUP_REMOVED lines=29> */
.L_x_33293:
        /* <DEDUP_REMOVED lines=68> */
.L_x_33292:
        /* <DEDUP_REMOVED lines=97> */
.L_x_33295:
        /* <DEDUP_REMOVED lines=22> */
.L_x_33298:
[----:B------:R-:W-:Y:S05]  /*76580*/  BSYNC B4 ;  /* 0x0000000000047941 */ /* 0x000fea0003800000 */
.L_x_33297:
        /* <DEDUP_REMOVED lines=29> */
.L_x_33296:
[----:B------:R-:W-:Y:S05]  /*76760*/  BSYNC B3 ;  /* 0x0000000000037941 */ /* 0x000fea0003800000 */
.L_x_33294:
        /* <DEDUP_REMOVED lines=21> */
.L_x_33300:
[----:B------:R-:W-:Y:S05]  /*768c0*/  BSYNC B3 ;  /* 0x0000000000037941 */ /* 0x000fea0003800000 */
.L_x_33299:
        /* <DEDUP_REMOVED lines=82> */
.L_x_33302:
[----:B------:R-:W-:-:S04]  /*76df0*/  ISETP.GE.AND P0, PT, R17, RZ, PT ;  /* 0x000000ff1100720c */ /* 0x000fc80003f06270 */
[----:B------:R-:W-:Y:S02]  /*76e00*/  FSEL R2, RZ, 3.37028055040000000000e+12, P0 ;  /* 0x54442d18ff027808 */ /* 0x000fe40000000000 */
[----:B------:R-:W-:-:S07]  /*76e10*/  FSEL R3, RZ, 2.1426990032196044922, P0 ;  /* 0x400921fbff037808 */ /* 0x000fce0000000000 */
.L_x_33303:
[----:B------:R-:W-:Y:S05]  /*76e20*/  BSYNC B0 ;  /* 0x0000000000007941 */ /* 0x000fea0003800000 */
.L_x_33301:
[----:B------:R-:W-:Y:S01]  /*76e30*/  DADD R16, |R16|, |R18| ;  /* 0x0000000010107229 */ /* 0x000fe20000000612 */
[----:B------:R-:W-:Y:S01]  /*76e40*/  LOP3.LUT R19, R3, 0x80000000, R19, 0xb8, !PT ;  /* 0x8000000003137812 */ /* 0x000fe200078eb813 */
[----:B------:R-:W-:-:S06]  /*76e50*/  DMUL R8, R8, 0.5 ;  /* 0x3fe0000008087828 */ /* 0x000fcc0000000000 */
[----:B------:R-:W-:-:S06]  /*76e60*/  DSETP.GTU.AND P0, PT, |R16|, +INF , PT ;  /* 0x7ff000001000742a */ /* 0x000fcc0003f0c200 */
[----:B------:R-:W-:Y:S02]  /*76e70*/  FSEL R2, R16, R2, P0 ;  /* 0x0000000210027208 */ /* 0x000fe40000000000 */
[----:B------:R-:W-:Y:S01]  /*76e80*/  FSEL R3, R17, R19, P0 ;  /* 0x0000001311037208 */ /* 0x000fe20000000000 */
[----:B------:R-:W-:Y:S06]  /*76e90*/  BRA `(.L_x_33283) ;  /* 0x0000004000547947 */ /* 0x000fec0003800000 */
.L_x_33271:
        /* <DEDUP_REMOVED lines=135> */
.L_x_33305:
[----:B------:R-:W-:Y:S05]  /*77710*/  BSYNC B0 ;  /* 0x0000000000007941 */ /* 0x000fea0003800000 */
.L_x_33304:
        /* <DEDUP_REMOVED lines=8> */
.L_x_33307:
[----:B------:R-:W-:Y:S05]  /*777a0*/  BSYNC B3 ;  /* 0x0000000000037941 */ /* 0x000fea0003800000 */
.L_x_33306:
        /* <DEDUP_REMOVED lines=82> */
.L_x_33309:
[----:B------:R-:W-:-:S04]  /*77cd0*/  ISETP.GE.AND P0, PT, R17, RZ, PT ;  /* 0x000000ff1100720c */ /* 0x000fc80003f06270 */
[----:B------:R-:W-:Y:S02]  /*77ce0*/  FSEL R2, RZ, 3.37028055040000000000e+12, P0 ;  /* 0x54442d18ff027808 */ /* 0x000fe40000000000 */
[----:B------:R-:W-:-:S07]  /*77cf0*/  FSEL R3, RZ, 2.1426990032196044922, P0 ;  /* 0x400921fbff037808 */ /* 0x000fce0000000000 */
.L_x_33310:
[----:B------:R-:W-:Y:S05]  /*77d00*/  BSYNC B0 ;  /* 0x0000000000007941 */ /* 0x000fea0003800000 */
.L_x_33308:
[----:B------:R-:W-:Y:S01]  /*77d10*/  DADD R16, |R16|, |R18| ;  /* 0x0000000010107229 */ /* 0x000fe20000000612 */
[----:B------:R-:W-:-:S07]  /*77d20*/  LOP3.LUT R19, R3, 0x80000000, R19, 0xb8, !PT ;  /* 0x8000000003137812 */ /* 0x000fce00078eb813 */
[----:B------:R-:W-:-:S06]  /*77d30*/  DSETP.GTU.AND P0, PT, |R16|, +INF , PT ;  /* 0x7ff000001000742a */ /* 0x000fcc0003f0c200 */
[----:B------:R-:W-:Y:S02]  /*77d40*/  FSEL R2, R16, R2, P0 ;  /* 0x0000000210027208 */ /* 0x000fe40000000000 */
[----:B------:R-:W-:Y:S01]  /*77d50*/  FSEL R3, R17, R19, P0 ;  /* 0x0000001311037208 */ /* 0x000fe20000000000 */
[----:B------:R-:W-:Y:S06]  /*77d60*/  BRA `(.L_x_33283) ;  /* 0x0000003000a07947 */ /* 0x000fec0003800000 */
.L_x_33270:
        /* <DEDUP_REMOVED lines=90> */
.L_x_33313:
        /* <DEDUP_REMOVED lines=22> */
.L_x_33316:
[----:B------:R-:W-:Y:S05]  /*78470*/  BSYNC B4 ;  /* 0x0000000000047941 */ /* 0x000fea0003800000 */
.L_x_33315:
        /* <DEDUP_REMOVED lines=29> */
.L_x_33314:
[----:B------:R-:W-:Y:S05]  /*78650*/  BSYNC B3 ;  /* 0x0000000000037941 */ /* 0x000fea0003800000 */
.L_x_33312:
        /* <DEDUP_REMOVED lines=83> */
.L_x_33311:
        /* <DEDUP_REMOVED lines=85> */
.L_x_33269:
        /* <DEDUP_REMOVED lines=23> */
.L_x_33318:
[----:B------:R-:W-:Y:S05]  /*79250*/  BSYNC B3 ;  /* 0x0000000000037941 */ /* 0x000fea0003800000 */
.L_x_33317:
        /* <DEDUP_REMOVED lines=26> */
.L_x_33320:
[----:B------:R-:W-:Y:S05]  /*79400*/  BSYNC B3 ;  /* 0x0000000000037941 */ /* 0x000fea0003800000 */
.L_x_33319:
        /* <DEDUP_REMOVED lines=136> */
.L_x_33322:
[----:B------:R-:W-:Y:S05]  /*79c90*/  BSYNC B0 ;  /* 0x0000000000007941 */ /* 0x000fea0003800000 */
.L_x_33321:
        /* <DEDUP_REMOVED lines=8> */
.L_x_33324:
[----:B------:R-:W-:Y:S05]  /*79d20*/  BSYNC B3 ;  /* 0x0000000000037941 */ /* 0x000fea0003800000 */
.L_x_33323:
        /* <DEDUP_REMOVED lines=82> */
.L_x_33326:
[----:B------:R-:W-:-:S04]  /*7a250*/  ISETP.GE.AND P0, PT, R17, RZ, PT ;  /* 0x000000ff1100720c */ /* 0x000fc80003f06270 */
[----:B------:R-:W-:Y:S02]  /*7a260*/  FSEL R2, RZ, 3.37028055040000000000e+12, P0 ;  /* 0x54442d18ff027808 */ /* 0x000fe40000000000 */
[----:B------:R-:W-:-:S07]  /*7a270*/  FSEL R3, RZ, 2.1426990032196044922, P0 ;  /* 0x400921fbff037808 */ /* 0x000fce0000000000 */
.L_x_33327:
[----:B------:R-:W-:Y:S05]  /*7a280*/  BSYNC B0 ;  /* 0x0000000000007941 */ /* 0x000fea0003800000 */
.L_x_33325:
[----:B------:R-:W-:Y:S01]  /*7a290*/  DADD R16, |R16|, |R18| ;  /* 0x0000000010107229 */ /* 0x000fe20000000612 */
[----:B------:R-:W-:Y:S01]  /*7a2a0*/  LOP3.LUT R19, R3, 0x80000000, R19, 0xb8, !PT ;  /* 0x8000000003137812 */ /* 0x000fe200078eb813 */
[----:B------:R-:W-:-:S06]  /*7a2b0*/  DADD R8, R8, 1 ;  /* 0x3ff0000008087429 */ /* 0x000fcc0000000000 */
[----:B------:R-:W-:-:S06]  /*7a2c0*/  DSETP.GTU.AND P0, PT, |R16|, +INF , PT ;  /* 0x7ff000001000742a */ /* 0x000fcc0003f0c200 */
[----:B------:R-:W-:Y:S02]  /*7a2d0*/  FSEL R2, R16, R2, P0 ;  /* 0x0000000210027208 */ /* 0x000fe40000000000 */
[----:B------:R-:W-:Y:S01]  /*7a2e0*/  FSEL R3, R17, R19, P0 ;  /* 0x0000001311037208 */ /* 0x000fe20000000000 */
[----:B------:R-:W-:Y:S06]  /*7a2f0*/  BRA `(.L_x_33283) ;  /* 0x0000000c003c7947 */ /* 0x000fec0003800000 */
.L_x_33268:
        /* <DEDUP_REMOVED lines=108> */
.L_x_33329:
[----:B------:R-:W-:Y:S05]  /*7a9c0*/  BSYNC B0 ;  /* 0x0000000000007941 */ /* 0x000fea0003800000 */
.L_x_33328:
[----:B------:R-:W-:Y:S04]  /*7a9d0*/  BSSY B3, `(.L_x_33330) ;  /* 0x0000007000037945 */ /* 0x000fe80003800000 */
[----:B------:R-:W-:Y:S05]  /*7a9e0*/  @P4 BRA P5, `(.L_x_33331) ;  /* 0x0000000000144947 */ /* 0x000fea0002800000 */
[----:B------:R-:W-:Y:S01]  /*7a9f0*/  IMAD.MOV.U32 R0, RZ, RZ, R4 ;  /* 0x000000ffff007224 */ /* 0x000fe200078e0004 */
[----:B------:R-:W-:Y:S01]  /*7aa00*/  MOV R4, 0x7aa40 ;  /* 0x0007aa4000047802 */ /* 0x000fe20000000f00 */
[----:B------:R-:W-:Y:S02]  /*7aa10*/  IMAD.MOV.U32 R2, RZ, RZ, R10 ;  /* 0x000000ffff027224 */ /* 0x000fe400078e000a */
[----:B------:R-:W-:-:S07]  /*7aa20*/  IMAD.MOV.U32 R3, RZ, RZ, R11 ;  /* 0x000000ffff037224 */ /* 0x000fce00078e000b */
[----:B------:R-:W-:Y:S05]  /*7aa30*/  CALL.REL.NOINC `($__internal_74_$__cuda_sm20_div_rn_f64_full) ;  /* 0x000001f400f47944 */ /* 0x000fea0003c00000 */
.L_x_33331:
[----:B------:R-:W-:Y:S05]  /*7aa40*/  BSYNC B3 ;  /* 0x0000000000037941 */ /* 0x000fea0003800000 */
.L_x_33330:
        /* <DEDUP_REMOVED lines=82> */
.L_x_33333:
[----:B------:R-:W-:Y:S02]  /*7af70*/  FSEL R2, RZ, 3.37028055040000000000e+12, P2 ;  /* 0x54442d18ff027808 */ /* 0x000fe40001000000 */
[----:B------:R-:W-:-:S07]  /*7af80*/  FSEL R3, RZ, 2.1426990032196044922, P2 ;  /* 0x400921fbff037808 */ /* 0x000fce0001000000 */
.L_x_33334:
[----:B------:R-:W-:Y:S05]  /*7af90*/  BSYNC B0 ;  /* 0x0000000000007941 */ /* 0x000fea0003800000 */
.L_x_33332:
[----:B------:R-:W-:Y:S01]  /*7afa0*/  DADD R16, |R16|, |R18| ;  /* 0x0000000010107229 */ /* 0x000fe20000000612 */
[----:B------:R-:W-:-:S07]  /*7afb0*/  LOP3.LUT R19, R3, 0x80000000, R19, 0xb8, !PT ;  /* 0x8000000003137812 */ /* 0x000fce00078eb813 */
[----:B------:R-:W-:-:S06]  /*7afc0*/  DSETP.GTU.AND P0, PT, |R16|, +INF , PT ;  /* 0x7ff000001000742a */ /* 0x000fcc0003f0c200 */
[----:B------:R-:W-:Y:S02]  /*7afd0*/  FSEL R2, R16, R2, P0 ;  /* 0x0000000210027208 */ /* 0x000fe40000000000 */
[----:B------:R-:W-:-:S07]  /*7afe0*/  FSEL R3, R17, R19, P0 ;  /* 0x0000001311037208 */ /* 0x000fce0000000000 */
.L_x_33283:
[----:B------:R-:W-:Y:S05]  /*7aff0*/  BSYNC B2 ;  /* 0x0000000000027941 */ /* 0x000fea0003800000 */
.L_x_33267:
        /* <DEDUP_REMOVED lines=77> */
.L_x_33340:
[----:B------:R-:W-:Y:S05]  /*7b4d0*/  BSYNC B0 ;  /* 0x0000000000007941 */ /* 0x000fea0003800000 */
.L_x_33339:
        /* <DEDUP_REMOVED lines=26> */
.L_x_33342:
[----:B------:R-:W-:Y:S01]  /*7b680*/  DMUL R48, RZ, R16 ;  /* 0x00000010ff307228 */ /* 0x000fe20000000000 */
[----:B------:R-:W-:-:S10]  /*7b690*/  IMAD.MOV.U32 R2, RZ, RZ, RZ ;  /* 0x000000ffff027224 */ /* 0x000fd400078e00ff */
.L_x_33343:
[----:B------:R-:W-:Y:S05]  /*7b6a0*/  BSYNC B2 ;  /* 0x0000000000027941 */ /* 0x000fea0003800000 */
.L_x_33341:
        /* <DEDUP_REMOVED lines=49> */
.L_x_33345:
[----:B------:R-:W-:Y:S01]  /*7b9c0*/  DMUL R2, RZ, R16 ;  /* 0x00000010ff027228 */ /* 0x000fe20000000000 */
[----:B------:R-:W-:-:S10]  /*7b9d0*/  IMAD.MOV.U32 R0, RZ, RZ, RZ ;  /* 0x000000ffff007224 */ /* 0x000fd400078e00ff */
.L_x_33346:
[----:B------:R-:W-:Y:S05]  /*7b9e0*/  BSYNC B2 ;  /* 0x0000000000027941 */ /* 0x000fea0003800000 */
.L_x_33344:
        /* <DEDUP_REMOVED lines=25> */
.L_x_33338:
        /* <DEDUP_REMOVED lines=63> */
.L_x_33348:
[----:B------:R-:W-:Y:S05]  /*7bf70*/  BSYNC B0 ;  /* 0x0000000000007941 */ /* 0x000fea0003800000 */
.L_x_33347:
        /* <DEDUP_REMOVED lines=26> */
.L_x_33350:
[----:B------:R-:W-:Y:S01]  /*7c120*/  DMUL R18, RZ, R16 ;  /* 0x00000010ff127228 */ /* 0x000fe20000000000 */
[----:B------:R-:W-:-:S10]  /*7c130*/  IMAD.MOV.U32 R2, RZ, RZ, RZ ;  /* 0x000000ffff027224 */ /* 0x000fd400078e00ff */
.L_x_33351:
[----:B------:R-:W-:Y:S05]  /*7c140*/  BSYNC B2 ;  /* 0x0000000000027941 */ /* 0x000fea0003800000 */
.L_x_33349:
        /* <DEDUP_REMOVED lines=49> */
.L_x_33353:
[----:B------:R-:W-:Y:S01]  /*7c460*/  DMUL R2, RZ, R16 ;  /* 0x00000010ff027228 */ /* 0x000fe20000000000 */
[----:B------:R-:W-:-:S10]  /*7c470*/  IMAD.MOV.U32 R0, RZ, RZ, RZ ;  /* 0x000000ffff007224 */ /* 0x000fd400078e00ff */
.L_x_33354:
[----:B------:R-:W-:Y:S05]  /*7c480*/  BSYNC B2 ;  /* 0x0000000000027941 */ /* 0x000fea0003800000 */
.L_x_33352:
        /* <DEDUP_REMOVED lines=39> */
.L_x_33337:
        /* <DEDUP_REMOVED lines=11> */
.L_x_33355:
[----:B------:R-:W-:-:S10]  /*7c7b0*/  DADD R48, R16, -R16 ;  /* 0x0000000010307229 */ /* 0x000fd40000000810 */
[----:B------:R-:W-:Y:S02]  /*7c7c0*/  IMAD.MOV.U32 R50, RZ, RZ, R48 ;  /* 0x000000ffff327224 */ /* 0x000fe400078e0030 */
[----:B------:R-:W-:Y:S01]  /*7c7d0*/  IMAD.MOV.U32 R51, RZ, RZ, R49 ;  /* 0x000000ffff337224 */ /* 0x000fe200078e0031 */
[----:B------:R-:W-:Y:S06]  /*7c7e0*/  BRA `(.L_x_33266) ;  /* 0x00000008009c7947 */ /* 0x000fec0003800000 */
.L_x_33336:
        /* <DEDUP_REMOVED lines=26> */
.L_x_33357:
[----:B------:R-:W-:Y:S01]  /*7c990*/  DMUL R2, RZ, R16 ;  /* 0x00000010ff027228 */ /* 0x000fe20000000000 */
[----:B------:R-:W-:-:S10]  /*7c9a0*/  IMAD.MOV.U32 R5, RZ, RZ, RZ ;  /* 0x000000ffff057224 */ /* 0x000fd400078e00ff */
.L_x_33358:
[----:B------:R-:W-:Y:S05]  /*7c9b0*/  BSYNC B2 ;  /* 0x0000000000027941 */ /* 0x000fea0003800000 */
.L_x_33356:
        /* <DEDUP_REMOVED lines=49> */
.L_x_33360:
[----:B------:R-:W-:Y:S01]  /*7ccd0*/  DMUL R50, RZ, R16 ;  /* 0x00000010ff327228 */ /* 0x000fe20000000000 */
[----:B------:R-:W-:-:S10]  /*7cce0*/  IMAD.MOV.U32 R0, RZ, RZ, RZ ;  /* 0x000000ffff007224 */ /* 0x000fd400078e00ff */
.L_x_33361:
[----:B------:R-:W-:Y:S05]  /*7ccf0*/  BSYNC B2 ;  /* 0x0000000000027941 */ /* 0x000fea0003800000 */
.L_x_33359:
        /* <DEDUP_REMOVED lines=24> */
.L_x_33335:
        /* <DEDUP_REMOVED lines=59> */
.L_x_33363:
[----:B------:R-:W-:Y:S05]  /*7d230*/  BSYNC B0 ;  /* 0x0000000000007941 */ /* 0x000fea0003800000 */
.L_x_33362:
[----:B------:R-:W-:Y:S02]  /*7d240*/  IMAD.MOV.U32 R50, RZ, RZ, R16 ;  /* 0x000000ffff327224 */ /* 0x000fe400078e0010 */
[----:B------:R-:W-:-:S07]  /*7d250*/  IMAD.MOV.U32 R51, RZ, RZ, R17 ;  /* 0x000000ffff337224 */ /* 0x000fce00078e0011 */
.L_x_33266:
[----:B------:R-:W-:Y:S05]  /*7d260*/  BSYNC B1 ;  /* 0x0000000000017941 */ /* 0x000fea0003800000 */
.L_x_33265:
        /* <DEDUP_REMOVED lines=122> */
.L_x_33373:
        /* <DEDUP_REMOVED lines=22> */
.L_x_33376:
[----:B------:R-:W-:Y:S05]  /*7db70*/  BSYNC B4 ;  /* 0x0000000000047941 */ /* 0x000fea0003800000 */
.L_x_33375:
        /* <DEDUP_REMOVED lines=29> */
.L_x_33374:
[----:B------:R-:W-:Y:S05]  /*7dd50*/  BSYNC B3 ;  /* 0x0000000000037941 */ /* 0x000fea0003800000 */
.L_x_33372:
        /* <DEDUP_REMOVED lines=21> */
.L_x_33378:
[----:B------:R-:W-:Y:S05]  /*7deb0*/  BSYNC B3 ;  /* 0x0000000000037941 */ /* 0x000fea0003800000 */
.L_x_33377:
        /* <DEDUP_REMOVED lines=82> */
.L_x_33380:
[----:B------:R-:W-:-:S04]  /*7e3e0*/  ISETP.GE.AND P0, PT, R21, RZ, PT ;  /* 0x000000ff1500720c */ /* 0x000fc80003f06270 */
[----:B------:R-:W-:Y:S02]  /*7e3f0*/  FSEL R2, RZ, 3.37028055040000000000e+12, P0 ;  /* 0x54442d18ff027808 */ /* 0x000fe40000000000 */
[----:B------:R-:W-:-:S07]  /*7e400*/  FSEL R3, RZ, 2.1426990032196044922, P0 ;  /* 0x400921fbff037808 */ /* 0x000fce0000000000 */
.L_x_33381:
[----:B------:R-:W-:Y:S05]  /*7e410*/  BSYNC B0 ;  /* 0x0000000000007941 */ /* 0x000fea0003800000 */
.L_x_33379:
[----:B------:R-:W-:Y:S01]  /*7e420*/  DADD R20, |R20|, |R22| ;  /* 0x0000000014147229 */ /* 0x000fe20000000616 */
[----:B------:R-:W-:Y:S01]  /*7e430*/  LOP3.LUT R23, R3, 0x80000000, R23, 0xb8, !PT ;  /* 0x8000000003177812 */ /* 0x000fe200078eb817 */
[----:B------:R-:W-:-:S06]  /*7e440*/  DMUL R8, R8, 0.5 ;  /* 0x3fe0000008087828 */ /* 0x000fcc0000000000 */
[----:B------:R-:W-:-:S06]  /*7e450*/  DSETP.GTU.AND P0, PT, |R20|, +INF , PT ;  /* 0x7ff000001400742a */ /* 0x000fcc0003f0c200 */
[----:B------:R-:W-:Y:S02]  /*7e460*/  FSEL R2, R20, R2, P0 ;  /* 0x0000000214027208 */ /* 0x000fe40000000000 */
[----:B------:R-:W-:Y:S01]  /*7e470*/  FSEL R3, R21, R23, P0 ;  /* 0x0000001715037208 */ /* 0x000fe20000000000 */
[----:B------:R-:W-:Y:S06]  /*7e480*/  BRA `(.L_x_33382) ;  /* 0x0000006400247947 */ /* 0x000fec0003800000 */
.L_x_33371:
        /* <DEDUP_REMOVED lines=99> */
.L_x_33385:
[----:B------:R-:W-:Y:S05]  /*7eac0*/  BSYNC B0 ;  /* 0x0000000000007941 */ /* 0x000fea0003800000 */
.L_x_33384:
        /* <DEDUP_REMOVED lines=8> */
.L_x_33387:
[----:B------:R-:W-:Y:S05]  /*7eb50*/  BSYNC B3 ;  /* 0x0000000000037941 */ /* 0x000fea0003800000 */
.L_x_33386:
        /* <DEDUP_REMOVED lines=82> */
.L_x_33389:
[----:B------:R-:W-:-:S04]  /*7f080*/  ISETP.GE.AND P0, PT, R21, RZ, PT ;  /* 0x000000ff1500720c */ /* 0x000fc80003f06270 */
[----:B------:R-:W-:Y:S02]  /*7f090*/  FSEL R2, RZ, 3.37028055040000000000e+12, P0 ;  /* 0x54442d18ff027808 */ /* 0x000fe40000000000 */
[----:B------:R-:W-:-:S07]  /*7f0a0*/  FSEL R3, RZ, 2.1426990032196044922, P0 ;  /* 0x400921fbff037808 */ /* 0x000fce0000000000 */
.L_x_33390:
[----:B------:R-:W-:Y:S05]  /*7f0b0*/  BSYNC B0 ;  /* 0x0000000000007941 */ /* 0x000fea0003800000 */
.L_x_33388:
[----:B------:R-:W-:Y:S01]  /*7f0c0*/  DADD R20, |R20|, |R22| ;  /* 0x0000000014147229 */ /* 0x000fe20000000616 */
[----:B------:R-:W-:Y:S01]  /*7f0d0*/  LOP3.LUT R23, R3, 0x80000000, R23, 0xb8, !PT ;  /* 0x8000000003177812 */ /* 0x000fe200078eb817 */
[----:B------:R-:W-:-:S06]  /*7f0e0*/  DMUL R8, R8, 0.5 ;  /* 0x3fe0000008087828 */ /* 0x000fcc0000000000 */
[----:B------:R-:W-:-:S06]  /*7f0f0*/  DSETP.GTU.AND P0, PT, |R20|, +INF , PT ;  /* 0x7ff000001400742a */ /* 0x000fcc0003f0c200 */
[----:B------:R-:W-:Y:S02]  /*7f100*/  FSEL R2, R20, R2, P0 ;  /* 0x0000000214027208 */ /* 0x000fe40000000000 */
[----:B------:R-:W-:Y:S01]  /*7f110*/  FSEL R3, R21, R23, P0 ;  /* 0x0000001715037208 */ /* 0x000fe20000000000 */
[----:B------:R-:W-:Y:S06]  /*7f120*/  BRA `(.L_x_33382) ;  /* 0x0000005400fc7947 */ /* 0x000fec0003800000 */
.L_x_33383:
        /* <DEDUP_REMOVED lines=29> */
.L_x_33392:
        /* <DEDUP_REMOVED lines=68> */
.L_x_33391:
        /* <DEDUP_REMOVED lines=97> */
.L_x_33394:
        /* <DEDUP_REMOVED lines=22> */
.L_x_33397:
[----:B------:R-:W-:Y:S05]  /*7feb0*/  BSYNC B4 ;  /* 0x0000000000047941 */ /* 0x000fea0003800000 */
.L_x_33396:
        /* <DEDUP_REMOVED lines=29> */
.L_x_33395:
[----:B------:R-:W-:Y:S05]  /*80090*/  BSYNC B3 ;  /* 0x0000000000037941 */ /* 0x000fea0003800000 */
.L_x_33393:
        /* <DEDUP_REMOVED lines=21> */
.L_x_33399:
[----:B------:R-:W-:Y:S05]  /*801f0*/  BSYNC B3 ;  /* 0x0000000000037941 */ /* 0x000fea0003800000 */
.L_x_33398:
        /* <DEDUP_REMOVED lines=82> */
.L_x_33401:
[----:B------:R-:W-:-:S04]  /*80720*/  ISETP.GE.AND P0, PT, R21, RZ, PT ;  /* 0x000000ff1500720c */ /* 0x000fc80003f06270 */
[----:B------:R-:W-:Y:S02]  /*80730*/  FSEL R2, RZ, 3.37028055040000000000e+12, P0 ;  /* 0x54442d18ff027808 */ /* 0x000fe40000000000 */
[----:B------:R-:W-:-:S07]  /*80740*/  FSEL R3, RZ, 2.1426990032196044922, P0 ;  /* 0x400921fbff037808 */ /* 0x000fce0000000000 */
.L_x_33402:
[----:B------:R-:W-:Y:S05]  /*80750*/  BSYNC B0 ;  /* 0x0000000000007941 */ /* 0x000fea0003800000 */
.L_x_33400:
[----:B------:R-:W-:Y:S01]  /*80760*/  DADD R20, |R20|, |R22| ;  /* 0x0000000014147229 */ /* 0x000fe20000000616 */
[----:B------:R-:W-:Y:S01]  /*80770*/  LOP3.LUT R23, R3, 0x80000000, R23, 0xb8, !PT ;  /* 0x8000000003177812 */ /* 0x000fe200078eb817 */
[----:B------:R-:W-:-:S06]  /*80780*/  DMUL R8, R8, 0.5 ;  /* 0x3fe0000008087828 */ /* 0x000fcc0000000000 */
[----:B------:R-:W-:-:S06]  /*80790*/  DSETP.GTU.AND P0, PT, |R20|, +INF , PT ;  /* 0x7ff000001400742a */ /* 0x000fcc0003f0c200 */
[----:B------:R-:W-:Y:S02]  /*807a0*/  FSEL R2, R20, R2, P0 ;  /* 0x0000000214027208 */ /* 0x000fe40000000000 */
[----:B------:R-:W-:Y:S01]  /*807b0*/  FSEL R3, R21, R23, P0 ;  /* 0x0000001715037208 */ /* 0x000fe20000000000 */
[----:B------:R-:W-:Y:S06]  /*807c0*/  BRA `(.L_x_33382) ;  /* 0x0000004000547947 */ /* 0x000fec0003800000 */
.L_x_33370:
        /* <DEDUP_REMOVED lines=135> */
.L_x_33404:
[----:B------:R-:W-:Y:S05]  /*81040*/  BSYNC B0 ;  /* 0x0000000000007941 */ /* 0x000fea0003800000 */
.L_x_33403:
        /* <DEDUP_REMOVED lines=8> */
.L_x_33406:
[----:B------:R-:W-:Y:S05]  /*810d0*/  BSYNC B3 ;  /* 0x0000000000037941 */ /* 0x000fea0003800000 */
.L_x_33405:
        /* <DEDUP_REMOVED lines=82> */
.L_x_33408:
[----:B------:R-:W-:-:S04]  /*81600*/  ISETP.GE.AND P0, PT, R21, RZ, PT ;  /* 0x000000ff1500720c */ /* 0x000fc80003f06270 */
[----:B------:R-:W-:Y:S02]  /*81610*/  FSEL R2, RZ, 3.37028055040000000000e+12, P0 ;  /* 0x54442d18ff027808 */ /* 0x000fe40000000000 */
[----:B------:R-:W-:-:S07]  /*81620*/  FSEL R3, RZ, 2.1426990032196044922, P0 ;  /* 0x400921fbff037808 */ /* 0x000fce0000000000 */
.L_x_33409:
[----:B------:R-:W-:Y:S05]  /*81630*/  BSYNC B0 ;  /* 0x0000000000007941 */ /* 0x000fea0003800000 */
.L_x_33407:
[----:B------:R-:W-:Y:S01]  /*81640*/  DADD R20, |R20|, |R22| ;  /* 0x0000000014147229 */ /* 0x000fe20000000616 */
[----:B------:R-:W-:-:S07]  /*81650*/  LOP3.LUT R23, R3, 0x80000000, R23, 0xb8, !PT ;  /* 0x8000000003177812 */ /* 0x000fce00078eb817 */
[----:B------:R-:W-:-:S06]  /*81660*/  DSETP.GTU.AND P0, PT, |R20|, +INF , PT ;  /* 0x7ff000001400742a */ /* 0x000fcc0003f0c200 */
[----:B------:R-:W-:Y:S02]  /*81670*/  FSEL R2, R20, R2, P0 ;  /* 0x0000000214027208 */ /* 0x000fe40000000000 */
[----:B------:R-:W-:Y:S01]  /*81680*/  FSEL R3, R21, R23, P0 ;  /* 0x0000001715037208 */ /* 0x000fe20000000000 */
[----:B------:R-:W-:Y:S06]  /*81690*/  BRA `(.L_x_33382) ;  /* 0x0000003000a07947 */ /* 0x000fec0003800000 */
.L_x_33369:
        /* <DEDUP_REMOVED lines=90> */
.L_x_33412:
        /* <DEDUP_REMOVED lines=22> */
.L_x_33415:
[----:B------:R-:W-:Y:S05]  /*81da0*/  BSYNC B4 ;  /* 0x0000000000047941 */ /* 0x000fea0003800000 */
.L_x_33414:
        /* <DEDUP_REMOVED lines=29> */
.L_x_33413:
[----:B------:R-:W-:Y:S05]  /*81f80*/  BSYNC B3 ;  /* 0x0000000000037941 */ /* 0x000fea0003800000 */
.L_x_33411:
        /* <DEDUP_REMOVED lines=83> */
.L_x_33410:
        /* <DEDUP_REMOVED lines=85> */
.L_x_33368:
        /* <DEDUP_REMOVED lines=23> */
.L_x_33417:
[----:B------:R-:W-:Y:S05]  /*82b80*/  BSYNC B3 ;  /* 0x0000000000037941 */ /* 0x000fea0003800000 */
.L_x_33416:
        /* <DEDUP_REMOVED lines=26> */
.L_x_33419:
[----:B------:R-:W-:Y:S05]  /*82d30*/  BSYNC B3 ;  /* 0x0000000000037941 */ /* 0x000fea0003800000 */
.L_x_33418:
        /* <DEDUP_REMOVED lines=136> */
.L_x_33421:
[----:B------:R-:W-:Y:S05]  /*835c0*/  BSYNC B0 ;  /* 0x0000000000007941 */ /* 0x000fea0003800000 */
.L_x_33420:
        /* <DEDUP_REMOVED lines=8> */
.L_x_33423:
[----:B------:R-:W-:Y:S05]  /*83650*/  BSYNC B3 ;  /* 0x0000000000037941 */ /* 0x000fea0003800000 */
.L_x_33422:
        /* <DEDUP_REMOVED lines=82> */
.L_x_33425:
[----:B------:R-:W-:-:S04]  /*83b80*/  ISETP.GE.AND P0, PT, R21, RZ, PT ;  /* 0x000000ff1500720c */ /* 0x000fc80003f06270 */
[----:B------:R-:W-:Y:S02]  /*83b90*/  FSEL R2, RZ, 3.37028055040000000000e+12, P0 ;  /* 0x54442d18ff027808 */ /* 0x000fe40000000000 */
[----:B------:R-:W-:-:S07]  /*83ba0*/  FSEL R3, RZ, 2.1426990032196044922, P0 ;  /* 0x400921fbff037808 */ /* 0x000fce0000000000 */
.L_x_33426:
[----:B------:R-:W-:Y:S05]  /*83bb0*/  BSYNC B0 ;  /* 0x0000000000007941 */ /* 0x000fea0003800000 */
.L_x_33424:
[----:B------:R-:W-:Y:S01]  /*83bc0*/  DADD R20, |R20|, |R22| ;  /* 0x0000000014147229 */ /* 0x000fe20000000616 */
[----:B------:R-:W-:Y:S01]  /*83bd0*/  LOP3.LUT R23, R3, 0x80000000, R23, 0xb8, !PT ;  /* 0x8000000003177812 */ /* 0x000fe200078eb817 */
[----:B------:R-:W-:-:S06]  /*83be0*/  DADD R8, R8, 1 ;  /* 0x3ff0000008087429 */ /* 0x000fcc0000000000 */
[----:B------:R-:W-:-:S06]  /*83bf0*/  DSETP.GTU.AND P0, PT, |R20|, +INF , PT ;  /* 0x7ff000001400742a */ /* 0x000fcc0003f0c200 */
[----:B------:R-:W-:Y:S02]  /*83c00*/  FSEL R2, R20, R2, P0 ;  /* 0x0000000214027208 */ /* 0x000fe40000000000 */
[----:B------:R-:W-:Y:S01]  /*83c10*/  FSEL R3, R21, R23, P0 ;  /* 0x0000001715037208 */ /* 0x000fe20000000000 */
[----:B------:R-:W-:Y:S06]  /*83c20*/  BRA `(.L_x_33382) ;  /* 0x0000000c003c7947 */ /* 0x000fec0003800000 */
.L_x_33367:
        /* <DEDUP_REMOVED lines=108> */
.L_x_33428:
[----:B------:R-:W-:Y:S05]  /*842f0*/  BSYNC B0 ;  /* 0x0000000000007941 */ /* 0x000fea0003800000 */
.L_x_33427:
[----:B------:R-:W-:Y:S04]  /*84300*/  BSSY B3, `(.L_x_33429) ;  /* 0x0000007000037945 */ /* 0x000fe80003800000 */
[----:B------:R-:W-:Y:S05]  /*84310*/  @P4 BRA P5, `(.L_x_33430) ;  /* 0x0000000000144947 */ /* 0x000fea0002800000 */
[----:B------:R-:W-:Y:S01]  /*84320*/  IMAD.MOV.U32 R0, RZ, RZ, R4 ;  /* 0x000000ffff007224 */ /* 0x000fe200078e0004 */
[----:B------:R-:W-:Y:S01]  /*84330*/  MOV R4, 0x84370 ;  /* 0x0008437000047802 */ /* 0x000fe20000000f00 */
[----:B------:R-:W-:Y:S02]  /*84340*/  IMAD.MOV.U32 R2, RZ, RZ, R10 ;  /* 0x000000ffff027224 */ /* 0x000fe400078e000a */
[----:B------:R-:W-:-:S07]  /*84350*/  IMAD.MOV.U32 R3, RZ, RZ, R11 ;  /* 0x000000ffff037224 */ /* 0x000fce00078e000b */
[----:B------:R-:W-:Y:S05]  /*84360*/  CALL.REL.NOINC `($__internal_74_$__cuda_sm20_div_rn_f64_full) ;  /* 0x0000015c00a87944 */ /* 0x000fea0003c00000 */
.L_x_33430:
[----:B------:R-:W-:Y:S05]  /*84370*/  BSYNC B3 ;  /* 0x0000000000037941 */ /* 0x000fea0003800000 */
.L_x_33429:
        /* <DEDUP_REMOVED lines=82> */
.L_x_33432:
[----:B------:R-:W-:Y:S02]  /*848a0*/  FSEL R2, RZ, 3.37028055040000000000e+12, P2 ;  /* 0x54442d18ff027808 */ /* 0x000fe40001000000 */
[----:B------:R-:W-:-:S07]  /*848b0*/  FSEL R3, RZ, 2.1426990032196044922, P2 ;  /* 0x400921fbff037808 */ /* 0x000fce0001000000 */
.L_x_33433:
[----:B------:R-:W-:Y:S05]  /*848c0*/  BSYNC B0 ;  /* 0x0000000000007941 */ /* 0x000fea0003800000 */
.L_x_33431:
[----:B------:R-:W-:Y:S01]  /*848d0*/  DADD R20, |R20|, |R22| ;  /* 0x0000000014147229 */ /* 0x000fe20000000616 */
[----:B------:R-:W-:-:S07]  /*848e0*/  LOP3.LUT R23, R3, 0x80000000, R23, 0xb8, !PT ;  /* 0x8000000003177812 */ /* 0x000fce00078eb817 */
[----:B------:R-:W-:-:S06]  /*848f0*/  DSETP.GTU.AND P0, PT, |R20|, +INF , PT ;  /* 0x7ff000001400742a */ /* 0x000fcc0003f0c200 */
[----:B------:R-:W-:Y:S02]  /*84900*/  FSEL R2, R20, R2, P0 ;  /* 0x0000000214027208 */ /* 0x000fe40000000000 */
[----:B------:R-:W-:-:S07]  /*84910*/  FSEL R3, R21, R23, P0 ;  /* 0x0000001715037208 */ /* 0x000fce0000000000 */
.L_x_33382:
[----:B------:R-:W-:Y:S05]  /*84920*/  BSYNC B2 ;  /* 0x0000000000027941 */ /* 0x000fea0003800000 */
.L_x_33366:
        /* <DEDUP_REMOVED lines=77> */
.L_x_33439:
[----:B------:R-:W-:Y:S05]  /*84e00*/  BSYNC B0 ;  /* 0x0000000000007941 */ /* 0x000fea0003800000 */
.L_x_33438:
        /* <DEDUP_REMOVED lines=26> */
.L_x_33441:
[----:B------:R-:W-:Y:S01]  /*84fb0*/  DMUL R44, RZ, R16 ;  /* 0x00000010ff2c7228 */ /* 0x000fe20000000000 */
[----:B------:R-:W-:-:S10]  /*84fc0*/  IMAD.MOV.U32 R0, RZ, RZ, RZ ;  /* 0x000000ffff007224 */ /* 0x000fd400078e00ff */
.L_x_33442:
[----:B------:R-:W-:Y:S05]  /*84fd0*/  BSYNC B2 ;  /* 0x0000000000027941 */ /* 0x000fea0003800000 */
.L_x_33440:
        /* <DEDUP_REMOVED lines=49> */
.L_x_33444:
[----:B------:R-:W-:Y:S01]  /*852f0*/  DMUL R2, RZ, R16 ;  /* 0x00000010ff027228 */ /* 0x000fe20000000000 */
[----:B------:R-:W-:-:S10]  /*85300*/  IMAD.MOV.U32 R0, RZ, RZ, RZ ;  /* 0x000000ffff007224 */ /* 0x000fd400078e00ff */
.L_x_33445:
[----:B------:R-:W-:Y:S05]  /*85310*/  BSYNC B2 ;  /* 0x0000000000027941 */ /* 0x000fea0003800000 */
.L_x_33443:
        /* <DEDUP_REMOVED lines=25> */
.L_x_33437:
        /* <DEDUP_REMOVED lines=63> */
.L_x_33447:
[----:B------:R-:W-:Y:S05]  /*858a0*/  BSYNC B0 ;  /* 0x0000000000007941 */ /* 0x000fea0003800000 */
.L_x_33446:
        /* <DEDUP_REMOVED lines=26> */
.L_x_33449:
[----:B------:R-:W-:Y:S01]  /*85a50*/  DMUL R18, RZ, R16 ;  /* 0x00000010ff127228 */ /* 0x000fe20000000000 */
[----:B------:R-:W-:-:S10]  /*85a60*/  IMAD.MOV.U32 R0, RZ, RZ, RZ ;  /* 0x000000ffff007224 */ /* 0x000fd400078e00ff */
.L_x_33450:
[----:B------:R-:W-:Y:S05]  /*85a70*/  BSYNC B2 ;  /* 0x0000000000027941 */ /* 0x000fea0003800000 */
.L_x_33448:
        /* <DEDUP_REMOVED lines=49> */
.L_x_33452:
[----:B------:R-:W-:Y:S01]  /*85d90*/  DMUL R2, RZ, R16 ;  /* 0x00000010ff027228 */ /* 0x000fe20000000000 */
[----:B------:R-:W-:-:S10]  /*85da0*/  IMAD.MOV.U32 R0, RZ, RZ, RZ ;  /* 0x000000ffff007224 */ /* 0x000fd400078e00ff */
.L_x_33453:
[----:B------:R-:W-:Y:S05]  /*85db0*/  BSYNC B2 ;  /* 0x0000000000027941 */ /* 0x000fea0003800000 */
.L_x_33451:
        /* <DEDUP_REMOVED lines=39> */
.L_x_33436:
        /* <DEDUP_REMOVED lines=11> */
.L_x_33454:
[----:B------:R-:W-:-:S10]  /*860e0*/  DADD R44, R16, -R16 ;  /* 0x00000000102c7229 */ /* 0x000fd40000000810 */
[----:B------:R-:W-:Y:S02]  /*860f0*/  IMAD.MOV.U32 R46, RZ, RZ, R44 ;  /* 0x000000ffff2e7224 */ /* 0x000fe400078e002c */
[----:B------:R-:W-:Y:S01]  /*86100*/  IMAD.MOV.U32 R47, RZ, RZ, R45 ;  /* 0x000000ffff2f7224 */ /* 0x000fe200078e002d */
[----:B------:R-:W-:Y:S06]  /*86110*/  BRA `(.L_x_33365) ;  /* 0x0000000800a07947 */ /* 0x000fec0003800000 */
.L_x_33435:
        /* <DEDUP_REMOVED lines=27> */
.L_x_33456:
[----:B------:R-:W-:Y:S01]  /*862d0*/  DMUL R44, RZ, R16 ;  /* 0x00000010ff2c7228 */ /* 0x000fe20000000000 */
[----:B------:R-:W-:-:S10]  /*862e0*/  IMAD.MOV.U32 R0, RZ, RZ, RZ ;  /* 0x000000ffff007224 */ /* 0x000fd400078e00ff */
.L_x_33457:
[----:B------:R-:W-:Y:S05]  /*862f0*/  BSYNC B2 ;  /* 0x0000000000027941 */ /* 0x000fea0003800000 */
.L_x_33455:
        /* <DEDUP_REMOVED lines=49> */
.L_x_33459:
[----:B------:R-:W-:Y:S01]  /*86610*/  DMUL R46, RZ, R16 ;  /* 0x00000010ff2e7228 */ /* 0x000fe20000000000 */
[----:B------:R-:W-:-:S10]  /*86620*/  IMAD.MOV.U32 R0, RZ, RZ, RZ ;  /* 0x000000ffff007224 */ /* 0x000fd400078e00ff */
.L_x_33460:
[----:B------:R-:W-:Y:S05]  /*86630*/  BSYNC B2 ;  /* 0x0000000000027941 */ /* 0x000fea0003800000 */
.L_x_33458:
        /* <DEDUP_REMOVED lines=24> */
.L_x_33434:
        /* <DEDUP_REMOVED lines=59> */
.L_x_33462:
[----:B------:R-:W-:Y:S05]  /*86b70*/  BSYNC B0 ;  /* 0x0000000000007941 */ /* 0x000fea0003800000 */
.L_x_33461:
[----:B------:R-:W-:Y:S02]  /*86b80*/  IMAD.MOV.U32 R46, RZ, RZ, R16 ;  /* 0x000000ffff2e7224 */ /* 0x000fe400078e0010 */
[----:B------:R-:W-:-:S07]  /*86b90*/  IMAD.MOV.U32 R47, RZ, RZ, R17 ;  /* 0x000000ffff2f7224 */ /* 0x000fce00078e0011 */
.L_x_33365:
[----:B------:R-:W-:Y:S05]  /*86ba0*/  BSYNC B1 ;  /* 0x0000000000017941 */ /* 0x000fea0003800000 */
.L_x_33364:
        /* <DEDUP_REMOVED lines=124> */
.L_x_33472:
        /* <DEDUP_REMOVED lines=22> */
.L_x_33475:
[----:B------:R-:W-:Y:S05]  /*874d0*/  BSYNC B4 ;  /* 0x0000000000047941 */ /* 0x000fea0003800000 */
.L_x_33474:
        /* <DEDUP_REMOVED lines=29> */
.L_x_33473:
[----:B------:R-:W-:Y:S05]  /*876b0*/  BSYNC B3 ;  /* 0x0000000000037941 */ /* 0x000fea0003800000 */
.L_x_33471:
        /* <DEDUP_REMOVED lines=21> */
.L_x_33477:
[----:B------:R-:W-:Y:S05]  /*87810*/  BSYNC B3 ;  /* 0x0000000000037941 */ /* 0x000fea0003800000 */
.L_x_33476:
        /* <DEDUP_REMOVED lines=82> */
.L_x_33479:
[----:B------:R-:W-:-:S04]  /*87d40*/  ISETP.GE.AND P0, PT, R25, RZ, PT ;  /* 0x000000ff1900720c */ /* 0x000fc80003f06270 */
[----:B------:R-:W-:Y:S02]  /*87d50*/  FSEL R2, RZ, 3.37028055040000000000e+12, P0 ;  /* 0x54442d18ff027808 */ /* 0x000fe40000000000 */
[----:B------:R-:W-:-:S07]  /*87d60*/  FSEL R3, RZ, 2.1426990032196044922, P0 ;  /* 0x400921fbff037808 */ /* 0x000fce0000000000 */
.L_x_33480:
[----:B------:R-:W-:Y:S05]  /*87d70*/  BSYNC B0 ;  /* 0x0000000000007941 */ /* 0x000fea0003800000 */
.L_x_33478:
[----:B------:R-:W-:Y:S01]  /*87d80*/  DADD R24, |R24|, |R26| ;  /* 0x0000000018187229 */ /* 0x000fe2000000061a */
[----:B------:R-:W-:Y:S01]  /*87d90*/  LOP3.LUT R27, R3, 0x80000000, R27, 0xb8, !PT ;  /* 0x80000000031b7812 */ /* 0x000fe200078eb81b */
[----:B------:R-:W-:-:S06]  /*87da0*/  DMUL R8, R8, 0.5 ;  /* 0x3fe0000008087828 */ /* 0x000fcc0000000000 */
[----:B------:R-:W-:-:S06]  /*87db0*/  DSETP.GTU.AND P0, PT, |R24|, +INF , PT ;  /* 0x7ff000001800742a */ /* 0x000fcc0003f0c200 */
[----:B------:R-:W-:Y:S02]  /*87dc0*/  FSEL R2, R24, R2, P0 ;  /* 0x0000000218027208 */ /* 0x000fe40000000000 */
[----:B------:R-:W-:Y:S01]  /*87dd0*/  FSEL R3, R25, R27, P0 ;  /* 0x0000001b19037208 */ /* 0x000fe20000000000 */
[----:B------:R-:W-:Y:S06]  /*87de0*/  BRA `(.L_x_33481) ;  /* 0x0000006400247947 */ /* 0x000fec0003800000 */
.L_x_33470:
        /* <DEDUP_REMOVED lines=99> */
.L_x_33484:
[----:B------:R-:W-:Y:S05]  /*88420*/  BSYNC B0 ;  /* 0x0000000000007941 */ /* 0x000fea0003800000 */
.L_x_33483:
        /* <DEDUP_REMOVED lines=8> */
.L_x_33486:
[----:B------:R-:W-:Y:S05]  /*884b0*/  BSYNC B3 ;  /* 0x0000000000037941 */ /* 0x000fea0003800000 */
.L_x_33485:
        /* <DEDUP_REMOVED lines=82> */
.L_x_33488:
[----:B------:R-:W-:-:S04]  /*889e0*/  ISETP.GE.AND P0, PT, R25, RZ, PT ;  /* 0x000000ff1900720c */ /* 0x000fc80003f06270 */
[----:B------:R-:W-:Y:S02]  /*889f0*/  FSEL R2, RZ, 3.37028055040000000000e+12, P0 ;  /* 0x54442d18ff027808 */ /* 0x000fe40000000000 */
[----:B------:R-:W-:-:S07]  /*88a00*/  FSEL R3, RZ, 2.1426990032196044922, P0 ;  /* 0x400921fbff037808 */ /* 0x000fce0000000000 */
.L_x_33489:
[----:B------:R-:W-:Y:S05]  /*88a10*/  BSYNC B0 ;  /* 0x0000000000007941 */ /* 0x000fea0003800000 */
.L_x_33487:
[----:B------:R-:W-:Y:S01]  /*88a20*/  DADD R24, |R24|, |R26| ;  /* 0x0000000018187229 */ /* 0x000fe2000000061a */
[----:B------:R-:W-:Y:S01]  /*88a30*/  LOP3.LUT R27, R3, 0x80000000, R27, 0xb8, !PT ;  /* 0x80000000031b7812 */ /* 0x000fe200078eb81b */
[----:B------:R-:W-:-:S06]  /*88a40*/  DMUL R8, R8, 0.5 ;  /* 0x3fe0000008087828 */ /* 0x000fcc0000000000 */
[----:B------:R-:W-:-:S06]  /*88a50*/  DSETP.GTU.AND P0, PT, |R24|, +INF , PT ;  /* 0x7ff000001800742a */ /* 0x000fcc0003f0c200 */
[----:B------:R-:W-:Y:S02]  /*88a60*/  FSEL R2, R24, R2, P0 ;  /* 0x0000000218027208 */ /* 0x000fe40000000000 */
[----:B------:R-:W-:Y:S01]  /*88a70*/  FSEL R3, R25, R27, P0 ;  /* 0x0000001b19037208 */ /* 0x000fe20000000000 */
[----:B------:R-:W-:Y:S06]  /*88a80*/  BRA `(.L_x_33481) ;  /* 0x0000005400fc7947 */ /* 0x000fec0003800000 */
.L_x_33482:
        /* <DEDUP_REMOVED lines=29> */
.L_x_33491:
        /* <DEDUP_REMOVED lines=68> */
.L_x_33490:
        /* <DEDUP_REMOVED lines=97> */
.L_x_33493:
        /* <DEDUP_REMOVED lines=22> */
.L_x_33496:
[----:B------:R-:W-:Y:S05]  /*89810*/  BSYNC B4 ;  /* 0x0000000000047941 */ /* 0x000fea0003800000 */
.L_x_33495:
        /* <DEDUP_REMOVED lines=29> */
.L_x_33494:
[----:B------:R-:W-:Y:S05]  /*899f0*/  BSYNC B3 ;  /* 0x0000000000037941 */ /* 0x000fea0003800000 */
.L_x_33492:
        /* <DEDUP_REMOVED lines=21> */
.L_x_33498:
[----:B------:R-:W-:Y:S05]  /*89b50*/  BSYNC B3 ;  /* 0x0000000000037941 */ /* 0x000fea0003800000 */
.L_x_33497:
        /* <DEDUP_REMOVED lines=82> */
.L_x_33500:
[----:B------:R-:W-:-:S04]  /*8a080*/  ISETP.GE.AND P0, PT, R25, RZ, PT ;  /* 0x000000ff1900720c */ /* 0x000fc80003f06270 */
[----:B------:R-:W-:Y:S02]  /*8a090*/  FSEL R2, RZ, 3.37028055040000000000e+12, P0 ;  /* 0x54442d18ff027808 */ /* 0x000fe40000000000 */
[----:B------:R-:W-:-:S07]  /*8a0a0*/  FSEL R3, RZ, 2.1426990032196044922, P0 ;  /* 0x400921fbff037808 */ /* 0x000fce0000000000 */
.L_x_33501:
[----:B------:R-:W-:Y:S05]  /*8a0b0*/  BSYNC B0 ;  /* 0x0000000000007941 */ /* 0x000fea0003800000 */
.L_x_33499:
[----:B------:R-:W-:Y:S01]  /*8a0c0*/  DADD R24, |R24|, |R26| ;  /* 0x0000000018187229 */ /* 0x000fe2000000061a */
[----:B------:R-:W-:Y:S01]  /*8a0d0*/  LOP3.LUT R27, R3, 0x80000000, R27, 0xb8, !PT ;  /* 0x80000000031b7812 */ /* 0x000fe200078eb81b */
[----:B------:R-:W-:-:S06]  /*8a0e0*/  DMUL R8, R8, 0.5 ;  /* 0x3fe0000008087828 */ /* 0x000fcc0000000000 */
[----:B------:R-:W-:-:S06]  /*8a0f0*/  DSETP.GTU.AND P0, PT, |R24|, +INF , PT ;  /* 0x7ff000001800742a */ /* 0x000fcc0003f0c200 */
[----:B------:R-:W-:Y:S02]  /*8a100*/  FSEL R2, R24, R2, P0 ;  /* 0x0000000218027208 */ /* 0x000fe40000000000 */
[----:B------:R-:W-:Y:S01]  /*8a110*/  FSEL R3, R25, R27, P0 ;  /* 0x0000001b19037208 */ /* 0x000fe20000000000 */
[----:B------:R-:W-:Y:S06]  /*8a120*/  BRA `(.L_x_33481) ;  /* 0x0000004000547947 */ /* 0x000fec0003800000 */
.L_x_33469:
        /* <DEDUP_REMOVED lines=135> */
.L_x_33503:
[----:B------:R-:W-:Y:S05]  /*8a9a0*/  BSYNC B0 ;  /* 0x0000000000007941 */ /* 0x000fea0003800000 */
.L_x_33502:
        /* <DEDUP_REMOVED lines=8> */
.L_x_33505:
[----:B------:R-:W-:Y:S05]  /*8aa30*/  BSYNC B3 ;  /* 0x0000000000037941 */ /* 0x000fea0003800000 */
.L_x_33504:
        /* <DEDUP_REMOVED lines=82> */
.L_x_33507:
[----:B------:R-:W-:-:S04]  /*8af60*/  ISETP.GE.AND P0, PT, R25, RZ, PT ;  /* 0x000000ff1900720c */ /* 0x000fc80003f06270 */
[----:B------:R-:W-:Y:S02]  /*8af70*/  FSEL R2, RZ, 3.37028055040000000000e+12, P0 ;  /* 0x54442d18ff027808 */ /* 0x000fe40000000000 */
[----:B------:R-:W-:-:S07]  /*8af80*/  FSEL R3, RZ, 2.1426990032196044922, P0 ;  /* 0x400921fbff037808 */ /* 0x000fce0000000000 */
.L_x_33508:
[----:B------:R-:W-:Y:S05]  /*8af90*/  BSYNC B0 ;  /* 0x0000000000007941 */ /* 0x000fea0003800000 */
.L_x_33506:
[----:B------:R-:W-:Y:S01]  /*8afa0*/  DADD R24, |R24|, |R26| ;  /* 0x0000000018187229 */ /* 0x000fe2000000061a */
[----:B------:R-:W-:-:S07]  /*8afb0*/  LOP3.LUT R27, R3, 0x80000000, R27, 0xb8, !PT ;  /* 0x80000000031b7812 */ /* 0x000fce00078eb81b */
[----:B------:R-:W-:-:S06]  /*8afc0*/  DSETP.GTU.AND P0, PT, |R24|, +INF , PT ;  /* 0x7ff000001800742a */ /* 0x000fcc0003f0c200 */
[----:B------:R-:W-:Y:S02]  /*8afd0*/  FSEL R2, R24, R2, P0 ;  /* 0x0000000218027208 */ /* 0x000fe40000000000 */
[----:B------:R-:W-:Y:S01]  /*8afe0*/  FSEL R3, R25, R27, P0 ;  /* 0x0000001b19037208 */ /* 0x000fe20000000000 */
[----:B------:R-:W-:Y:S06]  /*8aff0*/  BRA `(.L_x_33481) ;  /* 0x0000003000a07947 */ /* 0x000fec0003800000 */
.L_x_33468:
        /* <DEDUP_REMOVED lines=90> */
.L_x_33511:
        /* <DEDUP_REMOVED lines=22> */
.L_x_33514:
[----:B------:R-:W-:Y:S05]  /*8b700*/  BSYNC B4 ;  /* 0x0000000000047941 */ /* 0x000fea0003800000 */
.L_x_33513:
        /* <DEDUP_REMOVED lines=29> */
.L_x_33512:
[----:B------:R-:W-:Y:S05]  /*8b8e0*/  BSYNC B3 ;  /* 0x0000000000037941 */ /* 0x000fea0003800000 */
.L_x_33510:
        /* <DEDUP_REMOVED lines=83> */
.L_x_33509:
        /* <DEDUP_REMOVED lines=85> */
.L_x_33467:
        /* <DEDUP_REMOVED lines=23> */
.L_x_33516:
[----:B------:R-:W-:Y:S05]  /*8c4e0*/  BSYNC B3 ;  /* 0x0000000000037941 */ /* 0x000fea0003800000 */
.L_x_33515:
        /* <DEDUP_REMOVED lines=26> */
.L_x_33518:
[----:B------:R-:W-:Y:S05]  /*8c690*/  BSYNC B3 ;  /* 0x0000000000037941 */ /* 0x000fea0003800000 */
.L_x_33517:
        /* <DEDUP_REMOVED lines=136> */
.L_x_33520:
[----:B------:R-:W-:Y:S05]  /*8cf20*/  BSYNC B0 ;  /* 0x0000000000007941 */ /* 0x000fea0003800000 */
.L_x_33519:
        /* <DEDUP_REMOVED lines=8> */
.L_x_33522:
[----:B------:R-:W-:Y:S05]  /*8cfb0*/  BSYNC B3 ;  /* 0x0000000000037941 */ /* 0x000fea0003800000 */
.L_x_33521:
        /* <DEDUP_REMOVED lines=82> */
.L_x_33524:
[----:B------:R-:W-:-:S04]  /*8d4e0*/  ISETP.GE.AND P0, PT, R25, RZ, PT ;  /* 0x000000ff1900720c */ /* 0x000fc80003f06270 */
[----:B------:R-:W-:Y:S02]  /*8d4f0*/  FSEL R2, RZ, 3.37028055040000000000e+12, P0 ;  /* 0x54442d18ff027808 */ /* 0x000fe40000000000 */
[----:B------:R-:W-:-:S07]  /*8d500*/  FSEL R3, RZ, 2.1426990032196044922, P0 ;  /* 0x400921fbff037808 */ /* 0x000fce0000000000 */
.L_x_33525:
[----:B------:R-:W-:Y:S05]  /*8d510*/  BSYNC B0 ;  /* 0x0000000000007941 */ /* 0x000fea0003800000 */
.L_x_33523:
[----:B------:R-:W-:Y:S01]  /*8d520*/  DADD R24, |R24|, |R26| ;  /* 0x0000000018187229 */ /* 0x000fe2000000061a */
[----:B------:R-:W-:Y:S01]  /*8d530*/  LOP3.LUT R27, R3, 0x80000000, R27, 0xb8, !PT ;  /* 0x80000000031b7812 */ /* 0x000fe200078eb81b */
[----:B------:R-:W-:-:S06]  /*8d540*/  DADD R8, R8, 1 ;  /* 0x3ff0000008087429 */ /* 0x000fcc0000000000 */
[----:B------:R-:W-:-:S06]  /*8d550*/  DSETP.GTU.AND P0, PT, |R24|, +INF , PT ;  /* 0x7ff000001800742a */ /* 0x000fcc0003f0c200 */
[----:B------:R-:W-:Y:S02]  /*8d560*/  FSEL R2, R24, R2, P0 ;  /* 0x0000000218027208 */ /* 0x000fe40000000000 */
[----:B------:R-:W-:Y:S01]  /*8d570*/  FSEL R3, R25, R27, P0 ;  /* 0x0000001b19037208 */ /* 0x000fe20000000000 */
[----:B------:R-:W-:Y:S06]  /*8d580*/  BRA `(.L_x_33481) ;  /* 0x0000000c003c7947 */ /* 0x000fec0003800000 */
.L_x_33466:
        /* <DEDUP_REMOVED lines=108> */
.L_x_33527:
[----:B------:R-:W-:Y:S05]  /*8dc50*/  BSYNC B0 ;  /* 0x0000000000007941 */ /* 0x000fea0003800000 */
.L_x_33526:
[----:B------:R-:W-:Y:S04]  /*8dc60*/  BSSY B3, `(.L_x_33528) ;  /* 0x0000007000037945 */ /* 0x000fe80003800000 */
[----:B------:R-:W-:Y:S05]  /*8dc70*/  @P4 BRA P5, `(.L_x_33529) ;  /* 0x0000000000144947 */ /* 0x000fea0002800000 */
[----:B------:R-:W-:Y:S01]  /*8dc80*/  IMAD.MOV.U32 R0, RZ, RZ, R4 ;  /* 0x000000ffff007224 */ /* 0x000fe200078e0004 */
[----:B------:R-:W-:Y:S01]  /*8dc90*/  MOV R4, 0x8dcd0 ;  /* 0x0008dcd000047802 */ /* 0x000fe20000000f00 */
[----:B------:R-:W-:Y:S02]  /*8dca0*/  IMAD.MOV.U32 R2, RZ, RZ, R10 ;  /* 0x000000ffff027224 */ /* 0x000fe400078e000a */
[----:B------:R-:W-:-:S07]  /*8dcb0*/  IMAD.MOV.U32 R3, RZ, RZ, R11 ;  /* 0x000000ffff037224 */ /* 0x000fce00078e000b */
[----:B------:R-:W-:Y:S05]  /*8dcc0*/  CALL.REL.NOINC `($__internal_74_$__cuda_sm20_div_rn_f64_full) ;  /* 0x000000c400507944 */ /* 0x000fea0003c00000 */
.L_x_33529:
[----:B------:R-:W-:Y:S05]  /*8dcd0*/  BSYNC B3 ;  /* 0x0000000000037941 */ /* 0x000fea0003800000 */
.L_x_33528:
        /* <DEDUP_REMOVED lines=82> */
.L_x_33531:
[----:B------:R-:W-:Y:S02]  /*8e200*/  FSEL R2, RZ, 3.37028055040000000000e+12, P2 ;  /* 0x54442d18ff027808 */ /* 0x000fe40001000000 */
[----:B------:R-:W-:-:S07]  /*8e210*/  FSEL R3, RZ, 2.1426990032196044922, P2 ;  /* 0x400921fbff037808 */ /* 0x000fce0001000000 */
.L_x_33532:
[----:B------:R-:W-:Y:S05]  /*8e220*/  BSYNC B0 ;  /* 0x0000000000007941 */ /* 0x000fea0003800000 */
.L_x_33530:
[----:B------:R-:W-:Y:S01]  /*8e230*/  DADD R24, |R24|, |R26| ;  /* 0x0000000018187229 */ /* 0x000fe2000000061a */
[----:B------:R-:W-:-:S07]  /*8e240*/  LOP3.LUT R27, R3, 0x80000000, R27, 0xb8, !PT ;  /* 0x80000000031b7812 */ /* 0x000fce00078eb81b */
[----:B------:R-:W-:-:S06]  /*8e250*/  DSETP.GTU.AND P0, PT, |R24|, +INF , PT ;  /* 0x7ff000001800742a */ /* 0x000fcc0003f0c200 */
[----:B------:R-:W-:Y:S02]  /*8e260*/  FSEL R2, R24, R2, P0 ;  /* 0x0000000218027208 */ /* 0x000fe40000000000 */
[----:B------:R-:W-:-:S07]  /*8e270*/  FSEL R3, R25, R27, P0 ;  /* 0x0000001b19037208 */ /* 0x000fce0000000000 */
.L_x_33481:
[----:B------:R-:W-:Y:S05]  /*8e280*/  BSYNC B2 ;  /* 0x0000000000027941 */ /* 0x000fea0003800000 */
.L_x_33465:
        /* <DEDUP_REMOVED lines=77> */
.L_x_33538:
[----:B------:R-:W-:Y:S05]  /*8e760*/  BSYNC B0 ;  /* 0x0000000000007941 */ /* 0x000fea0003800000 */
.L_x_33537:
        /* <DEDUP_REMOVED lines=26> */
.L_x_33540:
[----:B------:R-:W-:Y:S01]  /*8e910*/  DMUL R16, RZ, R20 ;  /* 0x00000014ff107228 */ /* 0x000fe20000000000 */
[----:B------:R-:W-:-:S10]  /*8e920*/  IMAD.MOV.U32 R2, RZ, RZ, RZ ;  /* 0x000000ffff027224 */ /* 0x000fd400078e00ff */
.L_x_33541:
[----:B------:R-:W-:Y:S05]  /*8e930*/  BSYNC B2 ;  /* 0x0000000000027941 */ /* 0x000fea0003800000 */
.L_x_33539:
        /* <DEDUP_REMOVED lines=49> */
.L_x_33543:
[----:B------:R-:W-:Y:S01]  /*8ec50*/  DMUL R2, RZ, R20 ;  /* 0x00000014ff027228 */ /* 0x000fe20000000000 */
[----:B------:R-:W-:-:S10]  /*8ec60*/  IMAD.MOV.U32 R0, RZ, RZ, RZ ;  /* 0x000000ffff007224 */ /* 0x000fd400078e00ff */
.L_x_33544:
[----:B------:R-:W-:Y:S05]  /*8ec70*/  BSYNC B2 ;  /* 0x0000000000027941 */ /* 0x000fea0003800000 */
.L_x_33542:
        /* <DEDUP_REMOVED lines=25> */
.L_x_33536:
        /* <DEDUP_REMOVED lines=63> */
.L_x_33546:
[----:B------:R-:W-:Y:S05]  /*8f200*/  BSYNC B0 ;  /* 0x0000000000007941 */ /* 0x000fea0003800000 */
.L_x_33545:
        /* <DEDUP_REMOVED lines=26> */
.L_x_33548:
[----:B------:R-:W-:Y:S01]  /*8f3b0*/  DMUL R16, RZ, R20 ;  /* 0x00000014ff107228 */ /* 0x000fe20000000000 */
[----:B------:R-:W-:-:S10]  /*8f3c0*/  IMAD.MOV.U32 R2, RZ, RZ, RZ ;  /* 0x000000ffff027224 */ /* 0x000fd400078e00ff */
.L_x_33549:
[----:B------:R-:W-:Y:S05]  /*8f3d0*/  BSYNC B2 ;  /* 0x0000000000027941 */ /* 0x000fea0003800000 */
.L_x_33547:
        /* <DEDUP_REMOVED lines=49> */
.L_x_33551:
[----:B------:R-:W-:Y:S01]  /*8f6f0*/  DMUL R2, RZ, R20 ;  /* 0x00000014ff027228 */ /* 0x000fe20000000000 */
[----:B------:R-:W-:-:S10]  /*8f700*/  IMAD.MOV.U32 R0, RZ, RZ, RZ ;  /* 0x000000ffff007224 */ /* 0x000fd400078e00ff */
.L_x_33552:
[----:B------:R-:W-:Y:S05]  /*8f710*/  BSYNC B2 ;  /* 0x0000000000027941 */ /* 0x000fea0003800000 */
.L_x_33550:
        /* <DEDUP_REMOVED lines=39> */
.L_x_33535:
        /* <DEDUP_REMOVED lines=11> */
.L_x_33553:
[----:B------:R-:W-:-:S10]  /*8fa40*/  DADD R16, R20, -R20 ;  /* 0x0000000014107229 */ /* 0x000fd40000000814 */
[----:B------:R-:W-:Y:S02]  /*8fa50*/  IMAD.MOV.U32 R18, RZ, RZ, R16 ;  /* 0x000000ffff127224 */ /* 0x000fe400078e0010 */
[----:B------:R-:W-:Y:S01]  /*8fa60*/  IMAD.MOV.U32 R19, RZ, RZ, R17 ;  /* 0x000000ffff137224 */ /* 0x000fe200078e0011 */
[----:B------:R-:W-:Y:S06]  /*8fa70*/  BRA `(.L_x_33464) ;  /* 0x00000008009c7947 */ /* 0x000fec0003800000 */
.L_x_33534:
        /* <DEDUP_REMOVED lines=26> */
.L_x_33555:
[----:B------:R-:W-:Y:S01]  /*8fc20*/  DMUL R2, RZ, R20 ;  /* 0x00000014ff027228 */ /* 0x000fe20000000000 */
[----:B------:R-:W-:-:S10]  /*8fc30*/  IMAD.MOV.U32 R5, RZ, RZ, RZ ;  /* 0x000000ffff057224 */ /* 0x000fd400078e00ff */
.L_x_33556:
[----:B------:R-:W-:Y:S05]  /*8fc40*/  BSYNC B2 ;  /* 0x0000000000027941 */ /* 0x000fea0003800000 */
.L_x_33554:
        /* <DEDUP_REMOVED lines=49> */
.L_x_33558:
[----:B------:R-:W-:Y:S01]  /*8ff60*/  DMUL R18, RZ, R20 ;  /* 0x00000014ff127228 */ /* 0x000fe20000000000 */
[----:B------:R-:W-:-:S10]  /*8ff70*/  IMAD.MOV.U32 R0, RZ, RZ, RZ ;  /* 0x000000ffff007224 */ /* 0x000fd400078e00ff */
.L_x_33559:
[----:B------:R-:W-:Y:S05]  /*8ff80*/  BSYNC B2 ;  /* 0x0000000000027941 */ /* 0x000fea0003800000 */
.L_x_33557:
        /* <DEDUP_REMOVED lines=24> */
.L_x_33533:
        /* <DEDUP_REMOVED lines=59> */
.L_x_33561:
[----:B------:R-:W-:Y:S05]  /*904c0*/  BSYNC B0 ;  /* 0x0000000000007941 */ /* 0x000fea0003800000 */
.L_x_33560:
[----:B------:R-:W-:Y:S02]  /*904d0*/  IMAD.MOV.U32 R18, RZ, RZ, R20 ;  /* 0x000000ffff127224 */ /* 0x000fe400078e0014 */
[----:B------:R-:W-:-:S07]  /*904e0*/  IMAD.MOV.U32 R19, RZ, RZ, R21 ;  /* 0x000000ffff137224 */ /* 0x000fce00078e0015 */
.L_x_33464:
[----:B------:R-:W-:Y:S05]  /*904f0*/  BSYNC B1 ;  /* 0x0000000000017941 */ /* 0x000fea0003800000 */
.L_x_33463:
        /* <DEDUP_REMOVED lines=122> */
.L_x_33571:
        /* <DEDUP_REMOVED lines=22> */
.L_x_33574:
[----:B------:R-:W-:Y:S05]  /*90e00*/  BSYNC B4 ;  /* 0x0000000000047941 */ /* 0x000fea0003800000 */
.L_x_33573:
        /* <DEDUP_REMOVED lines=29> */
.L_x_33572:
[----:B------:R-:W-:Y:S05]  /*90fe0*/  BSYNC B3 ;  /* 0x0000000000037941 */ /* 0x000fea0003800000 */
.L_x_33570:
        /* <DEDUP_REMOVED lines=21> */
.L_x_33576:
[----:B------:R-:W-:Y:S05]  /*91140*/  BSYNC B3 ;  /* 0x0000000000037941 */ /* 0x000fea0003800000 */
.L_x_33575:
        /* <DEDUP_REMOVED lines=82> */
.L_x_33578:
[----:B------:R-:W-:-:S04]  /*91670*/  ISETP.GE.AND P0, PT, R29, RZ, PT ;  /* 0x000000ff1d00720c */ /* 0x000fc80003f06270 */
[----:B------:R-:W-:Y:S02]  /*91680*/  FSEL R2, RZ, 3.37028055040000000000e+12, P0 ;  /* 0x54442d18ff027808 */ /* 0x000fe40000000000 */
[----:B------:R-:W-:-:S07]  /*91690*/  FSEL R3, RZ, 2.1426990032196044922, P0 ;  /* 0x400921fbff037808 */ /* 0x000fce0000000000 */
.L_x_33579:
[----:B------:R-:W-:Y:S05]  /*916a0*/  BSYNC B0 ;  /* 0x0000000000007941 */ /* 0x000fea0003800000 */
.L_x_33577:
[----:B------:R-:W-:Y:S01]  /*916b0*/  DADD R28, |R28|, |R30| ;  /* 0x000000001c1c7229 */ /* 0x000fe2000000061e */
[----:B------:R-:W-:Y:S01]  /*916c0*/  LOP3.LUT R31, R3, 0x80000000, R31, 0xb8, !PT ;  /* 0x80000000031f7812 */ /* 0x000fe200078eb81f */
[----:B------:R-:W-:-:S06]  /*916d0*/  DMUL R8, R8, 0.5 ;  /* 0x3fe0000008087828 */ /* 0x000fcc0000000000 */
[----:B------:R-:W-:-:S06]  /*916e0*/  DSETP.GTU.AND P0, PT, |R28|, +INF , PT ;  /* 0x7ff000001c00742a */ /* 0x000fcc0003f0c200 */
[----:B------:R-:W-:Y:S02]  /*916f0*/  FSEL R2, R28, R2, P0 ;  /* 0x000000021c027208 */ /* 0x000fe40000000000 */
[----:B------:R-:W-:Y:S01]  /*91700*/  FSEL R3, R29, R31, P0 ;  /* 0x0000001f1d037208 */ /* 0x000fe20000000000 */
[----:B------:R-:W-:Y:S06]  /*91710*/  BRA `(.L_x_33580) ;  /* 0x0000006400247947 */ /* 0x000fec0003800000 */
.L_x_33569:
        /* <DEDUP_REMOVED lines=99> */
.L_x_33583:
[----:B------:R-:W-:Y:S05]  /*91d50*/  BSYNC B0 ;  /* 0x0000000000007941 */ /* 0x000fea0003800000 */
.L_x_33582:
        /* <DEDUP_REMOVED lines=8> */
.L_x_33585:
[----:B------:R-:W-:Y:S05]  /*91de0*/  BSYNC B3 ;  /* 0x0000000000037941 */ /* 0x000fea0003800000 */
.L_x_33584:
        /* <DEDUP_REMOVED lines=82> */
.L_x_33587:
[----:B------:R-:W-:-:S04]  /*92310*/  ISETP.GE.AND P0, PT, R29, RZ, PT ;  /* 0x000000ff1d00720c */ /* 0x000fc80003f06270 */
[----:B------:R-:W-:Y:S02]  /*92320*/  FSEL R2, RZ, 3.37028055040000000000e+12, P0 ;  /* 0x54442d18ff027808 */ /* 0x000fe40000000000 */
[----:B------:R-:W-:-:S07]  /*92330*/  FSEL R3, RZ, 2.1426990032196044922, P0 ;  /* 0x400921fbff037808 */ /* 0x000fce0000000000 */
.L_x_33588:
[----:B------:R-:W-:Y:S05]  /*92340*/  BSYNC B0 ;  /* 0x0000000000007941 */ /* 0x000fea0003800000 */
.L_x_33586:
[----:B------:R-:W-:Y:S01]  /*92350*/  DADD R28, |R28|, |R30| ;  /* 0x000000001c1c7229 */ /* 0x000fe2000000061e */
[----:B------:R-:W-:Y:S01]  /*92360*/  LOP3.LUT R31, R3, 0x80000000, R31, 0xb8, !PT ;  /* 0x80000000031f7812 */ /* 0x000fe200078eb81f */
[----:B------:R-:W-:-:S06]  /*92370*/  DMUL R8, R8, 0.5 ;  /* 0x3fe0000008087828 */ /* 0x000fcc0000000000 */
[----:B------:R-:W-:-:S06]  /*92380*/  DSETP.GTU.AND P0, PT, |R28|, +INF , PT ;  /* 0x7ff000001c00742a */ /* 0x000fcc0003f0c200 */
[----:B------:R-:W-:Y:S02]  /*92390*/  FSEL R2, R28, R2, P0 ;  /* 0x000000021c027208 */ /* 0x000fe40000000000 */
[----:B------:R-:W-:Y:S01]  /*923a0*/  FSEL R3, R29, R31, P0 ;  /* 0x0000001f1d037208 */ /* 0x000fe20000000000 */
[----:B------:R-:W-:Y:S06]  /*923b0*/  BRA `(.L_x_33580) ;  /* 0x0000005400fc7947 */ /* 0x000fec0003800000 */
.L_x_33581:
        /* <DEDUP_REMOVED lines=29> */
.L_x_33590:
        /* <DEDUP_REMOVED lines=68> */
.L_x_33589:
        /* <DEDUP_REMOVED lines=97> */
.L_x_33592:
        /* <DEDUP_REMOVED lines=22> */
.L_x_33595:
[----:B------:R-:W-:Y:S05]  /*93140*/  BSYNC B4 ;  /* 0x0000000000047941 */ /* 0x000fea0003800000 */
.L_x_33594:
        /* <DEDUP_REMOVED lines=29> */
.L_x_33593:
[----:B------:R-:W-:Y:S05]  /*93320*/  BSYNC B3 ;  /* 0x0000000000037941 */ /* 0x000fea0003800000 */
.L_x_33591:
        /* <DEDUP_REMOVED lines=21> */
.L_x_33597:
[----:B------:R-:W-:Y:S05]  /*93480*/  BSYNC B3 ;  /* 0x0000000000037941 */ /* 0x000fea0003800000 */
.L_x_33596:
        /* <DEDUP_REMOVED lines=82> */
.L_x_33599:
[----:B------:R-:W-:-:S04]  /*939b0*/  ISETP.GE.AND P0, PT, R29, RZ, PT ;  /* 0x000000ff1d00720c */ /* 0x000fc80003f06270 */
[----:B------:R-:W-:Y:S02]  /*939c0*/  FSEL R2, RZ, 3.37028055040000000000e+12, P0 ;  /* 0x54442d18ff027808 */ /* 0x000fe40000000000 */
[----:B------:R-:W-:-:S07]  /*939d0*/  FSEL R3, RZ, 2.1426990032196044922, P0 ;  /* 0x400921fbff037808 */ /* 0x000fce0000000000 */
.L_x_33600:
[----:B------:R-:W-:Y:S05]  /*939e0*/  BSYNC B0 ;  /* 0x0000000000007941 */ /* 0x000fea0003800000 */
.L_x_33598:
[----:B------:R-:W-:Y:S01]  /*939f0*/  DADD R28, |R28|, |R30| ;  /* 0x000000001c1c7229 */ /* 0x000fe2000000061e */
[----:B------:R-:W-:Y:S01]  /*93a00*/  LOP3.LUT R31, R3, 0x80000000, R31, 0xb8, !PT ;  /* 0x80000000031f7812 */ /* 0x000fe200078eb81f */
[----:B------:R-:W-:-:S06]  /*93a10*/  DMUL R8, R8, 0.5 ;  /* 0x3fe0000008087828 */ /* 0x000fcc0000000000 */
[----:B------:R-:W-:-:S06]  /*93a20*/  DSETP.GTU.AND P0, PT, |R28|, +INF , PT ;  /* 0x7ff000001c00742a */ /* 0x000fcc0003f0c200 */
[----:B------:R-:W-:Y:S02]  /*93a30*/  FSEL R2, R28, R2, P0 ;  /* 0x000000021c027208 */ /* 0x000fe40000000000 */
[----:B------:R-:W-:Y:S01]  /*93a40*/  FSEL R3, R29, R31, P0 ;  /* 0x0000001f1d037208 */ /* 0x000fe20000000000 */
[----:B------:R-:W-:Y:S06]  /*93a50*/  BRA `(.L_x_33580) ;  /* 0x0000004000547947 */ /* 0x000fec0003800000 */
.L_x_33568:
        /* <DEDUP_REMOVED lines=135> */
.L_x_33602:
[----:B------:R-:W-:Y:S05]  /*942d0*/  BSYNC B0 ;  /* 0x0000000000007941 */ /* 0x000fea0003800000 */
.L_x_33601:
        /* <DEDUP_REMOVED lines=8> */
.L_x_33604:
[----:B------:R-:W-:Y:S05]  /*94360*/  BSYNC B3 ;  /* 0x0000000000037941 */ /* 0x000fea0003800000 */
.L_x_33603:
        /* <DEDUP_REMOVED lines=82> */
.L_x_33606:
[----:B------:R-:W-:-:S04]  /*94890*/  ISETP.GE.AND P0, PT, R29, RZ, PT ;  /* 0x000000ff1d00720c */ /* 0x000fc80003f06270 */
[----:B------:R-:W-:Y:S02]  /*948a0*/  FSEL R2, RZ, 3.37028055040000000000e+12, P0 ;  /* 0x54442d18ff027808 */ /* 0x000fe40000000000 */
[----:B------:R-:W-:-:S07]  /*948b0*/  FSEL R3, RZ, 2.1426990032196044922, P0 ;  /* 0x400921fbff037808 */ /* 0x000fce0000000000 */
.L_x_33607:
[----:B------:R-:W-:Y:S05]  /*948c0*/  BSYNC B0 ;  /* 0x0000000000007941 */ /* 0x000fea0003800000 */
.L_x_33605:
[----:B------:R-:W-:Y:S01]  /*948d0*/  DADD R28, |R28|, |R30| ;  /* 0x000000001c1c7229 */ /* 0x000fe2000000061e */
[----:B------:R-:W-:-:S07]  /*948e0*/  LOP3.LUT R31, R3, 0x80000000, R31, 0xb8, !PT ;  /* 0x80000000031f7812 */ /* 0x000fce00078eb81f */
[----:B------:R-:W-:-:S06]  /*948f0*/  DSETP.GTU.AND P0, PT, |R28|, +INF , PT ;  /* 0x7ff000001c00742a */ /* 0x000fcc0003f0c200 */
[----:B------:R-:W-:Y:S02]  /*94900*/  FSEL R2, R28, R2, P0 ;  /* 0x000000021c027208 */ /* 0x000fe40000000000 */
[----:B------:R-:W-:Y:S01]  /*94910*/  FSEL R3, R29, R31, P0 ;  /* 0x0000001f1d037208 */ /* 0x000fe20000000000 */
[----:B------:R-:W-:Y:S06]  /*94920*/  BRA `(.L_x_33580) ;  /* 0x0000003000a07947 */ /* 0x000fec0003800000 */
.L_x_33567:
        /* <DEDUP_REMOVED lines=90> */
.L_x_33610:
        /* <DEDUP_REMOVED lines=22> */
.L_x_33613:
[----:B------:R-:W-:Y:S05]  /*95030*/  BSYNC B4 ;  /* 0x0000000000047941 */ /* 0x000fea0003800000 */
.L_x_33612:
        /* <DEDUP_REMOVED lines=29> */
.L_x_33611:
[----:B------:R-:W-:Y:S05]  /*95210*/  BSYNC B3 ;  /* 0x0000000000037941 */ /* 0x000fea0003800000 */
.L_x_33609:
        /* <DEDUP_REMOVED lines=83> */
.L_x_33608:
        /* <DEDUP_REMOVED lines=85> */
.L_x_33566:
        /* <DEDUP_REMOVED lines=23> */
.L_x_33615:
[----:B------:R-:W-:Y:S05]  /*95e10*/  BSYNC B3 ;  /* 0x0000000000037941 */ /* 0x000fea0003800000 */
.L_x_33614:
        /* <DEDUP_REMOVED lines=26> */
.L_x_33617:
[----:B------:R-:W-:Y:S05]  /*95fc0*/  BSYNC B3 ;  /* 0x0000000000037941 */ /* 0x000fea0003800000 */
.L_x_33616:
        /* <DEDUP_REMOVED lines=136> */
.L_x_33619:
[----:B------:R-:W-:Y:S05]  /*96850*/  BSYNC B0 ;  /* 0x0000000000007941 */ /* 0x000fea0003800000 */
.L_x_33618:
        /* <DEDUP_REMOVED lines=8> */
.L_x_33621:
[----:B------:R-:W-:Y:S05]  /*968e0*/  BSYNC B3 ;  /* 0x0000000000037941 */ /* 0x000fea0003800000 */
.L_x_33620:
        /* <DEDUP_REMOVED lines=82> */
.L_x_33623:
[----:B------:R-:W-:-:S04]  /*96e10*/  ISETP.GE.AND P0, PT, R29, RZ, PT ;  /* 0x000000ff1d00720c */ /* 0x000fc80003f06270 */
[----:B------:R-:W-:Y:S02]  /*96e20*/  FSEL R2, RZ, 3.37028055040000000000e+12, P0 ;  /* 0x54442d18ff027808 */ /* 0x000fe40000000000 */
[----:B------:R-:W-:-:S07]  /*96e30*/  FSEL R3, RZ, 2.1426990032196044922, P0 ;  /* 0x400921fbff037808 */ /* 0x000fce0000000000 */
.L_x_33624:
[----:B------:R-:W-:Y:S05]  /*96e40*/  BSYNC B0 ;  /* 0x0000000000007941 */ /* 0x000fea0003800000 */
.L_x_33622:
[----:B------:R-:W-:Y:S01]  /*96e50*/  DADD R28, |R28|, |R30| ;  /* 0x000000001c1c7229 */ /* 0x000fe2000000061e */
[----:B------:R-:W-:Y:S01]  /*96e60*/  LOP3.LUT R31, R3, 0x80000000, R31, 0xb8, !PT ;  /* 0x80000000031f7812 */ /* 0x000fe200078eb81f */
[----:B------:R-:W-:-:S06]  /*96e70*/  DADD R8, R8, 1 ;  /* 0x3ff0000008087429 */ /* 0x000fcc0000000000 */
[----:B------:R-:W-:-:S06]  /*96e80*/  DSETP.GTU.AND P0, PT, |R28|, +INF , PT ;  /* 0x7ff000001c00742a */ /* 0x000fcc0003f0c200 */
[----:B------:R-:W-:Y:S02]  /*96e90*/  FSEL R2, R28, R2, P0 ;  /* 0x000000021c027208 */ /* 0x000fe40000000000 */
[----:B------:R-:W-:Y:S01]  /*96ea0*/  FSEL R3, R29, R31, P0 ;  /* 0x0000001f1d037208 */ /* 0x000fe20000000000 */
[----:B------:R-:W-:Y:S06]  /*96eb0*/  BRA `(.L_x_33580) ;  /* 0x0000000c003c7947 */ /* 0x000fec0003800000 */
.L_x_33565:
        /* <DEDUP_REMOVED lines=108> */
.L_x_33626:
[----:B------:R-:W-:Y:S05]  /*97580*/  BSYNC B0 ;  /* 0x0000000000007941 */ /* 0x000fea0003800000 */
.L_x_33625:
[----:B------:R-:W-:Y:S04]  /*97590*/  BSSY B3, `(.L_x_33627) ;  /* 0x0000007000037945 */ /* 0x000fe80003800000 */
[----:B------:R-:W-:Y:S05]  /*975a0*/  @P4 BRA P5, `(.L_x_33628) ;  /* 0x0000000000144947 */ /* 0x000fea0002800000 */
[----:B------:R-:W-:Y:S01]  /*975b0*/  IMAD.MOV.U32 R0, RZ, RZ, R4 ;  /* 0x000000ffff007224 */ /* 0x000fe200078e0004 */
[----:B------:R-:W-:Y:S01]  /*975c0*/  MOV R4, 0x97600 ;  /* 0x0009760000047802 */ /* 0x000fe20000000f00 */
[----:B------:R-:W-:Y:S02]  /*975d0*/  IMAD.MOV.U32 R2, RZ, RZ, R10 ;  /* 0x000000ffff027224 */ /* 0x000fe400078e000a */
[----:B------:R-:W-:-:S07]  /*975e0*/  IMAD.MOV.U32 R3, RZ, RZ, R11 ;  /* 0x000000ffff037224 */ /* 0x000fce00078e000b */
[----:B------:R-:W-:Y:S05]  /*975f0*/  CALL.REL.NOINC `($__internal_74_$__cuda_sm20_div_rn_f64_full) ;  /* 0x0000002c00047944 */ /* 0x000fea0003c00000 */
.L_x_33628:
[----:B------:R-:W-:Y:S05]  /*97600*/  BSYNC B3 ;  /* 0x0000000000037941 */ /* 0x000fea0003800000 */
.L_x_33627:
        /* <DEDUP_REMOVED lines=82> */
.L_x_33630:
[----:B------:R-:W-:Y:S02]  /*97b30*/  FSEL R2, RZ, 3.37028055040000000000e+12, P2 ;  /* 0x54442d18ff027808 */ /* 0x000fe40001000000 */
[----:B------:R-:W-:-:S07]  /*97b40*/  FSEL R3, RZ, 2.1426990032196044922, P2 ;  /* 0x400921fbff037808 */ /* 0x000fce0001000000 */
.L_x_33631:
[----:B------:R-:W-:Y:S05]  /*97b50*/  BSYNC B0 ;  /* 0x0000000000007941 */ /* 0x000fea0003800000 */
.L_x_33629:
[----:B------:R-:W-:Y:S01]  /*97b60*/  DADD R28, |R28|, |R30| ;  /* 0x000000001c1c7229 */ /* 0x000fe2000000061e */
[----:B------:R-:W-:-:S07]  /*97b70*/  LOP3.LUT R31, R3, 0x80000000, R31, 0xb8, !PT ;  /* 0x80000000031f7812 */ /* 0x000fce00078eb81f */
[----:B------:R-:W-:-:S06]  /*97b80*/  DSETP.GTU.AND P0, PT, |R28|, +INF , PT ;  /* 0x7ff000001c00742a */ /* 0x000fcc0003f0c200 */
[----:B------:R-:W-:Y:S02]  /*97b90*/  FSEL R2, R28, R2, P0 ;  /* 0x000000021c027208 */ /* 0x000fe40000000000 */
[----:B------:R-:W-:-:S07]  /*97ba0*/  FSEL R3, R29, R31, P0 ;  /* 0x0000001f1d037208 */ /* 0x000fce0000000000 */
.L_x_33580:
[----:B------:R-:W-:Y:S05]  /*97bb0*/  BSYNC B2 ;  /* 0x0000000000027941 */ /* 0x000fea0003800000 */
.L_x_33564:
        /* <DEDUP_REMOVED lines=77> */
.L_x_33637:
[----:B------:R-:W-:Y:S05]  /*98090*/  BSYNC B0 ;  /* 0x0000000000007941 */ /* 0x000fea0003800000 */
.L_x_33636:
        /* <DEDUP_REMOVED lines=26> */
.L_x_33639:
[----:B------:R-:W-:Y:S01]  /*98240*/  DMUL R20, RZ, R24 ;  /* 0x00000018ff147228 */ /* 0x000fe20000000000 */
[----:B------:R-:W-:-:S10]  /*98250*/  IMAD.MOV.U32 R0, RZ, RZ, RZ ;  /* 0x000000ffff007224 */ /* 0x000fd400078e00ff */
.L_x_33640:
[----:B------:R-:W-:Y:S05]  /*98260*/  BSYNC B2 ;  /* 0x0000000000027941 */ /* 0x000fea0003800000 */
.L_x_33638:
        /* <DEDUP_REMOVED lines=49> */
.L_x_33642:
[----:B------:R-:W-:Y:S01]  /*98580*/  DMUL R2, RZ, R24 ;  /* 0x00000018ff027228 */ /* 0x000fe20000000000 */
[----:B------:R-:W-:-:S10]  /*98590*/  IMAD.MOV.U32 R0, RZ, RZ, RZ ;  /* 0x000000ffff007224 */ /* 0x000fd400078e00ff */
.L_x_33643:
[----:B------:R-:W-:Y:S05]  /*985a0*/  BSYNC B2 ;  /* 0x0000000000027941 */ /* 0x000fea0003800000 */
.L_x_33641:
        /* <DEDUP_REMOVED lines=25> */
.L_x_33635:
        /* <DEDUP_REMOVED lines=63> */
.L_x_33645:
[----:B------:R-:W-:Y:S05]  /*98b30*/  BSYNC B0 ;  /* 0x0000000000007941 */ /* 0x000fea0003800000 */
.L_x_33644:
        /* <DEDUP_REMOVED lines=26> */
.L_x_33647:
[----:B------:R-:W-:Y:S01]  /*98ce0*/  DMUL R20, RZ, R24 ;  /* 0x00000018ff147228 */ /* 0x000fe20000000000 */
[----:B------:R-:W-:-:S10]  /*98cf0*/  IMAD.MOV.U32 R0, RZ, RZ, RZ ;  /* 0x000000ffff007224 */ /* 0x000fd400078e00ff */
.L_x_33648:
[----:B------:R-:W-:Y:S05]  /*98d00*/  BSYNC B2 ;  /* 0x0000000000027941 */ /* 0x000fea0003800000 */
.L_x_33646:
        /* <DEDUP_REMOVED lines=49> */
.L_x_33650:
[----:B------:R-:W-:Y:S01]  /*99020*/  DMUL R2, RZ, R24 ;  /* 0x00000018ff027228 */ /* 0x000fe20000000000 */
[----:B------:R-:W-:-:S10]  /*99030*/  IMAD.MOV.U32 R0, RZ, RZ, RZ ;  /* 0x000000ffff007224 */ /* 0x000fd400078e00ff */
.L_x_33651:
[----:B------:R-:W-:Y:S05]  /*99040*/  BSYNC B2 ;  /* 0x0000000000027941 */ /* 0x000fea0003800000 */
.L_x_33649:
        /* <DEDUP_REMOVED lines=39> */
.L_x_33634:
        /* <DEDUP_REMOVED lines=11> */
.L_x_33652:
[----:B------:R-:W-:-:S10]  /*99370*/  DADD R20, R24, -R24 ;  /* 0x0000000018147229 */ /* 0x000fd40000000818 */
[----:B------:R-:W-:Y:S02]  /*99380*/  IMAD.MOV.U32 R22, RZ, RZ, R20 ;  /* 0x000000ffff167224 */ /* 0x000fe400078e0014 */
[----:B------:R-:W-:Y:S01]  /*99390*/  IMAD.MOV.U32 R23, RZ, RZ, R21 ;  /* 0x000000ffff177224 */ /* 0x000fe200078e0015 */
[----:B------:R-:W-:Y:S06]  /*993a0*/  BRA `(.L_x_33563) ;  /* 0x0000000800a07947 */ /* 0x000fec0003800000 */
.L_x_33633:
        /* <DEDUP_REMOVED lines=27> */
.L_x_33654:
[----:B------:R-:W-:Y:S01]  /*99560*/  DMUL R20, RZ, R24 ;  /* 0x00000018ff147228 */ /* 0x000fe20000000000 */
[----:B------:R-:W-:-:S10]  /*99570*/  IMAD.MOV.U32 R0, RZ, RZ, RZ ;  /* 0x000000ffff007224 */ /* 0x000fd400078e00ff */
.L_x_33655:
[----:B------:R-:W-:Y:S05]  /*99580*/  BSYNC B2 ;  /* 0x0000000000027941 */ /* 0x000fea0003800000 */
.L_x_33653:
        /* <DEDUP_REMOVED lines=49> */
.L_x_33657:
[----:B------:R-:W-:Y:S01]  /*998a0*/  DMUL R22, RZ, R24 ;  /* 0x00000018ff167228 */ /* 0x000fe20000000000 */
[----:B------:R-:W-:-:S10]  /*998b0*/  IMAD.MOV.U32 R0, RZ, RZ, RZ ;  /* 0x000000ffff007224 */ /* 0x000fd400078e00ff */
.L_x_33658:
[----:B------:R-:W-:Y:S05]  /*998c0*/  BSYNC B2 ;  /* 0x0000000000027941 */ /* 0x000fea0003800000 */
.L_x_33656:
        /* <DEDUP_REMOVED lines=24> */
.L_x_33632:
        /* <DEDUP_REMOVED lines=59> */
.L_x_33660:
[----:B------:R-:W-:Y:S05]  /*99e00*/  BSYNC B0 ;  /* 0x0000000000007941 */ /* 0x000fea0003800000 */
.L_x_33659:
[----:B------:R-:W-:Y:S02]  /*99e10*/  IMAD.MOV.U32 R22, RZ, RZ, R24 ;  /* 0x000000ffff167224 */ /* 0x000fe400078e0018 */
[----:B------:R-:W-:-:S07]  /*99e20*/  IMAD.MOV.U32 R23, RZ, RZ, R25 ;  /* 0x000000ffff177224 */ /* 0x000fce00078e0019 */
.L_x_33563:
[----:B------:R-:W-:Y:S05]  /*99e30*/  BSYNC B1 ;  /* 0x0000000000017941 */ /* 0x000fea0003800000 */
.L_x_33562:
[----:B------:R-:W0:Y:S01]  /*99e40*/  S2R R0, SR_TID.X ;  /* 0x0000000000007919 */ /* 0x000e220000002100 */
[----:B------:R-:W-:Y:S04]  /*99e50*/  BSSY B0, `(.L_x_33661) ;  /* 0x0000033000007945 */ /* 0x000fe80003800000 */
[----:B------:R-:W-:Y:S01]  /*99e60*/  BSSY B1, `(.L_x_33662) ;  /* 0x000002b000017945 */ /* 0x000fe20003800000 */
[----:B0-----:R-:W-:-:S13]  /*99e70*/  ISETP.GE.AND P0, PT, R0, UR6, PT ;  /* 0x0000000600007c0c */ /* 0x001fda000bf06270 */
[----:B------:R-:W0:Y:S01]  /*99e80*/  @!P0 LDC.64 R2, c[0x0][0x240] ;  /* 0x00009000ff028b82 */ /* 0x000e220000000a00 */
[C---:B------:R-:W-:Y:S02]  /*99e90*/  @!P0 VIADD R5, R0.reuse, UR5 ;  /* 0x0000000500058c36 */ /* 0x040fe40008000000 */
[----:B------:R-:W-:Y:S02]  /*99ea0*/  @!P0 VIADD R0, R0, 0x80 ;  /* 0x0000008000008836 */ /* 0x000fe40000000000 */
[----:B0-----:R-:W-:-:S05]  /*99eb0*/  @!P0 IMAD.WIDE.U32 R2, R5, 0x10, R2 ;  /* 0x0000001005028825 */ /* 0x001fca00078e0002 */
[----:B------:R0:W-:Y:S01]  /*99ec0*/  @!P0 STG.E.128 desc[UR10][R2.64], R32 ;  /* 0x0000002002008986 */ /* 0x0001e2000c101d0a */
[----:B------:R-:W-:-:S13]  /*99ed0*/  ISETP.GE.AND P0, PT, R0, UR6, PT ;  /* 0x0000000600007c0c */ /* 0x000fda000bf06270 */
[----:B------:R-:W-:Y:S05]  /*99ee0*/  @P0 BRA `(.L_x_33663) ;  /* 0x0000000000300947 */ /* 0x000fea0003800000 */
[----:B0-----:R-:W0:Y:S01]  /*99ef0*/  LDC.64 R2, c[0x0][0x240] ;  /* 0x00009000ff027b82 */ /* 0x001e220000000a00 */
[C---:B------:R-:W-:Y:S02]  /*99f00*/  VIADD R5, R0.reuse, UR5 ;  /* 0x0000000500057c36 */ /* 0x040fe40008000000 */
[----:B------:R-:W-:-:S05]  /*99f10*/  VIADD R0, R0, 0x80 ;  /* 0x0000008000007836 */ /* 0x000fca0000000000 */
[----:B------:R-:W-:Y:S01]  /*99f20*/  ISETP.GE.AND P0, PT, R0, UR6, PT ;  /* 0x0000000600007c0c */ /* 0x000fe2000bf06270 */
[----:B0-----:R-:W-:-:S05]  /*99f30*/  IMAD.WIDE.U32 R2, R5, 0x10, R2 ;  /* 0x0000001005027825 */ /* 0x001fca00078e0002 */
[----:B------:R0:W-:Y:S07]  /*99f40*/  STG.E.128 desc[UR10][R2.64], R36 ;  /* 0x0000002402007986 */ /* 0x0001ee000c101d0a */
[----:B------:R-:W-:Y:S05]  /*99f50*/  @P0 BRA `(.L_x_33664) ;  /* 0x0000000000300947 */ /* 0x000fea0003800000 */
[----:B0-----:R-:W0:Y:S01]  /*99f60*/  LDC.64 R2, c[0x0][0x240] ;  /* 0x00009000ff027b82 */ /* 0x001e220000000a00 */
[C---:B------:R-:W-:Y:S02]  /*99f70*/  VIADD R5, R0.reuse, UR5 ;  /* 0x0000000500057c36 */ /* 0x040fe40008000000 */
[----:B------:R-:W-:Y:S02]  /*99f80*/  VIADD R0, R0, 0x80 ;  /* 0x0000008000007836 */ /* 0x000fe40000000000 */
[----:B0-----:R-:W-:-:S05]  /*99f90*/  IMAD.WIDE.U32 R2, R5, 0x10, R2 ;  /* 0x0000001005027825 */ /* 0x001fca00078e0002 */
[----:B------:R1:W-:Y:S02]  /*99fa0*/  STG.E.128 desc[UR10][R2.64], R40 ;  /* 0x0000002802007986 */ /* 0x0003e4000c101d0a */
.L_x_33663:
[----:B------:R-:W-:-:S13]  /*99fb0*/  ISETP.GE.AND P0, PT, R0, UR6, PT ;  /* 0x0000000600007c0c */ /* 0x000fda000bf06270 */
[----:B------:R-:W-:Y:S05]  /*99fc0*/  @P0 BRA `(.L_x_33665) ;  /* 0x0000000000300947 */ /* 0x000fea0003800000 */
[----:B01----:R-:W0:Y:S01]  /*99fd0*/  LDC.64 R2, c[0x0][0x240] ;  /* 0x00009000ff027b82 */ /* 0x003e220000000a00 */
[C---:B------:R-:W-:Y:S02]  /*99fe0*/  VIADD R5, R0.reuse, UR5 ;  /* 0x0000000500057c36 */ /* 0x040fe40008000000 */
[----:B------:R-:W-:Y:S02]  /*99ff0*/  VIADD R0, R0, 0x80 ;  /* 0x0000008000007836 */ /* 0x000fe40000000000 */
[----:B0-----:R-:W-:-:S05]  /*9a000*/  IMAD.WIDE.U32 R2, R5, 0x10, R2 ;  /* 0x0000001005027825 */ /* 0x001fca00078e0002 */
[----:B------:R1:W-:Y:S02]  /*9a010*/  STG.E.128 desc[UR10][R2.64], R12 ;  /* 0x0000000c02007986 */ /* 0x0003e4000c101d0a */
.L_x_33664:
[----:B------:R-:W-:-:S13]  /*9a020*/  ISETP.GE.AND P0, PT, R0, UR6, PT ;  /* 0x0000000600007c0c */ /* 0x000fda000bf06270 */
[----:B------:R-:W-:Y:S05]  /*9a030*/  @P0 BRA `(.L_x_33666) ;  /* 0x0000000000340947 */ /* 0x000fea0003800000 */
[----:B01----:R-:W0:Y:S01]  /*9a040*/  LDC.64 R2, c[0x0][0x240] ;  /* 0x00009000ff027b82 */ /* 0x003e220000000a00 */
[C---:B------:R-:W-:Y:S02]  /*9a050*/  VIADD R5, R0.reuse, UR5 ;  /* 0x0000000500057c36 */ /* 0x040fe40008000000 */
[----:B------:R-:W-:Y:S02]  /*9a060*/  VIADD R0, R0, 0x80 ;  /* 0x0000008000007836 */ /* 0x000fe40000000000 */
[----:B0-----:R-:W-:-:S05]  /*9a070*/  IMAD.WIDE.U32 R2, R5, 0x10, R2 ;  /* 0x0000001005027825 */ /* 0x001fca00078e0002 */
[----:B------:R2:W-:Y:S02]  /*9a080*/  STG.E.128 desc[UR10][R2.64], R48 ;  /* 0x0000003002007986 */ /* 0x0005e4000c101d0a */
.L_x_33665:
[----:B------:R-:W-:-:S13]  /*9a090*/  ISETP.GE.AND P0, PT, R0, UR6, PT ;  /* 0x0000000600007c0c */ /* 0x000fda000bf06270 */
[----:B------:R-:W-:Y:S05]  /*9a0a0*/  @P0 BREAK B1 ;  /* 0x0000000000010942 */ /* 0x000fea0003800000 */
[----:B------:R-:W-:Y:S05]  /*9a0b0*/  @P0 BRA `(.L_x_33667) ;  /* 0x0000000000300947 */ /* 0x000fea0003800000 */
[----:B012---:R-:W0:Y:S01]  /*9a0c0*/  LDC.64 R2, c[0x0][0x240] ;  /* 0x00009000ff027b82 */ /* 0x007e220000000a00 */
[C---:B------:R-:W-:Y:S02]  /*9a0d0*/  VIADD R5, R0.reuse, UR5 ;  /* 0x0000000500057c36 */ /* 0x040fe40008000000 */
[----:B------:R-:W-:Y:S02]  /*9a0e0*/  VIADD R0, R0, 0x80 ;  /* 0x0000008000007836 */ /* 0x000fe40000000000 */
[----:B0-----:R-:W-:-:S05]  /*9a0f0*/  IMAD.WIDE.U32 R2, R5, 0x10, R2 ;  /* 0x0000001005027825 */ /* 0x001fca00078e0002 */
[----:B------:R2:W-:Y:S02]  /*9a100*/  STG.E.128 desc[UR10][R2.64], R44 ;  /* 0x0000002c02007986 */ /* 0x0005e4000c101d0a */
.L_x_33666:
[----:B------:R-:W-:Y:S05]  /*9a110*/  BSYNC B1 ;  /* 0x0000000000017941 */ /* 0x000fea0003800000 */
.L_x_33662:
[----:B------:R-:W-:-:S13]  /*9a120*/  ISETP.GE.AND P0, PT, R0, UR6, PT ;  /* 0x0000000600007c0c */ /* 0x000fda000bf06270 */
[----:B012---:R-:W0:Y:S01]  /*9a130*/  @!P0 LDC.64 R2, c[0x0][0x240] ;  /* 0x00009000ff028b82 */ /* 0x007e220000000a00 */
[C---:B------:R-:W-:Y:S02]  /*9a140*/  @!P0 VIADD R5, R0.reuse, UR5 ;  /* 0x0000000500058c36 */ /* 0x040fe40008000000 */
[----:B------:R-:W-:Y:S02]  /*9a150*/  @!P0 VIADD R0, R0, 0x80 ;  /* 0x0000008000008836 */ /* 0x000fe40000000000 */
[----:B0-----:R-:W-:-:S05]  /*9a160*/  @!P0 IMAD.WIDE.U32 R2, R5, 0x10, R2 ;  /* 0x0000001005028825 */ /* 0x001fca00078e0002 */
[----:B------:R3:W-:Y:S02]  /*9a170*/  @!P0 STG.E.128 desc[UR10][R2.64], R16 ;  /* 0x0000001002008986 */ /* 0x0007e4000c101d0a */
.L_x_33667:
[----:B------:R-:W-:Y:S05]  /*9a180*/  BSYNC B0 ;  /* 0x0000000000007941 */ /* 0x000fea0003800000 */
.L_x_33661:
[----:B------:R-:W-:Y:S05]  /*9a190*/  WARPSYNC.ALL ;  /* 0x0000000000007948 */ /* 0x000fea0003800000 */
[----:B------:R-:W-:-:S13]  /*9a1a0*/  ISETP.GE.AND P0, PT, R0, UR6, PT ;  /* 0x0000000600007c0c */ /* 0x000fda000bf06270 */
[----:B------:R-:W-:Y:S05]  /*9a1b0*/  @P0 EXIT ;  /* 0x000000000000094d */ /* 0x000fea0003800000 */
[----:B0123--:R-:W0:Y:S01]  /*9a1c0*/  LDC.64 R2, c[0x0][0x240] ;  /* 0x00009000ff027b82 */ /* 0x00fe220000000a00 */
[----:B------:R-:W-:-:S04]  /*9a1d0*/  VIADD R5, R0, UR5 ;  /* 0x0000000500057c36 */ /* 0x000fc80008000000 */
[----:B0-----:R-:W-:-:S05]  /*9a1e0*/  IMAD.WIDE.U32 R2, R5, 0x10, R2 ;  /* 0x0000001005027825 */ /* 0x001fca00078e0002 */
[----:B------:R-:W-:Y:S01]  /*9a1f0*/  STG.E.128 desc[UR10][R2.64], R20 ;  /* 0x0000001402007986 */ /* 0x000fe2000c101d0a */
[----:B------:R-:W-:Y:S05]  /*9a200*/  EXIT ;  /* 0x000000000000794d */ /* 0x000fea0003800000 */
        .weak           $__internal_74_$__cuda_sm20_div_rn_f64_full
        .type           $__internal_74_$__cuda_sm20_div_rn_f64_full,@function
        .size           $__internal_74_$__cuda_sm20_div_rn_f64_full,($_ZN2at6native29vectorized_elementwise_kernelILi2EZZZNS0_50_GLOBAL__N__2680c7bb_12_PowKernel_cu_140f0503_289624pow_tensor_scalar_kernelERNS_18TensorIteratorBaseERKN3c106ScalarEENKUlvE_clEvENKUlvE_clEvEUlNS5_7complexIdEEE0_St5arrayIPcLm2EEEEviT0_T1_$__internal_trig_reduction_slowpathd - $__internal_74_$__cuda_sm20_div_rn_f64_full)
$__internal_74_$__cuda_sm20_div_rn_f64_full:
[C---:B------:R-:W-:Y:S01]  /*9a210*/  FSETP.GEU.AND P2, PT, |R3|.reuse, 1.469367938527859385e-39, PT ;  /* 0x001000000300780b */ /* 0x040fe20003f4e200 */
[--C-:B------:R-:W-:Y:S01]  /*9a220*/  IMAD.MOV.U32 R52, RZ, RZ, R2.reuse ;  /* 0x000000ffff347224 */ /* 0x100fe200078e0002 */
[C---:B------:R-:W-:Y:S01]  /*9a230*/  LOP3.LUT R6, R3.reuse, 0x800fffff, RZ, 0xc0, !PT ;  /* 0x800fffff03067812 */ /* 0x040fe200078ec0ff */
[----:B------:R-:W-:Y:S01]  /*9a240*/  IMAD.MOV.U32 R53, RZ, RZ, R3 ;  /* 0x000000ffff357224 */ /* 0x000fe200078e0003 */
[----:B------:R-:W-:Y:S01]  /*9a250*/  LOP3.LUT R7, R3, 0x7ff00000, RZ, 0xc0, !PT ;  /* 0x7ff0000003077812 */ /* 0x000fe200078ec0ff */
[----:B------:R-:W-:Y:S01]  /*9a260*/  IMAD.MOV.U32 R54, RZ, RZ, R2 ;  /* 0x000000ffff367224 */ /* 0x000fe200078e0002 */
[----:B------:R-:W-:Y:S01]  /*9a270*/  LOP3.LUT R55, R6, 0x3ff00000, RZ, 0xfc, !PT ;  /* 0x3ff0000006377812 */ /* 0x000fe200078efcff */
[----:B------:R-:W-:Y:S01]  /*9a280*/  IMAD.MOV.U32 R59, RZ, RZ, R5 ;  /* 0x000000ffff3b7224 */ /* 0x000fe200078e0005 */
[----:B------:R-:W-:Y:S01]  /*9a290*/  BSSY B0, `(.L_x_33668) ;  /* 0x0000058000007945 */ /* 0x000fe20003800000 */
[----:B------:R-:W-:Y:S02]  /*9a2a0*/  IMAD.MOV.U32 R56, RZ, RZ, 0x1 ;  /* 0x00000001ff387424 */ /* 0x000fe400078e00ff */
[----:B------:R-:W-:Y:S01]  /*9a2b0*/  IMAD.MOV.U32 R58, RZ, RZ, R0 ;  /* 0x000000ffff3a7224 */ /* 0x000fe200078e0000 */
[C---:B------:R-:W-:Y:S01]  /*9a2c0*/  FSETP.GEU.AND P0, PT, |R59|.reuse, 1.469367938527859385e-39, PT ;  /* 0x001000003b00780b */ /* 0x040fe20003f0e200 */
[----:B------:R-:W-:Y:S01]  /*9a2d0*/  @!P2 DMUL R54, R52, 8.98846567431157953865e+307 ;  /* 0x7fe000003436a828 */ /* 0x000fe20000000000 */
[----:B------:R-:W-:Y:S01]  /*9a2e0*/  LOP3.LUT R0, R59, 0x7ff00000, RZ, 0xc0, !PT ;  /* 0x7ff000003b007812 */ /* 0x000fe200078ec0ff */
[----:B------:R-:W-:-:S03]  /*9a2f0*/  IMAD.MOV.U32 R2, RZ, RZ, 0x1ca00000 ;  /* 0x1ca00000ff027424 */ /* 0x000fc600078e00ff */
[----:B------:R-:W-:Y:S01]  /*9a300*/  ISETP.GE.U32.AND P4, PT, R0, R7, PT ;  /* 0x000000070000720c */ /* 0x000fe20003f86070 */
[----:B------:R-:W0:Y:S01]  /*9a310*/  MUFU.RCP64H R57, R55 ;  /* 0x0000003700397308 */ /* 0x000e220000001800 */
[----:B------:R-:W-:-:S03]  /*9a320*/  IMAD.MOV.U32 R6, RZ, RZ, R0 ;  /* 0x000000ffff067224 */ /* 0x000fc600078e0000 */
[----:B------:R-:W-:Y:S02]  /*9a330*/  @!P2 LOP3.LUT R7, R55, 0x7ff00000, RZ, 0xc0, !PT ;  /* 0x7ff000003707a812 */ /* 0x000fe400078ec0ff */
[----:B------:R-:W-:Y:S01]  /*9a340*/  @!P0 LOP3.LUT R5, R53, 0x7ff00000, RZ, 0xc0, !PT ;  /* 0x7ff0000035058812 */ /* 0x000fe200078ec0ff */
[----:B------:R-:W-:-:S03]  /*9a350*/  @!P0 IMAD.MOV.U32 R62, RZ, RZ, RZ ;  /* 0x000000ffff3e8224 */ /* 0x000fc600078e00ff */
[----:B------:R-:W-:Y:S02]  /*9a360*/  @!P0 ISETP.GE.U32.AND P3, PT, R0, R5, PT ;  /* 0x000000050000820c */ /* 0x000fe40003f66070 */
[C---:B------:R-:W-:Y:S02]  /*9a370*/  SEL R5, R2.reuse, 0x63400000, !P4 ;  /* 0x6340000002057807 */ /* 0x040fe40006000000 */
[----:B------:R-:W-:Y:S01]  /*9a380*/  @!P0 SEL R3, R2, 0x63400000, !P3 ;  /* 0x6340000002038807 */ /* 0x000fe20005800000 */
[----:B0-----:R-:W-:-:S03]  /*9a390*/  DFMA R60, R56, -R54, 1 ;  /* 0x3ff00000383c742b */ /* 0x001fc60000000836 */
[----:B------:R-:W-:-:S04]  /*9a3a0*/  @!P0 LOP3.LUT R3, R3, 0x80000000, R59, 0xf8, !PT ;  /* 0x8000000003038812 */ /* 0x000fc800078ef83b */
[----:B------:R-:W-:Y:S01]  /*9a3b0*/  @!P0 LOP3.LUT R63, R3, 0x100000, RZ, 0xfc, !PT ;  /* 0x00100000033f8812 */ /* 0x000fe200078efcff */
[----:B------:R-:W-:Y:S01]  /*9a3c0*/  VIADD R3, R7, 0xffffffff ;  /* 0xffffffff07037836 */ /* 0x000fe20000000000 */
[----:B------:R-:W-:-:S08]  /*9a3d0*/  DFMA R60, R60, R60, R60 ;  /* 0x0000003c3c3c722b */ /* 0x000fd0000000003c */
[----:B------:R-:W-:Y:S01]  /*9a3e0*/  DFMA R56, R56, R60, R56 ;  /* 0x0000003c3838722b */ /* 0x000fe20000000038 */
[----:B------:R-:W-:Y:S01]  /*9a3f0*/  LOP3.LUT R61, R5, 0x800fffff, R59, 0xf8, !PT ;  /* 0x800fffff053d7812 */ /* 0x000fe200078ef83b */
[----:B------:R-:W-:-:S06]  /*9a400*/  IMAD.MOV.U32 R60, RZ, RZ, R58 ;  /* 0x000000ffff3c7224 */ /* 0x000fcc00078e003a */
[----:B------:R-:W-:Y:S02]  /*9a410*/  DFMA R64, R56, -R54, 1 ;  /* 0x3ff000003840742b */ /* 0x000fe40000000836 */
[----:B------:R-:W-:-:S06]  /*9a420*/  @!P0 DFMA R60, R60, 2, -R62 ;  /* 0x400000003c3c882b */ /* 0x000fcc000000083e */
[----:B------:R-:W-:-:S04]  /*9a430*/  DFMA R64, R56, R64, R56 ;  /* 0x000000403840722b */ /* 0x000fc80000000038 */
[----:B------:R-:W-:-:S04]  /*9a440*/  @!P0 LOP3.LUT R6, R61, 0x7ff00000, RZ, 0xc0, !PT ;  /* 0x7ff000003d068812 */ /* 0x000fc800078ec0ff */
[----:B------:R-:W-:Y:S01]  /*9a450*/  DMUL R62, R64, R60 ;  /* 0x0000003c403e7228 */ /* 0x000fe20000000000 */
[----:B------:R-:W-:-:S05]  /*9a460*/  VIADD R5, R6, 0xffffffff ;  /* 0xffffffff06057836 */ /* 0x000fca0000000000 */
[----:B------:R-:W-:Y:S02]  /*9a470*/  ISETP.GT.U32.AND P0, PT, R5, 0x7feffffe, PT ;  /* 0x7feffffe0500780c */ /* 0x000fe40003f04070 */
[----:B------:R-:W-:Y:S02]  /*9a480*/  DFMA R56, R62, -R54, R60 ;  /* 0x800000363e38722b */ /* 0x000fe4000000003c */
[----:B------:R-:W-:-:S06]  /*9a490*/  ISETP.GT.U32.OR P0, PT, R3, 0x7feffffe, P0 ;  /* 0x7feffffe0300780c */ /* 0x000fcc0000704470 */
[----:B------:R-:W-:-:S07]  /*9a4a0*/  DFMA R56, R64, R56, R62 ;  /* 0x000000384038722b */ /* 0x000fce000000003e */
        /* <DEDUP_REMOVED lines=30> */
.L_x_33669:
        /* <DEDUP_REMOVED lines=17> */
.L_x_33672:
[----:B------:R-:W-:Y:S01]  /*9a7a0*/  LOP3.LUT R3, R53, 0x80000, RZ, 0xfc, !PT ;  /* 0x0008000035037812 */ /* 0x000fe200078efcff */
[----:B------:R-:W-:-:S04]  /*9a7b0*/  IMAD.MOV.U32 R62, RZ, RZ, R52 ;  /* 0x000000ffff3e7224 */ /* 0x000fc800078e0034 */
[----:B------:R-:W-:Y:S01]  /*9a7c0*/  IMAD.MOV.U32 R63, RZ, RZ, R3 ;  /* 0x000000ffff3f7224 */ /* 0x000fe200078e0003 */
[----:B------:R-:W-:Y:S06]  /*9a7d0*/  BRA `(.L_x_33670) ;  /* 0x00000000000c7947 */ /* 0x000fec0003800000 */
.L_x_33671:
[----:B------:R-:W-:Y:S01]  /*9a7e0*/  LOP3.LUT R3, R59, 0x80000, RZ, 0xfc, !PT ;  /* 0x000800003b037812 */ /* 0x000fe200078efcff */
[----:B------:R-:W-:-:S04]  /*9a7f0*/  IMAD.MOV.U32 R62, RZ, RZ, R58 ;  /* 0x000000ffff3e7224 */ /* 0x000fc800078e003a */
[----:B------:R-:W-:-:S07]  /*9a800*/  IMAD.MOV.U32 R63, RZ, RZ, R3 ;  /* 0x000000ffff3f7224 */ /* 0x000fce00078e0003 */
.L_x_33670:
[----:B------:R-:W-:Y:S05]  /*9a810*/  BSYNC B0 ;  /* 0x0000000000007941 */ /* 0x000fea0003800000 */
.L_x_33668:
[----:B------:R-:W-:Y:S02]  /*9a820*/  IMAD.MOV.U32 R5, RZ, RZ, 0x0 ;  /* 0x00000000ff057424 */ /* 0x000fe400078e00ff */
[----:B------:R-:W-:Y:S02]  /*9a830*/  IMAD.MOV.U32 R2, RZ, RZ, R62 ;  /* 0x000000ffff027224 */ /* 0x000fe400078e003e */
[----:B------:R-:W-:Y:S01]  /*9a840*/  IMAD.MOV.U32 R3, RZ, RZ, R63 ;  /* 0x000000ffff037224 */ /* 0x000fe200078e003f */
[----:B------:R-:W-:Y:S06]  /*9a850*/  RET.REL.NODEC R4 `(_ZN2at6native29vectorized_elementwise_kernelILi2EZZZNS0_50_GLOBAL__N__2680c7bb_12_PowKernel_cu_140f0503_289624pow_tensor_scalar_kernelERNS_18TensorIteratorBaseERKN3c106ScalarEENKUlvE_clEvENKUlvE_clEvEUlNS5_7complexIdEEE0_St5arrayIPcLm2EEEEviT0_T1_) ;  /* 0xfffff65404e87950 */ /* 0x000fec0003c3ffff */
        .type           $_ZN2at6native29vectorized_elementwise_kernelILi2EZZZNS0_50_GLOBAL__N__2680c7bb_12_PowKernel_cu_140f0503_289624pow_tensor_scalar_kernelERNS_18TensorIteratorBaseERKN3c106ScalarEENKUlvE_clEvENKUlvE_clEvEUlNS5_7complexIdEEE0_St5arrayIPcLm2EEEEviT0_T1_$__internal_trig_reduction_slowpathd,@function
        .size           $_ZN2at6native29vectorized_elementwise_kernelILi2EZZZNS0_50_GLOBAL__N__2680c7bb_12_PowKernel_cu_140f0503_289624pow_tensor_scalar_kernelERNS_18TensorIteratorBaseERKN3c106ScalarEENKUlvE_clEvENKUlvE_clEvEUlNS5_7complexIdEEE0_St5arrayIPcLm2EEEEviT0_T1_$__internal_trig_reduction_slowpathd,(.L_x_71521 - $_ZN2at6native29vectorized_elementwise_kernelILi2EZZZNS0_50_GLOBAL__N__2680c7bb_12_PowKernel_cu_140f0503_289624pow_tensor_scalar_kernelERNS_18TensorIteratorBaseERKN3c106ScalarEENKUlvE_clEvENKUlvE_clEvEUlNS5_7complexIdEEE0_St5arrayIPcLm2EEEEviT0_T1_$__internal_trig_reduction_slowpathd)
$_ZN2at6native29vectorized_elementwise_kernelILi2EZZZNS0_50_GLOBAL__N__2680c7bb_12_PowKernel_cu_140f0503_289624pow_tensor_scalar_kernelERNS_18TensorIteratorBaseERKN3c106ScalarEENKUlvE_clEvENKUlvE_clEvEUlNS5_7complexIdEEE0_St5arrayIPcLm2EEEEviT0_T1_$__internal_trig_reduction_slowpathd:
        /* <DEDUP_REMOVED lines=11> */
[C---:B------:R-:W-:Y:S02]  /*9a910*/  IADD3 R6, -R8.reuse, 0x13, RZ ;  /* 0x0000001308067810 */ /* 0x040fe40007ffe1ff */
        /* <DEDUP_REMOVED lines=16> */
.L_x_33676:
[----:B-1----:R-:W-:Y:S02]  /*9aa20*/  R2UR UR8, R56 ;  /* 0x00000000380872ca */ /* 0x002fe400000e0000 */
[----:B------:R-:W-:-:S13]  /*9aa30*/  R2UR UR9, R57 ;  /* 0x00000000390972ca */ /* 0x000fda00000e0000 */
[----:B------:R-:W2:Y:S01]  /*9aa40*/  LDG.E.64.CONSTANT R58, desc[UR8][R10.64] ;  /* 0x000000080a3a7981 */ /* 0x000ea2000c1e9b00 */
[----:B------:R-:W-:Y:S02]  /*9aa50*/  VIADD R55, R55, 0x1 ;  /* 0x0000000137377836 */ /* 0x000fe40000000000 */
[----:B--2---:R-:W-:-:S04]  /*9aa60*/  IMAD.WIDE.U32 R60, P1, R58, R5, R60 ;  /* 0x000000053a3c7225 */ /* 0x004fc8000782003c */
[----:B------:R-:W-:Y:S02]  /*9aa70*/  IMAD R4, R58, R2, RZ ;  /* 0x000000023a047224 */ /* 0x000fe400078e02ff */
[CC--:B------:R-:W-:Y:S02]  /*9aa80*/  IMAD R3, R59.reuse, R5.reuse, RZ ;  /* 0x000000053b037224 */ /* 0x0c0fe400078e02ff */
[----:B------:R-:W-:Y:S01]  /*9aa90*/  IMAD.HI.U32 R53, R59, R5, RZ ;  /* 0x000000053b357227 */ /* 0x000fe200078e00ff */
[----:B------:R-:W-:-:S04]  /*9aaa0*/  IADD3 R4, P3, R4, R61, RZ ;  /* 0x0000003d04047210 */ /* 0x000fc80007f7e0ff */
[----:B------:R-:W-:Y:S01]  /*9aab0*/  IADD3 R61, P4, R3, R4, RZ ;  /* 0x00000004033d7210 */ /* 0x000fe20007f9e0ff */
[----:B------:R-:W-:-:S04]  /*9aac0*/  IMAD.HI.U32 R3, R58, R2, RZ ;  /* 0x000000023a037227 */ /* 0x000fc800078e00ff */
[----:B------:R-:W-:Y:S01]  /*9aad0*/  IMAD.X R4, RZ, RZ, R3, P1 ;  /* 0x000000ffff047224 */ /* 0x000fe200008e0603 */
[----:B------:R0:W-:Y:S01]  /*9aae0*/  STL.64 [R52], R60 ;  /* 0x0000003c34007387 */ /* 0x0001e20000100a00 */
[----:B------:R-:W-:-:S03]  /*9aaf0*/  IMAD.HI.U32 R3, R59, R2, RZ ;  /* 0x000000023b037227 */ /* 0x000fc600078e00ff */
        /* <DEDUP_REMOVED lines=12> */
.L_x_33675:
[----:B------:R-:W-:Y:S05]  /*9abc0*/  BSYNC B0 ;  /* 0x0000000000007941 */ /* 0x000fea0003800000 */
.L_x_33674:
[----:B------:R-:W-:-:S04]  /*9abd0*/  IMAD.IADD R8, R55, 0x1, -R8 ;  /* 0x0000000137087824 */ /* 0x000fc800078e0a08 */
[----:B------:R-:W-:-:S05]  /*9abe0*/  IMAD R54, R8, 0x8, R1 ;  /* 0x0000000808367824 */ /* 0x000fca00078e0201 */
[----:B------:R0:W-:Y:S04]  /*9abf0*/  STL.64 [R54], R60 ;  /* 0x0000003c36007387 */ /* 0x0001e80000100a00 */
[----:B------:R-:W2:Y:S04]  /*9ac00*/  LDL.64 R2, [R1+0x10] ;  /* 0x0000100001027983 */ /* 0x000ea80000100a00 */
[----:B------:R-:W3:Y:S04]  /*9ac10*/  @P0 LDL.64 R56, [R1+0x8] ;  /* 0x0000080001380983 */ /* 0x000ee80000100a00 */
[----:B------:R-:W4:Y:S01]  /*9ac20*/  LDL.64 R4, [R1+0x18] ;  /* 0x0000180001047983 */ /* 0x000f220000100a00 */
[----:B------:R-:W-:Y:S01]  /*9ac30*/  @P0 IADD3 R52, -R9, 0x40, RZ ;  /* 0x0000004009340810 */ /* 0x000fe20007ffe1ff */
[----:B------:R-:W-:Y:S01]  /*9ac40*/  IMAD.MOV.U32 R55, RZ, RZ, RZ ;  /* 0x000000ffff377224 */ /* 0x000fe200078e00ff */
[----:B------:R-:W-:Y:S01]  /*9ac50*/  UMOV UR4, URZ ;  /* 0x0000003f00047c82 */ /* 0x000fe20008000000 */
[----:B--2---:R-:W-:-:S02]  /*9ac60*/  @P0 SHF.L.U32 R10, R2, R9, RZ ;  /* 0x00000009020a0219 */ /* 0x004fc400000006ff */
[-C--:B------:R-:W-:Y:S02]  /*9ac70*/  @P0 SHF.R.U64 R6, R2, R52.reuse, R3 ;  /* 0x0000003402060219 */ /* 0x080fe40000001203 */
[----:B---3--:R-:W-:Y:S02]  /*9ac80*/  @P0 SHF.R.U64 R53, R56, R52, R57 ;  /* 0x0000003438350219 */ /* 0x008fe40000001239 */
[-C--:B------:R-:W-:Y:S02]  /*9ac90*/  @P0 SHF.L.U64.HI R8, R2, R9.reuse, R3 ;  /* 0x0000000902080219 */ /* 0x080fe40000010203 */
[----:B------:R-:W-:Y:S02]  /*9aca0*/  @P0 LOP3.LUT R2, R53, R10, RZ, 0xfc, !PT ;  /* 0x0000000a35020212 */ /* 0x000fe400078efcff */
[----:B------:R-:W-:Y:S02]  /*9acb0*/  @P0 SHF.R.U32.HI R11, RZ, R52, R57 ;  /* 0x00000034ff0b0219 */ /* 0x000fe40000011639 */
[----:B----4-:R-:W-:-:S02]  /*9acc0*/  @P0 SHF.L.U32 R53, R4, R9, RZ ;  /* 0x0000000904350219 */ /* 0x010fc400000006ff */
[----:B------:R-:W-:Y:S02]  /*9acd0*/  @P0 SHF.R.U32.HI R52, RZ, R52, R3 ;  /* 0x00000034ff340219 */ /* 0x000fe40000011603 */
[----:B------:R-:W-:Y:S02]  /*9ace0*/  @P0 SHF.L.U64.HI R9, R4, R9, R5 ;  /* 0x0000000904090219 */ /* 0x000fe40000010205 */
[----:B------:R-:W-:Y:S02]  /*9acf0*/  @P0 LOP3.LUT R3, R11, R8, RZ, 0xfc, !PT ;  /* 0x000000080b030212 */ /* 0x000fe400078efcff */
        /* <DEDUP_REMOVED lines=22> */
[----:B------:R-:W-:-:S03]  /*9ae60*/  @P0 IMAD.MOV R2, RZ, RZ, -R2 ;  /* 0x000000ffff020224 */ /* 0x000fc600078e0a02 */
[----:B------:R-:W1:Y:S02]  /*9ae70*/  FLO.U32 R8, R52 ;  /* 0x0000003400087300 */ /* 0x000e6400000e0000 */
[C---:B-1----:R-:W-:Y:S02]  /*9ae80*/  IADD3 R10, -R8.reuse, 0x1f, RZ ;  /* 0x0000001f080a7810 */ /* 0x042fe40007ffe1ff */
[----:B------:R-:W-:-:S03]  /*9ae90*/  IADD3 R8, -R8, 0x3f, RZ ;  /* 0x0000003f08087810 */ /* 0x000fc60007ffe1ff */
[----:B------:R-:W-:-:S05]  /*9aea0*/  @P1 IMAD.MOV R8, RZ, RZ, R10 ;  /* 0x000000ffff081224 */ /* 0x000fca00078e020a */
[C---:B------:R-:W-:Y:S02]  /*9aeb0*/  ISETP.NE.U32.AND P1, PT, R8.reuse, RZ, PT ;  /* 0x000000ff0800720c */ /* 0x040fe40003f25070 */
[----:B------:R-:W-:Y:S02]  /*9aec0*/  IADD3 R10, -R8, 0x40, RZ ;  /* 0x00000040080a7810 */ /* 0x000fe40007ffe1ff */
[----:B------:R-:W-:Y:S02]  /*9aed0*/  ISETP.NE.AND.EX P1, PT, RZ, RZ, PT, P1 ;  /* 0x000000ffff00720c */ /* 0x000fe40003f25310 */
[C---:B------:R-:W-:Y:S02]  /*9aee0*/  SHF.L.U32 R6, R9.reuse, R8, RZ ;  /* 0x0000000809067219 */ /* 0x040fe400000006ff */
[----:B------:R-:W-:Y:S02]  /*9aef0*/  SHF.R.U64 R53, R2, R10, R11 ;  /* 0x0000000a02357219 */ /* 0x000fe4000000120b */
[----:B------:R-:W-:-:S02]  /*9af00*/  SHF.L.U64.HI R2, R9, R8, R4 ;  /* 0x0000000809027219 */ /* 0x000fc40000010204 */
[----:B------:R-:W-:-:S05]  /*9af10*/  SHF.R.U32.HI R11, RZ, R10, R11 ;  /* 0x0000000aff0b7219 */ /* 0x000fca000001160b */
[----:B------:R-:W-:Y:S02]  /*9af20*/  @P1 LOP3.LUT R9, R53, R6, RZ, 0xfc, !PT ;  /* 0x0000000635091212 */ /* 0x000fe400078efcff */
[----:B------:R-:W-:Y:S02]  /*9af30*/  @P1 LOP3.LUT R4, R11, R2, RZ, 0xfc, !PT ;  /* 0x000000020b041212 */ /* 0x000fe400078efcff */
[----:B------:R-:W-:Y:S01]  /*9af40*/  LOP3.LUT R6, R3, 0x1, RZ, 0xc0, !PT ;  /* 0x0000000103067812 */ /* 0x000fe200078ec0ff */
[----:B------:R-:W-:-:S03]  /*9af50*/  IMAD.WIDE.U32 R52, R9, 0x2168c235, RZ ;  /* 0x2168c23509347825 */ /* 0x000fc600078e00ff */
[----:B------:R-:W-:Y:S01]  /*9af60*/  LEA.HI R5, R5, R6, RZ, 0x2 ;  /* 0x0000000605057211 */ /* 0x000fe200078f10ff */
[----:B0-----:R-:W-:Y:S01]  /*9af70*/  IMAD.MOV.U32 R54, RZ, RZ, R53 ;  /* 0x000000ffff367224 */ /* 0x001fe200078e0035 */
[----:B------:R-:W-:Y:S01]  /*9af80*/  IADD3 RZ, P1, R52, R52, RZ ;  /* 0x0000003434ff7210 */ /* 0x000fe20007f3e0ff */
[----:B------:R-:W-:-:S04]  /*9af90*/  IMAD.HI.U32 R2, R4, -0x36f0255e, RZ ;  /* 0xc90fdaa204027827 */ /* 0x000fc800078e00ff */
[----:B------:R-:W-:-:S04]  /*9afa0*/  IMAD.WIDE.U32 R54, R9, -0x36f0255e, R54 ;  /* 0xc90fdaa209367825 */ /* 0x000fc800078e0036 */
[C---:B------:R-:W-:Y:S02]  /*9afb0*/  IMAD R11, R4.reuse, -0x36f0255e, RZ ;  /* 0xc90fdaa2040b7824 */ /* 0x040fe400078e02ff */
[----:B------:R-:W-:-:S04]  /*9afc0*/  IMAD.WIDE.U32 R54, P3, R4, 0x2168c235, R54 ;  /* 0x2168c23504367825 */ /* 0x000fc80007860036 */
[----:B------:R-:W-:Y:S01]  /*9afd0*/  IMAD.X R2, RZ, RZ, R2, P3 ;  /* 0x000000ffff027224 */ /* 0x000fe200018e0602 */
[----:B------:R-:W-:Y:S02]  /*9afe0*/  IADD3 R11, P3, R11, R55, RZ ;  /* 0x000000370b0b7210 */ /* 0x000fe40007f7e0ff */
[----:B------:R-:W-:Y:S02]  /*9aff0*/  IADD3.X RZ, P1, R54, R54, RZ, P1, !PT ;  /* 0x0000003636ff7210 */ /* 0x000fe40000f3e4ff */
[C---:B------:R-:W-:Y:S01]  /*9b000*/  ISETP.GT.U32.AND P4, PT, R11.reuse, RZ, PT ;  /* 0x000000ff0b00720c */ /* 0x040fe20003f84070 */
[----:B------:R-:W-:Y:S01]  /*9b010*/  IMAD.X R9, RZ, RZ, R2, P3 ;  /* 0x000000ffff097224 */ /* 0x000fe200018e0602 */
[----:B------:R-:W-:-:S04]  /*9b020*/  IADD3.X R4, P3, R11, R11, RZ, P1, !PT ;  /* 0x0000000b0b047210 */ /* 0x000fc80000f7e4ff */
[C---:B------:R-:W-:Y:S01]  /*9b030*/  ISETP.GT.AND.EX P1, PT, R9.reuse, RZ, PT, P4 ;  /* 0x000000ff0900720c */ /* 0x040fe20003f24340 */
[----:B------:R-:W-:Y:S01]  /*9b040*/  IMAD.X R2, R9, 0x1, R9, P3 ;  /* 0x0000000109027824 */ /* 0x000fe200018e0609 */
[----:B------:R-:W-:Y:S02]  /*9b050*/  LOP3.LUT P4, R7, R7, 0x80000000, RZ, 0xc0, !PT ;  /* 0x8000000007077812 */ /* 0x000fe4000788c0ff */
[----:B------:R-:W-:Y:S02]  /*9b060*/  SEL R4, R4, R11, P1 ;  /* 0x0000000b04047207 */ /* 0x000fe40000800000 */
[----:B------:R-:W-:Y:S02]  /*9b070*/  SEL R2, R2, R9, P1 ;  /* 0x0000000902027207 */ /* 0x000fe40000800000 */
[----:B------:R-:W-:Y:S02]  /*9b080*/  IADD3 R9, P3, R4, 0x1, RZ ;  /* 0x0000000104097810 */ /* 0x000fe40007f7e0ff */
[----:B------:R-:W-:-:S03]  /*9b090*/  @P0 LOP3.LUT R7, R7, 0x80000000, RZ, 0x3c, !PT ;  /* 0x8000000007070812 */ /* 0x000fc600078e3cff */
[----:B------:R-:W-:Y:S02]  /*9b0a0*/  IMAD.X R2, RZ, RZ, R2, P3 ;  /* 0x000000ffff027224 */ /* 0x000fe400018e0602 */
[----:B------:R-:W-:-:S03]  /*9b0b0*/  @P4 IMAD.MOV R5, RZ, RZ, -R5 ;  /* 0x000000ffff054224 */ /* 0x000fc600078e0a05 */
[----:B------:R-:W-:-:S04]  /*9b0c0*/  SHF.R.U64 R9, R9, 0xa, R2 ;  /* 0x0000000a09097819 */ /* 0x000fc80000001202 */
[----:B------:R-:W-:Y:S02]  /*9b0d0*/  IADD3 R11, P3, R9, 0x1, RZ ;  /* 0x00000001090b7810 */ /* 0x000fe40007f7e0ff */
[----:B------:R-:W-:Y:S02]  /*9b0e0*/  SEL R9, RZ, 0x1, !P1 ;  /* 0x00000001ff097807 */ /* 0x000fe40004800000 */
[----:B------:R-:W-:-:S03]  /*9b0f0*/  LEA.HI.X R2, R2, RZ, RZ, 0x16, P3 ;  /* 0x000000ff02027211 */ /* 0x000fc600018fb4ff */
[----:B------:R-:W-:Y:S01]  /*9b100*/  IMAD.IADD R9, R9, 0x1, R8 ;  /* 0x0000000109097824 */ /* 0x000fe200078e0208 */
[--C-:B------:R-:W-:Y:S02]  /*9b110*/  SHF.R.U64 R11, R11, 0x1, R2.reuse ;  /* 0x000000010b0b7819 */ /* 0x100fe40000001202 */
[----:B------:R-:W-:Y:S01]  /*9b120*/  SHF.R.U32.HI R2, RZ, 0x1, R2 ;  /* 0x00000001ff027819 */ /* 0x000fe20000011602 */
[----:B------:R-:W-:Y:S01]  /*9b130*/  IMAD.SHL.U32 R9, R9, 0x100000, RZ ;  /* 0x0010000009097824 */ /* 0x000fe200078e00ff */
[----:B------:R-:W-:-:S04]  /*9b140*/  IADD3 R4, P3, P1, R11, -UR4, RZ ;  /* 0x800000040b047c10 */ /* 0x000fc8000f97e0ff */
[----:B------:R-:W-:-:S04]  /*9b150*/  IADD3.X R2, R2, 0x3fe00000, ~R9, P3, P1 ;  /* 0x3fe0000002027810 */ /* 0x000fc80001fe2c09 */
[----:B------:R-:W-:-:S07]  /*9b160*/  LOP3.LUT R7, R2, R7, RZ, 0xfc, !PT ;  /* 0x0000000702077212 */ /* 0x000fce00078efcff */
.L_x_33673:
[----:B------:R-:W-:Y:S02]  /*9b170*/  IMAD.MOV.U32 R2, RZ, RZ, R0 ;  /* 0x000000ffff027224 */ /* 0x000fe400078e0000 */
[----:B------:R-:W-:Y:S02]  /*9b180*/  IMAD.MOV.U32 R3, RZ, RZ, 0x0 ;  /* 0x00000000ff037424 */ /* 0x000fe400078e00ff */
[----:B------:R-:W-:Y:S02]  /*9b190*/  IMAD.MOV.U32 R6, RZ, RZ, R4 ;  /* 0x000000ffff067224 */ /* 0x000fe400078e0004 */
[----:B------:R-:W-:Y:S05]  /*9b1a0*/  RET.REL.NODEC R2 `(_ZN2at6native29vectorized_elementwise_kernelILi2EZZZNS0_50_GLOBAL__N__2680c7bb_12_PowKernel_cu_140f0503_289624pow_tensor_scalar_kernelERNS_18TensorIteratorBaseERKN3c106ScalarEENKUlvE_clEvENKUlvE_clEvEUlNS5_7complexIdEEE0_St5arrayIPcLm2EEEEviT0_T1_) ;  /* 0xfffff64c02947950 */ /* 0x000fea0003c3ffff */
.L_x_33677:
        /* <DEDUP_REMOVED lines=13> */
.L_x_71521:


//--------------------- .text._ZN2at6native29vectorized_elementwise_kernelILi4EZZZNS0_50_GLOBAL__N__2680c7bb_12_PowKernel_cu_140f0503_289624pow_tensor_scalar_kernelERNS_18TensorIteratorBaseERKN3c106ScalarEENKUlvE_clEvENKUlvE_clEvEUlNS5_7complexIdEEE0_St5arrayIPcLm2EEEEviT0_T1_ --------------------------
	.section	.text._ZN2at6native29vectorized_elementwise_kernelILi4EZZZNS0_50_GLOBAL__N__2680c7bb_12_PowKernel_cu_140f0503_289624pow_tensor_scalar_kernelERNS_18TensorIteratorBaseERKN3c106ScalarEENKUlvE_clEvENKUlvE_clEvEUlNS5_7complexIdEEE0_St5arrayIPcLm2EEEEviT0_T1_,"ax",@progbits
	.align	128
        .global         _ZN2at6native29vectorized_elementwise_kernelILi4EZZZNS0_50_GLOBAL__N__2680c7bb_12_PowKernel_cu_140f0503_289624pow_tensor_scalar_kernelERNS_18TensorIteratorBaseERKN3c106ScalarEENKUlvE_clEvENKUlvE_clEvEUlNS5_7complexIdEEE0_St5arrayIPcLm2EEEEviT0_T1_
        .type           _ZN2at6native29vectorized_elementwise_kernelILi4EZZZNS0_50_GLOBAL__N__2680c7bb_12_PowKernel_cu_140f0503_289624pow_tensor_scalar_kernelERNS_18TensorIteratorBaseERKN3c106ScalarEENKUlvE_clEvENKUlvE_clEvEUlNS5_7complexIdEEE0_St5arrayIPcLm2EEEEviT0_T1_,@function
        .size           _ZN2at6native29vectorized_elementwise_kernelILi4EZZZNS0_50_GLOBAL__N__2680c7bb_12_PowKernel_cu_140f0503_289624pow_tensor_scalar_kernelERNS_18TensorIteratorBaseERKN3c106ScalarEENKUlvE_clEvENKUlvE_clEvEUlNS5_7complexIdEEE0_St5arrayIPcLm2EEEEviT0_T1_,(.L_x_71523 - _ZN2at6native29vectorized_elementwise_kernelILi4EZZZNS0_50_GLOBAL__N__2680c7bb_12_PowKernel_cu_140f0503_289624pow_tensor_scalar_kernelERNS_18TensorIteratorBaseERKN3c106ScalarEENKUlvE_clEvENKUlvE_clEvEUlNS5_7complexIdEEE0_St5arrayIPcLm2EEEEviT0_T1_)
        .other          _ZN2at6native29vectorized_elementwise_kernelILi4EZZZNS0_50_GLOBAL__N__2680c7bb_12_PowKernel_cu_140f0503_289624pow_tensor_scalar_kernelERNS_18TensorIteratorBaseERKN3c106ScalarEENKUlvE_clEvENKUlvE_clEvEUlNS5_7complexIdEEE0_St5arrayIPcLm2EEEEviT0_T1_,@"STO_CUDA_ENTRY STV_DEFAULT"
_ZN2at6native29vectorized_elementwise_kernelILi4EZZZNS0_50_GLOBAL__N__2680c7bb_12_PowKernel_cu_140f0503_289624pow_tensor_scalar_kernelERNS_18TensorIteratorBaseERKN3c106ScalarEENKUlvE_clEvENKUlvE_clEvEUlNS5_7complexIdEEE0_St5arrayIPcLm2EEEEviT0_T1_:
.text._ZN2at6native29vectorized_elementwise_kernelILi4EZZZNS0_50_GLOBAL__N__2680c7bb_12_PowKernel_cu_140f0503_289624pow_tensor_scalar_kernelERNS_18TensorIteratorBaseERKN3c106ScalarEENKUlvE_clEvENKUlvE_clEvEUlNS5_7complexIdEEE0_St5arrayIPcLm2EEEEviT0_T1_:
        /* <DEDUP_REMOVED lines=140> */
.L_x_33686:
        /* <DEDUP_REMOVED lines=21> */
[----:B-----5:R-:W-:Y:S05]  /*0a10*/  CALL.REL.NOINC `($__internal_75_$__cuda_sm20_div_rn_f64_full) ;  /* 0x00000994005c7944 */ /* 0x020fea0003c00000 */
.L_x_33689:
[----:B------:R-:W-:Y:S05]  /*0a20*/  BSYNC B3 ;  /* 0x0000000000037941 */ /* 0x000fea0003800000 */
.L_x_33688:
        /* <DEDUP_REMOVED lines=29> */
.L_x_33687:
[----:B------:R-:W-:Y:S05]  /*0c00*/  BSYNC B2 ;  /* 0x0000000000027941 */ /* 0x000fea0003800000 */
.L_x_33685:
        /* <DEDUP_REMOVED lines=21> */
.L_x_33691:
[----:B------:R-:W-:Y:S05]  /*0d60*/  BSYNC B2 ;  /* 0x0000000000027941 */ /* 0x000fea0003800000 */
.L_x_33690:
        /* <DEDUP_REMOVED lines=82> */
.L_x_33693:
[----:B------:R-:W-:-:S04]  /*1290*/  ISETP.GE.AND P0, PT, R9, RZ, PT ;  /* 0x000000ff0900720c */ /* 0x000fc80003f06270 */
[----:B------:R-:W-:Y:S02]  /*12a0*/  FSEL R2, RZ, 3.37028055040000000000e+12, P0 ;  /* 0x54442d18ff027808 */ /* 0x000fe40000000000 */
[----:B------:R-:W-:-:S07]  /*12b0*/  FSEL R3, RZ, 2.1426990032196044922, P0 ;  /* 0x400921fbff037808 */ /* 0x000fce0000000000 */
.L_x_33694:
[----:B------:R-:W-:Y:S05]  /*12c0*/  BSYNC B0 ;  /* 0x0000000000007941 */ /* 0x000fea0003800000 */
.L_x_33692:
[----:B------:R-:W-:Y:S01]  /*12d0*/  DADD R8, |R8|, |R10| ;  /* 0x0000000008087229 */ /* 0x000fe2000000060a */
[----:B------:R-:W-:Y:S01]  /*12e0*/  LOP3.LUT R11, R3, 0x80000000, R11, 0xb8, !PT ;  /* 0x80000000030b7812 */ /* 0x000fe200078eb80b */
[----:B------:R-:W-:-:S06]  /*12f0*/  DMUL R24, R24, 0.5 ;  /* 0x3fe0000018187828 */ /* 0x000fcc0000000000 */
[----:B------:R-:W-:-:S06]  /*1300*/  DSETP.GTU.AND P0, PT, |R8|, +INF , PT ;  /* 0x7ff000000800742a */ /* 0x000fcc0003f0c200 */
[----:B------:R-:W-:Y:S02]  /*1310*/  FSEL R2, R8, R2, P0 ;  /* 0x0000000208027208 */ /* 0x000fe40000000000 */
[----:B------:R-:W-:Y:S01]  /*1320*/  FSEL R3, R9, R11, P0 ;  /* 0x0000000b09037208 */ /* 0x000fe20000000000 */
[----:B------:R-:W-:Y:S06]  /*1330*/  BRA `(.L_x_33695) ;  /* 0x0000006400347947 */ /* 0x000fec0003800000 */
.L_x_33684:
        /* <DEDUP_REMOVED lines=99> */
.L_x_33698:
[----:B------:R-:W-:Y:S05]  /*1970*/  BSYNC B0 ;  /* 0x0000000000007941 */ /* 0x000fea0003800000 */
.L_x_33697:
[----:B------:R-:W-:Y:S04]  /*1980*/  BSSY B2, `(.L_x_33699) ;  /* 0x0000008000027945 */ /* 0x000fe80003800000 */
[----:B------:R-:W-:Y:S05]  /*1990*/  @P4 BRA P5, `(.L_x_33700) ;  /* 0x0000000000184947 */ /* 0x000fea0002800000 */
[----:B------:R-:W-:Y:S01]  /*19a0*/  IMAD.MOV.U32 R0, RZ, RZ, R26 ;  /* 0x000000ffff007224 */ /* 0x000fe200078e001a */
[----:B------:R-:W-:Y:S01]  /*19b0*/  MOV R4, 0x1a00 ;  /* 0x00001a0000047802 */ /* 0x000fe20000000f00 */
[----:B------:R-:W-:Y:S02]  /*19c0*/  IMAD.MOV.U32 R5, RZ, RZ, R27 ;  /* 0x000000ffff057224 */ /* 0x000fe400078e001b */
[----:B------:R-:W-:Y:S02]  /*19d0*/  IMAD.MOV.U32 R2, RZ, RZ, R46 ;  /* 0x000000ffff027224 */ /* 0x000fe400078e002e */
[----:B------:R-:W-:-:S07]  /*19e0*/  IMAD.MOV.U32 R3, RZ, RZ, R47 ;  /* 0x000000ffff037224 */ /* 0x000fce00078e002f */
[----:B-----5:R-:W-:Y:S05]  /*19f0*/  CALL.REL.NOINC `($__internal_75_$__cuda_sm20_div_rn_f64_full) ;  /* 0x0000098400647944 */ /* 0x020fea0003c00000 */
.L_x_33700:
[----:B------:R-:W-:Y:S05]  /*1a00*/  BSYNC B2 ;  /* 0x0000000000027941 */ /* 0x000fea0003800000 */
.L_x_33699:
        /* <DEDUP_REMOVED lines=82> */
.L_x_33702:
[----:B------:R-:W-:-:S04]  /*1f30*/  ISETP.GE.AND P0, PT, R9, RZ, PT ;  /* 0x000000ff0900720c */ /* 0x000fc80003f06270 */
[----:B------:R-:W-:Y:S02]  /*1f40*/  FSEL R2, RZ, 3.37028055040000000000e+12, P0 ;  /* 0x54442d18ff027808 */ /* 0x000fe40000000000 */
[----:B------:R-:W-:-:S07]  /*1f50*/  FSEL R3, RZ, 2.1426990032196044922, P0 ;  /* 0x400921fbff037808 */ /* 0x000fce0000000000 */
.L_x_33703:
[----:B------:R-:W-:Y:S05]  /*1f60*/  BSYNC B0 ;  /* 0x0000000000007941 */ /* 0x000fea0003800000 */
.L_x_33701:
[----:B------:R-:W-:Y:S01]  /*1f70*/  DADD R8, |R8|, |R10| ;  /* 0x0000000008087229 */ /* 0x000fe2000000060a */
[----:B------:R-:W-:Y:S01]  /*1f80*/  LOP3.LUT R11, R3, 0x80000000, R11, 0xb8, !PT ;  /* 0x80000000030b7812 */ /* 0x000fe200078eb80b */
[----:B------:R-:W-:-:S06]  /*1f90*/  DMUL R24, R24, 0.5 ;  /* 0x3fe0000018187828 */ /* 0x000fcc0000000000 */
[----:B------:R-:W-:-:S06]  /*1fa0*/  DSETP.GTU.AND P0, PT, |R8|, +INF , PT ;  /* 0x7ff000000800742a */ /* 0x000fcc0003f0c200 */
[----:B------:R-:W-:Y:S02]  /*1fb0*/  FSEL R2, R8, R2, P0 ;  /* 0x0000000208027208 */ /* 0x000fe40000000000 */
[----:B------:R-:W-:Y:S01]  /*1fc0*/  FSEL R3, R9, R11, P0 ;  /* 0x0000000b09037208 */ /* 0x000fe20000000000 */
[----:B------:R-:W-:Y:S06]  /*1fd0*/  BRA `(.L_x_33695) ;  /* 0x00000058000c7947 */ /* 0x000fec0003800000 */
.L_x_33696:
        /* <DEDUP_REMOVED lines=29> */
.L_x_33705:
        /* <DEDUP_REMOVED lines=68> */
[----:B------:R-:W-:Y:S01]  /*25f0*/  IMAD.MOV.U32 R60, RZ, RZ, R0 ;  /* 0x000000ffff3c7224 */ /* 0x000fe200078e0000 */
[----:B------:R-:W-:Y:S06]  /*2600*/  @P0 BRA `(.L_x_33705) ;  /* 0xfffffff800e80947 */ /* 0x000fec000383ffff */
[----:B------:R-:W-:Y:S05]  /*2610*/  BSYNC B0 ;  /* 0x0000000000007941 */ /* 0x000fea0003800000 */
.L_x_33704:
        /* <DEDUP_REMOVED lines=97> */
.L_x_33707:
        /* <DEDUP_REMOVED lines=22> */
.L_x_33710:
[----:B------:R-:W-:Y:S05]  /*2d90*/  BSYNC B3 ;  /* 0x0000000000037941 */ /* 0x000fea0003800000 */
.L_x_33709:
        /* <DEDUP_REMOVED lines=29> */
.L_x_33708:
[----:B------:R-:W-:Y:S05]  /*2f70*/  BSYNC B2 ;  /* 0x0000000000027941 */ /* 0x000fea0003800000 */
.L_x_33706:
        /* <DEDUP_REMOVED lines=21> */
.L_x_33712:
[----:B------:R-:W-:Y:S05]  /*30d0*/  BSYNC B2 ;  /* 0x0000000000027941 */ /* 0x000fea0003800000 */
.L_x_33711:
        /* <DEDUP_REMOVED lines=82> */
.L_x_33714:
[----:B------:R-:W-:-:S04]  /*3600*/  ISETP.GE.AND P0, PT, R9, RZ, PT ;  /* 0x000000ff0900720c */ /* 0x000fc80003f06270 */
[----:B------:R-:W-:Y:S02]  /*3610*/  FSEL R2, RZ, 3.37028055040000000000e+12, P0 ;  /* 0x54442d18ff027808 */ /* 0x000fe40000000000 */
[----:B------:R-:W-:-:S07]  /*3620*/  FSEL R3, RZ, 2.1426990032196044922, P0 ;  /* 0x400921fbff037808 */ /* 0x000fce0000000000 */
.L_x_33715:
[----:B------:R-:W-:Y:S05]  /*3630*/  BSYNC B0 ;  /* 0x0000000000007941 */ /* 0x000fea0003800000 */
.L_x_33713:
[----:B------:R-:W-:Y:S01]  /*3640*/  DADD R8, |R8|, |R10| ;  /* 0x0000000008087229 */ /* 0x000fe2000000060a */
[----:B------:R-:W-:Y:S01]  /*3650*/  LOP3.LUT R11, R3, 0x80000000, R11, 0xb8, !PT ;  /* 0x80000000030b7812 */ /* 0x000fe200078eb80b */
[----:B------:R-:W-:-:S06]  /*3660*/  DMUL R24, R24, 0.5 ;  /* 0x3fe0000018187828 */ /* 0x000fcc0000000000 */
[----:B------:R-:W-:-:S06]  /*3670*/  DSETP.GTU.AND P0, PT, |R8|, +INF , PT ;  /* 0x7ff000000800742a */ /* 0x000fcc0003f0c200 */
[----:B------:R-:W-:Y:S02]  /*3680*/  FSEL R2, R8, R2, P0 ;  /* 0x0000000208027208 */ /* 0x000fe40000000000 */
[----:B------:R-:W-:Y:S01]  /*3690*/  FSEL R3, R9, R11, P0 ;  /* 0x0000000b09037208 */ /* 0x000fe20000000000 */
[----:B------:R-:W-:Y:S06]  /*36a0*/  BRA `(.L_x_33695) ;  /* 0x0000004000587947 */ /* 0x000fec0003800000 */
.L_x_33683:
        /* <DEDUP_REMOVED lines=135> */
.L_x_33717:
[----:B------:R-:W-:Y:S05]  /*3f20*/  BSYNC B0 ;  /* 0x0000000000007941 */ /* 0x000fea0003800000 */
.L_x_33716:
        /* <DEDUP_REMOVED lines=8> */
.L_x_33719:
[----:B------:R-:W-:Y:S05]  /*3fb0*/  BSYNC B2 ;  /* 0x0000000000027941 */ /* 0x000fea0003800000 */
.L_x_33718:
        /* <DEDUP_REMOVED lines=82> */
.L_x_33721:
[----:B------:R-:W-:-:S04]  /*44e0*/  ISETP.GE.AND P0, PT, R9, RZ, PT ;  /* 0x000000ff0900720c */ /* 0x000fc80003f06270 */
[----:B------:R-:W-:Y:S02]  /*44f0*/  FSEL R2, RZ, 3.37028055040000000000e+12, P0 ;  /* 0x54442d18ff027808 */ /* 0x000fe40000000000 */
[----:B------:R-:W-:-:S07]  /*4500*/  FSEL R3, RZ, 2.1426990032196044922, P0 ;  /* 0x400921fbff037808 */ /* 0x000fce0000000000 */
.L_x_33722:
[----:B------:R-:W-:Y:S05]  /*4510*/  BSYNC B0 ;  /* 0x0000000000007941 */ /* 0x000fea0003800000 */
.L_x_33720:
[----:B------:R-:W-:Y:S01]  /*4520*/  DADD R8, |R8|, |R10| ;  /* 0x0000000008087229 */ /* 0x000fe2000000060a */
[----:B------:R-:W-:-:S07]  /*4530*/  LOP3.LUT R11, R3, 0x80000000, R11, 0xb8, !PT ;  /* 0x80000000030b7812 */ /* 0x000fce00078eb80b */
[----:B------:R-:W-:-:S06]  /*4540*/  DSETP.GTU.AND P0, PT, |R8|, +INF , PT ;  /* 0x7ff000000800742a */ /* 0x000fcc0003f0c200 */
[----:B------:R-:W-:Y:S02]  /*4550*/  FSEL R2, R8, R2, P0 ;  /* 0x0000000208027208 */ /* 0x000fe40000000000 */
[----:B------:R-:W-:Y:S01]  /*4560*/  FSEL R3, R9, R11, P0 ;  /* 0x0000000b09037208 */ /* 0x000fe20000000000 */
[----:B------:R-:W-:Y:S06]  /*4570*/  BRA `(.L_x_33695) ;  /* 0x0000003000a47947 */ /* 0x000fec0003800000 */
.L_x_33682:
        /* <DEDUP_REMOVED lines=90> */
.L_x_33725:
        /* <DEDUP_REMOVED lines=22> */
.L_x_33728:
[----:B------:R-:W-:Y:S05]  /*4c80*/  BSYNC B3 ;  /* 0x0000000000037941 */ /* 0x000fea0003800000 */
.L_x_33727:
        /* <DEDUP_REMOVED lines=29> */
.L_x_33726:
[----:B------:R-:W-:Y:S05]  /*4e60*/  BSYNC B2 ;  /* 0x0000000000027941 */ /* 0x000fea0003800000 */
.L_x_33724:
        /* <DEDUP_REMOVED lines=83> */
.L_x_33723:
        /* <DEDUP_REMOVED lines=85> */
.L_x_33681:
        /* <DEDUP_REMOVED lines=22> */
[----:B-----5:R-:W-:Y:S05]  /*5a50*/  CALL.REL.NOINC `($__internal_75_$__cuda_sm20_div_rn_f64_full) ;  /* 0x00000944004c7944 */ /* 0x020fea0003c00000 */
.L_x_33730:
[----:B------:R-:W-:Y:S05]  /*5a60*/  BSYNC B2 ;  /* 0x0000000000027941 */ /* 0x000fea0003800000 */
.L_x_33729:
        /* <DEDUP_REMOVED lines=24> */
[----:B------:R-:W-:Y:S02]  /*5bf0*/  IMAD.MOV.U32 R4, RZ, RZ, R2 ;  /* 0x000000ffff047224 */ /* 0x000fe400078e0002 */
[----:B------:R-:W-:-:S07]  /*5c00*/  IMAD.MOV.U32 R5, RZ, RZ, R3 ;  /* 0x000000ffff057224 */ /* 0x000fce00078e0003 */
.L_x_33732:
[----:B------:R-:W-:Y:S05]  /*5c10*/  BSYNC B2 ;  /* 0x0000000000027941 */ /* 0x000fea0003800000 */
.L_x_33731:
        /* <DEDUP_REMOVED lines=136> */
.L_x_33734:
[----:B------:R-:W-:Y:S05]  /*64a0*/  BSYNC B0 ;  /* 0x0000000000007941 */ /* 0x000fea0003800000 */
.L_x_33733:
        /* <DEDUP_REMOVED lines=8> */
.L_x_33736:
[----:B------:R-:W-:Y:S05]  /*6530*/  BSYNC B2 ;  /* 0x0000000000027941 */ /* 0x000fea0003800000 */
.L_x_33735:
        /* <DEDUP_REMOVED lines=82> */
.L_x_33738:
[----:B------:R-:W-:-:S04]  /*6a60*/  ISETP.GE.AND P0, PT, R9, RZ, PT ;  /* 0x000000ff0900720c */ /* 0x000fc80003f06270 */
[----:B------:R-:W-:Y:S02]  /*6a70*/  FSEL R2, RZ, 3.37028055040000000000e+12, P0 ;  /* 0x54442d18ff027808 */ /* 0x000fe40000000000 */
[----:B------:R-:W-:-:S07]  /*6a80*/  FSEL R3, RZ, 2.1426990032196044922, P0 ;  /* 0x400921fbff037808 */ /* 0x000fce0000000000 */
.L_x_33739:
[----:B------:R-:W-:Y:S05]  /*6a90*/  BSYNC B0 ;  /* 0x0000000000007941 */ /* 0x000fea0003800000 */
.L_x_33737:
[----:B------:R-:W-:Y:S01]  /*6aa0*/  DADD R8, |R8|, |R10| ;  /* 0x0000000008087229 */ /* 0x000fe2000000060a */
[----:B------:R-:W-:Y:S01]  /*6ab0*/  LOP3.LUT R11, R3, 0x80000000, R11, 0xb8, !PT ;  /* 0x80000000030b7812 */ /* 0x000fe200078eb80b */
[----:B------:R-:W-:-:S06]  /*6ac0*/  DADD R24, R24, 1 ;  /* 0x3ff0000018187429 */ /* 0x000fcc0000000000 */
[----:B------:R-:W-:-:S06]  /*6ad0*/  DSETP.GTU.AND P0, PT, |R8|, +INF , PT ;  /* 0x7ff000000800742a */ /* 0x000fcc0003f0c200 */
[----:B------:R-:W-:Y:S02]  /*6ae0*/  FSEL R2, R8, R2, P0 ;  /* 0x0000000208027208 */ /* 0x000fe40000000000 */
[----:B------:R-:W-:Y:S01]  /*6af0*/  FSEL R3, R9, R11, P0 ;  /* 0x0000000b09037208 */ /* 0x000fe20000000000 */
[----:B------:R-:W-:Y:S06]  /*6b00*/  BRA `(.L_x_33695) ;  /* 0x0000000c00407947 */ /* 0x000fec0003800000 */
.L_x_33680:
        /* <DEDUP_REMOVED lines=109> */
.L_x_33741:
[----:B------:R-:W-:Y:S05]  /*71e0*/  BSYNC B0 ;  /* 0x0000000000007941 */ /* 0x000fea0003800000 */
.L_x_33740:
[----:B------:R-:W-:Y:S04]  /*71f0*/  BSSY B2, `(.L_x_33742) ;  /* 0x0000007000027945 */ /* 0x000fe80003800000 */
[----:B------:R-:W-:Y:S05]  /*7200*/  @P4 BRA P5, `(.L_x_33743) ;  /* 0x0000000000144947 */ /* 0x000fea0002800000 */
[----:B------:R-:W-:Y:S01]  /*7210*/  IMAD.MOV.U32 R0, RZ, RZ, R4 ;  /* 0x000000ffff007224 */ /* 0x000fe200078e0004 */
[----:B------:R-:W-:Y:S01]  /*7220*/  MOV R4, 0x7260 ;  /* 0x0000726000047802 */ /* 0x000fe20000000f00 */
[----:B------:R-:W-:Y:S02]  /*7230*/  IMAD.MOV.U32 R2, RZ, RZ, R26 ;  /* 0x000000ffff027224 */ /* 0x000fe400078e001a */
[----:B------:R-:W-:-:S07]  /*7240*/  IMAD.MOV.U32 R3, RZ, RZ, R27 ;  /* 0x000000ffff037224 */ /* 0x000fce00078e001b */
[----:B-----5:R-:W-:Y:S05]  /*7250*/  CALL.REL.NOINC `($__internal_75_$__cuda_sm20_div_rn_f64_full) ;  /* 0x0000092c004c7944 */ /* 0x020fea0003c00000 */
.L_x_33743:
[----:B------:R-:W-:Y:S05]  /*7260*/  BSYNC B2 ;  /* 0x0000000000027941 */ /* 0x000fea0003800000 */
.L_x_33742:
        /* <DEDUP_REMOVED lines=82> */
.L_x_33745:
[----:B------:R-:W-:Y:S02]  /*7790*/  FSEL R2, RZ, 3.37028055040000000000e+12, P2 ;  /* 0x54442d18ff027808 */ /* 0x000fe40001000000 */
[----:B------:R-:W-:-:S07]  /*77a0*/  FSEL R3, RZ, 2.1426990032196044922, P2 ;  /* 0x400921fbff037808 */ /* 0x000fce0001000000 */
.L_x_33746:
[----:B------:R-:W-:Y:S05]  /*77b0*/  BSYNC B0 ;  /* 0x0000000000007941 */ /* 0x000fea0003800000 */
.L_x_33744:
[----:B------:R-:W-:Y:S01]  /*77c0*/  DADD R8, |R8|, |R10| ;  /* 0x0000000008087229 */ /* 0x000fe2000000060a */
[----:B------:R-:W-:-:S07]  /*77d0*/  LOP3.LUT R11, R3, 0x80000000, R11, 0xb8, !PT ;  /* 0x80000000030b7812 */ /* 0x000fce00078eb80b */
[----:B------:R-:W-:-:S06]  /*77e0*/  DSETP.GTU.AND P0, PT, |R8|, +INF , PT ;  /* 0x7ff000000800742a */ /* 0x000fcc0003f0c200 */
[----:B------:R-:W-:Y:S02]  /*77f0*/  FSEL R2, R8, R2, P0 ;  /* 0x0000000208027208 */ /* 0x000fe40000000000 */
[----:B------:R-:W-:-:S07]  /*7800*/  FSEL R3, R9, R11, P0 ;  /* 0x0000000b09037208 */ /* 0x000fce0000000000 */
.L_x_33695:
[----:B------:R-:W-:Y:S05]  /*7810*/  BSYNC B1 ;  /* 0x0000000000017941 */ /* 0x000fea0003800000 */
.L_x_33679:
        /* <DEDUP_REMOVED lines=78> */
.L_x_33753:
[----:B------:R-:W-:Y:S05]  /*7d00*/  BSYNC B0 ;  /* 0x0000000000007941 */ /* 0x000fea0003800000 */
.L_x_33752:
        /* <DEDUP_REMOVED lines=21> */
[----:B-----5:R-:W-:Y:S05]  /*7e60*/  CALL.REL.NOINC `($_ZN2at6native29vectorized_elementwise_kernelILi4EZZZNS0_50_GLOBAL__N__2680c7bb_12_PowKernel_cu_140f0503_289624pow_tensor_scalar_kernelERNS_18TensorIteratorBaseERKN3c106ScalarEENKUlvE_clEvENKUlvE_clEvEUlNS5_7complexIdEEE0_St5arrayIPcLm2EEEEviT0_T1_$__internal_trig_reduction_slowpathd) ;  /* 0x0000092400dc7944 */ /* 0x020fea0003c00000 */
[----:B------:R-:W-:Y:S02]  /*7e70*/  IMAD.MOV.U32 R2, RZ, RZ, R5 ;  /* 0x000000ffff027224 */ /* 0x000fe400078e0005 */
[----:B------:R-:W-:Y:S02]  /*7e80*/  IMAD.MOV.U32 R24, RZ, RZ, R6 ;  /* 0x000000ffff187224 */ /* 0x000fe400078e0006 */
[----:B------:R-:W-:Y:S01]  /*7e90*/  IMAD.MOV.U32 R25, RZ, RZ, R7 ;  /* 0x000000ffff197224 */ /* 0x000fe200078e0007 */
[----:B------:R-:W-:Y:S06]  /*7ea0*/  BRA `(.L_x_33756) ;  /* 0x0000000000087947 */ /* 0x000fec0003800000 */
.L_x_33755:
[----:B------:R-:W-:Y:S01]  /*7eb0*/  DMUL R24, RZ, R46 ;  /* 0x0000002eff187228 */ /* 0x000fe20000000000 */
[----:B------:R-:W-:-:S10]  /*7ec0*/  IMAD.MOV.U32 R2, RZ, RZ, RZ ;  /* 0x000000ffff027224 */ /* 0x000fd400078e00ff */
.L_x_33756:
[----:B------:R-:W-:Y:S05]  /*7ed0*/  BSYNC B2 ;  /* 0x0000000000027941 */ /* 0x000fea0003800000 */
.L_x_33754:
        /* <DEDUP_REMOVED lines=49> */
.L_x_33758:
[----:B------:R-:W-:Y:S01]  /*81f0*/  DMUL R2, RZ, R46 ;  /* 0x0000002eff027228 */ /* 0x000fe20000000000 */
[----:B------:R-:W-:-:S10]  /*8200*/  IMAD.MOV.U32 R0, RZ, RZ, RZ ;  /* 0x000000ffff007224 */ /* 0x000fd400078e00ff */
.L_x_33759:
[----:B------:R-:W-:Y:S05]  /*8210*/  BSYNC B2 ;  /* 0x0000000000027941 */ /* 0x000fea0003800000 */
.L_x_33757:
        /* <DEDUP_REMOVED lines=25> */
.L_x_33751:
        /* <DEDUP_REMOVED lines=63> */
.L_x_33762:
[----:B------:R-:W-:Y:S05]  /*87a0*/  BSYNC B0 ;  /* 0x0000000000007941 */ /* 0x000fea0003800000 */
.L_x_33761:
        /* <DEDUP_REMOVED lines=26> */
.L_x_33764:
[----:B------:R-:W-:Y:S01]  /*8950*/  DMUL R24, RZ, R46 ;  /* 0x0000002eff187228 */ /* 0x000fe20000000000 */
[----:B------:R-:W-:-:S10]  /*8960*/  IMAD.MOV.U32 R2, RZ, RZ, RZ ;  /* 0x000000ffff027224 */ /* 0x000fd400078e00ff */
.L_x_33765:
[----:B------:R-:W-:Y:S05]  /*8970*/  BSYNC B2 ;  /* 0x0000000000027941 */ /* 0x000fea0003800000 */
.L_x_33763:
        /* <DEDUP_REMOVED lines=49> */
.L_x_33767:
[----:B------:R-:W-:Y:S01]  /*8c90*/  DMUL R2, RZ, R46 ;  /* 0x0000002eff027228 */ /* 0x000fe20000000000 */
[----:B------:R-:W-:-:S10]  /*8ca0*/  IMAD.MOV.U32 R0, RZ, RZ, RZ ;  /* 0x000000ffff007224 */ /* 0x000fd400078e00ff */
.L_x_33768:
[----:B------:R-:W-:Y:S05]  /*8cb0*/  BSYNC B2 ;  /* 0x0000000000027941 */ /* 0x000fea0003800000 */
.L_x_33766:
        /* <DEDUP_REMOVED lines=39> */
.L_x_33750:
        /* <DEDUP_REMOVED lines=11> */
.L_x_33769:
[----:B------:R-:W-:-:S10]  /*8fe0*/  DADD R24, R46, -R46 ;  /* 0x000000002e187229 */ /* 0x000fd4000000082e */
[----:B------:R-:W-:Y:S02]  /*8ff0*/  IMAD.MOV.U32 R26, RZ, RZ, R24 ;  /* 0x000000ffff1a7224 */ /* 0x000fe400078e0018 */
[----:B------:R-:W-:Y:S01]  /*9000*/  IMAD.MOV.U32 R27, RZ, RZ, R25 ;  /* 0x000000ffff1b7224 */ /* 0x000fe200078e0019 */
[----:B------:R-:W-:Y:S06]  /*9010*/  BRA `(.L_x_33760) ;  /* 0x00000008009c7947 */ /* 0x000fec0003800000 */
.L_x_33749:
        /* <DEDUP_REMOVED lines=24> */
[----:B------:R-:W-:Y:S01]  /*91a0*/  IMAD.MOV.U32 R3, RZ, RZ, R7 ;  /* 0x000000ffff037224 */ /* 0x000fe200078e0007 */
[----:B------:R-:W-:Y:S06]  /*91b0*/  BRA `(.L_x_33772) ;  /* 0x0000000000087947 */ /* 0x000fec0003800000 */
.L_x_33771:
[----:B------:R-:W-:Y:S01]  /*91c0*/  DMUL R2, RZ, R46 ;  /* 0x0000002eff027228 */ /* 0x000fe20000000000 */
[----:B------:R-:W-:-:S10]  /*91d0*/  IMAD.MOV.U32 R5, RZ, RZ, RZ ;  /* 0x000000ffff057224 */ /* 0x000fd400078e00ff */
.L_x_33772:
[----:B------:R-:W-:Y:S05]  /*91e0*/  BSYNC B2 ;  /* 0x0000000000027941 */ /* 0x000fea0003800000 */
.L_x_33770:
        /* <DEDUP_REMOVED lines=49> */
.L_x_33774:
[----:B------:R-:W-:Y:S01]  /*9500*/  DMUL R26, RZ, R46 ;  /* 0x0000002eff1a7228 */ /* 0x000fe20000000000 */
[----:B------:R-:W-:-:S10]  /*9510*/  IMAD.MOV.U32 R0, RZ, RZ, RZ ;  /* 0x000000ffff007224 */ /* 0x000fd400078e00ff */
.L_x_33775:
[----:B------:R-:W-:Y:S05]  /*9520*/  BSYNC B2 ;  /* 0x0000000000027941 */ /* 0x000fea0003800000 */
.L_x_33773:
        /* <DEDUP_REMOVED lines=24> */
.L_x_33748:
        /* <DEDUP_REMOVED lines=59> */
.L_x_33777:
[----:B------:R-:W-:Y:S05]  /*9a60*/  BSYNC B0 ;  /* 0x0000000000007941 */ /* 0x000fea0003800000 */
.L_x_33776:
[----:B------:R-:W-:Y:S02]  /*9a70*/  IMAD.MOV.U32 R26, RZ, RZ, R46 ;  /* 0x000000ffff1a7224 */ /* 0x000fe400078e002e */
[----:B------:R-:W-:-:S07]  /*9a80*/  IMAD.MOV.U32 R27, RZ, RZ, R47 ;  /* 0x000000ffff1b7224 */ /* 0x000fce00078e002f */
.L_x_33760:
[----:B------:R-:W-:Y:S05]  /*9a90*/  BSYNC B1 ;  /* 0x0000000000017941 */ /* 0x000fea0003800000 */
.L_x_33747:
        /* <DEDUP_REMOVED lines=116> */
.L_x_33785:
        /* <DEDUP_REMOVED lines=21> */
[----:B------:R-:W-:Y:S05]  /*a330*/  CALL.REL.NOINC `($__internal_75_$__cuda_sm20_div_rn_f64_full) ;  /* 0x000008fc00147944 */ /* 0x000fea0003c00000 */
.L_x_33788:
[----:B------:R-:W-:Y:S05]  /*a340*/  BSYNC B3 ;  /* 0x0000000000037941 */ /* 0x000fea0003800000 */
.L_x_33787:
        /* <DEDUP_REMOVED lines=29> */
.L_x_33786:
[----:B------:R-:W-:Y:S05]  /*a520*/  BSYNC B2 ;  /* 0x0000000000027941 */ /* 0x000fea0003800000 */
.L_x_33784:
        /* <DEDUP_REMOVED lines=21> */
.L_x_33790:
[----:B------:R-:W-:Y:S05]  /*a680*/  BSYNC B2 ;  /* 0x0000000000027941 */ /* 0x000fea0003800000 */
.L_x_33789:
        /* <DEDUP_REMOVED lines=82> */
.L_x_33792:
[----:B------:R-:W-:-:S04]  /*abb0*/  ISETP.GE.AND P0, PT, R29, RZ, PT ;  /* 0x000000ff1d00720c */ /* 0x000fc80003f06270 */
[----:B------:R-:W-:Y:S02]  /*abc0*/  FSEL R2, RZ, 3.37028055040000000000e+12, P0 ;  /* 0x54442d18ff027808 */ /* 0x000fe40000000000 */
[----:B------:R-:W-:-:S07]  /*abd0*/  FSEL R3, RZ, 2.1426990032196044922, P0 ;  /* 0x400921fbff037808 */ /* 0x000fce0000000000 */
.L_x_33793:
[----:B------:R-:W-:Y:S05]  /*abe0*/  BSYNC B0 ;  /* 0x0000000000007941 */ /* 0x000fea0003800000 */
.L_x_33791:
[----:B------:R-:W-:Y:S01]  /*abf0*/  DADD R28, |R28|, |R30| ;  /* 0x000000001c1c7229 */ /* 0x000fe2000000061e */
[----:B------:R-:W-:Y:S01]  /*ac00*/  LOP3.LUT R31, R3, 0x80000000, R31, 0xb8, !PT ;  /* 0x80000000031f7812 */ /* 0x000fe200078eb81f */
[----:B------:R-:W-:-:S06]  /*ac10*/  DMUL R8, R8, 0.5 ;  /* 0x3fe0000008087828 */ /* 0x000fcc0000000000 */
[----:B------:R-:W-:-:S06]  /*ac20*/  DSETP.GTU.AND P0, PT, |R28|, +INF , PT ;  /* 0x7ff000001c00742a */ /* 0x000fcc0003f0c200 */
[----:B------:R-:W-:Y:S02]  /*ac30*/  FSEL R2, R28, R2, P0 ;  /* 0x000000021c027208 */ /* 0x000fe40000000000 */
[----:B------:R-:W-:Y:S01]  /*ac40*/  FSEL R3, R29, R31, P0 ;  /* 0x0000001f1d037208 */ /* 0x000fe20000000000 */
[----:B------:R-:W-:Y:S06]  /*ac50*/  BRA `(.L_x_33794) ;  /* 0x0000006400347947 */ /* 0x000fec0003800000 */
.L_x_33783:
        /* <DEDUP_REMOVED lines=99> */
.L_x_33797:
[----:B------:R-:W-:Y:S05]  /*b290*/  BSYNC B0 ;  /* 0x0000000000007941 */ /* 0x000fea0003800000 */
.L_x_33796:
[----:B------:R-:W-:Y:S04]  /*b2a0*/  BSSY B2, `(.L_x_33798) ;  /* 0x0000008000027945 */ /* 0x000fe80003800000 */
[----:B------:R-:W-:Y:S05]  /*b2b0*/  @P4 BRA P5, `(.L_x_33799) ;  /* 0x0000000000184947 */ /* 0x000fea0002800000 */
[----:B------:R-:W-:Y:S01]  /*b2c0*/  IMAD.MOV.U32 R0, RZ, RZ, R10 ;  /* 0x000000ffff007224 */ /* 0x000fe200078e000a */
[----:B------:R-:W-:Y:S01]  /*b2d0*/  MOV R4, 0xb320 ;  /* 0x0000b32000047802 */ /* 0x000fe20000000f00 */
[----:B------:R-:W-:Y:S02]  /*b2e0*/  IMAD.MOV.U32 R5, RZ, RZ, R11 ;  /* 0x000000ffff057224 */ /* 0x000fe400078e000b */
[----:B------:R-:W-:Y:S02]  /*b2f0*/  IMAD.MOV.U32 R2, RZ, RZ, R46 ;  /* 0x000000ffff027224 */ /* 0x000fe400078e002e */
[----:B------:R-:W-:-:S07]  /*b300*/  IMAD.MOV.U32 R3, RZ, RZ, R47 ;  /* 0x000000ffff037224 */ /* 0x000fce00078e002f */
[----:B------:R-:W-:Y:S05]  /*b310*/  CALL.REL.NOINC `($__internal_75_$__cuda_sm20_div_rn_f64_full) ;  /* 0x000008ec001c7944 */ /* 0x000fea0003c00000 */
.L_x_33799:
[----:B------:R-:W-:Y:S05]  /*b320*/  BSYNC B2 ;  /* 0x0000000000027941 */ /* 0x000fea0003800000 */
.L_x_33798:
        /* <DEDUP_REMOVED lines=82> */
.L_x_33801:
[----:B------:R-:W-:-:S04]  /*b850*/  ISETP.GE.AND P0, PT, R29, RZ, PT ;  /* 0x000000ff1d00720c */ /* 0x000fc80003f06270 */
[----:B------:R-:W-:Y:S02]  /*b860*/  FSEL R2, RZ, 3.37028055040000000000e+12, P0 ;  /* 0x54442d18ff027808 */ /* 0x000fe40000000000 */
[----:B------:R-:W-:-:S07]  /*b870*/  FSEL R3, RZ, 2.1426990032196044922, P0 ;  /* 0x400921fbff037808 */ /* 0x000fce0000000000 */
.L_x_33802:
[----:B------:R-:W-:Y:S05]  /*b880*/  BSYNC B0 ;  /* 0x0000000000007941 */ /* 0x000fea0003800000 */
.L_x_33800:
[----:B------:R-:W-:Y:S01]  /*b890*/  DADD R28, |R28|, |R30| ;  /* 0x000000001c1c7229 */ /* 0x000fe2000000061e */
[----:B------:R-:W-:Y:S01]  /*b8a0*/  LOP3.LUT R31, R3, 0x80000000, R31, 0xb8, !PT ;  /* 0x80000000031f7812 */ /* 0x000fe200078eb81f */
[----:B------:R-:W-:-:S06]  /*b8b0*/  DMUL R8, R8, 0.5 ;  /* 0x3fe0000008087828 */ /* 0x000fcc0000000000 */
[----:B------:R-:W-:-:S06]  /*b8c0*/  DSETP.GTU.AND P0, PT, |R28|, +INF , PT ;  /* 0x7ff000001c00742a */ /* 0x000fcc0003f0c200 */
[----:B------:R-:W-:Y:S02]  /*b8d0*/  FSEL R2, R28, R2, P0 ;  /* 0x000000021c027208 */ /* 0x000fe40000000000 */
[----:B------:R-:W-:Y:S01]  /*b8e0*/  FSEL R3, R29, R31, P0 ;  /* 0x0000001f1d037208 */ /* 0x000fe20000000000 */
[----:B------:R-:W-:Y:S06]  /*b8f0*/  BRA `(.L_x_33794) ;  /* 0x00000058000c7947 */ /* 0x000fec0003800000 */
.L_x_33795:
        /* <DEDUP_REMOVED lines=29> */
.L_x_33804:
        /* <DEDUP_REMOVED lines=71> */
.L_x_33803:
        /* <DEDUP_REMOVED lines=97> */
.L_x_33806:
        /* <DEDUP_REMOVED lines=22> */
.L_x_33809:
[----:B------:R-:W-:Y:S05]  /*c6b0*/  BSYNC B3 ;  /* 0x0000000000037941 */ /* 0x000fea0003800000 */
.L_x_33808:
        /* <DEDUP_REMOVED lines=29> */
.L_x_33807:
[----:B------:R-:W-:Y:S05]  /*c890*/  BSYNC B2 ;  /* 0x0000000000027941 */ /* 0x000fea0003800000 */
.L_x_33805:
        /* <DEDUP_REMOVED lines=21> */
.L_x_33811:
[----:B------:R-:W-:Y:S05]  /*c9f0*/  BSYNC B2 ;  /* 0x0000000000027941 */ /* 0x000fea0003800000 */
.L_x_33810:
        /* <DEDUP_REMOVED lines=82> */
.L_x_33813:
[----:B------:R-:W-:-:S04]  /*cf20*/  ISETP.GE.AND P0, PT, R29, RZ, PT ;  /* 0x000000ff1d00720c */ /* 0x000fc80003f06270 */
[----:B------:R-:W-:Y:S02]  /*cf30*/  FSEL R2, RZ, 3.37028055040000000000e+12, P0 ;  /* 0x54442d18ff027808 */ /* 0x000fe40000000000 */
[----:B------:R-:W-:-:S07]  /*cf40*/  FSEL R3, RZ, 2.1426990032196044922, P0 ;  /* 0x400921fbff037808 */ /* 0x000fce0000000000 */
.L_x_33814:
[----:B------:R-:W-:Y:S05]  /*cf50*/  BSYNC B0 ;  /* 0x0000000000007941 */ /* 0x000fea0003800000 */
.L_x_33812:
[----:B------:R-:W-:Y:S01]  /*cf60*/  DADD R28, |R28|, |R30| ;  /* 0x000000001c1c7229 */ /* 0x000fe2000000061e */
[----:B------:R-:W-:Y:S01]  /*cf70*/  LOP3.LUT R31, R3, 0x80000000, R31, 0xb8, !PT ;  /* 0x80000000031f7812 */ /* 0x000fe200078eb81f */
[----:B------:R-:W-:-:S06]  /*cf80*/  DMUL R8, R8, 0.5 ;  /* 0x3fe0000008087828 */ /* 0x000fcc0000000000 */
[----:B------:R-:W-:-:S06]  /*cf90*/  DSETP.GTU.AND P0, PT, |R28|, +INF , PT ;  /* 0x7ff000001c00742a */ /* 0x000fcc0003f0c200 */
[----:B------:R-:W-:Y:S02]  /*cfa0*/  FSEL R2, R28, R2, P0 ;  /* 0x000000021c027208 */ /* 0x000fe40000000000 */
[----:B------:R-:W-:Y:S01]  /*cfb0*/  FSEL R3, R29, R31, P0 ;  /* 0x0000001f1d037208 */ /* 0x000fe20000000000 */
[----:B------:R-:W-:Y:S06]  /*cfc0*/  BRA `(.L_x_33794) ;  /* 0x0000004000587947 */ /* 0x000fec0003800000 */
.L_x_33782:
        /* <DEDUP_REMOVED lines=135> */
.L_x_33816:
[----:B------:R-:W-:Y:S05]  /*d840*/  BSYNC B0 ;  /* 0x0000000000007941 */ /* 0x000fea0003800000 */
.L_x_33815:
        /* <DEDUP_REMOVED lines=8> */
.L_x_33818:
[----:B------:R-:W-:Y:S05]  /*d8d0*/  BSYNC B2 ;  /* 0x0000000000027941 */ /* 0x000fea0003800000 */
.L_x_33817:
        /* <DEDUP_REMOVED lines=82> */
.L_x_33820:
[----:B------:R-:W-:-:S04]  /*de00*/  ISETP.GE.AND P0, PT, R29, RZ, PT ;  /* 0x000000ff1d00720c */ /* 0x000fc80003f06270 */
[----:B------:R-:W-:Y:S02]  /*de10*/  FSEL R2, RZ, 3.37028055040000000000e+12, P0 ;  /* 0x54442d18ff027808 */ /* 0x000fe40000000000 */
[----:B------:R-:W-:-:S07]  /*de20*/  FSEL R3, RZ, 2.1426990032196044922, P0 ;  /* 0x400921fbff037808 */ /* 0x000fce0000000000 */
.L_x_33821:
[----:B------:R-:W-:Y:S05]  /*de30*/  BSYNC B0 ;  /* 0x0000000000007941 */ /* 0x000fea0003800000 */
.L_x_33819:
[----:B------:R-:W-:Y:S01]  /*de40*/  DADD R28, |R28|, |R30| ;  /* 0x000000001c1c7229 */ /* 0x000fe2000000061e */
[----:B------:R-:W-:-:S07]  /*de50*/  LOP3.LUT R31, R3, 0x80000000, R31, 0xb8, !PT ;  /* 0x80000000031f7812 */ /* 0x000fce00078eb81f */
[----:B------:R-:W-:-:S06]  /*de60*/  DSETP.GTU.AND P0, PT, |R28|, +INF , PT ;  /* 0x7ff000001c00742a */ /* 0x000fcc0003f0c200 */
[----:B------:R-:W-:Y:S02]  /*de70*/  FSEL R2, R28, R2, P0 ;  /* 0x000000021c027208 */ /* 0x000fe40000000000 */
[----:B------:R-:W-:Y:S01]  /*de80*/  FSEL R3, R29, R31, P0 ;  /* 0x0000001f1d037208 */ /* 0x000fe20000000000 */
[----:B------:R-:W-:Y:S06]  /*de90*/  BRA `(.L_x_33794) ;  /* 0x0000003000a47947 */ /* 0x000fec0003800000 */
.L_x_33781:
        /* <DEDUP_REMOVED lines=90> */
.L_x_33824:
        /* <DEDUP_REMOVED lines=22> */
.L_x_33827:
[----:B------:R-:W-:Y:S05]  /*e5a0*/  BSYNC B3 ;  /* 0x0000000000037941 */ /* 0x000fea0003800000 */
.L_x_33826:
        /* <DEDUP_REMOVED lines=29> */
.L_x_33825:
[----:B------:R-:W-:Y:S05]  /*e780*/  BSYNC B2 ;  /* 0x0000000000027941 */ /* 0x000fea0003800000 */
.L_x_33823:
        /* <DEDUP_REMOVED lines=83> */
.L_x_33822:
        /* <DEDUP_REMOVED lines=85> */
.L_x_33780:
        /* <DEDUP_REMOVED lines=22> */
[----:B------:R-:W-:Y:S05]  /*f370*/  CALL.REL.NOINC `($__internal_75_$__cuda_sm20_div_rn_f64_full) ;  /* 0x000008ac00047944 */ /* 0x000fea0003c00000 */
.L_x_33829:
[----:B------:R-:W-:Y:S05]  /*f380*/  BSYNC B2 ;  /* 0x0000000000027941 */ /* 0x000fea0003800000 */
.L_x_33828:
        /* <DEDUP_REMOVED lines=24> */
[----:B------:R-:W-:Y:S02]  /*f510*/  IMAD.MOV.U32 R4, RZ, RZ, R2 ;  /* 0x000000ffff047224 */ /* 0x000fe400078e0002 */
[----:B------:R-:W-:-:S07]  /*f520*/  IMAD.MOV.U32 R5, RZ, RZ, R3 ;  /* 0x000000ffff057224 */ /* 0x000fce00078e0003 */
.L_x_33831:
[----:B------:R-:W-:Y:S05]  /*f530*/  BSYNC B2 ;  /* 0x0000000000027941 */ /* 0x000fea0003800000 */
.L_x_33830:
        /* <DEDUP_REMOVED lines=136> */
.L_x_33833:
[----:B------:R-:W-:Y:S05]  /*fdc0*/  BSYNC B0 ;  /* 0x0000000000007941 */ /* 0x000fea0003800000 */
.L_x_33832:
        /* <DEDUP_REMOVED lines=8> */
.L_x_33835:
[----:B------:R-:W-:Y:S05]  /*fe50*/  BSYNC B2 ;  /* 0x0000000000027941 */ /* 0x000fea0003800000 */
.L_x_33834:
        /* <DEDUP_REMOVED lines=82> */
.L_x_33837:
[----:B------:R-:W-:-:S04]  /*10380*/  ISETP.GE.AND P0, PT, R29, RZ, PT ;  /* 0x000000ff1d00720c */ /* 0x000fc80003f06270 */
[----:B------:R-:W-:Y:S02]  /*10390*/  FSEL R2, RZ, 3.37028055040000000000e+12, P0 ;  /* 0x54442d18ff027808 */ /* 0x000fe40000000000 */
[----:B------:R-:W-:-:S07]  /*103a0*/  FSEL R3, RZ, 2.1426990032196044922, P0 ;  /* 0x400921fbff037808 */ /* 0x000fce0000000000 */
.L_x_33838:
[----:B------:R-:W-:Y:S05]  /*103b0*/  BSYNC B0 ;  /* 0x0000000000007941 */ /* 0x000fea0003800000 */
.L_x_33836:
[----:B------:R-:W-:Y:S01]  /*103c0*/  DADD R28, |R28|, |R30| ;  /* 0x000000001c1c7229 */ /* 0x000fe2000000061e */
[----:B------:R-:W-:Y:S01]  /*103d0*/  LOP3.LUT R31, R3, 0x80000000, R31, 0xb8, !PT ;  /* 0x80000000031f7812 */ /* 0x000fe200078eb81f */
[----:B------:R-:W-:-:S06]  /*103e0*/  DADD R8, R8, 1 ;  /* 0x3ff0000008087429 */ /* 0x000fcc0000000000 */
[----:B------:R-:W-:-:S06]  /*103f0*/  DSETP.GTU.AND P0, PT, |R28|, +INF , PT ;  /* 0x7ff000001c00742a */ /* 0x000fcc0003f0c200 */
[----:B------:R-:W-:Y:S02]  /*10400*/  FSEL R2, R28, R2, P0 ;  /* 0x000000021c027208 */ /* 0x000fe40000000000 */
[----:B------:R-:W-:Y:S01]  /*10410*/  FSEL R3, R29, R31, P0 ;  /* 0x0000001f1d037208 */ /* 0x000fe20000000000 */
[----:B------:R-:W-:Y:S06]  /*10420*/  BRA `(.L_x_33794) ;  /* 0x0000000c00407947 */ /* 0x000fec0003800000 */
.L_x_33779:
        /* <DEDUP_REMOVED lines=109> */
.L_x_33840:
[----:B------:R-:W-:Y:S05]  /*10b00*/  BSYNC B0 ;  /* 0x0000000000007941 */ /* 0x000fea0003800000 */
.L_x_33839:
[----:B------:R-:W-:Y:S04]  /*10b10*/  BSSY B2, `(.L_x_33841) ;  /* 0x0000007000027945 */ /* 0x000fe80003800000 */
[----:B------:R-:W-:Y:S05]  /*10b20*/  @P4 BRA P5, `(.L_x_33842) ;  /* 0x0000000000144947 */ /* 0x000fea0002800000 */
[----:B------:R-:W-:Y:S01]  /*10b30*/  IMAD.MOV.U32 R0, RZ, RZ, R4 ;  /* 0x000000ffff007224 */ /* 0x000fe200078e0004 */
[----:B------:R-:W-:Y:S01]  /*10b40*/  MOV R4, 0x10b80 ;  /* 0x00010b8000047802 */ /* 0x000fe20000000f00 */
[----:B------:R-:W-:Y:S02]  /*10b50*/  IMAD.MOV.U32 R2, RZ, RZ, R10 ;  /* 0x000000ffff027224 */ /* 0x000fe400078e000a */
[----:B------:R-:W-:-:S07]  /*10b60*/  IMAD.MOV.U32 R3, RZ, RZ, R11 ;  /* 0x000000ffff037224 */ /* 0x000fce00078e000b */
[----:B------:R-:W-:Y:S05]  /*10b70*/  CALL.REL.NOINC `($__internal_75_$__cuda_sm20_div_rn_f64_full) ;  /* 0x0000089400047944 */ /* 0x000fea0003c00000 */
.L_x_33842:
[----:B------:R-:W-:Y:S05]  /*10b80*/  BSYNC B2 ;  /* 0x0000000000027941 */ /* 0x000fea0003800000 */
.L_x_33841:
        /* <DEDUP_REMOVED lines=82> */
.L_x_33844:
[----:B------:R-:W-:Y:S02]  /*110b0*/  FSEL R2, RZ, 3.37028055040000000000e+12, P2 ;  /* 0x54442d18ff027808 */ /* 0x000fe40001000000 */
[----:B------:R-:W-:-:S07]  /*110c0*/  FSEL R3, RZ, 2.1426990032196044922, P2 ;  /* 0x400921fbff037808 */ /* 0x000fce0001000000 */
.L_x_33845:
[----:B------:R-:W-:Y:S05]  /*110d0*/  BSYNC B0 ;  /* 0x0000000000007941 */ /* 0x000fea0003800000 */
.L_x_33843:
[----:B------:R-:W-:Y:S01]  /*110e0*/  DADD R28, |R28|, |R30| ;  /* 0x000000001c1c7229 */ /* 0x000fe2000000061e */
[----:B------:R-:W-:-:S07]  /*110f0*/  LOP3.LUT R31, R3, 0x80000000, R31, 0xb8, !PT ;  /* 0x80000000031f7812 */ /* 0x000fce00078eb81f */
[----:B------:R-:W-:-:S06]  /*11100*/  DSETP.GTU.AND P0, PT, |R28|, +INF , PT ;  /* 0x7ff000001c00742a */ /* 0x000fcc0003f0c200 */
[----:B------:R-:W-:Y:S02]  /*11110*/  FSEL R2, R28, R2, P0 ;  /* 0x000000021c027208 */ /* 0x000fe40000000000 */
[----:B------:R-:W-:-:S07]  /*11120*/  FSEL R3, R29, R31, P0 ;  /* 0x0000001f1d037208 */ /* 0x000fce0000000000 */
.L_x_33794:
[----:B------:R-:W-:Y:S05]  /*11130*/  BSYNC B1 ;  /* 0x0000000000017941 */ /* 0x000fea0003800000 */
.L_x_33778:
        /* <DEDUP_REMOVED lines=78> */
.L_x_33852:
[----:B------:R-:W-:Y:S05]  /*11620*/  BSYNC B0 ;  /* 0x0000000000007941 */ /* 0x000fea0003800000 */
.L_x_33851:
        /* <DEDUP_REMOVED lines=21> */
[----:B------:R-:W-:Y:S05]  /*11780*/  CALL.REL.NOINC `($_ZN2at6native29vectorized_elementwise_kernelILi4EZZZNS0_50_GLOBAL__N__2680c7bb_12_PowKernel_cu_140f0503_289624pow_tensor_scalar_kernelERNS_18TensorIteratorBaseERKN3c106ScalarEENKUlvE_clEvENKUlvE_clEvEUlNS5_7complexIdEEE0_St5arrayIPcLm2EEEEviT0_T1_$__internal_trig_reduction_slowpathd) ;  /* 0x0000088c00947944 */ /* 0x000fea0003c00000 */
[----:B------:R-:W-:Y:S02]  /*11790*/  IMAD.MOV.U32 R2, RZ, RZ, R5 ;  /* 0x000000ffff027224 */ /* 0x000fe400078e0005 */
[----:B------:R-:W-:Y:S02]  /*117a0*/  IMAD.MOV.U32 R28, RZ, RZ, R6 ;  /* 0x000000ffff1c7224 */ /* 0x000fe400078e0006 */
[----:B------:R-:W-:Y:S01]  /*117b0*/  IMAD.MOV.U32 R29, RZ, RZ, R7 ;  /* 0x000000ffff1d7224 */ /* 0x000fe200078e0007 */
[----:B------:R-:W-:Y:S06]  /*117c0*/  BRA `(.L_x_33855) ;  /* 0x0000000000087947 */ /* 0x000fec0003800000 */
.L_x_33854:
[----:B------:R-:W-:Y:S01]  /*117d0*/  DMUL R28, RZ, R46 ;  /* 0x0000002eff1c7228 */ /* 0x000fe20000000000 */
[----:B------:R-:W-:-:S10]  /*117e0*/  IMAD.MOV.U32 R2, RZ, RZ, RZ ;  /* 0x000000ffff027224 */ /* 0x000fd400078e00ff */
.L_x_33855:
[----:B------:R-:W-:Y:S05]  /*117f0*/  BSYNC B2 ;  /* 0x0000000000027941 */ /* 0x000fea0003800000 */
.L_x_33853:
        /* <DEDUP_REMOVED lines=49> */
.L_x_33857:
[----:B------:R-:W-:Y:S01]  /*11b10*/  DMUL R2, RZ, R46 ;  /* 0x0000002eff027228 */ /* 0x000fe20000000000 */
[----:B------:R-:W-:-:S10]  /*11b20*/  IMAD.MOV.U32 R0, RZ, RZ, RZ ;  /* 0x000000ffff007224 */ /* 0x000fd400078e00ff */
.L_x_33858:
[----:B------:R-:W-:Y:S05]  /*11b30*/  BSYNC B2 ;  /* 0x0000000000027941 */ /* 0x000fea0003800000 */
.L_x_33856:
        /* <DEDUP_REMOVED lines=25> */
.L_x_33850:
        /* <DEDUP_REMOVED lines=63> */
.L_x_33861:
[----:B------:R-:W-:Y:S05]  /*120c0*/  BSYNC B0 ;  /* 0x0000000000007941 */ /* 0x000fea0003800000 */
.L_x_33860:
        /* <DEDUP_REMOVED lines=26> */
.L_x_33863:
[----:B------:R-:W-:Y:S01]  /*12270*/  DMUL R28, RZ, R46 ;  /* 0x0000002eff1c7228 */ /* 0x000fe20000000000 */
[----:B------:R-:W-:-:S10]  /*12280*/  IMAD.MOV.U32 R2, RZ, RZ, RZ ;  /* 0x000000ffff027224 */ /* 0x000fd400078e00ff */
.L_x_33864:
[----:B------:R-:W-:Y:S05]  /*12290*/  BSYNC B2 ;  /* 0x0000000000027941 */ /* 0x000fea0003800000 */
.L_x_33862:
        /* <DEDUP_REMOVED lines=49> */
.L_x_33866:
[----:B------:R-:W-:Y:S01]  /*125b0*/  DMUL R2, RZ, R46 ;  /* 0x0000002eff027228 */ /* 0x000fe20000000000 */
[----:B------:R-:W-:-:S10]  /*125c0*/  IMAD.MOV.U32 R0, RZ, RZ, RZ ;  /* 0x000000ffff007224 */ /* 0x000fd400078e00ff */
.L_x_33867:
[----:B------:R-:W-:Y:S05]  /*125d0*/  BSYNC B2 ;  /* 0x0000000000027941 */ /* 0x000fea0003800000 */
.L_x_33865:
        /* <DEDUP_REMOVED lines=39> */
.L_x_33849:
        /* <DEDUP_REMOVED lines=11> */
.L_x_33868:
[----:B------:R-:W-:-:S10]  /*12900*/  DADD R28, R46, -R46 ;  /* 0x000000002e1c7229 */ /* 0x000fd4000000082e */
[----:B------:R-:W-:Y:S02]  /*12910*/  IMAD.MOV.U32 R30, RZ, RZ, R28 ;  /* 0x000000ffff1e7224 */ /* 0x000fe400078e001c */
[----:B------:R-:W-:Y:S01]  /*12920*/  IMAD.MOV.U32 R31, RZ, RZ, R29 ;  /* 0x000000ffff1f7224 */ /* 0x000fe200078e001d */
[----:B------:R-:W-:Y:S06]  /*12930*/  BRA `(.L_x_33859) ;  /* 0x00000008009c7947 */ /* 0x000fec0003800000 */
.L_x_33848:
        /* <DEDUP_REMOVED lines=24> */
[----:B------:R-:W-:Y:S01]  /*12ac0*/  IMAD.MOV.U32 R3, RZ, RZ, R7 ;  /* 0x000000ffff037224 */ /* 0x000fe200078e0007 */
[----:B------:R-:W-:Y:S06]  /*12ad0*/  BRA `(.L_x_33871) ;  /* 0x0000000000087947 */ /* 0x000fec0003800000 */
.L_x_33870:
[----:B------:R-:W-:Y:S01]  /*12ae0*/  DMUL R2, RZ, R46 ;  /* 0x0000002eff027228 */ /* 0x000fe20000000000 */
[----:B------:R-:W-:-:S10]  /*12af0*/  IMAD.MOV.U32 R5, RZ, RZ, RZ ;  /* 0x000000ffff057224 */ /* 0x000fd400078e00ff */
.L_x_33871:
[----:B------:R-:W-:Y:S05]  /*12b00*/  BSYNC B2 ;  /* 0x0000000000027941 */ /* 0x000fea0003800000 */
.L_x_33869:
        /* <DEDUP_REMOVED lines=49> */
.L_x_33873:
[----:B------:R-:W-:Y:S01]  /*12e20*/  DMUL R30, RZ, R46 ;  /* 0x0000002eff1e7228 */ /* 0x000fe20000000000 */
[----:B------:R-:W-:-:S10]  /*12e30*/  IMAD.MOV.U32 R0, RZ, RZ, RZ ;  /* 0x000000ffff007224 */ /* 0x000fd400078e00ff */
.L_x_33874:
[----:B------:R-:W-:Y:S05]  /*12e40*/  BSYNC B2 ;  /* 0x0000000000027941 */ /* 0x000fea0003800000 */
.L_x_33872:
        /* <DEDUP_REMOVED lines=24> */
.L_x_33847:
        /* <DEDUP_REMOVED lines=59> */
.L_x_33876:
[----:B------:R-:W-:Y:S05]  /*13380*/  BSYNC B0 ;  /* 0x0000000000007941 */ /* 0x000fea0003800000 */
.L_x_33875:
[----:B------:R-:W-:Y:S02]  /*13390*/  IMAD.MOV.U32 R30, RZ, RZ, R46 ;  /* 0x000000ffff1e7224 */ /* 0x000fe400078e002e */
[----:B------:R-:W-:-:S07]  /*133a0*/  IMAD.MOV.U32 R31, RZ, RZ, R47 ;  /* 0x000000ffff1f7224 */ /* 0x000fce00078e002f */
.L_x_33859:
[----:B------:R-:W-:Y:S05]  /*133b0*/  BSYNC B1 ;  /* 0x0000000000017941 */ /* 0x000fea0003800000 */
.L_x_33846:
        /* <DEDUP_REMOVED lines=116> */
.L_x_33884:
        /* <DEDUP_REMOVED lines=22> */
.L_x_33887:
[----:B------:R-:W-:Y:S05]  /*13c60*/  BSYNC B3 ;  /* 0x0000000000037941 */ /* 0x000fea0003800000 */
.L_x_33886:
        /* <DEDUP_REMOVED lines=29> */
.L_x_33885:
[----:B------:R-:W-:Y:S05]  /*13e40*/  BSYNC B2 ;  /* 0x0000000000027941 */ /* 0x000fea0003800000 */
.L_x_33883:
        /* <DEDUP_REMOVED lines=21> */
.L_x_33889:
[----:B------:R-:W-:Y:S05]  /*13fa0*/  BSYNC B2 ;  /* 0x0000000000027941 */ /* 0x000fea0003800000 */
.L_x_33888:
        /* <DEDUP_REMOVED lines=82> */
.L_x_33891:
[----:B------:R-:W-:-:S04]  /*144d0*/  ISETP.GE.AND P0, PT, R33, RZ, PT ;  /* 0x000000ff2100720c */ /* 0x000fc80003f06270 */
[----:B------:R-:W-:Y:S02]  /*144e0*/  FSEL R2, RZ, 3.37028055040000000000e+12, P0 ;  /* 0x54442d18ff027808 */ /* 0x000fe40000000000 */
[----:B------:R-:W-:-:S07]  /*144f0*/  FSEL R3, RZ, 2.1426990032196044922, P0 ;  /* 0x400921fbff037808 */ /* 0x000fce0000000000 */
.L_x_33892:
[----:B------:R-:W-:Y:S05]  /*14500*/  BSYNC B0 ;  /* 0x0000000000007941 */ /* 0x000fea0003800000 */
.L_x_33890:
[----:B------:R-:W-:Y:S01]  /*14510*/  DADD R32, |R32|, |R34| ;  /* 0x0000000020207229 */ /* 0x000fe20000000622 */
[----:B------:R-:W-:Y:S01]  /*14520*/  LOP3.LUT R35, R3, 0x80000000, R35, 0xb8, !PT ;  /* 0x8000000003237812 */ /* 0x000fe200078eb823 */
[----:B------:R-:W-:-:S06]  /*14530*/  DMUL R8, R8, 0.5 ;  /* 0x3fe0000008087828 */ /* 0x000fcc0000000000 */
[----:B------:R-:W-:-:S06]  /*14540*/  DSETP.GTU.AND P0, PT, |R32|, +INF , PT ;  /* 0x7ff000002000742a */ /* 0x000fcc0003f0c200 */
[----:B------:R-:W-:Y:S02]  /*14550*/  FSEL R2, R32, R2, P0 ;  /* 0x0000000220027208 */ /* 0x000fe40000000000 */
[----:B------:R-:W-:Y:S01]  /*14560*/  FSEL R3, R33, R35, P0 ;  /* 0x0000002321037208 */ /* 0x000fe20000000000 */
[----:B------:R-:W-:Y:S06]  /*14570*/  BRA `(.L_x_33893) ;  /* 0x0000006400347947 */ /* 0x000fec0003800000 */
.L_x_33882:
        /* <DEDUP_REMOVED lines=99> */
.L_x_33896:
[----:B------:R-:W-:Y:S05]  /*14bb0*/  BSYNC B0 ;  /* 0x0000000000007941 */ /* 0x000fea0003800000 */
.L_x_33895:
        /* <DEDUP_REMOVED lines=8> */
.L_x_33898:
[----:B------:R-:W-:Y:S05]  /*14c40*/  BSYNC B2 ;  /* 0x0000000000027941 */ /* 0x000fea0003800000 */
.L_x_33897:
        /* <DEDUP_REMOVED lines=82> */
.L_x_33900:
[----:B------:R-:W-:-:S04]  /*15170*/  ISETP.GE.AND P0, PT, R33, RZ, PT ;  /* 0x000000ff2100720c */ /* 0x000fc80003f06270 */
[----:B------:R-:W-:Y:S02]  /*15180*/  FSEL R2, RZ, 3.37028055040000000000e+12, P0 ;  /* 0x54442d18ff027808 */ /* 0x000fe40000000000 */
[----:B------:R-:W-:-:S07]  /*15190*/  FSEL R3, RZ, 2.1426990032196044922, P0 ;  /* 0x400921fbff037808 */ /* 0x000fce0000000000 */
.L_x_33901:
[----:B------:R-:W-:Y:S05]  /*151a0*/  BSYNC B0 ;  /* 0x0000000000007941 */ /* 0x000fea0003800000 */
.L_x_33899:
[----:B------:R-:W-:Y:S01]  /*151b0*/  DADD R32, |R32|, |R34| ;  /* 0x0000000020207229 */ /* 0x000fe20000000622 */
[----:B------:R-:W-:Y:S01]  /*151c0*/  LOP3.LUT R35, R3, 0x80000000, R35, 0xb8, !PT ;  /* 0x8000000003237812 */ /* 0x000fe200078eb823 */
[----:B------:R-:W-:-:S06]  /*151d0*/  DMUL R8, R8, 0.5 ;  /* 0x3fe0000008087828 */ /* 0x000fcc0000000000 */
[----:B------:R-:W-:-:S06]  /*151e0*/  DSETP.GTU.AND P0, PT, |R32|, +INF , PT ;  /* 0x7ff000002000742a */ /* 0x000fcc0003f0c200 */
[----:B------:R-:W-:Y:S02]  /*151f0*/  FSEL R2, R32, R2, P0 ;  /* 0x0000000220027208 */ /* 0x000fe40000000000 */
[----:B------:R-:W-:Y:S01]  /*15200*/  FSEL R3, R33, R35, P0 ;  /* 0x0000002321037208 */ /* 0x000fe20000000000 */
[----:B------:R-:W-:Y:S06]  /*15210*/  BRA `(.L_x_33893) ;  /* 0x00000058000c7947 */ /* 0x000fec0003800000 */
.L_x_33894:
        /* <DEDUP_REMOVED lines=29> */
.L_x_33903:
        /* <DEDUP_REMOVED lines=71> */
.L_x_33902:
        /* <DEDUP_REMOVED lines=97> */
.L_x_33905:
        /* <DEDUP_REMOVED lines=22> */
.L_x_33908:
[----:B------:R-:W-:Y:S05]  /*15fd0*/  BSYNC B3 ;  /* 0x0000000000037941 */ /* 0x000fea0003800000 */
.L_x_33907:
        /* <DEDUP_REMOVED lines=29> */
.L_x_33906:
[----:B------:R-:W-:Y:S05]  /*161b0*/  BSYNC B2 ;  /* 0x0000000000027941 */ /* 0x000fea0003800000 */
.L_x_33904:
        /* <DEDUP_REMOVED lines=21> */
.L_x_33910:
[----:B------:R-:W-:Y:S05]  /*16310*/  BSYNC B2 ;  /* 0x0000000000027941 */ /* 0x000fea0003800000 */
.L_x_33909:
        /* <DEDUP_REMOVED lines=82> */
.L_x_33912:
[----:B------:R-:W-:-:S04]  /*16840*/  ISETP.GE.AND P0, PT, R33, RZ, PT ;  /* 0x000000ff2100720c */ /* 0x000fc80003f06270 */
[----:B------:R-:W-:Y:S02]  /*16850*/  FSEL R2, RZ, 3.37028055040000000000e+12, P0 ;  /* 0x54442d18ff027808 */ /* 0x000fe40000000000 */
[----:B------:R-:W-:-:S07]  /*16860*/  FSEL R3, RZ, 2.1426990032196044922, P0 ;  /* 0x400921fbff037808 */ /* 0x000fce0000000000 */
.L_x_33913:
[----:B------:R-:W-:Y:S05]  /*16870*/  BSYNC B0 ;  /* 0x0000000000007941 */ /* 0x000fea0003800000 */
.L_x_33911:
[----:B------:R-:W-:Y:S01]  /*16880*/  DADD R32, |R32|, |R34| ;  /* 0x0000000020207229 */ /* 0x000fe20000000622 */
[----:B------:R-:W-:Y:S01]  /*16890*/  LOP3.LUT R35, R3, 0x80000000, R35, 0xb8, !PT ;  /* 0x8000000003237812 */ /* 0x000fe200078eb823 */
[----:B------:R-:W-:-:S06]  /*168a0*/  DMUL R8, R8, 0.5 ;  /* 0x3fe0000008087828 */ /* 0x000fcc0000000000 */
[----:B------:R-:W-:-:S06]  /*168b0*/  DSETP.GTU.AND P0, PT, |R32|, +INF , PT ;  /* 0x7ff000002000742a */ /* 0x000fcc0003f0c200 */
[----:B------:R-:W-:Y:S02]  /*168c0*/  FSEL R2, R32, R2, P0 ;  /* 0x0000000220027208 */ /* 0x000fe40000000000 */
[----:B------:R-:W-:Y:S01]  /*168d0*/  FSEL R3, R33, R35, P0 ;  /* 0x0000002321037208 */ /* 0x000fe20000000000 */
[----:B------:R-:W-:Y:S06]  /*168e0*/  BRA `(.L_x_33893) ;  /* 0x0000004000587947 */ /* 0x000fec0003800000 */
.L_x_33881:
        /* <DEDUP_REMOVED lines=135> */
.L_x_33915:
[----:B------:R-:W-:Y:S05]  /*17160*/  BSYNC B0 ;  /* 0x0000000000007941 */ /* 0x000fea0003800000 */
.L_x_33914:
        /* <DEDUP_REMOVED lines=8> */
.L_x_33917:
[----:B------:R-:W-:Y:S05]  /*171f0*/  BSYNC B2 ;  /* 0x0000000000027941 */ /* 0x000fea0003800000 */
.L_x_33916:
        /* <DEDUP_REMOVED lines=82> */
.L_x_33919:
[----:B------:R-:W-:-:S04]  /*17720*/  ISETP.GE.AND P0, PT, R33, RZ, PT ;  /* 0x000000ff2100720c */ /* 0x000fc80003f06270 */
[----:B------:R-:W-:Y:S02]  /*17730*/  FSEL R2, RZ, 3.37028055040000000000e+12, P0 ;  /* 0x54442d18ff027808 */ /* 0x000fe40000000000 */
[----:B------:R-:W-:-:S07]  /*17740*/  FSEL R3, RZ, 2.1426990032196044922, P0 ;  /* 0x400921fbff037808 */ /* 0x000fce0000000000 */
.L_x_33920:
[----:B------:R-:W-:Y:S05]  /*17750*/  BSYNC B0 ;  /* 0x0000000000007941 */ /* 0x000fea0003800000 */
.L_x_33918:
[----:B------:R-:W-:Y:S01]  /*17760*/  DADD R32, |R32|, |R34| ;  /* 0x0000000020207229 */ /* 0x000fe20000000622 */
[----:B------:R-:W-:-:S07]  /*17770*/  LOP3.LUT R35, R3, 0x80000000, R35, 0xb8, !PT ;  /* 0x8000000003237812 */ /* 0x000fce00078eb823 */
[----:B------:R-:W-:-:S06]  /*17780*/  DSETP.GTU.AND P0, PT, |R32|, +INF , PT ;  /* 0x7ff000002000742a */ /* 0x000fcc0003f0c200 */
[----:B------:R-:W-:Y:S02]  /*17790*/  FSEL R2, R32, R2, P0 ;  /* 0x0000000220027208 */ /* 0x000fe40000000000 */
[----:B------:R-:W-:Y:S01]  /*177a0*/  FSEL R3, R33, R35, P0 ;  /* 0x0000002321037208 */ /* 0x000fe20000000000 */
[----:B------:R-:W-:Y:S06]  /*177b0*/  BRA `(.L_x_33893) ;  /* 0x0000003000a47947 */ /* 0x000fec0003800000 */
.L_x_33880:
        /* <DEDUP_REMOVED lines=90> */
.L_x_33923:
        /* <DEDUP_REMOVED lines=22> */
.L_x_33926:
[----:B------:R-:W-:Y:S05]  /*17ec0*/  BSYNC B3 ;  /* 0x0000000000037941 */ /* 0x000fea0003800000 */
.L_x_33925:
        /* <DEDUP_REMOVED lines=29> */
.L_x_33924:
[----:B------:R-:W-:Y:S05]  /*180a0*/  BSYNC B2 ;  /* 0x0000000000027941 */ /* 0x000fea0003800000 */
.L_x_33922:
        /* <DEDUP_REMOVED lines=83> */
.L_x_33921:
        /* <DEDUP_REMOVED lines=85> */
.L_x_33879:
        /* <DEDUP_REMOVED lines=23> */
.L_x_33928:
[----:B------:R-:W-:Y:S05]  /*18ca0*/  BSYNC B2 ;  /* 0x0000000000027941 */ /* 0x000fea0003800000 */
.L_x_33927:
        /* <DEDUP_REMOVED lines=26> */
.L_x_33930:
[----:B------:R-:W-:Y:S05]  /*18e50*/  BSYNC B2 ;  /* 0x0000000000027941 */ /* 0x000fea0003800000 */
.L_x_33929:
        /* <DEDUP_REMOVED lines=136> */
.L_x_33932:
[----:B------:R-:W-:Y:S05]  /*196e0*/  BSYNC B0 ;  /* 0x0000000000007941 */ /* 0x000fea0003800000 */
.L_x_33931:
        /* <DEDUP_REMOVED lines=8> */
.L_x_33934:
[----:B------:R-:W-:Y:S05]  /*19770*/  BSYNC B2 ;  /* 0x0000000000027941 */ /* 0x000fea0003800000 */
.L_x_33933:
        /* <DEDUP_REMOVED lines=82> */
.L_x_33936:
[----:B------:R-:W-:-:S04]  /*19ca0*/  ISETP.GE.AND P0, PT, R33, RZ, PT ;  /* 0x000000ff2100720c */ /* 0x000fc80003f06270 */
[----:B------:R-:W-:Y:S02]  /*19cb0*/  FSEL R2, RZ, 3.37028055040000000000e+12, P0 ;  /* 0x54442d18ff027808 */ /* 0x000fe40000000000 */
[----:B------:R-:W-:-:S07]  /*19cc0*/  FSEL R3, RZ, 2.1426990032196044922, P0 ;  /* 0x400921fbff037808 */ /* 0x000fce0000000000 */
.L_x_33937:
[----:B------:R-:W-:Y:S05]  /*19cd0*/  BSYNC B0 ;  /* 0x0000000000007941 */ /* 0x000fea0003800000 */
.L_x_33935:
[----:B------:R-:W-:Y:S01]  /*19ce0*/  DADD R32, |R32|, |R34| ;  /* 0x0000000020207229 */ /* 0x000fe20000000622 */
[----:B------:R-:W-:Y:S01]  /*19cf0*/  LOP3.LUT R35, R3, 0x80000000, R35, 0xb8, !PT ;  /* 0x8000000003237812 */ /* 0x000fe200078eb823 */
[----:B------:R-:W-:-:S06]  /*19d00*/  DADD R8, R8, 1 ;  /* 0x3ff0000008087429 */ /* 0x000fcc0000000000 */
[----:B------:R-:W-:-:S06]  /*19d10*/  DSETP.GTU.AND P0, PT, |R32|, +INF , PT ;  /* 0x7ff000002000742a */ /* 0x000fcc0003f0c200 */
[----:B------:R-:W-:Y:S02]  /*19d20*/  FSEL R2, R32, R2, P0 ;  /* 0x0000000220027208 */ /* 0x000fe40000000000 */
[----:B------:R-:W-:Y:S01]  /*19d30*/  FSEL R3, R33, R35, P0 ;  /* 0x0000002321037208 */ /* 0x000fe20000000000 */
[----:B------:R-:W-:Y:S06]  /*19d40*/  BRA `(.L_x_33893) ;  /* 0x0000000c00407947 */ /* 0x000fec0003800000 */
.L_x_33878:
        /* <DEDUP_REMOVED lines=109> */
.L_x_33939:
[----:B------:R-:W-:Y:S05]  /*1a420*/  BSYNC B0 ;  /* 0x0000000000007941 */ /* 0x000fea0003800000 */
.L_x_33938:
[----:B------:R-:W-:Y:S04]  /*1a430*/  BSSY B2, `(.L_x_33940) ;  /* 0x0000007000027945 */ /* 0x000fe80003800000 */
[----:B------:R-:W-:Y:S05]  /*1a440*/  @P4 BRA P5, `(.L_x_33941) ;  /* 0x0000000000144947 */ /* 0x000fea0002800000 */
[----:B------:R-:W-:Y:S01]  /*1a450*/  IMAD.MOV.U32 R0, RZ, RZ, R4 ;  /* 0x000000ffff007224 */ /* 0x000fe200078e0004 */
[----:B------:R-:W-:Y:S01]  /*1a460*/  MOV R4, 0x1a4a0 ;  /* 0x0001a4a000047802 */ /* 0x000fe20000000f00 */
[----:B------:R-:W-:Y:S02]  /*1a470*/  IMAD.MOV.U32 R2, RZ, RZ, R10 ;  /* 0x000000ffff027224 */ /* 0x000fe400078e000a */
[----:B------:R-:W-:-:S07]  /*1a480*/  IMAD.MOV.U32 R3, RZ, RZ, R11 ;  /* 0x000000ffff037224 */ /* 0x000fce00078e000b */
[----:B------:R-:W-:Y:S05]  /*1a490*/  CALL.REL.NOINC `($__internal_75_$__cuda_sm20_div_rn_f64_full) ;  /* 0x000007f800bc7944 */ /* 0x000fea0003c00000 */
.L_x_33941:
[----:B------:R-:W-:Y:S05]  /*1a4a0*/  BSYNC B2 ;  /* 0x0000000000027941 */ /* 0x000fea0003800000 */
.L_x_33940:
        /* <DEDUP_REMOVED lines=82> */
.L_x_33943:
[----:B------:R-:W-:Y:S02]  /*1a9d0*/  FSEL R2, RZ, 3.37028055040000000000e+12, P2 ;  /* 0x54442d18ff027808 */ /* 0x000fe40001000000 */
[----:B------:R-:W-:-:S07]  /*1a9e0*/  FSEL R3, RZ, 2.1426990032196044922, P2 ;  /* 0x400921fbff037808 */ /* 0x000fce0001000000 */
.L_x_33944:
[----:B------:R-:W-:Y:S05]  /*1a9f0*/  BSYNC B0 ;  /* 0x0000000000007941 */ /* 0x000fea0003800000 */
.L_x_33942:
[----:B------:R-:W-:Y:S01]  /*1aa00*/  DADD R32, |R32|, |R34| ;  /* 0x0000000020207229 */ /* 0x000fe20000000622 */
[----:B------:R-:W-:-:S07]  /*1aa10*/  LOP3.LUT R35, R3, 0x80000000, R35, 0xb8, !PT ;  /* 0x8000000003237812 */ /* 0x000fce00078eb823 */
[----:B------:R-:W-:-:S06]  /*1aa20*/  DSETP.GTU.AND P0, PT, |R32|, +INF , PT ;  /* 0x7ff000002000742a */ /* 0x000fcc0003f0c200 */
[----:B------:R-:W-:Y:S02]  /*1aa30*/  FSEL R2, R32, R2, P0 ;  /* 0x0000000220027208 */ /* 0x000fe40000000000 */
[----:B------:R-:W-:-:S07]  /*1aa40*/  FSEL R3, R33, R35, P0 ;  /* 0x0000002321037208 */ /* 0x000fce0000000000 */
.L_x_33893:
[----:B------:R-:W-:Y:S05]  /*1aa50*/  BSYNC B1 ;  /* 0x0000000000017941 */ /* 0x000fea0003800000 */
.L_x_33877:
        /* <DEDUP_REMOVED lines=78> */
.L_x_33951:
[----:B------:R-:W-:Y:S05]  /*1af40*/  BSYNC B0 ;  /* 0x0000000000007941 */ /* 0x000fea0003800000 */
.L_x_33950:
        /* <DEDUP_REMOVED lines=26> */
.L_x_33953:
[----:B------:R-:W-:Y:S01]  /*1b0f0*/  DMUL R32, RZ, R46 ;  /* 0x0000002eff207228 */ /* 0x000fe20000000000 */
[----:B------:R-:W-:-:S10]  /*1b100*/  IMAD.MOV.U32 R2, RZ, RZ, RZ ;  /* 0x000000ffff027224 */ /* 0x000fd400078e00ff */
.L_x_33954:
[----:B------:R-:W-:Y:S05]  /*1b110*/  BSYNC B2 ;  /* 0x0000000000027941 */ /* 0x000fea0003800000 */
.L_x_33952:
        /* <DEDUP_REMOVED lines=49> */
.L_x_33956:
[----:B------:R-:W-:Y:S01]  /*1b430*/  DMUL R2, RZ, R46 ;  /* 0x0000002eff027228 */ /* 0x000fe20000000000 */
[----:B------:R-:W-:-:S10]  /*1b440*/  IMAD.MOV.U32 R0, RZ, RZ, RZ ;  /* 0x000000ffff007224 */ /* 0x000fd400078e00ff */
.L_x_33957:
[----:B------:R-:W-:Y:S05]  /*1b450*/  BSYNC B2 ;  /* 0x0000000000027941 */ /* 0x000fea0003800000 */
.L_x_33955:
        /* <DEDUP_REMOVED lines=25> */
.L_x_33949:
        /* <DEDUP_REMOVED lines=63> */
.L_x_33960:
[----:B------:R-:W-:Y:S05]  /*1b9e0*/  BSYNC B0 ;  /* 0x0000000000007941 */ /* 0x000fea0003800000 */
.L_x_33959:
        /* <DEDUP_REMOVED lines=26> */
.L_x_33962:
[----:B------:R-:W-:Y:S01]  /*1bb90*/  DMUL R32, RZ, R46 ;  /* 0x0000002eff207228 */ /* 0x000fe20000000000 */
[----:B------:R-:W-:-:S10]  /*1bba0*/  IMAD.MOV.U32 R2, RZ, RZ, RZ ;  /* 0x000000ffff027224 */ /* 0x000fd400078e00ff */
.L_x_33963:
[----:B------:R-:W-:Y:S05]  /*1bbb0*/  BSYNC B2 ;  /* 0x0000000000027941 */ /* 0x000fea0003800000 */
.L_x_33961:
        /* <DEDUP_REMOVED lines=49> */
.L_x_33965:
[----:B------:R-:W-:Y:S01]  /*1bed0*/  DMUL R2, RZ, R46 ;  /* 0x0000002eff027228 */ /* 0x000fe20000000000 */
[----:B------:R-:W-:-:S10]  /*1bee0*/  IMAD.MOV.U32 R0, RZ, RZ, RZ ;  /* 0x000000ffff007224 */ /* 0x000fd400078e00ff */
.L_x_33966:
[----:B------:R-:W-:Y:S05]  /*1bef0*/  BSYNC B2 ;  /* 0x0000000000027941 */ /* 0x000fea0003800000 */
.L_x_33964:
        /* <DEDUP_REMOVED lines=39> */
.L_x_33948:
        /* <DEDUP_REMOVED lines=11> */
.L_x_33967:
[----:B------:R-:W-:-:S10]  /*1c220*/  DADD R32, R46, -R46 ;  /* 0x000000002e207229 */ /* 0x000fd4000000082e */
[----:B------:R-:W-:Y:S02]  /*1c230*/  IMAD.MOV.U32 R34, RZ, RZ, R32 ;  /* 0x000000ffff227224 */ /* 0x000fe400078e0020 */
[----:B------:R-:W-:Y:S01]  /*1c240*/  IMAD.MOV.U32 R35, RZ, RZ, R33 ;  /* 0x000000ffff237224 */ /* 0x000fe200078e0021 */
[----:B------:R-:W-:Y:S06]  /*1c250*/  BRA `(.L_x_33958) ;  /* 0x00000008009c7947 */ /* 0x000fec0003800000 */
.L_x_33947:
        /* <DEDUP_REMOVED lines=26> */
.L_x_33969:
[----:B------:R-:W-:Y:S01]  /*1c400*/  DMUL R2, RZ, R46 ;  /* 0x0000002eff027228 */ /* 0x000fe20000000000 */
[----:B------:R-:W-:-:S10]  /*1c410*/  IMAD.MOV.U32 R5, RZ, RZ, RZ ;  /* 0x000000ffff057224 */ /* 0x000fd400078e00ff */
.L_x_33970:
[----:B------:R-:W-:Y:S05]  /*1c420*/  BSYNC B2 ;  /* 0x0000000000027941 */ /* 0x000fea0003800000 */
.L_x_33968:
        /* <DEDUP_REMOVED lines=49> */
.L_x_33972:
[----:B------:R-:W-:Y:S01]  /*1c740*/  DMUL R34, RZ, R46 ;  /* 0x0000002eff227228 */ /* 0x000fe20000000000 */
[----:B------:R-:W-:-:S10]  /*1c750*/  IMAD.MOV.U32 R0, RZ, RZ, RZ ;  /* 0x000000ffff007224 */ /* 0x000fd400078e00ff */
.L_x_33973:
[----:B------:R-:W-:Y:S05]  /*1c760*/  BSYNC B2 ;  /* 0x0000000000027941 */ /* 0x000fea0003800000 */
.L_x_33971:
        /* <DEDUP_REMOVED lines=24> */
.L_x_33946:
        /* <DEDUP_REMOVED lines=59> */
.L_x_33975:
[----:B------:R-:W-:Y:S05]  /*1cca0*/  BSYNC B0 ;  /* 0x0000000000007941 */ /* 0x000fea0003800000 */
.L_x_33974:
[----:B------:R-:W-:Y:S02]  /*1ccb0*/  IMAD.MOV.U32 R34, RZ, RZ, R46 ;  /* 0x000000ffff227224 */ /* 0x000fe400078e002e */
[----:B------:R-:W-:-:S07]  /*1ccc0*/  IMAD.MOV.U32 R35, RZ, RZ, R47 ;  /* 0x000000ffff237224 */ /* 0x000fce00078e002f */
.L_x_33958:
[----:B------:R-:W-:Y:S05]  /*1ccd0*/  BSYNC B1 ;  /* 0x0000000000017941 */ /* 0x000fea0003800000 */
.L_x_33945:
        /* <DEDUP_REMOVED lines=116> */
.L_x_33983:
        /* <DEDUP_REMOVED lines=22> */
.L_x_33986:
[----:B------:R-:W-:Y:S05]  /*1d580*/  BSYNC B3 ;  /* 0x0000000000037941 */ /* 0x000fea0003800000 */
.L_x_33985:
        /* <DEDUP_REMOVED lines=29> */
.L_x_33984:
[----:B------:R-:W-:Y:S05]  /*1d760*/  BSYNC B2 ;  /* 0x0000000000027941 */ /* 0x000fea0003800000 */
.L_x_33982:
        /* <DEDUP_REMOVED lines=21> */
.L_x_33988:
[----:B------:R-:W-:Y:S05]  /*1d8c0*/  BSYNC B2 ;  /* 0x0000000000027941 */ /* 0x000fea0003800000 */
.L_x_33987:
        /* <DEDUP_REMOVED lines=82> */
.L_x_33990:
[----:B------:R-:W-:-:S04]  /*1ddf0*/  ISETP.GE.AND P0, PT, R37, RZ, PT ;  /* 0x000000ff2500720c */ /* 0x000fc80003f06270 */
[----:B------:R-:W-:Y:S02]  /*1de00*/  FSEL R2, RZ, 3.37028055040000000000e+12, P0 ;  /* 0x54442d18ff027808 */ /* 0x000fe40000000000 */
[----:B------:R-:W-:-:S07]  /*1de10*/  FSEL R3, RZ, 2.1426990032196044922, P0 ;  /* 0x400921fbff037808 */ /* 0x000fce0000000000 */
.L_x_33991:
[----:B------:R-:W-:Y:S05]  /*1de20*/  BSYNC B0 ;  /* 0x0000000000007941 */ /* 0x000fea0003800000 */
.L_x_33989:
[----:B------:R-:W-:Y:S01]  /*1de30*/  DADD R36, |R36|, |R38| ;  /* 0x0000000024247229 */ /* 0x000fe20000000626 */
[----:B------:R-:W-:Y:S01]  /*1de40*/  LOP3.LUT R39, R3, 0x80000000, R39, 0xb8, !PT ;  /* 0x8000000003277812 */ /* 0x000fe200078eb827 */
[----:B------:R-:W-:-:S06]  /*1de50*/  DMUL R8, R8, 0.5 ;  /* 0x3fe0000008087828 */ /* 0x000fcc0000000000 */
[----:B------:R-:W-:-:S06]  /*1de60*/  DSETP.GTU.AND P0, PT, |R36|, +INF , PT ;  /* 0x7ff000002400742a */ /* 0x000fcc0003f0c200 */
[----:B------:R-:W-:Y:S02]  /*1de70*/  FSEL R2, R36, R2, P0 ;  /* 0x0000000224027208 */ /* 0x000fe40000000000 */
[----:B------:R-:W-:Y:S01]  /*1de80*/  FSEL R3, R37, R39, P0 ;  /* 0x0000002725037208 */ /* 0x000fe20000000000 */
[----:B------:R-:W-:Y:S06]  /*1de90*/  BRA `(.L_x_33992) ;  /* 0x0000006400347947 */ /* 0x000fec0003800000 */
.L_x_33981:
        /* <DEDUP_REMOVED lines=99> */
.L_x_33995:
[----:B------:R-:W-:Y:S05]  /*1e4d0*/  BSYNC B0 ;  /* 0x0000000000007941 */ /* 0x000fea0003800000 */
.L_x_33994:
        /* <DEDUP_REMOVED lines=8> */
.L_x_33997:
[----:B------:R-:W-:Y:S05]  /*1e560*/  BSYNC B2 ;  /* 0x0000000000027941 */ /* 0x000fea0003800000 */
.L_x_33996:
        /* <DEDUP_REMOVED lines=82> */
.L_x_33999:
[----:B------:R-:W-:-:S04]  /*1ea90*/  ISETP.GE.AND P0, PT, R37, RZ, PT ;  /* 0x000000ff2500720c */ /* 0x000fc80003f06270 */
[----:B------:R-:W-:Y:S02]  /*1eaa0*/  FSEL R2, RZ, 3.37028055040000000000e+12, P0 ;  /* 0x54442d18ff027808 */ /* 0x000fe40000000000 */
[----:B------:R-:W-:-:S07]  /*1eab0*/  FSEL R3, RZ, 2.1426990032196044922, P0 ;  /* 0x400921fbff037808 */ /* 0x000fce0000000000 */
.L_x_34000:
[----:B------:R-:W-:Y:S05]  /*1eac0*/  BSYNC B0 ;  /* 0x0000000000007941 */ /* 0x000fea0003800000 */
.L_x_33998:
[----:B------:R-:W-:Y:S01]  /*1ead0*/  DADD R36, |R36|, |R38| ;  /* 0x0000000024247229 */ /* 0x000fe20000000626 */
[----:B------:R-:W-:Y:S01]  /*1eae0*/  LOP3.LUT R39, R3, 0x80000000, R39, 0xb8, !PT ;  /* 0x8000000003277812 */ /* 0x000fe200078eb827 */
[----:B------:R-:W-:-:S06]  /*1eaf0*/  DMUL R8, R8, 0.5 ;  /* 0x3fe0000008087828 */ /* 0x000fcc0000000000 */
[----:B------:R-:W-:-:S06]  /*1eb00*/  DSETP.GTU.AND P0, PT, |R36|, +INF , PT ;  /* 0x7ff000002400742a */ /* 0x000fcc0003f0c200 */
[----:B------:R-:W-:Y:S02]  /*1eb10*/  FSEL R2, R36, R2, P0 ;  /* 0x0000000224027208 */ /* 0x000fe40000000000 */
[----:B------:R-:W-:Y:S01]  /*1eb20*/  FSEL R3, R37, R39, P0 ;  /* 0x0000002725037208 */ /* 0x000fe20000000000 */
[----:B------:R-:W-:Y:S06]  /*1eb30*/  BRA `(.L_x_33992) ;  /* 0x00000058000c7947 */ /* 0x000fec0003800000 */
.L_x_33993:
        /* <DEDUP_REMOVED lines=29> */
.L_x_34002:
        /* <DEDUP_REMOVED lines=71> */
.L_x_34001:
        /* <DEDUP_REMOVED lines=97> */
.L_x_34004:
        /* <DEDUP_REMOVED lines=22> */
.L_x_34007:
[----:B------:R-:W-:Y:S05]  /*1f8f0*/  BSYNC B3 ;  /* 0x0000000000037941 */ /* 0x000fea0003800000 */
.L_x_34006:
        /* <DEDUP_REMOVED lines=29> */
.L_x_34005:
[----:B------:R-:W-:Y:S05]  /*1fad0*/  BSYNC B2 ;  /* 0x0000000000027941 */ /* 0x000fea0003800000 */
.L_x_34003:
        /* <DEDUP_REMOVED lines=21> */
.L_x_34009:
[----:B------:R-:W-:Y:S05]  /*1fc30*/  BSYNC B2 ;  /* 0x0000000000027941 */ /* 0x000fea0003800000 */
.L_x_34008:
        /* <DEDUP_REMOVED lines=82> */
.L_x_34011:
[----:B------:R-:W-:-:S04]  /*20160*/  ISETP.GE.AND P0, PT, R37, RZ, PT ;  /* 0x000000ff2500720c */ /* 0x000fc80003f06270 */
[----:B------:R-:W-:Y:S02]  /*20170*/  FSEL R2, RZ, 3.37028055040000000000e+12, P0 ;  /* 0x54442d18ff027808 */ /* 0x000fe40000000000 */
[----:B------:R-:W-:-:S07]  /*20180*/  FSEL R3, RZ, 2.1426990032196044922, P0 ;  /* 0x400921fbff037808 */ /* 0x000fce0000000000 */
.L_x_34012:
[----:B------:R-:W-:Y:S05]  /*20190*/  BSYNC B0 ;  /* 0x0000000000007941 */ /* 0x000fea0003800000 */
.L_x_34010:
[----:B------:R-:W-:Y:S01]  /*201a0*/  DADD R36, |R36|, |R38| ;  /* 0x0000000024247229 */ /* 0x000fe20000000626 */
[----:B------:R-:W-:Y:S01]  /*201b0*/  LOP3.LUT R39, R3, 0x80000000, R39, 0xb8, !PT ;  /* 0x8000000003277812 */ /* 0x000fe200078eb827 */
[----:B------:R-:W-:-:S06]  /*201c0*/  DMUL R8, R8, 0.5 ;  /* 0x3fe0000008087828 */ /* 0x000fcc0000000000 */
[----:B------:R-:W-:-:S06]  /*201d0*/  DSETP.GTU.AND P0, PT, |R36|, +INF , PT ;  /* 0x7ff000002400742a */ /* 0x000fcc0003f0c200 */
[----:B------:R-:W-:Y:S02]  /*201e0*/  FSEL R2, R36, R2, P0 ;  /* 0x0000000224027208 */ /* 0x000fe40000000000 */
[----:B------:R-:W-:Y:S01]  /*201f0*/  FSEL R3, R37, R39, P0 ;  /* 0x0000002725037208 */ /* 0x000fe20000000000 */
[----:B------:R-:W-:Y:S06]  /*20200*/  BRA `(.L_x_33992) ;  /* 0x0000004000587947 */ /* 0x000fec0003800000 */
.L_x_33980:
        /* <DEDUP_REMOVED lines=135> */
.L_x_34014:
[----:B------:R-:W-:Y:S05]  /*20a80*/  BSYNC B0 ;  /* 0x0000000000007941 */ /* 0x000fea0003800000 */
.L_x_34013:
        /* <DEDUP_REMOVED lines=8> */
.L_x_34016:
[----:B------:R-:W-:Y:S05]  /*20b10*/  BSYNC B2 ;  /* 0x0000000000027941 */ /* 0x000fea0003800000 */
.L_x_34015:
        /* <DEDUP_REMOVED lines=82> */
.L_x_34018:
[----:B------:R-:W-:-:S04]  /*21040*/  ISETP.GE.AND P0, PT, R37, RZ, PT ;  /* 0x000000ff2500720c */ /* 0x000fc80003f06270 */
[----:B------:R-:W-:Y:S02]  /*21050*/  FSEL R2, RZ, 3.37028055040000000000e+12, P0 ;  /* 0x54442d18ff027808 */ /* 0x000fe40000000000 */
[----:B------:R-:W-:-:S07]  /*21060*/  FSEL R3, RZ, 2.1426990032196044922, P0 ;  /* 0x400921fbff037808 */ /* 0x000fce0000000000 */
.L_x_34019:
[----:B------:R-:W-:Y:S05]  /*21070*/  BSYNC B0 ;  /* 0x0000000000007941 */ /* 0x000fea0003800000 */
.L_x_34017:
[----:B------:R-:W-:Y:S01]  /*21080*/  DADD R36, |R36|, |R38| ;  /* 0x0000000024247229 */ /* 0x000fe20000000626 */
[----:B------:R-:W-:-:S07]  /*21090*/  LOP3.LUT R39, R3, 0x80000000, R39, 0xb8, !PT ;  /* 0x8000000003277812 */ /* 0x000fce00078eb827 */
[----:B------:R-:W-:-:S06]  /*210a0*/  DSETP.GTU.AND P0, PT, |R36|, +INF , PT ;  /* 0x7ff000002400742a */ /* 0x000fcc0003f0c200 */
[----:B------:R-:W-:Y:S02]  /*210b0*/  FSEL R2, R36, R2, P0 ;  /* 0x0000000224027208 */ /* 0x000fe40000000000 */
[----:B------:R-:W-:Y:S01]  /*210c0*/  FSEL R3, R37, R39, P0 ;  /* 0x0000002725037208 */ /* 0x000fe20000000000 */
[----:B------:R-:W-:Y:S06]  /*210d0*/  BRA `(.L_x_33992) ;  /* 0x0000003000a47947 */ /* 0x000fec0003800000 */
.L_x_33979:
        /* <DEDUP_REMOVED lines=90> */
.L_x_34022:
        /* <DEDUP_REMOVED lines=22> */
.L_x_34025:
[----:B------:R-:W-:Y:S05]  /*217e0*/  BSYNC B3 ;  /* 0x0000000000037941 */ /* 0x000fea0003800000 */
.L_x_34024:
        /* <DEDUP_REMOVED lines=29> */
.L_x_34023:
[----:B------:R-:W-:Y:S05]  /*219c0*/  BSYNC B2 ;  /* 0x0000000000027941 */ /* 0x000fea0003800000 */
.L_x_34021:
        /* <DEDUP_REMOVED lines=83> */
.L_x_34020:
        /* <DEDUP_REMOVED lines=85> */
.L_x_33978:
        /* <DEDUP_REMOVED lines=23> */
.L_x_34027:
[----:B------:R-:W-:Y:S05]  /*225c0*/  BSYNC B2 ;  /* 0x0000000000027941 */ /* 0x000fea0003800000 */
.L_x_34026:
        /* <DEDUP_REMOVED lines=26> */
.L_x_34029:
[----:B------:R-:W-:Y:S05]  /*22770*/  BSYNC B2 ;  /* 0x0000000000027941 */ /* 0x000fea0003800000 */
.L_x_34028:
        /* <DEDUP_REMOVED lines=136> */
.L_x_34031:
[----:B------:R-:W-:Y:S05]  /*23000*/  BSYNC B0 ;  /* 0x0000000000007941 */ /* 0x000fea0003800000 */
.L_x_34030:
        /* <DEDUP_REMOVED lines=8> */
.L_x_34033:
[----:B------:R-:W-:Y:S05]  /*23090*/  BSYNC B2 ;  /* 0x0000000000027941 */ /* 0x000fea0003800000 */
.L_x_34032:
        /* <DEDUP_REMOVED lines=82> */
.L_x_34035:
[----:B------:R-:W-:-:S04]  /*235c0*/  ISETP.GE.AND P0, PT, R37, RZ, PT ;  /* 0x000000ff2500720c */ /* 0x000fc80003f06270 */
[----:B------:R-:W-:Y:S02]  /*235d0*/  FSEL R2, RZ, 3.37028055040000000000e+12, P0 ;  /* 0x54442d18ff027808 */ /* 0x000fe40000000000 */
[----:B------:R-:W-:-:S07]  /*235e0*/  FSEL R3, RZ, 2.1426990032196044922, P0 ;  /* 0x400921fbff037808 */ /* 0x000fce0000000000 */
.L_x_34036:
[----:B------:R-:W-:Y:S05]  /*235f0*/  BSYNC B0 ;  /* 0x0000000000007941 */ /* 0x000fea0003800000 */
.L_x_34034:
[----:B------:R-:W-:Y:S01]  /*23600*/  DADD R36, |R36|, |R38| ;  /* 0x0000000024247229 */ /* 0x000fe20000000626 */
[----:B------:R-:W-:Y:S01]  /*23610*/  LOP3.LUT R39, R3, 0x80000000, R39, 0xb8, !PT ;  /* 0x8000000003277812 */ /* 0x000fe200078eb827 */
[----:B------:R-:W-:-:S06]  /*23620*/  DADD R8, R8, 1 ;  /* 0x3ff0000008087429 */ /* 0x000fcc0000000000 */
[----:B------:R-:W-:-:S06]  /*23630*/  DSETP.GTU.AND P0, PT, |R36|, +INF , PT ;  /* 0x7ff000002400742a */ /* 0x000fcc0003f0c200 */
[----:B------:R-:W-:Y:S02]  /*23640*/  FSEL R2, R36, R2, P0 ;  /* 0x0000000224027208 */ /* 0x000fe40000000000 */
[----:B------:R-:W-:Y:S01]  /*23650*/  FSEL R3, R37, R39, P0 ;  /* 0x0000002725037208 */ /* 0x000fe20000000000 */
[----:B------:R-:W-:Y:S06]  /*23660*/  BRA `(.L_x_33992) ;  /* 0x0000000c00407947 */ /* 0x000fec0003800000 */
.L_x_33977:
        /* <DEDUP_REMOVED lines=109> */
.L_x_34038:
[----:B------:R-:W-:Y:S05]  /*23d40*/  BSYNC B0 ;  /* 0x0000000000007941 */ /* 0x000fea0003800000 */
.L_x_34037:
[----:B------:R-:W-:Y:S04]  /*23d50*/  BSSY B2, `(.L_x_34039) ;  /* 0x0000007000027945 */ /* 0x000fe80003800000 */
[----:B------:R-:W-:Y:S05]  /*23d60*/  @P4 BRA P5, `(.L_x_34040) ;  /* 0x0000000000144947 */ /* 0x000fea0002800000 */
[----:B------:R-:W-:Y:S01]  /*23d70*/  IMAD.MOV.U32 R0, RZ, RZ, R4 ;  /* 0x000000ffff007224 */ /* 0x000fe200078e0004 */
[----:B------:R-:W-:Y:S01]  /*23d80*/  MOV R4, 0x23dc0 ;  /* 0x00023dc000047802 */ /* 0x000fe20000000f00 */
[----:B------:R-:W-:Y:S02]  /*23d90*/  IMAD.MOV.U32 R2, RZ, RZ, R10 ;  /* 0x000000ffff027224 */ /* 0x000fe400078e000a */
[----:B------:R-:W-:-:S07]  /*23da0*/  IMAD.MOV.U32 R3, RZ, RZ, R11 ;  /* 0x000000ffff037224 */ /* 0x000fce00078e000b */
[----:B------:R-:W-:Y:S05]  /*23db0*/  CALL.REL.NOINC `($__internal_75_$__cuda_sm20_div_rn_f64_full) ;  /* 0x0000076000747944 */ /* 0x000fea0003c00000 */
.L_x_34040:
[----:B------:R-:W-:Y:S05]  /*23dc0*/  BSYNC B2 ;  /* 0x0000000000027941 */ /* 0x000fea0003800000 */
.L_x_34039:
        /* <DEDUP_REMOVED lines=82> */
.L_x_34042:
[----:B------:R-:W-:Y:S02]  /*242f0*/  FSEL R2, RZ, 3.37028055040000000000e+12, P2 ;  /* 0x54442d18ff027808 */ /* 0x000fe40001000000 */
[----:B------:R-:W-:-:S07]  /*24300*/  FSEL R3, RZ, 2.1426990032196044922, P2 ;  /* 0x400921fbff037808 */ /* 0x000fce0001000000 */
.L_x_34043:
[----:B------:R-:W-:Y:S05]  /*24310*/  BSYNC B0 ;  /* 0x0000000000007941 */ /* 0x000fea0003800000 */
.L_x_34041:
[----:B------:R-:W-:Y:S01]  /*24320*/  DADD R36, |R36|, |R38| ;  /* 0x0000000024247229 */ /* 0x000fe20000000626 */
[----:B------:R-:W-:-:S07]  /*24330*/  LOP3.LUT R39, R3, 0x80000000, R39, 0xb8, !PT ;  /* 0x8000000003277812 */ /* 0x000fce00078eb827 */
[----:B------:R-:W-:-:S06]  /*24340*/  DSETP.GTU.AND P0, PT, |R36|, +INF , PT ;  /* 0x7ff000002400742a */ /* 0x000fcc0003f0c200 */
[----:B------:R-:W-:Y:S02]  /*24350*/  FSEL R2, R36, R2, P0 ;  /* 0x0000000224027208 */ /* 0x000fe40000000000 */
[----:B------:R-:W-:-:S07]  /*24360*/  FSEL R3, R37, R39, P0 ;  /* 0x0000002725037208 */ /* 0x000fce0000000000 */
.L_x_33992:
[----:B------:R-:W-:Y:S05]  /*24370*/  BSYNC B1 ;  /* 0x0000000000017941 */ /* 0x000fea0003800000 */
.L_x_33976:
        /* <DEDUP_REMOVED lines=78> */
.L_x_34050:
[----:B------:R-:W-:Y:S05]  /*24860*/  BSYNC B0 ;  /* 0x0000000000007941 */ /* 0x000fea0003800000 */
.L_x_34049:
        /* <DEDUP_REMOVED lines=26> */
.L_x_34052:
[----:B------:R-:W-:Y:S01]  /*24a10*/  DMUL R36, RZ, R46 ;  /* 0x0000002eff247228 */ /* 0x000fe20000000000 */
[----:B------:R-:W-:-:S10]  /*24a20*/  IMAD.MOV.U32 R2, RZ, RZ, RZ ;  /* 0x000000ffff027224 */ /* 0x000fd400078e00ff */
.L_x_34053:
[----:B------:R-:W-:Y:S05]  /*24a30*/  BSYNC B2 ;  /* 0x0000000000027941 */ /* 0x000fea0003800000 */
.L_x_34051:
        /* <DEDUP_REMOVED lines=49> */
.L_x_34055:
[----:B------:R-:W-:Y:S01]  /*24d50*/  DMUL R2, RZ, R46 ;  /* 0x0000002eff027228 */ /* 0x000fe20000000000 */
[----:B------:R-:W-:-:S10]  /*24d60*/  IMAD.MOV.U32 R0, RZ, RZ, RZ ;  /* 0x000000ffff007224 */ /* 0x000fd400078e00ff */
.L_x_34056:
[----:B------:R-:W-:Y:S05]  /*24d70*/  BSYNC B2 ;  /* 0x0000000000027941 */ /* 0x000fea0003800000 */
.L_x_34054:
        /* <DEDUP_REMOVED lines=25> */
.L_x_34048:
        /* <DEDUP_REMOVED lines=63> */
.L_x_34059:
[----:B------:R-:W-:Y:S05]  /*25300*/  BSYNC B0 ;  /* 0x0000000000007941 */ /* 0x000fea0003800000 */
.L_x_34058:
        /* <DEDUP_REMOVED lines=26> */
.L_x_34061:
[----:B------:R-:W-:Y:S01]  /*254b0*/  DMUL R36, RZ, R46 ;  /* 0x0000002eff247228 */ /* 0x000fe20000000000 */
[----:B------:R-:W-:-:S10]  /*254c0*/  IMAD.MOV.U32 R2, RZ, RZ, RZ ;  /* 0x000000ffff027224 */ /* 0x000fd400078e00ff */
.L_x_34062:
[----:B------:R-:W-:Y:S05]  /*254d0*/  BSYNC B2 ;  /* 0x0000000000027941 */ /* 0x000fea0003800000 */
.L_x_34060:
        /* <DEDUP_REMOVED lines=49> */
.L_x_34064:
[----:B------:R-:W-:Y:S01]  /*257f0*/  DMUL R2, RZ, R46 ;  /* 0x0000002eff027228 */ /* 0x000fe20000000000 */
[----:B------:R-:W-:-:S10]  /*25800*/  IMAD.MOV.U32 R0, RZ, RZ, RZ ;  /* 0x000000ffff007224 */ /* 0x000fd400078e00ff */
.L_x_34065:
[----:B------:R-:W-:Y:S05]  /*25810*/  BSYNC B2 ;  /* 0x0000000000027941 */ /* 0x000fea0003800000 */
.L_x_34063:
        /* <DEDUP_REMOVED lines=39> */
.L_x_34047:
        /* <DEDUP_REMOVED lines=11> */
.L_x_34066:
[----:B------:R-:W-:-:S10]  /*25b40*/  DADD R36, R46, -R46 ;  /* 0x000000002e247229 */ /* 0x000fd4000000082e */
[----:B------:R-:W-:Y:S02]  /*25b50*/  IMAD.MOV.U32 R38, RZ, RZ, R36 ;  /* 0x000000ffff267224 */ /* 0x000fe400078e0024 */
[----:B------:R-:W-:Y:S01]  /*25b60*/  IMAD.MOV.U32 R39, RZ, RZ, R37 ;  /* 0x000000ffff277224 */ /* 0x000fe200078e0025 */
[----:B------:R-:W-:Y:S06]  /*25b70*/  BRA `(.L_x_34057) ;  /* 0x00000008009c7947 */ /* 0x000fec0003800000 */
.L_x_34046:
        /* <DEDUP_REMOVED lines=26> */
.L_x_34068:
[----:B------:R-:W-:Y:S01]  /*25d20*/  DMUL R2, RZ, R46 ;  /* 0x0000002eff027228 */ /* 0x000fe20000000000 */
[----:B------:R-:W-:-:S10]  /*25d30*/  IMAD.MOV.U32 R5, RZ, RZ, RZ ;  /* 0x000000ffff057224 */ /* 0x000fd400078e00ff */
.L_x_34069:
[----:B------:R-:W-:Y:S05]  /*25d40*/  BSYNC B2 ;  /* 0x0000000000027941 */ /* 0x000fea0003800000 */
.L_x_34067:
        /* <DEDUP_REMOVED lines=49> */
.L_x_34071:
[----:B------:R-:W-:Y:S01]  /*26060*/  DMUL R38, RZ, R46 ;  /* 0x0000002eff267228 */ /* 0x000fe20000000000 */
[----:B------:R-:W-:-:S10]  /*26070*/  IMAD.MOV.U32 R0, RZ, RZ, RZ ;  /* 0x000000ffff007224 */ /* 0x000fd400078e00ff */
.L_x_34072:
[----:B------:R-:W-:Y:S05]  /*26080*/  BSYNC B2 ;  /* 0x0000000000027941 */ /* 0x000fea0003800000 */
.L_x_34070:
        /* <DEDUP_REMOVED lines=24> */
.L_x_34045:
        /* <DEDUP_REMOVED lines=59> */
.L_x_34074:
[----:B------:R-:W-:Y:S05]  /*265c0*/  BSYNC B0 ;  /* 0x0000000000007941 */ /* 0x000fea0003800000 */
.L_x_34073:
[----:B------:R-:W-:Y:S02]  /*265d0*/  IMAD.MOV.U32 R38, RZ, RZ, R46 ;  /* 0x000000ffff267224 */ /* 0x000fe400078e002e */
[----:B------:R-:W-:-:S07]  /*265e0*/  IMAD.MOV.U32 R39, RZ, RZ, R47 ;  /* 0x000000ffff277224 */ /* 0x000fce00078e002f */
.L_x_34057:
[----:B------:R-:W-:Y:S05]  /*265f0*/  BSYNC B1 ;  /* 0x0000000000017941 */ /* 0x000fea0003800000 */
.L_x_34044:
        /* <DEDUP_REMOVED lines=116> */
.L_x_34082:
        /* <DEDUP_REMOVED lines=22> */
.L_x_34085:
[----:B------:R-:W-:Y:S05]  /*26ea0*/  BSYNC B3 ;  /* 0x0000000000037941 */ /* 0x000fea0003800000 */
.L_x_34084:
        /* <DEDUP_REMOVED lines=29> */
.L_x_34083:
[----:B------:R-:W-:Y:S05]  /*27080*/  BSYNC B2 ;  /* 0x0000000000027941 */ /* 0x000fea0003800000 */
.L_x_34081:
        /* <DEDUP_REMOVED lines=21> */
.L_x_34087:
[----:B------:R-:W-:Y:S05]  /*271e0*/  BSYNC B2 ;  /* 0x0000000000027941 */ /* 0x000fea0003800000 */
.L_x_34086:
        /* <DEDUP_REMOVED lines=82> */
.L_x_34089:
[----:B------:R-:W-:-:S04]  /*27710*/  ISETP.GE.AND P0, PT, R41, RZ, PT ;  /* 0x000000ff2900720c */ /* 0x000fc80003f06270 */
[----:B------:R-:W-:Y:S02]  /*27720*/  FSEL R2, RZ, 3.37028055040000000000e+12, P0 ;  /* 0x54442d18ff027808 */ /* 0x000fe40000000000 */
[----:B------:R-:W-:-:S07]  /*27730*/  FSEL R3, RZ, 2.1426990032196044922, P0 ;  /* 0x400921fbff037808 */ /* 0x000fce0000000000 */
.L_x_34090:
[----:B------:R-:W-:Y:S05]  /*27740*/  BSYNC B0 ;  /* 0x0000000000007941 */ /* 0x000fea0003800000 */
.L_x_34088:
[----:B------:R-:W-:Y:S01]  /*27750*/  DADD R40, |R40|, |R42| ;  /* 0x0000000028287229 */ /* 0x000fe2000000062a */
[----:B------:R-:W-:Y:S01]  /*27760*/  LOP3.LUT R43, R3, 0x80000000, R43, 0xb8, !PT ;  /* 0x80000000032b7812 */ /* 0x000fe200078eb82b */
[----:B------:R-:W-:-:S06]  /*27770*/  DMUL R8, R8, 0.5 ;  /* 0x3fe0000008087828 */ /* 0x000fcc0000000000 */
[----:B------:R-:W-:-:S06]  /*27780*/  DSETP.GTU.AND P0, PT, |R40|, +INF , PT ;  /* 0x7ff000002800742a */ /* 0x000fcc0003f0c200 */
[----:B------:R-:W-:Y:S02]  /*27790*/  FSEL R2, R40, R2, P0 ;  /* 0x0000000228027208 */ /* 0x000fe40000000000 */
[----:B------:R-:W-:Y:S01]  /*277a0*/  FSEL R3, R41, R43, P0 ;  /* 0x0000002b29037208 */ /* 0x000fe20000000000 */
[----:B------:R-:W-:Y:S06]  /*277b0*/  BRA `(.L_x_34091) ;  /* 0x0000006400347947 */ /* 0x000fec0003800000 */
.L_x_34080:
        /* <DEDUP_REMOVED lines=99> */
.L_x_34094:
[----:B------:R-:W-:Y:S05]  /*27df0*/  BSYNC B0 ;  /* 0x0000000000007941 */ /* 0x000fea0003800000 */
.L_x_34093:
        /* <DEDUP_REMOVED lines=8> */
.L_x_34096:
[----:B------:R-:W-:Y:S05]  /*27e80*/  BSYNC B2 ;  /* 0x0000000000027941 */ /* 0x000fea0003800000 */
.L_x_34095:
        /* <DEDUP_REMOVED lines=82> */
.L_x_34098:
[----:B------:R-:W-:-:S04]  /*283b0*/  ISETP.GE.AND P0, PT, R41, RZ, PT ;  /* 0x000000ff2900720c */ /* 0x000fc80003f06270 */
[----:B------:R-:W-:Y:S02]  /*283c0*/  FSEL R2, RZ, 3.37028055040000000000e+12, P0 ;  /* 0x54442d18ff027808 */ /* 0x000fe40000000000 */
[----:B------:R-:W-:-:S07]  /*283d0*/  FSEL R3, RZ, 2.1426990032196044922, P0 ;  /* 0x400921fbff037808 */ /* 0x000fce0000000000 */
.L_x_34099:
[----:B------:R-:W-:Y:S05]  /*283e0*/  BSYNC B0 ;  /* 0x0000000000007941 */ /* 0x000fea0003800000 */
.L_x_34097:
[----:B------:R-:W-:Y:S01]  /*283f0*/  DADD R40, |R40|, |R42| ;  /* 0x0000000028287229 */ /* 0x000fe2000000062a */
[----:B------:R-:W-:Y:S01]  /*28400*/  LOP3.LUT R43, R3, 0x80000000, R43, 0xb8, !PT ;  /* 0x80000000032b7812 */ /* 0x000fe200078eb82b */
[----:B------:R-:W-:-:S06]  /*28410*/  DMUL R8, R8, 0.5 ;  /* 0x3fe0000008087828 */ /* 0x000fcc0000000000 */
[----:B------:R-:W-:-:S06]  /*28420*/  DSETP.GTU.AND P0, PT, |R40|, +INF , PT ;  /* 0x7ff000002800742a */ /* 0x000fcc0003f0c200 */
[----:B------:R-:W-:Y:S02]  /*28430*/  FSEL R2, R40, R2, P0 ;  /* 0x0000000228027208 */ /* 0x000fe40000000000 */
[----:B------:R-:W-:Y:S01]  /*28440*/  FSEL R3, R41, R43, P0 ;  /* 0x0000002b29037208 */ /* 0x000fe20000000000 */
[----:B------:R-:W-:Y:S06]  /*28450*/  BRA `(.L_x_34091) ;  /* 0x00000058000c7947 */ /* 0x000fec0003800000 */
.L_x_34092:
        /* <DEDUP_REMOVED lines=29> */
.L_x_34101:
        /* <DEDUP_REMOVED lines=71> */
.L_x_34100:
        /* <DEDUP_REMOVED lines=97> */
.L_x_34103:
        /* <DEDUP_REMOVED lines=22> */
.L_x_34106:
[----:B------:R-:W-:Y:S05]  /*29210*/  BSYNC B3 ;  /* 0x0000000000037941 */ /* 0x000fea0003800000 */
.L_x_34105:
        /* <DEDUP_REMOVED lines=29> */
.L_x_34104:
[----:B------:R-:W-:Y:S05]  /*293f0*/  BSYNC B2 ;  /* 0x0000000000027941 */ /* 0x000fea0003800000 */
.L_x_34102:
        /* <DEDUP_REMOVED lines=21> */
.L_x_34108:
[----:B------:R-:W-:Y:S05]  /*29550*/  BSYNC B2 ;  /* 0x0000000000027941 */ /* 0x000fea0003800000 */
.L_x_34107:
        /* <DEDUP_REMOVED lines=82> */
.L_x_34110:
[----:B------:R-:W-:-:S04]  /*29a80*/  ISETP.GE.AND P0, PT, R41, RZ, PT ;  /* 0x000000ff2900720c */ /* 0x000fc80003f06270 */
[----:B------:R-:W-:Y:S02]  /*29a90*/  FSEL R2, RZ, 3.37028055040000000000e+12, P0 ;  /* 0x54442d18ff027808 */ /* 0x000fe40000000000 */
[----:B------:R-:W-:-:S07]  /*29aa0*/  FSEL R3, RZ, 2.1426990032196044922, P0 ;  /* 0x400921fbff037808 */ /* 0x000fce0000000000 */
.L_x_34111:
[----:B------:R-:W-:Y:S05]  /*29ab0*/  BSYNC B0 ;  /* 0x0000000000007941 */ /* 0x000fea0003800000 */
.L_x_34109:
[----:B------:R-:W-:Y:S01]  /*29ac0*/  DADD R40, |R40|, |R42| ;  /* 0x0000000028287229 */ /* 0x000fe2000000062a */
[----:B------:R-:W-:Y:S01]  /*29ad0*/  LOP3.LUT R43, R3, 0x80000000, R43, 0xb8, !PT ;  /* 0x80000000032b7812 */ /* 0x000fe200078eb82b */
[----:B------:R-:W-:-:S06]  /*29ae0*/  DMUL R8, R8, 0.5 ;  /* 0x3fe0000008087828 */ /* 0x000fcc0000000000 */
[----:B------:R-:W-:-:S06]  /*29af0*/  DSETP.GTU.AND P0, PT, |R40|, +INF , PT ;  /* 0x7ff000002800742a */ /* 0x000fcc0003f0c200 */
[----:B------:R-:W-:Y:S02]  /*29b00*/  FSEL R2, R40, R2, P0 ;  /* 0x0000000228027208 */ /* 0x000fe40000000000 */
[----:B------:R-:W-:Y:S01]  /*29b10*/  FSEL R3, R41, R43, P0 ;  /* 0x0000002b29037208 */ /* 0x000fe20000000000 */
[----:B------:R-:W-:Y:S06]  /*29b20*/  BRA `(.L_x_34091) ;  /* 0x0000004000587947 */ /* 0x000fec0003800000 */
.L_x_34079:
        /* <DEDUP_REMOVED lines=135> */
.L_x_34113:
[----:B------:R-:W-:Y:S05]  /*2a3a0*/  BSYNC B0 ;  /* 0x0000000000007941 */ /* 0x000fea0003800000 */
.L_x_34112:
        /* <DEDUP_REMOVED lines=8> */
.L_x_34115:
[----:B------:R-:W-:Y:S05]  /*2a430*/  BSYNC B2 ;  /* 0x0000000000027941 */ /* 0x000fea0003800000 */
.L_x_34114:
        /* <DEDUP_REMOVED lines=82> */
.L_x_34117:
[----:B------:R-:W-:-:S04]  /*2a960*/  ISETP.GE.AND P0, PT, R41, RZ, PT ;  /* 0x000000ff2900720c */ /* 0x000fc80003f06270 */
[----:B------:R-:W-:Y:S02]  /*2a970*/  FSEL R2, RZ, 3.37028055040000000000e+12, P0 ;  /* 0x54442d18ff027808 */ /* 0x000fe40000000000 */
[----:B------:R-:W-:-:S07]  /*2a980*/  FSEL R3, RZ, 2.1426990032196044922, P0 ;  /* 0x400921fbff037808 */ /* 0x000fce0000000000 */
.L_x_34118:
[----:B------:R-:W-:Y:S05]  /*2a990*/  BSYNC B0 ;  /* 0x0000000000007941 */ /* 0x000fea0003800000 */
.L_x_34116:
[----:B------:R-:W-:Y:S01]  /*2a9a0*/  DADD R40, |R40|, |R42| ;  /* 0x0000000028287229 */ /* 0x000fe2000000062a */
[----:B------:R-:W-:-:S07]  /*2a9b0*/  LOP3.LUT R43, R3, 0x80000000, R43, 0xb8, !PT ;  /* 0x80000000032b7812 */ /* 0x000fce00078eb82b */
[----:B------:R-:W-:-:S06]  /*2a9c0*/  DSETP.GTU.AND P0, PT, |R40|, +INF , PT ;  /* 0x7ff000002800742a */ /* 0x000fcc0003f0c200 */
[----:B------:R-:W-:Y:S02]  /*2a9d0*/  FSEL R2, R40, R2, P0 ;  /* 0x0000000228027208 */ /* 0x000fe40000000000 */
[----:B------:R-:W-:Y:S01]  /*2a9e0*/  FSEL R3, R41, R43, P0 ;  /* 0x0000002b29037208 */ /* 0x000fe20000000000 */
[----:B------:R-:W-:Y:S06]  /*2a9f0*/  BRA `(.L_x_34091) ;  /* 0x0000003000a47947 */ /* 0x000fec0003800000 */
.L_x_34078:
        /* <DEDUP_REMOVED lines=90> */
.L_x_34121:
        /* <DEDUP_REMOVED lines=22> */
.L_x_34124:
[----:B------:R-:W-:Y:S05]  /*2b100*/  BSYNC B3 ;  /* 0x0000000000037941 */ /* 0x000fea0003800000 */
.L_x_34123:
        /* <DEDUP_REMOVED lines=29> */
.L_x_34122:
[----:B------:R-:W-:Y:S05]  /*2b2e0*/  BSYNC B2 ;  /* 0x0000000000027941 */ /* 0x000fea0003800000 */
.L_x_34120:
        /* <DEDUP_REMOVED lines=83> */
.L_x_34119:
        /* <DEDUP_REMOVED lines=85> */
.L_x_34077:
        /* <DEDUP_REMOVED lines=23> */
.L_x_34126:
[----:B------:R-:W-:Y:S05]  /*2bee0*/  BSYNC B2 ;  /* 0x0000000000027941 */ /* 0x000fea0003800000 */
.L_x_34125:
        /* <DEDUP_REMOVED lines=26> */
.L_x_34128:
[----:B------:R-:W-:Y:S05]  /*2c090*/  BSYNC B2 ;  /* 0x0000000000027941 */ /* 0x000fea0003800000 */
.L_x_34127:
        /* <DEDUP_REMOVED lines=136> */
.L_x_34130:
[----:B------:R-:W-:Y:S05]  /*2c920*/  BSYNC B0 ;  /* 0x0000000000007941 */ /* 0x000fea0003800000 */
.L_x_34129:
        /* <DEDUP_REMOVED lines=8> */
.L_x_34132:
[----:B------:R-:W-:Y:S05]  /*2c9b0*/  BSYNC B2 ;  /* 0x0000000000027941 */ /* 0x000fea0003800000 */
.L_x_34131:
        /* <DEDUP_REMOVED lines=82> */
.L_x_34134:
[----:B------:R-:W-:-:S04]  /*2cee0*/  ISETP.GE.AND P0, PT, R41, RZ, PT ;  /* 0x000000ff2900720c */ /* 0x000fc80003f06270 */
[----:B------:R-:W-:Y:S02]  /*2cef0*/  FSEL R2, RZ, 3.37028055040000000000e+12, P0 ;  /* 0x54442d18ff027808 */ /* 0x000fe40000000000 */
[----:B------:R-:W-:-:S07]  /*2cf00*/  FSEL R3, RZ, 2.1426990032196044922, P0 ;  /* 0x400921fbff037808 */ /* 0x000fce0000000000 */
.L_x_34135:
[----:B------:R-:W-:Y:S05]  /*2cf10*/  BSYNC B0 ;  /* 0x0000000000007941 */ /* 0x000fea0003800000 */
.L_x_34133:
[----:B------:R-:W-:Y:S01]  /*2cf20*/  DADD R40, |R40|, |R42| ;  /* 0x0000000028287229 */ /* 0x000fe2000000062a */
[----:B------:R-:W-:Y:S01]  /*2cf30*/  LOP3.LUT R43, R3, 0x80000000, R43, 0xb8, !PT ;  /* 0x80000000032b7812 */ /* 0x000fe200078eb82b */
[----:B------:R-:W-:-:S06]  /*2cf40*/  DADD R8, R8, 1 ;  /* 0x3ff0000008087429 */ /* 0x000fcc0000000000 */
[----:B------:R-:W-:-:S06]  /*2cf50*/  DSETP.GTU.AND P0, PT, |R40|, +INF , PT ;  /* 0x7ff000002800742a */ /* 0x000fcc0003f0c200 */
[----:B------:R-:W-:Y:S02]  /*2cf60*/  FSEL R2, R40, R2, P0 ;  /* 0x0000000228027208 */ /* 0x000fe40000000000 */
[----:B------:R-:W-:Y:S01]  /*2cf70*/  FSEL R3, R41, R43, P0 ;  /* 0x0000002b29037208 */ /* 0x000fe20000000000 */
[----:B------:R-:W-:Y:S06]  /*2cf80*/  BRA `(.L_x_34091) ;  /* 0x0000000c00407947 */ /* 0x000fec0003800000 */
.L_x_34076:
        /* <DEDUP_REMOVED lines=109> */
.L_x_34137:
[----:B------:R-:W-:Y:S05]  /*2d660*/  BSYNC B0 ;  /* 0x0000000000007941 */ /* 0x000fea0003800000 */
.L_x_34136:
[----:B------:R-:W-:Y:S04]  /*2d670*/  BSSY B2, `(.L_x_34138) ;  /* 0x0000007000027945 */ /* 0x000fe80003800000 */
[----:B------:R-:W-:Y:S05]  /*2d680*/  @P4 BRA P5, `(.L_x_34139) ;  /* 0x0000000000144947 */ /* 0x000fea0002800000 */
[----:B------:R-:W-:Y:S01]  /*2d690*/  IMAD.MOV.U32 R0, RZ, RZ, R4 ;  /* 0x000000ffff007224 */ /* 0x000fe200078e0004 */
[----:B------:R-:W-:Y:S01]  /*2d6a0*/  MOV R4, 0x2d6e0 ;  /* 0x0002d6e000047802 */ /* 0x000fe20000000f00 */
[----:B------:R-:W-:Y:S02]  /*2d6b0*/  IMAD.MOV.U32 R2, RZ, RZ, R10 ;  /* 0x000000ffff027224 */ /* 0x000fe400078e000a */
[----:B------:R-:W-:-:S07]  /*2d6c0*/  IMAD.MOV.U32 R3, RZ, RZ, R11 ;  /* 0x000000ffff037224 */ /* 0x000fce00078e000b */
[----:B------:R-:W-:Y:S05]  /*2d6d0*/  CALL.REL.NOINC `($__internal_75_$__cuda_sm20_div_rn_f64_full) ;  /* 0x000006c8002c7944 */ /* 0x000fea0003c00000 */
.L_x_34139:
[----:B------:R-:W-:Y:S05]  /*2d6e0*/  BSYNC B2 ;  /* 0x0000000000027941 */ /* 0x000fea0003800000 */
.L_x_34138:
        /* <DEDUP_REMOVED lines=82> */
.L_x_34141:
[----:B------:R-:W-:Y:S02]  /*2dc10*/  FSEL R2, RZ, 3.37028055040000000000e+12, P2 ;  /* 0x54442d18ff027808 */ /* 0x000fe40001000000 */
[----:B------:R-:W-:-:S07]  /*2dc20*/  FSEL R3, RZ, 2.1426990032196044922, P2 ;  /* 0x400921fbff037808 */ /* 0x000fce0001000000 */
.L_x_34142:
[----:B------:R-:W-:Y:S05]  /*2dc30*/  BSYNC B0 ;  /* 0x0000000000007941 */ /* 0x000fea0003800000 */
.L_x_34140:
[----:B------:R-:W-:Y:S01]  /*2dc40*/  DADD R40, |R40|, |R42| ;  /* 0x0000000028287229 */ /* 0x000fe2000000062a */
[----:B------:R-:W-:-:S07]  /*2dc50*/  LOP3.LUT R43, R3, 0x80000000, R43, 0xb8, !PT ;  /* 0x80000000032b7812 */ /* 0x000fce00078eb82b */
[----:B------:R-:W-:-:S06]  /*2dc60*/  DSETP.GTU.AND P0, PT, |R40|, +INF , PT ;  /* 0x7ff000002800742a */ /* 0x000fcc0003f0c200 */
[----:B------:R-:W-:Y:S02]  /*2dc70*/  FSEL R2, R40, R2, P0 ;  /* 0x0000000228027208 */ /* 0x000fe40000000000 */
[----:B------:R-:W-:-:S07]  /*2dc80*/  FSEL R3, R41, R43, P0 ;  /* 0x0000002b29037208 */ /* 0x000fce0000000000 */
.L_x_34091:
[----:B------:R-:W-:Y:S05]  /*2dc90*/  BSYNC B1 ;  /* 0x0000000000017941 */ /* 0x000fea0003800000 */
.L_x_34075:
        /* <DEDUP_REMOVED lines=78> */
.L_x_34149:
[----:B------:R-:W-:Y:S05]  /*2e180*/  BSYNC B0 ;  /* 0x0000000000007941 */ /* 0x000fea0003800000 */
.L_x_34148:
        /* <DEDUP_REMOVED lines=26> */
.L_x_34151:
[----:B------:R-:W-:Y:S01]  /*2e330*/  DMUL R40, RZ, R46 ;  /* 0x0000002eff287228 */ /* 0x000fe20000000000 */
[----:B------:R-:W-:-:S10]  /*2e340*/  IMAD.MOV.U32 R2, RZ, RZ, RZ ;  /* 0x000000ffff027224 */ /* 0x000fd400078e00ff */
.L_x_34152:
[----:B------:R-:W-:Y:S05]  /*2e350*/  BSYNC B2 ;  /* 0x0000000000027941 */ /* 0x000fea0003800000 */
.L_x_34150:
        /* <DEDUP_REMOVED lines=49> */
.L_x_34154:
[----:B------:R-:W-:Y:S01]  /*2e670*/  DMUL R2, RZ, R46 ;  /* 0x0000002eff027228 */ /* 0x000fe20000000000 */
[----:B------:R-:W-:-:S10]  /*2e680*/  IMAD.MOV.U32 R0, RZ, RZ, RZ ;  /* 0x000000ffff007224 */ /* 0x000fd400078e00ff */
.L_x_34155:
[----:B------:R-:W-:Y:S05]  /*2e690*/  BSYNC B2 ;  /* 0x0000000000027941 */ /* 0x000fea0003800000 */
.L_x_34153:
        /* <DEDUP_REMOVED lines=25> */
.L_x_34147:
        /* <DEDUP_REMOVED lines=63> */
.L_x_34158:
[----:B------:R-:W-:Y:S05]  /*2ec20*/  BSYNC B0 ;  /* 0x0000000000007941 */ /* 0x000fea0003800000 */
.L_x_34157:
        /* <DEDUP_REMOVED lines=26> */
.L_x_34160:
[----:B------:R-:W-:Y:S01]  /*2edd0*/  DMUL R40, RZ, R46 ;  /* 0x0000002eff287228 */ /* 0x000fe20000000000 */
[----:B------:R-:W-:-:S10]  /*2ede0*/  IMAD.MOV.U32 R2, RZ, RZ, RZ ;  /* 0x000000ffff027224 */ /* 0x000fd400078e00ff */
.L_x_34161:
[----:B------:R-:W-:Y:S05]  /*2edf0*/  BSYNC B2 ;  /* 0x0000000000027941 */ /* 0x000fea0003800000 */
.L_x_34159:
        /* <DEDUP_REMOVED lines=49> */
.L_x_34163:
[----:B------:R-:W-:Y:S01]  /*2f110*/  DMUL R2, RZ, R46 ;  /* 0x0000002eff027228 */ /* 0x000fe20000000000 */
[----:B------:R-:W-:-:S10]  /*2f120*/  IMAD.MOV.U32 R0, RZ, RZ, RZ ;  /* 0x000000ffff007224 */ /* 0x000fd400078e00ff */
.L_x_34164:
[----:B------:R-:W-:Y:S05]  /*2f130*/  BSYNC B2 ;  /* 0x0000000000027941 */ /* 0x000fea0003800000 */
.L_x_34162:
        /* <DEDUP_REMOVED lines=39> */
.L_x_34146:
        /* <DEDUP_REMOVED lines=11> */
.L_x_34165:
[----:B------:R-:W-:-:S10]  /*2f460*/  DADD R40, R46, -R46 ;  /* 0x000000002e287229 */ /* 0x000fd4000000082e */
[----:B------:R-:W-:Y:S02]  /*2f470*/  IMAD.MOV.U32 R42, RZ, RZ, R40 ;  /* 0x000000ffff2a7224 */ /* 0x000fe400078e0028 */
[----:B------:R-:W-:Y:S01]  /*2f480*/  IMAD.MOV.U32 R43, RZ, RZ, R41 ;  /* 0x000000ffff2b7224 */ /* 0x000fe200078e0029 */
[----:B------:R-:W-:Y:S06]  /*2f490*/  BRA `(.L_x_34156) ;  /* 0x00000008009c7947 */ /* 0x000fec0003800000 */
.L_x_34145:
        /* <DEDUP_REMOVED lines=26> */
.L_x_34167:
[----:B------:R-:W-:Y:S01]  /*2f640*/  DMUL R2, RZ, R46 ;  /* 0x0000002eff027228 */ /* 0x000fe20000000000 */
[----:B------:R-:W-:-:S10]  /*2f650*/  IMAD.MOV.U32 R5, RZ, RZ, RZ ;  /* 0x000000ffff057224 */ /* 0x000fd400078e00ff */
.L_x_34168:
[----:B------:R-:W-:Y:S05]  /*2f660*/  BSYNC B2 ;  /* 0x0000000000027941 */ /* 0x000fea0003800000 */
.L_x_34166:
        /* <DEDUP_REMOVED lines=49> */
.L_x_34170:
[----:B------:R-:W-:Y:S01]  /*2f980*/  DMUL R42, RZ, R46 ;  /* 0x0000002eff2a7228 */ /* 0x000fe20000000000 */
[----:B------:R-:W-:-:S10]  /*2f990*/  IMAD.MOV.U32 R0, RZ, RZ, RZ ;  /* 0x000000ffff007224 */ /* 0x000fd400078e00ff */
.L_x_34171:
[----:B------:R-:W-:Y:S05]  /*2f9a0*/  BSYNC B2 ;  /* 0x0000000000027941 */ /* 0x000fea0003800000 */
.L_x_34169:
        /* <DEDUP_REMOVED lines=24> */
.L_x_34144:
        /* <DEDUP_REMOVED lines=59> */
.L_x_34173:
[----:B------:R-:W-:Y:S05]  /*2fee0*/  BSYNC B0 ;  /* 0x0000000000007941 */ /* 0x000fea0003800000 */
.L_x_34172:
[----:B------:R-:W-:Y:S02]  /*2fef0*/  IMAD.MOV.U32 R42, RZ, RZ, R46 ;  /* 0x000000ffff2a7224 */ /* 0x000fe400078e002e */
[----:B------:R-:W-:-:S07]  /*2ff00*/  IMAD.MOV.U32 R43, RZ, RZ, R47 ;  /* 0x000000ffff2b7224 */ /* 0x000fce00078e002f */
.L_x_34156:
[----:B------:R-:W-:Y:S05]  /*2ff10*/  BSYNC B1 ;  /* 0x0000000000017941 */ /* 0x000fea0003800000 */
.L_x_34143:
        /* <DEDUP_REMOVED lines=116> */
.L_x_34181:
        /* <DEDUP_REMOVED lines=22> */
.L_x_34184:
[----:B------:R-:W-:Y:S05]  /*307c0*/  BSYNC B3 ;  /* 0x0000000000037941 */ /* 0x000fea0003800000 */
.L_x_34183:
        /* <DEDUP_REMOVED lines=29> */
.L_x_34182:
[----:B------:R-:W-:Y:S05]  /*309a0*/  BSYNC B2 ;  /* 0x0000000000027941 */ /* 0x000fea0003800000 */
.L_x_34180:
        /* <DEDUP_REMOVED lines=21> */
.L_x_34186:
[----:B------:R-:W-:Y:S05]  /*30b00*/  BSYNC B2 ;  /* 0x0000000000027941 */ /* 0x000fea0003800000 */
.L_x_34185:
        /* <DEDUP_REMOVED lines=82> */
.L_x_34188:
[----:B------:R-:W-:-:S04]  /*31030*/  ISETP.GE.AND P0, PT, R13, RZ, PT ;  /* 0x000000ff0d00720c */ /* 0x000fc80003f06270 */
[----:B------:R-:W-:Y:S02]  /*31040*/  FSEL R2, RZ, 3.37028055040000000000e+12, P0 ;  /* 0x54442d18ff027808 */ /* 0x000fe40000000000 */
[----:B------:R-:W-:-:S07]  /*31050*/  FSEL R3, RZ, 2.1426990032196044922, P0 ;  /* 0x400921fbff037808 */ /* 0x000fce0000000000 */
.L_x_34189:
[----:B------:R-:W-:Y:S05]  /*31060*/  BSYNC B0 ;  /* 0x0000000000007941 */ /* 0x000fea0003800000 */
.L_x_34187:
[----:B------:R-:W-:Y:S01]  /*31070*/  DADD R12, |R12|, |R14| ;  /* 0x000000000c0c7229 */ /* 0x000fe2000000060e */
[----:B------:R-:W-:Y:S01]  /*31080*/  LOP3.LUT R15, R3, 0x80000000, R15, 0xb8, !PT ;  /* 0x80000000030f7812 */ /* 0x000fe200078eb80f */
[----:B------:R-:W-:-:S06]  /*31090*/  DMUL R8, R8, 0.5 ;  /* 0x3fe0000008087828 */ /* 0x000fcc0000000000 */
[----:B------:R-:W-:-:S06]  /*310a0*/  DSETP.GTU.AND P0, PT, |R12|, +INF , PT ;  /* 0x7ff000000c00742a */ /* 0x000fcc0003f0c200 */
[----:B------:R-:W-:Y:S02]  /*310b0*/  FSEL R2, R12, R2, P0 ;  /* 0x000000020c027208 */ /* 0x000fe40000000000 */
[----:B------:R-:W-:Y:S01]  /*310c0*/  FSEL R3, R13, R15, P0 ;  /* 0x0000000f0d037208 */ /* 0x000fe20000000000 */
[----:B------:R-:W-:Y:S06]  /*310d0*/  BRA `(.L_x_34190) ;  /* 0x0000006400347947 */ /* 0x000fec0003800000 */
.L_x_34179:
        /* <DEDUP_REMOVED lines=99> */
.L_x_34193:
[----:B------:R-:W-:Y:S05]  /*31710*/  BSYNC B0 ;  /* 0x0000000000007941 */ /* 0x000fea0003800000 */
.L_x_34192:
        /* <DEDUP_REMOVED lines=8> */
.L_x_34195:
[----:B------:R-:W-:Y:S05]  /*317a0*/  BSYNC B2 ;  /* 0x0000000000027941 */ /* 0x000fea0003800000 */
.L_x_34194:
        /* <DEDUP_REMOVED lines=82> */
.L_x_34197:
[----:B------:R-:W-:-:S04]  /*31cd0*/  ISETP.GE.AND P0, PT, R13, RZ, PT ;  /* 0x000000ff0d00720c */ /* 0x000fc80003f06270 */
[----:B------:R-:W-:Y:S02]  /*31ce0*/  FSEL R2, RZ, 3.37028055040000000000e+12, P0 ;  /* 0x54442d18ff027808 */ /* 0x000fe40000000000 */
[----:B------:R-:W-:-:S07]  /*31cf0*/  FSEL R3, RZ, 2.1426990032196044922, P0 ;  /* 0x400921fbff037808 */ /* 0x000fce0000000000 */
.L_x_34198:
[----:B------:R-:W-:Y:S05]  /*31d00*/  BSYNC B0 ;  /* 0x0000000000007941 */ /* 0x000fea0003800000 */
.L_x_34196:
[----:B------:R-:W-:Y:S01]  /*31d10*/  DADD R12, |R12|, |R14| ;  /* 0x000000000c0c7229 */ /* 0x000fe2000000060e */
[----:B------:R-:W-:Y:S01]  /*31d20*/  LOP3.LUT R15, R3, 0x80000000, R15, 0xb8, !PT ;  /* 0x80000000030f7812 */ /* 0x000fe200078eb80f */
[----:B------:R-:W-:-:S06]  /*31d30*/  DMUL R8, R8, 0.5 ;  /* 0x3fe0000008087828 */ /* 0x000fcc0000000000 */
[----:B------:R-:W-:-:S06]  /*31d40*/  DSETP.GTU.AND P0, PT, |R12|, +INF , PT ;  /* 0x7ff000000c00742a */ /* 0x000fcc0003f0c200 */
[----:B------:R-:W-:Y:S02]  /*31d50*/  FSEL R2, R12, R2, P0 ;  /* 0x000000020c027208 */ /* 0x000fe40000000000 */
[----:B------:R-:W-:Y:S01]  /*31d60*/  FSEL R3, R13, R15, P0 ;  /* 0x0000000f0d037208 */ /* 0x000fe20000000000 */
[----:B------:R-:W-:Y:S06]  /*31d70*/  BRA `(.L_x_34190) ;  /* 0x00000058000c7947 */ /* 0x000fec0003800000 */
.L_x_34191:
        /* <DEDUP_REMOVED lines=29> */
.L_x_34200:
        /* <DEDUP_REMOVED lines=71> */
.L_x_34199:
        /* <DEDUP_REMOVED lines=97> */
.L_x_34202:
        /* <DEDUP_REMOVED lines=22> */
.L_x_34205:
[----:B------:R-:W-:Y:S05]  /*32b30*/  BSYNC B3 ;  /* 0x0000000000037941 */ /* 0x000fea0003800000 */
.L_x_34204:
        /* <DEDUP_REMOVED lines=29> */
.L_x_34203:
[----:B------:R-:W-:Y:S05]  /*32d10*/  BSYNC B2 ;  /* 0x0000000000027941 */ /* 0x000fea0003800000 */
.L_x_34201:
        /* <DEDUP_REMOVED lines=21> */
.L_x_34207:
[----:B------:R-:W-:Y:S05]  /*32e70*/  BSYNC B2 ;  /* 0x0000000000027941 */ /* 0x000fea0003800000 */
.L_x_34206:
        /* <DEDUP_REMOVED lines=82> */
.L_x_34209:
[----:B------:R-:W-:-:S04]  /*333a0*/  ISETP.GE.AND P0, PT, R13, RZ, PT ;  /* 0x000000ff0d00720c */ /* 0x000fc80003f06270 */
[----:B------:R-:W-:Y:S02]  /*333b0*/  FSEL R2, RZ, 3.37028055040000000000e+12, P0 ;  /* 0x54442d18ff027808 */ /* 0x000fe40000000000 */
[----:B------:R-:W-:-:S07]  /*333c0*/  FSEL R3, RZ, 2.1426990032196044922, P0 ;  /* 0x400921fbff037808 */ /* 0x000fce0000000000 */
.L_x_34210:
[----:B------:R-:W-:Y:S05]  /*333d0*/  BSYNC B0 ;  /* 0x0000000000007941 */ /* 0x000fea0003800000 */
.L_x_34208:
[----:B------:R-:W-:Y:S01]  /*333e0*/  DADD R12, |R12|, |R14| ;  /* 0x000000000c0c7229 */ /* 0x000fe2000000060e */
[----:B------:R-:W-:Y:S01]  /*333f0*/  LOP3.LUT R15, R3, 0x80000000, R15, 0xb8, !PT ;  /* 0x80000000030f7812 */ /* 0x000fe200078eb80f */
[----:B------:R-:W-:-:S06]  /*33400*/  DMUL R8, R8, 0.5 ;  /* 0x3fe0000008087828 */ /* 0x000fcc0000000000 */
[----:B------:R-:W-:-:S06]  /*33410*/  DSETP.GTU.AND P0, PT, |R12|, +INF , PT ;  /* 0x7ff000000c00742a */ /* 0x000fcc0003f0c200 */
[----:B------:R-:W-:Y:S02]  /*33420*/  FSEL R2, R12, R2, P0 ;  /* 0x000000020c027208 */ /* 0x000fe40000000000 */
[----:B------:R-:W-:Y:S01]  /*33430*/  FSEL R3, R13, R15, P0 ;  /* 0x0000000f0d037208 */ /* 0x000fe20000000000 */
[----:B------:R-:W-:Y:S06]  /*33440*/  BRA `(.L_x_34190) ;  /* 0x0000004000587947 */ /* 0x000fec0003800000 */
.L_x_34178:
        /* <DEDUP_REMOVED lines=135> */
.L_x_34212:
[----:B------:R-:W-:Y:S05]  /*33cc0*/  BSYNC B0 ;  /* 0x0000000000007941 */ /* 0x000fea0003800000 */
.L_x_34211:
        /* <DEDUP_REMOVED lines=8> */
.L_x_34214:
[----:B------:R-:W-:Y:S05]  /*33d50*/  BSYNC B2 ;  /* 0x0000000000027941 */ /* 0x000fea0003800000 */
.L_x_34213:
        /* <DEDUP_REMOVED lines=82> */
.L_x_34216:
[----:B------:R-:W-:-:S04]  /*34280*/  ISETP.GE.AND P0, PT, R13, RZ, PT ;  /* 0x000000ff0d00720c */ /* 0x000fc80003f06270 */
[----:B------:R-:W-:Y:S02]  /*34290*/  FSEL R2, RZ, 3.37028055040000000000e+12, P0 ;  /* 0x54442d18ff027808 */ /* 0x000fe40000000000 */
[----:B------:R-:W-:-:S07]  /*342a0*/  FSEL R3, RZ, 2.1426990032196044922, P0 ;  /* 0x400921fbff037808 */ /* 0x000fce0000000000 */
.L_x_34217:
[----:B------:R-:W-:Y:S05]  /*342b0*/  BSYNC B0 ;  /* 0x0000000000007941 */ /* 0x000fea0003800000 */
.L_x_34215:
[----:B------:R-:W-:Y:S01]  /*342c0*/  DADD R12, |R12|, |R14| ;  /* 0x000000000c0c7229 */ /* 0x000fe2000000060e */
[----:B------:R-:W-:-:S07]  /*342d0*/  LOP3.LUT R15, R3, 0x80000000, R15, 0xb8, !PT ;  /* 0x80000000030f7812 */ /* 0x000fce00078eb80f */
[----:B------:R-:W-:-:S06]  /*342e0*/  DSETP.GTU.AND P0, PT, |R12|, +INF , PT ;  /* 0x7ff000000c00742a */ /* 0x000fcc0003f0c200 */
[----:B------:R-:W-:Y:S02]  /*342f0*/  FSEL R2, R12, R2, P0 ;  /* 0x000000020c027208 */ /* 0x000fe40000000000 */
[----:B------:R-:W-:Y:S01]  /*34300*/  FSEL R3, R13, R15, P0 ;  /* 0x0000000f0d037208 */ /* 0x000fe20000000000 */
[----:B------:R-:W-:Y:S06]  /*34310*/  BRA `(.L_x_34190) ;  /* 0x0000003000a47947 */ /* 0x000fec0003800000 */
.L_x_34177:
        /* <DEDUP_REMOVED lines=90> */
.L_x_34220:
        /* <DEDUP_REMOVED lines=22> */
.L_x_34223:
[----:B------:R-:W-:Y:S05]  /*34a20*/  BSYNC B3 ;  /* 0x0000000000037941 */ /* 0x000fea0003800000 */
.L_x_34222:
        /* <DEDUP_REMOVED lines=29> */
.L_x_34221:
[----:B------:R-:W-:Y:S05]  /*34c00*/  BSYNC B2 ;  /* 0x0000000000027941 */ /* 0x000fea0003800000 */
.L_x_34219:
        /* <DEDUP_REMOVED lines=83> */
.L_x_34218:
        /* <DEDUP_REMOVED lines=85> */
.L_x_34176:
        /* <DEDUP_REMOVED lines=23> */
.L_x_34225:
[----:B------:R-:W-:Y:S05]  /*35800*/  BSYNC B2 ;  /* 0x0000000000027941 */ /* 0x000fea0003800000 */
.L_x_34224:
        /* <DEDUP_REMOVED lines=26> */
.L_x_34227:
[----:B------:R-:W-:Y:S05]  /*359b0*/  BSYNC B2 ;  /* 0x0000000000027941 */ /* 0x000fea0003800000 */
.L_x_34226:
        /* <DEDUP_REMOVED lines=136> */
.L_x_34229:
[----:B------:R-:W-:Y:S05]  /*36240*/  BSYNC B0 ;  /* 0x0000000000007941 */ /* 0x000fea0003800000 */
.L_x_34228:
        /* <DEDUP_REMOVED lines=8> */
.L_x_34231:
[----:B------:R-:W-:Y:S05]  /*362d0*/  BSYNC B2 ;  /* 0x0000000000027941 */ /* 0x000fea0003800000 */
.L_x_34230:
        /* <DEDUP_REMOVED lines=82> */
.L_x_34233:
[----:B------:R-:W-:-:S04]  /*36800*/  ISETP.GE.AND P0, PT, R13, RZ, PT ;  /* 0x000000ff0d00720c */ /* 0x000fc80003f06270 */
[----:B------:R-:W-:Y:S02]  /*36810*/  FSEL R2, RZ, 3.37028055040000000000e+12, P0 ;  /* 0x54442d18ff027808 */ /* 0x000fe40000000000 */
[----:B------:R-:W-:-:S07]  /*36820*/  FSEL R3, RZ, 2.1426990032196044922, P0 ;  /* 0x400921fbff037808 */ /* 0x000fce0000000000 */
.L_x_34234:
[----:B------:R-:W-:Y:S05]  /*36830*/  BSYNC B0 ;  /* 0x0000000000007941 */ /* 0x000fea0003800000 */
.L_x_34232:
[----:B------:R-:W-:Y:S01]  /*36840*/  DADD R12, |R12|, |R14| ;  /* 0x000000000c0c7229 */ /* 0x000fe2000000060e */
[----:B------:R-:W-:Y:S01]  /*36850*/  LOP3.LUT R15, R3, 0x80000000, R15, 0xb8, !PT ;  /* 0x80000000030f7812 */ /* 0x000fe200078eb80f */
[----:B------:R-:W-:-:S06]  /*36860*/  DADD R8, R8, 1 ;  /* 0x3ff0000008087429 */ /* 0x000fcc0000000000 */
[----:B------:R-:W-:-:S06]  /*36870*/  DSETP.GTU.AND P0, PT, |R12|, +INF , PT ;  /* 0x7ff000000c00742a */ /* 0x000fcc0003f0c200 */
[----:B------:R-:W-:Y:S02]  /*36880*/  FSEL R2, R12, R2, P0 ;  /* 0x000000020c027208 */ /* 0x000fe40000000000 */
[----:B------:R-:W-:Y:S01]  /*36890*/  FSEL R3, R13, R15, P0 ;  /* 0x0000000f0d037208 */ /* 0x000fe20000000000 */
[----:B------:R-:W-:Y:S06]  /*368a0*/  BRA `(.L_x_34190) ;  /* 0x0000000c00407947 */ /* 0x000fec0003800000 */
.L_x_34175:
        /* <DEDUP_REMOVED lines=109> */
.L_x_34236:
[----:B------:R-:W-:Y:S05]  /*36f80*/  BSYNC B0 ;  /* 0x0000000000007941 */ /* 0x000fea0003800000 */
.L_x_34235:
[----:B------:R-:W-:Y:S04]  /*36f90*/  BSSY B2, `(.L_x_34237) ;  /* 0x0000007000027945 */ /* 0x000fe80003800000 */
[----:B------:R-:W-:Y:S05]  /*36fa0*/  @P4 BRA P5, `(.L_x_34238) ;  /* 0x0000000000144947 */ /* 0x000fea0002800000 */
[----:B------:R-:W-:Y:S01]  /*36fb0*/  IMAD.MOV.U32 R0, RZ, RZ, R4 ;  /* 0x000000ffff007224 */ /* 0x000fe200078e0004 */
[----:B------:R-:W-:Y:S01]  /*36fc0*/  MOV R4, 0x37000 ;  /* 0x0003700000047802 */ /* 0x000fe20000000f00 */
[----:B------:R-:W-:Y:S02]  /*36fd0*/  IMAD.MOV.U32 R2, RZ, RZ, R10 ;  /* 0x000000ffff027224 */ /* 0x000fe400078e000a */
[----:B------:R-:W-:-:S07]  /*36fe0*/  IMAD.MOV.U32 R3, RZ, RZ, R11 ;  /* 0x000000ffff037224 */ /* 0x000fce00078e000b */
[----:B------:R-:W-:Y:S05]  /*36ff0*/  CALL.REL.NOINC `($__internal_75_$__cuda_sm20_div_rn_f64_full) ;  /* 0x0000062c00e47944 */ /* 0x000fea0003c00000 */
.L_x_34238:
[----:B------:R-:W-:Y:S05]  /*37000*/  BSYNC B2 ;  /* 0x0000000000027941 */ /* 0x000fea0003800000 */
.L_x_34237:
        /* <DEDUP_REMOVED lines=82> */
.L_x_34240:
[----:B------:R-:W-:Y:S02]  /*37530*/  FSEL R2, RZ, 3.37028055040000000000e+12, P2 ;  /* 0x54442d18ff027808 */ /* 0x000fe40001000000 */
[----:B------:R-:W-:-:S07]  /*37540*/  FSEL R3, RZ, 2.1426990032196044922, P2 ;  /* 0x400921fbff037808 */ /* 0x000fce0001000000 */
.L_x_34241:
[----:B------:R-:W-:Y:S05]  /*37550*/  BSYNC B0 ;  /* 0x0000000000007941 */ /* 0x000fea0003800000 */
.L_x_34239:
[----:B------:R-:W-:Y:S01]  /*37560*/  DADD R12, |R12|, |R14| ;  /* 0x000000000c0c7229 */ /* 0x000fe2000000060e */
[----:B------:R-:W-:-:S07]  /*37570*/  LOP3.LUT R15, R3, 0x80000000, R15, 0xb8, !PT ;  /* 0x80000000030f7812 */ /* 0x000fce00078eb80f */
[----:B------:R-:W-:-:S06]  /*37580*/  DSETP.GTU.AND P0, PT, |R12|, +INF , PT ;  /* 0x7ff000000c00742a */ /* 0x000fcc0003f0c200 */
[----:B------:R-:W-:Y:S02]  /*37590*/  FSEL R2, R12, R2, P0 ;  /* 0x000000020c027208 */ /* 0x000fe40000000000 */
[----:B------:R-:W-:-:S07]  /*375a0*/  FSEL R3, R13, R15, P0 ;  /* 0x0000000f0d037208 */ /* 0x000fce0000000000 */
.L_x_34190:
[----:B------:R-:W-:Y:S05]  /*375b0*/  BSYNC B1 ;  /* 0x0000000000017941 */ /* 0x000fea0003800000 */
.L_x_34174:
        /* <DEDUP_REMOVED lines=78> */
.L_x_34248:
[----:B------:R-:W-:Y:S05]  /*37aa0*/  BSYNC B0 ;  /* 0x0000000000007941 */ /* 0x000fea0003800000 */
.L_x_34247:
        /* <DEDUP_REMOVED lines=26> */
.L_x_34250:
[----:B------:R-:W-:Y:S01]  /*37c50*/  DMUL R12, RZ, R46 ;  /* 0x0000002eff0c7228 */ /* 0x000fe20000000000 */
[----:B------:R-:W-:-:S10]  /*37c60*/  IMAD.MOV.U32 R2, RZ, RZ, RZ ;  /* 0x000000ffff027224 */ /* 0x000fd400078e00ff */
.L_x_34251:
[----:B------:R-:W-:Y:S05]  /*37c70*/  BSYNC B2 ;  /* 0x0000000000027941 */ /* 0x000fea0003800000 */
.L_x_34249:
        /* <DEDUP_REMOVED lines=49> */
.L_x_34253:
[----:B------:R-:W-:Y:S01]  /*37f90*/  DMUL R2, RZ, R46 ;  /* 0x0000002eff027228 */ /* 0x000fe20000000000 */
[----:B------:R-:W-:-:S10]  /*37fa0*/  IMAD.MOV.U32 R0, RZ, RZ, RZ ;  /* 0x000000ffff007224 */ /* 0x000fd400078e00ff */
.L_x_34254:
[----:B------:R-:W-:Y:S05]  /*37fb0*/  BSYNC B2 ;  /* 0x0000000000027941 */ /* 0x000fea0003800000 */
.L_x_34252:
        /* <DEDUP_REMOVED lines=25> */
.L_x_34246:
        /* <DEDUP_REMOVED lines=63> */
.L_x_34257:
[----:B------:R-:W-:Y:S05]  /*38540*/  BSYNC B0 ;  /* 0x0000000000007941 */ /* 0x000fea0003800000 */
.L_x_34256:
        /* <DEDUP_REMOVED lines=26> */
.L_x_34259:
[----:B------:R-:W-:Y:S01]  /*386f0*/  DMUL R12, RZ, R46 ;  /* 0x0000002eff0c7228 */ /* 0x000fe20000000000 */
[----:B------:R-:W-:-:S10]  /*38700*/  IMAD.MOV.U32 R2, RZ, RZ, RZ ;  /* 0x000000ffff027224 */ /* 0x000fd400078e00ff */
.L_x_34260:
[----:B------:R-:W-:Y:S05]  /*38710*/  BSYNC B2 ;  /* 0x0000000000027941 */ /* 0x000fea0003800000 */
.L_x_34258:
        /* <DEDUP_REMOVED lines=49> */
.L_x_34262:
[----:B------:R-:W-:Y:S01]  /*38a30*/  DMUL R2, RZ, R46 ;  /* 0x0000002eff027228 */ /* 0x000fe20000000000 */
[----:B------:R-:W-:-:S10]  /*38a40*/  IMAD.MOV.U32 R0, RZ, RZ, RZ ;  /* 0x000000ffff007224 */ /* 0x000fd400078e00ff */
.L_x_34263:
[----:B------:R-:W-:Y:S05]  /*38a50*/  BSYNC B2 ;  /* 0x0000000000027941 */ /* 0x000fea0003800000 */
.L_x_34261:
        /* <DEDUP_REMOVED lines=39> */
.L_x_34245:
        /* <DEDUP_REMOVED lines=11> */
.L_x_34264:
[----:B------:R-:W-:-:S10]  /*38d80*/  DADD R12, R46, -R46 ;  /* 0x000000002e0c7229 */ /* 0x000fd4000000082e */
[----:B------:R-:W-:Y:S02]  /*38d90*/  IMAD.MOV.U32 R14, RZ, RZ, R12 ;  /* 0x000000ffff0e7224 */ /* 0x000fe400078e000c */
[----:B------:R-:W-:Y:S01]  /*38da0*/  IMAD.MOV.U32 R15, RZ, RZ, R13 ;  /* 0x000000ffff0f7224 */ /* 0x000fe200078e000d */
[----:B------:R-:W-:Y:S06]  /*38db0*/  BRA `(.L_x_34255) ;  /* 0x00000008009c7947 */ /* 0x000fec0003800000 */
.L_x_34244:
        /* <DEDUP_REMOVED lines=26> */
.L_x_34266:
[----:B------:R-:W-:Y:S01]  /*38f60*/  DMUL R2, RZ, R46 ;  /* 0x0000002eff027228 */ /* 0x000fe20000000000 */
[----:B------:R-:W-:-:S10]  /*38f70*/  IMAD.MOV.U32 R5, RZ, RZ, RZ ;  /* 0x000000ffff057224 */ /* 0x000fd400078e00ff */
.L_x_34267:
[----:B------:R-:W-:Y:S05]  /*38f80*/  BSYNC B2 ;  /* 0x0000000000027941 */ /* 0x000fea0003800000 */
.L_x_34265:
        /* <DEDUP_REMOVED lines=49> */
.L_x_34269:
[----:B------:R-:W-:Y:S01]  /*392a0*/  DMUL R14, RZ, R46 ;  /* 0x0000002eff0e7228 */ /* 0x000fe20000000000 */
[----:B------:R-:W-:-:S10]  /*392b0*/  IMAD.MOV.U32 R0, RZ, RZ, RZ ;  /* 0x000000ffff007224 */ /* 0x000fd400078e00ff */
.L_x_34270:
[----:B------:R-:W-:Y:S05]  /*392c0*/  BSYNC B2 ;  /* 0x0000000000027941 */ /* 0x000fea0003800000 */
.L_x_34268:
        /* <DEDUP_REMOVED lines=24> */
.L_x_34243:
        /* <DEDUP_REMOVED lines=59> */
.L_x_34272:
[----:B------:R-:W-:Y:S05]  /*39800*/  BSYNC B0 ;  /* 0x0000000000007941 */ /* 0x000fea0003800000 */
.L_x_34271:
[----:B------:R-:W-:Y:S02]  /*39810*/  IMAD.MOV.U32 R14, RZ, RZ, R46 ;  /* 0x000000ffff0e7224 */ /* 0x000fe400078e002e */
[----:B------:R-:W-:-:S07]  /*39820*/  IMAD.MOV.U32 R15, RZ, RZ, R47 ;  /* 0x000000ffff0f7224 */ /* 0x000fce00078e002f */
.L_x_34255:
[----:B------:R-:W-:Y:S05]  /*39830*/  BSYNC B1 ;  /* 0x0000000000017941 */ /* 0x000fea0003800000 */
.L_x_34242:
        /* <DEDUP_REMOVED lines=116> */
.L_x_34280:
        /* <DEDUP_REMOVED lines=22> */
.L_x_34283:
[----:B------:R-:W-:Y:S05]  /*3a0e0*/  BSYNC B3 ;  /* 0x0000000000037941 */ /* 0x000fea0003800000 */
.L_x_34282:
        /* <DEDUP_REMOVED lines=29> */
.L_x_34281:
[----:B------:R-:W-:Y:S05]  /*3a2c0*/  BSYNC B2 ;  /* 0x0000000000027941 */ /* 0x000fea0003800000 */
.L_x_34279:
        /* <DEDUP_REMOVED lines=21> */
.L_x_34285:
[----:B------:R-:W-:Y:S05]  /*3a420*/  BSYNC B2 ;  /* 0x0000000000027941 */ /* 0x000fea0003800000 */
.L_x_34284:
        /* <DEDUP_REMOVED lines=82> */
.L_x_34287:
[----:B------:R-:W-:-:S04]  /*3a950*/  ISETP.GE.AND P0, PT, R17, RZ, PT ;  /* 0x000000ff1100720c */ /* 0x000fc80003f06270 */
[----:B------:R-:W-:Y:S02]  /*3a960*/  FSEL R2, RZ, 3.37028055040000000000e+12, P0 ;  /* 0x54442d18ff027808 */ /* 0x000fe40000000000 */
[----:B------:R-:W-:-:S07]  /*3a970*/  FSEL R3, RZ, 2.1426990032196044922, P0 ;  /* 0x400921fbff037808 */ /* 0x000fce0000000000 */
.L_x_34288:
[----:B------:R-:W-:Y:S05]  /*3a980*/  BSYNC B0 ;  /* 0x0000000000007941 */ /* 0x000fea0003800000 */
.L_x_34286:
[----:B------:R-:W-:Y:S01]  /*3a990*/  DADD R16, |R16|, |R18| ;  /* 0x0000000010107229 */ /* 0x000fe20000000612 */
[----:B------:R-:W-:Y:S01]  /*3a9a0*/  LOP3.LUT R19, R3, 0x80000000, R19, 0xb8, !PT ;  /* 0x8000000003137812 */ /* 0x000fe200078eb813 */
[----:B------:R-:W-:-:S06]  /*3a9b0*/  DMUL R8, R8, 0.5 ;  /* 0x3fe0000008087828 */ /* 0x000fcc0000000000 */
[----:B------:R-:W-:-:S06]  /*3a9c0*/  DSETP.GTU.AND P0, PT, |R16|, +INF , PT ;  /* 0x7ff000001000742a */ /* 0x000fcc0003f0c200 */
[----:B------:R-:W-:Y:S02]  /*3a9d0*/  FSEL R2, R16, R2, P0 ;  /* 0x0000000210027208 */ /* 0x000fe40000000000 */
[----:B------:R-:W-:Y:S01]  /*3a9e0*/  FSEL R3, R17, R19, P0 ;  /* 0x0000001311037208 */ /* 0x000fe20000000000 */
[----:B------:R-:W-:Y:S06]  /*3a9f0*/  BRA `(.L_x_34289) ;  /* 0x0000006400347947 */ /* 0x000fec0003800000 */
.L_x_34278:
        /* <DEDUP_REMOVED lines=99> */
.L_x_34292:
[----:B------:R-:W-:Y:S05]  /*3b030*/  BSYNC B0 ;  /* 0x0000000000007941 */ /* 0x000fea0003800000 */
.L_x_34291:
        /* <DEDUP_REMOVED lines=8> */
.L_x_34294:
[----:B------:R-:W-:Y:S05]  /*3b0c0*/  BSYNC B2 ;  /* 0x0000000000027941 */ /* 0x000fea0003800000 */
.L_x_34293:
        /* <DEDUP_REMOVED lines=82> */
.L_x_34296:
[----:B------:R-:W-:-:S04]  /*3b5f0*/  ISETP.GE.AND P0, PT, R17, RZ, PT ;  /* 0x000000ff1100720c */ /* 0x000fc80003f06270 */
[----:B------:R-:W-:Y:S02]  /*3b600*/  FSEL R2, RZ, 3.37028055040000000000e+12, P0 ;  /* 0x54442d18ff027808 */ /* 0x000fe40000000000 */
[----:B------:R-:W-:-:S07]  /*3b610*/  FSEL R3, RZ, 2.1426990032196044922, P0 ;  /* 0x400921fbff037808 */ /* 0x000fce0000000000 */
.L_x_34297:
[----:B------:R-:W-:Y:S05]  /*3b620*/  BSYNC B0 ;  /* 0x0000000000007941 */ /* 0x000fea0003800000 */
.L_x_34295:
[----:B------:R-:W-:Y:S01]  /*3b630*/  DADD R16, |R16|, |R18| ;  /* 0x0000000010107229 */ /* 0x000fe20000000612 */
[----:B------:R-:W-:Y:S01]  /*3b640*/  LOP3.LUT R19, R3, 0x80000000, R19, 0xb8, !PT ;  /* 0x8000000003137812 */ /* 0x000fe200078eb813 */
[----:B------:R-:W-:-:S06]  /*3b650*/  DMUL R8, R8, 0.5 ;  /* 0x3fe0000008087828 */ /* 0x000fcc0000000000 */
[----:B------:R-:W-:-:S06]  /*3b660*/  DSETP.GTU.AND P0, PT, |R16|, +INF , PT ;  /* 0x7ff000001000742a */ /* 0x000fcc0003f0c200 */
[----:B------:R-:W-:Y:S02]  /*3b670*/  FSEL R2, R16, R2, P0 ;  /* 0x0000000210027208 */ /* 0x000fe40000000000 */
[----:B------:R-:W-:Y:S01]  /*3b680*/  FSEL R3, R17, R19, P0 ;  /* 0x0000001311037208 */ /* 0x000fe20000000000 */
[----:B------:R-:W-:Y:S06]  /*3b690*/  BRA `(.L_x_34289) ;  /* 0x00000058000c7947 */ /* 0x000fec0003800000 */
.L_x_34290:
        /* <DEDUP_REMOVED lines=29> */
.L_x_34299:
        /* <DEDUP_REMOVED lines=71> */
.L_x_34298:
        /* <DEDUP_REMOVED lines=97> */
.L_x_34301:
        /* <DEDUP_REMOVED lines=22> */
.L_x_34304:
[----:B------:R-:W-:Y:S05]  /*3c450*/  BSYNC B3 ;  /* 0x0000000000037941 */ /* 0x000fea0003800000 */
.L_x_34303:
        /* <DEDUP_REMOVED lines=29> */
.L_x_34302:
[----:B------:R-:W-:Y:S05]  /*3c630*/  BSYNC B2 ;  /* 0x0000000000027941 */ /* 0x000fea0003800000 */
.L_x_34300:
        /* <DEDUP_REMOVED lines=21> */
.L_x_34306:
[----:B------:R-:W-:Y:S05]  /*3c790*/  BSYNC B2 ;  /* 0x0000000000027941 */ /* 0x000fea0003800000 */
.L_x_34305:
        /* <DEDUP_REMOVED lines=82> */
.L_x_34308:
[----:B------:R-:W-:-:S04]  /*3ccc0*/  ISETP.GE.AND P0, PT, R17, RZ, PT ;  /* 0x000000ff1100720c */ /* 0x000fc80003f06270 */
[----:B------:R-:W-:Y:S02]  /*3ccd0*/  FSEL R2, RZ, 3.37028055040000000000e+12, P0 ;  /* 0x54442d18ff027808 */ /* 0x000fe40000000000 */
[----:B------:R-:W-:-:S07]  /*3cce0*/  FSEL R3, RZ, 2.1426990032196044922, P0 ;  /* 0x400921fbff037808 */ /* 0x000fce0000000000 */
.L_x_34309:
[----:B------:R-:W-:Y:S05]  /*3ccf0*/  BSYNC B0 ;  /* 0x0000000000007941 */ /* 0x000fea0003800000 */
.L_x_34307:
[----:B------:R-:W-:Y:S01]  /*3cd00*/  DADD R16, |R16|, |R18| ;  /* 0x0000000010107229 */ /* 0x000fe20000000612 */
[----:B------:R-:W-:Y:S01]  /*3cd10*/  LOP3.LUT R19, R3, 0x80000000, R19, 0xb8, !PT ;  /* 0x8000000003137812 */ /* 0x000fe200078eb813 */
[----:B------:R-:W-:-:S06]  /*3cd20*/  DMUL R8, R8, 0.5 ;  /* 0x3fe0000008087828 */ /* 0x000fcc0000000000 */
[----:B------:R-:W-:-:S06]  /*3cd30*/  DSETP.GTU.AND P0, PT, |R16|, +INF , PT ;  /* 0x7ff000001000742a */ /* 0x000fcc0003f0c200 */
[----:B------:R-:W-:Y:S02]  /*3cd40*/  FSEL R2, R16, R2, P0 ;  /* 0x0000000210027208 */ /* 0x000fe40000000000 */
[----:B------:R-:W-:Y:S01]  /*3cd50*/  FSEL R3, R17, R19, P0 ;  /* 0x0000001311037208 */ /* 0x000fe20000000000 */
[----:B------:R-:W-:Y:S06]  /*3cd60*/  BRA `(.L_x_34289) ;  /* 0x0000004000587947 */ /* 0x000fec0003800000 */
.L_x_34277:
        /* <DEDUP_REMOVED lines=135> */
.L_x_34311:
[----:B------:R-:W-:Y:S05]  /*3d5e0*/  BSYNC B0 ;  /* 0x0000000000007941 */ /* 0x000fea0003800000 */
.L_x_34310:
        /* <DEDUP_REMOVED lines=8> */
.L_x_34313:
[----:B------:R-:W-:Y:S05]  /*3d670*/  BSYNC B2 ;  /* 0x0000000000027941 */ /* 0x000fea0003800000 */
.L_x_34312:
        /* <DEDUP_REMOVED lines=82> */
.L_x_34315:
[----:B------:R-:W-:-:S04]  /*3dba0*/  ISETP.GE.AND P0, PT, R17, RZ, PT ;  /* 0x000000ff1100720c */ /* 0x000fc80003f06270 */
[----:B------:R-:W-:Y:S02]  /*3dbb0*/  FSEL R2, RZ, 3.37028055040000000000e+12, P0 ;  /* 0x54442d18ff027808 */ /* 0x000fe40000000000 */
[----:B------:R-:W-:-:S07]  /*3dbc0*/  FSEL R3, RZ, 2.1426990032196044922, P0 ;  /* 0x400921fbff037808 */ /* 0x000fce0000000000 */
.L_x_34316:
[----:B------:R-:W-:Y:S05]  /*3dbd0*/  BSYNC B0 ;  /* 0x0000000000007941 */ /* 0x000fea0003800000 */
.L_x_34314:
[----:B------:R-:W-:Y:S01]  /*3dbe0*/  DADD R16, |R16|, |R18| ;  /* 0x0000000010107229 */ /* 0x000fe20000000612 */
[----:B------:R-:W-:-:S07]  /*3dbf0*/  LOP3.LUT R19, R3, 0x80000000, R19, 0xb8, !PT ;  /* 0x8000000003137812 */ /* 0x000fce00078eb813 */
[----:B------:R-:W-:-:S06]  /*3dc00*/  DSETP.GTU.AND P0, PT, |R16|, +INF , PT ;  /* 0x7ff000001000742a */ /* 0x000fcc0003f0c200 */
[----:B------:R-:W-:Y:S02]  /*3dc10*/  FSEL R2, R16, R2, P0 ;  /* 0x0000000210027208 */ /* 0x000fe40000000000 */
[----:B------:R-:W-:Y:S01]  /*3dc20*/  FSEL R3, R17, R19, P0 ;  /* 0x0000001311037208 */ /* 0x000fe20000000000 */
[----:B------:R-:W-:Y:S06]  /*3dc30*/  BRA `(.L_x_34289) ;  /* 0x0000003000a47947 */ /* 0x000fec0003800000 */
.L_x_34276:
        /* <DEDUP_REMOVED lines=90> */
.L_x_34319:
        /* <DEDUP_REMOVED lines=22> */
.L_x_34322:
[----:B------:R-:W-:Y:S05]  /*3e340*/  BSYNC B3 ;  /* 0x0000000000037941 */ /* 0x000fea0003800000 */
.L_x_34321:
        /* <DEDUP_REMOVED lines=29> */
.L_x_34320:
[----:B------:R-:W-:Y:S05]  /*3e520*/  BSYNC B2 ;  /* 0x0000000000027941 */ /* 0x000fea0003800000 */
.L_x_34318:
        /* <DEDUP_REMOVED lines=83> */
.L_x_34317:
        /* <DEDUP_REMOVED lines=85> */
.L_x_34275:
        /* <DEDUP_REMOVED lines=23> */
.L_x_34324:
[----:B------:R-:W-:Y:S05]  /*3f120*/  BSYNC B2 ;  /* 0x0000000000027941 */ /* 0x000fea0003800000 */
.L_x_34323:
        /* <DEDUP_REMOVED lines=26> */
.L_x_34326:
[----:B------:R-:W-:Y:S05]  /*3f2d0*/  BSYNC B2 ;  /* 0x0000000000027941 */ /* 0x000fea0003800000 */
.L_x_34325:
        /* <DEDUP_REMOVED lines=136> */
.L_x_34328:
[----:B------:R-:W-:Y:S05]  /*3fb60*/  BSYNC B0 ;  /* 0x0000000000007941 */ /* 0x000fea0003800000 */
.L_x_34327:
        /* <DEDUP_REMOVED lines=8> */
.L_x_34330:
[----:B------:R-:W-:Y:S05]  /*3fbf0*/  BSYNC B2 ;  /* 0x0000000000027941 */ /* 0x000fea0003800000 */
.L_x_34329:
        /* <DEDUP_REMOVED lines=82> */
.L_x_34332:
[----:B------:R-:W-:-:S04]  /*40120*/  ISETP.GE.AND P0, PT, R17, RZ, PT ;  /* 0x000000ff1100720c */ /* 0x000fc80003f06270 */
[----:B------:R-:W-:Y:S02]  /*40130*/  FSEL R2, RZ, 3.37028055040000000000e+12, P0 ;  /* 0x54442d18ff027808 */ /* 0x000fe40000000000 */
[----:B------:R-:W-:-:S07]  /*40140*/  FSEL R3, RZ, 2.1426990032196044922, P0 ;  /* 0x400921fbff037808 */ /* 0x000fce0000000000 */
.L_x_34333:
[----:B------:R-:W-:Y:S05]  /*40150*/  BSYNC B0 ;  /* 0x0000000000007941 */ /* 0x000fea0003800000 */
.L_x_34331:
[----:B------:R-:W-:Y:S01]  /*40160*/  DADD R16, |R16|, |R18| ;  /* 0x0000000010107229 */ /* 0x000fe20000000612 */
[----:B------:R-:W-:Y:S01]  /*40170*/  LOP3.LUT R19, R3, 0x80000000, R19, 0xb8, !PT ;  /* 0x8000000003137812 */ /* 0x000fe200078eb813 */
[----:B------:R-:W-:-:S06]  /*40180*/  DADD R8, R8, 1 ;  /* 0x3ff0000008087429 */ /* 0x000fcc0000000000 */
[----:B------:R-:W-:-:S06]  /*40190*/  DSETP.GTU.AND P0, PT, |R16|, +INF , PT ;  /* 0x7ff000001000742a */ /* 0x000fcc0003f0c200 */
[----:B------:R-:W-:Y:S02]  /*401a0*/  FSEL R2, R16, R2, P0 ;  /* 0x0000000210027208 */ /* 0x000fe40000000000 */
[----:B------:R-:W-:Y:S01]  /*401b0*/  FSEL R3, R17, R19, P0 ;  /* 0x0000001311037208 */ /* 0x000fe20000000000 */
[----:B------:R-:W-:Y:S06]  /*401c0*/  BRA `(.L_x_34289) ;  /* 0x0000000c00407947 */ /* 0x000fec0003800000 */
.L_x_34274:
        /* <DEDUP_REMOVED lines=109> */
.L_x_34335:
[----:B------:R-:W-:Y:S05]  /*408a0*/  BSYNC B0 ;  /* 0x0000000000007941 */ /* 0x000fea0003800000 */
.L_x_34334:
[----:B------:R-:W-:Y:S04]  /*408b0*/  BSSY B2, `(.L_x_34336) ;  /* 0x0000007000027945 */ /* 0x000fe80003800000 */
[----:B------:R-:W-:Y:S05]  /*408c0*/  @P4 BRA P5, `(.L_x_34337) ;  /* 0x0000000000144947 */ /* 0x000fea0002800000 */
[----:B------:R-:W-:Y:S01]  /*408d0*/  IMAD.MOV.U32 R0, RZ, RZ, R4 ;  /* 0x000000ffff007224 */ /* 0x000fe200078e0004 */
[----:B------:R-:W-:Y:S01]  /*408e0*/  MOV R4, 0x40920 ;  /* 0x0004092000047802 */ /* 0x000fe20000000f00 */
[----:B------:R-:W-:Y:S02]  /*408f0*/  IMAD.MOV.U32 R2, RZ, RZ, R10 ;  /* 0x000000ffff027224 */ /* 0x000fe400078e000a */
[----:B------:R-:W-:-:S07]  /*40900*/  IMAD.MOV.U32 R3, RZ, RZ, R11 ;  /* 0x000000ffff037224 */ /* 0x000fce00078e000b */
[----:B------:R-:W-:Y:S05]  /*40910*/  CALL.REL.NOINC `($__internal_75_$__cuda_sm20_div_rn_f64_full) ;  /* 0x00000594009c7944 */ /* 0x000fea0003c00000 */
.L_x_34337:
[----:B------:R-:W-:Y:S05]  /*40920*/  BSYNC B2 ;  /* 0x0000000000027941 */ /* 0x000fea0003800000 */
.L_x_34336:
        /* <DEDUP_REMOVED lines=82> */
.L_x_34339:
[----:B------:R-:W-:Y:S02]  /*40e50*/  FSEL R2, RZ, 3.37028055040000000000e+12, P2 ;  /* 0x54442d18ff027808 */ /* 0x000fe40001000000 */
[----:B------:R-:W-:-:S07]  /*40e60*/  FSEL R3, RZ, 2.1426990032196044922, P2 ;  /* 0x400921fbff037808 */ /* 0x000fce0001000000 */
.L_x_34340:
[----:B------:R-:W-:Y:S05]  /*40e70*/  BSYNC B0 ;  /* 0x0000000000007941 */ /* 0x000fea0003800000 */
.L_x_34338:
[----:B------:R-:W-:Y:S01]  /*40e80*/  DADD R16, |R16|, |R18| ;  /* 0x0000000010107229 */ /* 0x000fe20000000612 */
[----:B------:R-:W-:-:S07]  /*40e90*/  LOP3.LUT R19, R3, 0x80000000, R19, 0xb8, !PT ;  /* 0x8000000003137812 */ /* 0x000fce00078eb813 */
[----:B------:R-:W-:-:S06]  /*40ea0*/  DSETP.GTU.AND P0, PT, |R16|, +INF , PT ;  /* 0x7ff000001000742a */ /* 0x000fcc0003f0c200 */
[----:B------:R-:W-:Y:S02]  /*40eb0*/  FSEL R2, R16, R2, P0 ;  /* 0x0000000210027208 */ /* 0x000fe40000000000 */
[----:B------:R-:W-:-:S07]  /*40ec0*/  FSEL R3, R17, R19, P0 ;  /* 0x0000001311037208 */ /* 0x000fce0000000000 */
.L_x_34289:
[----:B------:R-:W-:Y:S05]  /*40ed0*/  BSYNC B1 ;  /* 0x0000000000017941 */ /* 0x000fea0003800000 */
.L_x_34273:
        /* <DEDUP_REMOVED lines=78> */
.L_x_34347:
[----:B------:R-:W-:Y:S05]  /*413c0*/  BSYNC B0 ;  /* 0x0000000000007941 */ /* 0x000fea0003800000 */
.L_x_34346:
        /* <DEDUP_REMOVED lines=26> */
.L_x_34349:
[----:B------:R-:W-:Y:S01]  /*41570*/  DMUL R16, RZ, R46 ;  /* 0x0000002eff107228 */ /* 0x000fe20000000000 */
[----:B------:R-:W-:-:S10]  /*41580*/  IMAD.MOV.U32 R2, RZ, RZ, RZ ;  /* 0x000000ffff027224 */ /* 0x000fd400078e00ff */
.L_x_34350:
[----:B------:R-:W-:Y:S05]  /*41590*/  BSYNC B2 ;  /* 0x0000000000027941 */ /* 0x000fea0003800000 */
.L_x_34348:
        /* <DEDUP_REMOVED lines=49> */
.L_x_34352:
[----:B------:R-:W-:Y:S01]  /*418b0*/  DMUL R2, RZ, R46 ;  /* 0x0000002eff027228 */ /* 0x000fe20000000000 */
[----:B------:R-:W-:-:S10]  /*418c0*/  IMAD.MOV.U32 R0, RZ, RZ, RZ ;  /* 0x000000ffff007224 */ /* 0x000fd400078e00ff */
.L_x_34353:
[----:B------:R-:W-:Y:S05]  /*418d0*/  BSYNC B2 ;  /* 0x0000000000027941 */ /* 0x000fea0003800000 */
.L_x_34351:
        /* <DEDUP_REMOVED lines=25> */
.L_x_34345:
        /* <DEDUP_REMOVED lines=63> */
.L_x_34356:
[----:B------:R-:W-:Y:S05]  /*41e60*/  BSYNC B0 ;  /* 0x0000000000007941 */ /* 0x000fea0003800000 */
.L_x_34355:
        /* <DEDUP_REMOVED lines=26> */
.L_x_34358:
[----:B------:R-:W-:Y:S01]  /*42010*/  DMUL R16, RZ, R46 ;  /* 0x0000002eff107228 */ /* 0x000fe20000000000 */
[----:B------:R-:W-:-:S10]  /*42020*/  IMAD.MOV.U32 R2, RZ, RZ, RZ ;  /* 0x000000ffff027224 */ /* 0x000fd400078e00ff */
.L_x_34359:
[----:B------:R-:W-:Y:S05]  /*42030*/  BSYNC B2 ;  /* 0x0000000000027941 */ /* 0x000fea0003800000 */
.L_x_34357:
        /* <DEDUP_REMOVED lines=49> */
.L_x_34361:
[----:B------:R-:W-:Y:S01]  /*42350*/  DMUL R2, RZ, R46 ;  /* 0x0000002eff027228 */ /* 0x000fe20000000000 */
[----:B------:R-:W-:-:S10]  /*42360*/  IMAD.MOV.U32 R0, RZ, RZ, RZ ;  /* 0x000000ffff007224 */ /* 0x000fd400078e00ff */
.L_x_34362:
[----:B------:R-:W-:Y:S05]  /*42370*/  BSYNC B2 ;  /* 0x0000000000027941 */ /* 0x000fea0003800000 */
.L_x_34360:
        /* <DEDUP_REMOVED lines=39> */
.L_x_34344:
        /* <DEDUP_REMOVED lines=11> */
.L_x_34363:
[----:B------:R-:W-:-:S10]  /*426a0*/  DADD R16, R46, -R46 ;  /* 0x000000002e107229 */ /* 0x000fd4000000082e */
[----:B------:R-:W-:Y:S02]  /*426b0*/  IMAD.MOV.U32 R18, RZ, RZ, R16 ;  /* 0x000000ffff127224 */ /* 0x000fe400078e0010 */
[----:B------:R-:W-:Y:S01]  /*426c0*/  IMAD.MOV.U32 R19, RZ, RZ, R17 ;  /* 0x000000ffff137224 */ /* 0x000fe200078e0011 */
[----:B------:R-:W-:Y:S06]  /*426d0*/  BRA `(.L_x_34354) ;  /* 0x00000008009c7947 */ /* 0x000fec0003800000 */
.L_x_34343:
        /* <DEDUP_REMOVED lines=26> */
.L_x_34365:
[----:B------:R-:W-:Y:S01]  /*42880*/  DMUL R2, RZ, R46 ;  /* 0x0000002eff027228 */ /* 0x000fe20000000000 */
[----:B------:R-:W-:-:S10]  /*42890*/  IMAD.MOV.U32 R5, RZ, RZ, RZ ;  /* 0x000000ffff057224 */ /* 0x000fd400078e00ff */
.L_x_34366:
[----:B------:R-:W-:Y:S05]  /*428a0*/  BSYNC B2 ;  /* 0x0000000000027941 */ /* 0x000fea0003800000 */
.L_x_34364:
        /* <DEDUP_REMOVED lines=49> */
.L_x_34368:
[----:B------:R-:W-:Y:S01]  /*42bc0*/  DMUL R18, RZ, R46 ;  /* 0x0000002eff127228 */ /* 0x000fe20000000000 */
[----:B------:R-:W-:-:S10]  /*42bd0*/  IMAD.MOV.U32 R0, RZ, RZ, RZ ;  /* 0x000000ffff007224 */ /* 0x000fd400078e00ff */
.L_x_34369:
[----:B------:R-:W-:Y:S05]  /*42be0*/  BSYNC B2 ;  /* 0x0000000000027941 */ /* 0x000fea0003800000 */
.L_x_34367:
        /* <DEDUP_REMOVED lines=24> */
.L_x_34342:
        /* <DEDUP_REMOVED lines=59> */
.L_x_34371:
[----:B------:R-:W-:Y:S05]  /*43120*/  BSYNC B0 ;  /* 0x0000000000007941 */ /* 0x000fea0003800000 */
.L_x_34370:
[----:B------:R-:W-:Y:S02]  /*43130*/  IMAD.MOV.U32 R18, RZ, RZ, R46 ;  /* 0x000000ffff127224 */ /* 0x000fe400078e002e */
[----:B------:R-:W-:-:S07]  /*43140*/  IMAD.MOV.U32 R19, RZ, RZ, R47 ;  /* 0x000000ffff137224 */ /* 0x000fce00078e002f */
.L_x_34354:
[----:B------:R-:W-:Y:S05]  /*43150*/  BSYNC B1 ;  /* 0x0000000000017941 */ /* 0x000fea0003800000 */
.L_x_34341:
        /* <DEDUP_REMOVED lines=116> */
.L_x_34379:
        /* <DEDUP_REMOVED lines=22> */
.L_x_34382:
[----:B------:R-:W-:Y:S05]  /*43a00*/  BSYNC B3 ;  /* 0x0000000000037941 */ /* 0x000fea0003800000 */
.L_x_34381:
        /* <DEDUP_REMOVED lines=29> */
.L_x_34380:
[----:B------:R-:W-:Y:S05]  /*43be0*/  BSYNC B2 ;  /* 0x0000000000027941 */ /* 0x000fea0003800000 */
.L_x_34378:
        /* <DEDUP_REMOVED lines=21> */
.L_x_34384:
[----:B------:R-:W-:Y:S05]  /*43d40*/  BSYNC B2 ;  /* 0x0000000000027941 */ /* 0x000fea0003800000 */
.L_x_34383:
        /* <DEDUP_REMOVED lines=82> */
.L_x_34386:
[----:B------:R-:W-:-:S04]  /*44270*/  ISETP.GE.AND P0, PT, R21, RZ, PT ;  /* 0x000000ff1500720c */ /* 0x000fc80003f06270 */
[----:B------:R-:W-:Y:S02]  /*44280*/  FSEL R2, RZ, 3.37028055040000000000e+12, P0 ;  /* 0x54442d18ff027808 */ /* 0x000fe40000000000 */
[----:B------:R-:W-:-:S07]  /*44290*/  FSEL R3, RZ, 2.1426990032196044922, P0 ;  /* 0x400921fbff037808 */ /* 0x000fce0000000000 */
.L_x_34387:
[----:B------:R-:W-:Y:S05]  /*442a0*/  BSYNC B0 ;  /* 0x0000000000007941 */ /* 0x000fea0003800000 */
.L_x_34385:
[----:B------:R-:W-:Y:S01]  /*442b0*/  DADD R20, |R20|, |R22| ;  /* 0x0000000014147229 */ /* 0x000fe20000000616 */
[----:B------:R-:W-:Y:S01]  /*442c0*/  LOP3.LUT R23, R3, 0x80000000, R23, 0xb8, !PT ;  /* 0x8000000003177812 */ /* 0x000fe200078eb817 */
[----:B------:R-:W-:-:S06]  /*442d0*/  DMUL R8, R8, 0.5 ;  /* 0x3fe0000008087828 */ /* 0x000fcc0000000000 */
[----:B------:R-:W-:-:S06]  /*442e0*/  DSETP.GTU.AND P0, PT, |R20|, +INF , PT ;  /* 0x7ff000001400742a */ /* 0x000fcc0003f0c200 */
[----:B------:R-:W-:Y:S02]  /*442f0*/  FSEL R2, R20, R2, P0 ;  /* 0x0000000214027208 */ /* 0x000fe40000000000 */
[----:B------:R-:W-:Y:S01]  /*44300*/  FSEL R3, R21, R23, P0 ;  /* 0x0000001715037208 */ /* 0x000fe20000000000 */
[----:B------:R-:W-:Y:S06]  /*44310*/  BRA `(.L_x_34388) ;  /* 0x0000006400347947 */ /* 0x000fec0003800000 */
.L_x_34377:
        /* <DEDUP_REMOVED lines=99> */
.L_x_34391:
[----:B------:R-:W-:Y:S05]  /*44950*/  BSYNC B0 ;  /* 0x0000000000007941 */ /* 0x000fea0003800000 */
.L_x_34390:
        /* <DEDUP_REMOVED lines=8> */
.L_x_34393:
[----:B------:R-:W-:Y:S05]  /*449e0*/  BSYNC B2 ;  /* 0x0000000000027941 */ /* 0x000fea0003800000 */
.L_x_34392:
        /* <DEDUP_REMOVED lines=82> */
.L_x_34395:
[----:B------:R-:W-:-:S04]  /*44f10*/  ISETP.GE.AND P0, PT, R21, RZ, PT ;  /* 0x000000ff1500720c */ /* 0x000fc80003f06270 */
[----:B------:R-:W-:Y:S02]  /*44f20*/  FSEL R2, RZ, 3.37028055040000000000e+12, P0 ;  /* 0x54442d18ff027808 */ /* 0x000fe40000000000 */
[----:B------:R-:W-:-:S07]  /*44f30*/  FSEL R3, RZ, 2.1426990032196044922, P0 ;  /* 0x400921fbff037808 */ /* 0x000fce0000000000 */
.L_x_34396:
[----:B------:R-:W-:Y:S05]  /*44f40*/  BSYNC B0 ;  /* 0x0000000000007941 */ /* 0x000fea0003800000 */
.L_x_34394:
[----:B------:R-:W-:Y:S01]  /*44f50*/  DADD R20, |R20|, |R22| ;  /* 0x0000000014147229 */ /* 0x000fe20000000616 */
[----:B------:R-:W-:Y:S01]  /*44f60*/  LOP3.LUT R23, R3, 0x80000000, R23, 0xb8, !PT ;  /* 0x8000000003177812 */ /* 0x000fe200078eb817 */
[----:B------:R-:W-:-:S06]  /*44f70*/  DMUL R8, R8, 0.5 ;  /* 0x3fe0000008087828 */ /* 0x000fcc0000000000 */
[----:B------:R-:W-:-:S06]  /*44f80*/  DSETP.GTU.AND P0, PT, |R20|, +INF , PT ;  /* 0x7ff000001400742a */ /* 0x000fcc0003f0c200 */
[----:B------:R-:W-:Y:S02]  /*44f90*/  FSEL R2, R20, R2, P0 ;  /* 0x0000000214027208 */ /* 0x000fe40000000000 */
[----:B------:R-:W-:Y:S01]  /*44fa0*/  FSEL R3, R21, R23, P0 ;  /* 0x0000001715037208 */ /* 0x000fe20000000000 */
[----:B------:R-:W-:Y:S06]  /*44fb0*/  BRA `(.L_x_34388) ;  /* 0x00000058000c7947 */ /* 0x000fec0003800000 */
.L_x_34389:
        /* <DEDUP_REMOVED lines=29> */
.L_x_34398:
        /* <DEDUP_REMOVED lines=71> */
.L_x_34397:
        /* <DEDUP_REMOVED lines=97> */
.L_x_34400:
        /* <DEDUP_REMOVED lines=22> */
.L_x_34403:
[----:B------:R-:W-:Y:S05]  /*45d70*/  BSYNC B3 ;  /* 0x0000000000037941 */ /* 0x000fea0003800000 */
.L_x_34402:
        /* <DEDUP_REMOVED lines=29> */
.L_x_34401:
[----:B------:R-:W-:Y:S05]  /*45f50*/  BSYNC B2 ;  /* 0x0000000000027941 */ /* 0x000fea0003800000 */
.L_x_34399:
        /* <DEDUP_REMOVED lines=21> */
.L_x_34405:
[----:B------:R-:W-:Y:S05]  /*460b0*/  BSYNC B2 ;  /* 0x0000000000027941 */ /* 0x000fea0003800000 */
.L_x_34404:
        /* <DEDUP_REMOVED lines=82> */
.L_x_34407:
[----:B------:R-:W-:-:S04]  /*465e0*/  ISETP.GE.AND P0, PT, R21, RZ, PT ;  /* 0x000000ff1500720c */ /* 0x000fc80003f06270 */
[----:B------:R-:W-:Y:S02]  /*465f0*/  FSEL R2, RZ, 3.37028055040000000000e+12, P0 ;  /* 0x54442d18ff027808 */ /* 0x000fe40000000000 */
[----:B------:R-:W-:-:S07]  /*46600*/  FSEL R3, RZ, 2.1426990032196044922, P0 ;  /* 0x400921fbff037808 */ /* 0x000fce0000000000 */
.L_x_34408:
[----:B------:R-:W-:Y:S05]  /*46610*/  BSYNC B0 ;  /* 0x0000000000007941 */ /* 0x000fea0003800000 */
.L_x_34406:
[----:B------:R-:W-:Y:S01]  /*46620*/  DADD R20, |R20|, |R22| ;  /* 0x0000000014147229 */ /* 0x000fe20000000616 */
[----:B------:R-:W-:Y:S01]  /*46630*/  LOP3.LUT R23, R3, 0x80000000, R23, 0xb8, !PT ;  /* 0x8000000003177812 */ /* 0x000fe200078eb817 */
[----:B------:R-:W-:-:S06]  /*46640*/  DMUL R8, R8, 0.5 ;  /* 0x3fe0000008087828 */ /* 0x000fcc0000000000 */
[----:B------:R-:W-:-:S06]  /*46650*/  DSETP.GTU.AND P0, PT, |R20|, +INF , PT ;  /* 0x7ff000001400742a */ /* 0x000fcc0003f0c200 */
[----:B------:R-:W-:Y:S02]  /*46660*/  FSEL R2, R20, R2, P0 ;  /* 0x0000000214027208 */ /* 0x000fe40000000000 */
[----:B------:R-:W-:Y:S01]  /*46670*/  FSEL R3, R21, R23, P0 ;  /* 0x0000001715037208 */ /* 0x000fe20000000000 */
[----:B------:R-:W-:Y:S06]  /*46680*/  BRA `(.L_x_34388) ;  /* 0x0000004000587947 */ /* 0x000fec0003800000 */
.L_x_34376:
        /* <DEDUP_REMOVED lines=135> */
.L_x_34410:
[----:B------:R-:W-:Y:S05]  /*46f00*/  BSYNC B0 ;  /* 0x0000000000007941 */ /* 0x000fea0003800000 */
.L_x_34409:
        /* <DEDUP_REMOVED lines=8> */
.L_x_34412:
[----:B------:R-:W-:Y:S05]  /*46f90*/  BSYNC B2 ;  /* 0x0000000000027941 */ /* 0x000fea0003800000 */
.L_x_34411:
        /* <DEDUP_REMOVED lines=82> */
.L_x_34414:
[----:B------:R-:W-:-:S04]  /*474c0*/  ISETP.GE.AND P0, PT, R21, RZ, PT ;  /* 0x000000ff1500720c */ /* 0x000fc80003f06270 */
[----:B------:R-:W-:Y:S02]  /*474d0*/  FSEL R2, RZ, 3.37028055040000000000e+12, P0 ;  /* 0x54442d18ff027808 */ /* 0x000fe40000000000 */
[----:B------:R-:W-:-:S07]  /*474e0*/  FSEL R3, RZ, 2.1426990032196044922, P0 ;  /* 0x400921fbff037808 */ /* 0x000fce0000000000 */
.L_x_34415:
[----:B------:R-:W-:Y:S05]  /*474f0*/  BSYNC B0 ;  /* 0x0000000000007941 */ /* 0x000fea0003800000 */
.L_x_34413:
[----:B------:R-:W-:Y:S01]  /*47500*/  DADD R20, |R20|, |R22| ;  /* 0x0000000014147229 */ /* 0x000fe20000000616 */
[----:B------:R-:W-:-:S07]  /*47510*/  LOP3.LUT R23, R3, 0x80000000, R23, 0xb8, !PT ;  /* 0x8000000003177812 */ /* 0x000fce00078eb817 */
[----:B------:R-:W-:-:S06]  /*47520*/  DSETP.GTU.AND P0, PT, |R20|, +INF , PT ;  /* 0x7ff000001400742a */ /* 0x000fcc0003f0c200 */
[----:B------:R-:W-:Y:S02]  /*47530*/  FSEL R2, R20, R2, P0 ;  /* 0x0000000214027208 */ /* 0x000fe40000000000 */
[----:B------:R-:W-:Y:S01]  /*47540*/  FSEL R3, R21, R23, P0 ;  /* 0x0000001715037208 */ /* 0x000fe20000000000 */
[----:B------:R-:W-:Y:S06]  /*47550*/  BRA `(.L_x_34388) ;  /* 0x0000003000a47947 */ /* 0x000fec0003800000 */
.L_x_34375:
        /* <DEDUP_REMOVED lines=90> */
.L_x_34418:
        /* <DEDUP_REMOVED lines=22> */
.L_x_34421:
[----:B------:R-:W-:Y:S05]  /*47c60*/  BSYNC B3 ;  /* 0x0000000000037941 */ /* 0x000fea0003800000 */
.L_x_34420:
        /* <DEDUP_REMOVED lines=29> */
.L_x_34419:
[----:B------:R-:W-:Y:S05]  /*47e40*/  BSYNC B2 ;  /* 0x0000000000027941 */ /* 0x000fea0003800000 */
.L_x_34417:
        /* <DEDUP_REMOVED lines=83> */
.L_x_34416:
        /* <DEDUP_REMOVED lines=85> */
.L_x_34374:
        /* <DEDUP_REMOVED lines=23> */
.L_x_34423:
[----:B------:R-:W-:Y:S05]  /*48a40*/  BSYNC B2 ;  /* 0x0000000000027941 */ /* 0x000fea0003800000 */
.L_x_34422:
        /* <DEDUP_REMOVED lines=26> */
.L_x_34425:
[----:B------:R-:W-:Y:S05]  /*48bf0*/  BSYNC B2 ;  /* 0x0000000000027941 */ /* 0x000fea0003800000 */
.L_x_34424:
        /* <DEDUP_REMOVED lines=136> */
.L_x_34427:
[----:B------:R-:W-:Y:S05]  /*49480*/  BSYNC B0 ;  /* 0x0000000000007941 */ /* 0x000fea0003800000 */
.L_x_34426:
        /* <DEDUP_REMOVED lines=8> */
.L_x_34429:
[----:B------:R-:W-:Y:S05]  /*49510*/  BSYNC B2 ;  /* 0x0000000000027941 */ /* 0x000fea0003800000 */
.L_x_34428:
        /* <DEDUP_REMOVED lines=82> */
.L_x_34431:
[----:B------:R-:W-:-:S04]  /*49a40*/  ISETP.GE.AND P0, PT, R21, RZ, PT ;  /* 0x000000ff1500720c */ /* 0x000fc80003f06270 */
[----:B------:R-:W-:Y:S02]  /*49a50*/  FSEL R2, RZ, 3.37028055040000000000e+12, P0 ;  /* 0x54442d18ff027808 */ /* 0x000fe40000000000 */
[----:B------:R-:W-:-:S07]  /*49a60*/  FSEL R3, RZ, 2.1426990032196044922, P0 ;  /* 0x400921fbff037808 */ /* 0x000fce0000000000 */
.L_x_34432:
[----:B------:R-:W-:Y:S05]  /*49a70*/  BSYNC B0 ;  /* 0x0000000000007941 */ /* 0x000fea0003800000 */
.L_x_34430:
[----:B------:R-:W-:Y:S01]  /*49a80*/  DADD R20, |R20|, |R22| ;  /* 0x0000000014147229 */ /* 0x000fe20000000616 */
[----:B------:R-:W-:Y:S01]  /*49a90*/  LOP3.LUT R23, R3, 0x80000000, R23, 0xb8, !PT ;  /* 0x8000000003177812 */ /* 0x000fe200078eb817 */
[----:B------:R-:W-:-:S06]  /*49aa0*/  DADD R8, R8, 1 ;  /* 0x3ff0000008087429 */ /* 0x000fcc0000000000 */
[----:B------:R-:W-:-:S06]  /*49ab0*/  DSETP.GTU.AND P0, PT, |R20|, +INF , PT ;  /* 0x7ff000001400742a */ /* 0x000fcc0003f0c200 */
[----:B------:R-:W-:Y:S02]  /*49ac0*/  FSEL R2, R20, R2, P0 ;  /* 0x0000000214027208 */ /* 0x000fe40000000000 */
[----:B------:R-:W-:Y:S01]  /*49ad0*/  FSEL R3, R21, R23, P0 ;  /* 0x0000001715037208 */ /* 0x000fe20000000000 */
[----:B------:R-:W-:Y:S06]  /*49ae0*/  BRA `(.L_x_34388) ;  /* 0x0000000c00407947 */ /* 0x000fec0003800000 */
.L_x_34373:
        /* <DEDUP_REMOVED lines=109> */
.L_x_34434:
[----:B------:R-:W-:Y:S05]  /*4a1c0*/  BSYNC B0 ;  /* 0x0000000000007941 */ /* 0x000fea0003800000 */
.L_x_34433:
[----:B------:R-:W-:Y:S04]  /*4a1d0*/  BSSY B2, `(.L_x_34435) ;  /* 0x0000007000027945 */ /* 0x000fe80003800000 */
[----:B------:R-:W-:Y:S05]  /*4a1e0*/  @P4 BRA P5, `(.L_x_34436) ;  /* 0x0000000000144947 */ /* 0x000fea0002800000 */
[----:B------:R-:W-:Y:S01]  /*4a1f0*/  IMAD.MOV.U32 R0, RZ, RZ, R4 ;  /* 0x000000ffff007224 */ /* 0x000fe200078e0004 */
[----:B------:R-:W-:Y:S01]  /*4a200*/  MOV R4, 0x4a240 ;  /* 0x0004a24000047802 */ /* 0x000fe20000000f00 */
[----:B------:R-:W-:Y:S02]  /*4a210*/  IMAD.MOV.U32 R2, RZ, RZ, R10 ;  /* 0x000000ffff027224 */ /* 0x000fe400078e000a */
[----:B------:R-:W-:-:S07]  /*4a220*/  IMAD.MOV.U32 R3, RZ, RZ, R11 ;  /* 0x000000ffff037224 */ /* 0x000fce00078e000b */
[----:B------:R-:W-:Y:S05]  /*4a230*/  CALL.REL.NOINC `($__internal_75_$__cuda_sm20_div_rn_f64_full) ;  /* 0x000004fc00547944 */ /* 0x000fea0003c00000 */
.L_x_34436:
[----:B------:R-:W-:Y:S05]  /*4a240*/  BSYNC B2 ;  /* 0x0000000000027941 */ /* 0x000fea0003800000 */
.L_x_34435:
        /* <DEDUP_REMOVED lines=82> */
.L_x_34438:
[----:B------:R-:W-:Y:S02]  /*4a770*/  FSEL R2, RZ, 3.37028055040000000000e+12, P2 ;  /* 0x54442d18ff027808 */ /* 0x000fe40001000000 */
[----:B------:R-:W-:-:S07]  /*4a780*/  FSEL R3, RZ, 2.1426990032196044922, P2 ;  /* 0x400921fbff037808 */ /* 0x000fce0001000000 */
.L_x_34439:
[----:B------:R-:W-:Y:S05]  /*4a790*/  BSYNC B0 ;  /* 0x0000000000007941 */ /* 0x000fea0003800000 */
.L_x_34437:
[----:B------:R-:W-:Y:S01]  /*4a7a0*/  DADD R20, |R20|, |R22| ;  /* 0x0000000014147229 */ /* 0x000fe20000000616 */
[----:B------:R-:W-:-:S07]  /*4a7b0*/  LOP3.LUT R23, R3, 0x80000000, R23, 0xb8, !PT ;  /* 0x8000000003177812 */ /* 0x000fce00078eb817 */
[----:B------:R-:W-:-:S06]  /*4a7c0*/  DSETP.GTU.AND P0, PT, |R20|, +INF , PT ;  /* 0x7ff000001400742a */ /* 0x000fcc0003f0c200 */
[----:B------:R-:W-:Y:S02]  /*4a7d0*/  FSEL R2, R20, R2, P0 ;  /* 0x0000000214027208 */ /* 0x000fe40000000000 */
[----:B------:R-:W-:-:S07]  /*4a7e0*/  FSEL R3, R21, R23, P0 ;  /* 0x0000001715037208 */ /* 0x000fce0000000000 */
.L_x_34388:
[----:B------:R-:W-:Y:S05]  /*4a7f0*/  BSYNC B1 ;  /* 0x0000000000017941 */ /* 0x000fea0003800000 */
.L_x_34372:
        /* <DEDUP_REMOVED lines=78> */
.L_x_34446:
[----:B------:R-:W-:Y:S05]  /*4ace0*/  BSYNC B0 ;  /* 0x0000000000007941 */ /* 0x000fea0003800000 */
.L_x_34445:
        /* <DEDUP_REMOVED lines=26> */
.L_x_34448:
[----:B------:R-:W-:Y:S01]  /*4ae90*/  DMUL R20, RZ, R46 ;  /* 0x0000002eff147228 */ /* 0x000fe20000000000 */
[----:B------:R-:W-:-:S10]  /*4aea0*/  IMAD.MOV.U32 R2, RZ, RZ, RZ ;  /* 0x000000ffff027224 */ /* 0x000fd400078e00ff */
.L_x_34449:
[----:B------:R-:W-:Y:S05]  /*4aeb0*/  BSYNC B2 ;  /* 0x0000000000027941 */ /* 0x000fea0003800000 */
.L_x_34447:
        /* <DEDUP_REMOVED lines=49> */
.L_x_34451:
[----:B------:R-:W-:Y:S01]  /*4b1d0*/  DMUL R2, RZ, R46 ;  /* 0x0000002eff027228 */ /* 0x000fe20000000000 */
[----:B------:R-:W-:-:S10]  /*4b1e0*/  IMAD.MOV.U32 R0, RZ, RZ, RZ ;  /* 0x000000ffff007224 */ /* 0x000fd400078e00ff */
.L_x_34452:
[----:B------:R-:W-:Y:S05]  /*4b1f0*/  BSYNC B2 ;  /* 0x0000000000027941 */ /* 0x000fea0003800000 */
.L_x_34450:
        /* <DEDUP_REMOVED lines=25> */
.L_x_34444:
        /* <DEDUP_REMOVED lines=63> */
.L_x_34455:
[----:B------:R-:W-:Y:S05]  /*4b780*/  BSYNC B0 ;  /* 0x0000000000007941 */ /* 0x000fea0003800000 */
.L_x_34454:
        /* <DEDUP_REMOVED lines=26> */
.L_x_34457:
[----:B------:R-:W-:Y:S01]  /*4b930*/  DMUL R20, RZ, R46 ;  /* 0x0000002eff147228 */ /* 0x000fe20000000000 */
[----:B------:R-:W-:-:S10]  /*4b940*/  IMAD.MOV.U32 R2, RZ, RZ, RZ ;  /* 0x000000ffff027224 */ /* 0x000fd400078e00ff */
.L_x_34458:
[----:B------:R-:W-:Y:S05]  /*4b950*/  BSYNC B2 ;  /* 0x0000000000027941 */ /* 0x000fea0003800000 */
.L_x_34456:
        /* <DEDUP_REMOVED lines=49> */
.L_x_34460:
[----:B------:R-:W-:Y:S01]  /*4bc70*/  DMUL R2, RZ, R46 ;  /* 0x0000002eff027228 */ /* 0x000fe20000000000 */
[----:B------:R-:W-:-:S10]  /*4bc80*/  IMAD.MOV.U32 R0, RZ, RZ, RZ ;  /* 0x000000ffff007224 */ /* 0x000fd400078e00ff */
.L_x_34461:
[----:B------:R-:W-:Y:S05]  /*4bc90*/  BSYNC B2 ;  /* 0x0000000000027941 */ /* 0x000fea0003800000 */
.L_x_34459:
        /* <DEDUP_REMOVED lines=39> */
.L_x_34443:
        /* <DEDUP_REMOVED lines=11> */
.L_x_34462:
[----:B------:R-:W-:-:S10]  /*4bfc0*/  DADD R20, R46, -R46 ;  /* 0x000000002e147229 */ /* 0x000fd4000000082e */
[----:B------:R-:W-:Y:S02]  /*4bfd0*/  IMAD.MOV.U32 R22, RZ, RZ, R20 ;  /* 0x000000ffff167224 */ /* 0x000fe400078e0014 */
[----:B------:R-:W-:Y:S01]  /*4bfe0*/  IMAD.MOV.U32 R23, RZ, RZ, R21 ;  /* 0x000000ffff177224 */ /* 0x000fe200078e0015 */
[----:B------:R-:W-:Y:S06]  /*4bff0*/  BRA `(.L_x_34453) ;  /* 0x00000008009c7947 */ /* 0x000fec0003800000 */
.L_x_34442:
        /* <DEDUP_REMOVED lines=26> */
.L_x_34464:
[----:B------:R-:W-:Y:S01]  /*4c1a0*/  DMUL R2, RZ, R46 ;  /* 0x0000002eff027228 */ /* 0x000fe20000000000 */
[----:B------:R-:W-:-:S10]  /*4c1b0*/  IMAD.MOV.U32 R5, RZ, RZ, RZ ;  /* 0x000000ffff057224 */ /* 0x000fd400078e00ff */
.L_x_34465:
[----:B------:R-:W-:Y:S05]  /*4c1c0*/  BSYNC B2 ;  /* 0x0000000000027941 */ /* 0x000fea0003800000 */
.L_x_34463:
        /* <DEDUP_REMOVED lines=49> */
.L_x_34467:
[----:B------:R-:W-:Y:S01]  /*4c4e0*/  DMUL R22, RZ, R46 ;  /* 0x0000002eff167228 */ /* 0x000fe20000000000 */
[----:B------:R-:W-:-:S10]  /*4c4f0*/  IMAD.MOV.U32 R0, RZ, RZ, RZ ;  /* 0x000000ffff007224 */ /* 0x000fd400078e00ff */
.L_x_34468:
[----:B------:R-:W-:Y:S05]  /*4c500*/  BSYNC B2 ;  /* 0x0000000000027941 */ /* 0x000fea0003800000 */
.L_x_34466:
        /* <DEDUP_REMOVED lines=24> */
.L_x_34441:
        /* <DEDUP_REMOVED lines=59> */
.L_x_34470:
[----:B------:R-:W-:Y:S05]  /*4ca40*/  BSYNC B0 ;  /* 0x0000000000007941 */ /* 0x000fea0003800000 */
.L_x_34469:
[----:B------:R-:W-:Y:S02]  /*4ca50*/  IMAD.MOV.U32 R22, RZ, RZ, R46 ;  /* 0x000000ffff167224 */ /* 0x000fe400078e002e */
[----:B------:R-:W-:-:S07]  /*4ca60*/  IMAD.MOV.U32 R23, RZ, RZ, R47 ;  /* 0x000000ffff177224 */ /* 0x000fce00078e002f */
.L_x_34453:
[----:B------:R-:W-:Y:S05]  /*4ca70*/  BSYNC B1 ;  /* 0x0000000000017941 */ /* 0x000fea0003800000 */
.L_x_34440:
        /* <DEDUP_REMOVED lines=14> */
.L_x_33678:
        /* <DEDUP_REMOVED lines=184> */
.L_x_34480:
        /* <DEDUP_REMOVED lines=22> */
.L_x_34483:
[----:B------:R-:W-:Y:S05]  /*4d840*/  BSYNC B4 ;  /* 0x0000000000047941 */ /* 0x000fea0003800000 */
.L_x_34482:
        /* <DEDUP_REMOVED lines=29> */
.L_x_34481:
[----:B------:R-:W-:Y:S05]  /*4da20*/  BSYNC B3 ;  /* 0x0000000000037941 */ /* 0x000fea0003800000 */
.L_x_34479:
        /* <DEDUP_REMOVED lines=21> */
.L_x_34485:
[----:B------:R-:W-:Y:S05]  /*4db80*/  BSYNC B3 ;  /* 0x0000000000037941 */ /* 0x000fea0003800000 */
.L_x_34484:
        /* <DEDUP_REMOVED lines=82> */
.L_x_34487:
[----:B------:R-:W-:-:S04]  /*4e0b0*/  ISETP.GE.AND P0, PT, R9, RZ, PT ;  /* 0x000000ff0900720c */ /* 0x000fc80003f06270 */
[----:B------:R-:W-:Y:S02]  /*4e0c0*/  FSEL R2, RZ, 3.37028055040000000000e+12, P0 ;  /* 0x54442d18ff027808 */ /* 0x000fe40000000000 */
[----:B------:R-:W-:-:S07]  /*4e0d0*/  FSEL R3, RZ, 2.1426990032196044922, P0 ;  /* 0x400921fbff037808 */ /* 0x000fce0000000000 */
.L_x_34488:
[----:B------:R-:W-:Y:S05]  /*4e0e0*/  BSYNC B0 ;  /* 0x0000000000007941 */ /* 0x000fea0003800000 */
.L_x_34486:
[----:B------:R-:W-:Y:S01]  /*4e0f0*/  DADD R8, |R8|, |R10| ;  /* 0x0000000008087229 */ /* 0x000fe2000000060a */
[----:B------:R-:W-:Y:S01]  /*4e100*/  LOP3.LUT R11, R3, 0x80000000, R11, 0xb8, !PT ;  /* 0x80000000030b7812 */ /* 0x000fe200078eb80b */
[----:B------:R-:W-:-:S06]  /*4e110*/  DMUL R32, R32, 0.5 ;  /* 0x3fe0000020207828 */ /* 0x000fcc0000000000 */
[----:B------:R-:W-:-:S06]  /*4e120*/  DSETP.GTU.AND P0, PT, |R8|, +INF , PT ;  /* 0x7ff000000800742a */ /* 0x000fcc0003f0c200 */
[----:B------:R-:W-:Y:S02]  /*4e130*/  FSEL R2, R8, R2, P0 ;  /* 0x0000000208027208 */ /* 0x000fe40000000000 */
[----:B------:R-:W-:Y:S01]  /*4e140*/  FSEL R3, R9, R11, P0 ;  /* 0x0000000b09037208 */ /* 0x000fe20000000000 */
[----:B------:R-:W-:Y:S06]  /*4e150*/  BRA `(.L_x_34489) ;  /* 0x00000064006c7947 */ /* 0x000fec0003800000 */
.L_x_34478:
        /* <DEDUP_REMOVED lines=99> */
.L_x_34492:
[----:B------:R-:W-:Y:S05]  /*4e790*/  BSYNC B0 ;  /* 0x0000000000007941 */ /* 0x000fea0003800000 */
.L_x_34491:
        /* <DEDUP_REMOVED lines=8> */
.L_x_34494:
[----:B------:R-:W-:Y:S05]  /*4e820*/  BSYNC B3 ;  /* 0x0000000000037941 */ /* 0x000fea0003800000 */
.L_x_34493:
        /* <DEDUP_REMOVED lines=82> */
.L_x_34496:
[----:B------:R-:W-:-:S04]  /*4ed50*/  ISETP.GE.AND P0, PT, R9, RZ, PT ;  /* 0x000000ff0900720c */ /* 0x000fc80003f06270 */
[----:B------:R-:W-:Y:S02]  /*4ed60*/  FSEL R2, RZ, 3.37028055040000000000e+12, P0 ;  /* 0x54442d18ff027808 */ /* 0x000fe40000000000 */
[----:B------:R-:W-:-:S07]  /*4ed70*/  FSEL R3, RZ, 2.1426990032196044922, P0 ;  /* 0x400921fbff037808 */ /* 0x000fce0000000000 */
.L_x_34497:
[----:B------:R-:W-:Y:S05]  /*4ed80*/  BSYNC B0 ;  /* 0x0000000000007941 */ /* 0x000fea0003800000 */
.L_x_34495:
[----:B------:R-:W-:Y:S01]  /*4ed90*/  DADD R8, |R8|, |R10| ;  /* 0x0000000008087229 */ /* 0x000fe2000000060a */
[----:B------:R-:W-:Y:S01]  /*4eda0*/  LOP3.LUT R11, R3, 0x80000000, R11, 0xb8, !PT ;  /* 0x80000000030b7812 */ /* 0x000fe200078eb80b */
[----:B------:R-:W-:-:S06]  /*4edb0*/  DMUL R32, R32, 0.5 ;  /* 0x3fe0000020207828 */ /* 0x000fcc0000000000 */
[----:B------:R-:W-:-:S06]  /*4edc0*/  DSETP.GTU.AND P0, PT, |R8|, +INF , PT ;  /* 0x7ff000000800742a */ /* 0x000fcc0003f0c200 */
[----:B------:R-:W-:Y:S02]  /*4edd0*/  FSEL R2, R8, R2, P0 ;  /* 0x0000000208027208 */ /* 0x000fe40000000000 */
[----:B------:R-:W-:Y:S01]  /*4ede0*/  FSEL R3, R9, R11, P0 ;  /* 0x0000000b09037208 */ /* 0x000fe20000000000 */
[----:B------:R-:W-:Y:S06]  /*4edf0*/  BRA `(.L_x_34489) ;  /* 0x0000005800447947 */ /* 0x000fec0003800000 */
.L_x_34490:
        /* <DEDUP_REMOVED lines=29> */
.L_x_34499:
        /* <DEDUP_REMOVED lines=78> */
.L_x_34498:
        /* <DEDUP_REMOVED lines=97> */
.L_x_34501:
        /* <DEDUP_REMOVED lines=22> */
.L_x_34504:
[----:B------:R-:W-:Y:S05]  /*4fc20*/  BSYNC B4 ;  /* 0x0000000000047941 */ /* 0x000fea0003800000 */
.L_x_34503:
        /* <DEDUP_REMOVED lines=29> */
.L_x_34502:
[----:B------:R-:W-:Y:S05]  /*4fe00*/  BSYNC B3 ;  /* 0x0000000000037941 */ /* 0x000fea0003800000 */
.L_x_34500:
        /* <DEDUP_REMOVED lines=28> */
.L_x_34506:
[----:B------:R-:W-:Y:S05]  /*4ffd0*/  BSYNC B3 ;  /* 0x0000000000037941 */ /* 0x000fea0003800000 */
.L_x_34505:
        /* <DEDUP_REMOVED lines=83> */
.L_x_34508:
[----:B------:R-:W-:-:S04]  /*50510*/  ISETP.GE.AND P0, PT, R9, RZ, PT ;  /* 0x000000ff0900720c */ /* 0x000fc80003f06270 */
[----:B------:R-:W-:Y:S02]  /*50520*/  FSEL R2, RZ, 3.37028055040000000000e+12, P0 ;  /* 0x54442d18ff027808 */ /* 0x000fe40000000000 */
[----:B------:R-:W-:-:S07]  /*50530*/  FSEL R3, RZ, 2.1426990032196044922, P0 ;  /* 0x400921fbff037808 */ /* 0x000fce0000000000 */
.L_x_34509:
[----:B------:R-:W-:Y:S05]  /*50540*/  BSYNC B0 ;  /* 0x0000000000007941 */ /* 0x000fea0003800000 */
.L_x_34507:
[----:B------:R-:W-:Y:S01]  /*50550*/  DADD R8, |R8|, |R10| ;  /* 0x0000000008087229 */ /* 0x000fe2000000060a */
[----:B------:R-:W-:Y:S01]  /*50560*/  LOP3.LUT R11, R3, 0x80000000, R11, 0xb8, !PT ;  /* 0x80000000030b7812 */ /* 0x000fe200078eb80b */
[----:B------:R-:W-:-:S06]  /*50570*/  DMUL R32, R34, 0.5 ;  /* 0x3fe0000022207828 */ /* 0x000fcc0000000000 */
[----:B------:R-:W-:-:S06]  /*50580*/  DSETP.GTU.AND P0, PT, |R8|, +INF , PT ;  /* 0x7ff000000800742a */ /* 0x000fcc0003f0c200 */
[----:B------:R-:W-:Y:S02]  /*50590*/  FSEL R2, R8, R2, P0 ;  /* 0x0000000208027208 */ /* 0x000fe40000000000 */
[----:B------:R-:W-:Y:S01]  /*505a0*/  FSEL R3, R9, R11, P0 ;  /* 0x0000000b09037208 */ /* 0x000fe20000000000 */
[----:B------:R-:W-:Y:S06]  /*505b0*/  BRA `(.L_x_34489) ;  /* 0x0000004000547947 */ /* 0x000fec0003800000 */
.L_x_34477:
        /* <DEDUP_REMOVED lines=135> */
.L_x_34511:
[----:B------:R-:W-:Y:S05]  /*50e30*/  BSYNC B0 ;  /* 0x0000000000007941 */ /* 0x000fea0003800000 */
.L_x_34510:
        /* <DEDUP_REMOVED lines=8> */
.L_x_34513:
[----:B------:R-:W-:Y:S05]  /*50ec0*/  BSYNC B3 ;  /* 0x0000000000037941 */ /* 0x000fea0003800000 */
.L_x_34512:
        /* <DEDUP_REMOVED lines=82> */
.L_x_34515:
[----:B------:R-:W-:-:S04]  /*513f0*/  ISETP.GE.AND P0, PT, R9, RZ, PT ;  /* 0x000000ff0900720c */ /* 0x000fc80003f06270 */
[----:B------:R-:W-:Y:S02]  /*51400*/  FSEL R2, RZ, 3.37028055040000000000e+12, P0 ;  /* 0x54442d18ff027808 */ /* 0x000fe40000000000 */
[----:B------:R-:W-:-:S07]  /*51410*/  FSEL R3, RZ, 2.1426990032196044922, P0 ;  /* 0x400921fbff037808 */ /* 0x000fce0000000000 */
.L_x_34516:
[----:B------:R-:W-:Y:S05]  /*51420*/  BSYNC B0 ;  /* 0x0000000000007941 */ /* 0x000fea0003800000 */
.L_x_34514:
[----:B------:R-:W-:Y:S01]  /*51430*/  DADD R8, |R8|, |R10| ;  /* 0x0000000008087229 */ /* 0x000fe2000000060a */
[----:B------:R-:W-:-:S07]  /*51440*/  LOP3.LUT R11, R3, 0x80000000, R11, 0xb8, !PT ;  /* 0x80000000030b7812 */ /* 0x000fce00078eb80b */
[----:B------:R-:W-:-:S06]  /*51450*/  DSETP.GTU.AND P0, PT, |R8|, +INF , PT ;  /* 0x7ff000000800742a */ /* 0x000fcc0003f0c200 */
[----:B------:R-:W-:Y:S02]  /*51460*/  FSEL R2, R8, R2, P0 ;  /* 0x0000000208027208 */ /* 0x000fe40000000000 */
[----:B------:R-:W-:Y:S01]  /*51470*/  FSEL R3, R9, R11, P0 ;  /* 0x0000000b09037208 */ /* 0x000fe20000000000 */
[----:B------:R-:W-:Y:S06]  /*51480*/  BRA `(.L_x_34489) ;  /* 0x0000003000a07947 */ /* 0x000fec0003800000 */
.L_x_34476:
        /* <DEDUP_REMOVED lines=90> */
.L_x_34519:
        /* <DEDUP_REMOVED lines=22> */
.L_x_34522:
[----:B------:R-:W-:Y:S05]  /*51b90*/  BSYNC B4 ;  /* 0x0000000000047941 */ /* 0x000fea0003800000 */
.L_x_34521:
        /* <DEDUP_REMOVED lines=29> */
.L_x_34520:
[----:B------:R-:W-:Y:S05]  /*51d70*/  BSYNC B3 ;  /* 0x0000000000037941 */ /* 0x000fea0003800000 */
.L_x_34518:
        /* <DEDUP_REMOVED lines=83> */
.L_x_34517:
        /* <DEDUP_REMOVED lines=85> */
.L_x_34475:
        /* <DEDUP_REMOVED lines=23> */
.L_x_34524:
[----:B------:R-:W-:Y:S05]  /*52970*/  BSYNC B3 ;  /* 0x0000000000037941 */ /* 0x000fea0003800000 */
.L_x_34523:
        /* <DEDUP_REMOVED lines=26> */
.L_x_34526:
[----:B------:R-:W-:Y:S05]  /*52b20*/  BSYNC B3 ;  /* 0x0000000000037941 */ /* 0x000fea0003800000 */
.L_x_34525:
        /* <DEDUP_REMOVED lines=136> */
.L_x_34528:
[----:B------:R-:W-:Y:S05]  /*533b0*/  BSYNC B0 ;  /* 0x0000000000007941 */ /* 0x000fea0003800000 */
.L_x_34527:
        /* <DEDUP_REMOVED lines=8> */
.L_x_34530:
[----:B------:R-:W-:Y:S05]  /*53440*/  BSYNC B3 ;  /* 0x0000000000037941 */ /* 0x000fea0003800000 */
.L_x_34529:
        /* <DEDUP_REMOVED lines=82> */
.L_x_34532:
[----:B------:R-:W-:-:S04]  /*53970*/  ISETP.GE.AND P0, PT, R9, RZ, PT ;  /* 0x000000ff0900720c */ /* 0x000fc80003f06270 */
[----:B------:R-:W-:Y:S02]  /*53980*/  FSEL R2, RZ, 3.37028055040000000000e+12, P0 ;  /* 0x54442d18ff027808 */ /* 0x000fe40000000000 */
[----:B------:R-:W-:-:S07]  /*53990*/  FSEL R3, RZ, 2.1426990032196044922, P0 ;  /* 0x400921fbff037808 */ /* 0x000fce0000000000 */
.L_x_34533:
[----:B------:R-:W-:Y:S05]  /*539a0*/  BSYNC B0 ;  /* 0x0000000000007941 */ /* 0x000fea0003800000 */
.L_x_34531:
[----:B------:R-:W-:Y:S01]  /*539b0*/  DADD R8, |R8|, |R10| ;  /* 0x0000000008087229 */ /* 0x000fe2000000060a */
[----:B------:R-:W-:Y:S01]  /*539c0*/  LOP3.LUT R11, R3, 0x80000000, R11, 0xb8, !PT ;  /* 0x80000000030b7812 */ /* 0x000fe200078eb80b */
[----:B------:R-:W-:-:S06]  /*539d0*/  DADD R32, R32, 1 ;  /* 0x3ff0000020207429 */ /* 0x000fcc0000000000 */
[----:B------:R-:W-:-:S06]  /*539e0*/  DSETP.GTU.AND P0, PT, |R8|, +INF , PT ;  /* 0x7ff000000800742a */ /* 0x000fcc0003f0c200 */
[----:B------:R-:W-:Y:S02]  /*539f0*/  FSEL R2, R8, R2, P0 ;  /* 0x0000000208027208 */ /* 0x000fe40000000000 */
[----:B------:R-:W-:Y:S01]  /*53a00*/  FSEL R3, R9, R11, P0 ;  /* 0x0000000b09037208 */ /* 0x000fe20000000000 */
[----:B------:R-:W-:Y:S06]  /*53a10*/  BRA `(.L_x_34489) ;  /* 0x0000000c003c7947 */ /* 0x000fec0003800000 */
.L_x_34474:
        /* <DEDUP_REMOVED lines=108> */
.L_x_34535:
[----:B------:R-:W-:Y:S05]  /*540e0*/  BSYNC B0 ;  /* 0x0000000000007941 */ /* 0x000fea0003800000 */
.L_x_34534:
[----:B------:R-:W-:Y:S04]  /*540f0*/  BSSY B3, `(.L_x_34536) ;  /* 0x0000007000037945 */ /* 0x000fe80003800000 */
[----:B------:R-:W-:Y:S05]  /*54100*/  @P4 BRA P5, `(.L_x_34537) ;  /* 0x0000000000144947 */ /* 0x000fea0002800000 */
[----:B------:R-:W-:Y:S01]  /*54110*/  IMAD.MOV.U32 R0, RZ, RZ, R4 ;  /* 0x000000ffff007224 */ /* 0x000fe200078e0004 */
[----:B------:R-:W-:Y:S01]  /*54120*/  MOV R4, 0x54160 ;  /* 0x0005416000047802 */ /* 0x000fe20000000f00 */
[----:B------:R-:W-:Y:S02]  /*54130*/  IMAD.MOV.U32 R2, RZ, RZ, R34 ;  /* 0x000000ffff027224 */ /* 0x000fe400078e0022 */
[----:B------:R-:W-:-:S07]  /*54140*/  IMAD.MOV.U32 R3, RZ, RZ, R35 ;  /* 0x000000ffff037224 */ /* 0x000fce00078e0023 */
[----:B------:R-:W-:Y:S05]  /*54150*/  CALL.REL.NOINC `($__internal_75_$__cuda_sm20_div_rn_f64_full) ;  /* 0x0000045c008c7944 */ /* 0x000fea0003c00000 */
.L_x_34537:
[----:B------:R-:W-:Y:S05]  /*54160*/  BSYNC B3 ;  /* 0x0000000000037941 */ /* 0x000fea0003800000 */
.L_x_34536:
        /* <DEDUP_REMOVED lines=82> */
.L_x_34539:
[----:B------:R-:W-:Y:S02]  /*54690*/  FSEL R2, RZ, 3.37028055040000000000e+12, P2 ;  /* 0x54442d18ff027808 */ /* 0x000fe40001000000 */
[----:B------:R-:W-:-:S07]  /*546a0*/  FSEL R3, RZ, 2.1426990032196044922, P2 ;  /* 0x400921fbff037808 */ /* 0x000fce0001000000 */
.L_x_34540:
[----:B------:R-:W-:Y:S05]  /*546b0*/  BSYNC B0 ;  /* 0x0000000000007941 */ /* 0x000fea0003800000 */
.L_x_34538:
[----:B------:R-:W-:Y:S01]  /*546c0*/  DADD R8, |R8|, |R10| ;  /* 0x0000000008087229 */ /* 0x000fe2000000060a */
[----:B------:R-:W-:-:S07]  /*546d0*/  LOP3.LUT R11, R3, 0x80000000, R11, 0xb8, !PT ;  /* 0x80000000030b7812 */ /* 0x000fce00078eb80b */
[----:B------:R-:W-:-:S06]  /*546e0*/  DSETP.GTU.AND P0, PT, |R8|, +INF , PT ;  /* 0x7ff000000800742a */ /* 0x000fcc0003f0c200 */
[----:B------:R-:W-:Y:S02]  /*546f0*/  FSEL R2, R8, R2, P0 ;  /* 0x0000000208027208 */ /* 0x000fe40000000000 */
[----:B------:R-:W-:-:S07]  /*54700*/  FSEL R3, R9, R11, P0 ;  /* 0x0000000b09037208 */ /* 0x000fce0000000000 */
.L_x_34489:
[----:B------:R-:W-:Y:S05]  /*54710*/  BSYNC B2 ;  /* 0x0000000000027941 */ /* 0x000fea0003800000 */
.L_x_34473:
        /* <DEDUP_REMOVED lines=77> */
.L_x_34546:
[----:B------:R-:W-:Y:S05]  /*54bf0*/  BSYNC B0 ;  /* 0x0000000000007941 */ /* 0x000fea0003800000 */
.L_x_34545:
        /* <DEDUP_REMOVED lines=26> */
.L_x_34548:
[----:B------:R-:W-:Y:S01]  /*54da0*/  DMUL R32, RZ, R36 ;  /* 0x00000024ff207228 */ /* 0x000fe20000000000 */
[----:B------:R-:W-:-:S10]  /*54db0*/  IMAD.MOV.U32 R0, RZ, RZ, RZ ;  /* 0x000000ffff007224 */ /* 0x000fd400078e00ff */
.L_x_34549:
[----:B------:R-:W-:Y:S05]  /*54dc0*/  BSYNC B2 ;  /* 0x0000000000027941 */ /* 0x000fea0003800000 */
.L_x_34547:
        /* <DEDUP_REMOVED lines=49> */
.L_x_34551:
[----:B------:R-:W-:Y:S01]  /*550e0*/  DMUL R2, RZ, R36 ;  /* 0x00000024ff027228 */ /* 0x000fe20000000000 */
[----:B------:R-:W-:-:S10]  /*550f0*/  IMAD.MOV.U32 R0, RZ, RZ, RZ ;  /* 0x000000ffff007224 */ /* 0x000fd400078e00ff */
.L_x_34552:
[----:B------:R-:W-:Y:S05]  /*55100*/  BSYNC B2 ;  /* 0x0000000000027941 */ /* 0x000fea0003800000 */
.L_x_34550:
        /* <DEDUP_REMOVED lines=25> */
.L_x_34544:
        /* <DEDUP_REMOVED lines=63> */
.L_x_34554:
[----:B------:R-:W-:Y:S05]  /*55690*/  BSYNC B0 ;  /* 0x0000000000007941 */ /* 0x000fea0003800000 */
.L_x_34553:
        /* <DEDUP_REMOVED lines=26> */
.L_x_34556:
[----:B------:R-:W-:Y:S01]  /*55840*/  DMUL R32, RZ, R36 ;  /* 0x00000024ff207228 */ /* 0x000fe20000000000 */
[----:B------:R-:W-:-:S10]  /*55850*/  IMAD.MOV.U32 R0, RZ, RZ, RZ ;  /* 0x000000ffff007224 */ /* 0x000fd400078e00ff */
.L_x_34557:
[----:B------:R-:W-:Y:S05]  /*55860*/  BSYNC B2 ;  /* 0x0000000000027941 */ /* 0x000fea0003800000 */
.L_x_34555:
        /* <DEDUP_REMOVED lines=49> */
.L_x_34559:
[----:B------:R-:W-:Y:S01]  /*55b80*/  DMUL R2, RZ, R36 ;  /* 0x00000024ff027228 */ /* 0x000fe20000000000 */
[----:B------:R-:W-:-:S10]  /*55b90*/  IMAD.MOV.U32 R0, RZ, RZ, RZ ;  /* 0x000000ffff007224 */ /* 0x000fd400078e00ff */
.L_x_34560:
[----:B------:R-:W-:Y:S05]  /*55ba0*/  BSYNC B2 ;  /* 0x0000000000027941 */ /* 0x000fea0003800000 */
.L_x_34558:
        /* <DEDUP_REMOVED lines=39> */
.L_x_34543:
        /* <DEDUP_REMOVED lines=11> */
.L_x_34561:
[----:B------:R-:W-:-:S10]  /*55ed0*/  DADD R32, R36, -R36 ;  /* 0x0000000024207229 */ /* 0x000fd40000000824 */
[----:B------:R-:W-:Y:S02]  /*55ee0*/  IMAD.MOV.U32 R34, RZ, RZ, R32 ;  /* 0x000000ffff227224 */ /* 0x000fe400078e0020 */
[----:B------:R-:W-:Y:S01]  /*55ef0*/  IMAD.MOV.U32 R35, RZ, RZ, R33 ;  /* 0x000000ffff237224 */ /* 0x000fe200078e0021 */
[----:B------:R-:W-:Y:S06]  /*55f00*/  BRA `(.L_x_34472) ;  /* 0x0000000800a07947 */ /* 0x000fec0003800000 */
.L_x_34542:
        /* <DEDUP_REMOVED lines=27> */
.L_x_34563:
[----:B------:R-:W-:Y:S01]  /*560c0*/  DMUL R32, RZ, R36 ;  /* 0x00000024ff207228 */ /* 0x000fe20000000000 */
[----:B------:R-:W-:-:S10]  /*560d0*/  IMAD.MOV.U32 R0, RZ, RZ, RZ ;  /* 0x000000ffff007224 */ /* 0x000fd400078e00ff */
.L_x_34564:
[----:B------:R-:W-:Y:S05]  /*560e0*/  BSYNC B2 ;  /* 0x0000000000027941 */ /* 0x000fea0003800000 */
.L_x_34562:
        /* <DEDUP_REMOVED lines=49> */
.L_x_34566:
[----:B------:R-:W-:Y:S01]  /*56400*/  DMUL R34, RZ, R36 ;  /* 0x00000024ff227228 */ /* 0x000fe20000000000 */
[----:B------:R-:W-:-:S10]  /*56410*/  IMAD.MOV.U32 R0, RZ, RZ, RZ ;  /* 0x000000ffff007224 */ /* 0x000fd400078e00ff */
.L_x_34567:
[----:B------:R-:W-:Y:S05]  /*56420*/  BSYNC B2 ;  /* 0x0000000000027941 */ /* 0x000fea0003800000 */
.L_x_34565:
        /* <DEDUP_REMOVED lines=24> */
.L_x_34541:
        /* <DEDUP_REMOVED lines=59> */
.L_x_34569:
[----:B------:R-:W-:Y:S05]  /*56960*/  BSYNC B0 ;  /* 0x0000000000007941 */ /* 0x000fea0003800000 */
.L_x_34568:
[----:B------:R-:W-:Y:S02]  /*56970*/  IMAD.MOV.U32 R34, RZ, RZ, R36 ;  /* 0x000000ffff227224 */ /* 0x000fe400078e0024 */
[----:B------:R-:W-:-:S07]  /*56980*/  IMAD.MOV.U32 R35, RZ, RZ, R37 ;  /* 0x000000ffff237224 */ /* 0x000fce00078e0025 */
.L_x_34472:
[----:B------:R-:W-:Y:S05]  /*56990*/  BSYNC B1 ;  /* 0x0000000000017941 */ /* 0x000fea0003800000 */
.L_x_34471:
        /* <DEDUP_REMOVED lines=123> */
.L_x_34579:
        /* <DEDUP_REMOVED lines=22> */
.L_x_34582:
[----:B------:R-:W-:Y:S05]  /*572b0*/  BSYNC B4 ;  /* 0x0000000000047941 */ /* 0x000fea0003800000 */
.L_x_34581:
        /* <DEDUP_REMOVED lines=29> */
.L_x_34580:
[----:B------:R-:W-:Y:S05]  /*57490*/  BSYNC B3 ;  /* 0x0000000000037941 */ /* 0x000fea0003800000 */
.L_x_34578:
        /* <DEDUP_REMOVED lines=21> */
.L_x_34584:
[----:B------:R-:W-:Y:S05]  /*575f0*/  BSYNC B3 ;  /* 0x0000000000037941 */ /* 0x000fea0003800000 */
.L_x_34583:
        /* <DEDUP_REMOVED lines=82> */
.L_x_34586:
[----:B------:R-:W-:-:S04]  /*57b20*/  ISETP.GE.AND P0, PT, R13, RZ, PT ;  /* 0x000000ff0d00720c */ /* 0x000fc80003f06270 */
[----:B------:R-:W-:Y:S02]  /*57b30*/  FSEL R2, RZ, 3.37028055040000000000e+12, P0 ;  /* 0x54442d18ff027808 */ /* 0x000fe40000000000 */
[----:B------:R-:W-:-:S07]  /*57b40*/  FSEL R3, RZ, 2.1426990032196044922, P0 ;  /* 0x400921fbff037808 */ /* 0x000fce0000000000 */
.L_x_34587:
[----:B------:R-:W-:Y:S05]  /*57b50*/  BSYNC B0 ;  /* 0x0000000000007941 */ /* 0x000fea0003800000 */
.L_x_34585:
[----:B------:R-:W-:Y:S01]  /*57b60*/  DADD R12, |R12|, |R14| ;  /* 0x000000000c0c7229 */ /* 0x000fe2000000060e */
[----:B------:R-:W-:Y:S01]  /*57b70*/  LOP3.LUT R15, R3, 0x80000000, R15, 0xb8, !PT ;  /* 0x80000000030f7812 */ /* 0x000fe200078eb80f */
[----:B------:R-:W-:-:S06]  /*57b80*/  DMUL R8, R8, 0.5 ;  /* 0x3fe0000008087828 */ /* 0x000fcc0000000000 */
[----:B------:R-:W-:-:S06]  /*57b90*/  DSETP.GTU.AND P0, PT, |R12|, +INF , PT ;  /* 0x7ff000000c00742a */ /* 0x000fcc0003f0c200 */
[----:B------:R-:W-:Y:S02]  /*57ba0*/  FSEL R2, R12, R2, P0 ;  /* 0x000000020c027208 */ /* 0x000fe40000000000 */
[----:B------:R-:W-:Y:S01]  /*57bb0*/  FSEL R3, R13, R15, P0 ;  /* 0x0000000f0d037208 */ /* 0x000fe20000000000 */
[----:B------:R-:W-:Y:S06]  /*57bc0*/  BRA `(.L_x_34588) ;  /* 0x00000064006c7947 */ /* 0x000fec0003800000 */
.L_x_34577:
        /* <DEDUP_REMOVED lines=99> */
.L_x_34591:
[----:B------:R-:W-:Y:S05]  /*58200*/  BSYNC B0 ;  /* 0x0000000000007941 */ /* 0x000fea0003800000 */
.L_x_34590:
        /* <DEDUP_REMOVED lines=8> */
.L_x_34593:
[----:B------:R-:W-:Y:S05]  /*58290*/  BSYNC B3 ;  /* 0x0000000000037941 */ /* 0x000fea0003800000 */
.L_x_34592:
        /* <DEDUP_REMOVED lines=82> */
.L_x_34595:
[----:B------:R-:W-:-:S04]  /*587c0*/  ISETP.GE.AND P0, PT, R13, RZ, PT ;  /* 0x000000ff0d00720c */ /* 0x000fc80003f06270 */
[----:B------:R-:W-:Y:S02]  /*587d0*/  FSEL R2, RZ, 3.37028055040000000000e+12, P0 ;  /* 0x54442d18ff027808 */ /* 0x000fe40000000000 */
[----:B------:R-:W-:-:S07]  /*587e0*/  FSEL R3, RZ, 2.1426990032196044922, P0 ;  /* 0x400921fbff037808 */ /* 0x000fce0000000000 */
.L_x_34596:
[----:B------:R-:W-:Y:S05]  /*587f0*/  BSYNC B0 ;  /* 0x0000000000007941 */ /* 0x000fea0003800000 */
.L_x_34594:
[----:B------:R-:W-:Y:S01]  /*58800*/  DADD R12, |R12|, |R14| ;  /* 0x000000000c0c7229 */ /* 0x000fe2000000060e */
[----:B------:R-:W-:Y:S01]  /*58810*/  LOP3.LUT R15, R3, 0x80000000, R15, 0xb8, !PT ;  /* 0x80000000030f7812 */ /* 0x000fe200078eb80f */
[----:B------:R-:W-:-:S06]  /*58820*/  DMUL R8, R8, 0.5 ;  /* 0x3fe0000008087828 */ /* 0x000fcc0000000000 */
[----:B------:R-:W-:-:S06]  /*58830*/  DSETP.GTU.AND P0, PT, |R12|, +INF , PT ;  /* 0x7ff000000c00742a */ /* 0x000fcc0003f0c200 */
[----:B------:R-:W-:Y:S02]  /*58840*/  FSEL R2, R12, R2, P0 ;  /* 0x000000020c027208 */ /* 0x000fe40000000000 */
[----:B------:R-:W-:Y:S01]  /*58850*/  FSEL R3, R13, R15, P0 ;  /* 0x0000000f0d037208 */ /* 0x000fe20000000000 */
[----:B------:R-:W-:Y:S06]  /*58860*/  BRA `(.L_x_34588) ;  /* 0x0000005800447947 */ /* 0x000fec0003800000 */
.L_x_34589:
        /* <DEDUP_REMOVED lines=29> */
.L_x_34598:
        /* <DEDUP_REMOVED lines=78> */
.L_x_34597:
        /* <DEDUP_REMOVED lines=97> */
.L_x_34600:
        /* <DEDUP_REMOVED lines=22> */
.L_x_34603:
[----:B------:R-:W-:Y:S05]  /*59690*/  BSYNC B4 ;  /* 0x0000000000047941 */ /* 0x000fea0003800000 */
.L_x_34602:
        /* <DEDUP_REMOVED lines=29> */
.L_x_34601:
[----:B------:R-:W-:Y:S05]  /*59870*/  BSYNC B3 ;  /* 0x0000000000037941 */ /* 0x000fea0003800000 */
.L_x_34599:
        /* <DEDUP_REMOVED lines=28> */
.L_x_34605:
[----:B------:R-:W-:Y:S05]  /*59a40*/  BSYNC B3 ;  /* 0x0000000000037941 */ /* 0x000fea0003800000 */
.L_x_34604:
        /* <DEDUP_REMOVED lines=83> */
.L_x_34607:
[----:B------:R-:W-:-:S04]  /*59f80*/  ISETP.GE.AND P0, PT, R13, RZ, PT ;  /* 0x000000ff0d00720c */ /* 0x000fc80003f06270 */
[----:B------:R-:W-:Y:S02]  /*59f90*/  FSEL R2, RZ, 3.37028055040000000000e+12, P0 ;  /* 0x54442d18ff027808 */ /* 0x000fe40000000000 */
[----:B------:R-:W-:-:S07]  /*59fa0*/  FSEL R3, RZ, 2.1426990032196044922, P0 ;  /* 0x400921fbff037808 */ /* 0x000fce0000000000 */
.L_x_34608:
[----:B------:R-:W-:Y:S05]  /*59fb0*/  BSYNC B0 ;  /* 0x0000000000007941 */ /* 0x000fea0003800000 */
.L_x_34606:
[----:B------:R-:W-:Y:S01]  /*59fc0*/  DADD R12, |R12|, |R14| ;  /* 0x000000000c0c7229 */ /* 0x000fe2000000060e */
[----:B------:R-:W-:Y:S01]  /*59fd0*/  LOP3.LUT R15, R3, 0x80000000, R15, 0xb8, !PT ;  /* 0x80000000030f7812 */ /* 0x000fe200078eb80f */
[----:B------:R-:W-:-:S06]  /*59fe0*/  DMUL R8, R10, 0.5 ;  /* 0x3fe000000a087828 */ /* 0x000fcc0000000000 */
[----:B------:R-:W-:-:S06]  /*59ff0*/  DSETP.GTU.AND P0, PT, |R12|, +INF , PT ;  /* 0x7ff000000c00742a */ /* 0x000fcc0003f0c200 */
[----:B------:R-:W-:Y:S02]  /*5a000*/  FSEL R2, R12, R2, P0 ;  /* 0x000000020c027208 */ /* 0x000fe40000000000 */
[----:B------:R-:W-:Y:S01]  /*5a010*/  FSEL R3, R13, R15, P0 ;  /* 0x0000000f0d037208 */ /* 0x000fe20000000000 */
[----:B------:R-:W-:Y:S06]  /*5a020*/  BRA `(.L_x_34588) ;  /* 0x0000004000547947 */ /* 0x000fec0003800000 */
.L_x_34576:
        /* <DEDUP_REMOVED lines=135> */
.L_x_34610:
[----:B------:R-:W-:Y:S05]  /*5a8a0*/  BSYNC B0 ;  /* 0x0000000000007941 */ /* 0x000fea0003800000 */
.L_x_34609:
        /* <DEDUP_REMOVED lines=8> */
.L_x_34612:
[----:B------:R-:W-:Y:S05]  /*5a930*/  BSYNC B3 ;  /* 0x0000000000037941 */ /* 0x000fea0003800000 */
.L_x_34611:
        /* <DEDUP_REMOVED lines=82> */
.L_x_34614:
[----:B------:R-:W-:-:S04]  /*5ae60*/  ISETP.GE.AND P0, PT, R13, RZ, PT ;  /* 0x000000ff0d00720c */ /* 0x000fc80003f06270 */
[----:B------:R-:W-:Y:S02]  /*5ae70*/  FSEL R2, RZ, 3.37028055040000000000e+12, P0 ;  /* 0x54442d18ff027808 */ /* 0x000fe40000000000 */
[----:B------:R-:W-:-:S07]  /*5ae80*/  FSEL R3, RZ, 2.1426990032196044922, P0 ;  /* 0x400921fbff037808 */ /* 0x000fce0000000000 */
.L_x_34615:
[----:B------:R-:W-:Y:S05]  /*5ae90*/  BSYNC B0 ;  /* 0x0000000000007941 */ /* 0x000fea0003800000 */
.L_x_34613:
[----:B------:R-:W-:Y:S01]  /*5aea0*/  DADD R12, |R12|, |R14| ;  /* 0x000000000c0c7229 */ /* 0x000fe2000000060e */
[----:B------:R-:W-:-:S07]  /*5aeb0*/  LOP3.LUT R15, R3, 0x80000000, R15, 0xb8, !PT ;  /* 0x80000000030f7812 */ /* 0x000fce00078eb80f */
[----:B------:R-:W-:-:S06]  /*5aec0*/  DSETP.GTU.AND P0, PT, |R12|, +INF , PT ;  /* 0x7ff000000c00742a */ /* 0x000fcc0003f0c200 */
[----:B------:R-:W-:Y:S02]  /*5aed0*/  FSEL R2, R12, R2, P0 ;  /* 0x000000020c027208 */ /* 0x000fe40000000000 */
[----:B------:R-:W-:Y:S01]  /*5aee0*/  FSEL R3, R13, R15, P0 ;  /* 0x0000000f0d037208 */ /* 0x000fe20000000000 */
[----:B------:R-:W-:Y:S06]  /*5aef0*/  BRA `(.L_x_34588) ;  /* 0x0000003000a07947 */ /* 0x000fec0003800000 */
.L_x_34575:
        /* <DEDUP_REMOVED lines=90> */
.L_x_34618:
        /* <DEDUP_REMOVED lines=22> */
.L_x_34621:
[----:B------:R-:W-:Y:S05]  /*5b600*/  BSYNC B4 ;  /* 0x0000000000047941 */ /* 0x000fea0003800000 */
.L_x_34620:
        /* <DEDUP_REMOVED lines=29> */
.L_x_34619:
[----:B------:R-:W-:Y:S05]  /*5b7e0*/  BSYNC B3 ;  /* 0x0000000000037941 */ /* 0x000fea0003800000 */
.L_x_34617:
        /* <DEDUP_REMOVED lines=83> */
.L_x_34616:
        /* <DEDUP_REMOVED lines=85> */
.L_x_34574:
        /* <DEDUP_REMOVED lines=23> */
.L_x_34623:
[----:B------:R-:W-:Y:S05]  /*5c3e0*/  BSYNC B3 ;  /* 0x0000000000037941 */ /* 0x000fea0003800000 */
.L_x_34622:
        /* <DEDUP_REMOVED lines=26> */
.L_x_34625:
[----:B------:R-:W-:Y:S05]  /*5c590*/  BSYNC B3 ;  /* 0x0000000000037941 */ /* 0x000fea0003800000 */
.L_x_34624:
        /* <DEDUP_REMOVED lines=136> */
.L_x_34627:
[----:B------:R-:W-:Y:S05]  /*5ce20*/  BSYNC B0 ;  /* 0x0000000000007941 */ /* 0x000fea0003800000 */
.L_x_34626:
        /* <DEDUP_REMOVED lines=8> */
.L_x_34629:
[----:B------:R-:W-:Y:S05]  /*5ceb0*/  BSYNC B3 ;  /* 0x0000000000037941 */ /* 0x000fea0003800000 */
.L_x_34628:
        /* <DEDUP_REMOVED lines=82> */
.L_x_34631:
[----:B------:R-:W-:-:S04]  /*5d3e0*/  ISETP.GE.AND P0, PT, R13, RZ, PT ;  /* 0x000000ff0d00720c */ /* 0x000fc80003f06270 */
[----:B------:R-:W-:Y:S02]  /*5d3f0*/  FSEL R2, RZ, 3.37028055040000000000e+12, P0 ;  /* 0x54442d18ff027808 */ /* 0x000fe40000000000 */
[----:B------:R-:W-:-:S07]  /*5d400*/  FSEL R3, RZ, 2.1426990032196044922, P0 ;  /* 0x400921fbff037808 */ /* 0x000fce0000000000 */
.L_x_34632:
[----:B------:R-:W-:Y:S05]  /*5d410*/  BSYNC B0 ;  /* 0x0000000000007941 */ /* 0x000fea0003800000 */
.L_x_34630:
[----:B------:R-:W-:Y:S01]  /*5d420*/  DADD R12, |R12|, |R14| ;  /* 0x000000000c0c7229 */ /* 0x000fe2000000060e */
[----:B------:R-:W-:Y:S01]  /*5d430*/  LOP3.LUT R15, R3, 0x80000000, R15, 0xb8, !PT ;  /* 0x80000000030f7812 */ /* 0x000fe200078eb80f */
[----:B------:R-:W-:-:S06]  /*5d440*/  DADD R8, R8, 1 ;  /* 0x3ff0000008087429 */ /* 0x000fcc0000000000 */
[----:B------:R-:W-:-:S06]  /*5d450*/  DSETP.GTU.AND P0, PT, |R12|, +INF , PT ;  /* 0x7ff000000c00742a */ /* 0x000fcc0003f0c200 */
[----:B------:R-:W-:Y:S02]  /*5d460*/  FSEL R2, R12, R2, P0 ;  /* 0x000000020c027208 */ /* 0x000fe40000000000 */
[----:B------:R-:W-:Y:S01]  /*5d470*/  FSEL R3, R13, R15, P0 ;  /* 0x0000000f0d037208 */ /* 0x000fe20000000000 */
[----:B------:R-:W-:Y:S06]  /*5d480*/  BRA `(.L_x_34588) ;  /* 0x0000000c003c7947 */ /* 0x000fec0003800000 */
.L_x_34573:
        /* <DEDUP_REMOVED lines=108> */
.L_x_34634:
[----:B------:R-:W-:Y:S05]  /*5db50*/  BSYNC B0 ;  /* 0x0000000000007941 */ /* 0x000fea0003800000 */
.L_x_34633:
[----:B------:R-:W-:Y:S04]  /*5db60*/  BSSY B3, `(.L_x_34635) ;  /* 0x0000007000037945 */ /* 0x000fe80003800000 */
[----:B------:R-:W-:Y:S05]  /*5db70*/  @P4 BRA P5, `(.L_x_34636) ;  /* 0x0000000000144947 */ /* 0x000fea0002800000 */
[----:B------:R-:W-:Y:S01]  /*5db80*/  IMAD.MOV.U32 R0, RZ, RZ, R4 ;  /* 0x000000ffff007224 */ /* 0x000fe200078e0004 */
[----:B------:R-:W-:Y:S01]  /*5db90*/  MOV R4, 0x5dbd0 ;  /* 0x0005dbd000047802 */ /* 0x000fe20000000f00 */
[----:B------:R-:W-:Y:S02]  /*5dba0*/  IMAD.MOV.U32 R2, RZ, RZ, R10 ;  /* 0x000000ffff027224 */ /* 0x000fe400078e000a */
[----:B------:R-:W-:-:S07]  /*5dbb0*/  IMAD.MOV.U32 R3, RZ, RZ, R11 ;  /* 0x000000ffff037224 */ /* 0x000fce00078e000b */
[----:B------:R-:W-:Y:S05]  /*5dbc0*/  CALL.REL.NOINC `($__internal_75_$__cuda_sm20_div_rn_f64_full) ;  /* 0x000003c000f07944 */ /* 0x000fea0003c00000 */
.L_x_34636:
[----:B------:R-:W-:Y:S05]  /*5dbd0*/  BSYNC B3 ;  /* 0x0000000000037941 */ /* 0x000fea0003800000 */
.L_x_34635:
        /* <DEDUP_REMOVED lines=82> */
.L_x_34638:
[----:B------:R-:W-:Y:S02]  /*5e100*/  FSEL R2, RZ, 3.37028055040000000000e+12, P2 ;  /* 0x54442d18ff027808 */ /* 0x000fe40001000000 */
[----:B------:R-:W-:-:S07]  /*5e110*/  FSEL R3, RZ, 2.1426990032196044922, P2 ;  /* 0x400921fbff037808 */ /* 0x000fce0001000000 */
.L_x_34639:
[----:B------:R-:W-:Y:S05]  /*5e120*/  BSYNC B0 ;  /* 0x0000000000007941 */ /* 0x000fea0003800000 */
.L_x_34637:
[----:B------:R-:W-:Y:S01]  /*5e130*/  DADD R12, |R12|, |R14| ;  /* 0x000000000c0c7229 */ /* 0x000fe2000000060e */
[----:B------:R-:W-:-:S07]  /*5e140*/  LOP3.LUT R15, R3, 0x80000000, R15, 0xb8, !PT ;  /* 0x80000000030f7812 */ /* 0x000fce00078eb80f */
[----:B------:R-:W-:-:S06]  /*5e150*/  DSETP.GTU.AND P0, PT, |R12|, +INF , PT ;  /* 0x7ff000000c00742a */ /* 0x000fcc0003f0c200 */
[----:B------:R-:W-:Y:S02]  /*5e160*/  FSEL R2, R12, R2, P0 ;  /* 0x000000020c027208 */ /* 0x000fe40000000000 */
[----:B------:R-:W-:-:S07]  /*5e170*/  FSEL R3, R13, R15, P0 ;  /* 0x0000000f0d037208 */ /* 0x000fce0000000000 */
.L_x_34588:
[----:B------:R-:W-:Y:S05]  /*5e180*/  BSYNC B2 ;  /* 0x0000000000027941 */ /* 0x000fea0003800000 */
.L_x_34572:
        /* <DEDUP_REMOVED lines=77> */
.L_x_34645:
[----:B------:R-:W-:Y:S05]  /*5e660*/  BSYNC B0 ;  /* 0x0000000000007941 */ /* 0x000fea0003800000 */
.L_x_34644:
        /* <DEDUP_REMOVED lines=26> */
.L_x_34647:
[----:B------:R-:W-:Y:S01]  /*5e810*/  DMUL R36, RZ, R12 ;  /* 0x0000000cff247228 */ /* 0x000fe20000000000 */
[----:B------:R-:W-:-:S10]  /*5e820*/  IMAD.MOV.U32 R0, RZ, RZ, RZ ;  /* 0x000000ffff007224 */ /* 0x000fd400078e00ff */
.L_x_34648:
[----:B------:R-:W-:Y:S05]  /*5e830*/  BSYNC B2 ;  /* 0x0000000000027941 */ /* 0x000fea0003800000 */
.L_x_34646:
        /* <DEDUP_REMOVED lines=49> */
.L_x_34650:
[----:B------:R-:W-:Y:S01]  /*5eb50*/  DMUL R2, RZ, R12 ;  /* 0x0000000cff027228 */ /* 0x000fe20000000000 */
[----:B------:R-:W-:-:S10]  /*5eb60*/  IMAD.MOV.U32 R0, RZ, RZ, RZ ;  /* 0x000000ffff007224 */ /* 0x000fd400078e00ff */
.L_x_34651:
[----:B------:R-:W-:Y:S05]  /*5eb70*/  BSYNC B2 ;  /* 0x0000000000027941 */ /* 0x000fea0003800000 */
.L_x_34649:
        /* <DEDUP_REMOVED lines=25> */
.L_x_34643:
        /* <DEDUP_REMOVED lines=63> */
.L_x_34653:
[----:B------:R-:W-:Y:S05]  /*5f100*/  BSYNC B0 ;  /* 0x0000000000007941 */ /* 0x000fea0003800000 */
.L_x_34652:
        /* <DEDUP_REMOVED lines=26> */
.L_x_34655:
[----:B------:R-:W-:Y:S01]  /*5f2b0*/  DMUL R14, RZ, R12 ;  /* 0x0000000cff0e7228 */ /* 0x000fe20000000000 */
[----:B------:R-:W-:-:S10]  /*5f2c0*/  IMAD.MOV.U32 R0, RZ, RZ, RZ ;  /* 0x000000ffff007224 */ /* 0x000fd400078e00ff */
.L_x_34656:
[----:B------:R-:W-:Y:S05]  /*5f2d0*/  BSYNC B2 ;  /* 0x0000000000027941 */ /* 0x000fea0003800000 */
.L_x_34654:
        /* <DEDUP_REMOVED lines=49> */
.L_x_34658:
[----:B------:R-:W-:Y:S01]  /*5f5f0*/  DMUL R2, RZ, R12 ;  /* 0x0000000cff027228 */ /* 0x000fe20000000000 */
[----:B------:R-:W-:-:S10]  /*5f600*/  IMAD.MOV.U32 R0, RZ, RZ, RZ ;  /* 0x000000ffff007224 */ /* 0x000fd400078e00ff */
.L_x_34659:
[----:B------:R-:W-:Y:S05]  /*5f610*/  BSYNC B2 ;  /* 0x0000000000027941 */ /* 0x000fea0003800000 */
.L_x_34657:
        /* <DEDUP_REMOVED lines=39> */
.L_x_34642:
        /* <DEDUP_REMOVED lines=11> */
.L_x_34660:
[----:B------:R-:W-:-:S10]  /*5f940*/  DADD R36, R12, -R12 ;  /* 0x000000000c247229 */ /* 0x000fd4000000080c */
[----:B------:R-:W-:Y:S02]  /*5f950*/  IMAD.MOV.U32 R38, RZ, RZ, R36 ;  /* 0x000000ffff267224 */ /* 0x000fe400078e0024 */
[----:B------:R-:W-:Y:S01]  /*5f960*/  IMAD.MOV.U32 R39, RZ, RZ, R37 ;  /* 0x000000ffff277224 */ /* 0x000fe200078e0025 */
[----:B------:R-:W-:Y:S06]  /*5f970*/  BRA `(.L_x_34571) ;  /* 0x0000000800a07947 */ /* 0x000fec0003800000 */
.L_x_34641:
        /* <DEDUP_REMOVED lines=27> */
.L_x_34662:
[----:B------:R-:W-:Y:S01]  /*5fb30*/  DMUL R36, RZ, R12 ;  /* 0x0000000cff247228 */ /* 0x000fe20000000000 */
[----:B------:R-:W-:-:S10]  /*5fb40*/  IMAD.MOV.U32 R0, RZ, RZ, RZ ;  /* 0x000000ffff007224 */ /* 0x000fd400078e00ff */
.L_x_34663:
[----:B------:R-:W-:Y:S05]  /*5fb50*/  BSYNC B2 ;  /* 0x0000000000027941 */ /* 0x000fea0003800000 */
.L_x_34661:
        /* <DEDUP_REMOVED lines=49> */
.L_x_34665:
[----:B------:R-:W-:Y:S01]  /*5fe70*/  DMUL R38, RZ, R12 ;  /* 0x0000000cff267228 */ /* 0x000fe20000000000 */
[----:B------:R-:W-:-:S10]  /*5fe80*/  IMAD.MOV.U32 R0, RZ, RZ, RZ ;  /* 0x000000ffff007224 */ /* 0x000fd400078e00ff */
.L_x_34666:
[----:B------:R-:W-:Y:S05]  /*5fe90*/  BSYNC B2 ;  /* 0x0000000000027941 */ /* 0x000fea0003800000 */
.L_x_34664:
        /* <DEDUP_REMOVED lines=24> */
.L_x_34640:
        /* <DEDUP_REMOVED lines=59> */
.L_x_34668:
[----:B------:R-:W-:Y:S05]  /*603d0*/  BSYNC B0 ;  /* 0x0000000000007941 */ /* 0x000fea0003800000 */
.L_x_34667:
[----:B------:R-:W-:Y:S02]  /*603e0*/  IMAD.MOV.U32 R38, RZ, RZ, R12 ;  /* 0x000000ffff267224 */ /* 0x000fe400078e000c */
[----:B------:R-:W-:-:S07]  /*603f0*/  IMAD.MOV.U32 R39, RZ, RZ, R13 ;  /* 0x000000ffff277224 */ /* 0x000fce00078e000d */
.L_x_34571:
[----:B------:R-:W-:Y:S05]  /*60400*/  BSYNC B1 ;  /* 0x0000000000017941 */ /* 0x000fea0003800000 */
.L_x_34570:
        /* <DEDUP_REMOVED lines=124> */
.L_x_34678:
        /* <DEDUP_REMOVED lines=22> */
.L_x_34681:
[----:B------:R-:W-:Y:S05]  /*60d30*/  BSYNC B4 ;  /* 0x0000000000047941 */ /* 0x000fea0003800000 */
.L_x_34680:
        /* <DEDUP_REMOVED lines=29> */
.L_x_34679:
[----:B------:R-:W-:Y:S05]  /*60f10*/  BSYNC B3 ;  /* 0x0000000000037941 */ /* 0x000fea0003800000 */
.L_x_34677:
        /* <DEDUP_REMOVED lines=21> */
.L_x_34683:
[----:B------:R-:W-:Y:S05]  /*61070*/  BSYNC B3 ;  /* 0x0000000000037941 */ /* 0x000fea0003800000 */
.L_x_34682:
        /* <DEDUP_REMOVED lines=82> */
.L_x_34685:
[----:B------:R-:W-:-:S04]  /*615a0*/  ISETP.GE.AND P0, PT, R45, RZ, PT ;  /* 0x000000ff2d00720c */ /* 0x000fc80003f06270 */
[----:B------:R-:W-:Y:S02]  /*615b0*/  FSEL R2, RZ, 3.37028055040000000000e+12, P0 ;  /* 0x54442d18ff027808 */ /* 0x000fe40000000000 */
[----:B------:R-:W-:-:S07]  /*615c0*/  FSEL R3, RZ, 2.1426990032196044922, P0 ;  /* 0x400921fbff037808 */ /* 0x000fce0000000000 */
.L_x_34686:
[----:B------:R-:W-:Y:S05]  /*615d0*/  BSYNC B0 ;  /* 0x0000000000007941 */ /* 0x000fea0003800000 */
.L_x_34684:
[----:B------:R-:W-:Y:S01]  /*615e0*/  DADD R44, |R44|, |R46| ;  /* 0x000000002c2c7229 */ /* 0x000fe2000000062e */
[----:B------:R-:W-:Y:S01]  /*615f0*/  LOP3.LUT R47, R3, 0x80000000, R47, 0xb8, !PT ;  /* 0x80000000032f7812 */ /* 0x000fe200078eb82f */
[----:B------:R-:W-:-:S06]  /*61600*/  DMUL R8, R8, 0.5 ;  /* 0x3fe0000008087828 */ /* 0x000fcc0000000000 */
[----:B------:R-:W-:-:S06]  /*61610*/  DSETP.GTU.AND P0, PT, |R44|, +INF , PT ;  /* 0x7ff000002c00742a */ /* 0x000fcc0003f0c200 */
[----:B------:R-:W-:Y:S02]  /*61620*/  FSEL R2, R44, R2, P0 ;  /* 0x000000022c027208 */ /* 0x000fe40000000000 */
[----:B------:R-:W-:Y:S01]  /*61630*/  FSEL R3, R45, R47, P0 ;  /* 0x0000002f2d037208 */ /* 0x000fe20000000000 */
[----:B------:R-:W-:Y:S06]  /*61640*/  BRA `(.L_x_34687) ;  /* 0x0000006400247947 */ /* 0x000fec0003800000 */
.L_x_34676:
        /* <DEDUP_REMOVED lines=99> */
.L_x_34690:
[----:B------:R-:W-:Y:S05]  /*61c80*/  BSYNC B0 ;  /* 0x0000000000007941 */ /* 0x000fea0003800000 */
.L_x_34689:
        /* <DEDUP_REMOVED lines=8> */
.L_x_34692:
[----:B------:R-:W-:Y:S05]  /*61d10*/  BSYNC B3 ;  /* 0x0000000000037941 */ /* 0x000fea0003800000 */
.L_x_34691:
        /* <DEDUP_REMOVED lines=82> */
.L_x_34694:
[----:B------:R-:W-:-:S04]  /*62240*/  ISETP.GE.AND P0, PT, R45, RZ, PT ;  /* 0x000000ff2d00720c */ /* 0x000fc80003f06270 */
[----:B------:R-:W-:Y:S02]  /*62250*/  FSEL R2, RZ, 3.37028055040000000000e+12, P0 ;  /* 0x54442d18ff027808 */ /* 0x000fe40000000000 */
[----:B------:R-:W-:-:S07]  /*62260*/  FSEL R3, RZ, 2.1426990032196044922, P0 ;  /* 0x400921fbff037808 */ /* 0x000fce0000000000 */
.L_x_34695:
[----:B------:R-:W-:Y:S05]  /*62270*/  BSYNC B0 ;  /* 0x0000000000007941 */ /* 0x000fea0003800000 */
.L_x_34693:
[----:B------:R-:W-:Y:S01]  /*62280*/  DADD R44, |R44|, |R46| ;  /* 0x000000002c2c7229 */ /* 0x000fe2000000062e */
[----:B------:R-:W-:Y:S01]  /*62290*/  LOP3.LUT R47, R3, 0x80000000, R47, 0xb8, !PT ;  /* 0x80000000032f7812 */ /* 0x000fe200078eb82f */
[----:B------:R-:W-:-:S06]  /*622a0*/  DMUL R8, R8, 0.5 ;  /* 0x3fe0000008087828 */ /* 0x000fcc0000000000 */
[----:B------:R-:W-:-:S06]  /*622b0*/  DSETP.GTU.AND P0, PT, |R44|, +INF , PT ;  /* 0x7ff000002c00742a */ /* 0x000fcc0003f0c200 */
[----:B------:R-:W-:Y:S02]  /*622c0*/  FSEL R2, R44, R2, P0 ;  /* 0x000000022c027208 */ /* 0x000fe40000000000 */
[----:B------:R-:W-:Y:S01]  /*622d0*/  FSEL R3, R45, R47, P0 ;  /* 0x0000002f2d037208 */ /* 0x000fe20000000000 */
[----:B------:R-:W-:Y:S06]  /*622e0*/  BRA `(.L_x_34687) ;  /* 0x0000005400fc7947 */ /* 0x000fec0003800000 */
.L_x_34688:
        /* <DEDUP_REMOVED lines=29> */
.L_x_34697:
        /* <DEDUP_REMOVED lines=68> */
.L_x_34696:
        /* <DEDUP_REMOVED lines=97> */
.L_x_34699:
        /* <DEDUP_REMOVED lines=22> */
.L_x_34702:
[----:B------:R-:W-:Y:S05]  /*63070*/  BSYNC B4 ;  /* 0x0000000000047941 */ /* 0x000fea0003800000 */
.L_x_34701:
        /* <DEDUP_REMOVED lines=29> */
.L_x_34700:
[----:B------:R-:W-:Y:S05]  /*63250*/  BSYNC B3 ;  /* 0x0000000000037941 */ /* 0x000fea0003800000 */
.L_x_34698:
        /* <DEDUP_REMOVED lines=21> */
.L_x_34704:
[----:B------:R-:W-:Y:S05]  /*633b0*/  BSYNC B3 ;  /* 0x0000000000037941 */ /* 0x000fea0003800000 */
.L_x_34703:
        /* <DEDUP_REMOVED lines=82> */
.L_x_34706:
[----:B------:R-:W-:-:S04]  /*638e0*/  ISETP.GE.AND P0, PT, R45, RZ, PT ;  /* 0x000000ff2d00720c */ /* 0x000fc80003f06270 */
[----:B------:R-:W-:Y:S02]  /*638f0*/  FSEL R2, RZ, 3.37028055040000000000e+12, P0 ;  /* 0x54442d18ff027808 */ /* 0x000fe40000000000 */
[----:B------:R-:W-:-:S07]  /*63900*/  FSEL R3, RZ, 2.1426990032196044922, P0 ;  /* 0x400921fbff037808 */ /* 0x000fce0000000000 */
.L_x_34707:
[----:B------:R-:W-:Y:S05]  /*63910*/  BSYNC B0 ;  /* 0x0000000000007941 */ /* 0x000fea0003800000 */
.L_x_34705:
[----:B------:R-:W-:Y:S01]  /*63920*/  DADD R44, |R44|, |R46| ;  /* 0x000000002c2c7229 */ /* 0x000fe2000000062e */
[----:B------:R-:W-:Y:S01]  /*63930*/  LOP3.LUT R47, R3, 0x80000000, R47, 0xb8, !PT ;  /* 0x80000000032f7812 */ /* 0x000fe200078eb82f */
[----:B------:R-:W-:-:S06]  /*63940*/  DMUL R8, R8, 0.5 ;  /* 0x3fe0000008087828 */ /* 0x000fcc0000000000 */
[----:B------:R-:W-:-:S06]  /*63950*/  DSETP.GTU.AND P0, PT, |R44|, +INF , PT ;  /* 0x7ff000002c00742a */ /* 0x000fcc0003f0c200 */
[----:B------:R-:W-:Y:S02]  /*63960*/  FSEL R2, R44, R2, P0 ;  /* 0x000000022c027208 */ /* 0x000fe40000000000 */
[----:B------:R-:W-:Y:S01]  /*63970*/  FSEL R3, R45, R47, P0 ;  /* 0x0000002f2d037208 */ /* 0x000fe20000000000 */
[----:B------:R-:W-:Y:S06]  /*63980*/  BRA `(.L_x_34687) ;  /* 0x0000004000547947 */ /* 0x000fec0003800000 */
.L_x_34675:
        /* <DEDUP_REMOVED lines=135> */
.L_x_34709:
[----:B------:R-:W-:Y:S05]  /*64200*/  BSYNC B0 ;  /* 0x0000000000007941 */ /* 0x000fea0003800000 */
.L_x_34708:
        /* <DEDUP_REMOVED lines=8> */
.L_x_34711:
[----:B------:R-:W-:Y:S05]  /*64290*/  BSYNC B3 ;  /* 0x0000000000037941 */ /* 0x000fea0003800000 */
.L_x_34710:
        /* <DEDUP_REMOVED lines=82> */
.L_x_34713:
[----:B------:R-:W-:-:S04]  /*647c0*/  ISETP.GE.AND P0, PT, R45, RZ, PT ;  /* 0x000000ff2d00720c */ /* 0x000fc80003f06270 */
[----:B------:R-:W-:Y:S02]  /*647d0*/  FSEL R2, RZ, 3.37028055040000000000e+12, P0 ;  /* 0x54442d18ff027808 */ /* 0x000fe40000000000 */
[----:B------:R-:W-:-:S07]  /*647e0*/  FSEL R3, RZ, 2.1426990032196044922, P0 ;  /* 0x400921fbff037808 */ /* 0x000fce0000000000 */
.L_x_34714:
[----:B------:R-:W-:Y:S05]  /*647f0*/  BSYNC B0 ;  /* 0x0000000000007941 */ /* 0x000fea0003800000 */
.L_x_34712:
[----:B------:R-:W-:Y:S01]  /*64800*/  DADD R44, |R44|, |R46| ;  /* 0x000000002c2c7229 */ /* 0x000fe2000000062e */
[----:B------:R-:W-:-:S07]  /*64810*/  LOP3.LUT R47, R3, 0x80000000, R47, 0xb8, !PT ;  /* 0x80000000032f7812 */ /* 0x000fce00078eb82f */
[----:B------:R-:W-:-:S06]  /*64820*/  DSETP.GTU.AND P0, PT, |R44|, +INF , PT ;  /* 0x7ff000002c00742a */ /* 0x000fcc0003f0c200 */
[----:B------:R-:W-:Y:S02]  /*64830*/  FSEL R2, R44, R2, P0 ;  /* 0x000000022c027208 */ /* 0x000fe40000000000 */
[----:B------:R-:W-:Y:S01]  /*64840*/  FSEL R3, R45, R47, P0 ;  /* 0x0000002f2d037208 */ /* 0x000fe20000000000 */
[----:B------:R-:W-:Y:S06]  /*64850*/  BRA `(.L_x_34687) ;  /* 0x0000003000a07947 */ /* 0x000fec0003800000 */
.L_x_34674:
        /* <DEDUP_REMOVED lines=90> */
.L_x_34717:
        /* <DEDUP_REMOVED lines=22> */
.L_x_34720:
[----:B------:R-:W-:Y:S05]  /*64f60*/  BSYNC B4 ;  /* 0x0000000000047941 */ /* 0x000fea0003800000 */
.L_x_34719:
        /* <DEDUP_REMOVED lines=29> */
.L_x_34718:
[----:B------:R-:W-:Y:S05]  /*65140*/  BSYNC B3 ;  /* 0x0000000000037941 */ /* 0x000fea0003800000 */
.L_x_34716:
        /* <DEDUP_REMOVED lines=83> */
.L_x_34715:
        /* <DEDUP_REMOVED lines=85> */
.L_x_34673:
        /* <DEDUP_REMOVED lines=23> */
.L_x_34722:
[----:B------:R-:W-:Y:S05]  /*65d40*/  BSYNC B3 ;  /* 0x0000000000037941 */ /* 0x000fea0003800000 */
.L_x_34721:
        /* <DEDUP_REMOVED lines=26> */
.L_x_34724:
[----:B------:R-:W-:Y:S05]  /*65ef0*/  BSYNC B3 ;  /* 0x0000000000037941 */ /* 0x000fea0003800000 */
.L_x_34723:
        /* <DEDUP_REMOVED lines=136> */
.L_x_34726:
[----:B------:R-:W-:Y:S05]  /*66780*/  BSYNC B0 ;  /* 0x0000000000007941 */ /* 0x000fea0003800000 */
.L_x_34725:
        /* <DEDUP_REMOVED lines=8> */
.L_x_34728:
[----:B------:R-:W-:Y:S05]  /*66810*/  BSYNC B3 ;  /* 0x0000000000037941 */ /* 0x000fea0003800000 */
.L_x_34727:
        /* <DEDUP_REMOVED lines=82> */
.L_x_34730:
[----:B------:R-:W-:-:S04]  /*66d40*/  ISETP.GE.AND P0, PT, R45, RZ, PT ;  /* 0x000000ff2d00720c */ /* 0x000fc80003f06270 */
[----:B------:R-:W-:Y:S02]  /*66d50*/  FSEL R2, RZ, 3.37028055040000000000e+12, P0 ;  /* 0x54442d18ff027808 */ /* 0x000fe40000000000 */
[----:B------:R-:W-:-:S07]  /*66d60*/  FSEL R3, RZ, 2.1426990032196044922, P0 ;  /* 0x400921fbff037808 */ /* 0x000fce0000000000 */
.L_x_34731:
[----:B------:R-:W-:Y:S05]  /*66d70*/  BSYNC B0 ;  /* 0x0000000000007941 */ /* 0x000fea0003800000 */
.L_x_34729:
[----:B------:R-:W-:Y:S01]  /*66d80*/  DADD R44, |R44|, |R46| ;  /* 0x000000002c2c7229 */ /* 0x000fe2000000062e */
[----:B------:R-:W-:Y:S01]  /*66d90*/  LOP3.LUT R47, R3, 0x80000000, R47, 0xb8, !PT ;  /* 0x80000000032f7812 */ /* 0x000fe200078eb82f */
[----:B------:R-:W-:-:S06]  /*66da0*/  DADD R8, R8, 1 ;  /* 0x3ff0000008087429 */ /* 0x000fcc0000000000 */
[----:B------:R-:W-:-:S06]  /*66db0*/  DSETP.GTU.AND P0, PT, |R44|, +INF , PT ;  /* 0x7ff000002c00742a */ /* 0x000fcc0003f0c200 */
[----:B------:R-:W-:Y:S02]  /*66dc0*/  FSEL R2, R44, R2, P0 ;  /* 0x000000022c027208 */ /* 0x000fe40000000000 */
[----:B------:R-:W-:Y:S01]  /*66dd0*/  FSEL R3, R45, R47, P0 ;  /* 0x0000002f2d037208 */ /* 0x000fe20000000000 */
[----:B------:R-:W-:Y:S06]  /*66de0*/  BRA `(.L_x_34687) ;  /* 0x0000000c003c7947 */ /* 0x000fec0003800000 */
.L_x_34672:
        /* <DEDUP_REMOVED lines=108> */
.L_x_34733:
[----:B------:R-:W-:Y:S05]  /*674b0*/  BSYNC B0 ;  /* 0x0000000000007941 */ /* 0x000fea0003800000 */
.L_x_34732:
[----:B------:R-:W-:Y:S04]  /*674c0*/  BSSY B3, `(.L_x_34734) ;  /* 0x0000007000037945 */ /* 0x000fe80003800000 */
[----:B------:R-:W-:Y:S05]  /*674d0*/  @P4 BRA P5, `(.L_x_34735) ;  /* 0x0000000000144947 */ /* 0x000fea0002800000 */
[----:B------:R-:W-:Y:S01]  /*674e0*/  IMAD.MOV.U32 R0, RZ, RZ, R4 ;  /* 0x000000ffff007224 */ /* 0x000fe200078e0004 */
[----:B------:R-:W-:Y:S01]  /*674f0*/  MOV R4, 0x67530 ;  /* 0x0006753000047802 */ /* 0x000fe20000000f00 */
[----:B------:R-:W-:Y:S02]  /*67500*/  IMAD.MOV.U32 R2, RZ, RZ, R10 ;  /* 0x000000ffff027224 */ /* 0x000fe400078e000a */
[----:B------:R-:W-:-:S07]  /*67510*/  IMAD.MOV.U32 R3, RZ, RZ, R11 ;  /* 0x000000ffff037224 */ /* 0x000fce00078e000b */
[----:B------:R-:W-:Y:S05]  /*67520*/  CALL.REL.NOINC `($__internal_75_$__cuda_sm20_div_rn_f64_full) ;  /* 0x0000032800987944 */ /* 0x000fea0003c00000 */
.L_x_34735:
[----:B------:R-:W-:Y:S05]  /*67530*/  BSYNC B3 ;  /* 0x0000000000037941 */ /* 0x000fea0003800000 */
.L_x_34734:
        /* <DEDUP_REMOVED lines=82> */
.L_x_34737:
[----:B------:R-:W-:Y:S02]  /*67a60*/  FSEL R2, RZ, 3.37028055040000000000e+12, P2 ;  /* 0x54442d18ff027808 */ /* 0x000fe40001000000 */
[----:B------:R-:W-:-:S07]  /*67a70*/  FSEL R3, RZ, 2.1426990032196044922, P2 ;  /* 0x400921fbff037808 */ /* 0x000fce0001000000 */
.L_x_34738:
[----:B------:R-:W-:Y:S05]  /*67a80*/  BSYNC B0 ;  /* 0x0000000000007941 */ /* 0x000fea0003800000 */
.L_x_34736:
[----:B------:R-:W-:Y:S01]  /*67a90*/  DADD R44, |R44|, |R46| ;  /* 0x000000002c2c7229 */ /* 0x000fe2000000062e */
[----:B------:R-:W-:-:S07]  /*67aa0*/  LOP3.LUT R47, R3, 0x80000000, R47, 0xb8, !PT ;  /* 0x80000000032f7812 */ /* 0x000fce00078eb82f */
[----:B------:R-:W-:-:S06]  /*67ab0*/  DSETP.GTU.AND P0, PT, |R44|, +INF , PT ;  /* 0x7ff000002c00742a */ /* 0x000fcc0003f0c200 */
[----:B------:R-:W-:Y:S02]  /*67ac0*/  FSEL R2, R44, R2, P0 ;  /* 0x000000022c027208 */ /* 0x000fe40000000000 */
[----:B------:R-:W-:-:S07]  /*67ad0*/  FSEL R3, R45, R47, P0 ;  /* 0x0000002f2d037208 */ /* 0x000fce0000000000 */
.L_x_34687:
[----:B------:R-:W-:Y:S05]  /*67ae0*/  BSYNC B2 ;  /* 0x0000000000027941 */ /* 0x000fea0003800000 */
.L_x_34671:
        /* <DEDUP_REMOVED lines=77> */
.L_x_34744:
[----:B------:R-:W-:Y:S05]  /*67fc0*/  BSYNC B0 ;  /* 0x0000000000007941 */ /* 0x000fea0003800000 */
.L_x_34743:
        /* <DEDUP_REMOVED lines=26> */
.L_x_34746:
[----:B------:R-:W-:Y:S01]  /*68170*/  DMUL R40, RZ, R12 ;  /* 0x0000000cff287228 */ /* 0x000fe20000000000 */
[----:B------:R-:W-:-:S10]  /*68180*/  IMAD.MOV.U32 R2, RZ, RZ, RZ ;  /* 0x000000ffff027224 */ /* 0x000fd400078e00ff */
.L_x_34747:
[----:B------:R-:W-:Y:S05]  /*68190*/  BSYNC B2 ;  /* 0x0000000000027941 */ /* 0x000fea0003800000 */
.L_x_34745:
        /* <DEDUP_REMOVED lines=49> */
.L_x_34749:
[----:B------:R-:W-:Y:S01]  /*684b0*/  DMUL R2, RZ, R12 ;  /* 0x0000000cff027228 */ /* 0x000fe20000000000 */
[----:B------:R-:W-:-:S10]  /*684c0*/  IMAD.MOV.U32 R0, RZ, RZ, RZ ;  /* 0x000000ffff007224 */ /* 0x000fd400078e00ff */
.L_x_34750:
[----:B------:R-:W-:Y:S05]  /*684d0*/  BSYNC B2 ;  /* 0x0000000000027941 */ /* 0x000fea0003800000 */
.L_x_34748:
        /* <DEDUP_REMOVED lines=25> */
.L_x_34742:
        /* <DEDUP_REMOVED lines=63> */
.L_x_34752:
[----:B------:R-:W-:Y:S05]  /*68a60*/  BSYNC B0 ;  /* 0x0000000000007941 */ /* 0x000fea0003800000 */
.L_x_34751:
        /* <DEDUP_REMOVED lines=26> */
.L_x_34754:
[----:B------:R-:W-:Y:S01]  /*68c10*/  DMUL R40, RZ, R12 ;  /* 0x0000000cff287228 */ /* 0x000fe20000000000 */
[----:B------:R-:W-:-:S10]  /*68c20*/  IMAD.MOV.U32 R2, RZ, RZ, RZ ;  /* 0x000000ffff027224 */ /* 0x000fd400078e00ff */
.L_x_34755:
[----:B------:R-:W-:Y:S05]  /*68c30*/  BSYNC B2 ;  /* 0x0000000000027941 */ /* 0x000fea0003800000 */
.L_x_34753:
        /* <DEDUP_REMOVED lines=49> */
.L_x_34757:
[----:B------:R-:W-:Y:S01]  /*68f50*/  DMUL R2, RZ, R12 ;  /* 0x0000000cff027228 */ /* 0x000fe20000000000 */
[----:B------:R-:W-:-:S10]  /*68f60*/  IMAD.MOV.U32 R0, RZ, RZ, RZ ;  /* 0x000000ffff007224 */ /* 0x000fd400078e00ff */
.L_x_34758:
[----:B------:R-:W-:Y:S05]  /*68f70*/  BSYNC B2 ;  /* 0x0000000000027941 */ /* 0x000fea0003800000 */
.L_x_34756:
        /* <DEDUP_REMOVED lines=39> */
.L_x_34741:
        /* <DEDUP_REMOVED lines=11> */
.L_x_34759:
[----:B------:R-:W-:-:S10]  /*692a0*/  DADD R40, R12, -R12 ;  /* 0x000000000c287229 */ /* 0x000fd4000000080c */
[----:B------:R-:W-:Y:S02]  /*692b0*/  IMAD.MOV.U32 R42, RZ, RZ, R40 ;  /* 0x000000ffff2a7224 */ /* 0x000fe400078e0028 */
[----:B------:R-:W-:Y:S01]  /*692c0*/  IMAD.MOV.U32 R43, RZ, RZ, R41 ;  /* 0x000000ffff2b7224 */ /* 0x000fe200078e0029 */
[----:B------:R-:W-:Y:S06]  /*692d0*/  BRA `(.L_x_34670) ;  /* 0x00000008009c7947 */ /* 0x000fec0003800000 */
.L_x_34740:
        /* <DEDUP_REMOVED lines=26> */
.L_x_34761:
[----:B------:R-:W-:Y:S01]  /*69480*/  DMUL R2, RZ, R12 ;  /* 0x0000000cff027228 */ /* 0x000fe20000000000 */
[----:B------:R-:W-:-:S10]  /*69490*/  IMAD.MOV.U32 R5, RZ, RZ, RZ ;  /* 0x000000ffff057224 */ /* 0x000fd400078e00ff */
.L_x_34762:
[----:B------:R-:W-:Y:S05]  /*694a0*/  BSYNC B2 ;  /* 0x0000000000027941 */ /* 0x000fea0003800000 */
.L_x_34760:
        /* <DEDUP_REMOVED lines=49> */
.L_x_34764:
[----:B------:R-:W-:Y:S01]  /*697c0*/  DMUL R42, RZ, R12 ;  /* 0x0000000cff2a7228 */ /* 0x000fe20000000000 */
[----:B------:R-:W-:-:S10]  /*697d0*/  IMAD.MOV.U32 R0, RZ, RZ, RZ ;  /* 0x000000ffff007224 */ /* 0x000fd400078e00ff */
.L_x_34765:
[----:B------:R-:W-:Y:S05]  /*697e0*/  BSYNC B2 ;  /* 0x0000000000027941 */ /* 0x000fea0003800000 */
.L_x_34763:
        /* <DEDUP_REMOVED lines=24> */
.L_x_34739:
        /* <DEDUP_REMOVED lines=59> */
.L_x_34767:
[----:B------:R-:W-:Y:S05]  /*69d20*/  BSYNC B0 ;  /* 0x0000000000007941 */ /* 0x000fea0003800000 */
.L_x_34766:
[----:B------:R-:W-:Y:S02]  /*69d30*/  IMAD.MOV.U32 R42, RZ, RZ, R12 ;  /* 0x000000ffff2a7224 */ /* 0x000fe400078e000c */
[----:B------:R-:W-:-:S07]  /*69d40*/  IMAD.MOV.U32 R43, RZ, RZ, R13 ;  /* 0x000000ffff2b7224 */ /* 0x000fce00078e000d */
.L_x_34670:
[----:B------:R-:W-:Y:S05]  /*69d50*/  BSYNC B1 ;  /* 0x0000000000017941 */ /* 0x000fea0003800000 */
.L_x_34669:
        /* <DEDUP_REMOVED lines=122> */
.L_x_34777:
        /* <DEDUP_REMOVED lines=22> */
.L_x_34780:
[----:B------:R-:W-:Y:S05]  /*6a660*/  BSYNC B4 ;  /* 0x0000000000047941 */ /* 0x000fea0003800000 */
.L_x_34779:
        /* <DEDUP_REMOVED lines=29> */
.L_x_34778:
[----:B------:R-:W-:Y:S05]  /*6a840*/  BSYNC B3 ;  /* 0x0000000000037941 */ /* 0x000fea0003800000 */
.L_x_34776:
        /* <DEDUP_REMOVED lines=21> */
.L_x_34782:
[----:B------:R-:W-:Y:S05]  /*6a9a0*/  BSYNC B3 ;  /* 0x0000000000037941 */ /* 0x000fea0003800000 */
.L_x_34781:
        /* <DEDUP_REMOVED lines=82> */
.L_x_34784:
[----:B------:R-:W-:-:S04]  /*6aed0*/  ISETP.GE.AND P0, PT, R49, RZ, PT ;  /* 0x000000ff3100720c */ /* 0x000fc80003f06270 */
[----:B------:R-:W-:Y:S02]  /*6aee0*/  FSEL R2, RZ, 3.37028055040000000000e+12, P0 ;  /* 0x54442d18ff027808 */ /* 0x000fe40000000000 */
[----:B------:R-:W-:-:S07]  /*6aef0*/  FSEL R3, RZ, 2.1426990032196044922, P0 ;  /* 0x400921fbff037808 */ /* 0x000fce0000000000 */
.L_x_34785:
[----:B------:R-:W-:Y:S05]  /*6af00*/  BSYNC B0 ;  /* 0x0000000000007941 */ /* 0x000fea0003800000 */
.L_x_34783:
[----:B------:R-:W-:Y:S01]  /*6af10*/  DADD R48, |R48|, |R50| ;  /* 0x0000000030307229 */ /* 0x000fe20000000632 */
[----:B------:R-:W-:Y:S01]  /*6af20*/  LOP3.LUT R51, R3, 0x80000000, R51, 0xb8, !PT ;  /* 0x8000000003337812 */ /* 0x000fe200078eb833 */
[----:B------:R-:W-:-:S06]  /*6af30*/  DMUL R8, R8, 0.5 ;  /* 0x3fe0000008087828 */ /* 0x000fcc0000000000 */
[----:B------:R-:W-:-:S06]  /*6af40*/  DSETP.GTU.AND P0, PT, |R48|, +INF , PT ;  /* 0x7ff000003000742a */ /* 0x000fcc0003f0c200 */
[----:B------:R-:W-:Y:S02]  /*6af50*/  FSEL R2, R48, R2, P0 ;  /* 0x0000000230027208 */ /* 0x000fe40000000000 */
[----:B------:R-:W-:Y:S01]  /*6af60*/  FSEL R3, R49, R51, P0 ;  /* 0x0000003331037208 */ /* 0x000fe20000000000 */
[----:B------:R-:W-:Y:S06]  /*6af70*/  BRA `(.L_x_34786) ;  /* 0x0000006400247947 */ /* 0x000fec0003800000 */
.L_x_34775:
        /* <DEDUP_REMOVED lines=99> */
.L_x_34789:
[----:B------:R-:W-:Y:S05]  /*6b5b0*/  BSYNC B0 ;  /* 0x0000000000007941 */ /* 0x000fea0003800000 */
.L_x_34788:
        /* <DEDUP_REMOVED lines=8> */
.L_x_34791:
[----:B------:R-:W-:Y:S05]  /*6b640*/  BSYNC B3 ;  /* 0x0000000000037941 */ /* 0x000fea0003800000 */
.L_x_34790:
        /* <DEDUP_REMOVED lines=82> */
.L_x_34793:
[----:B------:R-:W-:-:S04]  /*6bb70*/  ISETP.GE.AND P0, PT, R49, RZ, PT ;  /* 0x000000ff3100720c */ /* 0x000fc80003f06270 */
[----:B------:R-:W-:Y:S02]  /*6bb80*/  FSEL R2, RZ, 3.37028055040000000000e+12, P0 ;  /* 0x54442d18ff027808 */ /* 0x000fe40000000000 */
[----:B------:R-:W-:-:S07]  /*6bb90*/  FSEL R3, RZ, 2.1426990032196044922, P0 ;  /* 0x400921fbff037808 */ /* 0x000fce0000000000 */
.L_x_34794:
[----:B------:R-:W-:Y:S05]  /*6bba0*/  BSYNC B0 ;  /* 0x0000000000007941 */ /* 0x000fea0003800000 */
.L_x_34792:
[----:B------:R-:W-:Y:S01]  /*6bbb0*/  DADD R48, |R48|, |R50| ;  /* 0x0000000030307229 */ /* 0x000fe20000000632 */
[----:B------:R-:W-:Y:S01]  /*6bbc0*/  LOP3.LUT R51, R3, 0x80000000, R51, 0xb8, !PT ;  /* 0x8000000003337812 */ /* 0x000fe200078eb833 */
[----:B------:R-:W-:-:S06]  /*6bbd0*/  DMUL R8, R8, 0.5 ;  /* 0x3fe0000008087828 */ /* 0x000fcc0000000000 */
[----:B------:R-:W-:-:S06]  /*6bbe0*/  DSETP.GTU.AND P0, PT, |R48|, +INF , PT ;  /* 0x7ff000003000742a */ /* 0x000fcc0003f0c200 */
[----:B------:R-:W-:Y:S02]  /*6bbf0*/  FSEL R2, R48, R2, P0 ;  /* 0x0000000230027208 */ /* 0x000fe40000000000 */
[----:B------:R-:W-:Y:S01]  /*6bc00*/  FSEL R3, R49, R51, P0 ;  /* 0x0000003331037208 */ /* 0x000fe20000000000 */
[----:B------:R-:W-:Y:S06]  /*6bc10*/  BRA `(.L_x_34786) ;  /* 0x0000005400fc7947 */ /* 0x000fec0003800000 */
.L_x_34787:
        /* <DEDUP_REMOVED lines=29> */
.L_x_34796:
        /* <DEDUP_REMOVED lines=68> */
.L_x_34795:
        /* <DEDUP_REMOVED lines=97> */
.L_x_34798:
        /* <DEDUP_REMOVED lines=22> */
.L_x_34801:
[----:B------:R-:W-:Y:S05]  /*6c9a0*/  BSYNC B4 ;  /* 0x0000000000047941 */ /* 0x000fea0003800000 */
.L_x_34800:
        /* <DEDUP_REMOVED lines=29> */
.L_x_34799:
[----:B------:R-:W-:Y:S05]  /*6cb80*/  BSYNC B3 ;  /* 0x0000000000037941 */ /* 0x000fea0003800000 */
.L_x_34797:
        /* <DEDUP_REMOVED lines=21> */
.L_x_34803:
[----:B------:R-:W-:Y:S05]  /*6cce0*/  BSYNC B3 ;  /* 0x0000000000037941 */ /* 0x000fea0003800000 */
.L_x_34802:
        /* <DEDUP_REMOVED lines=82> */
.L_x_34805:
[----:B------:R-:W-:-:S04]  /*6d210*/  ISETP.GE.AND P0, PT, R49, RZ, PT ;  /* 0x000000ff3100720c */ /* 0x000fc80003f06270 */
[----:B------:R-:W-:Y:S02]  /*6d220*/  FSEL R2, RZ, 3.37028055040000000000e+12, P0 ;  /* 0x54442d18ff027808 */ /* 0x000fe40000000000 */
[----:B------:R-:W-:-:S07]  /*6d230*/  FSEL R3, RZ, 2.1426990032196044922, P0 ;  /* 0x400921fbff037808 */ /* 0x000fce0000000000 */
.L_x_34806:
[----:B------:R-:W-:Y:S05]  /*6d240*/  BSYNC B0 ;  /* 0x0000000000007941 */ /* 0x000fea0003800000 */
.L_x_34804:
[----:B------:R-:W-:Y:S01]  /*6d250*/  DADD R48, |R48|, |R50| ;  /* 0x0000000030307229 */ /* 0x000fe20000000632 */
[----:B------:R-:W-:Y:S01]  /*6d260*/  LOP3.LUT R51, R3, 0x80000000, R51, 0xb8, !PT ;  /* 0x8000000003337812 */ /* 0x000fe200078eb833 */
[----:B------:R-:W-:-:S06]  /*6d270*/  DMUL R8, R8, 0.5 ;  /* 0x3fe0000008087828 */ /* 0x000fcc0000000000 */
[----:B------:R-:W-:-:S06]  /*6d280*/  DSETP.GTU.AND P0, PT, |R48|, +INF , PT ;  /* 0x7ff000003000742a */ /* 0x000fcc0003f0c200 */
[----:B------:R-:W-:Y:S02]  /*6d290*/  FSEL R2, R48, R2, P0 ;  /* 0x0000000230027208 */ /* 0x000fe40000000000 */
[----:B------:R-:W-:Y:S01]  /*6d2a0*/  FSEL R3, R49, R51, P0 ;  /* 0x0000003331037208 */ /* 0x000fe20000000000 */
[----:B------:R-:W-:Y:S06]  /*6d2b0*/  BRA `(.L_x_34786) ;  /* 0x0000004000547947 */ /* 0x000fec0003800000 */
.L_x_34774:
        /* <DEDUP_REMOVED lines=135> */
.L_x_34808:
[----:B------:R-:W-:Y:S05]  /*6db30*/  BSYNC B0 ;  /* 0x0000000000007941 */ /* 0x000fea0003800000 */
.L_x_34807:
        /* <DEDUP_REMOVED lines=8> */
.L_x_34810:
[----:B------:R-:W-:Y:S05]  /*6dbc0*/  BSYNC B3 ;  /* 0x0000000000037941 */ /* 0x000fea0003800000 */
.L_x_34809:
        /* <DEDUP_REMOVED lines=82> */
.L_x_34812:
[----:B------:R-:W-:-:S04]  /*6e0f0*/  ISETP.GE.AND P0, PT, R49, RZ, PT ;  /* 0x000000ff3100720c */ /* 0x000fc80003f06270 */
[----:B------:R-:W-:Y:S02]  /*6e100*/  FSEL R2, RZ, 3.37028055040000000000e+12, P0 ;  /* 0x54442d18ff027808 */ /* 0x000fe40000000000 */
[----:B------:R-:W-:-:S07]  /*6e110*/  FSEL R3, RZ, 2.1426990032196044922, P0 ;  /* 0x400921fbff037808 */ /* 0x000fce0000000000 */
.L_x_34813:
[----:B------:R-:W-:Y:S05]  /*6e120*/  BSYNC B0 ;  /* 0x0000000000007941 */ /* 0x000fea0003800000 */
.L_x_34811:
[----:B------:R-:W-:Y:S01]  /*6e130*/  DADD R48, |R48|, |R50| ;  /* 0x0000000030307229 */ /* 0x000fe20000000632 */
[----:B------:R-:W-:-:S07]  /*6e140*/  LOP3.LUT R51, R3, 0x80000000, R51, 0xb8, !PT ;  /* 0x8000000003337812 */ /* 0x000fce00078eb833 */
[----:B------:R-:W-:-:S06]  /*6e150*/  DSETP.GTU.AND P0, PT, |R48|, +INF , PT ;  /* 0x7ff000003000742a */ /* 0x000fcc0003f0c200 */
[----:B------:R-:W-:Y:S02]  /*6e160*/  FSEL R2, R48, R2, P0 ;  /* 0x0000000230027208 */ /* 0x000fe40000000000 */
[----:B------:R-:W-:Y:S01]  /*6e170*/  FSEL R3, R49, R51, P0 ;  /* 0x0000003331037208 */ /* 0x000fe20000000000 */
[----:B------:R-:W-:Y:S06]  /*6e180*/  BRA `(.L_x_34786) ;  /* 0x0000003000a07947 */ /* 0x000fec0003800000 */
.L_x_34773:
        /* <DEDUP_REMOVED lines=90> */
.L_x_34816:
        /* <DEDUP_REMOVED lines=22> */
.L_x_34819:
[----:B------:R-:W-:Y:S05]  /*6e890*/  BSYNC B4 ;  /* 0x0000000000047941 */ /* 0x000fea0003800000 */
.L_x_34818:
        /* <DEDUP_REMOVED lines=29> */
.L_x_34817:
[----:B------:R-:W-:Y:S05]  /*6ea70*/  BSYNC B3 ;  /* 0x0000000000037941 */ /* 0x000fea0003800000 */
.L_x_34815:
        /* <DEDUP_REMOVED lines=83> */
.L_x_34814:
        /* <DEDUP_REMOVED lines=85> */
.L_x_34772:
        /* <DEDUP_REMOVED lines=23> */
.L_x_34821:
[----:B------:R-:W-:Y:S05]  /*6f670*/  BSYNC B3 ;  /* 0x0000000000037941 */ /* 0x000fea0003800000 */
.L_x_34820:
        /* <DEDUP_REMOVED lines=26> */
.L_x_34823:
[----:B------:R-:W-:Y:S05]  /*6f820*/  BSYNC B3 ;  /* 0x0000000000037941 */ /* 0x000fea0003800000 */
.L_x_34822:
        /* <DEDUP_REMOVED lines=136> */
.L_x_34825:
[----:B------:R-:W-:Y:S05]  /*700b0*/  BSYNC B0 ;  /* 0x0000000000007941 */ /* 0x000fea0003800000 */
.L_x_34824:
        /* <DEDUP_REMOVED lines=8> */
.L_x_34827:
[----:B------:R-:W-:Y:S05]  /*70140*/  BSYNC B3 ;  /* 0x0000000000037941 */ /* 0x000fea0003800000 */
.L_x_34826:
        /* <DEDUP_REMOVED lines=82> */
.L_x_34829:
[----:B------:R-:W-:-:S04]  /*70670*/  ISETP.GE.AND P0, PT, R49, RZ, PT ;  /* 0x000000ff3100720c */ /* 0x000fc80003f06270 */
[----:B------:R-:W-:Y:S02]  /*70680*/  FSEL R2, RZ, 3.37028055040000000000e+12, P0 ;  /* 0x54442d18ff027808 */ /* 0x000fe40000000000 */
[----:B------:R-:W-:-:S07]  /*70690*/  FSEL R3, RZ, 2.1426990032196044922, P0 ;  /* 0x400921fbff037808 */ /* 0x000fce0000000000 */
.L_x_34830:
[----:B------:R-:W-:Y:S05]  /*706a0*/  BSYNC B0 ;  /* 0x0000000000007941 */ /* 0x000fea0003800000 */
.L_x_34828:
[----:B------:R-:W-:Y:S01]  /*706b0*/  DADD R48, |R48|, |R50| ;  /* 0x0000000030307229 */ /* 0x000fe20000000632 */
[----:B------:R-:W-:Y:S01]  /*706c0*/  LOP3.LUT R51, R3, 0x80000000, R51, 0xb8, !PT ;  /* 0x8000000003337812 */ /* 0x000fe200078eb833 */
[----:B------:R-:W-:-:S06]  /*706d0*/  DADD R8, R8, 1 ;  /* 0x3ff0000008087429 */ /* 0x000fcc0000000000 */
[----:B------:R-:W-:-:S06]  /*706e0*/  DSETP.GTU.AND P0, PT, |R48|, +INF , PT ;  /* 0x7ff000003000742a */ /* 0x000fcc0003f0c200 */
[----:B------:R-:W-:Y:S02]  /*706f0*/  FSEL R2, R48, R2, P0 ;  /* 0x0000000230027208 */ /* 0x000fe40000000000 */
[----:B------:R-:W-:Y:S01]  /*70700*/  FSEL R3, R49, R51, P0 ;  /* 0x0000003331037208 */ /* 0x000fe20000000000 */
[----:B------:R-:W-:Y:S06]  /*70710*/  BRA `(.L_x_34786) ;  /* 0x0000000c003c7947 */ /* 0x000fec0003800000 */
.L_x_34771:
        /* <DEDUP_REMOVED lines=108> */
.L_x_34832:
[----:B------:R-:W-:Y:S05]  /*70de0*/  BSYNC B0 ;  /* 0x0000000000007941 */ /* 0x000fea0003800000 */
.L_x_34831:
[----:B------:R-:W-:Y:S04]  /*70df0*/  BSSY B3, `(.L_x_34833) ;  /* 0x0000007000037945 */ /* 0x000fe80003800000 */
[----:B------:R-:W-:Y:S05]  /*70e00*/  @P4 BRA P5, `(.L_x_34834) ;  /* 0x0000000000144947 */ /* 0x000fea0002800000 */
[----:B------:R-:W-:Y:S01]  /*70e10*/  IMAD.MOV.U32 R0, RZ, RZ, R4 ;  /* 0x000000ffff007224 */ /* 0x000fe200078e0004 */
[----:B------:R-:W-:Y:S01]  /*70e20*/  MOV R4, 0x70e60 ;  /* 0x00070e6000047802 */ /* 0x000fe20000000f00 */
[----:B------:R-:W-:Y:S02]  /*70e30*/  IMAD.MOV.U32 R2, RZ, RZ, R10 ;  /* 0x000000ffff027224 */ /* 0x000fe400078e000a */
[----:B------:R-:W-:-:S07]  /*70e40*/  IMAD.MOV.U32 R3, RZ, RZ, R11 ;  /* 0x000000ffff037224 */ /* 0x000fce00078e000b */
[----:B------:R-:W-:Y:S05]  /*70e50*/  CALL.REL.NOINC `($__internal_75_$__cuda_sm20_div_rn_f64_full) ;  /* 0x00000290004c7944 */ /* 0x000fea0003c00000 */
.L_x_34834:
[----:B------:R-:W-:Y:S05]  /*70e60*/  BSYNC B3 ;  /* 0x0000000000037941 */ /* 0x000fea0003800000 */
.L_x_34833:
        /* <DEDUP_REMOVED lines=82> */
.L_x_34836:
[----:B------:R-:W-:Y:S02]  /*71390*/  FSEL R2, RZ, 3.37028055040000000000e+12, P2 ;  /* 0x54442d18ff027808 */ /* 0x000fe40001000000 */
[----:B------:R-:W-:-:S07]  /*713a0*/  FSEL R3, RZ, 2.1426990032196044922, P2 ;  /* 0x400921fbff037808 */ /* 0x000fce0001000000 */
.L_x_34837:
[----:B------:R-:W-:Y:S05]  /*713b0*/  BSYNC B0 ;  /* 0x0000000000007941 */ /* 0x000fea0003800000 */
.L_x_34835:
[----:B------:R-:W-:Y:S01]  /*713c0*/  DADD R48, |R48|, |R50| ;  /* 0x0000000030307229 */ /* 0x000fe20000000632 */
[----:B------:R-:W-:-:S07]  /*713d0*/  LOP3.LUT R51, R3, 0x80000000, R51, 0xb8, !PT ;  /* 0x8000000003337812 */ /* 0x000fce00078eb833 */
[----:B------:R-:W-:-:S06]  /*713e0*/  DSETP.GTU.AND P0, PT, |R48|, +INF , PT ;  /* 0x7ff000003000742a */ /* 0x000fcc0003f0c200 */
[----:B------:R-:W-:Y:S02]  /*713f0*/  FSEL R2, R48, R2, P0 ;  /* 0x0000000230027208 */ /* 0x000fe40000000000 */
[----:B------:R-:W-:-:S07]  /*71400*/  FSEL R3, R49, R51, P0 ;  /* 0x0000003331037208 */ /* 0x000fce0000000000 */
.L_x_34786:
[----:B------:R-:W-:Y:S05]  /*71410*/  BSYNC B2 ;  /* 0x0000000000027941 */ /* 0x000fea0003800000 */
.L_x_34770:
        /* <DEDUP_REMOVED lines=77> */
.L_x_34843:
[----:B------:R-:W-:Y:S05]  /*718f0*/  BSYNC B0 ;  /* 0x0000000000007941 */ /* 0x000fea0003800000 */
.L_x_34842:
        /* <DEDUP_REMOVED lines=26> */
.L_x_34845:
[----:B------:R-:W-:Y:S01]  /*71aa0*/  DMUL R12, RZ, R44 ;  /* 0x0000002cff0c7228 */ /* 0x000fe20000000000 */
[----:B------:R-:W-:-:S10]  /*71ab0*/  IMAD.MOV.U32 R0, RZ, RZ, RZ ;  /* 0x000000ffff007224 */ /* 0x000fd400078e00ff */
.L_x_34846:
[----:B------:R-:W-:Y:S05]  /*71ac0*/  BSYNC B2 ;  /* 0x0000000000027941 */ /* 0x000fea0003800000 */
.L_x_34844:
        /* <DEDUP_REMOVED lines=49> */
.L_x_34848:
[----:B------:R-:W-:Y:S01]  /*71de0*/  DMUL R2, RZ, R44 ;  /* 0x0000002cff027228 */ /* 0x000fe20000000000 */
[----:B------:R-:W-:-:S10]  /*71df0*/  IMAD.MOV.U32 R0, RZ, RZ, RZ ;  /* 0x000000ffff007224 */ /* 0x000fd400078e00ff */
.L_x_34849:
[----:B------:R-:W-:Y:S05]  /*71e00*/  BSYNC B2 ;  /* 0x0000000000027941 */ /* 0x000fea0003800000 */
.L_x_34847:
        /* <DEDUP_REMOVED lines=25> */
.L_x_34841:
        /* <DEDUP_REMOVED lines=63> */
.L_x_34851:
[----:B------:R-:W-:Y:S05]  /*72390*/  BSYNC B0 ;  /* 0x0000000000007941 */ /* 0x000fea0003800000 */
.L_x_34850:
        /* <DEDUP_REMOVED lines=26> */
.L_x_34853:
[----:B------:R-:W-:Y:S01]  /*72540*/  DMUL R12, RZ, R44 ;  /* 0x0000002cff0c7228 */ /* 0x000fe20000000000 */
[----:B------:R-:W-:-:S10]  /*72550*/  IMAD.MOV.U32 R0, RZ, RZ, RZ ;  /* 0x000000ffff007224 */ /* 0x000fd400078e00ff */
.L_x_34854:
[----:B------:R-:W-:Y:S05]  /*72560*/  BSYNC B2 ;  /* 0x0000000000027941 */ /* 0x000fea0003800000 */
.L_x_34852:
        /* <DEDUP_REMOVED lines=49> */
.L_x_34856:
[----:B------:R-:W-:Y:S01]  /*72880*/  DMUL R2, RZ, R44 ;  /* 0x0000002cff027228 */ /* 0x000fe20000000000 */
[----:B------:R-:W-:-:S10]  /*72890*/  IMAD.MOV.U32 R0, RZ, RZ, RZ ;  /* 0x000000ffff007224 */ /* 0x000fd400078e00ff */
.L_x_34857:
[----:B------:R-:W-:Y:S05]  /*728a0*/  BSYNC B2 ;  /* 0x0000000000027941 */ /* 0x000fea0003800000 */
.L_x_34855:
        /* <DEDUP_REMOVED lines=39> */
.L_x_34840:
        /* <DEDUP_REMOVED lines=11> */
.L_x_34858:
[----:B------:R-:W-:-:S10]  /*72bd0*/  DADD R12, R44, -R44 ;  /* 0x000000002c0c7229 */ /* 0x000fd4000000082c */
[----:B------:R-:W-:Y:S02]  /*72be0*/  IMAD.MOV.U32 R14, RZ, RZ, R12 ;  /* 0x000000ffff0e7224 */ /* 0x000fe400078e000c */
[----:B------:R-:W-:Y:S01]  /*72bf0*/  IMAD.MOV.U32 R15, RZ, RZ, R13 ;  /* 0x000000ffff0f7224 */ /* 0x000fe200078e000d */
[----:B------:R-:W-:Y:S06]  /*72c00*/  BRA `(.L_x_34769) ;  /* 0x0000000800a07947 */ /* 0x000fec0003800000 */
.L_x_34839:
        /* <DEDUP_REMOVED lines=27> */
.L_x_34860:
[----:B------:R-:W-:Y:S01]  /*72dc0*/  DMUL R12, RZ, R44 ;  /* 0x0000002cff0c7228 */ /* 0x000fe20000000000 */
[----:B------:R-:W-:-:S10]  /*72dd0*/  IMAD.MOV.U32 R0, RZ, RZ, RZ ;  /* 0x000000ffff007224 */ /* 0x000fd400078e00ff */
.L_x_34861:
[----:B------:R-:W-:Y:S05]  /*72de0*/  BSYNC B2 ;  /* 0x0000000000027941 */ /* 0x000fea0003800000 */
.L_x_34859:
        /* <DEDUP_REMOVED lines=49> */
.L_x_34863:
[----:B------:R-:W-:Y:S01]  /*73100*/  DMUL R14, RZ, R44 ;  /* 0x0000002cff0e7228 */ /* 0x000fe20000000000 */
[----:B------:R-:W-:-:S10]  /*73110*/  IMAD.MOV.U32 R0, RZ, RZ, RZ ;  /* 0x000000ffff007224 */ /* 0x000fd400078e00ff */
.L_x_34864:
[----:B------:R-:W-:Y:S05]  /*73120*/  BSYNC B2 ;  /* 0x0000000000027941 */ /* 0x000fea0003800000 */
.L_x_34862:
        /* <DEDUP_REMOVED lines=24> */
.L_x_34838:
        /* <DEDUP_REMOVED lines=59> */
.L_x_34866:
[----:B------:R-:W-:Y:S05]  /*73660*/  BSYNC B0 ;  /* 0x0000000000007941 */ /* 0x000fea0003800000 */
.L_x_34865:
[----:B------:R-:W-:Y:S02]  /*73670*/  IMAD.MOV.U32 R14, RZ, RZ, R44 ;  /* 0x000000ffff0e7224 */ /* 0x000fe400078e002c */
[----:B------:R-:W-:-:S07]  /*73680*/  IMAD.MOV.U32 R15, RZ, RZ, R45 ;  /* 0x000000ffff0f7224 */ /* 0x000fce00078e002d */
.L_x_34769:
[----:B------:R-:W-:Y:S05]  /*73690*/  BSYNC B1 ;  /* 0x0000000000017941 */ /* 0x000fea0003800000 */
.L_x_34768:
        /* <DEDUP_REMOVED lines=124> */
.L_x_34876:
        /* <DEDUP_REMOVED lines=22> */
.L_x_34879:
[----:B------:R-:W-:Y:S05]  /*73fc0*/  BSYNC B4 ;  /* 0x0000000000047941 */ /* 0x000fea0003800000 */
.L_x_34878:
        /* <DEDUP_REMOVED lines=29> */
.L_x_34877:
[----:B------:R-:W-:Y:S05]  /*741a0*/  BSYNC B3 ;  /* 0x0000000000037941 */ /* 0x000fea0003800000 */
.L_x_34875:
        /* <DEDUP_REMOVED lines=21> */
.L_x_34881:
[----:B------:R-:W-:Y:S05]  /*74300*/  BSYNC B3 ;  /* 0x0000000000037941 */ /* 0x000fea0003800000 */
.L_x_34880:
        /* <DEDUP_REMOVED lines=82> */
.L_x_34883:
[----:B------:R-:W-:-:S04]  /*74830*/  ISETP.GE.AND P0, PT, R17, RZ, PT ;  /* 0x000000ff1100720c */ /* 0x000fc80003f06270 */
[----:B------:R-:W-:Y:S02]  /*74840*/  FSEL R2, RZ, 3.37028055040000000000e+12, P0 ;  /* 0x54442d18ff027808 */ /* 0x000fe40000000000 */
[----:B------:R-:W-:-:S07]  /*74850*/  FSEL R3, RZ, 2.1426990032196044922, P0 ;  /* 0x400921fbff037808 */ /* 0x000fce0000000000 */
.L_x_34884:
[----:B------:R-:W-:Y:S05]  /*74860*/  BSYNC B0 ;  /* 0x0000000000007941 */ /* 0x000fea0003800000 */
.L_x_34882:
[----:B------:R-:W-:Y:S01]  /*74870*/  DADD R16, |R16|, |R18| ;  /* 0x0000000010107229 */ /* 0x000fe20000000612 */
[----:B------:R-:W-:Y:S01]  /*74880*/  LOP3.LUT R19, R3, 0x80000000, R19, 0xb8, !PT ;  /* 0x8000000003137812 */ /* 0x000fe200078eb813 */
[----:B------:R-:W-:-:S06]  /*74890*/  DMUL R8, R8, 0.5 ;  /* 0x3fe0000008087828 */ /* 0x000fcc0000000000 */
[----:B------:R-:W-:-:S06]  /*748a0*/  DSETP.GTU.AND P0, PT, |R16|, +INF , PT ;  /* 0x7ff000001000742a */ /* 0x000fcc0003f0c200 */
[----:B------:R-:W-:Y:S02]  /*748b0*/  FSEL R2, R16, R2, P0 ;  /* 0x0000000210027208 */ /* 0x000fe40000000000 */
[----:B------:R-:W-:Y:S01]  /*748c0*/  FSEL R3, R17, R19, P0 ;  /* 0x0000001311037208 */ /* 0x000fe20000000000 */
[----:B------:R-:W-:Y:S06]  /*748d0*/  BRA `(.L_x_34885) ;  /* 0x0000006400247947 */ /* 0x000fec0003800000 */
.L_x_34874:
        /* <DEDUP_REMOVED lines=99> */
.L_x_34888:
[----:B------:R-:W-:Y:S05]  /*74f10*/  BSYNC B0 ;  /* 0x0000000000007941 */ /* 0x000fea0003800000 */
.L_x_34887:
        /* <DEDUP_REMOVED lines=8> */
.L_x_34890:
[----:B------:R-:W-:Y:S05]  /*74fa0*/  BSYNC B3 ;  /* 0x0000000000037941 */ /* 0x000fea0003800000 */
.L_x_34889:
        /* <DEDUP_REMOVED lines=82> */
.L_x_34892:
[----:B------:R-:W-:-:S04]  /*754d0*/  ISETP.GE.AND P0, PT, R17, RZ, PT ;  /* 0x000000ff1100720c */ /* 0x000fc80003f06270 */
[----:B------:R-:W-:Y:S02]  /*754e0*/  FSEL R2, RZ, 3.37028055040000000000e+12, P0 ;  /* 0x54442d18ff027808 */ /* 0x000fe40000000000 */
[----:B------:R-:W-:-:S07]  /*754f0*/  FSEL R3, RZ, 2.1426990032196044922, P0 ;  /* 0x400921fbff037808 */ /* 0x000fce0000000000 */
.L_x_34893:
[----:B------:R-:W-:Y:S05]  /*75500*/  BSYNC B0 ;  /* 0x0000000000007941 */ /* 0x000fea0003800000 */
.L_x_34891:
[----:B------:R-:W-:Y:S01]  /*75510*/  DADD R16, |R16|, |R18| ;  /* 0x0000000010107229 */ /* 0x000fe20000000612 */
[----:B------:R-:W-:Y:S01]  /*75520*/  LOP3.LUT R19, R3, 0x80000000, R19, 0xb8, !PT ;  /* 0x8000000003137812 */ /* 0x000fe200078eb813 */
[----:B------:R-:W-:-:S06]  /*75530*/  DMUL R8, R8, 0.5 ;  /* 0x3fe0000008087828 */ /* 0x000fcc0000000000 */
[----:B------:R-:W-:-:S06]  /*75540*/  DSETP.GTU.AND P0, PT, |R16|, +INF , PT ;  /* 0x7ff000001000742a */ /* 0x000fcc0003f0c200 */
[----:B------:R-:W-:Y:S02]  /*75550*/  FSEL R2, R16, R2, P0 ;  /* 0x0000000210027208 */ /* 0x000fe40000000000 */
[----:B------:R-:W-:Y:S01]  /*75560*/  FSEL R3, R17, R19, P0 ;  /* 0x0000001311037208 */ /* 0x000fe20000000000 */
[----:B------:R-:W-:Y:S06]  /*75570*/  BRA `(.L_x_34885) ;  /* 0x0000005400fc7947 */ /* 0x000fec0003800000 */
.L_x_34886:
        /* <DEDUP_REMOVED lines=29> */
.L_x_34895:
        /* <DEDUP_REMOVED lines=68> */
.L_x_34894:
        /* <DEDUP_REMOVED lines=97> */
.L_x_34897:
        /* <DEDUP_REMOVED lines=22> */
.L_x_34900:
[----:B------:R-:W-:Y:S05]  /*76300*/  BSYNC B4 ;  /* 0x0000000000047941 */ /* 0x000fea0003800000 */
.L_x_34899:
        /* <DEDUP_REMOVED lines=29> */
.L_x_34898:
[----:B------:R-:W-:Y:S05]  /*764e0*/  BSYNC B3 ;  /* 0x0000000000037941 */ /* 0x000fea0003800000 */
.L_x_34896:
        /* <DEDUP_REMOVED lines=21> */
.L_x_34902:
[----:B------:R-:W-:Y:S05]  /*76640*/  BSYNC B3 ;  /* 0x0000000000037941 */ /* 0x000fea0003800000 */
.L_x_34901:
        /* <DEDUP_REMOVED lines=82> */
.L_x_34904:
[----:B------:R-:W-:-:S04]  /*76b70*/  ISETP.GE.AND P0, PT, R17, RZ, PT ;  /* 0x000000ff1100720c */ /* 0x000fc80003f06270 */
[----:B------:R-:W-:Y:S02]  /*76b80*/  FSEL R2, RZ, 3.37028055040000000000e+12, P0 ;  /* 0x54442d18ff027808 */ /* 0x000fe40000000000 */
[----:B------:R-:W-:-:S07]  /*76b90*/  FSEL R3, RZ, 2.1426990032196044922, P0 ;  /* 0x400921fbff037808 */ /* 0x000fce0000000000 */
.L_x_34905:
[----:B------:R-:W-:Y:S05]  /*76ba0*/  BSYNC B0 ;  /* 0x0000000000007941 */ /* 0x000fea0003800000 */
.L_x_34903:
[----:B------:R-:W-:Y:S01]  /*76bb0*/  DADD R16, |R16|, |R18| ;  /* 0x0000000010107229 */ /* 0x000fe20000000612 */
[----:B------:R-:W-:Y:S01]  /*76bc0*/  LOP3.LUT R19, R3, 0x80000000, R19, 0xb8, !PT ;  /* 0x8000000003137812 */ /* 0x000fe200078eb813 */
[----:B------:R-:W-:-:S06]  /*76bd0*/  DMUL R8, R8, 0.5 ;  /* 0x3fe0000008087828 */ /* 0x000fcc0000000000 */
[----:B------:R-:W-:-:S06]  /*76be0*/  DSETP.GTU.AND P0, PT, |R16|, +INF , PT ;  /* 0x7ff000001000742a */ /* 0x000fcc0003f0c200 */
[----:B------:R-:W-:Y:S02]  /*76bf0*/  FSEL R2, R16, R2, P0 ;  /* 0x0000000210027208 */ /* 0x000fe40000000000 */
[----:B------:R-:W-:Y:S01]  /*76c00*/  FSEL R3, R17, R19, P0 ;  /* 0x0000001311037208 */ /* 0x000fe20000000000 */
[----:B------:R-:W-:Y:S06]  /*76c10*/  BRA `(.L_x_34885) ;  /* 0x0000004000547947 */ /* 0x000fec0003800000 */
.L_x_34873:
        /* <DEDUP_REMOVED lines=135> */
.L_x_34907:
[----:B------:R-:W-:Y:S05]  /*77490*/  BSYNC B0 ;  /* 0x0000000000007941 */ /* 0x000fea0003800000 */
.L_x_34906:
        /* <DEDUP_REMOVED lines=8> */
.L_x_34909:
[----:B------:R-:W-:Y:S05]  /*77520*/  BSYNC B3 ;  /* 0x0000000000037941 */ /* 0x000fea0003800000 */
.L_x_34908:
        /* <DEDUP_REMOVED lines=82> */
.L_x_34911:
[----:B------:R-:W-:-:S04]  /*77a50*/  ISETP.GE.AND P0, PT, R17, RZ, PT ;  /* 0x000000ff1100720c */ /* 0x000fc80003f06270 */
[----:B------:R-:W-:Y:S02]  /*77a60*/  FSEL R2, RZ, 3.37028055040000000000e+12, P0 ;  /* 0x54442d18ff027808 */ /* 0x000fe40000000000 */
[----:B------:R-:W-:-:S07]  /*77a70*/  FSEL R3, RZ, 2.1426990032196044922, P0 ;  /* 0x400921fbff037808 */ /* 0x000fce0000000000 */
.L_x_34912:
[----:B------:R-:W-:Y:S05]  /*77a80*/  BSYNC B0 ;  /* 0x0000000000007941 */ /* 0x000fea0003800000 */
.L_x_34910:
[----:B------:R-:W-:Y:S01]  /*77a90*/  DADD R16, |R16|, |R18| ;  /* 0x0000000010107229 */ /* 0x000fe20000000612 */
[----:B------:R-:W-:-:S07]  /*77aa0*/  LOP3.LUT R19, R3, 0x80000000, R19, 0xb8, !PT ;  /* 0x8000000003137812 */ /* 0x000fce00078eb813 */
[----:B------:R-:W-:-:S06]  /*77ab0*/  DSETP.GTU.AND P0, PT, |R16|, +INF , PT ;  /* 0x7ff000001000742a */ /* 0x000fcc0003f0c200 */
[----:B------:R-:W-:Y:S02]  /*77ac0*/  FSEL R2, R16, R2, P0 ;  /* 0x0000000210027208 */ /* 0x000fe40000000000 */
[----:B------:R-:W-:Y:S01]  /*77ad0*/  FSEL R3, R17, R19, P0 ;  /* 0x0000001311037208 */ /* 0x000fe20000000000 */
[----:B------:R-:W-:Y:S06]  /*77ae0*/  BRA `(.L_x_34885) ;  /* 0x0000003000a07947 */ /* 0x000fec0003800000 */
.L_x_34872:
        /* <DEDUP_REMOVED lines=90> */
.L_x_34915:
        /* <DEDUP_REMOVED lines=22> */
.L_x_34918:
[----:B------:R-:W-:Y:S05]  /*781f0*/  BSYNC B4 ;  /* 0x0000000000047941 */ /* 0x000fea0003800000 */
.L_x_34917:
        /* <DEDUP_REMOVED lines=29> */
.L_x_34916:
[----:B------:R-:W-:Y:S05]  /*783d0*/  BSYNC B3 ;  /* 0x0000000000037941 */ /* 0x000fea0003800000 */
.L_x_34914:
        /* <DEDUP_REMOVED lines=83> */
.L_x_34913:
        /* <DEDUP_REMOVED lines=85> */
.L_x_34871:
        /* <DEDUP_REMOVED lines=23> */
.L_x_34920:
[----:B------:R-:W-:Y:S05]  /*78fd0*/  BSYNC B3 ;  /* 0x0000000000037941 */ /* 0x000fea0003800000 */
.L_x_34919:
        /* <DEDUP_REMOVED lines=26> */
.L_x_34922:
[----:B------:R-:W-:Y:S05]  /*79180*/  BSYNC B3 ;  /* 0x0000000000037941 */ /* 0x000fea0003800000 */
.L_x_34921:
        /* <DEDUP_REMOVED lines=136> */
.L_x_34924:
[----:B------:R-:W-:Y:S05]  /*79a10*/  BSYNC B0 ;  /* 0x0000000000007941 */ /* 0x000fea0003800000 */
.L_x_34923:
        /* <DEDUP_REMOVED lines=8> */
.L_x_34926:
[----:B------:R-:W-:Y:S05]  /*79aa0*/  BSYNC B3 ;  /* 0x0000000000037941 */ /* 0x000fea0003800000 */
.L_x_34925:
        /* <DEDUP_REMOVED lines=82> */
.L_x_34928:
[----:B------:R-:W-:-:S04]  /*79fd0*/  ISETP.GE.AND P0, PT, R17, RZ, PT ;  /* 0x000000ff1100720c */ /* 0x000fc80003f06270 */
[----:B------:R-:W-:Y:S02]  /*79fe0*/  FSEL R2, RZ, 3.37028055040000000000e+12, P0 ;  /* 0x54442d18ff027808 */ /* 0x000fe40000000000 */
[----:B------:R-:W-:-:S07]  /*79ff0*/  FSEL R3, RZ, 2.1426990032196044922, P0 ;  /* 0x400921fbff037808 */ /* 0x000fce0000000000 */
.L_x_34929:
[----:B------:R-:W-:Y:S05]  /*7a000*/  BSYNC B0 ;  /* 0x0000000000007941 */ /* 0x000fea0003800000 */
.L_x_34927:
[----:B------:R-:W-:Y:S01]  /*7a010*/  DADD R16, |R16|, |R18| ;  /* 0x0000000010107229 */ /* 0x000fe20000000612 */
[----:B------:R-:W-:Y:S01]  /*7a020*/  LOP3.LUT R19, R3, 0x80000000, R19, 0xb8, !PT ;  /* 0x8000000003137812 */ /* 0x000fe200078eb813 */
[----:B------:R-:W-:-:S06]  /*7a030*/  DADD R8, R8, 1 ;  /* 0x3ff0000008087429 */ /* 0x000fcc0000000000 */
[----:B------:R-:W-:-:S06]  /*7a040*/  DSETP.GTU.AND P0, PT, |R16|, +INF , PT ;  /* 0x7ff000001000742a */ /* 0x000fcc0003f0c200 */
[----:B------:R-:W-:Y:S02]  /*7a050*/  FSEL R2, R16, R2, P0 ;  /* 0x0000000210027208 */ /* 0x000fe40000000000 */
[----:B------:R-:W-:Y:S01]  /*7a060*/  FSEL R3, R17, R19, P0 ;  /* 0x0000001311037208 */ /* 0x000fe20000000000 */
[----:B------:R-:W-:Y:S06]  /*7a070*/  BRA `(.L_x_34885) ;  /* 0x0000000c003c7947 */ /* 0x000fec0003800000 */
.L_x_34870:
        /* <DEDUP_REMOVED lines=108> */
.L_x_34931:
[----:B------:R-:W-:Y:S05]  /*7a740*/  BSYNC B0 ;  /* 0x0000000000007941 */ /* 0x000fea0003800000 */
.L_x_34930:
[----:B------:R-:W-:Y:S04]  /*7a750*/  BSSY B3, `(.L_x_34932) ;  /* 0x0000007000037945 */ /* 0x000fe80003800000 */
[----:B------:R-:W-:Y:S05]  /*7a760*/  @P4 BRA P5, `(.L_x_34933) ;  /* 0x0000000000144947 */ /* 0x000fea0002800000 */
[----:B------:R-:W-:Y:S01]  /*7a770*/  IMAD.MOV.U32 R0, RZ, RZ, R4 ;  /* 0x000000ffff007224 */ /* 0x000fe200078e0004 */
[----:B------:R-:W-:Y:S01]  /*7a780*/  MOV R4, 0x7a7c0 ;  /* 0x0007a7c000047802 */ /* 0x000fe20000000f00 */
[----:B------:R-:W-:Y:S02]  /*7a790*/  IMAD.MOV.U32 R2, RZ, RZ, R10 ;  /* 0x000000ffff027224 */ /* 0x000fe400078e000a */
[----:B------:R-:W-:-:S07]  /*7a7a0*/  IMAD.MOV.U32 R3, RZ, RZ, R11 ;  /* 0x000000ffff037224 */ /* 0x000fce00078e000b */
[----:B------:R-:W-:Y:S05]  /*7a7b0*/  CALL.REL.NOINC `($__internal_75_$__cuda_sm20_div_rn_f64_full) ;  /* 0x000001f400f47944 */ /* 0x000fea0003c00000 */
.L_x_34933:
[----:B------:R-:W-:Y:S05]  /*7a7c0*/  BSYNC B3 ;  /* 0x0000000000037941 */ /* 0x000fea0003800000 */
.L_x_34932:
        /* <DEDUP_REMOVED lines=82> */
.L_x_34935:
[----:B------:R-:W-:Y:S02]  /*7acf0*/  FSEL R2, RZ, 3.37028055040000000000e+12, P2 ;  /* 0x54442d18ff027808 */ /* 0x000fe40001000000 */
[----:B------:R-:W-:-:S07]  /*7ad00*/  FSEL R3, RZ, 2.1426990032196044922, P2 ;  /* 0x400921fbff037808 */ /* 0x000fce0001000000 */
.L_x_34936:
[----:B------:R-:W-:Y:S05]  /*7ad10*/  BSYNC B0 ;  /* 0x0000000000007941 */ /* 0x000fea0003800000 */
.L_x_34934:
[----:B------:R-:W-:Y:S01]  /*7ad20*/  DADD R16, |R16|, |R18| ;  /* 0x0000000010107229 */ /* 0x000fe20000000612 */
[----:B------:R-:W-:-:S07]  /*7ad30*/  LOP3.LUT R19, R3, 0x80000000, R19, 0xb8, !PT ;  /* 0x8000000003137812 */ /* 0x000fce00078eb813 */
[----:B------:R-:W-:-:S06]  /*7ad40*/  DSETP.GTU.AND P0, PT, |R16|, +INF , PT ;  /* 0x7ff000001000742a */ /* 0x000fcc0003f0c200 */
[----:B------:R-:W-:Y:S02]  /*7ad50*/  FSEL R2, R16, R2, P0 ;  /* 0x0000000210027208 */ /* 0x000fe40000000000 */
[----:B------:R-:W-:-:S07]  /*7ad60*/  FSEL R3, R17, R19, P0 ;  /* 0x0000001311037208 */ /* 0x000fce0000000000 */
.L_x_34885:
[----:B------:R-:W-:Y:S05]  /*7ad70*/  BSYNC B2 ;  /* 0x0000000000027941 */ /* 0x000fea0003800000 */
.L_x_34869:
        /* <DEDUP_REMOVED lines=77> */
.L_x_34942:
[----:B------:R-:W-:Y:S05]  /*7b250*/  BSYNC B0 ;  /* 0x0000000000007941 */ /* 0x000fea0003800000 */
.L_x_34941:
        /* <DEDUP_REMOVED lines=26> */
.L_x_34944:
[----:B------:R-:W-:Y:S01]  /*7b400*/  DMUL R48, RZ, R16 ;  /* 0x00000010ff307228 */ /* 0x000fe20000000000 */
[----:B------:R-:W-:-:S10]  /*7b410*/  IMAD.MOV.U32 R2, RZ, RZ, RZ ;  /* 0x000000ffff027224 */ /* 0x000fd400078e00ff */
.L_x_34945:
[----:B------:R-:W-:Y:S05]  /*7b420*/  BSYNC B2 ;  /* 0x0000000000027941 */ /* 0x000fea0003800000 */
.L_x_34943:
        /* <DEDUP_REMOVED lines=49> */
.L_x_34947:
[----:B------:R-:W-:Y:S01]  /*7b740*/  DMUL R2, RZ, R16 ;  /* 0x00000010ff027228 */ /* 0x000fe20000000000 */
[----:B------:R-:W-:-:S10]  /*7b750*/  IMAD.MOV.U32 R0, RZ, RZ, RZ ;  /* 0x000000ffff007224 */ /* 0x000fd400078e00ff */
.L_x_34948:
[----:B------:R-:W-:Y:S05]  /*7b760*/  BSYNC B2 ;  /* 0x0000000000027941 */ /* 0x000fea0003800000 */
.L_x_34946:
        /* <DEDUP_REMOVED lines=25> */
.L_x_34940:
        /* <DEDUP_REMOVED lines=63> */
.L_x_34950:
[----:B------:R-:W-:Y:S05]  /*7bcf0*/  BSYNC B0 ;  /* 0x0000000000007941 */ /* 0x000fea0003800000 */
.L_x_34949:
        /* <DEDUP_REMOVED lines=26> */
.L_x_34952:
[----:B------:R-:W-:Y:S01]  /*7bea0*/  DMUL R18, RZ, R16 ;  /* 0x00000010ff127228 */ /* 0x000fe20000000000 */
[----:B------:R-:W-:-:S10]  /*7beb0*/  IMAD.MOV.U32 R2, RZ, RZ, RZ ;  /* 0x000000ffff027224 */ /* 0x000fd400078e00ff */
.L_x_34953:
[----:B------:R-:W-:Y:S05]  /*7bec0*/  BSYNC B2 ;  /* 0x0000000000027941 */ /* 0x000fea0003800000 */
.L_x_34951:
        /* <DEDUP_REMOVED lines=49> */
.L_x_34955:
[----:B------:R-:W-:Y:S01]  /*7c1e0*/  DMUL R2, RZ, R16 ;  /* 0x00000010ff027228 */ /* 0x000fe20000000000 */
[----:B------:R-:W-:-:S10]  /*7c1f0*/  IMAD.MOV.U32 R0, RZ, RZ, RZ ;  /* 0x000000ffff007224 */ /* 0x000fd400078e00ff */
.L_x_34956:
[----:B------:R-:W-:Y:S05]  /*7c200*/  BSYNC B2 ;  /* 0x0000000000027941 */ /* 0x000fea0003800000 */
.L_x_34954:
        /* <DEDUP_REMOVED lines=39> */
.L_x_34939:
        /* <DEDUP_REMOVED lines=11> */
.L_x_34957:
[----:B------:R-:W-:-:S10]  /*7c530*/  DADD R48, R16, -R16 ;  /* 0x0000000010307229 */ /* 0x000fd40000000810 */
[----:B------:R-:W-:Y:S02]  /*7c540*/  IMAD.MOV.U32 R50, RZ, RZ, R48 ;  /* 0x000000ffff327224 */ /* 0x000fe400078e0030 */
[----:B------:R-:W-:Y:S01]  /*7c550*/  IMAD.MOV.U32 R51, RZ, RZ, R49 ;  /* 0x000000ffff337224 */ /* 0x000fe200078e0031 */
[----:B------:R-:W-:Y:S06]  /*7c560*/  BRA `(.L_x_34868) ;  /* 0x00000008009c7947 */ /* 0x000fec0003800000 */
.L_x_34938:
        /* <DEDUP_REMOVED lines=26> */
.L_x_34959:
[----:B------:R-:W-:Y:S01]  /*7c710*/  DMUL R2, RZ, R16 ;  /* 0x00000010ff027228 */ /* 0x000fe20000000000 */
[----:B------:R-:W-:-:S10]  /*7c720*/  IMAD.MOV.U32 R5, RZ, RZ, RZ ;  /* 0x000000ffff057224 */ /* 0x000fd400078e00ff */
.L_x_34960:
[----:B------:R-:W-:Y:S05]  /*7c730*/  BSYNC B2 ;  /* 0x0000000000027941 */ /* 0x000fea0003800000 */
.L_x_34958:
        /* <DEDUP_REMOVED lines=49> */
.L_x_34962:
[----:B------:R-:W-:Y:S01]  /*7ca50*/  DMUL R50, RZ, R16 ;  /* 0x00000010ff327228 */ /* 0x000fe20000000000 */
[----:B------:R-:W-:-:S10]  /*7ca60*/  IMAD.MOV.U32 R0, RZ, RZ, RZ ;  /* 0x000000ffff007224 */ /* 0x000fd400078e00ff */
.L_x_34963:
[----:B------:R-:W-:Y:S05]  /*7ca70*/  BSYNC B2 ;  /* 0x0000000000027941 */ /* 0x000fea0003800000 */
.L_x_34961:
        /* <DEDUP_REMOVED lines=24> */
.L_x_34937:
        /* <DEDUP_REMOVED lines=59> */
.L_x_34965:
[----:B------:R-:W-:Y:S05]  /*7cfb0*/  BSYNC B0 ;  /* 0x0000000000007941 */ /* 0x000fea0003800000 */
.L_x_34964:
[----:B------:R-:W-:Y:S02]  /*7cfc0*/  IMAD.MOV.U32 R50, RZ, RZ, R16 ;  /* 0x000000ffff327224 */ /* 0x000fe400078e0010 */
[----:B------:R-:W-:-:S07]  /*7cfd0*/  IMAD.MOV.U32 R51, RZ, RZ, R17 ;  /* 0x000000ffff337224 */ /* 0x000fce00078e0011 */
.L_x_34868:
[----:B------:R-:W-:Y:S05]  /*7cfe0*/  BSYNC B1 ;  /* 0x0000000000017941 */ /* 0x000fea0003800000 */
.L_x_34867:
        /* <DEDUP_REMOVED lines=122> */
.L_x_34975:
        /* <DEDUP_REMOVED lines=22> */
.L_x_34978:
[----:B------:R-:W-:Y:S05]  /*7d8f0*/  BSYNC B4 ;  /* 0x0000000000047941 */ /* 0x000fea0003800000 */
.L_x_34977:
        /* <DEDUP_REMOVED lines=29> */
.L_x_34976:
[----:B------:R-:W-:Y:S05]  /*7dad0*/  BSYNC B3 ;  /* 0x0000000000037941 */ /* 0x000fea0003800000 */
.L_x_34974:
        /* <DEDUP_REMOVED lines=21> */
.L_x_34980:
[----:B------:R-:W-:Y:S05]  /*7dc30*/  BSYNC B3 ;  /* 0x0000000000037941 */ /* 0x000fea0003800000 */
.L_x_34979:
        /* <DEDUP_REMOVED lines=82> */
.L_x_34982:
[----:B------:R-:W-:-:S04]  /*7e160*/  ISETP.GE.AND P0, PT, R21, RZ, PT ;  /* 0x000000ff1500720c */ /* 0x000fc80003f06270 */
[----:B------:R-:W-:Y:S02]  /*7e170*/  FSEL R2, RZ, 3.37028055040000000000e+12, P0 ;  /* 0x54442d18ff027808 */ /* 0x000fe40000000000 */
[----:B------:R-:W-:-:S07]  /*7e180*/  FSEL R3, RZ, 2.1426990032196044922, P0 ;  /* 0x400921fbff037808 */ /* 0x000fce0000000000 */
.L_x_34983:
[----:B------:R-:W-:Y:S05]  /*7e190*/  BSYNC B0 ;  /* 0x0000000000007941 */ /* 0x000fea0003800000 */
.L_x_34981:
[----:B------:R-:W-:Y:S01]  /*7e1a0*/  DADD R20, |R20|, |R22| ;  /* 0x0000000014147229 */ /* 0x000fe20000000616 */
[----:B------:R-:W-:Y:S01]  /*7e1b0*/  LOP3.LUT R23, R3, 0x80000000, R23, 0xb8, !PT ;  /* 0x8000000003177812 */ /* 0x000fe200078eb817 */
[----:B------:R-:W-:-:S06]  /*7e1c0*/  DMUL R8, R8, 0.5 ;  /* 0x3fe0000008087828 */ /* 0x000fcc0000000000 */
[----:B------:R-:W-:-:S06]  /*7e1d0*/  DSETP.GTU.AND P0, PT, |R20|, +INF , PT ;  /* 0x7ff000001400742a */ /* 0x000fcc0003f0c200 */
[----:B------:R-:W-:Y:S02]  /*7e1e0*/  FSEL R2, R20, R2, P0 ;  /* 0x0000000214027208 */ /* 0x000fe40000000000 */
[----:B------:R-:W-:Y:S01]  /*7e1f0*/  FSEL R3, R21, R23, P0 ;  /* 0x0000001715037208 */ /* 0x000fe20000000000 */
[----:B------:R-:W-:Y:S06]  /*7e200*/  BRA `(.L_x_34984) ;  /* 0x0000006400247947 */ /* 0x000fec0003800000 */
.L_x_34973:
        /* <DEDUP_REMOVED lines=99> */
.L_x_34987:
[----:B------:R-:W-:Y:S05]  /*7e840*/  BSYNC B0 ;  /* 0x0000000000007941 */ /* 0x000fea0003800000 */
.L_x_34986:
        /* <DEDUP_REMOVED lines=8> */
.L_x_34989:
[----:B------:R-:W-:Y:S05]  /*7e8d0*/  BSYNC B3 ;  /* 0x0000000000037941 */ /* 0x000fea0003800000 */
.L_x_34988:
        /* <DEDUP_REMOVED lines=82> */
.L_x_34991:
[----:B------:R-:W-:-:S04]  /*7ee00*/  ISETP.GE.AND P0, PT, R21, RZ, PT ;  /* 0x000000ff1500720c */ /* 0x000fc80003f06270 */
[----:B------:R-:W-:Y:S02]  /*7ee10*/  FSEL R2, RZ, 3.37028055040000000000e+12, P0 ;  /* 0x54442d18ff027808 */ /* 0x000fe40000000000 */
[----:B------:R-:W-:-:S07]  /*7ee20*/  FSEL R3, RZ, 2.1426990032196044922, P0 ;  /* 0x400921fbff037808 */ /* 0x000fce0000000000 */
.L_x_34992:
[----:B------:R-:W-:Y:S05]  /*7ee30*/  BSYNC B0 ;  /* 0x0000000000007941 */ /* 0x000fea0003800000 */
.L_x_34990:
[----:B------:R-:W-:Y:S01]  /*7ee40*/  DADD R20, |R20|, |R22| ;  /* 0x0000000014147229 */ /* 0x000fe20000000616 */
[----:B------:R-:W-:Y:S01]  /*7ee50*/  LOP3.LUT R23, R3, 0x80000000, R23, 0xb8, !PT ;  /* 0x8000000003177812 */ /* 0x000fe200078eb817 */
[----:B------:R-:W-:-:S06]  /*7ee60*/  DMUL R8, R8, 0.5 ;  /* 0x3fe0000008087828 */ /* 0x000fcc0000000000 */
[----:B------:R-:W-:-:S06]  /*7ee70*/  DSETP.GTU.AND P0, PT, |R20|, +INF , PT ;  /* 0x7ff000001400742a */ /* 0x000fcc0003f0c200 */
[----:B------:R-:W-:Y:S02]  /*7ee80*/  FSEL R2, R20, R2, P0 ;  /* 0x0000000214027208 */ /* 0x000fe40000000000 */
[----:B------:R-:W-:Y:S01]  /*7ee90*/  FSEL R3, R21, R23, P0 ;  /* 0x0000001715037208 */ /* 0x000fe20000000000 */
[----:B------:R-:W-:Y:S06]  /*7eea0*/  BRA `(.L_x_34984) ;  /* 0x0000005400fc7947 */ /* 0x000fec0003800000 */
.L_x_34985:
        /* <DEDUP_REMOVED lines=29> */
.L_x_34994:
        /* <DEDUP_REMOVED lines=68> */
.L_x_34993:
        /* <DEDUP_REMOVED lines=97> */
.L_x_34996:
        /* <DEDUP_REMOVED lines=22> */
.L_x_34999:
[----:B------:R-:W-:Y:S05]  /*7fc30*/  BSYNC B4 ;  /* 0x0000000000047941 */ /* 0x000fea0003800000 */
.L_x_34998:
        /* <DEDUP_REMOVED lines=29> */
.L_x_34997:
[----:B------:R-:W-:Y:S05]  /*7fe10*/  BSYNC B3 ;  /* 0x0000000000037941 */ /* 0x000fea0003800000 */
.L_x_34995:
        /* <DEDUP_REMOVED lines=21> */
.L_x_35001:
[----:B------:R-:W-:Y:S05]  /*7ff70*/  BSYNC B3 ;  /* 0x0000000000037941 */ /* 0x000fea0003800000 */
.L_x_35000:
        /* <DEDUP_REMOVED lines=82> */
.L_x_35003:
[----:B------:R-:W-:-:S04]  /*804a0*/  ISETP.GE.AND P0, PT, R21, RZ, PT ;  /* 0x000000ff1500720c */ /* 0x000fc80003f06270 */
[----:B------:R-:W-:Y:S02]  /*804b0*/  FSEL R2, RZ, 3.37028055040000000000e+12, P0 ;  /* 0x54442d18ff027808 */ /* 0x000fe40000000000 */
[----:B------:R-:W-:-:S07]  /*804c0*/  FSEL R3, RZ, 2.1426990032196044922, P0 ;  /* 0x400921fbff037808 */ /* 0x000fce0000000000 */
.L_x_35004:
[----:B------:R-:W-:Y:S05]  /*804d0*/  BSYNC B0 ;  /* 0x0000000000007941 */ /* 0x000fea0003800000 */
.L_x_35002:
[----:B------:R-:W-:Y:S01]  /*804e0*/  DADD R20, |R20|, |R22| ;  /* 0x0000000014147229 */ /* 0x000fe20000000616 */
[----:B------:R-:W-:Y:S01]  /*804f0*/  LOP3.LUT R23, R3, 0x80000000, R23, 0xb8, !PT ;  /* 0x8000000003177812 */ /* 0x000fe200078eb817 */
[----:B------:R-:W-:-:S06]  /*80500*/  DMUL R8, R8, 0.5 ;  /* 0x3fe0000008087828 */ /* 0x000fcc0000000000 */
[----:B------:R-:W-:-:S06]  /*80510*/  DSETP.GTU.AND P0, PT, |R20|, +INF , PT ;  /* 0x7ff000001400742a */ /* 0x000fcc0003f0c200 */
[----:B------:R-:W-:Y:S02]  /*80520*/  FSEL R2, R20, R2, P0 ;  /* 0x0000000214027208 */ /* 0x000fe40000000000 */
[----:B------:R-:W-:Y:S01]  /*80530*/  FSEL R3, R21, R23, P0 ;  /* 0x0000001715037208 */ /* 0x000fe20000000000 */
[----:B------:R-:W-:Y:S06]  /*80540*/  BRA `(.L_x_34984) ;  /* 0x0000004000547947 */ /* 0x000fec0003800000 */
.L_x_34972:
        /* <DEDUP_REMOVED lines=135> */
.L_x_35006:
[----:B------:R-:W-:Y:S05]  /*80dc0*/  BSYNC B0 ;  /* 0x0000000000007941 */ /* 0x000fea0003800000 */
.L_x_35005:
        /* <DEDUP_REMOVED lines=8> */
.L_x_35008:
[----:B------:R-:W-:Y:S05]  /*80e50*/  BSYNC B3 ;  /* 0x0000000000037941 */ /* 0x000fea0003800000 */
.L_x_35007:
        /* <DEDUP_REMOVED lines=82> */
.L_x_35010:
[----:B------:R-:W-:-:S04]  /*81380*/  ISETP.GE.AND P0, PT, R21, RZ, PT ;  /* 0x000000ff1500720c */ /* 0x000fc80003f06270 */
[----:B------:R-:W-:Y:S02]  /*81390*/  FSEL R2, RZ, 3.37028055040000000000e+12, P0 ;  /* 0x54442d18ff027808 */ /* 0x000fe40000000000 */
[----:B------:R-:W-:-:S07]  /*813a0*/  FSEL R3, RZ, 2.1426990032196044922, P0 ;  /* 0x400921fbff037808 */ /* 0x000fce0000000000 */
.L_x_35011:
[----:B------:R-:W-:Y:S05]  /*813b0*/  BSYNC B0 ;  /* 0x0000000000007941 */ /* 0x000fea0003800000 */
.L_x_35009:
[----:B------:R-:W-:Y:S01]  /*813c0*/  DADD R20, |R20|, |R22| ;  /* 0x0000000014147229 */ /* 0x000fe20000000616 */
[----:B------:R-:W-:-:S07]  /*813d0*/  LOP3.LUT R23, R3, 0x80000000, R23, 0xb8, !PT ;  /* 0x8000000003177812 */ /* 0x000fce00078eb817 */
[----:B------:R-:W-:-:S06]  /*813e0*/  DSETP.GTU.AND P0, PT, |R20|, +INF , PT ;  /* 0x7ff000001400742a */ /* 0x000fcc0003f0c200 */
[----:B------:R-:W-:Y:S02]  /*813f0*/  FSEL R2, R20, R2, P0 ;  /* 0x0000000214027208 */ /* 0x000fe40000000000 */
[----:B------:R-:W-:Y:S01]  /*81400*/  FSEL R3, R21, R23, P0 ;  /* 0x0000001715037208 */ /* 0x000fe20000000000 */
[----:B------:R-:W-:Y:S06]  /*81410*/  BRA `(.L_x_34984) ;  /* 0x0000003000a07947 */ /* 0x000fec0003800000 */
.L_x_34971:
        /* <DEDUP_REMOVED lines=90> */
.L_x_35014:
        /* <DEDUP_REMOVED lines=22> */
.L_x_35017:
[----:B------:R-:W-:Y:S05]  /*81b20*/  BSYNC B4 ;  /* 0x0000000000047941 */ /* 0x000fea0003800000 */
.L_x_35016:
        /* <DEDUP_REMOVED lines=29> */
.L_x_35015:
[----:B------:R-:W-:Y:S05]  /*81d00*/  BSYNC B3 ;  /* 0x0000000000037941 */ /* 0x000fea0003800000 */
.L_x_35013:
        /* <DEDUP_REMOVED lines=83> */
.L_x_35012:
        /* <DEDUP_REMOVED lines=85> */
.L_x_34970:
        /* <DEDUP_REMOVED lines=23> */
.L_x_35019:
[----:B------:R-:W-:Y:S05]  /*82900*/  BSYNC B3 ;  /* 0x0000000000037941 */ /* 0x000fea0003800000 */
.L_x_35018:
        /* <DEDUP_REMOVED lines=26> */
.L_x_35021:
[----:B------:R-:W-:Y:S05]  /*82ab0*/  BSYNC B3 ;  /* 0x0000000000037941 */ /* 0x000fea0003800000 */
.L_x_35020:
        /* <DEDUP_REMOVED lines=136> */
.L_x_35023:
[----:B------:R-:W-:Y:S05]  /*83340*/  BSYNC B0 ;  /* 0x0000000000007941 */ /* 0x000fea0003800000 */
.L_x_35022:
        /* <DEDUP_REMOVED lines=8> */
.L_x_35025:
[----:B------:R-:W-:Y:S05]  /*833d0*/  BSYNC B3 ;  /* 0x0000000000037941 */ /* 0x000fea0003800000 */
.L_x_35024:
        /* <DEDUP_REMOVED lines=82> */
.L_x_35027:
[----:B------:R-:W-:-:S04]  /*83900*/  ISETP.GE.AND P0, PT, R21, RZ, PT ;  /* 0x000000ff1500720c */ /* 0x000fc80003f06270 */
[----:B------:R-:W-:Y:S02]  /*83910*/  FSEL R2, RZ, 3.37028055040000000000e+12, P0 ;  /* 0x54442d18ff027808 */ /* 0x000fe40000000000 */
[----:B------:R-:W-:-:S07]  /*83920*/  FSEL R3, RZ, 2.1426990032196044922, P0 ;  /* 0x400921fbff037808 */ /* 0x000fce0000000000 */
.L_x_35028:
[----:B------:R-:W-:Y:S05]  /*83930*/  BSYNC B0 ;  /* 0x0000000000007941 */ /* 0x000fea0003800000 */
.L_x_35026:
[----:B------:R-:W-:Y:S01]  /*83940*/  DADD R20, |R20|, |R22| ;  /* 0x0000000014147229 */ /* 0x000fe20000000616 */
[----:B------:R-:W-:Y:S01]  /*83950*/  LOP3.LUT R23, R3, 0x80000000, R23, 0xb8, !PT ;  /* 0x8000000003177812 */ /* 0x000fe200078eb817 */
[----:B------:R-:W-:-:S06]  /*83960*/  DADD R8, R8, 1 ;  /* 0x3ff0000008087429 */ /* 0x000fcc0000000000 */
[----:B------:R-:W-:-:S06]  /*83970*/  DSETP.GTU.AND P0, PT, |R20|, +INF , PT ;  /* 0x7ff000001400742a */ /* 0x000fcc0003f0c200 */
[----:B------:R-:W-:Y:S02]  /*83980*/  FSEL R2, R20, R2, P0 ;  /* 0x0000000214027208 */ /* 0x000fe40000000000 */
[----:B------:R-:W-:Y:S01]  /*83990*/  FSEL R3, R21, R23, P0 ;  /* 0x0000001715037208 */ /* 0x000fe20000000000 */
[----:B------:R-:W-:Y:S06]  /*839a0*/  BRA `(.L_x_34984) ;  /* 0x0000000c003c7947 */ /* 0x000fec0003800000 */
.L_x_34969:
        /* <DEDUP_REMOVED lines=108> */
.L_x_35030:
[----:B------:R-:W-:Y:S05]  /*84070*/  BSYNC B0 ;  /* 0x0000000000007941 */ /* 0x000fea0003800000 */
.L_x_35029:
[----:B------:R-:W-:Y:S04]  /*84080*/  BSSY B3, `(.L_x_35031) ;  /* 0x0000007000037945 */ /* 0x000fe80003800000 */
[----:B------:R-:W-:Y:S05]  /*84090*/  @P4 BRA P5, `(.L_x_35032) ;  /* 0x0000000000144947 */ /* 0x000fea0002800000 */
[----:B------:R-:W-:Y:S01]  /*840a0*/  IMAD.MOV.U32 R0, RZ, RZ, R4 ;  /* 0x000000ffff007224 */ /* 0x000fe200078e0004 */
[----:B------:R-:W-:Y:S01]  /*840b0*/  MOV R4, 0x840f0 ;  /* 0x000840f000047802 */ /* 0x000fe20000000f00 */
[----:B------:R-:W-:Y:S02]  /*840c0*/  IMAD.MOV.U32 R2, RZ, RZ, R10 ;  /* 0x000000ffff027224 */ /* 0x000fe400078e000a */
[----:B------:R-:W-:-:S07]  /*840d0*/  IMAD.MOV.U32 R3, RZ, RZ, R11 ;  /* 0x000000ffff037224 */ /* 0x000fce00078e000b */
[----:B------:R-:W-:Y:S05]  /*840e0*/  CALL.REL.NOINC `($__internal_75_$__cuda_sm20_div_rn_f64_full) ;  /* 0x0000015c00a87944 */ /* 0x000fea0003c00000 */
.L_x_35032:
[----:B------:R-:W-:Y:S05]  /*840f0*/  BSYNC B3 ;  /* 0x0000000000037941 */ /* 0x000fea0003800000 */
.L_x_35031:
        /* <DEDUP_REMOVED lines=82> */
.L_x_35034:
[----:B------:R-:W-:Y:S02]  /*84620*/  FSEL R2, RZ, 3.37028055040000000000e+12, P2 ;  /* 0x54442d18ff027808 */ /* 0x000fe40001000000 */
[----:B------:R-:W-:-:S07]  /*84630*/  FSEL R3, RZ, 2.1426990032196044922, P2 ;  /* 0x400921fbff037808 */ /* 0x000fce0001000000 */
.L_x_35035:
[----:B------:R-:W-:Y:S05]  /*84640*/  BSYNC B0 ;  /* 0x0000000000007941 */ /* 0x000fea0003800000 */
.L_x_35033:
[----:B------:R-:W-:Y:S01]  /*84650*/  DADD R20, |R20|, |R22| ;  /* 0x0000000014147229 */ /* 0x000fe20000000616 */
[----:B------:R-:W-:-:S07]  /*84660*/  LOP3.LUT R23, R3, 0x80000000, R23, 0xb8, !PT ;  /* 0x8000000003177812 */ /* 0x000fce00078eb817 */
[----:B------:R-:W-:-:S06]  /*84670*/  DSETP.GTU.AND P0, PT, |R20|, +INF , PT ;  /* 0x7ff000001400742a */ /* 0x000fcc0003f0c200 */
[----:B------:R-:W-:Y:S02]  /*84680*/  FSEL R2, R20, R2, P0 ;  /* 0x0000000214027208 */ /* 0x000fe40000000000 */
[----:B------:R-:W-:-:S07]  /*84690*/  FSEL R3, R21, R23, P0 ;  /* 0x0000001715037208 */ /* 0x000fce0000000000 */
.L_x_34984:
[----:B------:R-:W-:Y:S05]  /*846a0*/  BSYNC B2 ;  /* 0x0000000000027941 */ /* 0x000fea0003800000 */
.L_x_34968:
        /* <DEDUP_REMOVED lines=77> */
.L_x_35041:
[----:B------:R-:W-:Y:S05]  /*84b80*/  BSYNC B0 ;  /* 0x0000000000007941 */ /* 0x000fea0003800000 */
.L_x_35040:
        /* <DEDUP_REMOVED lines=26> */
.L_x_35043:
[----:B------:R-:W-:Y:S01]  /*84d30*/  DMUL R44, RZ, R16 ;  /* 0x00000010ff2c7228 */ /* 0x000fe20000000000 */
[----:B------:R-:W-:-:S10]  /*84d40*/  IMAD.MOV.U32 R0, RZ, RZ, RZ ;  /* 0x000000ffff007224 */ /* 0x000fd400078e00ff */
.L_x_35044:
[----:B------:R-:W-:Y:S05]  /*84d50*/  BSYNC B2 ;  /* 0x0000000000027941 */ /* 0x000fea0003800000 */
.L_x_35042:
        /* <DEDUP_REMOVED lines=49> */
.L_x_35046:
[----:B------:R-:W-:Y:S01]  /*85070*/  DMUL R2, RZ, R16 ;  /* 0x00000010ff027228 */ /* 0x000fe20000000000 */
[----:B------:R-:W-:-:S10]  /*85080*/  IMAD.MOV.U32 R0, RZ, RZ, RZ ;  /* 0x000000ffff007224 */ /* 0x000fd400078e00ff */
.L_x_35047:
[----:B------:R-:W-:Y:S05]  /*85090*/  BSYNC B2 ;  /* 0x0000000000027941 */ /* 0x000fea0003800000 */
.L_x_35045:
        /* <DEDUP_REMOVED lines=25> */
.L_x_35039:
        /* <DEDUP_REMOVED lines=63> */
.L_x_35049:
[----:B------:R-:W-:Y:S05]  /*85620*/  BSYNC B0 ;  /* 0x0000000000007941 */ /* 0x000fea0003800000 */
.L_x_35048:
        /* <DEDUP_REMOVED lines=26> */
.L_x_35051:
[----:B------:R-:W-:Y:S01]  /*857d0*/  DMUL R18, RZ, R16 ;  /* 0x00000010ff127228 */ /* 0x000fe20000000000 */
[----:B------:R-:W-:-:S10]  /*857e0*/  IMAD.MOV.U32 R0, RZ, RZ, RZ ;  /* 0x000000ffff007224 */ /* 0x000fd400078e00ff */
.L_x_35052:
[----:B------:R-:W-:Y:S05]  /*857f0*/  BSYNC B2 ;  /* 0x0000000000027941 */ /* 0x000fea0003800000 */
.L_x_35050:
        /* <DEDUP_REMOVED lines=49> */
.L_x_35054:
[----:B------:R-:W-:Y:S01]  /*85b10*/  DMUL R2, RZ, R16 ;  /* 0x00000010ff027228 */ /* 0x000fe20000000000 */
[----:B------:R-:W-:-:S10]  /*85b20*/  IMAD.MOV.U32 R0, RZ, RZ, RZ ;  /* 0x000000ffff007224 */ /* 0x000fd400078e00ff */
.L_x_35055:
[----:B------:R-:W-:Y:S05]  /*85b30*/  BSYNC B2 ;  /* 0x0000000000027941 */ /* 0x000fea0003800000 */
.L_x_35053:
        /* <DEDUP_REMOVED lines=39> */
.L_x_35038:
        /* <DEDUP_REMOVED lines=11> */
.L_x_35056:
[----:B------:R-:W-:-:S10]  /*85e60*/  DADD R44, R16, -R16 ;  /* 0x00000000102c7229 */ /* 0x000fd40000000810 */
[----:B------:R-:W-:Y:S02]  /*85e70*/  IMAD.MOV.U32 R46, RZ, RZ, R44 ;  /* 0x000000ffff2e7224 */ /* 0x000fe400078e002c */
[----:B------:R-:W-:Y:S01]  /*85e80*/  IMAD.MOV.U32 R47, RZ, RZ, R45 ;  /* 0x000000ffff2f7224 */ /* 0x000fe200078e002d */
[----:B------:R-:W-:Y:S06]  /*85e90*/  BRA `(.L_x_34967) ;  /* 0x0000000800a07947 */ /* 0x000fec0003800000 */
.L_x_35037:
        /* <DEDUP_REMOVED lines=27> */
.L_x_35058:
[----:B------:R-:W-:Y:S01]  /*86050*/  DMUL R44, RZ, R16 ;  /* 0x00000010ff2c7228 */ /* 0x000fe20000000000 */
[----:B------:R-:W-:-:S10]  /*86060*/  IMAD.MOV.U32 R0, RZ, RZ, RZ ;  /* 0x000000ffff007224 */ /* 0x000fd400078e00ff */
.L_x_35059:
[----:B------:R-:W-:Y:S05]  /*86070*/  BSYNC B2 ;  /* 0x0000000000027941 */ /* 0x000fea0003800000 */
.L_x_35057:
        /* <DEDUP_REMOVED lines=49> */
.L_x_35061:
[----:B------:R-:W-:Y:S01]  /*86390*/  DMUL R46, RZ, R16 ;  /* 0x00000010ff2e7228 */ /* 0x000fe20000000000 */
[----:B------:R-:W-:-:S10]  /*863a0*/  IMAD.MOV.U32 R0, RZ, RZ, RZ ;  /* 0x000000ffff007224 */ /* 0x000fd400078e00ff */
.L_x_35062:
[----:B------:R-:W-:Y:S05]  /*863b0*/  BSYNC B2 ;  /* 0x0000000000027941 */ /* 0x000fea0003800000 */
.L_x_35060:
        /* <DEDUP_REMOVED lines=24> */
.L_x_35036:
        /* <DEDUP_REMOVED lines=59> */
.L_x_35064:
[----:B------:R-:W-:Y:S05]  /*868f0*/  BSYNC B0 ;  /* 0x0000000000007941 */ /* 0x000fea0003800000 */
.L_x_35063:
[----:B------:R-:W-:Y:S02]  /*86900*/  IMAD.MOV.U32 R46, RZ, RZ, R16 ;  /* 0x000000ffff2e7224 */ /* 0x000fe400078e0010 */
[----:B------:R-:W-:-:S07]  /*86910*/  IMAD.MOV.U32 R47, RZ, RZ, R17 ;  /* 0x000000ffff2f7224 */ /* 0x000fce00078e0011 */
.L_x_34967:
[----:B------:R-:W-:Y:S05]  /*86920*/  BSYNC B1 ;  /* 0x0000000000017941 */ /* 0x000fea0003800000 */
.L_x_34966:
        /* <DEDUP_REMOVED lines=124> */
.L_x_35074:
        /* <DEDUP_REMOVED lines=22> */
.L_x_35077:
[----:B------:R-:W-:Y:S05]  /*87250*/  BSYNC B4 ;  /* 0x0000000000047941 */ /* 0x000fea0003800000 */
.L_x_35076:
        /* <DEDUP_REMOVED lines=29> */
.L_x_35075:
[----:B------:R-:W-:Y:S05]  /*87430*/  BSYNC B3 ;  /* 0x0000000000037941 */ /* 0x000fea0003800000 */
.L_x_35073:
        /* <DEDUP_REMOVED lines=21> */
.L_x_35079:
[----:B------:R-:W-:Y:S05]  /*87590*/  BSYNC B3 ;  /* 0x0000000000037941 */ /* 0x000fea0003800000 */
.L_x_35078:
        /* <DEDUP_REMOVED lines=82> */
.L_x_35081:
[----:B------:R-:W-:-:S04]  /*87ac0*/  ISETP.GE.AND P0, PT, R25, RZ, PT ;  /* 0x000000ff1900720c */ /* 0x000fc80003f06270 */
[----:B------:R-:W-:Y:S02]  /*87ad0*/  FSEL R2, RZ, 3.37028055040000000000e+12, P0 ;  /* 0x54442d18ff027808 */ /* 0x000fe40000000000 */
[----:B------:R-:W-:-:S07]  /*87ae0*/  FSEL R3, RZ, 2.1426990032196044922, P0 ;  /* 0x400921fbff037808 */ /* 0x000fce0000000000 */
.L_x_35082:
[----:B------:R-:W-:Y:S05]  /*87af0*/  BSYNC B0 ;  /* 0x0000000000007941 */ /* 0x000fea0003800000 */
.L_x_35080:
[----:B------:R-:W-:Y:S01]  /*87b00*/  DADD R24, |R24|, |R26| ;  /* 0x0000000018187229 */ /* 0x000fe2000000061a */
[----:B------:R-:W-:Y:S01]  /*87b10*/  LOP3.LUT R27, R3, 0x80000000, R27, 0xb8, !PT ;  /* 0x80000000031b7812 */ /* 0x000fe200078eb81b */
[----:B------:R-:W-:-:S06]  /*87b20*/  DMUL R8, R8, 0.5 ;  /* 0x3fe0000008087828 */ /* 0x000fcc0000000000 */
[----:B------:R-:W-:-:S06]  /*87b30*/  DSETP.GTU.AND P0, PT, |R24|, +INF , PT ;  /* 0x7ff000001800742a */ /* 0x000fcc0003f0c200 */
[----:B------:R-:W-:Y:S02]  /*87b40*/  FSEL R2, R24, R2, P0 ;  /* 0x0000000218027208 */ /* 0x000fe40000000000 */
[----:B------:R-:W-:Y:S01]  /*87b50*/  FSEL R3, R25, R27, P0 ;  /* 0x0000001b19037208 */ /* 0x000fe20000000000 */
[----:B------:R-:W-:Y:S06]  /*87b60*/  BRA `(.L_x_35083) ;  /* 0x0000006400247947 */ /* 0x000fec0003800000 */
.L_x_35072:
        /* <DEDUP_REMOVED lines=99> */
.L_x_35086:
[----:B------:R-:W-:Y:S05]  /*881a0*/  BSYNC B0 ;  /* 0x0000000000007941 */ /* 0x000fea0003800000 */
.L_x_35085:
        /* <DEDUP_REMOVED lines=8> */
.L_x_35088:
[----:B------:R-:W-:Y:S05]  /*88230*/  BSYNC B3 ;  /* 0x0000000000037941 */ /* 0x000fea0003800000 */
.L_x_35087:
        /* <DEDUP_REMOVED lines=82> */
.L_x_35090:
[----:B------:R-:W-:-:S04]  /*88760*/  ISETP.GE.AND P0, PT, R25, RZ, PT ;  /* 0x000000ff1900720c */ /* 0x000fc80003f06270 */
[----:B------:R-:W-:Y:S02]  /*88770*/  FSEL R2, RZ, 3.37028055040000000000e+12, P0 ;  /* 0x54442d18ff027808 */ /* 0x000fe40000000000 */
[----:B------:R-:W-:-:S07]  /*88780*/  FSEL R3, RZ, 2.1426990032196044922, P0 ;  /* 0x400921fbff037808 */ /* 0x000fce0000000000 */
.L_x_35091:
[----:B------:R-:W-:Y:S05]  /*88790*/  BSYNC B0 ;  /* 0x0000000000007941 */ /* 0x000fea0003800000 */
.L_x_35089:
[----:B------:R-:W-:Y:S01]  /*887a0*/  DADD R24, |R24|, |R26| ;  /* 0x0000000018187229 */ /* 0x000fe2000000061a */
[----:B------:R-:W-:Y:S01]  /*887b0*/  LOP3.LUT R27, R3, 0x80000000, R27, 0xb8, !PT ;  /* 0x80000000031b7812 */ /* 0x000fe200078eb81b */
[----:B------:R-:W-:-:S06]  /*887c0*/  DMUL R8, R8, 0.5 ;  /* 0x3fe0000008087828 */ /* 0x000fcc0000000000 */
[----:B------:R-:W-:-:S06]  /*887d0*/  DSETP.GTU.AND P0, PT, |R24|, +INF , PT ;  /* 0x7ff000001800742a */ /* 0x000fcc0003f0c200 */
[----:B------:R-:W-:Y:S02]  /*887e0*/  FSEL R2, R24, R2, P0 ;  /* 0x0000000218027208 */ /* 0x000fe40000000000 */
[----:B------:R-:W-:Y:S01]  /*887f0*/  FSEL R3, R25, R27, P0 ;  /* 0x0000001b19037208 */ /* 0x000fe20000000000 */
[----:B------:R-:W-:Y:S06]  /*88800*/  BRA `(.L_x_35083) ;  /* 0x0000005400fc7947 */ /* 0x000fec0003800000 */
.L_x_35084:
        /* <DEDUP_REMOVED lines=29> */
.L_x_35093:
        /* <DEDUP_REMOVED lines=68> */
.L_x_35092:
        /* <DEDUP_REMOVED lines=97> */
.L_x_35095:
        /* <DEDUP_REMOVED lines=22> */
.L_x_35098:
[----:B------:R-:W-:Y:S05]  /*89590*/  BSYNC B4 ;  /* 0x0000000000047941 */ /* 0x000fea0003800000 */
.L_x_35097:
        /* <DEDUP_REMOVED lines=29> */
.L_x_35096:
[----:B------:R-:W-:Y:S05]  /*89770*/  BSYNC B3 ;  /* 0x0000000000037941 */ /* 0x000fea0003800000 */
.L_x_35094:
        /* <DEDUP_REMOVED lines=21> */
.L_x_35100:
[----:B------:R-:W-:Y:S05]  /*898d0*/  BSYNC B3 ;  /* 0x0000000000037941 */ /* 0x000fea0003800000 */
.L_x_35099:
        /* <DEDUP_REMOVED lines=82> */
.L_x_35102:
[----:B------:R-:W-:-:S04]  /*89e00*/  ISETP.GE.AND P0, PT, R25, RZ, PT ;  /* 0x000000ff1900720c */ /* 0x000fc80003f06270 */
[----:B------:R-:W-:Y:S02]  /*89e10*/  FSEL R2, RZ, 3.37028055040000000000e+12, P0 ;  /* 0x54442d18ff027808 */ /* 0x000fe40000000000 */
[----:B------:R-:W-:-:S07]  /*89e20*/  FSEL R3, RZ, 2.1426990032196044922, P0 ;  /* 0x400921fbff037808 */ /* 0x000fce0000000000 */
.L_x_35103:
[----:B------:R-:W-:Y:S05]  /*89e30*/  BSYNC B0 ;  /* 0x0000000000007941 */ /* 0x000fea0003800000 */
.L_x_35101:
[----:B------:R-:W-:Y:S01]  /*89e40*/  DADD R24, |R24|, |R26| ;  /* 0x0000000018187229 */ /* 0x000fe2000000061a */
[----:B------:R-:W-:Y:S01]  /*89e50*/  LOP3.LUT R27, R3, 0x80000000, R27, 0xb8, !PT ;  /* 0x80000000031b7812 */ /* 0x000fe200078eb81b */
[----:B------:R-:W-:-:S06]  /*89e60*/  DMUL R8, R8, 0.5 ;  /* 0x3fe0000008087828 */ /* 0x000fcc0000000000 */
[----:B------:R-:W-:-:S06]  /*89e70*/  DSETP.GTU.AND P0, PT, |R24|, +INF , PT ;  /* 0x7ff000001800742a */ /* 0x000fcc0003f0c200 */
[----:B------:R-:W-:Y:S02]  /*89e80*/  FSEL R2, R24, R2, P0 ;  /* 0x0000000218027208 */ /* 0x000fe40000000000 */
[----:B------:R-:W-:Y:S01]  /*89e90*/  FSEL R3, R25, R27, P0 ;  /* 0x0000001b19037208 */ /* 0x000fe20000000000 */
[----:B------:R-:W-:Y:S06]  /*89ea0*/  BRA `(.L_x_35083) ;  /* 0x0000004000547947 */ /* 0x000fec0003800000 */
.L_x_35071:
        /* <DEDUP_REMOVED lines=135> */
.L_x_35105:
[----:B------:R-:W-:Y:S05]  /*8a720*/  BSYNC B0 ;  /* 0x0000000000007941 */ /* 0x000fea0003800000 */
.L_x_35104:
        /* <DEDUP_REMOVED lines=8> */
.L_x_35107:
[----:B------:R-:W-:Y:S05]  /*8a7b0*/  BSYNC B3 ;  /* 0x0000000000037941 */ /* 0x000fea0003800000 */
.L_x_35106:
        /* <DEDUP_REMOVED lines=82> */
.L_x_35109:
[----:B------:R-:W-:-:S04]  /*8ace0*/  ISETP.GE.AND P0, PT, R25, RZ, PT ;  /* 0x000000ff1900720c */ /* 0x000fc80003f06270 */
[----:B------:R-:W-:Y:S02]  /*8acf0*/  FSEL R2, RZ, 3.37028055040000000000e+12, P0 ;  /* 0x54442d18ff027808 */ /* 0x000fe40000000000 */
[----:B------:R-:W-:-:S07]  /*8ad00*/  FSEL R3, RZ, 2.1426990032196044922, P0 ;  /* 0x400921fbff037808 */ /* 0x000fce0000000000 */
.L_x_35110:
[----:B------:R-:W-:Y:S05]  /*8ad10*/  BSYNC B0 ;  /* 0x0000000000007941 */ /* 0x000fea0003800000 */
.L_x_35108:
[----:B------:R-:W-:Y:S01]  /*8ad20*/  DADD R24, |R24|, |R26| ;  /* 0x0000000018187229 */ /* 0x000fe2000000061a */
[----:B------:R-:W-:-:S07]  /*8ad30*/  LOP3.LUT R27, R3, 0x80000000, R27, 0xb8, !PT ;  /* 0x80000000031b7812 */ /* 0x000fce00078eb81b */
[----:B------:R-:W-:-:S06]  /*8ad40*/  DSETP.GTU.AND P0, PT, |R24|, +INF , PT ;  /* 0x7ff000001800742a */ /* 0x000fcc0003f0c200 */
[----:B------:R-:W-:Y:S02]  /*8ad50*/  FSEL R2, R24, R2, P0 ;  /* 0x0000000218027208 */ /* 0x000fe40000000000 */
[----:B------:R-:W-:Y:S01]  /*8ad60*/  FSEL R3, R25, R27, P0 ;  /* 0x0000001b19037208 */ /* 0x000fe20000000000 */
[----:B------:R-:W-:Y:S06]  /*8ad70*/  BRA `(.L_x_35083) ;  /* 0x0000003000a07947 */ /* 0x000fec0003800000 */
.L_x_35070:
        /* <DEDUP_REMOVED lines=90> */
.L_x_35113:
        /* <DEDUP_REMOVED lines=22> */
.L_x_35116:
[----:B------:R-:W-:Y:S05]  /*8b480*/  BSYNC B4 ;  /* 0x0000000000047941 */ /* 0x000fea0003800000 */
.L_x_35115:
        /* <DEDUP_REMOVED lines=29> */
.L_x_35114:
[----:B------:R-:W-:Y:S05]  /*8b660*/  BSYNC B3 ;  /* 0x0000000000037941 */ /* 0x000fea0003800000 */
.L_x_35112:
        /* <DEDUP_REMOVED lines=83> */
.L_x_35111:
        /* <DEDUP_REMOVED lines=85> */
.L_x_35069:
        /* <DEDUP_REMOVED lines=23> */
.L_x_35118:
[----:B------:R-:W-:Y:S05]  /*8c260*/  BSYNC B3 ;  /* 0x0000000000037941 */ /* 0x000fea0003800000 */
.L_x_35117:
        /* <DEDUP_REMOVED lines=26> */
.L_x_35120:
[----:B------:R-:W-:Y:S05]  /*8c410*/  BSYNC B3 ;  /* 0x0000000000037941 */ /* 0x000fea0003800000 */
.L_x_35119:
        /* <DEDUP_REMOVED lines=136> */
.L_x_35122:
[----:B------:R-:W-:Y:S05]  /*8cca0*/  BSYNC B0 ;  /* 0x0000000000007941 */ /* 0x000fea0003800000 */
.L_x_35121:
        /* <DEDUP_REMOVED lines=8> */
.L_x_35124:
[----:B------:R-:W-:Y:S05]  /*8cd30*/  BSYNC B3 ;  /* 0x0000000000037941 */ /* 0x000fea0003800000 */
.L_x_35123:
        /* <DEDUP_REMOVED lines=82> */
.L_x_35126:
[----:B------:R-:W-:-:S04]  /*8d260*/  ISETP.GE.AND P0, PT, R25, RZ, PT ;  /* 0x000000ff1900720c */ /* 0x000fc80003f06270 */
[----:B------:R-:W-:Y:S02]  /*8d270*/  FSEL R2, RZ, 3.37028055040000000000e+12, P0 ;  /* 0x54442d18ff027808 */ /* 0x000fe40000000000 */
[----:B------:R-:W-:-:S07]  /*8d280*/  FSEL R3, RZ, 2.1426990032196044922, P0 ;  /* 0x400921fbff037808 */ /* 0x000fce0000000000 */
.L_x_35127:
[----:B------:R-:W-:Y:S05]  /*8d290*/  BSYNC B0 ;  /* 0x0000000000007941 */ /* 0x000fea0003800000 */
.L_x_35125:
[----:B------:R-:W-:Y:S01]  /*8d2a0*/  DADD R24, |R24|, |R26| ;  /* 0x0000000018187229 */ /* 0x000fe2000000061a */
[----:B------:R-:W-:Y:S01]  /*8d2b0*/  LOP3.LUT R27, R3, 0x80000000, R27, 0xb8, !PT ;  /* 0x80000000031b7812 */ /* 0x000fe200078eb81b */
[----:B------:R-:W-:-:S06]  /*8d2c0*/  DADD R8, R8, 1 ;  /* 0x3ff0000008087429 */ /* 0x000fcc0000000000 */
[----:B------:R-:W-:-:S06]  /*8d2d0*/  DSETP.GTU.AND P0, PT, |R24|, +INF , PT ;  /* 0x7ff000001800742a */ /* 0x000fcc0003f0c200 */
[----:B------:R-:W-:Y:S02]  /*8d2e0*/  FSEL R2, R24, R2, P0 ;  /* 0x0000000218027208 */ /* 0x000fe40000000000 */
[----:B------:R-:W-:Y:S01]  /*8d2f0*/  FSEL R3, R25, R27, P0 ;  /* 0x0000001b19037208 */ /* 0x000fe20000000000 */
[----:B------:R-:W-:Y:S06]  /*8d300*/  BRA `(.L_x_35083) ;  /* 0x0000000c003c7947 */ /* 0x000fec0003800000 */
.L_x_35068:
        /* <DEDUP_REMOVED lines=108> */
.L_x_35129:
[----:B------:R-:W-:Y:S05]  /*8d9d0*/  BSYNC B0 ;  /* 0x0000000000007941 */ /* 0x000fea0003800000 */
.L_x_35128:
[----:B------:R-:W-:Y:S04]  /*8d9e0*/  BSSY B3, `(.L_x_35130) ;  /* 0x0000007000037945 */ /* 0x000fe80003800000 */
[----:B------:R-:W-:Y:S05]  /*8d9f0*/  @P4 BRA P5, `(.L_x_35131) ;  /* 0x0000000000144947 */ /* 0x000fea0002800000 */
[----:B------:R-:W-:Y:S01]  /*8da00*/  IMAD.MOV.U32 R0, RZ, RZ, R4 ;  /* 0x000000ffff007224 */ /* 0x000fe200078e0004 */
[----:B------:R-:W-:Y:S01]  /*8da10*/  MOV R4, 0x8da50 ;  /* 0x0008da5000047802 */ /* 0x000fe20000000f00 */
[----:B------:R-:W-:Y:S02]  /*8da20*/  IMAD.MOV.U32 R2, RZ, RZ, R10 ;  /* 0x000000ffff027224 */ /* 0x000fe400078e000a */
[----:B------:R-:W-:-:S07]  /*8da30*/  IMAD.MOV.U32 R3, RZ, RZ, R11 ;  /* 0x000000ffff037224 */ /* 0x000fce00078e000b */
[----:B------:R-:W-:Y:S05]  /*8da40*/  CALL.REL.NOINC `($__internal_75_$__cuda_sm20_div_rn_f64_full) ;  /* 0x000000c400507944 */ /* 0x000fea0003c00000 */
.L_x_35131:
[----:B------:R-:W-:Y:S05]  /*8da50*/  BSYNC B3 ;  /* 0x0000000000037941 */ /* 0x000fea0003800000 */
.L_x_35130:
        /* <DEDUP_REMOVED lines=82> */
.L_x_35133:
[----:B------:R-:W-:Y:S02]  /*8df80*/  FSEL R2, RZ, 3.37028055040000000000e+12, P2 ;  /* 0x54442d18ff027808 */ /* 0x000fe40001000000 */
[----:B------:R-:W-:-:S07]  /*8df90*/  FSEL R3, RZ, 2.1426990032196044922, P2 ;  /* 0x400921fbff037808 */ /* 0x000fce0001000000 */
.L_x_35134:
[----:B------:R-:W-:Y:S05]  /*8dfa0*/  BSYNC B0 ;  /* 0x0000000000007941 */ /* 0x000fea0003800000 */
.L_x_35132:
[----:B------:R-:W-:Y:S01]  /*8dfb0*/  DADD R24, |R24|, |R26| ;  /* 0x0000000018187229 */ /* 0x000fe2000000061a */
[----:B------:R-:W-:-:S07]  /*8dfc0*/  LOP3.LUT R27, R3, 0x80000000, R27, 0xb8, !PT ;  /* 0x80000000031b7812 */ /* 0x000fce00078eb81b */
[----:B------:R-:W-:-:S06]  /*8dfd0*/  DSETP.GTU.AND P0, PT, |R24|, +INF , PT ;  /* 0x7ff000001800742a */ /* 0x000fcc0003f0c200 */
[----:B------:R-:W-:Y:S02]  /*8dfe0*/  FSEL R2, R24, R2, P0 ;  /* 0x0000000218027208 */ /* 0x000fe40000000000 */
[----:B------:R-:W-:-:S07]  /*8dff0*/  FSEL R3, R25, R27, P0 ;  /* 0x0000001b19037208 */ /* 0x000fce0000000000 */
.L_x_35083:
[----:B------:R-:W-:Y:S05]  /*8e000*/  BSYNC B2 ;  /* 0x0000000000027941 */ /* 0x000fea0003800000 */
.L_x_35067:
        /* <DEDUP_REMOVED lines=77> */
.L_x_35140:
[----:B------:R-:W-:Y:S05]  /*8e4e0*/  BSYNC B0 ;  /* 0x0000000000007941 */ /* 0x000fea0003800000 */
.L_x_35139:
        /* <DEDUP_REMOVED lines=26> */
.L_x_35142:
[----:B------:R-:W-:Y:S01]  /*8e690*/  DMUL R16, RZ, R20 ;  /* 0x00000014ff107228 */ /* 0x000fe20000000000 */
[----:B------:R-:W-:-:S10]  /*8e6a0*/  IMAD.MOV.U32 R2, RZ, RZ, RZ ;  /* 0x000000ffff027224 */ /* 0x000fd400078e00ff */
.L_x_35143:
[----:B------:R-:W-:Y:S05]  /*8e6b0*/  BSYNC B2 ;  /* 0x0000000000027941 */ /* 0x000fea0003800000 */
.L_x_35141:
        /* <DEDUP_REMOVED lines=49> */
.L_x_35145:
[----:B------:R-:W-:Y:S01]  /*8e9d0*/  DMUL R2, RZ, R20 ;  /* 0x00000014ff027228 */ /* 0x000fe20000000000 */
[----:B------:R-:W-:-:S10]  /*8e9e0*/  IMAD.MOV.U32 R0, RZ, RZ, RZ ;  /* 0x000000ffff007224 */ /* 0x000fd400078e00ff */
.L_x_35146:
[----:B------:R-:W-:Y:S05]  /*8e9f0*/  BSYNC B2 ;  /* 0x0000000000027941 */ /* 0x000fea0003800000 */
.L_x_35144:
        /* <DEDUP_REMOVED lines=25> */
.L_x_35138:
        /* <DEDUP_REMOVED lines=63> */
.L_x_35148:
[----:B------:R-:W-:Y:S05]  /*8ef80*/  BSYNC B0 ;  /* 0x0000000000007941 */ /* 0x000fea0003800000 */
.L_x_35147:
        /* <DEDUP_REMOVED lines=26> */
.L_x_35150:
[----:B------:R-:W-:Y:S01]  /*8f130*/  DMUL R16, RZ, R20 ;  /* 0x00000014ff107228 */ /* 0x000fe20000000000 */
[----:B------:R-:W-:-:S10]  /*8f140*/  IMAD.MOV.U32 R2, RZ, RZ, RZ ;  /* 0x000000ffff027224 */ /* 0x000fd400078e00ff */
.L_x_35151:
[----:B------:R-:W-:Y:S05]  /*8f150*/  BSYNC B2 ;  /* 0x0000000000027941 */ /* 0x000fea0003800000 */
.L_x_35149:
        /* <DEDUP_REMOVED lines=49> */
.L_x_35153:
[----:B------:R-:W-:Y:S01]  /*8f470*/  DMUL R2, RZ, R20 ;  /* 0x00000014ff027228 */ /* 0x000fe20000000000 */
[----:B------:R-:W-:-:S10]  /*8f480*/  IMAD.MOV.U32 R0, RZ, RZ, RZ ;  /* 0x000000ffff007224 */ /* 0x000fd400078e00ff */
.L_x_35154:
[----:B------:R-:W-:Y:S05]  /*8f490*/  BSYNC B2 ;  /* 0x0000000000027941 */ /* 0x000fea0003800000 */
.L_x_35152:
        /* <DEDUP_REMOVED lines=39> */
.L_x_35137:
        /* <DEDUP_REMOVED lines=11> */
.L_x_35155:
[----:B------:R-:W-:-:S10]  /*8f7c0*/  DADD R16, R20, -R20 ;  /* 0x0000000014107229 */ /* 0x000fd40000000814 */
[----:B------:R-:W-:Y:S02]  /*8f7d0*/  IMAD.MOV.U32 R18, RZ, RZ, R16 ;  /* 0x000000ffff127224 */ /* 0x000fe400078e0010 */
[----:B------:R-:W-:Y:S01]  /*8f7e0*/  IMAD.MOV.U32 R19, RZ, RZ, R17 ;  /* 0x000000ffff137224 */ /* 0x000fe200078e0011 */
[----:B------:R-:W-:Y:S06]  /*8f7f0*/  BRA `(.L_x_35066) ;  /* 0x00000008009c7947 */ /* 0x000fec0003800000 */
.L_x_35136:
        /* <DEDUP_REMOVED lines=26> */
.L_x_35157:
[----:B------:R-:W-:Y:S01]  /*8f9a0*/  DMUL R2, RZ, R20 ;  /* 0x00000014ff027228 */ /* 0x000fe20000000000 */
[----:B------:R-:W-:-:S10]  /*8f9b0*/  IMAD.MOV.U32 R5, RZ, RZ, RZ ;  /* 0x000000ffff057224 */ /* 0x000fd400078e00ff */
.L_x_35158:
[----:B------:R-:W-:Y:S05]  /*8f9c0*/  BSYNC B2 ;  /* 0x0000000000027941 */ /* 0x000fea0003800000 */
.L_x_35156:
        /* <DEDUP_REMOVED lines=49> */
.L_x_35160:
[----:B------:R-:W-:Y:S01]  /*8fce0*/  DMUL R18, RZ, R20 ;  /* 0x00000014ff127228 */ /* 0x000fe20000000000 */
[----:B------:R-:W-:-:S10]  /*8fcf0*/  IMAD.MOV.U32 R0, RZ, RZ, RZ ;  /* 0x000000ffff007224 */ /* 0x000fd400078e00ff */
.L_x_35161:
[----:B------:R-:W-:Y:S05]  /*8fd00*/  BSYNC B2 ;  /* 0x0000000000027941 */ /* 0x000fea0003800000 */
.L_x_35159:
        /* <DEDUP_REMOVED lines=24> */
.L_x_35135:
        /* <DEDUP_REMOVED lines=59> */
.L_x_35163:
[----:B------:R-:W-:Y:S05]  /*90240*/  BSYNC B0 ;  /* 0x0000000000007941 */ /* 0x000fea0003800000 */
.L_x_35162:
[----:B------:R-:W-:Y:S02]  /*90250*/  IMAD.MOV.U32 R18, RZ, RZ, R20 ;  /* 0x000000ffff127224 */ /* 0x000fe400078e0014 */
[----:B------:R-:W-:-:S07]  /*90260*/  IMAD.MOV.U32 R19, RZ, RZ, R21 ;  /* 0x000000ffff137224 */ /* 0x000fce00078e0015 */
.L_x_35066:
[----:B------:R-:W-:Y:S05]  /*90270*/  BSYNC B1 ;  /* 0x0000000000017941 */ /* 0x000fea0003800000 */
.L_x_35065:
        /* <DEDUP_REMOVED lines=122> */
.L_x_35173:
        /* <DEDUP_REMOVED lines=22> */
.L_x_35176:
[----:B------:R-:W-:Y:S05]  /*90b80*/  BSYNC B4 ;  /* 0x0000000000047941 */ /* 0x000fea0003800000 */
.L_x_35175:
        /* <DEDUP_REMOVED lines=29> */
.L_x_35174:
[----:B------:R-:W-:Y:S05]  /*90d60*/  BSYNC B3 ;  /* 0x0000000000037941 */ /* 0x000fea0003800000 */
.L_x_35172:
        /* <DEDUP_REMOVED lines=21> */
.L_x_35178:
[----:B------:R-:W-:Y:S05]  /*90ec0*/  BSYNC B3 ;  /* 0x0000000000037941 */ /* 0x000fea0003800000 */
.L_x_35177:
        /* <DEDUP_REMOVED lines=82> */
.L_x_35180:
[----:B------:R-:W-:-:S04]  /*913f0*/  ISETP.GE.AND P0, PT, R29, RZ, PT ;  /* 0x000000ff1d00720c */ /* 0x000fc80003f06270 */
[----:B------:R-:W-:Y:S02]  /*91400*/  FSEL R2, RZ, 3.37028055040000000000e+12, P0 ;  /* 0x54442d18ff027808 */ /* 0x000fe40000000000 */
[----:B------:R-:W-:-:S07]  /*91410*/  FSEL R3, RZ, 2.1426990032196044922, P0 ;  /* 0x400921fbff037808 */ /* 0x000fce0000000000 */
.L_x_35181:
[----:B------:R-:W-:Y:S05]  /*91420*/  BSYNC B0 ;  /* 0x0000000000007941 */ /* 0x000fea0003800000 */
.L_x_35179:
[----:B------:R-:W-:Y:S01]  /*91430*/  DADD R28, |R28|, |R30| ;  /* 0x000000001c1c7229 */ /* 0x000fe2000000061e */
[----:B------:R-:W-:Y:S01]  /*91440*/  LOP3.LUT R31, R3, 0x80000000, R31, 0xb8, !PT ;  /* 0x80000000031f7812 */ /* 0x000fe200078eb81f */
[----:B------:R-:W-:-:S06]  /*91450*/  DMUL R8, R8, 0.5 ;  /* 0x3fe0000008087828 */ /* 0x000fcc0000000000 */
[----:B------:R-:W-:-:S06]  /*91460*/  DSETP.GTU.AND P0, PT, |R28|, +INF , PT ;  /* 0x7ff000001c00742a */ /* 0x000fcc0003f0c200 */
[----:B------:R-:W-:Y:S02]  /*91470*/  FSEL R2, R28, R2, P0 ;  /* 0x000000021c027208 */ /* 0x000fe40000000000 */
[----:B------:R-:W-:Y:S01]  /*91480*/  FSEL R3, R29, R31, P0 ;  /* 0x0000001f1d037208 */ /* 0x000fe20000000000 */
[----:B------:R-:W-:Y:S06]  /*91490*/  BRA `(.L_x_35182) ;  /* 0x0000006400247947 */ /* 0x000fec0003800000 */
.L_x_35171:
        /* <DEDUP_REMOVED lines=99> */
.L_x_35185:
[----:B------:R-:W-:Y:S05]  /*91ad0*/  BSYNC B0 ;  /* 0x0000000000007941 */ /* 0x000fea0003800000 */
.L_x_35184:
        /* <DEDUP_REMOVED lines=8> */
.L_x_35187:
[----:B------:R-:W-:Y:S05]  /*91b60*/  BSYNC B3 ;  /* 0x0000000000037941 */ /* 0x000fea0003800000 */
.L_x_35186:
        /* <DEDUP_REMOVED lines=82> */
.L_x_35189:
[----:B------:R-:W-:-:S04]  /*92090*/  ISETP.GE.AND P0, PT, R29, RZ, PT ;  /* 0x000000ff1d00720c */ /* 0x000fc80003f06270 */
[----:B------:R-:W-:Y:S02]  /*920a0*/  FSEL R2, RZ, 3.37028055040000000000e+12, P0 ;  /* 0x54442d18ff027808 */ /* 0x000fe40000000000 */
[----:B------:R-:W-:-:S07]  /*920b0*/  FSEL R3, RZ, 2.1426990032196044922, P0 ;  /* 0x400921fbff037808 */ /* 0x000fce0000000000 */
.L_x_35190:
[----:B------:R-:W-:Y:S05]  /*920c0*/  BSYNC B0 ;  /* 0x0000000000007941 */ /* 0x000fea0003800000 */
.L_x_35188:
[----:B------:R-:W-:Y:S01]  /*920d0*/  DADD R28, |R28|, |R30| ;  /* 0x000000001c1c7229 */ /* 0x000fe2000000061e */
[----:B------:R-:W-:Y:S01]  /*920e0*/  LOP3.LUT R31, R3, 0x80000000, R31, 0xb8, !PT ;  /* 0x80000000031f7812 */ /* 0x000fe200078eb81f */
[----:B------:R-:W-:-:S06]  /*920f0*/  DMUL R8, R8, 0.5 ;  /* 0x3fe0000008087828 */ /* 0x000fcc0000000000 */
[----:B------:R-:W-:-:S06]  /*92100*/  DSETP.GTU.AND P0, PT, |R28|, +INF , PT ;  /* 0x7ff000001c00742a */ /* 0x000fcc0003f0c200 */
[----:B------:R-:W-:Y:S02]  /*92110*/  FSEL R2, R28, R2, P0 ;  /* 0x000000021c027208 */ /* 0x000fe40000000000 */
[----:B------:R-:W-:Y:S01]  /*92120*/  FSEL R3, R29, R31, P0 ;  /* 0x0000001f1d037208 */ /* 0x000fe20000000000 */
[----:B------:R-:W-:Y:S06]  /*92130*/  BRA `(.L_x_35182) ;  /* 0x0000005400fc7947 */ /* 0x000fec0003800000 */
.L_x_35183:
        /* <DEDUP_REMOVED lines=29> */
.L_x_35192:
        /* <DEDUP_REMOVED lines=68> */
.L_x_35191:
        /* <DEDUP_REMOVED lines=97> */
.L_x_35194:
        /* <DEDUP_REMOVED lines=22> */
.L_x_35197:
[----:B------:R-:W-:Y:S05]  /*92ec0*/  BSYNC B4 ;  /* 0x0000000000047941 */ /* 0x000fea0003800000 */
.L_x_35196:
        /* <DEDUP_REMOVED lines=29> */
.L_x_35195:
[----:B------:R-:W-:Y:S05]  /*930a0*/  BSYNC B3 ;  /* 0x0000000000037941 */ /* 0x000fea0003800000 */
.L_x_35193:
        /* <DEDUP_REMOVED lines=21> */
.L_x_35199:
[----:B------:R-:W-:Y:S05]  /*93200*/  BSYNC B3 ;  /* 0x0000000000037941 */ /* 0x000fea0003800000 */
.L_x_35198:
        /* <DEDUP_REMOVED lines=82> */
.L_x_35201:
[----:B------:R-:W-:-:S04]  /*93730*/  ISETP.GE.AND P0, PT, R29, RZ, PT ;  /* 0x000000ff1d00720c */ /* 0x000fc80003f06270 */
[----:B------:R-:W-:Y:S02]  /*93740*/  FSEL R2, RZ, 3.37028055040000000000e+12, P0 ;  /* 0x54442d18ff027808 */ /* 0x000fe40000000000 */
[----:B------:R-:W-:-:S07]  /*93750*/  FSEL R3, RZ, 2.1426990032196044922, P0 ;  /* 0x400921fbff037808 */ /* 0x000fce0000000000 */
.L_x_35202:
[----:B------:R-:W-:Y:S05]  /*93760*/  BSYNC B0 ;  /* 0x0000000000007941 */ /* 0x000fea0003800000 */
.L_x_35200:
[----:B------:R-:W-:Y:S01]  /*93770*/  DADD R28, |R28|, |R30| ;  /* 0x000000001c1c7229 */ /* 0x000fe2000000061e */
[----:B------:R-:W-:Y:S01]  /*93780*/  LOP3.LUT R31, R3, 0x80000000, R31, 0xb8, !PT ;  /* 0x80000000031f7812 */ /* 0x000fe200078eb81f */
[----:B------:R-:W-:-:S06]  /*93790*/  DMUL R8, R8, 0.5 ;  /* 0x3fe0000008087828 */ /* 0x000fcc0000000000 */
[----:B------:R-:W-:-:S06]  /*937a0*/  DSETP.GTU.AND P0, PT, |R28|, +INF , PT ;  /* 0x7ff000001c00742a */ /* 0x000fcc0003f0c200 */
[----:B------:R-:W-:Y:S02]  /*937b0*/  FSEL R2, R28, R2, P0 ;  /* 0x000000021c027208 */ /* 0x000fe40000000000 */
[----:B------:R-:W-:Y:S01]  /*937c0*/  FSEL R3, R29, R31, P0 ;  /* 0x0000001f1d037208 */ /* 0x000fe20000000000 */
[----:B------:R-:W-:Y:S06]  /*937d0*/  BRA `(.L_x_35182) ;  /* 0x0000004000547947 */ /* 0x000fec0003800000 */
.L_x_35170:
        /* <DEDUP_REMOVED lines=135> */
.L_x_35204:
[----:B------:R-:W-:Y:S05]  /*94050*/  BSYNC B0 ;  /* 0x0000000000007941 */ /* 0x000fea0003800000 */
.L_x_35203:
        /* <DEDUP_REMOVED lines=8> */
.L_x_35206:
[----:B------:R-:W-:Y:S05]  /*940e0*/  BSYNC B3 ;  /* 0x0000000000037941 */ /* 0x000fea0003800000 */
.L_x_35205:
        /* <DEDUP_REMOVED lines=82> */
.L_x_35208:
[----:B------:R-:W-:-:S04]  /*94610*/  ISETP.GE.AND P0, PT, R29, RZ, PT ;  /* 0x000000ff1d00720c */ /* 0x000fc80003f06270 */
[----:B------:R-:W-:Y:S02]  /*94620*/  FSEL R2, RZ, 3.37028055040000000000e+12, P0 ;  /* 0x54442d18ff027808 */ /* 0x000fe40000000000 */
[----:B------:R-:W-:-:S07]  /*94630*/  FSEL R3, RZ, 2.1426990032196044922, P0 ;  /* 0x400921fbff037808 */ /* 0x000fce0000000000 */
.L_x_35209:
[----:B------:R-:W-:Y:S05]  /*94640*/  BSYNC B0 ;  /* 0x0000000000007941 */ /* 0x000fea0003800000 */
.L_x_35207:
[----:B------:R-:W-:Y:S01]  /*94650*/  DADD R28, |R28|, |R30| ;  /* 0x000000001c1c7229 */ /* 0x000fe2000000061e */
[----:B------:R-:W-:-:S07]  /*94660*/  LOP3.LUT R31, R3, 0x80000000, R31, 0xb8, !PT ;  /* 0x80000000031f7812 */ /* 0x000fce00078eb81f */
[----:B------:R-:W-:-:S06]  /*94670*/  DSETP.GTU.AND P0, PT, |R28|, +INF , PT ;  /* 0x7ff000001c00742a */ /* 0x000fcc0003f0c200 */
[----:B------:R-:W-:Y:S02]  /*94680*/  FSEL R2, R28, R2, P0 ;  /* 0x000000021c027208 */ /* 0x000fe40000000000 */
[----:B------:R-:W-:Y:S01]  /*94690*/  FSEL R3, R29, R31, P0 ;  /* 0x0000001f1d037208 */ /* 0x000fe20000000000 */
[----:B------:R-:W-:Y:S06]  /*946a0*/  BRA `(.L_x_35182) ;  /* 0x0000003000a07947 */ /* 0x000fec0003800000 */
.L_x_35169:
        /* <DEDUP_REMOVED lines=90> */
.L_x_35212:
        /* <DEDUP_REMOVED lines=22> */
.L_x_35215:
[----:B------:R-:W-:Y:S05]  /*94db0*/  BSYNC B4 ;  /* 0x0000000000047941 */ /* 0x000fea0003800000 */
.L_x_35214:
        /* <DEDUP_REMOVED lines=29> */
.L_x_35213:
[----:B------:R-:W-:Y:S05]  /*94f90*/  BSYNC B3 ;  /* 0x0000000000037941 */ /* 0x000fea0003800000 */
.L_x_35211:
        /* <DEDUP_REMOVED lines=83> */
.L_x_35210:
        /* <DEDUP_REMOVED lines=85> */
.L_x_35168:
        /* <DEDUP_REMOVED lines=23> */
.L_x_35217:
[----:B------:R-:W-:Y:S05]  /*95b90*/  BSYNC B3 ;  /* 0x0000000000037941 */ /* 0x000fea0003800000 */
.L_x_35216:
        /* <DEDUP_REMOVED lines=26> */
.L_x_35219:
[----:B------:R-:W-:Y:S05]  /*95d40*/  BSYNC B3 ;  /* 0x0000000000037941 */ /* 0x000fea0003800000 */
.L_x_35218:
        /* <DEDUP_REMOVED lines=136> */
.L_x_35221:
[----:B------:R-:W-:Y:S05]  /*965d0*/  BSYNC B0 ;  /* 0x0000000000007941 */ /* 0x000fea0003800000 */
.L_x_35220:
        /* <DEDUP_REMOVED lines=8> */
.L_x_35223:
[----:B------:R-:W-:Y:S05]  /*96660*/  BSYNC B3 ;  /* 0x0000000000037941 */ /* 0x000fea0003800000 */
.L_x_35222:
        /* <DEDUP_REMOVED lines=82> */
.L_x_35225:
[----:B------:R-:W-:-:S04]  /*96b90*/  ISETP.GE.AND P0, PT, R29, RZ, PT ;  /* 0x000000ff1d00720c */ /* 0x000fc80003f06270 */
[----:B------:R-:W-:Y:S02]  /*96ba0*/  FSEL R2, RZ, 3.37028055040000000000e+12, P0 ;  /* 0x54442d18ff027808 */ /* 0x000fe40000000000 */
[----:B------:R-:W-:-:S07]  /*96bb0*/  FSEL R3, RZ, 2.1426990032196044922, P0 ;  /* 0x400921fbff037808 */ /* 0x000fce0000000000 */
.L_x_35226:
[----:B------:R-:W-:Y:S05]  /*96bc0*/  BSYNC B0 ;  /* 0x0000000000007941 */ /* 0x000fea0003800000 */
.L_x_35224:
[----:B------:R-:W-:Y:S01]  /*96bd0*/  DADD R28, |R28|, |R30| ;  /* 0x000000001c1c7229 */ /* 0x000fe2000000061e */
[----:B------:R-:W-:Y:S01]  /*96be0*/  LOP3.LUT R31, R3, 0x80000000, R31, 0xb8, !PT ;  /* 0x80000000031f7812 */ /* 0x000fe200078eb81f */
[----:B------:R-:W-:-:S06]  /*96bf0*/  DADD R8, R8, 1 ;  /* 0x3ff0000008087429 */ /* 0x000fcc0000000000 */
[----:B------:R-:W-:-:S06]  /*96c00*/  DSETP.GTU.AND P0, PT, |R28|, +INF , PT ;  /* 0x7ff000001c00742a */ /* 0x000fcc0003f0c200 */
[----:B------:R-:W-:Y:S02]  /*96c10*/  FSEL R2, R28, R2, P0 ;  /* 0x000000021c027208 */ /* 0x000fe40000000000 */
[----:B------:R-:W-:Y:S01]  /*96c20*/  FSEL R3, R29, R31, P0 ;  /* 0x0000001f1d037208 */ /* 0x000fe20000000000 */
[----:B------:R-:W-:Y:S06]  /*96c30*/  BRA `(.L_x_35182) ;  /* 0x0000000c003c7947 */ /* 0x000fec0003800000 */
.L_x_35167:
        /* <DEDUP_REMOVED lines=108> */
.L_x_35228:
[----:B------:R-:W-:Y:S05]  /*97300*/  BSYNC B0 ;  /* 0x0000000000007941 */ /* 0x000fea0003800000 */
.L_x_35227:
[----:B------:R-:W-:Y:S04]  /*97310*/  BSSY B3, `(.L_x_35229) ;  /* 0x0000007000037945 */ /* 0x000fe80003800000 */
[----:B------:R-:W-:Y:S05]  /*97320*/  @P4 BRA P5, `(.L_x_35230) ;  /* 0x0000000000144947 */ /* 0x000fea0002800000 */
[----:B------:R-:W-:Y:S01]  /*97330*/  IMAD.MOV.U32 R0, RZ, RZ, R4 ;  /* 0x000000ffff007224 */ /* 0x000fe200078e0004 */
[----:B------:R-:W-:Y:S01]  /*97340*/  MOV R4, 0x97380 ;  /* 0x0009738000047802 */ /* 0x000fe20000000f00 */
[----:B------:R-:W-:Y:S02]  /*97350*/  IMAD.MOV.U32 R2, RZ, RZ, R10 ;  /* 0x000000ffff027224 */ /* 0x000fe400078e000a */
[----:B------:R-:W-:-:S07]  /*97360*/  IMAD.MOV.U32 R3, RZ, RZ, R11 ;  /* 0x000000ffff037224 */ /* 0x000fce00078e000b */
[----:B------:R-:W-:Y:S05]  /*97370*/  CALL.REL.NOINC `($__internal_75_$__cuda_sm20_div_rn_f64_full) ;  /* 0x0000002c00047944 */ /* 0x000fea0003c00000 */
.L_x_35230:
[----:B------:R-:W-:Y:S05]  /*97380*/  BSYNC B3 ;  /* 0x0000000000037941 */ /* 0x000fea0003800000 */
.L_x_35229:
        /* <DEDUP_REMOVED lines=82> */
.L_x_35232:
[----:B------:R-:W-:Y:S02]  /*978b0*/  FSEL R2, RZ, 3.37028055040000000000e+12, P2 ;  /* 0x54442d18ff027808 */ /* 0x000fe40001000000 */
[----:B------:R-:W-:-:S07]  /*978c0*/  FSEL R3, RZ, 2.1426990032196044922, P2 ;  /* 0x400921fbff037808 */ /* 0x000fce0001000000 */
.L_x_35233:
[----:B------:R-:W-:Y:S05]  /*978d0*/  BSYNC B0 ;  /* 0x0000000000007941 */ /* 0x000fea0003800000 */
.L_x_35231:
[----:B------:R-:W-:Y:S01]  /*978e0*/  DADD R28, |R28|, |R30| ;  /* 0x000000001c1c7229 */ /* 0x000fe2000000061e */
[----:B------:R-:W-:-:S07]  /*978f0*/  LOP3.LUT R31, R3, 0x80000000, R31, 0xb8, !PT ;  /* 0x80000000031f7812 */ /* 0x000fce00078eb81f */
[----:B------:R-:W-:-:S06]  /*97900*/  DSETP.GTU.AND P0, PT, |R28|, +INF , PT ;  /* 0x7ff000001c00742a */ /* 0x000fcc0003f0c200 */
[----:B------:R-:W-:Y:S02]  /*97910*/  FSEL R2, R28, R2, P0 ;  /* 0x000000021c027208 */ /* 0x000fe40000000000 */
[----:B------:R-:W-:-:S07]  /*97920*/  FSEL R3, R29, R31, P0 ;  /* 0x0000001f1d037208 */ /* 0x000fce0000000000 */
.L_x_35182:
[----:B------:R-:W-:Y:S05]  /*97930*/  BSYNC B2 ;  /* 0x0000000000027941 */ /* 0x000fea0003800000 */
.L_x_35166:
        /* <DEDUP_REMOVED lines=77> */
.L_x_35239:
[----:B------:R-:W-:Y:S05]  /*97e10*/  BSYNC B0 ;  /* 0x0000000000007941 */ /* 0x000fea0003800000 */
.L_x_35238:
        /* <DEDUP_REMOVED lines=26> */
.L_x_35241:
[----:B------:R-:W-:Y:S01]  /*97fc0*/  DMUL R20, RZ, R24 ;  /* 0x00000018ff147228 */ /* 0x000fe20000000000 */
[----:B------:R-:W-:-:S10]  /*97fd0*/  IMAD.MOV.U32 R0, RZ, RZ, RZ ;  /* 0x000000ffff007224 */ /* 0x000fd400078e00ff */
.L_x_35242:
[----:B------:R-:W-:Y:S05]  /*97fe0*/  BSYNC B2 ;  /* 0x0000000000027941 */ /* 0x000fea0003800000 */
.L_x_35240:
        /* <DEDUP_REMOVED lines=49> */
.L_x_35244:
[----:B------:R-:W-:Y:S01]  /*98300*/  DMUL R2, RZ, R24 ;  /* 0x00000018ff027228 */ /* 0x000fe20000000000 */
[----:B------:R-:W-:-:S10]  /*98310*/  IMAD.MOV.U32 R0, RZ, RZ, RZ ;  /* 0x000000ffff007224 */ /* 0x000fd400078e00ff */
.L_x_35245:
[----:B------:R-:W-:Y:S05]  /*98320*/  BSYNC B2 ;  /* 0x0000000000027941 */ /* 0x000fea0003800000 */
.L_x_35243:
        /* <DEDUP_REMOVED lines=25> */
.L_x_35237:
        /* <DEDUP_REMOVED lines=63> */
.L_x_35247:
[----:B------:R-:W-:Y:S05]  /*988b0*/  BSYNC B0 ;  /* 0x0000000000007941 */ /* 0x000fea0003800000 */
.L_x_35246:
        /* <DEDUP_REMOVED lines=26> */
.L_x_35249:
[----:B------:R-:W-:Y:S01]  /*98a60*/  DMUL R20, RZ, R24 ;  /* 0x00000018ff147228 */ /* 0x000fe20000000000 */
[----:B------:R-:W-:-:S10]  /*98a70*/  IMAD.MOV.U32 R0, RZ, RZ, RZ ;  /* 0x000000ffff007224 */ /* 0x000fd400078e00ff */
.L_x_35250:
[----:B------:R-:W-:Y:S05]  /*98a80*/  BSYNC B2 ;  /* 0x0000000000027941 */ /* 0x000fea0003800000 */
.L_x_35248:
        /* <DEDUP_REMOVED lines=49> */
.L_x_35252:
[----:B------:R-:W-:Y:S01]  /*98da0*/  DMUL R2, RZ, R24 ;  /* 0x00000018ff027228 */ /* 0x000fe20000000000 */
[----:B------:R-:W-:-:S10]  /*98db0*/  IMAD.MOV.U32 R0, RZ, RZ, RZ ;  /* 0x000000ffff007224 */ /* 0x000fd400078e00ff */
.L_x_35253:
[----:B------:R-:W-:Y:S05]  /*98dc0*/  BSYNC B2 ;  /* 0x0000000000027941 */ /* 0x000fea0003800000 */
.L_x_35251:
        /* <DEDUP_REMOVED lines=39> */
.L_x_35236:
        /* <DEDUP_REMOVED lines=11> */
.L_x_35254:
[----:B------:R-:W-:-:S10]  /*990f0*/  DADD R20, R24, -R24 ;  /* 0x0000000018147229 */ /* 0x000fd40000000818 */
[----:B------:R-:W-:Y:S02]  /*99100*/  IMAD.MOV.U32 R22, RZ, RZ, R20 ;  /* 0x000000ffff167224 */ /* 0x000fe400078e0014 */
[----:B------:R-:W-:Y:S01]  /*99110*/  IMAD.MOV.U32 R23, RZ, RZ, R21 ;  /* 0x000000ffff177224 */ /* 0x000fe200078e0015 */
[----:B------:R-:W-:Y:S06]  /*99120*/  BRA `(.L_x_35165) ;  /* 0x0000000800a07947 */ /* 0x000fec0003800000 */
.L_x_35235:
        /* <DEDUP_REMOVED lines=27> */
.L_x_35256:
[----:B------:R-:W-:Y:S01]  /*992e0*/  DMUL R20, RZ, R24 ;  /* 0x00000018ff147228 */ /* 0x000fe20000000000 */
[----:B------:R-:W-:-:S10]  /*992f0*/  IMAD.MOV.U32 R0, RZ, RZ, RZ ;  /* 0x000000ffff007224 */ /* 0x000fd400078e00ff */
.L_x_35257:
[----:B------:R-:W-:Y:S05]  /*99300*/  BSYNC B2 ;  /* 0x0000000000027941 */ /* 0x000fea0003800000 */
.L_x_35255:
        /* <DEDUP_REMOVED lines=49> */
.L_x_35259:
[----:B------:R-:W-:Y:S01]  /*99620*/  DMUL R22, RZ, R24 ;  /* 0x00000018ff167228 */ /* 0x000fe20000000000 */
[----:B------:R-:W-:-:S10]  /*99630*/  IMAD.MOV.U32 R0, RZ, RZ, RZ ;  /* 0x000000ffff007224 */ /* 0x000fd400078e00ff */
.L_x_35260:
[----:B------:R-:W-:Y:S05]  /*99640*/  BSYNC B2 ;  /* 0x0000000000027941 */ /* 0x000fea0003800000 */
.L_x_35258:
        /* <DEDUP_REMOVED lines=24> */
.L_x_35234:
        /* <DEDUP_REMOVED lines=59> */
.L_x_35262:
[----:B------:R-:W-:Y:S05]  /*99b80*/  BSYNC B0 ;  /* 0x0000000000007941 */ /* 0x000fea0003800000 */
.L_x_35261:
[----:B------:R-:W-:Y:S02]  /*99b90*/  IMAD.MOV.U32 R22, RZ, RZ, R24 ;  /* 0x000000ffff167224 */ /* 0x000fe400078e0018 */
[----:B------:R-:W-:-:S07]  /*99ba0*/  IMAD.MOV.U32 R23, RZ, RZ, R25 ;  /* 0x000000ffff177224 */ /* 0x000fce00078e0019 */
.L_x_35165:
[----:B------:R-:W-:Y:S05]  /*99bb0*/  BSYNC B1 ;  /* 0x0000000000017941 */ /* 0x000fea0003800000 */
.L_x_35164:
        /* <DEDUP_REMOVED lines=23> */
.L_x_35265:
[----:B------:R-:W-:-:S13]  /*99d30*/  ISETP.GE.AND P0, PT, R0, UR6, PT ;  /* 0x0000000600007c0c */ /* 0x000fda000bf06270 */
[----:B------:R-:W-:Y:S05]  /*99d40*/  @P0 BRA `(.L_x_35267) ;  /* 0x0000000000300947 */ /* 0x000fea0003800000 */
[----:B01----:R-:W0:Y:S01]  /*99d50*/  LDC.64 R2, c[0x0][0x240] ;  /* 0x00009000ff027b82 */ /* 0x003e220000000a00 */
[C---:B------:R-:W-:Y:S02]  /*99d60*/  VIADD R5, R0.reuse, UR5 ;  /* 0x0000000500057c36 */ /* 0x040fe40008000000 */
[----:B------:R-:W-:Y:S02]  /*99d70*/  VIADD R0, R0, 0x80 ;  /* 0x0000008000007836 */ /* 0x000fe40000000000 */
[----:B0-----:R-:W-:-:S05]  /*99d80*/  IMAD.WIDE.U32 R2, R5, 0x10, R2 ;  /* 0x0000001005027825 */ /* 0x001fca00078e0002 */
[----:B------:R1:W-:Y:S02]  /*99d90*/  STG.E.128 desc[UR10][R2.64], R12 ;  /* 0x0000000c02007986 */ /* 0x0003e4000c101d0a */
.L_x_35266:
[----:B------:R-:W-:-:S13]  /*99da0*/  ISETP.GE.AND P0, PT, R0, UR6, PT ;  /* 0x0000000600007c0c */ /* 0x000fda000bf06270 */
[----:B------:R-:W-:Y:S05]  /*99db0*/  @P0 BRA `(.L_x_35268) ;  /* 0x0000000000340947 */ /* 0x000fea0003800000 */
[----:B01----:R-:W0:Y:S01]  /*99dc0*/  LDC.64 R2, c[0x0][0x240] ;  /* 0x00009000ff027b82 */ /* 0x003e220000000a00 */
[C---:B------:R-:W-:Y:S02]  /*99dd0*/  VIADD R5, R0.reuse, UR5 ;  /* 0x0000000500057c36 */ /* 0x040fe40008000000 */
[----:B------:R-:W-:Y:S02]  /*99de0*/  VIADD R0, R0, 0x80 ;  /* 0x0000008000007836 */ /* 0x000fe40000000000 */
[----:B0-----:R-:W-:-:S05]  /*99df0*/  IMAD.WIDE.U32 R2, R5, 0x10, R2 ;  /* 0x0000001005027825 */ /* 0x001fca00078e0002 */
[----:B------:R2:W-:Y:S02]  /*99e00*/  STG.E.128 desc[UR10][R2.64], R48 ;  /* 0x0000003002007986 */ /* 0x0005e4000c101d0a */
.L_x_35267:
        /* <DEDUP_REMOVED lines=8> */
.L_x_35268:
[----:B------:R-:W-:Y:S05]  /*99e90*/  BSYNC B1 ;  /* 0x0000000000017941 */ /* 0x000fea0003800000 */
.L_x_35264:
[----:B------:R-:W-:-:S13]  /*99ea0*/  ISETP.GE.AND P0, PT, R0, UR6, PT ;  /* 0x0000000600007c0c */ /* 0x000fda000bf06270 */
[----:B012---:R-:W0:Y:S01]  /*99eb0*/  @!P0 LDC.64 R2, c[0x0][0x240] ;  /* 0x00009000ff028b82 */ /* 0x007e220000000a00 */
[C---:B------:R-:W-:Y:S02]  /*99ec0*/  @!P0 VIADD R5, R0.reuse, UR5 ;  /* 0x0000000500058c36 */ /* 0x040fe40008000000 */
[----:B------:R-:W-:Y:S02]  /*99ed0*/  @!P0 VIADD R0, R0, 0x80 ;  /* 0x0000008000008836 */ /* 0x000fe40000000000 */
[----:B0-----:R-:W-:-:S05]  /*99ee0*/  @!P0 IMAD.WIDE.U32 R2, R5, 0x10, R2 ;  /* 0x0000001005028825 */ /* 0x001fca00078e0002 */
[----:B------:R3:W-:Y:S02]  /*99ef0*/  @!P0 STG.E.128 desc[UR10][R2.64], R16 ;  /* 0x0000001002008986 */ /* 0x0007e4000c101d0a */
.L_x_35269:
[----:B------:R-:W-:Y:S05]  /*99f00*/  BSYNC B0 ;  /* 0x0000000000007941 */ /* 0x000fea0003800000 */
.L_x_35263:
        /* <DEDUP_REMOVED lines=8> */
        .weak           $__internal_75_$__cuda_sm20_div_rn_f64_full
        .type           $__internal_75_$__cuda_sm20_div_rn_f64_full,@function
        .size           $__internal_75_$__cuda_sm20_div_rn_f64_full,($_ZN2at6native29vectorized_elementwise_kernelILi4EZZZNS0_50_GLOBAL__N__2680c7bb_12_PowKernel_cu_140f0503_289624pow_tensor_scalar_kernelERNS_18TensorIteratorBaseERKN3c106ScalarEENKUlvE_clEvENKUlvE_clEvEUlNS5_7complexIdEEE0_St5arrayIPcLm2EEEEviT0_T1_$__internal_trig_reduction_slowpathd - $__internal_75_$__cuda_sm20_div_rn_f64_full)
$__internal_75_$__cuda_sm20_div_rn_f64_full:
        /* <DEDUP_REMOVED lines=72> */
.L_x_35271:
        /* <DEDUP_REMOVED lines=17> */
.L_x_35274:
[----:B------:R-:W-:Y:S01]  /*9a520*/  LOP3.LUT R3, R53, 0x80000, RZ, 0xfc, !PT ;  /* 0x0008000035037812 */ /* 0x000fe200078efcff */
[----:B------:R-:W-:-:S04]  /*9a530*/  IMAD.MOV.U32 R62, RZ, RZ, R52 ;  /* 0x000000ffff3e7224 */ /* 0x000fc800078e0034 */
[----:B------:R-:W-:Y:S01]  /*9a540*/  IMAD.MOV.U32 R63, RZ, RZ, R3 ;  /* 0x000000ffff3f7224 */ /* 0x000fe200078e0003 */
[----:B------:R-:W-:Y:S06]  /*9a550*/  BRA `(.L_x_35272) ;  /* 0x00000000000c7947 */ /* 0x000fec0003800000 */
.L_x_35273:
[----:B------:R-:W-:Y:S01]  /*9a560*/  LOP3.LUT R3, R59, 0x80000, RZ, 0xfc, !PT ;  /* 0x000800003b037812 */ /* 0x000fe200078efcff */
[----:B------:R-:W-:-:S04]  /*9a570*/  IMAD.MOV.U32 R62, RZ, RZ, R58 ;  /* 0x000000ffff3e7224 */ /* 0x000fc800078e003a */
[----:B------:R-:W-:-:S07]  /*9a580*/  IMAD.MOV.U32 R63, RZ, RZ, R3 ;  /* 0x000000ffff3f7224 */ /* 0x000fce00078e0003 */
.L_x_35272:
[----:B------:R-:W-:Y:S05]  /*9a590*/  BSYNC B0 ;  /* 0x0000000000007941 */ /* 0x000fea0003800000 */
.L_x_35270:
[----:B------:R-:W-:Y:S02]  /*9a5a0*/  IMAD.MOV.U32 R5, RZ, RZ, 0x0 ;  /* 0x00000000ff057424 */ /* 0x000fe400078e00ff */
[----:B------:R-:W-:Y:S02]  /*9a5b0*/  IMAD.MOV.U32 R2, RZ, RZ, R62 ;  /* 0x000000ffff027224 */ /* 0x000fe400078e003e */
[----:B------:R-:W-:Y:S01]  /*9a5c0*/  IMAD.MOV.U32 R3, RZ, RZ, R63 ;  /* 0x000000ffff037224 */ /* 0x000fe200078e003f */
[----:B------:R-:W-:Y:S06]  /*9a5d0*/  RET.REL.NODEC R4 `(_ZN2at6native29vectorized_elementwise_kernelILi4EZZZNS0_50_GLOBAL__N__2680c7bb_12_PowKernel_cu_140f0503_289624pow_tensor_scalar_kernelERNS_18TensorIteratorBaseERKN3c106ScalarEENKUlvE_clEvENKUlvE_clEvEUlNS5_7complexIdEEE0_St5arrayIPcLm2EEEEviT0_T1_) ;  /* 0xfffff65804887950 */ /* 0x000fec0003c3ffff */
        .type           $_ZN2at6native29vectorized_elementwise_kernelILi4EZZZNS0_50_GLOBAL__N__2680c7bb_12_PowKernel_cu_140f0503_289624pow_tensor_scalar_kernelERNS_18TensorIteratorBaseERKN3c106ScalarEENKUlvE_clEvENKUlvE_clEvEUlNS5_7complexIdEEE0_St5arrayIPcLm2EEEEviT0_T1_$__internal_trig_reduction_slowpathd,@function
        .size           $_ZN2at6native29vectorized_elementwise_kernelILi4EZZZNS0_50_GLOBAL__N__2680c7bb_12_PowKernel_cu_140f0503_289624pow_tensor_scalar_kernelERNS_18TensorIteratorBaseERKN3c106ScalarEENKUlvE_clEvENKUlvE_clEvEUlNS5_7complexIdEEE0_St5arrayIPcLm2EEEEviT0_T1_$__internal_trig_reduction_slowpathd,(.L_x_71523 - $_ZN2at6native29vectorized_elementwise_kernelILi4EZZZNS0_50_GLOBAL__N__2680c7bb_12_PowKernel_cu_140f0503_289624pow_tensor_scalar_kernelERNS_18TensorIteratorBaseERKN3c106ScalarEENKUlvE_clEvENKUlvE_clEvEUlNS5_7complexIdEEE0_St5arrayIPcLm2EEEEviT0_T1_$__internal_trig_reduction_slowpathd)
$_ZN2at6native29vectorized_elementwise_kernelILi4EZZZNS0_50_GLOBAL__N__2680c7bb_12_PowKernel_cu_140f0503_289624pow_tensor_scalar_kernelERNS_18TensorIteratorBaseERKN3c106ScalarEENKUlvE_clEvENKUlvE_clEvEUlNS5_7complexIdEEE0_St5arrayIPcLm2EEEEviT0_T1_$__internal_trig_reduction_slowpathd:
        /* <DEDUP_REMOVED lines=28> */
.L_x_35278:
        /* <DEDUP_REMOVED lines=26> */
.L_x_35277:
[----:B------:R-:W-:Y:S05]  /*9a940*/  BSYNC B0 ;  /* 0x0000000000007941 */ /* 0x000fea0003800000 */
.L_x_35276:
        /* <DEDUP_REMOVED lines=90> */
.L_x_35275:
[----:B------:R-:W-:Y:S02]  /*9aef0*/  IMAD.MOV.U32 R2, RZ, RZ, R0 ;  /* 0x000000ffff027224 */ /* 0x000fe400078e0000 */
[----:B------:R-:W-:Y:S02]  /*9af00*/  IMAD.MOV.U32 R3, RZ, RZ, 0x0 ;  /* 0x00000000ff037424 */ /* 0x000fe400078e00ff */
[----:B------:R-:W-:Y:S02]  /*9af10*/  IMAD.MOV.U32 R6, RZ, RZ, R4 ;  /* 0x000000ffff067224 */ /* 0x000fe400078e0004 */
[----:B------:R-:W-:Y:S05]  /*9af20*/  RET.REL.NODEC R2 `(_ZN2at6native29vectorized_elementwise_kernelILi4EZZZNS0_50_GLOBAL__N__2680c7bb_12_PowKernel_cu_140f0503_289624pow_tensor_scalar_kernelERNS_18TensorIteratorBaseERKN3c106ScalarEENKUlvE_clEvENKUlvE_clEvEUlNS5_7complexIdEEE0_St5arrayIPcLm2EEEEviT0_T1_) ;  /* 0xfffff65002347950 */ /* 0x000fea0003c3ffff */
.L_x_35279:
        /* <DEDUP_REMOVED lines=13> */
.L_x_71523:


//--------------------- .text._ZN2at6native29vectorized_elementwise_kernelILi8EZZZNS0_50_GLOBAL__N__2680c7bb_12_PowKernel_cu_140f0503_289624pow_tensor_scalar_kernelERNS_18TensorIteratorBaseERKN3c106ScalarEENKUlvE_clEvENKUlvE_clEvEUlNS5_7complexIdEEE0_St5arrayIPcLm2EEEEviT0_T1_ --------------------------
	.section	.text._ZN2at6native29vectorized_elementwise_kernelILi8EZZZNS0_50_GLOBAL__N__2680c7bb_12_PowKernel_cu_140f0503_289624pow_tensor_scalar_kernelERNS_18TensorIteratorBaseERKN3c106ScalarEENKUlvE_clEvENKUlvE_clEvEUlNS5_7complexIdEEE0_St5arrayIPcLm2EEEEviT0_T1_,"ax",@progbits
	.align	128
        .global         _ZN2at6native29vectorized_elementwise_kernelILi8EZZZNS0_50_GLOBAL__N__2680c7bb_12_PowKernel_cu_140f0503_289624pow_tensor_scalar_kernelERNS_18TensorIteratorBaseERKN3c106ScalarEENKUlvE_clEvENKUlvE_clEvEUlNS5_7complexIdEEE0_St5arrayIPcLm2EEEEviT0_T1_
        .type           _ZN2at6native29vectorized_elementwise_kernelILi8EZZZNS0_50_GLOBAL__N__2680c7bb_12_PowKernel_cu_140f0503_289624pow_tensor_scalar_kernelERNS_18TensorIteratorBaseERKN3c106ScalarEENKUlvE_clEvENKUlvE_clEvEUlNS5_7complexIdEEE0_St5arrayIPcLm2EEEEviT0_T1_,@function
        .size           _ZN2at6native29vectorized_elementwise_kernelILi8EZZZNS0_50_GLOBAL__N__2680c7bb_12_PowKernel_cu_140f0503_289624pow_tensor_scalar_kernelERNS_18TensorIteratorBaseERKN3c106ScalarEENKUlvE_clEvENKUlvE_clEvEUlNS5_7complexIdEEE0_St5arrayIPcLm2EEEEviT0_T1_,(.L_x_71525 - _ZN2at6native29vectorized_elementwise_kernelILi8EZZZNS0_50_GLOBAL__N__2680c7bb_12_PowKernel_cu_140f0503_289624pow_tensor_scalar_kernelERNS_18TensorIteratorBaseERKN3c106ScalarEENKUlvE_clEvENKUlvE_clEvEUlNS5_7complexIdEEE0_St5arrayIPcLm2EEEEviT0_T1_)
        .other          _ZN2at6native29vectorized_elementwise_kernelILi8EZZZNS0_50_GLOBAL__N__2680c7bb_12_PowKernel_cu_140f0503_289624pow_tensor_scalar_kernelERNS_18TensorIteratorBaseERKN3c106ScalarEENKUlvE_clEvENKUlvE_clEvEUlNS5_7complexIdEEE0_St5arrayIPcLm2EEEEviT0_T1_,@"STO_CUDA_ENTRY STV_DEFAULT"
_ZN2at6native29vectorized_elementwise_kernelILi8EZZZNS0_50_GLOBAL__N__2680c7bb_12_PowKernel_cu_140f0503_289624pow_tensor_scalar_kernelERNS_18TensorIteratorBaseERKN3c106ScalarEENKUlvE_clEvENKUlvE_clEvEUlNS5_7complexIdEEE0_St5arrayIPcLm2EEEEviT0_T1_:
.text._ZN2at6native29vectorized_elementwise_kernelILi8EZZZNS0_50_GLOBAL__N__2680c7bb_12_PowKernel_cu_140f0503_289624pow_tensor_scalar_kernelERNS_18TensorIteratorBaseERKN3c106ScalarEENKUlvE_clEvENKUlvE_clEvEUlNS5_7complexIdEEE0_St5arrayIPcLm2EEEEviT0_T1_:
        /* <DEDUP_REMOVED lines=140> */
.L_x_35288:
        /* <DEDUP_REMOVED lines=21> */
[----:B-----5:R-:W-:Y:S05]  /*0a10*/  CALL.REL.NOINC `($__internal_76_$__cuda_sm20_div_rn_f64_full) ;  /* 0x0000099800047944 */ /* 0x020fea0003c00000 */
.L_x_35291:
[----:B------:R-:W-:Y:S05]  /*0a20*/  BSYNC B3 ;  /* 0x0000000000037941 */ /* 0x000fea0003800000 */
.L_x_35290:
        /* <DEDUP_REMOVED lines=29> */
.L_x_35289:
[----:B------:R-:W-:Y:S05]  /*0c00*/  BSYNC B2 ;  /* 0x0000000000027941 */ /* 0x000fea0003800000 */
.L_x_35287:
        /* <DEDUP_REMOVED lines=21> */
.L_x_35293:
[----:B------:R-:W-:Y:S05]  /*0d60*/  BSYNC B2 ;  /* 0x0000000000027941 */ /* 0x000fea0003800000 */
.L_x_35292:
        /* <DEDUP_REMOVED lines=82> */
.L_x_35295:
[----:B------:R-:W-:-:S04]  /*1290*/  ISETP.GE.AND P0, PT, R9, RZ, PT ;  /* 0x000000ff0900720c */ /* 0x000fc80003f06270 */
[----:B------:R-:W-:Y:S02]  /*12a0*/  FSEL R2, RZ, 3.37028055040000000000e+12, P0 ;  /* 0x54442d18ff027808 */ /* 0x000fe40000000000 */
[----:B------:R-:W-:-:S07]  /*12b0*/  FSEL R3, RZ, 2.1426990032196044922, P0 ;  /* 0x400921fbff037808 */ /* 0x000fce0000000000 */
.L_x_35296:
[----:B------:R-:W-:Y:S05]  /*12c0*/  BSYNC B0 ;  /* 0x0000000000007941 */ /* 0x000fea0003800000 */
.L_x_35294:
[----:B------:R-:W-:Y:S01]  /*12d0*/  DADD R8, |R8|, |R10| ;  /* 0x0000000008087229 */ /* 0x000fe2000000060a */
[----:B------:R-:W-:Y:S01]  /*12e0*/  LOP3.LUT R11, R3, 0x80000000, R11, 0xb8, !PT ;  /* 0x80000000030b7812 */ /* 0x000fe200078eb80b */
[----:B------:R-:W-:-:S06]  /*12f0*/  DMUL R24, R24, 0.5 ;  /* 0x3fe0000018187828 */ /* 0x000fcc0000000000 */
[----:B------:R-:W-:-:S06]  /*1300*/  DSETP.GTU.AND P0, PT, |R8|, +INF , PT ;  /* 0x7ff000000800742a */ /* 0x000fcc0003f0c200 */
[----:B------:R-:W-:Y:S02]  /*1310*/  FSEL R2, R8, R2, P0 ;  /* 0x0000000208027208 */ /* 0x000fe40000000000 */
[----:B------:R-:W-:Y:S01]  /*1320*/  FSEL R3, R9, R11, P0 ;  /* 0x0000000b09037208 */ /* 0x000fe20000000000 */
[----:B------:R-:W-:Y:S06]  /*1330*/  BRA `(.L_x_35297) ;  /* 0x0000006400447947 */ /* 0x000fec0003800000 */
.L_x_35286:
        /* <DEDUP_REMOVED lines=99> */
.L_x_35300:
[----:B------:R-:W-:Y:S05]  /*1970*/  BSYNC B0 ;  /* 0x0000000000007941 */ /* 0x000fea0003800000 */
.L_x_35299:
[----:B------:R-:W-:Y:S04]  /*1980*/  BSSY B2, `(.L_x_35301) ;  /* 0x0000008000027945 */ /* 0x000fe80003800000 */
[----:B------:R-:W-:Y:S05]  /*1990*/  @P4 BRA P5, `(.L_x_35302) ;  /* 0x0000000000184947 */ /* 0x000fea0002800000 */
[----:B------:R-:W-:Y:S01]  /*19a0*/  IMAD.MOV.U32 R0, RZ, RZ, R26 ;  /* 0x000000ffff007224 */ /* 0x000fe200078e001a */
[----:B------:R-:W-:Y:S01]  /*19b0*/  MOV R4, 0x1a00 ;  /* 0x00001a0000047802 */ /* 0x000fe20000000f00 */
[----:B------:R-:W-:Y:S02]  /*19c0*/  IMAD.MOV.U32 R5, RZ, RZ, R27 ;  /* 0x000000ffff057224 */ /* 0x000fe400078e001b */
[----:B------:R-:W-:Y:S02]  /*19d0*/  IMAD.MOV.U32 R2, RZ, RZ, R46 ;  /* 0x000000ffff027224 */ /* 0x000fe400078e002e */
[----:B------:R-:W-:-:S07]  /*19e0*/  IMAD.MOV.U32 R3, RZ, RZ, R47 ;  /* 0x000000ffff037224 */ /* 0x000fce00078e002f */
[----:B-----5:R-:W-:Y:S05]  /*19f0*/  CALL.REL.NOINC `($__internal_76_$__cuda_sm20_div_rn_f64_full) ;  /* 0x00000988000c7944 */ /* 0x020fea0003c00000 */
.L_x_35302:
[----:B------:R-:W-:Y:S05]  /*1a00*/  BSYNC B2 ;  /* 0x0000000000027941 */ /* 0x000fea0003800000 */
.L_x_35301:
        /* <DEDUP_REMOVED lines=82> */
.L_x_35304:
[----:B------:R-:W-:-:S04]  /*1f30*/  ISETP.GE.AND P0, PT, R9, RZ, PT ;  /* 0x000000ff0900720c */ /* 0x000fc80003f06270 */
[----:B------:R-:W-:Y:S02]  /*1f40*/  FSEL R2, RZ, 3.37028055040000000000e+12, P0 ;  /* 0x54442d18ff027808 */ /* 0x000fe40000000000 */
[----:B------:R-:W-:-:S07]  /*1f50*/  FSEL R3, RZ, 2.1426990032196044922, P0 ;  /* 0x400921fbff037808 */ /* 0x000fce0000000000 */
.L_x_35305:
[----:B------:R-:W-:Y:S05]  /*1f60*/  BSYNC B0 ;  /* 0x0000000000007941 */ /* 0x000fea0003800000 */
.L_x_35303:
[----:B------:R-:W-:Y:S01]  /*1f70*/  DADD R8, |R8|, |R10| ;  /* 0x0000000008087229 */ /* 0x000fe2000000060a */
[----:B------:R-:W-:Y:S01]  /*1f80*/  LOP3.LUT R11, R3, 0x80000000, R11, 0xb8, !PT ;  /* 0x80000000030b7812 */ /* 0x000fe200078eb80b */
[----:B------:R-:W-:-:S06]  /*1f90*/  DMUL R24, R24, 0.5 ;  /* 0x3fe0000018187828 */ /* 0x000fcc0000000000 */
[----:B------:R-:W-:-:S06]  /*1fa0*/  DSETP.GTU.AND P0, PT, |R8|, +INF , PT ;  /* 0x7ff000000800742a */ /* 0x000fcc0003f0c200 */
[----:B------:R-:W-:Y:S02]  /*1fb0*/  FSEL R2, R8, R2, P0 ;  /* 0x0000000208027208 */ /* 0x000fe40000000000 */
[----:B------:R-:W-:Y:S01]  /*1fc0*/  FSEL R3, R9, R11, P0 ;  /* 0x0000000b09037208 */ /* 0x000fe20000000000 */
[----:B------:R-:W-:Y:S06]  /*1fd0*/  BRA `(.L_x_35297) ;  /* 0x00000058001c7947 */ /* 0x000fec0003800000 */
.L_x_35298:
        /* <DEDUP_REMOVED lines=29> */
.L_x_35307:
[----:B------:R-:W-:-:S06]  /*21b0*/  DSETP.GEU.AND P0, PT, R2, R62, PT ;  /* 0x0000003e0200722a */ /* 0x000fcc0003f0e000 */
[----:B------:R-:W-:Y:S02]  /*21c0*/  FSEL R50, R62, R2, !P0 ;  /* 0x000000023e327208 */ /* 0x000fe40004000000 */
[----:B------:R-:W-:Y:S02]  /*21d0*/  FSEL R51, R63, R3, !P0 ;  /* 0x000000033f337208 */ /* 0x000fe40004000000 */
[----:B------:R-:W-:Y:S02]  /*21e0*/  FSEL R3, R3, R63, !P0 ;  /* 0x0000003f03037208 */ /* 0x000fe40004000000 */
[----:B------:R-:W-:-:S06]  /*21f0*/  FSEL R2, R2, R62, !P0 ;  /* 0x0000003e02027208 */ /* 0x000fcc0004000000 */
[C-C-:B------:R-:W-:Y:S02]  /*2200*/  DSETP.GEU.AND P2, PT, R2.reuse, R66.reuse, PT ;  /* 0x000000420200722a */ /* 0x140fe40003f4e000 */
[----:B------:R-:W-:-:S04]  /*2210*/  DSETP.LT.OR P0, PT, R2, R66, !P0 ;  /* 0x000000420200722a */ /* 0x000fc80004701400 */
[----:B------:R-:W-:Y:S02]  /*2220*/  FSEL R62, R66, R2, !P2 ;  /* 0x00000002423e7208 */ /* 0x000fe40005000000 */
[----:B------:R-:W-:Y:S02]  /*2230*/  FSEL R49, R67, R3, !P2 ;  /* 0x0000000343317208 */ /* 0x000fe40005000000 */
[----:B------:R-:W-:Y:S02]  /*2240*/  FSEL R66, R2, R66, !P2 ;  /* 0x0000004202427208 */ /* 0x000fe40005000000 */
[----:B------:R-:W-:Y:S01]  /*2250*/  FSEL R67, R3, R67, !P2 ;  /* 0x0000004303437208 */ /* 0x000fe20005000000 */
[----:B------:R-:W-:-:S05]  /*2260*/  IMAD.MOV.U32 R63, RZ, RZ, R49 ;  /* 0x000000ffff3f7224 */ /* 0x000fca00078e0031 */
        /* <DEDUP_REMOVED lines=22> */
[----:B------:R-:W-:Y:S01]  /*23d0*/  FSEL R64, R66, R64, !P2 ;  /* 0x0000004042407208 */ /* 0x000fe20005000000 */
[----:B------:R-:W-:Y:S01]  /*23e0*/  IMAD.MOV.U32 R66, RZ, RZ, R48 ;  /* 0x000000ffff427224 */ /* 0x000fe200078e0030 */
[----:B------:R-:W-:Y:S01]  /*23f0*/  FSEL R65, R67, R65, !P2 ;  /* 0x0000004143417208 */ /* 0x000fe20005000000 */
[----:B------:R-:W-:Y:S02]  /*2400*/  IMAD.MOV.U32 R67, RZ, RZ, R3 ;  /* 0x000000ffff437224 */ /* 0x000fe400078e0003 */
[----:B------:R-:W-:-:S03]  /*2410*/  IMAD.MOV.U32 R3, RZ, RZ, R51 ;  /* 0x000000ffff037224 */ /* 0x000fc600078e0033 */
        /* <DEDUP_REMOVED lines=34> */
[----:B------:R-:W-:Y:S06]  /*2640*/  @P0 BRA `(.L_x_35307) ;  /* 0xfffffff800d80947 */ /* 0x000fec000383ffff */
[----:B------:R-:W-:Y:S05]  /*2650*/  BSYNC B0 ;  /* 0x0000000000007941 */ /* 0x000fea0003800000 */
.L_x_35306:
        /* <DEDUP_REMOVED lines=97> */
.L_x_35309:
        /* <DEDUP_REMOVED lines=22> */
.L_x_35312:
[----:B------:R-:W-:Y:S05]  /*2dd0*/  BSYNC B3 ;  /* 0x0000000000037941 */ /* 0x000fea0003800000 */
.L_x_35311:
        /* <DEDUP_REMOVED lines=29> */
.L_x_35310:
[----:B------:R-:W-:Y:S05]  /*2fb0*/  BSYNC B2 ;  /* 0x0000000000027941 */ /* 0x000fea0003800000 */
.L_x_35308:
        /* <DEDUP_REMOVED lines=21> */
.L_x_35314:
[----:B------:R-:W-:Y:S05]  /*3110*/  BSYNC B2 ;  /* 0x0000000000027941 */ /* 0x000fea0003800000 */
.L_x_35313:
        /* <DEDUP_REMOVED lines=82> */
.L_x_35316:
[----:B------:R-:W-:-:S04]  /*3640*/  ISETP.GE.AND P0, PT, R9, RZ, PT ;  /* 0x000000ff0900720c */ /* 0x000fc80003f06270 */
[----:B------:R-:W-:Y:S02]  /*3650*/  FSEL R2, RZ, 3.37028055040000000000e+12, P0 ;  /* 0x54442d18ff027808 */ /* 0x000fe40000000000 */
[----:B------:R-:W-:-:S07]  /*3660*/  FSEL R3, RZ, 2.1426990032196044922, P0 ;  /* 0x400921fbff037808 */ /* 0x000fce0000000000 */
.L_x_35317:
[----:B------:R-:W-:Y:S05]  /*3670*/  BSYNC B0 ;  /* 0x0000000000007941 */ /* 0x000fea0003800000 */
.L_x_35315:
[----:B------:R-:W-:Y:S01]  /*3680*/  DADD R8, |R8|, |R10| ;  /* 0x0000000008087229 */ /* 0x000fe2000000060a */
[----:B------:R-:W-:Y:S01]  /*3690*/  LOP3.LUT R11, R3, 0x80000000, R11, 0xb8, !PT ;  /* 0x80000000030b7812 */ /* 0x000fe200078eb80b */
[----:B------:R-:W-:-:S06]  /*36a0*/  DMUL R24, R24, 0.5 ;  /* 0x3fe0000018187828 */ /* 0x000fcc0000000000 */
[----:B------:R-:W-:-:S06]  /*36b0*/  DSETP.GTU.AND P0, PT, |R8|, +INF , PT ;  /* 0x7ff000000800742a */ /* 0x000fcc0003f0c200 */
[----:B------:R-:W-:Y:S02]  /*36c0*/  FSEL R2, R8, R2, P0 ;  /* 0x0000000208027208 */ /* 0x000fe40000000000 */
[----:B------:R-:W-:Y:S01]  /*36d0*/  FSEL R3, R9, R11, P0 ;  /* 0x0000000b09037208 */ /* 0x000fe20000000000 */
[----:B------:R-:W-:Y:S06]  /*36e0*/  BRA `(.L_x_35297) ;  /* 0x0000004000587947 */ /* 0x000fec0003800000 */
.L_x_35285:
        /* <DEDUP_REMOVED lines=135> */
.L_x_35319:
[----:B------:R-:W-:Y:S05]  /*3f60*/  BSYNC B0 ;  /* 0x0000000000007941 */ /* 0x000fea0003800000 */
.L_x_35318:
        /* <DEDUP_REMOVED lines=8> */
.L_x_35321:
[----:B------:R-:W-:Y:S05]  /*3ff0*/  BSYNC B2 ;  /* 0x0000000000027941 */ /* 0x000fea0003800000 */
.L_x_35320:
        /* <DEDUP_REMOVED lines=82> */
.L_x_35323:
[----:B------:R-:W-:-:S04]  /*4520*/  ISETP.GE.AND P0, PT, R9, RZ, PT ;  /* 0x000000ff0900720c */ /* 0x000fc80003f06270 */
[----:B------:R-:W-:Y:S02]  /*4530*/  FSEL R2, RZ, 3.37028055040000000000e+12, P0 ;  /* 0x54442d18ff027808 */ /* 0x000fe40000000000 */
[----:B------:R-:W-:-:S07]  /*4540*/  FSEL R3, RZ, 2.1426990032196044922, P0 ;  /* 0x400921fbff037808 */ /* 0x000fce0000000000 */
.L_x_35324:
[----:B------:R-:W-:Y:S05]  /*4550*/  BSYNC B0 ;  /* 0x0000000000007941 */ /* 0x000fea0003800000 */
.L_x_35322:
[----:B------:R-:W-:Y:S01]  /*4560*/  DADD R8, |R8|, |R10| ;  /* 0x0000000008087229 */ /* 0x000fe2000000060a */
[----:B------:R-:W-:-:S07]  /*4570*/  LOP3.LUT R11, R3, 0x80000000, R11, 0xb8, !PT ;  /* 0x80000000030b7812 */ /* 0x000fce00078eb80b */
[----:B------:R-:W-:-:S06]  /*4580*/  DSETP.GTU.AND P0, PT, |R8|, +INF , PT ;  /* 0x7ff000000800742a */ /* 0x000fcc0003f0c200 */
[----:B------:R-:W-:Y:S02]  /*4590*/  FSEL R2, R8, R2, P0 ;  /* 0x0000000208027208 */ /* 0x000fe40000000000 */
[----:B------:R-:W-:Y:S01]  /*45a0*/  FSEL R3, R9, R11, P0 ;  /* 0x0000000b09037208 */ /* 0x000fe20000000000 */
[----:B------:R-:W-:Y:S06]  /*45b0*/  BRA `(.L_x_35297) ;  /* 0x0000003000a47947 */ /* 0x000fec0003800000 */
.L_x_35284:
        /* <DEDUP_REMOVED lines=90> */
.L_x_35327:
        /* <DEDUP_REMOVED lines=22> */
.L_x_35330:
[----:B------:R-:W-:Y:S05]  /*4cc0*/  BSYNC B3 ;  /* 0x0000000000037941 */ /* 0x000fea0003800000 */
.L_x_35329:
        /* <DEDUP_REMOVED lines=29> */
.L_x_35328:
[----:B------:R-:W-:Y:S05]  /*4ea0*/  BSYNC B2 ;  /* 0x0000000000027941 */ /* 0x000fea0003800000 */
.L_x_35326:
        /* <DEDUP_REMOVED lines=83> */
.L_x_35325:
        /* <DEDUP_REMOVED lines=85> */
.L_x_35283:
        /* <DEDUP_REMOVED lines=22> */
[----:B-----5:R-:W-:Y:S05]  /*5a90*/  CALL.REL.NOINC `($__internal_76_$__cuda_sm20_div_rn_f64_full) ;  /* 0x0000094400e47944 */ /* 0x020fea0003c00000 */
.L_x_35332:
[----:B------:R-:W-:Y:S05]  /*5aa0*/  BSYNC B2 ;  /* 0x0000000000027941 */ /* 0x000fea0003800000 */
.L_x_35331:
        /* <DEDUP_REMOVED lines=24> */
[----:B------:R-:W-:Y:S02]  /*5c30*/  IMAD.MOV.U32 R4, RZ, RZ, R2 ;  /* 0x000000ffff047224 */ /* 0x000fe400078e0002 */
[----:B------:R-:W-:-:S07]  /*5c40*/  IMAD.MOV.U32 R5, RZ, RZ, R3 ;  /* 0x000000ffff057224 */ /* 0x000fce00078e0003 */
.L_x_35334:
[----:B------:R-:W-:Y:S05]  /*5c50*/  BSYNC B2 ;  /* 0x0000000000027941 */ /* 0x000fea0003800000 */
.L_x_35333:
        /* <DEDUP_REMOVED lines=136> */
.L_x_35336:
[----:B------:R-:W-:Y:S05]  /*64e0*/  BSYNC B0 ;  /* 0x0000000000007941 */ /* 0x000fea0003800000 */
.L_x_35335:
        /* <DEDUP_REMOVED lines=8> */
.L_x_35338:
[----:B------:R-:W-:Y:S05]  /*6570*/  BSYNC B2 ;  /* 0x0000000000027941 */ /* 0x000fea0003800000 */
.L_x_35337:
        /* <DEDUP_REMOVED lines=82> */
.L_x_35340:
[----:B------:R-:W-:-:S04]  /*6aa0*/  ISETP.GE.AND P0, PT, R9, RZ, PT ;  /* 0x000000ff0900720c */ /* 0x000fc80003f06270 */
[----:B------:R-:W-:Y:S02]  /*6ab0*/  FSEL R2, RZ, 3.37028055040000000000e+12, P0 ;  /* 0x54442d18ff027808 */ /* 0x000fe40000000000 */
[----:B------:R-:W-:-:S07]  /*6ac0*/  FSEL R3, RZ, 2.1426990032196044922, P0 ;  /* 0x400921fbff037808 */ /* 0x000fce0000000000 */
.L_x_35341:
[----:B------:R-:W-:Y:S05]  /*6ad0*/  BSYNC B0 ;  /* 0x0000000000007941 */ /* 0x000fea0003800000 */
.L_x_35339:
[----:B------:R-:W-:Y:S01]  /*6ae0*/  DADD R8, |R8|, |R10| ;  /* 0x0000000008087229 */ /* 0x000fe2000000060a */
[----:B------:R-:W-:Y:S01]  /*6af0*/  LOP3.LUT R11, R3, 0x80000000, R11, 0xb8, !PT ;  /* 0x80000000030b7812 */ /* 0x000fe200078eb80b */
[----:B------:R-:W-:-:S06]  /*6b00*/  DADD R24, R24, 1 ;  /* 0x3ff0000018187429 */ /* 0x000fcc0000000000 */
[----:B------:R-:W-:-:S06]  /*6b10*/  DSETP.GTU.AND P0, PT, |R8|, +INF , PT ;  /* 0x7ff000000800742a */ /* 0x000fcc0003f0c200 */
[----:B------:R-:W-:Y:S02]  /*6b20*/  FSEL R2, R8, R2, P0 ;  /* 0x0000000208027208 */ /* 0x000fe40000000000 */
[----:B------:R-:W-:Y:S01]  /*6b30*/  FSEL R3, R9, R11, P0 ;  /* 0x0000000b09037208 */ /* 0x000fe20000000000 */
[----:B------:R-:W-:Y:S06]  /*6b40*/  BRA `(.L_x_35297) ;  /* 0x0000000c00407947 */ /* 0x000fec0003800000 */
.L_x_35282:
        /* <DEDUP_REMOVED lines=109> */
.L_x_35343:
[----:B------:R-:W-:Y:S05]  /*7220*/  BSYNC B0 ;  /* 0x0000000000007941 */ /* 0x000fea0003800000 */
.L_x_35342:
[----:B------:R-:W-:Y:S04]  /*7230*/  BSSY B2, `(.L_x_35344) ;  /* 0x0000007000027945 */ /* 0x000fe80003800000 */
[----:B------:R-:W-:Y:S05]  /*7240*/  @P4 BRA P5, `(.L_x_35345) ;  /* 0x0000000000144947 */ /* 0x000fea0002800000 */
[----:B------:R-:W-:Y:S01]  /*7250*/  IMAD.MOV.U32 R0, RZ, RZ, R4 ;  /* 0x000000ffff007224 */ /* 0x000fe200078e0004 */
[----:B------:R-:W-:Y:S01]  /*7260*/  MOV R4, 0x72a0 ;  /* 0x000072a000047802 */ /* 0x000fe20000000f00 */
[----:B------:R-:W-:Y:S02]  /*7270*/  IMAD.MOV.U32 R2, RZ, RZ, R26 ;  /* 0x000000ffff027224 */ /* 0x000fe400078e001a */
[----:B------:R-:W-:-:S07]  /*7280*/  IMAD.MOV.U32 R3, RZ, RZ, R27 ;  /* 0x000000ffff037224 */ /* 0x000fce00078e001b */
[----:B-----5:R-:W-:Y:S05]  /*7290*/  CALL.REL.NOINC `($__internal_76_$__cuda_sm20_div_rn_f64_full) ;  /* 0x0000092c00e47944 */ /* 0x020fea0003c00000 */
.L_x_35345:
[----:B------:R-:W-:Y:S05]  /*72a0*/  BSYNC B2 ;  /* 0x0000000000027941 */ /* 0x000fea0003800000 */
.L_x_35344:
        /* <DEDUP_REMOVED lines=82> */
.L_x_35347:
[----:B------:R-:W-:Y:S02]  /*77d0*/  FSEL R2, RZ, 3.37028055040000000000e+12, P2 ;  /* 0x54442d18ff027808 */ /* 0x000fe40001000000 */
[----:B------:R-:W-:-:S07]  /*77e0*/  FSEL R3, RZ, 2.1426990032196044922, P2 ;  /* 0x400921fbff037808 */ /* 0x000fce0001000000 */
.L_x_35348:
[----:B------:R-:W-:Y:S05]  /*77f0*/  BSYNC B0 ;  /* 0x0000000000007941 */ /* 0x000fea0003800000 */
.L_x_35346:
[----:B------:R-:W-:Y:S01]  /*7800*/  DADD R8, |R8|, |R10| ;  /* 0x0000000008087229 */ /* 0x000fe2000000060a */
[----:B------:R-:W-:-:S07]  /*7810*/  LOP3.LUT R11, R3, 0x80000000, R11, 0xb8, !PT ;  /* 0x80000000030b7812 */ /* 0x000fce00078eb80b */
[----:B------:R-:W-:-:S06]  /*7820*/  DSETP.GTU.AND P0, PT, |R8|, +INF , PT ;  /* 0x7ff000000800742a */ /* 0x000fcc0003f0c200 */
[----:B------:R-:W-:Y:S02]  /*7830*/  FSEL R2, R8, R2, P0 ;  /* 0x0000000208027208 */ /* 0x000fe40000000000 */
[----:B------:R-:W-:-:S07]  /*7840*/  FSEL R3, R9, R11, P0 ;  /* 0x0000000b09037208 */ /* 0x000fce0000000000 */
.L_x_35297:
[----:B------:R-:W-:Y:S05]  /*7850*/  BSYNC B1 ;  /* 0x0000000000017941 */ /* 0x000fea0003800000 */
.L_x_35281:
        /* <DEDUP_REMOVED lines=78> */
.L_x_35355:
[----:B------:R-:W-:Y:S05]  /*7d40*/  BSYNC B0 ;  /* 0x0000000000007941 */ /* 0x000fea0003800000 */
.L_x_35354:
        /* <DEDUP_REMOVED lines=21> */
[----:B-----5:R-:W-:Y:S05]  /*7ea0*/  CALL.REL.NOINC `($_ZN2at6native29vectorized_elementwise_kernelILi8EZZZNS0_50_GLOBAL__N__2680c7bb_12_PowKernel_cu_140f0503_289624pow_tensor_scalar_kernelERNS_18TensorIteratorBaseERKN3c106ScalarEENKUlvE_clEvENKUlvE_clEvEUlNS5_7complexIdEEE0_St5arrayIPcLm2EEEEviT0_T1_$__internal_trig_reduction_slowpathd) ;  /* 0x0000092800747944 */ /* 0x020fea0003c00000 */
[----:B------:R-:W-:Y:S02]  /*7eb0*/  IMAD.MOV.U32 R2, RZ, RZ, R5 ;  /* 0x000000ffff027224 */ /* 0x000fe400078e0005 */
[----:B------:R-:W-:Y:S02]  /*7ec0*/  IMAD.MOV.U32 R24, RZ, RZ, R6 ;  /* 0x000000ffff187224 */ /* 0x000fe400078e0006 */
[----:B------:R-:W-:Y:S01]  /*7ed0*/  IMAD.MOV.U32 R25, RZ, RZ, R7 ;  /* 0x000000ffff197224 */ /* 0x000fe200078e0007 */
[----:B------:R-:W-:Y:S06]  /*7ee0*/  BRA `(.L_x_35358) ;  /* 0x0000000000087947 */ /* 0x000fec0003800000 */
.L_x_35357:
[----:B------:R-:W-:Y:S01]  /*7ef0*/  DMUL R24, RZ, R46 ;  /* 0x0000002eff187228 */ /* 0x000fe20000000000 */
[----:B------:R-:W-:-:S10]  /*7f00*/  IMAD.MOV.U32 R2, RZ, RZ, RZ ;  /* 0x000000ffff027224 */ /* 0x000fd400078e00ff */
.L_x_35358:
[----:B------:R-:W-:Y:S05]  /*7f10*/  BSYNC B2 ;  /* 0x0000000000027941 */ /* 0x000fea0003800000 */
.L_x_35356:
        /* <DEDUP_REMOVED lines=49> */
.L_x_35360:
[----:B------:R-:W-:Y:S01]  /*8230*/  DMUL R2, RZ, R46 ;  /* 0x0000002eff027228 */ /* 0x000fe20000000000 */
[----:B------:R-:W-:-:S10]  /*8240*/  IMAD.MOV.U32 R0, RZ, RZ, RZ ;  /* 0x000000ffff007224 */ /* 0x000fd400078e00ff */
.L_x_35361:
[----:B------:R-:W-:Y:S05]  /*8250*/  BSYNC B2 ;  /* 0x0000000000027941 */ /* 0x000fea0003800000 */
.L_x_35359:
        /* <DEDUP_REMOVED lines=25> */
.L_x_35353:
        /* <DEDUP_REMOVED lines=63> */
.L_x_35364:
[----:B------:R-:W-:Y:S05]  /*87e0*/  BSYNC B0 ;  /* 0x0000000000007941 */ /* 0x000fea0003800000 */
.L_x_35363:
        /* <DEDUP_REMOVED lines=26> */
.L_x_35366:
[----:B------:R-:W-:Y:S01]  /*8990*/  DMUL R24, RZ, R46 ;  /* 0x0000002eff187228 */ /* 0x000fe20000000000 */
[----:B------:R-:W-:-:S10]  /*89a0*/  IMAD.MOV.U32 R2, RZ, RZ, RZ ;  /* 0x000000ffff027224 */ /* 0x000fd400078e00ff */
.L_x_35367:
[----:B------:R-:W-:Y:S05]  /*89b0*/  BSYNC B2 ;  /* 0x0000000000027941 */ /* 0x000fea0003800000 */
.L_x_35365:
        /* <DEDUP_REMOVED lines=49> */
.L_x_35369:
[----:B------:R-:W-:Y:S01]  /*8cd0*/  DMUL R2, RZ, R46 ;  /* 0x0000002eff027228 */ /* 0x000fe20000000000 */
[----:B------:R-:W-:-:S10]  /*8ce0*/  IMAD.MOV.U32 R0, RZ, RZ, RZ ;  /* 0x000000ffff007224 */ /* 0x000fd400078e00ff */
.L_x_35370:
[----:B------:R-:W-:Y:S05]  /*8cf0*/  BSYNC B2 ;  /* 0x0000000000027941 */ /* 0x000fea0003800000 */
.L_x_35368:
        /* <DEDUP_REMOVED lines=39> */
.L_x_35352:
        /* <DEDUP_REMOVED lines=11> */
.L_x_35371:
[----:B------:R-:W-:-:S10]  /*9020*/  DADD R24, R46, -R46 ;  /* 0x000000002e187229 */ /* 0x000fd4000000082e */
[----:B------:R-:W-:Y:S02]  /*9030*/  IMAD.MOV.U32 R26, RZ, RZ, R24 ;  /* 0x000000ffff1a7224 */ /* 0x000fe400078e0018 */
[----:B------:R-:W-:Y:S01]  /*9040*/  IMAD.MOV.U32 R27, RZ, RZ, R25 ;  /* 0x000000ffff1b7224 */ /* 0x000fe200078e0019 */
[----:B------:R-:W-:Y:S06]  /*9050*/  BRA `(.L_x_35362) ;  /* 0x00000008009c7947 */ /* 0x000fec0003800000 */
.L_x_35351:
        /* <DEDUP_REMOVED lines=24> */
[----:B------:R-:W-:Y:S01]  /*91e0*/  IMAD.MOV.U32 R3, RZ, RZ, R7 ;  /* 0x000000ffff037224 */ /* 0x000fe200078e0007 */
[----:B------:R-:W-:Y:S06]  /*91f0*/  BRA `(.L_x_35374) ;  /* 0x0000000000087947 */ /* 0x000fec0003800000 */
.L_x_35373:
[----:B------:R-:W-:Y:S01]  /*9200*/  DMUL R2, RZ, R46 ;  /* 0x0000002eff027228 */ /* 0x000fe20000000000 */
[----:B------:R-:W-:-:S10]  /*9210*/  IMAD.MOV.U32 R5, RZ, RZ, RZ ;  /* 0x000000ffff057224 */ /* 0x000fd400078e00ff */
.L_x_35374:
[----:B------:R-:W-:Y:S05]  /*9220*/  BSYNC B2 ;  /* 0x0000000000027941 */ /* 0x000fea0003800000 */
.L_x_35372:
        /* <DEDUP_REMOVED lines=49> */
.L_x_35376:
[----:B------:R-:W-:Y:S01]  /*9540*/  DMUL R26, RZ, R46 ;  /* 0x0000002eff1a7228 */ /* 0x000fe20000000000 */
[----:B------:R-:W-:-:S10]  /*9550*/  IMAD.MOV.U32 R0, RZ, RZ, RZ ;  /* 0x000000ffff007224 */ /* 0x000fd400078e00ff */
.L_x_35377:
[----:B------:R-:W-:Y:S05]  /*9560*/  BSYNC B2 ;  /* 0x0000000000027941 */ /* 0x000fea0003800000 */
.L_x_35375:
        /* <DEDUP_REMOVED lines=24> */
.L_x_35350:
        /* <DEDUP_REMOVED lines=59> */
.L_x_35379:
[----:B------:R-:W-:Y:S05]  /*9aa0*/  BSYNC B0 ;  /* 0x0000000000007941 */ /* 0x000fea0003800000 */
.L_x_35378:
[----:B------:R-:W-:Y:S02]  /*9ab0*/  IMAD.MOV.U32 R26, RZ, RZ, R46 ;  /* 0x000000ffff1a7224 */ /* 0x000fe400078e002e */
[----:B------:R-:W-:-:S07]  /*9ac0*/  IMAD.MOV.U32 R27, RZ, RZ, R47 ;  /* 0x000000ffff1b7224 */ /* 0x000fce00078e002f */
.L_x_35362:
[----:B------:R-:W-:Y:S05]  /*9ad0*/  BSYNC B1 ;  /* 0x0000000000017941 */ /* 0x000fea0003800000 */
.L_x_35349:
        /* <DEDUP_REMOVED lines=116> */
.L_x_35387:
        /* <DEDUP_REMOVED lines=21> */
[----:B------:R-:W-:Y:S05]  /*a370*/  CALL.REL.NOINC `($__internal_76_$__cuda_sm20_div_rn_f64_full) ;  /* 0x000008fc00ac7944 */ /* 0x000fea0003c00000 */
.L_x_35390:
[----:B------:R-:W-:Y:S05]  /*a380*/  BSYNC B3 ;  /* 0x0000000000037941 */ /* 0x000fea0003800000 */
.L_x_35389:
        /* <DEDUP_REMOVED lines=29> */
.L_x_35388:
[----:B------:R-:W-:Y:S05]  /*a560*/  BSYNC B2 ;  /* 0x0000000000027941 */ /* 0x000fea0003800000 */
.L_x_35386:
        /* <DEDUP_REMOVED lines=21> */
.L_x_35392:
[----:B------:R-:W-:Y:S05]  /*a6c0*/  BSYNC B2 ;  /* 0x0000000000027941 */ /* 0x000fea0003800000 */
.L_x_35391:
        /* <DEDUP_REMOVED lines=82> */
.L_x_35394:
[----:B------:R-:W-:-:S04]  /*abf0*/  ISETP.GE.AND P0, PT, R29, RZ, PT ;  /* 0x000000ff1d00720c */ /* 0x000fc80003f06270 */
[----:B------:R-:W-:Y:S02]  /*ac00*/  FSEL R2, RZ, 3.37028055040000000000e+12, P0 ;  /* 0x54442d18ff027808 */ /* 0x000fe40000000000 */
[----:B------:R-:W-:-:S07]  /*ac10*/  FSEL R3, RZ, 2.1426990032196044922, P0 ;  /* 0x400921fbff037808 */ /* 0x000fce0000000000 */
.L_x_35395:
[----:B------:R-:W-:Y:S05]  /*ac20*/  BSYNC B0 ;  /* 0x0000000000007941 */ /* 0x000fea0003800000 */
.L_x_35393:
[----:B------:R-:W-:Y:S01]  /*ac30*/  DADD R28, |R28|, |R30| ;  /* 0x000000001c1c7229 */ /* 0x000fe2000000061e */
[----:B------:R-:W-:Y:S01]  /*ac40*/  LOP3.LUT R31, R3, 0x80000000, R31, 0xb8, !PT ;  /* 0x80000000031f7812 */ /* 0x000fe200078eb81f */
[----:B------:R-:W-:-:S06]  /*ac50*/  DMUL R8, R8, 0.5 ;  /* 0x3fe0000008087828 */ /* 0x000fcc0000000000 */
[----:B------:R-:W-:-:S06]  /*ac60*/  DSETP.GTU.AND P0, PT, |R28|, +INF , PT ;  /* 0x7ff000001c00742a */ /* 0x000fcc0003f0c200 */
[----:B------:R-:W-:Y:S02]  /*ac70*/  FSEL R2, R28, R2, P0 ;  /* 0x000000021c027208 */ /* 0x000fe40000000000 */
[----:B------:R-:W-:Y:S01]  /*ac80*/  FSEL R3, R29, R31, P0 ;  /* 0x0000001f1d037208 */ /* 0x000fe20000000000 */
[----:B------:R-:W-:Y:S06]  /*ac90*/  BRA `(.L_x_35396) ;  /* 0x0000006400447947 */ /* 0x000fec0003800000 */
.L_x_35385:
        /* <DEDUP_REMOVED lines=99> */
.L_x_35399:
[----:B------:R-:W-:Y:S05]  /*b2d0*/  BSYNC B0 ;  /* 0x0000000000007941 */ /* 0x000fea0003800000 */
.L_x_35398:
[----:B------:R-:W-:Y:S04]  /*b2e0*/  BSSY B2, `(.L_x_35400) ;  /* 0x0000008000027945 */ /* 0x000fe80003800000 */
[----:B------:R-:W-:Y:S05]  /*b2f0*/  @P4 BRA P5, `(.L_x_35401) ;  /* 0x0000000000184947 */ /* 0x000fea0002800000 */
[----:B------:R-:W-:Y:S01]  /*b300*/  IMAD.MOV.U32 R0, RZ, RZ, R10 ;  /* 0x000000ffff007224 */ /* 0x000fe200078e000a */
[----:B------:R-:W-:Y:S01]  /*b310*/  MOV R4, 0xb360 ;  /* 0x0000b36000047802 */ /* 0x000fe20000000f00 */
[----:B------:R-:W-:Y:S02]  /*b320*/  IMAD.MOV.U32 R5, RZ, RZ, R11 ;  /* 0x000000ffff057224 */ /* 0x000fe400078e000b */
[----:B------:R-:W-:Y:S02]  /*b330*/  IMAD.MOV.U32 R2, RZ, RZ, R46 ;  /* 0x000000ffff027224 */ /* 0x000fe400078e002e */
[----:B------:R-:W-:-:S07]  /*b340*/  IMAD.MOV.U32 R3, RZ, RZ, R47 ;  /* 0x000000ffff037224 */ /* 0x000fce00078e002f */
[----:B------:R-:W-:Y:S05]  /*b350*/  CALL.REL.NOINC `($__internal_76_$__cuda_sm20_div_rn_f64_full) ;  /* 0x000008ec00b47944 */ /* 0x000fea0003c00000 */
.L_x_35401:
[----:B------:R-:W-:Y:S05]  /*b360*/  BSYNC B2 ;  /* 0x0000000000027941 */ /* 0x000fea0003800000 */
.L_x_35400:
        /* <DEDUP_REMOVED lines=82> */
.L_x_35403:
[----:B------:R-:W-:-:S04]  /*b890*/  ISETP.GE.AND P0, PT, R29, RZ, PT ;  /* 0x000000ff1d00720c */ /* 0x000fc80003f06270 */
[----:B------:R-:W-:Y:S02]  /*b8a0*/  FSEL R2, RZ, 3.37028055040000000000e+12, P0 ;  /* 0x54442d18ff027808 */ /* 0x000fe40000000000 */
[----:B------:R-:W-:-:S07]  /*b8b0*/  FSEL R3, RZ, 2.1426990032196044922, P0 ;  /* 0x400921fbff037808 */ /* 0x000fce0000000000 */
.L_x_35404:
[----:B------:R-:W-:Y:S05]  /*b8c0*/  BSYNC B0 ;  /* 0x0000000000007941 */ /* 0x000fea0003800000 */
.L_x_35402:
[----:B------:R-:W-:Y:S01]  /*b8d0*/  DADD R28, |R28|, |R30| ;  /* 0x000000001c1c7229 */ /* 0x000fe2000000061e */
[----:B------:R-:W-:Y:S01]  /*b8e0*/  LOP3.LUT R31, R3, 0x80000000, R31, 0xb8, !PT ;  /* 0x80000000031f7812 */ /* 0x000fe200078eb81f */
[----:B------:R-:W-:-:S06]  /*b8f0*/  DMUL R8, R8, 0.5 ;  /* 0x3fe0000008087828 */ /* 0x000fcc0000000000 */
[----:B------:R-:W-:-:S06]  /*b900*/  DSETP.GTU.AND P0, PT, |R28|, +INF , PT ;  /* 0x7ff000001c00742a */ /* 0x000fcc0003f0c200 */
[----:B------:R-:W-:Y:S02]  /*b910*/  FSEL R2, R28, R2, P0 ;  /* 0x000000021c027208 */ /* 0x000fe40000000000 */
[----:B------:R-:W-:Y:S01]  /*b920*/  FSEL R3, R29, R31, P0 ;  /* 0x0000001f1d037208 */ /* 0x000fe20000000000 */
[----:B------:R-:W-:Y:S06]  /*b930*/  BRA `(.L_x_35396) ;  /* 0x00000058001c7947 */ /* 0x000fec0003800000 */
.L_x_35397:
        /* <DEDUP_REMOVED lines=29> */
.L_x_35406:
        /* <DEDUP_REMOVED lines=75> */
.L_x_35405:
        /* <DEDUP_REMOVED lines=97> */
.L_x_35408:
        /* <DEDUP_REMOVED lines=22> */
.L_x_35411:
[----:B------:R-:W-:Y:S05]  /*c730*/  BSYNC B3 ;  /* 0x0000000000037941 */ /* 0x000fea0003800000 */
.L_x_35410:
        /* <DEDUP_REMOVED lines=29> */
.L_x_35409:
[----:B------:R-:W-:Y:S05]  /*c910*/  BSYNC B2 ;  /* 0x0000000000027941 */ /* 0x000fea0003800000 */
.L_x_35407:
        /* <DEDUP_REMOVED lines=21> */
.L_x_35413:
[----:B------:R-:W-:Y:S05]  /*ca70*/  BSYNC B2 ;  /* 0x0000000000027941 */ /* 0x000fea0003800000 */
.L_x_35412:
        /* <DEDUP_REMOVED lines=82> */
.L_x_35415:
[----:B------:R-:W-:-:S04]  /*cfa0*/  ISETP.GE.AND P0, PT, R29, RZ, PT ;  /* 0x000000ff1d00720c */ /* 0x000fc80003f06270 */
[----:B------:R-:W-:Y:S02]  /*cfb0*/  FSEL R2, RZ, 3.37028055040000000000e+12, P0 ;  /* 0x54442d18ff027808 */ /* 0x000fe40000000000 */
[----:B------:R-:W-:-:S07]  /*cfc0*/  FSEL R3, RZ, 2.1426990032196044922, P0 ;  /* 0x400921fbff037808 */ /* 0x000fce0000000000 */
.L_x_35416:
[----:B------:R-:W-:Y:S05]  /*cfd0*/  BSYNC B0 ;  /* 0x0000000000007941 */ /* 0x000fea0003800000 */
.L_x_35414:
[----:B------:R-:W-:Y:S01]  /*cfe0*/  DADD R28, |R28|, |R30| ;  /* 0x000000001c1c7229 */ /* 0x000fe2000000061e */
[----:B------:R-:W-:Y:S01]  /*cff0*/  LOP3.LUT R31, R3, 0x80000000, R31, 0xb8, !PT ;  /* 0x80000000031f7812 */ /* 0x000fe200078eb81f */
[----:B------:R-:W-:-:S06]  /*d000*/  DMUL R8, R8, 0.5 ;  /* 0x3fe0000008087828 */ /* 0x000fcc0000000000 */
[----:B------:R-:W-:-:S06]  /*d010*/  DSETP.GTU.AND P0, PT, |R28|, +INF , PT ;  /* 0x7ff000001c00742a */ /* 0x000fcc0003f0c200 */
[----:B------:R-:W-:Y:S02]  /*d020*/  FSEL R2, R28, R2, P0 ;  /* 0x000000021c027208 */ /* 0x000fe40000000000 */
[----:B------:R-:W-:Y:S01]  /*d030*/  FSEL R3, R29, R31, P0 ;  /* 0x0000001f1d037208 */ /* 0x000fe20000000000 */
[----:B------:R-:W-:Y:S06]  /*d040*/  BRA `(.L_x_35396) ;  /* 0x0000004000587947 */ /* 0x000fec0003800000 */
.L_x_35384:
        /* <DEDUP_REMOVED lines=135> */
.L_x_35418:
[----:B------:R-:W-:Y:S05]  /*d8c0*/  BSYNC B0 ;  /* 0x0000000000007941 */ /* 0x000fea0003800000 */
.L_x_35417:
        /* <DEDUP_REMOVED lines=8> */
.L_x_35420:
[----:B------:R-:W-:Y:S05]  /*d950*/  BSYNC B2 ;  /* 0x0000000000027941 */ /* 0x000fea0003800000 */
.L_x_35419:
        /* <DEDUP_REMOVED lines=82> */
.L_x_35422:
[----:B------:R-:W-:-:S04]  /*de80*/  ISETP.GE.AND P0, PT, R29, RZ, PT ;  /* 0x000000ff1d00720c */ /* 0x000fc80003f06270 */
[----:B------:R-:W-:Y:S02]  /*de90*/  FSEL R2, RZ, 3.37028055040000000000e+12, P0 ;  /* 0x54442d18ff027808 */ /* 0x000fe40000000000 */
[----:B------:R-:W-:-:S07]  /*dea0*/  FSEL R3, RZ, 2.1426990032196044922, P0 ;  /* 0x400921fbff037808 */ /* 0x000fce0000000000 */
.L_x_35423:
[----:B------:R-:W-:Y:S05]  /*deb0*/  BSYNC B0 ;  /* 0x0000000000007941 */ /* 0x000fea0003800000 */
.L_x_35421:
[----:B------:R-:W-:Y:S01]  /*dec0*/  DADD R28, |R28|, |R30| ;  /* 0x000000001c1c7229 */ /* 0x000fe2000000061e */
[----:B------:R-:W-:-:S07]  /*ded0*/  LOP3.LUT R31, R3, 0x80000000, R31, 0xb8, !PT ;  /* 0x80000000031f7812 */ /* 0x000fce00078eb81f */
[----:B------:R-:W-:-:S06]  /*dee0*/  DSETP.GTU.AND P0, PT, |R28|, +INF , PT ;  /* 0x7ff000001c00742a */ /* 0x000fcc0003f0c200 */
[----:B------:R-:W-:Y:S02]  /*def0*/  FSEL R2, R28, R2, P0 ;  /* 0x000000021c027208 */ /* 0x000fe40000000000 */
[----:B------:R-:W-:Y:S01]  /*df00*/  FSEL R3, R29, R31, P0 ;  /* 0x0000001f1d037208 */ /* 0x000fe20000000000 */
[----:B------:R-:W-:Y:S06]  /*df10*/  BRA `(.L_x_35396) ;  /* 0x0000003000a47947 */ /* 0x000fec0003800000 */
.L_x_35383:
        /* <DEDUP_REMOVED lines=90> */
.L_x_35426:
        /* <DEDUP_REMOVED lines=22> */
.L_x_35429:
[----:B------:R-:W-:Y:S05]  /*e620*/  BSYNC B3 ;  /* 0x0000000000037941 */ /* 0x000fea0003800000 */
.L_x_35428:
        /* <DEDUP_REMOVED lines=29> */
.L_x_35427:
[----:B------:R-:W-:Y:S05]  /*e800*/  BSYNC B2 ;  /* 0x0000000000027941 */ /* 0x000fea0003800000 */
.L_x_35425:
        /* <DEDUP_REMOVED lines=83> */
.L_x_35424:
        /* <DEDUP_REMOVED lines=85> */
.L_x_35382:
        /* <DEDUP_REMOVED lines=22> */
[----:B------:R-:W-:Y:S05]  /*f3f0*/  CALL.REL.NOINC `($__internal_76_$__cuda_sm20_div_rn_f64_full) ;  /* 0x000008ac008c7944 */ /* 0x000fea0003c00000 */
.L_x_35431:
[----:B------:R-:W-:Y:S05]  /*f400*/  BSYNC B2 ;  /* 0x0000000000027941 */ /* 0x000fea0003800000 */
.L_x_35430:
        /* <DEDUP_REMOVED lines=24> */
[----:B------:R-:W-:Y:S02]  /*f590*/  IMAD.MOV.U32 R4, RZ, RZ, R2 ;  /* 0x000000ffff047224 */ /* 0x000fe400078e0002 */
[----:B------:R-:W-:-:S07]  /*f5a0*/  IMAD.MOV.U32 R5, RZ, RZ, R3 ;  /* 0x000000ffff057224 */ /* 0x000fce00078e0003 */
.L_x_35433:
[----:B------:R-:W-:Y:S05]  /*f5b0*/  BSYNC B2 ;  /* 0x0000000000027941 */ /* 0x000fea0003800000 */
.L_x_35432:
        /* <DEDUP_REMOVED lines=136> */
.L_x_35435:
[----:B------:R-:W-:Y:S05]  /*fe40*/  BSYNC B0 ;  /* 0x0000000000007941 */ /* 0x000fea0003800000 */
.L_x_35434:
        /* <DEDUP_REMOVED lines=8> */
.L_x_35437:
[----:B------:R-:W-:Y:S05]  /*fed0*/  BSYNC B2 ;  /* 0x0000000000027941 */ /* 0x000fea0003800000 */
.L_x_35436:
        /* <DEDUP_REMOVED lines=82> */
.L_x_35439:
[----:B------:R-:W-:-:S04]  /*10400*/  ISETP.GE.AND P0, PT, R29, RZ, PT ;  /* 0x000000ff1d00720c */ /* 0x000fc80003f06270 */
[----:B------:R-:W-:Y:S02]  /*10410*/  FSEL R2, RZ, 3.37028055040000000000e+12, P0 ;  /* 0x54442d18ff027808 */ /* 0x000fe40000000000 */
[----:B------:R-:W-:-:S07]  /*10420*/  FSEL R3, RZ, 2.1426990032196044922, P0 ;  /* 0x400921fbff037808 */ /* 0x000fce0000000000 */
.L_x_35440:
[----:B------:R-:W-:Y:S05]  /*10430*/  BSYNC B0 ;  /* 0x0000000000007941 */ /* 0x000fea0003800000 */
.L_x_35438:
[----:B------:R-:W-:Y:S01]  /*10440*/  DADD R28, |R28|, |R30| ;  /* 0x000000001c1c7229 */ /* 0x000fe2000000061e */
[----:B------:R-:W-:Y:S01]  /*10450*/  LOP3.LUT R31, R3, 0x80000000, R31, 0xb8, !PT ;  /* 0x80000000031f7812 */ /* 0x000fe200078eb81f */
[----:B------:R-:W-:-:S06]  /*10460*/  DADD R8, R8, 1 ;  /* 0x3ff0000008087429 */ /* 0x000fcc0000000000 */
[----:B------:R-:W-:-:S06]  /*10470*/  DSETP.GTU.AND P0, PT, |R28|, +INF , PT ;  /* 0x7ff000001c00742a */ /* 0x000fcc0003f0c200 */
[----:B------:R-:W-:Y:S02]  /*10480*/  FSEL R2, R28, R2, P0 ;  /* 0x000000021c027208 */ /* 0x000fe40000000000 */
[----:B------:R-:W-:Y:S01]  /*10490*/  FSEL R3, R29, R31, P0 ;  /* 0x0000001f1d037208 */ /* 0x000fe20000000000 */
[----:B------:R-:W-:Y:S06]  /*104a0*/  BRA `(.L_x_35396) ;  /* 0x0000000c00407947 */ /* 0x000fec0003800000 */
.L_x_35381:
        /* <DEDUP_REMOVED lines=109> */
.L_x_35442:
[----:B------:R-:W-:Y:S05]  /*10b80*/  BSYNC B0 ;  /* 0x0000000000007941 */ /* 0x000fea0003800000 */
.L_x_35441:
[----:B------:R-:W-:Y:S04]  /*10b90*/  BSSY B2, `(.L_x_35443) ;  /* 0x0000007000027945 */ /* 0x000fe80003800000 */
[----:B------:R-:W-:Y:S05]  /*10ba0*/  @P4 BRA P5, `(.L_x_35444) ;  /* 0x0000000000144947 */ /* 0x000fea0002800000 */
[----:B------:R-:W-:Y:S01]  /*10bb0*/  IMAD.MOV.U32 R0, RZ, RZ, R4 ;  /* 0x000000ffff007224 */ /* 0x000fe200078e0004 */
[----:B------:R-:W-:Y:S01]  /*10bc0*/  MOV R4, 0x10c00 ;  /* 0x00010c0000047802 */ /* 0x000fe20000000f00 */
[----:B------:R-:W-:Y:S02]  /*10bd0*/  IMAD.MOV.U32 R2, RZ, RZ, R10 ;  /* 0x000000ffff027224 */ /* 0x000fe400078e000a */
[----:B------:R-:W-:-:S07]  /*10be0*/  IMAD.MOV.U32 R3, RZ, RZ, R11 ;  /* 0x000000ffff037224 */ /* 0x000fce00078e000b */
[----:B------:R-:W-:Y:S05]  /*10bf0*/  CALL.REL.NOINC `($__internal_76_$__cuda_sm20_div_rn_f64_full) ;  /* 0x00000894008c7944 */ /* 0x000fea0003c00000 */
.L_x_35444:
[----:B------:R-:W-:Y:S05]  /*10c00*/  BSYNC B2 ;  /* 0x0000000000027941 */ /* 0x000fea0003800000 */
.L_x_35443:
        /* <DEDUP_REMOVED lines=82> */
.L_x_35446:
[----:B------:R-:W-:Y:S02]  /*11130*/  FSEL R2, RZ, 3.37028055040000000000e+12, P2 ;  /* 0x54442d18ff027808 */ /* 0x000fe40001000000 */
[----:B------:R-:W-:-:S07]  /*11140*/  FSEL R3, RZ, 2.1426990032196044922, P2 ;  /* 0x400921fbff037808 */ /* 0x000fce0001000000 */
.L_x_35447:
[----:B------:R-:W-:Y:S05]  /*11150*/  BSYNC B0 ;  /* 0x0000000000007941 */ /* 0x000fea0003800000 */
.L_x_35445:
[----:B------:R-:W-:Y:S01]  /*11160*/  DADD R28, |R28|, |R30| ;  /* 0x000000001c1c7229 */ /* 0x000fe2000000061e */
[----:B------:R-:W-:-:S07]  /*11170*/  LOP3.LUT R31, R3, 0x80000000, R31, 0xb8, !PT ;  /* 0x80000000031f7812 */ /* 0x000fce00078eb81f */
[----:B------:R-:W-:-:S06]  /*11180*/  DSETP.GTU.AND P0, PT, |R28|, +INF , PT ;  /* 0x7ff000001c00742a */ /* 0x000fcc0003f0c200 */
[----:B------:R-:W-:Y:S02]  /*11190*/  FSEL R2, R28, R2, P0 ;  /* 0x000000021c027208 */ /* 0x000fe40000000000 */
[----:B------:R-:W-:-:S07]  /*111a0*/  FSEL R3, R29, R31, P0 ;  /* 0x0000001f1d037208 */ /* 0x000fce0000000000 */
.L_x_35396:
[----:B------:R-:W-:Y:S05]  /*111b0*/  BSYNC B1 ;  /* 0x0000000000017941 */ /* 0x000fea0003800000 */
.L_x_35380:
        /* <DEDUP_REMOVED lines=78> */
.L_x_35454:
[----:B------:R-:W-:Y:S05]  /*116a0*/  BSYNC B0 ;  /* 0x0000000000007941 */ /* 0x000fea0003800000 */
.L_x_35453:
        /* <DEDUP_REMOVED lines=21> */
[----:B------:R-:W-:Y:S05]  /*11800*/  CALL.REL.NOINC `($_ZN2at6native29vectorized_elementwise_kernelILi8EZZZNS0_50_GLOBAL__N__2680c7bb_12_PowKernel_cu_140f0503_289624pow_tensor_scalar_kernelERNS_18TensorIteratorBaseERKN3c106ScalarEENKUlvE_clEvENKUlvE_clEvEUlNS5_7complexIdEEE0_St5arrayIPcLm2EEEEviT0_T1_$__internal_trig_reduction_slowpathd) ;  /* 0x00000890001c7944 */ /* 0x000fea0003c00000 */
[----:B------:R-:W-:Y:S02]  /*11810*/  IMAD.MOV.U32 R2, RZ, RZ, R5 ;  /* 0x000000ffff027224 */ /* 0x000fe400078e0005 */
[----:B------:R-:W-:Y:S02]  /*11820*/  IMAD.MOV.U32 R28, RZ, RZ, R6 ;  /* 0x000000ffff1c7224 */ /* 0x000fe400078e0006 */
[----:B------:R-:W-:Y:S01]  /*11830*/  IMAD.MOV.U32 R29, RZ, RZ, R7 ;  /* 0x000000ffff1d7224 */ /* 0x000fe200078e0007 */
[----:B------:R-:W-:Y:S06]  /*11840*/  BRA `(.L_x_35457) ;  /* 0x0000000000087947 */ /* 0x000fec0003800000 */
.L_x_35456:
[----:B------:R-:W-:Y:S01]  /*11850*/  DMUL R28, RZ, R46 ;  /* 0x0000002eff1c7228 */ /* 0x000fe20000000000 */
[----:B------:R-:W-:-:S10]  /*11860*/  IMAD.MOV.U32 R2, RZ, RZ, RZ ;  /* 0x000000ffff027224 */ /* 0x000fd400078e00ff */
.L_x_35457:
[----:B------:R-:W-:Y:S05]  /*11870*/  BSYNC B2 ;  /* 0x0000000000027941 */ /* 0x000fea0003800000 */
.L_x_35455:
        /* <DEDUP_REMOVED lines=49> */
.L_x_35459:
[----:B------:R-:W-:Y:S01]  /*11b90*/  DMUL R2, RZ, R46 ;  /* 0x0000002eff027228 */ /* 0x000fe20000000000 */
[----:B------:R-:W-:-:S10]  /*11ba0*/  IMAD.MOV.U32 R0, RZ, RZ, RZ ;  /* 0x000000ffff007224 */ /* 0x000fd400078e00ff */
.L_x_35460:
[----:B------:R-:W-:Y:S05]  /*11bb0*/  BSYNC B2 ;  /* 0x0000000000027941 */ /* 0x000fea0003800000 */
.L_x_35458:
        /* <DEDUP_REMOVED lines=25> */
.L_x_35452:
        /* <DEDUP_REMOVED lines=63> */
.L_x_35463:
[----:B------:R-:W-:Y:S05]  /*12140*/  BSYNC B0 ;  /* 0x0000000000007941 */ /* 0x000fea0003800000 */
.L_x_35462:
        /* <DEDUP_REMOVED lines=26> */
.L_x_35465:
[----:B------:R-:W-:Y:S01]  /*122f0*/  DMUL R28, RZ, R46 ;  /* 0x0000002eff1c7228 */ /* 0x000fe20000000000 */
[----:B------:R-:W-:-:S10]  /*12300*/  IMAD.MOV.U32 R2, RZ, RZ, RZ ;  /* 0x000000ffff027224 */ /* 0x000fd400078e00ff */
.L_x_35466:
[----:B------:R-:W-:Y:S05]  /*12310*/  BSYNC B2 ;  /* 0x0000000000027941 */ /* 0x000fea0003800000 */
.L_x_35464:
        /* <DEDUP_REMOVED lines=49> */
.L_x_35468:
[----:B------:R-:W-:Y:S01]  /*12630*/  DMUL R2, RZ, R46 ;  /* 0x0000002eff027228 */ /* 0x000fe20000000000 */
[----:B------:R-:W-:-:S10]  /*12640*/  IMAD.MOV.U32 R0, RZ, RZ, RZ ;  /* 0x000000ffff007224 */ /* 0x000fd400078e00ff */
.L_x_35469:
[----:B------:R-:W-:Y:S05]  /*12650*/  BSYNC B2 ;  /* 0x0000000000027941 */ /* 0x000fea0003800000 */
.L_x_35467:
        /* <DEDUP_REMOVED lines=39> */
.L_x_35451:
        /* <DEDUP_REMOVED lines=11> */
.L_x_35470:
[----:B------:R-:W-:-:S10]  /*12980*/  DADD R28, R46, -R46 ;  /* 0x000000002e1c7229 */ /* 0x000fd4000000082e */
[----:B------:R-:W-:Y:S02]  /*12990*/  IMAD.MOV.U32 R30, RZ, RZ, R28 ;  /* 0x000000ffff1e7224 */ /* 0x000fe400078e001c */
[----:B------:R-:W-:Y:S01]  /*129a0*/  IMAD.MOV.U32 R31, RZ, RZ, R29 ;  /* 0x000000ffff1f7224 */ /* 0x000fe200078e001d */
[----:B------:R-:W-:Y:S06]  /*129b0*/  BRA `(.L_x_35461) ;  /* 0x00000008009c7947 */ /* 0x000fec0003800000 */
.L_x_35450:
        /* <DEDUP_REMOVED lines=24> */
[----:B------:R-:W-:Y:S01]  /*12b40*/  IMAD.MOV.U32 R3, RZ, RZ, R7 ;  /* 0x000000ffff037224 */ /* 0x000fe200078e0007 */
[----:B------:R-:W-:Y:S06]  /*12b50*/  BRA `(.L_x_35473) ;  /* 0x0000000000087947 */ /* 0x000fec0003800000 */
.L_x_35472:
[----:B------:R-:W-:Y:S01]  /*12b60*/  DMUL R2, RZ, R46 ;  /* 0x0000002eff027228 */ /* 0x000fe20000000000 */
[----:B------:R-:W-:-:S10]  /*12b70*/  IMAD.MOV.U32 R5, RZ, RZ, RZ ;  /* 0x000000ffff057224 */ /* 0x000fd400078e00ff */
.L_x_35473:
[----:B------:R-:W-:Y:S05]  /*12b80*/  BSYNC B2 ;  /* 0x0000000000027941 */ /* 0x000fea0003800000 */
.L_x_35471:
        /* <DEDUP_REMOVED lines=49> */
.L_x_35475:
[----:B------:R-:W-:Y:S01]  /*12ea0*/  DMUL R30, RZ, R46 ;  /* 0x0000002eff1e7228 */ /* 0x000fe20000000000 */
[----:B------:R-:W-:-:S10]  /*12eb0*/  IMAD.MOV.U32 R0, RZ, RZ, RZ ;  /* 0x000000ffff007224 */ /* 0x000fd400078e00ff */
.L_x_35476:
[----:B------:R-:W-:Y:S05]  /*12ec0*/  BSYNC B2 ;  /* 0x0000000000027941 */ /* 0x000fea0003800000 */
.L_x_35474:
        /* <DEDUP_REMOVED lines=24> */
.L_x_35449:
        /* <DEDUP_REMOVED lines=59> */
.L_x_35478:
[----:B------:R-:W-:Y:S05]  /*13400*/  BSYNC B0 ;  /* 0x0000000000007941 */ /* 0x000fea0003800000 */
.L_x_35477:
[----:B------:R-:W-:Y:S02]  /*13410*/  IMAD.MOV.U32 R30, RZ, RZ, R46 ;  /* 0x000000ffff1e7224 */ /* 0x000fe400078e002e */
[----:B------:R-:W-:-:S07]  /*13420*/  IMAD.MOV.U32 R31, RZ, RZ, R47 ;  /* 0x000000ffff1f7224 */ /* 0x000fce00078e002f */
.L_x_35461:
[----:B------:R-:W-:Y:S05]  /*13430*/  BSYNC B1 ;  /* 0x0000000000017941 */ /* 0x000fea0003800000 */
.L_x_35448:
        /* <DEDUP_REMOVED lines=116> */
.L_x_35486:
        /* <DEDUP_REMOVED lines=22> */
.L_x_35489:
[----:B------:R-:W-:Y:S05]  /*13ce0*/  BSYNC B3 ;  /* 0x0000000000037941 */ /* 0x000fea0003800000 */
.L_x_35488:
        /* <DEDUP_REMOVED lines=29> */
.L_x_35487:
[----:B------:R-:W-:Y:S05]  /*13ec0*/  BSYNC B2 ;  /* 0x0000000000027941 */ /* 0x000fea0003800000 */
.L_x_35485:
        /* <DEDUP_REMOVED lines=21> */
.L_x_35491:
[----:B------:R-:W-:Y:S05]  /*14020*/  BSYNC B2 ;  /* 0x0000000000027941 */ /* 0x000fea0003800000 */
.L_x_35490:
        /* <DEDUP_REMOVED lines=82> */
.L_x_35493:
[----:B------:R-:W-:-:S04]  /*14550*/  ISETP.GE.AND P0, PT, R33, RZ, PT ;  /* 0x000000ff2100720c */ /* 0x000fc80003f06270 */
[----:B------:R-:W-:Y:S02]  /*14560*/  FSEL R2, RZ, 3.37028055040000000000e+12, P0 ;  /* 0x54442d18ff027808 */ /* 0x000fe40000000000 */
[----:B------:R-:W-:-:S07]  /*14570*/  FSEL R3, RZ, 2.1426990032196044922, P0 ;  /* 0x400921fbff037808 */ /* 0x000fce0000000000 */
.L_x_35494:
[----:B------:R-:W-:Y:S05]  /*14580*/  BSYNC B0 ;  /* 0x0000000000007941 */ /* 0x000fea0003800000 */
.L_x_35492:
[----:B------:R-:W-:Y:S01]  /*14590*/  DADD R32, |R32|, |R34| ;  /* 0x0000000020207229 */ /* 0x000fe20000000622 */
[----:B------:R-:W-:Y:S01]  /*145a0*/  LOP3.LUT R35, R3, 0x80000000, R35, 0xb8, !PT ;  /* 0x8000000003237812 */ /* 0x000fe200078eb823 */
[----:B------:R-:W-:-:S06]  /*145b0*/  DMUL R8, R8, 0.5 ;  /* 0x3fe0000008087828 */ /* 0x000fcc0000000000 */
[----:B------:R-:W-:-:S06]  /*145c0*/  DSETP.GTU.AND P0, PT, |R32|, +INF , PT ;  /* 0x7ff000002000742a */ /* 0x000fcc0003f0c200 */
[----:B------:R-:W-:Y:S02]  /*145d0*/  FSEL R2, R32, R2, P0 ;  /* 0x0000000220027208 */ /* 0x000fe40000000000 */
[----:B------:R-:W-:Y:S01]  /*145e0*/  FSEL R3, R33, R35, P0 ;  /* 0x0000002321037208 */ /* 0x000fe20000000000 */
[----:B------:R-:W-:Y:S06]  /*145f0*/  BRA `(.L_x_35495) ;  /* 0x0000006400447947 */ /* 0x000fec0003800000 */
.L_x_35484:
        /* <DEDUP_REMOVED lines=99> */
.L_x_35498:
[----:B------:R-:W-:Y:S05]  /*14c30*/  BSYNC B0 ;  /* 0x0000000000007941 */ /* 0x000fea0003800000 */
.L_x_35497:
        /* <DEDUP_REMOVED lines=8> */
.L_x_35500:
[----:B------:R-:W-:Y:S05]  /*14cc0*/  BSYNC B2 ;  /* 0x0000000000027941 */ /* 0x000fea0003800000 */
.L_x_35499:
        /* <DEDUP_REMOVED lines=82> */
.L_x_35502:
[----:B------:R-:W-:-:S04]  /*151f0*/  ISETP.GE.AND P0, PT, R33, RZ, PT ;  /* 0x000000ff2100720c */ /* 0x000fc80003f06270 */
[----:B------:R-:W-:Y:S02]  /*15200*/  FSEL R2, RZ, 3.37028055040000000000e+12, P0 ;  /* 0x54442d18ff027808 */ /* 0x000fe40000000000 */
[----:B------:R-:W-:-:S07]  /*15210*/  FSEL R3, RZ, 2.1426990032196044922, P0 ;  /* 0x400921fbff037808 */ /* 0x000fce0000000000 */
.L_x_35503:
[----:B------:R-:W-:Y:S05]  /*15220*/  BSYNC B0 ;  /* 0x0000000000007941 */ /* 0x000fea0003800000 */
.L_x_35501:
[----:B------:R-:W-:Y:S01]  /*15230*/  DADD R32, |R32|, |R34| ;  /* 0x0000000020207229 */ /* 0x000fe20000000622 */
[----:B------:R-:W-:Y:S01]  /*15240*/  LOP3.LUT R35, R3, 0x80000000, R35, 0xb8, !PT ;  /* 0x8000000003237812 */ /* 0x000fe200078eb823 */
[----:B------:R-:W-:-:S06]  /*15250*/  DMUL R8, R8, 0.5 ;  /* 0x3fe0000008087828 */ /* 0x000fcc0000000000 */
[----:B------:R-:W-:-:S06]  /*15260*/  DSETP.GTU.AND P0, PT, |R32|, +INF , PT ;  /* 0x7ff000002000742a */ /* 0x000fcc0003f0c200 */
[----:B------:R-:W-:Y:S02]  /*15270*/  FSEL R2, R32, R2, P0 ;  /* 0x0000000220027208 */ /* 0x000fe40000000000 */
[----:B------:R-:W-:Y:S01]  /*15280*/  FSEL R3, R33, R35, P0 ;  /* 0x0000002321037208 */ /* 0x000fe20000000000 */
[----:B------:R-:W-:Y:S06]  /*15290*/  BRA `(.L_x_35495) ;  /* 0x00000058001c7947 */ /* 0x000fec0003800000 */
.L_x_35496:
        /* <DEDUP_REMOVED lines=29> */
.L_x_35505:
        /* <DEDUP_REMOVED lines=75> */
.L_x_35504:
        /* <DEDUP_REMOVED lines=97> */
.L_x_35507:
        /* <DEDUP_REMOVED lines=22> */
.L_x_35510:
[----:B------:R-:W-:Y:S05]  /*16090*/  BSYNC B3 ;  /* 0x0000000000037941 */ /* 0x000fea0003800000 */
.L_x_35509:
        /* <DEDUP_REMOVED lines=29> */
.L_x_35508:
[----:B------:R-:W-:Y:S05]  /*16270*/  BSYNC B2 ;  /* 0x0000000000027941 */ /* 0x000fea0003800000 */
.L_x_35506:
        /* <DEDUP_REMOVED lines=21> */
.L_x_35512:
[----:B------:R-:W-:Y:S05]  /*163d0*/  BSYNC B2 ;  /* 0x0000000000027941 */ /* 0x000fea0003800000 */
.L_x_35511:
        /* <DEDUP_REMOVED lines=82> */
.L_x_35514:
[----:B------:R-:W-:-:S04]  /*16900*/  ISETP.GE.AND P0, PT, R33, RZ, PT ;  /* 0x000000ff2100720c */ /* 0x000fc80003f06270 */
[----:B------:R-:W-:Y:S02]  /*16910*/  FSEL R2, RZ, 3.37028055040000000000e+12, P0 ;  /* 0x54442d18ff027808 */ /* 0x000fe40000000000 */
[----:B------:R-:W-:-:S07]  /*16920*/  FSEL R3, RZ, 2.1426990032196044922, P0 ;  /* 0x400921fbff037808 */ /* 0x000fce0000000000 */
.L_x_35515:
[----:B------:R-:W-:Y:S05]  /*16930*/  BSYNC B0 ;  /* 0x0000000000007941 */ /* 0x000fea0003800000 */
.L_x_35513:
[----:B------:R-:W-:Y:S01]  /*16940*/  DADD R32, |R32|, |R34| ;  /* 0x0000000020207229 */ /* 0x000fe20000000622 */
[----:B------:R-:W-:Y:S01]  /*16950*/  LOP3.LUT R35, R3, 0x80000000, R35, 0xb8, !PT ;  /* 0x8000000003237812 */ /* 0x000fe200078eb823 */
[----:B------:R-:W-:-:S06]  /*16960*/  DMUL R8, R8, 0.5 ;  /* 0x3fe0000008087828 */ /* 0x000fcc0000000000 */
[----:B------:R-:W-:-:S06]  /*16970*/  DSETP.GTU.AND P0, PT, |R32|, +INF , PT ;  /* 0x7ff000002000742a */ /* 0x000fcc0003f0c200 */
[----:B------:R-:W-:Y:S02]  /*16980*/  FSEL R2, R32, R2, P0 ;  /* 0x0000000220027208 */ /* 0x000fe40000000000 */
[----:B------:R-:W-:Y:S01]  /*16990*/  FSEL R3, R33, R35, P0 ;  /* 0x0000002321037208 */ /* 0x000fe20000000000 */
[----:B------:R-:W-:Y:S06]  /*169a0*/  BRA `(.L_x_35495) ;  /* 0x0000004000587947 */ /* 0x000fec0003800000 */
.L_x_35483:
        /* <DEDUP_REMOVED lines=135> */
.L_x_35517:
[----:B------:R-:W-:Y:S05]  /*17220*/  BSYNC B0 ;  /* 0x0000000000007941 */ /* 0x000fea0003800000 */
.L_x_35516:
        /* <DEDUP_REMOVED lines=8> */
.L_x_35519:
[----:B------:R-:W-:Y:S05]  /*172b0*/  BSYNC B2 ;  /* 0x0000000000027941 */ /* 0x000fea0003800000 */
.L_x_35518:
        /* <DEDUP_REMOVED lines=82> */
.L_x_35521:
[----:B------:R-:W-:-:S04]  /*177e0*/  ISETP.GE.AND P0, PT, R33, RZ, PT ;  /* 0x000000ff2100720c */ /* 0x000fc80003f06270 */
[----:B------:R-:W-:Y:S02]  /*177f0*/  FSEL R2, RZ, 3.37028055040000000000e+12, P0 ;  /* 0x54442d18ff027808 */ /* 0x000fe40000000000 */
[----:B------:R-:W-:-:S07]  /*17800*/  FSEL R3, RZ, 2.1426990032196044922, P0 ;  /* 0x400921fbff037808 */ /* 0x000fce0000000000 */
.L_x_35522:
[----:B------:R-:W-:Y:S05]  /*17810*/  BSYNC B0 ;  /* 0x0000000000007941 */ /* 0x000fea0003800000 */
.L_x_35520:
[----:B------:R-:W-:Y:S01]  /*17820*/  DADD R32, |R32|, |R34| ;  /* 0x0000000020207229 */ /* 0x000fe20000000622 */
[----:B------:R-:W-:-:S07]  /*17830*/  LOP3.LUT R35, R3, 0x80000000, R35, 0xb8, !PT ;  /* 0x8000000003237812 */ /* 0x000fce00078eb823 */
[----:B------:R-:W-:-:S06]  /*17840*/  DSETP.GTU.AND P0, PT, |R32|, +INF , PT ;  /* 0x7ff000002000742a */ /* 0x000fcc0003f0c200 */
[----:B------:R-:W-:Y:S02]  /*17850*/  FSEL R2, R32, R2, P0 ;  /* 0x0000000220027208 */ /* 0x000fe40000000000 */
[----:B------:R-:W-:Y:S01]  /*17860*/  FSEL R3, R33, R35, P0 ;  /* 0x0000002321037208 */ /* 0x000fe20000000000 */
[----:B------:R-:W-:Y:S06]  /*17870*/  BRA `(.L_x_35495) ;  /* 0x0000003000a47947 */ /* 0x000fec0003800000 */
.L_x_35482:
        /* <DEDUP_REMOVED lines=90> */
.L_x_35525:
        /* <DEDUP_REMOVED lines=22> */
.L_x_35528:
[----:B------:R-:W-:Y:S05]  /*17f80*/  BSYNC B3 ;  /* 0x0000000000037941 */ /* 0x000fea0003800000 */
.L_x_35527:
        /* <DEDUP_REMOVED lines=29> */
.L_x_35526:
[----:B------:R-:W-:Y:S05]  /*18160*/  BSYNC B2 ;  /* 0x0000000000027941 */ /* 0x000fea0003800000 */
.L_x_35524:
        /* <DEDUP_REMOVED lines=83> */
.L_x_35523:
        /* <DEDUP_REMOVED lines=85> */
.L_x_35481:
        /* <DEDUP_REMOVED lines=23> */
.L_x_35530:
[----:B------:R-:W-:Y:S05]  /*18d60*/  BSYNC B2 ;  /* 0x0000000000027941 */ /* 0x000fea0003800000 */
.L_x_35529:
        /* <DEDUP_REMOVED lines=26> */
.L_x_35532:
[----:B------:R-:W-:Y:S05]  /*18f10*/  BSYNC B2 ;  /* 0x0000000000027941 */ /* 0x000fea0003800000 */
.L_x_35531:
        /* <DEDUP_REMOVED lines=136> */
.L_x_35534:
[----:B------:R-:W-:Y:S05]  /*197a0*/  BSYNC B0 ;  /* 0x0000000000007941 */ /* 0x000fea0003800000 */
.L_x_35533:
        /* <DEDUP_REMOVED lines=8> */
.L_x_35536:
[----:B------:R-:W-:Y:S05]  /*19830*/  BSYNC B2 ;  /* 0x0000000000027941 */ /* 0x000fea0003800000 */
.L_x_35535:
        /* <DEDUP_REMOVED lines=82> */
.L_x_35538:
[----:B------:R-:W-:-:S04]  /*19d60*/  ISETP.GE.AND P0, PT, R33, RZ, PT ;  /* 0x000000ff2100720c */ /* 0x000fc80003f06270 */
[----:B------:R-:W-:Y:S02]  /*19d70*/  FSEL R2, RZ, 3.37028055040000000000e+12, P0 ;  /* 0x54442d18ff027808 */ /* 0x000fe40000000000 */
[----:B------:R-:W-:-:S07]  /*19d80*/  FSEL R3, RZ, 2.1426990032196044922, P0 ;  /* 0x400921fbff037808 */ /* 0x000fce0000000000 */
.L_x_35539:
[----:B------:R-:W-:Y:S05]  /*19d90*/  BSYNC B0 ;  /* 0x0000000000007941 */ /* 0x000fea0003800000 */
.L_x_35537:
[----:B------:R-:W-:Y:S01]  /*19da0*/  DADD R32, |R32|, |R34| ;  /* 0x0000000020207229 */ /* 0x000fe20000000622 */
[----:B------:R-:W-:Y:S01]  /*19db0*/  LOP3.LUT R35, R3, 0x80000000, R35, 0xb8, !PT ;  /* 0x8000000003237812 */ /* 0x000fe200078eb823 */
[----:B------:R-:W-:-:S06]  /*19dc0*/  DADD R8, R8, 1 ;  /* 0x3ff0000008087429 */ /* 0x000fcc0000000000 */
[----:B------:R-:W-:-:S06]  /*19dd0*/  DSETP.GTU.AND P0, PT, |R32|, +INF , PT ;  /* 0x7ff000002000742a */ /* 0x000fcc0003f0c200 */
[----:B------:R-:W-:Y:S02]  /*19de0*/  FSEL R2, R32, R2, P0 ;  /* 0x0000000220027208 */ /* 0x000fe40000000000 */
[----:B------:R-:W-:Y:S01]  /*19df0*/  FSEL R3, R33, R35, P0 ;  /* 0x0000002321037208 */ /* 0x000fe20000000000 */
[----:B------:R-:W-:Y:S06]  /*19e00*/  BRA `(.L_x_35495) ;  /* 0x0000000c00407947 */ /* 0x000fec0003800000 */
.L_x_35480:
        /* <DEDUP_REMOVED lines=109> */
.L_x_35541:
[----:B------:R-:W-:Y:S05]  /*1a4e0*/  BSYNC B0 ;  /* 0x0000000000007941 */ /* 0x000fea0003800000 */
.L_x_35540:
[----:B------:R-:W-:Y:S04]  /*1a4f0*/  BSSY B2, `(.L_x_35542) ;  /* 0x0000007000027945 */ /* 0x000fe80003800000 */
[----:B------:R-:W-:Y:S05]  /*1a500*/  @P4 BRA P5, `(.L_x_35543) ;  /* 0x0000000000144947 */ /* 0x000fea0002800000 */
[----:B------:R-:W-:Y:S01]  /*1a510*/  IMAD.MOV.U32 R0, RZ, RZ, R4 ;  /* 0x000000ffff007224 */ /* 0x000fe200078e0004 */
[----:B------:R-:W-:Y:S01]  /*1a520*/  MOV R4, 0x1a560 ;  /* 0x0001a56000047802 */ /* 0x000fe20000000f00 */
[----:B------:R-:W-:Y:S02]  /*1a530*/  IMAD.MOV.U32 R2, RZ, RZ, R10 ;  /* 0x000000ffff027224 */ /* 0x000fe400078e000a */
[----:B------:R-:W-:-:S07]  /*1a540*/  IMAD.MOV.U32 R3, RZ, RZ, R11 ;  /* 0x000000ffff037224 */ /* 0x000fce00078e000b */
[----:B------:R-:W-:Y:S05]  /*1a550*/  CALL.REL.NOINC `($__internal_76_$__cuda_sm20_div_rn_f64_full) ;  /* 0x000007fc00347944 */ /* 0x000fea0003c00000 */
.L_x_35543:
[----:B------:R-:W-:Y:S05]  /*1a560*/  BSYNC B2 ;  /* 0x0000000000027941 */ /* 0x000fea0003800000 */
.L_x_35542:
        /* <DEDUP_REMOVED lines=82> */
.L_x_35545:
[----:B------:R-:W-:Y:S02]  /*1aa90*/  FSEL R2, RZ, 3.37028055040000000000e+12, P2 ;  /* 0x54442d18ff027808 */ /* 0x000fe40001000000 */
[----:B------:R-:W-:-:S07]  /*1aaa0*/  FSEL R3, RZ, 2.1426990032196044922, P2 ;  /* 0x400921fbff037808 */ /* 0x000fce0001000000 */
.L_x_35546:
[----:B------:R-:W-:Y:S05]  /*1aab0*/  BSYNC B0 ;  /* 0x0000000000007941 */ /* 0x000fea0003800000 */
.L_x_35544:
[----:B------:R-:W-:Y:S01]  /*1aac0*/  DADD R32, |R32|, |R34| ;  /* 0x0000000020207229 */ /* 0x000fe20000000622 */
[----:B------:R-:W-:-:S07]  /*1aad0*/  LOP3.LUT R35, R3, 0x80000000, R35, 0xb8, !PT ;  /* 0x8000000003237812 */ /* 0x000fce00078eb823 */
[----:B------:R-:W-:-:S06]  /*1aae0*/  DSETP.GTU.AND P0, PT, |R32|, +INF , PT ;  /* 0x7ff000002000742a */ /* 0x000fcc0003f0c200 */
[----:B------:R-:W-:Y:S02]  /*1aaf0*/  FSEL R2, R32, R2, P0 ;  /* 0x0000000220027208 */ /* 0x000fe40000000000 */
[----:B------:R-:W-:-:S07]  /*1ab00*/  FSEL R3, R33, R35, P0 ;  /* 0x0000002321037208 */ /* 0x000fce0000000000 */
.L_x_35495:
[----:B------:R-:W-:Y:S05]  /*1ab10*/  BSYNC B1 ;  /* 0x0000000000017941 */ /* 0x000fea0003800000 */
.L_x_35479:
        /* <DEDUP_REMOVED lines=78> */
.L_x_35553:
[----:B------:R-:W-:Y:S05]  /*1b000*/  BSYNC B0 ;  /* 0x0000000000007941 */ /* 0x000fea0003800000 */
.L_x_35552:
        /* <DEDUP_REMOVED lines=26> */
.L_x_35555:
[----:B------:R-:W-:Y:S01]  /*1b1b0*/  DMUL R32, RZ, R46 ;  /* 0x0000002eff207228 */ /* 0x000fe20000000000 */
[----:B------:R-:W-:-:S10]  /*1b1c0*/  IMAD.MOV.U32 R2, RZ, RZ, RZ ;  /* 0x000000ffff027224 */ /* 0x000fd400078e00ff */
.L_x_35556:
[----:B------:R-:W-:Y:S05]  /*1b1d0*/  BSYNC B2 ;  /* 0x0000000000027941 */ /* 0x000fea0003800000 */
.L_x_35554:
        /* <DEDUP_REMOVED lines=49> */
.L_x_35558:
[----:B------:R-:W-:Y:S01]  /*1b4f0*/  DMUL R2, RZ, R46 ;  /* 0x0000002eff027228 */ /* 0x000fe20000000000 */
[----:B------:R-:W-:-:S10]  /*1b500*/  IMAD.MOV.U32 R0, RZ, RZ, RZ ;  /* 0x000000ffff007224 */ /* 0x000fd400078e00ff */
.L_x_35559:
[----:B------:R-:W-:Y:S05]  /*1b510*/  BSYNC B2 ;  /* 0x0000000000027941 */ /* 0x000fea0003800000 */
.L_x_35557:
        /* <DEDUP_REMOVED lines=25> */
.L_x_35551:
        /* <DEDUP_REMOVED lines=63> */
.L_x_35562:
[----:B------:R-:W-:Y:S05]  /*1baa0*/  BSYNC B0 ;  /* 0x0000000000007941 */ /* 0x000fea0003800000 */
.L_x_35561:
        /* <DEDUP_REMOVED lines=26> */
.L_x_35564:
[----:B------:R-:W-:Y:S01]  /*1bc50*/  DMUL R32, RZ, R46 ;  /* 0x0000002eff207228 */ /* 0x000fe20000000000 */
[----:B------:R-:W-:-:S10]  /*1bc60*/  IMAD.MOV.U32 R2, RZ, RZ, RZ ;  /* 0x000000ffff027224 */ /* 0x000fd400078e00ff */
.L_x_35565:
[----:B------:R-:W-:Y:S05]  /*1bc70*/  BSYNC B2 ;  /* 0x0000000000027941 */ /* 0x000fea0003800000 */
.L_x_35563:
        /* <DEDUP_REMOVED lines=49> */
.L_x_35567:
[----:B------:R-:W-:Y:S01]  /*1bf90*/  DMUL R2, RZ, R46 ;  /* 0x0000002eff027228 */ /* 0x000fe20000000000 */
[----:B------:R-:W-:-:S10]  /*1bfa0*/  IMAD.MOV.U32 R0, RZ, RZ, RZ ;  /* 0x000000ffff007224 */ /* 0x000fd400078e00ff */
.L_x_35568:
[----:B------:R-:W-:Y:S05]  /*1bfb0*/  BSYNC B2 ;  /* 0x0000000000027941 */ /* 0x000fea0003800000 */
.L_x_35566:
        /* <DEDUP_REMOVED lines=39> */
.L_x_35550:
        /* <DEDUP_REMOVED lines=11> */
.L_x_35569:
[----:B------:R-:W-:-:S10]  /*1c2e0*/  DADD R32, R46, -R46 ;  /* 0x000000002e207229 */ /* 0x000fd4000000082e */
[----:B------:R-:W-:Y:S02]  /*1c2f0*/  IMAD.MOV.U32 R34, RZ, RZ, R32 ;  /* 0x000000ffff227224 */ /* 0x000fe400078e0020 */
[----:B------:R-:W-:Y:S01]  /*1c300*/  IMAD.MOV.U32 R35, RZ, RZ, R33 ;  /* 0x000000ffff237224 */ /* 0x000fe200078e0021 */
[----:B------:R-:W-:Y:S06]  /*1c310*/  BRA `(.L_x_35560) ;  /* 0x00000008009c7947 */ /* 0x000fec0003800000 */
.L_x_35549:
        /* <DEDUP_REMOVED lines=26> */
.L_x_35571:
[----:B------:R-:W-:Y:S01]  /*1c4c0*/  DMUL R2, RZ, R46 ;  /* 0x0000002eff027228 */ /* 0x000fe20000000000 */
[----:B------:R-:W-:-:S10]  /*1c4d0*/  IMAD.MOV.U32 R5, RZ, RZ, RZ ;  /* 0x000000ffff057224 */ /* 0x000fd400078e00ff */
.L_x_35572:
[----:B------:R-:W-:Y:S05]  /*1c4e0*/  BSYNC B2 ;  /* 0x0000000000027941 */ /* 0x000fea0003800000 */
.L_x_35570:
        /* <DEDUP_REMOVED lines=49> */
.L_x_35574:
[----:B------:R-:W-:Y:S01]  /*1c800*/  DMUL R34, RZ, R46 ;  /* 0x0000002eff227228 */ /* 0x000fe20000000000 */
[----:B------:R-:W-:-:S10]  /*1c810*/  IMAD.MOV.U32 R0, RZ, RZ, RZ ;  /* 0x000000ffff007224 */ /* 0x000fd400078e00ff */
.L_x_35575:
[----:B------:R-:W-:Y:S05]  /*1c820*/  BSYNC B2 ;  /* 0x0000000000027941 */ /* 0x000fea0003800000 */
.L_x_35573:
        /* <DEDUP_REMOVED lines=24> */
.L_x_35548:
        /* <DEDUP_REMOVED lines=59> */
.L_x_35577:
[----:B------:R-:W-:Y:S05]  /*1cd60*/  BSYNC B0 ;  /* 0x0000000000007941 */ /* 0x000fea0003800000 */
.L_x_35576:
[----:B------:R-:W-:Y:S02]  /*1cd70*/  IMAD.MOV.U32 R34, RZ, RZ, R46 ;  /* 0x000000ffff227224 */ /* 0x000fe400078e002e */
[----:B------:R-:W-:-:S07]  /*1cd80*/  IMAD.MOV.U32 R35, RZ, RZ, R47 ;  /* 0x000000ffff237224 */ /* 0x000fce00078e002f */
.L_x_35560:
[----:B------:R-:W-:Y:S05]  /*1cd90*/  BSYNC B1 ;  /* 0x0000000000017941 */ /* 0x000fea0003800000 */
.L_x_35547:
        /* <DEDUP_REMOVED lines=116> */
.L_x_35585:
        /* <DEDUP_REMOVED lines=22> */
.L_x_35588:
[----:B------:R-:W-:Y:S05]  /*1d640*/  BSYNC B3 ;  /* 0x0000000000037941 */ /* 0x000fea0003800000 */
.L_x_35587:
        /* <DEDUP_REMOVED lines=29> */
.L_x_35586:
[----:B------:R-:W-:Y:S05]  /*1d820*/  BSYNC B2 ;  /* 0x0000000000027941 */ /* 0x000fea0003800000 */
.L_x_35584:
        /* <DEDUP_REMOVED lines=21> */
.L_x_35590:
[----:B------:R-:W-:Y:S05]  /*1d980*/  BSYNC B2 ;  /* 0x0000000000027941 */ /* 0x000fea0003800000 */
.L_x_35589:
        /* <DEDUP_REMOVED lines=82> */
.L_x_35592:
[----:B------:R-:W-:-:S04]  /*1deb0*/  ISETP.GE.AND P0, PT, R37, RZ, PT ;  /* 0x000000ff2500720c */ /* 0x000fc80003f06270 */
[----:B------:R-:W-:Y:S02]  /*1dec0*/  FSEL R2, RZ, 3.37028055040000000000e+12, P0 ;  /* 0x54442d18ff027808 */ /* 0x000fe40000000000 */
[----:B------:R-:W-:-:S07]  /*1ded0*/  FSEL R3, RZ, 2.1426990032196044922, P0 ;  /* 0x400921fbff037808 */ /* 0x000fce0000000000 */
.L_x_35593:
[----:B------:R-:W-:Y:S05]  /*1dee0*/  BSYNC B0 ;  /* 0x0000000000007941 */ /* 0x000fea0003800000 */
.L_x_35591:
[----:B------:R-:W-:Y:S01]  /*1def0*/  DADD R36, |R36|, |R38| ;  /* 0x0000000024247229 */ /* 0x000fe20000000626 */
[----:B------:R-:W-:Y:S01]  /*1df00*/  LOP3.LUT R39, R3, 0x80000000, R39, 0xb8, !PT ;  /* 0x8000000003277812 */ /* 0x000fe200078eb827 */
[----:B------:R-:W-:-:S06]  /*1df10*/  DMUL R8, R8, 0.5 ;  /* 0x3fe0000008087828 */ /* 0x000fcc0000000000 */
[----:B------:R-:W-:-:S06]  /*1df20*/  DSETP.GTU.AND P0, PT, |R36|, +INF , PT ;  /* 0x7ff000002400742a */ /* 0x000fcc0003f0c200 */
[----:B------:R-:W-:Y:S02]  /*1df30*/  FSEL R2, R36, R2, P0 ;  /* 0x0000000224027208 */ /* 0x000fe40000000000 */
[----:B------:R-:W-:Y:S01]  /*1df40*/  FSEL R3, R37, R39, P0 ;  /* 0x0000002725037208 */ /* 0x000fe20000000000 */
[----:B------:R-:W-:Y:S06]  /*1df50*/  BRA `(.L_x_35594) ;  /* 0x0000006400447947 */ /* 0x000fec0003800000 */
.L_x_35583:
        /* <DEDUP_REMOVED lines=99> */
.L_x_35597:
[----:B------:R-:W-:Y:S05]  /*1e590*/  BSYNC B0 ;  /* 0x0000000000007941 */ /* 0x000fea0003800000 */
.L_x_35596:
        /* <DEDUP_REMOVED lines=8> */
.L_x_35599:
[----:B------:R-:W-:Y:S05]  /*1e620*/  BSYNC B2 ;  /* 0x0000000000027941 */ /* 0x000fea0003800000 */
.L_x_35598:
        /* <DEDUP_REMOVED lines=82> */
.L_x_35601:
[----:B------:R-:W-:-:S04]  /*1eb50*/  ISETP.GE.AND P0, PT, R37, RZ, PT ;  /* 0x000000ff2500720c */ /* 0x000fc80003f06270 */
[----:B------:R-:W-:Y:S02]  /*1eb60*/  FSEL R2, RZ, 3.37028055040000000000e+12, P0 ;  /* 0x54442d18ff027808 */ /* 0x000fe40000000000 */
[----:B------:R-:W-:-:S07]  /*1eb70*/  FSEL R3, RZ, 2.1426990032196044922, P0 ;  /* 0x400921fbff037808 */ /* 0x000fce0000000000 */
.L_x_35602:
[----:B------:R-:W-:Y:S05]  /*1eb80*/  BSYNC B0 ;  /* 0x0000000000007941 */ /* 0x000fea0003800000 */
.L_x_35600:
[----:B------:R-:W-:Y:S01]  /*1eb90*/  DADD R36, |R36|, |R38| ;  /* 0x0000000024247229 */ /* 0x000fe20000000626 */
[----:B------:R-:W-:Y:S01]  /*1eba0*/  LOP3.LUT R39, R3, 0x80000000, R39, 0xb8, !PT ;  /* 0x8000000003277812 */ /* 0x000fe200078eb827 */
[----:B------:R-:W-:-:S06]  /*1ebb0*/  DMUL R8, R8, 0.5 ;  /* 0x3fe0000008087828 */ /* 0x000fcc0000000000 */
[----:B------:R-:W-:-:S06]  /*1ebc0*/  DSETP.GTU.AND P0, PT, |R36|, +INF , PT ;  /* 0x7ff000002400742a */ /* 0x000fcc0003f0c200 */
[----:B------:R-:W-:Y:S02]  /*1ebd0*/  FSEL R2, R36, R2, P0 ;  /* 0x0000000224027208 */ /* 0x000fe40000000000 */
[----:B------:R-:W-:Y:S01]  /*1ebe0*/  FSEL R3, R37, R39, P0 ;  /* 0x0000002725037208 */ /* 0x000fe20000000000 */
[----:B------:R-:W-:Y:S06]  /*1ebf0*/  BRA `(.L_x_35594) ;  /* 0x00000058001c7947 */ /* 0x000fec0003800000 */
.L_x_35595:
        /* <DEDUP_REMOVED lines=29> */
.L_x_35604:
        /* <DEDUP_REMOVED lines=75> */
.L_x_35603:
        /* <DEDUP_REMOVED lines=97> */
.L_x_35606:
        /* <DEDUP_REMOVED lines=22> */
.L_x_35609:
[----:B------:R-:W-:Y:S05]  /*1f9f0*/  BSYNC B3 ;  /* 0x0000000000037941 */ /* 0x000fea0003800000 */
.L_x_35608:
        /* <DEDUP_REMOVED lines=29> */
.L_x_35607:
[----:B------:R-:W-:Y:S05]  /*1fbd0*/  BSYNC B2 ;  /* 0x0000000000027941 */ /* 0x000fea0003800000 */
.L_x_35605:
        /* <DEDUP_REMOVED lines=21> */
.L_x_35611:
[----:B------:R-:W-:Y:S05]  /*1fd30*/  BSYNC B2 ;  /* 0x0000000000027941 */ /* 0x000fea0003800000 */
.L_x_35610:
        /* <DEDUP_REMOVED lines=82> */
.L_x_35613:
[----:B------:R-:W-:-:S04]  /*20260*/  ISETP.GE.AND P0, PT, R37, RZ, PT ;  /* 0x000000ff2500720c */ /* 0x000fc80003f06270 */
[----:B------:R-:W-:Y:S02]  /*20270*/  FSEL R2, RZ, 3.37028055040000000000e+12, P0 ;  /* 0x54442d18ff027808 */ /* 0x000fe40000000000 */
[----:B------:R-:W-:-:S07]  /*20280*/  FSEL R3, RZ, 2.1426990032196044922, P0 ;  /* 0x400921fbff037808 */ /* 0x000fce0000000000 */
.L_x_35614:
[----:B------:R-:W-:Y:S05]  /*20290*/  BSYNC B0 ;  /* 0x0000000000007941 */ /* 0x000fea0003800000 */
.L_x_35612:
[----:B------:R-:W-:Y:S01]  /*202a0*/  DADD R36, |R36|, |R38| ;  /* 0x0000000024247229 */ /* 0x000fe20000000626 */
[----:B------:R-:W-:Y:S01]  /*202b0*/  LOP3.LUT R39, R3, 0x80000000, R39, 0xb8, !PT ;  /* 0x8000000003277812 */ /* 0x000fe200078eb827 */
[----:B------:R-:W-:-:S06]  /*202c0*/  DMUL R8, R8, 0.5 ;  /* 0x3fe0000008087828 */ /* 0x000fcc0000000000 */
[----:B------:R-:W-:-:S06]  /*202d0*/  DSETP.GTU.AND P0, PT, |R36|, +INF , PT ;  /* 0x7ff000002400742a */ /* 0x000fcc0003f0c200 */
[----:B------:R-:W-:Y:S02]  /*202e0*/  FSEL R2, R36, R2, P0 ;  /* 0x0000000224027208 */ /* 0x000fe40000000000 */
[----:B------:R-:W-:Y:S01]  /*202f0*/  FSEL R3, R37, R39, P0 ;  /* 0x0000002725037208 */ /* 0x000fe20000000000 */
[----:B------:R-:W-:Y:S06]  /*20300*/  BRA `(.L_x_35594) ;  /* 0x0000004000587947 */ /* 0x000fec0003800000 */
.L_x_35582:
        /* <DEDUP_REMOVED lines=135> */
.L_x_35616:
[----:B------:R-:W-:Y:S05]  /*20b80*/  BSYNC B0 ;  /* 0x0000000000007941 */ /* 0x000fea0003800000 */
.L_x_35615:
        /* <DEDUP_REMOVED lines=8> */
.L_x_35618:
[----:B------:R-:W-:Y:S05]  /*20c10*/  BSYNC B2 ;  /* 0x0000000000027941 */ /* 0x000fea0003800000 */
.L_x_35617:
        /* <DEDUP_REMOVED lines=82> */
.L_x_35620:
[----:B------:R-:W-:-:S04]  /*21140*/  ISETP.GE.AND P0, PT, R37, RZ, PT ;  /* 0x000000ff2500720c */ /* 0x000fc80003f06270 */
[----:B------:R-:W-:Y:S02]  /*21150*/  FSEL R2, RZ, 3.37028055040000000000e+12, P0 ;  /* 0x54442d18ff027808 */ /* 0x000fe40000000000 */
[----:B------:R-:W-:-:S07]  /*21160*/  FSEL R3, RZ, 2.1426990032196044922, P0 ;  /* 0x400921fbff037808 */ /* 0x000fce0000000000 */
.L_x_35621:
[----:B------:R-:W-:Y:S05]  /*21170*/  BSYNC B0 ;  /* 0x0000000000007941 */ /* 0x000fea0003800000 */
.L_x_35619:
[----:B------:R-:W-:Y:S01]  /*21180*/  DADD R36, |R36|, |R38| ;  /* 0x0000000024247229 */ /* 0x000fe20000000626 */
[----:B------:R-:W-:-:S07]  /*21190*/  LOP3.LUT R39, R3, 0x80000000, R39, 0xb8, !PT ;  /* 0x8000000003277812 */ /* 0x000fce00078eb827 */
[----:B------:R-:W-:-:S06]  /*211a0*/  DSETP.GTU.AND P0, PT, |R36|, +INF , PT ;  /* 0x7ff000002400742a */ /* 0x000fcc0003f0c200 */
[----:B------:R-:W-:Y:S02]  /*211b0*/  FSEL R2, R36, R2, P0 ;  /* 0x0000000224027208 */ /* 0x000fe40000000000 */
[----:B------:R-:W-:Y:S01]  /*211c0*/  FSEL R3, R37, R39, P0 ;  /* 0x0000002725037208 */ /* 0x000fe20000000000 */
[----:B------:R-:W-:Y:S06]  /*211d0*/  BRA `(.L_x_35594) ;  /* 0x0000003000a47947 */ /* 0x000fec0003800000 */
.L_x_35581:
        /* <DEDUP_REMOVED lines=90> */
.L_x_35624:
        /* <DEDUP_REMOVED lines=22> */
.L_x_35627:
[----:B------:R-:W-:Y:S05]  /*218e0*/  BSYNC B3 ;  /* 0x0000000000037941 */ /* 0x000fea0003800000 */
.L_x_35626:
        /* <DEDUP_REMOVED lines=29> */
.L_x_35625:
[----:B------:R-:W-:Y:S05]  /*21ac0*/  BSYNC B2 ;  /* 0x0000000000027941 */ /* 0x000fea0003800000 */
.L_x_35623:
        /* <DEDUP_REMOVED lines=83> */
.L_x_35622:
        /* <DEDUP_REMOVED lines=85> */
.L_x_35580:
        /* <DEDUP_REMOVED lines=23> */
.L_x_35629:
[----:B------:R-:W-:Y:S05]  /*226c0*/  BSYNC B2 ;  /* 0x0000000000027941 */ /* 0x000fea0003800000 */
.L_x_35628:
        /* <DEDUP_REMOVED lines=26> */
.L_x_35631:
[----:B------:R-:W-:Y:S05]  /*22870*/  BSYNC B2 ;  /* 0x0000000000027941 */ /* 0x000fea0003800000 */
.L_x_35630:
        /* <DEDUP_REMOVED lines=136> */
.L_x_35633:
[----:B------:R-:W-:Y:S05]  /*23100*/  BSYNC B0 ;  /* 0x0000000000007941 */ /* 0x000fea0003800000 */
.L_x_35632:
        /* <DEDUP_REMOVED lines=8> */
.L_x_35635:
[----:B------:R-:W-:Y:S05]  /*23190*/  BSYNC B2 ;  /* 0x0000000000027941 */ /* 0x000fea0003800000 */
.L_x_35634:
        /* <DEDUP_REMOVED lines=82> */
.L_x_35637:
[----:B------:R-:W-:-:S04]  /*236c0*/  ISETP.GE.AND P0, PT, R37, RZ, PT ;  /* 0x000000ff2500720c */ /* 0x000fc80003f06270 */
[----:B------:R-:W-:Y:S02]  /*236d0*/  FSEL R2, RZ, 3.37028055040000000000e+12, P0 ;  /* 0x54442d18ff027808 */ /* 0x000fe40000000000 */
[----:B------:R-:W-:-:S07]  /*236e0*/  FSEL R3, RZ, 2.1426990032196044922, P0 ;  /* 0x400921fbff037808 */ /* 0x000fce0000000000 */
.L_x_35638:
[----:B------:R-:W-:Y:S05]  /*236f0*/  BSYNC B0 ;  /* 0x0000000000007941 */ /* 0x000fea0003800000 */
.L_x_35636:
[----:B------:R-:W-:Y:S01]  /*23700*/  DADD R36, |R36|, |R38| ;  /* 0x0000000024247229 */ /* 0x000fe20000000626 */
[----:B------:R-:W-:Y:S01]  /*23710*/  LOP3.LUT R39, R3, 0x80000000, R39, 0xb8, !PT ;  /* 0x8000000003277812 */ /* 0x000fe200078eb827 */
[----:B------:R-:W-:-:S06]  /*23720*/  DADD R8, R8, 1 ;  /* 0x3ff0000008087429 */ /* 0x000fcc0000000000 */
[----:B------:R-:W-:-:S06]  /*23730*/  DSETP.GTU.AND P0, PT, |R36|, +INF , PT ;  /* 0x7ff000002400742a */ /* 0x000fcc0003f0c200 */
[----:B------:R-:W-:Y:S02]  /*23740*/  FSEL R2, R36, R2, P0 ;  /* 0x0000000224027208 */ /* 0x000fe40000000000 */
[----:B------:R-:W-:Y:S01]  /*23750*/  FSEL R3, R37, R39, P0 ;  /* 0x0000002725037208 */ /* 0x000fe20000000000 */
[----:B------:R-:W-:Y:S06]  /*23760*/  BRA `(.L_x_35594) ;  /* 0x0000000c00407947 */ /* 0x000fec0003800000 */
.L_x_35579:
        /* <DEDUP_REMOVED lines=109> */
.L_x_35640:
[----:B------:R-:W-:Y:S05]  /*23e40*/  BSYNC B0 ;  /* 0x0000000000007941 */ /* 0x000fea0003800000 */
.L_x_35639:
[----:B------:R-:W-:Y:S04]  /*23e50*/  BSSY B2, `(.L_x_35641) ;  /* 0x0000007000027945 */ /* 0x000fe80003800000 */
[----:B------:R-:W-:Y:S05]  /*23e60*/  @P4 BRA P5, `(.L_x_35642) ;  /* 0x0000000000144947 */ /* 0x000fea0002800000 */
[----:B------:R-:W-:Y:S01]  /*23e70*/  IMAD.MOV.U32 R0, RZ, RZ, R4 ;  /* 0x000000ffff007224 */ /* 0x000fe200078e0004 */
[----:B------:R-:W-:Y:S01]  /*23e80*/  MOV R4, 0x23ec0 ;  /* 0x00023ec000047802 */ /* 0x000fe20000000f00 */
[----:B------:R-:W-:Y:S02]  /*23e90*/  IMAD.MOV.U32 R2, RZ, RZ, R10 ;  /* 0x000000ffff027224 */ /* 0x000fe400078e000a */
[----:B------:R-:W-:-:S07]  /*23ea0*/  IMAD.MOV.U32 R3, RZ, RZ, R11 ;  /* 0x000000ffff037224 */ /* 0x000fce00078e000b */
[----:B------:R-:W-:Y:S05]  /*23eb0*/  CALL.REL.NOINC `($__internal_76_$__cuda_sm20_div_rn_f64_full) ;  /* 0x0000076000dc7944 */ /* 0x000fea0003c00000 */
.L_x_35642:
[----:B------:R-:W-:Y:S05]  /*23ec0*/  BSYNC B2 ;  /* 0x0000000000027941 */ /* 0x000fea0003800000 */
.L_x_35641:
        /* <DEDUP_REMOVED lines=82> */
.L_x_35644:
[----:B------:R-:W-:Y:S02]  /*243f0*/  FSEL R2, RZ, 3.37028055040000000000e+12, P2 ;  /* 0x54442d18ff027808 */ /* 0x000fe40001000000 */
[----:B------:R-:W-:-:S07]  /*24400*/  FSEL R3, RZ, 2.1426990032196044922, P2 ;  /* 0x400921fbff037808 */ /* 0x000fce0001000000 */
.L_x_35645:
[----:B------:R-:W-:Y:S05]  /*24410*/  BSYNC B0 ;  /* 0x0000000000007941 */ /* 0x000fea0003800000 */
.L_x_35643:
[----:B------:R-:W-:Y:S01]  /*24420*/  DADD R36, |R36|, |R38| ;  /* 0x0000000024247229 */ /* 0x000fe20000000626 */
[----:B------:R-:W-:-:S07]  /*24430*/  LOP3.LUT R39, R3, 0x80000000, R39, 0xb8, !PT ;  /* 0x8000000003277812 */ /* 0x000fce00078eb827 */
[----:B------:R-:W-:-:S06]  /*24440*/  DSETP.GTU.AND P0, PT, |R36|, +INF , PT ;  /* 0x7ff000002400742a */ /* 0x000fcc0003f0c200 */
[----:B------:R-:W-:Y:S02]  /*24450*/  FSEL R2, R36, R2, P0 ;  /* 0x0000000224027208 */ /* 0x000fe40000000000 */
[----:B------:R-:W-:-:S07]  /*24460*/  FSEL R3, R37, R39, P0 ;  /* 0x0000002725037208 */ /* 0x000fce0000000000 */
.L_x_35594:
[----:B------:R-:W-:Y:S05]  /*24470*/  BSYNC B1 ;  /* 0x0000000000017941 */ /* 0x000fea0003800000 */
.L_x_35578:
        /* <DEDUP_REMOVED lines=78> */
.L_x_35652:
[----:B------:R-:W-:Y:S05]  /*24960*/  BSYNC B0 ;  /* 0x0000000000007941 */ /* 0x000fea0003800000 */
.L_x_35651:
        /* <DEDUP_REMOVED lines=26> */
.L_x_35654:
[----:B------:R-:W-:Y:S01]  /*24b10*/  DMUL R36, RZ, R46 ;  /* 0x0000002eff247228 */ /* 0x000fe20000000000 */
[----:B------:R-:W-:-:S10]  /*24b20*/  IMAD.MOV.U32 R2, RZ, RZ, RZ ;  /* 0x000000ffff027224 */ /* 0x000fd400078e00ff */
.L_x_35655:
[----:B------:R-:W-:Y:S05]  /*24b30*/  BSYNC B2 ;  /* 0x0000000000027941 */ /* 0x000fea0003800000 */
.L_x_35653:
        /* <DEDUP_REMOVED lines=49> */
.L_x_35657:
[----:B------:R-:W-:Y:S01]  /*24e50*/  DMUL R2, RZ, R46 ;  /* 0x0000002eff027228 */ /* 0x000fe20000000000 */
[----:B------:R-:W-:-:S10]  /*24e60*/  IMAD.MOV.U32 R0, RZ, RZ, RZ ;  /* 0x000000ffff007224 */ /* 0x000fd400078e00ff */
.L_x_35658:
[----:B------:R-:W-:Y:S05]  /*24e70*/  BSYNC B2 ;  /* 0x0000000000027941 */ /* 0x000fea0003800000 */
.L_x_35656:
        /* <DEDUP_REMOVED lines=25> */
.L_x_35650:
        /* <DEDUP_REMOVED lines=63> */
.L_x_35661:
[----:B------:R-:W-:Y:S05]  /*25400*/  BSYNC B0 ;  /* 0x0000000000007941 */ /* 0x000fea0003800000 */
.L_x_35660:
        /* <DEDUP_REMOVED lines=26> */
.L_x_35663:
[----:B------:R-:W-:Y:S01]  /*255b0*/  DMUL R36, RZ, R46 ;  /* 0x0000002eff247228 */ /* 0x000fe20000000000 */
[----:B------:R-:W-:-:S10]  /*255c0*/  IMAD.MOV.U32 R2, RZ, RZ, RZ ;  /* 0x000000ffff027224 */ /* 0x000fd400078e00ff */
.L_x_35664:
[----:B------:R-:W-:Y:S05]  /*255d0*/  BSYNC B2 ;  /* 0x0000000000027941 */ /* 0x000fea0003800000 */
.L_x_35662:
        /* <DEDUP_REMOVED lines=49> */
.L_x_35666:
[----:B------:R-:W-:Y:S01]  /*258f0*/  DMUL R2, RZ, R46 ;  /* 0x0000002eff027228 */ /* 0x000fe20000000000 */
[----:B------:R-:W-:-:S10]  /*25900*/  IMAD.MOV.U32 R0, RZ, RZ, RZ ;  /* 0x000000ffff007224 */ /* 0x000fd400078e00ff */
.L_x_35667:
[----:B------:R-:W-:Y:S05]  /*25910*/  BSYNC B2 ;  /* 0x0000000000027941 */ /* 0x000fea0003800000 */
.L_x_35665:
        /* <DEDUP_REMOVED lines=39> */
.L_x_35649:
        /* <DEDUP_REMOVED lines=11> */
.L_x_35668:
[----:B------:R-:W-:-:S10]  /*25c40*/  DADD R36, R46, -R46 ;  /* 0x000000002e247229 */ /* 0x000fd4000000082e */
[----:B------:R-:W-:Y:S02]  /*25c50*/  IMAD.MOV.U32 R38, RZ, RZ, R36 ;  /* 0x000000ffff267224 */ /* 0x000fe400078e0024 */
[----:B------:R-:W-:Y:S01]  /*25c60*/  IMAD.MOV.U32 R39, RZ, RZ, R37 ;  /* 0x000000ffff277224 */ /* 0x000fe200078e0025 */
[----:B------:R-:W-:Y:S06]  /*25c70*/  BRA `(.L_x_35659) ;  /* 0x00000008009c7947 */ /* 0x000fec0003800000 */
.L_x_35648:
        /* <DEDUP_REMOVED lines=26> */
.L_x_35670:
[----:B------:R-:W-:Y:S01]  /*25e20*/  DMUL R2, RZ, R46 ;  /* 0x0000002eff027228 */ /* 0x000fe20000000000 */
[----:B------:R-:W-:-:S10]  /*25e30*/  IMAD.MOV.U32 R5, RZ, RZ, RZ ;  /* 0x000000ffff057224 */ /* 0x000fd400078e00ff */
.L_x_35671:
[----:B------:R-:W-:Y:S05]  /*25e40*/  BSYNC B2 ;  /* 0x0000000000027941 */ /* 0x000fea0003800000 */
.L_x_35669:
        /* <DEDUP_REMOVED lines=49> */
.L_x_35673:
[----:B------:R-:W-:Y:S01]  /*26160*/  DMUL R38, RZ, R46 ;  /* 0x0000002eff267228 */ /* 0x000fe20000000000 */
[----:B------:R-:W-:-:S10]  /*26170*/  IMAD.MOV.U32 R0, RZ, RZ, RZ ;  /* 0x000000ffff007224 */ /* 0x000fd400078e00ff */
.L_x_35674:
[----:B------:R-:W-:Y:S05]  /*26180*/  BSYNC B2 ;  /* 0x0000000000027941 */ /* 0x000fea0003800000 */
.L_x_35672:
        /* <DEDUP_REMOVED lines=24> */
.L_x_35647:
        /* <DEDUP_REMOVED lines=59> */
.L_x_35676:
[----:B------:R-:W-:Y:S05]  /*266c0*/  BSYNC B0 ;  /* 0x0000000000007941 */ /* 0x000fea0003800000 */
.L_x_35675:
[----:B------:R-:W-:Y:S02]  /*266d0*/  IMAD.MOV.U32 R38, RZ, RZ, R46 ;  /* 0x000000ffff267224 */ /* 0x000fe400078e002e */
[----:B------:R-:W-:-:S07]  /*266e0*/  IMAD.MOV.U32 R39, RZ, RZ, R47 ;  /* 0x000000ffff277224 */ /* 0x000fce00078e002f */
.L_x_35659:
[----:B------:R-:W-:Y:S05]  /*266f0*/  BSYNC B1 ;  /* 0x0000000000017941 */ /* 0x000fea0003800000 */
.L_x_35646:
        /* <DEDUP_REMOVED lines=116> */
.L_x_35684:
        /* <DEDUP_REMOVED lines=22> */
.L_x_35687:
[----:B------:R-:W-:Y:S05]  /*26fa0*/  BSYNC B3 ;  /* 0x0000000000037941 */ /* 0x000fea0003800000 */
.L_x_35686:
        /* <DEDUP_REMOVED lines=29> */
.L_x_35685:
[----:B------:R-:W-:Y:S05]  /*27180*/  BSYNC B2 ;  /* 0x0000000000027941 */ /* 0x000fea0003800000 */
.L_x_35683:
        /* <DEDUP_REMOVED lines=21> */
.L_x_35689:
[----:B------:R-:W-:Y:S05]  /*272e0*/  BSYNC B2 ;  /* 0x0000000000027941 */ /* 0x000fea0003800000 */
.L_x_35688:
        /* <DEDUP_REMOVED lines=82> */
.L_x_35691:
[----:B------:R-:W-:-:S04]  /*27810*/  ISETP.GE.AND P0, PT, R41, RZ, PT ;  /* 0x000000ff2900720c */ /* 0x000fc80003f06270 */
[----:B------:R-:W-:Y:S02]  /*27820*/  FSEL R2, RZ, 3.37028055040000000000e+12, P0 ;  /* 0x54442d18ff027808 */ /* 0x000fe40000000000 */
[----:B------:R-:W-:-:S07]  /*27830*/  FSEL R3, RZ, 2.1426990032196044922, P0 ;  /* 0x400921fbff037808 */ /* 0x000fce0000000000 */
.L_x_35692:
[----:B------:R-:W-:Y:S05]  /*27840*/  BSYNC B0 ;  /* 0x0000000000007941 */ /* 0x000fea0003800000 */
.L_x_35690:
[----:B------:R-:W-:Y:S01]  /*27850*/  DADD R40, |R40|, |R42| ;  /* 0x0000000028287229 */ /* 0x000fe2000000062a */
[----:B------:R-:W-:Y:S01]  /*27860*/  LOP3.LUT R43, R3, 0x80000000, R43, 0xb8, !PT ;  /* 0x80000000032b7812 */ /* 0x000fe200078eb82b */
[----:B------:R-:W-:-:S06]  /*27870*/  DMUL R8, R8, 0.5 ;  /* 0x3fe0000008087828 */ /* 0x000fcc0000000000 */
[----:B------:R-:W-:-:S06]  /*27880*/  DSETP.GTU.AND P0, PT, |R40|, +INF , PT ;  /* 0x7ff000002800742a */ /* 0x000fcc0003f0c200 */
[----:B------:R-:W-:Y:S02]  /*27890*/  FSEL R2, R40, R2, P0 ;  /* 0x0000000228027208 */ /* 0x000fe40000000000 */
[----:B------:R-:W-:Y:S01]  /*278a0*/  FSEL R3, R41, R43, P0 ;  /* 0x0000002b29037208 */ /* 0x000fe20000000000 */
[----:B------:R-:W-:Y:S06]  /*278b0*/  BRA `(.L_x_35693) ;  /* 0x0000006400447947 */ /* 0x000fec0003800000 */
.L_x_35682:
        /* <DEDUP_REMOVED lines=99> */
.L_x_35696:
[----:B------:R-:W-:Y:S05]  /*27ef0*/  BSYNC B0 ;  /* 0x0000000000007941 */ /* 0x000fea0003800000 */
.L_x_35695:
        /* <DEDUP_REMOVED lines=8> */
.L_x_35698:
[----:B------:R-:W-:Y:S05]  /*27f80*/  BSYNC B2 ;  /* 0x0000000000027941 */ /* 0x000fea0003800000 */
.L_x_35697:
        /* <DEDUP_REMOVED lines=82> */
.L_x_35700:
[----:B------:R-:W-:-:S04]  /*284b0*/  ISETP.GE.AND P0, PT, R41, RZ, PT ;  /* 0x000000ff2900720c */ /* 0x000fc80003f06270 */
[----:B------:R-:W-:Y:S02]  /*284c0*/  FSEL R2, RZ, 3.37028055040000000000e+12, P0 ;  /* 0x54442d18ff027808 */ /* 0x000fe40000000000 */
[----:B------:R-:W-:-:S07]  /*284d0*/  FSEL R3, RZ, 2.1426990032196044922, P0 ;  /* 0x400921fbff037808 */ /* 0x000fce0000000000 */
.L_x_35701:
[----:B------:R-:W-:Y:S05]  /*284e0*/  BSYNC B0 ;  /* 0x0000000000007941 */ /* 0x000fea0003800000 */
.L_x_35699:
[----:B------:R-:W-:Y:S01]  /*284f0*/  DADD R40, |R40|, |R42| ;  /* 0x0000000028287229 */ /* 0x000fe2000000062a */
[----:B------:R-:W-:Y:S01]  /*28500*/  LOP3.LUT R43, R3, 0x80000000, R43, 0xb8, !PT ;  /* 0x80000000032b7812 */ /* 0x000fe200078eb82b */
[----:B------:R-:W-:-:S06]  /*28510*/  DMUL R8, R8, 0.5 ;  /* 0x3fe0000008087828 */ /* 0x000fcc0000000000 */
[----:B------:R-:W-:-:S06]  /*28520*/  DSETP.GTU.AND P0, PT, |R40|, +INF , PT ;  /* 0x7ff000002800742a */ /* 0x000fcc0003f0c200 */
[----:B------:R-:W-:Y:S02]  /*28530*/  FSEL R2, R40, R2, P0 ;  /* 0x0000000228027208 */ /* 0x000fe40000000000 */
[----:B------:R-:W-:Y:S01]  /*28540*/  FSEL R3, R41, R43, P0 ;  /* 0x0000002b29037208 */ /* 0x000fe20000000000 */
[----:B------:R-:W-:Y:S06]  /*28550*/  BRA `(.L_x_35693) ;  /* 0x00000058001c7947 */ /* 0x000fec0003800000 */
.L_x_35694:
        /* <DEDUP_REMOVED lines=29> */
.L_x_35703:
        /* <DEDUP_REMOVED lines=75> */
.L_x_35702:
        /* <DEDUP_REMOVED lines=97> */
.L_x_35705:
        /* <DEDUP_REMOVED lines=22> */
.L_x_35708:
[----:B------:R-:W-:Y:S05]  /*29350*/  BSYNC B3 ;  /* 0x0000000000037941 */ /* 0x000fea0003800000 */
.L_x_35707:
        /* <DEDUP_REMOVED lines=29> */
.L_x_35706:
[----:B------:R-:W-:Y:S05]  /*29530*/  BSYNC B2 ;  /* 0x0000000000027941 */ /* 0x000fea0003800000 */
.L_x_35704:
        /* <DEDUP_REMOVED lines=21> */
.L_x_35710:
[----:B------:R-:W-:Y:S05]  /*29690*/  BSYNC B2 ;  /* 0x0000000000027941 */ /* 0x000fea0003800000 */
.L_x_35709:
        /* <DEDUP_REMOVED lines=82> */
.L_x_35712:
[----:B------:R-:W-:-:S04]  /*29bc0*/  ISETP.GE.AND P0, PT, R41, RZ, PT ;  /* 0x000000ff2900720c */ /* 0x000fc80003f06270 */
[----:B------:R-:W-:Y:S02]  /*29bd0*/  FSEL R2, RZ, 3.37028055040000000000e+12, P0 ;  /* 0x54442d18ff027808 */ /* 0x000fe40000000000 */
[----:B------:R-:W-:-:S07]  /*29be0*/  FSEL R3, RZ, 2.1426990032196044922, P0 ;  /* 0x400921fbff037808 */ /* 0x000fce0000000000 */
.L_x_35713:
[----:B------:R-:W-:Y:S05]  /*29bf0*/  BSYNC B0 ;  /* 0x0000000000007941 */ /* 0x000fea0003800000 */
.L_x_35711:
[----:B------:R-:W-:Y:S01]  /*29c00*/  DADD R40, |R40|, |R42| ;  /* 0x0000000028287229 */ /* 0x000fe2000000062a */
[----:B------:R-:W-:Y:S01]  /*29c10*/  LOP3.LUT R43, R3, 0x80000000, R43, 0xb8, !PT ;  /* 0x80000000032b7812 */ /* 0x000fe200078eb82b */
[----:B------:R-:W-:-:S06]  /*29c20*/  DMUL R8, R8, 0.5 ;  /* 0x3fe0000008087828 */ /* 0x000fcc0000000000 */
[----:B------:R-:W-:-:S06]  /*29c30*/  DSETP.GTU.AND P0, PT, |R40|, +INF , PT ;  /* 0x7ff000002800742a */ /* 0x000fcc0003f0c200 */
[----:B------:R-:W-:Y:S02]  /*29c40*/  FSEL R2, R40, R2, P0 ;  /* 0x0000000228027208 */ /* 0x000fe40000000000 */
[----:B------:R-:W-:Y:S01]  /*29c50*/  FSEL R3, R41, R43, P0 ;  /* 0x0000002b29037208 */ /* 0x000fe20000000000 */
[----:B------:R-:W-:Y:S06]  /*29c60*/  BRA `(.L_x_35693) ;  /* 0x0000004000587947 */ /* 0x000fec0003800000 */
.L_x_35681:
        /* <DEDUP_REMOVED lines=135> */
.L_x_35715:
[----:B------:R-:W-:Y:S05]  /*2a4e0*/  BSYNC B0 ;  /* 0x0000000000007941 */ /* 0x000fea0003800000 */
.L_x_35714:
        /* <DEDUP_REMOVED lines=8> */
.L_x_35717:
[----:B------:R-:W-:Y:S05]  /*2a570*/  BSYNC B2 ;  /* 0x0000000000027941 */ /* 0x000fea0003800000 */
.L_x_35716:
        /* <DEDUP_REMOVED lines=82> */
.L_x_35719:
[----:B------:R-:W-:-:S04]  /*2aaa0*/  ISETP.GE.AND P0, PT, R41, RZ, PT ;  /* 0x000000ff2900720c */ /* 0x000fc80003f06270 */
[----:B------:R-:W-:Y:S02]  /*2aab0*/  FSEL R2, RZ, 3.37028055040000000000e+12, P0 ;  /* 0x54442d18ff027808 */ /* 0x000fe40000000000 */
[----:B------:R-:W-:-:S07]  /*2aac0*/  FSEL R3, RZ, 2.1426990032196044922, P0 ;  /* 0x400921fbff037808 */ /* 0x000fce0000000000 */
.L_x_35720:
[----:B------:R-:W-:Y:S05]  /*2aad0*/  BSYNC B0 ;  /* 0x0000000000007941 */ /* 0x000fea0003800000 */
.L_x_35718:
[----:B------:R-:W-:Y:S01]  /*2aae0*/  DADD R40, |R40|, |R42| ;  /* 0x0000000028287229 */ /* 0x000fe2000000062a */
[----:B------:R-:W-:-:S07]  /*2aaf0*/  LOP3.LUT R43, R3, 0x80000000, R43, 0xb8, !PT ;  /* 0x80000000032b7812 */ /* 0x000fce00078eb82b */
[----:B------:R-:W-:-:S06]  /*2ab00*/  DSETP.GTU.AND P0, PT, |R40|, +INF , PT ;  /* 0x7ff000002800742a */ /* 0x000fcc0003f0c200 */
[----:B------:R-:W-:Y:S02]  /*2ab10*/  FSEL R2, R40, R2, P0 ;  /* 0x0000000228027208 */ /* 0x000fe40000000000 */
[----:B------:R-:W-:Y:S01]  /*2ab20*/  FSEL R3, R41, R43, P0 ;  /* 0x0000002b29037208 */ /* 0x000fe20000000000 */
[----:B------:R-:W-:Y:S06]  /*2ab30*/  BRA `(.L_x_35693) ;  /* 0x0000003000a47947 */ /* 0x000fec0003800000 */
.L_x_35680:
        /* <DEDUP_REMOVED lines=90> */
.L_x_35723:
        /* <DEDUP_REMOVED lines=22> */
.L_x_35726:
[----:B------:R-:W-:Y:S05]  /*2b240*/  BSYNC B3 ;  /* 0x0000000000037941 */ /* 0x000fea0003800000 */
.L_x_35725:
        /* <DEDUP_REMOVED lines=29> */
.L_x_35724:
[----:B------:R-:W-:Y:S05]  /*2b420*/  BSYNC B2 ;  /* 0x0000000000027941 */ /* 0x000fea0003800000 */
.L_x_35722:
        /* <DEDUP_REMOVED lines=83> */
.L_x_35721:
        /* <DEDUP_REMOVED lines=85> */
.L_x_35679:
        /* <DEDUP_REMOVED lines=23> */
.L_x_35728:
[----:B------:R-:W-:Y:S05]  /*2c020*/  BSYNC B2 ;  /* 0x0000000000027941 */ /* 0x000fea0003800000 */
.L_x_35727:
        /* <DEDUP_REMOVED lines=26> */
.L_x_35730:
[----:B------:R-:W-:Y:S05]  /*2c1d0*/  BSYNC B2 ;  /* 0x0000000000027941 */ /* 0x000fea0003800000 */
.L_x_35729:
        /* <DEDUP_REMOVED lines=136> */
.L_x_35732:
[----:B------:R-:W-:Y:S05]  /*2ca60*/  BSYNC B0 ;  /* 0x0000000000007941 */ /* 0x000fea0003800000 */
.L_x_35731:
        /* <DEDUP_REMOVED lines=8> */
.L_x_35734:
[----:B------:R-:W-:Y:S05]  /*2caf0*/  BSYNC B2 ;  /* 0x0000000000027941 */ /* 0x000fea0003800000 */
.L_x_35733:
        /* <DEDUP_REMOVED lines=82> */
.L_x_35736:
[----:B------:R-:W-:-:S04]  /*2d020*/  ISETP.GE.AND P0, PT, R41, RZ, PT ;  /* 0x000000ff2900720c */ /* 0x000fc80003f06270 */
[----:B------:R-:W-:Y:S02]  /*2d030*/  FSEL R2, RZ, 3.37028055040000000000e+12, P0 ;  /* 0x54442d18ff027808 */ /* 0x000fe40000000000 */
[----:B------:R-:W-:-:S07]  /*2d040*/  FSEL R3, RZ, 2.1426990032196044922, P0 ;  /* 0x400921fbff037808 */ /* 0x000fce0000000000 */
.L_x_35737:
[----:B------:R-:W-:Y:S05]  /*2d050*/  BSYNC B0 ;  /* 0x0000000000007941 */ /* 0x000fea0003800000 */
.L_x_35735:
[----:B------:R-:W-:Y:S01]  /*2d060*/  DADD R40, |R40|, |R42| ;  /* 0x0000000028287229 */ /* 0x000fe2000000062a */
[----:B------:R-:W-:Y:S01]  /*2d070*/  LOP3.LUT R43, R3, 0x80000000, R43, 0xb8, !PT ;  /* 0x80000000032b7812 */ /* 0x000fe200078eb82b */
[----:B------:R-:W-:-:S06]  /*2d080*/  DADD R8, R8, 1 ;  /* 0x3ff0000008087429 */ /* 0x000fcc0000000000 */
[----:B------:R-:W-:-:S06]  /*2d090*/  DSETP.GTU.AND P0, PT, |R40|, +INF , PT ;  /* 0x7ff000002800742a */ /* 0x000fcc0003f0c200 */
[----:B------:R-:W-:Y:S02]  /*2d0a0*/  FSEL R2, R40, R2, P0 ;  /* 0x0000000228027208 */ /* 0x000fe40000000000 */
[----:B------:R-:W-:Y:S01]  /*2d0b0*/  FSEL R3, R41, R43, P0 ;  /* 0x0000002b29037208 */ /* 0x000fe20000000000 */
[----:B------:R-:W-:Y:S06]  /*2d0c0*/  BRA `(.L_x_35693) ;  /* 0x0000000c00407947 */ /* 0x000fec0003800000 */
.L_x_35678:
        /* <DEDUP_REMOVED lines=109> */
.L_x_35739:
[----:B------:R-:W-:Y:S05]  /*2d7a0*/  BSYNC B0 ;  /* 0x0000000000007941 */ /* 0x000fea0003800000 */
.L_x_35738:
[----:B------:R-:W-:Y:S04]  /*2d7b0*/  BSSY B2, `(.L_x_35740) ;  /* 0x0000007000027945 */ /* 0x000fe80003800000 */
[----:B------:R-:W-:Y:S05]  /*2d7c0*/  @P4 BRA P5, `(.L_x_35741) ;  /* 0x0000000000144947 */ /* 0x000fea0002800000 */
[----:B------:R-:W-:Y:S01]  /*2d7d0*/  IMAD.MOV.U32 R0, RZ, RZ, R4 ;  /* 0x000000ffff007224 */ /* 0x000fe200078e0004 */
[----:B------:R-:W-:Y:S01]  /*2d7e0*/  MOV R4, 0x2d820 ;  /* 0x0002d82000047802 */ /* 0x000fe20000000f00 */
[----:B------:R-:W-:Y:S02]  /*2d7f0*/  IMAD.MOV.U32 R2, RZ, RZ, R10 ;  /* 0x000000ffff027224 */ /* 0x000fe400078e000a */
[----:B------:R-:W-:-:S07]  /*2d800*/  IMAD.MOV.U32 R3, RZ, RZ, R11 ;  /* 0x000000ffff037224 */ /* 0x000fce00078e000b */
[----:B------:R-:W-:Y:S05]  /*2d810*/  CALL.REL.NOINC `($__internal_76_$__cuda_sm20_div_rn_f64_full) ;  /* 0x000006c800847944 */ /* 0x000fea0003c00000 */
.L_x_35741:
[----:B------:R-:W-:Y:S05]  /*2d820*/  BSYNC B2 ;  /* 0x0000000000027941 */ /* 0x000fea0003800000 */
.L_x_35740:
        /* <DEDUP_REMOVED lines=82> */
.L_x_35743:
[----:B------:R-:W-:Y:S02]  /*2dd50*/  FSEL R2, RZ, 3.37028055040000000000e+12, P2 ;  /* 0x54442d18ff027808 */ /* 0x000fe40001000000 */
[----:B------:R-:W-:-:S07]  /*2dd60*/  FSEL R3, RZ, 2.1426990032196044922, P2 ;  /* 0x400921fbff037808 */ /* 0x000fce0001000000 */
.L_x_35744:
[----:B------:R-:W-:Y:S05]  /*2dd70*/  BSYNC B0 ;  /* 0x0000000000007941 */ /* 0x000fea0003800000 */
.L_x_35742:
[----:B------:R-:W-:Y:S01]  /*2dd80*/  DADD R40, |R40|, |R42| ;  /* 0x0000000028287229 */ /* 0x000fe2000000062a */
[----:B------:R-:W-:-:S07]  /*2dd90*/  LOP3.LUT R43, R3, 0x80000000, R43, 0xb8, !PT ;  /* 0x80000000032b7812 */ /* 0x000fce00078eb82b */
[----:B------:R-:W-:-:S06]  /*2dda0*/  DSETP.GTU.AND P0, PT, |R40|, +INF , PT ;  /* 0x7ff000002800742a */ /* 0x000fcc0003f0c200 */
[----:B------:R-:W-:Y:S02]  /*2ddb0*/  FSEL R2, R40, R2, P0 ;  /* 0x0000000228027208 */ /* 0x000fe40000000000 */
[----:B------:R-:W-:-:S07]  /*2ddc0*/  FSEL R3, R41, R43, P0 ;  /* 0x0000002b29037208 */ /* 0x000fce0000000000 */
.L_x_35693:
[----:B------:R-:W-:Y:S05]  /*2ddd0*/  BSYNC B1 ;  /* 0x0000000000017941 */ /* 0x000fea0003800000 */
.L_x_35677:
        /* <DEDUP_REMOVED lines=78> */
.L_x_35751:
[----:B------:R-:W-:Y:S05]  /*2e2c0*/  BSYNC B0 ;  /* 0x0000000000007941 */ /* 0x000fea0003800000 */
.L_x_35750:
        /* <DEDUP_REMOVED lines=26> */
.L_x_35753:
[----:B------:R-:W-:Y:S01]  /*2e470*/  DMUL R40, RZ, R46 ;  /* 0x0000002eff287228 */ /* 0x000fe20000000000 */
[----:B------:R-:W-:-:S10]  /*2e480*/  IMAD.MOV.U32 R2, RZ, RZ, RZ ;  /* 0x000000ffff027224 */ /* 0x000fd400078e00ff */
.L_x_35754:
[----:B------:R-:W-:Y:S05]  /*2e490*/  BSYNC B2 ;  /* 0x0000000000027941 */ /* 0x000fea0003800000 */
.L_x_35752:
        /* <DEDUP_REMOVED lines=49> */
.L_x_35756:
[----:B------:R-:W-:Y:S01]  /*2e7b0*/  DMUL R2, RZ, R46 ;  /* 0x0000002eff027228 */ /* 0x000fe20000000000 */
[----:B------:R-:W-:-:S10]  /*2e7c0*/  IMAD.MOV.U32 R0, RZ, RZ, RZ ;  /* 0x000000ffff007224 */ /* 0x000fd400078e00ff */
.L_x_35757:
[----:B------:R-:W-:Y:S05]  /*2e7d0*/  BSYNC B2 ;  /* 0x0000000000027941 */ /* 0x000fea0003800000 */
.L_x_35755:
        /* <DEDUP_REMOVED lines=25> */
.L_x_35749:
        /* <DEDUP_REMOVED lines=63> */
.L_x_35760:
[----:B------:R-:W-:Y:S05]  /*2ed60*/  BSYNC B0 ;  /* 0x0000000000007941 */ /* 0x000fea0003800000 */
.L_x_35759:
        /* <DEDUP_REMOVED lines=26> */
.L_x_35762:
[----:B------:R-:W-:Y:S01]  /*2ef10*/  DMUL R40, RZ, R46 ;  /* 0x0000002eff287228 */ /* 0x000fe20000000000 */
[----:B------:R-:W-:-:S10]  /*2ef20*/  IMAD.MOV.U32 R2, RZ, RZ, RZ ;  /* 0x000000ffff027224 */ /* 0x000fd400078e00ff */
.L_x_35763:
[----:B------:R-:W-:Y:S05]  /*2ef30*/  BSYNC B2 ;  /* 0x0000000000027941 */ /* 0x000fea0003800000 */
.L_x_35761:
        /* <DEDUP_REMOVED lines=49> */
.L_x_35765:
[----:B------:R-:W-:Y:S01]  /*2f250*/  DMUL R2, RZ, R46 ;  /* 0x0000002eff027228 */ /* 0x000fe20000000000 */
[----:B------:R-:W-:-:S10]  /*2f260*/  IMAD.MOV.U32 R0, RZ, RZ, RZ ;  /* 0x000000ffff007224 */ /* 0x000fd400078e00ff */
.L_x_35766:
[----:B------:R-:W-:Y:S05]  /*2f270*/  BSYNC B2 ;  /* 0x0000000000027941 */ /* 0x000fea0003800000 */
.L_x_35764:
        /* <DEDUP_REMOVED lines=39> */
.L_x_35748:
        /* <DEDUP_REMOVED lines=11> */
.L_x_35767:
[----:B------:R-:W-:-:S10]  /*2f5a0*/  DADD R40, R46, -R46 ;  /* 0x000000002e287229 */ /* 0x000fd4000000082e */
[----:B------:R-:W-:Y:S02]  /*2f5b0*/  IMAD.MOV.U32 R42, RZ, RZ, R40 ;  /* 0x000000ffff2a7224 */ /* 0x000fe400078e0028 */
[----:B------:R-:W-:Y:S01]  /*2f5c0*/  IMAD.MOV.U32 R43, RZ, RZ, R41 ;  /* 0x000000ffff2b7224 */ /* 0x000fe200078e0029 */
[----:B------:R-:W-:Y:S06]  /*2f5d0*/  BRA `(.L_x_35758) ;  /* 0x00000008009c7947 */ /* 0x000fec0003800000 */
.L_x_35747:
        /* <DEDUP_REMOVED lines=26> */
.L_x_35769:
[----:B------:R-:W-:Y:S01]  /*2f780*/  DMUL R2, RZ, R46 ;  /* 0x0000002eff027228 */ /* 0x000fe20000000000 */
[----:B------:R-:W-:-:S10]  /*2f790*/  IMAD.MOV.U32 R5, RZ, RZ, RZ ;  /* 0x000000ffff057224 */ /* 0x000fd400078e00ff */
.L_x_35770:
[----:B------:R-:W-:Y:S05]  /*2f7a0*/  BSYNC B2 ;  /* 0x0000000000027941 */ /* 0x000fea0003800000 */
.L_x_35768:
        /* <DEDUP_REMOVED lines=49> */
.L_x_35772:
[----:B------:R-:W-:Y:S01]  /*2fac0*/  DMUL R42, RZ, R46 ;  /* 0x0000002eff2a7228 */ /* 0x000fe20000000000 */
[----:B------:R-:W-:-:S10]  /*2fad0*/  IMAD.MOV.U32 R0, RZ, RZ, RZ ;  /* 0x000000ffff007224 */ /* 0x000fd400078e00ff */
.L_x_35773:
[----:B------:R-:W-:Y:S05]  /*2fae0*/  BSYNC B2 ;  /* 0x0000000000027941 */ /* 0x000fea0003800000 */
.L_x_35771:
        /* <DEDUP_REMOVED lines=24> */
.L_x_35746:
        /* <DEDUP_REMOVED lines=59> */
.L_x_35775:
[----:B------:R-:W-:Y:S05]  /*30020*/  BSYNC B0 ;  /* 0x0000000000007941 */ /* 0x000fea0003800000 */
.L_x_35774:
[----:B------:R-:W-:Y:S02]  /*30030*/  IMAD.MOV.U32 R42, RZ, RZ, R46 ;  /* 0x000000ffff2a7224 */ /* 0x000fe400078e002e */
[----:B------:R-:W-:-:S07]  /*30040*/  IMAD.MOV.U32 R43, RZ, RZ, R47 ;  /* 0x000000ffff2b7224 */ /* 0x000fce00078e002f */
.L_x_35758:
[----:B------:R-:W-:Y:S05]  /*30050*/  BSYNC B1 ;  /* 0x0000000000017941 */ /* 0x000fea0003800000 */
.L_x_35745:
        /* <DEDUP_REMOVED lines=116> */
.L_x_35783:
        /* <DEDUP_REMOVED lines=22> */
.L_x_35786:
[----:B------:R-:W-:Y:S05]  /*30900*/  BSYNC B3 ;  /* 0x0000000000037941 */ /* 0x000fea0003800000 */
.L_x_35785:
        /* <DEDUP_REMOVED lines=29> */
.L_x_35784:
[----:B------:R-:W-:Y:S05]  /*30ae0*/  BSYNC B2 ;  /* 0x0000000000027941 */ /* 0x000fea0003800000 */
.L_x_35782:
        /* <DEDUP_REMOVED lines=21> */
.L_x_35788:
[----:B------:R-:W-:Y:S05]  /*30c40*/  BSYNC B2 ;  /* 0x0000000000027941 */ /* 0x000fea0003800000 */
.L_x_35787:
        /* <DEDUP_REMOVED lines=82> */
.L_x_35790:
[----:B------:R-:W-:-:S04]  /*31170*/  ISETP.GE.AND P0, PT, R13, RZ, PT ;  /* 0x000000ff0d00720c */ /* 0x000fc80003f06270 */
[----:B------:R-:W-:Y:S02]  /*31180*/  FSEL R2, RZ, 3.37028055040000000000e+12, P0 ;  /* 0x54442d18ff027808 */ /* 0x000fe40000000000 */
[----:B------:R-:W-:-:S07]  /*31190*/  FSEL R3, RZ, 2.1426990032196044922, P0 ;  /* 0x400921fbff037808 */ /* 0x000fce0000000000 */
.L_x_35791:
[----:B------:R-:W-:Y:S05]  /*311a0*/  BSYNC B0 ;  /* 0x0000000000007941 */ /* 0x000fea0003800000 */
.L_x_35789:
[----:B------:R-:W-:Y:S01]  /*311b0*/  DADD R12, |R12|, |R14| ;  /* 0x000000000c0c7229 */ /* 0x000fe2000000060e */
[----:B------:R-:W-:Y:S01]  /*311c0*/  LOP3.LUT R15, R3, 0x80000000, R15, 0xb8, !PT ;  /* 0x80000000030f7812 */ /* 0x000fe200078eb80f */
[----:B------:R-:W-:-:S06]  /*311d0*/  DMUL R8, R8, 0.5 ;  /* 0x3fe0000008087828 */ /* 0x000fcc0000000000 */
[----:B------:R-:W-:-:S06]  /*311e0*/  DSETP.GTU.AND P0, PT, |R12|, +INF , PT ;  /* 0x7ff000000c00742a */ /* 0x000fcc0003f0c200 */
[----:B------:R-:W-:Y:S02]  /*311f0*/  FSEL R2, R12, R2, P0 ;  /* 0x000000020c027208 */ /* 0x000fe40000000000 */
[----:B------:R-:W-:Y:S01]  /*31200*/  FSEL R3, R13, R15, P0 ;  /* 0x0000000f0d037208 */ /* 0x000fe20000000000 */
[----:B------:R-:W-:Y:S06]  /*31210*/  BRA `(.L_x_35792) ;  /* 0x0000006400447947 */ /* 0x000fec0003800000 */
.L_x_35781:
        /* <DEDUP_REMOVED lines=99> */
.L_x_35795:
[----:B------:R-:W-:Y:S05]  /*31850*/  BSYNC B0 ;  /* 0x0000000000007941 */ /* 0x000fea0003800000 */
.L_x_35794:
        /* <DEDUP_REMOVED lines=8> */
.L_x_35797:
[----:B------:R-:W-:Y:S05]  /*318e0*/  BSYNC B2 ;  /* 0x0000000000027941 */ /* 0x000fea0003800000 */
.L_x_35796:
        /* <DEDUP_REMOVED lines=82> */
.L_x_35799:
[----:B------:R-:W-:-:S04]  /*31e10*/  ISETP.GE.AND P0, PT, R13, RZ, PT ;  /* 0x000000ff0d00720c */ /* 0x000fc80003f06270 */
[----:B------:R-:W-:Y:S02]  /*31e20*/  FSEL R2, RZ, 3.37028055040000000000e+12, P0 ;  /* 0x54442d18ff027808 */ /* 0x000fe40000000000 */
[----:B------:R-:W-:-:S07]  /*31e30*/  FSEL R3, RZ, 2.1426990032196044922, P0 ;  /* 0x400921fbff037808 */ /* 0x000fce0000000000 */
.L_x_35800:
[----:B------:R-:W-:Y:S05]  /*31e40*/  BSYNC B0 ;  /* 0x0000000000007941 */ /* 0x000fea0003800000 */
.L_x_35798:
[----:B------:R-:W-:Y:S01]  /*31e50*/  DADD R12, |R12|, |R14| ;  /* 0x000000000c0c7229 */ /* 0x000fe2000000060e */
[----:B------:R-:W-:Y:S01]  /*31e60*/  LOP3.LUT R15, R3, 0x80000000, R15, 0xb8, !PT ;  /* 0x80000000030f7812 */ /* 0x000fe200078eb80f */
[----:B------:R-:W-:-:S06]  /*31e70*/  DMUL R8, R8, 0.5 ;  /* 0x3fe0000008087828 */ /* 0x000fcc0000000000 */
[----:B------:R-:W-:-:S06]  /*31e80*/  DSETP.GTU.AND P0, PT, |R12|, +INF , PT ;  /* 0x7ff000000c00742a */ /* 0x000fcc0003f0c200 */
[----:B------:R-:W-:Y:S02]  /*31e90*/  FSEL R2, R12, R2, P0 ;  /* 0x000000020c027208 */ /* 0x000fe40000000000 */
[----:B------:R-:W-:Y:S01]  /*31ea0*/  FSEL R3, R13, R15, P0 ;  /* 0x0000000f0d037208 */ /* 0x000fe20000000000 */
[----:B------:R-:W-:Y:S06]  /*31eb0*/  BRA `(.L_x_35792) ;  /* 0x00000058001c7947 */ /* 0x000fec0003800000 */
.L_x_35793:
        /* <DEDUP_REMOVED lines=29> */
.L_x_35802:
        /* <DEDUP_REMOVED lines=75> */
.L_x_35801:
        /* <DEDUP_REMOVED lines=97> */
.L_x_35804:
        /* <DEDUP_REMOVED lines=22> */
.L_x_35807:
[----:B------:R-:W-:Y:S05]  /*32cb0*/  BSYNC B3 ;  /* 0x0000000000037941 */ /* 0x000fea0003800000 */
.L_x_35806:
        /* <DEDUP_REMOVED lines=29> */
.L_x_35805:
[----:B------:R-:W-:Y:S05]  /*32e90*/  BSYNC B2 ;  /* 0x0000000000027941 */ /* 0x000fea0003800000 */
.L_x_35803:
        /* <DEDUP_REMOVED lines=21> */
.L_x_35809:
[----:B------:R-:W-:Y:S05]  /*32ff0*/  BSYNC B2 ;  /* 0x0000000000027941 */ /* 0x000fea0003800000 */
.L_x_35808:
        /* <DEDUP_REMOVED lines=82> */
.L_x_35811:
[----:B------:R-:W-:-:S04]  /*33520*/  ISETP.GE.AND P0, PT, R13, RZ, PT ;  /* 0x000000ff0d00720c */ /* 0x000fc80003f06270 */
[----:B------:R-:W-:Y:S02]  /*33530*/  FSEL R2, RZ, 3.37028055040000000000e+12, P0 ;  /* 0x54442d18ff027808 */ /* 0x000fe40000000000 */
[----:B------:R-:W-:-:S07]  /*33540*/  FSEL R3, RZ, 2.1426990032196044922, P0 ;  /* 0x400921fbff037808 */ /* 0x000fce0000000000 */
.L_x_35812:
[----:B------:R-:W-:Y:S05]  /*33550*/  BSYNC B0 ;  /* 0x0000000000007941 */ /* 0x000fea0003800000 */
.L_x_35810:
[----:B------:R-:W-:Y:S01]  /*33560*/  DADD R12, |R12|, |R14| ;  /* 0x000000000c0c7229 */ /* 0x000fe2000000060e */
[----:B------:R-:W-:Y:S01]  /*33570*/  LOP3.LUT R15, R3, 0x80000000, R15, 0xb8, !PT ;  /* 0x80000000030f7812 */ /* 0x000fe200078eb80f */
[----:B------:R-:W-:-:S06]  /*33580*/  DMUL R8, R8, 0.5 ;  /* 0x3fe0000008087828 */ /* 0x000fcc0000000000 */
[----:B------:R-:W-:-:S06]  /*33590*/  DSETP.GTU.AND P0, PT, |R12|, +INF , PT ;  /* 0x7ff000000c00742a */ /* 0x000fcc0003f0c200 */
[----:B------:R-:W-:Y:S02]  /*335a0*/  FSEL R2, R12, R2, P0 ;  /* 0x000000020c027208 */ /* 0x000fe40000000000 */
[----:B------:R-:W-:Y:S01]  /*335b0*/  FSEL R3, R13, R15, P0 ;  /* 0x0000000f0d037208 */ /* 0x000fe20000000000 */
[----:B------:R-:W-:Y:S06]  /*335c0*/  BRA `(.L_x_35792) ;  /* 0x0000004000587947 */ /* 0x000fec0003800000 */
.L_x_35780:
        /* <DEDUP_REMOVED lines=135> */
.L_x_35814:
[----:B------:R-:W-:Y:S05]  /*33e40*/  BSYNC B0 ;  /* 0x0000000000007941 */ /* 0x000fea0003800000 */
.L_x_35813:
        /* <DEDUP_REMOVED lines=8> */
.L_x_35816:
[----:B------:R-:W-:Y:S05]  /*33ed0*/  BSYNC B2 ;  /* 0x0000000000027941 */ /* 0x000fea0003800000 */
.L_x_35815:
        /* <DEDUP_REMOVED lines=82> */
.L_x_35818:
[----:B------:R-:W-:-:S04]  /*34400*/  ISETP.GE.AND P0, PT, R13, RZ, PT ;  /* 0x000000ff0d00720c */ /* 0x000fc80003f06270 */
[----:B------:R-:W-:Y:S02]  /*34410*/  FSEL R2, RZ, 3.37028055040000000000e+12, P0 ;  /* 0x54442d18ff027808 */ /* 0x000fe40000000000 */
[----:B------:R-:W-:-:S07]  /*34420*/  FSEL R3, RZ, 2.1426990032196044922, P0 ;  /* 0x400921fbff037808 */ /* 0x000fce0000000000 */
.L_x_35819:
[----:B------:R-:W-:Y:S05]  /*34430*/  BSYNC B0 ;  /* 0x0000000000007941 */ /* 0x000fea0003800000 */
.L_x_35817:
[----:B------:R-:W-:Y:S01]  /*34440*/  DADD R12, |R12|, |R14| ;  /* 0x000000000c0c7229 */ /* 0x000fe2000000060e */
[----:B------:R-:W-:-:S07]  /*34450*/  LOP3.LUT R15, R3, 0x80000000, R15, 0xb8, !PT ;  /* 0x80000000030f7812 */ /* 0x000fce00078eb80f */
[----:B------:R-:W-:-:S06]  /*34460*/  DSETP.GTU.AND P0, PT, |R12|, +INF , PT ;  /* 0x7ff000000c00742a */ /* 0x000fcc0003f0c200 */
[----:B------:R-:W-:Y:S02]  /*34470*/  FSEL R2, R12, R2, P0 ;  /* 0x000000020c027208 */ /* 0x000fe40000000000 */
[----:B------:R-:W-:Y:S01]  /*34480*/  FSEL R3, R13, R15, P0 ;  /* 0x0000000f0d037208 */ /* 0x000fe20000000000 */
[----:B------:R-:W-:Y:S06]  /*34490*/  BRA `(.L_x_35792) ;  /* 0x0000003000a47947 */ /* 0x000fec0003800000 */
.L_x_35779:
        /* <DEDUP_REMOVED lines=90> */
.L_x_35822:
        /* <DEDUP_REMOVED lines=22> */
.L_x_35825:
[----:B------:R-:W-:Y:S05]  /*34ba0*/  BSYNC B3 ;  /* 0x0000000000037941 */ /* 0x000fea0003800000 */
.L_x_35824:
        /* <DEDUP_REMOVED lines=29> */
.L_x_35823:
[----:B------:R-:W-:Y:S05]  /*34d80*/  BSYNC B2 ;  /* 0x0000000000027941 */ /* 0x000fea0003800000 */
.L_x_35821:
        /* <DEDUP_REMOVED lines=83> */
.L_x_35820:
        /* <DEDUP_REMOVED lines=85> */
.L_x_35778:
        /* <DEDUP_REMOVED lines=23> */
.L_x_35827:
[----:B------:R-:W-:Y:S05]  /*35980*/  BSYNC B2 ;  /* 0x0000000000027941 */ /* 0x000fea0003800000 */
.L_x_35826:
        /* <DEDUP_REMOVED lines=26> */
.L_x_35829:
[----:B------:R-:W-:Y:S05]  /*35b30*/  BSYNC B2 ;  /* 0x0000000000027941 */ /* 0x000fea0003800000 */
.L_x_35828:
        /* <DEDUP_REMOVED lines=136> */
.L_x_35831:
[----:B------:R-:W-:Y:S05]  /*363c0*/  BSYNC B0 ;  /* 0x0000000000007941 */ /* 0x000fea0003800000 */
.L_x_35830:
        /* <DEDUP_REMOVED lines=8> */
.L_x_35833:
[----:B------:R-:W-:Y:S05]  /*36450*/  BSYNC B2 ;  /* 0x0000000000027941 */ /* 0x000fea0003800000 */
.L_x_35832:
        /* <DEDUP_REMOVED lines=82> */
.L_x_35835:
[----:B------:R-:W-:-:S04]  /*36980*/  ISETP.GE.AND P0, PT, R13, RZ, PT ;  /* 0x000000ff0d00720c */ /* 0x000fc80003f06270 */
[----:B------:R-:W-:Y:S02]  /*36990*/  FSEL R2, RZ, 3.37028055040000000000e+12, P0 ;  /* 0x54442d18ff027808 */ /* 0x000fe40000000000 */
[----:B------:R-:W-:-:S07]  /*369a0*/  FSEL R3, RZ, 2.1426990032196044922, P0 ;  /* 0x400921fbff037808 */ /* 0x000fce0000000000 */
.L_x_35836:
[----:B------:R-:W-:Y:S05]  /*369b0*/  BSYNC B0 ;  /* 0x0000000000007941 */ /* 0x000fea0003800000 */
.L_x_35834:
[----:B------:R-:W-:Y:S01]  /*369c0*/  DADD R12, |R12|, |R14| ;  /* 0x000000000c0c7229 */ /* 0x000fe2000000060e */
[----:B------:R-:W-:Y:S01]  /*369d0*/  LOP3.LUT R15, R3, 0x80000000, R15, 0xb8, !PT ;  /* 0x80000000030f7812 */ /* 0x000fe200078eb80f */
[----:B------:R-:W-:-:S06]  /*369e0*/  DADD R8, R8, 1 ;  /* 0x3ff0000008087429 */ /* 0x000fcc0000000000 */
[----:B------:R-:W-:-:S06]  /*369f0*/  DSETP.GTU.AND P0, PT, |R12|, +INF , PT ;  /* 0x7ff000000c00742a */ /* 0x000fcc0003f0c200 */
[----:B------:R-:W-:Y:S02]  /*36a00*/  FSEL R2, R12, R2, P0 ;  /* 0x000000020c027208 */ /* 0x000fe40000000000 */
[----:B------:R-:W-:Y:S01]  /*36a10*/  FSEL R3, R13, R15, P0 ;  /* 0x0000000f0d037208 */ /* 0x000fe20000000000 */
[----:B------:R-:W-:Y:S06]  /*36a20*/  BRA `(.L_x_35792) ;  /* 0x0000000c00407947 */ /* 0x000fec0003800000 */
.L_x_35777:
        /* <DEDUP_REMOVED lines=109> */
.L_x_35838:
[----:B------:R-:W-:Y:S05]  /*37100*/  BSYNC B0 ;  /* 0x0000000000007941 */ /* 0x000fea0003800000 */
.L_x_35837:
[----:B------:R-:W-:Y:S04]  /*37110*/  BSSY B2, `(.L_x_35839) ;  /* 0x0000007000027945 */ /* 0x000fe80003800000 */
[----:B------:R-:W-:Y:S05]  /*37120*/  @P4 BRA P5, `(.L_x_35840) ;  /* 0x0000000000144947 */ /* 0x000fea0002800000 */
[----:B------:R-:W-:Y:S01]  /*37130*/  IMAD.MOV.U32 R0, RZ, RZ, R4 ;  /* 0x000000ffff007224 */ /* 0x000fe200078e0004 */
[----:B------:R-:W-:Y:S01]  /*37140*/  MOV R4, 0x37180 ;  /* 0x0003718000047802 */ /* 0x000fe20000000f00 */
[----:B------:R-:W-:Y:S02]  /*37150*/  IMAD.MOV.U32 R2, RZ, RZ, R10 ;  /* 0x000000ffff027224 */ /* 0x000fe400078e000a */
[----:B------:R-:W-:-:S07]  /*37160*/  IMAD.MOV.U32 R3, RZ, RZ, R11 ;  /* 0x000000ffff037224 */ /* 0x000fce00078e000b */
[----:B------:R-:W-:Y:S05]  /*37170*/  CALL.REL.NOINC `($__internal_76_$__cuda_sm20_div_rn_f64_full) ;  /* 0x00000630002c7944 */ /* 0x000fea0003c00000 */
.L_x_35840:
[----:B------:R-:W-:Y:S05]  /*37180*/  BSYNC B2 ;  /* 0x0000000000027941 */ /* 0x000fea0003800000 */
.L_x_35839:
        /* <DEDUP_REMOVED lines=82> */
.L_x_35842:
[----:B------:R-:W-:Y:S02]  /*376b0*/  FSEL R2, RZ, 3.37028055040000000000e+12, P2 ;  /* 0x54442d18ff027808 */ /* 0x000fe40001000000 */
[----:B------:R-:W-:-:S07]  /*376c0*/  FSEL R3, RZ, 2.1426990032196044922, P2 ;  /* 0x400921fbff037808 */ /* 0x000fce0001000000 */
.L_x_35843:
[----:B------:R-:W-:Y:S05]  /*376d0*/  BSYNC B0 ;  /* 0x0000000000007941 */ /* 0x000fea0003800000 */
.L_x_35841:
[----:B------:R-:W-:Y:S01]  /*376e0*/  DADD R12, |R12|, |R14| ;  /* 0x000000000c0c7229 */ /* 0x000fe2000000060e */
[----:B------:R-:W-:-:S07]  /*376f0*/  LOP3.LUT R15, R3, 0x80000000, R15, 0xb8, !PT ;  /* 0x80000000030f7812 */ /* 0x000fce00078eb80f */
[----:B------:R-:W-:-:S06]  /*37700*/  DSETP.GTU.AND P0, PT, |R12|, +INF , PT ;  /* 0x7ff000000c00742a */ /* 0x000fcc0003f0c200 */
[----:B------:R-:W-:Y:S02]  /*37710*/  FSEL R2, R12, R2, P0 ;  /* 0x000000020c027208 */ /* 0x000fe40000000000 */
[----:B------:R-:W-:-:S07]  /*37720*/  FSEL R3, R13, R15, P0 ;  /* 0x0000000f0d037208 */ /* 0x000fce0000000000 */
.L_x_35792:
[----:B------:R-:W-:Y:S05]  /*37730*/  BSYNC B1 ;  /* 0x0000000000017941 */ /* 0x000fea0003800000 */
.L_x_35776:
        /* <DEDUP_REMOVED lines=78> */
.L_x_35850:
[----:B------:R-:W-:Y:S05]  /*37c20*/  BSYNC B0 ;  /* 0x0000000000007941 */ /* 0x000fea0003800000 */
.L_x_35849:
        /* <DEDUP_REMOVED lines=26> */
.L_x_35852:
[----:B------:R-:W-:Y:S01]  /*37dd0*/  DMUL R12, RZ, R46 ;  /* 0x0000002eff0c7228 */ /* 0x000fe20000000000 */
[----:B------:R-:W-:-:S10]  /*37de0*/  IMAD.MOV.U32 R2, RZ, RZ, RZ ;  /* 0x000000ffff027224 */ /* 0x000fd400078e00ff */
.L_x_35853:
[----:B------:R-:W-:Y:S05]  /*37df0*/  BSYNC B2 ;  /* 0x0000000000027941 */ /* 0x000fea0003800000 */
.L_x_35851:
        /* <DEDUP_REMOVED lines=49> */
.L_x_35855:
[----:B------:R-:W-:Y:S01]  /*38110*/  DMUL R2, RZ, R46 ;  /* 0x0000002eff027228 */ /* 0x000fe20000000000 */
[----:B------:R-:W-:-:S10]  /*38120*/  IMAD.MOV.U32 R0, RZ, RZ, RZ ;  /* 0x000000ffff007224 */ /* 0x000fd400078e00ff */
.L_x_35856:
[----:B------:R-:W-:Y:S05]  /*38130*/  BSYNC B2 ;  /* 0x0000000000027941 */ /* 0x000fea0003800000 */
.L_x_35854:
        /* <DEDUP_REMOVED lines=25> */
.L_x_35848:
        /* <DEDUP_REMOVED lines=63> */
.L_x_35859:
[----:B------:R-:W-:Y:S05]  /*386c0*/  BSYNC B0 ;  /* 0x0000000000007941 */ /* 0x000fea0003800000 */
.L_x_35858:
        /* <DEDUP_REMOVED lines=26> */
.L_x_35861:
[----:B------:R-:W-:Y:S01]  /*38870*/  DMUL R12, RZ, R46 ;  /* 0x0000002eff0c7228 */ /* 0x000fe20000000000 */
[----:B------:R-:W-:-:S10]  /*38880*/  IMAD.MOV.U32 R2, RZ, RZ, RZ ;  /* 0x000000ffff027224 */ /* 0x000fd400078e00ff */
.L_x_35862:
[----:B------:R-:W-:Y:S05]  /*38890*/  BSYNC B2 ;  /* 0x0000000000027941 */ /* 0x000fea0003800000 */
.L_x_35860:
        /* <DEDUP_REMOVED lines=49> */
.L_x_35864:
[----:B------:R-:W-:Y:S01]  /*38bb0*/  DMUL R2, RZ, R46 ;  /* 0x0000002eff027228 */ /* 0x000fe20000000000 */
[----:B------:R-:W-:-:S10]  /*38bc0*/  IMAD.MOV.U32 R0, RZ, RZ, RZ ;  /* 0x000000ffff007224 */ /* 0x000fd400078e00ff */
.L_x_35865:
[----:B------:R-:W-:Y:S05]  /*38bd0*/  BSYNC B2 ;  /* 0x0000000000027941 */ /* 0x000fea0003800000 */
.L_x_35863:
        /* <DEDUP_REMOVED lines=39> */
.L_x_35847:
        /* <DEDUP_REMOVED lines=11> */
.L_x_35866:
[----:B------:R-:W-:-:S10]  /*38f00*/  DADD R12, R46, -R46 ;  /* 0x000000002e0c7229 */ /* 0x000fd4000000082e */
[----:B------:R-:W-:Y:S02]  /*38f10*/  IMAD.MOV.U32 R14, RZ, RZ, R12 ;  /* 0x000000ffff0e7224 */ /* 0x000fe400078e000c */
[----:B------:R-:W-:Y:S01]  /*38f20*/  IMAD.MOV.U32 R15, RZ, RZ, R13 ;  /* 0x000000ffff0f7224 */ /* 0x000fe200078e000d */
[----:B------:R-:W-:Y:S06]  /*38f30*/  BRA `(.L_x_35857) ;  /* 0x00000008009c7947 */ /* 0x000fec0003800000 */
.L_x_35846:
        /* <DEDUP_REMOVED lines=26> */
.L_x_35868:
[----:B------:R-:W-:Y:S01]  /*390e0*/  DMUL R2, RZ, R46 ;  /* 0x0000002eff027228 */ /* 0x000fe20000000000 */
[----:B------:R-:W-:-:S10]  /*390f0*/  IMAD.MOV.U32 R5, RZ, RZ, RZ ;  /* 0x000000ffff057224 */ /* 0x000fd400078e00ff */
.L_x_35869:
[----:B------:R-:W-:Y:S05]  /*39100*/  BSYNC B2 ;  /* 0x0000000000027941 */ /* 0x000fea0003800000 */
.L_x_35867:
        /* <DEDUP_REMOVED lines=49> */
.L_x_35871:
[----:B------:R-:W-:Y:S01]  /*39420*/  DMUL R14, RZ, R46 ;  /* 0x0000002eff0e7228 */ /* 0x000fe20000000000 */
[----:B------:R-:W-:-:S10]  /*39430*/  IMAD.MOV.U32 R0, RZ, RZ, RZ ;  /* 0x000000ffff007224 */ /* 0x000fd400078e00ff */
.L_x_35872:
[----:B------:R-:W-:Y:S05]  /*39440*/  BSYNC B2 ;  /* 0x0000000000027941 */ /* 0x000fea0003800000 */
.L_x_35870:
        /* <DEDUP_REMOVED lines=24> */
.L_x_35845:
        /* <DEDUP_REMOVED lines=59> */
.L_x_35874:
[----:B------:R-:W-:Y:S05]  /*39980*/  BSYNC B0 ;  /* 0x0000000000007941 */ /* 0x000fea0003800000 */
.L_x_35873:
[----:B------:R-:W-:Y:S02]  /*39990*/  IMAD.MOV.U32 R14, RZ, RZ, R46 ;  /* 0x000000ffff0e7224 */ /* 0x000fe400078e002e */
[----:B------:R-:W-:-:S07]  /*399a0*/  IMAD.MOV.U32 R15, RZ, RZ, R47 ;  /* 0x000000ffff0f7224 */ /* 0x000fce00078e002f */
.L_x_35857:
[----:B------:R-:W-:Y:S05]  /*399b0*/  BSYNC B1 ;  /* 0x0000000000017941 */ /* 0x000fea0003800000 */
.L_x_35844:
        /* <DEDUP_REMOVED lines=116> */
.L_x_35882:
        /* <DEDUP_REMOVED lines=22> */
.L_x_35885:
[----:B------:R-:W-:Y:S05]  /*3a260*/  BSYNC B3 ;  /* 0x0000000000037941 */ /* 0x000fea0003800000 */
.L_x_35884:
        /* <DEDUP_REMOVED lines=29> */
.L_x_35883:
[----:B------:R-:W-:Y:S05]  /*3a440*/  BSYNC B2 ;  /* 0x0000000000027941 */ /* 0x000fea0003800000 */
.L_x_35881:
        /* <DEDUP_REMOVED lines=21> */
.L_x_35887:
[----:B------:R-:W-:Y:S05]  /*3a5a0*/  BSYNC B2 ;  /* 0x0000000000027941 */ /* 0x000fea0003800000 */
.L_x_35886:
        /* <DEDUP_REMOVED lines=82> */
.L_x_35889:
[----:B------:R-:W-:-:S04]  /*3aad0*/  ISETP.GE.AND P0, PT, R17, RZ, PT ;  /* 0x000000ff1100720c */ /* 0x000fc80003f06270 */
[----:B------:R-:W-:Y:S02]  /*3aae0*/  FSEL R2, RZ, 3.37028055040000000000e+12, P0 ;  /* 0x54442d18ff027808 */ /* 0x000fe40000000000 */
[----:B------:R-:W-:-:S07]  /*3aaf0*/  FSEL R3, RZ, 2.1426990032196044922, P0 ;  /* 0x400921fbff037808 */ /* 0x000fce0000000000 */
.L_x_35890:
[----:B------:R-:W-:Y:S05]  /*3ab00*/  BSYNC B0 ;  /* 0x0000000000007941 */ /* 0x000fea0003800000 */
.L_x_35888:
[----:B------:R-:W-:Y:S01]  /*3ab10*/  DADD R16, |R16|, |R18| ;  /* 0x0000000010107229 */ /* 0x000fe20000000612 */
[----:B------:R-:W-:Y:S01]  /*3ab20*/  LOP3.LUT R19, R3, 0x80000000, R19, 0xb8, !PT ;  /* 0x8000000003137812 */ /* 0x000fe200078eb813 */
[----:B------:R-:W-:-:S06]  /*3ab30*/  DMUL R8, R8, 0.5 ;  /* 0x3fe0000008087828 */ /* 0x000fcc0000000000 */
[----:B------:R-:W-:-:S06]  /*3ab40*/  DSETP.GTU.AND P0, PT, |R16|, +INF , PT ;  /* 0x7ff000001000742a */ /* 0x000fcc0003f0c200 */
[----:B------:R-:W-:Y:S02]  /*3ab50*/  FSEL R2, R16, R2, P0 ;  /* 0x0000000210027208 */ /* 0x000fe40000000000 */
[----:B------:R-:W-:Y:S01]  /*3ab60*/  FSEL R3, R17, R19, P0 ;  /* 0x0000001311037208 */ /* 0x000fe20000000000 */
[----:B------:R-:W-:Y:S06]  /*3ab70*/  BRA `(.L_x_35891) ;  /* 0x0000006400447947 */ /* 0x000fec0003800000 */
.L_x_35880:
        /* <DEDUP_REMOVED lines=99> */
.L_x_35894:
[----:B------:R-:W-:Y:S05]  /*3b1b0*/  BSYNC B0 ;  /* 0x0000000000007941 */ /* 0x000fea0003800000 */
.L_x_35893:
        /* <DEDUP_REMOVED lines=8> */
.L_x_35896:
[----:B------:R-:W-:Y:S05]  /*3b240*/  BSYNC B2 ;  /* 0x0000000000027941 */ /* 0x000fea0003800000 */
.L_x_35895:
        /* <DEDUP_REMOVED lines=82> */
.L_x_35898:
[----:B------:R-:W-:-:S04]  /*3b770*/  ISETP.GE.AND P0, PT, R17, RZ, PT ;  /* 0x000000ff1100720c */ /* 0x000fc80003f06270 */
[----:B------:R-:W-:Y:S02]  /*3b780*/  FSEL R2, RZ, 3.37028055040000000000e+12, P0 ;  /* 0x54442d18ff027808 */ /* 0x000fe40000000000 */
[----:B------:R-:W-:-:S07]  /*3b790*/  FSEL R3, RZ, 2.1426990032196044922, P0 ;  /* 0x400921fbff037808 */ /* 0x000fce0000000000 */
.L_x_35899:
[----:B------:R-:W-:Y:S05]  /*3b7a0*/  BSYNC B0 ;  /* 0x0000000000007941 */ /* 0x000fea0003800000 */
.L_x_35897:
[----:B------:R-:W-:Y:S01]  /*3b7b0*/  DADD R16, |R16|, |R18| ;  /* 0x0000000010107229 */ /* 0x000fe20000000612 */
[----:B------:R-:W-:Y:S01]  /*3b7c0*/  LOP3.LUT R19, R3, 0x80000000, R19, 0xb8, !PT ;  /* 0x8000000003137812 */ /* 0x000fe200078eb813 */
[----:B------:R-:W-:-:S06]  /*3b7d0*/  DMUL R8, R8, 0.5 ;  /* 0x3fe0000008087828 */ /* 0x000fcc0000000000 */
[----:B------:R-:W-:-:S06]  /*3b7e0*/  DSETP.GTU.AND P0, PT, |R16|, +INF , PT ;  /* 0x7ff000001000742a */ /* 0x000fcc0003f0c200 */
[----:B------:R-:W-:Y:S02]  /*3b7f0*/  FSEL R2, R16, R2, P0 ;  /* 0x0000000210027208 */ /* 0x000fe40000000000 */
[----:B------:R-:W-:Y:S01]  /*3b800*/  FSEL R3, R17, R19, P0 ;  /* 0x0000001311037208 */ /* 0x000fe20000000000 */
[----:B------:R-:W-:Y:S06]  /*3b810*/  BRA `(.L_x_35891) ;  /* 0x00000058001c7947 */ /* 0x000fec0003800000 */
.L_x_35892:
        /* <DEDUP_REMOVED lines=29> */
.L_x_35901:
        /* <DEDUP_REMOVED lines=75> */
.L_x_35900:
        /* <DEDUP_REMOVED lines=97> */
.L_x_35903:
        /* <DEDUP_REMOVED lines=22> */
.L_x_35906:
[----:B------:R-:W-:Y:S05]  /*3c610*/  BSYNC B3 ;  /* 0x0000000000037941 */ /* 0x000fea0003800000 */
.L_x_35905:
        /* <DEDUP_REMOVED lines=29> */
.L_x_35904:
[----:B------:R-:W-:Y:S05]  /*3c7f0*/  BSYNC B2 ;  /* 0x0000000000027941 */ /* 0x000fea0003800000 */
.L_x_35902:
        /* <DEDUP_REMOVED lines=21> */
.L_x_35908:
[----:B------:R-:W-:Y:S05]  /*3c950*/  BSYNC B2 ;  /* 0x0000000000027941 */ /* 0x000fea0003800000 */
.L_x_35907:
        /* <DEDUP_REMOVED lines=82> */
.L_x_35910:
[----:B------:R-:W-:-:S04]  /*3ce80*/  ISETP.GE.AND P0, PT, R17, RZ, PT ;  /* 0x000000ff1100720c */ /* 0x000fc80003f06270 */
[----:B------:R-:W-:Y:S02]  /*3ce90*/  FSEL R2, RZ, 3.37028055040000000000e+12, P0 ;  /* 0x54442d18ff027808 */ /* 0x000fe40000000000 */
[----:B------:R-:W-:-:S07]  /*3cea0*/  FSEL R3, RZ, 2.1426990032196044922, P0 ;  /* 0x400921fbff037808 */ /* 0x000fce0000000000 */
.L_x_35911:
[----:B------:R-:W-:Y:S05]  /*3ceb0*/  BSYNC B0 ;  /* 0x0000000000007941 */ /* 0x000fea0003800000 */
.L_x_35909:
[----:B------:R-:W-:Y:S01]  /*3cec0*/  DADD R16, |R16|, |R18| ;  /* 0x0000000010107229 */ /* 0x000fe20000000612 */
[----:B------:R-:W-:Y:S01]  /*3ced0*/  LOP3.LUT R19, R3, 0x80000000, R19, 0xb8, !PT ;  /* 0x8000000003137812 */ /* 0x000fe200078eb813 */
[----:B------:R-:W-:-:S06]  /*3cee0*/  DMUL R8, R8, 0.5 ;  /* 0x3fe0000008087828 */ /* 0x000fcc0000000000 */
[----:B------:R-:W-:-:S06]  /*3cef0*/  DSETP.GTU.AND P0, PT, |R16|, +INF , PT ;  /* 0x7ff000001000742a */ /* 0x000fcc0003f0c200 */
[----:B------:R-:W-:Y:S02]  /*3cf00*/  FSEL R2, R16, R2, P0 ;  /* 0x0000000210027208 */ /* 0x000fe40000000000 */
[----:B------:R-:W-:Y:S01]  /*3cf10*/  FSEL R3, R17, R19, P0 ;  /* 0x0000001311037208 */ /* 0x000fe20000000000 */
[----:B------:R-:W-:Y:S06]  /*3cf20*/  BRA `(.L_x_35891) ;  /* 0x0000004000587947 */ /* 0x000fec0003800000 */
.L_x_35879:
        /* <DEDUP_REMOVED lines=135> */
.L_x_35913:
[----:B------:R-:W-:Y:S05]  /*3d7a0*/  BSYNC B0 ;  /* 0x0000000000007941 */ /* 0x000fea0003800000 */
.L_x_35912:
        /* <DEDUP_REMOVED lines=8> */
.L_x_35915:
[----:B------:R-:W-:Y:S05]  /*3d830*/  BSYNC B2 ;  /* 0x0000000000027941 */ /* 0x000fea0003800000 */
.L_x_35914:
        /* <DEDUP_REMOVED lines=82> */
.L_x_35917:
[----:B------:R-:W-:-:S04]  /*3dd60*/  ISETP.GE.AND P0, PT, R17, RZ, PT ;  /* 0x000000ff1100720c */ /* 0x000fc80003f06270 */
[----:B------:R-:W-:Y:S02]  /*3dd70*/  FSEL R2, RZ, 3.37028055040000000000e+12, P0 ;  /* 0x54442d18ff027808 */ /* 0x000fe40000000000 */
[----:B------:R-:W-:-:S07]  /*3dd80*/  FSEL R3, RZ, 2.1426990032196044922, P0 ;  /* 0x400921fbff037808 */ /* 0x000fce0000000000 */
.L_x_35918:
[----:B------:R-:W-:Y:S05]  /*3dd90*/  BSYNC B0 ;  /* 0x0000000000007941 */ /* 0x000fea0003800000 */
.L_x_35916:
[----:B------:R-:W-:Y:S01]  /*3dda0*/  DADD R16, |R16|, |R18| ;  /* 0x0000000010107229 */ /* 0x000fe20000000612 */
[----:B------:R-:W-:-:S07]  /*3ddb0*/  LOP3.LUT R19, R3, 0x80000000, R19, 0xb8, !PT ;  /* 0x8000000003137812 */ /* 0x000fce00078eb813 */
[----:B------:R-:W-:-:S06]  /*3ddc0*/  DSETP.GTU.AND P0, PT, |R16|, +INF , PT ;  /* 0x7ff000001000742a */ /* 0x000fcc0003f0c200 */
[----:B------:R-:W-:Y:S02]  /*3ddd0*/  FSEL R2, R16, R2, P0 ;  /* 0x0000000210027208 */ /* 0x000fe40000000000 */
[----:B------:R-:W-:Y:S01]  /*3dde0*/  FSEL R3, R17, R19, P0 ;  /* 0x0000001311037208 */ /* 0x000fe20000000000 */
[----:B------:R-:W-:Y:S06]  /*3ddf0*/  BRA `(.L_x_35891) ;  /* 0x0000003000a47947 */ /* 0x000fec0003800000 */
.L_x_35878:
        /* <DEDUP_REMOVED lines=90> */
.L_x_35921:
        /* <DEDUP_REMOVED lines=22> */
.L_x_35924:
[----:B------:R-:W-:Y:S05]  /*3e500*/  BSYNC B3 ;  /* 0x0000000000037941 */ /* 0x000fea0003800000 */
.L_x_35923:
        /* <DEDUP_REMOVED lines=29> */
.L_x_35922:
[----:B------:R-:W-:Y:S05]  /*3e6e0*/  BSYNC B2 ;  /* 0x0000000000027941 */ /* 0x000fea0003800000 */
.L_x_35920:
        /* <DEDUP_REMOVED lines=83> */
.L_x_35919:
        /* <DEDUP_REMOVED lines=85> */
.L_x_35877:
        /* <DEDUP_REMOVED lines=23> */
.L_x_35926:
[----:B------:R-:W-:Y:S05]  /*3f2e0*/  BSYNC B2 ;  /* 0x0000000000027941 */ /* 0x000fea0003800000 */
.L_x_35925:
        /* <DEDUP_REMOVED lines=26> */
.L_x_35928:
[----:B------:R-:W-:Y:S05]  /*3f490*/  BSYNC B2 ;  /* 0x0000000000027941 */ /* 0x000fea0003800000 */
.L_x_35927:
        /* <DEDUP_REMOVED lines=136> */
.L_x_35930:
[----:B------:R-:W-:Y:S05]  /*3fd20*/  BSYNC B0 ;  /* 0x0000000000007941 */ /* 0x000fea0003800000 */
.L_x_35929:
        /* <DEDUP_REMOVED lines=8> */
.L_x_35932:
[----:B------:R-:W-:Y:S05]  /*3fdb0*/  BSYNC B2 ;  /* 0x0000000000027941 */ /* 0x000fea0003800000 */
.L_x_35931:
        /* <DEDUP_REMOVED lines=82> */
.L_x_35934:
[----:B------:R-:W-:-:S04]  /*402e0*/  ISETP.GE.AND P0, PT, R17, RZ, PT ;  /* 0x000000ff1100720c */ /* 0x000fc80003f06270 */
[----:B------:R-:W-:Y:S02]  /*402f0*/  FSEL R2, RZ, 3.37028055040000000000e+12, P0 ;  /* 0x54442d18ff027808 */ /* 0x000fe40000000000 */
[----:B------:R-:W-:-:S07]  /*40300*/  FSEL R3, RZ, 2.1426990032196044922, P0 ;  /* 0x400921fbff037808 */ /* 0x000fce0000000000 */
.L_x_35935:
[----:B------:R-:W-:Y:S05]  /*40310*/  BSYNC B0 ;  /* 0x0000000000007941 */ /* 0x000fea0003800000 */
.L_x_35933:
[----:B------:R-:W-:Y:S01]  /*40320*/  DADD R16, |R16|, |R18| ;  /* 0x0000000010107229 */ /* 0x000fe20000000612 */
[----:B------:R-:W-:Y:S01]  /*40330*/  LOP3.LUT R19, R3, 0x80000000, R19, 0xb8, !PT ;  /* 0x8000000003137812 */ /* 0x000fe200078eb813 */
[----:B------:R-:W-:-:S06]  /*40340*/  DADD R8, R8, 1 ;  /* 0x3ff0000008087429 */ /* 0x000fcc0000000000 */
[----:B------:R-:W-:-:S06]  /*40350*/  DSETP.GTU.AND P0, PT, |R16|, +INF , PT ;  /* 0x7ff000001000742a */ /* 0x000fcc0003f0c200 */
[----:B------:R-:W-:Y:S02]  /*40360*/  FSEL R2, R16, R2, P0 ;  /* 0x0000000210027208 */ /* 0x000fe40000000000 */
[----:B------:R-:W-:Y:S01]  /*40370*/  FSEL R3, R17, R19, P0 ;  /* 0x0000001311037208 */ /* 0x000fe20000000000 */
[----:B------:R-:W-:Y:S06]  /*40380*/  BRA `(.L_x_35891) ;  /* 0x0000000c00407947 */ /* 0x000fec0003800000 */
.L_x_35876:
        /* <DEDUP_REMOVED lines=109> */
.L_x_35937:
[----:B------:R-:W-:Y:S05]  /*40a60*/  BSYNC B0 ;  /* 0x0000000000007941 */ /* 0x000fea0003800000 */
.L_x_35936:
[----:B------:R-:W-:Y:S04]  /*40a70*/  BSSY B2, `(.L_x_35938) ;  /* 0x0000007000027945 */ /* 0x000fe80003800000 */
[----:B------:R-:W-:Y:S05]  /*40a80*/  @P4 BRA P5, `(.L_x_35939) ;  /* 0x0000000000144947 */ /* 0x000fea0002800000 */
[----:B------:R-:W-:Y:S01]  /*40a90*/  IMAD.MOV.U32 R0, RZ, RZ, R4 ;  /* 0x000000ffff007224 */ /* 0x000fe200078e0004 */
[----:B------:R-:W-:Y:S01]  /*40aa0*/  MOV R4, 0x40ae0 ;  /* 0x00040ae000047802 */ /* 0x000fe20000000f00 */
[----:B------:R-:W-:Y:S02]  /*40ab0*/  IMAD.MOV.U32 R2, RZ, RZ, R10 ;  /* 0x000000ffff027224 */ /* 0x000fe400078e000a */
[----:B------:R-:W-:-:S07]  /*40ac0*/  IMAD.MOV.U32 R3, RZ, RZ, R11 ;  /* 0x000000ffff037224 */ /* 0x000fce00078e000b */
[----:B------:R-:W-:Y:S05]  /*40ad0*/  CALL.REL.NOINC `($__internal_76_$__cuda_sm20_div_rn_f64_full) ;  /* 0x0000059400d47944 */ /* 0x000fea0003c00000 */
.L_x_35939:
[----:B------:R-:W-:Y:S05]  /*40ae0*/  BSYNC B2 ;  /* 0x0000000000027941 */ /* 0x000fea0003800000 */
.L_x_35938:
        /* <DEDUP_REMOVED lines=82> */
.L_x_35941:
[----:B------:R-:W-:Y:S02]  /*41010*/  FSEL R2, RZ, 3.37028055040000000000e+12, P2 ;  /* 0x54442d18ff027808 */ /* 0x000fe40001000000 */
[----:B------:R-:W-:-:S07]  /*41020*/  FSEL R3, RZ, 2.1426990032196044922, P2 ;  /* 0x400921fbff037808 */ /* 0x000fce0001000000 */
.L_x_35942:
[----:B------:R-:W-:Y:S05]  /*41030*/  BSYNC B0 ;  /* 0x0000000000007941 */ /* 0x000fea0003800000 */
.L_x_35940:
[----:B------:R-:W-:Y:S01]  /*41040*/  DADD R16, |R16|, |R18| ;  /* 0x0000000010107229 */ /* 0x000fe20000000612 */
[----:B------:R-:W-:-:S07]  /*41050*/  LOP3.LUT R19, R3, 0x80000000, R19, 0xb8, !PT ;  /* 0x8000000003137812 */ /* 0x000fce00078eb813 */
[----:B------:R-:W-:-:S06]  /*41060*/  DSETP.GTU.AND P0, PT, |R16|, +INF , PT ;  /* 0x7ff000001000742a */ /* 0x000fcc0003f0c200 */
[----:B------:R-:W-:Y:S02]  /*41070*/  FSEL R2, R16, R2, P0 ;  /* 0x0000000210027208 */ /* 0x000fe40000000000 */
[----:B------:R-:W-:-:S07]  /*41080*/  FSEL R3, R17, R19, P0 ;  /* 0x0000001311037208 */ /* 0x000fce0000000000 */
.L_x_35891:
[----:B------:R-:W-:Y:S05]  /*41090*/  BSYNC B1 ;  /* 0x0000000000017941 */ /* 0x000fea0003800000 */
.L_x_35875:
        /* <DEDUP_REMOVED lines=78> */
.L_x_35949:
[----:B------:R-:W-:Y:S05]  /*41580*/  BSYNC B0 ;  /* 0x0000000000007941 */ /* 0x000fea0003800000 */
.L_x_35948:
        /* <DEDUP_REMOVED lines=26> */
.L_x_35951:
[----:B------:R-:W-:Y:S01]  /*41730*/  DMUL R16, RZ, R46 ;  /* 0x0000002eff107228 */ /* 0x000fe20000000000 */
[----:B------:R-:W-:-:S10]  /*41740*/  IMAD.MOV.U32 R2, RZ, RZ, RZ ;  /* 0x000000ffff027224 */ /* 0x000fd400078e00ff */
.L_x_35952:
[----:B------:R-:W-:Y:S05]  /*41750*/  BSYNC B2 ;  /* 0x0000000000027941 */ /* 0x000fea0003800000 */
.L_x_35950:
        /* <DEDUP_REMOVED lines=49> */
.L_x_35954:
[----:B------:R-:W-:Y:S01]  /*41a70*/  DMUL R2, RZ, R46 ;  /* 0x0000002eff027228 */ /* 0x000fe20000000000 */
[----:B------:R-:W-:-:S10]  /*41a80*/  IMAD.MOV.U32 R0, RZ, RZ, RZ ;  /* 0x000000ffff007224 */ /* 0x000fd400078e00ff */
.L_x_35955:
[----:B------:R-:W-:Y:S05]  /*41a90*/  BSYNC B2 ;  /* 0x0000000000027941 */ /* 0x000fea0003800000 */
.L_x_35953:
        /* <DEDUP_REMOVED lines=25> */
.L_x_35947:
        /* <DEDUP_REMOVED lines=63> */
.L_x_35958:
[----:B------:R-:W-:Y:S05]  /*42020*/  BSYNC B0 ;  /* 0x0000000000007941 */ /* 0x000fea0003800000 */
.L_x_35957:
        /* <DEDUP_REMOVED lines=26> */
.L_x_35960:
[----:B------:R-:W-:Y:S01]  /*421d0*/  DMUL R16, RZ, R46 ;  /* 0x0000002eff107228 */ /* 0x000fe20000000000 */
[----:B------:R-:W-:-:S10]  /*421e0*/  IMAD.MOV.U32 R2, RZ, RZ, RZ ;  /* 0x000000ffff027224 */ /* 0x000fd400078e00ff */
.L_x_35961:
[----:B------:R-:W-:Y:S05]  /*421f0*/  BSYNC B2 ;  /* 0x0000000000027941 */ /* 0x000fea0003800000 */
.L_x_35959:
        /* <DEDUP_REMOVED lines=49> */
.L_x_35963:
[----:B------:R-:W-:Y:S01]  /*42510*/  DMUL R2, RZ, R46 ;  /* 0x0000002eff027228 */ /* 0x000fe20000000000 */
[----:B------:R-:W-:-:S10]  /*42520*/  IMAD.MOV.U32 R0, RZ, RZ, RZ ;  /* 0x000000ffff007224 */ /* 0x000fd400078e00ff */
.L_x_35964:
[----:B------:R-:W-:Y:S05]  /*42530*/  BSYNC B2 ;  /* 0x0000000000027941 */ /* 0x000fea0003800000 */
.L_x_35962:
        /* <DEDUP_REMOVED lines=39> */
.L_x_35946:
        /* <DEDUP_REMOVED lines=11> */
.L_x_35965:
[----:B------:R-:W-:-:S10]  /*42860*/  DADD R16, R46, -R46 ;  /* 0x000000002e107229 */ /* 0x000fd4000000082e */
[----:B------:R-:W-:Y:S02]  /*42870*/  IMAD.MOV.U32 R18, RZ, RZ, R16 ;  /* 0x000000ffff127224 */ /* 0x000fe400078e0010 */
[----:B------:R-:W-:Y:S01]  /*42880*/  IMAD.MOV.U32 R19, RZ, RZ, R17 ;  /* 0x000000ffff137224 */ /* 0x000fe200078e0011 */
[----:B------:R-:W-:Y:S06]  /*42890*/  BRA `(.L_x_35956) ;  /* 0x00000008009c7947 */ /* 0x000fec0003800000 */
.L_x_35945:
        /* <DEDUP_REMOVED lines=26> */
.L_x_35967:
[----:B------:R-:W-:Y:S01]  /*42a40*/  DMUL R2, RZ, R46 ;  /* 0x0000002eff027228 */ /* 0x000fe20000000000 */
[----:B------:R-:W-:-:S10]  /*42a50*/  IMAD.MOV.U32 R5, RZ, RZ, RZ ;  /* 0x000000ffff057224 */ /* 0x000fd400078e00ff */
.L_x_35968:
[----:B------:R-:W-:Y:S05]  /*42a60*/  BSYNC B2 ;  /* 0x0000000000027941 */ /* 0x000fea0003800000 */
.L_x_35966:
        /* <DEDUP_REMOVED lines=49> */
.L_x_35970:
[----:B------:R-:W-:Y:S01]  /*42d80*/  DMUL R18, RZ, R46 ;  /* 0x0000002eff127228 */ /* 0x000fe20000000000 */
[----:B------:R-:W-:-:S10]  /*42d90*/  IMAD.MOV.U32 R0, RZ, RZ, RZ ;  /* 0x000000ffff007224 */ /* 0x000fd400078e00ff */
.L_x_35971:
[----:B------:R-:W-:Y:S05]  /*42da0*/  BSYNC B2 ;  /* 0x0000000000027941 */ /* 0x000fea0003800000 */
.L_x_35969:
        /* <DEDUP_REMOVED lines=24> */
.L_x_35944:
        /* <DEDUP_REMOVED lines=59> */
.L_x_35973:
[----:B------:R-:W-:Y:S05]  /*432e0*/  BSYNC B0 ;  /* 0x0000000000007941 */ /* 0x000fea0003800000 */
.L_x_35972:
[----:B------:R-:W-:Y:S02]  /*432f0*/  IMAD.MOV.U32 R18, RZ, RZ, R46 ;  /* 0x000000ffff127224 */ /* 0x000fe400078e002e */
[----:B------:R-:W-:-:S07]  /*43300*/  IMAD.MOV.U32 R19, RZ, RZ, R47 ;  /* 0x000000ffff137224 */ /* 0x000fce00078e002f */
.L_x_35956:
[----:B------:R-:W-:Y:S05]  /*43310*/  BSYNC B1 ;  /* 0x0000000000017941 */ /* 0x000fea0003800000 */
.L_x_35943:
        /* <DEDUP_REMOVED lines=116> */
.L_x_35981:
        /* <DEDUP_REMOVED lines=22> */
.L_x_35984:
[----:B------:R-:W-:Y:S05]  /*43bc0*/  BSYNC B3 ;  /* 0x0000000000037941 */ /* 0x000fea0003800000 */
.L_x_35983:
        /* <DEDUP_REMOVED lines=29> */
.L_x_35982:
[----:B------:R-:W-:Y:S05]  /*43da0*/  BSYNC B2 ;  /* 0x0000000000027941 */ /* 0x000fea0003800000 */
.L_x_35980:
        /* <DEDUP_REMOVED lines=21> */
.L_x_35986:
[----:B------:R-:W-:Y:S05]  /*43f00*/  BSYNC B2 ;  /* 0x0000000000027941 */ /* 0x000fea0003800000 */
.L_x_35985:
        /* <DEDUP_REMOVED lines=82> */
.L_x_35988:
[----:B------:R-:W-:-:S04]  /*44430*/  ISETP.GE.AND P0, PT, R21, RZ, PT ;  /* 0x000000ff1500720c */ /* 0x000fc80003f06270 */
[----:B------:R-:W-:Y:S02]  /*44440*/  FSEL R2, RZ, 3.37028055040000000000e+12, P0 ;  /* 0x54442d18ff027808 */ /* 0x000fe40000000000 */
[----:B------:R-:W-:-:S07]  /*44450*/  FSEL R3, RZ, 2.1426990032196044922, P0 ;  /* 0x400921fbff037808 */ /* 0x000fce0000000000 */
.L_x_35989:
[----:B------:R-:W-:Y:S05]  /*44460*/  BSYNC B0 ;  /* 0x0000000000007941 */ /* 0x000fea0003800000 */
.L_x_35987:
[----:B------:R-:W-:Y:S01]  /*44470*/  DADD R20, |R20|, |R22| ;  /* 0x0000000014147229 */ /* 0x000fe20000000616 */
[----:B------:R-:W-:Y:S01]  /*44480*/  LOP3.LUT R23, R3, 0x80000000, R23, 0xb8, !PT ;  /* 0x8000000003177812 */ /* 0x000fe200078eb817 */
[----:B------:R-:W-:-:S06]  /*44490*/  DMUL R8, R8, 0.5 ;  /* 0x3fe0000008087828 */ /* 0x000fcc0000000000 */
[----:B------:R-:W-:-:S06]  /*444a0*/  DSETP.GTU.AND P0, PT, |R20|, +INF , PT ;  /* 0x7ff000001400742a */ /* 0x000fcc0003f0c200 */
[----:B------:R-:W-:Y:S02]  /*444b0*/  FSEL R2, R20, R2, P0 ;  /* 0x0000000214027208 */ /* 0x000fe40000000000 */
[----:B------:R-:W-:Y:S01]  /*444c0*/  FSEL R3, R21, R23, P0 ;  /* 0x0000001715037208 */ /* 0x000fe20000000000 */
[----:B------:R-:W-:Y:S06]  /*444d0*/  BRA `(.L_x_35990) ;  /* 0x0000006400447947 */ /* 0x000fec0003800000 */
.L_x_35979:
        /* <DEDUP_REMOVED lines=99> */
.L_x_35993:
[----:B------:R-:W-:Y:S05]  /*44b10*/  BSYNC B0 ;  /* 0x0000000000007941 */ /* 0x000fea0003800000 */
.L_x_35992:
        /* <DEDUP_REMOVED lines=8> */
.L_x_35995:
[----:B------:R-:W-:Y:S05]  /*44ba0*/  BSYNC B2 ;  /* 0x0000000000027941 */ /* 0x000fea0003800000 */
.L_x_35994:
        /* <DEDUP_REMOVED lines=82> */
.L_x_35997:
[----:B------:R-:W-:-:S04]  /*450d0*/  ISETP.GE.AND P0, PT, R21, RZ, PT ;  /* 0x000000ff1500720c */ /* 0x000fc80003f06270 */
[----:B------:R-:W-:Y:S02]  /*450e0*/  FSEL R2, RZ, 3.37028055040000000000e+12, P0 ;  /* 0x54442d18ff027808 */ /* 0x000fe40000000000 */
[----:B------:R-:W-:-:S07]  /*450f0*/  FSEL R3, RZ, 2.1426990032196044922, P0 ;  /* 0x400921fbff037808 */ /* 0x000fce0000000000 */
.L_x_35998:
[----:B------:R-:W-:Y:S05]  /*45100*/  BSYNC B0 ;  /* 0x0000000000007941 */ /* 0x000fea0003800000 */
.L_x_35996:
[----:B------:R-:W-:Y:S01]  /*45110*/  DADD R20, |R20|, |R22| ;  /* 0x0000000014147229 */ /* 0x000fe20000000616 */
[----:B------:R-:W-:Y:S01]  /*45120*/  LOP3.LUT R23, R3, 0x80000000, R23, 0xb8, !PT ;  /* 0x8000000003177812 */ /* 0x000fe200078eb817 */
[----:B------:R-:W-:-:S06]  /*45130*/  DMUL R8, R8, 0.5 ;  /* 0x3fe0000008087828 */ /* 0x000fcc0000000000 */
[----:B------:R-:W-:-:S06]  /*45140*/  DSETP.GTU.AND P0, PT, |R20|, +INF , PT ;  /* 0x7ff000001400742a */ /* 0x000fcc0003f0c200 */
[----:B------:R-:W-:Y:S02]  /*45150*/  FSEL R2, R20, R2, P0 ;  /* 0x0000000214027208 */ /* 0x000fe40000000000 */
[----:B------:R-:W-:Y:S01]  /*45160*/  FSEL R3, R21, R23, P0 ;  /* 0x0000001715037208 */ /* 0x000fe20000000000 */
[----:B------:R-:W-:Y:S06]  /*45170*/  BRA `(.L_x_35990) ;  /* 0x00000058001c7947 */ /* 0x000fec0003800000 */
.L_x_35991:
        /* <DEDUP_REMOVED lines=29> */
.L_x_36000:
        /* <DEDUP_REMOVED lines=75> */
.L_x_35999:
        /* <DEDUP_REMOVED lines=97> */
.L_x_36002:
        /* <DEDUP_REMOVED lines=22> */
.L_x_36005:
[----:B------:R-:W-:Y:S05]  /*45f70*/  BSYNC B3 ;  /* 0x0000000000037941 */ /* 0x000fea0003800000 */
.L_x_36004:
        /* <DEDUP_REMOVED lines=29> */
.L_x_36003:
[----:B------:R-:W-:Y:S05]  /*46150*/  BSYNC B2 ;  /* 0x0000000000027941 */ /* 0x000fea0003800000 */
.L_x_36001:
        /* <DEDUP_REMOVED lines=21> */
.L_x_36007:
[----:B------:R-:W-:Y:S05]  /*462b0*/  BSYNC B2 ;  /* 0x0000000000027941 */ /* 0x000fea0003800000 */
.L_x_36006:
        /* <DEDUP_REMOVED lines=82> */
.L_x_36009:
[----:B------:R-:W-:-:S04]  /*467e0*/  ISETP.GE.AND P0, PT, R21, RZ, PT ;  /* 0x000000ff1500720c */ /* 0x000fc80003f06270 */
[----:B------:R-:W-:Y:S02]  /*467f0*/  FSEL R2, RZ, 3.37028055040000000000e+12, P0 ;  /* 0x54442d18ff027808 */ /* 0x000fe40000000000 */
[----:B------:R-:W-:-:S07]  /*46800*/  FSEL R3, RZ, 2.1426990032196044922, P0 ;  /* 0x400921fbff037808 */ /* 0x000fce0000000000 */
.L_x_36010:
[----:B------:R-:W-:Y:S05]  /*46810*/  BSYNC B0 ;  /* 0x0000000000007941 */ /* 0x000fea0003800000 */
.L_x_36008:
[----:B------:R-:W-:Y:S01]  /*46820*/  DADD R20, |R20|, |R22| ;  /* 0x0000000014147229 */ /* 0x000fe20000000616 */
[----:B------:R-:W-:Y:S01]  /*46830*/  LOP3.LUT R23, R3, 0x80000000, R23, 0xb8, !PT ;  /* 0x8000000003177812 */ /* 0x000fe200078eb817 */
[----:B------:R-:W-:-:S06]  /*46840*/  DMUL R8, R8, 0.5 ;  /* 0x3fe0000008087828 */ /* 0x000fcc0000000000 */
[----:B------:R-:W-:-:S06]  /*46850*/  DSETP.GTU.AND P0, PT, |R20|, +INF , PT ;  /* 0x7ff000001400742a */ /* 0x000fcc0003f0c200 */
[----:B------:R-:W-:Y:S02]  /*46860*/  FSEL R2, R20, R2, P0 ;  /* 0x0000000214027208 */ /* 0x000fe40000000000 */
[----:B------:R-:W-:Y:S01]  /*46870*/  FSEL R3, R21, R23, P0 ;  /* 0x0000001715037208 */ /* 0x000fe20000000000 */
[----:B------:R-:W-:Y:S06]  /*46880*/  BRA `(.L_x_35990) ;  /* 0x0000004000587947 */ /* 0x000fec0003800000 */
.L_x_35978:
        /* <DEDUP_REMOVED lines=135> */
.L_x_36012:
[----:B------:R-:W-:Y:S05]  /*47100*/  BSYNC B0 ;  /* 0x0000000000007941 */ /* 0x000fea0003800000 */
.L_x_36011:
        /* <DEDUP_REMOVED lines=8> */
.L_x_36014:
[----:B------:R-:W-:Y:S05]  /*47190*/  BSYNC B2 ;  /* 0x0000000000027941 */ /* 0x000fea0003800000 */
.L_x_36013:
        /* <DEDUP_REMOVED lines=82> */
.L_x_36016:
[----:B------:R-:W-:-:S04]  /*476c0*/  ISETP.GE.AND P0, PT, R21, RZ, PT ;  /* 0x000000ff1500720c */ /* 0x000fc80003f06270 */
[----:B------:R-:W-:Y:S02]  /*476d0*/  FSEL R2, RZ, 3.37028055040000000000e+12, P0 ;  /* 0x54442d18ff027808 */ /* 0x000fe40000000000 */
[----:B------:R-:W-:-:S07]  /*476e0*/  FSEL R3, RZ, 2.1426990032196044922, P0 ;  /* 0x400921fbff037808 */ /* 0x000fce0000000000 */
.L_x_36017:
[----:B------:R-:W-:Y:S05]  /*476f0*/  BSYNC B0 ;  /* 0x0000000000007941 */ /* 0x000fea0003800000 */
.L_x_36015:
[----:B------:R-:W-:Y:S01]  /*47700*/  DADD R20, |R20|, |R22| ;  /* 0x0000000014147229 */ /* 0x000fe20000000616 */
[----:B------:R-:W-:-:S07]  /*47710*/  LOP3.LUT R23, R3, 0x80000000, R23, 0xb8, !PT ;  /* 0x8000000003177812 */ /* 0x000fce00078eb817 */
[----:B------:R-:W-:-:S06]  /*47720*/  DSETP.GTU.AND P0, PT, |R20|, +INF , PT ;  /* 0x7ff000001400742a */ /* 0x000fcc0003f0c200 */
[----:B------:R-:W-:Y:S02]  /*47730*/  FSEL R2, R20, R2, P0 ;  /* 0x0000000214027208 */ /* 0x000fe40000000000 */
[----:B------:R-:W-:Y:S01]  /*47740*/  FSEL R3, R21, R23, P0 ;  /* 0x0000001715037208 */ /* 0x000fe20000000000 */
[----:B------:R-:W-:Y:S06]  /*47750*/  BRA `(.L_x_35990) ;  /* 0x0000003000a47947 */ /* 0x000fec0003800000 */
.L_x_35977:
        /* <DEDUP_REMOVED lines=90> */
.L_x_36020:
        /* <DEDUP_REMOVED lines=22> */
.L_x_36023:
[----:B------:R-:W-:Y:S05]  /*47e60*/  BSYNC B3 ;  /* 0x0000000000037941 */ /* 0x000fea0003800000 */
.L_x_36022:
        /* <DEDUP_REMOVED lines=29> */
.L_x_36021:
[----:B------:R-:W-:Y:S05]  /*48040*/  BSYNC B2 ;  /* 0x0000000000027941 */ /* 0x000fea0003800000 */
.L_x_36019:
        /* <DEDUP_REMOVED lines=83> */
.L_x_36018:
        /* <DEDUP_REMOVED lines=85> */
.L_x_35976:
        /* <DEDUP_REMOVED lines=23> */
.L_x_36025:
[----:B------:R-:W-:Y:S05]  /*48c40*/  BSYNC B2 ;  /* 0x0000000000027941 */ /* 0x000fea0003800000 */
.L_x_36024:
        /* <DEDUP_REMOVED lines=26> */
.L_x_36027:
[----:B------:R-:W-:Y:S05]  /*48df0*/  BSYNC B2 ;  /* 0x0000000000027941 */ /* 0x000fea0003800000 */
.L_x_36026:
        /* <DEDUP_REMOVED lines=136> */
.L_x_36029:
[----:B------:R-:W-:Y:S05]  /*49680*/  BSYNC B0 ;  /* 0x0000000000007941 */ /* 0x000fea0003800000 */
.L_x_36028:
        /* <DEDUP_REMOVED lines=8> */
.L_x_36031:
[----:B------:R-:W-:Y:S05]  /*49710*/  BSYNC B2 ;  /* 0x0000000000027941 */ /* 0x000fea0003800000 */
.L_x_36030:
        /* <DEDUP_REMOVED lines=82> */
.L_x_36033:
[----:B------:R-:W-:-:S04]  /*49c40*/  ISETP.GE.AND P0, PT, R21, RZ, PT ;  /* 0x000000ff1500720c */ /* 0x000fc80003f06270 */
[----:B------:R-:W-:Y:S02]  /*49c50*/  FSEL R2, RZ, 3.37028055040000000000e+12, P0 ;  /* 0x54442d18ff027808 */ /* 0x000fe40000000000 */
[----:B------:R-:W-:-:S07]  /*49c60*/  FSEL R3, RZ, 2.1426990032196044922, P0 ;  /* 0x400921fbff037808 */ /* 0x000fce0000000000 */
.L_x_36034:
[----:B------:R-:W-:Y:S05]  /*49c70*/  BSYNC B0 ;  /* 0x0000000000007941 */ /* 0x000fea0003800000 */
.L_x_36032:
[----:B------:R-:W-:Y:S01]  /*49c80*/  DADD R20, |R20|, |R22| ;  /* 0x0000000014147229 */ /* 0x000fe20000000616 */
[----:B------:R-:W-:Y:S01]  /*49c90*/  LOP3.LUT R23, R3, 0x80000000, R23, 0xb8, !PT ;  /* 0x8000000003177812 */ /* 0x000fe200078eb817 */
[----:B------:R-:W-:-:S06]  /*49ca0*/  DADD R8, R8, 1 ;  /* 0x3ff0000008087429 */ /* 0x000fcc0000000000 */
[----:B------:R-:W-:-:S06]  /*49cb0*/  DSETP.GTU.AND P0, PT, |R20|, +INF , PT ;  /* 0x7ff000001400742a */ /* 0x000fcc0003f0c200 */
[----:B------:R-:W-:Y:S02]  /*49cc0*/  FSEL R2, R20, R2, P0 ;  /* 0x0000000214027208 */ /* 0x000fe40000000000 */
[----:B------:R-:W-:Y:S01]  /*49cd0*/  FSEL R3, R21, R23, P0 ;  /* 0x0000001715037208 */ /* 0x000fe20000000000 */
[----:B------:R-:W-:Y:S06]  /*49ce0*/  BRA `(.L_x_35990) ;  /* 0x0000000c00407947 */ /* 0x000fec0003800000 */
.L_x_35975:
        /* <DEDUP_REMOVED lines=109> */
.L_x_36036:
[----:B------:R-:W-:Y:S05]  /*4a3c0*/  BSYNC B0 ;  /* 0x0000000000007941 */ /* 0x000fea0003800000 */
.L_x_36035:
[----:B------:R-:W-:Y:S04]  /*4a3d0*/  BSSY B2, `(.L_x_36037) ;  /* 0x0000007000027945 */ /* 0x000fe80003800000 */
[----:B------:R-:W-:Y:S05]  /*4a3e0*/  @P4 BRA P5, `(.L_x_36038) ;  /* 0x0000000000144947 */ /* 0x000fea0002800000 */
[----:B------:R-:W-:Y:S01]  /*4a3f0*/  IMAD.MOV.U32 R0, RZ, RZ, R4 ;  /* 0x000000ffff007224 */ /* 0x000fe200078e0004 */
[----:B------:R-:W-:Y:S01]  /*4a400*/  MOV R4, 0x4a440 ;  /* 0x0004a44000047802 */ /* 0x000fe20000000f00 */
[----:B------:R-:W-:Y:S02]  /*4a410*/  IMAD.MOV.U32 R2, RZ, RZ, R10 ;  /* 0x000000ffff027224 */ /* 0x000fe400078e000a */
[----:B------:R-:W-:-:S07]  /*4a420*/  IMAD.MOV.U32 R3, RZ, RZ, R11 ;  /* 0x000000ffff037224 */ /* 0x000fce00078e000b */
[----:B------:R-:W-:Y:S05]  /*4a430*/  CALL.REL.NOINC `($__internal_76_$__cuda_sm20_div_rn_f64_full) ;  /* 0x000004fc007c7944 */ /* 0x000fea0003c00000 */
.L_x_36038:
[----:B------:R-:W-:Y:S05]  /*4a440*/  BSYNC B2 ;  /* 0x0000000000027941 */ /* 0x000fea0003800000 */
.L_x_36037:
        /* <DEDUP_REMOVED lines=82> */
.L_x_36040:
[----:B------:R-:W-:Y:S02]  /*4a970*/  FSEL R2, RZ, 3.37028055040000000000e+12, P2 ;  /* 0x54442d18ff027808 */ /* 0x000fe40001000000 */
[----:B------:R-:W-:-:S07]  /*4a980*/  FSEL R3, RZ, 2.1426990032196044922, P2 ;  /* 0x400921fbff037808 */ /* 0x000fce0001000000 */
.L_x_36041:
[----:B------:R-:W-:Y:S05]  /*4a990*/  BSYNC B0 ;  /* 0x0000000000007941 */ /* 0x000fea0003800000 */
.L_x_36039:
[----:B------:R-:W-:Y:S01]  /*4a9a0*/  DADD R20, |R20|, |R22| ;  /* 0x0000000014147229 */ /* 0x000fe20000000616 */
[----:B------:R-:W-:-:S07]  /*4a9b0*/  LOP3.LUT R23, R3, 0x80000000, R23, 0xb8, !PT ;  /* 0x8000000003177812 */ /* 0x000fce00078eb817 */
[----:B------:R-:W-:-:S06]  /*4a9c0*/  DSETP.GTU.AND P0, PT, |R20|, +INF , PT ;  /* 0x7ff000001400742a */ /* 0x000fcc0003f0c200 */
[----:B------:R-:W-:Y:S02]  /*4a9d0*/  FSEL R2, R20, R2, P0 ;  /* 0x0000000214027208 */ /* 0x000fe40000000000 */
[----:B------:R-:W-:-:S07]  /*4a9e0*/  FSEL R3, R21, R23, P0 ;  /* 0x0000001715037208 */ /* 0x000fce0000000000 */
.L_x_35990:
[----:B------:R-:W-:Y:S05]  /*4a9f0*/  BSYNC B1 ;  /* 0x0000000000017941 */ /* 0x000fea0003800000 */
.L_x_35974:
        /* <DEDUP_REMOVED lines=78> */
.L_x_36048:
[----:B------:R-:W-:Y:S05]  /*4aee0*/  BSYNC B0 ;  /* 0x0000000000007941 */ /* 0x000fea0003800000 */
.L_x_36047:
        /* <DEDUP_REMOVED lines=26> */
.L_x_36050:
[----:B------:R-:W-:Y:S01]  /*4b090*/  DMUL R20, RZ, R46 ;  /* 0x0000002eff147228 */ /* 0x000fe20000000000 */
[----:B------:R-:W-:-:S10]  /*4b0a0*/  IMAD.MOV.U32 R2, RZ, RZ, RZ ;  /* 0x000000ffff027224 */ /* 0x000fd400078e00ff */
.L_x_36051:
[----:B------:R-:W-:Y:S05]  /*4b0b0*/  BSYNC B2 ;  /* 0x0000000000027941 */ /* 0x000fea0003800000 */
.L_x_36049:
        /* <DEDUP_REMOVED lines=49> */
.L_x_36053:
[----:B------:R-:W-:Y:S01]  /*4b3d0*/  DMUL R2, RZ, R46 ;  /* 0x0000002eff027228 */ /* 0x000fe20000000000 */
[----:B------:R-:W-:-:S10]  /*4b3e0*/  IMAD.MOV.U32 R0, RZ, RZ, RZ ;  /* 0x000000ffff007224 */ /* 0x000fd400078e00ff */
.L_x_36054:
[----:B------:R-:W-:Y:S05]  /*4b3f0*/  BSYNC B2 ;  /* 0x0000000000027941 */ /* 0x000fea0003800000 */
.L_x_36052:
        /* <DEDUP_REMOVED lines=25> */
.L_x_36046:
        /* <DEDUP_REMOVED lines=63> */
.L_x_36057:
[----:B------:R-:W-:Y:S05]  /*4b980*/  BSYNC B0 ;  /* 0x0000000000007941 */ /* 0x000fea0003800000 */
.L_x_36056:
        /* <DEDUP_REMOVED lines=26> */
.L_x_36059:
[----:B------:R-:W-:Y:S01]  /*4bb30*/  DMUL R20, RZ, R46 ;  /* 0x0000002eff147228 */ /* 0x000fe20000000000 */
[----:B------:R-:W-:-:S10]  /*4bb40*/  IMAD.MOV.U32 R2, RZ, RZ, RZ ;  /* 0x000000ffff027224 */ /* 0x000fd400078e00ff */
.L_x_36060:
[----:B------:R-:W-:Y:S05]  /*4bb50*/  BSYNC B2 ;  /* 0x0000000000027941 */ /* 0x000fea0003800000 */
.L_x_36058:
        /* <DEDUP_REMOVED lines=49> */
.L_x_36062:
[----:B------:R-:W-:Y:S01]  /*4be70*/  DMUL R2, RZ, R46 ;  /* 0x0000002eff027228 */ /* 0x000fe20000000000 */
[----:B------:R-:W-:-:S10]  /*4be80*/  IMAD.MOV.U32 R0, RZ, RZ, RZ ;  /* 0x000000ffff007224 */ /* 0x000fd400078e00ff */
.L_x_36063:
[----:B------:R-:W-:Y:S05]  /*4be90*/  BSYNC B2 ;  /* 0x0000000000027941 */ /* 0x000fea0003800000 */
.L_x_36061:
        /* <DEDUP_REMOVED lines=39> */
.L_x_36045:
        /* <DEDUP_REMOVED lines=11> */
.L_x_36064:
[----:B------:R-:W-:-:S10]  /*4c1c0*/  DADD R20, R46, -R46 ;  /* 0x000000002e147229 */ /* 0x000fd4000000082e */
[----:B------:R-:W-:Y:S02]  /*4c1d0*/  IMAD.MOV.U32 R22, RZ, RZ, R20 ;  /* 0x000000ffff167224 */ /* 0x000fe400078e0014 */
[----:B------:R-:W-:Y:S01]  /*4c1e0*/  IMAD.MOV.U32 R23, RZ, RZ, R21 ;  /* 0x000000ffff177224 */ /* 0x000fe200078e0015 */
[----:B------:R-:W-:Y:S06]  /*4c1f0*/  BRA `(.L_x_36055) ;  /* 0x00000008009c7947 */ /* 0x000fec0003800000 */
.L_x_36044:
        /* <DEDUP_REMOVED lines=26> */
.L_x_36066:
[----:B------:R-:W-:Y:S01]  /*4c3a0*/  DMUL R2, RZ, R46 ;  /* 0x0000002eff027228 */ /* 0x000fe20000000000 */
[----:B------:R-:W-:-:S10]  /*4c3b0*/  IMAD.MOV.U32 R5, RZ, RZ, RZ ;  /* 0x000000ffff057224 */ /* 0x000fd400078e00ff */
.L_x_36067:
[----:B------:R-:W-:Y:S05]  /*4c3c0*/  BSYNC B2 ;  /* 0x0000000000027941 */ /* 0x000fea0003800000 */
.L_x_36065:
        /* <DEDUP_REMOVED lines=49> */
.L_x_36069:
[----:B------:R-:W-:Y:S01]  /*4c6e0*/  DMUL R22, RZ, R46 ;  /* 0x0000002eff167228 */ /* 0x000fe20000000000 */
[----:B------:R-:W-:-:S10]  /*4c6f0*/  IMAD.MOV.U32 R0, RZ, RZ, RZ ;  /* 0x000000ffff007224 */ /* 0x000fd400078e00ff */
.L_x_36070:
[----:B------:R-:W-:Y:S05]  /*4c700*/  BSYNC B2 ;  /* 0x0000000000027941 */ /* 0x000fea0003800000 */
.L_x_36068:
        /* <DEDUP_REMOVED lines=24> */
.L_x_36043:
        /* <DEDUP_REMOVED lines=59> */
.L_x_36072:
[----:B------:R-:W-:Y:S05]  /*4cc40*/  BSYNC B0 ;  /* 0x0000000000007941 */ /* 0x000fea0003800000 */
.L_x_36071:
[----:B------:R-:W-:Y:S02]  /*4cc50*/  IMAD.MOV.U32 R22, RZ, RZ, R46 ;  /* 0x000000ffff167224 */ /* 0x000fe400078e002e */
[----:B------:R-:W-:-:S07]  /*4cc60*/  IMAD.MOV.U32 R23, RZ, RZ, R47 ;  /* 0x000000ffff177224 */ /* 0x000fce00078e002f */
.L_x_36055:
[----:B------:R-:W-:Y:S05]  /*4cc70*/  BSYNC B1 ;  /* 0x0000000000017941 */ /* 0x000fea0003800000 */
.L_x_36042:
        /* <DEDUP_REMOVED lines=14> */
.L_x_35280:
        /* <DEDUP_REMOVED lines=184> */
.L_x_36082:
        /* <DEDUP_REMOVED lines=22> */
.L_x_36085:
[----:B------:R-:W-:Y:S05]  /*4da40*/  BSYNC B4 ;  /* 0x0000000000047941 */ /* 0x000fea0003800000 */
.L_x_36084:
        /* <DEDUP_REMOVED lines=29> */
.L_x_36083:
[----:B------:R-:W-:Y:S05]  /*4dc20*/  BSYNC B3 ;  /* 0x0000000000037941 */ /* 0x000fea0003800000 */
.L_x_36081:
        /* <DEDUP_REMOVED lines=21> */
.L_x_36087:
[----:B------:R-:W-:Y:S05]  /*4dd80*/  BSYNC B3 ;  /* 0x0000000000037941 */ /* 0x000fea0003800000 */
.L_x_36086:
        /* <DEDUP_REMOVED lines=82> */
.L_x_36089:
[----:B------:R-:W-:-:S04]  /*4e2b0*/  ISETP.GE.AND P0, PT, R9, RZ, PT ;  /* 0x000000ff0900720c */ /* 0x000fc80003f06270 */
[----:B------:R-:W-:Y:S02]  /*4e2c0*/  FSEL R2, RZ, 3.37028055040000000000e+12, P0 ;  /* 0x54442d18ff027808 */ /* 0x000fe40000000000 */
[----:B------:R-:W-:-:S07]  /*4e2d0*/  FSEL R3, RZ, 2.1426990032196044922, P0 ;  /* 0x400921fbff037808 */ /* 0x000fce0000000000 */
.L_x_36090:
[----:B------:R-:W-:Y:S05]  /*4e2e0*/  BSYNC B0 ;  /* 0x0000000000007941 */ /* 0x000fea0003800000 */
.L_x_36088:
[----:B------:R-:W-:Y:S01]  /*4e2f0*/  DADD R8, |R8|, |R10| ;  /* 0x0000000008087229 */ /* 0x000fe2000000060a */
[----:B------:R-:W-:Y:S01]  /*4e300*/  LOP3.LUT R11, R3, 0x80000000, R11, 0xb8, !PT ;  /* 0x80000000030b7812 */ /* 0x000fe200078eb80b */
[----:B------:R-:W-:-:S06]  /*4e310*/  DMUL R32, R32, 0.5 ;  /* 0x3fe0000020207828 */ /* 0x000fcc0000000000 */
[----:B------:R-:W-:-:S06]  /*4e320*/  DSETP.GTU.AND P0, PT, |R8|, +INF , PT ;  /* 0x7ff000000800742a */ /* 0x000fcc0003f0c200 */
[----:B------:R-:W-:Y:S02]  /*4e330*/  FSEL R2, R8, R2, P0 ;  /* 0x0000000208027208 */ /* 0x000fe40000000000 */
[----:B------:R-:W-:Y:S01]  /*4e340*/  FSEL R3, R9, R11, P0 ;  /* 0x0000000b09037208 */ /* 0x000fe20000000000 */
[----:B------:R-:W-:Y:S06]  /*4e350*/  BRA `(.L_x_36091) ;  /* 0x0000006400687947 */ /* 0x000fec0003800000 */
.L_x_36080:
        /* <DEDUP_REMOVED lines=99> */
.L_x_36094:
[----:B------:R-:W-:Y:S05]  /*4e990*/  BSYNC B0 ;  /* 0x0000000000007941 */ /* 0x000fea0003800000 */
.L_x_36093:
        /* <DEDUP_REMOVED lines=8> */
.L_x_36096:
[----:B------:R-:W-:Y:S05]  /*4ea20*/  BSYNC B3 ;  /* 0x0000000000037941 */ /* 0x000fea0003800000 */
.L_x_36095:
        /* <DEDUP_REMOVED lines=82> */
.L_x_36098:
[----:B------:R-:W-:-:S04]  /*4ef50*/  ISETP.GE.AND P0, PT, R9, RZ, PT ;  /* 0x000000ff0900720c */ /* 0x000fc80003f06270 */
[----:B------:R-:W-:Y:S02]  /*4ef60*/  FSEL R2, RZ, 3.37028055040000000000e+12, P0 ;  /* 0x54442d18ff027808 */ /* 0x000fe40000000000 */
[----:B------:R-:W-:-:S07]  /*4ef70*/  FSEL R3, RZ, 2.1426990032196044922, P0 ;  /* 0x400921fbff037808 */ /* 0x000fce0000000000 */
.L_x_36099:
[----:B------:R-:W-:Y:S05]  /*4ef80*/  BSYNC B0 ;  /* 0x0000000000007941 */ /* 0x000fea0003800000 */
.L_x_36097:
[----:B------:R-:W-:Y:S01]  /*4ef90*/  DADD R8, |R8|, |R10| ;  /* 0x0000000008087229 */ /* 0x000fe2000000060a */
[----:B------:R-:W-:Y:S01]  /*4efa0*/  LOP3.LUT R11, R3, 0x80000000, R11, 0xb8, !PT ;  /* 0x80000000030b7812 */ /* 0x000fe200078eb80b */
[----:B------:R-:W-:-:S06]  /*4efb0*/  DMUL R32, R32, 0.5 ;  /* 0x3fe0000020207828 */ /* 0x000fcc0000000000 */
[----:B------:R-:W-:-:S06]  /*4efc0*/  DSETP.GTU.AND P0, PT, |R8|, +INF , PT ;  /* 0x7ff000000800742a */ /* 0x000fcc0003f0c200 */
[----:B------:R-:W-:Y:S02]  /*4efd0*/  FSEL R2, R8, R2, P0 ;  /* 0x0000000208027208 */ /* 0x000fe40000000000 */
[----:B------:R-:W-:Y:S01]  /*4efe0*/  FSEL R3, R9, R11, P0 ;  /* 0x0000000b09037208 */ /* 0x000fe20000000000 */
[----:B------:R-:W-:Y:S06]  /*4eff0*/  BRA `(.L_x_36091) ;  /* 0x0000005800407947 */ /* 0x000fec0003800000 */
.L_x_36092:
        /* <DEDUP_REMOVED lines=28> */
.L_x_36101:
        /* <DEDUP_REMOVED lines=78> */
.L_x_36100:
        /* <DEDUP_REMOVED lines=97> */
.L_x_36103:
        /* <DEDUP_REMOVED lines=22> */
.L_x_36106:
[----:B------:R-:W-:Y:S05]  /*4fe10*/  BSYNC B4 ;  /* 0x0000000000047941 */ /* 0x000fea0003800000 */
.L_x_36105:
        /* <DEDUP_REMOVED lines=29> */
.L_x_36104:
[----:B------:R-:W-:Y:S05]  /*4fff0*/  BSYNC B3 ;  /* 0x0000000000037941 */ /* 0x000fea0003800000 */
.L_x_36102:
        /* <DEDUP_REMOVED lines=28> */
.L_x_36108:
[----:B------:R-:W-:Y:S05]  /*501c0*/  BSYNC B3 ;  /* 0x0000000000037941 */ /* 0x000fea0003800000 */
.L_x_36107:
        /* <DEDUP_REMOVED lines=83> */
.L_x_36110:
[----:B------:R-:W-:-:S04]  /*50700*/  ISETP.GE.AND P0, PT, R9, RZ, PT ;  /* 0x000000ff0900720c */ /* 0x000fc80003f06270 */
[----:B------:R-:W-:Y:S02]  /*50710*/  FSEL R2, RZ, 3.37028055040000000000e+12, P0 ;  /* 0x54442d18ff027808 */ /* 0x000fe40000000000 */
[----:B------:R-:W-:-:S07]  /*50720*/  FSEL R3, RZ, 2.1426990032196044922, P0 ;  /* 0x400921fbff037808 */ /* 0x000fce0000000000 */
.L_x_36111:
[----:B------:R-:W-:Y:S05]  /*50730*/  BSYNC B0 ;  /* 0x0000000000007941 */ /* 0x000fea0003800000 */
.L_x_36109:
[----:B------:R-:W-:Y:S01]  /*50740*/  DADD R8, |R8|, |R10| ;  /* 0x0000000008087229 */ /* 0x000fe2000000060a */
[----:B------:R-:W-:Y:S01]  /*50750*/  LOP3.LUT R11, R3, 0x80000000, R11, 0xb8, !PT ;  /* 0x80000000030b7812 */ /* 0x000fe200078eb80b */
[----:B------:R-:W-:-:S06]  /*50760*/  DMUL R32, R34, 0.5 ;  /* 0x3fe0000022207828 */ /* 0x000fcc0000000000 */
[----:B------:R-:W-:-:S06]  /*50770*/  DSETP.GTU.AND P0, PT, |R8|, +INF , PT ;  /* 0x7ff000000800742a */ /* 0x000fcc0003f0c200 */
[----:B------:R-:W-:Y:S02]  /*50780*/  FSEL R2, R8, R2, P0 ;  /* 0x0000000208027208 */ /* 0x000fe40000000000 */
[----:B------:R-:W-:Y:S01]  /*50790*/  FSEL R3, R9, R11, P0 ;  /* 0x0000000b09037208 */ /* 0x000fe20000000000 */
[----:B------:R-:W-:Y:S06]  /*507a0*/  BRA `(.L_x_36091) ;  /* 0x0000004000547947 */ /* 0x000fec0003800000 */
.L_x_36079:
        /* <DEDUP_REMOVED lines=135> */
.L_x_36113:
[----:B------:R-:W-:Y:S05]  /*51020*/  BSYNC B0 ;  /* 0x0000000000007941 */ /* 0x000fea0003800000 */
.L_x_36112:
        /* <DEDUP_REMOVED lines=8> */
.L_x_36115:
[----:B------:R-:W-:Y:S05]  /*510b0*/  BSYNC B3 ;  /* 0x0000000000037941 */ /* 0x000fea0003800000 */
.L_x_36114:
        /* <DEDUP_REMOVED lines=82> */
.L_x_36117:
[----:B------:R-:W-:-:S04]  /*515e0*/  ISETP.GE.AND P0, PT, R9, RZ, PT ;  /* 0x000000ff0900720c */ /* 0x000fc80003f06270 */
[----:B------:R-:W-:Y:S02]  /*515f0*/  FSEL R2, RZ, 3.37028055040000000000e+12, P0 ;  /* 0x54442d18ff027808 */ /* 0x000fe40000000000 */
[----:B------:R-:W-:-:S07]  /*51600*/  FSEL R3, RZ, 2.1426990032196044922, P0 ;  /* 0x400921fbff037808 */ /* 0x000fce0000000000 */
.L_x_36118:
[----:B------:R-:W-:Y:S05]  /*51610*/  BSYNC B0 ;  /* 0x0000000000007941 */ /* 0x000fea0003800000 */
.L_x_36116:
[----:B------:R-:W-:Y:S01]  /*51620*/  DADD R8, |R8|, |R10| ;  /* 0x0000000008087229 */ /* 0x000fe2000000060a */
[----:B------:R-:W-:-:S07]  /*51630*/  LOP3.LUT R11, R3, 0x80000000, R11, 0xb8, !PT ;  /* 0x80000000030b7812 */ /* 0x000fce00078eb80b */
[----:B------:R-:W-:-:S06]  /*51640*/  DSETP.GTU.AND P0, PT, |R8|, +INF , PT ;  /* 0x7ff000000800742a */ /* 0x000fcc0003f0c200 */
[----:B------:R-:W-:Y:S02]  /*51650*/  FSEL R2, R8, R2, P0 ;  /* 0x0000000208027208 */ /* 0x000fe40000000000 */
[----:B------:R-:W-:Y:S01]  /*51660*/  FSEL R3, R9, R11, P0 ;  /* 0x0000000b09037208 */ /* 0x000fe20000000000 */
[----:B------:R-:W-:Y:S06]  /*51670*/  BRA `(.L_x_36091) ;  /* 0x0000003000a07947 */ /* 0x000fec0003800000 */
.L_x_36078:
        /* <DEDUP_REMOVED lines=90> */
.L_x_36121:
        /* <DEDUP_REMOVED lines=22> */
.L_x_36124:
[----:B------:R-:W-:Y:S05]  /*51d80*/  BSYNC B4 ;  /* 0x0000000000047941 */ /* 0x000fea0003800000 */
.L_x_36123:
        /* <DEDUP_REMOVED lines=29> */
.L_x_36122:
[----:B------:R-:W-:Y:S05]  /*51f60*/  BSYNC B3 ;  /* 0x0000000000037941 */ /* 0x000fea0003800000 */
.L_x_36120:
        /* <DEDUP_REMOVED lines=83> */
.L_x_36119:
        /* <DEDUP_REMOVED lines=85> */
.L_x_36077:
        /* <DEDUP_REMOVED lines=23> */
.L_x_36126:
[----:B------:R-:W-:Y:S05]  /*52b60*/  BSYNC B3 ;  /* 0x0000000000037941 */ /* 0x000fea0003800000 */
.L_x_36125:
        /* <DEDUP_REMOVED lines=26> */
.L_x_36128:
[----:B------:R-:W-:Y:S05]  /*52d10*/  BSYNC B3 ;  /* 0x0000000000037941 */ /* 0x000fea0003800000 */
.L_x_36127:
        /* <DEDUP_REMOVED lines=136> */
.L_x_36130:
[----:B------:R-:W-:Y:S05]  /*535a0*/  BSYNC B0 ;  /* 0x0000000000007941 */ /* 0x000fea0003800000 */
.L_x_36129:
        /* <DEDUP_REMOVED lines=8> */
.L_x_36132:
[----:B------:R-:W-:Y:S05]  /*53630*/  BSYNC B3 ;  /* 0x0000000000037941 */ /* 0x000fea0003800000 */
.L_x_36131:
        /* <DEDUP_REMOVED lines=82> */
.L_x_36134:
[----:B------:R-:W-:-:S04]  /*53b60*/  ISETP.GE.AND P0, PT, R9, RZ, PT ;  /* 0x000000ff0900720c */ /* 0x000fc80003f06270 */
[----:B------:R-:W-:Y:S02]  /*53b70*/  FSEL R2, RZ, 3.37028055040000000000e+12, P0 ;  /* 0x54442d18ff027808 */ /* 0x000fe40000000000 */
[----:B------:R-:W-:-:S07]  /*53b80*/  FSEL R3, RZ, 2.1426990032196044922, P0 ;  /* 0x400921fbff037808 */ /* 0x000fce0000000000 */
.L_x_36135:
[----:B------:R-:W-:Y:S05]  /*53b90*/  BSYNC B0 ;  /* 0x0000000000007941 */ /* 0x000fea0003800000 */
.L_x_36133:
[----:B------:R-:W-:Y:S01]  /*53ba0*/  DADD R8, |R8|, |R10| ;  /* 0x0000000008087229 */ /* 0x000fe2000000060a */
[----:B------:R-:W-:Y:S01]  /*53bb0*/  LOP3.LUT R11, R3, 0x80000000, R11, 0xb8, !PT ;  /* 0x80000000030b7812 */ /* 0x000fe200078eb80b */
[----:B------:R-:W-:-:S06]  /*53bc0*/  DADD R32, R32, 1 ;  /* 0x3ff0000020207429 */ /* 0x000fcc0000000000 */
[----:B------:R-:W-:-:S06]  /*53bd0*/  DSETP.GTU.AND P0, PT, |R8|, +INF , PT ;  /* 0x7ff000000800742a */ /* 0x000fcc0003f0c200 */
[----:B------:R-:W-:Y:S02]  /*53be0*/  FSEL R2, R8, R2, P0 ;  /* 0x0000000208027208 */ /* 0x000fe40000000000 */
[----:B------:R-:W-:Y:S01]  /*53bf0*/  FSEL R3, R9, R11, P0 ;  /* 0x0000000b09037208 */ /* 0x000fe20000000000 */
[----:B------:R-:W-:Y:S06]  /*53c00*/  BRA `(.L_x_36091) ;  /* 0x0000000c003c7947 */ /* 0x000fec0003800000 */
.L_x_36076:
        /* <DEDUP_REMOVED lines=108> */
.L_x_36137:
[----:B------:R-:W-:Y:S05]  /*542d0*/  BSYNC B0 ;  /* 0x0000000000007941 */ /* 0x000fea0003800000 */
.L_x_36136:
[----:B------:R-:W-:Y:S04]  /*542e0*/  BSSY B3, `(.L_x_36138) ;  /* 0x0000007000037945 */ /* 0x000fe80003800000 */
[----:B------:R-:W-:Y:S05]  /*542f0*/  @P4 BRA P5, `(.L_x_36139) ;  /* 0x0000000000144947 */ /* 0x000fea0002800000 */
[----:B------:R-:W-:Y:S01]  /*54300*/  IMAD.MOV.U32 R0, RZ, RZ, R4 ;  /* 0x000000ffff007224 */ /* 0x000fe200078e0004 */
[----:B------:R-:W-:Y:S01]  /*54310*/  MOV R4, 0x54350 ;  /* 0x0005435000047802 */ /* 0x000fe20000000f00 */
[----:B------:R-:W-:Y:S02]  /*54320*/  IMAD.MOV.U32 R2, RZ, RZ, R34 ;  /* 0x000000ffff027224 */ /* 0x000fe400078e0022 */
[----:B------:R-:W-:-:S07]  /*54330*/  IMAD.MOV.U32 R3, RZ, RZ, R35 ;  /* 0x000000ffff037224 */ /* 0x000fce00078e0023 */
[----:B------:R-:W-:Y:S05]  /*54340*/  CALL.REL.NOINC `($__internal_76_$__cuda_sm20_div_rn_f64_full) ;  /* 0x0000045c00b87944 */ /* 0x000fea0003c00000 */
.L_x_36139:
[----:B------:R-:W-:Y:S05]  /*54350*/  BSYNC B3 ;  /* 0x0000000000037941 */ /* 0x000fea0003800000 */
.L_x_36138:
        /* <DEDUP_REMOVED lines=82> */
.L_x_36141:
[----:B------:R-:W-:Y:S02]  /*54880*/  FSEL R2, RZ, 3.37028055040000000000e+12, P2 ;  /* 0x54442d18ff027808 */ /* 0x000fe40001000000 */
[----:B------:R-:W-:-:S07]  /*54890*/  FSEL R3, RZ, 2.1426990032196044922, P2 ;  /* 0x400921fbff037808 */ /* 0x000fce0001000000 */
.L_x_36142:
[----:B------:R-:W-:Y:S05]  /*548a0*/  BSYNC B0 ;  /* 0x0000000000007941 */ /* 0x000fea0003800000 */
.L_x_36140:
[----:B------:R-:W-:Y:S01]  /*548b0*/  DADD R8, |R8|, |R10| ;  /* 0x0000000008087229 */ /* 0x000fe2000000060a */
[----:B------:R-:W-:-:S07]  /*548c0*/  LOP3.LUT R11, R3, 0x80000000, R11, 0xb8, !PT ;  /* 0x80000000030b7812 */ /* 0x000fce00078eb80b */
[----:B------:R-:W-:-:S06]  /*548d0*/  DSETP.GTU.AND P0, PT, |R8|, +INF , PT ;  /* 0x7ff000000800742a */ /* 0x000fcc0003f0c200 */
[----:B------:R-:W-:Y:S02]  /*548e0*/  FSEL R2, R8, R2, P0 ;  /* 0x0000000208027208 */ /* 0x000fe40000000000 */
[----:B------:R-:W-:-:S07]  /*548f0*/  FSEL R3, R9, R11, P0 ;  /* 0x0000000b09037208 */ /* 0x000fce0000000000 */
.L_x_36091:
[----:B------:R-:W-:Y:S05]  /*54900*/  BSYNC B2 ;  /* 0x0000000000027941 */ /* 0x000fea0003800000 */
.L_x_36075:
        /* <DEDUP_REMOVED lines=77> */
.L_x_36148:
[----:B------:R-:W-:Y:S05]  /*54de0*/  BSYNC B0 ;  /* 0x0000000000007941 */ /* 0x000fea0003800000 */
.L_x_36147:
        /* <DEDUP_REMOVED lines=26> */
.L_x_36150:
[----:B------:R-:W-:Y:S01]  /*54f90*/  DMUL R32, RZ, R36 ;  /* 0x00000024ff207228 */ /* 0x000fe20000000000 */
[----:B------:R-:W-:-:S10]  /*54fa0*/  IMAD.MOV.U32 R0, RZ, RZ, RZ ;  /* 0x000000ffff007224 */ /* 0x000fd400078e00ff */
.L_x_36151:
[----:B------:R-:W-:Y:S05]  /*54fb0*/  BSYNC B2 ;  /* 0x0000000000027941 */ /* 0x000fea0003800000 */
.L_x_36149:
        /* <DEDUP_REMOVED lines=49> */
.L_x_36153:
[----:B------:R-:W-:Y:S01]  /*552d0*/  DMUL R2, RZ, R36 ;  /* 0x00000024ff027228 */ /* 0x000fe20000000000 */
[----:B------:R-:W-:-:S10]  /*552e0*/  IMAD.MOV.U32 R0, RZ, RZ, RZ ;  /* 0x000000ffff007224 */ /* 0x000fd400078e00ff */
.L_x_36154:
[----:B------:R-:W-:Y:S05]  /*552f0*/  BSYNC B2 ;  /* 0x0000000000027941 */ /* 0x000fea0003800000 */
.L_x_36152:
        /* <DEDUP_REMOVED lines=25> */
.L_x_36146:
        /* <DEDUP_REMOVED lines=63> */
.L_x_36156:
[----:B------:R-:W-:Y:S05]  /*55880*/  BSYNC B0 ;  /* 0x0000000000007941 */ /* 0x000fea0003800000 */
.L_x_36155:
        /* <DEDUP_REMOVED lines=26> */
.L_x_36158:
[----:B------:R-:W-:Y:S01]  /*55a30*/  DMUL R32, RZ, R36 ;  /* 0x00000024ff207228 */ /* 0x000fe20000000000 */
[----:B------:R-:W-:-:S10]  /*55a40*/  IMAD.MOV.U32 R0, RZ, RZ, RZ ;  /* 0x000000ffff007224 */ /* 0x000fd400078e00ff */
.L_x_36159:
[----:B------:R-:W-:Y:S05]  /*55a50*/  BSYNC B2 ;  /* 0x0000000000027941 */ /* 0x000fea0003800000 */
.L_x_36157:
        /* <DEDUP_REMOVED lines=49> */
.L_x_36161:
[----:B------:R-:W-:Y:S01]  /*55d70*/  DMUL R2, RZ, R36 ;  /* 0x00000024ff027228 */ /* 0x000fe20000000000 */
[----:B------:R-:W-:-:S10]  /*55d80*/  IMAD.MOV.U32 R0, RZ, RZ, RZ ;  /* 0x000000ffff007224 */ /* 0x000fd400078e00ff */
.L_x_36162:
[----:B------:R-:W-:Y:S05]  /*55d90*/  BSYNC B2 ;  /* 0x0000000000027941 */ /* 0x000fea0003800000 */
.L_x_36160:
        /* <DEDUP_REMOVED lines=39> */
.L_x_36145:
        /* <DEDUP_REMOVED lines=11> */
.L_x_36163:
[----:B------:R-:W-:-:S10]  /*560c0*/  DADD R32, R36, -R36 ;  /* 0x0000000024207229 */ /* 0x000fd40000000824 */
[----:B------:R-:W-:Y:S02]  /*560d0*/  IMAD.MOV.U32 R34, RZ, RZ, R32 ;  /* 0x000000ffff227224 */ /* 0x000fe400078e0020 */
[----:B------:R-:W-:Y:S01]  /*560e0*/  IMAD.MOV.U32 R35, RZ, RZ, R33 ;  /* 0x000000ffff237224 */ /* 0x000fe200078e0021 */
[----:B------:R-:W-:Y:S06]  /*560f0*/  BRA `(.L_x_36074) ;  /* 0x0000000800a07947 */ /* 0x000fec0003800000 */
.L_x_36144:
        /* <DEDUP_REMOVED lines=27> */
.L_x_36165:
[----:B------:R-:W-:Y:S01]  /*562b0*/  DMUL R32, RZ, R36 ;  /* 0x00000024ff207228 */ /* 0x000fe20000000000 */
[----:B------:R-:W-:-:S10]  /*562c0*/  IMAD.MOV.U32 R0, RZ, RZ, RZ ;  /* 0x000000ffff007224 */ /* 0x000fd400078e00ff */
.L_x_36166:
[----:B------:R-:W-:Y:S05]  /*562d0*/  BSYNC B2 ;  /* 0x0000000000027941 */ /* 0x000fea0003800000 */
.L_x_36164:
        /* <DEDUP_REMOVED lines=49> */
.L_x_36168:
[----:B------:R-:W-:Y:S01]  /*565f0*/  DMUL R34, RZ, R36 ;  /* 0x00000024ff227228 */ /* 0x000fe20000000000 */
[----:B------:R-:W-:-:S10]  /*56600*/  IMAD.MOV.U32 R0, RZ, RZ, RZ ;  /* 0x000000ffff007224 */ /* 0x000fd400078e00ff */
.L_x_36169:
[----:B------:R-:W-:Y:S05]  /*56610*/  BSYNC B2 ;  /* 0x0000000000027941 */ /* 0x000fea0003800000 */
.L_x_36167:
        /* <DEDUP_REMOVED lines=24> */
.L_x_36143:
        /* <DEDUP_REMOVED lines=59> */
.L_x_36171:
[----:B------:R-:W-:Y:S05]  /*56b50*/  BSYNC B0 ;  /* 0x0000000000007941 */ /* 0x000fea0003800000 */
.L_x_36170:
[----:B------:R-:W-:Y:S02]  /*56b60*/  IMAD.MOV.U32 R34, RZ, RZ, R36 ;  /* 0x000000ffff227224 */ /* 0x000fe400078e0024 */
[----:B------:R-:W-:-:S07]  /*56b70*/  IMAD.MOV.U32 R35, RZ, RZ, R37 ;  /* 0x000000ffff237224 */ /* 0x000fce00078e0025 */
.L_x_36074:
[----:B------:R-:W-:Y:S05]  /*56b80*/  BSYNC B1 ;  /* 0x0000000000017941 */ /* 0x000fea0003800000 */
.L_x_36073:
        /* <DEDUP_REMOVED lines=123> */
.L_x_36181:
        /* <DEDUP_REMOVED lines=22> */
.L_x_36184:
[----:B------:R-:W-:Y:S05]  /*574a0*/  BSYNC B4 ;  /* 0x0000000000047941 */ /* 0x000fea0003800000 */
.L_x_36183:
        /* <DEDUP_REMOVED lines=29> */
.L_x_36182:
[----:B------:R-:W-:Y:S05]  /*57680*/  BSYNC B3 ;  /* 0x0000000000037941 */ /* 0x000fea0003800000 */
.L_x_36180:
        /* <DEDUP_REMOVED lines=21> */
.L_x_36186:
[----:B------:R-:W-:Y:S05]  /*577e0*/  BSYNC B3 ;  /* 0x0000000000037941 */ /* 0x000fea0003800000 */
.L_x_36185:
        /* <DEDUP_REMOVED lines=82> */
.L_x_36188:
[----:B------:R-:W-:-:S04]  /*57d10*/  ISETP.GE.AND P0, PT, R13, RZ, PT ;  /* 0x000000ff0d00720c */ /* 0x000fc80003f06270 */
[----:B------:R-:W-:Y:S02]  /*57d20*/  FSEL R2, RZ, 3.37028055040000000000e+12, P0 ;  /* 0x54442d18ff027808 */ /* 0x000fe40000000000 */
[----:B------:R-:W-:-:S07]  /*57d30*/  FSEL R3, RZ, 2.1426990032196044922, P0 ;  /* 0x400921fbff037808 */ /* 0x000fce0000000000 */
.L_x_36189:
[----:B------:R-:W-:Y:S05]  /*57d40*/  BSYNC B0 ;  /* 0x0000000000007941 */ /* 0x000fea0003800000 */
.L_x_36187:
[----:B------:R-:W-:Y:S01]  /*57d50*/  DADD R12, |R12|, |R14| ;  /* 0x000000000c0c7229 */ /* 0x000fe2000000060e */
[----:B------:R-:W-:Y:S01]  /*57d60*/  LOP3.LUT R15, R3, 0x80000000, R15, 0xb8, !PT ;  /* 0x80000000030f7812 */ /* 0x000fe200078eb80f */
[----:B------:R-:W-:-:S06]  /*57d70*/  DMUL R8, R8, 0.5 ;  /* 0x3fe0000008087828 */ /* 0x000fcc0000000000 */
[----:B------:R-:W-:-:S06]  /*57d80*/  DSETP.GTU.AND P0, PT, |R12|, +INF , PT ;  /* 0x7ff000000c00742a */ /* 0x000fcc0003f0c200 */
[----:B------:R-:W-:Y:S02]  /*57d90*/  FSEL R2, R12, R2, P0 ;  /* 0x000000020c027208 */ /* 0x000fe40000000000 */
[----:B------:R-:W-:Y:S01]  /*57da0*/  FSEL R3, R13, R15, P0 ;  /* 0x0000000f0d037208 */ /* 0x000fe20000000000 */
[----:B------:R-:W-:Y:S06]  /*57db0*/  BRA `(.L_x_36190) ;  /* 0x0000006400687947 */ /* 0x000fec0003800000 */
.L_x_36179:
        /* <DEDUP_REMOVED lines=99> */
.L_x_36193:
[----:B------:R-:W-:Y:S05]  /*583f0*/  BSYNC B0 ;  /* 0x0000000000007941 */ /* 0x000fea0003800000 */
.L_x_36192:
        /* <DEDUP_REMOVED lines=8> */
.L_x_36195:
[----:B------:R-:W-:Y:S05]  /*58480*/  BSYNC B3 ;  /* 0x0000000000037941 */ /* 0x000fea0003800000 */
.L_x_36194:
        /* <DEDUP_REMOVED lines=82> */
.L_x_36197:
[----:B------:R-:W-:-:S04]  /*589b0*/  ISETP.GE.AND P0, PT, R13, RZ, PT ;  /* 0x000000ff0d00720c */ /* 0x000fc80003f06270 */
[----:B------:R-:W-:Y:S02]  /*589c0*/  FSEL R2, RZ, 3.37028055040000000000e+12, P0 ;  /* 0x54442d18ff027808 */ /* 0x000fe40000000000 */
[----:B------:R-:W-:-:S07]  /*589d0*/  FSEL R3, RZ, 2.1426990032196044922, P0 ;  /* 0x400921fbff037808 */ /* 0x000fce0000000000 */
.L_x_36198:
[----:B------:R-:W-:Y:S05]  /*589e0*/  BSYNC B0 ;  /* 0x0000000000007941 */ /* 0x000fea0003800000 */
.L_x_36196:
[----:B------:R-:W-:Y:S01]  /*589f0*/  DADD R12, |R12|, |R14| ;  /* 0x000000000c0c7229 */ /* 0x000fe2000000060e */
[----:B------:R-:W-:Y:S01]  /*58a00*/  LOP3.LUT R15, R3, 0x80000000, R15, 0xb8, !PT ;  /* 0x80000000030f7812 */ /* 0x000fe200078eb80f */
[----:B------:R-:W-:-:S06]  /*58a10*/  DMUL R8, R8, 0.5 ;  /* 0x3fe0000008087828 */ /* 0x000fcc0000000000 */
[----:B------:R-:W-:-:S06]  /*58a20*/  DSETP.GTU.AND P0, PT, |R12|, +INF , PT ;  /* 0x7ff000000c00742a */ /* 0x000fcc0003f0c200 */
[----:B------:R-:W-:Y:S02]  /*58a30*/  FSEL R2, R12, R2, P0 ;  /* 0x000000020c027208 */ /* 0x000fe40000000000 */
[----:B------:R-:W-:Y:S01]  /*58a40*/  FSEL R3, R13, R15, P0 ;  /* 0x0000000f0d037208 */ /* 0x000fe20000000000 */
[----:B------:R-:W-:Y:S06]  /*58a50*/  BRA `(.L_x_36190) ;  /* 0x0000005800407947 */ /* 0x000fec0003800000 */
.L_x_36191:
        /* <DEDUP_REMOVED lines=28> */
.L_x_36200:
        /* <DEDUP_REMOVED lines=78> */
.L_x_36199:
        /* <DEDUP_REMOVED lines=97> */
.L_x_36202:
        /* <DEDUP_REMOVED lines=22> */
.L_x_36205:
[----:B------:R-:W-:Y:S05]  /*59870*/  BSYNC B4 ;  /* 0x0000000000047941 */ /* 0x000fea0003800000 */
.L_x_36204:
        /* <DEDUP_REMOVED lines=29> */
.L_x_36203:
[----:B------:R-:W-:Y:S05]  /*59a50*/  BSYNC B3 ;  /* 0x0000000000037941 */ /* 0x000fea0003800000 */
.L_x_36201:
        /* <DEDUP_REMOVED lines=28> */
.L_x_36207:
[----:B------:R-:W-:Y:S05]  /*59c20*/  BSYNC B3 ;  /* 0x0000000000037941 */ /* 0x000fea0003800000 */
.L_x_36206:
        /* <DEDUP_REMOVED lines=83> */
.L_x_36209:
[----:B------:R-:W-:-:S04]  /*5a160*/  ISETP.GE.AND P0, PT, R13, RZ, PT ;  /* 0x000000ff0d00720c */ /* 0x000fc80003f06270 */
[----:B------:R-:W-:Y:S02]  /*5a170*/  FSEL R2, RZ, 3.37028055040000000000e+12, P0 ;  /* 0x54442d18ff027808 */ /* 0x000fe40000000000 */
[----:B------:R-:W-:-:S07]  /*5a180*/  FSEL R3, RZ, 2.1426990032196044922, P0 ;  /* 0x400921fbff037808 */ /* 0x000fce0000000000 */
.L_x_36210:
[----:B------:R-:W-:Y:S05]  /*5a190*/  BSYNC B0 ;  /* 0x0000000000007941 */ /* 0x000fea0003800000 */
.L_x_36208:
[----:B------:R-:W-:Y:S01]  /*5a1a0*/  DADD R12, |R12|, |R14| ;  /* 0x000000000c0c7229 */ /* 0x000fe2000000060e */
[----:B------:R-:W-:Y:S01]  /*5a1b0*/  LOP3.LUT R15, R3, 0x80000000, R15, 0xb8, !PT ;  /* 0x80000000030f7812 */ /* 0x000fe200078eb80f */
[----:B------:R-:W-:-:S06]  /*5a1c0*/  DMUL R8, R10, 0.5 ;  /* 0x3fe000000a087828 */ /* 0x000fcc0000000000 */
[----:B------:R-:W-:-:S06]  /*5a1d0*/  DSETP.GTU.AND P0, PT, |R12|, +INF , PT ;  /* 0x7ff000000c00742a */ /* 0x000fcc0003f0c200 */
[----:B------:R-:W-:Y:S02]  /*5a1e0*/  FSEL R2, R12, R2, P0 ;  /* 0x000000020c027208 */ /* 0x000fe40000000000 */
[----:B------:R-:W-:Y:S01]  /*5a1f0*/  FSEL R3, R13, R15, P0 ;  /* 0x0000000f0d037208 */ /* 0x000fe20000000000 */
[----:B------:R-:W-:Y:S06]  /*5a200*/  BRA `(.L_x_36190) ;  /* 0x0000004000547947 */ /* 0x000fec0003800000 */
.L_x_36178:
        /* <DEDUP_REMOVED lines=135> */
.L_x_36212:
[----:B------:R-:W-:Y:S05]  /*5aa80*/  BSYNC B0 ;  /* 0x0000000000007941 */ /* 0x000fea0003800000 */
.L_x_36211:
        /* <DEDUP_REMOVED lines=8> */
.L_x_36214:
[----:B------:R-:W-:Y:S05]  /*5ab10*/  BSYNC B3 ;  /* 0x0000000000037941 */ /* 0x000fea0003800000 */
.L_x_36213:
        /* <DEDUP_REMOVED lines=82> */
.L_x_36216:
[----:B------:R-:W-:-:S04]  /*5b040*/  ISETP.GE.AND P0, PT, R13, RZ, PT ;  /* 0x000000ff0d00720c */ /* 0x000fc80003f06270 */
[----:B------:R-:W-:Y:S02]  /*5b050*/  FSEL R2, RZ, 3.37028055040000000000e+12, P0 ;  /* 0x54442d18ff027808 */ /* 0x000fe40000000000 */
[----:B------:R-:W-:-:S07]  /*5b060*/  FSEL R3, RZ, 2.1426990032196044922, P0 ;  /* 0x400921fbff037808 */ /* 0x000fce0000000000 */
.L_x_36217:
[----:B------:R-:W-:Y:S05]  /*5b070*/  BSYNC B0 ;  /* 0x0000000000007941 */ /* 0x000fea0003800000 */
.L_x_36215:
[----:B------:R-:W-:Y:S01]  /*5b080*/  DADD R12, |R12|, |R14| ;  /* 0x000000000c0c7229 */ /* 0x000fe2000000060e */
[----:B------:R-:W-:-:S07]  /*5b090*/  LOP3.LUT R15, R3, 0x80000000, R15, 0xb8, !PT ;  /* 0x80000000030f7812 */ /* 0x000fce00078eb80f */
[----:B------:R-:W-:-:S06]  /*5b0a0*/  DSETP.GTU.AND P0, PT, |R12|, +INF , PT ;  /* 0x7ff000000c00742a */ /* 0x000fcc0003f0c200 */
[----:B------:R-:W-:Y:S02]  /*5b0b0*/  FSEL R2, R12, R2, P0 ;  /* 0x000000020c027208 */ /* 0x000fe40000000000 */
[----:B------:R-:W-:Y:S01]  /*5b0c0*/  FSEL R3, R13, R15, P0 ;  /* 0x0000000f0d037208 */ /* 0x000fe20000000000 */
[----:B------:R-:W-:Y:S06]  /*5b0d0*/  BRA `(.L_x_36190) ;  /* 0x0000003000a07947 */ /* 0x000fec0003800000 */
.L_x_36177:
        /* <DEDUP_REMOVED lines=90> */
.L_x_36220:
        /* <DEDUP_REMOVED lines=22> */
.L_x_36223:
[----:B------:R-:W-:Y:S05]  /*5b7e0*/  BSYNC B4 ;  /* 0x0000000000047941 */ /* 0x000fea0003800000 */
.L_x_36222:
        /* <DEDUP_REMOVED lines=29> */
.L_x_36221:
[----:B------:R-:W-:Y:S05]  /*5b9c0*/  BSYNC B3 ;  /* 0x0000000000037941 */ /* 0x000fea0003800000 */
.L_x_36219:
        /* <DEDUP_REMOVED lines=83> */
.L_x_36218:
        /* <DEDUP_REMOVED lines=85> */
.L_x_36176:
        /* <DEDUP_REMOVED lines=23> */
.L_x_36225:
[----:B------:R-:W-:Y:S05]  /*5c5c0*/  BSYNC B3 ;  /* 0x0000000000037941 */ /* 0x000fea0003800000 */
.L_x_36224:
        /* <DEDUP_REMOVED lines=26> */
.L_x_36227:
[----:B------:R-:W-:Y:S05]  /*5c770*/  BSYNC B3 ;  /* 0x0000000000037941 */ /* 0x000fea0003800000 */
.L_x_36226:
        /* <DEDUP_REMOVED lines=136> */
.L_x_36229:
[----:B------:R-:W-:Y:S05]  /*5d000*/  BSYNC B0 ;  /* 0x0000000000007941 */ /* 0x000fea0003800000 */
.L_x_36228:
        /* <DEDUP_REMOVED lines=8> */
.L_x_36231:
[----:B------:R-:W-:Y:S05]  /*5d090*/  BSYNC B3 ;  /* 0x0000000000037941 */ /* 0x000fea0003800000 */
.L_x_36230:
        /* <DEDUP_REMOVED lines=82> */
.L_x_36233:
[----:B------:R-:W-:-:S04]  /*5d5c0*/  ISETP.GE.AND P0, PT, R13, RZ, PT ;  /* 0x000000ff0d00720c */ /* 0x000fc80003f06270 */
[----:B------:R-:W-:Y:S02]  /*5d5d0*/  FSEL R2, RZ, 3.37028055040000000000e+12, P0 ;  /* 0x54442d18ff027808 */ /* 0x000fe40000000000 */
[----:B------:R-:W-:-:S07]  /*5d5e0*/  FSEL R3, RZ, 2.1426990032196044922, P0 ;  /* 0x400921fbff037808 */ /* 0x000fce0000000000 */
.L_x_36234:
[----:B------:R-:W-:Y:S05]  /*5d5f0*/  BSYNC B0 ;  /* 0x0000000000007941 */ /* 0x000fea0003800000 */
.L_x_36232:
[----:B------:R-:W-:Y:S01]  /*5d600*/  DADD R12, |R12|, |R14| ;  /* 0x000000000c0c7229 */ /* 0x000fe2000000060e */
[----:B------:R-:W-:Y:S01]  /*5d610*/  LOP3.LUT R15, R3, 0x80000000, R15, 0xb8, !PT ;  /* 0x80000000030f7812 */ /* 0x000fe200078eb80f */
[----:B------:R-:W-:-:S06]  /*5d620*/  DADD R8, R8, 1 ;  /* 0x3ff0000008087429 */ /* 0x000fcc0000000000 */
[----:B------:R-:W-:-:S06]  /*5d630*/  DSETP.GTU.AND P0, PT, |R12|, +INF , PT ;  /* 0x7ff000000c00742a */ /* 0x000fcc0003f0c200 */
[----:B------:R-:W-:Y:S02]  /*5d640*/  FSEL R2, R12, R2, P0 ;  /* 0x000000020c027208 */ /* 0x000fe40000000000 */
[----:B------:R-:W-:Y:S01]  /*5d650*/  FSEL R3, R13, R15, P0 ;  /* 0x0000000f0d037208 */ /* 0x000fe20000000000 */
[----:B------:R-:W-:Y:S06]  /*5d660*/  BRA `(.L_x_36190) ;  /* 0x0000000c003c7947 */ /* 0x000fec0003800000 */
.L_x_36175:
        /* <DEDUP_REMOVED lines=108> */
.L_x_36236:
[----:B------:R-:W-:Y:S05]  /*5dd30*/  BSYNC B0 ;  /* 0x0000000000007941 */ /* 0x000fea0003800000 */
.L_x_36235:
[----:B------:R-:W-:Y:S04]  /*5dd40*/  BSSY B3, `(.L_x_36237) ;  /* 0x0000007000037945 */ /* 0x000fe80003800000 */
[----:B------:R-:W-:Y:S05]  /*5dd50*/  @P4 BRA P5, `(.L_x_36238) ;  /* 0x0000000000144947 */ /* 0x000fea0002800000 */
[----:B------:R-:W-:Y:S01]  /*5dd60*/  IMAD.MOV.U32 R0, RZ, RZ, R4 ;  /* 0x000000ffff007224 */ /* 0x000fe200078e0004 */
[----:B------:R-:W-:Y:S01]  /*5dd70*/  MOV R4, 0x5ddb0 ;  /* 0x0005ddb000047802 */ /* 0x000fe20000000f00 */
[----:B------:R-:W-:Y:S02]  /*5dd80*/  IMAD.MOV.U32 R2, RZ, RZ, R10 ;  /* 0x000000ffff027224 */ /* 0x000fe400078e000a */
[----:B------:R-:W-:-:S07]  /*5dd90*/  IMAD.MOV.U32 R3, RZ, RZ, R11 ;  /* 0x000000ffff037224 */ /* 0x000fce00078e000b */
[----:B------:R-:W-:Y:S05]  /*5dda0*/  CALL.REL.NOINC `($__internal_76_$__cuda_sm20_div_rn_f64_full) ;  /* 0x000003c400207944 */ /* 0x000fea0003c00000 */
.L_x_36238:
[----:B------:R-:W-:Y:S05]  /*5ddb0*/  BSYNC B3 ;  /* 0x0000000000037941 */ /* 0x000fea0003800000 */
.L_x_36237:
        /* <DEDUP_REMOVED lines=82> */
.L_x_36240:
[----:B------:R-:W-:Y:S02]  /*5e2e0*/  FSEL R2, RZ, 3.37028055040000000000e+12, P2 ;  /* 0x54442d18ff027808 */ /* 0x000fe40001000000 */
[----:B------:R-:W-:-:S07]  /*5e2f0*/  FSEL R3, RZ, 2.1426990032196044922, P2 ;  /* 0x400921fbff037808 */ /* 0x000fce0001000000 */
.L_x_36241:
[----:B------:R-:W-:Y:S05]  /*5e300*/  BSYNC B0 ;  /* 0x0000000000007941 */ /* 0x000fea0003800000 */
.L_x_36239:
[----:B------:R-:W-:Y:S01]  /*5e310*/  DADD R12, |R12|, |R14| ;  /* 0x000000000c0c7229 */ /* 0x000fe2000000060e */
[----:B------:R-:W-:-:S07]  /*5e320*/  LOP3.LUT R15, R3, 0x80000000, R15, 0xb8, !PT ;  /* 0x80000000030f7812 */ /* 0x000fce00078eb80f */
[----:B------:R-:W-:-:S06]  /*5e330*/  DSETP.GTU.AND P0, PT, |R12|, +INF , PT ;  /* 0x7ff000000c00742a */ /* 0x000fcc0003f0c200 */
[----:B------:R-:W-:Y:S02]  /*5e340*/  FSEL R2, R12, R2, P0 ;  /* 0x000000020c027208 */ /* 0x000fe40000000000 */
[----:B------:R-:W-:-:S07]  /*5e350*/  FSEL R3, R13, R15, P0 ;  /* 0x0000000f0d037208 */ /* 0x000fce0000000000 */
.L_x_36190:
[----:B------:R-:W-:Y:S05]  /*5e360*/  BSYNC B2 ;  /* 0x0000000000027941 */ /* 0x000fea0003800000 */
.L_x_36174:
        /* <DEDUP_REMOVED lines=77> */
.L_x_36247:
[----:B------:R-:W-:Y:S05]  /*5e840*/  BSYNC B0 ;  /* 0x0000000000007941 */ /* 0x000fea0003800000 */
.L_x_36246:
        /* <DEDUP_REMOVED lines=26> */
.L_x_36249:
[----:B------:R-:W-:Y:S01]  /*5e9f0*/  DMUL R36, RZ, R12 ;  /* 0x0000000cff247228 */ /* 0x000fe20000000000 */
[----:B------:R-:W-:-:S10]  /*5ea00*/  IMAD.MOV.U32 R0, RZ, RZ, RZ ;  /* 0x000000ffff007224 */ /* 0x000fd400078e00ff */
.L_x_36250:
[----:B------:R-:W-:Y:S05]  /*5ea10*/  BSYNC B2 ;  /* 0x0000000000027941 */ /* 0x000fea0003800000 */
.L_x_36248:
        /* <DEDUP_REMOVED lines=49> */
.L_x_36252:
[----:B------:R-:W-:Y:S01]  /*5ed30*/  DMUL R2, RZ, R12 ;  /* 0x0000000cff027228 */ /* 0x000fe20000000000 */
[----:B------:R-:W-:-:S10]  /*5ed40*/  IMAD.MOV.U32 R0, RZ, RZ, RZ ;  /* 0x000000ffff007224 */ /* 0x000fd400078e00ff */
.L_x_36253:
[----:B------:R-:W-:Y:S05]  /*5ed50*/  BSYNC B2 ;  /* 0x0000000000027941 */ /* 0x000fea0003800000 */
.L_x_36251:
        /* <DEDUP_REMOVED lines=25> */
.L_x_36245:
        /* <DEDUP_REMOVED lines=63> */
.L_x_36255:
[----:B------:R-:W-:Y:S05]  /*5f2e0*/  BSYNC B0 ;  /* 0x0000000000007941 */ /* 0x000fea0003800000 */
.L_x_36254:
        /* <DEDUP_REMOVED lines=26> */
.L_x_36257:
[----:B------:R-:W-:Y:S01]  /*5f490*/  DMUL R14, RZ, R12 ;  /* 0x0000000cff0e7228 */ /* 0x000fe20000000000 */
[----:B------:R-:W-:-:S10]  /*5f4a0*/  IMAD.MOV.U32 R0, RZ, RZ, RZ ;  /* 0x000000ffff007224 */ /* 0x000fd400078e00ff */
.L_x_36258:
[----:B------:R-:W-:Y:S05]  /*5f4b0*/  BSYNC B2 ;  /* 0x0000000000027941 */ /* 0x000fea0003800000 */
.L_x_36256:
        /* <DEDUP_REMOVED lines=49> */
.L_x_36260:
[----:B------:R-:W-:Y:S01]  /*5f7d0*/  DMUL R2, RZ, R12 ;  /* 0x0000000cff027228 */ /* 0x000fe20000000000 */
[----:B------:R-:W-:-:S10]  /*5f7e0*/  IMAD.MOV.U32 R0, RZ, RZ, RZ ;  /* 0x000000ffff007224 */ /* 0x000fd400078e00ff */
.L_x_36261:
[----:B------:R-:W-:Y:S05]  /*5f7f0*/  BSYNC B2 ;  /* 0x0000000000027941 */ /* 0x000fea0003800000 */
.L_x_36259:
        /* <DEDUP_REMOVED lines=39> */
.L_x_36244:
        /* <DEDUP_REMOVED lines=11> */
.L_x_36262:
[----:B------:R-:W-:-:S10]  /*5fb20*/  DADD R36, R12, -R12 ;  /* 0x000000000c247229 */ /* 0x000fd4000000080c */
[----:B------:R-:W-:Y:S02]  /*5fb30*/  IMAD.MOV.U32 R38, RZ, RZ, R36 ;  /* 0x000000ffff267224 */ /* 0x000fe400078e0024 */
[----:B------:R-:W-:Y:S01]  /*5fb40*/  IMAD.MOV.U32 R39, RZ, RZ, R37 ;  /* 0x000000ffff277224 */ /* 0x000fe200078e0025 */
[----:B------:R-:W-:Y:S06]  /*5fb50*/  BRA `(.L_x_36173) ;  /* 0x0000000800a07947 */ /* 0x000fec0003800000 */
.L_x_36243:
        /* <DEDUP_REMOVED lines=27> */
.L_x_36264:
[----:B------:R-:W-:Y:S01]  /*5fd10*/  DMUL R36, RZ, R12 ;  /* 0x0000000cff247228 */ /* 0x000fe20000000000 */
[----:B------:R-:W-:-:S10]  /*5fd20*/  IMAD.MOV.U32 R0, RZ, RZ, RZ ;  /* 0x000000ffff007224 */ /* 0x000fd400078e00ff */
.L_x_36265:
[----:B------:R-:W-:Y:S05]  /*5fd30*/  BSYNC B2 ;  /* 0x0000000000027941 */ /* 0x000fea0003800000 */
.L_x_36263:
        /* <DEDUP_REMOVED lines=49> */
.L_x_36267:
[----:B------:R-:W-:Y:S01]  /*60050*/  DMUL R38, RZ, R12 ;  /* 0x0000000cff267228 */ /* 0x000fe20000000000 */
[----:B------:R-:W-:-:S10]  /*60060*/  IMAD.MOV.U32 R0, RZ, RZ, RZ ;  /* 0x000000ffff007224 */ /* 0x000fd400078e00ff */
.L_x_36268:
[----:B------:R-:W-:Y:S05]  /*60070*/  BSYNC B2 ;  /* 0x0000000000027941 */ /* 0x000fea0003800000 */
.L_x_36266:
        /* <DEDUP_REMOVED lines=24> */
.L_x_36242:
        /* <DEDUP_REMOVED lines=59> */
.L_x_36270:
[----:B------:R-:W-:Y:S05]  /*605b0*/  BSYNC B0 ;  /* 0x0000000000007941 */ /* 0x000fea0003800000 */
.L_x_36269:
[----:B------:R-:W-:Y:S02]  /*605c0*/  IMAD.MOV.U32 R38, RZ, RZ, R12 ;  /* 0x000000ffff267224 */ /* 0x000fe400078e000c */
[----:B------:R-:W-:-:S07]  /*605d0*/  IMAD.MOV.U32 R39, RZ, RZ, R13 ;  /* 0x000000ffff277224 */ /* 0x000fce00078e000d */
.L_x_36173:
[----:B------:R-:W-:Y:S05]  /*605e0*/  BSYNC B1 ;  /* 0x0000000000017941 */ /* 0x000fea0003800000 */
.L_x_36172:
        /* <DEDUP_REMOVED lines=124> */
.L_x_36280:
        /* <DEDUP_REMOVED lines=22> */
.L_x_36283:
[----:B------:R-:W-:Y:S05]  /*60f10*/  BSYNC B4 ;  /* 0x0000000000047941 */ /* 0x000fea0003800000 */
.L_x_36282:
        /* <DEDUP_REMOVED lines=29> */
.L_x_36281:
[----:B------:R-:W-:Y:S05]  /*610f0*/  BSYNC B3 ;  /* 0x0000000000037941 */ /* 0x000fea0003800000 */
.L_x_36279:
        /* <DEDUP_REMOVED lines=21> */
.L_x_36285:
[----:B------:R-:W-:Y:S05]  /*61250*/  BSYNC B3 ;  /* 0x0000000000037941 */ /* 0x000fea0003800000 */
.L_x_36284:
        /* <DEDUP_REMOVED lines=82> */
.L_x_36287:
[----:B------:R-:W-:-:S04]  /*61780*/  ISETP.GE.AND P0, PT, R45, RZ, PT ;  /* 0x000000ff2d00720c */ /* 0x000fc80003f06270 */
[----:B------:R-:W-:Y:S02]  /*61790*/  FSEL R2, RZ, 3.37028055040000000000e+12, P0 ;  /* 0x54442d18ff027808 */ /* 0x000fe40000000000 */
[----:B------:R-:W-:-:S07]  /*617a0*/  FSEL R3, RZ, 2.1426990032196044922, P0 ;  /* 0x400921fbff037808 */ /* 0x000fce0000000000 */
.L_x_36288:
[----:B------:R-:W-:Y:S05]  /*617b0*/  BSYNC B0 ;  /* 0x0000000000007941 */ /* 0x000fea0003800000 */
.L_x_36286:
[----:B------:R-:W-:Y:S01]  /*617c0*/  DADD R44, |R44|, |R46| ;  /* 0x000000002c2c7229 */ /* 0x000fe2000000062e */
[----:B------:R-:W-:Y:S01]  /*617d0*/  LOP3.LUT R47, R3, 0x80000000, R47, 0xb8, !PT ;  /* 0x80000000032f7812 */ /* 0x000fe200078eb82f */
[----:B------:R-:W-:-:S06]  /*617e0*/  DMUL R8, R8, 0.5 ;  /* 0x3fe0000008087828 */ /* 0x000fcc0000000000 */
[----:B------:R-:W-:-:S06]  /*617f0*/  DSETP.GTU.AND P0, PT, |R44|, +INF , PT ;  /* 0x7ff000002c00742a */ /* 0x000fcc0003f0c200 */
[----:B------:R-:W-:Y:S02]  /*61800*/  FSEL R2, R44, R2, P0 ;  /* 0x000000022c027208 */ /* 0x000fe40000000000 */
[----:B------:R-:W-:Y:S01]  /*61810*/  FSEL R3, R45, R47, P0 ;  /* 0x0000002f2d037208 */ /* 0x000fe20000000000 */
[----:B------:R-:W-:Y:S06]  /*61820*/  BRA `(.L_x_36289) ;  /* 0x00000064002c7947 */ /* 0x000fec0003800000 */
.L_x_36278:
        /* <DEDUP_REMOVED lines=99> */
.L_x_36292:
[----:B------:R-:W-:Y:S05]  /*61e60*/  BSYNC B0 ;  /* 0x0000000000007941 */ /* 0x000fea0003800000 */
.L_x_36291:
        /* <DEDUP_REMOVED lines=8> */
.L_x_36294:
[----:B------:R-:W-:Y:S05]  /*61ef0*/  BSYNC B3 ;  /* 0x0000000000037941 */ /* 0x000fea0003800000 */
.L_x_36293:
        /* <DEDUP_REMOVED lines=82> */
.L_x_36296:
[----:B------:R-:W-:-:S04]  /*62420*/  ISETP.GE.AND P0, PT, R45, RZ, PT ;  /* 0x000000ff2d00720c */ /* 0x000fc80003f06270 */
[----:B------:R-:W-:Y:S02]  /*62430*/  FSEL R2, RZ, 3.37028055040000000000e+12, P0 ;  /* 0x54442d18ff027808 */ /* 0x000fe40000000000 */
[----:B------:R-:W-:-:S07]  /*62440*/  FSEL R3, RZ, 2.1426990032196044922, P0 ;  /* 0x400921fbff037808 */ /* 0x000fce0000000000 */
.L_x_36297:
[----:B------:R-:W-:Y:S05]  /*62450*/  BSYNC B0 ;  /* 0x0000000000007941 */ /* 0x000fea0003800000 */
.L_x_36295:
[----:B------:R-:W-:Y:S01]  /*62460*/  DADD R44, |R44|, |R46| ;  /* 0x000000002c2c7229 */ /* 0x000fe2000000062e */
[----:B------:R-:W-:Y:S01]  /*62470*/  LOP3.LUT R47, R3, 0x80000000, R47, 0xb8, !PT ;  /* 0x80000000032f7812 */ /* 0x000fe200078eb82f */
[----:B------:R-:W-:-:S06]  /*62480*/  DMUL R8, R8, 0.5 ;  /* 0x3fe0000008087828 */ /* 0x000fcc0000000000 */
[----:B------:R-:W-:-:S06]  /*62490*/  DSETP.GTU.AND P0, PT, |R44|, +INF , PT ;  /* 0x7ff000002c00742a */ /* 0x000fcc0003f0c200 */
[----:B------:R-:W-:Y:S02]  /*624a0*/  FSEL R2, R44, R2, P0 ;  /* 0x000000022c027208 */ /* 0x000fe40000000000 */
[----:B------:R-:W-:Y:S01]  /*624b0*/  FSEL R3, R45, R47, P0 ;  /* 0x0000002f2d037208 */ /* 0x000fe20000000000 */
[----:B------:R-:W-:Y:S06]  /*624c0*/  BRA `(.L_x_36289) ;  /* 0x0000005800047947 */ /* 0x000fec0003800000 */
.L_x_36290:
        /* <DEDUP_REMOVED lines=29> */
.L_x_36299:
        /* <DEDUP_REMOVED lines=70> */
.L_x_36298:
        /* <DEDUP_REMOVED lines=97> */
.L_x_36301:
        /* <DEDUP_REMOVED lines=22> */
.L_x_36304:
[----:B------:R-:W-:Y:S05]  /*63270*/  BSYNC B4 ;  /* 0x0000000000047941 */ /* 0x000fea0003800000 */
.L_x_36303:
        /* <DEDUP_REMOVED lines=29> */
.L_x_36302:
[----:B------:R-:W-:Y:S05]  /*63450*/  BSYNC B3 ;  /* 0x0000000000037941 */ /* 0x000fea0003800000 */
.L_x_36300:
        /* <DEDUP_REMOVED lines=21> */
.L_x_36306:
[----:B------:R-:W-:Y:S05]  /*635b0*/  BSYNC B3 ;  /* 0x0000000000037941 */ /* 0x000fea0003800000 */
.L_x_36305:
        /* <DEDUP_REMOVED lines=82> */
.L_x_36308:
[----:B------:R-:W-:-:S04]  /*63ae0*/  ISETP.GE.AND P0, PT, R45, RZ, PT ;  /* 0x000000ff2d00720c */ /* 0x000fc80003f06270 */
[----:B------:R-:W-:Y:S02]  /*63af0*/  FSEL R2, RZ, 3.37028055040000000000e+12, P0 ;  /* 0x54442d18ff027808 */ /* 0x000fe40000000000 */
[----:B------:R-:W-:-:S07]  /*63b00*/  FSEL R3, RZ, 2.1426990032196044922, P0 ;  /* 0x400921fbff037808 */ /* 0x000fce0000000000 */
.L_x_36309:
[----:B------:R-:W-:Y:S05]  /*63b10*/  BSYNC B0 ;  /* 0x0000000000007941 */ /* 0x000fea0003800000 */
.L_x_36307:
[----:B------:R-:W-:Y:S01]  /*63b20*/  DADD R44, |R44|, |R46| ;  /* 0x000000002c2c7229 */ /* 0x000fe2000000062e */
[----:B------:R-:W-:Y:S01]  /*63b30*/  LOP3.LUT R47, R3, 0x80000000, R47, 0xb8, !PT ;  /* 0x80000000032f7812 */ /* 0x000fe200078eb82f */
[----:B------:R-:W-:-:S06]  /*63b40*/  DMUL R8, R8, 0.5 ;  /* 0x3fe0000008087828 */ /* 0x000fcc0000000000 */
[----:B------:R-:W-:-:S06]  /*63b50*/  DSETP.GTU.AND P0, PT, |R44|, +INF , PT ;  /* 0x7ff000002c00742a */ /* 0x000fcc0003f0c200 */
[----:B------:R-:W-:Y:S02]  /*63b60*/  FSEL R2, R44, R2, P0 ;  /* 0x000000022c027208 */ /* 0x000fe40000000000 */
[----:B------:R-:W-:Y:S01]  /*63b70*/  FSEL R3, R45, R47, P0 ;  /* 0x0000002f2d037208 */ /* 0x000fe20000000000 */
[----:B------:R-:W-:Y:S06]  /*63b80*/  BRA `(.L_x_36289) ;  /* 0x0000004000547947 */ /* 0x000fec0003800000 */
.L_x_36277:
        /* <DEDUP_REMOVED lines=135> */
.L_x_36311:
[----:B------:R-:W-:Y:S05]  /*64400*/  BSYNC B0 ;  /* 0x0000000000007941 */ /* 0x000fea0003800000 */
.L_x_36310:
        /* <DEDUP_REMOVED lines=8> */
.L_x_36313:
[----:B------:R-:W-:Y:S05]  /*64490*/  BSYNC B3 ;  /* 0x0000000000037941 */ /* 0x000fea0003800000 */
.L_x_36312:
        /* <DEDUP_REMOVED lines=82> */
.L_x_36315:
[----:B------:R-:W-:-:S04]  /*649c0*/  ISETP.GE.AND P0, PT, R45, RZ, PT ;  /* 0x000000ff2d00720c */ /* 0x000fc80003f06270 */
[----:B------:R-:W-:Y:S02]  /*649d0*/  FSEL R2, RZ, 3.37028055040000000000e+12, P0 ;  /* 0x54442d18ff027808 */ /* 0x000fe40000000000 */
[----:B------:R-:W-:-:S07]  /*649e0*/  FSEL R3, RZ, 2.1426990032196044922, P0 ;  /* 0x400921fbff037808 */ /* 0x000fce0000000000 */
.L_x_36316:
[----:B------:R-:W-:Y:S05]  /*649f0*/  BSYNC B0 ;  /* 0x0000000000007941 */ /* 0x000fea0003800000 */
.L_x_36314:
[----:B------:R-:W-:Y:S01]  /*64a00*/  DADD R44, |R44|, |R46| ;  /* 0x000000002c2c7229 */ /* 0x000fe2000000062e */
[----:B------:R-:W-:-:S07]  /*64a10*/  LOP3.LUT R47, R3, 0x80000000, R47, 0xb8, !PT ;  /* 0x80000000032f7812 */ /* 0x000fce00078eb82f */
[----:B------:R-:W-:-:S06]  /*64a20*/  DSETP.GTU.AND P0, PT, |R44|, +INF , PT ;  /* 0x7ff000002c00742a */ /* 0x000fcc0003f0c200 */
[----:B------:R-:W-:Y:S02]  /*64a30*/  FSEL R2, R44, R2, P0 ;  /* 0x000000022c027208 */ /* 0x000fe40000000000 */
[----:B------:R-:W-:Y:S01]  /*64a40*/  FSEL R3, R45, R47, P0 ;  /* 0x0000002f2d037208 */ /* 0x000fe20000000000 */
[----:B------:R-:W-:Y:S06]  /*64a50*/  BRA `(.L_x_36289) ;  /* 0x0000003000a07947 */ /* 0x000fec0003800000 */
.L_x_36276:
        /* <DEDUP_REMOVED lines=90> */
.L_x_36319:
        /* <DEDUP_REMOVED lines=22> */
.L_x_36322:
[----:B------:R-:W-:Y:S05]  /*65160*/  BSYNC B4 ;  /* 0x0000000000047941 */ /* 0x000fea0003800000 */
.L_x_36321:
        /* <DEDUP_REMOVED lines=29> */
.L_x_36320:
[----:B------:R-:W-:Y:S05]  /*65340*/  BSYNC B3 ;  /* 0x0000000000037941 */ /* 0x000fea0003800000 */
.L_x_36318:
        /* <DEDUP_REMOVED lines=83> */
.L_x_36317:
        /* <DEDUP_REMOVED lines=85> */
.L_x_36275:
        /* <DEDUP_REMOVED lines=23> */
.L_x_36324:
[----:B------:R-:W-:Y:S05]  /*65f40*/  BSYNC B3 ;  /* 0x0000000000037941 */ /* 0x000fea0003800000 */
.L_x_36323:
        /* <DEDUP_REMOVED lines=26> */
.L_x_36326:
[----:B------:R-:W-:Y:S05]  /*660f0*/  BSYNC B3 ;  /* 0x0000000000037941 */ /* 0x000fea0003800000 */
.L_x_36325:
        /* <DEDUP_REMOVED lines=136> */
.L_x_36328:
[----:B------:R-:W-:Y:S05]  /*66980*/  BSYNC B0 ;  /* 0x0000000000007941 */ /* 0x000fea0003800000 */
.L_x_36327:
        /* <DEDUP_REMOVED lines=8> */
.L_x_36330:
[----:B------:R-:W-:Y:S05]  /*66a10*/  BSYNC B3 ;  /* 0x0000000000037941 */ /* 0x000fea0003800000 */
.L_x_36329:
        /* <DEDUP_REMOVED lines=82> */
.L_x_36332:
[----:B------:R-:W-:-:S04]  /*66f40*/  ISETP.GE.AND P0, PT, R45, RZ, PT ;  /* 0x000000ff2d00720c */ /* 0x000fc80003f06270 */
[----:B------:R-:W-:Y:S02]  /*66f50*/  FSEL R2, RZ, 3.37028055040000000000e+12, P0 ;  /* 0x54442d18ff027808 */ /* 0x000fe40000000000 */
[----:B------:R-:W-:-:S07]  /*66f60*/  FSEL R3, RZ, 2.1426990032196044922, P0 ;  /* 0x400921fbff037808 */ /* 0x000fce0000000000 */
.L_x_36333:
[----:B------:R-:W-:Y:S05]  /*66f70*/  BSYNC B0 ;  /* 0x0000000000007941 */ /* 0x000fea0003800000 */
.L_x_36331:
[----:B------:R-:W-:Y:S01]  /*66f80*/  DADD R44, |R44|, |R46| ;  /* 0x000000002c2c7229 */ /* 0x000fe2000000062e */
[----:B------:R-:W-:Y:S01]  /*66f90*/  LOP3.LUT R47, R3, 0x80000000, R47, 0xb8, !PT ;  /* 0x80000000032f7812 */ /* 0x000fe200078eb82f */
[----:B------:R-:W-:-:S06]  /*66fa0*/  DADD R8, R8, 1 ;  /* 0x3ff0000008087429 */ /* 0x000fcc0000000000 */
[----:B------:R-:W-:-:S06]  /*66fb0*/  DSETP.GTU.AND P0, PT, |R44|, +INF , PT ;  /* 0x7ff000002c00742a */ /* 0x000fcc0003f0c200 */
[----:B------:R-:W-:Y:S02]  /*66fc0*/  FSEL R2, R44, R2, P0 ;  /* 0x000000022c027208 */ /* 0x000fe40000000000 */
[----:B------:R-:W-:Y:S01]  /*66fd0*/  FSEL R3, R45, R47, P0 ;  /* 0x0000002f2d037208 */ /* 0x000fe20000000000 */
[----:B------:R-:W-:Y:S06]  /*66fe0*/  BRA `(.L_x_36289) ;  /* 0x0000000c003c7947 */ /* 0x000fec0003800000 */
.L_x_36274:
        /* <DEDUP_REMOVED lines=108> */
.L_x_36335:
[----:B------:R-:W-:Y:S05]  /*676b0*/  BSYNC B0 ;  /* 0x0000000000007941 */ /* 0x000fea0003800000 */
.L_x_36334:
[----:B------:R-:W-:Y:S04]  /*676c0*/  BSSY B3, `(.L_x_36336) ;  /* 0x0000007000037945 */ /* 0x000fe80003800000 */
[----:B------:R-:W-:Y:S05]  /*676d0*/  @P4 BRA P5, `(.L_x_36337) ;  /* 0x0000000000144947 */ /* 0x000fea0002800000 */
[----:B------:R-:W-:Y:S01]  /*676e0*/  IMAD.MOV.U32 R0, RZ, RZ, R4 ;  /* 0x000000ffff007224 */ /* 0x000fe200078e0004 */
[----:B------:R-:W-:Y:S01]  /*676f0*/  MOV R4, 0x67730 ;  /* 0x0006773000047802 */ /* 0x000fe20000000f00 */
[----:B------:R-:W-:Y:S02]  /*67700*/  IMAD.MOV.U32 R2, RZ, RZ, R10 ;  /* 0x000000ffff027224 */ /* 0x000fe400078e000a */
[----:B------:R-:W-:-:S07]  /*67710*/  IMAD.MOV.U32 R3, RZ, RZ, R11 ;  /* 0x000000ffff037224 */ /* 0x000fce00078e000b */
[----:B------:R-:W-:Y:S05]  /*67720*/  CALL.REL.NOINC `($__internal_76_$__cuda_sm20_div_rn_f64_full) ;  /* 0x0000032800c07944 */ /* 0x000fea0003c00000 */
.L_x_36337:
[----:B------:R-:W-:Y:S05]  /*67730*/  BSYNC B3 ;  /* 0x0000000000037941 */ /* 0x000fea0003800000 */
.L_x_36336:
        /* <DEDUP_REMOVED lines=82> */
.L_x_36339:
[----:B------:R-:W-:Y:S02]  /*67c60*/  FSEL R2, RZ, 3.37028055040000000000e+12, P2 ;  /* 0x54442d18ff027808 */ /* 0x000fe40001000000 */
[----:B------:R-:W-:-:S07]  /*67c70*/  FSEL R3, RZ, 2.1426990032196044922, P2 ;  /* 0x400921fbff037808 */ /* 0x000fce0001000000 */
.L_x_36340:
[----:B------:R-:W-:Y:S05]  /*67c80*/  BSYNC B0 ;  /* 0x0000000000007941 */ /* 0x000fea0003800000 */
.L_x_36338:
[----:B------:R-:W-:Y:S01]  /*67c90*/  DADD R44, |R44|, |R46| ;  /* 0x000000002c2c7229 */ /* 0x000fe2000000062e */
[----:B------:R-:W-:-:S07]  /*67ca0*/  LOP3.LUT R47, R3, 0x80000000, R47, 0xb8, !PT ;  /* 0x80000000032f7812 */ /* 0x000fce00078eb82f */
[----:B------:R-:W-:-:S06]  /*67cb0*/  DSETP.GTU.AND P0, PT, |R44|, +INF , PT ;  /* 0x7ff000002c00742a */ /* 0x000fcc0003f0c200 */
[----:B------:R-:W-:Y:S02]  /*67cc0*/  FSEL R2, R44, R2, P0 ;  /* 0x000000022c027208 */ /* 0x000fe40000000000 */
[----:B------:R-:W-:-:S07]  /*67cd0*/  FSEL R3, R45, R47, P0 ;  /* 0x0000002f2d037208 */ /* 0x000fce0000000000 */
.L_x_36289:
[----:B------:R-:W-:Y:S05]  /*67ce0*/  BSYNC B2 ;  /* 0x0000000000027941 */ /* 0x000fea0003800000 */
.L_x_36273:
        /* <DEDUP_REMOVED lines=77> */
.L_x_36346:
[----:B------:R-:W-:Y:S05]  /*681c0*/  BSYNC B0 ;  /* 0x0000000000007941 */ /* 0x000fea0003800000 */
.L_x_36345:
        /* <DEDUP_REMOVED lines=26> */
.L_x_36348:
[----:B------:R-:W-:Y:S01]  /*68370*/  DMUL R40, RZ, R12 ;  /* 0x0000000cff287228 */ /* 0x000fe20000000000 */
[----:B------:R-:W-:-:S10]  /*68380*/  IMAD.MOV.U32 R2, RZ, RZ, RZ ;  /* 0x000000ffff027224 */ /* 0x000fd400078e00ff */
.L_x_36349:
[----:B------:R-:W-:Y:S05]  /*68390*/  BSYNC B2 ;  /* 0x0000000000027941 */ /* 0x000fea0003800000 */
.L_x_36347:
        /* <DEDUP_REMOVED lines=49> */
.L_x_36351:
[----:B------:R-:W-:Y:S01]  /*686b0*/  DMUL R2, RZ, R12 ;  /* 0x0000000cff027228 */ /* 0x000fe20000000000 */
[----:B------:R-:W-:-:S10]  /*686c0*/  IMAD.MOV.U32 R0, RZ, RZ, RZ ;  /* 0x000000ffff007224 */ /* 0x000fd400078e00ff */
.L_x_36352:
[----:B------:R-:W-:Y:S05]  /*686d0*/  BSYNC B2 ;  /* 0x0000000000027941 */ /* 0x000fea0003800000 */
.L_x_36350:
        /* <DEDUP_REMOVED lines=25> */
.L_x_36344:
        /* <DEDUP_REMOVED lines=63> */
.L_x_36354:
[----:B------:R-:W-:Y:S05]  /*68c60*/  BSYNC B0 ;  /* 0x0000000000007941 */ /* 0x000fea0003800000 */
.L_x_36353:
        /* <DEDUP_REMOVED lines=26> */
.L_x_36356:
[----:B------:R-:W-:Y:S01]  /*68e10*/  DMUL R40, RZ, R12 ;  /* 0x0000000cff287228 */ /* 0x000fe20000000000 */
[----:B------:R-:W-:-:S10]  /*68e20*/  IMAD.MOV.U32 R2, RZ, RZ, RZ ;  /* 0x000000ffff027224 */ /* 0x000fd400078e00ff */
.L_x_36357:
[----:B------:R-:W-:Y:S05]  /*68e30*/  BSYNC B2 ;  /* 0x0000000000027941 */ /* 0x000fea0003800000 */
.L_x_36355:
        /* <DEDUP_REMOVED lines=49> */
.L_x_36359:
[----:B------:R-:W-:Y:S01]  /*69150*/  DMUL R2, RZ, R12 ;  /* 0x0000000cff027228 */ /* 0x000fe20000000000 */
[----:B------:R-:W-:-:S10]  /*69160*/  IMAD.MOV.U32 R0, RZ, RZ, RZ ;  /* 0x000000ffff007224 */ /* 0x000fd400078e00ff */
.L_x_36360:
[----:B------:R-:W-:Y:S05]  /*69170*/  BSYNC B2 ;  /* 0x0000000000027941 */ /* 0x000fea0003800000 */
.L_x_36358:
        /* <DEDUP_REMOVED lines=39> */
.L_x_36343:
        /* <DEDUP_REMOVED lines=11> */
.L_x_36361:
[----:B------:R-:W-:-:S10]  /*694a0*/  DADD R40, R12, -R12 ;  /* 0x000000000c287229 */ /* 0x000fd4000000080c */
[----:B------:R-:W-:Y:S02]  /*694b0*/  IMAD.MOV.U32 R42, RZ, RZ, R40 ;  /* 0x000000ffff2a7224 */ /* 0x000fe400078e0028 */
[----:B------:R-:W-:Y:S01]  /*694c0*/  IMAD.MOV.U32 R43, RZ, RZ, R41 ;  /* 0x000000ffff2b7224 */ /* 0x000fe200078e0029 */
[----:B------:R-:W-:Y:S06]  /*694d0*/  BRA `(.L_x_36272) ;  /* 0x00000008009c7947 */ /* 0x000fec0003800000 */
.L_x_36342:
        /* <DEDUP_REMOVED lines=26> */
.L_x_36363:
[----:B------:R-:W-:Y:S01]  /*69680*/  DMUL R2, RZ, R12 ;  /* 0x0000000cff027228 */ /* 0x000fe20000000000 */
[----:B------:R-:W-:-:S10]  /*69690*/  IMAD.MOV.U32 R5, RZ, RZ, RZ ;  /* 0x000000ffff057224 */ /* 0x000fd400078e00ff */
.L_x_36364:
[----:B------:R-:W-:Y:S05]  /*696a0*/  BSYNC B2 ;  /* 0x0000000000027941 */ /* 0x000fea0003800000 */
.L_x_36362:
        /* <DEDUP_REMOVED lines=49> */
.L_x_36366:
[----:B------:R-:W-:Y:S01]  /*699c0*/  DMUL R42, RZ, R12 ;  /* 0x0000000cff2a7228 */ /* 0x000fe20000000000 */
[----:B------:R-:W-:-:S10]  /*699d0*/  IMAD.MOV.U32 R0, RZ, RZ, RZ ;  /* 0x000000ffff007224 */ /* 0x000fd400078e00ff */
.L_x_36367:
[----:B------:R-:W-:Y:S05]  /*699e0*/  BSYNC B2 ;  /* 0x0000000000027941 */ /* 0x000fea0003800000 */
.L_x_36365:
        /* <DEDUP_REMOVED lines=24> */
.L_x_36341:
        /* <DEDUP_REMOVED lines=59> */
.L_x_36369:
[----:B------:R-:W-:Y:S05]  /*69f20*/  BSYNC B0 ;  /* 0x0000000000007941 */ /* 0x000fea0003800000 */
.L_x_36368:
[----:B------:R-:W-:Y:S02]  /*69f30*/  IMAD.MOV.U32 R42, RZ, RZ, R12 ;  /* 0x000000ffff2a7224 */ /* 0x000fe400078e000c */
[----:B------:R-:W-:-:S07]  /*69f40*/  IMAD.MOV.U32 R43, RZ, RZ, R13 ;  /* 0x000000ffff2b7224 */ /* 0x000fce00078e000d */
.L_x_36272:
[----:B------:R-:W-:Y:S05]  /*69f50*/  BSYNC B1 ;  /* 0x0000000000017941 */ /* 0x000fea0003800000 */
.L_x_36271:
        /* <DEDUP_REMOVED lines=122> */
.L_x_36379:
        /* <DEDUP_REMOVED lines=22> */
.L_x_36382:
[----:B------:R-:W-:Y:S05]  /*6a860*/  BSYNC B4 ;  /* 0x0000000000047941 */ /* 0x000fea0003800000 */
.L_x_36381:
        /* <DEDUP_REMOVED lines=29> */
.L_x_36380:
[----:B------:R-:W-:Y:S05]  /*6aa40*/  BSYNC B3 ;  /* 0x0000000000037941 */ /* 0x000fea0003800000 */
.L_x_36378:
        /* <DEDUP_REMOVED lines=21> */
.L_x_36384:
[----:B------:R-:W-:Y:S05]  /*6aba0*/  BSYNC B3 ;  /* 0x0000000000037941 */ /* 0x000fea0003800000 */
.L_x_36383:
        /* <DEDUP_REMOVED lines=82> */
.L_x_36386:
[----:B------:R-:W-:-:S04]  /*6b0d0*/  ISETP.GE.AND P0, PT, R49, RZ, PT ;  /* 0x000000ff3100720c */ /* 0x000fc80003f06270 */
[----:B------:R-:W-:Y:S02]  /*6b0e0*/  FSEL R2, RZ, 3.37028055040000000000e+12, P0 ;  /* 0x54442d18ff027808 */ /* 0x000fe40000000000 */
[----:B------:R-:W-:-:S07]  /*6b0f0*/  FSEL R3, RZ, 2.1426990032196044922, P0 ;  /* 0x400921fbff037808 */ /* 0x000fce0000000000 */
.L_x_36387:
[----:B------:R-:W-:Y:S05]  /*6b100*/  BSYNC B0 ;  /* 0x0000000000007941 */ /* 0x000fea0003800000 */
.L_x_36385:
[----:B------:R-:W-:Y:S01]  /*6b110*/  DADD R48, |R48|, |R50| ;  /* 0x0000000030307229 */ /* 0x000fe20000000632 */
[----:B------:R-:W-:Y:S01]  /*6b120*/  LOP3.LUT R51, R3, 0x80000000, R51, 0xb8, !PT ;  /* 0x8000000003337812 */ /* 0x000fe200078eb833 */
[----:B------:R-:W-:-:S06]  /*6b130*/  DMUL R8, R8, 0.5 ;  /* 0x3fe0000008087828 */ /* 0x000fcc0000000000 */
[----:B------:R-:W-:-:S06]  /*6b140*/  DSETP.GTU.AND P0, PT, |R48|, +INF , PT ;  /* 0x7ff000003000742a */ /* 0x000fcc0003f0c200 */
[----:B------:R-:W-:Y:S02]  /*6b150*/  FSEL R2, R48, R2, P0 ;  /* 0x0000000230027208 */ /* 0x000fe40000000000 */
[----:B------:R-:W-:Y:S01]  /*6b160*/  FSEL R3, R49, R51, P0 ;  /* 0x0000003331037208 */ /* 0x000fe20000000000 */
[----:B------:R-:W-:Y:S06]  /*6b170*/  BRA `(.L_x_36388) ;  /* 0x00000064002c7947 */ /* 0x000fec0003800000 */
.L_x_36377:
        /* <DEDUP_REMOVED lines=99> */
.L_x_36391:
[----:B------:R-:W-:Y:S05]  /*6b7b0*/  BSYNC B0 ;  /* 0x0000000000007941 */ /* 0x000fea0003800000 */
.L_x_36390:
        /* <DEDUP_REMOVED lines=8> */
.L_x_36393:
[----:B------:R-:W-:Y:S05]  /*6b840*/  BSYNC B3 ;  /* 0x0000000000037941 */ /* 0x000fea0003800000 */
.L_x_36392:
        /* <DEDUP_REMOVED lines=82> */
.L_x_36395:
[----:B------:R-:W-:-:S04]  /*6bd70*/  ISETP.GE.AND P0, PT, R49, RZ, PT ;  /* 0x000000ff3100720c */ /* 0x000fc80003f06270 */
[----:B------:R-:W-:Y:S02]  /*6bd80*/  FSEL R2, RZ, 3.37028055040000000000e+12, P0 ;  /* 0x54442d18ff027808 */ /* 0x000fe40000000000 */
[----:B------:R-:W-:-:S07]  /*6bd90*/  FSEL R3, RZ, 2.1426990032196044922, P0 ;  /* 0x400921fbff037808 */ /* 0x000fce0000000000 */
.L_x_36396:
[----:B------:R-:W-:Y:S05]  /*6bda0*/  BSYNC B0 ;  /* 0x0000000000007941 */ /* 0x000fea0003800000 */
.L_x_36394:
[----:B------:R-:W-:Y:S01]  /*6bdb0*/  DADD R48, |R48|, |R50| ;  /* 0x0000000030307229 */ /* 0x000fe20000000632 */
[----:B------:R-:W-:Y:S01]  /*6bdc0*/  LOP3.LUT R51, R3, 0x80000000, R51, 0xb8, !PT ;  /* 0x8000000003337812 */ /* 0x000fe200078eb833 */
[----:B------:R-:W-:-:S06]  /*6bdd0*/  DMUL R8, R8, 0.5 ;  /* 0x3fe0000008087828 */ /* 0x000fcc0000000000 */
[----:B------:R-:W-:-:S06]  /*6bde0*/  DSETP.GTU.AND P0, PT, |R48|, +INF , PT ;  /* 0x7ff000003000742a */ /* 0x000fcc0003f0c200 */
[----:B------:R-:W-:Y:S02]  /*6bdf0*/  FSEL R2, R48, R2, P0 ;  /* 0x0000000230027208 */ /* 0x000fe40000000000 */
[----:B------:R-:W-:Y:S01]  /*6be00*/  FSEL R3, R49, R51, P0 ;  /* 0x0000003331037208 */ /* 0x000fe20000000000 */
[----:B------:R-:W-:Y:S06]  /*6be10*/  BRA `(.L_x_36388) ;  /* 0x0000005800047947 */ /* 0x000fec0003800000 */
.L_x_36389:
        /* <DEDUP_REMOVED lines=29> */
.L_x_36398:
        /* <DEDUP_REMOVED lines=70> */
.L_x_36397:
        /* <DEDUP_REMOVED lines=97> */
.L_x_36400:
        /* <DEDUP_REMOVED lines=22> */
.L_x_36403:
[----:B------:R-:W-:Y:S05]  /*6cbc0*/  BSYNC B4 ;  /* 0x0000000000047941 */ /* 0x000fea0003800000 */
.L_x_36402:
        /* <DEDUP_REMOVED lines=29> */
.L_x_36401:
[----:B------:R-:W-:Y:S05]  /*6cda0*/  BSYNC B3 ;  /* 0x0000000000037941 */ /* 0x000fea0003800000 */
.L_x_36399:
        /* <DEDUP_REMOVED lines=21> */
.L_x_36405:
[----:B------:R-:W-:Y:S05]  /*6cf00*/  BSYNC B3 ;  /* 0x0000000000037941 */ /* 0x000fea0003800000 */
.L_x_36404:
        /* <DEDUP_REMOVED lines=82> */
.L_x_36407:
[----:B------:R-:W-:-:S04]  /*6d430*/  ISETP.GE.AND P0, PT, R49, RZ, PT ;  /* 0x000000ff3100720c */ /* 0x000fc80003f06270 */
[----:B------:R-:W-:Y:S02]  /*6d440*/  FSEL R2, RZ, 3.37028055040000000000e+12, P0 ;  /* 0x54442d18ff027808 */ /* 0x000fe40000000000 */
[----:B------:R-:W-:-:S07]  /*6d450*/  FSEL R3, RZ, 2.1426990032196044922, P0 ;  /* 0x400921fbff037808 */ /* 0x000fce0000000000 */
.L_x_36408:
[----:B------:R-:W-:Y:S05]  /*6d460*/  BSYNC B0 ;  /* 0x0000000000007941 */ /* 0x000fea0003800000 */
.L_x_36406:
[----:B------:R-:W-:Y:S01]  /*6d470*/  DADD R48, |R48|, |R50| ;  /* 0x0000000030307229 */ /* 0x000fe20000000632 */
[----:B------:R-:W-:Y:S01]  /*6d480*/  LOP3.LUT R51, R3, 0x80000000, R51, 0xb8, !PT ;  /* 0x8000000003337812 */ /* 0x000fe200078eb833 */
[----:B------:R-:W-:-:S06]  /*6d490*/  DMUL R8, R8, 0.5 ;  /* 0x3fe0000008087828 */ /* 0x000fcc0000000000 */
[----:B------:R-:W-:-:S06]  /*6d4a0*/  DSETP.GTU.AND P0, PT, |R48|, +INF , PT ;  /* 0x7ff000003000742a */ /* 0x000fcc0003f0c200 */
[----:B------:R-:W-:Y:S02]  /*6d4b0*/  FSEL R2, R48, R2, P0 ;  /* 0x0000000230027208 */ /* 0x000fe40000000000 */
[----:B------:R-:W-:Y:S01]  /*6d4c0*/  FSEL R3, R49, R51, P0 ;  /* 0x0000003331037208 */ /* 0x000fe20000000000 */
[----:B------:R-:W-:Y:S06]  /*6d4d0*/  BRA `(.L_x_36388) ;  /* 0x0000004000547947 */ /* 0x000fec0003800000 */
.L_x_36376:
        /* <DEDUP_REMOVED lines=135> */
.L_x_36410:
[----:B------:R-:W-:Y:S05]  /*6dd50*/  BSYNC B0 ;  /* 0x0000000000007941 */ /* 0x000fea0003800000 */
.L_x_36409:
        /* <DEDUP_REMOVED lines=8> */
.L_x_36412:
[----:B------:R-:W-:Y:S05]  /*6dde0*/  BSYNC B3 ;  /* 0x0000000000037941 */ /* 0x000fea0003800000 */
.L_x_36411:
        /* <DEDUP_REMOVED lines=82> */
.L_x_36414:
[----:B------:R-:W-:-:S04]  /*6e310*/  ISETP.GE.AND P0, PT, R49, RZ, PT ;  /* 0x000000ff3100720c */ /* 0x000fc80003f06270 */
[----:B------:R-:W-:Y:S02]  /*6e320*/  FSEL R2, RZ, 3.37028055040000000000e+12, P0 ;  /* 0x54442d18ff027808 */ /* 0x000fe40000000000 */
[----:B------:R-:W-:-:S07]  /*6e330*/  FSEL R3, RZ, 2.1426990032196044922, P0 ;  /* 0x400921fbff037808 */ /* 0x000fce0000000000 */
.L_x_36415:
[----:B------:R-:W-:Y:S05]  /*6e340*/  BSYNC B0 ;  /* 0x0000000000007941 */ /* 0x000fea0003800000 */
.L_x_36413:
[----:B------:R-:W-:Y:S01]  /*6e350*/  DADD R48, |R48|, |R50| ;  /* 0x0000000030307229 */ /* 0x000fe20000000632 */
[----:B------:R-:W-:-:S07]  /*6e360*/  LOP3.LUT R51, R3, 0x80000000, R51, 0xb8, !PT ;  /* 0x8000000003337812 */ /* 0x000fce00078eb833 */
[----:B------:R-:W-:-:S06]  /*6e370*/  DSETP.GTU.AND P0, PT, |R48|, +INF , PT ;  /* 0x7ff000003000742a */ /* 0x000fcc0003f0c200 */
[----:B------:R-:W-:Y:S02]  /*6e380*/  FSEL R2, R48, R2, P0 ;  /* 0x0000000230027208 */ /* 0x000fe40000000000 */
[----:B------:R-:W-:Y:S01]  /*6e390*/  FSEL R3, R49, R51, P0 ;  /* 0x0000003331037208 */ /* 0x000fe20000000000 */
[----:B------:R-:W-:Y:S06]  /*6e3a0*/  BRA `(.L_x_36388) ;  /* 0x0000003000a07947 */ /* 0x000fec0003800000 */
.L_x_36375:
        /* <DEDUP_REMOVED lines=90> */
.L_x_36418:
        /* <DEDUP_REMOVED lines=22> */
.L_x_36421:
[----:B------:R-:W-:Y:S05]  /*6eab0*/  BSYNC B4 ;  /* 0x0000000000047941 */ /* 0x000fea0003800000 */
.L_x_36420:
        /* <DEDUP_REMOVED lines=29> */
.L_x_36419:
[----:B------:R-:W-:Y:S05]  /*6ec90*/  BSYNC B3 ;  /* 0x0000000000037941 */ /* 0x000fea0003800000 */
.L_x_36417:
        /* <DEDUP_REMOVED lines=83> */
.L_x_36416:
        /* <DEDUP_REMOVED lines=85> */
.L_x_36374:
        /* <DEDUP_REMOVED lines=23> */
.L_x_36423:
[----:B------:R-:W-:Y:S05]  /*6f890*/  BSYNC B3 ;  /* 0x0000000000037941 */ /* 0x000fea0003800000 */
.L_x_36422:
        /* <DEDUP_REMOVED lines=26> */
.L_x_36425:
[----:B------:R-:W-:Y:S05]  /*6fa40*/  BSYNC B3 ;  /* 0x0000000000037941 */ /* 0x000fea0003800000 */
.L_x_36424:
        /* <DEDUP_REMOVED lines=136> */
.L_x_36427:
[----:B------:R-:W-:Y:S05]  /*702d0*/  BSYNC B0 ;  /* 0x0000000000007941 */ /* 0x000fea0003800000 */
.L_x_36426:
        /* <DEDUP_REMOVED lines=8> */
.L_x_36429:
[----:B------:R-:W-:Y:S05]  /*70360*/  BSYNC B3 ;  /* 0x0000000000037941 */ /* 0x000fea0003800000 */
.L_x_36428:
        /* <DEDUP_REMOVED lines=82> */
.L_x_36431:
[----:B------:R-:W-:-:S04]  /*70890*/  ISETP.GE.AND P0, PT, R49, RZ, PT ;  /* 0x000000ff3100720c */ /* 0x000fc80003f06270 */
[----:B------:R-:W-:Y:S02]  /*708a0*/  FSEL R2, RZ, 3.37028055040000000000e+12, P0 ;  /* 0x54442d18ff027808 */ /* 0x000fe40000000000 */
[----:B------:R-:W-:-:S07]  /*708b0*/  FSEL R3, RZ, 2.1426990032196044922, P0 ;  /* 0x400921fbff037808 */ /* 0x000fce0000000000 */
.L_x_36432:
[----:B------:R-:W-:Y:S05]  /*708c0*/  BSYNC B0 ;  /* 0x0000000000007941 */ /* 0x000fea0003800000 */
.L_x_36430:
[----:B------:R-:W-:Y:S01]  /*708d0*/  DADD R48, |R48|, |R50| ;  /* 0x0000000030307229 */ /* 0x000fe20000000632 */
[----:B------:R-:W-:Y:S01]  /*708e0*/  LOP3.LUT R51, R3, 0x80000000, R51, 0xb8, !PT ;  /* 0x8000000003337812 */ /* 0x000fe200078eb833 */
[----:B------:R-:W-:-:S06]  /*708f0*/  DADD R8, R8, 1 ;  /* 0x3ff0000008087429 */ /* 0x000fcc0000000000 */
[----:B------:R-:W-:-:S06]  /*70900*/  DSETP.GTU.AND P0, PT, |R48|, +INF , PT ;  /* 0x7ff000003000742a */ /* 0x000fcc0003f0c200 */
[----:B------:R-:W-:Y:S02]  /*70910*/  FSEL R2, R48, R2, P0 ;  /* 0x0000000230027208 */ /* 0x000fe40000000000 */
[----:B------:R-:W-:Y:S01]  /*70920*/  FSEL R3, R49, R51, P0 ;  /* 0x0000003331037208 */ /* 0x000fe20000000000 */
[----:B------:R-:W-:Y:S06]  /*70930*/  BRA `(.L_x_36388) ;  /* 0x0000000c003c7947 */ /* 0x000fec0003800000 */
.L_x_36373:
        /* <DEDUP_REMOVED lines=108> */
.L_x_36434:
[----:B------:R-:W-:Y:S05]  /*71000*/  BSYNC B0 ;  /* 0x0000000000007941 */ /* 0x000fea0003800000 */
.L_x_36433:
[----:B------:R-:W-:Y:S04]  /*71010*/  BSSY B3, `(.L_x_36435) ;  /* 0x0000007000037945 */ /* 0x000fe80003800000 */
[----:B------:R-:W-:Y:S05]  /*71020*/  @P4 BRA P5, `(.L_x_36436) ;  /* 0x0000000000144947 */ /* 0x000fea0002800000 */
[----:B------:R-:W-:Y:S01]  /*71030*/  IMAD.MOV.U32 R0, RZ, RZ, R4 ;  /* 0x000000ffff007224 */ /* 0x000fe200078e0004 */
[----:B------:R-:W-:Y:S01]  /*71040*/  MOV R4, 0x71080 ;  /* 0x0007108000047802 */ /* 0x000fe20000000f00 */
[----:B------:R-:W-:Y:S02]  /*71050*/  IMAD.MOV.U32 R2, RZ, RZ, R10 ;  /* 0x000000ffff027224 */ /* 0x000fe400078e000a */
[----:B------:R-:W-:-:S07]  /*71060*/  IMAD.MOV.U32 R3, RZ, RZ, R11 ;  /* 0x000000ffff037224 */ /* 0x000fce00078e000b */
[----:B------:R-:W-:Y:S05]  /*71070*/  CALL.REL.NOINC `($__internal_76_$__cuda_sm20_div_rn_f64_full) ;  /* 0x00000290006c7944 */ /* 0x000fea0003c00000 */
.L_x_36436:
[----:B------:R-:W-:Y:S05]  /*71080*/  BSYNC B3 ;  /* 0x0000000000037941 */ /* 0x000fea0003800000 */
.L_x_36435:
        /* <DEDUP_REMOVED lines=82> */
.L_x_36438:
[----:B------:R-:W-:Y:S02]  /*715b0*/  FSEL R2, RZ, 3.37028055040000000000e+12, P2 ;  /* 0x54442d18ff027808 */ /* 0x000fe40001000000 */
[----:B------:R-:W-:-:S07]  /*715c0*/  FSEL R3, RZ, 2.1426990032196044922, P2 ;  /* 0x400921fbff037808 */ /* 0x000fce0001000000 */
.L_x_36439:
[----:B------:R-:W-:Y:S05]  /*715d0*/  BSYNC B0 ;  /* 0x0000000000007941 */ /* 0x000fea0003800000 */
.L_x_36437:
[----:B------:R-:W-:Y:S01]  /*715e0*/  DADD R48, |R48|, |R50| ;  /* 0x0000000030307229 */ /* 0x000fe20000000632 */
[----:B------:R-:W-:-:S07]  /*715f0*/  LOP3.LUT R51, R3, 0x80000000, R51, 0xb8, !PT ;  /* 0x8000000003337812 */ /* 0x000fce00078eb833 */
[----:B------:R-:W-:-:S06]  /*71600*/  DSETP.GTU.AND P0, PT, |R48|, +INF , PT ;  /* 0x7ff000003000742a */ /* 0x000fcc0003f0c200 */
[----:B------:R-:W-:Y:S02]  /*71610*/  FSEL R2, R48, R2, P0 ;  /* 0x0000000230027208 */ /* 0x000fe40000000000 */
[----:B------:R-:W-:-:S07]  /*71620*/  FSEL R3, R49, R51, P0 ;  /* 0x0000003331037208 */ /* 0x000fce0000000000 */
.L_x_36388:
[----:B------:R-:W-:Y:S05]  /*71630*/  BSYNC B2 ;  /* 0x0000000000027941 */ /* 0x000fea0003800000 */
.L_x_36372:
        /* <DEDUP_REMOVED lines=77> */
.L_x_36445:
[----:B------:R-:W-:Y:S05]  /*71b10*/  BSYNC B0 ;  /* 0x0000000000007941 */ /* 0x000fea0003800000 */
.L_x_36444:
        /* <DEDUP_REMOVED lines=26> */
.L_x_36447:
[----:B------:R-:W-:Y:S01]  /*71cc0*/  DMUL R12, RZ, R44 ;  /* 0x0000002cff0c7228 */ /* 0x000fe20000000000 */
[----:B------:R-:W-:-:S10]  /*71cd0*/  IMAD.MOV.U32 R0, RZ, RZ, RZ ;  /* 0x000000ffff007224 */ /* 0x000fd400078e00ff */
.L_x_36448:
[----:B------:R-:W-:Y:S05]  /*71ce0*/  BSYNC B2 ;  /* 0x0000000000027941 */ /* 0x000fea0003800000 */
.L_x_36446:
        /* <DEDUP_REMOVED lines=49> */
.L_x_36450:
[----:B------:R-:W-:Y:S01]  /*72000*/  DMUL R2, RZ, R44 ;  /* 0x0000002cff027228 */ /* 0x000fe20000000000 */
[----:B------:R-:W-:-:S10]  /*72010*/  IMAD.MOV.U32 R0, RZ, RZ, RZ ;  /* 0x000000ffff007224 */ /* 0x000fd400078e00ff */
.L_x_36451:
[----:B------:R-:W-:Y:S05]  /*72020*/  BSYNC B2 ;  /* 0x0000000000027941 */ /* 0x000fea0003800000 */
.L_x_36449:
        /* <DEDUP_REMOVED lines=25> */
.L_x_36443:
        /* <DEDUP_REMOVED lines=63> */
.L_x_36453:
[----:B------:R-:W-:Y:S05]  /*725b0*/  BSYNC B0 ;  /* 0x0000000000007941 */ /* 0x000fea0003800000 */
.L_x_36452:
        /* <DEDUP_REMOVED lines=26> */
.L_x_36455:
[----:B------:R-:W-:Y:S01]  /*72760*/  DMUL R12, RZ, R44 ;  /* 0x0000002cff0c7228 */ /* 0x000fe20000000000 */
[----:B------:R-:W-:-:S10]  /*72770*/  IMAD.MOV.U32 R0, RZ, RZ, RZ ;  /* 0x000000ffff007224 */ /* 0x000fd400078e00ff */
.L_x_36456:
[----:B------:R-:W-:Y:S05]  /*72780*/  BSYNC B2 ;  /* 0x0000000000027941 */ /* 0x000fea0003800000 */
.L_x_36454:
        /* <DEDUP_REMOVED lines=49> */
.L_x_36458:
[----:B------:R-:W-:Y:S01]  /*72aa0*/  DMUL R2, RZ, R44 ;  /* 0x0000002cff027228 */ /* 0x000fe20000000000 */
[----:B------:R-:W-:-:S10]  /*72ab0*/  IMAD.MOV.U32 R0, RZ, RZ, RZ ;  /* 0x000000ffff007224 */ /* 0x000fd400078e00ff */
.L_x_36459:
[----:B------:R-:W-:Y:S05]  /*72ac0*/  BSYNC B2 ;  /* 0x0000000000027941 */ /* 0x000fea0003800000 */
.L_x_36457:
        /* <DEDUP_REMOVED lines=39> */
.L_x_36442:
        /* <DEDUP_REMOVED lines=11> */
.L_x_36460:
[----:B------:R-:W-:-:S10]  /*72df0*/  DADD R12, R44, -R44 ;  /* 0x000000002c0c7229 */ /* 0x000fd4000000082c */
[----:B------:R-:W-:Y:S02]  /*72e00*/  IMAD.MOV.U32 R14, RZ, RZ, R12 ;  /* 0x000000ffff0e7224 */ /* 0x000fe400078e000c */
[----:B------:R-:W-:Y:S01]  /*72e10*/  IMAD.MOV.U32 R15, RZ, RZ, R13 ;  /* 0x000000ffff0f7224 */ /* 0x000fe200078e000d */
[----:B------:R-:W-:Y:S06]  /*72e20*/  BRA `(.L_x_36371) ;  /* 0x0000000800a07947 */ /* 0x000fec0003800000 */
.L_x_36441:
        /* <DEDUP_REMOVED lines=27> */
.L_x_36462:
[----:B------:R-:W-:Y:S01]  /*72fe0*/  DMUL R12, RZ, R44 ;  /* 0x0000002cff0c7228 */ /* 0x000fe20000000000 */
[----:B------:R-:W-:-:S10]  /*72ff0*/  IMAD.MOV.U32 R0, RZ, RZ, RZ ;  /* 0x000000ffff007224 */ /* 0x000fd400078e00ff */
.L_x_36463:
[----:B------:R-:W-:Y:S05]  /*73000*/  BSYNC B2 ;  /* 0x0000000000027941 */ /* 0x000fea0003800000 */
.L_x_36461:
        /* <DEDUP_REMOVED lines=49> */
.L_x_36465:
[----:B------:R-:W-:Y:S01]  /*73320*/  DMUL R14, RZ, R44 ;  /* 0x0000002cff0e7228 */ /* 0x000fe20000000000 */
[----:B------:R-:W-:-:S10]  /*73330*/  IMAD.MOV.U32 R0, RZ, RZ, RZ ;  /* 0x000000ffff007224 */ /* 0x000fd400078e00ff */
.L_x_36466:
[----:B------:R-:W-:Y:S05]  /*73340*/  BSYNC B2 ;  /* 0x0000000000027941 */ /* 0x000fea0003800000 */
.L_x_36464:
        /* <DEDUP_REMOVED lines=24> */
.L_x_36440:
        /* <DEDUP_REMOVED lines=59> */
.L_x_36468:
[----:B------:R-:W-:Y:S05]  /*73880*/  BSYNC B0 ;  /* 0x0000000000007941 */ /* 0x000fea0003800000 */
.L_x_36467:
[----:B------:R-:W-:Y:S02]  /*73890*/  IMAD.MOV.U32 R14, RZ, RZ, R44 ;  /* 0x000000ffff0e7224 */ /* 0x000fe400078e002c */
[----:B------:R-:W-:-:S07]  /*738a0*/  IMAD.MOV.U32 R15, RZ, RZ, R45 ;  /* 0x000000ffff0f7224 */ /* 0x000fce00078e002d */
.L_x_36371:
[----:B------:R-:W-:Y:S05]  /*738b0*/  BSYNC B1 ;  /* 0x0000000000017941 */ /* 0x000fea0003800000 */
.L_x_36370:
        /* <DEDUP_REMOVED lines=124> */
.L_x_36478:
        /* <DEDUP_REMOVED lines=22> */
.L_x_36481:
[----:B------:R-:W-:Y:S05]  /*741e0*/  BSYNC B4 ;  /* 0x0000000000047941 */ /* 0x000fea0003800000 */
.L_x_36480:
        /* <DEDUP_REMOVED lines=29> */
.L_x_36479:
[----:B------:R-:W-:Y:S05]  /*743c0*/  BSYNC B3 ;  /* 0x0000000000037941 */ /* 0x000fea0003800000 */
.L_x_36477:
        /* <DEDUP_REMOVED lines=21> */
.L_x_36483:
[----:B------:R-:W-:Y:S05]  /*74520*/  BSYNC B3 ;  /* 0x0000000000037941 */ /* 0x000fea0003800000 */
.L_x_36482:
        /* <DEDUP_REMOVED lines=82> */
.L_x_36485:
[----:B------:R-:W-:-:S04]  /*74a50*/  ISETP.GE.AND P0, PT, R17, RZ, PT ;  /* 0x000000ff1100720c */ /* 0x000fc80003f06270 */
[----:B------:R-:W-:Y:S02]  /*74a60*/  FSEL R2, RZ, 3.37028055040000000000e+12, P0 ;  /* 0x54442d18ff027808 */ /* 0x000fe40000000000 */
[----:B------:R-:W-:-:S07]  /*74a70*/  FSEL R3, RZ, 2.1426990032196044922, P0 ;  /* 0x400921fbff037808 */ /* 0x000fce0000000000 */
.L_x_36486:
[----:B------:R-:W-:Y:S05]  /*74a80*/  BSYNC B0 ;  /* 0x0000000000007941 */ /* 0x000fea0003800000 */
.L_x_36484:
[----:B------:R-:W-:Y:S01]  /*74a90*/  DADD R16, |R16|, |R18| ;  /* 0x0000000010107229 */ /* 0x000fe20000000612 */
[----:B------:R-:W-:Y:S01]  /*74aa0*/  LOP3.LUT R19, R3, 0x80000000, R19, 0xb8, !PT ;  /* 0x8000000003137812 */ /* 0x000fe200078eb813 */
[----:B------:R-:W-:-:S06]  /*74ab0*/  DMUL R8, R8, 0.5 ;  /* 0x3fe0000008087828 */ /* 0x000fcc0000000000 */
[----:B------:R-:W-:-:S06]  /*74ac0*/  DSETP.GTU.AND P0, PT, |R16|, +INF , PT ;  /* 0x7ff000001000742a */ /* 0x000fcc0003f0c200 */
[----:B------:R-:W-:Y:S02]  /*74ad0*/  FSEL R2, R16, R2, P0 ;  /* 0x0000000210027208 */ /* 0x000fe40000000000 */
[----:B------:R-:W-:Y:S01]  /*74ae0*/  FSEL R3, R17, R19, P0 ;  /* 0x0000001311037208 */ /* 0x000fe20000000000 */
[----:B------:R-:W-:Y:S06]  /*74af0*/  BRA `(.L_x_36487) ;  /* 0x00000064002c7947 */ /* 0x000fec0003800000 */
.L_x_36476:
        /* <DEDUP_REMOVED lines=99> */
.L_x_36490:
[----:B------:R-:W-:Y:S05]  /*75130*/  BSYNC B0 ;  /* 0x0000000000007941 */ /* 0x000fea0003800000 */
.L_x_36489:
        /* <DEDUP_REMOVED lines=8> */
.L_x_36492:
[----:B------:R-:W-:Y:S05]  /*751c0*/  BSYNC B3 ;  /* 0x0000000000037941 */ /* 0x000fea0003800000 */
.L_x_36491:
        /* <DEDUP_REMOVED lines=82> */
.L_x_36494:
[----:B------:R-:W-:-:S04]  /*756f0*/  ISETP.GE.AND P0, PT, R17, RZ, PT ;  /* 0x000000ff1100720c */ /* 0x000fc80003f06270 */
[----:B------:R-:W-:Y:S02]  /*75700*/  FSEL R2, RZ, 3.37028055040000000000e+12, P0 ;  /* 0x54442d18ff027808 */ /* 0x000fe40000000000 */
[----:B------:R-:W-:-:S07]  /*75710*/  FSEL R3, RZ, 2.1426990032196044922, P0 ;  /* 0x400921fbff037808 */ /* 0x000fce0000000000 */
.L_x_36495:
[----:B------:R-:W-:Y:S05]  /*75720*/  BSYNC B0 ;  /* 0x0000000000007941 */ /* 0x000fea0003800000 */
.L_x_36493:
[----:B------:R-:W-:Y:S01]  /*75730*/  DADD R16, |R16|, |R18| ;  /* 0x0000000010107229 */ /* 0x000fe20000000612 */
[----:B------:R-:W-:Y:S01]  /*75740*/  LOP3.LUT R19, R3, 0x80000000, R19, 0xb8, !PT ;  /* 0x8000000003137812 */ /* 0x000fe200078eb813 */
[----:B------:R-:W-:-:S06]  /*75750*/  DMUL R8, R8, 0.5 ;  /* 0x3fe0000008087828 */ /* 0x000fcc0000000000 */
[----:B------:R-:W-:-:S06]  /*75760*/  DSETP.GTU.AND P0, PT, |R16|, +INF , PT ;  /* 0x7ff000001000742a */ /* 0x000fcc0003f0c200 */
[----:B------:R-:W-:Y:S02]  /*75770*/  FSEL R2, R16, R2, P0 ;  /* 0x0000000210027208 */ /* 0x000fe40000000000 */
[----:B------:R-:W-:Y:S01]  /*75780*/  FSEL R3, R17, R19, P0 ;  /* 0x0000001311037208 */ /* 0x000fe20000000000 */
[----:B------:R-:W-:Y:S06]  /*75790*/  BRA `(.L_x_36487) ;  /* 0x0000005800047947 */ /* 0x000fec0003800000 */
.L_x_36488:
        /* <DEDUP_REMOVED lines=29> */
.L_x_36497:
        /* <DEDUP_REMOVED lines=70> */
.L_x_36496:
        /* <DEDUP_REMOVED lines=97> */
.L_x_36499:
        /* <DEDUP_REMOVED lines=22> */
.L_x_36502:
[----:B------:R-:W-:Y:S05]  /*76540*/  BSYNC B4 ;  /* 0x0000000000047941 */ /* 0x000fea0003800000 */
.L_x_36501:
        /* <DEDUP_REMOVED lines=29> */
.L_x_36500:
[----:B------:R-:W-:Y:S05]  /*76720*/  BSYNC B3 ;  /* 0x0000000000037941 */ /* 0x000fea0003800000 */
.L_x_36498:
        /* <DEDUP_REMOVED lines=21> */
.L_x_36504:
[----:B------:R-:W-:Y:S05]  /*76880*/  BSYNC B3 ;  /* 0x0000000000037941 */ /* 0x000fea0003800000 */
.L_x_36503:
        /* <DEDUP_REMOVED lines=82> */
.L_x_36506:
[----:B------:R-:W-:-:S04]  /*76db0*/  ISETP.GE.AND P0, PT, R17, RZ, PT ;  /* 0x000000ff1100720c */ /* 0x000fc80003f06270 */
[----:B------:R-:W-:Y:S02]  /*76dc0*/  FSEL R2, RZ, 3.37028055040000000000e+12, P0 ;  /* 0x54442d18ff027808 */ /* 0x000fe40000000000 */
[----:B------:R-:W-:-:S07]  /*76dd0*/  FSEL R3, RZ, 2.1426990032196044922, P0 ;  /* 0x400921fbff037808 */ /* 0x000fce0000000000 */
.L_x_36507:
[----:B------:R-:W-:Y:S05]  /*76de0*/  BSYNC B0 ;  /* 0x0000000000007941 */ /* 0x000fea0003800000 */
.L_x_36505:
[----:B------:R-:W-:Y:S01]  /*76df0*/  DADD R16, |R16|, |R18| ;  /* 0x0000000010107229 */ /* 0x000fe20000000612 */
[----:B------:R-:W-:Y:S01]  /*76e00*/  LOP3.LUT R19, R3, 0x80000000, R19, 0xb8, !PT ;  /* 0x8000000003137812 */ /* 0x000fe200078eb813 */
[----:B------:R-:W-:-:S06]  /*76e10*/  DMUL R8, R8, 0.5 ;  /* 0x3fe0000008087828 */ /* 0x000fcc0000000000 */
[----:B------:R-:W-:-:S06]  /*76e20*/  DSETP.GTU.AND P0, PT, |R16|, +INF , PT ;  /* 0x7ff000001000742a */ /* 0x000fcc0003f0c200 */
[----:B------:R-:W-:Y:S02]  /*76e30*/  FSEL R2, R16, R2, P0 ;  /* 0x0000000210027208 */ /* 0x000fe40000000000 */
[----:B------:R-:W-:Y:S01]  /*76e40*/  FSEL R3, R17, R19, P0 ;  /* 0x0000001311037208 */ /* 0x000fe20000000000 */
[----:B------:R-:W-:Y:S06]  /*76e50*/  BRA `(.L_x_36487) ;  /* 0x0000004000547947 */ /* 0x000fec0003800000 */
.L_x_36475:
        /* <DEDUP_REMOVED lines=135> */
.L_x_36509:
[----:B------:R-:W-:Y:S05]  /*776d0*/  BSYNC B0 ;  /* 0x0000000000007941 */ /* 0x000fea0003800000 */
.L_x_36508:
        /* <DEDUP_REMOVED lines=8> */
.L_x_36511:
[----:B------:R-:W-:Y:S05]  /*77760*/  BSYNC B3 ;  /* 0x0000000000037941 */ /* 0x000fea0003800000 */
.L_x_36510:
        /* <DEDUP_REMOVED lines=82> */
.L_x_36513:
[----:B------:R-:W-:-:S04]  /*77c90*/  ISETP.GE.AND P0, PT, R17, RZ, PT ;  /* 0x000000ff1100720c */ /* 0x000fc80003f06270 */
[----:B------:R-:W-:Y:S02]  /*77ca0*/  FSEL R2, RZ, 3.37028055040000000000e+12, P0 ;  /* 0x54442d18ff027808 */ /* 0x000fe40000000000 */
[----:B------:R-:W-:-:S07]  /*77cb0*/  FSEL R3, RZ, 2.1426990032196044922, P0 ;  /* 0x400921fbff037808 */ /* 0x000fce0000000000 */
.L_x_36514:
[----:B------:R-:W-:Y:S05]  /*77cc0*/  BSYNC B0 ;  /* 0x0000000000007941 */ /* 0x000fea0003800000 */
.L_x_36512:
[----:B------:R-:W-:Y:S01]  /*77cd0*/  DADD R16, |R16|, |R18| ;  /* 0x0000000010107229 */ /* 0x000fe20000000612 */
[----:B------:R-:W-:-:S07]  /*77ce0*/  LOP3.LUT R19, R3, 0x80000000, R19, 0xb8, !PT ;  /* 0x8000000003137812 */ /* 0x000fce00078eb813 */
[----:B------:R-:W-:-:S06]  /*77cf0*/  DSETP.GTU.AND P0, PT, |R16|, +INF , PT ;  /* 0x7ff000001000742a */ /* 0x000fcc0003f0c200 */
[----:B------:R-:W-:Y:S02]  /*77d00*/  FSEL R2, R16, R2, P0 ;  /* 0x0000000210027208 */ /* 0x000fe40000000000 */
[----:B------:R-:W-:Y:S01]  /*77d10*/  FSEL R3, R17, R19, P0 ;  /* 0x0000001311037208 */ /* 0x000fe20000000000 */
[----:B------:R-:W-:Y:S06]  /*77d20*/  BRA `(.L_x_36487) ;  /* 0x0000003000a07947 */ /* 0x000fec0003800000 */
.L_x_36474:
        /* <DEDUP_REMOVED lines=90> */
.L_x_36517:
        /* <DEDUP_REMOVED lines=22> */
.L_x_36520:
[----:B------:R-:W-:Y:S05]  /*78430*/  BSYNC B4 ;  /* 0x0000000000047941 */ /* 0x000fea0003800000 */
.L_x_36519:
        /* <DEDUP_REMOVED lines=29> */
.L_x_36518:
[----:B------:R-:W-:Y:S05]  /*78610*/  BSYNC B3 ;  /* 0x0000000000037941 */ /* 0x000fea0003800000 */
.L_x_36516:
        /* <DEDUP_REMOVED lines=83> */
.L_x_36515:
        /* <DEDUP_REMOVED lines=85> */
.L_x_36473:
        /* <DEDUP_REMOVED lines=23> */
.L_x_36522:
[----:B------:R-:W-:Y:S05]  /*79210*/  BSYNC B3 ;  /* 0x0000000000037941 */ /* 0x000fea0003800000 */
.L_x_36521:
        /* <DEDUP_REMOVED lines=26> */
.L_x_36524:
[----:B------:R-:W-:Y:S05]  /*793c0*/  BSYNC B3 ;  /* 0x0000000000037941 */ /* 0x000fea0003800000 */
.L_x_36523:
        /* <DEDUP_REMOVED lines=136> */
.L_x_36526:
[----:B------:R-:W-:Y:S05]  /*79c50*/  BSYNC B0 ;  /* 0x0000000000007941 */ /* 0x000fea0003800000 */
.L_x_36525:
        /* <DEDUP_REMOVED lines=8> */
.L_x_36528:
[----:B------:R-:W-:Y:S05]  /*79ce0*/  BSYNC B3 ;  /* 0x0000000000037941 */ /* 0x000fea0003800000 */
.L_x_36527:
        /* <DEDUP_REMOVED lines=82> */
.L_x_36530:
[----:B------:R-:W-:-:S04]  /*7a210*/  ISETP.GE.AND P0, PT, R17, RZ, PT ;  /* 0x000000ff1100720c */ /* 0x000fc80003f06270 */
[----:B------:R-:W-:Y:S02]  /*7a220*/  FSEL R2, RZ, 3.37028055040000000000e+12, P0 ;  /* 0x54442d18ff027808 */ /* 0x000fe40000000000 */
[----:B------:R-:W-:-:S07]  /*7a230*/  FSEL R3, RZ, 2.1426990032196044922, P0 ;  /* 0x400921fbff037808 */ /* 0x000fce0000000000 */
.L_x_36531:
[----:B------:R-:W-:Y:S05]  /*7a240*/  BSYNC B0 ;  /* 0x0000000000007941 */ /* 0x000fea0003800000 */
.L_x_36529:
[----:B------:R-:W-:Y:S01]  /*7a250*/  DADD R16, |R16|, |R18| ;  /* 0x0000000010107229 */ /* 0x000fe20000000612 */
[----:B------:R-:W-:Y:S01]  /*7a260*/  LOP3.LUT R19, R3, 0x80000000, R19, 0xb8, !PT ;  /* 0x8000000003137812 */ /* 0x000fe200078eb813 */
[----:B------:R-:W-:-:S06]  /*7a270*/  DADD R8, R8, 1 ;  /* 0x3ff0000008087429 */ /* 0x000fcc0000000000 */
[----:B------:R-:W-:-:S06]  /*7a280*/  DSETP.GTU.AND P0, PT, |R16|, +INF , PT ;  /* 0x7ff000001000742a */ /* 0x000fcc0003f0c200 */
[----:B------:R-:W-:Y:S02]  /*7a290*/  FSEL R2, R16, R2, P0 ;  /* 0x0000000210027208 */ /* 0x000fe40000000000 */
[----:B------:R-:W-:Y:S01]  /*7a2a0*/  FSEL R3, R17, R19, P0 ;  /* 0x0000001311037208 */ /* 0x000fe20000000000 */
[----:B------:R-:W-:Y:S06]  /*7a2b0*/  BRA `(.L_x_36487) ;  /* 0x0000000c003c7947 */ /* 0x000fec0003800000 */
.L_x_36472:
        /* <DEDUP_REMOVED lines=108> */
.L_x_36533:
[----:B------:R-:W-:Y:S05]  /*7a980*/  BSYNC B0 ;  /* 0x0000000000007941 */ /* 0x000fea0003800000 */
.L_x_36532:
[----:B------:R-:W-:Y:S04]  /*7a990*/  BSSY B3, `(.L_x_36534) ;  /* 0x0000007000037945 */ /* 0x000fe80003800000 */
[----:B------:R-:W-:Y:S05]  /*7a9a0*/  @P4 BRA P5, `(.L_x_36535) ;  /* 0x0000000000144947 */ /* 0x000fea0002800000 */
[----:B------:R-:W-:Y:S01]  /*7a9b0*/  IMAD.MOV.U32 R0, RZ, RZ, R4 ;  /* 0x000000ffff007224 */ /* 0x000fe200078e0004 */
[----:B------:R-:W-:Y:S01]  /*7a9c0*/  MOV R4, 0x7aa00 ;  /* 0x0007aa0000047802 */ /* 0x000fe20000000f00 */
[----:B------:R-:W-:Y:S02]  /*7a9d0*/  IMAD.MOV.U32 R2, RZ, RZ, R10 ;  /* 0x000000ffff027224 */ /* 0x000fe400078e000a */
[----:B------:R-:W-:-:S07]  /*7a9e0*/  IMAD.MOV.U32 R3, RZ, RZ, R11 ;  /* 0x000000ffff037224 */ /* 0x000fce00078e000b */
[----:B------:R-:W-:Y:S05]  /*7a9f0*/  CALL.REL.NOINC `($__internal_76_$__cuda_sm20_div_rn_f64_full) ;  /* 0x000001f8000c7944 */ /* 0x000fea0003c00000 */
.L_x_36535:
[----:B------:R-:W-:Y:S05]  /*7aa00*/  BSYNC B3 ;  /* 0x0000000000037941 */ /* 0x000fea0003800000 */
.L_x_36534:
        /* <DEDUP_REMOVED lines=82> */
.L_x_36537:
[----:B------:R-:W-:Y:S02]  /*7af30*/  FSEL R2, RZ, 3.37028055040000000000e+12, P2 ;  /* 0x54442d18ff027808 */ /* 0x000fe40001000000 */
[----:B------:R-:W-:-:S07]  /*7af40*/  FSEL R3, RZ, 2.1426990032196044922, P2 ;  /* 0x400921fbff037808 */ /* 0x000fce0001000000 */
.L_x_36538:
[----:B------:R-:W-:Y:S05]  /*7af50*/  BSYNC B0 ;  /* 0x0000000000007941 */ /* 0x000fea0003800000 */
.L_x_36536:
[----:B------:R-:W-:Y:S01]  /*7af60*/  DADD R16, |R16|, |R18| ;  /* 0x0000000010107229 */ /* 0x000fe20000000612 */
[----:B------:R-:W-:-:S07]  /*7af70*/  LOP3.LUT R19, R3, 0x80000000, R19, 0xb8, !PT ;  /* 0x8000000003137812 */ /* 0x000fce00078eb813 */
[----:B------:R-:W-:-:S06]  /*7af80*/  DSETP.GTU.AND P0, PT, |R16|, +INF , PT ;  /* 0x7ff000001000742a */ /* 0x000fcc0003f0c200 */
[----:B------:R-:W-:Y:S02]  /*7af90*/  FSEL R2, R16, R2, P0 ;  /* 0x0000000210027208 */ /* 0x000fe40000000000 */
[----:B------:R-:W-:-:S07]  /*7afa0*/  FSEL R3, R17, R19, P0 ;  /* 0x0000001311037208 */ /* 0x000fce0000000000 */
.L_x_36487:
[----:B------:R-:W-:Y:S05]  /*7afb0*/  BSYNC B2 ;  /* 0x0000000000027941 */ /* 0x000fea0003800000 */
.L_x_36471:
        /* <DEDUP_REMOVED lines=77> */
.L_x_36544:
[----:B------:R-:W-:Y:S05]  /*7b490*/  BSYNC B0 ;  /* 0x0000000000007941 */ /* 0x000fea0003800000 */
.L_x_36543:
        /* <DEDUP_REMOVED lines=26> */
.L_x_36546:
[----:B------:R-:W-:Y:S01]  /*7b640*/  DMUL R48, RZ, R16 ;  /* 0x00000010ff307228 */ /* 0x000fe20000000000 */
[----:B------:R-:W-:-:S10]  /*7b650*/  IMAD.MOV.U32 R2, RZ, RZ, RZ ;  /* 0x000000ffff027224 */ /* 0x000fd400078e00ff */
.L_x_36547:
[----:B------:R-:W-:Y:S05]  /*7b660*/  BSYNC B2 ;  /* 0x0000000000027941 */ /* 0x000fea0003800000 */
.L_x_36545:
        /* <DEDUP_REMOVED lines=49> */
.L_x_36549:
[----:B------:R-:W-:Y:S01]  /*7b980*/  DMUL R2, RZ, R16 ;  /* 0x00000010ff027228 */ /* 0x000fe20000000000 */
[----:B------:R-:W-:-:S10]  /*7b990*/  IMAD.MOV.U32 R0, RZ, RZ, RZ ;  /* 0x000000ffff007224 */ /* 0x000fd400078e00ff */
.L_x_36550:
[----:B------:R-:W-:Y:S05]  /*7b9a0*/  BSYNC B2 ;  /* 0x0000000000027941 */ /* 0x000fea0003800000 */
.L_x_36548:
        /* <DEDUP_REMOVED lines=25> */
.L_x_36542:
        /* <DEDUP_REMOVED lines=63> */
.L_x_36552:
[----:B------:R-:W-:Y:S05]  /*7bf30*/  BSYNC B0 ;  /* 0x0000000000007941 */ /* 0x000fea0003800000 */
.L_x_36551:
        /* <DEDUP_REMOVED lines=26> */
.L_x_36554:
[----:B------:R-:W-:Y:S01]  /*7c0e0*/  DMUL R18, RZ, R16 ;  /* 0x00000010ff127228 */ /* 0x000fe20000000000 */
[----:B------:R-:W-:-:S10]  /*7c0f0*/  IMAD.MOV.U32 R2, RZ, RZ, RZ ;  /* 0x000000ffff027224 */ /* 0x000fd400078e00ff */
.L_x_36555:
[----:B------:R-:W-:Y:S05]  /*7c100*/  BSYNC B2 ;  /* 0x0000000000027941 */ /* 0x000fea0003800000 */
.L_x_36553:
        /* <DEDUP_REMOVED lines=49> */
.L_x_36557:
[----:B------:R-:W-:Y:S01]  /*7c420*/  DMUL R2, RZ, R16 ;  /* 0x00000010ff027228 */ /* 0x000fe20000000000 */
[----:B------:R-:W-:-:S10]  /*7c430*/  IMAD.MOV.U32 R0, RZ, RZ, RZ ;  /* 0x000000ffff007224 */ /* 0x000fd400078e00ff */
.L_x_36558:
[----:B------:R-:W-:Y:S05]  /*7c440*/  BSYNC B2 ;  /* 0x0000000000027941 */ /* 0x000fea0003800000 */
.L_x_36556:
        /* <DEDUP_REMOVED lines=39> */
.L_x_36541:
        /* <DEDUP_REMOVED lines=11> */
.L_x_36559:
[----:B------:R-:W-:-:S10]  /*7c770*/  DADD R48, R16, -R16 ;  /* 0x0000000010307229 */ /* 0x000fd40000000810 */
[----:B------:R-:W-:Y:S02]  /*7c780*/  IMAD.MOV.U32 R50, RZ, RZ, R48 ;  /* 0x000000ffff327224 */ /* 0x000fe400078e0030 */
[----:B------:R-:W-:Y:S01]  /*7c790*/  IMAD.MOV.U32 R51, RZ, RZ, R49 ;  /* 0x000000ffff337224 */ /* 0x000fe200078e0031 */
[----:B------:R-:W-:Y:S06]  /*7c7a0*/  BRA `(.L_x_36470) ;  /* 0x00000008009c7947 */ /* 0x000fec0003800000 */
.L_x_36540:
        /* <DEDUP_REMOVED lines=26> */
.L_x_36561:
[----:B------:R-:W-:Y:S01]  /*7c950*/  DMUL R2, RZ, R16 ;  /* 0x00000010ff027228 */ /* 0x000fe20000000000 */
[----:B------:R-:W-:-:S10]  /*7c960*/  IMAD.MOV.U32 R5, RZ, RZ, RZ ;  /* 0x000000ffff057224 */ /* 0x000fd400078e00ff */
.L_x_36562:
[----:B------:R-:W-:Y:S05]  /*7c970*/  BSYNC B2 ;  /* 0x0000000000027941 */ /* 0x000fea0003800000 */
.L_x_36560:
        /* <DEDUP_REMOVED lines=49> */
.L_x_36564:
[----:B------:R-:W-:Y:S01]  /*7cc90*/  DMUL R50, RZ, R16 ;  /* 0x00000010ff327228 */ /* 0x000fe20000000000 */
[----:B------:R-:W-:-:S10]  /*7cca0*/  IMAD.MOV.U32 R0, RZ, RZ, RZ ;  /* 0x000000ffff007224 */ /* 0x000fd400078e00ff */
.L_x_36565:
[----:B------:R-:W-:Y:S05]  /*7ccb0*/  BSYNC B2 ;  /* 0x0000000000027941 */ /* 0x000fea0003800000 */
.L_x_36563:
        /* <DEDUP_REMOVED lines=24> */
.L_x_36539:
        /* <DEDUP_REMOVED lines=59> */
.L_x_36567:
[----:B------:R-:W-:Y:S05]  /*7d1f0*/  BSYNC B0 ;  /* 0x0000000000007941 */ /* 0x000fea0003800000 */
.L_x_36566:
[----:B------:R-:W-:Y:S02]  /*7d200*/  IMAD.MOV.U32 R50, RZ, RZ, R16 ;  /* 0x000000ffff327224 */ /* 0x000fe400078e0010 */
[----:B------:R-:W-:-:S07]  /*7d210*/  IMAD.MOV.U32 R51, RZ, RZ, R17 ;  /* 0x000000ffff337224 */ /* 0x000fce00078e0011 */
.L_x_36470:
[----:B------:R-:W-:Y:S05]  /*7d220*/  BSYNC B1 ;  /* 0x0000000000017941 */ /* 0x000fea0003800000 */
.L_x_36469:
        /* <DEDUP_REMOVED lines=122> */
.L_x_36577:
        /* <DEDUP_REMOVED lines=22> */
.L_x_36580:
[----:B------:R-:W-:Y:S05]  /*7db30*/  BSYNC B4 ;  /* 0x0000000000047941 */ /* 0x000fea0003800000 */
.L_x_36579:
        /* <DEDUP_REMOVED lines=29> */
.L_x_36578:
[----:B------:R-:W-:Y:S05]  /*7dd10*/  BSYNC B3 ;  /* 0x0000000000037941 */ /* 0x000fea0003800000 */
.L_x_36576:
        /* <DEDUP_REMOVED lines=21> */
.L_x_36582:
[----:B------:R-:W-:Y:S05]  /*7de70*/  BSYNC B3 ;  /* 0x0000000000037941 */ /* 0x000fea0003800000 */
.L_x_36581:
        /* <DEDUP_REMOVED lines=82> */
.L_x_36584:
[----:B------:R-:W-:-:S04]  /*7e3a0*/  ISETP.GE.AND P0, PT, R21, RZ, PT ;  /* 0x000000ff1500720c */ /* 0x000fc80003f06270 */
[----:B------:R-:W-:Y:S02]  /*7e3b0*/  FSEL R2, RZ, 3.37028055040000000000e+12, P0 ;  /* 0x54442d18ff027808 */ /* 0x000fe40000000000 */
[----:B------:R-:W-:-:S07]  /*7e3c0*/  FSEL R3, RZ, 2.1426990032196044922, P0 ;  /* 0x400921fbff037808 */ /* 0x000fce0000000000 */
.L_x_36585:
[----:B------:R-:W-:Y:S05]  /*7e3d0*/  BSYNC B0 ;  /* 0x0000000000007941 */ /* 0x000fea0003800000 */
.L_x_36583:
[----:B------:R-:W-:Y:S01]  /*7e3e0*/  DADD R20, |R20|, |R22| ;  /* 0x0000000014147229 */ /* 0x000fe20000000616 */
[----:B------:R-:W-:Y:S01]  /*7e3f0*/  LOP3.LUT R23, R3, 0x80000000, R23, 0xb8, !PT ;  /* 0x8000000003177812 */ /* 0x000fe200078eb817 */
[----:B------:R-:W-:-:S06]  /*7e400*/  DMUL R8, R8, 0.5 ;  /* 0x3fe0000008087828 */ /* 0x000fcc0000000000 */
[----:B------:R-:W-:-:S06]  /*7e410*/  DSETP.GTU.AND P0, PT, |R20|, +INF , PT ;  /* 0x7ff000001400742a */ /* 0x000fcc0003f0c200 */
[----:B------:R-:W-:Y:S02]  /*7e420*/  FSEL R2, R20, R2, P0 ;  /* 0x0000000214027208 */ /* 0x000fe40000000000 */
[----:B------:R-:W-:Y:S01]  /*7e430*/  FSEL R3, R21, R23, P0 ;  /* 0x0000001715037208 */ /* 0x000fe20000000000 */
[----:B------:R-:W-:Y:S06]  /*7e440*/  BRA `(.L_x_36586) ;  /* 0x00000064002c7947 */ /* 0x000fec0003800000 */
.L_x_36575:
        /* <DEDUP_REMOVED lines=99> */
.L_x_36589:
[----:B------:R-:W-:Y:S05]  /*7ea80*/  BSYNC B0 ;  /* 0x0000000000007941 */ /* 0x000fea0003800000 */
.L_x_36588:
        /* <DEDUP_REMOVED lines=8> */
.L_x_36591:
[----:B------:R-:W-:Y:S05]  /*7eb10*/  BSYNC B3 ;  /* 0x0000000000037941 */ /* 0x000fea0003800000 */
.L_x_36590:
        /* <DEDUP_REMOVED lines=82> */
.L_x_36593:
[----:B------:R-:W-:-:S04]  /*7f040*/  ISETP.GE.AND P0, PT, R21, RZ, PT ;  /* 0x000000ff1500720c */ /* 0x000fc80003f06270 */
[----:B------:R-:W-:Y:S02]  /*7f050*/  FSEL R2, RZ, 3.37028055040000000000e+12, P0 ;  /* 0x54442d18ff027808 */ /* 0x000fe40000000000 */
[----:B------:R-:W-:-:S07]  /*7f060*/  FSEL R3, RZ, 2.1426990032196044922, P0 ;  /* 0x400921fbff037808 */ /* 0x000fce0000000000 */
.L_x_36594:
[----:B------:R-:W-:Y:S05]  /*7f070*/  BSYNC B0 ;  /* 0x0000000000007941 */ /* 0x000fea0003800000 */
.L_x_36592:
[----:B------:R-:W-:Y:S01]  /*7f080*/  DADD R20, |R20|, |R22| ;  /* 0x0000000014147229 */ /* 0x000fe20000000616 */
[----:B------:R-:W-:Y:S01]  /*7f090*/  LOP3.LUT R23, R3, 0x80000000, R23, 0xb8, !PT ;  /* 0x8000000003177812 */ /* 0x000fe200078eb817 */
[----:B------:R-:W-:-:S06]  /*7f0a0*/  DMUL R8, R8, 0.5 ;  /* 0x3fe0000008087828 */ /* 0x000fcc0000000000 */
[----:B------:R-:W-:-:S06]  /*7f0b0*/  DSETP.GTU.AND P0, PT, |R20|, +INF , PT ;  /* 0x7ff000001400742a */ /* 0x000fcc0003f0c200 */
[----:B------:R-:W-:Y:S02]  /*7f0c0*/  FSEL R2, R20, R2, P0 ;  /* 0x0000000214027208 */ /* 0x000fe40000000000 */
[----:B------:R-:W-:Y:S01]  /*7f0d0*/  FSEL R3, R21, R23, P0 ;  /* 0x0000001715037208 */ /* 0x000fe20000000000 */
[----:B------:R-:W-:Y:S06]  /*7f0e0*/  BRA `(.L_x_36586) ;  /* 0x0000005800047947 */ /* 0x000fec0003800000 */
.L_x_36587:
        /* <DEDUP_REMOVED lines=29> */
.L_x_36596:
        /* <DEDUP_REMOVED lines=70> */
.L_x_36595:
        /* <DEDUP_REMOVED lines=97> */
.L_x_36598:
        /* <DEDUP_REMOVED lines=22> */
.L_x_36601:
[----:B------:R-:W-:Y:S05]  /*7fe90*/  BSYNC B4 ;  /* 0x0000000000047941 */ /* 0x000fea0003800000 */
.L_x_36600:
        /* <DEDUP_REMOVED lines=29> */
.L_x_36599:
[----:B------:R-:W-:Y:S05]  /*80070*/  BSYNC B3 ;  /* 0x0000000000037941 */ /* 0x000fea0003800000 */
.L_x_36597:
        /* <DEDUP_REMOVED lines=21> */
.L_x_36603:
[----:B------:R-:W-:Y:S05]  /*801d0*/  BSYNC B3 ;  /* 0x0000000000037941 */ /* 0x000fea0003800000 */
.L_x_36602:
        /* <DEDUP_REMOVED lines=82> */
.L_x_36605:
[----:B------:R-:W-:-:S04]  /*80700*/  ISETP.GE.AND P0, PT, R21, RZ, PT ;  /* 0x000000ff1500720c */ /* 0x000fc80003f06270 */
[----:B------:R-:W-:Y:S02]  /*80710*/  FSEL R2, RZ, 3.37028055040000000000e+12, P0 ;  /* 0x54442d18ff027808 */ /* 0x000fe40000000000 */
[----:B------:R-:W-:-:S07]  /*80720*/  FSEL R3, RZ, 2.1426990032196044922, P0 ;  /* 0x400921fbff037808 */ /* 0x000fce0000000000 */
.L_x_36606:
[----:B------:R-:W-:Y:S05]  /*80730*/  BSYNC B0 ;  /* 0x0000000000007941 */ /* 0x000fea0003800000 */
.L_x_36604:
[----:B------:R-:W-:Y:S01]  /*80740*/  DADD R20, |R20|, |R22| ;  /* 0x0000000014147229 */ /* 0x000fe20000000616 */
[----:B------:R-:W-:Y:S01]  /*80750*/  LOP3.LUT R23, R3, 0x80000000, R23, 0xb8, !PT ;  /* 0x8000000003177812 */ /* 0x000fe200078eb817 */
[----:B------:R-:W-:-:S06]  /*80760*/  DMUL R8, R8, 0.5 ;  /* 0x3fe0000008087828 */ /* 0x000fcc0000000000 */
[----:B------:R-:W-:-:S06]  /*80770*/  DSETP.GTU.AND P0, PT, |R20|, +INF , PT ;  /* 0x7ff000001400742a */ /* 0x000fcc0003f0c200 */
[----:B------:R-:W-:Y:S02]  /*80780*/  FSEL R2, R20, R2, P0 ;  /* 0x0000000214027208 */ /* 0x000fe40000000000 */
[----:B------:R-:W-:Y:S01]  /*80790*/  FSEL R3, R21, R23, P0 ;  /* 0x0000001715037208 */ /* 0x000fe20000000000 */
[----:B------:R-:W-:Y:S06]  /*807a0*/  BRA `(.L_x_36586) ;  /* 0x0000004000547947 */ /* 0x000fec0003800000 */
.L_x_36574:
        /* <DEDUP_REMOVED lines=135> */
.L_x_36608:
[----:B------:R-:W-:Y:S05]  /*81020*/  BSYNC B0 ;  /* 0x0000000000007941 */ /* 0x000fea0003800000 */
.L_x_36607:
        /* <DEDUP_REMOVED lines=8> */
.L_x_36610:
[----:B------:R-:W-:Y:S05]  /*810b0*/  BSYNC B3 ;  /* 0x0000000000037941 */ /* 0x000fea0003800000 */
.L_x_36609:
        /* <DEDUP_REMOVED lines=82> */
.L_x_36612:
[----:B------:R-:W-:-:S04]  /*815e0*/  ISETP.GE.AND P0, PT, R21, RZ, PT ;  /* 0x000000ff1500720c */ /* 0x000fc80003f06270 */
[----:B------:R-:W-:Y:S02]  /*815f0*/  FSEL R2, RZ, 3.37028055040000000000e+12, P0 ;  /* 0x54442d18ff027808 */ /* 0x000fe40000000000 */
[----:B------:R-:W-:-:S07]  /*81600*/  FSEL R3, RZ, 2.1426990032196044922, P0 ;  /* 0x400921fbff037808 */ /* 0x000fce0000000000 */
.L_x_36613:
[----:B------:R-:W-:Y:S05]  /*81610*/  BSYNC B0 ;  /* 0x0000000000007941 */ /* 0x000fea0003800000 */
.L_x_36611:
[----:B------:R-:W-:Y:S01]  /*81620*/  DADD R20, |R20|, |R22| ;  /* 0x0000000014147229 */ /* 0x000fe20000000616 */
[----:B------:R-:W-:-:S07]  /*81630*/  LOP3.LUT R23, R3, 0x80000000, R23, 0xb8, !PT ;  /* 0x8000000003177812 */ /* 0x000fce00078eb817 */
[----:B------:R-:W-:-:S06]  /*81640*/  DSETP.GTU.AND P0, PT, |R20|, +INF , PT ;  /* 0x7ff000001400742a */ /* 0x000fcc0003f0c200 */
[----:B------:R-:W-:Y:S02]  /*81650*/  FSEL R2, R20, R2, P0 ;  /* 0x0000000214027208 */ /* 0x000fe40000000000 */
[----:B------:R-:W-:Y:S01]  /*81660*/  FSEL R3, R21, R23, P0 ;  /* 0x0000001715037208 */ /* 0x000fe20000000000 */
[----:B------:R-:W-:Y:S06]  /*81670*/  BRA `(.L_x_36586) ;  /* 0x0000003000a07947 */ /* 0x000fec0003800000 */
.L_x_36573:
        /* <DEDUP_REMOVED lines=90> */
.L_x_36616:
        /* <DEDUP_REMOVED lines=22> */
.L_x_36619:
[----:B------:R-:W-:Y:S05]  /*81d80*/  BSYNC B4 ;  /* 0x0000000000047941 */ /* 0x000fea0003800000 */
.L_x_36618:
        /* <DEDUP_REMOVED lines=29> */
.L_x_36617:
[----:B------:R-:W-:Y:S05]  /*81f60*/  BSYNC B3 ;  /* 0x0000000000037941 */ /* 0x000fea0003800000 */
.L_x_36615:
        /* <DEDUP_REMOVED lines=83> */
.L_x_36614:
        /* <DEDUP_REMOVED lines=85> */
.L_x_36572:
        /* <DEDUP_REMOVED lines=23> */
.L_x_36621:
[----:B------:R-:W-:Y:S05]  /*82b60*/  BSYNC B3 ;  /* 0x0000000000037941 */ /* 0x000fea0003800000 */
.L_x_36620:
        /* <DEDUP_REMOVED lines=26> */
.L_x_36623:
[----:B------:R-:W-:Y:S05]  /*82d10*/  BSYNC B3 ;  /* 0x0000000000037941 */ /* 0x000fea0003800000 */
.L_x_36622:
        /* <DEDUP_REMOVED lines=136> */
.L_x_36625:
[----:B------:R-:W-:Y:S05]  /*835a0*/  BSYNC B0 ;  /* 0x0000000000007941 */ /* 0x000fea0003800000 */
.L_x_36624:
        /* <DEDUP_REMOVED lines=8> */
.L_x_36627:
[----:B------:R-:W-:Y:S05]  /*83630*/  BSYNC B3 ;  /* 0x0000000000037941 */ /* 0x000fea0003800000 */
.L_x_36626:
        /* <DEDUP_REMOVED lines=82> */
.L_x_36629:
[----:B------:R-:W-:-:S04]  /*83b60*/  ISETP.GE.AND P0, PT, R21, RZ, PT ;  /* 0x000000ff1500720c */ /* 0x000fc80003f06270 */
[----:B------:R-:W-:Y:S02]  /*83b70*/  FSEL R2, RZ, 3.37028055040000000000e+12, P0 ;  /* 0x54442d18ff027808 */ /* 0x000fe40000000000 */
[----:B------:R-:W-:-:S07]  /*83b80*/  FSEL R3, RZ, 2.1426990032196044922, P0 ;  /* 0x400921fbff037808 */ /* 0x000fce0000000000 */
.L_x_36630:
[----:B------:R-:W-:Y:S05]  /*83b90*/  BSYNC B0 ;  /* 0x0000000000007941 */ /* 0x000fea0003800000 */
.L_x_36628:
[----:B------:R-:W-:Y:S01]  /*83ba0*/  DADD R20, |R20|, |R22| ;  /* 0x0000000014147229 */ /* 0x000fe20000000616 */
[----:B------:R-:W-:Y:S01]  /*83bb0*/  LOP3.LUT R23, R3, 0x80000000, R23, 0xb8, !PT ;  /* 0x8000000003177812 */ /* 0x000fe200078eb817 */
[----:B------:R-:W-:-:S06]  /*83bc0*/  DADD R8, R8, 1 ;  /* 0x3ff0000008087429 */ /* 0x000fcc0000000000 */
[----:B------:R-:W-:-:S06]  /*83bd0*/  DSETP.GTU.AND P0, PT, |R20|, +INF , PT ;  /* 0x7ff000001400742a */ /* 0x000fcc0003f0c200 */
[----:B------:R-:W-:Y:S02]  /*83be0*/  FSEL R2, R20, R2, P0 ;  /* 0x0000000214027208 */ /* 0x000fe40000000000 */
[----:B------:R-:W-:Y:S01]  /*83bf0*/  FSEL R3, R21, R23, P0 ;  /* 0x0000001715037208 */ /* 0x000fe20000000000 */
[----:B------:R-:W-:Y:S06]  /*83c00*/  BRA `(.L_x_36586) ;  /* 0x0000000c003c7947 */ /* 0x000fec0003800000 */
.L_x_36571:
        /* <DEDUP_REMOVED lines=108> */
.L_x_36632:
[----:B------:R-:W-:Y:S05]  /*842d0*/  BSYNC B0 ;  /* 0x0000000000007941 */ /* 0x000fea0003800000 */
.L_x_36631:
[----:B------:R-:W-:Y:S04]  /*842e0*/  BSSY B3, `(.L_x_36633) ;  /* 0x0000007000037945 */ /* 0x000fe80003800000 */
[----:B------:R-:W-:Y:S05]  /*842f0*/  @P4 BRA P5, `(.L_x_36634) ;  /* 0x0000000000144947 */ /* 0x000fea0002800000 */
[----:B------:R-:W-:Y:S01]  /*84300*/  IMAD.MOV.U32 R0, RZ, RZ, R4 ;  /* 0x000000ffff007224 */ /* 0x000fe200078e0004 */
[----:B------:R-:W-:Y:S01]  /*84310*/  MOV R4, 0x84350 ;  /* 0x0008435000047802 */ /* 0x000fe20000000f00 */
[----:B------:R-:W-:Y:S02]  /*84320*/  IMAD.MOV.U32 R2, RZ, RZ, R10 ;  /* 0x000000ffff027224 */ /* 0x000fe400078e000a */
[----:B------:R-:W-:-:S07]  /*84330*/  IMAD.MOV.U32 R3, RZ, RZ, R11 ;  /* 0x000000ffff037224 */ /* 0x000fce00078e000b */
[----:B------:R-:W-:Y:S05]  /*84340*/  CALL.REL.NOINC `($__internal_76_$__cuda_sm20_div_rn_f64_full) ;  /* 0x0000015c00b87944 */ /* 0x000fea0003c00000 */
.L_x_36634:
[----:B------:R-:W-:Y:S05]  /*84350*/  BSYNC B3 ;  /* 0x0000000000037941 */ /* 0x000fea0003800000 */
.L_x_36633:
        /* <DEDUP_REMOVED lines=82> */
.L_x_36636:
[----:B------:R-:W-:Y:S02]  /*84880*/  FSEL R2, RZ, 3.37028055040000000000e+12, P2 ;  /* 0x54442d18ff027808 */ /* 0x000fe40001000000 */
[----:B------:R-:W-:-:S07]  /*84890*/  FSEL R3, RZ, 2.1426990032196044922, P2 ;  /* 0x400921fbff037808 */ /* 0x000fce0001000000 */
.L_x_36637:
[----:B------:R-:W-:Y:S05]  /*848a0*/  BSYNC B0 ;  /* 0x0000000000007941 */ /* 0x000fea0003800000 */
.L_x_36635:
[----:B------:R-:W-:Y:S01]  /*848b0*/  DADD R20, |R20|, |R22| ;  /* 0x0000000014147229 */ /* 0x000fe20000000616 */
[----:B------:R-:W-:-:S07]  /*848c0*/  LOP3.LUT R23, R3, 0x80000000, R23, 0xb8, !PT ;  /* 0x8000000003177812 */ /* 0x000fce00078eb817 */
[----:B------:R-:W-:-:S06]  /*848d0*/  DSETP.GTU.AND P0, PT, |R20|, +INF , PT ;  /* 0x7ff000001400742a */ /* 0x000fcc0003f0c200 */
[----:B------:R-:W-:Y:S02]  /*848e0*/  FSEL R2, R20, R2, P0 ;  /* 0x0000000214027208 */ /* 0x000fe40000000000 */
[----:B------:R-:W-:-:S07]  /*848f0*/  FSEL R3, R21, R23, P0 ;  /* 0x0000001715037208 */ /* 0x000fce0000000000 */
.L_x_36586:
[----:B------:R-:W-:Y:S05]  /*84900*/  BSYNC B2 ;  /* 0x0000000000027941 */ /* 0x000fea0003800000 */
.L_x_36570:
        /* <DEDUP_REMOVED lines=77> */
.L_x_36643:
[----:B------:R-:W-:Y:S05]  /*84de0*/  BSYNC B0 ;  /* 0x0000000000007941 */ /* 0x000fea0003800000 */
.L_x_36642:
        /* <DEDUP_REMOVED lines=26> */
.L_x_36645:
[----:B------:R-:W-:Y:S01]  /*84f90*/  DMUL R44, RZ, R16 ;  /* 0x00000010ff2c7228 */ /* 0x000fe20000000000 */
[----:B------:R-:W-:-:S10]  /*84fa0*/  IMAD.MOV.U32 R0, RZ, RZ, RZ ;  /* 0x000000ffff007224 */ /* 0x000fd400078e00ff */
.L_x_36646:
[----:B------:R-:W-:Y:S05]  /*84fb0*/  BSYNC B2 ;  /* 0x0000000000027941 */ /* 0x000fea0003800000 */
.L_x_36644:
        /* <DEDUP_REMOVED lines=49> */
.L_x_36648:
[----:B------:R-:W-:Y:S01]  /*852d0*/  DMUL R2, RZ, R16 ;  /* 0x00000010ff027228 */ /* 0x000fe20000000000 */
[----:B------:R-:W-:-:S10]  /*852e0*/  IMAD.MOV.U32 R0, RZ, RZ, RZ ;  /* 0x000000ffff007224 */ /* 0x000fd400078e00ff */
.L_x_36649:
[----:B------:R-:W-:Y:S05]  /*852f0*/  BSYNC B2 ;  /* 0x0000000000027941 */ /* 0x000fea0003800000 */
.L_x_36647:
        /* <DEDUP_REMOVED lines=25> */
.L_x_36641:
        /* <DEDUP_REMOVED lines=63> */
.L_x_36651:
[----:B------:R-:W-:Y:S05]  /*85880*/  BSYNC B0 ;  /* 0x0000000000007941 */ /* 0x000fea0003800000 */
.L_x_36650:
        /* <DEDUP_REMOVED lines=26> */
.L_x_36653:
[----:B------:R-:W-:Y:S01]  /*85a30*/  DMUL R18, RZ, R16 ;  /* 0x00000010ff127228 */ /* 0x000fe20000000000 */
[----:B------:R-:W-:-:S10]  /*85a40*/  IMAD.MOV.U32 R0, RZ, RZ, RZ ;  /* 0x000000ffff007224 */ /* 0x000fd400078e00ff */
.L_x_36654:
[----:B------:R-:W-:Y:S05]  /*85a50*/  BSYNC B2 ;  /* 0x0000000000027941 */ /* 0x000fea0003800000 */
.L_x_36652:
        /* <DEDUP_REMOVED lines=49> */
.L_x_36656:
[----:B------:R-:W-:Y:S01]  /*85d70*/  DMUL R2, RZ, R16 ;  /* 0x00000010ff027228 */ /* 0x000fe20000000000 */
[----:B------:R-:W-:-:S10]  /*85d80*/  IMAD.MOV.U32 R0, RZ, RZ, RZ ;  /* 0x000000ffff007224 */ /* 0x000fd400078e00ff */
.L_x_36657:
[----:B------:R-:W-:Y:S05]  /*85d90*/  BSYNC B2 ;  /* 0x0000000000027941 */ /* 0x000fea0003800000 */
.L_x_36655:
        /* <DEDUP_REMOVED lines=39> */
.L_x_36640:
        /* <DEDUP_REMOVED lines=11> */
.L_x_36658:
[----:B------:R-:W-:-:S10]  /*860c0*/  DADD R44, R16, -R16 ;  /* 0x00000000102c7229 */ /* 0x000fd40000000810 */
[----:B------:R-:W-:Y:S02]  /*860d0*/  IMAD.MOV.U32 R46, RZ, RZ, R44 ;  /* 0x000000ffff2e7224 */ /* 0x000fe400078e002c */
[----:B------:R-:W-:Y:S01]  /*860e0*/  IMAD.MOV.U32 R47, RZ, RZ, R45 ;  /* 0x000000ffff2f7224 */ /* 0x000fe200078e002d */
[----:B------:R-:W-:Y:S06]  /*860f0*/  BRA `(.L_x_36569) ;  /* 0x0000000800a07947 */ /* 0x000fec0003800000 */
.L_x_36639:
        /* <DEDUP_REMOVED lines=27> */
.L_x_36660:
[----:B------:R-:W-:Y:S01]  /*862b0*/  DMUL R44, RZ, R16 ;  /* 0x00000010ff2c7228 */ /* 0x000fe20000000000 */
[----:B------:R-:W-:-:S10]  /*862c0*/  IMAD.MOV.U32 R0, RZ, RZ, RZ ;  /* 0x000000ffff007224 */ /* 0x000fd400078e00ff */
.L_x_36661:
[----:B------:R-:W-:Y:S05]  /*862d0*/  BSYNC B2 ;  /* 0x0000000000027941 */ /* 0x000fea0003800000 */
.L_x_36659:
        /* <DEDUP_REMOVED lines=49> */
.L_x_36663:
[----:B------:R-:W-:Y:S01]  /*865f0*/  DMUL R46, RZ, R16 ;  /* 0x00000010ff2e7228 */ /* 0x000fe20000000000 */
[----:B------:R-:W-:-:S10]  /*86600*/  IMAD.MOV.U32 R0, RZ, RZ, RZ ;  /* 0x000000ffff007224 */ /* 0x000fd400078e00ff */
.L_x_36664:
[----:B------:R-:W-:Y:S05]  /*86610*/  BSYNC B2 ;  /* 0x0000000000027941 */ /* 0x000fea0003800000 */
.L_x_36662:
        /* <DEDUP_REMOVED lines=24> */
.L_x_36638:
        /* <DEDUP_REMOVED lines=59> */
.L_x_36666:
[----:B------:R-:W-:Y:S05]  /*86b50*/  BSYNC B0 ;  /* 0x0000000000007941 */ /* 0x000fea0003800000 */
.L_x_36665:
[----:B------:R-:W-:Y:S02]  /*86b60*/  IMAD.MOV.U32 R46, RZ, RZ, R16 ;  /* 0x000000ffff2e7224 */ /* 0x000fe400078e0010 */
[----:B------:R-:W-:-:S07]  /*86b70*/  IMAD.MOV.U32 R47, RZ, RZ, R17 ;  /* 0x000000ffff2f7224 */ /* 0x000fce00078e0011 */
.L_x_36569:
[----:B------:R-:W-:Y:S05]  /*86b80*/  BSYNC B1 ;  /* 0x0000000000017941 */ /* 0x000fea0003800000 */
.L_x_36568:
        /* <DEDUP_REMOVED lines=124> */
.L_x_36676:
        /* <DEDUP_REMOVED lines=22> */
.L_x_36679:
[----:B------:R-:W-:Y:S05]  /*874b0*/  BSYNC B4 ;  /* 0x0000000000047941 */ /* 0x000fea0003800000 */
.L_x_36678:
        /* <DEDUP_REMOVED lines=29> */
.L_x_36677:
[----:B------:R-:W-:Y:S05]  /*87690*/  BSYNC B3 ;  /* 0x0000000000037941 */ /* 0x000fea0003800000 */
.L_x_36675:
        /* <DEDUP_REMOVED lines=21> */
.L_x_36681:
[----:B------:R-:W-:Y:S05]  /*877f0*/  BSYNC B3 ;  /* 0x0000000000037941 */ /* 0x000fea0003800000 */
.L_x_36680:
        /* <DEDUP_REMOVED lines=82> */
.L_x_36683:
[----:B------:R-:W-:-:S04]  /*87d20*/  ISETP.GE.AND P0, PT, R25, RZ, PT ;  /* 0x000000ff1900720c */ /* 0x000fc80003f06270 */
[----:B------:R-:W-:Y:S02]  /*87d30*/  FSEL R2, RZ, 3.37028055040000000000e+12, P0 ;  /* 0x54442d18ff027808 */ /* 0x000fe40000000000 */
[----:B------:R-:W-:-:S07]  /*87d40*/  FSEL R3, RZ, 2.1426990032196044922, P0 ;  /* 0x400921fbff037808 */ /* 0x000fce0000000000 */
.L_x_36684:
[----:B------:R-:W-:Y:S05]  /*87d50*/  BSYNC B0 ;  /* 0x0000000000007941 */ /* 0x000fea0003800000 */
.L_x_36682:
[----:B------:R-:W-:Y:S01]  /*87d60*/  DADD R24, |R24|, |R26| ;  /* 0x0000000018187229 */ /* 0x000fe2000000061a */
[----:B------:R-:W-:Y:S01]  /*87d70*/  LOP3.LUT R27, R3, 0x80000000, R27, 0xb8, !PT ;  /* 0x80000000031b7812 */ /* 0x000fe200078eb81b */
[----:B------:R-:W-:-:S06]  /*87d80*/  DMUL R8, R8, 0.5 ;  /* 0x3fe0000008087828 */ /* 0x000fcc0000000000 */
[----:B------:R-:W-:-:S06]  /*87d90*/  DSETP.GTU.AND P0, PT, |R24|, +INF , PT ;  /* 0x7ff000001800742a */ /* 0x000fcc0003f0c200 */
[----:B------:R-:W-:Y:S02]  /*87da0*/  FSEL R2, R24, R2, P0 ;  /* 0x0000000218027208 */ /* 0x000fe40000000000 */
[----:B------:R-:W-:Y:S01]  /*87db0*/  FSEL R3, R25, R27, P0 ;  /* 0x0000001b19037208 */ /* 0x000fe20000000000 */
[----:B------:R-:W-:Y:S06]  /*87dc0*/  BRA `(.L_x_36685) ;  /* 0x00000064002c7947 */ /* 0x000fec0003800000 */
.L_x_36674:
        /* <DEDUP_REMOVED lines=99> */
.L_x_36688:
[----:B------:R-:W-:Y:S05]  /*88400*/  BSYNC B0 ;  /* 0x0000000000007941 */ /* 0x000fea0003800000 */
.L_x_36687:
        /* <DEDUP_REMOVED lines=8> */
.L_x_36690:
[----:B------:R-:W-:Y:S05]  /*88490*/  BSYNC B3 ;  /* 0x0000000000037941 */ /* 0x000fea0003800000 */
.L_x_36689:
        /* <DEDUP_REMOVED lines=82> */
.L_x_36692:
[----:B------:R-:W-:-:S04]  /*889c0*/  ISETP.GE.AND P0, PT, R25, RZ, PT ;  /* 0x000000ff1900720c */ /* 0x000fc80003f06270 */
[----:B------:R-:W-:Y:S02]  /*889d0*/  FSEL R2, RZ, 3.37028055040000000000e+12, P0 ;  /* 0x54442d18ff027808 */ /* 0x000fe40000000000 */
[----:B------:R-:W-:-:S07]  /*889e0*/  FSEL R3, RZ, 2.1426990032196044922, P0 ;  /* 0x400921fbff037808 */ /* 0x000fce0000000000 */
.L_x_36693:
[----:B------:R-:W-:Y:S05]  /*889f0*/  BSYNC B0 ;  /* 0x0000000000007941 */ /* 0x000fea0003800000 */
.L_x_36691:
[----:B------:R-:W-:Y:S01]  /*88a00*/  DADD R24, |R24|, |R26| ;  /* 0x0000000018187229 */ /* 0x000fe2000000061a */
[----:B------:R-:W-:Y:S01]  /*88a10*/  LOP3.LUT R27, R3, 0x80000000, R27, 0xb8, !PT ;  /* 0x80000000031b7812 */ /* 0x000fe200078eb81b */
[----:B------:R-:W-:-:S06]  /*88a20*/  DMUL R8, R8, 0.5 ;  /* 0x3fe0000008087828 */ /* 0x000fcc0000000000 */
[----:B------:R-:W-:-:S06]  /*88a30*/  DSETP.GTU.AND P0, PT, |R24|, +INF , PT ;  /* 0x7ff000001800742a */ /* 0x000fcc0003f0c200 */
[----:B------:R-:W-:Y:S02]  /*88a40*/  FSEL R2, R24, R2, P0 ;  /* 0x0000000218027208 */ /* 0x000fe40000000000 */
[----:B------:R-:W-:Y:S01]  /*88a50*/  FSEL R3, R25, R27, P0 ;  /* 0x0000001b19037208 */ /* 0x000fe20000000000 */
[----:B------:R-:W-:Y:S06]  /*88a60*/  BRA `(.L_x_36685) ;  /* 0x0000005800047947 */ /* 0x000fec0003800000 */
.L_x_36686:
        /* <DEDUP_REMOVED lines=29> */
.L_x_36695:
        /* <DEDUP_REMOVED lines=70> */
.L_x_36694:
        /* <DEDUP_REMOVED lines=97> */
.L_x_36697:
        /* <DEDUP_REMOVED lines=22> */
.L_x_36700:
[----:B------:R-:W-:Y:S05]  /*89810*/  BSYNC B4 ;  /* 0x0000000000047941 */ /* 0x000fea0003800000 */
.L_x_36699:
        /* <DEDUP_REMOVED lines=29> */
.L_x_36698:
[----:B------:R-:W-:Y:S05]  /*899f0*/  BSYNC B3 ;  /* 0x0000000000037941 */ /* 0x000fea0003800000 */
.L_x_36696:
        /* <DEDUP_REMOVED lines=21> */
.L_x_36702:
[----:B------:R-:W-:Y:S05]  /*89b50*/  BSYNC B3 ;  /* 0x0000000000037941 */ /* 0x000fea0003800000 */
.L_x_36701:
        /* <DEDUP_REMOVED lines=82> */
.L_x_36704:
[----:B------:R-:W-:-:S04]  /*8a080*/  ISETP.GE.AND P0, PT, R25, RZ, PT ;  /* 0x000000ff1900720c */ /* 0x000fc80003f06270 */
[----:B------:R-:W-:Y:S02]  /*8a090*/  FSEL R2, RZ, 3.37028055040000000000e+12, P0 ;  /* 0x54442d18ff027808 */ /* 0x000fe40000000000 */
[----:B------:R-:W-:-:S07]  /*8a0a0*/  FSEL R3, RZ, 2.1426990032196044922, P0 ;  /* 0x400921fbff037808 */ /* 0x000fce0000000000 */
.L_x_36705:
[----:B------:R-:W-:Y:S05]  /*8a0b0*/  BSYNC B0 ;  /* 0x0000000000007941 */ /* 0x000fea0003800000 */
.L_x_36703:
[----:B------:R-:W-:Y:S01]  /*8a0c0*/  DADD R24, |R24|, |R26| ;  /* 0x0000000018187229 */ /* 0x000fe2000000061a */
[----:B------:R-:W-:Y:S01]  /*8a0d0*/  LOP3.LUT R27, R3, 0x80000000, R27, 0xb8, !PT ;  /* 0x80000000031b7812 */ /* 0x000fe200078eb81b */
[----:B------:R-:W-:-:S06]  /*8a0e0*/  DMUL R8, R8, 0.5 ;  /* 0x3fe0000008087828 */ /* 0x000fcc0000000000 */
[----:B------:R-:W-:-:S06]  /*8a0f0*/  DSETP.GTU.AND P0, PT, |R24|, +INF , PT ;  /* 0x7ff000001800742a */ /* 0x000fcc0003f0c200 */
[----:B------:R-:W-:Y:S02]  /*8a100*/  FSEL R2, R24, R2, P0 ;  /* 0x0000000218027208 */ /* 0x000fe40000000000 */
[----:B------:R-:W-:Y:S01]  /*8a110*/  FSEL R3, R25, R27, P0 ;  /* 0x0000001b19037208 */ /* 0x000fe20000000000 */
[----:B------:R-:W-:Y:S06]  /*8a120*/  BRA `(.L_x_36685) ;  /* 0x0000004000547947 */ /* 0x000fec0003800000 */
.L_x_36673:
        /* <DEDUP_REMOVED lines=135> */
.L_x_36707:
[----:B------:R-:W-:Y:S05]  /*8a9a0*/  BSYNC B0 ;  /* 0x0000000000007941 */ /* 0x000fea0003800000 */
.L_x_36706:
        /* <DEDUP_REMOVED lines=8> */
.L_x_36709:
[----:B------:R-:W-:Y:S05]  /*8aa30*/  BSYNC B3 ;  /* 0x0000000000037941 */ /* 0x000fea0003800000 */
.L_x_36708:
        /* <DEDUP_REMOVED lines=82> */
.L_x_36711:
[----:B------:R-:W-:-:S04]  /*8af60*/  ISETP.GE.AND P0, PT, R25, RZ, PT ;  /* 0x000000ff1900720c */ /* 0x000fc80003f06270 */
[----:B------:R-:W-:Y:S02]  /*8af70*/  FSEL R2, RZ, 3.37028055040000000000e+12, P0 ;  /* 0x54442d18ff027808 */ /* 0x000fe40000000000 */
[----:B------:R-:W-:-:S07]  /*8af80*/  FSEL R3, RZ, 2.1426990032196044922, P0 ;  /* 0x400921fbff037808 */ /* 0x000fce0000000000 */
.L_x_36712:
[----:B------:R-:W-:Y:S05]  /*8af90*/  BSYNC B0 ;  /* 0x0000000000007941 */ /* 0x000fea0003800000 */
.L_x_36710:
[----:B------:R-:W-:Y:S01]  /*8afa0*/  DADD R24, |R24|, |R26| ;  /* 0x0000000018187229 */ /* 0x000fe2000000061a */
[----:B------:R-:W-:-:S07]  /*8afb0*/  LOP3.LUT R27, R3, 0x80000000, R27, 0xb8, !PT ;  /* 0x80000000031b7812 */ /* 0x000fce00078eb81b */
[----:B------:R-:W-:-:S06]  /*8afc0*/  DSETP.GTU.AND P0, PT, |R24|, +INF , PT ;  /* 0x7ff000001800742a */ /* 0x000fcc0003f0c200 */
[----:B------:R-:W-:Y:S02]  /*8afd0*/  FSEL R2, R24, R2, P0 ;  /* 0x0000000218027208 */ /* 0x000fe40000000000 */
[----:B------:R-:W-:Y:S01]  /*8afe0*/  FSEL R3, R25, R27, P0 ;  /* 0x0000001b19037208 */ /* 0x000fe20000000000 */
[----:B------:R-:W-:Y:S06]  /*8aff0*/  BRA `(.L_x_36685) ;  /* 0x0000003000a07947 */ /* 0x000fec0003800000 */
.L_x_36672:
        /* <DEDUP_REMOVED lines=90> */
.L_x_36715:
        /* <DEDUP_REMOVED lines=22> */
.L_x_36718:
[----:B------:R-:W-:Y:S05]  /*8b700*/  BSYNC B4 ;  /* 0x0000000000047941 */ /* 0x000fea0003800000 */
.L_x_36717:
        /* <DEDUP_REMOVED lines=29> */
.L_x_36716:
[----:B------:R-:W-:Y:S05]  /*8b8e0*/  BSYNC B3 ;  /* 0x0000000000037941 */ /* 0x000fea0003800000 */
.L_x_36714:
        /* <DEDUP_REMOVED lines=83> */
.L_x_36713:
        /* <DEDUP_REMOVED lines=85> */
.L_x_36671:
        /* <DEDUP_REMOVED lines=23> */
.L_x_36720:
[----:B------:R-:W-:Y:S05]  /*8c4e0*/  BSYNC B3 ;  /* 0x0000000000037941 */ /* 0x000fea0003800000 */
.L_x_36719:
        /* <DEDUP_REMOVED lines=26> */
.L_x_36722:
[----:B------:R-:W-:Y:S05]  /*8c690*/  BSYNC B3 ;  /* 0x0000000000037941 */ /* 0x000fea0003800000 */
.L_x_36721:
        /* <DEDUP_REMOVED lines=136> */
.L_x_36724:
[----:B------:R-:W-:Y:S05]  /*8cf20*/  BSYNC B0 ;  /* 0x0000000000007941 */ /* 0x000fea0003800000 */
.L_x_36723:
        /* <DEDUP_REMOVED lines=8> */
.L_x_36726:
[----:B------:R-:W-:Y:S05]  /*8cfb0*/  BSYNC B3 ;  /* 0x0000000000037941 */ /* 0x000fea0003800000 */
.L_x_36725:
        /* <DEDUP_REMOVED lines=82> */
.L_x_36728:
[----:B------:R-:W-:-:S04]  /*8d4e0*/  ISETP.GE.AND P0, PT, R25, RZ, PT ;  /* 0x000000ff1900720c */ /* 0x000fc80003f06270 */
[----:B------:R-:W-:Y:S02]  /*8d4f0*/  FSEL R2, RZ, 3.37028055040000000000e+12, P0 ;  /* 0x54442d18ff027808 */ /* 0x000fe40000000000 */
[----:B------:R-:W-:-:S07]  /*8d500*/  FSEL R3, RZ, 2.1426990032196044922, P0 ;  /* 0x400921fbff037808 */ /* 0x000fce0000000000 */
.L_x_36729:
[----:B------:R-:W-:Y:S05]  /*8d510*/  BSYNC B0 ;  /* 0x0000000000007941 */ /* 0x000fea0003800000 */
.L_x_36727:
[----:B------:R-:W-:Y:S01]  /*8d520*/  DADD R24, |R24|, |R26| ;  /* 0x0000000018187229 */ /* 0x000fe2000000061a */
[----:B------:R-:W-:Y:S01]  /*8d530*/  LOP3.LUT R27, R3, 0x80000000, R27, 0xb8, !PT ;  /* 0x80000000031b7812 */ /* 0x000fe200078eb81b */
[----:B------:R-:W-:-:S06]  /*8d540*/  DADD R8, R8, 1 ;  /* 0x3ff0000008087429 */ /* 0x000fcc0000000000 */
[----:B------:R-:W-:-:S06]  /*8d550*/  DSETP.GTU.AND P0, PT, |R24|, +INF , PT ;  /* 0x7ff000001800742a */ /* 0x000fcc0003f0c200 */
[----:B------:R-:W-:Y:S02]  /*8d560*/  FSEL R2, R24, R2, P0 ;  /* 0x0000000218027208 */ /* 0x000fe40000000000 */
[----:B------:R-:W-:Y:S01]  /*8d570*/  FSEL R3, R25, R27, P0 ;  /* 0x0000001b19037208 */ /* 0x000fe20000000000 */
[----:B------:R-:W-:Y:S06]  /*8d580*/  BRA `(.L_x_36685) ;  /* 0x0000000c003c7947 */ /* 0x000fec0003800000 */
.L_x_36670:
        /* <DEDUP_REMOVED lines=108> */
.L_x_36731:
[----:B------:R-:W-:Y:S05]  /*8dc50*/  BSYNC B0 ;  /* 0x0000000000007941 */ /* 0x000fea0003800000 */
.L_x_36730:
[----:B------:R-:W-:Y:S04]  /*8dc60*/  BSSY B3, `(.L_x_36732) ;  /* 0x0000007000037945 */ /* 0x000fe80003800000 */
[----:B------:R-:W-:Y:S05]  /*8dc70*/  @P4 BRA P5, `(.L_x_36733) ;  /* 0x0000000000144947 */ /* 0x000fea0002800000 */
[----:B------:R-:W-:Y:S01]  /*8dc80*/  IMAD.MOV.U32 R0, RZ, RZ, R4 ;  /* 0x000000ffff007224 */ /* 0x000fe200078e0004 */
[----:B------:R-:W-:Y:S01]  /*8dc90*/  MOV R4, 0x8dcd0 ;  /* 0x0008dcd000047802 */ /* 0x000fe20000000f00 */
[----:B------:R-:W-:Y:S02]  /*8dca0*/  IMAD.MOV.U32 R2, RZ, RZ, R10 ;  /* 0x000000ffff027224 */ /* 0x000fe400078e000a */
[----:B------:R-:W-:-:S07]  /*8dcb0*/  IMAD.MOV.U32 R3, RZ, RZ, R11 ;  /* 0x000000ffff037224 */ /* 0x000fce00078e000b */
[----:B------:R-:W-:Y:S05]  /*8dcc0*/  CALL.REL.NOINC `($__internal_76_$__cuda_sm20_div_rn_f64_full) ;  /* 0x000000c400587944 */ /* 0x000fea0003c00000 */
.L_x_36733:
[----:B------:R-:W-:Y:S05]  /*8dcd0*/  BSYNC B3 ;  /* 0x0000000000037941 */ /* 0x000fea0003800000 */
.L_x_36732:
        /* <DEDUP_REMOVED lines=82> */
.L_x_36735:
[----:B------:R-:W-:Y:S02]  /*8e200*/  FSEL R2, RZ, 3.37028055040000000000e+12, P2 ;  /* 0x54442d18ff027808 */ /* 0x000fe40001000000 */
[----:B------:R-:W-:-:S07]  /*8e210*/  FSEL R3, RZ, 2.1426990032196044922, P2 ;  /* 0x400921fbff037808 */ /* 0x000fce0001000000 */
.L_x_36736:
[----:B------:R-:W-:Y:S05]  /*8e220*/  BSYNC B0 ;  /* 0x0000000000007941 */ /* 0x000fea0003800000 */
.L_x_36734:
[----:B------:R-:W-:Y:S01]  /*8e230*/  DADD R24, |R24|, |R26| ;  /* 0x0000000018187229 */ /* 0x000fe2000000061a */
[----:B------:R-:W-:-:S07]  /*8e240*/  LOP3.LUT R27, R3, 0x80000000, R27, 0xb8, !PT ;  /* 0x80000000031b7812 */ /* 0x000fce00078eb81b */
[----:B------:R-:W-:-:S06]  /*8e250*/  DSETP.GTU.AND P0, PT, |R24|, +INF , PT ;  /* 0x7ff000001800742a */ /* 0x000fcc0003f0c200 */
[----:B------:R-:W-:Y:S02]  /*8e260*/  FSEL R2, R24, R2, P0 ;  /* 0x0000000218027208 */ /* 0x000fe40000000000 */
[----:B------:R-:W-:-:S07]  /*8e270*/  FSEL R3, R25, R27, P0 ;  /* 0x0000001b19037208 */ /* 0x000fce0000000000 */
.L_x_36685:
[----:B------:R-:W-:Y:S05]  /*8e280*/  BSYNC B2 ;  /* 0x0000000000027941 */ /* 0x000fea0003800000 */
.L_x_36669:
        /* <DEDUP_REMOVED lines=77> */
.L_x_36742:
[----:B------:R-:W-:Y:S05]  /*8e760*/  BSYNC B0 ;  /* 0x0000000000007941 */ /* 0x000fea0003800000 */
.L_x_36741:
        /* <DEDUP_REMOVED lines=26> */
.L_x_36744:
[----:B------:R-:W-:Y:S01]  /*8e910*/  DMUL R16, RZ, R20 ;  /* 0x00000014ff107228 */ /* 0x000fe20000000000 */
[----:B------:R-:W-:-:S10]  /*8e920*/  IMAD.MOV.U32 R2, RZ, RZ, RZ ;  /* 0x000000ffff027224 */ /* 0x000fd400078e00ff */
.L_x_36745:
[----:B------:R-:W-:Y:S05]  /*8e930*/  BSYNC B2 ;  /* 0x0000000000027941 */ /* 0x000fea0003800000 */
.L_x_36743:
        /* <DEDUP_REMOVED lines=49> */
.L_x_36747:
[----:B------:R-:W-:Y:S01]  /*8ec50*/  DMUL R2, RZ, R20 ;  /* 0x00000014ff027228 */ /* 0x000fe20000000000 */
[----:B------:R-:W-:-:S10]  /*8ec60*/  IMAD.MOV.U32 R0, RZ, RZ, RZ ;  /* 0x000000ffff007224 */ /* 0x000fd400078e00ff */
.L_x_36748:
[----:B------:R-:W-:Y:S05]  /*8ec70*/  BSYNC B2 ;  /* 0x0000000000027941 */ /* 0x000fea0003800000 */
.L_x_36746:
        /* <DEDUP_REMOVED lines=25> */
.L_x_36740:
        /* <DEDUP_REMOVED lines=63> */
.L_x_36750:
[----:B------:R-:W-:Y:S05]  /*8f200*/  BSYNC B0 ;  /* 0x0000000000007941 */ /* 0x000fea0003800000 */
.L_x_36749:
        /* <DEDUP_REMOVED lines=26> */
.L_x_36752:
[----:B------:R-:W-:Y:S01]  /*8f3b0*/  DMUL R16, RZ, R20 ;  /* 0x00000014ff107228 */ /* 0x000fe20000000000 */
[----:B------:R-:W-:-:S10]  /*8f3c0*/  IMAD.MOV.U32 R2, RZ, RZ, RZ ;  /* 0x000000ffff027224 */ /* 0x000fd400078e00ff */
.L_x_36753:
[----:B------:R-:W-:Y:S05]  /*8f3d0*/  BSYNC B2 ;  /* 0x0000000000027941 */ /* 0x000fea0003800000 */
.L_x_36751:
        /* <DEDUP_REMOVED lines=49> */
.L_x_36755:
[----:B------:R-:W-:Y:S01]  /*8f6f0*/  DMUL R2, RZ, R20 ;  /* 0x00000014ff027228 */ /* 0x000fe20000000000 */
[----:B------:R-:W-:-:S10]  /*8f700*/  IMAD.MOV.U32 R0, RZ, RZ, RZ ;  /* 0x000000ffff007224 */ /* 0x000fd400078e00ff */
.L_x_36756:
[----:B------:R-:W-:Y:S05]  /*8f710*/  BSYNC B2 ;  /* 0x0000000000027941 */ /* 0x000fea0003800000 */
.L_x_36754:
        /* <DEDUP_REMOVED lines=39> */
.L_x_36739:
        /* <DEDUP_REMOVED lines=11> */
.L_x_36757:
[----:B------:R-:W-:-:S10]  /*8fa40*/  DADD R16, R20, -R20 ;  /* 0x0000000014107229 */ /* 0x000fd40000000814 */
[----:B------:R-:W-:Y:S02]  /*8fa50*/  IMAD.MOV.U32 R18, RZ, RZ, R16 ;  /* 0x000000ffff127224 */ /* 0x000fe400078e0010 */
[----:B------:R-:W-:Y:S01]  /*8fa60*/  IMAD.MOV.U32 R19, RZ, RZ, R17 ;  /* 0x000000ffff137224 */ /* 0x000fe200078e0011 */
[----:B------:R-:W-:Y:S06]  /*8fa70*/  BRA `(.L_x_36668) ;  /* 0x00000008009c7947 */ /* 0x000fec0003800000 */
.L_x_36738:
        /* <DEDUP_REMOVED lines=26> */
.L_x_36759:
[----:B------:R-:W-:Y:S01]  /*8fc20*/  DMUL R2, RZ, R20 ;  /* 0x00000014ff027228 */ /* 0x000fe20000000000 */
[----:B------:R-:W-:-:S10]  /*8fc30*/  IMAD.MOV.U32 R5, RZ, RZ, RZ ;  /* 0x000000ffff057224 */ /* 0x000fd400078e00ff */
.L_x_36760:
[----:B------:R-:W-:Y:S05]  /*8fc40*/  BSYNC B2 ;  /* 0x0000000000027941 */ /* 0x000fea0003800000 */
.L_x_36758:
        /* <DEDUP_REMOVED lines=49> */
.L_x_36762:
[----:B------:R-:W-:Y:S01]  /*8ff60*/  DMUL R18, RZ, R20 ;  /* 0x00000014ff127228 */ /* 0x000fe20000000000 */
[----:B------:R-:W-:-:S10]  /*8ff70*/  IMAD.MOV.U32 R0, RZ, RZ, RZ ;  /* 0x000000ffff007224 */ /* 0x000fd400078e00ff */
.L_x_36763:
[----:B------:R-:W-:Y:S05]  /*8ff80*/  BSYNC B2 ;  /* 0x0000000000027941 */ /* 0x000fea0003800000 */
.L_x_36761:
        /* <DEDUP_REMOVED lines=24> */
.L_x_36737:
        /* <DEDUP_REMOVED lines=59> */
.L_x_36765:
[----:B------:R-:W-:Y:S05]  /*904c0*/  BSYNC B0 ;  /* 0x0000000000007941 */ /* 0x000fea0003800000 */
.L_x_36764:
[----:B------:R-:W-:Y:S02]  /*904d0*/  IMAD.MOV.U32 R18, RZ, RZ, R20 ;  /* 0x000000ffff127224 */ /* 0x000fe400078e0014 */
[----:B------:R-:W-:-:S07]  /*904e0*/  IMAD.MOV.U32 R19, RZ, RZ, R21 ;  /* 0x000000ffff137224 */ /* 0x000fce00078e0015 */
.L_x_36668:
[----:B------:R-:W-:Y:S05]  /*904f0*/  BSYNC B1 ;  /* 0x0000000000017941 */ /* 0x000fea0003800000 */
.L_x_36667:
        /* <DEDUP_REMOVED lines=122> */
.L_x_36775:
        /* <DEDUP_REMOVED lines=22> */
.L_x_36778:
[----:B------:R-:W-:Y:S05]  /*90e00*/  BSYNC B4 ;  /* 0x0000000000047941 */ /* 0x000fea0003800000 */
.L_x_36777:
        /* <DEDUP_REMOVED lines=29> */
.L_x_36776:
[----:B------:R-:W-:Y:S05]  /*90fe0*/  BSYNC B3 ;  /* 0x0000000000037941 */ /* 0x000fea0003800000 */
.L_x_36774:
        /* <DEDUP_REMOVED lines=21> */
.L_x_36780:
[----:B------:R-:W-:Y:S05]  /*91140*/  BSYNC B3 ;  /* 0x0000000000037941 */ /* 0x000fea0003800000 */
.L_x_36779:
        /* <DEDUP_REMOVED lines=82> */
.L_x_36782:
[----:B------:R-:W-:-:S04]  /*91670*/  ISETP.GE.AND P0, PT, R29, RZ, PT ;  /* 0x000000ff1d00720c */ /* 0x000fc80003f06270 */
[----:B------:R-:W-:Y:S02]  /*91680*/  FSEL R2, RZ, 3.37028055040000000000e+12, P0 ;  /* 0x54442d18ff027808 */ /* 0x000fe40000000000 */
[----:B------:R-:W-:-:S07]  /*91690*/  FSEL R3, RZ, 2.1426990032196044922, P0 ;  /* 0x400921fbff037808 */ /* 0x000fce0000000000 */
.L_x_36783:
[----:B------:R-:W-:Y:S05]  /*916a0*/  BSYNC B0 ;  /* 0x0000000000007941 */ /* 0x000fea0003800000 */
.L_x_36781:
[----:B------:R-:W-:Y:S01]  /*916b0*/  DADD R28, |R28|, |R30| ;  /* 0x000000001c1c7229 */ /* 0x000fe2000000061e */
[----:B------:R-:W-:Y:S01]  /*916c0*/  LOP3.LUT R31, R3, 0x80000000, R31, 0xb8, !PT ;  /* 0x80000000031f7812 */ /* 0x000fe200078eb81f */
[----:B------:R-:W-:-:S06]  /*916d0*/  DMUL R8, R8, 0.5 ;  /* 0x3fe0000008087828 */ /* 0x000fcc0000000000 */
[----:B------:R-:W-:-:S06]  /*916e0*/  DSETP.GTU.AND P0, PT, |R28|, +INF , PT ;  /* 0x7ff000001c00742a */ /* 0x000fcc0003f0c200 */
[----:B------:R-:W-:Y:S02]  /*916f0*/  FSEL R2, R28, R2, P0 ;  /* 0x000000021c027208 */ /* 0x000fe40000000000 */
[----:B------:R-:W-:Y:S01]  /*91700*/  FSEL R3, R29, R31, P0 ;  /* 0x0000001f1d037208 */ /* 0x000fe20000000000 */
[----:B------:R-:W-:Y:S06]  /*91710*/  BRA `(.L_x_36784) ;  /* 0x00000064002c7947 */ /* 0x000fec0003800000 */
.L_x_36773:
        /* <DEDUP_REMOVED lines=99> */
.L_x_36787:
[----:B------:R-:W-:Y:S05]  /*91d50*/  BSYNC B0 ;  /* 0x0000000000007941 */ /* 0x000fea0003800000 */
.L_x_36786:
        /* <DEDUP_REMOVED lines=8> */
.L_x_36789:
[----:B------:R-:W-:Y:S05]  /*91de0*/  BSYNC B3 ;  /* 0x0000000000037941 */ /* 0x000fea0003800000 */
.L_x_36788:
        /* <DEDUP_REMOVED lines=82> */
.L_x_36791:
[----:B------:R-:W-:-:S04]  /*92310*/  ISETP.GE.AND P0, PT, R29, RZ, PT ;  /* 0x000000ff1d00720c */ /* 0x000fc80003f06270 */
[----:B------:R-:W-:Y:S02]  /*92320*/  FSEL R2, RZ, 3.37028055040000000000e+12, P0 ;  /* 0x54442d18ff027808 */ /* 0x000fe40000000000 */
[----:B------:R-:W-:-:S07]  /*92330*/  FSEL R3, RZ, 2.1426990032196044922, P0 ;  /* 0x400921fbff037808 */ /* 0x000fce0000000000 */
.L_x_36792:
[----:B------:R-:W-:Y:S05]  /*92340*/  BSYNC B0 ;  /* 0x0000000000007941 */ /* 0x000fea0003800000 */
.L_x_36790:
[----:B------:R-:W-:Y:S01]  /*92350*/  DADD R28, |R28|, |R30| ;  /* 0x000000001c1c7229 */ /* 0x000fe2000000061e */
[----:B------:R-:W-:Y:S01]  /*92360*/  LOP3.LUT R31, R3, 0x80000000, R31, 0xb8, !PT ;  /* 0x80000000031f7812 */ /* 0x000fe200078eb81f */
[----:B------:R-:W-:-:S06]  /*92370*/  DMUL R8, R8, 0.5 ;  /* 0x3fe0000008087828 */ /* 0x000fcc0000000000 */
[----:B------:R-:W-:-:S06]  /*92380*/  DSETP.GTU.AND P0, PT, |R28|, +INF , PT ;  /* 0x7ff000001c00742a */ /* 0x000fcc0003f0c200 */
[----:B------:R-:W-:Y:S02]  /*92390*/  FSEL R2, R28, R2, P0 ;  /* 0x000000021c027208 */ /* 0x000fe40000000000 */
[----:B------:R-:W-:Y:S01]  /*923a0*/  FSEL R3, R29, R31, P0 ;  /* 0x0000001f1d037208 */ /* 0x000fe20000000000 */
[----:B------:R-:W-:Y:S06]  /*923b0*/  BRA `(.L_x_36784) ;  /* 0x0000005800047947 */ /* 0x000fec0003800000 */
.L_x_36785:
        /* <DEDUP_REMOVED lines=29> */
.L_x_36794:
        /* <DEDUP_REMOVED lines=70> */
.L_x_36793:
        /* <DEDUP_REMOVED lines=97> */
.L_x_36796:
        /* <DEDUP_REMOVED lines=22> */
.L_x_36799:
[----:B------:R-:W-:Y:S05]  /*93160*/  BSYNC B4 ;  /* 0x0000000000047941 */ /* 0x000fea0003800000 */
.L_x_36798:
        /* <DEDUP_REMOVED lines=29> */
.L_x_36797:
[----:B------:R-:W-:Y:S05]  /*93340*/  BSYNC B3 ;  /* 0x0000000000037941 */ /* 0x000fea0003800000 */
.L_x_36795:
        /* <DEDUP_REMOVED lines=21> */
.L_x_36801:
[----:B------:R-:W-:Y:S05]  /*934a0*/  BSYNC B3 ;  /* 0x0000000000037941 */ /* 0x000fea0003800000 */
.L_x_36800:
        /* <DEDUP_REMOVED lines=82> */
.L_x_36803:
[----:B------:R-:W-:-:S04]  /*939d0*/  ISETP.GE.AND P0, PT, R29, RZ, PT ;  /* 0x000000ff1d00720c */ /* 0x000fc80003f06270 */
[----:B------:R-:W-:Y:S02]  /*939e0*/  FSEL R2, RZ, 3.37028055040000000000e+12, P0 ;  /* 0x54442d18ff027808 */ /* 0x000fe40000000000 */
[----:B------:R-:W-:-:S07]  /*939f0*/  FSEL R3, RZ, 2.1426990032196044922, P0 ;  /* 0x400921fbff037808 */ /* 0x000fce0000000000 */
.L_x_36804:
[----:B------:R-:W-:Y:S05]  /*93a00*/  BSYNC B0 ;  /* 0x0000000000007941 */ /* 0x000fea0003800000 */
.L_x_36802:
[----:B------:R-:W-:Y:S01]  /*93a10*/  DADD R28, |R28|, |R30| ;  /* 0x000000001c1c7229 */ /* 0x000fe2000000061e */
[----:B------:R-:W-:Y:S01]  /*93a20*/  LOP3.LUT R31, R3, 0x80000000, R31, 0xb8, !PT ;  /* 0x80000000031f7812 */ /* 0x000fe200078eb81f */
[----:B------:R-:W-:-:S06]  /*93a30*/  DMUL R8, R8, 0.5 ;  /* 0x3fe0000008087828 */ /* 0x000fcc0000000000 */
[----:B------:R-:W-:-:S06]  /*93a40*/  DSETP.GTU.AND P0, PT, |R28|, +INF , PT ;  /* 0x7ff000001c00742a */ /* 0x000fcc0003f0c200 */
[----:B------:R-:W-:Y:S02]  /*93a50*/  FSEL R2, R28, R2, P0 ;  /* 0x000000021c027208 */ /* 0x000fe40000000000 */
[----:B------:R-:W-:Y:S01]  /*93a60*/  FSEL R3, R29, R31, P0 ;  /* 0x0000001f1d037208 */ /* 0x000fe20000000000 */
[----:B------:R-:W-:Y:S06]  /*93a70*/  BRA `(.L_x_36784) ;  /* 0x0000004000547947 */ /* 0x000fec0003800000 */
.L_x_36772:
        /* <DEDUP_REMOVED lines=135> */
.L_x_36806:
[----:B------:R-:W-:Y:S05]  /*942f0*/  BSYNC B0 ;  /* 0x0000000000007941 */ /* 0x000fea0003800000 */
.L_x_36805:
        /* <DEDUP_REMOVED lines=8> */
.L_x_36808:
[----:B------:R-:W-:Y:S05]  /*94380*/  BSYNC B3 ;  /* 0x0000000000037941 */ /* 0x000fea0003800000 */
.L_x_36807:
        /* <DEDUP_REMOVED lines=82> */
.L_x_36810:
[----:B------:R-:W-:-:S04]  /*948b0*/  ISETP.GE.AND P0, PT, R29, RZ, PT ;  /* 0x000000ff1d00720c */ /* 0x000fc80003f06270 */
[----:B------:R-:W-:Y:S02]  /*948c0*/  FSEL R2, RZ, 3.37028055040000000000e+12, P0 ;  /* 0x54442d18ff027808 */ /* 0x000fe40000000000 */
[----:B------:R-:W-:-:S07]  /*948d0*/  FSEL R3, RZ, 2.1426990032196044922, P0 ;  /* 0x400921fbff037808 */ /* 0x000fce0000000000 */
.L_x_36811:
[----:B------:R-:W-:Y:S05]  /*948e0*/  BSYNC B0 ;  /* 0x0000000000007941 */ /* 0x000fea0003800000 */
.L_x_36809:
[----:B------:R-:W-:Y:S01]  /*948f0*/  DADD R28, |R28|, |R30| ;  /* 0x000000001c1c7229 */ /* 0x000fe2000000061e */
[----:B------:R-:W-:-:S07]  /*94900*/  LOP3.LUT R31, R3, 0x80000000, R31, 0xb8, !PT ;  /* 0x80000000031f7812 */ /* 0x000fce00078eb81f */
[----:B------:R-:W-:-:S06]  /*94910*/  DSETP.GTU.AND P0, PT, |R28|, +INF , PT ;  /* 0x7ff000001c00742a */ /* 0x000fcc0003f0c200 */
[----:B------:R-:W-:Y:S02]  /*94920*/  FSEL R2, R28, R2, P0 ;  /* 0x000000021c027208 */ /* 0x000fe40000000000 */
[----:B------:R-:W-:Y:S01]  /*94930*/  FSEL R3, R29, R31, P0 ;  /* 0x0000001f1d037208 */ /* 0x000fe20000000000 */
[----:B------:R-:W-:Y:S06]  /*94940*/  BRA `(.L_x_36784) ;  /* 0x0000003000a07947 */ /* 0x000fec0003800000 */
.L_x_36771:
        /* <DEDUP_REMOVED lines=90> */
.L_x_36814:
        /* <DEDUP_REMOVED lines=22> */
.L_x_36817:
[----:B------:R-:W-:Y:S05]  /*95050*/  BSYNC B4 ;  /* 0x0000000000047941 */ /* 0x000fea0003800000 */
.L_x_36816:
        /* <DEDUP_REMOVED lines=29> */
.L_x_36815:
[----:B------:R-:W-:Y:S05]  /*95230*/  BSYNC B3 ;  /* 0x0000000000037941 */ /* 0x000fea0003800000 */
.L_x_36813:
        /* <DEDUP_REMOVED lines=83> */
.L_x_36812:
        /* <DEDUP_REMOVED lines=85> */
.L_x_36770:
        /* <DEDUP_REMOVED lines=23> */
.L_x_36819:
[----:B------:R-:W-:Y:S05]  /*95e30*/  BSYNC B3 ;  /* 0x0000000000037941 */ /* 0x000fea0003800000 */
.L_x_36818:
        /* <DEDUP_REMOVED lines=26> */
.L_x_36821:
[----:B------:R-:W-:Y:S05]  /*95fe0*/  BSYNC B3 ;  /* 0x0000000000037941 */ /* 0x000fea0003800000 */
.L_x_36820:
        /* <DEDUP_REMOVED lines=136> */
.L_x_36823:
[----:B------:R-:W-:Y:S05]  /*96870*/  BSYNC B0 ;  /* 0x0000000000007941 */ /* 0x000fea0003800000 */
.L_x_36822:
        /* <DEDUP_REMOVED lines=8> */
.L_x_36825:
[----:B------:R-:W-:Y:S05]  /*96900*/  BSYNC B3 ;  /* 0x0000000000037941 */ /* 0x000fea0003800000 */
.L_x_36824:
        /* <DEDUP_REMOVED lines=82> */
.L_x_36827:
[----:B------:R-:W-:-:S04]  /*96e30*/  ISETP.GE.AND P0, PT, R29, RZ, PT ;  /* 0x000000ff1d00720c */ /* 0x000fc80003f06270 */
[----:B------:R-:W-:Y:S02]  /*96e40*/  FSEL R2, RZ, 3.37028055040000000000e+12, P0 ;  /* 0x54442d18ff027808 */ /* 0x000fe40000000000 */
[----:B------:R-:W-:-:S07]  /*96e50*/  FSEL R3, RZ, 2.1426990032196044922, P0 ;  /* 0x400921fbff037808 */ /* 0x000fce0000000000 */
.L_x_36828:
[----:B------:R-:W-:Y:S05]  /*96e60*/  BSYNC B0 ;  /* 0x0000000000007941 */ /* 0x000fea0003800000 */
.L_x_36826:
[----:B------:R-:W-:Y:S01]  /*96e70*/  DADD R28, |R28|, |R30| ;  /* 0x000000001c1c7229 */ /* 0x000fe2000000061e */
[----:B------:R-:W-:Y:S01]  /*96e80*/  LOP3.LUT R31, R3, 0x80000000, R31, 0xb8, !PT ;  /* 0x80000000031f7812 */ /* 0x000fe200078eb81f */
[----:B------:R-:W-:-:S06]  /*96e90*/  DADD R8, R8, 1 ;  /* 0x3ff0000008087429 */ /* 0x000fcc0000000000 */
[----:B------:R-:W-:-:S06]  /*96ea0*/  DSETP.GTU.AND P0, PT, |R28|, +INF , PT ;  /* 0x7ff000001c00742a */ /* 0x000fcc0003f0c200 */
[----:B------:R-:W-:Y:S02]  /*96eb0*/  FSEL R2, R28, R2, P0 ;  /* 0x000000021c027208 */ /* 0x000fe40000000000 */
[----:B------:R-:W-:Y:S01]  /*96ec0*/  FSEL R3, R29, R31, P0 ;  /* 0x0000001f1d037208 */ /* 0x000fe20000000000 */
[----:B------:R-:W-:Y:S06]  /*96ed0*/  BRA `(.L_x_36784) ;  /* 0x0000000c003c7947 */ /* 0x000fec0003800000 */
.L_x_36769:
        /* <DEDUP_REMOVED lines=108> */
.L_x_36830:
[----:B------:R-:W-:Y:S05]  /*975a0*/  BSYNC B0 ;  /* 0x0000000000007941 */ /* 0x000fea0003800000 */
.L_x_36829:
[----:B------:R-:W-:Y:S04]  /*975b0*/  BSSY B3, `(.L_x_36831) ;  /* 0x0000007000037945 */ /* 0x000fe80003800000 */
[----:B------:R-:W-:Y:S05]  /*975c0*/  @P4 BRA P5, `(.L_x_36832) ;  /* 0x0000000000144947 */ /* 0x000fea0002800000 */
[----:B------:R-:W-:Y:S01]  /*975d0*/  IMAD.MOV.U32 R0, RZ, RZ, R4 ;  /* 0x000000ffff007224 */ /* 0x000fe200078e0004 */
[----:B------:R-:W-:Y:S01]  /*975e0*/  MOV R4, 0x97620 ;  /* 0x0009762000047802 */ /* 0x000fe20000000f00 */
[----:B------:R-:W-:Y:S02]  /*975f0*/  IMAD.MOV.U32 R2, RZ, RZ, R10 ;  /* 0x000000ffff027224 */ /* 0x000fe400078e000a */
[----:B------:R-:W-:-:S07]  /*97600*/  IMAD.MOV.U32 R3, RZ, RZ, R11 ;  /* 0x000000ffff037224 */ /* 0x000fce00078e000b */
[----:B------:R-:W-:Y:S05]  /*97610*/  CALL.REL.NOINC `($__internal_76_$__cuda_sm20_div_rn_f64_full) ;  /* 0x0000002c00047944 */ /* 0x000fea0003c00000 */
.L_x_36832:
[----:B------:R-:W-:Y:S05]  /*97620*/  BSYNC B3 ;  /* 0x0000000000037941 */ /* 0x000fea0003800000 */
.L_x_36831:
        /* <DEDUP_REMOVED lines=82> */
.L_x_36834:
[----:B------:R-:W-:Y:S02]  /*97b50*/  FSEL R2, RZ, 3.37028055040000000000e+12, P2 ;  /* 0x54442d18ff027808 */ /* 0x000fe40001000000 */
[----:B------:R-:W-:-:S07]  /*97b60*/  FSEL R3, RZ, 2.1426990032196044922, P2 ;  /* 0x400921fbff037808 */ /* 0x000fce0001000000 */
.L_x_36835:
[----:B------:R-:W-:Y:S05]  /*97b70*/  BSYNC B0 ;  /* 0x0000000000007941 */ /* 0x000fea0003800000 */
.L_x_36833:
[----:B------:R-:W-:Y:S01]  /*97b80*/  DADD R28, |R28|, |R30| ;  /* 0x000000001c1c7229 */ /* 0x000fe2000000061e */
[----:B------:R-:W-:-:S07]  /*97b90*/  LOP3.LUT R31, R3, 0x80000000, R31, 0xb8, !PT ;  /* 0x80000000031f7812 */ /* 0x000fce00078eb81f */
[----:B------:R-:W-:-:S06]  /*97ba0*/  DSETP.GTU.AND P0, PT, |R28|, +INF , PT ;  /* 0x7ff000001c00742a */ /* 0x000fcc0003f0c200 */
[----:B------:R-:W-:Y:S02]  /*97bb0*/  FSEL R2, R28, R2, P0 ;  /* 0x000000021c027208 */ /* 0x000fe40000000000 */
[----:B------:R-:W-:-:S07]  /*97bc0*/  FSEL R3, R29, R31, P0 ;  /* 0x0000001f1d037208 */ /* 0x000fce0000000000 */
.L_x_36784:
[----:B------:R-:W-:Y:S05]  /*97bd0*/  BSYNC B2 ;  /* 0x0000000000027941 */ /* 0x000fea0003800000 */
.L_x_36768:
        /* <DEDUP_REMOVED lines=77> */
.L_x_36841:
[----:B------:R-:W-:Y:S05]  /*980b0*/  BSYNC B0 ;  /* 0x0000000000007941 */ /* 0x000fea0003800000 */
.L_x_36840:
        /* <DEDUP_REMOVED lines=26> */
.L_x_36843:
[----:B------:R-:W-:Y:S01]  /*98260*/  DMUL R20, RZ, R24 ;  /* 0x00000018ff147228 */ /* 0x000fe20000000000 */
[----:B------:R-:W-:-:S10]  /*98270*/  IMAD.MOV.U32 R0, RZ, RZ, RZ ;  /* 0x000000ffff007224 */ /* 0x000fd400078e00ff */
.L_x_36844:
[----:B------:R-:W-:Y:S05]  /*98280*/  BSYNC B2 ;  /* 0x0000000000027941 */ /* 0x000fea0003800000 */
.L_x_36842:
        /* <DEDUP_REMOVED lines=49> */
.L_x_36846:
[----:B------:R-:W-:Y:S01]  /*985a0*/  DMUL R2, RZ, R24 ;  /* 0x00000018ff027228 */ /* 0x000fe20000000000 */
[----:B------:R-:W-:-:S10]  /*985b0*/  IMAD.MOV.U32 R0, RZ, RZ, RZ ;  /* 0x000000ffff007224 */ /* 0x000fd400078e00ff */
.L_x_36847:
[----:B------:R-:W-:Y:S05]  /*985c0*/  BSYNC B2 ;  /* 0x0000000000027941 */ /* 0x000fea0003800000 */
.L_x_36845:
        /* <DEDUP_REMOVED lines=25> */
.L_x_36839:
        /* <DEDUP_REMOVED lines=63> */
.L_x_36849:
[----:B------:R-:W-:Y:S05]  /*98b50*/  BSYNC B0 ;  /* 0x0000000000007941 */ /* 0x000fea0003800000 */
.L_x_36848:
        /* <DEDUP_REMOVED lines=26> */
.L_x_36851:
[----:B------:R-:W-:Y:S01]  /*98d00*/  DMUL R20, RZ, R24 ;  /* 0x00000018ff147228 */ /* 0x000fe20000000000 */
[----:B------:R-:W-:-:S10]  /*98d10*/  IMAD.MOV.U32 R0, RZ, RZ, RZ ;  /* 0x000000ffff007224 */ /* 0x000fd400078e00ff */
.L_x_36852:
[----:B------:R-:W-:Y:S05]  /*98d20*/  BSYNC B2 ;  /* 0x0000000000027941 */ /* 0x000fea0003800000 */
.L_x_36850:
        /* <DEDUP_REMOVED lines=49> */
.L_x_36854:
[----:B------:R-:W-:Y:S01]  /*99040*/  DMUL R2, RZ, R24 ;  /* 0x00000018ff027228 */ /* 0x000fe20000000000 */
[----:B------:R-:W-:-:S10]  /*99050*/  IMAD.MOV.U32 R0, RZ, RZ, RZ ;  /* 0x000000ffff007224 */ /* 0x000fd400078e00ff */
.L_x_36855:
[----:B------:R-:W-:Y:S05]  /*99060*/  BSYNC B2 ;  /* 0x0000000000027941 */ /* 0x000fea0003800000 */
.L_x_36853:
        /* <DEDUP_REMOVED lines=39> */
.L_x_36838:
        /* <DEDUP_REMOVED lines=11> */
.L_x_36856:
[----:B------:R-:W-:-:S10]  /*99390*/  DADD R20, R24, -R24 ;  /* 0x0000000018147229 */ /* 0x000fd40000000818 */
[----:B------:R-:W-:Y:S02]  /*993a0*/  IMAD.MOV.U32 R22, RZ, RZ, R20 ;  /* 0x000000ffff167224 */ /* 0x000fe400078e0014 */
[----:B------:R-:W-:Y:S01]  /*993b0*/  IMAD.MOV.U32 R23, RZ, RZ, R21 ;  /* 0x000000ffff177224 */ /* 0x000fe200078e0015 */
[----:B------:R-:W-:Y:S06]  /*993c0*/  BRA `(.L_x_36767) ;  /* 0x0000000800a07947 */ /* 0x000fec0003800000 */
.L_x_36837:
        /* <DEDUP_REMOVED lines=27> */
.L_x_36858:
[----:B------:R-:W-:Y:S01]  /*99580*/  DMUL R20, RZ, R24 ;  /* 0x00000018ff147228 */ /* 0x000fe20000000000 */
[----:B------:R-:W-:-:S10]  /*99590*/  IMAD.MOV.U32 R0, RZ, RZ, RZ ;  /* 0x000000ffff007224 */ /* 0x000fd400078e00ff */
.L_x_36859:
[----:B------:R-:W-:Y:S05]  /*995a0*/  BSYNC B2 ;  /* 0x0000000000027941 */ /* 0x000fea0003800000 */
.L_x_36857:
        /* <DEDUP_REMOVED lines=49> */
.L_x_36861:
[----:B------:R-:W-:Y:S01]  /*998c0*/  DMUL R22, RZ, R24 ;  /* 0x00000018ff167228 */ /* 0x000fe20000000000 */
[----:B------:R-:W-:-:S10]  /*998d0*/  IMAD.MOV.U32 R0, RZ, RZ, RZ ;  /* 0x000000ffff007224 */ /* 0x000fd400078e00ff */
.L_x_36862:
[----:B------:R-:W-:Y:S05]  /*998e0*/  BSYNC B2 ;  /* 0x0000000000027941 */ /* 0x000fea0003800000 */
.L_x_36860:
        /* <DEDUP_REMOVED lines=24> */
.L_x_36836:
        /* <DEDUP_REMOVED lines=59> */
.L_x_36864:
[----:B------:R-:W-:Y:S05]  /*99e20*/  BSYNC B0 ;  /* 0x0000000000007941 */ /* 0x000fea0003800000 */
.L_x_36863:
[----:B------:R-:W-:Y:S02]  /*99e30*/  IMAD.MOV.U32 R22, RZ, RZ, R24 ;  /* 0x000000ffff167224 */ /* 0x000fe400078e0018 */
[----:B------:R-:W-:-:S07]  /*99e40*/  IMAD.MOV.U32 R23, RZ, RZ, R25 ;  /* 0x000000ffff177224 */ /* 0x000fce00078e0019 */
.L_x_36767:
[----:B------:R-:W-:Y:S05]  /*99e50*/  BSYNC B1 ;  /* 0x0000000000017941 */ /* 0x000fea0003800000 */
.L_x_36766:
        /* <DEDUP_REMOVED lines=23> */
.L_x_36867:
[----:B------:R-:W-:-:S13]  /*99fd0*/  ISETP.GE.AND P0, PT, R0, UR6, PT ;  /* 0x0000000600007c0c */ /* 0x000fda000bf06270 */
[----:B------:R-:W-:Y:S05]  /*99fe0*/  @P0 BRA `(.L_x_36869) ;  /* 0x0000000000300947 */ /* 0x000fea0003800000 */
[----:B01----:R-:W0:Y:S01]  /*99ff0*/  LDC.64 R2, c[0x0][0x240] ;  /* 0x00009000ff027b82 */ /* 0x003e220000000a00 */
[C---:B------:R-:W-:Y:S02]  /*9a000*/  VIADD R5, R0.reuse, UR5 ;  /* 0x0000000500057c36 */ /* 0x040fe40008000000 */
[----:B------:R-:W-:Y:S02]  /*9a010*/  VIADD R0, R0, 0x80 ;  /* 0x0000008000007836 */ /* 0x000fe40000000000 */
[----:B0-----:R-:W-:-:S05]  /*9a020*/  IMAD.WIDE.U32 R2, R5, 0x10, R2 ;  /* 0x0000001005027825 */ /* 0x001fca00078e0002 */
[----:B------:R1:W-:Y:S02]  /*9a030*/  STG.E.128 desc[UR10][R2.64], R12 ;  /* 0x0000000c02007986 */ /* 0x0003e4000c101d0a */
.L_x_36868:
[----:B------:R-:W-:-:S13]  /*9a040*/  ISETP.GE.AND P0, PT, R0, UR6, PT ;  /* 0x0000000600007c0c */ /* 0x000fda000bf06270 */
[----:B------:R-:W-:Y:S05]  /*9a050*/  @P0 BRA `(.L_x_36870) ;  /* 0x0000000000340947 */ /* 0x000fea0003800000 */
[----:B01----:R-:W0:Y:S01]  /*9a060*/  LDC.64 R2, c[0x0][0x240] ;  /* 0x00009000ff027b82 */ /* 0x003e220000000a00 */
[C---:B------:R-:W-:Y:S02]  /*9a070*/  VIADD R5, R0.reuse, UR5 ;  /* 0x0000000500057c36 */ /* 0x040fe40008000000 */
[----:B------:R-:W-:Y:S02]  /*9a080*/  VIADD R0, R0, 0x80 ;  /* 0x0000008000007836 */ /* 0x000fe40000000000 */
[----:B0-----:R-:W-:-:S05]  /*9a090*/  IMAD.WIDE.U32 R2, R5, 0x10, R2 ;  /* 0x0000001005027825 */ /* 0x001fca00078e0002 */
[----:B------:R2:W-:Y:S02]  /*9a0a0*/  STG.E.128 desc[UR10][R2.64], R48 ;  /* 0x0000003002007986 */ /* 0x0005e4000c101d0a */
.L_x_36869:
        /* <DEDUP_REMOVED lines=8> */
.L_x_36870:
[----:B------:R-:W-:Y:S05]  /*9a130*/  BSYNC B1 ;  /* 0x0000000000017941 */ /* 0x000fea0003800000 */
.L_x_36866:
[----:B------:R-:W-:-:S13]  /*9a140*/  ISETP.GE.AND P0, PT, R0, UR6, PT ;  /* 0x0000000600007c0c */ /* 0x000fda000bf06270 */
[----:B012---:R-:W0:Y:S01]  /*9a150*/  @!P0 LDC.64 R2, c[0x0][0x240] ;  /* 0x00009000ff028b82 */ /* 0x007e220000000a00 */
[C---:B------:R-:W-:Y:S02]  /*9a160*/  @!P0 VIADD R5, R0.reuse, UR5 ;  /* 0x0000000500058c36 */ /* 0x040fe40008000000 */
[----:B------:R-:W-:Y:S02]  /*9a170*/  @!P0 VIADD R0, R0, 0x80 ;  /* 0x0000008000008836 */ /* 0x000fe40000000000 */
[----:B0-----:R-:W-:-:S05]  /*9a180*/  @!P0 IMAD.WIDE.U32 R2, R5, 0x10, R2 ;  /* 0x0000001005028825 */ /* 0x001fca00078e0002 */
[----:B------:R3:W-:Y:S02]  /*9a190*/  @!P0 STG.E.128 desc[UR10][R2.64], R16 ;  /* 0x0000001002008986 */ /* 0x0007e4000c101d0a */
.L_x_36871:
[----:B------:R-:W-:Y:S05]  /*9a1a0*/  BSYNC B0 ;  /* 0x0000000000007941 */ /* 0x000fea0003800000 */
.L_x_36865:
        /* <DEDUP_REMOVED lines=8> */
        .weak           $__internal_76_$__cuda_sm20_div_rn_f64_full
        .type           $__internal_76_$__cuda_sm20_div_rn_f64_full,@function
        .size           $__internal_76_$__cuda_sm20_div_rn_f64_full,($_ZN2at6native29vectorized_elementwise_kernelILi8EZZZNS0_50_GLOBAL__N__2680c7bb_12_PowKernel_cu_140f0503_289624pow_tensor_scalar_kernelERNS_18TensorIteratorBaseERKN3c106ScalarEENKUlvE_clEvENKUlvE_clEvEUlNS5_7complexIdEEE0_St5arrayIPcLm2EEEEviT0_T1_$__internal_trig_reduction_slowpathd - $__internal_76_$__cuda_sm20_div_rn_f64_full)
$__internal_76_$__cuda_sm20_div_rn_f64_full:
        /* <DEDUP_REMOVED lines=72> */
.L_x_36873:
        /* <DEDUP_REMOVED lines=17> */
.L_x_36876:
[----:B------:R-:W-:Y:S01]  /*9a7c0*/  LOP3.LUT R3, R53, 0x80000, RZ, 0xfc, !PT ;  /* 0x0008000035037812 */ /* 0x000fe200078efcff */
[----:B------:R-:W-:-:S04]  /*9a7d0*/  IMAD.MOV.U32 R62, RZ, RZ, R52 ;  /* 0x000000ffff3e7224 */ /* 0x000fc800078e0034 */
[----:B------:R-:W-:Y:S01]  /*9a7e0*/  IMAD.MOV.U32 R63, RZ, RZ, R3 ;  /* 0x000000ffff3f7224 */ /* 0x000fe200078e0003 */
[----:B------:R-:W-:Y:S06]  /*9a7f0*/  BRA `(.L_x_36874) ;  /* 0x00000000000c7947 */ /* 0x000fec0003800000 */
.L_x_36875:
[----:B------:R-:W-:Y:S01]  /*9a800*/  LOP3.LUT R3, R59, 0x80000, RZ, 0xfc, !PT ;  /* 0x000800003b037812 */ /* 0x000fe200078efcff */
[----:B------:R-:W-:-:S04]  /*9a810*/  IMAD.MOV.U32 R62, RZ, RZ, R58 ;  /* 0x000000ffff3e7224 */ /* 0x000fc800078e003a */
[----:B------:R-:W-:-:S07]  /*9a820*/  IMAD.MOV.U32 R63, RZ, RZ, R3 ;  /* 0x000000ffff3f7224 */ /* 0x000fce00078e0003 */
.L_x_36874:
[----:B------:R-:W-:Y:S05]  /*9a830*/  BSYNC B0 ;  /* 0x0000000000007941 */ /* 0x000fea0003800000 */
.L_x_36872:
[----:B------:R-:W-:Y:S02]  /*9a840*/  IMAD.MOV.U32 R5, RZ, RZ, 0x0 ;  /* 0x00000000ff057424 */ /* 0x000fe400078e00ff */
[----:B------:R-:W-:Y:S02]  /*9a850*/  IMAD.MOV.U32 R2, RZ, RZ, R62 ;  /* 0x000000ffff027224 */ /* 0x000fe400078e003e */
[----:B------:R-:W-:Y:S01]  /*9a860*/  IMAD.MOV.U32 R3, RZ, RZ, R63 ;  /* 0x000000ffff037224 */ /* 0x000fe200078e003f */
[----:B------:R-:W-:Y:S06]  /*9a870*/  RET.REL.NODEC R4 `(_ZN2at6native29vectorized_elementwise_kernelILi8EZZZNS0_50_GLOBAL__N__2680c7bb_12_PowKernel_cu_140f0503_289624pow_tensor_scalar_kernelERNS_18TensorIteratorBaseERKN3c106ScalarEENKUlvE_clEvENKUlvE_clEvEUlNS5_7complexIdEEE0_St5arrayIPcLm2EEEEviT0_T1_) ;  /* 0xfffff65404e07950 */ /* 0x000fec0003c3ffff */
        .type           $_ZN2at6native29vectorized_elementwise_kernelILi8EZZZNS0_50_GLOBAL__N__2680c7bb_12_PowKernel_cu_140f0503_289624pow_tensor_scalar_kernelERNS_18TensorIteratorBaseERKN3c106ScalarEENKUlvE_clEvENKUlvE_clEvEUlNS5_7complexIdEEE0_St5arrayIPcLm2EEEEviT0_T1_$__internal_trig_reduction_slowpathd,@function
        .size           $_ZN2at6native29vectorized_elementwise_kernelILi8EZZZNS0_50_GLOBAL__N__2680c7bb_12_PowKernel_cu_140f0503_289624pow_tensor_scalar_kernelERNS_18TensorIteratorBaseERKN3c106ScalarEENKUlvE_clEvENKUlvE_clEvEUlNS5_7complexIdEEE0_St5arrayIPcLm2EEEEviT0_T1_$__internal_trig_reduction_slowpathd,(.L_x_71525 - $_ZN2at6native29vectorized_elementwise_kernelILi8EZZZNS0_50_GLOBAL__N__2680c7bb_12_PowKernel_cu_140f0503_289624pow_tensor_scalar_kernelERNS_18TensorIteratorBaseERKN3c106ScalarEENKUlvE_clEvENKUlvE_clEvEUlNS5_7complexIdEEE0_St5arrayIPcLm2EEEEviT0_T1_$__internal_trig_reduction_slowpathd)
$_ZN2at6native29vectorized_elementwise_kernelILi8EZZZNS0_50_GLOBAL__N__2680c7bb_12_PowKernel_cu_140f0503_289624pow_tensor_scalar_kernelERNS_18TensorIteratorBaseERKN3c106ScalarEENKUlvE_clEvENKUlvE_clEvEUlNS5_7complexIdEEE0_St5arrayIPcLm2EEEEviT0_T1_$__internal_trig_reduction_slowpathd:
        /* <DEDUP_REMOVED lines=28> */
.L_x_36880:
        /* <DEDUP_REMOVED lines=26> */
.L_x_36879:
[----:B------:R-:W-:Y:S05]  /*9abe0*/  BSYNC B0 ;  /* 0x0000000000007941 */ /* 0x000fea0003800000 */
.L_x_36878:
        /* <DEDUP_REMOVED lines=90> */
.L_x_36877:
[----:B------:R-:W-:Y:S02]  /*9b190*/  IMAD.MOV.U32 R2, RZ, RZ, R0 ;  /* 0x000000ffff027224 */ /* 0x000fe400078e0000 */
[----:B------:R-:W-:Y:S02]  /*9b1a0*/  IMAD.MOV.U32 R3, RZ, RZ, 0x0 ;  /* 0x00000000ff037424 */ /* 0x000fe400078e00ff */
[----:B------:R-:W-:Y:S02]  /*9b1b0*/  IMAD.MOV.U32 R6, RZ, RZ, R4 ;  /* 0x000000ffff067224 */ /* 0x000fe400078e0004 */
[----:B------:R-:W-:Y:S05]  /*9b1c0*/  RET.REL.NODEC R2 `(_ZN2at6native29vectorized_elementwise_kernelILi8EZZZNS0_50_GLOBAL__N__2680c7bb_12_PowKernel_cu_140f0503_289624pow_tensor_scalar_kernelERNS_18TensorIteratorBaseERKN3c106ScalarEENKUlvE_clEvENKUlvE_clEvEUlNS5_7complexIdEEE0_St5arrayIPcLm2EEEEviT0_T1_) ;  /* 0xfffff64c028c7950 */ /* 0x000fea0003c3ffff */
.L_x_36881:
        /* <DEDUP_REMOVED lines=11> */
.L_x_71525:


//--------------------- .text._ZN2at6native18elementwise_kernelILi128ELi4EZNS0_15gpu_kernel_implIZZZNS0_50_GLOBAL__N__2680c7bb_12_PowKernel_cu_140f0503_289624pow_tensor_scalar_kernelERNS_18TensorIteratorBaseERKN3c106ScalarEENKUlvE_clEvENKUlvE_clEvEUlNS6_7complexIdEEE_EEvS5_RKT_EUliE_EEviT1_ --------------------------
	.section	.text._ZN2at6native18elementwise_kernelILi128ELi4EZNS0_15gpu_kernel_implIZZZNS0_50_GLOBAL__N__2680c7bb_12_PowKernel_cu_140f0503_289624pow_tensor_scalar_kernelERNS_18TensorIteratorBaseERKN3c106ScalarEENKUlvE_clEvENKUlvE_clEvEUlNS6_7complexIdEEE_EEvS5_RKT_EUliE_EEviT1_,"ax",@progbits
	.align	128
        .global         _ZN2at6native18elementwise_kernelILi128ELi4EZNS0_15gpu_kernel_implIZZZNS0_50_GLOBAL__N__2680c7bb_12_PowKernel_cu_140f0503_289624pow_tensor_scalar_kernelERNS_18TensorIteratorBaseERKN3c106ScalarEENKUlvE_clEvENKUlvE_clEvEUlNS6_7complexIdEEE_EEvS5_RKT_EUliE_EEviT1_
        .type           _ZN2at6native18elementwise_kernelILi128ELi4EZNS0_15gpu_kernel_implIZZZNS0_50_GLOBAL__N__2680c7bb_12_PowKernel_cu_140f0503_289624pow_tensor_scalar_kernelERNS_18TensorIteratorBaseERKN3c106ScalarEENKUlvE_clEvENKUlvE_clEvEUlNS6_7complexIdEEE_EEvS5_RKT_EUliE_EEviT1_,@function
        .size           _ZN2at6native18elementwise_kernelILi128ELi4EZNS0_15gpu_kernel_implIZZZNS0_50_GLOBAL__N__2680c7bb_12_PowKernel_cu_140f0503_289624pow_tensor_scalar_kernelERNS_18TensorIteratorBaseERKN3c106ScalarEENKUlvE_clEvENKUlvE_clEvEUlNS6_7complexIdEEE_EEvS5_RKT_EUliE_EEviT1_,(.L_x_71841 - _ZN2at6native18elementwise_kernelILi128ELi4EZNS0_15gpu_kernel_implIZZZNS0_50_GLOBAL__N__2680c7bb_12_PowKernel_cu_140f0503_289624pow_tensor_scalar_kernelERNS_18TensorIteratorBaseERKN3c106ScalarEENKUlvE_clEvENKUlvE_clEvEUlNS6_7complexIdEEE_EEvS5_RKT_EUliE_EEviT1_)
        .other          _ZN2at6native18elementwise_kernelILi128ELi4EZNS0_15gpu_kernel_implIZZZNS0_50_GLOBAL__N__2680c7bb_12_PowKernel_cu_140f0503_289624pow_tensor_scalar_kernelERNS_18TensorIteratorBaseERKN3c106ScalarEENKUlvE_clEvENKUlvE_clEvEUlNS6_7complexIdEEE_EEvS5_RKT_EUliE_EEviT1_,@"STO_CUDA_ENTRY STV_DEFAULT"
_ZN2at6native18elementwise_kernelILi128ELi4EZNS0_15gpu_kernel_implIZZZNS0_50_GLOBAL__N__2680c7bb_12_PowKernel_cu_140f0503_289624pow_tensor_scalar_kernelERNS_18TensorIteratorBaseERKN3c106ScalarEENKUlvE_clEvENKUlvE_clEvEUlNS6_7complexIdEEE_EEvS5_RKT_EUliE_EEviT1_:
.text._ZN2at6native18elementwise_kernelILi128ELi4EZNS0_15gpu_kernel_implIZZZNS0_50_GLOBAL__N__2680c7bb_12_PowKernel_cu_140f0503_289624pow_tensor_scalar_kernelERNS_18TensorIteratorBaseERKN3c106ScalarEENKUlvE_clEvENKUlvE_clEvEUlNS6_7complexIdEEE_EEvS5_RKT_EUliE_EEviT1_:
        /* <DEDUP_REMOVED lines=313> */
.L_x_36884:
        /* <DEDUP_REMOVED lines=22> */
.L_x_36888:
[----:B------:R-:W2:Y:S01]  /*14f0*/  LDG.E.U8 R2, desc[UR36][R2.64] ;  /* 0x0000002402027981 */ /* 0x000ea2000c1e1100 */
[----:B------:R-:W-:Y:S01]  /*1500*/  CS2R R6, SRZ ;  /* 0x0000000000067805 */ /* 0x000fe2000001ff00 */
[----:B--2---:R0:W1:Y:S01]  /*1510*/  I2F.F64.U16 R4, R2 ;  /* 0x0000000200047312 */ /* 0x0040620000101800 */
[----:B------:R-:W-:Y:S05]  /*1520*/  BRA `(.L_x_36890) ;  /* 0x0000000c00c87947 */ /* 0x000fea0003800000 */
.L_x_36887:
        /* <DEDUP_REMOVED lines=10> */
.L_x_36892:
[----:B------:R-:W2:Y:S01]  /*15d0*/  LDG.E R2, desc[UR36][R2.64] ;  /* 0x0000002402027981 */ /* 0x000ea2000c1e1900 */
[----:B------:R-:W-:Y:S01]  /*15e0*/  CS2R R6, SRZ ;  /* 0x0000000000067805 */ /* 0x000fe2000001ff00 */
[----:B--2---:R0:W1:Y:S01]  /*15f0*/  I2F.F64 R4, R2 ;  /* 0x0000000200047312 */ /* 0x0040620000201c00 */
[----:B------:R-:W-:Y:S05]  /*1600*/  BRA `(.L_x_36890) ;  /* 0x0000000c00907947 */ /* 0x000fea0003800000 */
.L_x_36891:
[----:B------:R-:W2:Y:S01]  /*1610*/  LDG.E.U16 R2, desc[UR36][R2.64] ;  /* 0x0000002402027981 */ /* 0x000ea2000c1e1500 */
[----:B------:R-:W-:Y:S01]  /*1620*/  CS2R R6, SRZ ;  /* 0x0000000000067805 */ /* 0x000fe2000001ff00 */
[----:B--2---:R0:W1:Y:S01]  /*1630*/  I2F.F64.S16 R4, R2 ;  /* 0x0000000200047312 */ /* 0x0040620000101c00 */
[----:B------:R-:W-:Y:S05]  /*1640*/  BRA `(.L_x_36890) ;  /* 0x0000000c00807947 */ /* 0x000fea0003800000 */
.L_x_36886:
        /* <DEDUP_REMOVED lines=11> */
.L_x_36894:
[----:B------:R-:W2:Y:S01]  /*1700*/  LDG.E.U16 R0, desc[UR36][R2.64] ;  /* 0x0000002402007981 */ /* 0x000ea2000c1e1500 */
[----:B------:R-:W-:Y:S01]  /*1710*/  CS2R R6, SRZ ;  /* 0x0000000000067805 */ /* 0x000fe2000001ff00 */
[----:B--2---:R-:W-:-:S05]  /*1720*/  HADD2.F32 R0, -RZ, R0.H0_H0 ;  /* 0x20000000ff007230 */ /* 0x004fca0000004100 */
[----:B------:R-:W-:-:S04]  /*1730*/  FMUL.FTZ R0, R0, 1 ;  /* 0x3f80000000007820 */ /* 0x000fc80000410000 */
[----:B------:R0:W1:Y:S01]  /*1740*/  F2F.F64.F32 R4, R0 ;  /* 0x0000000000047310 */ /* 0x0000620000201800 */
[----:B------:R-:W-:Y:S05]  /*1750*/  BRA `(.L_x_36890) ;  /* 0x0000000c003c7947 */ /* 0x000fea0003800000 */
.L_x_36893:
        /* <DEDUP_REMOVED lines=12> */
.L_x_36896:
[----:B------:R-:W2:Y:S02]  /*1820*/  LDG.E R0, desc[UR36][R2.64] ;  /* 0x0000002402007981 */ /* 0x000ea4000c1e1900 */
[--C-:B--2---:R-:W-:Y:S02]  /*1830*/  HADD2.F32 R4, -RZ, R0.reuse.H1_H1 ;  /* 0x30000000ff047230 */ /* 0x104fe40000004100 */
[----:B------:R-:W-:-:S03]  /*1840*/  HADD2.F32 R0, -RZ, R0.H0_H0 ;  /* 0x20000000ff007230 */ /* 0x000fc60000004100 */
[----:B------:R-:W-:Y:S02]  /*1850*/  FMUL.FTZ R6, R4, 1 ;  /* 0x3f80000004067820 */ /* 0x000fe40000410000 */
[----:B------:R-:W-:-:S04]  /*1860*/  FMUL.FTZ R0, R0, 1 ;  /* 0x3f80000000007820 */ /* 0x000fc80000410000 */
[----:B------:R-:W0:Y:S08]  /*1870*/  F2F.F64.F32 R6, R6 ;  /* 0x0000000600067310 */ /* 0x000e300000201800 */
[----:B------:R1:W2:Y:S01]  /*1880*/  F2F.F64.F32 R4, R0 ;  /* 0x0000000000047310 */ /* 0x0002a20000201800 */
[----:B------:R-:W-:Y:S05]  /*1890*/  BRA `(.L_x_36890) ;  /* 0x0000000800ec7947 */ /* 0x000fea0003800000 */
.L_x_36895:
[----:B------:R0:W5:Y:S01]  /*18a0*/  LDG.E.64 R4, desc[UR36][R2.64] ;  /* 0x0000002402047981 */ /* 0x000162000c1e1b00 */
[----:B------:R-:W-:Y:S01]  /*18b0*/  CS2R R6, SRZ ;  /* 0x0000000000067805 */ /* 0x000fe2000001ff00 */
[----:B------:R-:W-:Y:S06]  /*18c0*/  BRA `(.L_x_36890) ;  /* 0x0000000800e07947 */ /* 0x000fec0003800000 */
.L_x_36885:
        /* <DEDUP_REMOVED lines=14> */
.L_x_36899:
[----:B------:R0:W5:Y:S01]  /*19b0*/  LDG.E.128 R4, desc[UR36][R2.64] ;  /* 0x0000002402047981 */ /* 0x000162000c1e1d00 */
[----:B------:R-:W-:Y:S05]  /*19c0*/  BRA `(.L_x_36890) ;  /* 0x0000000800a07947 */ /* 0x000fea0003800000 */
.L_x_36898:
        /* <DEDUP_REMOVED lines=22> */
[----:B------:R-:W-:Y:S02]  /*1b30*/  LOP3.LUT R5, R5, 0x7f800000, R6, 0xf8, !PT ;  /* 0x7f80000005057812 */ /* 0x000fe400078ef806 */
[----:B------:R-:W-:Y:S02]  /*1b40*/  CS2R R6, SRZ ;  /* 0x0000000000067805 */ /* 0x000fe4000001ff00 */
[----:B------:R-:W-:-:S04]  /*1b50*/  LOP3.LUT R5, R5, R2, RZ, 0x30, !PT ;  /* 0x0000000205057212 */ /* 0x000fc800078e30ff */
[----:B------:R-:W-:-:S05]  /*1b60*/  LOP3.LUT R5, R5, 0x80000000, R0, 0xf8, !PT ;  /* 0x8000000005057812 */ /* 0x000fca00078ef800 */
[----:B------:R-:W-:-:S06]  /*1b70*/  FMUL.FTZ R5, R5, 1 ;  /* 0x3f80000005057820 */ /* 0x000fcc0000410000 */
[----:B------:R-:W0:Y:S01]  /*1b80*/  F2F.F64.F32 R4, R5 ;  /* 0x0000000500047310 */ /* 0x000e220000201800 */
[----:B------:R-:W-:Y:S05]  /*1b90*/  BRA `(.L_x_36890) ;  /* 0x00000008002c7947 */ /* 0x000fea0003800000 */
.L_x_36901:
        /* <DEDUP_REMOVED lines=16> */
.L_x_36900:
[----:B------:R-:W2:Y:S01]  /*1ca0*/  LDG.E.U16 R0, desc[UR36][R2.64] ;  /* 0x0000002402007981 */ /* 0x000ea2000c1e1500 */
[----:B------:R-:W-:Y:S01]  /*1cb0*/  CS2R R6, SRZ ;  /* 0x0000000000067805 */ /* 0x000fe2000001ff00 */
[----:B--2---:R-:W-:-:S04]  /*1cc0*/  IMAD.U32 R0, R0, 0x10000, RZ ;  /* 0x0001000000007824 */ /* 0x004fc800078e00ff */
[----:B------:R-:W-:-:S04]  /*1cd0*/  FMUL.FTZ R0, R0, 1 ;  /* 0x3f80000000007820 */ /* 0x000fc80000410000 */
[----:B------:R0:W1:Y:S01]  /*1ce0*/  F2F.F64.F32 R4, R0 ;  /* 0x0000000000047310 */ /* 0x0000620000201800 */
[----:B------:R-:W-:Y:S05]  /*1cf0*/  BRA `(.L_x_36890) ;  /* 0x0000000400d47947 */ /* 0x000fea0003800000 */
.L_x_36897:
        /* <DEDUP_REMOVED lines=12> */
.L_x_36904:
        /* <DEDUP_REMOVED lines=21> */
.L_x_36908:
[----:B------:R-:W-:Y:S05]  /*1f10*/  BSYNC B1 ;  /* 0x0000000000017941 */ /* 0x000fea0003800000 */
.L_x_36907:
[----:B------:R-:W-:Y:S01]  /*1f20*/  LEA R3, R0, 0x3b800000, 0x17 ;  /* 0x3b80000000037811 */ /* 0x000fe200078eb8ff */
[----:B------:R-:W-:-:S05]  /*1f30*/  IMAD.SHL.U32 R0, R2, 0x100000, RZ ;  /* 0x0010000002007824 */ /* 0x000fca00078e00ff */
[----:B------:R-:W-:-:S07]  /*1f40*/  LOP3.LUT R0, R3, R0, R4, 0xfe, !PT ;  /* 0x0000000003007212 */ /* 0x000fce00078efe04 */
.L_x_36906:
[----:B------:R-:W-:Y:S05]  /*1f50*/  BSYNC B0 ;  /* 0x0000000000007941 */ /* 0x000fea0003800000 */
.L_x_36905:
[----:B------:R-:W-:Y:S01]  /*1f60*/  FMUL.FTZ R0, R0, 1 ;  /* 0x3f80000000007820 */ /* 0x000fe20000410000 */
[----:B------:R-:W-:-:S03]  /*1f70*/  CS2R R6, SRZ ;  /* 0x0000000000067805 */ /* 0x000fc6000001ff00 */
[----:B------:R2:W3:Y:S01]  /*1f80*/  F2F.F64.F32 R4, R0 ;  /* 0x0000000000047310 */ /* 0x0004e20000201800 */
[----:B------:R-:W-:Y:S05]  /*1f90*/  BRA `(.L_x_36890) ;  /* 0x00000004002c7947 */ /* 0x000fea0003800000 */
.L_x_36903:
        /* <DEDUP_REMOVED lines=21> */
.L_x_36912:
[----:B------:R-:W-:Y:S05]  /*20f0*/  BSYNC B1 ;  /* 0x0000000000017941 */ /* 0x000fea0003800000 */
.L_x_36911:
[----:B------:R-:W-:Y:S01]  /*2100*/  LEA R3, R0, 0x37800000, 0x17 ;  /* 0x3780000000037811 */ /* 0x000fe200078eb8ff */
[----:B------:R-:W-:-:S05]  /*2110*/  IMAD.SHL.U32 R0, R2, 0x200000, RZ ;  /* 0x0020000002007824 */ /* 0x000fca00078e00ff */
[----:B------:R-:W-:-:S07]  /*2120*/  LOP3.LUT R0, R3, R0, R4, 0xfe, !PT ;  /* 0x0000000003007212 */ /* 0x000fce00078efe04 */
.L_x_36910:
[----:B------:R-:W-:Y:S05]  /*2130*/  BSYNC B0 ;  /* 0x0000000000007941 */ /* 0x000fea0003800000 */
.L_x_36909:
[----:B------:R-:W-:Y:S01]  /*2140*/  FMUL.FTZ R0, R0, 1 ;  /* 0x3f80000000007820 */ /* 0x000fe20000410000 */
[----:B------:R-:W-:-:S03]  /*2150*/  CS2R R6, SRZ ;  /* 0x0000000000067805 */ /* 0x000fc6000001ff00 */
[----:B------:R4:W0:Y:S01]  /*2160*/  F2F.F64.F32 R4, R0 ;  /* 0x0000000000047310 */ /* 0x0008220000201800 */
[----:B------:R-:W-:Y:S05]  /*2170*/  BRA `(.L_x_36890) ;  /* 0x0000000000b47947 */ /* 0x000fea0003800000 */
.L_x_36902:
        /* <DEDUP_REMOVED lines=14> */
.L_x_36916:
[----:B------:R-:W-:Y:S05]  /*2260*/  BSYNC B0 ;  /* 0x0000000000007941 */ /* 0x000fea0003800000 */
.L_x_36915:
[----:B------:R-:W-:Y:S01]  /*2270*/  FMUL.FTZ R0, R0, 1 ;  /* 0x3f80000000007820 */ /* 0x000fe20000410000 */
[----:B------:R-:W-:-:S03]  /*2280*/  CS2R R6, SRZ ;  /* 0x0000000000067805 */ /* 0x000fc6000001ff00 */
[----:B------:R0:W1:Y:S01]  /*2290*/  F2F.F64.F32 R4, R0 ;  /* 0x0000000000047310 */ /* 0x0000620000201800 */
[----:B------:R-:W-:Y:S05]  /*22a0*/  BRA `(.L_x_36890) ;  /* 0x0000000000687947 */ /* 0x000fea0003800000 */
.L_x_36889:
        /* <DEDUP_REMOVED lines=16> */
.L_x_36917:
[----:B------:R-:W-:Y:S02]  /*23b0*/  CS2R R4, SRZ ;  /* 0x0000000000047805 */ /* 0x000fe4000001ff00 */
[----:B------:R-:W-:Y:S01]  /*23c0*/  CS2R R6, SRZ ;  /* 0x0000000000067805 */ /* 0x000fe2000001ff00 */
[----:B------:R-:W-:Y:S06]  /*23d0*/  BRA `(.L_x_36890) ;  /* 0x00000000001c7947 */ /* 0x000fec0003800000 */
.L_x_36914:
[----:B------:R-:W2:Y:S01]  /*23e0*/  LDG.E.64 R4, desc[UR36][R2.64] ;  /* 0x0000002402047981 */ /* 0x000ea2000c1e1b00 */
[----:B------:R-:W-:Y:S01]  /*23f0*/  CS2R R6, SRZ ;  /* 0x0000000000067805 */ /* 0x000fe2000001ff00 */
[----:B--2---:R-:W0:Y:S01]  /*2400*/  I2F.F64.U64 R4, R4 ;  /* 0x0000000400047312 */ /* 0x004e220000301800 */
[----:B------:R-:W-:Y:S05]  /*2410*/  BRA `(.L_x_36890) ;  /* 0x00000000000c7947 */ /* 0x000fea0003800000 */
.L_x_36913:
[----:B------:R-:W2:Y:S01]  /*2420*/  LDG.E R2, desc[UR36][R2.64] ;  /* 0x0000002402027981 */ /* 0x000ea2000c1e1900 */
[----:B------:R-:W-:Y:S01]  /*2430*/  CS2R R6, SRZ ;  /* 0x0000000000067805 */ /* 0x000fe2000001ff00 */
[----:B--2---:R0:W1:Y:S06]  /*2440*/  I2F.F64.U32 R4, R2 ;  /* 0x0000000200047312 */ /* 0x00406c0000201800 */
.L_x_36890:
[----:B------:R-:W4:Y:S01]  /*2450*/  LDC.U8 R10, c[0x0][0x428] ;  /* 0x00010a00ff0a7b82 */ /* 0x000f220000000000 */
[C---:B0123-5:R-:W-:Y:S02]  /*2460*/  DMUL R8, R6.reuse, R4 ;  /* 0x0000000406087228 */ /* 0x06ffe40000000000 */
[----:B------:R-:W-:-:S06]  /*2470*/  DMUL R2, R6, R6 ;  /* 0x0000000606027228 */ /* 0x000fcc0000000000 */
[-C--:B------:R-:W-:Y:S02]  /*2480*/  DFMA R6, R6, R4.reuse, R8 ;  /* 0x000000040606722b */ /* 0x080fe40000000008 */
[----:B------:R-:W-:Y:S01]  /*2490*/  DFMA R4, R4, R4, -R2 ;  /* 0x000000040404722b */ /* 0x000fe20000000802 */
        /* <DEDUP_REMOVED lines=14> */
.L_x_36921:
[----:B------:R-:W0:Y:S02]  /*2580*/  F2I.S64.F64.TRUNC R4, R4 ;  /* 0x0000000400047311 */ /* 0x000e24000030d900 */
[----:B0-----:R-:W-:-:S05]  /*2590*/  IMAD.MOV.U32 R3, RZ, RZ, R4 ;  /* 0x000000ffff037224 */ /* 0x001fca00078e0004 */
[----:B------:R3:W-:Y:S01]  /*25a0*/  STG.E.U8 desc[UR36][R16.64], R3 ;  /* 0x0000000310007986 */ /* 0x0007e2000c101124 */
[----:B------:R-:W-:Y:S05]  /*25b0*/  BRA `(.L_x_36923) ;  /* 0x0000001000087947 */ /* 0x000fea0003800000 */
.L_x_36920:
        /* <DEDUP_REMOVED lines=9> */
.L_x_36925:
[----:B------:R-:W0:Y:S02]  /*2650*/  F2I.F64.TRUNC R5, R4 ;  /* 0x0000000400057311 */ /* 0x000e24000030d100 */
[----:B0-----:R1:W-:Y:S01]  /*2660*/  STG.E desc[UR36][R16.64], R5 ;  /* 0x0000000510007986 */ /* 0x0013e2000c101924 */
[----:B------:R-:W-:Y:S05]  /*2670*/  BRA `(.L_x_36923) ;  /* 0x0000000c00d87947 */ /* 0x000fea0003800000 */
.L_x_36924:
[----:B------:R-:W0:Y:S02]  /*2680*/  F2I.F64.TRUNC R5, R4 ;  /* 0x0000000400057311 */ /* 0x000e24000030d100 */
[----:B0-----:R2:W-:Y:S01]  /*2690*/  STG.E.U16 desc[UR36][R16.64], R5 ;  /* 0x0000000510007986 */ /* 0x0015e2000c101524 */
[----:B------:R-:W-:Y:S05]  /*26a0*/  BRA `(.L_x_36923) ;  /* 0x0000000c00cc7947 */ /* 0x000fea0003800000 */
.L_x_36919:
        /* <DEDUP_REMOVED lines=13> */
.L_x_36927:
        /* <DEDUP_REMOVED lines=8> */
.L_x_36926:
        /* <DEDUP_REMOVED lines=16> */
.L_x_36929:
        /* <DEDUP_REMOVED lines=11> */
.L_x_36928:
[----:B------:R0:W-:Y:S01]  /*29b0*/  STG.E.64 desc[UR36][R16.64], R4 ;  /* 0x0000000410007986 */ /* 0x0001e2000c101b24 */
[----:B------:R-:W-:Y:S05]  /*29c0*/  BRA `(.L_x_36923) ;  /* 0x0000000c00047947 */ /* 0x000fea0003800000 */
.L_x_36918:
        /* <DEDUP_REMOVED lines=13> */
.L_x_36932:
[----:B------:R0:W-:Y:S01]  /*2aa0*/  STG.E.128 desc[UR36][R16.64], R4 ;  /* 0x0000000410007986 */ /* 0x0001e2000c101d24 */
[----:B------:R-:W-:Y:S05]  /*2ab0*/  BRA `(.L_x_36923) ;  /* 0x0000000800c87947 */ /* 0x000fea0003800000 */
.L_x_36931:
        /* <DEDUP_REMOVED lines=25> */
.L_x_36936:
[----:B------:R-:W-:Y:S05]  /*2c50*/  BSYNC B0 ;  /* 0x0000000000007941 */ /* 0x000fea0003800000 */
.L_x_36935:
[----:B------:R-:W-:-:S05]  /*2c60*/  LOP3.LUT R3, R0, R3, RZ, 0xfc, !PT ;  /* 0x0000000300037212 */ /* 0x000fca00078efcff */
[----:B------:R0:W-:Y:S01]  /*2c70*/  STG.E.U8 desc[UR36][R16.64], R3 ;  /* 0x0000000310007986 */ /* 0x0001e2000c101124 */
[----:B------:R-:W-:Y:S05]  /*2c80*/  BRA `(.L_x_36923) ;  /* 0x0000000800547947 */ /* 0x000fea0003800000 */
.L_x_36934:
        /* <DEDUP_REMOVED lines=17> */
.L_x_36938:
[----:B------:R-:W-:Y:S01]  /*2da0*/  IMAD.MOV.U32 R0, RZ, RZ, 0x7f ;  /* 0x0000007fff007424 */ /* 0x000fe200078e00ff */
[----:B------:R-:W-:-:S04]  /*2db0*/  ISETP.GT.U32.AND P0, PT, R2, 0x7f800000, PT ;  /* 0x7f8000000200780c */ /* 0x000fc80003f04070 */
[----:B------:R-:W-:-:S09]  /*2dc0*/  SEL R0, R0, 0x7c, P0 ;  /* 0x0000007c00007807 */ /* 0x000fd20000000000 */
.L_x_36939:
[----:B------:R-:W-:Y:S05]  /*2dd0*/  BSYNC B0 ;  /* 0x0000000000007941 */ /* 0x000fea0003800000 */
.L_x_36937:
[----:B------:R-:W-:-:S04]  /*2de0*/  LOP3.LUT R2, R3, 0x80000000, RZ, 0xc0, !PT ;  /* 0x8000000003027812 */ /* 0x000fc800078ec0ff */
[----:B------:R-:W-:-:S04]  /*2df0*/  SHF.R.U32.HI R3, RZ, 0x18, R2 ;  /* 0x00000018ff037819 */ /* 0x000fc80000011602 */
[----:B------:R-:W-:-:S05]  /*2e00*/  LOP3.LUT R3, R0, R3, RZ, 0xfc, !PT ;  /* 0x0000000300037212 */ /* 0x000fca00078efcff */
[----:B------:R0:W-:Y:S01]  /*2e10*/  STG.E.U8 desc[UR36][R16.64], R3 ;  /* 0x0000000310007986 */ /* 0x0001e2000c101124 */
[----:B------:R-:W-:Y:S05]  /*2e20*/  BRA `(.L_x_36923) ;  /* 0x0000000400ec7947 */ /* 0x000fea0003800000 */
.L_x_36933:
        /* <DEDUP_REMOVED lines=8> */
.L_x_36930:
        /* <DEDUP_REMOVED lines=11> */
.L_x_36942:
        /* <DEDUP_REMOVED lines=21> */
.L_x_36945:
[----:B------:R-:W-:-:S04]  /*30b0*/  LOP3.LUT R2, R3, 0x80000000, RZ, 0xc0, !PT ;  /* 0x8000000003027812 */ /* 0x000fc800078ec0ff */
[----:B------:R-:W-:-:S04]  /*30c0*/  SHF.R.U32.HI R3, RZ, 0x18, R2 ;  /* 0x00000018ff037819 */ /* 0x000fc80000011602 */
[----:B------:R-:W-:-:S04]  /*30d0*/  LOP3.LUT R0, R0, R3, RZ, 0xfc, !PT ;  /* 0x0000000300007212 */ /* 0x000fc800078efcff */
[----:B------:R-:W-:-:S07]  /*30e0*/  PRMT R8, R0, 0x7610, R8 ;  /* 0x0000761000087816 */ /* 0x000fce0000000008 */
.L_x_36944:
[----:B------:R-:W-:Y:S05]  /*30f0*/  BSYNC B0 ;  /* 0x0000000000007941 */ /* 0x000fea0003800000 */
.L_x_36943:
[----:B------:R0:W-:Y:S01]  /*3100*/  STG.E.U8 desc[UR36][R16.64], R8 ;  /* 0x0000000810007986 */ /* 0x0001e2000c101124 */
[----:B------:R-:W-:Y:S05]  /*3110*/  BRA `(.L_x_36923) ;  /* 0x0000000400307947 */ /* 0x000fea0003800000 */
.L_x_36941:
        /* <DEDUP_REMOVED lines=21> */
.L_x_36948:
[----:B------:R-:W-:-:S04]  /*3270*/  LOP3.LUT R2, R3, 0x80000000, RZ, 0xc0, !PT ;  /* 0x8000000003027812 */ /* 0x000fc800078ec0ff */
[----:B------:R-:W-:-:S04]  /*3280*/  SHF.R.U32.HI R3, RZ, 0x18, R2 ;  /* 0x00000018ff037819 */ /* 0x000fc80000011602 */
[----:B------:R-:W-:-:S04]  /*3290*/  LOP3.LUT R0, R0, R3, RZ, 0xfc, !PT ;  /* 0x0000000300007212 */ /* 0x000fc800078efcff */
[----:B------:R-:W-:-:S07]  /*32a0*/  PRMT R8, R0, 0x7610, R8 ;  /* 0x0000761000087816 */ /* 0x000fce0000000008 */
.L_x_36947:
[----:B------:R-:W-:Y:S05]  /*32b0*/  BSYNC B0 ;  /* 0x0000000000007941 */ /* 0x000fea0003800000 */
.L_x_36946:
[----:B------:R0:W-:Y:S01]  /*32c0*/  STG.E.U8 desc[UR36][R16.64], R8 ;  /* 0x0000000810007986 */ /* 0x0001e2000c101124 */
[----:B------:R-:W-:Y:S05]  /*32d0*/  BRA `(.L_x_36923) ;  /* 0x0000000000c07947 */ /* 0x000fea0003800000 */
.L_x_36940:
        /* <DEDUP_REMOVED lines=26> */
.L_x_36922:
        /* <DEDUP_REMOVED lines=16> */
.L_x_36951:
[----:B------:R-:W-:Y:S05]  /*3580*/  BRA `(.L_x_36923) ;  /* 0x0000000000147947 */ /* 0x000fea0003800000 */
.L_x_36950:
[----:B------:R-:W0:Y:S02]  /*3590*/  F2I.U64.F64.TRUNC R4, R4 ;  /* 0x0000000400047311 */ /* 0x000e24000030d800 */
[----:B0-----:R0:W-:Y:S01]  /*35a0*/  STG.E.64 desc[UR36][R16.64], R4 ;  /* 0x0000000410007986 */ /* 0x0011e2000c101b24 */
[----:B------:R-:W-:Y:S05]  /*35b0*/  BRA `(.L_x_36923) ;  /* 0x0000000000087947 */ /* 0x000fea0003800000 */
.L_x_36949:
[----:B------:R-:W0:Y:S02]  /*35c0*/  F2I.U32.F64.TRUNC R5, R4 ;  /* 0x0000000400057311 */ /* 0x000e24000030d000 */
[----:B0-----:R0:W-:Y:S02]  /*35d0*/  STG.E desc[UR36][R16.64], R5 ;  /* 0x0000000510007986 */ /* 0x0011e4000c101924 */
.L_x_36923:
[----:B------:R-:W-:-:S04]  /*35e0*/  IMAD R18, R23, 0x200, R18 ;  /* 0x0000020017127824 */ /* 0x000fc800078e0212 */
[----:B------:R-:W-:-:S07]  /*35f0*/  VIADD R19, R18, 0x80 ;  /* 0x0000008012137836 */ /* 0x000fce0000000000 */
.L_x_36883:
[----:B------:R-:W-:Y:S05]  /*3600*/  BSYNC B6 ;  /* 0x0000000000067941 */ /* 0x000fea0003800000 */
.L_x_36882:
        /* <DEDUP_REMOVED lines=307> */
.L_x_36954:
        /* <DEDUP_REMOVED lines=22> */
.L_x_36958:
[----:B------:R-:W2:Y:S01]  /*4aa0*/  LDG.E.U8 R2, desc[UR36][R2.64] ;  /* 0x0000002402027981 */ /* 0x000ea2000c1e1100 */
[----:B------:R-:W-:Y:S01]  /*4ab0*/  CS2R R6, SRZ ;  /* 0x0000000000067805 */ /* 0x000fe2000001ff00 */
[----:B--2---:R0:W1:Y:S01]  /*4ac0*/  I2F.F64.U16 R4, R2 ;  /* 0x0000000200047312 */ /* 0x0040620000101800 */
[----:B------:R-:W-:Y:S05]  /*4ad0*/  BRA `(.L_x_36960) ;  /* 0x0000000c00c87947 */ /* 0x000fea0003800000 */
.L_x_36957:
        /* <DEDUP_REMOVED lines=10> */
.L_x_36962:
[----:B------:R-:W2:Y:S01]  /*4b80*/  LDG.E R2, desc[UR36][R2.64] ;  /* 0x0000002402027981 */ /* 0x000ea2000c1e1900 */
[----:B------:R-:W-:Y:S01]  /*4b90*/  CS2R R6, SRZ ;  /* 0x0000000000067805 */ /* 0x000fe2000001ff00 */
[----:B--2---:R0:W1:Y:S01]  /*4ba0*/  I2F.F64 R4, R2 ;  /* 0x0000000200047312 */ /* 0x0040620000201c00 */
[----:B------:R-:W-:Y:S05]  /*4bb0*/  BRA `(.L_x_36960) ;  /* 0x0000000c00907947 */ /* 0x000fea0003800000 */
.L_x_36961:
[----:B------:R-:W2:Y:S01]  /*4bc0*/  LDG.E.U16 R2, desc[UR36][R2.64] ;  /* 0x0000002402027981 */ /* 0x000ea2000c1e1500 */
[----:B------:R-:W-:Y:S01]  /*4bd0*/  CS2R R6, SRZ ;  /* 0x0000000000067805 */ /* 0x000fe2000001ff00 */
[----:B--2---:R0:W1:Y:S01]  /*4be0*/  I2F.F64.S16 R4, R2 ;  /* 0x0000000200047312 */ /* 0x0040620000101c00 */
[----:B------:R-:W-:Y:S05]  /*4bf0*/  BRA `(.L_x_36960) ;  /* 0x0000000c00807947 */ /* 0x000fea0003800000 */
.L_x_36956:
        /* <DEDUP_REMOVED lines=11> */
.L_x_36964:
[----:B------:R-:W2:Y:S01]  /*4cb0*/  LDG.E.U16 R0, desc[UR36][R2.64] ;  /* 0x0000002402007981 */ /* 0x000ea2000c1e1500 */
[----:B------:R-:W-:Y:S01]  /*4cc0*/  CS2R R6, SRZ ;  /* 0x0000000000067805 */ /* 0x000fe2000001ff00 */
[----:B--2---:R-:W-:-:S05]  /*4cd0*/  HADD2.F32 R0, -RZ, R0.H0_H0 ;  /* 0x20000000ff007230 */ /* 0x004fca0000004100 */
[----:B------:R-:W-:-:S04]  /*4ce0*/  FMUL.FTZ R0, R0, 1 ;  /* 0x3f80000000007820 */ /* 0x000fc80000410000 */
[----:B------:R0:W1:Y:S01]  /*4cf0*/  F2F.F64.F32 R4, R0 ;  /* 0x0000000000047310 */ /* 0x0000620000201800 */
[----:B------:R-:W-:Y:S05]  /*4d00*/  BRA `(.L_x_36960) ;  /* 0x0000000c003c7947 */ /* 0x000fea0003800000 */
.L_x_36963:
        /* <DEDUP_REMOVED lines=12> */
.L_x_36966:
        /* <DEDUP_REMOVED lines=8> */
.L_x_36965:
[----:B------:R0:W5:Y:S01]  /*4e50*/  LDG.E.64 R4, desc[UR36][R2.64] ;  /* 0x0000002402047981 */ /* 0x000162000c1e1b00 */
[----:B------:R-:W-:Y:S01]  /*4e60*/  CS2R R6, SRZ ;  /* 0x0000000000067805 */ /* 0x000fe2000001ff00 */
[----:B------:R-:W-:Y:S06]  /*4e70*/  BRA `(.L_x_36960) ;  /* 0x0000000800e07947 */ /* 0x000fec0003800000 */
.L_x_36955:
        /* <DEDUP_REMOVED lines=14> */
.L_x_36969:
[----:B------:R0:W5:Y:S01]  /*4f60*/  LDG.E.128 R4, desc[UR36][R2.64] ;  /* 0x0000002402047981 */ /* 0x000162000c1e1d00 */
[----:B------:R-:W-:Y:S05]  /*4f70*/  BRA `(.L_x_36960) ;  /* 0x0000000800a07947 */ /* 0x000fea0003800000 */
.L_x_36968:
        /* <DEDUP_REMOVED lines=29> */
.L_x_36971:
        /* <DEDUP_REMOVED lines=16> */
.L_x_36970:
[----:B------:R-:W2:Y:S01]  /*5250*/  LDG.E.U16 R0, desc[UR36][R2.64] ;  /* 0x0000002402007981 */ /* 0x000ea2000c1e1500 */
[----:B------:R-:W-:Y:S01]  /*5260*/  CS2R R6, SRZ ;  /* 0x0000000000067805 */ /* 0x000fe2000001ff00 */
[----:B--2---:R-:W-:-:S04]  /*5270*/  IMAD.U32 R0, R0, 0x10000, RZ ;  /* 0x0001000000007824 */ /* 0x004fc800078e00ff */
[----:B------:R-:W-:-:S04]  /*5280*/  FMUL.FTZ R0, R0, 1 ;  /* 0x3f80000000007820 */ /* 0x000fc80000410000 */
[----:B------:R0:W1:Y:S01]  /*5290*/  F2F.F64.F32 R4, R0 ;  /* 0x0000000000047310 */ /* 0x0000620000201800 */
[----:B------:R-:W-:Y:S05]  /*52a0*/  BRA `(.L_x_36960) ;  /* 0x0000000400d47947 */ /* 0x000fea0003800000 */
.L_x_36967:
        /* <DEDUP_REMOVED lines=12> */
.L_x_36974:
        /* <DEDUP_REMOVED lines=21> */
.L_x_36978:
[----:B------:R-:W-:Y:S05]  /*54c0*/  BSYNC B1 ;  /* 0x0000000000017941 */ /* 0x000fea0003800000 */
.L_x_36977:
[----:B------:R-:W-:Y:S01]  /*54d0*/  LEA R3, R0, 0x3b800000, 0x17 ;  /* 0x3b80000000037811 */ /* 0x000fe200078eb8ff */
[----:B------:R-:W-:-:S05]  /*54e0*/  IMAD.SHL.U32 R0, R2, 0x100000, RZ ;  /* 0x0010000002007824 */ /* 0x000fca00078e00ff */
[----:B------:R-:W-:-:S07]  /*54f0*/  LOP3.LUT R0, R3, R0, R4, 0xfe, !PT ;  /* 0x0000000003007212 */ /* 0x000fce00078efe04 */
.L_x_36976:
[----:B------:R-:W-:Y:S05]  /*5500*/  BSYNC B0 ;  /* 0x0000000000007941 */ /* 0x000fea0003800000 */
.L_x_36975:
[----:B------:R-:W-:Y:S01]  /*5510*/  FMUL.FTZ R0, R0, 1 ;  /* 0x3f80000000007820 */ /* 0x000fe20000410000 */
[----:B------:R-:W-:-:S03]  /*5520*/  CS2R R6, SRZ ;  /* 0x0000000000067805 */ /* 0x000fc6000001ff00 */
[----:B------:R2:W3:Y:S01]  /*5530*/  F2F.F64.F32 R4, R0 ;  /* 0x0000000000047310 */ /* 0x0004e20000201800 */
[----:B------:R-:W-:Y:S05]  /*5540*/  BRA `(.L_x_36960) ;  /* 0x00000004002c7947 */ /* 0x000fea0003800000 */
.L_x_36973:
        /* <DEDUP_REMOVED lines=21> */
.L_x_36982:
[----:B------:R-:W-:Y:S05]  /*56a0*/  BSYNC B1 ;  /* 0x0000000000017941 */ /* 0x000fea0003800000 */
.L_x_36981:
[----:B------:R-:W-:Y:S01]  /*56b0*/  LEA R3, R0, 0x37800000, 0x17 ;  /* 0x3780000000037811 */ /* 0x000fe200078eb8ff */
[----:B------:R-:W-:-:S05]  /*56c0*/  IMAD.SHL.U32 R0, R2, 0x200000, RZ ;  /* 0x0020000002007824 */ /* 0x000fca00078e00ff */
[----:B------:R-:W-:-:S07]  /*56d0*/  LOP3.LUT R0, R3, R0, R4, 0xfe, !PT ;  /* 0x0000000003007212 */ /* 0x000fce00078efe04 */
.L_x_36980:
[----:B------:R-:W-:Y:S05]  /*56e0*/  BSYNC B0 ;  /* 0x0000000000007941 */ /* 0x000fea0003800000 */
.L_x_36979:
[----:B------:R-:W-:Y:S01]  /*56f0*/  FMUL.FTZ R0, R0, 1 ;  /* 0x3f80000000007820 */ /* 0x000fe20000410000 */
[----:B------:R-:W-:-:S03]  /*5700*/  CS2R R6, SRZ ;  /* 0x0000000000067805 */ /* 0x000fc6000001ff00 */
[----:B------:R4:W0:Y:S01]  /*5710*/  F2F.F64.F32 R4, R0 ;  /* 0x0000000000047310 */ /* 0x0008220000201800 */
[----:B------:R-:W-:Y:S05]  /*5720*/  BRA `(.L_x_36960) ;  /* 0x0000000000b47947 */ /* 0x000fea0003800000 */
.L_x_36972:
        /* <DEDUP_REMOVED lines=14> */
.L_x_36986:
[----:B------:R-:W-:Y:S05]  /*5810*/  BSYNC B0 ;  /* 0x0000000000007941 */ /* 0x000fea0003800000 */
.L_x_36985:
[----:B------:R-:W-:Y:S01]  /*5820*/  FMUL.FTZ R0, R0, 1 ;  /* 0x3f80000000007820 */ /* 0x000fe20000410000 */
[----:B------:R-:W-:-:S03]  /*5830*/  CS2R R6, SRZ ;  /* 0x0000000000067805 */ /* 0x000fc6000001ff00 */
[----:B------:R0:W1:Y:S01]  /*5840*/  F2F.F64.F32 R4, R0 ;  /* 0x0000000000047310 */ /* 0x0000620000201800 */
[----:B------:R-:W-:Y:S05]  /*5850*/  BRA `(.L_x_36960) ;  /* 0x0000000000687947 */ /* 0x000fea0003800000 */
.L_x_36959:
        /* <DEDUP_REMOVED lines=16> */
.L_x_36987:
[----:B------:R-:W-:Y:S02]  /*5960*/  CS2R R4, SRZ ;  /* 0x0000000000047805 */ /* 0x000fe4000001ff00 */
[----:B------:R-:W-:Y:S01]  /*5970*/  CS2R R6, SRZ ;  /* 0x0000000000067805 */ /* 0x000fe2000001ff00 */
[----:B------:R-:W-:Y:S06]  /*5980*/  BRA `(.L_x_36960) ;  /* 0x00000000001c7947 */ /* 0x000fec0003800000 */
.L_x_36984:
[----:B------:R-:W2:Y:S01]  /*5990*/  LDG.E.64 R4, desc[UR36][R2.64] ;  /* 0x0000002402047981 */ /* 0x000ea2000c1e1b00 */
[----:B------:R-:W-:Y:S01]  /*59a0*/  CS2R R6, SRZ ;  /* 0x0000000000067805 */ /* 0x000fe2000001ff00 */
[----:B--2---:R-:W0:Y:S01]  /*59b0*/  I2F.F64.U64 R4, R4 ;  /* 0x0000000400047312 */ /* 0x004e220000301800 */
[----:B------:R-:W-:Y:S05]  /*59c0*/  BRA `(.L_x_36960) ;  /* 0x00000000000c7947 */ /* 0x000fea0003800000 */
.L_x_36983:
[----:B------:R-:W2:Y:S01]  /*59d0*/  LDG.E R2, desc[UR36][R2.64] ;  /* 0x0000002402027981 */ /* 0x000ea2000c1e1900 */
[----:B------:R-:W-:Y:S01]  /*59e0*/  CS2R R6, SRZ ;  /* 0x0000000000067805 */ /* 0x000fe2000001ff00 */
[----:B--2---:R0:W1:Y:S06]  /*59f0*/  I2F.F64.U32 R4, R2 ;  /* 0x0000000200047312 */ /* 0x00406c0000201800 */
.L_x_36960:
        /* <DEDUP_REMOVED lines=19> */
.L_x_36991:
[----:B------:R-:W0:Y:S02]  /*5b30*/  F2I.S64.F64.TRUNC R4, R4 ;  /* 0x0000000400047311 */ /* 0x000e24000030d900 */
[----:B0-----:R-:W-:-:S05]  /*5b40*/  IMAD.MOV.U32 R3, RZ, RZ, R4 ;  /* 0x000000ffff037224 */ /* 0x001fca00078e0004 */
[----:B------:R0:W-:Y:S01]  /*5b50*/  STG.E.U8 desc[UR36][R16.64], R3 ;  /* 0x0000000310007986 */ /* 0x0001e2000c101124 */
[----:B------:R-:W-:Y:S05]  /*5b60*/  BRA `(.L_x_36993) ;  /* 0x0000001000087947 */ /* 0x000fea0003800000 */
.L_x_36990:
        /* <DEDUP_REMOVED lines=9> */
.L_x_36995:
[----:B------:R-:W0:Y:S02]  /*5c00*/  F2I.F64.TRUNC R5, R4 ;  /* 0x0000000400057311 */ /* 0x000e24000030d100 */
[----:B0-----:R0:W-:Y:S01]  /*5c10*/  STG.E desc[UR36][R16.64], R5 ;  /* 0x0000000510007986 */ /* 0x0011e2000c101924 */
[----:B------:R-:W-:Y:S05]  /*5c20*/  BRA `(.L_x_36993) ;  /* 0x0000000c00d87947 */ /* 0x000fea0003800000 */
.L_x_36994:
[----:B------:R-:W0:Y:S02]  /*5c30*/  F2I.F64.TRUNC R5, R4 ;  /* 0x0000000400057311 */ /* 0x000e24000030d100 */
[----:B0-----:R0:W-:Y:S01]  /*5c40*/  STG.E.U16 desc[UR36][R16.64], R5 ;  /* 0x0000000510007986 */ /* 0x0011e2000c101524 */
[----:B------:R-:W-:Y:S05]  /*5c50*/  BRA `(.L_x_36993) ;  /* 0x0000000c00cc7947 */ /* 0x000fea0003800000 */
.L_x_36989:
        /* <DEDUP_REMOVED lines=13> */
.L_x_36997:
        /* <DEDUP_REMOVED lines=8> */
.L_x_36996:
        /* <DEDUP_REMOVED lines=16> */
.L_x_36999:
        /* <DEDUP_REMOVED lines=11> */
.L_x_36998:
[----:B------:R0:W-:Y:S01]  /*5f60*/  STG.E.64 desc[UR36][R16.64], R4 ;  /* 0x0000000410007986 */ /* 0x0001e2000c101b24 */
[----:B------:R-:W-:Y:S05]  /*5f70*/  BRA `(.L_x_36993) ;  /* 0x0000000c00047947 */ /* 0x000fea0003800000 */
.L_x_36988:
        /* <DEDUP_REMOVED lines=13> */
.L_x_37002:
[----:B------:R0:W-:Y:S01]  /*6050*/  STG.E.128 desc[UR36][R16.64], R4 ;  /* 0x0000000410007986 */ /* 0x0001e2000c101d24 */
[----:B------:R-:W-:Y:S05]  /*6060*/  BRA `(.L_x_36993) ;  /* 0x0000000800c87947 */ /* 0x000fea0003800000 */
.L_x_37001:
        /* <DEDUP_REMOVED lines=25> */
.L_x_37006:
[----:B------:R-:W-:Y:S05]  /*6200*/  BSYNC B0 ;  /* 0x0000000000007941 */ /* 0x000fea0003800000 */
.L_x_37005:
[----:B------:R-:W-:-:S05]  /*6210*/  LOP3.LUT R3, R0, R3, RZ, 0xfc, !PT ;  /* 0x0000000300037212 */ /* 0x000fca00078efcff */
[----:B------:R0:W-:Y:S01]  /*6220*/  STG.E.U8 desc[UR36][R16.64], R3 ;  /* 0x0000000310007986 */ /* 0x0001e2000c101124 */
[----:B------:R-:W-:Y:S05]  /*6230*/  BRA `(.L_x_36993) ;  /* 0x0000000800547947 */ /* 0x000fea0003800000 */
.L_x_37004:
        /* <DEDUP_REMOVED lines=17> */
.L_x_37008:
[----:B------:R-:W-:Y:S01]  /*6350*/  IMAD.MOV.U32 R0, RZ, RZ, 0x7f ;  /* 0x0000007fff007424 */ /* 0x000fe200078e00ff */
[----:B------:R-:W-:-:S04]  /*6360*/  ISETP.GT.U32.AND P0, PT, R2, 0x7f800000, PT ;  /* 0x7f8000000200780c */ /* 0x000fc80003f04070 */
[----:B------:R-:W-:-:S09]  /*6370*/  SEL R0, R0, 0x7c, P0 ;  /* 0x0000007c00007807 */ /* 0x000fd20000000000 */
.L_x_37009:
[----:B------:R-:W-:Y:S05]  /*6380*/  BSYNC B0 ;  /* 0x0000000000007941 */ /* 0x000fea0003800000 */
.L_x_37007:
[----:B------:R-:W-:-:S04]  /*6390*/  LOP3.LUT R2, R3, 0x80000000, RZ, 0xc0, !PT ;  /* 0x8000000003027812 */ /* 0x000fc800078ec0ff */
[----:B------:R-:W-:-:S04]  /*63a0*/  SHF.R.U32.HI R3, RZ, 0x18, R2 ;  /* 0x00000018ff037819 */ /* 0x000fc80000011602 */
[----:B------:R-:W-:-:S05]  /*63b0*/  LOP3.LUT R3, R0, R3, RZ, 0xfc, !PT ;  /* 0x0000000300037212 */ /* 0x000fca00078efcff */
[----:B------:R0:W-:Y:S01]  /*63c0*/  STG.E.U8 desc[UR36][R16.64], R3 ;  /* 0x0000000310007986 */ /* 0x0001e2000c101124 */
[----:B------:R-:W-:Y:S05]  /*63d0*/  BRA `(.L_x_36993) ;  /* 0x0000000400ec7947 */ /* 0x000fea0003800000 */
.L_x_37003:
        /* <DEDUP_REMOVED lines=8> */
.L_x_37000:
        /* <DEDUP_REMOVED lines=11> */
.L_x_37012:
        /* <DEDUP_REMOVED lines=21> */
.L_x_37015:
[----:B------:R-:W-:-:S04]  /*6660*/  LOP3.LUT R2, R3, 0x80000000, RZ, 0xc0, !PT ;  /* 0x8000000003027812 */ /* 0x000fc800078ec0ff */
[----:B------:R-:W-:-:S04]  /*6670*/  SHF.R.U32.HI R3, RZ, 0x18, R2 ;  /* 0x00000018ff037819 */ /* 0x000fc80000011602 */
[----:B------:R-:W-:-:S04]  /*6680*/  LOP3.LUT R0, R0, R3, RZ, 0xfc, !PT ;  /* 0x0000000300007212 */ /* 0x000fc800078efcff */
[----:B------:R-:W-:-:S07]  /*6690*/  PRMT R8, R0, 0x7610, R8 ;  /* 0x0000761000087816 */ /* 0x000fce0000000008 */
.L_x_37014:
[----:B------:R-:W-:Y:S05]  /*66a0*/  BSYNC B0 ;  /* 0x0000000000007941 */ /* 0x000fea0003800000 */
.L_x_37013:
[----:B------:R3:W-:Y:S01]  /*66b0*/  STG.E.U8 desc[UR36][R16.64], R8 ;  /* 0x0000000810007986 */ /* 0x0007e2000c101124 */
[----:B------:R-:W-:Y:S05]  /*66c0*/  BRA `(.L_x_36993) ;  /* 0x0000000400307947 */ /* 0x000fea0003800000 */
.L_x_37011:
        /* <DEDUP_REMOVED lines=21> */
.L_x_37018:
[----:B------:R-:W-:-:S04]  /*6820*/  LOP3.LUT R2, R3, 0x80000000, RZ, 0xc0, !PT ;  /* 0x8000000003027812 */ /* 0x000fc800078ec0ff */
[----:B------:R-:W-:-:S04]  /*6830*/  SHF.R.U32.HI R3, RZ, 0x18, R2 ;  /* 0x00000018ff037819 */ /* 0x000fc80000011602 */
[----:B------:R-:W-:-:S04]  /*6840*/  LOP3.LUT R0, R0, R3, RZ, 0xfc, !PT ;  /* 0x0000000300007212 */ /* 0x000fc800078efcff */
[----:B------:R-:W-:-:S07]  /*6850*/  PRMT R8, R0, 0x7610, R8 ;  /* 0x0000761000087816 */ /* 0x000fce0000000008 */
.L_x_37017:
[----:B------:R-:W-:Y:S05]  /*6860*/  BSYNC B0 ;  /* 0x0000000000007941 */ /* 0x000fea0003800000 */
.L_x_37016:
[----:B------:R0:W-:Y:S01]  /*6870*/  STG.E.U8 desc[UR36][R16.64], R8 ;  /* 0x0000000810007986 */ /* 0x0001e2000c101124 */
[----:B------:R-:W-:Y:S05]  /*6880*/  BRA `(.L_x_36993) ;  /* 0x0000000000c07947 */ /* 0x000fea0003800000 */
.L_x_37010:
        /* <DEDUP_REMOVED lines=26> */
.L_x_36992:
        /* <DEDUP_REMOVED lines=8> */
[----:B------:R-:W-:Y:S02]  /*6ab0*/  IMAD.U32 R6, RZ, RZ, UR4 ;  /* 0x00000004ff067e24 */ /* 0x000fe4000f8e00ff */
[----:B------:R-:W-:-:S02]  /*6ac0*/  IMAD.U32 R7, RZ, RZ, UR5 ;  /* 0x00000005ff077e24 */ /* 0x000fc4000f8e00ff */
[----:B------:R-:W-:Y:S02]  /*6ad0*/  IMAD.U32 R10, RZ, RZ, UR6 ;  /* 0x00000006ff0a7e24 */ /* 0x000fe4000f8e00ff */
[----:B------:R-:W-:Y:S02]  /*6ae0*/  IMAD.U32 R11, RZ, RZ, UR7 ;  /* 0x00000007ff0b7e24 */ /* 0x000fe4000f8e00ff */
[----:B------:R-:W-:Y:S02]  /*6af0*/  IMAD.MOV.U32 R8, RZ, RZ, 0x65 ;  /* 0x00000065ff087424 */ /* 0x000fe400078e00ff */
[----:B0-----:R-:W-:-:S07]  /*6b00*/  IMAD.MOV.U32 R12, RZ, RZ, 0x1 ;  /* 0x00000001ff0c7424 */ /* 0x001fce00078e00ff */
[----:B------:R-:W-:-:S07]  /*6b10*/  LEPC R20, `(.L_x_37021) ;  /* 0x000000001014794e */ /* 0x000fce0000000000 */
[----:B-1----:R-:W-:Y:S05]  /*6b20*/  CALL.ABS.NOINC R2 ;  /* 0x0000000002007343 */ /* 0x002fea0003c00000 */
.L_x_37021:
[----:B------:R-:W-:Y:S05]  /*6b30*/  BRA `(.L_x_36993) ;  /* 0x0000000000147947 */ /* 0x000fea0003800000 */
.L_x_37020:
[----:B------:R-:W0:Y:S02]  /*6b40*/  F2I.U64.F64.TRUNC R4, R4 ;  /* 0x0000000400047311 */ /* 0x000e24000030d800 */
[----:B0-----:R2:W-:Y:S01]  /*6b50*/  STG.E.64 desc[UR36][R16.64], R4 ;  /* 0x0000000410007986 */ /* 0x0015e2000c101b24 */
[----:B------:R-:W-:Y:S05]  /*6b60*/  BRA `(.L_x_36993) ;  /* 0x0000000000087947 */ /* 0x000fea0003800000 */
.L_x_37019:
[----:B------:R-:W0:Y:S02]  /*6b70*/  F2I.U32.F64.TRUNC R5, R4 ;  /* 0x0000000400057311 */ /* 0x000e24000030d000 */
[----:B0-----:R0:W-:Y:S02]  /*6b80*/  STG.E desc[UR36][R16.64], R5 ;  /* 0x0000000510007986 */ /* 0x0011e4000c101924 */
.L_x_36993:
[----:B------:R-:W-:-:S07]  /*6b90*/  VIADD R19, R19, 0x80 ;  /* 0x0000008013137836 */ /* 0x000fce0000000000 */
.L_x_36953:
[----:B------:R-:W-:Y:S05]  /*6ba0*/  BSYNC B6 ;  /* 0x0000000000067941 */ /* 0x000fea0003800000 */
.L_x_36952:
        /* <DEDUP_REMOVED lines=307> */
.L_x_37024:
        /* <DEDUP_REMOVED lines=22> */
.L_x_37028:
[----:B------:R-:W2:Y:S01]  /*8040*/  LDG.E.U8 R2, desc[UR36][R2.64] ;  /* 0x0000002402027981 */ /* 0x000ea2000c1e1100 */
[----:B------:R-:W-:Y:S01]  /*8050*/  CS2R R6, SRZ ;  /* 0x0000000000067805 */ /* 0x000fe2000001ff00 */
[----:B--2---:R0:W1:Y:S01]  /*8060*/  I2F.F64.U16 R4, R2 ;  /* 0x0000000200047312 */ /* 0x0040620000101800 */
[----:B------:R-:W-:Y:S05]  /*8070*/  BRA `(.L_x_37030) ;  /* 0x0000000c00c87947 */ /* 0x000fea0003800000 */
.L_x_37027:
        /* <DEDUP_REMOVED lines=10> */
.L_x_37032:
[----:B------:R-:W2:Y:S01]  /*8120*/  LDG.E R2, desc[UR36][R2.64] ;  /* 0x0000002402027981 */ /* 0x000ea2000c1e1900 */
[----:B------:R-:W-:Y:S01]  /*8130*/  CS2R R6, SRZ ;  /* 0x0000000000067805 */ /* 0x000fe2000001ff00 */
[----:B--2---:R0:W1:Y:S01]  /*8140*/  I2F.F64 R4, R2 ;  /* 0x0000000200047312 */ /* 0x0040620000201c00 */
[----:B------:R-:W-:Y:S05]  /*8150*/  BRA `(.L_x_37030) ;  /* 0x0000000c00907947 */ /* 0x000fea0003800000 */
.L_x_37031:
[----:B------:R-:W2:Y:S01]  /*8160*/  LDG.E.U16 R2, desc[UR36][R2.64] ;  /* 0x0000002402027981 */ /* 0x000ea2000c1e1500 */
[----:B------:R-:W-:Y:S01]  /*8170*/  CS2R R6, SRZ ;  /* 0x0000000000067805 */ /* 0x000fe2000001ff00 */
[----:B--2---:R0:W1:Y:S01]  /*8180*/  I2F.F64.S16 R4, R2 ;  /* 0x0000000200047312 */ /* 0x0040620000101c00 */
[----:B------:R-:W-:Y:S05]  /*8190*/  BRA `(.L_x_37030) ;  /* 0x0000000c00807947 */ /* 0x000fea0003800000 */
.L_x_37026:
        /* <DEDUP_REMOVED lines=11> */
.L_x_37034:
[----:B------:R-:W2:Y:S01]  /*8250*/  LDG.E.U16 R0, desc[UR36][R2.64] ;  /* 0x0000002402007981 */ /* 0x000ea2000c1e1500 */
[----:B------:R-:W-:Y:S01]  /*8260*/  CS2R R6, SRZ ;  /* 0x0000000000067805 */ /* 0x000fe2000001ff00 */
[----:B--2---:R-:W-:-:S05]  /*8270*/  HADD2.F32 R0, -RZ, R0.H0_H0 ;  /* 0x20000000ff007230 */ /* 0x004fca0000004100 */
[----:B------:R-:W-:-:S04]  /*8280*/  FMUL.FTZ R0, R0, 1 ;  /* 0x3f80000000007820 */ /* 0x000fc80000410000 */
[----:B------:R0:W1:Y:S01]  /*8290*/  F2F.F64.F32 R4, R0 ;  /* 0x0000000000047310 */ /* 0x0000620000201800 */
[----:B------:R-:W-:Y:S05]  /*82a0*/  BRA `(.L_x_37030) ;  /* 0x0000000c003c7947 */ /* 0x000fea0003800000 */
.L_x_37033:
        /* <DEDUP_REMOVED lines=12> */
.L_x_37036:
        /* <DEDUP_REMOVED lines=8> */
.L_x_37035:
[----:B------:R0:W5:Y:S01]  /*83f0*/  LDG.E.64 R4, desc[UR36][R2.64] ;  /* 0x0000002402047981 */ /* 0x000162000c1e1b00 */
[----:B------:R-:W-:Y:S01]  /*8400*/  CS2R R6, SRZ ;  /* 0x0000000000067805 */ /* 0x000fe2000001ff00 */
[----:B------:R-:W-:Y:S06]  /*8410*/  BRA `(.L_x_37030) ;  /* 0x0000000800e07947 */ /* 0x000fec0003800000 */
.L_x_37025:
        /* <DEDUP_REMOVED lines=14> */
.L_x_37039:
[----:B------:R0:W5:Y:S01]  /*8500*/  LDG.E.128 R4, desc[UR36][R2.64] ;  /* 0x0000002402047981 */ /* 0x000162000c1e1d00 */
[----:B------:R-:W-:Y:S05]  /*8510*/  BRA `(.L_x_37030) ;  /* 0x0000000800a07947 */ /* 0x000fea0003800000 */
.L_x_37038:
        /* <DEDUP_REMOVED lines=29> */
.L_x_37041:
        /* <DEDUP_REMOVED lines=16> */
.L_x_37040:
[----:B------:R-:W2:Y:S01]  /*87f0*/  LDG.E.U16 R0, desc[UR36][R2.64] ;  /* 0x0000002402007981 */ /* 0x000ea2000c1e1500 */
[----:B------:R-:W-:Y:S01]  /*8800*/  CS2R R6, SRZ ;  /* 0x0000000000067805 */ /* 0x000fe2000001ff00 */
[----:B--2---:R-:W-:-:S04]  /*8810*/  IMAD.U32 R0, R0, 0x10000, RZ ;  /* 0x0001000000007824 */ /* 0x004fc800078e00ff */
[----:B------:R-:W-:-:S04]  /*8820*/  FMUL.FTZ R0, R0, 1 ;  /* 0x3f80000000007820 */ /* 0x000fc80000410000 */
[----:B------:R0:W1:Y:S01]  /*8830*/  F2F.F64.F32 R4, R0 ;  /* 0x0000000000047310 */ /* 0x0000620000201800 */
[----:B------:R-:W-:Y:S05]  /*8840*/  BRA `(.L_x_37030) ;  /* 0x0000000400d47947 */ /* 0x000fea0003800000 */
.L_x_37037:
        /* <DEDUP_REMOVED lines=12> */
.L_x_37044:
        /* <DEDUP_REMOVED lines=21> */
.L_x_37048:
[----:B------:R-:W-:Y:S05]  /*8a60*/  BSYNC B1 ;  /* 0x0000000000017941 */ /* 0x000fea0003800000 */
.L_x_37047:
[----:B------:R-:W-:Y:S01]  /*8a70*/  LEA R3, R0, 0x3b800000, 0x17 ;  /* 0x3b80000000037811 */ /* 0x000fe200078eb8ff */
[----:B------:R-:W-:-:S05]  /*8a80*/  IMAD.SHL.U32 R0, R2, 0x100000, RZ ;  /* 0x0010000002007824 */ /* 0x000fca00078e00ff */
[----:B------:R-:W-:-:S07]  /*8a90*/  LOP3.LUT R0, R3, R0, R4, 0xfe, !PT ;  /* 0x0000000003007212 */ /* 0x000fce00078efe04 */
.L_x_37046:
[----:B------:R-:W-:Y:S05]  /*8aa0*/  BSYNC B0 ;  /* 0x0000000000007941 */ /* 0x000fea0003800000 */
.L_x_37045:
[----:B------:R-:W-:Y:S01]  /*8ab0*/  FMUL.FTZ R0, R0, 1 ;  /* 0x3f80000000007820 */ /* 0x000fe20000410000 */
[----:B------:R-:W-:-:S03]  /*8ac0*/  CS2R R6, SRZ ;  /* 0x0000000000067805 */ /* 0x000fc6000001ff00 */
[----:B------:R2:W3:Y:S01]  /*8ad0*/  F2F.F64.F32 R4, R0 ;  /* 0x0000000000047310 */ /* 0x0004e20000201800 */
[----:B------:R-:W-:Y:S05]  /*8ae0*/  BRA `(.L_x_37030) ;  /* 0x00000004002c7947 */ /* 0x000fea0003800000 */
.L_x_37043:
        /* <DEDUP_REMOVED lines=21> */
.L_x_37052:
[----:B------:R-:W-:Y:S05]  /*8c40*/  BSYNC B1 ;  /* 0x0000000000017941 */ /* 0x000fea0003800000 */
.L_x_37051:
[----:B------:R-:W-:Y:S01]  /*8c50*/  LEA R3, R0, 0x37800000, 0x17 ;  /* 0x3780000000037811 */ /* 0x000fe200078eb8ff */
[----:B------:R-:W-:-:S05]  /*8c60*/  IMAD.SHL.U32 R0, R2, 0x200000, RZ ;  /* 0x0020000002007824 */ /* 0x000fca00078e00ff */
[----:B------:R-:W-:-:S07]  /*8c70*/  LOP3.LUT R0, R3, R0, R4, 0xfe, !PT ;  /* 0x0000000003007212 */ /* 0x000fce00078efe04 */
.L_x_37050:
[----:B------:R-:W-:Y:S05]  /*8c80*/  BSYNC B0 ;  /* 0x0000000000007941 */ /* 0x000fea0003800000 */
.L_x_37049:
[----:B------:R-:W-:Y:S01]  /*8c90*/  FMUL.FTZ R0, R0, 1 ;  /* 0x3f80000000007820 */ /* 0x000fe20000410000 */
[----:B------:R-:W-:-:S03]  /*8ca0*/  CS2R R6, SRZ ;  /* 0x0000000000067805 */ /* 0x000fc6000001ff00 */
[----:B------:R4:W0:Y:S01]  /*8cb0*/  F2F.F64.F32 R4, R0 ;  /* 0x0000000000047310 */ /* 0x0008220000201800 */
[----:B------:R-:W-:Y:S05]  /*8cc0*/  BRA `(.L_x_37030) ;  /* 0x0000000000b47947 */ /* 0x000fea0003800000 */
.L_x_37042:
        /* <DEDUP_REMOVED lines=14> */
.L_x_37056:
[----:B------:R-:W-:Y:S05]  /*8db0*/  BSYNC B0 ;  /* 0x0000000000007941 */ /* 0x000fea0003800000 */
.L_x_37055:
[----:B------:R-:W-:Y:S01]  /*8dc0*/  FMUL.FTZ R0, R0, 1 ;  /* 0x3f80000000007820 */ /* 0x000fe20000410000 */
[----:B------:R-:W-:-:S03]  /*8dd0*/  CS2R R6, SRZ ;  /* 0x0000000000067805 */ /* 0x000fc6000001ff00 */
[----:B------:R0:W1:Y:S01]  /*8de0*/  F2F.F64.F32 R4, R0 ;  /* 0x0000000000047310 */ /* 0x0000620000201800 */
[----:B------:R-:W-:Y:S05]  /*8df0*/  BRA `(.L_x_37030) ;  /* 0x0000000000687947 */ /* 0x000fea0003800000 */
.L_x_37029:
        /* <DEDUP_REMOVED lines=16> */
.L_x_37057:
[----:B------:R-:W-:Y:S02]  /*8f00*/  CS2R R4, SRZ ;  /* 0x0000000000047805 */ /* 0x000fe4000001ff00 */
[----:B------:R-:W-:Y:S01]  /*8f10*/  CS2R R6, SRZ ;  /* 0x0000000000067805 */ /* 0x000fe2000001ff00 */
[----:B------:R-:W-:Y:S06]  /*8f20*/  BRA `(.L_x_37030) ;  /* 0x00000000001c7947 */ /* 0x000fec0003800000 */
.L_x_37054:
[----:B------:R-:W2:Y:S01]  /*8f30*/  LDG.E.64 R4, desc[UR36][R2.64] ;  /* 0x0000002402047981 */ /* 0x000ea2000c1e1b00 */
[----:B------:R-:W-:Y:S01]  /*8f40*/  CS2R R6, SRZ ;  /* 0x0000000000067805 */ /* 0x000fe2000001ff00 */
[----:B--2---:R-:W0:Y:S01]  /*8f50*/  I2F.F64.U64 R4, R4 ;  /* 0x0000000400047312 */ /* 0x004e220000301800 */
[----:B------:R-:W-:Y:S05]  /*8f60*/  BRA `(.L_x_37030) ;  /* 0x00000000000c7947 */ /* 0x000fea0003800000 */
.L_x_37053:
[----:B------:R-:W2:Y:S01]  /*8f70*/  LDG.E R2, desc[UR36][R2.64] ;  /* 0x0000002402027981 */ /* 0x000ea2000c1e1900 */
[----:B------:R-:W-:Y:S01]  /*8f80*/  CS2R R6, SRZ ;  /* 0x0000000000067805 */ /* 0x000fe2000001ff00 */
[----:B--2---:R0:W1:Y:S06]  /*8f90*/  I2F.F64.U32 R4, R2 ;  /* 0x0000000200047312 */ /* 0x00406c0000201800 */
.L_x_37030:
        /* <DEDUP_REMOVED lines=19> */
.L_x_37061:
[----:B------:R-:W0:Y:S02]  /*90d0*/  F2I.S64.F64.TRUNC R4, R4 ;  /* 0x0000000400047311 */ /* 0x000e24000030d900 */
[----:B0-----:R-:W-:-:S05]  /*90e0*/  IMAD.MOV.U32 R3, RZ, RZ, R4 ;  /* 0x000000ffff037224 */ /* 0x001fca00078e0004 */
[----:B------:R3:W-:Y:S01]  /*90f0*/  STG.E.U8 desc[UR36][R16.64], R3 ;  /* 0x0000000310007986 */ /* 0x0007e2000c101124 */
[----:B------:R-:W-:Y:S05]  /*9100*/  BRA `(.L_x_37063) ;  /* 0x0000001000087947 */ /* 0x000fea0003800000 */
.L_x_37060:
        /* <DEDUP_REMOVED lines=9> */
.L_x_37065:
[----:B------:R-:W0:Y:S02]  /*91a0*/  F2I.F64.TRUNC R5, R4 ;  /* 0x0000000400057311 */ /* 0x000e24000030d100 */
[----:B0-----:R2:W-:Y:S01]  /*91b0*/  STG.E desc[UR36][R16.64], R5 ;  /* 0x0000000510007986 */ /* 0x0015e2000c101924 */
[----:B------:R-:W-:Y:S05]  /*91c0*/  BRA `(.L_x_37063) ;  /* 0x0000000c00d87947 */ /* 0x000fea0003800000 */
.L_x_37064:
[----:B------:R-:W0:Y:S02]  /*91d0*/  F2I.F64.TRUNC R5, R4 ;  /* 0x0000000400057311 */ /* 0x000e24000030d100 */
[----:B0-----:R0:W-:Y:S01]  /*91e0*/  STG.E.U16 desc[UR36][R16.64], R5 ;  /* 0x0000000510007986 */ /* 0x0011e2000c101524 */
[----:B------:R-:W-:Y:S05]  /*91f0*/  BRA `(.L_x_37063) ;  /* 0x0000000c00cc7947 */ /* 0x000fea0003800000 */
.L_x_37059:
        /* <DEDUP_REMOVED lines=13> */
.L_x_37067:
        /* <DEDUP_REMOVED lines=8> */
.L_x_37066:
        /* <DEDUP_REMOVED lines=16> */
.L_x_37069:
        /* <DEDUP_REMOVED lines=11> */
.L_x_37068:
[----:B------:R0:W-:Y:S01]  /*9500*/  STG.E.64 desc[UR36][R16.64], R4 ;  /* 0x0000000410007986 */ /* 0x0001e2000c101b24 */
[----:B------:R-:W-:Y:S05]  /*9510*/  BRA `(.L_x_37063) ;  /* 0x0000000c00047947 */ /* 0x000fea0003800000 */
.L_x_37058:
        /* <DEDUP_REMOVED lines=13> */
.L_x_37072:
[----:B------:R0:W-:Y:S01]  /*95f0*/  STG.E.128 desc[UR36][R16.64], R4 ;  /* 0x0000000410007986 */ /* 0x0001e2000c101d24 */
[----:B------:R-:W-:Y:S05]  /*9600*/  BRA `(.L_x_37063) ;  /* 0x0000000800c87947 */ /* 0x000fea0003800000 */
.L_x_37071:
        /* <DEDUP_REMOVED lines=25> */
.L_x_37076:
[----:B------:R-:W-:Y:S05]  /*97a0*/  BSYNC B0 ;  /* 0x0000000000007941 */ /* 0x000fea0003800000 */
.L_x_37075:
[----:B------:R-:W-:-:S05]  /*97b0*/  LOP3.LUT R3, R0, R3, RZ, 0xfc, !PT ;  /* 0x0000000300037212 */ /* 0x000fca00078efcff */
[----:B------:R0:W-:Y:S01]  /*97c0*/  STG.E.U8 desc[UR36][R16.64], R3 ;  /* 0x0000000310007986 */ /* 0x0001e2000c101124 */
[----:B------:R-:W-:Y:S05]  /*97d0*/  BRA `(.L_x_37063) ;  /* 0x0000000800547947 */ /* 0x000fea0003800000 */
.L_x_37074:
        /* <DEDUP_REMOVED lines=17> */
.L_x_37078:
[----:B------:R-:W-:Y:S01]  /*98f0*/  IMAD.MOV.U32 R0, RZ, RZ, 0x7f ;  /* 0x0000007fff007424 */ /* 0x000fe200078e00ff */
[----:B------:R-:W-:-:S04]  /*9900*/  ISETP.GT.U32.AND P0, PT, R2, 0x7f800000, PT ;  /* 0x7f8000000200780c */ /* 0x000fc80003f04070 */
[----:B------:R-:W-:-:S09]  /*9910*/  SEL R0, R0, 0x7c, P0 ;  /* 0x0000007c00007807 */ /* 0x000fd20000000000 */
.L_x_37079:
[----:B------:R-:W-:Y:S05]  /*9920*/  BSYNC B0 ;  /* 0x0000000000007941 */ /* 0x000fea0003800000 */
.L_x_37077:
[----:B------:R-:W-:-:S04]  /*9930*/  LOP3.LUT R2, R3, 0x80000000, RZ, 0xc0, !PT ;  /* 0x8000000003027812 */ /* 0x000fc800078ec0ff */
[----:B------:R-:W-:-:S04]  /*9940*/  SHF.R.U32.HI R3, RZ, 0x18, R2 ;  /* 0x00000018ff037819 */ /* 0x000fc80000011602 */
[----:B------:R-:W-:-:S05]  /*9950*/  LOP3.LUT R3, R0, R3, RZ, 0xfc, !PT ;  /* 0x0000000300037212 */ /* 0x000fca00078efcff */
[----:B------:R0:W-:Y:S01]  /*9960*/  STG.E.U8 desc[UR36][R16.64], R3 ;  /* 0x0000000310007986 */ /* 0x0001e2000c101124 */
[----:B------:R-:W-:Y:S05]  /*9970*/  BRA `(.L_x_37063) ;  /* 0x0000000400ec7947 */ /* 0x000fea0003800000 */
.L_x_37073:
        /* <DEDUP_REMOVED lines=8> */
.L_x_37070:
        /* <DEDUP_REMOVED lines=11> */
.L_x_37082:
        /* <DEDUP_REMOVED lines=21> */
.L_x_37085:
[----:B------:R-:W-:-:S04]  /*9c00*/  LOP3.LUT R2, R3, 0x80000000, RZ, 0xc0, !PT ;  /* 0x8000000003027812 */ /* 0x000fc800078ec0ff */
[----:B------:R-:W-:-:S04]  /*9c10*/  SHF.R.U32.HI R3, RZ, 0x18, R2 ;  /* 0x00000018ff037819 */ /* 0x000fc80000011602 */
[----:B------:R-:W-:-:S04]  /*9c20*/  LOP3.LUT R0, R0, R3, RZ, 0xfc, !PT ;  /* 0x0000000300007212 */ /* 0x000fc800078efcff */
[----:B------:R-:W-:-:S07]  /*9c30*/  PRMT R8, R0, 0x7610, R8 ;  /* 0x0000761000087816 */ /* 0x000fce0000000008 */
.L_x_37084:
[----:B------:R-:W-:Y:S05]  /*9c40*/  BSYNC B0 ;  /* 0x0000000000007941 */ /* 0x000fea0003800000 */
.L_x_37083:
[----:B------:R0:W-:Y:S01]  /*9c50*/  STG.E.U8 desc[UR36][R16.64], R8 ;  /* 0x0000000810007986 */ /* 0x0001e2000c101124 */
[----:B------:R-:W-:Y:S05]  /*9c60*/  BRA `(.L_x_37063) ;  /* 0x0000000400307947 */ /* 0x000fea0003800000 */
.L_x_37081:
        /* <DEDUP_REMOVED lines=21> */
.L_x_37088:
[----:B------:R-:W-:-:S04]  /*9dc0*/  LOP3.LUT R2, R3, 0x80000000, RZ, 0xc0, !PT ;  /* 0x8000000003027812 */ /* 0x000fc800078ec0ff */
[----:B------:R-:W-:-:S04]  /*9dd0*/  SHF.R.U32.HI R3, RZ, 0x18, R2 ;  /* 0x00000018ff037819 */ /* 0x000fc80000011602 */
[----:B------:R-:W-:-:S04]  /*9de0*/  LOP3.LUT R0, R0, R3, RZ, 0xfc, !PT ;  /* 0x0000000300007212 */ /* 0x000fc800078efcff */
[----:B------:R-:W-:-:S07]  /*9df0*/  PRMT R8, R0, 0x7610, R8 ;  /* 0x0000761000087816 */ /* 0x000fce0000000008 */
.L_x_37087:
[----:B------:R-:W-:Y:S05]  /*9e00*/  BSYNC B0 ;  /* 0x0000000000007941 */ /* 0x000fea0003800000 */
.L_x_37086:
[----:B------:R0:W-:Y:S01]  /*9e10*/  STG.E.U8 desc[UR36][R16.64], R8 ;  /* 0x0000000810007986 */ /* 0x0001e2000c101124 */
[----:B------:R-:W-:Y:S05]  /*9e20*/  BRA `(.L_x_37063) ;  /* 0x0000000000c07947 */ /* 0x000fea0003800000 */
.L_x_37080:
        /* <DEDUP_REMOVED lines=26> */
.L_x_37062:
        /* <DEDUP_REMOVED lines=16> */
.L_x_37091:
[----:B------:R-:W-:Y:S05]  /*a0d0*/  BRA `(.L_x_37063) ;  /* 0x0000000000147947 */ /* 0x000fea0003800000 */
.L_x_37090:
[----:B------:R-:W0:Y:S02]  /*a0e0*/  F2I.U64.F64.TRUNC R4, R4 ;  /* 0x0000000400047311 */ /* 0x000e24000030d800 */
[----:B0-----:R0:W-:Y:S01]  /*a0f0*/  STG.E.64 desc[UR36][R16.64], R4 ;  /* 0x0000000410007986 */ /* 0x0011e2000c101b24 */
[----:B------:R-:W-:Y:S05]  /*a100*/  BRA `(.L_x_37063) ;  /* 0x0000000000087947 */ /* 0x000fea0003800000 */
.L_x_37089:
[----:B------:R-:W0:Y:S02]  /*a110*/  F2I.U32.F64.TRUNC R5, R4 ;  /* 0x0000000400057311 */ /* 0x000e24000030d000 */
[----:B0-----:R0:W-:Y:S02]  /*a120*/  STG.E desc[UR36][R16.64], R5 ;  /* 0x0000000510007986 */ /* 0x0011e4000c101924 */
.L_x_37063:
[----:B------:R-:W-:-:S07]  /*a130*/  IADD3 R19, R19, 0x80, RZ ;  /* 0x0000008013137810 */ /* 0x000fce0007ffe0ff */
.L_x_37023:
[----:B------:R-:W-:Y:S05]  /*a140*/  BSYNC B6 ;  /* 0x0000000000067941 */ /* 0x000fea0003800000 */
.L_x_37022:
        /* <DEDUP_REMOVED lines=306> */
.L_x_37092:
        /* <DEDUP_REMOVED lines=22> */
.L_x_37096:
[----:B------:R-:W2:Y:S01]  /*b5d0*/  LDG.E.U8 R2, desc[UR36][R2.64] ;  /* 0x0000002402027981 */ /* 0x000ea2000c1e1100 */
[----:B------:R-:W-:Y:S01]  /*b5e0*/  CS2R R6, SRZ ;  /* 0x0000000000067805 */ /* 0x000fe2000001ff00 */
[----:B--2---:R0:W1:Y:S01]  /*b5f0*/  I2F.F64.U16 R4, R2 ;  /* 0x0000000200047312 */ /* 0x0040620000101800 */
[----:B------:R-:W-:Y:S05]  /*b600*/  BRA `(.L_x_37098) ;  /* 0x0000000c00c87947 */ /* 0x000fea0003800000 */
.L_x_37095:
        /* <DEDUP_REMOVED lines=8> */
[----:B--2---:R-:W2:Y:S01]  /*b690*/  I2F.F64.S64 R4, R4 ;  /* 0x0000000400047312 */ /* 0x004ea20000301c00 */
[----:B------:R-:W-:Y:S05]  /*b6a0*/  BRA `(.L_x_37098) ;  /* 0x0000000c00a07947 */ /* 0x000fea0003800000 */
.L_x_37100:
[----:B------:R-:W2:Y:S01]  /*b6b0*/  LDG.E R2, desc[UR36][R2.64] ;  /* 0x0000002402027981 */ /* 0x000ea2000c1e1900 */
[----:B------:R-:W-:Y:S01]  /*b6c0*/  CS2R R6, SRZ ;  /* 0x0000000000067805 */ /* 0x000fe2000001ff00 */
[----:B--2---:R3:W4:Y:S01]  /*b6d0*/  I2F.F64 R4, R2 ;  /* 0x0000000200047312 */ /* 0x0047220000201c00 */
[----:B------:R-:W-:Y:S05]  /*b6e0*/  BRA `(.L_x_37098) ;  /* 0x0000000c00907947 */ /* 0x000fea0003800000 */
.L_x_37099:
[----:B------:R-:W2:Y:S01]  /*b6f0*/  LDG.E.U16 R2, desc[UR36][R2.64] ;  /* 0x0000002402027981 */ /* 0x000ea2000c1e1500 */
[----:B------:R-:W-:Y:S01]  /*b700*/  CS2R R6, SRZ ;  /* 0x0000000000067805 */ /* 0x000fe2000001ff00 */
[----:B--2---:R0:W1:Y:S01]  /*b710*/  I2F.F64.S16 R4, R2 ;  /* 0x0000000200047312 */ /* 0x0040620000101c00 */
[----:B------:R-:W-:Y:S05]  /*b720*/  BRA `(.L_x_37098) ;  /* 0x0000000c00807947 */ /* 0x000fea0003800000 */
.L_x_37094:
        /* <DEDUP_REMOVED lines=11> */
.L_x_37102:
[----:B------:R-:W2:Y:S01]  /*b7e0*/  LDG.E.U16 R0, desc[UR36][R2.64] ;  /* 0x0000002402007981 */ /* 0x000ea2000c1e1500 */
[----:B------:R-:W-:Y:S01]  /*b7f0*/  CS2R R6, SRZ ;  /* 0x0000000000067805 */ /* 0x000fe2000001ff00 */
[----:B--2---:R-:W-:-:S05]  /*b800*/  HADD2.F32 R0, -RZ, R0.H0_H0 ;  /* 0x20000000ff007230 */ /* 0x004fca0000004100 */
[----:B------:R-:W-:-:S04]  /*b810*/  FMUL.FTZ R0, R0, 1 ;  /* 0x3f80000000007820 */ /* 0x000fc80000410000 */
[----:B------:R0:W1:Y:S01]  /*b820*/  F2F.F64.F32 R4, R0 ;  /* 0x0000000000047310 */ /* 0x0000620000201800 */
[----:B------:R-:W-:Y:S05]  /*b830*/  BRA `(.L_x_37098) ;  /* 0x0000000c003c7947 */ /* 0x000fea0003800000 */
.L_x_37101:
        /* <DEDUP_REMOVED lines=12> */
.L_x_37104:
        /* <DEDUP_REMOVED lines=8> */
.L_x_37103:
[----:B------:R0:W5:Y:S01]  /*b980*/  LDG.E.64 R4, desc[UR36][R2.64] ;  /* 0x0000002402047981 */ /* 0x000162000c1e1b00 */
[----:B------:R-:W-:Y:S01]  /*b990*/  CS2R R6, SRZ ;  /* 0x0000000000067805 */ /* 0x000fe2000001ff00 */
[----:B------:R-:W-:Y:S06]  /*b9a0*/  BRA `(.L_x_37098) ;  /* 0x0000000800e07947 */ /* 0x000fec0003800000 */
.L_x_37093:
        /* <DEDUP_REMOVED lines=14> */
.L_x_37107:
[----:B------:R0:W5:Y:S01]  /*ba90*/  LDG.E.128 R4, desc[UR36][R2.64] ;  /* 0x0000002402047981 */ /* 0x000162000c1e1d00 */
[----:B------:R-:W-:Y:S05]  /*baa0*/  BRA `(.L_x_37098) ;  /* 0x0000000800a07947 */ /* 0x000fea0003800000 */
.L_x_37106:
        /* <DEDUP_REMOVED lines=29> */
.L_x_37109:
        /* <DEDUP_REMOVED lines=16> */
.L_x_37108:
[----:B------:R-:W2:Y:S01]  /*bd80*/  LDG.E.U16 R0, desc[UR36][R2.64] ;  /* 0x0000002402007981 */ /* 0x000ea2000c1e1500 */
[----:B------:R-:W-:Y:S01]  /*bd90*/  CS2R R6, SRZ ;  /* 0x0000000000067805 */ /* 0x000fe2000001ff00 */
[----:B--2---:R-:W-:-:S04]  /*bda0*/  IMAD.U32 R0, R0, 0x10000, RZ ;  /* 0x0001000000007824 */ /* 0x004fc800078e00ff */
[----:B------:R-:W-:-:S04]  /*bdb0*/  FMUL.FTZ R0, R0, 1 ;  /* 0x3f80000000007820 */ /* 0x000fc80000410000 */
[----:B------:R0:W1:Y:S01]  /*bdc0*/  F2F.F64.F32 R4, R0 ;  /* 0x0000000000047310 */ /* 0x0000620000201800 */
[----:B------:R-:W-:Y:S05]  /*bdd0*/  BRA `(.L_x_37098) ;  /* 0x0000000400d47947 */ /* 0x000fea0003800000 */
.L_x_37105:
        /* <DEDUP_REMOVED lines=12> */
.L_x_37112:
        /* <DEDUP_REMOVED lines=21> */
.L_x_37116:
[----:B------:R-:W-:Y:S05]  /*bff0*/  BSYNC B1 ;  /* 0x0000000000017941 */ /* 0x000fea0003800000 */
.L_x_37115:
[----:B------:R-:W-:Y:S01]  /*c000*/  LEA R3, R0, 0x3b800000, 0x17 ;  /* 0x3b80000000037811 */ /* 0x000fe200078eb8ff */
[----:B------:R-:W-:-:S05]  /*c010*/  IMAD.SHL.U32 R0, R2, 0x100000, RZ ;  /* 0x0010000002007824 */ /* 0x000fca00078e00ff */
[----:B------:R-:W-:-:S07]  /*c020*/  LOP3.LUT R0, R3, R0, R4, 0xfe, !PT ;  /* 0x0000000003007212 */ /* 0x000fce00078efe04 */
.L_x_37114:
[----:B------:R-:W-:Y:S05]  /*c030*/  BSYNC B0 ;  /* 0x0000000000007941 */ /* 0x000fea0003800000 */
.L_x_37113:
[----:B------:R-:W-:Y:S01]  /*c040*/  FMUL.FTZ R0, R0, 1 ;  /* 0x3f80000000007820 */ /* 0x000fe20000410000 */
[----:B------:R-:W-:-:S03]  /*c050*/  CS2R R6, SRZ ;  /* 0x0000000000067805 */ /* 0x000fc6000001ff00 */
[----:B------:R0:W1:Y:S01]  /*c060*/  F2F.F64.F32 R4, R0 ;  /* 0x0000000000047310 */ /* 0x0000620000201800 */
[----:B------:R-:W-:Y:S05]  /*c070*/  BRA `(.L_x_37098) ;  /* 0x00000004002c7947 */ /* 0x000fea0003800000 */
.L_x_37111:
        /* <DEDUP_REMOVED lines=21> */
.L_x_37120:
[----:B------:R-:W-:Y:S05]  /*c1d0*/  BSYNC B1 ;  /* 0x0000000000017941 */ /* 0x000fea0003800000 */
.L_x_37119:
[----:B------:R-:W-:Y:S01]  /*c1e0*/  LEA R3, R0, 0x37800000, 0x17 ;  /* 0x3780000000037811 */ /* 0x000fe200078eb8ff */
[----:B------:R-:W-:-:S05]  /*c1f0*/  IMAD.SHL.U32 R0, R2, 0x200000, RZ ;  /* 0x0020000002007824 */ /* 0x000fca00078e00ff */
[----:B------:R-:W-:-:S07]  /*c200*/  LOP3.LUT R0, R3, R0, R4, 0xfe, !PT ;  /* 0x0000000003007212 */ /* 0x000fce00078efe04 */
.L_x_37118:
[----:B------:R-:W-:Y:S05]  /*c210*/  BSYNC B0 ;  /* 0x0000000000007941 */ /* 0x000fea0003800000 */
.L_x_37117:
[----:B------:R-:W-:Y:S01]  /*c220*/  FMUL.FTZ R0, R0, 1 ;  /* 0x3f80000000007820 */ /* 0x000fe20000410000 */
[----:B------:R-:W-:-:S03]  /*c230*/  CS2R R6, SRZ ;  /* 0x0000000000067805 */ /* 0x000fc6000001ff00 */
[----:B------:R0:W1:Y:S01]  /*c240*/  F2F.F64.F32 R4, R0 ;  /* 0x0000000000047310 */ /* 0x0000620000201800 */
[----:B------:R-:W-:Y:S05]  /*c250*/  BRA `(.L_x_37098) ;  /* 0x0000000000b47947 */ /* 0x000fea0003800000 */
.L_x_37110:
        /* <DEDUP_REMOVED lines=14> */
.L_x_37124:
[----:B------:R-:W-:Y:S05]  /*c340*/  BSYNC B0 ;  /* 0x0000000000007941 */ /* 0x000fea0003800000 */
.L_x_37123:
[----:B------:R-:W-:Y:S01]  /*c350*/  FMUL.FTZ R0, R0, 1 ;  /* 0x3f80000000007820 */ /* 0x000fe20000410000 */
[----:B------:R-:W-:-:S03]  /*c360*/  CS2R R6, SRZ ;  /* 0x0000000000067805 */ /* 0x000fc6000001ff00 */
[----:B------:R0:W1:Y:S01]  /*c370*/  F2F.F64.F32 R4, R0 ;  /* 0x0000000000047310 */ /* 0x0000620000201800 */
[----:B------:R-:W-:Y:S05]  /*c380*/  BRA `(.L_x_37098) ;  /* 0x0000000000687947 */ /* 0x000fea0003800000 */
.L_x_37097:
        /* <DEDUP_REMOVED lines=16> */
.L_x_37125:
[----:B------:R-:W-:Y:S02]  /*c490*/  CS2R R4, SRZ ;  /* 0x0000000000047805 */ /* 0x000fe4000001ff00 */
[----:B------:R-:W-:Y:S01]  /*c4a0*/  CS2R R6, SRZ ;  /* 0x0000000000067805 */ /* 0x000fe2000001ff00 */
[----:B------:R-:W-:Y:S06]  /*c4b0*/  BRA `(.L_x_37098) ;  /* 0x00000000001c7947 */ /* 0x000fec0003800000 */
.L_x_37122:
[----:B------:R-:W2:Y:S01]  /*c4c0*/  LDG.E.64 R4, desc[UR36][R2.64] ;  /* 0x0000002402047981 */ /* 0x000ea2000c1e1b00 */
[----:B------:R-:W-:Y:S01]  /*c4d0*/  CS2R R6, SRZ ;  /* 0x0000000000067805 */ /* 0x000fe2000001ff00 */
[----:B--2---:R-:W0:Y:S01]  /*c4e0*/  I2F.F64.U64 R4, R4 ;  /* 0x0000000400047312 */ /* 0x004e220000301800 */
[----:B------:R-:W-:Y:S05]  /*c4f0*/  BRA `(.L_x_37098) ;  /* 0x00000000000c7947 */ /* 0x000fea0003800000 */
.L_x_37121:
[----:B------:R-:W2:Y:S01]  /*c500*/  LDG.E R2, desc[UR36][R2.64] ;  /* 0x0000002402027981 */ /* 0x000ea2000c1e1900 */
[----:B------:R-:W-:Y:S01]  /*c510*/  CS2R R6, SRZ ;  /* 0x0000000000067805 */ /* 0x000fe2000001ff00 */
[----:B--2---:R0:W1:Y:S06]  /*c520*/  I2F.F64.U32 R4, R2 ;  /* 0x0000000200047312 */ /* 0x00406c0000201800 */
.L_x_37098:
[----:B------:R-:W3:Y:S01]  /*c530*/  LDC.U8 R10, c[0x0][0x428] ;  /* 0x00010a00ff0a7b82 */ /* 0x000ee20000000000 */
[C---:B012-45:R-:W-:Y:S02]  /*c540*/  DMUL R8, R6.reuse, R4 ;  /* 0x0000000406087228 */ /* 0x077fe40000000000 */
[----:B---3--:R-:W-:-:S06]  /*c550*/  DMUL R2, R6, R6 ;  /* 0x0000000606027228 */ /* 0x008fcc0000000000 */
[-C--:B------:R-:W-:Y:S02]  /*c560*/  DFMA R6, R6, R4.reuse, R8 ;  /* 0x000000040606722b */ /* 0x080fe40000000008 */
[----:B------:R-:W-:Y:S01]  /*c570*/  DFMA R4, R4, R4, -R2 ;  /* 0x000000040404722b */ /* 0x000fe20000000802 */
        /* <DEDUP_REMOVED lines=14> */
.L_x_37129:
[----:B------:R-:W0:Y:S02]  /*c660*/  F2I.S64.F64.TRUNC R4, R4 ;  /* 0x0000000400047311 */ /* 0x000e24000030d900 */
[----:B0-----:R-:W-:-:S05]  /*c670*/  IMAD.MOV.U32 R3, RZ, RZ, R4 ;  /* 0x000000ffff037224 */ /* 0x001fca00078e0004 */
[----:B------:R-:W-:Y:S01]  /*c680*/  STG.E.U8 desc[UR36][R16.64], R3 ;  /* 0x0000000310007986 */ /* 0x000fe2000c101124 */
[----:B------:R-:W-:Y:S05]  /*c690*/  EXIT ;  /* 0x000000000000794d */ /* 0x000fea0003800000 */
.L_x_37128:
        /* <DEDUP_REMOVED lines=9> */
.L_x_37132:
[----:B------:R-:W0:Y:S02]  /*c730*/  F2I.F64.TRUNC R5, R4 ;  /* 0x0000000400057311 */ /* 0x000e24000030d100 */
[----:B0-----:R-:W-:Y:S01]  /*c740*/  STG.E desc[UR36][R16.64], R5 ;  /* 0x0000000510007986 */ /* 0x001fe2000c101924 */
[----:B------:R-:W-:Y:S05]  /*c750*/  EXIT ;  /* 0x000000000000794d */ /* 0x000fea0003800000 */
.L_x_37131:
[----:B------:R-:W0:Y:S02]  /*c760*/  F2I.F64.TRUNC R5, R4 ;  /* 0x0000000400057311 */ /* 0x000e24000030d100 */
[----:B0-----:R-:W-:Y:S01]  /*c770*/  STG.E.U16 desc[UR36][R16.64], R5 ;  /* 0x0000000510007986 */ /* 0x001fe2000c101524 */
[----:B------:R-:W-:Y:S05]  /*c780*/  EXIT ;  /* 0x000000000000794d */ /* 0x000fea0003800000 */
.L_x_37127:
        /* <DEDUP_REMOVED lines=13> */
.L_x_37134:
        /* <DEDUP_REMOVED lines=8> */
.L_x_37133:
        /* <DEDUP_REMOVED lines=16> */
.L_x_37136:
        /* <DEDUP_REMOVED lines=11> */
.L_x_37135:
[----:B------:R-:W-:Y:S01]  /*ca90*/  STG.E.64 desc[UR36][R16.64], R4 ;  /* 0x0000000410007986 */ /* 0x000fe2000c101b24 */
[----:B------:R-:W-:Y:S05]  /*caa0*/  EXIT ;  /* 0x000000000000794d */ /* 0x000fea0003800000 */
.L_x_37126:
        /* <DEDUP_REMOVED lines=13> */
.L_x_37139:
[----:B------:R-:W-:Y:S01]  /*cb80*/  STG.E.128 desc[UR36][R16.64], R4 ;  /* 0x0000000410007986 */ /* 0x000fe2000c101d24 */
[----:B------:R-:W-:Y:S05]  /*cb90*/  EXIT ;  /* 0x000000000000794d */ /* 0x000fea0003800000 */
.L_x_37138:
        /* <DEDUP_REMOVED lines=25> */
.L_x_37143:
[----:B------:R-:W-:Y:S05]  /*cd30*/  BSYNC B0 ;  /* 0x0000000000007941 */ /* 0x000fea0003800000 */
.L_x_37142:
[----:B------:R-:W-:-:S05]  /*cd40*/  LOP3.LUT R3, R0, R3, RZ, 0xfc, !PT ;  /* 0x0000000300037212 */ /* 0x000fca00078efcff */
[----:B------:R-:W-:Y:S01]  /*cd50*/  STG.E.U8 desc[UR36][R16.64], R3 ;  /* 0x0000000310007986 */ /* 0x000fe2000c101124 */
[----:B------:R-:W-:Y:S05]  /*cd60*/  EXIT ;  /* 0x000000000000794d */ /* 0x000fea0003800000 */
.L_x_37141:
        /* <DEDUP_REMOVED lines=17> */
.L_x_37145:
[----:B------:R-:W-:Y:S01]  /*ce80*/  IMAD.MOV.U32 R0, RZ, RZ, 0x7f ;  /* 0x0000007fff007424 */ /* 0x000fe200078e00ff */
[----:B------:R-:W-:-:S04]  /*ce90*/  ISETP.GT.U32.AND P0, PT, R2, 0x7f800000, PT ;  /* 0x7f8000000200780c */ /* 0x000fc80003f04070 */
[----:B------:R-:W-:-:S09]  /*cea0*/  SEL R0, R0, 0x7c, P0 ;  /* 0x0000007c00007807 */ /* 0x000fd20000000000 */
.L_x_37146:
[----:B------:R-:W-:Y:S05]  /*ceb0*/  BSYNC B0 ;  /* 0x0000000000007941 */ /* 0x000fea0003800000 */
.L_x_37144:
[----:B------:R-:W-:-:S04]  /*cec0*/  LOP3.LUT R2, R3, 0x80000000, RZ, 0xc0, !PT ;  /* 0x8000000003027812 */ /* 0x000fc800078ec0ff */
[----:B------:R-:W-:-:S04]  /*ced0*/  SHF.R.U32.HI R3, RZ, 0x18, R2 ;  /* 0x00000018ff037819 */ /* 0x000fc80000011602 */
[----:B------:R-:W-:-:S05]  /*cee0*/  LOP3.LUT R3, R0, R3, RZ, 0xfc, !PT ;  /* 0x0000000300037212 */ /* 0x000fca00078efcff */
[----:B------:R-:W-:Y:S01]  /*cef0*/  STG.E.U8 desc[UR36][R16.64], R3 ;  /* 0x0000000310007986 */ /* 0x000fe2000c101124 */
[----:B------:R-:W-:Y:S05]  /*cf00*/  EXIT ;  /* 0x000000000000794d */ /* 0x000fea0003800000 */
.L_x_37140:
        /* <DEDUP_REMOVED lines=8> */
.L_x_37137:
        /* <DEDUP_REMOVED lines=11> */
.L_x_37149:
        /* <DEDUP_REMOVED lines=21> */
.L_x_37152:
[----:B------:R-:W-:-:S04]  /*d190*/  LOP3.LUT R2, R3, 0x80000000, RZ, 0xc0, !PT ;  /* 0x8000000003027812 */ /* 0x000fc800078ec0ff */
[----:B------:R-:W-:-:S04]  /*d1a0*/  SHF.R.U32.HI R3, RZ, 0x18, R2 ;  /* 0x00000018ff037819 */ /* 0x000fc80000011602 */
[----:B------:R-:W-:-:S04]  /*d1b0*/  LOP3.LUT R0, R0, R3, RZ, 0xfc, !PT ;  /* 0x0000000300007212 */ /* 0x000fc800078efcff */
[----:B------:R-:W-:-:S07]  /*d1c0*/  PRMT R8, R0, 0x7610, R8 ;  /* 0x0000761000087816 */ /* 0x000fce0000000008 */
.L_x_37151:
[----:B------:R-:W-:Y:S05]  /*d1d0*/  BSYNC B0 ;  /* 0x0000000000007941 */ /* 0x000fea0003800000 */
.L_x_37150:
[----:B------:R-:W-:Y:S01]  /*d1e0*/  STG.E.U8 desc[UR36][R16.64], R8 ;  /* 0x0000000810007986 */ /* 0x000fe2000c101124 */
[----:B------:R-:W-:Y:S05]  /*d1f0*/  EXIT ;  /* 0x000000000000794d */ /* 0x000fea0003800000 */
.L_x_37148:
        /* <DEDUP_REMOVED lines=21> */
.L_x_37155:
[----:B------:R-:W-:-:S04]  /*d350*/  LOP3.LUT R2, R3, 0x80000000, RZ, 0xc0, !PT ;  /* 0x8000000003027812 */ /* 0x000fc800078ec0ff */
[----:B------:R-:W-:-:S04]  /*d360*/  SHF.R.U32.HI R3, RZ, 0x18, R2 ;  /* 0x00000018ff037819 */ /* 0x000fc80000011602 */
[----:B------:R-:W-:-:S04]  /*d370*/  LOP3.LUT R0, R0, R3, RZ, 0xfc, !PT ;  /* 0x0000000300007212 */ /* 0x000fc800078efcff */
[----:B------:R-:W-:-:S07]  /*d380*/  PRMT R8, R0, 0x7610, R8 ;  /* 0x0000761000087816 */ /* 0x000fce0000000008 */
.L_x_37154:
[----:B------:R-:W-:Y:S05]  /*d390*/  BSYNC B0 ;  /* 0x0000000000007941 */ /* 0x000fea0003800000 */
.L_x_37153:
[----:B------:R-:W-:Y:S01]  /*d3a0*/  STG.E.U8 desc[UR36][R16.64], R8 ;  /* 0x0000000810007986 */ /* 0x000fe2000c101124 */
[----:B------:R-:W-:Y:S05]  /*d3b0*/  EXIT ;  /* 0x000000000000794d */ /* 0x000fea0003800000 */
.L_x_37147:
        /* <DEDUP_REMOVED lines=26> */
.L_x_37130:
        /* <DEDUP_REMOVED lines=16> */
.L_x_37158:
[----:B------:R-:W-:Y:S05]  /*d660*/  EXIT ;  /* 0x000000000000794d */ /* 0x000fea0003800000 */
.L_x_37157:
[----:B------:R-:W0:Y:S02]  /*d670*/  F2I.U64.F64.TRUNC R4, R4 ;  /* 0x0000000400047311 */ /* 0x000e24000030d800 */
[----:B0-----:R-:W-:Y:S01]  /*d680*/  STG.E.64 desc[UR36][R16.64], R4 ;  /* 0x0000000410007986 */ /* 0x001fe2000c101b24 */
[----:B------:R-:W-:Y:S05]  /*d690*/  EXIT ;  /* 0x000000000000794d */ /* 0x000fea0003800000 */
.L_x_37156:
[----:B------:R-:W0:Y:S02]  /*d6a0*/  F2I.U32.F64.TRUNC R5, R4 ;  /* 0x0000000400057311 */ /* 0x000e24000030d000 */
[----:B0-----:R-:W-:Y:S01]  /*d6b0*/  STG.E desc[UR36][R16.64], R5 ;  /* 0x0000000510007986 */ /* 0x001fe2000c101924 */
[----:B------:R-:W-:Y:S05]  /*d6c0*/  EXIT ;  /* 0x000000000000794d */ /* 0x000fea0003800000 */
.L_x_37159:
        /* <DEDUP_REMOVED lines=11> */
.L_x_71841:


//--------------------- .text._ZN2at6native27unrolled_elementwise_kernelIZZZNS0_50_GLOBAL__N__2680c7bb_12_PowKernel_cu_140f0503_289624pow_tensor_scalar_kernelERNS_18TensorIteratorBaseERKN3c106ScalarEENKUlvE_clEvENKUlvE_clEvEUlNS5_7complexIdEEE_St5arrayIPcLm2EELi4E23TrivialOffsetCalculatorILi1EjESI_NS0_6memory12LoadWithCastILi1EEENSJ_13StoreWithCastILi1EEEEEviT_T0_T2_T3_T4_T5_ --------------------------
	.section	.text._ZN2at6native27unrolled_elementwise_kernelIZZZNS0_50_GLOBAL__N__2680c7bb_12_PowKernel_cu_140f0503_289624pow_tensor_scalar_kernelERNS_18TensorIteratorBaseERKN3c106ScalarEENKUlvE_clEvENKUlvE_clEvEUlNS5_7complexIdEEE_St5arrayIPcLm2EELi4E23TrivialOffsetCalculatorILi1EjESI_NS0_6memory12LoadWithCastILi1EEENSJ_13StoreWithCastILi1EEEEEviT_T0_T2_T3_T4_T5_,"ax",@progbits
	.align	128
        .global         _ZN2at6native27unrolled_elementwise_kernelIZZZNS0_50_GLOBAL__N__2680c7bb_12_PowKernel_cu_140f0503_289624pow_tensor_scalar_kernelERNS_18TensorIteratorBaseERKN3c106ScalarEENKUlvE_clEvENKUlvE_clEvEUlNS5_7complexIdEEE_St5arrayIPcLm2EELi4E23TrivialOffsetCalculatorILi1EjESI_NS0_6memory12LoadWithCastILi1EEENSJ_13StoreWithCastILi1EEEEEviT_T0_T2_T3_T4_T5_
        .type           _ZN2at6native27unrolled_elementwise_kernelIZZZNS0_50_GLOBAL__N__2680c7bb_12_PowKernel_cu_140f0503_289624pow_tensor_scalar_kernelERNS_18TensorIteratorBaseERKN3c106ScalarEENKUlvE_clEvENKUlvE_clEvEUlNS5_7complexIdEEE_St5arrayIPcLm2EELi4E23TrivialOffsetCalculatorILi1EjESI_NS0_6memory12LoadWithCastILi1EEENSJ_13StoreWithCastILi1EEEEEviT_T0_T2_T3_T4_T5_,@function
        .size           _ZN2at6native27unrolled_elementwise_kernelIZZZNS0_50_GLOBAL__N__2680c7bb_12_PowKernel_cu_140f0503_289624pow_tensor_scalar_kernelERNS_18TensorIteratorBaseERKN3c106ScalarEENKUlvE_clEvENKUlvE_clEvEUlNS5_7complexIdEEE_St5arrayIPcLm2EELi4E23TrivialOffsetCalculatorILi1EjESI_NS0_6memory12LoadWithCastILi1EEENSJ_13StoreWithCastILi1EEEEEviT_T0_T2_T3_T4_T5_,(.L_x_71842 - _ZN2at6native27unrolled_elementwise_kernelIZZZNS0_50_GLOBAL__N__2680c7bb_12_PowKernel_cu_140f0503_289624pow_tensor_scalar_kernelERNS_18TensorIteratorBaseERKN3c106ScalarEENKUlvE_clEvENKUlvE_clEvEUlNS5_7complexIdEEE_St5arrayIPcLm2EELi4E23TrivialOffsetCalculatorILi1EjESI_NS0_6memory12LoadWithCastILi1EEENSJ_13StoreWithCastILi1EEEEEviT_T0_T2_T3_T4_T5_)
        .other          _ZN2at6native27unrolled_elementwise_kernelIZZZNS0_50_GLOBAL__N__2680c7bb_12_PowKernel_cu_140f0503_289624pow_tensor_scalar_kernelERNS_18TensorIteratorBaseERKN3c106ScalarEENKUlvE_clEvENKUlvE_clEvEUlNS5_7complexIdEEE_St5arrayIPcLm2EELi4E23TrivialOffsetCalculatorILi1EjESI_NS0_6memory12LoadWithCastILi1EEENSJ_13StoreWithCastILi1EEEEEviT_T0_T2_T3_T4_T5_,@"STO_CUDA_ENTRY STV_DEFAULT"
_ZN2at6native27unrolled_elementwise_kernelIZZZNS0_50_GLOBAL__N__2680c7bb_12_PowKernel_cu_140f0503_289624pow_tensor_scalar_kernelERNS_18TensorIteratorBaseERKN3c106ScalarEENKUlvE_clEvENKUlvE_clEvEUlNS5_7complexIdEEE_St5arrayIPcLm2EELi4E23TrivialOffsetCalculatorILi1EjESI_NS0_6memory12LoadWithCastILi1EEENSJ_13StoreWithCastILi1EEEEEviT_T0_T2_T3_T4_T5_:
.text._ZN2at6native27unrolled_elementwise_kernelIZZZNS0_50_GLOBAL__N__2680c7bb_12_PowKernel_cu_140f0503_289624pow_tensor_scalar_kernelERNS_18TensorIteratorBaseERKN3c106ScalarEENKUlvE_clEvENKUlvE_clEvEUlNS5_7complexIdEEE_St5arrayIPcLm2EELi4E23TrivialOffsetCalculatorILi1EjESI_NS0_6memory12LoadWithCastILi1EEENSJ_13StoreWithCastILi1EEEEEviT_T0_T2_T3_T4_T5_:
        /* <DEDUP_REMOVED lines=8> */
[----:B------:R-:W-:Y:S01]  /*0080*/  CS2R R32, SRZ ;  /* 0x0000000000207805 */ /* 0x000fe2000001ff00 */
[----:B------:R-:W3:Y:S01]  /*0090*/  LDC.U8 R23, c[0x0][0x234] ;  /* 0x00008d00ff177b82 */ /* 0x000ee20000000000 */
[----:B-1----:R-:W-:-:S05]  /*00a0*/  IMAD R22, R2, -0x200, R3 ;  /* 0xfffffe0002167824 */ /* 0x002fca00078e0203 */
[----:B--2---:R-:W-:-:S13]  /*00b0*/  ISETP.GE.AND P0, PT, R37, R22, PT ;  /* 0x000000162500720c */ /* 0x004fda0003f06270 */
[----:B0--3--:R-:W-:Y:S05]  /*00c0*/  @P0 BRA `(.L_x_37161) ;  /* 0x0000001000340947 */ /* 0x009fea0003800000 */
        /* <DEDUP_REMOVED lines=22> */
.L_x_37165:
[----:B------:R-:W2:Y:S01]  /*0230*/  LDG.E.U8 R4, desc[UR36][R4.64] ;  /* 0x0000002404047981 */ /* 0x000ea2000c1e1100 */
[----:B------:R-:W-:Y:S01]  /*0240*/  CS2R R34, SRZ ;  /* 0x0000000000227805 */ /* 0x000fe2000001ff00 */
[----:B--2---:R0:W1:Y:S01]  /*0250*/  I2F.F64.U16 R32, R4 ;  /* 0x0000000400207312 */ /* 0x0040620000101800 */
[----:B------:R-:W-:Y:S05]  /*0260*/  BRA `(.L_x_37167) ;  /* 0x0000000c00c87947 */ /* 0x000fea0003800000 */
.L_x_37164:
        /* <DEDUP_REMOVED lines=10> */
.L_x_37169:
[----:B------:R-:W2:Y:S01]  /*0310*/  LDG.E R4, desc[UR36][R4.64] ;  /* 0x0000002404047981 */ /* 0x000ea2000c1e1900 */
[----:B------:R-:W-:Y:S01]  /*0320*/  CS2R R34, SRZ ;  /* 0x0000000000227805 */ /* 0x000fe2000001ff00 */
[----:B--2---:R1:W2:Y:S01]  /*0330*/  I2F.F64 R32, R4 ;  /* 0x0000000400207312 */ /* 0x0042a20000201c00 */
[----:B------:R-:W-:Y:S05]  /*0340*/  BRA `(.L_x_37167) ;  /* 0x0000000c00907947 */ /* 0x000fea0003800000 */
.L_x_37168:
[----:B------:R-:W2:Y:S01]  /*0350*/  LDG.E.U16 R4, desc[UR36][R4.64] ;  /* 0x0000002404047981 */ /* 0x000ea2000c1e1500 */
[----:B------:R-:W-:Y:S01]  /*0360*/  CS2R R34, SRZ ;  /* 0x0000000000227805 */ /* 0x000fe2000001ff00 */
[----:B--2---:R3:W4:Y:S01]  /*0370*/  I2F.F64.S16 R32, R4 ;  /* 0x0000000400207312 */ /* 0x0047220000101c00 */
[----:B------:R-:W-:Y:S05]  /*0380*/  BRA `(.L_x_37167) ;  /* 0x0000000c00807947 */ /* 0x000fea0003800000 */
.L_x_37163:
        /* <DEDUP_REMOVED lines=11> */
.L_x_37171:
[----:B------:R-:W2:Y:S01]  /*0440*/  LDG.E.U16 R0, desc[UR36][R4.64] ;  /* 0x0000002404007981 */ /* 0x000ea2000c1e1500 */
[----:B------:R-:W-:Y:S01]  /*0450*/  CS2R R34, SRZ ;  /* 0x0000000000227805 */ /* 0x000fe2000001ff00 */
[----:B--2---:R-:W-:-:S05]  /*0460*/  HADD2.F32 R0, -RZ, R0.H0_H0 ;  /* 0x20000000ff007230 */ /* 0x004fca0000004100 */
[----:B------:R-:W-:-:S04]  /*0470*/  FMUL.FTZ R0, R0, 1 ;  /* 0x3f80000000007820 */ /* 0x000fc80000410000 */
[----:B------:R0:W1:Y:S01]  /*0480*/  F2F.F64.F32 R32, R0 ;  /* 0x0000000000207310 */ /* 0x0000620000201800 */
[----:B------:R-:W-:Y:S05]  /*0490*/  BRA `(.L_x_37167) ;  /* 0x0000000c003c7947 */ /* 0x000fea0003800000 */
.L_x_37170:
        /* <DEDUP_REMOVED lines=12> */
.L_x_37173:
        /* <DEDUP_REMOVED lines=8> */
.L_x_37172:
[----:B------:R0:W5:Y:S01]  /*05e0*/  LDG.E.64 R32, desc[UR36][R4.64] ;  /* 0x0000002404207981 */ /* 0x000162000c1e1b00 */
[----:B------:R-:W-:Y:S01]  /*05f0*/  CS2R R34, SRZ ;  /* 0x0000000000227805 */ /* 0x000fe2000001ff00 */
[----:B------:R-:W-:Y:S06]  /*0600*/  BRA `(.L_x_37167) ;  /* 0x0000000800e07947 */ /* 0x000fec0003800000 */
.L_x_37162:
        /* <DEDUP_REMOVED lines=14> */
.L_x_37176:
[----:B------:R0:W5:Y:S01]  /*06f0*/  LDG.E.128 R32, desc[UR36][R4.64] ;  /* 0x0000002404207981 */ /* 0x000162000c1e1d00 */
[----:B------:R-:W-:Y:S05]  /*0700*/  BRA `(.L_x_37167) ;  /* 0x0000000800a07947 */ /* 0x000fea0003800000 */
.L_x_37175:
        /* <DEDUP_REMOVED lines=29> */
.L_x_37178:
        /* <DEDUP_REMOVED lines=16> */
.L_x_37177:
[----:B------:R-:W2:Y:S01]  /*09e0*/  LDG.E.U16 R0, desc[UR36][R4.64] ;  /* 0x0000002404007981 */ /* 0x000ea2000c1e1500 */
[----:B------:R-:W-:Y:S01]  /*09f0*/  CS2R R34, SRZ ;  /* 0x0000000000227805 */ /* 0x000fe2000001ff00 */
[----:B--2---:R-:W-:-:S04]  /*0a00*/  IMAD.U32 R0, R0, 0x10000, RZ ;  /* 0x0001000000007824 */ /* 0x004fc800078e00ff */
[----:B------:R-:W-:-:S04]  /*0a10*/  FMUL.FTZ R0, R0, 1 ;  /* 0x3f80000000007820 */ /* 0x000fc80000410000 */
[----:B------:R0:W1:Y:S01]  /*0a20*/  F2F.F64.F32 R32, R0 ;  /* 0x0000000000207310 */ /* 0x0000620000201800 */
[----:B------:R-:W-:Y:S05]  /*0a30*/  BRA `(.L_x_37167) ;  /* 0x0000000400d47947 */ /* 0x000fea0003800000 */
.L_x_37174:
        /* <DEDUP_REMOVED lines=12> */
.L_x_37181:
        /* <DEDUP_REMOVED lines=21> */
.L_x_37185:
[----:B------:R-:W-:Y:S05]  /*0c50*/  BSYNC B1 ;  /* 0x0000000000017941 */ /* 0x000fea0003800000 */
.L_x_37184:
[----:B------:R-:W-:Y:S01]  /*0c60*/  LEA R5, R0, 0x3b800000, 0x17 ;  /* 0x3b80000000057811 */ /* 0x000fe200078eb8ff */
[----:B------:R-:W-:-:S05]  /*0c70*/  IMAD.SHL.U32 R0, R3, 0x100000, RZ ;  /* 0x0010000003007824 */ /* 0x000fca00078e00ff */
[----:B------:R-:W-:-:S07]  /*0c80*/  LOP3.LUT R0, R5, R0, R6, 0xfe, !PT ;  /* 0x0000000005007212 */ /* 0x000fce00078efe06 */
.L_x_37183:
[----:B------:R-:W-:Y:S05]  /*0c90*/  BSYNC B0 ;  /* 0x0000000000007941 */ /* 0x000fea0003800000 */
.L_x_37182:
[----:B------:R-:W-:Y:S01]  /*0ca0*/  FMUL.FTZ R0, R0, 1 ;  /* 0x3f80000000007820 */ /* 0x000fe20000410000 */
[----:B------:R-:W-:-:S03]  /*0cb0*/  CS2R R34, SRZ ;  /* 0x0000000000227805 */ /* 0x000fc6000001ff00 */
[----:B------:R0:W1:Y:S01]  /*0cc0*/  F2F.F64.F32 R32, R0 ;  /* 0x0000000000207310 */ /* 0x0000620000201800 */
[----:B------:R-:W-:Y:S05]  /*0cd0*/  BRA `(.L_x_37167) ;  /* 0x00000004002c7947 */ /* 0x000fea0003800000 */
.L_x_37180:
        /* <DEDUP_REMOVED lines=21> */
.L_x_37189:
[----:B------:R-:W-:Y:S05]  /*0e30*/  BSYNC B1 ;  /* 0x0000000000017941 */ /* 0x000fea0003800000 */
.L_x_37188:
[----:B------:R-:W-:Y:S01]  /*0e40*/  LEA R5, R0, 0x37800000, 0x17 ;  /* 0x3780000000057811 */ /* 0x000fe200078eb8ff */
[----:B------:R-:W-:-:S05]  /*0e50*/  IMAD.SHL.U32 R0, R3, 0x200000, RZ ;  /* 0x0020000003007824 */ /* 0x000fca00078e00ff */
[----:B------:R-:W-:-:S07]  /*0e60*/  LOP3.LUT R0, R5, R0, R6, 0xfe, !PT ;  /* 0x0000000005007212 */ /* 0x000fce00078efe06 */
.L_x_37187:
[----:B------:R-:W-:Y:S05]  /*0e70*/  BSYNC B0 ;  /* 0x0000000000007941 */ /* 0x000fea0003800000 */
.L_x_37186:
[----:B------:R-:W-:Y:S01]  /*0e80*/  FMUL.FTZ R0, R0, 1 ;  /* 0x3f80000000007820 */ /* 0x000fe20000410000 */
[----:B------:R-:W-:-:S03]  /*0e90*/  CS2R R34, SRZ ;  /* 0x0000000000227805 */ /* 0x000fc6000001ff00 */
[----:B------:R0:W1:Y:S01]  /*0ea0*/  F2F.F64.F32 R32, R0 ;  /* 0x0000000000207310 */ /* 0x0000620000201800 */
[----:B------:R-:W-:Y:S05]  /*0eb0*/  BRA `(.L_x_37167) ;  /* 0x0000000000b47947 */ /* 0x000fea0003800000 */
.L_x_37179:
        /* <DEDUP_REMOVED lines=14> */
.L_x_37193:
[----:B------:R-:W-:Y:S05]  /*0fa0*/  BSYNC B0 ;  /* 0x0000000000007941 */ /* 0x000fea0003800000 */
.L_x_37192:
[----:B------:R-:W-:Y:S01]  /*0fb0*/  FMUL.FTZ R0, R0, 1 ;  /* 0x3f80000000007820 */ /* 0x000fe20000410000 */
[----:B------:R-:W-:-:S03]  /*0fc0*/  CS2R R34, SRZ ;  /* 0x0000000000227805 */ /* 0x000fc6000001ff00 */
[----:B------:R0:W1:Y:S01]  /*0fd0*/  F2F.F64.F32 R32, R0 ;  /* 0x0000000000207310 */ /* 0x0000620000201800 */
[----:B------:R-:W-:Y:S05]  /*0fe0*/  BRA `(.L_x_37167) ;  /* 0x0000000000687947 */ /* 0x000fea0003800000 */
.L_x_37166:
        /* <DEDUP_REMOVED lines=16> */
.L_x_37194:
[----:B------:R-:W-:Y:S02]  /*10f0*/  CS2R R32, SRZ ;  /* 0x0000000000207805 */ /* 0x000fe4000001ff00 */
[----:B------:R-:W-:Y:S01]  /*1100*/  CS2R R34, SRZ ;  /* 0x0000000000227805 */ /* 0x000fe2000001ff00 */
[----:B------:R-:W-:Y:S06]  /*1110*/  BRA `(.L_x_37167) ;  /* 0x00000000001c7947 */ /* 0x000fec0003800000 */
.L_x_37191:
[----:B------:R-:W2:Y:S01]  /*1120*/  LDG.E.64 R32, desc[UR36][R4.64] ;  /* 0x0000002404207981 */ /* 0x000ea2000c1e1b00 */
[----:B------:R-:W-:Y:S01]  /*1130*/  CS2R R34, SRZ ;  /* 0x0000000000227805 */ /* 0x000fe2000001ff00 */
[----:B--2---:R-:W0:Y:S01]  /*1140*/  I2F.F64.U64 R32, R32 ;  /* 0x0000002000207312 */ /* 0x004e220000301800 */
[----:B------:R-:W-:Y:S05]  /*1150*/  BRA `(.L_x_37167) ;  /* 0x00000000000c7947 */ /* 0x000fea0003800000 */
.L_x_37190:
[----:B------:R-:W2:Y:S01]  /*1160*/  LDG.E R4, desc[UR36][R4.64] ;  /* 0x0000002404047981 */ /* 0x000ea2000c1e1900 */
[----:B------:R-:W-:Y:S01]  /*1170*/  CS2R R34, SRZ ;  /* 0x0000000000227805 */ /* 0x000fe2000001ff00 */
[----:B--2---:R0:W1:Y:S06]  /*1180*/  I2F.F64.U32 R32, R4 ;  /* 0x0000000400207312 */ /* 0x00406c0000201800 */
.L_x_37167:
[----:B------:R-:W-:-:S07]  /*1190*/  VIADD R37, R37, 0x80 ;  /* 0x0000008025257836 */ /* 0x000fce0000000000 */
.L_x_37161:
[----:B------:R-:W-:Y:S05]  /*11a0*/  BSYNC B6 ;  /* 0x0000000000067941 */ /* 0x000fea0003800000 */
.L_x_37160:
        /* <DEDUP_REMOVED lines=26> */
.L_x_37200:
[----:B------:R-:W3:Y:S01]  /*1350*/  LDG.E.U8 R4, desc[UR36][R4.64] ;  /* 0x0000002404047981 */ /* 0x000ee2000c1e1100 */
[----:B------:R-:W-:Y:S01]  /*1360*/  CS2R R30, SRZ ;  /* 0x00000000001e7805 */ /* 0x000fe2000001ff00 */
[----:B---3--:R0:W1:Y:S01]  /*1370*/  I2F.F64.U16 R28, R4 ;  /* 0x00000004001c7312 */ /* 0x0080620000101800 */
[----:B------:R-:W-:Y:S05]  /*1380*/  BRA `(.L_x_37202) ;  /* 0x0000000c00cc7947 */ /* 0x000fea0003800000 */
.L_x_37199:
        /* <DEDUP_REMOVED lines=10> */
.L_x_37204:
[----:B------:R-:W3:Y:S01]  /*1430*/  LDG.E R4, desc[UR36][R4.64] ;  /* 0x0000002404047981 */ /* 0x000ee2000c1e1900 */
[----:B------:R-:W-:Y:S01]  /*1440*/  CS2R R30, SRZ ;  /* 0x00000000001e7805 */ /* 0x000fe2000001ff00 */
[----:B---3--:R0:W1:Y:S01]  /*1450*/  I2F.F64 R28, R4 ;  /* 0x00000004001c7312 */ /* 0x0080620000201c00 */
[----:B------:R-:W-:Y:S05]  /*1460*/  BRA `(.L_x_37202) ;  /* 0x0000000c00947947 */ /* 0x000fea0003800000 */
.L_x_37203:
[----:B------:R-:W3:Y:S01]  /*1470*/  LDG.E.U16 R4, desc[UR36][R4.64] ;  /* 0x0000002404047981 */ /* 0x000ee2000c1e1500 */
[----:B------:R-:W-:Y:S01]  /*1480*/  CS2R R30, SRZ ;  /* 0x00000000001e7805 */ /* 0x000fe2000001ff00 */
[----:B---3--:R0:W1:Y:S01]  /*1490*/  I2F.F64.S16 R28, R4 ;  /* 0x00000004001c7312 */ /* 0x0080620000101c00 */
[----:B------:R-:W-:Y:S05]  /*14a0*/  BRA `(.L_x_37202) ;  /* 0x0000000c00847947 */ /* 0x000fea0003800000 */
.L_x_37198:
        /* <DEDUP_REMOVED lines=11> */
.L_x_37206:
[----:B------:R-:W3:Y:S01]  /*1560*/  LDG.E.U16 R0, desc[UR36][R4.64] ;  /* 0x0000002404007981 */ /* 0x000ee2000c1e1500 */
[----:B------:R-:W-:Y:S01]  /*1570*/  CS2R R30, SRZ ;  /* 0x00000000001e7805 */ /* 0x000fe2000001ff00 */
[----:B---3--:R-:W-:-:S05]  /*1580*/  HADD2.F32 R0, -RZ, R0.H0_H0 ;  /* 0x20000000ff007230 */ /* 0x008fca0000004100 */
[----:B------:R-:W-:-:S04]  /*1590*/  FMUL.FTZ R0, R0, 1 ;  /* 0x3f80000000007820 */ /* 0x000fc80000410000 */
[----:B------:R0:W1:Y:S01]  /*15a0*/  F2F.F64.F32 R28, R0 ;  /* 0x00000000001c7310 */ /* 0x0000620000201800 */
[----:B------:R-:W-:Y:S05]  /*15b0*/  BRA `(.L_x_37202) ;  /* 0x0000000c00407947 */ /* 0x000fea0003800000 */
.L_x_37205:
        /* <DEDUP_REMOVED lines=12> */
.L_x_37208:
        /* <DEDUP_REMOVED lines=8> */
.L_x_37207:
[----:B------:R0:W5:Y:S01]  /*1700*/  LDG.E.64 R28, desc[UR36][R4.64] ;  /* 0x00000024041c7981 */ /* 0x000162000c1e1b00 */
[----:B------:R-:W-:Y:S01]  /*1710*/  CS2R R30, SRZ ;  /* 0x00000000001e7805 */ /* 0x000fe2000001ff00 */
[----:B------:R-:W-:Y:S06]  /*1720*/  BRA `(.L_x_37202) ;  /* 0x0000000800e47947 */ /* 0x000fec0003800000 */
.L_x_37197:
        /* <DEDUP_REMOVED lines=14> */
.L_x_37211:
[----:B------:R0:W5:Y:S01]  /*1810*/  LDG.E.128 R28, desc[UR36][R4.64] ;  /* 0x00000024041c7981 */ /* 0x000162000c1e1d00 */
[----:B------:R-:W-:Y:S05]  /*1820*/  BRA `(.L_x_37202) ;  /* 0x0000000800a47947 */ /* 0x000fea0003800000 */
.L_x_37210:
        /* <DEDUP_REMOVED lines=29> */
.L_x_37213:
[----:B------:R-:W3:Y:S01]  /*1a00*/  LDG.E.U8 R4, desc[UR36][R4.64] ;  /* 0x0000002404047981 */ /* 0x000ee2000c1e1100 */
[----:B------:R-:W-:Y:S01]  /*1a10*/  CS2R R30, SRZ ;  /* 0x00000000001e7805 */ /* 0x000fe2000001ff00 */
[----:B---3--:R-:W-:-:S05]  /*1a20*/  IMAD.SHL.U32 R0, R4, 0x2000000, RZ ;  /* 0x0200000004007824 */ /* 0x008fca00078e00ff */
        /* <DEDUP_REMOVED lines=14> */
.L_x_37212:
[----:B------:R-:W3:Y:S01]  /*1b10*/  LDG.E.U16 R0, desc[UR36][R4.64] ;  /* 0x0000002404007981 */ /* 0x000ee2000c1e1500 */
[----:B------:R-:W-:Y:S01]  /*1b20*/  CS2R R30, SRZ ;  /* 0x00000000001e7805 */ /* 0x000fe2000001ff00 */
[----:B---3--:R-:W-:-:S04]  /*1b30*/  IMAD.U32 R0, R0, 0x10000, RZ ;  /* 0x0001000000007824 */ /* 0x008fc800078e00ff */
[----:B------:R-:W-:-:S04]  /*1b40*/  FMUL.FTZ R0, R0, 1 ;  /* 0x3f80000000007820 */ /* 0x000fc80000410000 */
[----:B------:R0:W1:Y:S01]  /*1b50*/  F2F.F64.F32 R28, R0 ;  /* 0x00000000001c7310 */ /* 0x0000620000201800 */
[----:B------:R-:W-:Y:S05]  /*1b60*/  BRA `(.L_x_37202) ;  /* 0x0000000400d47947 */ /* 0x000fea0003800000 */
.L_x_37209:
        /* <DEDUP_REMOVED lines=12> */
.L_x_37216:
        /* <DEDUP_REMOVED lines=21> */
.L_x_37220:
[----:B------:R-:W-:Y:S05]  /*1d80*/  BSYNC B1 ;  /* 0x0000000000017941 */ /* 0x000fea0003800000 */
.L_x_37219:
[----:B------:R-:W-:Y:S01]  /*1d90*/  LEA R5, R0, 0x3b800000, 0x17 ;  /* 0x3b80000000057811 */ /* 0x000fe200078eb8ff */
[----:B------:R-:W-:-:S05]  /*1da0*/  IMAD.SHL.U32 R0, R3, 0x100000, RZ ;  /* 0x0010000003007824 */ /* 0x000fca00078e00ff */
[----:B------:R-:W-:-:S07]  /*1db0*/  LOP3.LUT R0, R5, R0, R6, 0xfe, !PT ;  /* 0x0000000005007212 */ /* 0x000fce00078efe06 */
.L_x_37218:
[----:B------:R-:W-:Y:S05]  /*1dc0*/  BSYNC B0 ;  /* 0x0000000000007941 */ /* 0x000fea0003800000 */
.L_x_37217:
[----:B------:R-:W-:Y:S01]  /*1dd0*/  FMUL.FTZ R0, R0, 1 ;  /* 0x3f80000000007820 */ /* 0x000fe20000410000 */
[----:B------:R-:W-:-:S03]  /*1de0*/  CS2R R30, SRZ ;  /* 0x00000000001e7805 */ /* 0x000fc6000001ff00 */
[----:B------:R0:W1:Y:S01]  /*1df0*/  F2F.F64.F32 R28, R0 ;  /* 0x00000000001c7310 */ /* 0x0000620000201800 */
[----:B------:R-:W-:Y:S05]  /*1e00*/  BRA `(.L_x_37202) ;  /* 0x00000004002c7947 */ /* 0x000fea0003800000 */
.L_x_37215:
        /* <DEDUP_REMOVED lines=21> */
.L_x_37224:
[----:B------:R-:W-:Y:S05]  /*1f60*/  BSYNC B1 ;  /* 0x0000000000017941 */ /* 0x000fea0003800000 */
.L_x_37223:
[----:B------:R-:W-:Y:S01]  /*1f70*/  LEA R5, R0, 0x37800000, 0x17 ;  /* 0x3780000000057811 */ /* 0x000fe200078eb8ff */
[----:B------:R-:W-:-:S05]  /*1f80*/  IMAD.SHL.U32 R0, R3, 0x200000, RZ ;  /* 0x0020000003007824 */ /* 0x000fca00078e00ff */
[----:B------:R-:W-:-:S07]  /*1f90*/  LOP3.LUT R0, R5, R0, R6, 0xfe, !PT ;  /* 0x0000000005007212 */ /* 0x000fce00078efe06 */
.L_x_37222:
[----:B------:R-:W-:Y:S05]  /*1fa0*/  BSYNC B0 ;  /* 0x0000000000007941 */ /* 0x000fea0003800000 */
.L_x_37221:
[----:B------:R-:W-:Y:S01]  /*1fb0*/  FMUL.FTZ R0, R0, 1 ;  /* 0x3f80000000007820 */ /* 0x000fe20000410000 */
[----:B------:R-:W-:-:S03]  /*1fc0*/  CS2R R30, SRZ ;  /* 0x00000000001e7805 */ /* 0x000fc6000001ff00 */
[----:B------:R0:W1:Y:S01]  /*1fd0*/  F2F.F64.F32 R28, R0 ;  /* 0x00000000001c7310 */ /* 0x0000620000201800 */
[----:B------:R-:W-:Y:S05]  /*1fe0*/  BRA `(.L_x_37202) ;  /* 0x0000000000b47947 */ /* 0x000fea0003800000 */
.L_x_37214:
        /* <DEDUP_REMOVED lines=14> */
.L_x_37228:
[----:B------:R-:W-:Y:S05]  /*20d0*/  BSYNC B0 ;  /* 0x0000000000007941 */ /* 0x000fea0003800000 */
.L_x_37227:
[----:B------:R-:W-:Y:S01]  /*20e0*/  FMUL.FTZ R0, R0, 1 ;  /* 0x3f80000000007820 */ /* 0x000fe20000410000 */
[----:B------:R-:W-:-:S03]  /*20f0*/  CS2R R30, SRZ ;  /* 0x00000000001e7805 */ /* 0x000fc6000001ff00 */
[----:B------:R0:W1:Y:S01]  /*2100*/  F2F.F64.F32 R28, R0 ;  /* 0x00000000001c7310 */ /* 0x0000620000201800 */
[----:B------:R-:W-:Y:S05]  /*2110*/  BRA `(.L_x_37202) ;  /* 0x0000000000687947 */ /* 0x000fea0003800000 */
.L_x_37201:
        /* <DEDUP_REMOVED lines=16> */
.L_x_37229:
[----:B------:R-:W-:Y:S02]  /*2220*/  CS2R R28, SRZ ;  /* 0x00000000001c7805 */ /* 0x000fe4000001ff00 */
[----:B------:R-:W-:Y:S01]  /*2230*/  CS2R R30, SRZ ;  /* 0x00000000001e7805 */ /* 0x000fe2000001ff00 */
[----:B------:R-:W-:Y:S06]  /*2240*/  BRA `(.L_x_37202) ;  /* 0x00000000001c7947 */ /* 0x000fec0003800000 */
.L_x_37226:
[----:B------:R-:W3:Y:S01]  /*2250*/  LDG.E.64 R28, desc[UR36][R4.64] ;  /* 0x00000024041c7981 */ /* 0x000ee2000c1e1b00 */
[----:B------:R-:W-:Y:S01]  /*2260*/  CS2R R30, SRZ ;  /* 0x00000000001e7805 */ /* 0x000fe2000001ff00 */
[----:B---3--:R-:W0:Y:S01]  /*2270*/  I2F.F64.U64 R28, R28 ;  /* 0x0000001c001c7312 */ /* 0x008e220000301800 */
[----:B------:R-:W-:Y:S05]  /*2280*/  BRA `(.L_x_37202) ;  /* 0x00000000000c7947 */ /* 0x000fea0003800000 */
.L_x_37225:
[----:B------:R-:W3:Y:S01]  /*2290*/  LDG.E R4, desc[UR36][R4.64] ;  /* 0x0000002404047981 */ /* 0x000ee2000c1e1900 */
[----:B------:R-:W-:Y:S01]  /*22a0*/  CS2R R30, SRZ ;  /* 0x00000000001e7805 */ /* 0x000fe2000001ff00 */
[----:B---3--:R0:W1:Y:S06]  /*22b0*/  I2F.F64.U32 R28, R4 ;  /* 0x00000004001c7312 */ /* 0x00806c0000201800 */
.L_x_37202:
[----:B------:R-:W-:-:S07]  /*22c0*/  VIADD R37, R37, 0x80 ;  /* 0x0000008025257836 */ /* 0x000fce0000000000 */
.L_x_37196:
[----:B------:R-:W-:Y:S05]  /*22d0*/  BSYNC B6 ;  /* 0x0000000000067941 */ /* 0x000fea0003800000 */
.L_x_37195:
        /* <DEDUP_REMOVED lines=28> */
.L_x_37235:
[----:B------:R-:W3:Y:S01]  /*24a0*/  LDG.E.U8 R4, desc[UR36][R4.64] ;  /* 0x0000002404047981 */ /* 0x000ee2000c1e1100 */
[----:B------:R-:W-:Y:S01]  /*24b0*/  CS2R R26, SRZ ;  /* 0x00000000001a7805 */ /* 0x000fe2000001ff00 */
[----:B---3--:R0:W1:Y:S01]  /*24c0*/  I2F.F64.U16 R24, R4 ;  /* 0x0000000400187312 */ /* 0x0080620000101800 */
[----:B------:R-:W-:Y:S05]  /*24d0*/  BRA `(.L_x_37237) ;  /* 0x0000000c00c87947 */ /* 0x000fea0003800000 */
.L_x_37234:
        /* <DEDUP_REMOVED lines=10> */
.L_x_37239:
[----:B------:R-:W3:Y:S01]  /*2580*/  LDG.E R4, desc[UR36][R4.64] ;  /* 0x0000002404047981 */ /* 0x000ee2000c1e1900 */
[----:B------:R-:W-:Y:S01]  /*2590*/  CS2R R26, SRZ ;  /* 0x00000000001a7805 */ /* 0x000fe2000001ff00 */
[----:B---3--:R0:W1:Y:S01]  /*25a0*/  I2F.F64 R24, R4 ;  /* 0x0000000400187312 */ /* 0x0080620000201c00 */
[----:B------:R-:W-:Y:S05]  /*25b0*/  BRA `(.L_x_37237) ;  /* 0x0000000c00907947 */ /* 0x000fea0003800000 */
.L_x_37238:
[----:B------:R-:W3:Y:S01]  /*25c0*/  LDG.E.U16 R4, desc[UR36][R4.64] ;  /* 0x0000002404047981 */ /* 0x000ee2000c1e1500 */
[----:B------:R-:W-:Y:S01]  /*25d0*/  CS2R R26, SRZ ;  /* 0x00000000001a7805 */ /* 0x000fe2000001ff00 */
[----:B---3--:R0:W1:Y:S01]  /*25e0*/  I2F.F64.S16 R24, R4 ;  /* 0x0000000400187312 */ /* 0x0080620000101c00 */
[----:B------:R-:W-:Y:S05]  /*25f0*/  BRA `(.L_x_37237) ;  /* 0x0000000c00807947 */ /* 0x000fea0003800000 */
.L_x_37233:
        /* <DEDUP_REMOVED lines=11> */
.L_x_37241:
[----:B------:R-:W3:Y:S01]  /*26b0*/  LDG.E.U16 R0, desc[UR36][R4.64] ;  /* 0x0000002404007981 */ /* 0x000ee2000c1e1500 */
[----:B------:R-:W-:Y:S01]  /*26c0*/  CS2R R26, SRZ ;  /* 0x00000000001a7805 */ /* 0x000fe2000001ff00 */
[----:B---3--:R-:W-:-:S05]  /*26d0*/  HADD2.F32 R0, -RZ, R0.H0_H0 ;  /* 0x20000000ff007230 */ /* 0x008fca0000004100 */
[----:B------:R-:W-:-:S04]  /*26e0*/  FMUL.FTZ R0, R0, 1 ;  /* 0x3f80000000007820 */ /* 0x000fc80000410000 */
[----:B------:R0:W1:Y:S01]  /*26f0*/  F2F.F64.F32 R24, R0 ;  /* 0x0000000000187310 */ /* 0x0000620000201800 */
[----:B------:R-:W-:Y:S05]  /*2700*/  BRA `(.L_x_37237) ;  /* 0x0000000c003c7947 */ /* 0x000fea0003800000 */
.L_x_37240:
        /* <DEDUP_REMOVED lines=12> */
.L_x_37243:
        /* <DEDUP_REMOVED lines=8> */
.L_x_37242:
[----:B------:R0:W5:Y:S01]  /*2850*/  LDG.E.64 R24, desc[UR36][R4.64] ;  /* 0x0000002404187981 */ /* 0x000162000c1e1b00 */
[----:B------:R-:W-:Y:S01]  /*2860*/  CS2R R26, SRZ ;  /* 0x00000000001a7805 */ /* 0x000fe2000001ff00 */
[----:B------:R-:W-:Y:S06]  /*2870*/  BRA `(.L_x_37237) ;  /* 0x0000000800e07947 */ /* 0x000fec0003800000 */
.L_x_37232:
        /* <DEDUP_REMOVED lines=14> */
.L_x_37246:
[----:B------:R0:W5:Y:S01]  /*2960*/  LDG.E.128 R24, desc[UR36][R4.64] ;  /* 0x0000002404187981 */ /* 0x000162000c1e1d00 */
[----:B------:R-:W-:Y:S05]  /*2970*/  BRA `(.L_x_37237) ;  /* 0x0000000800a07947 */ /* 0x000fea0003800000 */
.L_x_37245:
        /* <DEDUP_REMOVED lines=29> */
.L_x_37248:
[----:B------:R-:W3:Y:S01]  /*2b50*/  LDG.E.U8 R4, desc[UR36][R4.64] ;  /* 0x0000002404047981 */ /* 0x000ee2000c1e1100 */
[----:B------:R-:W-:Y:S01]  /*2b60*/  CS2R R26, SRZ ;  /* 0x00000000001a7805 */ /* 0x000fe2000001ff00 */
        /* <DEDUP_REMOVED lines=14> */
.L_x_37247:
[----:B------:R-:W3:Y:S01]  /*2c50*/  LDG.E.U16 R0, desc[UR36][R4.64] ;  /* 0x0000002404007981 */ /* 0x000ee2000c1e1500 */
[----:B------:R-:W-:Y:S01]  /*2c60*/  CS2R R26, SRZ ;  /* 0x00000000001a7805 */ /* 0x000fe2000001ff00 */
[----:B---3--:R-:W-:-:S04]  /*2c70*/  IMAD.U32 R0, R0, 0x10000, RZ ;  /* 0x0001000000007824 */ /* 0x008fc800078e00ff */
[----:B------:R-:W-:-:S04]  /*2c80*/  FMUL.FTZ R0, R0, 1 ;  /* 0x3f80000000007820 */ /* 0x000fc80000410000 */
[----:B------:R0:W1:Y:S01]  /*2c90*/  F2F.F64.F32 R24, R0 ;  /* 0x0000000000187310 */ /* 0x0000620000201800 */
[----:B------:R-:W-:Y:S05]  /*2ca0*/  BRA `(.L_x_37237) ;  /* 0x0000000400d47947 */ /* 0x000fea0003800000 */
.L_x_37244:
        /* <DEDUP_REMOVED lines=12> */
.L_x_37251:
        /* <DEDUP_REMOVED lines=21> */
.L_x_37255:
[----:B------:R-:W-:Y:S05]  /*2ec0*/  BSYNC B1 ;  /* 0x0000000000017941 */ /* 0x000fea0003800000 */
.L_x_37254:
[----:B------:R-:W-:Y:S01]  /*2ed0*/  LEA R5, R0, 0x3b800000, 0x17 ;  /* 0x3b80000000057811 */ /* 0x000fe200078eb8ff */
[----:B------:R-:W-:-:S05]  /*2ee0*/  IMAD.SHL.U32 R0, R3, 0x100000, RZ ;  /* 0x0010000003007824 */ /* 0x000fca00078e00ff */
[----:B------:R-:W-:-:S07]  /*2ef0*/  LOP3.LUT R0, R5, R0, R6, 0xfe, !PT ;  /* 0x0000000005007212 */ /* 0x000fce00078efe06 */
.L_x_37253:
[----:B------:R-:W-:Y:S05]  /*2f00*/  BSYNC B0 ;  /* 0x0000000000007941 */ /* 0x000fea0003800000 */
.L_x_37252:
[----:B------:R-:W-:Y:S01]  /*2f10*/  FMUL.FTZ R0, R0, 1 ;  /* 0x3f80000000007820 */ /* 0x000fe20000410000 */
[----:B------:R-:W-:-:S03]  /*2f20*/  CS2R R26, SRZ ;  /* 0x00000000001a7805 */ /* 0x000fc6000001ff00 */
[----:B------:R3:W0:Y:S01]  /*2f30*/  F2F.F64.F32 R24, R0 ;  /* 0x0000000000187310 */ /* 0x0006220000201800 */
[----:B------:R-:W-:Y:S05]  /*2f40*/  BRA `(.L_x_37237) ;  /* 0x00000004002c7947 */ /* 0x000fea0003800000 */
.L_x_37250:
        /* <DEDUP_REMOVED lines=21> */
.L_x_37259:
[----:B------:R-:W-:Y:S05]  /*30a0*/  BSYNC B1 ;  /* 0x0000000000017941 */ /* 0x000fea0003800000 */
.L_x_37258:
[----:B------:R-:W-:Y:S01]  /*30b0*/  LEA R5, R0, 0x37800000, 0x17 ;  /* 0x3780000000057811 */ /* 0x000fe200078eb8ff */
[----:B------:R-:W-:-:S05]  /*30c0*/  IMAD.SHL.U32 R0, R3, 0x200000, RZ ;  /* 0x0020000003007824 */ /* 0x000fca00078e00ff */
[----:B------:R-:W-:-:S07]  /*30d0*/  LOP3.LUT R0, R5, R0, R6, 0xfe, !PT ;  /* 0x0000000005007212 */ /* 0x000fce00078efe06 */
.L_x_37257:
[----:B------:R-:W-:Y:S05]  /*30e0*/  BSYNC B0 ;  /* 0x0000000000007941 */ /* 0x000fea0003800000 */
.L_x_37256:
[----:B------:R-:W-:Y:S01]  /*30f0*/  FMUL.FTZ R0, R0, 1 ;  /* 0x3f80000000007820 */ /* 0x000fe20000410000 */
[----:B------:R-:W-:-:S03]  /*3100*/  CS2R R26, SRZ ;  /* 0x00000000001a7805 */ /* 0x000fc6000001ff00 */
[----:B------:R0:W1:Y:S01]  /*3110*/  F2F.F64.F32 R24, R0 ;  /* 0x0000000000187310 */ /* 0x0000620000201800 */
[----:B------:R-:W-:Y:S05]  /*3120*/  BRA `(.L_x_37237) ;  /* 0x0000000000b47947 */ /* 0x000fea0003800000 */
.L_x_37249:
        /* <DEDUP_REMOVED lines=14> */
.L_x_37263:
[----:B------:R-:W-:Y:S05]  /*3210*/  BSYNC B0 ;  /* 0x0000000000007941 */ /* 0x000fea0003800000 */
.L_x_37262:
[----:B------:R-:W-:Y:S01]  /*3220*/  FMUL.FTZ R0, R0, 1 ;  /* 0x3f80000000007820 */ /* 0x000fe20000410000 */
[----:B------:R-:W-:-:S03]  /*3230*/  CS2R R26, SRZ ;  /* 0x00000000001a7805 */ /* 0x000fc6000001ff00 */
[----:B------:R0:W1:Y:S01]  /*3240*/  F2F.F64.F32 R24, R0 ;  /* 0x0000000000187310 */ /* 0x0000620000201800 */
[----:B------:R-:W-:Y:S05]  /*3250*/  BRA `(.L_x_37237) ;  /* 0x0000000000687947 */ /* 0x000fea0003800000 */
.L_x_37236:
        /* <DEDUP_REMOVED lines=16> */
.L_x_37264:
[----:B------:R-:W-:Y:S02]  /*3360*/  CS2R R24, SRZ ;  /* 0x0000000000187805 */ /* 0x000fe4000001ff00 */
[----:B------:R-:W-:Y:S01]  /*3370*/  CS2R R26, SRZ ;  /* 0x00000000001a7805 */ /* 0x000fe2000001ff00 */
[----:B------:R-:W-:Y:S06]  /*3380*/  BRA `(.L_x_37237) ;  /* 0x00000000001c7947 */ /* 0x000fec0003800000 */
.L_x_37261:
[----:B------:R-:W3:Y:S01]  /*3390*/  LDG.E.64 R24, desc[UR36][R4.64] ;  /* 0x0000002404187981 */ /* 0x000ee2000c1e1b00 */
[----:B------:R-:W-:Y:S01]  /*33a0*/  CS2R R26, SRZ ;  /* 0x00000000001a7805 */ /* 0x000fe2000001ff00 */
[----:B---3--:R-:W0:Y:S01]  /*33b0*/  I2F.F64.U64 R24, R24 ;  /* 0x0000001800187312 */ /* 0x008e220000301800 */
[----:B------:R-:W-:Y:S05]  /*33c0*/  BRA `(.L_x_37237) ;  /* 0x00000000000c7947 */ /* 0x000fea0003800000 */
.L_x_37260:
[----:B------:R-:W3:Y:S01]  /*33d0*/  LDG.E R4, desc[UR36][R4.64] ;  /* 0x0000002404047981 */ /* 0x000ee2000c1e1900 */
[----:B------:R-:W-:Y:S01]  /*33e0*/  CS2R R26, SRZ ;  /* 0x00000000001a7805 */ /* 0x000fe2000001ff00 */
[----:B---3--:R0:W1:Y:S06]  /*33f0*/  I2F.F64.U32 R24, R4 ;  /* 0x0000000400187312 */ /* 0x00806c0000201800 */
.L_x_37237:
[----:B------:R-:W-:-:S07]  /*3400*/  VIADD R37, R37, 0x80 ;  /* 0x0000008025257836 */ /* 0x000fce0000000000 */
.L_x_37231:
[----:B------:R-:W-:Y:S05]  /*3410*/  BSYNC B6 ;  /* 0x0000000000067941 */ /* 0x000fea0003800000 */
.L_x_37230:
        /* <DEDUP_REMOVED lines=25> */
.L_x_37270:
[----:B------:R-:W3:Y:S01]  /*35b0*/  LDG.E.U8 R4, desc[UR36][R4.64] ;  /* 0x0000002404047981 */ /* 0x000ee2000c1e1100 */
[----:B------:R-:W-:Y:S01]  /*35c0*/  CS2R R18, SRZ ;  /* 0x0000000000127805 */ /* 0x000fe2000001ff00 */
[----:B---3--:R0:W1:Y:S01]  /*35d0*/  I2F.F64.U16 R16, R4 ;  /* 0x0000000400107312 */ /* 0x0080620000101800 */
[----:B------:R-:W-:Y:S05]  /*35e0*/  BRA `(.L_x_37266) ;  /* 0x0000000c00c87947 */ /* 0x000fea0003800000 */
.L_x_37269:
        /* <DEDUP_REMOVED lines=10> */
.L_x_37273:
[----:B------:R-:W3:Y:S01]  /*3690*/  LDG.E R4, desc[UR36][R4.64] ;  /* 0x0000002404047981 */ /* 0x000ee2000c1e1900 */
[----:B------:R-:W-:Y:S01]  /*36a0*/  CS2R R18, SRZ ;  /* 0x0000000000127805 */ /* 0x000fe2000001ff00 */
[----:B---3--:R0:W1:Y:S01]  /*36b0*/  I2F.F64 R16, R4 ;  /* 0x0000000400107312 */ /* 0x0080620000201c00 */
[----:B------:R-:W-:Y:S05]  /*36c0*/  BRA `(.L_x_37266) ;  /* 0x0000000c00907947 */ /* 0x000fea0003800000 */
.L_x_37272:
[----:B------:R-:W3:Y:S01]  /*36d0*/  LDG.E.U16 R4, desc[UR36][R4.64] ;  /* 0x0000002404047981 */ /* 0x000ee2000c1e1500 */
[----:B------:R-:W-:Y:S01]  /*36e0*/  CS2R R18, SRZ ;  /* 0x0000000000127805 */ /* 0x000fe2000001ff00 */
[----:B---3--:R0:W1:Y:S01]  /*36f0*/  I2F.F64.S16 R16, R4 ;  /* 0x0000000400107312 */ /* 0x0080620000101c00 */
[----:B------:R-:W-:Y:S05]  /*3700*/  BRA `(.L_x_37266) ;  /* 0x0000000c00807947 */ /* 0x000fea0003800000 */
.L_x_37268:
        /* <DEDUP_REMOVED lines=11> */
.L_x_37275:
[----:B------:R-:W3:Y:S01]  /*37c0*/  LDG.E.U16 R0, desc[UR36][R4.64] ;  /* 0x0000002404007981 */ /* 0x000ee2000c1e1500 */
[----:B------:R-:W-:Y:S01]  /*37d0*/  CS2R R18, SRZ ;  /* 0x0000000000127805 */ /* 0x000fe2000001ff00 */
[----:B---3--:R-:W-:-:S05]  /*37e0*/  HADD2.F32 R0, -RZ, R0.H0_H0 ;  /* 0x20000000ff007230 */ /* 0x008fca0000004100 */
[----:B------:R-:W-:-:S04]  /*37f0*/  FMUL.FTZ R0, R0, 1 ;  /* 0x3f80000000007820 */ /* 0x000fc80000410000 */
[----:B------:R0:W1:Y:S01]  /*3800*/  F2F.F64.F32 R16, R0 ;  /* 0x0000000000107310 */ /* 0x0000620000201800 */
[----:B------:R-:W-:Y:S05]  /*3810*/  BRA `(.L_x_37266) ;  /* 0x0000000c003c7947 */ /* 0x000fea0003800000 */
.L_x_37274:
        /* <DEDUP_REMOVED lines=12> */
.L_x_37277:
        /* <DEDUP_REMOVED lines=8> */
.L_x_37276:
[----:B------:R0:W5:Y:S01]  /*3960*/  LDG.E.64 R16, desc[UR36][R4.64] ;  /* 0x0000002404107981 */ /* 0x000162000c1e1b00 */
[----:B------:R-:W-:Y:S01]  /*3970*/  CS2R R18, SRZ ;  /* 0x0000000000127805 */ /* 0x000fe2000001ff00 */
[----:B------:R-:W-:Y:S06]  /*3980*/  BRA `(.L_x_37266) ;  /* 0x0000000800e07947 */ /* 0x000fec0003800000 */
.L_x_37267:
        /* <DEDUP_REMOVED lines=14> */
.L_x_37280:
[----:B------:R0:W5:Y:S01]  /*3a70*/  LDG.E.128 R16, desc[UR36][R4.64] ;  /* 0x0000002404107981 */ /* 0x000162000c1e1d00 */
[----:B------:R-:W-:Y:S05]  /*3a80*/  BRA `(.L_x_37266) ;  /* 0x0000000800a07947 */ /* 0x000fea0003800000 */
.L_x_37279:
        /* <DEDUP_REMOVED lines=29> */
.L_x_37282:
        /* <DEDUP_REMOVED lines=16> */
.L_x_37281:
[----:B------:R-:W3:Y:S01]  /*3d60*/  LDG.E.U16 R0, desc[UR36][R4.64] ;  /* 0x0000002404007981 */ /* 0x000ee2000c1e1500 */
[----:B------:R-:W-:Y:S01]  /*3d70*/  CS2R R18, SRZ ;  /* 0x0000000000127805 */ /* 0x000fe2000001ff00 */
[----:B---3--:R-:W-:-:S04]  /*3d80*/  IMAD.U32 R0, R0, 0x10000, RZ ;  /* 0x0001000000007824 */ /* 0x008fc800078e00ff */
[----:B------:R-:W-:-:S04]  /*3d90*/  FMUL.FTZ R0, R0, 1 ;  /* 0x3f80000000007820 */ /* 0x000fc80000410000 */
[----:B------:R0:W1:Y:S01]  /*3da0*/  F2F.F64.F32 R16, R0 ;  /* 0x0000000000107310 */ /* 0x0000620000201800 */
[----:B------:R-:W-:Y:S05]  /*3db0*/  BRA `(.L_x_37266) ;  /* 0x0000000400d47947 */ /* 0x000fea0003800000 */
.L_x_37278:
        /* <DEDUP_REMOVED lines=12> */
.L_x_37285:
        /* <DEDUP_REMOVED lines=21> */
.L_x_37289:
[----:B------:R-:W-:Y:S05]  /*3fd0*/  BSYNC B1 ;  /* 0x0000000000017941 */ /* 0x000fea0003800000 */
.L_x_37288:
[----:B------:R-:W-:Y:S01]  /*3fe0*/  LEA R5, R0, 0x3b800000, 0x17 ;  /* 0x3b80000000057811 */ /* 0x000fe200078eb8ff */
[----:B------:R-:W-:-:S05]  /*3ff0*/  IMAD.SHL.U32 R0, R3, 0x100000, RZ ;  /* 0x0010000003007824 */ /* 0x000fca00078e00ff */
[----:B------:R-:W-:-:S07]  /*4000*/  LOP3.LUT R0, R5, R0, R6, 0xfe, !PT ;  /* 0x0000000005007212 */ /* 0x000fce00078efe06 */
.L_x_37287:
[----:B------:R-:W-:Y:S05]  /*4010*/  BSYNC B0 ;  /* 0x0000000000007941 */ /* 0x000fea0003800000 */
.L_x_37286:
[----:B------:R-:W-:Y:S01]  /*4020*/  FMUL.FTZ R0, R0, 1 ;  /* 0x3f80000000007820 */ /* 0x000fe20000410000 */
[----:B------:R-:W-:-:S03]  /*4030*/  CS2R R18, SRZ ;  /* 0x0000000000127805 */ /* 0x000fc6000001ff00 */
[----:B------:R0:W1:Y:S01]  /*4040*/  F2F.F64.F32 R16, R0 ;  /* 0x0000000000107310 */ /* 0x0000620000201800 */
[----:B------:R-:W-:Y:S05]  /*4050*/  BRA `(.L_x_37266) ;  /* 0x00000004002c7947 */ /* 0x000fea0003800000 */
.L_x_37284:
        /* <DEDUP_REMOVED lines=21> */
.L_x_37293:
[----:B------:R-:W-:Y:S05]  /*41b0*/  BSYNC B1 ;  /* 0x0000000000017941 */ /* 0x000fea0003800000 */
.L_x_37292:
[----:B------:R-:W-:Y:S01]  /*41c0*/  LEA R5, R0, 0x37800000, 0x17 ;  /* 0x3780000000057811 */ /* 0x000fe200078eb8ff */
[----:B------:R-:W-:-:S05]  /*41d0*/  IMAD.SHL.U32 R0, R3, 0x200000, RZ ;  /* 0x0020000003007824 */ /* 0x000fca00078e00ff */
[----:B------:R-:W-:-:S07]  /*41e0*/  LOP3.LUT R0, R5, R0, R6, 0xfe, !PT ;  /* 0x0000000005007212 */ /* 0x000fce00078efe06 */
.L_x_37291:
[----:B------:R-:W-:Y:S05]  /*41f0*/  BSYNC B0 ;  /* 0x0000000000007941 */ /* 0x000fea0003800000 */
.L_x_37290:
[----:B------:R-:W-:Y:S01]  /*4200*/  FMUL.FTZ R0, R0, 1 ;  /* 0x3f80000000007820 */ /* 0x000fe20000410000 */
[----:B------:R-:W-:-:S03]  /*4210*/  CS2R R18, SRZ ;  /* 0x0000000000127805 */ /* 0x000fc6000001ff00 */
[----:B------:R0:W1:Y:S01]  /*4220*/  F2F.F64.F32 R16, R0 ;  /* 0x0000000000107310 */ /* 0x0000620000201800 */
[----:B------:R-:W-:Y:S05]  /*4230*/  BRA `(.L_x_37266) ;  /* 0x0000000000b47947 */ /* 0x000fea0003800000 */
.L_x_37283:
        /* <DEDUP_REMOVED lines=14> */
.L_x_37297:
[----:B------:R-:W-:Y:S05]  /*4320*/  BSYNC B0 ;  /* 0x0000000000007941 */ /* 0x000fea0003800000 */
.L_x_37296:
[----:B------:R-:W-:Y:S01]  /*4330*/  FMUL.FTZ R0, R0, 1 ;  /* 0x3f80000000007820 */ /* 0x000fe20000410000 */
[----:B------:R-:W-:-:S03]  /*4340*/  CS2R R18, SRZ ;  /* 0x0000000000127805 */ /* 0x000fc6000001ff00 */
[----:B------:R0:W1:Y:S01]  /*4350*/  F2F.F64.F32 R16, R0 ;  /* 0x0000000000107310 */ /* 0x0000620000201800 */
[----:B------:R-:W-:Y:S05]  /*4360*/  BRA `(.L_x_37266) ;  /* 0x0000000000687947 */ /* 0x000fea0003800000 */
.L_x_37271:
        /* <DEDUP_REMOVED lines=16> */
.L_x_37298:
[----:B------:R-:W-:Y:S02]  /*4470*/  CS2R R16, SRZ ;  /* 0x0000000000107805 */ /* 0x000fe4000001ff00 */
[----:B------:R-:W-:Y:S01]  /*4480*/  CS2R R18, SRZ ;  /* 0x0000000000127805 */ /* 0x000fe2000001ff00 */
[----:B------:R-:W-:Y:S06]  /*4490*/  BRA `(.L_x_37266) ;  /* 0x00000000001c7947 */ /* 0x000fec0003800000 */
.L_x_37295:
[----:B------:R-:W3:Y:S01]  /*44a0*/  LDG.E.64 R16, desc[UR36][R4.64] ;  /* 0x0000002404107981 */ /* 0x000ee2000c1e1b00 */
[----:B------:R-:W-:Y:S01]  /*44b0*/  CS2R R18, SRZ ;  /* 0x0000000000127805 */ /* 0x000fe2000001ff00 */
[----:B---3--:R-:W0:Y:S01]  /*44c0*/  I2F.F64.U64 R16, R16 ;  /* 0x0000001000107312 */ /* 0x008e220000301800 */
[----:B------:R-:W-:Y:S05]  /*44d0*/  BRA `(.L_x_37266) ;  /* 0x00000000000c7947 */ /* 0x000fea0003800000 */
.L_x_37294:
[----:B------:R-:W3:Y:S01]  /*44e0*/  LDG.E R4, desc[UR36][R4.64] ;  /* 0x0000002404047981 */ /* 0x000ee2000c1e1900 */
[----:B------:R-:W-:Y:S01]  /*44f0*/  CS2R R18, SRZ ;  /* 0x0000000000127805 */ /* 0x000fe2000001ff00 */
[----:B---3--:R0:W1:Y:S06]  /*4500*/  I2F.F64.U32 R16, R4 ;  /* 0x0000000400107312 */ /* 0x00806c0000201800 */
.L_x_37266:
[----:B------:R-:W-:Y:S05]  /*4510*/  BSYNC B6 ;  /* 0x0000000000067941 */ /* 0x000fea0003800000 */
.L_x_37265:
[----:B------:R-:W3:Y:S01]  /*4520*/  S2R R23, SR_TID.X ;  /* 0x0000000000177919 */ /* 0x000ee20000002100 */
[-C--:B012-45:R-:W-:Y:S01]  /*4530*/  DMUL R6, R32, R34.reuse ;  /* 0x0000002220067228 */ /* 0x0b7fe20000000000 */
[----:B------:R-:W-:Y:S01]  /*4540*/  BSSY B6, `(.L_x_37299) ;  /* 0x0000158000067945 */ /* 0x000fe20003800000 */
[----:B---3--:R-:W-:Y:S02]  /*4550*/  DMUL R4, R34, R34 ;  /* 0x0000002222047228 */ /* 0x008fe40000000000 */
[----:B------:R-:W-:Y:S02]  /*4560*/  DMUL R8, R28, R30 ;  /* 0x0000001e1c087228 */ /* 0x000fe40000000000 */
[----:B------:R-:W-:Y:S02]  /*4570*/  DMUL R10, R24, R26 ;  /* 0x0000001a180a7228 */ /* 0x000fe40000000000 */
[----:B------:R-:W-:Y:S02]  /*4580*/  DFMA R34, R32, R34, R6 ;  /* 0x000000222022722b */ /* 0x000fe40000000006 */
[----:B------:R-:W-:-:S02]  /*4590*/  DMUL R6, R30, R30 ;  /* 0x0000001e1e067228 */ /* 0x000fc40000000000 */
[----:B------:R-:W-:Y:S02]  /*45a0*/  DFMA R30, R28, R30, R8 ;  /* 0x0000001e1c1e722b */ /* 0x000fe40000000008 */
[----:B------:R-:W-:Y:S01]  /*45b0*/  DFMA R4, R32, R32, -R4 ;  /* 0x000000202004722b */ /* 0x000fe20000000804 */
[----:B------:R-:W0:Y:S01]  /*45c0*/  LDC.U8 R32, c[0x0][0x23c] ;  /* 0x00008f00ff207b82 */ /* 0x000e220000000000 */
[----:B------:R-:W-:Y:S02]  /*45d0*/  DMUL R12, R16, R18 ;  /* 0x00000012100c7228 */ /* 0x000fe40000000000 */
[----:B------:R-:W-:Y:S02]  /*45e0*/  DFMA R28, R28, R28, -R6 ;  /* 0x0000001c1c1c722b */ /* 0x000fe40000000806 */
[----:B------:R-:W-:Y:S02]  /*45f0*/  DMUL R6, R26, R26 ;  /* 0x0000001a1a067228 */ /* 0x000fe40000000000 */
[----:B------:R-:W-:-:S02]  /*4600*/  DMUL R8, R18, R18 ;  /* 0x0000001212087228 */ /* 0x000fc40000000000 */
[----:B------:R-:W-:Y:S02]  /*4610*/  DFMA R26, R24, R26, R10 ;  /* 0x0000001a181a722b */ /* 0x000fe4000000000a */
[----:B------:R-:W-:Y:S02]  /*4620*/  DFMA R18, R16, R18, R12 ;  /* 0x000000121012722b */ /* 0x000fe4000000000c */
[----:B------:R-:W-:Y:S01]  /*4630*/  DFMA R24, R24, R24, -R6 ;  /* 0x000000181818722b */ /* 0x000fe20000000806 */
[C---:B------:R-:W-:Y:S01]  /*4640*/  VIADD R33, R23.reuse, 0x80 ;  /* 0x0000008017217836 */ /* 0x040fe20000000000 */
[----:B------:R-:W-:Y:S01]  /*4650*/  DFMA R16, R16, R16, -R8 ;  /* 0x000000101010722b */ /* 0x000fe20000000808 */
[CC--:B------:R-:W-:Y:S01]  /*4660*/  ISETP.GE.AND P1, PT, R23.reuse, R22.reuse, PT ;  /* 0x000000161700720c */ /* 0x0c0fe20003f26270 */
[----:B------:R-:W-:Y:S02]  /*4670*/  VIADD R3, R23, 0x100 ;  /* 0x0000010017037836 */ /* 0x000fe40000000000 */
[----:B------:R-:W-:Y:S01]  /*4680*/  ISETP.GE.AND P0, PT, R33, R22, PT ;  /* 0x000000162100720c */ /* 0x000fe20003f06270 */
[----:B------:R-:W-:Y:S01]  /*4690*/  VIADD R9, R23, 0x180 ;  /* 0x0000018017097836 */ /* 0x000fe20000000000 */
[----:B------:R-:W-:-:S02]  /*46a0*/  FSEL R6, R34, RZ, !P1 ;  /* 0x000000ff22067208 */ /* 0x000fc40004800000 */
[----:B------:R-:W-:Y:S02]  /*46b0*/  FSEL R30, R30, RZ, !P0 ;  /* 0x000000ff1e1e7208 */ /* 0x000fe40004000000 */
[----:B------:R-:W-:Y:S02]  /*46c0*/  FSEL R31, R31, RZ, !P0 ;  /* 0x000000ff1f1f7208 */ /* 0x000fe40004000000 */
[----:B------:R-:W-:Y:S02]  /*46d0*/  FSEL R28, R28, RZ, !P0 ;  /* 0x000000ff1c1c7208 */ /* 0x000fe40004000000 */
[----:B------:R-:W-:Y:S02]  /*46e0*/  FSEL R29, R29, RZ, !P0 ;  /* 0x000000ff1d1d7208 */ /* 0x000fe40004000000 */
[----:B------:R-:W-:Y:S02]  /*46f0*/  ISETP.GE.AND P0, PT, R23, R22, PT ;  /* 0x000000161700720c */ /* 0x000fe40003f06270 */
[----:B------:R-:W-:-:S02]  /*4700*/  FSEL R7, R35, RZ, !P1 ;  /* 0x000000ff23077208 */ /* 0x000fc40004800000 */
[----:B------:R-:W-:Y:S02]  /*4710*/  FSEL R4, R4, RZ, !P1 ;  /* 0x000000ff04047208 */ /* 0x000fe40004800000 */
[----:B------:R-:W-:Y:S02]  /*4720*/  FSEL R5, R5, RZ, !P1 ;  /* 0x000000ff05057208 */ /* 0x000fe40004800000 */
[-C--:B------:R-:W-:Y:S02]  /*4730*/  ISETP.GE.AND P1, PT, R3, R22.reuse, PT ;  /* 0x000000160300720c */ /* 0x080fe40003f26270 */
[----:B------:R-:W-:Y:S02]  /*4740*/  ISETP.GE.AND P2, PT, R9, R22, PT ;  /* 0x000000160900720c */ /* 0x000fe40003f46270 */
[----:B------:R-:W-:Y:S02]  /*4750*/  FSEL R26, R26, RZ, !P1 ;  /* 0x000000ff1a1a7208 */ /* 0x000fe40004800000 */
[----:B------:R-:W-:-:S02]  /*4760*/  FSEL R27, R27, RZ, !P1 ;  /* 0x000000ff1b1b7208 */ /* 0x000fc40004800000 */
[----:B------:R-:W-:Y:S02]  /*4770*/  FSEL R24, R24, RZ, !P1 ;  /* 0x000000ff18187208 */ /* 0x000fe40004800000 */
[----:B------:R-:W-:Y:S02]  /*4780*/  FSEL R25, R25, RZ, !P1 ;  /* 0x000000ff19197208 */ /* 0x000fe40004800000 */
[----:B------:R-:W-:Y:S02]  /*4790*/  FSEL R18, R18, RZ, !P2 ;  /* 0x000000ff12127208 */ /* 0x000fe40005000000 */
[----:B------:R-:W-:Y:S02]  /*47a0*/  FSEL R19, R19, RZ, !P2 ;  /* 0x000000ff13137208 */ /* 0x000fe40005000000 */
[----:B------:R-:W-:Y:S02]  /*47b0*/  FSEL R16, R16, RZ, !P2 ;  /* 0x000000ff10107208 */ /* 0x000fe40005000000 */
[----:B------:R-:W-:Y:S01]  /*47c0*/  FSEL R17, R17, RZ, !P2 ;  /* 0x000000ff11117208 */ /* 0x000fe20005000000 */
[----:B0-----:R-:W-:Y:S06]  /*47d0*/  @P0 BRA `(.L_x_37300) ;  /* 0x0000001000b80947 */ /* 0x001fec0003800000 */
        /* <DEDUP_REMOVED lines=21> */
.L_x_37304:
[----:B------:R-:W0:Y:S01]  /*4930*/  F2I.S64.F64.TRUNC R4, R4 ;  /* 0x0000000400047311 */ /* 0x000e22000030d900 */
[----:B------:R-:W-:Y:S02]  /*4940*/  IMAD.MOV.U32 R23, RZ, RZ, R33 ;  /* 0x000000ffff177224 */ /* 0x000fe400078e0021 */
[----:B0-----:R-:W-:-:S05]  /*4950*/  IMAD.MOV.U32 R3, RZ, RZ, R4 ;  /* 0x000000ffff037224 */ /* 0x001fca00078e0004 */
[----:B------:R0:W-:Y:S01]  /*4960*/  STG.E.U8 desc[UR36][R8.64], R3 ;  /* 0x0000000308007986 */ /* 0x0001e2000c101124 */
[----:B------:R-:W-:Y:S05]  /*4970*/  BRA `(.L_x_37300) ;  /* 0x0000001000507947 */ /* 0x000fea0003800000 */
.L_x_37303:
        /* <DEDUP_REMOVED lines=10> */
.L_x_37307:
[----:B------:R-:W0:Y:S01]  /*4a20*/  F2I.F64.TRUNC R5, R4 ;  /* 0x0000000400057311 */ /* 0x000e22000030d100 */
[----:B------:R-:W-:Y:S01]  /*4a30*/  IMAD.MOV.U32 R23, RZ, RZ, R33 ;  /* 0x000000ffff177224 */ /* 0x000fe200078e0021 */
[----:B0-----:R0:W-:Y:S01]  /*4a40*/  STG.E desc[UR36][R8.64], R5 ;  /* 0x0000000508007986 */ /* 0x0011e2000c101924 */
[----:B------:R-:W-:Y:S05]  /*4a50*/  BRA `(.L_x_37300) ;  /* 0x0000001000187947 */ /* 0x000fea0003800000 */
.L_x_37306:
[----:B------:R-:W0:Y:S01]  /*4a60*/  F2I.F64.TRUNC R5, R4 ;  /* 0x0000000400057311 */ /* 0x000e22000030d100 */
[----:B------:R-:W-:Y:S01]  /*4a70*/  IMAD.MOV.U32 R23, RZ, RZ, R33 ;  /* 0x000000ffff177224 */ /* 0x000fe200078e0021 */
[----:B0-----:R0:W-:Y:S01]  /*4a80*/  STG.E.U16 desc[UR36][R8.64], R5 ;  /* 0x0000000508007986 */ /* 0x0011e2000c101524 */
[----:B------:R-:W-:Y:S05]  /*4a90*/  BRA `(.L_x_37300) ;  /* 0x0000001000087947 */ /* 0x000fea0003800000 */
.L_x_37302:
        /* <DEDUP_REMOVED lines=14> */
.L_x_37309:
        /* <DEDUP_REMOVED lines=9> */
.L_x_37308:
        /* <DEDUP_REMOVED lines=17> */
.L_x_37311:
        /* <DEDUP_REMOVED lines=12> */
.L_x_37310:
[----:B------:R0:W-:Y:S01]  /*4de0*/  STG.E.64 desc[UR36][R8.64], R4 ;  /* 0x0000000408007986 */ /* 0x0001e2000c101b24 */
[----:B------:R-:W-:Y:S01]  /*4df0*/  IMAD.MOV.U32 R23, RZ, RZ, R33 ;  /* 0x000000ffff177224 */ /* 0x000fe200078e0021 */
[----:B------:R-:W-:Y:S06]  /*4e00*/  BRA `(.L_x_37300) ;  /* 0x0000000c002c7947 */ /* 0x000fec0003800000 */
.L_x_37301:
        /* <DEDUP_REMOVED lines=14> */
.L_x_37314:
[----:B------:R0:W-:Y:S01]  /*4ef0*/  STG.E.128 desc[UR36][R8.64], R4 ;  /* 0x0000000408007986 */ /* 0x0001e2000c101d24 */
[----:B------:R-:W-:Y:S01]  /*4f00*/  IMAD.MOV.U32 R23, RZ, RZ, R33 ;  /* 0x000000ffff177224 */ /* 0x000fe200078e0021 */
[----:B------:R-:W-:Y:S06]  /*4f10*/  BRA `(.L_x_37300) ;  /* 0x0000000800e87947 */ /* 0x000fec0003800000 */
.L_x_37313:
        /* <DEDUP_REMOVED lines=25> */
.L_x_37318:
[----:B------:R-:W-:Y:S05]  /*50b0*/  BSYNC B0 ;  /* 0x0000000000007941 */ /* 0x000fea0003800000 */
.L_x_37317:
[----:B------:R-:W-:Y:S01]  /*50c0*/  LOP3.LUT R7, R0, R7, RZ, 0xfc, !PT ;  /* 0x0000000700077212 */ /* 0x000fe200078efcff */
[----:B------:R-:W-:-:S04]  /*50d0*/  IMAD.MOV.U32 R23, RZ, RZ, R33 ;  /* 0x000000ffff177224 */ /* 0x000fc800078e0021 */
[----:B------:R0:W-:Y:S01]  /*50e0*/  STG.E.U8 desc[UR36][R8.64], R7 ;  /* 0x0000000708007986 */ /* 0x0001e2000c101124 */
[----:B------:R-:W-:Y:S05]  /*50f0*/  BRA `(.L_x_37300) ;  /* 0x0000000800707947 */ /* 0x000fea0003800000 */
.L_x_37316:
        /* <DEDUP_REMOVED lines=17> */
.L_x_37320:
[----:B------:R-:W-:Y:S01]  /*5210*/  IMAD.MOV.U32 R0, RZ, RZ, 0x7f ;  /* 0x0000007fff007424 */ /* 0x000fe200078e00ff */
[----:B------:R-:W-:-:S04]  /*5220*/  ISETP.GT.U32.AND P0, PT, R3, 0x7f800000, PT ;  /* 0x7f8000000300780c */ /* 0x000fc80003f04070 */
[----:B------:R-:W-:-:S09]  /*5230*/  SEL R0, R0, 0x7c, P0 ;  /* 0x0000007c00007807 */ /* 0x000fd20000000000 */
.L_x_37321:
[----:B------:R-:W-:Y:S05]  /*5240*/  BSYNC B0 ;  /* 0x0000000000007941 */ /* 0x000fea0003800000 */
.L_x_37319:
[----:B------:R-:W-:Y:S01]  /*5250*/  LOP3.LUT R3, R7, 0x80000000, RZ, 0xc0, !PT ;  /* 0x8000000007037812 */ /* 0x000fe200078ec0ff */
[----:B------:R-:W-:-:S03]  /*5260*/  IMAD.MOV.U32 R23, RZ, RZ, R33 ;  /* 0x000000ffff177224 */ /* 0x000fc600078e0021 */
[----:B------:R-:W-:-:S04]  /*5270*/  SHF.R.U32.HI R3, RZ, 0x18, R3 ;  /* 0x00000018ff037819 */ /* 0x000fc80000011603 */
[----:B------:R-:W-:-:S05]  /*5280*/  LOP3.LUT R3, R0, R3, RZ, 0xfc, !PT ;  /* 0x0000000300037212 */ /* 0x000fca00078efcff */
[----:B------:R0:W-:Y:S01]  /*5290*/  STG.E.U8 desc[UR36][R8.64], R3 ;  /* 0x0000000308007986 */ /* 0x0001e2000c101124 */
[----:B------:R-:W-:Y:S05]  /*52a0*/  BRA `(.L_x_37300) ;  /* 0x0000000800047947 */ /* 0x000fea0003800000 */
.L_x_37315:
        /* <DEDUP_REMOVED lines=9> */
.L_x_37312:
        /* <DEDUP_REMOVED lines=12> */
.L_x_37324:
        /* <DEDUP_REMOVED lines=21> */
.L_x_37327:
[----:B------:R-:W-:-:S04]  /*5550*/  LOP3.LUT R0, R7, 0x80000000, RZ, 0xc0, !PT ;  /* 0x8000000007007812 */ /* 0x000fc800078ec0ff */
[----:B------:R-:W-:-:S04]  /*5560*/  SHF.R.U32.HI R0, RZ, 0x18, R0 ;  /* 0x00000018ff007819 */ /* 0x000fc80000011600 */
[----:B------:R-:W-:-:S07]  /*5570*/  LOP3.LUT R0, R3, R0, RZ, 0xfc, !PT ;  /* 0x0000000003007212 */ /* 0x000fce00078efcff */
.L_x_37326:
[----:B------:R-:W-:Y:S05]  /*5580*/  BSYNC B0 ;  /* 0x0000000000007941 */ /* 0x000fea0003800000 */
.L_x_37325:
[----:B------:R3:W-:Y:S01]  /*5590*/  STG.E.U8 desc[UR36][R8.64], R0 ;  /* 0x0000000008007986 */ /* 0x0007e2000c101124 */
[----:B------:R-:W-:Y:S01]  /*55a0*/  IMAD.MOV.U32 R23, RZ, RZ, R33 ;  /* 0x000000ffff177224 */ /* 0x000fe200078e0021 */
[----:B------:R-:W-:Y:S06]  /*55b0*/  BRA `(.L_x_37300) ;  /* 0x0000000400407947 */ /* 0x000fec0003800000 */
.L_x_37323:
        /* <DEDUP_REMOVED lines=21> */
.L_x_37330:
[----:B------:R-:W-:-:S04]  /*5710*/  LOP3.LUT R0, R7, 0x80000000, RZ, 0xc0, !PT ;  /* 0x8000000007007812 */ /* 0x000fc800078ec0ff */
[----:B------:R-:W-:-:S04]  /*5720*/  SHF.R.U32.HI R0, RZ, 0x18, R0 ;  /* 0x00000018ff007819 */ /* 0x000fc80000011600 */
[----:B------:R-:W-:-:S07]  /*5730*/  LOP3.LUT R0, R3, R0, RZ, 0xfc, !PT ;  /* 0x0000000003007212 */ /* 0x000fce00078efcff */
.L_x_37329:
[----:B------:R-:W-:Y:S05]  /*5740*/  BSYNC B0 ;  /* 0x0000000000007941 */ /* 0x000fea0003800000 */
.L_x_37328:
[----:B------:R0:W-:Y:S01]  /*5750*/  STG.E.U8 desc[UR36][R8.64], R0 ;  /* 0x0000000008007986 */ /* 0x0001e2000c101124 */
[----:B------:R-:W-:Y:S01]  /*5760*/  IMAD.MOV.U32 R23, RZ, RZ, R33 ;  /* 0x000000ffff177224 */ /* 0x000fe200078e0021 */
[----:B------:R-:W-:Y:S06]  /*5770*/  BRA `(.L_x_37300) ;  /* 0x0000000000d07947 */ /* 0x000fec0003800000 */
.L_x_37322:
        /* <DEDUP_REMOVED lines=27> */
.L_x_37305:
        /* <DEDUP_REMOVED lines=16> */
.L_x_37333:
[----:B------:R-:W-:Y:S01]  /*5a30*/  IMAD.MOV.U32 R23, RZ, RZ, R33 ;  /* 0x000000ffff177224 */ /* 0x000fe200078e0021 */
[----:B------:R-:W-:Y:S06]  /*5a40*/  BRA `(.L_x_37300) ;  /* 0x00000000001c7947 */ /* 0x000fec0003800000 */
.L_x_37332:
[----:B------:R-:W0:Y:S01]  /*5a50*/  F2I.U64.F64.TRUNC R4, R4 ;  /* 0x0000000400047311 */ /* 0x000e22000030d800 */
[----:B------:R-:W-:Y:S01]  /*5a60*/  IMAD.MOV.U32 R23, RZ, RZ, R33 ;  /* 0x000000ffff177224 */ /* 0x000fe200078e0021 */
[----:B0-----:R2:W-:Y:S01]  /*5a70*/  STG.E.64 desc[UR36][R8.64], R4 ;  /* 0x0000000408007986 */ /* 0x0015e2000c101b24 */
[----:B------:R-:W-:Y:S05]  /*5a80*/  BRA `(.L_x_37300) ;  /* 0x00000000000c7947 */ /* 0x000fea0003800000 */
.L_x_37331:
[----:B------:R-:W0:Y:S01]  /*5a90*/  F2I.U32.F64.TRUNC R5, R4 ;  /* 0x0000000400057311 */ /* 0x000e22000030d000 */
[----:B------:R-:W-:Y:S01]  /*5aa0*/  IMAD.MOV.U32 R23, RZ, RZ, R33 ;  /* 0x000000ffff177224 */ /* 0x000fe200078e0021 */
[----:B0-----:R0:W-:Y:S06]  /*5ab0*/  STG.E desc[UR36][R8.64], R5 ;  /* 0x0000000508007986 */ /* 0x0011ec000c101924 */
.L_x_37300:
[----:B------:R-:W-:Y:S05]  /*5ac0*/  BSYNC B6 ;  /* 0x0000000000067941 */ /* 0x000fea0003800000 */
.L_x_37299:
[----:B------:R-:W-:Y:S01]  /*5ad0*/  ISETP.GE.AND P0, PT, R23, R22, PT ;  /* 0x000000161700720c */ /* 0x000fe20003f06270 */
[----:B------:R-:W-:-:S12]  /*5ae0*/  BSSY B6, `(.L_x_37334) ;  /* 0x0000238000067945 */ /* 0x000fd80003800000 */
[----:B------:R-:W-:Y:S05]  /*5af0*/  @P0 BRA `(.L_x_37335) ;  /* 0x0000002000d80947 */ /* 0x000fea0003800000 */
[----:B0-2-4-:R-:W0:Y:S01]  /*5b00*/  LDC.64 R4, c[0x0][0x220] ;  /* 0x00008800ff047b82 */ /* 0x015e220000000a00 */
[----:B---3--:R-:W-:Y:S01]  /*5b10*/  IMAD R0, R2, 0x200, R23 ;  /* 0x0000020002007824 */ /* 0x008fe200078e0217 */
        /* <DEDUP_REMOVED lines=19> */
.L_x_37339:
[----:B------:R-:W0:Y:S02]  /*5c50*/  F2I.S64.F64.TRUNC R28, R28 ;  /* 0x0000001c001c7311 */ /* 0x000e24000030d900 */
[----:B0-----:R-:W-:-:S05]  /*5c60*/  IMAD.MOV.U32 R3, RZ, RZ, R28 ;  /* 0x000000ffff037224 */ /* 0x001fca00078e001c */
[----:B------:R0:W-:Y:S01]  /*5c70*/  STG.E.U8 desc[UR36][R4.64], R3 ;  /* 0x0000000304007986 */ /* 0x0001e2000c101124 */
[----:B------:R-:W-:Y:S05]  /*5c80*/  BRA `(.L_x_37341) ;  /* 0x0000001000007947 */ /* 0x000fea0003800000 */
.L_x_37338:
        /* <DEDUP_REMOVED lines=9> */
.L_x_37343:
[----:B------:R-:W0:Y:S02]  /*5d20*/  F2I.F64.TRUNC R29, R28 ;  /* 0x0000001c001d7311 */ /* 0x000e24000030d100 */
[----:B0-----:R0:W-:Y:S01]  /*5d30*/  STG.E desc[UR36][R4.64], R29 ;  /* 0x0000001d04007986 */ /* 0x0011e2000c101924 */
[----:B------:R-:W-:Y:S05]  /*5d40*/  BRA `(.L_x_37341) ;  /* 0x0000000c00d07947 */ /* 0x000fea0003800000 */
.L_x_37342:
[----:B------:R-:W0:Y:S02]  /*5d50*/  F2I.F64.TRUNC R29, R28 ;  /* 0x0000001c001d7311 */ /* 0x000e24000030d100 */
[----:B0-----:R0:W-:Y:S01]  /*5d60*/  STG.E.U16 desc[UR36][R4.64], R29 ;  /* 0x0000001d04007986 */ /* 0x0011e2000c101524 */
[----:B------:R-:W-:Y:S05]  /*5d70*/  BRA `(.L_x_37341) ;  /* 0x0000000c00c47947 */ /* 0x000fea0003800000 */
.L_x_37337:
        /* <DEDUP_REMOVED lines=13> */
.L_x_37345:
        /* <DEDUP_REMOVED lines=8> */
.L_x_37344:
        /* <DEDUP_REMOVED lines=16> */
.L_x_37347:
        /* <DEDUP_REMOVED lines=11> */
.L_x_37346:
[----:B------:R0:W-:Y:S01]  /*6080*/  STG.E.64 desc[UR36][R4.64], R28 ;  /* 0x0000001c04007986 */ /* 0x0001e2000c101b24 */
[----:B------:R-:W-:Y:S05]  /*6090*/  BRA `(.L_x_37341) ;  /* 0x0000000800fc7947 */ /* 0x000fea0003800000 */
.L_x_37336:
        /* <DEDUP_REMOVED lines=13> */
.L_x_37350:
[----:B------:R0:W-:Y:S01]  /*6170*/  STG.E.128 desc[UR36][R4.64], R28 ;  /* 0x0000001c04007986 */ /* 0x0001e2000c101d24 */
[----:B------:R-:W-:Y:S05]  /*6180*/  BRA `(.L_x_37341) ;  /* 0x0000000800c07947 */ /* 0x000fea0003800000 */
.L_x_37349:
        /* <DEDUP_REMOVED lines=25> */
.L_x_37354:
[----:B------:R-:W-:Y:S05]  /*6320*/  BSYNC B0 ;  /* 0x0000000000007941 */ /* 0x000fea0003800000 */
.L_x_37353:
[----:B------:R-:W-:-:S05]  /*6330*/  LOP3.LUT R7, R0, R7, RZ, 0xfc, !PT ;  /* 0x0000000700077212 */ /* 0x000fca00078efcff */
[----:B------:R0:W-:Y:S01]  /*6340*/  STG.E.U8 desc[UR36][R4.64], R7 ;  /* 0x0000000704007986 */ /* 0x0001e2000c101124 */
[----:B------:R-:W-:Y:S05]  /*6350*/  BRA `(.L_x_37341) ;  /* 0x00000008004c7947 */ /* 0x000fea0003800000 */
.L_x_37352:
        /* <DEDUP_REMOVED lines=17> */
.L_x_37356:
[----:B------:R-:W-:Y:S01]  /*6470*/  IMAD.MOV.U32 R0, RZ, RZ, 0x7f ;  /* 0x0000007fff007424 */ /* 0x000fe200078e00ff */
[----:B------:R-:W-:-:S04]  /*6480*/  ISETP.GT.U32.AND P0, PT, R3, 0x7f800000, PT ;  /* 0x7f8000000300780c */ /* 0x000fc80003f04070 */
[----:B------:R-:W-:-:S09]  /*6490*/  SEL R0, R0, 0x7c, P0 ;  /* 0x0000007c00007807 */ /* 0x000fd20000000000 */
.L_x_37357:
[----:B------:R-:W-:Y:S05]  /*64a0*/  BSYNC B0 ;  /* 0x0000000000007941 */ /* 0x000fea0003800000 */
.L_x_37355:
[----:B------:R-:W-:-:S04]  /*64b0*/  LOP3.LUT R3, R7, 0x80000000, RZ, 0xc0, !PT ;  /* 0x8000000007037812 */ /* 0x000fc800078ec0ff */
[----:B------:R-:W-:-:S04]  /*64c0*/  SHF.R.U32.HI R3, RZ, 0x18, R3 ;  /* 0x00000018ff037819 */ /* 0x000fc80000011603 */
[----:B------:R-:W-:-:S05]  /*64d0*/  LOP3.LUT R3, R0, R3, RZ, 0xfc, !PT ;  /* 0x0000000300037212 */ /* 0x000fca00078efcff */
[----:B------:R0:W-:Y:S01]  /*64e0*/  STG.E.U8 desc[UR36][R4.64], R3 ;  /* 0x0000000304007986 */ /* 0x0001e2000c101124 */
[----:B------:R-:W-:Y:S05]  /*64f0*/  BRA `(.L_x_37341) ;  /* 0x0000000400e47947 */ /* 0x000fea0003800000 */
.L_x_37351:
        /* <DEDUP_REMOVED lines=8> */
.L_x_37348:
        /* <DEDUP_REMOVED lines=11> */
.L_x_37360:
        /* <DEDUP_REMOVED lines=21> */
.L_x_37363:
[----:B------:R-:W-:-:S04]  /*6780*/  LOP3.LUT R0, R7, 0x80000000, RZ, 0xc0, !PT ;  /* 0x8000000007007812 */ /* 0x000fc800078ec0ff */
[----:B------:R-:W-:-:S04]  /*6790*/  SHF.R.U32.HI R0, RZ, 0x18, R0 ;  /* 0x00000018ff007819 */ /* 0x000fc80000011600 */
[----:B------:R-:W-:-:S07]  /*67a0*/  LOP3.LUT R0, R3, R0, RZ, 0xfc, !PT ;  /* 0x0000000003007212 */ /* 0x000fce00078efcff */
.L_x_37362:
[----:B------:R-:W-:Y:S05]  /*67b0*/  BSYNC B0 ;  /* 0x0000000000007941 */ /* 0x000fea0003800000 */
.L_x_37361:
[----:B------:R3:W-:Y:S01]  /*67c0*/  STG.E.U8 desc[UR36][R4.64], R0 ;  /* 0x0000000004007986 */ /* 0x0007e2000c101124 */
[----:B------:R-:W-:Y:S05]  /*67d0*/  BRA `(.L_x_37341) ;  /* 0x00000004002c7947 */ /* 0x000fea0003800000 */
.L_x_37359:
        /* <DEDUP_REMOVED lines=21> */
.L_x_37366:
[----:B------:R-:W-:-:S04]  /*6930*/  LOP3.LUT R0, R7, 0x80000000, RZ, 0xc0, !PT ;  /* 0x8000000007007812 */ /* 0x000fc800078ec0ff */
[----:B------:R-:W-:-:S04]  /*6940*/  SHF.R.U32.HI R0, RZ, 0x18, R0 ;  /* 0x00000018ff007819 */ /* 0x000fc80000011600 */
[----:B------:R-:W-:-:S07]  /*6950*/  LOP3.LUT R0, R3, R0, RZ, 0xfc, !PT ;  /* 0x0000000003007212 */ /* 0x000fce00078efcff */
.L_x_37365:
[----:B------:R-:W-:Y:S05]  /*6960*/  BSYNC B0 ;  /* 0x0000000000007941 */ /* 0x000fea0003800000 */
.L_x_37364:
[----:B------:R0:W-:Y:S01]  /*6970*/  STG.E.U8 desc[UR36][R4.64], R0 ;  /* 0x0000000004007986 */ /* 0x0001e2000c101124 */
[----:B------:R-:W-:Y:S05]  /*6980*/  BRA `(.L_x_37341) ;  /* 0x0000000000c07947 */ /* 0x000fea0003800000 */
.L_x_37358:
        /* <DEDUP_REMOVED lines=26> */
.L_x_37340:
        /* <DEDUP_REMOVED lines=16> */
.L_x_37369:
[----:B------:R-:W-:Y:S05]  /*6c30*/  BRA `(.L_x_37341) ;  /* 0x0000000000147947 */ /* 0x000fea0003800000 */
.L_x_37368:
[----:B------:R-:W0:Y:S02]  /*6c40*/  F2I.U64.F64.TRUNC R28, R28 ;  /* 0x0000001c001c7311 */ /* 0x000e24000030d800 */
[----:B0-----:R2:W-:Y:S01]  /*6c50*/  STG.E.64 desc[UR36][R4.64], R28 ;  /* 0x0000001c04007986 */ /* 0x0015e2000c101b24 */
[----:B------:R-:W-:Y:S05]  /*6c60*/  BRA `(.L_x_37341) ;  /* 0x0000000000087947 */ /* 0x000fea0003800000 */
.L_x_37367:
[----:B------:R-:W0:Y:S02]  /*6c70*/  F2I.U32.F64.TRUNC R29, R28 ;  /* 0x0000001c001d7311 */ /* 0x000e24000030d000 */
[----:B0-----:R0:W-:Y:S02]  /*6c80*/  STG.E desc[UR36][R4.64], R29 ;  /* 0x0000001d04007986 */ /* 0x0011e4000c101924 */
.L_x_37341:
        /* <DEDUP_REMOVED lines=24> */
.L_x_37373:
[----:B------:R-:W0:Y:S02]  /*6e10*/  F2I.S64.F64.TRUNC R24, R24 ;  /* 0x0000001800187311 */ /* 0x000e24000030d900 */
[----:B0-----:R-:W-:-:S05]  /*6e20*/  IMAD.MOV.U32 R3, RZ, RZ, R24 ;  /* 0x000000ffff037224 */ /* 0x001fca00078e0018 */
[----:B------:R3:W-:Y:S01]  /*6e30*/  STG.E.U8 desc[UR36][R4.64], R3 ;  /* 0x0000000304007986 */ /* 0x0007e2000c101124 */
[----:B------:R-:W-:Y:S05]  /*6e40*/  BRA `(.L_x_37375) ;  /* 0x0000001000007947 */ /* 0x000fea0003800000 */
.L_x_37372:
        /* <DEDUP_REMOVED lines=9> */
.L_x_37377:
[----:B------:R-:W0:Y:S02]  /*6ee0*/  F2I.F64.TRUNC R25, R24 ;  /* 0x0000001800197311 */ /* 0x000e24000030d100 */
[----:B0-----:R2:W-:Y:S01]  /*6ef0*/  STG.E desc[UR36][R4.64], R25 ;  /* 0x0000001904007986 */ /* 0x0015e2000c101924 */
[----:B------:R-:W-:Y:S05]  /*6f00*/  BRA `(.L_x_37375) ;  /* 0x0000000c00d07947 */ /* 0x000fea0003800000 */
.L_x_37376:
[----:B------:R-:W0:Y:S02]  /*6f10*/  F2I.F64.TRUNC R25, R24 ;  /* 0x0000001800197311 */ /* 0x000e24000030d100 */
[----:B0-----:R0:W-:Y:S01]  /*6f20*/  STG.E.U16 desc[UR36][R4.64], R25 ;  /* 0x0000001904007986 */ /* 0x0011e2000c101524 */
[----:B------:R-:W-:Y:S05]  /*6f30*/  BRA `(.L_x_37375) ;  /* 0x0000000c00c47947 */ /* 0x000fea0003800000 */
.L_x_37371:
        /* <DEDUP_REMOVED lines=13> */
.L_x_37379:
        /* <DEDUP_REMOVED lines=8> */
.L_x_37378:
        /* <DEDUP_REMOVED lines=16> */
.L_x_37381:
        /* <DEDUP_REMOVED lines=11> */
.L_x_37380:
[----:B------:R0:W-:Y:S01]  /*7240*/  STG.E.64 desc[UR36][R4.64], R24 ;  /* 0x0000001804007986 */ /* 0x0001e2000c101b24 */
[----:B------:R-:W-:Y:S05]  /*7250*/  BRA `(.L_x_37375) ;  /* 0x0000000800fc7947 */ /* 0x000fea0003800000 */
.L_x_37370:
        /* <DEDUP_REMOVED lines=13> */
.L_x_37384:
[----:B------:R0:W-:Y:S01]  /*7330*/  STG.E.128 desc[UR36][R4.64], R24 ;  /* 0x0000001804007986 */ /* 0x0001e2000c101d24 */
[----:B------:R-:W-:Y:S05]  /*7340*/  BRA `(.L_x_37375) ;  /* 0x0000000800c07947 */ /* 0x000fea0003800000 */
.L_x_37383:
        /* <DEDUP_REMOVED lines=25> */
.L_x_37388:
[----:B------:R-:W-:Y:S05]  /*74e0*/  BSYNC B0 ;  /* 0x0000000000007941 */ /* 0x000fea0003800000 */
.L_x_37387:
[----:B------:R-:W-:-:S05]  /*74f0*/  LOP3.LUT R7, R0, R7, RZ, 0xfc, !PT ;  /* 0x0000000700077212 */ /* 0x000fca00078efcff */
[----:B------:R0:W-:Y:S01]  /*7500*/  STG.E.U8 desc[UR36][R4.64], R7 ;  /* 0x0000000704007986 */ /* 0x0001e2000c101124 */
[----:B------:R-:W-:Y:S05]  /*7510*/  BRA `(.L_x_37375) ;  /* 0x00000008004c7947 */ /* 0x000fea0003800000 */
.L_x_37386:
        /* <DEDUP_REMOVED lines=17> */
.L_x_37390:
[----:B------:R-:W-:Y:S01]  /*7630*/  IMAD.MOV.U32 R0, RZ, RZ, 0x7f ;  /* 0x0000007fff007424 */ /* 0x000fe200078e00ff */
[----:B------:R-:W-:-:S04]  /*7640*/  ISETP.GT.U32.AND P0, PT, R3, 0x7f800000, PT ;  /* 0x7f8000000300780c */ /* 0x000fc80003f04070 */
[----:B------:R-:W-:-:S09]  /*7650*/  SEL R0, R0, 0x7c, P0 ;  /* 0x0000007c00007807 */ /* 0x000fd20000000000 */
.L_x_37391:
[----:B------:R-:W-:Y:S05]  /*7660*/  BSYNC B0 ;  /* 0x0000000000007941 */ /* 0x000fea0003800000 */
.L_x_37389:
[----:B------:R-:W-:-:S04]  /*7670*/  LOP3.LUT R3, R7, 0x80000000, RZ, 0xc0, !PT ;  /* 0x8000000007037812 */ /* 0x000fc800078ec0ff */
[----:B------:R-:W-:-:S04]  /*7680*/  SHF.R.U32.HI R3, RZ, 0x18, R3 ;  /* 0x00000018ff037819 */ /* 0x000fc80000011603 */
[----:B------:R-:W-:-:S05]  /*7690*/  LOP3.LUT R3, R0, R3, RZ, 0xfc, !PT ;  /* 0x0000000300037212 */ /* 0x000fca00078efcff */
[----:B------:R0:W-:Y:S01]  /*76a0*/  STG.E.U8 desc[UR36][R4.64], R3 ;  /* 0x0000000304007986 */ /* 0x0001e2000c101124 */
[----:B------:R-:W-:Y:S05]  /*76b0*/  BRA `(.L_x_37375) ;  /* 0x0000000400e47947 */ /* 0x000fea0003800000 */
.L_x_37385:
        /* <DEDUP_REMOVED lines=8> */
.L_x_37382:
        /* <DEDUP_REMOVED lines=11> */
.L_x_37394:
        /* <DEDUP_REMOVED lines=21> */
.L_x_37397:
[----:B------:R-:W-:-:S04]  /*7940*/  LOP3.LUT R0, R7, 0x80000000, RZ, 0xc0, !PT ;  /* 0x8000000007007812 */ /* 0x000fc800078ec0ff */
[----:B------:R-:W-:-:S04]  /*7950*/  SHF.R.U32.HI R0, RZ, 0x18, R0 ;  /* 0x00000018ff007819 */ /* 0x000fc80000011600 */
[----:B------:R-:W-:-:S07]  /*7960*/  LOP3.LUT R0, R3, R0, RZ, 0xfc, !PT ;  /* 0x0000000003007212 */ /* 0x000fce00078efcff */
.L_x_37396:
[----:B------:R-:W-:Y:S05]  /*7970*/  BSYNC B0 ;  /* 0x0000000000007941 */ /* 0x000fea0003800000 */
.L_x_37395:
[----:B------:R0:W-:Y:S01]  /*7980*/  STG.E.U8 desc[UR36][R4.64], R0 ;  /* 0x0000000004007986 */ /* 0x0001e2000c101124 */
[----:B------:R-:W-:Y:S05]  /*7990*/  BRA `(.L_x_37375) ;  /* 0x00000004002c7947 */ /* 0x000fea0003800000 */
.L_x_37393:
        /* <DEDUP_REMOVED lines=21> */
.L_x_37400:
[----:B------:R-:W-:-:S04]  /*7af0*/  LOP3.LUT R0, R7, 0x80000000, RZ, 0xc0, !PT ;  /* 0x8000000007007812 */ /* 0x000fc800078ec0ff */
[----:B------:R-:W-:-:S04]  /*7b00*/  SHF.R.U32.HI R0, RZ, 0x18, R0 ;  /* 0x00000018ff007819 */ /* 0x000fc80000011600 */
[----:B------:R-:W-:-:S07]  /*7b10*/  LOP3.LUT R0, R3, R0, RZ, 0xfc, !PT ;  /* 0x0000000003007212 */ /* 0x000fce00078efcff */
.L_x_37399:
[----:B------:R-:W-:Y:S05]  /*7b20*/  BSYNC B0 ;  /* 0x0000000000007941 */ /* 0x000fea0003800000 */
.L_x_37398:
[----:B------:R0:W-:Y:S01]  /*7b30*/  STG.E.U8 desc[UR36][R4.64], R0 ;  /* 0x0000000004007986 */ /* 0x0001e2000c101124 */
[----:B------:R-:W-:Y:S05]  /*7b40*/  BRA `(.L_x_37375) ;  /* 0x0000000000c07947 */ /* 0x000fea0003800000 */
.L_x_37392:
        /* <DEDUP_REMOVED lines=26> */
.L_x_37374:
        /* <DEDUP_REMOVED lines=16> */
.L_x_37403:
[----:B------:R-:W-:Y:S05]  /*7df0*/  BRA `(.L_x_37375) ;  /* 0x0000000000147947 */ /* 0x000fea0003800000 */
.L_x_37402:
[----:B------:R-:W0:Y:S02]  /*7e00*/  F2I.U64.F64.TRUNC R24, R24 ;  /* 0x0000001800187311 */ /* 0x000e24000030d800 */
[----:B0-----:R0:W-:Y:S01]  /*7e10*/  STG.E.64 desc[UR36][R4.64], R24 ;  /* 0x0000001804007986 */ /* 0x0011e2000c101b24 */
[----:B------:R-:W-:Y:S05]  /*7e20*/  BRA `(.L_x_37375) ;  /* 0x0000000000087947 */ /* 0x000fea0003800000 */
.L_x_37401:
[----:B------:R-:W0:Y:S02]  /*7e30*/  F2I.U32.F64.TRUNC R25, R24 ;  /* 0x0000001800197311 */ /* 0x000e24000030d000 */
[----:B0-----:R0:W-:Y:S02]  /*7e40*/  STG.E desc[UR36][R4.64], R25 ;  /* 0x0000001904007986 */ /* 0x0011e4000c101924 */
.L_x_37375:
[----:B------:R-:W-:-:S07]  /*7e50*/  VIADD R23, R23, 0x80 ;  /* 0x0000008017177836 */ /* 0x000fce0000000000 */
.L_x_37335:
[----:B------:R-:W-:Y:S05]  /*7e60*/  BSYNC B6 ;  /* 0x0000000000067941 */ /* 0x000fea0003800000 */
.L_x_37334:
        /* <DEDUP_REMOVED lines=22> */
.L_x_37407:
[----:B------:R-:W0:Y:S02]  /*7fd0*/  F2I.S64.F64.TRUNC R16, R16 ;  /* 0x0000001000107311 */ /* 0x000e24000030d900 */
[----:B0-----:R-:W-:-:S05]  /*7fe0*/  IMAD.MOV.U32 R5, RZ, RZ, R16 ;  /* 0x000000ffff057224 */ /* 0x001fca00078e0010 */
[----:B------:R-:W-:Y:S01]  /*7ff0*/  STG.E.U8 desc[UR36][R2.64], R5 ;  /* 0x0000000502007986 */ /* 0x000fe2000c101124 */
[----:B------:R-:W-:Y:S05]  /*8000*/  EXIT ;  /* 0x000000000000794d */ /* 0x000fea0003800000 */
.L_x_37406:
        /* <DEDUP_REMOVED lines=9> */
.L_x_37410:
[----:B------:R-:W0:Y:S02]  /*80a0*/  F2I.F64.TRUNC R17, R16 ;  /* 0x0000001000117311 */ /* 0x000e24000030d100 */
[----:B0-----:R-:W-:Y:S01]  /*80b0*/  STG.E desc[UR36][R2.64], R17 ;  /* 0x0000001102007986 */ /* 0x001fe2000c101924 */
[----:B------:R-:W-:Y:S05]  /*80c0*/  EXIT ;  /* 0x000000000000794d */ /* 0x000fea0003800000 */
.L_x_37409:
[----:B------:R-:W0:Y:S02]  /*80d0*/  F2I.F64.TRUNC R17, R16 ;  /* 0x0000001000117311 */ /* 0x000e24000030d100 */
[----:B0-----:R-:W-:Y:S01]  /*80e0*/  STG.E.U16 desc[UR36][R2.64], R17 ;  /* 0x0000001102007986 */ /* 0x001fe2000c101524 */
[----:B------:R-:W-:Y:S05]  /*80f0*/  EXIT ;  /* 0x000000000000794d */ /* 0x000fea0003800000 */
.L_x_37405:
        /* <DEDUP_REMOVED lines=13> */
.L_x_37412:
        /* <DEDUP_REMOVED lines=8> */
.L_x_37411:
        /* <DEDUP_REMOVED lines=16> */
.L_x_37414:
        /* <DEDUP_REMOVED lines=11> */
.L_x_37413:
[----:B------:R-:W-:Y:S01]  /*8400*/  STG.E.64 desc[UR36][R2.64], R16 ;  /* 0x0000001002007986 */ /* 0x000fe2000c101b24 */
[----:B------:R-:W-:Y:S05]  /*8410*/  EXIT ;  /* 0x000000000000794d */ /* 0x000fea0003800000 */
.L_x_37404:
        /* <DEDUP_REMOVED lines=13> */
.L_x_37417:
[----:B------:R-:W-:Y:S01]  /*84f0*/  STG.E.128 desc[UR36][R2.64], R16 ;  /* 0x0000001002007986 */ /* 0x000fe2000c101d24 */
[----:B------:R-:W-:Y:S05]  /*8500*/  EXIT ;  /* 0x000000000000794d */ /* 0x000fea0003800000 */
.L_x_37416:
        /* <DEDUP_REMOVED lines=25> */
.L_x_37421:
[----:B------:R-:W-:Y:S05]  /*86a0*/  BSYNC B0 ;  /* 0x0000000000007941 */ /* 0x000fea0003800000 */
.L_x_37420:
[----:B------:R-:W-:-:S05]  /*86b0*/  LOP3.LUT R5, R0, R5, RZ, 0xfc, !PT ;  /* 0x0000000500057212 */ /* 0x000fca00078efcff */
[----:B------:R-:W-:Y:S01]  /*86c0*/  STG.E.U8 desc[UR36][R2.64], R5 ;  /* 0x0000000502007986 */ /* 0x000fe2000c101124 */
[----:B------:R-:W-:Y:S05]  /*86d0*/  EXIT ;  /* 0x000000000000794d */ /* 0x000fea0003800000 */
.L_x_37419:
        /* <DEDUP_REMOVED lines=17> */
.L_x_37423:
[----:B------:R-:W-:Y:S01]  /*87f0*/  IMAD.MOV.U32 R0, RZ, RZ, 0x7f ;  /* 0x0000007fff007424 */ /* 0x000fe200078e00ff */
[----:B------:R-:W-:-:S04]  /*8800*/  ISETP.GT.U32.AND P0, PT, R4, 0x7f800000, PT ;  /* 0x7f8000000400780c */ /* 0x000fc80003f04070 */
[----:B------:R-:W-:-:S09]  /*8810*/  SEL R0, R0, 0x7c, P0 ;  /* 0x0000007c00007807 */ /* 0x000fd20000000000 */
.L_x_37424:
[----:B------:R-:W-:Y:S05]  /*8820*/  BSYNC B0 ;  /* 0x0000000000007941 */ /* 0x000fea0003800000 */
.L_x_37422:
[----:B------:R-:W-:-:S04]  /*8830*/  LOP3.LUT R4, R5, 0x80000000, RZ, 0xc0, !PT ;  /* 0x8000000005047812 */ /* 0x000fc800078ec0ff */
[----:B------:R-:W-:-:S04]  /*8840*/  SHF.R.U32.HI R5, RZ, 0x18, R4 ;  /* 0x00000018ff057819 */ /* 0x000fc80000011604 */
[----:B------:R-:W-:-:S05]  /*8850*/  LOP3.LUT R5, R0, R5, RZ, 0xfc, !PT ;  /* 0x0000000500057212 */ /* 0x000fca00078efcff */
[----:B------:R-:W-:Y:S01]  /*8860*/  STG.E.U8 desc[UR36][R2.64], R5 ;  /* 0x0000000502007986 */ /* 0x000fe2000c101124 */
[----:B------:R-:W-:Y:S05]  /*8870*/  EXIT ;  /* 0x000000000000794d */ /* 0x000fea0003800000 */
.L_x_37418:
        /* <DEDUP_REMOVED lines=8> */
.L_x_37415:
        /* <DEDUP_REMOVED lines=11> */
.L_x_37427:
        /* <DEDUP_REMOVED lines=21> */
.L_x_37430:
[----:B------:R-:W-:-:S04]  /*8b00*/  LOP3.LUT R0, R7, 0x80000000, RZ, 0xc0, !PT ;  /* 0x8000000007007812 */ /* 0x000fc800078ec0ff */
[----:B------:R-:W-:-:S04]  /*8b10*/  SHF.R.U32.HI R5, RZ, 0x18, R0 ;  /* 0x00000018ff057819 */ /* 0x000fc80000011600 */
[----:B------:R-:W-:-:S04]  /*8b20*/  LOP3.LUT R4, R4, R5, RZ, 0xfc, !PT ;  /* 0x0000000504047212 */ /* 0x000fc800078efcff */
[----:B------:R-:W-:-:S07]  /*8b30*/  PRMT R0, R4, 0x7610, R0 ;  /* 0x0000761004007816 */ /* 0x000fce0000000000 */
.L_x_37429:
[----:B------:R-:W-:Y:S05]  /*8b40*/  BSYNC B0 ;  /* 0x0000000000007941 */ /* 0x000fea0003800000 */
.L_x_37428:
[----:B------:R-:W-:Y:S01]  /*8b50*/  STG.E.U8 desc[UR36][R2.64], R0 ;  /* 0x0000000002007986 */ /* 0x000fe2000c101124 */
[----:B------:R-:W-:Y:S05]  /*8b60*/  EXIT ;  /* 0x000000000000794d */ /* 0x000fea0003800000 */
.L_x_37426:
        /* <DEDUP_REMOVED lines=21> */
.L_x_37433:
[----:B------:R-:W-:-:S04]  /*8cc0*/  LOP3.LUT R0, R7, 0x80000000, RZ, 0xc0, !PT ;  /* 0x8000000007007812 */ /* 0x000fc800078ec0ff */
[----:B------:R-:W-:-:S04]  /*8cd0*/  SHF.R.U32.HI R5, RZ, 0x18, R0 ;  /* 0x00000018ff057819 */ /* 0x000fc80000011600 */
[----:B------:R-:W-:-:S04]  /*8ce0*/  LOP3.LUT R4, R4, R5, RZ, 0xfc, !PT ;  /* 0x0000000504047212 */ /* 0x000fc800078efcff */
[----:B------:R-:W-:-:S07]  /*8cf0*/  PRMT R0, R4, 0x7610, R0 ;  /* 0x0000761004007816 */ /* 0x000fce0000000000 */
.L_x_37432:
[----:B------:R-:W-:Y:S05]  /*8d00*/  BSYNC B0 ;  /* 0x0000000000007941 */ /* 0x000fea0003800000 */
.L_x_37431:
[----:B------:R-:W-:Y:S01]  /*8d10*/  STG.E.U8 desc[UR36][R2.64], R0 ;  /* 0x0000000002007986 */ /* 0x000fe2000c101124 */
[----:B------:R-:W-:Y:S05]  /*8d20*/  EXIT ;  /* 0x000000000000794d */ /* 0x000fea0003800000 */
.L_x_37425:
        /* <DEDUP_REMOVED lines=26> */
.L_x_37408:
        /* <DEDUP_REMOVED lines=16> */
.L_x_37436:
[----:B------:R-:W-:Y:S05]  /*8fd0*/  EXIT ;  /* 0x000000000000794d */ /* 0x000fea0003800000 */
.L_x_37435:
[----:B------:R-:W0:Y:S02]  /*8fe0*/  F2I.U64.F64.TRUNC R16, R16 ;  /* 0x0000001000107311 */ /* 0x000e24000030d800 */
[----:B0-----:R-:W-:Y:S01]  /*8ff0*/  STG.E.64 desc[UR36][R2.64], R16 ;  /* 0x0000001002007986 */ /* 0x001fe2000c101b24 */
[----:B------:R-:W-:Y:S05]  /*9000*/  EXIT ;  /* 0x000000000000794d */ /* 0x000fea0003800000 */
.L_x_37434:
[----:B------:R-:W0:Y:S02]  /*9010*/  F2I.U32.F64.TRUNC R17, R16 ;  /* 0x0000001000117311 */ /* 0x000e24000030d000 */
[----:B0-----:R-:W-:Y:S01]  /*9020*/  STG.E desc[UR36][R2.64], R17 ;  /* 0x0000001102007986 */ /* 0x001fe2000c101924 */
[----:B------:R-:W-:Y:S05]  /*9030*/  EXIT ;  /* 0x000000000000794d */ /* 0x000fea0003800000 */
.L_x_37437:
        /* <DEDUP_REMOVED lines=12> */
.L_x_71842:


//--------------------- .text._ZN2at6native18elementwise_kernelILi128ELi2EZNS0_22gpu_kernel_impl_nocastIZZZNS0_50_GLOBAL__N__2680c7bb_12_PowKernel_cu_140f0503_289624pow_tensor_scalar_kernelERNS_18TensorIteratorBaseERKN3c106ScalarEENKUlvE_clEvENKUlvE_clEvEUlNS6_7complexIdEEE_EEvS5_RKT_EUliE_EEviT1_ --------------------------
	.section	.text._ZN2at6native18elementwise_kernelILi128ELi2EZNS0_22gpu_kernel_impl_nocastIZZZNS0_50_GLOBAL__N__2680c7bb_12_PowKernel_cu_140f0503_289624pow_tensor_scalar_kernelERNS_18TensorIteratorBaseERKN3c106ScalarEENKUlvE_clEvENKUlvE_clEvEUlNS6_7complexIdEEE_EEvS5_RKT_EUliE_EEviT1_,"ax",@progbits
	.align	128
        .global         _ZN2at6native18elementwise_kernelILi128ELi2EZNS0_22gpu_kernel_impl_nocastIZZZNS0_50_GLOBAL__N__2680c7bb_12_PowKernel_cu_140f0503_289624pow_tensor_scalar_kernelERNS_18TensorIteratorBaseERKN3c106ScalarEENKUlvE_clEvENKUlvE_clEvEUlNS6_7complexIdEEE_EEvS5_RKT_EUliE_EEviT1_
        .type           _ZN2at6native18elementwise_kernelILi128ELi2EZNS0_22gpu_kernel_impl_nocastIZZZNS0_50_GLOBAL__N__2680c7bb_12_PowKernel_cu_140f0503_289624pow_tensor_scalar_kernelERNS_18TensorIteratorBaseERKN3c106ScalarEENKUlvE_clEvENKUlvE_clEvEUlNS6_7complexIdEEE_EEvS5_RKT_EUliE_EEviT1_,@function
        .size           _ZN2at6native18elementwise_kernelILi128ELi2EZNS0_22gpu_kernel_impl_nocastIZZZNS0_50_GLOBAL__N__2680c7bb_12_PowKernel_cu_140f0503_289624pow_tensor_scalar_kernelERNS_18TensorIteratorBaseERKN3c106ScalarEENKUlvE_clEvENKUlvE_clEvEUlNS6_7complexIdEEE_EEvS5_RKT_EUliE_EEviT1_,(.L_x_71843 - _ZN2at6native18elementwise_kernelILi128ELi2EZNS0_22gpu_kernel_impl_nocastIZZZNS0_50_GLOBAL__N__2680c7bb_12_PowKernel_cu_140f0503_289624pow_tensor_scalar_kernelERNS_18TensorIteratorBaseERKN3c106ScalarEENKUlvE_clEvENKUlvE_clEvEUlNS6_7complexIdEEE_EEvS5_RKT_EUliE_EEviT1_)
        .other          _ZN2at6native18elementwise_kernelILi128ELi2EZNS0_22gpu_kernel_impl_nocastIZZZNS0_50_GLOBAL__N__2680c7bb_12_PowKernel_cu_140f0503_289624pow_tensor_scalar_kernelERNS_18TensorIteratorBaseERKN3c106ScalarEENKUlvE_clEvENKUlvE_clEvEUlNS6_7complexIdEEE_EEvS5_RKT_EUliE_EEviT1_,@"STO_CUDA_ENTRY STV_DEFAULT"
_ZN2at6native18elementwise_kernelILi128ELi2EZNS0_22gpu_kernel_impl_nocastIZZZNS0_50_GLOBAL__N__2680c7bb_12_PowKernel_cu_140f0503_289624pow_tensor_scalar_kernelERNS_18TensorIteratorBaseERKN3c106ScalarEENKUlvE_clEvENKUlvE_clEvEUlNS6_7complexIdEEE_EEvS5_RKT_EUliE_EEviT1_:
.text._ZN2at6native18elementwise_kernelILi128ELi2EZNS0_22gpu_kernel_impl_nocastIZZZNS0_50_GLOBAL__N__2680c7bb_12_PowKernel_cu_140f0503_289624pow_tensor_scalar_kernelERNS_18TensorIteratorBaseERKN3c106ScalarEENKUlvE_clEvENKUlvE_clEvEUlNS6_7complexIdEEE_EEvS5_RKT_EUliE_EEviT1_:
        /* <DEDUP_REMOVED lines=312> */
.L_x_37440:
[----:B------:R-:W-:Y:S02]  /*1380*/  ULDC.64 UR8, c[0x0][0x418] ;  /* 0x0001060000087ab9 */ /* 0x000fe40000000a00 */
[----:B------:R-:W-:-:S04]  /*1390*/  IADD3 R4, P0, R2, UR8, RZ ;  /* 0x0000000802047c10 */ /* 0x000fc8000ff1e0ff */
[----:B------:R-:W-:Y:S01]  /*13a0*/  IADD3.X R5, RZ, UR9, RZ, P0, !PT ;  /* 0x00000009ff057c10 */ /* 0x000fe200087fe4ff */
[----:B------:R-:W-:-:S05]  /*13b0*/  ULDC.64 UR8, c[0x0][0x410] ;  /* 0x0001040000087ab9 */ /* 0x000fca0000000a00 */
[----:B------:R-:W2:Y:S01]  /*13c0*/  LDG.E.128 R4, desc[UR4][R4.64] ;  /* 0x0000000404047981 */ /* 0x000ea2000c1e1d00 */
[----:B------:R-:W-:-:S04]  /*13d0*/  IADD3 R2, P0, R3, UR8, RZ ;  /* 0x0000000803027c10 */ /* 0x000fc8000ff1e0ff */
[----:B------:R-:W-:Y:S01]  /*13e0*/  IADD3.X R3, RZ, UR9, RZ, P0, !PT ;  /* 0x00000009ff037c10 */ /* 0x000fe200087fe4ff */
[-C--:B--2---:R-:W-:Y:S02]  /*13f0*/  DMUL R10, R4, R6.reuse ;  /* 0x00000006040a7228 */ /* 0x084fe40000000000 */
[----:B------:R-:W-:-:S06]  /*1400*/  DMUL R8, R6, R6 ;  /* 0x0000000606087228 */ /* 0x000fcc0000000000 */
[C---:B------:R-:W-:Y:S02]  /*1410*/  DFMA R10, R4.reuse, R6, R10 ;  /* 0x00000006040a722b */ /* 0x040fe4000000000a */
[----:B------:R-:W-:Y:S01]  /*1420*/  DFMA R8, R4, R4, -R8 ;  /* 0x000000040408722b */ /* 0x000fe20000000808 */
[----:B------:R-:W-:-:S06]  /*1430*/  VIADD R7, R0, 0x80 ;  /* 0x0000008000077836 */ /* 0x000fcc0000000000 */
[----:B------:R0:W-:Y:S04]  /*1440*/  STG.E.128 desc[UR4][R2.64], R8 ;  /* 0x0000000802007986 */ /* 0x0001e8000c101d04 */
.L_x_37439:
[----:B------:R-:W-:Y:S05]  /*1450*/  BSYNC B0 ;  /* 0x0000000000007941 */ /* 0x000fea0003800000 */
.L_x_37438:
        /* <DEDUP_REMOVED lines=305> */
.L_x_37441:
        /* <DEDUP_REMOVED lines=10> */
[----:B------:R-:W-:-:S07]  /*2810*/  DFMA R8, R4, R4, -R8 ;  /* 0x000000040408722b */ /* 0x000fce0000000808 */
[----:B------:R-:W-:Y:S01]  /*2820*/  STG.E.128 desc[UR4][R2.64], R8 ;  /* 0x0000000802007986 */ /* 0x000fe2000c101d04 */
[----:B------:R-:W-:Y:S05]  /*2830*/  EXIT ;  /* 0x000000000000794d */ /* 0x000fea0003800000 */
.L_x_37442:
        /* <DEDUP_REMOVED lines=12> */
.L_x_71843:


//--------------------- .text._ZN2at6native27unrolled_elementwise_kernelIZZZNS0_50_GLOBAL__N__2680c7bb_12_PowKernel_cu_140f0503_289624pow_tensor_scalar_kernelERNS_18TensorIteratorBaseERKN3c106ScalarEENKUlvE_clEvENKUlvE_clEvEUlNS5_7complexIdEEE_St5arrayIPcLm2EELi4E23TrivialOffsetCalculatorILi1EjESI_NS0_6memory15LoadWithoutCastENSJ_16StoreWithoutCastEEEviT_T0_T2_T3_T4_T5_ --------------------------
	.section	.text._ZN2at6native27unrolled_elementwise_kernelIZZZNS0_50_GLOBAL__N__2680c7bb_12_PowKernel_cu_140f0503_289624pow_tensor_scalar_kernelERNS_18TensorIteratorBaseERKN3c106ScalarEENKUlvE_clEvENKUlvE_clEvEUlNS5_7complexIdEEE_St5arrayIPcLm2EELi4E23TrivialOffsetCalculatorILi1EjESI_NS0_6memory15LoadWithoutCastENSJ_16StoreWithoutCastEEEviT_T0_T2_T3_T4_T5_,"ax",@progbits
	.align	128
        .global         _ZN2at6native27unrolled_elementwise_kernelIZZZNS0_50_GLOBAL__N__2680c7bb_12_PowKernel_cu_140f0503_289624pow_tensor_scalar_kernelERNS_18TensorIteratorBaseERKN3c106ScalarEENKUlvE_clEvENKUlvE_clEvEUlNS5_7complexIdEEE_St5arrayIPcLm2EELi4E23TrivialOffsetCalculatorILi1EjESI_NS0_6memory15LoadWithoutCastENSJ_16StoreWithoutCastEEEviT_T0_T2_T3_T4_T5_
        .type           _ZN2at6native27unrolled_elementwise_kernelIZZZNS0_50_GLOBAL__N__2680c7bb_12_PowKernel_cu_140f0503_289624pow_tensor_scalar_kernelERNS_18TensorIteratorBaseERKN3c106ScalarEENKUlvE_clEvENKUlvE_clEvEUlNS5_7complexIdEEE_St5arrayIPcLm2EELi4E23TrivialOffsetCalculatorILi1EjESI_NS0_6memory15LoadWithoutCastENSJ_16StoreWithoutCastEEEviT_T0_T2_T3_T4_T5_,@function
        .size           _ZN2at6native27unrolled_elementwise_kernelIZZZNS0_50_GLOBAL__N__2680c7bb_12_PowKernel_cu_140f0503_289624pow_tensor_scalar_kernelERNS_18TensorIteratorBaseERKN3c106ScalarEENKUlvE_clEvENKUlvE_clEvEUlNS5_7complexIdEEE_St5arrayIPcLm2EELi4E23TrivialOffsetCalculatorILi1EjESI_NS0_6memory15LoadWithoutCastENSJ_16StoreWithoutCastEEEviT_T0_T2_T3_T4_T5_,(.L_x_71844 - _ZN2at6native27unrolled_elementwise_kernelIZZZNS0_50_GLOBAL__N__2680c7bb_12_PowKernel_cu_140f0503_289624pow_tensor_scalar_kernelERNS_18TensorIteratorBaseERKN3c106ScalarEENKUlvE_clEvENKUlvE_clEvEUlNS5_7complexIdEEE_St5arrayIPcLm2EELi4E23TrivialOffsetCalculatorILi1EjESI_NS0_6memory15LoadWithoutCastENSJ_16StoreWithoutCastEEEviT_T0_T2_T3_T4_T5_)
        .other          _ZN2at6native27unrolled_elementwise_kernelIZZZNS0_50_GLOBAL__N__2680c7bb_12_PowKernel_cu_140f0503_289624pow_tensor_scalar_kernelERNS_18TensorIteratorBaseERKN3c106ScalarEENKUlvE_clEvENKUlvE_clEvEUlNS5_7complexIdEEE_St5arrayIPcLm2EELi4E23TrivialOffsetCalculatorILi1EjESI_NS0_6memory15LoadWithoutCastENSJ_16StoreWithoutCastEEEviT_T0_T2_T3_T4_T5_,@"STO_CUDA_ENTRY STV_DEFAULT"
_ZN2at6native27unrolled_elementwise_kernelIZZZNS0_50_GLOBAL__N__2680c7bb_12_PowKernel_cu_140f0503_289624pow_tensor_scalar_kernelERNS_18TensorIteratorBaseERKN3c106ScalarEENKUlvE_clEvENKUlvE_clEvEUlNS5_7complexIdEEE_St5arrayIPcLm2EELi4E23TrivialOffsetCalculatorILi1EjESI_NS0_6memory15LoadWithoutCastENSJ_16StoreWithoutCastEEEviT_T0_T2_T3_T4_T5_:
.text._ZN2at6native27unrolled_elementwise_kernelIZZZNS0_50_GLOBAL__N__2680c7bb_12_PowKernel_cu_140f0503_289624pow_tensor_scalar_kernelERNS_18TensorIteratorBaseERKN3c106ScalarEENKUlvE_clEvENKUlvE_clEvEUlNS5_7complexIdEEE_St5arrayIPcLm2EELi4E23TrivialOffsetCalculatorILi1EjESI_NS0_6memory15LoadWithoutCastENSJ_16StoreWithoutCastEEEviT_T0_T2_T3_T4_T5_:
[----:B------:R-:W-:Y:S01]  /*0000*/  LDC R1, c[0x0][0x28] ;  /* 0x00000a00ff017b82 */ /* 0x000fe20000000800 */
[----:B------:R-:W0:Y:S07]  /*0010*/  S2R R0, SR_CTAID.X ;  /* 0x0000000000007919 */ /* 0x000e2e0000002500 */
[----:B------:R-:W0:Y:S01]  /*0020*/  LDC R5, c[0x0][0x210] ;  /* 0x00008400ff057b82 */ /* 0x000e220000000800 */
[----:B------:R-:W-:Y:S02]  /*0030*/  CS2R R18, SRZ ;  /* 0x0000000000127805 */ /* 0x000fe4000001ff00 */
[----:B------:R-:W-:Y:S01]  /*0040*/  CS2R R16, SRZ ;  /* 0x0000000000107805 */ /* 0x000fe2000001ff00 */
[----:B------:R-:W1:Y:S01]  /*0050*/  S2R R3, SR_TID.X ;  /* 0x0000000000037919 */ /* 0x000e620000002100 */
[----:B------:R-:W-:Y:S01]  /*0060*/  ULDC.64 UR4, c[0x0][0x208] ;  /* 0x0000820000047ab9 */ /* 0x000fe20000000a00 */
[----:B0-----:R-:W-:-:S02]  /*0070*/  IMAD R2, R0, -0x200, R5 ;  /* 0xfffffe0000027824 */ /* 0x001fc400078e0205 */
[----:B-1----:R-:W-:-:S03]  /*0080*/  IMAD.MOV.U32 R5, RZ, RZ, R3 ;  /* 0x000000ffff057224 */ /* 0x002fc600078e0003 */
[----:B------:R-:W-:-:S13]  /*0090*/  ISETP.GE.AND P0, PT, R3, R2, PT ;  /* 0x000000020300720c */ /* 0x000fda0003f06270 */
[----:B------:R-:W-:Y:S01]  /*00a0*/  @!P0 IMAD R11, R0, 0x200, R5 ;  /* 0x00000200000b8824 */ /* 0x000fe200078e0205 */
[----:B------:R-:W0:Y:S01]  /*00b0*/  @!P0 LDC.64 R6, c[0x0][0x228] ;  /* 0x00008a00ff068b82 */ /* 0x000e220000000a00 */
[----:B------:R-:W-:-:S05]  /*00c0*/  @!P0 VIADD R5, R5, 0x80 ;  /* 0x0000008005058836 */ /* 0x000fca0000000000 */
[C---:B------:R-:W-:Y:S02]  /*00d0*/  ISETP.GE.AND P1, PT, R5.reuse, R2, PT ;  /* 0x000000020500720c */ /* 0x040fe40003f26270 */
[----:B------:R-:W-:Y:S01]  /*00e0*/  CS2R R14, SRZ ;  /* 0x00000000000e7805 */ /* 0x000fe2000001ff00 */
[----:B------:R-:W1:Y:S10]  /*00f0*/  @!P0 LDC.64 R26, c[0x0][0x220] ;  /* 0x00008800ff1a8b82 */ /* 0x000e740000000a00 */
[----:B------:R-:W-:Y:S01]  /*0100*/  @!P1 IMAD R21, R0, 0x200, R5 ;  /* 0x0000020000159824 */ /* 0x000fe200078e0205 */
[----:B------:R-:W2:Y:S01]  /*0110*/  @!P1 LDC.64 R8, c[0x0][0x228] ;  /* 0x00008a00ff089b82 */ /* 0x000ea20000000a00 */
[----:B------:R-:W-:-:S02]  /*0120*/  @!P1 VIADD R5, R5, 0x80 ;  /* 0x0000008005059836 */ /* 0x000fc40000000000 */
[----:B0-----:R-:W-:-:S03]  /*0130*/  @!P0 IMAD.WIDE.U32 R6, R11, 0x10, R6 ;  /* 0x000000100b068825 */ /* 0x001fc600078e0006 */
[----:B------:R-:W-:Y:S02]  /*0140*/  ISETP.GE.AND P2, PT, R5, R2, PT ;  /* 0x000000020500720c */ /* 0x000fe40003f46270 */
[----:B------:R0:W3:Y:S11]  /*0150*/  @!P0 LDG.E.128 R16, desc[UR4][R6.64] ;  /* 0x0000000406108981 */ /* 0x0000f6000c1e1d00 */
[----:B------:R-:W4:Y:S01]  /*0160*/  @!P2 LDC.64 R12, c[0x0][0x228] ;  /* 0x00008a00ff0cab82 */ /* 0x000f220000000a00 */
[----:B------:R-:W-:Y:S01]  /*0170*/  CS2R R10, SRZ ;  /* 0x00000000000a7805 */ /* 0x000fe2000001ff00 */
[----:B--2---:R-:W-:Y:S01]  /*0180*/  @!P1 IMAD.WIDE.U32 R20, R21, 0x10, R8 ;  /* 0x0000001015149825 */ /* 0x004fe200078e0008 */
[----:B------:R-:W-:-:S03]  /*0190*/  CS2R R8, SRZ ;  /* 0x0000000000087805 */ /* 0x000fc6000001ff00 */
[----:B------:R-:W-:-:S03]  /*01a0*/  @!P2 IMAD R29, R0, 0x200, R5 ;  /* 0x00000200001da824 */ /* 0x000fc600078e0205 */
[----:B------:R-:W2:Y:S01]  /*01b0*/  @!P1 LDG.E.128 R8, desc[UR4][R20.64] ;  /* 0x0000000414089981 */ /* 0x000ea2000c1e1d00 */
[----:B----4-:R-:W-:Y:S01]  /*01c0*/  @!P2 IMAD.WIDE.U32 R28, R29, 0x10, R12 ;  /* 0x000000101d1ca825 */ /* 0x010fe200078e000c */
[----:B------:R-:W-:-:S06]  /*01d0*/  CS2R R12, SRZ ;  /* 0x00000000000c7805 */ /* 0x000fcc000001ff00 */
[----:B------:R4:W2:Y:S01]  /*01e0*/  @!P2 LDG.E.128 R12, desc[UR4][R28.64] ;  /* 0x000000041c0ca981 */ /* 0x0008a2000c1e1d00 */
[----:B------:R-:W-:-:S05]  /*01f0*/  @!P2 VIADD R5, R5, 0x80 ;  /* 0x000000800505a836 */ /* 0x000fca0000000000 */
[----:B------:R-:W-:-:S13]  /*0200*/  ISETP.GE.AND P1, PT, R5, R2, PT ;  /* 0x000000020500720c */ /* 0x000fda0003f26270 */
[----:B------:R-:W1:Y:S01]  /*0210*/  @!P1 LDC.64 R22, c[0x0][0x228] ;  /* 0x00008a00ff169b82 */ /* 0x000e620000000a00 */
[----:B------:R-:W-:Y:S01]  /*0220*/  @!P1 IMAD R5, R0, 0x200, R5 ;  /* 0x0000020000059824 */ /* 0x000fe200078e0205 */
[----:B0-----:R-:W-:Y:S01]  /*0230*/  CS2R R6, SRZ ;  /* 0x0000000000067805 */ /* 0x001fe2000001ff00 */
[----:B----4-:R-:W-:Y:S02]  /*0240*/  VIADD R29, R3, 0x80 ;  /* 0x00000080031d7836 */ /* 0x010fe40000000000 */
[----:B-1----:R-:W-:Y:S01]  /*0250*/  @!P1 IMAD.WIDE.U32 R22, R5, 0x10, R22 ;  /* 0x0000001005169825 */ /* 0x002fe200078e0016 */
[----:B------:R-:W-:-:S06]  /*0260*/  CS2R R4, SRZ ;  /* 0x0000000000047805 */ /* 0x000fcc000001ff00 */
[----:B------:R0:W5:Y:S01]  /*0270*/  @!P1 LDG.E.128 R4, desc[UR4][R22.64] ;  /* 0x0000000416049981 */ /* 0x000162000c1e1d00 */
[----:B------:R-:W-:Y:S01]  /*0280*/  ISETP.GE.AND P1, PT, R3, R2, PT ;  /* 0x000000020300720c */ /* 0x000fe20003f26270 */
[----:B------:R-:W-:Y:S01]  /*0290*/  BSSY B0, `(.L_x_37443) ;  /* 0x0000031000007945 */ /* 0x000fe20003800000 */
[-C--:B---3--:R-:W-:Y:S02]  /*02a0*/  DMUL R20, R18, R18.reuse ;  /* 0x0000001212147228 */ /* 0x088fe40000000000 */
[----:B------:R-:W-:-:S06]  /*02b0*/  DMUL R24, R16, R18 ;  /* 0x0000001210187228 */ /* 0x000fcc0000000000 */
[C---:B------:R-:W-:Y:S02]  /*02c0*/  DFMA R20, R16.reuse, R16, -R20 ;  /* 0x000000101014722b */ /* 0x040fe40000000814 */
[----:B------:R-:W-:-:S08]  /*02d0*/  DFMA R18, R16, R18, R24 ;  /* 0x000000121012722b */ /* 0x000fd00000000018 */
[----:B------:R-:W-:Y:S02]  /*02e0*/  FSEL R16, R20, RZ, !P1 ;  /* 0x000000ff14107208 */ /* 0x000fe40004800000 */
[----:B------:R-:W-:Y:S01]  /*02f0*/  FSEL R17, R21, RZ, !P1 ;  /* 0x000000ff15117208 */ /* 0x000fe20004800000 */
[-C--:B--2---:R-:W-:Y:S02]  /*0300*/  DMUL R20, R8, R10.reuse ;  /* 0x0000000a08147228 */ /* 0x084fe40000000000 */
[----:B0-----:R-:W-:Y:S01]  /*0310*/  DMUL R22, R10, R10 ;  /* 0x0000000a0a167228 */ /* 0x001fe20000000000 */
[----:B------:R-:W-:-:S05]  /*0320*/  @!P0 IMAD R25, R0, 0x200, R3 ;  /* 0x0000020000198824 */ /* 0x000fca00078e0203 */
[C---:B------:R-:W-:Y:S02]  /*0330*/  DFMA R20, R8.reuse, R10, R20 ;  /* 0x0000000a0814722b */ /* 0x040fe40000000014 */
[----:B------:R-:W-:Y:S01]  /*0340*/  DFMA R22, R8, R8, -R22 ;  /* 0x000000080816722b */ /* 0x000fe20000000816 */
[----:B------:R-:W-:Y:S02]  /*0350*/  IMAD.MOV.U32 R9, RZ, RZ, R3 ;  /* 0x000000ffff097224 */ /* 0x000fe400078e0003 */
[----:B------:R-:W-:Y:S02]  /*0360*/  @!P0 IMAD.MOV.U32 R9, RZ, RZ, R29 ;  /* 0x000000ffff098224 */ /* 0x000fe400078e001d */
[----:B------:R-:W-:Y:S01]  /*0370*/  @!P0 IMAD.WIDE.U32 R26, R25, 0x10, R26 ;  /* 0x00000010191a8825 */ /* 0x000fe200078e001a */
[-C--:B------:R-:W-:Y:S02]  /*0380*/  DMUL R24, R12, R14.reuse ;  /* 0x0000000e0c187228 */ /* 0x080fe40000000000 */
[----:B------:R-:W-:Y:S01]  /*0390*/  DMUL R10, R14, R14 ;  /* 0x0000000e0e0a7228 */ /* 0x000fe20000000000 */
[----:B------:R-:W-:-:S02]  /*03a0*/  ISETP.GE.AND P2, PT, R9, R2, PT ;  /* 0x000000020900720c */ /* 0x000fc40003f46270 */
[----:B------:R-:W-:Y:S02]  /*03b0*/  FSEL R18, R18, RZ, !P1 ;  /* 0x000000ff12127208 */ /* 0x000fe40004800000 */
[----:B------:R-:W-:Y:S01]  /*03c0*/  FSEL R19, R19, RZ, !P1 ;  /* 0x000000ff13137208 */ /* 0x000fe20004800000 */
[C---:B------:R-:W-:Y:S02]  /*03d0*/  DFMA R24, R12.reuse, R14, R24 ;  /* 0x0000000e0c18722b */ /* 0x040fe40000000018 */
[----:B------:R-:W-:Y:S01]  /*03e0*/  DFMA R10, R12, R12, -R10 ;  /* 0x0000000c0c0a722b */ /* 0x000fe2000000080a */
[----:B------:R-:W-:Y:S01]  /*03f0*/  VIADD R15, R3, 0x100 ;  /* 0x00000100030f7836 */ /* 0x000fe20000000000 */
[----:B------:R0:W-:Y:S01]  /*0400*/  @!P0 STG.E.128 desc[UR4][R26.64], R16 ;  /* 0x000000101a008986 */ /* 0x0001e2000c101d04 */
[----:B------:R-:W-:-:S03]  /*0410*/  ISETP.GE.AND P1, PT, R29, R2, PT ;  /* 0x000000021d00720c */ /* 0x000fc60003f26270 */
[----:B------:R-:W-:Y:S02]  /*0420*/  ISETP.GE.AND P0, PT, R15, R2, PT ;  /* 0x000000020f00720c */ /* 0x000fe40003f06270 */
[----:B------:R-:W-:Y:S02]  /*0430*/  FSEL R14, R20, RZ, !P1 ;  /* 0x000000ff140e7208 */ /* 0x000fe40004800000 */
[----:B------:R-:W-:Y:S02]  /*0440*/  FSEL R15, R21, RZ, !P1 ;  /* 0x000000ff150f7208 */ /* 0x000fe40004800000 */
[----:B------:R-:W-:Y:S02]  /*0450*/  FSEL R12, R22, RZ, !P1 ;  /* 0x000000ff160c7208 */ /* 0x000fe40004800000 */
[----:B------:R-:W-:Y:S02]  /*0460*/  FSEL R13, R23, RZ, !P1 ;  /* 0x000000ff170d7208 */ /* 0x000fe40004800000 */
[----:B------:R-:W-:-:S02]  /*0470*/  FSEL R8, R24, RZ, !P0 ;  /* 0x000000ff18087208 */ /* 0x000fc40004000000 */
[----:B------:R-:W-:Y:S02]  /*0480*/  FSEL R25, R25, RZ, !P0 ;  /* 0x000000ff19197208 */ /* 0x000fe40004000000 */
[----:B0-----:R-:W-:Y:S02]  /*0490*/  FSEL R18, R10, RZ, !P0 ;  /* 0x000000ff0a127208 */ /* 0x001fe40004000000 */
[----:B------:R-:W-:Y:S01]  /*04a0*/  FSEL R19, R11, RZ, !P0 ;  /* 0x000000ff0b137208 */ /* 0x000fe20004000000 */
[----:B------:R-:W-:Y:S06]  /*04b0*/  @P2 BRA `(.L_x_37444) ;  /* 0x0000000000382947 */ /* 0x000fec0003800000 */
[----:B------:R-:W0:Y:S01]  /*04c0*/  LDC.64 R10, c[0x0][0x220] ;  /* 0x00008800ff0a7b82 */ /* 0x000e220000000a00 */
[----:B------:R-:W-:Y:S02]  /*04d0*/  IMAD R17, R0, 0x200, R9 ;  /* 0x0000020000117824 */ /* 0x000fe400078e0209 */
[----:B------:R-:W-:-:S05]  /*04e0*/  VIADD R9, R9, 0x80 ;  /* 0x0000008009097836 */ /* 0x000fca0000000000 */
[----:B------:R-:W-:-:S13]  /*04f0*/  ISETP.GE.AND P0, PT, R9, R2, PT ;  /* 0x000000020900720c */ /* 0x000fda0003f06270 */
[----:B------:R-:W-:Y:S02]  /*0500*/  @!P0 IMAD R21, R0, 0x200, R9 ;  /* 0x0000020000158824 */ /* 0x000fe400078e0209 */
[----:B------:R-:W-:Y:S02]  /*0510*/  @!P0 VIADD R9, R9, 0x80 ;  /* 0x0000008009098836 */ /* 0x000fe40000000000 */
[----:B0-----:R-:W-:-:S04]  /*0520*/  IMAD.WIDE.U32 R16, R17, 0x10, R10 ;  /* 0x0000001011107825 */ /* 0x001fc800078e000a */
[----:B------:R-:W-:Y:S01]  /*0530*/  @!P0 IMAD.WIDE.U32 R10, R21, 0x10, R10 ;  /* 0x00000010150a8825 */ /* 0x000fe200078e000a */
[----:B------:R0:W-:Y:S03]  /*0540*/  STG.E.128 desc[UR4][R16.64], R12 ;  /* 0x0000000c10007986 */ /* 0x0001e6000c101d04 */
[----:B0-----:R-:W-:Y:S02]  /*0550*/  @!P0 IMAD.MOV.U32 R12, RZ, RZ, R18 ;  /* 0x000000ffff0c8224 */ /* 0x001fe400078e0012 */
[----:B------:R-:W-:Y:S02]  /*0560*/  @!P0 IMAD.MOV.U32 R13, RZ, RZ, R19 ;  /* 0x000000ffff0d8224 */ /* 0x000fe400078e0013 */
[----:B------:R-:W-:Y:S02]  /*0570*/  @!P0 IMAD.MOV.U32 R14, RZ, RZ, R8 ;  /* 0x000000ffff0e8224 */ /* 0x000fe400078e0008 */
[----:B------:R-:W-:-:S05]  /*0580*/  @!P0 IMAD.MOV.U32 R15, RZ, RZ, R25 ;  /* 0x000000ffff0f8224 */ /* 0x000fca00078e0019 */
[----:B------:R0:W-:Y:S02]  /*0590*/  @!P0 STG.E.128 desc[UR4][R10.64], R12 ;  /* 0x0000000c0a008986 */ /* 0x0001e4000c101d04 */
.L_x_37444:
[----:B------:R-:W-:Y:S05]  /*05a0*/  BSYNC B0 ;  /* 0x0000000000007941 */ /* 0x000fea0003800000 */
.L_x_37443:
[----:B------:R-:W-:-:S13]  /*05b0*/  ISETP.GE.AND P0, PT, R9, R2, PT ;  /* 0x000000020900720c */ /* 0x000fda0003f06270 */
[----:B------:R-:W-:Y:S05]  /*05c0*/  @P0 EXIT ;  /* 0x000000000000094d */ /* 0x000fea0003800000 */
[----:B0-----:R-:W0:Y:S01]  /*05d0*/  LDC.64 R10, c[0x0][0x220] ;  /* 0x00008800ff0a7b82 */ /* 0x001e220000000a00 */
[-C--:B-----5:R-:W-:Y:S01]  /*05e0*/  DMUL R12, R6, R6.reuse ;  /* 0x00000006060c7228 */ /* 0x0a0fe20000000000 */
[----:B------:R-:W-:Y:S01]  /*05f0*/  VIADD R3, R3, 0x180 ;  /* 0x0000018003037836 */ /* 0x000fe20000000000 */
[----:B------:R-:W-:Y:S01]  /*0600*/  DMUL R14, R4, R6 ;  /* 0x00000006040e7228 */ /* 0x000fe20000000000 */
[----:B------:R-:W-:-:S03]  /*0610*/  IMAD R9, R0, 0x200, R9 ;  /* 0x0000020000097824 */ /* 0x000fc600078e0209 */
[----:B------:R-:W-:Y:S02]  /*0620*/  ISETP.GE.AND P0, PT, R3, R2, PT ;  /* 0x000000020300720c */ /* 0x000fe40003f06270 */
[C---:B------:R-:W-:Y:S02]  /*0630*/  DFMA R12, R4.reuse, R4, -R12 ;  /* 0x00000004040c722b */ /* 0x040fe4000000080c */
[----:B------:R-:W-:-:S08]  /*0640*/  DFMA R14, R4, R6, R14 ;  /* 0x00000006040e722b */ /* 0x000fd0000000000e */
[----:B------:R-:W-:Y:S02]  /*0650*/  FSEL R4, R12, RZ, !P0 ;  /* 0x000000ff0c047208 */ /* 0x000fe40004000000 */
[----:B------:R-:W-:Y:S02]  /*0660*/  FSEL R5, R13, RZ, !P0 ;  /* 0x000000ff0d057208 */ /* 0x000fe40004000000 */
[----:B------:R-:W-:Y:S01]  /*0670*/  FSEL R6, R14, RZ, !P0 ;  /* 0x000000ff0e067208 */ /* 0x000fe20004000000 */
[----:B0-----:R-:W-:Y:S01]  /*0680*/  IMAD.WIDE.U32 R10, R9, 0x10, R10 ;  /* 0x00000010090a7825 */ /* 0x001fe200078e000a */
[----:B------:R-:W-:-:S05]  /*0690*/  FSEL R7, R15, RZ, !P0 ;  /* 0x000000ff0f077208 */ /* 0x000fca0004000000 */
[----:B------:R-:W-:Y:S01]  /*06a0*/  STG.E.128 desc[UR4][R10.64], R4 ;  /* 0x000000040a007986 */ /* 0x000fe2000c101d04 */
[----:B------:R-:W-:Y:S05]  /*06b0*/  EXIT ;  /* 0x000000000000794d */ /* 0x000fea0003800000 */
.L_x_37445:
        /* <DEDUP_REMOVED lines=12> */
.L_x_71844:


//--------------------- .text._ZN2at6native29vectorized_elementwise_kernelILi2EZZZNS0_50_GLOBAL__N__2680c7bb_12_PowKernel_cu_140f0503_289624pow_tensor_scalar_kernelERNS_18TensorIteratorBaseERKN3c106ScalarEENKUlvE_clEvENKUlvE_clEvEUlNS5_7complexIdEEE_St5arrayIPcLm2EEEEviT0_T1_ --------------------------
	.section	.text._ZN2at6native29vectorized_elementwise_kernelILi2EZZZNS0_50_GLOBAL__N__2680c7bb_12_PowKernel_cu_140f0503_289624pow_tensor_scalar_kernelERNS_18TensorIteratorBaseERKN3c106ScalarEENKUlvE_clEvENKUlvE_clEvEUlNS5_7complexIdEEE_St5arrayIPcLm2EEEEviT0_T1_,"ax",@progbits
	.align	128
        .global         _ZN2at6native29vectorized_elementwise_kernelILi2EZZZNS0_50_GLOBAL__N__2680c7bb_12_PowKernel_cu_140f0503_289624pow_tensor_scalar_kernelERNS_18TensorIteratorBaseERKN3c106ScalarEENKUlvE_clEvENKUlvE_clEvEUlNS5_7complexIdEEE_St5arrayIPcLm2EEEEviT0_T1_
        .type           _ZN2at6native29vectorized_elementwise_kernelILi2EZZZNS0_50_GLOBAL__N__2680c7bb_12_PowKernel_cu_140f0503_289624pow_tensor_scalar_kernelERNS_18TensorIteratorBaseERKN3c106ScalarEENKUlvE_clEvENKUlvE_clEvEUlNS5_7complexIdEEE_St5arrayIPcLm2EEEEviT0_T1_,@function
        .size           _ZN2at6native29vectorized_elementwise_kernelILi2EZZZNS0_50_GLOBAL__N__2680c7bb_12_PowKernel_cu_140f0503_289624pow_tensor_scalar_kernelERNS_18TensorIteratorBaseERKN3c106ScalarEENKUlvE_clEvENKUlvE_clEvEUlNS5_7complexIdEEE_St5arrayIPcLm2EEEEviT0_T1_,(.L_x_71845 - _ZN2at6native29vectorized_elementwise_kernelILi2EZZZNS0_50_GLOBAL__N__2680c7bb_12_PowKernel_cu_140f0503_289624pow_tensor_scalar_kernelERNS_18TensorIteratorBaseERKN3c106ScalarEENKUlvE_clEvENKUlvE_clEvEUlNS5_7complexIdEEE_St5arrayIPcLm2EEEEviT0_T1_)
        .other          _ZN2at6native29vectorized_elementwise_kernelILi2EZZZNS0_50_GLOBAL__N__2680c7bb_12_PowKernel_cu_140f0503_289624pow_tensor_scalar_kernelERNS_18TensorIteratorBaseERKN3c106ScalarEENKUlvE_clEvENKUlvE_clEvEUlNS5_7complexIdEEE_St5arrayIPcLm2EEEEviT0_T1_,@"STO_CUDA_ENTRY STV_DEFAULT"
_ZN2at6native29vectorized_elementwise_kernelILi2EZZZNS0_50_GLOBAL__N__2680c7bb_12_PowKernel_cu_140f0503_289624pow_tensor_scalar_kernelERNS_18TensorIteratorBaseERKN3c106ScalarEENKUlvE_clEvENKUlvE_clEvEUlNS5_7complexIdEEE_St5arrayIPcLm2EEEEviT0_T1_:
.text._ZN2at6native29vectorized_elementwise_kernelILi2EZZZNS0_50_GLOBAL__N__2680c7bb_12_PowKernel_cu_140f0503_289624pow_tensor_scalar_kernelERNS_18TensorIteratorBaseERKN3c106ScalarEENKUlvE_clEvENKUlvE_clEvEUlNS5_7complexIdEEE_St5arrayIPcLm2EEEEviT0_T1_:
        /* <DEDUP_REMOVED lines=15> */
[----:B------:R-:W5:Y:S04]  /*00f0*/  LDG.E.128 R32, desc[UR4][R42.64+0x2000] ;  /* 0x002000042a207981 */ /* 0x000f68000c1e1d00 */
[----:B------:R-:W5:Y:S04]  /*0100*/  LDG.E.128 R36, desc[UR4][R42.64+0x1000] ;  /* 0x001000042a247981 */ /* 0x000f68000c1e1d00 */
[----:B------:R-:W5:Y:S04]  /*0110*/  LDG.E.128 R8, desc[UR4][R42.64+0x2010] ;  /* 0x002010042a087981 */ /* 0x000f68000c1e1d00 */
[----:B------:R-:W5:Y:S04]  /*0120*/  LDG.E.128 R12, desc[UR4][R42.64+0x3000] ;  /* 0x003000042a0c7981 */ /* 0x000f68000c1e1d00 */
[----:B------:R0:W5:Y:S01]  /*0130*/  LDG.E.128 R16, desc[UR4][R42.64+0x3010] ;  /* 0x003010042a107981 */ /* 0x000162000c1e1d00 */
[----:B--2---:R-:W-:-:S02]  /*0140*/  DMUL R6, R20, R22 ;  /* 0x0000001614067228 */ /* 0x004fc40000000000 */
[----:B------:R-:W-:Y:S02]  /*0150*/  DMUL R4, R22, R22 ;  /* 0x0000001616047228 */ /* 0x000fe40000000000 */
[----:B---3--:R-:W-:-:S04]  /*0160*/  DMUL R40, R24, R26 ;  /* 0x0000001a18287228 */ /* 0x008fc80000000000 */
[----:B------:R-:W-:Y:S02]  /*0170*/  DFMA R22, R20, R22, R6 ;  /* 0x000000161416722b */ /* 0x000fe40000000006 */
[----:B------:R-:W-:Y:S02]  /*0180*/  DMUL R6, R26, R26 ;  /* 0x0000001a1a067228 */ /* 0x000fe40000000000 */
[----:B------:R-:W-:Y:S02]  /*0190*/  DFMA R20, R20, R20, -R4 ;  /* 0x000000141414722b */ /* 0x000fe40000000804 */
[----:B----4-:R-:W-:Y:S02]  /*01a0*/  DMUL R4, R28, R30 ;  /* 0x0000001e1c047228 */ /* 0x010fe40000000000 */
[----:B------:R-:W-:Y:S02]  /*01b0*/  DFMA R26, R24, R26, R40 ;  /* 0x0000001a181a722b */ /* 0x000fe40000000028 */
[----:B-----5:R-:W-:-:S02]  /*01c0*/  DMUL R40, R32, R34 ;  /* 0x0000002220287228 */ /* 0x020fc40000000000 */
[----:B------:R-:W-:Y:S02]  /*01d0*/  DFMA R24, R24, R24, -R6 ;  /* 0x000000181818722b */ /* 0x000fe40000000806 */
[-C--:B------:R-:W-:Y:S02]  /*01e0*/  DMUL R6, R30, R30.reuse ;  /* 0x0000001e1e067228 */ /* 0x080fe40000000000 */
[----:B------:R-:W-:Y:S02]  /*01f0*/  DFMA R30, R28, R30, R4 ;  /* 0x0000001e1c1e722b */ /* 0x000fe40000000004 */
[-C--:B------:R-:W-:Y:S02]  /*0200*/  DMUL R4, R34, R34.reuse ;  /* 0x0000002222047228 */ /* 0x080fe40000000000 */
[----:B------:R-:W-:Y:S01]  /*0210*/  DFMA R34, R32, R34, R40 ;  /* 0x000000222022722b */ /* 0x000fe20000000028 */
[----:B------:R-:W1:Y:S01]  /*0220*/  LDC.64 R40, c[0x0][0x220] ;  /* 0x00008800ff287b82 */ /* 0x000e620000000a00 */
[----:B------:R-:W-:-:S02]  /*0230*/  DFMA R28, R28, R28, -R6 ;  /* 0x0000001c1c1c722b */ /* 0x000fc40000000806 */
[----:B------:R-:W-:Y:S02]  /*0240*/  DMUL R6, R36, R38 ;  /* 0x0000002624067228 */ /* 0x000fe40000000000 */
[----:B0-----:R-:W-:Y:S02]  /*0250*/  DMUL R42, R8, R10 ;  /* 0x0000000a082a7228 */ /* 0x001fe40000000000 */
[----:B------:R-:W-:Y:S02]  /*0260*/  DMUL R44, R12, R14 ;  /* 0x0000000e0c2c7228 */ /* 0x000fe40000000000 */
[----:B------:R-:W-:Y:S02]  /*0270*/  DFMA R32, R32, R32, -R4 ;  /* 0x000000202020722b */ /* 0x000fe40000000804 */
[-C--:B------:R-:W-:Y:S02]  /*0280*/  DFMA R6, R36, R38.reuse, R6 ;  /* 0x000000262406722b */ /* 0x080fe40000000006 */
[----:B------:R-:W-:-:S02]  /*0290*/  DMUL R4, R38, R38 ;  /* 0x0000002626047228 */ /* 0x000fc40000000000 */
[-C--:B------:R-:W-:Y:S02]  /*02a0*/  DFMA R38, R8, R10.reuse, R42 ;  /* 0x0000000a0826722b */ /* 0x080fe4000000002a */
[----:B------:R-:W-:Y:S02]  /*02b0*/  DMUL R42, R10, R10 ;  /* 0x0000000a0a2a7228 */ /* 0x000fe40000000000 */
[-C--:B------:R-:W-:Y:S02]  /*02c0*/  DFMA R10, R12, R14.reuse, R44 ;  /* 0x0000000e0c0a722b */ /* 0x080fe4000000002c */
[----:B------:R-:W-:Y:S02]  /*02d0*/  DMUL R14, R14, R14 ;  /* 0x0000000e0e0e7228 */ /* 0x000fe40000000000 */
[----:B------:R-:W-:Y:S01]  /*02e0*/  DFMA R4, R36, R36, -R4 ;  /* 0x000000242404722b */ /* 0x000fe20000000804 */
[----:B-1----:R-:W-:Y:S01]  /*02f0*/  IMAD.WIDE.U32 R40, R2, 0x10, R40 ;  /* 0x0000001002287825 */ /* 0x002fe200078e0028 */
[----:B------:R-:W-:-:S02]  /*0300*/  DFMA R36, R8, R8, -R42 ;  /* 0x000000080824722b */ /* 0x000fc4000000082a */
[----:B------:R-:W-:Y:S02]  /*0310*/  DMUL R2, R18, R18 ;  /* 0x0000001212027228 */ /* 0x000fe40000000000 */
[----:B------:R-:W-:Y:S01]  /*0320*/  DFMA R8, R12, R12, -R14 ;  /* 0x0000000c0c08722b */ /* 0x000fe2000000080e */
[----:B------:R-:W-:Y:S01]  /*0330*/  IMAD.WIDE R40, R0, 0x20, R40 ;  /* 0x0000002000287825 */ /* 0x000fe200078e0228 */
[----:B------:R-:W-:-:S04]  /*0340*/  DMUL R12, R16, R18 ;  /* 0x00000012100c7228 */ /* 0x000fc80000000000 */
[----:B------:R-:W-:Y:S04]  /*0350*/  STG.E.128 desc[UR4][R40.64], R20 ;  /* 0x0000001428007986 */ /* 0x000fe8000c101d04 */
[C---:B------:R-:W-:Y:S01]  /*0360*/  DFMA R18, R16.reuse, R18, R12 ;  /* 0x000000121012722b */ /* 0x040fe2000000000c */
[----:B------:R-:W-:Y:S01]  /*0370*/  STG.E.128 desc[UR4][R40.64+0x10], R24 ;  /* 0x0000101828007986 */ /* 0x000fe2000c101d04 */
[----:B------:R-:W-:-:S03]  /*0380*/  DFMA R16, R16, R16, -R2 ;  /* 0x000000101010722b */ /* 0x000fc60000000802 */
[----:B------:R-:W-:Y:S04]  /*0390*/  STG.E.128 desc[UR4][R40.64+0x3000], R8 ;  /* 0x0030000828007986 */ /* 0x000fe8000c101d04 */
[----:B------:R-:W-:Y:S04]  /*03a0*/  STG.E.128 desc[UR4][R40.64+0x1010], R28 ;  /* 0x0010101c28007986 */ /* 0x000fe8000c101d04 */
[----:B------:R-:W-:Y:S04]  /*03b0*/  STG.E.128 desc[UR4][R40.64+0x2000], R32 ;  /* 0x0020002028007986 */ /* 0x000fe8000c101d04 */
[----:B------:R-:W-:Y:S04]  /*03c0*/  STG.E.128 desc[UR4][R40.64+0x2010], R36 ;  /* 0x0020102428007986 */ /* 0x000fe8000c101d04 */
[----:B------:R-:W-:Y:S04]  /*03d0*/  STG.E.128 desc[UR4][R40.64+0x1000], R4 ;  /* 0x0010000428007986 */ /* 0x000fe8000c101d04 */
[----:B------:R-:W-:Y:S01]  /*03e0*/  STG.E.128 desc[UR4][R40.64+0x3010], R16 ;  /* 0x0030101028007986 */ /* 0x000fe2000c101d04 */
[----:B------:R-:W-:Y:S05]  /*03f0*/  EXIT ;  /* 0x000000000000794d */ /* 0x000fea0003800000 */
.L_x_37446:
[----:B------:R-:W0:Y:S01]  /*0400*/  S2R R3, SR_TID.X ;  /* 0x0000000000037919 */ /* 0x000e220000002100 */
[----:B------:R-:W-:Y:S02]  /*0410*/  CS2R R6, SRZ ;  /* 0x0000000000067805 */ /* 0x000fe4000001ff00 */
[----:B0-----:R-:W-:Y:S01]  /*0420*/  ISETP.GE.AND P0, PT, R3, R0, PT ;  /* 0x000000000300720c */ /* 0x001fe20003f06270 */
[----:B------:R-:W-:-:S12]  /*0430*/  IMAD.MOV.U32 R33, RZ, RZ, R3 ;  /* 0x000000ffff217224 */ /* 0x000fd800078e0003 */
[----:B------:R-:W-:Y:S01]  /*0440*/  @!P0 IMAD.IADD R24, R2, 0x1, R33 ;  /* 0x0000000102188824 */ /* 0x000fe200078e0221 */
[----:B------:R-:W-:Y:S01]  /*0450*/  CS2R R10, SRZ ;  /* 0x00000000000a7805 */ /* 0x000fe2000001ff00 */
        /* <DEDUP_REMOVED lines=11> */
[----:B-1----:R-:W-:Y:S01]  /*0510*/  @!P1 IMAD.WIDE.U32 R18, R19, 0x10, R4 ;  /* 0x0000001013129825 */ /* 0x002fe200078e0004 */
[----:B------:R-:W-:-:S06]  /*0520*/  CS2R R4, SRZ ;  /* 0x0000000000047805 */ /* 0x000fcc000001ff00 */
[----:B------:R-:W3:Y:S05]  /*0530*/  @!P1 LDG.E.128 R4, desc[UR4][R18.64] ;  /* 0x0000000412049981 */ /* 0x000eea000c1e1d00 */
[----:B------:R-:W-:Y:S01]  /*0540*/  @!P3 IMAD.IADD R31, R2, 0x1, R33 ;  /* 0x00000001021fb824 */ /* 0x000fe200078e0221 */
[----:B------:R-:W1:Y:S01]  /*0550*/  @!P3 LDC.64 R12, c[0x0][0x228] ;  /* 0x00008a00ff0cbb82 */ /* 0x000e620000000a00 */
[----:B------:R-:W-:-:S05]  /*0560*/  @!P3 VIADD R33, R33, 0x80 ;  /* 0x000000802121b836 */ /* 0x000fca0000000000 */
[----:B------:R-:W-:-:S13]  /*0570*/  ISETP.GE.AND P4, PT, R33, R0, PT ;  /* 0x000000002100720c */ /* 0x000fda0003f86270 */
[----:B------:R-:W-:Y:S01]  /*0580*/  @!P4 IMAD.IADD R35, R2, 0x1, R33 ;  /* 0x000000010223c824 */ /* 0x000fe200078e0221 */
[----:B------:R-:W4:Y:S01]  /*0590*/  @!P4 LDC.64 R16, c[0x0][0x228] ;  /* 0x00008a00ff10cb82 */ /* 0x000f220000000a00 */
[----:B------:R-:W-:-:S05]  /*05a0*/  @!P4 VIADD R33, R33, 0x80 ;  /* 0x000000802121c836 */ /* 0x000fca0000000000 */
[----:B------:R-:W-:Y:S01]  /*05b0*/  ISETP.GE.AND P5, PT, R33, R0, PT ;  /* 0x000000002100720c */ /* 0x000fe20003fa6270 */
[----:B--2---:R-:W-:Y:S01]  /*05c0*/  @!P2 IMAD.WIDE.U32 R22, R23, 0x10, R8 ;  /* 0x000000101716a825 */ /* 0x004fe200078e0008 */
[----:B------:R-:W-:-:S06]  /*05d0*/  CS2R R8, SRZ ;  /* 0x0000000000087805 */ /* 0x000fcc000001ff00 */
[----:B------:R2:W5:Y:S05]  /*05e0*/  @!P2 LDG.E.128 R8, desc[UR4][R22.64] ;  /* 0x000000041608a981 */ /* 0x00056a000c1e1d00 */
[----:B------:R-:W-:Y:S01]  /*05f0*/  @!P5 IMAD.IADD R39, R2, 0x1, R33 ;  /* 0x000000010227d824 */ /* 0x000fe200078e0221 */
[----:B------:R-:W0:Y:S01]  /*0600*/  @!P5 LDC.64 R20, c[0x0][0x228] ;  /* 0x00008a00ff14db82 */ /* 0x000e220000000a00 */
[----:B------:R-:W-:-:S05]  /*0610*/  @!P5 VIADD R33, R33, 0x80 ;  /* 0x000000802121d836 */ /* 0x000fca0000000000 */
[----:B------:R-:W-:Y:S01]  /*0620*/  ISETP.GE.AND P2, PT, R33, R0, PT ;  /* 0x000000002100720c */ /* 0x000fe20003f46270 */
[----:B-1----:R-:W-:Y:S01]  /*0630*/  @!P3 IMAD.WIDE.U32 R30, R31, 0x10, R12 ;  /* 0x000000101f1eb825 */ /* 0x002fe200078e000c */
[----:B------:R-:W-:Y:S02]  /*0640*/  CS2R R14, SRZ ;  /* 0x00000000000e7805 */ /* 0x000fe4000001ff00 */
[----:B------:R-:W-:Y:S02]  /*0650*/  CS2R R12, SRZ ;  /* 0x00000000000c7805 */ /* 0x000fe4000001ff00 */
[----:B--2---:R-:W-:Y:S01]  /*0660*/  CS2R R22, SRZ ;  /* 0x0000000000167805 */ /* 0x004fe2000001ff00 */
[----:B----4-:R-:W-:-:S06]  /*0670*/  @!P4 IMAD.WIDE.U32 R34, R35, 0x10, R16 ;  /* 0x000000102322c825 */ /* 0x010fcc00078e0010 */
[----:B------:R-:W-:Y:S01]  /*0680*/  @!P2 IADD3 R43, R2, R33, RZ ;  /* 0x00000021022ba210 */ /* 0x000fe20007ffe0ff */
[----:B------:R-:W-:Y:S01]  /*0690*/  @!P2 VIADD R33, R33, 0x80 ;  /* 0x000000802121a836 */ /* 0x000fe20000000000 */
[----:B------:R-:W1:Y:S01]  /*06a0*/  @!P2 LDC.64 R28, c[0x0][0x228] ;  /* 0x00008a00ff1cab82 */ /* 0x000e620000000a00 */
[----:B------:R-:W-:Y:S01]  /*06b0*/  CS2R R18, SRZ ;  /* 0x0000000000127805 */ /* 0x000fe2000001ff00 */
[----:B------:R2:W4:Y:S02]  /*06c0*/  @!P3 LDG.E.128 R12, desc[UR4][R30.64] ;  /* 0x000000041e0cb981 */ /* 0x000524000c1e1d00 */
[----:B------:R-:W-:Y:S01]  /*06d0*/  ISETP.GE.AND P1, PT, R33, R0, PT ;  /* 0x000000002100720c */ /* 0x000fe20003f26270 */
[----:B0-----:R-:W-:Y:S01]  /*06e0*/  @!P5 IMAD.WIDE.U32 R38, R39, 0x10, R20 ;  /* 0x000000102726d825 */ /* 0x001fe200078e0014 */
[----:B------:R-:W-:Y:S02]  /*06f0*/  CS2R R20, SRZ ;  /* 0x0000000000147805 */ /* 0x000fe4000001ff00 */
[----:B------:R-:W-:Y:S01]  /*0700*/  CS2R R16, SRZ ;  /* 0x0000000000107805 */ /* 0x000fe2000001ff00 */
[----:B------:R-:W-:-:S03]  /*0710*/  @!P0 IMAD.WIDE.U32 R36, R24, 0x10, R26 ;  /* 0x0000001018248825 */ /* 0x000fc600078e001a */
[----:B------:R-:W4:Y:S01]  /*0720*/  @!P5 LDG.E.128 R20, desc[UR4][R38.64] ;  /* 0x000000042614d981 */ /* 0x000f22000c1e1d00 */
[----:B------:R-:W-:Y:S02]  /*0730*/  CS2R R26, SRZ ;  /* 0x00000000001a7805 */ /* 0x000fe4000001ff00 */
[----:B------:R-:W-:Y:S01]  /*0740*/  CS2R R24, SRZ ;  /* 0x0000000000187805 */ /* 0x000fe2000001ff00 */
[----:B------:R0:W4:Y:S01]  /*0750*/  @!P4 LDG.E.128 R16, desc[UR4][R34.64] ;  /* 0x000000042210c981 */ /* 0x000122000c1e1d00 */
[----:B------:R-:W0:Y:S04]  /*0760*/  @!P1 LDC.64 R40, c[0x0][0x228] ;  /* 0x00008a00ff289b82 */ /* 0x000e280000000a00 */
[----:B------:R-:W4:Y:S01]  /*0770*/  @!P0 LDG.E.128 R24, desc[UR4][R36.64] ;  /* 0x0000000424188981 */ /* 0x000f22000c1e1d00 */
[----:B--2---:R-:W-:Y:S01]  /*0780*/  CS2R R30, SRZ ;  /* 0x00000000001e7805 */ /* 0x004fe2000001ff00 */
[----:B-1----:R-:W-:Y:S01]  /*0790*/  @!P2 IMAD.WIDE.U32 R42, R43, 0x10, R28 ;  /* 0x000000102b2aa825 */ /* 0x002fe200078e001c */
[----:B------:R-:W-:-:S03]  /*07a0*/  CS2R R28, SRZ ;  /* 0x00000000001c7805 */ /* 0x000fc6000001ff00 */
[----:B------:R-:W-:-:S03]  /*07b0*/  @!P1 IMAD.IADD R33, R2, 0x1, R33 ;  /* 0x0000000102219824 */ /* 0x000fc600078e0221 */
[----:B------:R1:W2:Y:S01]  /*07c0*/  @!P2 LDG.E.128 R28, desc[UR4][R42.64] ;  /* 0x000000042a1ca981 */ /* 0x0002a2000c1e1d00 */
[----:B0-----:R-:W-:Y:S01]  /*07d0*/  CS2R R34, SRZ ;  /* 0x0000000000227805 */ /* 0x001fe2000001ff00 */
[----:B------:R-:W-:Y:S01]  /*07e0*/  @!P1 IMAD.WIDE.U32 R40, R33, 0x10, R40 ;  /* 0x0000001021289825 */ /* 0x000fe200078e0028 */
[----:B------:R-:W-:-:S06]  /*07f0*/  CS2R R32, SRZ ;  /* 0x0000000000207805 */ /* 0x000fcc000001ff00 */
[----:B------:R0:W2:Y:S01]  /*0800*/  @!P1 LDG.E.128 R32, desc[UR4][R40.64] ;  /* 0x0000000428209981 */ /* 0x0000a2000c1e1d00 */
[----:B------:R-:W-:Y:S01]  /*0810*/  ISETP.GE.AND P5, PT, R3, R0, PT ;  /* 0x000000000300720c */ /* 0x000fe20003fa6270 */
[----:B------:R-:W-:Y:S04]  /*0820*/  BSSY B0, `(.L_x_37447) ;  /* 0x000009d000007945 */ /* 0x000fe80003800000 */
[----:B------:R-:W-:Y:S01]  /*0830*/  BSSY B1, `(.L_x_37448) ;  /* 0x0000091000017945 */ /* 0x000fe20003800000 */
[-C--:B---3--:R-:W-:Y:S02]  /*0840*/  DMUL R38, R4, R6.reuse ;  /* 0x0000000604267228 */ /* 0x088fe40000000000 */
[----:B------:R-:W-:-:S06]  /*0850*/  DMUL R48, R6, R6 ;  /* 0x0000000606307228 */ /* 0x000fcc0000000000 */
[C---:B------:R-:W-:Y:S02]  /*0860*/  DFMA R38, R4.reuse, R6, R38 ;  /* 0x000000060426722b */ /* 0x040fe40000000026 */
[----:B------:R-:W-:Y:S02]  /*0870*/  DFMA R48, R4, R4, -R48 ;  /* 0x000000040430722b */ /* 0x000fe40000000830 */
[-C--:B-----5:R-:W-:Y:S02]  /*0880*/  DMUL R6, R8, R10.reuse ;  /* 0x0000000a08067228 */ /* 0x0a0fe40000000000 */
[----:B------:R-:W-:-:S06]  /*0890*/  DMUL R4, R10, R10 ;  /* 0x0000000a0a047228 */ /* 0x000fcc0000000000 */
[C---:B------:R-:W-:Y:S02]  /*08a0*/  DFMA R10, R8.reuse, R10, R6 ;  /* 0x0000000a080a722b */ /* 0x040fe40000000006 */
[----:B------:R-:W-:Y:S02]  /*08b0*/  DFMA R8, R8, R8, -R4 ;  /* 0x000000080808722b */ /* 0x000fe40000000804 */
[-C--:B----4-:R-:W-:Y:S02]  /*08c0*/  DMUL R6, R12, R14.reuse ;  /* 0x0000000e0c067228 */ /* 0x090fe40000000000 */
[----:B------:R-:W-:Y:S02]  /*08d0*/  DMUL R4, R14, R14 ;  /* 0x0000000e0e047228 */ /* 0x000fe40000000000 */
[-C--:B-1----:R-:W-:Y:S02]  /*08e0*/  DMUL R42, R20, R22.reuse ;  /* 0x00000016142a7228 */ /* 0x082fe40000000000 */
[----:B0-----:R-:W-:-:S02]  /*08f0*/  DMUL R40, R22, R22 ;  /* 0x0000001616287228 */ /* 0x001fc40000000000 */
[-C--:B------:R-:W-:Y:S02]  /*0900*/  DMUL R46, R16, R18.reuse ;  /* 0x00000012102e7228 */ /* 0x080fe40000000000 */
[----:B------:R-:W-:Y:S02]  /*0910*/  DMUL R44, R18, R18 ;  /* 0x00000012122c7228 */ /* 0x000fe40000000000 */
[C---:B------:R-:W-:Y:S02]  /*0920*/  DFMA R14, R12.reuse, R14, R6 ;  /* 0x0000000e0c0e722b */ /* 0x040fe40000000006 */
[----:B------:R-:W-:Y:S02]  /*0930*/  DFMA R12, R12, R12, -R4 ;  /* 0x0000000c0c0c722b */ /* 0x000fe40000000804 */
[C---:B------:R-:W-:Y:S02]  /*0940*/  DFMA R42, R20.reuse, R22, R42 ;  /* 0x00000016142a722b */ /* 0x040fe4000000002a */
[----:B------:R-:W-:-:S02]  /*0950*/  DFMA R40, R20, R20, -R40 ;  /* 0x000000141428722b */ /* 0x000fc40000000828 */
[-C--:B------:R-:W-:Y:S02]  /*0960*/  DMUL R4, R24, R26.reuse ;  /* 0x0000001a18047228 */ /* 0x080fe40000000000 */
[----:B------:R-:W-:Y:S01]  /*0970*/  DMUL R20, R26, R26 ;  /* 0x0000001a1a147228 */ /* 0x000fe20000000000 */
[C---:B------:R-:W-:Y:S01]  /*0980*/  VIADD R7, R3.reuse, 0x100 ;  /* 0x0000010003077836 */ /* 0x040fe20000000000 */
[C---:B------:R-:W-:Y:S02]  /*0990*/  DFMA R46, R16.reuse, R18, R46 ;  /* 0x00000012102e722b */ /* 0x040fe4000000002e */
[----:B------:R-:W-:Y:S01]  /*09a0*/  DFMA R44, R16, R16, -R44 ;  /* 0x00000010102c722b */ /* 0x000fe2000000082c */
[----:B------:R-:W-:Y:S01]  /*09b0*/  VIADD R17, R3, 0x180 ;  /* 0x0000018003117836 */ /* 0x000fe20000000000 */
[C---:B------:R-:W-:Y:S01]  /*09c0*/  DFMA R4, R24.reuse, R26, R4 ;  /* 0x0000001a1804722b */ /* 0x040fe20000000004 */
[----:B------:R-:W-:Y:S01]  /*09d0*/  ISETP.GE.AND P6, PT, R7, R0, PT ;  /* 0x000000000700720c */ /* 0x000fe20003fc6270 */
[----:B------:R-:W-:-:S02]  /*09e0*/  DFMA R20, R24, R24, -R20 ;  /* 0x000000181814722b */ /* 0x000fc40000000814 */
[----:B------:R-:W-:Y:S01]  /*09f0*/  ISETP.GE.AND P2, PT, R17, R0, PT ;  /* 0x000000001100720c */ /* 0x000fe20003f46270 */
[----:B------:R-:W0:Y:S01]  /*0a00*/  @!P0 LDC.64 R24, c[0x0][0x220] ;  /* 0x00008800ff188b82 */ /* 0x000e220000000a00 */
[-C--:B--2---:R-:W-:Y:S01]  /*0a10*/  DMUL R6, R28, R30.reuse ;  /* 0x0000001e1c067228 */ /* 0x084fe20000000000 */
[C---:B------:R-:W-:Y:S01]  /*0a20*/  VIADD R17, R3.reuse, 0x280 ;  /* 0x0000028003117836 */ /* 0x040fe20000000000 */
[----:B------:R-:W-:Y:S01]  /*0a30*/  DMUL R22, R30, R30 ;  /* 0x0000001e1e167228 */ /* 0x000fe20000000000 */
[----:B------:R-:W-:-:S03]  /*0a40*/  VIADD R19, R3, 0x200 ;  /* 0x0000020003137836 */ /* 0x000fc60000000000 */
[-C--:B------:R-:W-:Y:S02]  /*0a50*/  ISETP.GE.AND P3, PT, R17, R0.reuse, PT ;  /* 0x000000001100720c */ /* 0x080fe40003f66270 */
[-C--:B------:R-:W-:Y:S01]  /*0a60*/  ISETP.GE.AND P4, PT, R19, R0.reuse, PT ;  /* 0x000000001300720c */ /* 0x080fe20003f86270 */
[C---:B------:R-:W-:Y:S01]  /*0a70*/  VIADD R19, R3.reuse, 0x380 ;  /* 0x0000038003137836 */ /* 0x040fe20000000000 */
[----:B------:R-:W-:Y:S01]  /*0a80*/  IADD3 R17, R3, 0x300, RZ ;  /* 0x0000030003117810 */ /* 0x000fe20007ffe0ff */
[C---:B------:R-:W-:Y:S01]  /*0a90*/  DFMA R6, R28.reuse, R30, R6 ;  /* 0x0000001e1c06722b */ /* 0x040fe20000000006 */
[----:B------:R-:W-:Y:S02]  /*0aa0*/  FSEL R18, R10, RZ, !P6 ;  /* 0x000000ff0a127208 */ /* 0x000fe40007000000 */
[----:B------:R-:W-:Y:S02]  /*0ab0*/  FSEL R31, R8, RZ, !P6 ;  /* 0x000000ff081f7208 */ /* 0x000fe40007000000 */
[----:B------:R-:W-:Y:S01]  /*0ac0*/  FSEL R30, R9, RZ, !P6 ;  /* 0x000000ff091e7208 */ /* 0x000fe20007000000 */
[----:B------:R-:W-:Y:S01]  /*0ad0*/  DFMA R8, R28, R28, -R22 ;  /* 0x0000001c1c08722b */ /* 0x000fe20000000816 */
[----:B------:R-:W-:-:S02]  /*0ae0*/  ISETP.GE.AND P1, PT, R17, R0, PT ;  /* 0x000000001100720c */ /* 0x000fc40003f26270 */
[----:B------:R-:W-:Y:S02]  /*0af0*/  FSEL R10, R4, RZ, !P5 ;  /* 0x000000ff040a7208 */ /* 0x000fe40006800000 */
[----:B------:R-:W-:Y:S01]  /*0b00*/  FSEL R17, R11, RZ, !P6 ;  /* 0x000000ff0b117208 */ /* 0x000fe20007000000 */
[----:B------:R-:W-:Y:S01]  /*0b10*/  VIADD R11, R3, 0x80 ;  /* 0x00000080030b7836 */ /* 0x000fe20000000000 */
[----:B------:R-:W-:Y:S02]  /*0b20*/  FSEL R23, R5, RZ, !P5 ;  /* 0x000000ff05177208 */ /* 0x000fe40006800000 */
[----:B------:R-:W-:Y:S02]  /*0b30*/  FSEL R4, R20, RZ, !P5 ;  /* 0x000000ff14047208 */ /* 0x000fe40006800000 */
[----:B------:R-:W-:Y:S02]  /*0b40*/  FSEL R21, R21, RZ, !P5 ;  /* 0x000000ff15157208 */ /* 0x000fe40006800000 */
[----:B------:R-:W-:-:S02]  /*0b50*/  ISETP.GE.AND P5, PT, R19, R0, PT ;  /* 0x000000001300720c */ /* 0x000fc40003fa6270 */
[----:B------:R-:W-:Y:S02]  /*0b60*/  FSEL R19, R12, RZ, !P2 ;  /* 0x000000ff0c137208 */ /* 0x000fe40005000000 */
[----:B------:R-:W-:Y:S01]  /*0b70*/  FSEL R20, R13, RZ, !P2 ;  /* 0x000000ff0d147208 */ /* 0x000fe20005000000 */
[----:B------:R-:W-:Y:S01]  /*0b80*/  DMUL R12, R32, R34 ;  /* 0x00000022200c7228 */ /* 0x000fe20000000000 */
[----:B------:R-:W-:Y:S01]  /*0b90*/  ISETP.GE.AND P6, PT, R11, R0, PT ;  /* 0x000000000b00720c */ /* 0x000fe20003fc6270 */
[----:B------:R-:W-:Y:S02]  /*0ba0*/  IMAD.MOV.U32 R5, RZ, RZ, R3 ;  /* 0x000000ffff057224 */ /* 0x000fe400078e0003 */
[----:B------:R-:W-:Y:S01]  /*0bb0*/  @!P0 IMAD.MOV.U32 R5, RZ, RZ, R11 ;  /* 0x000000ffff058224 */ /* 0x000fe200078e000b */
[----:B------:R-:W-:Y:S01]  /*0bc0*/  FSEL R11, R15, RZ, !P2 ;  /* 0x000000ff0f0b7208 */ /* 0x000fe20005000000 */
[----:B------:R-:W-:Y:S01]  /*0bd0*/  @!P0 IMAD.IADD R3, R2, 0x1, R3 ;  /* 0x0000000102038824 */ /* 0x000fe200078e0203 */
[----:B------:R-:W-:-:S02]  /*0be0*/  FSEL R37, R38, RZ, !P6 ;  /* 0x000000ff26257208 */ /* 0x000fc40007000000 */
[----:B------:R-:W-:Y:S02]  /*0bf0*/  FSEL R36, R39, RZ, !P6 ;  /* 0x000000ff27247208 */ /* 0x000fe40007000000 */
[----:B------:R-:W-:Y:S01]  /*0c00*/  @!P0 MOV R15, R23 ;  /* 0x00000017000f8202 */ /* 0x000fe20000000f00 */
[-C--:B------:R-:W-:Y:S01]  /*0c10*/  DFMA R22, R32, R34.reuse, R12 ;  /* 0x000000222016722b */ /* 0x080fe2000000000c */
[----:B------:R-:W-:Y:S01]  /*0c20*/  FSEL R16, R14, RZ, !P2 ;  /* 0x000000ff0e107208 */ /* 0x000fe20005000000 */
[----:B------:R-:W-:Y:S01]  /*0c30*/  @!P0 IMAD.MOV.U32 R14, RZ, RZ, R10 ;  /* 0x000000ffff0e8224 */ /* 0x000fe200078e000a */
[----:B------:R-:W-:Y:S01]  /*0c40*/  FSEL R39, R48, RZ, !P6 ;  /* 0x000000ff30277208 */ /* 0x000fe20007000000 */
[----:B------:R-:W-:Y:S01]  /*0c50*/  @!P0 IMAD.MOV.U32 R12, RZ, RZ, R4 ;  /* 0x000000ffff0c8224 */ /* 0x000fe200078e0004 */
[----:B------:R-:W-:Y:S01]  /*0c60*/  FSEL R38, R49, RZ, !P6 ;  /* 0x000000ff31267208 */ /* 0x000fe20007000000 */
[----:B0-----:R-:W-:Y:S01]  /*0c70*/  @!P0 IMAD.WIDE.U32 R48, R3, 0x10, R24 ;  /* 0x0000001003308825 */ /* 0x001fe200078e0018 */
[----:B------:R-:W-:-:S03]  /*0c80*/  DMUL R34, R34, R34 ;  /* 0x0000002222227228 */ /* 0x000fc60000000000 */
[----:B------:R-:W-:-:S05]  /*0c90*/  @!P0 IMAD.MOV.U32 R13, RZ, RZ, R21 ;  /* 0x000000ffff0d8224 */ /* 0x000fca00078e0015 */
[----:B------:R0:W-:Y:S01]  /*0ca0*/  @!P0 STG.E.128 desc[UR4][R48.64], R12 ;  /* 0x0000000c30008986 */ /* 0x0001e2000c101d04 */
[----:B------:R-:W-:Y:S01]  /*0cb0*/  ISETP.GE.AND P0, PT, R5, R0, PT ;  /* 0x000000000500720c */ /* 0x000fe20003f06270 */
[----:B------:R-:W-:Y:S01]  /*0cc0*/  DFMA R32, R32, R32, -R34 ;  /* 0x000000202020722b */ /* 0x000fe20000000822 */
        /* <DEDUP_REMOVED lines=16> */
[----:B0-----:R-:W-:Y:S06]  /*0dd0*/  @P0 BRA `(.L_x_37449) ;  /* 0x0000000000500947 */ /* 0x001fec0003800000 */
[----:B------:R-:W0:Y:S01]  /*0de0*/  LDC.64 R32, c[0x0][0x220] ;  /* 0x00008800ff207b82 */ /* 0x000e220000000a00 */
[----:B------:R-:W-:Y:S01]  /*0df0*/  IMAD.IADD R13, R2, 0x1, R5 ;  /* 0x00000001020d7824 */ /* 0x000fe200078e0205 */
[----:B------:R-:W-:Y:S01]  /*0e00*/  MOV R15, R36 ;  /* 0x00000024000f7202 */ /* 0x000fe20000000f00 */
[----:B------:R-:W-:Y:S02]  /*0e10*/  IMAD.MOV.U32 R12, RZ, RZ, R39 ;  /* 0x000000ffff0c7224 */ /* 0x000fe400078e0027 */
[----:B------:R-:W-:Y:S02]  /*0e20*/  IMAD.MOV.U32 R14, RZ, RZ, R37 ;  /* 0x000000ffff0e7224 */ /* 0x000fe400078e0025 */
[----:B------:R-:W-:-:S05]  /*0e30*/  VIADD R5, R5, 0x80 ;  /* 0x0000008005057836 */ /* 0x000fca0000000000 */
[----:B------:R-:W-:Y:S01]  /*0e40*/  ISETP.GE.AND P0, PT, R5, R0, PT ;  /* 0x000000000500720c */ /* 0x000fe20003f06270 */
[----:B0-----:R-:W-:-:S04]  /*0e50*/  IMAD.WIDE.U32 R32, R13, 0x10, R32 ;  /* 0x000000100d207825 */ /* 0x001fc800078e0020 */
[----:B------:R-:W-:-:S05]  /*0e60*/  IMAD.MOV.U32 R13, RZ, RZ, R38 ;  /* 0x000000ffff0d7224 */ /* 0x000fca00078e0026 */
[----:B------:R0:W-:Y:S03]  /*0e70*/  STG.E.128 desc[UR4][R32.64], R12 ;  /* 0x0000000c20007986 */ /* 0x0001e6000c101d04 */
[----:B------:R-:W-:Y:S05]  /*0e80*/  @P0 BRA `(.L_x_37450) ;  /* 0x0000000000500947 */ /* 0x000fea0003800000 */
[----:B0-----:R-:W0:Y:S01]  /*0e90*/  LDC.64 R32, c[0x0][0x220] ;  /* 0x00008800ff207b82 */ /* 0x001e220000000a00 */
[----:B------:R-:W-:Y:S01]  /*0ea0*/  IMAD.IADD R13, R2, 0x1, R5 ;  /* 0x00000001020d7824 */ /* 0x000fe200078e0205 */
[----:B------:R-:W-:Y:S01]  /*0eb0*/  IADD3 R5, R5, 0x80, RZ ;  /* 0x0000008005057810 */ /* 0x000fe20007ffe0ff */
[----:B------:R-:W-:Y:S02]  /*0ec0*/  IMAD.MOV.U32 R12, RZ, RZ, R31 ;  /* 0x000000ffff0c7224 */ /* 0x000fe400078e001f */
[----:B------:R-:W-:Y:S02]  /*0ed0*/  IMAD.MOV.U32 R14, RZ, RZ, R18 ;  /* 0x000000ffff0e7224 */ /* 0x000fe400078e0012 */
[----:B------:R-:W-:Y:S02]  /*0ee0*/  IMAD.MOV.U32 R15, RZ, RZ, R17 ;  /* 0x000000ffff0f7224 */ /* 0x000fe400078e0011 */
[----:B0-----:R-:W-:-:S04]  /*0ef0*/  IMAD.WIDE.U32 R32, R13, 0x10, R32 ;  /* 0x000000100d207825 */ /* 0x001fc800078e0020 */
[----:B------:R-:W-:-:S05]  /*0f00*/  IMAD.MOV.U32 R13, RZ, RZ, R30 ;  /* 0x000000ffff0d7224 */ /* 0x000fca00078e001e */
[----:B------:R0:W-:Y:S02]  /*0f10*/  STG.E.128 desc[UR4][R32.64], R12 ;  /* 0x0000000c20007986 */ /* 0x0001e4000c101d04 */
.L_x_37449:
[----:B------:R-:W-:-:S13]  /*0f20*/  ISETP.GE.AND P0, PT, R5, R0, PT ;  /* 0x000000000500720c */ /* 0x000fda0003f06270 */
[----:B------:R-:W-:Y:S05]  /*0f30*/  @P0 BRA `(.L_x_37451) ;  /* 0x0000000000500947 */ /* 0x000fea0003800000 */
[----:B------:R-:W1:Y:S01]  /*0f40*/  LDC.64 R30, c[0x0][0x220] ;  /* 0x00008800ff1e7b82 */ /* 0x000e620000000a00 */
[----:B0-----:R-:W-:Y:S01]  /*0f50*/  IMAD.IADD R13, R2, 0x1, R5 ;  /* 0x00000001020d7824 */ /* 0x001fe200078e0205 */
[----:B------:R-:W-:Y:S01]  /*0f60*/  IADD3 R5, R5, 0x80, RZ ;  /* 0x0000008005057810 */ /* 0x000fe20007ffe0ff */
[----:B------:R-:W-:Y:S02]  /*0f70*/  IMAD.MOV.U32 R12, RZ, RZ, R19 ;  /* 0x000000ffff0c7224 */ /* 0x000fe400078e0013 */
[----:B------:R-:W-:Y:S02]  /*0f80*/  IMAD.MOV.U32 R14, RZ, RZ, R16 ;  /* 0x000000ffff0e7224 */ /* 0x000fe400078e0010 */
[----:B------:R-:W-:Y:S02]  /*0f90*/  IMAD.MOV.U32 R15, RZ, RZ, R11 ;  /* 0x000000ffff0f7224 */ /* 0x000fe400078e000b */
[----:B-1----:R-:W-:-:S04]  /*0fa0*/  IMAD.WIDE.U32 R30, R13, 0x10, R30 ;  /* 0x000000100d1e7825 */ /* 0x002fc800078e001e */
[----:B------:R-:W-:-:S05]  /*0fb0*/  IMAD.MOV.U32 R13, RZ, RZ, R20 ;  /* 0x000000ffff0d7224 */ /* 0x000fca00078e0014 */
[----:B------:R1:W-:Y:S02]  /*0fc0*/  STG.E.128 desc[UR4][R30.64], R12 ;  /* 0x0000000c1e007986 */ /* 0x0003e4000c101d04 */
.L_x_37450:
[----:B------:R-:W-:-:S13]  /*0fd0*/  ISETP.GE.AND P0, PT, R5, R0, PT ;  /* 0x000000000500720c */ /* 0x000fda0003f06270 */
[----:B------:R-:W-:Y:S05]  /*0fe0*/  @P0 BRA `(.L_x_37452) ;  /* 0x0000000000540947 */ /* 0x000fea0003800000 */
[----:B01----:R-:W0:Y:S01]  /*0ff0*/  LDC.64 R12, c[0x0][0x220] ;  /* 0x00008800ff0c7b82 */ /* 0x003e220000000a00 */
[----:B------:R-:W-:Y:S01]  /*1000*/  IMAD.IADD R17, R2, 0x1, R5 ;  /* 0x0000000102117824 */ /* 0x000fe200078e0205 */
[----:B------:R-:W-:Y:S01]  /*1010*/  IADD3 R5, R5, 0x80, RZ ;  /* 0x0000008005057810 */ /* 0x000fe20007ffe0ff */
[----:B------:R-:W-:Y:S02]  /*1020*/  IMAD.MOV.U32 R14, RZ, RZ, R24 ;  /* 0x000000ffff0e7224 */ /* 0x000fe400078e0018 */
[----:B------:R-:W-:Y:S02]  /*1030*/  IMAD.MOV.U32 R15, RZ, RZ, R21 ;  /* 0x000000ffff0f7224 */ /* 0x000fe400078e0015 */
[----:B0-----:R-:W-:-:S04]  /*1040*/  IMAD.WIDE.U32 R16, R17, 0x10, R12 ;  /* 0x0000001011107825 */ /* 0x001fc800078e000c */
[----:B------:R-:W-:Y:S02]  /*1050*/  IMAD.MOV.U32 R12, RZ, RZ, R28 ;  /* 0x000000ffff0c7224 */ /* 0x000fe400078e001c */
[----:B------:R-:W-:-:S05]  /*1060*/  IMAD.MOV.U32 R13, RZ, RZ, R29 ;  /* 0x000000ffff0d7224 */ /* 0x000fca00078e001d */
[----:B------:R1:W-:Y:S02]  /*1070*/  STG.E.128 desc[UR4][R16.64], R12 ;  /* 0x0000000c10007986 */ /* 0x0003e4000c101d04 */
.L_x_37451:
[----:B------:R-:W-:-:S13]  /*1080*/  ISETP.GE.AND P0, PT, R5, R0, PT ;  /* 0x000000000500720c */ /* 0x000fda0003f06270 */
[----:B------:R-:W-:Y:S05]  /*1090*/  @P0 BREAK B1 ;  /* 0x0000000000010942 */ /* 0x000fea0003800000 */
        /* <DEDUP_REMOVED lines=10> */
.L_x_37452:
[----:B------:R-:W-:Y:S05]  /*1140*/  BSYNC B1 ;  /* 0x0000000000017941 */ /* 0x000fea0003800000 */
.L_x_37448:
[----:B------:R-:W-:-:S13]  /*1150*/  ISETP.GE.AND P0, PT, R5, R0, PT ;  /* 0x000000000500720c */ /* 0x000fda0003f06270 */
[----:B012---:R-:W0:Y:S01]  /*1160*/  @!P0 LDC.64 R12, c[0x0][0x220] ;  /* 0x00008800ff0c8b82 */ /* 0x007e220000000a00 */
[----:B------:R-:W-:Y:S01]  /*1170*/  @!P0 IMAD.IADD R17, R2, 0x1, R5 ;  /* 0x0000000102118824 */ /* 0x000fe200078e0205 */
[----:B------:R-:W-:Y:S01]  /*1180*/  @!P0 IADD3 R5, R5, 0x80, RZ ;  /* 0x0000008005058810 */ /* 0x000fe20007ffe0ff */
[----:B------:R-:W-:Y:S02]  /*1190*/  @!P0 IMAD.MOV.U32 R14, RZ, RZ, R6 ;  /* 0x000000ffff0e8224 */ /* 0x000fe400078e0006 */
[----:B------:R-:W-:Y:S02]  /*11a0*/  @!P0 IMAD.MOV.U32 R15, RZ, RZ, R7 ;  /* 0x000000ffff0f8224 */ /* 0x000fe400078e0007 */
[----:B0-----:R-:W-:-:S04]  /*11b0*/  @!P0 IMAD.WIDE.U32 R16, R17, 0x10, R12 ;  /* 0x0000001011108825 */ /* 0x001fc800078e000c */
[----:B------:R-:W-:Y:S02]  /*11c0*/  @!P0 IMAD.MOV.U32 R12, RZ, RZ, R8 ;  /* 0x000000ffff0c8224 */ /* 0x000fe400078e0008 */
[----:B------:R-:W-:-:S05]  /*11d0*/  @!P0 IMAD.MOV.U32 R13, RZ, RZ, R9 ;  /* 0x000000ffff0d8224 */ /* 0x000fca00078e0009 */
[----:B------:R2:W-:Y:S02]  /*11e0*/  @!P0 STG.E.128 desc[UR4][R16.64], R12 ;  /* 0x0000000c10008986 */ /* 0x0005e4000c101d04 */
.L_x_37453:
[----:B------:R-:W-:Y:S05]  /*11f0*/  BSYNC B0 ;  /* 0x0000000000007941 */ /* 0x000fea0003800000 */
.L_x_37447:
[----:B------:R-:W-:Y:S05]  /*1200*/  WARPSYNC.ALL ;  /* 0x0000000000007948 */ /* 0x000fea0003800000 */
[----:B------:R-:W-:-:S13]  /*1210*/  ISETP.GE.AND P0, PT, R5, R0, PT ;  /* 0x000000000500720c */ /* 0x000fda0003f06270 */
[----:B------:R-:W-:Y:S05]  /*1220*/  @P0 EXIT ;  /* 0x000000000000094d */ /* 0x000fea0003800000 */
[----:B------:R-:W3:Y:S01]  /*1230*/  LDC.64 R6, c[0x0][0x220] ;  /* 0x00008800ff067b82 */ /* 0x000ee20000000a00 */
[----:B------:R-:W-:Y:S02]  /*1240*/  IMAD.IADD R3, R2, 0x1, R5 ;  /* 0x0000000102037824 */ /* 0x000fe400078e0205 */
[----:B------:R-:W-:Y:S02]  /*1250*/  IMAD.MOV.U32 R8, RZ, RZ, R22 ;  /* 0x000000ffff087224 */ /* 0x000fe400078e0016 */
[----:B------:R-:W-:Y:S02]  /*1260*/  IMAD.MOV.U32 R9, RZ, RZ, R27 ;  /* 0x000000ffff097224 */ /* 0x000fe400078e001b */
[----:B------:R-:W-:Y:S02]  /*1270*/  IMAD.MOV.U32 R11, RZ, RZ, R23 ;  /* 0x000000ffff0b7224 */ /* 0x000fe400078e0017 */
[----:B---3--:R-:W-:-:S05]  /*1280*/  IMAD.WIDE.U32 R2, R3, 0x10, R6 ;  /* 0x0000001003027825 */ /* 0x008fca00078e0006 */
[----:B------:R-:W-:Y:S01]  /*1290*/  STG.E.128 desc[UR4][R2.64], R8 ;  /* 0x0000000802007986 */ /* 0x000fe2000c101d04 */
[----:B------:R-:W-:Y:S05]  /*12a0*/  EXIT ;  /* 0x000000000000794d */ /* 0x000fea0003800000 */
.L_x_37454:
        /* <DEDUP_REMOVED lines=13> */
.L_x_71845:


//--------------------- .text._ZN2at6native29vectorized_elementwise_kernelILi4EZZZNS0_50_GLOBAL__N__2680c7bb_12_PowKernel_cu_140f0503_289624pow_tensor_scalar_kernelERNS_18TensorIteratorBaseERKN3c106ScalarEENKUlvE_clEvENKUlvE_clEvEUlNS5_7complexIdEEE_St5arrayIPcLm2EEEEviT0_T1_ --------------------------
	.section	.text._ZN2at6native29vectorized_elementwise_kernelILi4EZZZNS0_50_GLOBAL__N__2680c7bb_12_PowKernel_cu_140f0503_289624pow_tensor_scalar_kernelERNS_18TensorIteratorBaseERKN3c106ScalarEENKUlvE_clEvENKUlvE_clEvEUlNS5_7complexIdEEE_St5arrayIPcLm2EEEEviT0_T1_,"ax",@progbits
	.align	128
        .global         _ZN2at6native29vectorized_elementwise_kernelILi4EZZZNS0_50_GLOBAL__N__2680c7bb_12_PowKernel_cu_140f0503_289624pow_tensor_scalar_kernelERNS_18TensorIteratorBaseERKN3c106ScalarEENKUlvE_clEvENKUlvE_clEvEUlNS5_7complexIdEEE_St5arrayIPcLm2EEEEviT0_T1_
        .type           _ZN2at6native29vectorized_elementwise_kernelILi4EZZZNS0_50_GLOBAL__N__2680c7bb_12_PowKernel_cu_140f0503_289624pow_tensor_scalar_kernelERNS_18TensorIteratorBaseERKN3c106ScalarEENKUlvE_clEvENKUlvE_clEvEUlNS5_7complexIdEEE_St5arrayIPcLm2EEEEviT0_T1_,@function
        .size           _ZN2at6native29vectorized_elementwise_kernelILi4EZZZNS0_50_GLOBAL__N__2680c7bb_12_PowKernel_cu_140f0503_289624pow_tensor_scalar_kernelERNS_18TensorIteratorBaseERKN3c106ScalarEENKUlvE_clEvENKUlvE_clEvEUlNS5_7complexIdEEE_St5arrayIPcLm2EEEEviT0_T1_,(.L_x_71846 - _ZN2at6native29vectorized_elementwise_kernelILi4EZZZNS0_50_GLOBAL__N__2680c7bb_12_PowKernel_cu_140f0503_289624pow_tensor_scalar_kernelERNS_18TensorIteratorBaseERKN3c106ScalarEENKUlvE_clEvENKUlvE_clEvEUlNS5_7complexIdEEE_St5arrayIPcLm2EEEEviT0_T1_)
        .other          _ZN2at6native29vectorized_elementwise_kernelILi4EZZZNS0_50_GLOBAL__N__2680c7bb_12_PowKernel_cu_140f0503_289624pow_tensor_scalar_kernelERNS_18TensorIteratorBaseERKN3c106ScalarEENKUlvE_clEvENKUlvE_clEvEUlNS5_7complexIdEEE_St5arrayIPcLm2EEEEviT0_T1_,@"STO_CUDA_ENTRY STV_DEFAULT"
_ZN2at6native29vectorized_elementwise_kernelILi4EZZZNS0_50_GLOBAL__N__2680c7bb_12_PowKernel_cu_140f0503_289624pow_tensor_scalar_kernelERNS_18TensorIteratorBaseERKN3c106ScalarEENKUlvE_clEvENKUlvE_clEvEUlNS5_7complexIdEEE_St5arrayIPcLm2EEEEviT0_T1_:
.text._ZN2at6native29vectorized_elementwise_kernelILi4EZZZNS0_50_GLOBAL__N__2680c7bb_12_PowKernel_cu_140f0503_289624pow_tensor_scalar_kernelERNS_18TensorIteratorBaseERKN3c106ScalarEENKUlvE_clEvENKUlvE_clEvEUlNS5_7complexIdEEE_St5arrayIPcLm2EEEEviT0_T1_:
        /* <DEDUP_REMOVED lines=64> */
.L_x_37455:
        /* <DEDUP_REMOVED lines=178> */
.L_x_37458:
        /* <DEDUP_REMOVED lines=11> */
.L_x_37459:
        /* <DEDUP_REMOVED lines=11> */
.L_x_37460:
        /* <DEDUP_REMOVED lines=12> */
.L_x_37461:
[----:B------:R-:W-:Y:S05]  /*1140*/  BSYNC B1 ;  /* 0x0000000000017941 */ /* 0x000fea0003800000 */
.L_x_37457:
        /* <DEDUP_REMOVED lines=10> */
.L_x_37462:
[----:B------:R-:W-:Y:S05]  /*11f0*/  BSYNC B0 ;  /* 0x0000000000007941 */ /* 0x000fea0003800000 */
.L_x_37456:
        /* <DEDUP_REMOVED lines=11> */
.L_x_37463:
        /* <DEDUP_REMOVED lines=13> */
.L_x_71846:


//--------------------- .text._ZN2at6native29vectorized_elementwise_kernelILi8EZZZNS0_50_GLOBAL__N__2680c7bb_12_PowKernel_cu_140f0503_289624pow_tensor_scalar_kernelERNS_18TensorIteratorBaseERKN3c106ScalarEENKUlvE_clEvENKUlvE_clEvEUlNS5_7complexIdEEE_St5arrayIPcLm2EEEEviT0_T1_ --------------------------
	.section	.text._ZN2at6native29vectorized_elementwise_kernelILi8EZZZNS0_50_GLOBAL__N__2680c7bb_12_PowKernel_cu_140f0503_289624pow_tensor_scalar_kernelERNS_18TensorIteratorBaseERKN3c106ScalarEENKUlvE_clEvENKUlvE_clEvEUlNS5_7complexIdEEE_St5arrayIPcLm2EEEEviT0_T1_,"ax",@progbits
	.align	128
        .global         _ZN2at6native29vectorized_elementwise_kernelILi8EZZZNS0_50_GLOBAL__N__2680c7bb_12_PowKernel_cu_140f0503_289624pow_tensor_scalar_kernelERNS_18TensorIteratorBaseERKN3c106ScalarEENKUlvE_clEvENKUlvE_clEvEUlNS5_7complexIdEEE_St5arrayIPcLm2EEEEviT0_T1_
        .type           _ZN2at6native29vectorized_elementwise_kernelILi8EZZZNS0_50_GLOBAL__N__2680c7bb_12_PowKernel_cu_140f0503_289624pow_tensor_scalar_kernelERNS_18TensorIteratorBaseERKN3c106ScalarEENKUlvE_clEvENKUlvE_clEvEUlNS5_7complexIdEEE_St5arrayIPcLm2EEEEviT0_T1_,@function
        .size           _ZN2at6native29vectorized_elementwise_kernelILi8EZZZNS0_50_GLOBAL__N__2680c7bb_12_PowKernel_cu_140f0503_289624pow_tensor_scalar_kernelERNS_18TensorIteratorBaseERKN3c106ScalarEENKUlvE_clEvENKUlvE_clEvEUlNS5_7complexIdEEE_St5arrayIPcLm2EEEEviT0_T1_,(.L_x_71847 - _ZN2at6native29vectorized_elementwise_kernelILi8EZZZNS0_50_GLOBAL__N__2680c7bb_12_PowKernel_cu_140f0503_289624pow_tensor_scalar_kernelERNS_18TensorIteratorBaseERKN3c106ScalarEENKUlvE_clEvENKUlvE_clEvEUlNS5_7complexIdEEE_St5arrayIPcLm2EEEEviT0_T1_)
        .other          _ZN2at6native29vectorized_elementwise_kernelILi8EZZZNS0_50_GLOBAL__N__2680c7bb_12_PowKernel_cu_140f0503_289624pow_tensor_scalar_kernelERNS_18TensorIteratorBaseERKN3c106ScalarEENKUlvE_clEvENKUlvE_clEvEUlNS5_7complexIdEEE_St5arrayIPcLm2EEEEviT0_T1_,@"STO_CUDA_ENTRY STV_DEFAULT"
_ZN2at6native29vectorized_elementwise_kernelILi8EZZZNS0_50_GLOBAL__N__2680c7bb_12_PowKernel_cu_140f0503_289624pow_tensor_scalar_kernelERNS_18TensorIteratorBaseERKN3c106ScalarEENKUlvE_clEvENKUlvE_clEvEUlNS5_7complexIdEEE_St5arrayIPcLm2EEEEviT0_T1_:
.text._ZN2at6native29vectorized_elementwise_kernelILi8EZZZNS0_50_GLOBAL__N__2680c7bb_12_PowKernel_cu_140f0503_289624pow_tensor_scalar_kernelERNS_18TensorIteratorBaseERKN3c106ScalarEENKUlvE_clEvENKUlvE_clEvEUlNS5_7complexIdEEE_St5arrayIPcLm2EEEEviT0_T1_:
        /* <DEDUP_REMOVED lines=23> */
[C---:B------:R-:W-:Y:S02]  /*0170*/  DFMA R22, R20.reuse, R22, R40 ;  /* 0x000000161416722b */ /* 0x040fe40000000028 */
[----:B------:R-:W-:Y:S02]  /*0180*/  DFMA R20, R20, R20, -R24 ;  /* 0x000000141414722b */ /* 0x000fe40000000818 */
[-C--:B------:R-:W-:Y:S02]  /*0190*/  DFMA R26, R12, R14.reuse, R26 ;  /* 0x0000000e0c1a722b */ /* 0x080fe4000000001a */
[----:B------:R-:W-:Y:S02]  /*01a0*/  DMUL R24, R14, R14 ;  /* 0x0000000e0e187228 */ /* 0x000fe40000000000 */
[----:B----4-:R-:W-:Y:S02]  /*01b0*/  DMUL R14, R16, R18 ;  /* 0x00000012100e7228 */ /* 0x010fe40000000000 */
[----:B-----5:R-:W-:-:S04]  /*01c0*/  DMUL R40, R36, R38 ;  /* 0x0000002624287228 */ /* 0x020fc80000000000 */
[----:B------:R-:W-:Y:S02]  /*01d0*/  DFMA R24, R12, R12, -R24 ;  /* 0x0000000c0c18722b */ /* 0x000fe40000000818 */
[-C--:B------:R-:W-:Y:S02]  /*01e0*/  DFMA R14, R16, R18.reuse, R14 ;  /* 0x00000012100e722b */ /* 0x080fe4000000000e */
[----:B------:R-:W-:Y:S02]  /*01f0*/  DMUL R12, R18, R18 ;  /* 0x00000012120c7228 */ /* 0x000fe40000000000 */
[-C--:B------:R-:W-:Y:S02]  /*0200*/  DFMA R18, R36, R38.reuse, R40 ;  /* 0x000000262412722b */ /* 0x080fe40000000028 */
[----:B------:R-:W-:Y:S02]  /*0210*/  DMUL R40, R38, R38 ;  /* 0x0000002626287228 */ /* 0x000fe40000000000 */
[----:B------:R-:W-:-:S02]  /*0220*/  DMUL R38, R4, R6 ;  /* 0x0000000604267228 */ /* 0x000fc40000000000 */
[----:B------:R-:W-:Y:S02]  /*0230*/  DFMA R12, R16, R16, -R12 ;  /* 0x00000010100c722b */ /* 0x000fe4000000080c */
[----:B0-----:R-:W-:Y:S02]  /*0240*/  DMUL R42, R8, R10 ;  /* 0x0000000a082a7228 */ /* 0x001fe40000000000 */
[----:B------:R-:W-:Y:S02]  /*0250*/  DFMA R16, R36, R36, -R40 ;  /* 0x000000242410722b */ /* 0x000fe40000000828 */
[----:B------:R-:W0:Y:S01]  /*0260*/  LDC.64 R40, c[0x0][0x220] ;  /* 0x00008800ff287b82 */ /* 0x000e220000000a00 */
[-C--:B------:R-:W-:Y:S02]  /*0270*/  DMUL R36, R6, R6.reuse ;  /* 0x0000000606247228 */ /* 0x080fe40000000000 */
[----:B------:R-:W-:Y:S02]  /*0280*/  DFMA R38, R4, R6, R38 ;  /* 0x000000060426722b */ /* 0x000fe40000000026 */
[----:B------:R-:W-:-:S04]  /*0290*/  DMUL R6, R32, R34 ;  /* 0x0000002220067228 */ /* 0x000fc80000000000 */
[----:B------:R-:W-:Y:S02]  /*02a0*/  DFMA R36, R4, R4, -R36 ;  /* 0x000000040424722b */ /* 0x000fe40000000824 */
[-C--:B------:R-:W-:Y:S02]  /*02b0*/  DMUL R4, R34, R34.reuse ;  /* 0x0000002222047228 */ /* 0x080fe40000000000 */
[----:B------:R-:W-:Y:S02]  /*02c0*/  DFMA R6, R32, R34, R6 ;  /* 0x000000222006722b */ /* 0x000fe40000000006 */
[-C--:B------:R-:W-:Y:S02]  /*02d0*/  DMUL R34, R10, R10.reuse ;  /* 0x0000000a0a227228 */ /* 0x080fe40000000000 */
[----:B------:R-:W-:Y:S02]  /*02e0*/  DFMA R10, R8, R10, R42 ;  /* 0x0000000a080a722b */ /* 0x000fe4000000002a */
[----:B------:R-:W-:-:S02]  /*02f0*/  DFMA R4, R32, R32, -R4 ;  /* 0x000000202004722b */ /* 0x000fc40000000804 */
[----:B------:R-:W-:Y:S02]  /*0300*/  DMUL R32, R28, R30 ;  /* 0x0000001e1c207228 */ /* 0x000fe40000000000 */
[----:B------:R-:W-:Y:S01]  /*0310*/  DFMA R8, R8, R8, -R34 ;  /* 0x000000080808722b */ /* 0x000fe20000000822 */
[----:B0-----:R-:W-:Y:S01]  /*0320*/  IMAD.WIDE.U32 R40, R2, 0x10, R40 ;  /* 0x0000001002287825 */ /* 0x001fe200078e0028 */
[----:B------:R-:W-:-:S04]  /*0330*/  DMUL R2, R30, R30 ;  /* 0x0000001e1e027228 */ /* 0x000fc80000000000 */
[----:B------:R-:W-:Y:S01]  /*0340*/  DFMA R30, R28, R30, R32 ;  /* 0x0000001e1c1e722b */ /* 0x000fe20000000020 */
[----:B------:R-:W-:-:S03]  /*0350*/  IMAD.WIDE R40, R0, 0x80, R40 ;  /* 0x0000008000287825 */ /* 0x000fc600078e0228 */
[----:B------:R-:W-:Y:S02]  /*0360*/  DFMA R28, R28, R28, -R2 ;  /* 0x0000001c1c1c722b */ /* 0x000fe40000000802 */
        /* <DEDUP_REMOVED lines=9> */
.L_x_37464:
        /* <DEDUP_REMOVED lines=178> */
.L_x_37467:
        /* <DEDUP_REMOVED lines=11> */
.L_x_37468:
        /* <DEDUP_REMOVED lines=11> */
.L_x_37469:
        /* <DEDUP_REMOVED lines=12> */
.L_x_37470:
[----:B------:R-:W-:Y:S05]  /*1140*/  BSYNC B1 ;  /* 0x0000000000017941 */ /* 0x000fea0003800000 */
.L_x_37466:
        /* <DEDUP_REMOVED lines=10> */
.L_x_37471:
[----:B------:R-:W-:Y:S05]  /*11f0*/  BSYNC B0 ;  /* 0x0000000000007941 */ /* 0x000fea0003800000 */
.L_x_37465:
        /* <DEDUP_REMOVED lines=11> */
.L_x_37472:
        /* <DEDUP_REMOVED lines=13> */
.L_x_71847:


//--------------------- .text._ZN2at6native18elementwise_kernelILi128ELi4EZNS0_15gpu_kernel_implIZZZNS0_50_GLOBAL__N__2680c7bb_12_PowKernel_cu_140f0503_289624pow_tensor_tensor_kernelERNS_18TensorIteratorBaseEENKUlvE_clEvENKUlvE9_clEvEUlN3c108BFloat16ES9_E_EEvS5_RKT_EUliE_EEviT1_ --------------------------
	.section	.text._ZN2at6native18elementwise_kernelILi128ELi4EZNS0_15gpu_kernel_implIZZZNS0_50_GLOBAL__N__2680c7bb_12_PowKernel_cu_140f0503_289624pow_tensor_tensor_kernelERNS_18TensorIteratorBaseEENKUlvE_clEvENKUlvE9_clEvEUlN3c108BFloat16ES9_E_EEvS5_RKT_EUliE_EEviT1_,"ax",@progbits
	.align	128
        .global         _ZN2at6native18elementwise_kernelILi128ELi4EZNS0_15gpu_kernel_implIZZZNS0_50_GLOBAL__N__2680c7bb_12_PowKernel_cu_140f0503_289624pow_tensor_tensor_kernelERNS_18TensorIteratorBaseEENKUlvE_clEvENKUlvE9_clEvEUlN3c108BFloat16ES9_E_EEvS5_RKT_EUliE_EEviT1_
        .type           _ZN2at6native18elementwise_kernelILi128ELi4EZNS0_15gpu_kernel_implIZZZNS0_50_GLOBAL__N__2680c7bb_12_PowKernel_cu_140f0503_289624pow_tensor_tensor_kernelERNS_18TensorIteratorBaseEENKUlvE_clEvENKUlvE9_clEvEUlN3c108BFloat16ES9_E_EEvS5_RKT_EUliE_EEviT1_,@function
        .size           _ZN2at6native18elementwise_kernelILi128ELi4EZNS0_15gpu_kernel_implIZZZNS0_50_GLOBAL__N__2680c7bb_12_PowKernel_cu_140f0503_289624pow_tensor_tensor_kernelERNS_18TensorIteratorBaseEENKUlvE_clEvENKUlvE9_clEvEUlN3c108BFloat16ES9_E_EEvS5_RKT_EUliE_EEviT1_,(.L_x_71848 - _ZN2at6native18elementwise_kernelILi128ELi4EZNS0_15gpu_kernel_implIZZZNS0_50_GLOBAL__N__2680c7bb_12_PowKernel_cu_140f0503_289624pow_tensor_tensor_kernelERNS_18TensorIteratorBaseEENKUlvE_clEvENKUlvE9_clEvEUlN3c108BFloat16ES9_E_EEvS5_RKT_EUliE_EEviT1_)
        .other          _ZN2at6native18elementwise_kernelILi128ELi4EZNS0_15gpu_kernel_implIZZZNS0_50_GLOBAL__N__2680c7bb_12_PowKernel_cu_140f0503_289624pow_tensor_tensor_kernelERNS_18TensorIteratorBaseEENKUlvE_clEvENKUlvE9_clEvEUlN3c108BFloat16ES9_E_EEvS5_RKT_EUliE_EEviT1_,@"STO_CUDA_ENTRY STV_DEFAULT"
_ZN2at6native18elementwise_kernelILi128ELi4EZNS0_15gpu_kernel_implIZZZNS0_50_GLOBAL__N__2680c7bb_12_PowKernel_cu_140f0503_289624pow_tensor_tensor_kernelERNS_18TensorIteratorBaseEENKUlvE_clEvENKUlvE9_clEvEUlN3c108BFloat16ES9_E_EEvS5_RKT_EUliE_EEviT1_:
.text._ZN2at6native18elementwise_kernelILi128ELi4EZNS0_15gpu_kernel_implIZZZNS0_50_GLOBAL__N__2680c7bb_12_PowKernel_cu_140f0503_289624pow_tensor_tensor_kernelERNS_18TensorIteratorBaseEENKUlvE_clEvENKUlvE9_clEvEUlN3c108BFloat16ES9_E_EEvS5_RKT_EUliE_EEviT1_:
        /* <DEDUP_REMOVED lines=19> */
[----:B------:R-:W-:Y:S01]  /*0130*/  ULDC UR6, c[0x0][0x350] ;  /* 0x0000d40000067ab9 */ /* 0x000fe20000000800 */
[----:B------:R-:W-:Y:S01]  /*0140*/  IMAD.HI.U32 R4, R19, UR4, R2 ;  /* 0x0000000413047c27 */ /* 0x000fe2000f8e0002 */
[----:B------:R-:W-:-:S04]  /*0150*/  ULDC UR4, c[0x0][0x21c] ;  /* 0x0000870000047ab9 */ /* 0x000fc80000000800 */
[----:B------:R-:W-:-:S05]  /*0160*/  SHF.R.U32.HI R5, RZ, UR5, R4 ;  /* 0x00000005ff057c19 */ /* 0x000fca0008011604 */
[----:B------:R-:W-:-:S04]  /*0170*/  IMAD.MOV R0, RZ, RZ, -R5 ;  /* 0x000000ffff007224 */ /* 0x000fc800078e0a05 */
[----:B------:R-:W-:Y:S01]  /*0180*/  IMAD R19, R0, UR4, R19 ;  /* 0x0000000400137c24 */ /* 0x000fe2000f8e0213 */
[----:B------:R-:W-:-:S03]  /*0190*/  ULDC.64 UR4, c[0x0][0x348] ;  /* 0x0000d20000047ab9 */ /* 0x000fc60000000a00 */
[C---:B------:R-:W-:Y:S02]  /*01a0*/  IMAD R16, R19.reuse, UR4, RZ ;  /* 0x0000000413107c24 */ /* 0x040fe4000f8e02ff */
        /* <DEDUP_REMOVED lines=9> */
[----:B------:R-:W-:-:S04]  /*0240*/  ULDC UR4, c[0x0][0x354] ;  /* 0x0000d50000047ab9 */ /* 0x000fc80000000800 */
[----:B------:R-:W-:-:S04]  /*0250*/  IMAD.MOV R4, RZ, RZ, -R3 ;  /* 0x000000ffff047224 */ /* 0x000fc800078e0a03 */
[----:B------:R-:W-:Y:S01]  /*0260*/  IMAD R5, R4, UR8, R5 ;  /* 0x0000000804057c24 */ /* 0x000fe2000f8e0205 */
[----:B------:R-:W-:-:S03]  /*0270*/  ULDC.64 UR8, c[0x0][0x358] ;  /* 0x0000d60000087ab9 */ /* 0x000fc60000000a00 */
[C---:B------:R-:W-:Y:S02]  /*0280*/  IMAD R22, R5.reuse, UR9, RZ ;  /* 0x0000000905167c24 */ /* 0x040fe4000f8e02ff */
[C---:B------:R-:W-:Y:S02]  /*0290*/  IMAD R16, R5.reuse, UR4, R16 ;  /* 0x0000000405107c24 */ /* 0x040fe4000f8e0210 */
[----:B------:R-:W-:Y:S02]  /*02a0*/  IMAD R0, R5, UR8, R0 ;  /* 0x0000000805007c24 */ /* 0x000fe4000f8e0200 */
[----:B------:R-:W-:Y:S01]  /*02b0*/  IMAD R22, R19, UR6, R22 ;  /* 0x0000000613167c24 */ /* 0x000fe2000f8e0216 */
[----:B------:R-:W-:Y:S06]  /*02c0*/  @!P0 BRA `(.L_x_37475) ;  /* 0x0000001400008947 */ /* 0x000fec0003800000 */
[----:B------:R-:W-:Y:S01]  /*02d0*/  IMAD.MOV.U32 R2, RZ, RZ, RZ ;  /* 0x000000ffff027224 */ /* 0x000fe200078e00ff */
[----:B------:R-:W-:Y:S01]  /*02e0*/  ULDC.64 UR4, c[0x0][0x238] ;  /* 0x00008e0000047ab9 */ /* 0x000fe20000000a00 */
        /* <DEDUP_REMOVED lines=8> */
[C---:B------:R-:W-:Y:S02]  /*0370*/  IMAD R16, R3.reuse, UR4, R16 ;  /* 0x0000000403107c24 */ /* 0x040fe4000f8e0210 */
        /* <DEDUP_REMOVED lines=299> */
[----:B------:R-:W-:Y:S02]  /*1630*/  ULDC UR6, c[0x0][0x470] ;  /* 0x00011c0000067ab9 */ /* 0x000fe40000000800 */
        /* <DEDUP_REMOVED lines=8> */
[----:B------:R-:W-:-:S07]  /*16c0*/  IMAD R22, R3, UR6, R22 ;  /* 0x0000000603167c24 */ /* 0x000fce000f8e0216 */
.L_x_37475:
        /* <DEDUP_REMOVED lines=23> */
.L_x_37479:
[----:B------:R-:W2:Y:S02]  /*1840*/  LDG.E.U8 R2, desc[UR36][R2.64] ;  /* 0x0000002402027981 */ /* 0x000ea4000c1e1100 */
[----:B--2---:R-:W-:-:S04]  /*1850*/  I2FP.F32.U32 R0, R2 ;  /* 0x0000000200007245 */ /* 0x004fc80000201000 */
[----:B------:R-:W-:-:S04]  /*1860*/  F2FP.BF16.F32.PACK_AB R0, RZ, R0 ;  /* 0x00000000ff00723e */ /* 0x000fc800000010ff */
[----:B------:R-:W-:Y:S01]  /*1870*/  PRMT R19, R0, 0x7610, R19 ;  /* 0x0000761000137816 */ /* 0x000fe20000000013 */
[----:B------:R-:W-:Y:S06]  /*1880*/  BRA `(.L_x_37481) ;  /* 0x0000000c00c87947 */ /* 0x000fec0003800000 */
.L_x_37478:
        /* <DEDUP_REMOVED lines=11> */
.L_x_37483:
[----:B------:R-:W2:Y:S02]  /*1940*/  LDG.E R2, desc[UR36][R2.64] ;  /* 0x0000002402027981 */ /* 0x000ea4000c1e1900 */
[----:B--2---:R-:W-:-:S04]  /*1950*/  I2FP.F32.S32 R0, R2 ;  /* 0x0000000200007245 */ /* 0x004fc80000201400 */
[----:B------:R-:W-:-:S04]  /*1960*/  F2FP.BF16.F32.PACK_AB R0, RZ, R0 ;  /* 0x00000000ff00723e */ /* 0x000fc800000010ff */
[----:B------:R-:W-:Y:S01]  /*1970*/  PRMT R19, R0, 0x7610, R19 ;  /* 0x0000761000137816 */ /* 0x000fe20000000013 */
[----:B------:R-:W-:Y:S06]  /*1980*/  BRA `(.L_x_37481) ;  /* 0x0000000c00887947 */ /* 0x000fec0003800000 */
.L_x_37482:
[----:B------:R-:W2:Y:S02]  /*1990*/  LDG.E.U16 R2, desc[UR36][R2.64] ;  /* 0x0000002402027981 */ /* 0x000ea4000c1e1500 */
[----:B--2---:R-:W0:Y:S02]  /*19a0*/  I2F.S16 R0, R2 ;  /* 0x0000000200007306 */ /* 0x004e240000101400 */
[----:B0-----:R-:W-:-:S04]  /*19b0*/  F2FP.BF16.F32.PACK_AB R0, RZ, R0 ;  /* 0x00000000ff00723e */ /* 0x001fc800000010ff */
[----:B------:R-:W-:Y:S01]  /*19c0*/  PRMT R19, R0, 0x7610, R19 ;  /* 0x0000761000137816 */ /* 0x000fe20000000013 */
[----:B------:R-:W-:Y:S06]  /*19d0*/  BRA `(.L_x_37481) ;  /* 0x0000000c00747947 */ /* 0x000fec0003800000 */
.L_x_37477:
        /* <DEDUP_REMOVED lines=9> */
.L_x_37485:
[----:B------:R-:W2:Y:S02]  /*1a70*/  LDG.E.U16 R0, desc[UR36][R2.64] ;  /* 0x0000002402007981 */ /* 0x000ea4000c1e1500 */
[----:B--2---:R-:W-:-:S05]  /*1a80*/  HADD2.F32 R0, -RZ, R0.H0_H0 ;  /* 0x20000000ff007230 */ /* 0x004fca0000004100 */
[----:B------:R-:W-:-:S04]  /*1a90*/  F2FP.BF16.F32.PACK_AB R0, RZ, R0 ;  /* 0x00000000ff00723e */ /* 0x000fc800000010ff */
[----:B------:R-:W-:Y:S01]  /*1aa0*/  PRMT R19, R0, 0x7610, R19 ;  /* 0x0000761000137816 */ /* 0x000fe20000000013 */
[----:B------:R-:W-:Y:S06]  /*1ab0*/  BRA `(.L_x_37481) ;  /* 0x0000000c003c7947 */ /* 0x000fec0003800000 */
.L_x_37484:
        /* <DEDUP_REMOVED lines=9> */
.L_x_37487:
[----:B------:R-:W2:Y:S02]  /*1b50*/  LDG.E.U16 R2, desc[UR36][R2.64] ;  /* 0x0000002402027981 */ /* 0x000ea4000c1e1500 */
[----:B--2---:R-:W-:-:S05]  /*1b60*/  HADD2.F32 R0, -RZ, R2.H0_H0 ;  /* 0x20000002ff007230 */ /* 0x004fca0000004100 */
[----:B------:R-:W-:-:S04]  /*1b70*/  F2FP.BF16.F32.PACK_AB R0, RZ, R0 ;  /* 0x00000000ff00723e */ /* 0x000fc800000010ff */
[----:B------:R-:W-:Y:S01]  /*1b80*/  PRMT R19, R0, 0x7610, R19 ;  /* 0x0000761000137816 */ /* 0x000fe20000000013 */
[----:B------:R-:W-:Y:S06]  /*1b90*/  BRA `(.L_x_37481) ;  /* 0x0000000c00047947 */ /* 0x000fec0003800000 */
.L_x_37486:
        /* <DEDUP_REMOVED lines=9> */
.L_x_37476:
        /* <DEDUP_REMOVED lines=14> */
.L_x_37490:
        /* <DEDUP_REMOVED lines=9> */
.L_x_37489:
        /* <DEDUP_REMOVED lines=28> */
.L_x_37492:
        /* <DEDUP_REMOVED lines=15> */
.L_x_37491:
[----:B------:R0:W5:Y:S01]  /*2050*/  LDG.E.U16 R19, desc[UR36][R2.64] ;  /* 0x0000002402137981 */ /* 0x000162000c1e1500 */
[----:B------:R-:W-:Y:S05]  /*2060*/  BRA `(.L_x_37481) ;  /* 0x0000000400d07947 */ /* 0x000fea0003800000 */
.L_x_37488:
        /* <DEDUP_REMOVED lines=13> */
.L_x_37495:
        /* <DEDUP_REMOVED lines=21> */
.L_x_37499:
[----:B------:R-:W-:Y:S05]  /*2290*/  BSYNC B1 ;  /* 0x0000000000017941 */ /* 0x000fea0003800000 */
.L_x_37498:
[----:B------:R-:W-:Y:S01]  /*22a0*/  LEA R3, R0, 0x3b800000, 0x17 ;  /* 0x3b80000000037811 */ /* 0x000fe200078eb8ff */
[----:B------:R-:W-:-:S05]  /*22b0*/  IMAD.SHL.U32 R0, R2, 0x100000, RZ ;  /* 0x0010000002007824 */ /* 0x000fca00078e00ff */
[----:B------:R-:W-:-:S07]  /*22c0*/  LOP3.LUT R0, R3, R0, R4, 0xfe, !PT ;  /* 0x0000000003007212 */ /* 0x000fce00078efe04 */
.L_x_37497:
[----:B------:R-:W-:Y:S05]  /*22d0*/  BSYNC B0 ;  /* 0x0000000000007941 */ /* 0x000fea0003800000 */
.L_x_37496:
[----:B------:R-:W-:-:S04]  /*22e0*/  F2FP.BF16.F32.PACK_AB R0, RZ, R0 ;  /* 0x00000000ff00723e */ /* 0x000fc800000010ff */
[----:B------:R-:W-:Y:S01]  /*22f0*/  PRMT R19, R0, 0x7610, R19 ;  /* 0x0000761000137816 */ /* 0x000fe20000000013 */
[----:B------:R-:W-:Y:S06]  /*2300*/  BRA `(.L_x_37481) ;  /* 0x0000000400287947 */ /* 0x000fec0003800000 */
.L_x_37494:
        /* <DEDUP_REMOVED lines=21> */
.L_x_37503:
[----:B------:R-:W-:Y:S05]  /*2460*/  BSYNC B1 ;  /* 0x0000000000017941 */ /* 0x000fea0003800000 */
.L_x_37502:
[----:B------:R-:W-:Y:S01]  /*2470*/  LEA R3, R0, 0x37800000, 0x17 ;  /* 0x3780000000037811 */ /* 0x000fe200078eb8ff */
[----:B------:R-:W-:-:S05]  /*2480*/  IMAD.SHL.U32 R0, R2, 0x200000, RZ ;  /* 0x0020000002007824 */ /* 0x000fca00078e00ff */
[----:B------:R-:W-:-:S07]  /*2490*/  LOP3.LUT R0, R3, R0, R4, 0xfe, !PT ;  /* 0x0000000003007212 */ /* 0x000fce00078efe04 */
.L_x_37501:
[----:B------:R-:W-:Y:S05]  /*24a0*/  BSYNC B0 ;  /* 0x0000000000007941 */ /* 0x000fea0003800000 */
.L_x_37500:
[----:B------:R-:W-:-:S04]  /*24b0*/  F2FP.BF16.F32.PACK_AB R0, RZ, R0 ;  /* 0x00000000ff00723e */ /* 0x000fc800000010ff */
[----:B------:R-:W-:Y:S01]  /*24c0*/  PRMT R19, R0, 0x7610, R19 ;  /* 0x0000761000137816 */ /* 0x000fe20000000013 */
[----:B------:R-:W-:Y:S06]  /*24d0*/  BRA `(.L_x_37481) ;  /* 0x0000000000b47947 */ /* 0x000fec0003800000 */
.L_x_37493:
        /* <DEDUP_REMOVED lines=14> */
.L_x_37507:
[----:B------:R-:W-:Y:S05]  /*25c0*/  BSYNC B0 ;  /* 0x0000000000007941 */ /* 0x000fea0003800000 */
.L_x_37506:
[----:B------:R-:W-:-:S04]  /*25d0*/  F2FP.BF16.F32.PACK_AB R0, RZ, R0 ;  /* 0x00000000ff00723e */ /* 0x000fc800000010ff */
[----:B------:R-:W-:Y:S01]  /*25e0*/  PRMT R19, R0, 0x7610, R19 ;  /* 0x0000761000137816 */ /* 0x000fe20000000013 */
[----:B------:R-:W-:Y:S06]  /*25f0*/  BRA `(.L_x_37481) ;  /* 0x00000000006c7947 */ /* 0x000fec0003800000 */
.L_x_37480:
        /* <DEDUP_REMOVED lines=16> */
.L_x_37508:
[----:B------:R-:W-:Y:S01]  /*2700*/  PRMT R19, RZ, 0x7610, R19 ;  /* 0x00007610ff137816 */ /* 0x000fe20000000013 */
[----:B------:R-:W-:Y:S06]  /*2710*/  BRA `(.L_x_37481) ;  /* 0x0000000000247947 */ /* 0x000fec0003800000 */
.L_x_37505:
[----:B------:R-:W2:Y:S02]  /*2720*/  LDG.E.64 R2, desc[UR36][R2.64] ;  /* 0x0000002402027981 */ /* 0x000ea4000c1e1b00 */
[----:B--2---:R-:W0:Y:S02]  /*2730*/  I2F.U64 R0, R2 ;  /* 0x0000000200007312 */ /* 0x004e240000301000 */
[----:B0-----:R-:W-:-:S04]  /*2740*/  F2FP.BF16.F32.PACK_AB R0, RZ, R0 ;  /* 0x00000000ff00723e */ /* 0x001fc800000010ff */
[----:B------:R-:W-:Y:S01]  /*2750*/  PRMT R19, R0, 0x7610, R19 ;  /* 0x0000761000137816 */ /* 0x000fe20000000013 */
[----:B------:R-:W-:Y:S06]  /*2760*/  BRA `(.L_x_37481) ;  /* 0x0000000000107947 */ /* 0x000fec0003800000 */
.L_x_37504:
[----:B------:R-:W2:Y:S02]  /*2770*/  LDG.E R2, desc[UR36][R2.64] ;  /* 0x0000002402027981 */ /* 0x000ea4000c1e1900 */
[----:B--2---:R-:W-:-:S04]  /*2780*/  I2FP.F32.U32 R0, R2 ;  /* 0x0000000200007245 */ /* 0x004fc80000201000 */
[----:B------:R-:W-:-:S04]  /*2790*/  F2FP.BF16.F32.PACK_AB R0, RZ, R0 ;  /* 0x00000000ff00723e */ /* 0x000fc800000010ff */
[----:B------:R-:W-:-:S07]  /*27a0*/  PRMT R19, R0, 0x7610, R19 ;  /* 0x0000761000137816 */ /* 0x000fce0000000013 */
.L_x_37481:
[----:B------:R-:W1:Y:S01]  /*27b0*/  LDC.U8 R4, c[0x0][0x49a] ;  /* 0x00012680ff047b82 */ /* 0x000e620000000000 */
[----:B------:R-:W-:Y:S02]  /*27c0*/  ULDC.64 UR4, c[0x0][0x488] ;  /* 0x0001220000047ab9 */ /* 0x000fe40000000a00 */
[----:B0-----:R-:W-:-:S05]  /*27d0*/  IADD3 R2, P1, R22, UR4, RZ ;  /* 0x0000000416027c10 */ /* 0x001fca000ff3e0ff */
[----:B------:R-:W-:Y:S01]  /*27e0*/  IMAD.X R3, RZ, RZ, UR5, P1 ;  /* 0x00000005ff037e24 */ /* 0x000fe200088e06ff */
[----:B-1----:R-:W-:-:S04]  /*27f0*/  PRMT R0, R4, 0x9910, RZ ;  /* 0x0000991004007816 */ /* 0x002fc800000000ff */
        /* <DEDUP_REMOVED lines=14> */
.L_x_37512:
[----:B------:R-:W2:Y:S02]  /*28e0*/  LDG.E.U8 R2, desc[UR36][R2.64] ;  /* 0x0000002402027981 */ /* 0x000ea4000c1e1100 */
[----:B--2---:R-:W-:-:S04]  /*28f0*/  I2FP.F32.U32 R0, R2 ;  /* 0x0000000200007245 */ /* 0x004fc80000201000 */
[----:B------:R-:W-:Y:S01]  /*2900*/  F2FP.BF16.F32.PACK_AB R0, RZ, R0 ;  /* 0x00000000ff00723e */ /* 0x000fe200000010ff */
[----:B------:R-:W-:Y:S06]  /*2910*/  BRA `(.L_x_37514) ;  /* 0x0000000c00907947 */ /* 0x000fec0003800000 */
.L_x_37511:
        /* <DEDUP_REMOVED lines=10> */
.L_x_37516:
[----:B------:R-:W2:Y:S02]  /*29c0*/  LDG.E R2, desc[UR36][R2.64] ;  /* 0x0000002402027981 */ /* 0x000ea4000c1e1900 */
[----:B--2---:R-:W-:-:S04]  /*29d0*/  I2FP.F32.S32 R0, R2 ;  /* 0x0000000200007245 */ /* 0x004fc80000201400 */
[----:B------:R-:W-:Y:S01]  /*29e0*/  F2FP.BF16.F32.PACK_AB R0, RZ, R0 ;  /* 0x00000000ff00723e */ /* 0x000fe200000010ff */
[----:B------:R-:W-:Y:S06]  /*29f0*/  BRA `(.L_x_37514) ;  /* 0x0000000c00587947 */ /* 0x000fec0003800000 */
.L_x_37515:
[----:B------:R-:W2:Y:S02]  /*2a00*/  LDG.E.U16 R2, desc[UR36][R2.64] ;  /* 0x0000002402027981 */ /* 0x000ea4000c1e1500 */
[----:B--2---:R-:W0:Y:S02]  /*2a10*/  I2F.S16 R0, R2 ;  /* 0x0000000200007306 */ /* 0x004e240000101400 */
[----:B0-----:R-:W-:Y:S01]  /*2a20*/  F2FP.BF16.F32.PACK_AB R0, RZ, R0 ;  /* 0x00000000ff00723e */ /* 0x001fe200000010ff */
[----:B------:R-:W-:Y:S06]  /*2a30*/  BRA `(.L_x_37514) ;  /* 0x0000000c00487947 */ /* 0x000fec0003800000 */
.L_x_37510:
        /* <DEDUP_REMOVED lines=9> */
.L_x_37518:
[----:B------:R-:W2:Y:S02]  /*2ad0*/  LDG.E.U16 R0, desc[UR36][R2.64] ;  /* 0x0000002402007981 */ /* 0x000ea4000c1e1500 */
[----:B--2---:R-:W-:-:S05]  /*2ae0*/  HADD2.F32 R0, -RZ, R0.H0_H0 ;  /* 0x20000000ff007230 */ /* 0x004fca0000004100 */
[----:B------:R-:W-:Y:S01]  /*2af0*/  F2FP.BF16.F32.PACK_AB R0, RZ, R0 ;  /* 0x00000000ff00723e */ /* 0x000fe200000010ff */
[----:B------:R-:W-:Y:S06]  /*2b00*/  BRA `(.L_x_37514) ;  /* 0x0000000c00147947 */ /* 0x000fec0003800000 */
.L_x_37517:
        /* <DEDUP_REMOVED lines=9> */
.L_x_37520:
[----:B------:R-:W2:Y:S02]  /*2ba0*/  LDG.E.U16 R2, desc[UR36][R2.64] ;  /* 0x0000002402027981 */ /* 0x000ea4000c1e1500 */
[----:B--2---:R-:W-:-:S05]  /*2bb0*/  HADD2.F32 R0, -RZ, R2.H0_H0 ;  /* 0x20000002ff007230 */ /* 0x004fca0000004100 */
[----:B------:R-:W-:Y:S01]  /*2bc0*/  F2FP.BF16.F32.PACK_AB R0, RZ, R0 ;  /* 0x00000000ff00723e */ /* 0x000fe200000010ff */
[----:B------:R-:W-:Y:S06]  /*2bd0*/  BRA `(.L_x_37514) ;  /* 0x0000000800e07947 */ /* 0x000fec0003800000 */
.L_x_37519:
        /* <DEDUP_REMOVED lines=8> */
.L_x_37509:
        /* <DEDUP_REMOVED lines=13> */
.L_x_37523:
        /* <DEDUP_REMOVED lines=8> */
.L_x_37522:
        /* <DEDUP_REMOVED lines=28> */
.L_x_37525:
        /* <DEDUP_REMOVED lines=15> */
.L_x_37524:
[----:B------:R0:W5:Y:S01]  /*3060*/  LDG.E.U16 R0, desc[UR36][R2.64] ;  /* 0x0000002402007981 */ /* 0x000162000c1e1500 */
[----:B------:R-:W-:Y:S05]  /*3070*/  BRA `(.L_x_37514) ;  /* 0x0000000400b87947 */ /* 0x000fea0003800000 */
.L_x_37521:
        /* <DEDUP_REMOVED lines=12> */
.L_x_37528:
        /* <DEDUP_REMOVED lines=21> */
.L_x_37532:
[----:B------:R-:W-:Y:S05]  /*3290*/  BSYNC B1 ;  /* 0x0000000000017941 */ /* 0x000fea0003800000 */
.L_x_37531:
[----:B------:R-:W-:Y:S01]  /*32a0*/  LEA R3, R0, 0x3b800000, 0x17 ;  /* 0x3b80000000037811 */ /* 0x000fe200078eb8ff */
[----:B------:R-:W-:-:S05]  /*32b0*/  IMAD.SHL.U32 R0, R2, 0x100000, RZ ;  /* 0x0010000002007824 */ /* 0x000fca00078e00ff */
[----:B------:R-:W-:-:S07]  /*32c0*/  LOP3.LUT R0, R3, R0, R4, 0xfe, !PT ;  /* 0x0000000003007212 */ /* 0x000fce00078efe04 */
.L_x_37530:
[----:B------:R-:W-:Y:S05]  /*32d0*/  BSYNC B0 ;  /* 0x0000000000007941 */ /* 0x000fea0003800000 */
.L_x_37529:
[----:B------:R-:W-:Y:S01]  /*32e0*/  F2FP.BF16.F32.PACK_AB R0, RZ, R0 ;  /* 0x00000000ff00723e */ /* 0x000fe200000010ff */
[----:B------:R-:W-:Y:S06]  /*32f0*/  BRA `(.L_x_37514) ;  /* 0x0000000400187947 */ /* 0x000fec0003800000 */
.L_x_37527:
        /* <DEDUP_REMOVED lines=21> */
.L_x_37536:
[----:B------:R-:W-:Y:S05]  /*3450*/  BSYNC B1 ;  /* 0x0000000000017941 */ /* 0x000fea0003800000 */
.L_x_37535:
[----:B------:R-:W-:Y:S01]  /*3460*/  LEA R3, R0, 0x37800000, 0x17 ;  /* 0x3780000000037811 */ /* 0x000fe200078eb8ff */
[----:B------:R-:W-:-:S05]  /*3470*/  IMAD.SHL.U32 R0, R2, 0x200000, RZ ;  /* 0x0020000002007824 */ /* 0x000fca00078e00ff */
[----:B------:R-:W-:-:S07]  /*3480*/  LOP3.LUT R0, R3, R0, R4, 0xfe, !PT ;  /* 0x0000000003007212 */ /* 0x000fce00078efe04 */
.L_x_37534:
[----:B------:R-:W-:Y:S05]  /*3490*/  BSYNC B0 ;  /* 0x0000000000007941 */ /* 0x000fea0003800000 */
.L_x_37533:
[----:B------:R-:W-:Y:S01]  /*34a0*/  F2FP.BF16.F32.PACK_AB R0, RZ, R0 ;  /* 0x00000000ff00723e */ /* 0x000fe200000010ff */
[----:B------:R-:W-:Y:S06]  /*34b0*/  BRA `(.L_x_37514) ;  /* 0x0000000000a87947 */ /* 0x000fec0003800000 */
.L_x_37526:
        /* <DEDUP_REMOVED lines=14> */
.L_x_37540:
[----:B------:R-:W-:Y:S05]  /*35a0*/  BSYNC B0 ;  /* 0x0000000000007941 */ /* 0x000fea0003800000 */
.L_x_37539:
[----:B------:R-:W-:Y:S01]  /*35b0*/  F2FP.BF16.F32.PACK_AB R0, RZ, R0 ;  /* 0x00000000ff00723e */ /* 0x000fe200000010ff */
[----:B------:R-:W-:Y:S06]  /*35c0*/  BRA `(.L_x_37514) ;  /* 0x0000000000647947 */ /* 0x000fec0003800000 */
.L_x_37513:
        /* <DEDUP_REMOVED lines=16> */
.L_x_37541:
[----:B------:R-:W-:Y:S01]  /*36d0*/  PRMT R0, RZ, 0x7610, R0 ;  /* 0x00007610ff007816 */ /* 0x000fe20000000000 */
[----:B------:R-:W-:Y:S06]  /*36e0*/  BRA `(.L_x_37514) ;  /* 0x00000000001c7947 */ /* 0x000fec0003800000 */
.L_x_37538:
[----:B------:R-:W2:Y:S02]  /*36f0*/  LDG.E.64 R2, desc[UR36][R2.64] ;  /* 0x0000002402027981 */ /* 0x000ea4000c1e1b00 */
[----:B--2---:R-:W0:Y:S02]  /*3700*/  I2F.U64 R0, R2 ;  /* 0x0000000200007312 */ /* 0x004e240000301000 */
[----:B0-----:R-:W-:Y:S01]  /*3710*/  F2FP.BF16.F32.PACK_AB R0, RZ, R0 ;  /* 0x00000000ff00723e */ /* 0x001fe200000010ff */
[----:B------:R-:W-:Y:S06]  /*3720*/  BRA `(.L_x_37514) ;  /* 0x00000000000c7947 */ /* 0x000fec0003800000 */
.L_x_37537:
[----:B------:R-:W2:Y:S02]  /*3730*/  LDG.E R2, desc[UR36][R2.64] ;  /* 0x0000002402027981 */ /* 0x000ea4000c1e1900 */
[----:B--2---:R-:W-:-:S04]  /*3740*/  I2FP.F32.U32 R0, R2 ;  /* 0x0000000200007245 */ /* 0x004fc80000201000 */
[----:B------:R-:W-:-:S07]  /*3750*/  F2FP.BF16.F32.PACK_AB R0, RZ, R0 ;  /* 0x00000000ff00723e */ /* 0x000fce00000010ff */
.L_x_37514:
[----:B-----5:R-:W-:Y:S01]  /*3760*/  IMAD.U32 R19, R19, 0x10000, RZ ;  /* 0x0001000013137824 */ /* 0x020fe200078e00ff */
[----:B0-----:R-:W0:Y:S01]  /*3770*/  LDC.U8 R3, c[0x0][0x498] ;  /* 0x00012600ff037b82 */ /* 0x001e220000000000 */
[----:B------:R-:W-:-:S04]  /*3780*/  IMAD.U32 R0, R0, 0x10000, RZ ;  /* 0x0001000000007824 */ /* 0x000fc800078e00ff */
[----:B------:R-:W1:Y:S02]  /*3790*/  MUFU.LG2 R19, R19 ;  /* 0x0000001300137308 */ /* 0x000e640000000c00 */
[----:B-1----:R-:W-:Y:S01]  /*37a0*/  FMUL.FTZ R0, R0, R19 ;  /* 0x0000001300007220 */ /* 0x002fe20000410000 */
[----:B0-----:R-:W-:-:S05]  /*37b0*/  PRMT R2, R3, 0x9910, RZ ;  /* 0x0000991003027816 */ /* 0x001fca00000000ff */
        /* <DEDUP_REMOVED lines=12> */
[----:B01----:R-:W-:-:S04]  /*3880*/  IMAD.U32 R0, R5, 0x10000, RZ ;  /* 0x0001000005007824 */ /* 0x003fc800078e00ff */
[----:B------:R-:W0:Y:S02]  /*3890*/  F2I.FTZ.TRUNC.NTZ R3, R0 ;  /* 0x0000000000037305 */ /* 0x000e24000021f100 */
[----:B0-----:R0:W-:Y:S01]  /*38a0*/  STG.E.U8 desc[UR36][R16.64], R3 ;  /* 0x0000000310007986 */ /* 0x0011e2000c101124 */
[----:B------:R-:W-:Y:S05]  /*38b0*/  BRA `(.L_x_37547) ;  /* 0x0000000c00947947 */ /* 0x000fea0003800000 */
.L_x_37545:
[----:B-1----:R-:W-:-:S06]  /*38c0*/  IMAD.U32 R3, R5, 0x10000, RZ ;  /* 0x0001000005037824 */ /* 0x002fcc00078e00ff */
[----:B------:R-:W1:Y:S02]  /*38d0*/  F2I.S64.TRUNC R2, R3 ;  /* 0x0000000300027311 */ /* 0x000e64000020d900 */
[----:B-1----:R1:W-:Y:S01]  /*38e0*/  STG.E.U8 desc[UR36][R16.64], R2 ;  /* 0x0000000210007986 */ /* 0x0023e2000c101124 */
[----:B------:R-:W-:Y:S05]  /*38f0*/  BRA `(.L_x_37547) ;  /* 0x0000000c00847947 */ /* 0x000fea0003800000 */
.L_x_37544:
[----:B------:R-:W-:-:S13]  /*3900*/  ISETP.NE.AND P0, PT, R2, 0x2, PT ;  /* 0x000000020200780c */ /* 0x000fda0003f05270 */
[----:B------:R-:W-:Y:S05]  /*3910*/  @!P0 BRA `(.L_x_37548) ;  /* 0x0000000000308947 */ /* 0x000fea0003800000 */
[----:B------:R-:W-:-:S13]  /*3920*/  ISETP.NE.AND P0, PT, R2, 0x3, PT ;  /* 0x000000030200780c */ /* 0x000fda0003f05270 */
[----:B------:R-:W-:Y:S05]  /*3930*/  @!P0 BRA `(.L_x_37549) ;  /* 0x0000000000188947 */ /* 0x000fea0003800000 */
[----:B------:R-:W-:-:S13]  /*3940*/  ISETP.NE.AND P0, PT, R2, 0x4, PT ;  /* 0x000000040200780c */ /* 0x000fda0003f05270 */
[----:B------:R-:W-:Y:S05]  /*3950*/  @P0 BRA `(.L_x_37546) ;  /* 0x0000000c000c0947 */ /* 0x000fea0003800000 */
[----:B-1----:R-:W-:-:S06]  /*3960*/  IMAD.U32 R2, R5, 0x10000, RZ ;  /* 0x0001000005027824 */ /* 0x002fcc00078e00ff */
[----:B------:R-:W1:Y:S02]  /*3970*/  F2I.S64.TRUNC R2, R2 ;  /* 0x0000000200027311 */ /* 0x000e64000020d900 */
[----:B-1----:R4:W-:Y:S01]  /*3980*/  STG.E.64 desc[UR36][R16.64], R2 ;  /* 0x0000000210007986 */ /* 0x0029e2000c101b24 */
[----:B------:R-:W-:Y:S05]  /*3990*/  BRA `(.L_x_37547) ;  /* 0x0000000c005c7947 */ /* 0x000fea0003800000 */
.L_x_37549:
[----:B-1----:R-:W-:-:S06]  /*39a0*/  IMAD.U32 R5, R5, 0x10000, RZ ;  /* 0x0001000005057824 */ /* 0x002fcc00078e00ff */
[----:B------:R-:W1:Y:S02]  /*39b0*/  F2I.FTZ.TRUNC.NTZ R5, R5 ;  /* 0x0000000500057305 */ /* 0x000e64000021f100 */
[----:B-1----:R3:W-:Y:S01]  /*39c0*/  STG.E desc[UR36][R16.64], R5 ;  /* 0x0000000510007986 */ /* 0x0027e2000c101924 */
[----:B------:R-:W-:Y:S05]  /*39d0*/  BRA `(.L_x_37547) ;  /* 0x0000000c004c7947 */ /* 0x000fea0003800000 */
.L_x_37548:
[----:B-1----:R-:W-:-:S06]  /*39e0*/  IMAD.U32 R5, R5, 0x10000, RZ ;  /* 0x0001000005057824 */ /* 0x002fcc00078e00ff */
[----:B------:R-:W1:Y:S02]  /*39f0*/  F2I.FTZ.TRUNC.NTZ R5, R5 ;  /* 0x0000000500057305 */ /* 0x000e64000021f100 */
[----:B-1----:R2:W-:Y:S01]  /*3a00*/  STG.E.U16 desc[UR36][R16.64], R5 ;  /* 0x0000000510007986 */ /* 0x0025e2000c101524 */
[----:B------:R-:W-:Y:S05]  /*3a10*/  BRA `(.L_x_37547) ;  /* 0x0000000c003c7947 */ /* 0x000fea0003800000 */
.L_x_37543:
        /* <DEDUP_REMOVED lines=9> */
.L_x_37551:
[----:B01----:R-:W-:-:S05]  /*3ab0*/  IMAD.U32 R0, R5, 0x10000, RZ ;  /* 0x0001000005007824 */ /* 0x003fca00078e00ff */
[----:B------:R-:W-:-:S05]  /*3ac0*/  F2FP.F16.F32.PACK_AB R0, RZ, R0 ;  /* 0x00000000ff00723e */ /* 0x000fca00000000ff */
[----:B------:R0:W-:Y:S01]  /*3ad0*/  STG.E.U16 desc[UR36][R16.64], R0 ;  /* 0x0000000010007986 */ /* 0x0001e2000c101524 */
[----:B------:R-:W-:Y:S05]  /*3ae0*/  BRA `(.L_x_37547) ;  /* 0x0000000c00087947 */ /* 0x000fea0003800000 */
.L_x_37550:
[----:B------:R-:W-:-:S13]  /*3af0*/  ISETP.NE.AND P0, PT, R2, 0x7, PT ;  /* 0x000000070200780c */ /* 0x000fda0003f05270 */
[----:B------:R-:W-:Y:S05]  /*3b00*/  @!P0 BRA `(.L_x_37552) ;  /* 0x0000000000348947 */ /* 0x000fea0003800000 */
[----:B------:R-:W-:-:S13]  /*3b10*/  ISETP.NE.AND P0, PT, R2, 0x8, PT ;  /* 0x000000080200780c */ /* 0x000fda0003f05270 */
[----:B------:R-:W-:Y:S05]  /*3b20*/  @!P0 BRA `(.L_x_37553) ;  /* 0x0000000000188947 */ /* 0x000fea0003800000 */
[----:B------:R-:W-:-:S13]  /*3b30*/  ISETP.NE.AND P0, PT, R2, 0x9, PT ;  /* 0x000000090200780c */ /* 0x000fda0003f05270 */
[----:B------:R-:W-:Y:S05]  /*3b40*/  @P0 BRA `(.L_x_37546) ;  /* 0x0000000800900947 */ /* 0x000fea0003800000 */
[----:B-1----:R-:W-:Y:S02]  /*3b50*/  IMAD.U32 R2, R5, 0x10000, RZ ;  /* 0x0001000005027824 */ /* 0x002fe400078e00ff */
[----:B------:R-:W-:-:S05]  /*3b60*/  IMAD.MOV.U32 R3, RZ, RZ, RZ ;  /* 0x000000ffff037224 */ /* 0x000fca00078e00ff */
[----:B------:R1:W-:Y:S01]  /*3b70*/  STG.E.64 desc[UR36][R16.64], R2 ;  /* 0x0000000210007986 */ /* 0x0003e2000c101b24 */
[----:B------:R-:W-:Y:S05]  /*3b80*/  BRA `(.L_x_37547) ;  /* 0x0000000800e07947 */ /* 0x000fea0003800000 */
.L_x_37553:
[----:B-1----:R-:W-:-:S05]  /*3b90*/  IMAD.U32 R5, R5, 0x10000, RZ ;  /* 0x0001000005057824 */ /* 0x002fca00078e00ff */
[----:B------:R-:W-:-:S04]  /*3ba0*/  F2FP.F16.F32.PACK_AB R3, RZ, R5 ;  /* 0x00000005ff03723e */ /* 0x000fc800000000ff */
[----:B------:R-:W-:-:S05]  /*3bb0*/  PRMT R3, R3, 0x5410, RZ ;  /* 0x0000541003037816 */ /* 0x000fca00000000ff */
[----:B------:R1:W-:Y:S01]  /*3bc0*/  STG.E desc[UR36][R16.64], R3 ;  /* 0x0000000310007986 */ /* 0x0003e2000c101924 */
[----:B------:R-:W-:Y:S05]  /*3bd0*/  BRA `(.L_x_37547) ;  /* 0x0000000800cc7947 */ /* 0x000fea0003800000 */
.L_x_37552:
[----:B-1----:R-:W-:-:S04]  /*3be0*/  IMAD.U32 R2, R5, 0x10000, RZ ;  /* 0x0001000005027824 */ /* 0x002fc800078e00ff */
[----:B------:R-:W-:-:S06]  /*3bf0*/  FMUL.FTZ R2, R2, 1 ;  /* 0x3f80000002027820 */ /* 0x000fcc0000410000 */
[----:B------:R-:W1:Y:S02]  /*3c00*/  F2F.F64.F32 R2, R2 ;  /* 0x0000000200027310 */ /* 0x000e640000201800 */
[----:B-1----:R1:W-:Y:S01]  /*3c10*/  STG.E.64 desc[UR36][R16.64], R2 ;  /* 0x0000000210007986 */ /* 0x0023e2000c101b24 */
[----:B------:R-:W-:Y:S05]  /*3c20*/  BRA `(.L_x_37547) ;  /* 0x0000000800b87947 */ /* 0x000fea0003800000 */
.L_x_37542:
        /* <DEDUP_REMOVED lines=13> */
.L_x_37556:
[----:B-1----:R-:W-:Y:S01]  /*3d00*/  IMAD.U32 R5, R5, 0x10000, RZ ;  /* 0x0001000005057824 */ /* 0x002fe200078e00ff */
[----:B------:R-:W-:-:S03]  /*3d10*/  CS2R R6, SRZ ;  /* 0x0000000000067805 */ /* 0x000fc6000001ff00 */
[----:B------:R-:W-:-:S06]  /*3d20*/  FMUL.FTZ R5, R5, 1 ;  /* 0x3f80000005057820 */ /* 0x000fcc0000410000 */
[----:B------:R-:W1:Y:S02]  /*3d30*/  F2F.F64.F32 R4, R5 ;  /* 0x0000000500047310 */ /* 0x000e640000201800 */
[----:B-1----:R1:W-:Y:S01]  /*3d40*/  STG.E.128 desc[UR36][R16.64], R4 ;  /* 0x0000000410007986 */ /* 0x0023e2000c101d24 */
[----:B------:R-:W-:Y:S05]  /*3d50*/  BRA `(.L_x_37547) ;  /* 0x00000008006c7947 */ /* 0x000fea0003800000 */
.L_x_37555:
        /* <DEDUP_REMOVED lines=8> */
[C---:B------:R-:W-:Y:S02]  /*3de0*/  LOP3.LUT R2, R5.reuse, 0x7fffffff, RZ, 0xc0, !PT ;  /* 0x7fffffff05027812 */ /* 0x040fe400078ec0ff */
[----:B0-----:R-:W-:Y:S02]  /*3df0*/  LOP3.LUT R0, R5, 0x80000000, RZ, 0xc0, !PT ;  /* 0x8000000005007812 */ /* 0x001fe400078ec0ff */
        /* <DEDUP_REMOVED lines=11> */
.L_x_37560:
[----:B------:R-:W-:Y:S05]  /*3eb0*/  BSYNC B0 ;  /* 0x0000000000007941 */ /* 0x000fea0003800000 */
.L_x_37559:
[----:B------:R-:W-:-:S05]  /*3ec0*/  LOP3.LUT R3, R0, R3, RZ, 0xfc, !PT ;  /* 0x0000000300037212 */ /* 0x000fca00078efcff */
[----:B------:R0:W-:Y:S01]  /*3ed0*/  STG.E.U8 desc[UR36][R16.64], R3 ;  /* 0x0000000310007986 */ /* 0x0001e2000c101124 */
[----:B------:R-:W-:Y:S05]  /*3ee0*/  BRA `(.L_x_37547) ;  /* 0x0000000800087947 */ /* 0x000fea0003800000 */
.L_x_37558:
[----:B-1----:R-:W-:Y:S01]  /*3ef0*/  IMAD.U32 R5, R5, 0x10000, RZ ;  /* 0x0001000005057824 */ /* 0x002fe200078e00ff */
[----:B------:R-:W-:Y:S04]  /*3f00*/  BSSY B0, `(.L_x_37561) ;  /* 0x000000f000007945 */ /* 0x000fe80003800000 */
[----:B------:R-:W-:-:S04]  /*3f10*/  LOP3.LUT R2, R5, 0x7fffffff, RZ, 0xc0, !PT ;  /* 0x7fffffff05027812 */ /* 0x000fc800078ec0ff */
[----:B------:R-:W-:-:S13]  /*3f20*/  ISETP.GT.U32.AND P0, PT, R2, 0x477fffff, PT ;  /* 0x477fffff0200780c */ /* 0x000fda0003f04070 */
[----:B------:R-:W-:Y:S05]  /*3f30*/  @P0 BRA `(.L_x_37562) ;  /* 0x0000000000200947 */ /* 0x000fea0003800000 */
[----:B------:R-:W-:-:S13]  /*3f40*/  ISETP.GE.U32.AND P0, PT, R2, 0x38800000, PT ;  /* 0x388000000200780c */ /* 0x000fda0003f06070 */
[----:B0-----:R-:W-:Y:S01]  /*3f50*/  @P0 SHF.R.U32.HI R0, RZ, 0x15, R5 ;  /* 0x00000015ff000819 */ /* 0x001fe20000011605 */
[----:B------:R-:W-:-:S03]  /*3f60*/  @!P0 FADD.FTZ R2, R2, 128 ;  /* 0x4300000002028421 */ /* 0x000fc60000010000 */
[----:B------:R-:W-:-:S04]  /*3f70*/  @P0 LOP3.LUT R0, R0, 0x1, RZ, 0xc0, !PT ;  /* 0x0000000100000812 */ /* 0x000fc800078ec0ff */
[----:B------:R-:W-:-:S04]  /*3f80*/  @P0 IADD3 R0, R5, 0x80fffff, R0 ;  /* 0x080fffff05000810 */ /* 0x000fc80007ffe000 */
[----:B------:R-:W-:Y:S01]  /*3f90*/  @P0 SHF.R.U32.HI R0, RZ, 0x15, R0 ;  /* 0x00000015ff000819 */ /* 0x000fe20000011600 */
[----:B------:R-:W-:Y:S01]  /*3fa0*/  @!P0 VIADD R0, R2, 0xbd000000 ;  /* 0xbd00000002008836 */ /* 0x000fe20000000000 */
[----:B------:R-:W-:Y:S06]  /*3fb0*/  BRA `(.L_x_37563) ;  /* 0x00000000000c7947 */ /* 0x000fec0003800000 */
.L_x_37562:
[----:B0-----:R-:W-:Y:S01]  /*3fc0*/  IMAD.MOV.U32 R0, RZ, RZ, 0x7f ;  /* 0x0000007fff007424 */ /* 0x001fe200078e00ff */
[----:B------:R-:W-:-:S04]  /*3fd0*/  ISETP.GT.U32.AND P0, PT, R2, 0x7f800000, PT ;  /* 0x7f8000000200780c */ /* 0x000fc80003f04070 */
[----:B------:R-:W-:-:S09]  /*3fe0*/  SEL R0, R0, 0x7c, P0 ;  /* 0x0000007c00007807 */ /* 0x000fd20000000000 */
.L_x_37563:
[----:B------:R-:W-:Y:S05]  /*3ff0*/  BSYNC B0 ;  /* 0x0000000000007941 */ /* 0x000fea0003800000 */
.L_x_37561:
[----:B------:R-:W-:-:S04]  /*4000*/  LOP3.LUT R2, R5, 0x80000000, RZ, 0xc0, !PT ;  /* 0x8000000005027812 */ /* 0x000fc800078ec0ff */
[----:B------:R-:W-:-:S04]  /*4010*/  SHF.R.U32.HI R3, RZ, 0x18, R2 ;  /* 0x00000018ff037819 */ /* 0x000fc80000011602 */
[----:B------:R-:W-:-:S05]  /*4020*/  LOP3.LUT R3, R0, R3, RZ, 0xfc, !PT ;  /* 0x0000000300037212 */ /* 0x000fca00078efcff */
[----:B------:R0:W-:Y:S01]  /*4030*/  STG.E.U8 desc[UR36][R16.64], R3 ;  /* 0x0000000310007986 */ /* 0x0001e2000c101124 */
[----:B------:R-:W-:Y:S05]  /*4040*/  BRA `(.L_x_37547) ;  /* 0x0000000400b07947 */ /* 0x000fea0003800000 */
.L_x_37557:
[----:B-1----:R1:W-:Y:S01]  /*4050*/  STG.E.U16 desc[UR36][R16.64], R5 ;  /* 0x0000000510007986 */ /* 0x0023e2000c101524 */
[----:B------:R-:W-:Y:S05]  /*4060*/  BRA `(.L_x_37547) ;  /* 0x0000000400a87947 */ /* 0x000fea0003800000 */
.L_x_37554:
        /* <DEDUP_REMOVED lines=12> */
.L_x_37566:
[----:B-1----:R-:W-:Y:S01]  /*4130*/  IMAD.U32 R5, R5, 0x10000, RZ ;  /* 0x0001000005057824 */ /* 0x002fe200078e00ff */
[----:B------:R-:W-:Y:S01]  /*4140*/  BSSY B0, `(.L_x_37567) ;  /* 0x0000014000007945 */ /* 0x000fe20003800000 */
[----:B------:R-:W-:-:S03]  /*4150*/  IMAD.MOV.U32 R8, RZ, RZ, 0x80 ;  /* 0x00000080ff087424 */ /* 0x000fc600078e00ff */
[----:B------:R-:W-:-:S04]  /*4160*/  LOP3.LUT R2, R5, 0x7fffffff, RZ, 0xc0, !PT ;  /* 0x7fffffff05027812 */ /* 0x000fc800078ec0ff */
[----:B------:R-:W-:-:S13]  /*4170*/  ISETP.GT.U32.AND P0, PT, R2, 0x437fffff, PT ;  /* 0x437fffff0200780c */ /* 0x000fda0003f04070 */
[----:B------:R-:W-:Y:S05]  /*4180*/  @P0 BRA `(.L_x_37568) ;  /* 0x00000000003c0947 */ /* 0x000fea0003800000 */
[----:B------:R-:W-:-:S13]  /*4190*/  ISETP.GE.U32.AND P0, PT, R2, 0x3c000000, PT ;  /* 0x3c0000000200780c */ /* 0x000fda0003f06070 */
[----:B0-----:R-:W-:-:S04]  /*41a0*/  @P0 SHF.R.U32.HI R0, RZ, 0x14, R5 ;  /* 0x00000014ff000819 */ /* 0x001fc80000011605 */
        /* <DEDUP_REMOVED lines=9> */
.L_x_37569:
[----:B------:R-:W-:-:S04]  /*4240*/  LOP3.LUT R2, R5, 0x80000000, RZ, 0xc0, !PT ;  /* 0x8000000005027812 */ /* 0x000fc800078ec0ff */
[----:B------:R-:W-:-:S04]  /*4250*/  SHF.R.U32.HI R3, RZ, 0x18, R2 ;  /* 0x00000018ff037819 */ /* 0x000fc80000011602 */
[----:B------:R-:W-:-:S04]  /*4260*/  LOP3.LUT R0, R0, R3, RZ, 0xfc, !PT ;  /* 0x0000000300007212 */ /* 0x000fc800078efcff */
[----:B------:R-:W-:-:S07]  /*4270*/  PRMT R8, R0, 0x7610, R8 ;  /* 0x0000761000087816 */ /* 0x000fce0000000008 */
.L_x_37568:
[----:B------:R-:W-:Y:S05]  /*4280*/  BSYNC B0 ;  /* 0x0000000000007941 */ /* 0x000fea0003800000 */
.L_x_37567:
[----:B------:R1:W-:Y:S01]  /*4290*/  STG.E.U8 desc[UR36][R16.64], R8 ;  /* 0x0000000810007986 */ /* 0x0003e2000c101124 */
[----:B------:R-:W-:Y:S05]  /*42a0*/  BRA `(.L_x_37547) ;  /* 0x0000000400187947 */ /* 0x000fea0003800000 */
.L_x_37565:
        /* <DEDUP_REMOVED lines=17> */
.L_x_37572:
[----:B------:R-:W-:-:S04]  /*43c0*/  LOP3.LUT R2, R5, 0x80000000, RZ, 0xc0, !PT ;  /* 0x8000000005027812 */ /* 0x000fc800078ec0ff */
[----:B------:R-:W-:-:S04]  /*43d0*/  SHF.R.U32.HI R3, RZ, 0x18, R2 ;  /* 0x00000018ff037819 */ /* 0x000fc80000011602 */
[----:B------:R-:W-:-:S04]  /*43e0*/  LOP3.LUT R0, R0, R3, RZ, 0xfc, !PT ;  /* 0x0000000300007212 */ /* 0x000fc800078efcff */
[----:B------:R-:W-:-:S07]  /*43f0*/  PRMT R8, R0, 0x7610, R8 ;  /* 0x0000761000087816 */ /* 0x000fce0000000008 */
.L_x_37571:
[----:B------:R-:W-:Y:S05]  /*4400*/  BSYNC B0 ;  /* 0x0000000000007941 */ /* 0x000fea0003800000 */
.L_x_37570:
[----:B------:R1:W-:Y:S01]  /*4410*/  STG.E.U8 desc[UR36][R16.64], R8 ;  /* 0x0000000810007986 */ /* 0x0003e2000c101124 */
[----:B------:R-:W-:Y:S05]  /*4420*/  BRA `(.L_x_37547) ;  /* 0x0000000000b87947 */ /* 0x000fea0003800000 */
.L_x_37564:
        /* <DEDUP_REMOVED lines=9> */
[----:B------:R-:W-:-:S04]  /*44c0*/  LOP3.LUT R2, R4, 0xff, RZ, 0xc0, !PT ;  /* 0x000000ff04027812 */ /* 0x000fc800078ec0ff */
[----:B------:R-:W-:-:S13]  /*44d0*/  ISETP.NE.AND P1, PT, R2, 0xff, PT ;  /* 0x000000ff0200780c */ /* 0x000fda0003f25270 */
[--C-:B0-----:R-:W-:Y:S02]  /*44e0*/  @P1 SHF.R.U32.HI R0, RZ, 0x16, R5.reuse ;  /* 0x00000016ff001819 */ /* 0x101fe40000011605 */
        /* <DEDUP_REMOVED lines=10> */
.L_x_37546:
[----:B------:R-:W-:Y:S01]  /*4590*/  MOV R2, 0x0 ;  /* 0x0000000000027802 */ /* 0x000fe20000000f00 */
[----:B------:R-:W-:Y:S01]  /*45a0*/  ULDC.64 UR4, c[0x4][0x198] ;  /* 0x0100660000047ab9 */ /* 0x000fe20000000a00 */
[----:B------:R-:W-:Y:S01]  /*45b0*/  ULDC.64 UR6, c[0x4][0x1a0] ;  /* 0x0100680000067ab9 */ /* 0x000fe20000000a00 */
[----:B------:R-:W-:Y:S02]  /*45c0*/  IMAD.U32 R4, RZ, RZ, UR4 ;  /* 0x00000004ff047e24 */ /* 0x000fe4000f8e00ff */
[----:B-1----:R-:W-:Y:S01]  /*45d0*/  IMAD.U32 R5, RZ, RZ, UR5 ;  /* 0x00000005ff057e24 */ /* 0x002fe2000f8e00ff */
        /* <DEDUP_REMOVED lines=11> */
.L_x_37575:
[----:B------:R-:W-:Y:S05]  /*4690*/  BRA `(.L_x_37547) ;  /* 0x00000000001c7947 */ /* 0x000fea0003800000 */
.L_x_37574:
[----:B-1----:R-:W-:-:S06]  /*46a0*/  IMAD.U32 R2, R5, 0x10000, RZ ;  /* 0x0001000005027824 */ /* 0x002fcc00078e00ff */
[----:B------:R-:W1:Y:S02]  /*46b0*/  F2I.U64.TRUNC R2, R2 ;  /* 0x0000000200027311 */ /* 0x000e64000020d800 */
[----:B-1----:R1:W-:Y:S01]  /*46c0*/  STG.E.64 desc[UR36][R16.64], R2 ;  /* 0x0000000210007986 */ /* 0x0023e2000c101b24 */
[----:B------:R-:W-:Y:S05]  /*46d0*/  BRA `(.L_x_37547) ;  /* 0x00000000000c7947 */ /* 0x000fea0003800000 */
.L_x_37573:
[----:B-1----:R-:W-:-:S06]  /*46e0*/  IMAD.U32 R5, R5, 0x10000, RZ ;  /* 0x0001000005057824 */ /* 0x002fcc00078e00ff */
[----:B------:R-:W1:Y:S02]  /*46f0*/  F2I.FTZ.U32.TRUNC.NTZ R5, R5 ;  /* 0x0000000500057305 */ /* 0x000e64000021f000 */
[----:B-1----:R1:W-:Y:S02]  /*4700*/  STG.E desc[UR36][R16.64], R5 ;  /* 0x0000000510007986 */ /* 0x0023e4000c101924 */
.L_x_37547:
[----:B------:R-:W-:-:S04]  /*4710*/  IMAD R18, R18, 0x200, R23 ;  /* 0x0000020012127824 */ /* 0x000fc800078e0217 */
[----:B------:R-:W-:-:S07]  /*4720*/  VIADD R19, R18, 0x80 ;  /* 0x0000008012137836 */ /* 0x000fce0000000000 */
.L_x_37474:
[----:B------:R-:W-:Y:S05]  /*4730*/  BSYNC B6 ;  /* 0x0000000000067941 */ /* 0x000fea0003800000 */
.L_x_37473:
[----:B------:R-:W-:Y:S01]  /*4740*/  ULDC UR4, c[0x0][0x210] ;  /* 0x0000840000047ab9 */ /* 0x000fe20000000800 */
[----:B------:R-:W-:Y:S01]  /*4750*/  BSSY B6, `(.L_x_37576) ;  /* 0x000046a000067945 */ /* 0x000fe20003800000 */
[----:B------:R-:W-:-:S13]  /*4760*/  ISETP.GE.AND P0, PT, R19, UR4, PT ;  /* 0x0000000413007c0c */ /* 0x000fda000bf06270 */
[----:B------:R-:W-:Y:S05]  /*4770*/  @P0 BRA `(.L_x_37577) ;  /* 0x00000044009c0947 */ /* 0x000fea0003800000 */
[----:B-1----:R-:W1:Y:S01]  /*4780*/  LDC R6, c[0x0][0x218] ;  /* 0x00008600ff067b82 */ /* 0x002e620000000800 */
[----:B------:R-:W-:Y:S02]  /*4790*/  IMAD.MOV.U32 R18, RZ, RZ, RZ ;  /* 0x000000ffff127224 */ /* 0x000fe400078e00ff */
[----:B0-----:R-:W-:Y:S02]  /*47a0*/  IMAD.MOV.U32 R0, RZ, RZ, RZ ;  /* 0x000000ffff007224 */ /* 0x001fe400078e00ff */
[----:B--234-:R-:W-:Y:S01]  /*47b0*/  IMAD.MOV.U32 R16, RZ, RZ, RZ ;  /* 0x000000ffff107224 */ /* 0x01cfe200078e00ff */
[----:B-1----:R-:W-:-:S13]  /*47c0*/  ISETP.NE.AND P0, PT, R6, RZ, PT ;  /* 0x000000ff0600720c */ /* 0x002fda0003f05270 */
[----:B------:R-:W-:Y:S05]  /*47d0*/  @!P0 BRA `(.L_x_37578) ;  /* 0x0000001400708947 */ /* 0x000fea0003800000 */
        /* <DEDUP_REMOVED lines=348> */
.L_x_37578:
        /* <DEDUP_REMOVED lines=23> */
.L_x_37582:
[----:B------:R-:W2:Y:S02]  /*5f10*/  LDG.E.U8 R2, desc[UR36][R2.64] ;  /* 0x0000002402027981 */ /* 0x000ea4000c1e1100 */
[----:B--2---:R-:W-:-:S04]  /*5f20*/  I2FP.F32.U32 R0, R2 ;  /* 0x0000000200007245 */ /* 0x004fc80000201000 */
[----:B------:R-:W-:-:S04]  /*5f30*/  F2FP.BF16.F32.PACK_AB R0, RZ, R0 ;  /* 0x00000000ff00723e */ /* 0x000fc800000010ff */
[----:B------:R-:W-:Y:S01]  /*5f40*/  PRMT R22, R0, 0x7610, R22 ;  /* 0x0000761000167816 */ /* 0x000fe20000000016 */
[----:B------:R-:W-:Y:S06]  /*5f50*/  BRA `(.L_x_37584) ;  /* 0x0000000c00c87947 */ /* 0x000fec0003800000 */
.L_x_37581:
        /* <DEDUP_REMOVED lines=11> */
.L_x_37586:
[----:B------:R-:W2:Y:S02]  /*6010*/  LDG.E R2, desc[UR36][R2.64] ;  /* 0x0000002402027981 */ /* 0x000ea4000c1e1900 */
[----:B--2---:R-:W-:-:S04]  /*6020*/  I2FP.F32.S32 R0, R2 ;  /* 0x0000000200007245 */ /* 0x004fc80000201400 */
[----:B------:R-:W-:-:S04]  /*6030*/  F2FP.BF16.F32.PACK_AB R0, RZ, R0 ;  /* 0x00000000ff00723e */ /* 0x000fc800000010ff */
[----:B------:R-:W-:Y:S01]  /*6040*/  PRMT R22, R0, 0x7610, R22 ;  /* 0x0000761000167816 */ /* 0x000fe20000000016 */
[----:B------:R-:W-:Y:S06]  /*6050*/  BRA `(.L_x_37584) ;  /* 0x0000000c00887947 */ /* 0x000fec0003800000 */
.L_x_37585:
[----:B------:R-:W2:Y:S02]  /*6060*/  LDG.E.U16 R2, desc[UR36][R2.64] ;  /* 0x0000002402027981 */ /* 0x000ea4000c1e1500 */
[----:B--2---:R-:W0:Y:S02]  /*6070*/  I2F.S16 R0, R2 ;  /* 0x0000000200007306 */ /* 0x004e240000101400 */
[----:B0-----:R-:W-:-:S04]  /*6080*/  F2FP.BF16.F32.PACK_AB R0, RZ, R0 ;  /* 0x00000000ff00723e */ /* 0x001fc800000010ff */
[----:B------:R-:W-:Y:S01]  /*6090*/  PRMT R22, R0, 0x7610, R22 ;  /* 0x0000761000167816 */ /* 0x000fe20000000016 */
[----:B------:R-:W-:Y:S06]  /*60a0*/  BRA `(.L_x_37584) ;  /* 0x0000000c00747947 */ /* 0x000fec0003800000 */
.L_x_37580:
        /* <DEDUP_REMOVED lines=9> */
.L_x_37588:
[----:B------:R-:W2:Y:S02]  /*6140*/  LDG.E.U16 R0, desc[UR36][R2.64] ;  /* 0x0000002402007981 */ /* 0x000ea4000c1e1500 */
[----:B--2---:R-:W-:-:S05]  /*6150*/  HADD2.F32 R0, -RZ, R0.H0_H0 ;  /* 0x20000000ff007230 */ /* 0x004fca0000004100 */
[----:B------:R-:W-:-:S04]  /*6160*/  F2FP.BF16.F32.PACK_AB R0, RZ, R0 ;  /* 0x00000000ff00723e */ /* 0x000fc800000010ff */
[----:B------:R-:W-:Y:S01]  /*6170*/  PRMT R22, R0, 0x7610, R22 ;  /* 0x0000761000167816 */ /* 0x000fe20000000016 */
[----:B------:R-:W-:Y:S06]  /*6180*/  BRA `(.L_x_37584) ;  /* 0x0000000c003c7947 */ /* 0x000fec0003800000 */
.L_x_37587:
        /* <DEDUP_REMOVED lines=9> */
.L_x_37590:
[----:B------:R-:W2:Y:S02]  /*6220*/  LDG.E.U16 R2, desc[UR36][R2.64] ;  /* 0x0000002402027981 */ /* 0x000ea4000c1e1500 */
[----:B--2---:R-:W-:-:S05]  /*6230*/  HADD2.F32 R0, -RZ, R2.H0_H0 ;  /* 0x20000002ff007230 */ /* 0x004fca0000004100 */
[----:B------:R-:W-:-:S04]  /*6240*/  F2FP.BF16.F32.PACK_AB R0, RZ, R0 ;  /* 0x00000000ff00723e */ /* 0x000fc800000010ff */
[----:B------:R-:W-:Y:S01]  /*6250*/  PRMT R22, R0, 0x7610, R22 ;  /* 0x0000761000167816 */ /* 0x000fe20000000016 */
[----:B------:R-:W-:Y:S06]  /*6260*/  BRA `(.L_x_37584) ;  /* 0x0000000c00047947 */ /* 0x000fec0003800000 */
.L_x_37589:
        /* <DEDUP_REMOVED lines=9> */
.L_x_37579:
        /* <DEDUP_REMOVED lines=14> */
.L_x_37593:
        /* <DEDUP_REMOVED lines=9> */
.L_x_37592:
        /* <DEDUP_REMOVED lines=28> */
.L_x_37595:
        /* <DEDUP_REMOVED lines=15> */
.L_x_37594:
[----:B------:R0:W5:Y:S01]  /*6720*/  LDG.E.U16 R22, desc[UR36][R2.64] ;  /* 0x0000002402167981 */ /* 0x000162000c1e1500 */
[----:B------:R-:W-:Y:S05]  /*6730*/  BRA `(.L_x_37584) ;  /* 0x0000000400d07947 */ /* 0x000fea0003800000 */
.L_x_37591:
        /* <DEDUP_REMOVED lines=13> */
.L_x_37598:
        /* <DEDUP_REMOVED lines=21> */
.L_x_37602:
[----:B------:R-:W-:Y:S05]  /*6960*/  BSYNC B1 ;  /* 0x0000000000017941 */ /* 0x000fea0003800000 */
.L_x_37601:
[----:B------:R-:W-:Y:S01]  /*6970*/  LEA R3, R0, 0x3b800000, 0x17 ;  /* 0x3b80000000037811 */ /* 0x000fe200078eb8ff */
[----:B------:R-:W-:-:S05]  /*6980*/  IMAD.SHL.U32 R0, R2, 0x100000, RZ ;  /* 0x0010000002007824 */ /* 0x000fca00078e00ff */
[----:B------:R-:W-:-:S07]  /*6990*/  LOP3.LUT R0, R3, R0, R4, 0xfe, !PT ;  /* 0x0000000003007212 */ /* 0x000fce00078efe04 */
.L_x_37600:
[----:B------:R-:W-:Y:S05]  /*69a0*/  BSYNC B0 ;  /* 0x0000000000007941 */ /* 0x000fea0003800000 */
.L_x_37599:
[----:B------:R-:W-:-:S04]  /*69b0*/  F2FP.BF16.F32.PACK_AB R0, RZ, R0 ;  /* 0x00000000ff00723e */ /* 0x000fc800000010ff */
[----:B------:R-:W-:Y:S01]  /*69c0*/  PRMT R22, R0, 0x7610, R22 ;  /* 0x0000761000167816 */ /* 0x000fe20000000016 */
[----:B------:R-:W-:Y:S06]  /*69d0*/  BRA `(.L_x_37584) ;  /* 0x0000000400287947 */ /* 0x000fec0003800000 */
.L_x_37597:
        /* <DEDUP_REMOVED lines=21> */
.L_x_37606:
[----:B------:R-:W-:Y:S05]  /*6b30*/  BSYNC B1 ;  /* 0x0000000000017941 */ /* 0x000fea0003800000 */
.L_x_37605:
[----:B------:R-:W-:Y:S01]  /*6b40*/  LEA R3, R0, 0x37800000, 0x17 ;  /* 0x3780000000037811 */ /* 0x000fe200078eb8ff */
[----:B------:R-:W-:-:S05]  /*6b50*/  IMAD.SHL.U32 R0, R2, 0x200000, RZ ;  /* 0x0020000002007824 */ /* 0x000fca00078e00ff */
[----:B------:R-:W-:-:S07]  /*6b60*/  LOP3.LUT R0, R3, R0, R4, 0xfe, !PT ;  /* 0x0000000003007212 */ /* 0x000fce00078efe04 */
.L_x_37604:
[----:B------:R-:W-:Y:S05]  /*6b70*/  BSYNC B0 ;  /* 0x0000000000007941 */ /* 0x000fea0003800000 */
.L_x_37603:
[----:B------:R-:W-:-:S04]  /*6b80*/  F2FP.BF16.F32.PACK_AB R0, RZ, R0 ;  /* 0x00000000ff00723e */ /* 0x000fc800000010ff */
[----:B------:R-:W-:Y:S01]  /*6b90*/  PRMT R22, R0, 0x7610, R22 ;  /* 0x0000761000167816 */ /* 0x000fe20000000016 */
[----:B------:R-:W-:Y:S06]  /*6ba0*/  BRA `(.L_x_37584) ;  /* 0x0000000000b47947 */ /* 0x000fec0003800000 */
.L_x_37596:
        /* <DEDUP_REMOVED lines=14> */
.L_x_37610:
[----:B------:R-:W-:Y:S05]  /*6c90*/  BSYNC B0 ;  /* 0x0000000000007941 */ /* 0x000fea0003800000 */
.L_x_37609:
[----:B------:R-:W-:-:S04]  /*6ca0*/  F2FP.BF16.F32.PACK_AB R0, RZ, R0 ;  /* 0x00000000ff00723e */ /* 0x000fc800000010ff */
[----:B------:R-:W-:Y:S01]  /*6cb0*/  PRMT R22, R0, 0x7610, R22 ;  /* 0x0000761000167816 */ /* 0x000fe20000000016 */
[----:B------:R-:W-:Y:S06]  /*6cc0*/  BRA `(.L_x_37584) ;  /* 0x00000000006c7947 */ /* 0x000fec0003800000 */
.L_x_37583:
        /* <DEDUP_REMOVED lines=16> */
.L_x_37611:
[----:B------:R-:W-:Y:S01]  /*6dd0*/  PRMT R22, RZ, 0x7610, R22 ;  /* 0x00007610ff167816 */ /* 0x000fe20000000016 */
[----:B------:R-:W-:Y:S06]  /*6de0*/  BRA `(.L_x_37584) ;  /* 0x0000000000247947 */ /* 0x000fec0003800000 */
.L_x_37608:
[----:B------:R-:W2:Y:S02]  /*6df0*/  LDG.E.64 R2, desc[UR36][R2.64] ;  /* 0x0000002402027981 */ /* 0x000ea4000c1e1b00 */
[----:B--2---:R-:W0:Y:S02]  /*6e00*/  I2F.U64 R0, R2 ;  /* 0x0000000200007312 */ /* 0x004e240000301000 */
[----:B0-----:R-:W-:-:S04]  /*6e10*/  F2FP.BF16.F32.PACK_AB R0, RZ, R0 ;  /* 0x00000000ff00723e */ /* 0x001fc800000010ff */
[----:B------:R-:W-:Y:S01]  /*6e20*/  PRMT R22, R0, 0x7610, R22 ;  /* 0x0000761000167816 */ /* 0x000fe20000000016 */
[----:B------:R-:W-:Y:S06]  /*6e30*/  BRA `(.L_x_37584) ;  /* 0x0000000000107947 */ /* 0x000fec0003800000 */
.L_x_37607:
[----:B------:R-:W2:Y:S02]  /*6e40*/  LDG.E R2, desc[UR36][R2.64] ;  /* 0x0000002402027981 */ /* 0x000ea4000c1e1900 */
[----:B--2---:R-:W-:-:S04]  /*6e50*/  I2FP.F32.U32 R0, R2 ;  /* 0x0000000200007245 */ /* 0x004fc80000201000 */
[----:B------:R-:W-:-:S04]  /*6e60*/  F2FP.BF16.F32.PACK_AB R0, RZ, R0 ;  /* 0x00000000ff00723e */ /* 0x000fc800000010ff */
[----:B------:R-:W-:-:S07]  /*6e70*/  PRMT R22, R0, 0x7610, R22 ;  /* 0x0000761000167816 */ /* 0x000fce0000000016 */
.L_x_37584:
        /* <DEDUP_REMOVED lines=19> */
.L_x_37615:
[----:B------:R-:W2:Y:S02]  /*6fb0*/  LDG.E.U8 R2, desc[UR36][R2.64] ;  /* 0x0000002402027981 */ /* 0x000ea4000c1e1100 */
[----:B--2---:R-:W-:-:S04]  /*6fc0*/  I2FP.F32.U32 R0, R2 ;  /* 0x0000000200007245 */ /* 0x004fc80000201000 */
[----:B------:R-:W-:Y:S01]  /*6fd0*/  F2FP.BF16.F32.PACK_AB R0, RZ, R0 ;  /* 0x00000000ff00723e */ /* 0x000fe200000010ff */
[----:B------:R-:W-:Y:S06]  /*6fe0*/  BRA `(.L_x_37617) ;  /* 0x0000000c00907947 */ /* 0x000fec0003800000 */
.L_x_37614:
        /* <DEDUP_REMOVED lines=10> */
.L_x_37619:
[----:B------:R-:W2:Y:S02]  /*7090*/  LDG.E R2, desc[UR36][R2.64] ;  /* 0x0000002402027981 */ /* 0x000ea4000c1e1900 */
[----:B--2---:R-:W-:-:S04]  /*70a0*/  I2FP.F32.S32 R0, R2 ;  /* 0x0000000200007245 */ /* 0x004fc80000201400 */
[----:B------:R-:W-:Y:S01]  /*70b0*/  F2FP.BF16.F32.PACK_AB R0, RZ, R0 ;  /* 0x00000000ff00723e */ /* 0x000fe200000010ff */
[----:B------:R-:W-:Y:S06]  /*70c0*/  BRA `(.L_x_37617) ;  /* 0x0000000c00587947 */ /* 0x000fec0003800000 */
.L_x_37618:
[----:B------:R-:W2:Y:S02]  /*70d0*/  LDG.E.U16 R2, desc[UR36][R2.64] ;  /* 0x0000002402027981 */ /* 0x000ea4000c1e1500 */
[----:B--2---:R-:W0:Y:S02]  /*70e0*/  I2F.S16 R0, R2 ;  /* 0x0000000200007306 */ /* 0x004e240000101400 */
[----:B0-----:R-:W-:Y:S01]  /*70f0*/  F2FP.BF16.F32.PACK_AB R0, RZ, R0 ;  /* 0x00000000ff00723e */ /* 0x001fe200000010ff */
[----:B------:R-:W-:Y:S06]  /*7100*/  BRA `(.L_x_37617) ;  /* 0x0000000c00487947 */ /* 0x000fec0003800000 */
.L_x_37613:
        /* <DEDUP_REMOVED lines=9> */
.L_x_37621:
[----:B------:R-:W2:Y:S02]  /*71a0*/  LDG.E.U16 R0, desc[UR36][R2.64] ;  /* 0x0000002402007981 */ /* 0x000ea4000c1e1500 */
[----:B--2---:R-:W-:-:S05]  /*71b0*/  HADD2.F32 R0, -RZ, R0.H0_H0 ;  /* 0x20000000ff007230 */ /* 0x004fca0000004100 */
[----:B------:R-:W-:Y:S01]  /*71c0*/  F2FP.BF16.F32.PACK_AB R0, RZ, R0 ;  /* 0x00000000ff00723e */ /* 0x000fe200000010ff */
[----:B------:R-:W-:Y:S06]  /*71d0*/  BRA `(.L_x_37617) ;  /* 0x0000000c00147947 */ /* 0x000fec0003800000 */
.L_x_37620:
        /* <DEDUP_REMOVED lines=9> */
.L_x_37623:
[----:B------:R-:W2:Y:S02]  /*7270*/  LDG.E.U16 R2, desc[UR36][R2.64] ;  /* 0x0000002402027981 */ /* 0x000ea4000c1e1500 */
[----:B--2---:R-:W-:-:S05]  /*7280*/  HADD2.F32 R0, -RZ, R2.H0_H0 ;  /* 0x20000002ff007230 */ /* 0x004fca0000004100 */
[----:B------:R-:W-:Y:S01]  /*7290*/  F2FP.BF16.F32.PACK_AB R0, RZ, R0 ;  /* 0x00000000ff00723e */ /* 0x000fe200000010ff */
[----:B------:R-:W-:Y:S06]  /*72a0*/  BRA `(.L_x_37617) ;  /* 0x0000000800e07947 */ /* 0x000fec0003800000 */
.L_x_37622:
        /* <DEDUP_REMOVED lines=8> */
.L_x_37612:
        /* <DEDUP_REMOVED lines=13> */
.L_x_37626:
        /* <DEDUP_REMOVED lines=8> */
.L_x_37625:
        /* <DEDUP_REMOVED lines=28> */
.L_x_37628:
        /* <DEDUP_REMOVED lines=15> */
.L_x_37627:
[----:B------:R0:W5:Y:S01]  /*7730*/  LDG.E.U16 R0, desc[UR36][R2.64] ;  /* 0x0000002402007981 */ /* 0x000162000c1e1500 */
[----:B------:R-:W-:Y:S05]  /*7740*/  BRA `(.L_x_37617) ;  /* 0x0000000400b87947 */ /* 0x000fea0003800000 */
.L_x_37624:
        /* <DEDUP_REMOVED lines=12> */
.L_x_37631:
        /* <DEDUP_REMOVED lines=21> */
.L_x_37635:
[----:B------:R-:W-:Y:S05]  /*7960*/  BSYNC B1 ;  /* 0x0000000000017941 */ /* 0x000fea0003800000 */
.L_x_37634:
[----:B------:R-:W-:Y:S01]  /*7970*/  LEA R3, R0, 0x3b800000, 0x17 ;  /* 0x3b80000000037811 */ /* 0x000fe200078eb8ff */
[----:B------:R-:W-:-:S05]  /*7980*/  IMAD.SHL.U32 R0, R2, 0x100000, RZ ;  /* 0x0010000002007824 */ /* 0x000fca00078e00ff */
[----:B------:R-:W-:-:S07]  /*7990*/  LOP3.LUT R0, R3, R0, R4, 0xfe, !PT ;  /* 0x0000000003007212 */ /* 0x000fce00078efe04 */
.L_x_37633:
[----:B------:R-:W-:Y:S05]  /*79a0*/  BSYNC B0 ;  /* 0x0000000000007941 */ /* 0x000fea0003800000 */
.L_x_37632:
[----:B------:R-:W-:Y:S01]  /*79b0*/  F2FP.BF16.F32.PACK_AB R0, RZ, R0 ;  /* 0x00000000ff00723e */ /* 0x000fe200000010ff */
[----:B------:R-:W-:Y:S06]  /*79c0*/  BRA `(.L_x_37617) ;  /* 0x0000000400187947 */ /* 0x000fec0003800000 */
.L_x_37630:
        /* <DEDUP_REMOVED lines=21> */
.L_x_37639:
[----:B------:R-:W-:Y:S05]  /*7b20*/  BSYNC B1 ;  /* 0x0000000000017941 */ /* 0x000fea0003800000 */
.L_x_37638:
[----:B------:R-:W-:Y:S01]  /*7b30*/  LEA R3, R0, 0x37800000, 0x17 ;  /* 0x3780000000037811 */ /* 0x000fe200078eb8ff */
[----:B------:R-:W-:-:S05]  /*7b40*/  IMAD.SHL.U32 R0, R2, 0x200000, RZ ;  /* 0x0020000002007824 */ /* 0x000fca00078e00ff */
[----:B------:R-:W-:-:S07]  /*7b50*/  LOP3.LUT R0, R3, R0, R4, 0xfe, !PT ;  /* 0x0000000003007212 */ /* 0x000fce00078efe04 */
.L_x_37637:
[----:B------:R-:W-:Y:S05]  /*7b60*/  BSYNC B0 ;  /* 0x0000000000007941 */ /* 0x000fea0003800000 */
.L_x_37636:
[----:B------:R-:W-:Y:S01]  /*7b70*/  F2FP.BF16.F32.PACK_AB R0, RZ, R0 ;  /* 0x00000000ff00723e */ /* 0x000fe200000010ff */
[----:B------:R-:W-:Y:S06]  /*7b80*/  BRA `(.L_x_37617) ;  /* 0x0000000000a87947 */ /* 0x000fec0003800000 */
.L_x_37629:
        /* <DEDUP_REMOVED lines=14> */
.L_x_37643:
[----:B------:R-:W-:Y:S05]  /*7c70*/  BSYNC B0 ;  /* 0x0000000000007941 */ /* 0x000fea0003800000 */
.L_x_37642:
[----:B------:R-:W-:Y:S01]  /*7c80*/  F2FP.BF16.F32.PACK_AB R0, RZ, R0 ;  /* 0x00000000ff00723e */ /* 0x000fe200000010ff */
[----:B------:R-:W-:Y:S06]  /*7c90*/  BRA `(.L_x_37617) ;  /* 0x0000000000647947 */ /* 0x000fec0003800000 */
.L_x_37616:
        /* <DEDUP_REMOVED lines=16> */
.L_x_37644:
[----:B------:R-:W-:Y:S01]  /*7da0*/  PRMT R0, RZ, 0x7610, R0 ;  /* 0x00007610ff007816 */ /* 0x000fe20000000000 */
[----:B------:R-:W-:Y:S06]  /*7db0*/  BRA `(.L_x_37617) ;  /* 0x00000000001c7947 */ /* 0x000fec0003800000 */
.L_x_37641:
[----:B------:R-:W2:Y:S02]  /*7dc0*/  LDG.E.64 R2, desc[UR36][R2.64] ;  /* 0x0000002402027981 */ /* 0x000ea4000c1e1b00 */
[----:B--2---:R-:W0:Y:S02]  /*7dd0*/  I2F.U64 R0, R2 ;  /* 0x0000000200007312 */ /* 0x004e240000301000 */
[----:B0-----:R-:W-:Y:S01]  /*7de0*/  F2FP.BF16.F32.PACK_AB R0, RZ, R0 ;  /* 0x00000000ff00723e */ /* 0x001fe200000010ff */
[----:B------:R-:W-:Y:S06]  /*7df0*/  BRA `(.L_x_37617) ;  /* 0x00000000000c7947 */ /* 0x000fec0003800000 */
.L_x_37640:
[----:B------:R-:W2:Y:S02]  /*7e00*/  LDG.E R2, desc[UR36][R2.64] ;  /* 0x0000002402027981 */ /* 0x000ea4000c1e1900 */
[----:B--2---:R-:W-:-:S04]  /*7e10*/  I2FP.F32.U32 R0, R2 ;  /* 0x0000000200007245 */ /* 0x004fc80000201000 */
[----:B------:R-:W-:-:S07]  /*7e20*/  F2FP.BF16.F32.PACK_AB R0, RZ, R0 ;  /* 0x00000000ff00723e */ /* 0x000fce00000010ff */
.L_x_37617:
[----:B-----5:R-:W-:Y:S01]  /*7e30*/  IMAD.U32 R22, R22, 0x10000, RZ ;  /* 0x0001000016167824 */ /* 0x020fe200078e00ff */
[----:B0-----:R-:W0:Y:S01]  /*7e40*/  LDC.U8 R2, c[0x0][0x498] ;  /* 0x00012600ff027b82 */ /* 0x001e220000000000 */
[----:B------:R-:W-:Y:S02]  /*7e50*/  IMAD.U32 R0, R0, 0x10000, RZ ;  /* 0x0001000000007824 */ /* 0x000fe400078e00ff */
        /* <DEDUP_REMOVED lines=19> */
.L_x_37648:
[----:B-1----:R-:W-:-:S06]  /*7f90*/  IMAD.U32 R3, R3, 0x10000, RZ ;  /* 0x0001000003037824 */ /* 0x002fcc00078e00ff */
[----:B------:R-:W1:Y:S02]  /*7fa0*/  F2I.S64.TRUNC R2, R3 ;  /* 0x0000000300027311 */ /* 0x000e64000020d900 */
[----:B-1----:R1:W-:Y:S01]  /*7fb0*/  STG.E.U8 desc[UR36][R16.64], R2 ;  /* 0x0000000210007986 */ /* 0x0023e2000c101124 */
[----:B------:R-:W-:Y:S05]  /*7fc0*/  BRA `(.L_x_37650) ;  /* 0x0000000c00847947 */ /* 0x000fea0003800000 */
.L_x_37647:
        /* <DEDUP_REMOVED lines=10> */
.L_x_37652:
[----:B-1----:R-:W-:-:S06]  /*8070*/  IMAD.U32 R3, R3, 0x10000, RZ ;  /* 0x0001000003037824 */ /* 0x002fcc00078e00ff */
[----:B------:R-:W1:Y:S02]  /*8080*/  F2I.FTZ.TRUNC.NTZ R3, R3 ;  /* 0x0000000300037305 */ /* 0x000e64000021f100 */
[----:B-1----:R4:W-:Y:S01]  /*8090*/  STG.E desc[UR36][R16.64], R3 ;  /* 0x0000000310007986 */ /* 0x0029e2000c101924 */
[----:B------:R-:W-:Y:S05]  /*80a0*/  BRA `(.L_x_37650) ;  /* 0x0000000c004c7947 */ /* 0x000fea0003800000 */
.L_x_37651:
[----:B-1----:R-:W-:-:S06]  /*80b0*/  IMAD.U32 R3, R3, 0x10000, RZ ;  /* 0x0001000003037824 */ /* 0x002fcc00078e00ff */
[----:B------:R-:W1:Y:S02]  /*80c0*/  F2I.FTZ.TRUNC.NTZ R3, R3 ;  /* 0x0000000300037305 */ /* 0x000e64000021f100 */
[----:B-1----:R3:W-:Y:S01]  /*80d0*/  STG.E.U16 desc[UR36][R16.64], R3 ;  /* 0x0000000310007986 */ /* 0x0027e2000c101524 */
[----:B------:R-:W-:Y:S05]  /*80e0*/  BRA `(.L_x_37650) ;  /* 0x0000000c003c7947 */ /* 0x000fea0003800000 */
.L_x_37646:
        /* <DEDUP_REMOVED lines=9> */
.L_x_37654:
[----:B01----:R-:W-:-:S05]  /*8180*/  IMAD.U32 R0, R3, 0x10000, RZ ;  /* 0x0001000003007824 */ /* 0x003fca00078e00ff */
[----:B------:R-:W-:-:S05]  /*8190*/  F2FP.F16.F32.PACK_AB R0, RZ, R0 ;  /* 0x00000000ff00723e */ /* 0x000fca00000000ff */
[----:B------:R0:W-:Y:S01]  /*81a0*/  STG.E.U16 desc[UR36][R16.64], R0 ;  /* 0x0000000010007986 */ /* 0x0001e2000c101524 */
[----:B------:R-:W-:Y:S05]  /*81b0*/  BRA `(.L_x_37650) ;  /* 0x0000000c00087947 */ /* 0x000fea0003800000 */
.L_x_37653:
        /* <DEDUP_REMOVED lines=10> */
.L_x_37656:
[----:B-1----:R-:W-:-:S05]  /*8260*/  IMAD.U32 R3, R3, 0x10000, RZ ;  /* 0x0001000003037824 */ /* 0x002fca00078e00ff */
[----:B------:R-:W-:-:S04]  /*8270*/  F2FP.F16.F32.PACK_AB R3, RZ, R3 ;  /* 0x00000003ff03723e */ /* 0x000fc800000000ff */
[----:B------:R-:W-:-:S05]  /*8280*/  PRMT R3, R3, 0x5410, RZ ;  /* 0x0000541003037816 */ /* 0x000fca00000000ff */
[----:B------:R1:W-:Y:S01]  /*8290*/  STG.E desc[UR36][R16.64], R3 ;  /* 0x0000000310007986 */ /* 0x0003e2000c101924 */
[----:B------:R-:W-:Y:S05]  /*82a0*/  BRA `(.L_x_37650) ;  /* 0x0000000800cc7947 */ /* 0x000fea0003800000 */
.L_x_37655:
[----:B-1----:R-:W-:-:S04]  /*82b0*/  IMAD.U32 R2, R3, 0x10000, RZ ;  /* 0x0001000003027824 */ /* 0x002fc800078e00ff */
[----:B------:R-:W-:-:S06]  /*82c0*/  FMUL.FTZ R2, R2, 1 ;  /* 0x3f80000002027820 */ /* 0x000fcc0000410000 */
[----:B------:R-:W1:Y:S02]  /*82d0*/  F2F.F64.F32 R2, R2 ;  /* 0x0000000200027310 */ /* 0x000e640000201800 */
[----:B-1----:R1:W-:Y:S01]  /*82e0*/  STG.E.64 desc[UR36][R16.64], R2 ;  /* 0x0000000210007986 */ /* 0x0023e2000c101b24 */
[----:B------:R-:W-:Y:S05]  /*82f0*/  BRA `(.L_x_37650) ;  /* 0x0000000800b87947 */ /* 0x000fea0003800000 */
.L_x_37645:
        /* <DEDUP_REMOVED lines=13> */
.L_x_37659:
[----:B-1----:R-:W-:Y:S01]  /*83d0*/  IMAD.U32 R3, R3, 0x10000, RZ ;  /* 0x0001000003037824 */ /* 0x002fe200078e00ff */
[----:B------:R-:W-:-:S03]  /*83e0*/  CS2R R6, SRZ ;  /* 0x0000000000067805 */ /* 0x000fc6000001ff00 */
[----:B------:R-:W-:-:S04]  /*83f0*/  FMUL.FTZ R3, R3, 1 ;  /* 0x3f80000003037820 */ /* 0x000fc80000410000 */
[----:B------:R-:W1:Y:S02]  /*8400*/  F2F.F64.F32 R4, R3 ;  /* 0x0000000300047310 */ /* 0x000e640000201800 */
[----:B-1----:R1:W-:Y:S01]  /*8410*/  STG.E.128 desc[UR36][R16.64], R4 ;  /* 0x0000000410007986 */ /* 0x0023e2000c101d24 */
[----:B------:R-:W-:Y:S05]  /*8420*/  BRA `(.L_x_37650) ;  /* 0x00000008006c7947 */ /* 0x000fea0003800000 */
.L_x_37658:
        /* <DEDUP_REMOVED lines=21> */
.L_x_37663:
[----:B------:R-:W-:Y:S05]  /*8580*/  BSYNC B0 ;  /* 0x0000000000007941 */ /* 0x000fea0003800000 */
.L_x_37662:
[----:B------:R-:W-:-:S05]  /*8590*/  LOP3.LUT R3, R0, R3, RZ, 0xfc, !PT ;  /* 0x0000000300037212 */ /* 0x000fca00078efcff */
[----:B------:R0:W-:Y:S01]  /*85a0*/  STG.E.U8 desc[UR36][R16.64], R3 ;  /* 0x0000000310007986 */ /* 0x0001e2000c101124 */
[----:B------:R-:W-:Y:S05]  /*85b0*/  BRA `(.L_x_37650) ;  /* 0x0000000800087947 */ /* 0x000fea0003800000 */
.L_x_37661:
        /* <DEDUP_REMOVED lines=13> */
.L_x_37665:
[----:B0-----:R-:W-:Y:S01]  /*8690*/  IMAD.MOV.U32 R0, RZ, RZ, 0x7f ;  /* 0x0000007fff007424 */ /* 0x001fe200078e00ff */
[----:B------:R-:W-:-:S04]  /*86a0*/  ISETP.GT.U32.AND P0, PT, R2, 0x7f800000, PT ;  /* 0x7f8000000200780c */ /* 0x000fc80003f04070 */
[----:B------:R-:W-:-:S09]  /*86b0*/  SEL R0, R0, 0x7c, P0 ;  /* 0x0000007c00007807 */ /* 0x000fd20000000000 */
.L_x_37666:
[----:B------:R-:W-:Y:S05]  /*86c0*/  BSYNC B0 ;  /* 0x0000000000007941 */ /* 0x000fea0003800000 */
.L_x_37664:
[----:B------:R-:W-:-:S04]  /*86d0*/  LOP3.LUT R2, R3, 0x80000000, RZ, 0xc0, !PT ;  /* 0x8000000003027812 */ /* 0x000fc800078ec0ff */
[----:B------:R-:W-:-:S04]  /*86e0*/  SHF.R.U32.HI R3, RZ, 0x18, R2 ;  /* 0x00000018ff037819 */ /* 0x000fc80000011602 */
[----:B------:R-:W-:-:S05]  /*86f0*/  LOP3.LUT R3, R0, R3, RZ, 0xfc, !PT ;  /* 0x0000000300037212 */ /* 0x000fca00078efcff */
[----:B------:R0:W-:Y:S01]  /*8700*/  STG.E.U8 desc[UR36][R16.64], R3 ;  /* 0x0000000310007986 */ /* 0x0001e2000c101124 */
[----:B------:R-:W-:Y:S05]  /*8710*/  BRA `(.L_x_37650) ;  /* 0x0000000400b07947 */ /* 0x000fea0003800000 */
.L_x_37660:
[----:B-1----:R1:W-:Y:S01]  /*8720*/  STG.E.U16 desc[UR36][R16.64], R3 ;  /* 0x0000000310007986 */ /* 0x0023e2000c101524 */
[----:B------:R-:W-:Y:S05]  /*8730*/  BRA `(.L_x_37650) ;  /* 0x0000000400a87947 */ /* 0x000fea0003800000 */
.L_x_37657:
        /* <DEDUP_REMOVED lines=12> */
.L_x_37669:
        /* <DEDUP_REMOVED lines=17> */
.L_x_37672:
[----:B------:R-:W-:-:S04]  /*8910*/  LOP3.LUT R2, R3, 0x80000000, RZ, 0xc0, !PT ;  /* 0x8000000003027812 */ /* 0x000fc800078ec0ff */
[----:B------:R-:W-:-:S04]  /*8920*/  SHF.R.U32.HI R3, RZ, 0x18, R2 ;  /* 0x00000018ff037819 */ /* 0x000fc80000011602 */
[----:B------:R-:W-:-:S04]  /*8930*/  LOP3.LUT R0, R0, R3, RZ, 0xfc, !PT ;  /* 0x0000000300007212 */ /* 0x000fc800078efcff */
[----:B------:R-:W-:-:S07]  /*8940*/  PRMT R8, R0, 0x7610, R8 ;  /* 0x0000761000087816 */ /* 0x000fce0000000008 */
.L_x_37671:
[----:B------:R-:W-:Y:S05]  /*8950*/  BSYNC B0 ;  /* 0x0000000000007941 */ /* 0x000fea0003800000 */
.L_x_37670:
[----:B------:R1:W-:Y:S01]  /*8960*/  STG.E.U8 desc[UR36][R16.64], R8 ;  /* 0x0000000810007986 */ /* 0x0003e2000c101124 */
[----:B------:R-:W-:Y:S05]  /*8970*/  BRA `(.L_x_37650) ;  /* 0x0000000400187947 */ /* 0x000fea0003800000 */
.L_x_37668:
        /* <DEDUP_REMOVED lines=17> */
.L_x_37675:
[----:B------:R-:W-:-:S04]  /*8a90*/  LOP3.LUT R2, R3, 0x80000000, RZ, 0xc0, !PT ;  /* 0x8000000003027812 */ /* 0x000fc800078ec0ff */
[----:B------:R-:W-:-:S04]  /*8aa0*/  SHF.R.U32.HI R3, RZ, 0x18, R2 ;  /* 0x00000018ff037819 */ /* 0x000fc80000011602 */
[----:B------:R-:W-:-:S04]  /*8ab0*/  LOP3.LUT R0, R0, R3, RZ, 0xfc, !PT ;  /* 0x0000000300007212 */ /* 0x000fc800078efcff */
[----:B------:R-:W-:-:S07]  /*8ac0*/  PRMT R8, R0, 0x7610, R8 ;  /* 0x0000761000087816 */ /* 0x000fce0000000008 */
.L_x_37674:
[----:B------:R-:W-:Y:S05]  /*8ad0*/  BSYNC B0 ;  /* 0x0000000000007941 */ /* 0x000fea0003800000 */
.L_x_37673:
[----:B------:R1:W-:Y:S01]  /*8ae0*/  STG.E.U8 desc[UR36][R16.64], R8 ;  /* 0x0000000810007986 */ /* 0x0003e2000c101124 */
[----:B------:R-:W-:Y:S05]  /*8af0*/  BRA `(.L_x_37650) ;  /* 0x0000000000b87947 */ /* 0x000fea0003800000 */
.L_x_37667:
        /* <DEDUP_REMOVED lines=8> */
[----:B------:R-:W-:-:S04]  /*8b80*/  LOP3.LUT R2, R4, 0xff, RZ, 0xc0, !PT ;  /* 0x000000ff04027812 */ /* 0x000fc800078ec0ff */
[----:B------:R-:W-:-:S13]  /*8b90*/  ISETP.NE.AND P1, PT, R2, 0xff, PT ;  /* 0x000000ff0200780c */ /* 0x000fda0003f25270 */
[--C-:B0-----:R-:W-:Y:S02]  /*8ba0*/  @P1 SHF.R.U32.HI R0, RZ, 0x16, R3.reuse ;  /* 0x00000016ff001819 */ /* 0x101fe40000011603 */
        /* <DEDUP_REMOVED lines=11> */
.L_x_37649:
[----:B0-----:R-:W-:Y:S01]  /*8c60*/  MOV R0, 0x0 ;  /* 0x0000000000007802 */ /* 0x001fe20000000f00 */
[----:B------:R-:W-:Y:S01]  /*8c70*/  ULDC.64 UR4, c[0x4][0x198] ;  /* 0x0100660000047ab9 */ /* 0x000fe20000000a00 */
[----:B------:R-:W-:Y:S01]  /*8c80*/  ULDC.64 UR6, c[0x4][0xb0] ;  /* 0x01002c0000067ab9 */ /* 0x000fe20000000a00 */
[----:B------:R-:W-:Y:S01]  /*8c90*/  IMAD.U32 R4, RZ, RZ, UR4 ;  /* 0x00000004ff047e24 */ /* 0x000fe2000f8e00ff */
[----:B-1----:R0:W1:Y:S01]  /*8ca0*/  LDC.64 R2, c[0x4][R0] ;  /* 0x0100000000027b82 */ /* 0x0020620000000a00 */
        /* <DEDUP_REMOVED lines=11> */
.L_x_37678:
[----:B------:R-:W-:Y:S05]  /*8d60*/  BRA `(.L_x_37650) ;  /* 0x00000000001c7947 */ /* 0x000fea0003800000 */
.L_x_37677:
[----:B-1----:R-:W-:-:S06]  /*8d70*/  IMAD.U32 R3, R3, 0x10000, RZ ;  /* 0x0001000003037824 */ /* 0x002fcc00078e00ff */
[----:B------:R-:W1:Y:S02]  /*8d80*/  F2I.U64.TRUNC R2, R3 ;  /* 0x0000000300027311 */ /* 0x000e64000020d800 */
[----:B-1----:R1:W-:Y:S01]  /*8d90*/  STG.E.64 desc[UR36][R16.64], R2 ;  /* 0x0000000210007986 */ /* 0x0023e2000c101b24 */
[----:B------:R-:W-:Y:S05]  /*8da0*/  BRA `(.L_x_37650) ;  /* 0x00000000000c7947 */ /* 0x000fea0003800000 */
.L_x_37676:
[----:B-1----:R-:W-:-:S06]  /*8db0*/  IMAD.U32 R3, R3, 0x10000, RZ ;  /* 0x0001000003037824 */ /* 0x002fcc00078e00ff */
[----:B------:R-:W1:Y:S02]  /*8dc0*/  F2I.FTZ.U32.TRUNC.NTZ R3, R3 ;  /* 0x0000000300037305 */ /* 0x000e64000021f000 */
[----:B-1----:R1:W-:Y:S02]  /*8dd0*/  STG.E desc[UR36][R16.64], R3 ;  /* 0x0000000310007986 */ /* 0x0023e4000c101924 */
.L_x_37650:
[----:B------:R-:W-:-:S07]  /*8de0*/  VIADD R19, R19, 0x80 ;  /* 0x0000008013137836 */ /* 0x000fce0000000000 */
.L_x_37577:
[----:B------:R-:W-:Y:S05]  /*8df0*/  BSYNC B6 ;  /* 0x0000000000067941 */ /* 0x000fea0003800000 */
.L_x_37576:
        /* <DEDUP_REMOVED lines=358> */
.L_x_37681:
        /* <DEDUP_REMOVED lines=23> */
.L_x_37685:
[----:B------:R-:W2:Y:S02]  /*a5d0*/  LDG.E.U8 R2, desc[UR36][R2.64] ;  /* 0x0000002402027981 */ /* 0x000ea4000c1e1100 */
[----:B--2---:R-:W-:-:S04]  /*a5e0*/  I2FP.F32.U32 R0, R2 ;  /* 0x0000000200007245 */ /* 0x004fc80000201000 */
[----:B------:R-:W-:-:S04]  /*a5f0*/  F2FP.BF16.F32.PACK_AB R0, RZ, R0 ;  /* 0x00000000ff00723e */ /* 0x000fc800000010ff */
[----:B------:R-:W-:Y:S01]  /*a600*/  PRMT R22, R0, 0x7610, R22 ;  /* 0x0000761000167816 */ /* 0x000fe20000000016 */
[----:B------:R-:W-:Y:S06]  /*a610*/  BRA `(.L_x_37687) ;  /* 0x0000000c00c87947 */ /* 0x000fec0003800000 */
.L_x_37684:
        /* <DEDUP_REMOVED lines=11> */
.L_x_37689:
[----:B------:R-:W2:Y:S02]  /*a6d0*/  LDG.E R2, desc[UR36][R2.64] ;  /* 0x0000002402027981 */ /* 0x000ea4000c1e1900 */
[----:B--2---:R-:W-:-:S04]  /*a6e0*/  I2FP.F32.S32 R0, R2 ;  /* 0x0000000200007245 */ /* 0x004fc80000201400 */
[----:B------:R-:W-:-:S04]  /*a6f0*/  F2FP.BF16.F32.PACK_AB R0, RZ, R0 ;  /* 0x00000000ff00723e */ /* 0x000fc800000010ff */
[----:B------:R-:W-:Y:S01]  /*a700*/  PRMT R22, R0, 0x7610, R22 ;  /* 0x0000761000167816 */ /* 0x000fe20000000016 */
[----:B------:R-:W-:Y:S06]  /*a710*/  BRA `(.L_x_37687) ;  /* 0x0000000c00887947 */ /* 0x000fec0003800000 */
.L_x_37688:
[----:B------:R-:W2:Y:S02]  /*a720*/  LDG.E.U16 R2, desc[UR36][R2.64] ;  /* 0x0000002402027981 */ /* 0x000ea4000c1e1500 */
[----:B--2---:R-:W0:Y:S02]  /*a730*/  I2F.S16 R0, R2 ;  /* 0x0000000200007306 */ /* 0x004e240000101400 */
[----:B0-----:R-:W-:-:S04]  /*a740*/  F2FP.BF16.F32.PACK_AB R0, RZ, R0 ;  /* 0x00000000ff00723e */ /* 0x001fc800000010ff */
[----:B------:R-:W-:Y:S01]  /*a750*/  PRMT R22, R0, 0x7610, R22 ;  /* 0x0000761000167816 */ /* 0x000fe20000000016 */
[----:B------:R-:W-:Y:S06]  /*a760*/  BRA `(.L_x_37687) ;  /* 0x0000000c00747947 */ /* 0x000fec0003800000 */
.L_x_37683:
        /* <DEDUP_REMOVED lines=9> */
.L_x_37691:
[----:B------:R-:W2:Y:S02]  /*a800*/  LDG.E.U16 R0, desc[UR36][R2.64] ;  /* 0x0000002402007981 */ /* 0x000ea4000c1e1500 */
[----:B--2---:R-:W-:-:S05]  /*a810*/  HADD2.F32 R0, -RZ, R0.H0_H0 ;  /* 0x20000000ff007230 */ /* 0x004fca0000004100 */
[----:B------:R-:W-:-:S04]  /*a820*/  F2FP.BF16.F32.PACK_AB R0, RZ, R0 ;  /* 0x00000000ff00723e */ /* 0x000fc800000010ff */
[----:B------:R-:W-:Y:S01]  /*a830*/  PRMT R22, R0, 0x7610, R22 ;  /* 0x0000761000167816 */ /* 0x000fe20000000016 */
[----:B------:R-:W-:Y:S06]  /*a840*/  BRA `(.L_x_37687) ;  /* 0x0000000c003c7947 */ /* 0x000fec0003800000 */
.L_x_37690:
        /* <DEDUP_REMOVED lines=9> */
.L_x_37693:
[----:B------:R-:W2:Y:S02]  /*a8e0*/  LDG.E.U16 R2, desc[UR36][R2.64] ;  /* 0x0000002402027981 */ /* 0x000ea4000c1e1500 */
[----:B--2---:R-:W-:-:S05]  /*a8f0*/  HADD2.F32 R0, -RZ, R2.H0_H0 ;  /* 0x20000002ff007230 */ /* 0x004fca0000004100 */
[----:B------:R-:W-:-:S04]  /*a900*/  F2FP.BF16.F32.PACK_AB R0, RZ, R0 ;  /* 0x00000000ff00723e */ /* 0x000fc800000010ff */
[----:B------:R-:W-:Y:S01]  /*a910*/  PRMT R22, R0, 0x7610, R22 ;  /* 0x0000761000167816 */ /* 0x000fe20000000016 */
[----:B------:R-:W-:Y:S06]  /*a920*/  BRA `(.L_x_37687) ;  /* 0x0000000c00047947 */ /* 0x000fec0003800000 */
.L_x_37692:
        /* <DEDUP_REMOVED lines=9> */
.L_x_37682:
        /* <DEDUP_REMOVED lines=14> */
.L_x_37696:
        /* <DEDUP_REMOVED lines=9> */
.L_x_37695:
        /* <DEDUP_REMOVED lines=28> */
.L_x_37698:
        /* <DEDUP_REMOVED lines=15> */
.L_x_37697:
[----:B------:R0:W5:Y:S01]  /*ade0*/  LDG.E.U16 R22, desc[UR36][R2.64] ;  /* 0x0000002402167981 */ /* 0x000162000c1e1500 */
[----:B------:R-:W-:Y:S05]  /*adf0*/  BRA `(.L_x_37687) ;  /* 0x0000000400d07947 */ /* 0x000fea0003800000 */
.L_x_37694:
        /* <DEDUP_REMOVED lines=13> */
.L_x_37701:
        /* <DEDUP_REMOVED lines=21> */
.L_x_37705:
[----:B------:R-:W-:Y:S05]  /*b020*/  BSYNC B1 ;  /* 0x0000000000017941 */ /* 0x000fea0003800000 */
.L_x_37704:
[----:B------:R-:W-:Y:S01]  /*b030*/  LEA R3, R0, 0x3b800000, 0x17 ;  /* 0x3b80000000037811 */ /* 0x000fe200078eb8ff */
[----:B------:R-:W-:-:S05]  /*b040*/  IMAD.SHL.U32 R0, R2, 0x100000, RZ ;  /* 0x0010000002007824 */ /* 0x000fca00078e00ff */
[----:B------:R-:W-:-:S07]  /*b050*/  LOP3.LUT R0, R3, R0, R4, 0xfe, !PT ;  /* 0x0000000003007212 */ /* 0x000fce00078efe04 */
.L_x_37703:
[----:B------:R-:W-:Y:S05]  /*b060*/  BSYNC B0 ;  /* 0x0000000000007941 */ /* 0x000fea0003800000 */
.L_x_37702:
[----:B------:R-:W-:-:S04]  /*b070*/  F2FP.BF16.F32.PACK_AB R0, RZ, R0 ;  /* 0x00000000ff00723e */ /* 0x000fc800000010ff */
[----:B------:R-:W-:Y:S01]  /*b080*/  PRMT R22, R0, 0x7610, R22 ;  /* 0x0000761000167816 */ /* 0x000fe20000000016 */
[----:B------:R-:W-:Y:S06]  /*b090*/  BRA `(.L_x_37687) ;  /* 0x0000000400287947 */ /* 0x000fec0003800000 */
.L_x_37700:
        /* <DEDUP_REMOVED lines=21> */
.L_x_37709:
[----:B------:R-:W-:Y:S05]  /*b1f0*/  BSYNC B1 ;  /* 0x0000000000017941 */ /* 0x000fea0003800000 */
.L_x_37708:
[----:B------:R-:W-:Y:S01]  /*b200*/  LEA R3, R0, 0x37800000, 0x17 ;  /* 0x3780000000037811 */ /* 0x000fe200078eb8ff */
[----:B------:R-:W-:-:S05]  /*b210*/  IMAD.SHL.U32 R0, R2, 0x200000, RZ ;  /* 0x0020000002007824 */ /* 0x000fca00078e00ff */
[----:B------:R-:W-:-:S07]  /*b220*/  LOP3.LUT R0, R3, R0, R4, 0xfe, !PT ;  /* 0x0000000003007212 */ /* 0x000fce00078efe04 */
.L_x_37707:
[----:B------:R-:W-:Y:S05]  /*b230*/  BSYNC B0 ;  /* 0x0000000000007941 */ /* 0x000fea0003800000 */
.L_x_37706:
[----:B------:R-:W-:-:S04]  /*b240*/  F2FP.BF16.F32.PACK_AB R0, RZ, R0 ;  /* 0x00000000ff00723e */ /* 0x000fc800000010ff */
[----:B------:R-:W-:Y:S01]  /*b250*/  PRMT R22, R0, 0x7610, R22 ;  /* 0x0000761000167816 */ /* 0x000fe20000000016 */
[----:B------:R-:W-:Y:S06]  /*b260*/  BRA `(.L_x_37687) ;  /* 0x0000000000b47947 */ /* 0x000fec0003800000 */
.L_x_37699:
        /* <DEDUP_REMOVED lines=14> */
.L_x_37713:
[----:B------:R-:W-:Y:S05]  /*b350*/  BSYNC B0 ;  /* 0x0000000000007941 */ /* 0x000fea0003800000 */
.L_x_37712:
[----:B------:R-:W-:-:S04]  /*b360*/  F2FP.BF16.F32.PACK_AB R0, RZ, R0 ;  /* 0x00000000ff00723e */ /* 0x000fc800000010ff */
[----:B------:R-:W-:Y:S01]  /*b370*/  PRMT R22, R0, 0x7610, R22 ;  /* 0x0000761000167816 */ /* 0x000fe20000000016 */
[----:B------:R-:W-:Y:S06]  /*b380*/  BRA `(.L_x_37687) ;  /* 0x00000000006c7947 */ /* 0x000fec0003800000 */
.L_x_37686:
        /* <DEDUP_REMOVED lines=16> */
.L_x_37714:
[----:B------:R-:W-:Y:S01]  /*b490*/  PRMT R22, RZ, 0x7610, R22 ;  /* 0x00007610ff167816 */ /* 0x000fe20000000016 */
[----:B------:R-:W-:Y:S06]  /*b4a0*/  BRA `(.L_x_37687) ;  /* 0x0000000000247947 */ /* 0x000fec0003800000 */
.L_x_37711:
[----:B------:R-:W2:Y:S02]  /*b4b0*/  LDG.E.64 R2, desc[UR36][R2.64] ;  /* 0x0000002402027981 */ /* 0x000ea4000c1e1b00 */
[----:B--2---:R-:W0:Y:S02]  /*b4c0*/  I2F.U64 R0, R2 ;  /* 0x0000000200007312 */ /* 0x004e240000301000 */
[----:B0-----:R-:W-:-:S04]  /*b4d0*/  F2FP.BF16.F32.PACK_AB R0, RZ, R0 ;  /* 0x00000000ff00723e */ /* 0x001fc800000010ff */
[----:B------:R-:W-:Y:S01]  /*b4e0*/  PRMT R22, R0, 0x7610, R22 ;  /* 0x0000761000167816 */ /* 0x000fe20000000016 */
[----:B------:R-:W-:Y:S06]  /*b4f0*/  BRA `(.L_x_37687) ;  /* 0x0000000000107947 */ /* 0x000fec0003800000 */
.L_x_37710:
[----:B------:R-:W2:Y:S02]  /*b500*/  LDG.E R2, desc[UR36][R2.64] ;  /* 0x0000002402027981 */ /* 0x000ea4000c1e1900 */
[----:B--2---:R-:W-:-:S04]  /*b510*/  I2FP.F32.U32 R0, R2 ;  /* 0x0000000200007245 */ /* 0x004fc80000201000 */
[----:B------:R-:W-:-:S04]  /*b520*/  F2FP.BF16.F32.PACK_AB R0, RZ, R0 ;  /* 0x00000000ff00723e */ /* 0x000fc800000010ff */
[----:B------:R-:W-:-:S07]  /*b530*/  PRMT R22, R0, 0x7610, R22 ;  /* 0x0000761000167816 */ /* 0x000fce0000000016 */
.L_x_37687:
        /* <DEDUP_REMOVED lines=19> */
.L_x_37718:
[----:B------:R-:W2:Y:S02]  /*b670*/  LDG.E.U8 R2, desc[UR36][R2.64] ;  /* 0x0000002402027981 */ /* 0x000ea4000c1e1100 */
[----:B--2---:R-:W-:-:S04]  /*b680*/  I2FP.F32.U32 R0, R2 ;  /* 0x0000000200007245 */ /* 0x004fc80000201000 */
[----:B------:R-:W-:Y:S01]  /*b690*/  F2FP.BF16.F32.PACK_AB R0, RZ, R0 ;  /* 0x00000000ff00723e */ /* 0x000fe200000010ff */
[----:B------:R-:W-:Y:S06]  /*b6a0*/  BRA `(.L_x_37720) ;  /* 0x0000000c00907947 */ /* 0x000fec0003800000 */
.L_x_37717:
        /* <DEDUP_REMOVED lines=10> */
.L_x_37722:
[----:B------:R-:W2:Y:S02]  /*b750*/  LDG.E R2, desc[UR36][R2.64] ;  /* 0x0000002402027981 */ /* 0x000ea4000c1e1900 */
[----:B--2---:R-:W-:-:S04]  /*b760*/  I2FP.F32.S32 R0, R2 ;  /* 0x0000000200007245 */ /* 0x004fc80000201400 */
[----:B------:R-:W-:Y:S01]  /*b770*/  F2FP.BF16.F32.PACK_AB R0, RZ, R0 ;  /* 0x00000000ff00723e */ /* 0x000fe200000010ff */
[----:B------:R-:W-:Y:S06]  /*b780*/  BRA `(.L_x_37720) ;  /* 0x0000000c00587947 */ /* 0x000fec0003800000 */
.L_x_37721:
[----:B------:R-:W2:Y:S02]  /*b790*/  LDG.E.U16 R2, desc[UR36][R2.64] ;  /* 0x0000002402027981 */ /* 0x000ea4000c1e1500 */
[----:B--2---:R-:W0:Y:S02]  /*b7a0*/  I2F.S16 R0, R2 ;  /* 0x0000000200007306 */ /* 0x004e240000101400 */
[----:B0-----:R-:W-:Y:S01]  /*b7b0*/  F2FP.BF16.F32.PACK_AB R0, RZ, R0 ;  /* 0x00000000ff00723e */ /* 0x001fe200000010ff */
[----:B------:R-:W-:Y:S06]  /*b7c0*/  BRA `(.L_x_37720) ;  /* 0x0000000c00487947 */ /* 0x000fec0003800000 */
.L_x_37716:
        /* <DEDUP_REMOVED lines=9> */
.L_x_37724:
[----:B------:R-:W2:Y:S02]  /*b860*/  LDG.E.U16 R0, desc[UR36][R2.64] ;  /* 0x0000002402007981 */ /* 0x000ea4000c1e1500 */
[----:B--2---:R-:W-:-:S05]  /*b870*/  HADD2.F32 R0, -RZ, R0.H0_H0 ;  /* 0x20000000ff007230 */ /* 0x004fca0000004100 */
[----:B------:R-:W-:Y:S01]  /*b880*/  F2FP.BF16.F32.PACK_AB R0, RZ, R0 ;  /* 0x00000000ff00723e */ /* 0x000fe200000010ff */
[----:B------:R-:W-:Y:S06]  /*b890*/  BRA `(.L_x_37720) ;  /* 0x0000000c00147947 */ /* 0x000fec0003800000 */
.L_x_37723:
        /* <DEDUP_REMOVED lines=9> */
.L_x_37726:
[----:B------:R-:W2:Y:S02]  /*b930*/  LDG.E.U16 R2, desc[UR36][R2.64] ;  /* 0x0000002402027981 */ /* 0x000ea4000c1e1500 */
[----:B--2---:R-:W-:-:S05]  /*b940*/  HADD2.F32 R0, -RZ, R2.H0_H0 ;  /* 0x20000002ff007230 */ /* 0x004fca0000004100 */
[----:B------:R-:W-:Y:S01]  /*b950*/  F2FP.BF16.F32.PACK_AB R0, RZ, R0 ;  /* 0x00000000ff00723e */ /* 0x000fe200000010ff */
[----:B------:R-:W-:Y:S06]  /*b960*/  BRA `(.L_x_37720) ;  /* 0x0000000800e07947 */ /* 0x000fec0003800000 */
.L_x_37725:
        /* <DEDUP_REMOVED lines=8> */
.L_x_37715:
        /* <DEDUP_REMOVED lines=13> */
.L_x_37729:
        /* <DEDUP_REMOVED lines=8> */
.L_x_37728:
        /* <DEDUP_REMOVED lines=28> */
.L_x_37731:
        /* <DEDUP_REMOVED lines=15> */
.L_x_37730:
[----:B------:R0:W5:Y:S01]  /*bdf0*/  LDG.E.U16 R0, desc[UR36][R2.64] ;  /* 0x0000002402007981 */ /* 0x000162000c1e1500 */
[----:B------:R-:W-:Y:S05]  /*be00*/  BRA `(.L_x_37720) ;  /* 0x0000000400b87947 */ /* 0x000fea0003800000 */
.L_x_37727:
        /* <DEDUP_REMOVED lines=12> */
.L_x_37734:
        /* <DEDUP_REMOVED lines=21> */
.L_x_37738:
[----:B------:R-:W-:Y:S05]  /*c020*/  BSYNC B1 ;  /* 0x0000000000017941 */ /* 0x000fea0003800000 */
.L_x_37737:
[----:B------:R-:W-:Y:S01]  /*c030*/  LEA R3, R0, 0x3b800000, 0x17 ;  /* 0x3b80000000037811 */ /* 0x000fe200078eb8ff */
[----:B------:R-:W-:-:S05]  /*c040*/  IMAD.SHL.U32 R0, R2, 0x100000, RZ ;  /* 0x0010000002007824 */ /* 0x000fca00078e00ff */
[----:B------:R-:W-:-:S07]  /*c050*/  LOP3.LUT R0, R3, R0, R4, 0xfe, !PT ;  /* 0x0000000003007212 */ /* 0x000fce00078efe04 */
.L_x_37736:
[----:B------:R-:W-:Y:S05]  /*c060*/  BSYNC B0 ;  /* 0x0000000000007941 */ /* 0x000fea0003800000 */
.L_x_37735:
[----:B------:R-:W-:Y:S01]  /*c070*/  F2FP.BF16.F32.PACK_AB R0, RZ, R0 ;  /* 0x00000000ff00723e */ /* 0x000fe200000010ff */
[----:B------:R-:W-:Y:S06]  /*c080*/  BRA `(.L_x_37720) ;  /* 0x0000000400187947 */ /* 0x000fec0003800000 */
.L_x_37733:
        /* <DEDUP_REMOVED lines=21> */
.L_x_37742:
[----:B------:R-:W-:Y:S05]  /*c1e0*/  BSYNC B1 ;  /* 0x0000000000017941 */ /* 0x000fea0003800000 */
.L_x_37741:
[----:B------:R-:W-:Y:S01]  /*c1f0*/  LEA R3, R0, 0x37800000, 0x17 ;  /* 0x3780000000037811 */ /* 0x000fe200078eb8ff */
[----:B------:R-:W-:-:S05]  /*c200*/  IMAD.SHL.U32 R0, R2, 0x200000, RZ ;  /* 0x0020000002007824 */ /* 0x000fca00078e00ff */
[----:B------:R-:W-:-:S07]  /*c210*/  LOP3.LUT R0, R3, R0, R4, 0xfe, !PT ;  /* 0x0000000003007212 */ /* 0x000fce00078efe04 */
.L_x_37740:
[----:B------:R-:W-:Y:S05]  /*c220*/  BSYNC B0 ;  /* 0x0000000000007941 */ /* 0x000fea0003800000 */
.L_x_37739:
[----:B------:R-:W-:Y:S01]  /*c230*/  F2FP.BF16.F32.PACK_AB R0, RZ, R0 ;  /* 0x00000000ff00723e */ /* 0x000fe200000010ff */
[----:B------:R-:W-:Y:S06]  /*c240*/  BRA `(.L_x_37720) ;  /* 0x0000000000a87947 */ /* 0x000fec0003800000 */
.L_x_37732:
        /* <DEDUP_REMOVED lines=14> */
.L_x_37746:
[----:B------:R-:W-:Y:S05]  /*c330*/  BSYNC B0 ;  /* 0x0000000000007941 */ /* 0x000fea0003800000 */
.L_x_37745:
[----:B------:R-:W-:Y:S01]  /*c340*/  F2FP.BF16.F32.PACK_AB R0, RZ, R0 ;  /* 0x00000000ff00723e */ /* 0x000fe200000010ff */
[----:B------:R-:W-:Y:S06]  /*c350*/  BRA `(.L_x_37720) ;  /* 0x0000000000647947 */ /* 0x000fec0003800000 */
.L_x_37719:
        /* <DEDUP_REMOVED lines=16> */
.L_x_37747:
[----:B------:R-:W-:Y:S01]  /*c460*/  PRMT R0, RZ, 0x7610, R0 ;  /* 0x00007610ff007816 */ /* 0x000fe20000000000 */
[----:B------:R-:W-:Y:S06]  /*c470*/  BRA `(.L_x_37720) ;  /* 0x00000000001c7947 */ /* 0x000fec0003800000 */
.L_x_37744:
[----:B------:R-:W2:Y:S02]  /*c480*/  LDG.E.64 R2, desc[UR36][R2.64] ;  /* 0x0000002402027981 */ /* 0x000ea4000c1e1b00 */
[----:B--2---:R-:W0:Y:S02]  /*c490*/  I2F.U64 R0, R2 ;  /* 0x0000000200007312 */ /* 0x004e240000301000 */
[----:B0-----:R-:W-:Y:S01]  /*c4a0*/  F2FP.BF16.F32.PACK_AB R0, RZ, R0 ;  /* 0x00000000ff00723e */ /* 0x001fe200000010ff */
[----:B------:R-:W-:Y:S06]  /*c4b0*/  BRA `(.L_x_37720) ;  /* 0x00000000000c7947 */ /* 0x000fec0003800000 */
.L_x_37743:
[----:B------:R-:W2:Y:S02]  /*c4c0*/  LDG.E R2, desc[UR36][R2.64] ;  /* 0x0000002402027981 */ /* 0x000ea4000c1e1900 */
[----:B--2---:R-:W-:-:S04]  /*c4d0*/  I2FP.F32.U32 R0, R2 ;  /* 0x0000000200007245 */ /* 0x004fc80000201000 */
[----:B------:R-:W-:-:S07]  /*c4e0*/  F2FP.BF16.F32.PACK_AB R0, RZ, R0 ;  /* 0x00000000ff00723e */ /* 0x000fce00000010ff */
.L_x_37720:
        /* <DEDUP_REMOVED lines=22> */
.L_x_37751:
[----:B-1----:R-:W-:-:S06]  /*c650*/  IMAD.U32 R3, R3, 0x10000, RZ ;  /* 0x0001000003037824 */ /* 0x002fcc00078e00ff */
[----:B------:R-:W1:Y:S02]  /*c660*/  F2I.S64.TRUNC R2, R3 ;  /* 0x0000000300027311 */ /* 0x000e64000020d900 */
[----:B-1----:R1:W-:Y:S01]  /*c670*/  STG.E.U8 desc[UR36][R16.64], R2 ;  /* 0x0000000210007986 */ /* 0x0023e2000c101124 */
[----:B------:R-:W-:Y:S05]  /*c680*/  BRA `(.L_x_37753) ;  /* 0x0000000c00847947 */ /* 0x000fea0003800000 */
.L_x_37750:
        /* <DEDUP_REMOVED lines=10> */
.L_x_37755:
[----:B-1----:R-:W-:-:S06]  /*c730*/  IMAD.U32 R3, R3, 0x10000, RZ ;  /* 0x0001000003037824 */ /* 0x002fcc00078e00ff */
[----:B------:R-:W1:Y:S02]  /*c740*/  F2I.FTZ.TRUNC.NTZ R3, R3 ;  /* 0x0000000300037305 */ /* 0x000e64000021f100 */
[----:B-1----:R1:W-:Y:S01]  /*c750*/  STG.E desc[UR36][R16.64], R3 ;  /* 0x0000000310007986 */ /* 0x0023e2000c101924 */
[----:B------:R-:W-:Y:S05]  /*c760*/  BRA `(.L_x_37753) ;  /* 0x0000000c004c7947 */ /* 0x000fea0003800000 */
.L_x_37754:
[----:B-1----:R-:W-:-:S06]  /*c770*/  IMAD.U32 R3, R3, 0x10000, RZ ;  /* 0x0001000003037824 */ /* 0x002fcc00078e00ff */
[----:B------:R-:W1:Y:S02]  /*c780*/  F2I.FTZ.TRUNC.NTZ R3, R3 ;  /* 0x0000000300037305 */ /* 0x000e64000021f100 */
[----:B-1----:R1:W-:Y:S01]  /*c790*/  STG.E.U16 desc[UR36][R16.64], R3 ;  /* 0x0000000310007986 */ /* 0x0023e2000c101524 */
[----:B------:R-:W-:Y:S05]  /*c7a0*/  BRA `(.L_x_37753) ;  /* 0x0000000c003c7947 */ /* 0x000fea0003800000 */
.L_x_37749:
        /* <DEDUP_REMOVED lines=9> */
.L_x_37757:
[----:B01----:R-:W-:-:S05]  /*c840*/  IMAD.U32 R0, R3, 0x10000, RZ ;  /* 0x0001000003007824 */ /* 0x003fca00078e00ff */
[----:B------:R-:W-:-:S05]  /*c850*/  F2FP.F16.F32.PACK_AB R0, RZ, R0 ;  /* 0x00000000ff00723e */ /* 0x000fca00000000ff */
[----:B------:R0:W-:Y:S01]  /*c860*/  STG.E.U16 desc[UR36][R16.64], R0 ;  /* 0x0000000010007986 */ /* 0x0001e2000c101524 */
[----:B------:R-:W-:Y:S05]  /*c870*/  BRA `(.L_x_37753) ;  /* 0x0000000c00087947 */ /* 0x000fea0003800000 */
.L_x_37756:
        /* <DEDUP_REMOVED lines=10> */
.L_x_37759:
[----:B-1----:R-:W-:-:S05]  /*c920*/  IMAD.U32 R3, R3, 0x10000, RZ ;  /* 0x0001000003037824 */ /* 0x002fca00078e00ff */
[----:B------:R-:W-:-:S04]  /*c930*/  F2FP.F16.F32.PACK_AB R3, RZ, R3 ;  /* 0x00000003ff03723e */ /* 0x000fc800000000ff */
[----:B------:R-:W-:-:S05]  /*c940*/  PRMT R3, R3, 0x5410, RZ ;  /* 0x0000541003037816 */ /* 0x000fca00000000ff */
[----:B------:R1:W-:Y:S01]  /*c950*/  STG.E desc[UR36][R16.64], R3 ;  /* 0x0000000310007986 */ /* 0x0003e2000c101924 */
[----:B------:R-:W-:Y:S05]  /*c960*/  BRA `(.L_x_37753) ;  /* 0x0000000800cc7947 */ /* 0x000fea0003800000 */
.L_x_37758:
[----:B-1----:R-:W-:-:S04]  /*c970*/  IMAD.U32 R2, R3, 0x10000, RZ ;  /* 0x0001000003027824 */ /* 0x002fc800078e00ff */
[----:B------:R-:W-:-:S06]  /*c980*/  FMUL.FTZ R2, R2, 1 ;  /* 0x3f80000002027820 */ /* 0x000fcc0000410000 */
[----:B------:R-:W1:Y:S02]  /*c990*/  F2F.F64.F32 R2, R2 ;  /* 0x0000000200027310 */ /* 0x000e640000201800 */
[----:B-1----:R1:W-:Y:S01]  /*c9a0*/  STG.E.64 desc[UR36][R16.64], R2 ;  /* 0x0000000210007986 */ /* 0x0023e2000c101b24 */
[----:B------:R-:W-:Y:S05]  /*c9b0*/  BRA `(.L_x_37753) ;  /* 0x0000000800b87947 */ /* 0x000fea0003800000 */
.L_x_37748:
        /* <DEDUP_REMOVED lines=13> */
.L_x_37762:
[----:B-1----:R-:W-:Y:S01]  /*ca90*/  IMAD.U32 R3, R3, 0x10000, RZ ;  /* 0x0001000003037824 */ /* 0x002fe200078e00ff */
[----:B------:R-:W-:-:S03]  /*caa0*/  CS2R R6, SRZ ;  /* 0x0000000000067805 */ /* 0x000fc6000001ff00 */
[----:B------:R-:W-:-:S04]  /*cab0*/  FMUL.FTZ R3, R3, 1 ;  /* 0x3f80000003037820 */ /* 0x000fc80000410000 */
[----:B------:R-:W1:Y:S02]  /*cac0*/  F2F.F64.F32 R4, R3 ;  /* 0x0000000300047310 */ /* 0x000e640000201800 */
[----:B-1----:R1:W-:Y:S01]  /*cad0*/  STG.E.128 desc[UR36][R16.64], R4 ;  /* 0x0000000410007986 */ /* 0x0023e2000c101d24 */
[----:B------:R-:W-:Y:S05]  /*cae0*/  BRA `(.L_x_37753) ;  /* 0x00000008006c7947 */ /* 0x000fea0003800000 */
.L_x_37761:
        /* <DEDUP_REMOVED lines=21> */
.L_x_37766:
[----:B------:R-:W-:Y:S05]  /*cc40*/  BSYNC B0 ;  /* 0x0000000000007941 */ /* 0x000fea0003800000 */
.L_x_37765:
[----:B------:R-:W-:-:S05]  /*cc50*/  LOP3.LUT R3, R0, R3, RZ, 0xfc, !PT ;  /* 0x0000000300037212 */ /* 0x000fca00078efcff */
[----:B------:R0:W-:Y:S01]  /*cc60*/  STG.E.U8 desc[UR36][R16.64], R3 ;  /* 0x0000000310007986 */ /* 0x0001e2000c101124 */
[----:B------:R-:W-:Y:S05]  /*cc70*/  BRA `(.L_x_37753) ;  /* 0x0000000800087947 */ /* 0x000fea0003800000 */
.L_x_37764:
        /* <DEDUP_REMOVED lines=13> */
.L_x_37768:
[----:B0-----:R-:W-:Y:S01]  /*cd50*/  IMAD.MOV.U32 R0, RZ, RZ, 0x7f ;  /* 0x0000007fff007424 */ /* 0x001fe200078e00ff */
[----:B------:R-:W-:-:S04]  /*cd60*/  ISETP.GT.U32.AND P0, PT, R2, 0x7f800000, PT ;  /* 0x7f8000000200780c */ /* 0x000fc80003f04070 */
[----:B------:R-:W-:-:S09]  /*cd70*/  SEL R0, R0, 0x7c, P0 ;  /* 0x0000007c00007807 */ /* 0x000fd20000000000 */
.L_x_37769:
[----:B------:R-:W-:Y:S05]  /*cd80*/  BSYNC B0 ;  /* 0x0000000000007941 */ /* 0x000fea0003800000 */
.L_x_37767:
[----:B------:R-:W-:-:S04]  /*cd90*/  LOP3.LUT R2, R3, 0x80000000, RZ, 0xc0, !PT ;  /* 0x8000000003027812 */ /* 0x000fc800078ec0ff */
[----:B------:R-:W-:-:S04]  /*cda0*/  SHF.R.U32.HI R3, RZ, 0x18, R2 ;  /* 0x00000018ff037819 */ /* 0x000fc80000011602 */
[----:B------:R-:W-:-:S05]  /*cdb0*/  LOP3.LUT R3, R0, R3, RZ, 0xfc, !PT ;  /* 0x0000000300037212 */ /* 0x000fca00078efcff */
[----:B------:R0:W-:Y:S01]  /*cdc0*/  STG.E.U8 desc[UR36][R16.64], R3 ;  /* 0x0000000310007986 */ /* 0x0001e2000c101124 */
[----:B------:R-:W-:Y:S05]  /*cdd0*/  BRA `(.L_x_37753) ;  /* 0x0000000400b07947 */ /* 0x000fea0003800000 */
.L_x_37763:
[----:B-1----:R1:W-:Y:S01]  /*cde0*/  STG.E.U16 desc[UR36][R16.64], R3 ;  /* 0x0000000310007986 */ /* 0x0023e2000c101524 */
[----:B------:R-:W-:Y:S05]  /*cdf0*/  BRA `(.L_x_37753) ;  /* 0x0000000400a87947 */ /* 0x000fea0003800000 */
.L_x_37760:
        /* <DEDUP_REMOVED lines=12> */
.L_x_37772:
        /* <DEDUP_REMOVED lines=17> */
.L_x_37775:
[----:B------:R-:W-:-:S04]  /*cfd0*/  LOP3.LUT R2, R3, 0x80000000, RZ, 0xc0, !PT ;  /* 0x8000000003027812 */ /* 0x000fc800078ec0ff */
[----:B------:R-:W-:-:S04]  /*cfe0*/  SHF.R.U32.HI R3, RZ, 0x18, R2 ;  /* 0x00000018ff037819 */ /* 0x000fc80000011602 */
[----:B------:R-:W-:-:S04]  /*cff0*/  LOP3.LUT R0, R0, R3, RZ, 0xfc, !PT ;  /* 0x0000000300007212 */ /* 0x000fc800078efcff */
[----:B------:R-:W-:-:S07]  /*d000*/  PRMT R8, R0, 0x7610, R8 ;  /* 0x0000761000087816 */ /* 0x000fce0000000008 */
.L_x_37774:
[----:B------:R-:W-:Y:S05]  /*d010*/  BSYNC B0 ;  /* 0x0000000000007941 */ /* 0x000fea0003800000 */
.L_x_37773:
[----:B------:R4:W-:Y:S01]  /*d020*/  STG.E.U8 desc[UR36][R16.64], R8 ;  /* 0x0000000810007986 */ /* 0x0009e2000c101124 */
[----:B------:R-:W-:Y:S05]  /*d030*/  BRA `(.L_x_37753) ;  /* 0x0000000400187947 */ /* 0x000fea0003800000 */
.L_x_37771:
        /* <DEDUP_REMOVED lines=17> */
.L_x_37778:
[----:B------:R-:W-:-:S04]  /*d150*/  LOP3.LUT R2, R3, 0x80000000, RZ, 0xc0, !PT ;  /* 0x8000000003027812 */ /* 0x000fc800078ec0ff */
[----:B------:R-:W-:-:S04]  /*d160*/  SHF.R.U32.HI R3, RZ, 0x18, R2 ;  /* 0x00000018ff037819 */ /* 0x000fc80000011602 */
[----:B------:R-:W-:-:S04]  /*d170*/  LOP3.LUT R0, R0, R3, RZ, 0xfc, !PT ;  /* 0x0000000300007212 */ /* 0x000fc800078efcff */
[----:B------:R-:W-:-:S07]  /*d180*/  PRMT R8, R0, 0x7610, R8 ;  /* 0x0000761000087816 */ /* 0x000fce0000000008 */
.L_x_37777:
[----:B------:R-:W-:Y:S05]  /*d190*/  BSYNC B0 ;  /* 0x0000000000007941 */ /* 0x000fea0003800000 */
.L_x_37776:
[----:B------:R1:W-:Y:S01]  /*d1a0*/  STG.E.U8 desc[UR36][R16.64], R8 ;  /* 0x0000000810007986 */ /* 0x0003e2000c101124 */
[----:B------:R-:W-:Y:S05]  /*d1b0*/  BRA `(.L_x_37753) ;  /* 0x0000000000b87947 */ /* 0x000fea0003800000 */
.L_x_37770:
        /* <DEDUP_REMOVED lines=22> */
.L_x_37752:
        /* <DEDUP_REMOVED lines=16> */
.L_x_37781:
[----:B------:R-:W-:Y:S05]  /*d420*/  BRA `(.L_x_37753) ;  /* 0x00000000001c7947 */ /* 0x000fea0003800000 */
.L_x_37780:
[----:B-1----:R-:W-:-:S06]  /*d430*/  IMAD.U32 R3, R3, 0x10000, RZ ;  /* 0x0001000003037824 */ /* 0x002fcc00078e00ff */
[----:B------:R-:W1:Y:S02]  /*d440*/  F2I.U64.TRUNC R2, R3 ;  /* 0x0000000300027311 */ /* 0x000e64000020d800 */
[----:B-1----:R2:W-:Y:S01]  /*d450*/  STG.E.64 desc[UR36][R16.64], R2 ;  /* 0x0000000210007986 */ /* 0x0025e2000c101b24 */
[----:B------:R-:W-:Y:S05]  /*d460*/  BRA `(.L_x_37753) ;  /* 0x00000000000c7947 */ /* 0x000fea0003800000 */
.L_x_37779:
[----:B-1----:R-:W-:-:S06]  /*d470*/  IMAD.U32 R3, R3, 0x10000, RZ ;  /* 0x0001000003037824 */ /* 0x002fcc00078e00ff */
[----:B------:R-:W1:Y:S02]  /*d480*/  F2I.FTZ.U32.TRUNC.NTZ R3, R3 ;  /* 0x0000000300037305 */ /* 0x000e64000021f000 */
[----:B-1----:R1:W-:Y:S02]  /*d490*/  STG.E desc[UR36][R16.64], R3 ;  /* 0x0000000310007986 */ /* 0x0023e4000c101924 */
.L_x_37753:
[----:B------:R-:W-:-:S07]  /*d4a0*/  VIADD R19, R19, 0x80 ;  /* 0x0000008013137836 */ /* 0x000fce0000000000 */
.L_x_37680:
[----:B------:R-:W-:Y:S05]  /*d4b0*/  BSYNC B6 ;  /* 0x0000000000067941 */ /* 0x000fea0003800000 */
.L_x_37679:
[----:B------:R-:W-:Y:S02]  /*d4c0*/  ULDC UR4, c[0x0][0x210] ;  /* 0x0000840000047ab9 */ /* 0x000fe40000000800 */
[----:B------:R-:W-:-:S13]  /*d4d0*/  ISETP.GE.AND P0, PT, R19, UR4, PT ;  /* 0x0000000413007c0c */ /* 0x000fda000bf06270 */
[----:B------:R-:W-:Y:S05]  /*d4e0*/  @P0 EXIT ;  /* 0x000000000000094d */ /* 0x000fea0003800000 */
        /* <DEDUP_REMOVED lines=354> */
.L_x_37782:
        /* <DEDUP_REMOVED lines=23> */
.L_x_37786:
[----:B------:R-:W2:Y:S02]  /*ec80*/  LDG.E.U8 R2, desc[UR36][R2.64] ;  /* 0x0000002402027981 */ /* 0x000ea4000c1e1100 */
[----:B--2---:R-:W-:-:S04]  /*ec90*/  I2FP.F32.U32 R0, R2 ;  /* 0x0000000200007245 */ /* 0x004fc80000201000 */
[----:B------:R-:W-:-:S04]  /*eca0*/  F2FP.BF16.F32.PACK_AB R0, RZ, R0 ;  /* 0x00000000ff00723e */ /* 0x000fc800000010ff */
[----:B------:R-:W-:Y:S01]  /*ecb0*/  PRMT R19, R0, 0x7610, R19 ;  /* 0x0000761000137816 */ /* 0x000fe20000000013 */
[----:B------:R-:W-:Y:S06]  /*ecc0*/  BRA `(.L_x_37788) ;  /* 0x0000000c00c87947 */ /* 0x000fec0003800000 */
.L_x_37785:
        /* <DEDUP_REMOVED lines=11> */
.L_x_37790:
[----:B------:R-:W2:Y:S02]  /*ed80*/  LDG.E R2, desc[UR36][R2.64] ;  /* 0x0000002402027981 */ /* 0x000ea4000c1e1900 */
[----:B--2---:R-:W-:-:S04]  /*ed90*/  I2FP.F32.S32 R0, R2 ;  /* 0x0000000200007245 */ /* 0x004fc80000201400 */
[----:B------:R-:W-:-:S04]  /*eda0*/  F2FP.BF16.F32.PACK_AB R0, RZ, R0 ;  /* 0x00000000ff00723e */ /* 0x000fc800000010ff */
[----:B------:R-:W-:Y:S01]  /*edb0*/  PRMT R19, R0, 0x7610, R19 ;  /* 0x0000761000137816 */ /* 0x000fe20000000013 */
[----:B------:R-:W-:Y:S06]  /*edc0*/  BRA `(.L_x_37788) ;  /* 0x0000000c00887947 */ /* 0x000fec0003800000 */
.L_x_37789:
[----:B------:R-:W2:Y:S02]  /*edd0*/  LDG.E.U16 R2, desc[UR36][R2.64] ;  /* 0x0000002402027981 */ /* 0x000ea4000c1e1500 */
[----:B--2---:R-:W0:Y:S02]  /*ede0*/  I2F.S16 R0, R2 ;  /* 0x0000000200007306 */ /* 0x004e240000101400 */
[----:B0-----:R-:W-:-:S04]  /*edf0*/  F2FP.BF16.F32.PACK_AB R0, RZ, R0 ;  /* 0x00000000ff00723e */ /* 0x001fc800000010ff */
[----:B------:R-:W-:Y:S01]  /*ee00*/  PRMT R19, R0, 0x7610, R19 ;  /* 0x0000761000137816 */ /* 0x000fe20000000013 */
[----:B------:R-:W-:Y:S06]  /*ee10*/  BRA `(.L_x_37788) ;  /* 0x0000000c00747947 */ /* 0x000fec0003800000 */
.L_x_37784:
        /* <DEDUP_REMOVED lines=9> */
.L_x_37792:
[----:B------:R-:W2:Y:S02]  /*eeb0*/  LDG.E.U16 R0, desc[UR36][R2.64] ;  /* 0x0000002402007981 */ /* 0x000ea4000c1e1500 */
[----:B--2---:R-:W-:-:S05]  /*eec0*/  HADD2.F32 R0, -RZ, R0.H0_H0 ;  /* 0x20000000ff007230 */ /* 0x004fca0000004100 */
[----:B------:R-:W-:-:S04]  /*eed0*/  F2FP.BF16.F32.PACK_AB R0, RZ, R0 ;  /* 0x00000000ff00723e */ /* 0x000fc800000010ff */
[----:B------:R-:W-:Y:S01]  /*eee0*/  PRMT R19, R0, 0x7610, R19 ;  /* 0x0000761000137816 */ /* 0x000fe20000000013 */
[----:B------:R-:W-:Y:S06]  /*eef0*/  BRA `(.L_x_37788) ;  /* 0x0000000c003c7947 */ /* 0x000fec0003800000 */
.L_x_37791:
        /* <DEDUP_REMOVED lines=9> */
.L_x_37794:
[----:B------:R-:W2:Y:S02]  /*ef90*/  LDG.E.U16 R2, desc[UR36][R2.64] ;  /* 0x0000002402027981 */ /* 0x000ea4000c1e1500 */
[----:B--2---:R-:W-:-:S05]  /*efa0*/  HADD2.F32 R0, -RZ, R2.H0_H0 ;  /* 0x20000002ff007230 */ /* 0x004fca0000004100 */
[----:B------:R-:W-:-:S04]  /*efb0*/  F2FP.BF16.F32.PACK_AB R0, RZ, R0 ;  /* 0x00000000ff00723e */ /* 0x000fc800000010ff */
[----:B------:R-:W-:Y:S01]  /*efc0*/  PRMT R19, R0, 0x7610, R19 ;  /* 0x0000761000137816 */ /* 0x000fe20000000013 */
[----:B------:R-:W-:Y:S06]  /*efd0*/  BRA `(.L_x_37788) ;  /* 0x0000000c00047947 */ /* 0x000fec0003800000 */
.L_x_37793:
        /* <DEDUP_REMOVED lines=9> */
.L_x_37783:
        /* <DEDUP_REMOVED lines=14> */
.L_x_37797:
        /* <DEDUP_REMOVED lines=9> */
.L_x_37796:
        /* <DEDUP_REMOVED lines=28> */
.L_x_37799:
        /* <DEDUP_REMOVED lines=15> */
.L_x_37798:
[----:B------:R0:W5:Y:S01]  /*f490*/  LDG.E.U16 R19, desc[UR36][R2.64] ;  /* 0x0000002402137981 */ /* 0x000162000c1e1500 */
[----:B------:R-:W-:Y:S05]  /*f4a0*/  BRA `(.L_x_37788) ;  /* 0x0000000400d07947 */ /* 0x000fea0003800000 */
.L_x_37795:
        /* <DEDUP_REMOVED lines=13> */
.L_x_37802:
        /* <DEDUP_REMOVED lines=21> */
.L_x_37806:
[----:B------:R-:W-:Y:S05]  /*f6d0*/  BSYNC B1 ;  /* 0x0000000000017941 */ /* 0x000fea0003800000 */
.L_x_37805:
[----:B------:R-:W-:Y:S01]  /*f6e0*/  LEA R3, R0, 0x3b800000, 0x17 ;  /* 0x3b80000000037811 */ /* 0x000fe200078eb8ff */
[----:B------:R-:W-:-:S05]  /*f6f0*/  IMAD.SHL.U32 R0, R2, 0x100000, RZ ;  /* 0x0010000002007824 */ /* 0x000fca00078e00ff */
[----:B------:R-:W-:-:S07]  /*f700*/  LOP3.LUT R0, R3, R0, R4, 0xfe, !PT ;  /* 0x0000000003007212 */ /* 0x000fce00078efe04 */
.L_x_37804:
[----:B------:R-:W-:Y:S05]  /*f710*/  BSYNC B0 ;  /* 0x0000000000007941 */ /* 0x000fea0003800000 */
.L_x_37803:
[----:B------:R-:W-:-:S04]  /*f720*/  F2FP.BF16.F32.PACK_AB R0, RZ, R0 ;  /* 0x00000000ff00723e */ /* 0x000fc800000010ff */
[----:B------:R-:W-:Y:S01]  /*f730*/  PRMT R19, R0, 0x7610, R19 ;  /* 0x0000761000137816 */ /* 0x000fe20000000013 */
[----:B------:R-:W-:Y:S06]  /*f740*/  BRA `(.L_x_37788) ;  /* 0x0000000400287947 */ /* 0x000fec0003800000 */
.L_x_37801:
        /* <DEDUP_REMOVED lines=21> */
.L_x_37810:
[----:B------:R-:W-:Y:S05]  /*f8a0*/  BSYNC B1 ;  /* 0x0000000000017941 */ /* 0x000fea0003800000 */
.L_x_37809:
[----:B------:R-:W-:Y:S01]  /*f8b0*/  LEA R3, R0, 0x37800000, 0x17 ;  /* 0x3780000000037811 */ /* 0x000fe200078eb8ff */
[----:B------:R-:W-:-:S05]  /*f8c0*/  IMAD.SHL.U32 R0, R2, 0x200000, RZ ;  /* 0x0020000002007824 */ /* 0x000fca00078e00ff */
[----:B------:R-:W-:-:S07]  /*f8d0*/  LOP3.LUT R0, R3, R0, R4, 0xfe, !PT ;  /* 0x0000000003007212 */ /* 0x000fce00078efe04 */
.L_x_37808:
[----:B------:R-:W-:Y:S05]  /*f8e0*/  BSYNC B0 ;  /* 0x0000000000007941 */ /* 0x000fea0003800000 */
.L_x_37807:
[----:B------:R-:W-:-:S04]  /*f8f0*/  F2FP.BF16.F32.PACK_AB R0, RZ, R0 ;  /* 0x00000000ff00723e */ /* 0x000fc800000010ff */
[----:B------:R-:W-:Y:S01]  /*f900*/  PRMT R19, R0, 0x7610, R19 ;  /* 0x0000761000137816 */ /* 0x000fe20000000013 */
[----:B------:R-:W-:Y:S06]  /*f910*/  BRA `(.L_x_37788) ;  /* 0x0000000000b47947 */ /* 0x000fec0003800000 */
.L_x_37800:
        /* <DEDUP_REMOVED lines=14> */
.L_x_37814:
[----:B------:R-:W-:Y:S05]  /*fa00*/  BSYNC B0 ;  /* 0x0000000000007941 */ /* 0x000fea0003800000 */
.L_x_37813:
[----:B------:R-:W-:-:S04]  /*fa10*/  F2FP.BF16.F32.PACK_AB R0, RZ, R0 ;  /* 0x00000000ff00723e */ /* 0x000fc800000010ff */
[----:B------:R-:W-:Y:S01]  /*fa20*/  PRMT R19, R0, 0x7610, R19 ;  /* 0x0000761000137816 */ /* 0x000fe20000000013 */
[----:B------:R-:W-:Y:S06]  /*fa30*/  BRA `(.L_x_37788) ;  /* 0x00000000006c7947 */ /* 0x000fec0003800000 */
.L_x_37787:
        /* <DEDUP_REMOVED lines=16> */
.L_x_37815:
[----:B------:R-:W-:Y:S01]  /*fb40*/  PRMT R19, RZ, 0x7610, R19 ;  /* 0x00007610ff137816 */ /* 0x000fe20000000013 */
[----:B------:R-:W-:Y:S06]  /*fb50*/  BRA `(.L_x_37788) ;  /* 0x0000000000247947 */ /* 0x000fec0003800000 */
.L_x_37812:
[----:B------:R-:W2:Y:S02]  /*fb60*/  LDG.E.64 R2, desc[UR36][R2.64] ;  /* 0x0000002402027981 */ /* 0x000ea4000c1e1b00 */
[----:B--2---:R-:W0:Y:S02]  /*fb70*/  I2F.U64 R0, R2 ;  /* 0x0000000200007312 */ /* 0x004e240000301000 */
[----:B0-----:R-:W-:-:S04]  /*fb80*/  F2FP.BF16.F32.PACK_AB R0, RZ, R0 ;  /* 0x00000000ff00723e */ /* 0x001fc800000010ff */
[----:B------:R-:W-:Y:S01]  /*fb90*/  PRMT R19, R0, 0x7610, R19 ;  /* 0x0000761000137816 */ /* 0x000fe20000000013 */
[----:B------:R-:W-:Y:S06]  /*fba0*/  BRA `(.L_x_37788) ;  /* 0x0000000000107947 */ /* 0x000fec0003800000 */
.L_x_37811:
[----:B------:R-:W2:Y:S02]  /*fbb0*/  LDG.E R2, desc[UR36][R2.64] ;  /* 0x0000002402027981 */ /* 0x000ea4000c1e1900 */
[----:B--2---:R-:W-:-:S04]  /*fbc0*/  I2FP.F32.U32 R0, R2 ;  /* 0x0000000200007245 */ /* 0x004fc80000201000 */
[----:B------:R-:W-:-:S04]  /*fbd0*/  F2FP.BF16.F32.PACK_AB R0, RZ, R0 ;  /* 0x00000000ff00723e */ /* 0x000fc800000010ff */
[----:B------:R-:W-:-:S07]  /*fbe0*/  PRMT R19, R0, 0x7610, R19 ;  /* 0x0000761000137816 */ /* 0x000fce0000000013 */
.L_x_37788:
        /* <DEDUP_REMOVED lines=19> */
.L_x_37819:
[----:B------:R-:W2:Y:S02]  /*fd20*/  LDG.E.U8 R2, desc[UR36][R2.64] ;  /* 0x0000002402027981 */ /* 0x000ea4000c1e1100 */
[----:B--2---:R-:W-:-:S04]  /*fd30*/  I2FP.F32.U32 R0, R2 ;  /* 0x0000000200007245 */ /* 0x004fc80000201000 */
[----:B------:R-:W-:Y:S01]  /*fd40*/  F2FP.BF16.F32.PACK_AB R0, RZ, R0 ;  /* 0x00000000ff00723e */ /* 0x000fe200000010ff */
[----:B------:R-:W-:Y:S06]  /*fd50*/  BRA `(.L_x_37821) ;  /* 0x0000000c00907947 */ /* 0x000fec0003800000 */
.L_x_37818:
        /* <DEDUP_REMOVED lines=10> */
.L_x_37823:
[----:B------:R-:W2:Y:S02]  /*fe00*/  LDG.E R2, desc[UR36][R2.64] ;  /* 0x0000002402027981 */ /* 0x000ea4000c1e1900 */
[----:B--2---:R-:W-:-:S04]  /*fe10*/  I2FP.F32.S32 R0, R2 ;  /* 0x0000000200007245 */ /* 0x004fc80000201400 */
[----:B------:R-:W-:Y:S01]  /*fe20*/  F2FP.BF16.F32.PACK_AB R0, RZ, R0 ;  /* 0x00000000ff00723e */ /* 0x000fe200000010ff */
[----:B------:R-:W-:Y:S06]  /*fe30*/  BRA `(.L_x_37821) ;  /* 0x0000000c00587947 */ /* 0x000fec0003800000 */
.L_x_37822:
[----:B------:R-:W2:Y:S02]  /*fe40*/  LDG.E.U16 R2, desc[UR36][R2.64] ;  /* 0x0000002402027981 */ /* 0x000ea4000c1e1500 */
[----:B--2---:R-:W0:Y:S02]  /*fe50*/  I2F.S16 R0, R2 ;  /* 0x0000000200007306 */ /* 0x004e240000101400 */
[----:B0-----:R-:W-:Y:S01]  /*fe60*/  F2FP.BF16.F32.PACK_AB R0, RZ, R0 ;  /* 0x00000000ff00723e */ /* 0x001fe200000010ff */
[----:B------:R-:W-:Y:S06]  /*fe70*/  BRA `(.L_x_37821) ;  /* 0x0000000c00487947 */ /* 0x000fec0003800000 */
.L_x_37817:
        /* <DEDUP_REMOVED lines=9> */
.L_x_37825:
[----:B------:R-:W2:Y:S02]  /*ff10*/  LDG.E.U16 R0, desc[UR36][R2.64] ;  /* 0x0000002402007981 */ /* 0x000ea4000c1e1500 */
[----:B--2---:R-:W-:-:S05]  /*ff20*/  HADD2.F32 R0, -RZ, R0.H0_H0 ;  /* 0x20000000ff007230 */ /* 0x004fca0000004100 */
[----:B------:R-:W-:Y:S01]  /*ff30*/  F2FP.BF16.F32.PACK_AB R0, RZ, R0 ;  /* 0x00000000ff00723e */ /* 0x000fe200000010ff */
[----:B------:R-:W-:Y:S06]  /*ff40*/  BRA `(.L_x_37821) ;  /* 0x0000000c00147947 */ /* 0x000fec0003800000 */
.L_x_37824:
        /* <DEDUP_REMOVED lines=9> */
.L_x_37827:
[----:B------:R-:W2:Y:S02]  /*ffe0*/  LDG.E.U16 R2, desc[UR36][R2.64] ;  /* 0x0000002402027981 */ /* 0x000ea4000c1e1500 */
[----:B--2---:R-:W-:-:S05]  /*fff0*/  HADD2.F32 R0, -RZ, R2.H0_H0 ;  /* 0x20000002ff007230 */ /* 0x004fca0000004100 */
[----:B------:R-:W-:Y:S01]  /*10000*/  F2FP.BF16.F32.PACK_AB R0, RZ, R0 ;  /* 0x00000000ff00723e */ /* 0x000fe200000010ff */
[----:B------:R-:W-:Y:S06]  /*10010*/  BRA `(.L_x_37821) ;  /* 0x0000000800e07947 */ /* 0x000fec0003800000 */
.L_x_37826:
        /* <DEDUP_REMOVED lines=8> */
.L_x_37816:
        /* <DEDUP_REMOVED lines=13> */
.L_x_37830:
        /* <DEDUP_REMOVED lines=8> */
.L_x_37829:
        /* <DEDUP_REMOVED lines=28> */
.L_x_37832:
        /* <DEDUP_REMOVED lines=15> */
.L_x_37831:
[----:B------:R0:W5:Y:S01]  /*104a0*/  LDG.E.U16 R0, desc[UR36][R2.64] ;  /* 0x0000002402007981 */ /* 0x000162000c1e1500 */
[----:B------:R-:W-:Y:S05]  /*104b0*/  BRA `(.L_x_37821) ;  /* 0x0000000400b87947 */ /* 0x000fea0003800000 */
.L_x_37828:
        /* <DEDUP_REMOVED lines=12> */
.L_x_37835:
        /* <DEDUP_REMOVED lines=21> */
.L_x_37839:
[----:B------:R-:W-:Y:S05]  /*106d0*/  BSYNC B1 ;  /* 0x0000000000017941 */ /* 0x000fea0003800000 */
.L_x_37838:
[----:B------:R-:W-:Y:S01]  /*106e0*/  LEA R3, R0, 0x3b800000, 0x17 ;  /* 0x3b80000000037811 */ /* 0x000fe200078eb8ff */
[----:B------:R-:W-:-:S05]  /*106f0*/  IMAD.SHL.U32 R0, R2, 0x100000, RZ ;  /* 0x0010000002007824 */ /* 0x000fca00078e00ff */
[----:B------:R-:W-:-:S07]  /*10700*/  LOP3.LUT R0, R3, R0, R4, 0xfe, !PT ;  /* 0x0000000003007212 */ /* 0x000fce00078efe04 */
.L_x_37837:
[----:B------:R-:W-:Y:S05]  /*10710*/  BSYNC B0 ;  /* 0x0000000000007941 */ /* 0x000fea0003800000 */
.L_x_37836:
[----:B------:R-:W-:Y:S01]  /*10720*/  F2FP.BF16.F32.PACK_AB R0, RZ, R0 ;  /* 0x00000000ff00723e */ /* 0x000fe200000010ff */
[----:B------:R-:W-:Y:S06]  /*10730*/  BRA `(.L_x_37821) ;  /* 0x0000000400187947 */ /* 0x000fec0003800000 */
.L_x_37834:
        /* <DEDUP_REMOVED lines=21> */
.L_x_37843:
[----:B------:R-:W-:Y:S05]  /*10890*/  BSYNC B1 ;  /* 0x0000000000017941 */ /* 0x000fea0003800000 */
.L_x_37842:
[----:B------:R-:W-:Y:S01]  /*108a0*/  LEA R3, R0, 0x37800000, 0x17 ;  /* 0x3780000000037811 */ /* 0x000fe200078eb8ff */
[----:B------:R-:W-:-:S05]  /*108b0*/  IMAD.SHL.U32 R0, R2, 0x200000, RZ ;  /* 0x0020000002007824 */ /* 0x000fca00078e00ff */
[----:B------:R-:W-:-:S07]  /*108c0*/  LOP3.LUT R0, R3, R0, R4, 0xfe, !PT ;  /* 0x0000000003007212 */ /* 0x000fce00078efe04 */
.L_x_37841:
[----:B------:R-:W-:Y:S05]  /*108d0*/  BSYNC B0 ;  /* 0x0000000000007941 */ /* 0x000fea0003800000 */
.L_x_37840:
[----:B------:R-:W-:Y:S01]  /*108e0*/  F2FP.BF16.F32.PACK_AB R0, RZ, R0 ;  /* 0x00000000ff00723e */ /* 0x000fe200000010ff */
[----:B------:R-:W-:Y:S06]  /*108f0*/  BRA `(.L_x_37821) ;  /* 0x0000000000a87947 */ /* 0x000fec0003800000 */
.L_x_37833:
        /* <DEDUP_REMOVED lines=14> */
.L_x_37847:
[----:B------:R-:W-:Y:S05]  /*109e0*/  BSYNC B0 ;  /* 0x0000000000007941 */ /* 0x000fea0003800000 */
.L_x_37846:
[----:B------:R-:W-:Y:S01]  /*109f0*/  F2FP.BF16.F32.PACK_AB R0, RZ, R0 ;  /* 0x00000000ff00723e */ /* 0x000fe200000010ff */
[----:B------:R-:W-:Y:S06]  /*10a00*/  BRA `(.L_x_37821) ;  /* 0x0000000000647947 */ /* 0x000fec0003800000 */
.L_x_37820:
        /* <DEDUP_REMOVED lines=16> */
.L_x_37848:
[----:B------:R-:W-:Y:S01]  /*10b10*/  PRMT R0, RZ, 0x7610, R0 ;  /* 0x00007610ff007816 */ /* 0x000fe20000000000 */
[----:B------:R-:W-:Y:S06]  /*10b20*/  BRA `(.L_x_37821) ;  /* 0x00000000001c7947 */ /* 0x000fec0003800000 */
.L_x_37845:
[----:B------:R-:W2:Y:S02]  /*10b30*/  LDG.E.64 R2, desc[UR36][R2.64] ;  /* 0x0000002402027981 */ /* 0x000ea4000c1e1b00 */
[----:B--2---:R-:W0:Y:S02]  /*10b40*/  I2F.U64 R0, R2 ;  /* 0x0000000200007312 */ /* 0x004e240000301000 */
[----:B0-----:R-:W-:Y:S01]  /*10b50*/  F2FP.BF16.F32.PACK_AB R0, RZ, R0 ;  /* 0x00000000ff00723e */ /* 0x001fe200000010ff */
[----:B------:R-:W-:Y:S06]  /*10b60*/  BRA `(.L_x_37821) ;  /* 0x00000000000c7947 */ /* 0x000fec0003800000 */
.L_x_37844:
[----:B------:R-:W2:Y:S02]  /*10b70*/  LDG.E R2, desc[UR36][R2.64] ;  /* 0x0000002402027981 */ /* 0x000ea4000c1e1900 */
[----:B--2---:R-:W-:-:S04]  /*10b80*/  I2FP.F32.U32 R0, R2 ;  /* 0x0000000200007245 */ /* 0x004fc80000201000 */
[----:B------:R-:W-:-:S07]  /*10b90*/  F2FP.BF16.F32.PACK_AB R0, RZ, R0 ;  /* 0x00000000ff00723e */ /* 0x000fce00000010ff */
.L_x_37821:
        /* <DEDUP_REMOVED lines=20> */
[----:B0-----:R-:W-:Y:S01]  /*10ce0*/  STG.E.U8 desc[UR36][R16.64], R3 ;  /* 0x0000000310007986 */ /* 0x001fe2000c101124 */
[----:B------:R-:W-:Y:S05]  /*10cf0*/  EXIT ;  /* 0x000000000000794d */ /* 0x000fea0003800000 */
.L_x_37852:
[----:B-1----:R-:W-:-:S06]  /*10d00*/  IMAD.U32 R3, R3, 0x10000, RZ ;  /* 0x0001000003037824 */ /* 0x002fcc00078e00ff */
[----:B------:R-:W1:Y:S02]  /*10d10*/  F2I.S64.TRUNC R2, R3 ;  /* 0x0000000300027311 */ /* 0x000e64000020d900 */
[----:B-1----:R-:W-:Y:S01]  /*10d20*/  STG.E.U8 desc[UR36][R16.64], R2 ;  /* 0x0000000210007986 */ /* 0x002fe2000c101124 */
[----:B------:R-:W-:Y:S05]  /*10d30*/  EXIT ;  /* 0x000000000000794d */ /* 0x000fea0003800000 */
.L_x_37851:
        /* <DEDUP_REMOVED lines=8> */
[----:B-1----:R-:W-:Y:S01]  /*10dc0*/  STG.E.64 desc[UR36][R16.64], R2 ;  /* 0x0000000210007986 */ /* 0x002fe2000c101b24 */
[----:B------:R-:W-:Y:S05]  /*10dd0*/  EXIT ;  /* 0x000000000000794d */ /* 0x000fea0003800000 */
.L_x_37855:
[----:B-1----:R-:W-:-:S06]  /*10de0*/  IMAD.U32 R3, R3, 0x10000, RZ ;  /* 0x0001000003037824 */ /* 0x002fcc00078e00ff */
[----:B------:R-:W1:Y:S02]  /*10df0*/  F2I.FTZ.TRUNC.NTZ R3, R3 ;  /* 0x0000000300037305 */ /* 0x000e64000021f100 */
[----:B-1----:R-:W-:Y:S01]  /*10e00*/  STG.E desc[UR36][R16.64], R3 ;  /* 0x0000000310007986 */ /* 0x002fe2000c101924 */
[----:B------:R-:W-:Y:S05]  /*10e10*/  EXIT ;  /* 0x000000000000794d */ /* 0x000fea0003800000 */
.L_x_37854:
[----:B-1----:R-:W-:-:S06]  /*10e20*/  IMAD.U32 R3, R3, 0x10000, RZ ;  /* 0x0001000003037824 */ /* 0x002fcc00078e00ff */
[----:B------:R-:W1:Y:S02]  /*10e30*/  F2I.FTZ.TRUNC.NTZ R3, R3 ;  /* 0x0000000300037305 */ /* 0x000e64000021f100 */
[----:B-1----:R-:W-:Y:S01]  /*10e40*/  STG.E.U16 desc[UR36][R16.64], R3 ;  /* 0x0000000310007986 */ /* 0x002fe2000c101524 */
[----:B------:R-:W-:Y:S05]  /*10e50*/  EXIT ;  /* 0x000000000000794d */ /* 0x000fea0003800000 */
.L_x_37850:
        /* <DEDUP_REMOVED lines=9> */
.L_x_37857:
[----:B01----:R-:W-:-:S05]  /*10ef0*/  IMAD.U32 R0, R3, 0x10000, RZ ;  /* 0x0001000003007824 */ /* 0x003fca00078e00ff */
[----:B------:R-:W-:-:S05]  /*10f00*/  F2FP.F16.F32.PACK_AB R0, RZ, R0 ;  /* 0x00000000ff00723e */ /* 0x000fca00000000ff */
[----:B------:R-:W-:Y:S01]  /*10f10*/  STG.E.U16 desc[UR36][R16.64], R0 ;  /* 0x0000000010007986 */ /* 0x000fe2000c101524 */
[----:B------:R-:W-:Y:S05]  /*10f20*/  EXIT ;  /* 0x000000000000794d */ /* 0x000fea0003800000 */
.L_x_37856:
        /* <DEDUP_REMOVED lines=8> */
[----:B------:R-:W-:Y:S01]  /*10fb0*/  STG.E.64 desc[UR36][R16.64], R2 ;  /* 0x0000000210007986 */ /* 0x000fe2000c101b24 */
[----:B------:R-:W-:Y:S05]  /*10fc0*/  EXIT ;  /* 0x000000000000794d */ /* 0x000fea0003800000 */
.L_x_37859:
[----:B-1----:R-:W-:-:S05]  /*10fd0*/  IMAD.U32 R3, R3, 0x10000, RZ ;  /* 0x0001000003037824 */ /* 0x002fca00078e00ff */
[----:B------:R-:W-:-:S04]  /*10fe0*/  F2FP.F16.F32.PACK_AB R3, RZ, R3 ;  /* 0x00000003ff03723e */ /* 0x000fc800000000ff */
[----:B------:R-:W-:-:S05]  /*10ff0*/  PRMT R3, R3, 0x5410, RZ ;  /* 0x0000541003037816 */ /* 0x000fca00000000ff */
[----:B------:R-:W-:Y:S01]  /*11000*/  STG.E desc[UR36][R16.64], R3 ;  /* 0x0000000310007986 */ /* 0x000fe2000c101924 */
[----:B------:R-:W-:Y:S05]  /*11010*/  EXIT ;  /* 0x000000000000794d */ /* 0x000fea0003800000 */
.L_x_37858:
[----:B-1----:R-:W-:-:S04]  /*11020*/  IMAD.U32 R2, R3, 0x10000, RZ ;  /* 0x0001000003027824 */ /* 0x002fc800078e00ff */
[----:B------:R-:W-:-:S06]  /*11030*/  FMUL.FTZ R2, R2, 1 ;  /* 0x3f80000002027820 */ /* 0x000fcc0000410000 */
[----:B------:R-:W1:Y:S02]  /*11040*/  F2F.F64.F32 R2, R2 ;  /* 0x0000000200027310 */ /* 0x000e640000201800 */
[----:B-1----:R-:W-:Y:S01]  /*11050*/  STG.E.64 desc[UR36][R16.64], R2 ;  /* 0x0000000210007986 */ /* 0x002fe2000c101b24 */
[----:B------:R-:W-:Y:S05]  /*11060*/  EXIT ;  /* 0x000000000000794d */ /* 0x000fea0003800000 */
.L_x_37849:
        /* <DEDUP_REMOVED lines=13> */
.L_x_37862:
[----:B-1----:R-:W-:Y:S01]  /*11140*/  IMAD.U32 R3, R3, 0x10000, RZ ;  /* 0x0001000003037824 */ /* 0x002fe200078e00ff */
[----:B------:R-:W-:-:S03]  /*11150*/  CS2R R6, SRZ ;  /* 0x0000000000067805 */ /* 0x000fc6000001ff00 */
[----:B------:R-:W-:-:S04]  /*11160*/  FMUL.FTZ R3, R3, 1 ;  /* 0x3f80000003037820 */ /* 0x000fc80000410000 */
[----:B------:R-:W1:Y:S02]  /*11170*/  F2F.F64.F32 R4, R3 ;  /* 0x0000000300047310 */ /* 0x000e640000201800 */
[----:B-1----:R-:W-:Y:S01]  /*11180*/  STG.E.128 desc[UR36][R16.64], R4 ;  /* 0x0000000410007986 */ /* 0x002fe2000c101d24 */
[----:B------:R-:W-:Y:S05]  /*11190*/  EXIT ;  /* 0x000000000000794d */ /* 0x000fea0003800000 */
.L_x_37861:
        /* <DEDUP_REMOVED lines=21> */
.L_x_37866:
[----:B------:R-:W-:Y:S05]  /*112f0*/  BSYNC B0 ;  /* 0x0000000000007941 */ /* 0x000fea0003800000 */
.L_x_37865:
[----:B------:R-:W-:-:S05]  /*11300*/  LOP3.LUT R3, R0, R3, RZ, 0xfc, !PT ;  /* 0x0000000300037212 */ /* 0x000fca00078efcff */
[----:B------:R-:W-:Y:S01]  /*11310*/  STG.E.U8 desc[UR36][R16.64], R3 ;  /* 0x0000000310007986 */ /* 0x000fe2000c101124 */
[----:B------:R-:W-:Y:S05]  /*11320*/  EXIT ;  /* 0x000000000000794d */ /* 0x000fea0003800000 */
.L_x_37864:
        /* <DEDUP_REMOVED lines=13> */
.L_x_37868:
[----:B0-----:R-:W-:Y:S01]  /*11400*/  IMAD.MOV.U32 R0, RZ, RZ, 0x7f ;  /* 0x0000007fff007424 */ /* 0x001fe200078e00ff */
[----:B------:R-:W-:-:S04]  /*11410*/  ISETP.GT.U32.AND P0, PT, R2, 0x7f800000, PT ;  /* 0x7f8000000200780c */ /* 0x000fc80003f04070 */
[----:B------:R-:W-:-:S09]  /*11420*/  SEL R0, R0, 0x7c, P0 ;  /* 0x0000007c00007807 */ /* 0x000fd20000000000 */
.L_x_37869:
[----:B------:R-:W-:Y:S05]  /*11430*/  BSYNC B0 ;  /* 0x0000000000007941 */ /* 0x000fea0003800000 */
.L_x_37867:
[----:B------:R-:W-:-:S04]  /*11440*/  LOP3.LUT R2, R3, 0x80000000, RZ, 0xc0, !PT ;  /* 0x8000000003027812 */ /* 0x000fc800078ec0ff */
[----:B------:R-:W-:-:S04]  /*11450*/  SHF.R.U32.HI R3, RZ, 0x18, R2 ;  /* 0x00000018ff037819 */ /* 0x000fc80000011602 */
[----:B------:R-:W-:-:S05]  /*11460*/  LOP3.LUT R3, R0, R3, RZ, 0xfc, !PT ;  /* 0x0000000300037212 */ /* 0x000fca00078efcff */
[----:B------:R-:W-:Y:S01]  /*11470*/  STG.E.U8 desc[UR36][R16.64], R3 ;  /* 0x0000000310007986 */ /* 0x000fe2000c101124 */
[----:B------:R-:W-:Y:S05]  /*11480*/  EXIT ;  /* 0x000000000000794d */ /* 0x000fea0003800000 */
.L_x_37863:
[----:B-1----:R-:W-:Y:S01]  /*11490*/  STG.E.U16 desc[UR36][R16.64], R3 ;  /* 0x0000000310007986 */ /* 0x002fe2000c101524 */
[----:B------:R-:W-:Y:S05]  /*114a0*/  EXIT ;  /* 0x000000000000794d */ /* 0x000fea0003800000 */
.L_x_37860:
        /* <DEDUP_REMOVED lines=12> */
.L_x_37872:
        /* <DEDUP_REMOVED lines=17> */
.L_x_37875:
[----:B------:R-:W-:-:S04]  /*11680*/  LOP3.LUT R2, R3, 0x80000000, RZ, 0xc0, !PT ;  /* 0x8000000003027812 */ /* 0x000fc800078ec0ff */
[----:B------:R-:W-:-:S04]  /*11690*/  SHF.R.U32.HI R3, RZ, 0x18, R2 ;  /* 0x00000018ff037819 */ /* 0x000fc80000011602 */
[----:B------:R-:W-:-:S04]  /*116a0*/  LOP3.LUT R0, R0, R3, RZ, 0xfc, !PT ;  /* 0x0000000300007212 */ /* 0x000fc800078efcff */
[----:B------:R-:W-:-:S07]  /*116b0*/  PRMT R8, R0, 0x7610, R8 ;  /* 0x0000761000087816 */ /* 0x000fce0000000008 */
.L_x_37874:
[----:B------:R-:W-:Y:S05]  /*116c0*/  BSYNC B0 ;  /* 0x0000000000007941 */ /* 0x000fea0003800000 */
.L_x_37873:
[----:B------:R-:W-:Y:S01]  /*116d0*/  STG.E.U8 desc[UR36][R16.64], R8 ;  /* 0x0000000810007986 */ /* 0x000fe2000c101124 */
[----:B------:R-:W-:Y:S05]  /*116e0*/  EXIT ;  /* 0x000000000000794d */ /* 0x000fea0003800000 */
.L_x_37871:
        /* <DEDUP_REMOVED lines=17> */
.L_x_37878:
[----:B------:R-:W-:-:S04]  /*11800*/  LOP3.LUT R2, R3, 0x80000000, RZ, 0xc0, !PT ;  /* 0x8000000003027812 */ /* 0x000fc800078ec0ff */
[----:B------:R-:W-:-:S04]  /*11810*/  SHF.R.U32.HI R3, RZ, 0x18, R2 ;  /* 0x00000018ff037819 */ /* 0x000fc80000011602 */
[----:B------:R-:W-:-:S04]  /*11820*/  LOP3.LUT R0, R0, R3, RZ, 0xfc, !PT ;  /* 0x0000000300007212 */ /* 0x000fc800078efcff */
[----:B------:R-:W-:-:S07]  /*11830*/  PRMT R8, R0, 0x7610, R8 ;  /* 0x0000761000087816 */ /* 0x000fce0000000008 */
.L_x_37877:
[----:B------:R-:W-:Y:S05]  /*11840*/  BSYNC B0 ;  /* 0x0000000000007941 */ /* 0x000fea0003800000 */
.L_x_37876:
[----:B------:R-:W-:Y:S01]  /*11850*/  STG.E.U8 desc[UR36][R16.64], R8 ;  /* 0x0000000810007986 */ /* 0x000fe2000c101124 */
[----:B------:R-:W-:Y:S05]  /*11860*/  EXIT ;  /* 0x000000000000794d */ /* 0x000fea0003800000 */
.L_x_37870:
        /* <DEDUP_REMOVED lines=22> */
.L_x_37853:
        /* <DEDUP_REMOVED lines=16> */
.L_x_37881:
[----:B------:R-:W-:Y:S05]  /*11ad0*/  EXIT ;  /* 0x000000000000794d */ /* 0x000fea0003800000 */
.L_x_37880:
[----:B-1----:R-:W-:-:S06]  /*11ae0*/  IMAD.U32 R3, R3, 0x10000, RZ ;  /* 0x0001000003037824 */ /* 0x002fcc00078e00ff */
[----:B------:R-:W1:Y:S02]  /*11af0*/  F2I.U64.TRUNC R2, R3 ;  /* 0x0000000300027311 */ /* 0x000e64000020d800 */
[----:B-1----:R-:W-:Y:S01]  /*11b00*/  STG.E.64 desc[UR36][R16.64], R2 ;  /* 0x0000000210007986 */ /* 0x002fe2000c101b24 */
[----:B------:R-:W-:Y:S05]  /*11b10*/  EXIT ;  /* 0x000000000000794d */ /* 0x000fea0003800000 */
.L_x_37879:
[----:B-1----:R-:W-:-:S06]  /*11b20*/  IMAD.U32 R3, R3, 0x10000, RZ ;  /* 0x0001000003037824 */ /* 0x002fcc00078e00ff */
[----:B------:R-:W1:Y:S02]  /*11b30*/  F2I.FTZ.U32.TRUNC.NTZ R3, R3 ;  /* 0x0000000300037305 */ /* 0x000e64000021f000 */
[----:B-1----:R-:W-:Y:S01]  /*11b40*/  STG.E desc[UR36][R16.64], R3 ;  /* 0x0000000310007986 */ /* 0x002fe2000c101924 */
[----:B------:R-:W-:Y:S05]  /*11b50*/  EXIT ;  /* 0x000000000000794d */ /* 0x000fea0003800000 */
.L_x_37882:
        /* <DEDUP_REMOVED lines=10> */
.L_x_71848:


//--------------------- .text._ZN2at6native27unrolled_elementwise_kernelIZZZNS0_50_GLOBAL__N__2680c7bb_12_PowKernel_cu_140f0503_289624pow_tensor_tensor_kernelERNS_18TensorIteratorBaseEENKUlvE_clEvENKUlvE9_clEvEUlN3c108BFloat16ES8_E_St5arrayIPcLm3EELi4E23TrivialOffsetCalculatorILi2EjESD_ILi1EjENS0_6memory12LoadWithCastILi2EEENSG_13StoreWithCastILi1EEEEEviT_T0_T2_T3_T4_T5_ --------------------------
	.section	.text._ZN2at6native27unrolled_elementwise_kernelIZZZNS0_50_GLOBAL__N__2680c7bb_12_PowKernel_cu_140f0503_289624pow_tensor_tensor_kernelERNS_18TensorIteratorBaseEENKUlvE_clEvENKUlvE9_clEvEUlN3c108BFloat16ES8_E_St5arrayIPcLm3EELi4E23TrivialOffsetCalculatorILi2EjESD_ILi1EjENS0_6memory12LoadWithCastILi2EEENSG_13StoreWithCastILi1EEEEEviT_T0_T2_T3_T4_T5_,"ax",@progbits
	.align	128
        .global         _ZN2at6native27unrolled_elementwise_kernelIZZZNS0_50_GLOBAL__N__2680c7bb_12_PowKernel_cu_140f0503_289624pow_tensor_tensor_kernelERNS_18TensorIteratorBaseEENKUlvE_clEvENKUlvE9_clEvEUlN3c108BFloat16ES8_E_St5arrayIPcLm3EELi4E23TrivialOffsetCalculatorILi2EjESD_ILi1EjENS0_6memory12LoadWithCastILi2EEENSG_13StoreWithCastILi1EEEEEviT_T0_T2_T3_T4_T5_
        .type           _ZN2at6native27unrolled_elementwise_kernelIZZZNS0_50_GLOBAL__N__2680c7bb_12_PowKernel_cu_140f0503_289624pow_tensor_tensor_kernelERNS_18TensorIteratorBaseEENKUlvE_clEvENKUlvE9_clEvEUlN3c108BFloat16ES8_E_St5arrayIPcLm3EELi4E23TrivialOffsetCalculatorILi2EjESD_ILi1EjENS0_6memory12LoadWithCastILi2EEENSG_13StoreWithCastILi1EEEEEviT_T0_T2_T3_T4_T5_,@function
        .size           _ZN2at6native27unrolled_elementwise_kernelIZZZNS0_50_GLOBAL__N__2680c7bb_12_PowKernel_cu_140f0503_289624pow_tensor_tensor_kernelERNS_18TensorIteratorBaseEENKUlvE_clEvENKUlvE9_clEvEUlN3c108BFloat16ES8_E_St5arrayIPcLm3EELi4E23TrivialOffsetCalculatorILi2EjESD_ILi1EjENS0_6memory12LoadWithCastILi2EEENSG_13StoreWithCastILi1EEEEEviT_T0_T2_T3_T4_T5_,(.L_x_71849 - _ZN2at6native27unrolled_elementwise_kernelIZZZNS0_50_GLOBAL__N__2680c7bb_12_PowKernel_cu_140f0503_289624pow_tensor_tensor_kernelERNS_18TensorIteratorBaseEENKUlvE_clEvENKUlvE9_clEvEUlN3c108BFloat16ES8_E_St5arrayIPcLm3EELi4E23TrivialOffsetCalculatorILi2EjESD_ILi1EjENS0_6memory12LoadWithCastILi2EEENSG_13StoreWithCastILi1EEEEEviT_T0_T2_T3_T4_T5_)
        .other          _ZN2at6native27unrolled_elementwise_kernelIZZZNS0_50_GLOBAL__N__2680c7bb_12_PowKernel_cu_140f0503_289624pow_tensor_tensor_kernelERNS_18TensorIteratorBaseEENKUlvE_clEvENKUlvE9_clEvEUlN3c108BFloat16ES8_E_St5arrayIPcLm3EELi4E23TrivialOffsetCalculatorILi2EjESD_ILi1EjENS0_6memory12LoadWithCastILi2EEENSG_13StoreWithCastILi1EEEEEviT_T0_T2_T3_T4_T5_,@"STO_CUDA_ENTRY STV_DEFAULT"
_ZN2at6native27unrolled_elementwise_kernelIZZZNS0_50_GLOBAL__N__2680c7bb_12_PowKernel_cu_140f0503_289624pow_tensor_tensor_kernelERNS_18TensorIteratorBaseEENKUlvE_clEvENKUlvE9_clEvEUlN3c108BFloat16ES8_E_St5arrayIPcLm3EELi4E23TrivialOffsetCalculatorILi2EjESD_ILi1EjENS0_6memory12LoadWithCastILi2EEENSG_13StoreWithCastILi1EEEEEviT_T0_T2_T3_T4_T5_:
.text._ZN2at6native27unrolled_elementwise_kernelIZZZNS0_50_GLOBAL__N__2680c7bb_12_PowKernel_cu_140f0503_289624pow_tensor_tensor_kernelERNS_18TensorIteratorBaseEENKUlvE_clEvENKUlvE9_clEvEUlN3c108BFloat16ES8_E_St5arrayIPcLm3EELi4E23TrivialOffsetCalculatorILi2EjESD_ILi1EjENS0_6memory12LoadWithCastILi2EEENSG_13StoreWithCastILi1EEEEEviT_T0_T2_T3_T4_T5_:
        /* <DEDUP_REMOVED lines=9> */
[----:B------:R-:W-:-:S07]  /*0090*/  PRMT R23, RZ, 0x7610, R23 ;  /* 0x00007610ff177816 */ /* 0x000fce0000000017 */
[----:B------:R-:W4:Y:S01]  /*00a0*/  LDC.U8 R19, c[0x0][0x23d] ;  /* 0x00008f40ff137b82 */ /* 0x000f220000000000 */
[----:B-1----:R-:W-:-:S05]  /*00b0*/  IMAD R16, R2, -0x200, R3 ;  /* 0xfffffe0002107824 */ /* 0x002fca00078e0203 */
[----:B--2---:R-:W-:-:S13]  /*00c0*/  ISETP.GE.AND P0, PT, R27, R16, PT ;  /* 0x000000101b00720c */ /* 0x004fda0003f06270 */
[----:B0--34-:R-:W-:Y:S05]  /*00d0*/  @P0 BRA `(.L_x_37884) ;  /* 0x0000002000680947 */ /* 0x019fea0003800000 */
        /* <DEDUP_REMOVED lines=22> */
.L_x_37888:
[----:B------:R-:W2:Y:S02]  /*0240*/  LDG.E.U8 R4, desc[UR36][R4.64] ;  /* 0x0000002404047981 */ /* 0x000ea4000c1e1100 */
[----:B--2---:R-:W-:-:S04]  /*0250*/  I2FP.F32.U32 R0, R4 ;  /* 0x0000000400007245 */ /* 0x004fc80000201000 */
[----:B------:R-:W-:-:S04]  /*0260*/  F2FP.BF16.F32.PACK_AB R0, RZ, R0 ;  /* 0x00000000ff00723e */ /* 0x000fc800000010ff */
[----:B------:R-:W-:Y:S01]  /*0270*/  PRMT R25, R0, 0x7610, R25 ;  /* 0x0000761000197816 */ /* 0x000fe20000000019 */
[----:B------:R-:W-:Y:S06]  /*0280*/  BRA `(.L_x_37890) ;  /* 0x0000000c00c87947 */ /* 0x000fec0003800000 */
.L_x_37887:
        /* <DEDUP_REMOVED lines=11> */
.L_x_37892:
[----:B------:R-:W2:Y:S02]  /*0340*/  LDG.E R4, desc[UR36][R4.64] ;  /* 0x0000002404047981 */ /* 0x000ea4000c1e1900 */
[----:B--2---:R-:W-:-:S04]  /*0350*/  I2FP.F32.S32 R0, R4 ;  /* 0x0000000400007245 */ /* 0x004fc80000201400 */
[----:B------:R-:W-:-:S04]  /*0360*/  F2FP.BF16.F32.PACK_AB R0, RZ, R0 ;  /* 0x00000000ff00723e */ /* 0x000fc800000010ff */
[----:B------:R-:W-:Y:S01]  /*0370*/  PRMT R25, R0, 0x7610, R25 ;  /* 0x0000761000197816 */ /* 0x000fe20000000019 */
[----:B------:R-:W-:Y:S06]  /*0380*/  BRA `(.L_x_37890) ;  /* 0x0000000c00887947 */ /* 0x000fec0003800000 */
.L_x_37891:
[----:B------:R-:W2:Y:S02]  /*0390*/  LDG.E.U16 R4, desc[UR36][R4.64] ;  /* 0x0000002404047981 */ /* 0x000ea4000c1e1500 */
[----:B--2---:R-:W0:Y:S02]  /*03a0*/  I2F.S16 R0, R4 ;  /* 0x0000000400007306 */ /* 0x004e240000101400 */
[----:B0-----:R-:W-:-:S04]  /*03b0*/  F2FP.BF16.F32.PACK_AB R0, RZ, R0 ;  /* 0x00000000ff00723e */ /* 0x001fc800000010ff */
[----:B------:R-:W-:Y:S01]  /*03c0*/  PRMT R25, R0, 0x7610, R25 ;  /* 0x0000761000197816 */ /* 0x000fe20000000019 */
[----:B------:R-:W-:Y:S06]  /*03d0*/  BRA `(.L_x_37890) ;  /* 0x0000000c00747947 */ /* 0x000fec0003800000 */
.L_x_37886:
        /* <DEDUP_REMOVED lines=9> */
.L_x_37894:
[----:B------:R-:W2:Y:S02]  /*0470*/  LDG.E.U16 R0, desc[UR36][R4.64] ;  /* 0x0000002404007981 */ /* 0x000ea4000c1e1500 */
[----:B--2---:R-:W-:-:S05]  /*0480*/  HADD2.F32 R0, -RZ, R0.H0_H0 ;  /* 0x20000000ff007230 */ /* 0x004fca0000004100 */
[----:B------:R-:W-:-:S04]  /*0490*/  F2FP.BF16.F32.PACK_AB R0, RZ, R0 ;  /* 0x00000000ff00723e */ /* 0x000fc800000010ff */
[----:B------:R-:W-:Y:S01]  /*04a0*/  PRMT R25, R0, 0x7610, R25 ;  /* 0x0000761000197816 */ /* 0x000fe20000000019 */
[----:B------:R-:W-:Y:S06]  /*04b0*/  BRA `(.L_x_37890) ;  /* 0x0000000c003c7947 */ /* 0x000fec0003800000 */
.L_x_37893:
        /* <DEDUP_REMOVED lines=9> */
.L_x_37896:
[----:B------:R-:W2:Y:S02]  /*0550*/  LDG.E.U16 R4, desc[UR36][R4.64] ;  /* 0x0000002404047981 */ /* 0x000ea4000c1e1500 */
[----:B--2---:R-:W-:-:S05]  /*0560*/  HADD2.F32 R0, -RZ, R4.H0_H0 ;  /* 0x20000004ff007230 */ /* 0x004fca0000004100 */
[----:B------:R-:W-:-:S04]  /*0570*/  F2FP.BF16.F32.PACK_AB R0, RZ, R0 ;  /* 0x00000000ff00723e */ /* 0x000fc800000010ff */
[----:B------:R-:W-:Y:S01]  /*0580*/  PRMT R25, R0, 0x7610, R25 ;  /* 0x0000761000197816 */ /* 0x000fe20000000019 */
[----:B------:R-:W-:Y:S06]  /*0590*/  BRA `(.L_x_37890) ;  /* 0x0000000c00047947 */ /* 0x000fec0003800000 */
.L_x_37895:
        /* <DEDUP_REMOVED lines=9> */
.L_x_37885:
        /* <DEDUP_REMOVED lines=14> */
.L_x_37899:
        /* <DEDUP_REMOVED lines=9> */
.L_x_37898:
        /* <DEDUP_REMOVED lines=28> */
.L_x_37901:
        /* <DEDUP_REMOVED lines=15> */
.L_x_37900:
[----:B------:R0:W5:Y:S01]  /*0a50*/  LDG.E.U16 R25, desc[UR36][R4.64] ;  /* 0x0000002404197981 */ /* 0x000162000c1e1500 */
[----:B------:R-:W-:Y:S05]  /*0a60*/  BRA `(.L_x_37890) ;  /* 0x0000000400d07947 */ /* 0x000fea0003800000 */
.L_x_37897:
        /* <DEDUP_REMOVED lines=13> */
.L_x_37904:
        /* <DEDUP_REMOVED lines=21> */
.L_x_37908:
[----:B------:R-:W-:Y:S05]  /*0c90*/  BSYNC B1 ;  /* 0x0000000000017941 */ /* 0x000fea0003800000 */
.L_x_37907:
[----:B------:R-:W-:Y:S01]  /*0ca0*/  LEA R5, R0, 0x3b800000, 0x17 ;  /* 0x3b80000000057811 */ /* 0x000fe200078eb8ff */
[----:B------:R-:W-:-:S05]  /*0cb0*/  IMAD.SHL.U32 R0, R3, 0x100000, RZ ;  /* 0x0010000003007824 */ /* 0x000fca00078e00ff */
[----:B------:R-:W-:-:S07]  /*0cc0*/  LOP3.LUT R0, R5, R0, R6, 0xfe, !PT ;  /* 0x0000000005007212 */ /* 0x000fce00078efe06 */
.L_x_37906:
[----:B------:R-:W-:Y:S05]  /*0cd0*/  BSYNC B0 ;  /* 0x0000000000007941 */ /* 0x000fea0003800000 */
.L_x_37905:
[----:B------:R-:W-:-:S04]  /*0ce0*/  F2FP.BF16.F32.PACK_AB R0, RZ, R0 ;  /* 0x00000000ff00723e */ /* 0x000fc800000010ff */
[----:B------:R-:W-:Y:S01]  /*0cf0*/  PRMT R25, R0, 0x7610, R25 ;  /* 0x0000761000197816 */ /* 0x000fe20000000019 */
[----:B------:R-:W-:Y:S06]  /*0d00*/  BRA `(.L_x_37890) ;  /* 0x0000000400287947 */ /* 0x000fec0003800000 */
.L_x_37903:
        /* <DEDUP_REMOVED lines=21> */
.L_x_37912:
[----:B------:R-:W-:Y:S05]  /*0e60*/  BSYNC B1 ;  /* 0x0000000000017941 */ /* 0x000fea0003800000 */
.L_x_37911:
[----:B------:R-:W-:Y:S01]  /*0e70*/  LEA R5, R0, 0x37800000, 0x17 ;  /* 0x3780000000057811 */ /* 0x000fe200078eb8ff */
[----:B------:R-:W-:-:S05]  /*0e80*/  IMAD.SHL.U32 R0, R3, 0x200000, RZ ;  /* 0x0020000003007824 */ /* 0x000fca00078e00ff */
[----:B------:R-:W-:-:S07]  /*0e90*/  LOP3.LUT R0, R5, R0, R6, 0xfe, !PT ;  /* 0x0000000005007212 */ /* 0x000fce00078efe06 */
.L_x_37910:
[----:B------:R-:W-:Y:S05]  /*0ea0*/  BSYNC B0 ;  /* 0x0000000000007941 */ /* 0x000fea0003800000 */
.L_x_37909:
[----:B------:R-:W-:-:S04]  /*0eb0*/  F2FP.BF16.F32.PACK_AB R0, RZ, R0 ;  /* 0x00000000ff00723e */ /* 0x000fc800000010ff */
[----:B------:R-:W-:Y:S01]  /*0ec0*/  PRMT R25, R0, 0x7610, R25 ;  /* 0x0000761000197816 */ /* 0x000fe20000000019 */
[----:B------:R-:W-:Y:S06]  /*0ed0*/  BRA `(.L_x_37890) ;  /* 0x0000000000b47947 */ /* 0x000fec0003800000 */
.L_x_37902:
        /* <DEDUP_REMOVED lines=14> */
.L_x_37916:
[----:B------:R-:W-:Y:S05]  /*0fc0*/  BSYNC B0 ;  /* 0x0000000000007941 */ /* 0x000fea0003800000 */
.L_x_37915:
[----:B------:R-:W-:-:S04]  /*0fd0*/  F2FP.BF16.F32.PACK_AB R0, RZ, R0 ;  /* 0x00000000ff00723e */ /* 0x000fc800000010ff */
[----:B------:R-:W-:Y:S01]  /*0fe0*/  PRMT R25, R0, 0x7610, R25 ;  /* 0x0000761000197816 */ /* 0x000fe20000000019 */
[----:B------:R-:W-:Y:S06]  /*0ff0*/  BRA `(.L_x_37890) ;  /* 0x00000000006c7947 */ /* 0x000fec0003800000 */
.L_x_37889:
        /* <DEDUP_REMOVED lines=16> */
.L_x_37917:
[----:B------:R-:W-:Y:S01]  /*1100*/  PRMT R25, RZ, 0x7610, R25 ;  /* 0x00007610ff197816 */ /* 0x000fe20000000019 */
[----:B------:R-:W-:Y:S06]  /*1110*/  BRA `(.L_x_37890) ;  /* 0x0000000000247947 */ /* 0x000fec0003800000 */
.L_x_37914:
[----:B------:R-:W2:Y:S02]  /*1120*/  LDG.E.64 R4, desc[UR36][R4.64] ;  /* 0x0000002404047981 */ /* 0x000ea4000c1e1b00 */
[----:B--2---:R-:W0:Y:S02]  /*1130*/  I2F.U64 R0, R4 ;  /* 0x0000000400007312 */ /* 0x004e240000301000 */
[----:B0-----:R-:W-:-:S04]  /*1140*/  F2FP.BF16.F32.PACK_AB R0, RZ, R0 ;  /* 0x00000000ff00723e */ /* 0x001fc800000010ff */
[----:B------:R-:W-:Y:S01]  /*1150*/  PRMT R25, R0, 0x7610, R25 ;  /* 0x0000761000197816 */ /* 0x000fe20000000019 */
[----:B------:R-:W-:Y:S06]  /*1160*/  BRA `(.L_x_37890) ;  /* 0x0000000000107947 */ /* 0x000fec0003800000 */
.L_x_37913:
[----:B------:R-:W2:Y:S02]  /*1170*/  LDG.E R4, desc[UR36][R4.64] ;  /* 0x0000002404047981 */ /* 0x000ea4000c1e1900 */
[----:B--2---:R-:W-:-:S04]  /*1180*/  I2FP.F32.U32 R0, R4 ;  /* 0x0000000400007245 */ /* 0x004fc80000201000 */
[----:B------:R-:W-:-:S04]  /*1190*/  F2FP.BF16.F32.PACK_AB R0, RZ, R0 ;  /* 0x00000000ff00723e */ /* 0x000fc800000010ff */
[----:B------:R-:W-:-:S07]  /*11a0*/  PRMT R25, R0, 0x7610, R25 ;  /* 0x0000761000197816 */ /* 0x000fce0000000019 */
.L_x_37890:
[----:B0-----:R-:W0:Y:S01]  /*11b0*/  LDC.64 R4, c[0x0][0x230] ;  /* 0x00008c00ff047b82 */ /* 0x001e220000000a00 */
[----:B------:R-:W-:Y:S01]  /*11c0*/  PRMT R0, R19, 0x9910, RZ ;  /* 0x0000991013007816 */ /* 0x000fe200000000ff */
[----:B------:R-:W-:Y:S02]  /*11d0*/  ULDC UR4, c[0x0][0x244] ;  /* 0x0000910000047ab9 */ /* 0x000fe40000000800 */
[----:B------:R-:W-:Y:S01]  /*11e0*/  IMAD R3, R18, UR4, RZ ;  /* 0x0000000412037c24 */ /* 0x000fe2000f8e02ff */
[----:B------:R-:W-:-:S04]  /*11f0*/  ISETP.GT.AND P0, PT, R0, 0x9, PT ;  /* 0x000000090000780c */ /* 0x000fc80003f04270 */
[----:B0-----:R-:W-:-:S05]  /*1200*/  IADD3 R4, P1, R3, R4, RZ ;  /* 0x0000000403047210 */ /* 0x001fca0007f3e0ff */
        /* <DEDUP_REMOVED lines=15> */
.L_x_37921:
[----:B------:R-:W2:Y:S02]  /*1300*/  LDG.E.U8 R4, desc[UR36][R4.64] ;  /* 0x0000002404047981 */ /* 0x000ea4000c1e1100 */
[----:B--2---:R-:W-:-:S04]  /*1310*/  I2FP.F32.U32 R0, R4 ;  /* 0x0000000400007245 */ /* 0x004fc80000201000 */
[----:B------:R-:W-:-:S04]  /*1320*/  F2FP.BF16.F32.PACK_AB R0, RZ, R0 ;  /* 0x00000000ff00723e */ /* 0x000fc800000010ff */
[----:B------:R-:W-:Y:S01]  /*1330*/  PRMT R23, R0, 0x7610, R23 ;  /* 0x0000761000177816 */ /* 0x000fe20000000017 */
[----:B------:R-:W-:Y:S06]  /*1340*/  BRA `(.L_x_37923) ;  /* 0x0000000c00c87947 */ /* 0x000fec0003800000 */
.L_x_37920:
        /* <DEDUP_REMOVED lines=11> */
.L_x_37925:
[----:B------:R-:W2:Y:S02]  /*1400*/  LDG.E R4, desc[UR36][R4.64] ;  /* 0x0000002404047981 */ /* 0x000ea4000c1e1900 */
[----:B--2---:R-:W-:-:S04]  /*1410*/  I2FP.F32.S32 R0, R4 ;  /* 0x0000000400007245 */ /* 0x004fc80000201400 */
[----:B------:R-:W-:-:S04]  /*1420*/  F2FP.BF16.F32.PACK_AB R0, RZ, R0 ;  /* 0x00000000ff00723e */ /* 0x000fc800000010ff */
[----:B------:R-:W-:Y:S01]  /*1430*/  PRMT R23, R0, 0x7610, R23 ;  /* 0x0000761000177816 */ /* 0x000fe20000000017 */
[----:B------:R-:W-:Y:S06]  /*1440*/  BRA `(.L_x_37923) ;  /* 0x0000000c00887947 */ /* 0x000fec0003800000 */
.L_x_37924:
[----:B------:R-:W2:Y:S02]  /*1450*/  LDG.E.U16 R4, desc[UR36][R4.64] ;  /* 0x0000002404047981 */ /* 0x000ea4000c1e1500 */
[----:B--2---:R-:W0:Y:S02]  /*1460*/  I2F.S16 R0, R4 ;  /* 0x0000000400007306 */ /* 0x004e240000101400 */
[----:B0-----:R-:W-:-:S04]  /*1470*/  F2FP.BF16.F32.PACK_AB R0, RZ, R0 ;  /* 0x00000000ff00723e */ /* 0x001fc800000010ff */
[----:B------:R-:W-:Y:S01]  /*1480*/  PRMT R23, R0, 0x7610, R23 ;  /* 0x0000761000177816 */ /* 0x000fe20000000017 */
[----:B------:R-:W-:Y:S06]  /*1490*/  BRA `(.L_x_37923) ;  /* 0x0000000c00747947 */ /* 0x000fec0003800000 */
.L_x_37919:
        /* <DEDUP_REMOVED lines=9> */
.L_x_37927:
[----:B------:R-:W2:Y:S02]  /*1530*/  LDG.E.U16 R0, desc[UR36][R4.64] ;  /* 0x0000002404007981 */ /* 0x000ea4000c1e1500 */
[----:B--2---:R-:W-:-:S05]  /*1540*/  HADD2.F32 R0, -RZ, R0.H0_H0 ;  /* 0x20000000ff007230 */ /* 0x004fca0000004100 */
[----:B------:R-:W-:-:S04]  /*1550*/  F2FP.BF16.F32.PACK_AB R0, RZ, R0 ;  /* 0x00000000ff00723e */ /* 0x000fc800000010ff */
[----:B------:R-:W-:Y:S01]  /*1560*/  PRMT R23, R0, 0x7610, R23 ;  /* 0x0000761000177816 */ /* 0x000fe20000000017 */
[----:B------:R-:W-:Y:S06]  /*1570*/  BRA `(.L_x_37923) ;  /* 0x0000000c003c7947 */ /* 0x000fec0003800000 */
.L_x_37926:
        /* <DEDUP_REMOVED lines=9> */
.L_x_37929:
[----:B------:R-:W2:Y:S02]  /*1610*/  LDG.E.U16 R4, desc[UR36][R4.64] ;  /* 0x0000002404047981 */ /* 0x000ea4000c1e1500 */
[----:B--2---:R-:W-:-:S05]  /*1620*/  HADD2.F32 R0, -RZ, R4.H0_H0 ;  /* 0x20000004ff007230 */ /* 0x004fca0000004100 */
[----:B------:R-:W-:-:S04]  /*1630*/  F2FP.BF16.F32.PACK_AB R0, RZ, R0 ;  /* 0x00000000ff00723e */ /* 0x000fc800000010ff */
[----:B------:R-:W-:Y:S01]  /*1640*/  PRMT R23, R0, 0x7610, R23 ;  /* 0x0000761000177816 */ /* 0x000fe20000000017 */
[----:B------:R-:W-:Y:S06]  /*1650*/  BRA `(.L_x_37923) ;  /* 0x0000000c00047947 */ /* 0x000fec0003800000 */
.L_x_37928:
        /* <DEDUP_REMOVED lines=9> */
.L_x_37918:
        /* <DEDUP_REMOVED lines=14> */
.L_x_37932:
        /* <DEDUP_REMOVED lines=9> */
.L_x_37931:
        /* <DEDUP_REMOVED lines=28> */
.L_x_37934:
        /* <DEDUP_REMOVED lines=15> */
.L_x_37933:
[----:B------:R0:W5:Y:S01]  /*1b10*/  LDG.E.U16 R23, desc[UR36][R4.64] ;  /* 0x0000002404177981 */ /* 0x000162000c1e1500 */
[----:B------:R-:W-:Y:S05]  /*1b20*/  BRA `(.L_x_37923) ;  /* 0x0000000400d07947 */ /* 0x000fea0003800000 */
.L_x_37930:
        /* <DEDUP_REMOVED lines=13> */
.L_x_37937:
        /* <DEDUP_REMOVED lines=21> */
.L_x_37941:
[----:B------:R-:W-:Y:S05]  /*1d50*/  BSYNC B1 ;  /* 0x0000000000017941 */ /* 0x000fea0003800000 */
.L_x_37940:
[----:B------:R-:W-:Y:S01]  /*1d60*/  LEA R5, R0, 0x3b800000, 0x17 ;  /* 0x3b80000000057811 */ /* 0x000fe200078eb8ff */
[----:B------:R-:W-:-:S05]  /*1d70*/  IMAD.SHL.U32 R0, R3, 0x100000, RZ ;  /* 0x0010000003007824 */ /* 0x000fca00078e00ff */
[----:B------:R-:W-:-:S07]  /*1d80*/  LOP3.LUT R0, R5, R0, R6, 0xfe, !PT ;  /* 0x0000000005007212 */ /* 0x000fce00078efe06 */
.L_x_37939:
[----:B------:R-:W-:Y:S05]  /*1d90*/  BSYNC B0 ;  /* 0x0000000000007941 */ /* 0x000fea0003800000 */
.L_x_37938:
[----:B------:R-:W-:-:S04]  /*1da0*/  F2FP.BF16.F32.PACK_AB R0, RZ, R0 ;  /* 0x00000000ff00723e */ /* 0x000fc800000010ff */
[----:B------:R-:W-:Y:S01]  /*1db0*/  PRMT R23, R0, 0x7610, R23 ;  /* 0x0000761000177816 */ /* 0x000fe20000000017 */
[----:B------:R-:W-:Y:S06]  /*1dc0*/  BRA `(.L_x_37923) ;  /* 0x0000000400287947 */ /* 0x000fec0003800000 */
.L_x_37936:
        /* <DEDUP_REMOVED lines=21> */
.L_x_37945:
[----:B------:R-:W-:Y:S05]  /*1f20*/  BSYNC B1 ;  /* 0x0000000000017941 */ /* 0x000fea0003800000 */
.L_x_37944:
[----:B------:R-:W-:Y:S01]  /*1f30*/  LEA R5, R0, 0x37800000, 0x17 ;  /* 0x3780000000057811 */ /* 0x000fe200078eb8ff */
[----:B------:R-:W-:-:S05]  /*1f40*/  IMAD.SHL.U32 R0, R3, 0x200000, RZ ;  /* 0x0020000003007824 */ /* 0x000fca00078e00ff */
[----:B------:R-:W-:-:S07]  /*1f50*/  LOP3.LUT R0, R5, R0, R6, 0xfe, !PT ;  /* 0x0000000005007212 */ /* 0x000fce00078efe06 */
.L_x_37943:
[----:B------:R-:W-:Y:S05]  /*1f60*/  BSYNC B0 ;  /* 0x0000000000007941 */ /* 0x000fea0003800000 */
.L_x_37942:
[----:B------:R-:W-:-:S04]  /*1f70*/  F2FP.BF16.F32.PACK_AB R0, RZ, R0 ;  /* 0x00000000ff00723e */ /* 0x000fc800000010ff */
[----:B------:R-:W-:Y:S01]  /*1f80*/  PRMT R23, R0, 0x7610, R23 ;  /* 0x0000761000177816 */ /* 0x000fe20000000017 */
[----:B------:R-:W-:Y:S06]  /*1f90*/  BRA `(.L_x_37923) ;  /* 0x0000000000b47947 */ /* 0x000fec0003800000 */
.L_x_37935:
        /* <DEDUP_REMOVED lines=14> */
.L_x_37949:
[----:B------:R-:W-:Y:S05]  /*2080*/  BSYNC B0 ;  /* 0x0000000000007941 */ /* 0x000fea0003800000 */
.L_x_37948:
[----:B------:R-:W-:-:S04]  /*2090*/  F2FP.BF16.F32.PACK_AB R0, RZ, R0 ;  /* 0x00000000ff00723e */ /* 0x000fc800000010ff */
[----:B------:R-:W-:Y:S01]  /*20a0*/  PRMT R23, R0, 0x7610, R23 ;  /* 0x0000761000177816 */ /* 0x000fe20000000017 */
[----:B------:R-:W-:Y:S06]  /*20b0*/  BRA `(.L_x_37923) ;  /* 0x00000000006c7947 */ /* 0x000fec0003800000 */
.L_x_37922:
        /* <DEDUP_REMOVED lines=16> */
.L_x_37950:
[----:B------:R-:W-:Y:S01]  /*21c0*/  PRMT R23, RZ, 0x7610, R23 ;  /* 0x00007610ff177816 */ /* 0x000fe20000000017 */
[----:B------:R-:W-:Y:S06]  /*21d0*/  BRA `(.L_x_37923) ;  /* 0x0000000000247947 */ /* 0x000fec0003800000 */
.L_x_37947:
[----:B------:R-:W2:Y:S02]  /*21e0*/  LDG.E.64 R4, desc[UR36][R4.64] ;  /* 0x0000002404047981 */ /* 0x000ea4000c1e1b00 */
[----:B--2---:R-:W0:Y:S02]  /*21f0*/  I2F.U64 R0, R4 ;  /* 0x0000000400007312 */ /* 0x004e240000301000 */
[----:B0-----:R-:W-:-:S04]  /*2200*/  F2FP.BF16.F32.PACK_AB R0, RZ, R0 ;  /* 0x00000000ff00723e */ /* 0x001fc800000010ff */
[----:B------:R-:W-:Y:S01]  /*2210*/  PRMT R23, R0, 0x7610, R23 ;  /* 0x0000761000177816 */ /* 0x000fe20000000017 */
[----:B------:R-:W-:Y:S06]  /*2220*/  BRA `(.L_x_37923) ;  /* 0x0000000000107947 */ /* 0x000fec0003800000 */
.L_x_37946:
[----:B------:R-:W2:Y:S02]  /*2230*/  LDG.E R4, desc[UR36][R4.64] ;  /* 0x0000002404047981 */ /* 0x000ea4000c1e1900 */
[----:B--2---:R-:W-:-:S04]  /*2240*/  I2FP.F32.U32 R0, R4 ;  /* 0x0000000400007245 */ /* 0x004fc80000201000 */
[----:B------:R-:W-:-:S04]  /*2250*/  F2FP.BF16.F32.PACK_AB R0, RZ, R0 ;  /* 0x00000000ff00723e */ /* 0x000fc800000010ff */
[----:B------:R-:W-:-:S07]  /*2260*/  PRMT R23, R0, 0x7610, R23 ;  /* 0x0000761000177816 */ /* 0x000fce0000000017 */
.L_x_37923:
[----:B------:R-:W-:-:S07]  /*2270*/  VIADD R27, R27, 0x80 ;  /* 0x000000801b1b7836 */ /* 0x000fce0000000000 */
.L_x_37884:
[----:B------:R-:W-:Y:S05]  /*2280*/  BSYNC B6 ;  /* 0x0000000000067941 */ /* 0x000fea0003800000 */
.L_x_37883:
[----:B------:R-:W-:Y:S01]  /*2290*/  ISETP.GE.AND P0, PT, R27, R16, PT ;  /* 0x000000101b00720c */ /* 0x000fe20003f06270 */
[----:B------:R-:W-:Y:S01]  /*22a0*/  BSSY B6, `(.L_x_37951) ;  /* 0x000021e000067945 */ /* 0x000fe20003800000 */
[----:B------:R-:W-:-:S11]  /*22b0*/  PRMT R18, RZ, 0x7610, R18 ;  /* 0x00007610ff127816 */ /* 0x000fd60000000012 */
        /* <DEDUP_REMOVED lines=23> */
.L_x_37956:
[----:B------:R-:W2:Y:S02]  /*2430*/  LDG.E.U8 R4, desc[UR36][R4.64] ;  /* 0x0000002404047981 */ /* 0x000ea4000c1e1100 */
[----:B--2---:R-:W-:-:S04]  /*2440*/  I2FP.F32.U32 R0, R4 ;  /* 0x0000000400007245 */ /* 0x004fc80000201000 */
[----:B------:R-:W-:-:S04]  /*2450*/  F2FP.BF16.F32.PACK_AB R0, RZ, R0 ;  /* 0x00000000ff00723e */ /* 0x000fc800000010ff */
[----:B------:R-:W-:Y:S01]  /*2460*/  PRMT R17, R0, 0x7610, R17 ;  /* 0x0000761000117816 */ /* 0x000fe20000000011 */
[----:B------:R-:W-:Y:S06]  /*2470*/  BRA `(.L_x_37958) ;  /* 0x0000000c00cc7947 */ /* 0x000fec0003800000 */
.L_x_37955:
        /* <DEDUP_REMOVED lines=11> */
.L_x_37960:
[----:B------:R-:W2:Y:S02]  /*2530*/  LDG.E R4, desc[UR36][R4.64] ;  /* 0x0000002404047981 */ /* 0x000ea4000c1e1900 */
[----:B--2---:R-:W-:-:S04]  /*2540*/  I2FP.F32.S32 R0, R4 ;  /* 0x0000000400007245 */ /* 0x004fc80000201400 */
[----:B------:R-:W-:-:S04]  /*2550*/  F2FP.BF16.F32.PACK_AB R0, RZ, R0 ;  /* 0x00000000ff00723e */ /* 0x000fc800000010ff */
[----:B------:R-:W-:Y:S01]  /*2560*/  PRMT R17, R0, 0x7610, R17 ;  /* 0x0000761000117816 */ /* 0x000fe20000000011 */
[----:B------:R-:W-:Y:S06]  /*2570*/  BRA `(.L_x_37958) ;  /* 0x0000000c008c7947 */ /* 0x000fec0003800000 */
.L_x_37959:
[----:B------:R-:W2:Y:S02]  /*2580*/  LDG.E.U16 R4, desc[UR36][R4.64] ;  /* 0x0000002404047981 */ /* 0x000ea4000c1e1500 */
[----:B--2---:R-:W0:Y:S02]  /*2590*/  I2F.S16 R0, R4 ;  /* 0x0000000400007306 */ /* 0x004e240000101400 */
[----:B0-----:R-:W-:-:S04]  /*25a0*/  F2FP.BF16.F32.PACK_AB R0, RZ, R0 ;  /* 0x00000000ff00723e */ /* 0x001fc800000010ff */
[----:B------:R-:W-:Y:S01]  /*25b0*/  PRMT R17, R0, 0x7610, R17 ;  /* 0x0000761000117816 */ /* 0x000fe20000000011 */
[----:B------:R-:W-:Y:S06]  /*25c0*/  BRA `(.L_x_37958) ;  /* 0x0000000c00787947 */ /* 0x000fec0003800000 */
.L_x_37954:
        /* <DEDUP_REMOVED lines=9> */
.L_x_37962:
[----:B------:R-:W2:Y:S02]  /*2660*/  LDG.E.U16 R0, desc[UR36][R4.64] ;  /* 0x0000002404007981 */ /* 0x000ea4000c1e1500 */
[----:B--2---:R-:W-:-:S05]  /*2670*/  HADD2.F32 R0, -RZ, R0.H0_H0 ;  /* 0x20000000ff007230 */ /* 0x004fca0000004100 */
[----:B------:R-:W-:-:S04]  /*2680*/  F2FP.BF16.F32.PACK_AB R0, RZ, R0 ;  /* 0x00000000ff00723e */ /* 0x000fc800000010ff */
[----:B------:R-:W-:Y:S01]  /*2690*/  PRMT R17, R0, 0x7610, R17 ;  /* 0x0000761000117816 */ /* 0x000fe20000000011 */
[----:B------:R-:W-:Y:S06]  /*26a0*/  BRA `(.L_x_37958) ;  /* 0x0000000c00407947 */ /* 0x000fec0003800000 */
.L_x_37961:
        /* <DEDUP_REMOVED lines=9> */
.L_x_37964:
[----:B------:R-:W2:Y:S02]  /*2740*/  LDG.E.U16 R4, desc[UR36][R4.64] ;  /* 0x0000002404047981 */ /* 0x000ea4000c1e1500 */
[----:B--2---:R-:W-:-:S05]  /*2750*/  HADD2.F32 R0, -RZ, R4.H0_H0 ;  /* 0x20000004ff007230 */ /* 0x004fca0000004100 */
[----:B------:R-:W-:-:S04]  /*2760*/  F2FP.BF16.F32.PACK_AB R0, RZ, R0 ;  /* 0x00000000ff00723e */ /* 0x000fc800000010ff */
[----:B------:R-:W-:Y:S01]  /*2770*/  PRMT R17, R0, 0x7610, R17 ;  /* 0x0000761000117816 */ /* 0x000fe20000000011 */
[----:B------:R-:W-:Y:S06]  /*2780*/  BRA `(.L_x_37958) ;  /* 0x0000000c00087947 */ /* 0x000fec0003800000 */
.L_x_37963:
        /* <DEDUP_REMOVED lines=9> */
.L_x_37953:
        /* <DEDUP_REMOVED lines=14> */
.L_x_37967:
        /* <DEDUP_REMOVED lines=9> */
.L_x_37966:
        /* <DEDUP_REMOVED lines=28> */
.L_x_37969:
        /* <DEDUP_REMOVED lines=16> */
.L_x_37968:
[----:B------:R0:W5:Y:S01]  /*2c50*/  LDG.E.U16 R17, desc[UR36][R4.64] ;  /* 0x0000002404117981 */ /* 0x000162000c1e1500 */
[----:B------:R-:W-:Y:S05]  /*2c60*/  BRA `(.L_x_37958) ;  /* 0x0000000400d07947 */ /* 0x000fea0003800000 */
.L_x_37965:
        /* <DEDUP_REMOVED lines=13> */
.L_x_37972:
        /* <DEDUP_REMOVED lines=21> */
.L_x_37976:
[----:B------:R-:W-:Y:S05]  /*2e90*/  BSYNC B1 ;  /* 0x0000000000017941 */ /* 0x000fea0003800000 */
.L_x_37975:
[----:B------:R-:W-:Y:S01]  /*2ea0*/  LEA R5, R0, 0x3b800000, 0x17 ;  /* 0x3b80000000057811 */ /* 0x000fe200078eb8ff */
[----:B------:R-:W-:-:S05]  /*2eb0*/  IMAD.SHL.U32 R0, R3, 0x100000, RZ ;  /* 0x0010000003007824 */ /* 0x000fca00078e00ff */
[----:B------:R-:W-:-:S07]  /*2ec0*/  LOP3.LUT R0, R5, R0, R6, 0xfe, !PT ;  /* 0x0000000005007212 */ /* 0x000fce00078efe06 */
.L_x_37974:
[----:B------:R-:W-:Y:S05]  /*2ed0*/  BSYNC B0 ;  /* 0x0000000000007941 */ /* 0x000fea0003800000 */
.L_x_37973:
[----:B------:R-:W-:-:S04]  /*2ee0*/  F2FP.BF16.F32.PACK_AB R0, RZ, R0 ;  /* 0x00000000ff00723e */ /* 0x000fc800000010ff */
[----:B------:R-:W-:Y:S01]  /*2ef0*/  PRMT R17, R0, 0x7610, R17 ;  /* 0x0000761000117816 */ /* 0x000fe20000000011 */
[----:B------:R-:W-:Y:S06]  /*2f00*/  BRA `(.L_x_37958) ;  /* 0x0000000400287947 */ /* 0x000fec0003800000 */
.L_x_37971:
        /* <DEDUP_REMOVED lines=21> */
.L_x_37980:
[----:B------:R-:W-:Y:S05]  /*3060*/  BSYNC B1 ;  /* 0x0000000000017941 */ /* 0x000fea0003800000 */
.L_x_37979:
[----:B------:R-:W-:Y:S01]  /*3070*/  LEA R5, R0, 0x37800000, 0x17 ;  /* 0x3780000000057811 */ /* 0x000fe200078eb8ff */
[----:B------:R-:W-:-:S05]  /*3080*/  IMAD.SHL.U32 R0, R3, 0x200000, RZ ;  /* 0x0020000003007824 */ /* 0x000fca00078e00ff */
[----:B------:R-:W-:-:S07]  /*3090*/  LOP3.LUT R0, R5, R0, R6, 0xfe, !PT ;  /* 0x0000000005007212 */ /* 0x000fce00078efe06 */
.L_x_37978:
[----:B------:R-:W-:Y:S05]  /*30a0*/  BSYNC B0 ;  /* 0x0000000000007941 */ /* 0x000fea0003800000 */
.L_x_37977:
[----:B------:R-:W-:-:S04]  /*30b0*/  F2FP.BF16.F32.PACK_AB R0, RZ, R0 ;  /* 0x00000000ff00723e */ /* 0x000fc800000010ff */
[----:B------:R-:W-:Y:S01]  /*30c0*/  PRMT R17, R0, 0x7610, R17 ;  /* 0x0000761000117816 */ /* 0x000fe20000000011 */
[----:B------:R-:W-:Y:S06]  /*30d0*/  BRA `(.L_x_37958) ;  /* 0x0000000000b47947 */ /* 0x000fec0003800000 */
.L_x_37970:
        /* <DEDUP_REMOVED lines=14> */
.L_x_37984:
[----:B------:R-:W-:Y:S05]  /*31c0*/  BSYNC B0 ;  /* 0x0000000000007941 */ /* 0x000fea0003800000 */
.L_x_37983:
[----:B------:R-:W-:-:S04]  /*31d0*/  F2FP.BF16.F32.PACK_AB R0, RZ, R0 ;  /* 0x00000000ff00723e */ /* 0x000fc800000010ff */
[----:B------:R-:W-:Y:S01]  /*31e0*/  PRMT R17, R0, 0x7610, R17 ;  /* 0x0000761000117816 */ /* 0x000fe20000000011 */
[----:B------:R-:W-:Y:S06]  /*31f0*/  BRA `(.L_x_37958) ;  /* 0x00000000006c7947 */ /* 0x000fec0003800000 */
.L_x_37957:
        /* <DEDUP_REMOVED lines=16> */
.L_x_37985:
[----:B------:R-:W-:Y:S01]  /*3300*/  PRMT R17, RZ, 0x7610, R17 ;  /* 0x00007610ff117816 */ /* 0x000fe20000000011 */
[----:B------:R-:W-:Y:S06]  /*3310*/  BRA `(.L_x_37958) ;  /* 0x0000000000247947 */ /* 0x000fec0003800000 */
.L_x_37982:
[----:B------:R-:W2:Y:S02]  /*3320*/  LDG.E.64 R4, desc[UR36][R4.64] ;  /* 0x0000002404047981 */ /* 0x000ea4000c1e1b00 */
[----:B--2---:R-:W0:Y:S02]  /*3330*/  I2F.U64 R0, R4 ;  /* 0x0000000400007312 */ /* 0x004e240000301000 */
[----:B0-----:R-:W-:-:S04]  /*3340*/  F2FP.BF16.F32.PACK_AB R0, RZ, R0 ;  /* 0x00000000ff00723e */ /* 0x001fc800000010ff */
[----:B------:R-:W-:Y:S01]  /*3350*/  PRMT R17, R0, 0x7610, R17 ;  /* 0x0000761000117816 */ /* 0x000fe20000000011 */
[----:B------:R-:W-:Y:S06]  /*3360*/  BRA `(.L_x_37958) ;  /* 0x0000000000107947 */ /* 0x000fec0003800000 */
.L_x_37981:
[----:B------:R-:W2:Y:S02]  /*3370*/  LDG.E R4, desc[UR36][R4.64] ;  /* 0x0000002404047981 */ /* 0x000ea4000c1e1900 */
[----:B--2---:R-:W-:-:S04]  /*3380*/  I2FP.F32.U32 R0, R4 ;  /* 0x0000000400007245 */ /* 0x004fc80000201000 */
[----:B------:R-:W-:-:S04]  /*3390*/  F2FP.BF16.F32.PACK_AB R0, RZ, R0 ;  /* 0x00000000ff00723e */ /* 0x000fc800000010ff */
[----:B------:R-:W-:-:S07]  /*33a0*/  PRMT R17, R0, 0x7610, R17 ;  /* 0x0000761000117816 */ /* 0x000fce0000000011 */
.L_x_37958:
        /* <DEDUP_REMOVED lines=21> */
.L_x_37989:
[----:B------:R-:W2:Y:S02]  /*3500*/  LDG.E.U8 R4, desc[UR36][R4.64] ;  /* 0x0000002404047981 */ /* 0x000ea4000c1e1100 */
[----:B--2---:R-:W-:-:S04]  /*3510*/  I2FP.F32.U32 R0, R4 ;  /* 0x0000000400007245 */ /* 0x004fc80000201000 */
[----:B------:R-:W-:-:S04]  /*3520*/  F2FP.BF16.F32.PACK_AB R0, RZ, R0 ;  /* 0x00000000ff00723e */ /* 0x000fc800000010ff */
[----:B------:R-:W-:Y:S01]  /*3530*/  PRMT R18, R0, 0x7610, R18 ;  /* 0x0000761000127816 */ /* 0x000fe20000000012 */
[----:B------:R-:W-:Y:S06]  /*3540*/  BRA `(.L_x_37991) ;  /* 0x0000000c00c87947 */ /* 0x000fec0003800000 */
.L_x_37988:
        /* <DEDUP_REMOVED lines=11> */
.L_x_37993:
[----:B------:R-:W2:Y:S02]  /*3600*/  LDG.E R4, desc[UR36][R4.64] ;  /* 0x0000002404047981 */ /* 0x000ea4000c1e1900 */
[----:B--2---:R-:W-:-:S04]  /*3610*/  I2FP.F32.S32 R0, R4 ;  /* 0x0000000400007245 */ /* 0x004fc80000201400 */
[----:B------:R-:W-:-:S04]  /*3620*/  F2FP.BF16.F32.PACK_AB R0, RZ, R0 ;  /* 0x00000000ff00723e */ /* 0x000fc800000010ff */
[----:B------:R-:W-:Y:S01]  /*3630*/  PRMT R18, R0, 0x7610, R18 ;  /* 0x0000761000127816 */ /* 0x000fe20000000012 */
[----:B------:R-:W-:Y:S06]  /*3640*/  BRA `(.L_x_37991) ;  /* 0x0000000c00887947 */ /* 0x000fec0003800000 */
.L_x_37992:
[----:B------:R-:W2:Y:S02]  /*3650*/  LDG.E.U16 R4, desc[UR36][R4.64] ;  /* 0x0000002404047981 */ /* 0x000ea4000c1e1500 */
[----:B--2---:R-:W0:Y:S02]  /*3660*/  I2F.S16 R0, R4 ;  /* 0x0000000400007306 */ /* 0x004e240000101400 */
[----:B0-----:R-:W-:-:S04]  /*3670*/  F2FP.BF16.F32.PACK_AB R0, RZ, R0 ;  /* 0x00000000ff00723e */ /* 0x001fc800000010ff */
[----:B------:R-:W-:Y:S01]  /*3680*/  PRMT R18, R0, 0x7610, R18 ;  /* 0x0000761000127816 */ /* 0x000fe20000000012 */
[----:B------:R-:W-:Y:S06]  /*3690*/  BRA `(.L_x_37991) ;  /* 0x0000000c00747947 */ /* 0x000fec0003800000 */
.L_x_37987:
        /* <DEDUP_REMOVED lines=9> */
.L_x_37995:
[----:B------:R-:W2:Y:S02]  /*3730*/  LDG.E.U16 R0, desc[UR36][R4.64] ;  /* 0x0000002404007981 */ /* 0x000ea4000c1e1500 */
[----:B--2---:R-:W-:-:S05]  /*3740*/  HADD2.F32 R0, -RZ, R0.H0_H0 ;  /* 0x20000000ff007230 */ /* 0x004fca0000004100 */
[----:B------:R-:W-:-:S04]  /*3750*/  F2FP.BF16.F32.PACK_AB R0, RZ, R0 ;  /* 0x00000000ff00723e */ /* 0x000fc800000010ff */
[----:B------:R-:W-:Y:S01]  /*3760*/  PRMT R18, R0, 0x7610, R18 ;  /* 0x0000761000127816 */ /* 0x000fe20000000012 */
[----:B------:R-:W-:Y:S06]  /*3770*/  BRA `(.L_x_37991) ;  /* 0x0000000c003c7947 */ /* 0x000fec0003800000 */
.L_x_37994:
        /* <DEDUP_REMOVED lines=9> */
.L_x_37997:
[----:B------:R-:W2:Y:S02]  /*3810*/  LDG.E.U16 R4, desc[UR36][R4.64] ;  /* 0x0000002404047981 */ /* 0x000ea4000c1e1500 */
[----:B--2---:R-:W-:-:S05]  /*3820*/  HADD2.F32 R0, -RZ, R4.H0_H0 ;  /* 0x20000004ff007230 */ /* 0x004fca0000004100 */
[----:B------:R-:W-:-:S04]  /*3830*/  F2FP.BF16.F32.PACK_AB R0, RZ, R0 ;  /* 0x00000000ff00723e */ /* 0x000fc800000010ff */
[----:B------:R-:W-:Y:S01]  /*3840*/  PRMT R18, R0, 0x7610, R18 ;  /* 0x0000761000127816 */ /* 0x000fe20000000012 */
[----:B------:R-:W-:Y:S06]  /*3850*/  BRA `(.L_x_37991) ;  /* 0x0000000c00047947 */ /* 0x000fec0003800000 */
.L_x_37996:
        /* <DEDUP_REMOVED lines=9> */
.L_x_37986:
        /* <DEDUP_REMOVED lines=14> */
.L_x_38000:
        /* <DEDUP_REMOVED lines=9> */
.L_x_37999:
        /* <DEDUP_REMOVED lines=28> */
.L_x_38002:
        /* <DEDUP_REMOVED lines=15> */
.L_x_38001:
[----:B------:R0:W5:Y:S01]  /*3d10*/  LDG.E.U16 R18, desc[UR36][R4.64] ;  /* 0x0000002404127981 */ /* 0x000162000c1e1500 */
[----:B------:R-:W-:Y:S05]  /*3d20*/  BRA `(.L_x_37991) ;  /* 0x0000000400d07947 */ /* 0x000fea0003800000 */
.L_x_37998:
        /* <DEDUP_REMOVED lines=13> */
.L_x_38005:
        /* <DEDUP_REMOVED lines=21> */
.L_x_38009:
[----:B------:R-:W-:Y:S05]  /*3f50*/  BSYNC B1 ;  /* 0x0000000000017941 */ /* 0x000fea0003800000 */
.L_x_38008:
[----:B------:R-:W-:Y:S01]  /*3f60*/  LEA R5, R0, 0x3b800000, 0x17 ;  /* 0x3b80000000057811 */ /* 0x000fe200078eb8ff */
[----:B------:R-:W-:-:S05]  /*3f70*/  IMAD.SHL.U32 R0, R3, 0x100000, RZ ;  /* 0x0010000003007824 */ /* 0x000fca00078e00ff */
[----:B------:R-:W-:-:S07]  /*3f80*/  LOP3.LUT R0, R5, R0, R6, 0xfe, !PT ;  /* 0x0000000005007212 */ /* 0x000fce00078efe06 */
.L_x_38007:
[----:B------:R-:W-:Y:S05]  /*3f90*/  BSYNC B0 ;  /* 0x0000000000007941 */ /* 0x000fea0003800000 */
.L_x_38006:
[----:B------:R-:W-:-:S04]  /*3fa0*/  F2FP.BF16.F32.PACK_AB R0, RZ, R0 ;  /* 0x00000000ff00723e */ /* 0x000fc800000010ff */
[----:B------:R-:W-:Y:S01]  /*3fb0*/  PRMT R18, R0, 0x7610, R18 ;  /* 0x0000761000127816 */ /* 0x000fe20000000012 */
[----:B------:R-:W-:Y:S06]  /*3fc0*/  BRA `(.L_x_37991) ;  /* 0x0000000400287947 */ /* 0x000fec0003800000 */
.L_x_38004:
        /* <DEDUP_REMOVED lines=21> */
.L_x_38013:
[----:B------:R-:W-:Y:S05]  /*4120*/  BSYNC B1 ;  /* 0x0000000000017941 */ /* 0x000fea0003800000 */
.L_x_38012:
[----:B------:R-:W-:Y:S01]  /*4130*/  LEA R5, R0, 0x37800000, 0x17 ;  /* 0x3780000000057811 */ /* 0x000fe200078eb8ff */
[----:B------:R-:W-:-:S05]  /*4140*/  IMAD.SHL.U32 R0, R3, 0x200000, RZ ;  /* 0x0020000003007824 */ /* 0x000fca00078e00ff */
[----:B------:R-:W-:-:S07]  /*4150*/  LOP3.LUT R0, R5, R0, R6, 0xfe, !PT ;  /* 0x0000000005007212 */ /* 0x000fce00078efe06 */
.L_x_38011:
[----:B------:R-:W-:Y:S05]  /*4160*/  BSYNC B0 ;  /* 0x0000000000007941 */ /* 0x000fea0003800000 */
.L_x_38010:
[----:B------:R-:W-:-:S04]  /*4170*/  F2FP.BF16.F32.PACK_AB R0, RZ, R0 ;  /* 0x00000000ff00723e */ /* 0x000fc800000010ff */
[----:B------:R-:W-:Y:S01]  /*4180*/  PRMT R18, R0, 0x7610, R18 ;  /* 0x0000761000127816 */ /* 0x000fe20000000012 */
[----:B------:R-:W-:Y:S06]  /*4190*/  BRA `(.L_x_37991) ;  /* 0x0000000000b47947 */ /* 0x000fec0003800000 */
.L_x_38003:
        /* <DEDUP_REMOVED lines=14> */
.L_x_38017:
[----:B------:R-:W-:Y:S05]  /*4280*/  BSYNC B0 ;  /* 0x0000000000007941 */ /* 0x000fea0003800000 */
.L_x_38016:
[----:B------:R-:W-:-:S04]  /*4290*/  F2FP.BF16.F32.PACK_AB R0, RZ, R0 ;  /* 0x00000000ff00723e */ /* 0x000fc800000010ff */
[----:B------:R-:W-:Y:S01]  /*42a0*/  PRMT R18, R0, 0x7610, R18 ;  /* 0x0000761000127816 */ /* 0x000fe20000000012 */
[----:B------:R-:W-:Y:S06]  /*42b0*/  BRA `(.L_x_37991) ;  /* 0x00000000006c7947 */ /* 0x000fec0003800000 */
.L_x_37990:
        /* <DEDUP_REMOVED lines=16> */
.L_x_38018:
[----:B------:R-:W-:Y:S01]  /*43c0*/  PRMT R18, RZ, 0x7610, R18 ;  /* 0x00007610ff127816 */ /* 0x000fe20000000012 */
[----:B------:R-:W-:Y:S06]  /*43d0*/  BRA `(.L_x_37991) ;  /* 0x0000000000247947 */ /* 0x000fec0003800000 */
.L_x_38015:
[----:B------:R-:W2:Y:S02]  /*43e0*/  LDG.E.64 R4, desc[UR36][R4.64] ;  /* 0x0000002404047981 */ /* 0x000ea4000c1e1b00 */
[----:B--2---:R-:W0:Y:S02]  /*43f0*/  I2F.U64 R0, R4 ;  /* 0x0000000400007312 */ /* 0x004e240000301000 */
[----:B0-----:R-:W-:-:S04]  /*4400*/  F2FP.BF16.F32.PACK_AB R0, RZ, R0 ;  /* 0x00000000ff00723e */ /* 0x001fc800000010ff */
[----:B------:R-:W-:Y:S01]  /*4410*/  PRMT R18, R0, 0x7610, R18 ;  /* 0x0000761000127816 */ /* 0x000fe20000000012 */
[----:B------:R-:W-:Y:S06]  /*4420*/  BRA `(.L_x_37991) ;  /* 0x0000000000107947 */ /* 0x000fec0003800000 */
.L_x_38014:
[----:B------:R-:W2:Y:S02]  /*4430*/  LDG.E R4, desc[UR36][R4.64] ;  /* 0x0000002404047981 */ /* 0x000ea4000c1e1900 */
[----:B--2---:R-:W-:-:S04]  /*4440*/  I2FP.F32.U32 R0, R4 ;  /* 0x0000000400007245 */ /* 0x004fc80000201000 */
[----:B------:R-:W-:-:S04]  /*4450*/  F2FP.BF16.F32.PACK_AB R0, RZ, R0 ;  /* 0x00000000ff00723e */ /* 0x000fc800000010ff */
[----:B------:R-:W-:-:S07]  /*4460*/  PRMT R18, R0, 0x7610, R18 ;  /* 0x0000761000127816 */ /* 0x000fce0000000012 */
.L_x_37991:
[----:B------:R-:W-:-:S07]  /*4470*/  VIADD R27, R27, 0x80 ;  /* 0x000000801b1b7836 */ /* 0x000fce0000000000 */
.L_x_37952:
[----:B------:R-:W-:Y:S05]  /*4480*/  BSYNC B6 ;  /* 0x0000000000067941 */ /* 0x000fea0003800000 */
.L_x_37951:
[----:B------:R-:W-:Y:S01]  /*4490*/  ISETP.GE.AND P0, PT, R27, R16, PT ;  /* 0x000000101b00720c */ /* 0x000fe20003f06270 */
[----:B------:R-:W-:Y:S01]  /*44a0*/  BSSY B6, `(.L_x_38019) ;  /* 0x0000220000067945 */ /* 0x000fe20003800000 */
[----:B------:R-:W-:Y:S02]  /*44b0*/  PRMT R19, RZ, 0x7610, R19 ;  /* 0x00007610ff137816 */ /* 0x000fe40000000013 */
[----:B------:R-:W-:Y:S02]  /*44c0*/  PRMT R22, RZ, 0x7610, R22 ;  /* 0x00007610ff167816 */ /* 0x000fe40000000016 */
[----:B------:R-:W-:-:S07]  /*44d0*/  PRMT R24, RZ, 0x7610, R24 ;  /* 0x00007610ff187816 */ /* 0x000fce0000000018 */
        /* <DEDUP_REMOVED lines=23> */
.L_x_38024:
[----:B------:R-:W2:Y:S02]  /*4650*/  LDG.E.U8 R4, desc[UR36][R4.64] ;  /* 0x0000002404047981 */ /* 0x000ea4000c1e1100 */
[----:B--2---:R-:W-:-:S04]  /*4660*/  I2FP.F32.U32 R0, R4 ;  /* 0x0000000400007245 */ /* 0x004fc80000201000 */
[----:B------:R-:W-:-:S04]  /*4670*/  F2FP.BF16.F32.PACK_AB R0, RZ, R0 ;  /* 0x00000000ff00723e */ /* 0x000fc800000010ff */
[----:B------:R-:W-:Y:S01]  /*4680*/  PRMT R22, R0, 0x7610, R22 ;  /* 0x0000761000167816 */ /* 0x000fe20000000016 */
[----:B------:R-:W-:Y:S06]  /*4690*/  BRA `(.L_x_38026) ;  /* 0x0000000c00c87947 */ /* 0x000fec0003800000 */
.L_x_38023:
        /* <DEDUP_REMOVED lines=11> */
.L_x_38028:
[----:B------:R-:W2:Y:S02]  /*4750*/  LDG.E R4, desc[UR36][R4.64] ;  /* 0x0000002404047981 */ /* 0x000ea4000c1e1900 */
[----:B--2---:R-:W-:-:S04]  /*4760*/  I2FP.F32.S32 R0, R4 ;  /* 0x0000000400007245 */ /* 0x004fc80000201400 */
[----:B------:R-:W-:-:S04]  /*4770*/  F2FP.BF16.F32.PACK_AB R0, RZ, R0 ;  /* 0x00000000ff00723e */ /* 0x000fc800000010ff */
[----:B------:R-:W-:Y:S01]  /*4780*/  PRMT R22, R0, 0x7610, R22 ;  /* 0x0000761000167816 */ /* 0x000fe20000000016 */
[----:B------:R-:W-:Y:S06]  /*4790*/  BRA `(.L_x_38026) ;  /* 0x0000000c00887947 */ /* 0x000fec0003800000 */
.L_x_38027:
[----:B------:R-:W2:Y:S02]  /*47a0*/  LDG.E.U16 R4, desc[UR36][R4.64] ;  /* 0x0000002404047981 */ /* 0x000ea4000c1e1500 */
[----:B--2---:R-:W0:Y:S02]  /*47b0*/  I2F.S16 R0, R4 ;  /* 0x0000000400007306 */ /* 0x004e240000101400 */
[----:B0-----:R-:W-:-:S04]  /*47c0*/  F2FP.BF16.F32.PACK_AB R0, RZ, R0 ;  /* 0x00000000ff00723e */ /* 0x001fc800000010ff */
[----:B------:R-:W-:Y:S01]  /*47d0*/  PRMT R22, R0, 0x7610, R22 ;  /* 0x0000761000167816 */ /* 0x000fe20000000016 */
[----:B------:R-:W-:Y:S06]  /*47e0*/  BRA `(.L_x_38026) ;  /* 0x0000000c00747947 */ /* 0x000fec0003800000 */
.L_x_38022:
        /* <DEDUP_REMOVED lines=9> */
.L_x_38030:
[----:B------:R-:W2:Y:S02]  /*4880*/  LDG.E.U16 R0, desc[UR36][R4.64] ;  /* 0x0000002404007981 */ /* 0x000ea4000c1e1500 */
[----:B--2---:R-:W-:-:S05]  /*4890*/  HADD2.F32 R0, -RZ, R0.H0_H0 ;  /* 0x20000000ff007230 */ /* 0x004fca0000004100 */
[----:B------:R-:W-:-:S04]  /*48a0*/  F2FP.BF16.F32.PACK_AB R0, RZ, R0 ;  /* 0x00000000ff00723e */ /* 0x000fc800000010ff */
[----:B------:R-:W-:Y:S01]  /*48b0*/  PRMT R22, R0, 0x7610, R22 ;  /* 0x0000761000167816 */ /* 0x000fe20000000016 */
[----:B------:R-:W-:Y:S06]  /*48c0*/  BRA `(.L_x_38026) ;  /* 0x0000000c003c7947 */ /* 0x000fec0003800000 */
.L_x_38029:
        /* <DEDUP_REMOVED lines=9> */
.L_x_38032:
[----:B------:R-:W2:Y:S02]  /*4960*/  LDG.E.U16 R4, desc[UR36][R4.64] ;  /* 0x0000002404047981 */ /* 0x000ea4000c1e1500 */
[----:B--2---:R-:W-:-:S05]  /*4970*/  HADD2.F32 R0, -RZ, R4.H0_H0 ;  /* 0x20000004ff007230 */ /* 0x004fca0000004100 */
[----:B------:R-:W-:-:S04]  /*4980*/  F2FP.BF16.F32.PACK_AB R0, RZ, R0 ;  /* 0x00000000ff00723e */ /* 0x000fc800000010ff */
[----:B------:R-:W-:Y:S01]  /*4990*/  PRMT R22, R0, 0x7610, R22 ;  /* 0x0000761000167816 */ /* 0x000fe20000000016 */
[----:B------:R-:W-:Y:S06]  /*49a0*/  BRA `(.L_x_38026) ;  /* 0x0000000c00047947 */ /* 0x000fec0003800000 */
.L_x_38031:
        /* <DEDUP_REMOVED lines=9> */
.L_x_38021:
        /* <DEDUP_REMOVED lines=14> */
.L_x_38035:
        /* <DEDUP_REMOVED lines=9> */
.L_x_38034:
        /* <DEDUP_REMOVED lines=28> */
.L_x_38037:
        /* <DEDUP_REMOVED lines=15> */
.L_x_38036:
[----:B------:R0:W5:Y:S01]  /*4e60*/  LDG.E.U16 R22, desc[UR36][R4.64] ;  /* 0x0000002404167981 */ /* 0x000162000c1e1500 */
[----:B------:R-:W-:Y:S05]  /*4e70*/  BRA `(.L_x_38026) ;  /* 0x0000000400d07947 */ /* 0x000fea0003800000 */
.L_x_38033:
        /* <DEDUP_REMOVED lines=13> */
.L_x_38040:
        /* <DEDUP_REMOVED lines=21> */
.L_x_38044:
[----:B------:R-:W-:Y:S05]  /*50a0*/  BSYNC B1 ;  /* 0x0000000000017941 */ /* 0x000fea0003800000 */
.L_x_38043:
[----:B------:R-:W-:Y:S01]  /*50b0*/  LEA R5, R0, 0x3b800000, 0x17 ;  /* 0x3b80000000057811 */ /* 0x000fe200078eb8ff */
[----:B------:R-:W-:-:S05]  /*50c0*/  IMAD.SHL.U32 R0, R3, 0x100000, RZ ;  /* 0x0010000003007824 */ /* 0x000fca00078e00ff */
[----:B------:R-:W-:-:S07]  /*50d0*/  LOP3.LUT R0, R5, R0, R6, 0xfe, !PT ;  /* 0x0000000005007212 */ /* 0x000fce00078efe06 */
.L_x_38042:
[----:B------:R-:W-:Y:S05]  /*50e0*/  BSYNC B0 ;  /* 0x0000000000007941 */ /* 0x000fea0003800000 */
.L_x_38041:
[----:B------:R-:W-:-:S04]  /*50f0*/  F2FP.BF16.F32.PACK_AB R0, RZ, R0 ;  /* 0x00000000ff00723e */ /* 0x000fc800000010ff */
[----:B------:R-:W-:Y:S01]  /*5100*/  PRMT R22, R0, 0x7610, R22 ;  /* 0x0000761000167816 */ /* 0x000fe20000000016 */
[----:B------:R-:W-:Y:S06]  /*5110*/  BRA `(.L_x_38026) ;  /* 0x0000000400287947 */ /* 0x000fec0003800000 */
.L_x_38039:
        /* <DEDUP_REMOVED lines=21> */
.L_x_38048:
[----:B------:R-:W-:Y:S05]  /*5270*/  BSYNC B1 ;  /* 0x0000000000017941 */ /* 0x000fea0003800000 */
.L_x_38047:
[----:B------:R-:W-:Y:S01]  /*5280*/  LEA R5, R0, 0x37800000, 0x17 ;  /* 0x3780000000057811 */ /* 0x000fe200078eb8ff */
[----:B------:R-:W-:-:S05]  /*5290*/  IMAD.SHL.U32 R0, R3, 0x200000, RZ ;  /* 0x0020000003007824 */ /* 0x000fca00078e00ff */
[----:B------:R-:W-:-:S07]  /*52a0*/  LOP3.LUT R0, R5, R0, R6, 0xfe, !PT ;  /* 0x0000000005007212 */ /* 0x000fce00078efe06 */
.L_x_38046:
[----:B------:R-:W-:Y:S05]  /*52b0*/  BSYNC B0 ;  /* 0x0000000000007941 */ /* 0x000fea0003800000 */
.L_x_38045:
[----:B------:R-:W-:-:S04]  /*52c0*/  F2FP.BF16.F32.PACK_AB R0, RZ, R0 ;  /* 0x00000000ff00723e */ /* 0x000fc800000010ff */
[----:B------:R-:W-:Y:S01]  /*52d0*/  PRMT R22, R0, 0x7610, R22 ;  /* 0x0000761000167816 */ /* 0x000fe20000000016 */
[----:B------:R-:W-:Y:S06]  /*52e0*/  BRA `(.L_x_38026) ;  /* 0x0000000000b47947 */ /* 0x000fec0003800000 */
.L_x_38038:
        /* <DEDUP_REMOVED lines=14> */
.L_x_38052:
[----:B------:R-:W-:Y:S05]  /*53d0*/  BSYNC B0 ;  /* 0x0000000000007941 */ /* 0x000fea0003800000 */
.L_x_38051:
[----:B------:R-:W-:-:S04]  /*53e0*/  F2FP.BF16.F32.PACK_AB R0, RZ, R0 ;  /* 0x00000000ff00723e */ /* 0x000fc800000010ff */
[----:B------:R-:W-:Y:S01]  /*53f0*/  PRMT R22, R0, 0x7610, R22 ;  /* 0x0000761000167816 */ /* 0x000fe20000000016 */
[----:B------:R-:W-:Y:S06]  /*5400*/  BRA `(.L_x_38026) ;  /* 0x00000000006c7947 */ /* 0x000fec0003800000 */
.L_x_38025:
        /* <DEDUP_REMOVED lines=16> */
.L_x_38053:
[----:B------:R-:W-:Y:S01]  /*5510*/  PRMT R22, RZ, 0x7610, R22 ;  /* 0x00007610ff167816 */ /* 0x000fe20000000016 */
[----:B------:R-:W-:Y:S06]  /*5520*/  BRA `(.L_x_38026) ;  /* 0x0000000000247947 */ /* 0x000fec0003800000 */
.L_x_38050:
[----:B------:R-:W2:Y:S02]  /*5530*/  LDG.E.64 R4, desc[UR36][R4.64] ;  /* 0x0000002404047981 */ /* 0x000ea4000c1e1b00 */
[----:B--2---:R-:W0:Y:S02]  /*5540*/  I2F.U64 R0, R4 ;  /* 0x0000000400007312 */ /* 0x004e240000301000 */
[----:B0-----:R-:W-:-:S04]  /*5550*/  F2FP.BF16.F32.PACK_AB R0, RZ, R0 ;  /* 0x00000000ff00723e */ /* 0x001fc800000010ff */
[----:B------:R-:W-:Y:S01]  /*5560*/  PRMT R22, R0, 0x7610, R22 ;  /* 0x0000761000167816 */ /* 0x000fe20000000016 */
[----:B------:R-:W-:Y:S06]  /*5570*/  BRA `(.L_x_38026) ;  /* 0x0000000000107947 */ /* 0x000fec0003800000 */
.L_x_38049:
[----:B------:R-:W2:Y:S02]  /*5580*/  LDG.E R4, desc[UR36][R4.64] ;  /* 0x0000002404047981 */ /* 0x000ea4000c1e1900 */
[----:B--2---:R-:W-:-:S04]  /*5590*/  I2FP.F32.U32 R0, R4 ;  /* 0x0000000400007245 */ /* 0x004fc80000201000 */
[----:B------:R-:W-:-:S04]  /*55a0*/  F2FP.BF16.F32.PACK_AB R0, RZ, R0 ;  /* 0x00000000ff00723e */ /* 0x000fc800000010ff */
[----:B------:R-:W-:-:S07]  /*55b0*/  PRMT R22, R0, 0x7610, R22 ;  /* 0x0000761000167816 */ /* 0x000fce0000000016 */
.L_x_38026:
[----:B------:R-:W1:Y:S01]  /*55c0*/  LDC.U8 R6, c[0x0][0x23d] ;  /* 0x00008f40ff067b82 */ /* 0x000e620000000000 */
[----:B------:R-:W-:Y:S02]  /*55d0*/  ULDC UR4, c[0x0][0x244] ;  /* 0x0000910000047ab9 */ /* 0x000fe40000000800 */
[----:B------:R-:W-:-:S05]  /*55e0*/  IMAD R3, R24, UR4, RZ ;  /* 0x0000000418037c24 */ /* 0x000fca000f8e02ff */
[----:B0-----:R-:W0:Y:S01]  /*55f0*/  LDC.64 R4, c[0x0][0x230] ;  /* 0x00008c00ff047b82 */ /* 0x001e220000000a00 */
[----:B-1----:R-:W-:-:S04]  /*5600*/  PRMT R0, R6, 0x9910, RZ ;  /* 0x0000991006007816 */ /* 0x002fc800000000ff */
        /* <DEDUP_REMOVED lines=17> */
.L_x_38057:
[----:B------:R-:W2:Y:S02]  /*5720*/  LDG.E.U8 R4, desc[UR36][R4.64] ;  /* 0x0000002404047981 */ /* 0x000ea4000c1e1100 */
[----:B--2---:R-:W-:-:S04]  /*5730*/  I2FP.F32.U32 R0, R4 ;  /* 0x0000000400007245 */ /* 0x004fc80000201000 */
[----:B------:R-:W-:-:S04]  /*5740*/  F2FP.BF16.F32.PACK_AB R0, RZ, R0 ;  /* 0x00000000ff00723e */ /* 0x000fc800000010ff */
[----:B------:R-:W-:Y:S01]  /*5750*/  PRMT R24, R0, 0x7610, R24 ;  /* 0x0000761000187816 */ /* 0x000fe20000000018 */
[----:B------:R-:W-:Y:S06]  /*5760*/  BRA `(.L_x_38059) ;  /* 0x0000000c00c87947 */ /* 0x000fec0003800000 */
.L_x_38056:
        /* <DEDUP_REMOVED lines=11> */
.L_x_38061:
[----:B------:R-:W2:Y:S02]  /*5820*/  LDG.E R4, desc[UR36][R4.64] ;  /* 0x0000002404047981 */ /* 0x000ea4000c1e1900 */
[----:B--2---:R-:W-:-:S04]  /*5830*/  I2FP.F32.S32 R0, R4 ;  /* 0x0000000400007245 */ /* 0x004fc80000201400 */
[----:B------:R-:W-:-:S04]  /*5840*/  F2FP.BF16.F32.PACK_AB R0, RZ, R0 ;  /* 0x00000000ff00723e */ /* 0x000fc800000010ff */
[----:B------:R-:W-:Y:S01]  /*5850*/  PRMT R24, R0, 0x7610, R24 ;  /* 0x0000761000187816 */ /* 0x000fe20000000018 */
[----:B------:R-:W-:Y:S06]  /*5860*/  BRA `(.L_x_38059) ;  /* 0x0000000c00887947 */ /* 0x000fec0003800000 */
.L_x_38060:
[----:B------:R-:W2:Y:S02]  /*5870*/  LDG.E.U16 R4, desc[UR36][R4.64] ;  /* 0x0000002404047981 */ /* 0x000ea4000c1e1500 */
[----:B--2---:R-:W0:Y:S02]  /*5880*/  I2F.S16 R0, R4 ;  /* 0x0000000400007306 */ /* 0x004e240000101400 */
[----:B0-----:R-:W-:-:S04]  /*5890*/  F2FP.BF16.F32.PACK_AB R0, RZ, R0 ;  /* 0x00000000ff00723e */ /* 0x001fc800000010ff */
[----:B------:R-:W-:Y:S01]  /*58a0*/  PRMT R24, R0, 0x7610, R24 ;  /* 0x0000761000187816 */ /* 0x000fe20000000018 */
[----:B------:R-:W-:Y:S06]  /*58b0*/  BRA `(.L_x_38059) ;  /* 0x0000000c00747947 */ /* 0x000fec0003800000 */
.L_x_38055:
        /* <DEDUP_REMOVED lines=9> */
.L_x_38063:
[----:B------:R-:W2:Y:S02]  /*5950*/  LDG.E.U16 R0, desc[UR36][R4.64] ;  /* 0x0000002404007981 */ /* 0x000ea4000c1e1500 */
[----:B--2---:R-:W-:-:S05]  /*5960*/  HADD2.F32 R0, -RZ, R0.H0_H0 ;  /* 0x20000000ff007230 */ /* 0x004fca0000004100 */
[----:B------:R-:W-:-:S04]  /*5970*/  F2FP.BF16.F32.PACK_AB R0, RZ, R0 ;  /* 0x00000000ff00723e */ /* 0x000fc800000010ff */
[----:B------:R-:W-:Y:S01]  /*5980*/  PRMT R24, R0, 0x7610, R24 ;  /* 0x0000761000187816 */ /* 0x000fe20000000018 */
[----:B------:R-:W-:Y:S06]  /*5990*/  BRA `(.L_x_38059) ;  /* 0x0000000c003c7947 */ /* 0x000fec0003800000 */
.L_x_38062:
        /* <DEDUP_REMOVED lines=9> */
.L_x_38065:
[----:B------:R-:W2:Y:S02]  /*5a30*/  LDG.E.U16 R4, desc[UR36][R4.64] ;  /* 0x0000002404047981 */ /* 0x000ea4000c1e1500 */
[----:B--2---:R-:W-:-:S05]  /*5a40*/  HADD2.F32 R0, -RZ, R4.H0_H0 ;  /* 0x20000004ff007230 */ /* 0x004fca0000004100 */
[----:B------:R-:W-:-:S04]  /*5a50*/  F2FP.BF16.F32.PACK_AB R0, RZ, R0 ;  /* 0x00000000ff00723e */ /* 0x000fc800000010ff */
[----:B------:R-:W-:Y:S01]  /*5a60*/  PRMT R24, R0, 0x7610, R24 ;  /* 0x0000761000187816 */ /* 0x000fe20000000018 */
[----:B------:R-:W-:Y:S06]  /*5a70*/  BRA `(.L_x_38059) ;  /* 0x0000000c00047947 */ /* 0x000fec0003800000 */
.L_x_38064:
        /* <DEDUP_REMOVED lines=9> */
.L_x_38054:
        /* <DEDUP_REMOVED lines=14> */
.L_x_38068:
        /* <DEDUP_REMOVED lines=9> */
.L_x_38067:
        /* <DEDUP_REMOVED lines=28> */
.L_x_38070:
        /* <DEDUP_REMOVED lines=15> */
.L_x_38069:
[----:B------:R0:W5:Y:S01]  /*5f30*/  LDG.E.U16 R24, desc[UR36][R4.64] ;  /* 0x0000002404187981 */ /* 0x000162000c1e1500 */
[----:B------:R-:W-:Y:S05]  /*5f40*/  BRA `(.L_x_38059) ;  /* 0x0000000400d07947 */ /* 0x000fea0003800000 */
.L_x_38066:
        /* <DEDUP_REMOVED lines=13> */
.L_x_38073:
        /* <DEDUP_REMOVED lines=21> */
.L_x_38077:
[----:B------:R-:W-:Y:S05]  /*6170*/  BSYNC B1 ;  /* 0x0000000000017941 */ /* 0x000fea0003800000 */
.L_x_38076:
[----:B------:R-:W-:Y:S01]  /*6180*/  LEA R5, R0, 0x3b800000, 0x17 ;  /* 0x3b80000000057811 */ /* 0x000fe200078eb8ff */
[----:B------:R-:W-:-:S05]  /*6190*/  IMAD.SHL.U32 R0, R3, 0x100000, RZ ;  /* 0x0010000003007824 */ /* 0x000fca00078e00ff */
[----:B------:R-:W-:-:S07]  /*61a0*/  LOP3.LUT R0, R5, R0, R6, 0xfe, !PT ;  /* 0x0000000005007212 */ /* 0x000fce00078efe06 */
.L_x_38075:
[----:B------:R-:W-:Y:S05]  /*61b0*/  BSYNC B0 ;  /* 0x0000000000007941 */ /* 0x000fea0003800000 */
.L_x_38074:
[----:B------:R-:W-:-:S04]  /*61c0*/  F2FP.BF16.F32.PACK_AB R0, RZ, R0 ;  /* 0x00000000ff00723e */ /* 0x000fc800000010ff */
[----:B------:R-:W-:Y:S01]  /*61d0*/  PRMT R24, R0, 0x7610, R24 ;  /* 0x0000761000187816 */ /* 0x000fe20000000018 */
[----:B------:R-:W-:Y:S06]  /*61e0*/  BRA `(.L_x_38059) ;  /* 0x0000000400287947 */ /* 0x000fec0003800000 */
.L_x_38072:
        /* <DEDUP_REMOVED lines=21> */
.L_x_38081:
[----:B------:R-:W-:Y:S05]  /*6340*/  BSYNC B1 ;  /* 0x0000000000017941 */ /* 0x000fea0003800000 */
.L_x_38080:
[----:B------:R-:W-:Y:S01]  /*6350*/  LEA R5, R0, 0x37800000, 0x17 ;  /* 0x3780000000057811 */ /* 0x000fe200078eb8ff */
[----:B------:R-:W-:-:S05]  /*6360*/  IMAD.SHL.U32 R0, R3, 0x200000, RZ ;  /* 0x0020000003007824 */ /* 0x000fca00078e00ff */
[----:B------:R-:W-:-:S07]  /*6370*/  LOP3.LUT R0, R5, R0, R6, 0xfe, !PT ;  /* 0x0000000005007212 */ /* 0x000fce00078efe06 */
.L_x_38079:
[----:B------:R-:W-:Y:S05]  /*6380*/  BSYNC B0 ;  /* 0x0000000000007941 */ /* 0x000fea0003800000 */
.L_x_38078:
[----:B------:R-:W-:-:S04]  /*6390*/  F2FP.BF16.F32.PACK_AB R0, RZ, R0 ;  /* 0x00000000ff00723e */ /* 0x000fc800000010ff */
[----:B------:R-:W-:Y:S01]  /*63a0*/  PRMT R24, R0, 0x7610, R24 ;  /* 0x0000761000187816 */ /* 0x000fe20000000018 */
[----:B------:R-:W-:Y:S06]  /*63b0*/  BRA `(.L_x_38059) ;  /* 0x0000000000b47947 */ /* 0x000fec0003800000 */
.L_x_38071:
        /* <DEDUP_REMOVED lines=14> */
.L_x_38085:
[----:B------:R-:W-:Y:S05]  /*64a0*/  BSYNC B0 ;  /* 0x0000000000007941 */ /* 0x000fea0003800000 */
.L_x_38084:
[----:B------:R-:W-:-:S04]  /*64b0*/  F2FP.BF16.F32.PACK_AB R0, RZ, R0 ;  /* 0x00000000ff00723e */ /* 0x000fc800000010ff */
[----:B------:R-:W-:Y:S01]  /*64c0*/  PRMT R24, R0, 0x7610, R24 ;  /* 0x0000761000187816 */ /* 0x000fe20000000018 */
[----:B------:R-:W-:Y:S06]  /*64d0*/  BRA `(.L_x_38059) ;  /* 0x00000000006c7947 */ /* 0x000fec0003800000 */
.L_x_38058:
        /* <DEDUP_REMOVED lines=16> */
.L_x_38086:
[----:B------:R-:W-:Y:S01]  /*65e0*/  PRMT R24, RZ, 0x7610, R24 ;  /* 0x00007610ff187816 */ /* 0x000fe20000000018 */
[----:B------:R-:W-:Y:S06]  /*65f0*/  BRA `(.L_x_38059) ;  /* 0x0000000000247947 */ /* 0x000fec0003800000 */
.L_x_38083:
[----:B------:R-:W2:Y:S02]  /*6600*/  LDG.E.64 R4, desc[UR36][R4.64] ;  /* 0x0000002404047981 */ /* 0x000ea4000c1e1b00 */
[----:B--2---:R-:W0:Y:S02]  /*6610*/  I2F.U64 R0, R4 ;  /* 0x0000000400007312 */ /* 0x004e240000301000 */
[----:B0-----:R-:W-:-:S04]  /*6620*/  F2FP.BF16.F32.PACK_AB R0, RZ, R0 ;  /* 0x00000000ff00723e */ /* 0x001fc800000010ff */
[----:B------:R-:W-:Y:S01]  /*6630*/  PRMT R24, R0, 0x7610, R24 ;  /* 0x0000761000187816 */ /* 0x000fe20000000018 */
[----:B------:R-:W-:Y:S06]  /*6640*/  BRA `(.L_x_38059) ;  /* 0x0000000000107947 */ /* 0x000fec0003800000 */
.L_x_38082:
[----:B------:R-:W2:Y:S02]  /*6650*/  LDG.E R4, desc[UR36][R4.64] ;  /* 0x0000002404047981 */ /* 0x000ea4000c1e1900 */
[----:B--2---:R-:W-:-:S04]  /*6660*/  I2FP.F32.U32 R0, R4 ;  /* 0x0000000400007245 */ /* 0x004fc80000201000 */
[----:B------:R-:W-:-:S04]  /*6670*/  F2FP.BF16.F32.PACK_AB R0, RZ, R0 ;  /* 0x00000000ff00723e */ /* 0x000fc800000010ff */
[----:B------:R-:W-:-:S07]  /*6680*/  PRMT R24, R0, 0x7610, R24 ;  /* 0x0000761000187816 */ /* 0x000fce0000000018 */
.L_x_38059:
[----:B------:R-:W-:-:S07]  /*6690*/  VIADD R27, R27, 0x80 ;  /* 0x000000801b1b7836 */ /* 0x000fce0000000000 */
.L_x_38020:
[----:B------:R-:W-:Y:S05]  /*66a0*/  BSYNC B6 ;  /* 0x0000000000067941 */ /* 0x000fea0003800000 */
.L_x_38019:
        /* <DEDUP_REMOVED lines=26> */
.L_x_38092:
[----:B------:R-:W2:Y:S02]  /*6850*/  LDG.E.U8 R4, desc[UR36][R4.64] ;  /* 0x0000002404047981 */ /* 0x000ea4000c1e1100 */
[----:B--2---:R-:W-:-:S04]  /*6860*/  I2FP.F32.U32 R0, R4 ;  /* 0x0000000400007245 */ /* 0x004fc80000201000 */
[----:B------:R-:W-:-:S04]  /*6870*/  F2FP.BF16.F32.PACK_AB R0, RZ, R0 ;  /* 0x00000000ff00723e */ /* 0x000fc800000010ff */
[----:B------:R-:W-:Y:S01]  /*6880*/  PRMT R19, R0, 0x7610, R19 ;  /* 0x0000761000137816 */ /* 0x000fe20000000013 */
[----:B------:R-:W-:Y:S06]  /*6890*/  BRA `(.L_x_38094) ;  /* 0x0000000c00c87947 */ /* 0x000fec0003800000 */
.L_x_38091:
        /* <DEDUP_REMOVED lines=11> */
.L_x_38096:
[----:B------:R-:W2:Y:S02]  /*6950*/  LDG.E R4, desc[UR36][R4.64] ;  /* 0x0000002404047981 */ /* 0x000ea4000c1e1900 */
[----:B--2---:R-:W-:-:S04]  /*6960*/  I2FP.F32.S32 R0, R4 ;  /* 0x0000000400007245 */ /* 0x004fc80000201400 */
[----:B------:R-:W-:-:S04]  /*6970*/  F2FP.BF16.F32.PACK_AB R0, RZ, R0 ;  /* 0x00000000ff00723e */ /* 0x000fc800000010ff */
[----:B------:R-:W-:Y:S01]  /*6980*/  PRMT R19, R0, 0x7610, R19 ;  /* 0x0000761000137816 */ /* 0x000fe20000000013 */
[----:B------:R-:W-:Y:S06]  /*6990*/  BRA `(.L_x_38094) ;  /* 0x0000000c00887947 */ /* 0x000fec0003800000 */
.L_x_38095:
[----:B------:R-:W2:Y:S02]  /*69a0*/  LDG.E.U16 R4, desc[UR36][R4.64] ;  /* 0x0000002404047981 */ /* 0x000ea4000c1e1500 */
[----:B--2---:R-:W0:Y:S02]  /*69b0*/  I2F.S16 R0, R4 ;  /* 0x0000000400007306 */ /* 0x004e240000101400 */
[----:B0-----:R-:W-:-:S04]  /*69c0*/  F2FP.BF16.F32.PACK_AB R0, RZ, R0 ;  /* 0x00000000ff00723e */ /* 0x001fc800000010ff */
[----:B------:R-:W-:Y:S01]  /*69d0*/  PRMT R19, R0, 0x7610, R19 ;  /* 0x0000761000137816 */ /* 0x000fe20000000013 */
[----:B------:R-:W-:Y:S06]  /*69e0*/  BRA `(.L_x_38094) ;  /* 0x0000000c00747947 */ /* 0x000fec0003800000 */
.L_x_38090:
        /* <DEDUP_REMOVED lines=9> */
.L_x_38098:
[----:B------:R-:W2:Y:S02]  /*6a80*/  LDG.E.U16 R0, desc[UR36][R4.64] ;  /* 0x0000002404007981 */ /* 0x000ea4000c1e1500 */
[----:B--2---:R-:W-:-:S05]  /*6a90*/  HADD2.F32 R0, -RZ, R0.H0_H0 ;  /* 0x20000000ff007230 */ /* 0x004fca0000004100 */
[----:B------:R-:W-:-:S04]  /*6aa0*/  F2FP.BF16.F32.PACK_AB R0, RZ, R0 ;  /* 0x00000000ff00723e */ /* 0x000fc800000010ff */
[----:B------:R-:W-:Y:S01]  /*6ab0*/  PRMT R19, R0, 0x7610, R19 ;  /* 0x0000761000137816 */ /* 0x000fe20000000013 */
[----:B------:R-:W-:Y:S06]  /*6ac0*/  BRA `(.L_x_38094) ;  /* 0x0000000c003c7947 */ /* 0x000fec0003800000 */
.L_x_38097:
        /* <DEDUP_REMOVED lines=9> */
.L_x_38100:
[----:B------:R-:W2:Y:S02]  /*6b60*/  LDG.E.U16 R4, desc[UR36][R4.64] ;  /* 0x0000002404047981 */ /* 0x000ea4000c1e1500 */
[----:B--2---:R-:W-:-:S05]  /*6b70*/  HADD2.F32 R0, -RZ, R4.H0_H0 ;  /* 0x20000004ff007230 */ /* 0x004fca0000004100 */
[----:B------:R-:W-:-:S04]  /*6b80*/  F2FP.BF16.F32.PACK_AB R0, RZ, R0 ;  /* 0x00000000ff00723e */ /* 0x000fc800000010ff */
[----:B------:R-:W-:Y:S01]  /*6b90*/  PRMT R19, R0, 0x7610, R19 ;  /* 0x0000761000137816 */ /* 0x000fe20000000013 */
[----:B------:R-:W-:Y:S06]  /*6ba0*/  BRA `(.L_x_38094) ;  /* 0x0000000c00047947 */ /* 0x000fec0003800000 */
.L_x_38099:
        /* <DEDUP_REMOVED lines=9> */
.L_x_38089:
        /* <DEDUP_REMOVED lines=14> */
.L_x_38103:
        /* <DEDUP_REMOVED lines=9> */
.L_x_38102:
        /* <DEDUP_REMOVED lines=28> */
.L_x_38105:
        /* <DEDUP_REMOVED lines=15> */
.L_x_38104:
[----:B------:R0:W5:Y:S01]  /*7060*/  LDG.E.U16 R19, desc[UR36][R4.64] ;  /* 0x0000002404137981 */ /* 0x000162000c1e1500 */
[----:B------:R-:W-:Y:S05]  /*7070*/  BRA `(.L_x_38094) ;  /* 0x0000000400d07947 */ /* 0x000fea0003800000 */
.L_x_38101:
        /* <DEDUP_REMOVED lines=13> */
.L_x_38108:
        /* <DEDUP_REMOVED lines=21> */
.L_x_38112:
[----:B------:R-:W-:Y:S05]  /*72a0*/  BSYNC B1 ;  /* 0x0000000000017941 */ /* 0x000fea0003800000 */
.L_x_38111:
[----:B------:R-:W-:Y:S01]  /*72b0*/  LEA R5, R0, 0x3b800000, 0x17 ;  /* 0x3b80000000057811 */ /* 0x000fe200078eb8ff */
[----:B------:R-:W-:-:S05]  /*72c0*/  IMAD.SHL.U32 R0, R3, 0x100000, RZ ;  /* 0x0010000003007824 */ /* 0x000fca00078e00ff */
[----:B------:R-:W-:-:S07]  /*72d0*/  LOP3.LUT R0, R5, R0, R6, 0xfe, !PT ;  /* 0x0000000005007212 */ /* 0x000fce00078efe06 */
.L_x_38110:
[----:B------:R-:W-:Y:S05]  /*72e0*/  BSYNC B0 ;  /* 0x0000000000007941 */ /* 0x000fea0003800000 */
.L_x_38109:
[----:B------:R-:W-:-:S04]  /*72f0*/  F2FP.BF16.F32.PACK_AB R0, RZ, R0 ;  /* 0x00000000ff00723e */ /* 0x000fc800000010ff */
[----:B------:R-:W-:Y:S01]  /*7300*/  PRMT R19, R0, 0x7610, R19 ;  /* 0x0000761000137816 */ /* 0x000fe20000000013 */
[----:B------:R-:W-:Y:S06]  /*7310*/  BRA `(.L_x_38094) ;  /* 0x0000000400287947 */ /* 0x000fec0003800000 */
.L_x_38107:
        /* <DEDUP_REMOVED lines=21> */
.L_x_38116:
[----:B------:R-:W-:Y:S05]  /*7470*/  BSYNC B1 ;  /* 0x0000000000017941 */ /* 0x000fea0003800000 */
.L_x_38115:
[----:B------:R-:W-:Y:S01]  /*7480*/  LEA R5, R0, 0x37800000, 0x17 ;  /* 0x3780000000057811 */ /* 0x000fe200078eb8ff */
[----:B------:R-:W-:-:S05]  /*7490*/  IMAD.SHL.U32 R0, R3, 0x200000, RZ ;  /* 0x0020000003007824 */ /* 0x000fca00078e00ff */
[----:B------:R-:W-:-:S07]  /*74a0*/  LOP3.LUT R0, R5, R0, R6, 0xfe, !PT ;  /* 0x0000000005007212 */ /* 0x000fce00078efe06 */
.L_x_38114:
[----:B------:R-:W-:Y:S05]  /*74b0*/  BSYNC B0 ;  /* 0x0000000000007941 */ /* 0x000fea0003800000 */
.L_x_38113:
[----:B------:R-:W-:-:S04]  /*74c0*/  F2FP.BF16.F32.PACK_AB R0, RZ, R0 ;  /* 0x00000000ff00723e */ /* 0x000fc800000010ff */
[----:B------:R-:W-:Y:S01]  /*74d0*/  PRMT R19, R0, 0x7610, R19 ;  /* 0x0000761000137816 */ /* 0x000fe20000000013 */
[----:B------:R-:W-:Y:S06]  /*74e0*/  BRA `(.L_x_38094) ;  /* 0x0000000000b47947 */ /* 0x000fec0003800000 */
.L_x_38106:
        /* <DEDUP_REMOVED lines=14> */
.L_x_38120:
[----:B------:R-:W-:Y:S05]  /*75d0*/  BSYNC B0 ;  /* 0x0000000000007941 */ /* 0x000fea0003800000 */
.L_x_38119:
[----:B------:R-:W-:-:S04]  /*75e0*/  F2FP.BF16.F32.PACK_AB R0, RZ, R0 ;  /* 0x00000000ff00723e */ /* 0x000fc800000010ff */
[----:B------:R-:W-:Y:S01]  /*75f0*/  PRMT R19, R0, 0x7610, R19 ;  /* 0x0000761000137816 */ /* 0x000fe20000000013 */
[----:B------:R-:W-:Y:S06]  /*7600*/  BRA `(.L_x_38094) ;  /* 0x00000000006c7947 */ /* 0x000fec0003800000 */
.L_x_38093:
        /* <DEDUP_REMOVED lines=16> */
.L_x_38121:
[----:B------:R-:W-:Y:S01]  /*7710*/  PRMT R19, RZ, 0x7610, R19 ;  /* 0x00007610ff137816 */ /* 0x000fe20000000013 */
[----:B------:R-:W-:Y:S06]  /*7720*/  BRA `(.L_x_38094) ;  /* 0x0000000000247947 */ /* 0x000fec0003800000 */
.L_x_38118:
[----:B------:R-:W2:Y:S02]  /*7730*/  LDG.E.64 R4, desc[UR36][R4.64] ;  /* 0x0000002404047981 */ /* 0x000ea4000c1e1b00 */
[----:B--2---:R-:W0:Y:S02]  /*7740*/  I2F.U64 R0, R4 ;  /* 0x0000000400007312 */ /* 0x004e240000301000 */
[----:B0-----:R-:W-:-:S04]  /*7750*/  F2FP.BF16.F32.PACK_AB R0, RZ, R0 ;  /* 0x00000000ff00723e */ /* 0x001fc800000010ff */
[----:B------:R-:W-:Y:S01]  /*7760*/  PRMT R19, R0, 0x7610, R19 ;  /* 0x0000761000137816 */ /* 0x000fe20000000013 */
[----:B------:R-:W-:Y:S06]  /*7770*/  BRA `(.L_x_38094) ;  /* 0x0000000000107947 */ /* 0x000fec0003800000 */
.L_x_38117:
[----:B------:R-:W2:Y:S02]  /*7780*/  LDG.E R4, desc[UR36][R4.64] ;  /* 0x0000002404047981 */ /* 0x000ea4000c1e1900 */
[----:B--2---:R-:W-:-:S04]  /*7790*/  I2FP.F32.U32 R0, R4 ;  /* 0x0000000400007245 */ /* 0x004fc80000201000 */
[----:B------:R-:W-:-:S04]  /*77a0*/  F2FP.BF16.F32.PACK_AB R0, RZ, R0 ;  /* 0x00000000ff00723e */ /* 0x000fc800000010ff */
[----:B------:R-:W-:-:S07]  /*77b0*/  PRMT R19, R0, 0x7610, R19 ;  /* 0x0000761000137816 */ /* 0x000fce0000000013 */
.L_x_38094:
        /* <DEDUP_REMOVED lines=21> */
.L_x_38125:
[----:B------:R-:W2:Y:S02]  /*7910*/  LDG.E.U8 R4, desc[UR36][R4.64] ;  /* 0x0000002404047981 */ /* 0x000ea4000c1e1100 */
[----:B--2---:R-:W-:-:S04]  /*7920*/  I2FP.F32.U32 R0, R4 ;  /* 0x0000000400007245 */ /* 0x004fc80000201000 */
[----:B------:R-:W-:Y:S01]  /*7930*/  F2FP.BF16.F32.PACK_AB R0, RZ, R0 ;  /* 0x00000000ff00723e */ /* 0x000fe200000010ff */
[----:B------:R-:W-:Y:S06]  /*7940*/  BRA `(.L_x_38088) ;  /* 0x0000000c008c7947 */ /* 0x000fec0003800000 */
.L_x_38124:
        /* <DEDUP_REMOVED lines=10> */
.L_x_38128:
[----:B------:R-:W2:Y:S02]  /*79f0*/  LDG.E R4, desc[UR36][R4.64] ;  /* 0x0000002404047981 */ /* 0x000ea4000c1e1900 */
[----:B--2---:R-:W-:-:S04]  /*7a00*/  I2FP.F32.S32 R0, R4 ;  /* 0x0000000400007245 */ /* 0x004fc80000201400 */
[----:B------:R-:W-:Y:S01]  /*7a10*/  F2FP.BF16.F32.PACK_AB R0, RZ, R0 ;  /* 0x00000000ff00723e */ /* 0x000fe200000010ff */
[----:B------:R-:W-:Y:S06]  /*7a20*/  BRA `(.L_x_38088) ;  /* 0x0000000c00547947 */ /* 0x000fec0003800000 */
.L_x_38127:
[----:B------:R-:W2:Y:S02]  /*7a30*/  LDG.E.U16 R4, desc[UR36][R4.64] ;  /* 0x0000002404047981 */ /* 0x000ea4000c1e1500 */
[----:B--2---:R-:W0:Y:S02]  /*7a40*/  I2F.S16 R0, R4 ;  /* 0x0000000400007306 */ /* 0x004e240000101400 */
[----:B0-----:R-:W-:Y:S01]  /*7a50*/  F2FP.BF16.F32.PACK_AB R0, RZ, R0 ;  /* 0x00000000ff00723e */ /* 0x001fe200000010ff */
[----:B------:R-:W-:Y:S06]  /*7a60*/  BRA `(.L_x_38088) ;  /* 0x0000000c00447947 */ /* 0x000fec0003800000 */
.L_x_38123:
        /* <DEDUP_REMOVED lines=9> */
.L_x_38130:
[----:B------:R-:W2:Y:S02]  /*7b00*/  LDG.E.U16 R0, desc[UR36][R4.64] ;  /* 0x0000002404007981 */ /* 0x000ea4000c1e1500 */
[----:B--2---:R-:W-:-:S05]  /*7b10*/  HADD2.F32 R0, -RZ, R0.H0_H0 ;  /* 0x20000000ff007230 */ /* 0x004fca0000004100 */
[----:B------:R-:W-:Y:S01]  /*7b20*/  F2FP.BF16.F32.PACK_AB R0, RZ, R0 ;  /* 0x00000000ff00723e */ /* 0x000fe200000010ff */
[----:B------:R-:W-:Y:S06]  /*7b30*/  BRA `(.L_x_38088) ;  /* 0x0000000c00107947 */ /* 0x000fec0003800000 */
.L_x_38129:
        /* <DEDUP_REMOVED lines=9> */
.L_x_38132:
[----:B------:R-:W2:Y:S02]  /*7bd0*/  LDG.E.U16 R4, desc[UR36][R4.64] ;  /* 0x0000002404047981 */ /* 0x000ea4000c1e1500 */
[----:B--2---:R-:W-:-:S05]  /*7be0*/  HADD2.F32 R0, -RZ, R4.H0_H0 ;  /* 0x20000004ff007230 */ /* 0x004fca0000004100 */
[----:B------:R-:W-:Y:S01]  /*7bf0*/  F2FP.BF16.F32.PACK_AB R0, RZ, R0 ;  /* 0x00000000ff00723e */ /* 0x000fe200000010ff */
[----:B------:R-:W-:Y:S06]  /*7c00*/  BRA `(.L_x_38088) ;  /* 0x0000000800dc7947 */ /* 0x000fec0003800000 */
.L_x_38131:
        /* <DEDUP_REMOVED lines=8> */
.L_x_38122:
        /* <DEDUP_REMOVED lines=13> */
.L_x_38135:
        /* <DEDUP_REMOVED lines=8> */
.L_x_38134:
        /* <DEDUP_REMOVED lines=28> */
.L_x_38137:
        /* <DEDUP_REMOVED lines=12> */
[----:B------:R-:W-:Y:S01]  /*8060*/  F2FP.BF16.F32.PACK_AB R0, RZ, R0 ;  /* 0x00000000ff00723e */ /* 0x000fe200000010ff */
[----:B------:R-:W-:Y:S06]  /*8070*/  BRA `(.L_x_38088) ;  /* 0x0000000400c07947 */ /* 0x000fec0003800000 */
.L_x_38136:
[----:B------:R1:W5:Y:S01]  /*8080*/  LDG.E.U16 R0, desc[UR36][R4.64] ;  /* 0x0000002404007981 */ /* 0x000362000c1e1500 */
[----:B------:R-:W-:Y:S05]  /*8090*/  BRA `(.L_x_38088) ;  /* 0x0000000400b87947 */ /* 0x000fea0003800000 */
.L_x_38133:
        /* <DEDUP_REMOVED lines=12> */
.L_x_38140:
        /* <DEDUP_REMOVED lines=21> */
.L_x_38144:
[----:B------:R-:W-:Y:S05]  /*82b0*/  BSYNC B1 ;  /* 0x0000000000017941 */ /* 0x000fea0003800000 */
.L_x_38143:
[----:B------:R-:W-:Y:S01]  /*82c0*/  LEA R5, R0, 0x3b800000, 0x17 ;  /* 0x3b80000000057811 */ /* 0x000fe200078eb8ff */
[----:B------:R-:W-:-:S05]  /*82d0*/  IMAD.SHL.U32 R0, R3, 0x100000, RZ ;  /* 0x0010000003007824 */ /* 0x000fca00078e00ff */
[----:B------:R-:W-:-:S07]  /*82e0*/  LOP3.LUT R0, R5, R0, R6, 0xfe, !PT ;  /* 0x0000000005007212 */ /* 0x000fce00078efe06 */
.L_x_38142:
[----:B------:R-:W-:Y:S05]  /*82f0*/  BSYNC B0 ;  /* 0x0000000000007941 */ /* 0x000fea0003800000 */
.L_x_38141:
[----:B------:R-:W-:Y:S01]  /*8300*/  F2FP.BF16.F32.PACK_AB R0, RZ, R0 ;  /* 0x00000000ff00723e */ /* 0x000fe200000010ff */
[----:B------:R-:W-:Y:S06]  /*8310*/  BRA `(.L_x_38088) ;  /* 0x0000000400187947 */ /* 0x000fec0003800000 */
.L_x_38139:
        /* <DEDUP_REMOVED lines=21> */
.L_x_38148:
[----:B------:R-:W-:Y:S05]  /*8470*/  BSYNC B1 ;  /* 0x0000000000017941 */ /* 0x000fea0003800000 */
.L_x_38147:
[----:B------:R-:W-:Y:S01]  /*8480*/  LEA R5, R0, 0x37800000, 0x17 ;  /* 0x3780000000057811 */ /* 0x000fe200078eb8ff */
[----:B------:R-:W-:-:S05]  /*8490*/  IMAD.SHL.U32 R0, R3, 0x200000, RZ ;  /* 0x0020000003007824 */ /* 0x000fca00078e00ff */
[----:B------:R-:W-:-:S07]  /*84a0*/  LOP3.LUT R0, R5, R0, R6, 0xfe, !PT ;  /* 0x0000000005007212 */ /* 0x000fce00078efe06 */
.L_x_38146:
[----:B------:R-:W-:Y:S05]  /*84b0*/  BSYNC B0 ;  /* 0x0000000000007941 */ /* 0x000fea0003800000 */
.L_x_38145:
[----:B------:R-:W-:Y:S01]  /*84c0*/  F2FP.BF16.F32.PACK_AB R0, RZ, R0 ;  /* 0x00000000ff00723e */ /* 0x000fe200000010ff */
[----:B------:R-:W-:Y:S06]  /*84d0*/  BRA `(.L_x_38088) ;  /* 0x0000000000a87947 */ /* 0x000fec0003800000 */
.L_x_38138:
        /* <DEDUP_REMOVED lines=14> */
.L_x_38152:
[----:B------:R-:W-:Y:S05]  /*85c0*/  BSYNC B0 ;  /* 0x0000000000007941 */ /* 0x000fea0003800000 */
.L_x_38151:
[----:B------:R-:W-:Y:S01]  /*85d0*/  F2FP.BF16.F32.PACK_AB R0, RZ, R0 ;  /* 0x00000000ff00723e */ /* 0x000fe200000010ff */
[----:B------:R-:W-:Y:S06]  /*85e0*/  BRA `(.L_x_38088) ;  /* 0x0000000000647947 */ /* 0x000fec0003800000 */
.L_x_38126:
        /* <DEDUP_REMOVED lines=16> */
.L_x_38153:
[----:B------:R-:W-:Y:S01]  /*86f0*/  PRMT R0, RZ, 0x7610, R0 ;  /* 0x00007610ff007816 */ /* 0x000fe20000000000 */
[----:B------:R-:W-:Y:S06]  /*8700*/  BRA `(.L_x_38088) ;  /* 0x00000000001c7947 */ /* 0x000fec0003800000 */
.L_x_38150:
[----:B------:R-:W2:Y:S02]  /*8710*/  LDG.E.64 R4, desc[UR36][R4.64] ;  /* 0x0000002404047981 */ /* 0x000ea4000c1e1b00 */
[----:B--2---:R-:W0:Y:S02]  /*8720*/  I2F.U64 R0, R4 ;  /* 0x0000000400007312 */ /* 0x004e240000301000 */
[----:B0-----:R-:W-:Y:S01]  /*8730*/  F2FP.BF16.F32.PACK_AB R0, RZ, R0 ;  /* 0x00000000ff00723e */ /* 0x001fe200000010ff */
[----:B------:R-:W-:Y:S06]  /*8740*/  BRA `(.L_x_38088) ;  /* 0x00000000000c7947 */ /* 0x000fec0003800000 */
.L_x_38149:
[----:B------:R-:W2:Y:S02]  /*8750*/  LDG.E R4, desc[UR36][R4.64] ;  /* 0x0000002404047981 */ /* 0x000ea4000c1e1900 */
[----:B--2---:R-:W-:-:S04]  /*8760*/  I2FP.F32.U32 R0, R4 ;  /* 0x0000000400007245 */ /* 0x004fc80000201000 */
[----:B------:R-:W-:-:S07]  /*8770*/  F2FP.BF16.F32.PACK_AB R0, RZ, R0 ;  /* 0x00000000ff00723e */ /* 0x000fce00000010ff */
.L_x_38088:
[----:B------:R-:W-:Y:S05]  /*8780*/  BSYNC B6 ;  /* 0x0000000000067941 */ /* 0x000fea0003800000 */
.L_x_38087:
[----:B------:R-:W2:Y:S01]  /*8790*/  S2R R3, SR_TID.X ;  /* 0x0000000000037919 */ /* 0x000ea20000002100 */
[----:B------:R-:W-:Y:S01]  /*87a0*/  BSSY B6, `(.L_x_38154) ;  /* 0x0000133000067945 */ /* 0x000fe20003800000 */
[----:B--2---:R-:W-:-:S13]  /*87b0*/  ISETP.GE.AND P3, PT, R3, R16, PT ;  /* 0x000000100300720c */ /* 0x004fda0003f66270 */
[----:B01---5:R-:W-:Y:S02]  /*87c0*/  @!P3 IMAD.U32 R4, R25, 0x10000, RZ ;  /* 0x000100001904b824 */ /* 0x023fe400078e00ff */
[----:B------:R-:W-:Y:S02]  /*87d0*/  IMAD.MOV.U32 R25, RZ, RZ, R3 ;  /* 0x000000ffff197224 */ /* 0x000fe400078e0003 */
[----:B------:R-:W-:Y:S02]  /*87e0*/  @!P3 IMAD.U32 R23, R23, 0x10000, RZ ;  /* 0x000100001717b824 */ /* 0x000fe400078e00ff */
[----:B------:R-:W0:Y:S01]  /*87f0*/  @!P3 MUFU.LG2 R4, R4 ;  /* 0x000000040004b308 */ /* 0x000e220000000c00 */
[----:B------:R-:W-:-:S05]  /*8800*/  VIADD R7, R25, 0x100 ;  /* 0x0000010019077836 */ /* 0x000fca0000000000 */
[----:B------:R-:W-:Y:S01]  /*8810*/  ISETP.GE.AND P1, PT, R7, R16, PT ;  /* 0x000000100700720c */ /* 0x000fe20003f26270 */
[----:B------:R-:W-:-:S05]  /*8820*/  VIADD R7, R25, 0x180 ;  /* 0x0000018019077836 */ /* 0x000fca0000000000 */
[----:B------:R-:W-:Y:S01]  /*8830*/  ISETP.GE.AND P2, PT, R7, R16, PT ;  /* 0x000000100700720c */ /* 0x000fe20003f46270 */
[----:B0-----:R-:W-:Y:S01]  /*8840*/  @!P3 FMUL.FTZ R6, R23, R4 ;  /* 0x000000041706b220 */ /* 0x001fe20000410000 */
[----:B------:R-:W-:-:S05]  /*8850*/  VIADD R23, R25, 0x80 ;  /* 0x0000008019177836 */ /* 0x000fca0000000000 */
[----:B------:R-:W-:Y:S02]  /*8860*/  @!P1 IMAD.U32 R8, R22, 0x10000, RZ ;  /* 0x0001000016089824 */ /* 0x000fe400078e00ff */
[----:B------:R-:W-:Y:S01]  /*8870*/  @!P1 IMAD.U32 R24, R24, 0x10000, RZ ;  /* 0x0001000018189824 */ /* 0x000fe200078e00ff */
[----:B------:R-:W-:Y:S01]  /*8880*/  ISETP.GE.AND P0, PT, R23, R16, PT ;  /* 0x000000101700720c */ /* 0x000fe20003f06270 */
[----:B------:R-:W0:Y:S02]  /*8890*/  @!P1 MUFU.LG2 R9, R8 ;  /* 0x0000000800099308 */ /* 0x000e240000000c00 */
[----:B------:R-:W-:Y:S02]  /*88a0*/  @!P2 IMAD.U32 R10, R19, 0x10000, RZ ;  /* 0x00010000130aa824 */ /* 0x000fe400078e00ff */
[----:B------:R-:W-:-:S04]  /*88b0*/  @!P2 IMAD.U32 R0, R0, 0x10000, RZ ;  /* 0x000100000000a824 */ /* 0x000fc800078e00ff */
[----:B------:R-:W1:Y:S04]  /*88c0*/  @!P2 MUFU.LG2 R11, R10 ;  /* 0x0000000a000ba308 */ /* 0x000e680000000c00 */
[----:B------:R-:W-:Y:S02]  /*88d0*/  @!P0 IMAD.U32 R4, R17, 0x10000, RZ ;  /* 0x0001000011048824 */ /* 0x000fe400078e00ff */
[----:B------:R-:W-:Y:S02]  /*88e0*/  @!P0 IMAD.U32 R18, R18, 0x10000, RZ ;  /* 0x0001000012128824 */ /* 0x000fe400078e00ff */
[----:B------:R-:W2:Y:S01]  /*88f0*/  @!P0 MUFU.LG2 R7, R4 ;  /* 0x0000000400078308 */ /* 0x000ea20000000c00 */
[----:B0-----:R-:W-:-:S07]  /*8900*/  @!P1 FMUL.FTZ R9, R24, R9 ;  /* 0x0000000918099220 */ /* 0x001fce0000410000 */
[----:B------:R-:W0:Y:S01]  /*8910*/  @!P3 MUFU.EX2 R6, R6 ;  /* 0x000000060006b308 */ /* 0x000e220000000800 */
[----:B-1----:R-:W-:-:S07]  /*8920*/  @!P2 FMUL.FTZ R0, R0, R11 ;  /* 0x0000000b0000a220 */ /* 0x002fce0000410000 */
[----:B------:R-:W1:Y:S01]  /*8930*/  @!P1 MUFU.EX2 R9, R9 ;  /* 0x0000000900099308 */ /* 0x000e620000000800 */
[----:B--2---:R-:W-:Y:S02]  /*8940*/  @!P0 FMUL.FTZ R7, R18, R7 ;  /* 0x0000000712078220 */ /* 0x004fe40000410000 */
[----:B------:R-:W2:Y:S05]  /*8950*/  LDC.U8 R18, c[0x0][0x248] ;  /* 0x00009200ff127b82 */ /* 0x000eaa0000000000 */
[----:B------:R-:W3:Y:S08]  /*8960*/  @!P2 MUFU.EX2 R0, R0 ;  /* 0x000000000000a308 */ /* 0x000ef00000000800 */
[----:B------:R-:W4:Y:S08]  /*8970*/  @!P0 MUFU.EX2 R7, R7 ;  /* 0x0000000700078308 */ /* 0x000f300000000800 */
[----:B0-----:R0:W0:Y:S08]  /*8980*/  @!P3 F2F.BF16.F32 R5, R6 ;  /* 0x000000060005b304 */ /* 0x0010300000202000 */
[----:B-1----:R1:W0:Y:S08]  /*8990*/  @!P1 F2F.BF16.F32 R17, R9 ;  /* 0x0000000900119304 */ /* 0x0022300000202000 */
[----:B---3--:R1:W3:Y:S08]  /*89a0*/  @!P2 F2F.BF16.F32 R19, R0 ;  /* 0x000000000013a304 */ /* 0x0082f00000202000 */
[----:B----4-:R1:W4:Y:S01]  /*89b0*/  @!P0 F2F.BF16.F32 R22, R7 ;  /* 0x0000000700168304 */ /* 0x0103220000202000 */
[----:B0-----:R-:W-:Y:S05]  /*89c0*/  @P3 BRA `(.L_x_38155) ;  /* 0x0000001000403947 */ /* 0x001fea0003800000 */
[----:B-1----:R-:W0:Y:S01]  /*89d0*/  LDC.64 R8, c[0x0][0x220] ;  /* 0x00008800ff087b82 */ /* 0x002e220000000a00 */
        /* <DEDUP_REMOVED lines=21> */
.L_x_38159:
[----:B------:R-:W-:Y:S02]  /*8b30*/  IMAD.U32 R5, R5, 0x10000, RZ ;  /* 0x0001000005057824 */ /* 0x000fe400078e00ff */
[----:B------:R-:W-:-:S04]  /*8b40*/  IMAD.MOV.U32 R25, RZ, RZ, R23 ;  /* 0x000000ffff197224 */ /* 0x000fc800078e0017 */
[----:B------:R-:W0:Y:S02]  /*8b50*/  F2I.S64.TRUNC R4, R5 ;  /* 0x0000000500047311 */ /* 0x000e24000020d900 */
[----:B0-----:R0:W-:Y:S01]  /*8b60*/  STG.E.U8 desc[UR36][R8.64], R4 ;  /* 0x0000000408007986 */ /* 0x0011e2000c101124 */
[----:B------:R-:W-:Y:S05]  /*8b70*/  BRA `(.L_x_38155) ;  /* 0x0000000c00d47947 */ /* 0x000fea0003800000 */
.L_x_38158:
        /* <DEDUP_REMOVED lines=11> */
.L_x_38162:
[----:B------:R-:W-:Y:S02]  /*8c30*/  IMAD.U32 R5, R5, 0x10000, RZ ;  /* 0x0001000005057824 */ /* 0x000fe400078e00ff */
[----:B------:R-:W-:-:S04]  /*8c40*/  IMAD.MOV.U32 R25, RZ, RZ, R23 ;  /* 0x000000ffff197224 */ /* 0x000fc800078e0017 */
[----:B------:R-:W0:Y:S02]  /*8c50*/  F2I.FTZ.TRUNC.NTZ R5, R5 ;  /* 0x0000000500057305 */ /* 0x000e24000021f100 */
[----:B0-----:R0:W-:Y:S01]  /*8c60*/  STG.E desc[UR36][R8.64], R5 ;  /* 0x0000000508007986 */ /* 0x0011e2000c101924 */
[----:B------:R-:W-:Y:S05]  /*8c70*/  BRA `(.L_x_38155) ;  /* 0x0000000c00947947 */ /* 0x000fea0003800000 */
.L_x_38161:
[----:B------:R-:W-:Y:S02]  /*8c80*/  IMAD.U32 R5, R5, 0x10000, RZ ;  /* 0x0001000005057824 */ /* 0x000fe400078e00ff */
[----:B------:R-:W-:-:S04]  /*8c90*/  IMAD.MOV.U32 R25, RZ, RZ, R23 ;  /* 0x000000ffff197224 */ /* 0x000fc800078e0017 */
[----:B------:R-:W0:Y:S02]  /*8ca0*/  F2I.FTZ.TRUNC.NTZ R5, R5 ;  /* 0x0000000500057305 */ /* 0x000e24000021f100 */
[----:B0-----:R0:W-:Y:S01]  /*8cb0*/  STG.E.U16 desc[UR36][R8.64], R5 ;  /* 0x0000000508007986 */ /* 0x0011e2000c101524 */
[----:B------:R-:W-:Y:S05]  /*8cc0*/  BRA `(.L_x_38155) ;  /* 0x0000000c00807947 */ /* 0x000fea0003800000 */
.L_x_38157:
        /* <DEDUP_REMOVED lines=10> */
.L_x_38164:
[----:B------:R-:W-:Y:S02]  /*8d70*/  IMAD.U32 R0, R5, 0x10000, RZ ;  /* 0x0001000005007824 */ /* 0x000fe400078e00ff */
[----:B------:R-:W-:-:S03]  /*8d80*/  IMAD.MOV.U32 R25, RZ, RZ, R23 ;  /* 0x000000ffff197224 */ /* 0x000fc600078e0017 */
[----:B------:R-:W-:-:S05]  /*8d90*/  F2FP.F16.F32.PACK_AB R0, RZ, R0 ;  /* 0x00000000ff00723e */ /* 0x000fca00000000ff */
[----:B------:R0:W-:Y:S01]  /*8da0*/  STG.E.U16 desc[UR36][R8.64], R0 ;  /* 0x0000000008007986 */ /* 0x0001e2000c101524 */
[----:B------:R-:W-:Y:S05]  /*8db0*/  BRA `(.L_x_38155) ;  /* 0x0000000c00447947 */ /* 0x000fea0003800000 */
.L_x_38163:
        /* <DEDUP_REMOVED lines=11> */
.L_x_38166:
[----:B------:R-:W-:Y:S02]  /*8e70*/  IMAD.U32 R5, R5, 0x10000, RZ ;  /* 0x0001000005057824 */ /* 0x000fe400078e00ff */
[----:B------:R-:W-:-:S03]  /*8e80*/  IMAD.MOV.U32 R25, RZ, RZ, R23 ;  /* 0x000000ffff197224 */ /* 0x000fc600078e0017 */
[----:B------:R-:W-:-:S04]  /*8e90*/  F2FP.F16.F32.PACK_AB R3, RZ, R5 ;  /* 0x00000005ff03723e */ /* 0x000fc800000000ff */
[----:B------:R-:W-:-:S05]  /*8ea0*/  PRMT R3, R3, 0x5410, RZ ;  /* 0x0000541003037816 */ /* 0x000fca00000000ff */
[----:B------:R0:W-:Y:S01]  /*8eb0*/  STG.E desc[UR36][R8.64], R3 ;  /* 0x0000000308007986 */ /* 0x0001e2000c101924 */
[----:B------:R-:W-:Y:S05]  /*8ec0*/  BRA `(.L_x_38155) ;  /* 0x0000000c00007947 */ /* 0x000fea0003800000 */
.L_x_38165:
[----:B------:R-:W-:Y:S02]  /*8ed0*/  IMAD.U32 R4, R5, 0x10000, RZ ;  /* 0x0001000005047824 */ /* 0x000fe400078e00ff */
[----:B------:R-:W-:Y:S02]  /*8ee0*/  IMAD.MOV.U32 R25, RZ, RZ, R23 ;  /* 0x000000ffff197224 */ /* 0x000fe400078e0017 */
[----:B------:R-:W-:-:S06]  /*8ef0*/  FMUL.FTZ R4, R4, 1 ;  /* 0x3f80000004047820 */ /* 0x000fcc0000410000 */
[----:B------:R-:W0:Y:S02]  /*8f00*/  F2F.F64.F32 R4, R4 ;  /* 0x0000000400047310 */ /* 0x000e240000201800 */
[----:B0-----:R0:W-:Y:S01]  /*8f10*/  STG.E.64 desc[UR36][R8.64], R4 ;  /* 0x0000000408007986 */ /* 0x0011e2000c101b24 */
[----:B------:R-:W-:Y:S05]  /*8f20*/  BRA `(.L_x_38155) ;  /* 0x0000000800e87947 */ /* 0x000fea0003800000 */
.L_x_38156:
        /* <DEDUP_REMOVED lines=14> */
.L_x_38169:
[----:B------:R-:W-:Y:S01]  /*9010*/  IMAD.U32 R5, R5, 0x10000, RZ ;  /* 0x0001000005057824 */ /* 0x000fe200078e00ff */
[----:B------:R-:W-:Y:S01]  /*9020*/  CS2R R6, SRZ ;  /* 0x0000000000067805 */ /* 0x000fe2000001ff00 */
[----:B------:R-:W-:Y:S02]  /*9030*/  IMAD.MOV.U32 R25, RZ, RZ, R23 ;  /* 0x000000ffff197224 */ /* 0x000fe400078e0017 */
[----:B------:R-:W-:-:S06]  /*9040*/  FMUL.FTZ R5, R5, 1 ;  /* 0x3f80000005057820 */ /* 0x000fcc0000410000 */
[----:B------:R-:W0:Y:S02]  /*9050*/  F2F.F64.F32 R4, R5 ;  /* 0x0000000500047310 */ /* 0x000e240000201800 */
[----:B0-----:R0:W-:Y:S01]  /*9060*/  STG.E.128 desc[UR36][R8.64], R4 ;  /* 0x0000000408007986 */ /* 0x0011e2000c101d24 */
[----:B------:R-:W-:Y:S05]  /*9070*/  BRA `(.L_x_38155) ;  /* 0x0000000800947947 */ /* 0x000fea0003800000 */
.L_x_38168:
        /* <DEDUP_REMOVED lines=21> */
.L_x_38173:
[----:B------:R-:W-:Y:S05]  /*91d0*/  BSYNC B0 ;  /* 0x0000000000007941 */ /* 0x000fea0003800000 */
.L_x_38172:
[----:B------:R-:W-:Y:S01]  /*91e0*/  LOP3.LUT R5, R0, R5, RZ, 0xfc, !PT ;  /* 0x0000000500057212 */ /* 0x000fe200078efcff */
[----:B------:R-:W-:-:S04]  /*91f0*/  IMAD.MOV.U32 R25, RZ, RZ, R23 ;  /* 0x000000ffff197224 */ /* 0x000fc800078e0017 */
[----:B------:R0:W-:Y:S01]  /*9200*/  STG.E.U8 desc[UR36][R8.64], R5 ;  /* 0x0000000508007986 */ /* 0x0001e2000c101124 */
[----:B------:R-:W-:Y:S05]  /*9210*/  BRA `(.L_x_38155) ;  /* 0x00000008002c7947 */ /* 0x000fea0003800000 */
.L_x_38171:
        /* <DEDUP_REMOVED lines=13> */
.L_x_38175:
[----:B------:R-:W-:Y:S01]  /*92f0*/  IMAD.MOV.U32 R0, RZ, RZ, 0x7f ;  /* 0x0000007fff007424 */ /* 0x000fe200078e00ff */
[----:B------:R-:W-:-:S04]  /*9300*/  ISETP.GT.U32.AND P0, PT, R3, 0x7f800000, PT ;  /* 0x7f8000000300780c */ /* 0x000fc80003f04070 */
[----:B------:R-:W-:-:S09]  /*9310*/  SEL R0, R0, 0x7c, P0 ;  /* 0x0000007c00007807 */ /* 0x000fd20000000000 */
.L_x_38176:
[----:B------:R-:W-:Y:S05]  /*9320*/  BSYNC B0 ;  /* 0x0000000000007941 */ /* 0x000fea0003800000 */
.L_x_38174:
[----:B------:R-:W-:Y:S01]  /*9330*/  LOP3.LUT R3, R5, 0x80000000, RZ, 0xc0, !PT ;  /* 0x8000000005037812 */ /* 0x000fe200078ec0ff */
[----:B------:R-:W-:-:S03]  /*9340*/  IMAD.MOV.U32 R25, RZ, RZ, R23 ;  /* 0x000000ffff197224 */ /* 0x000fc600078e0017 */
[----:B------:R-:W-:-:S04]  /*9350*/  SHF.R.U32.HI R3, RZ, 0x18, R3 ;  /* 0x00000018ff037819 */ /* 0x000fc80000011603 */
[----:B------:R-:W-:-:S05]  /*9360*/  LOP3.LUT R3, R0, R3, RZ, 0xfc, !PT ;  /* 0x0000000300037212 */ /* 0x000fca00078efcff */
[----:B------:R0:W-:Y:S01]  /*9370*/  STG.E.U8 desc[UR36][R8.64], R3 ;  /* 0x0000000308007986 */ /* 0x0001e2000c101124 */
[----:B------:R-:W-:Y:S05]  /*9380*/  BRA `(.L_x_38155) ;  /* 0x0000000400d07947 */ /* 0x000fea0003800000 */
.L_x_38170:
[----:B------:R0:W-:Y:S01]  /*9390*/  STG.E.U16 desc[UR36][R8.64], R5 ;  /* 0x0000000508007986 */ /* 0x0001e2000c101524 */
[----:B------:R-:W-:Y:S01]  /*93a0*/  IMAD.MOV.U32 R25, RZ, RZ, R23 ;  /* 0x000000ffff197224 */ /* 0x000fe200078e0017 */
[----:B------:R-:W-:Y:S06]  /*93b0*/  BRA `(.L_x_38155) ;  /* 0x0000000400c47947 */ /* 0x000fec0003800000 */
.L_x_38167:
        /* <DEDUP_REMOVED lines=13> */
.L_x_38179:
        /* <DEDUP_REMOVED lines=17> */
.L_x_38182:
[----:B------:R-:W-:-:S04]  /*95a0*/  LOP3.LUT R3, R5, 0x80000000, RZ, 0xc0, !PT ;  /* 0x8000000005037812 */ /* 0x000fc800078ec0ff */
[----:B------:R-:W-:-:S04]  /*95b0*/  SHF.R.U32.HI R3, RZ, 0x18, R3 ;  /* 0x00000018ff037819 */ /* 0x000fc80000011603 */
[----:B------:R-:W-:-:S04]  /*95c0*/  LOP3.LUT R0, R0, R3, RZ, 0xfc, !PT ;  /* 0x0000000300007212 */ /* 0x000fc800078efcff */
[----:B------:R-:W-:-:S07]  /*95d0*/  PRMT R4, R0, 0x7610, R4 ;  /* 0x0000761000047816 */ /* 0x000fce0000000004 */
.L_x_38181:
[----:B------:R-:W-:Y:S05]  /*95e0*/  BSYNC B0 ;  /* 0x0000000000007941 */ /* 0x000fea0003800000 */
.L_x_38180:
[----:B------:R0:W-:Y:S01]  /*95f0*/  STG.E.U8 desc[UR36][R8.64], R4 ;  /* 0x0000000408007986 */ /* 0x0001e2000c101124 */
[----:B------:R-:W-:Y:S01]  /*9600*/  IMAD.MOV.U32 R25, RZ, RZ, R23 ;  /* 0x000000ffff197224 */ /* 0x000fe200078e0017 */
[----:B------:R-:W-:Y:S06]  /*9610*/  BRA `(.L_x_38155) ;  /* 0x00000004002c7947 */ /* 0x000fec0003800000 */
.L_x_38178:
        /* <DEDUP_REMOVED lines=17> */
.L_x_38185:
[----:B------:R-:W-:-:S04]  /*9730*/  LOP3.LUT R3, R5, 0x80000000, RZ, 0xc0, !PT ;  /* 0x8000000005037812 */ /* 0x000fc800078ec0ff */
[----:B------:R-:W-:-:S04]  /*9740*/  SHF.R.U32.HI R3, RZ, 0x18, R3 ;  /* 0x00000018ff037819 */ /* 0x000fc80000011603 */
[----:B------:R-:W-:-:S04]  /*9750*/  LOP3.LUT R0, R0, R3, RZ, 0xfc, !PT ;  /* 0x0000000300007212 */ /* 0x000fc800078efcff */
[----:B------:R-:W-:-:S07]  /*9760*/  PRMT R4, R0, 0x7610, R4 ;  /* 0x0000761000047816 */ /* 0x000fce0000000004 */
.L_x_38184:
[----:B------:R-:W-:Y:S05]  /*9770*/  BSYNC B0 ;  /* 0x0000000000007941 */ /* 0x000fea0003800000 */
.L_x_38183:
[----:B------:R0:W-:Y:S01]  /*9780*/  STG.E.U8 desc[UR36][R8.64], R4 ;  /* 0x0000000408007986 */ /* 0x0001e2000c101124 */
[----:B------:R-:W-:Y:S01]  /*9790*/  IMAD.MOV.U32 R25, RZ, RZ, R23 ;  /* 0x000000ffff197224 */ /* 0x000fe200078e0017 */
[----:B------:R-:W-:Y:S06]  /*97a0*/  BRA `(.L_x_38155) ;  /* 0x0000000000c87947 */ /* 0x000fec0003800000 */
.L_x_38177:
        /* <DEDUP_REMOVED lines=23> */
.L_x_38160:
        /* <DEDUP_REMOVED lines=16> */
.L_x_38188:
[----:B------:R-:W-:Y:S01]  /*9a20*/  IMAD.MOV.U32 R25, RZ, RZ, R23 ;  /* 0x000000ffff197224 */ /* 0x000fe200078e0017 */
[----:B------:R-:W-:Y:S06]  /*9a30*/  BRA `(.L_x_38155) ;  /* 0x0000000000247947 */ /* 0x000fec0003800000 */
.L_x_38187:
[----:B------:R-:W-:Y:S02]  /*9a40*/  IMAD.U32 R5, R5, 0x10000, RZ ;  /* 0x0001000005057824 */ /* 0x000fe400078e00ff */
[----:B------:R-:W-:-:S04]  /*9a50*/  IMAD.MOV.U32 R25, RZ, RZ, R23 ;  /* 0x000000ffff197224 */ /* 0x000fc800078e0017 */
[----:B------:R-:W0:Y:S02]  /*9a60*/  F2I.U64.TRUNC R4, R5 ;  /* 0x0000000500047311 */ /* 0x000e24000020d800 */
[----:B0-----:R0:W-:Y:S01]  /*9a70*/  STG.E.64 desc[UR36][R8.64], R4 ;  /* 0x0000000408007986 */ /* 0x0011e2000c101b24 */
[----:B------:R-:W-:Y:S05]  /*9a80*/  BRA `(.L_x_38155) ;  /* 0x0000000000107947 */ /* 0x000fea0003800000 */
.L_x_38186:
[----:B------:R-:W-:Y:S02]  /*9a90*/  IMAD.U32 R5, R5, 0x10000, RZ ;  /* 0x0001000005057824 */ /* 0x000fe400078e00ff */
[----:B------:R-:W-:-:S04]  /*9aa0*/  IMAD.MOV.U32 R25, RZ, RZ, R23 ;  /* 0x000000ffff197224 */ /* 0x000fc800078e0017 */
[----:B------:R-:W0:Y:S02]  /*9ab0*/  F2I.FTZ.U32.TRUNC.NTZ R5, R5 ;  /* 0x0000000500057305 */ /* 0x000e24000021f000 */
[----:B0-----:R0:W-:Y:S02]  /*9ac0*/  STG.E desc[UR36][R8.64], R5 ;  /* 0x0000000508007986 */ /* 0x0011e4000c101924 */
.L_x_38155:
[----:B------:R-:W-:Y:S05]  /*9ad0*/  BSYNC B6 ;  /* 0x0000000000067941 */ /* 0x000fea0003800000 */
.L_x_38154:
[----:B------:R-:W-:Y:S01]  /*9ae0*/  ISETP.GE.AND P0, PT, R25, R16, PT ;  /* 0x000000101900720c */ /* 0x000fe20003f06270 */
[----:B------:R-:W-:-:S12]  /*9af0*/  BSSY B6, `(.L_x_38189) ;  /* 0x00001fc000067945 */ /* 0x000fd80003800000 */
[----:B------:R-:W-:Y:S05]  /*9b00*/  @P0 BRA `(.L_x_38190) ;  /* 0x0000001c00e80947 */ /* 0x000fea0003800000 */
[----:B01----:R-:W0:Y:S01]  /*9b10*/  LDC.64 R8, c[0x0][0x220] ;  /* 0x00008800ff087b82 */ /* 0x003e220000000a00 */
        /* <DEDUP_REMOVED lines=17> */
[----:B----4-:R-:W-:-:S04]  /*9c30*/  IMAD.U32 R22, R22, 0x10000, RZ ;  /* 0x0001000016167824 */ /* 0x010fc800078e00ff */
[----:B------:R-:W0:Y:S02]  /*9c40*/  F2I.FTZ.TRUNC.NTZ R3, R22 ;  /* 0x0000001600037305 */ /* 0x000e24000021f100 */
[----:B0-----:R0:W-:Y:S01]  /*9c50*/  STG.E.U8 desc[UR36][R8.64], R3 ;  /* 0x0000000308007986 */ /* 0x0011e2000c101124 */
[----:B------:R-:W-:Y:S05]  /*9c60*/  BRA `(.L_x_38196) ;  /* 0x0000000c00947947 */ /* 0x000fea0003800000 */
.L_x_38194:
[----:B----4-:R-:W-:-:S06]  /*9c70*/  IMAD.U32 R5, R22, 0x10000, RZ ;  /* 0x0001000016057824 */ /* 0x010fcc00078e00ff */
[----:B------:R-:W0:Y:S02]  /*9c80*/  F2I.S64.TRUNC R4, R5 ;  /* 0x0000000500047311 */ /* 0x000e24000020d900 */
[----:B0-----:R0:W-:Y:S01]  /*9c90*/  STG.E.U8 desc[UR36][R8.64], R4 ;  /* 0x0000000408007986 */ /* 0x0011e2000c101124 */
[----:B------:R-:W-:Y:S05]  /*9ca0*/  BRA `(.L_x_38196) ;  /* 0x0000000c00847947 */ /* 0x000fea0003800000 */
.L_x_38193:
        /* <DEDUP_REMOVED lines=10> */
.L_x_38198:
[----:B----4-:R-:W-:-:S04]  /*9d50*/  IMAD.U32 R22, R22, 0x10000, RZ ;  /* 0x0001000016167824 */ /* 0x010fc800078e00ff */
[----:B------:R-:W0:Y:S02]  /*9d60*/  F2I.FTZ.TRUNC.NTZ R3, R22 ;  /* 0x0000001600037305 */ /* 0x000e24000021f100 */
[----:B0-----:R0:W-:Y:S01]  /*9d70*/  STG.E desc[UR36][R8.64], R3 ;  /* 0x0000000308007986 */ /* 0x0011e2000c101924 */
[----:B------:R-:W-:Y:S05]  /*9d80*/  BRA `(.L_x_38196) ;  /* 0x0000000c004c7947 */ /* 0x000fea0003800000 */
.L_x_38197:
[----:B----4-:R-:W-:-:S04]  /*9d90*/  IMAD.U32 R22, R22, 0x10000, RZ ;  /* 0x0001000016167824 */ /* 0x010fc800078e00ff */
[----:B------:R-:W0:Y:S02]  /*9da0*/  F2I.FTZ.TRUNC.NTZ R3, R22 ;  /* 0x0000001600037305 */ /* 0x000e24000021f100 */
[----:B0-----:R0:W-:Y:S01]  /*9db0*/  STG.E.U16 desc[UR36][R8.64], R3 ;  /* 0x0000000308007986 */ /* 0x0011e2000c101524 */
[----:B------:R-:W-:Y:S05]  /*9dc0*/  BRA `(.L_x_38196) ;  /* 0x0000000c003c7947 */ /* 0x000fea0003800000 */
.L_x_38192:
        /* <DEDUP_REMOVED lines=9> */
.L_x_38200:
[----:B----4-:R-:W-:-:S05]  /*9e60*/  IMAD.U32 R0, R22, 0x10000, RZ ;  /* 0x0001000016007824 */ /* 0x010fca00078e00ff */
[----:B------:R-:W-:-:S05]  /*9e70*/  F2FP.F16.F32.PACK_AB R0, RZ, R0 ;  /* 0x00000000ff00723e */ /* 0x000fca00000000ff */
[----:B------:R0:W-:Y:S01]  /*9e80*/  STG.E.U16 desc[UR36][R8.64], R0 ;  /* 0x0000000008007986 */ /* 0x0001e2000c101524 */
[----:B------:R-:W-:Y:S05]  /*9e90*/  BRA `(.L_x_38196) ;  /* 0x0000000c00087947 */ /* 0x000fea0003800000 */
.L_x_38199:
        /* <DEDUP_REMOVED lines=10> */
.L_x_38202:
[----:B----4-:R-:W-:-:S05]  /*9f40*/  IMAD.U32 R22, R22, 0x10000, RZ ;  /* 0x0001000016167824 */ /* 0x010fca00078e00ff */
[----:B------:R-:W-:-:S04]  /*9f50*/  F2FP.F16.F32.PACK_AB R3, RZ, R22 ;  /* 0x00000016ff03723e */ /* 0x000fc800000000ff */
[----:B------:R-:W-:-:S05]  /*9f60*/  PRMT R3, R3, 0x5410, RZ ;  /* 0x0000541003037816 */ /* 0x000fca00000000ff */
[----:B------:R4:W-:Y:S01]  /*9f70*/  STG.E desc[UR36][R8.64], R3 ;  /* 0x0000000308007986 */ /* 0x0009e2000c101924 */
[----:B------:R-:W-:Y:S05]  /*9f80*/  BRA `(.L_x_38196) ;  /* 0x0000000800cc7947 */ /* 0x000fea0003800000 */
.L_x_38201:
[----:B----4-:R-:W-:-:S04]  /*9f90*/  IMAD.U32 R4, R22, 0x10000, RZ ;  /* 0x0001000016047824 */ /* 0x010fc800078e00ff */
[----:B------:R-:W-:-:S06]  /*9fa0*/  FMUL.FTZ R4, R4, 1 ;  /* 0x3f80000004047820 */ /* 0x000fcc0000410000 */
[----:B------:R-:W0:Y:S02]  /*9fb0*/  F2F.F64.F32 R4, R4 ;  /* 0x0000000400047310 */ /* 0x000e240000201800 */
[----:B0-----:R0:W-:Y:S01]  /*9fc0*/  STG.E.64 desc[UR36][R8.64], R4 ;  /* 0x0000000408007986 */ /* 0x0011e2000c101b24 */
[----:B------:R-:W-:Y:S05]  /*9fd0*/  BRA `(.L_x_38196) ;  /* 0x0000000800b87947 */ /* 0x000fea0003800000 */
.L_x_38191:
        /* <DEDUP_REMOVED lines=13> */
.L_x_38205:
[----:B----4-:R-:W-:Y:S01]  /*a0b0*/  IMAD.U32 R22, R22, 0x10000, RZ ;  /* 0x0001000016167824 */ /* 0x010fe200078e00ff */
[----:B------:R-:W-:-:S03]  /*a0c0*/  CS2R R6, SRZ ;  /* 0x0000000000067805 */ /* 0x000fc6000001ff00 */
[----:B------:R-:W-:-:S06]  /*a0d0*/  FMUL.FTZ R4, R22, 1 ;  /* 0x3f80000016047820 */ /* 0x000fcc0000410000 */
[----:B------:R-:W0:Y:S02]  /*a0e0*/  F2F.F64.F32 R4, R4 ;  /* 0x0000000400047310 */ /* 0x000e240000201800 */
[----:B0-----:R0:W-:Y:S01]  /*a0f0*/  STG.E.128 desc[UR36][R8.64], R4 ;  /* 0x0000000408007986 */ /* 0x0011e2000c101d24 */
[----:B------:R-:W-:Y:S05]  /*a100*/  BRA `(.L_x_38196) ;  /* 0x00000008006c7947 */ /* 0x000fea0003800000 */
.L_x_38204:
        /* <DEDUP_REMOVED lines=21> */
.L_x_38209:
[----:B------:R-:W-:Y:S05]  /*a260*/  BSYNC B0 ;  /* 0x0000000000007941 */ /* 0x000fea0003800000 */
.L_x_38208:
[----:B------:R-:W-:-:S05]  /*a270*/  LOP3.LUT R5, R0, R5, RZ, 0xfc, !PT ;  /* 0x0000000500057212 */ /* 0x000fca00078efcff */
[----:B------:R0:W-:Y:S01]  /*a280*/  STG.E.U8 desc[UR36][R8.64], R5 ;  /* 0x0000000508007986 */ /* 0x0001e2000c101124 */
[----:B------:R-:W-:Y:S05]  /*a290*/  BRA `(.L_x_38196) ;  /* 0x0000000800087947 */ /* 0x000fea0003800000 */
.L_x_38207:
        /* <DEDUP_REMOVED lines=13> */
.L_x_38211:
[----:B------:R-:W-:Y:S01]  /*a370*/  IMAD.MOV.U32 R0, RZ, RZ, 0x7f ;  /* 0x0000007fff007424 */ /* 0x000fe200078e00ff */
[----:B------:R-:W-:-:S04]  /*a380*/  ISETP.GT.U32.AND P0, PT, R3, 0x7f800000, PT ;  /* 0x7f8000000300780c */ /* 0x000fc80003f04070 */
[----:B------:R-:W-:-:S09]  /*a390*/  SEL R0, R0, 0x7c, P0 ;  /* 0x0000007c00007807 */ /* 0x000fd20000000000 */
.L_x_38212:
[----:B------:R-:W-:Y:S05]  /*a3a0*/  BSYNC B0 ;  /* 0x0000000000007941 */ /* 0x000fea0003800000 */
.L_x_38210:
[----:B------:R-:W-:-:S04]  /*a3b0*/  LOP3.LUT R3, R5, 0x80000000, RZ, 0xc0, !PT ;  /* 0x8000000005037812 */ /* 0x000fc800078ec0ff */
[----:B------:R-:W-:-:S04]  /*a3c0*/  SHF.R.U32.HI R3, RZ, 0x18, R3 ;  /* 0x00000018ff037819 */ /* 0x000fc80000011603 */
[----:B------:R-:W-:-:S05]  /*a3d0*/  LOP3.LUT R3, R0, R3, RZ, 0xfc, !PT ;  /* 0x0000000300037212 */ /* 0x000fca00078efcff */
[----:B------:R0:W-:Y:S01]  /*a3e0*/  STG.E.U8 desc[UR36][R8.64], R3 ;  /* 0x0000000308007986 */ /* 0x0001e2000c101124 */
[----:B------:R-:W-:Y:S05]  /*a3f0*/  BRA `(.L_x_38196) ;  /* 0x0000000400b07947 */ /* 0x000fea0003800000 */
.L_x_38206:
[----:B----4-:R0:W-:Y:S01]  /*a400*/  STG.E.U16 desc[UR36][R8.64], R22 ;  /* 0x0000001608007986 */ /* 0x0101e2000c101524 */
[----:B------:R-:W-:Y:S05]  /*a410*/  BRA `(.L_x_38196) ;  /* 0x0000000400a87947 */ /* 0x000fea0003800000 */
.L_x_38203:
        /* <DEDUP_REMOVED lines=12> */
.L_x_38215:
        /* <DEDUP_REMOVED lines=17> */
.L_x_38218:
[----:B------:R-:W-:-:S04]  /*a5f0*/  LOP3.LUT R3, R5, 0x80000000, RZ, 0xc0, !PT ;  /* 0x8000000005037812 */ /* 0x000fc800078ec0ff */
[----:B------:R-:W-:-:S04]  /*a600*/  SHF.R.U32.HI R3, RZ, 0x18, R3 ;  /* 0x00000018ff037819 */ /* 0x000fc80000011603 */
[----:B------:R-:W-:-:S04]  /*a610*/  LOP3.LUT R0, R0, R3, RZ, 0xfc, !PT ;  /* 0x0000000300007212 */ /* 0x000fc800078efcff */
[----:B------:R-:W-:-:S07]  /*a620*/  PRMT R4, R0, 0x7610, R4 ;  /* 0x0000761000047816 */ /* 0x000fce0000000004 */
.L_x_38217:
[----:B------:R-:W-:Y:S05]  /*a630*/  BSYNC B0 ;  /* 0x0000000000007941 */ /* 0x000fea0003800000 */
.L_x_38216:
[----:B------:R0:W-:Y:S01]  /*a640*/  STG.E.U8 desc[UR36][R8.64], R4 ;  /* 0x0000000408007986 */ /* 0x0001e2000c101124 */
[----:B------:R-:W-:Y:S05]  /*a650*/  BRA `(.L_x_38196) ;  /* 0x0000000400187947 */ /* 0x000fea0003800000 */
.L_x_38214:
        /* <DEDUP_REMOVED lines=17> */
.L_x_38221:
[----:B------:R-:W-:-:S04]  /*a770*/  LOP3.LUT R3, R5, 0x80000000, RZ, 0xc0, !PT ;  /* 0x8000000005037812 */ /* 0x000fc800078ec0ff */
[----:B------:R-:W-:-:S04]  /*a780*/  SHF.R.U32.HI R3, RZ, 0x18, R3 ;  /* 0x00000018ff037819 */ /* 0x000fc80000011603 */
[----:B------:R-:W-:-:S04]  /*a790*/  LOP3.LUT R0, R0, R3, RZ, 0xfc, !PT ;  /* 0x0000000300007212 */ /* 0x000fc800078efcff */
[----:B------:R-:W-:-:S07]  /*a7a0*/  PRMT R4, R0, 0x7610, R4 ;  /* 0x0000761000047816 */ /* 0x000fce0000000004 */
.L_x_38220:
[----:B------:R-:W-:Y:S05]  /*a7b0*/  BSYNC B0 ;  /* 0x0000000000007941 */ /* 0x000fea0003800000 */
.L_x_38219:
[----:B------:R0:W-:Y:S01]  /*a7c0*/  STG.E.U8 desc[UR36][R8.64], R4 ;  /* 0x0000000408007986 */ /* 0x0001e2000c101124 */
[----:B------:R-:W-:Y:S05]  /*a7d0*/  BRA `(.L_x_38196) ;  /* 0x0000000000b87947 */ /* 0x000fea0003800000 */
.L_x_38213:
        /* <DEDUP_REMOVED lines=22> */
.L_x_38195:
        /* <DEDUP_REMOVED lines=16> */
.L_x_38224:
[----:B------:R-:W-:Y:S05]  /*aa40*/  BRA `(.L_x_38196) ;  /* 0x00000000001c7947 */ /* 0x000fea0003800000 */
.L_x_38223:
[----:B----4-:R-:W-:-:S06]  /*aa50*/  IMAD.U32 R4, R22, 0x10000, RZ ;  /* 0x0001000016047824 */ /* 0x010fcc00078e00ff */
[----:B------:R-:W0:Y:S02]  /*aa60*/  F2I.U64.TRUNC R4, R4 ;  /* 0x0000000400047311 */ /* 0x000e24000020d800 */
[----:B0-----:R0:W-:Y:S01]  /*aa70*/  STG.E.64 desc[UR36][R8.64], R4 ;  /* 0x0000000408007986 */ /* 0x0011e2000c101b24 */
[----:B------:R-:W-:Y:S05]  /*aa80*/  BRA `(.L_x_38196) ;  /* 0x00000000000c7947 */ /* 0x000fea0003800000 */
.L_x_38222:
[----:B----4-:R-:W-:-:S04]  /*aa90*/  IMAD.U32 R22, R22, 0x10000, RZ ;  /* 0x0001000016167824 */ /* 0x010fc800078e00ff */
[----:B------:R-:W0:Y:S02]  /*aaa0*/  F2I.FTZ.U32.TRUNC.NTZ R3, R22 ;  /* 0x0000001600037305 */ /* 0x000e24000021f000 */
[----:B0-----:R0:W-:Y:S02]  /*aab0*/  STG.E desc[UR36][R8.64], R3 ;  /* 0x0000000308007986 */ /* 0x0011e4000c101924 */
.L_x_38196:
        /* <DEDUP_REMOVED lines=25> */
.L_x_38228:
[----:B------:R-:W-:-:S06]  /*ac50*/  IMAD.U32 R5, R17, 0x10000, RZ ;  /* 0x0001000011057824 */ /* 0x000fcc00078e00ff */
[----:B------:R-:W0:Y:S02]  /*ac60*/  F2I.S64.TRUNC R4, R5 ;  /* 0x0000000500047311 */ /* 0x000e24000020d900 */
[----:B0-----:R0:W-:Y:S01]  /*ac70*/  STG.E.U8 desc[UR36][R8.64], R4 ;  /* 0x0000000408007986 */ /* 0x0011e2000c101124 */
[----:B------:R-:W-:Y:S05]  /*ac80*/  BRA `(.L_x_38230) ;  /* 0x0000000c00847947 */ /* 0x000fea0003800000 */
.L_x_38227:
        /* <DEDUP_REMOVED lines=10> */
.L_x_38232:
[----:B------:R-:W-:-:S06]  /*ad30*/  IMAD.U32 R17, R17, 0x10000, RZ ;  /* 0x0001000011117824 */ /* 0x000fcc00078e00ff */
[----:B------:R-:W0:Y:S02]  /*ad40*/  F2I.FTZ.TRUNC.NTZ R17, R17 ;  /* 0x0000001100117305 */ /* 0x000e24000021f100 */
[----:B0-----:R0:W-:Y:S01]  /*ad50*/  STG.E desc[UR36][R8.64], R17 ;  /* 0x0000001108007986 */ /* 0x0011e2000c101924 */
[----:B------:R-:W-:Y:S05]  /*ad60*/  BRA `(.L_x_38230) ;  /* 0x0000000c004c7947 */ /* 0x000fea0003800000 */
.L_x_38231:
[----:B------:R-:W-:-:S06]  /*ad70*/  IMAD.U32 R17, R17, 0x10000, RZ ;  /* 0x0001000011117824 */ /* 0x000fcc00078e00ff */
[----:B------:R-:W0:Y:S02]  /*ad80*/  F2I.FTZ.TRUNC.NTZ R17, R17 ;  /* 0x0000001100117305 */ /* 0x000e24000021f100 */
[----:B0-----:R0:W-:Y:S01]  /*ad90*/  STG.E.U16 desc[UR36][R8.64], R17 ;  /* 0x0000001108007986 */ /* 0x0011e2000c101524 */
[----:B------:R-:W-:Y:S05]  /*ada0*/  BRA `(.L_x_38230) ;  /* 0x0000000c003c7947 */ /* 0x000fea0003800000 */
.L_x_38226:
        /* <DEDUP_REMOVED lines=9> */
.L_x_38234:
[----:B------:R-:W-:-:S05]  /*ae40*/  IMAD.U32 R0, R17, 0x10000, RZ ;  /* 0x0001000011007824 */ /* 0x000fca00078e00ff */
[----:B------:R-:W-:-:S05]  /*ae50*/  F2FP.F16.F32.PACK_AB R0, RZ, R0 ;  /* 0x00000000ff00723e */ /* 0x000fca00000000ff */
[----:B------:R0:W-:Y:S01]  /*ae60*/  STG.E.U16 desc[UR36][R8.64], R0 ;  /* 0x0000000008007986 */ /* 0x0001e2000c101524 */
[----:B------:R-:W-:Y:S05]  /*ae70*/  BRA `(.L_x_38230) ;  /* 0x0000000c00087947 */ /* 0x000fea0003800000 */
.L_x_38233:
        /* <DEDUP_REMOVED lines=10> */
.L_x_38236:
[----:B------:R-:W-:-:S05]  /*af20*/  IMAD.U32 R17, R17, 0x10000, RZ ;  /* 0x0001000011117824 */ /* 0x000fca00078e00ff */
[----:B------:R-:W-:-:S04]  /*af30*/  F2FP.F16.F32.PACK_AB R3, RZ, R17 ;  /* 0x00000011ff03723e */ /* 0x000fc800000000ff */
[----:B------:R-:W-:-:S05]  /*af40*/  PRMT R3, R3, 0x5410, RZ ;  /* 0x0000541003037816 */ /* 0x000fca00000000ff */
[----:B------:R2:W-:Y:S01]  /*af50*/  STG.E desc[UR36][R8.64], R3 ;  /* 0x0000000308007986 */ /* 0x0005e2000c101924 */
[----:B------:R-:W-:Y:S05]  /*af60*/  BRA `(.L_x_38230) ;  /* 0x0000000800cc7947 */ /* 0x000fea0003800000 */
.L_x_38235:
[----:B------:R-:W-:-:S04]  /*af70*/  IMAD.U32 R4, R17, 0x10000, RZ ;  /* 0x0001000011047824 */ /* 0x000fc800078e00ff */
[----:B------:R-:W-:-:S06]  /*af80*/  FMUL.FTZ R4, R4, 1 ;  /* 0x3f80000004047820 */ /* 0x000fcc0000410000 */
[----:B------:R-:W0:Y:S02]  /*af90*/  F2F.F64.F32 R4, R4 ;  /* 0x0000000400047310 */ /* 0x000e240000201800 */
[----:B0-----:R0:W-:Y:S01]  /*afa0*/  STG.E.64 desc[UR36][R8.64], R4 ;  /* 0x0000000408007986 */ /* 0x0011e2000c101b24 */
[----:B------:R-:W-:Y:S05]  /*afb0*/  BRA `(.L_x_38230) ;  /* 0x0000000800b87947 */ /* 0x000fea0003800000 */
.L_x_38225:
        /* <DEDUP_REMOVED lines=13> */
.L_x_38239:
[----:B------:R-:W-:Y:S01]  /*b090*/  IMAD.U32 R17, R17, 0x10000, RZ ;  /* 0x0001000011117824 */ /* 0x000fe200078e00ff */
[----:B------:R-:W-:-:S03]  /*b0a0*/  CS2R R6, SRZ ;  /* 0x0000000000067805 */ /* 0x000fc6000001ff00 */
[----:B------:R-:W-:-:S06]  /*b0b0*/  FMUL.FTZ R4, R17, 1 ;  /* 0x3f80000011047820 */ /* 0x000fcc0000410000 */
[----:B------:R-:W0:Y:S02]  /*b0c0*/  F2F.F64.F32 R4, R4 ;  /* 0x0000000400047310 */ /* 0x000e240000201800 */
[----:B0-----:R0:W-:Y:S01]  /*b0d0*/  STG.E.128 desc[UR36][R8.64], R4 ;  /* 0x0000000408007986 */ /* 0x0011e2000c101d24 */
[----:B------:R-:W-:Y:S05]  /*b0e0*/  BRA `(.L_x_38230) ;  /* 0x00000008006c7947 */ /* 0x000fea0003800000 */
.L_x_38238:
        /* <DEDUP_REMOVED lines=21> */
.L_x_38243:
[----:B------:R-:W-:Y:S05]  /*b240*/  BSYNC B0 ;  /* 0x0000000000007941 */ /* 0x000fea0003800000 */
.L_x_38242:
[----:B------:R-:W-:-:S05]  /*b250*/  LOP3.LUT R5, R0, R5, RZ, 0xfc, !PT ;  /* 0x0000000500057212 */ /* 0x000fca00078efcff */
[----:B------:R0:W-:Y:S01]  /*b260*/  STG.E.U8 desc[UR36][R8.64], R5 ;  /* 0x0000000508007986 */ /* 0x0001e2000c101124 */
[----:B------:R-:W-:Y:S05]  /*b270*/  BRA `(.L_x_38230) ;  /* 0x0000000800087947 */ /* 0x000fea0003800000 */
.L_x_38241:
        /* <DEDUP_REMOVED lines=13> */
.L_x_38245:
[----:B------:R-:W-:Y:S01]  /*b350*/  IMAD.MOV.U32 R0, RZ, RZ, 0x7f ;  /* 0x0000007fff007424 */ /* 0x000fe200078e00ff */
[----:B------:R-:W-:-:S04]  /*b360*/  ISETP.GT.U32.AND P0, PT, R3, 0x7f800000, PT ;  /* 0x7f8000000300780c */ /* 0x000fc80003f04070 */
[----:B------:R-:W-:-:S09]  /*b370*/  SEL R0, R0, 0x7c, P0 ;  /* 0x0000007c00007807 */ /* 0x000fd20000000000 */
.L_x_38246:
[----:B------:R-:W-:Y:S05]  /*b380*/  BSYNC B0 ;  /* 0x0000000000007941 */ /* 0x000fea0003800000 */
.L_x_38244:
[----:B------:R-:W-:-:S04]  /*b390*/  LOP3.LUT R3, R17, 0x80000000, RZ, 0xc0, !PT ;  /* 0x8000000011037812 */ /* 0x000fc800078ec0ff */
[----:B------:R-:W-:-:S04]  /*b3a0*/  SHF.R.U32.HI R3, RZ, 0x18, R3 ;  /* 0x00000018ff037819 */ /* 0x000fc80000011603 */
[----:B------:R-:W-:-:S05]  /*b3b0*/  LOP3.LUT R3, R0, R3, RZ, 0xfc, !PT ;  /* 0x0000000300037212 */ /* 0x000fca00078efcff */
[----:B------:R0:W-:Y:S01]  /*b3c0*/  STG.E.U8 desc[UR36][R8.64], R3 ;  /* 0x0000000308007986 */ /* 0x0001e2000c101124 */
[----:B------:R-:W-:Y:S05]  /*b3d0*/  BRA `(.L_x_38230) ;  /* 0x0000000400b07947 */ /* 0x000fea0003800000 */
.L_x_38240:
[----:B------:R0:W-:Y:S01]  /*b3e0*/  STG.E.U16 desc[UR36][R8.64], R17 ;  /* 0x0000001108007986 */ /* 0x0001e2000c101524 */
[----:B------:R-:W-:Y:S05]  /*b3f0*/  BRA `(.L_x_38230) ;  /* 0x0000000400a87947 */ /* 0x000fea0003800000 */
.L_x_38237:
        /* <DEDUP_REMOVED lines=12> */
.L_x_38249:
        /* <DEDUP_REMOVED lines=17> */
.L_x_38252:
[----:B------:R-:W-:-:S04]  /*b5d0*/  LOP3.LUT R3, R17, 0x80000000, RZ, 0xc0, !PT ;  /* 0x8000000011037812 */ /* 0x000fc800078ec0ff */
[----:B------:R-:W-:-:S04]  /*b5e0*/  SHF.R.U32.HI R3, RZ, 0x18, R3 ;  /* 0x00000018ff037819 */ /* 0x000fc80000011603 */
[----:B------:R-:W-:-:S04]  /*b5f0*/  LOP3.LUT R0, R0, R3, RZ, 0xfc, !PT ;  /* 0x0000000300007212 */ /* 0x000fc800078efcff */
[----:B------:R-:W-:-:S07]  /*b600*/  PRMT R4, R0, 0x7610, R4 ;  /* 0x0000761000047816 */ /* 0x000fce0000000004 */
.L_x_38251:
[----:B------:R-:W-:Y:S05]  /*b610*/  BSYNC B0 ;  /* 0x0000000000007941 */ /* 0x000fea0003800000 */
.L_x_38250:
[----:B------:R0:W-:Y:S01]  /*b620*/  STG.E.U8 desc[UR36][R8.64], R4 ;  /* 0x0000000408007986 */ /* 0x0001e2000c101124 */
[----:B------:R-:W-:Y:S05]  /*b630*/  BRA `(.L_x_38230) ;  /* 0x0000000400187947 */ /* 0x000fea0003800000 */
.L_x_38248:
        /* <DEDUP_REMOVED lines=17> */
.L_x_38255:
[----:B------:R-:W-:-:S04]  /*b750*/  LOP3.LUT R3, R17, 0x80000000, RZ, 0xc0, !PT ;  /* 0x8000000011037812 */ /* 0x000fc800078ec0ff */
[----:B------:R-:W-:-:S04]  /*b760*/  SHF.R.U32.HI R3, RZ, 0x18, R3 ;  /* 0x00000018ff037819 */ /* 0x000fc80000011603 */
[----:B------:R-:W-:-:S04]  /*b770*/  LOP3.LUT R0, R0, R3, RZ, 0xfc, !PT ;  /* 0x0000000300007212 */ /* 0x000fc800078efcff */
[----:B------:R-:W-:-:S07]  /*b780*/  PRMT R4, R0, 0x7610, R4 ;  /* 0x0000761000047816 */ /* 0x000fce0000000004 */
.L_x_38254:
[----:B------:R-:W-:Y:S05]  /*b790*/  BSYNC B0 ;  /* 0x0000000000007941 */ /* 0x000fea0003800000 */
.L_x_38253:
[----:B------:R0:W-:Y:S01]  /*b7a0*/  STG.E.U8 desc[UR36][R8.64], R4 ;  /* 0x0000000408007986 */ /* 0x0001e2000c101124 */
[----:B------:R-:W-:Y:S05]  /*b7b0*/  BRA `(.L_x_38230) ;  /* 0x0000000000b87947 */ /* 0x000fea0003800000 */
.L_x_38247:
        /* <DEDUP_REMOVED lines=22> */
.L_x_38229:
        /* <DEDUP_REMOVED lines=16> */
.L_x_38258:
[----:B------:R-:W-:Y:S05]  /*ba20*/  BRA `(.L_x_38230) ;  /* 0x00000000001c7947 */ /* 0x000fea0003800000 */
.L_x_38257:
[----:B------:R-:W-:-:S06]  /*ba30*/  IMAD.U32 R4, R17, 0x10000, RZ ;  /* 0x0001000011047824 */ /* 0x000fcc00078e00ff */
[----:B------:R-:W0:Y:S02]  /*ba40*/  F2I.U64.TRUNC R4, R4 ;  /* 0x0000000400047311 */ /* 0x000e24000020d800 */
[----:B0-----:R0:W-:Y:S01]  /*ba50*/  STG.E.64 desc[UR36][R8.64], R4 ;  /* 0x0000000408007986 */ /* 0x0011e2000c101b24 */
[----:B------:R-:W-:Y:S05]  /*ba60*/  BRA `(.L_x_38230) ;  /* 0x00000000000c7947 */ /* 0x000fea0003800000 */
.L_x_38256:
[----:B------:R-:W-:-:S06]  /*ba70*/  IMAD.U32 R17, R17, 0x10000, RZ ;  /* 0x0001000011117824 */ /* 0x000fcc00078e00ff */
[----:B------:R-:W0:Y:S02]  /*ba80*/  F2I.FTZ.U32.TRUNC.NTZ R17, R17 ;  /* 0x0000001100117305 */ /* 0x000e24000021f000 */
[----:B0-----:R0:W-:Y:S02]  /*ba90*/  STG.E desc[UR36][R8.64], R17 ;  /* 0x0000001108007986 */ /* 0x0011e4000c101924 */
.L_x_38230:
[----:B------:R-:W-:-:S07]  /*baa0*/  VIADD R25, R25, 0x80 ;  /* 0x0000008019197836 */ /* 0x000fce0000000000 */
.L_x_38190:
[----:B------:R-:W-:Y:S05]  /*bab0*/  BSYNC B6 ;  /* 0x0000000000067941 */ /* 0x000fea0003800000 */
.L_x_38189:
[----:B------:R-:W-:-:S13]  /*bac0*/  ISETP.GE.AND P0, PT, R25, R16, PT ;  /* 0x000000101900720c */ /* 0x000fda0003f06270 */
[----:B------:R-:W-:Y:S05]  /*bad0*/  @P0 EXIT ;  /* 0x000000000000094d */ /* 0x000fea0003800000 */
[----:B01----:R-:W0:Y:S01]  /*bae0*/  LDC.64 R4, c[0x0][0x220] ;  /* 0x00008800ff047b82 */ /* 0x003e220000000a00 */
[----:B--2---:R-:W-:Y:S01]  /*baf0*/  PRMT R0, R18, 0x9910, RZ ;  /* 0x0000991012007816 */ /* 0x004fe200000000ff */
        /* <DEDUP_REMOVED lines=15> */
[----:B---3--:R-:W-:-:S06]  /*bbf0*/  IMAD.U32 R19, R19, 0x10000, RZ ;  /* 0x0001000013137824 */ /* 0x008fcc00078e00ff */
[----:B------:R-:W0:Y:S02]  /*bc00*/  F2I.FTZ.TRUNC.NTZ R19, R19 ;  /* 0x0000001300137305 */ /* 0x000e24000021f100 */
[----:B0-----:R-:W-:Y:S01]  /*bc10*/  STG.E.U8 desc[UR36][R2.64], R19 ;  /* 0x0000001302007986 */ /* 0x001fe2000c101124 */
[----:B------:R-:W-:Y:S05]  /*bc20*/  EXIT ;  /* 0x000000000000794d */ /* 0x000fea0003800000 */
.L_x_38262:
[----:B---3--:R-:W-:-:S06]  /*bc30*/  IMAD.U32 R5, R19, 0x10000, RZ ;  /* 0x0001000013057824 */ /* 0x008fcc00078e00ff */
[----:B------:R-:W0:Y:S02]  /*bc40*/  F2I.S64.TRUNC R4, R5 ;  /* 0x0000000500047311 */ /* 0x000e24000020d900 */
[----:B0-----:R-:W-:Y:S01]  /*bc50*/  STG.E.U8 desc[UR36][R2.64], R4 ;  /* 0x0000000402007986 */ /* 0x001fe2000c101124 */
[----:B------:R-:W-:Y:S05]  /*bc60*/  EXIT ;  /* 0x000000000000794d */ /* 0x000fea0003800000 */
.L_x_38261:
        /* <DEDUP_REMOVED lines=8> */
[----:B0-----:R-:W-:Y:S01]  /*bcf0*/  STG.E.64 desc[UR36][R2.64], R4 ;  /* 0x0000000402007986 */ /* 0x001fe2000c101b24 */
[----:B------:R-:W-:Y:S05]  /*bd00*/  EXIT ;  /* 0x000000000000794d */ /* 0x000fea0003800000 */
.L_x_38265:
[----:B---3--:R-:W-:-:S06]  /*bd10*/  IMAD.U32 R19, R19, 0x10000, RZ ;  /* 0x0001000013137824 */ /* 0x008fcc00078e00ff */
[----:B------:R-:W0:Y:S02]  /*bd20*/  F2I.FTZ.TRUNC.NTZ R19, R19 ;  /* 0x0000001300137305 */ /* 0x000e24000021f100 */
[----:B0-----:R-:W-:Y:S01]  /*bd30*/  STG.E desc[UR36][R2.64], R19 ;  /* 0x0000001302007986 */ /* 0x001fe2000c101924 */
[----:B------:R-:W-:Y:S05]  /*bd40*/  EXIT ;  /* 0x000000000000794d */ /* 0x000fea0003800000 */
.L_x_38264:
[----:B---3--:R-:W-:-:S06]  /*bd50*/  IMAD.U32 R19, R19, 0x10000, RZ ;  /* 0x0001000013137824 */ /* 0x008fcc00078e00ff */
[----:B------:R-:W0:Y:S02]  /*bd60*/  F2I.FTZ.TRUNC.NTZ R19, R19 ;  /* 0x0000001300137305 */ /* 0x000e24000021f100 */
[----:B0-----:R-:W-:Y:S01]  /*bd70*/  STG.E.U16 desc[UR36][R2.64], R19 ;  /* 0x0000001302007986 */ /* 0x001fe2000c101524 */
[----:B------:R-:W-:Y:S05]  /*bd80*/  EXIT ;  /* 0x000000000000794d */ /* 0x000fea0003800000 */
.L_x_38260:
[----:B------:R-:W-:-:S13]  /*bd90*/  ISETP.GT.AND P0, PT, R0, 0x6, PT ;  /* 0x000000060000780c */ /* 0x000fda0003f04270 */
[----:B------:R-:W-:Y:S05]  /*bda0*/  @P0 BRA `(.L_x_38266) ;  /* 0x00000000002c0947 */ /* 0x000fea0003800000 */
[----:B------:R-:W-:-:S13]  /*bdb0*/  ISETP.NE.AND P0, PT, R0, 0x5, PT ;  /* 0x000000050000780c */ /* 0x000fda0003f05270 */
[----:B------:R-:W-:Y:S05]  /*bdc0*/  @!P0 BRA `(.L_x_38267) ;  /* 0x0000000000148947 */ /* 0x000fea0003800000 */
[----:B------:R-:W-:-:S13]  /*bdd0*/  ISETP.NE.AND P0, PT, R0, 0x6, PT ;  /* 0x000000060000780c */ /* 0x000fda0003f05270 */
[----:B------:R-:W-:Y:S05]  /*bde0*/  @P0 BRA `(.L_x_38263) ;  /* 0x0000000800c40947 */ /* 0x000fea0003800000 */
[----:B---3--:R-:W-:-:S05]  /*bdf0*/  IMAD.U32 R19, R19, 0x10000, RZ ;  /* 0x0001000013137824 */ /* 0x008fca00078e00ff */
[----:B------:R-:W-:Y:S01]  /*be00*/  STG.E desc[UR36][R2.64], R19 ;  /* 0x0000001302007986 */ /* 0x000fe2000c101924 */
[----:B------:R-:W-:Y:S05]  /*be10*/  EXIT ;  /* 0x000000000000794d */ /* 0x000fea0003800000 */
.L_x_38267:
[----:B---3--:R-:W-:-:S05]  /*be20*/  IMAD.U32 R0, R19, 0x10000, RZ ;  /* 0x0001000013007824 */ /* 0x008fca00078e00ff */
[----:B------:R-:W-:-:S05]  /*be30*/  F2FP.F16.F32.PACK_AB R0, RZ, R0 ;  /* 0x00000000ff00723e */ /* 0x000fca00000000ff */
[----:B------:R-:W-:Y:S01]  /*be40*/  STG.E.U16 desc[UR36][R2.64], R0 ;  /* 0x0000000002007986 */ /* 0x000fe2000c101524 */
[----:B------:R-:W-:Y:S05]  /*be50*/  EXIT ;  /* 0x000000000000794d */ /* 0x000fea0003800000 */
.L_x_38266:
        /* <DEDUP_REMOVED lines=8> */
[----:B------:R-:W-:Y:S01]  /*bee0*/  STG.E.64 desc[UR36][R2.64], R4 ;  /* 0x0000000402007986 */ /* 0x000fe2000c101b24 */
[----:B------:R-:W-:Y:S05]  /*bef0*/  EXIT ;  /* 0x000000000000794d */ /* 0x000fea0003800000 */
.L_x_38269:
[----:B---3--:R-:W-:-:S05]  /*bf00*/  IMAD.U32 R19, R19, 0x10000, RZ ;  /* 0x0001000013137824 */ /* 0x008fca00078e00ff */
[----:B------:R-:W-:-:S04]  /*bf10*/  F2FP.F16.F32.PACK_AB R5, RZ, R19 ;  /* 0x00000013ff05723e */ /* 0x000fc800000000ff */
[----:B------:R-:W-:-:S05]  /*bf20*/  PRMT R5, R5, 0x5410, RZ ;  /* 0x0000541005057816 */ /* 0x000fca00000000ff */
[----:B------:R-:W-:Y:S01]  /*bf30*/  STG.E desc[UR36][R2.64], R5 ;  /* 0x0000000502007986 */ /* 0x000fe2000c101924 */
[----:B------:R-:W-:Y:S05]  /*bf40*/  EXIT ;  /* 0x000000000000794d */ /* 0x000fea0003800000 */
.L_x_38268:
[----:B---3--:R-:W-:-:S04]  /*bf50*/  IMAD.U32 R4, R19, 0x10000, RZ ;  /* 0x0001000013047824 */ /* 0x008fc800078e00ff */
[----:B------:R-:W-:-:S06]  /*bf60*/  FMUL.FTZ R4, R4, 1 ;  /* 0x3f80000004047820 */ /* 0x000fcc0000410000 */
[----:B------:R-:W0:Y:S02]  /*bf70*/  F2F.F64.F32 R4, R4 ;  /* 0x0000000400047310 */ /* 0x000e240000201800 */
[----:B0-----:R-:W-:Y:S01]  /*bf80*/  STG.E.64 desc[UR36][R2.64], R4 ;  /* 0x0000000402007986 */ /* 0x001fe2000c101b24 */
[----:B------:R-:W-:Y:S05]  /*bf90*/  EXIT ;  /* 0x000000000000794d */ /* 0x000fea0003800000 */
.L_x_38259:
        /* <DEDUP_REMOVED lines=11> */
[----:B------:R-:W-:Y:S01]  /*c050*/  STG.E.U8 desc[UR36][R2.64], R5 ;  /* 0x0000000502007986 */ /* 0x000fe2000c101124 */
[----:B------:R-:W-:Y:S05]  /*c060*/  EXIT ;  /* 0x000000000000794d */ /* 0x000fea0003800000 */
.L_x_38272:
[----:B---3--:R-:W-:Y:S01]  /*c070*/  IMAD.U32 R19, R19, 0x10000, RZ ;  /* 0x0001000013137824 */ /* 0x008fe200078e00ff */
[----:B------:R-:W-:-:S03]  /*c080*/  CS2R R6, SRZ ;  /* 0x0000000000067805 */ /* 0x000fc6000001ff00 */
[----:B------:R-:W-:-:S06]  /*c090*/  FMUL.FTZ R4, R19, 1 ;  /* 0x3f80000013047820 */ /* 0x000fcc0000410000 */
[----:B------:R-:W0:Y:S02]  /*c0a0*/  F2F.F64.F32 R4, R4 ;  /* 0x0000000400047310 */ /* 0x000e240000201800 */
[----:B0-----:R-:W-:Y:S01]  /*c0b0*/  STG.E.128 desc[UR36][R2.64], R4 ;  /* 0x0000000402007986 */ /* 0x001fe2000c101d24 */
[----:B------:R-:W-:Y:S05]  /*c0c0*/  EXIT ;  /* 0x000000000000794d */ /* 0x000fea0003800000 */
.L_x_38271:
        /* <DEDUP_REMOVED lines=21> */
.L_x_38276:
[----:B------:R-:W-:Y:S05]  /*c220*/  BSYNC B0 ;  /* 0x0000000000007941 */ /* 0x000fea0003800000 */
.L_x_38275:
[----:B------:R-:W-:-:S05]  /*c230*/  LOP3.LUT R5, R0, R5, RZ, 0xfc, !PT ;  /* 0x0000000500057212 */ /* 0x000fca00078efcff */
[----:B------:R-:W-:Y:S01]  /*c240*/  STG.E.U8 desc[UR36][R2.64], R5 ;  /* 0x0000000502007986 */ /* 0x000fe2000c101124 */
[----:B------:R-:W-:Y:S05]  /*c250*/  EXIT ;  /* 0x000000000000794d */ /* 0x000fea0003800000 */
.L_x_38274:
        /* <DEDUP_REMOVED lines=13> */
.L_x_38278:
[----:B------:R-:W-:Y:S01]  /*c330*/  IMAD.MOV.U32 R0, RZ, RZ, 0x7f ;  /* 0x0000007fff007424 */ /* 0x000fe200078e00ff */
[----:B------:R-:W-:-:S04]  /*c340*/  ISETP.GT.U32.AND P0, PT, R4, 0x7f800000, PT ;  /* 0x7f8000000400780c */ /* 0x000fc80003f04070 */
[----:B------:R-:W-:-:S09]  /*c350*/  SEL R0, R0, 0x7c, P0 ;  /* 0x0000007c00007807 */ /* 0x000fd20000000000 */
.L_x_38279:
[----:B------:R-:W-:Y:S05]  /*c360*/  BSYNC B0 ;  /* 0x0000000000007941 */ /* 0x000fea0003800000 */
.L_x_38277:
[----:B------:R-:W-:-:S04]  /*c370*/  LOP3.LUT R4, R19, 0x80000000, RZ, 0xc0, !PT ;  /* 0x8000000013047812 */ /* 0x000fc800078ec0ff */
[----:B------:R-:W-:-:S04]  /*c380*/  SHF.R.U32.HI R5, RZ, 0x18, R4 ;  /* 0x00000018ff057819 */ /* 0x000fc80000011604 */
[----:B------:R-:W-:-:S05]  /*c390*/  LOP3.LUT R5, R0, R5, RZ, 0xfc, !PT ;  /* 0x0000000500057212 */ /* 0x000fca00078efcff */
[----:B------:R-:W-:Y:S01]  /*c3a0*/  STG.E.U8 desc[UR36][R2.64], R5 ;  /* 0x0000000502007986 */ /* 0x000fe2000c101124 */
[----:B------:R-:W-:Y:S05]  /*c3b0*/  EXIT ;  /* 0x000000000000794d */ /* 0x000fea0003800000 */
.L_x_38273:
[----:B---3--:R-:W-:Y:S01]  /*c3c0*/  STG.E.U16 desc[UR36][R2.64], R19 ;  /* 0x0000001302007986 */ /* 0x008fe2000c101524 */
[----:B------:R-:W-:Y:S05]  /*c3d0*/  EXIT ;  /* 0x000000000000794d */ /* 0x000fea0003800000 */
.L_x_38270:
        /* <DEDUP_REMOVED lines=10> */
[----:B0-----:R-:W-:Y:S01]  /*c480*/  STG.E.U16 desc[UR36][R2.64], R5 ;  /* 0x0000000502007986 */ /* 0x001fe2000c101524 */
[----:B------:R-:W-:Y:S05]  /*c490*/  EXIT ;  /* 0x000000000000794d */ /* 0x000fea0003800000 */
.L_x_38282:
        /* <DEDUP_REMOVED lines=17> */
.L_x_38285:
[----:B------:R-:W-:-:S04]  /*c5b0*/  LOP3.LUT R0, R19, 0x80000000, RZ, 0xc0, !PT ;  /* 0x8000000013007812 */ /* 0x000fc800078ec0ff */
[----:B------:R-:W-:-:S04]  /*c5c0*/  SHF.R.U32.HI R5, RZ, 0x18, R0 ;  /* 0x00000018ff057819 */ /* 0x000fc80000011600 */
[----:B------:R-:W-:-:S04]  /*c5d0*/  LOP3.LUT R4, R4, R5, RZ, 0xfc, !PT ;  /* 0x0000000504047212 */ /* 0x000fc800078efcff */
[----:B------:R-:W-:-:S07]  /*c5e0*/  PRMT R0, R4, 0x7610, R0 ;  /* 0x0000761004007816 */ /* 0x000fce0000000000 */
.L_x_38284:
[----:B------:R-:W-:Y:S05]  /*c5f0*/  BSYNC B0 ;  /* 0x0000000000007941 */ /* 0x000fea0003800000 */
.L_x_38283:
[----:B------:R-:W-:Y:S01]  /*c600*/  STG.E.U8 desc[UR36][R2.64], R0 ;  /* 0x0000000002007986 */ /* 0x000fe2000c101124 */
[----:B------:R-:W-:Y:S05]  /*c610*/  EXIT ;  /* 0x000000000000794d */ /* 0x000fea0003800000 */
.L_x_38281:
        /* <DEDUP_REMOVED lines=17> */
.L_x_38288:
[----:B------:R-:W-:-:S04]  /*c730*/  LOP3.LUT R0, R19, 0x80000000, RZ, 0xc0, !PT ;  /* 0x8000000013007812 */ /* 0x000fc800078ec0ff */
[----:B------:R-:W-:-:S04]  /*c740*/  SHF.R.U32.HI R5, RZ, 0x18, R0 ;  /* 0x00000018ff057819 */ /* 0x000fc80000011600 */
[----:B------:R-:W-:-:S04]  /*c750*/  LOP3.LUT R4, R4, R5, RZ, 0xfc, !PT ;  /* 0x0000000504047212 */ /* 0x000fc800078efcff */
[----:B------:R-:W-:-:S07]  /*c760*/  PRMT R0, R4, 0x7610, R0 ;  /* 0x0000761004007816 */ /* 0x000fce0000000000 */
.L_x_38287:
[----:B------:R-:W-:Y:S05]  /*c770*/  BSYNC B0 ;  /* 0x0000000000007941 */ /* 0x000fea0003800000 */
.L_x_38286:
[----:B------:R-:W-:Y:S01]  /*c780*/  STG.E.U8 desc[UR36][R2.64], R0 ;  /* 0x0000000002007986 */ /* 0x000fe2000c101124 */
[----:B------:R-:W-:Y:S05]  /*c790*/  EXIT ;  /* 0x000000000000794d */ /* 0x000fea0003800000 */
.L_x_38280:
[----:B------:R-:W-:-:S13]  /*c7a0*/  ISETP.NE.AND P0, PT, R0, 0x1c, PT ;  /* 0x0000001c0000780c */ /* 0x000fda0003f05270 */
[----:B------:R-:W-:Y:S05]  /*c7b0*/  @!P0 BRA `(.L_x_38289) ;  /* 0x0000000000a48947 */ /* 0x000fea0003800000 */
[----:B------:R-:W-:-:S13]  /*c7c0*/  ISETP.NE.AND P0, PT, R0, 0x1d, PT ;  /* 0x0000001d0000780c */ /* 0x000fda0003f05270 */
[----:B------:R-:W-:Y:S05]  /*c7d0*/  @!P0 BRA `(.L_x_38290) ;  /* 0x00000000008c8947 */ /* 0x000fea0003800000 */
[----:B------:R-:W-:-:S13]  /*c7e0*/  ISETP.NE.AND P0, PT, R0, 0x2c, PT ;  /* 0x0000002c0000780c */ /* 0x000fda0003f05270 */
[----:B------:R-:W-:Y:S05]  /*c7f0*/  @P0 BRA `(.L_x_38263) ;  /* 0x0000000000400947 */ /* 0x000fea0003800000 */
[----:B---3--:R-:W-:Y:S02]  /*c800*/  IMAD.U32 R19, R19, 0x10000, RZ ;  /* 0x0001000013137824 */ /* 0x008fe400078e00ff */
        /* <DEDUP_REMOVED lines=15> */
.L_x_38263:
        /* <DEDUP_REMOVED lines=16> */
.L_x_38291:
[----:B------:R-:W-:Y:S05]  /*ca00*/  EXIT ;  /* 0x000000000000794d */ /* 0x000fea0003800000 */
.L_x_38290:
[----:B---3--:R-:W-:-:S06]  /*ca10*/  IMAD.U32 R4, R19, 0x10000, RZ ;  /* 0x0001000013047824 */ /* 0x008fcc00078e00ff */
[----:B------:R-:W0:Y:S02]  /*ca20*/  F2I.U64.TRUNC R4, R4 ;  /* 0x0000000400047311 */ /* 0x000e24000020d800 */
[----:B0-----:R-:W-:Y:S01]  /*ca30*/  STG.E.64 desc[UR36][R2.64], R4 ;  /* 0x0000000402007986 */ /* 0x001fe2000c101b24 */
[----:B------:R-:W-:Y:S05]  /*ca40*/  EXIT ;  /* 0x000000000000794d */ /* 0x000fea0003800000 */
.L_x_38289:
[----:B---3--:R-:W-:-:S06]  /*ca50*/  IMAD.U32 R19, R19, 0x10000, RZ ;  /* 0x0001000013137824 */ /* 0x008fcc00078e00ff */
[----:B------:R-:W0:Y:S02]  /*ca60*/  F2I.FTZ.U32.TRUNC.NTZ R19, R19 ;  /* 0x0000001300137305 */ /* 0x000e24000021f000 */
[----:B0-----:R-:W-:Y:S01]  /*ca70*/  STG.E desc[UR36][R2.64], R19 ;  /* 0x0000001302007986 */ /* 0x001fe2000c101924 */
[----:B------:R-:W-:Y:S05]  /*ca80*/  EXIT ;  /* 0x000000000000794d */ /* 0x000fea0003800000 */
.L_x_38292:
        /* <DEDUP_REMOVED lines=15> */
.L_x_71849:


//--------------------- .text._ZN2at6native18elementwise_kernelILi128ELi4EZNS0_22gpu_kernel_impl_nocastIZZZNS0_50_GLOBAL__N__2680c7bb_12_PowKernel_cu_140f0503_289624pow_tensor_tensor_kernelERNS_18TensorIteratorBaseEENKUlvE_clEvENKUlvE9_clEvEUlN3c108BFloat16ES9_E_EEvS5_RKT_EUliE_EEviT1_ --------------------------
	.section	.text._ZN2at6native18elementwise_kernelILi128ELi4EZNS0_22gpu_kernel_impl_nocastIZZZNS0_50_GLOBAL__N__2680c7bb_12_PowKernel_cu_140f0503_289624pow_tensor_tensor_kernelERNS_18TensorIteratorBaseEENKUlvE_clEvENKUlvE9_clEvEUlN3c108BFloat16ES9_E_EEvS5_RKT_EUliE_EEviT1_,"ax",@progbits
	.align	128
        .global         _ZN2at6native18elementwise_kernelILi128ELi4EZNS0_22gpu_kernel_impl_nocastIZZZNS0_50_GLOBAL__N__2680c7bb_12_PowKernel_cu_140f0503_289624pow_tensor_tensor_kernelERNS_18TensorIteratorBaseEENKUlvE_clEvENKUlvE9_clEvEUlN3c108BFloat16ES9_E_EEvS5_RKT_EUliE_EEviT1_
        .type           _ZN2at6native18elementwise_kernelILi128ELi4EZNS0_22gpu_kernel_impl_nocastIZZZNS0_50_GLOBAL__N__2680c7bb_12_PowKernel_cu_140f0503_289624pow_tensor_tensor_kernelERNS_18TensorIteratorBaseEENKUlvE_clEvENKUlvE9_clEvEUlN3c108BFloat16ES9_E_EEvS5_RKT_EUliE_EEviT1_,@function
        .size           _ZN2at6native18elementwise_kernelILi128ELi4EZNS0_22gpu_kernel_impl_nocastIZZZNS0_50_GLOBAL__N__2680c7bb_12_PowKernel_cu_140f0503_289624pow_tensor_tensor_kernelERNS_18TensorIteratorBaseEENKUlvE_clEvENKUlvE9_clEvEUlN3c108BFloat16ES9_E_EEvS5_RKT_EUliE_EEviT1_,(.L_x_71850 - _ZN2at6native18elementwise_kernelILi128ELi4EZNS0_22gpu_kernel_impl_nocastIZZZNS0_50_GLOBAL__N__2680c7bb_12_PowKernel_cu_140f0503_289624pow_tensor_tensor_kernelERNS_18TensorIteratorBaseEENKUlvE_clEvENKUlvE9_clEvEUlN3c108BFloat16ES9_E_EEvS5_RKT_EUliE_EEviT1_)
        .other          _ZN2at6native18elementwise_kernelILi128ELi4EZNS0_22gpu_kernel_impl_nocastIZZZNS0_50_GLOBAL__N__2680c7bb_12_PowKernel_cu_140f0503_289624pow_tensor_tensor_kernelERNS_18TensorIteratorBaseEENKUlvE_clEvENKUlvE9_clEvEUlN3c108BFloat16ES9_E_EEvS5_RKT_EUliE_EEviT1_,@"STO_CUDA_ENTRY STV_DEFAULT"
_ZN2at6native18elementwise_kernelILi128ELi4EZNS0_22gpu_kernel_impl_nocastIZZZNS0_50_GLOBAL__N__2680c7bb_12_PowKernel_cu_140f0503_289624pow_tensor_tensor_kernelERNS_18TensorIteratorBaseEENKUlvE_clEvENKUlvE9_clEvEUlN3c108BFloat16ES9_E_EEvS5_RKT_EUliE_EEviT1_:
.text._ZN2at6native18elementwise_kernelILi128ELi4EZNS0_22gpu_kernel_impl_nocastIZZZNS0_50_GLOBAL__N__2680c7bb_12_PowKernel_cu_140f0503_289624pow_tensor_tensor_kernelERNS_18TensorIteratorBaseEENKUlvE_clEvENKUlvE9_clEvEUlN3c108BFloat16ES9_E_EEvS5_RKT_EUliE_EEviT1_:
        /* <DEDUP_REMOVED lines=10> */
[----:B------:R-:W-:Y:S01]  /*00a0*/  HFMA2.MMA R0, -RZ, RZ, 0, 0 ;  /* 0x00000000ff007435 */ /* 0x000fe200000001ff */
[----:B------:R-:W-:Y:S01]  /*00b0*/  MOV R2, RZ ;  /* 0x000000ff00027202 */ /* 0x000fe20000000f00 */
[----:B------:R-:W-:Y:S01]  /*00c0*/  HFMA2.MMA R5, -RZ, RZ, 0, 0 ;  /* 0x00000000ff057435 */ /* 0x000fe200000001ff */
        /* <DEDUP_REMOVED lines=11> */
[----:B------:R-:W-:Y:S01]  /*0180*/  IMAD R0, R0, UR7, R3 ;  /* 0x0000000700007c24 */ /* 0x000fe2000f8e0203 */
[----:B------:R-:W-:-:S03]  /*0190*/  ULDC UR7, c[0x0][0x350] ;  /* 0x0000d40000077ab9 */ /* 0x000fc60000000800 */
[C---:B------:R-:W-:Y:S02]  /*01a0*/  IMAD R5, R0.reuse, UR8, RZ ;  /* 0x0000000800057c24 */ /* 0x040fe4000f8e02ff */
        /* <DEDUP_REMOVED lines=9> */
[----:B------:R-:W-:-:S03]  /*0240*/  ULDC UR7, c[0x0][0x354] ;  /* 0x0000d50000077ab9 */ /* 0x000fc60000000800 */
[----:B------:R-:W-:-:S05]  /*0250*/  IADD3 R6, -R9, RZ, RZ ;  /* 0x000000ff09067210 */ /* 0x000fca0007ffe1ff */
[----:B------:R-:W-:Y:S01]  /*0260*/  IMAD R7, R6, UR8, R7 ;  /* 0x0000000806077c24 */ /* 0x000fe2000f8e0207 */
[----:B------:R-:W-:-:S03]  /*0270*/  ULDC.64 UR8, c[0x0][0x358] ;  /* 0x0000d60000087ab9 */ /* 0x000fc60000000a00 */
[C---:B------:R-:W-:Y:S02]  /*0280*/  IMAD R5, R7.reuse, UR7, R5 ;  /* 0x0000000707057c24 */ /* 0x040fe4000f8e0205 */
        /* <DEDUP_REMOVED lines=11> */
[----:B------:R-:W-:Y:S01]  /*0340*/  IMAD R9, R8, UR7, R9 ;  /* 0x0000000708097c24 */ /* 0x000fe2000f8e0209 */
[----:B------:R-:W-:-:S03]  /*0350*/  ULDC UR7, c[0x0][0x368] ;  /* 0x0000da0000077ab9 */ /* 0x000fc60000000800 */
[C---:B------:R-:W-:Y:S02]  /*0360*/  IMAD R5, R9.reuse, UR8, R5 ;  /* 0x0000000809057c24 */ /* 0x040fe4000f8e0205 */
        /* <DEDUP_REMOVED lines=290> */
[----:B------:R-:W-:Y:S01]  /*1590*/  ULDC UR7, c[0x0][0x45c] ;  /* 0x0001170000077ab9 */ /* 0x000fe20000000800 */
[----:B------:R-:W-:Y:S02]  /*15a0*/  @P0 MOV R10, RZ ;  /* 0x000000ff000a0202 */ /* 0x000fe40000000f00 */
[----:B------:R-:W-:Y:S01]  /*15b0*/  IADD3 R6, -R11, RZ, RZ ;  /* 0x000000ff0b067210 */ /* 0x000fe20007ffe1ff */
[----:B------:R-:W1:Y:S04]  /*15c0*/  @P0 LDC R15, c[0x0][0x33c] ;  /* 0x0000cf00ff0f0b82 */ /* 0x000e680000000800 */
[----:B------:R-:W-:Y:S01]  /*15d0*/  IMAD R7, R6, UR8, R7 ;  /* 0x0000000806077c24 */ /* 0x000fe2000f8e0207 */
[----:B------:R-:W-:-:S03]  /*15e0*/  ULDC.64 UR8, c[0x0][0x460] ;  /* 0x0001180000087ab9 */ /* 0x000fc60000000a00 */
[----:B------:R-:W2:Y:S01]  /*15f0*/  @P0 LDC.64 R8, c[0x0][0x468] ;  /* 0x00011a00ff080b82 */ /* 0x000ea20000000a00 */
[C---:B------:R-:W-:Y:S02]  /*1600*/  IMAD R5, R7.reuse, UR7, R5 ;  /* 0x0000000707057c24 */ /* 0x040fe4000f8e0205 */
[C---:B------:R-:W-:Y:S02]  /*1610*/  IMAD R2, R7.reuse, UR8, R2 ;  /* 0x0000000807027c24 */ /* 0x040fe4000f8e0202 */
[----:B------:R-:W-:-:S03]  /*1620*/  IMAD R0, R7, UR9, R0 ;  /* 0x0000000907007c24 */ /* 0x000fc6000f8e0200 */
[----:B------:R-:W3:Y:S01]  /*1630*/  @P0 LDC R14, c[0x0][0x470] ;  /* 0x00011c00ff0e0b82 */ /* 0x000ee20000000800 */
[----:B0-----:R-:W-:-:S05]  /*1640*/  @P0 IMAD.HI.U32 R4, R11, R12, R10 ;  /* 0x0000000c0b040227 */ /* 0x001fca00078e000a */
[----:B------:R-:W-:-:S04]  /*1650*/  @P0 SHF.R.U32.HI R4, RZ, R13, R4 ;  /* 0x0000000dff040219 */ /* 0x000fc80000011604 */
[----:B------:R-:W-:-:S05]  /*1660*/  @P0 IADD3 R10, -R4, RZ, RZ ;  /* 0x000000ff040a0210 */ /* 0x000fca0007ffe1ff */
[----:B-1----:R-:W-:-:S04]  /*1670*/  @P0 IMAD R11, R10, R15, R11 ;  /* 0x0000000f0a0b0224 */ /* 0x002fc800078e020b */
[C---:B--2---:R-:W-:Y:S02]  /*1680*/  @P0 IMAD R5, R11.reuse, R8, R5 ;  /* 0x000000080b050224 */ /* 0x044fe400078e0205 */
[C---:B------:R-:W-:Y:S02]  /*1690*/  @P0 IMAD R2, R11.reuse, R9, R2 ;  /* 0x000000090b020224 */ /* 0x040fe400078e0202 */
[----:B---3--:R-:W-:-:S07]  /*16a0*/  @P0 IMAD R0, R11, R14, R0 ;  /* 0x0000000e0b000224 */ /* 0x008fce00078e0200 */
.L_x_38295:
[----:B------:R-:W-:Y:S02]  /*16b0*/  ULDC.64 UR8, c[0x0][0x480] ;  /* 0x0001200000087ab9 */ /* 0x000fe40000000a00 */
[----:B------:R-:W-:-:S04]  /*16c0*/  IADD3 R6, P0, R2, UR8, RZ ;  /* 0x0000000802067c10 */ /* 0x000fc8000ff1e0ff */
[----:B------:R-:W-:Y:S01]  /*16d0*/  IADD3.X R7, RZ, UR9, RZ, P0, !PT ;  /* 0x00000009ff077c10 */ /* 0x000fe200087fe4ff */
[----:B------:R-:W-:-:S04]  /*16e0*/  ULDC.64 UR8, c[0x0][0x488] ;  /* 0x0001220000087ab9 */ /* 0x000fc80000000a00 */
[----:B------:R-:W2:Y:S01]  /*16f0*/  LDG.E.U16 R6, desc[UR4][R6.64] ;  /* 0x0000000406067981 */ /* 0x000ea2000c1e1500 */
[----:B------:R-:W-:-:S04]  /*1700*/  IADD3 R8, P0, R0, UR8, RZ ;  /* 0x0000000800087c10 */ /* 0x000fc8000ff1e0ff */
[----:B------:R-:W-:Y:S01]  /*1710*/  IADD3.X R9, RZ, UR9, RZ, P0, !PT ;  /* 0x00000009ff097c10 */ /* 0x000fe200087fe4ff */
[----:B------:R-:W-:-:S04]  /*1720*/  ULDC.64 UR8, c[0x0][0x478] ;  /* 0x00011e0000087ab9 */ /* 0x000fc80000000a00 */
[----:B------:R-:W3:Y:S01]  /*1730*/  LDG.E.U16 R8, desc[UR4][R8.64] ;  /* 0x0000000408087981 */ /* 0x000ee2000c1e1500 */
[----:B------:R-:W-:Y:S02]  /*1740*/  IADD3 R4, P0, R5, UR8, RZ ;  /* 0x0000000805047c10 */ /* 0x000fe4000ff1e0ff */
[----:B------:R-:W-:Y:S02]  /*1750*/  IADD3 R3, R3, 0x80, RZ ;  /* 0x0000008003037810 */ /* 0x000fe40007ffe0ff */
[----:B------:R-:W-:Y:S02]  /*1760*/  IADD3.X R5, RZ, UR9, RZ, P0, !PT ;  /* 0x00000009ff057c10 */ /* 0x000fe400087fe4ff */
[----:B--2---:R-:W-:-:S04]  /*1770*/  SHF.L.U32 R0, R6, 0x10, RZ ;  /* 0x0000001006007819 */ /* 0x004fc800000006ff */
[----:B------:R-:W0:Y:S01]  /*1780*/  MUFU.LG2 R11, R0 ;  /* 0x00000000000b7308 */ /* 0x000e220000000c00 */
[----:B---3--:R-:W-:-:S05]  /*1790*/  SHF.L.U32 R2, R8, 0x10, RZ ;  /* 0x0000001008027819 */ /* 0x008fca00000006ff */
[----:B0-----:R-:W-:-:S06]  /*17a0*/  FMUL.FTZ R2, R2, R11 ;  /* 0x0000000b02027220 */ /* 0x001fcc0000410000 */
[----:B------:R-:W0:Y:S02]  /*17b0*/  MUFU.EX2 R2, R2 ;  /* 0x0000000200027308 */ /* 0x000e240000000800 */
[----:B0-----:R-:W-:-:S05]  /*17c0*/  F2FP.BF16.F32.PACK_AB R6, RZ, R2 ;  /* 0x00000002ff06723e */ /* 0x001fca00000010ff */
[----:B------:R0:W-:Y:S02]  /*17d0*/  STG.E.U16 desc[UR4][R4.64], R6 ;  /* 0x0000000604007986 */ /* 0x0001e4000c101504 */
.L_x_38294:
[----:B------:R-:W-:Y:S05]  /*17e0*/  BSYNC B0 ;  /* 0x0000000000007941 */ /* 0x000fea0003800000 */
.L_x_38293:
[----:B------:R-:W-:Y:S01]  /*17f0*/  ISETP.GE.AND P0, PT, R3, UR6, PT ;  /* 0x0000000603007c0c */ /* 0x000fe2000bf06270 */
[----:B------:R-:W-:-:S12]  /*1800*/  BSSY B0, `(.L_x_38296) ;  /* 0x00002ec000007945 */ /* 0x000fd80003800000 */
[----:B------:R-:W-:Y:S05]  /*1810*/  @P0 BRA `(.L_x_38297) ;  /* 0x0000002c00a80947 */ /* 0x000fea0003800000 */
[----:B0-----:R-:W0:Y:S01]  /*1820*/  LDC R4, c[0x0][0x218] ;  /* 0x00008600ff047b82 */ /* 0x001e220000000800 */
[----:B------:R-:W-:Y:S01]  /*1830*/  HFMA2.MMA R0, -RZ, RZ, 0, 0 ;  /* 0x00000000ff007435 */ /* 0x000fe200000001ff */
[----:B------:R-:W-:Y:S01]  /*1840*/  MOV R2, RZ ;  /* 0x000000ff00027202 */ /* 0x000fe20000000f00 */
[----:B------:R-:W-:Y:S01]  /*1850*/  HFMA2.MMA R5, -RZ, RZ, 0, 0 ;  /* 0x00000000ff057435 */ /* 0x000fe200000001ff */
[----:B0-----:R-:W-:-:S13]  /*1860*/  ISETP.NE.AND P0, PT, R4, RZ, PT ;  /* 0x000000ff0400720c */ /* 0x001fda0003f05270 */
[----:B------:R-:W-:Y:S05]  /*1870*/  @!P0 BRA `(.L_x_38298) ;  /* 0x00000014006c8947 */ /* 0x000fea0003800000 */
        /* <DEDUP_REMOVED lines=347> */
.L_x_38298:
        /* <DEDUP_REMOVED lines=12> */
[----:B------:R-:W-:Y:S02]  /*2ef0*/  ISETP.GE.AND P0, PT, R3, UR6, PT ;  /* 0x0000000603007c0c */ /* 0x000fe4000bf06270 */
[----:B--2---:R-:W-:-:S04]  /*2f00*/  SHF.L.U32 R0, R6, 0x10, RZ ;  /* 0x0000001006007819 */ /* 0x004fc800000006ff */
[----:B------:R-:W0:Y:S01]  /*2f10*/  MUFU.LG2 R11, R0 ;  /* 0x00000000000b7308 */ /* 0x000e220000000c00 */
[----:B---3--:R-:W-:-:S05]  /*2f20*/  SHF.L.U32 R2, R8, 0x10, RZ ;  /* 0x0000001008027819 */ /* 0x008fca00000006ff */
[----:B0-----:R-:W-:-:S06]  /*2f30*/  FMUL.FTZ R2, R2, R11 ;  /* 0x0000000b02027220 */ /* 0x001fcc0000410000 */
[----:B------:R-:W0:Y:S02]  /*2f40*/  MUFU.EX2 R2, R2 ;  /* 0x0000000200027308 */ /* 0x000e240000000800 */
[----:B0-----:R-:W-:-:S05]  /*2f50*/  F2FP.BF16.F32.PACK_AB R6, RZ, R2 ;  /* 0x00000002ff06723e */ /* 0x001fca00000010ff */
[----:B------:R1:W-:Y:S01]  /*2f60*/  STG.E.U16 desc[UR4][R4.64], R6 ;  /* 0x0000000604007986 */ /* 0x0003e2000c101504 */
[----:B------:R-:W-:Y:S05]  /*2f70*/  @P0 BRA `(.L_x_38297) ;  /* 0x0000001400d00947 */ /* 0x000fea0003800000 */
[----:B-1----:R-:W0:Y:S01]  /*2f80*/  LDC R4, c[0x0][0x218] ;  /* 0x00008600ff047b82 */ /* 0x002e220000000800 */
        /* <DEDUP_REMOVED lines=352> */
.L_x_38299:
        /* <DEDUP_REMOVED lines=19> */
.L_x_38297:
[----:B------:R-:W-:Y:S05]  /*46c0*/  BSYNC B0 ;  /* 0x0000000000007941 */ /* 0x000fea0003800000 */
.L_x_38296:
[----:B------:R-:W-:-:S13]  /*46d0*/  ISETP.GE.AND P0, PT, R3, UR6, PT ;  /* 0x0000000603007c0c */ /* 0x000fda000bf06270 */
[----:B------:R-:W-:Y:S05]  /*46e0*/  @P0 EXIT ;  /* 0x000000000000094d */ /* 0x000fea0003800000 */
[----:B012---:R-:W0:Y:S01]  /*46f0*/  LDC R4, c[0x0][0x218] ;  /* 0x00008600ff047b82 */ /* 0x007e220000000800 */
        /* <DEDUP_REMOVED lines=9> */
[----:B------:R-:W-:Y:S01]  /*4790*/  IMAD.HI.U32 R6, R3, UR6, R2 ;  /* 0x0000000603067c27 */ /* 0x000fe2000f8e0002 */
[----:B------:R-:W-:-:S04]  /*47a0*/  ULDC UR6, c[0x0][0x21c] ;  /* 0x0000870000067ab9 */ /* 0x000fc80000000800 */
[----:B------:R-:W-:-:S04]  /*47b0*/  SHF.R.U32.HI R7, RZ, UR7, R6 ;  /* 0x00000007ff077c19 */ /* 0x000fc80008011606 */
[----:B------:R-:W-:-:S05]  /*47c0*/  IADD3 R0, -R7, RZ, RZ ;  /* 0x000000ff07007210 */ /* 0x000fca0007ffe1ff */
[----:B------:R-:W-:Y:S01]  /*47d0*/  IMAD R0, R0, UR6, R3 ;  /* 0x0000000600007c24 */ /* 0x000fe2000f8e0203 */
[----:B------:R-:W-:-:S03]  /*47e0*/  ULDC.64 UR6, c[0x0][0x348] ;  /* 0x0000d20000067ab9 */ /* 0x000fc60000000a00 */
        /* <DEDUP_REMOVED lines=22> */
[----:B------:R-:W-:Y:S01]  /*4950*/  IMAD.HI.U32 R6, R9, UR6, R8 ;  /* 0x0000000609067c27 */ /* 0x000fe2000f8e0008 */
[----:B------:R-:W-:-:S04]  /*4960*/  ULDC UR6, c[0x0][0x234] ;  /* 0x00008d0000067ab9 */ /* 0x000fc80000000800 */
[----:B------:R-:W-:-:S04]  /*4970*/  SHF.R.U32.HI R7, RZ, UR7, R6 ;  /* 0x00000007ff077c19 */ /* 0x000fc80008011606 */
        /* <DEDUP_REMOVED lines=312> */
.L_x_38300:
        /* <DEDUP_REMOVED lines=9> */
[----:B--2---:R-:W-:Y:S02]  /*5d90*/  SHF.L.U32 R0, R2, 0x10, RZ ;  /* 0x0000001002007819 */ /* 0x004fe400000006ff */
[----:B------:R-:W-:Y:S02]  /*5da0*/  IADD3 R2, P0, R5, UR6, RZ ;  /* 0x0000000605027c10 */ /* 0x000fe4000ff1e0ff */
[----:B------:R-:W0:Y:S02]  /*5db0*/  MUFU.LG2 R9, R0 ;  /* 0x0000000000097308 */ /* 0x000e240000000c00 */
[----:B------:R-:W-:Y:S02]  /*5dc0*/  IADD3.X R3, RZ, UR7, RZ, P0, !PT ;  /* 0x00000007ff037c10 */ /* 0x000fe400087fe4ff */
[----:B---3--:R-:W-:-:S05]  /*5dd0*/  SHF.L.U32 R4, R6, 0x10, RZ ;  /* 0x0000001006047819 */ /* 0x008fca00000006ff */
[----:B0-----:R-:W-:-:S06]  /*5de0*/  FMUL.FTZ R4, R4, R9 ;  /* 0x0000000904047220 */ /* 0x001fcc0000410000 */
[----:B------:R-:W0:Y:S02]  /*5df0*/  MUFU.EX2 R4, R4 ;  /* 0x0000000400047308 */ /* 0x000e240000000800 */
[----:B0-----:R-:W-:-:S05]  /*5e00*/  F2FP.BF16.F32.PACK_AB R5, RZ, R4 ;  /* 0x00000004ff05723e */ /* 0x001fca00000010ff */
[----:B------:R-:W-:Y:S01]  /*5e10*/  STG.E.U16 desc[UR4][R2.64], R5 ;  /* 0x0000000502007986 */ /* 0x000fe2000c101504 */
[----:B------:R-:W-:Y:S05]  /*5e20*/  EXIT ;  /* 0x000000000000794d */ /* 0x000fea0003800000 */
.L_x_38301:
        /* <DEDUP_REMOVED lines=13> */
.L_x_71850:


//--------------------- .text._ZN2at6native27unrolled_elementwise_kernelIZZZNS0_50_GLOBAL__N__2680c7bb_12_PowKernel_cu_140f0503_289624pow_tensor_tensor_kernelERNS_18TensorIteratorBaseEENKUlvE_clEvENKUlvE9_clEvEUlN3c108BFloat16ES8_E_St5arrayIPcLm3EELi4E23TrivialOffsetCalculatorILi2EjESD_ILi1EjENS0_6memory15LoadWithoutCastENSG_16StoreWithoutCastEEEviT_T0_T2_T3_T4_T5_ --------------------------
	.section	.text._ZN2at6native27unrolled_elementwise_kernelIZZZNS0_50_GLOBAL__N__2680c7bb_12_PowKernel_cu_140f0503_289624pow_tensor_tensor_kernelERNS_18TensorIteratorBaseEENKUlvE_clEvENKUlvE9_clEvEUlN3c108BFloat16ES8_E_St5arrayIPcLm3EELi4E23TrivialOffsetCalculatorILi2EjESD_ILi1EjENS0_6memory15LoadWithoutCastENSG_16StoreWithoutCastEEEviT_T0_T2_T3_T4_T5_,"ax",@progbits
	.align	128
        .global         _ZN2at6native27unrolled_elementwise_kernelIZZZNS0_50_GLOBAL__N__2680c7bb_12_PowKernel_cu_140f0503_289624pow_tensor_tensor_kernelERNS_18TensorIteratorBaseEENKUlvE_clEvENKUlvE9_clEvEUlN3c108BFloat16ES8_E_St5arrayIPcLm3EELi4E23TrivialOffsetCalculatorILi2EjESD_ILi1EjENS0_6memory15LoadWithoutCastENSG_16StoreWithoutCastEEEviT_T0_T2_T3_T4_T5_
        .type           _ZN2at6native27unrolled_elementwise_kernelIZZZNS0_50_GLOBAL__N__2680c7bb_12_PowKernel_cu_140f0503_289624pow_tensor_tensor_kernelERNS_18TensorIteratorBaseEENKUlvE_clEvENKUlvE9_clEvEUlN3c108BFloat16ES8_E_St5arrayIPcLm3EELi4E23TrivialOffsetCalculatorILi2EjESD_ILi1EjENS0_6memory15LoadWithoutCastENSG_16StoreWithoutCastEEEviT_T0_T2_T3_T4_T5_,@function
        .size           _ZN2at6native27unrolled_elementwise_kernelIZZZNS0_50_GLOBAL__N__2680c7bb_12_PowKernel_cu_140f0503_289624pow_tensor_tensor_kernelERNS_18TensorIteratorBaseEENKUlvE_clEvENKUlvE9_clEvEUlN3c108BFloat16ES8_E_St5arrayIPcLm3EELi4E23TrivialOffsetCalculatorILi2EjESD_ILi1EjENS0_6memory15LoadWithoutCastENSG_16StoreWithoutCastEEEviT_T0_T2_T3_T4_T5_,(.L_x_71851 - _ZN2at6native27unrolled_elementwise_kernelIZZZNS0_50_GLOBAL__N__2680c7bb_12_PowKernel_cu_140f0503_289624pow_tensor_tensor_kernelERNS_18TensorIteratorBaseEENKUlvE_clEvENKUlvE9_clEvEUlN3c108BFloat16ES8_E_St5arrayIPcLm3EELi4E23TrivialOffsetCalculatorILi2EjESD_ILi1EjENS0_6memory15LoadWithoutCastENSG_16StoreWithoutCastEEEviT_T0_T2_T3_T4_T5_)
        .other          _ZN2at6native27unrolled_elementwise_kernelIZZZNS0_50_GLOBAL__N__2680c7bb_12_PowKernel_cu_140f0503_289624pow_tensor_tensor_kernelERNS_18TensorIteratorBaseEENKUlvE_clEvENKUlvE9_clEvEUlN3c108BFloat16ES8_E_St5arrayIPcLm3EELi4E23TrivialOffsetCalculatorILi2EjESD_ILi1EjENS0_6memory15LoadWithoutCastENSG_16StoreWithoutCastEEEviT_T0_T2_T3_T4_T5_,@"STO_CUDA_ENTRY STV_DEFAULT"
_ZN2at6native27unrolled_elementwise_kernelIZZZNS0_50_GLOBAL__N__2680c7bb_12_PowKernel_cu_140f0503_289624pow_tensor_tensor_kernelERNS_18TensorIteratorBaseEENKUlvE_clEvENKUlvE9_clEvEUlN3c108BFloat16ES8_E_St5arrayIPcLm3EELi4E23TrivialOffsetCalculatorILi2EjESD_ILi1EjENS0_6memory15LoadWithoutCastENSG_16StoreWithoutCastEEEviT_T0_T2_T3_T4_T5_:
.text._ZN2at6native27unrolled_elementwise_kernelIZZZNS0_50_GLOBAL__N__2680c7bb_12_PowKernel_cu_140f0503_289624pow_tensor_tensor_kernelERNS_18TensorIteratorBaseEENKUlvE_clEvENKUlvE9_clEvEUlN3c108BFloat16ES8_E_St5arrayIPcLm3EELi4E23TrivialOffsetCalculatorILi2EjESD_ILi1EjENS0_6memory15LoadWithoutCastENSG_16StoreWithoutCastEEEviT_T0_T2_T3_T4_T5_:
        /* <DEDUP_REMOVED lines=12> */
[----:B------:R-:W-:-:S05]  /*00c0*/  ISETP.GE.AND P1, PT, R0, R5, PT ;  /* 0x000000050000720c */ /* 0x000fca0003f26270 */
[----:B------:R-:W1:Y:S08]  /*00d0*/  @!P0 LDC.64 R12, c[0x0][0x230] ;  /* 0x00008c00ff0c8b82 */ /* 0x000e700000000a00 */
[----:B------:R-:W-:Y:S01]  /*00e0*/  @!P1 IMAD R2, R3, 0x200, R0 ;  /* 0x0000020003029824 */ /* 0x000fe200078e0200 */
[----:B------:R-:W2:Y:S01]  /*00f0*/  @!P1 LDC.64 R20, c[0x0][0x228] ;  /* 0x00008a00ff149b82 */ /* 0x000ea20000000a00 */
[----:B------:R-:W-:-:S05]  /*0100*/  @!P1 VIADD R0, R0, 0x80 ;  /* 0x0000008000009836 */ /* 0x000fca0000000000 */
[C---:B------:R-:W-:Y:S01]  /*0110*/  ISETP.GE.AND P3, PT, R0.reuse, R5, PT ;  /* 0x000000050000720c */ /* 0x040fe20003f66270 */
[----:B0-----:R-:W-:Y:S01]  /*0120*/  @!P0 IMAD.WIDE.U32 R24, R23, 0x2, R24 ;  /* 0x0000000217188825 */ /* 0x001fe200078e0018 */
[----:B------:R-:W0:Y:S04]  /*0130*/  @!P1 LDC.64 R14, c[0x0][0x230] ;  /* 0x00008c00ff0e9b82 */ /* 0x000e280000000a00 */
[----:B------:R-:W3:Y:S07]  /*0140*/  @!P0 LDG.E.U16 R8, desc[UR4][R24.64] ;  /* 0x0000000418088981 */ /* 0x000eee000c1e1500 */
[----:B------:R-:W4:Y:S01]  /*0150*/  @!P3 LDC.64 R18, c[0x0][0x228] ;  /* 0x00008a00ff12bb82 */ /* 0x000f220000000a00 */
[----:B------:R-:W-:Y:S01]  /*0160*/  @!P3 LEA R9, R3, R0, 0x9 ;  /* 0x000000000309b211 */ /* 0x000fe200078e48ff */
[----:B------:R-:W-:Y:S01]  /*0170*/  @!P3 VIADD R0, R0, 0x80 ;  /* 0x000000800000b836 */ /* 0x000fe20000000000 */
[----:B------:R-:W-:Y:S01]  /*0180*/  PRMT R27, RZ, 0x7610, R27 ;  /* 0x00007610ff1b7816 */ /* 0x000fe2000000001b */
[----:B-1----:R-:W-:-:S03]  /*0190*/  @!P0 IMAD.WIDE.U32 R12, R23, 0x2, R12 ;  /* 0x00000002170c8825 */ /* 0x002fc600078e000c */
[----:B------:R-:W-:Y:S01]  /*01a0*/  ISETP.GE.AND P2, PT, R0, R5, PT ;  /* 0x000000050000720c */ /* 0x000fe20003f46270 */
[----:B------:R-:W1:Y:S01]  /*01b0*/  @!P3 LDC.64 R16, c[0x0][0x230] ;  /* 0x00008c00ff10bb82 */ /* 0x000e620000000a00 */
[----:B------:R-:W3:Y:S01]  /*01c0*/  @!P0 LDG.E.U16 R27, desc[UR4][R12.64] ;  /* 0x000000040c1b8981 */ /* 0x000ee2000c1e1500 */
[----:B------:R-:W-:Y:S01]  /*01d0*/  PRMT R11, RZ, 0x7610, R11 ;  /* 0x00007610ff0b7816 */ /* 0x000fe2000000000b */
[----:B--2---:R-:W-:Y:S01]  /*01e0*/  @!P1 IMAD.WIDE.U32 R20, R2, 0x2, R20 ;  /* 0x0000000202149825 */ /* 0x004fe200078e0014 */
[----:B------:R-:W-:-:S04]  /*01f0*/  PRMT R26, RZ, 0x7610, R26 ;  /* 0x00007610ff1a7816 */ /* 0x000fc8000000001a */
[----:B------:R2:W3:Y:S04]  /*0200*/  @!P1 LDG.E.U16 R11, desc[UR4][R20.64] ;  /* 0x00000004140b9981 */ /* 0x0004e8000c1e1500 */
[----:B------:R-:W1:Y:S01]  /*0210*/  @!P2 LDC.64 R22, c[0x0][0x228] ;  /* 0x00008a00ff16ab82 */ /* 0x000e620000000a00 */
[----:B----4-:R-:W-:-:S04]  /*0220*/  @!P3 IMAD.WIDE.U32 R18, R9, 0x2, R18 ;  /* 0x000000020912b825 */ /* 0x010fc800078e0012 */
[----:B0-----:R-:W-:Y:S01]  /*0230*/  @!P1 IMAD.WIDE.U32 R14, R2, 0x2, R14 ;  /* 0x00000002020e9825 */ /* 0x001fe200078e000e */
[----:B------:R-:W4:Y:S01]  /*0240*/  @!P3 LDG.E.U16 R26, desc[UR4][R18.64] ;  /* 0x00000004121ab981 */ /* 0x000f22000c1e1500 */
[----:B------:R-:W-:Y:S01]  /*0250*/  PRMT R2, RZ, 0x7610, R2 ;  /* 0x00007610ff027816 */ /* 0x000fe20000000002 */
[----:B--2---:R-:W0:Y:S01]  /*0260*/  @!P2 LDC.64 R20, c[0x0][0x230] ;  /* 0x00008c00ff14ab82 */ /* 0x004e220000000a00 */
[----:B-1----:R-:W-:Y:S01]  /*0270*/  @!P3 IMAD.WIDE.U32 R16, R9, 0x2, R16 ;  /* 0x000000020910b825 */ /* 0x002fe200078e0010 */
[----:B------:R-:W-:-:S03]  /*0280*/  PRMT R9, RZ, 0x7610, R9 ;  /* 0x00007610ff097816 */ /* 0x000fc60000000009 */
[----:B------:R1:W2:Y:S01]  /*0290*/  @!P1 LDG.E.U16 R2, desc[UR4][R14.64] ;  /* 0x000000040e029981 */ /* 0x0002a2000c1e1500 */
[----:B------:R-:W-:-:S03]  /*02a0*/  @!P2 IMAD R25, R3, 0x200, R0 ;  /* 0x000002000319a824 */ /* 0x000fc600078e0200 */
[----:B------:R0:W2:Y:S01]  /*02b0*/  @!P3 LDG.E.U16 R9, desc[UR4][R16.64] ;  /* 0x000000041009b981 */ /* 0x0000a2000c1e1500 */
[----:B------:R-:W-:Y:S01]  /*02c0*/  PRMT R24, RZ, 0x7610, R24 ;  /* 0x00007610ff187816 */ /* 0x000fe20000000018 */
[----:B------:R-:W-:-:S05]  /*02d0*/  @!P2 IMAD.WIDE.U32 R22, R25, 0x2, R22 ;  /* 0x000000021916a825 */ /* 0x000fca00078e0016 */
[----:B------:R-:W2:Y:S01]  /*02e0*/  @!P2 LDG.E.U16 R24, desc[UR4][R22.64] ;  /* 0x000000041618a981 */ /* 0x000ea2000c1e1500 */
[----:B------:R-:W-:Y:S01]  /*02f0*/  PRMT R0, RZ, 0x7610, R0 ;  /* 0x00007610ff007816 */ /* 0x000fe20000000000 */
[C---:B------:R-:W-:Y:S01]  /*0300*/  VIADD R12, R10.reuse, 0x100 ;  /* 0x000001000a0c7836 */ /* 0x040fe20000000000 */
[----:B-1----:R-:W-:Y:S01]  /*0310*/  IADD3 R14, R10, 0x80, RZ ;  /* 0x000000800a0e7810 */ /* 0x002fe20007ffe0ff */
[----:B0-----:R-:W-:-:S03]  /*0320*/  @!P2 IMAD.WIDE.U32 R20, R25, 0x2, R20 ;  /* 0x000000021914a825 */ /* 0x001fc600078e0014 */
[-C--:B------:R-:W-:Y:S02]  /*0330*/  ISETP.GE.AND P3, PT, R12, R5.reuse, PT ;  /* 0x000000050c00720c */ /* 0x080fe40003f66270 */
[----:B------:R-:W0:Y:S01]  /*0340*/  @!P0 LDC.64 R12, c[0x0][0x220] ;  /* 0x00008800ff0c8b82 */ /* 0x000e220000000a00 */
[----:B------:R1:W5:Y:S01]  /*0350*/  @!P2 LDG.E.U16 R0, desc[UR4][R20.64] ;  /* 0x000000041400a981 */ /* 0x000362000c1e1500 */
[----:B------:R-:W-:Y:S01]  /*0360*/  ISETP.GE.AND P2, PT, R14, R5, PT ;  /* 0x000000050e00720c */ /* 0x000fe20003f46270 */
[----:B------:R-:W-:Y:S02]  /*0370*/  VIADD R16, R10, 0x180 ;  /* 0x000001800a107836 */ /* 0x000fe40000000000 */
[----:B------:R-:W-:-:S03]  /*0380*/  @!P0 IMAD R15, R3, 0x200, R10 ;  /* 0x00000200030f8824 */ /* 0x000fc600078e020a */
[----:B------:R-:W-:Y:S02]  /*0390*/  ISETP.GE.AND P1, PT, R16, R5, PT ;  /* 0x000000051000720c */ /* 0x000fe40003f26270 */
[----:B------:R-:W-:Y:S01]  /*03a0*/  @!P0 MOV R10, R14 ;  /* 0x0000000e000a8202 */ /* 0x000fe20000000f00 */
[----:B0-----:R-:W-:-:S03]  /*03b0*/  @!P0 IMAD.WIDE.U32 R12, R15, 0x2, R12 ;  /* 0x000000020f0c8825 */ /* 0x001fc600078e000c */
[----:B------:R-:W-:Y:S01]  /*03c0*/  ISETP.GE.AND P4, PT, R10, R5, PT ;  /* 0x000000050a00720c */ /* 0x000fe20003f86270 */
[----:B------:R-:W-:Y:S01]  /*03d0*/  BSSY B0, `(.L_x_38302) ;  /* 0x0000021000007945 */ /* 0x000fe20003800000 */
[----:B---3--:R-:W-:-:S06]  /*03e0*/  @!P0 IMAD.U32 R8, R8, 0x10000, RZ ;  /* 0x0001000008088824 */ /* 0x008fcc00078e00ff */
[----:B------:R-:W0:Y:S01]  /*03f0*/  @!P0 MUFU.LG2 R8, R8 ;  /* 0x0000000800088308 */ /* 0x000e220000000c00 */
[----:B------:R-:W-:-:S05]  /*0400*/  @!P0 SHF.L.U32 R27, R27, 0x10, RZ ;  /* 0x000000101b1b8819 */ /* 0x000fca00000006ff */
[----:B0-----:R-:W-:Y:S01]  /*0410*/  @!P0 FMUL.FTZ R27, R27, R8 ;  /* 0x000000081b1b8220 */ /* 0x001fe20000410000 */
[----:B------:R-:W-:-:S05]  /*0420*/  @!P2 SHF.L.U32 R11, R11, 0x10, RZ ;  /* 0x000000100b0ba819 */ /* 0x000fca00000006ff */
[----:B------:R-:W0:Y:S01]  /*0430*/  @!P0 MUFU.EX2 R27, R27 ;  /* 0x0000001b001b8308 */ /* 0x000e220000000800 */
[----:B----4-:R-:W-:-:S07]  /*0440*/  @!P3 IMAD.U32 R26, R26, 0x10000, RZ ;  /* 0x000100001a1ab824 */ /* 0x010fce00078e00ff */
[----:B------:R-:W3:Y:S08]  /*0450*/  @!P2 MUFU.LG2 R11, R11 ;  /* 0x0000000b000ba308 */ /* 0x000ef00000000c00 */
[----:B------:R-:W4:Y:S01]  /*0460*/  @!P3 MUFU.LG2 R26, R26 ;  /* 0x0000001a001ab308 */ /* 0x000f220000000c00 */
[----:B--2---:R-:W-:Y:S01]  /*0470*/  @!P2 SHF.L.U32 R2, R2, 0x10, RZ ;  /* 0x000000100202a819 */ /* 0x004fe200000006ff */
[----:B------:R-:W-:Y:S01]  /*0480*/  @!P3 IMAD.U32 R9, R9, 0x10000, RZ ;  /* 0x000100000909b824 */ /* 0x000fe200078e00ff */
[----:B0-----:R-:W-:-:S03]  /*0490*/  @!P0 F2FP.BF16.F32.PACK_AB R7, RZ, R27 ;  /* 0x0000001bff07823e */ /* 0x001fc600000010ff */
[----:B---3--:R-:W-:Y:S02]  /*04a0*/  @!P2 FMUL.FTZ R2, R2, R11 ;  /* 0x0000000b0202a220 */ /* 0x008fe40000410000 */
[----:B------:R1:W-:Y:S01]  /*04b0*/  @!P0 STG.E.U16 desc[UR4][R12.64], R7 ;  /* 0x000000070c008986 */ /* 0x0003e2000c101504 */
[----:B----4-:R-:W-:-:S03]  /*04c0*/  @!P3 FMUL.FTZ R9, R9, R26 ;  /* 0x0000001a0909b220 */ /* 0x010fc60000410000 */
[----:B------:R-:W0:Y:S01]  /*04d0*/  @!P2 MUFU.EX2 R2, R2 ;  /* 0x000000020002a308 */ /* 0x000e220000000800 */
[----:B------:R-:W-:-:S07]  /*04e0*/  @!P1 SHF.L.U32 R24, R24, 0x10, RZ ;  /* 0x0000001018189819 */ /* 0x000fce00000006ff */
[----:B------:R-:W2:Y:S08]  /*04f0*/  @!P3 MUFU.EX2 R9, R9 ;  /* 0x000000090009b308 */ /* 0x000eb00000000800 */
[----:B------:R1:W3:Y:S01]  /*0500*/  @!P1 MUFU.LG2 R11, R24 ;  /* 0x00000018000b9308 */ /* 0x0002e20000000c00 */
[----:B0-----:R-:W-:Y:S02]  /*0510*/  @!P2 F2FP.BF16.F32.PACK_AB R4, RZ, R2 ;  /* 0x00000002ff04a23e */ /* 0x001fe400000010ff */
[----:B--2---:R-:W-:Y:S01]  /*0520*/  @!P3 F2FP.BF16.F32.PACK_AB R6, RZ, R9 ;  /* 0x00000009ff06b23e */ /* 0x004fe200000010ff */
[----:B-1----:R-:W-:Y:S06]  /*0530*/  @P4 BRA `(.L_x_38303) ;  /* 0x0000000000284947 */ /* 0x002fec0003800000 */
[----:B------:R-:W0:Y:S01]  /*0540*/  LDC.64 R12, c[0x0][0x220] ;  /* 0x00008800ff0c7b82 */ /* 0x000e220000000a00 */
[----:B------:R-:W-:Y:S01]  /*0550*/  IMAD R9, R3, 0x200, R10 ;  /* 0x0000020003097824 */ /* 0x000fe200078e020a */
[----:B------:R-:W-:-:S04]  /*0560*/  IADD3 R10, R10, 0x80, RZ ;  /* 0x000000800a0a7810 */ /* 0x000fc80007ffe0ff */
[----:B------:R-:W-:-:S13]  /*0570*/  ISETP.GE.AND P0, PT, R10, R5, PT ;  /* 0x000000050a00720c */ /* 0x000fda0003f06270 */
[----:B------:R-:W-:Y:S01]  /*0580*/  @!P0 IMAD R7, R3, 0x200, R10 ;  /* 0x0000020003078824 */ /* 0x000fe200078e020a */
[----:B------:R-:W-:Y:S01]  /*0590*/  @!P0 IADD3 R10, R10, 0x80, RZ ;  /* 0x000000800a0a8810 */ /* 0x000fe20007ffe0ff */
[----:B0-----:R-:W-:-:S04]  /*05a0*/  IMAD.WIDE.U32 R8, R9, 0x2, R12 ;  /* 0x0000000209087825 */ /* 0x001fc800078e000c */
[----:B------:R-:W-:Y:S01]  /*05b0*/  @!P0 IMAD.WIDE.U32 R12, R7, 0x2, R12 ;  /* 0x00000002070c8825 */ /* 0x000fe200078e000c */
[----:B------:R0:W-:Y:S04]  /*05c0*/  STG.E.U16 desc[UR4][R8.64], R4 ;  /* 0x0000000408007986 */ /* 0x0001e8000c101504 */
[----:B------:R0:W-:Y:S02]  /*05d0*/  @!P0 STG.E.U16 desc[UR4][R12.64], R6 ;  /* 0x000000060c008986 */ /* 0x0001e4000c101504 */
.L_x_38303:
[----:B------:R-:W-:Y:S05]  /*05e0*/  BSYNC B0 ;  /* 0x0000000000007941 */ /* 0x000fea0003800000 */
.L_x_38302:
[----:B------:R-:W-:Y:S01]  /*05f0*/  ISETP.GE.AND P0, PT, R10, R5, PT ;  /* 0x000000050a00720c */ /* 0x000fe20003f06270 */
[----:B-----5:R-:W-:-:S04]  /*0600*/  @!P1 IMAD.U32 R0, R0, 0x10000, RZ ;  /* 0x0001000000009824 */ /* 0x020fc800078e00ff */
[----:B---3--:R-:W-:-:S08]  /*0610*/  @!P1 FMUL.FTZ R0, R0, R11 ;  /* 0x0000000b00009220 */ /* 0x008fd00000410000 */
[----:B------:R-:W-:Y:S05]  /*0620*/  @P0 EXIT ;  /* 0x000000000000094d */ /* 0x000fea0003800000 */
[----:B0-----:R-:W0:Y:S01]  /*0630*/  LDC.64 R4, c[0x0][0x220] ;  /* 0x00008800ff047b82 */ /* 0x001e220000000a00 */
[----:B------:R-:W1:Y:S01]  /*0640*/  @!P1 MUFU.EX2 R0, R0 ;  /* 0x0000000000009308 */ /* 0x000e620000000800 */
[----:B------:R-:W-:Y:S02]  /*0650*/  LEA R3, R3, R10, 0x9 ;  /* 0x0000000a03037211 */ /* 0x000fe400078e48ff */
[----:B-1----:R-:W-:-:S04]  /*0660*/  @!P1 F2FP.BF16.F32.PACK_AB R2, RZ, R0 ;  /* 0x00000000ff02923e */ /* 0x002fc800000010ff */
[----:B------:R-:W-:Y:S01]  /*0670*/  PRMT R6, R2, 0x7610, R6 ;  /* 0x0000761002067816 */ /* 0x000fe20000000006 */
[----:B0-----:R-:W-:-:S05]  /*0680*/  IMAD.WIDE.U32 R2, R3, 0x2, R4 ;  /* 0x0000000203027825 */ /* 0x001fca00078e0004 */
[----:B------:R-:W-:Y:S01]  /*0690*/  STG.E.U16 desc[UR4][R2.64], R6 ;  /* 0x0000000602007986 */ /* 0x000fe2000c101504 */
[----:B------:R-:W-:Y:S05]  /*06a0*/  EXIT ;  /* 0x000000000000794d */ /* 0x000fea0003800000 */
.L_x_38304:
        /* <DEDUP_REMOVED lines=13> */
.L_x_71851:


//--------------------- .text._ZN2at6native29vectorized_elementwise_kernelILi2EZZZNS0_50_GLOBAL__N__2680c7bb_12_PowKernel_cu_140f0503_289624pow_tensor_tensor_kernelERNS_18TensorIteratorBaseEENKUlvE_clEvENKUlvE9_clEvEUlN3c108BFloat16ES8_E_St5arrayIPcLm3EEEEviT0_T1_ --------------------------
	.section	.text._ZN2at6native29vectorized_elementwise_kernelILi2EZZZNS0_50_GLOBAL__N__2680c7bb_12_PowKernel_cu_140f0503_289624pow_tensor_tensor_kernelERNS_18TensorIteratorBaseEENKUlvE_clEvENKUlvE9_clEvEUlN3c108BFloat16ES8_E_St5arrayIPcLm3EEEEviT0_T1_,"ax",@progbits
	.align	128
        .global         _ZN2at6native29vectorized_elementwise_kernelILi2EZZZNS0_50_GLOBAL__N__2680c7bb_12_PowKernel_cu_140f0503_289624pow_tensor_tensor_kernelERNS_18TensorIteratorBaseEENKUlvE_clEvENKUlvE9_clEvEUlN3c108BFloat16ES8_E_St5arrayIPcLm3EEEEviT0_T1_
        .type           _ZN2at6native29vectorized_elementwise_kernelILi2EZZZNS0_50_GLOBAL__N__2680c7bb_12_PowKernel_cu_140f0503_289624pow_tensor_tensor_kernelERNS_18TensorIteratorBaseEENKUlvE_clEvENKUlvE9_clEvEUlN3c108BFloat16ES8_E_St5arrayIPcLm3EEEEviT0_T1_,@function
        .size           _ZN2at6native29vectorized_elementwise_kernelILi2EZZZNS0_50_GLOBAL__N__2680c7bb_12_PowKernel_cu_140f0503_289624pow_tensor_tensor_kernelERNS_18TensorIteratorBaseEENKUlvE_clEvENKUlvE9_clEvEUlN3c108BFloat16ES8_E_St5arrayIPcLm3EEEEviT0_T1_,(.L_x_71852 - _ZN2at6native29vectorized_elementwise_kernelILi2EZZZNS0_50_GLOBAL__N__2680c7bb_12_PowKernel_cu_140f0503_289624pow_tensor_tensor_kernelERNS_18TensorIteratorBaseEENKUlvE_clEvENKUlvE9_clEvEUlN3c108BFloat16ES8_E_St5arrayIPcLm3EEEEviT0_T1_)
        .other          _ZN2at6native29vectorized_elementwise_kernelILi2EZZZNS0_50_GLOBAL__N__2680c7bb_12_PowKernel_cu_140f0503_289624pow_tensor_tensor_kernelERNS_18TensorIteratorBaseEENKUlvE_clEvENKUlvE9_clEvEUlN3c108BFloat16ES8_E_St5arrayIPcLm3EEEEviT0_T1_,@"STO_CUDA_ENTRY STV_DEFAULT"
_ZN2at6native29vectorized_elementwise_kernelILi2EZZZNS0_50_GLOBAL__N__2680c7bb_12_PowKernel_cu_140f0503_289624pow_tensor_tensor_kernelERNS_18TensorIteratorBaseEENKUlvE_clEvENKUlvE9_clEvEUlN3c108BFloat16ES8_E_St5arrayIPcLm3EEEEviT0_T1_:
.text._ZN2at6native29vectorized_elementwise_kernelILi2EZZZNS0_50_GLOBAL__N__2680c7bb_12_PowKernel_cu_140f0503_289624pow_tensor_tensor_kernelERNS_18TensorIteratorBaseEENKUlvE_clEvENKUlvE9_clEvEUlN3c108BFloat16ES8_E_St5arrayIPcLm3EEEEviT0_T1_:
        /* <DEDUP_REMOVED lines=17> */
[----:B0-----:R-:W-:-:S04]  /*0110*/  IMAD.WIDE R4, R2, 0x2, R4 ;  /* 0x0000000202047825 */ /* 0x001fc800078e0204 */
[----:B------:R-:W-:-:S05]  /*0120*/  IMAD.WIDE.U32 R16, R0, 0x4, R4 ;  /* 0x0000000400107825 */ /* 0x000fca00078e0004 */
[----:B------:R-:W5:Y:S04]  /*0130*/  LDG.E R10, desc[UR4][R16.64] ;  /* 0x00000004100a7981 */ /* 0x000f68000c1e1900 */
[----:B------:R-:W5:Y:S04]  /*0140*/  LDG.E R4, desc[UR4][R16.64+0x400] ;  /* 0x0004000410047981 */ /* 0x000f68000c1e1900 */
[----:B------:R-:W5:Y:S04]  /*0150*/  LDG.E R7, desc[UR4][R16.64+0x200] ;  /* 0x0002000410077981 */ /* 0x000f68000c1e1900 */
[----:B------:R0:W5:Y:S01]  /*0160*/  LDG.E R3, desc[UR4][R16.64+0x600] ;  /* 0x0006000410037981 */ /* 0x000162000c1e1900 */
[----:B--2---:R-:W-:-:S02]  /*0170*/  IMAD.U32 R9, R6, 0x10000, RZ ;  /* 0x0001000006097824 */ /* 0x004fc400078e00ff */
[----:B---3--:R-:W-:Y:S01]  /*0180*/  IMAD.U32 R14, R15, 0x10000, RZ ;  /* 0x000100000f0e7824 */ /* 0x008fe200078e00ff */
[----:B------:R-:W-:-:S03]  /*0190*/  PRMT R5, R6, 0x7632, R5 ;  /* 0x0000763206057816 */ /* 0x000fc60000000005 */
[----:B------:R-:W1:Y:S01]  /*01a0*/  MUFU.LG2 R9, R9 ;  /* 0x0000000900097308 */ /* 0x000e620000000c00 */
[----:B----4-:R-:W-:Y:S01]  /*01b0*/  SHF.L.U32 R11, R8, 0x10, RZ ;  /* 0x00000010080b7819 */ /* 0x010fe200000006ff */
[----:B-----5:R-:W-:-:S06]  /*01c0*/  IMAD.U32 R13, R18, 0x10000, RZ ;  /* 0x00010000120d7824 */ /* 0x020fcc00078e00ff */
[----:B------:R-:W2:Y:S01]  /*01d0*/  MUFU.LG2 R14, R14 ;  /* 0x0000000e000e7308 */ /* 0x000ea20000000c00 */
[----:B------:R-:W-:Y:S02]  /*01e0*/  SHF.L.U32 R12, R5, 0x10, RZ ;  /* 0x00000010050c7819 */ /* 0x000fe400000006ff */
[----:B------:R-:W-:-:S05]  /*01f0*/  PRMT R5, R8, 0x7632, R5 ;  /* 0x0000763208057816 */ /* 0x000fca0000000005 */
[----:B------:R-:W3:Y:S01]  /*0200*/  MUFU.LG2 R11, R11 ;  /* 0x0000000b000b7308 */ /* 0x000ee20000000c00 */
[----:B------:R-:W-:Y:S01]  /*0210*/  IMAD.U32 R8, R5, 0x10000, RZ ;  /* 0x0001000005087824 */ /* 0x000fe200078e00ff */
[----:B------:R-:W-:-:S06]  /*0220*/  PRMT R5, R15, 0x7632, R5 ;  /* 0x000076320f057816 */ /* 0x000fcc0000000005 */
[----:B------:R-:W4:Y:S01]  /*0230*/  MUFU.LG2 R13, R13 ;  /* 0x0000000d000d7308 */ /* 0x000f220000000c00 */
[----:B0-----:R-:W-:Y:S02]  /*0240*/  SHF.L.U32 R16, R10, 0x10, RZ ;  /* 0x000000100a107819 */ /* 0x001fe400000006ff */
[----:B------:R-:W-:-:S05]  /*0250*/  SHF.L.U32 R15, R4, 0x10, RZ ;  /* 0x00000010040f7819 */ /* 0x000fca00000006ff */
[----:B------:R-:W0:Y:S01]  /*0260*/  MUFU.LG2 R12, R12 ;  /* 0x0000000c000c7308 */ /* 0x000e220000000c00 */
[----:B------:R-:W-:Y:S01]  /*0270*/  IMAD.U32 R5, R5, 0x10000, RZ ;  /* 0x0001000005057824 */ /* 0x000fe200078e00ff */
[----:B------:R-:W-:Y:S01]  /*0280*/  PRMT R6, R18, 0x7632, R6 ;  /* 0x0000763212067816 */ /* 0x000fe20000000006 */
[----:B-1----:R-:W-:Y:S01]  /*0290*/  FMUL.FTZ R9, R16, R9 ;  /* 0x0000000910097220 */ /* 0x002fe20000410000 */
[----:B--2---:R-:W-:Y:S01]  /*02a0*/  FMUL.FTZ R15, R15, R14 ;  /* 0x0000000e0f0f7220 */ /* 0x004fe20000410000 */
[----:B------:R-:W-:Y:S02]  /*02b0*/  IMAD.U32 R16, R7, 0x10000, RZ ;  /* 0x0001000007107824 */ /* 0x000fe400078e00ff */
[----:B------:R-:W-:Y:S01]  /*02c0*/  IMAD.U32 R14, R3, 0x10000, RZ ;  /* 0x00010000030e7824 */ /* 0x000fe200078e00ff */
[----:B------:R-:W1:Y:S01]  /*02d0*/  MUFU.LG2 R8, R8 ;  /* 0x0000000800087308 */ /* 0x000e620000000c00 */
[----:B------:R-:W-:Y:S01]  /*02e0*/  PRMT R3, R10, 0x7632, R3 ;  /* 0x000076320a037816 */ /* 0x000fe20000000003 */
[----:B------:R-:W-:-:S02]  /*02f0*/  IMAD.U32 R6, R6, 0x10000, RZ ;  /* 0x0001000006067824 */ /* 0x000fc400078e00ff */
[----:B---3--:R-:W-:Y:S01]  /*0300*/  FMUL.FTZ R11, R16, R11 ;  /* 0x0000000b100b7220 */ /* 0x008fe20000410000 */
[----:B----4-:R-:W-:Y:S01]  /*0310*/  FMUL.FTZ R16, R14, R13 ;  /* 0x0000000d0e107220 */ /* 0x010fe20000410000 */
[----:B------:R-:W-:Y:S02]  /*0320*/  IMAD.U32 R13, R3, 0x10000, RZ ;  /* 0x00010000030d7824 */ /* 0x000fe400078e00ff */
[----:B------:R-:W2:Y:S01]  /*0330*/  MUFU.LG2 R5, R5 ;  /* 0x0000000500057308 */ /* 0x000ea20000000c00 */
[----:B------:R-:W-:Y:S01]  /*0340*/  PRMT R3, R7, 0x7632, R3 ;  /* 0x0000763207037816 */ /* 0x000fe20000000003 */
[----:B0-----:R-:W-:Y:S01]  /*0350*/  FMUL.FTZ R14, R13, R12 ;  /* 0x0000000c0d0e7220 */ /* 0x001fe20000410000 */
[----:B------:R-:W-:Y:S02]  /*0360*/  PRMT R4, R4, 0x7632, R4 ;  /* 0x0000763204047816 */ /* 0x000fe40000000004 */
[----:B------:R-:W-:-:S03]  /*0370*/  SHF.L.U32 R13, R3, 0x10, RZ ;  /* 0x00000010030d7819 */ /* 0x000fc600000006ff */
[----:B------:R-:W0:Y:S01]  /*0380*/  MUFU.LG2 R6, R6 ;  /* 0x0000000600067308 */ /* 0x000e220000000c00 */
[----:B------:R-:W-:Y:S02]  /*0390*/  IMAD.U32 R4, R4, 0x10000, RZ ;  /* 0x0001000004047824 */ /* 0x000fe400078e00ff */
[----:B-1----:R-:W-:Y:S01]  /*03a0*/  FMUL.FTZ R8, R13, R8 ;  /* 0x000000080d087220 */ /* 0x002fe20000410000 */
[----:B------:R-:W-:Y:S01]  /*03b0*/  PRMT R3, R3, 0x7632, R3 ;  /* 0x0000763203037816 */ /* 0x000fe20000000003 */
[----:B------:R-:W1:Y:S01]  /*03c0*/  LDC.64 R12, c[0x0][0x220] ;  /* 0x00008800ff0c7b82 */ /* 0x000e620000000a00 */
[----:B--2---:R-:W-:-:S03]  /*03d0*/  FMUL.FTZ R4, R4, R5 ;  /* 0x0000000504047220 */ /* 0x004fc60000410000 */
[----:B------:R-:W-:Y:S01]  /*03e0*/  IMAD.U32 R5, R3, 0x10000, RZ ;  /* 0x0001000003057824 */ /* 0x000fe200078e00ff */
[----:B------:R-:W-:Y:S03]  /*03f0*/  MUFU.EX2 R9, R9 ;  /* 0x0000000900097308 */ /* 0x000fe60000000800 */
[----:B0-----:R-:W-:-:S05]  /*0400*/  FMUL.FTZ R5, R5, R6 ;  /* 0x0000000605057220 */ /* 0x001fca0000410000 */
[----:B------:R-:W-:Y:S08]  /*0410*/  MUFU.EX2 R11, R11 ;  /* 0x0000000b000b7308 */ /* 0x000ff00000000800 */
[----:B------:R-:W-:Y:S08]  /*0420*/  MUFU.EX2 R10, R15 ;  /* 0x0000000f000a7308 */ /* 0x000ff00000000800 */
[----:B------:R-:W-:Y:S08]  /*0430*/  MUFU.EX2 R7, R16 ;  /* 0x0000001000077308 */ /* 0x000ff00000000800 */
[----:B------:R-:W0:Y:S08]  /*0440*/  MUFU.EX2 R14, R14 ;  /* 0x0000000e000e7308 */ /* 0x000e300000000800 */
[----:B------:R-:W2:Y:S08]  /*0450*/  MUFU.EX2 R8, R8 ;  /* 0x0000000800087308 */ /* 0x000eb00000000800 */
[----:B------:R-:W3:Y:S08]  /*0460*/  MUFU.EX2 R3, R4 ;  /* 0x0000000400037308 */ /* 0x000ef00000000800 */
[----:B------:R-:W4:Y:S01]  /*0470*/  MUFU.EX2 R6, R5 ;  /* 0x0000000500067308 */ /* 0x000f220000000800 */
[----:B-1----:R-:W-:Y:S01]  /*0480*/  IMAD.WIDE.U32 R12, R2, 0x2, R12 ;  /* 0x00000002020c7825 */ /* 0x002fe200078e000c */
[----:B0-----:R-:W-:-:S02]  /*0490*/  F2FP.BF16.F32.PACK_AB R9, R14, R9 ;  /* 0x000000090e09723e */ /* 0x001fc400000010ff */
[----:B--2---:R-:W-:Y:S01]  /*04a0*/  F2FP.BF16.F32.PACK_AB R11, R8, R11 ;  /* 0x0000000b080b723e */ /* 0x004fe200000010ff */
[----:B------:R-:W-:Y:S01]  /*04b0*/  IMAD.WIDE R12, R0, 0x4, R12 ;  /* 0x00000004000c7825 */ /* 0x000fe200078e020c */
[----:B---3--:R-:W-:-:S04]  /*04c0*/  F2FP.BF16.F32.PACK_AB R3, R3, R10 ;  /* 0x0000000a0303723e */ /* 0x008fc800000010ff */
[----:B------:R-:W-:Y:S01]  /*04d0*/  STG.E desc[UR4][R12.64], R9 ;  /* 0x000000090c007986 */ /* 0x000fe2000c101904 */
[----:B----4-:R-:W-:-:S03]  /*04e0*/  F2FP.BF16.F32.PACK_AB R7, R6, R7 ;  /* 0x000000070607723e */ /* 0x010fc600000010ff */
[----:B------:R-:W-:Y:S04]  /*04f0*/  STG.E desc[UR4][R12.64+0x200], R11 ;  /* 0x0002000b0c007986 */ /* 0x000fe8000c101904 */
[----:B------:R-:W-:Y:S04]  /*0500*/  STG.E desc[UR4][R12.64+0x400], R3 ;  /* 0x000400030c007986 */ /* 0x000fe8000c101904 */
[----:B------:R-:W-:Y:S01]  /*0510*/  STG.E desc[UR4][R12.64+0x600], R7 ;  /* 0x000600070c007986 */ /* 0x000fe2000c101904 */
[----:B------:R-:W-:Y:S05]  /*0520*/  EXIT ;  /* 0x000000000000794d */ /* 0x000fea0003800000 */
.L_x_38305:
[----:B------:R-:W0:Y:S01]  /*0530*/  S2R R27, SR_TID.X ;  /* 0x00000000001b7919 */ /* 0x000e220000002100 */
[----:B------:R-:W-:Y:S02]  /*0540*/  PRMT R20, RZ, 0x7610, R20 ;  /* 0x00007610ff147816 */ /* 0x000fe40000000014 */
[----:B0-----:R-:W-:-:S13]  /*0550*/  ISETP.GE.AND P0, PT, R27, R3, PT ;  /* 0x000000031b00720c */ /* 0x001fda0003f06270 */
[----:B------:R-:W-:Y:S01]  /*0560*/  @!P0 IADD3 R13, R2, R27, RZ ;  /* 0x0000001b020d8210 */ /* 0x000fe20007ffe0ff */
[----:B------:R-:W-:Y:S01]  /*0570*/  @!P0 VIADD R27, R27, 0x80 ;  /* 0x000000801b1b8836 */ /* 0x000fe20000000000 */
[----:B------:R-:W0:Y:S04]  /*0580*/  @!P0 LDC.64 R22, c[0x0][0x228] ;  /* 0x00008a00ff168b82 */ /* 0x000e280000000a00 */
[----:B------:R-:W-:-:S04]  /*0590*/  ISETP.GE.AND P1, PT, R27, R3, PT ;  /* 0x000000031b00720c */ /* 0x000fc80003f26270 */
[----:B------:R-:W1:Y:S09]  /*05a0*/  @!P0 LDC.64 R14, c[0x0][0x230] ;  /* 0x00008c00ff0e8b82 */ /* 0x000e720000000a00 */
[----:B------:R-:W-:Y:S01]  /*05b0*/  @!P1 IMAD.IADD R11, R2, 0x1, R27 ;  /* 0x00000001020b9824 */ /* 0x000fe200078e021b */
[----:B------:R-:W-:Y:S01]  /*05c0*/  @!P1 IADD3 R27, R27, 0x80, RZ ;  /* 0x000000801b1b9810 */ /* 0x000fe20007ffe0ff */
[----:B------:R-:W2:Y:S03]  /*05d0*/  @!P1 LDC.64 R30, c[0x0][0x228] ;  /* 0x00008a00ff1e9b82 */ /* 0x000ea60000000a00 */
[----:B------:R-:W-:Y:S01]  /*05e0*/  ISETP.GE.AND P2, PT, R27, R3, PT ;  /* 0x000000031b00720c */ /* 0x000fe20003f46270 */
[----:B0-----:R-:W-:-:S04]  /*05f0*/  @!P0 IMAD.WIDE.U32 R22, R13, 0x2, R22 ;  /* 0x000000020d168825 */ /* 0x001fc800078e0016 */
[----:B------:R-:W0:Y:S01]  /*0600*/  @!P1 LDC.64 R24, c[0x0][0x230] ;  /* 0x00008c00ff189b82 */ /* 0x000e220000000a00 */
[----:B------:R-:W-:Y:S01]  /*0610*/  PRMT R19, RZ, 0x7610, R19 ;  /* 0x00007610ff137816 */ /* 0x000fe20000000013 */
[----:B------:R-:W3:Y:S01]  /*0620*/  @!P0 LDG.E.U16 R20, desc[UR4][R22.64] ;  /* 0x0000000416148981 */ /* 0x000ee2000c1e1500 */
[----:B-1----:R-:W-:Y:S01]  /*0630*/  @!P0 IMAD.WIDE.U32 R14, R13, 0x2, R14 ;  /* 0x000000020d0e8825 */ /* 0x002fe200078e000e */
[----:B------:R-:W-:-:S04]  /*0640*/  PRMT R13, RZ, 0x7610, R13 ;  /* 0x00007610ff0d7816 */ /* 0x000fc8000000000d */
[----:B------:R-:W1:Y:S01]  /*0650*/  @!P2 LDC.64 R36, c[0x0][0x228] ;  /* 0x00008a00ff24ab82 */ /* 0x000e620000000a00 */
[----:B------:R-:W-:Y:S02]  /*0660*/  @!P2 IMAD.IADD R21, R2, 0x1, R27 ;  /* 0x000000010215a824 */ /* 0x000fe400078e021b */
[----:B------:R-:W-:Y:S01]  /*0670*/  @!P2 VIADD R27, R27, 0x80 ;  /* 0x000000801b1ba836 */ /* 0x000fe20000000000 */
[----:B------:R4:W5:Y:S04]  /*0680*/  @!P0 LDG.E.U16 R13, desc[UR4][R14.64] ;  /* 0x000000040e0d8981 */ /* 0x000968000c1e1500 */
[----:B------:R-:W-:Y:S01]  /*0690*/  ISETP.GE.AND P3, PT, R27, R3, PT ;  /* 0x000000031b00720c */ /* 0x000fe20003f66270 */
[----:B------:R-:W1:-:S12]  /*06a0*/  @!P2 LDC.64 R32, c[0x0][0x230] ;  /* 0x00008c00ff20ab82 */ /* 0x000e580000000a00 */
[----:B------:R-:W-:Y:S01]  /*06b0*/  @!P3 IADD3 R17, R2, R27, RZ ;  /* 0x0000001b0211b210 */ /* 0x000fe20007ffe0ff */
[----:B------:R-:W-:Y:S01]  /*06c0*/  @!P3 VIADD R27, R27, 0x80 ;  /* 0x000000801b1bb836 */ /* 0x000fe20000000000 */
[----:B----4-:R-:W4:Y:S04]  /*06d0*/  @!P3 LDC.64 R14, c[0x0][0x228] ;  /* 0x00008a00ff0ebb82 */ /* 0x010f280000000a00 */
[----:B------:R-:W-:-:S04]  /*06e0*/  ISETP.GE.AND P4, PT, R27, R3, PT ;  /* 0x000000031b00720c */ /* 0x000fc80003f86270 */
[----:B------:R-:W1:Y:S01]  /*06f0*/  @!P3 LDC.64 R34, c[0x0][0x230] ;  /* 0x00008c00ff22bb82 */ /* 0x000e620000000a00 */
[----:B------:R-:W-:Y:S01]  /*0700*/  PRMT R10, RZ, 0x7610, R10 ;  /* 0x00007610ff0a7816 */ /* 0x000fe2000000000a */
[----:B--2---:R-:W-:-:S04]  /*0710*/  @!P1 IMAD.WIDE.U32 R30, R11, 0x2, R30 ;  /* 0x000000020b1e9825 */ /* 0x004fc800078e001e */
[----:B0-----:R-:W-:Y:S01]  /*0720*/  @!P1 IMAD.WIDE.U32 R24, R11, 0x2, R24 ;  /* 0x000000020b189825 */ /* 0x001fe200078e0018 */
[----:B------:R0:W2:Y:S03]  /*0730*/  @!P1 LDG.E.U16 R19, desc[UR4][R30.64] ;  /* 0x000000041e139981 */ /* 0x0000a6000c1e1500 */
[----:B------:R-:W-:Y:S01]  /*0740*/  @!P4 IMAD.IADD R11, R2, 0x1, R27 ;  /* 0x00000001020bc824 */ /* 0x000fe200078e021b */
[----:B------:R-:W-:Y:S01]  /*0750*/  @!P4 IADD3 R27, R27, 0x80, RZ ;  /* 0x000000801b1bc810 */ /* 0x000fe20007ffe0ff */
[----:B------:R1:W2:Y:S03]  /*0760*/  @!P1 LDG.E.U16 R10, desc[UR4][R24.64] ;  /* 0x00000004180a9981 */ /* 0x0002a6000c1e1500 */
[----:B------:R-:W-:Y:S01]  /*0770*/  ISETP.GE.AND P1, PT, R27, R3, PT ;  /* 0x000000031b00720c */ /* 0x000fe20003f26270 */
[----:B0-----:R-:W0:Y:S01]  /*0780*/  @!P4 LDC.64 R30, c[0x0][0x228] ;  /* 0x00008a00ff1ecb82 */ /* 0x001e220000000a00 */
[----:B----4-:R-:W-:Y:S01]  /*0790*/  @!P3 IMAD.WIDE.U32 R14, R17, 0x2, R14 ;  /* 0x00000002110eb825 */ /* 0x010fe200078e000e */
[----:B------:R-:W-:-:S02]  /*07a0*/  PRMT R23, RZ, 0x7610, R23 ;  /* 0x00007610ff177816 */ /* 0x000fc40000000017 */
[----:B------:R-:W-:Y:S01]  /*07b0*/  PRMT R22, RZ, 0x7610, R22 ;  /* 0x00007610ff167816 */ /* 0x000fe20000000016 */
[----:B-1----:R-:W-:Y:S01]  /*07c0*/  @!P2 IMAD.WIDE.U32 R36, R21, 0x2, R36 ;  /* 0x000000021524a825 */ /* 0x002fe200078e0024 */
[----:B------:R-:W-:Y:S02]  /*07d0*/  PRMT R16, RZ, 0x7610, R16 ;  /* 0x00007610ff107816 */ /* 0x000fe40000000010 */
[----:B------:R-:W1:Y:S01]  /*07e0*/  @!P4 LDC.64 R24, c[0x0][0x230] ;  /* 0x00008c00ff18cb82 */ /* 0x000e620000000a00 */
[----:B------:R-:W-:Y:S01]  /*07f0*/  @!P3 IMAD.WIDE.U32 R34, R17, 0x2, R34 ;  /* 0x000000021122b825 */ /* 0x000fe200078e0022 */
[----:B------:R-:W-:Y:S01]  /*0800*/  PRMT R17, RZ, 0x7610, R17 ;  /* 0x00007610ff117816 */ /* 0x000fe20000000011 */
[----:B------:R4:W2:Y:S02]  /*0810*/  @!P2 LDG.E.U16 R23, desc[UR4][R36.64] ;  /* 0x000000042417a981 */ /* 0x0008a4000c1e1500 */
[----:B------:R-:W-:-:S03]  /*0820*/  @!P2 IMAD.WIDE.U32 R32, R21, 0x2, R32 ;  /* 0x000000021520a825 */ /* 0x000fc600078e0020 */
[----:B------:R0:W2:Y:S04]  /*0830*/  @!P3 LDG.E.U16 R17, desc[UR4][R14.64] ;  /* 0x000000040e11b981 */ /* 0x0000a8000c1e1500 */
[----:B------:R0:W2:Y:S01]  /*0840*/  @!P2 LDG.E.U16 R22, desc[UR4][R32.64] ;  /* 0x000000042016a981 */ /* 0x0000a2000c1e1500 */
[----:B----4-:R-:W4:Y:S01]  /*0850*/  @!P1 LDC.64 R36, c[0x0][0x228] ;  /* 0x00008a00ff249b82 */ /* 0x010f220000000a00 */
[----:B0-----:R-:W-:Y:S02]  /*0860*/  @!P1 IMAD.IADD R15, R2, 0x1, R27 ;  /* 0x00000001020f9824 */ /* 0x001fe400078e021b */
[----:B------:R-:W-:-:S05]  /*0870*/  @!P1 VIADD R27, R27, 0x80 ;  /* 0x000000801b1b9836 */ /* 0x000fca0000000000 */
[----:B------:R-:W0:Y:S01]  /*0880*/  @!P1 LDC.64 R32, c[0x0][0x230] ;  /* 0x00008c00ff209b82 */ /* 0x000e220000000a00 */
[----:B------:R-:W-:Y:S01]  /*0890*/  ISETP.GE.AND P2, PT, R27, R3, PT ;  /* 0x000000031b00720c */ /* 0x000fe20003f46270 */
[----:B------:R-:W-:Y:S01]  /*08a0*/  @!P4 IMAD.WIDE.U32 R30, R11, 0x2, R30 ;  /* 0x000000020b1ec825 */ /* 0x000fe200078e001e */
[----:B------:R-:W-:-:S04]  /*08b0*/  PRMT R21, RZ, 0x7610, R21 ;  /* 0x00007610ff157816 */ /* 0x000fc80000000015 */
[----:B------:R1:W2:Y:S04]  /*08c0*/  @!P4 LDG.E.U16 R16, desc[UR4][R30.64] ;  /* 0x000000041e10c981 */ /* 0x0002a8000c1e1500 */
[----:B------:R4:W2:Y:S03]  /*08d0*/  @!P3 LDG.E.U16 R21, desc[UR4][R34.64] ;  /* 0x000000042215b981 */ /* 0x0008a6000c1e1500 */
[----:B-1----:R-:W1:Y:S01]  /*08e0*/  @!P2 LDC.64 R30, c[0x0][0x228] ;  /* 0x00008a00ff1eab82 */ /* 0x002e620000000a00 */
[----:B----4-:R-:W-:-:S07]  /*08f0*/  @!P1 IMAD.WIDE.U32 R36, R15, 0x2, R36 ;  /* 0x000000020f249825 */ /* 0x010fce00078e0024 */
[----:B------:R-:W4:Y:S01]  /*0900*/  @!P2 LDC.64 R34, c[0x0][0x230] ;  /* 0x00008c00ff22ab82 */ /* 0x000f220000000a00 */
[----:B0-----:R-:W-:Y:S01]  /*0910*/  @!P1 IMAD.WIDE.U32 R32, R15, 0x2, R32 ;  /* 0x000000020f209825 */ /* 0x001fe200078e0020 */
[----:B------:R-:W-:-:S03]  /*0920*/  @!P2 IADD3 R15, R2, R27, RZ ;  /* 0x0000001b020fa210 */ /* 0x000fc60007ffe0ff */
[----:B------:R-:W-:-:S05]  /*0930*/  @!P2 VIADD R27, R27, 0x80 ;  /* 0x000000801b1ba836 */ /* 0x000fca0000000000 */
[----:B------:R-:W-:Y:S01]  /*0940*/  ISETP.GE.AND P3, PT, R27, R3, PT ;  /* 0x000000031b00720c */ /* 0x000fe20003f66270 */
[----:B-1----:R-:W-:Y:S01]  /*0950*/  @!P2 IMAD.WIDE.U32 R30, R15, 0x2, R30 ;  /* 0x000000020f1ea825 */ /* 0x002fe200078e001e */
[----:B------:R-:W-:-:S03]  /*0960*/  PRMT R12, RZ, 0x7610, R12 ;  /* 0x00007610ff0c7816 */ /* 0x000fc6000000000c */
[----:B----4-:R-:W-:-:S08]  /*0970*/  @!P2 IMAD.WIDE.U32 R34, R15, 0x2, R34 ;  /* 0x000000020f22a825 */ /* 0x010fd000078e0022 */
[----:B------:R-:W0:Y:S01]  /*0980*/  @!P3 LDC.64 R14, c[0x0][0x228] ;  /* 0x00008a00ff0ebb82 */ /* 0x000e220000000a00 */
[----:B------:R-:W-:-:S05]  /*0990*/  @!P4 IMAD.WIDE.U32 R24, R11, 0x2, R24 ;  /* 0x000000020b18c825 */ /* 0x000fca00078e0018 */
[----:B------:R1:W4:Y:S01]  /*09a0*/  @!P4 LDG.E.U16 R12, desc[UR4][R24.64] ;  /* 0x00000004180cc981 */ /* 0x000322000c1e1500 */
[----:B------:R-:W-:Y:S02]  /*09b0*/  PRMT R0, RZ, 0x7610, R0 ;  /* 0x00007610ff007816 */ /* 0x000fe40000000000 */
[----:B------:R-:W-:Y:S02]  /*09c0*/  @!P3 IADD3 R27, R2, R27, RZ ;  /* 0x0000001b021bb210 */ /* 0x000fe40007ffe0ff */
[----:B------:R-:W-:Y:S02]  /*09d0*/  PRMT R11, RZ, 0x7610, R11 ;  /* 0x00007610ff0b7816 */ /* 0x000fe4000000000b */
[----:B------:R0:W4:Y:S01]  /*09e0*/  @!P1 LDG.E.U16 R0, desc[UR4][R32.64] ;  /* 0x0000000420009981 */ /* 0x000122000c1e1500 */
[----:B-1----:R-:W-:-:S03]  /*09f0*/  PRMT R24, RZ, 0x7610, R24 ;  /* 0x00007610ff187816 */ /* 0x002fc60000000018 */
[----:B------:R-:W4:Y:S04]  /*0a00*/  @!P1 LDG.E.U16 R11, desc[UR4][R36.64] ;  /* 0x00000004240b9981 */ /* 0x000f28000c1e1500 */
[----:B------:R1:W4:Y:S01]  /*0a10*/  @!P2 LDG.E.U16 R24, desc[UR4][R30.64] ;  /* 0x000000041e18a981 */ /* 0x000322000c1e1500 */
[----:B0-----:R-:W-:Y:S01]  /*0a20*/  @!P3 IMAD.WIDE.U32 R32, R27, 0x2, R14 ;  /* 0x000000021b20b825 */ /* 0x001fe200078e000e */
[----:B------:R-:W-:-:S06]  /*0a30*/  PRMT R14, RZ, 0x7610, R14 ;  /* 0x00007610ff0e7816 */ /* 0x000fcc000000000e */
[----:B------:R0:W4:Y:S01]  /*0a40*/  @!P3 LDG.E.U16 R14, desc[UR4][R32.64] ;  /* 0x00000004200eb981 */ /* 0x000122000c1e1500 */
[----:B-1----:R-:W1:Y:S01]  /*0a50*/  @!P3 LDC.64 R30, c[0x0][0x230] ;  /* 0x00008c00ff1ebb82 */ /* 0x002e620000000a00 */
[----:B------:R-:W-:Y:S02]  /*0a60*/  PRMT R25, RZ, 0x7610, R25 ;  /* 0x00007610ff197816 */ /* 0x000fe40000000019 */
[----:B------:R-:W-:-:S04]  /*0a70*/  PRMT R15, RZ, 0x7610, R15 ;  /* 0x00007610ff0f7816 */ /* 0x000fc8000000000f */
[----:B------:R-:W4:Y:S01]  /*0a80*/  @!P2 LDG.E.U16 R25, desc[UR4][R34.64] ;  /* 0x000000042219a981 */ /* 0x000f22000c1e1500 */
[----:B-1----:R-:W-:-:S05]  /*0a90*/  @!P3 IMAD.WIDE.U32 R30, R27, 0x2, R30 ;  /* 0x000000021b1eb825 */ /* 0x002fca00078e001e */
[----:B------:R1:W4:Y:S01]  /*0aa0*/  @!P3 LDG.E.U16 R15, desc[UR4][R30.64] ;  /* 0x000000041e0fb981 */ /* 0x000322000c1e1500 */
[----:B------:R-:W0:Y:S02]  /*0ab0*/  S2R R29, SR_TID.X ;  /* 0x00000000001d7919 */ /* 0x000e240000002100 */
[----:B0-----:R-:W-:-:S05]  /*0ac0*/  VIADD R26, R29, 0x100 ;  /* 0x000001001d1a7836 */ /* 0x001fca0000000000 */
[----:B------:R-:W-:Y:S01]  /*0ad0*/  ISETP.GE.AND P1, PT, R26, R3, PT ;  /* 0x000000031a00720c */ /* 0x000fe20003f26270 */
[----:B------:R-:W-:-:S05]  /*0ae0*/  VIADD R26, R29, 0x180 ;  /* 0x000001801d1a7836 */ /* 0x000fca0000000000 */
[----:B------:R-:W-:Y:S01]  /*0af0*/  ISETP.GE.AND P2, PT, R26, R3, PT ;  /* 0x000000031a00720c */ /* 0x000fe20003f46270 */
[----:B------:R-:W-:-:S05]  /*0b00*/  VIADD R32, R29, 0x200 ;  /* 0x000002001d207836 */ /* 0x000fca0000000000 */
[----:B------:R-:W-:Y:S01]  /*0b10*/  ISETP.GE.AND P3, PT, R32, R3, PT ;  /* 0x000000032000720c */ /* 0x000fe20003f66270 */
[----:B---3--:R-:W-:Y:S02]  /*0b20*/  @!P0 IMAD.U32 R26, R20, 0x10000, RZ ;  /* 0x00010000141a8824 */ /* 0x008fe400078e00ff */
[----:B------:R-:W-:-:S05]  /*0b30*/  VIADD R20, R29, 0x80 ;  /* 0x000000801d147836 */ /* 0x000fca0000000000 */
[----:B------:R-:W-:Y:S01]  /*0b40*/  ISETP.GE.AND P5, PT, R20, R3, PT ;  /* 0x000000031400720c */ /* 0x000fe20003fa6270 */
[----:B------:R-:W0:Y:S01]  /*0b50*/  @!P0 MUFU.LG2 R26, R26 ;  /* 0x0000001a001a8308 */ /* 0x000e220000000c00 */
[----:B-----5:R-:W-:-:S05]  /*0b60*/  @!P0 SHF.L.U32 R13, R13, 0x10, RZ ;  /* 0x000000100d0d8819 */ /* 0x020fca00000006ff */
[----:B0-----:R-:W-:-:S06]  /*0b70*/  @!P0 FMUL.FTZ R13, R13, R26 ;  /* 0x0000001a0d0d8220 */ /* 0x001fcc0000410000 */
[----:B--2---:R-:W-:-:S06]  /*0b80*/  @!P5 SHF.L.U32 R19, R19, 0x10, RZ ;  /* 0x000000101313d819 */ /* 0x004fcc00000006ff */
[----:B------:R-:W0:Y:S01]  /*0b90*/  @!P5 MUFU.LG2 R19, R19 ;  /* 0x000000130013d308 */ /* 0x000e220000000c00 */
[----:B------:R-:W-:Y:S02]  /*0ba0*/  @!P5 IMAD.U32 R26, R10, 0x10000, RZ ;  /* 0x000100000a1ad824 */ /* 0x000fe400078e00ff */
[----:B------:R-:W-:Y:S02]  /*0bb0*/  @!P1 IMAD.U32 R23, R23, 0x10000, RZ ;  /* 0x0001000017179824 */ /* 0x000fe400078e00ff */
[----:B0-----:R-:W-:Y:S01]  /*0bc0*/  @!P5 FMUL.FTZ R26, R26, R19 ;  /* 0x000000131a1ad220 */ /* 0x001fe20000410000 */
[----:B------:R-:W-:-:S03]  /*0bd0*/  @!P2 SHF.L.U32 R27, R17, 0x10, RZ ;  /* 0x00000010111ba819 */ /* 0x000fc600000006ff */
[----:B------:R-:W0:Y:S01]  /*0be0*/  @!P1 MUFU.LG2 R23, R23 ;  /* 0x0000001700179308 */ /* 0x000e220000000c00 */
[----:B-1----:R-:W-:-:S07]  /*0bf0*/  @!P1 SHF.L.U32 R30, R22, 0x10, RZ ;  /* 0x00000010161e9819 */ /* 0x002fce00000006ff */
[----:B------:R-:W1:Y:S08]  /*0c00*/  @!P2 MUFU.LG2 R10, R27 ;  /* 0x0000001b000aa308 */ /* 0x000e700000000c00 */
[----:B------:R-:W2:Y:S01]  /*0c10*/  @!P5 MUFU.EX2 R22, R26 ;  /* 0x0000001a0016d308 */ /* 0x000ea20000000800 */
[----:B0-----:R-:W-:Y:S01]  /*0c20*/  @!P1 FMUL.FTZ R17, R30, R23 ;  /* 0x000000171e119220 */ /* 0x001fe20000410000 */
[----:B------:R-:W-:-:S02]  /*0c30*/  VIADD R30, R29, 0x280 ;  /* 0x000002801d1e7836 */ /* 0x000fc40000000000 */
[----:B------:R-:W-:Y:S01]  /*0c40*/  @!P3 IMAD.U32 R23, R16, 0x10000, RZ ;  /* 0x000100001017b824 */ /* 0x000fe200078e00ff */
[----:B------:R-:W-:Y:S02]  /*0c50*/  @!P2 SHF.L.U32 R21, R21, 0x10, RZ ;  /* 0x000000101515a819 */ /* 0x000fe400000006ff */
[----:B------:R-:W-:-:S03]  /*0c60*/  ISETP.GE.AND P4, PT, R30, R3, PT ;  /* 0x000000031e00720c */ /* 0x000fc60003f86270 */
[----:B-1----:R-:W-:Y:S01]  /*0c70*/  @!P2 FMUL.FTZ R10, R21, R10 ;  /* 0x0000000a150aa220 */ /* 0x002fe20000410000 */
[----:B--2---:R-:W-:Y:S01]  /*0c80*/  @!P5 F2FP.BF16.F32.PACK_AB R28, RZ, R22 ;  /* 0x00000016ff1cd23e */ /* 0x004fe200000010ff */
[----:B------:R-:W0:Y:S01]  /*0c90*/  @!P3 MUFU.LG2 R21, R23 ;  /* 0x000000170015b308 */ /* 0x000e220000000c00 */
[C---:B------:R-:W-:Y:S01]  /*0ca0*/  VIADD R22, R29.reuse, 0x380 ;  /* 0x000003801d167836 */ /* 0x040fe20000000000 */
[----:B------:R-:W-:-:S04]  /*0cb0*/  IADD3 R30, R29, 0x300, RZ ;  /* 0x000003001d1e7810 */ /* 0x000fc80007ffe0ff */
[-C--:B------:R-:W-:Y:S02]  /*0cc0*/  ISETP.GE.AND P6, PT, R30, R3.reuse, PT ;  /* 0x000000031e00720c */ /* 0x080fe40003fc6270 */
[----:B------:R-:W-:Y:S01]  /*0cd0*/  ISETP.GE.AND P5, PT, R22, R3, PT ;  /* 0x000000031600720c */ /* 0x000fe20003fa6270 */
[----:B------:R1:W-:Y:S08]  /*0ce0*/  @!P2 MUFU.EX2 R19, R10 ;  /* 0x0000000a0013a308 */ /* 0x0003f00000000800 */
[----:B------:R-:W-:Y:S01]  /*0cf0*/  @!P0 MUFU.EX2 R13, R13 ;  /* 0x0000000d000d8308 */ /* 0x000fe20000000800 */
[----:B----4-:R-:W-:-:S04]  /*0d00*/  @!P3 IMAD.U32 R22, R12, 0x10000, RZ ;  /* 0x000100000c16b824 */ /* 0x010fc800078e00ff */
[----:B0-----:R-:W-:Y:S01]  /*0d10*/  @!P3 FMUL.FTZ R21, R22, R21 ;  /* 0x000000151615b220 */ /* 0x001fe20000410000 */
[----:B------:R-:W-:Y:S02]  /*0d20*/  @!P4 SHF.L.U32 R16, R11, 0x10, RZ ;  /* 0x000000100b10c819 */ /* 0x000fe400000006ff */
[----:B-1----:R-:W0:Y:S01]  /*0d30*/  @!P0 LDC.64 R10, c[0x0][0x220] ;  /* 0x00008800ff0a8b82 */ /* 0x002e220000000a00 */
[----:B------:R-:W-:-:S03]  /*0d40*/  @!P6 SHF.L.U32 R24, R24, 0x10, RZ ;  /* 0x000000101818e819 */ /* 0x000fc600000006ff */
[----:B------:R-:W1:Y:S01]  /*0d50*/  @!P4 MUFU.LG2 R16, R16 ;  /* 0x000000100010c308 */ /* 0x000e620000000c00 */
[----:B------:R-:W-:Y:S01]  /*0d60*/  @!P4 IMAD.U32 R23, R0, 0x10000, RZ ;  /* 0x000100000017c824 */ /* 0x000fe200078e00ff */
[----:B------:R-:W-:-:S06]  /*0d70*/  @!P5 SHF.L.U32 R22, R14, 0x10, RZ ;  /* 0x000000100e16d819 */ /* 0x000fcc00000006ff */
[----:B------:R-:W2:Y:S08]  /*0d80*/  @!P6 MUFU.LG2 R12, R24 ;  /* 0x00000018000ce308 */ /* 0x000eb00000000c00 */
[----:B------:R-:W3:Y:S01]  /*0d90*/  @!P5 MUFU.LG2 R0, R22 ;  /* 0x000000160000d308 */ /* 0x000ee20000000c00 */
[----:B------:R-:W-:Y:S01]  /*0da0*/  @!P6 SHF.L.U32 R25, R25, 0x10, RZ ;  /* 0x000000101919e819 */ /* 0x000fe200000006ff */
[----:B-1----:R-:W-:Y:S01]  /*0db0*/  @!P4 FMUL.FTZ R14, R23, R16 ;  /* 0x00000010170ec220 */ /* 0x002fe20000410000 */
[----:B------:R-:W-:Y:S01]  /*0dc0*/  @!P0 IMAD.IADD R23, R2, 0x1, R29 ;  /* 0x0000000102178824 */ /* 0x000fe200078e021d */
[----:B------:R-:W-:Y:S01]  /*0dd0*/  @!P0 F2FP.BF16.F32.PACK_AB R18, RZ, R13 ;  /* 0x0000000dff12823e */ /* 0x000fe200000010ff */
[----:B------:R-:W-:-:S02]  /*0de0*/  @!P0 IMAD.MOV.U32 R29, RZ, RZ, R20 ;  /* 0x000000ffff1d8224 */ /* 0x000fc400078e0014 */
[----:B0-----:R-:W-:-:S04]  /*0df0*/  @!P0 IMAD.WIDE.U32 R10, R23, 0x2, R10 ;  /* 0x00000002170a8825 */ /* 0x001fc800078e000a */
[----:B--2---:R-:W-:Y:S01]  /*0e00*/  @!P6 FMUL.FTZ R12, R25, R12 ;  /* 0x0000000c190ce220 */ /* 0x004fe20000410000 */
[----:B------:R-:W0:Y:S01]  /*0e10*/  @!P1 MUFU.EX2 R17, R17 ;  /* 0x0000001100119308 */ /* 0x000e220000000800 */
[----:B------:R-:W-:-:S05]  /*0e20*/  @!P5 SHF.L.U32 R15, R15, 0x10, RZ ;  /* 0x000000100f0fd819 */ /* 0x000fca00000006ff */
[----:B---3--:R-:W-:Y:S02]  /*0e30*/  @!P5 FMUL.FTZ R0, R15, R0 ;  /* 0x000000000f00d220 */ /* 0x008fe40000410000 */
[----:B------:R-:W1:Y:S01]  /*0e40*/  @!P3 MUFU.EX2 R21, R21 ;  /* 0x000000150015b308 */ /* 0x000e620000000800 */
[----:B------:R2:W-:Y:S01]  /*0e50*/  @!P0 STG.E.U16 desc[UR4][R10.64], R18 ;  /* 0x000000120a008986 */ /* 0x0005e2000c101504 */
[----:B------:R-:W-:-:S06]  /*0e60*/  ISETP.GE.AND P0, PT, R29, R3, PT ;  /* 0x000000031d00720c */ /* 0x000fcc0003f06270 */
[----:B------:R-:W3:Y:S08]  /*0e70*/  @!P4 MUFU.EX2 R14, R14 ;  /* 0x0000000e000ec308 */ /* 0x000ef00000000800 */
[----:B------:R-:W4:Y:S08]  /*0e80*/  @!P6 MUFU.EX2 R12, R12 ;  /* 0x0000000c000ce308 */ /* 0x000f300000000800 */
[----:B------:R-:W5:Y:S01]  /*0e90*/  @!P5 MUFU.EX2 R0, R0 ;  /* 0x000000000000d308 */ /* 0x000f620000000800 */
[----:B------:R-:W-:Y:S04]  /*0ea0*/  BSSY B0, `(.L_x_38306) ;  /* 0x0000032000007945 */ /* 0x000fe80003800000 */
[----:B------:R-:W-:Y:S01]  /*0eb0*/  BSSY B1, `(.L_x_38307) ;  /* 0x000002a000017945 */ /* 0x000fe20003800000 */
[----:B0-----:R-:W-:-:S02]  /*0ec0*/  @!P1 F2FP.BF16.F32.PACK_AB R4, RZ, R17 ;  /* 0x00000011ff04923e */ /* 0x001fc400000010ff */
[----:B------:R-:W-:Y:S02]  /*0ed0*/  @!P2 F2FP.BF16.F32.PACK_AB R5, RZ, R19 ;  /* 0x00000013ff05a23e */ /* 0x000fe400000010ff */
[----:B-1----:R-:W-:Y:S02]  /*0ee0*/  @!P3 F2FP.BF16.F32.PACK_AB R6, RZ, R21 ;  /* 0x00000015ff06b23e */ /* 0x002fe400000010ff */
[----:B---3--:R-:W-:Y:S02]  /*0ef0*/  @!P4 F2FP.BF16.F32.PACK_AB R7, RZ, R14 ;  /* 0x0000000eff07c23e */ /* 0x008fe400000010ff */
[----:B----4-:R-:W-:Y:S02]  /*0f00*/  @!P6 F2FP.BF16.F32.PACK_AB R8, RZ, R12 ;  /* 0x0000000cff08e23e */ /* 0x010fe400000010ff */
[----:B-----5:R-:W-:Y:S01]  /*0f10*/  @!P5 F2FP.BF16.F32.PACK_AB R9, RZ, R0 ;  /* 0x00000000ff09d23e */ /* 0x020fe200000010ff */
[----:B--2---:R-:W-:Y:S06]  /*0f20*/  @P0 BRA `(.L_x_38308) ;  /* 0x0000000000300947 */ /* 0x004fec0003800000 */
        /* <DEDUP_REMOVED lines=12> */
.L_x_38308:
[----:B------:R-:W-:-:S13]  /*0ff0*/  ISETP.GE.AND P0, PT, R29, R3, PT ;  /* 0x000000031d00720c */ /* 0x000fda0003f06270 */
[----:B------:R-:W-:Y:S05]  /*1000*/  @P0 BRA `(.L_x_38310) ;  /* 0x0000000000300947 */ /* 0x000fea0003800000 */
[----:B0-----:R-:W0:Y:S01]  /*1010*/  LDC.64 R10, c[0x0][0x220] ;  /* 0x00008800ff0a7b82 */ /* 0x001e220000000a00 */
[----:B------:R-:W-:Y:S01]  /*1020*/  IADD3 R13, R2, R29, RZ ;  /* 0x0000001d020d7210 */ /* 0x000fe20007ffe0ff */
[----:B------:R-:W-:-:S04]  /*1030*/  VIADD R29, R29, 0x80 ;  /* 0x000000801d1d7836 */ /* 0x000fc80000000000 */
[----:B0-----:R-:W-:-:S05]  /*1040*/  IMAD.WIDE.U32 R10, R13, 0x2, R10 ;  /* 0x000000020d0a7825 */ /* 0x001fca00078e000a */
[----:B------:R1:W-:Y:S02]  /*1050*/  STG.E.U16 desc[UR4][R10.64], R5 ;  /* 0x000000050a007986 */ /* 0x0003e4000c101504 */
.L_x_38309:
[----:B------:R-:W-:-:S13]  /*1060*/  ISETP.GE.AND P0, PT, R29, R3, PT ;  /* 0x000000031d00720c */ /* 0x000fda0003f06270 */
[----:B------:R-:W-:Y:S05]  /*1070*/  @P0 BRA `(.L_x_38311) ;  /* 0x0000000000340947 */ /* 0x000fea0003800000 */
[----:B-1----:R-:W1:Y:S01]  /*1080*/  LDC.64 R4, c[0x0][0x220] ;  /* 0x00008800ff047b82 */ /* 0x002e620000000a00 */
[----:B0-----:R-:W-:Y:S01]  /*1090*/  IADD3 R11, R2, R29, RZ ;  /* 0x0000001d020b7210 */ /* 0x001fe20007ffe0ff */
[----:B------:R-:W-:-:S04]  /*10a0*/  VIADD R29, R29, 0x80 ;  /* 0x000000801d1d7836 */ /* 0x000fc80000000000 */
[----:B-1----:R-:W-:-:S05]  /*10b0*/  IMAD.WIDE.U32 R4, R11, 0x2, R4 ;  /* 0x000000020b047825 */ /* 0x002fca00078e0004 */
[----:B------:R1:W-:Y:S02]  /*10c0*/  STG.E.U16 desc[UR4][R4.64], R6 ;  /* 0x0000000604007986 */ /* 0x0003e4000c101504 */
.L_x_38310:
        /* <DEDUP_REMOVED lines=8> */
.L_x_38311:
[----:B------:R-:W-:Y:S05]  /*1150*/  BSYNC B1 ;  /* 0x0000000000017941 */ /* 0x000fea0003800000 */
.L_x_38307:
[----:B------:R-:W-:-:S13]  /*1160*/  ISETP.GE.AND P0, PT, R29, R3, PT ;  /* 0x000000031d00720c */ /* 0x000fda0003f06270 */
[----:B-12---:R-:W1:Y:S01]  /*1170*/  @!P0 LDC.64 R4, c[0x0][0x220] ;  /* 0x00008800ff048b82 */ /* 0x006e620000000a00 */
[----:B------:R-:W-:Y:S01]  /*1180*/  @!P0 IADD3 R7, R2, R29, RZ ;  /* 0x0000001d02078210 */ /* 0x000fe20007ffe0ff */
[----:B------:R-:W-:-:S04]  /*1190*/  @!P0 VIADD R29, R29, 0x80 ;  /* 0x000000801d1d8836 */ /* 0x000fc80000000000 */
[----:B-1----:R-:W-:-:S05]  /*11a0*/  @!P0 IMAD.WIDE.U32 R4, R7, 0x2, R4 ;  /* 0x0000000207048825 */ /* 0x002fca00078e0004 */
[----:B------:R2:W-:Y:S02]  /*11b0*/  @!P0 STG.E.U16 desc[UR4][R4.64], R8 ;  /* 0x0000000804008986 */ /* 0x0005e4000c101504 */
.L_x_38312:
[----:B------:R-:W-:Y:S05]  /*11c0*/  BSYNC B0 ;  /* 0x0000000000007941 */ /* 0x000fea0003800000 */
.L_x_38306:
        /* <DEDUP_REMOVED lines=8> */
.L_x_38313:
        /* <DEDUP_REMOVED lines=11> */
.L_x_71852:


//--------------------- .text._ZN2at6native29vectorized_elementwise_kernelILi4EZZZNS0_50_GLOBAL__N__2680c7bb_12_PowKernel_cu_140f0503_289624pow_tensor_tensor_kernelERNS_18TensorIteratorBaseEENKUlvE_clEvENKUlvE9_clEvEUlN3c108BFloat16ES8_E_St5arrayIPcLm3EEEEviT0_T1_ --------------------------
	.section	.text._ZN2at6native29vectorized_elementwise_kernelILi4EZZZNS0_50_GLOBAL__N__2680c7bb_12_PowKernel_cu_140f0503_289624pow_tensor_tensor_kernelERNS_18TensorIteratorBaseEENKUlvE_clEvENKUlvE9_clEvEUlN3c108BFloat16ES8_E_St5arrayIPcLm3EEEEviT0_T1_,"ax",@progbits
	.align	128
        .global         _ZN2at6native29vectorized_elementwise_kernelILi4EZZZNS0_50_GLOBAL__N__2680c7bb_12_PowKernel_cu_140f0503_289624pow_tensor_tensor_kernelERNS_18TensorIteratorBaseEENKUlvE_clEvENKUlvE9_clEvEUlN3c108BFloat16ES8_E_St5arrayIPcLm3EEEEviT0_T1_
        .type           _ZN2at6native29vectorized_elementwise_kernelILi4EZZZNS0_50_GLOBAL__N__2680c7bb_12_PowKernel_cu_140f0503_289624pow_tensor_tensor_kernelERNS_18TensorIteratorBaseEENKUlvE_clEvENKUlvE9_clEvEUlN3c108BFloat16ES8_E_St5arrayIPcLm3EEEEviT0_T1_,@function
        .size           _ZN2at6native29vectorized_elementwise_kernelILi4EZZZNS0_50_GLOBAL__N__2680c7bb_12_PowKernel_cu_140f0503_289624pow_tensor_tensor_kernelERNS_18TensorIteratorBaseEENKUlvE_clEvENKUlvE9_clEvEUlN3c108BFloat16ES8_E_St5arrayIPcLm3EEEEviT0_T1_,(.L_x_71853 - _ZN2at6native29vectorized_elementwise_kernelILi4EZZZNS0_50_GLOBAL__N__2680c7bb_12_PowKernel_cu_140f0503_289624pow_tensor_tensor_kernelERNS_18TensorIteratorBaseEENKUlvE_clEvENKUlvE9_clEvEUlN3c108BFloat16ES8_E_St5arrayIPcLm3EEEEviT0_T1_)
        .other          _ZN2at6native29vectorized_elementwise_kernelILi4EZZZNS0_50_GLOBAL__N__2680c7bb_12_PowKernel_cu_140f0503_289624pow_tensor_tensor_kernelERNS_18TensorIteratorBaseEENKUlvE_clEvENKUlvE9_clEvEUlN3c108BFloat16ES8_E_St5arrayIPcLm3EEEEviT0_T1_,@"STO_CUDA_ENTRY STV_DEFAULT"
_ZN2at6native29vectorized_elementwise_kernelILi4EZZZNS0_50_GLOBAL__N__2680c7bb_12_PowKernel_cu_140f0503_289624pow_tensor_tensor_kernelERNS_18TensorIteratorBaseEENKUlvE_clEvENKUlvE9_clEvEUlN3c108BFloat16ES8_E_St5arrayIPcLm3EEEEviT0_T1_:
.text._ZN2at6native29vectorized_elementwise_kernelILi4EZZZNS0_50_GLOBAL__N__2680c7bb_12_PowKernel_cu_140f0503_289624pow_tensor_tensor_kernelERNS_18TensorIteratorBaseEENKUlvE_clEvENKUlvE9_clEvEUlN3c108BFloat16ES8_E_St5arrayIPcLm3EEEEviT0_T1_:
        /* <DEDUP_REMOVED lines=15> */
[----:B0-----:R-:W-:-:S04]  /*00f0*/  IMAD.WIDE R4, R2, 0x2, R4 ;  /* 0x0000000202047825 */ /* 0x001fc800078e0204 */
[----:B------:R-:W-:-:S05]  /*0100*/  IMAD.WIDE.U32 R18, R0, 0x8, R4 ;  /* 0x0000000800127825 */ /* 0x000fca00078e0004 */
[----:B------:R-:W4:Y:S04]  /*0110*/  LDG.E.64 R6, desc[UR4][R18.64] ;  /* 0x0000000412067981 */ /* 0x000f28000c1e1b00 */
[----:B------:R-:W5:Y:S01]  /*0120*/  LDG.E.64 R4, desc[UR4][R18.64+0x400] ;  /* 0x0004000412047981 */ /* 0x000f62000c1e1b00 */
[C---:B--2---:R-:W-:Y:S01]  /*0130*/  IMAD.U32 R15, R10.reuse, 0x10000, RZ ;  /* 0x000100000a0f7824 */ /* 0x044fe200078e00ff */
[C---:B------:R-:W-:Y:S02]  /*0140*/  SHF.L.U32 R14, R11.reuse, 0x10, RZ ;  /* 0x000000100b0e7819 */ /* 0x040fe400000006ff */
[----:B------:R-:W-:Y:S01]  /*0150*/  PRMT R10, R10, 0x7632, R10 ;  /* 0x000076320a0a7816 */ /* 0x000fe2000000000a */
[----:B---3--:R-:W-:Y:S01]  /*0160*/  IMAD.U32 R13, R8, 0x10000, RZ ;  /* 0x00010000080d7824 */ /* 0x008fe200078e00ff */
[----:B------:R-:W-:Y:S01]  /*0170*/  PRMT R3, R11, 0x7632, R3 ;  /* 0x000076320b037816 */ /* 0x000fe20000000003 */
[----:B------:R-:W0:Y:S01]  /*0180*/  MUFU.LG2 R15, R15 ;  /* 0x0000000f000f7308 */ /* 0x000e220000000c00 */
[----:B------:R-:W-:Y:S01]  /*0190*/  IMAD.U32 R12, R9, 0x10000, RZ ;  /* 0x00010000090c7824 */ /* 0x000fe200078e00ff */
[----:B------:R-:W-:-:S02]  /*01a0*/  SHF.L.U32 R17, R10, 0x10, RZ ;  /* 0x000000100a117819 */ /* 0x000fc400000006ff */
[----:B------:R-:W-:Y:S01]  /*01b0*/  PRMT R8, R8, 0x7632, R8 ;  /* 0x0000763208087816 */ /* 0x000fe20000000008 */
[----:B------:R-:W-:Y:S01]  /*01c0*/  IMAD.U32 R3, R3, 0x10000, RZ ;  /* 0x0001000003037824 */ /* 0x000fe200078e00ff */
[----:B------:R-:W-:Y:S02]  /*01d0*/  PRMT R9, R9, 0x7632, R9 ;  /* 0x0000763209097816 */ /* 0x000fe40000000009 */
[----:B------:R-:W1:Y:S01]  /*01e0*/  MUFU.LG2 R14, R14 ;  /* 0x0000000e000e7308 */ /* 0x000e620000000c00 */
[----:B------:R-:W-:Y:S02]  /*01f0*/  IMAD.U32 R8, R8, 0x10000, RZ ;  /* 0x0001000008087824 */ /* 0x000fe400078e00ff */
[----:B------:R-:W-:-:S05]  /*0200*/  IMAD.U32 R10, R9, 0x10000, RZ ;  /* 0x00010000090a7824 */ /* 0x000fca00078e00ff */
[----:B------:R-:W2:Y:S08]  /*0210*/  MUFU.LG2 R11, R17 ;  /* 0x00000011000b7308 */ /* 0x000eb00000000c00 */
[----:B------:R-:W3:Y:S01]  /*0220*/  MUFU.LG2 R12, R12 ;  /* 0x0000000c000c7308 */ /* 0x000ee20000000c00 */
[C---:B----4-:R-:W-:Y:S02]  /*0230*/  SHF.L.U32 R16, R6.reuse, 0x10, RZ ;  /* 0x0000001006107819 */ /* 0x050fe400000006ff */
[----:B------:R-:W-:-:S03]  /*0240*/  PRMT R6, R6, 0x7632, R6 ;  /* 0x0000763206067816 */ /* 0x000fc60000000006 */
[----:B0-----:R-:W-:Y:S02]  /*0250*/  FMUL.FTZ R9, R16, R15 ;  /* 0x0000000f10097220 */ /* 0x001fe40000410000 */
[----:B------:R-:W0:Y:S01]  /*0260*/  MUFU.LG2 R3, R3 ;  /* 0x0000000300037308 */ /* 0x000e220000000c00 */
[C---:B------:R-:W-:Y:S01]  /*0270*/  IMAD.U32 R15, R7.reuse, 0x10000, RZ ;  /* 0x00010000070f7824 */ /* 0x040fe200078e00ff */
[----:B------:R-:W-:Y:S01]  /*0280*/  PRMT R7, R7, 0x7632, R7 ;  /* 0x0000763207077816 */ /* 0x000fe20000000007 */
[----:B------:R-:W-:Y:S01]  /*0290*/  IMAD.U32 R6, R6, 0x10000, RZ ;  /* 0x0001000006067824 */ /* 0x000fe200078e00ff */
[C---:B-----5:R-:W-:Y:S01]  /*02a0*/  SHF.L.U32 R16, R4.reuse, 0x10, RZ ;  /* 0x0000001004107819 */ /* 0x060fe200000006ff */
[----:B-1----:R-:W-:Y:S01]  /*02b0*/  FMUL.FTZ R14, R15, R14 ;  /* 0x0000000e0f0e7220 */ /* 0x002fe20000410000 */
[C---:B------:R-:W-:Y:S01]  /*02c0*/  IMAD.U32 R15, R5.reuse, 0x10000, RZ ;  /* 0x00010000050f7824 */ /* 0x040fe200078e00ff */
[----:B------:R-:W-:Y:S01]  /*02d0*/  PRMT R4, R4, 0x7632, R4 ;  /* 0x0000763204047816 */ /* 0x000fe20000000004 */
[----:B------:R-:W1:Y:S01]  /*02e0*/  MUFU.LG2 R13, R13 ;  /* 0x0000000d000d7308 */ /* 0x000e620000000c00 */
[----:B------:R-:W-:Y:S01]  /*02f0*/  PRMT R5, R5, 0x7632, R5 ;  /* 0x0000763205057816 */ /* 0x000fe20000000005 */
[----:B--2---:R-:W-:Y:S01]  /*0300*/  FMUL.FTZ R11, R6, R11 ;  /* 0x0000000b060b7220 */ /* 0x004fe20000410000 */
[----:B------:R-:W-:Y:S01]  /*0310*/  SHF.L.U32 R18, R7, 0x10, RZ ;  /* 0x0000001007127819 */ /* 0x000fe200000006ff */
[----:B---3--:R-:W-:Y:S01]  /*0320*/  FMUL.FTZ R12, R15, R12 ;  /* 0x0000000c0f0c7220 */ /* 0x008fe20000410000 */
[----:B------:R-:W2:Y:S01]  /*0330*/  LDC.64 R6, c[0x0][0x220] ;  /* 0x00008800ff067b82 */ /* 0x000ea20000000a00 */
[----:B------:R-:W-:-:S02]  /*0340*/  IMAD.U32 R15, R4, 0x10000, RZ ;  /* 0x00010000040f7824 */ /* 0x000fc400078e00ff */
[----:B------:R-:W3:Y:S01]  /*0350*/  MUFU.LG2 R8, R8 ;  /* 0x0000000800087308 */ /* 0x000ee20000000c00 */
[----:B------:R-:W-:Y:S02]  /*0360*/  IMAD.U32 R5, R5, 0x10000, RZ ;  /* 0x0001000005057824 */ /* 0x000fe400078e00ff */
[----:B0-----:R-:W-:-:S05]  /*0370*/  FMUL.FTZ R3, R18, R3 ;  /* 0x0000000312037220 */ /* 0x001fca0000410000 */
[----:B------:R-:W0:Y:S01]  /*0380*/  MUFU.LG2 R10, R10 ;  /* 0x0000000a000a7308 */ /* 0x000e220000000c00 */
[----:B-1----:R-:W-:-:S07]  /*0390*/  FMUL.FTZ R13, R16, R13 ;  /* 0x0000000d100d7220 */ /* 0x002fce0000410000 */
[----:B------:R-:W-:Y:S01]  /*03a0*/  MUFU.EX2 R14, R14 ;  /* 0x0000000e000e7308 */ /* 0x000fe20000000800 */
[----:B---3--:R-:W-:Y:S01]  /*03b0*/  FMUL.FTZ R8, R15, R8 ;  /* 0x000000080f087220 */ /* 0x008fe20000410000 */
[----:B--2---:R-:W-:-:S06]  /*03c0*/  IMAD.WIDE.U32 R6, R2, 0x2, R6 ;  /* 0x0000000202067825 */ /* 0x004fcc00078e0006 */
[----:B------:R-:W1:Y:S01]  /*03d0*/  MUFU.EX2 R3, R3 ;  /* 0x0000000300037308 */ /* 0x000e620000000800 */
[----:B0-----:R-:W-:Y:S01]  /*03e0*/  FMUL.FTZ R5, R5, R10 ;  /* 0x0000000a05057220 */ /* 0x001fe20000410000 */
[----:B------:R-:W-:-:S06]  /*03f0*/  IMAD.WIDE R6, R0, 0x8, R6 ;  /* 0x0000000800067825 */ /* 0x000fcc00078e0206 */
[----:B------:R-:W-:Y:S08]  /*0400*/  MUFU.EX2 R9, R9 ;  /* 0x0000000900097308 */ /* 0x000ff00000000800 */
[----:B------:R-:W-:Y:S01]  /*0410*/  MUFU.EX2 R13, R13 ;  /* 0x0000000d000d7308 */ /* 0x000fe20000000800 */
[----:B-1----:R-:W-:-:S07]  /*0420*/  F2FP.BF16.F32.PACK_AB R17, R3, R14 ;  /* 0x0000000e0311723e */ /* 0x002fce00000010ff */
[----:B------:R-:W-:Y:S08]  /*0430*/  MUFU.EX2 R12, R12 ;  /* 0x0000000c000c7308 */ /* 0x000ff00000000800 */
[----:B------:R-:W0:Y:S08]  /*0440*/  MUFU.EX2 R16, R11 ;  /* 0x0000000b00107308 */ /* 0x000e300000000800 */
[----:B------:R-:W1:Y:S08]  /*0450*/  MUFU.EX2 R8, R8 ;  /* 0x0000000800087308 */ /* 0x000e700000000800 */
[----:B------:R-:W2:Y:S01]  /*0460*/  MUFU.EX2 R5, R5 ;  /* 0x0000000500057308 */ /* 0x000ea20000000800 */
[----:B0-----:R-:W-:-:S05]  /*0470*/  F2FP.BF16.F32.PACK_AB R16, R16, R9 ;  /* 0x000000091010723e */ /* 0x001fca00000010ff */
[----:B------:R-:W-:Y:S01]  /*0480*/  STG.E.64 desc[UR4][R6.64], R16 ;  /* 0x0000001006007986 */ /* 0x000fe2000c101b04 */
[----:B-1----:R-:W-:Y:S02]  /*0490*/  F2FP.BF16.F32.PACK_AB R2, R8, R13 ;  /* 0x0000000d0802723e */ /* 0x002fe400000010ff */
[----:B--2---:R-:W-:-:S05]  /*04a0*/  F2FP.BF16.F32.PACK_AB R3, R5, R12 ;  /* 0x0000000c0503723e */ /* 0x004fca00000010ff */
[----:B------:R-:W-:Y:S01]  /*04b0*/  STG.E.64 desc[UR4][R6.64+0x400], R2 ;  /* 0x0004000206007986 */ /* 0x000fe2000c101b04 */
[----:B------:R-:W-:Y:S05]  /*04c0*/  EXIT ;  /* 0x000000000000794d */ /* 0x000fea0003800000 */
.L_x_38314:
        /* <DEDUP_REMOVED lines=172> */
.L_x_38317:
[----:B------:R-:W-:-:S13]  /*0f90*/  ISETP.GE.AND P0, PT, R29, R3, PT ;  /* 0x000000031d00720c */ /* 0x000fda0003f06270 */
[----:B------:R-:W-:Y:S05]  /*0fa0*/  @P0 BRA `(.L_x_38319) ;  /* 0x0000000000300947 */ /* 0x000fea0003800000 */
[----:B0-----:R-:W0:Y:S01]  /*0fb0*/  LDC.64 R10, c[0x0][0x220] ;  /* 0x00008800ff0a7b82 */ /* 0x001e220000000a00 */
[----:B------:R-:W-:Y:S01]  /*0fc0*/  IADD3 R13, R2, R29, RZ ;  /* 0x0000001d020d7210 */ /* 0x000fe20007ffe0ff */
[----:B------:R-:W-:-:S04]  /*0fd0*/  VIADD R29, R29, 0x80 ;  /* 0x000000801d1d7836 */ /* 0x000fc80000000000 */
[----:B0-----:R-:W-:-:S05]  /*0fe0*/  IMAD.WIDE.U32 R10, R13, 0x2, R10 ;  /* 0x000000020d0a7825 */ /* 0x001fca00078e000a */
[----:B------:R1:W-:Y:S02]  /*0ff0*/  STG.E.U16 desc[UR4][R10.64], R5 ;  /* 0x000000050a007986 */ /* 0x0003e4000c101504 */
.L_x_38318:
[----:B------:R-:W-:-:S13]  /*1000*/  ISETP.GE.AND P0, PT, R29, R3, PT ;  /* 0x000000031d00720c */ /* 0x000fda0003f06270 */
[----:B------:R-:W-:Y:S05]  /*1010*/  @P0 BRA `(.L_x_38320) ;  /* 0x0000000000340947 */ /* 0x000fea0003800000 */
[----:B-1----:R-:W1:Y:S01]  /*1020*/  LDC.64 R4, c[0x0][0x220] ;  /* 0x00008800ff047b82 */ /* 0x002e620000000a00 */
[----:B0-----:R-:W-:Y:S01]  /*1030*/  IADD3 R11, R2, R29, RZ ;  /* 0x0000001d020b7210 */ /* 0x001fe20007ffe0ff */
[----:B------:R-:W-:-:S04]  /*1040*/  VIADD R29, R29, 0x80 ;  /* 0x000000801d1d7836 */ /* 0x000fc80000000000 */
[----:B-1----:R-:W-:-:S05]  /*1050*/  IMAD.WIDE.U32 R4, R11, 0x2, R4 ;  /* 0x000000020b047825 */ /* 0x002fca00078e0004 */
[----:B------:R1:W-:Y:S02]  /*1060*/  STG.E.U16 desc[UR4][R4.64], R6 ;  /* 0x0000000604007986 */ /* 0x0003e4000c101504 */
.L_x_38319:
        /* <DEDUP_REMOVED lines=8> */
.L_x_38320:
[----:B------:R-:W-:Y:S05]  /*10f0*/  BSYNC B1 ;  /* 0x0000000000017941 */ /* 0x000fea0003800000 */
.L_x_38316:
[----:B------:R-:W-:-:S13]  /*1100*/  ISETP.GE.AND P0, PT, R29, R3, PT ;  /* 0x000000031d00720c */ /* 0x000fda0003f06270 */
[----:B-12---:R-:W1:Y:S01]  /*1110*/  @!P0 LDC.64 R4, c[0x0][0x220] ;  /* 0x00008800ff048b82 */ /* 0x006e620000000a00 */
[----:B------:R-:W-:Y:S01]  /*1120*/  @!P0 IADD3 R7, R2, R29, RZ ;  /* 0x0000001d02078210 */ /* 0x000fe20007ffe0ff */
[----:B------:R-:W-:-:S04]  /*1130*/  @!P0 VIADD R29, R29, 0x80 ;  /* 0x000000801d1d8836 */ /* 0x000fc80000000000 */
[----:B-1----:R-:W-:-:S05]  /*1140*/  @!P0 IMAD.WIDE.U32 R4, R7, 0x2, R4 ;  /* 0x0000000207048825 */ /* 0x002fca00078e0004 */
[----:B------:R2:W-:Y:S02]  /*1150*/  @!P0 STG.E.U16 desc[UR4][R4.64], R8 ;  /* 0x0000000804008986 */ /* 0x0005e4000c101504 */
.L_x_38321:
[----:B------:R-:W-:Y:S05]  /*1160*/  BSYNC B0 ;  /* 0x0000000000007941 */ /* 0x000fea0003800000 */
.L_x_38315:
        /* <DEDUP_REMOVED lines=8> */
.L_x_38322:
        /* <DEDUP_REMOVED lines=9> */
.L_x_71853:


//--------------------- .text._ZN2at6native29vectorized_elementwise_kernelILi8EZZZNS0_50_GLOBAL__N__2680c7bb_12_PowKernel_cu_140f0503_289624pow_tensor_tensor_kernelERNS_18TensorIteratorBaseEENKUlvE_clEvENKUlvE9_clEvEUlN3c108BFloat16ES8_E_St5arrayIPcLm3EEEEviT0_T1_ --------------------------
	.section	.text._ZN2at6native29vectorized_elementwise_kernelILi8EZZZNS0_50_GLOBAL__N__2680c7bb_12_PowKernel_cu_140f0503_289624pow_tensor_tensor_kernelERNS_18TensorIteratorBaseEENKUlvE_clEvENKUlvE9_clEvEUlN3c108BFloat16ES8_E_St5arrayIPcLm3EEEEviT0_T1_,"ax",@progbits
	.align	128
        .global         _ZN2at6native29vectorized_elementwise_kernelILi8EZZZNS0_50_GLOBAL__N__2680c7bb_12_PowKernel_cu_140f0503_289624pow_tensor_tensor_kernelERNS_18TensorIteratorBaseEENKUlvE_clEvENKUlvE9_clEvEUlN3c108BFloat16ES8_E_St5arrayIPcLm3EEEEviT0_T1_
        .type           _ZN2at6native29vectorized_elementwise_kernelILi8EZZZNS0_50_GLOBAL__N__2680c7bb_12_PowKernel_cu_140f0503_289624pow_tensor_tensor_kernelERNS_18TensorIteratorBaseEENKUlvE_clEvENKUlvE9_clEvEUlN3c108BFloat16ES8_E_St5arrayIPcLm3EEEEviT0_T1_,@function
        .size           _ZN2at6native29vectorized_elementwise_kernelILi8EZZZNS0_50_GLOBAL__N__2680c7bb_12_PowKernel_cu_140f0503_289624pow_tensor_tensor_kernelERNS_18TensorIteratorBaseEENKUlvE_clEvENKUlvE9_clEvEUlN3c108BFloat16ES8_E_St5arrayIPcLm3EEEEviT0_T1_,(.L_x_71854 - _ZN2at6native29vectorized_elementwise_kernelILi8EZZZNS0_50_GLOBAL__N__2680c7bb_12_PowKernel_cu_140f0503_289624pow_tensor_tensor_kernelERNS_18TensorIteratorBaseEENKUlvE_clEvENKUlvE9_clEvEUlN3c108BFloat16ES8_E_St5arrayIPcLm3EEEEviT0_T1_)
        .other          _ZN2at6native29vectorized_elementwise_kernelILi8EZZZNS0_50_GLOBAL__N__2680c7bb_12_PowKernel_cu_140f0503_289624pow_tensor_tensor_kernelERNS_18TensorIteratorBaseEENKUlvE_clEvENKUlvE9_clEvEUlN3c108BFloat16ES8_E_St5arrayIPcLm3EEEEviT0_T1_,@"STO_CUDA_ENTRY STV_DEFAULT"
_ZN2at6native29vectorized_elementwise_kernelILi8EZZZNS0_50_GLOBAL__N__2680c7bb_12_PowKernel_cu_140f0503_289624pow_tensor_tensor_kernelERNS_18TensorIteratorBaseEENKUlvE_clEvENKUlvE9_clEvEUlN3c108BFloat16ES8_E_St5arrayIPcLm3EEEEviT0_T1_:
.text._ZN2at6native29vectorized_elementwise_kernelILi8EZZZNS0_50_GLOBAL__N__2680c7bb_12_PowKernel_cu_140f0503_289624pow_tensor_tensor_kernelERNS_18TensorIteratorBaseEENKUlvE_clEvENKUlvE9_clEvEUlN3c108BFloat16ES8_E_St5arrayIPcLm3EEEEviT0_T1_:
        /* <DEDUP_REMOVED lines=14> */
[----:B0-----:R-:W-:-:S04]  /*00e0*/  IMAD.WIDE R4, R2, 0x2, R4 ;  /* 0x0000000202047825 */ /* 0x001fc800078e0204 */
[----:B------:R-:W-:-:S06]  /*00f0*/  IMAD.WIDE.U32 R4, R0, 0x10, R4 ;  /* 0x0000001000047825 */ /* 0x000fcc00078e0004 */
[----:B------:R-:W3:Y:S01]  /*0100*/  LDG.E.128 R4, desc[UR4][R4.64] ;  /* 0x0000000404047981 */ /* 0x000ee2000c1e1d00 */
[----:B--2---:R-:W-:Y:S01]  /*0110*/  IMAD.U32 R17, R8, 0x10000, RZ ;  /* 0x0001000008117824 */ /* 0x004fe200078e00ff */
[----:B------:R-:W-:Y:S01]  /*0120*/  SHF.L.U32 R16, R9, 0x10, RZ ;  /* 0x0000001009107819 */ /* 0x000fe200000006ff */
[----:B------:R-:W-:Y:S01]  /*0130*/  IMAD.U32 R15, R10, 0x10000, RZ ;  /* 0x000100000a0f7824 */ /* 0x000fe200078e00ff */
[----:B------:R-:W-:Y:S01]  /*0140*/  PRMT R8, R8, 0x7632, R8 ;  /* 0x0000763208087816 */ /* 0x000fe20000000008 */
[----:B------:R-:W-:Y:S01]  /*0150*/  IMAD.U32 R14, R11, 0x10000, RZ ;  /* 0x000100000b0e7824 */ /* 0x000fe200078e00ff */
[----:B------:R-:W-:Y:S01]  /*0160*/  PRMT R9, R9, 0x7632, R9 ;  /* 0x0000763209097816 */ /* 0x000fe20000000009 */
[----:B------:R-:W0:Y:S01]  /*0170*/  MUFU.LG2 R17, R17 ;  /* 0x0000001100117308 */ /* 0x000e220000000c00 */
[----:B------:R-:W-:Y:S02]  /*0180*/  SHF.L.U32 R13, R8, 0x10, RZ ;  /* 0x00000010080d7819 */ /* 0x000fe400000006ff */
[----:B------:R-:W-:Y:S01]  /*0190*/  PRMT R10, R10, 0x7632, R10 ;  /* 0x000076320a0a7816 */ /* 0x000fe2000000000a */
[----:B------:R-:W-:Y:S01]  /*01a0*/  IMAD.U32 R3, R9, 0x10000, RZ ;  /* 0x0001000009037824 */ /* 0x000fe200078e00ff */
[----:B------:R-:W-:-:S03]  /*01b0*/  PRMT R11, R11, 0x7632, R11 ;  /* 0x000076320b0b7816 */ /* 0x000fc6000000000b */
[----:B------:R-:W1:Y:S01]  /*01c0*/  MUFU.LG2 R16, R16 ;  /* 0x0000001000107308 */ /* 0x000e620000000c00 */
[----:B------:R-:W-:Y:S02]  /*01d0*/  IMAD.U32 R8, R10, 0x10000, RZ ;  /* 0x000100000a087824 */ /* 0x000fe400078e00ff */
[----:B------:R-:W-:-:S05]  /*01e0*/  IMAD.U32 R12, R11, 0x10000, RZ ;  /* 0x000100000b0c7824 */ /* 0x000fca00078e00ff */
[----:B------:R-:W2:Y:S08]  /*01f0*/  MUFU.LG2 R15, R15 ;  /* 0x0000000f000f7308 */ /* 0x000eb00000000c00 */
[----:B------:R-:W4:Y:S01]  /*0200*/  MUFU.LG2 R13, R13 ;  /* 0x0000000d000d7308 */ /* 0x000f220000000c00 */
[C---:B---3--:R-:W-:Y:S01]  /*0210*/  SHF.L.U32 R10, R4.reuse, 0x10, RZ ;  /* 0x00000010040a7819 */ /* 0x048fe200000006ff */
[----:B------:R-:W-:Y:S01]  /*0220*/  IMAD.U32 R9, R5, 0x10000, RZ ;  /* 0x0001000005097824 */ /* 0x000fe200078e00ff */
[----:B------:R-:W-:-:S02]  /*0230*/  PRMT R4, R4, 0x7632, R4 ;  /* 0x0000763204047816 */ /* 0x000fc40000000004 */
[----:B------:R-:W-:Y:S01]  /*0240*/  PRMT R5, R5, 0x7632, R5 ;  /* 0x0000763205057816 */ /* 0x000fe20000000005 */
[----:B0-----:R-:W-:Y:S02]  /*0250*/  FMUL.FTZ R11, R10, R17 ;  /* 0x000000110a0b7220 */ /* 0x001fe40000410000 */
[----:B------:R-:W0:Y:S01]  /*0260*/  MUFU.LG2 R3, R3 ;  /* 0x0000000300037308 */ /* 0x000e220000000c00 */
[----:B-1----:R-:W-:Y:S01]  /*0270*/  FMUL.FTZ R10, R9, R16 ;  /* 0x00000010090a7220 */ /* 0x002fe20000410000 */
[----:B------:R-:W-:Y:S01]  /*0280*/  SHF.L.U32 R16, R6, 0x10, RZ ;  /* 0x0000001006107819 */ /* 0x000fe200000006ff */
[----:B------:R-:W-:Y:S01]  /*0290*/  IMAD.U32 R4, R4, 0x10000, RZ ;  /* 0x0001000004047824 */ /* 0x000fe200078e00ff */
[----:B------:R-:W-:Y:S02]  /*02a0*/  SHF.L.U32 R18, R5, 0x10, RZ ;  /* 0x0000001005127819 */ /* 0x000fe400000006ff */
[----:B------:R-:W-:Y:S01]  /*02b0*/  PRMT R6, R6, 0x7632, R6 ;  /* 0x0000763206067816 */ /* 0x000fe20000000006 */
[----:B--2---:R-:W-:Y:S01]  /*02c0*/  FMUL.FTZ R9, R16, R15 ;  /* 0x0000000f10097220 */ /* 0x004fe20000410000 */
[----:B------:R-:W1:Y:S01]  /*02d0*/  MUFU.LG2 R14, R14 ;  /* 0x0000000e000e7308 */ /* 0x000e620000000c00 */
[----:B----4-:R-:W-:Y:S01]  /*02e0*/  FMUL.FTZ R13, R4, R13 ;  /* 0x0000000d040d7220 */ /* 0x010fe20000410000 */
[C---:B------:R-:W-:Y:S01]  /*02f0*/  IMAD.U32 R15, R7.reuse, 0x10000, RZ ;  /* 0x00010000070f7824 */ /* 0x040fe200078e00ff */
[----:B------:R-:W2:Y:S01]  /*0300*/  LDC.64 R4, c[0x0][0x220] ;  /* 0x00008800ff047b82 */ /* 0x000ea20000000a00 */
[----:B------:R-:W-:-:S04]  /*0310*/  PRMT R7, R7, 0x7632, R7 ;  /* 0x0000763207077816 */ /* 0x000fc80000000007 */
[----:B------:R-:W3:Y:S01]  /*0320*/  MUFU.LG2 R8, R8 ;  /* 0x0000000800087308 */ /* 0x000ee20000000c00 */
[----:B0-----:R-:W-:Y:S01]  /*0330*/  FMUL.FTZ R18, R18, R3 ;  /* 0x0000000312127220 */ /* 0x001fe20000410000 */
[----:B------:R-:W-:Y:S02]  /*0340*/  IMAD.U32 R3, R6, 0x10000, RZ ;  /* 0x0001000006037824 */ /* 0x000fe400078e00ff */
[----:B------:R-:W-:-:S04]  /*0350*/  IMAD.U32 R7, R7, 0x10000, RZ ;  /* 0x0001000007077824 */ /* 0x000fc800078e00ff */
[----:B------:R-:W0:Y:S01]  /*0360*/  MUFU.LG2 R12, R12 ;  /* 0x0000000c000c7308 */ /* 0x000e220000000c00 */
[----:B-1----:R-:W-:-:S07]  /*0370*/  FMUL.FTZ R14, R15, R14 ;  /* 0x0000000e0f0e7220 */ /* 0x002fce0000410000 */
[----:B------:R-:W-:Y:S01]  /*0380*/  MUFU.EX2 R11, R11 ;  /* 0x0000000b000b7308 */ /* 0x000fe20000000800 */
[----:B---3--:R-:W-:Y:S01]  /*0390*/  FMUL.FTZ R8, R3, R8 ;  /* 0x0000000803087220 */ /* 0x008fe20000410000 */
[----:B--2---:R-:W-:-:S06]  /*03a0*/  IMAD.WIDE.U32 R4, R2, 0x2, R4 ;  /* 0x0000000202047825 */ /* 0x004fcc00078e0004 */
[----:B------:R-:W-:Y:S01]  /*03b0*/  MUFU.EX2 R10, R10 ;  /* 0x0000000a000a7308 */ /* 0x000fe20000000800 */
[----:B0-----:R-:W-:Y:S01]  /*03c0*/  FMUL.FTZ R12, R7, R12 ;  /* 0x0000000c070c7220 */ /* 0x001fe20000410000 */
[----:B------:R-:W-:-:S06]  /*03d0*/  IMAD.WIDE R2, R0, 0x10, R4 ;  /* 0x0000001000027825 */ /* 0x000fcc00078e0204 */
[----:B------:R-:W-:Y:S08]  /*03e0*/  MUFU.EX2 R9, R9 ;  /* 0x0000000900097308 */ /* 0x000ff00000000800 */
[----:B------:R-:W-:Y:S08]  /*03f0*/  MUFU.EX2 R14, R14 ;  /* 0x0000000e000e7308 */ /* 0x000ff00000000800 */
[----:B------:R-:W0:Y:S08]  /*0400*/  MUFU.EX2 R16, R13 ;  /* 0x0000000d00107308 */ /* 0x000e300000000800 */
[----:B------:R-:W1:Y:S08]  /*0410*/  MUFU.EX2 R15, R18 ;  /* 0x00000012000f7308 */ /* 0x000e700000000800 */
[----:B------:R-:W2:Y:S01]  /*0420*/  MUFU.EX2 R6, R8 ;  /* 0x0000000800067308 */ /* 0x000ea20000000800 */
[----:B0-----:R-:W-:-:S07]  /*0430*/  F2FP.BF16.F32.PACK_AB R4, R16, R11 ;  /* 0x0000000b1004723e */ /* 0x001fce00000010ff */
[----:B------:R-:W0:Y:S01]  /*0440*/  MUFU.EX2 R7, R12 ;  /* 0x0000000c00077308 */ /* 0x000e220000000800 */
[----:B-1----:R-:W-:Y:S02]  /*0450*/  F2FP.BF16.F32.PACK_AB R5, R15, R10 ;  /* 0x0000000a0f05723e */ /* 0x002fe400000010ff */
[----:B--2---:R-:W-:Y:S02]  /*0460*/  F2FP.BF16.F32.PACK_AB R6, R6, R9 ;  /* 0x000000090606723e */ /* 0x004fe400000010ff */
[----:B0-----:R-:W-:-:S05]  /*0470*/  F2FP.BF16.F32.PACK_AB R7, R7, R14 ;  /* 0x0000000e0707723e */ /* 0x001fca00000010ff */
[----:B------:R-:W-:Y:S01]  /*0480*/  STG.E.128 desc[UR4][R2.64], R4 ;  /* 0x0000000402007986 */ /* 0x000fe2000c101d04 */
[----:B------:R-:W-:Y:S05]  /*0490*/  EXIT ;  /* 0x000000000000794d */ /* 0x000fea0003800000 */
.L_x_38323:
        /* <DEDUP_REMOVED lines=172> */
.L_x_38326:
[----:B------:R-:W-:-:S13]  /*0f60*/  ISETP.GE.AND P0, PT, R29, R3, PT ;  /* 0x000000031d00720c */ /* 0x000fda0003f06270 */
[----:B------:R-:W-:Y:S05]  /*0f70*/  @P0 BRA `(.L_x_38328) ;  /* 0x0000000000300947 */ /* 0x000fea0003800000 */
[----:B0-----:R-:W0:Y:S01]  /*0f80*/  LDC.64 R10, c[0x0][0x220] ;  /* 0x00008800ff0a7b82 */ /* 0x001e220000000a00 */
[----:B------:R-:W-:Y:S01]  /*0f90*/  IADD3 R13, R2, R29, RZ ;  /* 0x0000001d020d7210 */ /* 0x000fe20007ffe0ff */
[----:B------:R-:W-:-:S04]  /*0fa0*/  VIADD R29, R29, 0x80 ;  /* 0x000000801d1d7836 */ /* 0x000fc80000000000 */
[----:B0-----:R-:W-:-:S05]  /*0fb0*/  IMAD.WIDE.U32 R10, R13, 0x2, R10 ;  /* 0x000000020d0a7825 */ /* 0x001fca00078e000a */
[----:B------:R1:W-:Y:S02]  /*0fc0*/  STG.E.U16 desc[UR4][R10.64], R5 ;  /* 0x000000050a007986 */ /* 0x0003e4000c101504 */
.L_x_38327:
[----:B------:R-:W-:-:S13]  /*0fd0*/  ISETP.GE.AND P0, PT, R29, R3, PT ;  /* 0x000000031d00720c */ /* 0x000fda0003f06270 */
[----:B------:R-:W-:Y:S05]  /*0fe0*/  @P0 BRA `(.L_x_38329) ;  /* 0x0000000000340947 */ /* 0x000fea0003800000 */
[----:B-1----:R-:W1:Y:S01]  /*0ff0*/  LDC.64 R4, c[0x0][0x220] ;  /* 0x00008800ff047b82 */ /* 0x002e620000000a00 */
[----:B0-----:R-:W-:Y:S01]  /*1000*/  IADD3 R11, R2, R29, RZ ;  /* 0x0000001d020b7210 */ /* 0x001fe20007ffe0ff */
[----:B------:R-:W-:-:S04]  /*1010*/  VIADD R29, R29, 0x80 ;  /* 0x000000801d1d7836 */ /* 0x000fc80000000000 */
[----:B-1----:R-:W-:-:S05]  /*1020*/  IMAD.WIDE.U32 R4, R11, 0x2, R4 ;  /* 0x000000020b047825 */ /* 0x002fca00078e0004 */
[----:B------:R1:W-:Y:S02]  /*1030*/  STG.E.U16 desc[UR4][R4.64], R6 ;  /* 0x0000000604007986 */ /* 0x0003e4000c101504 */
.L_x_38328:
        /* <DEDUP_REMOVED lines=8> */
.L_x_38329:
[----:B------:R-:W-:Y:S05]  /*10c0*/  BSYNC B1 ;  /* 0x0000000000017941 */ /* 0x000fea0003800000 */
.L_x_38325:
[----:B------:R-:W-:-:S13]  /*10d0*/  ISETP.GE.AND P0, PT, R29, R3, PT ;  /* 0x000000031d00720c */ /* 0x000fda0003f06270 */
[----:B-12---:R-:W1:Y:S01]  /*10e0*/  @!P0 LDC.64 R4, c[0x0][0x220] ;  /* 0x00008800ff048b82 */ /* 0x006e620000000a00 */
[----:B------:R-:W-:Y:S01]  /*10f0*/  @!P0 IADD3 R7, R2, R29, RZ ;  /* 0x0000001d02078210 */ /* 0x000fe20007ffe0ff */
[----:B------:R-:W-:-:S04]  /*1100*/  @!P0 VIADD R29, R29, 0x80 ;  /* 0x000000801d1d8836 */ /* 0x000fc80000000000 */
[----:B-1----:R-:W-:-:S05]  /*1110*/  @!P0 IMAD.WIDE.U32 R4, R7, 0x2, R4 ;  /* 0x0000000207048825 */ /* 0x002fca00078e0004 */
[----:B------:R2:W-:Y:S02]  /*1120*/  @!P0 STG.E.U16 desc[UR4][R4.64], R8 ;  /* 0x0000000804008986 */ /* 0x0005e4000c101504 */
.L_x_38330:
[----:B------:R-:W-:Y:S05]  /*1130*/  BSYNC B0 ;  /* 0x0000000000007941 */ /* 0x000fea0003800000 */
.L_x_38324:
        /* <DEDUP_REMOVED lines=8> */
.L_x_38331:
        /* <DEDUP_REMOVED lines=12> */
.L_x_71854:


//--------------------- .text._ZN2at6native18elementwise_kernelILi128ELi4EZNS0_15gpu_kernel_implIZNS0_50_GLOBAL__N__2680c7bb_12_PowKernel_cu_140f0503_289622pow_scalar_tensor_implIN3c108BFloat16EEEvRNS_18TensorIteratorBaseET_EUlS6_E_EEvS8_RKS9_EUliE_EEviT1_ --------------------------
	.section	.text._ZN2at6native18elementwise_kernelILi128ELi4EZNS0_15gpu_kernel_implIZNS0_50_GLOBAL__N__2680c7bb_12_PowKernel_cu_140f0503_289622pow_scalar_tensor_implIN3c108BFloat16EEEvRNS_18TensorIteratorBaseET_EUlS6_E_EEvS8_RKS9_EUliE_EEviT1_,"ax",@progbits
	.align	128
        .global         _ZN2at6native18elementwise_kernelILi128ELi4EZNS0_15gpu_kernel_implIZNS0_50_GLOBAL__N__2680c7bb_12_PowKernel_cu_140f0503_289622pow_scalar_tensor_implIN3c108BFloat16EEEvRNS_18TensorIteratorBaseET_EUlS6_E_EEvS8_RKS9_EUliE_EEviT1_
        .type           _ZN2at6native18elementwise_kernelILi128ELi4EZNS0_15gpu_kernel_implIZNS0_50_GLOBAL__N__2680c7bb_12_PowKernel_cu_140f0503_289622pow_scalar_tensor_implIN3c108BFloat16EEEvRNS_18TensorIteratorBaseET_EUlS6_E_EEvS8_RKS9_EUliE_EEviT1_,@function
        .size           _ZN2at6native18elementwise_kernelILi128ELi4EZNS0_15gpu_kernel_implIZNS0_50_GLOBAL__N__2680c7bb_12_PowKernel_cu_140f0503_289622pow_scalar_tensor_implIN3c108BFloat16EEEvRNS_18TensorIteratorBaseET_EUlS6_E_EEvS8_RKS9_EUliE_EEviT1_,(.L_x_71855 - _ZN2at6native18elementwise_kernelILi128ELi4EZNS0_15gpu_kernel_implIZNS0_50_GLOBAL__N__2680c7bb_12_PowKernel_cu_140f0503_289622pow_scalar_tensor_implIN3c108BFloat16EEEvRNS_18TensorIteratorBaseET_EUlS6_E_EEvS8_RKS9_EUliE_EEviT1_)
        .other          _ZN2at6native18elementwise_kernelILi128ELi4EZNS0_15gpu_kernel_implIZNS0_50_GLOBAL__N__2680c7bb_12_PowKernel_cu_140f0503_289622pow_scalar_tensor_implIN3c108BFloat16EEEvRNS_18TensorIteratorBaseET_EUlS6_E_EEvS8_RKS9_EUliE_EEviT1_,@"STO_CUDA_ENTRY STV_DEFAULT"
_ZN2at6native18elementwise_kernelILi128ELi4EZNS0_15gpu_kernel_implIZNS0_50_GLOBAL__N__2680c7bb_12_PowKernel_cu_140f0503_289622pow_scalar_tensor_implIN3c108BFloat16EEEvRNS_18TensorIteratorBaseET_EUlS6_E_EEvS8_RKS9_EUliE_EEviT1_:
.text._ZN2at6native18elementwise_kernelILi128ELi4EZNS0_15gpu_kernel_implIZNS0_50_GLOBAL__N__2680c7bb_12_PowKernel_cu_140f0503_289622pow_scalar_tensor_implIN3c108BFloat16EEEvRNS_18TensorIteratorBaseET_EUlS6_E_EEvS8_RKS9_EUliE_EEviT1_:
        /* <DEDUP_REMOVED lines=314> */
.L_x_38334:
        /* <DEDUP_REMOVED lines=22> */
.L_x_38338:
[----:B------:R-:W2:Y:S02]  /*1500*/  LDG.E.U8 R2, desc[UR36][R2.64] ;  /* 0x0000002402027981 */ /* 0x000ea4000c1e1100 */
[----:B--2---:R-:W-:-:S04]  /*1510*/  I2FP.F32.U32 R0, R2 ;  /* 0x0000000200007245 */ /* 0x004fc80000201000 */
[----:B------:R-:W-:Y:S01]  /*1520*/  F2FP.BF16.F32.PACK_AB R0, RZ, R0 ;  /* 0x00000000ff00723e */ /* 0x000fe200000010ff */
[----:B------:R-:W-:Y:S06]  /*1530*/  BRA `(.L_x_38340) ;  /* 0x0000000c00907947 */ /* 0x000fec0003800000 */
.L_x_38337:
        /* <DEDUP_REMOVED lines=10> */
.L_x_38342:
[----:B------:R-:W2:Y:S02]  /*15e0*/  LDG.E R2, desc[UR36][R2.64] ;  /* 0x0000002402027981 */ /* 0x000ea4000c1e1900 */
[----:B--2---:R-:W-:-:S04]  /*15f0*/  I2FP.F32.S32 R0, R2 ;  /* 0x0000000200007245 */ /* 0x004fc80000201400 */
[----:B------:R-:W-:Y:S01]  /*1600*/  F2FP.BF16.F32.PACK_AB R0, RZ, R0 ;  /* 0x00000000ff00723e */ /* 0x000fe200000010ff */
[----:B------:R-:W-:Y:S06]  /*1610*/  BRA `(.L_x_38340) ;  /* 0x0000000c00587947 */ /* 0x000fec0003800000 */
.L_x_38341:
[----:B------:R-:W2:Y:S02]  /*1620*/  LDG.E.U16 R2, desc[UR36][R2.64] ;  /* 0x0000002402027981 */ /* 0x000ea4000c1e1500 */
[----:B--2---:R-:W0:Y:S02]  /*1630*/  I2F.S16 R0, R2 ;  /* 0x0000000200007306 */ /* 0x004e240000101400 */
[----:B0-----:R-:W-:Y:S01]  /*1640*/  F2FP.BF16.F32.PACK_AB R0, RZ, R0 ;  /* 0x00000000ff00723e */ /* 0x001fe200000010ff */
[----:B------:R-:W-:Y:S06]  /*1650*/  BRA `(.L_x_38340) ;  /* 0x0000000c00487947 */ /* 0x000fec0003800000 */
.L_x_38336:
        /* <DEDUP_REMOVED lines=9> */
.L_x_38344:
[----:B------:R-:W2:Y:S02]  /*16f0*/  LDG.E.U16 R0, desc[UR36][R2.64] ;  /* 0x0000002402007981 */ /* 0x000ea4000c1e1500 */
[----:B--2---:R-:W-:-:S05]  /*1700*/  HADD2.F32 R0, -RZ, R0.H0_H0 ;  /* 0x20000000ff007230 */ /* 0x004fca0000004100 */
[----:B------:R-:W-:Y:S01]  /*1710*/  F2FP.BF16.F32.PACK_AB R0, RZ, R0 ;  /* 0x00000000ff00723e */ /* 0x000fe200000010ff */
[----:B------:R-:W-:Y:S06]  /*1720*/  BRA `(.L_x_38340) ;  /* 0x0000000c00147947 */ /* 0x000fec0003800000 */
.L_x_38343:
        /* <DEDUP_REMOVED lines=9> */
.L_x_38346:
[----:B------:R-:W2:Y:S02]  /*17c0*/  LDG.E.U16 R2, desc[UR36][R2.64] ;  /* 0x0000002402027981 */ /* 0x000ea4000c1e1500 */
[----:B--2---:R-:W-:-:S05]  /*17d0*/  HADD2.F32 R0, -RZ, R2.H0_H0 ;  /* 0x20000002ff007230 */ /* 0x004fca0000004100 */
[----:B------:R-:W-:Y:S01]  /*17e0*/  F2FP.BF16.F32.PACK_AB R0, RZ, R0 ;  /* 0x00000000ff00723e */ /* 0x000fe200000010ff */
[----:B------:R-:W-:Y:S06]  /*17f0*/  BRA `(.L_x_38340) ;  /* 0x0000000800e07947 */ /* 0x000fec0003800000 */
.L_x_38345:
        /* <DEDUP_REMOVED lines=8> */
.L_x_38335:
        /* <DEDUP_REMOVED lines=13> */
.L_x_38349:
        /* <DEDUP_REMOVED lines=8> */
.L_x_38348:
        /* <DEDUP_REMOVED lines=28> */
.L_x_38351:
        /* <DEDUP_REMOVED lines=15> */
.L_x_38350:
[----:B------:R0:W5:Y:S01]  /*1c80*/  LDG.E.U16 R0, desc[UR36][R2.64] ;  /* 0x0000002402007981 */ /* 0x000162000c1e1500 */
[----:B------:R-:W-:Y:S05]  /*1c90*/  BRA `(.L_x_38340) ;  /* 0x0000000400b87947 */ /* 0x000fea0003800000 */
.L_x_38347:
        /* <DEDUP_REMOVED lines=12> */
.L_x_38354:
        /* <DEDUP_REMOVED lines=21> */
.L_x_38358:
[----:B------:R-:W-:Y:S05]  /*1eb0*/  BSYNC B1 ;  /* 0x0000000000017941 */ /* 0x000fea0003800000 */
.L_x_38357:
[----:B------:R-:W-:Y:S01]  /*1ec0*/  LEA R3, R0, 0x3b800000, 0x17 ;  /* 0x3b80000000037811 */ /* 0x000fe200078eb8ff */
[----:B------:R-:W-:-:S05]  /*1ed0*/  IMAD.SHL.U32 R0, R2, 0x100000, RZ ;  /* 0x0010000002007824 */ /* 0x000fca00078e00ff */
[----:B------:R-:W-:-:S07]  /*1ee0*/  LOP3.LUT R0, R3, R0, R4, 0xfe, !PT ;  /* 0x0000000003007212 */ /* 0x000fce00078efe04 */
.L_x_38356:
[----:B------:R-:W-:Y:S05]  /*1ef0*/  BSYNC B0 ;  /* 0x0000000000007941 */ /* 0x000fea0003800000 */
.L_x_38355:
[----:B------:R-:W-:Y:S01]  /*1f00*/  F2FP.BF16.F32.PACK_AB R0, RZ, R0 ;  /* 0x00000000ff00723e */ /* 0x000fe200000010ff */
[----:B------:R-:W-:Y:S06]  /*1f10*/  BRA `(.L_x_38340) ;  /* 0x0000000400187947 */ /* 0x000fec0003800000 */
.L_x_38353:
        /* <DEDUP_REMOVED lines=21> */
.L_x_38362:
[----:B------:R-:W-:Y:S05]  /*2070*/  BSYNC B1 ;  /* 0x0000000000017941 */ /* 0x000fea0003800000 */
.L_x_38361:
[----:B------:R-:W-:Y:S01]  /*2080*/  LEA R3, R0, 0x37800000, 0x17 ;  /* 0x3780000000037811 */ /* 0x000fe200078eb8ff */
[----:B------:R-:W-:-:S05]  /*2090*/  IMAD.SHL.U32 R0, R2, 0x200000, RZ ;  /* 0x0020000002007824 */ /* 0x000fca00078e00ff */
[----:B------:R-:W-:-:S07]  /*20a0*/  LOP3.LUT R0, R3, R0, R4, 0xfe, !PT ;  /* 0x0000000003007212 */ /* 0x000fce00078efe04 */
.L_x_38360:
[----:B------:R-:W-:Y:S05]  /*20b0*/  BSYNC B0 ;  /* 0x0000000000007941 */ /* 0x000fea0003800000 */
.L_x_38359:
[----:B------:R-:W-:Y:S01]  /*20c0*/  F2FP.BF16.F32.PACK_AB R0, RZ, R0 ;  /* 0x00000000ff00723e */ /* 0x000fe200000010ff */
[----:B------:R-:W-:Y:S06]  /*20d0*/  BRA `(.L_x_38340) ;  /* 0x0000000000a87947 */ /* 0x000fec0003800000 */
.L_x_38352:
        /* <DEDUP_REMOVED lines=14> */
.L_x_38366:
[----:B------:R-:W-:Y:S05]  /*21c0*/  BSYNC B0 ;  /* 0x0000000000007941 */ /* 0x000fea0003800000 */
.L_x_38365:
[----:B------:R-:W-:Y:S01]  /*21d0*/  F2FP.BF16.F32.PACK_AB R0, RZ, R0 ;  /* 0x00000000ff00723e */ /* 0x000fe200000010ff */
[----:B------:R-:W-:Y:S06]  /*21e0*/  BRA `(.L_x_38340) ;  /* 0x0000000000647947 */ /* 0x000fec0003800000 */
.L_x_38339:
        /* <DEDUP_REMOVED lines=16> */
.L_x_38367:
[----:B------:R-:W-:Y:S01]  /*22f0*/  PRMT R0, RZ, 0x7610, R0 ;  /* 0x00007610ff007816 */ /* 0x000fe20000000000 */
[----:B------:R-:W-:Y:S06]  /*2300*/  BRA `(.L_x_38340) ;  /* 0x00000000001c7947 */ /* 0x000fec0003800000 */
.L_x_38364:
[----:B------:R-:W2:Y:S02]  /*2310*/  LDG.E.64 R2, desc[UR36][R2.64] ;  /* 0x0000002402027981 */ /* 0x000ea4000c1e1b00 */
[----:B--2---:R-:W0:Y:S02]  /*2320*/  I2F.U64 R0, R2 ;  /* 0x0000000200007312 */ /* 0x004e240000301000 */
[----:B0-----:R-:W-:Y:S01]  /*2330*/  F2FP.BF16.F32.PACK_AB R0, RZ, R0 ;  /* 0x00000000ff00723e */ /* 0x001fe200000010ff */
[----:B------:R-:W-:Y:S06]  /*2340*/  BRA `(.L_x_38340) ;  /* 0x00000000000c7947 */ /* 0x000fec0003800000 */
.L_x_38363:
[----:B------:R-:W2:Y:S02]  /*2350*/  LDG.E R2, desc[UR36][R2.64] ;  /* 0x0000002402027981 */ /* 0x000ea4000c1e1900 */
[----:B--2---:R-:W-:-:S04]  /*2360*/  I2FP.F32.U32 R0, R2 ;  /* 0x0000000200007245 */ /* 0x004fc80000201000 */
[----:B------:R-:W-:-:S07]  /*2370*/  F2FP.BF16.F32.PACK_AB R0, RZ, R0 ;  /* 0x00000000ff00723e */ /* 0x000fce00000010ff */
.L_x_38340:
[----:B------:R-:W-:Y:S01]  /*2380*/  ULDC.U16 UR4, c[0x0][0x420] ;  /* 0x0001080000047ab9 */ /* 0x000fe20000000400 */
[----:B------:R-:W1:Y:S01]  /*2390*/  LDC.U8 R4, c[0x0][0x430] ;  /* 0x00010c00ff047b82 */ /* 0x000e620000000000 */
[----:B------:R-:W-:Y:S01]  /*23a0*/  USHF.L.U32 UR4, UR4, 0x10, URZ ;  /* 0x0000001004047899 */ /* 0x000fe2000800063f */
[----:B-----5:R-:W-:-:S08]  /*23b0*/  IMAD.U32 R0, R0, 0x10000, RZ ;  /* 0x0001000000007824 */ /* 0x020fd000078e00ff */
[----:B0-----:R-:W0:Y:S01]  /*23c0*/  MUFU.LG2 R3, UR4 ;  /* 0x0000000400037d08 */ /* 0x001e220008000c00 */
[----:B-1----:R-:W-:Y:S01]  /*23d0*/  PRMT R2, R4, 0x9910, RZ ;  /* 0x0000991004027816 */ /* 0x002fe200000000ff */
[----:B0-----:R-:W-:-:S03]  /*23e0*/  FMUL.FTZ R0, R0, R3 ;  /* 0x0000000300007220 */ /* 0x001fc60000410000 */
[----:B------:R-:W-:-:S03]  /*23f0*/  ISETP.GT.AND P0, PT, R2, 0x9, PT ;  /* 0x000000090200780c */ /* 0x000fc60003f04270 */
[----:B------:R-:W0:Y:S08]  /*2400*/  MUFU.EX2 R0, R0 ;  /* 0x0000000000007308 */ /* 0x000e300000000800 */
[----:B0-----:R0:W1:Y:S02]  /*2410*/  F2F.BF16.F32 R3, R0 ;  /* 0x0000000000037304 */ /* 0x0010640000202000 */
        /* <DEDUP_REMOVED lines=13> */
.L_x_38371:
[----:B-1----:R-:W-:-:S06]  /*24f0*/  IMAD.U32 R3, R3, 0x10000, RZ ;  /* 0x0001000003037824 */ /* 0x002fcc00078e00ff */
[----:B------:R-:W1:Y:S02]  /*2500*/  F2I.S64.TRUNC R2, R3 ;  /* 0x0000000300027311 */ /* 0x000e64000020d900 */
[----:B-1----:R4:W-:Y:S01]  /*2510*/  STG.E.U8 desc[UR36][R16.64], R2 ;  /* 0x0000000210007986 */ /* 0x0029e2000c101124 */
[----:B------:R-:W-:Y:S05]  /*2520*/  BRA `(.L_x_38373) ;  /* 0x0000000c00847947 */ /* 0x000fea0003800000 */
.L_x_38370:
        /* <DEDUP_REMOVED lines=10> */
.L_x_38375:
[----:B-1----:R-:W-:-:S06]  /*25d0*/  IMAD.U32 R3, R3, 0x10000, RZ ;  /* 0x0001000003037824 */ /* 0x002fcc00078e00ff */
[----:B------:R-:W1:Y:S02]  /*25e0*/  F2I.FTZ.TRUNC.NTZ R3, R3 ;  /* 0x0000000300037305 */ /* 0x000e64000021f100 */
[----:B-1----:R2:W-:Y:S01]  /*25f0*/  STG.E desc[UR36][R16.64], R3 ;  /* 0x0000000310007986 */ /* 0x0025e2000c101924 */
[----:B------:R-:W-:Y:S05]  /*2600*/  BRA `(.L_x_38373) ;  /* 0x0000000c004c7947 */ /* 0x000fea0003800000 */
.L_x_38374:
[----:B-1----:R-:W-:-:S06]  /*2610*/  IMAD.U32 R3, R3, 0x10000, RZ ;  /* 0x0001000003037824 */ /* 0x002fcc00078e00ff */
[----:B------:R-:W1:Y:S02]  /*2620*/  F2I.FTZ.TRUNC.NTZ R3, R3 ;  /* 0x0000000300037305 */ /* 0x000e64000021f100 */
[----:B-1----:R3:W-:Y:S01]  /*2630*/  STG.E.U16 desc[UR36][R16.64], R3 ;  /* 0x0000000310007986 */ /* 0x0027e2000c101524 */
[----:B------:R-:W-:Y:S05]  /*2640*/  BRA `(.L_x_38373) ;  /* 0x0000000c003c7947 */ /* 0x000fea0003800000 */
.L_x_38369:
        /* <DEDUP_REMOVED lines=9> */
.L_x_38377:
[----:B01----:R-:W-:-:S05]  /*26e0*/  IMAD.U32 R0, R3, 0x10000, RZ ;  /* 0x0001000003007824 */ /* 0x003fca00078e00ff */
[----:B------:R-:W-:-:S05]  /*26f0*/  F2FP.F16.F32.PACK_AB R0, RZ, R0 ;  /* 0x00000000ff00723e */ /* 0x000fca00000000ff */
[----:B------:R0:W-:Y:S01]  /*2700*/  STG.E.U16 desc[UR36][R16.64], R0 ;  /* 0x0000000010007986 */ /* 0x0001e2000c101524 */
[----:B------:R-:W-:Y:S05]  /*2710*/  BRA `(.L_x_38373) ;  /* 0x0000000c00087947 */ /* 0x000fea0003800000 */
.L_x_38376:
        /* <DEDUP_REMOVED lines=10> */
.L_x_38379:
[----:B-1----:R-:W-:-:S05]  /*27c0*/  IMAD.U32 R3, R3, 0x10000, RZ ;  /* 0x0001000003037824 */ /* 0x002fca00078e00ff */
[----:B------:R-:W-:-:S04]  /*27d0*/  F2FP.F16.F32.PACK_AB R3, RZ, R3 ;  /* 0x00000003ff03723e */ /* 0x000fc800000000ff */
[----:B------:R-:W-:-:S05]  /*27e0*/  PRMT R3, R3, 0x5410, RZ ;  /* 0x0000541003037816 */ /* 0x000fca00000000ff */
[----:B------:R1:W-:Y:S01]  /*27f0*/  STG.E desc[UR36][R16.64], R3 ;  /* 0x0000000310007986 */ /* 0x0003e2000c101924 */
[----:B------:R-:W-:Y:S05]  /*2800*/  BRA `(.L_x_38373) ;  /* 0x0000000800cc7947 */ /* 0x000fea0003800000 */
.L_x_38378:
[----:B-1----:R-:W-:-:S04]  /*2810*/  IMAD.U32 R2, R3, 0x10000, RZ ;  /* 0x0001000003027824 */ /* 0x002fc800078e00ff */
[----:B------:R-:W-:-:S06]  /*2820*/  FMUL.FTZ R2, R2, 1 ;  /* 0x3f80000002027820 */ /* 0x000fcc0000410000 */
[----:B------:R-:W1:Y:S02]  /*2830*/  F2F.F64.F32 R2, R2 ;  /* 0x0000000200027310 */ /* 0x000e640000201800 */
[----:B-1----:R1:W-:Y:S01]  /*2840*/  STG.E.64 desc[UR36][R16.64], R2 ;  /* 0x0000000210007986 */ /* 0x0023e2000c101b24 */
[----:B------:R-:W-:Y:S05]  /*2850*/  BRA `(.L_x_38373) ;  /* 0x0000000800b87947 */ /* 0x000fea0003800000 */
.L_x_38368:
        /* <DEDUP_REMOVED lines=13> */
.L_x_38382:
[----:B-1----:R-:W-:Y:S01]  /*2930*/  IMAD.U32 R3, R3, 0x10000, RZ ;  /* 0x0001000003037824 */ /* 0x002fe200078e00ff */
[----:B------:R-:W-:-:S03]  /*2940*/  CS2R R6, SRZ ;  /* 0x0000000000067805 */ /* 0x000fc6000001ff00 */
[----:B------:R-:W-:-:S04]  /*2950*/  FMUL.FTZ R3, R3, 1 ;  /* 0x3f80000003037820 */ /* 0x000fc80000410000 */
[----:B------:R-:W1:Y:S02]  /*2960*/  F2F.F64.F32 R4, R3 ;  /* 0x0000000300047310 */ /* 0x000e640000201800 */
[----:B-1----:R1:W-:Y:S01]  /*2970*/  STG.E.128 desc[UR36][R16.64], R4 ;  /* 0x0000000410007986 */ /* 0x0023e2000c101d24 */
[----:B------:R-:W-:Y:S05]  /*2980*/  BRA `(.L_x_38373) ;  /* 0x00000008006c7947 */ /* 0x000fea0003800000 */
.L_x_38381:
        /* <DEDUP_REMOVED lines=21> */
.L_x_38386:
[----:B------:R-:W-:Y:S05]  /*2ae0*/  BSYNC B0 ;  /* 0x0000000000007941 */ /* 0x000fea0003800000 */
.L_x_38385:
[----:B------:R-:W-:-:S05]  /*2af0*/  LOP3.LUT R3, R0, R3, RZ, 0xfc, !PT ;  /* 0x0000000300037212 */ /* 0x000fca00078efcff */
[----:B------:R0:W-:Y:S01]  /*2b00*/  STG.E.U8 desc[UR36][R16.64], R3 ;  /* 0x0000000310007986 */ /* 0x0001e2000c101124 */
[----:B------:R-:W-:Y:S05]  /*2b10*/  BRA `(.L_x_38373) ;  /* 0x0000000800087947 */ /* 0x000fea0003800000 */
.L_x_38384:
        /* <DEDUP_REMOVED lines=13> */
.L_x_38388:
[----:B0-----:R-:W-:Y:S01]  /*2bf0*/  IMAD.MOV.U32 R0, RZ, RZ, 0x7f ;  /* 0x0000007fff007424 */ /* 0x001fe200078e00ff */
[----:B------:R-:W-:-:S04]  /*2c00*/  ISETP.GT.U32.AND P0, PT, R2, 0x7f800000, PT ;  /* 0x7f8000000200780c */ /* 0x000fc80003f04070 */
[----:B------:R-:W-:-:S09]  /*2c10*/  SEL R0, R0, 0x7c, P0 ;  /* 0x0000007c00007807 */ /* 0x000fd20000000000 */
.L_x_38389:
[----:B------:R-:W-:Y:S05]  /*2c20*/  BSYNC B0 ;  /* 0x0000000000007941 */ /* 0x000fea0003800000 */
.L_x_38387:
[----:B------:R-:W-:-:S04]  /*2c30*/  LOP3.LUT R2, R3, 0x80000000, RZ, 0xc0, !PT ;  /* 0x8000000003027812 */ /* 0x000fc800078ec0ff */
[----:B------:R-:W-:-:S04]  /*2c40*/  SHF.R.U32.HI R3, RZ, 0x18, R2 ;  /* 0x00000018ff037819 */ /* 0x000fc80000011602 */
[----:B------:R-:W-:-:S05]  /*2c50*/  LOP3.LUT R3, R0, R3, RZ, 0xfc, !PT ;  /* 0x0000000300037212 */ /* 0x000fca00078efcff */
[----:B------:R0:W-:Y:S01]  /*2c60*/  STG.E.U8 desc[UR36][R16.64], R3 ;  /* 0x0000000310007986 */ /* 0x0001e2000c101124 */
[----:B------:R-:W-:Y:S05]  /*2c70*/  BRA `(.L_x_38373) ;  /* 0x0000000400b07947 */ /* 0x000fea0003800000 */
.L_x_38383:
[----:B-1----:R1:W-:Y:S01]  /*2c80*/  STG.E.U16 desc[UR36][R16.64], R3 ;  /* 0x0000000310007986 */ /* 0x0023e2000c101524 */
[----:B------:R-:W-:Y:S05]  /*2c90*/  BRA `(.L_x_38373) ;  /* 0x0000000400a87947 */ /* 0x000fea0003800000 */
.L_x_38380:
        /* <DEDUP_REMOVED lines=12> */
.L_x_38392:
        /* <DEDUP_REMOVED lines=17> */
.L_x_38395:
[----:B------:R-:W-:-:S04]  /*2e70*/  LOP3.LUT R2, R3, 0x80000000, RZ, 0xc0, !PT ;  /* 0x8000000003027812 */ /* 0x000fc800078ec0ff */
[----:B------:R-:W-:-:S04]  /*2e80*/  SHF.R.U32.HI R3, RZ, 0x18, R2 ;  /* 0x00000018ff037819 */ /* 0x000fc80000011602 */
[----:B------:R-:W-:-:S04]  /*2e90*/  LOP3.LUT R0, R0, R3, RZ, 0xfc, !PT ;  /* 0x0000000300007212 */ /* 0x000fc800078efcff */
[----:B------:R-:W-:-:S07]  /*2ea0*/  PRMT R8, R0, 0x7610, R8 ;  /* 0x0000761000087816 */ /* 0x000fce0000000008 */
.L_x_38394:
[----:B------:R-:W-:Y:S05]  /*2eb0*/  BSYNC B0 ;  /* 0x0000000000007941 */ /* 0x000fea0003800000 */
.L_x_38393:
[----:B------:R1:W-:Y:S01]  /*2ec0*/  STG.E.U8 desc[UR36][R16.64], R8 ;  /* 0x0000000810007986 */ /* 0x0003e2000c101124 */
[----:B------:R-:W-:Y:S05]  /*2ed0*/  BRA `(.L_x_38373) ;  /* 0x0000000400187947 */ /* 0x000fea0003800000 */
.L_x_38391:
        /* <DEDUP_REMOVED lines=17> */
.L_x_38398:
[----:B------:R-:W-:-:S04]  /*2ff0*/  LOP3.LUT R2, R3, 0x80000000, RZ, 0xc0, !PT ;  /* 0x8000000003027812 */ /* 0x000fc800078ec0ff */
[----:B------:R-:W-:-:S04]  /*3000*/  SHF.R.U32.HI R3, RZ, 0x18, R2 ;  /* 0x00000018ff037819 */ /* 0x000fc80000011602 */
[----:B------:R-:W-:-:S04]  /*3010*/  LOP3.LUT R0, R0, R3, RZ, 0xfc, !PT ;  /* 0x0000000300007212 */ /* 0x000fc800078efcff */
[----:B------:R-:W-:-:S07]  /*3020*/  PRMT R8, R0, 0x7610, R8 ;  /* 0x0000761000087816 */ /* 0x000fce0000000008 */
.L_x_38397:
[----:B------:R-:W-:Y:S05]  /*3030*/  BSYNC B0 ;  /* 0x0000000000007941 */ /* 0x000fea0003800000 */
.L_x_38396:
[----:B------:R1:W-:Y:S01]  /*3040*/  STG.E.U8 desc[UR36][R16.64], R8 ;  /* 0x0000000810007986 */ /* 0x0003e2000c101124 */
[----:B------:R-:W-:Y:S05]  /*3050*/  BRA `(.L_x_38373) ;  /* 0x0000000000b87947 */ /* 0x000fea0003800000 */
.L_x_38390:
        /* <DEDUP_REMOVED lines=22> */
.L_x_38372:
[----:B------:R-:W-:Y:S01]  /*31c0*/  MOV R2, 0x0 ;  /* 0x0000000000027802 */ /* 0x000fe20000000f00 */
[----:B------:R-:W-:Y:S01]  /*31d0*/  ULDC.64 UR4, c[0x4][0x198] ;  /* 0x0100660000047ab9 */ /* 0x000fe20000000a00 */
[----:B------:R-:W-:Y:S01]  /*31e0*/  ULDC.64 UR6, c[0x4][0x1a0] ;  /* 0x0100680000067ab9 */ /* 0x000fe20000000a00 */
[----:B------:R-:W-:Y:S02]  /*31f0*/  IMAD.U32 R4, RZ, RZ, UR4 ;  /* 0x00000004ff047e24 */ /* 0x000fe4000f8e00ff */
[----:B------:R-:W-:Y:S01]  /*3200*/  IMAD.U32 R5, RZ, RZ, UR5 ;  /* 0x00000005ff057e24 */ /* 0x000fe2000f8e00ff */
[----:B-1----:R-:W1:Y:S01]  /*3210*/  LDC.64 R2, c[0x4][R2] ;  /* 0x0100000002027b82 */ /* 0x002e620000000a00 */
        /* <DEDUP_REMOVED lines=10> */
.L_x_38401:
[----:B------:R-:W-:Y:S05]  /*32c0*/  BRA `(.L_x_38373) ;  /* 0x00000000001c7947 */ /* 0x000fea0003800000 */
.L_x_38400:
[----:B-1----:R-:W-:-:S06]  /*32d0*/  IMAD.U32 R3, R3, 0x10000, RZ ;  /* 0x0001000003037824 */ /* 0x002fcc00078e00ff */
[----:B------:R-:W1:Y:S02]  /*32e0*/  F2I.U64.TRUNC R2, R3 ;  /* 0x0000000300027311 */ /* 0x000e64000020d800 */
[----:B-1----:R1:W-:Y:S01]  /*32f0*/  STG.E.64 desc[UR36][R16.64], R2 ;  /* 0x0000000210007986 */ /* 0x0023e2000c101b24 */
[----:B------:R-:W-:Y:S05]  /*3300*/  BRA `(.L_x_38373) ;  /* 0x00000000000c7947 */ /* 0x000fea0003800000 */
.L_x_38399:
[----:B-1----:R-:W-:-:S06]  /*3310*/  IMAD.U32 R3, R3, 0x10000, RZ ;  /* 0x0001000003037824 */ /* 0x002fcc00078e00ff */
[----:B------:R-:W1:Y:S02]  /*3320*/  F2I.FTZ.U32.TRUNC.NTZ R3, R3 ;  /* 0x0000000300037305 */ /* 0x000e64000021f000 */
[----:B-1----:R1:W-:Y:S02]  /*3330*/  STG.E desc[UR36][R16.64], R3 ;  /* 0x0000000310007986 */ /* 0x0023e4000c101924 */
.L_x_38373:
[----:B------:R-:W-:-:S04]  /*3340*/  IMAD R18, R23, 0x200, R18 ;  /* 0x0000020017127824 */ /* 0x000fc800078e0212 */
[----:B------:R-:W-:-:S07]  /*3350*/  VIADD R19, R18, 0x80 ;  /* 0x0000008012137836 */ /* 0x000fce0000000000 */
.L_x_38333:
[----:B------:R-:W-:Y:S05]  /*3360*/  BSYNC B6 ;  /* 0x0000000000067941 */ /* 0x000fea0003800000 */
.L_x_38332:
[----:B------:R-:W-:Y:S01]  /*3370*/  ULDC UR4, c[0x0][0x210] ;  /* 0x0000840000047ab9 */ /* 0x000fe20000000800 */
[----:B------:R-:W-:Y:S01]  /*3380*/  BSSY B6, `(.L_x_38402) ;  /* 0x000032d000067945 */ /* 0x000fe20003800000 */
[----:B------:R-:W-:-:S13]  /*3390*/  ISETP.GE.AND P0, PT, R19, UR4, PT ;  /* 0x0000000413007c0c */ /* 0x000fda000bf06270 */
[----:B------:R-:W-:Y:S05]  /*33a0*/  @P0 BRA `(.L_x_38403) ;  /* 0x0000003000a80947 */ /* 0x000fea0003800000 */
[----:B-1----:R-:W1:Y:S01]  /*33b0*/  LDC R6, c[0x0][0x218] ;  /* 0x00008600ff067b82 */ /* 0x002e620000000800 */
[----:B0-----:R-:W-:Y:S02]  /*33c0*/  IMAD.MOV.U32 R0, RZ, RZ, RZ ;  /* 0x000000ffff007224 */ /* 0x001fe400078e00ff */
[----:B--234-:R-:W-:Y:S01]  /*33d0*/  IMAD.MOV.U32 R16, RZ, RZ, RZ ;  /* 0x000000ffff107224 */ /* 0x01cfe200078e00ff */
        /* <DEDUP_REMOVED lines=300> */
.L_x_38404:
        /* <DEDUP_REMOVED lines=22> */
.L_x_38408:
[----:B------:R-:W2:Y:S02]  /*4800*/  LDG.E.U8 R2, desc[UR36][R2.64] ;  /* 0x0000002402027981 */ /* 0x000ea4000c1e1100 */
[----:B--2---:R-:W-:-:S04]  /*4810*/  I2FP.F32.U32 R0, R2 ;  /* 0x0000000200007245 */ /* 0x004fc80000201000 */
[----:B------:R-:W-:Y:S01]  /*4820*/  F2FP.BF16.F32.PACK_AB R0, RZ, R0 ;  /* 0x00000000ff00723e */ /* 0x000fe200000010ff */
[----:B------:R-:W-:Y:S06]  /*4830*/  BRA `(.L_x_38410) ;  /* 0x0000000c00907947 */ /* 0x000fec0003800000 */
.L_x_38407:
        /* <DEDUP_REMOVED lines=10> */
.L_x_38412:
[----:B------:R-:W2:Y:S02]  /*48e0*/  LDG.E R2, desc[UR36][R2.64] ;  /* 0x0000002402027981 */ /* 0x000ea4000c1e1900 */
[----:B--2---:R-:W-:-:S04]  /*48f0*/  I2FP.F32.S32 R0, R2 ;  /* 0x0000000200007245 */ /* 0x004fc80000201400 */
[----:B------:R-:W-:Y:S01]  /*4900*/  F2FP.BF16.F32.PACK_AB R0, RZ, R0 ;  /* 0x00000000ff00723e */ /* 0x000fe200000010ff */
[----:B------:R-:W-:Y:S06]  /*4910*/  BRA `(.L_x_38410) ;  /* 0x0000000c00587947 */ /* 0x000fec0003800000 */
.L_x_38411:
[----:B------:R-:W2:Y:S02]  /*4920*/  LDG.E.U16 R2, desc[UR36][R2.64] ;  /* 0x0000002402027981 */ /* 0x000ea4000c1e1500 */
[----:B--2---:R-:W0:Y:S02]  /*4930*/  I2F.S16 R0, R2 ;  /* 0x0000000200007306 */ /* 0x004e240000101400 */
[----:B0-----:R-:W-:Y:S01]  /*4940*/  F2FP.BF16.F32.PACK_AB R0, RZ, R0 ;  /* 0x00000000ff00723e */ /* 0x001fe200000010ff */
[----:B------:R-:W-:Y:S06]  /*4950*/  BRA `(.L_x_38410) ;  /* 0x0000000c00487947 */ /* 0x000fec0003800000 */
.L_x_38406:
        /* <DEDUP_REMOVED lines=9> */
.L_x_38414:
[----:B------:R-:W2:Y:S02]  /*49f0*/  LDG.E.U16 R0, desc[UR36][R2.64] ;  /* 0x0000002402007981 */ /* 0x000ea4000c1e1500 */
[----:B--2---:R-:W-:-:S05]  /*4a00*/  HADD2.F32 R0, -RZ, R0.H0_H0 ;  /* 0x20000000ff007230 */ /* 0x004fca0000004100 */
[----:B------:R-:W-:Y:S01]  /*4a10*/  F2FP.BF16.F32.PACK_AB R0, RZ, R0 ;  /* 0x00000000ff00723e */ /* 0x000fe200000010ff */
[----:B------:R-:W-:Y:S06]  /*4a20*/  BRA `(.L_x_38410) ;  /* 0x0000000c00147947 */ /* 0x000fec0003800000 */
.L_x_38413:
        /* <DEDUP_REMOVED lines=9> */
.L_x_38416:
[----:B------:R-:W2:Y:S02]  /*4ac0*/  LDG.E.U16 R2, desc[UR36][R2.64] ;  /* 0x0000002402027981 */ /* 0x000ea4000c1e1500 */
[----:B--2---:R-:W-:-:S05]  /*4ad0*/  HADD2.F32 R0, -RZ, R2.H0_H0 ;  /* 0x20000002ff007230 */ /* 0x004fca0000004100 */
[----:B------:R-:W-:Y:S01]  /*4ae0*/  F2FP.BF16.F32.PACK_AB R0, RZ, R0 ;  /* 0x00000000ff00723e */ /* 0x000fe200000010ff */
[----:B------:R-:W-:Y:S06]  /*4af0*/  BRA `(.L_x_38410) ;  /* 0x0000000800e07947 */ /* 0x000fec0003800000 */
.L_x_38415:
        /* <DEDUP_REMOVED lines=8> */
.L_x_38405:
        /* <DEDUP_REMOVED lines=13> */
.L_x_38419:
        /* <DEDUP_REMOVED lines=8> */
.L_x_38418:
        /* <DEDUP_REMOVED lines=28> */
.L_x_38421:
        /* <DEDUP_REMOVED lines=15> */
.L_x_38420:
[----:B------:R0:W5:Y:S01]  /*4f80*/  LDG.E.U16 R0, desc[UR36][R2.64] ;  /* 0x0000002402007981 */ /* 0x000162000c1e1500 */
[----:B------:R-:W-:Y:S05]  /*4f90*/  BRA `(.L_x_38410) ;  /* 0x0000000400b87947 */ /* 0x000fea0003800000 */
.L_x_38417:
        /* <DEDUP_REMOVED lines=12> */
.L_x_38424:
        /* <DEDUP_REMOVED lines=21> */
.L_x_38428:
[----:B------:R-:W-:Y:S05]  /*51b0*/  BSYNC B1 ;  /* 0x0000000000017941 */ /* 0x000fea0003800000 */
.L_x_38427:
[----:B------:R-:W-:Y:S01]  /*51c0*/  LEA R3, R0, 0x3b800000, 0x17 ;  /* 0x3b80000000037811 */ /* 0x000fe200078eb8ff */
[----:B------:R-:W-:-:S05]  /*51d0*/  IMAD.SHL.U32 R0, R2, 0x100000, RZ ;  /* 0x0010000002007824 */ /* 0x000fca00078e00ff */
[----:B------:R-:W-:-:S07]  /*51e0*/  LOP3.LUT R0, R3, R0, R4, 0xfe, !PT ;  /* 0x0000000003007212 */ /* 0x000fce00078efe04 */
.L_x_38426:
[----:B------:R-:W-:Y:S05]  /*51f0*/  BSYNC B0 ;  /* 0x0000000000007941 */ /* 0x000fea0003800000 */
.L_x_38425:
[----:B------:R-:W-:Y:S01]  /*5200*/  F2FP.BF16.F32.PACK_AB R0, RZ, R0 ;  /* 0x00000000ff00723e */ /* 0x000fe200000010ff */
[----:B------:R-:W-:Y:S06]  /*5210*/  BRA `(.L_x_38410) ;  /* 0x0000000400187947 */ /* 0x000fec0003800000 */
.L_x_38423:
        /* <DEDUP_REMOVED lines=21> */
.L_x_38432:
[----:B------:R-:W-:Y:S05]  /*5370*/  BSYNC B1 ;  /* 0x0000000000017941 */ /* 0x000fea0003800000 */
.L_x_38431:
[----:B------:R-:W-:Y:S01]  /*5380*/  LEA R3, R0, 0x37800000, 0x17 ;  /* 0x3780000000037811 */ /* 0x000fe200078eb8ff */
[----:B------:R-:W-:-:S05]  /*5390*/  IMAD.SHL.U32 R0, R2, 0x200000, RZ ;  /* 0x0020000002007824 */ /* 0x000fca00078e00ff */
[----:B------:R-:W-:-:S07]  /*53a0*/  LOP3.LUT R0, R3, R0, R4, 0xfe, !PT ;  /* 0x0000000003007212 */ /* 0x000fce00078efe04 */
.L_x_38430:
[----:B------:R-:W-:Y:S05]  /*53b0*/  BSYNC B0 ;  /* 0x0000000000007941 */ /* 0x000fea0003800000 */
.L_x_38429:
[----:B------:R-:W-:Y:S01]  /*53c0*/  F2FP.BF16.F32.PACK_AB R0, RZ, R0 ;  /* 0x00000000ff00723e */ /* 0x000fe200000010ff */
[----:B------:R-:W-:Y:S06]  /*53d0*/  BRA `(.L_x_38410) ;  /* 0x0000000000a87947 */ /* 0x000fec0003800000 */
.L_x_38422:
        /* <DEDUP_REMOVED lines=14> */
.L_x_38436:
[----:B------:R-:W-:Y:S05]  /*54c0*/  BSYNC B0 ;  /* 0x0000000000007941 */ /* 0x000fea0003800000 */
.L_x_38435:
[----:B------:R-:W-:Y:S01]  /*54d0*/  F2FP.BF16.F32.PACK_AB R0, RZ, R0 ;  /* 0x00000000ff00723e */ /* 0x000fe200000010ff */
[----:B------:R-:W-:Y:S06]  /*54e0*/  BRA `(.L_x_38410) ;  /* 0x0000000000647947 */ /* 0x000fec0003800000 */
.L_x_38409:
        /* <DEDUP_REMOVED lines=16> */
.L_x_38437:
[----:B------:R-:W-:Y:S01]  /*55f0*/  PRMT R0, RZ, 0x7610, R0 ;  /* 0x00007610ff007816 */ /* 0x000fe20000000000 */
[----:B------:R-:W-:Y:S06]  /*5600*/  BRA `(.L_x_38410) ;  /* 0x00000000001c7947 */ /* 0x000fec0003800000 */
.L_x_38434:
[----:B------:R-:W2:Y:S02]  /*5610*/  LDG.E.64 R2, desc[UR36][R2.64] ;  /* 0x0000002402027981 */ /* 0x000ea4000c1e1b00 */
[----:B--2---:R-:W0:Y:S02]  /*5620*/  I2F.U64 R0, R2 ;  /* 0x0000000200007312 */ /* 0x004e240000301000 */
[----:B0-----:R-:W-:Y:S01]  /*5630*/  F2FP.BF16.F32.PACK_AB R0, RZ, R0 ;  /* 0x00000000ff00723e */ /* 0x001fe200000010ff */
[----:B------:R-:W-:Y:S06]  /*5640*/  BRA `(.L_x_38410) ;  /* 0x00000000000c7947 */ /* 0x000fec0003800000 */
.L_x_38433:
[----:B------:R-:W2:Y:S02]  /*5650*/  LDG.E R2, desc[UR36][R2.64] ;  /* 0x0000002402027981 */ /* 0x000ea4000c1e1900 */
[----:B--2---:R-:W-:-:S04]  /*5660*/  I2FP.F32.U32 R0, R2 ;  /* 0x0000000200007245 */ /* 0x004fc80000201000 */
[----:B------:R-:W-:-:S07]  /*5670*/  F2FP.BF16.F32.PACK_AB R0, RZ, R0 ;  /* 0x00000000ff00723e */ /* 0x000fce00000010ff */
.L_x_38410:
        /* <DEDUP_REMOVED lines=23> */
.L_x_38441:
[----:B-1----:R-:W-:-:S06]  /*57f0*/  IMAD.U32 R3, R3, 0x10000, RZ ;  /* 0x0001000003037824 */ /* 0x002fcc00078e00ff */
[----:B------:R-:W1:Y:S02]  /*5800*/  F2I.S64.TRUNC R2, R3 ;  /* 0x0000000300027311 */ /* 0x000e64000020d900 */
[----:B-1----:R1:W-:Y:S01]  /*5810*/  STG.E.U8 desc[UR36][R16.64], R2 ;  /* 0x0000000210007986 */ /* 0x0023e2000c101124 */
[----:B------:R-:W-:Y:S05]  /*5820*/  BRA `(.L_x_38443) ;  /* 0x0000000c00847947 */ /* 0x000fea0003800000 */
.L_x_38440:
        /* <DEDUP_REMOVED lines=10> */
.L_x_38445:
[----:B-1----:R-:W-:-:S06]  /*58d0*/  IMAD.U32 R3, R3, 0x10000, RZ ;  /* 0x0001000003037824 */ /* 0x002fcc00078e00ff */
[----:B------:R-:W1:Y:S02]  /*58e0*/  F2I.FTZ.TRUNC.NTZ R3, R3 ;  /* 0x0000000300037305 */ /* 0x000e64000021f100 */
[----:B-1----:R1:W-:Y:S01]  /*58f0*/  STG.E desc[UR36][R16.64], R3 ;  /* 0x0000000310007986 */ /* 0x0023e2000c101924 */
[----:B------:R-:W-:Y:S05]  /*5900*/  BRA `(.L_x_38443) ;  /* 0x0000000c004c7947 */ /* 0x000fea0003800000 */
.L_x_38444:
[----:B-1----:R-:W-:-:S06]  /*5910*/  IMAD.U32 R3, R3, 0x10000, RZ ;  /* 0x0001000003037824 */ /* 0x002fcc00078e00ff */
[----:B------:R-:W1:Y:S02]  /*5920*/  F2I.FTZ.TRUNC.NTZ R3, R3 ;  /* 0x0000000300037305 */ /* 0x000e64000021f100 */
[----:B-1----:R1:W-:Y:S01]  /*5930*/  STG.E.U16 desc[UR36][R16.64], R3 ;  /* 0x0000000310007986 */ /* 0x0023e2000c101524 */
[----:B------:R-:W-:Y:S05]  /*5940*/  BRA `(.L_x_38443) ;  /* 0x0000000c003c7947 */ /* 0x000fea0003800000 */
.L_x_38439:
        /* <DEDUP_REMOVED lines=9> */
.L_x_38447:
[----:B01----:R-:W-:-:S05]  /*59e0*/  IMAD.U32 R0, R3, 0x10000, RZ ;  /* 0x0001000003007824 */ /* 0x003fca00078e00ff */
[----:B------:R-:W-:-:S05]  /*59f0*/  F2FP.F16.F32.PACK_AB R0, RZ, R0 ;  /* 0x00000000ff00723e */ /* 0x000fca00000000ff */
[----:B------:R0:W-:Y:S01]  /*5a00*/  STG.E.U16 desc[UR36][R16.64], R0 ;  /* 0x0000000010007986 */ /* 0x0001e2000c101524 */
[----:B------:R-:W-:Y:S05]  /*5a10*/  BRA `(.L_x_38443) ;  /* 0x0000000c00087947 */ /* 0x000fea0003800000 */
.L_x_38446:
        /* <DEDUP_REMOVED lines=10> */
.L_x_38449:
[----:B-1----:R-:W-:-:S05]  /*5ac0*/  IMAD.U32 R3, R3, 0x10000, RZ ;  /* 0x0001000003037824 */ /* 0x002fca00078e00ff */
[----:B------:R-:W-:-:S04]  /*5ad0*/  F2FP.F16.F32.PACK_AB R3, RZ, R3 ;  /* 0x00000003ff03723e */ /* 0x000fc800000000ff */
[----:B------:R-:W-:-:S05]  /*5ae0*/  PRMT R3, R3, 0x5410, RZ ;  /* 0x0000541003037816 */ /* 0x000fca00000000ff */
[----:B------:R1:W-:Y:S01]  /*5af0*/  STG.E desc[UR36][R16.64], R3 ;  /* 0x0000000310007986 */ /* 0x0003e2000c101924 */
[----:B------:R-:W-:Y:S05]  /*5b00*/  BRA `(.L_x_38443) ;  /* 0x0000000800cc7947 */ /* 0x000fea0003800000 */
.L_x_38448:
[----:B-1----:R-:W-:-:S04]  /*5b10*/  IMAD.U32 R2, R3, 0x10000, RZ ;  /* 0x0001000003027824 */ /* 0x002fc800078e00ff */
[----:B------:R-:W-:-:S06]  /*5b20*/  FMUL.FTZ R2, R2, 1 ;  /* 0x3f80000002027820 */ /* 0x000fcc0000410000 */
[----:B------:R-:W1:Y:S02]  /*5b30*/  F2F.F64.F32 R2, R2 ;  /* 0x0000000200027310 */ /* 0x000e640000201800 */
[----:B-1----:R1:W-:Y:S01]  /*5b40*/  STG.E.64 desc[UR36][R16.64], R2 ;  /* 0x0000000210007986 */ /* 0x0023e2000c101b24 */
[----:B------:R-:W-:Y:S05]  /*5b50*/  BRA `(.L_x_38443) ;  /* 0x0000000800b87947 */ /* 0x000fea0003800000 */
.L_x_38438:
        /* <DEDUP_REMOVED lines=13> */
.L_x_38452:
[----:B-1----:R-:W-:Y:S01]  /*5c30*/  IMAD.U32 R3, R3, 0x10000, RZ ;  /* 0x0001000003037824 */ /* 0x002fe200078e00ff */
[----:B------:R-:W-:-:S03]  /*5c40*/  CS2R R6, SRZ ;  /* 0x0000000000067805 */ /* 0x000fc6000001ff00 */
[----:B------:R-:W-:-:S04]  /*5c50*/  FMUL.FTZ R3, R3, 1 ;  /* 0x3f80000003037820 */ /* 0x000fc80000410000 */
[----:B------:R-:W1:Y:S02]  /*5c60*/  F2F.F64.F32 R4, R3 ;  /* 0x0000000300047310 */ /* 0x000e640000201800 */
[----:B-1----:R1:W-:Y:S01]  /*5c70*/  STG.E.128 desc[UR36][R16.64], R4 ;  /* 0x0000000410007986 */ /* 0x0023e2000c101d24 */
[----:B------:R-:W-:Y:S05]  /*5c80*/  BRA `(.L_x_38443) ;  /* 0x00000008006c7947 */ /* 0x000fea0003800000 */
.L_x_38451:
        /* <DEDUP_REMOVED lines=21> */
.L_x_38456:
[----:B------:R-:W-:Y:S05]  /*5de0*/  BSYNC B0 ;  /* 0x0000000000007941 */ /* 0x000fea0003800000 */
.L_x_38455:
[----:B------:R-:W-:-:S05]  /*5df0*/  LOP3.LUT R3, R0, R3, RZ, 0xfc, !PT ;  /* 0x0000000300037212 */ /* 0x000fca00078efcff */
[----:B------:R0:W-:Y:S01]  /*5e00*/  STG.E.U8 desc[UR36][R16.64], R3 ;  /* 0x0000000310007986 */ /* 0x0001e2000c101124 */
[----:B------:R-:W-:Y:S05]  /*5e10*/  BRA `(.L_x_38443) ;  /* 0x0000000800087947 */ /* 0x000fea0003800000 */
.L_x_38454:
        /* <DEDUP_REMOVED lines=13> */
.L_x_38458:
[----:B0-----:R-:W-:Y:S01]  /*5ef0*/  IMAD.MOV.U32 R0, RZ, RZ, 0x7f ;  /* 0x0000007fff007424 */ /* 0x001fe200078e00ff */
[----:B------:R-:W-:-:S04]  /*5f00*/  ISETP.GT.U32.AND P0, PT, R2, 0x7f800000, PT ;  /* 0x7f8000000200780c */ /* 0x000fc80003f04070 */
[----:B------:R-:W-:-:S09]  /*5f10*/  SEL R0, R0, 0x7c, P0 ;  /* 0x0000007c00007807 */ /* 0x000fd20000000000 */
.L_x_38459:
[----:B------:R-:W-:Y:S05]  /*5f20*/  BSYNC B0 ;  /* 0x0000000000007941 */ /* 0x000fea0003800000 */
.L_x_38457:
[----:B------:R-:W-:-:S04]  /*5f30*/  LOP3.LUT R2, R3, 0x80000000, RZ, 0xc0, !PT ;  /* 0x8000000003027812 */ /* 0x000fc800078ec0ff */
[----:B------:R-:W-:-:S04]  /*5f40*/  SHF.R.U32.HI R3, RZ, 0x18, R2 ;  /* 0x00000018ff037819 */ /* 0x000fc80000011602 */
[----:B------:R-:W-:-:S05]  /*5f50*/  LOP3.LUT R3, R0, R3, RZ, 0xfc, !PT ;  /* 0x0000000300037212 */ /* 0x000fca00078efcff */
[----:B------:R0:W-:Y:S01]  /*5f60*/  STG.E.U8 desc[UR36][R16.64], R3 ;  /* 0x0000000310007986 */ /* 0x0001e2000c101124 */
[----:B------:R-:W-:Y:S05]  /*5f70*/  BRA `(.L_x_38443) ;  /* 0x0000000400b07947 */ /* 0x000fea0003800000 */
.L_x_38453:
[----:B-1----:R1:W-:Y:S01]  /*5f80*/  STG.E.U16 desc[UR36][R16.64], R3 ;  /* 0x0000000310007986 */ /* 0x0023e2000c101524 */
[----:B------:R-:W-:Y:S05]  /*5f90*/  BRA `(.L_x_38443) ;  /* 0x0000000400a87947 */ /* 0x000fea0003800000 */
.L_x_38450:
        /* <DEDUP_REMOVED lines=12> */
.L_x_38462:
        /* <DEDUP_REMOVED lines=17> */
.L_x_38465:
[----:B------:R-:W-:-:S04]  /*6170*/  LOP3.LUT R2, R3, 0x80000000, RZ, 0xc0, !PT ;  /* 0x8000000003027812 */ /* 0x000fc800078ec0ff */
[----:B------:R-:W-:-:S04]  /*6180*/  SHF.R.U32.HI R3, RZ, 0x18, R2 ;  /* 0x00000018ff037819 */ /* 0x000fc80000011602 */
[----:B------:R-:W-:-:S04]  /*6190*/  LOP3.LUT R0, R0, R3, RZ, 0xfc, !PT ;  /* 0x0000000300007212 */ /* 0x000fc800078efcff */
[----:B------:R-:W-:-:S07]  /*61a0*/  PRMT R8, R0, 0x7610, R8 ;  /* 0x0000761000087816 */ /* 0x000fce0000000008 */
.L_x_38464:
[----:B------:R-:W-:Y:S05]  /*61b0*/  BSYNC B0 ;  /* 0x0000000000007941 */ /* 0x000fea0003800000 */
.L_x_38463:
[----:B------:R4:W-:Y:S01]  /*61c0*/  STG.E.U8 desc[UR36][R16.64], R8 ;  /* 0x0000000810007986 */ /* 0x0009e2000c101124 */
[----:B------:R-:W-:Y:S05]  /*61d0*/  BRA `(.L_x_38443) ;  /* 0x0000000400187947 */ /* 0x000fea0003800000 */
.L_x_38461:
        /* <DEDUP_REMOVED lines=17> */
.L_x_38468:
[----:B------:R-:W-:-:S04]  /*62f0*/  LOP3.LUT R2, R3, 0x80000000, RZ, 0xc0, !PT ;  /* 0x8000000003027812 */ /* 0x000fc800078ec0ff */
[----:B------:R-:W-:-:S04]  /*6300*/  SHF.R.U32.HI R3, RZ, 0x18, R2 ;  /* 0x00000018ff037819 */ /* 0x000fc80000011602 */
[----:B------:R-:W-:-:S04]  /*6310*/  LOP3.LUT R0, R0, R3, RZ, 0xfc, !PT ;  /* 0x0000000300007212 */ /* 0x000fc800078efcff */
[----:B------:R-:W-:-:S07]  /*6320*/  PRMT R8, R0, 0x7610, R8 ;  /* 0x0000761000087816 */ /* 0x000fce0000000008 */
.L_x_38467:
[----:B------:R-:W-:Y:S05]  /*6330*/  BSYNC B0 ;  /* 0x0000000000007941 */ /* 0x000fea0003800000 */
.L_x_38466:
[----:B------:R1:W-:Y:S01]  /*6340*/  STG.E.U8 desc[UR36][R16.64], R8 ;  /* 0x0000000810007986 */ /* 0x0003e2000c101124 */
[----:B------:R-:W-:Y:S05]  /*6350*/  BRA `(.L_x_38443) ;  /* 0x0000000000b87947 */ /* 0x000fea0003800000 */
.L_x_38460:
        /* <DEDUP_REMOVED lines=22> */
.L_x_38442:
        /* <DEDUP_REMOVED lines=16> */
.L_x_38471:
[----:B------:R-:W-:Y:S05]  /*65c0*/  BRA `(.L_x_38443) ;  /* 0x00000000001c7947 */ /* 0x000fea0003800000 */
.L_x_38470:
[----:B-1----:R-:W-:-:S06]  /*65d0*/  IMAD.U32 R3, R3, 0x10000, RZ ;  /* 0x0001000003037824 */ /* 0x002fcc00078e00ff */
[----:B------:R-:W1:Y:S02]  /*65e0*/  F2I.U64.TRUNC R2, R3 ;  /* 0x0000000300027311 */ /* 0x000e64000020d800 */
[----:B-1----:R3:W-:Y:S01]  /*65f0*/  STG.E.64 desc[UR36][R16.64], R2 ;  /* 0x0000000210007986 */ /* 0x0027e2000c101b24 */
[----:B------:R-:W-:Y:S05]  /*6600*/  BRA `(.L_x_38443) ;  /* 0x00000000000c7947 */ /* 0x000fea0003800000 */
.L_x_38469:
[----:B-1----:R-:W-:-:S06]  /*6610*/  IMAD.U32 R3, R3, 0x10000, RZ ;  /* 0x0001000003037824 */ /* 0x002fcc00078e00ff */
[----:B------:R-:W1:Y:S02]  /*6620*/  F2I.FTZ.U32.TRUNC.NTZ R3, R3 ;  /* 0x0000000300037305 */ /* 0x000e64000021f000 */
[----:B-1----:R1:W-:Y:S02]  /*6630*/  STG.E desc[UR36][R16.64], R3 ;  /* 0x0000000310007986 */ /* 0x0023e4000c101924 */
.L_x_38443:
[----:B------:R-:W-:-:S07]  /*6640*/  VIADD R19, R19, 0x80 ;  /* 0x0000008013137836 */ /* 0x000fce0000000000 */
.L_x_38403:
[----:B------:R-:W-:Y:S05]  /*6650*/  BSYNC B6 ;  /* 0x0000000000067941 */ /* 0x000fea0003800000 */
.L_x_38402:
        /* <DEDUP_REMOVED lines=307> */
.L_x_38474:
        /* <DEDUP_REMOVED lines=22> */
.L_x_38478:
[----:B------:R-:W2:Y:S02]  /*7af0*/  LDG.E.U8 R2, desc[UR36][R2.64] ;  /* 0x0000002402027981 */ /* 0x000ea4000c1e1100 */
[----:B--2---:R-:W-:-:S04]  /*7b00*/  I2FP.F32.U32 R0, R2 ;  /* 0x0000000200007245 */ /* 0x004fc80000201000 */
[----:B------:R-:W-:Y:S01]  /*7b10*/  F2FP.BF16.F32.PACK_AB R0, RZ, R0 ;  /* 0x00000000ff00723e */ /* 0x000fe200000010ff */
[----:B------:R-:W-:Y:S06]  /*7b20*/  BRA `(.L_x_38480) ;  /* 0x0000000c00907947 */ /* 0x000fec0003800000 */
.L_x_38477:
        /* <DEDUP_REMOVED lines=10> */
.L_x_38482:
[----:B------:R-:W2:Y:S02]  /*7bd0*/  LDG.E R2, desc[UR36][R2.64] ;  /* 0x0000002402027981 */ /* 0x000ea4000c1e1900 */
[----:B--2---:R-:W-:-:S04]  /*7be0*/  I2FP.F32.S32 R0, R2 ;  /* 0x0000000200007245 */ /* 0x004fc80000201400 */
[----:B------:R-:W-:Y:S01]  /*7bf0*/  F2FP.BF16.F32.PACK_AB R0, RZ, R0 ;  /* 0x00000000ff00723e */ /* 0x000fe200000010ff */
[----:B------:R-:W-:Y:S06]  /*7c00*/  BRA `(.L_x_38480) ;  /* 0x0000000c00587947 */ /* 0x000fec0003800000 */
.L_x_38481:
[----:B------:R-:W2:Y:S02]  /*7c10*/  LDG.E.U16 R2, desc[UR36][R2.64] ;  /* 0x0000002402027981 */ /* 0x000ea4000c1e1500 */
[----:B--2---:R-:W0:Y:S02]  /*7c20*/  I2F.S16 R0, R2 ;  /* 0x0000000200007306 */ /* 0x004e240000101400 */
[----:B0-----:R-:W-:Y:S01]  /*7c30*/  F2FP.BF16.F32.PACK_AB R0, RZ, R0 ;  /* 0x00000000ff00723e */ /* 0x001fe200000010ff */
[----:B------:R-:W-:Y:S06]  /*7c40*/  BRA `(.L_x_38480) ;  /* 0x0000000c00487947 */ /* 0x000fec0003800000 */
.L_x_38476:
        /* <DEDUP_REMOVED lines=9> */
.L_x_38484:
[----:B------:R-:W2:Y:S02]  /*7ce0*/  LDG.E.U16 R0, desc[UR36][R2.64] ;  /* 0x0000002402007981 */ /* 0x000ea4000c1e1500 */
[----:B--2---:R-:W-:-:S05]  /*7cf0*/  HADD2.F32 R0, -RZ, R0.H0_H0 ;  /* 0x20000000ff007230 */ /* 0x004fca0000004100 */
[----:B------:R-:W-:Y:S01]  /*7d00*/  F2FP.BF16.F32.PACK_AB R0, RZ, R0 ;  /* 0x00000000ff00723e */ /* 0x000fe200000010ff */
[----:B------:R-:W-:Y:S06]  /*7d10*/  BRA `(.L_x_38480) ;  /* 0x0000000c00147947 */ /* 0x000fec0003800000 */
.L_x_38483:
        /* <DEDUP_REMOVED lines=9> */
.L_x_38486:
[----:B------:R-:W2:Y:S02]  /*7db0*/  LDG.E.U16 R2, desc[UR36][R2.64] ;  /* 0x0000002402027981 */ /* 0x000ea4000c1e1500 */
[----:B--2---:R-:W-:-:S05]  /*7dc0*/  HADD2.F32 R0, -RZ, R2.H0_H0 ;  /* 0x20000002ff007230 */ /* 0x004fca0000004100 */
[----:B------:R-:W-:Y:S01]  /*7dd0*/  F2FP.BF16.F32.PACK_AB R0, RZ, R0 ;  /* 0x00000000ff00723e */ /* 0x000fe200000010ff */
[----:B------:R-:W-:Y:S06]  /*7de0*/  BRA `(.L_x_38480) ;  /* 0x0000000800e07947 */ /* 0x000fec0003800000 */
.L_x_38485:
        /* <DEDUP_REMOVED lines=8> */
.L_x_38475:
        /* <DEDUP_REMOVED lines=13> */
.L_x_38489:
        /* <DEDUP_REMOVED lines=8> */
.L_x_38488:
        /* <DEDUP_REMOVED lines=28> */
.L_x_38491:
        /* <DEDUP_REMOVED lines=15> */
.L_x_38490:
[----:B------:R0:W5:Y:S01]  /*8270*/  LDG.E.U16 R0, desc[UR36][R2.64] ;  /* 0x0000002402007981 */ /* 0x000162000c1e1500 */
[----:B------:R-:W-:Y:S05]  /*8280*/  BRA `(.L_x_38480) ;  /* 0x0000000400b87947 */ /* 0x000fea0003800000 */
.L_x_38487:
        /* <DEDUP_REMOVED lines=12> */
.L_x_38494:
        /* <DEDUP_REMOVED lines=21> */
.L_x_38498:
[----:B------:R-:W-:Y:S05]  /*84a0*/  BSYNC B1 ;  /* 0x0000000000017941 */ /* 0x000fea0003800000 */
.L_x_38497:
[----:B------:R-:W-:Y:S01]  /*84b0*/  LEA R3, R0, 0x3b800000, 0x17 ;  /* 0x3b80000000037811 */ /* 0x000fe200078eb8ff */
[----:B------:R-:W-:-:S05]  /*84c0*/  IMAD.SHL.U32 R0, R2, 0x100000, RZ ;  /* 0x0010000002007824 */ /* 0x000fca00078e00ff */
[----:B------:R-:W-:-:S07]  /*84d0*/  LOP3.LUT R0, R3, R0, R4, 0xfe, !PT ;  /* 0x0000000003007212 */ /* 0x000fce00078efe04 */
.L_x_38496:
[----:B------:R-:W-:Y:S05]  /*84e0*/  BSYNC B0 ;  /* 0x0000000000007941 */ /* 0x000fea0003800000 */
.L_x_38495:
[----:B------:R-:W-:Y:S01]  /*84f0*/  F2FP.BF16.F32.PACK_AB R0, RZ, R0 ;  /* 0x00000000ff00723e */ /* 0x000fe200000010ff */
[----:B------:R-:W-:Y:S06]  /*8500*/  BRA `(.L_x_38480) ;  /* 0x0000000400187947 */ /* 0x000fec0003800000 */
.L_x_38493:
        /* <DEDUP_REMOVED lines=21> */
.L_x_38502:
[----:B------:R-:W-:Y:S05]  /*8660*/  BSYNC B1 ;  /* 0x0000000000017941 */ /* 0x000fea0003800000 */
.L_x_38501:
[----:B------:R-:W-:Y:S01]  /*8670*/  LEA R3, R0, 0x37800000, 0x17 ;  /* 0x3780000000037811 */ /* 0x000fe200078eb8ff */
[----:B------:R-:W-:-:S05]  /*8680*/  IMAD.SHL.U32 R0, R2, 0x200000, RZ ;  /* 0x0020000002007824 */ /* 0x000fca00078e00ff */
[----:B------:R-:W-:-:S07]  /*8690*/  LOP3.LUT R0, R3, R0, R4, 0xfe, !PT ;  /* 0x0000000003007212 */ /* 0x000fce00078efe04 */
.L_x_38500:
[----:B------:R-:W-:Y:S05]  /*86a0*/  BSYNC B0 ;  /* 0x0000000000007941 */ /* 0x000fea0003800000 */
.L_x_38499:
[----:B------:R-:W-:Y:S01]  /*86b0*/  F2FP.BF16.F32.PACK_AB R0, RZ, R0 ;  /* 0x00000000ff00723e */ /* 0x000fe200000010ff */
[----:B------:R-:W-:Y:S06]  /*86c0*/  BRA `(.L_x_38480) ;  /* 0x0000000000a87947 */ /* 0x000fec0003800000 */
.L_x_38492:
        /* <DEDUP_REMOVED lines=14> */
.L_x_38506:
[----:B------:R-:W-:Y:S05]  /*87b0*/  BSYNC B0 ;  /* 0x0000000000007941 */ /* 0x000fea0003800000 */
.L_x_38505:
[----:B------:R-:W-:Y:S01]  /*87c0*/  F2FP.BF16.F32.PACK_AB R0, RZ, R0 ;  /* 0x00000000ff00723e */ /* 0x000fe200000010ff */
[----:B------:R-:W-:Y:S06]  /*87d0*/  BRA `(.L_x_38480) ;  /* 0x0000000000647947 */ /* 0x000fec0003800000 */
.L_x_38479:
        /* <DEDUP_REMOVED lines=16> */
.L_x_38507:
[----:B------:R-:W-:Y:S01]  /*88e0*/  PRMT R0, RZ, 0x7610, R0 ;  /* 0x00007610ff007816 */ /* 0x000fe20000000000 */
[----:B------:R-:W-:Y:S06]  /*88f0*/  BRA `(.L_x_38480) ;  /* 0x00000000001c7947 */ /* 0x000fec0003800000 */
.L_x_38504:
[----:B------:R-:W2:Y:S02]  /*8900*/  LDG.E.64 R2, desc[UR36][R2.64] ;  /* 0x0000002402027981 */ /* 0x000ea4000c1e1b00 */
[----:B--2---:R-:W0:Y:S02]  /*8910*/  I2F.U64 R0, R2 ;  /* 0x0000000200007312 */ /* 0x004e240000301000 */
[----:B0-----:R-:W-:Y:S01]  /*8920*/  F2FP.BF16.F32.PACK_AB R0, RZ, R0 ;  /* 0x00000000ff00723e */ /* 0x001fe200000010ff */
[----:B------:R-:W-:Y:S06]  /*8930*/  BRA `(.L_x_38480) ;  /* 0x00000000000c7947 */ /* 0x000fec0003800000 */
.L_x_38503:
[----:B------:R-:W2:Y:S02]  /*8940*/  LDG.E R2, desc[UR36][R2.64] ;  /* 0x0000002402027981 */ /* 0x000ea4000c1e1900 */
[----:B--2---:R-:W-:-:S04]  /*8950*/  I2FP.F32.U32 R0, R2 ;  /* 0x0000000200007245 */ /* 0x004fc80000201000 */
[----:B------:R-:W-:-:S07]  /*8960*/  F2FP.BF16.F32.PACK_AB R0, RZ, R0 ;  /* 0x00000000ff00723e */ /* 0x000fce00000010ff */
.L_x_38480:
        /* <DEDUP_REMOVED lines=23> */
.L_x_38511:
[----:B-1----:R-:W-:-:S06]  /*8ae0*/  IMAD.U32 R3, R3, 0x10000, RZ ;  /* 0x0001000003037824 */ /* 0x002fcc00078e00ff */
[----:B------:R-:W1:Y:S02]  /*8af0*/  F2I.S64.TRUNC R2, R3 ;  /* 0x0000000300027311 */ /* 0x000e64000020d900 */
[----:B-1----:R4:W-:Y:S01]  /*8b00*/  STG.E.U8 desc[UR36][R16.64], R2 ;  /* 0x0000000210007986 */ /* 0x0029e2000c101124 */
[----:B------:R-:W-:Y:S05]  /*8b10*/  BRA `(.L_x_38513) ;  /* 0x0000000c00847947 */ /* 0x000fea0003800000 */
.L_x_38510:
        /* <DEDUP_REMOVED lines=10> */
.L_x_38515:
[----:B-1----:R-:W-:-:S06]  /*8bc0*/  IMAD.U32 R3, R3, 0x10000, RZ ;  /* 0x0001000003037824 */ /* 0x002fcc00078e00ff */
[----:B------:R-:W1:Y:S02]  /*8bd0*/  F2I.FTZ.TRUNC.NTZ R3, R3 ;  /* 0x0000000300037305 */ /* 0x000e64000021f100 */
[----:B-1----:R3:W-:Y:S01]  /*8be0*/  STG.E desc[UR36][R16.64], R3 ;  /* 0x0000000310007986 */ /* 0x0027e2000c101924 */
[----:B------:R-:W-:Y:S05]  /*8bf0*/  BRA `(.L_x_38513) ;  /* 0x0000000c004c7947 */ /* 0x000fea0003800000 */
.L_x_38514:
[----:B-1----:R-:W-:-:S06]  /*8c00*/  IMAD.U32 R3, R3, 0x10000, RZ ;  /* 0x0001000003037824 */ /* 0x002fcc00078e00ff */
[----:B------:R-:W1:Y:S02]  /*8c10*/  F2I.FTZ.TRUNC.NTZ R3, R3 ;  /* 0x0000000300037305 */ /* 0x000e64000021f100 */
[----:B-1----:R1:W-:Y:S01]  /*8c20*/  STG.E.U16 desc[UR36][R16.64], R3 ;  /* 0x0000000310007986 */ /* 0x0023e2000c101524 */
[----:B------:R-:W-:Y:S05]  /*8c30*/  BRA `(.L_x_38513) ;  /* 0x0000000c003c7947 */ /* 0x000fea0003800000 */
.L_x_38509:
        /* <DEDUP_REMOVED lines=9> */
.L_x_38517:
[----:B01----:R-:W-:-:S05]  /*8cd0*/  IMAD.U32 R0, R3, 0x10000, RZ ;  /* 0x0001000003007824 */ /* 0x003fca00078e00ff */
[----:B------:R-:W-:-:S05]  /*8ce0*/  F2FP.F16.F32.PACK_AB R0, RZ, R0 ;  /* 0x00000000ff00723e */ /* 0x000fca00000000ff */
[----:B------:R0:W-:Y:S01]  /*8cf0*/  STG.E.U16 desc[UR36][R16.64], R0 ;  /* 0x0000000010007986 */ /* 0x0001e2000c101524 */
[----:B------:R-:W-:Y:S05]  /*8d00*/  BRA `(.L_x_38513) ;  /* 0x0000000c00087947 */ /* 0x000fea0003800000 */
.L_x_38516:
        /* <DEDUP_REMOVED lines=10> */
.L_x_38519:
[----:B-1----:R-:W-:-:S05]  /*8db0*/  IMAD.U32 R3, R3, 0x10000, RZ ;  /* 0x0001000003037824 */ /* 0x002fca00078e00ff */
[----:B------:R-:W-:-:S04]  /*8dc0*/  F2FP.F16.F32.PACK_AB R3, RZ, R3 ;  /* 0x00000003ff03723e */ /* 0x000fc800000000ff */
[----:B------:R-:W-:-:S05]  /*8dd0*/  PRMT R3, R3, 0x5410, RZ ;  /* 0x0000541003037816 */ /* 0x000fca00000000ff */
[----:B------:R1:W-:Y:S01]  /*8de0*/  STG.E desc[UR36][R16.64], R3 ;  /* 0x0000000310007986 */ /* 0x0003e2000c101924 */
[----:B------:R-:W-:Y:S05]  /*8df0*/  BRA `(.L_x_38513) ;  /* 0x0000000800cc7947 */ /* 0x000fea0003800000 */
.L_x_38518:
[----:B-1----:R-:W-:-:S04]  /*8e00*/  IMAD.U32 R2, R3, 0x10000, RZ ;  /* 0x0001000003027824 */ /* 0x002fc800078e00ff */
[----:B------:R-:W-:-:S06]  /*8e10*/  FMUL.FTZ R2, R2, 1 ;  /* 0x3f80000002027820 */ /* 0x000fcc0000410000 */
[----:B------:R-:W1:Y:S02]  /*8e20*/  F2F.F64.F32 R2, R2 ;  /* 0x0000000200027310 */ /* 0x000e640000201800 */
[----:B-1----:R1:W-:Y:S01]  /*8e30*/  STG.E.64 desc[UR36][R16.64], R2 ;  /* 0x0000000210007986 */ /* 0x0023e2000c101b24 */
[----:B------:R-:W-:Y:S05]  /*8e40*/  BRA `(.L_x_38513) ;  /* 0x0000000800b87947 */ /* 0x000fea0003800000 */
.L_x_38508:
        /* <DEDUP_REMOVED lines=13> */
.L_x_38522:
[----:B-1----:R-:W-:Y:S01]  /*8f20*/  IMAD.U32 R3, R3, 0x10000, RZ ;  /* 0x0001000003037824 */ /* 0x002fe200078e00ff */
[----:B------:R-:W-:-:S03]  /*8f30*/  CS2R R6, SRZ ;  /* 0x0000000000067805 */ /* 0x000fc6000001ff00 */
[----:B------:R-:W-:-:S04]  /*8f40*/  FMUL.FTZ R3, R3, 1 ;  /* 0x3f80000003037820 */ /* 0x000fc80000410000 */
[----:B------:R-:W1:Y:S02]  /*8f50*/  F2F.F64.F32 R4, R3 ;  /* 0x0000000300047310 */ /* 0x000e640000201800 */
[----:B-1----:R1:W-:Y:S01]  /*8f60*/  STG.E.128 desc[UR36][R16.64], R4 ;  /* 0x0000000410007986 */ /* 0x0023e2000c101d24 */
[----:B------:R-:W-:Y:S05]  /*8f70*/  BRA `(.L_x_38513) ;  /* 0x00000008006c7947 */ /* 0x000fea0003800000 */
.L_x_38521:
        /* <DEDUP_REMOVED lines=21> */
.L_x_38526:
[----:B------:R-:W-:Y:S05]  /*90d0*/  BSYNC B0 ;  /* 0x0000000000007941 */ /* 0x000fea0003800000 */
.L_x_38525:
[----:B------:R-:W-:-:S05]  /*90e0*/  LOP3.LUT R3, R0, R3, RZ, 0xfc, !PT ;  /* 0x0000000300037212 */ /* 0x000fca00078efcff */
[----:B------:R0:W-:Y:S01]  /*90f0*/  STG.E.U8 desc[UR36][R16.64], R3 ;  /* 0x0000000310007986 */ /* 0x0001e2000c101124 */
[----:B------:R-:W-:Y:S05]  /*9100*/  BRA `(.L_x_38513) ;  /* 0x0000000800087947 */ /* 0x000fea0003800000 */
.L_x_38524:
        /* <DEDUP_REMOVED lines=13> */
.L_x_38528:
[----:B0-----:R-:W-:Y:S01]  /*91e0*/  IMAD.MOV.U32 R0, RZ, RZ, 0x7f ;  /* 0x0000007fff007424 */ /* 0x001fe200078e00ff */
[----:B------:R-:W-:-:S04]  /*91f0*/  ISETP.GT.U32.AND P0, PT, R2, 0x7f800000, PT ;  /* 0x7f8000000200780c */ /* 0x000fc80003f04070 */
[----:B------:R-:W-:-:S09]  /*9200*/  SEL R0, R0, 0x7c, P0 ;  /* 0x0000007c00007807 */ /* 0x000fd20000000000 */
.L_x_38529:
[----:B------:R-:W-:Y:S05]  /*9210*/  BSYNC B0 ;  /* 0x0000000000007941 */ /* 0x000fea0003800000 */
.L_x_38527:
[----:B------:R-:W-:-:S04]  /*9220*/  LOP3.LUT R2, R3, 0x80000000, RZ, 0xc0, !PT ;  /* 0x8000000003027812 */ /* 0x000fc800078ec0ff */
[----:B------:R-:W-:-:S04]  /*9230*/  SHF.R.U32.HI R3, RZ, 0x18, R2 ;  /* 0x00000018ff037819 */ /* 0x000fc80000011602 */
[----:B------:R-:W-:-:S05]  /*9240*/  LOP3.LUT R3, R0, R3, RZ, 0xfc, !PT ;  /* 0x0000000300037212 */ /* 0x000fca00078efcff */
[----:B------:R0:W-:Y:S01]  /*9250*/  STG.E.U8 desc[UR36][R16.64], R3 ;  /* 0x0000000310007986 */ /* 0x0001e2000c101124 */
[----:B------:R-:W-:Y:S05]  /*9260*/  BRA `(.L_x_38513) ;  /* 0x0000000400b07947 */ /* 0x000fea0003800000 */
.L_x_38523:
[----:B-1----:R1:W-:Y:S01]  /*9270*/  STG.E.U16 desc[UR36][R16.64], R3 ;  /* 0x0000000310007986 */ /* 0x0023e2000c101524 */
[----:B------:R-:W-:Y:S05]  /*9280*/  BRA `(.L_x_38513) ;  /* 0x0000000400a87947 */ /* 0x000fea0003800000 */
.L_x_38520:
        /* <DEDUP_REMOVED lines=12> */
.L_x_38532:
        /* <DEDUP_REMOVED lines=17> */
.L_x_38535:
[----:B------:R-:W-:-:S04]  /*9460*/  LOP3.LUT R2, R3, 0x80000000, RZ, 0xc0, !PT ;  /* 0x8000000003027812 */ /* 0x000fc800078ec0ff */
[----:B------:R-:W-:-:S04]  /*9470*/  SHF.R.U32.HI R3, RZ, 0x18, R2 ;  /* 0x00000018ff037819 */ /* 0x000fc80000011602 */
[----:B------:R-:W-:-:S04]  /*9480*/  LOP3.LUT R0, R0, R3, RZ, 0xfc, !PT ;  /* 0x0000000300007212 */ /* 0x000fc800078efcff */
[----:B------:R-:W-:-:S07]  /*9490*/  PRMT R8, R0, 0x7610, R8 ;  /* 0x0000761000087816 */ /* 0x000fce0000000008 */
.L_x_38534:
[----:B------:R-:W-:Y:S05]  /*94a0*/  BSYNC B0 ;  /* 0x0000000000007941 */ /* 0x000fea0003800000 */
.L_x_38533:
[----:B------:R1:W-:Y:S01]  /*94b0*/  STG.E.U8 desc[UR36][R16.64], R8 ;  /* 0x0000000810007986 */ /* 0x0003e2000c101124 */
[----:B------:R-:W-:Y:S05]  /*94c0*/  BRA `(.L_x_38513) ;  /* 0x0000000400187947 */ /* 0x000fea0003800000 */
.L_x_38531:
        /* <DEDUP_REMOVED lines=17> */
.L_x_38538:
[----:B------:R-:W-:-:S04]  /*95e0*/  LOP3.LUT R2, R3, 0x80000000, RZ, 0xc0, !PT ;  /* 0x8000000003027812 */ /* 0x000fc800078ec0ff */
[----:B------:R-:W-:-:S04]  /*95f0*/  SHF.R.U32.HI R3, RZ, 0x18, R2 ;  /* 0x00000018ff037819 */ /* 0x000fc80000011602 */
[----:B------:R-:W-:-:S04]  /*9600*/  LOP3.LUT R0, R0, R3, RZ, 0xfc, !PT ;  /* 0x0000000300007212 */ /* 0x000fc800078efcff */
[----:B------:R-:W-:-:S07]  /*9610*/  PRMT R8, R0, 0x7610, R8 ;  /* 0x0000761000087816 */ /* 0x000fce0000000008 */
.L_x_38537:
[----:B------:R-:W-:Y:S05]  /*9620*/  BSYNC B0 ;  /* 0x0000000000007941 */ /* 0x000fea0003800000 */
.L_x_38536:
[----:B------:R1:W-:Y:S01]  /*9630*/  STG.E.U8 desc[UR36][R16.64], R8 ;  /* 0x0000000810007986 */ /* 0x0003e2000c101124 */
[----:B------:R-:W-:Y:S05]  /*9640*/  BRA `(.L_x_38513) ;  /* 0x0000000000b87947 */ /* 0x000fea0003800000 */
.L_x_38530:
        /* <DEDUP_REMOVED lines=22> */
.L_x_38512:
        /* <DEDUP_REMOVED lines=16> */
.L_x_38541:
[----:B------:R-:W-:Y:S05]  /*98b0*/  BRA `(.L_x_38513) ;  /* 0x00000000001c7947 */ /* 0x000fea0003800000 */
.L_x_38540:
[----:B-1----:R-:W-:-:S06]  /*98c0*/  IMAD.U32 R3, R3, 0x10000, RZ ;  /* 0x0001000003037824 */ /* 0x002fcc00078e00ff */
[----:B------:R-:W1:Y:S02]  /*98d0*/  F2I.U64.TRUNC R2, R3 ;  /* 0x0000000300027311 */ /* 0x000e64000020d800 */
[----:B-1----:R1:W-:Y:S01]  /*98e0*/  STG.E.64 desc[UR36][R16.64], R2 ;  /* 0x0000000210007986 */ /* 0x0023e2000c101b24 */
[----:B------:R-:W-:Y:S05]  /*98f0*/  BRA `(.L_x_38513) ;  /* 0x00000000000c7947 */ /* 0x000fea0003800000 */
.L_x_38539:
[----:B-1----:R-:W-:-:S06]  /*9900*/  IMAD.U32 R3, R3, 0x10000, RZ ;  /* 0x0001000003037824 */ /* 0x002fcc00078e00ff */
[----:B------:R-:W1:Y:S02]  /*9910*/  F2I.FTZ.U32.TRUNC.NTZ R3, R3 ;  /* 0x0000000300037305 */ /* 0x000e64000021f000 */
[----:B-1----:R1:W-:Y:S02]  /*9920*/  STG.E desc[UR36][R16.64], R3 ;  /* 0x0000000310007986 */ /* 0x0023e4000c101924 */
.L_x_38513:
[----:B------:R-:W-:-:S07]  /*9930*/  VIADD R19, R19, 0x80 ;  /* 0x0000008013137836 */ /* 0x000fce0000000000 */
.L_x_38473:
[----:B------:R-:W-:Y:S05]  /*9940*/  BSYNC B6 ;  /* 0x0000000000067941 */ /* 0x000fea0003800000 */
.L_x_38472:
[----:B------:R-:W-:Y:S02]  /*9950*/  ULDC UR4, c[0x0][0x210] ;  /* 0x0000840000047ab9 */ /* 0x000fe40000000800 */
[----:B------:R-:W-:-:S13]  /*9960*/  ISETP.GE.AND P0, PT, R19, UR4, PT ;  /* 0x0000000413007c0c */ /* 0x000fda000bf06270 */
[----:B------:R-:W-:Y:S05]  /*9970*/  @P0 EXIT ;  /* 0x000000000000094d */ /* 0x000fea0003800000 */
        /* <DEDUP_REMOVED lines=303> */
.L_x_38542:
        /* <DEDUP_REMOVED lines=22> */
.L_x_38546:
[----:B------:R-:W2:Y:S02]  /*add0*/  LDG.E.U8 R2, desc[UR36][R2.64] ;  /* 0x0000002402027981 */ /* 0x000ea4000c1e1100 */
[----:B--2---:R-:W-:-:S04]  /*ade0*/  I2FP.F32.U32 R0, R2 ;  /* 0x0000000200007245 */ /* 0x004fc80000201000 */
[----:B------:R-:W-:Y:S01]  /*adf0*/  F2FP.BF16.F32.PACK_AB R0, RZ, R0 ;  /* 0x00000000ff00723e */ /* 0x000fe200000010ff */
[----:B------:R-:W-:Y:S06]  /*ae00*/  BRA `(.L_x_38548) ;  /* 0x0000000c00907947 */ /* 0x000fec0003800000 */
.L_x_38545:
        /* <DEDUP_REMOVED lines=10> */
.L_x_38550:
[----:B------:R-:W2:Y:S02]  /*aeb0*/  LDG.E R2, desc[UR36][R2.64] ;  /* 0x0000002402027981 */ /* 0x000ea4000c1e1900 */
[----:B--2---:R-:W-:-:S04]  /*aec0*/  I2FP.F32.S32 R0, R2 ;  /* 0x0000000200007245 */ /* 0x004fc80000201400 */
[----:B------:R-:W-:Y:S01]  /*aed0*/  F2FP.BF16.F32.PACK_AB R0, RZ, R0 ;  /* 0x00000000ff00723e */ /* 0x000fe200000010ff */
[----:B------:R-:W-:Y:S06]  /*aee0*/  BRA `(.L_x_38548) ;  /* 0x0000000c00587947 */ /* 0x000fec0003800000 */
.L_x_38549:
[----:B------:R-:W2:Y:S02]  /*aef0*/  LDG.E.U16 R2, desc[UR36][R2.64] ;  /* 0x0000002402027981 */ /* 0x000ea4000c1e1500 */
[----:B--2---:R-:W0:Y:S02]  /*af00*/  I2F.S16 R0, R2 ;  /* 0x0000000200007306 */ /* 0x004e240000101400 */
[----:B0-----:R-:W-:Y:S01]  /*af10*/  F2FP.BF16.F32.PACK_AB R0, RZ, R0 ;  /* 0x00000000ff00723e */ /* 0x001fe200000010ff */
[----:B------:R-:W-:Y:S06]  /*af20*/  BRA `(.L_x_38548) ;  /* 0x0000000c00487947 */ /* 0x000fec0003800000 */
.L_x_38544:
        /* <DEDUP_REMOVED lines=9> */
.L_x_38552:
[----:B------:R-:W2:Y:S02]  /*afc0*/  LDG.E.U16 R0, desc[UR36][R2.64] ;  /* 0x0000002402007981 */ /* 0x000ea4000c1e1500 */
[----:B--2---:R-:W-:-:S05]  /*afd0*/  HADD2.F32 R0, -RZ, R0.H0_H0 ;  /* 0x20000000ff007230 */ /* 0x004fca0000004100 */
[----:B------:R-:W-:Y:S01]  /*afe0*/  F2FP.BF16.F32.PACK_AB R0, RZ, R0 ;  /* 0x00000000ff00723e */ /* 0x000fe200000010ff */
[----:B------:R-:W-:Y:S06]  /*aff0*/  BRA `(.L_x_38548) ;  /* 0x0000000c00147947 */ /* 0x000fec0003800000 */
.L_x_38551:
        /* <DEDUP_REMOVED lines=9> */
.L_x_38554:
[----:B------:R-:W2:Y:S02]  /*b090*/  LDG.E.U16 R2, desc[UR36][R2.64] ;  /* 0x0000002402027981 */ /* 0x000ea4000c1e1500 */
[----:B--2---:R-:W-:-:S05]  /*b0a0*/  HADD2.F32 R0, -RZ, R2.H0_H0 ;  /* 0x20000002ff007230 */ /* 0x004fca0000004100 */
[----:B------:R-:W-:Y:S01]  /*b0b0*/  F2FP.BF16.F32.PACK_AB R0, RZ, R0 ;  /* 0x00000000ff00723e */ /* 0x000fe200000010ff */
[----:B------:R-:W-:Y:S06]  /*b0c0*/  BRA `(.L_x_38548) ;  /* 0x0000000800e07947 */ /* 0x000fec0003800000 */
.L_x_38553:
        /* <DEDUP_REMOVED lines=8> */
.L_x_38543:
        /* <DEDUP_REMOVED lines=13> */
.L_x_38557:
        /* <DEDUP_REMOVED lines=8> */
.L_x_38556:
        /* <DEDUP_REMOVED lines=28> */
.L_x_38559:
        /* <DEDUP_REMOVED lines=15> */
.L_x_38558:
[----:B------:R0:W5:Y:S01]  /*b550*/  LDG.E.U16 R0, desc[UR36][R2.64] ;  /* 0x0000002402007981 */ /* 0x000162000c1e1500 */
[----:B------:R-:W-:Y:S05]  /*b560*/  BRA `(.L_x_38548) ;  /* 0x0000000400b87947 */ /* 0x000fea0003800000 */
.L_x_38555:
        /* <DEDUP_REMOVED lines=12> */
.L_x_38562:
        /* <DEDUP_REMOVED lines=21> */
.L_x_38566:
[----:B------:R-:W-:Y:S05]  /*b780*/  BSYNC B1 ;  /* 0x0000000000017941 */ /* 0x000fea0003800000 */
.L_x_38565:
[----:B------:R-:W-:Y:S01]  /*b790*/  LEA R3, R0, 0x3b800000, 0x17 ;  /* 0x3b80000000037811 */ /* 0x000fe200078eb8ff */
[----:B------:R-:W-:-:S05]  /*b7a0*/  IMAD.SHL.U32 R0, R2, 0x100000, RZ ;  /* 0x0010000002007824 */ /* 0x000fca00078e00ff */
[----:B------:R-:W-:-:S07]  /*b7b0*/  LOP3.LUT R0, R3, R0, R4, 0xfe, !PT ;  /* 0x0000000003007212 */ /* 0x000fce00078efe04 */
.L_x_38564:
[----:B------:R-:W-:Y:S05]  /*b7c0*/  BSYNC B0 ;  /* 0x0000000000007941 */ /* 0x000fea0003800000 */
.L_x_38563:
[----:B------:R-:W-:Y:S01]  /*b7d0*/  F2FP.BF16.F32.PACK_AB R0, RZ, R0 ;  /* 0x00000000ff00723e */ /* 0x000fe200000010ff */
[----:B------:R-:W-:Y:S06]  /*b7e0*/  BRA `(.L_x_38548) ;  /* 0x0000000400187947 */ /* 0x000fec0003800000 */
.L_x_38561:
        /* <DEDUP_REMOVED lines=21> */
.L_x_38570:
[----:B------:R-:W-:Y:S05]  /*b940*/  BSYNC B1 ;  /* 0x0000000000017941 */ /* 0x000fea0003800000 */
.L_x_38569:
[----:B------:R-:W-:Y:S01]  /*b950*/  LEA R3, R0, 0x37800000, 0x17 ;  /* 0x3780000000037811 */ /* 0x000fe200078eb8ff */
[----:B------:R-:W-:-:S05]  /*b960*/  IMAD.SHL.U32 R0, R2, 0x200000, RZ ;  /* 0x0020000002007824 */ /* 0x000fca00078e00ff */
[----:B------:R-:W-:-:S07]  /*b970*/  LOP3.LUT R0, R3, R0, R4, 0xfe, !PT ;  /* 0x0000000003007212 */ /* 0x000fce00078efe04 */
.L_x_38568:
[----:B------:R-:W-:Y:S05]  /*b980*/  BSYNC B0 ;  /* 0x0000000000007941 */ /* 0x000fea0003800000 */
.L_x_38567:
[----:B------:R-:W-:Y:S01]  /*b990*/  F2FP.BF16.F32.PACK_AB R0, RZ, R0 ;  /* 0x00000000ff00723e */ /* 0x000fe200000010ff */
[----:B------:R-:W-:Y:S06]  /*b9a0*/  BRA `(.L_x_38548) ;  /* 0x0000000000a87947 */ /* 0x000fec0003800000 */
.L_x_38560:
        /* <DEDUP_REMOVED lines=14> */
.L_x_38574:
[----:B------:R-:W-:Y:S05]  /*ba90*/  BSYNC B0 ;  /* 0x0000000000007941 */ /* 0x000fea0003800000 */
.L_x_38573:
[----:B------:R-:W-:Y:S01]  /*baa0*/  F2FP.BF16.F32.PACK_AB R0, RZ, R0 ;  /* 0x00000000ff00723e */ /* 0x000fe200000010ff */
[----:B------:R-:W-:Y:S06]  /*bab0*/  BRA `(.L_x_38548) ;  /* 0x0000000000647947 */ /* 0x000fec0003800000 */
.L_x_38547:
        /* <DEDUP_REMOVED lines=16> */
.L_x_38575:
[----:B------:R-:W-:Y:S01]  /*bbc0*/  PRMT R0, RZ, 0x7610, R0 ;  /* 0x00007610ff007816 */ /* 0x000fe20000000000 */
[----:B------:R-:W-:Y:S06]  /*bbd0*/  BRA `(.L_x_38548) ;  /* 0x00000000001c7947 */ /* 0x000fec0003800000 */
.L_x_38572:
[----:B------:R-:W2:Y:S02]  /*bbe0*/  LDG.E.64 R2, desc[UR36][R2.64] ;  /* 0x0000002402027981 */ /* 0x000ea4000c1e1b00 */
[----:B--2---:R-:W0:Y:S02]  /*bbf0*/  I2F.U64 R0, R2 ;  /* 0x0000000200007312 */ /* 0x004e240000301000 */
[----:B0-----:R-:W-:Y:S01]  /*bc00*/  F2FP.BF16.F32.PACK_AB R0, RZ, R0 ;  /* 0x00000000ff00723e */ /* 0x001fe200000010ff */
[----:B------:R-:W-:Y:S06]  /*bc10*/  BRA `(.L_x_38548) ;  /* 0x00000000000c7947 */ /* 0x000fec0003800000 */
.L_x_38571:
[----:B------:R-:W2:Y:S02]  /*bc20*/  LDG.E R2, desc[UR36][R2.64] ;  /* 0x0000002402027981 */ /* 0x000ea4000c1e1900 */
[----:B--2---:R-:W-:-:S04]  /*bc30*/  I2FP.F32.U32 R0, R2 ;  /* 0x0000000200007245 */ /* 0x004fc80000201000 */
[----:B------:R-:W-:-:S07]  /*bc40*/  F2FP.BF16.F32.PACK_AB R0, RZ, R0 ;  /* 0x00000000ff00723e */ /* 0x000fce00000010ff */
.L_x_38548:
        /* <DEDUP_REMOVED lines=23> */
.L_x_38579:
[----:B-1----:R-:W-:-:S06]  /*bdc0*/  IMAD.U32 R3, R3, 0x10000, RZ ;  /* 0x0001000003037824 */ /* 0x002fcc00078e00ff */
[----:B------:R-:W1:Y:S02]  /*bdd0*/  F2I.S64.TRUNC R2, R3 ;  /* 0x0000000300027311 */ /* 0x000e64000020d900 */
[----:B-1----:R-:W-:Y:S01]  /*bde0*/  STG.E.U8 desc[UR36][R16.64], R2 ;  /* 0x0000000210007986 */ /* 0x002fe2000c101124 */
[----:B------:R-:W-:Y:S05]  /*bdf0*/  EXIT ;  /* 0x000000000000794d */ /* 0x000fea0003800000 */
.L_x_38578:
        /* <DEDUP_REMOVED lines=10> */
.L_x_38582:
[----:B-1----:R-:W-:-:S06]  /*bea0*/  IMAD.U32 R3, R3, 0x10000, RZ ;  /* 0x0001000003037824 */ /* 0x002fcc00078e00ff */
[----:B------:R-:W1:Y:S02]  /*beb0*/  F2I.FTZ.TRUNC.NTZ R3, R3 ;  /* 0x0000000300037305 */ /* 0x000e64000021f100 */
[----:B-1----:R-:W-:Y:S01]  /*bec0*/  STG.E desc[UR36][R16.64], R3 ;  /* 0x0000000310007986 */ /* 0x002fe2000c101924 */
[----:B------:R-:W-:Y:S05]  /*bed0*/  EXIT ;  /* 0x000000000000794d */ /* 0x000fea0003800000 */
.L_x_38581:
[----:B-1----:R-:W-:-:S06]  /*bee0*/  IMAD.U32 R3, R3, 0x10000, RZ ;  /* 0x0001000003037824 */ /* 0x002fcc00078e00ff */
[----:B------:R-:W1:Y:S02]  /*bef0*/  F2I.FTZ.TRUNC.NTZ R3, R3 ;  /* 0x0000000300037305 */ /* 0x000e64000021f100 */
[----:B-1----:R-:W-:Y:S01]  /*bf00*/  STG.E.U16 desc[UR36][R16.64], R3 ;  /* 0x0000000310007986 */ /* 0x002fe2000c101524 */
[----:B------:R-:W-:Y:S05]  /*bf10*/  EXIT ;  /* 0x000000000000794d */ /* 0x000fea0003800000 */
.L_x_38577:
        /* <DEDUP_REMOVED lines=9> */
.L_x_38584:
[----:B01----:R-:W-:-:S05]  /*bfb0*/  IMAD.U32 R0, R3, 0x10000, RZ ;  /* 0x0001000003007824 */ /* 0x003fca00078e00ff */
[----:B------:R-:W-:-:S05]  /*bfc0*/  F2FP.F16.F32.PACK_AB R0, RZ, R0 ;  /* 0x00000000ff00723e */ /* 0x000fca00000000ff */
[----:B------:R-:W-:Y:S01]  /*bfd0*/  STG.E.U16 desc[UR36][R16.64], R0 ;  /* 0x0000000010007986 */ /* 0x000fe2000c101524 */
[----:B------:R-:W-:Y:S05]  /*bfe0*/  EXIT ;  /* 0x000000000000794d */ /* 0x000fea0003800000 */
.L_x_38583:
        /* <DEDUP_REMOVED lines=10> */
.L_x_38586:
[----:B-1----:R-:W-:-:S05]  /*c090*/  IMAD.U32 R3, R3, 0x10000, RZ ;  /* 0x0001000003037824 */ /* 0x002fca00078e00ff */
[----:B------:R-:W-:-:S04]  /*c0a0*/  F2FP.F16.F32.PACK_AB R3, RZ, R3 ;  /* 0x00000003ff03723e */ /* 0x000fc800000000ff */
[----:B------:R-:W-:-:S05]  /*c0b0*/  PRMT R3, R3, 0x5410, RZ ;  /* 0x0000541003037816 */ /* 0x000fca00000000ff */
[----:B------:R-:W-:Y:S01]  /*c0c0*/  STG.E desc[UR36][R16.64], R3 ;  /* 0x0000000310007986 */ /* 0x000fe2000c101924 */
[----:B------:R-:W-:Y:S05]  /*c0d0*/  EXIT ;  /* 0x000000000000794d */ /* 0x000fea0003800000 */
.L_x_38585:
[----:B-1----:R-:W-:-:S04]  /*c0e0*/  IMAD.U32 R2, R3, 0x10000, RZ ;  /* 0x0001000003027824 */ /* 0x002fc800078e00ff */
[----:B------:R-:W-:-:S06]  /*c0f0*/  FMUL.FTZ R2, R2, 1 ;  /* 0x3f80000002027820 */ /* 0x000fcc0000410000 */
[----:B------:R-:W1:Y:S02]  /*c100*/  F2F.F64.F32 R2, R2 ;  /* 0x0000000200027310 */ /* 0x000e640000201800 */
[----:B-1----:R-:W-:Y:S01]  /*c110*/  STG.E.64 desc[UR36][R16.64], R2 ;  /* 0x0000000210007986 */ /* 0x002fe2000c101b24 */
[----:B------:R-:W-:Y:S05]  /*c120*/  EXIT ;  /* 0x000000000000794d */ /* 0x000fea0003800000 */
.L_x_38576:
        /* <DEDUP_REMOVED lines=13> */
.L_x_38589:
[----:B-1----:R-:W-:Y:S01]  /*c200*/  IMAD.U32 R3, R3, 0x10000, RZ ;  /* 0x0001000003037824 */ /* 0x002fe200078e00ff */
[----:B------:R-:W-:-:S03]  /*c210*/  CS2R R6, SRZ ;  /* 0x0000000000067805 */ /* 0x000fc6000001ff00 */
[----:B------:R-:W-:-:S04]  /*c220*/  FMUL.FTZ R3, R3, 1 ;  /* 0x3f80000003037820 */ /* 0x000fc80000410000 */
[----:B------:R-:W1:Y:S02]  /*c230*/  F2F.F64.F32 R4, R3 ;  /* 0x0000000300047310 */ /* 0x000e640000201800 */
[----:B-1----:R-:W-:Y:S01]  /*c240*/  STG.E.128 desc[UR36][R16.64], R4 ;  /* 0x0000000410007986 */ /* 0x002fe2000c101d24 */
[----:B------:R-:W-:Y:S05]  /*c250*/  EXIT ;  /* 0x000000000000794d */ /* 0x000fea0003800000 */
.L_x_38588:
        /* <DEDUP_REMOVED lines=21> */
.L_x_38593:
[----:B------:R-:W-:Y:S05]  /*c3b0*/  BSYNC B0 ;  /* 0x0000000000007941 */ /* 0x000fea0003800000 */
.L_x_38592:
[----:B------:R-:W-:-:S05]  /*c3c0*/  LOP3.LUT R3, R0, R3, RZ, 0xfc, !PT ;  /* 0x0000000300037212 */ /* 0x000fca00078efcff */
[----:B------:R-:W-:Y:S01]  /*c3d0*/  STG.E.U8 desc[UR36][R16.64], R3 ;  /* 0x0000000310007986 */ /* 0x000fe2000c101124 */
[----:B------:R-:W-:Y:S05]  /*c3e0*/  EXIT ;  /* 0x000000000000794d */ /* 0x000fea0003800000 */
.L_x_38591:
        /* <DEDUP_REMOVED lines=13> */
.L_x_38595:
[----:B0-----:R-:W-:Y:S01]  /*c4c0*/  IMAD.MOV.U32 R0, RZ, RZ, 0x7f ;  /* 0x0000007fff007424 */ /* 0x001fe200078e00ff */
[----:B------:R-:W-:-:S04]  /*c4d0*/  ISETP.GT.U32.AND P0, PT, R2, 0x7f800000, PT ;  /* 0x7f8000000200780c */ /* 0x000fc80003f04070 */
[----:B------:R-:W-:-:S09]  /*c4e0*/  SEL R0, R0, 0x7c, P0 ;  /* 0x0000007c00007807 */ /* 0x000fd20000000000 */
.L_x_38596:
[----:B------:R-:W-:Y:S05]  /*c4f0*/  BSYNC B0 ;  /* 0x0000000000007941 */ /* 0x000fea0003800000 */
.L_x_38594:
[----:B------:R-:W-:-:S04]  /*c500*/  LOP3.LUT R2, R3, 0x80000000, RZ, 0xc0, !PT ;  /* 0x8000000003027812 */ /* 0x000fc800078ec0ff */
[----:B------:R-:W-:-:S04]  /*c510*/  SHF.R.U32.HI R3, RZ, 0x18, R2 ;  /* 0x00000018ff037819 */ /* 0x000fc80000011602 */
[----:B------:R-:W-:-:S05]  /*c520*/  LOP3.LUT R3, R0, R3, RZ, 0xfc, !PT ;  /* 0x0000000300037212 */ /* 0x000fca00078efcff */
[----:B------:R-:W-:Y:S01]  /*c530*/  STG.E.U8 desc[UR36][R16.64], R3 ;  /* 0x0000000310007986 */ /* 0x000fe2000c101124 */
[----:B------:R-:W-:Y:S05]  /*c540*/  EXIT ;  /* 0x000000000000794d */ /* 0x000fea0003800000 */
.L_x_38590:
[----:B-1----:R-:W-:Y:S01]  /*c550*/  STG.E.U16 desc[UR36][R16.64], R3 ;  /* 0x0000000310007986 */ /* 0x002fe2000c101524 */
[----:B------:R-:W-:Y:S05]  /*c560*/  EXIT ;  /* 0x000000000000794d */ /* 0x000fea0003800000 */
.L_x_38587:
        /* <DEDUP_REMOVED lines=12> */
.L_x_38599:
        /* <DEDUP_REMOVED lines=17> */
.L_x_38602:
[----:B------:R-:W-:-:S04]  /*c740*/  LOP3.LUT R2, R3, 0x80000000, RZ, 0xc0, !PT ;  /* 0x8000000003027812 */ /* 0x000fc800078ec0ff */
[----:B------:R-:W-:-:S04]  /*c750*/  SHF.R.U32.HI R3, RZ, 0x18, R2 ;  /* 0x00000018ff037819 */ /* 0x000fc80000011602 */
[----:B------:R-:W-:-:S04]  /*c760*/  LOP3.LUT R0, R0, R3, RZ, 0xfc, !PT ;  /* 0x0000000300007212 */ /* 0x000fc800078efcff */
[----:B------:R-:W-:-:S07]  /*c770*/  PRMT R8, R0, 0x7610, R8 ;  /* 0x0000761000087816 */ /* 0x000fce0000000008 */
.L_x_38601:
[----:B------:R-:W-:Y:S05]  /*c780*/  BSYNC B0 ;  /* 0x0000000000007941 */ /* 0x000fea0003800000 */
.L_x_38600:
[----:B------:R-:W-:Y:S01]  /*c790*/  STG.E.U8 desc[UR36][R16.64], R8 ;  /* 0x0000000810007986 */ /* 0x000fe2000c101124 */
[----:B------:R-:W-:Y:S05]  /*c7a0*/  EXIT ;  /* 0x000000000000794d */ /* 0x000fea0003800000 */
.L_x_38598:
        /* <DEDUP_REMOVED lines=17> */
.L_x_38605:
[----:B------:R-:W-:-:S04]  /*c8c0*/  LOP3.LUT R2, R3, 0x80000000, RZ, 0xc0, !PT ;  /* 0x8000000003027812 */ /* 0x000fc800078ec0ff */
[----:B------:R-:W-:-:S04]  /*c8d0*/  SHF.R.U32.HI R3, RZ, 0x18, R2 ;  /* 0x00000018ff037819 */ /* 0x000fc80000011602 */
[----:B------:R-:W-:-:S04]  /*c8e0*/  LOP3.LUT R0, R0, R3, RZ, 0xfc, !PT ;  /* 0x0000000300007212 */ /* 0x000fc800078efcff */
[----:B------:R-:W-:-:S07]  /*c8f0*/  PRMT R8, R0, 0x7610, R8 ;  /* 0x0000761000087816 */ /* 0x000fce0000000008 */
.L_x_38604:
[----:B------:R-:W-:Y:S05]  /*c900*/  BSYNC B0 ;  /* 0x0000000000007941 */ /* 0x000fea0003800000 */
.L_x_38603:
[----:B------:R-:W-:Y:S01]  /*c910*/  STG.E.U8 desc[UR36][R16.64], R8 ;  /* 0x0000000810007986 */ /* 0x000fe2000c101124 */
[----:B------:R-:W-:Y:S05]  /*c920*/  EXIT ;  /* 0x000000000000794d */ /* 0x000fea0003800000 */
.L_x_38597:
        /* <DEDUP_REMOVED lines=22> */
.L_x_38580:
        /* <DEDUP_REMOVED lines=16> */
.L_x_38608:
[----:B------:R-:W-:Y:S05]  /*cb90*/  EXIT ;  /* 0x000000000000794d */ /* 0x000fea0003800000 */
.L_x_38607:
[----:B-1----:R-:W-:-:S06]  /*cba0*/  IMAD.U32 R3, R3, 0x10000, RZ ;  /* 0x0001000003037824 */ /* 0x002fcc00078e00ff */
[----:B------:R-:W1:Y:S02]  /*cbb0*/  F2I.U64.TRUNC R2, R3 ;  /* 0x0000000300027311 */ /* 0x000e64000020d800 */
[----:B-1----:R-:W-:Y:S01]  /*cbc0*/  STG.E.64 desc[UR36][R16.64], R2 ;  /* 0x0000000210007986 */ /* 0x002fe2000c101b24 */
[----:B------:R-:W-:Y:S05]  /*cbd0*/  EXIT ;  /* 0x000000000000794d */ /* 0x000fea0003800000 */
.L_x_38606:
[----:B-1----:R-:W-:-:S06]  /*cbe0*/  IMAD.U32 R3, R3, 0x10000, RZ ;  /* 0x0001000003037824 */ /* 0x002fcc00078e00ff */
[----:B------:R-:W1:Y:S02]  /*cbf0*/  F2I.FTZ.U32.TRUNC.NTZ R3, R3 ;  /* 0x0000000300037305 */ /* 0x000e64000021f000 */
[----:B-1----:R-:W-:Y:S01]  /*cc00*/  STG.E desc[UR36][R16.64], R3 ;  /* 0x0000000310007986 */ /* 0x002fe2000c101924 */
[----:B------:R-:W-:Y:S05]  /*cc10*/  EXIT ;  /* 0x000000000000794d */ /* 0x000fea0003800000 */
.L_x_38609:
        /* <DEDUP_REMOVED lines=14> */
.L_x_71855:


//--------------------- .text._ZN2at6native27unrolled_elementwise_kernelIZNS0_50_GLOBAL__N__2680c7bb_12_PowKernel_cu_140f0503_289622pow_scalar_tensor_implIN3c108BFloat16EEEvRNS_18TensorIteratorBaseET_EUlS5_E_St5arrayIPcLm2EELi4E23TrivialOffsetCalculatorILi1EjESE_NS0_6memory12LoadWithCastILi1EEENSF_13StoreWithCastILi1EEEEEviS8_T0_T2_T3_T4_T5_ --------------------------
	.section	.text._ZN2at6native27unrolled_elementwise_kernelIZNS0_50_GLOBAL__N__2680c7bb_12_PowKernel_cu_140f0503_289622pow_scalar_tensor_implIN3c108BFloat16EEEvRNS_18TensorIteratorBaseET_EUlS5_E_St5arrayIPcLm2EELi4E23TrivialOffsetCalculatorILi1EjESE_NS0_6memory12LoadWithCastILi1EEENSF_13StoreWithCastILi1EEEEEviS8_T0_T2_T3_T4_T5_,"ax",@progbits
	.align	128
        .global         _ZN2at6native27unrolled_elementwise_kernelIZNS0_50_GLOBAL__N__2680c7bb_12_PowKernel_cu_140f0503_289622pow_scalar_tensor_implIN3c108BFloat16EEEvRNS_18TensorIteratorBaseET_EUlS5_E_St5arrayIPcLm2EELi4E23TrivialOffsetCalculatorILi1EjESE_NS0_6memory12LoadWithCastILi1EEENSF_13StoreWithCastILi1EEEEEviS8_T0_T2_T3_T4_T5_
        .type           _ZN2at6native27unrolled_elementwise_kernelIZNS0_50_GLOBAL__N__2680c7bb_12_PowKernel_cu_140f0503_289622pow_scalar_tensor_implIN3c108BFloat16EEEvRNS_18TensorIteratorBaseET_EUlS5_E_St5arrayIPcLm2EELi4E23TrivialOffsetCalculatorILi1EjESE_NS0_6memory12LoadWithCastILi1EEENSF_13StoreWithCastILi1EEEEEviS8_T0_T2_T3_T4_T5_,@function
        .size           _ZN2at6native27unrolled_elementwise_kernelIZNS0_50_GLOBAL__N__2680c7bb_12_PowKernel_cu_140f0503_289622pow_scalar_tensor_implIN3c108BFloat16EEEvRNS_18TensorIteratorBaseET_EUlS5_E_St5arrayIPcLm2EELi4E23TrivialOffsetCalculatorILi1EjESE_NS0_6memory12LoadWithCastILi1EEENSF_13StoreWithCastILi1EEEEEviS8_T0_T2_T3_T4_T5_,(.L_x_71856 - _ZN2at6native27unrolled_elementwise_kernelIZNS0_50_GLOBAL__N__2680c7bb_12_PowKernel_cu_140f0503_289622pow_scalar_tensor_implIN3c108BFloat16EEEvRNS_18TensorIteratorBaseET_EUlS5_E_St5arrayIPcLm2EELi4E23TrivialOffsetCalculatorILi1EjESE_NS0_6memory12LoadWithCastILi1EEENSF_13StoreWithCastILi1EEEEEviS8_T0_T2_T3_T4_T5_)
        .other          _ZN2at6native27unrolled_elementwise_kernelIZNS0_50_GLOBAL__N__2680c7bb_12_PowKernel_cu_140f0503_289622pow_scalar_tensor_implIN3c108BFloat16EEEvRNS_18TensorIteratorBaseET_EUlS5_E_St5arrayIPcLm2EELi4E23TrivialOffsetCalculatorILi1EjESE_NS0_6memory12LoadWithCastILi1EEENSF_13StoreWithCastILi1EEEEEviS8_T0_T2_T3_T4_T5_,@"STO_CUDA_ENTRY STV_DEFAULT"
_ZN2at6native27unrolled_elementwise_kernelIZNS0_50_GLOBAL__N__2680c7bb_12_PowKernel_cu_140f0503_289622pow_scalar_tensor_implIN3c108BFloat16EEEvRNS_18TensorIteratorBaseET_EUlS5_E_St5arrayIPcLm2EELi4E23TrivialOffsetCalculatorILi1EjESE_NS0_6memory12LoadWithCastILi1EEENSF_13StoreWithCastILi1EEEEEviS8_T0_T2_T3_T4_T5_:
.text._ZN2at6native27unrolled_elementwise_kernelIZNS0_50_GLOBAL__N__2680c7bb_12_PowKernel_cu_140f0503_289622pow_scalar_tensor_implIN3c108BFloat16EEEvRNS_18TensorIteratorBaseET_EUlS5_E_St5arrayIPcLm2EELi4E23TrivialOffsetCalculatorILi1EjESE_NS0_6memory12LoadWithCastILi1EEENSF_13StoreWithCastILi1EEEEEviS8_T0_T2_T3_T4_T5_:
        /* <DEDUP_REMOVED lines=34> */
.L_x_38615:
[----:B------:R-:W2:Y:S02]  /*0220*/  LDG.E.U8 R4, desc[UR36][R4.64] ;  /* 0x0000002404047981 */ /* 0x000ea4000c1e1100 */
[----:B--2---:R-:W-:-:S04]  /*0230*/  I2FP.F32.U32 R0, R4 ;  /* 0x0000000400007245 */ /* 0x004fc80000201000 */
[----:B------:R-:W-:-:S04]  /*0240*/  F2FP.BF16.F32.PACK_AB R0, RZ, R0 ;  /* 0x00000000ff00723e */ /* 0x000fc800000010ff */
[----:B------:R-:W-:Y:S01]  /*0250*/  PRMT R19, R0, 0x7610, R19 ;  /* 0x0000761000137816 */ /* 0x000fe20000000013 */
[----:B------:R-:W-:Y:S06]  /*0260*/  BRA `(.L_x_38617) ;  /* 0x0000000c00cc7947 */ /* 0x000fec0003800000 */
.L_x_38614:
        /* <DEDUP_REMOVED lines=11> */
.L_x_38619:
[----:B------:R-:W2:Y:S02]  /*0320*/  LDG.E R4, desc[UR36][R4.64] ;  /* 0x0000002404047981 */ /* 0x000ea4000c1e1900 */
[----:B--2---:R-:W-:-:S04]  /*0330*/  I2FP.F32.S32 R0, R4 ;  /* 0x0000000400007245 */ /* 0x004fc80000201400 */
[----:B------:R-:W-:-:S04]  /*0340*/  F2FP.BF16.F32.PACK_AB R0, RZ, R0 ;  /* 0x00000000ff00723e */ /* 0x000fc800000010ff */
[----:B------:R-:W-:Y:S01]  /*0350*/  PRMT R19, R0, 0x7610, R19 ;  /* 0x0000761000137816 */ /* 0x000fe20000000013 */
[----:B------:R-:W-:Y:S06]  /*0360*/  BRA `(.L_x_38617) ;  /* 0x0000000c008c7947 */ /* 0x000fec0003800000 */
.L_x_38618:
[----:B------:R-:W2:Y:S02]  /*0370*/  LDG.E.U16 R4, desc[UR36][R4.64] ;  /* 0x0000002404047981 */ /* 0x000ea4000c1e1500 */
[----:B--2---:R-:W0:Y:S02]  /*0380*/  I2F.S16 R0, R4 ;  /* 0x0000000400007306 */ /* 0x004e240000101400 */
[----:B0-----:R-:W-:-:S04]  /*0390*/  F2FP.BF16.F32.PACK_AB R0, RZ, R0 ;  /* 0x00000000ff00723e */ /* 0x001fc800000010ff */
[----:B------:R-:W-:Y:S01]  /*03a0*/  PRMT R19, R0, 0x7610, R19 ;  /* 0x0000761000137816 */ /* 0x000fe20000000013 */
[----:B------:R-:W-:Y:S06]  /*03b0*/  BRA `(.L_x_38617) ;  /* 0x0000000c00787947 */ /* 0x000fec0003800000 */
.L_x_38613:
        /* <DEDUP_REMOVED lines=9> */
.L_x_38621:
[----:B------:R-:W2:Y:S02]  /*0450*/  LDG.E.U16 R0, desc[UR36][R4.64] ;  /* 0x0000002404007981 */ /* 0x000ea4000c1e1500 */
[----:B--2---:R-:W-:-:S05]  /*0460*/  HADD2.F32 R0, -RZ, R0.H0_H0 ;  /* 0x20000000ff007230 */ /* 0x004fca0000004100 */
[----:B------:R-:W-:-:S04]  /*0470*/  F2FP.BF16.F32.PACK_AB R0, RZ, R0 ;  /* 0x00000000ff00723e */ /* 0x000fc800000010ff */
[----:B------:R-:W-:Y:S01]  /*0480*/  PRMT R19, R0, 0x7610, R19 ;  /* 0x0000761000137816 */ /* 0x000fe20000000013 */
[----:B------:R-:W-:Y:S06]  /*0490*/  BRA `(.L_x_38617) ;  /* 0x0000000c00407947 */ /* 0x000fec0003800000 */
.L_x_38620:
        /* <DEDUP_REMOVED lines=9> */
.L_x_38623:
[----:B------:R-:W2:Y:S02]  /*0530*/  LDG.E.U16 R4, desc[UR36][R4.64] ;  /* 0x0000002404047981 */ /* 0x000ea4000c1e1500 */
[----:B--2---:R-:W-:-:S05]  /*0540*/  HADD2.F32 R0, -RZ, R4.H0_H0 ;  /* 0x20000004ff007230 */ /* 0x004fca0000004100 */
[----:B------:R-:W-:-:S04]  /*0550*/  F2FP.BF16.F32.PACK_AB R0, RZ, R0 ;  /* 0x00000000ff00723e */ /* 0x000fc800000010ff */
[----:B------:R-:W-:Y:S01]  /*0560*/  PRMT R19, R0, 0x7610, R19 ;  /* 0x0000761000137816 */ /* 0x000fe20000000013 */
[----:B------:R-:W-:Y:S06]  /*0570*/  BRA `(.L_x_38617) ;  /* 0x0000000c00087947 */ /* 0x000fec0003800000 */
.L_x_38622:
        /* <DEDUP_REMOVED lines=9> */
.L_x_38612:
        /* <DEDUP_REMOVED lines=14> */
.L_x_38626:
        /* <DEDUP_REMOVED lines=9> */
.L_x_38625:
        /* <DEDUP_REMOVED lines=28> */
.L_x_38628:
        /* <DEDUP_REMOVED lines=16> */
.L_x_38627:
[----:B------:R0:W5:Y:S01]  /*0a40*/  LDG.E.U16 R19, desc[UR36][R4.64] ;  /* 0x0000002404137981 */ /* 0x000162000c1e1500 */
[----:B------:R-:W-:Y:S05]  /*0a50*/  BRA `(.L_x_38617) ;  /* 0x0000000400d07947 */ /* 0x000fea0003800000 */
.L_x_38624:
        /* <DEDUP_REMOVED lines=13> */
.L_x_38631:
        /* <DEDUP_REMOVED lines=21> */
.L_x_38635:
[----:B------:R-:W-:Y:S05]  /*0c80*/  BSYNC B1 ;  /* 0x0000000000017941 */ /* 0x000fea0003800000 */
.L_x_38634:
[----:B------:R-:W-:Y:S01]  /*0c90*/  LEA R5, R0, 0x3b800000, 0x17 ;  /* 0x3b80000000057811 */ /* 0x000fe200078eb8ff */
[----:B------:R-:W-:-:S05]  /*0ca0*/  IMAD.SHL.U32 R0, R3, 0x100000, RZ ;  /* 0x0010000003007824 */ /* 0x000fca00078e00ff */
[----:B------:R-:W-:-:S07]  /*0cb0*/  LOP3.LUT R0, R5, R0, R6, 0xfe, !PT ;  /* 0x0000000005007212 */ /* 0x000fce00078efe06 */
.L_x_38633:
[----:B------:R-:W-:Y:S05]  /*0cc0*/  BSYNC B0 ;  /* 0x0000000000007941 */ /* 0x000fea0003800000 */
.L_x_38632:
[----:B------:R-:W-:-:S04]  /*0cd0*/  F2FP.BF16.F32.PACK_AB R0, RZ, R0 ;  /* 0x00000000ff00723e */ /* 0x000fc800000010ff */
[----:B------:R-:W-:Y:S01]  /*0ce0*/  PRMT R19, R0, 0x7610, R19 ;  /* 0x0000761000137816 */ /* 0x000fe20000000013 */
[----:B------:R-:W-:Y:S06]  /*0cf0*/  BRA `(.L_x_38617) ;  /* 0x0000000400287947 */ /* 0x000fec0003800000 */
.L_x_38630:
        /* <DEDUP_REMOVED lines=21> */
.L_x_38639:
[----:B------:R-:W-:Y:S05]  /*0e50*/  BSYNC B1 ;  /* 0x0000000000017941 */ /* 0x000fea0003800000 */
.L_x_38638:
[----:B------:R-:W-:Y:S01]  /*0e60*/  LEA R5, R0, 0x37800000, 0x17 ;  /* 0x3780000000057811 */ /* 0x000fe200078eb8ff */
[----:B------:R-:W-:-:S05]  /*0e70*/  IMAD.SHL.U32 R0, R3, 0x200000, RZ ;  /* 0x0020000003007824 */ /* 0x000fca00078e00ff */
[----:B------:R-:W-:-:S07]  /*0e80*/  LOP3.LUT R0, R5, R0, R6, 0xfe, !PT ;  /* 0x0000000005007212 */ /* 0x000fce00078efe06 */
.L_x_38637:
[----:B------:R-:W-:Y:S05]  /*0e90*/  BSYNC B0 ;  /* 0x0000000000007941 */ /* 0x000fea0003800000 */
.L_x_38636:
[----:B------:R-:W-:-:S04]  /*0ea0*/  F2FP.BF16.F32.PACK_AB R0, RZ, R0 ;  /* 0x00000000ff00723e */ /* 0x000fc800000010ff */
[----:B------:R-:W-:Y:S01]  /*0eb0*/  PRMT R19, R0, 0x7610, R19 ;  /* 0x0000761000137816 */ /* 0x000fe20000000013 */
[----:B------:R-:W-:Y:S06]  /*0ec0*/  BRA `(.L_x_38617) ;  /* 0x0000000000b47947 */ /* 0x000fec0003800000 */
.L_x_38629:
        /* <DEDUP_REMOVED lines=14> */
.L_x_38643:
[----:B------:R-:W-:Y:S05]  /*0fb0*/  BSYNC B0 ;  /* 0x0000000000007941 */ /* 0x000fea0003800000 */
.L_x_38642:
[----:B------:R-:W-:-:S04]  /*0fc0*/  F2FP.BF16.F32.PACK_AB R0, RZ, R0 ;  /* 0x00000000ff00723e */ /* 0x000fc800000010ff */
[----:B------:R-:W-:Y:S01]  /*0fd0*/  PRMT R19, R0, 0x7610, R19 ;  /* 0x0000761000137816 */ /* 0x000fe20000000013 */
[----:B------:R-:W-:Y:S06]  /*0fe0*/  BRA `(.L_x_38617) ;  /* 0x00000000006c7947 */ /* 0x000fec0003800000 */
.L_x_38616:
        /* <DEDUP_REMOVED lines=16> */
.L_x_38644:
[----:B------:R-:W-:Y:S01]  /*10f0*/  PRMT R19, RZ, 0x7610, R19 ;  /* 0x00007610ff137816 */ /* 0x000fe20000000013 */
[----:B------:R-:W-:Y:S06]  /*1100*/  BRA `(.L_x_38617) ;  /* 0x0000000000247947 */ /* 0x000fec0003800000 */
.L_x_38641:
[----:B------:R-:W2:Y:S02]  /*1110*/  LDG.E.64 R4, desc[UR36][R4.64] ;  /* 0x0000002404047981 */ /* 0x000ea4000c1e1b00 */
[----:B--2---:R-:W0:Y:S02]  /*1120*/  I2F.U64 R0, R4 ;  /* 0x0000000400007312 */ /* 0x004e240000301000 */
[----:B0-----:R-:W-:-:S04]  /*1130*/  F2FP.BF16.F32.PACK_AB R0, RZ, R0 ;  /* 0x00000000ff00723e */ /* 0x001fc800000010ff */
[----:B------:R-:W-:Y:S01]  /*1140*/  PRMT R19, R0, 0x7610, R19 ;  /* 0x0000761000137816 */ /* 0x000fe20000000013 */
[----:B------:R-:W-:Y:S06]  /*1150*/  BRA `(.L_x_38617) ;  /* 0x0000000000107947 */ /* 0x000fec0003800000 */
.L_x_38640:
[----:B------:R-:W2:Y:S02]  /*1160*/  LDG.E R4, desc[UR36][R4.64] ;  /* 0x0000002404047981 */ /* 0x000ea4000c1e1900 */
[----:B--2---:R-:W-:-:S04]  /*1170*/  I2FP.F32.U32 R0, R4 ;  /* 0x0000000400007245 */ /* 0x004fc80000201000 */
[----:B------:R-:W-:-:S04]  /*1180*/  F2FP.BF16.F32.PACK_AB R0, RZ, R0 ;  /* 0x00000000ff00723e */ /* 0x000fc800000010ff */
[----:B------:R-:W-:-:S07]  /*1190*/  PRMT R19, R0, 0x7610, R19 ;  /* 0x0000761000137816 */ /* 0x000fce0000000013 */
.L_x_38617:
[----:B------:R-:W1:Y:S02]  /*11a0*/  S2R R23, SR_TID.X ;  /* 0x0000000000177919 */ /* 0x000e640000002100 */
[----:B-1----:R-:W-:-:S07]  /*11b0*/  VIADD R23, R23, 0x80 ;  /* 0x0000008017177836 */ /* 0x002fce0000000000 */
.L_x_38611:
[----:B------:R-:W-:Y:S05]  /*11c0*/  BSYNC B6 ;  /* 0x0000000000067941 */ /* 0x000fea0003800000 */
.L_x_38610:
        /* <DEDUP_REMOVED lines=26> */
.L_x_38650:
[----:B------:R-:W2:Y:S02]  /*1370*/  LDG.E.U8 R4, desc[UR36][R4.64] ;  /* 0x0000002404047981 */ /* 0x000ea4000c1e1100 */
[----:B--2---:R-:W-:-:S04]  /*1380*/  I2FP.F32.U32 R0, R4 ;  /* 0x0000000400007245 */ /* 0x004fc80000201000 */
[----:B------:R-:W-:-:S04]  /*1390*/  F2FP.BF16.F32.PACK_AB R0, RZ, R0 ;  /* 0x00000000ff00723e */ /* 0x000fc800000010ff */
[----:B------:R-:W-:Y:S01]  /*13a0*/  PRMT R17, R0, 0x7610, R17 ;  /* 0x0000761000117816 */ /* 0x000fe20000000011 */
[----:B------:R-:W-:Y:S06]  /*13b0*/  BRA `(.L_x_38652) ;  /* 0x0000000c00c87947 */ /* 0x000fec0003800000 */
.L_x_38649:
        /* <DEDUP_REMOVED lines=11> */
.L_x_38654:
[----:B------:R-:W2:Y:S02]  /*1470*/  LDG.E R4, desc[UR36][R4.64] ;  /* 0x0000002404047981 */ /* 0x000ea4000c1e1900 */
[----:B--2---:R-:W-:-:S04]  /*1480*/  I2FP.F32.S32 R0, R4 ;  /* 0x0000000400007245 */ /* 0x004fc80000201400 */
[----:B------:R-:W-:-:S04]  /*1490*/  F2FP.BF16.F32.PACK_AB R0, RZ, R0 ;  /* 0x00000000ff00723e */ /* 0x000fc800000010ff */
[----:B------:R-:W-:Y:S01]  /*14a0*/  PRMT R17, R0, 0x7610, R17 ;  /* 0x0000761000117816 */ /* 0x000fe20000000011 */
[----:B------:R-:W-:Y:S06]  /*14b0*/  BRA `(.L_x_38652) ;  /* 0x0000000c00887947 */ /* 0x000fec0003800000 */
.L_x_38653:
[----:B------:R-:W2:Y:S02]  /*14c0*/  LDG.E.U16 R4, desc[UR36][R4.64] ;  /* 0x0000002404047981 */ /* 0x000ea4000c1e1500 */
[----:B--2---:R-:W0:Y:S02]  /*14d0*/  I2F.S16 R0, R4 ;  /* 0x0000000400007306 */ /* 0x004e240000101400 */
[----:B0-----:R-:W-:-:S04]  /*14e0*/  F2FP.BF16.F32.PACK_AB R0, RZ, R0 ;  /* 0x00000000ff00723e */ /* 0x001fc800000010ff */
[----:B------:R-:W-:Y:S01]  /*14f0*/  PRMT R17, R0, 0x7610, R17 ;  /* 0x0000761000117816 */ /* 0x000fe20000000011 */
[----:B------:R-:W-:Y:S06]  /*1500*/  BRA `(.L_x_38652) ;  /* 0x0000000c00747947 */ /* 0x000fec0003800000 */
.L_x_38648:
        /* <DEDUP_REMOVED lines=9> */
.L_x_38656:
[----:B------:R-:W2:Y:S02]  /*15a0*/  LDG.E.U16 R0, desc[UR36][R4.64] ;  /* 0x0000002404007981 */ /* 0x000ea4000c1e1500 */
[----:B--2---:R-:W-:-:S05]  /*15b0*/  HADD2.F32 R0, -RZ, R0.H0_H0 ;  /* 0x20000000ff007230 */ /* 0x004fca0000004100 */
[----:B------:R-:W-:-:S04]  /*15c0*/  F2FP.BF16.F32.PACK_AB R0, RZ, R0 ;  /* 0x00000000ff00723e */ /* 0x000fc800000010ff */
[----:B------:R-:W-:Y:S01]  /*15d0*/  PRMT R17, R0, 0x7610, R17 ;  /* 0x0000761000117816 */ /* 0x000fe20000000011 */
[----:B------:R-:W-:Y:S06]  /*15e0*/  BRA `(.L_x_38652) ;  /* 0x0000000c003c7947 */ /* 0x000fec0003800000 */
.L_x_38655:
        /* <DEDUP_REMOVED lines=9> */
.L_x_38658:
[----:B------:R-:W2:Y:S02]  /*1680*/  LDG.E.U16 R4, desc[UR36][R4.64] ;  /* 0x0000002404047981 */ /* 0x000ea4000c1e1500 */
[----:B--2---:R-:W-:-:S05]  /*1690*/  HADD2.F32 R0, -RZ, R4.H0_H0 ;  /* 0x20000004ff007230 */ /* 0x004fca0000004100 */
[----:B------:R-:W-:-:S04]  /*16a0*/  F2FP.BF16.F32.PACK_AB R0, RZ, R0 ;  /* 0x00000000ff00723e */ /* 0x000fc800000010ff */
[----:B------:R-:W-:Y:S01]  /*16b0*/  PRMT R17, R0, 0x7610, R17 ;  /* 0x0000761000117816 */ /* 0x000fe20000000011 */
[----:B------:R-:W-:Y:S06]  /*16c0*/  BRA `(.L_x_38652) ;  /* 0x0000000c00047947 */ /* 0x000fec0003800000 */
.L_x_38657:
        /* <DEDUP_REMOVED lines=9> */
.L_x_38647:
        /* <DEDUP_REMOVED lines=14> */
.L_x_38661:
        /* <DEDUP_REMOVED lines=9> */
.L_x_38660:
        /* <DEDUP_REMOVED lines=28> */
.L_x_38663:
        /* <DEDUP_REMOVED lines=15> */
.L_x_38662:
[----:B------:R0:W5:Y:S01]  /*1b80*/  LDG.E.U16 R17, desc[UR36][R4.64] ;  /* 0x0000002404117981 */ /* 0x000162000c1e1500 */
[----:B------:R-:W-:Y:S05]  /*1b90*/  BRA `(.L_x_38652) ;  /* 0x0000000400d07947 */ /* 0x000fea0003800000 */
.L_x_38659:
        /* <DEDUP_REMOVED lines=13> */
.L_x_38666:
        /* <DEDUP_REMOVED lines=21> */
.L_x_38670:
[----:B------:R-:W-:Y:S05]  /*1dc0*/  BSYNC B1 ;  /* 0x0000000000017941 */ /* 0x000fea0003800000 */
.L_x_38669:
[----:B------:R-:W-:Y:S01]  /*1dd0*/  LEA R5, R0, 0x3b800000, 0x17 ;  /* 0x3b80000000057811 */ /* 0x000fe200078eb8ff */
[----:B------:R-:W-:-:S05]  /*1de0*/  IMAD.SHL.U32 R0, R3, 0x100000, RZ ;  /* 0x0010000003007824 */ /* 0x000fca00078e00ff */
[----:B------:R-:W-:-:S07]  /*1df0*/  LOP3.LUT R0, R5, R0, R6, 0xfe, !PT ;  /* 0x0000000005007212 */ /* 0x000fce00078efe06 */
.L_x_38668:
[----:B------:R-:W-:Y:S05]  /*1e00*/  BSYNC B0 ;  /* 0x0000000000007941 */ /* 0x000fea0003800000 */
.L_x_38667:
[----:B------:R-:W-:-:S04]  /*1e10*/  F2FP.BF16.F32.PACK_AB R0, RZ, R0 ;  /* 0x00000000ff00723e */ /* 0x000fc800000010ff */
[----:B------:R-:W-:Y:S01]  /*1e20*/  PRMT R17, R0, 0x7610, R17 ;  /* 0x0000761000117816 */ /* 0x000fe20000000011 */
[----:B------:R-:W-:Y:S06]  /*1e30*/  BRA `(.L_x_38652) ;  /* 0x0000000400287947 */ /* 0x000fec0003800000 */
.L_x_38665:
        /* <DEDUP_REMOVED lines=21> */
.L_x_38674:
[----:B------:R-:W-:Y:S05]  /*1f90*/  BSYNC B1 ;  /* 0x0000000000017941 */ /* 0x000fea0003800000 */
.L_x_38673:
[----:B------:R-:W-:Y:S01]  /*1fa0*/  LEA R5, R0, 0x37800000, 0x17 ;  /* 0x3780000000057811 */ /* 0x000fe200078eb8ff */
[----:B------:R-:W-:-:S05]  /*1fb0*/  IMAD.SHL.U32 R0, R3, 0x200000, RZ ;  /* 0x0020000003007824 */ /* 0x000fca00078e00ff */
[----:B------:R-:W-:-:S07]  /*1fc0*/  LOP3.LUT R0, R5, R0, R6, 0xfe, !PT ;  /* 0x0000000005007212 */ /* 0x000fce00078efe06 */
.L_x_38672:
[----:B------:R-:W-:Y:S05]  /*1fd0*/  BSYNC B0 ;  /* 0x0000000000007941 */ /* 0x000fea0003800000 */
.L_x_38671:
[----:B------:R-:W-:-:S04]  /*1fe0*/  F2FP.BF16.F32.PACK_AB R0, RZ, R0 ;  /* 0x00000000ff00723e */ /* 0x000fc800000010ff */
[----:B------:R-:W-:Y:S01]  /*1ff0*/  PRMT R17, R0, 0x7610, R17 ;  /* 0x0000761000117816 */ /* 0x000fe20000000011 */
[----:B------:R-:W-:Y:S06]  /*2000*/  BRA `(.L_x_38652) ;  /* 0x0000000000b47947 */ /* 0x000fec0003800000 */
.L_x_38664:
        /* <DEDUP_REMOVED lines=14> */
.L_x_38678:
[----:B------:R-:W-:Y:S05]  /*20f0*/  BSYNC B0 ;  /* 0x0000000000007941 */ /* 0x000fea0003800000 */
.L_x_38677:
[----:B------:R-:W-:-:S04]  /*2100*/  F2FP.BF16.F32.PACK_AB R0, RZ, R0 ;  /* 0x00000000ff00723e */ /* 0x000fc800000010ff */
[----:B------:R-:W-:Y:S01]  /*2110*/  PRMT R17, R0, 0x7610, R17 ;  /* 0x0000761000117816 */ /* 0x000fe20000000011 */
[----:B------:R-:W-:Y:S06]  /*2120*/  BRA `(.L_x_38652) ;  /* 0x00000000006c7947 */ /* 0x000fec0003800000 */
.L_x_38651:
        /* <DEDUP_REMOVED lines=16> */
.L_x_38679:
[----:B------:R-:W-:Y:S01]  /*2230*/  PRMT R17, RZ, 0x7610, R17 ;  /* 0x00007610ff117816 */ /* 0x000fe20000000011 */
[----:B------:R-:W-:Y:S06]  /*2240*/  BRA `(.L_x_38652) ;  /* 0x0000000000247947 */ /* 0x000fec0003800000 */
.L_x_38676:
[----:B------:R-:W2:Y:S02]  /*2250*/  LDG.E.64 R4, desc[UR36][R4.64] ;  /* 0x0000002404047981 */ /* 0x000ea4000c1e1b00 */
[----:B--2---:R-:W0:Y:S02]  /*2260*/  I2F.U64 R0, R4 ;  /* 0x0000000400007312 */ /* 0x004e240000301000 */
[----:B0-----:R-:W-:-:S04]  /*2270*/  F2FP.BF16.F32.PACK_AB R0, RZ, R0 ;  /* 0x00000000ff00723e */ /* 0x001fc800000010ff */
[----:B------:R-:W-:Y:S01]  /*2280*/  PRMT R17, R0, 0x7610, R17 ;  /* 0x0000761000117816 */ /* 0x000fe20000000011 */
[----:B------:R-:W-:Y:S06]  /*2290*/  BRA `(.L_x_38652) ;  /* 0x0000000000107947 */ /* 0x000fec0003800000 */
.L_x_38675:
[----:B------:R-:W2:Y:S02]  /*22a0*/  LDG.E R4, desc[UR36][R4.64] ;  /* 0x0000002404047981 */ /* 0x000ea4000c1e1900 */
[----:B--2---:R-:W-:-:S04]  /*22b0*/  I2FP.F32.U32 R0, R4 ;  /* 0x0000000400007245 */ /* 0x004fc80000201000 */
[----:B------:R-:W-:-:S04]  /*22c0*/  F2FP.BF16.F32.PACK_AB R0, RZ, R0 ;  /* 0x00000000ff00723e */ /* 0x000fc800000010ff */
[----:B------:R-:W-:-:S07]  /*22d0*/  PRMT R17, R0, 0x7610, R17 ;  /* 0x0000761000117816 */ /* 0x000fce0000000011 */
.L_x_38652:
[----:B------:R-:W-:-:S07]  /*22e0*/  VIADD R23, R23, 0x80 ;  /* 0x0000008017177836 */ /* 0x000fce0000000000 */
.L_x_38646:
[----:B------:R-:W-:Y:S05]  /*22f0*/  BSYNC B6 ;  /* 0x0000000000067941 */ /* 0x000fea0003800000 */
.L_x_38645:
        /* <DEDUP_REMOVED lines=28> */
.L_x_38685:
[----:B------:R-:W2:Y:S02]  /*24c0*/  LDG.E.U8 R4, desc[UR36][R4.64] ;  /* 0x0000002404047981 */ /* 0x000ea4000c1e1100 */
[----:B--2---:R-:W-:-:S04]  /*24d0*/  I2FP.F32.U32 R0, R4 ;  /* 0x0000000400007245 */ /* 0x004fc80000201000 */
[----:B------:R-:W-:-:S04]  /*24e0*/  F2FP.BF16.F32.PACK_AB R0, RZ, R0 ;  /* 0x00000000ff00723e */ /* 0x000fc800000010ff */
[----:B------:R-:W-:Y:S01]  /*24f0*/  PRMT R24, R0, 0x7610, R24 ;  /* 0x0000761000187816 */ /* 0x000fe20000000018 */
[----:B------:R-:W-:Y:S06]  /*2500*/  BRA `(.L_x_38687) ;  /* 0x0000000c00c87947 */ /* 0x000fec0003800000 */
.L_x_38684:
        /* <DEDUP_REMOVED lines=11> */
.L_x_38689:
[----:B------:R-:W2:Y:S02]  /*25c0*/  LDG.E R4, desc[UR36][R4.64] ;  /* 0x0000002404047981 */ /* 0x000ea4000c1e1900 */
[----:B--2---:R-:W-:-:S04]  /*25d0*/  I2FP.F32.S32 R0, R4 ;  /* 0x0000000400007245 */ /* 0x004fc80000201400 */
[----:B------:R-:W-:-:S04]  /*25e0*/  F2FP.BF16.F32.PACK_AB R0, RZ, R0 ;  /* 0x00000000ff00723e */ /* 0x000fc800000010ff */
[----:B------:R-:W-:Y:S01]  /*25f0*/  PRMT R24, R0, 0x7610, R24 ;  /* 0x0000761000187816 */ /* 0x000fe20000000018 */
[----:B------:R-:W-:Y:S06]  /*2600*/  BRA `(.L_x_38687) ;  /* 0x0000000c00887947 */ /* 0x000fec0003800000 */
.L_x_38688:
[----:B------:R-:W2:Y:S02]  /*2610*/  LDG.E.U16 R4, desc[UR36][R4.64] ;  /* 0x0000002404047981 */ /* 0x000ea4000c1e1500 */
[----:B--2---:R-:W0:Y:S02]  /*2620*/  I2F.S16 R0, R4 ;  /* 0x0000000400007306 */ /* 0x004e240000101400 */
[----:B0-----:R-:W-:-:S04]  /*2630*/  F2FP.BF16.F32.PACK_AB R0, RZ, R0 ;  /* 0x00000000ff00723e */ /* 0x001fc800000010ff */
[----:B------:R-:W-:Y:S01]  /*2640*/  PRMT R24, R0, 0x7610, R24 ;  /* 0x0000761000187816 */ /* 0x000fe20000000018 */
[----:B------:R-:W-:Y:S06]  /*2650*/  BRA `(.L_x_38687) ;  /* 0x0000000c00747947 */ /* 0x000fec0003800000 */
.L_x_38683:
        /* <DEDUP_REMOVED lines=9> */
.L_x_38691:
[----:B------:R-:W2:Y:S02]  /*26f0*/  LDG.E.U16 R0, desc[UR36][R4.64] ;  /* 0x0000002404007981 */ /* 0x000ea4000c1e1500 */
[----:B--2---:R-:W-:-:S05]  /*2700*/  HADD2.F32 R0, -RZ, R0.H0_H0 ;  /* 0x20000000ff007230 */ /* 0x004fca0000004100 */
[----:B------:R-:W-:-:S04]  /*2710*/  F2FP.BF16.F32.PACK_AB R0, RZ, R0 ;  /* 0x00000000ff00723e */ /* 0x000fc800000010ff */
[----:B------:R-:W-:Y:S01]  /*2720*/  PRMT R24, R0, 0x7610, R24 ;  /* 0x0000761000187816 */ /* 0x000fe20000000018 */
[----:B------:R-:W-:Y:S06]  /*2730*/  BRA `(.L_x_38687) ;  /* 0x0000000c003c7947 */ /* 0x000fec0003800000 */
.L_x_38690:
        /* <DEDUP_REMOVED lines=9> */
.L_x_38693:
[----:B------:R-:W2:Y:S02]  /*27d0*/  LDG.E.U16 R4, desc[UR36][R4.64] ;  /* 0x0000002404047981 */ /* 0x000ea4000c1e1500 */
[----:B--2---:R-:W-:-:S05]  /*27e0*/  HADD2.F32 R0, -RZ, R4.H0_H0 ;  /* 0x20000004ff007230 */ /* 0x004fca0000004100 */
[----:B------:R-:W-:-:S04]  /*27f0*/  F2FP.BF16.F32.PACK_AB R0, RZ, R0 ;  /* 0x00000000ff00723e */ /* 0x000fc800000010ff */
[----:B------:R-:W-:Y:S01]  /*2800*/  PRMT R24, R0, 0x7610, R24 ;  /* 0x0000761000187816 */ /* 0x000fe20000000018 */
[----:B------:R-:W-:Y:S06]  /*2810*/  BRA `(.L_x_38687) ;  /* 0x0000000c00047947 */ /* 0x000fec0003800000 */
.L_x_38692:
        /* <DEDUP_REMOVED lines=9> */
.L_x_38682:
        /* <DEDUP_REMOVED lines=14> */
.L_x_38696:
        /* <DEDUP_REMOVED lines=9> */
.L_x_38695:
        /* <DEDUP_REMOVED lines=28> */
.L_x_38698:
        /* <DEDUP_REMOVED lines=15> */
.L_x_38697:
[----:B------:R0:W5:Y:S01]  /*2cd0*/  LDG.E.U16 R24, desc[UR36][R4.64] ;  /* 0x0000002404187981 */ /* 0x000162000c1e1500 */
[----:B------:R-:W-:Y:S05]  /*2ce0*/  BRA `(.L_x_38687) ;  /* 0x0000000400d07947 */ /* 0x000fea0003800000 */
.L_x_38694:
        /* <DEDUP_REMOVED lines=13> */
.L_x_38701:
        /* <DEDUP_REMOVED lines=21> */
.L_x_38705:
[----:B------:R-:W-:Y:S05]  /*2f10*/  BSYNC B1 ;  /* 0x0000000000017941 */ /* 0x000fea0003800000 */
.L_x_38704:
[----:B------:R-:W-:Y:S01]  /*2f20*/  LEA R5, R0, 0x3b800000, 0x17 ;  /* 0x3b80000000057811 */ /* 0x000fe200078eb8ff */
[----:B------:R-:W-:-:S05]  /*2f30*/  IMAD.SHL.U32 R0, R3, 0x100000, RZ ;  /* 0x0010000003007824 */ /* 0x000fca00078e00ff */
[----:B------:R-:W-:-:S07]  /*2f40*/  LOP3.LUT R0, R5, R0, R6, 0xfe, !PT ;  /* 0x0000000005007212 */ /* 0x000fce00078efe06 */
.L_x_38703:
[----:B------:R-:W-:Y:S05]  /*2f50*/  BSYNC B0 ;  /* 0x0000000000007941 */ /* 0x000fea0003800000 */
.L_x_38702:
[----:B------:R-:W-:-:S04]  /*2f60*/  F2FP.BF16.F32.PACK_AB R0, RZ, R0 ;  /* 0x00000000ff00723e */ /* 0x000fc800000010ff */
[----:B------:R-:W-:Y:S01]  /*2f70*/  PRMT R24, R0, 0x7610, R24 ;  /* 0x0000761000187816 */ /* 0x000fe20000000018 */
[----:B------:R-:W-:Y:S06]  /*2f80*/  BRA `(.L_x_38687) ;  /* 0x0000000400287947 */ /* 0x000fec0003800000 */
.L_x_38700:
        /* <DEDUP_REMOVED lines=21> */
.L_x_38709:
[----:B------:R-:W-:Y:S05]  /*30e0*/  BSYNC B1 ;  /* 0x0000000000017941 */ /* 0x000fea0003800000 */
.L_x_38708:
[----:B------:R-:W-:Y:S01]  /*30f0*/  LEA R5, R0, 0x37800000, 0x17 ;  /* 0x3780000000057811 */ /* 0x000fe200078eb8ff */
[----:B------:R-:W-:-:S05]  /*3100*/  IMAD.SHL.U32 R0, R3, 0x200000, RZ ;  /* 0x0020000003007824 */ /* 0x000fca00078e00ff */
[----:B------:R-:W-:-:S07]  /*3110*/  LOP3.LUT R0, R5, R0, R6, 0xfe, !PT ;  /* 0x0000000005007212 */ /* 0x000fce00078efe06 */
.L_x_38707:
[----:B------:R-:W-:Y:S05]  /*3120*/  BSYNC B0 ;  /* 0x0000000000007941 */ /* 0x000fea0003800000 */
.L_x_38706:
[----:B------:R-:W-:-:S04]  /*3130*/  F2FP.BF16.F32.PACK_AB R0, RZ, R0 ;  /* 0x00000000ff00723e */ /* 0x000fc800000010ff */
[----:B------:R-:W-:Y:S01]  /*3140*/  PRMT R24, R0, 0x7610, R24 ;  /* 0x0000761000187816 */ /* 0x000fe20000000018 */
[----:B------:R-:W-:Y:S06]  /*3150*/  BRA `(.L_x_38687) ;  /* 0x0000000000b47947 */ /* 0x000fec0003800000 */
.L_x_38699:
        /* <DEDUP_REMOVED lines=14> */
.L_x_38713:
[----:B------:R-:W-:Y:S05]  /*3240*/  BSYNC B0 ;  /* 0x0000000000007941 */ /* 0x000fea0003800000 */
.L_x_38712:
[----:B------:R-:W-:-:S04]  /*3250*/  F2FP.BF16.F32.PACK_AB R0, RZ, R0 ;  /* 0x00000000ff00723e */ /* 0x000fc800000010ff */
[----:B------:R-:W-:Y:S01]  /*3260*/  PRMT R24, R0, 0x7610, R24 ;  /* 0x0000761000187816 */ /* 0x000fe20000000018 */
[----:B------:R-:W-:Y:S06]  /*3270*/  BRA `(.L_x_38687) ;  /* 0x00000000006c7947 */ /* 0x000fec0003800000 */
.L_x_38686:
        /* <DEDUP_REMOVED lines=16> */
.L_x_38714:
[----:B------:R-:W-:Y:S01]  /*3380*/  PRMT R24, RZ, 0x7610, R24 ;  /* 0x00007610ff187816 */ /* 0x000fe20000000018 */
[----:B------:R-:W-:Y:S06]  /*3390*/  BRA `(.L_x_38687) ;  /* 0x0000000000247947 */ /* 0x000fec0003800000 */
.L_x_38711:
[----:B------:R-:W2:Y:S02]  /*33a0*/  LDG.E.64 R4, desc[UR36][R4.64] ;  /* 0x0000002404047981 */ /* 0x000ea4000c1e1b00 */
[----:B--2---:R-:W0:Y:S02]  /*33b0*/  I2F.U64 R0, R4 ;  /* 0x0000000400007312 */ /* 0x004e240000301000 */
[----:B0-----:R-:W-:-:S04]  /*33c0*/  F2FP.BF16.F32.PACK_AB R0, RZ, R0 ;  /* 0x00000000ff00723e */ /* 0x001fc800000010ff */
[----:B------:R-:W-:Y:S01]  /*33d0*/  PRMT R24, R0, 0x7610, R24 ;  /* 0x0000761000187816 */ /* 0x000fe20000000018 */
[----:B------:R-:W-:Y:S06]  /*33e0*/  BRA `(.L_x_38687) ;  /* 0x0000000000107947 */ /* 0x000fec0003800000 */
.L_x_38710:
[----:B------:R-:W2:Y:S02]  /*33f0*/  LDG.E R4, desc[UR36][R4.64] ;  /* 0x0000002404047981 */ /* 0x000ea4000c1e1900 */
[----:B--2---:R-:W-:-:S04]  /*3400*/  I2FP.F32.U32 R0, R4 ;  /* 0x0000000400007245 */ /* 0x004fc80000201000 */
[----:B------:R-:W-:-:S04]  /*3410*/  F2FP.BF16.F32.PACK_AB R0, RZ, R0 ;  /* 0x00000000ff00723e */ /* 0x000fc800000010ff */
[----:B------:R-:W-:-:S07]  /*3420*/  PRMT R24, R0, 0x7610, R24 ;  /* 0x0000761000187816 */ /* 0x000fce0000000018 */
.L_x_38687:
[----:B------:R-:W-:-:S07]  /*3430*/  VIADD R23, R23, 0x80 ;  /* 0x0000008017177836 */ /* 0x000fce0000000000 */
.L_x_38681:
[----:B------:R-:W-:Y:S05]  /*3440*/  BSYNC B6 ;  /* 0x0000000000067941 */ /* 0x000fea0003800000 */
.L_x_38680:
        /* <DEDUP_REMOVED lines=25> */
.L_x_38720:
[----:B------:R-:W2:Y:S02]  /*35e0*/  LDG.E.U8 R4, desc[UR36][R4.64] ;  /* 0x0000002404047981 */ /* 0x000ea4000c1e1100 */
[----:B--2---:R-:W-:-:S04]  /*35f0*/  I2FP.F32.U32 R0, R4 ;  /* 0x0000000400007245 */ /* 0x004fc80000201000 */
[----:B------:R-:W-:-:S04]  /*3600*/  F2FP.BF16.F32.PACK_AB R0, RZ, R0 ;  /* 0x00000000ff00723e */ /* 0x000fc800000010ff */
[----:B------:R-:W-:Y:S01]  /*3610*/  PRMT R18, R0, 0x7610, R18 ;  /* 0x0000761000127816 */ /* 0x000fe20000000012 */
[----:B------:R-:W-:Y:S06]  /*3620*/  BRA `(.L_x_38716) ;  /* 0x0000000c00c87947 */ /* 0x000fec0003800000 */
.L_x_38719:
        /* <DEDUP_REMOVED lines=11> */
.L_x_38723:
[----:B------:R-:W2:Y:S02]  /*36e0*/  LDG.E R4, desc[UR36][R4.64] ;  /* 0x0000002404047981 */ /* 0x000ea4000c1e1900 */
[----:B--2---:R-:W-:-:S04]  /*36f0*/  I2FP.F32.S32 R0, R4 ;  /* 0x0000000400007245 */ /* 0x004fc80000201400 */
[----:B------:R-:W-:-:S04]  /*3700*/  F2FP.BF16.F32.PACK_AB R0, RZ, R0 ;  /* 0x00000000ff00723e */ /* 0x000fc800000010ff */
[----:B------:R-:W-:Y:S01]  /*3710*/  PRMT R18, R0, 0x7610, R18 ;  /* 0x0000761000127816 */ /* 0x000fe20000000012 */
[----:B------:R-:W-:Y:S06]  /*3720*/  BRA `(.L_x_38716) ;  /* 0x0000000c00887947 */ /* 0x000fec0003800000 */
.L_x_38722:
[----:B------:R-:W2:Y:S02]  /*3730*/  LDG.E.U16 R4, desc[UR36][R4.64] ;  /* 0x0000002404047981 */ /* 0x000ea4000c1e1500 */
[----:B--2---:R-:W0:Y:S02]  /*3740*/  I2F.S16 R0, R4 ;  /* 0x0000000400007306 */ /* 0x004e240000101400 */
[----:B0-----:R-:W-:-:S04]  /*3750*/  F2FP.BF16.F32.PACK_AB R0, RZ, R0 ;  /* 0x00000000ff00723e */ /* 0x001fc800000010ff */
[----:B------:R-:W-:Y:S01]  /*3760*/  PRMT R18, R0, 0x7610, R18 ;  /* 0x0000761000127816 */ /* 0x000fe20000000012 */
[----:B------:R-:W-:Y:S06]  /*3770*/  BRA `(.L_x_38716) ;  /* 0x0000000c00747947 */ /* 0x000fec0003800000 */
.L_x_38718:
        /* <DEDUP_REMOVED lines=9> */
.L_x_38725:
[----:B------:R-:W2:Y:S02]  /*3810*/  LDG.E.U16 R0, desc[UR36][R4.64] ;  /* 0x0000002404007981 */ /* 0x000ea4000c1e1500 */
[----:B--2---:R-:W-:-:S05]  /*3820*/  HADD2.F32 R0, -RZ, R0.H0_H0 ;  /* 0x20000000ff007230 */ /* 0x004fca0000004100 */
[----:B------:R-:W-:-:S04]  /*3830*/  F2FP.BF16.F32.PACK_AB R0, RZ, R0 ;  /* 0x00000000ff00723e */ /* 0x000fc800000010ff */
[----:B------:R-:W-:Y:S01]  /*3840*/  PRMT R18, R0, 0x7610, R18 ;  /* 0x0000761000127816 */ /* 0x000fe20000000012 */
[----:B------:R-:W-:Y:S06]  /*3850*/  BRA `(.L_x_38716) ;  /* 0x0000000c003c7947 */ /* 0x000fec0003800000 */
.L_x_38724:
        /* <DEDUP_REMOVED lines=9> */
.L_x_38727:
[----:B------:R-:W2:Y:S02]  /*38f0*/  LDG.E.U16 R4, desc[UR36][R4.64] ;  /* 0x0000002404047981 */ /* 0x000ea4000c1e1500 */
[----:B--2---:R-:W-:-:S05]  /*3900*/  HADD2.F32 R0, -RZ, R4.H0_H0 ;  /* 0x20000004ff007230 */ /* 0x004fca0000004100 */
[----:B------:R-:W-:-:S04]  /*3910*/  F2FP.BF16.F32.PACK_AB R0, RZ, R0 ;  /* 0x00000000ff00723e */ /* 0x000fc800000010ff */
[----:B------:R-:W-:Y:S01]  /*3920*/  PRMT R18, R0, 0x7610, R18 ;  /* 0x0000761000127816 */ /* 0x000fe20000000012 */
[----:B------:R-:W-:Y:S06]  /*3930*/  BRA `(.L_x_38716) ;  /* 0x0000000c00047947 */ /* 0x000fec0003800000 */
.L_x_38726:
        /* <DEDUP_REMOVED lines=9> */
.L_x_38717:
        /* <DEDUP_REMOVED lines=14> */
.L_x_38730:
        /* <DEDUP_REMOVED lines=9> */
.L_x_38729:
        /* <DEDUP_REMOVED lines=28> */
.L_x_38732:
        /* <DEDUP_REMOVED lines=15> */
.L_x_38731:
[----:B------:R1:W5:Y:S01]  /*3df0*/  LDG.E.U16 R18, desc[UR36][R4.64] ;  /* 0x0000002404127981 */ /* 0x000362000c1e1500 */
[----:B------:R-:W-:Y:S05]  /*3e00*/  BRA `(.L_x_38716) ;  /* 0x0000000400d07947 */ /* 0x000fea0003800000 */
.L_x_38728:
        /* <DEDUP_REMOVED lines=13> */
.L_x_38735:
        /* <DEDUP_REMOVED lines=21> */
.L_x_38739:
[----:B------:R-:W-:Y:S05]  /*4030*/  BSYNC B1 ;  /* 0x0000000000017941 */ /* 0x000fea0003800000 */
.L_x_38738:
[----:B------:R-:W-:Y:S01]  /*4040*/  LEA R5, R0, 0x3b800000, 0x17 ;  /* 0x3b80000000057811 */ /* 0x000fe200078eb8ff */
[----:B------:R-:W-:-:S05]  /*4050*/  IMAD.SHL.U32 R0, R3, 0x100000, RZ ;  /* 0x0010000003007824 */ /* 0x000fca00078e00ff */
[----:B------:R-:W-:-:S07]  /*4060*/  LOP3.LUT R0, R5, R0, R6, 0xfe, !PT ;  /* 0x0000000005007212 */ /* 0x000fce00078efe06 */
.L_x_38737:
[----:B------:R-:W-:Y:S05]  /*4070*/  BSYNC B0 ;  /* 0x0000000000007941 */ /* 0x000fea0003800000 */
.L_x_38736:
[----:B------:R-:W-:-:S04]  /*4080*/  F2FP.BF16.F32.PACK_AB R0, RZ, R0 ;  /* 0x00000000ff00723e */ /* 0x000fc800000010ff */
[----:B------:R-:W-:Y:S01]  /*4090*/  PRMT R18, R0, 0x7610, R18 ;  /* 0x0000761000127816 */ /* 0x000fe20000000012 */
[----:B------:R-:W-:Y:S06]  /*40a0*/  BRA `(.L_x_38716) ;  /* 0x0000000400287947 */ /* 0x000fec0003800000 */
.L_x_38734:
        /* <DEDUP_REMOVED lines=21> */
.L_x_38743:
[----:B------:R-:W-:Y:S05]  /*4200*/  BSYNC B1 ;  /* 0x0000000000017941 */ /* 0x000fea0003800000 */
.L_x_38742:
[----:B------:R-:W-:Y:S01]  /*4210*/  LEA R5, R0, 0x37800000, 0x17 ;  /* 0x3780000000057811 */ /* 0x000fe200078eb8ff */
[----:B------:R-:W-:-:S05]  /*4220*/  IMAD.SHL.U32 R0, R3, 0x200000, RZ ;  /* 0x0020000003007824 */ /* 0x000fca00078e00ff */
[----:B------:R-:W-:-:S07]  /*4230*/  LOP3.LUT R0, R5, R0, R6, 0xfe, !PT ;  /* 0x0000000005007212 */ /* 0x000fce00078efe06 */
.L_x_38741:
[----:B------:R-:W-:Y:S05]  /*4240*/  BSYNC B0 ;  /* 0x0000000000007941 */ /* 0x000fea0003800000 */
.L_x_38740:
[----:B------:R-:W-:-:S04]  /*4250*/  F2FP.BF16.F32.PACK_AB R0, RZ, R0 ;  /* 0x00000000ff00723e */ /* 0x000fc800000010ff */
[----:B------:R-:W-:Y:S01]  /*4260*/  PRMT R18, R0, 0x7610, R18 ;  /* 0x0000761000127816 */ /* 0x000fe20000000012 */
[----:B------:R-:W-:Y:S06]  /*4270*/  BRA `(.L_x_38716) ;  /* 0x0000000000b47947 */ /* 0x000fec0003800000 */
.L_x_38733:
        /* <DEDUP_REMOVED lines=14> */
.L_x_38747:
[----:B------:R-:W-:Y:S05]  /*4360*/  BSYNC B0 ;  /* 0x0000000000007941 */ /* 0x000fea0003800000 */
.L_x_38746:
[----:B------:R-:W-:-:S04]  /*4370*/  F2FP.BF16.F32.PACK_AB R0, RZ, R0 ;  /* 0x00000000ff00723e */ /* 0x000fc800000010ff */
[----:B------:R-:W-:Y:S01]  /*4380*/  PRMT R18, R0, 0x7610, R18 ;  /* 0x0000761000127816 */ /* 0x000fe20000000012 */
[----:B------:R-:W-:Y:S06]  /*4390*/  BRA `(.L_x_38716) ;  /* 0x00000000006c7947 */ /* 0x000fec0003800000 */
.L_x_38721:
        /* <DEDUP_REMOVED lines=16> */
.L_x_38748:
[----:B------:R-:W-:Y:S01]  /*44a0*/  PRMT R18, RZ, 0x7610, R18 ;  /* 0x00007610ff127816 */ /* 0x000fe20000000012 */
[----:B------:R-:W-:Y:S06]  /*44b0*/  BRA `(.L_x_38716) ;  /* 0x0000000000247947 */ /* 0x000fec0003800000 */
.L_x_38745:
[----:B------:R-:W2:Y:S02]  /*44c0*/  LDG.E.64 R4, desc[UR36][R4.64] ;  /* 0x0000002404047981 */ /* 0x000ea4000c1e1b00 */
[----:B--2---:R-:W0:Y:S02]  /*44d0*/  I2F.U64 R0, R4 ;  /* 0x0000000400007312 */ /* 0x004e240000301000 */
[----:B0-----:R-:W-:-:S04]  /*44e0*/  F2FP.BF16.F32.PACK_AB R0, RZ, R0 ;  /* 0x00000000ff00723e */ /* 0x001fc800000010ff */
[----:B------:R-:W-:Y:S01]  /*44f0*/  PRMT R18, R0, 0x7610, R18 ;  /* 0x0000761000127816 */ /* 0x000fe20000000012 */
[----:B------:R-:W-:Y:S06]  /*4500*/  BRA `(.L_x_38716) ;  /* 0x0000000000107947 */ /* 0x000fec0003800000 */
.L_x_38744:
[----:B------:R-:W2:Y:S02]  /*4510*/  LDG.E R4, desc[UR36][R4.64] ;  /* 0x0000002404047981 */ /* 0x000ea4000c1e1900 */
[----:B--2---:R-:W-:-:S04]  /*4520*/  I2FP.F32.U32 R0, R4 ;  /* 0x0000000400007245 */ /* 0x004fc80000201000 */
[----:B------:R-:W-:-:S04]  /*4530*/  F2FP.BF16.F32.PACK_AB R0, RZ, R0 ;  /* 0x00000000ff00723e */ /* 0x000fc800000010ff */
[----:B------:R-:W-:-:S07]  /*4540*/  PRMT R18, R0, 0x7610, R18 ;  /* 0x0000761000127816 */ /* 0x000fce0000000012 */
.L_x_38716:
[----:B------:R-:W-:Y:S05]  /*4550*/  BSYNC B6 ;  /* 0x0000000000067941 */ /* 0x000fea0003800000 */
.L_x_38715:
[----:B------:R-:W2:Y:S01]  /*4560*/  S2R R25, SR_TID.X ;  /* 0x0000000000197919 */ /* 0x000ea20000002100 */
[----:B------:R-:W3:Y:S01]  /*4570*/  LDC.U16 R6, c[0x0][0x218] ;  /* 0x00008600ff067b82 */ /* 0x000ee20000000400 */
[----:B------:R-:W-:Y:S01]  /*4580*/  BSSY B6, `(.L_x_38749) ;  /* 0x0000132000067945 */ /* 0x000fe20003800000 */
[C---:B--2---:R-:W-:Y:S01]  /*4590*/  ISETP.GE.AND P3, PT, R25.reuse, R16, PT ;  /* 0x000000101900720c */ /* 0x044fe20003f66270 */
[C---:B------:R-:W-:Y:S02]  /*45a0*/  VIADD R23, R25.reuse, 0x80 ;  /* 0x0000008019177836 */ /* 0x040fe40000000000 */
[----:B------:R-:W-:-:S03]  /*45b0*/  VIADD R7, R25, 0x100 ;  /* 0x0000010019077836 */ /* 0x000fc60000000000 */
[-C--:B------:R-:W-:Y:S02]  /*45c0*/  ISETP.GE.AND P0, PT, R23, R16.reuse, PT ;  /* 0x000000101700720c */ /* 0x080fe40003f06270 */
[----:B------:R-:W-:-:S05]  /*45d0*/  ISETP.GE.AND P1, PT, R7, R16, PT ;  /* 0x000000100700720c */ /* 0x000fca0003f26270 */
[C---:B---3--:R-:W-:Y:S02]  /*45e0*/  @!P3 IMAD.U32 R0, R6.reuse, 0x10000, RZ ;  /* 0x000100000600b824 */ /* 0x048fe400078e00ff */
[----:B01---5:R-:W-:Y:S02]  /*45f0*/  @!P3 IMAD.U32 R4, R19, 0x10000, RZ ;  /* 0x000100001304b824 */ /* 0x023fe400078e00ff */
[----:B------:R0:W1:Y:S04]  /*4600*/  @!P3 MUFU.LG2 R5, R0 ;  /* 0x000000000005b308 */ /* 0x0000680000000c00 */
[----:B------:R-:W-:Y:S02]  /*4610*/  @!P1 IMAD.U32 R7, R6, 0x10000, RZ ;  /* 0x0001000006079824 */ /* 0x000fe400078e00ff */
[----:B------:R-:W-:-:S02]  /*4620*/  @!P1 IMAD.U32 R24, R24, 0x10000, RZ ;  /* 0x0001000018189824 */ /* 0x000fc400078e00ff */
[----:B0-----:R-:W-:Y:S02]  /*4630*/  @!P0 IMAD.U32 R0, R17, 0x10000, RZ ;  /* 0x0001000011008824 */ /* 0x001fe400078e00ff */
[----:B------:R-:W0:Y:S01]  /*4640*/  @!P1 MUFU.LG2 R7, R7 ;  /* 0x0000000700079308 */ /* 0x000e220000000c00 */
[----:B-1----:R-:W-:Y:S01]  /*4650*/  @!P3 FMUL.FTZ R4, R4, R5 ;  /* 0x000000050404b220 */ /* 0x002fe20000410000 */
[----:B------:R-:W-:-:S05]  /*4660*/  VIADD R5, R25, 0x180 ;  /* 0x0000018019057836 */ /* 0x000fca0000000000 */
[----:B------:R-:W-:Y:S01]  /*4670*/  ISETP.GE.AND P2, PT, R5, R16, PT ;  /* 0x000000100500720c */ /* 0x000fe20003f46270 */
[----:B------:R-:W-:Y:S01]  /*4680*/  @!P0 IMAD.U32 R5, R6, 0x10000, RZ ;  /* 0x0001000006058824 */ /* 0x000fe200078e00ff */
[----:B------:R-:W-:Y:S01]  /*4690*/  @!P3 MUFU.EX2 R4, R4 ;  /* 0x000000040004b308 */ /* 0x000fe20000000800 */
[----:B0-----:R-:W-:-:S07]  /*46a0*/  @!P1 FMUL.FTZ R24, R7, R24 ;  /* 0x0000001807189220 */ /* 0x001fce0000410000 */
[----:B------:R-:W0:Y:S03]  /*46b0*/  @!P0 MUFU.LG2 R5, R5 ;  /* 0x0000000500058308 */ /* 0x000e260000000c00 */
[----:B------:R-:W-:Y:S02]  /*46c0*/  @!P2 IMAD.U32 R6, R6, 0x10000, RZ ;  /* 0x000100000606a824 */ /* 0x000fe400078e00ff */
[----:B------:R-:W-:-:S03]  /*46d0*/  @!P2 IMAD.U32 R18, R18, 0x10000, RZ ;  /* 0x000100001212a824 */ /* 0x000fc600078e00ff */
[----:B------:R-:W1:Y:S08]  /*46e0*/  @!P2 MUFU.LG2 R9, R6 ;  /* 0x000000060009a308 */ /* 0x000e700000000c00 */
[----:B------:R-:W2:Y:S01]  /*46f0*/  @!P1 MUFU.EX2 R24, R24 ;  /* 0x0000001800189308 */ /* 0x000ea20000000800 */
[----:B0-----:R-:W-:-:S07]  /*4700*/  @!P0 FMUL.FTZ R0, R5, R0 ;  /* 0x0000000005008220 */ /* 0x001fce0000410000 */
[----:B------:R-:W0:Y:S01]  /*4710*/  @!P0 MUFU.EX2 R0, R0 ;  /* 0x0000000000008308 */ /* 0x000e220000000800 */
[----:B-1----:R-:W-:Y:S02]  /*4720*/  @!P2 FMUL.FTZ R5, R9, R18 ;  /* 0x000000120905a220 */ /* 0x002fe40000410000 */
[----:B------:R-:W1:Y:S05]  /*4730*/  LDC.U8 R18, c[0x0][0x244] ;  /* 0x00009100ff127b82 */ /* 0x000e6a0000000000 */
[----:B------:R-:W3:Y:S08]  /*4740*/  @!P2 MUFU.EX2 R5, R5 ;  /* 0x000000050005a308 */ /* 0x000ef00000000800 */
[----:B------:R4:W0:Y:S08]  /*4750*/  @!P3 F2F.BF16.F32 R3, R4 ;  /* 0x000000040003b304 */ /* 0x0008300000202000 */
[----:B--2---:R4:W2:Y:S08]  /*4760*/  @!P1 F2F.BF16.F32 R17, R24 ;  /* 0x0000001800119304 */ /* 0x0048b00000202000 */
[----:B0-----:R4:W0:Y:S08]  /*4770*/  @!P0 F2F.BF16.F32 R22, R0 ;  /* 0x0000000000168304 */ /* 0x0018300000202000 */
[----:B---3--:R4:W3:Y:S01]  /*4780*/  @!P2 F2F.BF16.F32 R19, R5 ;  /* 0x000000050013a304 */ /* 0x0088e20000202000 */
[----:B--2---:R-:W-:Y:S05]  /*4790*/  @P3 BRA `(.L_x_38750) ;  /* 0x0000001000403947 */ /* 0x004fea0003800000 */
[----:B------:R-:W2:Y:S01]  /*47a0*/  LDC.64 R8, c[0x0][0x228] ;  /* 0x00008a00ff087b82 */ /* 0x000ea20000000a00 */
[----:B-1--4-:R-:W-:Y:S01]  /*47b0*/  PRMT R0, R18, 0x9910, RZ ;  /* 0x0000991012007816 */ /* 0x012fe200000000ff */
        /* <DEDUP_REMOVED lines=17> */
[----:B------:R-:W1:Y:S02]  /*48d0*/  F2I.FTZ.TRUNC.NTZ R3, R3 ;  /* 0x0000000300037305 */ /* 0x000e64000021f100 */
[----:B-1----:R1:W-:Y:S01]  /*48e0*/  STG.E.U8 desc[UR36][R8.64], R3 ;  /* 0x0000000308007986 */ /* 0x0023e2000c101124 */
[----:B------:R-:W-:Y:S05]  /*48f0*/  BRA `(.L_x_38750) ;  /* 0x0000000c00e87947 */ /* 0x000fea0003800000 */
.L_x_38754:
[----:B------:R-:W-:Y:S02]  /*4900*/  IMAD.U32 R5, R3, 0x10000, RZ ;  /* 0x0001000003057824 */ /* 0x000fe400078e00ff */
[----:B------:R-:W-:-:S04]  /*4910*/  IMAD.MOV.U32 R25, RZ, RZ, R23 ;  /* 0x000000ffff197224 */ /* 0x000fc800078e0017 */
[----:B------:R-:W1:Y:S02]  /*4920*/  F2I.S64.TRUNC R4, R5 ;  /* 0x0000000500047311 */ /* 0x000e64000020d900 */
[----:B-1----:R1:W-:Y:S01]  /*4930*/  STG.E.U8 desc[UR36][R8.64], R4 ;  /* 0x0000000408007986 */ /* 0x0023e2000c101124 */
[----:B------:R-:W-:Y:S05]  /*4940*/  BRA `(.L_x_38750) ;  /* 0x0000000c00d47947 */ /* 0x000fea0003800000 */
.L_x_38753:
        /* <DEDUP_REMOVED lines=8> */
[----:B------:R-:W1:Y:S02]  /*49d0*/  F2I.S64.TRUNC R4, R4 ;  /* 0x0000000400047311 */ /* 0x000e64000020d900 */
[----:B-1----:R1:W-:Y:S01]  /*49e0*/  STG.E.64 desc[UR36][R8.64], R4 ;  /* 0x0000000408007986 */ /* 0x0023e2000c101b24 */
[----:B------:R-:W-:Y:S05]  /*49f0*/  BRA `(.L_x_38750) ;  /* 0x0000000c00a87947 */ /* 0x000fea0003800000 */
.L_x_38757:
[----:B------:R-:W-:Y:S02]  /*4a00*/  IMAD.U32 R3, R3, 0x10000, RZ ;  /* 0x0001000003037824 */ /* 0x000fe400078e00ff */
[----:B------:R-:W-:-:S04]  /*4a10*/  IMAD.MOV.U32 R25, RZ, RZ, R23 ;  /* 0x000000ffff197224 */ /* 0x000fc800078e0017 */
[----:B------:R-:W1:Y:S02]  /*4a20*/  F2I.FTZ.TRUNC.NTZ R3, R3 ;  /* 0x0000000300037305 */ /* 0x000e64000021f100 */
[----:B-1----:R1:W-:Y:S01]  /*4a30*/  STG.E desc[UR36][R8.64], R3 ;  /* 0x0000000308007986 */ /* 0x0023e2000c101924 */
[----:B------:R-:W-:Y:S05]  /*4a40*/  BRA `(.L_x_38750) ;  /* 0x0000000c00947947 */ /* 0x000fea0003800000 */
.L_x_38756:
[----:B------:R-:W-:Y:S02]  /*4a50*/  IMAD.U32 R3, R3, 0x10000, RZ ;  /* 0x0001000003037824 */ /* 0x000fe400078e00ff */
[----:B------:R-:W-:-:S04]  /*4a60*/  IMAD.MOV.U32 R25, RZ, RZ, R23 ;  /* 0x000000ffff197224 */ /* 0x000fc800078e0017 */
[----:B------:R-:W1:Y:S02]  /*4a70*/  F2I.FTZ.TRUNC.NTZ R3, R3 ;  /* 0x0000000300037305 */ /* 0x000e64000021f100 */
[----:B-1----:R1:W-:Y:S01]  /*4a80*/  STG.E.U16 desc[UR36][R8.64], R3 ;  /* 0x0000000308007986 */ /* 0x0023e2000c101524 */
[----:B------:R-:W-:Y:S05]  /*4a90*/  BRA `(.L_x_38750) ;  /* 0x0000000c00807947 */ /* 0x000fea0003800000 */
.L_x_38752:
        /* <DEDUP_REMOVED lines=10> */
.L_x_38759:
[----:B------:R-:W-:Y:S02]  /*4b40*/  IMAD.U32 R0, R3, 0x10000, RZ ;  /* 0x0001000003007824 */ /* 0x000fe400078e00ff */
[----:B------:R-:W-:-:S03]  /*4b50*/  IMAD.MOV.U32 R25, RZ, RZ, R23 ;  /* 0x000000ffff197224 */ /* 0x000fc600078e0017 */
[----:B------:R-:W-:-:S05]  /*4b60*/  F2FP.F16.F32.PACK_AB R0, RZ, R0 ;  /* 0x00000000ff00723e */ /* 0x000fca00000000ff */
[----:B------:R1:W-:Y:S01]  /*4b70*/  STG.E.U16 desc[UR36][R8.64], R0 ;  /* 0x0000000008007986 */ /* 0x0003e2000c101524 */
[----:B------:R-:W-:Y:S05]  /*4b80*/  BRA `(.L_x_38750) ;  /* 0x0000000c00447947 */ /* 0x000fea0003800000 */
.L_x_38758:
        /* <DEDUP_REMOVED lines=11> */
.L_x_38761:
[----:B------:R-:W-:Y:S02]  /*4c40*/  IMAD.U32 R3, R3, 0x10000, RZ ;  /* 0x0001000003037824 */ /* 0x000fe400078e00ff */
[----:B------:R-:W-:-:S03]  /*4c50*/  IMAD.MOV.U32 R25, RZ, RZ, R23 ;  /* 0x000000ffff197224 */ /* 0x000fc600078e0017 */
[----:B------:R-:W-:-:S04]  /*4c60*/  F2FP.F16.F32.PACK_AB R3, RZ, R3 ;  /* 0x00000003ff03723e */ /* 0x000fc800000000ff */
[----:B------:R-:W-:-:S05]  /*4c70*/  PRMT R3, R3, 0x5410, RZ ;  /* 0x0000541003037816 */ /* 0x000fca00000000ff */
[----:B------:R1:W-:Y:S01]  /*4c80*/  STG.E desc[UR36][R8.64], R3 ;  /* 0x0000000308007986 */ /* 0x0003e2000c101924 */
[----:B------:R-:W-:Y:S05]  /*4c90*/  BRA `(.L_x_38750) ;  /* 0x0000000c00007947 */ /* 0x000fea0003800000 */
.L_x_38760:
[----:B------:R-:W-:Y:S02]  /*4ca0*/  IMAD.U32 R4, R3, 0x10000, RZ ;  /* 0x0001000003047824 */ /* 0x000fe400078e00ff */
[----:B------:R-:W-:Y:S02]  /*4cb0*/  IMAD.MOV.U32 R25, RZ, RZ, R23 ;  /* 0x000000ffff197224 */ /* 0x000fe400078e0017 */
[----:B------:R-:W-:-:S06]  /*4cc0*/  FMUL.FTZ R4, R4, 1 ;  /* 0x3f80000004047820 */ /* 0x000fcc0000410000 */
[----:B------:R-:W1:Y:S02]  /*4cd0*/  F2F.F64.F32 R4, R4 ;  /* 0x0000000400047310 */ /* 0x000e640000201800 */
[----:B-1----:R1:W-:Y:S01]  /*4ce0*/  STG.E.64 desc[UR36][R8.64], R4 ;  /* 0x0000000408007986 */ /* 0x0023e2000c101b24 */
[----:B------:R-:W-:Y:S05]  /*4cf0*/  BRA `(.L_x_38750) ;  /* 0x0000000800e87947 */ /* 0x000fea0003800000 */
.L_x_38751:
        /* <DEDUP_REMOVED lines=14> */
.L_x_38764:
[----:B------:R-:W-:Y:S01]  /*4de0*/  IMAD.U32 R3, R3, 0x10000, RZ ;  /* 0x0001000003037824 */ /* 0x000fe200078e00ff */
[----:B------:R-:W-:Y:S01]  /*4df0*/  CS2R R6, SRZ ;  /* 0x0000000000067805 */ /* 0x000fe2000001ff00 */
[----:B------:R-:W-:Y:S02]  /*4e00*/  IMAD.MOV.U32 R25, RZ, RZ, R23 ;  /* 0x000000ffff197224 */ /* 0x000fe400078e0017 */
[----:B------:R-:W-:-:S04]  /*4e10*/  FMUL.FTZ R3, R3, 1 ;  /* 0x3f80000003037820 */ /* 0x000fc80000410000 */
[----:B------:R-:W1:Y:S02]  /*4e20*/  F2F.F64.F32 R4, R3 ;  /* 0x0000000300047310 */ /* 0x000e640000201800 */
[----:B-1----:R1:W-:Y:S01]  /*4e30*/  STG.E.128 desc[UR36][R8.64], R4 ;  /* 0x0000000408007986 */ /* 0x0023e2000c101d24 */
[----:B------:R-:W-:Y:S05]  /*4e40*/  BRA `(.L_x_38750) ;  /* 0x0000000800947947 */ /* 0x000fea0003800000 */
.L_x_38763:
        /* <DEDUP_REMOVED lines=21> */
.L_x_38768:
[----:B------:R-:W-:Y:S05]  /*4fa0*/  BSYNC B0 ;  /* 0x0000000000007941 */ /* 0x000fea0003800000 */
.L_x_38767:
[----:B------:R-:W-:Y:S01]  /*4fb0*/  LOP3.LUT R5, R0, R5, RZ, 0xfc, !PT ;  /* 0x0000000500057212 */ /* 0x000fe200078efcff */
[----:B------:R-:W-:-:S04]  /*4fc0*/  IMAD.MOV.U32 R25, RZ, RZ, R23 ;  /* 0x000000ffff197224 */ /* 0x000fc800078e0017 */
[----:B------:R1:W-:Y:S01]  /*4fd0*/  STG.E.U8 desc[UR36][R8.64], R5 ;  /* 0x0000000508007986 */ /* 0x0003e2000c101124 */
[----:B------:R-:W-:Y:S05]  /*4fe0*/  BRA `(.L_x_38750) ;  /* 0x00000008002c7947 */ /* 0x000fea0003800000 */
.L_x_38766:
        /* <DEDUP_REMOVED lines=13> */
.L_x_38770:
[----:B------:R-:W-:Y:S01]  /*50c0*/  IMAD.MOV.U32 R0, RZ, RZ, 0x7f ;  /* 0x0000007fff007424 */ /* 0x000fe200078e00ff */
[----:B------:R-:W-:-:S04]  /*50d0*/  ISETP.GT.U32.AND P0, PT, R3, 0x7f800000, PT ;  /* 0x7f8000000300780c */ /* 0x000fc80003f04070 */
[----:B------:R-:W-:-:S09]  /*50e0*/  SEL R0, R0, 0x7c, P0 ;  /* 0x0000007c00007807 */ /* 0x000fd20000000000 */
.L_x_38771:
[----:B------:R-:W-:Y:S05]  /*50f0*/  BSYNC B0 ;  /* 0x0000000000007941 */ /* 0x000fea0003800000 */
.L_x_38769:
[----:B------:R-:W-:Y:S01]  /*5100*/  LOP3.LUT R3, R5, 0x80000000, RZ, 0xc0, !PT ;  /* 0x8000000005037812 */ /* 0x000fe200078ec0ff */
[----:B------:R-:W-:-:S03]  /*5110*/  IMAD.MOV.U32 R25, RZ, RZ, R23 ;  /* 0x000000ffff197224 */ /* 0x000fc600078e0017 */
[----:B------:R-:W-:-:S04]  /*5120*/  SHF.R.U32.HI R3, RZ, 0x18, R3 ;  /* 0x00000018ff037819 */ /* 0x000fc80000011603 */
[----:B------:R-:W-:-:S05]  /*5130*/  LOP3.LUT R3, R0, R3, RZ, 0xfc, !PT ;  /* 0x0000000300037212 */ /* 0x000fca00078efcff */
[----:B------:R1:W-:Y:S01]  /*5140*/  STG.E.U8 desc[UR36][R8.64], R3 ;  /* 0x0000000308007986 */ /* 0x0003e2000c101124 */
[----:B------:R-:W-:Y:S05]  /*5150*/  BRA `(.L_x_38750) ;  /* 0x0000000400d07947 */ /* 0x000fea0003800000 */
.L_x_38765:
[----:B------:R1:W-:Y:S01]  /*5160*/  STG.E.U16 desc[UR36][R8.64], R3 ;  /* 0x0000000308007986 */ /* 0x0003e2000c101524 */
[----:B------:R-:W-:Y:S01]  /*5170*/  IMAD.MOV.U32 R25, RZ, RZ, R23 ;  /* 0x000000ffff197224 */ /* 0x000fe200078e0017 */
[----:B------:R-:W-:Y:S06]  /*5180*/  BRA `(.L_x_38750) ;  /* 0x0000000400c47947 */ /* 0x000fec0003800000 */
.L_x_38762:
        /* <DEDUP_REMOVED lines=10> */
[----:B------:R-:W1:Y:S02]  /*5230*/  F2I.FTZ.U32.TRUNC.NTZ R3, R3 ;  /* 0x0000000300037305 */ /* 0x000e64000021f000 */
[----:B-1----:R1:W-:Y:S01]  /*5240*/  STG.E.U16 desc[UR36][R8.64], R3 ;  /* 0x0000000308007986 */ /* 0x0023e2000c101524 */
[----:B------:R-:W-:Y:S05]  /*5250*/  BRA `(.L_x_38750) ;  /* 0x0000000400907947 */ /* 0x000fea0003800000 */
.L_x_38774:
        /* <DEDUP_REMOVED lines=17> */
.L_x_38777:
[----:B------:R-:W-:-:S04]  /*5370*/  LOP3.LUT R3, R5, 0x80000000, RZ, 0xc0, !PT ;  /* 0x8000000005037812 */ /* 0x000fc800078ec0ff */
[----:B------:R-:W-:-:S04]  /*5380*/  SHF.R.U32.HI R3, RZ, 0x18, R3 ;  /* 0x00000018ff037819 */ /* 0x000fc80000011603 */
[----:B------:R-:W-:-:S04]  /*5390*/  LOP3.LUT R0, R0, R3, RZ, 0xfc, !PT ;  /* 0x0000000300007212 */ /* 0x000fc800078efcff */
[----:B------:R-:W-:-:S07]  /*53a0*/  PRMT R4, R0, 0x7610, R4 ;  /* 0x0000761000047816 */ /* 0x000fce0000000004 */
.L_x_38776:
[----:B------:R-:W-:Y:S05]  /*53b0*/  BSYNC B0 ;  /* 0x0000000000007941 */ /* 0x000fea0003800000 */
.L_x_38775:
[----:B------:R1:W-:Y:S01]  /*53c0*/  STG.E.U8 desc[UR36][R8.64], R4 ;  /* 0x0000000408007986 */ /* 0x0003e2000c101124 */
[----:B------:R-:W-:Y:S01]  /*53d0*/  IMAD.MOV.U32 R25, RZ, RZ, R23 ;  /* 0x000000ffff197224 */ /* 0x000fe200078e0017 */
[----:B------:R-:W-:Y:S06]  /*53e0*/  BRA `(.L_x_38750) ;  /* 0x00000004002c7947 */ /* 0x000fec0003800000 */
.L_x_38773:
        /* <DEDUP_REMOVED lines=17> */
.L_x_38780:
[----:B------:R-:W-:-:S04]  /*5500*/  LOP3.LUT R3, R5, 0x80000000, RZ, 0xc0, !PT ;  /* 0x8000000005037812 */ /* 0x000fc800078ec0ff */
[----:B------:R-:W-:-:S04]  /*5510*/  SHF.R.U32.HI R3, RZ, 0x18, R3 ;  /* 0x00000018ff037819 */ /* 0x000fc80000011603 */
[----:B------:R-:W-:-:S04]  /*5520*/  LOP3.LUT R0, R0, R3, RZ, 0xfc, !PT ;  /* 0x0000000300007212 */ /* 0x000fc800078efcff */
[----:B------:R-:W-:-:S07]  /*5530*/  PRMT R4, R0, 0x7610, R4 ;  /* 0x0000761000047816 */ /* 0x000fce0000000004 */
.L_x_38779:
[----:B------:R-:W-:Y:S05]  /*5540*/  BSYNC B0 ;  /* 0x0000000000007941 */ /* 0x000fea0003800000 */
.L_x_38778:
[----:B------:R1:W-:Y:S01]  /*5550*/  STG.E.U8 desc[UR36][R8.64], R4 ;  /* 0x0000000408007986 */ /* 0x0003e2000c101124 */
[----:B------:R-:W-:Y:S01]  /*5560*/  IMAD.MOV.U32 R25, RZ, RZ, R23 ;  /* 0x000000ffff197224 */ /* 0x000fe200078e0017 */
[----:B------:R-:W-:Y:S06]  /*5570*/  BRA `(.L_x_38750) ;  /* 0x0000000000c87947 */ /* 0x000fec0003800000 */
.L_x_38772:
        /* <DEDUP_REMOVED lines=23> */
.L_x_38755:
        /* <DEDUP_REMOVED lines=16> */
.L_x_38783:
[----:B------:R-:W-:Y:S01]  /*57f0*/  IMAD.MOV.U32 R25, RZ, RZ, R23 ;  /* 0x000000ffff197224 */ /* 0x000fe200078e0017 */
[----:B------:R-:W-:Y:S06]  /*5800*/  BRA `(.L_x_38750) ;  /* 0x0000000000247947 */ /* 0x000fec0003800000 */
.L_x_38782:
[----:B------:R-:W-:Y:S02]  /*5810*/  IMAD.U32 R4, R3, 0x10000, RZ ;  /* 0x0001000003047824 */ /* 0x000fe400078e00ff */
[----:B------:R-:W-:-:S04]  /*5820*/  IMAD.MOV.U32 R25, RZ, RZ, R23 ;  /* 0x000000ffff197224 */ /* 0x000fc800078e0017 */
[----:B------:R-:W1:Y:S02]  /*5830*/  F2I.U64.TRUNC R4, R4 ;  /* 0x0000000400047311 */ /* 0x000e64000020d800 */
[----:B-1----:R1:W-:Y:S01]  /*5840*/  STG.E.64 desc[UR36][R8.64], R4 ;  /* 0x0000000408007986 */ /* 0x0023e2000c101b24 */
[----:B------:R-:W-:Y:S05]  /*5850*/  BRA `(.L_x_38750) ;  /* 0x0000000000107947 */ /* 0x000fea0003800000 */
.L_x_38781:
[----:B------:R-:W-:Y:S02]  /*5860*/  IMAD.U32 R3, R3, 0x10000, RZ ;  /* 0x0001000003037824 */ /* 0x000fe400078e00ff */
[----:B------:R-:W-:-:S04]  /*5870*/  IMAD.MOV.U32 R25, RZ, RZ, R23 ;  /* 0x000000ffff197224 */ /* 0x000fc800078e0017 */
[----:B------:R-:W1:Y:S02]  /*5880*/  F2I.FTZ.U32.TRUNC.NTZ R3, R3 ;  /* 0x0000000300037305 */ /* 0x000e64000021f000 */
[----:B-1----:R2:W-:Y:S02]  /*5890*/  STG.E desc[UR36][R8.64], R3 ;  /* 0x0000000308007986 */ /* 0x0025e4000c101924 */
.L_x_38750:
[----:B------:R-:W-:Y:S05]  /*58a0*/  BSYNC B6 ;  /* 0x0000000000067941 */ /* 0x000fea0003800000 */
.L_x_38749:
[----:B------:R-:W-:Y:S01]  /*58b0*/  ISETP.GE.AND P0, PT, R25, R16, PT ;  /* 0x000000101900720c */ /* 0x000fe20003f06270 */
[----:B------:R-:W-:-:S12]  /*58c0*/  BSSY B6, `(.L_x_38784) ;  /* 0x00001fc000067945 */ /* 0x000fd80003800000 */
[----:B------:R-:W-:Y:S05]  /*58d0*/  @P0 BRA `(.L_x_38785) ;  /* 0x0000001c00e80947 */ /* 0x000fea0003800000 */
[----:B-12---:R-:W1:Y:S01]  /*58e0*/  LDC.64 R8, c[0x0][0x228] ;  /* 0x00008a00ff087b82 */ /* 0x006e620000000a00 */
[----:B----4-:R-:W-:Y:S01]  /*58f0*/  IMAD R0, R2, 0x200, R25 ;  /* 0x0000020002007824 */ /* 0x010fe200078e0219 */
[----:B------:R-:W-:Y:S01]  /*5900*/  PRMT R4, R18, 0x9910, RZ ;  /* 0x0000991012047816 */ /* 0x000fe200000000ff */
        /* <DEDUP_REMOVED lines=15> */
[----:B0-----:R-:W-:-:S04]  /*5a00*/  IMAD.U32 R22, R22, 0x10000, RZ ;  /* 0x0001000016167824 */ /* 0x001fc800078e00ff */
[----:B------:R-:W0:Y:S02]  /*5a10*/  F2I.FTZ.TRUNC.NTZ R3, R22 ;  /* 0x0000001600037305 */ /* 0x000e24000021f100 */
[----:B0-----:R0:W-:Y:S01]  /*5a20*/  STG.E.U8 desc[UR36][R8.64], R3 ;  /* 0x0000000308007986 */ /* 0x0011e2000c101124 */
[----:B------:R-:W-:Y:S05]  /*5a30*/  BRA `(.L_x_38791) ;  /* 0x0000000c00947947 */ /* 0x000fea0003800000 */
.L_x_38789:
[----:B0-----:R-:W-:-:S06]  /*5a40*/  IMAD.U32 R5, R22, 0x10000, RZ ;  /* 0x0001000016057824 */ /* 0x001fcc00078e00ff */
[----:B------:R-:W0:Y:S02]  /*5a50*/  F2I.S64.TRUNC R4, R5 ;  /* 0x0000000500047311 */ /* 0x000e24000020d900 */
[----:B0-----:R0:W-:Y:S01]  /*5a60*/  STG.E.U8 desc[UR36][R8.64], R4 ;  /* 0x0000000408007986 */ /* 0x0011e2000c101124 */
[----:B------:R-:W-:Y:S05]  /*5a70*/  BRA `(.L_x_38791) ;  /* 0x0000000c00847947 */ /* 0x000fea0003800000 */
.L_x_38788:
[----:B------:R-:W-:-:S13]  /*5a80*/  ISETP.NE.AND P0, PT, R0, 0x2, PT ;  /* 0x000000020000780c */ /* 0x000fda0003f05270 */
[----:B------:R-:W-:Y:S05]  /*5a90*/  @!P0 BRA `(.L_x_38792) ;  /* 0x0000000000308947 */ /* 0x000fea0003800000 */
[----:B------:R-:W-:-:S13]  /*5aa0*/  ISETP.NE.AND P0, PT, R0, 0x3, PT ;  /* 0x000000030000780c */ /* 0x000fda0003f05270 */
[----:B------:R-:W-:Y:S05]  /*5ab0*/  @!P0 BRA `(.L_x_38793) ;  /* 0x0000000000188947 */ /* 0x000fea0003800000 */
[----:B------:R-:W-:-:S13]  /*5ac0*/  ISETP.NE.AND P0, PT, R0, 0x4, PT ;  /* 0x000000040000780c */ /* 0x000fda0003f05270 */
[----:B------:R-:W-:Y:S05]  /*5ad0*/  @P0 BRA `(.L_x_38790) ;  /* 0x0000000c000c0947 */ /* 0x000fea0003800000 */
[----:B0-----:R-:W-:-:S06]  /*5ae0*/  IMAD.U32 R4, R22, 0x10000, RZ ;  /* 0x0001000016047824 */ /* 0x001fcc00078e00ff */
[----:B------:R-:W0:Y:S02]  /*5af0*/  F2I.S64.TRUNC R4, R4 ;  /* 0x0000000400047311 */ /* 0x000e24000020d900 */
[----:B0-----:R0:W-:Y:S01]  /*5b00*/  STG.E.64 desc[UR36][R8.64], R4 ;  /* 0x0000000408007986 */ /* 0x0011e2000c101b24 */
[----:B------:R-:W-:Y:S05]  /*5b10*/  BRA `(.L_x_38791) ;  /* 0x0000000c005c7947 */ /* 0x000fea0003800000 */
.L_x_38793:
[----:B0-----:R-:W-:-:S04]  /*5b20*/  IMAD.U32 R22, R22, 0x10000, RZ ;  /* 0x0001000016167824 */ /* 0x001fc800078e00ff */
[----:B------:R-:W0:Y:S02]  /*5b30*/  F2I.FTZ.TRUNC.NTZ R3, R22 ;  /* 0x0000001600037305 */ /* 0x000e24000021f100 */
[----:B0-----:R0:W-:Y:S01]  /*5b40*/  STG.E desc[UR36][R8.64], R3 ;  /* 0x0000000308007986 */ /* 0x0011e2000c101924 */
[----:B------:R-:W-:Y:S05]  /*5b50*/  BRA `(.L_x_38791) ;  /* 0x0000000c004c7947 */ /* 0x000fea0003800000 */
.L_x_38792:
[----:B0-----:R-:W-:-:S04]  /*5b60*/  IMAD.U32 R22, R22, 0x10000, RZ ;  /* 0x0001000016167824 */ /* 0x001fc800078e00ff */
[----:B------:R-:W0:Y:S02]  /*5b70*/  F2I.FTZ.TRUNC.NTZ R3, R22 ;  /* 0x0000001600037305 */ /* 0x000e24000021f100 */
[----:B0-----:R0:W-:Y:S01]  /*5b80*/  STG.E.U16 desc[UR36][R8.64], R3 ;  /* 0x0000000308007986 */ /* 0x0011e2000c101524 */
[----:B------:R-:W-:Y:S05]  /*5b90*/  BRA `(.L_x_38791) ;  /* 0x0000000c003c7947 */ /* 0x000fea0003800000 */
.L_x_38787:
[----:B------:R-:W-:-:S13]  /*5ba0*/  ISETP.GT.AND P0, PT, R0, 0x6, PT ;  /* 0x000000060000780c */ /* 0x000fda0003f04270 */
[----:B------:R-:W-:Y:S05]  /*5bb0*/  @P0 BRA `(.L_x_38794) ;  /* 0x00000000002c0947 */ /* 0x000fea0003800000 */
[----:B------:R-:W-:-:S13]  /*5bc0*/  ISETP.NE.AND P0, PT, R0, 0x5, PT ;  /* 0x000000050000780c */ /* 0x000fda0003f05270 */
[----:B------:R-:W-:Y:S05]  /*5bd0*/  @!P0 BRA `(.L_x_38795) ;  /* 0x0000000000148947 */ /* 0x000fea0003800000 */
[----:B------:R-:W-:-:S13]  /*5be0*/  ISETP.NE.AND P0, PT, R0, 0x6, PT ;  /* 0x000000060000780c */ /* 0x000fda0003f05270 */
[----:B------:R-:W-:Y:S05]  /*5bf0*/  @P0 BRA `(.L_x_38790) ;  /* 0x0000000800c40947 */ /* 0x000fea0003800000 */
[----:B0-----:R-:W-:-:S05]  /*5c00*/  IMAD.U32 R3, R22, 0x10000, RZ ;  /* 0x0001000016037824 */ /* 0x001fca00078e00ff */
[----:B------:R0:W-:Y:S01]  /*5c10*/  STG.E desc[UR36][R8.64], R3 ;  /* 0x0000000308007986 */ /* 0x0001e2000c101924 */
[----:B------:R-:W-:Y:S05]  /*5c20*/  BRA `(.L_x_38791) ;  /* 0x0000000c00187947 */ /* 0x000fea0003800000 */
.L_x_38795:
[----:B0-----:R-:W-:-:S05]  /*5c30*/  IMAD.U32 R0, R22, 0x10000, RZ ;  /* 0x0001000016007824 */ /* 0x001fca00078e00ff */
[----:B------:R-:W-:-:S05]  /*5c40*/  F2FP.F16.F32.PACK_AB R0, RZ, R0 ;  /* 0x00000000ff00723e */ /* 0x000fca00000000ff */
[----:B------:R0:W-:Y:S01]  /*5c50*/  STG.E.U16 desc[UR36][R8.64], R0 ;  /* 0x0000000008007986 */ /* 0x0001e2000c101524 */
[----:B------:R-:W-:Y:S05]  /*5c60*/  BRA `(.L_x_38791) ;  /* 0x0000000c00087947 */ /* 0x000fea0003800000 */
.L_x_38794:
[----:B------:R-:W-:-:S13]  /*5c70*/  ISETP.NE.AND P0, PT, R0, 0x7, PT ;  /* 0x000000070000780c */ /* 0x000fda0003f05270 */
[----:B------:R-:W-:Y:S05]  /*5c80*/  @!P0 BRA `(.L_x_38796) ;  /* 0x0000000000348947 */ /* 0x000fea0003800000 */
[----:B------:R-:W-:-:S13]  /*5c90*/  ISETP.NE.AND P0, PT, R0, 0x8, PT ;  /* 0x000000080000780c */ /* 0x000fda0003f05270 */
[----:B------:R-:W-:Y:S05]  /*5ca0*/  @!P0 BRA `(.L_x_38797) ;  /* 0x0000000000188947 */ /* 0x000fea0003800000 */
[----:B------:R-:W-:-:S13]  /*5cb0*/  ISETP.NE.AND P0, PT, R0, 0x9, PT ;  /* 0x000000090000780c */ /* 0x000fda0003f05270 */
[----:B------:R-:W-:Y:S05]  /*5cc0*/  @P0 BRA `(.L_x_38790) ;  /* 0x0000000800900947 */ /* 0x000fea0003800000 */
[----:B0-----:R-:W-:Y:S02]  /*5cd0*/  IMAD.U32 R22, R22, 0x10000, RZ ;  /* 0x0001000016167824 */ /* 0x001fe400078e00ff */
[----:B------:R-:W-:-:S05]  /*5ce0*/  IMAD.MOV.U32 R23, RZ, RZ, RZ ;  /* 0x000000ffff177224 */ /* 0x000fca00078e00ff */
[----:B------:R0:W-:Y:S01]  /*5cf0*/  STG.E.64 desc[UR36][R8.64], R22 ;  /* 0x0000001608007986 */ /* 0x0001e2000c101b24 */
[----:B------:R-:W-:Y:S05]  /*5d00*/  BRA `(.L_x_38791) ;  /* 0x0000000800e07947 */ /* 0x000fea0003800000 */
.L_x_38797:
[----:B0-----:R-:W-:-:S05]  /*5d10*/  IMAD.U32 R22, R22, 0x10000, RZ ;  /* 0x0001000016167824 */ /* 0x001fca00078e00ff */
[----:B------:R-:W-:-:S04]  /*5d20*/  F2FP.F16.F32.PACK_AB R3, RZ, R22 ;  /* 0x00000016ff03723e */ /* 0x000fc800000000ff */
[----:B------:R-:W-:-:S05]  /*5d30*/  PRMT R3, R3, 0x5410, RZ ;  /* 0x0000541003037816 */ /* 0x000fca00000000ff */
[----:B------:R0:W-:Y:S01]  /*5d40*/  STG.E desc[UR36][R8.64], R3 ;  /* 0x0000000308007986 */ /* 0x0001e2000c101924 */
[----:B------:R-:W-:Y:S05]  /*5d50*/  BRA `(.L_x_38791) ;  /* 0x0000000800cc7947 */ /* 0x000fea0003800000 */
.L_x_38796:
[----:B0-----:R-:W-:-:S04]  /*5d60*/  IMAD.U32 R4, R22, 0x10000, RZ ;  /* 0x0001000016047824 */ /* 0x001fc800078e00ff */
[----:B------:R-:W-:-:S06]  /*5d70*/  FMUL.FTZ R4, R4, 1 ;  /* 0x3f80000004047820 */ /* 0x000fcc0000410000 */
[----:B------:R-:W0:Y:S02]  /*5d80*/  F2F.F64.F32 R4, R4 ;  /* 0x0000000400047310 */ /* 0x000e240000201800 */
[----:B0-----:R0:W-:Y:S01]  /*5d90*/  STG.E.64 desc[UR36][R8.64], R4 ;  /* 0x0000000408007986 */ /* 0x0011e2000c101b24 */
[----:B------:R-:W-:Y:S05]  /*5da0*/  BRA `(.L_x_38791) ;  /* 0x0000000800b87947 */ /* 0x000fea0003800000 */
.L_x_38786:
        /* <DEDUP_REMOVED lines=8> */
[----:B0-----:R-:W-:-:S05]  /*5e30*/  IMAD.U32 R22, R22, 0x10000, RZ ;  /* 0x0001000016167824 */ /* 0x001fca00078e00ff */
[----:B------:R-:W-:-:S04]  /*5e40*/  FSETP.NEU.FTZ.AND P0, PT, R22, RZ, PT ;  /* 0x000000ff1600720b */ /* 0x000fc80003f1d000 */
[----:B------:R-:W-:-:S05]  /*5e50*/  SEL R3, RZ, 0x1, !P0 ;  /* 0x00000001ff037807 */ /* 0x000fca0004000000 */
[----:B------:R0:W-:Y:S01]  /*5e60*/  STG.E.U8 desc[UR36][R8.64], R3 ;  /* 0x0000000308007986 */ /* 0x0001e2000c101124 */
[----:B------:R-:W-:Y:S05]  /*5e70*/  BRA `(.L_x_38791) ;  /* 0x0000000800847947 */ /* 0x000fea0003800000 */
.L_x_38800:
[----:B0-----:R-:W-:Y:S01]  /*5e80*/  IMAD.U32 R22, R22, 0x10000, RZ ;  /* 0x0001000016167824 */ /* 0x001fe200078e00ff */
[----:B------:R-:W-:-:S03]  /*5e90*/  CS2R R6, SRZ ;  /* 0x0000000000067805 */ /* 0x000fc6000001ff00 */
[----:B------:R-:W-:-:S06]  /*5ea0*/  FMUL.FTZ R4, R22, 1 ;  /* 0x3f80000016047820 */ /* 0x000fcc0000410000 */
[----:B------:R-:W0:Y:S02]  /*5eb0*/  F2F.F64.F32 R4, R4 ;  /* 0x0000000400047310 */ /* 0x000e240000201800 */
[----:B0-----:R0:W-:Y:S01]  /*5ec0*/  STG.E.128 desc[UR36][R8.64], R4 ;  /* 0x0000000408007986 */ /* 0x0011e2000c101d24 */
[----:B------:R-:W-:Y:S05]  /*5ed0*/  BRA `(.L_x_38791) ;  /* 0x00000008006c7947 */ /* 0x000fea0003800000 */
.L_x_38799:
[----:B------:R-:W-:-:S13]  /*5ee0*/  ISETP.NE.AND P0, PT, R0, 0xf, PT ;  /* 0x0000000f0000780c */ /* 0x000fda0003f05270 */
[----:B------:R-:W-:Y:S05]  /*5ef0*/  @!P0 BRA `(.L_x_38801) ;  /* 0x0000000000b48947 */ /* 0x000fea0003800000 */
[----:B------:R-:W-:-:S13]  /*5f00*/  ISETP.NE.AND P0, PT, R0, 0x17, PT ;  /* 0x000000170000780c */ /* 0x000fda0003f05270 */
[----:B------:R-:W-:Y:S05]  /*5f10*/  @!P0 BRA `(.L_x_38802) ;  /* 0x0000000000548947 */ /* 0x000fea0003800000 */
[----:B------:R-:W-:-:S13]  /*5f20*/  ISETP.NE.AND P0, PT, R0, 0x18, PT ;  /* 0x000000180000780c */ /* 0x000fda0003f05270 */
[----:B------:R-:W-:Y:S05]  /*5f30*/  @P0 BRA `(.L_x_38790) ;  /* 0x0000000400f40947 */ /* 0x000fea0003800000 */
[----:B0-----:R-:W-:Y:S01]  /*5f40*/  IMAD.U32 R7, R22, 0x10000, RZ ;  /* 0x0001000016077824 */ /* 0x001fe200078e00ff */
        /* <DEDUP_REMOVED lines=14> */
.L_x_38804:
[----:B------:R-:W-:Y:S05]  /*6030*/  BSYNC B0 ;  /* 0x0000000000007941 */ /* 0x000fea0003800000 */
.L_x_38803:
[----:B------:R-:W-:-:S05]  /*6040*/  LOP3.LUT R5, R0, R5, RZ, 0xfc, !PT ;  /* 0x0000000500057212 */ /* 0x000fca00078efcff */
[----:B------:R0:W-:Y:S01]  /*6050*/  STG.E.U8 desc[UR36][R8.64], R5 ;  /* 0x0000000508007986 */ /* 0x0001e2000c101124 */
[----:B------:R-:W-:Y:S05]  /*6060*/  BRA `(.L_x_38791) ;  /* 0x0000000800087947 */ /* 0x000fea0003800000 */
.L_x_38802:
[----:B0-----:R-:W-:Y:S01]  /*6070*/  IMAD.U32 R5, R22, 0x10000, RZ ;  /* 0x0001000016057824 */ /* 0x001fe200078e00ff */
        /* <DEDUP_REMOVED lines=12> */
.L_x_38806:
[----:B------:R-:W-:Y:S01]  /*6140*/  IMAD.MOV.U32 R0, RZ, RZ, 0x7f ;  /* 0x0000007fff007424 */ /* 0x000fe200078e00ff */
[----:B------:R-:W-:-:S04]  /*6150*/  ISETP.GT.U32.AND P0, PT, R3, 0x7f800000, PT ;  /* 0x7f8000000300780c */ /* 0x000fc80003f04070 */
[----:B------:R-:W-:-:S09]  /*6160*/  SEL R0, R0, 0x7c, P0 ;  /* 0x0000007c00007807 */ /* 0x000fd20000000000 */
.L_x_38807:
[----:B------:R-:W-:Y:S05]  /*6170*/  BSYNC B0 ;  /* 0x0000000000007941 */ /* 0x000fea0003800000 */
.L_x_38805:
[----:B------:R-:W-:-:S04]  /*6180*/  LOP3.LUT R3, R5, 0x80000000, RZ, 0xc0, !PT ;  /* 0x8000000005037812 */ /* 0x000fc800078ec0ff */
[----:B------:R-:W-:-:S04]  /*6190*/  SHF.R.U32.HI R3, RZ, 0x18, R3 ;  /* 0x00000018ff037819 */ /* 0x000fc80000011603 */
[----:B------:R-:W-:-:S05]  /*61a0*/  LOP3.LUT R3, R0, R3, RZ, 0xfc, !PT ;  /* 0x0000000300037212 */ /* 0x000fca00078efcff */
[----:B------:R0:W-:Y:S01]  /*61b0*/  STG.E.U8 desc[UR36][R8.64], R3 ;  /* 0x0000000308007986 */ /* 0x0001e2000c101124 */
[----:B------:R-:W-:Y:S05]  /*61c0*/  BRA `(.L_x_38791) ;  /* 0x0000000400b07947 */ /* 0x000fea0003800000 */
.L_x_38801:
[----:B0-----:R0:W-:Y:S01]  /*61d0*/  STG.E.U16 desc[UR36][R8.64], R22 ;  /* 0x0000001608007986 */ /* 0x0011e2000c101524 */
[----:B------:R-:W-:Y:S05]  /*61e0*/  BRA `(.L_x_38791) ;  /* 0x0000000400a87947 */ /* 0x000fea0003800000 */
.L_x_38798:
        /* <DEDUP_REMOVED lines=8> */
[----:B0-----:R-:W-:-:S06]  /*6270*/  IMAD.U32 R3, R22, 0x10000, RZ ;  /* 0x0001000016037824 */ /* 0x001fcc00078e00ff */
[----:B------:R-:W0:Y:S02]  /*6280*/  F2I.FTZ.U32.TRUNC.NTZ R3, R3 ;  /* 0x0000000300037305 */ /* 0x000e24000021f000 */
[----:B0-----:R0:W-:Y:S01]  /*6290*/  STG.E.U16 desc[UR36][R8.64], R3 ;  /* 0x0000000308007986 */ /* 0x0011e2000c101524 */
[----:B------:R-:W-:Y:S05]  /*62a0*/  BRA `(.L_x_38791) ;  /* 0x0000000400787947 */ /* 0x000fea0003800000 */
.L_x_38810:
[----:B0-----:R-:W-:Y:S01]  /*62b0*/  IMAD.U32 R5, R22, 0x10000, RZ ;  /* 0x0001000016057824 */ /* 0x001fe200078e00ff */
        /* <DEDUP_REMOVED lines=16> */
.L_x_38813:
[----:B------:R-:W-:-:S04]  /*63c0*/  LOP3.LUT R3, R5, 0x80000000, RZ, 0xc0, !PT ;  /* 0x8000000005037812 */ /* 0x000fc800078ec0ff */
[----:B------:R-:W-:-:S04]  /*63d0*/  SHF.R.U32.HI R3, RZ, 0x18, R3 ;  /* 0x00000018ff037819 */ /* 0x000fc80000011603 */
[----:B------:R-:W-:-:S04]  /*63e0*/  LOP3.LUT R0, R0, R3, RZ, 0xfc, !PT ;  /* 0x0000000300007212 */ /* 0x000fc800078efcff */
[----:B------:R-:W-:-:S07]  /*63f0*/  PRMT R4, R0, 0x7610, R4 ;  /* 0x0000761000047816 */ /* 0x000fce0000000004 */
.L_x_38812:
[----:B------:R-:W-:Y:S05]  /*6400*/  BSYNC B0 ;  /* 0x0000000000007941 */ /* 0x000fea0003800000 */
.L_x_38811:
[----:B------:R4:W-:Y:S01]  /*6410*/  STG.E.U8 desc[UR36][R8.64], R4 ;  /* 0x0000000408007986 */ /* 0x0009e2000c101124 */
[----:B------:R-:W-:Y:S05]  /*6420*/  BRA `(.L_x_38791) ;  /* 0x0000000400187947 */ /* 0x000fea0003800000 */
.L_x_38809:
        /* <DEDUP_REMOVED lines=17> */
.L_x_38816:
[----:B------:R-:W-:-:S04]  /*6540*/  LOP3.LUT R3, R5, 0x80000000, RZ, 0xc0, !PT ;  /* 0x8000000005037812 */ /* 0x000fc800078ec0ff */
[----:B------:R-:W-:-:S04]  /*6550*/  SHF.R.U32.HI R3, RZ, 0x18, R3 ;  /* 0x00000018ff037819 */ /* 0x000fc80000011603 */
[----:B------:R-:W-:-:S04]  /*6560*/  LOP3.LUT R0, R0, R3, RZ, 0xfc, !PT ;  /* 0x0000000300007212 */ /* 0x000fc800078efcff */
[----:B------:R-:W-:-:S07]  /*6570*/  PRMT R4, R0, 0x7610, R4 ;  /* 0x0000761000047816 */ /* 0x000fce0000000004 */
.L_x_38815:
[----:B------:R-:W-:Y:S05]  /*6580*/  BSYNC B0 ;  /* 0x0000000000007941 */ /* 0x000fea0003800000 */
.L_x_38814:
[----:B------:R0:W-:Y:S01]  /*6590*/  STG.E.U8 desc[UR36][R8.64], R4 ;  /* 0x0000000408007986 */ /* 0x0001e2000c101124 */
[----:B------:R-:W-:Y:S05]  /*65a0*/  BRA `(.L_x_38791) ;  /* 0x0000000000b87947 */ /* 0x000fea0003800000 */
.L_x_38808:
[----:B------:R-:W-:-:S13]  /*65b0*/  ISETP.NE.AND P0, PT, R0, 0x1c, PT ;  /* 0x0000001c0000780c */ /* 0x000fda0003f05270 */
[----:B------:R-:W-:Y:S05]  /*65c0*/  @!P0 BRA `(.L_x_38817) ;  /* 0x0000000000a48947 */ /* 0x000fea0003800000 */
[----:B------:R-:W-:-:S13]  /*65d0*/  ISETP.NE.AND P0, PT, R0, 0x1d, PT ;  /* 0x0000001d0000780c */ /* 0x000fda0003f05270 */
[----:B------:R-:W-:Y:S05]  /*65e0*/  @!P0 BRA `(.L_x_38818) ;  /* 0x00000000008c8947 */ /* 0x000fea0003800000 */
[----:B------:R-:W-:-:S13]  /*65f0*/  ISETP.NE.AND P0, PT, R0, 0x2c, PT ;  /* 0x0000002c0000780c */ /* 0x000fda0003f05270 */
[----:B------:R-:W-:Y:S05]  /*6600*/  @P0 BRA `(.L_x_38790) ;  /* 0x0000000000400947 */ /* 0x000fea0003800000 */
[----:B0-----:R-:W-:-:S05]  /*6610*/  IMAD.U32 R22, R22, 0x10000, RZ ;  /* 0x0001000016167824 */ /* 0x001fca00078e00ff */
        /* <DEDUP_REMOVED lines=15> */
.L_x_38790:
        /* <DEDUP_REMOVED lines=16> */
.L_x_38819:
[----:B------:R-:W-:Y:S05]  /*6810*/  BRA `(.L_x_38791) ;  /* 0x00000000001c7947 */ /* 0x000fea0003800000 */
.L_x_38818:
[----:B0-----:R-:W-:-:S06]  /*6820*/  IMAD.U32 R4, R22, 0x10000, RZ ;  /* 0x0001000016047824 */ /* 0x001fcc00078e00ff */
[----:B------:R-:W0:Y:S02]  /*6830*/  F2I.U64.TRUNC R4, R4 ;  /* 0x0000000400047311 */ /* 0x000e24000020d800 */
[----:B0-----:R2:W-:Y:S01]  /*6840*/  STG.E.64 desc[UR36][R8.64], R4 ;  /* 0x0000000408007986 */ /* 0x0015e2000c101b24 */
[----:B------:R-:W-:Y:S05]  /*6850*/  BRA `(.L_x_38791) ;  /* 0x00000000000c7947 */ /* 0x000fea0003800000 */
.L_x_38817:
[----:B0-----:R-:W-:-:S04]  /*6860*/  IMAD.U32 R22, R22, 0x10000, RZ ;  /* 0x0001000016167824 */ /* 0x001fc800078e00ff */
[----:B------:R-:W0:Y:S02]  /*6870*/  F2I.FTZ.U32.TRUNC.NTZ R3, R22 ;  /* 0x0000001600037305 */ /* 0x000e24000021f000 */
[----:B0-----:R0:W-:Y:S02]  /*6880*/  STG.E desc[UR36][R8.64], R3 ;  /* 0x0000000308007986 */ /* 0x0011e4000c101924 */
.L_x_38791:
        /* <DEDUP_REMOVED lines=25> */
.L_x_38823:
[----:B------:R-:W-:-:S06]  /*6a20*/  IMAD.U32 R5, R17, 0x10000, RZ ;  /* 0x0001000011057824 */ /* 0x000fcc00078e00ff */
[----:B------:R-:W0:Y:S02]  /*6a30*/  F2I.S64.TRUNC R4, R5 ;  /* 0x0000000500047311 */ /* 0x000e24000020d900 */
[----:B0-----:R4:W-:Y:S01]  /*6a40*/  STG.E.U8 desc[UR36][R8.64], R4 ;  /* 0x0000000408007986 */ /* 0x0019e2000c101124 */
[----:B------:R-:W-:Y:S05]  /*6a50*/  BRA `(.L_x_38825) ;  /* 0x0000000c00847947 */ /* 0x000fea0003800000 */
.L_x_38822:
        /* <DEDUP_REMOVED lines=10> */
.L_x_38827:
[----:B------:R-:W-:-:S06]  /*6b00*/  IMAD.U32 R17, R17, 0x10000, RZ ;  /* 0x0001000011117824 */ /* 0x000fcc00078e00ff */
[----:B------:R-:W0:Y:S02]  /*6b10*/  F2I.FTZ.TRUNC.NTZ R17, R17 ;  /* 0x0000001100117305 */ /* 0x000e24000021f100 */
[----:B0-----:R2:W-:Y:S01]  /*6b20*/  STG.E desc[UR36][R8.64], R17 ;  /* 0x0000001108007986 */ /* 0x0015e2000c101924 */
[----:B------:R-:W-:Y:S05]  /*6b30*/  BRA `(.L_x_38825) ;  /* 0x0000000c004c7947 */ /* 0x000fea0003800000 */
.L_x_38826:
[----:B------:R-:W-:-:S06]  /*6b40*/  IMAD.U32 R17, R17, 0x10000, RZ ;  /* 0x0001000011117824 */ /* 0x000fcc00078e00ff */
[----:B------:R-:W0:Y:S02]  /*6b50*/  F2I.FTZ.TRUNC.NTZ R17, R17 ;  /* 0x0000001100117305 */ /* 0x000e24000021f100 */
[----:B0-----:R0:W-:Y:S01]  /*6b60*/  STG.E.U16 desc[UR36][R8.64], R17 ;  /* 0x0000001108007986 */ /* 0x0011e2000c101524 */
[----:B------:R-:W-:Y:S05]  /*6b70*/  BRA `(.L_x_38825) ;  /* 0x0000000c003c7947 */ /* 0x000fea0003800000 */
.L_x_38821:
        /* <DEDUP_REMOVED lines=9> */
.L_x_38829:
[----:B------:R-:W-:-:S05]  /*6c10*/  IMAD.U32 R0, R17, 0x10000, RZ ;  /* 0x0001000011007824 */ /* 0x000fca00078e00ff */
[----:B------:R-:W-:-:S05]  /*6c20*/  F2FP.F16.F32.PACK_AB R0, RZ, R0 ;  /* 0x00000000ff00723e */ /* 0x000fca00000000ff */
[----:B------:R0:W-:Y:S01]  /*6c30*/  STG.E.U16 desc[UR36][R8.64], R0 ;  /* 0x0000000008007986 */ /* 0x0001e2000c101524 */
[----:B------:R-:W-:Y:S05]  /*6c40*/  BRA `(.L_x_38825) ;  /* 0x0000000c00087947 */ /* 0x000fea0003800000 */
.L_x_38828:
        /* <DEDUP_REMOVED lines=10> */
.L_x_38831:
[----:B------:R-:W-:-:S05]  /*6cf0*/  IMAD.U32 R17, R17, 0x10000, RZ ;  /* 0x0001000011117824 */ /* 0x000fca00078e00ff */
[----:B------:R-:W-:-:S04]  /*6d00*/  F2FP.F16.F32.PACK_AB R3, RZ, R17 ;  /* 0x00000011ff03723e */ /* 0x000fc800000000ff */
[----:B------:R-:W-:-:S05]  /*6d10*/  PRMT R3, R3, 0x5410, RZ ;  /* 0x0000541003037816 */ /* 0x000fca00000000ff */
[----:B------:R0:W-:Y:S01]  /*6d20*/  STG.E desc[UR36][R8.64], R3 ;  /* 0x0000000308007986 */ /* 0x0001e2000c101924 */
[----:B------:R-:W-:Y:S05]  /*6d30*/  BRA `(.L_x_38825) ;  /* 0x0000000800cc7947 */ /* 0x000fea0003800000 */
.L_x_38830:
[----:B------:R-:W-:-:S04]  /*6d40*/  IMAD.U32 R4, R17, 0x10000, RZ ;  /* 0x0001000011047824 */ /* 0x000fc800078e00ff */
[----:B------:R-:W-:-:S06]  /*6d50*/  FMUL.FTZ R4, R4, 1 ;  /* 0x3f80000004047820 */ /* 0x000fcc0000410000 */
[----:B------:R-:W0:Y:S02]  /*6d60*/  F2F.F64.F32 R4, R4 ;  /* 0x0000000400047310 */ /* 0x000e240000201800 */
[----:B0-----:R0:W-:Y:S01]  /*6d70*/  STG.E.64 desc[UR36][R8.64], R4 ;  /* 0x0000000408007986 */ /* 0x0011e2000c101b24 */
[----:B------:R-:W-:Y:S05]  /*6d80*/  BRA `(.L_x_38825) ;  /* 0x0000000800b87947 */ /* 0x000fea0003800000 */
.L_x_38820:
        /* <DEDUP_REMOVED lines=13> */
.L_x_38834:
[----:B------:R-:W-:Y:S01]  /*6e60*/  IMAD.U32 R17, R17, 0x10000, RZ ;  /* 0x0001000011117824 */ /* 0x000fe200078e00ff */
[----:B------:R-:W-:-:S03]  /*6e70*/  CS2R R6, SRZ ;  /* 0x0000000000067805 */ /* 0x000fc6000001ff00 */
[----:B------:R-:W-:-:S06]  /*6e80*/  FMUL.FTZ R4, R17, 1 ;  /* 0x3f80000011047820 */ /* 0x000fcc0000410000 */
[----:B------:R-:W0:Y:S02]  /*6e90*/  F2F.F64.F32 R4, R4 ;  /* 0x0000000400047310 */ /* 0x000e240000201800 */
[----:B0-----:R0:W-:Y:S01]  /*6ea0*/  STG.E.128 desc[UR36][R8.64], R4 ;  /* 0x0000000408007986 */ /* 0x0011e2000c101d24 */
[----:B------:R-:W-:Y:S05]  /*6eb0*/  BRA `(.L_x_38825) ;  /* 0x00000008006c7947 */ /* 0x000fea0003800000 */
.L_x_38833:
        /* <DEDUP_REMOVED lines=21> */
.L_x_38838:
[----:B------:R-:W-:Y:S05]  /*7010*/  BSYNC B0 ;  /* 0x0000000000007941 */ /* 0x000fea0003800000 */
.L_x_38837:
[----:B------:R-:W-:-:S05]  /*7020*/  LOP3.LUT R5, R0, R5, RZ, 0xfc, !PT ;  /* 0x0000000500057212 */ /* 0x000fca00078efcff */
[----:B------:R0:W-:Y:S01]  /*7030*/  STG.E.U8 desc[UR36][R8.64], R5 ;  /* 0x0000000508007986 */ /* 0x0001e2000c101124 */
[----:B------:R-:W-:Y:S05]  /*7040*/  BRA `(.L_x_38825) ;  /* 0x0000000800087947 */ /* 0x000fea0003800000 */
.L_x_38836:
        /* <DEDUP_REMOVED lines=13> */
.L_x_38840:
[----:B------:R-:W-:Y:S01]  /*7120*/  IMAD.MOV.U32 R0, RZ, RZ, 0x7f ;  /* 0x0000007fff007424 */ /* 0x000fe200078e00ff */
[----:B------:R-:W-:-:S04]  /*7130*/  ISETP.GT.U32.AND P0, PT, R3, 0x7f800000, PT ;  /* 0x7f8000000300780c */ /* 0x000fc80003f04070 */
[----:B------:R-:W-:-:S09]  /*7140*/  SEL R0, R0, 0x7c, P0 ;  /* 0x0000007c00007807 */ /* 0x000fd20000000000 */
.L_x_38841:
[----:B------:R-:W-:Y:S05]  /*7150*/  BSYNC B0 ;  /* 0x0000000000007941 */ /* 0x000fea0003800000 */
.L_x_38839:
[----:B------:R-:W-:-:S04]  /*7160*/  LOP3.LUT R3, R17, 0x80000000, RZ, 0xc0, !PT ;  /* 0x8000000011037812 */ /* 0x000fc800078ec0ff */
[----:B------:R-:W-:-:S04]  /*7170*/  SHF.R.U32.HI R3, RZ, 0x18, R3 ;  /* 0x00000018ff037819 */ /* 0x000fc80000011603 */
[----:B------:R-:W-:-:S05]  /*7180*/  LOP3.LUT R3, R0, R3, RZ, 0xfc, !PT ;  /* 0x0000000300037212 */ /* 0x000fca00078efcff */
[----:B------:R0:W-:Y:S01]  /*7190*/  STG.E.U8 desc[UR36][R8.64], R3 ;  /* 0x0000000308007986 */ /* 0x0001e2000c101124 */
[----:B------:R-:W-:Y:S05]  /*71a0*/  BRA `(.L_x_38825) ;  /* 0x0000000400b07947 */ /* 0x000fea0003800000 */
.L_x_38835:
[----:B------:R0:W-:Y:S01]  /*71b0*/  STG.E.U16 desc[UR36][R8.64], R17 ;  /* 0x0000001108007986 */ /* 0x0001e2000c101524 */
[----:B------:R-:W-:Y:S05]  /*71c0*/  BRA `(.L_x_38825) ;  /* 0x0000000400a87947 */ /* 0x000fea0003800000 */
.L_x_38832:
        /* <DEDUP_REMOVED lines=12> */
.L_x_38844:
        /* <DEDUP_REMOVED lines=17> */
.L_x_38847:
[----:B------:R-:W-:-:S04]  /*73a0*/  LOP3.LUT R3, R17, 0x80000000, RZ, 0xc0, !PT ;  /* 0x8000000011037812 */ /* 0x000fc800078ec0ff */
[----:B------:R-:W-:-:S04]  /*73b0*/  SHF.R.U32.HI R3, RZ, 0x18, R3 ;  /* 0x00000018ff037819 */ /* 0x000fc80000011603 */
[----:B------:R-:W-:-:S04]  /*73c0*/  LOP3.LUT R0, R0, R3, RZ, 0xfc, !PT ;  /* 0x0000000300007212 */ /* 0x000fc800078efcff */
[----:B------:R-:W-:-:S07]  /*73d0*/  PRMT R4, R0, 0x7610, R4 ;  /* 0x0000761000047816 */ /* 0x000fce0000000004 */
.L_x_38846:
[----:B------:R-:W-:Y:S05]  /*73e0*/  BSYNC B0 ;  /* 0x0000000000007941 */ /* 0x000fea0003800000 */
.L_x_38845:
[----:B------:R0:W-:Y:S01]  /*73f0*/  STG.E.U8 desc[UR36][R8.64], R4 ;  /* 0x0000000408007986 */ /* 0x0001e2000c101124 */
[----:B------:R-:W-:Y:S05]  /*7400*/  BRA `(.L_x_38825) ;  /* 0x0000000400187947 */ /* 0x000fea0003800000 */
.L_x_38843:
        /* <DEDUP_REMOVED lines=17> */
.L_x_38850:
[----:B------:R-:W-:-:S04]  /*7520*/  LOP3.LUT R3, R17, 0x80000000, RZ, 0xc0, !PT ;  /* 0x8000000011037812 */ /* 0x000fc800078ec0ff */
[----:B------:R-:W-:-:S04]  /*7530*/  SHF.R.U32.HI R3, RZ, 0x18, R3 ;  /* 0x00000018ff037819 */ /* 0x000fc80000011603 */
[----:B------:R-:W-:-:S04]  /*7540*/  LOP3.LUT R0, R0, R3, RZ, 0xfc, !PT ;  /* 0x0000000300007212 */ /* 0x000fc800078efcff */
[----:B------:R-:W-:-:S07]  /*7550*/  PRMT R4, R0, 0x7610, R4 ;  /* 0x0000761000047816 */ /* 0x000fce0000000004 */
.L_x_38849:
[----:B------:R-:W-:Y:S05]  /*7560*/  BSYNC B0 ;  /* 0x0000000000007941 */ /* 0x000fea0003800000 */
.L_x_38848:
[----:B------:R0:W-:Y:S01]  /*7570*/  STG.E.U8 desc[UR36][R8.64], R4 ;  /* 0x0000000408007986 */ /* 0x0001e2000c101124 */
[----:B------:R-:W-:Y:S05]  /*7580*/  BRA `(.L_x_38825) ;  /* 0x0000000000b87947 */ /* 0x000fea0003800000 */
.L_x_38842:
        /* <DEDUP_REMOVED lines=22> */
.L_x_38824:
        /* <DEDUP_REMOVED lines=16> */
.L_x_38853:
[----:B------:R-:W-:Y:S05]  /*77f0*/  BRA `(.L_x_38825) ;  /* 0x00000000001c7947 */ /* 0x000fea0003800000 */
.L_x_38852:
[----:B------:R-:W-:-:S06]  /*7800*/  IMAD.U32 R4, R17, 0x10000, RZ ;  /* 0x0001000011047824 */ /* 0x000fcc00078e00ff */
[----:B------:R-:W0:Y:S02]  /*7810*/  F2I.U64.TRUNC R4, R4 ;  /* 0x0000000400047311 */ /* 0x000e24000020d800 */
[----:B0-----:R0:W-:Y:S01]  /*7820*/  STG.E.64 desc[UR36][R8.64], R4 ;  /* 0x0000000408007986 */ /* 0x0011e2000c101b24 */
[----:B------:R-:W-:Y:S05]  /*7830*/  BRA `(.L_x_38825) ;  /* 0x00000000000c7947 */ /* 0x000fea0003800000 */
.L_x_38851:
[----:B------:R-:W-:-:S06]  /*7840*/  IMAD.U32 R17, R17, 0x10000, RZ ;  /* 0x0001000011117824 */ /* 0x000fcc00078e00ff */
[----:B------:R-:W0:Y:S02]  /*7850*/  F2I.FTZ.U32.TRUNC.NTZ R17, R17 ;  /* 0x0000001100117305 */ /* 0x000e24000021f000 */
[----:B0-----:R0:W-:Y:S02]  /*7860*/  STG.E desc[UR36][R8.64], R17 ;  /* 0x0000001108007986 */ /* 0x0011e4000c101924 */
.L_x_38825:
[----:B------:R-:W-:-:S07]  /*7870*/  VIADD R25, R25, 0x80 ;  /* 0x0000008019197836 */ /* 0x000fce0000000000 */
.L_x_38785:
[----:B------:R-:W-:Y:S05]  /*7880*/  BSYNC B6 ;  /* 0x0000000000067941 */ /* 0x000fea0003800000 */
.L_x_38784:
        /* <DEDUP_REMOVED lines=23> */
.L_x_38857:
[----:B---3--:R-:W-:-:S06]  /*7a00*/  IMAD.U32 R5, R19, 0x10000, RZ ;  /* 0x0001000013057824 */ /* 0x008fcc00078e00ff */
[----:B------:R-:W0:Y:S02]  /*7a10*/  F2I.S64.TRUNC R4, R5 ;  /* 0x0000000500047311 */ /* 0x000e24000020d900 */
[----:B0-----:R-:W-:Y:S01]  /*7a20*/  STG.E.U8 desc[UR36][R2.64], R4 ;  /* 0x0000000402007986 */ /* 0x001fe2000c101124 */
[----:B------:R-:W-:Y:S05]  /*7a30*/  EXIT ;  /* 0x000000000000794d */ /* 0x000fea0003800000 */
.L_x_38856:
        /* <DEDUP_REMOVED lines=10> */
.L_x_38860:
[----:B---3--:R-:W-:-:S06]  /*7ae0*/  IMAD.U32 R19, R19, 0x10000, RZ ;  /* 0x0001000013137824 */ /* 0x008fcc00078e00ff */
[----:B------:R-:W0:Y:S02]  /*7af0*/  F2I.FTZ.TRUNC.NTZ R19, R19 ;  /* 0x0000001300137305 */ /* 0x000e24000021f100 */
[----:B0-----:R-:W-:Y:S01]  /*7b00*/  STG.E desc[UR36][R2.64], R19 ;  /* 0x0000001302007986 */ /* 0x001fe2000c101924 */
[----:B------:R-:W-:Y:S05]  /*7b10*/  EXIT ;  /* 0x000000000000794d */ /* 0x000fea0003800000 */
.L_x_38859:
[----:B---3--:R-:W-:-:S06]  /*7b20*/  IMAD.U32 R19, R19, 0x10000, RZ ;  /* 0x0001000013137824 */ /* 0x008fcc00078e00ff */
[----:B------:R-:W0:Y:S02]  /*7b30*/  F2I.FTZ.TRUNC.NTZ R19, R19 ;  /* 0x0000001300137305 */ /* 0x000e24000021f100 */
[----:B0-----:R-:W-:Y:S01]  /*7b40*/  STG.E.U16 desc[UR36][R2.64], R19 ;  /* 0x0000001302007986 */ /* 0x001fe2000c101524 */
[----:B------:R-:W-:Y:S05]  /*7b50*/  EXIT ;  /* 0x000000000000794d */ /* 0x000fea0003800000 */
.L_x_38855:
        /* <DEDUP_REMOVED lines=9> */
.L_x_38862:
[----:B---3--:R-:W-:-:S05]  /*7bf0*/  IMAD.U32 R0, R19, 0x10000, RZ ;  /* 0x0001000013007824 */ /* 0x008fca00078e00ff */
[----:B------:R-:W-:-:S05]  /*7c00*/  F2FP.F16.F32.PACK_AB R0, RZ, R0 ;  /* 0x00000000ff00723e */ /* 0x000fca00000000ff */
[----:B------:R-:W-:Y:S01]  /*7c10*/  STG.E.U16 desc[UR36][R2.64], R0 ;  /* 0x0000000002007986 */ /* 0x000fe2000c101524 */
[----:B------:R-:W-:Y:S05]  /*7c20*/  EXIT ;  /* 0x000000000000794d */ /* 0x000fea0003800000 */
.L_x_38861:
        /* <DEDUP_REMOVED lines=10> */
.L_x_38864:
[----:B---3--:R-:W-:-:S05]  /*7cd0*/  IMAD.U32 R19, R19, 0x10000, RZ ;  /* 0x0001000013137824 */ /* 0x008fca00078e00ff */
[----:B------:R-:W-:-:S04]  /*7ce0*/  F2FP.F16.F32.PACK_AB R5, RZ, R19 ;  /* 0x00000013ff05723e */ /* 0x000fc800000000ff */
[----:B------:R-:W-:-:S05]  /*7cf0*/  PRMT R5, R5, 0x5410, RZ ;  /* 0x0000541005057816 */ /* 0x000fca00000000ff */
[----:B------:R-:W-:Y:S01]  /*7d00*/  STG.E desc[UR36][R2.64], R5 ;  /* 0x0000000502007986 */ /* 0x000fe2000c101924 */
[----:B------:R-:W-:Y:S05]  /*7d10*/  EXIT ;  /* 0x000000000000794d */ /* 0x000fea0003800000 */
.L_x_38863:
[----:B---3--:R-:W-:-:S04]  /*7d20*/  IMAD.U32 R4, R19, 0x10000, RZ ;  /* 0x0001000013047824 */ /* 0x008fc800078e00ff */
[----:B------:R-:W-:-:S06]  /*7d30*/  FMUL.FTZ R4, R4, 1 ;  /* 0x3f80000004047820 */ /* 0x000fcc0000410000 */
[----:B------:R-:W0:Y:S02]  /*7d40*/  F2F.F64.F32 R4, R4 ;  /* 0x0000000400047310 */ /* 0x000e240000201800 */
[----:B0-----:R-:W-:Y:S01]  /*7d50*/  STG.E.64 desc[UR36][R2.64], R4 ;  /* 0x0000000402007986 */ /* 0x001fe2000c101b24 */
[----:B------:R-:W-:Y:S05]  /*7d60*/  EXIT ;  /* 0x000000000000794d */ /* 0x000fea0003800000 */
.L_x_38854:
        /* <DEDUP_REMOVED lines=13> */
.L_x_38867:
[----:B---3--:R-:W-:Y:S01]  /*7e40*/  IMAD.U32 R19, R19, 0x10000, RZ ;  /* 0x0001000013137824 */ /* 0x008fe200078e00ff */
[----:B------:R-:W-:-:S03]  /*7e50*/  CS2R R6, SRZ ;  /* 0x0000000000067805 */ /* 0x000fc6000001ff00 */
[----:B------:R-:W-:-:S06]  /*7e60*/  FMUL.FTZ R4, R19, 1 ;  /* 0x3f80000013047820 */ /* 0x000fcc0000410000 */
[----:B------:R-:W0:Y:S02]  /*7e70*/  F2F.F64.F32 R4, R4 ;  /* 0x0000000400047310 */ /* 0x000e240000201800 */
[----:B0-----:R-:W-:Y:S01]  /*7e80*/  STG.E.128 desc[UR36][R2.64], R4 ;  /* 0x0000000402007986 */ /* 0x001fe2000c101d24 */
[----:B------:R-:W-:Y:S05]  /*7e90*/  EXIT ;  /* 0x000000000000794d */ /* 0x000fea0003800000 */
.L_x_38866:
        /* <DEDUP_REMOVED lines=21> */
.L_x_38871:
[----:B------:R-:W-:Y:S05]  /*7ff0*/  BSYNC B0 ;  /* 0x0000000000007941 */ /* 0x000fea0003800000 */
.L_x_38870:
[----:B------:R-:W-:-:S05]  /*8000*/  LOP3.LUT R5, R0, R5, RZ, 0xfc, !PT ;  /* 0x0000000500057212 */ /* 0x000fca00078efcff */
[----:B------:R-:W-:Y:S01]  /*8010*/  STG.E.U8 desc[UR36][R2.64], R5 ;  /* 0x0000000502007986 */ /* 0x000fe2000c101124 */
[----:B------:R-:W-:Y:S05]  /*8020*/  EXIT ;  /* 0x000000000000794d */ /* 0x000fea0003800000 */
.L_x_38869:
        /* <DEDUP_REMOVED lines=13> */
.L_x_38873:
[----:B------:R-:W-:Y:S01]  /*8100*/  IMAD.MOV.U32 R0, RZ, RZ, 0x7f ;  /* 0x0000007fff007424 */ /* 0x000fe200078e00ff */
[----:B------:R-:W-:-:S04]  /*8110*/  ISETP.GT.U32.AND P0, PT, R4, 0x7f800000, PT ;  /* 0x7f8000000400780c */ /* 0x000fc80003f04070 */
[----:B------:R-:W-:-:S09]  /*8120*/  SEL R0, R0, 0x7c, P0 ;  /* 0x0000007c00007807 */ /* 0x000fd20000000000 */
.L_x_38874:
[----:B------:R-:W-:Y:S05]  /*8130*/  BSYNC B0 ;  /* 0x0000000000007941 */ /* 0x000fea0003800000 */
.L_x_38872:
[----:B------:R-:W-:-:S04]  /*8140*/  LOP3.LUT R4, R19, 0x80000000, RZ, 0xc0, !PT ;  /* 0x8000000013047812 */ /* 0x000fc800078ec0ff */
[----:B------:R-:W-:-:S04]  /*8150*/  SHF.R.U32.HI R5, RZ, 0x18, R4 ;  /* 0x00000018ff057819 */ /* 0x000fc80000011604 */
[----:B------:R-:W-:-:S05]  /*8160*/  LOP3.LUT R5, R0, R5, RZ, 0xfc, !PT ;  /* 0x0000000500057212 */ /* 0x000fca00078efcff */
[----:B------:R-:W-:Y:S01]  /*8170*/  STG.E.U8 desc[UR36][R2.64], R5 ;  /* 0x0000000502007986 */ /* 0x000fe2000c101124 */
[----:B------:R-:W-:Y:S05]  /*8180*/  EXIT ;  /* 0x000000000000794d */ /* 0x000fea0003800000 */
.L_x_38868:
[----:B---3--:R-:W-:Y:S01]  /*8190*/  STG.E.U16 desc[UR36][R2.64], R19 ;  /* 0x0000001302007986 */ /* 0x008fe2000c101524 */
[----:B------:R-:W-:Y:S05]  /*81a0*/  EXIT ;  /* 0x000000000000794d */ /* 0x000fea0003800000 */
.L_x_38865:
        /* <DEDUP_REMOVED lines=12> */
.L_x_38877:
        /* <DEDUP_REMOVED lines=17> */
.L_x_38880:
[----:B------:R-:W-:-:S04]  /*8380*/  LOP3.LUT R0, R19, 0x80000000, RZ, 0xc0, !PT ;  /* 0x8000000013007812 */ /* 0x000fc800078ec0ff */
[----:B------:R-:W-:-:S04]  /*8390*/  SHF.R.U32.HI R5, RZ, 0x18, R0 ;  /* 0x00000018ff057819 */ /* 0x000fc80000011600 */
[----:B------:R-:W-:-:S04]  /*83a0*/  LOP3.LUT R4, R4, R5, RZ, 0xfc, !PT ;  /* 0x0000000504047212 */ /* 0x000fc800078efcff */
[----:B------:R-:W-:-:S07]  /*83b0*/  PRMT R0, R4, 0x7610, R0 ;  /* 0x0000761004007816 */ /* 0x000fce0000000000 */
.L_x_38879:
[----:B------:R-:W-:Y:S05]  /*83c0*/  BSYNC B0 ;  /* 0x0000000000007941 */ /* 0x000fea0003800000 */
.L_x_38878:
[----:B------:R-:W-:Y:S01]  /*83d0*/  STG.E.U8 desc[UR36][R2.64], R0 ;  /* 0x0000000002007986 */ /* 0x000fe2000c101124 */
[----:B------:R-:W-:Y:S05]  /*83e0*/  EXIT ;  /* 0x000000000000794d */ /* 0x000fea0003800000 */
.L_x_38876:
        /* <DEDUP_REMOVED lines=17> */
.L_x_38883:
[----:B------:R-:W-:-:S04]  /*8500*/  LOP3.LUT R0, R19, 0x80000000, RZ, 0xc0, !PT ;  /* 0x8000000013007812 */ /* 0x000fc800078ec0ff */
[----:B------:R-:W-:-:S04]  /*8510*/  SHF.R.U32.HI R5, RZ, 0x18, R0 ;  /* 0x00000018ff057819 */ /* 0x000fc80000011600 */
[----:B------:R-:W-:-:S04]  /*8520*/  LOP3.LUT R4, R4, R5, RZ, 0xfc, !PT ;  /* 0x0000000504047212 */ /* 0x000fc800078efcff */
[----:B------:R-:W-:-:S07]  /*8530*/  PRMT R0, R4, 0x7610, R0 ;  /* 0x0000761004007816 */ /* 0x000fce0000000000 */
.L_x_38882:
[----:B------:R-:W-:Y:S05]  /*8540*/  BSYNC B0 ;  /* 0x0000000000007941 */ /* 0x000fea0003800000 */
.L_x_38881:
[----:B------:R-:W-:Y:S01]  /*8550*/  STG.E.U8 desc[UR36][R2.64], R0 ;  /* 0x0000000002007986 */ /* 0x000fe2000c101124 */
[----:B------:R-:W-:Y:S05]  /*8560*/  EXIT ;  /* 0x000000000000794d */ /* 0x000fea0003800000 */
.L_x_38875:
        /* <DEDUP_REMOVED lines=22> */
.L_x_38858:
        /* <DEDUP_REMOVED lines=16> */
.L_x_38886:
[----:B------:R-:W-:Y:S05]  /*87d0*/  EXIT ;  /* 0x000000000000794d */ /* 0x000fea0003800000 */
.L_x_38885:
[----:B---3--:R-:W-:-:S06]  /*87e0*/  IMAD.U32 R4, R19, 0x10000, RZ ;  /* 0x0001000013047824 */ /* 0x008fcc00078e00ff */
[----:B------:R-:W0:Y:S02]  /*87f0*/  F2I.U64.TRUNC R4, R4 ;  /* 0x0000000400047311 */ /* 0x000e24000020d800 */
[----:B0-----:R-:W-:Y:S01]  /*8800*/  STG.E.64 desc[UR36][R2.64], R4 ;  /* 0x0000000402007986 */ /* 0x001fe2000c101b24 */
[----:B------:R-:W-:Y:S05]  /*8810*/  EXIT ;  /* 0x000000000000794d */ /* 0x000fea0003800000 */
.L_x_38884:
[----:B---3--:R-:W-:-:S06]  /*8820*/  IMAD.U32 R19, R19, 0x10000, RZ ;  /* 0x0001000013137824 */ /* 0x008fcc00078e00ff */
[----:B------:R-:W0:Y:S02]  /*8830*/  F2I.FTZ.U32.TRUNC.NTZ R19, R19 ;  /* 0x0000001300137305 */ /* 0x000e24000021f000 */
[----:B0-----:R-:W-:Y:S01]  /*8840*/  STG.E desc[UR36][R2.64], R19 ;  /* 0x0000001302007986 */ /* 0x001fe2000c101924 */
[----:B------:R-:W-:Y:S05]  /*8850*/  EXIT ;  /* 0x000000000000794d */ /* 0x000fea0003800000 */
.L_x_38887:
        /* <DEDUP_REMOVED lines=10> */
.L_x_71856:


//--------------------- .text._ZN2at6native18elementwise_kernelILi128ELi4EZNS0_22gpu_kernel_impl_nocastIZNS0_50_GLOBAL__N__2680c7bb_12_PowKernel_cu_140f0503_289622pow_scalar_tensor_implIN3c108BFloat16EEEvRNS_18TensorIteratorBaseET_EUlS6_E_EEvS8_RKS9_EUliE_EEviT1_ --------------------------
	.section	.text._ZN2at6native18elementwise_kernelILi128ELi4EZNS0_22gpu_kernel_impl_nocastIZNS0_50_GLOBAL__N__2680c7bb_12_PowKernel_cu_140f0503_289622pow_scalar_tensor_implIN3c108BFloat16EEEvRNS_18TensorIteratorBaseET_EUlS6_E_EEvS8_RKS9_EUliE_EEviT1_,"ax",@progbits
	.align	128
        .global         _ZN2at6native18elementwise_kernelILi128ELi4EZNS0_22gpu_kernel_impl_nocastIZNS0_50_GLOBAL__N__2680c7bb_12_PowKernel_cu_140f0503_289622pow_scalar_tensor_implIN3c108BFloat16EEEvRNS_18TensorIteratorBaseET_EUlS6_E_EEvS8_RKS9_EUliE_EEviT1_
        .type           _ZN2at6native18elementwise_kernelILi128ELi4EZNS0_22gpu_kernel_impl_nocastIZNS0_50_GLOBAL__N__2680c7bb_12_PowKernel_cu_140f0503_289622pow_scalar_tensor_implIN3c108BFloat16EEEvRNS_18TensorIteratorBaseET_EUlS6_E_EEvS8_RKS9_EUliE_EEviT1_,@function
        .size           _ZN2at6native18elementwise_kernelILi128ELi4EZNS0_22gpu_kernel_impl_nocastIZNS0_50_GLOBAL__N__2680c7bb_12_PowKernel_cu_140f0503_289622pow_scalar_tensor_implIN3c108BFloat16EEEvRNS_18TensorIteratorBaseET_EUlS6_E_EEvS8_RKS9_EUliE_EEviT1_,(.L_x_71857 - _ZN2at6native18elementwise_kernelILi128ELi4EZNS0_22gpu_kernel_impl_nocastIZNS0_50_GLOBAL__N__2680c7bb_12_PowKernel_cu_140f0503_289622pow_scalar_tensor_implIN3c108BFloat16EEEvRNS_18TensorIteratorBaseET_EUlS6_E_EEvS8_RKS9_EUliE_EEviT1_)
        .other          _ZN2at6native18elementwise_kernelILi128ELi4EZNS0_22gpu_kernel_impl_nocastIZNS0_50_GLOBAL__N__2680c7bb_12_PowKernel_cu_140f0503_289622pow_scalar_tensor_implIN3c108BFloat16EEEvRNS_18TensorIteratorBaseET_EUlS6_E_EEvS8_RKS9_EUliE_EEviT1_,@"STO_CUDA_ENTRY STV_DEFAULT"
_ZN2at6native18elementwise_kernelILi128ELi4EZNS0_22gpu_kernel_impl_nocastIZNS0_50_GLOBAL__N__2680c7bb_12_PowKernel_cu_140f0503_289622pow_scalar_tensor_implIN3c108BFloat16EEEvRNS_18TensorIteratorBaseET_EUlS6_E_EEvS8_RKS9_EUliE_EEviT1_:
.text._ZN2at6native18elementwise_kernelILi128ELi4EZNS0_22gpu_kernel_impl_nocastIZNS0_50_GLOBAL__N__2680c7bb_12_PowKernel_cu_140f0503_289622pow_scalar_tensor_implIN3c108BFloat16EEEvRNS_18TensorIteratorBaseET_EUlS6_E_EEvS8_RKS9_EUliE_EEviT1_:
        /* <DEDUP_REMOVED lines=312> */
.L_x_38890:
[----:B------:R-:W-:Y:S02]  /*1380*/  ULDC.64 UR8, c[0x0][0x418] ;  /* 0x0001060000087ab9 */ /* 0x000fe40000000a00 */
[----:B------:R-:W-:-:S04]  /*1390*/  IADD3 R4, P0, R2, UR8, RZ ;  /* 0x0000000802047c10 */ /* 0x000fc8000ff1e0ff */
[----:B------:R-:W-:-:S05]  /*13a0*/  IADD3.X R5, RZ, UR9, RZ, P0, !PT ;  /* 0x00000009ff057c10 */ /* 0x000fca00087fe4ff */
[----:B------:R-:W2:Y:S01]  /*13b0*/  LDG.E.U16 R4, desc[UR4][R4.64] ;  /* 0x0000000404047981 */ /* 0x000ea2000c1e1500 */
[----:B------:R-:W-:Y:S01]  /*13c0*/  USHF.L.U32 UR8, UR7, 0x10, URZ ;  /* 0x0000001007087899 */ /* 0x000fe2000800063f */
[----:B------:R-:W-:-:S08]  /*13d0*/  VIADD R0, R0, 0x80 ;  /* 0x0000008000007836 */ /* 0x000fd00000000000 */
[----:B------:R-:W0:Y:S01]  /*13e0*/  MUFU.LG2 R7, UR8 ;  /* 0x0000000800077d08 */ /* 0x000e220008000c00 */
[----:B------:R-:W-:Y:S01]  /*13f0*/  ULDC.64 UR8, c[0x0][0x410] ;  /* 0x0001040000087ab9 */ /* 0x000fe20000000a00 */
[----:B--2---:R-:W-:-:S05]  /*1400*/  SHF.L.U32 R2, R4, 0x10, RZ ;  /* 0x0000001004027819 */ /* 0x004fca00000006ff */
[----:B0-----:R-:W-:Y:S01]  /*1410*/  FMUL.FTZ R7, R2, R7 ;  /* 0x0000000702077220 */ /* 0x001fe20000410000 */
[----:B------:R-:W-:-:S04]  /*1420*/  IADD3 R2, P0, R3, UR8, RZ ;  /* 0x0000000803027c10 */ /* 0x000fc8000ff1e0ff */
[----:B------:R-:W-:Y:S01]  /*1430*/  IADD3.X R3, RZ, UR9, RZ, P0, !PT ;  /* 0x00000009ff037c10 */ /* 0x000fe200087fe4ff */
[----:B------:R-:W0:Y:S02]  /*1440*/  MUFU.EX2 R7, R7 ;  /* 0x0000000700077308 */ /* 0x000e240000000800 */
[----:B0-----:R-:W-:-:S05]  /*1450*/  F2FP.BF16.F32.PACK_AB R5, RZ, R7 ;  /* 0x00000007ff05723e */ /* 0x001fca00000010ff */
[----:B------:R0:W-:Y:S02]  /*1460*/  STG.E.U16 desc[UR4][R2.64], R5 ;  /* 0x0000000502007986 */ /* 0x0001e4000c101504 */
.L_x_38889:
[----:B------:R-:W-:Y:S05]  /*1470*/  BSYNC B0 ;  /* 0x0000000000007941 */ /* 0x000fea0003800000 */
.L_x_38888:
        /* <DEDUP_REMOVED lines=305> */
.L_x_38893:
[----:B------:R-:W-:Y:S02]  /*2790*/  ULDC.64 UR8, c[0x0][0x418] ;  /* 0x0001060000087ab9 */ /* 0x000fe40000000a00 */
[----:B------:R-:W-:-:S04]  /*27a0*/  IADD3 R4, P0, R2, UR8, RZ ;  /* 0x0000000802047c10 */ /* 0x000fc8000ff1e0ff */
[----:B------:R-:W-:-:S05]  /*27b0*/  IADD3.X R5, RZ, UR9, RZ, P0, !PT ;  /* 0x00000009ff057c10 */ /* 0x000fca00087fe4ff */
[----:B------:R-:W2:Y:S01]  /*27c0*/  LDG.E.U16 R4, desc[UR4][R4.64] ;  /* 0x0000000404047981 */ /* 0x000ea2000c1e1500 */
[----:B------:R-:W-:Y:S01]  /*27d0*/  USHF.L.U32 UR8, UR7, 0x10, URZ ;  /* 0x0000001007087899 */ /* 0x000fe2000800063f */
[----:B------:R-:W-:-:S08]  /*27e0*/  IADD3 R0, R0, 0x80, RZ ;  /* 0x0000008000007810 */ /* 0x000fd00007ffe0ff */
[----:B------:R-:W0:Y:S01]  /*27f0*/  MUFU.LG2 R7, UR8 ;  /* 0x0000000800077d08 */ /* 0x000e220008000c00 */
[----:B------:R-:W-:Y:S01]  /*2800*/  ULDC.64 UR8, c[0x0][0x410] ;  /* 0x0001040000087ab9 */ /* 0x000fe20000000a00 */
[----:B--2---:R-:W-:-:S05]  /*2810*/  SHF.L.U32 R2, R4, 0x10, RZ ;  /* 0x0000001004027819 */ /* 0x004fca00000006ff */
[----:B0-----:R-:W-:Y:S01]  /*2820*/  FMUL.FTZ R6, R7, R2 ;  /* 0x0000000207067220 */ /* 0x001fe20000410000 */
[----:B------:R-:W-:-:S04]  /*2830*/  IADD3 R2, P0, R3, UR8, RZ ;  /* 0x0000000803027c10 */ /* 0x000fc8000ff1e0ff */
[----:B------:R-:W-:Y:S01]  /*2840*/  IADD3.X R3, RZ, UR9, RZ, P0, !PT ;  /* 0x00000009ff037c10 */ /* 0x000fe200087fe4ff */
[----:B------:R-:W0:Y:S01]  /*2850*/  MUFU.EX2 R6, R6 ;  /* 0x0000000600067308 */ /* 0x000e220000000800 */
        /* <DEDUP_REMOVED lines=306> */
.L_x_38894:
        /* <DEDUP_REMOVED lines=15> */
.L_x_38892:
[----:B------:R-:W-:Y:S05]  /*3c70*/  BSYNC B0 ;  /* 0x0000000000007941 */ /* 0x000fea0003800000 */
.L_x_38891:
        /* <DEDUP_REMOVED lines=304> */
.L_x_38895:
[----:B------:R-:W-:Y:S02]  /*4f80*/  ULDC.64 UR8, c[0x0][0x418] ;  /* 0x0001060000087ab9 */ /* 0x000fe40000000a00 */
[----:B------:R-:W-:-:S04]  /*4f90*/  IADD3 R4, P0, R2, UR8, RZ ;  /* 0x0000000802047c10 */ /* 0x000fc8000ff1e0ff */
[----:B------:R-:W-:Y:S01]  /*4fa0*/  IADD3.X R5, RZ, UR9, RZ, P0, !PT ;  /* 0x00000009ff057c10 */ /* 0x000fe200087fe4ff */
[----:B------:R-:W-:Y:S01]  /*4fb0*/  USHF.L.U32 UR6, UR7, 0x10, URZ ;  /* 0x0000001007067899 */ /* 0x000fe2000800063f */
[----:B------:R-:W-:-:S03]  /*4fc0*/  ULDC.64 UR8, c[0x0][0x410] ;  /* 0x0001040000087ab9 */ /* 0x000fc60000000a00 */
[----:B------:R-:W2:Y:S01]  /*4fd0*/  LDG.E.U16 R4, desc[UR4][R4.64] ;  /* 0x0000000404047981 */ /* 0x000ea2000c1e1500 */
[----:B------:R-:W-:-:S04]  /*4fe0*/  IADD3 R2, P0, R3, UR8, RZ ;  /* 0x0000000803027c10 */ /* 0x000fc8000ff1e0ff */
[----:B------:R-:W0:Y:S01]  /*4ff0*/  MUFU.LG2 R7, UR6 ;  /* 0x0000000600077d08 */ /* 0x000e220008000c00 */
[----:B------:R-:W-:Y:S02]  /*5000*/  IADD3.X R3, RZ, UR9, RZ, P0, !PT ;  /* 0x00000009ff037c10 */ /* 0x000fe400087fe4ff */
[----:B--2---:R-:W-:-:S05]  /*5010*/  SHF.L.U32 R0, R4, 0x10, RZ ;  /* 0x0000001004007819 */ /* 0x004fca00000006ff */
[----:B0-----:R-:W-:-:S06]  /*5020*/  FMUL.FTZ R0, R7, R0 ;  /* 0x0000000007007220 */ /* 0x001fcc0000410000 */
[----:B------:R-:W0:Y:S02]  /*5030*/  MUFU.EX2 R0, R0 ;  /* 0x0000000000007308 */ /* 0x000e240000000800 */
[----:B0-----:R-:W-:-:S05]  /*5040*/  F2FP.BF16.F32.PACK_AB R5, RZ, R0 ;  /* 0x00000000ff05723e */ /* 0x001fca00000010ff */
[----:B------:R-:W-:Y:S01]  /*5050*/  STG.E.U16 desc[UR4][R2.64], R5 ;  /* 0x0000000502007986 */ /* 0x000fe2000c101504 */
[----:B------:R-:W-:Y:S05]  /*5060*/  EXIT ;  /* 0x000000000000794d */ /* 0x000fea0003800000 */
.L_x_38896:
        /* <DEDUP_REMOVED lines=9> */
.L_x_71857:


//--------------------- .text._ZN2at6native27unrolled_elementwise_kernelIZNS0_50_GLOBAL__N__2680c7bb_12_PowKernel_cu_140f0503_289622pow_scalar_tensor_implIN3c108BFloat16EEEvRNS_18TensorIteratorBaseET_EUlS5_E_St5arrayIPcLm2EELi4E23TrivialOffsetCalculatorILi1EjESE_NS0_6memory15LoadWithoutCastENSF_16StoreWithoutCastEEEviS8_T0_T2_T3_T4_T5_ --------------------------
	.section	.text._ZN2at6native27unrolled_elementwise_kernelIZNS0_50_GLOBAL__N__2680c7bb_12_PowKernel_cu_140f0503_289622pow_scalar_tensor_implIN3c108BFloat16EEEvRNS_18TensorIteratorBaseET_EUlS5_E_St5arrayIPcLm2EELi4E23TrivialOffsetCalculatorILi1EjESE_NS0_6memory15LoadWithoutCastENSF_16StoreWithoutCastEEEviS8_T0_T2_T3_T4_T5_,"ax",@progbits
	.align	128
        .global         _ZN2at6native27unrolled_elementwise_kernelIZNS0_50_GLOBAL__N__2680c7bb_12_PowKernel_cu_140f0503_289622pow_scalar_tensor_implIN3c108BFloat16EEEvRNS_18TensorIteratorBaseET_EUlS5_E_St5arrayIPcLm2EELi4E23TrivialOffsetCalculatorILi1EjESE_NS0_6memory15LoadWithoutCastENSF_16StoreWithoutCastEEEviS8_T0_T2_T3_T4_T5_
        .type           _ZN2at6native27unrolled_elementwise_kernelIZNS0_50_GLOBAL__N__2680c7bb_12_PowKernel_cu_140f0503_289622pow_scalar_tensor_implIN3c108BFloat16EEEvRNS_18TensorIteratorBaseET_EUlS5_E_St5arrayIPcLm2EELi4E23TrivialOffsetCalculatorILi1EjESE_NS0_6memory15LoadWithoutCastENSF_16StoreWithoutCastEEEviS8_T0_T2_T3_T4_T5_,@function
        .size           _ZN2at6native27unrolled_elementwise_kernelIZNS0_50_GLOBAL__N__2680c7bb_12_PowKernel_cu_140f0503_289622pow_scalar_tensor_implIN3c108BFloat16EEEvRNS_18TensorIteratorBaseET_EUlS5_E_St5arrayIPcLm2EELi4E23TrivialOffsetCalculatorILi1EjESE_NS0_6memory15LoadWithoutCastENSF_16StoreWithoutCastEEEviS8_T0_T2_T3_T4_T5_,(.L_x_71858 - _ZN2at6native27unrolled_elementwise_kernelIZNS0_50_GLOBAL__N__2680c7bb_12_PowKernel_cu_140f0503_289622pow_scalar_tensor_implIN3c108BFloat16EEEvRNS_18TensorIteratorBaseET_EUlS5_E_St5arrayIPcLm2EELi4E23TrivialOffsetCalculatorILi1EjESE_NS0_6memory15LoadWithoutCastENSF_16StoreWithoutCastEEEviS8_T0_T2_T3_T4_T5_)
        .other          _ZN2at6native27unrolled_elementwise_kernelIZNS0_50_GLOBAL__N__2680c7bb_12_PowKernel_cu_140f0503_289622pow_scalar_tensor_implIN3c108BFloat16EEEvRNS_18TensorIteratorBaseET_EUlS5_E_St5arrayIPcLm2EELi4E23TrivialOffsetCalculatorILi1EjESE_NS0_6memory15LoadWithoutCastENSF_16StoreWithoutCastEEEviS8_T0_T2_T3_T4_T5_,@"STO_CUDA_ENTRY STV_DEFAULT"
_ZN2at6native27unrolled_elementwise_kernelIZNS0_50_GLOBAL__N__2680c7bb_12_PowKernel_cu_140f0503_289622pow_scalar_tensor_implIN3c108BFloat16EEEvRNS_18TensorIteratorBaseET_EUlS5_E_St5arrayIPcLm2EELi4E23TrivialOffsetCalculatorILi1EjESE_NS0_6memory15LoadWithoutCastENSF_16StoreWithoutCastEEEviS8_T0_T2_T3_T4_T5_:
.text._ZN2at6native27unrolled_elementwise_kernelIZNS0_50_GLOBAL__N__2680c7bb_12_PowKernel_cu_140f0503_289622pow_scalar_tensor_implIN3c108BFloat16EEEvRNS_18TensorIteratorBaseET_EUlS5_E_St5arrayIPcLm2EELi4E23TrivialOffsetCalculatorILi1EjESE_NS0_6memory15LoadWithoutCastENSF_16StoreWithoutCastEEEviS8_T0_T2_T3_T4_T5_:
        /* <DEDUP_REMOVED lines=18> */
[----:B------:R0:W2:Y:S07]  /*0120*/  @!P0 LDG.E.U16 R6, desc[UR4][R12.64] ;  /* 0x000000040c068981 */ /* 0x0000ae000c1e1500 */
[----:B------:R-:W3:Y:S01]  /*0130*/  @!P3 LDC.64 R8, c[0x0][0x230] ;  /* 0x00008c00ff08bb82 */ /* 0x000ee20000000a00 */
[----:B-1----:R-:W-:Y:S01]  /*0140*/  @!P1 IMAD.WIDE.U32 R14, R17, 0x2, R10 ;  /* 0x00000002110e9825 */ /* 0x002fe200078e000a */
[----:B------:R-:W-:Y:S02]  /*0150*/  @!P3 LEA R17, R0, R21, 0x9 ;  /* 0x000000150011b211 */ /* 0x000fe400078e48ff */
[----:B------:R-:W-:-:S06]  /*0160*/  PRMT R10, RZ, 0x7610, R10 ;  /* 0x00007610ff0a7816 */ /* 0x000fcc000000000a */
[----:B------:R1:W4:Y:S01]  /*0170*/  @!P1 LDG.E.U16 R10, desc[UR4][R14.64] ;  /* 0x000000040e0a9981 */ /* 0x000322000c1e1500 */
[----:B---3--:R-:W-:Y:S01]  /*0180*/  @!P3 IMAD.WIDE.U32 R16, R17, 0x2, R8 ;  /* 0x000000021110b825 */ /* 0x008fe200078e0008 */
[----:B------:R-:W-:-:S06]  /*0190*/  PRMT R9, RZ, 0x7610, R9 ;  /* 0x00007610ff097816 */ /* 0x000fcc0000000009 */
[----:B------:R-:W3:Y:S01]  /*01a0*/  @!P3 LDG.E.U16 R9, desc[UR4][R16.64] ;  /* 0x000000041009b981 */ /* 0x000ee2000c1e1500 */
[----:B------:R-:W-:-:S05]  /*01b0*/  @!P3 VIADD R21, R21, 0x80 ;  /* 0x000000801515b836 */ /* 0x000fca0000000000 */
[----:B------:R-:W-:Y:S01]  /*01c0*/  ISETP.GE.AND P2, PT, R21, R2, PT ;  /* 0x000000021500720c */ /* 0x000fe20003f46270 */
[----:B------:R-:W1:-:S12]  /*01d0*/  LDC.U16 R11, c[0x0][0x218] ;  /* 0x00008600ff0b7b82 */ /* 0x000e580000000400 */
[----:B------:R-:W1:Y:S01]  /*01e0*/  @!P2 LDC.64 R18, c[0x0][0x230] ;  /* 0x00008c00ff12ab82 */ /* 0x000e620000000a00 */
[----:B0-----:R-:W-:Y:S01]  /*01f0*/  @!P2 IMAD R13, R0, 0x200, R21 ;  /* 0x00000200000da824 */ /* 0x001fe200078e0215 */
[----:B------:R-:W-:Y:S02]  /*0200*/  PRMT R8, RZ, 0x7610, R8 ;  /* 0x00007610ff087816 */ /* 0x000fe40000000008 */
[----:B-1----:R-:W-:Y:S01]  /*0210*/  IADD3 R15, R7, 0x80, RZ ;  /* 0x00000080070f7810 */ /* 0x002fe20007ffe0ff */
[----:B------:R-:W-:Y:S02]  /*0220*/  @!P0 IMAD.U32 R14, R11, 0x10000, RZ ;  /* 0x000100000b0e8824 */ /* 0x000fe400078e00ff */
[----:B------:R-:W-:-:S05]  /*0230*/  @!P2 IMAD.WIDE.U32 R12, R13, 0x2, R18 ;  /* 0x000000020d0ca825 */ /* 0x000fca00078e0012 */
[----:B------:R0:W5:Y:S01]  /*0240*/  @!P2 LDG.E.U16 R8, desc[UR4][R12.64] ;  /* 0x000000040c08a981 */ /* 0x000162000c1e1500 */
[----:B------:R-:W-:Y:S01]  /*0250*/  ISETP.GE.AND P2, PT, R15, R2, PT ;  /* 0x000000020f00720c */ /* 0x000fe20003f46270 */
[----:B------:R-:W-:-:S05]  /*0260*/  VIADD R15, R7, 0x100 ;  /* 0x00000100070f7836 */ /* 0x000fca0000000000 */
[----:B------:R-:W-:Y:S02]  /*0270*/  ISETP.GE.AND P3, PT, R15, R2, PT ;  /* 0x000000020f00720c */ /* 0x000fe40003f66270 */
[----:B------:R-:W1:Y:S01]  /*0280*/  @!P0 MUFU.LG2 R15, R14 ;  /* 0x0000000e000f8308 */ /* 0x000e620000000c00 */
[----:B0-----:R-:W0:Y:S04]  /*0290*/  @!P0 LDC.64 R12, c[0x0][0x228] ;  /* 0x00008a00ff0c8b82 */ /* 0x001e280000000a00 */
[----:B------:R-:W-:-:S06]  /*02a0*/  @!P2 SHF.L.U32 R16, R11, 0x10, RZ ;  /* 0x000000100b10a819 */ /* 0x000fcc00000006ff */
[----:B------:R-:W-:Y:S01]  /*02b0*/  @!P3 IMAD.U32 R18, R11, 0x10000, RZ ;  /* 0x000100000b12b824 */ /* 0x000fe200078e00ff */
[----:B------:R-:W4:Y:S08]  /*02c0*/  @!P2 MUFU.LG2 R17, R16 ;  /* 0x000000100011a308 */ /* 0x000f300000000c00 */
[----:B------:R-:W-:Y:S01]  /*02d0*/  @!P3 MUFU.LG2 R18, R18 ;  /* 0x000000120012b308 */ /* 0x000fe20000000c00 */
[----:B------:R-:W-:Y:S01]  /*02e0*/  BSSY B0, `(.L_x_38897) ;  /* 0x0000022000007945 */ /* 0x000fe20003800000 */
[----:B--2---:R-:W-:-:S05]  /*02f0*/  @!P0 SHF.L.U32 R6, R6, 0x10, RZ ;  /* 0x0000001006068819 */ /* 0x004fca00000006ff */
[----:B-1----:R-:W-:Y:S01]  /*0300*/  @!P0 FMUL.FTZ R6, R6, R15 ;  /* 0x0000000f06068220 */ /* 0x002fe20000410000 */
[----:B------:R-:W-:-:S05]  /*0310*/  VIADD R15, R7, 0x180 ;  /* 0x00000180070f7836 */ /* 0x000fca0000000000 */
[----:B------:R-:W-:Y:S01]  /*0320*/  ISETP.GE.AND P1, PT, R15, R2, PT ;  /* 0x000000020f00720c */ /* 0x000fe20003f26270 */
[----:B------:R-:W1:Y:S01]  /*0330*/  @!P0 MUFU.EX2 R6, R6 ;  /* 0x0000000600068308 */ /* 0x000e620000000800 */
[----:B----4-:R-:W-:-:S11]  /*0340*/  @!P2 SHF.L.U32 R10, R10, 0x10, RZ ;  /* 0x000000100a0aa819 */ /* 0x010fd600000006ff */
[----:B------:R-:W-:Y:S01]  /*0350*/  @!P1 SHF.L.U32 R14, R11, 0x10, RZ ;  /* 0x000000100b0e9819 */ /* 0x000fe200000006ff */
[----:B------:R-:W-:Y:S02]  /*0360*/  @!P0 IMAD R11, R0, 0x200, R7 ;  /* 0x00000200000b8824 */ /* 0x000fe400078e0207 */
[----:B------:R-:W-:Y:S01]  /*0370*/  @!P2 FMUL.FTZ R10, R17, R10 ;  /* 0x0000000a110aa220 */ /* 0x000fe20000410000 */
[----:B-1----:R-:W-:Y:S01]  /*0380*/  @!P0 F2FP.BF16.F32.PACK_AB R4, RZ, R6 ;  /* 0x00000006ff04823e */ /* 0x002fe200000010ff */
[----:B0-----:R-:W-:-:S04]  /*0390*/  @!P0 IMAD.WIDE.U32 R12, R11, 0x2, R12 ;  /* 0x000000020b0c8825 */ /* 0x001fc800078e000c */
[----:B---3--:R-:W-:Y:S01]  /*03a0*/  @!P3 IMAD.U32 R9, R9, 0x10000, RZ ;  /* 0x000100000909b824 */ /* 0x008fe200078e00ff */
[----:B------:R0:W-:Y:S03]  /*03b0*/  @!P0 STG.E.U16 desc[UR4][R12.64], R4 ;  /* 0x000000040c008986 */ /* 0x0001e6000c101504 */
[----:B------:R-:W-:Y:S01]  /*03c0*/  @!P3 FMUL.FTZ R9, R18, R9 ;  /* 0x000000091209b220 */ /* 0x000fe20000410000 */
[----:B------:R-:W-:Y:S01]  /*03d0*/  @!P0 IADD3 R7, R7, 0x80, RZ ;  /* 0x0000008007078810 */ /* 0x000fe20007ffe0ff */
[----:B------:R-:W1:Y:S03]  /*03e0*/  @!P2 MUFU.EX2 R10, R10 ;  /* 0x0000000a000aa308 */ /* 0x000e660000000800 */
[----:B------:R-:W-:-:S05]  /*03f0*/  ISETP.GE.AND P4, PT, R7, R2, PT ;  /* 0x000000020700720c */ /* 0x000fca0003f86270 */
[----:B------:R-:W2:Y:S08]  /*0400*/  @!P3 MUFU.EX2 R9, R9 ;  /* 0x000000090009b308 */ /* 0x000eb00000000800 */
[----:B------:R0:W3:Y:S01]  /*0410*/  @!P1 MUFU.LG2 R15, R14 ;  /* 0x0000000e000f9308 */ /* 0x0000e20000000c00 */
        /* <DEDUP_REMOVED lines=14> */
.L_x_38898:
[----:B------:R-:W-:Y:S05]  /*0500*/  BSYNC B0 ;  /* 0x0000000000007941 */ /* 0x000fea0003800000 */
.L_x_38897:
[----:B------:R-:W-:Y:S01]  /*0510*/  ISETP.GE.AND P0, PT, R7, R2, PT ;  /* 0x000000020700720c */ /* 0x000fe20003f06270 */
[----:B-----5:R-:W-:-:S04]  /*0520*/  @!P1 IMAD.U32 R8, R8, 0x10000, RZ ;  /* 0x0001000008089824 */ /* 0x020fc800078e00ff */
        /* <DEDUP_REMOVED lines=9> */
.L_x_38899:
        /* <DEDUP_REMOVED lines=12> */
.L_x_71858:


//--------------------- .text._ZN2at6native29vectorized_elementwise_kernelILi2EZNS0_50_GLOBAL__N__2680c7bb_12_PowKernel_cu_140f0503_289622pow_scalar_tensor_implIN3c108BFloat16EEEvRNS_18TensorIteratorBaseET_EUlS5_E_St5arrayIPcLm2EEEEviT0_T1_ --------------------------
	.section	.text._ZN2at6native29vectorized_elementwise_kernelILi2EZNS0_50_GLOBAL__N__2680c7bb_12_PowKernel_cu_140f0503_289622pow_scalar_tensor_implIN3c108BFloat16EEEvRNS_18TensorIteratorBaseET_EUlS5_E_St5arrayIPcLm2EEEEviT0_T1_,"ax",@progbits
	.align	128
        .global         _ZN2at6native29vectorized_elementwise_kernelILi2EZNS0_50_GLOBAL__N__2680c7bb_12_PowKernel_cu_140f0503_289622pow_scalar_tensor_implIN3c108BFloat16EEEvRNS_18TensorIteratorBaseET_EUlS5_E_St5arrayIPcLm2EEEEviT0_T1_
        .type           _ZN2at6native29vectorized_elementwise_kernelILi2EZNS0_50_GLOBAL__N__2680c7bb_12_PowKernel_cu_140f0503_289622pow_scalar_tensor_implIN3c108BFloat16EEEvRNS_18TensorIteratorBaseET_EUlS5_E_St5arrayIPcLm2EEEEviT0_T1_,@function
        .size           _ZN2at6native29vectorized_elementwise_kernelILi2EZNS0_50_GLOBAL__N__2680c7bb_12_PowKernel_cu_140f0503_289622pow_scalar_tensor_implIN3c108BFloat16EEEvRNS_18TensorIteratorBaseET_EUlS5_E_St5arrayIPcLm2EEEEviT0_T1_,(.L_x_71859 - _ZN2at6native29vectorized_elementwise_kernelILi2EZNS0_50_GLOBAL__N__2680c7bb_12_PowKernel_cu_140f0503_289622pow_scalar_tensor_implIN3c108BFloat16EEEvRNS_18TensorIteratorBaseET_EUlS5_E_St5arrayIPcLm2EEEEviT0_T1_)
        .other          _ZN2at6native29vectorized_elementwise_kernelILi2EZNS0_50_GLOBAL__N__2680c7bb_12_PowKernel_cu_140f0503_289622pow_scalar_tensor_implIN3c108BFloat16EEEvRNS_18TensorIteratorBaseET_EUlS5_E_St5arrayIPcLm2EEEEviT0_T1_,@"STO_CUDA_ENTRY STV_DEFAULT"
_ZN2at6native29vectorized_elementwise_kernelILi2EZNS0_50_GLOBAL__N__2680c7bb_12_PowKernel_cu_140f0503_289622pow_scalar_tensor_implIN3c108BFloat16EEEvRNS_18TensorIteratorBaseET_EUlS5_E_St5arrayIPcLm2EEEEviT0_T1_:
.text._ZN2at6native29vectorized_elementwise_kernelILi2EZNS0_50_GLOBAL__N__2680c7bb_12_PowKernel_cu_140f0503_289622pow_scalar_tensor_implIN3c108BFloat16EEEvRNS_18TensorIteratorBaseET_EUlS5_E_St5arrayIPcLm2EEEEviT0_T1_:
        /* <DEDUP_REMOVED lines=16> */
[----:B------:R-:W5:Y:S01]  /*0100*/  LDG.E R14, desc[UR4][R8.64+0x400] ;  /* 0x00040004080e7981 */ /* 0x000f62000c1e1900 */
[----:B-1----:R-:W-:-:S06]  /*0110*/  IMAD.U32 R6, R4, 0x10000, RZ ;  /* 0x0001000004067824 */ /* 0x002fcc00078e00ff */
[----:B------:R-:W0:Y:S01]  /*0120*/  MUFU.LG2 R6, R6 ;  /* 0x0000000600067308 */ /* 0x000e220000000c00 */
[----:B--2---:R-:W-:-:S05]  /*0130*/  SHF.L.U32 R5, R10, 0x10, RZ ;  /* 0x000000100a057819 */ /* 0x004fca00000006ff */
[----:B0-----:R-:W-:Y:S01]  /*0140*/  FMUL.FTZ R2, R5, R6 ;  /* 0x0000000605027220 */ /* 0x001fe20000410000 */
[----:B---3--:R-:W-:Y:S01]  /*0150*/  IMAD.U32 R5, R12, 0x10000, RZ ;  /* 0x000100000c057824 */ /* 0x008fe200078e00ff */
[----:B------:R-:W-:-:S03]  /*0160*/  PRMT R4, R10, 0x7632, R4 ;  /* 0x000076320a047816 */ /* 0x000fc60000000004 */
[----:B------:R-:W-:Y:S01]  /*0170*/  FMUL.FTZ R7, R6, R5 ;  /* 0x0000000506077220 */ /* 0x000fe20000410000 */
[----:B----4-:R-:W-:Y:S01]  /*0180*/  SHF.L.U32 R5, R16, 0x10, RZ ;  /* 0x0000001010057819 */ /* 0x010fe200000006ff */
[----:B-----5:R-:W-:-:S04]  /*0190*/  IMAD.U32 R11, R14, 0x10000, RZ ;  /* 0x000100000e0b7824 */ /* 0x020fc800078e00ff */
[----:B------:R-:W-:Y:S01]  /*01a0*/  FMUL.FTZ R9, R6, R5 ;  /* 0x0000000506097220 */ /* 0x000fe20000410000 */
[----:B------:R-:W-:Y:S01]  /*01b0*/  IMAD.U32 R5, R4, 0x10000, RZ ;  /* 0x0001000004057824 */ /* 0x000fe200078e00ff */
[----:B------:R-:W-:Y:S01]  /*01c0*/  PRMT R4, R12, 0x7632, R4 ;  /* 0x000076320c047816 */ /* 0x000fe20000000004 */
[----:B------:R-:W-:Y:S01]  /*01d0*/  FMUL.FTZ R11, R6, R11 ;  /* 0x0000000b060b7220 */ /* 0x000fe20000410000 */
[----:B------:R-:W-:Y:S01]  /*01e0*/  PRMT R10, R14, 0x7632, R10 ;  /* 0x000076320e0a7816 */ /* 0x000fe2000000000a */
[----:B------:R-:W-:Y:S02]  /*01f0*/  FMUL.FTZ R12, R6, R5 ;  /* 0x00000005060c7220 */ /* 0x000fe40000410000 */
[----:B------:R0:W-:Y:S01]  /*0200*/  MUFU.EX2 R8, R11 ;  /* 0x0000000b00087308 */ /* 0x0001e20000000800 */
[----:B------:R-:W-:Y:S02]  /*0210*/  IMAD.U32 R15, R4, 0x10000, RZ ;  /* 0x00010000040f7824 */ /* 0x000fe400078e00ff */
[----:B------:R-:W1:Y:S01]  /*0220*/  LDC.64 R4, c[0x0][0x228] ;  /* 0x00008a00ff047b82 */ /* 0x000e620000000a00 */
[----:B------:R-:W-:-:S02]  /*0230*/  SHF.L.U32 R17, R10, 0x10, RZ ;  /* 0x000000100a117819 */ /* 0x000fc400000006ff */
[----:B0-----:R-:W-:-:S03]  /*0240*/  PRMT R11, R16, 0x7632, R11 ;  /* 0x00007632100b7816 */ /* 0x001fc6000000000b */
[C---:B------:R-:W-:Y:S02]  /*0250*/  FMUL.FTZ R17, R6.reuse, R17 ;  /* 0x0000001106117220 */ /* 0x040fe40000410000 */
[----:B------:R-:W-:Y:S02]  /*0260*/  IMAD.U32 R11, R11, 0x10000, RZ ;  /* 0x000100000b0b7824 */ /* 0x000fe400078e00ff */
[C---:B------:R-:W-:Y:S02]  /*0270*/  FMUL.FTZ R15, R6.reuse, R15 ;  /* 0x0000000f060f7220 */ /* 0x040fe40000410000 */
[----:B------:R-:W-:Y:S01]  /*0280*/  FMUL.FTZ R11, R6, R11 ;  /* 0x0000000b060b7220 */ /* 0x000fe20000410000 */
        /* <DEDUP_REMOVED lines=18> */
.L_x_38900:
        /* <DEDUP_REMOVED lines=8> */
[----:B------:R-:W-:Y:S01]  /*0430*/  @!P4 IMAD.IADD R11, R3, 0x1, R0 ;  /* 0x00000001030bc824 */ /* 0x000fe200078e0200 */
[----:B------:R-:W-:Y:S01]  /*0440*/  @!P4 IADD3 R0, R0, 0x80, RZ ;  /* 0x000000800000c810 */ /* 0x000fe20007ffe0ff */
[----:B------:R-:W2:Y:S03]  /*0450*/  @!P4 LDC.64 R16, c[0x0][0x230] ;  /* 0x00008c00ff10cb82 */ /* 0x000ea60000000a00 */
[----:B------:R-:W-:-:S13]  /*0460*/  ISETP.GE.AND P1, PT, R0, R5, PT ;  /* 0x000000050000720c */ /* 0x000fda0003f26270 */
[----:B------:R-:W-:Y:S01]  /*0470*/  @!P1 IMAD.IADD R27, R3, 0x1, R0 ;  /* 0x00000001031b9824 */ /* 0x000fe200078e0200 */
[----:B------:R-:W3:Y:S01]  /*0480*/  @!P1 LDC.64 R14, c[0x0][0x230] ;  /* 0x00008c00ff0e9b82 */ /* 0x000ee20000000a00 */
[----:B------:R-:W-:-:S05]  /*0490*/  @!P1 VIADD R0, R0, 0x80 ;  /* 0x0000008000009836 */ /* 0x000fca0000000000 */
[----:B------:R-:W-:Y:S01]  /*04a0*/  ISETP.GE.AND P3, PT, R0, R5, PT ;  /* 0x000000050000720c */ /* 0x000fe20003f66270 */
[----:B--2---:R-:W-:-:S05]  /*04b0*/  @!P4 IMAD.WIDE.U32 R16, R11, 0x2, R16 ;  /* 0x000000020b10c825 */ /* 0x004fca00078e0010 */
[----:B------:R2:W4:Y:S07]  /*04c0*/  @!P4 LDG.E.U16 R24, desc[UR4][R16.64] ;  /* 0x000000041018c981 */ /* 0x00052e000c1e1500 */
[----:B------:R-:W-:Y:S01]  /*04d0*/  @!P3 IADD3 R21, R3, R0, RZ ;  /* 0x000000000315b210 */ /* 0x000fe20007ffe0ff */
[----:B------:R-:W-:Y:S01]  /*04e0*/  @!P3 VIADD R0, R0, 0x80 ;  /* 0x000000800000b836 */ /* 0x000fe20000000000 */
[----:B------:R-:W5:Y:S04]  /*04f0*/  @!P3 LDC.64 R18, c[0x0][0x230] ;  /* 0x00008c00ff12bb82 */ /* 0x000f680000000a00 */
[----:B------:R-:W-:-:S13]  /*0500*/  ISETP.GE.AND P2, PT, R0, R5, PT ;  /* 0x000000050000720c */ /* 0x000fda0003f46270 */
[----:B------:R-:W-:Y:S01]  /*0510*/  @!P2 IMAD.IADD R25, R3, 0x1, R0 ;  /* 0x000000010319a824 */ /* 0x000fe200078e0200 */
[----:B------:R-:W-:Y:S01]  /*0520*/  @!P2 IADD3 R0, R0, 0x80, RZ ;  /* 0x000000800000a810 */ /* 0x000fe20007ffe0ff */
[----:B---3--:R-:W-:Y:S01]  /*0530*/  @!P1 IMAD.WIDE.U32 R14, R27, 0x2, R14 ;  /* 0x000000021b0e9825 */ /* 0x008fe200078e000e */
[----:B------:R-:W-:Y:S01]  /*0540*/  PRMT R26, RZ, 0x7610, R26 ;  /* 0x00007610ff1a7816 */ /* 0x000fe2000000001a */
[----:B--2---:R-:W2:Y:S01]  /*0550*/  @!P2 LDC.64 R16, c[0x0][0x230] ;  /* 0x00008c00ff10ab82 */ /* 0x004ea20000000a00 */
[----:B------:R-:W-:-:S13]  /*0560*/  ISETP.GE.AND P5, PT, R0, R5, PT ;  /* 0x000000050000720c */ /* 0x000fda0003fa6270 */
[----:B------:R-:W-:Y:S02]  /*0570*/  @!P5 IMAD.IADD R11, R3, 0x1, R0 ;  /* 0x00000001030bd824 */ /* 0x000fe400078e0200 */
[----:B------:R-:W-:-:S05]  /*0580*/  @!P5 VIADD R0, R0, 0x80 ;  /* 0x000000800000d836 */ /* 0x000fca0000000000 */
[----:B------:R-:W-:Y:S01]  /*0590*/  ISETP.GE.AND P6, PT, R0, R5, PT ;  /* 0x000000050000720c */ /* 0x000fe20003fc6270 */
[----:B0-----:R-:W-:Y:S01]  /*05a0*/  @!P0 IMAD.WIDE.U32 R12, R29, 0x2, R12 ;  /* 0x000000021d0c8825 */ /* 0x001fe200078e000c */
[----:B------:R-:W-:-:S04]  /*05b0*/  PRMT R28, RZ, 0x7610, R28 ;  /* 0x00007610ff1c7816 */ /* 0x000fc8000000001c */
[----:B------:R0:W3:Y:S01]  /*05c0*/  @!P0 LDG.E.U16 R26, desc[UR4][R12.64] ;  /* 0x000000040c1a8981 */ /* 0x0000e2000c1e1500 */
[----:B-----5:R-:W-:-:S03]  /*05d0*/  @!P3 IMAD.WIDE.U32 R18, R21, 0x2, R18 ;  /* 0x000000021512b825 */ /* 0x020fc600078e0012 */
[----:B------:R5:W3:Y:S03]  /*05e0*/  @!P1 LDG.E.U16 R28, desc[UR4][R14.64] ;  /* 0x000000040e1c9981 */ /* 0x000ae6000c1e1500 */
[----:B------:R-:W-:Y:S01]  /*05f0*/  @!P6 IADD3 R27, R3, R0, RZ ;  /* 0x00000000031be210 */ /* 0x000fe20007ffe0ff */
[----:B------:R-:W-:Y:S01]  /*0600*/  @!P6 VIADD R0, R0, 0x80 ;  /* 0x000000800000e836 */ /* 0x000fe20000000000 */
[----:B0-----:R-:W0:Y:S04]  /*0610*/  @!P5 LDC.64 R12, c[0x0][0x230] ;  /* 0x00008c00ff0cdb82 */ /* 0x001e280000000a00 */
[----:B------:R-:W-:Y:S02]  /*0620*/  ISETP.GE.AND P4, PT, R0, R5, PT ;  /* 0x000000050000720c */ /* 0x000fe40003f86270 */
[----:B------:R-:W-:-:S02]  /*0630*/  PRMT R29, RZ, 0x7610, R29 ;  /* 0x00007610ff1d7816 */ /* 0x000fc4000000001d */
[----:B-----5:R-:W5:Y:S04]  /*0640*/  @!P6 LDC.64 R14, c[0x0][0x230] ;  /* 0x00008c00ff0eeb82 */ /* 0x020f680000000a00 */
[----:B------:R-:W3:Y:S05]  /*0650*/  @!P3 LDG.E.U16 R29, desc[UR4][R18.64] ;  /* 0x00000004121db981 */ /* 0x000eea000c1e1500 */
[----:B------:R-:W1:Y:S01]  /*0660*/  @!P4 LDC.64 R20, c[0x0][0x230] ;  /* 0x00008c00ff14cb82 */ /* 0x000e620000000a00 */
[----:B--2---:R-:W-:Y:S01]  /*0670*/  @!P2 IMAD.WIDE.U32 R16, R25, 0x2, R16 ;  /* 0x000000021910a825 */ /* 0x004fe200078e0010 */
[----:B------:R-:W-:-:S03]  /*0680*/  PRMT R25, RZ, 0x7610, R25 ;  /* 0x00007610ff197816 */ /* 0x000fc60000000019 */
[----:B------:R-:W-:Y:S02]  /*0690*/  @!P4 IMAD.IADD R0, R3, 0x1, R0 ;  /* 0x000000010300c824 */ /* 0x000fe400078e0200 */
[----:B0-----:R-:W-:Y:S01]  /*06a0*/  @!P5 IMAD.WIDE.U32 R12, R11, 0x2, R12 ;  /* 0x000000020b0cd825 */ /* 0x001fe200078e000c */
[----:B------:R0:W2:Y:S01]  /*06b0*/  @!P2 LDG.E.U16 R25, desc[UR4][R16.64] ;  /* 0x000000041019a981 */ /* 0x0000a2000c1e1500 */
[----:B------:R-:W-:Y:S02]  /*06c0*/  PRMT R11, RZ, 0x7610, R11 ;  /* 0x00007610ff0b7816 */ /* 0x000fe4000000000b */
[----:B-----5:R-:W-:Y:S01]  /*06d0*/  @!P6 IMAD.WIDE.U32 R14, R27, 0x2, R14 ;  /* 0x000000021b0ee825 */ /* 0x020fe200078e000e */
[----:B------:R-:W-:-:S03]  /*06e0*/  PRMT R27, RZ, 0x7610, R27 ;  /* 0x00007610ff1b7816 */ /* 0x000fc6000000001b */
[----:B------:R5:W2:Y:S04]  /*06f0*/  @!P5 LDG.E.U16 R11, desc[UR4][R12.64] ;  /* 0x000000040c0bd981 */ /* 0x000aa8000c1e1500 */
[----:B------:R5:W2:Y:S01]  /*0700*/  @!P6 LDG.E.U16 R27, desc[UR4][R14.64] ;  /* 0x000000040e1be981 */ /* 0x000aa2000c1e1500 */
[----:B-1----:R-:W-:Y:S01]  /*0710*/  @!P4 IMAD.WIDE.U32 R20, R0, 0x2, R20 ;  /* 0x000000020014c825 */ /* 0x002fe200078e0014 */
[----:B------:R-:W-:-:S06]  /*0720*/  PRMT R0, RZ, 0x7610, R0 ;  /* 0x00007610ff007816 */ /* 0x000fcc0000000000 */
[----:B------:R1:W2:Y:S01]  /*0730*/  @!P4 LDG.E.U16 R0, desc[UR4][R20.64] ;  /* 0x000000041400c981 */ /* 0x0002a2000c1e1500 */
[----:B0-----:R-:W-:-:S04]  /*0740*/  IADD3 R16, R22, 0x80, RZ ;  /* 0x0000008016107810 */ /* 0x001fc80007ffe0ff */
[----:B------:R-:W-:-:S13]  /*0750*/  ISETP.GE.AND P5, PT, R16, R5, PT ;  /* 0x000000051000720c */ /* 0x000fda0003fa6270 */
[----:B-----5:R-:W-:-:S06]  /*0760*/  @!P5 IMAD.U32 R13, R4, 0x10000, RZ ;  /* 0x00010000040dd824 */ /* 0x020fcc00078e00ff */
[----:B------:R-:W0:Y:S01]  /*0770*/  @!P5 MUFU.LG2 R13, R13 ;  /* 0x0000000d000dd308 */ /* 0x000e220000000c00 */
[----:B------:R-:W-:-:S05]  /*0780*/  VIADD R12, R22, 0x100 ;  /* 0x00000100160c7836 */ /* 0x000fca0000000000 */
[----:B------:R-:W-:Y:S02]  /*0790*/  ISETP.GE.AND P1, PT, R12, R5, PT ;  /* 0x000000050c00720c */ /* 0x000fe40003f26270 */
[----:B------:R-:W-:-:S04]  /*07a0*/  IADD3 R12, R22, 0x180, RZ ;  /* 0x00000180160c7810 */ /* 0x000fc80007ffe0ff */
[----:B------:R-:W-:Y:S01]  /*07b0*/  ISETP.GE.AND P2, PT, R12, R5, PT ;  /* 0x000000050c00720c */ /* 0x000fe20003f46270 */
[----:B------:R-:W-:Y:S01]  /*07c0*/  VIADD R12, R22, 0x200 ;  /* 0x00000200160c7836 */ /* 0x000fe20000000000 */
[----:B------:R-:W-:-:S04]  /*07d0*/  @!P0 SHF.L.U32 R18, R4, 0x10, RZ ;  /* 0x0000001004128819 */ /* 0x000fc800000006ff */
[----:B------:R-:W-:Y:S01]  /*07e0*/  ISETP.GE.AND P3, PT, R12, R5, PT ;  /* 0x000000050c00720c */ /* 0x000fe20003f66270 */
[C---:B------:R-:W-:Y:S01]  /*07f0*/  VIADD R12, R22.reuse, 0x280 ;  /* 0x00000280160c7836 */ /* 0x040fe20000000000 */
[----:B------:R-:W-:Y:S01]  /*0800*/  @!P0 MUFU.LG2 R18, R18 ;  /* 0x0000001200128308 */ /* 0x000fe20000000c00 */
[----:B------:R-:W-:-:S04]  /*0810*/  VIADD R14, R22, 0x300 ;  /* 0x00000300160e7836 */ /* 0x000fc80000000000 */
[----:B------:R-:W-:Y:S01]  /*0820*/  @!P2 SHF.L.U32 R17, R4, 0x10, RZ ;  /* 0x000000100411a819 */ /* 0x000fe200000006ff */
[----:B------:R-:W-:Y:S01]  /*0830*/  VIADD R16, R22, 0x380 ;  /* 0x0000038016107836 */ /* 0x000fe20000000000 */
[-C--:B------:R-:W-:Y:S02]  /*0840*/  ISETP.GE.AND P4, PT, R12, R5.reuse, PT ;  /* 0x000000050c00720c */ /* 0x080fe40003f86270 */
[----:B------:R-:W-:Y:S01]  /*0850*/  @!P2 MUFU.LG2 R12, R17 ;  /* 0x00000011000ca308 */ /* 0x000fe20000000c00 */
[----:B------:R-:W-:Y:S02]  /*0860*/  ISETP.GE.AND P6, PT, R14, R5, PT ;  /* 0x000000050e00720c */ /* 0x000fe40003fc6270 */
[----:B------:R-:W-:-:S06]  /*0870*/  @!P3 SHF.L.U32 R14, R4, 0x10, RZ ;  /* 0x00000010040eb819 */ /* 0x000fcc00000006ff */
[----:B------:R-:W-:Y:S02]  /*0880*/  @!P3 MUFU.LG2 R14, R14 ;  /* 0x0000000e000eb308 */ /* 0x000fe40000000c00 */
[----:B------:R-:W-:-:S06]  /*0890*/  @!P4 SHF.L.U32 R15, R4, 0x10, RZ ;  /* 0x00000010040fc819 */ /* 0x000fcc00000006ff */
[----:B------:R-:W-:Y:S01]  /*08a0*/  @!P4 MUFU.LG2 R15, R15 ;  /* 0x0000000f000fc308 */ /* 0x000fe20000000c00 */
[----:B------:R-:W-:Y:S04]  /*08b0*/  BSSY B0, `(.L_x_38901) ;  /* 0x0000059000007945 */ /* 0x000fe80003800000 */
[----:B------:R-:W-:Y:S01]  /*08c0*/  BSSY B1, `(.L_x_38902) ;  /* 0x0000051000017945 */ /* 0x000fe20003800000 */
[----:B----4-:R-:W-:-:S04]  /*08d0*/  @!P5 IMAD.U32 R24, R24, 0x10000, RZ ;  /* 0x000100001818d824 */ /* 0x010fc800078e00ff */
[----:B0-----:R-:W-:-:S06]  /*08e0*/  @!P5 FMUL.FTZ R24, R24, R13 ;  /* 0x0000000d1818d220 */ /* 0x001fcc0000410000 */
[----:B------:R-:W0:Y:S01]  /*08f0*/  @!P5 MUFU.EX2 R24, R24 ;  /* 0x000000180018d308 */ /* 0x000e220000000800 */
[----:B------:R-:W-:-:S07]  /*0900*/  @!P1 SHF.L.U32 R13, R4, 0x10, RZ ;  /* 0x00000010040d9819 */ /* 0x000fce00000006ff */
[----:B------:R-:W4:Y:S01]  /*0910*/  @!P1 MUFU.LG2 R13, R13 ;  /* 0x0000000d000d9308 */ /* 0x000f220000000c00 */
[----:B0-----:R-:W-:Y:S02]  /*0920*/  @!P5 F2FP.BF16.F32.PACK_AB R2, RZ, R24 ;  /* 0x00000018ff02d23e */ /* 0x001fe400000010ff */
[----:B------:R-:W-:Y:S01]  /*0930*/  ISETP.GE.AND P5, PT, R16, R5, PT ;  /* 0x000000051000720c */ /* 0x000fe20003fa6270 */
[----:B------:R-:W-:-:S06]  /*0940*/  @!P6 IMAD.U32 R16, R4, 0x10000, RZ ;  /* 0x000100000410e824 */ /* 0x000fcc00078e00ff */
[----:B------:R-:W0:Y:S06]  /*0950*/  @!P6 MUFU.LG2 R16, R16 ;  /* 0x000000100010e308 */ /* 0x000e2c0000000c00 */
[----:B------:R-:W-:Y:S01]  /*0960*/  @!P5 SHF.L.U32 R17, R4, 0x10, RZ ;  /* 0x000000100411d819 */ /* 0x000fe200000006ff */
[----:B---3--:R-:W-:Y:S01]  /*0970*/  @!P0 IMAD.U32 R19, R26, 0x10000, RZ ;  /* 0x000100001a138824 */ /* 0x008fe200078e00ff */
[----:B------:R-:W-:-:S03]  /*0980*/  @!P1 SHF.L.U32 R28, R28, 0x10, RZ ;  /* 0x000000101c1c9819 */ /* 0x000fc600000006ff */
[----:B------:R-:W-:Y:S02]  /*0990*/  @!P0 FMUL.FTZ R19, R19, R18 ;  /* 0x0000001213138220 */ /* 0x000fe40000410000 */
[----:B----4-:R-:W-:Y:S01]  /*09a0*/  @!P1 FMUL.FTZ R18, R28, R13 ;  /* 0x0000000d1c129220 */ /* 0x010fe20000410000 */
[----:B------:R-:W-:Y:S01]  /*09b0*/  @!P5 MUFU.LG2 R17, R17 ;  /* 0x000000110011d308 */ /* 0x000fe20000000c00 */
[----:B------:R-:W-:-:S04]  /*09c0*/  @!P2 IMAD.U32 R29, R29, 0x10000, RZ ;  /* 0x000100001d1da824 */ /* 0x000fc800078e00ff */
[----:B-1----:R-:W-:Y:S02]  /*09d0*/  @!P2 FMUL.FTZ R20, R29, R12 ;  /* 0x0000000c1d14a220 */ /* 0x002fe40000410000 */
[----:B------:R-:W1:Y:S01]  /*09e0*/  @!P0 LDC.64 R12, c[0x0][0x228] ;  /* 0x00008a00ff0c8b82 */ /* 0x000e620000000a00 */
[----:B------:R-:W3:Y:S01]  /*09f0*/  @!P0 MUFU.EX2 R19, R19 ;  /* 0x0000001300138308 */ /* 0x000ee20000000800 */
[----:B--2---:R-:W-:-:S05]  /*0a00*/  @!P3 SHF.L.U32 R25, R25, 0x10, RZ ;  /* 0x000000101919b819 */ /* 0x004fca00000006ff */
[----:B------:R-:W-:Y:S01]  /*0a10*/  @!P3 FMUL.FTZ R25, R25, R14 ;  /* 0x0000000e1919b220 */ /* 0x000fe20000410000 */
[----:B------:R-:W-:Y:S01]  /*0a20*/  @!P4 IMAD.U32 R14, R11, 0x10000, RZ ;  /* 0x000100000b0ec824 */ /* 0x000fe200078e00ff */
[----:B------:R-:W-:-:S03]  /*0a30*/  @!P6 SHF.L.U32 R27, R27, 0x10, RZ ;  /* 0x000000101b1be819 */ /* 0x000fc600000006ff */
[----:B------:R-:W-:Y:S01]  /*0a40*/  @!P4 FMUL.FTZ R14, R14, R15 ;  /* 0x0000000f0e0ec220 */ /* 0x000fe20000410000 */
[----:B------:R-:W-:Y:S01]  /*0a50*/  @!P0 IMAD.IADD R15, R3, 0x1, R22 ;  /* 0x00000001030f8824 */ /* 0x000fe200078e0216 */
[----:B------:R-:W-:Y:S01]  /*0a60*/  @!P5 SHF.L.U32 R0, R0, 0x10, RZ ;  /* 0x000000100000d819 */ /* 0x000fe200000006ff */
[----:B0-----:R-:W-:Y:S01]  /*0a70*/  @!P6 FMUL.FTZ R16, R27, R16 ;  /* 0x000000101b10e220 */ /* 0x001fe20000410000 */
[----:B---3--:R-:W-:Y:S01]  /*0a80*/  @!P0 F2FP.BF16.F32.PACK_AB R23, RZ, R19 ;  /* 0x00000013ff17823e */ /* 0x008fe200000010ff */
[----:B-1----:R-:W-:-:S04]  /*0a90*/  @!P0 IMAD.WIDE.U32 R12, R15, 0x2, R12 ;  /* 0x000000020f0c8825 */ /* 0x002fc800078e000c */
[----:B------:R-:W-:Y:S01]  /*0aa0*/  @!P5 FMUL.FTZ R0, R0, R17 ;  /* 0x000000110000d220 */ /* 0x000fe20000410000 */
[----:B------:R-:W-:Y:S01]  /*0ab0*/  @!P0 VIADD R22, R22, 0x80 ;  /* 0x0000008016168836 */ /* 0x000fe20000000000 */
[----:B------:R-:W0:Y:S01]  /*0ac0*/  @!P1 MUFU.EX2 R18, R18 ;  /* 0x0000001200129308 */ /* 0x000e220000000800 */
[----:B------:R1:W-:Y:S03]  /*0ad0*/  @!P0 STG.E.U16 desc[UR4][R12.64], R23 ;  /* 0x000000170c008986 */ /* 0x0003e6000c101504 */
[----:B------:R-:W-:-:S04]  /*0ae0*/  ISETP.GE.AND P0, PT, R22, R5, PT ;  /* 0x000000051600720c */ /* 0x000fc80003f06270 */
        /* <DEDUP_REMOVED lines=24> */
.L_x_38903:
[----:B------:R-:W-:-:S13]  /*0c70*/  ISETP.GE.AND P0, PT, R22, R5, PT ;  /* 0x000000051600720c */ /* 0x000fda0003f06270 */
[----:B------:R-:W-:Y:S05]  /*0c80*/  @P0 BRA `(.L_x_38905) ;  /* 0x0000000000300947 */ /* 0x000fea0003800000 */
[----:B0-----:R-:W0:Y:S01]  /*0c90*/  LDC.64 R12, c[0x0][0x228] ;  /* 0x00008a00ff0c7b82 */ /* 0x001e220000000a00 */
[----:B------:R-:W-:Y:S01]  /*0ca0*/  IADD3 R11, R3, R22, RZ ;  /* 0x00000016030b7210 */ /* 0x000fe20007ffe0ff */
[----:B------:R-:W-:-:S04]  /*0cb0*/  VIADD R22, R22, 0x80 ;  /* 0x0000008016167836 */ /* 0x000fc80000000000 */
[----:B0-----:R-:W-:-:S05]  /*0cc0*/  IMAD.WIDE.U32 R12, R11, 0x2, R12 ;  /* 0x000000020b0c7825 */ /* 0x001fca00078e000c */
[----:B------:R1:W-:Y:S02]  /*0cd0*/  STG.E.U16 desc[UR4][R12.64], R6 ;  /* 0x000000060c007986 */ /* 0x0003e4000c101504 */
.L_x_38904:
[----:B------:R-:W-:-:S13]  /*0ce0*/  ISETP.GE.AND P0, PT, R22, R5, PT ;  /* 0x000000051600720c */ /* 0x000fda0003f06270 */
[----:B------:R-:W-:Y:S05]  /*0cf0*/  @P0 BRA `(.L_x_38906) ;  /* 0x0000000000340947 */ /* 0x000fea0003800000 */
[----:B01----:R-:W0:Y:S01]  /*0d00*/  LDC.64 R12, c[0x0][0x228] ;  /* 0x00008a00ff0c7b82 */ /* 0x003e220000000a00 */
[----:B------:R-:W-:Y:S01]  /*0d10*/  IADD3 R11, R3, R22, RZ ;  /* 0x00000016030b7210 */ /* 0x000fe20007ffe0ff */
[----:B------:R-:W-:-:S04]  /*0d20*/  VIADD R22, R22, 0x80 ;  /* 0x0000008016167836 */ /* 0x000fc80000000000 */
[----:B0-----:R-:W-:-:S05]  /*0d30*/  IMAD.WIDE.U32 R12, R11, 0x2, R12 ;  /* 0x000000020b0c7825 */ /* 0x001fca00078e000c */
[----:B------:R1:W-:Y:S02]  /*0d40*/  STG.E.U16 desc[UR4][R12.64], R7 ;  /* 0x000000070c007986 */ /* 0x0003e4000c101504 */
.L_x_38905:
[----:B------:R-:W-:-:S13]  /*0d50*/  ISETP.GE.AND P0, PT, R22, R5, PT ;  /* 0x000000051600720c */ /* 0x000fda0003f06270 */
[----:B------:R-:W-:Y:S05]  /*0d60*/  @P0 BREAK B1 ;  /* 0x0000000000010942 */ /* 0x000fea0003800000 */
[----:B------:R-:W-:Y:S05]  /*0d70*/  @P0 BRA `(.L_x_38907) ;  /* 0x0000000000300947 */ /* 0x000fea0003800000 */
[----:B-1----:R-:W1:Y:S01]  /*0d80*/  LDC.64 R6, c[0x0][0x228] ;  /* 0x00008a00ff067b82 */ /* 0x002e620000000a00 */
[----:B------:R-:W-:Y:S01]  /*0d90*/  IADD3 R11, R3, R22, RZ ;  /* 0x00000016030b7210 */ /* 0x000fe20007ffe0ff */
[----:B------:R-:W-:-:S04]  /*0da0*/  VIADD R22, R22, 0x80 ;  /* 0x0000008016167836 */ /* 0x000fc80000000000 */
[----:B-1----:R-:W-:-:S05]  /*0db0*/  IMAD.WIDE.U32 R6, R11, 0x2, R6 ;  /* 0x000000020b067825 */ /* 0x002fca00078e0006 */
[----:B------:R2:W-:Y:S02]  /*0dc0*/  STG.E.U16 desc[UR4][R6.64], R8 ;  /* 0x0000000806007986 */ /* 0x0005e4000c101504 */
.L_x_38906:
[----:B------:R-:W-:Y:S05]  /*0dd0*/  BSYNC B1 ;  /* 0x0000000000017941 */ /* 0x000fea0003800000 */
.L_x_38902:
[----:B------:R-:W-:-:S13]  /*0de0*/  ISETP.GE.AND P0, PT, R22, R5, PT ;  /* 0x000000051600720c */ /* 0x000fda0003f06270 */
[----:B-12---:R-:W1:Y:S01]  /*0df0*/  @!P0 LDC.64 R6, c[0x0][0x228] ;  /* 0x00008a00ff068b82 */ /* 0x006e620000000a00 */
[----:B------:R-:W-:Y:S01]  /*0e00*/  @!P0 IADD3 R11, R3, R22, RZ ;  /* 0x00000016030b8210 */ /* 0x000fe20007ffe0ff */
[----:B------:R-:W-:-:S04]  /*0e10*/  @!P0 VIADD R22, R22, 0x80 ;  /* 0x0000008016168836 */ /* 0x000fc80000000000 */
[----:B-1----:R-:W-:-:S05]  /*0e20*/  @!P0 IMAD.WIDE.U32 R6, R11, 0x2, R6 ;  /* 0x000000020b068825 */ /* 0x002fca00078e0006 */
[----:B------:R2:W-:Y:S02]  /*0e30*/  @!P0 STG.E.U16 desc[UR4][R6.64], R9 ;  /* 0x0000000906008986 */ /* 0x0005e4000c101504 */
.L_x_38907:
[----:B------:R-:W-:Y:S05]  /*0e40*/  BSYNC B0 ;  /* 0x0000000000007941 */ /* 0x000fea0003800000 */
.L_x_38901:
[----:B------:R-:W-:Y:S05]  /*0e50*/  WARPSYNC.ALL ;  /* 0x0000000000007948 */ /* 0x000fea0003800000 */
[----:B------:R-:W-:-:S13]  /*0e60*/  ISETP.GE.AND P0, PT, R22, R5, PT ;  /* 0x000000051600720c */ /* 0x000fda0003f06270 */
[----:B------:R-:W-:Y:S05]  /*0e70*/  @P0 EXIT ;  /* 0x000000000000094d */ /* 0x000fea0003800000 */
[----:B0-----:R-:W0:Y:S01]  /*0e80*/  LDC.64 R4, c[0x0][0x228] ;  /* 0x00008a00ff047b82 */ /* 0x001e220000000a00 */
[----:B------:R-:W-:-:S05]  /*0e90*/  IADD3 R3, R3, R22, RZ ;  /* 0x0000001603037210 */ /* 0x000fca0007ffe0ff */
[----:B0-----:R-:W-:-:S05]  /*0ea0*/  IMAD.WIDE.U32 R2, R3, 0x2, R4 ;  /* 0x0000000203027825 */ /* 0x001fca00078e0004 */
[----:B------:R-:W-:Y:S01]  /*0eb0*/  STG.E.U16 desc[UR4][R2.64], R10 ;  /* 0x0000000a02007986 */ /* 0x000fe2000c101504 */
[----:B------:R-:W-:Y:S05]  /*0ec0*/  EXIT ;  /* 0x000000000000794d */ /* 0x000fea0003800000 */
.L_x_38908:
        /* <DEDUP_REMOVED lines=11> */
.L_x_71859:


//--------------------- .text._ZN2at6native29vectorized_elementwise_kernelILi4EZNS0_50_GLOBAL__N__2680c7bb_12_PowKernel_cu_140f0503_289622pow_scalar_tensor_implIN3c108BFloat16EEEvRNS_18TensorIteratorBaseET_EUlS5_E_St5arrayIPcLm2EEEEviT0_T1_ --------------------------
	.section	.text._ZN2at6native29vectorized_elementwise_kernelILi4EZNS0_50_GLOBAL__N__2680c7bb_12_PowKernel_cu_140f0503_289622pow_scalar_tensor_implIN3c108BFloat16EEEvRNS_18TensorIteratorBaseET_EUlS5_E_St5arrayIPcLm2EEEEviT0_T1_,"ax",@progbits
	.align	128
        .global         _ZN2at6native29vectorized_elementwise_kernelILi4EZNS0_50_GLOBAL__N__2680c7bb_12_PowKernel_cu_140f0503_289622pow_scalar_tensor_implIN3c108BFloat16EEEvRNS_18TensorIteratorBaseET_EUlS5_E_St5arrayIPcLm2EEEEviT0_T1_
        .type           _ZN2at6native29vectorized_elementwise_kernelILi4EZNS0_50_GLOBAL__N__2680c7bb_12_PowKernel_cu_140f0503_289622pow_scalar_tensor_implIN3c108BFloat16EEEvRNS_18TensorIteratorBaseET_EUlS5_E_St5arrayIPcLm2EEEEviT0_T1_,@function
        .size           _ZN2at6native29vectorized_elementwise_kernelILi4EZNS0_50_GLOBAL__N__2680c7bb_12_PowKernel_cu_140f0503_289622pow_scalar_tensor_implIN3c108BFloat16EEEvRNS_18TensorIteratorBaseET_EUlS5_E_St5arrayIPcLm2EEEEviT0_T1_,(.L_x_71860 - _ZN2at6native29vectorized_elementwise_kernelILi4EZNS0_50_GLOBAL__N__2680c7bb_12_PowKernel_cu_140f0503_289622pow_scalar_tensor_implIN3c108BFloat16EEEvRNS_18TensorIteratorBaseET_EUlS5_E_St5arrayIPcLm2EEEEviT0_T1_)
        .other          _ZN2at6native29vectorized_elementwise_kernelILi4EZNS0_50_GLOBAL__N__2680c7bb_12_PowKernel_cu_140f0503_289622pow_scalar_tensor_implIN3c108BFloat16EEEvRNS_18TensorIteratorBaseET_EUlS5_E_St5arrayIPcLm2EEEEviT0_T1_,@"STO_CUDA_ENTRY STV_DEFAULT"
_ZN2at6native29vectorized_elementwise_kernelILi4EZNS0_50_GLOBAL__N__2680c7bb_12_PowKernel_cu_140f0503_289622pow_scalar_tensor_implIN3c108BFloat16EEEvRNS_18TensorIteratorBaseET_EUlS5_E_St5arrayIPcLm2EEEEviT0_T1_:
.text._ZN2at6native29vectorized_elementwise_kernelILi4EZNS0_50_GLOBAL__N__2680c7bb_12_PowKernel_cu_140f0503_289622pow_scalar_tensor_implIN3c108BFloat16EEEvRNS_18TensorIteratorBaseET_EUlS5_E_St5arrayIPcLm2EEEEviT0_T1_:
        /* <DEDUP_REMOVED lines=15> */
[----:B-1----:R-:W-:-:S06]  /*00f0*/  IMAD.U32 R11, R4, 0x10000, RZ ;  /* 0x00010000040b7824 */ /* 0x002fcc00078e00ff */
[----:B------:R-:W0:Y:S01]  /*0100*/  MUFU.LG2 R11, R11 ;  /* 0x0000000b000b7308 */ /* 0x000e220000000c00 */
[----:B--2---:R-:W-:Y:S01]  /*0110*/  IMAD.U32 R4, R9, 0x10000, RZ ;  /* 0x0001000009047824 */ /* 0x004fe200078e00ff */
[C---:B------:R-:W-:Y:S02]  /*0120*/  SHF.L.U32 R2, R8.reuse, 0x10, RZ ;  /* 0x0000001008027819 */ /* 0x040fe400000006ff */
[----:B------:R-:W-:Y:S01]  /*0130*/  PRMT R8, R8, 0x7632, R8 ;  /* 0x0000763208087816 */ /* 0x000fe20000000008 */
[----:B0-----:R-:W-:Y:S01]  /*0140*/  FMUL.FTZ R10, R11, R4 ;  /* 0x000000040b0a7220 */ /* 0x001fe20000410000 */
[----:B---3--:R-:W-:Y:S01]  /*0150*/  SHF.L.U32 R4, R7, 0x10, RZ ;  /* 0x0000001007047819 */ /* 0x008fe200000006ff */
[----:B------:R-:W-:Y:S01]  /*0160*/  IMAD.U32 R14, R6, 0x10000, RZ ;  /* 0x00010000060e7824 */ /* 0x000fe200078e00ff */
[----:B------:R-:W-:Y:S01]  /*0170*/  PRMT R9, R9, 0x7632, R9 ;  /* 0x0000763209097816 */ /* 0x000fe20000000009 */
[----:B------:R-:W-:Y:S01]  /*0180*/  FMUL.FTZ R2, R2, R11 ;  /* 0x0000000b02027220 */ /* 0x000fe20000410000 */
[----:B------:R-:W-:Y:S01]  /*0190*/  PRMT R6, R6, 0x7632, R6 ;  /* 0x0000763206067816 */ /* 0x000fe20000000006 */
[----:B------:R-:W-:Y:S01]  /*01a0*/  FMUL.FTZ R16, R11, R4 ;  /* 0x000000040b107220 */ /* 0x000fe20000410000 */
[----:B------:R-:W-:Y:S01]  /*01b0*/  IMAD.U32 R4, R8, 0x10000, RZ ;  /* 0x0001000008047824 */ /* 0x000fe200078e00ff */
[----:B------:R-:W-:Y:S01]  /*01c0*/  PRMT R7, R7, 0x7632, R7 ;  /* 0x0000763207077816 */ /* 0x000fe20000000007 */
[C---:B------:R-:W-:Y:S01]  /*01d0*/  FMUL.FTZ R15, R11.reuse, R14 ;  /* 0x0000000e0b0f7220 */ /* 0x040fe20000410000 */
[----:B------:R0:W-:Y:S01]  /*01e0*/  MUFU.EX2 R8, R16 ;  /* 0x0000001000087308 */ /* 0x0001e20000000800 */
[----:B------:R-:W-:Y:S01]  /*01f0*/  FMUL.FTZ R13, R11, R4 ;  /* 0x000000040b0d7220 */ /* 0x000fe20000410000 */
[----:B------:R-:W-:Y:S01]  /*0200*/  IMAD.U32 R14, R9, 0x10000, RZ ;  /* 0x00010000090e7824 */ /* 0x000fe200078e00ff */
[----:B------:R-:W1:Y:S01]  /*0210*/  LDC.64 R4, c[0x0][0x228] ;  /* 0x00008a00ff047b82 */ /* 0x000e620000000a00 */
[----:B------:R-:W-:-:S02]  /*0220*/  SHF.L.U32 R6, R6, 0x10, RZ ;  /* 0x0000001006067819 */ /* 0x000fc400000006ff */
[----:B------:R-:W-:Y:S02]  /*0230*/  FMUL.FTZ R14, R11, R14 ;  /* 0x0000000e0b0e7220 */ /* 0x000fe40000410000 */
[----:B------:R-:W-:Y:S01]  /*0240*/  MUFU.EX2 R10, R10 ;  /* 0x0000000a000a7308 */ /* 0x000fe20000000800 */
[----:B0-----:R-:W-:Y:S02]  /*0250*/  IMAD.U32 R16, R7, 0x10000, RZ ;  /* 0x0001000007107824 */ /* 0x001fe400078e00ff */
[C---:B------:R-:W-:Y:S02]  /*0260*/  FMUL.FTZ R6, R11.reuse, R6 ;  /* 0x000000060b067220 */ /* 0x040fe40000410000 */
[----:B------:R-:W-:-:S03]  /*0270*/  FMUL.FTZ R16, R11, R16 ;  /* 0x000000100b107220 */ /* 0x000fc60000410000 */
[----:B------:R-:W0:Y:S08]  /*0280*/  MUFU.EX2 R9, R14 ;  /* 0x0000000e00097308 */ /* 0x000e300000000800 */
[----:B------:R-:W-:Y:S01]  /*0290*/  MUFU.EX2 R2, R2 ;  /* 0x0000000200027308 */ /* 0x000fe20000000800 */
[----:B-1----:R-:W-:-:S07]  /*02a0*/  IMAD.WIDE.U32 R4, R3, 0x2, R4 ;  /* 0x0000000203047825 */ /* 0x002fce00078e0004 */
[----:B------:R-:W-:Y:S01]  /*02b0*/  MUFU.EX2 R12, R15 ;  /* 0x0000000f000c7308 */ /* 0x000fe20000000800 */
[----:B0-----:R-:W-:Y:S01]  /*02c0*/  F2FP.BF16.F32.PACK_AB R3, R9, R10 ;  /* 0x0000000a0903723e */ /* 0x001fe200000010ff */
[----:B------:R-:W-:-:S06]  /*02d0*/  IMAD.WIDE R4, R0, 0x8, R4 ;  /* 0x0000000800047825 */ /* 0x000fcc00078e0204 */
        /* <DEDUP_REMOVED lines=9> */
.L_x_38909:
        /* <DEDUP_REMOVED lines=140> */
.L_x_38912:
[----:B------:R-:W-:-:S13]  /*0c30*/  ISETP.GE.AND P0, PT, R22, R5, PT ;  /* 0x000000051600720c */ /* 0x000fda0003f06270 */
[----:B------:R-:W-:Y:S05]  /*0c40*/  @P0 BRA `(.L_x_38914) ;  /* 0x0000000000300947 */ /* 0x000fea0003800000 */
[----:B0-----:R-:W0:Y:S01]  /*0c50*/  LDC.64 R12, c[0x0][0x228] ;  /* 0x00008a00ff0c7b82 */ /* 0x001e220000000a00 */
[----:B------:R-:W-:Y:S01]  /*0c60*/  IADD3 R11, R3, R22, RZ ;  /* 0x00000016030b7210 */ /* 0x000fe20007ffe0ff */
[----:B------:R-:W-:-:S04]  /*0c70*/  VIADD R22, R22, 0x80 ;  /* 0x0000008016167836 */ /* 0x000fc80000000000 */
[----:B0-----:R-:W-:-:S05]  /*0c80*/  IMAD.WIDE.U32 R12, R11, 0x2, R12 ;  /* 0x000000020b0c7825 */ /* 0x001fca00078e000c */
[----:B------:R1:W-:Y:S02]  /*0c90*/  STG.E.U16 desc[UR4][R12.64], R6 ;  /* 0x000000060c007986 */ /* 0x0003e4000c101504 */
.L_x_38913:
[----:B------:R-:W-:-:S13]  /*0ca0*/  ISETP.GE.AND P0, PT, R22, R5, PT ;  /* 0x000000051600720c */ /* 0x000fda0003f06270 */
[----:B------:R-:W-:Y:S05]  /*0cb0*/  @P0 BRA `(.L_x_38915) ;  /* 0x0000000000340947 */ /* 0x000fea0003800000 */
[----:B01----:R-:W0:Y:S01]  /*0cc0*/  LDC.64 R12, c[0x0][0x228] ;  /* 0x00008a00ff0c7b82 */ /* 0x003e220000000a00 */
[----:B------:R-:W-:Y:S01]  /*0cd0*/  IADD3 R11, R3, R22, RZ ;  /* 0x00000016030b7210 */ /* 0x000fe20007ffe0ff */
[----:B------:R-:W-:-:S04]  /*0ce0*/  VIADD R22, R22, 0x80 ;  /* 0x0000008016167836 */ /* 0x000fc80000000000 */
[----:B0-----:R-:W-:-:S05]  /*0cf0*/  IMAD.WIDE.U32 R12, R11, 0x2, R12 ;  /* 0x000000020b0c7825 */ /* 0x001fca00078e000c */
[----:B------:R1:W-:Y:S02]  /*0d00*/  STG.E.U16 desc[UR4][R12.64], R7 ;  /* 0x000000070c007986 */ /* 0x0003e4000c101504 */
.L_x_38914:
        /* <DEDUP_REMOVED lines=8> */
.L_x_38915:
[----:B------:R-:W-:Y:S05]  /*0d90*/  BSYNC B1 ;  /* 0x0000000000017941 */ /* 0x000fea0003800000 */
.L_x_38911:
[----:B------:R-:W-:-:S13]  /*0da0*/  ISETP.GE.AND P0, PT, R22, R5, PT ;  /* 0x000000051600720c */ /* 0x000fda0003f06270 */
[----:B-12---:R-:W1:Y:S01]  /*0db0*/  @!P0 LDC.64 R6, c[0x0][0x228] ;  /* 0x00008a00ff068b82 */ /* 0x006e620000000a00 */
[----:B------:R-:W-:Y:S01]  /*0dc0*/  @!P0 IADD3 R11, R3, R22, RZ ;  /* 0x00000016030b8210 */ /* 0x000fe20007ffe0ff */
[----:B------:R-:W-:-:S04]  /*0dd0*/  @!P0 VIADD R22, R22, 0x80 ;  /* 0x0000008016168836 */ /* 0x000fc80000000000 */
[----:B-1----:R-:W-:-:S05]  /*0de0*/  @!P0 IMAD.WIDE.U32 R6, R11, 0x2, R6 ;  /* 0x000000020b068825 */ /* 0x002fca00078e0006 */
[----:B------:R2:W-:Y:S02]  /*0df0*/  @!P0 STG.E.U16 desc[UR4][R6.64], R9 ;  /* 0x0000000906008986 */ /* 0x0005e4000c101504 */
.L_x_38916:
[----:B------:R-:W-:Y:S05]  /*0e00*/  BSYNC B0 ;  /* 0x0000000000007941 */ /* 0x000fea0003800000 */
.L_x_38910:
        /* <DEDUP_REMOVED lines=8> */
.L_x_38917:
        /* <DEDUP_REMOVED lines=15> */
.L_x_71860:


//--------------------- .text._ZN2at6native29vectorized_elementwise_kernelILi8EZNS0_50_GLOBAL__N__2680c7bb_12_PowKernel_cu_140f0503_289622pow_scalar_tensor_implIN3c108BFloat16EEEvRNS_18TensorIteratorBaseET_EUlS5_E_St5arrayIPcLm2EEEEviT0_T1_ --------------------------
	.section	.text._ZN2at6native29vectorized_elementwise_kernelILi8EZNS0_50_GLOBAL__N__2680c7bb_12_PowKernel_cu_140f0503_289622pow_scalar_tensor_implIN3c108BFloat16EEEvRNS_18TensorIteratorBaseET_EUlS5_E_St5arrayIPcLm2EEEEviT0_T1_,"ax",@progbits
	.align	128
        .global         _ZN2at6native29vectorized_elementwise_kernelILi8EZNS0_50_GLOBAL__N__2680c7bb_12_PowKernel_cu_140f0503_289622pow_scalar_tensor_implIN3c108BFloat16EEEvRNS_18TensorIteratorBaseET_EUlS5_E_St5arrayIPcLm2EEEEviT0_T1_
        .type           _ZN2at6native29vectorized_elementwise_kernelILi8EZNS0_50_GLOBAL__N__2680c7bb_12_PowKernel_cu_140f0503_289622pow_scalar_tensor_implIN3c108BFloat16EEEvRNS_18TensorIteratorBaseET_EUlS5_E_St5arrayIPcLm2EEEEviT0_T1_,@function
        .size           _ZN2at6native29vectorized_elementwise_kernelILi8EZNS0_50_GLOBAL__N__2680c7bb_12_PowKernel_cu_140f0503_289622pow_scalar_tensor_implIN3c108BFloat16EEEvRNS_18TensorIteratorBaseET_EUlS5_E_St5arrayIPcLm2EEEEviT0_T1_,(.L_x_71861 - _ZN2at6native29vectorized_elementwise_kernelILi8EZNS0_50_GLOBAL__N__2680c7bb_12_PowKernel_cu_140f0503_289622pow_scalar_tensor_implIN3c108BFloat16EEEvRNS_18TensorIteratorBaseET_EUlS5_E_St5arrayIPcLm2EEEEviT0_T1_)
        .other          _ZN2at6native29vectorized_elementwise_kernelILi8EZNS0_50_GLOBAL__N__2680c7bb_12_PowKernel_cu_140f0503_289622pow_scalar_tensor_implIN3c108BFloat16EEEvRNS_18TensorIteratorBaseET_EUlS5_E_St5arrayIPcLm2EEEEviT0_T1_,@"STO_CUDA_ENTRY STV_DEFAULT"
_ZN2at6native29vectorized_elementwise_kernelILi8EZNS0_50_GLOBAL__N__2680c7bb_12_PowKernel_cu_140f0503_289622pow_scalar_tensor_implIN3c108BFloat16EEEvRNS_18TensorIteratorBaseET_EUlS5_E_St5arrayIPcLm2EEEEviT0_T1_:
.text._ZN2at6native29vectorized_elementwise_kernelILi8EZNS0_50_GLOBAL__N__2680c7bb_12_PowKernel_cu_140f0503_289622pow_scalar_tensor_implIN3c108BFloat16EEEvRNS_18TensorIteratorBaseET_EUlS5_E_St5arrayIPcLm2EEEEviT0_T1_:
        /* <DEDUP_REMOVED lines=12> */
[----:B0-----:R-:W-:-:S06]  /*00c0*/  IMAD.WIDE.U32 R8, R0, 0x10, R6 ;  /* 0x0000001000087825 */ /* 0x001fcc00078e0006 */
[----:B------:R-:W2:Y:S01]  /*00d0*/  LDG.E.128 R8, desc[UR4][R8.64] ;  /* 0x0000000408087981 */ /* 0x000ea2000c1e1d00 */
[----:B-1----:R-:W-:-:S06]  /*00e0*/  IMAD.U32 R12, R4, 0x10000, RZ ;  /* 0x00010000040c7824 */ /* 0x002fcc00078e00ff */
[----:B------:R-:W0:Y:S01]  /*00f0*/  MUFU.LG2 R12, R12 ;  /* 0x0000000c000c7308 */ /* 0x000e220000000c00 */
[----:B--2---:R-:W-:Y:S01]  /*0100*/  SHF.L.U32 R5, R8, 0x10, RZ ;  /* 0x0000001008057819 */ /* 0x004fe200000006ff */
[----:B------:R-:W-:Y:S01]  /*0110*/  IMAD.U32 R7, R10, 0x10000, RZ ;  /* 0x000100000a077824 */ /* 0x000fe200078e00ff */
[----:B------:R-:W-:Y:S02]  /*0120*/  PRMT R8, R8, 0x7632, R8 ;  /* 0x0000763208087816 */ /* 0x000fe40000000008 */
[----:B------:R-:W-:Y:S01]  /*0130*/  PRMT R10, R10, 0x7632, R10 ;  /* 0x000076320a0a7816 */ /* 0x000fe2000000000a */
[----:B0-----:R-:W-:Y:S01]  /*0140*/  FMUL.FTZ R2, R5, R12 ;  /* 0x0000000c05027220 */ /* 0x001fe20000410000 */
[C---:B------:R-:W-:Y:S01]  /*0150*/  IMAD.U32 R5, R9.reuse, 0x10000, RZ ;  /* 0x0001000009057824 */ /* 0x040fe200078e00ff */
[----:B------:R-:W-:Y:S01]  /*0160*/  PRMT R9, R9, 0x7632, R9 ;  /* 0x0000763209097816 */ /* 0x000fe20000000009 */
[----:B------:R-:W-:Y:S01]  /*0170*/  FMUL.FTZ R7, R12, R7 ;  /* 0x000000070c077220 */ /* 0x000fe20000410000 */
[----:B------:R-:W-:Y:S01]  /*0180*/  SHF.L.U32 R15, R10, 0x10, RZ ;  /* 0x000000100a0f7819 */ /* 0x000fe200000006ff */
[C---:B------:R-:W-:Y:S01]  /*0190*/  FMUL.FTZ R6, R12.reuse, R5 ;  /* 0x000000050c067220 */ /* 0x040fe20000410000 */
[----:B------:R-:W-:Y:S01]  /*01a0*/  SHF.L.U32 R5, R11, 0x10, RZ ;  /* 0x000000100b057819 */ /* 0x000fe200000006ff */
[----:B------:R-:W-:Y:S01]  /*01b0*/  IMAD.U32 R9, R9, 0x10000, RZ ;  /* 0x0001000009097824 */ /* 0x000fe200078e00ff */
[----:B------:R-:W-:Y:S01]  /*01c0*/  PRMT R11, R11, 0x7632, R11 ;  /* 0x000076320b0b7816 */ /* 0x000fe2000000000b */
[C---:B------:R-:W-:Y:S01]  /*01d0*/  FMUL.FTZ R15, R12.reuse, R15 ;  /* 0x0000000f0c0f7220 */ /* 0x040fe20000410000 */
[----:B------:R-:W-:Y:S01]  /*01e0*/  MUFU.EX2 R7, R7 ;  /* 0x0000000700077308 */ /* 0x000fe20000000800 */
[----:B------:R-:W-:Y:S01]  /*01f0*/  FMUL.FTZ R14, R12, R5 ;  /* 0x000000050c0e7220 */ /* 0x000fe20000410000 */
[----:B------:R-:W-:-:S02]  /*0200*/  IMAD.U32 R5, R8, 0x10000, RZ ;  /* 0x0001000008057824 */ /* 0x000fc400078e00ff */
[C---:B------:R-:W-:Y:S01]  /*0210*/  FMUL.FTZ R9, R12.reuse, R9 ;  /* 0x000000090c097220 */ /* 0x040fe20000410000 */
[----:B------:R-:W-:Y:S02]  /*0220*/  IMAD.U32 R11, R11, 0x10000, RZ ;  /* 0x000100000b0b7824 */ /* 0x000fe400078e00ff */
[C---:B------:R-:W-:Y:S02]  /*0230*/  FMUL.FTZ R13, R12.reuse, R5 ;  /* 0x000000050c0d7220 */ /* 0x040fe40000410000 */
[----:B------:R-:W0:Y:S01]  /*0240*/  LDC.64 R4, c[0x0][0x228] ;  /* 0x00008a00ff047b82 */ /* 0x000e220000000a00 */
[----:B------:R-:W-:Y:S01]  /*0250*/  FMUL.FTZ R12, R12, R11 ;  /* 0x0000000b0c0c7220 */ /* 0x000fe20000410000 */
[----:B------:R-:W-:Y:S08]  /*0260*/  MUFU.EX2 R6, R6 ;  /* 0x0000000600067308 */ /* 0x000ff00000000800 */
[----:B------:R-:W-:Y:S08]  /*0270*/  MUFU.EX2 R8, R14 ;  /* 0x0000000e00087308 */ /* 0x000ff00000000800 */
[----:B------:R-:W1:Y:S01]  /*0280*/  MUFU.EX2 R9, R9 ;  /* 0x0000000900097308 */ /* 0x000e620000000800 */
[----:B0-----:R-:W-:-:S07]  /*0290*/  IMAD.WIDE.U32 R4, R3, 0x2, R4 ;  /* 0x0000000203047825 */ /* 0x001fce00078e0004 */
[----:B------:R-:W0:Y:S01]  /*02a0*/  MUFU.EX2 R14, R15 ;  /* 0x0000000f000e7308 */ /* 0x000e220000000800 */
[----:B------:R-:W-:-:S07]  /*02b0*/  IMAD.WIDE R10, R0, 0x10, R4 ;  /* 0x00000010000a7825 */ /* 0x000fce00078e0204 */
[----:B------:R-:W-:Y:S01]  /*02c0*/  MUFU.EX2 R2, R2 ;  /* 0x0000000200027308 */ /* 0x000fe20000000800 */
[----:B-1----:R-:W-:-:S07]  /*02d0*/  F2FP.BF16.F32.PACK_AB R5, R9, R6 ;  /* 0x000000060905723e */ /* 0x002fce00000010ff */
[----:B------:R-:W1:Y:S01]  /*02e0*/  MUFU.EX2 R13, R13 ;  /* 0x0000000d000d7308 */ /* 0x000e620000000800 */
[----:B0-----:R-:W-:-:S07]  /*02f0*/  F2FP.BF16.F32.PACK_AB R6, R14, R7 ;  /* 0x000000070e06723e */ /* 0x001fce00000010ff */
[----:B------:R-:W0:Y:S01]  /*0300*/  MUFU.EX2 R17, R12 ;  /* 0x0000000c00117308 */ /* 0x000e220000000800 */
[----:B-1----:R-:W-:Y:S02]  /*0310*/  F2FP.BF16.F32.PACK_AB R4, R13, R2 ;  /* 0x000000020d04723e */ /* 0x002fe400000010ff */
[----:B0-----:R-:W-:-:S05]  /*0320*/  F2FP.BF16.F32.PACK_AB R7, R17, R8 ;  /* 0x000000081107723e */ /* 0x001fca00000010ff */
[----:B------:R-:W-:Y:S01]  /*0330*/  STG.E.128 desc[UR4][R10.64], R4 ;  /* 0x000000040a007986 */ /* 0x000fe2000c101d04 */
[----:B------:R-:W-:Y:S05]  /*0340*/  EXIT ;  /* 0x000000000000794d */ /* 0x000fea0003800000 */
.L_x_38918:
        /* <DEDUP_REMOVED lines=140> */
.L_x_38921:
[----:B------:R-:W-:-:S13]  /*0c10*/  ISETP.GE.AND P0, PT, R22, R5, PT ;  /* 0x000000051600720c */ /* 0x000fda0003f06270 */
[----:B------:R-:W-:Y:S05]  /*0c20*/  @P0 BRA `(.L_x_38923) ;  /* 0x0000000000300947 */ /* 0x000fea0003800000 */
[----:B0-----:R-:W0:Y:S01]  /*0c30*/  LDC.64 R12, c[0x0][0x228] ;  /* 0x00008a00ff0c7b82 */ /* 0x001e220000000a00 */
[----:B------:R-:W-:Y:S01]  /*0c40*/  IADD3 R11, R3, R22, RZ ;  /* 0x00000016030b7210 */ /* 0x000fe20007ffe0ff */
[----:B------:R-:W-:-:S04]  /*0c50*/  VIADD R22, R22, 0x80 ;  /* 0x0000008016167836 */ /* 0x000fc80000000000 */
[----:B0-----:R-:W-:-:S05]  /*0c60*/  IMAD.WIDE.U32 R12, R11, 0x2, R12 ;  /* 0x000000020b0c7825 */ /* 0x001fca00078e000c */
[----:B------:R1:W-:Y:S02]  /*0c70*/  STG.E.U16 desc[UR4][R12.64], R6 ;  /* 0x000000060c007986 */ /* 0x0003e4000c101504 */
.L_x_38922:
[----:B------:R-:W-:-:S13]  /*0c80*/  ISETP.GE.AND P0, PT, R22, R5, PT ;  /* 0x000000051600720c */ /* 0x000fda0003f06270 */
[----:B------:R-:W-:Y:S05]  /*0c90*/  @P0 BRA `(.L_x_38924) ;  /* 0x0000000000340947 */ /* 0x000fea0003800000 */
[----:B01----:R-:W0:Y:S01]  /*0ca0*/  LDC.64 R12, c[0x0][0x228] ;  /* 0x00008a00ff0c7b82 */ /* 0x003e220000000a00 */
[----:B------:R-:W-:Y:S01]  /*0cb0*/  IADD3 R11, R3, R22, RZ ;  /* 0x00000016030b7210 */ /* 0x000fe20007ffe0ff */
[----:B------:R-:W-:-:S04]  /*0cc0*/  VIADD R22, R22, 0x80 ;  /* 0x0000008016167836 */ /* 0x000fc80000000000 */
[----:B0-----:R-:W-:-:S05]  /*0cd0*/  IMAD.WIDE.U32 R12, R11, 0x2, R12 ;  /* 0x000000020b0c7825 */ /* 0x001fca00078e000c */
[----:B------:R1:W-:Y:S02]  /*0ce0*/  STG.E.U16 desc[UR4][R12.64], R7 ;  /* 0x000000070c007986 */ /* 0x0003e4000c101504 */
.L_x_38923:
        /* <DEDUP_REMOVED lines=8> */
.L_x_38924:
[----:B------:R-:W-:Y:S05]  /*0d70*/  BSYNC B1 ;  /* 0x0000000000017941 */ /* 0x000fea0003800000 */
.L_x_38920:
[----:B------:R-:W-:-:S13]  /*0d80*/  ISETP.GE.AND P0, PT, R22, R5, PT ;  /* 0x000000051600720c */ /* 0x000fda0003f06270 */
[----:B-12---:R-:W1:Y:S01]  /*0d90*/  @!P0 LDC.64 R6, c[0x0][0x228] ;  /* 0x00008a00ff068b82 */ /* 0x006e620000000a00 */
[----:B------:R-:W-:Y:S01]  /*0da0*/  @!P0 IADD3 R11, R3, R22, RZ ;  /* 0x00000016030b8210 */ /* 0x000fe20007ffe0ff */
[----:B------:R-:W-:-:S04]  /*0db0*/  @!P0 VIADD R22, R22, 0x80 ;  /* 0x0000008016168836 */ /* 0x000fc80000000000 */
[----:B-1----:R-:W-:-:S05]  /*0dc0*/  @!P0 IMAD.WIDE.U32 R6, R11, 0x2, R6 ;  /* 0x000000020b068825 */ /* 0x002fca00078e0006 */
[----:B------:R2:W-:Y:S02]  /*0dd0*/  @!P0 STG.E.U16 desc[UR4][R6.64], R9 ;  /* 0x0000000906008986 */ /* 0x0005e4000c101504 */
.L_x_38925:
[----:B------:R-:W-:Y:S05]  /*0de0*/  BSYNC B0 ;  /* 0x0000000000007941 */ /* 0x000fea0003800000 */
.L_x_38919:
        /* <DEDUP_REMOVED lines=8> */
.L_x_38926:
        /* <DEDUP_REMOVED lines=9> */
.L_x_71861:


//--------------------- .text._ZN2at6native18elementwise_kernelILi128ELi4EZNS0_15gpu_kernel_implIZZZNS0_50_GLOBAL__N__2680c7bb_12_PowKernel_cu_140f0503_289624pow_tensor_tensor_kernelERNS_18TensorIteratorBaseEENKUlvE_clEvENKUlvE8_clEvEUlN3c104HalfES9_E_EEvS5_RKT_EUliE_EEviT1_ --------------------------
	.section	.text._ZN2at6native18elementwise_kernelILi128ELi4EZNS0_15gpu_kernel_implIZZZNS0_50_GLOBAL__N__2680c7bb_12_PowKernel_cu_140f0503_289624pow_tensor_tensor_kernelERNS_18TensorIteratorBaseEENKUlvE_clEvENKUlvE8_clEvEUlN3c104HalfES9_E_EEvS5_RKT_EUliE_EEviT1_,"ax",@progbits
	.align	128
        .global         _ZN2at6native18elementwise_kernelILi128ELi4EZNS0_15gpu_kernel_implIZZZNS0_50_GLOBAL__N__2680c7bb_12_PowKernel_cu_140f0503_289624pow_tensor_tensor_kernelERNS_18TensorIteratorBaseEENKUlvE_clEvENKUlvE8_clEvEUlN3c104HalfES9_E_EEvS5_RKT_EUliE_EEviT1_
        .type           _ZN2at6native18elementwise_kernelILi128ELi4EZNS0_15gpu_kernel_implIZZZNS0_50_GLOBAL__N__2680c7bb_12_PowKernel_cu_140f0503_289624pow_tensor_tensor_kernelERNS_18TensorIteratorBaseEENKUlvE_clEvENKUlvE8_clEvEUlN3c104HalfES9_E_EEvS5_RKT_EUliE_EEviT1_,@function
        .size           _ZN2at6native18elementwise_kernelILi128ELi4EZNS0_15gpu_kernel_implIZZZNS0_50_GLOBAL__N__2680c7bb_12_PowKernel_cu_140f0503_289624pow_tensor_tensor_kernelERNS_18TensorIteratorBaseEENKUlvE_clEvENKUlvE8_clEvEUlN3c104HalfES9_E_EEvS5_RKT_EUliE_EEviT1_,(.L_x_71862 - _ZN2at6native18elementwise_kernelILi128ELi4EZNS0_15gpu_kernel_implIZZZNS0_50_GLOBAL__N__2680c7bb_12_PowKernel_cu_140f0503_289624pow_tensor_tensor_kernelERNS_18TensorIteratorBaseEENKUlvE_clEvENKUlvE8_clEvEUlN3c104HalfES9_E_EEvS5_RKT_EUliE_EEviT1_)
        .other          _ZN2at6native18elementwise_kernelILi128ELi4EZNS0_15gpu_kernel_implIZZZNS0_50_GLOBAL__N__2680c7bb_12_PowKernel_cu_140f0503_289624pow_tensor_tensor_kernelERNS_18TensorIteratorBaseEENKUlvE_clEvENKUlvE8_clEvEUlN3c104HalfES9_E_EEvS5_RKT_EUliE_EEviT1_,@"STO_CUDA_ENTRY STV_DEFAULT"
_ZN2at6native18elementwise_kernelILi128ELi4EZNS0_15gpu_kernel_implIZZZNS0_50_GLOBAL__N__2680c7bb_12_PowKernel_cu_140f0503_289624pow_tensor_tensor_kernelERNS_18TensorIteratorBaseEENKUlvE_clEvENKUlvE8_clEvEUlN3c104HalfES9_E_EEvS5_RKT_EUliE_EEviT1_:
.text._ZN2at6native18elementwise_kernelILi128ELi4EZNS0_15gpu_kernel_implIZZZNS0_50_GLOBAL__N__2680c7bb_12_PowKernel_cu_140f0503_289624pow_tensor_tensor_kernelERNS_18TensorIteratorBaseEENKUlvE_clEvENKUlvE8_clEvEUlN3c104HalfES9_E_EEvS5_RKT_EUliE_EEviT1_:
        /* <DEDUP_REMOVED lines=365> */
.L_x_38929:
        /* <DEDUP_REMOVED lines=23> */
.L_x_38933:
[----:B------:R-:W2:Y:S02]  /*1840*/  LDG.E.U8 R2, desc[UR36][R2.64] ;  /* 0x0000002402027981 */ /* 0x000ea4000c1e1100 */
[----:B--2---:R-:W-:-:S04]  /*1850*/  I2FP.F32.U32 R0, R2 ;  /* 0x0000000200007245 */ /* 0x004fc80000201000 */
[----:B------:R-:W-:-:S04]  /*1860*/  F2FP.F16.F32.PACK_AB R0, RZ, R0 ;  /* 0x00000000ff00723e */ /* 0x000fc800000000ff */
[----:B------:R-:W-:Y:S01]  /*1870*/  PRMT R19, R0, 0x7610, R19 ;  /* 0x0000761000137816 */ /* 0x000fe20000000013 */
[----:B------:R-:W-:Y:S06]  /*1880*/  BRA `(.L_x_38935) ;  /* 0x0000000c00bc7947 */ /* 0x000fec0003800000 */
.L_x_38932:
        /* <DEDUP_REMOVED lines=11> */
.L_x_38937:
[----:B------:R-:W2:Y:S02]  /*1940*/  LDG.E R2, desc[UR36][R2.64] ;  /* 0x0000002402027981 */ /* 0x000ea4000c1e1900 */
[----:B--2---:R-:W-:-:S04]  /*1950*/  I2FP.F32.S32 R0, R2 ;  /* 0x0000000200007245 */ /* 0x004fc80000201400 */
[----:B------:R-:W-:-:S04]  /*1960*/  F2FP.F16.F32.PACK_AB R0, RZ, R0 ;  /* 0x00000000ff00723e */ /* 0x000fc800000000ff */
[----:B------:R-:W-:Y:S01]  /*1970*/  PRMT R19, R0, 0x7610, R19 ;  /* 0x0000761000137816 */ /* 0x000fe20000000013 */
[----:B------:R-:W-:Y:S06]  /*1980*/  BRA `(.L_x_38935) ;  /* 0x0000000c007c7947 */ /* 0x000fec0003800000 */
.L_x_38936:
[----:B------:R-:W2:Y:S02]  /*1990*/  LDG.E.U16 R2, desc[UR36][R2.64] ;  /* 0x0000002402027981 */ /* 0x000ea4000c1e1500 */
[----:B--2---:R-:W0:Y:S02]  /*19a0*/  I2F.S16 R0, R2 ;  /* 0x0000000200007306 */ /* 0x004e240000101400 */
[----:B0-----:R-:W-:-:S04]  /*19b0*/  F2FP.F16.F32.PACK_AB R0, RZ, R0 ;  /* 0x00000000ff00723e */ /* 0x001fc800000000ff */
[----:B------:R-:W-:Y:S01]  /*19c0*/  PRMT R19, R0, 0x7610, R19 ;  /* 0x0000761000137816 */ /* 0x000fe20000000013 */
[----:B------:R-:W-:Y:S06]  /*19d0*/  BRA `(.L_x_38935) ;  /* 0x0000000c00687947 */ /* 0x000fec0003800000 */
.L_x_38931:
        /* <DEDUP_REMOVED lines=9> */
.L_x_38939:
[----:B------:R0:W5:Y:S01]  /*1a70*/  LDG.E.U16 R19, desc[UR36][R2.64] ;  /* 0x0000002402137981 */ /* 0x000162000c1e1500 */
[----:B------:R-:W-:Y:S05]  /*1a80*/  BRA `(.L_x_38935) ;  /* 0x0000000c003c7947 */ /* 0x000fea0003800000 */
.L_x_38938:
        /* <DEDUP_REMOVED lines=9> */
.L_x_38941:
[----:B------:R1:W5:Y:S01]  /*1b20*/  LDG.E.U16 R19, desc[UR36][R2.64] ;  /* 0x0000002402137981 */ /* 0x000362000c1e1500 */
[----:B------:R-:W-:Y:S05]  /*1b30*/  BRA `(.L_x_38935) ;  /* 0x0000000c00107947 */ /* 0x000fea0003800000 */
.L_x_38940:
        /* <DEDUP_REMOVED lines=9> */
.L_x_38930:
        /* <DEDUP_REMOVED lines=14> */
.L_x_38944:
        /* <DEDUP_REMOVED lines=9> */
.L_x_38943:
        /* <DEDUP_REMOVED lines=28> */
.L_x_38946:
        /* <DEDUP_REMOVED lines=15> */
.L_x_38945:
[----:B------:R-:W2:Y:S02]  /*1ff0*/  LDG.E.U16 R0, desc[UR36][R2.64] ;  /* 0x0000002402007981 */ /* 0x000ea4000c1e1500 */
[----:B--2---:R-:W-:-:S05]  /*2000*/  IMAD.U32 R0, R0, 0x10000, RZ ;  /* 0x0001000000007824 */ /* 0x004fca00078e00ff */
[----:B------:R-:W-:-:S04]  /*2010*/  F2FP.F16.F32.PACK_AB R0, RZ, R0 ;  /* 0x00000000ff00723e */ /* 0x000fc800000000ff */
[----:B------:R-:W-:Y:S01]  /*2020*/  PRMT R19, R0, 0x7610, R19 ;  /* 0x0000761000137816 */ /* 0x000fe20000000013 */
[----:B------:R-:W-:Y:S06]  /*2030*/  BRA `(.L_x_38935) ;  /* 0x0000000400d07947 */ /* 0x000fec0003800000 */
.L_x_38942:
        /* <DEDUP_REMOVED lines=13> */
.L_x_38949:
        /* <DEDUP_REMOVED lines=21> */
.L_x_38953:
[----:B------:R-:W-:Y:S05]  /*2260*/  BSYNC B1 ;  /* 0x0000000000017941 */ /* 0x000fea0003800000 */
.L_x_38952:
[----:B------:R-:W-:Y:S01]  /*2270*/  LEA R3, R0, 0x3b800000, 0x17 ;  /* 0x3b80000000037811 */ /* 0x000fe200078eb8ff */
[----:B------:R-:W-:-:S05]  /*2280*/  IMAD.SHL.U32 R0, R2, 0x100000, RZ ;  /* 0x0010000002007824 */ /* 0x000fca00078e00ff */
[----:B------:R-:W-:-:S07]  /*2290*/  LOP3.LUT R0, R3, R0, R4, 0xfe, !PT ;  /* 0x0000000003007212 */ /* 0x000fce00078efe04 */
.L_x_38951:
[----:B------:R-:W-:Y:S05]  /*22a0*/  BSYNC B0 ;  /* 0x0000000000007941 */ /* 0x000fea0003800000 */
.L_x_38950:
[----:B------:R-:W-:-:S04]  /*22b0*/  F2FP.F16.F32.PACK_AB R0, RZ, R0 ;  /* 0x00000000ff00723e */ /* 0x000fc800000000ff */
[----:B------:R-:W-:Y:S01]  /*22c0*/  PRMT R19, R0, 0x7610, R19 ;  /* 0x0000761000137816 */ /* 0x000fe20000000013 */
[----:B------:R-:W-:Y:S06]  /*22d0*/  BRA `(.L_x_38935) ;  /* 0x0000000400287947 */ /* 0x000fec0003800000 */
.L_x_38948:
        /* <DEDUP_REMOVED lines=21> */
.L_x_38957:
[----:B------:R-:W-:Y:S05]  /*2430*/  BSYNC B1 ;  /* 0x0000000000017941 */ /* 0x000fea0003800000 */
.L_x_38956:
[----:B------:R-:W-:Y:S01]  /*2440*/  LEA R3, R0, 0x37800000, 0x17 ;  /* 0x3780000000037811 */ /* 0x000fe200078eb8ff */
[----:B------:R-:W-:-:S05]  /*2450*/  IMAD.SHL.U32 R0, R2, 0x200000, RZ ;  /* 0x0020000002007824 */ /* 0x000fca00078e00ff */
[----:B------:R-:W-:-:S07]  /*2460*/  LOP3.LUT R0, R3, R0, R4, 0xfe, !PT ;  /* 0x0000000003007212 */ /* 0x000fce00078efe04 */
.L_x_38955:
[----:B------:R-:W-:Y:S05]  /*2470*/  BSYNC B0 ;  /* 0x0000000000007941 */ /* 0x000fea0003800000 */
.L_x_38954:
[----:B------:R-:W-:-:S04]  /*2480*/  F2FP.F16.F32.PACK_AB R0, RZ, R0 ;  /* 0x00000000ff00723e */ /* 0x000fc800000000ff */
[----:B------:R-:W-:Y:S01]  /*2490*/  PRMT R19, R0, 0x7610, R19 ;  /* 0x0000761000137816 */ /* 0x000fe20000000013 */
[----:B------:R-:W-:Y:S06]  /*24a0*/  BRA `(.L_x_38935) ;  /* 0x0000000000b47947 */ /* 0x000fec0003800000 */
.L_x_38947:
        /* <DEDUP_REMOVED lines=14> */
.L_x_38961:
[----:B------:R-:W-:Y:S05]  /*2590*/  BSYNC B0 ;  /* 0x0000000000007941 */ /* 0x000fea0003800000 */
.L_x_38960:
[----:B------:R-:W-:-:S04]  /*25a0*/  F2FP.F16.F32.PACK_AB R0, RZ, R0 ;  /* 0x00000000ff00723e */ /* 0x000fc800000000ff */
[----:B------:R-:W-:Y:S01]  /*25b0*/  PRMT R19, R0, 0x7610, R19 ;  /* 0x0000761000137816 */ /* 0x000fe20000000013 */
[----:B------:R-:W-:Y:S06]  /*25c0*/  BRA `(.L_x_38935) ;  /* 0x00000000006c7947 */ /* 0x000fec0003800000 */
.L_x_38934:
        /* <DEDUP_REMOVED lines=16> */
.L_x_38962:
[----:B------:R-:W-:Y:S01]  /*26d0*/  PRMT R19, RZ, 0x7610, R19 ;  /* 0x00007610ff137816 */ /* 0x000fe20000000013 */
[----:B------:R-:W-:Y:S06]  /*26e0*/  BRA `(.L_x_38935) ;  /* 0x0000000000247947 */ /* 0x000fec0003800000 */
.L_x_38959:
[----:B------:R-:W2:Y:S02]  /*26f0*/  LDG.E.64 R2, desc[UR36][R2.64] ;  /* 0x0000002402027981 */ /* 0x000ea4000c1e1b00 */
[----:B--2---:R-:W0:Y:S02]  /*2700*/  I2F.U64 R0, R2 ;  /* 0x0000000200007312 */ /* 0x004e240000301000 */
[----:B0-----:R-:W-:-:S04]  /*2710*/  F2FP.F16.F32.PACK_AB R0, RZ, R0 ;  /* 0x00000000ff00723e */ /* 0x001fc800000000ff */
[----:B------:R-:W-:Y:S01]  /*2720*/  PRMT R19, R0, 0x7610, R19 ;  /* 0x0000761000137816 */ /* 0x000fe20000000013 */
[----:B------:R-:W-:Y:S06]  /*2730*/  BRA `(.L_x_38935) ;  /* 0x0000000000107947 */ /* 0x000fec0003800000 */
.L_x_38958:
[----:B------:R-:W2:Y:S02]  /*2740*/  LDG.E R2, desc[UR36][R2.64] ;  /* 0x0000002402027981 */ /* 0x000ea4000c1e1900 */
[----:B--2---:R-:W-:-:S04]  /*2750*/  I2FP.F32.U32 R0, R2 ;  /* 0x0000000200007245 */ /* 0x004fc80000201000 */
[----:B------:R-:W-:-:S04]  /*2760*/  F2FP.F16.F32.PACK_AB R0, RZ, R0 ;  /* 0x00000000ff00723e */ /* 0x000fc800000000ff */
[----:B------:R-:W-:-:S07]  /*2770*/  PRMT R19, R0, 0x7610, R19 ;  /* 0x0000761000137816 */ /* 0x000fce0000000013 */
.L_x_38935:
[----:B------:R-:W2:Y:S01]  /*2780*/  LDC.U8 R4, c[0x0][0x49a] ;  /* 0x00012680ff047b82 */ /* 0x000ea20000000000 */
[----:B------:R-:W-:Y:S02]  /*2790*/  ULDC.64 UR4, c[0x0][0x488] ;  /* 0x0001220000047ab9 */ /* 0x000fe40000000a00 */
[----:B01----:R-:W-:-:S05]  /*27a0*/  IADD3 R2, P1, R22, UR4, RZ ;  /* 0x0000000416027c10 */ /* 0x003fca000ff3e0ff */
[----:B------:R-:W-:Y:S01]  /*27b0*/  IMAD.X R3, RZ, RZ, UR5, P1 ;  /* 0x00000005ff037e24 */ /* 0x000fe200088e06ff */
[----:B--2---:R-:W-:-:S04]  /*27c0*/  PRMT R0, R4, 0x9910, RZ ;  /* 0x0000991004007816 */ /* 0x004fc800000000ff */
        /* <DEDUP_REMOVED lines=14> */
.L_x_38966:
[----:B------:R-:W2:Y:S02]  /*28b0*/  LDG.E.U8 R2, desc[UR36][R2.64] ;  /* 0x0000002402027981 */ /* 0x000ea4000c1e1100 */
[----:B--2---:R-:W-:-:S04]  /*28c0*/  I2FP.F32.U32 R0, R2 ;  /* 0x0000000200007245 */ /* 0x004fc80000201000 */
[----:B------:R-:W-:Y:S01]  /*28d0*/  F2FP.F16.F32.PACK_AB R0, RZ, R0 ;  /* 0x00000000ff00723e */ /* 0x000fe200000000ff */
[----:B------:R-:W-:Y:S06]  /*28e0*/  BRA `(.L_x_38968) ;  /* 0x0000000c00887947 */ /* 0x000fec0003800000 */
.L_x_38965:
        /* <DEDUP_REMOVED lines=10> */
.L_x_38970:
[----:B------:R-:W2:Y:S02]  /*2990*/  LDG.E R2, desc[UR36][R2.64] ;  /* 0x0000002402027981 */ /* 0x000ea4000c1e1900 */
[----:B--2---:R-:W-:-:S04]  /*29a0*/  I2FP.F32.S32 R0, R2 ;  /* 0x0000000200007245 */ /* 0x004fc80000201400 */
[----:B------:R-:W-:Y:S01]  /*29b0*/  F2FP.F16.F32.PACK_AB R0, RZ, R0 ;  /* 0x00000000ff00723e */ /* 0x000fe200000000ff */
[----:B------:R-:W-:Y:S06]  /*29c0*/  BRA `(.L_x_38968) ;  /* 0x0000000c00507947 */ /* 0x000fec0003800000 */
.L_x_38969:
[----:B------:R-:W2:Y:S02]  /*29d0*/  LDG.E.U16 R2, desc[UR36][R2.64] ;  /* 0x0000002402027981 */ /* 0x000ea4000c1e1500 */
[----:B--2---:R-:W0:Y:S02]  /*29e0*/  I2F.S16 R0, R2 ;  /* 0x0000000200007306 */ /* 0x004e240000101400 */
[----:B0-----:R-:W-:Y:S01]  /*29f0*/  F2FP.F16.F32.PACK_AB R0, RZ, R0 ;  /* 0x00000000ff00723e */ /* 0x001fe200000000ff */
[----:B------:R-:W-:Y:S06]  /*2a00*/  BRA `(.L_x_38968) ;  /* 0x0000000c00407947 */ /* 0x000fec0003800000 */
.L_x_38964:
        /* <DEDUP_REMOVED lines=9> */
.L_x_38972:
[----:B------:R1:W5:Y:S01]  /*2aa0*/  LDG.E.U16 R0, desc[UR36][R2.64] ;  /* 0x0000002402007981 */ /* 0x000362000c1e1500 */
[----:B------:R-:W-:Y:S05]  /*2ab0*/  BRA `(.L_x_38968) ;  /* 0x0000000c00147947 */ /* 0x000fea0003800000 */
.L_x_38971:
        /* <DEDUP_REMOVED lines=9> */
.L_x_38974:
[----:B------:R0:W5:Y:S01]  /*2b50*/  LDG.E.U16 R0, desc[UR36][R2.64] ;  /* 0x0000002402007981 */ /* 0x000162000c1e1500 */
[----:B------:R-:W-:Y:S05]  /*2b60*/  BRA `(.L_x_38968) ;  /* 0x0000000800e87947 */ /* 0x000fea0003800000 */
.L_x_38973:
        /* <DEDUP_REMOVED lines=8> */
.L_x_38963:
        /* <DEDUP_REMOVED lines=13> */
.L_x_38977:
        /* <DEDUP_REMOVED lines=8> */
.L_x_38976:
        /* <DEDUP_REMOVED lines=28> */
.L_x_38979:
        /* <DEDUP_REMOVED lines=15> */
.L_x_38978:
[----:B------:R-:W2:Y:S02]  /*2ff0*/  LDG.E.U16 R0, desc[UR36][R2.64] ;  /* 0x0000002402007981 */ /* 0x000ea4000c1e1500 */
[----:B--2---:R-:W-:-:S05]  /*3000*/  IMAD.U32 R0, R0, 0x10000, RZ ;  /* 0x0001000000007824 */ /* 0x004fca00078e00ff */
[----:B------:R-:W-:Y:S01]  /*3010*/  F2FP.F16.F32.PACK_AB R0, RZ, R0 ;  /* 0x00000000ff00723e */ /* 0x000fe200000000ff */
[----:B------:R-:W-:Y:S06]  /*3020*/  BRA `(.L_x_38968) ;  /* 0x0000000400b87947 */ /* 0x000fec0003800000 */
.L_x_38975:
        /* <DEDUP_REMOVED lines=12> */
.L_x_38982:
        /* <DEDUP_REMOVED lines=21> */
.L_x_38986:
[----:B------:R-:W-:Y:S05]  /*3240*/  BSYNC B1 ;  /* 0x0000000000017941 */ /* 0x000fea0003800000 */
.L_x_38985:
[----:B------:R-:W-:Y:S01]  /*3250*/  LEA R3, R0, 0x3b800000, 0x17 ;  /* 0x3b80000000037811 */ /* 0x000fe200078eb8ff */
[----:B------:R-:W-:-:S05]  /*3260*/  IMAD.SHL.U32 R0, R2, 0x100000, RZ ;  /* 0x0010000002007824 */ /* 0x000fca00078e00ff */
[----:B------:R-:W-:-:S07]  /*3270*/  LOP3.LUT R0, R3, R0, R4, 0xfe, !PT ;  /* 0x0000000003007212 */ /* 0x000fce00078efe04 */
.L_x_38984:
[----:B------:R-:W-:Y:S05]  /*3280*/  BSYNC B0 ;  /* 0x0000000000007941 */ /* 0x000fea0003800000 */
.L_x_38983:
[----:B------:R-:W-:Y:S01]  /*3290*/  F2FP.F16.F32.PACK_AB R0, RZ, R0 ;  /* 0x00000000ff00723e */ /* 0x000fe200000000ff */
[----:B------:R-:W-:Y:S06]  /*32a0*/  BRA `(.L_x_38968) ;  /* 0x0000000400187947 */ /* 0x000fec0003800000 */
.L_x_38981:
        /* <DEDUP_REMOVED lines=21> */
.L_x_38990:
[----:B------:R-:W-:Y:S05]  /*3400*/  BSYNC B1 ;  /* 0x0000000000017941 */ /* 0x000fea0003800000 */
.L_x_38989:
[----:B------:R-:W-:Y:S01]  /*3410*/  LEA R3, R0, 0x37800000, 0x17 ;  /* 0x3780000000037811 */ /* 0x000fe200078eb8ff */
[----:B------:R-:W-:-:S05]  /*3420*/  IMAD.SHL.U32 R0, R2, 0x200000, RZ ;  /* 0x0020000002007824 */ /* 0x000fca00078e00ff */
[----:B------:R-:W-:-:S07]  /*3430*/  LOP3.LUT R0, R3, R0, R4, 0xfe, !PT ;  /* 0x0000000003007212 */ /* 0x000fce00078efe04 */
.L_x_38988:
[----:B------:R-:W-:Y:S05]  /*3440*/  BSYNC B0 ;  /* 0x0000000000007941 */ /* 0x000fea0003800000 */
.L_x_38987:
[----:B------:R-:W-:Y:S01]  /*3450*/  F2FP.F16.F32.PACK_AB R0, RZ, R0 ;  /* 0x00000000ff00723e */ /* 0x000fe200000000ff */
[----:B------:R-:W-:Y:S06]  /*3460*/  BRA `(.L_x_38968) ;  /* 0x0000000000a87947 */ /* 0x000fec0003800000 */
.L_x_38980:
        /* <DEDUP_REMOVED lines=14> */
.L_x_38994:
[----:B------:R-:W-:Y:S05]  /*3550*/  BSYNC B0 ;  /* 0x0000000000007941 */ /* 0x000fea0003800000 */
.L_x_38993:
[----:B------:R-:W-:Y:S01]  /*3560*/  F2FP.F16.F32.PACK_AB R0, RZ, R0 ;  /* 0x00000000ff00723e */ /* 0x000fe200000000ff */
[----:B------:R-:W-:Y:S06]  /*3570*/  BRA `(.L_x_38968) ;  /* 0x0000000000647947 */ /* 0x000fec0003800000 */
.L_x_38967:
        /* <DEDUP_REMOVED lines=16> */
.L_x_38995:
[----:B------:R-:W-:Y:S01]  /*3680*/  PRMT R0, RZ, 0x7610, R0 ;  /* 0x00007610ff007816 */ /* 0x000fe20000000000 */
[----:B------:R-:W-:Y:S06]  /*3690*/  BRA `(.L_x_38968) ;  /* 0x00000000001c7947 */ /* 0x000fec0003800000 */
.L_x_38992:
[----:B------:R-:W2:Y:S02]  /*36a0*/  LDG.E.64 R2, desc[UR36][R2.64] ;  /* 0x0000002402027981 */ /* 0x000ea4000c1e1b00 */
[----:B--2---:R-:W0:Y:S02]  /*36b0*/  I2F.U64 R0, R2 ;  /* 0x0000000200007312 */ /* 0x004e240000301000 */
[----:B0-----:R-:W-:Y:S01]  /*36c0*/  F2FP.F16.F32.PACK_AB R0, RZ, R0 ;  /* 0x00000000ff00723e */ /* 0x001fe200000000ff */
[----:B------:R-:W-:Y:S06]  /*36d0*/  BRA `(.L_x_38968) ;  /* 0x00000000000c7947 */ /* 0x000fec0003800000 */
.L_x_38991:
[----:B------:R-:W2:Y:S02]  /*36e0*/  LDG.E R2, desc[UR36][R2.64] ;  /* 0x0000002402027981 */ /* 0x000ea4000c1e1900 */
[----:B--2---:R-:W-:-:S04]  /*36f0*/  I2FP.F32.U32 R0, R2 ;  /* 0x0000000200007245 */ /* 0x004fc80000201000 */
[----:B------:R-:W-:-:S07]  /*3700*/  F2FP.F16.F32.PACK_AB R0, RZ, R0 ;  /* 0x00000000ff00723e */ /* 0x000fce00000000ff */
.L_x_38968:
[----:B-----5:R-:W-:Y:S01]  /*3710*/  HADD2.F32 R19, -RZ, R19.H0_H0 ;  /* 0x20000013ff137230 */ /* 0x020fe20000004100 */
[----:B------:R-:W0:Y:S01]  /*3720*/  LDC.U8 R4, c[0x0][0x498] ;  /* 0x00012600ff047b82 */ /* 0x000e220000000000 */
[----:B------:R-:W-:-:S04]  /*3730*/  HADD2.F32 R0, -RZ, R0.H0_H0 ;  /* 0x20000000ff007230 */ /* 0x000fc80000004100 */
[----:B------:R-:W2:Y:S02]  /*3740*/  MUFU.LG2 R19, R19 ;  /* 0x0000001300137308 */ /* 0x000ea40000000c00 */
[----:B--2---:R-:W-:Y:S01]  /*3750*/  FMUL.FTZ R0, R0, R19 ;  /* 0x0000001300007220 */ /* 0x004fe20000410000 */
[----:B01----:R-:W-:-:S05]  /*3760*/  PRMT R2, R4, 0x9910, RZ ;  /* 0x0000991004027816 */ /* 0x003fca00000000ff */
        /* <DEDUP_REMOVED lines=16> */
.L_x_38999:
[----:B------:R-:W-:-:S06]  /*3870*/  HADD2.F32 R3, -RZ, R3.H0_H0 ;  /* 0x20000003ff037230 */ /* 0x000fcc0000004100 */
[----:B------:R-:W0:Y:S02]  /*3880*/  F2I.S64.TRUNC R2, R3 ;  /* 0x0000000300027311 */ /* 0x000e24000020d900 */
[----:B0-----:R1:W-:Y:S01]  /*3890*/  STG.E.U8 desc[UR36][R16.64], R2 ;  /* 0x0000000210007986 */ /* 0x0013e2000c101124 */
[----:B------:R-:W-:Y:S05]  /*38a0*/  BRA `(.L_x_39001) ;  /* 0x0000000c00847947 */ /* 0x000fea0003800000 */
.L_x_38998:
        /* <DEDUP_REMOVED lines=10> */
.L_x_39003:
[----:B------:R-:W-:-:S06]  /*3950*/  HADD2.F32 R3, -RZ, R3.H0_H0 ;  /* 0x20000003ff037230 */ /* 0x000fcc0000004100 */
[----:B------:R-:W0:Y:S02]  /*3960*/  F2I.FTZ.TRUNC.NTZ R3, R3 ;  /* 0x0000000300037305 */ /* 0x000e24000021f100 */
[----:B0-----:R3:W-:Y:S01]  /*3970*/  STG.E desc[UR36][R16.64], R3 ;  /* 0x0000000310007986 */ /* 0x0017e2000c101924 */
[----:B------:R-:W-:Y:S05]  /*3980*/  BRA `(.L_x_39001) ;  /* 0x0000000c004c7947 */ /* 0x000fea0003800000 */
.L_x_39002:
[----:B------:R-:W-:-:S06]  /*3990*/  HADD2.F32 R3, -RZ, R3.H0_H0 ;  /* 0x20000003ff037230 */ /* 0x000fcc0000004100 */
[----:B------:R-:W0:Y:S02]  /*39a0*/  F2I.FTZ.TRUNC.NTZ R3, R3 ;  /* 0x0000000300037305 */ /* 0x000e24000021f100 */
[----:B0-----:R2:W-:Y:S01]  /*39b0*/  STG.E.U16 desc[UR36][R16.64], R3 ;  /* 0x0000000310007986 */ /* 0x0015e2000c101524 */
[----:B------:R-:W-:Y:S05]  /*39c0*/  BRA `(.L_x_39001) ;  /* 0x0000000c003c7947 */ /* 0x000fea0003800000 */
.L_x_38997:
        /* <DEDUP_REMOVED lines=9> */
.L_x_39005:
[----:B------:R0:W-:Y:S01]  /*3a60*/  STG.E.U16 desc[UR36][R16.64], R3 ;  /* 0x0000000310007986 */ /* 0x0001e2000c101524 */
[----:B------:R-:W-:Y:S05]  /*3a70*/  BRA `(.L_x_39001) ;  /* 0x0000000c00107947 */ /* 0x000fea0003800000 */
.L_x_39004:
        /* <DEDUP_REMOVED lines=10> */
.L_x_39007:
[----:B------:R-:W-:-:S05]  /*3b20*/  HADD2.F32 R0, -RZ, R3.H0_H0 ;  /* 0x20000003ff007230 */ /* 0x000fca0000004100 */
[----:B------:R-:W-:-:S04]  /*3b30*/  F2FP.F16.F32.PACK_AB R0, RZ, R0 ;  /* 0x00000000ff00723e */ /* 0x000fc800000000ff */
[----:B------:R-:W-:-:S05]  /*3b40*/  PRMT R0, R0, 0x5410, RZ ;  /* 0x0000541000007816 */ /* 0x000fca00000000ff */
[----:B------:R0:W-:Y:S01]  /*3b50*/  STG.E desc[UR36][R16.64], R0 ;  /* 0x0000000010007986 */ /* 0x0001e2000c101924 */
[----:B------:R-:W-:Y:S05]  /*3b60*/  BRA `(.L_x_39001) ;  /* 0x0000000800d47947 */ /* 0x000fea0003800000 */
.L_x_39006:
[----:B------:R-:W-:-:S05]  /*3b70*/  HADD2.F32 R2, -RZ, R3.H0_H0 ;  /* 0x20000003ff027230 */ /* 0x000fca0000004100 */
[----:B------:R-:W-:-:S06]  /*3b80*/  FMUL.FTZ R2, R2, 1 ;  /* 0x3f80000002027820 */ /* 0x000fcc0000410000 */
[----:B------:R-:W0:Y:S02]  /*3b90*/  F2F.F64.F32 R2, R2 ;  /* 0x0000000200027310 */ /* 0x000e240000201800 */
[----:B0-----:R0:W-:Y:S01]  /*3ba0*/  STG.E.64 desc[UR36][R16.64], R2 ;  /* 0x0000000210007986 */ /* 0x0011e2000c101b24 */
[----:B------:R-:W-:Y:S05]  /*3bb0*/  BRA `(.L_x_39001) ;  /* 0x0000000800c07947 */ /* 0x000fea0003800000 */
.L_x_38996:
        /* <DEDUP_REMOVED lines=13> */
.L_x_39010:
[----:B------:R-:W-:Y:S01]  /*3c90*/  HADD2.F32 R3, -RZ, R3.H0_H0 ;  /* 0x20000003ff037230 */ /* 0x000fe20000004100 */
[----:B------:R-:W-:-:S04]  /*3ca0*/  CS2R R6, SRZ ;  /* 0x0000000000067805 */ /* 0x000fc8000001ff00 */
[----:B------:R-:W-:-:S04]  /*3cb0*/  FMUL.FTZ R3, R3, 1 ;  /* 0x3f80000003037820 */ /* 0x000fc80000410000 */
[----:B------:R-:W0:Y:S02]  /*3cc0*/  F2F.F64.F32 R4, R3 ;  /* 0x0000000300047310 */ /* 0x000e240000201800 */
[----:B0-----:R0:W-:Y:S01]  /*3cd0*/  STG.E.128 desc[UR36][R16.64], R4 ;  /* 0x0000000410007986 */ /* 0x0011e2000c101d24 */
[----:B------:R-:W-:Y:S05]  /*3ce0*/  BRA `(.L_x_39001) ;  /* 0x0000000800747947 */ /* 0x000fea0003800000 */
.L_x_39009:
        /* <DEDUP_REMOVED lines=21> */
.L_x_39014:
[----:B------:R-:W-:Y:S05]  /*3e40*/  BSYNC B0 ;  /* 0x0000000000007941 */ /* 0x000fea0003800000 */
.L_x_39013:
[----:B------:R-:W-:-:S05]  /*3e50*/  LOP3.LUT R3, R0, R3, RZ, 0xfc, !PT ;  /* 0x0000000300037212 */ /* 0x000fca00078efcff */
[----:B------:R0:W-:Y:S01]  /*3e60*/  STG.E.U8 desc[UR36][R16.64], R3 ;  /* 0x0000000310007986 */ /* 0x0001e2000c101124 */
[----:B------:R-:W-:Y:S05]  /*3e70*/  BRA `(.L_x_39001) ;  /* 0x0000000800107947 */ /* 0x000fea0003800000 */
.L_x_39012:
        /* <DEDUP_REMOVED lines=13> */
.L_x_39016:
[----:B------:R-:W-:Y:S01]  /*3f50*/  IMAD.MOV.U32 R0, RZ, RZ, 0x7f ;  /* 0x0000007fff007424 */ /* 0x000fe200078e00ff */
[----:B------:R-:W-:-:S04]  /*3f60*/  ISETP.GT.U32.AND P0, PT, R2, 0x7f800000, PT ;  /* 0x7f8000000200780c */ /* 0x000fc80003f04070 */
[----:B------:R-:W-:-:S09]  /*3f70*/  SEL R0, R0, 0x7c, P0 ;  /* 0x0000007c00007807 */ /* 0x000fd20000000000 */
.L_x_39017:
[----:B------:R-:W-:Y:S05]  /*3f80*/  BSYNC B0 ;  /* 0x0000000000007941 */ /* 0x000fea0003800000 */
.L_x_39015:
[----:B------:R-:W-:-:S04]  /*3f90*/  LOP3.LUT R2, R3, 0x80000000, RZ, 0xc0, !PT ;  /* 0x8000000003027812 */ /* 0x000fc800078ec0ff */
[----:B------:R-:W-:-:S04]  /*3fa0*/  SHF.R.U32.HI R3, RZ, 0x18, R2 ;  /* 0x00000018ff037819 */ /* 0x000fc80000011602 */
[----:B------:R-:W-:-:S05]  /*3fb0*/  LOP3.LUT R3, R0, R3, RZ, 0xfc, !PT ;  /* 0x0000000300037212 */ /* 0x000fca00078efcff */
[----:B------:R0:W-:Y:S01]  /*3fc0*/  STG.E.U8 desc[UR36][R16.64], R3 ;  /* 0x0000000310007986 */ /* 0x0001e2000c101124 */
[----:B------:R-:W-:Y:S05]  /*3fd0*/  BRA `(.L_x_39001) ;  /* 0x0000000400b87947 */ /* 0x000fea0003800000 */
.L_x_39011:
[----:B------:R-:W-:-:S05]  /*3fe0*/  HADD2.F32 R0, -RZ, R3.H0_H0 ;  /* 0x20000003ff007230 */ /* 0x000fca0000004100 */
[----:B------:R-:W-:-:S05]  /*3ff0*/  F2FP.BF16.F32.PACK_AB R0, RZ, R0 ;  /* 0x00000000ff00723e */ /* 0x000fca00000010ff */
[----:B------:R0:W-:Y:S01]  /*4000*/  STG.E.U16 desc[UR36][R16.64], R0 ;  /* 0x0000000010007986 */ /* 0x0001e2000c101524 */
[----:B------:R-:W-:Y:S05]  /*4010*/  BRA `(.L_x_39001) ;  /* 0x0000000400a87947 */ /* 0x000fea0003800000 */
.L_x_39008:
        /* <DEDUP_REMOVED lines=12> */
.L_x_39020:
        /* <DEDUP_REMOVED lines=17> */
.L_x_39023:
[----:B------:R-:W-:-:S04]  /*41f0*/  LOP3.LUT R2, R3, 0x80000000, RZ, 0xc0, !PT ;  /* 0x8000000003027812 */ /* 0x000fc800078ec0ff */
[----:B------:R-:W-:-:S04]  /*4200*/  SHF.R.U32.HI R3, RZ, 0x18, R2 ;  /* 0x00000018ff037819 */ /* 0x000fc80000011602 */
[----:B------:R-:W-:-:S04]  /*4210*/  LOP3.LUT R0, R0, R3, RZ, 0xfc, !PT ;  /* 0x0000000300007212 */ /* 0x000fc800078efcff */
[----:B------:R-:W-:-:S07]  /*4220*/  PRMT R8, R0, 0x7610, R8 ;  /* 0x0000761000087816 */ /* 0x000fce0000000008 */
.L_x_39022:
[----:B------:R-:W-:Y:S05]  /*4230*/  BSYNC B0 ;  /* 0x0000000000007941 */ /* 0x000fea0003800000 */
.L_x_39021:
[----:B------:R0:W-:Y:S01]  /*4240*/  STG.E.U8 desc[UR36][R16.64], R8 ;  /* 0x0000000810007986 */ /* 0x0001e2000c101124 */
[----:B------:R-:W-:Y:S05]  /*4250*/  BRA `(.L_x_39001) ;  /* 0x0000000400187947 */ /* 0x000fea0003800000 */
.L_x_39019:
        /* <DEDUP_REMOVED lines=17> */
.L_x_39026:
[----:B------:R-:W-:-:S04]  /*4370*/  LOP3.LUT R2, R3, 0x80000000, RZ, 0xc0, !PT ;  /* 0x8000000003027812 */ /* 0x000fc800078ec0ff */
[----:B------:R-:W-:-:S04]  /*4380*/  SHF.R.U32.HI R3, RZ, 0x18, R2 ;  /* 0x00000018ff037819 */ /* 0x000fc80000011602 */
[----:B------:R-:W-:-:S04]  /*4390*/  LOP3.LUT R0, R0, R3, RZ, 0xfc, !PT ;  /* 0x0000000300007212 */ /* 0x000fc800078efcff */
[----:B------:R-:W-:-:S07]  /*43a0*/  PRMT R8, R0, 0x7610, R8 ;  /* 0x0000761000087816 */ /* 0x000fce0000000008 */
.L_x_39025:
[----:B------:R-:W-:Y:S05]  /*43b0*/  BSYNC B0 ;  /* 0x0000000000007941 */ /* 0x000fea0003800000 */
.L_x_39024:
[----:B------:R0:W-:Y:S01]  /*43c0*/  STG.E.U8 desc[UR36][R16.64], R8 ;  /* 0x0000000810007986 */ /* 0x0001e2000c101124 */
[----:B------:R-:W-:Y:S05]  /*43d0*/  BRA `(.L_x_39001) ;  /* 0x0000000000b87947 */ /* 0x000fea0003800000 */
.L_x_39018:
        /* <DEDUP_REMOVED lines=22> */
.L_x_39000:
        /* <DEDUP_REMOVED lines=16> */
.L_x_39029:
[----:B------:R-:W-:Y:S05]  /*4640*/  BRA `(.L_x_39001) ;  /* 0x00000000001c7947 */ /* 0x000fea0003800000 */
.L_x_39028:
[----:B------:R-:W-:-:S06]  /*4650*/  HADD2.F32 R3, -RZ, R3.H0_H0 ;  /* 0x20000003ff037230 */ /* 0x000fcc0000004100 */
[----:B------:R-:W0:Y:S02]  /*4660*/  F2I.U64.TRUNC R2, R3 ;  /* 0x0000000300027311 */ /* 0x000e24000020d800 */
[----:B0-----:R0:W-:Y:S01]  /*4670*/  STG.E.64 desc[UR36][R16.64], R2 ;  /* 0x0000000210007986 */ /* 0x0011e2000c101b24 */
[----:B------:R-:W-:Y:S05]  /*4680*/  BRA `(.L_x_39001) ;  /* 0x00000000000c7947 */ /* 0x000fea0003800000 */
.L_x_39027:
[----:B------:R-:W-:-:S06]  /*4690*/  HADD2.F32 R3, -RZ, R3.H0_H0 ;  /* 0x20000003ff037230 */ /* 0x000fcc0000004100 */
[----:B------:R-:W0:Y:S02]  /*46a0*/  F2I.FTZ.U32.TRUNC.NTZ R3, R3 ;  /* 0x0000000300037305 */ /* 0x000e24000021f000 */
[----:B0-----:R0:W-:Y:S02]  /*46b0*/  STG.E desc[UR36][R16.64], R3 ;  /* 0x0000000310007986 */ /* 0x0011e4000c101924 */
.L_x_39001:
[----:B------:R-:W-:-:S04]  /*46c0*/  IMAD R18, R18, 0x200, R23 ;  /* 0x0000020012127824 */ /* 0x000fc800078e0217 */
[----:B------:R-:W-:-:S07]  /*46d0*/  VIADD R19, R18, 0x80 ;  /* 0x0000008012137836 */ /* 0x000fce0000000000 */
.L_x_38928:
[----:B------:R-:W-:Y:S05]  /*46e0*/  BSYNC B6 ;  /* 0x0000000000067941 */ /* 0x000fea0003800000 */
.L_x_38927:
[----:B------:R-:W-:Y:S01]  /*46f0*/  ULDC UR4, c[0x0][0x210] ;  /* 0x0000840000047ab9 */ /* 0x000fe20000000800 */
[----:B------:R-:W-:Y:S01]  /*4700*/  BSSY B6, `(.L_x_39030) ;  /* 0x0000465000067945 */ /* 0x000fe20003800000 */
[----:B------:R-:W-:-:S13]  /*4710*/  ISETP.GE.AND P0, PT, R19, UR4, PT ;  /* 0x0000000413007c0c */ /* 0x000fda000bf06270 */
[----:B------:R-:W-:Y:S05]  /*4720*/  @P0 BRA `(.L_x_39031) ;  /* 0x0000004400880947 */ /* 0x000fea0003800000 */
[----:B0-----:R-:W0:Y:S01]  /*4730*/  LDC R6, c[0x0][0x218] ;  /* 0x00008600ff067b82 */ /* 0x001e220000000800 */
[----:B------:R-:W-:Y:S02]  /*4740*/  IMAD.MOV.U32 R18, RZ, RZ, RZ ;  /* 0x000000ffff127224 */ /* 0x000fe400078e00ff */
[----:B------:R-:W-:Y:S02]  /*4750*/  IMAD.MOV.U32 R0, RZ, RZ, RZ ;  /* 0x000000ffff007224 */ /* 0x000fe400078e00ff */
[----:B-1234-:R-:W-:Y:S01]  /*4760*/  IMAD.MOV.U32 R16, RZ, RZ, RZ ;  /* 0x000000ffff107224 */ /* 0x01efe200078e00ff */
[----:B0-----:R-:W-:-:S13]  /*4770*/  ISETP.NE.AND P0, PT, R6, RZ, PT ;  /* 0x000000ff0600720c */ /* 0x001fda0003f05270 */
        /* <DEDUP_REMOVED lines=349> */
.L_x_39032:
        /* <DEDUP_REMOVED lines=23> */
.L_x_39036:
[----:B------:R-:W2:Y:S02]  /*5ec0*/  LDG.E.U8 R2, desc[UR36][R2.64] ;  /* 0x0000002402027981 */ /* 0x000ea4000c1e1100 */
[----:B--2---:R-:W-:-:S04]  /*5ed0*/  I2FP.F32.U32 R0, R2 ;  /* 0x0000000200007245 */ /* 0x004fc80000201000 */
[----:B------:R-:W-:-:S04]  /*5ee0*/  F2FP.F16.F32.PACK_AB R0, RZ, R0 ;  /* 0x00000000ff00723e */ /* 0x000fc800000000ff */
[----:B------:R-:W-:Y:S01]  /*5ef0*/  PRMT R22, R0, 0x7610, R22 ;  /* 0x0000761000167816 */ /* 0x000fe20000000016 */
[----:B------:R-:W-:Y:S06]  /*5f00*/  BRA `(.L_x_39038) ;  /* 0x0000000c00bc7947 */ /* 0x000fec0003800000 */
.L_x_39035:
        /* <DEDUP_REMOVED lines=11> */
.L_x_39040:
[----:B------:R-:W2:Y:S02]  /*5fc0*/  LDG.E R2, desc[UR36][R2.64] ;  /* 0x0000002402027981 */ /* 0x000ea4000c1e1900 */
[----:B--2---:R-:W-:-:S04]  /*5fd0*/  I2FP.F32.S32 R0, R2 ;  /* 0x0000000200007245 */ /* 0x004fc80000201400 */
[----:B------:R-:W-:-:S04]  /*5fe0*/  F2FP.F16.F32.PACK_AB R0, RZ, R0 ;  /* 0x00000000ff00723e */ /* 0x000fc800000000ff */
[----:B------:R-:W-:Y:S01]  /*5ff0*/  PRMT R22, R0, 0x7610, R22 ;  /* 0x0000761000167816 */ /* 0x000fe20000000016 */
[----:B------:R-:W-:Y:S06]  /*6000*/  BRA `(.L_x_39038) ;  /* 0x0000000c007c7947 */ /* 0x000fec0003800000 */
.L_x_39039:
[----:B------:R-:W2:Y:S02]  /*6010*/  LDG.E.U16 R2, desc[UR36][R2.64] ;  /* 0x0000002402027981 */ /* 0x000ea4000c1e1500 */
[----:B--2---:R-:W0:Y:S02]  /*6020*/  I2F.S16 R0, R2 ;  /* 0x0000000200007306 */ /* 0x004e240000101400 */
[----:B0-----:R-:W-:-:S04]  /*6030*/  F2FP.F16.F32.PACK_AB R0, RZ, R0 ;  /* 0x00000000ff00723e */ /* 0x001fc800000000ff */
[----:B------:R-:W-:Y:S01]  /*6040*/  PRMT R22, R0, 0x7610, R22 ;  /* 0x0000761000167816 */ /* 0x000fe20000000016 */
[----:B------:R-:W-:Y:S06]  /*6050*/  BRA `(.L_x_39038) ;  /* 0x0000000c00687947 */ /* 0x000fec0003800000 */
.L_x_39034:
        /* <DEDUP_REMOVED lines=9> */
.L_x_39042:
[----:B------:R1:W5:Y:S01]  /*60f0*/  LDG.E.U16 R22, desc[UR36][R2.64] ;  /* 0x0000002402167981 */ /* 0x000362000c1e1500 */
[----:B------:R-:W-:Y:S05]  /*6100*/  BRA `(.L_x_39038) ;  /* 0x0000000c003c7947 */ /* 0x000fea0003800000 */
.L_x_39041:
        /* <DEDUP_REMOVED lines=9> */
.L_x_39044:
[----:B------:R0:W5:Y:S01]  /*61a0*/  LDG.E.U16 R22, desc[UR36][R2.64] ;  /* 0x0000002402167981 */ /* 0x000162000c1e1500 */
[----:B------:R-:W-:Y:S05]  /*61b0*/  BRA `(.L_x_39038) ;  /* 0x0000000c00107947 */ /* 0x000fea0003800000 */
.L_x_39043:
        /* <DEDUP_REMOVED lines=9> */
.L_x_39033:
        /* <DEDUP_REMOVED lines=14> */
.L_x_39047:
        /* <DEDUP_REMOVED lines=9> */
.L_x_39046:
        /* <DEDUP_REMOVED lines=28> */
.L_x_39049:
        /* <DEDUP_REMOVED lines=15> */
.L_x_39048:
[----:B------:R-:W2:Y:S02]  /*6670*/  LDG.E.U16 R0, desc[UR36][R2.64] ;  /* 0x0000002402007981 */ /* 0x000ea4000c1e1500 */
[----:B--2---:R-:W-:-:S05]  /*6680*/  IMAD.U32 R0, R0, 0x10000, RZ ;  /* 0x0001000000007824 */ /* 0x004fca00078e00ff */
[----:B------:R-:W-:-:S04]  /*6690*/  F2FP.F16.F32.PACK_AB R0, RZ, R0 ;  /* 0x00000000ff00723e */ /* 0x000fc800000000ff */
[----:B------:R-:W-:Y:S01]  /*66a0*/  PRMT R22, R0, 0x7610, R22 ;  /* 0x0000761000167816 */ /* 0x000fe20000000016 */
[----:B------:R-:W-:Y:S06]  /*66b0*/  BRA `(.L_x_39038) ;  /* 0x0000000400d07947 */ /* 0x000fec0003800000 */
.L_x_39045:
        /* <DEDUP_REMOVED lines=13> */
.L_x_39052:
        /* <DEDUP_REMOVED lines=21> */
.L_x_39056:
[----:B------:R-:W-:Y:S05]  /*68e0*/  BSYNC B1 ;  /* 0x0000000000017941 */ /* 0x000fea0003800000 */
.L_x_39055:
[----:B------:R-:W-:Y:S01]  /*68f0*/  LEA R3, R0, 0x3b800000, 0x17 ;  /* 0x3b80000000037811 */ /* 0x000fe200078eb8ff */
[----:B------:R-:W-:-:S05]  /*6900*/  IMAD.SHL.U32 R0, R2, 0x100000, RZ ;  /* 0x0010000002007824 */ /* 0x000fca00078e00ff */
[----:B------:R-:W-:-:S07]  /*6910*/  LOP3.LUT R0, R3, R0, R4, 0xfe, !PT ;  /* 0x0000000003007212 */ /* 0x000fce00078efe04 */
.L_x_39054:
[----:B------:R-:W-:Y:S05]  /*6920*/  BSYNC B0 ;  /* 0x0000000000007941 */ /* 0x000fea0003800000 */
.L_x_39053:
[----:B------:R-:W-:-:S04]  /*6930*/  F2FP.F16.F32.PACK_AB R0, RZ, R0 ;  /* 0x00000000ff00723e */ /* 0x000fc800000000ff */
[----:B------:R-:W-:Y:S01]  /*6940*/  PRMT R22, R0, 0x7610, R22 ;  /* 0x0000761000167816 */ /* 0x000fe20000000016 */
[----:B------:R-:W-:Y:S06]  /*6950*/  BRA `(.L_x_39038) ;  /* 0x0000000400287947 */ /* 0x000fec0003800000 */
.L_x_39051:
        /* <DEDUP_REMOVED lines=21> */
.L_x_39060:
[----:B------:R-:W-:Y:S05]  /*6ab0*/  BSYNC B1 ;  /* 0x0000000000017941 */ /* 0x000fea0003800000 */
.L_x_39059:
[----:B------:R-:W-:Y:S01]  /*6ac0*/  LEA R3, R0, 0x37800000, 0x17 ;  /* 0x3780000000037811 */ /* 0x000fe200078eb8ff */
[----:B------:R-:W-:-:S05]  /*6ad0*/  IMAD.SHL.U32 R0, R2, 0x200000, RZ ;  /* 0x0020000002007824 */ /* 0x000fca00078e00ff */
[----:B------:R-:W-:-:S07]  /*6ae0*/  LOP3.LUT R0, R3, R0, R4, 0xfe, !PT ;  /* 0x0000000003007212 */ /* 0x000fce00078efe04 */
.L_x_39058:
[----:B------:R-:W-:Y:S05]  /*6af0*/  BSYNC B0 ;  /* 0x0000000000007941 */ /* 0x000fea0003800000 */
.L_x_39057:
[----:B------:R-:W-:-:S04]  /*6b00*/  F2FP.F16.F32.PACK_AB R0, RZ, R0 ;  /* 0x00000000ff00723e */ /* 0x000fc800000000ff */
[----:B------:R-:W-:Y:S01]  /*6b10*/  PRMT R22, R0, 0x7610, R22 ;  /* 0x0000761000167816 */ /* 0x000fe20000000016 */
[----:B------:R-:W-:Y:S06]  /*6b20*/  BRA `(.L_x_39038) ;  /* 0x0000000000b47947 */ /* 0x000fec0003800000 */
.L_x_39050:
        /* <DEDUP_REMOVED lines=14> */
.L_x_39064:
[----:B------:R-:W-:Y:S05]  /*6c10*/  BSYNC B0 ;  /* 0x0000000000007941 */ /* 0x000fea0003800000 */
.L_x_39063:
[----:B------:R-:W-:-:S04]  /*6c20*/  F2FP.F16.F32.PACK_AB R0, RZ, R0 ;  /* 0x00000000ff00723e */ /* 0x000fc800000000ff */
[----:B------:R-:W-:Y:S01]  /*6c30*/  PRMT R22, R0, 0x7610, R22 ;  /* 0x0000761000167816 */ /* 0x000fe20000000016 */
[----:B------:R-:W-:Y:S06]  /*6c40*/  BRA `(.L_x_39038) ;  /* 0x00000000006c7947 */ /* 0x000fec0003800000 */
.L_x_39037:
        /* <DEDUP_REMOVED lines=16> */
.L_x_39065:
[----:B------:R-:W-:Y:S01]  /*6d50*/  PRMT R22, RZ, 0x7610, R22 ;  /* 0x00007610ff167816 */ /* 0x000fe20000000016 */
[----:B------:R-:W-:Y:S06]  /*6d60*/  BRA `(.L_x_39038) ;  /* 0x0000000000247947 */ /* 0x000fec0003800000 */
.L_x_39062:
[----:B------:R-:W2:Y:S02]  /*6d70*/  LDG.E.64 R2, desc[UR36][R2.64] ;  /* 0x0000002402027981 */ /* 0x000ea4000c1e1b00 */
[----:B--2---:R-:W0:Y:S02]  /*6d80*/  I2F.U64 R0, R2 ;  /* 0x0000000200007312 */ /* 0x004e240000301000 */
[----:B0-----:R-:W-:-:S04]  /*6d90*/  F2FP.F16.F32.PACK_AB R0, RZ, R0 ;  /* 0x00000000ff00723e */ /* 0x001fc800000000ff */
[----:B------:R-:W-:Y:S01]  /*6da0*/  PRMT R22, R0, 0x7610, R22 ;  /* 0x0000761000167816 */ /* 0x000fe20000000016 */
[----:B------:R-:W-:Y:S06]  /*6db0*/  BRA `(.L_x_39038) ;  /* 0x0000000000107947 */ /* 0x000fec0003800000 */
.L_x_39061:
[----:B------:R-:W2:Y:S02]  /*6dc0*/  LDG.E R2, desc[UR36][R2.64] ;  /* 0x0000002402027981 */ /* 0x000ea4000c1e1900 */
[----:B--2---:R-:W-:-:S04]  /*6dd0*/  I2FP.F32.U32 R0, R2 ;  /* 0x0000000200007245 */ /* 0x004fc80000201000 */
[----:B------:R-:W-:-:S04]  /*6de0*/  F2FP.F16.F32.PACK_AB R0, RZ, R0 ;  /* 0x00000000ff00723e */ /* 0x000fc800000000ff */
[----:B------:R-:W-:-:S07]  /*6df0*/  PRMT R22, R0, 0x7610, R22 ;  /* 0x0000761000167816 */ /* 0x000fce0000000016 */
.L_x_39038:
        /* <DEDUP_REMOVED lines=19> */
.L_x_39069:
[----:B------:R-:W2:Y:S02]  /*6f30*/  LDG.E.U8 R2, desc[UR36][R2.64] ;  /* 0x0000002402027981 */ /* 0x000ea4000c1e1100 */
[----:B--2---:R-:W-:-:S04]  /*6f40*/  I2FP.F32.U32 R0, R2 ;  /* 0x0000000200007245 */ /* 0x004fc80000201000 */
[----:B------:R-:W-:Y:S01]  /*6f50*/  F2FP.F16.F32.PACK_AB R0, RZ, R0 ;  /* 0x00000000ff00723e */ /* 0x000fe200000000ff */
[----:B------:R-:W-:Y:S06]  /*6f60*/  BRA `(.L_x_39071) ;  /* 0x0000000c00887947 */ /* 0x000fec0003800000 */
.L_x_39068:
        /* <DEDUP_REMOVED lines=10> */
.L_x_39073:
[----:B------:R-:W2:Y:S02]  /*7010*/  LDG.E R2, desc[UR36][R2.64] ;  /* 0x0000002402027981 */ /* 0x000ea4000c1e1900 */
[----:B--2---:R-:W-:-:S04]  /*7020*/  I2FP.F32.S32 R0, R2 ;  /* 0x0000000200007245 */ /* 0x004fc80000201400 */
[----:B------:R-:W-:Y:S01]  /*7030*/  F2FP.F16.F32.PACK_AB R0, RZ, R0 ;  /* 0x00000000ff00723e */ /* 0x000fe200000000ff */
[----:B------:R-:W-:Y:S06]  /*7040*/  BRA `(.L_x_39071) ;  /* 0x0000000c00507947 */ /* 0x000fec0003800000 */
.L_x_39072:
[----:B------:R-:W2:Y:S02]  /*7050*/  LDG.E.U16 R2, desc[UR36][R2.64] ;  /* 0x0000002402027981 */ /* 0x000ea4000c1e1500 */
[----:B--2---:R-:W0:Y:S02]  /*7060*/  I2F.S16 R0, R2 ;  /* 0x0000000200007306 */ /* 0x004e240000101400 */
[----:B0-----:R-:W-:Y:S01]  /*7070*/  F2FP.F16.F32.PACK_AB R0, RZ, R0 ;  /* 0x00000000ff00723e */ /* 0x001fe200000000ff */
[----:B------:R-:W-:Y:S06]  /*7080*/  BRA `(.L_x_39071) ;  /* 0x0000000c00407947 */ /* 0x000fec0003800000 */
.L_x_39067:
        /* <DEDUP_REMOVED lines=9> */
.L_x_39075:
[----:B------:R1:W5:Y:S01]  /*7120*/  LDG.E.U16 R0, desc[UR36][R2.64] ;  /* 0x0000002402007981 */ /* 0x000362000c1e1500 */
[----:B------:R-:W-:Y:S05]  /*7130*/  BRA `(.L_x_39071) ;  /* 0x0000000c00147947 */ /* 0x000fea0003800000 */
.L_x_39074:
        /* <DEDUP_REMOVED lines=9> */
.L_x_39077:
[----:B------:R0:W5:Y:S01]  /*71d0*/  LDG.E.U16 R0, desc[UR36][R2.64] ;  /* 0x0000002402007981 */ /* 0x000162000c1e1500 */
[----:B------:R-:W-:Y:S05]  /*71e0*/  BRA `(.L_x_39071) ;  /* 0x0000000800e87947 */ /* 0x000fea0003800000 */
.L_x_39076:
        /* <DEDUP_REMOVED lines=8> */
.L_x_39066:
        /* <DEDUP_REMOVED lines=13> */
.L_x_39080:
        /* <DEDUP_REMOVED lines=8> */
.L_x_39079:
        /* <DEDUP_REMOVED lines=28> */
.L_x_39082:
        /* <DEDUP_REMOVED lines=15> */
.L_x_39081:
[----:B------:R-:W2:Y:S02]  /*7670*/  LDG.E.U16 R0, desc[UR36][R2.64] ;  /* 0x0000002402007981 */ /* 0x000ea4000c1e1500 */
[----:B--2---:R-:W-:-:S05]  /*7680*/  IMAD.U32 R0, R0, 0x10000, RZ ;  /* 0x0001000000007824 */ /* 0x004fca00078e00ff */
[----:B------:R-:W-:Y:S01]  /*7690*/  F2FP.F16.F32.PACK_AB R0, RZ, R0 ;  /* 0x00000000ff00723e */ /* 0x000fe200000000ff */
[----:B------:R-:W-:Y:S06]  /*76a0*/  BRA `(.L_x_39071) ;  /* 0x0000000400b87947 */ /* 0x000fec0003800000 */
.L_x_39078:
        /* <DEDUP_REMOVED lines=12> */
.L_x_39085:
        /* <DEDUP_REMOVED lines=21> */
.L_x_39089:
[----:B------:R-:W-:Y:S05]  /*78c0*/  BSYNC B1 ;  /* 0x0000000000017941 */ /* 0x000fea0003800000 */
.L_x_39088:
[----:B------:R-:W-:Y:S01]  /*78d0*/  LEA R3, R0, 0x3b800000, 0x17 ;  /* 0x3b80000000037811 */ /* 0x000fe200078eb8ff */
[----:B------:R-:W-:-:S05]  /*78e0*/  IMAD.SHL.U32 R0, R2, 0x100000, RZ ;  /* 0x0010000002007824 */ /* 0x000fca00078e00ff */
[----:B------:R-:W-:-:S07]  /*78f0*/  LOP3.LUT R0, R3, R0, R4, 0xfe, !PT ;  /* 0x0000000003007212 */ /* 0x000fce00078efe04 */
.L_x_39087:
[----:B------:R-:W-:Y:S05]  /*7900*/  BSYNC B0 ;  /* 0x0000000000007941 */ /* 0x000fea0003800000 */
.L_x_39086:
[----:B------:R-:W-:Y:S01]  /*7910*/  F2FP.F16.F32.PACK_AB R0, RZ, R0 ;  /* 0x00000000ff00723e */ /* 0x000fe200000000ff */
[----:B------:R-:W-:Y:S06]  /*7920*/  BRA `(.L_x_39071) ;  /* 0x0000000400187947 */ /* 0x000fec0003800000 */
.L_x_39084:
        /* <DEDUP_REMOVED lines=21> */
.L_x_39093:
[----:B------:R-:W-:Y:S05]  /*7a80*/  BSYNC B1 ;  /* 0x0000000000017941 */ /* 0x000fea0003800000 */
.L_x_39092:
[----:B------:R-:W-:Y:S01]  /*7a90*/  LEA R3, R0, 0x37800000, 0x17 ;  /* 0x3780000000037811 */ /* 0x000fe200078eb8ff */
[----:B------:R-:W-:-:S05]  /*7aa0*/  IMAD.SHL.U32 R0, R2, 0x200000, RZ ;  /* 0x0020000002007824 */ /* 0x000fca00078e00ff */
[----:B------:R-:W-:-:S07]  /*7ab0*/  LOP3.LUT R0, R3, R0, R4, 0xfe, !PT ;  /* 0x0000000003007212 */ /* 0x000fce00078efe04 */
.L_x_39091:
[----:B------:R-:W-:Y:S05]  /*7ac0*/  BSYNC B0 ;  /* 0x0000000000007941 */ /* 0x000fea0003800000 */
.L_x_39090:
[----:B------:R-:W-:Y:S01]  /*7ad0*/  F2FP.F16.F32.PACK_AB R0, RZ, R0 ;  /* 0x00000000ff00723e */ /* 0x000fe200000000ff */
[----:B------:R-:W-:Y:S06]  /*7ae0*/  BRA `(.L_x_39071) ;  /* 0x0000000000a87947 */ /* 0x000fec0003800000 */
.L_x_39083:
        /* <DEDUP_REMOVED lines=14> */
.L_x_39097:
[----:B------:R-:W-:Y:S05]  /*7bd0*/  BSYNC B0 ;  /* 0x0000000000007941 */ /* 0x000fea0003800000 */
.L_x_39096:
[----:B------:R-:W-:Y:S01]  /*7be0*/  F2FP.F16.F32.PACK_AB R0, RZ, R0 ;  /* 0x00000000ff00723e */ /* 0x000fe200000000ff */
[----:B------:R-:W-:Y:S06]  /*7bf0*/  BRA `(.L_x_39071) ;  /* 0x0000000000647947 */ /* 0x000fec0003800000 */
.L_x_39070:
        /* <DEDUP_REMOVED lines=16> */
.L_x_39098:
[----:B------:R-:W-:Y:S01]  /*7d00*/  PRMT R0, RZ, 0x7610, R0 ;  /* 0x00007610ff007816 */ /* 0x000fe20000000000 */
[----:B------:R-:W-:Y:S06]  /*7d10*/  BRA `(.L_x_39071) ;  /* 0x00000000001c7947 */ /* 0x000fec0003800000 */
.L_x_39095:
[----:B------:R-:W2:Y:S02]  /*7d20*/  LDG.E.64 R2, desc[UR36][R2.64] ;  /* 0x0000002402027981 */ /* 0x000ea4000c1e1b00 */
[----:B--2---:R-:W0:Y:S02]  /*7d30*/  I2F.U64 R0, R2 ;  /* 0x0000000200007312 */ /* 0x004e240000301000 */
[----:B0-----:R-:W-:Y:S01]  /*7d40*/  F2FP.F16.F32.PACK_AB R0, RZ, R0 ;  /* 0x00000000ff00723e */ /* 0x001fe200000000ff */
[----:B------:R-:W-:Y:S06]  /*7d50*/  BRA `(.L_x_39071) ;  /* 0x00000000000c7947 */ /* 0x000fec0003800000 */
.L_x_39094:
[----:B------:R-:W2:Y:S02]  /*7d60*/  LDG.E R2, desc[UR36][R2.64] ;  /* 0x0000002402027981 */ /* 0x000ea4000c1e1900 */
[----:B--2---:R-:W-:-:S04]  /*7d70*/  I2FP.F32.U32 R0, R2 ;  /* 0x0000000200007245 */ /* 0x004fc80000201000 */
[----:B------:R-:W-:-:S07]  /*7d80*/  F2FP.F16.F32.PACK_AB R0, RZ, R0 ;  /* 0x00000000ff00723e */ /* 0x000fce00000000ff */
.L_x_39071:
[----:B-----5:R-:W-:Y:S01]  /*7d90*/  HADD2.F32 R22, -RZ, R22.H0_H0 ;  /* 0x20000016ff167230 */ /* 0x020fe20000004100 */
[----:B------:R-:W2:Y:S01]  /*7da0*/  LDC.U8 R4, c[0x0][0x498] ;  /* 0x00012600ff047b82 */ /* 0x000ea20000000000 */
[----:B------:R-:W-:Y:S02]  /*7db0*/  HADD2.F32 R0, -RZ, R0.H0_H0 ;  /* 0x20000000ff007230 */ /* 0x000fe40000004100 */
[----:B01----:R-:W0:Y:S03]  /*7dc0*/  MUFU.LG2 R3, R22 ;  /* 0x0000001600037308 */ /* 0x003e260000000c00 */
[----:B0-----:R-:W-:Y:S01]  /*7dd0*/  FMUL.FTZ R0, R0, R3 ;  /* 0x0000000300007220 */ /* 0x001fe20000410000 */
        /* <DEDUP_REMOVED lines=17> */
.L_x_39102:
[----:B------:R-:W-:-:S06]  /*7ef0*/  HADD2.F32 R3, -RZ, R2.H0_H0 ;  /* 0x20000002ff037230 */ /* 0x000fcc0000004100 */
[----:B------:R-:W0:Y:S02]  /*7f00*/  F2I.S64.TRUNC R2, R3 ;  /* 0x0000000300027311 */ /* 0x000e24000020d900 */
[----:B0-----:R0:W-:Y:S01]  /*7f10*/  STG.E.U8 desc[UR36][R16.64], R2 ;  /* 0x0000000210007986 */ /* 0x0011e2000c101124 */
[----:B------:R-:W-:Y:S05]  /*7f20*/  BRA `(.L_x_39104) ;  /* 0x0000000c00847947 */ /* 0x000fea0003800000 */
.L_x_39101:
        /* <DEDUP_REMOVED lines=10> */
.L_x_39106:
[----:B------:R-:W-:-:S04]  /*7fd0*/  HADD2.F32 R2, -RZ, R2.H0_H0 ;  /* 0x20000002ff027230 */ /* 0x000fc80000004100 */
[----:B------:R-:W0:Y:S02]  /*7fe0*/  F2I.FTZ.TRUNC.NTZ R3, R2 ;  /* 0x0000000200037305 */ /* 0x000e24000021f100 */
[----:B0-----:R3:W-:Y:S01]  /*7ff0*/  STG.E desc[UR36][R16.64], R3 ;  /* 0x0000000310007986 */ /* 0x0017e2000c101924 */
[----:B------:R-:W-:Y:S05]  /*8000*/  BRA `(.L_x_39104) ;  /* 0x0000000c004c7947 */ /* 0x000fea0003800000 */
.L_x_39105:
[----:B------:R-:W-:-:S04]  /*8010*/  HADD2.F32 R2, -RZ, R2.H0_H0 ;  /* 0x20000002ff027230 */ /* 0x000fc80000004100 */
[----:B------:R-:W0:Y:S02]  /*8020*/  F2I.FTZ.TRUNC.NTZ R3, R2 ;  /* 0x0000000200037305 */ /* 0x000e24000021f100 */
[----:B0-----:R2:W-:Y:S01]  /*8030*/  STG.E.U16 desc[UR36][R16.64], R3 ;  /* 0x0000000310007986 */ /* 0x0015e2000c101524 */
[----:B------:R-:W-:Y:S05]  /*8040*/  BRA `(.L_x_39104) ;  /* 0x0000000c003c7947 */ /* 0x000fea0003800000 */
.L_x_39100:
        /* <DEDUP_REMOVED lines=9> */
.L_x_39108:
[----:B------:R0:W-:Y:S01]  /*80e0*/  STG.E.U16 desc[UR36][R16.64], R2 ;  /* 0x0000000210007986 */ /* 0x0001e2000c101524 */
[----:B------:R-:W-:Y:S05]  /*80f0*/  BRA `(.L_x_39104) ;  /* 0x0000000c00107947 */ /* 0x000fea0003800000 */
.L_x_39107:
        /* <DEDUP_REMOVED lines=10> */
.L_x_39110:
[----:B------:R-:W-:-:S05]  /*81a0*/  HADD2.F32 R0, -RZ, R2.H0_H0 ;  /* 0x20000002ff007230 */ /* 0x000fca0000004100 */
[----:B------:R-:W-:-:S04]  /*81b0*/  F2FP.F16.F32.PACK_AB R0, RZ, R0 ;  /* 0x00000000ff00723e */ /* 0x000fc800000000ff */
[----:B------:R-:W-:-:S05]  /*81c0*/  PRMT R0, R0, 0x5410, RZ ;  /* 0x0000541000007816 */ /* 0x000fca00000000ff */
[----:B------:R0:W-:Y:S01]  /*81d0*/  STG.E desc[UR36][R16.64], R0 ;  /* 0x0000000010007986 */ /* 0x0001e2000c101924 */
[----:B------:R-:W-:Y:S05]  /*81e0*/  BRA `(.L_x_39104) ;  /* 0x0000000800d47947 */ /* 0x000fea0003800000 */
.L_x_39109:
[----:B------:R-:W-:-:S05]  /*81f0*/  HADD2.F32 R2, -RZ, R2.H0_H0 ;  /* 0x20000002ff027230 */ /* 0x000fca0000004100 */
[----:B------:R-:W-:-:S06]  /*8200*/  FMUL.FTZ R2, R2, 1 ;  /* 0x3f80000002027820 */ /* 0x000fcc0000410000 */
[----:B------:R-:W0:Y:S02]  /*8210*/  F2F.F64.F32 R2, R2 ;  /* 0x0000000200027310 */ /* 0x000e240000201800 */
[----:B0-----:R0:W-:Y:S01]  /*8220*/  STG.E.64 desc[UR36][R16.64], R2 ;  /* 0x0000000210007986 */ /* 0x0011e2000c101b24 */
[----:B------:R-:W-:Y:S05]  /*8230*/  BRA `(.L_x_39104) ;  /* 0x0000000800c07947 */ /* 0x000fea0003800000 */
.L_x_39099:
        /* <DEDUP_REMOVED lines=13> */
.L_x_39113:
[----:B------:R-:W-:Y:S01]  /*8310*/  HADD2.F32 R2, -RZ, R2.H0_H0 ;  /* 0x20000002ff027230 */ /* 0x000fe20000004100 */
[----:B------:R-:W-:-:S04]  /*8320*/  CS2R R6, SRZ ;  /* 0x0000000000067805 */ /* 0x000fc8000001ff00 */
[----:B------:R-:W-:-:S04]  /*8330*/  FMUL.FTZ R2, R2, 1 ;  /* 0x3f80000002027820 */ /* 0x000fc80000410000 */
[----:B------:R-:W0:Y:S02]  /*8340*/  F2F.F64.F32 R4, R2 ;  /* 0x0000000200047310 */ /* 0x000e240000201800 */
[----:B0-----:R0:W-:Y:S01]  /*8350*/  STG.E.128 desc[UR36][R16.64], R4 ;  /* 0x0000000410007986 */ /* 0x0011e2000c101d24 */
[----:B------:R-:W-:Y:S05]  /*8360*/  BRA `(.L_x_39104) ;  /* 0x0000000800747947 */ /* 0x000fea0003800000 */
.L_x_39112:
        /* <DEDUP_REMOVED lines=21> */
.L_x_39117:
[----:B------:R-:W-:Y:S05]  /*84c0*/  BSYNC B0 ;  /* 0x0000000000007941 */ /* 0x000fea0003800000 */
.L_x_39116:
[----:B------:R-:W-:-:S05]  /*84d0*/  LOP3.LUT R3, R0, R3, RZ, 0xfc, !PT ;  /* 0x0000000300037212 */ /* 0x000fca00078efcff */
[----:B------:R0:W-:Y:S01]  /*84e0*/  STG.E.U8 desc[UR36][R16.64], R3 ;  /* 0x0000000310007986 */ /* 0x0001e2000c101124 */
[----:B------:R-:W-:Y:S05]  /*84f0*/  BRA `(.L_x_39104) ;  /* 0x0000000800107947 */ /* 0x000fea0003800000 */
.L_x_39115:
        /* <DEDUP_REMOVED lines=13> */
.L_x_39119:
[----:B------:R-:W-:Y:S01]  /*85d0*/  IMAD.MOV.U32 R0, RZ, RZ, 0x7f ;  /* 0x0000007fff007424 */ /* 0x000fe200078e00ff */
[----:B------:R-:W-:-:S04]  /*85e0*/  ISETP.GT.U32.AND P0, PT, R2, 0x7f800000, PT ;  /* 0x7f8000000200780c */ /* 0x000fc80003f04070 */
[----:B------:R-:W-:-:S09]  /*85f0*/  SEL R0, R0, 0x7c, P0 ;  /* 0x0000007c00007807 */ /* 0x000fd20000000000 */
.L_x_39120:
[----:B------:R-:W-:Y:S05]  /*8600*/  BSYNC B0 ;  /* 0x0000000000007941 */ /* 0x000fea0003800000 */
.L_x_39118:
[----:B------:R-:W-:-:S04]  /*8610*/  LOP3.LUT R2, R3, 0x80000000, RZ, 0xc0, !PT ;  /* 0x8000000003027812 */ /* 0x000fc800078ec0ff */
[----:B------:R-:W-:-:S04]  /*8620*/  SHF.R.U32.HI R3, RZ, 0x18, R2 ;  /* 0x00000018ff037819 */ /* 0x000fc80000011602 */
[----:B------:R-:W-:-:S05]  /*8630*/  LOP3.LUT R3, R0, R3, RZ, 0xfc, !PT ;  /* 0x0000000300037212 */ /* 0x000fca00078efcff */
[----:B------:R0:W-:Y:S01]  /*8640*/  STG.E.U8 desc[UR36][R16.64], R3 ;  /* 0x0000000310007986 */ /* 0x0001e2000c101124 */
[----:B------:R-:W-:Y:S05]  /*8650*/  BRA `(.L_x_39104) ;  /* 0x0000000400b87947 */ /* 0x000fea0003800000 */
.L_x_39114:
[----:B------:R-:W-:-:S05]  /*8660*/  HADD2.F32 R0, -RZ, R2.H0_H0 ;  /* 0x20000002ff007230 */ /* 0x000fca0000004100 */
[----:B------:R-:W-:-:S05]  /*8670*/  F2FP.BF16.F32.PACK_AB R0, RZ, R0 ;  /* 0x00000000ff00723e */ /* 0x000fca00000010ff */
[----:B------:R0:W-:Y:S01]  /*8680*/  STG.E.U16 desc[UR36][R16.64], R0 ;  /* 0x0000000010007986 */ /* 0x0001e2000c101524 */
[----:B------:R-:W-:Y:S05]  /*8690*/  BRA `(.L_x_39104) ;  /* 0x0000000400a87947 */ /* 0x000fea0003800000 */
.L_x_39111:
        /* <DEDUP_REMOVED lines=12> */
.L_x_39123:
        /* <DEDUP_REMOVED lines=17> */
.L_x_39126:
[----:B------:R-:W-:-:S04]  /*8870*/  LOP3.LUT R2, R3, 0x80000000, RZ, 0xc0, !PT ;  /* 0x8000000003027812 */ /* 0x000fc800078ec0ff */
[----:B------:R-:W-:-:S04]  /*8880*/  SHF.R.U32.HI R3, RZ, 0x18, R2 ;  /* 0x00000018ff037819 */ /* 0x000fc80000011602 */
[----:B------:R-:W-:-:S04]  /*8890*/  LOP3.LUT R0, R0, R3, RZ, 0xfc, !PT ;  /* 0x0000000300007212 */ /* 0x000fc800078efcff */
[----:B------:R-:W-:-:S07]  /*88a0*/  PRMT R8, R0, 0x7610, R8 ;  /* 0x0000761000087816 */ /* 0x000fce0000000008 */
.L_x_39125:
[----:B------:R-:W-:Y:S05]  /*88b0*/  BSYNC B0 ;  /* 0x0000000000007941 */ /* 0x000fea0003800000 */
.L_x_39124:
[----:B------:R0:W-:Y:S01]  /*88c0*/  STG.E.U8 desc[UR36][R16.64], R8 ;  /* 0x0000000810007986 */ /* 0x0001e2000c101124 */
[----:B------:R-:W-:Y:S05]  /*88d0*/  BRA `(.L_x_39104) ;  /* 0x0000000400187947 */ /* 0x000fea0003800000 */
.L_x_39122:
        /* <DEDUP_REMOVED lines=17> */
.L_x_39129:
[----:B------:R-:W-:-:S04]  /*89f0*/  LOP3.LUT R2, R3, 0x80000000, RZ, 0xc0, !PT ;  /* 0x8000000003027812 */ /* 0x000fc800078ec0ff */
[----:B------:R-:W-:-:S04]  /*8a00*/  SHF.R.U32.HI R3, RZ, 0x18, R2 ;  /* 0x00000018ff037819 */ /* 0x000fc80000011602 */
[----:B------:R-:W-:-:S04]  /*8a10*/  LOP3.LUT R0, R0, R3, RZ, 0xfc, !PT ;  /* 0x0000000300007212 */ /* 0x000fc800078efcff */
[----:B------:R-:W-:-:S07]  /*8a20*/  PRMT R8, R0, 0x7610, R8 ;  /* 0x0000761000087816 */ /* 0x000fce0000000008 */
.L_x_39128:
[----:B------:R-:W-:Y:S05]  /*8a30*/  BSYNC B0 ;  /* 0x0000000000007941 */ /* 0x000fea0003800000 */
.L_x_39127:
[----:B------:R0:W-:Y:S01]  /*8a40*/  STG.E.U8 desc[UR36][R16.64], R8 ;  /* 0x0000000810007986 */ /* 0x0001e2000c101124 */
[----:B------:R-:W-:Y:S05]  /*8a50*/  BRA `(.L_x_39104) ;  /* 0x0000000000b87947 */ /* 0x000fea0003800000 */
.L_x_39121:
        /* <DEDUP_REMOVED lines=22> */
.L_x_39103:
        /* <DEDUP_REMOVED lines=16> */
.L_x_39132:
[----:B------:R-:W-:Y:S05]  /*8cc0*/  BRA `(.L_x_39104) ;  /* 0x00000000001c7947 */ /* 0x000fea0003800000 */
.L_x_39131:
[----:B------:R-:W-:-:S06]  /*8cd0*/  HADD2.F32 R2, -RZ, R2.H0_H0 ;  /* 0x20000002ff027230 */ /* 0x000fcc0000004100 */
[----:B------:R-:W0:Y:S02]  /*8ce0*/  F2I.U64.TRUNC R2, R2 ;  /* 0x0000000200027311 */ /* 0x000e24000020d800 */
[----:B0-----:R0:W-:Y:S01]  /*8cf0*/  STG.E.64 desc[UR36][R16.64], R2 ;  /* 0x0000000210007986 */ /* 0x0011e2000c101b24 */
[----:B------:R-:W-:Y:S05]  /*8d00*/  BRA `(.L_x_39104) ;  /* 0x00000000000c7947 */ /* 0x000fea0003800000 */
.L_x_39130:
[----:B------:R-:W-:-:S04]  /*8d10*/  HADD2.F32 R2, -RZ, R2.H0_H0 ;  /* 0x20000002ff027230 */ /* 0x000fc80000004100 */
[----:B------:R-:W0:Y:S02]  /*8d20*/  F2I.FTZ.U32.TRUNC.NTZ R3, R2 ;  /* 0x0000000200037305 */ /* 0x000e24000021f000 */
[----:B0-----:R0:W-:Y:S02]  /*8d30*/  STG.E desc[UR36][R16.64], R3 ;  /* 0x0000000310007986 */ /* 0x0011e4000c101924 */
.L_x_39104:
[----:B------:R-:W-:-:S07]  /*8d40*/  VIADD R19, R19, 0x80 ;  /* 0x0000008013137836 */ /* 0x000fce0000000000 */
.L_x_39031:
[----:B------:R-:W-:Y:S05]  /*8d50*/  BSYNC B6 ;  /* 0x0000000000067941 */ /* 0x000fea0003800000 */
.L_x_39030:
        /* <DEDUP_REMOVED lines=358> */
.L_x_39135:
        /* <DEDUP_REMOVED lines=23> */
.L_x_39139:
[----:B------:R-:W2:Y:S02]  /*a530*/  LDG.E.U8 R2, desc[UR36][R2.64] ;  /* 0x0000002402027981 */ /* 0x000ea4000c1e1100 */
[----:B--2---:R-:W-:-:S04]  /*a540*/  I2FP.F32.U32 R0, R2 ;  /* 0x0000000200007245 */ /* 0x004fc80000201000 */
[----:B------:R-:W-:-:S04]  /*a550*/  F2FP.F16.F32.PACK_AB R0, RZ, R0 ;  /* 0x00000000ff00723e */ /* 0x000fc800000000ff */
[----:B------:R-:W-:Y:S01]  /*a560*/  PRMT R22, R0, 0x7610, R22 ;  /* 0x0000761000167816 */ /* 0x000fe20000000016 */
[----:B------:R-:W-:Y:S06]  /*a570*/  BRA `(.L_x_39141) ;  /* 0x0000000c00bc7947 */ /* 0x000fec0003800000 */
.L_x_39138:
        /* <DEDUP_REMOVED lines=11> */
.L_x_39143:
[----:B------:R-:W2:Y:S02]  /*a630*/  LDG.E R2, desc[UR36][R2.64] ;  /* 0x0000002402027981 */ /* 0x000ea4000c1e1900 */
[----:B--2---:R-:W-:-:S04]  /*a640*/  I2FP.F32.S32 R0, R2 ;  /* 0x0000000200007245 */ /* 0x004fc80000201400 */
[----:B------:R-:W-:-:S04]  /*a650*/  F2FP.F16.F32.PACK_AB R0, RZ, R0 ;  /* 0x00000000ff00723e */ /* 0x000fc800000000ff */
[----:B------:R-:W-:Y:S01]  /*a660*/  PRMT R22, R0, 0x7610, R22 ;  /* 0x0000761000167816 */ /* 0x000fe20000000016 */
[----:B------:R-:W-:Y:S06]  /*a670*/  BRA `(.L_x_39141) ;  /* 0x0000000c007c7947 */ /* 0x000fec0003800000 */
.L_x_39142:
[----:B------:R-:W2:Y:S02]  /*a680*/  LDG.E.U16 R2, desc[UR36][R2.64] ;  /* 0x0000002402027981 */ /* 0x000ea4000c1e1500 */
[----:B--2---:R-:W0:Y:S02]  /*a690*/  I2F.S16 R0, R2 ;  /* 0x0000000200007306 */ /* 0x004e240000101400 */
[----:B0-----:R-:W-:-:S04]  /*a6a0*/  F2FP.F16.F32.PACK_AB R0, RZ, R0 ;  /* 0x00000000ff00723e */ /* 0x001fc800000000ff */
[----:B------:R-:W-:Y:S01]  /*a6b0*/  PRMT R22, R0, 0x7610, R22 ;  /* 0x0000761000167816 */ /* 0x000fe20000000016 */
[----:B------:R-:W-:Y:S06]  /*a6c0*/  BRA `(.L_x_39141) ;  /* 0x0000000c00687947 */ /* 0x000fec0003800000 */
.L_x_39137:
        /* <DEDUP_REMOVED lines=9> */
.L_x_39145:
[----:B------:R0:W5:Y:S01]  /*a760*/  LDG.E.U16 R22, desc[UR36][R2.64] ;  /* 0x0000002402167981 */ /* 0x000162000c1e1500 */
[----:B------:R-:W-:Y:S05]  /*a770*/  BRA `(.L_x_39141) ;  /* 0x0000000c003c7947 */ /* 0x000fea0003800000 */
.L_x_39144:
        /* <DEDUP_REMOVED lines=9> */
.L_x_39147:
[----:B------:R1:W5:Y:S01]  /*a810*/  LDG.E.U16 R22, desc[UR36][R2.64] ;  /* 0x0000002402167981 */ /* 0x000362000c1e1500 */
[----:B------:R-:W-:Y:S05]  /*a820*/  BRA `(.L_x_39141) ;  /* 0x0000000c00107947 */ /* 0x000fea0003800000 */
.L_x_39146:
        /* <DEDUP_REMOVED lines=9> */
.L_x_39136:
        /* <DEDUP_REMOVED lines=14> */
.L_x_39150:
        /* <DEDUP_REMOVED lines=9> */
.L_x_39149:
        /* <DEDUP_REMOVED lines=28> */
.L_x_39152:
        /* <DEDUP_REMOVED lines=15> */
.L_x_39151:
[----:B------:R-:W2:Y:S02]  /*ace0*/  LDG.E.U16 R0, desc[UR36][R2.64] ;  /* 0x0000002402007981 */ /* 0x000ea4000c1e1500 */
[----:B--2---:R-:W-:-:S05]  /*acf0*/  IMAD.U32 R0, R0, 0x10000, RZ ;  /* 0x0001000000007824 */ /* 0x004fca00078e00ff */
[----:B------:R-:W-:-:S04]  /*ad00*/  F2FP.F16.F32.PACK_AB R0, RZ, R0 ;  /* 0x00000000ff00723e */ /* 0x000fc800000000ff */
[----:B------:R-:W-:Y:S01]  /*ad10*/  PRMT R22, R0, 0x7610, R22 ;  /* 0x0000761000167816 */ /* 0x000fe20000000016 */
[----:B------:R-:W-:Y:S06]  /*ad20*/  BRA `(.L_x_39141) ;  /* 0x0000000400d07947 */ /* 0x000fec0003800000 */
.L_x_39148:
        /* <DEDUP_REMOVED lines=13> */
.L_x_39155:
        /* <DEDUP_REMOVED lines=21> */
.L_x_39159:
[----:B------:R-:W-:Y:S05]  /*af50*/  BSYNC B1 ;  /* 0x0000000000017941 */ /* 0x000fea0003800000 */
.L_x_39158:
[----:B------:R-:W-:Y:S01]  /*af60*/  LEA R3, R0, 0x3b800000, 0x17 ;  /* 0x3b80000000037811 */ /* 0x000fe200078eb8ff */
[----:B------:R-:W-:-:S05]  /*af70*/  IMAD.SHL.U32 R0, R2, 0x100000, RZ ;  /* 0x0010000002007824 */ /* 0x000fca00078e00ff */
[----:B------:R-:W-:-:S07]  /*af80*/  LOP3.LUT R0, R3, R0, R4, 0xfe, !PT ;  /* 0x0000000003007212 */ /* 0x000fce00078efe04 */
.L_x_39157:
[----:B------:R-:W-:Y:S05]  /*af90*/  BSYNC B0 ;  /* 0x0000000000007941 */ /* 0x000fea0003800000 */
.L_x_39156:
[----:B------:R-:W-:-:S04]  /*afa0*/  F2FP.F16.F32.PACK_AB R0, RZ, R0 ;  /* 0x00000000ff00723e */ /* 0x000fc800000000ff */
[----:B------:R-:W-:Y:S01]  /*afb0*/  PRMT R22, R0, 0x7610, R22 ;  /* 0x0000761000167816 */ /* 0x000fe20000000016 */
[----:B------:R-:W-:Y:S06]  /*afc0*/  BRA `(.L_x_39141) ;  /* 0x0000000400287947 */ /* 0x000fec0003800000 */
.L_x_39154:
        /* <DEDUP_REMOVED lines=21> */
.L_x_39163:
[----:B------:R-:W-:Y:S05]  /*b120*/  BSYNC B1 ;  /* 0x0000000000017941 */ /* 0x000fea0003800000 */
.L_x_39162:
[----:B------:R-:W-:Y:S01]  /*b130*/  LEA R3, R0, 0x37800000, 0x17 ;  /* 0x3780000000037811 */ /* 0x000fe200078eb8ff */
[----:B------:R-:W-:-:S05]  /*b140*/  IMAD.SHL.U32 R0, R2, 0x200000, RZ ;  /* 0x0020000002007824 */ /* 0x000fca00078e00ff */
[----:B------:R-:W-:-:S07]  /*b150*/  LOP3.LUT R0, R3, R0, R4, 0xfe, !PT ;  /* 0x0000000003007212 */ /* 0x000fce00078efe04 */
.L_x_39161:
[----:B------:R-:W-:Y:S05]  /*b160*/  BSYNC B0 ;  /* 0x0000000000007941 */ /* 0x000fea0003800000 */
.L_x_39160:
[----:B------:R-:W-:-:S04]  /*b170*/  F2FP.F16.F32.PACK_AB R0, RZ, R0 ;  /* 0x00000000ff00723e */ /* 0x000fc800000000ff */
[----:B------:R-:W-:Y:S01]  /*b180*/  PRMT R22, R0, 0x7610, R22 ;  /* 0x0000761000167816 */ /* 0x000fe20000000016 */
[----:B------:R-:W-:Y:S06]  /*b190*/  BRA `(.L_x_39141) ;  /* 0x0000000000b47947 */ /* 0x000fec0003800000 */
.L_x_39153:
        /* <DEDUP_REMOVED lines=14> */
.L_x_39167:
[----:B------:R-:W-:Y:S05]  /*b280*/  BSYNC B0 ;  /* 0x0000000000007941 */ /* 0x000fea0003800000 */
.L_x_39166:
[----:B------:R-:W-:-:S04]  /*b290*/  F2FP.F16.F32.PACK_AB R0, RZ, R0 ;  /* 0x00000000ff00723e */ /* 0x000fc800000000ff */
[----:B------:R-:W-:Y:S01]  /*b2a0*/  PRMT R22, R0, 0x7610, R22 ;  /* 0x0000761000167816 */ /* 0x000fe20000000016 */
[----:B------:R-:W-:Y:S06]  /*b2b0*/  BRA `(.L_x_39141) ;  /* 0x00000000006c7947 */ /* 0x000fec0003800000 */
.L_x_39140:
        /* <DEDUP_REMOVED lines=16> */
.L_x_39168:
[----:B------:R-:W-:Y:S01]  /*b3c0*/  PRMT R22, RZ, 0x7610, R22 ;  /* 0x00007610ff167816 */ /* 0x000fe20000000016 */
[----:B------:R-:W-:Y:S06]  /*b3d0*/  BRA `(.L_x_39141) ;  /* 0x0000000000247947 */ /* 0x000fec0003800000 */
.L_x_39165:
[----:B------:R-:W2:Y:S02]  /*b3e0*/  LDG.E.64 R2, desc[UR36][R2.64] ;  /* 0x0000002402027981 */ /* 0x000ea4000c1e1b00 */
[----:B--2---:R-:W0:Y:S02]  /*b3f0*/  I2F.U64 R0, R2 ;  /* 0x0000000200007312 */ /* 0x004e240000301000 */
[----:B0-----:R-:W-:-:S04]  /*b400*/  F2FP.F16.F32.PACK_AB R0, RZ, R0 ;  /* 0x00000000ff00723e */ /* 0x001fc800000000ff */
[----:B------:R-:W-:Y:S01]  /*b410*/  PRMT R22, R0, 0x7610, R22 ;  /* 0x0000761000167816 */ /* 0x000fe20000000016 */
[----:B------:R-:W-:Y:S06]  /*b420*/  BRA `(.L_x_39141) ;  /* 0x0000000000107947 */ /* 0x000fec0003800000 */
.L_x_39164:
[----:B------:R-:W2:Y:S02]  /*b430*/  LDG.E R2, desc[UR36][R2.64] ;  /* 0x0000002402027981 */ /* 0x000ea4000c1e1900 */
[----:B--2---:R-:W-:-:S04]  /*b440*/  I2FP.F32.U32 R0, R2 ;  /* 0x0000000200007245 */ /* 0x004fc80000201000 */
[----:B------:R-:W-:-:S04]  /*b450*/  F2FP.F16.F32.PACK_AB R0, RZ, R0 ;  /* 0x00000000ff00723e */ /* 0x000fc800000000ff */
[----:B------:R-:W-:-:S07]  /*b460*/  PRMT R22, R0, 0x7610, R22 ;  /* 0x0000761000167816 */ /* 0x000fce0000000016 */
.L_x_39141:
        /* <DEDUP_REMOVED lines=19> */
.L_x_39172:
[----:B------:R-:W2:Y:S02]  /*b5a0*/  LDG.E.U8 R2, desc[UR36][R2.64] ;  /* 0x0000002402027981 */ /* 0x000ea4000c1e1100 */
[----:B--2---:R-:W-:-:S04]  /*b5b0*/  I2FP.F32.U32 R0, R2 ;  /* 0x0000000200007245 */ /* 0x004fc80000201000 */
[----:B------:R-:W-:Y:S01]  /*b5c0*/  F2FP.F16.F32.PACK_AB R0, RZ, R0 ;  /* 0x00000000ff00723e */ /* 0x000fe200000000ff */
[----:B------:R-:W-:Y:S06]  /*b5d0*/  BRA `(.L_x_39174) ;  /* 0x0000000c00887947 */ /* 0x000fec0003800000 */
.L_x_39171:
        /* <DEDUP_REMOVED lines=10> */
.L_x_39176:
[----:B------:R-:W2:Y:S02]  /*b680*/  LDG.E R2, desc[UR36][R2.64] ;  /* 0x0000002402027981 */ /* 0x000ea4000c1e1900 */
[----:B--2---:R-:W-:-:S04]  /*b690*/  I2FP.F32.S32 R0, R2 ;  /* 0x0000000200007245 */ /* 0x004fc80000201400 */
[----:B------:R-:W-:Y:S01]  /*b6a0*/  F2FP.F16.F32.PACK_AB R0, RZ, R0 ;  /* 0x00000000ff00723e */ /* 0x000fe200000000ff */
[----:B------:R-:W-:Y:S06]  /*b6b0*/  BRA `(.L_x_39174) ;  /* 0x0000000c00507947 */ /* 0x000fec0003800000 */
.L_x_39175:
[----:B------:R-:W2:Y:S02]  /*b6c0*/  LDG.E.U16 R2, desc[UR36][R2.64] ;  /* 0x0000002402027981 */ /* 0x000ea4000c1e1500 */
[----:B--2---:R-:W0:Y:S02]  /*b6d0*/  I2F.S16 R0, R2 ;  /* 0x0000000200007306 */ /* 0x004e240000101400 */
[----:B0-----:R-:W-:Y:S01]  /*b6e0*/  F2FP.F16.F32.PACK_AB R0, RZ, R0 ;  /* 0x00000000ff00723e */ /* 0x001fe200000000ff */
[----:B------:R-:W-:Y:S06]  /*b6f0*/  BRA `(.L_x_39174) ;  /* 0x0000000c00407947 */ /* 0x000fec0003800000 */
.L_x_39170:
        /* <DEDUP_REMOVED lines=9> */
.L_x_39178:
[----:B------:R0:W5:Y:S01]  /*b790*/  LDG.E.U16 R0, desc[UR36][R2.64] ;  /* 0x0000002402007981 */ /* 0x000162000c1e1500 */
[----:B------:R-:W-:Y:S05]  /*b7a0*/  BRA `(.L_x_39174) ;  /* 0x0000000c00147947 */ /* 0x000fea0003800000 */
.L_x_39177:
        /* <DEDUP_REMOVED lines=9> */
.L_x_39180:
[----:B------:R1:W5:Y:S01]  /*b840*/  LDG.E.U16 R0, desc[UR36][R2.64] ;  /* 0x0000002402007981 */ /* 0x000362000c1e1500 */
[----:B------:R-:W-:Y:S05]  /*b850*/  BRA `(.L_x_39174) ;  /* 0x0000000800e87947 */ /* 0x000fea0003800000 */
.L_x_39179:
        /* <DEDUP_REMOVED lines=8> */
.L_x_39169:
        /* <DEDUP_REMOVED lines=13> */
.L_x_39183:
        /* <DEDUP_REMOVED lines=8> */
.L_x_39182:
        /* <DEDUP_REMOVED lines=28> */
.L_x_39185:
        /* <DEDUP_REMOVED lines=15> */
.L_x_39184:
[----:B------:R-:W2:Y:S02]  /*bce0*/  LDG.E.U16 R0, desc[UR36][R2.64] ;  /* 0x0000002402007981 */ /* 0x000ea4000c1e1500 */
[----:B--2---:R-:W-:-:S05]  /*bcf0*/  IMAD.U32 R0, R0, 0x10000, RZ ;  /* 0x0001000000007824 */ /* 0x004fca00078e00ff */
[----:B------:R-:W-:Y:S01]  /*bd00*/  F2FP.F16.F32.PACK_AB R0, RZ, R0 ;  /* 0x00000000ff00723e */ /* 0x000fe200000000ff */
[----:B------:R-:W-:Y:S06]  /*bd10*/  BRA `(.L_x_39174) ;  /* 0x0000000400b87947 */ /* 0x000fec0003800000 */
.L_x_39181:
        /* <DEDUP_REMOVED lines=12> */
.L_x_39188:
        /* <DEDUP_REMOVED lines=21> */
.L_x_39192:
[----:B------:R-:W-:Y:S05]  /*bf30*/  BSYNC B1 ;  /* 0x0000000000017941 */ /* 0x000fea0003800000 */
.L_x_39191:
[----:B------:R-:W-:Y:S01]  /*bf40*/  LEA R3, R0, 0x3b800000, 0x17 ;  /* 0x3b80000000037811 */ /* 0x000fe200078eb8ff */
[----:B------:R-:W-:-:S05]  /*bf50*/  IMAD.SHL.U32 R0, R2, 0x100000, RZ ;  /* 0x0010000002007824 */ /* 0x000fca00078e00ff */
[----:B------:R-:W-:-:S07]  /*bf60*/  LOP3.LUT R0, R3, R0, R4, 0xfe, !PT ;  /* 0x0000000003007212 */ /* 0x000fce00078efe04 */
.L_x_39190:
[----:B------:R-:W-:Y:S05]  /*bf70*/  BSYNC B0 ;  /* 0x0000000000007941 */ /* 0x000fea0003800000 */
.L_x_39189:
[----:B------:R-:W-:Y:S01]  /*bf80*/  F2FP.F16.F32.PACK_AB R0, RZ, R0 ;  /* 0x00000000ff00723e */ /* 0x000fe200000000ff */
[----:B------:R-:W-:Y:S06]  /*bf90*/  BRA `(.L_x_39174) ;  /* 0x0000000400187947 */ /* 0x000fec0003800000 */
.L_x_39187:
        /* <DEDUP_REMOVED lines=21> */
.L_x_39196:
[----:B------:R-:W-:Y:S05]  /*c0f0*/  BSYNC B1 ;  /* 0x0000000000017941 */ /* 0x000fea0003800000 */
.L_x_39195:
[----:B------:R-:W-:Y:S01]  /*c100*/  LEA R3, R0, 0x37800000, 0x17 ;  /* 0x3780000000037811 */ /* 0x000fe200078eb8ff */
[----:B------:R-:W-:-:S05]  /*c110*/  IMAD.SHL.U32 R0, R2, 0x200000, RZ ;  /* 0x0020000002007824 */ /* 0x000fca00078e00ff */
[----:B------:R-:W-:-:S07]  /*c120*/  LOP3.LUT R0, R3, R0, R4, 0xfe, !PT ;  /* 0x0000000003007212 */ /* 0x000fce00078efe04 */
.L_x_39194:
[----:B------:R-:W-:Y:S05]  /*c130*/  BSYNC B0 ;  /* 0x0000000000007941 */ /* 0x000fea0003800000 */
.L_x_39193:
[----:B------:R-:W-:Y:S01]  /*c140*/  F2FP.F16.F32.PACK_AB R0, RZ, R0 ;  /* 0x00000000ff00723e */ /* 0x000fe200000000ff */
[----:B------:R-:W-:Y:S06]  /*c150*/  BRA `(.L_x_39174) ;  /* 0x0000000000a87947 */ /* 0x000fec0003800000 */
.L_x_39186:
        /* <DEDUP_REMOVED lines=14> */
.L_x_39200:
[----:B------:R-:W-:Y:S05]  /*c240*/  BSYNC B0 ;  /* 0x0000000000007941 */ /* 0x000fea0003800000 */
.L_x_39199:
[----:B------:R-:W-:Y:S01]  /*c250*/  F2FP.F16.F32.PACK_AB R0, RZ, R0 ;  /* 0x00000000ff00723e */ /* 0x000fe200000000ff */
[----:B------:R-:W-:Y:S06]  /*c260*/  BRA `(.L_x_39174) ;  /* 0x0000000000647947 */ /* 0x000fec0003800000 */
.L_x_39173:
        /* <DEDUP_REMOVED lines=16> */
.L_x_39201:
[----:B------:R-:W-:Y:S01]  /*c370*/  PRMT R0, RZ, 0x7610, R0 ;  /* 0x00007610ff007816 */ /* 0x000fe20000000000 */
[----:B------:R-:W-:Y:S06]  /*c380*/  BRA `(.L_x_39174) ;  /* 0x00000000001c7947 */ /* 0x000fec0003800000 */
.L_x_39198:
[----:B------:R-:W2:Y:S02]  /*c390*/  LDG.E.64 R2, desc[UR36][R2.64] ;  /* 0x0000002402027981 */ /* 0x000ea4000c1e1b00 */
[----:B--2---:R-:W0:Y:S02]  /*c3a0*/  I2F.U64 R0, R2 ;  /* 0x0000000200007312 */ /* 0x004e240000301000 */
[----:B0-----:R-:W-:Y:S01]  /*c3b0*/  F2FP.F16.F32.PACK_AB R0, RZ, R0 ;  /* 0x00000000ff00723e */ /* 0x001fe200000000ff */
[----:B------:R-:W-:Y:S06]  /*c3c0*/  BRA `(.L_x_39174) ;  /* 0x00000000000c7947 */ /* 0x000fec0003800000 */
.L_x_39197:
[----:B------:R-:W2:Y:S02]  /*c3d0*/  LDG.E R2, desc[UR36][R2.64] ;  /* 0x0000002402027981 */ /* 0x000ea4000c1e1900 */
[----:B--2---:R-:W-:-:S04]  /*c3e0*/  I2FP.F32.U32 R0, R2 ;  /* 0x0000000200007245 */ /* 0x004fc80000201000 */
[----:B------:R-:W-:-:S07]  /*c3f0*/  F2FP.F16.F32.PACK_AB R0, RZ, R0 ;  /* 0x00000000ff00723e */ /* 0x000fce00000000ff */
.L_x_39174:
        /* <DEDUP_REMOVED lines=22> */
.L_x_39205:
[----:B------:R-:W-:-:S06]  /*c560*/  HADD2.F32 R3, -RZ, R2.H0_H0 ;  /* 0x20000002ff037230 */ /* 0x000fcc0000004100 */
[----:B------:R-:W0:Y:S02]  /*c570*/  F2I.S64.TRUNC R2, R3 ;  /* 0x0000000300027311 */ /* 0x000e24000020d900 */
[----:B0-----:R0:W-:Y:S01]  /*c580*/  STG.E.U8 desc[UR36][R16.64], R2 ;  /* 0x0000000210007986 */ /* 0x0011e2000c101124 */
[----:B------:R-:W-:Y:S05]  /*c590*/  BRA `(.L_x_39207) ;  /* 0x0000000c00847947 */ /* 0x000fea0003800000 */
.L_x_39204:
        /* <DEDUP_REMOVED lines=10> */
.L_x_39209:
[----:B------:R-:W-:-:S04]  /*c640*/  HADD2.F32 R2, -RZ, R2.H0_H0 ;  /* 0x20000002ff027230 */ /* 0x000fc80000004100 */
[----:B------:R-:W0:Y:S02]  /*c650*/  F2I.FTZ.TRUNC.NTZ R3, R2 ;  /* 0x0000000200037305 */ /* 0x000e24000021f100 */
[----:B0-----:R0:W-:Y:S01]  /*c660*/  STG.E desc[UR36][R16.64], R3 ;  /* 0x0000000310007986 */ /* 0x0011e2000c101924 */
[----:B------:R-:W-:Y:S05]  /*c670*/  BRA `(.L_x_39207) ;  /* 0x0000000c004c7947 */ /* 0x000fea0003800000 */
.L_x_39208:
[----:B------:R-:W-:-:S04]  /*c680*/  HADD2.F32 R2, -RZ, R2.H0_H0 ;  /* 0x20000002ff027230 */ /* 0x000fc80000004100 */
[----:B------:R-:W0:Y:S02]  /*c690*/  F2I.FTZ.TRUNC.NTZ R3, R2 ;  /* 0x0000000200037305 */ /* 0x000e24000021f100 */
[----:B0-----:R0:W-:Y:S01]  /*c6a0*/  STG.E.U16 desc[UR36][R16.64], R3 ;  /* 0x0000000310007986 */ /* 0x0011e2000c101524 */
[----:B------:R-:W-:Y:S05]  /*c6b0*/  BRA `(.L_x_39207) ;  /* 0x0000000c003c7947 */ /* 0x000fea0003800000 */
.L_x_39203:
        /* <DEDUP_REMOVED lines=9> */
.L_x_39211:
[----:B------:R0:W-:Y:S01]  /*c750*/  STG.E.U16 desc[UR36][R16.64], R2 ;  /* 0x0000000210007986 */ /* 0x0001e2000c101524 */
[----:B------:R-:W-:Y:S05]  /*c760*/  BRA `(.L_x_39207) ;  /* 0x0000000c00107947 */ /* 0x000fea0003800000 */
.L_x_39210:
        /* <DEDUP_REMOVED lines=10> */
.L_x_39213:
[----:B------:R-:W-:-:S05]  /*c810*/  HADD2.F32 R0, -RZ, R2.H0_H0 ;  /* 0x20000002ff007230 */ /* 0x000fca0000004100 */
[----:B------:R-:W-:-:S04]  /*c820*/  F2FP.F16.F32.PACK_AB R0, RZ, R0 ;  /* 0x00000000ff00723e */ /* 0x000fc800000000ff */
[----:B------:R-:W-:-:S05]  /*c830*/  PRMT R0, R0, 0x5410, RZ ;  /* 0x0000541000007816 */ /* 0x000fca00000000ff */
[----:B------:R0:W-:Y:S01]  /*c840*/  STG.E desc[UR36][R16.64], R0 ;  /* 0x0000000010007986 */ /* 0x0001e2000c101924 */
[----:B------:R-:W-:Y:S05]  /*c850*/  BRA `(.L_x_39207) ;  /* 0x0000000800d47947 */ /* 0x000fea0003800000 */
.L_x_39212:
[----:B------:R-:W-:-:S05]  /*c860*/  HADD2.F32 R2, -RZ, R2.H0_H0 ;  /* 0x20000002ff027230 */ /* 0x000fca0000004100 */
[----:B------:R-:W-:-:S06]  /*c870*/  FMUL.FTZ R2, R2, 1 ;  /* 0x3f80000002027820 */ /* 0x000fcc0000410000 */
[----:B------:R-:W0:Y:S02]  /*c880*/  F2F.F64.F32 R2, R2 ;  /* 0x0000000200027310 */ /* 0x000e240000201800 */
[----:B0-----:R0:W-:Y:S01]  /*c890*/  STG.E.64 desc[UR36][R16.64], R2 ;  /* 0x0000000210007986 */ /* 0x0011e2000c101b24 */
[----:B------:R-:W-:Y:S05]  /*c8a0*/  BRA `(.L_x_39207) ;  /* 0x0000000800c07947 */ /* 0x000fea0003800000 */
.L_x_39202:
        /* <DEDUP_REMOVED lines=13> */
.L_x_39216:
[----:B------:R-:W-:Y:S01]  /*c980*/  HADD2.F32 R2, -RZ, R2.H0_H0 ;  /* 0x20000002ff027230 */ /* 0x000fe20000004100 */
[----:B------:R-:W-:-:S04]  /*c990*/  CS2R R6, SRZ ;  /* 0x0000000000067805 */ /* 0x000fc8000001ff00 */
[----:B------:R-:W-:-:S04]  /*c9a0*/  FMUL.FTZ R2, R2, 1 ;  /* 0x3f80000002027820 */ /* 0x000fc80000410000 */
[----:B------:R-:W0:Y:S02]  /*c9b0*/  F2F.F64.F32 R4, R2 ;  /* 0x0000000200047310 */ /* 0x000e240000201800 */
[----:B0-----:R0:W-:Y:S01]  /*c9c0*/  STG.E.128 desc[UR36][R16.64], R4 ;  /* 0x0000000410007986 */ /* 0x0011e2000c101d24 */
[----:B------:R-:W-:Y:S05]  /*c9d0*/  BRA `(.L_x_39207) ;  /* 0x0000000800747947 */ /* 0x000fea0003800000 */
.L_x_39215:
        /* <DEDUP_REMOVED lines=21> */
.L_x_39220:
[----:B------:R-:W-:Y:S05]  /*cb30*/  BSYNC B0 ;  /* 0x0000000000007941 */ /* 0x000fea0003800000 */
.L_x_39219:
[----:B------:R-:W-:-:S05]  /*cb40*/  LOP3.LUT R3, R0, R3, RZ, 0xfc, !PT ;  /* 0x0000000300037212 */ /* 0x000fca00078efcff */
[----:B------:R0:W-:Y:S01]  /*cb50*/  STG.E.U8 desc[UR36][R16.64], R3 ;  /* 0x0000000310007986 */ /* 0x0001e2000c101124 */
[----:B------:R-:W-:Y:S05]  /*cb60*/  BRA `(.L_x_39207) ;  /* 0x0000000800107947 */ /* 0x000fea0003800000 */
.L_x_39218:
        /* <DEDUP_REMOVED lines=13> */
.L_x_39222:
[----:B------:R-:W-:Y:S01]  /*cc40*/  IMAD.MOV.U32 R0, RZ, RZ, 0x7f ;  /* 0x0000007fff007424 */ /* 0x000fe200078e00ff */
[----:B------:R-:W-:-:S04]  /*cc50*/  ISETP.GT.U32.AND P0, PT, R2, 0x7f800000, PT ;  /* 0x7f8000000200780c */ /* 0x000fc80003f04070 */
[----:B------:R-:W-:-:S09]  /*cc60*/  SEL R0, R0, 0x7c, P0 ;  /* 0x0000007c00007807 */ /* 0x000fd20000000000 */
.L_x_39223:
[----:B------:R-:W-:Y:S05]  /*cc70*/  BSYNC B0 ;  /* 0x0000000000007941 */ /* 0x000fea0003800000 */
.L_x_39221:
[----:B------:R-:W-:-:S04]  /*cc80*/  LOP3.LUT R2, R3, 0x80000000, RZ, 0xc0, !PT ;  /* 0x8000000003027812 */ /* 0x000fc800078ec0ff */
[----:B------:R-:W-:-:S04]  /*cc90*/  SHF.R.U32.HI R3, RZ, 0x18, R2 ;  /* 0x00000018ff037819 */ /* 0x000fc80000011602 */
[----:B------:R-:W-:-:S05]  /*cca0*/  LOP3.LUT R3, R0, R3, RZ, 0xfc, !PT ;  /* 0x0000000300037212 */ /* 0x000fca00078efcff */
[----:B------:R0:W-:Y:S01]  /*ccb0*/  STG.E.U8 desc[UR36][R16.64], R3 ;  /* 0x0000000310007986 */ /* 0x0001e2000c101124 */
[----:B------:R-:W-:Y:S05]  /*ccc0*/  BRA `(.L_x_39207) ;  /* 0x0000000400b87947 */ /* 0x000fea0003800000 */
.L_x_39217:
[----:B------:R-:W-:-:S05]  /*ccd0*/  HADD2.F32 R0, -RZ, R2.H0_H0 ;  /* 0x20000002ff007230 */ /* 0x000fca0000004100 */
[----:B------:R-:W-:-:S05]  /*cce0*/  F2FP.BF16.F32.PACK_AB R0, RZ, R0 ;  /* 0x00000000ff00723e */ /* 0x000fca00000010ff */
[----:B------:R0:W-:Y:S01]  /*ccf0*/  STG.E.U16 desc[UR36][R16.64], R0 ;  /* 0x0000000010007986 */ /* 0x0001e2000c101524 */
[----:B------:R-:W-:Y:S05]  /*cd00*/  BRA `(.L_x_39207) ;  /* 0x0000000400a87947 */ /* 0x000fea0003800000 */
.L_x_39214:
        /* <DEDUP_REMOVED lines=12> */
.L_x_39226:
        /* <DEDUP_REMOVED lines=17> */
.L_x_39229:
[----:B------:R-:W-:-:S04]  /*cee0*/  LOP3.LUT R2, R3, 0x80000000, RZ, 0xc0, !PT ;  /* 0x8000000003027812 */ /* 0x000fc800078ec0ff */
[----:B------:R-:W-:-:S04]  /*cef0*/  SHF.R.U32.HI R3, RZ, 0x18, R2 ;  /* 0x00000018ff037819 */ /* 0x000fc80000011602 */
[----:B------:R-:W-:-:S04]  /*cf00*/  LOP3.LUT R0, R0, R3, RZ, 0xfc, !PT ;  /* 0x0000000300007212 */ /* 0x000fc800078efcff */
[----:B------:R-:W-:-:S07]  /*cf10*/  PRMT R8, R0, 0x7610, R8 ;  /* 0x0000761000087816 */ /* 0x000fce0000000008 */
.L_x_39228:
[----:B------:R-:W-:Y:S05]  /*cf20*/  BSYNC B0 ;  /* 0x0000000000007941 */ /* 0x000fea0003800000 */
.L_x_39227:
[----:B------:R3:W-:Y:S01]  /*cf30*/  STG.E.U8 desc[UR36][R16.64], R8 ;  /* 0x0000000810007986 */ /* 0x0007e2000c101124 */
[----:B------:R-:W-:Y:S05]  /*cf40*/  BRA `(.L_x_39207) ;  /* 0x0000000400187947 */ /* 0x000fea0003800000 */
.L_x_39225:
        /* <DEDUP_REMOVED lines=17> */
.L_x_39232:
[----:B------:R-:W-:-:S04]  /*d060*/  LOP3.LUT R2, R3, 0x80000000, RZ, 0xc0, !PT ;  /* 0x8000000003027812 */ /* 0x000fc800078ec0ff */
[----:B------:R-:W-:-:S04]  /*d070*/  SHF.R.U32.HI R3, RZ, 0x18, R2 ;  /* 0x00000018ff037819 */ /* 0x000fc80000011602 */
[----:B------:R-:W-:-:S04]  /*d080*/  LOP3.LUT R0, R0, R3, RZ, 0xfc, !PT ;  /* 0x0000000300007212 */ /* 0x000fc800078efcff */
[----:B------:R-:W-:-:S07]  /*d090*/  PRMT R8, R0, 0x7610, R8 ;  /* 0x0000761000087816 */ /* 0x000fce0000000008 */
.L_x_39231:
[----:B------:R-:W-:Y:S05]  /*d0a0*/  BSYNC B0 ;  /* 0x0000000000007941 */ /* 0x000fea0003800000 */
.L_x_39230:
[----:B------:R0:W-:Y:S01]  /*d0b0*/  STG.E.U8 desc[UR36][R16.64], R8 ;  /* 0x0000000810007986 */ /* 0x0001e2000c101124 */
[----:B------:R-:W-:Y:S05]  /*d0c0*/  BRA `(.L_x_39207) ;  /* 0x0000000000b87947 */ /* 0x000fea0003800000 */
.L_x_39224:
        /* <DEDUP_REMOVED lines=22> */
.L_x_39206:
        /* <DEDUP_REMOVED lines=16> */
.L_x_39235:
[----:B------:R-:W-:Y:S05]  /*d330*/  BRA `(.L_x_39207) ;  /* 0x00000000001c7947 */ /* 0x000fea0003800000 */
.L_x_39234:
[----:B------:R-:W-:-:S06]  /*d340*/  HADD2.F32 R2, -RZ, R2.H0_H0 ;  /* 0x20000002ff027230 */ /* 0x000fcc0000004100 */
[----:B------:R-:W0:Y:S02]  /*d350*/  F2I.U64.TRUNC R2, R2 ;  /* 0x0000000200027311 */ /* 0x000e24000020d800 */
[----:B0-----:R1:W-:Y:S01]  /*d360*/  STG.E.64 desc[UR36][R16.64], R2 ;  /* 0x0000000210007986 */ /* 0x0013e2000c101b24 */
[----:B------:R-:W-:Y:S05]  /*d370*/  BRA `(.L_x_39207) ;  /* 0x00000000000c7947 */ /* 0x000fea0003800000 */
.L_x_39233:
[----:B------:R-:W-:-:S04]  /*d380*/  HADD2.F32 R2, -RZ, R2.H0_H0 ;  /* 0x20000002ff027230 */ /* 0x000fc80000004100 */
[----:B------:R-:W0:Y:S02]  /*d390*/  F2I.FTZ.U32.TRUNC.NTZ R3, R2 ;  /* 0x0000000200037305 */ /* 0x000e24000021f000 */
[----:B0-----:R0:W-:Y:S02]  /*d3a0*/  STG.E desc[UR36][R16.64], R3 ;  /* 0x0000000310007986 */ /* 0x0011e4000c101924 */
.L_x_39207:
[----:B------:R-:W-:-:S07]  /*d3b0*/  VIADD R19, R19, 0x80 ;  /* 0x0000008013137836 */ /* 0x000fce0000000000 */
.L_x_39134:
[----:B------:R-:W-:Y:S05]  /*d3c0*/  BSYNC B6 ;  /* 0x0000000000067941 */ /* 0x000fea0003800000 */
.L_x_39133:
[----:B------:R-:W-:Y:S02]  /*d3d0*/  ULDC UR4, c[0x0][0x210] ;  /* 0x0000840000047ab9 */ /* 0x000fe40000000800 */
[----:B------:R-:W-:-:S13]  /*d3e0*/  ISETP.GE.AND P0, PT, R19, UR4, PT ;  /* 0x0000000413007c0c */ /* 0x000fda000bf06270 */
[----:B------:R-:W-:Y:S05]  /*d3f0*/  @P0 EXIT ;  /* 0x000000000000094d */ /* 0x000fea0003800000 */
        /* <DEDUP_REMOVED lines=354> */
.L_x_39236:
        /* <DEDUP_REMOVED lines=23> */
.L_x_39240:
[----:B------:R-:W2:Y:S02]  /*eb90*/  LDG.E.U8 R2, desc[UR36][R2.64] ;  /* 0x0000002402027981 */ /* 0x000ea4000c1e1100 */
[----:B--2---:R-:W-:-:S04]  /*eba0*/  I2FP.F32.U32 R0, R2 ;  /* 0x0000000200007245 */ /* 0x004fc80000201000 */
[----:B------:R-:W-:-:S04]  /*ebb0*/  F2FP.F16.F32.PACK_AB R0, RZ, R0 ;  /* 0x00000000ff00723e */ /* 0x000fc800000000ff */
[----:B------:R-:W-:Y:S01]  /*ebc0*/  PRMT R19, R0, 0x7610, R19 ;  /* 0x0000761000137816 */ /* 0x000fe20000000013 */
[----:B------:R-:W-:Y:S06]  /*ebd0*/  BRA `(.L_x_39242) ;  /* 0x0000000c00bc7947 */ /* 0x000fec0003800000 */
.L_x_39239:
        /* <DEDUP_REMOVED lines=11> */
.L_x_39244:
[----:B------:R-:W2:Y:S02]  /*ec90*/  LDG.E R2, desc[UR36][R2.64] ;  /* 0x0000002402027981 */ /* 0x000ea4000c1e1900 */
[----:B--2---:R-:W-:-:S04]  /*eca0*/  I2FP.F32.S32 R0, R2 ;  /* 0x0000000200007245 */ /* 0x004fc80000201400 */
[----:B------:R-:W-:-:S04]  /*ecb0*/  F2FP.F16.F32.PACK_AB R0, RZ, R0 ;  /* 0x00000000ff00723e */ /* 0x000fc800000000ff */
[----:B------:R-:W-:Y:S01]  /*ecc0*/  PRMT R19, R0, 0x7610, R19 ;  /* 0x0000761000137816 */ /* 0x000fe20000000013 */
[----:B------:R-:W-:Y:S06]  /*ecd0*/  BRA `(.L_x_39242) ;  /* 0x0000000c007c7947 */ /* 0x000fec0003800000 */
.L_x_39243:
[----:B------:R-:W2:Y:S02]  /*ece0*/  LDG.E.U16 R2, desc[UR36][R2.64] ;  /* 0x0000002402027981 */ /* 0x000ea4000c1e1500 */
[----:B--2---:R-:W0:Y:S02]  /*ecf0*/  I2F.S16 R0, R2 ;  /* 0x0000000200007306 */ /* 0x004e240000101400 */
[----:B0-----:R-:W-:-:S04]  /*ed00*/  F2FP.F16.F32.PACK_AB R0, RZ, R0 ;  /* 0x00000000ff00723e */ /* 0x001fc800000000ff */
[----:B------:R-:W-:Y:S01]  /*ed10*/  PRMT R19, R0, 0x7610, R19 ;  /* 0x0000761000137816 */ /* 0x000fe20000000013 */
[----:B------:R-:W-:Y:S06]  /*ed20*/  BRA `(.L_x_39242) ;  /* 0x0000000c00687947 */ /* 0x000fec0003800000 */
.L_x_39238:
        /* <DEDUP_REMOVED lines=9> */
.L_x_39246:
[----:B------:R1:W5:Y:S01]  /*edc0*/  LDG.E.U16 R19, desc[UR36][R2.64] ;  /* 0x0000002402137981 */ /* 0x000362000c1e1500 */
[----:B------:R-:W-:Y:S05]  /*edd0*/  BRA `(.L_x_39242) ;  /* 0x0000000c003c7947 */ /* 0x000fea0003800000 */
.L_x_39245:
        /* <DEDUP_REMOVED lines=9> */
.L_x_39248:
[----:B------:R0:W5:Y:S01]  /*ee70*/  LDG.E.U16 R19, desc[UR36][R2.64] ;  /* 0x0000002402137981 */ /* 0x000162000c1e1500 */
[----:B------:R-:W-:Y:S05]  /*ee80*/  BRA `(.L_x_39242) ;  /* 0x0000000c00107947 */ /* 0x000fea0003800000 */
.L_x_39247:
        /* <DEDUP_REMOVED lines=9> */
.L_x_39237:
        /* <DEDUP_REMOVED lines=14> */
.L_x_39251:
        /* <DEDUP_REMOVED lines=9> */
.L_x_39250:
        /* <DEDUP_REMOVED lines=28> */
.L_x_39253:
        /* <DEDUP_REMOVED lines=15> */
.L_x_39252:
[----:B------:R-:W2:Y:S02]  /*f340*/  LDG.E.U16 R0, desc[UR36][R2.64] ;  /* 0x0000002402007981 */ /* 0x000ea4000c1e1500 */
[----:B--2---:R-:W-:-:S05]  /*f350*/  IMAD.U32 R0, R0, 0x10000, RZ ;  /* 0x0001000000007824 */ /* 0x004fca00078e00ff */
[----:B------:R-:W-:-:S04]  /*f360*/  F2FP.F16.F32.PACK_AB R0, RZ, R0 ;  /* 0x00000000ff00723e */ /* 0x000fc800000000ff */
[----:B------:R-:W-:Y:S01]  /*f370*/  PRMT R19, R0, 0x7610, R19 ;  /* 0x0000761000137816 */ /* 0x000fe20000000013 */
[----:B------:R-:W-:Y:S06]  /*f380*/  BRA `(.L_x_39242) ;  /* 0x0000000400d07947 */ /* 0x000fec0003800000 */
.L_x_39249:
        /* <DEDUP_REMOVED lines=13> */
.L_x_39256:
        /* <DEDUP_REMOVED lines=21> */
.L_x_39260:
[----:B------:R-:W-:Y:S05]  /*f5b0*/  BSYNC B1 ;  /* 0x0000000000017941 */ /* 0x000fea0003800000 */
.L_x_39259:
[----:B------:R-:W-:Y:S01]  /*f5c0*/  LEA R3, R0, 0x3b800000, 0x17 ;  /* 0x3b80000000037811 */ /* 0x000fe200078eb8ff */
[----:B------:R-:W-:-:S05]  /*f5d0*/  IMAD.SHL.U32 R0, R2, 0x100000, RZ ;  /* 0x0010000002007824 */ /* 0x000fca00078e00ff */
[----:B------:R-:W-:-:S07]  /*f5e0*/  LOP3.LUT R0, R3, R0, R4, 0xfe, !PT ;  /* 0x0000000003007212 */ /* 0x000fce00078efe04 */
.L_x_39258:
[----:B------:R-:W-:Y:S05]  /*f5f0*/  BSYNC B0 ;  /* 0x0000000000007941 */ /* 0x000fea0003800000 */
.L_x_39257:
[----:B------:R-:W-:-:S04]  /*f600*/  F2FP.F16.F32.PACK_AB R0, RZ, R0 ;  /* 0x00000000ff00723e */ /* 0x000fc800000000ff */
[----:B------:R-:W-:Y:S01]  /*f610*/  PRMT R19, R0, 0x7610, R19 ;  /* 0x0000761000137816 */ /* 0x000fe20000000013 */
[----:B------:R-:W-:Y:S06]  /*f620*/  BRA `(.L_x_39242) ;  /* 0x0000000400287947 */ /* 0x000fec0003800000 */
.L_x_39255:
        /* <DEDUP_REMOVED lines=21> */
.L_x_39264:
[----:B------:R-:W-:Y:S05]  /*f780*/  BSYNC B1 ;  /* 0x0000000000017941 */ /* 0x000fea0003800000 */
.L_x_39263:
[----:B------:R-:W-:Y:S01]  /*f790*/  LEA R3, R0, 0x37800000, 0x17 ;  /* 0x3780000000037811 */ /* 0x000fe200078eb8ff */
[----:B------:R-:W-:-:S05]  /*f7a0*/  IMAD.SHL.U32 R0, R2, 0x200000, RZ ;  /* 0x0020000002007824 */ /* 0x000fca00078e00ff */
[----:B------:R-:W-:-:S07]  /*f7b0*/  LOP3.LUT R0, R3, R0, R4, 0xfe, !PT ;  /* 0x0000000003007212 */ /* 0x000fce00078efe04 */
.L_x_39262:
[----:B------:R-:W-:Y:S05]  /*f7c0*/  BSYNC B0 ;  /* 0x0000000000007941 */ /* 0x000fea0003800000 */
.L_x_39261:
[----:B------:R-:W-:-:S04]  /*f7d0*/  F2FP.F16.F32.PACK_AB R0, RZ, R0 ;  /* 0x00000000ff00723e */ /* 0x000fc800000000ff */
[----:B------:R-:W-:Y:S01]  /*f7e0*/  PRMT R19, R0, 0x7610, R19 ;  /* 0x0000761000137816 */ /* 0x000fe20000000013 */
[----:B------:R-:W-:Y:S06]  /*f7f0*/  BRA `(.L_x_39242) ;  /* 0x0000000000b47947 */ /* 0x000fec0003800000 */
.L_x_39254:
        /* <DEDUP_REMOVED lines=14> */
.L_x_39268:
[----:B------:R-:W-:Y:S05]  /*f8e0*/  BSYNC B0 ;  /* 0x0000000000007941 */ /* 0x000fea0003800000 */
.L_x_39267:
[----:B------:R-:W-:-:S04]  /*f8f0*/  F2FP.F16.F32.PACK_AB R0, RZ, R0 ;  /* 0x00000000ff00723e */ /* 0x000fc800000000ff */
[----:B------:R-:W-:Y:S01]  /*f900*/  PRMT R19, R0, 0x7610, R19 ;  /* 0x0000761000137816 */ /* 0x000fe20000000013 */
[----:B------:R-:W-:Y:S06]  /*f910*/  BRA `(.L_x_39242) ;  /* 0x00000000006c7947 */ /* 0x000fec0003800000 */
.L_x_39241:
        /* <DEDUP_REMOVED lines=16> */
.L_x_39269:
[----:B------:R-:W-:Y:S01]  /*fa20*/  PRMT R19, RZ, 0x7610, R19 ;  /* 0x00007610ff137816 */ /* 0x000fe20000000013 */
[----:B------:R-:W-:Y:S06]  /*fa30*/  BRA `(.L_x_39242) ;  /* 0x0000000000247947 */ /* 0x000fec0003800000 */
.L_x_39266:
[----:B------:R-:W2:Y:S02]  /*fa40*/  LDG.E.64 R2, desc[UR36][R2.64] ;  /* 0x0000002402027981 */ /* 0x000ea4000c1e1b00 */
[----:B--2---:R-:W0:Y:S02]  /*fa50*/  I2F.U64 R0, R2 ;  /* 0x0000000200007312 */ /* 0x004e240000301000 */
[----:B0-----:R-:W-:-:S04]  /*fa60*/  F2FP.F16.F32.PACK_AB R0, RZ, R0 ;  /* 0x00000000ff00723e */ /* 0x001fc800000000ff */
[----:B------:R-:W-:Y:S01]  /*fa70*/  PRMT R19, R0, 0x7610, R19 ;  /* 0x0000761000137816 */ /* 0x000fe20000000013 */
[----:B------:R-:W-:Y:S06]  /*fa80*/  BRA `(.L_x_39242) ;  /* 0x0000000000107947 */ /* 0x000fec0003800000 */
.L_x_39265:
[----:B------:R-:W2:Y:S02]  /*fa90*/  LDG.E R2, desc[UR36][R2.64] ;  /* 0x0000002402027981 */ /* 0x000ea4000c1e1900 */
[----:B--2---:R-:W-:-:S04]  /*faa0*/  I2FP.F32.U32 R0, R2 ;  /* 0x0000000200007245 */ /* 0x004fc80000201000 */
[----:B------:R-:W-:-:S04]  /*fab0*/  F2FP.F16.F32.PACK_AB R0, RZ, R0 ;  /* 0x00000000ff00723e */ /* 0x000fc800000000ff */
[----:B------:R-:W-:-:S07]  /*fac0*/  PRMT R19, R0, 0x7610, R19 ;  /* 0x0000761000137816 */ /* 0x000fce0000000013 */
.L_x_39242:
        /* <DEDUP_REMOVED lines=19> */
.L_x_39273:
[----:B------:R-:W2:Y:S02]  /*fc00*/  LDG.E.U8 R2, desc[UR36][R2.64] ;  /* 0x0000002402027981 */ /* 0x000ea4000c1e1100 */
[----:B--2---:R-:W-:-:S04]  /*fc10*/  I2FP.F32.U32 R0, R2 ;  /* 0x0000000200007245 */ /* 0x004fc80000201000 */
[----:B------:R-:W-:Y:S01]  /*fc20*/  F2FP.F16.F32.PACK_AB R0, RZ, R0 ;  /* 0x00000000ff00723e */ /* 0x000fe200000000ff */
[----:B------:R-:W-:Y:S06]  /*fc30*/  BRA `(.L_x_39275) ;  /* 0x0000000c00887947 */ /* 0x000fec0003800000 */
.L_x_39272:
        /* <DEDUP_REMOVED lines=10> */
.L_x_39277:
[----:B------:R-:W2:Y:S02]  /*fce0*/  LDG.E R2, desc[UR36][R2.64] ;  /* 0x0000002402027981 */ /* 0x000ea4000c1e1900 */
[----:B--2---:R-:W-:-:S04]  /*fcf0*/  I2FP.F32.S32 R0, R2 ;  /* 0x0000000200007245 */ /* 0x004fc80000201400 */
[----:B------:R-:W-:Y:S01]  /*fd00*/  F2FP.F16.F32.PACK_AB R0, RZ, R0 ;  /* 0x00000000ff00723e */ /* 0x000fe200000000ff */
[----:B------:R-:W-:Y:S06]  /*fd10*/  BRA `(.L_x_39275) ;  /* 0x0000000c00507947 */ /* 0x000fec0003800000 */
.L_x_39276:
[----:B------:R-:W2:Y:S02]  /*fd20*/  LDG.E.U16 R2, desc[UR36][R2.64] ;  /* 0x0000002402027981 */ /* 0x000ea4000c1e1500 */
[----:B--2---:R-:W0:Y:S02]  /*fd30*/  I2F.S16 R0, R2 ;  /* 0x0000000200007306 */ /* 0x004e240000101400 */
[----:B0-----:R-:W-:Y:S01]  /*fd40*/  F2FP.F16.F32.PACK_AB R0, RZ, R0 ;  /* 0x00000000ff00723e */ /* 0x001fe200000000ff */
[----:B------:R-:W-:Y:S06]  /*fd50*/  BRA `(.L_x_39275) ;  /* 0x0000000c00407947 */ /* 0x000fec0003800000 */
.L_x_39271:
        /* <DEDUP_REMOVED lines=9> */
.L_x_39279:
[----:B------:R1:W5:Y:S01]  /*fdf0*/  LDG.E.U16 R0, desc[UR36][R2.64] ;  /* 0x0000002402007981 */ /* 0x000362000c1e1500 */
[----:B------:R-:W-:Y:S05]  /*fe00*/  BRA `(.L_x_39275) ;  /* 0x0000000c00147947 */ /* 0x000fea0003800000 */
.L_x_39278:
        /* <DEDUP_REMOVED lines=9> */
.L_x_39281:
[----:B------:R0:W5:Y:S01]  /*fea0*/  LDG.E.U16 R0, desc[UR36][R2.64] ;  /* 0x0000002402007981 */ /* 0x000162000c1e1500 */
[----:B------:R-:W-:Y:S05]  /*feb0*/  BRA `(.L_x_39275) ;  /* 0x0000000800e87947 */ /* 0x000fea0003800000 */
.L_x_39280:
        /* <DEDUP_REMOVED lines=8> */
.L_x_39270:
        /* <DEDUP_REMOVED lines=13> */
.L_x_39284:
        /* <DEDUP_REMOVED lines=8> */
.L_x_39283:
        /* <DEDUP_REMOVED lines=28> */
.L_x_39286:
        /* <DEDUP_REMOVED lines=15> */
.L_x_39285:
[----:B------:R-:W2:Y:S02]  /*10340*/  LDG.E.U16 R0, desc[UR36][R2.64] ;  /* 0x0000002402007981 */ /* 0x000ea4000c1e1500 */
[----:B--2---:R-:W-:-:S05]  /*10350*/  IMAD.U32 R0, R0, 0x10000, RZ ;  /* 0x0001000000007824 */ /* 0x004fca00078e00ff */
[----:B------:R-:W-:Y:S01]  /*10360*/  F2FP.F16.F32.PACK_AB R0, RZ, R0 ;  /* 0x00000000ff00723e */ /* 0x000fe200000000ff */
[----:B------:R-:W-:Y:S06]  /*10370*/  BRA `(.L_x_39275) ;  /* 0x0000000400b87947 */ /* 0x000fec0003800000 */
.L_x_39282:
        /* <DEDUP_REMOVED lines=12> */
.L_x_39289:
        /* <DEDUP_REMOVED lines=21> */
.L_x_39293:
[----:B------:R-:W-:Y:S05]  /*10590*/  BSYNC B1 ;  /* 0x0000000000017941 */ /* 0x000fea0003800000 */
.L_x_39292:
[----:B------:R-:W-:Y:S01]  /*105a0*/  LEA R3, R0, 0x3b800000, 0x17 ;  /* 0x3b80000000037811 */ /* 0x000fe200078eb8ff */
[----:B------:R-:W-:-:S05]  /*105b0*/  IMAD.SHL.U32 R0, R2, 0x100000, RZ ;  /* 0x0010000002007824 */ /* 0x000fca00078e00ff */
[----:B------:R-:W-:-:S07]  /*105c0*/  LOP3.LUT R0, R3, R0, R4, 0xfe, !PT ;  /* 0x0000000003007212 */ /* 0x000fce00078efe04 */
.L_x_39291:
[----:B------:R-:W-:Y:S05]  /*105d0*/  BSYNC B0 ;  /* 0x0000000000007941 */ /* 0x000fea0003800000 */
.L_x_39290:
[----:B------:R-:W-:Y:S01]  /*105e0*/  F2FP.F16.F32.PACK_AB R0, RZ, R0 ;  /* 0x00000000ff00723e */ /* 0x000fe200000000ff */
[----:B------:R-:W-:Y:S06]  /*105f0*/  BRA `(.L_x_39275) ;  /* 0x0000000400187947 */ /* 0x000fec0003800000 */
.L_x_39288:
        /* <DEDUP_REMOVED lines=21> */
.L_x_39297:
[----:B------:R-:W-:Y:S05]  /*10750*/  BSYNC B1 ;  /* 0x0000000000017941 */ /* 0x000fea0003800000 */
.L_x_39296:
[----:B------:R-:W-:Y:S01]  /*10760*/  LEA R3, R0, 0x37800000, 0x17 ;  /* 0x3780000000037811 */ /* 0x000fe200078eb8ff */
[----:B------:R-:W-:-:S05]  /*10770*/  IMAD.SHL.U32 R0, R2, 0x200000, RZ ;  /* 0x0020000002007824 */ /* 0x000fca00078e00ff */
[----:B------:R-:W-:-:S07]  /*10780*/  LOP3.LUT R0, R3, R0, R4, 0xfe, !PT ;  /* 0x0000000003007212 */ /* 0x000fce00078efe04 */
.L_x_39295:
[----:B------:R-:W-:Y:S05]  /*10790*/  BSYNC B0 ;  /* 0x0000000000007941 */ /* 0x000fea0003800000 */
.L_x_39294:
[----:B------:R-:W-:Y:S01]  /*107a0*/  F2FP.F16.F32.PACK_AB R0, RZ, R0 ;  /* 0x00000000ff00723e */ /* 0x000fe200000000ff */
[----:B------:R-:W-:Y:S06]  /*107b0*/  BRA `(.L_x_39275) ;  /* 0x0000000000a87947 */ /* 0x000fec0003800000 */
.L_x_39287:
        /* <DEDUP_REMOVED lines=14> */
.L_x_39301:
[----:B------:R-:W-:Y:S05]  /*108a0*/  BSYNC B0 ;  /* 0x0000000000007941 */ /* 0x000fea0003800000 */
.L_x_39300:
[----:B------:R-:W-:Y:S01]  /*108b0*/  F2FP.F16.F32.PACK_AB R0, RZ, R0 ;  /* 0x00000000ff00723e */ /* 0x000fe200000000ff */
[----:B------:R-:W-:Y:S06]  /*108c0*/  BRA `(.L_x_39275) ;  /* 0x0000000000647947 */ /* 0x000fec0003800000 */
.L_x_39274:
        /* <DEDUP_REMOVED lines=16> */
.L_x_39302:
[----:B------:R-:W-:Y:S01]  /*109d0*/  PRMT R0, RZ, 0x7610, R0 ;  /* 0x00007610ff007816 */ /* 0x000fe20000000000 */
[----:B------:R-:W-:Y:S06]  /*109e0*/  BRA `(.L_x_39275) ;  /* 0x00000000001c7947 */ /* 0x000fec0003800000 */
.L_x_39299:
[----:B------:R-:W2:Y:S02]  /*109f0*/  LDG.E.64 R2, desc[UR36][R2.64] ;  /* 0x0000002402027981 */ /* 0x000ea4000c1e1b00 */
[----:B--2---:R-:W0:Y:S02]  /*10a00*/  I2F.U64 R0, R2 ;  /* 0x0000000200007312 */ /* 0x004e240000301000 */
[----:B0-----:R-:W-:Y:S01]  /*10a10*/  F2FP.F16.F32.PACK_AB R0, RZ, R0 ;  /* 0x00000000ff00723e */ /* 0x001fe200000000ff */
[----:B------:R-:W-:Y:S06]  /*10a20*/  BRA `(.L_x_39275) ;  /* 0x00000000000c7947 */ /* 0x000fec0003800000 */
.L_x_39298:
[----:B------:R-:W2:Y:S02]  /*10a30*/  LDG.E R2, desc[UR36][R2.64] ;  /* 0x0000002402027981 */ /* 0x000ea4000c1e1900 */
[----:B--2---:R-:W-:-:S04]  /*10a40*/  I2FP.F32.U32 R0, R2 ;  /* 0x0000000200007245 */ /* 0x004fc80000201000 */
[----:B------:R-:W-:-:S07]  /*10a50*/  F2FP.F16.F32.PACK_AB R0, RZ, R0 ;  /* 0x00000000ff00723e */ /* 0x000fce00000000ff */
.L_x_39275:
        /* <DEDUP_REMOVED lines=22> */
.L_x_39306:
[----:B------:R-:W-:-:S06]  /*10bc0*/  HADD2.F32 R3, -RZ, R2.H0_H0 ;  /* 0x20000002ff037230 */ /* 0x000fcc0000004100 */
[----:B------:R-:W0:Y:S02]  /*10bd0*/  F2I.S64.TRUNC R2, R3 ;  /* 0x0000000300027311 */ /* 0x000e24000020d900 */
[----:B0-----:R-:W-:Y:S01]  /*10be0*/  STG.E.U8 desc[UR36][R16.64], R2 ;  /* 0x0000000210007986 */ /* 0x001fe2000c101124 */
[----:B------:R-:W-:Y:S05]  /*10bf0*/  EXIT ;  /* 0x000000000000794d */ /* 0x000fea0003800000 */
.L_x_39305:
        /* <DEDUP_REMOVED lines=10> */
.L_x_39309:
[----:B------:R-:W-:-:S04]  /*10ca0*/  HADD2.F32 R2, -RZ, R2.H0_H0 ;  /* 0x20000002ff027230 */ /* 0x000fc80000004100 */
[----:B------:R-:W0:Y:S02]  /*10cb0*/  F2I.FTZ.TRUNC.NTZ R3, R2 ;  /* 0x0000000200037305 */ /* 0x000e24000021f100 */
[----:B0-----:R-:W-:Y:S01]  /*10cc0*/  STG.E desc[UR36][R16.64], R3 ;  /* 0x0000000310007986 */ /* 0x001fe2000c101924 */
[----:B------:R-:W-:Y:S05]  /*10cd0*/  EXIT ;  /* 0x000000000000794d */ /* 0x000fea0003800000 */
.L_x_39308:
[----:B------:R-:W-:-:S04]  /*10ce0*/  HADD2.F32 R2, -RZ, R2.H0_H0 ;  /* 0x20000002ff027230 */ /* 0x000fc80000004100 */
[----:B------:R-:W0:Y:S02]  /*10cf0*/  F2I.FTZ.TRUNC.NTZ R3, R2 ;  /* 0x0000000200037305 */ /* 0x000e24000021f100 */
[----:B0-----:R-:W-:Y:S01]  /*10d00*/  STG.E.U16 desc[UR36][R16.64], R3 ;  /* 0x0000000310007986 */ /* 0x001fe2000c101524 */
[----:B------:R-:W-:Y:S05]  /*10d10*/  EXIT ;  /* 0x000000000000794d */ /* 0x000fea0003800000 */
.L_x_39304:
        /* <DEDUP_REMOVED lines=9> */
.L_x_39311:
[----:B------:R-:W-:Y:S01]  /*10db0*/  STG.E.U16 desc[UR36][R16.64], R2 ;  /* 0x0000000210007986 */ /* 0x000fe2000c101524 */
[----:B------:R-:W-:Y:S05]  /*10dc0*/  EXIT ;  /* 0x000000000000794d */ /* 0x000fea0003800000 */
.L_x_39310:
        /* <DEDUP_REMOVED lines=10> */
.L_x_39313:
[----:B------:R-:W-:-:S05]  /*10e70*/  HADD2.F32 R0, -RZ, R2.H0_H0 ;  /* 0x20000002ff007230 */ /* 0x000fca0000004100 */
[----:B------:R-:W-:-:S04]  /*10e80*/  F2FP.F16.F32.PACK_AB R0, RZ, R0 ;  /* 0x00000000ff00723e */ /* 0x000fc800000000ff */
[----:B------:R-:W-:-:S05]  /*10e90*/  PRMT R0, R0, 0x5410, RZ ;  /* 0x0000541000007816 */ /* 0x000fca00000000ff */
[----:B------:R-:W-:Y:S01]  /*10ea0*/  STG.E desc[UR36][R16.64], R0 ;  /* 0x0000000010007986 */ /* 0x000fe2000c101924 */
[----:B------:R-:W-:Y:S05]  /*10eb0*/  EXIT ;  /* 0x000000000000794d */ /* 0x000fea0003800000 */
.L_x_39312:
[----:B------:R-:W-:-:S05]  /*10ec0*/  HADD2.F32 R2, -RZ, R2.H0_H0 ;  /* 0x20000002ff027230 */ /* 0x000fca0000004100 */
[----:B------:R-:W-:-:S06]  /*10ed0*/  FMUL.FTZ R2, R2, 1 ;  /* 0x3f80000002027820 */ /* 0x000fcc0000410000 */
[----:B------:R-:W0:Y:S02]  /*10ee0*/  F2F.F64.F32 R2, R2 ;  /* 0x0000000200027310 */ /* 0x000e240000201800 */
[----:B0-----:R-:W-:Y:S01]  /*10ef0*/  STG.E.64 desc[UR36][R16.64], R2 ;  /* 0x0000000210007986 */ /* 0x001fe2000c101b24 */
[----:B------:R-:W-:Y:S05]  /*10f00*/  EXIT ;  /* 0x000000000000794d */ /* 0x000fea0003800000 */
.L_x_39303:
        /* <DEDUP_REMOVED lines=13> */
.L_x_39316:
[----:B------:R-:W-:Y:S01]  /*10fe0*/  HADD2.F32 R2, -RZ, R2.H0_H0 ;  /* 0x20000002ff027230 */ /* 0x000fe20000004100 */
[----:B------:R-:W-:-:S04]  /*10ff0*/  CS2R R6, SRZ ;  /* 0x0000000000067805 */ /* 0x000fc8000001ff00 */
[----:B------:R-:W-:-:S04]  /*11000*/  FMUL.FTZ R2, R2, 1 ;  /* 0x3f80000002027820 */ /* 0x000fc80000410000 */
[----:B------:R-:W0:Y:S02]  /*11010*/  F2F.F64.F32 R4, R2 ;  /* 0x0000000200047310 */ /* 0x000e240000201800 */
[----:B0-----:R-:W-:Y:S01]  /*11020*/  STG.E.128 desc[UR36][R16.64], R4 ;  /* 0x0000000410007986 */ /* 0x001fe2000c101d24 */
[----:B------:R-:W-:Y:S05]  /*11030*/  EXIT ;  /* 0x000000000000794d */ /* 0x000fea0003800000 */
.L_x_39315:
        /* <DEDUP_REMOVED lines=21> */
.L_x_39320:
[----:B------:R-:W-:Y:S05]  /*11190*/  BSYNC B0 ;  /* 0x0000000000007941 */ /* 0x000fea0003800000 */
.L_x_39319:
[----:B------:R-:W-:-:S05]  /*111a0*/  LOP3.LUT R3, R0, R3, RZ, 0xfc, !PT ;  /* 0x0000000300037212 */ /* 0x000fca00078efcff */
[----:B------:R-:W-:Y:S01]  /*111b0*/  STG.E.U8 desc[UR36][R16.64], R3 ;  /* 0x0000000310007986 */ /* 0x000fe2000c101124 */
[----:B------:R-:W-:Y:S05]  /*111c0*/  EXIT ;  /* 0x000000000000794d */ /* 0x000fea0003800000 */
.L_x_39318:
        /* <DEDUP_REMOVED lines=13> */
.L_x_39322:
[----:B------:R-:W-:Y:S01]  /*112a0*/  IMAD.MOV.U32 R0, RZ, RZ, 0x7f ;  /* 0x0000007fff007424 */ /* 0x000fe200078e00ff */
[----:B------:R-:W-:-:S04]  /*112b0*/  ISETP.GT.U32.AND P0, PT, R2, 0x7f800000, PT ;  /* 0x7f8000000200780c */ /* 0x000fc80003f04070 */
[----:B------:R-:W-:-:S09]  /*112c0*/  SEL R0, R0, 0x7c, P0 ;  /* 0x0000007c00007807 */ /* 0x000fd20000000000 */
.L_x_39323:
[----:B------:R-:W-:Y:S05]  /*112d0*/  BSYNC B0 ;  /* 0x0000000000007941 */ /* 0x000fea0003800000 */
.L_x_39321:
[----:B------:R-:W-:-:S04]  /*112e0*/  LOP3.LUT R2, R3, 0x80000000, RZ, 0xc0, !PT ;  /* 0x8000000003027812 */ /* 0x000fc800078ec0ff */
[----:B------:R-:W-:-:S04]  /*112f0*/  SHF.R.U32.HI R3, RZ, 0x18, R2 ;  /* 0x00000018ff037819 */ /* 0x000fc80000011602 */
[----:B------:R-:W-:-:S05]  /*11300*/  LOP3.LUT R3, R0, R3, RZ, 0xfc, !PT ;  /* 0x0000000300037212 */ /* 0x000fca00078efcff */
[----:B------:R-:W-:Y:S01]  /*11310*/  STG.E.U8 desc[UR36][R16.64], R3 ;  /* 0x0000000310007986 */ /* 0x000fe2000c101124 */
[----:B------:R-:W-:Y:S05]  /*11320*/  EXIT ;  /* 0x000000000000794d */ /* 0x000fea0003800000 */
.L_x_39317:
[----:B------:R-:W-:-:S05]  /*11330*/  HADD2.F32 R0, -RZ, R2.H0_H0 ;  /* 0x20000002ff007230 */ /* 0x000fca0000004100 */
[----:B------:R-:W-:-:S05]  /*11340*/  F2FP.BF16.F32.PACK_AB R0, RZ, R0 ;  /* 0x00000000ff00723e */ /* 0x000fca00000010ff */
[----:B------:R-:W-:Y:S01]  /*11350*/  STG.E.U16 desc[UR36][R16.64], R0 ;  /* 0x0000000010007986 */ /* 0x000fe2000c101524 */
[----:B------:R-:W-:Y:S05]  /*11360*/  EXIT ;  /* 0x000000000000794d */ /* 0x000fea0003800000 */
.L_x_39314:
        /* <DEDUP_REMOVED lines=12> */
.L_x_39326:
        /* <DEDUP_REMOVED lines=17> */
.L_x_39329:
[----:B------:R-:W-:-:S04]  /*11540*/  LOP3.LUT R2, R3, 0x80000000, RZ, 0xc0, !PT ;  /* 0x8000000003027812 */ /* 0x000fc800078ec0ff */
[----:B------:R-:W-:-:S04]  /*11550*/  SHF.R.U32.HI R3, RZ, 0x18, R2 ;  /* 0x00000018ff037819 */ /* 0x000fc80000011602 */
[----:B------:R-:W-:-:S04]  /*11560*/  LOP3.LUT R0, R0, R3, RZ, 0xfc, !PT ;  /* 0x0000000300007212 */ /* 0x000fc800078efcff */
[----:B------:R-:W-:-:S07]  /*11570*/  PRMT R8, R0, 0x7610, R8 ;  /* 0x0000761000087816 */ /* 0x000fce0000000008 */
.L_x_39328:
[----:B------:R-:W-:Y:S05]  /*11580*/  BSYNC B0 ;  /* 0x0000000000007941 */ /* 0x000fea0003800000 */
.L_x_39327:
[----:B------:R-:W-:Y:S01]  /*11590*/  STG.E.U8 desc[UR36][R16.64], R8 ;  /* 0x0000000810007986 */ /* 0x000fe2000c101124 */
[----:B------:R-:W-:Y:S05]  /*115a0*/  EXIT ;  /* 0x000000000000794d */ /* 0x000fea0003800000 */
.L_x_39325:
        /* <DEDUP_REMOVED lines=17> */
.L_x_39332:
[----:B------:R-:W-:-:S04]  /*116c0*/  LOP3.LUT R2, R3, 0x80000000, RZ, 0xc0, !PT ;  /* 0x8000000003027812 */ /* 0x000fc800078ec0ff */
[----:B------:R-:W-:-:S04]  /*116d0*/  SHF.R.U32.HI R3, RZ, 0x18, R2 ;  /* 0x00000018ff037819 */ /* 0x000fc80000011602 */
[----:B------:R-:W-:-:S04]  /*116e0*/  LOP3.LUT R0, R0, R3, RZ, 0xfc, !PT ;  /* 0x0000000300007212 */ /* 0x000fc800078efcff */
[----:B------:R-:W-:-:S07]  /*116f0*/  PRMT R8, R0, 0x7610, R8 ;  /* 0x0000761000087816 */ /* 0x000fce0000000008 */
.L_x_39331:
[----:B------:R-:W-:Y:S05]  /*11700*/  BSYNC B0 ;  /* 0x0000000000007941 */ /* 0x000fea0003800000 */
.L_x_39330:
[----:B------:R-:W-:Y:S01]  /*11710*/  STG.E.U8 desc[UR36][R16.64], R8 ;  /* 0x0000000810007986 */ /* 0x000fe2000c101124 */
[----:B------:R-:W-:Y:S05]  /*11720*/  EXIT ;  /* 0x000000000000794d */ /* 0x000fea0003800000 */
.L_x_39324:
        /* <DEDUP_REMOVED lines=22> */
.L_x_39307:
        /* <DEDUP_REMOVED lines=16> */
.L_x_39335:
[----:B------:R-:W-:Y:S05]  /*11990*/  EXIT ;  /* 0x000000000000794d */ /* 0x000fea0003800000 */
.L_x_39334:
[----:B------:R-:W-:-:S06]  /*119a0*/  HADD2.F32 R2, -RZ, R2.H0_H0 ;  /* 0x20000002ff027230 */ /* 0x000fcc0000004100 */
[----:B------:R-:W0:Y:S02]  /*119b0*/  F2I.U64.TRUNC R2, R2 ;  /* 0x0000000200027311 */ /* 0x000e24000020d800 */
[----:B0-----:R-:W-:Y:S01]  /*119c0*/  STG.E.64 desc[UR36][R16.64], R2 ;  /* 0x0000000210007986 */ /* 0x001fe2000c101b24 */
[----:B------:R-:W-:Y:S05]  /*119d0*/  EXIT ;  /* 0x000000000000794d */ /* 0x000fea0003800000 */
.L_x_39333:
[----:B------:R-:W-:-:S04]  /*119e0*/  HADD2.F32 R2, -RZ, R2.H0_H0 ;  /* 0x20000002ff027230 */ /* 0x000fc80000004100 */
[----:B------:R-:W0:Y:S02]  /*119f0*/  F2I.FTZ.U32.TRUNC.NTZ R3, R2 ;  /* 0x0000000200037305 */ /* 0x000e24000021f000 */
[----:B0-----:R-:W-:Y:S01]  /*11a00*/  STG.E desc[UR36][R16.64], R3 ;  /* 0x0000000310007986 */ /* 0x001fe2000c101924 */
[----:B------:R-:W-:Y:S05]  /*11a10*/  EXIT ;  /* 0x000000000000794d */ /* 0x000fea0003800000 */
.L_x_39336:
        /* <DEDUP_REMOVED lines=14> */
.L_x_71862:


//--------------------- .text._ZN2at6native27unrolled_elementwise_kernelIZZZNS0_50_GLOBAL__N__2680c7bb_12_PowKernel_cu_140f0503_289624pow_tensor_tensor_kernelERNS_18TensorIteratorBaseEENKUlvE_clEvENKUlvE8_clEvEUlN3c104HalfES8_E_St5arrayIPcLm3EELi4E23TrivialOffsetCalculatorILi2EjESD_ILi1EjENS0_6memory12LoadWithCastILi2EEENSG_13StoreWithCastILi1EEEEEviT_T0_T2_T3_T4_T5_ --------------------------
	.section	.text._ZN2at6native27unrolled_elementwise_kernelIZZZNS0_50_GLOBAL__N__2680c7bb_12_PowKernel_cu_140f0503_289624pow_tensor_tensor_kernelERNS_18TensorIteratorBaseEENKUlvE_clEvENKUlvE8_clEvEUlN3c104HalfES8_E_St5arrayIPcLm3EELi4E23TrivialOffsetCalculatorILi2EjESD_ILi1EjENS0_6memory12LoadWithCastILi2EEENSG_13StoreWithCastILi1EEEEEviT_T0_T2_T3_T4_T5_,"ax",@progbits
	.align	128
        .global         _ZN2at6native27unrolled_elementwise_kernelIZZZNS0_50_GLOBAL__N__2680c7bb_12_PowKernel_cu_140f0503_289624pow_tensor_tensor_kernelERNS_18TensorIteratorBaseEENKUlvE_clEvENKUlvE8_clEvEUlN3c104HalfES8_E_St5arrayIPcLm3EELi4E23TrivialOffsetCalculatorILi2EjESD_ILi1EjENS0_6memory12LoadWithCastILi2EEENSG_13StoreWithCastILi1EEEEEviT_T0_T2_T3_T4_T5_
        .type           _ZN2at6native27unrolled_elementwise_kernelIZZZNS0_50_GLOBAL__N__2680c7bb_12_PowKernel_cu_140f0503_289624pow_tensor_tensor_kernelERNS_18TensorIteratorBaseEENKUlvE_clEvENKUlvE8_clEvEUlN3c104HalfES8_E_St5arrayIPcLm3EELi4E23TrivialOffsetCalculatorILi2EjESD_ILi1EjENS0_6memory12LoadWithCastILi2EEENSG_13StoreWithCastILi1EEEEEviT_T0_T2_T3_T4_T5_,@function
        .size           _ZN2at6native27unrolled_elementwise_kernelIZZZNS0_50_GLOBAL__N__2680c7bb_12_PowKernel_cu_140f0503_289624pow_tensor_tensor_kernelERNS_18TensorIteratorBaseEENKUlvE_clEvENKUlvE8_clEvEUlN3c104HalfES8_E_St5arrayIPcLm3EELi4E23TrivialOffsetCalculatorILi2EjESD_ILi1EjENS0_6memory12LoadWithCastILi2EEENSG_13StoreWithCastILi1EEEEEviT_T0_T2_T3_T4_T5_,(.L_x_71863 - _ZN2at6native27unrolled_elementwise_kernelIZZZNS0_50_GLOBAL__N__2680c7bb_12_PowKernel_cu_140f0503_289624pow_tensor_tensor_kernelERNS_18TensorIteratorBaseEENKUlvE_clEvENKUlvE8_clEvEUlN3c104HalfES8_E_St5arrayIPcLm3EELi4E23TrivialOffsetCalculatorILi2EjESD_ILi1EjENS0_6memory12LoadWithCastILi2EEENSG_13StoreWithCastILi1EEEEEviT_T0_T2_T3_T4_T5_)
        .other          _ZN2at6native27unrolled_elementwise_kernelIZZZNS0_50_GLOBAL__N__2680c7bb_12_PowKernel_cu_140f0503_289624pow_tensor_tensor_kernelERNS_18TensorIteratorBaseEENKUlvE_clEvENKUlvE8_clEvEUlN3c104HalfES8_E_St5arrayIPcLm3EELi4E23TrivialOffsetCalculatorILi2EjESD_ILi1EjENS0_6memory12LoadWithCastILi2EEENSG_13StoreWithCastILi1EEEEEviT_T0_T2_T3_T4_T5_,@"STO_CUDA_ENTRY STV_DEFAULT"
_ZN2at6native27unrolled_elementwise_kernelIZZZNS0_50_GLOBAL__N__2680c7bb_12_PowKernel_cu_140f0503_289624pow_tensor_tensor_kernelERNS_18TensorIteratorBaseEENKUlvE_clEvENKUlvE8_clEvEUlN3c104HalfES8_E_St5arrayIPcLm3EELi4E23TrivialOffsetCalculatorILi2EjESD_ILi1EjENS0_6memory12LoadWithCastILi2EEENSG_13StoreWithCastILi1EEEEEviT_T0_T2_T3_T4_T5_:
.text._ZN2at6native27unrolled_elementwise_kernelIZZZNS0_50_GLOBAL__N__2680c7bb_12_PowKernel_cu_140f0503_289624pow_tensor_tensor_kernelERNS_18TensorIteratorBaseEENKUlvE_clEvENKUlvE8_clEvEUlN3c104HalfES8_E_St5arrayIPcLm3EELi4E23TrivialOffsetCalculatorILi2EjESD_ILi1EjENS0_6memory12LoadWithCastILi2EEENSG_13StoreWithCastILi1EEEEEviT_T0_T2_T3_T4_T5_:
        /* <DEDUP_REMOVED lines=36> */
.L_x_39342:
[----:B------:R-:W2:Y:S02]  /*0240*/  LDG.E.U8 R2, desc[UR36][R2.64] ;  /* 0x0000002402027981 */ /* 0x000ea4000c1e1100 */
[----:B--2---:R-:W-:-:S04]  /*0250*/  I2FP.F32.U32 R0, R2 ;  /* 0x0000000200007245 */ /* 0x004fc80000201000 */
[----:B------:R-:W-:-:S04]  /*0260*/  F2FP.F16.F32.PACK_AB R0, RZ, R0 ;  /* 0x00000000ff00723e */ /* 0x000fc800000000ff */
[----:B------:R-:W-:Y:S01]  /*0270*/  PRMT R19, R0, 0x7610, R19 ;  /* 0x0000761000137816 */ /* 0x000fe20000000013 */
[----:B------:R-:W-:Y:S06]  /*0280*/  BRA `(.L_x_39344) ;  /* 0x0000000c00bc7947 */ /* 0x000fec0003800000 */
.L_x_39341:
        /* <DEDUP_REMOVED lines=11> */
.L_x_39346:
[----:B------:R-:W2:Y:S02]  /*0340*/  LDG.E R2, desc[UR36][R2.64] ;  /* 0x0000002402027981 */ /* 0x000ea4000c1e1900 */
[----:B--2---:R-:W-:-:S04]  /*0350*/  I2FP.F32.S32 R0, R2 ;  /* 0x0000000200007245 */ /* 0x004fc80000201400 */
[----:B------:R-:W-:-:S04]  /*0360*/  F2FP.F16.F32.PACK_AB R0, RZ, R0 ;  /* 0x00000000ff00723e */ /* 0x000fc800000000ff */
[----:B------:R-:W-:Y:S01]  /*0370*/  PRMT R19, R0, 0x7610, R19 ;  /* 0x0000761000137816 */ /* 0x000fe20000000013 */
[----:B------:R-:W-:Y:S06]  /*0380*/  BRA `(.L_x_39344) ;  /* 0x0000000c007c7947 */ /* 0x000fec0003800000 */
.L_x_39345:
[----:B------:R-:W2:Y:S02]  /*0390*/  LDG.E.U16 R2, desc[UR36][R2.64] ;  /* 0x0000002402027981 */ /* 0x000ea4000c1e1500 */
[----:B--2---:R-:W0:Y:S02]  /*03a0*/  I2F.S16 R0, R2 ;  /* 0x0000000200007306 */ /* 0x004e240000101400 */
[----:B0-----:R-:W-:-:S04]  /*03b0*/  F2FP.F16.F32.PACK_AB R0, RZ, R0 ;  /* 0x00000000ff00723e */ /* 0x001fc800000000ff */
[----:B------:R-:W-:Y:S01]  /*03c0*/  PRMT R19, R0, 0x7610, R19 ;  /* 0x0000761000137816 */ /* 0x000fe20000000013 */
[----:B------:R-:W-:Y:S06]  /*03d0*/  BRA `(.L_x_39344) ;  /* 0x0000000c00687947 */ /* 0x000fec0003800000 */
.L_x_39340:
        /* <DEDUP_REMOVED lines=9> */
.L_x_39348:
[----:B------:R1:W5:Y:S01]  /*0470*/  LDG.E.U16 R19, desc[UR36][R2.64] ;  /* 0x0000002402137981 */ /* 0x000362000c1e1500 */
[----:B------:R-:W-:Y:S05]  /*0480*/  BRA `(.L_x_39344) ;  /* 0x0000000c003c7947 */ /* 0x000fea0003800000 */
.L_x_39347:
        /* <DEDUP_REMOVED lines=9> */
.L_x_39350:
[----:B------:R0:W5:Y:S01]  /*0520*/  LDG.E.U16 R19, desc[UR36][R2.64] ;  /* 0x0000002402137981 */ /* 0x000162000c1e1500 */
[----:B------:R-:W-:Y:S05]  /*0530*/  BRA `(.L_x_39344) ;  /* 0x0000000c00107947 */ /* 0x000fea0003800000 */
.L_x_39349:
        /* <DEDUP_REMOVED lines=9> */
.L_x_39339:
        /* <DEDUP_REMOVED lines=14> */
.L_x_39353:
        /* <DEDUP_REMOVED lines=9> */
.L_x_39352:
        /* <DEDUP_REMOVED lines=28> */
.L_x_39355:
        /* <DEDUP_REMOVED lines=15> */
.L_x_39354:
[----:B------:R-:W2:Y:S02]  /*09f0*/  LDG.E.U16 R0, desc[UR36][R2.64] ;  /* 0x0000002402007981 */ /* 0x000ea4000c1e1500 */
[----:B--2---:R-:W-:-:S05]  /*0a00*/  IMAD.U32 R0, R0, 0x10000, RZ ;  /* 0x0001000000007824 */ /* 0x004fca00078e00ff */
[----:B------:R-:W-:-:S04]  /*0a10*/  F2FP.F16.F32.PACK_AB R0, RZ, R0 ;  /* 0x00000000ff00723e */ /* 0x000fc800000000ff */
[----:B------:R-:W-:Y:S01]  /*0a20*/  PRMT R19, R0, 0x7610, R19 ;  /* 0x0000761000137816 */ /* 0x000fe20000000013 */
[----:B------:R-:W-:Y:S06]  /*0a30*/  BRA `(.L_x_39344) ;  /* 0x0000000400d07947 */ /* 0x000fec0003800000 */
.L_x_39351:
        /* <DEDUP_REMOVED lines=13> */
.L_x_39358:
        /* <DEDUP_REMOVED lines=21> */
.L_x_39362:
[----:B------:R-:W-:Y:S05]  /*0c60*/  BSYNC B1 ;  /* 0x0000000000017941 */ /* 0x000fea0003800000 */
.L_x_39361:
[----:B------:R-:W-:Y:S01]  /*0c70*/  LEA R3, R0, 0x3b800000, 0x17 ;  /* 0x3b80000000037811 */ /* 0x000fe200078eb8ff */
[----:B------:R-:W-:-:S05]  /*0c80*/  IMAD.SHL.U32 R0, R2, 0x100000, RZ ;  /* 0x0010000002007824 */ /* 0x000fca00078e00ff */
[----:B------:R-:W-:-:S07]  /*0c90*/  LOP3.LUT R0, R3, R0, R4, 0xfe, !PT ;  /* 0x0000000003007212 */ /* 0x000fce00078efe04 */
.L_x_39360:
[----:B------:R-:W-:Y:S05]  /*0ca0*/  BSYNC B0 ;  /* 0x0000000000007941 */ /* 0x000fea0003800000 */
.L_x_39359:
[----:B------:R-:W-:-:S04]  /*0cb0*/  F2FP.F16.F32.PACK_AB R0, RZ, R0 ;  /* 0x00000000ff00723e */ /* 0x000fc800000000ff */
[----:B------:R-:W-:Y:S01]  /*0cc0*/  PRMT R19, R0, 0x7610, R19 ;  /* 0x0000761000137816 */ /* 0x000fe20000000013 */
[----:B------:R-:W-:Y:S06]  /*0cd0*/  BRA `(.L_x_39344) ;  /* 0x0000000400287947 */ /* 0x000fec0003800000 */
.L_x_39357:
        /* <DEDUP_REMOVED lines=21> */
.L_x_39366:
[----:B------:R-:W-:Y:S05]  /*0e30*/  BSYNC B1 ;  /* 0x0000000000017941 */ /* 0x000fea0003800000 */
.L_x_39365:
[----:B------:R-:W-:Y:S01]  /*0e40*/  LEA R3, R0, 0x37800000, 0x17 ;  /* 0x3780000000037811 */ /* 0x000fe200078eb8ff */
[----:B------:R-:W-:-:S05]  /*0e50*/  IMAD.SHL.U32 R0, R2, 0x200000, RZ ;  /* 0x0020000002007824 */ /* 0x000fca00078e00ff */
[----:B------:R-:W-:-:S07]  /*0e60*/  LOP3.LUT R0, R3, R0, R4, 0xfe, !PT ;  /* 0x0000000003007212 */ /* 0x000fce00078efe04 */
.L_x_39364:
[----:B------:R-:W-:Y:S05]  /*0e70*/  BSYNC B0 ;  /* 0x0000000000007941 */ /* 0x000fea0003800000 */
.L_x_39363:
[----:B------:R-:W-:-:S04]  /*0e80*/  F2FP.F16.F32.PACK_AB R0, RZ, R0 ;  /* 0x00000000ff00723e */ /* 0x000fc800000000ff */
[----:B------:R-:W-:Y:S01]  /*0e90*/  PRMT R19, R0, 0x7610, R19 ;  /* 0x0000761000137816 */ /* 0x000fe20000000013 */
[----:B------:R-:W-:Y:S06]  /*0ea0*/  BRA `(.L_x_39344) ;  /* 0x0000000000b47947 */ /* 0x000fec0003800000 */
.L_x_39356:
        /* <DEDUP_REMOVED lines=14> */
.L_x_39370:
[----:B------:R-:W-:Y:S05]  /*0f90*/  BSYNC B0 ;  /* 0x0000000000007941 */ /* 0x000fea0003800000 */
.L_x_39369:
[----:B------:R-:W-:-:S04]  /*0fa0*/  F2FP.F16.F32.PACK_AB R0, RZ, R0 ;  /* 0x00000000ff00723e */ /* 0x000fc800000000ff */
[----:B------:R-:W-:Y:S01]  /*0fb0*/  PRMT R19, R0, 0x7610, R19 ;  /* 0x0000761000137816 */ /* 0x000fe20000000013 */
[----:B------:R-:W-:Y:S06]  /*0fc0*/  BRA `(.L_x_39344) ;  /* 0x00000000006c7947 */ /* 0x000fec0003800000 */
.L_x_39343:
        /* <DEDUP_REMOVED lines=16> */
.L_x_39371:
[----:B------:R-:W-:Y:S01]  /*10d0*/  PRMT R19, RZ, 0x7610, R19 ;  /* 0x00007610ff137816 */ /* 0x000fe20000000013 */
[----:B------:R-:W-:Y:S06]  /*10e0*/  BRA `(.L_x_39344) ;  /* 0x0000000000247947 */ /* 0x000fec0003800000 */
.L_x_39368:
[----:B------:R-:W2:Y:S02]  /*10f0*/  LDG.E.64 R2, desc[UR36][R2.64] ;  /* 0x0000002402027981 */ /* 0x000ea4000c1e1b00 */
[----:B--2---:R-:W0:Y:S02]  /*1100*/  I2F.U64 R0, R2 ;  /* 0x0000000200007312 */ /* 0x004e240000301000 */
[----:B0-----:R-:W-:-:S04]  /*1110*/  F2FP.F16.F32.PACK_AB R0, RZ, R0 ;  /* 0x00000000ff00723e */ /* 0x001fc800000000ff */
[----:B------:R-:W-:Y:S01]  /*1120*/  PRMT R19, R0, 0x7610, R19 ;  /* 0x0000761000137816 */ /* 0x000fe20000000013 */
[----:B------:R-:W-:Y:S06]  /*1130*/  BRA `(.L_x_39344) ;  /* 0x0000000000107947 */ /* 0x000fec0003800000 */
.L_x_39367:
[----:B------:R-:W2:Y:S02]  /*1140*/  LDG.E R2, desc[UR36][R2.64] ;  /* 0x0000002402027981 */ /* 0x000ea4000c1e1900 */
[----:B--2---:R-:W-:-:S04]  /*1150*/  I2FP.F32.U32 R0, R2 ;  /* 0x0000000200007245 */ /* 0x004fc80000201000 */
[----:B------:R-:W-:-:S04]  /*1160*/  F2FP.F16.F32.PACK_AB R0, RZ, R0 ;  /* 0x00000000ff00723e */ /* 0x000fc800000000ff */
[----:B------:R-:W-:-:S07]  /*1170*/  PRMT R19, R0, 0x7610, R19 ;  /* 0x0000761000137816 */ /* 0x000fce0000000013 */
.L_x_39344:
[----:B01----:R-:W0:Y:S01]  /*1180*/  LDC.64 R2, c[0x0][0x230] ;  /* 0x00008c00ff027b82 */ /* 0x003e220000000a00 */
        /* <DEDUP_REMOVED lines=20> */
.L_x_39375:
[----:B------:R-:W2:Y:S02]  /*12d0*/  LDG.E.U8 R2, desc[UR36][R2.64] ;  /* 0x0000002402027981 */ /* 0x000ea4000c1e1100 */
[----:B--2---:R-:W-:-:S04]  /*12e0*/  I2FP.F32.U32 R0, R2 ;  /* 0x0000000200007245 */ /* 0x004fc80000201000 */
[----:B------:R-:W-:-:S04]  /*12f0*/  F2FP.F16.F32.PACK_AB R0, RZ, R0 ;  /* 0x00000000ff00723e */ /* 0x000fc800000000ff */
[----:B------:R-:W-:Y:S01]  /*1300*/  PRMT R18, R0, 0x7610, R18 ;  /* 0x0000761000127816 */ /* 0x000fe20000000012 */
[----:B------:R-:W-:Y:S06]  /*1310*/  BRA `(.L_x_39377) ;  /* 0x0000000c00bc7947 */ /* 0x000fec0003800000 */
.L_x_39374:
        /* <DEDUP_REMOVED lines=11> */
.L_x_39379:
[----:B------:R-:W2:Y:S02]  /*13d0*/  LDG.E R2, desc[UR36][R2.64] ;  /* 0x0000002402027981 */ /* 0x000ea4000c1e1900 */
[----:B--2---:R-:W-:-:S04]  /*13e0*/  I2FP.F32.S32 R0, R2 ;  /* 0x0000000200007245 */ /* 0x004fc80000201400 */
[----:B------:R-:W-:-:S04]  /*13f0*/  F2FP.F16.F32.PACK_AB R0, RZ, R0 ;  /* 0x00000000ff00723e */ /* 0x000fc800000000ff */
[----:B------:R-:W-:Y:S01]  /*1400*/  PRMT R18, R0, 0x7610, R18 ;  /* 0x0000761000127816 */ /* 0x000fe20000000012 */
[----:B------:R-:W-:Y:S06]  /*1410*/  BRA `(.L_x_39377) ;  /* 0x0000000c007c7947 */ /* 0x000fec0003800000 */
.L_x_39378:
[----:B------:R-:W2:Y:S02]  /*1420*/  LDG.E.U16 R2, desc[UR36][R2.64] ;  /* 0x0000002402027981 */ /* 0x000ea4000c1e1500 */
[----:B--2---:R-:W0:Y:S02]  /*1430*/  I2F.S16 R0, R2 ;  /* 0x0000000200007306 */ /* 0x004e240000101400 */
[----:B0-----:R-:W-:-:S04]  /*1440*/  F2FP.F16.F32.PACK_AB R0, RZ, R0 ;  /* 0x00000000ff00723e */ /* 0x001fc800000000ff */
[----:B------:R-:W-:Y:S01]  /*1450*/  PRMT R18, R0, 0x7610, R18 ;  /* 0x0000761000127816 */ /* 0x000fe20000000012 */
[----:B------:R-:W-:Y:S06]  /*1460*/  BRA `(.L_x_39377) ;  /* 0x0000000c00687947 */ /* 0x000fec0003800000 */
.L_x_39373:
        /* <DEDUP_REMOVED lines=9> */
.L_x_39381:
[----:B------:R1:W5:Y:S01]  /*1500*/  LDG.E.U16 R18, desc[UR36][R2.64] ;  /* 0x0000002402127981 */ /* 0x000362000c1e1500 */
[----:B------:R-:W-:Y:S05]  /*1510*/  BRA `(.L_x_39377) ;  /* 0x0000000c003c7947 */ /* 0x000fea0003800000 */
.L_x_39380:
        /* <DEDUP_REMOVED lines=9> */
.L_x_39383:
[----:B------:R0:W5:Y:S01]  /*15b0*/  LDG.E.U16 R18, desc[UR36][R2.64] ;  /* 0x0000002402127981 */ /* 0x000162000c1e1500 */
[----:B------:R-:W-:Y:S05]  /*15c0*/  BRA `(.L_x_39377) ;  /* 0x0000000c00107947 */ /* 0x000fea0003800000 */
.L_x_39382:
        /* <DEDUP_REMOVED lines=9> */
.L_x_39372:
        /* <DEDUP_REMOVED lines=14> */
.L_x_39386:
        /* <DEDUP_REMOVED lines=9> */
.L_x_39385:
        /* <DEDUP_REMOVED lines=28> */
.L_x_39388:
        /* <DEDUP_REMOVED lines=15> */
.L_x_39387:
[----:B------:R-:W2:Y:S02]  /*1a80*/  LDG.E.U16 R0, desc[UR36][R2.64] ;  /* 0x0000002402007981 */ /* 0x000ea4000c1e1500 */
[----:B--2---:R-:W-:-:S05]  /*1a90*/  IMAD.U32 R0, R0, 0x10000, RZ ;  /* 0x0001000000007824 */ /* 0x004fca00078e00ff */
[----:B------:R-:W-:-:S04]  /*1aa0*/  F2FP.F16.F32.PACK_AB R0, RZ, R0 ;  /* 0x00000000ff00723e */ /* 0x000fc800000000ff */
[----:B------:R-:W-:Y:S01]  /*1ab0*/  PRMT R18, R0, 0x7610, R18 ;  /* 0x0000761000127816 */ /* 0x000fe20000000012 */
[----:B------:R-:W-:Y:S06]  /*1ac0*/  BRA `(.L_x_39377) ;  /* 0x0000000400d07947 */ /* 0x000fec0003800000 */
.L_x_39384:
        /* <DEDUP_REMOVED lines=13> */
.L_x_39391:
        /* <DEDUP_REMOVED lines=21> */
.L_x_39395:
[----:B------:R-:W-:Y:S05]  /*1cf0*/  BSYNC B1 ;  /* 0x0000000000017941 */ /* 0x000fea0003800000 */
.L_x_39394:
[----:B------:R-:W-:Y:S01]  /*1d00*/  LEA R3, R0, 0x3b800000, 0x17 ;  /* 0x3b80000000037811 */ /* 0x000fe200078eb8ff */
[----:B------:R-:W-:-:S05]  /*1d10*/  IMAD.SHL.U32 R0, R2, 0x100000, RZ ;  /* 0x0010000002007824 */ /* 0x000fca00078e00ff */
[----:B------:R-:W-:-:S07]  /*1d20*/  LOP3.LUT R0, R3, R0, R4, 0xfe, !PT ;  /* 0x0000000003007212 */ /* 0x000fce00078efe04 */
.L_x_39393:
[----:B------:R-:W-:Y:S05]  /*1d30*/  BSYNC B0 ;  /* 0x0000000000007941 */ /* 0x000fea0003800000 */
.L_x_39392:
[----:B------:R-:W-:-:S04]  /*1d40*/  F2FP.F16.F32.PACK_AB R0, RZ, R0 ;  /* 0x00000000ff00723e */ /* 0x000fc800000000ff */
[----:B------:R-:W-:Y:S01]  /*1d50*/  PRMT R18, R0, 0x7610, R18 ;  /* 0x0000761000127816 */ /* 0x000fe20000000012 */
[----:B------:R-:W-:Y:S06]  /*1d60*/  BRA `(.L_x_39377) ;  /* 0x0000000400287947 */ /* 0x000fec0003800000 */
.L_x_39390:
        /* <DEDUP_REMOVED lines=21> */
.L_x_39399:
[----:B------:R-:W-:Y:S05]  /*1ec0*/  BSYNC B1 ;  /* 0x0000000000017941 */ /* 0x000fea0003800000 */
.L_x_39398:
[----:B------:R-:W-:Y:S01]  /*1ed0*/  LEA R3, R0, 0x37800000, 0x17 ;  /* 0x3780000000037811 */ /* 0x000fe200078eb8ff */
[----:B------:R-:W-:-:S05]  /*1ee0*/  IMAD.SHL.U32 R0, R2, 0x200000, RZ ;  /* 0x0020000002007824 */ /* 0x000fca00078e00ff */
[----:B------:R-:W-:-:S07]  /*1ef0*/  LOP3.LUT R0, R3, R0, R4, 0xfe, !PT ;  /* 0x0000000003007212 */ /* 0x000fce00078efe04 */
.L_x_39397:
[----:B------:R-:W-:Y:S05]  /*1f00*/  BSYNC B0 ;  /* 0x0000000000007941 */ /* 0x000fea0003800000 */
.L_x_39396:
[----:B------:R-:W-:-:S04]  /*1f10*/  F2FP.F16.F32.PACK_AB R0, RZ, R0 ;  /* 0x00000000ff00723e */ /* 0x000fc800000000ff */
[----:B------:R-:W-:Y:S01]  /*1f20*/  PRMT R18, R0, 0x7610, R18 ;  /* 0x0000761000127816 */ /* 0x000fe20000000012 */
[----:B------:R-:W-:Y:S06]  /*1f30*/  BRA `(.L_x_39377) ;  /* 0x0000000000b47947 */ /* 0x000fec0003800000 */
.L_x_39389:
        /* <DEDUP_REMOVED lines=14> */
.L_x_39403:
[----:B------:R-:W-:Y:S05]  /*2020*/  BSYNC B0 ;  /* 0x0000000000007941 */ /* 0x000fea0003800000 */
.L_x_39402:
[----:B------:R-:W-:-:S04]  /*2030*/  F2FP.F16.F32.PACK_AB R0, RZ, R0 ;  /* 0x00000000ff00723e */ /* 0x000fc800000000ff */
[----:B------:R-:W-:Y:S01]  /*2040*/  PRMT R18, R0, 0x7610, R18 ;  /* 0x0000761000127816 */ /* 0x000fe20000000012 */
[----:B------:R-:W-:Y:S06]  /*2050*/  BRA `(.L_x_39377) ;  /* 0x00000000006c7947 */ /* 0x000fec0003800000 */
.L_x_39376:
        /* <DEDUP_REMOVED lines=16> */
.L_x_39404:
[----:B------:R-:W-:Y:S01]  /*2160*/  PRMT R18, RZ, 0x7610, R18 ;  /* 0x00007610ff127816 */ /* 0x000fe20000000012 */
[----:B------:R-:W-:Y:S06]  /*2170*/  BRA `(.L_x_39377) ;  /* 0x0000000000247947 */ /* 0x000fec0003800000 */
.L_x_39401:
[----:B------:R-:W2:Y:S02]  /*2180*/  LDG.E.64 R2, desc[UR36][R2.64] ;  /* 0x0000002402027981 */ /* 0x000ea4000c1e1b00 */
[----:B--2---:R-:W0:Y:S02]  /*2190*/  I2F.U64 R0, R2 ;  /* 0x0000000200007312 */ /* 0x004e240000301000 */
[----:B0-----:R-:W-:-:S04]  /*21a0*/  F2FP.F16.F32.PACK_AB R0, RZ, R0 ;  /* 0x00000000ff00723e */ /* 0x001fc800000000ff */
[----:B------:R-:W-:Y:S01]  /*21b0*/  PRMT R18, R0, 0x7610, R18 ;  /* 0x0000761000127816 */ /* 0x000fe20000000012 */
[----:B------:R-:W-:Y:S06]  /*21c0*/  BRA `(.L_x_39377) ;  /* 0x0000000000107947 */ /* 0x000fec0003800000 */
.L_x_39400:
[----:B------:R-:W2:Y:S02]  /*21d0*/  LDG.E R2, desc[UR36][R2.64] ;  /* 0x0000002402027981 */ /* 0x000ea4000c1e1900 */
[----:B--2---:R-:W-:-:S04]  /*21e0*/  I2FP.F32.U32 R0, R2 ;  /* 0x0000000200007245 */ /* 0x004fc80000201000 */
[----:B------:R-:W-:-:S04]  /*21f0*/  F2FP.F16.F32.PACK_AB R0, RZ, R0 ;  /* 0x00000000ff00723e */ /* 0x000fc800000000ff */
[----:B------:R-:W-:-:S07]  /*2200*/  PRMT R18, R0, 0x7610, R18 ;  /* 0x0000761000127816 */ /* 0x000fce0000000012 */
.L_x_39377:
[----:B------:R-:W-:-:S07]  /*2210*/  VIADD R26, R26, 0x80 ;  /* 0x000000801a1a7836 */ /* 0x000fce0000000000 */
.L_x_39338:
[----:B------:R-:W-:Y:S05]  /*2220*/  BSYNC B6 ;  /* 0x0000000000067941 */ /* 0x000fea0003800000 */
.L_x_39337:
[----:B------:R-:W-:Y:S01]  /*2230*/  ISETP.GE.AND P0, PT, R26, R23, PT ;  /* 0x000000171a00720c */ /* 0x000fe20003f06270 */
[----:B------:R-:W-:Y:S01]  /*2240*/  BSSY B6, `(.L_x_39405) ;  /* 0x0000218000067945 */ /* 0x000fe20003800000 */
[----:B------:R-:W-:-:S11]  /*2250*/  PRMT R17, RZ, 0x7610, R17 ;  /* 0x00007610ff117816 */ /* 0x000fd60000000011 */
        /* <DEDUP_REMOVED lines=23> */
.L_x_39410:
[----:B------:R-:W2:Y:S02]  /*23d0*/  LDG.E.U8 R2, desc[UR36][R2.64] ;  /* 0x0000002402027981 */ /* 0x000ea4000c1e1100 */
[----:B--2---:R-:W-:-:S04]  /*23e0*/  I2FP.F32.U32 R0, R2 ;  /* 0x0000000200007245 */ /* 0x004fc80000201000 */
[----:B------:R-:W-:-:S04]  /*23f0*/  F2FP.F16.F32.PACK_AB R0, RZ, R0 ;  /* 0x00000000ff00723e */ /* 0x000fc800000000ff */
[----:B------:R-:W-:Y:S01]  /*2400*/  PRMT R22, R0, 0x7610, R22 ;  /* 0x0000761000167816 */ /* 0x000fe20000000016 */
[----:B------:R-:W-:Y:S06]  /*2410*/  BRA `(.L_x_39412) ;  /* 0x0000000c00c07947 */ /* 0x000fec0003800000 */
.L_x_39409:
        /* <DEDUP_REMOVED lines=11> */
.L_x_39414:
[----:B------:R-:W2:Y:S02]  /*24d0*/  LDG.E R2, desc[UR36][R2.64] ;  /* 0x0000002402027981 */ /* 0x000ea4000c1e1900 */
[----:B--2---:R-:W-:-:S04]  /*24e0*/  I2FP.F32.S32 R0, R2 ;  /* 0x0000000200007245 */ /* 0x004fc80000201400 */
[----:B------:R-:W-:-:S04]  /*24f0*/  F2FP.F16.F32.PACK_AB R0, RZ, R0 ;  /* 0x00000000ff00723e */ /* 0x000fc800000000ff */
[----:B------:R-:W-:Y:S01]  /*2500*/  PRMT R22, R0, 0x7610, R22 ;  /* 0x0000761000167816 */ /* 0x000fe20000000016 */
[----:B------:R-:W-:Y:S06]  /*2510*/  BRA `(.L_x_39412) ;  /* 0x0000000c00807947 */ /* 0x000fec0003800000 */
.L_x_39413:
[----:B------:R-:W2:Y:S02]  /*2520*/  LDG.E.U16 R2, desc[UR36][R2.64] ;  /* 0x0000002402027981 */ /* 0x000ea4000c1e1500 */
[----:B--2---:R-:W0:Y:S02]  /*2530*/  I2F.S16 R0, R2 ;  /* 0x0000000200007306 */ /* 0x004e240000101400 */
[----:B0-----:R-:W-:-:S04]  /*2540*/  F2FP.F16.F32.PACK_AB R0, RZ, R0 ;  /* 0x00000000ff00723e */ /* 0x001fc800000000ff */
[----:B------:R-:W-:Y:S01]  /*2550*/  PRMT R22, R0, 0x7610, R22 ;  /* 0x0000761000167816 */ /* 0x000fe20000000016 */
[----:B------:R-:W-:Y:S06]  /*2560*/  BRA `(.L_x_39412) ;  /* 0x0000000c006c7947 */ /* 0x000fec0003800000 */
.L_x_39408:
        /* <DEDUP_REMOVED lines=9> */
.L_x_39416:
[----:B------:R1:W5:Y:S01]  /*2600*/  LDG.E.U16 R22, desc[UR36][R2.64] ;  /* 0x0000002402167981 */ /* 0x000362000c1e1500 */
[----:B------:R-:W-:Y:S05]  /*2610*/  BRA `(.L_x_39412) ;  /* 0x0000000c00407947 */ /* 0x000fea0003800000 */
.L_x_39415:
        /* <DEDUP_REMOVED lines=9> */
.L_x_39418:
[----:B------:R0:W5:Y:S01]  /*26b0*/  LDG.E.U16 R22, desc[UR36][R2.64] ;  /* 0x0000002402167981 */ /* 0x000162000c1e1500 */
[----:B------:R-:W-:Y:S05]  /*26c0*/  BRA `(.L_x_39412) ;  /* 0x0000000c00147947 */ /* 0x000fea0003800000 */
.L_x_39417:
        /* <DEDUP_REMOVED lines=9> */
.L_x_39407:
        /* <DEDUP_REMOVED lines=14> */
.L_x_39421:
        /* <DEDUP_REMOVED lines=9> */
.L_x_39420:
        /* <DEDUP_REMOVED lines=28> */
.L_x_39423:
        /* <DEDUP_REMOVED lines=16> */
.L_x_39422:
[----:B------:R-:W2:Y:S02]  /*2b90*/  LDG.E.U16 R0, desc[UR36][R2.64] ;  /* 0x0000002402007981 */ /* 0x000ea4000c1e1500 */
[----:B--2---:R-:W-:-:S05]  /*2ba0*/  IMAD.U32 R0, R0, 0x10000, RZ ;  /* 0x0001000000007824 */ /* 0x004fca00078e00ff */
[----:B------:R-:W-:-:S04]  /*2bb0*/  F2FP.F16.F32.PACK_AB R0, RZ, R0 ;  /* 0x00000000ff00723e */ /* 0x000fc800000000ff */
[----:B------:R-:W-:Y:S01]  /*2bc0*/  PRMT R22, R0, 0x7610, R22 ;  /* 0x0000761000167816 */ /* 0x000fe20000000016 */
[----:B------:R-:W-:Y:S06]  /*2bd0*/  BRA `(.L_x_39412) ;  /* 0x0000000400d07947 */ /* 0x000fec0003800000 */
.L_x_39419:
        /* <DEDUP_REMOVED lines=13> */
.L_x_39426:
        /* <DEDUP_REMOVED lines=21> */
.L_x_39430:
[----:B------:R-:W-:Y:S05]  /*2e00*/  BSYNC B1 ;  /* 0x0000000000017941 */ /* 0x000fea0003800000 */
.L_x_39429:
[----:B------:R-:W-:Y:S01]  /*2e10*/  LEA R3, R0, 0x3b800000, 0x17 ;  /* 0x3b80000000037811 */ /* 0x000fe200078eb8ff */
[----:B------:R-:W-:-:S05]  /*2e20*/  IMAD.SHL.U32 R0, R2, 0x100000, RZ ;  /* 0x0010000002007824 */ /* 0x000fca00078e00ff */
[----:B------:R-:W-:-:S07]  /*2e30*/  LOP3.LUT R0, R3, R0, R4, 0xfe, !PT ;  /* 0x0000000003007212 */ /* 0x000fce00078efe04 */
.L_x_39428:
[----:B------:R-:W-:Y:S05]  /*2e40*/  BSYNC B0 ;  /* 0x0000000000007941 */ /* 0x000fea0003800000 */
.L_x_39427:
[----:B------:R-:W-:-:S04]  /*2e50*/  F2FP.F16.F32.PACK_AB R0, RZ, R0 ;  /* 0x00000000ff00723e */ /* 0x000fc800000000ff */
[----:B------:R-:W-:Y:S01]  /*2e60*/  PRMT R22, R0, 0x7610, R22 ;  /* 0x0000761000167816 */ /* 0x000fe20000000016 */
[----:B------:R-:W-:Y:S06]  /*2e70*/  BRA `(.L_x_39412) ;  /* 0x0000000400287947 */ /* 0x000fec0003800000 */
.L_x_39425:
        /* <DEDUP_REMOVED lines=21> */
.L_x_39434:
[----:B------:R-:W-:Y:S05]  /*2fd0*/  BSYNC B1 ;  /* 0x0000000000017941 */ /* 0x000fea0003800000 */
.L_x_39433:
[----:B------:R-:W-:Y:S01]  /*2fe0*/  LEA R3, R0, 0x37800000, 0x17 ;  /* 0x3780000000037811 */ /* 0x000fe200078eb8ff */
[----:B------:R-:W-:-:S05]  /*2ff0*/  IMAD.SHL.U32 R0, R2, 0x200000, RZ ;  /* 0x0020000002007824 */ /* 0x000fca00078e00ff */
[----:B------:R-:W-:-:S07]  /*3000*/  LOP3.LUT R0, R3, R0, R4, 0xfe, !PT ;  /* 0x0000000003007212 */ /* 0x000fce00078efe04 */
.L_x_39432:
[----:B------:R-:W-:Y:S05]  /*3010*/  BSYNC B0 ;  /* 0x0000000000007941 */ /* 0x000fea0003800000 */
.L_x_39431:
[----:B------:R-:W-:-:S04]  /*3020*/  F2FP.F16.F32.PACK_AB R0, RZ, R0 ;  /* 0x00000000ff00723e */ /* 0x000fc800000000ff */
[----:B------:R-:W-:Y:S01]  /*3030*/  PRMT R22, R0, 0x7610, R22 ;  /* 0x0000761000167816 */ /* 0x000fe20000000016 */
[----:B------:R-:W-:Y:S06]  /*3040*/  BRA `(.L_x_39412) ;  /* 0x0000000000b47947 */ /* 0x000fec0003800000 */
.L_x_39424:
        /* <DEDUP_REMOVED lines=14> */
.L_x_39438:
[----:B------:R-:W-:Y:S05]  /*3130*/  BSYNC B0 ;  /* 0x0000000000007941 */ /* 0x000fea0003800000 */
.L_x_39437:
[----:B------:R-:W-:-:S04]  /*3140*/  F2FP.F16.F32.PACK_AB R0, RZ, R0 ;  /* 0x00000000ff00723e */ /* 0x000fc800000000ff */
[----:B------:R-:W-:Y:S01]  /*3150*/  PRMT R22, R0, 0x7610, R22 ;  /* 0x0000761000167816 */ /* 0x000fe20000000016 */
[----:B------:R-:W-:Y:S06]  /*3160*/  BRA `(.L_x_39412) ;  /* 0x00000000006c7947 */ /* 0x000fec0003800000 */
.L_x_39411:
        /* <DEDUP_REMOVED lines=16> */
.L_x_39439:
[----:B------:R-:W-:Y:S01]  /*3270*/  PRMT R22, RZ, 0x7610, R22 ;  /* 0x00007610ff167816 */ /* 0x000fe20000000016 */
[----:B------:R-:W-:Y:S06]  /*3280*/  BRA `(.L_x_39412) ;  /* 0x0000000000247947 */ /* 0x000fec0003800000 */
.L_x_39436:
[----:B------:R-:W2:Y:S02]  /*3290*/  LDG.E.64 R2, desc[UR36][R2.64] ;  /* 0x0000002402027981 */ /* 0x000ea4000c1e1b00 */
[----:B--2---:R-:W0:Y:S02]  /*32a0*/  I2F.U64 R0, R2 ;  /* 0x0000000200007312 */ /* 0x004e240000301000 */
[----:B0-----:R-:W-:-:S04]  /*32b0*/  F2FP.F16.F32.PACK_AB R0, RZ, R0 ;  /* 0x00000000ff00723e */ /* 0x001fc800000000ff */
[----:B------:R-:W-:Y:S01]  /*32c0*/  PRMT R22, R0, 0x7610, R22 ;  /* 0x0000761000167816 */ /* 0x000fe20000000016 */
[----:B------:R-:W-:Y:S06]  /*32d0*/  BRA `(.L_x_39412) ;  /* 0x0000000000107947 */ /* 0x000fec0003800000 */
.L_x_39435:
[----:B------:R-:W2:Y:S02]  /*32e0*/  LDG.E R2, desc[UR36][R2.64] ;  /* 0x0000002402027981 */ /* 0x000ea4000c1e1900 */
[----:B--2---:R-:W-:-:S04]  /*32f0*/  I2FP.F32.U32 R0, R2 ;  /* 0x0000000200007245 */ /* 0x004fc80000201000 */
[----:B------:R-:W-:-:S04]  /*3300*/  F2FP.F16.F32.PACK_AB R0, RZ, R0 ;  /* 0x00000000ff00723e */ /* 0x000fc800000000ff */
[----:B------:R-:W-:-:S07]  /*3310*/  PRMT R22, R0, 0x7610, R22 ;  /* 0x0000761000167816 */ /* 0x000fce0000000016 */
.L_x_39412:
        /* <DEDUP_REMOVED lines=21> */
.L_x_39443:
[----:B------:R-:W2:Y:S02]  /*3470*/  LDG.E.U8 R2, desc[UR36][R2.64] ;  /* 0x0000002402027981 */ /* 0x000ea4000c1e1100 */
[----:B--2---:R-:W-:-:S04]  /*3480*/  I2FP.F32.U32 R0, R2 ;  /* 0x0000000200007245 */ /* 0x004fc80000201000 */
[----:B------:R-:W-:-:S04]  /*3490*/  F2FP.F16.F32.PACK_AB R0, RZ, R0 ;  /* 0x00000000ff00723e */ /* 0x000fc800000000ff */
[----:B------:R-:W-:Y:S01]  /*34a0*/  PRMT R17, R0, 0x7610, R17 ;  /* 0x0000761000117816 */ /* 0x000fe20000000011 */
[----:B------:R-:W-:Y:S06]  /*34b0*/  BRA `(.L_x_39445) ;  /* 0x0000000c00bc7947 */ /* 0x000fec0003800000 */
.L_x_39442:
        /* <DEDUP_REMOVED lines=11> */
.L_x_39447:
[----:B------:R-:W2:Y:S02]  /*3570*/  LDG.E R2, desc[UR36][R2.64] ;  /* 0x0000002402027981 */ /* 0x000ea4000c1e1900 */
[----:B--2---:R-:W-:-:S04]  /*3580*/  I2FP.F32.S32 R0, R2 ;  /* 0x0000000200007245 */ /* 0x004fc80000201400 */
[----:B------:R-:W-:-:S04]  /*3590*/  F2FP.F16.F32.PACK_AB R0, RZ, R0 ;  /* 0x00000000ff00723e */ /* 0x000fc800000000ff */
[----:B------:R-:W-:Y:S01]  /*35a0*/  PRMT R17, R0, 0x7610, R17 ;  /* 0x0000761000117816 */ /* 0x000fe20000000011 */
[----:B------:R-:W-:Y:S06]  /*35b0*/  BRA `(.L_x_39445) ;  /* 0x0000000c007c7947 */ /* 0x000fec0003800000 */
.L_x_39446:
[----:B------:R-:W2:Y:S02]  /*35c0*/  LDG.E.U16 R2, desc[UR36][R2.64] ;  /* 0x0000002402027981 */ /* 0x000ea4000c1e1500 */
[----:B--2---:R-:W0:Y:S02]  /*35d0*/  I2F.S16 R0, R2 ;  /* 0x0000000200007306 */ /* 0x004e240000101400 */
[----:B0-----:R-:W-:-:S04]  /*35e0*/  F2FP.F16.F32.PACK_AB R0, RZ, R0 ;  /* 0x00000000ff00723e */ /* 0x001fc800000000ff */
[----:B------:R-:W-:Y:S01]  /*35f0*/  PRMT R17, R0, 0x7610, R17 ;  /* 0x0000761000117816 */ /* 0x000fe20000000011 */
[----:B------:R-:W-:Y:S06]  /*3600*/  BRA `(.L_x_39445) ;  /* 0x0000000c00687947 */ /* 0x000fec0003800000 */
.L_x_39441:
        /* <DEDUP_REMOVED lines=9> */
.L_x_39449:
[----:B------:R1:W5:Y:S01]  /*36a0*/  LDG.E.U16 R17, desc[UR36][R2.64] ;  /* 0x0000002402117981 */ /* 0x000362000c1e1500 */
[----:B------:R-:W-:Y:S05]  /*36b0*/  BRA `(.L_x_39445) ;  /* 0x0000000c003c7947 */ /* 0x000fea0003800000 */
.L_x_39448:
        /* <DEDUP_REMOVED lines=9> */
.L_x_39451:
[----:B------:R0:W5:Y:S01]  /*3750*/  LDG.E.U16 R17, desc[UR36][R2.64] ;  /* 0x0000002402117981 */ /* 0x000162000c1e1500 */
[----:B------:R-:W-:Y:S05]  /*3760*/  BRA `(.L_x_39445) ;  /* 0x0000000c00107947 */ /* 0x000fea0003800000 */
.L_x_39450:
        /* <DEDUP_REMOVED lines=9> */
.L_x_39440:
        /* <DEDUP_REMOVED lines=14> */
.L_x_39454:
        /* <DEDUP_REMOVED lines=9> */
.L_x_39453:
        /* <DEDUP_REMOVED lines=28> */
.L_x_39456:
        /* <DEDUP_REMOVED lines=15> */
.L_x_39455:
[----:B------:R-:W2:Y:S02]  /*3c20*/  LDG.E.U16 R0, desc[UR36][R2.64] ;  /* 0x0000002402007981 */ /* 0x000ea4000c1e1500 */
[----:B--2---:R-:W-:-:S05]  /*3c30*/  IMAD.U32 R0, R0, 0x10000, RZ ;  /* 0x0001000000007824 */ /* 0x004fca00078e00ff */
[----:B------:R-:W-:-:S04]  /*3c40*/  F2FP.F16.F32.PACK_AB R0, RZ, R0 ;  /* 0x00000000ff00723e */ /* 0x000fc800000000ff */
[----:B------:R-:W-:Y:S01]  /*3c50*/  PRMT R17, R0, 0x7610, R17 ;  /* 0x0000761000117816 */ /* 0x000fe20000000011 */
[----:B------:R-:W-:Y:S06]  /*3c60*/  BRA `(.L_x_39445) ;  /* 0x0000000400d07947 */ /* 0x000fec0003800000 */
.L_x_39452:
        /* <DEDUP_REMOVED lines=13> */
.L_x_39459:
        /* <DEDUP_REMOVED lines=21> */
.L_x_39463:
[----:B------:R-:W-:Y:S05]  /*3e90*/  BSYNC B1 ;  /* 0x0000000000017941 */ /* 0x000fea0003800000 */
.L_x_39462:
[----:B------:R-:W-:Y:S01]  /*3ea0*/  LEA R3, R0, 0x3b800000, 0x17 ;  /* 0x3b80000000037811 */ /* 0x000fe200078eb8ff */
[----:B------:R-:W-:-:S05]  /*3eb0*/  IMAD.SHL.U32 R0, R2, 0x100000, RZ ;  /* 0x0010000002007824 */ /* 0x000fca00078e00ff */
[----:B------:R-:W-:-:S07]  /*3ec0*/  LOP3.LUT R0, R3, R0, R4, 0xfe, !PT ;  /* 0x0000000003007212 */ /* 0x000fce00078efe04 */
.L_x_39461:
[----:B------:R-:W-:Y:S05]  /*3ed0*/  BSYNC B0 ;  /* 0x0000000000007941 */ /* 0x000fea0003800000 */
.L_x_39460:
[----:B------:R-:W-:-:S04]  /*3ee0*/  F2FP.F16.F32.PACK_AB R0, RZ, R0 ;  /* 0x00000000ff00723e */ /* 0x000fc800000000ff */
[----:B------:R-:W-:Y:S01]  /*3ef0*/  PRMT R17, R0, 0x7610, R17 ;  /* 0x0000761000117816 */ /* 0x000fe20000000011 */
[----:B------:R-:W-:Y:S06]  /*3f00*/  BRA `(.L_x_39445) ;  /* 0x0000000400287947 */ /* 0x000fec0003800000 */
.L_x_39458:
        /* <DEDUP_REMOVED lines=21> */
.L_x_39467:
[----:B------:R-:W-:Y:S05]  /*4060*/  BSYNC B1 ;  /* 0x0000000000017941 */ /* 0x000fea0003800000 */
.L_x_39466:
[----:B------:R-:W-:Y:S01]  /*4070*/  LEA R3, R0, 0x37800000, 0x17 ;  /* 0x3780000000037811 */ /* 0x000fe200078eb8ff */
[----:B------:R-:W-:-:S05]  /*4080*/  IMAD.SHL.U32 R0, R2, 0x200000, RZ ;  /* 0x0020000002007824 */ /* 0x000fca00078e00ff */
[----:B------:R-:W-:-:S07]  /*4090*/  LOP3.LUT R0, R3, R0, R4, 0xfe, !PT ;  /* 0x0000000003007212 */ /* 0x000fce00078efe04 */
.L_x_39465:
[----:B------:R-:W-:Y:S05]  /*40a0*/  BSYNC B0 ;  /* 0x0000000000007941 */ /* 0x000fea0003800000 */
.L_x_39464:
[----:B------:R-:W-:-:S04]  /*40b0*/  F2FP.F16.F32.PACK_AB R0, RZ, R0 ;  /* 0x00000000ff00723e */ /* 0x000fc800000000ff */
[----:B------:R-:W-:Y:S01]  /*40c0*/  PRMT R17, R0, 0x7610, R17 ;  /* 0x0000761000117816 */ /* 0x000fe20000000011 */
[----:B------:R-:W-:Y:S06]  /*40d0*/  BRA `(.L_x_39445) ;  /* 0x0000000000b47947 */ /* 0x000fec0003800000 */
.L_x_39457:
        /* <DEDUP_REMOVED lines=14> */
.L_x_39471:
[----:B------:R-:W-:Y:S05]  /*41c0*/  BSYNC B0 ;  /* 0x0000000000007941 */ /* 0x000fea0003800000 */
.L_x_39470:
[----:B------:R-:W-:-:S04]  /*41d0*/  F2FP.F16.F32.PACK_AB R0, RZ, R0 ;  /* 0x00000000ff00723e */ /* 0x000fc800000000ff */
[----:B------:R-:W-:Y:S01]  /*41e0*/  PRMT R17, R0, 0x7610, R17 ;  /* 0x0000761000117816 */ /* 0x000fe20000000011 */
[----:B------:R-:W-:Y:S06]  /*41f0*/  BRA `(.L_x_39445) ;  /* 0x00000000006c7947 */ /* 0x000fec0003800000 */
.L_x_39444:
        /* <DEDUP_REMOVED lines=16> */
.L_x_39472:
[----:B------:R-:W-:Y:S01]  /*4300*/  PRMT R17, RZ, 0x7610, R17 ;  /* 0x00007610ff117816 */ /* 0x000fe20000000011 */
[----:B------:R-:W-:Y:S06]  /*4310*/  BRA `(.L_x_39445) ;  /* 0x0000000000247947 */ /* 0x000fec0003800000 */
.L_x_39469:
[----:B------:R-:W2:Y:S02]  /*4320*/  LDG.E.64 R2, desc[UR36][R2.64] ;  /* 0x0000002402027981 */ /* 0x000ea4000c1e1b00 */
[----:B--2---:R-:W0:Y:S02]  /*4330*/  I2F.U64 R0, R2 ;  /* 0x0000000200007312 */ /* 0x004e240000301000 */
[----:B0-----:R-:W-:-:S04]  /*4340*/  F2FP.F16.F32.PACK_AB R0, RZ, R0 ;  /* 0x00000000ff00723e */ /* 0x001fc800000000ff */
[----:B------:R-:W-:Y:S01]  /*4350*/  PRMT R17, R0, 0x7610, R17 ;  /* 0x0000761000117816 */ /* 0x000fe20000000011 */
[----:B------:R-:W-:Y:S06]  /*4360*/  BRA `(.L_x_39445) ;  /* 0x0000000000107947 */ /* 0x000fec0003800000 */
.L_x_39468:
[----:B------:R-:W2:Y:S02]  /*4370*/  LDG.E R2, desc[UR36][R2.64] ;  /* 0x0000002402027981 */ /* 0x000ea4000c1e1900 */
[----:B--2---:R-:W-:-:S04]  /*4380*/  I2FP.F32.U32 R0, R2 ;  /* 0x0000000200007245 */ /* 0x004fc80000201000 */
[----:B------:R-:W-:-:S04]  /*4390*/  F2FP.F16.F32.PACK_AB R0, RZ, R0 ;  /* 0x00000000ff00723e */ /* 0x000fc800000000ff */
[----:B------:R-:W-:-:S07]  /*43a0*/  PRMT R17, R0, 0x7610, R17 ;  /* 0x0000761000117816 */ /* 0x000fce0000000011 */
.L_x_39445:
[----:B------:R-:W-:-:S07]  /*43b0*/  VIADD R26, R26, 0x80 ;  /* 0x000000801a1a7836 */ /* 0x000fce0000000000 */
.L_x_39406:
[----:B------:R-:W-:Y:S05]  /*43c0*/  BSYNC B6 ;  /* 0x0000000000067941 */ /* 0x000fea0003800000 */
.L_x_39405:
[----:B------:R-:W-:Y:S01]  /*43d0*/  ISETP.GE.AND P0, PT, R26, R23, PT ;  /* 0x000000171a00720c */ /* 0x000fe20003f06270 */
[----:B------:R-:W-:Y:S01]  /*43e0*/  BSSY B6, `(.L_x_39473) ;  /* 0x0000219000067945 */ /* 0x000fe20003800000 */
[----:B------:R-:W-:Y:S02]  /*43f0*/  PRMT R16, RZ, 0x7610, R16 ;  /* 0x00007610ff107816 */ /* 0x000fe40000000010 */
[----:B01----:R-:W-:Y:S02]  /*4400*/  PRMT R2, RZ, 0x7610, R2 ;  /* 0x00007610ff027816 */ /* 0x003fe40000000002 */
[----:B------:R-:W-:-:S07]  /*4410*/  PRMT R27, RZ, 0x7610, R27 ;  /* 0x00007610ff1b7816 */ /* 0x000fce000000001b */
[----:B------:R-:W-:Y:S05]  /*4420*/  @P0 BRA `(.L_x_39474) ;  /* 0x0000002000500947 */ /* 0x000fea0003800000 */
        /* <DEDUP_REMOVED lines=22> */
.L_x_39478:
[----:B------:R-:W2:Y:S02]  /*4590*/  LDG.E.U8 R4, desc[UR36][R4.64] ;  /* 0x0000002404047981 */ /* 0x000ea4000c1e1100 */
[----:B--2---:R-:W-:-:S04]  /*45a0*/  I2FP.F32.U32 R0, R4 ;  /* 0x0000000400007245 */ /* 0x004fc80000201000 */
[----:B------:R-:W-:-:S04]  /*45b0*/  F2FP.F16.F32.PACK_AB R0, RZ, R0 ;  /* 0x00000000ff00723e */ /* 0x000fc800000000ff */
[----:B------:R-:W-:Y:S01]  /*45c0*/  PRMT R2, R0, 0x7610, R2 ;  /* 0x0000761000027816 */ /* 0x000fe20000000002 */
[----:B------:R-:W-:Y:S06]  /*45d0*/  BRA `(.L_x_39480) ;  /* 0x0000000c00b87947 */ /* 0x000fec0003800000 */
.L_x_39477:
        /* <DEDUP_REMOVED lines=11> */
.L_x_39482:
[----:B------:R-:W2:Y:S02]  /*4690*/  LDG.E R4, desc[UR36][R4.64] ;  /* 0x0000002404047981 */ /* 0x000ea4000c1e1900 */
[----:B--2---:R-:W-:-:S04]  /*46a0*/  I2FP.F32.S32 R0, R4 ;  /* 0x0000000400007245 */ /* 0x004fc80000201400 */
[----:B------:R-:W-:-:S04]  /*46b0*/  F2FP.F16.F32.PACK_AB R0, RZ, R0 ;  /* 0x00000000ff00723e */ /* 0x000fc800000000ff */
[----:B------:R-:W-:Y:S01]  /*46c0*/  PRMT R2, R0, 0x7610, R2 ;  /* 0x0000761000027816 */ /* 0x000fe20000000002 */
[----:B------:R-:W-:Y:S06]  /*46d0*/  BRA `(.L_x_39480) ;  /* 0x0000000c00787947 */ /* 0x000fec0003800000 */
.L_x_39481:
[----:B------:R-:W2:Y:S02]  /*46e0*/  LDG.E.U16 R4, desc[UR36][R4.64] ;  /* 0x0000002404047981 */ /* 0x000ea4000c1e1500 */
[----:B--2---:R-:W0:Y:S02]  /*46f0*/  I2F.S16 R0, R4 ;  /* 0x0000000400007306 */ /* 0x004e240000101400 */
[----:B0-----:R-:W-:-:S04]  /*4700*/  F2FP.F16.F32.PACK_AB R0, RZ, R0 ;  /* 0x00000000ff00723e */ /* 0x001fc800000000ff */
[----:B------:R-:W-:Y:S01]  /*4710*/  PRMT R2, R0, 0x7610, R2 ;  /* 0x0000761000027816 */ /* 0x000fe20000000002 */
[----:B------:R-:W-:Y:S06]  /*4720*/  BRA `(.L_x_39480) ;  /* 0x0000000c00647947 */ /* 0x000fec0003800000 */
.L_x_39476:
        /* <DEDUP_REMOVED lines=9> */
.L_x_39484:
[----:B------:R1:W5:Y:S01]  /*47c0*/  LDG.E.U16 R2, desc[UR36][R4.64] ;  /* 0x0000002404027981 */ /* 0x000362000c1e1500 */
[----:B------:R-:W-:Y:S05]  /*47d0*/  BRA `(.L_x_39480) ;  /* 0x0000000c00387947 */ /* 0x000fea0003800000 */
.L_x_39483:
        /* <DEDUP_REMOVED lines=9> */
.L_x_39486:
[----:B------:R0:W5:Y:S01]  /*4870*/  LDG.E.U16 R2, desc[UR36][R4.64] ;  /* 0x0000002404027981 */ /* 0x000162000c1e1500 */
[----:B------:R-:W-:Y:S05]  /*4880*/  BRA `(.L_x_39480) ;  /* 0x0000000c000c7947 */ /* 0x000fea0003800000 */
.L_x_39485:
        /* <DEDUP_REMOVED lines=9> */
.L_x_39475:
        /* <DEDUP_REMOVED lines=14> */
.L_x_39489:
        /* <DEDUP_REMOVED lines=9> */
.L_x_39488:
        /* <DEDUP_REMOVED lines=28> */
.L_x_39491:
        /* <DEDUP_REMOVED lines=14> */
.L_x_39490:
[----:B------:R-:W2:Y:S02]  /*4d30*/  LDG.E.U16 R0, desc[UR36][R4.64] ;  /* 0x0000002404007981 */ /* 0x000ea4000c1e1500 */
[----:B--2---:R-:W-:-:S05]  /*4d40*/  IMAD.U32 R0, R0, 0x10000, RZ ;  /* 0x0001000000007824 */ /* 0x004fca00078e00ff */
[----:B------:R-:W-:-:S04]  /*4d50*/  F2FP.F16.F32.PACK_AB R0, RZ, R0 ;  /* 0x00000000ff00723e */ /* 0x000fc800000000ff */
[----:B------:R-:W-:Y:S01]  /*4d60*/  PRMT R2, R0, 0x7610, R2 ;  /* 0x0000761000027816 */ /* 0x000fe20000000002 */
[----:B------:R-:W-:Y:S06]  /*4d70*/  BRA `(.L_x_39480) ;  /* 0x0000000400d07947 */ /* 0x000fec0003800000 */
.L_x_39487:
        /* <DEDUP_REMOVED lines=13> */
.L_x_39494:
        /* <DEDUP_REMOVED lines=21> */
.L_x_39498:
[----:B------:R-:W-:Y:S05]  /*4fa0*/  BSYNC B1 ;  /* 0x0000000000017941 */ /* 0x000fea0003800000 */
.L_x_39497:
[----:B------:R-:W-:Y:S01]  /*4fb0*/  LEA R3, R0, 0x3b800000, 0x17 ;  /* 0x3b80000000037811 */ /* 0x000fe200078eb8ff */
[----:B------:R-:W-:-:S05]  /*4fc0*/  IMAD.SHL.U32 R0, R2, 0x100000, RZ ;  /* 0x0010000002007824 */ /* 0x000fca00078e00ff */
[----:B------:R-:W-:-:S07]  /*4fd0*/  LOP3.LUT R0, R3, R0, R4, 0xfe, !PT ;  /* 0x0000000003007212 */ /* 0x000fce00078efe04 */
.L_x_39496:
[----:B------:R-:W-:Y:S05]  /*4fe0*/  BSYNC B0 ;  /* 0x0000000000007941 */ /* 0x000fea0003800000 */
.L_x_39495:
[----:B------:R-:W-:-:S04]  /*4ff0*/  F2FP.F16.F32.PACK_AB R0, RZ, R0 ;  /* 0x00000000ff00723e */ /* 0x000fc800000000ff */
[----:B------:R-:W-:Y:S01]  /*5000*/  PRMT R2, R0, 0x7610, R2 ;  /* 0x0000761000027816 */ /* 0x000fe20000000002 */
[----:B------:R-:W-:Y:S06]  /*5010*/  BRA `(.L_x_39480) ;  /* 0x0000000400287947 */ /* 0x000fec0003800000 */
.L_x_39493:
        /* <DEDUP_REMOVED lines=21> */
.L_x_39502:
[----:B------:R-:W-:Y:S05]  /*5170*/  BSYNC B1 ;  /* 0x0000000000017941 */ /* 0x000fea0003800000 */
.L_x_39501:
[----:B------:R-:W-:Y:S01]  /*5180*/  LEA R3, R0, 0x37800000, 0x17 ;  /* 0x3780000000037811 */ /* 0x000fe200078eb8ff */
[----:B------:R-:W-:-:S05]  /*5190*/  IMAD.SHL.U32 R0, R2, 0x200000, RZ ;  /* 0x0020000002007824 */ /* 0x000fca00078e00ff */
[----:B------:R-:W-:-:S07]  /*51a0*/  LOP3.LUT R0, R3, R0, R4, 0xfe, !PT ;  /* 0x0000000003007212 */ /* 0x000fce00078efe04 */
.L_x_39500:
[----:B------:R-:W-:Y:S05]  /*51b0*/  BSYNC B0 ;  /* 0x0000000000007941 */ /* 0x000fea0003800000 */
.L_x_39499:
[----:B------:R-:W-:-:S04]  /*51c0*/  F2FP.F16.F32.PACK_AB R0, RZ, R0 ;  /* 0x00000000ff00723e */ /* 0x000fc800000000ff */
[----:B------:R-:W-:Y:S01]  /*51d0*/  PRMT R2, R0, 0x7610, R2 ;  /* 0x0000761000027816 */ /* 0x000fe20000000002 */
[----:B------:R-:W-:Y:S06]  /*51e0*/  BRA `(.L_x_39480) ;  /* 0x0000000000b47947 */ /* 0x000fec0003800000 */
.L_x_39492:
        /* <DEDUP_REMOVED lines=14> */
.L_x_39506:
[----:B------:R-:W-:Y:S05]  /*52d0*/  BSYNC B0 ;  /* 0x0000000000007941 */ /* 0x000fea0003800000 */
.L_x_39505:
[----:B------:R-:W-:-:S04]  /*52e0*/  F2FP.F16.F32.PACK_AB R0, RZ, R0 ;  /* 0x00000000ff00723e */ /* 0x000fc800000000ff */
[----:B------:R-:W-:Y:S01]  /*52f0*/  PRMT R2, R0, 0x7610, R2 ;  /* 0x0000761000027816 */ /* 0x000fe20000000002 */
[----:B------:R-:W-:Y:S06]  /*5300*/  BRA `(.L_x_39480) ;  /* 0x00000000006c7947 */ /* 0x000fec0003800000 */
.L_x_39479:
        /* <DEDUP_REMOVED lines=16> */
.L_x_39507:
[----:B------:R-:W-:Y:S01]  /*5410*/  PRMT R2, RZ, 0x7610, R2 ;  /* 0x00007610ff027816 */ /* 0x000fe20000000002 */
[----:B------:R-:W-:Y:S06]  /*5420*/  BRA `(.L_x_39480) ;  /* 0x0000000000247947 */ /* 0x000fec0003800000 */
.L_x_39504:
[----:B------:R-:W2:Y:S02]  /*5430*/  LDG.E.64 R4, desc[UR36][R4.64] ;  /* 0x0000002404047981 */ /* 0x000ea4000c1e1b00 */
[----:B--2---:R-:W0:Y:S02]  /*5440*/  I2F.U64 R0, R4 ;  /* 0x0000000400007312 */ /* 0x004e240000301000 */
[----:B0-----:R-:W-:-:S04]  /*5450*/  F2FP.F16.F32.PACK_AB R0, RZ, R0 ;  /* 0x00000000ff00723e */ /* 0x001fc800000000ff */
[----:B------:R-:W-:Y:S01]  /*5460*/  PRMT R2, R0, 0x7610, R2 ;  /* 0x0000761000027816 */ /* 0x000fe20000000002 */
[----:B------:R-:W-:Y:S06]  /*5470*/  BRA `(.L_x_39480) ;  /* 0x0000000000107947 */ /* 0x000fec0003800000 */
.L_x_39503:
[----:B------:R-:W2:Y:S02]  /*5480*/  LDG.E R4, desc[UR36][R4.64] ;  /* 0x0000002404047981 */ /* 0x000ea4000c1e1900 */
[----:B--2---:R-:W-:-:S04]  /*5490*/  I2FP.F32.U32 R0, R4 ;  /* 0x0000000400007245 */ /* 0x004fc80000201000 */
[----:B------:R-:W-:-:S04]  /*54a0*/  F2FP.F16.F32.PACK_AB R0, RZ, R0 ;  /* 0x00000000ff00723e */ /* 0x000fc800000000ff */
[----:B------:R-:W-:-:S07]  /*54b0*/  PRMT R2, R0, 0x7610, R2 ;  /* 0x0000761000027816 */ /* 0x000fce0000000002 */
.L_x_39480:
[----:B------:R-:W2:Y:S01]  /*54c0*/  LDC.U8 R3, c[0x0][0x23d] ;  /* 0x00008f40ff037b82 */ /* 0x000ea20000000000 */
[----:B------:R-:W-:Y:S02]  /*54d0*/  ULDC UR4, c[0x0][0x244] ;  /* 0x0000910000047ab9 */ /* 0x000fe40000000800 */
[----:B------:R-:W-:-:S05]  /*54e0*/  IMAD R27, R27, UR4, RZ ;  /* 0x000000041b1b7c24 */ /* 0x000fca000f8e02ff */
[----:B01----:R-:W0:Y:S01]  /*54f0*/  LDC.64 R4, c[0x0][0x230] ;  /* 0x00008c00ff047b82 */ /* 0x003e220000000a00 */
[----:B--2---:R-:W-:-:S04]  /*5500*/  PRMT R0, R3, 0x9910, RZ ;  /* 0x0000991003007816 */ /* 0x004fc800000000ff */
        /* <DEDUP_REMOVED lines=17> */
.L_x_39511:
[----:B------:R-:W2:Y:S02]  /*5620*/  LDG.E.U8 R4, desc[UR36][R4.64] ;  /* 0x0000002404047981 */ /* 0x000ea4000c1e1100 */
[----:B--2---:R-:W-:-:S04]  /*5630*/  I2FP.F32.U32 R0, R4 ;  /* 0x0000000400007245 */ /* 0x004fc80000201000 */
[----:B------:R-:W-:-:S04]  /*5640*/  F2FP.F16.F32.PACK_AB R0, RZ, R0 ;  /* 0x00000000ff00723e */ /* 0x000fc800000000ff */
[----:B------:R-:W-:Y:S01]  /*5650*/  PRMT R27, R0, 0x7610, R27 ;  /* 0x00007610001b7816 */ /* 0x000fe2000000001b */
[----:B------:R-:W-:Y:S06]  /*5660*/  BRA `(.L_x_39513) ;  /* 0x0000000c00bc7947 */ /* 0x000fec0003800000 */
.L_x_39510:
        /* <DEDUP_REMOVED lines=11> */
.L_x_39515:
[----:B------:R-:W2:Y:S02]  /*5720*/  LDG.E R4, desc[UR36][R4.64] ;  /* 0x0000002404047981 */ /* 0x000ea4000c1e1900 */
[----:B--2---:R-:W-:-:S04]  /*5730*/  I2FP.F32.S32 R0, R4 ;  /* 0x0000000400007245 */ /* 0x004fc80000201400 */
[----:B------:R-:W-:-:S04]  /*5740*/  F2FP.F16.F32.PACK_AB R0, RZ, R0 ;  /* 0x00000000ff00723e */ /* 0x000fc800000000ff */
[----:B------:R-:W-:Y:S01]  /*5750*/  PRMT R27, R0, 0x7610, R27 ;  /* 0x00007610001b7816 */ /* 0x000fe2000000001b */
[----:B------:R-:W-:Y:S06]  /*5760*/  BRA `(.L_x_39513) ;  /* 0x0000000c007c7947 */ /* 0x000fec0003800000 */
.L_x_39514:
[----:B------:R-:W2:Y:S02]  /*5770*/  LDG.E.U16 R4, desc[UR36][R4.64] ;  /* 0x0000002404047981 */ /* 0x000ea4000c1e1500 */
[----:B--2---:R-:W0:Y:S02]  /*5780*/  I2F.S16 R0, R4 ;  /* 0x0000000400007306 */ /* 0x004e240000101400 */
[----:B0-----:R-:W-:-:S04]  /*5790*/  F2FP.F16.F32.PACK_AB R0, RZ, R0 ;  /* 0x00000000ff00723e */ /* 0x001fc800000000ff */
[----:B------:R-:W-:Y:S01]  /*57a0*/  PRMT R27, R0, 0x7610, R27 ;  /* 0x00007610001b7816 */ /* 0x000fe2000000001b */
[----:B------:R-:W-:Y:S06]  /*57b0*/  BRA `(.L_x_39513) ;  /* 0x0000000c00687947 */ /* 0x000fec0003800000 */
.L_x_39509:
        /* <DEDUP_REMOVED lines=9> */
.L_x_39517:
[----:B------:R1:W5:Y:S01]  /*5850*/  LDG.E.U16 R27, desc[UR36][R4.64] ;  /* 0x00000024041b7981 */ /* 0x000362000c1e1500 */
[----:B------:R-:W-:Y:S05]  /*5860*/  BRA `(.L_x_39513) ;  /* 0x0000000c003c7947 */ /* 0x000fea0003800000 */
.L_x_39516:
        /* <DEDUP_REMOVED lines=9> */
.L_x_39519:
[----:B------:R0:W5:Y:S01]  /*5900*/  LDG.E.U16 R27, desc[UR36][R4.64] ;  /* 0x00000024041b7981 */ /* 0x000162000c1e1500 */
[----:B------:R-:W-:Y:S05]  /*5910*/  BRA `(.L_x_39513) ;  /* 0x0000000c00107947 */ /* 0x000fea0003800000 */
.L_x_39518:
        /* <DEDUP_REMOVED lines=9> */
.L_x_39508:
        /* <DEDUP_REMOVED lines=14> */
.L_x_39522:
        /* <DEDUP_REMOVED lines=9> */
.L_x_39521:
        /* <DEDUP_REMOVED lines=28> */
.L_x_39524:
        /* <DEDUP_REMOVED lines=15> */
.L_x_39523:
[----:B------:R-:W2:Y:S02]  /*5dd0*/  LDG.E.U16 R0, desc[UR36][R4.64] ;  /* 0x0000002404007981 */ /* 0x000ea4000c1e1500 */
[----:B--2---:R-:W-:-:S05]  /*5de0*/  IMAD.U32 R0, R0, 0x10000, RZ ;  /* 0x0001000000007824 */ /* 0x004fca00078e00ff */
[----:B------:R-:W-:-:S04]  /*5df0*/  F2FP.F16.F32.PACK_AB R0, RZ, R0 ;  /* 0x00000000ff00723e */ /* 0x000fc800000000ff */
[----:B------:R-:W-:Y:S01]  /*5e00*/  PRMT R27, R0, 0x7610, R27 ;  /* 0x00007610001b7816 */ /* 0x000fe2000000001b */
[----:B------:R-:W-:Y:S06]  /*5e10*/  BRA `(.L_x_39513) ;  /* 0x0000000400d07947 */ /* 0x000fec0003800000 */
.L_x_39520:
        /* <DEDUP_REMOVED lines=13> */
.L_x_39527:
        /* <DEDUP_REMOVED lines=21> */
.L_x_39531:
[----:B------:R-:W-:Y:S05]  /*6040*/  BSYNC B1 ;  /* 0x0000000000017941 */ /* 0x000fea0003800000 */
.L_x_39530:
[----:B------:R-:W-:Y:S01]  /*6050*/  LEA R5, R0, 0x3b800000, 0x17 ;  /* 0x3b80000000057811 */ /* 0x000fe200078eb8ff */
[----:B------:R-:W-:-:S05]  /*6060*/  IMAD.SHL.U32 R0, R3, 0x100000, RZ ;  /* 0x0010000003007824 */ /* 0x000fca00078e00ff */
[----:B------:R-:W-:-:S07]  /*6070*/  LOP3.LUT R0, R5, R0, R6, 0xfe, !PT ;  /* 0x0000000005007212 */ /* 0x000fce00078efe06 */
.L_x_39529:
[----:B------:R-:W-:Y:S05]  /*6080*/  BSYNC B0 ;  /* 0x0000000000007941 */ /* 0x000fea0003800000 */
.L_x_39528:
[----:B------:R-:W-:-:S04]  /*6090*/  F2FP.F16.F32.PACK_AB R0, RZ, R0 ;  /* 0x00000000ff00723e */ /* 0x000fc800000000ff */
[----:B------:R-:W-:Y:S01]  /*60a0*/  PRMT R27, R0, 0x7610, R27 ;  /* 0x00007610001b7816 */ /* 0x000fe2000000001b */
[----:B------:R-:W-:Y:S06]  /*60b0*/  BRA `(.L_x_39513) ;  /* 0x0000000400287947 */ /* 0x000fec0003800000 */
.L_x_39526:
        /* <DEDUP_REMOVED lines=21> */
.L_x_39535:
[----:B------:R-:W-:Y:S05]  /*6210*/  BSYNC B1 ;  /* 0x0000000000017941 */ /* 0x000fea0003800000 */
.L_x_39534:
[----:B------:R-:W-:Y:S01]  /*6220*/  LEA R5, R0, 0x37800000, 0x17 ;  /* 0x3780000000057811 */ /* 0x000fe200078eb8ff */
[----:B------:R-:W-:-:S05]  /*6230*/  IMAD.SHL.U32 R0, R3, 0x200000, RZ ;  /* 0x0020000003007824 */ /* 0x000fca00078e00ff */
[----:B------:R-:W-:-:S07]  /*6240*/  LOP3.LUT R0, R5, R0, R6, 0xfe, !PT ;  /* 0x0000000005007212 */ /* 0x000fce00078efe06 */
.L_x_39533:
[----:B------:R-:W-:Y:S05]  /*6250*/  BSYNC B0 ;  /* 0x0000000000007941 */ /* 0x000fea0003800000 */
.L_x_39532:
[----:B------:R-:W-:-:S04]  /*6260*/  F2FP.F16.F32.PACK_AB R0, RZ, R0 ;  /* 0x00000000ff00723e */ /* 0x000fc800000000ff */
[----:B------:R-:W-:Y:S01]  /*6270*/  PRMT R27, R0, 0x7610, R27 ;  /* 0x00007610001b7816 */ /* 0x000fe2000000001b */
[----:B------:R-:W-:Y:S06]  /*6280*/  BRA `(.L_x_39513) ;  /* 0x0000000000b47947 */ /* 0x000fec0003800000 */
.L_x_39525:
        /* <DEDUP_REMOVED lines=14> */
.L_x_39539:
[----:B------:R-:W-:Y:S05]  /*6370*/  BSYNC B0 ;  /* 0x0000000000007941 */ /* 0x000fea0003800000 */
.L_x_39538:
[----:B------:R-:W-:-:S04]  /*6380*/  F2FP.F16.F32.PACK_AB R0, RZ, R0 ;  /* 0x00000000ff00723e */ /* 0x000fc800000000ff */
[----:B------:R-:W-:Y:S01]  /*6390*/  PRMT R27, R0, 0x7610, R27 ;  /* 0x00007610001b7816 */ /* 0x000fe2000000001b */
[----:B------:R-:W-:Y:S06]  /*63a0*/  BRA `(.L_x_39513) ;  /* 0x00000000006c7947 */ /* 0x000fec0003800000 */
.L_x_39512:
        /* <DEDUP_REMOVED lines=16> */
.L_x_39540:
[----:B------:R-:W-:Y:S01]  /*64b0*/  PRMT R27, RZ, 0x7610, R27 ;  /* 0x00007610ff1b7816 */ /* 0x000fe2000000001b */
[----:B------:R-:W-:Y:S06]  /*64c0*/  BRA `(.L_x_39513) ;  /* 0x0000000000247947 */ /* 0x000fec0003800000 */
.L_x_39537:
[----:B------:R-:W2:Y:S02]  /*64d0*/  LDG.E.64 R4, desc[UR36][R4.64] ;  /* 0x0000002404047981 */ /* 0x000ea4000c1e1b00 */
[----:B--2---:R-:W0:Y:S02]  /*64e0*/  I2F.U64 R0, R4 ;  /* 0x0000000400007312 */ /* 0x004e240000301000 */
[----:B0-----:R-:W-:-:S04]  /*64f0*/  F2FP.F16.F32.PACK_AB R0, RZ, R0 ;  /* 0x00000000ff00723e */ /* 0x001fc800000000ff */
[----:B------:R-:W-:Y:S01]  /*6500*/  PRMT R27, R0, 0x7610, R27 ;  /* 0x00007610001b7816 */ /* 0x000fe2000000001b */
[----:B------:R-:W-:Y:S06]  /*6510*/  BRA `(.L_x_39513) ;  /* 0x0000000000107947 */ /* 0x000fec0003800000 */
.L_x_39536:
[----:B------:R-:W2:Y:S02]  /*6520*/  LDG.E R4, desc[UR36][R4.64] ;  /* 0x0000002404047981 */ /* 0x000ea4000c1e1900 */
[----:B--2---:R-:W-:-:S04]  /*6530*/  I2FP.F32.U32 R0, R4 ;  /* 0x0000000400007245 */ /* 0x004fc80000201000 */
[----:B------:R-:W-:-:S04]  /*6540*/  F2FP.F16.F32.PACK_AB R0, RZ, R0 ;  /* 0x00000000ff00723e */ /* 0x000fc800000000ff */
[----:B------:R-:W-:-:S07]  /*6550*/  PRMT R27, R0, 0x7610, R27 ;  /* 0x00007610001b7816 */ /* 0x000fce000000001b */
.L_x_39513:
[----:B------:R-:W-:-:S07]  /*6560*/  VIADD R26, R26, 0x80 ;  /* 0x000000801a1a7836 */ /* 0x000fce0000000000 */
.L_x_39474:
[----:B------:R-:W-:Y:S05]  /*6570*/  BSYNC B6 ;  /* 0x0000000000067941 */ /* 0x000fea0003800000 */
.L_x_39473:
        /* <DEDUP_REMOVED lines=26> */
.L_x_39546:
[----:B------:R-:W2:Y:S02]  /*6720*/  LDG.E.U8 R4, desc[UR36][R4.64] ;  /* 0x0000002404047981 */ /* 0x000ea4000c1e1100 */
[----:B--2---:R-:W-:-:S04]  /*6730*/  I2FP.F32.U32 R0, R4 ;  /* 0x0000000400007245 */ /* 0x004fc80000201000 */
[----:B------:R-:W-:-:S04]  /*6740*/  F2FP.F16.F32.PACK_AB R0, RZ, R0 ;  /* 0x00000000ff00723e */ /* 0x000fc800000000ff */
[----:B------:R-:W-:Y:S01]  /*6750*/  PRMT R16, R0, 0x7610, R16 ;  /* 0x0000761000107816 */ /* 0x000fe20000000010 */
[----:B------:R-:W-:Y:S06]  /*6760*/  BRA `(.L_x_39548) ;  /* 0x0000000c00bc7947 */ /* 0x000fec0003800000 */
.L_x_39545:
        /* <DEDUP_REMOVED lines=11> */
.L_x_39550:
[----:B------:R-:W2:Y:S02]  /*6820*/  LDG.E R4, desc[UR36][R4.64] ;  /* 0x0000002404047981 */ /* 0x000ea4000c1e1900 */
[----:B--2---:R-:W-:-:S04]  /*6830*/  I2FP.F32.S32 R0, R4 ;  /* 0x0000000400007245 */ /* 0x004fc80000201400 */
[----:B------:R-:W-:-:S04]  /*6840*/  F2FP.F16.F32.PACK_AB R0, RZ, R0 ;  /* 0x00000000ff00723e */ /* 0x000fc800000000ff */
[----:B------:R-:W-:Y:S01]  /*6850*/  PRMT R16, R0, 0x7610, R16 ;  /* 0x0000761000107816 */ /* 0x000fe20000000010 */
[----:B------:R-:W-:Y:S06]  /*6860*/  BRA `(.L_x_39548) ;  /* 0x0000000c007c7947 */ /* 0x000fec0003800000 */
.L_x_39549:
[----:B------:R-:W2:Y:S02]  /*6870*/  LDG.E.U16 R4, desc[UR36][R4.64] ;  /* 0x0000002404047981 */ /* 0x000ea4000c1e1500 */
[----:B--2---:R-:W0:Y:S02]  /*6880*/  I2F.S16 R0, R4 ;  /* 0x0000000400007306 */ /* 0x004e240000101400 */
[----:B0-----:R-:W-:-:S04]  /*6890*/  F2FP.F16.F32.PACK_AB R0, RZ, R0 ;  /* 0x00000000ff00723e */ /* 0x001fc800000000ff */
[----:B------:R-:W-:Y:S01]  /*68a0*/  PRMT R16, R0, 0x7610, R16 ;  /* 0x0000761000107816 */ /* 0x000fe20000000010 */
[----:B------:R-:W-:Y:S06]  /*68b0*/  BRA `(.L_x_39548) ;  /* 0x0000000c00687947 */ /* 0x000fec0003800000 */
.L_x_39544:
        /* <DEDUP_REMOVED lines=9> */
.L_x_39552:
[----:B------:R0:W5:Y:S01]  /*6950*/  LDG.E.U16 R16, desc[UR36][R4.64] ;  /* 0x0000002404107981 */ /* 0x000162000c1e1500 */
[----:B------:R-:W-:Y:S05]  /*6960*/  BRA `(.L_x_39548) ;  /* 0x0000000c003c7947 */ /* 0x000fea0003800000 */
.L_x_39551:
        /* <DEDUP_REMOVED lines=9> */
.L_x_39554:
[----:B------:R1:W5:Y:S01]  /*6a00*/  LDG.E.U16 R16, desc[UR36][R4.64] ;  /* 0x0000002404107981 */ /* 0x000362000c1e1500 */
[----:B------:R-:W-:Y:S05]  /*6a10*/  BRA `(.L_x_39548) ;  /* 0x0000000c00107947 */ /* 0x000fea0003800000 */
.L_x_39553:
        /* <DEDUP_REMOVED lines=9> */
.L_x_39543:
        /* <DEDUP_REMOVED lines=14> */
.L_x_39557:
        /* <DEDUP_REMOVED lines=9> */
.L_x_39556:
        /* <DEDUP_REMOVED lines=28> */
.L_x_39559:
        /* <DEDUP_REMOVED lines=15> */
.L_x_39558:
[----:B------:R-:W2:Y:S02]  /*6ed0*/  LDG.E.U16 R0, desc[UR36][R4.64] ;  /* 0x0000002404007981 */ /* 0x000ea4000c1e1500 */
[----:B--2---:R-:W-:-:S05]  /*6ee0*/  IMAD.U32 R0, R0, 0x10000, RZ ;  /* 0x0001000000007824 */ /* 0x004fca00078e00ff */
[----:B------:R-:W-:-:S04]  /*6ef0*/  F2FP.F16.F32.PACK_AB R0, RZ, R0 ;  /* 0x00000000ff00723e */ /* 0x000fc800000000ff */
[----:B------:R-:W-:Y:S01]  /*6f00*/  PRMT R16, R0, 0x7610, R16 ;  /* 0x0000761000107816 */ /* 0x000fe20000000010 */
[----:B------:R-:W-:Y:S06]  /*6f10*/  BRA `(.L_x_39548) ;  /* 0x0000000400d07947 */ /* 0x000fec0003800000 */
.L_x_39555:
        /* <DEDUP_REMOVED lines=13> */
.L_x_39562:
        /* <DEDUP_REMOVED lines=21> */
.L_x_39566:
[----:B------:R-:W-:Y:S05]  /*7140*/  BSYNC B1 ;  /* 0x0000000000017941 */ /* 0x000fea0003800000 */
.L_x_39565:
[----:B------:R-:W-:Y:S01]  /*7150*/  LEA R5, R0, 0x3b800000, 0x17 ;  /* 0x3b80000000057811 */ /* 0x000fe200078eb8ff */
[----:B------:R-:W-:-:S05]  /*7160*/  IMAD.SHL.U32 R0, R3, 0x100000, RZ ;  /* 0x0010000003007824 */ /* 0x000fca00078e00ff */
[----:B------:R-:W-:-:S07]  /*7170*/  LOP3.LUT R0, R5, R0, R6, 0xfe, !PT ;  /* 0x0000000005007212 */ /* 0x000fce00078efe06 */
.L_x_39564:
[----:B------:R-:W-:Y:S05]  /*7180*/  BSYNC B0 ;  /* 0x0000000000007941 */ /* 0x000fea0003800000 */
.L_x_39563:
[----:B------:R-:W-:-:S04]  /*7190*/  F2FP.F16.F32.PACK_AB R0, RZ, R0 ;  /* 0x00000000ff00723e */ /* 0x000fc800000000ff */
[----:B------:R-:W-:Y:S01]  /*71a0*/  PRMT R16, R0, 0x7610, R16 ;  /* 0x0000761000107816 */ /* 0x000fe20000000010 */
[----:B------:R-:W-:Y:S06]  /*71b0*/  BRA `(.L_x_39548) ;  /* 0x0000000400287947 */ /* 0x000fec0003800000 */
.L_x_39561:
        /* <DEDUP_REMOVED lines=21> */
.L_x_39570:
[----:B------:R-:W-:Y:S05]  /*7310*/  BSYNC B1 ;  /* 0x0000000000017941 */ /* 0x000fea0003800000 */
.L_x_39569:
[----:B------:R-:W-:Y:S01]  /*7320*/  LEA R5, R0, 0x37800000, 0x17 ;  /* 0x3780000000057811 */ /* 0x000fe200078eb8ff */
[----:B------:R-:W-:-:S05]  /*7330*/  IMAD.SHL.U32 R0, R3, 0x200000, RZ ;  /* 0x0020000003007824 */ /* 0x000fca00078e00ff */
[----:B------:R-:W-:-:S07]  /*7340*/  LOP3.LUT R0, R5, R0, R6, 0xfe, !PT ;  /* 0x0000000005007212 */ /* 0x000fce00078efe06 */
.L_x_39568:
[----:B------:R-:W-:Y:S05]  /*7350*/  BSYNC B0 ;  /* 0x0000000000007941 */ /* 0x000fea0003800000 */
.L_x_39567:
[----:B------:R-:W-:-:S04]  /*7360*/  F2FP.F16.F32.PACK_AB R0, RZ, R0 ;  /* 0x00000000ff00723e */ /* 0x000fc800000000ff */
[----:B------:R-:W-:Y:S01]  /*7370*/  PRMT R16, R0, 0x7610, R16 ;  /* 0x0000761000107816 */ /* 0x000fe20000000010 */
[----:B------:R-:W-:Y:S06]  /*7380*/  BRA `(.L_x_39548) ;  /* 0x0000000000b47947 */ /* 0x000fec0003800000 */
.L_x_39560:
        /* <DEDUP_REMOVED lines=14> */
.L_x_39574:
[----:B------:R-:W-:Y:S05]  /*7470*/  BSYNC B0 ;  /* 0x0000000000007941 */ /* 0x000fea0003800000 */
.L_x_39573:
[----:B------:R-:W-:-:S04]  /*7480*/  F2FP.F16.F32.PACK_AB R0, RZ, R0 ;  /* 0x00000000ff00723e */ /* 0x000fc800000000ff */
[----:B------:R-:W-:Y:S01]  /*7490*/  PRMT R16, R0, 0x7610, R16 ;  /* 0x0000761000107816 */ /* 0x000fe20000000010 */
[----:B------:R-:W-:Y:S06]  /*74a0*/  BRA `(.L_x_39548) ;  /* 0x00000000006c7947 */ /* 0x000fec0003800000 */
.L_x_39547:
        /* <DEDUP_REMOVED lines=16> */
.L_x_39575:
[----:B------:R-:W-:Y:S01]  /*75b0*/  PRMT R16, RZ, 0x7610, R16 ;  /* 0x00007610ff107816 */ /* 0x000fe20000000010 */
[----:B------:R-:W-:Y:S06]  /*75c0*/  BRA `(.L_x_39548) ;  /* 0x0000000000247947 */ /* 0x000fec0003800000 */
.L_x_39572:
[----:B------:R-:W2:Y:S02]  /*75d0*/  LDG.E.64 R4, desc[UR36][R4.64] ;  /* 0x0000002404047981 */ /* 0x000ea4000c1e1b00 */
[----:B--2---:R-:W0:Y:S02]  /*75e0*/  I2F.U64 R0, R4 ;  /* 0x0000000400007312 */ /* 0x004e240000301000 */
[----:B0-----:R-:W-:-:S04]  /*75f0*/  F2FP.F16.F32.PACK_AB R0, RZ, R0 ;  /* 0x00000000ff00723e */ /* 0x001fc800000000ff */
[----:B------:R-:W-:Y:S01]  /*7600*/  PRMT R16, R0, 0x7610, R16 ;  /* 0x0000761000107816 */ /* 0x000fe20000000010 */
[----:B------:R-:W-:Y:S06]  /*7610*/  BRA `(.L_x_39548) ;  /* 0x0000000000107947 */ /* 0x000fec0003800000 */
.L_x_39571:
[----:B------:R-:W2:Y:S02]  /*7620*/  LDG.E R4, desc[UR36][R4.64] ;  /* 0x0000002404047981 */ /* 0x000ea4000c1e1900 */
[----:B--2---:R-:W-:-:S04]  /*7630*/  I2FP.F32.U32 R0, R4 ;  /* 0x0000000400007245 */ /* 0x004fc80000201000 */
[----:B------:R-:W-:-:S04]  /*7640*/  F2FP.F16.F32.PACK_AB R0, RZ, R0 ;  /* 0x00000000ff00723e */ /* 0x000fc800000000ff */
[----:B------:R-:W-:-:S07]  /*7650*/  PRMT R16, R0, 0x7610, R16 ;  /* 0x0000761000107816 */ /* 0x000fce0000000010 */
.L_x_39548:
        /* <DEDUP_REMOVED lines=21> */
.L_x_39579:
[----:B------:R-:W2:Y:S02]  /*77b0*/  LDG.E.U8 R4, desc[UR36][R4.64] ;  /* 0x0000002404047981 */ /* 0x000ea4000c1e1100 */
[----:B--2---:R-:W-:-:S04]  /*77c0*/  I2FP.F32.U32 R0, R4 ;  /* 0x0000000400007245 */ /* 0x004fc80000201000 */
[----:B------:R-:W-:Y:S01]  /*77d0*/  F2FP.F16.F32.PACK_AB R0, RZ, R0 ;  /* 0x00000000ff00723e */ /* 0x000fe200000000ff */
[----:B------:R-:W-:Y:S06]  /*77e0*/  BRA `(.L_x_39542) ;  /* 0x0000000c00847947 */ /* 0x000fec0003800000 */
.L_x_39578:
        /* <DEDUP_REMOVED lines=10> */
.L_x_39582:
[----:B------:R-:W2:Y:S02]  /*7890*/  LDG.E R4, desc[UR36][R4.64] ;  /* 0x0000002404047981 */ /* 0x000ea4000c1e1900 */
[----:B--2---:R-:W-:-:S04]  /*78a0*/  I2FP.F32.S32 R0, R4 ;  /* 0x0000000400007245 */ /* 0x004fc80000201400 */
[----:B------:R-:W-:Y:S01]  /*78b0*/  F2FP.F16.F32.PACK_AB R0, RZ, R0 ;  /* 0x00000000ff00723e */ /* 0x000fe200000000ff */
[----:B------:R-:W-:Y:S06]  /*78c0*/  BRA `(.L_x_39542) ;  /* 0x0000000c004c7947 */ /* 0x000fec0003800000 */
.L_x_39581:
[----:B------:R-:W2:Y:S02]  /*78d0*/  LDG.E.U16 R4, desc[UR36][R4.64] ;  /* 0x0000002404047981 */ /* 0x000ea4000c1e1500 */
[----:B--2---:R-:W0:Y:S02]  /*78e0*/  I2F.S16 R0, R4 ;  /* 0x0000000400007306 */ /* 0x004e240000101400 */
[----:B0-----:R-:W-:Y:S01]  /*78f0*/  F2FP.F16.F32.PACK_AB R0, RZ, R0 ;  /* 0x00000000ff00723e */ /* 0x001fe200000000ff */
[----:B------:R-:W-:Y:S06]  /*7900*/  BRA `(.L_x_39542) ;  /* 0x0000000c003c7947 */ /* 0x000fec0003800000 */
.L_x_39577:
        /* <DEDUP_REMOVED lines=9> */
.L_x_39584:
[----:B------:R2:W5:Y:S01]  /*79a0*/  LDG.E.U16 R0, desc[UR36][R4.64] ;  /* 0x0000002404007981 */ /* 0x000562000c1e1500 */
[----:B------:R-:W-:Y:S05]  /*79b0*/  BRA `(.L_x_39542) ;  /* 0x0000000c00107947 */ /* 0x000fea0003800000 */
.L_x_39583:
        /* <DEDUP_REMOVED lines=9> */
.L_x_39586:
[----:B------:R3:W5:Y:S01]  /*7a50*/  LDG.E.U16 R0, desc[UR36][R4.64] ;  /* 0x0000002404007981 */ /* 0x000762000c1e1500 */
[----:B------:R-:W-:Y:S05]  /*7a60*/  BRA `(.L_x_39542) ;  /* 0x0000000800e47947 */ /* 0x000fea0003800000 */
.L_x_39585:
        /* <DEDUP_REMOVED lines=8> */
.L_x_39576:
        /* <DEDUP_REMOVED lines=13> */
.L_x_39589:
        /* <DEDUP_REMOVED lines=8> */
.L_x_39588:
        /* <DEDUP_REMOVED lines=28> */
.L_x_39591:
        /* <DEDUP_REMOVED lines=12> */
[----:B------:R-:W-:Y:S01]  /*7ec0*/  F2FP.F16.F32.PACK_AB R0, RZ, R0 ;  /* 0x00000000ff00723e */ /* 0x000fe200000000ff */
[----:B------:R-:W-:Y:S06]  /*7ed0*/  BRA `(.L_x_39542) ;  /* 0x0000000400c87947 */ /* 0x000fec0003800000 */
.L_x_39590:
[----:B------:R-:W2:Y:S02]  /*7ee0*/  LDG.E.U16 R0, desc[UR36][R4.64] ;  /* 0x0000002404007981 */ /* 0x000ea4000c1e1500 */
[----:B--2---:R-:W-:-:S05]  /*7ef0*/  IMAD.U32 R0, R0, 0x10000, RZ ;  /* 0x0001000000007824 */ /* 0x004fca00078e00ff */
[----:B------:R-:W-:Y:S01]  /*7f00*/  F2FP.F16.F32.PACK_AB R0, RZ, R0 ;  /* 0x00000000ff00723e */ /* 0x000fe200000000ff */
[----:B------:R-:W-:Y:S06]  /*7f10*/  BRA `(.L_x_39542) ;  /* 0x0000000400b87947 */ /* 0x000fec0003800000 */
.L_x_39587:
        /* <DEDUP_REMOVED lines=12> */
.L_x_39594:
        /* <DEDUP_REMOVED lines=21> */
.L_x_39598:
[----:B------:R-:W-:Y:S05]  /*8130*/  BSYNC B1 ;  /* 0x0000000000017941 */ /* 0x000fea0003800000 */
.L_x_39597:
[----:B------:R-:W-:Y:S01]  /*8140*/  LEA R5, R0, 0x3b800000, 0x17 ;  /* 0x3b80000000057811 */ /* 0x000fe200078eb8ff */
[----:B------:R-:W-:-:S05]  /*8150*/  IMAD.SHL.U32 R0, R3, 0x100000, RZ ;  /* 0x0010000003007824 */ /* 0x000fca00078e00ff */
[----:B------:R-:W-:-:S07]  /*8160*/  LOP3.LUT R0, R5, R0, R6, 0xfe, !PT ;  /* 0x0000000005007212 */ /* 0x000fce00078efe06 */
.L_x_39596:
[----:B------:R-:W-:Y:S05]  /*8170*/  BSYNC B0 ;  /* 0x0000000000007941 */ /* 0x000fea0003800000 */
.L_x_39595:
[----:B------:R-:W-:Y:S01]  /*8180*/  F2FP.F16.F32.PACK_AB R0, RZ, R0 ;  /* 0x00000000ff00723e */ /* 0x000fe200000000ff */
[----:B------:R-:W-:Y:S06]  /*8190*/  BRA `(.L_x_39542) ;  /* 0x0000000400187947 */ /* 0x000fec0003800000 */
.L_x_39593:
        /* <DEDUP_REMOVED lines=21> */
.L_x_39602:
[----:B------:R-:W-:Y:S05]  /*82f0*/  BSYNC B1 ;  /* 0x0000000000017941 */ /* 0x000fea0003800000 */
.L_x_39601:
[----:B------:R-:W-:Y:S01]  /*8300*/  LEA R5, R0, 0x37800000, 0x17 ;  /* 0x3780000000057811 */ /* 0x000fe200078eb8ff */
[----:B------:R-:W-:-:S05]  /*8310*/  IMAD.SHL.U32 R0, R3, 0x200000, RZ ;  /* 0x0020000003007824 */ /* 0x000fca00078e00ff */
[----:B------:R-:W-:-:S07]  /*8320*/  LOP3.LUT R0, R5, R0, R6, 0xfe, !PT ;  /* 0x0000000005007212 */ /* 0x000fce00078efe06 */
.L_x_39600:
[----:B------:R-:W-:Y:S05]  /*8330*/  BSYNC B0 ;  /* 0x0000000000007941 */ /* 0x000fea0003800000 */
.L_x_39599:
[----:B------:R-:W-:Y:S01]  /*8340*/  F2FP.F16.F32.PACK_AB R0, RZ, R0 ;  /* 0x00000000ff00723e */ /* 0x000fe200000000ff */
[----:B------:R-:W-:Y:S06]  /*8350*/  BRA `(.L_x_39542) ;  /* 0x0000000000a87947 */ /* 0x000fec0003800000 */
.L_x_39592:
        /* <DEDUP_REMOVED lines=14> */
.L_x_39606:
[----:B------:R-:W-:Y:S05]  /*8440*/  BSYNC B0 ;  /* 0x0000000000007941 */ /* 0x000fea0003800000 */
.L_x_39605:
[----:B------:R-:W-:Y:S01]  /*8450*/  F2FP.F16.F32.PACK_AB R0, RZ, R0 ;  /* 0x00000000ff00723e */ /* 0x000fe200000000ff */
[----:B------:R-:W-:Y:S06]  /*8460*/  BRA `(.L_x_39542) ;  /* 0x0000000000647947 */ /* 0x000fec0003800000 */
.L_x_39580:
        /* <DEDUP_REMOVED lines=16> */
.L_x_39607:
[----:B------:R-:W-:Y:S01]  /*8570*/  PRMT R0, RZ, 0x7610, R0 ;  /* 0x00007610ff007816 */ /* 0x000fe20000000000 */
[----:B------:R-:W-:Y:S06]  /*8580*/  BRA `(.L_x_39542) ;  /* 0x00000000001c7947 */ /* 0x000fec0003800000 */
.L_x_39604:
[----:B------:R-:W2:Y:S02]  /*8590*/  LDG.E.64 R4, desc[UR36][R4.64] ;  /* 0x0000002404047981 */ /* 0x000ea4000c1e1b00 */
[----:B--2---:R-:W0:Y:S02]  /*85a0*/  I2F.U64 R0, R4 ;  /* 0x0000000400007312 */ /* 0x004e240000301000 */
[----:B0-----:R-:W-:Y:S01]  /*85b0*/  F2FP.F16.F32.PACK_AB R0, RZ, R0 ;  /* 0x00000000ff00723e */ /* 0x001fe200000000ff */
[----:B------:R-:W-:Y:S06]  /*85c0*/  BRA `(.L_x_39542) ;  /* 0x00000000000c7947 */ /* 0x000fec0003800000 */
.L_x_39603:
[----:B------:R-:W2:Y:S02]  /*85d0*/  LDG.E R4, desc[UR36][R4.64] ;  /* 0x0000002404047981 */ /* 0x000ea4000c1e1900 */
[----:B--2---:R-:W-:-:S04]  /*85e0*/  I2FP.F32.U32 R0, R4 ;  /* 0x0000000400007245 */ /* 0x004fc80000201000 */
[----:B------:R-:W-:-:S07]  /*85f0*/  F2FP.F16.F32.PACK_AB R0, RZ, R0 ;  /* 0x00000000ff00723e */ /* 0x000fce00000000ff */
.L_x_39542:
[----:B------:R-:W-:Y:S05]  /*8600*/  BSYNC B6 ;  /* 0x0000000000067941 */ /* 0x000fea0003800000 */
.L_x_39541:
[----:B------:R-:W0:Y:S01]  /*8610*/  S2R R24, SR_TID.X ;  /* 0x0000000000187919 */ /* 0x000e220000002100 */
[----:B------:R-:W-:Y:S01]  /*8620*/  BSSY B6, `(.L_x_39608) ;  /* 0x0000132000067945 */ /* 0x000fe20003800000 */
[C---:B0123--:R-:W-:Y:S01]  /*8630*/  VIADD R4, R24.reuse, 0x100 ;  /* 0x0000010018047836 */ /* 0x04ffe20000000000 */
[C---:B------:R-:W-:Y:S01]  /*8640*/  ISETP.GE.AND P3, PT, R24.reuse, R23, PT ;  /* 0x000000171800720c */ /* 0x040fe20003f66270 */
[----:B------:R-:W-:-:S03]  /*8650*/  VIADD R26, R24, 0x80 ;  /* 0x00000080181a7836 */ /* 0x000fc60000000000 */
[-C--:B------:R-:W-:Y:S01]  /*8660*/  ISETP.GE.AND P1, PT, R4, R23.reuse, PT ;  /* 0x000000170400720c */ /* 0x080fe20003f26270 */
[----:B------:R-:W-:Y:S01]  /*8670*/  VIADD R4, R24, 0x180 ;  /* 0x0000018018047836 */ /* 0x000fe20000000000 */
[----:B------:R-:W-:-:S04]  /*8680*/  ISETP.GE.AND P0, PT, R26, R23, PT ;  /* 0x000000171a00720c */ /* 0x000fc80003f06270 */
[----:B------:R-:W-:-:S03]  /*8690*/  ISETP.GE.AND P2, PT, R4, R23, PT ;  /* 0x000000170400720c */ /* 0x000fc60003f46270 */
[----:B-----5:R-:W-:-:S04]  /*86a0*/  @!P3 HADD2.F32 R3, -RZ, R19.H0_H0 ;  /* 0x20000013ff03b230 */ /* 0x020fc80000004100 */
[----:B------:R-:W-:Y:S02]  /*86b0*/  @!P1 HADD2.F32 R4, -RZ, R2.H0_H0 ;  /* 0x20000002ff049230 */ /* 0x000fe40000004100 */
[----:B------:R-:W0:Y:S01]  /*86c0*/  @!P3 MUFU.LG2 R3, R3 ;  /* 0x000000030003b308 */ /* 0x000e220000000c00 */
[----:B------:R-:W-:Y:S02]  /*86d0*/  @!P0 HADD2.F32 R22, -RZ, R22.H0_H0 ;  /* 0x20000016ff168230 */ /* 0x000fe40000004100 */
[----:B------:R-:W-:Y:S02]  /*86e0*/  @!P3 HADD2.F32 R2, -RZ, R18.H0_H0 ;  /* 0x20000012ff02b230 */ /* 0x000fe40000004100 */
[----:B------:R-:W-:Y:S02]  /*86f0*/  @!P2 HADD2.F32 R16, -RZ, R16.H0_H0 ;  /* 0x20000010ff10a230 */ /* 0x000fe40000004100 */
[----:B------:R-:W-:Y:S01]  /*8700*/  @!P1 HADD2.F32 R27, -RZ, R27.H0_H0 ;  /* 0x2000001bff1b9230 */ /* 0x000fe20000004100 */
[----:B------:R-:W1:Y:S08]  /*8710*/  @!P1 MUFU.LG2 R4, R4 ;  /* 0x0000000400049308 */ /* 0x000e700000000c00 */
[----:B------:R-:W2:Y:S01]  /*8720*/  @!P2 MUFU.LG2 R16, R16 ;  /* 0x000000100010a308 */ /* 0x000ea20000000c00 */
[----:B0-----:R-:W-:Y:S01]  /*8730*/  @!P3 FMUL.FTZ R2, R2, R3 ;  /* 0x000000030202b220 */ /* 0x001fe20000410000 */
[----:B------:R-:W-:-:S06]  /*8740*/  @!P2 HADD2.F32 R3, -RZ, R0.H0_H0 ;  /* 0x20000000ff03a230 */ /* 0x000fcc0000004100 */
[----:B------:R-:W0:Y:S01]  /*8750*/  @!P0 MUFU.LG2 R22, R22 ;  /* 0x0000001600168308 */ /* 0x000e220000000c00 */
[----:B-1----:R-:W-:-:S07]  /*8760*/  @!P1 FMUL.FTZ R27, R27, R4 ;  /* 0x000000041b1b9220 */ /* 0x002fce0000410000 */
[----:B------:R-:W1:Y:S01]  /*8770*/  @!P3 MUFU.EX2 R2, R2 ;  /* 0x000000020002b308 */ /* 0x000e620000000800 */
[----:B--2---:R-:W-:Y:S01]  /*8780*/  @!P2 FMUL.FTZ R4, R3, R16 ;  /* 0x000000100304a220 */ /* 0x004fe20000410000 */
[----:B------:R-:W-:Y:S01]  /*8790*/  @!P0 HADD2.F32 R3, -RZ, R17.H0_H0 ;  /* 0x20000011ff038230 */ /* 0x000fe20000004100 */
[----:B------:R-:W2:Y:S05]  /*87a0*/  LDC.U8 R16, c[0x0][0x248] ;  /* 0x00009200ff107b82 */ /* 0x000eaa0000000000 */
[----:B------:R-:W3:Y:S01]  /*87b0*/  @!P1 MUFU.EX2 R27, R27 ;  /* 0x0000001b001b9308 */ /* 0x000ee20000000800 */
[----:B0-----:R-:W-:-:S07]  /*87c0*/  @!P0 FMUL.FTZ R3, R3, R22 ;  /* 0x0000001603038220 */ /* 0x001fce0000410000 */
[----:B------:R-:W0:Y:S01]  /*87d0*/  @!P2 MUFU.EX2 R4, R4 ;  /* 0x000000040004a308 */ /* 0x000e220000000800 */
[----:B-1----:R-:W-:-:S07]  /*87e0*/  @!P3 F2FP.F16.F32.PACK_AB R0, RZ, R2 ;  /* 0x00000002ff00b23e */ /* 0x002fce00000000ff */
[----:B------:R-:W1:Y:S01]  /*87f0*/  @!P0 MUFU.EX2 R3, R3 ;  /* 0x0000000300038308 */ /* 0x000e620000000800 */
[----:B---3--:R-:W-:Y:S02]  /*8800*/  @!P1 F2FP.F16.F32.PACK_AB R18, RZ, R27 ;  /* 0x0000001bff12923e */ /* 0x008fe400000000ff */
[----:B0-----:R-:W-:Y:S02]  /*8810*/  @!P2 F2FP.F16.F32.PACK_AB R17, RZ, R4 ;  /* 0x00000004ff11a23e */ /* 0x001fe400000000ff */
[----:B-1----:R-:W-:Y:S01]  /*8820*/  @!P0 F2FP.F16.F32.PACK_AB R19, RZ, R3 ;  /* 0x00000003ff13823e */ /* 0x002fe200000000ff */
[----:B------:R-:W-:Y:S06]  /*8830*/  @P3 BRA `(.L_x_39609) ;  /* 0x0000001000403947 */ /* 0x000fec0003800000 */
[----:B------:R-:W0:Y:S01]  /*8840*/  LDC.64 R2, c[0x0][0x220] ;  /* 0x00008800ff027b82 */ /* 0x000e220000000a00 */
        /* <DEDUP_REMOVED lines=21> */
.L_x_39613:
[----:B------:R-:W-:Y:S02]  /*89a0*/  HADD2.F32 R5, -RZ, R0.H0_H0 ;  /* 0x20000000ff057230 */ /* 0x000fe40000004100 */
[----:B------:R-:W-:-:S04]  /*89b0*/  IMAD.MOV.U32 R24, RZ, RZ, R26 ;  /* 0x000000ffff187224 */ /* 0x000fc800078e001a */
[----:B------:R-:W0:Y:S02]  /*89c0*/  F2I.S64.TRUNC R4, R5 ;  /* 0x0000000500047311 */ /* 0x000e24000020d900 */
[----:B0-----:R0:W-:Y:S01]  /*89d0*/  STG.E.U8 desc[UR36][R2.64], R4 ;  /* 0x0000000402007986 */ /* 0x0011e2000c101124 */
[----:B------:R-:W-:Y:S05]  /*89e0*/  BRA `(.L_x_39609) ;  /* 0x0000000c00d47947 */ /* 0x000fea0003800000 */
.L_x_39612:
        /* <DEDUP_REMOVED lines=11> */
.L_x_39616:
[----:B------:R-:W-:Y:S02]  /*8aa0*/  HADD2.F32 R0, -RZ, R0.H0_H0 ;  /* 0x20000000ff007230 */ /* 0x000fe40000004100 */
[----:B------:R-:W-:Y:S02]  /*8ab0*/  IMAD.MOV.U32 R24, RZ, RZ, R26 ;  /* 0x000000ffff187224 */ /* 0x000fe400078e001a */
[----:B------:R-:W0:Y:S02]  /*8ac0*/  F2I.FTZ.TRUNC.NTZ R5, R0 ;  /* 0x0000000000057305 */ /* 0x000e24000021f100 */
[----:B0-----:R0:W-:Y:S01]  /*8ad0*/  STG.E desc[UR36][R2.64], R5 ;  /* 0x0000000502007986 */ /* 0x0011e2000c101924 */
[----:B------:R-:W-:Y:S05]  /*8ae0*/  BRA `(.L_x_39609) ;  /* 0x0000000c00947947 */ /* 0x000fea0003800000 */
.L_x_39615:
[----:B------:R-:W-:Y:S02]  /*8af0*/  HADD2.F32 R0, -RZ, R0.H0_H0 ;  /* 0x20000000ff007230 */ /* 0x000fe40000004100 */
[----:B------:R-:W-:Y:S02]  /*8b00*/  IMAD.MOV.U32 R24, RZ, RZ, R26 ;  /* 0x000000ffff187224 */ /* 0x000fe400078e001a */
[----:B------:R-:W0:Y:S02]  /*8b10*/  F2I.FTZ.TRUNC.NTZ R5, R0 ;  /* 0x0000000000057305 */ /* 0x000e24000021f100 */
[----:B0-----:R0:W-:Y:S01]  /*8b20*/  STG.E.U16 desc[UR36][R2.64], R5 ;  /* 0x0000000502007986 */ /* 0x0011e2000c101524 */
[----:B------:R-:W-:Y:S05]  /*8b30*/  BRA `(.L_x_39609) ;  /* 0x0000000c00807947 */ /* 0x000fea0003800000 */
.L_x_39611:
        /* <DEDUP_REMOVED lines=10> */
.L_x_39618:
[----:B------:R0:W-:Y:S01]  /*8be0*/  STG.E.U16 desc[UR36][R2.64], R0 ;  /* 0x0000000002007986 */ /* 0x0001e2000c101524 */
[----:B------:R-:W-:Y:S01]  /*8bf0*/  IMAD.MOV.U32 R24, RZ, RZ, R26 ;  /* 0x000000ffff187224 */ /* 0x000fe200078e001a */
[----:B------:R-:W-:Y:S06]  /*8c00*/  BRA `(.L_x_39609) ;  /* 0x0000000c004c7947 */ /* 0x000fec0003800000 */
.L_x_39617:
        /* <DEDUP_REMOVED lines=11> */
.L_x_39620:
[----:B------:R-:W-:Y:S02]  /*8cc0*/  HADD2.F32 R0, -RZ, R0.H0_H0 ;  /* 0x20000000ff007230 */ /* 0x000fe40000004100 */
[----:B------:R-:W-:-:S03]  /*8cd0*/  IMAD.MOV.U32 R24, RZ, RZ, R26 ;  /* 0x000000ffff187224 */ /* 0x000fc600078e001a */
[----:B------:R-:W-:-:S04]  /*8ce0*/  F2FP.F16.F32.PACK_AB R0, RZ, R0 ;  /* 0x00000000ff00723e */ /* 0x000fc800000000ff */
[----:B------:R-:W-:-:S05]  /*8cf0*/  PRMT R0, R0, 0x5410, RZ ;  /* 0x0000541000007816 */ /* 0x000fca00000000ff */
[----:B------:R4:W-:Y:S01]  /*8d00*/  STG.E desc[UR36][R2.64], R0 ;  /* 0x0000000002007986 */ /* 0x0009e2000c101924 */
[----:B------:R-:W-:Y:S05]  /*8d10*/  BRA `(.L_x_39609) ;  /* 0x0000000c00087947 */ /* 0x000fea0003800000 */
.L_x_39619:
[----:B------:R-:W-:Y:S02]  /*8d20*/  HADD2.F32 R4, -RZ, R0.H0_H0 ;  /* 0x20000000ff047230 */ /* 0x000fe40000004100 */
[----:B------:R-:W-:-:S03]  /*8d30*/  IMAD.MOV.U32 R24, RZ, RZ, R26 ;  /* 0x000000ffff187224 */ /* 0x000fc600078e001a */
[----:B------:R-:W-:-:S06]  /*8d40*/  FMUL.FTZ R4, R4, 1 ;  /* 0x3f80000004047820 */ /* 0x000fcc0000410000 */
[----:B------:R-:W0:Y:S02]  /*8d50*/  F2F.F64.F32 R4, R4 ;  /* 0x0000000400047310 */ /* 0x000e240000201800 */
[----:B0-----:R0:W-:Y:S01]  /*8d60*/  STG.E.64 desc[UR36][R2.64], R4 ;  /* 0x0000000402007986 */ /* 0x0011e2000c101b24 */
[----:B------:R-:W-:Y:S05]  /*8d70*/  BRA `(.L_x_39609) ;  /* 0x0000000800f07947 */ /* 0x000fea0003800000 */
.L_x_39610:
        /* <DEDUP_REMOVED lines=14> */
.L_x_39623:
[----:B------:R-:W-:Y:S01]  /*8e60*/  HADD2.F32 R0, -RZ, R0.H0_H0 ;  /* 0x20000000ff007230 */ /* 0x000fe20000004100 */
[----:B------:R-:W-:Y:S01]  /*8e70*/  CS2R R6, SRZ ;  /* 0x0000000000067805 */ /* 0x000fe2000001ff00 */
[----:B------:R-:W-:-:S03]  /*8e80*/  IMAD.MOV.U32 R24, RZ, RZ, R26 ;  /* 0x000000ffff187224 */ /* 0x000fc600078e001a */
[----:B------:R-:W-:-:S04]  /*8e90*/  FMUL.FTZ R0, R0, 1 ;  /* 0x3f80000000007820 */ /* 0x000fc80000410000 */
[----:B------:R-:W0:Y:S02]  /*8ea0*/  F2F.F64.F32 R4, R0 ;  /* 0x0000000000047310 */ /* 0x000e240000201800 */
[----:B0-----:R0:W-:Y:S01]  /*8eb0*/  STG.E.128 desc[UR36][R2.64], R4 ;  /* 0x0000000402007986 */ /* 0x0011e2000c101d24 */
[----:B------:R-:W-:Y:S05]  /*8ec0*/  BRA `(.L_x_39609) ;  /* 0x00000008009c7947 */ /* 0x000fea0003800000 */
.L_x_39622:
        /* <DEDUP_REMOVED lines=21> */
.L_x_39627:
[----:B------:R-:W-:Y:S05]  /*9020*/  BSYNC B0 ;  /* 0x0000000000007941 */ /* 0x000fea0003800000 */
.L_x_39626:
[----:B------:R-:W-:Y:S01]  /*9030*/  LOP3.LUT R5, R0, R5, RZ, 0xfc, !PT ;  /* 0x0000000500057212 */ /* 0x000fe200078efcff */
[----:B------:R-:W-:-:S04]  /*9040*/  IMAD.MOV.U32 R24, RZ, RZ, R26 ;  /* 0x000000ffff187224 */ /* 0x000fc800078e001a */
[----:B------:R0:W-:Y:S01]  /*9050*/  STG.E.U8 desc[UR36][R2.64], R5 ;  /* 0x0000000502007986 */ /* 0x0001e2000c101124 */
[----:B------:R-:W-:Y:S05]  /*9060*/  BRA `(.L_x_39609) ;  /* 0x0000000800347947 */ /* 0x000fea0003800000 */
.L_x_39625:
        /* <DEDUP_REMOVED lines=13> */
.L_x_39629:
[----:B------:R-:W-:Y:S01]  /*9140*/  IMAD.MOV.U32 R0, RZ, RZ, 0x7f ;  /* 0x0000007fff007424 */ /* 0x000fe200078e00ff */
[----:B------:R-:W-:-:S04]  /*9150*/  ISETP.GT.U32.AND P0, PT, R4, 0x7f800000, PT ;  /* 0x7f8000000400780c */ /* 0x000fc80003f04070 */
[----:B------:R-:W-:-:S09]  /*9160*/  SEL R0, R0, 0x7c, P0 ;  /* 0x0000007c00007807 */ /* 0x000fd20000000000 */
.L_x_39630:
[----:B------:R-:W-:Y:S05]  /*9170*/  BSYNC B0 ;  /* 0x0000000000007941 */ /* 0x000fea0003800000 */
.L_x_39628:
[----:B------:R-:W-:Y:S01]  /*9180*/  LOP3.LUT R4, R5, 0x80000000, RZ, 0xc0, !PT ;  /* 0x8000000005047812 */ /* 0x000fe200078ec0ff */
[----:B------:R-:W-:-:S03]  /*9190*/  IMAD.MOV.U32 R24, RZ, RZ, R26 ;  /* 0x000000ffff187224 */ /* 0x000fc600078e001a */
[----:B------:R-:W-:-:S04]  /*91a0*/  SHF.R.U32.HI R5, RZ, 0x18, R4 ;  /* 0x00000018ff057819 */ /* 0x000fc80000011604 */
[----:B------:R-:W-:-:S05]  /*91b0*/  LOP3.LUT R5, R0, R5, RZ, 0xfc, !PT ;  /* 0x0000000500057212 */ /* 0x000fca00078efcff */
[----:B------:R0:W-:Y:S01]  /*91c0*/  STG.E.U8 desc[UR36][R2.64], R5 ;  /* 0x0000000502007986 */ /* 0x0001e2000c101124 */
[----:B------:R-:W-:Y:S05]  /*91d0*/  BRA `(.L_x_39609) ;  /* 0x0000000400d87947 */ /* 0x000fea0003800000 */
.L_x_39624:
[----:B------:R-:W-:Y:S02]  /*91e0*/  HADD2.F32 R0, -RZ, R0.H0_H0 ;  /* 0x20000000ff007230 */ /* 0x000fe40000004100 */
[----:B------:R-:W-:-:S03]  /*91f0*/  IMAD.MOV.U32 R24, RZ, RZ, R26 ;  /* 0x000000ffff187224 */ /* 0x000fc600078e001a */
[----:B------:R-:W-:-:S05]  /*9200*/  F2FP.BF16.F32.PACK_AB R0, RZ, R0 ;  /* 0x00000000ff00723e */ /* 0x000fca00000010ff */
[----:B------:R0:W-:Y:S01]  /*9210*/  STG.E.U16 desc[UR36][R2.64], R0 ;  /* 0x0000000002007986 */ /* 0x0001e2000c101524 */
[----:B------:R-:W-:Y:S05]  /*9220*/  BRA `(.L_x_39609) ;  /* 0x0000000400c47947 */ /* 0x000fea0003800000 */
.L_x_39621:
        /* <DEDUP_REMOVED lines=13> */
.L_x_39633:
        /* <DEDUP_REMOVED lines=17> */
.L_x_39636:
[----:B------:R-:W-:-:S04]  /*9410*/  LOP3.LUT R0, R7, 0x80000000, RZ, 0xc0, !PT ;  /* 0x8000000007007812 */ /* 0x000fc800078ec0ff */
[----:B------:R-:W-:-:S04]  /*9420*/  SHF.R.U32.HI R5, RZ, 0x18, R0 ;  /* 0x00000018ff057819 */ /* 0x000fc80000011600 */
[----:B------:R-:W-:-:S04]  /*9430*/  LOP3.LUT R4, R4, R5, RZ, 0xfc, !PT ;  /* 0x0000000504047212 */ /* 0x000fc800078efcff */
[----:B------:R-:W-:-:S07]  /*9440*/  PRMT R0, R4, 0x7610, R0 ;  /* 0x0000761004007816 */ /* 0x000fce0000000000 */
.L_x_39635:
[----:B------:R-:W-:Y:S05]  /*9450*/  BSYNC B0 ;  /* 0x0000000000007941 */ /* 0x000fea0003800000 */
.L_x_39634:
[----:B------:R0:W-:Y:S01]  /*9460*/  STG.E.U8 desc[UR36][R2.64], R0 ;  /* 0x0000000002007986 */ /* 0x0001e2000c101124 */
[----:B------:R-:W-:Y:S01]  /*9470*/  IMAD.MOV.U32 R24, RZ, RZ, R26 ;  /* 0x000000ffff187224 */ /* 0x000fe200078e001a */
[----:B------:R-:W-:Y:S06]  /*9480*/  BRA `(.L_x_39609) ;  /* 0x00000004002c7947 */ /* 0x000fec0003800000 */
.L_x_39632:
        /* <DEDUP_REMOVED lines=17> */
.L_x_39639:
[----:B------:R-:W-:-:S04]  /*95a0*/  LOP3.LUT R0, R7, 0x80000000, RZ, 0xc0, !PT ;  /* 0x8000000007007812 */ /* 0x000fc800078ec0ff */
[----:B------:R-:W-:-:S04]  /*95b0*/  SHF.R.U32.HI R5, RZ, 0x18, R0 ;  /* 0x00000018ff057819 */ /* 0x000fc80000011600 */
[----:B------:R-:W-:-:S04]  /*95c0*/  LOP3.LUT R4, R4, R5, RZ, 0xfc, !PT ;  /* 0x0000000504047212 */ /* 0x000fc800078efcff */
[----:B------:R-:W-:-:S07]  /*95d0*/  PRMT R0, R4, 0x7610, R0 ;  /* 0x0000761004007816 */ /* 0x000fce0000000000 */
.L_x_39638:
[----:B------:R-:W-:Y:S05]  /*95e0*/  BSYNC B0 ;  /* 0x0000000000007941 */ /* 0x000fea0003800000 */
.L_x_39637:
[----:B------:R0:W-:Y:S01]  /*95f0*/  STG.E.U8 desc[UR36][R2.64], R0 ;  /* 0x0000000002007986 */ /* 0x0001e2000c101124 */
[----:B------:R-:W-:Y:S01]  /*9600*/  IMAD.MOV.U32 R24, RZ, RZ, R26 ;  /* 0x000000ffff187224 */ /* 0x000fe200078e001a */
[----:B------:R-:W-:Y:S06]  /*9610*/  BRA `(.L_x_39609) ;  /* 0x0000000000c87947 */ /* 0x000fec0003800000 */
.L_x_39631:
        /* <DEDUP_REMOVED lines=23> */
.L_x_39614:
        /* <DEDUP_REMOVED lines=16> */
.L_x_39642:
[----:B------:R-:W-:Y:S01]  /*9890*/  IMAD.MOV.U32 R24, RZ, RZ, R26 ;  /* 0x000000ffff187224 */ /* 0x000fe200078e001a */
[----:B------:R-:W-:Y:S06]  /*98a0*/  BRA `(.L_x_39609) ;  /* 0x0000000000247947 */ /* 0x000fec0003800000 */
.L_x_39641:
[----:B------:R-:W-:Y:S02]  /*98b0*/  HADD2.F32 R4, -RZ, R0.H0_H0 ;  /* 0x20000000ff047230 */ /* 0x000fe40000004100 */
[----:B------:R-:W-:-:S04]  /*98c0*/  IMAD.MOV.U32 R24, RZ, RZ, R26 ;  /* 0x000000ffff187224 */ /* 0x000fc800078e001a */
[----:B------:R-:W0:Y:S02]  /*98d0*/  F2I.U64.TRUNC R4, R4 ;  /* 0x0000000400047311 */ /* 0x000e24000020d800 */
[----:B0-----:R0:W-:Y:S01]  /*98e0*/  STG.E.64 desc[UR36][R2.64], R4 ;  /* 0x0000000402007986 */ /* 0x0011e2000c101b24 */
[----:B------:R-:W-:Y:S05]  /*98f0*/  BRA `(.L_x_39609) ;  /* 0x0000000000107947 */ /* 0x000fea0003800000 */
.L_x_39640:
[----:B------:R-:W-:Y:S02]  /*9900*/  HADD2.F32 R0, -RZ, R0.H0_H0 ;  /* 0x20000000ff007230 */ /* 0x000fe40000004100 */
[----:B------:R-:W-:Y:S02]  /*9910*/  IMAD.MOV.U32 R24, RZ, RZ, R26 ;  /* 0x000000ffff187224 */ /* 0x000fe400078e001a */
[----:B------:R-:W0:Y:S02]  /*9920*/  F2I.FTZ.U32.TRUNC.NTZ R5, R0 ;  /* 0x0000000000057305 */ /* 0x000e24000021f000 */
[----:B0-----:R0:W-:Y:S03]  /*9930*/  STG.E desc[UR36][R2.64], R5 ;  /* 0x0000000502007986 */ /* 0x0011e6000c101924 */
.L_x_39609:
[----:B------:R-:W-:Y:S05]  /*9940*/  BSYNC B6 ;  /* 0x0000000000067941 */ /* 0x000fea0003800000 */
.L_x_39608:
[----:B------:R-:W-:Y:S01]  /*9950*/  ISETP.GE.AND P0, PT, R24, R23, PT ;  /* 0x000000171800720c */ /* 0x000fe20003f06270 */
[----:B------:R-:W-:-:S12]  /*9960*/  BSSY B6, `(.L_x_39643) ;  /* 0x00001fc000067945 */ /* 0x000fd80003800000 */
        /* <DEDUP_REMOVED lines=23> */
.L_x_39648:
[----:B------:R-:W-:-:S06]  /*9ae0*/  HADD2.F32 R5, -RZ, R19.H0_H0 ;  /* 0x20000013ff057230 */ /* 0x000fcc0000004100 */
[----:B------:R-:W0:Y:S02]  /*9af0*/  F2I.S64.TRUNC R4, R5 ;  /* 0x0000000500047311 */ /* 0x000e24000020d900 */
[----:B0-----:R0:W-:Y:S01]  /*9b00*/  STG.E.U8 desc[UR36][R2.64], R4 ;  /* 0x0000000402007986 */ /* 0x0011e2000c101124 */
[----:B------:R-:W-:Y:S05]  /*9b10*/  BRA `(.L_x_39650) ;  /* 0x0000000c00847947 */ /* 0x000fea0003800000 */
.L_x_39647:
        /* <DEDUP_REMOVED lines=10> */
.L_x_39652:
[----:B------:R-:W-:-:S06]  /*9bc0*/  HADD2.F32 R19, -RZ, R19.H0_H0 ;  /* 0x20000013ff137230 */ /* 0x000fcc0000004100 */
[----:B------:R-:W0:Y:S02]  /*9bd0*/  F2I.FTZ.TRUNC.NTZ R19, R19 ;  /* 0x0000001300137305 */ /* 0x000e24000021f100 */
[----:B0-----:R0:W-:Y:S01]  /*9be0*/  STG.E desc[UR36][R2.64], R19 ;  /* 0x0000001302007986 */ /* 0x0011e2000c101924 */
[----:B------:R-:W-:Y:S05]  /*9bf0*/  BRA `(.L_x_39650) ;  /* 0x0000000c004c7947 */ /* 0x000fea0003800000 */
.L_x_39651:
[----:B------:R-:W-:-:S06]  /*9c00*/  HADD2.F32 R19, -RZ, R19.H0_H0 ;  /* 0x20000013ff137230 */ /* 0x000fcc0000004100 */
[----:B------:R-:W0:Y:S02]  /*9c10*/  F2I.FTZ.TRUNC.NTZ R19, R19 ;  /* 0x0000001300137305 */ /* 0x000e24000021f100 */
[----:B0-----:R0:W-:Y:S01]  /*9c20*/  STG.E.U16 desc[UR36][R2.64], R19 ;  /* 0x0000001302007986 */ /* 0x0011e2000c101524 */
[----:B------:R-:W-:Y:S05]  /*9c30*/  BRA `(.L_x_39650) ;  /* 0x0000000c003c7947 */ /* 0x000fea0003800000 */
.L_x_39646:
        /* <DEDUP_REMOVED lines=9> */
.L_x_39654:
[----:B------:R0:W-:Y:S01]  /*9cd0*/  STG.E.U16 desc[UR36][R2.64], R19 ;  /* 0x0000001302007986 */ /* 0x0001e2000c101524 */
[----:B------:R-:W-:Y:S05]  /*9ce0*/  BRA `(.L_x_39650) ;  /* 0x0000000c00107947 */ /* 0x000fea0003800000 */
.L_x_39653:
        /* <DEDUP_REMOVED lines=10> */
.L_x_39656:
[----:B------:R-:W-:-:S05]  /*9d90*/  HADD2.F32 R0, -RZ, R19.H0_H0 ;  /* 0x20000013ff007230 */ /* 0x000fca0000004100 */
[----:B------:R-:W-:-:S04]  /*9da0*/  F2FP.F16.F32.PACK_AB R0, RZ, R0 ;  /* 0x00000000ff00723e */ /* 0x000fc800000000ff */
[----:B------:R-:W-:-:S05]  /*9db0*/  PRMT R0, R0, 0x5410, RZ ;  /* 0x0000541000007816 */ /* 0x000fca00000000ff */
[----:B------:R3:W-:Y:S01]  /*9dc0*/  STG.E desc[UR36][R2.64], R0 ;  /* 0x0000000002007986 */ /* 0x0007e2000c101924 */
[----:B------:R-:W-:Y:S05]  /*9dd0*/  BRA `(.L_x_39650) ;  /* 0x0000000800d47947 */ /* 0x000fea0003800000 */
.L_x_39655:
[----:B------:R-:W-:-:S05]  /*9de0*/  HADD2.F32 R4, -RZ, R19.H0_H0 ;  /* 0x20000013ff047230 */ /* 0x000fca0000004100 */
[----:B------:R-:W-:-:S06]  /*9df0*/  FMUL.FTZ R4, R4, 1 ;  /* 0x3f80000004047820 */ /* 0x000fcc0000410000 */
[----:B------:R-:W0:Y:S02]  /*9e00*/  F2F.F64.F32 R4, R4 ;  /* 0x0000000400047310 */ /* 0x000e240000201800 */
[----:B0-----:R4:W-:Y:S01]  /*9e10*/  STG.E.64 desc[UR36][R2.64], R4 ;  /* 0x0000000402007986 */ /* 0x0019e2000c101b24 */
[----:B------:R-:W-:Y:S05]  /*9e20*/  BRA `(.L_x_39650) ;  /* 0x0000000800c07947 */ /* 0x000fea0003800000 */
.L_x_39645:
        /* <DEDUP_REMOVED lines=13> */
.L_x_39659:
[----:B------:R-:W-:Y:S01]  /*9f00*/  HADD2.F32 R19, -RZ, R19.H0_H0 ;  /* 0x20000013ff137230 */ /* 0x000fe20000004100 */
[----:B------:R-:W-:-:S04]  /*9f10*/  CS2R R6, SRZ ;  /* 0x0000000000067805 */ /* 0x000fc8000001ff00 */
[----:B------:R-:W-:-:S06]  /*9f20*/  FMUL.FTZ R4, R19, 1 ;  /* 0x3f80000013047820 */ /* 0x000fcc0000410000 */
[----:B------:R-:W0:Y:S02]  /*9f30*/  F2F.F64.F32 R4, R4 ;  /* 0x0000000400047310 */ /* 0x000e240000201800 */
[----:B0-----:R0:W-:Y:S01]  /*9f40*/  STG.E.128 desc[UR36][R2.64], R4 ;  /* 0x0000000402007986 */ /* 0x0011e2000c101d24 */
[----:B------:R-:W-:Y:S05]  /*9f50*/  BRA `(.L_x_39650) ;  /* 0x0000000800747947 */ /* 0x000fea0003800000 */
.L_x_39658:
        /* <DEDUP_REMOVED lines=21> */
.L_x_39663:
[----:B------:R-:W-:Y:S05]  /*a0b0*/  BSYNC B0 ;  /* 0x0000000000007941 */ /* 0x000fea0003800000 */
.L_x_39662:
[----:B------:R-:W-:-:S05]  /*a0c0*/  LOP3.LUT R5, R0, R5, RZ, 0xfc, !PT ;  /* 0x0000000500057212 */ /* 0x000fca00078efcff */
[----:B------:R0:W-:Y:S01]  /*a0d0*/  STG.E.U8 desc[UR36][R2.64], R5 ;  /* 0x0000000502007986 */ /* 0x0001e2000c101124 */
[----:B------:R-:W-:Y:S05]  /*a0e0*/  BRA `(.L_x_39650) ;  /* 0x0000000800107947 */ /* 0x000fea0003800000 */
.L_x_39661:
        /* <DEDUP_REMOVED lines=13> */
.L_x_39665:
[----:B------:R-:W-:Y:S01]  /*a1c0*/  IMAD.MOV.U32 R0, RZ, RZ, 0x7f ;  /* 0x0000007fff007424 */ /* 0x000fe200078e00ff */
[----:B------:R-:W-:-:S04]  /*a1d0*/  ISETP.GT.U32.AND P0, PT, R4, 0x7f800000, PT ;  /* 0x7f8000000400780c */ /* 0x000fc80003f04070 */
[----:B------:R-:W-:-:S09]  /*a1e0*/  SEL R0, R0, 0x7c, P0 ;  /* 0x0000007c00007807 */ /* 0x000fd20000000000 */
.L_x_39666:
[----:B------:R-:W-:Y:S05]  /*a1f0*/  BSYNC B0 ;  /* 0x0000000000007941 */ /* 0x000fea0003800000 */
.L_x_39664:
[----:B------:R-:W-:-:S04]  /*a200*/  LOP3.LUT R4, R19, 0x80000000, RZ, 0xc0, !PT ;  /* 0x8000000013047812 */ /* 0x000fc800078ec0ff */
[----:B------:R-:W-:-:S04]  /*a210*/  SHF.R.U32.HI R5, RZ, 0x18, R4 ;  /* 0x00000018ff057819 */ /* 0x000fc80000011604 */
[----:B------:R-:W-:-:S05]  /*a220*/  LOP3.LUT R5, R0, R5, RZ, 0xfc, !PT ;  /* 0x0000000500057212 */ /* 0x000fca00078efcff */
[----:B------:R0:W-:Y:S01]  /*a230*/  STG.E.U8 desc[UR36][R2.64], R5 ;  /* 0x0000000502007986 */ /* 0x0001e2000c101124 */
[----:B------:R-:W-:Y:S05]  /*a240*/  BRA `(.L_x_39650) ;  /* 0x0000000400b87947 */ /* 0x000fea0003800000 */
.L_x_39660:
[----:B------:R-:W-:-:S05]  /*a250*/  HADD2.F32 R0, -RZ, R19.H0_H0 ;  /* 0x20000013ff007230 */ /* 0x000fca0000004100 */
[----:B------:R-:W-:-:S05]  /*a260*/  F2FP.BF16.F32.PACK_AB R0, RZ, R0 ;  /* 0x00000000ff00723e */ /* 0x000fca00000010ff */
[----:B------:R0:W-:Y:S01]  /*a270*/  STG.E.U16 desc[UR36][R2.64], R0 ;  /* 0x0000000002007986 */ /* 0x0001e2000c101524 */
[----:B------:R-:W-:Y:S05]  /*a280*/  BRA `(.L_x_39650) ;  /* 0x0000000400a87947 */ /* 0x000fea0003800000 */
.L_x_39657:
        /* <DEDUP_REMOVED lines=12> */
.L_x_39669:
        /* <DEDUP_REMOVED lines=17> */
.L_x_39672:
[----:B------:R-:W-:-:S04]  /*a460*/  LOP3.LUT R0, R19, 0x80000000, RZ, 0xc0, !PT ;  /* 0x8000000013007812 */ /* 0x000fc800078ec0ff */
[----:B------:R-:W-:-:S04]  /*a470*/  SHF.R.U32.HI R5, RZ, 0x18, R0 ;  /* 0x00000018ff057819 */ /* 0x000fc80000011600 */
[----:B------:R-:W-:-:S04]  /*a480*/  LOP3.LUT R4, R4, R5, RZ, 0xfc, !PT ;  /* 0x0000000504047212 */ /* 0x000fc800078efcff */
[----:B------:R-:W-:-:S07]  /*a490*/  PRMT R0, R4, 0x7610, R0 ;  /* 0x0000761004007816 */ /* 0x000fce0000000000 */
.L_x_39671:
[----:B------:R-:W-:Y:S05]  /*a4a0*/  BSYNC B0 ;  /* 0x0000000000007941 */ /* 0x000fea0003800000 */
.L_x_39670:
[----:B------:R0:W-:Y:S01]  /*a4b0*/  STG.E.U8 desc[UR36][R2.64], R0 ;  /* 0x0000000002007986 */ /* 0x0001e2000c101124 */
[----:B------:R-:W-:Y:S05]  /*a4c0*/  BRA `(.L_x_39650) ;  /* 0x0000000400187947 */ /* 0x000fea0003800000 */
.L_x_39668:
        /* <DEDUP_REMOVED lines=17> */
.L_x_39675:
[----:B------:R-:W-:-:S04]  /*a5e0*/  LOP3.LUT R0, R19, 0x80000000, RZ, 0xc0, !PT ;  /* 0x8000000013007812 */ /* 0x000fc800078ec0ff */
[----:B------:R-:W-:-:S04]  /*a5f0*/  SHF.R.U32.HI R5, RZ, 0x18, R0 ;  /* 0x00000018ff057819 */ /* 0x000fc80000011600 */
[----:B------:R-:W-:-:S04]  /*a600*/  LOP3.LUT R4, R4, R5, RZ, 0xfc, !PT ;  /* 0x0000000504047212 */ /* 0x000fc800078efcff */
[----:B------:R-:W-:-:S07]  /*a610*/  PRMT R0, R4, 0x7610, R0 ;  /* 0x0000761004007816 */ /* 0x000fce0000000000 */
.L_x_39674:
[----:B------:R-:W-:Y:S05]  /*a620*/  BSYNC B0 ;  /* 0x0000000000007941 */ /* 0x000fea0003800000 */
.L_x_39673:
[----:B------:R0:W-:Y:S01]  /*a630*/  STG.E.U8 desc[UR36][R2.64], R0 ;  /* 0x0000000002007986 */ /* 0x0001e2000c101124 */
[----:B------:R-:W-:Y:S05]  /*a640*/  BRA `(.L_x_39650) ;  /* 0x0000000000b87947 */ /* 0x000fea0003800000 */
.L_x_39667:
        /* <DEDUP_REMOVED lines=22> */
.L_x_39649:
        /* <DEDUP_REMOVED lines=16> */
.L_x_39678:
[----:B------:R-:W-:Y:S05]  /*a8b0*/  BRA `(.L_x_39650) ;  /* 0x00000000001c7947 */ /* 0x000fea0003800000 */
.L_x_39677:
[----:B------:R-:W-:-:S06]  /*a8c0*/  HADD2.F32 R4, -RZ, R19.H0_H0 ;  /* 0x20000013ff047230 */ /* 0x000fcc0000004100 */
[----:B------:R-:W0:Y:S02]  /*a8d0*/  F2I.U64.TRUNC R4, R4 ;  /* 0x0000000400047311 */ /* 0x000e24000020d800 */
[----:B0-----:R0:W-:Y:S01]  /*a8e0*/  STG.E.64 desc[UR36][R2.64], R4 ;  /* 0x0000000402007986 */ /* 0x0011e2000c101b24 */
[----:B------:R-:W-:Y:S05]  /*a8f0*/  BRA `(.L_x_39650) ;  /* 0x00000000000c7947 */ /* 0x000fea0003800000 */
.L_x_39676:
[----:B------:R-:W-:-:S06]  /*a900*/  HADD2.F32 R19, -RZ, R19.H0_H0 ;  /* 0x20000013ff137230 */ /* 0x000fcc0000004100 */
[----:B------:R-:W0:Y:S02]  /*a910*/  F2I.FTZ.U32.TRUNC.NTZ R19, R19 ;  /* 0x0000001300137305 */ /* 0x000e24000021f000 */
[----:B0-----:R0:W-:Y:S02]  /*a920*/  STG.E desc[UR36][R2.64], R19 ;  /* 0x0000001302007986 */ /* 0x0011e4000c101924 */
.L_x_39650:
        /* <DEDUP_REMOVED lines=25> */
.L_x_39682:
[----:B------:R-:W-:-:S06]  /*aac0*/  HADD2.F32 R5, -RZ, R18.H0_H0 ;  /* 0x20000012ff057230 */ /* 0x000fcc0000004100 */
[----:B------:R-:W0:Y:S02]  /*aad0*/  F2I.S64.TRUNC R4, R5 ;  /* 0x0000000500047311 */ /* 0x000e24000020d900 */
[----:B0-----:R0:W-:Y:S01]  /*aae0*/  STG.E.U8 desc[UR36][R2.64], R4 ;  /* 0x0000000402007986 */ /* 0x0011e2000c101124 */
[----:B------:R-:W-:Y:S05]  /*aaf0*/  BRA `(.L_x_39684) ;  /* 0x0000000c00847947 */ /* 0x000fea0003800000 */
.L_x_39681:
        /* <DEDUP_REMOVED lines=10> */
.L_x_39686:
[----:B------:R-:W-:-:S04]  /*aba0*/  HADD2.F32 R18, -RZ, R18.H0_H0 ;  /* 0x20000012ff127230 */ /* 0x000fc80000004100 */
[----:B------:R-:W0:Y:S02]  /*abb0*/  F2I.FTZ.TRUNC.NTZ R5, R18 ;  /* 0x0000001200057305 */ /* 0x000e24000021f100 */
[----:B0-----:R0:W-:Y:S01]  /*abc0*/  STG.E desc[UR36][R2.64], R5 ;  /* 0x0000000502007986 */ /* 0x0011e2000c101924 */
[----:B------:R-:W-:Y:S05]  /*abd0*/  BRA `(.L_x_39684) ;  /* 0x0000000c004c7947 */ /* 0x000fea0003800000 */
.L_x_39685:
[----:B------:R-:W-:-:S04]  /*abe0*/  HADD2.F32 R18, -RZ, R18.H0_H0 ;  /* 0x20000012ff127230 */ /* 0x000fc80000004100 */
[----:B------:R-:W0:Y:S02]  /*abf0*/  F2I.FTZ.TRUNC.NTZ R5, R18 ;  /* 0x0000001200057305 */ /* 0x000e24000021f100 */
[----:B0-----:R0:W-:Y:S01]  /*ac00*/  STG.E.U16 desc[UR36][R2.64], R5 ;  /* 0x0000000502007986 */ /* 0x0011e2000c101524 */
[----:B------:R-:W-:Y:S05]  /*ac10*/  BRA `(.L_x_39684) ;  /* 0x0000000c003c7947 */ /* 0x000fea0003800000 */
.L_x_39680:
        /* <DEDUP_REMOVED lines=9> */
.L_x_39688:
[----:B------:R4:W-:Y:S01]  /*acb0*/  STG.E.U16 desc[UR36][R2.64], R18 ;  /* 0x0000001202007986 */ /* 0x0009e2000c101524 */
[----:B------:R-:W-:Y:S05]  /*acc0*/  BRA `(.L_x_39684) ;  /* 0x0000000c00107947 */ /* 0x000fea0003800000 */
.L_x_39687:
        /* <DEDUP_REMOVED lines=10> */
.L_x_39690:
[----:B------:R-:W-:-:S05]  /*ad70*/  HADD2.F32 R0, -RZ, R18.H0_H0 ;  /* 0x20000012ff007230 */ /* 0x000fca0000004100 */
[----:B------:R-:W-:-:S04]  /*ad80*/  F2FP.F16.F32.PACK_AB R0, RZ, R0 ;  /* 0x00000000ff00723e */ /* 0x000fc800000000ff */
[----:B------:R-:W-:-:S05]  /*ad90*/  PRMT R0, R0, 0x5410, RZ ;  /* 0x0000541000007816 */ /* 0x000fca00000000ff */
[----:B------:R2:W-:Y:S01]  /*ada0*/  STG.E desc[UR36][R2.64], R0 ;  /* 0x0000000002007986 */ /* 0x0005e2000c101924 */
[----:B------:R-:W-:Y:S05]  /*adb0*/  BRA `(.L_x_39684) ;  /* 0x0000000800d47947 */ /* 0x000fea0003800000 */
.L_x_39689:
[----:B------:R-:W-:-:S05]  /*adc0*/  HADD2.F32 R4, -RZ, R18.H0_H0 ;  /* 0x20000012ff047230 */ /* 0x000fca0000004100 */
[----:B------:R-:W-:-:S06]  /*add0*/  FMUL.FTZ R4, R4, 1 ;  /* 0x3f80000004047820 */ /* 0x000fcc0000410000 */
[----:B------:R-:W0:Y:S02]  /*ade0*/  F2F.F64.F32 R4, R4 ;  /* 0x0000000400047310 */ /* 0x000e240000201800 */
[----:B0-----:R0:W-:Y:S01]  /*adf0*/  STG.E.64 desc[UR36][R2.64], R4 ;  /* 0x0000000402007986 */ /* 0x0011e2000c101b24 */
[----:B------:R-:W-:Y:S05]  /*ae00*/  BRA `(.L_x_39684) ;  /* 0x0000000800c07947 */ /* 0x000fea0003800000 */
.L_x_39679:
        /* <DEDUP_REMOVED lines=13> */
.L_x_39693:
[----:B------:R-:W-:Y:S01]  /*aee0*/  HADD2.F32 R18, -RZ, R18.H0_H0 ;  /* 0x20000012ff127230 */ /* 0x000fe20000004100 */
[----:B------:R-:W-:-:S04]  /*aef0*/  CS2R R6, SRZ ;  /* 0x0000000000067805 */ /* 0x000fc8000001ff00 */
[----:B------:R-:W-:-:S06]  /*af00*/  FMUL.FTZ R4, R18, 1 ;  /* 0x3f80000012047820 */ /* 0x000fcc0000410000 */
[----:B------:R-:W0:Y:S02]  /*af10*/  F2F.F64.F32 R4, R4 ;  /* 0x0000000400047310 */ /* 0x000e240000201800 */
[----:B0-----:R0:W-:Y:S01]  /*af20*/  STG.E.128 desc[UR36][R2.64], R4 ;  /* 0x0000000402007986 */ /* 0x0011e2000c101d24 */
[----:B------:R-:W-:Y:S05]  /*af30*/  BRA `(.L_x_39684) ;  /* 0x0000000800747947 */ /* 0x000fea0003800000 */
.L_x_39692:
        /* <DEDUP_REMOVED lines=21> */
.L_x_39697:
[----:B------:R-:W-:Y:S05]  /*b090*/  BSYNC B0 ;  /* 0x0000000000007941 */ /* 0x000fea0003800000 */
.L_x_39696:
[----:B------:R-:W-:-:S05]  /*b0a0*/  LOP3.LUT R5, R0, R5, RZ, 0xfc, !PT ;  /* 0x0000000500057212 */ /* 0x000fca00078efcff */
[----:B------:R0:W-:Y:S01]  /*b0b0*/  STG.E.U8 desc[UR36][R2.64], R5 ;  /* 0x0000000502007986 */ /* 0x0001e2000c101124 */
[----:B------:R-:W-:Y:S05]  /*b0c0*/  BRA `(.L_x_39684) ;  /* 0x0000000800107947 */ /* 0x000fea0003800000 */
.L_x_39695:
        /* <DEDUP_REMOVED lines=13> */
.L_x_39699:
[----:B------:R-:W-:Y:S01]  /*b1a0*/  IMAD.MOV.U32 R0, RZ, RZ, 0x7f ;  /* 0x0000007fff007424 */ /* 0x000fe200078e00ff */
[----:B------:R-:W-:-:S04]  /*b1b0*/  ISETP.GT.U32.AND P0, PT, R4, 0x7f800000, PT ;  /* 0x7f8000000400780c */ /* 0x000fc80003f04070 */
[----:B------:R-:W-:-:S09]  /*b1c0*/  SEL R0, R0, 0x7c, P0 ;  /* 0x0000007c00007807 */ /* 0x000fd20000000000 */
.L_x_39700:
[----:B------:R-:W-:Y:S05]  /*b1d0*/  BSYNC B0 ;  /* 0x0000000000007941 */ /* 0x000fea0003800000 */
.L_x_39698:
[----:B------:R-:W-:-:S04]  /*b1e0*/  LOP3.LUT R4, R5, 0x80000000, RZ, 0xc0, !PT ;  /* 0x8000000005047812 */ /* 0x000fc800078ec0ff */
[----:B------:R-:W-:-:S04]  /*b1f0*/  SHF.R.U32.HI R5, RZ, 0x18, R4 ;  /* 0x00000018ff057819 */ /* 0x000fc80000011604 */
[----:B------:R-:W-:-:S05]  /*b200*/  LOP3.LUT R5, R0, R5, RZ, 0xfc, !PT ;  /* 0x0000000500057212 */ /* 0x000fca00078efcff */
[----:B------:R0:W-:Y:S01]  /*b210*/  STG.E.U8 desc[UR36][R2.64], R5 ;  /* 0x0000000502007986 */ /* 0x0001e2000c101124 */
[----:B------:R-:W-:Y:S05]  /*b220*/  BRA `(.L_x_39684) ;  /* 0x0000000400b87947 */ /* 0x000fea0003800000 */
.L_x_39694:
[----:B------:R-:W-:-:S05]  /*b230*/  HADD2.F32 R0, -RZ, R18.H0_H0 ;  /* 0x20000012ff007230 */ /* 0x000fca0000004100 */
[----:B------:R-:W-:-:S05]  /*b240*/  F2FP.BF16.F32.PACK_AB R0, RZ, R0 ;  /* 0x00000000ff00723e */ /* 0x000fca00000010ff */
[----:B------:R0:W-:Y:S01]  /*b250*/  STG.E.U16 desc[UR36][R2.64], R0 ;  /* 0x0000000002007986 */ /* 0x0001e2000c101524 */
[----:B------:R-:W-:Y:S05]  /*b260*/  BRA `(.L_x_39684) ;  /* 0x0000000400a87947 */ /* 0x000fea0003800000 */
.L_x_39691:
        /* <DEDUP_REMOVED lines=12> */
.L_x_39703:
        /* <DEDUP_REMOVED lines=17> */
.L_x_39706:
[----:B------:R-:W-:-:S04]  /*b440*/  LOP3.LUT R0, R7, 0x80000000, RZ, 0xc0, !PT ;  /* 0x8000000007007812 */ /* 0x000fc800078ec0ff */
[----:B------:R-:W-:-:S04]  /*b450*/  SHF.R.U32.HI R5, RZ, 0x18, R0 ;  /* 0x00000018ff057819 */ /* 0x000fc80000011600 */
[----:B------:R-:W-:-:S04]  /*b460*/  LOP3.LUT R4, R4, R5, RZ, 0xfc, !PT ;  /* 0x0000000504047212 */ /* 0x000fc800078efcff */
[----:B------:R-:W-:-:S07]  /*b470*/  PRMT R0, R4, 0x7610, R0 ;  /* 0x0000761004007816 */ /* 0x000fce0000000000 */
.L_x_39705:
[----:B------:R-:W-:Y:S05]  /*b480*/  BSYNC B0 ;  /* 0x0000000000007941 */ /* 0x000fea0003800000 */
.L_x_39704:
[----:B------:R0:W-:Y:S01]  /*b490*/  STG.E.U8 desc[UR36][R2.64], R0 ;  /* 0x0000000002007986 */ /* 0x0001e2000c101124 */
[----:B------:R-:W-:Y:S05]  /*b4a0*/  BRA `(.L_x_39684) ;  /* 0x0000000400187947 */ /* 0x000fea0003800000 */
.L_x_39702:
        /* <DEDUP_REMOVED lines=17> */
.L_x_39709:
[----:B------:R-:W-:-:S04]  /*b5c0*/  LOP3.LUT R0, R7, 0x80000000, RZ, 0xc0, !PT ;  /* 0x8000000007007812 */ /* 0x000fc800078ec0ff */
[----:B------:R-:W-:-:S04]  /*b5d0*/  SHF.R.U32.HI R5, RZ, 0x18, R0 ;  /* 0x00000018ff057819 */ /* 0x000fc80000011600 */
[----:B------:R-:W-:-:S04]  /*b5e0*/  LOP3.LUT R4, R4, R5, RZ, 0xfc, !PT ;  /* 0x0000000504047212 */ /* 0x000fc800078efcff */
[----:B------:R-:W-:-:S07]  /*b5f0*/  PRMT R0, R4, 0x7610, R0 ;  /* 0x0000761004007816 */ /* 0x000fce0000000000 */
.L_x_39708:
[----:B------:R-:W-:Y:S05]  /*b600*/  BSYNC B0 ;  /* 0x0000000000007941 */ /* 0x000fea0003800000 */
.L_x_39707:
[----:B------:R0:W-:Y:S01]  /*b610*/  STG.E.U8 desc[UR36][R2.64], R0 ;  /* 0x0000000002007986 */ /* 0x0001e2000c101124 */
[----:B------:R-:W-:Y:S05]  /*b620*/  BRA `(.L_x_39684) ;  /* 0x0000000000b87947 */ /* 0x000fea0003800000 */
.L_x_39701:
        /* <DEDUP_REMOVED lines=22> */
.L_x_39683:
        /* <DEDUP_REMOVED lines=16> */
.L_x_39712:
[----:B------:R-:W-:Y:S05]  /*b890*/  BRA `(.L_x_39684) ;  /* 0x00000000001c7947 */ /* 0x000fea0003800000 */
.L_x_39711:
[----:B------:R-:W-:-:S06]  /*b8a0*/  HADD2.F32 R4, -RZ, R18.H0_H0 ;  /* 0x20000012ff047230 */ /* 0x000fcc0000004100 */
[----:B------:R-:W0:Y:S02]  /*b8b0*/  F2I.U64.TRUNC R4, R4 ;  /* 0x0000000400047311 */ /* 0x000e24000020d800 */
[----:B0-----:R0:W-:Y:S01]  /*b8c0*/  STG.E.64 desc[UR36][R2.64], R4 ;  /* 0x0000000402007986 */ /* 0x0011e2000c101b24 */
[----:B------:R-:W-:Y:S05]  /*b8d0*/  BRA `(.L_x_39684) ;  /* 0x00000000000c7947 */ /* 0x000fea0003800000 */
.L_x_39710:
[----:B------:R-:W-:-:S04]  /*b8e0*/  HADD2.F32 R18, -RZ, R18.H0_H0 ;  /* 0x20000012ff127230 */ /* 0x000fc80000004100 */
[----:B------:R-:W0:Y:S02]  /*b8f0*/  F2I.FTZ.U32.TRUNC.NTZ R5, R18 ;  /* 0x0000001200057305 */ /* 0x000e24000021f000 */
[----:B0-----:R0:W-:Y:S02]  /*b900*/  STG.E desc[UR36][R2.64], R5 ;  /* 0x0000000502007986 */ /* 0x0011e4000c101924 */
.L_x_39684:
[----:B------:R-:W-:-:S07]  /*b910*/  VIADD R24, R24, 0x80 ;  /* 0x0000008018187836 */ /* 0x000fce0000000000 */
.L_x_39644:
[----:B------:R-:W-:Y:S05]  /*b920*/  BSYNC B6 ;  /* 0x0000000000067941 */ /* 0x000fea0003800000 */
.L_x_39643:
        /* <DEDUP_REMOVED lines=21> */
[----:B0-----:R-:W-:Y:S01]  /*ba80*/  STG.E.U8 desc[UR36][R2.64], R17 ;  /* 0x0000001102007986 */ /* 0x001fe2000c101124 */
[----:B------:R-:W-:Y:S05]  /*ba90*/  EXIT ;  /* 0x000000000000794d */ /* 0x000fea0003800000 */
.L_x_39716:
[----:B------:R-:W-:-:S06]  /*baa0*/  HADD2.F32 R5, -RZ, R17.H0_H0 ;  /* 0x20000011ff057230 */ /* 0x000fcc0000004100 */
[----:B------:R-:W0:Y:S02]  /*bab0*/  F2I.S64.TRUNC R4, R5 ;  /* 0x0000000500047311 */ /* 0x000e24000020d900 */
[----:B0-----:R-:W-:Y:S01]  /*bac0*/  STG.E.U8 desc[UR36][R2.64], R4 ;  /* 0x0000000402007986 */ /* 0x001fe2000c101124 */
[----:B------:R-:W-:Y:S05]  /*bad0*/  EXIT ;  /* 0x000000000000794d */ /* 0x000fea0003800000 */
.L_x_39715:
        /* <DEDUP_REMOVED lines=10> */
.L_x_39719:
[----:B------:R-:W-:-:S06]  /*bb80*/  HADD2.F32 R17, -RZ, R17.H0_H0 ;  /* 0x20000011ff117230 */ /* 0x000fcc0000004100 */
[----:B------:R-:W0:Y:S02]  /*bb90*/  F2I.FTZ.TRUNC.NTZ R17, R17 ;  /* 0x0000001100117305 */ /* 0x000e24000021f100 */
[----:B0-----:R-:W-:Y:S01]  /*bba0*/  STG.E desc[UR36][R2.64], R17 ;  /* 0x0000001102007986 */ /* 0x001fe2000c101924 */
[----:B------:R-:W-:Y:S05]  /*bbb0*/  EXIT ;  /* 0x000000000000794d */ /* 0x000fea0003800000 */
.L_x_39718:
[----:B------:R-:W-:-:S06]  /*bbc0*/  HADD2.F32 R17, -RZ, R17.H0_H0 ;  /* 0x20000011ff117230 */ /* 0x000fcc0000004100 */
[----:B------:R-:W0:Y:S02]  /*bbd0*/  F2I.FTZ.TRUNC.NTZ R17, R17 ;  /* 0x0000001100117305 */ /* 0x000e24000021f100 */
[----:B0-----:R-:W-:Y:S01]  /*bbe0*/  STG.E.U16 desc[UR36][R2.64], R17 ;  /* 0x0000001102007986 */ /* 0x001fe2000c101524 */
[----:B------:R-:W-:Y:S05]  /*bbf0*/  EXIT ;  /* 0x000000000000794d */ /* 0x000fea0003800000 */
.L_x_39714:
        /* <DEDUP_REMOVED lines=9> */
.L_x_39721:
[----:B------:R-:W-:Y:S01]  /*bc90*/  STG.E.U16 desc[UR36][R2.64], R17 ;  /* 0x0000001102007986 */ /* 0x000fe2000c101524 */
[----:B------:R-:W-:Y:S05]  /*bca0*/  EXIT ;  /* 0x000000000000794d */ /* 0x000fea0003800000 */
.L_x_39720:
        /* <DEDUP_REMOVED lines=10> */
.L_x_39723:
[----:B------:R-:W-:-:S05]  /*bd50*/  HADD2.F32 R0, -RZ, R17.H0_H0 ;  /* 0x20000011ff007230 */ /* 0x000fca0000004100 */
[----:B------:R-:W-:-:S04]  /*bd60*/  F2FP.F16.F32.PACK_AB R0, RZ, R0 ;  /* 0x00000000ff00723e */ /* 0x000fc800000000ff */
[----:B------:R-:W-:-:S05]  /*bd70*/  PRMT R0, R0, 0x5410, RZ ;  /* 0x0000541000007816 */ /* 0x000fca00000000ff */
[----:B------:R-:W-:Y:S01]  /*bd80*/  STG.E desc[UR36][R2.64], R0 ;  /* 0x0000000002007986 */ /* 0x000fe2000c101924 */
[----:B------:R-:W-:Y:S05]  /*bd90*/  EXIT ;  /* 0x000000000000794d */ /* 0x000fea0003800000 */
.L_x_39722:
[----:B------:R-:W-:-:S05]  /*bda0*/  HADD2.F32 R4, -RZ, R17.H0_H0 ;  /* 0x20000011ff047230 */ /* 0x000fca0000004100 */
[----:B------:R-:W-:-:S06]  /*bdb0*/  FMUL.FTZ R4, R4, 1 ;  /* 0x3f80000004047820 */ /* 0x000fcc0000410000 */
[----:B------:R-:W0:Y:S02]  /*bdc0*/  F2F.F64.F32 R4, R4 ;  /* 0x0000000400047310 */ /* 0x000e240000201800 */
[----:B0-----:R-:W-:Y:S01]  /*bdd0*/  STG.E.64 desc[UR36][R2.64], R4 ;  /* 0x0000000402007986 */ /* 0x001fe2000c101b24 */
[----:B------:R-:W-:Y:S05]  /*bde0*/  EXIT ;  /* 0x000000000000794d */ /* 0x000fea0003800000 */
.L_x_39713:
        /* <DEDUP_REMOVED lines=13> */
.L_x_39726:
[----:B------:R-:W-:Y:S01]  /*bec0*/  HADD2.F32 R17, -RZ, R17.H0_H0 ;  /* 0x20000011ff117230 */ /* 0x000fe20000004100 */
[----:B------:R-:W-:-:S04]  /*bed0*/  CS2R R6, SRZ ;  /* 0x0000000000067805 */ /* 0x000fc8000001ff00 */
[----:B------:R-:W-:-:S06]  /*bee0*/  FMUL.FTZ R4, R17, 1 ;  /* 0x3f80000011047820 */ /* 0x000fcc0000410000 */
[----:B------:R-:W0:Y:S02]  /*bef0*/  F2F.F64.F32 R4, R4 ;  /* 0x0000000400047310 */ /* 0x000e240000201800 */
[----:B0-----:R-:W-:Y:S01]  /*bf00*/  STG.E.128 desc[UR36][R2.64], R4 ;  /* 0x0000000402007986 */ /* 0x001fe2000c101d24 */
[----:B------:R-:W-:Y:S05]  /*bf10*/  EXIT ;  /* 0x000000000000794d */ /* 0x000fea0003800000 */
.L_x_39725:
        /* <DEDUP_REMOVED lines=21> */
.L_x_39730:
[----:B------:R-:W-:Y:S05]  /*c070*/  BSYNC B0 ;  /* 0x0000000000007941 */ /* 0x000fea0003800000 */
.L_x_39729:
[----:B------:R-:W-:-:S05]  /*c080*/  LOP3.LUT R5, R0, R5, RZ, 0xfc, !PT ;  /* 0x0000000500057212 */ /* 0x000fca00078efcff */
[----:B------:R-:W-:Y:S01]  /*c090*/  STG.E.U8 desc[UR36][R2.64], R5 ;  /* 0x0000000502007986 */ /* 0x000fe2000c101124 */
[----:B------:R-:W-:Y:S05]  /*c0a0*/  EXIT ;  /* 0x000000000000794d */ /* 0x000fea0003800000 */
.L_x_39728:
        /* <DEDUP_REMOVED lines=13> */
.L_x_39732:
[----:B------:R-:W-:Y:S01]  /*c180*/  IMAD.MOV.U32 R0, RZ, RZ, 0x7f ;  /* 0x0000007fff007424 */ /* 0x000fe200078e00ff */
[----:B------:R-:W-:-:S04]  /*c190*/  ISETP.GT.U32.AND P0, PT, R4, 0x7f800000, PT ;  /* 0x7f8000000400780c */ /* 0x000fc80003f04070 */
[----:B------:R-:W-:-:S09]  /*c1a0*/  SEL R0, R0, 0x7c, P0 ;  /* 0x0000007c00007807 */ /* 0x000fd20000000000 */
.L_x_39733:
[----:B------:R-:W-:Y:S05]  /*c1b0*/  BSYNC B0 ;  /* 0x0000000000007941 */ /* 0x000fea0003800000 */
.L_x_39731:
[----:B------:R-:W-:-:S04]  /*c1c0*/  LOP3.LUT R4, R17, 0x80000000, RZ, 0xc0, !PT ;  /* 0x8000000011047812 */ /* 0x000fc800078ec0ff */
[----:B------:R-:W-:-:S04]  /*c1d0*/  SHF.R.U32.HI R5, RZ, 0x18, R4 ;  /* 0x00000018ff057819 */ /* 0x000fc80000011604 */
[----:B------:R-:W-:-:S05]  /*c1e0*/  LOP3.LUT R5, R0, R5, RZ, 0xfc, !PT ;  /* 0x0000000500057212 */ /* 0x000fca00078efcff */
[----:B------:R-:W-:Y:S01]  /*c1f0*/  STG.E.U8 desc[UR36][R2.64], R5 ;  /* 0x0000000502007986 */ /* 0x000fe2000c101124 */
[----:B------:R-:W-:Y:S05]  /*c200*/  EXIT ;  /* 0x000000000000794d */ /* 0x000fea0003800000 */
.L_x_39727:
[----:B------:R-:W-:-:S05]  /*c210*/  HADD2.F32 R0, -RZ, R17.H0_H0 ;  /* 0x20000011ff007230 */ /* 0x000fca0000004100 */
[----:B------:R-:W-:-:S05]  /*c220*/  F2FP.BF16.F32.PACK_AB R0, RZ, R0 ;  /* 0x00000000ff00723e */ /* 0x000fca00000010ff */
[----:B------:R-:W-:Y:S01]  /*c230*/  STG.E.U16 desc[UR36][R2.64], R0 ;  /* 0x0000000002007986 */ /* 0x000fe2000c101524 */
[----:B------:R-:W-:Y:S05]  /*c240*/  EXIT ;  /* 0x000000000000794d */ /* 0x000fea0003800000 */
.L_x_39724:
        /* <DEDUP_REMOVED lines=12> */
.L_x_39736:
        /* <DEDUP_REMOVED lines=17> */
.L_x_39739:
[----:B------:R-:W-:-:S04]  /*c420*/  LOP3.LUT R0, R17, 0x80000000, RZ, 0xc0, !PT ;  /* 0x8000000011007812 */ /* 0x000fc800078ec0ff */
[----:B------:R-:W-:-:S04]  /*c430*/  SHF.R.U32.HI R5, RZ, 0x18, R0 ;  /* 0x00000018ff057819 */ /* 0x000fc80000011600 */
[----:B------:R-:W-:-:S04]  /*c440*/  LOP3.LUT R4, R4, R5, RZ, 0xfc, !PT ;  /* 0x0000000504047212 */ /* 0x000fc800078efcff */
[----:B------:R-:W-:-:S07]  /*c450*/  PRMT R0, R4, 0x7610, R0 ;  /* 0x0000761004007816 */ /* 0x000fce0000000000 */
.L_x_39738:
[----:B------:R-:W-:Y:S05]  /*c460*/  BSYNC B0 ;  /* 0x0000000000007941 */ /* 0x000fea0003800000 */
.L_x_39737:
[----:B------:R-:W-:Y:S01]  /*c470*/  STG.E.U8 desc[UR36][R2.64], R0 ;  /* 0x0000000002007986 */ /* 0x000fe2000c101124 */
[----:B------:R-:W-:Y:S05]  /*c480*/  EXIT ;  /* 0x000000000000794d */ /* 0x000fea0003800000 */
.L_x_39735:
        /* <DEDUP_REMOVED lines=17> */
.L_x_39742:
[----:B------:R-:W-:-:S04]  /*c5a0*/  LOP3.LUT R0, R17, 0x80000000, RZ, 0xc0, !PT ;  /* 0x8000000011007812 */ /* 0x000fc800078ec0ff */
[----:B------:R-:W-:-:S04]  /*c5b0*/  SHF.R.U32.HI R5, RZ, 0x18, R0 ;  /* 0x00000018ff057819 */ /* 0x000fc80000011600 */
[----:B------:R-:W-:-:S04]  /*c5c0*/  LOP3.LUT R4, R4, R5, RZ, 0xfc, !PT ;  /* 0x0000000504047212 */ /* 0x000fc800078efcff */
[----:B------:R-:W-:-:S07]  /*c5d0*/  PRMT R0, R4, 0x7610, R0 ;  /* 0x0000761004007816 */ /* 0x000fce0000000000 */
.L_x_39741:
[----:B------:R-:W-:Y:S05]  /*c5e0*/  BSYNC B0 ;  /* 0x0000000000007941 */ /* 0x000fea0003800000 */
.L_x_39740:
[----:B------:R-:W-:Y:S01]  /*c5f0*/  STG.E.U8 desc[UR36][R2.64], R0 ;  /* 0x0000000002007986 */ /* 0x000fe2000c101124 */
[----:B------:R-:W-:Y:S05]  /*c600*/  EXIT ;  /* 0x000000000000794d */ /* 0x000fea0003800000 */
.L_x_39734:
        /* <DEDUP_REMOVED lines=22> */
.L_x_39717:
        /* <DEDUP_REMOVED lines=16> */
.L_x_39745:
[----:B------:R-:W-:Y:S05]  /*c870*/  EXIT ;  /* 0x000000000000794d */ /* 0x000fea0003800000 */
.L_x_39744:
[----:B------:R-:W-:-:S06]  /*c880*/  HADD2.F32 R4, -RZ, R17.H0_H0 ;  /* 0x20000011ff047230 */ /* 0x000fcc0000004100 */
[----:B------:R-:W0:Y:S02]  /*c890*/  F2I.U64.TRUNC R4, R4 ;  /* 0x0000000400047311 */ /* 0x000e24000020d800 */
[----:B0-----:R-:W-:Y:S01]  /*c8a0*/  STG.E.64 desc[UR36][R2.64], R4 ;  /* 0x0000000402007986 */ /* 0x001fe2000c101b24 */
[----:B------:R-:W-:Y:S05]  /*c8b0*/  EXIT ;  /* 0x000000000000794d */ /* 0x000fea0003800000 */
.L_x_39743:
[----:B------:R-:W-:-:S06]  /*c8c0*/  HADD2.F32 R17, -RZ, R17.H0_H0 ;  /* 0x20000011ff117230 */ /* 0x000fcc0000004100 */
[----:B------:R-:W0:Y:S02]  /*c8d0*/  F2I.FTZ.U32.TRUNC.NTZ R17, R17 ;  /* 0x0000001100117305 */ /* 0x000e24000021f000 */
[----:B0-----:R-:W-:Y:S01]  /*c8e0*/  STG.E desc[UR36][R2.64], R17 ;  /* 0x0000001102007986 */ /* 0x001fe2000c101924 */
[----:B------:R-:W-:Y:S05]  /*c8f0*/  EXIT ;  /* 0x000000000000794d */ /* 0x000fea0003800000 */
.L_x_39746:
        /* <DEDUP_REMOVED lines=16> */
.L_x_71863:


//--------------------- .text._ZN2at6native18elementwise_kernelILi128ELi4EZNS0_22gpu_kernel_impl_nocastIZZZNS0_50_GLOBAL__N__2680c7bb_12_PowKernel_cu_140f0503_289624pow_tensor_tensor_kernelERNS_18TensorIteratorBaseEENKUlvE_clEvENKUlvE8_clEvEUlN3c104HalfES9_E_EEvS5_RKT_EUliE_EEviT1_ --------------------------
	.section	.text._ZN2at6native18elementwise_kernelILi128ELi4EZNS0_22gpu_kernel_impl_nocastIZZZNS0_50_GLOBAL__N__2680c7bb_12_PowKernel_cu_140f0503_289624pow_tensor_tensor_kernelERNS_18TensorIteratorBaseEENKUlvE_clEvENKUlvE8_clEvEUlN3c104HalfES9_E_EEvS5_RKT_EUliE_EEviT1_,"ax",@progbits
	.align	128
        .global         _ZN2at6native18elementwise_kernelILi128ELi4EZNS0_22gpu_kernel_impl_nocastIZZZNS0_50_GLOBAL__N__2680c7bb_12_PowKernel_cu_140f0503_289624pow_tensor_tensor_kernelERNS_18TensorIteratorBaseEENKUlvE_clEvENKUlvE8_clEvEUlN3c104HalfES9_E_EEvS5_RKT_EUliE_EEviT1_
        .type           _ZN2at6native18elementwise_kernelILi128ELi4EZNS0_22gpu_kernel_impl_nocastIZZZNS0_50_GLOBAL__N__2680c7bb_12_PowKernel_cu_140f0503_289624pow_tensor_tensor_kernelERNS_18TensorIteratorBaseEENKUlvE_clEvENKUlvE8_clEvEUlN3c104HalfES9_E_EEvS5_RKT_EUliE_EEviT1_,@function
        .size           _ZN2at6native18elementwise_kernelILi128ELi4EZNS0_22gpu_kernel_impl_nocastIZZZNS0_50_GLOBAL__N__2680c7bb_12_PowKernel_cu_140f0503_289624pow_tensor_tensor_kernelERNS_18TensorIteratorBaseEENKUlvE_clEvENKUlvE8_clEvEUlN3c104HalfES9_E_EEvS5_RKT_EUliE_EEviT1_,(.L_x_71864 - _ZN2at6native18elementwise_kernelILi128ELi4EZNS0_22gpu_kernel_impl_nocastIZZZNS0_50_GLOBAL__N__2680c7bb_12_PowKernel_cu_140f0503_289624pow_tensor_tensor_kernelERNS_18TensorIteratorBaseEENKUlvE_clEvENKUlvE8_clEvEUlN3c104HalfES9_E_EEvS5_RKT_EUliE_EEviT1_)
        .other          _ZN2at6native18elementwise_kernelILi128ELi4EZNS0_22gpu_kernel_impl_nocastIZZZNS0_50_GLOBAL__N__2680c7bb_12_PowKernel_cu_140f0503_289624pow_tensor_tensor_kernelERNS_18TensorIteratorBaseEENKUlvE_clEvENKUlvE8_clEvEUlN3c104HalfES9_E_EEvS5_RKT_EUliE_EEviT1_,@"STO_CUDA_ENTRY STV_DEFAULT"
_ZN2at6native18elementwise_kernelILi128ELi4EZNS0_22gpu_kernel_impl_nocastIZZZNS0_50_GLOBAL__N__2680c7bb_12_PowKernel_cu_140f0503_289624pow_tensor_tensor_kernelERNS_18TensorIteratorBaseEENKUlvE_clEvENKUlvE8_clEvEUlN3c104HalfES9_E_EEvS5_RKT_EUliE_EEviT1_:
.text._ZN2at6native18elementwise_kernelILi128ELi4EZNS0_22gpu_kernel_impl_nocastIZZZNS0_50_GLOBAL__N__2680c7bb_12_PowKernel_cu_140f0503_289624pow_tensor_tensor_kernelERNS_18TensorIteratorBaseEENKUlvE_clEvENKUlvE8_clEvEUlN3c104HalfES9_E_EEvS5_RKT_EUliE_EEviT1_:
        /* <DEDUP_REMOVED lines=363> */
.L_x_39749:
        /* <DEDUP_REMOVED lines=11> */
[----:B------:R-:W-:Y:S01]  /*1760*/  IADD3.X R5, RZ, UR9, RZ, P0, !PT ;  /* 0x00000009ff057c10 */ /* 0x000fe200087fe4ff */
[----:B--2---:R-:W-:-:S04]  /*1770*/  HADD2.F32 R0, -RZ, R6.H0_H0 ;  /* 0x20000006ff007230 */ /* 0x004fc80000004100 */
[----:B------:R-:W0:Y:S01]  /*1780*/  MUFU.LG2 R11, R0 ;  /* 0x00000000000b7308 */ /* 0x000e220000000c00 */
[----:B---3--:R-:W-:-:S05]  /*1790*/  HADD2.F32 R2, -RZ, R8.H0_H0 ;  /* 0x20000008ff027230 */ /* 0x008fca0000004100 */
[----:B0-----:R-:W-:-:S06]  /*17a0*/  FMUL.FTZ R2, R2, R11 ;  /* 0x0000000b02027220 */ /* 0x001fcc0000410000 */
[----:B------:R-:W0:Y:S02]  /*17b0*/  MUFU.EX2 R2, R2 ;  /* 0x0000000200027308 */ /* 0x000e240000000800 */
[----:B0-----:R-:W-:-:S05]  /*17c0*/  F2FP.F16.F32.PACK_AB R6, RZ, R2 ;  /* 0x00000002ff06723e */ /* 0x001fca00000000ff */
[----:B------:R0:W-:Y:S02]  /*17d0*/  STG.E.U16 desc[UR4][R4.64], R6 ;  /* 0x0000000604007986 */ /* 0x0001e4000c101504 */
.L_x_39748:
[----:B------:R-:W-:Y:S05]  /*17e0*/  BSYNC B0 ;  /* 0x0000000000007941 */ /* 0x000fea0003800000 */
.L_x_39747:
        /* <DEDUP_REMOVED lines=356> */
.L_x_39752:
        /* <DEDUP_REMOVED lines=12> */
[----:B------:R-:W-:Y:S01]  /*2ef0*/  ISETP.GE.AND P0, PT, R3, UR6, PT ;  /* 0x0000000603007c0c */ /* 0x000fe2000bf06270 */
[----:B--2---:R-:W-:-:S04]  /*2f00*/  HADD2.F32 R0, -RZ, R6.H0_H0 ;  /* 0x20000006ff007230 */ /* 0x004fc80000004100 */
[----:B------:R-:W0:Y:S01]  /*2f10*/  MUFU.LG2 R11, R0 ;  /* 0x00000000000b7308 */ /* 0x000e220000000c00 */
[----:B---3--:R-:W-:-:S05]  /*2f20*/  HADD2.F32 R2, -RZ, R8.H0_H0 ;  /* 0x20000008ff027230 */ /* 0x008fca0000004100 */
[----:B0-----:R-:W-:-:S06]  /*2f30*/  FMUL.FTZ R2, R2, R11 ;  /* 0x0000000b02027220 */ /* 0x001fcc0000410000 */
[----:B------:R-:W0:Y:S02]  /*2f40*/  MUFU.EX2 R2, R2 ;  /* 0x0000000200027308 */ /* 0x000e240000000800 */
[----:B0-----:R-:W-:-:S05]  /*2f50*/  F2FP.F16.F32.PACK_AB R6, RZ, R2 ;  /* 0x00000002ff06723e */ /* 0x001fca00000000ff */
        /* <DEDUP_REMOVED lines=355> */
.L_x_39753:
        /* <DEDUP_REMOVED lines=19> */
.L_x_39751:
[----:B------:R-:W-:Y:S05]  /*46c0*/  BSYNC B0 ;  /* 0x0000000000007941 */ /* 0x000fea0003800000 */
.L_x_39750:
        /* <DEDUP_REMOVED lines=355> */
.L_x_39754:
        /* <DEDUP_REMOVED lines=9> */
[----:B--2---:R-:W-:Y:S01]  /*5d90*/  HADD2.F32 R0, -RZ, R2.H0_H0 ;  /* 0x20000002ff007230 */ /* 0x004fe20000004100 */
[----:B------:R-:W-:-:S03]  /*5da0*/  IADD3 R2, P0, R5, UR6, RZ ;  /* 0x0000000605027c10 */ /* 0x000fc6000ff1e0ff */
[----:B------:R-:W0:Y:S01]  /*5db0*/  MUFU.LG2 R9, R0 ;  /* 0x0000000000097308 */ /* 0x000e220000000c00 */
[----:B------:R-:W-:Y:S01]  /*5dc0*/  IADD3.X R3, RZ, UR7, RZ, P0, !PT ;  /* 0x00000007ff037c10 */ /* 0x000fe200087fe4ff */
[----:B---3--:R-:W-:-:S05]  /*5dd0*/  HADD2.F32 R4, -RZ, R6.H0_H0 ;  /* 0x20000006ff047230 */ /* 0x008fca0000004100 */
[----:B0-----:R-:W-:-:S06]  /*5de0*/  FMUL.FTZ R4, R4, R9 ;  /* 0x0000000904047220 */ /* 0x001fcc0000410000 */
[----:B------:R-:W0:Y:S02]  /*5df0*/  MUFU.EX2 R4, R4 ;  /* 0x0000000400047308 */ /* 0x000e240000000800 */
[----:B0-----:R-:W-:-:S05]  /*5e00*/  F2FP.F16.F32.PACK_AB R5, RZ, R4 ;  /* 0x00000004ff05723e */ /* 0x001fca00000000ff */
[----:B------:R-:W-:Y:S01]  /*5e10*/  STG.E.U16 desc[UR4][R2.64], R5 ;  /* 0x0000000502007986 */ /* 0x000fe2000c101504 */
[----:B------:R-:W-:Y:S05]  /*5e20*/  EXIT ;  /* 0x000000000000794d */ /* 0x000fea0003800000 */
.L_x_39755:
        /* <DEDUP_REMOVED lines=13> */
.L_x_71864:


//--------------------- .text._ZN2at6native27unrolled_elementwise_kernelIZZZNS0_50_GLOBAL__N__2680c7bb_12_PowKernel_cu_140f0503_289624pow_tensor_tensor_kernelERNS_18TensorIteratorBaseEENKUlvE_clEvENKUlvE8_clEvEUlN3c104HalfES8_E_St5arrayIPcLm3EELi4E23TrivialOffsetCalculatorILi2EjESD_ILi1EjENS0_6memory15LoadWithoutCastENSG_16StoreWithoutCastEEEviT_T0_T2_T3_T4_T5_ --------------------------
	.section	.text._ZN2at6native27unrolled_elementwise_kernelIZZZNS0_50_GLOBAL__N__2680c7bb_12_PowKernel_cu_140f0503_289624pow_tensor_tensor_kernelERNS_18TensorIteratorBaseEENKUlvE_clEvENKUlvE8_clEvEUlN3c104HalfES8_E_St5arrayIPcLm3EELi4E23TrivialOffsetCalculatorILi2EjESD_ILi1EjENS0_6memory15LoadWithoutCastENSG_16StoreWithoutCastEEEviT_T0_T2_T3_T4_T5_,"ax",@progbits
	.align	128
        .global         _ZN2at6native27unrolled_elementwise_kernelIZZZNS0_50_GLOBAL__N__2680c7bb_12_PowKernel_cu_140f0503_289624pow_tensor_tensor_kernelERNS_18TensorIteratorBaseEENKUlvE_clEvENKUlvE8_clEvEUlN3c104HalfES8_E_St5arrayIPcLm3EELi4E23TrivialOffsetCalculatorILi2EjESD_ILi1EjENS0_6memory15LoadWithoutCastENSG_16StoreWithoutCastEEEviT_T0_T2_T3_T4_T5_
        .type           _ZN2at6native27unrolled_elementwise_kernelIZZZNS0_50_GLOBAL__N__2680c7bb_12_PowKernel_cu_140f0503_289624pow_tensor_tensor_kernelERNS_18TensorIteratorBaseEENKUlvE_clEvENKUlvE8_clEvEUlN3c104HalfES8_E_St5arrayIPcLm3EELi4E23TrivialOffsetCalculatorILi2EjESD_ILi1EjENS0_6memory15LoadWithoutCastENSG_16StoreWithoutCastEEEviT_T0_T2_T3_T4_T5_,@function
        .size           _ZN2at6native27unrolled_elementwise_kernelIZZZNS0_50_GLOBAL__N__2680c7bb_12_PowKernel_cu_140f0503_289624pow_tensor_tensor_kernelERNS_18TensorIteratorBaseEENKUlvE_clEvENKUlvE8_clEvEUlN3c104HalfES8_E_St5arrayIPcLm3EELi4E23TrivialOffsetCalculatorILi2EjESD_ILi1EjENS0_6memory15LoadWithoutCastENSG_16StoreWithoutCastEEEviT_T0_T2_T3_T4_T5_,(.L_x_71865 - _ZN2at6native27unrolled_elementwise_kernelIZZZNS0_50_GLOBAL__N__2680c7bb_12_PowKernel_cu_140f0503_289624pow_tensor_tensor_kernelERNS_18TensorIteratorBaseEENKUlvE_clEvENKUlvE8_clEvEUlN3c104HalfES8_E_St5arrayIPcLm3EELi4E23TrivialOffsetCalculatorILi2EjESD_ILi1EjENS0_6memory15LoadWithoutCastENSG_16StoreWithoutCastEEEviT_T0_T2_T3_T4_T5_)
        .other          _ZN2at6native27unrolled_elementwise_kernelIZZZNS0_50_GLOBAL__N__2680c7bb_12_PowKernel_cu_140f0503_289624pow_tensor_tensor_kernelERNS_18TensorIteratorBaseEENKUlvE_clEvENKUlvE8_clEvEUlN3c104HalfES8_E_St5arrayIPcLm3EELi4E23TrivialOffsetCalculatorILi2EjESD_ILi1EjENS0_6memory15LoadWithoutCastENSG_16StoreWithoutCastEEEviT_T0_T2_T3_T4_T5_,@"STO_CUDA_ENTRY STV_DEFAULT"
_ZN2at6native27unrolled_elementwise_kernelIZZZNS0_50_GLOBAL__N__2680c7bb_12_PowKernel_cu_140f0503_289624pow_tensor_tensor_kernelERNS_18TensorIteratorBaseEENKUlvE_clEvENKUlvE8_clEvEUlN3c104HalfES8_E_St5arrayIPcLm3EELi4E23TrivialOffsetCalculatorILi2EjESD_ILi1EjENS0_6memory15LoadWithoutCastENSG_16StoreWithoutCastEEEviT_T0_T2_T3_T4_T5_:
.text._ZN2at6native27unrolled_elementwise_kernelIZZZNS0_50_GLOBAL__N__2680c7bb_12_PowKernel_cu_140f0503_289624pow_tensor_tensor_kernelERNS_18TensorIteratorBaseEENKUlvE_clEvENKUlvE8_clEvEUlN3c104HalfES8_E_St5arrayIPcLm3EELi4E23TrivialOffsetCalculatorILi2EjESD_ILi1EjENS0_6memory15LoadWithoutCastENSG_16StoreWithoutCastEEEviT_T0_T2_T3_T4_T5_:
        /* <DEDUP_REMOVED lines=12> */
[----:B------:R-:W-:-:S05]  /*00c0*/  ISETP.GE.AND P1, PT, R0, R5, PT ;  /* 0x000000050000720c */ /* 0x000fca0003f26270 */
[----:B------:R-:W1:Y:S08]  /*00d0*/  @!P0 LDC.64 R12, c[0x0][0x230] ;  /* 0x00008c00ff0c8b82 */ /* 0x000e700000000a00 */
[----:B------:R-:W-:Y:S01]  /*00e0*/  @!P1 IMAD R2, R3, 0x200, R0 ;  /* 0x0000020003029824 */ /* 0x000fe200078e0200 */
[----:B------:R-:W-:Y:S01]  /*00f0*/  @!P1 IADD3 R0, R0, 0x80, RZ ;  /* 0x0000008000009810 */ /* 0x000fe20007ffe0ff */
[----:B------:R-:W2:Y:S03]  /*0100*/  @!P1 LDC.64 R20, c[0x0][0x228] ;  /* 0x00008a00ff149b82 */ /* 0x000ea60000000a00 */
[----:B------:R-:W-:Y:S01]  /*0110*/  ISETP.GE.AND P3, PT, R0, R5, PT ;  /* 0x000000050000720c */ /* 0x000fe20003f66270 */
[----:B0-----:R-:W-:Y:S01]  /*0120*/  @!P0 IMAD.WIDE.U32 R24, R23, 0x2, R24 ;  /* 0x0000000217188825 */ /* 0x001fe200078e0018 */
[----:B------:R-:W-:-:S03]  /*0130*/  PRMT R27, RZ, 0x7610, R27 ;  /* 0x00007610ff1b7816 */ /* 0x000fc6000000001b */
[----:B------:R-:W0:Y:S01]  /*0140*/  @!P1 LDC.64 R14, c[0x0][0x230] ;  /* 0x00008c00ff0e9b82 */ /* 0x000e220000000a00 */
[----:B------:R-:W3:Y:S07]  /*0150*/  @!P0 LDG.E.U16 R8, desc[UR4][R24.64] ;  /* 0x0000000418088981 */ /* 0x000eee000c1e1500 */
[----:B------:R-:W4:Y:S01]  /*0160*/  @!P3 LDC.64 R18, c[0x0][0x228] ;  /* 0x00008a00ff12bb82 */ /* 0x000f220000000a00 */
[----:B------:R-:W-:Y:S01]  /*0170*/  @!P3 IMAD R9, R3, 0x200, R0 ;  /* 0x000002000309b824 */ /* 0x000fe200078e0200 */
[----:B------:R-:W-:Y:S01]  /*0180*/  @!P3 IADD3 R0, R0, 0x80, RZ ;  /* 0x000000800000b810 */ /* 0x000fe20007ffe0ff */
[----:B-1----:R-:W-:-:S03]  /*0190*/  @!P0 IMAD.WIDE.U32 R12, R23, 0x2, R12 ;  /* 0x00000002170c8825 */ /* 0x002fc600078e000c */
[----:B------:R-:W-:Y:S02]  /*01a0*/  ISETP.GE.AND P2, PT, R0, R5, PT ;  /* 0x000000050000720c */ /* 0x000fe40003f46270 */
[----:B------:R-:W1:Y:S01]  /*01b0*/  @!P3 LDC.64 R16, c[0x0][0x230] ;  /* 0x00008c00ff10bb82 */ /* 0x000e620000000a00 */
[----:B------:R-:W3:Y:S01]  /*01c0*/  @!P0 LDG.E.U16 R27, desc[UR4][R12.64] ;  /* 0x000000040c1b8981 */ /* 0x000ee2000c1e1500 */
[----:B------:R-:W-:Y:S01]  /*01d0*/  PRMT R11, RZ, 0x7610, R11 ;  /* 0x00007610ff0b7816 */ /* 0x000fe2000000000b */
[----:B--2---:R-:W-:Y:S01]  /*01e0*/  @!P1 IMAD.WIDE.U32 R20, R2, 0x2, R20 ;  /* 0x0000000202149825 */ /* 0x004fe200078e0014 */
[----:B------:R-:W-:-:S04]  /*01f0*/  PRMT R26, RZ, 0x7610, R26 ;  /* 0x00007610ff1a7816 */ /* 0x000fc8000000001a */
[----:B------:R2:W3:Y:S03]  /*0200*/  @!P1 LDG.E.U16 R11, desc[UR4][R20.64] ;  /* 0x00000004140b9981 */ /* 0x0004e6000c1e1500 */
        /* <DEDUP_REMOVED lines=21> */
[----:B------:R-:W-:Y:S02]  /*0360*/  ISETP.GE.AND P2, PT, R14, R5, PT ;  /* 0x000000050e00720c */ /* 0x000fe40003f46270 */
[----:B------:R-:W-:Y:S01]  /*0370*/  IADD3 R16, R10, 0x180, RZ ;  /* 0x000001800a107810 */ /* 0x000fe20007ffe0ff */
[----:B------:R-:W-:-:S03]  /*0380*/  @!P0 IMAD R15, R3, 0x200, R10 ;  /* 0x00000200030f8824 */ /* 0x000fc600078e020a */
[----:B------:R-:W-:Y:S02]  /*0390*/  ISETP.GE.AND P1, PT, R16, R5, PT ;  /* 0x000000051000720c */ /* 0x000fe40003f26270 */
[----:B------:R-:W-:Y:S01]  /*03a0*/  @!P0 MOV R10, R14 ;  /* 0x0000000e000a8202 */ /* 0x000fe20000000f00 */
[----:B0-----:R-:W-:-:S03]  /*03b0*/  @!P0 IMAD.WIDE.U32 R12, R15, 0x2, R12 ;  /* 0x000000020f0c8825 */ /* 0x001fc600078e000c */
[----:B------:R-:W-:Y:S01]  /*03c0*/  ISETP.GE.AND P4, PT, R10, R5, PT ;  /* 0x000000050a00720c */ /* 0x000fe20003f86270 */
[----:B------:R-:W-:Y:S01]  /*03d0*/  BSSY B0, `(.L_x_39756) ;  /* 0x0000021000007945 */ /* 0x000fe20003800000 */
[----:B---3--:R-:W-:-:S06]  /*03e0*/  @!P0 HADD2.F32 R8, -RZ, R8.H0_H0 ;  /* 0x20000008ff088230 */ /* 0x008fcc0000004100 */
[----:B------:R-:W0:Y:S01]  /*03f0*/  @!P0 MUFU.LG2 R8, R8 ;  /* 0x0000000800088308 */ /* 0x000e220000000c00 */
[----:B------:R-:W-:Y:S02]  /*0400*/  @!P0 HADD2.F32 R27, -RZ, R27.H0_H0 ;  /* 0x2000001bff1b8230 */ /* 0x000fe40000004100 */
[----:B------:R-:W-:-:S03]  /*0410*/  @!P2 HADD2.F32 R11, -RZ, R11.H0_H0 ;  /* 0x2000000bff0ba230 */ /* 0x000fc60000004100 */
[----:B0-----:R-:W-:-:S03]  /*0420*/  @!P0 FMUL.FTZ R27, R27, R8 ;  /* 0x000000081b1b8220 */ /* 0x001fc60000410000 */
[----:B------:R-:W0:Y:S01]  /*0430*/  @!P2 MUFU.LG2 R11, R11 ;  /* 0x0000000b000ba308 */ /* 0x000e220000000c00 */
[----:B----4-:R-:W-:-:S07]  /*0440*/  @!P3 HADD2.F32 R26, -RZ, R26.H0_H0 ;  /* 0x2000001aff1ab230 */ /* 0x010fce0000004100 */
[----:B------:R-:W3:Y:S08]  /*0450*/  @!P0 MUFU.EX2 R27, R27 ;  /* 0x0000001b001b8308 */ /* 0x000ef00000000800 */
[----:B------:R-:W4:Y:S01]  /*0460*/  @!P3 MUFU.LG2 R26, R26 ;  /* 0x0000001a001ab308 */ /* 0x000f220000000c00 */
[----:B--2---:R-:W-:Y:S02]  /*0470*/  @!P2 HADD2.F32 R2, -RZ, R2.H0_H0 ;  /* 0x20000002ff02a230 */ /* 0x004fe40000004100 */
[----:B------:R-:W-:-:S03]  /*0480*/  @!P3 HADD2.F32 R9, -RZ, R9.H0_H0 ;  /* 0x20000009ff09b230 */ /* 0x000fc60000004100 */
[----:B0-----:R-:W-:Y:S01]  /*0490*/  @!P2 FMUL.FTZ R2, R2, R11 ;  /* 0x0000000b0202a220 */ /* 0x001fe20000410000 */
[----:B---3--:R-:W-:Y:S01]  /*04a0*/  @!P0 F2FP.F16.F32.PACK_AB R7, RZ, R27 ;  /* 0x0000001bff07823e */ /* 0x008fe200000000ff */
[----:B------:R-:W-:-:S04]  /*04b0*/  @!P1 HADD2.F32 R24, -RZ, R24.H0_H0 ;  /* 0x20000018ff189230 */ /* 0x000fc80000004100 */
[----:B------:R1:W-:Y:S01]  /*04c0*/  @!P0 STG.E.U16 desc[UR4][R12.64], R7 ;  /* 0x000000070c008986 */ /* 0x0003e2000c101504 */
[----:B----4-:R-:W-:Y:S01]  /*04d0*/  @!P3 FMUL.FTZ R9, R9, R26 ;  /* 0x0000001a0909b220 */ /* 0x010fe20000410000 */
[----:B------:R-:W0:Y:S08]  /*04e0*/  @!P2 MUFU.EX2 R2, R2 ;  /* 0x000000020002a308 */ /* 0x000e300000000800 */
[----:B------:R-:W2:Y:S08]  /*04f0*/  @!P3 MUFU.EX2 R9, R9 ;  /* 0x000000090009b308 */ /* 0x000eb00000000800 */
[----:B------:R1:W3:Y:S01]  /*0500*/  @!P1 MUFU.LG2 R11, R24 ;  /* 0x00000018000b9308 */ /* 0x0002e20000000c00 */
[----:B0-----:R-:W-:-:S02]  /*0510*/  @!P2 F2FP.F16.F32.PACK_AB R4, RZ, R2 ;  /* 0x00000002ff04a23e */ /* 0x001fc400000000ff */
[----:B--2---:R-:W-:Y:S01]  /*0520*/  @!P3 F2FP.F16.F32.PACK_AB R6, RZ, R9 ;  /* 0x00000009ff06b23e */ /* 0x004fe200000000ff */
        /* <DEDUP_REMOVED lines=11> */
.L_x_39757:
[----:B------:R-:W-:Y:S05]  /*05e0*/  BSYNC B0 ;  /* 0x0000000000007941 */ /* 0x000fea0003800000 */
.L_x_39756:
[----:B------:R-:W-:Y:S01]  /*05f0*/  ISETP.GE.AND P0, PT, R10, R5, PT ;  /* 0x000000050a00720c */ /* 0x000fe20003f06270 */
[----:B-----5:R-:W-:-:S05]  /*0600*/  @!P1 HADD2.F32 R0, -RZ, R0.H0_H0 ;  /* 0x20000000ff009230 */ /* 0x020fca0000004100 */
[----:B---3--:R-:W-:-:S07]  /*0610*/  @!P1 FMUL.FTZ R0, R0, R11 ;  /* 0x0000000b00009220 */ /* 0x008fce0000410000 */
[----:B------:R-:W-:Y:S05]  /*0620*/  @P0 EXIT ;  /* 0x000000000000094d */ /* 0x000fea0003800000 */
[----:B0-----:R-:W0:Y:S01]  /*0630*/  LDC.64 R4, c[0x0][0x220] ;  /* 0x00008800ff047b82 */ /* 0x001e220000000a00 */
[----:B------:R-:W1:Y:S01]  /*0640*/  @!P1 MUFU.EX2 R0, R0 ;  /* 0x0000000000009308 */ /* 0x000e620000000800 */
[----:B------:R-:W-:Y:S02]  /*0650*/  LEA R3, R3, R10, 0x9 ;  /* 0x0000000a03037211 */ /* 0x000fe400078e48ff */
[----:B-1----:R-:W-:-:S04]  /*0660*/  @!P1 F2FP.F16.F32.PACK_AB R2, RZ, R0 ;  /* 0x00000000ff02923e */ /* 0x002fc800000000ff */
[----:B------:R-:W-:Y:S01]  /*0670*/  PRMT R6, R2, 0x7610, R6 ;  /* 0x0000761002067816 */ /* 0x000fe20000000006 */
[----:B0-----:R-:W-:-:S05]  /*0680*/  IMAD.WIDE.U32 R2, R3, 0x2, R4 ;  /* 0x0000000203027825 */ /* 0x001fca00078e0004 */
[----:B------:R-:W-:Y:S01]  /*0690*/  STG.E.U16 desc[UR4][R2.64], R6 ;  /* 0x0000000602007986 */ /* 0x000fe2000c101504 */
[----:B------:R-:W-:Y:S05]  /*06a0*/  EXIT ;  /* 0x000000000000794d */ /* 0x000fea0003800000 */
.L_x_39758:
        /* <DEDUP_REMOVED lines=13> */
.L_x_71865:


//--------------------- .text._ZN2at6native29vectorized_elementwise_kernelILi2EZZZNS0_50_GLOBAL__N__2680c7bb_12_PowKernel_cu_140f0503_289624pow_tensor_tensor_kernelERNS_18TensorIteratorBaseEENKUlvE_clEvENKUlvE8_clEvEUlN3c104HalfES8_E_St5arrayIPcLm3EEEEviT0_T1_ --------------------------
	.section	.text._ZN2at6native29vectorized_elementwise_kernelILi2EZZZNS0_50_GLOBAL__N__2680c7bb_12_PowKernel_cu_140f0503_289624pow_tensor_tensor_kernelERNS_18TensorIteratorBaseEENKUlvE_clEvENKUlvE8_clEvEUlN3c104HalfES8_E_St5arrayIPcLm3EEEEviT0_T1_,"ax",@progbits
	.align	128
        .global         _ZN2at6native29vectorized_elementwise_kernelILi2EZZZNS0_50_GLOBAL__N__2680c7bb_12_PowKernel_cu_140f0503_289624pow_tensor_tensor_kernelERNS_18TensorIteratorBaseEENKUlvE_clEvENKUlvE8_clEvEUlN3c104HalfES8_E_St5arrayIPcLm3EEEEviT0_T1_
        .type           _ZN2at6native29vectorized_elementwise_kernelILi2EZZZNS0_50_GLOBAL__N__2680c7bb_12_PowKernel_cu_140f0503_289624pow_tensor_tensor_kernelERNS_18TensorIteratorBaseEENKUlvE_clEvENKUlvE8_clEvEUlN3c104HalfES8_E_St5arrayIPcLm3EEEEviT0_T1_,@function
        .size           _ZN2at6native29vectorized_elementwise_kernelILi2EZZZNS0_50_GLOBAL__N__2680c7bb_12_PowKernel_cu_140f0503_289624pow_tensor_tensor_kernelERNS_18TensorIteratorBaseEENKUlvE_clEvENKUlvE8_clEvEUlN3c104HalfES8_E_St5arrayIPcLm3EEEEviT0_T1_,(.L_x_71866 - _ZN2at6native29vectorized_elementwise_kernelILi2EZZZNS0_50_GLOBAL__N__2680c7bb_12_PowKernel_cu_140f0503_289624pow_tensor_tensor_kernelERNS_18TensorIteratorBaseEENKUlvE_clEvENKUlvE8_clEvEUlN3c104HalfES8_E_St5arrayIPcLm3EEEEviT0_T1_)
        .other          _ZN2at6native29vectorized_elementwise_kernelILi2EZZZNS0_50_GLOBAL__N__2680c7bb_12_PowKernel_cu_140f0503_289624pow_tensor_tensor_kernelERNS_18TensorIteratorBaseEENKUlvE_clEvENKUlvE8_clEvEUlN3c104HalfES8_E_St5arrayIPcLm3EEEEviT0_T1_,@"STO_CUDA_ENTRY STV_DEFAULT"
_ZN2at6native29vectorized_elementwise_kernelILi2EZZZNS0_50_GLOBAL__N__2680c7bb_12_PowKernel_cu_140f0503_289624pow_tensor_tensor_kernelERNS_18TensorIteratorBaseEENKUlvE_clEvENKUlvE8_clEvEUlN3c104HalfES8_E_St5arrayIPcLm3EEEEviT0_T1_:
.text._ZN2at6native29vectorized_elementwise_kernelILi2EZZZNS0_50_GLOBAL__N__2680c7bb_12_PowKernel_cu_140f0503_289624pow_tensor_tensor_kernelERNS_18TensorIteratorBaseEENKUlvE_clEvENKUlvE8_clEvEUlN3c104HalfES8_E_St5arrayIPcLm3EEEEviT0_T1_:
        /* <DEDUP_REMOVED lines=17> */
[----:B0-----:R-:W-:-:S04]  /*0110*/  IMAD.WIDE R4, R2, 0x2, R4 ;  /* 0x0000000202047825 */ /* 0x001fc800078e0204 */
[----:B------:R-:W-:-:S05]  /*0120*/  IMAD.WIDE.U32 R14, R0, 0x4, R4 ;  /* 0x00000004000e7825 */ /* 0x000fca00078e0004 */
[----:B------:R-:W5:Y:S04]  /*0130*/  LDG.E R9, desc[UR4][R14.64] ;  /* 0x000000040e097981 */ /* 0x000f68000c1e1900 */
[----:B------:R-:W5:Y:S04]  /*0140*/  LDG.E R7, desc[UR4][R14.64+0x200] ;  /* 0x000200040e077981 */ /* 0x000f68000c1e1900 */
[----:B------:R-:W5:Y:S04]  /*0150*/  LDG.E R4, desc[UR4][R14.64+0x400] ;  /* 0x000400040e047981 */ /* 0x000f68000c1e1900 */
[----:B------:R0:W5:Y:S01]  /*0160*/  LDG.E R3, desc[UR4][R14.64+0x600] ;  /* 0x000600040e037981 */ /* 0x000162000c1e1900 */
[----:B--2---:R-:W-:-:S02]  /*0170*/  HADD2.F32 R5, -RZ, R6.H0_H0 ;  /* 0x20000006ff057230 */ /* 0x004fc40000004100 */
[--C-:B---3--:R-:W-:Y:S02]  /*0180*/  HADD2.F32 R16, -RZ, R12.reuse.H0_H0 ;  /* 0x2000000cff107230 */ /* 0x108fe40000004100 */
[----:B------:R-:W-:Y:S01]  /*0190*/  HADD2.F32 R12, -RZ, R12.H1_H1 ;  /* 0x3000000cff0c7230 */ /* 0x000fe20000004100 */
[----:B------:R5:W1:Y:S01]  /*01a0*/  MUFU.LG2 R13, R5 ;  /* 0x00000005000d7308 */ /* 0x000a620000000c00 */
[--C-:B----4-:R-:W-:Y:S02]  /*01b0*/  HADD2.F32 R11, -RZ, R8.reuse.H0_H0 ;  /* 0x20000008ff0b7230 */ /* 0x110fe40000004100 */
[----:B------:R-:W-:-:S05]  /*01c0*/  HADD2.F32 R8, -RZ, R8.H1_H1 ;  /* 0x30000008ff087230 */ /* 0x000fca0000004100 */
[----:B------:R-:W2:Y:S01]  /*01d0*/  MUFU.LG2 R19, R16 ;  /* 0x0000001000137308 */ /* 0x000ea20000000c00 */
[----:B------:R-:W-:-:S07]  /*01e0*/  HADD2.F32 R6, -RZ, R6.H1_H1 ;  /* 0x30000006ff067230 */ /* 0x000fce0000004100 */
[----:B------:R-:W3:Y:S01]  /*01f0*/  MUFU.LG2 R12, R12 ;  /* 0x0000000c000c7308 */ /* 0x000ee20000000c00 */
[----:B-----5:R-:W-:-:S07]  /*0200*/  HADD2.F32 R5, -RZ, R18.H0_H0 ;  /* 0x20000012ff057230 */ /* 0x020fce0000004100 */
[----:B------:R-:W4:Y:S01]  /*0210*/  MUFU.LG2 R11, R11 ;  /* 0x0000000b000b7308 */ /* 0x000f220000000c00 */
[----:B------:R-:W-:-:S07]  /*0220*/  HADD2.F32 R10, -RZ, R9.H0_H0 ;  /* 0x20000009ff0a7230 */ /* 0x000fce0000004100 */
[----:B------:R-:W5:Y:S01]  /*0230*/  MUFU.LG2 R8, R8 ;  /* 0x0000000800087308 */ /* 0x000f620000000c00 */
[--C-:B0-----:R-:W-:Y:S02]  /*0240*/  HADD2.F32 R14, -RZ, R7.reuse.H0_H0 ;  /* 0x20000007ff0e7230 */ /* 0x101fe40000004100 */
[----:B-1----:R-:W-:Y:S01]  /*0250*/  FMUL.FTZ R13, R10, R13 ;  /* 0x0000000d0a0d7220 */ /* 0x002fe20000410000 */
[----:B------:R-:W-:-:S04]  /*0260*/  HADD2.F32 R15, -RZ, R7.H1_H1 ;  /* 0x30000007ff0f7230 */ /* 0x000fc80000004100 */
[----:B------:R0:W1:Y:S01]  /*0270*/  MUFU.LG2 R17, R6 ;  /* 0x0000000600117308 */ /* 0x0000620000000c00 */
[----:B------:R-:W-:Y:S02]  /*0280*/  HADD2.F32 R10, -RZ, R9.H1_H1 ;  /* 0x30000009ff0a7230 */ /* 0x000fe40000004100 */
[----:B0-----:R-:W-:-:S05]  /*0290*/  HADD2.F32 R6, -RZ, R18.H1_H1 ;  /* 0x30000012ff067230 */ /* 0x001fca0000004100 */
[----:B------:R-:W0:Y:S01]  /*02a0*/  MUFU.LG2 R5, R5 ;  /* 0x0000000500057308 */ /* 0x000e220000000c00 */
[----:B--2---:R-:W-:Y:S01]  /*02b0*/  FMUL.FTZ R19, R14, R19 ;  /* 0x000000130e137220 */ /* 0x004fe20000410000 */
[----:B---3--:R-:W-:Y:S01]  /*02c0*/  FMUL.FTZ R14, R15, R12 ;  /* 0x0000000c0f0e7220 */ /* 0x008fe20000410000 */
[----:B------:R-:W-:-:S05]  /*02d0*/  HADD2.F32 R12, -RZ, R4.H0_H0 ;  /* 0x20000004ff0c7230 */ /* 0x000fca0000004100 */
[----:B------:R-:W2:Y:S01]  /*02e0*/  MUFU.LG2 R6, R6 ;  /* 0x0000000600067308 */ /* 0x000ea20000000c00 */
[----:B----4-:R-:W-:-:S07]  /*02f0*/  FMUL.FTZ R11, R12, R11 ;  /* 0x0000000b0c0b7220 */ /* 0x010fce0000410000 */
[----:B------:R3:W-:Y:S02]  /*0300*/  MUFU.EX2 R9, R13 ;  /* 0x0000000d00097308 */ /* 0x0007e40000000800 */
[----:B---3--:R-:W-:Y:S02]  /*0310*/  HADD2.F32 R13, -RZ, R4.H1_H1 ;  /* 0x30000004ff0d7230 */ /* 0x008fe40000004100 */
[----:B------:R-:W-:-:S03]  /*0320*/  HADD2.F32 R4, -RZ, R3.H0_H0 ;  /* 0x20000003ff047230 */ /* 0x000fc60000004100 */
[----:B-----5:R-:W-:Y:S02]  /*0330*/  FMUL.FTZ R8, R13, R8 ;  /* 0x000000080d087220 */ /* 0x020fe40000410000 */
[----:B------:R-:W3:Y:S01]  /*0340*/  LDC.64 R12, c[0x0][0x220] ;  /* 0x00008800ff0c7b82 */ /* 0x000ee20000000a00 */
[----:B------:R-:W-:Y:S02]  /*0350*/  HADD2.F32 R3, -RZ, R3.H1_H1 ;  /* 0x30000003ff037230 */ /* 0x000fe40000004100 */
[----:B-1----:R-:W-:Y:S01]  /*0360*/  FMUL.FTZ R10, R10, R17 ;  /* 0x000000110a0a7220 */ /* 0x002fe20000410000 */
[----:B0-----:R-:W-:Y:S02]  /*0370*/  FMUL.FTZ R4, R4, R5 ;  /* 0x0000000504047220 */ /* 0x001fe40000410000 */
[----:B--2---:R-:W-:Y:S01]  /*0380*/  FMUL.FTZ R3, R3, R6 ;  /* 0x0000000603037220 */ /* 0x004fe20000410000 */
[----:B------:R-:W-:Y:S08]  /*0390*/  MUFU.EX2 R7, R19 ;  /* 0x0000001300077308 */ /* 0x000ff00000000800 */
[----:B------:R-:W0:Y:S08]  /*03a0*/  MUFU.EX2 R10, R10 ;  /* 0x0000000a000a7308 */ /* 0x000e300000000800 */
[----:B------:R-:W1:Y:S08]  /*03b0*/  MUFU.EX2 R14, R14 ;  /* 0x0000000e000e7308 */ /* 0x000e700000000800 */
[----:B------:R-:W-:Y:S08]  /*03c0*/  MUFU.EX2 R11, R11 ;  /* 0x0000000b000b7308 */ /* 0x000ff00000000800 */
[----:B------:R-:W2:Y:S08]  /*03d0*/  MUFU.EX2 R8, R8 ;  /* 0x0000000800087308 */ /* 0x000eb00000000800 */
[----:B------:R-:W-:Y:S08]  /*03e0*/  MUFU.EX2 R4, R4 ;  /* 0x0000000400047308 */ /* 0x000ff00000000800 */
[----:B------:R-:W4:Y:S01]  /*03f0*/  MUFU.EX2 R3, R3 ;  /* 0x0000000300037308 */ /* 0x000f220000000800 */
[----:B---3--:R-:W-:Y:S01]  /*0400*/  IMAD.WIDE.U32 R12, R2, 0x2, R12 ;  /* 0x00000002020c7825 */ /* 0x008fe200078e000c */
[----:B0-----:R-:W-:-:S02]  /*0410*/  F2FP.F16.F32.PACK_AB R9, R10, R9 ;  /* 0x000000090a09723e */ /* 0x001fc400000000ff */
[----:B-1----:R-:W-:Y:S02]  /*0420*/  F2FP.F16.F32.PACK_AB R7, R14, R7 ;  /* 0x000000070e07723e */ /* 0x002fe400000000ff */
[----:B--2---:R-:W-:Y:S01]  /*0430*/  F2FP.F16.F32.PACK_AB R11, R8, R11 ;  /* 0x0000000b080b723e */ /* 0x004fe200000000ff */
[----:B------:R-:W-:-:S05]  /*0440*/  IMAD.WIDE R12, R0, 0x4, R12 ;  /* 0x00000004000c7825 */ /* 0x000fca00078e020c */
[----:B------:R-:W-:Y:S01]  /*0450*/  STG.E desc[UR4][R12.64], R9 ;  /* 0x000000090c007986 */ /* 0x000fe2000c101904 */
[----:B----4-:R-:W-:-:S03]  /*0460*/  F2FP.F16.F32.PACK_AB R5, R3, R4 ;  /* 0x000000040305723e */ /* 0x010fc600000000ff */
[----:B------:R-:W-:Y:S04]  /*0470*/  STG.E desc[UR4][R12.64+0x200], R7 ;  /* 0x000200070c007986 */ /* 0x000fe8000c101904 */
[----:B------:R-:W-:Y:S04]  /*0480*/  STG.E desc[UR4][R12.64+0x400], R11 ;  /* 0x0004000b0c007986 */ /* 0x000fe8000c101904 */
[----:B------:R-:W-:Y:S01]  /*0490*/  STG.E desc[UR4][R12.64+0x600], R5 ;  /* 0x000600050c007986 */ /* 0x000fe2000c101904 */
[----:B------:R-:W-:Y:S05]  /*04a0*/  EXIT ;  /* 0x000000000000794d */ /* 0x000fea0003800000 */
.L_x_39759:
[----:B------:R-:W0:Y:S01]  /*04b0*/  S2R R27, SR_TID.X ;  /* 0x00000000001b7919 */ /* 0x000e220000002100 */
[----:B------:R-:W-:Y:S02]  /*04c0*/  PRMT R20, RZ, 0x7610, R20 ;  /* 0x00007610ff147816 */ /* 0x000fe40000000014 */
[----:B0-----:R-:W-:-:S13]  /*04d0*/  ISETP.GE.AND P0, PT, R27, R3, PT ;  /* 0x000000031b00720c */ /* 0x001fda0003f06270 */
[----:B------:R-:W-:Y:S01]  /*04e0*/  @!P0 IADD3 R13, R2, R27, RZ ;  /* 0x0000001b020d8210 */ /* 0x000fe20007ffe0ff */
[----:B------:R-:W0:Y:S01]  /*04f0*/  @!P0 LDC.64 R22, c[0x0][0x228] ;  /* 0x00008a00ff168b82 */ /* 0x000e220000000a00 */
[----:B------:R-:W-:-:S04]  /*0500*/  @!P0 IADD3 R27, R27, 0x80, RZ ;  /* 0x000000801b1b8810 */ /* 0x000fc80007ffe0ff */
[----:B------:R-:W-:-:S03]  /*0510*/  ISETP.GE.AND P1, PT, R27, R3, PT ;  /* 0x000000031b00720c */ /* 0x000fc60003f26270 */
[----:B------:R-:W1:Y:S10]  /*0520*/  @!P0 LDC.64 R14, c[0x0][0x230] ;  /* 0x00008c00ff0e8b82 */ /* 0x000e740000000a00 */
[----:B------:R-:W-:Y:S01]  /*0530*/  @!P1 IADD3 R11, R2, R27, RZ ;  /* 0x0000001b020b9210 */ /* 0x000fe20007ffe0ff */
[----:B------:R-:W2:Y:S01]  /*0540*/  @!P1 LDC.64 R30, c[0x0][0x228] ;  /* 0x00008a00ff1e9b82 */ /* 0x000ea20000000a00 */
[----:B------:R-:W-:-:S04]  /*0550*/  @!P1 IADD3 R27, R27, 0x80, RZ ;  /* 0x000000801b1b9810 */ /* 0x000fc80007ffe0ff */
[----:B------:R-:W-:Y:S01]  /*0560*/  ISETP.GE.AND P2, PT, R27, R3, PT ;  /* 0x000000031b00720c */ /* 0x000fe20003f46270 */
[C---:B0-----:R-:W-:Y:S02]  /*0570*/  @!P0 IMAD.WIDE.U32 R22, R13.reuse, 0x2, R22 ;  /* 0x000000020d168825 */ /* 0x041fe400078e0016 */
[----:B------:R-:W0:Y:S01]  /*0580*/  @!P1 LDC.64 R24, c[0x0][0x230] ;  /* 0x00008c00ff189b82 */ /* 0x000e220000000a00 */
[----:B------:R-:W-:Y:S02]  /*0590*/  PRMT R19, RZ, 0x7610, R19 ;  /* 0x00007610ff137816 */ /* 0x000fe40000000013 */
[----:B------:R-:W-:Y:S01]  /*05a0*/  PRMT R10, RZ, 0x7610, R10 ;  /* 0x00007610ff0a7816 */ /* 0x000fe2000000000a */
[----:B------:R-:W3:Y:S01]  /*05b0*/  @!P0 LDG.E.U16 R20, desc[UR4][R22.64] ;  /* 0x0000000416148981 */ /* 0x000ee2000c1e1500 */
[----:B-1----:R-:W-:Y:S01]  /*05c0*/  @!P0 IMAD.WIDE.U32 R14, R13, 0x2, R14 ;  /* 0x000000020d0e8825 */ /* 0x002fe200078e000e */
[----:B------:R-:W-:-:S04]  /*05d0*/  PRMT R13, RZ, 0x7610, R13 ;  /* 0x00007610ff0d7816 */ /* 0x000fc8000000000d */
[----:B------:R-:W-:Y:S01]  /*05e0*/  @!P2 IMAD.IADD R21, R2, 0x1, R27 ;  /* 0x000000010215a824 */ /* 0x000fe200078e021b */
[----:B------:R-:W-:Y:S01]  /*05f0*/  @!P2 IADD3 R27, R27, 0x80, RZ ;  /* 0x000000801b1ba810 */ /* 0x000fe20007ffe0ff */
[----:B------:R1:W4:Y:S01]  /*0600*/  @!P0 LDG.E.U16 R13, desc[UR4][R14.64] ;  /* 0x000000040e0d8981 */ /* 0x000322000c1e1500 */
[----:B------:R-:W5:Y:S02]  /*0610*/  @!P2 LDC.64 R36, c[0x0][0x228] ;  /* 0x00008a00ff24ab82 */ /* 0x000f640000000a00 */
[----:B------:R-:W-:-:S06]  /*0620*/  ISETP.GE.AND P3, PT, R27, R3, PT ;  /* 0x000000031b00720c */ /* 0x000fcc0003f66270 */
[----:B------:R-:W5:Y:S07]  /*0630*/  @!P2 LDC.64 R32, c[0x0][0x230] ;  /* 0x00008c00ff20ab82 */ /* 0x000f6e0000000a00 */
[----:B------:R-:W-:Y:S01]  /*0640*/  @!P3 IADD3 R17, R2, R27, RZ ;  /* 0x0000001b0211b210 */ /* 0x000fe20007ffe0ff */
[----:B-1----:R-:W1:Y:S01]  /*0650*/  @!P3 LDC.64 R14, c[0x0][0x228] ;  /* 0x00008a00ff0ebb82 */ /* 0x002e620000000a00 */
[----:B------:R-:W-:-:S04]  /*0660*/  @!P3 IADD3 R27, R27, 0x80, RZ ;  /* 0x000000801b1bb810 */ /* 0x000fc80007ffe0ff */
[----:B------:R-:W-:-:S03]  /*0670*/  ISETP.GE.AND P4, PT, R27, R3, PT ;  /* 0x000000031b00720c */ /* 0x000fc60003f86270 */
[----:B------:R-:W5:Y:S01]  /*0680*/  @!P3 LDC.64 R34, c[0x0][0x230] ;  /* 0x00008c00ff22bb82 */ /* 0x000f620000000a00 */
[----:B--2---:R-:W-:-:S04]  /*0690*/  @!P1 IMAD.WIDE.U32 R30, R11, 0x2, R30 ;  /* 0x000000020b1e9825 */ /* 0x004fc800078e001e */
[----:B0-----:R-:W-:Y:S01]  /*06a0*/  @!P1 IMAD.WIDE.U32 R24, R11, 0x2, R24 ;  /* 0x000000020b189825 */ /* 0x001fe200078e0018 */
[----:B------:R0:W2:Y:S04]  /*06b0*/  @!P1 LDG.E.U16 R19, desc[UR4][R30.64] ;  /* 0x000000041e139981 */ /* 0x0000a8000c1e1500 */
[----:B------:R-:W-:Y:S01]  /*06c0*/  @!P4 IADD3 R11, R2, R27, RZ ;  /* 0x0000001b020bc210 */ /* 0x000fe20007ffe0ff */
[----:B------:R-:W-:Y:S01]  /*06d0*/  @!P4 VIADD R27, R27, 0x80 ;  /* 0x000000801b1bc836 */ /* 0x000fe20000000000 */
[----:B------:R5:W2:Y:S04]  /*06e0*/  @!P1 LDG.E.U16 R10, desc[UR4][R24.64] ;  /* 0x00000004180a9981 */ /* 0x000aa8000c1e1500 */
[----:B------:R-:W-:Y:S01]  /*06f0*/  ISETP.GE.AND P1, PT, R27, R3, PT ;  /* 0x000000031b00720c */ /* 0x000fe20003f26270 */
[----:B0-----:R-:W0:Y:S01]  /*0700*/  @!P4 LDC.64 R30, c[0x0][0x228] ;  /* 0x00008a00ff1ecb82 */ /* 0x001e220000000a00 */
[----:B-1----:R-:W-:Y:S01]  /*0710*/  @!P3 IMAD.WIDE.U32 R14, R17, 0x2, R14 ;  /* 0x00000002110eb825 */ /* 0x002fe200078e000e */
[----:B------:R-:W-:-:S02]  /*0720*/  PRMT R23, RZ, 0x7610, R23 ;  /* 0x00007610ff177816 */ /* 0x000fc40000000017 */
[----:B------:R-:W-:Y:S01]  /*0730*/  PRMT R22, RZ, 0x7610, R22 ;  /* 0x00007610ff167816 */ /* 0x000fe20000000016 */
[----:B-----5:R-:W-:Y:S01]  /*0740*/  @!P2 IMAD.WIDE.U32 R36, R21, 0x2, R36 ;  /* 0x000000021524a825 */ /* 0x020fe200078e0024 */
        /* <DEDUP_REMOVED lines=8> */
[----:B-----5:R-:W5:Y:S01]  /*07d0*/  @!P1 LDC.64 R36, c[0x0][0x228] ;  /* 0x00008a00ff249b82 */ /* 0x020f620000000a00 */
[----:B0-----:R-:W-:Y:S02]  /*07e0*/  @!P1 IADD3 R15, R2, R27, RZ ;  /* 0x0000001b020f9210 */ /* 0x001fe40007ffe0ff */
[----:B------:R-:W-:-:S05]  /*07f0*/  @!P1 IADD3 R27, R27, 0x80, RZ ;  /* 0x000000801b1b9810 */ /* 0x000fca0007ffe0ff */
[----:B------:R-:W0:Y:S01]  /*0800*/  @!P1 LDC.64 R32, c[0x0][0x230] ;  /* 0x00008c00ff209b82 */ /* 0x000e220000000a00 */
[----:B------:R-:W-:Y:S01]  /*0810*/  ISETP.GE.AND P2, PT, R27, R3, PT ;  /* 0x000000031b00720c */ /* 0x000fe20003f46270 */
[----:B------:R-:W-:Y:S01]  /*0820*/  @!P4 IMAD.WIDE.U32 R30, R11, 0x2, R30 ;  /* 0x000000020b1ec825 */ /* 0x000fe200078e001e */
[----:B------:R-:W-:-:S04]  /*0830*/  PRMT R21, RZ, 0x7610, R21 ;  /* 0x00007610ff157816 */ /* 0x000fc80000000015 */
[----:B------:R1:W2:Y:S04]  /*0840*/  @!P4 LDG.E.U16 R16, desc[UR4][R30.64] ;  /* 0x000000041e10c981 */ /* 0x0002a8000c1e1500 */
[----:B------:R5:W2:Y:S03]  /*0850*/  @!P3 LDG.E.U16 R21, desc[UR4][R34.64] ;  /* 0x000000042215b981 */ /* 0x000aa6000c1e1500 */
[----:B-1----:R-:W1:Y:S01]  /*0860*/  @!P2 LDC.64 R30, c[0x0][0x228] ;  /* 0x00008a00ff1eab82 */ /* 0x002e620000000a00 */
[----:B-----5:R-:W-:-:S07]  /*0870*/  @!P1 IMAD.WIDE.U32 R36, R15, 0x2, R36 ;  /* 0x000000020f249825 */ /* 0x020fce00078e0024 */
[----:B------:R-:W5:Y:S01]  /*0880*/  @!P2 LDC.64 R34, c[0x0][0x230] ;  /* 0x00008c00ff22ab82 */ /* 0x000f620000000a00 */
[----:B0-----:R-:W-:Y:S01]  /*0890*/  @!P1 IMAD.WIDE.U32 R32, R15, 0x2, R32 ;  /* 0x000000020f209825 */ /* 0x001fe200078e0020 */
[----:B------:R-:W-:Y:S02]  /*08a0*/  @!P2 IADD3 R15, R2, R27, RZ ;  /* 0x0000001b020fa210 */ /* 0x000fe40007ffe0ff */
[----:B------:R-:W-:-:S04]  /*08b0*/  @!P2 IADD3 R27, R27, 0x80, RZ ;  /* 0x000000801b1ba810 */ /* 0x000fc80007ffe0ff */
[----:B------:R-:W-:Y:S01]  /*08c0*/  ISETP.GE.AND P3, PT, R27, R3, PT ;  /* 0x000000031b00720c */ /* 0x000fe20003f66270 */
[----:B------:R-:W-:Y:S01]  /*08d0*/  @!P4 IMAD.WIDE.U32 R24, R11, 0x2, R24 ;  /* 0x000000020b18c825 */ /* 0x000fe200078e0018 */
[----:B------:R-:W-:-:S03]  /*08e0*/  PRMT R12, RZ, 0x7610, R12 ;  /* 0x00007610ff0c7816 */ /* 0x000fc6000000000c */
[----:B-1----:R-:W-:-:S03]  /*08f0*/  @!P2 IMAD.WIDE.U32 R30, R15, 0x2, R30 ;  /* 0x000000020f1ea825 */ /* 0x002fc600078e001e */
[----:B------:R0:W2:Y:S01]  /*0900*/  @!P4 LDG.E.U16 R12, desc[UR4][R24.64] ;  /* 0x00000004180cc981 */ /* 0x0000a2000c1e1500 */
[----:B-----5:R-:W-:-:S04]  /*0910*/  @!P2 IMAD.WIDE.U32 R34, R15, 0x2, R34 ;  /* 0x000000020f22a825 */ /* 0x020fc800078e0022 */
[----:B------:R-:W1:Y:S01]  /*0920*/  @!P3 LDC.64 R14, c[0x0][0x228] ;  /* 0x00008a00ff0ebb82 */ /* 0x000e620000000a00 */
[----:B0-----:R-:W-:Y:S02]  /*0930*/  PRMT R24, RZ, 0x7610, R24 ;  /* 0x00007610ff187816 */ /* 0x001fe40000000018 */
[----:B------:R-:W-:Y:S02]  /*0940*/  PRMT R0, RZ, 0x7610, R0 ;  /* 0x00007610ff007816 */ /* 0x000fe40000000000 */
[----:B------:R-:W-:Y:S02]  /*0950*/  PRMT R11, RZ, 0x7610, R11 ;  /* 0x00007610ff0b7816 */ /* 0x000fe4000000000b */
[----:B------:R0:W5:Y:S01]  /*0960*/  @!P2 LDG.E.U16 R24, desc[UR4][R30.64] ;  /* 0x000000041e18a981 */ /* 0x000162000c1e1500 */
[----:B------:R-:W-:-:S03]  /*0970*/  @!P3 IADD3 R27, R2, R27, RZ ;  /* 0x0000001b021bb210 */ /* 0x000fc60007ffe0ff */
[----:B------:R1:W5:Y:S04]  /*0980*/  @!P1 LDG.E.U16 R0, desc[UR4][R32.64] ;  /* 0x0000000420009981 */ /* 0x000368000c1e1500 */
[----:B------:R-:W5:Y:S01]  /*0990*/  @!P1 LDG.E.U16 R11, desc[UR4][R36.64] ;  /* 0x00000004240b9981 */ /* 0x000f62000c1e1500 */
[----:B0-----:R-:W0:Y:S01]  /*09a0*/  @!P3 LDC.64 R30, c[0x0][0x230] ;  /* 0x00008c00ff1ebb82 */ /* 0x001e220000000a00 */
[----:B-1----:R-:W-:Y:S01]  /*09b0*/  @!P3 IMAD.WIDE.U32 R32, R27, 0x2, R14 ;  /* 0x000000021b20b825 */ /* 0x002fe200078e000e */
[----:B------:R-:W-:-:S06]  /*09c0*/  PRMT R14, RZ, 0x7610, R14 ;  /* 0x00007610ff0e7816 */ /* 0x000fcc000000000e */
[----:B------:R1:W5:Y:S01]  /*09d0*/  @!P3 LDG.E.U16 R14, desc[UR4][R32.64] ;  /* 0x00000004200eb981 */ /* 0x000362000c1e1500 */
[----:B------:R-:W-:Y:S02]  /*09e0*/  PRMT R25, RZ, 0x7610, R25 ;  /* 0x00007610ff197816 */ /* 0x000fe40000000019 */
[----:B------:R-:W-:-:S04]  /*09f0*/  PRMT R15, RZ, 0x7610, R15 ;  /* 0x00007610ff0f7816 */ /* 0x000fc8000000000f */
[----:B------:R-:W5:Y:S01]  /*0a00*/  @!P2 LDG.E.U16 R25, desc[UR4][R34.64] ;  /* 0x000000042219a981 */ /* 0x000f62000c1e1500 */
[----:B0-----:R-:W-:-:S05]  /*0a10*/  @!P3 IMAD.WIDE.U32 R30, R27, 0x2, R30 ;  /* 0x000000021b1eb825 */ /* 0x001fca00078e001e */
[----:B------:R0:W5:Y:S01]  /*0a20*/  @!P3 LDG.E.U16 R15, desc[UR4][R30.64] ;  /* 0x000000041e0fb981 */ /* 0x000162000c1e1500 */
[----:B------:R-:W1:Y:S02]  /*0a30*/  S2R R29, SR_TID.X ;  /* 0x00000000001d7919 */ /* 0x000e640000002100 */
[----:B-1----:R-:W-:-:S05]  /*0a40*/  VIADD R26, R29, 0x100 ;  /* 0x000001001d1a7836 */ /* 0x002fca0000000000 */
[----:B------:R-:W-:Y:S02]  /*0a50*/  ISETP.GE.AND P1, PT, R26, R3, PT ;  /* 0x000000031a00720c */ /* 0x000fe40003f26270 */
[----:B------:R-:W-:-:S04]  /*0a60*/  IADD3 R26, R29, 0x180, RZ ;  /* 0x000001801d1a7810 */ /* 0x000fc80007ffe0ff */
[----:B------:R-:W-:Y:S02]  /*0a70*/  ISETP.GE.AND P2, PT, R26, R3, PT ;  /* 0x000000031a00720c */ /* 0x000fe40003f46270 */
[----:B------:R-:W-:-:S04]  /*0a80*/  IADD3 R32, R29, 0x200, RZ ;  /* 0x000002001d207810 */ /* 0x000fc80007ffe0ff */
[----:B------:R-:W-:Y:S01]  /*0a90*/  ISETP.GE.AND P3, PT, R32, R3, PT ;  /* 0x000000032000720c */ /* 0x000fe20003f66270 */
[----:B---3--:R-:W-:Y:S01]  /*0aa0*/  @!P0 HADD2.F32 R26, -RZ, R20.H0_H0 ;  /* 0x20000014ff1a8230 */ /* 0x008fe20000004100 */
[----:B------:R-:W-:-:S04]  /*0ab0*/  IADD3 R20, R29, 0x80, RZ ;  /* 0x000000801d147810 */ /* 0x000fc80007ffe0ff */
[----:B------:R-:W-:Y:S01]  /*0ac0*/  ISETP.GE.AND P5, PT, R20, R3, PT ;  /* 0x000000031400720c */ /* 0x000fe20003fa6270 */
[----:B------:R-:W1:Y:S01]  /*0ad0*/  @!P0 MUFU.LG2 R26, R26 ;  /* 0x0000001a001a8308 */ /* 0x000e620000000c00 */
[----:B----4-:R-:W-:-:S11]  /*0ae0*/  @!P0 HADD2.F32 R13, -RZ, R13.H0_H0 ;  /* 0x2000000dff0d8230 */ /* 0x010fd60000004100 */
[----:B--2---:R-:W-:-:S06]  /*0af0*/  @!P5 HADD2.F32 R19, -RZ, R19.H0_H0 ;  /* 0x20000013ff13d230 */ /* 0x004fcc0000004100 */
[----:B------:R-:W2:Y:S01]  /*0b00*/  @!P5 MUFU.LG2 R19, R19 ;  /* 0x000000130013d308 */ /* 0x000ea20000000c00 */
[----:B-1----:R-:W-:Y:S01]  /*0b10*/  @!P0 FMUL.FTZ R13, R13, R26 ;  /* 0x0000001a0d0d8220 */ /* 0x002fe20000410000 */
[----:B------:R-:W-:Y:S02]  /*0b20*/  @!P5 HADD2.F32 R26, -RZ, R10.H0_H0 ;  /* 0x2000000aff1ad230 */ /* 0x000fe40000004100 */
[----:B------:R-:W-:-:S03]  /*0b30*/  @!P1 HADD2.F32 R23, -RZ, R23.H0_H0 ;  /* 0x20000017ff179230 */ /* 0x000fc60000004100 */
[----:B--2---:R-:W-:-:S03]  /*0b40*/  @!P5 FMUL.FTZ R26, R26, R19 ;  /* 0x000000131a1ad220 */ /* 0x004fc60000410000 */
[----:B------:R-:W1:Y:S01]  /*0b50*/  @!P1 MUFU.LG2 R23, R23 ;  /* 0x0000001700179308 */ /* 0x000e620000000c00 */
[----:B------:R-:W-:Y:S02]  /*0b60*/  @!P2 HADD2.F32 R27, -RZ, R17.H0_H0 ;  /* 0x20000011ff1ba230 */ /* 0x000fe40000004100 */
[----:B0-----:R-:W-:-:S05]  /*0b70*/  @!P1 HADD2.F32 R30, -RZ, R22.H0_H0 ;  /* 0x20000016ff1e9230 */ /* 0x001fca0000004100 */
[----:B------:R-:W0:Y:S08]  /*0b80*/  @!P2 MUFU.LG2 R10, R27 ;  /* 0x0000001b000aa308 */ /* 0x000e300000000c00 */
[----:B------:R-:W2:Y:S01]  /*0b90*/  @!P5 MUFU.EX2 R22, R26 ;  /* 0x0000001a0016d308 */ /* 0x000ea20000000800 */
[----:B-1----:R-:W-:Y:S01]  /*0ba0*/  @!P1 FMUL.FTZ R17, R30, R23 ;  /* 0x000000171e119220 */ /* 0x002fe20000410000 */
[----:B------:R-:W-:-:S02]  /*0bb0*/  VIADD R30, R29, 0x280 ;  /* 0x000002801d1e7836 */ /* 0x000fc40000000000 */
[----:B------:R-:W-:Y:S02]  /*0bc0*/  @!P3 HADD2.F32 R23, -RZ, R16.H0_H0 ;  /* 0x20000010ff17b230 */ /* 0x000fe40000004100 */
[----:B------:R-:W-:Y:S01]  /*0bd0*/  @!P2 HADD2.F32 R21, -RZ, R21.H0_H0 ;  /* 0x20000015ff15a230 */ /* 0x000fe20000004100 */
[----:B------:R-:W-:Y:S02]  /*0be0*/  ISETP.GE.AND P4, PT, R30, R3, PT ;  /* 0x000000031e00720c */ /* 0x000fe40003f86270 */
[----:B------:R-:W-:Y:S02]  /*0bf0*/  IADD3 R30, R29, 0x300, RZ ;  /* 0x000003001d1e7810 */ /* 0x000fe40007ffe0ff */
[----:B0-----:R-:W-:Y:S02]  /*0c00*/  @!P2 FMUL.FTZ R10, R21, R10 ;  /* 0x0000000a150aa220 */ /* 0x001fe40000410000 */
[----:B------:R-:W0:Y:S01]  /*0c10*/  @!P3 MUFU.LG2 R21, R23 ;  /* 0x000000170015b308 */ /* 0x000e220000000c00 */
[----:B--2---:R-:W-:-:S02]  /*0c20*/  @!P5 F2FP.F16.F32.PACK_AB R28, RZ, R22 ;  /* 0x00000016ff1cd23e */ /* 0x004fc400000000ff */
[----:B------:R-:W-:Y:S02]  /*0c30*/  IADD3 R22, R29, 0x380, RZ ;  /* 0x000003801d167810 */ /* 0x000fe40007ffe0ff */
[-C--:B------:R-:W-:Y:S02]  /*0c40*/  ISETP.GE.AND P6, PT, R30, R3.reuse, PT ;  /* 0x000000031e00720c */ /* 0x080fe40003fc6270 */
[----:B------:R-:W-:Y:S01]  /*0c50*/  ISETP.GE.AND P5, PT, R22, R3, PT ;  /* 0x000000031600720c */ /* 0x000fe20003fa6270 */
[----:B------:R1:W-:Y:S01]  /*0c60*/  @!P2 MUFU.EX2 R19, R10 ;  /* 0x0000000a0013a308 */ /* 0x0003e20000000800 */
[----:B------:R-:W-:-:S05]  /*0c70*/  @!P3 HADD2.F32 R22, -RZ, R12.H0_H0 ;  /* 0x2000000cff16b230 */ /* 0x000fca0000004100 */
[----:B0-----:R-:W-:Y:S02]  /*0c80*/  @!P3 FMUL.FTZ R21, R22, R21 ;  /* 0x000000151615b220 */ /* 0x001fe40000410000 */
[----:B------:R-:W-:Y:S02]  /*0c90*/  @!P0 MUFU.EX2 R13, R13 ;  /* 0x0000000d000d8308 */ /* 0x000fe40000000800 */
[----:B-----5:R-:W-:Y:S02]  /*0ca0*/  @!P6 HADD2.F32 R24, -RZ, R24.H0_H0 ;  /* 0x20000018ff18e230 */ /* 0x020fe40000004100 */
[----:B------:R-:W-:Y:S02]  /*0cb0*/  @!P4 HADD2.F32 R16, -RZ, R11.H0_H0 ;  /* 0x2000000bff10c230 */ /* 0x000fe40000004100 */
[----:B-1----:R-:W0:Y:S01]  /*0cc0*/  @!P0 LDC.64 R10, c[0x0][0x220] ;  /* 0x00008800ff0a8b82 */ /* 0x002e220000000a00 */
[----:B------:R-:W-:-:S03]  /*0cd0*/  @!P4 HADD2.F32 R23, -RZ, R0.H0_H0 ;  /* 0x20000000ff17c230 */ /* 0x000fc60000004100 */
[----:B------:R-:W1:Y:S01]  /*0ce0*/  @!P4 MUFU.LG2 R16, R16 ;  /* 0x000000100010c308 */ /* 0x000e620000000c00 */
[----:B------:R-:W-:-:S07]  /*0cf0*/  @!P5 HADD2.F32 R22, -RZ, R14.H0_H0 ;  /* 0x2000000eff16d230 */ /* 0x000fce0000004100 */
[----:B------:R-:W2:Y:S08]  /*0d00*/  @!P6 MUFU.LG2 R12, R24 ;  /* 0x00000018000ce308 */ /* 0x000eb00000000c00 */
[----:B------:R-:W3:Y:S01]  /*0d10*/  @!P5 MUFU.LG2 R0, R22 ;  /* 0x000000160000d308 */ /* 0x000ee20000000c00 */
[----:B------:R-:W-:Y:S02]  /*0d20*/  @!P6 HADD2.F32 R25, -RZ, R25.H0_H0 ;  /* 0x20000019ff19e230 */ /* 0x000fe40000004100 */
[----:B-1----:R-:W-:Y:S01]  /*0d30*/  @!P4 FMUL.FTZ R14, R23, R16 ;  /* 0x00000010170ec220 */ /* 0x002fe20000410000 */
[----:B------:R-:W-:Y:S01]  /*0d40*/  @!P0 IADD3 R23, R2, R29, RZ ;  /* 0x0000001d02178210 */ /* 0x000fe20007ffe0ff */
[----:B------:R-:W-:Y:S01]  /*0d50*/  @!P5 HADD2.F32 R15, -RZ, R15.H0_H0 ;  /* 0x2000000fff0fd230 */ /* 0x000fe20000004100 */
[----:B------:R-:W-:Y:S01]  /*0d60*/  @!P0 F2FP.F16.F32.PACK_AB R18, RZ, R13 ;  /* 0x0000000dff12823e */ /* 0x000fe200000000ff */
[----:B--2---:R-:W-:-:S02]  /*0d70*/  @!P6 FMUL.FTZ R12, R25, R12 ;  /* 0x0000000c190ce220 */ /* 0x004fc40000410000 */
[----:B0-----:R-:W-:Y:S01]  /*0d80*/  @!P0 IMAD.WIDE.U32 R10, R23, 0x2, R10 ;  /* 0x00000002170a8825 */ /* 0x001fe200078e000a */
[----:B------:R-:W-:-:S03]  /*0d90*/  @!P0 MOV R29, R20 ;  /* 0x00000014001d8202 */ /* 0x000fc60000000f00 */
[----:B---3--:R-:W-:Y:S01]  /*0da0*/  @!P5 FMUL.FTZ R0, R15, R0 ;  /* 0x000000000f00d220 */ /* 0x008fe20000410000 */
[----:B------:R-:W0:Y:S01]  /*0db0*/  @!P1 MUFU.EX2 R17, R17 ;  /* 0x0000001100119308 */ /* 0x000e220000000800 */
[----:B------:R1:W-:Y:S01]  /*0dc0*/  @!P0 STG.E.U16 desc[UR4][R10.64], R18 ;  /* 0x000000120a008986 */ /* 0x0003e2000c101504 */
[----:B------:R-:W-:-:S06]  /*0dd0*/  ISETP.GE.AND P0, PT, R29, R3, PT ;  /* 0x000000031d00720c */ /* 0x000fcc0003f06270 */
[----:B------:R-:W2:Y:S08]  /*0de0*/  @!P3 MUFU.EX2 R21, R21 ;  /* 0x000000150015b308 */ /* 0x000eb00000000800 */
[----:B------:R-:W3:Y:S08]  /*0df0*/  @!P4 MUFU.EX2 R14, R14 ;  /* 0x0000000e000ec308 */ /* 0x000ef00000000800 */
[----:B------:R-:W4:Y:S08]  /*0e00*/  @!P6 MUFU.EX2 R12, R12 ;  /* 0x0000000c000ce308 */ /* 0x000f300000000800 */
[----:B------:R-:W5:Y:S01]  /*0e10*/  @!P5 MUFU.EX2 R0, R0 ;  /* 0x000000000000d308 */ /* 0x000f620000000800 */
[----:B------:R-:W-:Y:S04]  /*0e20*/  BSSY B0, `(.L_x_39760) ;  /* 0x0000032000007945 */ /* 0x000fe80003800000 */
[----:B------:R-:W-:Y:S01]  /*0e30*/  BSSY B1, `(.L_x_39761) ;  /* 0x000002a000017945 */ /* 0x000fe20003800000 */
[----:B0-----:R-:W-:-:S02]  /*0e40*/  @!P1 F2FP.F16.F32.PACK_AB R4, RZ, R17 ;  /* 0x00000011ff04923e */ /* 0x001fc400000000ff */
[----:B------:R-:W-:Y:S02]  /*0e50*/  @!P2 F2FP.F16.F32.PACK_AB R5, RZ, R19 ;  /* 0x00000013ff05a23e */ /* 0x000fe400000000ff */
        /* <DEDUP_REMOVED lines=17> */
.L_x_39762:
[----:B------:R-:W-:-:S13]  /*0f70*/  ISETP.GE.AND P0, PT, R29, R3, PT ;  /* 0x000000031d00720c */ /* 0x000fda0003f06270 */
[----:B------:R-:W-:Y:S05]  /*0f80*/  @P0 BRA `(.L_x_39764) ;  /* 0x0000000000300947 */ /* 0x000fea0003800000 */
[----:B0-----:R-:W0:Y:S01]  /*0f90*/  LDC.64 R10, c[0x0][0x220] ;  /* 0x00008800ff0a7b82 */ /* 0x001e220000000a00 */
[----:B------:R-:W-:Y:S02]  /*0fa0*/  IADD3 R13, R2, R29, RZ ;  /* 0x0000001d020d7210 */ /* 0x000fe40007ffe0ff */
[----:B------:R-:W-:-:S03]  /*0fb0*/  IADD3 R29, R29, 0x80, RZ ;  /* 0x000000801d1d7810 */ /* 0x000fc60007ffe0ff */
[----:B0-----:R-:W-:-:S05]  /*0fc0*/  IMAD.WIDE.U32 R10, R13, 0x2, R10 ;  /* 0x000000020d0a7825 */ /* 0x001fca00078e000a */
[----:B------:R1:W-:Y:S02]  /*0fd0*/  STG.E.U16 desc[UR4][R10.64], R5 ;  /* 0x000000050a007986 */ /* 0x0003e4000c101504 */
.L_x_39763:
[----:B------:R-:W-:-:S13]  /*0fe0*/  ISETP.GE.AND P0, PT, R29, R3, PT ;  /* 0x000000031d00720c */ /* 0x000fda0003f06270 */
[----:B------:R-:W-:Y:S05]  /*0ff0*/  @P0 BRA `(.L_x_39765) ;  /* 0x0000000000340947 */ /* 0x000fea0003800000 */
[----:B-1----:R-:W1:Y:S01]  /*1000*/  LDC.64 R4, c[0x0][0x220] ;  /* 0x00008800ff047b82 */ /* 0x002e620000000a00 */
[----:B0-----:R-:W-:Y:S01]  /*1010*/  IADD3 R11, R2, R29, RZ ;  /* 0x0000001d020b7210 */ /* 0x001fe20007ffe0ff */
[----:B------:R-:W-:-:S04]  /*1020*/  VIADD R29, R29, 0x80 ;  /* 0x000000801d1d7836 */ /* 0x000fc80000000000 */
[----:B-1----:R-:W-:-:S05]  /*1030*/  IMAD.WIDE.U32 R4, R11, 0x2, R4 ;  /* 0x000000020b047825 */ /* 0x002fca00078e0004 */
[----:B------:R1:W-:Y:S02]  /*1040*/  STG.E.U16 desc[UR4][R4.64], R6 ;  /* 0x0000000604007986 */ /* 0x0003e4000c101504 */
.L_x_39764:
        /* <DEDUP_REMOVED lines=8> */
.L_x_39765:
[----:B------:R-:W-:Y:S05]  /*10d0*/  BSYNC B1 ;  /* 0x0000000000017941 */ /* 0x000fea0003800000 */
.L_x_39761:
[----:B------:R-:W-:-:S13]  /*10e0*/  ISETP.GE.AND P0, PT, R29, R3, PT ;  /* 0x000000031d00720c */ /* 0x000fda0003f06270 */
[----:B-12---:R-:W1:Y:S01]  /*10f0*/  @!P0 LDC.64 R4, c[0x0][0x220] ;  /* 0x00008800ff048b82 */ /* 0x006e620000000a00 */
[----:B------:R-:W-:Y:S02]  /*1100*/  @!P0 IADD3 R7, R2, R29, RZ ;  /* 0x0000001d02078210 */ /* 0x000fe40007ffe0ff */
[----:B------:R-:W-:-:S03]  /*1110*/  @!P0 IADD3 R29, R29, 0x80, RZ ;  /* 0x000000801d1d8810 */ /* 0x000fc60007ffe0ff */
[----:B-1----:R-:W-:-:S05]  /*1120*/  @!P0 IMAD.WIDE.U32 R4, R7, 0x2, R4 ;  /* 0x0000000207048825 */ /* 0x002fca00078e0004 */
[----:B------:R2:W-:Y:S02]  /*1130*/  @!P0 STG.E.U16 desc[UR4][R4.64], R8 ;  /* 0x0000000804008986 */ /* 0x0005e4000c101504 */
.L_x_39766:
[----:B------:R-:W-:Y:S05]  /*1140*/  BSYNC B0 ;  /* 0x0000000000007941 */ /* 0x000fea0003800000 */
.L_x_39760:
        /* <DEDUP_REMOVED lines=8> */
.L_x_39767:
        /* <DEDUP_REMOVED lines=11> */
.L_x_71866:


//--------------------- .text._ZN2at6native29vectorized_elementwise_kernelILi4EZZZNS0_50_GLOBAL__N__2680c7bb_12_PowKernel_cu_140f0503_289624pow_tensor_tensor_kernelERNS_18TensorIteratorBaseEENKUlvE_clEvENKUlvE8_clEvEUlN3c104HalfES8_E_St5arrayIPcLm3EEEEviT0_T1_ --------------------------
	.section	.text._ZN2at6native29vectorized_elementwise_kernelILi4EZZZNS0_50_GLOBAL__N__2680c7bb_12_PowKernel_cu_140f0503_289624pow_tensor_tensor_kernelERNS_18TensorIteratorBaseEENKUlvE_clEvENKUlvE8_clEvEUlN3c104HalfES8_E_St5arrayIPcLm3EEEEviT0_T1_,"ax",@progbits
	.align	128
        .global         _ZN2at6native29vectorized_elementwise_kernelILi4EZZZNS0_50_GLOBAL__N__2680c7bb_12_PowKernel_cu_140f0503_289624pow_tensor_tensor_kernelERNS_18TensorIteratorBaseEENKUlvE_clEvENKUlvE8_clEvEUlN3c104HalfES8_E_St5arrayIPcLm3EEEEviT0_T1_
        .type           _ZN2at6native29vectorized_elementwise_kernelILi4EZZZNS0_50_GLOBAL__N__2680c7bb_12_PowKernel_cu_140f0503_289624pow_tensor_tensor_kernelERNS_18TensorIteratorBaseEENKUlvE_clEvENKUlvE8_clEvEUlN3c104HalfES8_E_St5arrayIPcLm3EEEEviT0_T1_,@function
        .size           _ZN2at6native29vectorized_elementwise_kernelILi4EZZZNS0_50_GLOBAL__N__2680c7bb_12_PowKernel_cu_140f0503_289624pow_tensor_tensor_kernelERNS_18TensorIteratorBaseEENKUlvE_clEvENKUlvE8_clEvEUlN3c104HalfES8_E_St5arrayIPcLm3EEEEviT0_T1_,(.L_x_71867 - _ZN2at6native29vectorized_elementwise_kernelILi4EZZZNS0_50_GLOBAL__N__2680c7bb_12_PowKernel_cu_140f0503_289624pow_tensor_tensor_kernelERNS_18TensorIteratorBaseEENKUlvE_clEvENKUlvE8_clEvEUlN3c104HalfES8_E_St5arrayIPcLm3EEEEviT0_T1_)
        .other          _ZN2at6native29vectorized_elementwise_kernelILi4EZZZNS0_50_GLOBAL__N__2680c7bb_12_PowKernel_cu_140f0503_289624pow_tensor_tensor_kernelERNS_18TensorIteratorBaseEENKUlvE_clEvENKUlvE8_clEvEUlN3c104HalfES8_E_St5arrayIPcLm3EEEEviT0_T1_,@"STO_CUDA_ENTRY STV_DEFAULT"
_ZN2at6native29vectorized_elementwise_kernelILi4EZZZNS0_50_GLOBAL__N__2680c7bb_12_PowKernel_cu_140f0503_289624pow_tensor_tensor_kernelERNS_18TensorIteratorBaseEENKUlvE_clEvENKUlvE8_clEvEUlN3c104HalfES8_E_St5arrayIPcLm3EEEEviT0_T1_:
.text._ZN2at6native29vectorized_elementwise_kernelILi4EZZZNS0_50_GLOBAL__N__2680c7bb_12_PowKernel_cu_140f0503_289624pow_tensor_tensor_kernelERNS_18TensorIteratorBaseEENKUlvE_clEvENKUlvE8_clEvEUlN3c104HalfES8_E_St5arrayIPcLm3EEEEviT0_T1_:
        /* <DEDUP_REMOVED lines=15> */
[----:B0-----:R-:W-:-:S04]  /*00f0*/  IMAD.WIDE R4, R2, 0x2, R4 ;  /* 0x0000000202047825 */ /* 0x001fc800078e0204 */
[----:B------:R-:W-:-:S05]  /*0100*/  IMAD.WIDE.U32 R14, R0, 0x8, R4 ;  /* 0x00000008000e7825 */ /* 0x000fca00078e0004 */
[----:B------:R-:W4:Y:S04]  /*0110*/  LDG.E.64 R6, desc[UR4][R14.64] ;  /* 0x000000040e067981 */ /* 0x000f28000c1e1b00 */
[----:B------:R-:W5:Y:S01]  /*0120*/  LDG.E.64 R4, desc[UR4][R14.64+0x400] ;  /* 0x000400040e047981 */ /* 0x000f62000c1e1b00 */
[--C-:B--2---:R-:W-:Y:S02]  /*0130*/  HADD2.F32 R19, -RZ, R11.reuse.H0_H0 ;  /* 0x2000000bff137230 */ /* 0x104fe40000004100 */
[----:B-1----:R-:W-:Y:S02]  /*0140*/  HADD2.F32 R12, -RZ, R11.H1_H1 ;  /* 0x3000000bff0c7230 */ /* 0x002fe40000004100 */
[----:B------:R-:W0:Y:S01]  /*0150*/  MUFU.LG2 R20, R19 ;  /* 0x0000001300147308 */ /* 0x000e220000000c00 */
[----:B------:R-:W-:-:S02]  /*0160*/  HADD2.F32 R16, -RZ, R10.H0_H0 ;  /* 0x2000000aff107230 */ /* 0x000fc40000004100 */
[----:B------:R-:W-:Y:S02]  /*0170*/  HADD2.F32 R17, -RZ, R10.H1_H1 ;  /* 0x3000000aff117230 */ /* 0x000fe40000004100 */
[--C-:B---3--:R-:W-:Y:S02]  /*0180*/  HADD2.F32 R10, -RZ, R8.reuse.H0_H0 ;  /* 0x20000008ff0a7230 */ /* 0x108fe40000004100 */
[----:B------:R-:W-:Y:S01]  /*0190*/  HADD2.F32 R3, -RZ, R8.H1_H1 ;  /* 0x30000008ff037230 */ /* 0x000fe20000004100 */
[----:B------:R-:W1:Y:S01]  /*01a0*/  MUFU.LG2 R12, R12 ;  /* 0x0000000c000c7308 */ /* 0x000e620000000c00 */
[--C-:B------:R-:W-:Y:S02]  /*01b0*/  HADD2.F32 R8, -RZ, R9.reuse.H0_H0 ;  /* 0x20000009ff087230 */ /* 0x100fe40000004100 */
[----:B------:R-:W-:-:S05]  /*01c0*/  HADD2.F32 R9, -RZ, R9.H1_H1 ;  /* 0x30000009ff097230 */ /* 0x000fca0000004100 */
[----:B------:R-:W-:Y:S08]  /*01d0*/  MUFU.LG2 R10, R10 ;  /* 0x0000000a000a7308 */ /* 0x000ff00000000c00 */
[----:B------:R-:W2:Y:S01]  /*01e0*/  MUFU.LG2 R16, R16 ;  /* 0x0000001000107308 */ /* 0x000ea20000000c00 */
[----:B----4-:R-:W-:Y:S02]  /*01f0*/  HADD2.F32 R13, -RZ, R7.H0_H0 ;  /* 0x20000007ff0d7230 */ /* 0x010fe40000004100 */
[----:B------:R-:W-:-:S05]  /*0200*/  HADD2.F32 R11, -RZ, R6.H0_H0 ;  /* 0x20000006ff0b7230 */ /* 0x000fca0000004100 */
[----:B------:R-:W3:Y:S01]  /*0210*/  MUFU.LG2 R3, R3 ;  /* 0x0000000300037308 */ /* 0x000ee20000000c00 */
[----:B0-----:R-:W-:Y:S01]  /*0220*/  FMUL.FTZ R20, R13, R20 ;  /* 0x000000140d147220 */ /* 0x001fe20000410000 */
[----:B------:R-:W-:Y:S02]  /*0230*/  HADD2.F32 R13, -RZ, R7.H1_H1 ;  /* 0x30000007ff0d7230 */ /* 0x000fe40000004100 */
[----:B-----5:R-:W-:-:S03]  /*0240*/  HADD2.F32 R15, -RZ, R5.H0_H0 ;  /* 0x20000005ff0f7230 */ /* 0x020fc60000004100 */
[----:B-1----:R-:W-:Y:S01]  /*0250*/  FMUL.FTZ R14, R13, R12 ;  /* 0x0000000c0d0e7220 */ /* 0x002fe20000410000 */
[----:B------:R-:W0:Y:S01]  /*0260*/  MUFU.LG2 R18, R17 ;  /* 0x0000001100127308 */ /* 0x000e220000000c00 */
[--C-:B------:R-:W-:Y:S02]  /*0270*/  HADD2.F32 R13, -RZ, R4.reuse.H0_H0 ;  /* 0x20000004ff0d7230 */ /* 0x100fe40000004100 */
[----:B--2---:R-:W-:Y:S01]  /*0280*/  FMUL.FTZ R16, R11, R16 ;  /* 0x000000100b107220 */ /* 0x004fe20000410000 */
[----:B------:R-:W-:Y:S02]  /*0290*/  HADD2.F32 R4, -RZ, R4.H1_H1 ;  /* 0x30000004ff047230 */ /* 0x000fe40000004100 */
[----:B------:R-:W-:Y:S02]  /*02a0*/  HADD2.F32 R11, -RZ, R6.H1_H1 ;  /* 0x30000006ff0b7230 */ /* 0x000fe40000004100 */
[----:B------:R-:W-:Y:S01]  /*02b0*/  FMUL.FTZ R10, R13, R10 ;  /* 0x0000000a0d0a7220 */ /* 0x000fe20000410000 */
[----:B------:R-:W1:Y:S01]  /*02c0*/  MUFU.LG2 R8, R8 ;  /* 0x0000000800087308 */ /* 0x000e620000000c00 */
[----:B------:R-:W2:Y:S01]  /*02d0*/  LDC.64 R12, c[0x0][0x220] ;  /* 0x00008800ff0c7b82 */ /* 0x000ea20000000a00 */
[----:B---3--:R-:W-:Y:S01]  /*02e0*/  FMUL.FTZ R3, R4, R3 ;  /* 0x0000000304037220 */ /* 0x008fe20000410000 */
[----:B------:R-:W-:-:S05]  /*02f0*/  HADD2.F32 R4, -RZ, R5.H1_H1 ;  /* 0x30000005ff047230 */ /* 0x000fca0000004100 */
[----:B------:R-:W3:Y:S01]  /*0300*/  MUFU.LG2 R9, R9 ;  /* 0x0000000900097308 */ /* 0x000ee20000000c00 */
[----:B0-----:R-:W-:-:S07]  /*0310*/  FMUL.FTZ R11, R11, R18 ;  /* 0x000000120b0b7220 */ /* 0x001fce0000410000 */
[----:B------:R-:W-:Y:S01]  /*0320*/  MUFU.EX2 R6, R16 ;  /* 0x0000001000067308 */ /* 0x000fe20000000800 */
[----:B-1----:R-:W-:-:S07]  /*0330*/  FMUL.FTZ R8, R15, R8 ;  /* 0x000000080f087220 */ /* 0x002fce0000410000 */
[----:B------:R-:W0:Y:S01]  /*0340*/  MUFU.EX2 R11, R11 ;  /* 0x0000000b000b7308 */ /* 0x000e220000000800 */
[----:B---3--:R-:W-:Y:S01]  /*0350*/  FMUL.FTZ R4, R4, R9 ;  /* 0x0000000904047220 */ /* 0x008fe20000410000 */
[----:B--2---:R-:W-:-:S06]  /*0360*/  IMAD.WIDE.U32 R12, R2, 0x2, R12 ;  /* 0x00000002020c7825 */ /* 0x004fcc00078e000c */
[----:B------:R-:W-:Y:S01]  /*0370*/  MUFU.EX2 R7, R20 ;  /* 0x0000001400077308 */ /* 0x000fe20000000800 */
[----:B------:R-:W-:-:S07]  /*0380*/  IMAD.WIDE R12, R0, 0x8, R12 ;  /* 0x00000008000c7825 */ /* 0x000fce00078e020c */
[----:B------:R-:W1:Y:S01]  /*0390*/  MUFU.EX2 R14, R14 ;  /* 0x0000000e000e7308 */ /* 0x000e620000000800 */
[----:B0-----:R-:W-:-:S07]  /*03a0*/  F2FP.F16.F32.PACK_AB R6, R11, R6 ;  /* 0x000000060b06723e */ /* 0x001fce00000000ff */
[----:B------:R-:W-:Y:S08]  /*03b0*/  MUFU.EX2 R10, R10 ;  /* 0x0000000a000a7308 */ /* 0x000ff00000000800 */
[----:B------:R-:W0:Y:S01]  /*03c0*/  MUFU.EX2 R3, R3 ;  /* 0x0000000300037308 */ /* 0x000e220000000800 */
[----:B-1----:R-:W-:-:S05]  /*03d0*/  F2FP.F16.F32.PACK_AB R7, R14, R7 ;  /* 0x000000070e07723e */ /* 0x002fca00000000ff */
[----:B------:R-:W-:Y:S02]  /*03e0*/  STG.E.64 desc[UR4][R12.64], R6 ;  /* 0x000000060c007986 */ /* 0x000fe4000c101b04 */
[----:B------:R-:W-:Y:S08]  /*03f0*/  MUFU.EX2 R8, R8 ;  /* 0x0000000800087308 */ /* 0x000ff00000000800 */
[----:B------:R-:W1:Y:S01]  /*0400*/  MUFU.EX2 R5, R4 ;  /* 0x0000000400057308 */ /* 0x000e620000000800 */
[----:B0-----:R-:W-:-:S02]  /*0410*/  F2FP.F16.F32.PACK_AB R10, R3, R10 ;  /* 0x0000000a030a723e */ /* 0x001fc400000000ff */
[----:B-1----:R-:W-:-:S05]  /*0420*/  F2FP.F16.F32.PACK_AB R11, R5, R8 ;  /* 0x00000008050b723e */ /* 0x002fca00000000ff */
[----:B------:R-:W-:Y:S01]  /*0430*/  STG.E.64 desc[UR4][R12.64+0x400], R10 ;  /* 0x0004000a0c007986 */ /* 0x000fe2000c101b04 */
[----:B------:R-:W-:Y:S05]  /*0440*/  EXIT ;  /* 0x000000000000794d */ /* 0x000fea0003800000 */
.L_x_39768:
        /* <DEDUP_REMOVED lines=172> */
.L_x_39771:
[----:B------:R-:W-:-:S13]  /*0f10*/  ISETP.GE.AND P0, PT, R29, R3, PT ;  /* 0x000000031d00720c */ /* 0x000fda0003f06270 */
[----:B------:R-:W-:Y:S05]  /*0f20*/  @P0 BRA `(.L_x_39773) ;  /* 0x0000000000300947 */ /* 0x000fea0003800000 */
[----:B0-----:R-:W0:Y:S01]  /*0f30*/  LDC.64 R10, c[0x0][0x220] ;  /* 0x00008800ff0a7b82 */ /* 0x001e220000000a00 */
[----:B------:R-:W-:Y:S02]  /*0f40*/  IADD3 R13, R2, R29, RZ ;  /* 0x0000001d020d7210 */ /* 0x000fe40007ffe0ff */
[----:B------:R-:W-:-:S03]  /*0f50*/  IADD3 R29, R29, 0x80, RZ ;  /* 0x000000801d1d7810 */ /* 0x000fc60007ffe0ff */
[----:B0-----:R-:W-:-:S05]  /*0f60*/  IMAD.WIDE.U32 R10, R13, 0x2, R10 ;  /* 0x000000020d0a7825 */ /* 0x001fca00078e000a */
[----:B------:R1:W-:Y:S02]  /*0f70*/  STG.E.U16 desc[UR4][R10.64], R5 ;  /* 0x000000050a007986 */ /* 0x0003e4000c101504 */
.L_x_39772:
[----:B------:R-:W-:-:S13]  /*0f80*/  ISETP.GE.AND P0, PT, R29, R3, PT ;  /* 0x000000031d00720c */ /* 0x000fda0003f06270 */
[----:B------:R-:W-:Y:S05]  /*0f90*/  @P0 BRA `(.L_x_39774) ;  /* 0x0000000000340947 */ /* 0x000fea0003800000 */
[----:B-1----:R-:W1:Y:S01]  /*0fa0*/  LDC.64 R4, c[0x0][0x220] ;  /* 0x00008800ff047b82 */ /* 0x002e620000000a00 */
[----:B0-----:R-:W-:Y:S01]  /*0fb0*/  IADD3 R11, R2, R29, RZ ;  /* 0x0000001d020b7210 */ /* 0x001fe20007ffe0ff */
[----:B------:R-:W-:-:S04]  /*0fc0*/  VIADD R29, R29, 0x80 ;  /* 0x000000801d1d7836 */ /* 0x000fc80000000000 */
[----:B-1----:R-:W-:-:S05]  /*0fd0*/  IMAD.WIDE.U32 R4, R11, 0x2, R4 ;  /* 0x000000020b047825 */ /* 0x002fca00078e0004 */
[----:B------:R1:W-:Y:S02]  /*0fe0*/  STG.E.U16 desc[UR4][R4.64], R6 ;  /* 0x0000000604007986 */ /* 0x0003e4000c101504 */
.L_x_39773:
        /* <DEDUP_REMOVED lines=8> */
.L_x_39774:
[----:B------:R-:W-:Y:S05]  /*1070*/  BSYNC B1 ;  /* 0x0000000000017941 */ /* 0x000fea0003800000 */
.L_x_39770:
[----:B------:R-:W-:-:S13]  /*1080*/  ISETP.GE.AND P0, PT, R29, R3, PT ;  /* 0x000000031d00720c */ /* 0x000fda0003f06270 */
[----:B-12---:R-:W1:Y:S01]  /*1090*/  @!P0 LDC.64 R4, c[0x0][0x220] ;  /* 0x00008800ff048b82 */ /* 0x006e620000000a00 */
[----:B------:R-:W-:Y:S02]  /*10a0*/  @!P0 IADD3 R7, R2, R29, RZ ;  /* 0x0000001d02078210 */ /* 0x000fe40007ffe0ff */
[----:B------:R-:W-:-:S03]  /*10b0*/  @!P0 IADD3 R29, R29, 0x80, RZ ;  /* 0x000000801d1d8810 */ /* 0x000fc60007ffe0ff */
[----:B-1----:R-:W-:-:S05]  /*10c0*/  @!P0 IMAD.WIDE.U32 R4, R7, 0x2, R4 ;  /* 0x0000000207048825 */ /* 0x002fca00078e0004 */
[----:B------:R2:W-:Y:S02]  /*10d0*/  @!P0 STG.E.U16 desc[UR4][R4.64], R8 ;  /* 0x0000000804008986 */ /* 0x0005e4000c101504 */
.L_x_39775:
[----:B------:R-:W-:Y:S05]  /*10e0*/  BSYNC B0 ;  /* 0x0000000000007941 */ /* 0x000fea0003800000 */
.L_x_39769:
        /* <DEDUP_REMOVED lines=8> */
.L_x_39776:
        /* <DEDUP_REMOVED lines=9> */
.L_x_71867:


//--------------------- .text._ZN2at6native29vectorized_elementwise_kernelILi8EZZZNS0_50_GLOBAL__N__2680c7bb_12_PowKernel_cu_140f0503_289624pow_tensor_tensor_kernelERNS_18TensorIteratorBaseEENKUlvE_clEvENKUlvE8_clEvEUlN3c104HalfES8_E_St5arrayIPcLm3EEEEviT0_T1_ --------------------------
	.section	.text._ZN2at6native29vectorized_elementwise_kernelILi8EZZZNS0_50_GLOBAL__N__2680c7bb_12_PowKernel_cu_140f0503_289624pow_tensor_tensor_kernelERNS_18TensorIteratorBaseEENKUlvE_clEvENKUlvE8_clEvEUlN3c104HalfES8_E_St5arrayIPcLm3EEEEviT0_T1_,"ax",@progbits
	.align	128
        .global         _ZN2at6native29vectorized_elementwise_kernelILi8EZZZNS0_50_GLOBAL__N__2680c7bb_12_PowKernel_cu_140f0503_289624pow_tensor_tensor_kernelERNS_18TensorIteratorBaseEENKUlvE_clEvENKUlvE8_clEvEUlN3c104HalfES8_E_St5arrayIPcLm3EEEEviT0_T1_
        .type           _ZN2at6native29vectorized_elementwise_kernelILi8EZZZNS0_50_GLOBAL__N__2680c7bb_12_PowKernel_cu_140f0503_289624pow_tensor_tensor_kernelERNS_18TensorIteratorBaseEENKUlvE_clEvENKUlvE8_clEvEUlN3c104HalfES8_E_St5arrayIPcLm3EEEEviT0_T1_,@function
        .size           _ZN2at6native29vectorized_elementwise_kernelILi8EZZZNS0_50_GLOBAL__N__2680c7bb_12_PowKernel_cu_140f0503_289624pow_tensor_tensor_kernelERNS_18TensorIteratorBaseEENKUlvE_clEvENKUlvE8_clEvEUlN3c104HalfES8_E_St5arrayIPcLm3EEEEviT0_T1_,(.L_x_71868 - _ZN2at6native29vectorized_elementwise_kernelILi8EZZZNS0_50_GLOBAL__N__2680c7bb_12_PowKernel_cu_140f0503_289624pow_tensor_tensor_kernelERNS_18TensorIteratorBaseEENKUlvE_clEvENKUlvE8_clEvEUlN3c104HalfES8_E_St5arrayIPcLm3EEEEviT0_T1_)
        .other          _ZN2at6native29vectorized_elementwise_kernelILi8EZZZNS0_50_GLOBAL__N__2680c7bb_12_PowKernel_cu_140f0503_289624pow_tensor_tensor_kernelERNS_18TensorIteratorBaseEENKUlvE_clEvENKUlvE8_clEvEUlN3c104HalfES8_E_St5arrayIPcLm3EEEEviT0_T1_,@"STO_CUDA_ENTRY STV_DEFAULT"
_ZN2at6native29vectorized_elementwise_kernelILi8EZZZNS0_50_GLOBAL__N__2680c7bb_12_PowKernel_cu_140f0503_289624pow_tensor_tensor_kernelERNS_18TensorIteratorBaseEENKUlvE_clEvENKUlvE8_clEvEUlN3c104HalfES8_E_St5arrayIPcLm3EEEEviT0_T1_:
.text._ZN2at6native29vectorized_elementwise_kernelILi8EZZZNS0_50_GLOBAL__N__2680c7bb_12_PowKernel_cu_140f0503_289624pow_tensor_tensor_kernelERNS_18TensorIteratorBaseEENKUlvE_clEvENKUlvE8_clEvEUlN3c104HalfES8_E_St5arrayIPcLm3EEEEviT0_T1_:
        /* <DEDUP_REMOVED lines=17> */
[--C-:B--2---:R-:W-:Y:S02]  /*0110*/  HADD2.F32 R14, -RZ, R8.reuse.H0_H0 ;  /* 0x20000008ff0e7230 */ /* 0x104fe40000004100 */
[----:B------:R-:W-:Y:S02]  /*0120*/  HADD2.F32 R16, -RZ, R8.H1_H1 ;  /* 0x30000008ff107230 */ /* 0x000fe40000004100 */
[----:B------:R-:W0:Y:S01]  /*0130*/  MUFU.LG2 R15, R14 ;  /* 0x0000000e000f7308 */ /* 0x000e220000000c00 */
[----:B------:R-:W-:Y:S02]  /*0140*/  HADD2.F32 R18, -RZ, R9.H0_H0 ;  /* 0x20000009ff127230 */ /* 0x000fe40000004100 */
[--C-:B------:R-:W-:Y:S02]  /*0150*/  HADD2.F32 R12, -RZ, R10.reuse.H0_H0 ;  /* 0x2000000aff0c7230 */ /* 0x100fe40000004100 */
[----:B------:R-:W-:-:S02]  /*0160*/  HADD2.F32 R3, -RZ, R10.H1_H1 ;  /* 0x3000000aff037230 */ /* 0x000fc40000004100 */
[----:B------:R-:W-:Y:S01]  /*0170*/  HADD2.F32 R13, -RZ, R9.H1_H1 ;  /* 0x30000009ff0d7230 */ /* 0x000fe20000004100 */
[----:B------:R1:W2:Y:S01]  /*0180*/  MUFU.LG2 R17, R16 ;  /* 0x0000001000117308 */ /* 0x0002a20000000c00 */
[--C-:B------:R-:W-:Y:S02]  /*0190*/  HADD2.F32 R8, -RZ, R11.reuse.H0_H0 ;  /* 0x2000000bff087230 */ /* 0x100fe40000004100 */
[----:B------:R-:W-:-:S05]  /*01a0*/  HADD2.F32 R9, -RZ, R11.H1_H1 ;  /* 0x3000000bff097230 */ /* 0x000fca0000004100 */
[----:B------:R-:W4:Y:S08]  /*01b0*/  MUFU.LG2 R19, R18 ;  /* 0x0000001200137308 */ /* 0x000f300000000c00 */
[----:B------:R-:W5:Y:S01]  /*01c0*/  MUFU.LG2 R13, R13 ;  /* 0x0000000d000d7308 */ /* 0x000f620000000c00 */
[----:B---3--:R-:W-:Y:S02]  /*01d0*/  HADD2.F32 R10, -RZ, R4.H0_H0 ;  /* 0x20000004ff0a7230 */ /* 0x008fe40000004100 */
[----:B-1----:R-:W-:-:S05]  /*01e0*/  HADD2.F32 R16, -RZ, R6.H1_H1 ;  /* 0x30000006ff107230 */ /* 0x002fca0000004100 */
[----:B------:R-:W1:Y:S01]  /*01f0*/  MUFU.LG2 R12, R12 ;  /* 0x0000000c000c7308 */ /* 0x000e620000000c00 */
[----:B0-----:R-:W-:Y:S01]  /*0200*/  FMUL.FTZ R15, R10, R15 ;  /* 0x0000000f0a0f7220 */ /* 0x001fe20000410000 */
[----:B------:R-:W-:-:S05]  /*0210*/  HADD2.F32 R10, -RZ, R4.H1_H1 ;  /* 0x30000004ff0a7230 */ /* 0x000fca0000004100 */
[----:B--2---:R-:W-:Y:S01]  /*0220*/  FMUL.FTZ R11, R10, R17 ;  /* 0x000000110a0b7220 */ /* 0x004fe20000410000 */
[--C-:B------:R-:W-:Y:S01]  /*0230*/  HADD2.F32 R10, -RZ, R5.reuse.H0_H0 ;  /* 0x20000005ff0a7230 */ /* 0x100fe20000004100 */
[----:B------:R-:W0:Y:S04]  /*0240*/  MUFU.LG2 R3, R3 ;  /* 0x0000000300037308 */ /* 0x000e280000000c00 */
[----:B----4-:R-:W-:Y:S01]  /*0250*/  FMUL.FTZ R19, R10, R19 ;  /* 0x000000130a137220 */ /* 0x010fe20000410000 */
[----:B------:R-:W-:-:S03]  /*0260*/  HADD2.F32 R10, -RZ, R5.H1_H1 ;  /* 0x30000005ff0a7230 */ /* 0x000fc60000004100 */
[----:B------:R-:W-:Y:S02]  /*0270*/  MUFU.LG2 R8, R8 ;  /* 0x0000000800087308 */ /* 0x000fe40000000c00 */
[----:B-----5:R-:W-:Y:S01]  /*0280*/  FMUL.FTZ R10, R10, R13 ;  /* 0x0000000d0a0a7220 */ /* 0x020fe20000410000 */
[----:B------:R-:W-:-:S05]  /*0290*/  HADD2.F32 R13, -RZ, R6.H0_H0 ;  /* 0x20000006ff0d7230 */ /* 0x000fca0000004100 */
[----:B------:R-:W2:Y:S01]  /*02a0*/  MUFU.LG2 R9, R9 ;  /* 0x0000000900097308 */ /* 0x000ea20000000c00 */
[----:B-1----:R-:W-:Y:S01]  /*02b0*/  FMUL.FTZ R14, R13, R12 ;  /* 0x0000000c0d0e7220 */ /* 0x002fe20000410000 */
[----:B0-----:R-:W-:Y:S01]  /*02c0*/  FMUL.FTZ R3, R16, R3 ;  /* 0x0000000310037220 */ /* 0x001fe20000410000 */
[----:B------:R-:W0:Y:S01]  /*02d0*/  LDC.64 R12, c[0x0][0x220] ;  /* 0x00008800ff0c7b82 */ /* 0x000e220000000a00 */
[----:B------:R-:W-:-:S04]  /*02e0*/  HADD2.F32 R16, -RZ, R7.H1_H1 ;  /* 0x30000007ff107230 */ /* 0x000fc80000004100 */
[----:B------:R1:W-:Y:S08]  /*02f0*/  MUFU.EX2 R4, R15 ;  /* 0x0000000f00047308 */ /* 0x0003f00000000800 */
[----:B------:R-:W3:Y:S01]  /*0300*/  MUFU.EX2 R11, R11 ;  /* 0x0000000b000b7308 */ /* 0x000ee20000000800 */
[----:B-1----:R-:W-:Y:S02]  /*0310*/  HADD2.F32 R15, -RZ, R7.H0_H0 ;  /* 0x20000007ff0f7230 */ /* 0x002fe40000004100 */
[----:B--2---:R-:W-:-:S03]  /*0320*/  FMUL.FTZ R9, R16, R9 ;  /* 0x0000000910097220 */ /* 0x004fc60000410000 */
[----:B------:R-:W-:Y:S02]  /*0330*/  FMUL.FTZ R8, R15, R8 ;  /* 0x000000080f087220 */ /* 0x000fe40000410000 */
[----:B------:R-:W-:Y:S01]  /*0340*/  MUFU.EX2 R5, R19 ;  /* 0x0000001300057308 */ /* 0x000fe20000000800 */
[----:B0-----:R-:W-:-:S07]  /*0350*/  IMAD.WIDE.U32 R12, R2, 0x2, R12 ;  /* 0x00000002020c7825 */ /* 0x001fce00078e000c */
[----:B------:R-:W0:Y:S01]  /*0360*/  MUFU.EX2 R10, R10 ;  /* 0x0000000a000a7308 */ /* 0x000e220000000800 */
[----:B------:R-:W-:Y:S01]  /*0370*/  IMAD.WIDE R12, R0, 0x10, R12 ;  /* 0x00000010000c7825 */ /* 0x000fe200078e020c */
[----:B---3--:R-:W-:-:S06]  /*0380*/  F2FP.F16.F32.PACK_AB R4, R11, R4 ;  /* 0x000000040b04723e */ /* 0x008fcc00000000ff */
[----:B------:R-:W-:Y:S08]  /*0390*/  MUFU.EX2 R6, R14 ;  /* 0x0000000e00067308 */ /* 0x000ff00000000800 */
[----:B------:R-:W1:Y:S01]  /*03a0*/  MUFU.EX2 R3, R3 ;  /* 0x0000000300037308 */ /* 0x000e620000000800 */
[----:B0-----:R-:W-:-:S07]  /*03b0*/  F2FP.F16.F32.PACK_AB R5, R10, R5 ;  /* 0x000000050a05723e */ /* 0x001fce00000000ff */
[----:B------:R-:W-:Y:S08]  /*03c0*/  MUFU.EX2 R7, R8 ;  /* 0x0000000800077308 */ /* 0x000ff00000000800 */
[----:B------:R-:W0:Y:S01]  /*03d0*/  MUFU.EX2 R16, R9 ;  /* 0x0000000900107308 */ /* 0x000e220000000800 */
[----:B-1----:R-:W-:Y:S02]  /*03e0*/  F2FP.F16.F32.PACK_AB R6, R3, R6 ;  /* 0x000000060306723e */ /* 0x002fe400000000ff */
[----:B0-----:R-:W-:-:S05]  /*03f0*/  F2FP.F16.F32.PACK_AB R7, R16, R7 ;  /* 0x000000071007723e */ /* 0x001fca00000000ff */
[----:B------:R-:W-:Y:S01]  /*0400*/  STG.E.128 desc[UR4][R12.64], R4 ;  /* 0x000000040c007986 */ /* 0x000fe2000c101d04 */
[----:B------:R-:W-:Y:S05]  /*0410*/  EXIT ;  /* 0x000000000000794d */ /* 0x000fea0003800000 */
.L_x_39777:
        /* <DEDUP_REMOVED lines=172> */
.L_x_39780:
[----:B------:R-:W-:-:S13]  /*0ee0*/  ISETP.GE.AND P0, PT, R29, R3, PT ;  /* 0x000000031d00720c */ /* 0x000fda0003f06270 */
[----:B------:R-:W-:Y:S05]  /*0ef0*/  @P0 BRA `(.L_x_39782) ;  /* 0x0000000000300947 */ /* 0x000fea0003800000 */
[----:B0-----:R-:W0:Y:S01]  /*0f00*/  LDC.64 R10, c[0x0][0x220] ;  /* 0x00008800ff0a7b82 */ /* 0x001e220000000a00 */
[----:B------:R-:W-:Y:S02]  /*0f10*/  IADD3 R13, R2, R29, RZ ;  /* 0x0000001d020d7210 */ /* 0x000fe40007ffe0ff */
[----:B------:R-:W-:-:S03]  /*0f20*/  IADD3 R29, R29, 0x80, RZ ;  /* 0x000000801d1d7810 */ /* 0x000fc60007ffe0ff */
[----:B0-----:R-:W-:-:S05]  /*0f30*/  IMAD.WIDE.U32 R10, R13, 0x2, R10 ;  /* 0x000000020d0a7825 */ /* 0x001fca00078e000a */
[----:B------:R1:W-:Y:S02]  /*0f40*/  STG.E.U16 desc[UR4][R10.64], R5 ;  /* 0x000000050a007986 */ /* 0x0003e4000c101504 */
.L_x_39781:
[----:B------:R-:W-:-:S13]  /*0f50*/  ISETP.GE.AND P0, PT, R29, R3, PT ;  /* 0x000000031d00720c */ /* 0x000fda0003f06270 */
[----:B------:R-:W-:Y:S05]  /*0f60*/  @P0 BRA `(.L_x_39783) ;  /* 0x0000000000340947 */ /* 0x000fea0003800000 */
[----:B-1----:R-:W1:Y:S01]  /*0f70*/  LDC.64 R4, c[0x0][0x220] ;  /* 0x00008800ff047b82 */ /* 0x002e620000000a00 */
[----:B0-----:R-:W-:Y:S01]  /*0f80*/  IADD3 R11, R2, R29, RZ ;  /* 0x0000001d020b7210 */ /* 0x001fe20007ffe0ff */
[----:B------:R-:W-:-:S04]  /*0f90*/  VIADD R29, R29, 0x80 ;  /* 0x000000801d1d7836 */ /* 0x000fc80000000000 */
[----:B-1----:R-:W-:-:S05]  /*0fa0*/  IMAD.WIDE.U32 R4, R11, 0x2, R4 ;  /* 0x000000020b047825 */ /* 0x002fca00078e0004 */
[----:B------:R1:W-:Y:S02]  /*0fb0*/  STG.E.U16 desc[UR4][R4.64], R6 ;  /* 0x0000000604007986 */ /* 0x0003e4000c101504 */
.L_x_39782:
        /* <DEDUP_REMOVED lines=8> */
.L_x_39783:
[----:B------:R-:W-:Y:S05]  /*1040*/  BSYNC B1 ;  /* 0x0000000000017941 */ /* 0x000fea0003800000 */
.L_x_39779:
[----:B------:R-:W-:-:S13]  /*1050*/  ISETP.GE.AND P0, PT, R29, R3, PT ;  /* 0x000000031d00720c */ /* 0x000fda0003f06270 */
[----:B-12---:R-:W1:Y:S01]  /*1060*/  @!P0 LDC.64 R4, c[0x0][0x220] ;  /* 0x00008800ff048b82 */ /* 0x006e620000000a00 */
[----:B------:R-:W-:Y:S02]  /*1070*/  @!P0 IADD3 R7, R2, R29, RZ ;  /* 0x0000001d02078210 */ /* 0x000fe40007ffe0ff */
[----:B------:R-:W-:-:S03]  /*1080*/  @!P0 IADD3 R29, R29, 0x80, RZ ;  /* 0x000000801d1d8810 */ /* 0x000fc60007ffe0ff */
[----:B-1----:R-:W-:-:S05]  /*1090*/  @!P0 IMAD.WIDE.U32 R4, R7, 0x2, R4 ;  /* 0x0000000207048825 */ /* 0x002fca00078e0004 */
[----:B------:R2:W-:Y:S02]  /*10a0*/  @!P0 STG.E.U16 desc[UR4][R4.64], R8 ;  /* 0x0000000804008986 */ /* 0x0005e4000c101504 */
.L_x_39784:
[----:B------:R-:W-:Y:S05]  /*10b0*/  BSYNC B0 ;  /* 0x0000000000007941 */ /* 0x000fea0003800000 */
.L_x_39778:
        /* <DEDUP_REMOVED lines=8> */
.L_x_39785:
        /* <DEDUP_REMOVED lines=12> */
.L_x_71868:


//--------------------- .text._ZN2at6native18elementwise_kernelILi128ELi4EZNS0_15gpu_kernel_implIZNS0_50_GLOBAL__N__2680c7bb_12_PowKernel_cu_140f0503_289622pow_scalar_tensor_implIN3c104HalfEEEvRNS_18TensorIteratorBaseET_EUlS6_E_EEvS8_RKS9_EUliE_EEviT1_ --------------------------
	.section	.text._ZN2at6native18elementwise_kernelILi128ELi4EZNS0_15gpu_kernel_implIZNS0_50_GLOBAL__N__2680c7bb_12_PowKernel_cu_140f0503_289622pow_scalar_tensor_implIN3c104HalfEEEvRNS_18TensorIteratorBaseET_EUlS6_E_EEvS8_RKS9_EUliE_EEviT1_,"ax",@progbits
	.align	128
        .global         _ZN2at6native18elementwise_kernelILi128ELi4EZNS0_15gpu_kernel_implIZNS0_50_GLOBAL__N__2680c7bb_12_PowKernel_cu_140f0503_289622pow_scalar_tensor_implIN3c104HalfEEEvRNS_18TensorIteratorBaseET_EUlS6_E_EEvS8_RKS9_EUliE_EEviT1_
        .type           _ZN2at6native18elementwise_kernelILi128ELi4EZNS0_15gpu_kernel_implIZNS0_50_GLOBAL__N__2680c7bb_12_PowKernel_cu_140f0503_289622pow_scalar_tensor_implIN3c104HalfEEEvRNS_18TensorIteratorBaseET_EUlS6_E_EEvS8_RKS9_EUliE_EEviT1_,@function
        .size           _ZN2at6native18elementwise_kernelILi128ELi4EZNS0_15gpu_kernel_implIZNS0_50_GLOBAL__N__2680c7bb_12_PowKernel_cu_140f0503_289622pow_scalar_tensor_implIN3c104HalfEEEvRNS_18TensorIteratorBaseET_EUlS6_E_EEvS8_RKS9_EUliE_EEviT1_,(.L_x_71869 - _ZN2at6native18elementwise_kernelILi128ELi4EZNS0_15gpu_kernel_implIZNS0_50_GLOBAL__N__2680c7bb_12_PowKernel_cu_140f0503_289622pow_scalar_tensor_implIN3c104HalfEEEvRNS_18TensorIteratorBaseET_EUlS6_E_EEvS8_RKS9_EUliE_EEviT1_)
        .other          _ZN2at6native18elementwise_kernelILi128ELi4EZNS0_15gpu_kernel_implIZNS0_50_GLOBAL__N__2680c7bb_12_PowKernel_cu_140f0503_289622pow_scalar_tensor_implIN3c104HalfEEEvRNS_18TensorIteratorBaseET_EUlS6_E_EEvS8_RKS9_EUliE_EEviT1_,@"STO_CUDA_ENTRY STV_DEFAULT"
_ZN2at6native18elementwise_kernelILi128ELi4EZNS0_15gpu_kernel_implIZNS0_50_GLOBAL__N__2680c7bb_12_PowKernel_cu_140f0503_289622pow_scalar_tensor_implIN3c104HalfEEEvRNS_18TensorIteratorBaseET_EUlS6_E_EEvS8_RKS9_EUliE_EEviT1_:
.text._ZN2at6native18elementwise_kernelILi128ELi4EZNS0_15gpu_kernel_implIZNS0_50_GLOBAL__N__2680c7bb_12_PowKernel_cu_140f0503_289622pow_scalar_tensor_implIN3c104HalfEEEvRNS_18TensorIteratorBaseET_EUlS6_E_EEvS8_RKS9_EUliE_EEviT1_:
        /* <DEDUP_REMOVED lines=314> */
.L_x_39788:
        /* <DEDUP_REMOVED lines=22> */
.L_x_39792:
[----:B------:R-:W2:Y:S02]  /*1500*/  LDG.E.U8 R2, desc[UR36][R2.64] ;  /* 0x0000002402027981 */ /* 0x000ea4000c1e1100 */
[----:B--2---:R-:W-:-:S04]  /*1510*/  I2FP.F32.U32 R0, R2 ;  /* 0x0000000200007245 */ /* 0x004fc80000201000 */
[----:B------:R-:W-:Y:S01]  /*1520*/  F2FP.F16.F32.PACK_AB R0, RZ, R0 ;  /* 0x00000000ff00723e */ /* 0x000fe200000000ff */
[----:B------:R-:W-:Y:S06]  /*1530*/  BRA `(.L_x_39794) ;  /* 0x0000000c00887947 */ /* 0x000fec0003800000 */
.L_x_39791:
        /* <DEDUP_REMOVED lines=10> */
.L_x_39796:
[----:B------:R-:W2:Y:S02]  /*15e0*/  LDG.E R2, desc[UR36][R2.64] ;  /* 0x0000002402027981 */ /* 0x000ea4000c1e1900 */
[----:B--2---:R-:W-:-:S04]  /*15f0*/  I2FP.F32.S32 R0, R2 ;  /* 0x0000000200007245 */ /* 0x004fc80000201400 */
[----:B------:R-:W-:Y:S01]  /*1600*/  F2FP.F16.F32.PACK_AB R0, RZ, R0 ;  /* 0x00000000ff00723e */ /* 0x000fe200000000ff */
[----:B------:R-:W-:Y:S06]  /*1610*/  BRA `(.L_x_39794) ;  /* 0x0000000c00507947 */ /* 0x000fec0003800000 */
.L_x_39795:
[----:B------:R-:W2:Y:S02]  /*1620*/  LDG.E.U16 R2, desc[UR36][R2.64] ;  /* 0x0000002402027981 */ /* 0x000ea4000c1e1500 */
[----:B--2---:R-:W0:Y:S02]  /*1630*/  I2F.S16 R0, R2 ;  /* 0x0000000200007306 */ /* 0x004e240000101400 */
[----:B0-----:R-:W-:Y:S01]  /*1640*/  F2FP.F16.F32.PACK_AB R0, RZ, R0 ;  /* 0x00000000ff00723e */ /* 0x001fe200000000ff */
[----:B------:R-:W-:Y:S06]  /*1650*/  BRA `(.L_x_39794) ;  /* 0x0000000c00407947 */ /* 0x000fec0003800000 */
.L_x_39790:
        /* <DEDUP_REMOVED lines=9> */
.L_x_39798:
[----:B------:R0:W5:Y:S01]  /*16f0*/  LDG.E.U16 R0, desc[UR36][R2.64] ;  /* 0x0000002402007981 */ /* 0x000162000c1e1500 */
[----:B------:R-:W-:Y:S05]  /*1700*/  BRA `(.L_x_39794) ;  /* 0x0000000c00147947 */ /* 0x000fea0003800000 */
.L_x_39797:
        /* <DEDUP_REMOVED lines=9> */
.L_x_39800:
[----:B------:R1:W5:Y:S01]  /*17a0*/  LDG.E.U16 R0, desc[UR36][R2.64] ;  /* 0x0000002402007981 */ /* 0x000362000c1e1500 */
[----:B------:R-:W-:Y:S05]  /*17b0*/  BRA `(.L_x_39794) ;  /* 0x0000000800e87947 */ /* 0x000fea0003800000 */
.L_x_39799:
        /* <DEDUP_REMOVED lines=8> */
.L_x_39789:
        /* <DEDUP_REMOVED lines=13> */
.L_x_39803:
        /* <DEDUP_REMOVED lines=8> */
.L_x_39802:
        /* <DEDUP_REMOVED lines=28> */
.L_x_39805:
        /* <DEDUP_REMOVED lines=15> */
.L_x_39804:
[----:B------:R-:W2:Y:S02]  /*1c40*/  LDG.E.U16 R0, desc[UR36][R2.64] ;  /* 0x0000002402007981 */ /* 0x000ea4000c1e1500 */
[----:B--2---:R-:W-:-:S05]  /*1c50*/  IMAD.U32 R0, R0, 0x10000, RZ ;  /* 0x0001000000007824 */ /* 0x004fca00078e00ff */
[----:B------:R-:W-:Y:S01]  /*1c60*/  F2FP.F16.F32.PACK_AB R0, RZ, R0 ;  /* 0x00000000ff00723e */ /* 0x000fe200000000ff */
[----:B------:R-:W-:Y:S06]  /*1c70*/  BRA `(.L_x_39794) ;  /* 0x0000000400b87947 */ /* 0x000fec0003800000 */
.L_x_39801:
        /* <DEDUP_REMOVED lines=12> */
.L_x_39808:
        /* <DEDUP_REMOVED lines=21> */
.L_x_39812:
[----:B------:R-:W-:Y:S05]  /*1e90*/  BSYNC B1 ;  /* 0x0000000000017941 */ /* 0x000fea0003800000 */
.L_x_39811:
[----:B------:R-:W-:Y:S01]  /*1ea0*/  LEA R3, R0, 0x3b800000, 0x17 ;  /* 0x3b80000000037811 */ /* 0x000fe200078eb8ff */
[----:B------:R-:W-:-:S05]  /*1eb0*/  IMAD.SHL.U32 R0, R2, 0x100000, RZ ;  /* 0x0010000002007824 */ /* 0x000fca00078e00ff */
[----:B------:R-:W-:-:S07]  /*1ec0*/  LOP3.LUT R0, R3, R0, R4, 0xfe, !PT ;  /* 0x0000000003007212 */ /* 0x000fce00078efe04 */
.L_x_39810:
[----:B------:R-:W-:Y:S05]  /*1ed0*/  BSYNC B0 ;  /* 0x0000000000007941 */ /* 0x000fea0003800000 */
.L_x_39809:
[----:B------:R-:W-:Y:S01]  /*1ee0*/  F2FP.F16.F32.PACK_AB R0, RZ, R0 ;  /* 0x00000000ff00723e */ /* 0x000fe200000000ff */
[----:B------:R-:W-:Y:S06]  /*1ef0*/  BRA `(.L_x_39794) ;  /* 0x0000000400187947 */ /* 0x000fec0003800000 */
.L_x_39807:
        /* <DEDUP_REMOVED lines=21> */
.L_x_39816:
[----:B------:R-:W-:Y:S05]  /*2050*/  BSYNC B1 ;  /* 0x0000000000017941 */ /* 0x000fea0003800000 */
.L_x_39815:
[----:B------:R-:W-:Y:S01]  /*2060*/  LEA R3, R0, 0x37800000, 0x17 ;  /* 0x3780000000037811 */ /* 0x000fe200078eb8ff */
[----:B------:R-:W-:-:S05]  /*2070*/  IMAD.SHL.U32 R0, R2, 0x200000, RZ ;  /* 0x0020000002007824 */ /* 0x000fca00078e00ff */
[----:B------:R-:W-:-:S07]  /*2080*/  LOP3.LUT R0, R3, R0, R4, 0xfe, !PT ;  /* 0x0000000003007212 */ /* 0x000fce00078efe04 */
.L_x_39814:
[----:B------:R-:W-:Y:S05]  /*2090*/  BSYNC B0 ;  /* 0x0000000000007941 */ /* 0x000fea0003800000 */
.L_x_39813:
[----:B------:R-:W-:Y:S01]  /*20a0*/  F2FP.F16.F32.PACK_AB R0, RZ, R0 ;  /* 0x00000000ff00723e */ /* 0x000fe200000000ff */
[----:B------:R-:W-:Y:S06]  /*20b0*/  BRA `(.L_x_39794) ;  /* 0x0000000000a87947 */ /* 0x000fec0003800000 */
.L_x_39806:
        /* <DEDUP_REMOVED lines=14> */
.L_x_39820:
[----:B------:R-:W-:Y:S05]  /*21a0*/  BSYNC B0 ;  /* 0x0000000000007941 */ /* 0x000fea0003800000 */
.L_x_39819:
[----:B------:R-:W-:Y:S01]  /*21b0*/  F2FP.F16.F32.PACK_AB R0, RZ, R0 ;  /* 0x00000000ff00723e */ /* 0x000fe200000000ff */
[----:B------:R-:W-:Y:S06]  /*21c0*/  BRA `(.L_x_39794) ;  /* 0x0000000000647947 */ /* 0x000fec0003800000 */
.L_x_39793:
        /* <DEDUP_REMOVED lines=16> */
.L_x_39821:
[----:B------:R-:W-:Y:S01]  /*22d0*/  PRMT R0, RZ, 0x7610, R0 ;  /* 0x00007610ff007816 */ /* 0x000fe20000000000 */
[----:B------:R-:W-:Y:S06]  /*22e0*/  BRA `(.L_x_39794) ;  /* 0x00000000001c7947 */ /* 0x000fec0003800000 */
.L_x_39818:
[----:B------:R-:W2:Y:S02]  /*22f0*/  LDG.E.64 R2, desc[UR36][R2.64] ;  /* 0x0000002402027981 */ /* 0x000ea4000c1e1b00 */
[----:B--2---:R-:W0:Y:S02]  /*2300*/  I2F.U64 R0, R2 ;  /* 0x0000000200007312 */ /* 0x004e240000301000 */
[----:B0-----:R-:W-:Y:S01]  /*2310*/  F2FP.F16.F32.PACK_AB R0, RZ, R0 ;  /* 0x00000000ff00723e */ /* 0x001fe200000000ff */
[----:B------:R-:W-:Y:S06]  /*2320*/  BRA `(.L_x_39794) ;  /* 0x00000000000c7947 */ /* 0x000fec0003800000 */
.L_x_39817:
[----:B------:R-:W2:Y:S02]  /*2330*/  LDG.E R2, desc[UR36][R2.64] ;  /* 0x0000002402027981 */ /* 0x000ea4000c1e1900 */
[----:B--2---:R-:W-:-:S04]  /*2340*/  I2FP.F32.U32 R0, R2 ;  /* 0x0000000200007245 */ /* 0x004fc80000201000 */
[----:B------:R-:W-:-:S07]  /*2350*/  F2FP.F16.F32.PACK_AB R0, RZ, R0 ;  /* 0x00000000ff00723e */ /* 0x000fce00000000ff */
.L_x_39794:
[----:B01----:R-:W0:Y:S01]  /*2360*/  LDC.U16 R2, c[0x0][0x420] ;  /* 0x00010800ff027b82 */ /* 0x003e220000000400 */
[----:B-----5:R-:W-:-:S07]  /*2370*/  HADD2.F32 R0, -RZ, R0.H0_H0 ;  /* 0x20000000ff007230 */ /* 0x020fce0000004100 */
[----:B------:R-:W1:Y:S01]  /*2380*/  LDC.U8 R5, c[0x0][0x430] ;  /* 0x00010c00ff057b82 */ /* 0x000e620000000000 */
[----:B0-----:R-:W-:-:S04]  /*2390*/  HADD2.F32 R2, -RZ, R2.H0_H0 ;  /* 0x20000002ff027230 */ /* 0x001fc80000004100 */
[----:B------:R-:W0:Y:S02]  /*23a0*/  MUFU.LG2 R3, R2 ;  /* 0x0000000200037308 */ /* 0x000e240000000c00 */
[----:B0-----:R-:W-:Y:S01]  /*23b0*/  FMUL.FTZ R0, R0, R3 ;  /* 0x0000000300007220 */ /* 0x001fe20000410000 */
[----:B-1----:R-:W-:-:S04]  /*23c0*/  PRMT R3, R5, 0x9910, RZ ;  /* 0x0000991005037816 */ /* 0x002fc800000000ff */
[----:B------:R-:W-:Y:S01]  /*23d0*/  ISETP.GT.AND P0, PT, R3, 0x9, PT ;  /* 0x000000090300780c */ /* 0x000fe20003f04270 */
[----:B------:R-:W0:Y:S02]  /*23e0*/  MUFU.EX2 R0, R0 ;  /* 0x0000000000007308 */ /* 0x000e240000000800 */
[----:B0-----:R-:W-:-:S10]  /*23f0*/  F2FP.F16.F32.PACK_AB R4, RZ, R0 ;  /* 0x00000000ff04723e */ /* 0x001fd400000000ff */
        /* <DEDUP_REMOVED lines=13> */
.L_x_39825:
[----:B------:R-:W-:-:S06]  /*24d0*/  HADD2.F32 R3, -RZ, R4.H0_H0 ;  /* 0x20000004ff037230 */ /* 0x000fcc0000004100 */
[----:B------:R-:W0:Y:S02]  /*24e0*/  F2I.S64.TRUNC R2, R3 ;  /* 0x0000000300027311 */ /* 0x000e24000020d900 */
[----:B0-----:R3:W-:Y:S01]  /*24f0*/  STG.E.U8 desc[UR36][R16.64], R2 ;  /* 0x0000000210007986 */ /* 0x0017e2000c101124 */
[----:B------:R-:W-:Y:S05]  /*2500*/  BRA `(.L_x_39827) ;  /* 0x0000000c00847947 */ /* 0x000fea0003800000 */
.L_x_39824:
        /* <DEDUP_REMOVED lines=10> */
.L_x_39829:
[----:B------:R-:W-:-:S04]  /*25b0*/  HADD2.F32 R4, -RZ, R4.H0_H0 ;  /* 0x20000004ff047230 */ /* 0x000fc80000004100 */
[----:B------:R-:W0:Y:S02]  /*25c0*/  F2I.FTZ.TRUNC.NTZ R3, R4 ;  /* 0x0000000400037305 */ /* 0x000e24000021f100 */
[----:B0-----:R1:W-:Y:S01]  /*25d0*/  STG.E desc[UR36][R16.64], R3 ;  /* 0x0000000310007986 */ /* 0x0013e2000c101924 */
[----:B------:R-:W-:Y:S05]  /*25e0*/  BRA `(.L_x_39827) ;  /* 0x0000000c004c7947 */ /* 0x000fea0003800000 */
.L_x_39828:
[----:B------:R-:W-:-:S04]  /*25f0*/  HADD2.F32 R4, -RZ, R4.H0_H0 ;  /* 0x20000004ff047230 */ /* 0x000fc80000004100 */
[----:B------:R-:W0:Y:S02]  /*2600*/  F2I.FTZ.TRUNC.NTZ R3, R4 ;  /* 0x0000000400037305 */ /* 0x000e24000021f100 */
[----:B0-----:R2:W-:Y:S01]  /*2610*/  STG.E.U16 desc[UR36][R16.64], R3 ;  /* 0x0000000310007986 */ /* 0x0015e2000c101524 */
[----:B------:R-:W-:Y:S05]  /*2620*/  BRA `(.L_x_39827) ;  /* 0x0000000c003c7947 */ /* 0x000fea0003800000 */
.L_x_39823:
        /* <DEDUP_REMOVED lines=9> */
.L_x_39831:
[----:B------:R0:W-:Y:S01]  /*26c0*/  STG.E.U16 desc[UR36][R16.64], R4 ;  /* 0x0000000410007986 */ /* 0x0001e2000c101524 */
[----:B------:R-:W-:Y:S05]  /*26d0*/  BRA `(.L_x_39827) ;  /* 0x0000000c00107947 */ /* 0x000fea0003800000 */
.L_x_39830:
        /* <DEDUP_REMOVED lines=10> */
.L_x_39833:
[----:B------:R-:W-:-:S05]  /*2780*/  HADD2.F32 R0, -RZ, R4.H0_H0 ;  /* 0x20000004ff007230 */ /* 0x000fca0000004100 */
[----:B------:R-:W-:-:S04]  /*2790*/  F2FP.F16.F32.PACK_AB R0, RZ, R0 ;  /* 0x00000000ff00723e */ /* 0x000fc800000000ff */
[----:B------:R-:W-:-:S05]  /*27a0*/  PRMT R0, R0, 0x5410, RZ ;  /* 0x0000541000007816 */ /* 0x000fca00000000ff */
[----:B------:R0:W-:Y:S01]  /*27b0*/  STG.E desc[UR36][R16.64], R0 ;  /* 0x0000000010007986 */ /* 0x0001e2000c101924 */
[----:B------:R-:W-:Y:S05]  /*27c0*/  BRA `(.L_x_39827) ;  /* 0x0000000800d47947 */ /* 0x000fea0003800000 */
.L_x_39832:
[----:B------:R-:W-:-:S05]  /*27d0*/  HADD2.F32 R2, -RZ, R4.H0_H0 ;  /* 0x20000004ff027230 */ /* 0x000fca0000004100 */
[----:B------:R-:W-:-:S06]  /*27e0*/  FMUL.FTZ R2, R2, 1 ;  /* 0x3f80000002027820 */ /* 0x000fcc0000410000 */
[----:B------:R-:W0:Y:S02]  /*27f0*/  F2F.F64.F32 R2, R2 ;  /* 0x0000000200027310 */ /* 0x000e240000201800 */
[----:B0-----:R0:W-:Y:S01]  /*2800*/  STG.E.64 desc[UR36][R16.64], R2 ;  /* 0x0000000210007986 */ /* 0x0011e2000c101b24 */
[----:B------:R-:W-:Y:S05]  /*2810*/  BRA `(.L_x_39827) ;  /* 0x0000000800c07947 */ /* 0x000fea0003800000 */
.L_x_39822:
        /* <DEDUP_REMOVED lines=13> */
.L_x_39836:
[----:B------:R-:W-:Y:S01]  /*28f0*/  HADD2.F32 R4, -RZ, R4.H0_H0 ;  /* 0x20000004ff047230 */ /* 0x000fe20000004100 */
[----:B------:R-:W-:-:S04]  /*2900*/  CS2R R6, SRZ ;  /* 0x0000000000067805 */ /* 0x000fc8000001ff00 */
[----:B------:R-:W-:-:S06]  /*2910*/  FMUL.FTZ R4, R4, 1 ;  /* 0x3f80000004047820 */ /* 0x000fcc0000410000 */
[----:B------:R-:W0:Y:S02]  /*2920*/  F2F.F64.F32 R4, R4 ;  /* 0x0000000400047310 */ /* 0x000e240000201800 */
[----:B0-----:R0:W-:Y:S01]  /*2930*/  STG.E.128 desc[UR36][R16.64], R4 ;  /* 0x0000000410007986 */ /* 0x0011e2000c101d24 */
[----:B------:R-:W-:Y:S05]  /*2940*/  BRA `(.L_x_39827) ;  /* 0x0000000800747947 */ /* 0x000fea0003800000 */
.L_x_39835:
        /* <DEDUP_REMOVED lines=21> */
.L_x_39840:
[----:B------:R-:W-:Y:S05]  /*2aa0*/  BSYNC B0 ;  /* 0x0000000000007941 */ /* 0x000fea0003800000 */
.L_x_39839:
[----:B------:R-:W-:-:S05]  /*2ab0*/  LOP3.LUT R3, R0, R3, RZ, 0xfc, !PT ;  /* 0x0000000300037212 */ /* 0x000fca00078efcff */
[----:B------:R0:W-:Y:S01]  /*2ac0*/  STG.E.U8 desc[UR36][R16.64], R3 ;  /* 0x0000000310007986 */ /* 0x0001e2000c101124 */
[----:B------:R-:W-:Y:S05]  /*2ad0*/  BRA `(.L_x_39827) ;  /* 0x0000000800107947 */ /* 0x000fea0003800000 */
.L_x_39838:
        /* <DEDUP_REMOVED lines=13> */
.L_x_39842:
[----:B------:R-:W-:Y:S01]  /*2bb0*/  IMAD.MOV.U32 R0, RZ, RZ, 0x7f ;  /* 0x0000007fff007424 */ /* 0x000fe200078e00ff */
[----:B------:R-:W-:-:S04]  /*2bc0*/  ISETP.GT.U32.AND P0, PT, R2, 0x7f800000, PT ;  /* 0x7f8000000200780c */ /* 0x000fc80003f04070 */
[----:B------:R-:W-:-:S09]  /*2bd0*/  SEL R0, R0, 0x7c, P0 ;  /* 0x0000007c00007807 */ /* 0x000fd20000000000 */
.L_x_39843:
[----:B------:R-:W-:Y:S05]  /*2be0*/  BSYNC B0 ;  /* 0x0000000000007941 */ /* 0x000fea0003800000 */
.L_x_39841:
[----:B------:R-:W-:-:S04]  /*2bf0*/  LOP3.LUT R2, R3, 0x80000000, RZ, 0xc0, !PT ;  /* 0x8000000003027812 */ /* 0x000fc800078ec0ff */
[----:B------:R-:W-:-:S04]  /*2c00*/  SHF.R.U32.HI R3, RZ, 0x18, R2 ;  /* 0x00000018ff037819 */ /* 0x000fc80000011602 */
[----:B------:R-:W-:-:S05]  /*2c10*/  LOP3.LUT R3, R0, R3, RZ, 0xfc, !PT ;  /* 0x0000000300037212 */ /* 0x000fca00078efcff */
[----:B------:R0:W-:Y:S01]  /*2c20*/  STG.E.U8 desc[UR36][R16.64], R3 ;  /* 0x0000000310007986 */ /* 0x0001e2000c101124 */
[----:B------:R-:W-:Y:S05]  /*2c30*/  BRA `(.L_x_39827) ;  /* 0x0000000400b87947 */ /* 0x000fea0003800000 */
.L_x_39837:
[----:B------:R-:W-:-:S05]  /*2c40*/  HADD2.F32 R0, -RZ, R4.H0_H0 ;  /* 0x20000004ff007230 */ /* 0x000fca0000004100 */
[----:B------:R-:W-:-:S05]  /*2c50*/  F2FP.BF16.F32.PACK_AB R0, RZ, R0 ;  /* 0x00000000ff00723e */ /* 0x000fca00000010ff */
[----:B------:R0:W-:Y:S01]  /*2c60*/  STG.E.U16 desc[UR36][R16.64], R0 ;  /* 0x0000000010007986 */ /* 0x0001e2000c101524 */
[----:B------:R-:W-:Y:S05]  /*2c70*/  BRA `(.L_x_39827) ;  /* 0x0000000400a87947 */ /* 0x000fea0003800000 */
.L_x_39834:
        /* <DEDUP_REMOVED lines=12> */
.L_x_39846:
        /* <DEDUP_REMOVED lines=17> */
.L_x_39849:
[----:B------:R-:W-:-:S04]  /*2e50*/  LOP3.LUT R2, R3, 0x80000000, RZ, 0xc0, !PT ;  /* 0x8000000003027812 */ /* 0x000fc800078ec0ff */
[----:B------:R-:W-:-:S04]  /*2e60*/  SHF.R.U32.HI R3, RZ, 0x18, R2 ;  /* 0x00000018ff037819 */ /* 0x000fc80000011602 */
[----:B------:R-:W-:-:S04]  /*2e70*/  LOP3.LUT R0, R0, R3, RZ, 0xfc, !PT ;  /* 0x0000000300007212 */ /* 0x000fc800078efcff */
[----:B------:R-:W-:-:S07]  /*2e80*/  PRMT R8, R0, 0x7610, R8 ;  /* 0x0000761000087816 */ /* 0x000fce0000000008 */
.L_x_39848:
[----:B------:R-:W-:Y:S05]  /*2e90*/  BSYNC B0 ;  /* 0x0000000000007941 */ /* 0x000fea0003800000 */
.L_x_39847:
[----:B------:R0:W-:Y:S01]  /*2ea0*/  STG.E.U8 desc[UR36][R16.64], R8 ;  /* 0x0000000810007986 */ /* 0x0001e2000c101124 */
[----:B------:R-:W-:Y:S05]  /*2eb0*/  BRA `(.L_x_39827) ;  /* 0x0000000400187947 */ /* 0x000fea0003800000 */
.L_x_39845:
        /* <DEDUP_REMOVED lines=17> */
.L_x_39852:
[----:B------:R-:W-:-:S04]  /*2fd0*/  LOP3.LUT R2, R3, 0x80000000, RZ, 0xc0, !PT ;  /* 0x8000000003027812 */ /* 0x000fc800078ec0ff */
[----:B------:R-:W-:-:S04]  /*2fe0*/  SHF.R.U32.HI R3, RZ, 0x18, R2 ;  /* 0x00000018ff037819 */ /* 0x000fc80000011602 */
[----:B------:R-:W-:-:S04]  /*2ff0*/  LOP3.LUT R0, R0, R3, RZ, 0xfc, !PT ;  /* 0x0000000300007212 */ /* 0x000fc800078efcff */
[----:B------:R-:W-:-:S07]  /*3000*/  PRMT R8, R0, 0x7610, R8 ;  /* 0x0000761000087816 */ /* 0x000fce0000000008 */
.L_x_39851:
[----:B------:R-:W-:Y:S05]  /*3010*/  BSYNC B0 ;  /* 0x0000000000007941 */ /* 0x000fea0003800000 */
.L_x_39850:
[----:B------:R0:W-:Y:S01]  /*3020*/  STG.E.U8 desc[UR36][R16.64], R8 ;  /* 0x0000000810007986 */ /* 0x0001e2000c101124 */
[----:B------:R-:W-:Y:S05]  /*3030*/  BRA `(.L_x_39827) ;  /* 0x0000000000b87947 */ /* 0x000fea0003800000 */
.L_x_39844:
        /* <DEDUP_REMOVED lines=22> */
.L_x_39826:
        /* <DEDUP_REMOVED lines=16> */
.L_x_39855:
[----:B------:R-:W-:Y:S05]  /*32a0*/  BRA `(.L_x_39827) ;  /* 0x00000000001c7947 */ /* 0x000fea0003800000 */
.L_x_39854:
[----:B------:R-:W-:-:S06]  /*32b0*/  HADD2.F32 R2, -RZ, R4.H0_H0 ;  /* 0x20000004ff027230 */ /* 0x000fcc0000004100 */
[----:B------:R-:W0:Y:S02]  /*32c0*/  F2I.U64.TRUNC R2, R2 ;  /* 0x0000000200027311 */ /* 0x000e24000020d800 */
[----:B0-----:R0:W-:Y:S01]  /*32d0*/  STG.E.64 desc[UR36][R16.64], R2 ;  /* 0x0000000210007986 */ /* 0x0011e2000c101b24 */
[----:B------:R-:W-:Y:S05]  /*32e0*/  BRA `(.L_x_39827) ;  /* 0x00000000000c7947 */ /* 0x000fea0003800000 */
.L_x_39853:
[----:B------:R-:W-:-:S04]  /*32f0*/  HADD2.F32 R4, -RZ, R4.H0_H0 ;  /* 0x20000004ff047230 */ /* 0x000fc80000004100 */
[----:B------:R-:W0:Y:S02]  /*3300*/  F2I.FTZ.U32.TRUNC.NTZ R3, R4 ;  /* 0x0000000400037305 */ /* 0x000e24000021f000 */
[----:B0-----:R0:W-:Y:S02]  /*3310*/  STG.E desc[UR36][R16.64], R3 ;  /* 0x0000000310007986 */ /* 0x0011e4000c101924 */
.L_x_39827:
[----:B------:R-:W-:-:S04]  /*3320*/  IMAD R18, R23, 0x200, R18 ;  /* 0x0000020017127824 */ /* 0x000fc800078e0212 */
[----:B------:R-:W-:-:S07]  /*3330*/  VIADD R19, R18, 0x80 ;  /* 0x0000008012137836 */ /* 0x000fce0000000000 */
.L_x_39787:
[----:B------:R-:W-:Y:S05]  /*3340*/  BSYNC B6 ;  /* 0x0000000000067941 */ /* 0x000fea0003800000 */
.L_x_39786:
        /* <DEDUP_REMOVED lines=307> */
.L_x_39858:
        /* <DEDUP_REMOVED lines=22> */
.L_x_39862:
[----:B------:R-:W2:Y:S02]  /*47e0*/  LDG.E.U8 R2, desc[UR36][R2.64] ;  /* 0x0000002402027981 */ /* 0x000ea4000c1e1100 */
[----:B--2---:R-:W-:-:S04]  /*47f0*/  I2FP.F32.U32 R0, R2 ;  /* 0x0000000200007245 */ /* 0x004fc80000201000 */
[----:B------:R-:W-:Y:S01]  /*4800*/  F2FP.F16.F32.PACK_AB R0, RZ, R0 ;  /* 0x00000000ff00723e */ /* 0x000fe200000000ff */
[----:B------:R-:W-:Y:S06]  /*4810*/  BRA `(.L_x_39864) ;  /* 0x0000000c00887947 */ /* 0x000fec0003800000 */
.L_x_39861:
        /* <DEDUP_REMOVED lines=10> */
.L_x_39866:
[----:B------:R-:W2:Y:S02]  /*48c0*/  LDG.E R2, desc[UR36][R2.64] ;  /* 0x0000002402027981 */ /* 0x000ea4000c1e1900 */
[----:B--2---:R-:W-:-:S04]  /*48d0*/  I2FP.F32.S32 R0, R2 ;  /* 0x0000000200007245 */ /* 0x004fc80000201400 */
[----:B------:R-:W-:Y:S01]  /*48e0*/  F2FP.F16.F32.PACK_AB R0, RZ, R0 ;  /* 0x00000000ff00723e */ /* 0x000fe200000000ff */
[----:B------:R-:W-:Y:S06]  /*48f0*/  BRA `(.L_x_39864) ;  /* 0x0000000c00507947 */ /* 0x000fec0003800000 */
.L_x_39865:
[----:B------:R-:W2:Y:S02]  /*4900*/  LDG.E.U16 R2, desc[UR36][R2.64] ;  /* 0x0000002402027981 */ /* 0x000ea4000c1e1500 */
[----:B--2---:R-:W0:Y:S02]  /*4910*/  I2F.S16 R0, R2 ;  /* 0x0000000200007306 */ /* 0x004e240000101400 */
[----:B0-----:R-:W-:Y:S01]  /*4920*/  F2FP.F16.F32.PACK_AB R0, RZ, R0 ;  /* 0x00000000ff00723e */ /* 0x001fe200000000ff */
[----:B------:R-:W-:Y:S06]  /*4930*/  BRA `(.L_x_39864) ;  /* 0x0000000c00407947 */ /* 0x000fec0003800000 */
.L_x_39860:
        /* <DEDUP_REMOVED lines=9> */
.L_x_39868:
[----:B------:R0:W5:Y:S01]  /*49d0*/  LDG.E.U16 R0, desc[UR36][R2.64] ;  /* 0x0000002402007981 */ /* 0x000162000c1e1500 */
[----:B------:R-:W-:Y:S05]  /*49e0*/  BRA `(.L_x_39864) ;  /* 0x0000000c00147947 */ /* 0x000fea0003800000 */
.L_x_39867:
        /* <DEDUP_REMOVED lines=9> */
.L_x_39870:
[----:B------:R1:W5:Y:S01]  /*4a80*/  LDG.E.U16 R0, desc[UR36][R2.64] ;  /* 0x0000002402007981 */ /* 0x000362000c1e1500 */
[----:B------:R-:W-:Y:S05]  /*4a90*/  BRA `(.L_x_39864) ;  /* 0x0000000800e87947 */ /* 0x000fea0003800000 */
.L_x_39869:
        /* <DEDUP_REMOVED lines=8> */
.L_x_39859:
        /* <DEDUP_REMOVED lines=13> */
.L_x_39873:
        /* <DEDUP_REMOVED lines=8> */
.L_x_39872:
        /* <DEDUP_REMOVED lines=28> */
.L_x_39875:
        /* <DEDUP_REMOVED lines=15> */
.L_x_39874:
[----:B------:R-:W2:Y:S02]  /*4f20*/  LDG.E.U16 R0, desc[UR36][R2.64] ;  /* 0x0000002402007981 */ /* 0x000ea4000c1e1500 */
[----:B--2---:R-:W-:-:S05]  /*4f30*/  IMAD.U32 R0, R0, 0x10000, RZ ;  /* 0x0001000000007824 */ /* 0x004fca00078e00ff */
[----:B------:R-:W-:Y:S01]  /*4f40*/  F2FP.F16.F32.PACK_AB R0, RZ, R0 ;  /* 0x00000000ff00723e */ /* 0x000fe200000000ff */
[----:B------:R-:W-:Y:S06]  /*4f50*/  BRA `(.L_x_39864) ;  /* 0x0000000400b87947 */ /* 0x000fec0003800000 */
.L_x_39871:
        /* <DEDUP_REMOVED lines=12> */
.L_x_39878:
        /* <DEDUP_REMOVED lines=21> */
.L_x_39882:
[----:B------:R-:W-:Y:S05]  /*5170*/  BSYNC B1 ;  /* 0x0000000000017941 */ /* 0x000fea0003800000 */
.L_x_39881:
[----:B------:R-:W-:Y:S01]  /*5180*/  LEA R3, R0, 0x3b800000, 0x17 ;  /* 0x3b80000000037811 */ /* 0x000fe200078eb8ff */
[----:B------:R-:W-:-:S05]  /*5190*/  IMAD.SHL.U32 R0, R2, 0x100000, RZ ;  /* 0x0010000002007824 */ /* 0x000fca00078e00ff */
[----:B------:R-:W-:-:S07]  /*51a0*/  LOP3.LUT R0, R3, R0, R4, 0xfe, !PT ;  /* 0x0000000003007212 */ /* 0x000fce00078efe04 */
.L_x_39880:
[----:B------:R-:W-:Y:S05]  /*51b0*/  BSYNC B0 ;  /* 0x0000000000007941 */ /* 0x000fea0003800000 */
.L_x_39879:
[----:B------:R-:W-:Y:S01]  /*51c0*/  F2FP.F16.F32.PACK_AB R0, RZ, R0 ;  /* 0x00000000ff00723e */ /* 0x000fe200000000ff */
[----:B------:R-:W-:Y:S06]  /*51d0*/  BRA `(.L_x_39864) ;  /* 0x0000000400187947 */ /* 0x000fec0003800000 */
.L_x_39877:
        /* <DEDUP_REMOVED lines=21> */
.L_x_39886:
[----:B------:R-:W-:Y:S05]  /*5330*/  BSYNC B1 ;  /* 0x0000000000017941 */ /* 0x000fea0003800000 */
.L_x_39885:
[----:B------:R-:W-:Y:S01]  /*5340*/  LEA R3, R0, 0x37800000, 0x17 ;  /* 0x3780000000037811 */ /* 0x000fe200078eb8ff */
[----:B------:R-:W-:-:S05]  /*5350*/  IMAD.SHL.U32 R0, R2, 0x200000, RZ ;  /* 0x0020000002007824 */ /* 0x000fca00078e00ff */
[----:B------:R-:W-:-:S07]  /*5360*/  LOP3.LUT R0, R3, R0, R4, 0xfe, !PT ;  /* 0x0000000003007212 */ /* 0x000fce00078efe04 */
.L_x_39884:
[----:B------:R-:W-:Y:S05]  /*5370*/  BSYNC B0 ;  /* 0x0000000000007941 */ /* 0x000fea0003800000 */
.L_x_39883:
[----:B------:R-:W-:Y:S01]  /*5380*/  F2FP.F16.F32.PACK_AB R0, RZ, R0 ;  /* 0x00000000ff00723e */ /* 0x000fe200000000ff */
[----:B------:R-:W-:Y:S06]  /*5390*/  BRA `(.L_x_39864) ;  /* 0x0000000000a87947 */ /* 0x000fec0003800000 */
.L_x_39876:
        /* <DEDUP_REMOVED lines=14> */
.L_x_39890:
[----:B------:R-:W-:Y:S05]  /*5480*/  BSYNC B0 ;  /* 0x0000000000007941 */ /* 0x000fea0003800000 */
.L_x_39889:
[----:B------:R-:W-:Y:S01]  /*5490*/  F2FP.F16.F32.PACK_AB R0, RZ, R0 ;  /* 0x00000000ff00723e */ /* 0x000fe200000000ff */
[----:B------:R-:W-:Y:S06]  /*54a0*/  BRA `(.L_x_39864) ;  /* 0x0000000000647947 */ /* 0x000fec0003800000 */
.L_x_39863:
        /* <DEDUP_REMOVED lines=16> */
.L_x_39891:
[----:B------:R-:W-:Y:S01]  /*55b0*/  PRMT R0, RZ, 0x7610, R0 ;  /* 0x00007610ff007816 */ /* 0x000fe20000000000 */
[----:B------:R-:W-:Y:S06]  /*55c0*/  BRA `(.L_x_39864) ;  /* 0x00000000001c7947 */ /* 0x000fec0003800000 */
.L_x_39888:
[----:B------:R-:W2:Y:S02]  /*55d0*/  LDG.E.64 R2, desc[UR36][R2.64] ;  /* 0x0000002402027981 */ /* 0x000ea4000c1e1b00 */
[----:B--2---:R-:W0:Y:S02]  /*55e0*/  I2F.U64 R0, R2 ;  /* 0x0000000200007312 */ /* 0x004e240000301000 */
[----:B0-----:R-:W-:Y:S01]  /*55f0*/  F2FP.F16.F32.PACK_AB R0, RZ, R0 ;  /* 0x00000000ff00723e */ /* 0x001fe200000000ff */
[----:B------:R-:W-:Y:S06]  /*5600*/  BRA `(.L_x_39864) ;  /* 0x00000000000c7947 */ /* 0x000fec0003800000 */
.L_x_39887:
[----:B------:R-:W2:Y:S02]  /*5610*/  LDG.E R2, desc[UR36][R2.64] ;  /* 0x0000002402027981 */ /* 0x000ea4000c1e1900 */
[----:B--2---:R-:W-:-:S04]  /*5620*/  I2FP.F32.U32 R0, R2 ;  /* 0x0000000200007245 */ /* 0x004fc80000201000 */
[----:B------:R-:W-:-:S07]  /*5630*/  F2FP.F16.F32.PACK_AB R0, RZ, R0 ;  /* 0x00000000ff00723e */ /* 0x000fce00000000ff */
.L_x_39864:
[----:B01----:R-:W0:Y:S01]  /*5640*/  LDC.U16 R2, c[0x0][0x420] ;  /* 0x00010800ff027b82 */ /* 0x003e220000000400 */
[----:B-----5:R-:W-:-:S07]  /*5650*/  HADD2.F32 R0, -RZ, R0.H0_H0 ;  /* 0x20000000ff007230 */ /* 0x020fce0000004100 */
[----:B------:R-:W1:Y:S01]  /*5660*/  LDC.U8 R5, c[0x0][0x430] ;  /* 0x00010c00ff057b82 */ /* 0x000e620000000000 */
[----:B0-----:R-:W-:-:S06]  /*5670*/  HADD2.F32 R3, -RZ, R2.H0_H0 ;  /* 0x20000002ff037230 */ /* 0x001fcc0000004100 */
[----:B------:R-:W0:Y:S01]  /*5680*/  MUFU.LG2 R3, R3 ;  /* 0x0000000300037308 */ /* 0x000e220000000c00 */
[----:B-1----:R-:W-:-:S04]  /*5690*/  PRMT R4, R5, 0x9910, RZ ;  /* 0x0000991005047816 */ /* 0x002fc800000000ff */
[----:B------:R-:W-:Y:S01]  /*56a0*/  ISETP.GT.AND P0, PT, R4, 0x9, PT ;  /* 0x000000090400780c */ /* 0x000fe20003f04270 */
[----:B0-----:R-:W-:-:S06]  /*56b0*/  FMUL.FTZ R0, R3, R0 ;  /* 0x0000000003007220 */ /* 0x001fcc0000410000 */
[----:B------:R-:W0:Y:S02]  /*56c0*/  MUFU.EX2 R0, R0 ;  /* 0x0000000000007308 */ /* 0x000e240000000800 */
[----:B0-----:R-:W-:-:S04]  /*56d0*/  F2FP.F16.F32.PACK_AB R2, RZ, R0 ;  /* 0x00000000ff02723e */ /* 0x001fc800000000ff */
        /* <DEDUP_REMOVED lines=13> */
.L_x_39895:
[----:B------:R-:W-:-:S06]  /*57b0*/  HADD2.F32 R3, -RZ, R2.H0_H0 ;  /* 0x20000002ff037230 */ /* 0x000fcc0000004100 */
[----:B------:R-:W0:Y:S02]  /*57c0*/  F2I.S64.TRUNC R2, R3 ;  /* 0x0000000300027311 */ /* 0x000e24000020d900 */
[----:B0-----:R0:W-:Y:S01]  /*57d0*/  STG.E.U8 desc[UR36][R16.64], R2 ;  /* 0x0000000210007986 */ /* 0x0011e2000c101124 */
[----:B------:R-:W-:Y:S05]  /*57e0*/  BRA `(.L_x_39897) ;  /* 0x0000000c00847947 */ /* 0x000fea0003800000 */
.L_x_39894:
        /* <DEDUP_REMOVED lines=10> */
.L_x_39899:
[----:B------:R-:W-:-:S04]  /*5890*/  HADD2.F32 R2, -RZ, R2.H0_H0 ;  /* 0x20000002ff027230 */ /* 0x000fc80000004100 */
[----:B------:R-:W0:Y:S02]  /*58a0*/  F2I.FTZ.TRUNC.NTZ R3, R2 ;  /* 0x0000000200037305 */ /* 0x000e24000021f100 */
[----:B0-----:R0:W-:Y:S01]  /*58b0*/  STG.E desc[UR36][R16.64], R3 ;  /* 0x0000000310007986 */ /* 0x0011e2000c101924 */
[----:B------:R-:W-:Y:S05]  /*58c0*/  BRA `(.L_x_39897) ;  /* 0x0000000c004c7947 */ /* 0x000fea0003800000 */
.L_x_39898:
[----:B------:R-:W-:-:S04]  /*58d0*/  HADD2.F32 R2, -RZ, R2.H0_H0 ;  /* 0x20000002ff027230 */ /* 0x000fc80000004100 */
[----:B------:R-:W0:Y:S02]  /*58e0*/  F2I.FTZ.TRUNC.NTZ R3, R2 ;  /* 0x0000000200037305 */ /* 0x000e24000021f100 */
[----:B0-----:R0:W-:Y:S01]  /*58f0*/  STG.E.U16 desc[UR36][R16.64], R3 ;  /* 0x0000000310007986 */ /* 0x0011e2000c101524 */
[----:B------:R-:W-:Y:S05]  /*5900*/  BRA `(.L_x_39897) ;  /* 0x0000000c003c7947 */ /* 0x000fea0003800000 */
.L_x_39893:
        /* <DEDUP_REMOVED lines=9> */
.L_x_39901:
[----:B------:R0:W-:Y:S01]  /*59a0*/  STG.E.U16 desc[UR36][R16.64], R2 ;  /* 0x0000000210007986 */ /* 0x0001e2000c101524 */
[----:B------:R-:W-:Y:S05]  /*59b0*/  BRA `(.L_x_39897) ;  /* 0x0000000c00107947 */ /* 0x000fea0003800000 */
.L_x_39900:
        /* <DEDUP_REMOVED lines=10> */
.L_x_39903:
[----:B------:R-:W-:-:S05]  /*5a60*/  HADD2.F32 R0, -RZ, R2.H0_H0 ;  /* 0x20000002ff007230 */ /* 0x000fca0000004100 */
[----:B------:R-:W-:-:S04]  /*5a70*/  F2FP.F16.F32.PACK_AB R0, RZ, R0 ;  /* 0x00000000ff00723e */ /* 0x000fc800000000ff */
[----:B------:R-:W-:-:S05]  /*5a80*/  PRMT R0, R0, 0x5410, RZ ;  /* 0x0000541000007816 */ /* 0x000fca00000000ff */
[----:B------:R0:W-:Y:S01]  /*5a90*/  STG.E desc[UR36][R16.64], R0 ;  /* 0x0000000010007986 */ /* 0x0001e2000c101924 */
[----:B------:R-:W-:Y:S05]  /*5aa0*/  BRA `(.L_x_39897) ;  /* 0x0000000800d47947 */ /* 0x000fea0003800000 */
.L_x_39902:
[----:B------:R-:W-:-:S05]  /*5ab0*/  HADD2.F32 R2, -RZ, R2.H0_H0 ;  /* 0x20000002ff027230 */ /* 0x000fca0000004100 */
[----:B------:R-:W-:-:S06]  /*5ac0*/  FMUL.FTZ R2, R2, 1 ;  /* 0x3f80000002027820 */ /* 0x000fcc0000410000 */
[----:B------:R-:W0:Y:S02]  /*5ad0*/  F2F.F64.F32 R2, R2 ;  /* 0x0000000200027310 */ /* 0x000e240000201800 */
[----:B0-----:R0:W-:Y:S01]  /*5ae0*/  STG.E.64 desc[UR36][R16.64], R2 ;  /* 0x0000000210007986 */ /* 0x0011e2000c101b24 */
[----:B------:R-:W-:Y:S05]  /*5af0*/  BRA `(.L_x_39897) ;  /* 0x0000000800c07947 */ /* 0x000fea0003800000 */
.L_x_39892:
        /* <DEDUP_REMOVED lines=13> */
.L_x_39906:
[----:B------:R-:W-:Y:S01]  /*5bd0*/  HADD2.F32 R2, -RZ, R2.H0_H0 ;  /* 0x20000002ff027230 */ /* 0x000fe20000004100 */
[----:B------:R-:W-:-:S04]  /*5be0*/  CS2R R6, SRZ ;  /* 0x0000000000067805 */ /* 0x000fc8000001ff00 */
[----:B------:R-:W-:-:S04]  /*5bf0*/  FMUL.FTZ R2, R2, 1 ;  /* 0x3f80000002027820 */ /* 0x000fc80000410000 */
[----:B------:R-:W0:Y:S02]  /*5c00*/  F2F.F64.F32 R4, R2 ;  /* 0x0000000200047310 */ /* 0x000e240000201800 */
[----:B0-----:R0:W-:Y:S01]  /*5c10*/  STG.E.128 desc[UR36][R16.64], R4 ;  /* 0x0000000410007986 */ /* 0x0011e2000c101d24 */
[----:B------:R-:W-:Y:S05]  /*5c20*/  BRA `(.L_x_39897) ;  /* 0x0000000800747947 */ /* 0x000fea0003800000 */
.L_x_39905:
        /* <DEDUP_REMOVED lines=21> */
.L_x_39910:
[----:B------:R-:W-:Y:S05]  /*5d80*/  BSYNC B0 ;  /* 0x0000000000007941 */ /* 0x000fea0003800000 */
.L_x_39909:
[----:B------:R-:W-:-:S05]  /*5d90*/  LOP3.LUT R3, R0, R3, RZ, 0xfc, !PT ;  /* 0x0000000300037212 */ /* 0x000fca00078efcff */
[----:B------:R0:W-:Y:S01]  /*5da0*/  STG.E.U8 desc[UR36][R16.64], R3 ;  /* 0x0000000310007986 */ /* 0x0001e2000c101124 */
[----:B------:R-:W-:Y:S05]  /*5db0*/  BRA `(.L_x_39897) ;  /* 0x0000000800107947 */ /* 0x000fea0003800000 */
.L_x_39908:
        /* <DEDUP_REMOVED lines=13> */
.L_x_39912:
[----:B------:R-:W-:Y:S01]  /*5e90*/  IMAD.MOV.U32 R0, RZ, RZ, 0x7f ;  /* 0x0000007fff007424 */ /* 0x000fe200078e00ff */
[----:B------:R-:W-:-:S04]  /*5ea0*/  ISETP.GT.U32.AND P0, PT, R2, 0x7f800000, PT ;  /* 0x7f8000000200780c */ /* 0x000fc80003f04070 */
[----:B------:R-:W-:-:S09]  /*5eb0*/  SEL R0, R0, 0x7c, P0 ;  /* 0x0000007c00007807 */ /* 0x000fd20000000000 */
.L_x_39913:
[----:B------:R-:W-:Y:S05]  /*5ec0*/  BSYNC B0 ;  /* 0x0000000000007941 */ /* 0x000fea0003800000 */
.L_x_39911:
[----:B------:R-:W-:-:S04]  /*5ed0*/  LOP3.LUT R2, R3, 0x80000000, RZ, 0xc0, !PT ;  /* 0x8000000003027812 */ /* 0x000fc800078ec0ff */
[----:B------:R-:W-:-:S04]  /*5ee0*/  SHF.R.U32.HI R3, RZ, 0x18, R2 ;  /* 0x00000018ff037819 */ /* 0x000fc80000011602 */
[----:B------:R-:W-:-:S05]  /*5ef0*/  LOP3.LUT R3, R0, R3, RZ, 0xfc, !PT ;  /* 0x0000000300037212 */ /* 0x000fca00078efcff */
[----:B------:R0:W-:Y:S01]  /*5f00*/  STG.E.U8 desc[UR36][R16.64], R3 ;  /* 0x0000000310007986 */ /* 0x0001e2000c101124 */
[----:B------:R-:W-:Y:S05]  /*5f10*/  BRA `(.L_x_39897) ;  /* 0x0000000400b87947 */ /* 0x000fea0003800000 */
.L_x_39907:
[----:B------:R-:W-:-:S05]  /*5f20*/  HADD2.F32 R0, -RZ, R2.H0_H0 ;  /* 0x20000002ff007230 */ /* 0x000fca0000004100 */
[----:B------:R-:W-:-:S05]  /*5f30*/  F2FP.BF16.F32.PACK_AB R0, RZ, R0 ;  /* 0x00000000ff00723e */ /* 0x000fca00000010ff */
[----:B------:R0:W-:Y:S01]  /*5f40*/  STG.E.U16 desc[UR36][R16.64], R0 ;  /* 0x0000000010007986 */ /* 0x0001e2000c101524 */
[----:B------:R-:W-:Y:S05]  /*5f50*/  BRA `(.L_x_39897) ;  /* 0x0000000400a87947 */ /* 0x000fea0003800000 */
.L_x_39904:
        /* <DEDUP_REMOVED lines=12> */
.L_x_39916:
        /* <DEDUP_REMOVED lines=17> */
.L_x_39919:
[----:B------:R-:W-:-:S04]  /*6130*/  LOP3.LUT R2, R3, 0x80000000, RZ, 0xc0, !PT ;  /* 0x8000000003027812 */ /* 0x000fc800078ec0ff */
[----:B------:R-:W-:-:S04]  /*6140*/  SHF.R.U32.HI R3, RZ, 0x18, R2 ;  /* 0x00000018ff037819 */ /* 0x000fc80000011602 */
[----:B------:R-:W-:-:S04]  /*6150*/  LOP3.LUT R0, R0, R3, RZ, 0xfc, !PT ;  /* 0x0000000300007212 */ /* 0x000fc800078efcff */
[----:B------:R-:W-:-:S07]  /*6160*/  PRMT R8, R0, 0x7610, R8 ;  /* 0x0000761000087816 */ /* 0x000fce0000000008 */
.L_x_39918:
[----:B------:R-:W-:Y:S05]  /*6170*/  BSYNC B0 ;  /* 0x0000000000007941 */ /* 0x000fea0003800000 */
.L_x_39917:
[----:B------:R3:W-:Y:S01]  /*6180*/  STG.E.U8 desc[UR36][R16.64], R8 ;  /* 0x0000000810007986 */ /* 0x0007e2000c101124 */
[----:B------:R-:W-:Y:S05]  /*6190*/  BRA `(.L_x_39897) ;  /* 0x0000000400187947 */ /* 0x000fea0003800000 */
.L_x_39915:
        /* <DEDUP_REMOVED lines=17> */
.L_x_39922:
[----:B------:R-:W-:-:S04]  /*62b0*/  LOP3.LUT R2, R3, 0x80000000, RZ, 0xc0, !PT ;  /* 0x8000000003027812 */ /* 0x000fc800078ec0ff */
[----:B------:R-:W-:-:S04]  /*62c0*/  SHF.R.U32.HI R3, RZ, 0x18, R2 ;  /* 0x00000018ff037819 */ /* 0x000fc80000011602 */
[----:B------:R-:W-:-:S04]  /*62d0*/  LOP3.LUT R0, R0, R3, RZ, 0xfc, !PT ;  /* 0x0000000300007212 */ /* 0x000fc800078efcff */
[----:B------:R-:W-:-:S07]  /*62e0*/  PRMT R8, R0, 0x7610, R8 ;  /* 0x0000761000087816 */ /* 0x000fce0000000008 */
.L_x_39921:
[----:B------:R-:W-:Y:S05]  /*62f0*/  BSYNC B0 ;  /* 0x0000000000007941 */ /* 0x000fea0003800000 */
.L_x_39920:
[----:B------:R0:W-:Y:S01]  /*6300*/  STG.E.U8 desc[UR36][R16.64], R8 ;  /* 0x0000000810007986 */ /* 0x0001e2000c101124 */
[----:B------:R-:W-:Y:S05]  /*6310*/  BRA `(.L_x_39897) ;  /* 0x0000000000b87947 */ /* 0x000fea0003800000 */
.L_x_39914:
        /* <DEDUP_REMOVED lines=22> */
.L_x_39896:
        /* <DEDUP_REMOVED lines=16> */
.L_x_39925:
[----:B------:R-:W-:Y:S05]  /*6580*/  BRA `(.L_x_39897) ;  /* 0x00000000001c7947 */ /* 0x000fea0003800000 */
.L_x_39924:
[----:B------:R-:W-:-:S06]  /*6590*/  HADD2.F32 R2, -RZ, R2.H0_H0 ;  /* 0x20000002ff027230 */ /* 0x000fcc0000004100 */
[----:B------:R-:W0:Y:S02]  /*65a0*/  F2I.U64.TRUNC R2, R2 ;  /* 0x0000000200027311 */ /* 0x000e24000020d800 */
[----:B0-----:R2:W-:Y:S01]  /*65b0*/  STG.E.64 desc[UR36][R16.64], R2 ;  /* 0x0000000210007986 */ /* 0x0015e2000c101b24 */
[----:B------:R-:W-:Y:S05]  /*65c0*/  BRA `(.L_x_39897) ;  /* 0x00000000000c7947 */ /* 0x000fea0003800000 */
.L_x_39923:
[----:B------:R-:W-:-:S04]  /*65d0*/  HADD2.F32 R2, -RZ, R2.H0_H0 ;  /* 0x20000002ff027230 */ /* 0x000fc80000004100 */
[----:B------:R-:W0:Y:S02]  /*65e0*/  F2I.FTZ.U32.TRUNC.NTZ R3, R2 ;  /* 0x0000000200037305 */ /* 0x000e24000021f000 */
[----:B0-----:R0:W-:Y:S02]  /*65f0*/  STG.E desc[UR36][R16.64], R3 ;  /* 0x0000000310007986 */ /* 0x0011e4000c101924 */
.L_x_39897:
[----:B------:R-:W-:-:S07]  /*6600*/  VIADD R19, R19, 0x80 ;  /* 0x0000008013137836 */ /* 0x000fce0000000000 */
.L_x_39857:
[----:B------:R-:W-:Y:S05]  /*6610*/  BSYNC B6 ;  /* 0x0000000000067941 */ /* 0x000fea0003800000 */
.L_x_39856:
        /* <DEDUP_REMOVED lines=307> */
.L_x_39928:
        /* <DEDUP_REMOVED lines=22> */
.L_x_39932:
[----:B------:R-:W2:Y:S02]  /*7ab0*/  LDG.E.U8 R2, desc[UR36][R2.64] ;  /* 0x0000002402027981 */ /* 0x000ea4000c1e1100 */
[----:B--2---:R-:W-:-:S04]  /*7ac0*/  I2FP.F32.U32 R0, R2 ;  /* 0x0000000200007245 */ /* 0x004fc80000201000 */
[----:B------:R-:W-:Y:S01]  /*7ad0*/  F2FP.F16.F32.PACK_AB R0, RZ, R0 ;  /* 0x00000000ff00723e */ /* 0x000fe200000000ff */
[----:B------:R-:W-:Y:S06]  /*7ae0*/  BRA `(.L_x_39934) ;  /* 0x0000000c00887947 */ /* 0x000fec0003800000 */
.L_x_39931:
        /* <DEDUP_REMOVED lines=10> */
.L_x_39936:
[----:B------:R-:W2:Y:S02]  /*7b90*/  LDG.E R2, desc[UR36][R2.64] ;  /* 0x0000002402027981 */ /* 0x000ea4000c1e1900 */
[----:B--2---:R-:W-:-:S04]  /*7ba0*/  I2FP.F32.S32 R0, R2 ;  /* 0x0000000200007245 */ /* 0x004fc80000201400 */
[----:B------:R-:W-:Y:S01]  /*7bb0*/  F2FP.F16.F32.PACK_AB R0, RZ, R0 ;  /* 0x00000000ff00723e */ /* 0x000fe200000000ff */
[----:B------:R-:W-:Y:S06]  /*7bc0*/  BRA `(.L_x_39934) ;  /* 0x0000000c00507947 */ /* 0x000fec0003800000 */
.L_x_39935:
[----:B------:R-:W2:Y:S02]  /*7bd0*/  LDG.E.U16 R2, desc[UR36][R2.64] ;  /* 0x0000002402027981 */ /* 0x000ea4000c1e1500 */
[----:B--2---:R-:W0:Y:S02]  /*7be0*/  I2F.S16 R0, R2 ;  /* 0x0000000200007306 */ /* 0x004e240000101400 */
[----:B0-----:R-:W-:Y:S01]  /*7bf0*/  F2FP.F16.F32.PACK_AB R0, RZ, R0 ;  /* 0x00000000ff00723e */ /* 0x001fe200000000ff */
[----:B------:R-:W-:Y:S06]  /*7c00*/  BRA `(.L_x_39934) ;  /* 0x0000000c00407947 */ /* 0x000fec0003800000 */
.L_x_39930:
        /* <DEDUP_REMOVED lines=9> */
.L_x_39938:
[----:B------:R1:W5:Y:S01]  /*7ca0*/  LDG.E.U16 R0, desc[UR36][R2.64] ;  /* 0x0000002402007981 */ /* 0x000362000c1e1500 */
[----:B------:R-:W-:Y:S05]  /*7cb0*/  BRA `(.L_x_39934) ;  /* 0x0000000c00147947 */ /* 0x000fea0003800000 */
.L_x_39937:
        /* <DEDUP_REMOVED lines=9> */
.L_x_39940:
[----:B------:R0:W5:Y:S01]  /*7d50*/  LDG.E.U16 R0, desc[UR36][R2.64] ;  /* 0x0000002402007981 */ /* 0x000162000c1e1500 */
[----:B------:R-:W-:Y:S05]  /*7d60*/  BRA `(.L_x_39934) ;  /* 0x0000000800e87947 */ /* 0x000fea0003800000 */
.L_x_39939:
        /* <DEDUP_REMOVED lines=8> */
.L_x_39929:
        /* <DEDUP_REMOVED lines=13> */
.L_x_39943:
        /* <DEDUP_REMOVED lines=8> */
.L_x_39942:
        /* <DEDUP_REMOVED lines=28> */
.L_x_39945:
        /* <DEDUP_REMOVED lines=15> */
.L_x_39944:
[----:B------:R-:W2:Y:S02]  /*81f0*/  LDG.E.U16 R0, desc[UR36][R2.64] ;  /* 0x0000002402007981 */ /* 0x000ea4000c1e1500 */
[----:B--2---:R-:W-:-:S05]  /*8200*/  IMAD.U32 R0, R0, 0x10000, RZ ;  /* 0x0001000000007824 */ /* 0x004fca00078e00ff */
[----:B------:R-:W-:Y:S01]  /*8210*/  F2FP.F16.F32.PACK_AB R0, RZ, R0 ;  /* 0x00000000ff00723e */ /* 0x000fe200000000ff */
[----:B------:R-:W-:Y:S06]  /*8220*/  BRA `(.L_x_39934) ;  /* 0x0000000400b87947 */ /* 0x000fec0003800000 */
.L_x_39941:
        /* <DEDUP_REMOVED lines=12> */
.L_x_39948:
        /* <DEDUP_REMOVED lines=21> */
.L_x_39952:
[----:B------:R-:W-:Y:S05]  /*8440*/  BSYNC B1 ;  /* 0x0000000000017941 */ /* 0x000fea0003800000 */
.L_x_39951:
[----:B------:R-:W-:Y:S01]  /*8450*/  LEA R3, R0, 0x3b800000, 0x17 ;  /* 0x3b80000000037811 */ /* 0x000fe200078eb8ff */
[----:B------:R-:W-:-:S05]  /*8460*/  IMAD.SHL.U32 R0, R2, 0x100000, RZ ;  /* 0x0010000002007824 */ /* 0x000fca00078e00ff */
[----:B------:R-:W-:-:S07]  /*8470*/  LOP3.LUT R0, R3, R0, R4, 0xfe, !PT ;  /* 0x0000000003007212 */ /* 0x000fce00078efe04 */
.L_x_39950:
[----:B------:R-:W-:Y:S05]  /*8480*/  BSYNC B0 ;  /* 0x0000000000007941 */ /* 0x000fea0003800000 */
.L_x_39949:
[----:B------:R-:W-:Y:S01]  /*8490*/  F2FP.F16.F32.PACK_AB R0, RZ, R0 ;  /* 0x00000000ff00723e */ /* 0x000fe200000000ff */
[----:B------:R-:W-:Y:S06]  /*84a0*/  BRA `(.L_x_39934) ;  /* 0x0000000400187947 */ /* 0x000fec0003800000 */
.L_x_39947:
        /* <DEDUP_REMOVED lines=21> */
.L_x_39956:
[----:B------:R-:W-:Y:S05]  /*8600*/  BSYNC B1 ;  /* 0x0000000000017941 */ /* 0x000fea0003800000 */
.L_x_39955:
[----:B------:R-:W-:Y:S01]  /*8610*/  LEA R3, R0, 0x37800000, 0x17 ;  /* 0x3780000000037811 */ /* 0x000fe200078eb8ff */
[----:B------:R-:W-:-:S05]  /*8620*/  IMAD.SHL.U32 R0, R2, 0x200000, RZ ;  /* 0x0020000002007824 */ /* 0x000fca00078e00ff */
[----:B------:R-:W-:-:S07]  /*8630*/  LOP3.LUT R0, R3, R0, R4, 0xfe, !PT ;  /* 0x0000000003007212 */ /* 0x000fce00078efe04 */
.L_x_39954:
[----:B------:R-:W-:Y:S05]  /*8640*/  BSYNC B0 ;  /* 0x0000000000007941 */ /* 0x000fea0003800000 */
.L_x_39953:
[----:B------:R-:W-:Y:S01]  /*8650*/  F2FP.F16.F32.PACK_AB R0, RZ, R0 ;  /* 0x00000000ff00723e */ /* 0x000fe200000000ff */
[----:B------:R-:W-:Y:S06]  /*8660*/  BRA `(.L_x_39934) ;  /* 0x0000000000a87947 */ /* 0x000fec0003800000 */
.L_x_39946:
        /* <DEDUP_REMOVED lines=14> */
.L_x_39960:
[----:B------:R-:W-:Y:S05]  /*8750*/  BSYNC B0 ;  /* 0x0000000000007941 */ /* 0x000fea0003800000 */
.L_x_39959:
[----:B------:R-:W-:Y:S01]  /*8760*/  F2FP.F16.F32.PACK_AB R0, RZ, R0 ;  /* 0x00000000ff00723e */ /* 0x000fe200000000ff */
[----:B------:R-:W-:Y:S06]  /*8770*/  BRA `(.L_x_39934) ;  /* 0x0000000000647947 */ /* 0x000fec0003800000 */
.L_x_39933:
        /* <DEDUP_REMOVED lines=16> */
.L_x_39961:
[----:B------:R-:W-:Y:S01]  /*8880*/  PRMT R0, RZ, 0x7610, R0 ;  /* 0x00007610ff007816 */ /* 0x000fe20000000000 */
[----:B------:R-:W-:Y:S06]  /*8890*/  BRA `(.L_x_39934) ;  /* 0x00000000001c7947 */ /* 0x000fec0003800000 */
.L_x_39958:
[----:B------:R-:W2:Y:S02]  /*88a0*/  LDG.E.64 R2, desc[UR36][R2.64] ;  /* 0x0000002402027981 */ /* 0x000ea4000c1e1b00 */
[----:B--2---:R-:W0:Y:S02]  /*88b0*/  I2F.U64 R0, R2 ;  /* 0x0000000200007312 */ /* 0x004e240000301000 */
[----:B0-----:R-:W-:Y:S01]  /*88c0*/  F2FP.F16.F32.PACK_AB R0, RZ, R0 ;  /* 0x00000000ff00723e */ /* 0x001fe200000000ff */
[----:B------:R-:W-:Y:S06]  /*88d0*/  BRA `(.L_x_39934) ;  /* 0x00000000000c7947 */ /* 0x000fec0003800000 */
.L_x_39957:
[----:B------:R-:W2:Y:S02]  /*88e0*/  LDG.E R2, desc[UR36][R2.64] ;  /* 0x0000002402027981 */ /* 0x000ea4000c1e1900 */
[----:B--2---:R-:W-:-:S04]  /*88f0*/  I2FP.F32.U32 R0, R2 ;  /* 0x0000000200007245 */ /* 0x004fc80000201000 */
[----:B------:R-:W-:-:S07]  /*8900*/  F2FP.F16.F32.PACK_AB R0, RZ, R0 ;  /* 0x00000000ff00723e */ /* 0x000fce00000000ff */
.L_x_39934:
        /* <DEDUP_REMOVED lines=23> */
.L_x_39965:
[----:B------:R-:W-:-:S06]  /*8a80*/  HADD2.F32 R3, -RZ, R2.H0_H0 ;  /* 0x20000002ff037230 */ /* 0x000fcc0000004100 */
[----:B------:R-:W0:Y:S02]  /*8a90*/  F2I.S64.TRUNC R2, R3 ;  /* 0x0000000300027311 */ /* 0x000e24000020d900 */
[----:B0-----:R3:W-:Y:S01]  /*8aa0*/  STG.E.U8 desc[UR36][R16.64], R2 ;  /* 0x0000000210007986 */ /* 0x0017e2000c101124 */
[----:B------:R-:W-:Y:S05]  /*8ab0*/  BRA `(.L_x_39967) ;  /* 0x0000000c00847947 */ /* 0x000fea0003800000 */
.L_x_39964:
        /* <DEDUP_REMOVED lines=10> */
.L_x_39969:
[----:B------:R-:W-:-:S04]  /*8b60*/  HADD2.F32 R2, -RZ, R2.H0_H0 ;  /* 0x20000002ff027230 */ /* 0x000fc80000004100 */
[----:B------:R-:W0:Y:S02]  /*8b70*/  F2I.FTZ.TRUNC.NTZ R3, R2 ;  /* 0x0000000200037305 */ /* 0x000e24000021f100 */
[----:B0-----:R2:W-:Y:S01]  /*8b80*/  STG.E desc[UR36][R16.64], R3 ;  /* 0x0000000310007986 */ /* 0x0015e2000c101924 */
[----:B------:R-:W-:Y:S05]  /*8b90*/  BRA `(.L_x_39967) ;  /* 0x0000000c004c7947 */ /* 0x000fea0003800000 */
.L_x_39968:
[----:B------:R-:W-:-:S04]  /*8ba0*/  HADD2.F32 R2, -RZ, R2.H0_H0 ;  /* 0x20000002ff027230 */ /* 0x000fc80000004100 */
[----:B------:R-:W0:Y:S02]  /*8bb0*/  F2I.FTZ.TRUNC.NTZ R3, R2 ;  /* 0x0000000200037305 */ /* 0x000e24000021f100 */
[----:B0-----:R0:W-:Y:S01]  /*8bc0*/  STG.E.U16 desc[UR36][R16.64], R3 ;  /* 0x0000000310007986 */ /* 0x0011e2000c101524 */
[----:B------:R-:W-:Y:S05]  /*8bd0*/  BRA `(.L_x_39967) ;  /* 0x0000000c003c7947 */ /* 0x000fea0003800000 */
.L_x_39963:
        /* <DEDUP_REMOVED lines=9> */
.L_x_39971:
[----:B------:R0:W-:Y:S01]  /*8c70*/  STG.E.U16 desc[UR36][R16.64], R2 ;  /* 0x0000000210007986 */ /* 0x0001e2000c101524 */
[----:B------:R-:W-:Y:S05]  /*8c80*/  BRA `(.L_x_39967) ;  /* 0x0000000c00107947 */ /* 0x000fea0003800000 */
.L_x_39970:
        /* <DEDUP_REMOVED lines=10> */
.L_x_39973:
[----:B------:R-:W-:-:S05]  /*8d30*/  HADD2.F32 R0, -RZ, R2.H0_H0 ;  /* 0x20000002ff007230 */ /* 0x000fca0000004100 */
[----:B------:R-:W-:-:S04]  /*8d40*/  F2FP.F16.F32.PACK_AB R0, RZ, R0 ;  /* 0x00000000ff00723e */ /* 0x000fc800000000ff */
[----:B------:R-:W-:-:S05]  /*8d50*/  PRMT R0, R0, 0x5410, RZ ;  /* 0x0000541000007816 */ /* 0x000fca00000000ff */
[----:B------:R0:W-:Y:S01]  /*8d60*/  STG.E desc[UR36][R16.64], R0 ;  /* 0x0000000010007986 */ /* 0x0001e2000c101924 */
[----:B------:R-:W-:Y:S05]  /*8d70*/  BRA `(.L_x_39967) ;  /* 0x0000000800d47947 */ /* 0x000fea0003800000 */
.L_x_39972:
[----:B------:R-:W-:-:S05]  /*8d80*/  HADD2.F32 R2, -RZ, R2.H0_H0 ;  /* 0x20000002ff027230 */ /* 0x000fca0000004100 */
[----:B------:R-:W-:-:S06]  /*8d90*/  FMUL.FTZ R2, R2, 1 ;  /* 0x3f80000002027820 */ /* 0x000fcc0000410000 */
[----:B------:R-:W0:Y:S02]  /*8da0*/  F2F.F64.F32 R2, R2 ;  /* 0x0000000200027310 */ /* 0x000e240000201800 */
[----:B0-----:R0:W-:Y:S01]  /*8db0*/  STG.E.64 desc[UR36][R16.64], R2 ;  /* 0x0000000210007986 */ /* 0x0011e2000c101b24 */
[----:B------:R-:W-:Y:S05]  /*8dc0*/  BRA `(.L_x_39967) ;  /* 0x0000000800c07947 */ /* 0x000fea0003800000 */
.L_x_39962:
        /* <DEDUP_REMOVED lines=13> */
.L_x_39976:
[----:B------:R-:W-:Y:S01]  /*8ea0*/  HADD2.F32 R2, -RZ, R2.H0_H0 ;  /* 0x20000002ff027230 */ /* 0x000fe20000004100 */
[----:B------:R-:W-:-:S04]  /*8eb0*/  CS2R R6, SRZ ;  /* 0x0000000000067805 */ /* 0x000fc8000001ff00 */
[----:B------:R-:W-:-:S04]  /*8ec0*/  FMUL.FTZ R2, R2, 1 ;  /* 0x3f80000002027820 */ /* 0x000fc80000410000 */
[----:B------:R-:W0:Y:S02]  /*8ed0*/  F2F.F64.F32 R4, R2 ;  /* 0x0000000200047310 */ /* 0x000e240000201800 */
[----:B0-----:R0:W-:Y:S01]  /*8ee0*/  STG.E.128 desc[UR36][R16.64], R4 ;  /* 0x0000000410007986 */ /* 0x0011e2000c101d24 */
[----:B------:R-:W-:Y:S05]  /*8ef0*/  BRA `(.L_x_39967) ;  /* 0x0000000800747947 */ /* 0x000fea0003800000 */
.L_x_39975:
        /* <DEDUP_REMOVED lines=21> */
.L_x_39980:
[----:B------:R-:W-:Y:S05]  /*9050*/  BSYNC B0 ;  /* 0x0000000000007941 */ /* 0x000fea0003800000 */
.L_x_39979:
[----:B------:R-:W-:-:S05]  /*9060*/  LOP3.LUT R3, R0, R3, RZ, 0xfc, !PT ;  /* 0x0000000300037212 */ /* 0x000fca00078efcff */
[----:B------:R0:W-:Y:S01]  /*9070*/  STG.E.U8 desc[UR36][R16.64], R3 ;  /* 0x0000000310007986 */ /* 0x0001e2000c101124 */
[----:B------:R-:W-:Y:S05]  /*9080*/  BRA `(.L_x_39967) ;  /* 0x0000000800107947 */ /* 0x000fea0003800000 */
.L_x_39978:
        /* <DEDUP_REMOVED lines=13> */
.L_x_39982:
[----:B------:R-:W-:Y:S01]  /*9160*/  IMAD.MOV.U32 R0, RZ, RZ, 0x7f ;  /* 0x0000007fff007424 */ /* 0x000fe200078e00ff */
[----:B------:R-:W-:-:S04]  /*9170*/  ISETP.GT.U32.AND P0, PT, R2, 0x7f800000, PT ;  /* 0x7f8000000200780c */ /* 0x000fc80003f04070 */
[----:B------:R-:W-:-:S09]  /*9180*/  SEL R0, R0, 0x7c, P0 ;  /* 0x0000007c00007807 */ /* 0x000fd20000000000 */
.L_x_39983:
[----:B------:R-:W-:Y:S05]  /*9190*/  BSYNC B0 ;  /* 0x0000000000007941 */ /* 0x000fea0003800000 */
.L_x_39981:
[----:B------:R-:W-:-:S04]  /*91a0*/  LOP3.LUT R2, R3, 0x80000000, RZ, 0xc0, !PT ;  /* 0x8000000003027812 */ /* 0x000fc800078ec0ff */
[----:B------:R-:W-:-:S04]  /*91b0*/  SHF.R.U32.HI R3, RZ, 0x18, R2 ;  /* 0x00000018ff037819 */ /* 0x000fc80000011602 */
[----:B------:R-:W-:-:S05]  /*91c0*/  LOP3.LUT R3, R0, R3, RZ, 0xfc, !PT ;  /* 0x0000000300037212 */ /* 0x000fca00078efcff */
[----:B------:R0:W-:Y:S01]  /*91d0*/  STG.E.U8 desc[UR36][R16.64], R3 ;  /* 0x0000000310007986 */ /* 0x0001e2000c101124 */
[----:B------:R-:W-:Y:S05]  /*91e0*/  BRA `(.L_x_39967) ;  /* 0x0000000400b87947 */ /* 0x000fea0003800000 */
.L_x_39977:
[----:B------:R-:W-:-:S05]  /*91f0*/  HADD2.F32 R0, -RZ, R2.H0_H0 ;  /* 0x20000002ff007230 */ /* 0x000fca0000004100 */
[----:B------:R-:W-:-:S05]  /*9200*/  F2FP.BF16.F32.PACK_AB R0, RZ, R0 ;  /* 0x00000000ff00723e */ /* 0x000fca00000010ff */
[----:B------:R0:W-:Y:S01]  /*9210*/  STG.E.U16 desc[UR36][R16.64], R0 ;  /* 0x0000000010007986 */ /* 0x0001e2000c101524 */
[----:B------:R-:W-:Y:S05]  /*9220*/  BRA `(.L_x_39967) ;  /* 0x0000000400a87947 */ /* 0x000fea0003800000 */
.L_x_39974:
        /* <DEDUP_REMOVED lines=12> */
.L_x_39986:
        /* <DEDUP_REMOVED lines=17> */
.L_x_39989:
[----:B------:R-:W-:-:S04]  /*9400*/  LOP3.LUT R2, R3, 0x80000000, RZ, 0xc0, !PT ;  /* 0x8000000003027812 */ /* 0x000fc800078ec0ff */
[----:B------:R-:W-:-:S04]  /*9410*/  SHF.R.U32.HI R3, RZ, 0x18, R2 ;  /* 0x00000018ff037819 */ /* 0x000fc80000011602 */
[----:B------:R-:W-:-:S04]  /*9420*/  LOP3.LUT R0, R0, R3, RZ, 0xfc, !PT ;  /* 0x0000000300007212 */ /* 0x000fc800078efcff */
[----:B------:R-:W-:-:S07]  /*9430*/  PRMT R8, R0, 0x7610, R8 ;  /* 0x0000761000087816 */ /* 0x000fce0000000008 */
.L_x_39988:
[----:B------:R-:W-:Y:S05]  /*9440*/  BSYNC B0 ;  /* 0x0000000000007941 */ /* 0x000fea0003800000 */
.L_x_39987:
[----:B------:R0:W-:Y:S01]  /*9450*/  STG.E.U8 desc[UR36][R16.64], R8 ;  /* 0x0000000810007986 */ /* 0x0001e2000c101124 */
[----:B------:R-:W-:Y:S05]  /*9460*/  BRA `(.L_x_39967) ;  /* 0x0000000400187947 */ /* 0x000fea0003800000 */
.L_x_39985:
        /* <DEDUP_REMOVED lines=17> */
.L_x_39992:
[----:B------:R-:W-:-:S04]  /*9580*/  LOP3.LUT R2, R3, 0x80000000, RZ, 0xc0, !PT ;  /* 0x8000000003027812 */ /* 0x000fc800078ec0ff */
[----:B------:R-:W-:-:S04]  /*9590*/  SHF.R.U32.HI R3, RZ, 0x18, R2 ;  /* 0x00000018ff037819 */ /* 0x000fc80000011602 */
[----:B------:R-:W-:-:S04]  /*95a0*/  LOP3.LUT R0, R0, R3, RZ, 0xfc, !PT ;  /* 0x0000000300007212 */ /* 0x000fc800078efcff */
[----:B------:R-:W-:-:S07]  /*95b0*/  PRMT R8, R0, 0x7610, R8 ;  /* 0x0000761000087816 */ /* 0x000fce0000000008 */
.L_x_39991:
[----:B------:R-:W-:Y:S05]  /*95c0*/  BSYNC B0 ;  /* 0x0000000000007941 */ /* 0x000fea0003800000 */
.L_x_39990:
[----:B------:R0:W-:Y:S01]  /*95d0*/  STG.E.U8 desc[UR36][R16.64], R8 ;  /* 0x0000000810007986 */ /* 0x0001e2000c101124 */
[----:B------:R-:W-:Y:S05]  /*95e0*/  BRA `(.L_x_39967) ;  /* 0x0000000000b87947 */ /* 0x000fea0003800000 */
.L_x_39984:
        /* <DEDUP_REMOVED lines=22> */
.L_x_39966:
        /* <DEDUP_REMOVED lines=16> */
.L_x_39995:
[----:B------:R-:W-:Y:S05]  /*9850*/  BRA `(.L_x_39967) ;  /* 0x00000000001c7947 */ /* 0x000fea0003800000 */
.L_x_39994:
[----:B------:R-:W-:-:S06]  /*9860*/  HADD2.F32 R2, -RZ, R2.H0_H0 ;  /* 0x20000002ff027230 */ /* 0x000fcc0000004100 */
[----:B------:R-:W0:Y:S02]  /*9870*/  F2I.U64.TRUNC R2, R2 ;  /* 0x0000000200027311 */ /* 0x000e24000020d800 */
[----:B0-----:R0:W-:Y:S01]  /*9880*/  STG.E.64 desc[UR36][R16.64], R2 ;  /* 0x0000000210007986 */ /* 0x0011e2000c101b24 */
[----:B------:R-:W-:Y:S05]  /*9890*/  BRA `(.L_x_39967) ;  /* 0x00000000000c7947 */ /* 0x000fea0003800000 */
.L_x_39993:
[----:B------:R-:W-:-:S04]  /*98a0*/  HADD2.F32 R2, -RZ, R2.H0_H0 ;  /* 0x20000002ff027230 */ /* 0x000fc80000004100 */
[----:B------:R-:W0:Y:S02]  /*98b0*/  F2I.FTZ.U32.TRUNC.NTZ R3, R2 ;  /* 0x0000000200037305 */ /* 0x000e24000021f000 */
[----:B0-----:R0:W-:Y:S02]  /*98c0*/  STG.E desc[UR36][R16.64], R3 ;  /* 0x0000000310007986 */ /* 0x0011e4000c101924 */
.L_x_39967:
[----:B------:R-:W-:-:S07]  /*98d0*/  VIADD R19, R19, 0x80 ;  /* 0x0000008013137836 */ /* 0x000fce0000000000 */
.L_x_39927:
[----:B------:R-:W-:Y:S05]  /*98e0*/  BSYNC B6 ;  /* 0x0000000000067941 */ /* 0x000fea0003800000 */
.L_x_39926:
        /* <DEDUP_REMOVED lines=306> */
.L_x_39996:
        /* <DEDUP_REMOVED lines=22> */
.L_x_40000:
[----:B------:R-:W2:Y:S02]  /*ad70*/  LDG.E.U8 R2, desc[UR36][R2.64] ;  /* 0x0000002402027981 */ /* 0x000ea4000c1e1100 */
[----:B--2---:R-:W-:-:S04]  /*ad80*/  I2FP.F32.U32 R0, R2 ;  /* 0x0000000200007245 */ /* 0x004fc80000201000 */
[----:B------:R-:W-:Y:S01]  /*ad90*/  F2FP.F16.F32.PACK_AB R0, RZ, R0 ;  /* 0x00000000ff00723e */ /* 0x000fe200000000ff */
[----:B------:R-:W-:Y:S06]  /*ada0*/  BRA `(.L_x_40002) ;  /* 0x0000000c00887947 */ /* 0x000fec0003800000 */
.L_x_39999:
        /* <DEDUP_REMOVED lines=10> */
.L_x_40004:
[----:B------:R-:W2:Y:S02]  /*ae50*/  LDG.E R2, desc[UR36][R2.64] ;  /* 0x0000002402027981 */ /* 0x000ea4000c1e1900 */
[----:B--2---:R-:W-:-:S04]  /*ae60*/  I2FP.F32.S32 R0, R2 ;  /* 0x0000000200007245 */ /* 0x004fc80000201400 */
[----:B------:R-:W-:Y:S01]  /*ae70*/  F2FP.F16.F32.PACK_AB R0, RZ, R0 ;  /* 0x00000000ff00723e */ /* 0x000fe200000000ff */
[----:B------:R-:W-:Y:S06]  /*ae80*/  BRA `(.L_x_40002) ;  /* 0x0000000c00507947 */ /* 0x000fec0003800000 */
.L_x_40003:
[----:B------:R-:W2:Y:S02]  /*ae90*/  LDG.E.U16 R2, desc[UR36][R2.64] ;  /* 0x0000002402027981 */ /* 0x000ea4000c1e1500 */
[----:B--2---:R-:W0:Y:S02]  /*aea0*/  I2F.S16 R0, R2 ;  /* 0x0000000200007306 */ /* 0x004e240000101400 */
[----:B0-----:R-:W-:Y:S01]  /*aeb0*/  F2FP.F16.F32.PACK_AB R0, RZ, R0 ;  /* 0x00000000ff00723e */ /* 0x001fe200000000ff */
[----:B------:R-:W-:Y:S06]  /*aec0*/  BRA `(.L_x_40002) ;  /* 0x0000000c00407947 */ /* 0x000fec0003800000 */
.L_x_39998:
        /* <DEDUP_REMOVED lines=9> */
.L_x_40006:
[----:B------:R1:W5:Y:S01]  /*af60*/  LDG.E.U16 R0, desc[UR36][R2.64] ;  /* 0x0000002402007981 */ /* 0x000362000c1e1500 */
[----:B------:R-:W-:Y:S05]  /*af70*/  BRA `(.L_x_40002) ;  /* 0x0000000c00147947 */ /* 0x000fea0003800000 */
.L_x_40005:
        /* <DEDUP_REMOVED lines=9> */
.L_x_40008:
[----:B------:R0:W5:Y:S01]  /*b010*/  LDG.E.U16 R0, desc[UR36][R2.64] ;  /* 0x0000002402007981 */ /* 0x000162000c1e1500 */
[----:B------:R-:W-:Y:S05]  /*b020*/  BRA `(.L_x_40002) ;  /* 0x0000000800e87947 */ /* 0x000fea0003800000 */
.L_x_40007:
        /* <DEDUP_REMOVED lines=8> */
.L_x_39997:
        /* <DEDUP_REMOVED lines=13> */
.L_x_40011:
        /* <DEDUP_REMOVED lines=8> */
.L_x_40010:
        /* <DEDUP_REMOVED lines=28> */
.L_x_40013:
        /* <DEDUP_REMOVED lines=15> */
.L_x_40012:
[----:B------:R-:W2:Y:S02]  /*b4b0*/  LDG.E.U16 R0, desc[UR36][R2.64] ;  /* 0x0000002402007981 */ /* 0x000ea4000c1e1500 */
[----:B--2---:R-:W-:-:S05]  /*b4c0*/  IMAD.U32 R0, R0, 0x10000, RZ ;  /* 0x0001000000007824 */ /* 0x004fca00078e00ff */
[----:B------:R-:W-:Y:S01]  /*b4d0*/  F2FP.F16.F32.PACK_AB R0, RZ, R0 ;  /* 0x00000000ff00723e */ /* 0x000fe200000000ff */
[----:B------:R-:W-:Y:S06]  /*b4e0*/  BRA `(.L_x_40002) ;  /* 0x0000000400b87947 */ /* 0x000fec0003800000 */
.L_x_40009:
        /* <DEDUP_REMOVED lines=12> */
.L_x_40016:
        /* <DEDUP_REMOVED lines=21> */
.L_x_40020:
[----:B------:R-:W-:Y:S05]  /*b700*/  BSYNC B1 ;  /* 0x0000000000017941 */ /* 0x000fea0003800000 */
.L_x_40019:
[----:B------:R-:W-:Y:S01]  /*b710*/  LEA R3, R0, 0x3b800000, 0x17 ;  /* 0x3b80000000037811 */ /* 0x000fe200078eb8ff */
[----:B------:R-:W-:-:S05]  /*b720*/  IMAD.SHL.U32 R0, R2, 0x100000, RZ ;  /* 0x0010000002007824 */ /* 0x000fca00078e00ff */
[----:B------:R-:W-:-:S07]  /*b730*/  LOP3.LUT R0, R3, R0, R4, 0xfe, !PT ;  /* 0x0000000003007212 */ /* 0x000fce00078efe04 */
.L_x_40018:
[----:B------:R-:W-:Y:S05]  /*b740*/  BSYNC B0 ;  /* 0x0000000000007941 */ /* 0x000fea0003800000 */
.L_x_40017:
[----:B------:R-:W-:Y:S01]  /*b750*/  F2FP.F16.F32.PACK_AB R0, RZ, R0 ;  /* 0x00000000ff00723e */ /* 0x000fe200000000ff */
[----:B------:R-:W-:Y:S06]  /*b760*/  BRA `(.L_x_40002) ;  /* 0x0000000400187947 */ /* 0x000fec0003800000 */
.L_x_40015:
        /* <DEDUP_REMOVED lines=21> */
.L_x_40024:
[----:B------:R-:W-:Y:S05]  /*b8c0*/  BSYNC B1 ;  /* 0x0000000000017941 */ /* 0x000fea0003800000 */
.L_x_40023:
[----:B------:R-:W-:Y:S01]  /*b8d0*/  LEA R3, R0, 0x37800000, 0x17 ;  /* 0x3780000000037811 */ /* 0x000fe200078eb8ff */
[----:B------:R-:W-:-:S05]  /*b8e0*/  IMAD.SHL.U32 R0, R2, 0x200000, RZ ;  /* 0x0020000002007824 */ /* 0x000fca00078e00ff */
[----:B------:R-:W-:-:S07]  /*b8f0*/  LOP3.LUT R0, R3, R0, R4, 0xfe, !PT ;  /* 0x0000000003007212 */ /* 0x000fce00078efe04 */
.L_x_40022:
[----:B------:R-:W-:Y:S05]  /*b900*/  BSYNC B0 ;  /* 0x0000000000007941 */ /* 0x000fea0003800000 */
.L_x_40021:
[----:B------:R-:W-:Y:S01]  /*b910*/  F2FP.F16.F32.PACK_AB R0, RZ, R0 ;  /* 0x00000000ff00723e */ /* 0x000fe200000000ff */
[----:B------:R-:W-:Y:S06]  /*b920*/  BRA `(.L_x_40002) ;  /* 0x0000000000a87947 */ /* 0x000fec0003800000 */
.L_x_40014:
        /* <DEDUP_REMOVED lines=14> */
.L_x_40028:
[----:B------:R-:W-:Y:S05]  /*ba10*/  BSYNC B0 ;  /* 0x0000000000007941 */ /* 0x000fea0003800000 */
.L_x_40027:
[----:B------:R-:W-:Y:S01]  /*ba20*/  F2FP.F16.F32.PACK_AB R0, RZ, R0 ;  /* 0x00000000ff00723e */ /* 0x000fe200000000ff */
[----:B------:R-:W-:Y:S06]  /*ba30*/  BRA `(.L_x_40002) ;  /* 0x0000000000647947 */ /* 0x000fec0003800000 */
.L_x_40001:
        /* <DEDUP_REMOVED lines=16> */
.L_x_40029:
[----:B------:R-:W-:Y:S01]  /*bb40*/  PRMT R0, RZ, 0x7610, R0 ;  /* 0x00007610ff007816 */ /* 0x000fe20000000000 */
[----:B------:R-:W-:Y:S06]  /*bb50*/  BRA `(.L_x_40002) ;  /* 0x00000000001c7947 */ /* 0x000fec0003800000 */
.L_x_40026:
[----:B------:R-:W2:Y:S02]  /*bb60*/  LDG.E.64 R2, desc[UR36][R2.64] ;  /* 0x0000002402027981 */ /* 0x000ea4000c1e1b00 */
[----:B--2---:R-:W0:Y:S02]  /*bb70*/  I2F.U64 R0, R2 ;  /* 0x0000000200007312 */ /* 0x004e240000301000 */
[----:B0-----:R-:W-:Y:S01]  /*bb80*/  F2FP.F16.F32.PACK_AB R0, RZ, R0 ;  /* 0x00000000ff00723e */ /* 0x001fe200000000ff */
[----:B------:R-:W-:Y:S06]  /*bb90*/  BRA `(.L_x_40002) ;  /* 0x00000000000c7947 */ /* 0x000fec0003800000 */
.L_x_40025:
[----:B------:R-:W2:Y:S02]  /*bba0*/  LDG.E R2, desc[UR36][R2.64] ;  /* 0x0000002402027981 */ /* 0x000ea4000c1e1900 */
[----:B--2---:R-:W-:-:S04]  /*bbb0*/  I2FP.F32.U32 R0, R2 ;  /* 0x0000000200007245 */ /* 0x004fc80000201000 */
[----:B------:R-:W-:-:S07]  /*bbc0*/  F2FP.F16.F32.PACK_AB R0, RZ, R0 ;  /* 0x00000000ff00723e */ /* 0x000fce00000000ff */
.L_x_40002:
        /* <DEDUP_REMOVED lines=23> */
.L_x_40033:
[----:B------:R-:W-:-:S06]  /*bd40*/  HADD2.F32 R3, -RZ, R2.H0_H0 ;  /* 0x20000002ff037230 */ /* 0x000fcc0000004100 */
[----:B------:R-:W0:Y:S02]  /*bd50*/  F2I.S64.TRUNC R2, R3 ;  /* 0x0000000300027311 */ /* 0x000e24000020d900 */
[----:B0-----:R-:W-:Y:S01]  /*bd60*/  STG.E.U8 desc[UR36][R16.64], R2 ;  /* 0x0000000210007986 */ /* 0x001fe2000c101124 */
[----:B------:R-:W-:Y:S05]  /*bd70*/  EXIT ;  /* 0x000000000000794d */ /* 0x000fea0003800000 */
.L_x_40032:
        /* <DEDUP_REMOVED lines=10> */
.L_x_40036:
[----:B------:R-:W-:-:S04]  /*be20*/  HADD2.F32 R2, -RZ, R2.H0_H0 ;  /* 0x20000002ff027230 */ /* 0x000fc80000004100 */
[----:B------:R-:W0:Y:S02]  /*be30*/  F2I.FTZ.TRUNC.NTZ R3, R2 ;  /* 0x0000000200037305 */ /* 0x000e24000021f100 */
[----:B0-----:R-:W-:Y:S01]  /*be40*/  STG.E desc[UR36][R16.64], R3 ;  /* 0x0000000310007986 */ /* 0x001fe2000c101924 */
[----:B------:R-:W-:Y:S05]  /*be50*/  EXIT ;  /* 0x000000000000794d */ /* 0x000fea0003800000 */
.L_x_40035:
[----:B------:R-:W-:-:S04]  /*be60*/  HADD2.F32 R2, -RZ, R2.H0_H0 ;  /* 0x20000002ff027230 */ /* 0x000fc80000004100 */
[----:B------:R-:W0:Y:S02]  /*be70*/  F2I.FTZ.TRUNC.NTZ R3, R2 ;  /* 0x0000000200037305 */ /* 0x000e24000021f100 */
[----:B0-----:R-:W-:Y:S01]  /*be80*/  STG.E.U16 desc[UR36][R16.64], R3 ;  /* 0x0000000310007986 */ /* 0x001fe2000c101524 */
[----:B------:R-:W-:Y:S05]  /*be90*/  EXIT ;  /* 0x000000000000794d */ /* 0x000fea0003800000 */
.L_x_40031:
        /* <DEDUP_REMOVED lines=9> */
.L_x_40038:
[----:B------:R-:W-:Y:S01]  /*bf30*/  STG.E.U16 desc[UR36][R16.64], R2 ;  /* 0x0000000210007986 */ /* 0x000fe2000c101524 */
[----:B------:R-:W-:Y:S05]  /*bf40*/  EXIT ;  /* 0x000000000000794d */ /* 0x000fea0003800000 */
.L_x_40037:
        /* <DEDUP_REMOVED lines=10> */
.L_x_40040:
[----:B------:R-:W-:-:S05]  /*bff0*/  HADD2.F32 R0, -RZ, R2.H0_H0 ;  /* 0x20000002ff007230 */ /* 0x000fca0000004100 */
[----:B------:R-:W-:-:S04]  /*c000*/  F2FP.F16.F32.PACK_AB R0, RZ, R0 ;  /* 0x00000000ff00723e */ /* 0x000fc800000000ff */
[----:B------:R-:W-:-:S05]  /*c010*/  PRMT R0, R0, 0x5410, RZ ;  /* 0x0000541000007816 */ /* 0x000fca00000000ff */
[----:B------:R-:W-:Y:S01]  /*c020*/  STG.E desc[UR36][R16.64], R0 ;  /* 0x0000000010007986 */ /* 0x000fe2000c101924 */
[----:B------:R-:W-:Y:S05]  /*c030*/  EXIT ;  /* 0x000000000000794d */ /* 0x000fea0003800000 */
.L_x_40039:
[----:B------:R-:W-:-:S05]  /*c040*/  HADD2.F32 R2, -RZ, R2.H0_H0 ;  /* 0x20000002ff027230 */ /* 0x000fca0000004100 */
[----:B------:R-:W-:-:S06]  /*c050*/  FMUL.FTZ R2, R2, 1 ;  /* 0x3f80000002027820 */ /* 0x000fcc0000410000 */
[----:B------:R-:W0:Y:S02]  /*c060*/  F2F.F64.F32 R2, R2 ;  /* 0x0000000200027310 */ /* 0x000e240000201800 */
[----:B0-----:R-:W-:Y:S01]  /*c070*/  STG.E.64 desc[UR36][R16.64], R2 ;  /* 0x0000000210007986 */ /* 0x001fe2000c101b24 */
[----:B------:R-:W-:Y:S05]  /*c080*/  EXIT ;  /* 0x000000000000794d */ /* 0x000fea0003800000 */
.L_x_40030:
        /* <DEDUP_REMOVED lines=13> */
.L_x_40043:
[----:B------:R-:W-:Y:S01]  /*c160*/  HADD2.F32 R2, -RZ, R2.H0_H0 ;  /* 0x20000002ff027230 */ /* 0x000fe20000004100 */
[----:B------:R-:W-:-:S04]  /*c170*/  CS2R R6, SRZ ;  /* 0x0000000000067805 */ /* 0x000fc8000001ff00 */
[----:B------:R-:W-:-:S04]  /*c180*/  FMUL.FTZ R2, R2, 1 ;  /* 0x3f80000002027820 */ /* 0x000fc80000410000 */
[----:B------:R-:W0:Y:S02]  /*c190*/  F2F.F64.F32 R4, R2 ;  /* 0x0000000200047310 */ /* 0x000e240000201800 */
[----:B0-----:R-:W-:Y:S01]  /*c1a0*/  STG.E.128 desc[UR36][R16.64], R4 ;  /* 0x0000000410007986 */ /* 0x001fe2000c101d24 */
[----:B------:R-:W-:Y:S05]  /*c1b0*/  EXIT ;  /* 0x000000000000794d */ /* 0x000fea0003800000 */
.L_x_40042:
        /* <DEDUP_REMOVED lines=21> */
.L_x_40047:
[----:B------:R-:W-:Y:S05]  /*c310*/  BSYNC B0 ;  /* 0x0000000000007941 */ /* 0x000fea0003800000 */
.L_x_40046:
[----:B------:R-:W-:-:S05]  /*c320*/  LOP3.LUT R3, R0, R3, RZ, 0xfc, !PT ;  /* 0x0000000300037212 */ /* 0x000fca00078efcff */
[----:B------:R-:W-:Y:S01]  /*c330*/  STG.E.U8 desc[UR36][R16.64], R3 ;  /* 0x0000000310007986 */ /* 0x000fe2000c101124 */
[----:B------:R-:W-:Y:S05]  /*c340*/  EXIT ;  /* 0x000000000000794d */ /* 0x000fea0003800000 */
.L_x_40045:
        /* <DEDUP_REMOVED lines=13> */
.L_x_40049:
[----:B------:R-:W-:Y:S01]  /*c420*/  IMAD.MOV.U32 R0, RZ, RZ, 0x7f ;  /* 0x0000007fff007424 */ /* 0x000fe200078e00ff */
[----:B------:R-:W-:-:S04]  /*c430*/  ISETP.GT.U32.AND P0, PT, R2, 0x7f800000, PT ;  /* 0x7f8000000200780c */ /* 0x000fc80003f04070 */
[----:B------:R-:W-:-:S09]  /*c440*/  SEL R0, R0, 0x7c, P0 ;  /* 0x0000007c00007807 */ /* 0x000fd20000000000 */
.L_x_40050:
[----:B------:R-:W-:Y:S05]  /*c450*/  BSYNC B0 ;  /* 0x0000000000007941 */ /* 0x000fea0003800000 */
.L_x_40048:
[----:B------:R-:W-:-:S04]  /*c460*/  LOP3.LUT R2, R3, 0x80000000, RZ, 0xc0, !PT ;  /* 0x8000000003027812 */ /* 0x000fc800078ec0ff */
[----:B------:R-:W-:-:S04]  /*c470*/  SHF.R.U32.HI R3, RZ, 0x18, R2 ;  /* 0x00000018ff037819 */ /* 0x000fc80000011602 */
[----:B------:R-:W-:-:S05]  /*c480*/  LOP3.LUT R3, R0, R3, RZ, 0xfc, !PT ;  /* 0x0000000300037212 */ /* 0x000fca00078efcff */
[----:B------:R-:W-:Y:S01]  /*c490*/  STG.E.U8 desc[UR36][R16.64], R3 ;  /* 0x0000000310007986 */ /* 0x000fe2000c101124 */
[----:B------:R-:W-:Y:S05]  /*c4a0*/  EXIT ;  /* 0x000000000000794d */ /* 0x000fea0003800000 */
.L_x_40044:
[----:B------:R-:W-:-:S05]  /*c4b0*/  HADD2.F32 R0, -RZ, R2.H0_H0 ;  /* 0x20000002ff007230 */ /* 0x000fca0000004100 */
[----:B------:R-:W-:-:S05]  /*c4c0*/  F2FP.BF16.F32.PACK_AB R0, RZ, R0 ;  /* 0x00000000ff00723e */ /* 0x000fca00000010ff */
[----:B------:R-:W-:Y:S01]  /*c4d0*/  STG.E.U16 desc[UR36][R16.64], R0 ;  /* 0x0000000010007986 */ /* 0x000fe2000c101524 */
[----:B------:R-:W-:Y:S05]  /*c4e0*/  EXIT ;  /* 0x000000000000794d */ /* 0x000fea0003800000 */
.L_x_40041:
        /* <DEDUP_REMOVED lines=12> */
.L_x_40053:
        /* <DEDUP_REMOVED lines=17> */
.L_x_40056:
[----:B------:R-:W-:-:S04]  /*c6c0*/  LOP3.LUT R2, R3, 0x80000000, RZ, 0xc0, !PT ;  /* 0x8000000003027812 */ /* 0x000fc800078ec0ff */
[----:B------:R-:W-:-:S04]  /*c6d0*/  SHF.R.U32.HI R3, RZ, 0x18, R2 ;  /* 0x00000018ff037819 */ /* 0x000fc80000011602 */
[----:B------:R-:W-:-:S04]  /*c6e0*/  LOP3.LUT R0, R0, R3, RZ, 0xfc, !PT ;  /* 0x0000000300007212 */ /* 0x000fc800078efcff */
[----:B------:R-:W-:-:S07]  /*c6f0*/  PRMT R8, R0, 0x7610, R8 ;  /* 0x0000761000087816 */ /* 0x000fce0000000008 */
.L_x_40055:
[----:B------:R-:W-:Y:S05]  /*c700*/  BSYNC B0 ;  /* 0x0000000000007941 */ /* 0x000fea0003800000 */
.L_x_40054:
[----:B------:R-:W-:Y:S01]  /*c710*/  STG.E.U8 desc[UR36][R16.64], R8 ;  /* 0x0000000810007986 */ /* 0x000fe2000c101124 */
[----:B------:R-:W-:Y:S05]  /*c720*/  EXIT ;  /* 0x000000000000794d */ /* 0x000fea0003800000 */
.L_x_40052:
        /* <DEDUP_REMOVED lines=17> */
.L_x_40059:
[----:B------:R-:W-:-:S04]  /*c840*/  LOP3.LUT R2, R3, 0x80000000, RZ, 0xc0, !PT ;  /* 0x8000000003027812 */ /* 0x000fc800078ec0ff */
[----:B------:R-:W-:-:S04]  /*c850*/  SHF.R.U32.HI R3, RZ, 0x18, R2 ;  /* 0x00000018ff037819 */ /* 0x000fc80000011602 */
[----:B------:R-:W-:-:S04]  /*c860*/  LOP3.LUT R0, R0, R3, RZ, 0xfc, !PT ;  /* 0x0000000300007212 */ /* 0x000fc800078efcff */
[----:B------:R-:W-:-:S07]  /*c870*/  PRMT R8, R0, 0x7610, R8 ;  /* 0x0000761000087816 */ /* 0x000fce0000000008 */
.L_x_40058:
[----:B------:R-:W-:Y:S05]  /*c880*/  BSYNC B0 ;  /* 0x0000000000007941 */ /* 0x000fea0003800000 */
.L_x_40057:
[----:B------:R-:W-:Y:S01]  /*c890*/  STG.E.U8 desc[UR36][R16.64], R8 ;  /* 0x0000000810007986 */ /* 0x000fe2000c101124 */
[----:B------:R-:W-:Y:S05]  /*c8a0*/  EXIT ;  /* 0x000000000000794d */ /* 0x000fea0003800000 */
.L_x_40051:
        /* <DEDUP_REMOVED lines=22> */
.L_x_40034:
        /* <DEDUP_REMOVED lines=16> */
.L_x_40062:
[----:B------:R-:W-:Y:S05]  /*cb10*/  EXIT ;  /* 0x000000000000794d */ /* 0x000fea0003800000 */
.L_x_40061:
[----:B------:R-:W-:-:S06]  /*cb20*/  HADD2.F32 R2, -RZ, R2.H0_H0 ;  /* 0x20000002ff027230 */ /* 0x000fcc0000004100 */
[----:B------:R-:W0:Y:S02]  /*cb30*/  F2I.U64.TRUNC R2, R2 ;  /* 0x0000000200027311 */ /* 0x000e24000020d800 */
[----:B0-----:R-:W-:Y:S01]  /*cb40*/  STG.E.64 desc[UR36][R16.64], R2 ;  /* 0x0000000210007986 */ /* 0x001fe2000c101b24 */
[----:B------:R-:W-:Y:S05]  /*cb50*/  EXIT ;  /* 0x000000000000794d */ /* 0x000fea0003800000 */
.L_x_40060:
[----:B------:R-:W-:-:S04]  /*cb60*/  HADD2.F32 R2, -RZ, R2.H0_H0 ;  /* 0x20000002ff027230 */ /* 0x000fc80000004100 */
[----:B------:R-:W0:Y:S02]  /*cb70*/  F2I.FTZ.U32.TRUNC.NTZ R3, R2 ;  /* 0x0000000200037305 */ /* 0x000e24000021f000 */
[----:B0-----:R-:W-:Y:S01]  /*cb80*/  STG.E desc[UR36][R16.64], R3 ;  /* 0x0000000310007986 */ /* 0x001fe2000c101924 */
[----:B------:R-:W-:Y:S05]  /*cb90*/  EXIT ;  /* 0x000000000000794d */ /* 0x000fea0003800000 */
.L_x_40063:
        /* <DEDUP_REMOVED lines=14> */
.L_x_71869:


//--------------------- .text._ZN2at6native27unrolled_elementwise_kernelIZNS0_50_GLOBAL__N__2680c7bb_12_PowKernel_cu_140f0503_289622pow_scalar_tensor_implIN3c104HalfEEEvRNS_18TensorIteratorBaseET_EUlS5_E_St5arrayIPcLm2EELi4E23TrivialOffsetCalculatorILi1EjESE_NS0_6memory12LoadWithCastILi1EEENSF_13StoreWithCastILi1EEEEEviS8_T0_T2_T3_T4_T5_ --------------------------
	.section	.text._ZN2at6native27unrolled_elementwise_kernelIZNS0_50_GLOBAL__N__2680c7bb_12_PowKernel_cu_140f0503_289622pow_scalar_tensor_implIN3c104HalfEEEvRNS_18TensorIteratorBaseET_EUlS5_E_St5arrayIPcLm2EELi4E23TrivialOffsetCalculatorILi1EjESE_NS0_6memory12LoadWithCastILi1EEENSF_13StoreWithCastILi1EEEEEviS8_T0_T2_T3_T4_T5_,"ax",@progbits
	.align	128
        .global         _ZN2at6native27unrolled_elementwise_kernelIZNS0_50_GLOBAL__N__2680c7bb_12_PowKernel_cu_140f0503_289622pow_scalar_tensor_implIN3c104HalfEEEvRNS_18TensorIteratorBaseET_EUlS5_E_St5arrayIPcLm2EELi4E23TrivialOffsetCalculatorILi1EjESE_NS0_6memory12LoadWithCastILi1EEENSF_13StoreWithCastILi1EEEEEviS8_T0_T2_T3_T4_T5_
        .type           _ZN2at6native27unrolled_elementwise_kernelIZNS0_50_GLOBAL__N__2680c7bb_12_PowKernel_cu_140f0503_289622pow_scalar_tensor_implIN3c104HalfEEEvRNS_18TensorIteratorBaseET_EUlS5_E_St5arrayIPcLm2EELi4E23TrivialOffsetCalculatorILi1EjESE_NS0_6memory12LoadWithCastILi1EEENSF_13StoreWithCastILi1EEEEEviS8_T0_T2_T3_T4_T5_,@function
        .size           _ZN2at6native27unrolled_elementwise_kernelIZNS0_50_GLOBAL__N__2680c7bb_12_PowKernel_cu_140f0503_289622pow_scalar_tensor_implIN3c104HalfEEEvRNS_18TensorIteratorBaseET_EUlS5_E_St5arrayIPcLm2EELi4E23TrivialOffsetCalculatorILi1EjESE_NS0_6memory12LoadWithCastILi1EEENSF_13StoreWithCastILi1EEEEEviS8_T0_T2_T3_T4_T5_,(.L_x_71870 - _ZN2at6native27unrolled_elementwise_kernelIZNS0_50_GLOBAL__N__2680c7bb_12_PowKernel_cu_140f0503_289622pow_scalar_tensor_implIN3c104HalfEEEvRNS_18TensorIteratorBaseET_EUlS5_E_St5arrayIPcLm2EELi4E23TrivialOffsetCalculatorILi1EjESE_NS0_6memory12LoadWithCastILi1EEENSF_13StoreWithCastILi1EEEEEviS8_T0_T2_T3_T4_T5_)
        .other          _ZN2at6native27unrolled_elementwise_kernelIZNS0_50_GLOBAL__N__2680c7bb_12_PowKernel_cu_140f0503_289622pow_scalar_tensor_implIN3c104HalfEEEvRNS_18TensorIteratorBaseET_EUlS5_E_St5arrayIPcLm2EELi4E23TrivialOffsetCalculatorILi1EjESE_NS0_6memory12LoadWithCastILi1EEENSF_13StoreWithCastILi1EEEEEviS8_T0_T2_T3_T4_T5_,@"STO_CUDA_ENTRY STV_DEFAULT"
_ZN2at6native27unrolled_elementwise_kernelIZNS0_50_GLOBAL__N__2680c7bb_12_PowKernel_cu_140f0503_289622pow_scalar_tensor_implIN3c104HalfEEEvRNS_18TensorIteratorBaseET_EUlS5_E_St5arrayIPcLm2EELi4E23TrivialOffsetCalculatorILi1EjESE_NS0_6memory12LoadWithCastILi1EEENSF_13StoreWithCastILi1EEEEEviS8_T0_T2_T3_T4_T5_:
.text._ZN2at6native27unrolled_elementwise_kernelIZNS0_50_GLOBAL__N__2680c7bb_12_PowKernel_cu_140f0503_289622pow_scalar_tensor_implIN3c104HalfEEEvRNS_18TensorIteratorBaseET_EUlS5_E_St5arrayIPcLm2EELi4E23TrivialOffsetCalculatorILi1EjESE_NS0_6memory12LoadWithCastILi1EEENSF_13StoreWithCastILi1EEEEEviS8_T0_T2_T3_T4_T5_:
        /* <DEDUP_REMOVED lines=34> */
.L_x_40069:
[----:B------:R-:W2:Y:S02]  /*0220*/  LDG.E.U8 R2, desc[UR36][R2.64] ;  /* 0x0000002402027981 */ /* 0x000ea4000c1e1100 */
[----:B--2---:R-:W-:-:S04]  /*0230*/  I2FP.F32.U32 R0, R2 ;  /* 0x0000000200007245 */ /* 0x004fc80000201000 */
[----:B------:R-:W-:-:S04]  /*0240*/  F2FP.F16.F32.PACK_AB R0, RZ, R0 ;  /* 0x00000000ff00723e */ /* 0x000fc800000000ff */
[----:B------:R-:W-:Y:S01]  /*0250*/  PRMT R22, R0, 0x7610, R22 ;  /* 0x0000761000167816 */ /* 0x000fe20000000016 */
[----:B------:R-:W-:Y:S06]  /*0260*/  BRA `(.L_x_40071) ;  /* 0x0000000c00c07947 */ /* 0x000fec0003800000 */
.L_x_40068:
        /* <DEDUP_REMOVED lines=11> */
.L_x_40073:
[----:B------:R-:W2:Y:S02]  /*0320*/  LDG.E R2, desc[UR36][R2.64] ;  /* 0x0000002402027981 */ /* 0x000ea4000c1e1900 */
[----:B--2---:R-:W-:-:S04]  /*0330*/  I2FP.F32.S32 R0, R2 ;  /* 0x0000000200007245 */ /* 0x004fc80000201400 */
[----:B------:R-:W-:-:S04]  /*0340*/  F2FP.F16.F32.PACK_AB R0, RZ, R0 ;  /* 0x00000000ff00723e */ /* 0x000fc800000000ff */
[----:B------:R-:W-:Y:S01]  /*0350*/  PRMT R22, R0, 0x7610, R22 ;  /* 0x0000761000167816 */ /* 0x000fe20000000016 */
[----:B------:R-:W-:Y:S06]  /*0360*/  BRA `(.L_x_40071) ;  /* 0x0000000c00807947 */ /* 0x000fec0003800000 */
.L_x_40072:
[----:B------:R-:W2:Y:S02]  /*0370*/  LDG.E.U16 R2, desc[UR36][R2.64] ;  /* 0x0000002402027981 */ /* 0x000ea4000c1e1500 */
[----:B--2---:R-:W0:Y:S02]  /*0380*/  I2F.S16 R0, R2 ;  /* 0x0000000200007306 */ /* 0x004e240000101400 */
[----:B0-----:R-:W-:-:S04]  /*0390*/  F2FP.F16.F32.PACK_AB R0, RZ, R0 ;  /* 0x00000000ff00723e */ /* 0x001fc800000000ff */
[----:B------:R-:W-:Y:S01]  /*03a0*/  PRMT R22, R0, 0x7610, R22 ;  /* 0x0000761000167816 */ /* 0x000fe20000000016 */
[----:B------:R-:W-:Y:S06]  /*03b0*/  BRA `(.L_x_40071) ;  /* 0x0000000c006c7947 */ /* 0x000fec0003800000 */
.L_x_40067:
        /* <DEDUP_REMOVED lines=9> */
.L_x_40075:
[----:B------:R1:W5:Y:S01]  /*0450*/  LDG.E.U16 R22, desc[UR36][R2.64] ;  /* 0x0000002402167981 */ /* 0x000362000c1e1500 */
[----:B------:R-:W-:Y:S05]  /*0460*/  BRA `(.L_x_40071) ;  /* 0x0000000c00407947 */ /* 0x000fea0003800000 */
.L_x_40074:
        /* <DEDUP_REMOVED lines=9> */
.L_x_40077:
[----:B------:R0:W5:Y:S01]  /*0500*/  LDG.E.U16 R22, desc[UR36][R2.64] ;  /* 0x0000002402167981 */ /* 0x000162000c1e1500 */
[----:B------:R-:W-:Y:S05]  /*0510*/  BRA `(.L_x_40071) ;  /* 0x0000000c00147947 */ /* 0x000fea0003800000 */
.L_x_40076:
        /* <DEDUP_REMOVED lines=9> */
.L_x_40066:
        /* <DEDUP_REMOVED lines=14> */
.L_x_40080:
        /* <DEDUP_REMOVED lines=9> */
.L_x_40079:
        /* <DEDUP_REMOVED lines=28> */
.L_x_40082:
        /* <DEDUP_REMOVED lines=16> */
.L_x_40081:
[----:B------:R-:W2:Y:S02]  /*09e0*/  LDG.E.U16 R0, desc[UR36][R2.64] ;  /* 0x0000002402007981 */ /* 0x000ea4000c1e1500 */
[----:B--2---:R-:W-:-:S05]  /*09f0*/  IMAD.U32 R0, R0, 0x10000, RZ ;  /* 0x0001000000007824 */ /* 0x004fca00078e00ff */
[----:B------:R-:W-:-:S04]  /*0a00*/  F2FP.F16.F32.PACK_AB R0, RZ, R0 ;  /* 0x00000000ff00723e */ /* 0x000fc800000000ff */
[----:B------:R-:W-:Y:S01]  /*0a10*/  PRMT R22, R0, 0x7610, R22 ;  /* 0x0000761000167816 */ /* 0x000fe20000000016 */
[----:B------:R-:W-:Y:S06]  /*0a20*/  BRA `(.L_x_40071) ;  /* 0x0000000400d07947 */ /* 0x000fec0003800000 */
.L_x_40078:
        /* <DEDUP_REMOVED lines=13> */
.L_x_40085:
        /* <DEDUP_REMOVED lines=21> */
.L_x_40089:
[----:B------:R-:W-:Y:S05]  /*0c50*/  BSYNC B1 ;  /* 0x0000000000017941 */ /* 0x000fea0003800000 */
.L_x_40088:
[----:B------:R-:W-:Y:S01]  /*0c60*/  LEA R3, R0, 0x3b800000, 0x17 ;  /* 0x3b80000000037811 */ /* 0x000fe200078eb8ff */
[----:B------:R-:W-:-:S05]  /*0c70*/  IMAD.SHL.U32 R0, R2, 0x100000, RZ ;  /* 0x0010000002007824 */ /* 0x000fca00078e00ff */
[----:B------:R-:W-:-:S07]  /*0c80*/  LOP3.LUT R0, R3, R0, R4, 0xfe, !PT ;  /* 0x0000000003007212 */ /* 0x000fce00078efe04 */
.L_x_40087:
[----:B------:R-:W-:Y:S05]  /*0c90*/  BSYNC B0 ;  /* 0x0000000000007941 */ /* 0x000fea0003800000 */
.L_x_40086:
[----:B------:R-:W-:-:S04]  /*0ca0*/  F2FP.F16.F32.PACK_AB R0, RZ, R0 ;  /* 0x00000000ff00723e */ /* 0x000fc800000000ff */
[----:B------:R-:W-:Y:S01]  /*0cb0*/  PRMT R22, R0, 0x7610, R22 ;  /* 0x0000761000167816 */ /* 0x000fe20000000016 */
[----:B------:R-:W-:Y:S06]  /*0cc0*/  BRA `(.L_x_40071) ;  /* 0x0000000400287947 */ /* 0x000fec0003800000 */
.L_x_40084:
        /* <DEDUP_REMOVED lines=21> */
.L_x_40093:
[----:B------:R-:W-:Y:S05]  /*0e20*/  BSYNC B1 ;  /* 0x0000000000017941 */ /* 0x000fea0003800000 */
.L_x_40092:
[----:B------:R-:W-:Y:S01]  /*0e30*/  LEA R3, R0, 0x37800000, 0x17 ;  /* 0x3780000000037811 */ /* 0x000fe200078eb8ff */
[----:B------:R-:W-:-:S05]  /*0e40*/  IMAD.SHL.U32 R0, R2, 0x200000, RZ ;  /* 0x0020000002007824 */ /* 0x000fca00078e00ff */
[----:B------:R-:W-:-:S07]  /*0e50*/  LOP3.LUT R0, R3, R0, R4, 0xfe, !PT ;  /* 0x0000000003007212 */ /* 0x000fce00078efe04 */
.L_x_40091:
[----:B------:R-:W-:Y:S05]  /*0e60*/  BSYNC B0 ;  /* 0x0000000000007941 */ /* 0x000fea0003800000 */
.L_x_40090:
[----:B------:R-:W-:-:S04]  /*0e70*/  F2FP.F16.F32.PACK_AB R0, RZ, R0 ;  /* 0x00000000ff00723e */ /* 0x000fc800000000ff */
[----:B------:R-:W-:Y:S01]  /*0e80*/  PRMT R22, R0, 0x7610, R22 ;  /* 0x0000761000167816 */ /* 0x000fe20000000016 */
[----:B------:R-:W-:Y:S06]  /*0e90*/  BRA `(.L_x_40071) ;  /* 0x0000000000b47947 */ /* 0x000fec0003800000 */
.L_x_40083:
        /* <DEDUP_REMOVED lines=14> */
.L_x_40097:
[----:B------:R-:W-:Y:S05]  /*0f80*/  BSYNC B0 ;  /* 0x0000000000007941 */ /* 0x000fea0003800000 */
.L_x_40096:
[----:B------:R-:W-:-:S04]  /*0f90*/  F2FP.F16.F32.PACK_AB R0, RZ, R0 ;  /* 0x00000000ff00723e */ /* 0x000fc800000000ff */
[----:B------:R-:W-:Y:S01]  /*0fa0*/  PRMT R22, R0, 0x7610, R22 ;  /* 0x0000761000167816 */ /* 0x000fe20000000016 */
[----:B------:R-:W-:Y:S06]  /*0fb0*/  BRA `(.L_x_40071) ;  /* 0x00000000006c7947 */ /* 0x000fec0003800000 */
.L_x_40070:
        /* <DEDUP_REMOVED lines=16> */
.L_x_40098:
[----:B------:R-:W-:Y:S01]  /*10c0*/  PRMT R22, RZ, 0x7610, R22 ;  /* 0x00007610ff167816 */ /* 0x000fe20000000016 */
[----:B------:R-:W-:Y:S06]  /*10d0*/  BRA `(.L_x_40071) ;  /* 0x0000000000247947 */ /* 0x000fec0003800000 */
.L_x_40095:
[----:B------:R-:W2:Y:S02]  /*10e0*/  LDG.E.64 R2, desc[UR36][R2.64] ;  /* 0x0000002402027981 */ /* 0x000ea4000c1e1b00 */
[----:B--2---:R-:W0:Y:S02]  /*10f0*/  I2F.U64 R0, R2 ;  /* 0x0000000200007312 */ /* 0x004e240000301000 */
[----:B0-----:R-:W-:-:S04]  /*1100*/  F2FP.F16.F32.PACK_AB R0, RZ, R0 ;  /* 0x00000000ff00723e */ /* 0x001fc800000000ff */
[----:B------:R-:W-:Y:S01]  /*1110*/  PRMT R22, R0, 0x7610, R22 ;  /* 0x0000761000167816 */ /* 0x000fe20000000016 */
[----:B------:R-:W-:Y:S06]  /*1120*/  BRA `(.L_x_40071) ;  /* 0x0000000000107947 */ /* 0x000fec0003800000 */
.L_x_40094:
[----:B------:R-:W2:Y:S02]  /*1130*/  LDG.E R2, desc[UR36][R2.64] ;  /* 0x0000002402027981 */ /* 0x000ea4000c1e1900 */
[----:B--2---:R-:W-:-:S04]  /*1140*/  I2FP.F32.U32 R0, R2 ;  /* 0x0000000200007245 */ /* 0x004fc80000201000 */
[----:B------:R-:W-:-:S04]  /*1150*/  F2FP.F16.F32.PACK_AB R0, RZ, R0 ;  /* 0x00000000ff00723e */ /* 0x000fc800000000ff */
[----:B------:R-:W-:-:S07]  /*1160*/  PRMT R22, R0, 0x7610, R22 ;  /* 0x0000761000167816 */ /* 0x000fce0000000016 */
.L_x_40071:
[----:B------:R-:W2:Y:S02]  /*1170*/  S2R R19, SR_TID.X ;  /* 0x0000000000137919 */ /* 0x000ea40000002100 */
[----:B--2---:R-:W-:-:S07]  /*1180*/  VIADD R19, R19, 0x80 ;  /* 0x0000008013137836 */ /* 0x004fce0000000000 */
.L_x_40065:
[----:B------:R-:W-:Y:S05]  /*1190*/  BSYNC B6 ;  /* 0x0000000000067941 */ /* 0x000fea0003800000 */
.L_x_40064:
        /* <DEDUP_REMOVED lines=26> */
.L_x_40104:
[----:B------:R-:W2:Y:S02]  /*1340*/  LDG.E.U8 R2, desc[UR36][R2.64] ;  /* 0x0000002402027981 */ /* 0x000ea4000c1e1100 */
[----:B--2---:R-:W-:-:S04]  /*1350*/  I2FP.F32.U32 R0, R2 ;  /* 0x0000000200007245 */ /* 0x004fc80000201000 */
[----:B------:R-:W-:-:S04]  /*1360*/  F2FP.F16.F32.PACK_AB R0, RZ, R0 ;  /* 0x00000000ff00723e */ /* 0x000fc800000000ff */
[----:B------:R-:W-:Y:S01]  /*1370*/  PRMT R23, R0, 0x7610, R23 ;  /* 0x0000761000177816 */ /* 0x000fe20000000017 */
[----:B------:R-:W-:Y:S06]  /*1380*/  BRA `(.L_x_40106) ;  /* 0x0000000c00bc7947 */ /* 0x000fec0003800000 */
.L_x_40103:
        /* <DEDUP_REMOVED lines=11> */
.L_x_40108:
[----:B------:R-:W2:Y:S02]  /*1440*/  LDG.E R2, desc[UR36][R2.64] ;  /* 0x0000002402027981 */ /* 0x000ea4000c1e1900 */
[----:B--2---:R-:W-:-:S04]  /*1450*/  I2FP.F32.S32 R0, R2 ;  /* 0x0000000200007245 */ /* 0x004fc80000201400 */
[----:B------:R-:W-:-:S04]  /*1460*/  F2FP.F16.F32.PACK_AB R0, RZ, R0 ;  /* 0x00000000ff00723e */ /* 0x000fc800000000ff */
[----:B------:R-:W-:Y:S01]  /*1470*/  PRMT R23, R0, 0x7610, R23 ;  /* 0x0000761000177816 */ /* 0x000fe20000000017 */
[----:B------:R-:W-:Y:S06]  /*1480*/  BRA `(.L_x_40106) ;  /* 0x0000000c007c7947 */ /* 0x000fec0003800000 */
.L_x_40107:
[----:B------:R-:W2:Y:S02]  /*1490*/  LDG.E.U16 R2, desc[UR36][R2.64] ;  /* 0x0000002402027981 */ /* 0x000ea4000c1e1500 */
[----:B--2---:R-:W0:Y:S02]  /*14a0*/  I2F.S16 R0, R2 ;  /* 0x0000000200007306 */ /* 0x004e240000101400 */
[----:B0-----:R-:W-:-:S04]  /*14b0*/  F2FP.F16.F32.PACK_AB R0, RZ, R0 ;  /* 0x00000000ff00723e */ /* 0x001fc800000000ff */
[----:B------:R-:W-:Y:S01]  /*14c0*/  PRMT R23, R0, 0x7610, R23 ;  /* 0x0000761000177816 */ /* 0x000fe20000000017 */
[----:B------:R-:W-:Y:S06]  /*14d0*/  BRA `(.L_x_40106) ;  /* 0x0000000c00687947 */ /* 0x000fec0003800000 */
.L_x_40102:
        /* <DEDUP_REMOVED lines=9> */
.L_x_40110:
[----:B------:R0:W5:Y:S01]  /*1570*/  LDG.E.U16 R23, desc[UR36][R2.64] ;  /* 0x0000002402177981 */ /* 0x000162000c1e1500 */
[----:B------:R-:W-:Y:S05]  /*1580*/  BRA `(.L_x_40106) ;  /* 0x0000000c003c7947 */ /* 0x000fea0003800000 */
.L_x_40109:
        /* <DEDUP_REMOVED lines=9> */
.L_x_40112:
[----:B------:R1:W5:Y:S01]  /*1620*/  LDG.E.U16 R23, desc[UR36][R2.64] ;  /* 0x0000002402177981 */ /* 0x000362000c1e1500 */
[----:B------:R-:W-:Y:S05]  /*1630*/  BRA `(.L_x_40106) ;  /* 0x0000000c00107947 */ /* 0x000fea0003800000 */
.L_x_40111:
        /* <DEDUP_REMOVED lines=9> */
.L_x_40101:
        /* <DEDUP_REMOVED lines=14> */
.L_x_40115:
        /* <DEDUP_REMOVED lines=9> */
.L_x_40114:
        /* <DEDUP_REMOVED lines=28> */
.L_x_40117:
        /* <DEDUP_REMOVED lines=15> */
.L_x_40116:
[----:B------:R-:W2:Y:S02]  /*1af0*/  LDG.E.U16 R0, desc[UR36][R2.64] ;  /* 0x0000002402007981 */ /* 0x000ea4000c1e1500 */
[----:B--2---:R-:W-:-:S05]  /*1b00*/  IMAD.U32 R0, R0, 0x10000, RZ ;  /* 0x0001000000007824 */ /* 0x004fca00078e00ff */
[----:B------:R-:W-:-:S04]  /*1b10*/  F2FP.F16.F32.PACK_AB R0, RZ, R0 ;  /* 0x00000000ff00723e */ /* 0x000fc800000000ff */
[----:B------:R-:W-:Y:S01]  /*1b20*/  PRMT R23, R0, 0x7610, R23 ;  /* 0x0000761000177816 */ /* 0x000fe20000000017 */
[----:B------:R-:W-:Y:S06]  /*1b30*/  BRA `(.L_x_40106) ;  /* 0x0000000400d07947 */ /* 0x000fec0003800000 */
.L_x_40113:
        /* <DEDUP_REMOVED lines=13> */
.L_x_40120:
        /* <DEDUP_REMOVED lines=21> */
.L_x_40124:
[----:B------:R-:W-:Y:S05]  /*1d60*/  BSYNC B1 ;  /* 0x0000000000017941 */ /* 0x000fea0003800000 */
.L_x_40123:
[----:B------:R-:W-:Y:S01]  /*1d70*/  LEA R3, R0, 0x3b800000, 0x17 ;  /* 0x3b80000000037811 */ /* 0x000fe200078eb8ff */
[----:B------:R-:W-:-:S05]  /*1d80*/  IMAD.SHL.U32 R0, R2, 0x100000, RZ ;  /* 0x0010000002007824 */ /* 0x000fca00078e00ff */
[----:B------:R-:W-:-:S07]  /*1d90*/  LOP3.LUT R0, R3, R0, R4, 0xfe, !PT ;  /* 0x0000000003007212 */ /* 0x000fce00078efe04 */
.L_x_40122:
[----:B------:R-:W-:Y:S05]  /*1da0*/  BSYNC B0 ;  /* 0x0000000000007941 */ /* 0x000fea0003800000 */
.L_x_40121:
[----:B------:R-:W-:-:S04]  /*1db0*/  F2FP.F16.F32.PACK_AB R0, RZ, R0 ;  /* 0x00000000ff00723e */ /* 0x000fc800000000ff */
[----:B------:R-:W-:Y:S01]  /*1dc0*/  PRMT R23, R0, 0x7610, R23 ;  /* 0x0000761000177816 */ /* 0x000fe20000000017 */
[----:B------:R-:W-:Y:S06]  /*1dd0*/  BRA `(.L_x_40106) ;  /* 0x0000000400287947 */ /* 0x000fec0003800000 */
.L_x_40119:
        /* <DEDUP_REMOVED lines=21> */
.L_x_40128:
[----:B------:R-:W-:Y:S05]  /*1f30*/  BSYNC B1 ;  /* 0x0000000000017941 */ /* 0x000fea0003800000 */
.L_x_40127:
[----:B------:R-:W-:Y:S01]  /*1f40*/  LEA R3, R0, 0x37800000, 0x17 ;  /* 0x3780000000037811 */ /* 0x000fe200078eb8ff */
[----:B------:R-:W-:-:S05]  /*1f50*/  IMAD.SHL.U32 R0, R2, 0x200000, RZ ;  /* 0x0020000002007824 */ /* 0x000fca00078e00ff */
[----:B------:R-:W-:-:S07]  /*1f60*/  LOP3.LUT R0, R3, R0, R4, 0xfe, !PT ;  /* 0x0000000003007212 */ /* 0x000fce00078efe04 */
.L_x_40126:
[----:B------:R-:W-:Y:S05]  /*1f70*/  BSYNC B0 ;  /* 0x0000000000007941 */ /* 0x000fea0003800000 */
.L_x_40125:
[----:B------:R-:W-:-:S04]  /*1f80*/  F2FP.F16.F32.PACK_AB R0, RZ, R0 ;  /* 0x00000000ff00723e */ /* 0x000fc800000000ff */
[----:B------:R-:W-:Y:S01]  /*1f90*/  PRMT R23, R0, 0x7610, R23 ;  /* 0x0000761000177816 */ /* 0x000fe20000000017 */
[----:B------:R-:W-:Y:S06]  /*1fa0*/  BRA `(.L_x_40106) ;  /* 0x0000000000b47947 */ /* 0x000fec0003800000 */
.L_x_40118:
        /* <DEDUP_REMOVED lines=14> */
.L_x_40132:
[----:B------:R-:W-:Y:S05]  /*2090*/  BSYNC B0 ;  /* 0x0000000000007941 */ /* 0x000fea0003800000 */
.L_x_40131:
[----:B------:R-:W-:-:S04]  /*20a0*/  F2FP.F16.F32.PACK_AB R0, RZ, R0 ;  /* 0x00000000ff00723e */ /* 0x000fc800000000ff */
[----:B------:R-:W-:Y:S01]  /*20b0*/  PRMT R23, R0, 0x7610, R23 ;  /* 0x0000761000177816 */ /* 0x000fe20000000017 */
[----:B------:R-:W-:Y:S06]  /*20c0*/  BRA `(.L_x_40106) ;  /* 0x00000000006c7947 */ /* 0x000fec0003800000 */
.L_x_40105:
        /* <DEDUP_REMOVED lines=16> */
.L_x_40133:
[----:B------:R-:W-:Y:S01]  /*21d0*/  PRMT R23, RZ, 0x7610, R23 ;  /* 0x00007610ff177816 */ /* 0x000fe20000000017 */
[----:B------:R-:W-:Y:S06]  /*21e0*/  BRA `(.L_x_40106) ;  /* 0x0000000000247947 */ /* 0x000fec0003800000 */
.L_x_40130:
[----:B------:R-:W2:Y:S02]  /*21f0*/  LDG.E.64 R2, desc[UR36][R2.64] ;  /* 0x0000002402027981 */ /* 0x000ea4000c1e1b00 */
[----:B--2---:R-:W0:Y:S02]  /*2200*/  I2F.U64 R0, R2 ;  /* 0x0000000200007312 */ /* 0x004e240000301000 */
[----:B0-----:R-:W-:-:S04]  /*2210*/  F2FP.F16.F32.PACK_AB R0, RZ, R0 ;  /* 0x00000000ff00723e */ /* 0x001fc800000000ff */
[----:B------:R-:W-:Y:S01]  /*2220*/  PRMT R23, R0, 0x7610, R23 ;  /* 0x0000761000177816 */ /* 0x000fe20000000017 */
[----:B------:R-:W-:Y:S06]  /*2230*/  BRA `(.L_x_40106) ;  /* 0x0000000000107947 */ /* 0x000fec0003800000 */
.L_x_40129:
[----:B------:R-:W2:Y:S02]  /*2240*/  LDG.E R2, desc[UR36][R2.64] ;  /* 0x0000002402027981 */ /* 0x000ea4000c1e1900 */
[----:B--2---:R-:W-:-:S04]  /*2250*/  I2FP.F32.U32 R0, R2 ;  /* 0x0000000200007245 */ /* 0x004fc80000201000 */
[----:B------:R-:W-:-:S04]  /*2260*/  F2FP.F16.F32.PACK_AB R0, RZ, R0 ;  /* 0x00000000ff00723e */ /* 0x000fc800000000ff */
[----:B------:R-:W-:-:S07]  /*2270*/  PRMT R23, R0, 0x7610, R23 ;  /* 0x0000761000177816 */ /* 0x000fce0000000017 */
.L_x_40106:
[----:B------:R-:W-:-:S07]  /*2280*/  VIADD R19, R19, 0x80 ;  /* 0x0000008013137836 */ /* 0x000fce0000000000 */
.L_x_40100:
[----:B------:R-:W-:Y:S05]  /*2290*/  BSYNC B6 ;  /* 0x0000000000067941 */ /* 0x000fea0003800000 */
.L_x_40099:
        /* <DEDUP_REMOVED lines=28> */
.L_x_40139:
[----:B------:R-:W2:Y:S02]  /*2460*/  LDG.E.U8 R2, desc[UR36][R2.64] ;  /* 0x0000002402027981 */ /* 0x000ea4000c1e1100 */
[----:B--2---:R-:W-:-:S04]  /*2470*/  I2FP.F32.U32 R0, R2 ;  /* 0x0000000200007245 */ /* 0x004fc80000201000 */
[----:B------:R-:W-:-:S04]  /*2480*/  F2FP.F16.F32.PACK_AB R0, RZ, R0 ;  /* 0x00000000ff00723e */ /* 0x000fc800000000ff */
[----:B------:R-:W-:Y:S01]  /*2490*/  PRMT R25, R0, 0x7610, R25 ;  /* 0x0000761000197816 */ /* 0x000fe20000000019 */
[----:B------:R-:W-:Y:S06]  /*24a0*/  BRA `(.L_x_40141) ;  /* 0x0000000c00bc7947 */ /* 0x000fec0003800000 */
.L_x_40138:
        /* <DEDUP_REMOVED lines=11> */
.L_x_40143:
[----:B------:R-:W2:Y:S02]  /*2560*/  LDG.E R2, desc[UR36][R2.64] ;  /* 0x0000002402027981 */ /* 0x000ea4000c1e1900 */
[----:B--2---:R-:W-:-:S04]  /*2570*/  I2FP.F32.S32 R0, R2 ;  /* 0x0000000200007245 */ /* 0x004fc80000201400 */
[----:B------:R-:W-:-:S04]  /*2580*/  F2FP.F16.F32.PACK_AB R0, RZ, R0 ;  /* 0x00000000ff00723e */ /* 0x000fc800000000ff */
[----:B------:R-:W-:Y:S01]  /*2590*/  PRMT R25, R0, 0x7610, R25 ;  /* 0x0000761000197816 */ /* 0x000fe20000000019 */
[----:B------:R-:W-:Y:S06]  /*25a0*/  BRA `(.L_x_40141) ;  /* 0x0000000c007c7947 */ /* 0x000fec0003800000 */
.L_x_40142:
[----:B------:R-:W2:Y:S02]  /*25b0*/  LDG.E.U16 R2, desc[UR36][R2.64] ;  /* 0x0000002402027981 */ /* 0x000ea4000c1e1500 */
[----:B--2---:R-:W0:Y:S02]  /*25c0*/  I2F.S16 R0, R2 ;  /* 0x0000000200007306 */ /* 0x004e240000101400 */
[----:B0-----:R-:W-:-:S04]  /*25d0*/  F2FP.F16.F32.PACK_AB R0, RZ, R0 ;  /* 0x00000000ff00723e */ /* 0x001fc800000000ff */
[----:B------:R-:W-:Y:S01]  /*25e0*/  PRMT R25, R0, 0x7610, R25 ;  /* 0x0000761000197816 */ /* 0x000fe20000000019 */
[----:B------:R-:W-:Y:S06]  /*25f0*/  BRA `(.L_x_40141) ;  /* 0x0000000c00687947 */ /* 0x000fec0003800000 */
.L_x_40137:
        /* <DEDUP_REMOVED lines=9> */
.L_x_40145:
[----:B------:R0:W5:Y:S01]  /*2690*/  LDG.E.U16 R25, desc[UR36][R2.64] ;  /* 0x0000002402197981 */ /* 0x000162000c1e1500 */
[----:B------:R-:W-:Y:S05]  /*26a0*/  BRA `(.L_x_40141) ;  /* 0x0000000c003c7947 */ /* 0x000fea0003800000 */
.L_x_40144:
        /* <DEDUP_REMOVED lines=9> */
.L_x_40147:
[----:B------:R1:W5:Y:S01]  /*2740*/  LDG.E.U16 R25, desc[UR36][R2.64] ;  /* 0x0000002402197981 */ /* 0x000362000c1e1500 */
[----:B------:R-:W-:Y:S05]  /*2750*/  BRA `(.L_x_40141) ;  /* 0x0000000c00107947 */ /* 0x000fea0003800000 */
.L_x_40146:
        /* <DEDUP_REMOVED lines=9> */
.L_x_40136:
        /* <DEDUP_REMOVED lines=14> */
.L_x_40150:
        /* <DEDUP_REMOVED lines=9> */
.L_x_40149:
        /* <DEDUP_REMOVED lines=28> */
.L_x_40152:
        /* <DEDUP_REMOVED lines=15> */
.L_x_40151:
[----:B------:R-:W2:Y:S02]  /*2c10*/  LDG.E.U16 R0, desc[UR36][R2.64] ;  /* 0x0000002402007981 */ /* 0x000ea4000c1e1500 */
[----:B--2---:R-:W-:-:S05]  /*2c20*/  IMAD.U32 R0, R0, 0x10000, RZ ;  /* 0x0001000000007824 */ /* 0x004fca00078e00ff */
[----:B------:R-:W-:-:S04]  /*2c30*/  F2FP.F16.F32.PACK_AB R0, RZ, R0 ;  /* 0x00000000ff00723e */ /* 0x000fc800000000ff */
[----:B------:R-:W-:Y:S01]  /*2c40*/  PRMT R25, R0, 0x7610, R25 ;  /* 0x0000761000197816 */ /* 0x000fe20000000019 */
[----:B------:R-:W-:Y:S06]  /*2c50*/  BRA `(.L_x_40141) ;  /* 0x0000000400d07947 */ /* 0x000fec0003800000 */
.L_x_40148:
        /* <DEDUP_REMOVED lines=13> */
.L_x_40155:
        /* <DEDUP_REMOVED lines=21> */
.L_x_40159:
[----:B------:R-:W-:Y:S05]  /*2e80*/  BSYNC B1 ;  /* 0x0000000000017941 */ /* 0x000fea0003800000 */
.L_x_40158:
[----:B------:R-:W-:Y:S01]  /*2e90*/  LEA R3, R0, 0x3b800000, 0x17 ;  /* 0x3b80000000037811 */ /* 0x000fe200078eb8ff */
[----:B------:R-:W-:-:S05]  /*2ea0*/  IMAD.SHL.U32 R0, R2, 0x100000, RZ ;  /* 0x0010000002007824 */ /* 0x000fca00078e00ff */
[----:B------:R-:W-:-:S07]  /*2eb0*/  LOP3.LUT R0, R3, R0, R4, 0xfe, !PT ;  /* 0x0000000003007212 */ /* 0x000fce00078efe04 */
.L_x_40157:
[----:B------:R-:W-:Y:S05]  /*2ec0*/  BSYNC B0 ;  /* 0x0000000000007941 */ /* 0x000fea0003800000 */
.L_x_40156:
[----:B------:R-:W-:-:S04]  /*2ed0*/  F2FP.F16.F32.PACK_AB R0, RZ, R0 ;  /* 0x00000000ff00723e */ /* 0x000fc800000000ff */
[----:B------:R-:W-:Y:S01]  /*2ee0*/  PRMT R25, R0, 0x7610, R25 ;  /* 0x0000761000197816 */ /* 0x000fe20000000019 */
[----:B------:R-:W-:Y:S06]  /*2ef0*/  BRA `(.L_x_40141) ;  /* 0x0000000400287947 */ /* 0x000fec0003800000 */
.L_x_40154:
        /* <DEDUP_REMOVED lines=21> */
.L_x_40163:
[----:B------:R-:W-:Y:S05]  /*3050*/  BSYNC B1 ;  /* 0x0000000000017941 */ /* 0x000fea0003800000 */
.L_x_40162:
[----:B------:R-:W-:Y:S01]  /*3060*/  LEA R3, R0, 0x37800000, 0x17 ;  /* 0x3780000000037811 */ /* 0x000fe200078eb8ff */
[----:B------:R-:W-:-:S05]  /*3070*/  IMAD.SHL.U32 R0, R2, 0x200000, RZ ;  /* 0x0020000002007824 */ /* 0x000fca00078e00ff */
[----:B------:R-:W-:-:S07]  /*3080*/  LOP3.LUT R0, R3, R0, R4, 0xfe, !PT ;  /* 0x0000000003007212 */ /* 0x000fce00078efe04 */
.L_x_40161:
[----:B------:R-:W-:Y:S05]  /*3090*/  BSYNC B0 ;  /* 0x0000000000007941 */ /* 0x000fea0003800000 */
.L_x_40160:
[----:B------:R-:W-:-:S04]  /*30a0*/  F2FP.F16.F32.PACK_AB R0, RZ, R0 ;  /* 0x00000000ff00723e */ /* 0x000fc800000000ff */
[----:B------:R-:W-:Y:S01]  /*30b0*/  PRMT R25, R0, 0x7610, R25 ;  /* 0x0000761000197816 */ /* 0x000fe20000000019 */
[----:B------:R-:W-:Y:S06]  /*30c0*/  BRA `(.L_x_40141) ;  /* 0x0000000000b47947 */ /* 0x000fec0003800000 */
.L_x_40153:
        /* <DEDUP_REMOVED lines=14> */
.L_x_40167:
[----:B------:R-:W-:Y:S05]  /*31b0*/  BSYNC B0 ;  /* 0x0000000000007941 */ /* 0x000fea0003800000 */
.L_x_40166:
[----:B------:R-:W-:-:S04]  /*31c0*/  F2FP.F16.F32.PACK_AB R0, RZ, R0 ;  /* 0x00000000ff00723e */ /* 0x000fc800000000ff */
[----:B------:R-:W-:Y:S01]  /*31d0*/  PRMT R25, R0, 0x7610, R25 ;  /* 0x0000761000197816 */ /* 0x000fe20000000019 */
[----:B------:R-:W-:Y:S06]  /*31e0*/  BRA `(.L_x_40141) ;  /* 0x00000000006c7947 */ /* 0x000fec0003800000 */
.L_x_40140:
        /* <DEDUP_REMOVED lines=16> */
.L_x_40168:
[----:B------:R-:W-:Y:S01]  /*32f0*/  PRMT R25, RZ, 0x7610, R25 ;  /* 0x00007610ff197816 */ /* 0x000fe20000000019 */
[----:B------:R-:W-:Y:S06]  /*3300*/  BRA `(.L_x_40141) ;  /* 0x0000000000247947 */ /* 0x000fec0003800000 */
.L_x_40165:
[----:B------:R-:W2:Y:S02]  /*3310*/  LDG.E.64 R2, desc[UR36][R2.64] ;  /* 0x0000002402027981 */ /* 0x000ea4000c1e1b00 */
[----:B--2---:R-:W0:Y:S02]  /*3320*/  I2F.U64 R0, R2 ;  /* 0x0000000200007312 */ /* 0x004e240000301000 */
[----:B0-----:R-:W-:-:S04]  /*3330*/  F2FP.F16.F32.PACK_AB R0, RZ, R0 ;  /* 0x00000000ff00723e */ /* 0x001fc800000000ff */
[----:B------:R-:W-:Y:S01]  /*3340*/  PRMT R25, R0, 0x7610, R25 ;  /* 0x0000761000197816 */ /* 0x000fe20000000019 */
[----:B------:R-:W-:Y:S06]  /*3350*/  BRA `(.L_x_40141) ;  /* 0x0000000000107947 */ /* 0x000fec0003800000 */
.L_x_40164:
[----:B------:R-:W2:Y:S02]  /*3360*/  LDG.E R2, desc[UR36][R2.64] ;  /* 0x0000002402027981 */ /* 0x000ea4000c1e1900 */
[----:B--2---:R-:W-:-:S04]  /*3370*/  I2FP.F32.U32 R0, R2 ;  /* 0x0000000200007245 */ /* 0x004fc80000201000 */
[----:B------:R-:W-:-:S04]  /*3380*/  F2FP.F16.F32.PACK_AB R0, RZ, R0 ;  /* 0x00000000ff00723e */ /* 0x000fc800000000ff */
[----:B------:R-:W-:-:S07]  /*3390*/  PRMT R25, R0, 0x7610, R25 ;  /* 0x0000761000197816 */ /* 0x000fce0000000019 */
.L_x_40141:
[----:B------:R-:W-:-:S07]  /*33a0*/  VIADD R19, R19, 0x80 ;  /* 0x0000008013137836 */ /* 0x000fce0000000000 */
.L_x_40135:
[----:B------:R-:W-:Y:S05]  /*33b0*/  BSYNC B6 ;  /* 0x0000000000067941 */ /* 0x000fea0003800000 */
.L_x_40134:
        /* <DEDUP_REMOVED lines=25> */
.L_x_40174:
[----:B------:R-:W2:Y:S02]  /*3550*/  LDG.E.U8 R2, desc[UR36][R2.64] ;  /* 0x0000002402027981 */ /* 0x000ea4000c1e1100 */
[----:B--2---:R-:W-:-:S04]  /*3560*/  I2FP.F32.U32 R0, R2 ;  /* 0x0000000200007245 */ /* 0x004fc80000201000 */
[----:B------:R-:W-:-:S04]  /*3570*/  F2FP.F16.F32.PACK_AB R0, RZ, R0 ;  /* 0x00000000ff00723e */ /* 0x000fc800000000ff */
[----:B------:R-:W-:Y:S01]  /*3580*/  PRMT R24, R0, 0x7610, R24 ;  /* 0x0000761000187816 */ /* 0x000fe20000000018 */
[----:B------:R-:W-:Y:S06]  /*3590*/  BRA `(.L_x_40170) ;  /* 0x0000000c00bc7947 */ /* 0x000fec0003800000 */
.L_x_40173:
        /* <DEDUP_REMOVED lines=11> */
.L_x_40177:
[----:B------:R-:W2:Y:S02]  /*3650*/  LDG.E R2, desc[UR36][R2.64] ;  /* 0x0000002402027981 */ /* 0x000ea4000c1e1900 */
[----:B--2---:R-:W-:-:S04]  /*3660*/  I2FP.F32.S32 R0, R2 ;  /* 0x0000000200007245 */ /* 0x004fc80000201400 */
[----:B------:R-:W-:-:S04]  /*3670*/  F2FP.F16.F32.PACK_AB R0, RZ, R0 ;  /* 0x00000000ff00723e */ /* 0x000fc800000000ff */
[----:B------:R-:W-:Y:S01]  /*3680*/  PRMT R24, R0, 0x7610, R24 ;  /* 0x0000761000187816 */ /* 0x000fe20000000018 */
[----:B------:R-:W-:Y:S06]  /*3690*/  BRA `(.L_x_40170) ;  /* 0x0000000c007c7947 */ /* 0x000fec0003800000 */
.L_x_40176:
[----:B------:R-:W2:Y:S02]  /*36a0*/  LDG.E.U16 R2, desc[UR36][R2.64] ;  /* 0x0000002402027981 */ /* 0x000ea4000c1e1500 */
[----:B--2---:R-:W0:Y:S02]  /*36b0*/  I2F.S16 R0, R2 ;  /* 0x0000000200007306 */ /* 0x004e240000101400 */
[----:B0-----:R-:W-:-:S04]  /*36c0*/  F2FP.F16.F32.PACK_AB R0, RZ, R0 ;  /* 0x00000000ff00723e */ /* 0x001fc800000000ff */
[----:B------:R-:W-:Y:S01]  /*36d0*/  PRMT R24, R0, 0x7610, R24 ;  /* 0x0000761000187816 */ /* 0x000fe20000000018 */
[----:B------:R-:W-:Y:S06]  /*36e0*/  BRA `(.L_x_40170) ;  /* 0x0000000c00687947 */ /* 0x000fec0003800000 */
.L_x_40172:
        /* <DEDUP_REMOVED lines=9> */
.L_x_40179:
[----:B------:R2:W5:Y:S01]  /*3780*/  LDG.E.U16 R24, desc[UR36][R2.64] ;  /* 0x0000002402187981 */ /* 0x000562000c1e1500 */
[----:B------:R-:W-:Y:S05]  /*3790*/  BRA `(.L_x_40170) ;  /* 0x0000000c003c7947 */ /* 0x000fea0003800000 */
.L_x_40178:
        /* <DEDUP_REMOVED lines=9> */
.L_x_40181:
[----:B------:R3:W5:Y:S01]  /*3830*/  LDG.E.U16 R24, desc[UR36][R2.64] ;  /* 0x0000002402187981 */ /* 0x000762000c1e1500 */
[----:B------:R-:W-:Y:S05]  /*3840*/  BRA `(.L_x_40170) ;  /* 0x0000000c00107947 */ /* 0x000fea0003800000 */
.L_x_40180:
        /* <DEDUP_REMOVED lines=9> */
.L_x_40171:
        /* <DEDUP_REMOVED lines=14> */
.L_x_40184:
        /* <DEDUP_REMOVED lines=9> */
.L_x_40183:
        /* <DEDUP_REMOVED lines=28> */
.L_x_40186:
        /* <DEDUP_REMOVED lines=15> */
.L_x_40185:
[----:B------:R-:W2:Y:S02]  /*3d00*/  LDG.E.U16 R0, desc[UR36][R2.64] ;  /* 0x0000002402007981 */ /* 0x000ea4000c1e1500 */
[----:B--2---:R-:W-:-:S05]  /*3d10*/  IMAD.U32 R0, R0, 0x10000, RZ ;  /* 0x0001000000007824 */ /* 0x004fca00078e00ff */
[----:B------:R-:W-:-:S04]  /*3d20*/  F2FP.F16.F32.PACK_AB R0, RZ, R0 ;  /* 0x00000000ff00723e */ /* 0x000fc800000000ff */
[----:B------:R-:W-:Y:S01]  /*3d30*/  PRMT R24, R0, 0x7610, R24 ;  /* 0x0000761000187816 */ /* 0x000fe20000000018 */
[----:B------:R-:W-:Y:S06]  /*3d40*/  BRA `(.L_x_40170) ;  /* 0x0000000400d07947 */ /* 0x000fec0003800000 */
.L_x_40182:
        /* <DEDUP_REMOVED lines=13> */
.L_x_40189:
        /* <DEDUP_REMOVED lines=21> */
.L_x_40193:
[----:B------:R-:W-:Y:S05]  /*3f70*/  BSYNC B1 ;  /* 0x0000000000017941 */ /* 0x000fea0003800000 */
.L_x_40192:
[----:B------:R-:W-:Y:S01]  /*3f80*/  LEA R3, R0, 0x3b800000, 0x17 ;  /* 0x3b80000000037811 */ /* 0x000fe200078eb8ff */
[----:B------:R-:W-:-:S05]  /*3f90*/  IMAD.SHL.U32 R0, R2, 0x100000, RZ ;  /* 0x0010000002007824 */ /* 0x000fca00078e00ff */
[----:B------:R-:W-:-:S07]  /*3fa0*/  LOP3.LUT R0, R3, R0, R4, 0xfe, !PT ;  /* 0x0000000003007212 */ /* 0x000fce00078efe04 */
.L_x_40191:
[----:B------:R-:W-:Y:S05]  /*3fb0*/  BSYNC B0 ;  /* 0x0000000000007941 */ /* 0x000fea0003800000 */
.L_x_40190:
[----:B------:R-:W-:-:S04]  /*3fc0*/  F2FP.F16.F32.PACK_AB R0, RZ, R0 ;  /* 0x00000000ff00723e */ /* 0x000fc800000000ff */
[----:B------:R-:W-:Y:S01]  /*3fd0*/  PRMT R24, R0, 0x7610, R24 ;  /* 0x0000761000187816 */ /* 0x000fe20000000018 */
[----:B------:R-:W-:Y:S06]  /*3fe0*/  BRA `(.L_x_40170) ;  /* 0x0000000400287947 */ /* 0x000fec0003800000 */
.L_x_40188:
        /* <DEDUP_REMOVED lines=21> */
.L_x_40197:
[----:B------:R-:W-:Y:S05]  /*4140*/  BSYNC B1 ;  /* 0x0000000000017941 */ /* 0x000fea0003800000 */
.L_x_40196:
[----:B------:R-:W-:Y:S01]  /*4150*/  LEA R3, R0, 0x37800000, 0x17 ;  /* 0x3780000000037811 */ /* 0x000fe200078eb8ff */
[----:B------:R-:W-:-:S05]  /*4160*/  IMAD.SHL.U32 R0, R2, 0x200000, RZ ;  /* 0x0020000002007824 */ /* 0x000fca00078e00ff */
[----:B------:R-:W-:-:S07]  /*4170*/  LOP3.LUT R0, R3, R0, R4, 0xfe, !PT ;  /* 0x0000000003007212 */ /* 0x000fce00078efe04 */
.L_x_40195:
[----:B------:R-:W-:Y:S05]  /*4180*/  BSYNC B0 ;  /* 0x0000000000007941 */ /* 0x000fea0003800000 */
.L_x_40194:
[----:B------:R-:W-:-:S04]  /*4190*/  F2FP.F16.F32.PACK_AB R0, RZ, R0 ;  /* 0x00000000ff00723e */ /* 0x000fc800000000ff */
[----:B------:R-:W-:Y:S01]  /*41a0*/  PRMT R24, R0, 0x7610, R24 ;  /* 0x0000761000187816 */ /* 0x000fe20000000018 */
[----:B------:R-:W-:Y:S06]  /*41b0*/  BRA `(.L_x_40170) ;  /* 0x0000000000b47947 */ /* 0x000fec0003800000 */
.L_x_40187:
        /* <DEDUP_REMOVED lines=14> */
.L_x_40201:
[----:B------:R-:W-:Y:S05]  /*42a0*/  BSYNC B0 ;  /* 0x0000000000007941 */ /* 0x000fea0003800000 */
.L_x_40200:
[----:B------:R-:W-:-:S04]  /*42b0*/  F2FP.F16.F32.PACK_AB R0, RZ, R0 ;  /* 0x00000000ff00723e */ /* 0x000fc800000000ff */
[----:B------:R-:W-:Y:S01]  /*42c0*/  PRMT R24, R0, 0x7610, R24 ;  /* 0x0000761000187816 */ /* 0x000fe20000000018 */
[----:B------:R-:W-:Y:S06]  /*42d0*/  BRA `(.L_x_40170) ;  /* 0x00000000006c7947 */ /* 0x000fec0003800000 */
.L_x_40175:
        /* <DEDUP_REMOVED lines=16> */
.L_x_40202:
[----:B------:R-:W-:Y:S01]  /*43e0*/  PRMT R24, RZ, 0x7610, R24 ;  /* 0x00007610ff187816 */ /* 0x000fe20000000018 */
[----:B------:R-:W-:Y:S06]  /*43f0*/  BRA `(.L_x_40170) ;  /* 0x0000000000247947 */ /* 0x000fec0003800000 */
.L_x_40199:
[----:B------:R-:W2:Y:S02]  /*4400*/  LDG.E.64 R2, desc[UR36][R2.64] ;  /* 0x0000002402027981 */ /* 0x000ea4000c1e1b00 */
[----:B--2---:R-:W0:Y:S02]  /*4410*/  I2F.U64 R0, R2 ;  /* 0x0000000200007312 */ /* 0x004e240000301000 */
[----:B0-----:R-:W-:-:S04]  /*4420*/  F2FP.F16.F32.PACK_AB R0, RZ, R0 ;  /* 0x00000000ff00723e */ /* 0x001fc800000000ff */
[----:B------:R-:W-:Y:S01]  /*4430*/  PRMT R24, R0, 0x7610, R24 ;  /* 0x0000761000187816 */ /* 0x000fe20000000018 */
[----:B------:R-:W-:Y:S06]  /*4440*/  BRA `(.L_x_40170) ;  /* 0x0000000000107947 */ /* 0x000fec0003800000 */
.L_x_40198:
[----:B------:R-:W2:Y:S02]  /*4450*/  LDG.E R2, desc[UR36][R2.64] ;  /* 0x0000002402027981 */ /* 0x000ea4000c1e1900 */
[----:B--2---:R-:W-:-:S04]  /*4460*/  I2FP.F32.U32 R0, R2 ;  /* 0x0000000200007245 */ /* 0x004fc80000201000 */
[----:B------:R-:W-:-:S04]  /*4470*/  F2FP.F16.F32.PACK_AB R0, RZ, R0 ;  /* 0x00000000ff00723e */ /* 0x000fc800000000ff */
[----:B------:R-:W-:-:S07]  /*4480*/  PRMT R24, R0, 0x7610, R24 ;  /* 0x0000761000187816 */ /* 0x000fce0000000018 */
.L_x_40170:
[----:B------:R-:W-:Y:S05]  /*4490*/  BSYNC B6 ;  /* 0x0000000000067941 */ /* 0x000fea0003800000 */
.L_x_40169:
[----:B------:R-:W0:Y:S01]  /*44a0*/  S2R R17, SR_TID.X ;  /* 0x0000000000117919 */ /* 0x000e220000002100 */
[----:B------:R-:W4:Y:S01]  /*44b0*/  LDC.U8 R19, c[0x0][0x244] ;  /* 0x00009100ff137b82 */ /* 0x000f220000000000 */
        /* <DEDUP_REMOVED lines=8> */
[----:B------:R-:W0:Y:S04]  /*4540*/  @!P3 LDC.U16 R2, c[0x0][0x218] ;  /* 0x00008600ff02bb82 */ /* 0x000e280000000400 */
[----:B-----5:R-:W-:-:S04]  /*4550*/  @!P1 HADD2.F32 R25, -RZ, R25.H0_H0 ;  /* 0x20000019ff199230 */ /* 0x020fc80000004100 */
[----:B------:R-:W1:Y:S08]  /*4560*/  @!P1 LDC.U16 R3, c[0x0][0x218] ;  /* 0x00008600ff039b82 */ /* 0x000e700000000400 */
[----:B------:R-:W2:Y:S08]  /*4570*/  @!P2 LDC.U16 R5, c[0x0][0x218] ;  /* 0x00008600ff05ab82 */ /* 0x000eb00000000400 */
[----:B------:R-:W3:Y:S01]  /*4580*/  @!P0 LDC.U16 R4, c[0x0][0x218] ;  /* 0x00008600ff048b82 */ /* 0x000ee20000000400 */
[----:B0-----:R-:W-:-:S06]  /*4590*/  @!P3 HADD2.F32 R2, -RZ, R2.H0_H0 ;  /* 0x20000002ff02b230 */ /* 0x001fcc0000004100 */
[----:B------:R-:W0:Y:S01]  /*45a0*/  @!P3 MUFU.LG2 R2, R2 ;  /* 0x000000020002b308 */ /* 0x000e220000000c00 */
[----:B-1----:R-:W-:Y:S02]  /*45b0*/  @!P1 HADD2.F32 R6, -RZ, R3.H0_H0 ;  /* 0x20000003ff069230 */ /* 0x002fe40000004100 */
[----:B------:R-:W-:-:S05]  /*45c0*/  @!P3 HADD2.F32 R3, -RZ, R22.H0_H0 ;  /* 0x20000016ff03b230 */ /* 0x000fca0000004100 */
[----:B------:R-:W1:Y:S01]  /*45d0*/  @!P1 MUFU.LG2 R6, R6 ;  /* 0x0000000600069308 */ /* 0x000e620000000c00 */
[----:B--2---:R-:W-:-:S07]  /*45e0*/  @!P2 HADD2.F32 R7, -RZ, R5.H0_H0 ;  /* 0x20000005ff07a230 */ /* 0x004fce0000004100 */
[----:B------:R-:W2:Y:S01]  /*45f0*/  @!P2 MUFU.LG2 R7, R7 ;  /* 0x000000070007a308 */ /* 0x000ea20000000c00 */
[----:B---3--:R-:W-:Y:S02]  /*4600*/  @!P0 HADD2.F32 R5, -RZ, R4.H0_H0 ;  /* 0x20000004ff058230 */ /* 0x008fe40000004100 */
[----:B0-----:R-:W-:Y:S01]  /*4610*/  @!P3 FMUL.FTZ R3, R3, R2 ;  /* 0x000000020303b220 */ /* 0x001fe20000410000 */
[----:B------:R-:W-:-:S04]  /*4620*/  @!P2 HADD2.F32 R2, -RZ, R24.H0_H0 ;  /* 0x20000018ff02a230 */ /* 0x000fc80000004100 */
[----:B------:R-:W0:Y:S01]  /*4630*/  @!P0 MUFU.LG2 R5, R5 ;  /* 0x0000000500058308 */ /* 0x000e220000000c00 */
[----:B-1----:R-:W-:-:S07]  /*4640*/  @!P1 FMUL.FTZ R25, R6, R25 ;  /* 0x0000001906199220 */ /* 0x002fce0000410000 */
[----:B------:R-:W1:Y:S01]  /*4650*/  @!P3 MUFU.EX2 R3, R3 ;  /* 0x000000030003b308 */ /* 0x000e620000000800 */
[----:B--2---:R-:W-:Y:S01]  /*4660*/  @!P2 FMUL.FTZ R4, R7, R2 ;  /* 0x000000020704a220 */ /* 0x004fe20000410000 */
        /* <DEDUP_REMOVED lines=32> */
.L_x_40208:
[----:B------:R-:W-:Y:S02]  /*4870*/  HADD2.F32 R5, -RZ, R0.H0_H0 ;  /* 0x20000000ff057230 */ /* 0x000fe40000004100 */
[----:B------:R-:W-:-:S04]  /*4880*/  IMAD.MOV.U32 R17, RZ, RZ, R27 ;  /* 0x000000ffff117224 */ /* 0x000fc800078e001b */
[----:B------:R-:W0:Y:S02]  /*4890*/  F2I.S64.TRUNC R4, R5 ;  /* 0x0000000500047311 */ /* 0x000e24000020d900 */
[----:B0-----:R0:W-:Y:S01]  /*48a0*/  STG.E.U8 desc[UR36][R2.64], R4 ;  /* 0x0000000402007986 */ /* 0x0011e2000c101124 */
[----:B------:R-:W-:Y:S05]  /*48b0*/  BRA `(.L_x_40204) ;  /* 0x0000000c00d47947 */ /* 0x000fea0003800000 */
.L_x_40207:
        /* <DEDUP_REMOVED lines=11> */
.L_x_40211:
[----:B------:R-:W-:Y:S02]  /*4970*/  HADD2.F32 R0, -RZ, R0.H0_H0 ;  /* 0x20000000ff007230 */ /* 0x000fe40000004100 */
[----:B------:R-:W-:Y:S02]  /*4980*/  IMAD.MOV.U32 R17, RZ, RZ, R27 ;  /* 0x000000ffff117224 */ /* 0x000fe400078e001b */
[----:B------:R-:W0:Y:S02]  /*4990*/  F2I.FTZ.TRUNC.NTZ R5, R0 ;  /* 0x0000000000057305 */ /* 0x000e24000021f100 */
[----:B0-----:R0:W-:Y:S01]  /*49a0*/  STG.E desc[UR36][R2.64], R5 ;  /* 0x0000000502007986 */ /* 0x0011e2000c101924 */
[----:B------:R-:W-:Y:S05]  /*49b0*/  BRA `(.L_x_40204) ;  /* 0x0000000c00947947 */ /* 0x000fea0003800000 */
.L_x_40210:
[----:B------:R-:W-:Y:S02]  /*49c0*/  HADD2.F32 R0, -RZ, R0.H0_H0 ;  /* 0x20000000ff007230 */ /* 0x000fe40000004100 */
[----:B------:R-:W-:Y:S02]  /*49d0*/  IMAD.MOV.U32 R17, RZ, RZ, R27 ;  /* 0x000000ffff117224 */ /* 0x000fe400078e001b */
[----:B------:R-:W0:Y:S02]  /*49e0*/  F2I.FTZ.TRUNC.NTZ R5, R0 ;  /* 0x0000000000057305 */ /* 0x000e24000021f100 */
[----:B0-----:R0:W-:Y:S01]  /*49f0*/  STG.E.U16 desc[UR36][R2.64], R5 ;  /* 0x0000000502007986 */ /* 0x0011e2000c101524 */
[----:B------:R-:W-:Y:S05]  /*4a00*/  BRA `(.L_x_40204) ;  /* 0x0000000c00807947 */ /* 0x000fea0003800000 */
.L_x_40206:
        /* <DEDUP_REMOVED lines=10> */
.L_x_40213:
[----:B------:R0:W-:Y:S01]  /*4ab0*/  STG.E.U16 desc[UR36][R2.64], R0 ;  /* 0x0000000002007986 */ /* 0x0001e2000c101524 */
[----:B------:R-:W-:Y:S01]  /*4ac0*/  IMAD.MOV.U32 R17, RZ, RZ, R27 ;  /* 0x000000ffff117224 */ /* 0x000fe200078e001b */
[----:B------:R-:W-:Y:S06]  /*4ad0*/  BRA `(.L_x_40204) ;  /* 0x0000000c004c7947 */ /* 0x000fec0003800000 */
.L_x_40212:
        /* <DEDUP_REMOVED lines=11> */
.L_x_40215:
[----:B------:R-:W-:Y:S02]  /*4b90*/  HADD2.F32 R0, -RZ, R0.H0_H0 ;  /* 0x20000000ff007230 */ /* 0x000fe40000004100 */
[----:B------:R-:W-:-:S03]  /*4ba0*/  IMAD.MOV.U32 R17, RZ, RZ, R27 ;  /* 0x000000ffff117224 */ /* 0x000fc600078e001b */
[----:B------:R-:W-:-:S04]  /*4bb0*/  F2FP.F16.F32.PACK_AB R0, RZ, R0 ;  /* 0x00000000ff00723e */ /* 0x000fc800000000ff */
[----:B------:R-:W-:-:S05]  /*4bc0*/  PRMT R0, R0, 0x5410, RZ ;  /* 0x0000541000007816 */ /* 0x000fca00000000ff */
[----:B------:R0:W-:Y:S01]  /*4bd0*/  STG.E desc[UR36][R2.64], R0 ;  /* 0x0000000002007986 */ /* 0x0001e2000c101924 */
[----:B------:R-:W-:Y:S05]  /*4be0*/  BRA `(.L_x_40204) ;  /* 0x0000000c00087947 */ /* 0x000fea0003800000 */
.L_x_40214:
[----:B------:R-:W-:Y:S02]  /*4bf0*/  HADD2.F32 R4, -RZ, R0.H0_H0 ;  /* 0x20000000ff047230 */ /* 0x000fe40000004100 */
[----:B------:R-:W-:-:S03]  /*4c00*/  IMAD.MOV.U32 R17, RZ, RZ, R27 ;  /* 0x000000ffff117224 */ /* 0x000fc600078e001b */
[----:B------:R-:W-:-:S06]  /*4c10*/  FMUL.FTZ R4, R4, 1 ;  /* 0x3f80000004047820 */ /* 0x000fcc0000410000 */
[----:B------:R-:W0:Y:S02]  /*4c20*/  F2F.F64.F32 R4, R4 ;  /* 0x0000000400047310 */ /* 0x000e240000201800 */
[----:B0-----:R0:W-:Y:S01]  /*4c30*/  STG.E.64 desc[UR36][R2.64], R4 ;  /* 0x0000000402007986 */ /* 0x0011e2000c101b24 */
[----:B------:R-:W-:Y:S05]  /*4c40*/  BRA `(.L_x_40204) ;  /* 0x0000000800f07947 */ /* 0x000fea0003800000 */
.L_x_40205:
        /* <DEDUP_REMOVED lines=14> */
.L_x_40218:
[----:B------:R-:W-:Y:S01]  /*4d30*/  HADD2.F32 R0, -RZ, R0.H0_H0 ;  /* 0x20000000ff007230 */ /* 0x000fe20000004100 */
[----:B------:R-:W-:Y:S01]  /*4d40*/  CS2R R6, SRZ ;  /* 0x0000000000067805 */ /* 0x000fe2000001ff00 */
[----:B------:R-:W-:-:S03]  /*4d50*/  IMAD.MOV.U32 R17, RZ, RZ, R27 ;  /* 0x000000ffff117224 */ /* 0x000fc600078e001b */
[----:B------:R-:W-:-:S04]  /*4d60*/  FMUL.FTZ R0, R0, 1 ;  /* 0x3f80000000007820 */ /* 0x000fc80000410000 */
[----:B------:R-:W0:Y:S02]  /*4d70*/  F2F.F64.F32 R4, R0 ;  /* 0x0000000000047310 */ /* 0x000e240000201800 */
[----:B0-----:R0:W-:Y:S01]  /*4d80*/  STG.E.128 desc[UR36][R2.64], R4 ;  /* 0x0000000402007986 */ /* 0x0011e2000c101d24 */
[----:B------:R-:W-:Y:S05]  /*4d90*/  BRA `(.L_x_40204) ;  /* 0x00000008009c7947 */ /* 0x000fea0003800000 */
.L_x_40217:
        /* <DEDUP_REMOVED lines=21> */
.L_x_40222:
[----:B------:R-:W-:Y:S05]  /*4ef0*/  BSYNC B0 ;  /* 0x0000000000007941 */ /* 0x000fea0003800000 */
.L_x_40221:
[----:B------:R-:W-:Y:S01]  /*4f00*/  LOP3.LUT R5, R0, R5, RZ, 0xfc, !PT ;  /* 0x0000000500057212 */ /* 0x000fe200078efcff */
[----:B------:R-:W-:-:S04]  /*4f10*/  IMAD.MOV.U32 R17, RZ, RZ, R27 ;  /* 0x000000ffff117224 */ /* 0x000fc800078e001b */
[----:B------:R0:W-:Y:S01]  /*4f20*/  STG.E.U8 desc[UR36][R2.64], R5 ;  /* 0x0000000502007986 */ /* 0x0001e2000c101124 */
[----:B------:R-:W-:Y:S05]  /*4f30*/  BRA `(.L_x_40204) ;  /* 0x0000000800347947 */ /* 0x000fea0003800000 */
.L_x_40220:
        /* <DEDUP_REMOVED lines=13> */
.L_x_40224:
[----:B------:R-:W-:Y:S01]  /*5010*/  IMAD.MOV.U32 R0, RZ, RZ, 0x7f ;  /* 0x0000007fff007424 */ /* 0x000fe200078e00ff */
[----:B------:R-:W-:-:S04]  /*5020*/  ISETP.GT.U32.AND P0, PT, R4, 0x7f800000, PT ;  /* 0x7f8000000400780c */ /* 0x000fc80003f04070 */
[----:B------:R-:W-:-:S09]  /*5030*/  SEL R0, R0, 0x7c, P0 ;  /* 0x0000007c00007807 */ /* 0x000fd20000000000 */
.L_x_40225:
[----:B------:R-:W-:Y:S05]  /*5040*/  BSYNC B0 ;  /* 0x0000000000007941 */ /* 0x000fea0003800000 */
.L_x_40223:
[----:B------:R-:W-:Y:S01]  /*5050*/  LOP3.LUT R4, R5, 0x80000000, RZ, 0xc0, !PT ;  /* 0x8000000005047812 */ /* 0x000fe200078ec0ff */
[----:B------:R-:W-:-:S03]  /*5060*/  IMAD.MOV.U32 R17, RZ, RZ, R27 ;  /* 0x000000ffff117224 */ /* 0x000fc600078e001b */
[----:B------:R-:W-:-:S04]  /*5070*/  SHF.R.U32.HI R5, RZ, 0x18, R4 ;  /* 0x00000018ff057819 */ /* 0x000fc80000011604 */
[----:B------:R-:W-:-:S05]  /*5080*/  LOP3.LUT R5, R0, R5, RZ, 0xfc, !PT ;  /* 0x0000000500057212 */ /* 0x000fca00078efcff */
[----:B------:R0:W-:Y:S01]  /*5090*/  STG.E.U8 desc[UR36][R2.64], R5 ;  /* 0x0000000502007986 */ /* 0x0001e2000c101124 */
[----:B------:R-:W-:Y:S05]  /*50a0*/  BRA `(.L_x_40204) ;  /* 0x0000000400d87947 */ /* 0x000fea0003800000 */
.L_x_40219:
[----:B------:R-:W-:Y:S02]  /*50b0*/  HADD2.F32 R0, -RZ, R0.H0_H0 ;  /* 0x20000000ff007230 */ /* 0x000fe40000004100 */
[----:B------:R-:W-:-:S03]  /*50c0*/  IMAD.MOV.U32 R17, RZ, RZ, R27 ;  /* 0x000000ffff117224 */ /* 0x000fc600078e001b */
[----:B------:R-:W-:-:S05]  /*50d0*/  F2FP.BF16.F32.PACK_AB R0, RZ, R0 ;  /* 0x00000000ff00723e */ /* 0x000fca00000010ff */
[----:B------:R0:W-:Y:S01]  /*50e0*/  STG.E.U16 desc[UR36][R2.64], R0 ;  /* 0x0000000002007986 */ /* 0x0001e2000c101524 */
[----:B------:R-:W-:Y:S05]  /*50f0*/  BRA `(.L_x_40204) ;  /* 0x0000000400c47947 */ /* 0x000fea0003800000 */
.L_x_40216:
        /* <DEDUP_REMOVED lines=13> */
.L_x_40228:
        /* <DEDUP_REMOVED lines=17> */
.L_x_40231:
[----:B------:R-:W-:-:S04]  /*52e0*/  LOP3.LUT R0, R7, 0x80000000, RZ, 0xc0, !PT ;  /* 0x8000000007007812 */ /* 0x000fc800078ec0ff */
[----:B------:R-:W-:-:S04]  /*52f0*/  SHF.R.U32.HI R5, RZ, 0x18, R0 ;  /* 0x00000018ff057819 */ /* 0x000fc80000011600 */
[----:B------:R-:W-:-:S04]  /*5300*/  LOP3.LUT R4, R4, R5, RZ, 0xfc, !PT ;  /* 0x0000000504047212 */ /* 0x000fc800078efcff */
[----:B------:R-:W-:-:S07]  /*5310*/  PRMT R0, R4, 0x7610, R0 ;  /* 0x0000761004007816 */ /* 0x000fce0000000000 */
.L_x_40230:
[----:B------:R-:W-:Y:S05]  /*5320*/  BSYNC B0 ;  /* 0x0000000000007941 */ /* 0x000fea0003800000 */
.L_x_40229:
[----:B------:R3:W-:Y:S01]  /*5330*/  STG.E.U8 desc[UR36][R2.64], R0 ;  /* 0x0000000002007986 */ /* 0x0007e2000c101124 */
[----:B------:R-:W-:Y:S01]  /*5340*/  IMAD.MOV.U32 R17, RZ, RZ, R27 ;  /* 0x000000ffff117224 */ /* 0x000fe200078e001b */
[----:B------:R-:W-:Y:S06]  /*5350*/  BRA `(.L_x_40204) ;  /* 0x00000004002c7947 */ /* 0x000fec0003800000 */
.L_x_40227:
        /* <DEDUP_REMOVED lines=17> */
.L_x_40234:
[----:B------:R-:W-:-:S04]  /*5470*/  LOP3.LUT R0, R7, 0x80000000, RZ, 0xc0, !PT ;  /* 0x8000000007007812 */ /* 0x000fc800078ec0ff */
[----:B------:R-:W-:-:S04]  /*5480*/  SHF.R.U32.HI R5, RZ, 0x18, R0 ;  /* 0x00000018ff057819 */ /* 0x000fc80000011600 */
[----:B------:R-:W-:-:S04]  /*5490*/  LOP3.LUT R4, R4, R5, RZ, 0xfc, !PT ;  /* 0x0000000504047212 */ /* 0x000fc800078efcff */
[----:B------:R-:W-:-:S07]  /*54a0*/  PRMT R0, R4, 0x7610, R0 ;  /* 0x0000761004007816 */ /* 0x000fce0000000000 */
.L_x_40233:
[----:B------:R-:W-:Y:S05]  /*54b0*/  BSYNC B0 ;  /* 0x0000000000007941 */ /* 0x000fea0003800000 */
.L_x_40232:
[----:B------:R0:W-:Y:S01]  /*54c0*/  STG.E.U8 desc[UR36][R2.64], R0 ;  /* 0x0000000002007986 */ /* 0x0001e2000c101124 */
[----:B------:R-:W-:Y:S01]  /*54d0*/  IMAD.MOV.U32 R17, RZ, RZ, R27 ;  /* 0x000000ffff117224 */ /* 0x000fe200078e001b */
[----:B------:R-:W-:Y:S06]  /*54e0*/  BRA `(.L_x_40204) ;  /* 0x0000000000c87947 */ /* 0x000fec0003800000 */
.L_x_40226:
        /* <DEDUP_REMOVED lines=23> */
.L_x_40209:
        /* <DEDUP_REMOVED lines=16> */
.L_x_40237:
[----:B------:R-:W-:Y:S01]  /*5760*/  IMAD.MOV.U32 R17, RZ, RZ, R27 ;  /* 0x000000ffff117224 */ /* 0x000fe200078e001b */
[----:B------:R-:W-:Y:S06]  /*5770*/  BRA `(.L_x_40204) ;  /* 0x0000000000247947 */ /* 0x000fec0003800000 */
.L_x_40236:
[----:B------:R-:W-:Y:S02]  /*5780*/  HADD2.F32 R4, -RZ, R0.H0_H0 ;  /* 0x20000000ff047230 */ /* 0x000fe40000004100 */
[----:B------:R-:W-:-:S04]  /*5790*/  IMAD.MOV.U32 R17, RZ, RZ, R27 ;  /* 0x000000ffff117224 */ /* 0x000fc800078e001b */
[----:B------:R-:W0:Y:S02]  /*57a0*/  F2I.U64.TRUNC R4, R4 ;  /* 0x0000000400047311 */ /* 0x000e24000020d800 */
[----:B0-----:R2:W-:Y:S01]  /*57b0*/  STG.E.64 desc[UR36][R2.64], R4 ;  /* 0x0000000402007986 */ /* 0x0015e2000c101b24 */
[----:B------:R-:W-:Y:S05]  /*57c0*/  BRA `(.L_x_40204) ;  /* 0x0000000000107947 */ /* 0x000fea0003800000 */
.L_x_40235:
[----:B------:R-:W-:Y:S02]  /*57d0*/  HADD2.F32 R0, -RZ, R0.H0_H0 ;  /* 0x20000000ff007230 */ /* 0x000fe40000004100 */
[----:B------:R-:W-:Y:S02]  /*57e0*/  IMAD.MOV.U32 R17, RZ, RZ, R27 ;  /* 0x000000ffff117224 */ /* 0x000fe400078e001b */
[----:B------:R-:W0:Y:S02]  /*57f0*/  F2I.FTZ.U32.TRUNC.NTZ R5, R0 ;  /* 0x0000000000057305 */ /* 0x000e24000021f000 */
[----:B0-----:R0:W-:Y:S03]  /*5800*/  STG.E desc[UR36][R2.64], R5 ;  /* 0x0000000502007986 */ /* 0x0011e6000c101924 */
.L_x_40204:
[----:B------:R-:W-:Y:S05]  /*5810*/  BSYNC B6 ;  /* 0x0000000000067941 */ /* 0x000fea0003800000 */
.L_x_40203:
        /* <DEDUP_REMOVED lines=25> */
.L_x_40243:
[----:B------:R-:W-:-:S06]  /*59b0*/  HADD2.F32 R5, -RZ, R24.H0_H0 ;  /* 0x20000018ff057230 */ /* 0x000fcc0000004100 */
[----:B------:R-:W0:Y:S02]  /*59c0*/  F2I.S64.TRUNC R4, R5 ;  /* 0x0000000500047311 */ /* 0x000e24000020d900 */
[----:B0-----:R0:W-:Y:S01]  /*59d0*/  STG.E.U8 desc[UR36][R2.64], R4 ;  /* 0x0000000402007986 */ /* 0x0011e2000c101124 */
[----:B------:R-:W-:Y:S05]  /*59e0*/  BRA `(.L_x_40245) ;  /* 0x0000000c00847947 */ /* 0x000fea0003800000 */
.L_x_40242:
        /* <DEDUP_REMOVED lines=10> */
.L_x_40247:
[----:B------:R-:W-:-:S04]  /*5a90*/  HADD2.F32 R24, -RZ, R24.H0_H0 ;  /* 0x20000018ff187230 */ /* 0x000fc80000004100 */
[----:B------:R-:W0:Y:S02]  /*5aa0*/  F2I.FTZ.TRUNC.NTZ R5, R24 ;  /* 0x0000001800057305 */ /* 0x000e24000021f100 */
[----:B0-----:R0:W-:Y:S01]  /*5ab0*/  STG.E desc[UR36][R2.64], R5 ;  /* 0x0000000502007986 */ /* 0x0011e2000c101924 */
[----:B------:R-:W-:Y:S05]  /*5ac0*/  BRA `(.L_x_40245) ;  /* 0x0000000c004c7947 */ /* 0x000fea0003800000 */
.L_x_40246:
[----:B------:R-:W-:-:S04]  /*5ad0*/  HADD2.F32 R24, -RZ, R24.H0_H0 ;  /* 0x20000018ff187230 */ /* 0x000fc80000004100 */
[----:B------:R-:W0:Y:S02]  /*5ae0*/  F2I.FTZ.TRUNC.NTZ R5, R24 ;  /* 0x0000001800057305 */ /* 0x000e24000021f100 */
[----:B0-----:R0:W-:Y:S01]  /*5af0*/  STG.E.U16 desc[UR36][R2.64], R5 ;  /* 0x0000000502007986 */ /* 0x0011e2000c101524 */
[----:B------:R-:W-:Y:S05]  /*5b00*/  BRA `(.L_x_40245) ;  /* 0x0000000c003c7947 */ /* 0x000fea0003800000 */
.L_x_40241:
        /* <DEDUP_REMOVED lines=9> */
.L_x_40249:
[----:B------:R0:W-:Y:S01]  /*5ba0*/  STG.E.U16 desc[UR36][R2.64], R24 ;  /* 0x0000001802007986 */ /* 0x0001e2000c101524 */
[----:B------:R-:W-:Y:S05]  /*5bb0*/  BRA `(.L_x_40245) ;  /* 0x0000000c00107947 */ /* 0x000fea0003800000 */
.L_x_40248:
        /* <DEDUP_REMOVED lines=10> */
.L_x_40251:
[----:B------:R-:W-:-:S05]  /*5c60*/  HADD2.F32 R0, -RZ, R24.H0_H0 ;  /* 0x20000018ff007230 */ /* 0x000fca0000004100 */
[----:B------:R-:W-:-:S04]  /*5c70*/  F2FP.F16.F32.PACK_AB R0, RZ, R0 ;  /* 0x00000000ff00723e */ /* 0x000fc800000000ff */
[----:B------:R-:W-:-:S05]  /*5c80*/  PRMT R0, R0, 0x5410, RZ ;  /* 0x0000541000007816 */ /* 0x000fca00000000ff */
[----:B------:R0:W-:Y:S01]  /*5c90*/  STG.E desc[UR36][R2.64], R0 ;  /* 0x0000000002007986 */ /* 0x0001e2000c101924 */
[----:B------:R-:W-:Y:S05]  /*5ca0*/  BRA `(.L_x_40245) ;  /* 0x0000000800d47947 */ /* 0x000fea0003800000 */
.L_x_40250:
[----:B------:R-:W-:-:S05]  /*5cb0*/  HADD2.F32 R4, -RZ, R24.H0_H0 ;  /* 0x20000018ff047230 */ /* 0x000fca0000004100 */
[----:B------:R-:W-:-:S06]  /*5cc0*/  FMUL.FTZ R4, R4, 1 ;  /* 0x3f80000004047820 */ /* 0x000fcc0000410000 */
[----:B------:R-:W0:Y:S02]  /*5cd0*/  F2F.F64.F32 R4, R4 ;  /* 0x0000000400047310 */ /* 0x000e240000201800 */
[----:B0-----:R0:W-:Y:S01]  /*5ce0*/  STG.E.64 desc[UR36][R2.64], R4 ;  /* 0x0000000402007986 */ /* 0x0011e2000c101b24 */
[----:B------:R-:W-:Y:S05]  /*5cf0*/  BRA `(.L_x_40245) ;  /* 0x0000000800c07947 */ /* 0x000fea0003800000 */
.L_x_40240:
        /* <DEDUP_REMOVED lines=13> */
.L_x_40254:
[----:B------:R-:W-:Y:S01]  /*5dd0*/  HADD2.F32 R24, -RZ, R24.H0_H0 ;  /* 0x20000018ff187230 */ /* 0x000fe20000004100 */
[----:B------:R-:W-:-:S04]  /*5de0*/  CS2R R6, SRZ ;  /* 0x0000000000067805 */ /* 0x000fc8000001ff00 */
[----:B------:R-:W-:-:S06]  /*5df0*/  FMUL.FTZ R4, R24, 1 ;  /* 0x3f80000018047820 */ /* 0x000fcc0000410000 */
[----:B------:R-:W0:Y:S02]  /*5e00*/  F2F.F64.F32 R4, R4 ;  /* 0x0000000400047310 */ /* 0x000e240000201800 */
[----:B0-----:R0:W-:Y:S01]  /*5e10*/  STG.E.128 desc[UR36][R2.64], R4 ;  /* 0x0000000402007986 */ /* 0x0011e2000c101d24 */
[----:B------:R-:W-:Y:S05]  /*5e20*/  BRA `(.L_x_40245) ;  /* 0x0000000800747947 */ /* 0x000fea0003800000 */
.L_x_40253:
        /* <DEDUP_REMOVED lines=21> */
.L_x_40258:
[----:B------:R-:W-:Y:S05]  /*5f80*/  BSYNC B0 ;  /* 0x0000000000007941 */ /* 0x000fea0003800000 */
.L_x_40257:
[----:B------:R-:W-:-:S05]  /*5f90*/  LOP3.LUT R5, R0, R5, RZ, 0xfc, !PT ;  /* 0x0000000500057212 */ /* 0x000fca00078efcff */
[----:B------:R0:W-:Y:S01]  /*5fa0*/  STG.E.U8 desc[UR36][R2.64], R5 ;  /* 0x0000000502007986 */ /* 0x0001e2000c101124 */
[----:B------:R-:W-:Y:S05]  /*5fb0*/  BRA `(.L_x_40245) ;  /* 0x0000000800107947 */ /* 0x000fea0003800000 */
.L_x_40256:
        /* <DEDUP_REMOVED lines=13> */
.L_x_40260:
[----:B------:R-:W-:Y:S01]  /*6090*/  IMAD.MOV.U32 R0, RZ, RZ, 0x7f ;  /* 0x0000007fff007424 */ /* 0x000fe200078e00ff */
[----:B------:R-:W-:-:S04]  /*60a0*/  ISETP.GT.U32.AND P0, PT, R4, 0x7f800000, PT ;  /* 0x7f8000000400780c */ /* 0x000fc80003f04070 */
[----:B------:R-:W-:-:S09]  /*60b0*/  SEL R0, R0, 0x7c, P0 ;  /* 0x0000007c00007807 */ /* 0x000fd20000000000 */
.L_x_40261:
[----:B------:R-:W-:Y:S05]  /*60c0*/  BSYNC B0 ;  /* 0x0000000000007941 */ /* 0x000fea0003800000 */
.L_x_40259:
[----:B------:R-:W-:-:S04]  /*60d0*/  LOP3.LUT R4, R5, 0x80000000, RZ, 0xc0, !PT ;  /* 0x8000000005047812 */ /* 0x000fc800078ec0ff */
[----:B------:R-:W-:-:S04]  /*60e0*/  SHF.R.U32.HI R5, RZ, 0x18, R4 ;  /* 0x00000018ff057819 */ /* 0x000fc80000011604 */
[----:B------:R-:W-:-:S05]  /*60f0*/  LOP3.LUT R5, R0, R5, RZ, 0xfc, !PT ;  /* 0x0000000500057212 */ /* 0x000fca00078efcff */
[----:B------:R0:W-:Y:S01]  /*6100*/  STG.E.U8 desc[UR36][R2.64], R5 ;  /* 0x0000000502007986 */ /* 0x0001e2000c101124 */
[----:B------:R-:W-:Y:S05]  /*6110*/  BRA `(.L_x_40245) ;  /* 0x0000000400b87947 */ /* 0x000fea0003800000 */
.L_x_40255:
[----:B------:R-:W-:-:S05]  /*6120*/  HADD2.F32 R0, -RZ, R24.H0_H0 ;  /* 0x20000018ff007230 */ /* 0x000fca0000004100 */
[----:B------:R-:W-:-:S05]  /*6130*/  F2FP.BF16.F32.PACK_AB R0, RZ, R0 ;  /* 0x00000000ff00723e */ /* 0x000fca00000010ff */
[----:B------:R0:W-:Y:S01]  /*6140*/  STG.E.U16 desc[UR36][R2.64], R0 ;  /* 0x0000000002007986 */ /* 0x0001e2000c101524 */
[----:B------:R-:W-:Y:S05]  /*6150*/  BRA `(.L_x_40245) ;  /* 0x0000000400a87947 */ /* 0x000fea0003800000 */
.L_x_40252:
        /* <DEDUP_REMOVED lines=12> */
.L_x_40264:
        /* <DEDUP_REMOVED lines=17> */
.L_x_40267:
[----:B------:R-:W-:-:S04]  /*6330*/  LOP3.LUT R0, R7, 0x80000000, RZ, 0xc0, !PT ;  /* 0x8000000007007812 */ /* 0x000fc800078ec0ff */
[----:B------:R-:W-:-:S04]  /*6340*/  SHF.R.U32.HI R5, RZ, 0x18, R0 ;  /* 0x00000018ff057819 */ /* 0x000fc80000011600 */
[----:B------:R-:W-:-:S04]  /*6350*/  LOP3.LUT R4, R4, R5, RZ, 0xfc, !PT ;  /* 0x0000000504047212 */ /* 0x000fc800078efcff */
[----:B------:R-:W-:-:S07]  /*6360*/  PRMT R0, R4, 0x7610, R0 ;  /* 0x0000761004007816 */ /* 0x000fce0000000000 */
.L_x_40266:
[----:B------:R-:W-:Y:S05]  /*6370*/  BSYNC B0 ;  /* 0x0000000000007941 */ /* 0x000fea0003800000 */
.L_x_40265:
[----:B------:R3:W-:Y:S01]  /*6380*/  STG.E.U8 desc[UR36][R2.64], R0 ;  /* 0x0000000002007986 */ /* 0x0007e2000c101124 */
[----:B------:R-:W-:Y:S05]  /*6390*/  BRA `(.L_x_40245) ;  /* 0x0000000400187947 */ /* 0x000fea0003800000 */
.L_x_40263:
        /* <DEDUP_REMOVED lines=17> */
.L_x_40270:
[----:B------:R-:W-:-:S04]  /*64b0*/  LOP3.LUT R0, R7, 0x80000000, RZ, 0xc0, !PT ;  /* 0x8000000007007812 */ /* 0x000fc800078ec0ff */
[----:B------:R-:W-:-:S04]  /*64c0*/  SHF.R.U32.HI R5, RZ, 0x18, R0 ;  /* 0x00000018ff057819 */ /* 0x000fc80000011600 */
[----:B------:R-:W-:-:S04]  /*64d0*/  LOP3.LUT R4, R4, R5, RZ, 0xfc, !PT ;  /* 0x0000000504047212 */ /* 0x000fc800078efcff */
[----:B------:R-:W-:-:S07]  /*64e0*/  PRMT R0, R4, 0x7610, R0 ;  /* 0x0000761004007816 */ /* 0x000fce0000000000 */
.L_x_40269:
[----:B------:R-:W-:Y:S05]  /*64f0*/  BSYNC B0 ;  /* 0x0000000000007941 */ /* 0x000fea0003800000 */
.L_x_40268:
[----:B------:R0:W-:Y:S01]  /*6500*/  STG.E.U8 desc[UR36][R2.64], R0 ;  /* 0x0000000002007986 */ /* 0x0001e2000c101124 */
[----:B------:R-:W-:Y:S05]  /*6510*/  BRA `(.L_x_40245) ;  /* 0x0000000000b87947 */ /* 0x000fea0003800000 */
.L_x_40262:
        /* <DEDUP_REMOVED lines=22> */
.L_x_40244:
        /* <DEDUP_REMOVED lines=16> */
.L_x_40273:
[----:B------:R-:W-:Y:S05]  /*6780*/  BRA `(.L_x_40245) ;  /* 0x00000000001c7947 */ /* 0x000fea0003800000 */
.L_x_40272:
[----:B------:R-:W-:-:S06]  /*6790*/  HADD2.F32 R4, -RZ, R24.H0_H0 ;  /* 0x20000018ff047230 */ /* 0x000fcc0000004100 */
[----:B------:R-:W0:Y:S02]  /*67a0*/  F2I.U64.TRUNC R4, R4 ;  /* 0x0000000400047311 */ /* 0x000e24000020d800 */
[----:B0-----:R2:W-:Y:S01]  /*67b0*/  STG.E.64 desc[UR36][R2.64], R4 ;  /* 0x0000000402007986 */ /* 0x0015e2000c101b24 */
[----:B------:R-:W-:Y:S05]  /*67c0*/  BRA `(.L_x_40245) ;  /* 0x00000000000c7947 */ /* 0x000fea0003800000 */
.L_x_40271:
[----:B------:R-:W-:-:S04]  /*67d0*/  HADD2.F32 R24, -RZ, R24.H0_H0 ;  /* 0x20000018ff187230 */ /* 0x000fc80000004100 */
[----:B------:R-:W0:Y:S02]  /*67e0*/  F2I.FTZ.U32.TRUNC.NTZ R5, R24 ;  /* 0x0000001800057305 */ /* 0x000e24000021f000 */
[----:B0-----:R0:W-:Y:S02]  /*67f0*/  STG.E desc[UR36][R2.64], R5 ;  /* 0x0000000502007986 */ /* 0x0011e4000c101924 */
.L_x_40245:
        /* <DEDUP_REMOVED lines=25> */
.L_x_40277:
[----:B------:R-:W-:-:S06]  /*6990*/  HADD2.F32 R5, -RZ, R23.H0_H0 ;  /* 0x20000017ff057230 */ /* 0x000fcc0000004100 */
[----:B------:R-:W0:Y:S02]  /*69a0*/  F2I.S64.TRUNC R4, R5 ;  /* 0x0000000500047311 */ /* 0x000e24000020d900 */
[----:B0-----:R3:W-:Y:S01]  /*69b0*/  STG.E.U8 desc[UR36][R2.64], R4 ;  /* 0x0000000402007986 */ /* 0x0017e2000c101124 */
[----:B------:R-:W-:Y:S05]  /*69c0*/  BRA `(.L_x_40279) ;  /* 0x0000000c00847947 */ /* 0x000fea0003800000 */
.L_x_40276:
        /* <DEDUP_REMOVED lines=10> */
.L_x_40281:
[----:B------:R-:W-:-:S06]  /*6a70*/  HADD2.F32 R23, -RZ, R23.H0_H0 ;  /* 0x20000017ff177230 */ /* 0x000fcc0000004100 */
[----:B------:R-:W0:Y:S02]  /*6a80*/  F2I.FTZ.TRUNC.NTZ R23, R23 ;  /* 0x0000001700177305 */ /* 0x000e24000021f100 */
[----:B0-----:R2:W-:Y:S01]  /*6a90*/  STG.E desc[UR36][R2.64], R23 ;  /* 0x0000001702007986 */ /* 0x0015e2000c101924 */
[----:B------:R-:W-:Y:S05]  /*6aa0*/  BRA `(.L_x_40279) ;  /* 0x0000000c004c7947 */ /* 0x000fea0003800000 */
.L_x_40280:
[----:B------:R-:W-:-:S06]  /*6ab0*/  HADD2.F32 R23, -RZ, R23.H0_H0 ;  /* 0x20000017ff177230 */ /* 0x000fcc0000004100 */
[----:B------:R-:W0:Y:S02]  /*6ac0*/  F2I.FTZ.TRUNC.NTZ R23, R23 ;  /* 0x0000001700177305 */ /* 0x000e24000021f100 */
[----:B0-----:R0:W-:Y:S01]  /*6ad0*/  STG.E.U16 desc[UR36][R2.64], R23 ;  /* 0x0000001702007986 */ /* 0x0011e2000c101524 */
[----:B------:R-:W-:Y:S05]  /*6ae0*/  BRA `(.L_x_40279) ;  /* 0x0000000c003c7947 */ /* 0x000fea0003800000 */
.L_x_40275:
        /* <DEDUP_REMOVED lines=9> */
.L_x_40283:
[----:B------:R0:W-:Y:S01]  /*6b80*/  STG.E.U16 desc[UR36][R2.64], R23 ;  /* 0x0000001702007986 */ /* 0x0001e2000c101524 */
[----:B------:R-:W-:Y:S05]  /*6b90*/  BRA `(.L_x_40279) ;  /* 0x0000000c00107947 */ /* 0x000fea0003800000 */
.L_x_40282:
        /* <DEDUP_REMOVED lines=10> */
.L_x_40285:
[----:B------:R-:W-:-:S05]  /*6c40*/  HADD2.F32 R0, -RZ, R23.H0_H0 ;  /* 0x20000017ff007230 */ /* 0x000fca0000004100 */
[----:B------:R-:W-:-:S04]  /*6c50*/  F2FP.F16.F32.PACK_AB R0, RZ, R0 ;  /* 0x00000000ff00723e */ /* 0x000fc800000000ff */
[----:B------:R-:W-:-:S05]  /*6c60*/  PRMT R0, R0, 0x5410, RZ ;  /* 0x0000541000007816 */ /* 0x000fca00000000ff */
[----:B------:R0:W-:Y:S01]  /*6c70*/  STG.E desc[UR36][R2.64], R0 ;  /* 0x0000000002007986 */ /* 0x0001e2000c101924 */
[----:B------:R-:W-:Y:S05]  /*6c80*/  BRA `(.L_x_40279) ;  /* 0x0000000800d47947 */ /* 0x000fea0003800000 */
.L_x_40284:
[----:B------:R-:W-:-:S05]  /*6c90*/  HADD2.F32 R4, -RZ, R23.H0_H0 ;  /* 0x20000017ff047230 */ /* 0x000fca0000004100 */
[----:B------:R-:W-:-:S06]  /*6ca0*/  FMUL.FTZ R4, R4, 1 ;  /* 0x3f80000004047820 */ /* 0x000fcc0000410000 */
[----:B------:R-:W0:Y:S02]  /*6cb0*/  F2F.F64.F32 R4, R4 ;  /* 0x0000000400047310 */ /* 0x000e240000201800 */
[----:B0-----:R0:W-:Y:S01]  /*6cc0*/  STG.E.64 desc[UR36][R2.64], R4 ;  /* 0x0000000402007986 */ /* 0x0011e2000c101b24 */
[----:B------:R-:W-:Y:S05]  /*6cd0*/  BRA `(.L_x_40279) ;  /* 0x0000000800c07947 */ /* 0x000fea0003800000 */
.L_x_40274:
        /* <DEDUP_REMOVED lines=13> */
.L_x_40288:
[----:B------:R-:W-:Y:S01]  /*6db0*/  HADD2.F32 R23, -RZ, R23.H0_H0 ;  /* 0x20000017ff177230 */ /* 0x000fe20000004100 */
[----:B------:R-:W-:-:S04]  /*6dc0*/  CS2R R6, SRZ ;  /* 0x0000000000067805 */ /* 0x000fc8000001ff00 */
[----:B------:R-:W-:-:S06]  /*6dd0*/  FMUL.FTZ R4, R23, 1 ;  /* 0x3f80000017047820 */ /* 0x000fcc0000410000 */
[----:B------:R-:W0:Y:S02]  /*6de0*/  F2F.F64.F32 R4, R4 ;  /* 0x0000000400047310 */ /* 0x000e240000201800 */
[----:B0-----:R0:W-:Y:S01]  /*6df0*/  STG.E.128 desc[UR36][R2.64], R4 ;  /* 0x0000000402007986 */ /* 0x0011e2000c101d24 */
[----:B------:R-:W-:Y:S05]  /*6e00*/  BRA `(.L_x_40279) ;  /* 0x0000000800747947 */ /* 0x000fea0003800000 */
.L_x_40287:
        /* <DEDUP_REMOVED lines=21> */
.L_x_40292:
[----:B------:R-:W-:Y:S05]  /*6f60*/  BSYNC B0 ;  /* 0x0000000000007941 */ /* 0x000fea0003800000 */
.L_x_40291:
[----:B------:R-:W-:-:S05]  /*6f70*/  LOP3.LUT R5, R0, R5, RZ, 0xfc, !PT ;  /* 0x0000000500057212 */ /* 0x000fca00078efcff */
[----:B------:R0:W-:Y:S01]  /*6f80*/  STG.E.U8 desc[UR36][R2.64], R5 ;  /* 0x0000000502007986 */ /* 0x0001e2000c101124 */
[----:B------:R-:W-:Y:S05]  /*6f90*/  BRA `(.L_x_40279) ;  /* 0x0000000800107947 */ /* 0x000fea0003800000 */
.L_x_40290:
        /* <DEDUP_REMOVED lines=13> */
.L_x_40294:
[----:B------:R-:W-:Y:S01]  /*7070*/  IMAD.MOV.U32 R0, RZ, RZ, 0x7f ;  /* 0x0000007fff007424 */ /* 0x000fe200078e00ff */
[----:B------:R-:W-:-:S04]  /*7080*/  ISETP.GT.U32.AND P0, PT, R4, 0x7f800000, PT ;  /* 0x7f8000000400780c */ /* 0x000fc80003f04070 */
[----:B------:R-:W-:-:S09]  /*7090*/  SEL R0, R0, 0x7c, P0 ;  /* 0x0000007c00007807 */ /* 0x000fd20000000000 */
.L_x_40295:
[----:B------:R-:W-:Y:S05]  /*70a0*/  BSYNC B0 ;  /* 0x0000000000007941 */ /* 0x000fea0003800000 */
.L_x_40293:
[----:B------:R-:W-:-:S04]  /*70b0*/  LOP3.LUT R4, R23, 0x80000000, RZ, 0xc0, !PT ;  /* 0x8000000017047812 */ /* 0x000fc800078ec0ff */
[----:B------:R-:W-:-:S04]  /*70c0*/  SHF.R.U32.HI R5, RZ, 0x18, R4 ;  /* 0x00000018ff057819 */ /* 0x000fc80000011604 */
[----:B------:R-:W-:-:S05]  /*70d0*/  LOP3.LUT R5, R0, R5, RZ, 0xfc, !PT ;  /* 0x0000000500057212 */ /* 0x000fca00078efcff */
[----:B------:R0:W-:Y:S01]  /*70e0*/  STG.E.U8 desc[UR36][R2.64], R5 ;  /* 0x0000000502007986 */ /* 0x0001e2000c101124 */
[----:B------:R-:W-:Y:S05]  /*70f0*/  BRA `(.L_x_40279) ;  /* 0x0000000400b87947 */ /* 0x000fea0003800000 */
.L_x_40289:
[----:B------:R-:W-:-:S05]  /*7100*/  HADD2.F32 R0, -RZ, R23.H0_H0 ;  /* 0x20000017ff007230 */ /* 0x000fca0000004100 */
[----:B------:R-:W-:-:S05]  /*7110*/  F2FP.BF16.F32.PACK_AB R0, RZ, R0 ;  /* 0x00000000ff00723e */ /* 0x000fca00000010ff */
[----:B------:R0:W-:Y:S01]  /*7120*/  STG.E.U16 desc[UR36][R2.64], R0 ;  /* 0x0000000002007986 */ /* 0x0001e2000c101524 */
[----:B------:R-:W-:Y:S05]  /*7130*/  BRA `(.L_x_40279) ;  /* 0x0000000400a87947 */ /* 0x000fea0003800000 */
.L_x_40286:
        /* <DEDUP_REMOVED lines=12> */
.L_x_40298:
        /* <DEDUP_REMOVED lines=17> */
.L_x_40301:
[----:B------:R-:W-:-:S04]  /*7310*/  LOP3.LUT R0, R23, 0x80000000, RZ, 0xc0, !PT ;  /* 0x8000000017007812 */ /* 0x000fc800078ec0ff */
[----:B------:R-:W-:-:S04]  /*7320*/  SHF.R.U32.HI R5, RZ, 0x18, R0 ;  /* 0x00000018ff057819 */ /* 0x000fc80000011600 */
[----:B------:R-:W-:-:S04]  /*7330*/  LOP3.LUT R4, R4, R5, RZ, 0xfc, !PT ;  /* 0x0000000504047212 */ /* 0x000fc800078efcff */
[----:B------:R-:W-:-:S07]  /*7340*/  PRMT R0, R4, 0x7610, R0 ;  /* 0x0000761004007816 */ /* 0x000fce0000000000 */
.L_x_40300:
[----:B------:R-:W-:Y:S05]  /*7350*/  BSYNC B0 ;  /* 0x0000000000007941 */ /* 0x000fea0003800000 */
.L_x_40299:
[----:B------:R0:W-:Y:S01]  /*7360*/  STG.E.U8 desc[UR36][R2.64], R0 ;  /* 0x0000000002007986 */ /* 0x0001e2000c101124 */
[----:B------:R-:W-:Y:S05]  /*7370*/  BRA `(.L_x_40279) ;  /* 0x0000000400187947 */ /* 0x000fea0003800000 */
.L_x_40297:
        /* <DEDUP_REMOVED lines=17> */
.L_x_40304:
[----:B------:R-:W-:-:S04]  /*7490*/  LOP3.LUT R0, R23, 0x80000000, RZ, 0xc0, !PT ;  /* 0x8000000017007812 */ /* 0x000fc800078ec0ff */
[----:B------:R-:W-:-:S04]  /*74a0*/  SHF.R.U32.HI R5, RZ, 0x18, R0 ;  /* 0x00000018ff057819 */ /* 0x000fc80000011600 */
[----:B------:R-:W-:-:S04]  /*74b0*/  LOP3.LUT R4, R4, R5, RZ, 0xfc, !PT ;  /* 0x0000000504047212 */ /* 0x000fc800078efcff */
[----:B------:R-:W-:-:S07]  /*74c0*/  PRMT R0, R4, 0x7610, R0 ;  /* 0x0000761004007816 */ /* 0x000fce0000000000 */
.L_x_40303:
[----:B------:R-:W-:Y:S05]  /*74d0*/  BSYNC B0 ;  /* 0x0000000000007941 */ /* 0x000fea0003800000 */
.L_x_40302:
[----:B------:R0:W-:Y:S01]  /*74e0*/  STG.E.U8 desc[UR36][R2.64], R0 ;  /* 0x0000000002007986 */ /* 0x0001e2000c101124 */
[----:B------:R-:W-:Y:S05]  /*74f0*/  BRA `(.L_x_40279) ;  /* 0x0000000000b87947 */ /* 0x000fea0003800000 */
.L_x_40296:
        /* <DEDUP_REMOVED lines=22> */
.L_x_40278:
        /* <DEDUP_REMOVED lines=16> */
.L_x_40307:
[----:B------:R-:W-:Y:S05]  /*7760*/  BRA `(.L_x_40279) ;  /* 0x00000000001c7947 */ /* 0x000fea0003800000 */
.L_x_40306:
[----:B------:R-:W-:-:S06]  /*7770*/  HADD2.F32 R4, -RZ, R23.H0_H0 ;  /* 0x20000017ff047230 */ /* 0x000fcc0000004100 */
[----:B------:R-:W0:Y:S02]  /*7780*/  F2I.U64.TRUNC R4, R4 ;  /* 0x0000000400047311 */ /* 0x000e24000020d800 */
[----:B0-----:R0:W-:Y:S01]  /*7790*/  STG.E.64 desc[UR36][R2.64], R4 ;  /* 0x0000000402007986 */ /* 0x0011e2000c101b24 */
[----:B------:R-:W-:Y:S05]  /*77a0*/  BRA `(.L_x_40279) ;  /* 0x00000000000c7947 */ /* 0x000fea0003800000 */
.L_x_40305:
[----:B------:R-:W-:-:S06]  /*77b0*/  HADD2.F32 R23, -RZ, R23.H0_H0 ;  /* 0x20000017ff177230 */ /* 0x000fcc0000004100 */
[----:B------:R-:W0:Y:S02]  /*77c0*/  F2I.FTZ.U32.TRUNC.NTZ R23, R23 ;  /* 0x0000001700177305 */ /* 0x000e24000021f000 */
[----:B0-----:R0:W-:Y:S02]  /*77d0*/  STG.E desc[UR36][R2.64], R23 ;  /* 0x0000001702007986 */ /* 0x0011e4000c101924 */
.L_x_40279:
[----:B------:R-:W-:-:S07]  /*77e0*/  VIADD R17, R17, 0x80 ;  /* 0x0000008011117836 */ /* 0x000fce0000000000 */
.L_x_40239:
[----:B------:R-:W-:Y:S05]  /*77f0*/  BSYNC B6 ;  /* 0x0000000000067941 */ /* 0x000fea0003800000 */
.L_x_40238:
        /* <DEDUP_REMOVED lines=23> */
.L_x_40311:
[----:B------:R-:W-:-:S06]  /*7970*/  HADD2.F32 R5, -RZ, R22.H0_H0 ;  /* 0x20000016ff057230 */ /* 0x000fcc0000004100 */
[----:B------:R-:W0:Y:S02]  /*7980*/  F2I.S64.TRUNC R4, R5 ;  /* 0x0000000500047311 */ /* 0x000e24000020d900 */
[----:B0-----:R-:W-:Y:S01]  /*7990*/  STG.E.U8 desc[UR36][R2.64], R4 ;  /* 0x0000000402007986 */ /* 0x001fe2000c101124 */
[----:B------:R-:W-:Y:S05]  /*79a0*/  EXIT ;  /* 0x000000000000794d */ /* 0x000fea0003800000 */
.L_x_40310:
        /* <DEDUP_REMOVED lines=10> */
.L_x_40314:
[----:B------:R-:W-:-:S04]  /*7a50*/  HADD2.F32 R22, -RZ, R22.H0_H0 ;  /* 0x20000016ff167230 */ /* 0x000fc80000004100 */
[----:B------:R-:W0:Y:S02]  /*7a60*/  F2I.FTZ.TRUNC.NTZ R5, R22 ;  /* 0x0000001600057305 */ /* 0x000e24000021f100 */
[----:B0-----:R-:W-:Y:S01]  /*7a70*/  STG.E desc[UR36][R2.64], R5 ;  /* 0x0000000502007986 */ /* 0x001fe2000c101924 */
[----:B------:R-:W-:Y:S05]  /*7a80*/  EXIT ;  /* 0x000000000000794d */ /* 0x000fea0003800000 */
.L_x_40313:
[----:B------:R-:W-:-:S04]  /*7a90*/  HADD2.F32 R22, -RZ, R22.H0_H0 ;  /* 0x20000016ff167230 */ /* 0x000fc80000004100 */
[----:B------:R-:W0:Y:S02]  /*7aa0*/  F2I.FTZ.TRUNC.NTZ R5, R22 ;  /* 0x0000001600057305 */ /* 0x000e24000021f100 */
[----:B0-----:R-:W-:Y:S01]  /*7ab0*/  STG.E.U16 desc[UR36][R2.64], R5 ;  /* 0x0000000502007986 */ /* 0x001fe2000c101524 */
[----:B------:R-:W-:Y:S05]  /*7ac0*/  EXIT ;  /* 0x000000000000794d */ /* 0x000fea0003800000 */
.L_x_40309:
        /* <DEDUP_REMOVED lines=9> */
.L_x_40316:
[----:B------:R-:W-:Y:S01]  /*7b60*/  STG.E.U16 desc[UR36][R2.64], R22 ;  /* 0x0000001602007986 */ /* 0x000fe2000c101524 */
[----:B------:R-:W-:Y:S05]  /*7b70*/  EXIT ;  /* 0x000000000000794d */ /* 0x000fea0003800000 */
.L_x_40315:
        /* <DEDUP_REMOVED lines=10> */
.L_x_40318:
[----:B------:R-:W-:-:S05]  /*7c20*/  HADD2.F32 R0, -RZ, R22.H0_H0 ;  /* 0x20000016ff007230 */ /* 0x000fca0000004100 */
[----:B------:R-:W-:-:S04]  /*7c30*/  F2FP.F16.F32.PACK_AB R0, RZ, R0 ;  /* 0x00000000ff00723e */ /* 0x000fc800000000ff */
[----:B------:R-:W-:-:S05]  /*7c40*/  PRMT R0, R0, 0x5410, RZ ;  /* 0x0000541000007816 */ /* 0x000fca00000000ff */
[----:B------:R-:W-:Y:S01]  /*7c50*/  STG.E desc[UR36][R2.64], R0 ;  /* 0x0000000002007986 */ /* 0x000fe2000c101924 */
[----:B------:R-:W-:Y:S05]  /*7c60*/  EXIT ;  /* 0x000000000000794d */ /* 0x000fea0003800000 */
.L_x_40317:
[----:B------:R-:W-:-:S05]  /*7c70*/  HADD2.F32 R4, -RZ, R22.H0_H0 ;  /* 0x20000016ff047230 */ /* 0x000fca0000004100 */
[----:B------:R-:W-:-:S06]  /*7c80*/  FMUL.FTZ R4, R4, 1 ;  /* 0x3f80000004047820 */ /* 0x000fcc0000410000 */
[----:B------:R-:W0:Y:S02]  /*7c90*/  F2F.F64.F32 R4, R4 ;  /* 0x0000000400047310 */ /* 0x000e240000201800 */
[----:B0-----:R-:W-:Y:S01]  /*7ca0*/  STG.E.64 desc[UR36][R2.64], R4 ;  /* 0x0000000402007986 */ /* 0x001fe2000c101b24 */
[----:B------:R-:W-:Y:S05]  /*7cb0*/  EXIT ;  /* 0x000000000000794d */ /* 0x000fea0003800000 */
.L_x_40308:
        /* <DEDUP_REMOVED lines=13> */
.L_x_40321:
[----:B------:R-:W-:Y:S01]  /*7d90*/  HADD2.F32 R22, -RZ, R22.H0_H0 ;  /* 0x20000016ff167230 */ /* 0x000fe20000004100 */
[----:B------:R-:W-:-:S04]  /*7da0*/  CS2R R6, SRZ ;  /* 0x0000000000067805 */ /* 0x000fc8000001ff00 */
[----:B------:R-:W-:-:S06]  /*7db0*/  FMUL.FTZ R4, R22, 1 ;  /* 0x3f80000016047820 */ /* 0x000fcc0000410000 */
[----:B------:R-:W0:Y:S02]  /*7dc0*/  F2F.F64.F32 R4, R4 ;  /* 0x0000000400047310 */ /* 0x000e240000201800 */
[----:B0-----:R-:W-:Y:S01]  /*7dd0*/  STG.E.128 desc[UR36][R2.64], R4 ;  /* 0x0000000402007986 */ /* 0x001fe2000c101d24 */
[----:B------:R-:W-:Y:S05]  /*7de0*/  EXIT ;  /* 0x000000000000794d */ /* 0x000fea0003800000 */
.L_x_40320:
        /* <DEDUP_REMOVED lines=21> */
.L_x_40325:
[----:B------:R-:W-:Y:S05]  /*7f40*/  BSYNC B0 ;  /* 0x0000000000007941 */ /* 0x000fea0003800000 */
.L_x_40324:
[----:B------:R-:W-:-:S05]  /*7f50*/  LOP3.LUT R5, R0, R5, RZ, 0xfc, !PT ;  /* 0x0000000500057212 */ /* 0x000fca00078efcff */
[----:B------:R-:W-:Y:S01]  /*7f60*/  STG.E.U8 desc[UR36][R2.64], R5 ;  /* 0x0000000502007986 */ /* 0x000fe2000c101124 */
[----:B------:R-:W-:Y:S05]  /*7f70*/  EXIT ;  /* 0x000000000000794d */ /* 0x000fea0003800000 */
.L_x_40323:
        /* <DEDUP_REMOVED lines=13> */
.L_x_40327:
[----:B------:R-:W-:Y:S01]  /*8050*/  IMAD.MOV.U32 R0, RZ, RZ, 0x7f ;  /* 0x0000007fff007424 */ /* 0x000fe200078e00ff */
[----:B------:R-:W-:-:S04]  /*8060*/  ISETP.GT.U32.AND P0, PT, R4, 0x7f800000, PT ;  /* 0x7f8000000400780c */ /* 0x000fc80003f04070 */
[----:B------:R-:W-:-:S09]  /*8070*/  SEL R0, R0, 0x7c, P0 ;  /* 0x0000007c00007807 */ /* 0x000fd20000000000 */
.L_x_40328:
[----:B------:R-:W-:Y:S05]  /*8080*/  BSYNC B0 ;  /* 0x0000000000007941 */ /* 0x000fea0003800000 */
.L_x_40326:
[----:B------:R-:W-:-:S04]  /*8090*/  LOP3.LUT R4, R5, 0x80000000, RZ, 0xc0, !PT ;  /* 0x8000000005047812 */ /* 0x000fc800078ec0ff */
[----:B------:R-:W-:-:S04]  /*80a0*/  SHF.R.U32.HI R5, RZ, 0x18, R4 ;  /* 0x00000018ff057819 */ /* 0x000fc80000011604 */
[----:B------:R-:W-:-:S05]  /*80b0*/  LOP3.LUT R5, R0, R5, RZ, 0xfc, !PT ;  /* 0x0000000500057212 */ /* 0x000fca00078efcff */
[----:B------:R-:W-:Y:S01]  /*80c0*/  STG.E.U8 desc[UR36][R2.64], R5 ;  /* 0x0000000502007986 */ /* 0x000fe2000c101124 */
[----:B------:R-:W-:Y:S05]  /*80d0*/  EXIT ;  /* 0x000000000000794d */ /* 0x000fea0003800000 */
.L_x_40322:
[----:B------:R-:W-:-:S05]  /*80e0*/  HADD2.F32 R0, -RZ, R22.H0_H0 ;  /* 0x20000016ff007230 */ /* 0x000fca0000004100 */
[----:B------:R-:W-:-:S05]  /*80f0*/  F2FP.BF16.F32.PACK_AB R0, RZ, R0 ;  /* 0x00000000ff00723e */ /* 0x000fca00000010ff */
[----:B------:R-:W-:Y:S01]  /*8100*/  STG.E.U16 desc[UR36][R2.64], R0 ;  /* 0x0000000002007986 */ /* 0x000fe2000c101524 */
[----:B------:R-:W-:Y:S05]  /*8110*/  EXIT ;  /* 0x000000000000794d */ /* 0x000fea0003800000 */
.L_x_40319:
        /* <DEDUP_REMOVED lines=12> */
.L_x_40331:
        /* <DEDUP_REMOVED lines=17> */
.L_x_40334:
[----:B------:R-:W-:-:S04]  /*82f0*/  LOP3.LUT R0, R7, 0x80000000, RZ, 0xc0, !PT ;  /* 0x8000000007007812 */ /* 0x000fc800078ec0ff */
[----:B------:R-:W-:-:S04]  /*8300*/  SHF.R.U32.HI R5, RZ, 0x18, R0 ;  /* 0x00000018ff057819 */ /* 0x000fc80000011600 */
[----:B------:R-:W-:-:S04]  /*8310*/  LOP3.LUT R4, R4, R5, RZ, 0xfc, !PT ;  /* 0x0000000504047212 */ /* 0x000fc800078efcff */
[----:B------:R-:W-:-:S07]  /*8320*/  PRMT R0, R4, 0x7610, R0 ;  /* 0x0000761004007816 */ /* 0x000fce0000000000 */
.L_x_40333:
[----:B------:R-:W-:Y:S05]  /*8330*/  BSYNC B0 ;  /* 0x0000000000007941 */ /* 0x000fea0003800000 */
.L_x_40332:
[----:B------:R-:W-:Y:S01]  /*8340*/  STG.E.U8 desc[UR36][R2.64], R0 ;  /* 0x0000000002007986 */ /* 0x000fe2000c101124 */
[----:B------:R-:W-:Y:S05]  /*8350*/  EXIT ;  /* 0x000000000000794d */ /* 0x000fea0003800000 */
.L_x_40330:
        /* <DEDUP_REMOVED lines=17> */
.L_x_40337:
[----:B------:R-:W-:-:S04]  /*8470*/  LOP3.LUT R0, R7, 0x80000000, RZ, 0xc0, !PT ;  /* 0x8000000007007812 */ /* 0x000fc800078ec0ff */
[----:B------:R-:W-:-:S04]  /*8480*/  SHF.R.U32.HI R5, RZ, 0x18, R0 ;  /* 0x00000018ff057819 */ /* 0x000fc80000011600 */
[----:B------:R-:W-:-:S04]  /*8490*/  LOP3.LUT R4, R4, R5, RZ, 0xfc, !PT ;  /* 0x0000000504047212 */ /* 0x000fc800078efcff */
[----:B------:R-:W-:-:S07]  /*84a0*/  PRMT R0, R4, 0x7610, R0 ;  /* 0x0000761004007816 */ /* 0x000fce0000000000 */
.L_x_40336:
[----:B------:R-:W-:Y:S05]  /*84b0*/  BSYNC B0 ;  /* 0x0000000000007941 */ /* 0x000fea0003800000 */
.L_x_40335:
[----:B------:R-:W-:Y:S01]  /*84c0*/  STG.E.U8 desc[UR36][R2.64], R0 ;  /* 0x0000000002007986 */ /* 0x000fe2000c101124 */
[----:B------:R-:W-:Y:S05]  /*84d0*/  EXIT ;  /* 0x000000000000794d */ /* 0x000fea0003800000 */
.L_x_40329:
        /* <DEDUP_REMOVED lines=22> */
.L_x_40312:
        /* <DEDUP_REMOVED lines=16> */
.L_x_40340:
[----:B------:R-:W-:Y:S05]  /*8740*/  EXIT ;  /* 0x000000000000794d */ /* 0x000fea0003800000 */
.L_x_40339:
[----:B------:R-:W-:-:S06]  /*8750*/  HADD2.F32 R4, -RZ, R22.H0_H0 ;  /* 0x20000016ff047230 */ /* 0x000fcc0000004100 */
[----:B------:R-:W0:Y:S02]  /*8760*/  F2I.U64.TRUNC R4, R4 ;  /* 0x0000000400047311 */ /* 0x000e24000020d800 */
[----:B0-----:R-:W-:Y:S01]  /*8770*/  STG.E.64 desc[UR36][R2.64], R4 ;  /* 0x0000000402007986 */ /* 0x001fe2000c101b24 */
[----:B------:R-:W-:Y:S05]  /*8780*/  EXIT ;  /* 0x000000000000794d */ /* 0x000fea0003800000 */
.L_x_40338:
[----:B------:R-:W-:-:S04]  /*8790*/  HADD2.F32 R22, -RZ, R22.H0_H0 ;  /* 0x20000016ff167230 */ /* 0x000fc80000004100 */
[----:B------:R-:W0:Y:S02]  /*87a0*/  F2I.FTZ.U32.TRUNC.NTZ R5, R22 ;  /* 0x0000001600057305 */ /* 0x000e24000021f000 */
[----:B0-----:R-:W-:Y:S01]  /*87b0*/  STG.E desc[UR36][R2.64], R5 ;  /* 0x0000000502007986 */ /* 0x001fe2000c101924 */
[----:B------:R-:W-:Y:S05]  /*87c0*/  EXIT ;  /* 0x000000000000794d */ /* 0x000fea0003800000 */
.L_x_40341:
        /* <DEDUP_REMOVED lines=11> */
.L_x_71870:


//--------------------- .text._ZN2at6native18elementwise_kernelILi128ELi4EZNS0_22gpu_kernel_impl_nocastIZNS0_50_GLOBAL__N__2680c7bb_12_PowKernel_cu_140f0503_289622pow_scalar_tensor_implIN3c104HalfEEEvRNS_18TensorIteratorBaseET_EUlS6_E_EEvS8_RKS9_EUliE_EEviT1_ --------------------------
	.section	.text._ZN2at6native18elementwise_kernelILi128ELi4EZNS0_22gpu_kernel_impl_nocastIZNS0_50_GLOBAL__N__2680c7bb_12_PowKernel_cu_140f0503_289622pow_scalar_tensor_implIN3c104HalfEEEvRNS_18TensorIteratorBaseET_EUlS6_E_EEvS8_RKS9_EUliE_EEviT1_,"ax",@progbits
	.align	128
        .global         _ZN2at6native18elementwise_kernelILi128ELi4EZNS0_22gpu_kernel_impl_nocastIZNS0_50_GLOBAL__N__2680c7bb_12_PowKernel_cu_140f0503_289622pow_scalar_tensor_implIN3c104HalfEEEvRNS_18TensorIteratorBaseET_EUlS6_E_EEvS8_RKS9_EUliE_EEviT1_
        .type           _ZN2at6native18elementwise_kernelILi128ELi4EZNS0_22gpu_kernel_impl_nocastIZNS0_50_GLOBAL__N__2680c7bb_12_PowKernel_cu_140f0503_289622pow_scalar_tensor_implIN3c104HalfEEEvRNS_18TensorIteratorBaseET_EUlS6_E_EEvS8_RKS9_EUliE_EEviT1_,@function
        .size           _ZN2at6native18elementwise_kernelILi128ELi4EZNS0_22gpu_kernel_impl_nocastIZNS0_50_GLOBAL__N__2680c7bb_12_PowKernel_cu_140f0503_289622pow_scalar_tensor_implIN3c104HalfEEEvRNS_18TensorIteratorBaseET_EUlS6_E_EEvS8_RKS9_EUliE_EEviT1_,(.L_x_71871 - _ZN2at6native18elementwise_kernelILi128ELi4EZNS0_22gpu_kernel_impl_nocastIZNS0_50_GLOBAL__N__2680c7bb_12_PowKernel_cu_140f0503_289622pow_scalar_tensor_implIN3c104HalfEEEvRNS_18TensorIteratorBaseET_EUlS6_E_EEvS8_RKS9_EUliE_EEviT1_)
        .other          _ZN2at6native18elementwise_kernelILi128ELi4EZNS0_22gpu_kernel_impl_nocastIZNS0_50_GLOBAL__N__2680c7bb_12_PowKernel_cu_140f0503_289622pow_scalar_tensor_implIN3c104HalfEEEvRNS_18TensorIteratorBaseET_EUlS6_E_EEvS8_RKS9_EUliE_EEviT1_,@"STO_CUDA_ENTRY STV_DEFAULT"
_ZN2at6native18elementwise_kernelILi128ELi4EZNS0_22gpu_kernel_impl_nocastIZNS0_50_GLOBAL__N__2680c7bb_12_PowKernel_cu_140f0503_289622pow_scalar_tensor_implIN3c104HalfEEEvRNS_18TensorIteratorBaseET_EUlS6_E_EEvS8_RKS9_EUliE_EEviT1_:
.text._ZN2at6native18elementwise_kernelILi128ELi4EZNS0_22gpu_kernel_impl_nocastIZNS0_50_GLOBAL__N__2680c7bb_12_PowKernel_cu_140f0503_289622pow_scalar_tensor_implIN3c104HalfEEEvRNS_18TensorIteratorBaseET_EUlS6_E_EEvS8_RKS9_EUliE_EEviT1_:
        /* <DEDUP_REMOVED lines=311> */
.L_x_40344:
[----:B------:R-:W-:Y:S01]  /*1370*/  ULDC.64 UR8, c[0x0][0x418] ;  /* 0x0001060000087ab9 */ /* 0x000fe20000000a00 */
[----:B------:R-:W0:Y:S01]  /*1380*/  LDC.U16 R6, c[0x0][0x420] ;  /* 0x00010800ff067b82 */ /* 0x000e220000000400 */
[----:B------:R-:W-:-:S04]  /*1390*/  IADD3 R4, P0, R2, UR8, RZ ;  /* 0x0000000802047c10 */ /* 0x000fc8000ff1e0ff */
[----:B------:R-:W-:Y:S01]  /*13a0*/  IADD3.X R5, RZ, UR9, RZ, P0, !PT ;  /* 0x00000009ff057c10 */ /* 0x000fe200087fe4ff */
[----:B------:R-:W-:-:S04]  /*13b0*/  ULDC.64 UR8, c[0x0][0x410] ;  /* 0x0001040000087ab9 */ /* 0x000fc80000000a00 */
[----:B------:R-:W2:Y:S01]  /*13c0*/  LDG.E.U16 R4, desc[UR4][R4.64] ;  /* 0x0000000404047981 */ /* 0x000ea2000c1e1500 */
[----:B------:R-:W-:Y:S01]  /*13d0*/  IADD3 R0, R0, 0x80, RZ ;  /* 0x0000008000007810 */ /* 0x000fe20007ffe0ff */
[----:B0-----:R-:W-:-:S04]  /*13e0*/  HADD2.F32 R6, -RZ, R6.H0_H0 ;  /* 0x20000006ff067230 */ /* 0x001fc80000004100 */
[----:B------:R-:W0:Y:S01]  /*13f0*/  MUFU.LG2 R7, R6 ;  /* 0x0000000600077308 */ /* 0x000e220000000c00 */
[----:B--2---:R-:W-:-:S05]  /*1400*/  HADD2.F32 R2, -RZ, R4.H0_H0 ;  /* 0x20000004ff027230 */ /* 0x004fca0000004100 */
[----:B0-----:R-:W-:Y:S01]  /*1410*/  FMUL.FTZ R7, R2, R7 ;  /* 0x0000000702077220 */ /* 0x001fe20000410000 */
[----:B------:R-:W-:-:S04]  /*1420*/  IADD3 R2, P0, R3, UR8, RZ ;  /* 0x0000000803027c10 */ /* 0x000fc8000ff1e0ff */
[----:B------:R-:W-:Y:S01]  /*1430*/  IADD3.X R3, RZ, UR9, RZ, P0, !PT ;  /* 0x00000009ff037c10 */ /* 0x000fe200087fe4ff */
[----:B------:R-:W0:Y:S02]  /*1440*/  MUFU.EX2 R7, R7 ;  /* 0x0000000700077308 */ /* 0x000e240000000800 */
[----:B0-----:R-:W-:-:S05]  /*1450*/  F2FP.F16.F32.PACK_AB R5, RZ, R7 ;  /* 0x00000007ff05723e */ /* 0x001fca00000000ff */
[----:B------:R0:W-:Y:S02]  /*1460*/  STG.E.U16 desc[UR4][R2.64], R5 ;  /* 0x0000000502007986 */ /* 0x0001e4000c101504 */
.L_x_40343:
[----:B------:R-:W-:Y:S05]  /*1470*/  BSYNC B0 ;  /* 0x0000000000007941 */ /* 0x000fea0003800000 */
.L_x_40342:
        /* <DEDUP_REMOVED lines=305> */
.L_x_40347:
[----:B------:R-:W-:Y:S02]  /*2790*/  ULDC.64 UR8, c[0x0][0x418] ;  /* 0x0001060000087ab9 */ /* 0x000fe40000000a00 */
[----:B------:R-:W-:Y:S02]  /*27a0*/  IADD3 R4, P0, R2, UR8, RZ ;  /* 0x0000000802047c10 */ /* 0x000fe4000ff1e0ff */
[----:B------:R-:W0:Y:S02]  /*27b0*/  LDC.U16 R2, c[0x0][0x420] ;  /* 0x00010800ff027b82 */ /* 0x000e240000000400 */
[----:B------:R-:W-:Y:S01]  /*27c0*/  IADD3.X R5, RZ, UR9, RZ, P0, !PT ;  /* 0x00000009ff057c10 */ /* 0x000fe200087fe4ff */
[----:B------:R-:W-:-:S04]  /*27d0*/  ULDC.64 UR8, c[0x0][0x410] ;  /* 0x0001040000087ab9 */ /* 0x000fc80000000a00 */
[----:B------:R-:W2:Y:S01]  /*27e0*/  LDG.E.U16 R4, desc[UR4][R4.64] ;  /* 0x0000000404047981 */ /* 0x000ea2000c1e1500 */
[----:B------:R-:W-:Y:S01]  /*27f0*/  IADD3 R0, R0, 0x80, RZ ;  /* 0x0000008000007810 */ /* 0x000fe20007ffe0ff */
[----:B0-----:R-:W-:-:S06]  /*2800*/  HADD2.F32 R7, -RZ, R2.H0_H0 ;  /* 0x20000002ff077230 */ /* 0x001fcc0000004100 */
[----:B------:R-:W0:Y:S01]  /*2810*/  MUFU.LG2 R7, R7 ;  /* 0x0000000700077308 */ /* 0x000e220000000c00 */
[----:B--2---:R-:W-:-:S05]  /*2820*/  HADD2.F32 R2, -RZ, R4.H0_H0 ;  /* 0x20000004ff027230 */ /* 0x004fca0000004100 */
[----:B0-----:R-:W-:Y:S01]  /*2830*/  FMUL.FTZ R6, R7, R2 ;  /* 0x0000000207067220 */ /* 0x001fe20000410000 */
[----:B------:R-:W-:-:S04]  /*2840*/  IADD3 R2, P0, R3, UR8, RZ ;  /* 0x0000000803027c10 */ /* 0x000fc8000ff1e0ff */
[----:B------:R-:W-:Y:S01]  /*2850*/  IADD3.X R3, RZ, UR9, RZ, P0, !PT ;  /* 0x00000009ff037c10 */ /* 0x000fe200087fe4ff */
[----:B------:R-:W0:Y:S01]  /*2860*/  MUFU.EX2 R6, R6 ;  /* 0x0000000600067308 */ /* 0x000e220000000800 */
[----:B------:R-:W-:Y:S02]  /*2870*/  ISETP.GE.AND P0, PT, R0, UR6, PT ;  /* 0x0000000600007c0c */ /* 0x000fe4000bf06270 */
[----:B0-----:R-:W-:-:S05]  /*2880*/  F2FP.F16.F32.PACK_AB R5, RZ, R6 ;  /* 0x00000006ff05723e */ /* 0x001fca00000000ff */
[----:B------:R1:W-:Y:S06]  /*2890*/  STG.E.U16 desc[UR4][R2.64], R5 ;  /* 0x0000000502007986 */ /* 0x0003ec000c101504 */
        /* <DEDUP_REMOVED lines=303> */
.L_x_40348:
        /* <DEDUP_REMOVED lines=16> */
.L_x_40346:
[----:B------:R-:W-:Y:S05]  /*3c90*/  BSYNC B0 ;  /* 0x0000000000007941 */ /* 0x000fea0003800000 */
.L_x_40345:
        /* <DEDUP_REMOVED lines=304> */
.L_x_40349:
[----:B------:R-:W-:Y:S01]  /*4fa0*/  ULDC.64 UR6, c[0x0][0x418] ;  /* 0x0001060000067ab9 */ /* 0x000fe20000000a00 */
[----:B------:R-:W0:Y:S01]  /*4fb0*/  LDC.U16 R0, c[0x0][0x420] ;  /* 0x00010800ff007b82 */ /* 0x000e220000000400 */
[----:B------:R-:W-:-:S04]  /*4fc0*/  IADD3 R4, P0, R2, UR6, RZ ;  /* 0x0000000602047c10 */ /* 0x000fc8000ff1e0ff */
[----:B------:R-:W-:Y:S01]  /*4fd0*/  IADD3.X R5, RZ, UR7, RZ, P0, !PT ;  /* 0x00000007ff057c10 */ /* 0x000fe200087fe4ff */
[----:B------:R-:W-:-:S04]  /*4fe0*/  ULDC.64 UR6, c[0x0][0x410] ;  /* 0x0001040000067ab9 */ /* 0x000fc80000000a00 */
[----:B------:R-:W2:Y:S01]  /*4ff0*/  LDG.E.U16 R4, desc[UR4][R4.64] ;  /* 0x0000000404047981 */ /* 0x000ea2000c1e1500 */
[----:B------:R-:W-:-:S04]  /*5000*/  IADD3 R2, P0, R3, UR6, RZ ;  /* 0x0000000603027c10 */ /* 0x000fc8000ff1e0ff */
[----:B------:R-:W-:Y:S01]  /*5010*/  IADD3.X R3, RZ, UR7, RZ, P0, !PT ;  /* 0x00000007ff037c10 */ /* 0x000fe200087fe4ff */
[----:B0-----:R-:W-:-:S04]  /*5020*/  HADD2.F32 R6, -RZ, R0.H0_H0 ;  /* 0x20000000ff067230 */ /* 0x001fc80000004100 */
[----:B------:R-:W0:Y:S01]  /*5030*/  MUFU.LG2 R7, R6 ;  /* 0x0000000600077308 */ /* 0x000e220000000c00 */
[----:B--2---:R-:W-:-:S05]  /*5040*/  HADD2.F32 R0, -RZ, R4.H0_H0 ;  /* 0x20000004ff007230 */ /* 0x004fca0000004100 */
[----:B0-----:R-:W-:-:S06]  /*5050*/  FMUL.FTZ R0, R7, R0 ;  /* 0x0000000007007220 */ /* 0x001fcc0000410000 */
[----:B------:R-:W0:Y:S02]  /*5060*/  MUFU.EX2 R0, R0 ;  /* 0x0000000000007308 */ /* 0x000e240000000800 */
[----:B0-----:R-:W-:-:S05]  /*5070*/  F2FP.F16.F32.PACK_AB R5, RZ, R0 ;  /* 0x00000000ff05723e */ /* 0x001fca00000000ff */
[----:B------:R-:W-:Y:S01]  /*5080*/  STG.E.U16 desc[UR4][R2.64], R5 ;  /* 0x0000000502007986 */ /* 0x000fe2000c101504 */
[----:B------:R-:W-:Y:S05]  /*5090*/  EXIT ;  /* 0x000000000000794d */ /* 0x000fea0003800000 */
.L_x_40350:
        /* <DEDUP_REMOVED lines=14> */
.L_x_71871:


//--------------------- .text._ZN2at6native27unrolled_elementwise_kernelIZNS0_50_GLOBAL__N__2680c7bb_12_PowKernel_cu_140f0503_289622pow_scalar_tensor_implIN3c104HalfEEEvRNS_18TensorIteratorBaseET_EUlS5_E_St5arrayIPcLm2EELi4E23TrivialOffsetCalculatorILi1EjESE_NS0_6memory15LoadWithoutCastENSF_16StoreWithoutCastEEEviS8_T0_T2_T3_T4_T5_ --------------------------
	.section	.text._ZN2at6native27unrolled_elementwise_kernelIZNS0_50_GLOBAL__N__2680c7bb_12_PowKernel_cu_140f0503_289622pow_scalar_tensor_implIN3c104HalfEEEvRNS_18TensorIteratorBaseET_EUlS5_E_St5arrayIPcLm2EELi4E23TrivialOffsetCalculatorILi1EjESE_NS0_6memory15LoadWithoutCastENSF_16StoreWithoutCastEEEviS8_T0_T2_T3_T4_T5_,"ax",@progbits
	.align	128
        .global         _ZN2at6native27unrolled_elementwise_kernelIZNS0_50_GLOBAL__N__2680c7bb_12_PowKernel_cu_140f0503_289622pow_scalar_tensor_implIN3c104HalfEEEvRNS_18TensorIteratorBaseET_EUlS5_E_St5arrayIPcLm2EELi4E23TrivialOffsetCalculatorILi1EjESE_NS0_6memory15LoadWithoutCastENSF_16StoreWithoutCastEEEviS8_T0_T2_T3_T4_T5_
        .type           _ZN2at6native27unrolled_elementwise_kernelIZNS0_50_GLOBAL__N__2680c7bb_12_PowKernel_cu_140f0503_289622pow_scalar_tensor_implIN3c104HalfEEEvRNS_18TensorIteratorBaseET_EUlS5_E_St5arrayIPcLm2EELi4E23TrivialOffsetCalculatorILi1EjESE_NS0_6memory15LoadWithoutCastENSF_16StoreWithoutCastEEEviS8_T0_T2_T3_T4_T5_,@function
        .size           _ZN2at6native27unrolled_elementwise_kernelIZNS0_50_GLOBAL__N__2680c7bb_12_PowKernel_cu_140f0503_289622pow_scalar_tensor_implIN3c104HalfEEEvRNS_18TensorIteratorBaseET_EUlS5_E_St5arrayIPcLm2EELi4E23TrivialOffsetCalculatorILi1EjESE_NS0_6memory15LoadWithoutCastENSF_16StoreWithoutCastEEEviS8_T0_T2_T3_T4_T5_,(.L_x_71872 - _ZN2at6native27unrolled_elementwise_kernelIZNS0_50_GLOBAL__N__2680c7bb_12_PowKernel_cu_140f0503_289622pow_scalar_tensor_implIN3c104HalfEEEvRNS_18TensorIteratorBaseET_EUlS5_E_St5arrayIPcLm2EELi4E23TrivialOffsetCalculatorILi1EjESE_NS0_6memory15LoadWithoutCastENSF_16StoreWithoutCastEEEviS8_T0_T2_T3_T4_T5_)
        .other          _ZN2at6native27unrolled_elementwise_kernelIZNS0_50_GLOBAL__N__2680c7bb_12_PowKernel_cu_140f0503_289622pow_scalar_tensor_implIN3c104HalfEEEvRNS_18TensorIteratorBaseET_EUlS5_E_St5arrayIPcLm2EELi4E23TrivialOffsetCalculatorILi1EjESE_NS0_6memory15LoadWithoutCastENSF_16StoreWithoutCastEEEviS8_T0_T2_T3_T4_T5_,@"STO_CUDA_ENTRY STV_DEFAULT"
_ZN2at6native27unrolled_elementwise_kernelIZNS0_50_GLOBAL__N__2680c7bb_12_PowKernel_cu_140f0503_289622pow_scalar_tensor_implIN3c104HalfEEEvRNS_18TensorIteratorBaseET_EUlS5_E_St5arrayIPcLm2EELi4E23TrivialOffsetCalculatorILi1EjESE_NS0_6memory15LoadWithoutCastENSF_16StoreWithoutCastEEEviS8_T0_T2_T3_T4_T5_:
.text._ZN2at6native27unrolled_elementwise_kernelIZNS0_50_GLOBAL__N__2680c7bb_12_PowKernel_cu_140f0503_289622pow_scalar_tensor_implIN3c104HalfEEEvRNS_18TensorIteratorBaseET_EUlS5_E_St5arrayIPcLm2EELi4E23TrivialOffsetCalculatorILi1EjESE_NS0_6memory15LoadWithoutCastENSF_16StoreWithoutCastEEEviS8_T0_T2_T3_T4_T5_:
        /* <DEDUP_REMOVED lines=21> */
[----:B------:R-:W-:Y:S01]  /*0150*/  PRMT R6, RZ, 0x7610, R6 ;  /* 0x00007610ff067816 */ /* 0x000fe20000000006 */
[----:B-1----:R-:W-:-:S05]  /*0160*/  @!P1 IMAD.WIDE.U32 R14, R19, 0x2, R14 ;  /* 0x00000002130e9825 */ /* 0x002fca00078e000e */
[----:B------:R1:W3:Y:S01]  /*0170*/  @!P1 LDG.E.U16 R6, desc[UR4][R14.64] ;  /* 0x000000040e069981 */ /* 0x0002e2000c1e1500 */
[----:B------:R-:W-:Y:S01]  /*0180*/  @!P3 IADD3 R11, R11, 0x80, RZ ;  /* 0x000000800b0bb810 */ /* 0x000fe20007ffe0ff */
[----:B0-----:R-:W-:Y:S01]  /*0190*/  @!P3 IMAD.WIDE.U32 R16, R17, 0x2, R8 ;  /* 0x000000021110b825 */ /* 0x001fe200078e0008 */
[----:B------:R-:W-:Y:S01]  /*01a0*/  PRMT R9, RZ, 0x7610, R9 ;  /* 0x00007610ff097816 */ /* 0x000fe20000000009 */
[----:B-1----:R-:W0:Y:S05]  /*01b0*/  @!P0 LDC.U16 R14, c[0x0][0x218] ;  /* 0x00008600ff0e8b82 */ /* 0x002e2a0000000400 */
[----:B------:R1:W4:Y:S01]  /*01c0*/  @!P3 LDG.E.U16 R9, desc[UR4][R16.64] ;  /* 0x000000041009b981 */ /* 0x000322000c1e1500 */
[----:B------:R-:W-:-:S13]  /*01d0*/  ISETP.GE.AND P2, PT, R11, R2, PT ;  /* 0x000000020b00720c */ /* 0x000fda0003f46270 */
[----:B------:R-:W1:Y:S01]  /*01e0*/  @!P2 LDC.64 R18, c[0x0][0x230] ;  /* 0x00008c00ff12ab82 */ /* 0x000e620000000a00 */
[----:B------:R-:W-:Y:S01]  /*01f0*/  @!P2 IMAD R13, R0, 0x200, R11 ;  /* 0x00000200000da824 */ /* 0x000fe200078e020b */
[----:B------:R-:W-:Y:S02]  /*0200*/  PRMT R8, RZ, 0x7610, R8 ;  /* 0x00007610ff087816 */ /* 0x000fe40000000008 */
[----:B------:R-:W-:Y:S01]  /*0210*/  IADD3 R11, R7, 0x80, RZ ;  /* 0x00000080070b7810 */ /* 0x000fe20007ffe0ff */
[----:B-1----:R-:W-:-:S05]  /*0220*/  @!P2 IMAD.WIDE.U32 R12, R13, 0x2, R18 ;  /* 0x000000020d0ca825 */ /* 0x002fca00078e0012 */
[----:B------:R1:W5:Y:S01]  /*0230*/  @!P2 LDG.E.U16 R8, desc[UR4][R12.64] ;  /* 0x000000040c08a981 */ /* 0x000362000c1e1500 */
[----:B------:R-:W-:Y:S01]  /*0240*/  ISETP.GE.AND P2, PT, R11, R2, PT ;  /* 0x000000020b00720c */ /* 0x000fe20003f46270 */
[----:B------:R-:W-:-:S05]  /*0250*/  VIADD R11, R7, 0x100 ;  /* 0x00000100070b7836 */ /* 0x000fca0000000000 */
[----:B------:R-:W-:Y:S02]  /*0260*/  ISETP.GE.AND P3, PT, R11, R2, PT ;  /* 0x000000020b00720c */ /* 0x000fe40003f66270 */
[----:B------:R-:W-:Y:S01]  /*0270*/  IADD3 R11, R7, 0x180, RZ ;  /* 0x00000180070b7810 */ /* 0x000fe20007ffe0ff */
[----:B0-----:R-:W-:-:S04]  /*0280*/  @!P0 HADD2.F32 R14, -RZ, R14.H0_H0 ;  /* 0x2000000eff0e8230 */ /* 0x001fc80000004100 */
[----:B------:R-:W0:Y:S01]  /*0290*/  @!P2 LDC.U16 R15, c[0x0][0x218] ;  /* 0x00008600ff0fab82 */ /* 0x000e220000000400 */
[----:B------:R-:W-:Y:S02]  /*02a0*/  ISETP.GE.AND P1, PT, R11, R2, PT ;  /* 0x000000020b00720c */ /* 0x000fe40003f26270 */
[----:B------:R0:W2:Y:S05]  /*02b0*/  @!P0 MUFU.LG2 R11, R14 ;  /* 0x0000000e000b8308 */ /* 0x0000aa0000000c00 */
[----:B------:R-:W0:Y:S08]  /*02c0*/  @!P3 LDC.U16 R16, c[0x0][0x218] ;  /* 0x00008600ff10bb82 */ /* 0x000e300000000400 */
[----:B-1----:R-:W1:Y:S01]  /*02d0*/  @!P1 LDC.U16 R13, c[0x0][0x218] ;  /* 0x00008600ff0d9b82 */ /* 0x002e620000000400 */
[----:B0-----:R-:W-:-:S02]  /*02e0*/  @!P2 HADD2.F32 R15, -RZ, R15.H0_H0 ;  /* 0x2000000fff0fa230 */ /* 0x001fc40000004100 */
[----:B------:R-:W-:-:S04]  /*02f0*/  @!P3 HADD2.F32 R16, -RZ, R16.H0_H0 ;  /* 0x20000010ff10b230 */ /* 0x000fc80000004100 */
[----:B------:R-:W0:Y:S08]  /*0300*/  @!P2 MUFU.LG2 R15, R15 ;  /* 0x0000000f000fa308 */ /* 0x000e300000000c00 */
[----:B------:R-:W-:Y:S01]  /*0310*/  @!P3 MUFU.LG2 R16, R16 ;  /* 0x000000100010b308 */ /* 0x000fe20000000c00 */
[----:B-1----:R-:W-:Y:S02]  /*0320*/  @!P1 HADD2.F32 R14, -RZ, R13.H0_H0 ;  /* 0x2000000dff0e9230 */ /* 0x002fe40000004100 */
[----:B------:R-:W-:Y:S01]  /*0330*/  @!P0 IMAD R13, R0, 0x200, R7 ;  /* 0x00000200000d8824 */ /* 0x000fe200078e0207 */
[----:B------:R-:W-:-:S04]  /*0340*/  @!P0 IADD3 R7, R7, 0x80, RZ ;  /* 0x0000008007078810 */ /* 0x000fc80007ffe0ff */
[----:B------:R-:W-:Y:S01]  /*0350*/  ISETP.GE.AND P4, PT, R7, R2, PT ;  /* 0x000000020700720c */ /* 0x000fe20003f86270 */
[----:B------:R-:W-:Y:S01]  /*0360*/  BSSY B0, `(.L_x_40351) ;  /* 0x000001d000007945 */ /* 0x000fe20003800000 */
[----:B--2---:R-:W-:-:S05]  /*0370*/  @!P0 HADD2.F32 R10, -RZ, R10.H0_H0 ;  /* 0x2000000aff0a8230 */ /* 0x004fca0000004100 */
[----:B------:R-:W-:Y:S02]  /*0380*/  @!P0 FMUL.FTZ R12, R10, R11 ;  /* 0x0000000b0a0c8220 */ /* 0x000fe40000410000 */
[----:B------:R-:W1:Y:S04]  /*0390*/  @!P0 LDC.64 R10, c[0x0][0x228] ;  /* 0x00008a00ff0a8b82 */ /* 0x000e680000000a00 */
[----:B------:R-:W2:Y:S01]  /*03a0*/  @!P0 MUFU.EX2 R12, R12 ;  /* 0x0000000c000c8308 */ /* 0x000ea20000000800 */
[----:B---3--:R-:W-:-:S05]  /*03b0*/  @!P2 HADD2.F32 R6, -RZ, R6.H0_H0 ;  /* 0x20000006ff06a230 */ /* 0x008fca0000004100 */
[----:B0-----:R-:W-:Y:S01]  /*03c0*/  @!P2 FMUL.FTZ R6, R15, R6 ;  /* 0x000000060f06a220 */ /* 0x001fe20000410000 */
[----:B--2---:R-:W-:Y:S01]  /*03d0*/  @!P0 F2FP.F16.F32.PACK_AB R4, RZ, R12 ;  /* 0x0000000cff04823e */ /* 0x004fe200000000ff */
[----:B-1----:R-:W-:-:S04]  /*03e0*/  @!P0 IMAD.WIDE.U32 R10, R13, 0x2, R10 ;  /* 0x000000020d0a8825 */ /* 0x002fc800078e000a */
[----:B----4-:R-:W-:Y:S01]  /*03f0*/  @!P3 HADD2.F32 R9, -RZ, R9.H0_H0 ;  /* 0x20000009ff09b230 */ /* 0x010fe20000004100 */
[----:B------:R0:W-:Y:S04]  /*0400*/  @!P0 STG.E.U16 desc[UR4][R10.64], R4 ;  /* 0x000000040a008986 */ /* 0x0001e8000c101504 */
[----:B------:R-:W-:Y:S01]  /*0410*/  @!P3 FMUL.FTZ R9, R16, R9 ;  /* 0x000000091009b220 */ /* 0x000fe20000410000 */
[----:B------:R-:W1:Y:S08]  /*0420*/  @!P2 MUFU.EX2 R6, R6 ;  /* 0x000000060006a308 */ /* 0x000e700000000800 */
[----:B------:R-:W2:Y:S08]  /*0430*/  @!P3 MUFU.EX2 R9, R9 ;  /* 0x000000090009b308 */ /* 0x000eb00000000800 */
[----:B------:R0:W3:Y:S01]  /*0440*/  @!P1 MUFU.LG2 R15, R14 ;  /* 0x0000000e000f9308 */ /* 0x0000e20000000c00 */
[----:B-1----:R-:W-:-:S02]  /*0450*/  @!P2 F2FP.F16.F32.PACK_AB R5, RZ, R6 ;  /* 0x00000006ff05a23e */ /* 0x002fc400000000ff */
[----:B--2---:R-:W-:Y:S01]  /*0460*/  @!P3 F2FP.F16.F32.PACK_AB R3, RZ, R9 ;  /* 0x00000009ff03b23e */ /* 0x004fe200000000ff */
        /* <DEDUP_REMOVED lines=12> */
.L_x_40352:
[----:B------:R-:W-:Y:S05]  /*0530*/  BSYNC B0 ;  /* 0x0000000000007941 */ /* 0x000fea0003800000 */
.L_x_40351:
[----:B------:R-:W-:Y:S01]  /*0540*/  ISETP.GE.AND P0, PT, R7, R2, PT ;  /* 0x000000020700720c */ /* 0x000fe20003f06270 */
[----:B-----5:R-:W-:-:S05]  /*0550*/  @!P1 HADD2.F32 R8, -RZ, R8.H0_H0 ;  /* 0x20000008ff089230 */ /* 0x020fca0000004100 */
[----:B---3--:R-:W-:-:S07]  /*0560*/  @!P1 FMUL.FTZ R8, R15, R8 ;  /* 0x000000080f089220 */ /* 0x008fce0000410000 */
[----:B------:R-:W-:Y:S05]  /*0570*/  @P0 EXIT ;  /* 0x000000000000094d */ /* 0x000fea0003800000 */
[----:B0-----:R-:W0:Y:S01]  /*0580*/  LDC.64 R2, c[0x0][0x228] ;  /* 0x00008a00ff027b82 */ /* 0x001e220000000a00 */
[----:B------:R-:W1:Y:S01]  /*0590*/  @!P1 MUFU.EX2 R8, R8 ;  /* 0x0000000800089308 */ /* 0x000e620000000800 */
[----:B------:R-:W-:Y:S02]  /*05a0*/  LEA R7, R0, R7, 0x9 ;  /* 0x0000000700077211 */ /* 0x000fe400078e48ff */
[----:B-1----:R-:W-:-:S03]  /*05b0*/  @!P1 F2FP.F16.F32.PACK_AB R4, RZ, R8 ;  /* 0x00000008ff04923e */ /* 0x002fc600000000ff */
[----:B0-----:R-:W-:-:S05]  /*05c0*/  IMAD.WIDE.U32 R2, R7, 0x2, R2 ;  /* 0x0000000207027825 */ /* 0x001fca00078e0002 */
[----:B------:R-:W-:Y:S01]  /*05d0*/  STG.E.U16 desc[UR4][R2.64], R4 ;  /* 0x0000000402007986 */ /* 0x000fe2000c101504 */
[----:B------:R-:W-:Y:S05]  /*05e0*/  EXIT ;  /* 0x000000000000794d */ /* 0x000fea0003800000 */
.L_x_40353:
        /* <DEDUP_REMOVED lines=9> */
.L_x_71872:


//--------------------- .text._ZN2at6native29vectorized_elementwise_kernelILi2EZNS0_50_GLOBAL__N__2680c7bb_12_PowKernel_cu_140f0503_289622pow_scalar_tensor_implIN3c104HalfEEEvRNS_18TensorIteratorBaseET_EUlS5_E_St5arrayIPcLm2EEEEviT0_T1_ --------------------------
	.section	.text._ZN2at6native29vectorized_elementwise_kernelILi2EZNS0_50_GLOBAL__N__2680c7bb_12_PowKernel_cu_140f0503_289622pow_scalar_tensor_implIN3c104HalfEEEvRNS_18TensorIteratorBaseET_EUlS5_E_St5arrayIPcLm2EEEEviT0_T1_,"ax",@progbits
	.align	128
        .global         _ZN2at6native29vectorized_elementwise_kernelILi2EZNS0_50_GLOBAL__N__2680c7bb_12_PowKernel_cu_140f0503_289622pow_scalar_tensor_implIN3c104HalfEEEvRNS_18TensorIteratorBaseET_EUlS5_E_St5arrayIPcLm2EEEEviT0_T1_
        .type           _ZN2at6native29vectorized_elementwise_kernelILi2EZNS0_50_GLOBAL__N__2680c7bb_12_PowKernel_cu_140f0503_289622pow_scalar_tensor_implIN3c104HalfEEEvRNS_18TensorIteratorBaseET_EUlS5_E_St5arrayIPcLm2EEEEviT0_T1_,@function
        .size           _ZN2at6native29vectorized_elementwise_kernelILi2EZNS0_50_GLOBAL__N__2680c7bb_12_PowKernel_cu_140f0503_289622pow_scalar_tensor_implIN3c104HalfEEEvRNS_18TensorIteratorBaseET_EUlS5_E_St5arrayIPcLm2EEEEviT0_T1_,(.L_x_71873 - _ZN2at6native29vectorized_elementwise_kernelILi2EZNS0_50_GLOBAL__N__2680c7bb_12_PowKernel_cu_140f0503_289622pow_scalar_tensor_implIN3c104HalfEEEvRNS_18TensorIteratorBaseET_EUlS5_E_St5arrayIPcLm2EEEEviT0_T1_)
        .other          _ZN2at6native29vectorized_elementwise_kernelILi2EZNS0_50_GLOBAL__N__2680c7bb_12_PowKernel_cu_140f0503_289622pow_scalar_tensor_implIN3c104HalfEEEvRNS_18TensorIteratorBaseET_EUlS5_E_St5arrayIPcLm2EEEEviT0_T1_,@"STO_CUDA_ENTRY STV_DEFAULT"
_ZN2at6native29vectorized_elementwise_kernelILi2EZNS0_50_GLOBAL__N__2680c7bb_12_PowKernel_cu_140f0503_289622pow_scalar_tensor_implIN3c104HalfEEEvRNS_18TensorIteratorBaseET_EUlS5_E_St5arrayIPcLm2EEEEviT0_T1_:
.text._ZN2at6native29vectorized_elementwise_kernelILi2EZNS0_50_GLOBAL__N__2680c7bb_12_PowKernel_cu_140f0503_289622pow_scalar_tensor_implIN3c104HalfEEEvRNS_18TensorIteratorBaseET_EUlS5_E_St5arrayIPcLm2EEEEviT0_T1_:
        /* <DEDUP_REMOVED lines=16> */
[----:B------:R4:W5:Y:S01]  /*0100*/  LDG.E R9, desc[UR4][R4.64+0x600] ;  /* 0x0006000404097981 */ /* 0x000962000c1e1900 */
[----:B--2---:R-:W-:-:S06]  /*0110*/  HADD2.F32 R7, -RZ, R7.H0_H0 ;  /* 0x20000007ff077230 */ /* 0x004fcc0000004100 */
[----:B------:R-:W0:Y:S01]  /*0120*/  MUFU.LG2 R7, R7 ;  /* 0x0000000700077308 */ /* 0x000e220000000c00 */
[----:B---3--:R-:W-:Y:S02]  /*0130*/  HADD2.F32 R6, -RZ, R8.H0_H0 ;  /* 0x20000008ff067230 */ /* 0x008fe40000004100 */
[----:B----4-:R-:W-:-:S03]  /*0140*/  HADD2.F32 R4, -RZ, R10.H1_H1 ;  /* 0x3000000aff047230 */ /* 0x010fc60000004100 */
[----:B0-----:R-:W-:Y:S01]  /*0150*/  FMUL.FTZ R3, R6, R7 ;  /* 0x0000000706037220 */ /* 0x001fe20000410000 */
[----:B------:R-:W-:Y:S02]  /*0160*/  HADD2.F32 R6, -RZ, R8.H1_H1 ;  /* 0x30000008ff067230 */ /* 0x000fe40000004100 */
[----:B------:R-:W-:Y:S02]  /*0170*/  HADD2.F32 R8, -RZ, R10.H0_H0 ;  /* 0x2000000aff087230 */ /* 0x000fe40000004100 */
[C---:B------:R-:W-:Y:S01]  /*0180*/  FMUL.FTZ R10, R7.reuse, R4 ;  /* 0x00000004070a7220 */ /* 0x040fe20000410000 */
[--C-:B-----5:R-:W-:Y:S01]  /*0190*/  HADD2.F32 R12, -RZ, R14.reuse.H0_H0 ;  /* 0x2000000eff0c7230 */ /* 0x120fe20000004100 */
[----:B------:R-:W0:Y:S01]  /*01a0*/  LDC.64 R4, c[0x0][0x228] ;  /* 0x00008a00ff047b82 */ /* 0x000e220000000a00 */
[----:B------:R-:W-:Y:S02]  /*01b0*/  HADD2.F32 R16, -RZ, R9.H0_H0 ;  /* 0x20000009ff107230 */ /* 0x000fe40000004100 */
[----:B------:R-:W-:Y:S01]  /*01c0*/  FMUL.FTZ R6, R7, R6 ;  /* 0x0000000607067220 */ /* 0x000fe20000410000 */
[----:B------:R-:W-:-:S02]  /*01d0*/  HADD2.F32 R14, -RZ, R14.H1_H1 ;  /* 0x3000000eff0e7230 */ /* 0x000fc40000004100 */
[C---:B------:R-:W-:Y:S01]  /*01e0*/  FMUL.FTZ R8, R7.reuse, R8 ;  /* 0x0000000807087220 */ /* 0x040fe20000410000 */
[----:B------:R-:W-:Y:S02]  /*01f0*/  HADD2.F32 R18, -RZ, R9.H1_H1 ;  /* 0x30000009ff127230 */ /* 0x000fe40000004100 */
[C---:B------:R-:W-:Y:S01]  /*0200*/  FMUL.FTZ R12, R7.reuse, R12 ;  /* 0x0000000c070c7220 */ /* 0x040fe20000410000 */
[C---:B------:R-:W-:Y:S01]  /*0210*/  FMUL.FTZ R16, R7.reuse, R16 ;  /* 0x0000001007107220 */ /* 0x040fe20000410000 */
[C---:B------:R-:W-:Y:S01]  /*0220*/  FMUL.FTZ R14, R7.reuse, R14 ;  /* 0x0000000e070e7220 */ /* 0x040fe20000410000 */
[----:B------:R-:W-:Y:S01]  /*0230*/  MUFU.EX2 R3, R3 ;  /* 0x0000000300037308 */ /* 0x000fe20000000800 */
[----:B------:R-:W-:-:S07]  /*0240*/  FMUL.FTZ R18, R7, R18 ;  /* 0x0000001207127220 */ /* 0x000fce0000410000 */
[----:B------:R-:W1:Y:S01]  /*0250*/  MUFU.EX2 R6, R6 ;  /* 0x0000000600067308 */ /* 0x000e620000000800 */
[----:B0-----:R-:W-:-:S07]  /*0260*/  IMAD.WIDE.U32 R4, R0, 0x2, R4 ;  /* 0x0000000200047825 */ /* 0x001fce00078e0004 */
[----:B------:R-:W-:Y:S01]  /*0270*/  MUFU.EX2 R8, R8 ;  /* 0x0000000800087308 */ /* 0x000fe20000000800 */
[----:B------:R-:W-:-:S07]  /*0280*/  IMAD.WIDE R4, R2, 0x4, R4 ;  /* 0x0000000402047825 */ /* 0x000fce00078e0204 */
[----:B------:R-:W0:Y:S01]  /*0290*/  MUFU.EX2 R11, R10 ;  /* 0x0000000a000b7308 */ /* 0x000e220000000800 */
[----:B-1----:R-:W-:-:S05]  /*02a0*/  F2FP.F16.F32.PACK_AB R3, R6, R3 ;  /* 0x000000030603723e */ /* 0x002fca00000000ff */
[----:B------:R-:W-:Y:S02]  /*02b0*/  STG.E desc[UR4][R4.64], R3 ;  /* 0x0000000304007986 */ /* 0x000fe4000c101904 */
[----:B------:R-:W-:Y:S08]  /*02c0*/  MUFU.EX2 R12, R12 ;  /* 0x0000000c000c7308 */ /* 0x000ff00000000800 */
[----:B------:R-:W1:Y:S01]  /*02d0*/  MUFU.EX2 R13, R14 ;  /* 0x0000000e000d7308 */ /* 0x000e620000000800 */
[----:B0-----:R-:W-:-:S05]  /*02e0*/  F2FP.F16.F32.PACK_AB R11, R11, R8 ;  /* 0x000000080b0b723e */ /* 0x001fca00000000ff */
[----:B------:R-:W-:Y:S02]  /*02f0*/  STG.E desc[UR4][R4.64+0x200], R11 ;  /* 0x0002000b04007986 */ /* 0x000fe4000c101904 */
[----:B------:R-:W-:Y:S08]  /*0300*/  MUFU.EX2 R16, R16 ;  /* 0x0000001000107308 */ /* 0x000ff00000000800 */
[----:B------:R-:W0:Y:S01]  /*0310*/  MUFU.EX2 R7, R18 ;  /* 0x0000001200077308 */ /* 0x000e220000000800 */
[----:B-1----:R-:W-:-:S05]  /*0320*/  F2FP.F16.F32.PACK_AB R13, R13, R12 ;  /* 0x0000000c0d0d723e */ /* 0x002fca00000000ff */
[----:B------:R-:W-:Y:S01]  /*0330*/  STG.E desc[UR4][R4.64+0x400], R13 ;  /* 0x0004000d04007986 */ /* 0x000fe2000c101904 */
[----:B0-----:R-:W-:-:S05]  /*0340*/  F2FP.F16.F32.PACK_AB R7, R7, R16 ;  /* 0x000000100707723e */ /* 0x001fca00000000ff */
[----:B------:R-:W-:Y:S01]  /*0350*/  STG.E desc[UR4][R4.64+0x600], R7 ;  /* 0x0006000704007986 */ /* 0x000fe2000c101904 */
[----:B------:R-:W-:Y:S05]  /*0360*/  EXIT ;  /* 0x000000000000794d */ /* 0x000fea0003800000 */
.L_x_40354:
        /* <DEDUP_REMOVED lines=14> */
[----:B------:R-:W-:Y:S01]  /*0450*/  ISETP.GE.AND P2, PT, R25, R2, PT ;  /* 0x000000021900720c */ /* 0x000fe20003f46270 */
[----:B-1----:R-:W-:Y:S02]  /*0460*/  @!P3 IMAD.WIDE.U32 R10, R15, 0x2, R10 ;  /* 0x000000020f0ab825 */ /* 0x002fe400078e000a */
[----:B------:R-:W1:Y:S03]  /*0470*/  @!P1 LDC.64 R14, c[0x0][0x230] ;  /* 0x00008c00ff0e9b82 */ /* 0x000e660000000a00 */
[----:B------:R2:W3:Y:S01]  /*0480*/  @!P3 LDG.E.U16 R3, desc[UR4][R10.64] ;  /* 0x000000040a03b981 */ /* 0x0004e2000c1e1500 */
[----:B------:R-:W-:Y:S01]  /*0490*/  PRMT R22, RZ, 0x7610, R22 ;  /* 0x00007610ff167816 */ /* 0x000fe20000000016 */
[----:B0-----:R-:W-:-:S05]  /*04a0*/  @!P0 IMAD.WIDE.U32 R16, R13, 0x2, R16 ;  /* 0x000000020d108825 */ /* 0x001fca00078e0010 */
[----:B------:R-:W-:Y:S01]  /*04b0*/  @!P2 IMAD.IADD R23, R0, 0x1, R25 ;  /* 0x000000010017a824 */ /* 0x000fe200078e0219 */
[----:B------:R-:W-:Y:S01]  /*04c0*/  @!P2 IADD3 R25, R25, 0x80, RZ ;  /* 0x000000801919a810 */ /* 0x000fe20007ffe0ff */
[----:B------:R-:W0:Y:S01]  /*04d0*/  @!P2 LDC.64 R18, c[0x0][0x230] ;  /* 0x00008c00ff12ab82 */ /* 0x000e220000000a00 */
[----:B------:R4:W5:Y:S02]  /*04e0*/  @!P0 LDG.E.U16 R22, desc[UR4][R16.64] ;  /* 0x0000000410168981 */ /* 0x000964000c1e1500 */
[----:B------:R-:W-:-:S13]  /*04f0*/  ISETP.GE.AND P4, PT, R25, R2, PT ;  /* 0x000000021900720c */ /* 0x000fda0003f86270 */
[----:B------:R-:W-:Y:S01]  /*0500*/  @!P4 IADD3 R28, R0, R25, RZ ;  /* 0x00000019001cc210 */ /* 0x000fe20007ffe0ff */
[----:B------:R-:W-:Y:S01]  /*0510*/  @!P4 VIADD R25, R25, 0x80 ;  /* 0x000000801919c836 */ /* 0x000fe20000000000 */
[----:B--2---:R-:W2:Y:S04]  /*0520*/  @!P4 LDC.64 R10, c[0x0][0x230] ;  /* 0x00008c00ff0acb82 */ /* 0x004ea80000000a00 */
[----:B------:R-:W-:-:S13]  /*0530*/  ISETP.GE.AND P5, PT, R25, R2, PT ;  /* 0x000000021900720c */ /* 0x000fda0003fa6270 */
[----:B------:R-:W-:Y:S01]  /*0540*/  @!P5 IADD3 R29, R0, R25, RZ ;  /* 0x00000019001dd210 */ /* 0x000fe20007ffe0ff */
[----:B-1----:R-:W-:Y:S01]  /*0550*/  @!P1 IMAD.WIDE.U32 R14, R26, 0x2, R14 ;  /* 0x000000021a0e9825 */ /* 0x002fe200078e000e */
[----:B------:R-:W-:Y:S01]  /*0560*/  @!P5 IADD3 R25, R25, 0x80, RZ ;  /* 0x000000801919d810 */ /* 0x000fe20007ffe0ff */
[----:B------:R-:W1:Y:S03]  /*0570*/  @!P5 LDC.64 R12, c[0x0][0x230] ;  /* 0x00008c00ff0cdb82 */ /* 0x000e660000000a00 */
[----:B------:R-:W-:Y:S02]  /*0580*/  ISETP.GE.AND P6, PT, R25, R2, PT ;  /* 0x000000021900720c */ /* 0x000fe40003fc6270 */
[----:B------:R-:W-:Y:S01]  /*0590*/  PRMT R26, RZ, 0x7610, R26 ;  /* 0x00007610ff1a7816 */ /* 0x000fe2000000001a */
[----:B0-----:R-:W-:-:S10]  /*05a0*/  @!P2 IMAD.WIDE.U32 R18, R23, 0x2, R18 ;  /* 0x000000021712a825 */ /* 0x001fd400078e0012 */
[----:B------:R-:W-:Y:S01]  /*05b0*/  @!P6 IMAD.IADD R27, R0, 0x1, R25 ;  /* 0x00000001001be824 */ /* 0x000fe200078e0219 */
[----:B------:R-:W-:Y:S01]  /*05c0*/  @!P6 IADD3 R25, R25, 0x80, RZ ;  /* 0x000000801919e810 */ /* 0x000fe20007ffe0ff */
[----:B----4-:R-:W0:Y:S01]  /*05d0*/  @!P6 LDC.64 R16, c[0x0][0x230] ;  /* 0x00008c00ff10eb82 */ /* 0x010e220000000a00 */
[----:B------:R4:W5:Y:S02]  /*05e0*/  @!P1 LDG.E.U16 R26, desc[UR4][R14.64] ;  /* 0x000000040e1a9981 */ /* 0x000964000c1e1500 */
[----:B------:R-:W-:Y:S02]  /*05f0*/  ISETP.GE.AND P3, PT, R25, R2, PT ;  /* 0x000000021900720c */ /* 0x000fe40003f66270 */
[----:B------:R-:W-:-:S06]  /*0600*/  PRMT R23, RZ, 0x7610, R23 ;  /* 0x00007610ff177816 */ /* 0x000fcc0000000017 */
[----:B------:R1:W5:Y:S05]  /*0610*/  @!P2 LDG.E.U16 R23, desc[UR4][R18.64] ;  /* 0x000000041217a981 */ /* 0x00036a000c1e1500 */
[----:B----4-:R-:W4:Y:S01]  /*0620*/  @!P3 LDC.64 R14, c[0x0][0x230] ;  /* 0x00008c00ff0ebb82 */ /* 0x010f220000000a00 */
[----:B--2---:R-:W-:Y:S01]  /*0630*/  @!P4 IMAD.WIDE.U32 R10, R28, 0x2, R10 ;  /* 0x000000021c0ac825 */ /* 0x004fe200078e000a */
[----:B------:R-:W-:Y:S02]  /*0640*/  PRMT R28, RZ, 0x7610, R28 ;  /* 0x00007610ff1c7816 */ /* 0x000fe4000000001c */
[----:B------:R-:W-:Y:S01]  /*0650*/  @!P3 IADD3 R25, R0, R25, RZ ;  /* 0x000000190019b210 */ /* 0x000fe20007ffe0ff */
[----:B-1----:R-:W-:Y:S01]  /*0660*/  @!P5 IMAD.WIDE.U32 R12, R29, 0x2, R12 ;  /* 0x000000021d0cd825 */ /* 0x002fe200078e000c */
[----:B------:R-:W-:-:S02]  /*0670*/  PRMT R29, RZ, 0x7610, R29 ;  /* 0x00007610ff1d7816 */ /* 0x000fc4000000001d */
[----:B------:R-:W-:Y:S01]  /*0680*/  PRMT R18, RZ, 0x7610, R18 ;  /* 0x00007610ff127816 */ /* 0x000fe20000000012 */
[----:B0-----:R-:W-:Y:S01]  /*0690*/  @!P6 IMAD.WIDE.U32 R16, R27, 0x2, R16 ;  /* 0x000000021b10e825 */ /* 0x001fe200078e0010 */
[----:B------:R-:W-:Y:S01]  /*06a0*/  PRMT R27, RZ, 0x7610, R27 ;  /* 0x00007610ff1b7816 */ /* 0x000fe2000000001b */
[----:B------:R0:W2:Y:S04]  /*06b0*/  @!P4 LDG.E.U16 R28, desc[UR4][R10.64] ;  /* 0x000000040a1cc981 */ /* 0x0000a8000c1e1500 */
[----:B------:R1:W2:Y:S04]  /*06c0*/  @!P5 LDG.E.U16 R29, desc[UR4][R12.64] ;  /* 0x000000040c1dd981 */ /* 0x0002a8000c1e1500 */
[----:B------:R-:W2:Y:S01]  /*06d0*/  @!P6 LDG.E.U16 R27, desc[UR4][R16.64] ;  /* 0x00000004101be981 */ /* 0x000ea2000c1e1500 */
[----:B----4-:R-:W-:-:S05]  /*06e0*/  @!P3 IMAD.WIDE.U32 R14, R25, 0x2, R14 ;  /* 0x00000002190eb825 */ /* 0x010fca00078e000e */
[----:B------:R4:W2:Y:S01]  /*06f0*/  @!P3 LDG.E.U16 R18, desc[UR4][R14.64] ;  /* 0x000000040e12b981 */ /* 0x0008a2000c1e1500 */
[----:B0-----:R-:W-:-:S05]  /*0700*/  VIADD R11, R21, 0x80 ;  /* 0x00000080150b7836 */ /* 0x001fca0000000000 */
[----:B------:R-:W-:Y:S02]  /*0710*/  ISETP.GE.AND P5, PT, R11, R2, PT ;  /* 0x000000020b00720c */ /* 0x000fe40003fa6270 */
[C---:B-1----:R-:W-:Y:S01]  /*0720*/  IADD3 R13, R21.reuse, 0x280, RZ ;  /* 0x00000280150d7810 */ /* 0x042fe20007ffe0ff */
[----:B----4-:R-:W0:Y:S10]  /*0730*/  @!P0 LDC.U16 R14, c[0x0][0x218] ;  /* 0x00008600ff0e8b82 */ /* 0x010e340000000400 */
[----:B------:R-:W1:Y:S01]  /*0740*/  @!P5 LDC.U16 R10, c[0x0][0x218] ;  /* 0x00008600ff0adb82 */ /* 0x000e620000000400 */
[----:B------:R-:W-:Y:S01]  /*0750*/  IADD3 R11, R21, 0x100, RZ ;  /* 0x00000100150b7810 */ /* 0x000fe20007ffe0ff */
[----:B-1----:R-:W-:-:S06]  /*0760*/  @!P5 HADD2.F32 R10, -RZ, R10.H0_H0 ;  /* 0x2000000aff0ad230 */ /* 0x002fcc0000004100 */
[----:B------:R-:W1:Y:S01]  /*0770*/  @!P5 MUFU.LG2 R10, R10 ;  /* 0x0000000a000ad308 */ /* 0x000e620000000c00 */
[----:B------:R-:W-:Y:S02]  /*0780*/  ISETP.GE.AND P1, PT, R11, R2, PT ;  /* 0x000000020b00720c */ /* 0x000fe40003f26270 */
[----:B------:R-:W-:-:S04]  /*0790*/  IADD3 R11, R21, 0x180, RZ ;  /* 0x00000180150b7810 */ /* 0x000fc80007ffe0ff */
[-C--:B------:R-:W-:Y:S01]  /*07a0*/  ISETP.GE.AND P2, PT, R11, R2.reuse, PT ;  /* 0x000000020b00720c */ /* 0x080fe20003f46270 */
[----:B------:R-:W-:Y:S01]  /*07b0*/  VIADD R11, R21, 0x200 ;  /* 0x00000200150b7836 */ /* 0x000fe20000000000 */
[----:B------:R-:W-:-:S04]  /*07c0*/  ISETP.GE.AND P4, PT, R13, R2, PT ;  /* 0x000000020d00720c */ /* 0x000fc80003f86270 */
[----:B------:R-:W-:Y:S02]  /*07d0*/  ISETP.GE.AND P3, PT, R11, R2, PT ;  /* 0x000000020b00720c */ /* 0x000fe40003f66270 */
[----:B------:R-:W4:Y:S01]  /*07e0*/  @!P1 LDC.U16 R11, c[0x0][0x218] ;  /* 0x00008600ff0b9b82 */ /* 0x000f220000000400 */
[----:B------:R-:W-:-:S04]  /*07f0*/  IADD3 R13, R21, 0x300, RZ ;  /* 0x00000300150d7810 */ /* 0x000fc80007ffe0ff */
[----:B------:R-:W-:Y:S01]  /*0800*/  ISETP.GE.AND P6, PT, R13, R2, PT ;  /* 0x000000020d00720c */ /* 0x000fe20003fc6270 */
[----:B0-----:R-:W-:Y:S02]  /*0810*/  @!P0 HADD2.F32 R14, -RZ, R14.H0_H0 ;  /* 0x2000000eff0e8230 */ /* 0x001fe40000004100 */
[----:B------:R-:W0:Y:S08]  /*0820*/  @!P4 LDC.U16 R13, c[0x0][0x218] ;  /* 0x00008600ff0dcb82 */ /* 0x000e300000000400 */
[----:B------:R-:W1:Y:S01]  /*0830*/  @!P3 LDC.U16 R12, c[0x0][0x218] ;  /* 0x00008600ff0cbb82 */ /* 0x000e620000000400 */
[----:B------:R-:W-:Y:S01]  /*0840*/  @!P0 MUFU.LG2 R15, R14 ;  /* 0x0000000e000f8308 */ /* 0x000fe20000000c00 */
[----:B----4-:R-:W-:-:S07]  /*0850*/  @!P1 HADD2.F32 R11, -RZ, R11.H0_H0 ;  /* 0x2000000bff0b9230 */ /* 0x010fce0000004100 */
[----:B------:R-:W-:Y:S01]  /*0860*/  @!P1 MUFU.LG2 R11, R11 ;  /* 0x0000000b000b9308 */ /* 0x000fe20000000c00 */
[----:B0-----:R-:W-:Y:S02]  /*0870*/  @!P4 HADD2.F32 R13, -RZ, R13.H0_H0 ;  /* 0x2000000dff0dc230 */ /* 0x001fe40000004100 */
[----:B-1----:R-:W-:-:S05]  /*0880*/  @!P3 HADD2.F32 R12, -RZ, R12.H0_H0 ;  /* 0x2000000cff0cb230 */ /* 0x002fca0000004100 */
[----:B------:R-:W-:Y:S08]  /*0890*/  @!P4 MUFU.LG2 R13, R13 ;  /* 0x0000000d000dc308 */ /* 0x000ff00000000c00 */
[----:B------:R-:W-:Y:S01]  /*08a0*/  @!P3 MUFU.LG2 R12, R12 ;  /* 0x0000000c000cb308 */ /* 0x000fe20000000c00 */
[----:B---3--:R-:W-:-:S05]  /*08b0*/  @!P5 HADD2.F32 R3, -RZ, R3.H0_H0 ;  /* 0x20000003ff03d230 */ /* 0x008fca0000004100 */
[----:B------:R-:W-:Y:S02]  /*08c0*/  @!P5 FMUL.FTZ R3, R3, R10 ;  /* 0x0000000a0303d220 */ /* 0x000fe40000410000 */
[----:B------:R-:W0:Y:S04]  /*08d0*/  @!P2 LDC.U16 R10, c[0x0][0x218] ;  /* 0x00008600ff0aab82 */ /* 0x000e280000000400 */
[----:B------:R-:W1:Y:S02]  /*08e0*/  @!P5 MUFU.EX2 R3, R3 ;  /* 0x000000030003d308 */ /* 0x000e640000000800 */
[----:B-1----:R-:W-:Y:S01]  /*08f0*/  @!P5 F2FP.F16.F32.PACK_AB R4, RZ, R3 ;  /* 0x00000003ff04d23e */ /* 0x002fe200000000ff */
[----:B------:R-:W-:-:S05]  /*0900*/  VIADD R3, R21, 0x380 ;  /* 0x0000038015037836 */ /* 0x000fca0000000000 */
[----:B------:R-:W-:Y:S02]  /*0910*/  ISETP.GE.AND P5, PT, R3, R2, PT ;  /* 0x000000020300720c */ /* 0x000fe40003fa6270 */
[----:B------:R-:W1:Y:S01]  /*0920*/  @!P6 LDC.U16 R3, c[0x0][0x218] ;  /* 0x00008600ff03eb82 */ /* 0x000e620000000400 */
[----:B0-----:R-:W-:-:S10]  /*0930*/  @!P2 HADD2.F32 R10, -RZ, R10.H0_H0 ;  /* 0x2000000aff0aa230 */ /* 0x001fd40000004100 */
[----:B------:R-:W0:Y:S01]  /*0940*/  @!P5 LDC.U16 R16, c[0x0][0x218] ;  /* 0x00008600ff10db82 */ /* 0x000e220000000400 */
[----:B------:R-:W3:Y:S01]  /*0950*/  @!P2 MUFU.LG2 R10, R10 ;  /* 0x0000000a000aa308 */ /* 0x000ee20000000c00 */
[----:B-----5:R-:W-:Y:S02]  /*0960*/  @!P0 HADD2.F32 R22, -RZ, R22.H0_H0 ;  /* 0x20000016ff168230 */ /* 0x020fe40000004100 */
[----:B-1----:R-:W-:Y:S02]  /*0970*/  @!P6 HADD2.F32 R14, -RZ, R3.H0_H0 ;  /* 0x20000003ff0ee230 */ /* 0x002fe40000004100 */
[----:B------:R-:W-:Y:S02]  /*0980*/  @!P1 HADD2.F32 R26, -RZ, R26.H0_H0 ;  /* 0x2000001aff1a9230 */ /* 0x000fe40000004100 */
[----:B0-----:R-:W-:Y:S02]  /*0990*/  @!P5 HADD2.F32 R3, -RZ, R16.H0_H0 ;  /* 0x20000010ff03d230 */ /* 0x001fe40000004100 */
[----:B------:R-:W-:Y:S01]  /*09a0*/  @!P0 FMUL.FTZ R16, R22, R15 ;  /* 0x0000000f16108220 */ /* 0x000fe20000410000 */
[----:B------:R-:W-:-:S02]  /*09b0*/  @!P2 HADD2.F32 R23, -RZ, R23.H0_H0 ;  /* 0x20000017ff17a230 */ /* 0x000fc40000004100 */
[----:B------:R-:W-:-:S03]  /*09c0*/  @!P1 FMUL.FTZ R15, R26, R11 ;  /* 0x0000000b1a0f9220 */ /* 0x000fc60000410000 */
[----:B---3--:R-:W-:Y:S02]  /*09d0*/  @!P2 FMUL.FTZ R17, R23, R10 ;  /* 0x0000000a1711a220 */ /* 0x008fe40000410000 */
[----:B------:R-:W0:Y:S01]  /*09e0*/  @!P0 LDC.64 R10, c[0x0][0x228] ;  /* 0x00008a00ff0a8b82 */ /* 0x000e220000000a00 */
[----:B------:R-:W1:Y:S08]  /*09f0*/  @!P6 MUFU.LG2 R14, R14 ;  /* 0x0000000e000ee308 */ /* 0x000e700000000c00 */
[----:B------:R-:W3:Y:S01]  /*0a00*/  @!P5 MUFU.LG2 R3, R3 ;  /* 0x000000030003d308 */ /* 0x000ee20000000c00 */
[----:B--2---:R-:W-:-:S07]  /*0a10*/  @!P3 HADD2.F32 R19, -RZ, R28.H0_H0 ;  /* 0x2000001cff13b230 */ /* 0x004fce0000004100 */
[----:B------:R-:W2:Y:S01]  /*0a20*/  @!P0 MUFU.EX2 R16, R16 ;  /* 0x0000001000108308 */ /* 0x000ea20000000800 */
[----:B------:R-:W-:Y:S02]  /*0a30*/  @!P4 HADD2.F32 R22, -RZ, R29.H0_H0 ;  /* 0x2000001dff16c230 */ /* 0x000fe40000004100 */
[----:B------:R-:W-:Y:S01]  /*0a40*/  @!P3 FMUL.FTZ R12, R19, R12 ;  /* 0x0000000c130cb220 */ /* 0x000fe20000410000 */
[----:B------:R-:W-:Y:S01]  /*0a50*/  @!P6 HADD2.F32 R27, -RZ, R27.H0_H0 ;  /* 0x2000001bff1be230 */ /* 0x000fe20000004100 */
[----:B------:R-:W-:Y:S01]  /*0a60*/  @!P0 IADD3 R19, R0, R21, RZ ;  /* 0x0000001500138210 */ /* 0x000fe20007ffe0ff */
[----:B------:R-:W-:Y:S02]  /*0a70*/  @!P5 HADD2.F32 R18, -RZ, R18.H0_H0 ;  /* 0x20000012ff12d230 */ /* 0x000fe40000004100 */
[----:B------:R-:W-:Y:S01]  /*0a80*/  @!P4 FMUL.FTZ R13, R22, R13 ;  /* 0x0000000d160dc220 */ /* 0x000fe20000410000 */
[----:B-1----:R-:W-:Y:S01]  /*0a90*/  @!P6 FMUL.FTZ R14, R27, R14 ;  /* 0x0000000e1b0ee220 */ /* 0x002fe20000410000 */
[----:B0-----:R-:W-:-:S04]  /*0aa0*/  @!P0 IMAD.WIDE.U32 R10, R19, 0x2, R10 ;  /* 0x00000002130a8825 */ /* 0x001fc800078e000a */
[----:B---3--:R-:W-:Y:S01]  /*0ab0*/  @!P5 FMUL.FTZ R3, R18, R3 ;  /* 0x000000031203d220 */ /* 0x008fe20000410000 */
[----:B--2---:R-:W-:Y:S02]  /*0ac0*/  @!P0 F2FP.F16.F32.PACK_AB R24, RZ, R16 ;  /* 0x00000010ff18823e */ /* 0x004fe400000000ff */
[----:B------:R-:W-:Y:S01]  /*0ad0*/  @!P0 IADD3 R21, R21, 0x80, RZ ;  /* 0x0000008015158810 */ /* 0x000fe20007ffe0ff */
[----:B------:R-:W0:Y:S02]  /*0ae0*/  @!P1 MUFU.EX2 R15, R15 ;  /* 0x0000000f000f9308 */ /* 0x000e240000000800 */
[----:B------:R1:W-:Y:S01]  /*0af0*/  @!P0 STG.E.U16 desc[UR4][R10.64], R24 ;  /* 0x000000180a008986 */ /* 0x0003e2000c101504 */
[----:B------:R-:W-:-:S05]  /*0b00*/  ISETP.GE.AND P0, PT, R21, R2, PT ;  /* 0x000000021500720c */ /* 0x000fca0003f06270 */
[----:B------:R-:W2:Y:S08]  /*0b10*/  @!P2 MUFU.EX2 R17, R17 ;  /* 0x000000110011a308 */ /* 0x000eb00000000800 */
[----:B------:R-:W3:Y:S08]  /*0b20*/  @!P3 MUFU.EX2 R12, R12 ;  /* 0x0000000c000cb308 */ /* 0x000ef00000000800 */
[----:B------:R-:W4:Y:S08]  /*0b30*/  @!P4 MUFU.EX2 R13, R13 ;  /* 0x0000000d000dc308 */ /* 0x000f300000000800 */
[----:B------:R-:W5:Y:S08]  /*0b40*/  @!P6 MUFU.EX2 R14, R14 ;  /* 0x0000000e000ee308 */ /* 0x000f700000000800 */
[----:B------:R-:W1:Y:S01]  /*0b50*/  @!P5 MUFU.EX2 R3, R3 ;  /* 0x000000030003d308 */ /* 0x000e620000000800 */
[----:B------:R-:W-:Y:S04]  /*0b60*/  BSSY B0, `(.L_x_40355) ;  /* 0x0000032000007945 */ /* 0x000fe80003800000 */
[----:B------:R-:W-:Y:S01]  /*0b70*/  BSSY B1, `(.L_x_40356) ;  /* 0x000002a000017945 */ /* 0x000fe20003800000 */
[----:B0-----:R-:W-:-:S02]  /*0b80*/  @!P1 F2FP.F16.F32.PACK_AB R5, RZ, R15 ;  /* 0x0000000fff05923e */ /* 0x001fc400000000ff */
[----:B--2---:R-:W-:Y:S02]  /*0b90*/  @!P2 F2FP.F16.F32.PACK_AB R6, RZ, R17 ;  /* 0x00000011ff06a23e */ /* 0x004fe400000000ff */
[----:B---3--:R-:W-:Y:S02]  /*0ba0*/  @!P3 F2FP.F16.F32.PACK_AB R7, RZ, R12 ;  /* 0x0000000cff07b23e */ /* 0x008fe400000000ff */
[----:B----4-:R-:W-:Y:S02]  /*0bb0*/  @!P4 F2FP.F16.F32.PACK_AB R8, RZ, R13 ;  /* 0x0000000dff08c23e */ /* 0x010fe400000000ff */
[----:B-----5:R-:W-:Y:S02]  /*0bc0*/  @!P6 F2FP.F16.F32.PACK_AB R9, RZ, R14 ;  /* 0x0000000eff09e23e */ /* 0x020fe400000000ff */
[----:B-1----:R-:W-:Y:S01]  /*0bd0*/  @!P5 F2FP.F16.F32.PACK_AB R20, RZ, R3 ;  /* 0x00000003ff14d23e */ /* 0x002fe200000000ff */
        /* <DEDUP_REMOVED lines=13> */
.L_x_40357:
[----:B------:R-:W-:-:S13]  /*0cb0*/  ISETP.GE.AND P0, PT, R21, R2, PT ;  /* 0x000000021500720c */ /* 0x000fda0003f06270 */
[----:B------:R-:W-:Y:S05]  /*0cc0*/  @P0 BRA `(.L_x_40359) ;  /* 0x0000000000300947 */ /* 0x000fea0003800000 */
[----:B0-----:R-:W0:Y:S01]  /*0cd0*/  LDC.64 R4, c[0x0][0x228] ;  /* 0x00008a00ff047b82 */ /* 0x001e220000000a00 */
[----:B------:R-:W-:Y:S01]  /*0ce0*/  IADD3 R3, R0, R21, RZ ;  /* 0x0000001500037210 */ /* 0x000fe20007ffe0ff */
[----:B------:R-:W-:-:S04]  /*0cf0*/  VIADD R21, R21, 0x80 ;  /* 0x0000008015157836 */ /* 0x000fc80000000000 */
[----:B0-----:R-:W-:-:S05]  /*0d00*/  IMAD.WIDE.U32 R4, R3, 0x2, R4 ;  /* 0x0000000203047825 */ /* 0x001fca00078e0004 */
[----:B------:R1:W-:Y:S02]  /*0d10*/  STG.E.U16 desc[UR4][R4.64], R6 ;  /* 0x0000000604007986 */ /* 0x0003e4000c101504 */
.L_x_40358:
[----:B------:R-:W-:-:S13]  /*0d20*/  ISETP.GE.AND P0, PT, R21, R2, PT ;  /* 0x000000021500720c */ /* 0x000fda0003f06270 */
[----:B------:R-:W-:Y:S05]  /*0d30*/  @P0 BRA `(.L_x_40360) ;  /* 0x0000000000340947 */ /* 0x000fea0003800000 */
[----:B01----:R-:W0:Y:S01]  /*0d40*/  LDC.64 R4, c[0x0][0x228] ;  /* 0x00008a00ff047b82 */ /* 0x003e220000000a00 */
[----:B------:R-:W-:Y:S02]  /*0d50*/  IADD3 R3, R0, R21, RZ ;  /* 0x0000001500037210 */ /* 0x000fe40007ffe0ff */
[----:B------:R-:W-:-:S03]  /*0d60*/  IADD3 R21, R21, 0x80, RZ ;  /* 0x0000008015157810 */ /* 0x000fc60007ffe0ff */
[----:B0-----:R-:W-:-:S05]  /*0d70*/  IMAD.WIDE.U32 R4, R3, 0x2, R4 ;  /* 0x0000000203047825 */ /* 0x001fca00078e0004 */
[----:B------:R1:W-:Y:S02]  /*0d80*/  STG.E.U16 desc[UR4][R4.64], R7 ;  /* 0x0000000704007986 */ /* 0x0003e4000c101504 */
.L_x_40359:
        /* <DEDUP_REMOVED lines=8> */
.L_x_40360:
[----:B------:R-:W-:Y:S05]  /*0e10*/  BSYNC B1 ;  /* 0x0000000000017941 */ /* 0x000fea0003800000 */
.L_x_40356:
[----:B------:R-:W-:-:S13]  /*0e20*/  ISETP.GE.AND P0, PT, R21, R2, PT ;  /* 0x000000021500720c */ /* 0x000fda0003f06270 */
[----:B012---:R-:W0:Y:S01]  /*0e30*/  @!P0 LDC.64 R4, c[0x0][0x228] ;  /* 0x00008a00ff048b82 */ /* 0x007e220000000a00 */
[----:B------:R-:W-:Y:S02]  /*0e40*/  @!P0 IADD3 R3, R0, R21, RZ ;  /* 0x0000001500038210 */ /* 0x000fe40007ffe0ff */
[----:B------:R-:W-:-:S03]  /*0e50*/  @!P0 IADD3 R21, R21, 0x80, RZ ;  /* 0x0000008015158810 */ /* 0x000fc60007ffe0ff */
[----:B0-----:R-:W-:-:S05]  /*0e60*/  @!P0 IMAD.WIDE.U32 R4, R3, 0x2, R4 ;  /* 0x0000000203048825 */ /* 0x001fca00078e0004 */
[----:B------:R2:W-:Y:S02]  /*0e70*/  @!P0 STG.E.U16 desc[UR4][R4.64], R9 ;  /* 0x0000000904008986 */ /* 0x0005e4000c101504 */
.L_x_40361:
[----:B------:R-:W-:Y:S05]  /*0e80*/  BSYNC B0 ;  /* 0x0000000000007941 */ /* 0x000fea0003800000 */
.L_x_40355:
        /* <DEDUP_REMOVED lines=8> */
.L_x_40362:
        /* <DEDUP_REMOVED lines=15> */
.L_x_71873:


//--------------------- .text._ZN2at6native29vectorized_elementwise_kernelILi4EZNS0_50_GLOBAL__N__2680c7bb_12_PowKernel_cu_140f0503_289622pow_scalar_tensor_implIN3c104HalfEEEvRNS_18TensorIteratorBaseET_EUlS5_E_St5arrayIPcLm2EEEEviT0_T1_ --------------------------
	.section	.text._ZN2at6native29vectorized_elementwise_kernelILi4EZNS0_50_GLOBAL__N__2680c7bb_12_PowKernel_cu_140f0503_289622pow_scalar_tensor_implIN3c104HalfEEEvRNS_18TensorIteratorBaseET_EUlS5_E_St5arrayIPcLm2EEEEviT0_T1_,"ax",@progbits
	.align	128
        .global         _ZN2at6native29vectorized_elementwise_kernelILi4EZNS0_50_GLOBAL__N__2680c7bb_12_PowKernel_cu_140f0503_289622pow_scalar_tensor_implIN3c104HalfEEEvRNS_18TensorIteratorBaseET_EUlS5_E_St5arrayIPcLm2EEEEviT0_T1_
        .type           _ZN2at6native29vectorized_elementwise_kernelILi4EZNS0_50_GLOBAL__N__2680c7bb_12_PowKernel_cu_140f0503_289622pow_scalar_tensor_implIN3c104HalfEEEvRNS_18TensorIteratorBaseET_EUlS5_E_St5arrayIPcLm2EEEEviT0_T1_,@function
        .size           _ZN2at6native29vectorized_elementwise_kernelILi4EZNS0_50_GLOBAL__N__2680c7bb_12_PowKernel_cu_140f0503_289622pow_scalar_tensor_implIN3c104HalfEEEvRNS_18TensorIteratorBaseET_EUlS5_E_St5arrayIPcLm2EEEEviT0_T1_,(.L_x_71874 - _ZN2at6native29vectorized_elementwise_kernelILi4EZNS0_50_GLOBAL__N__2680c7bb_12_PowKernel_cu_140f0503_289622pow_scalar_tensor_implIN3c104HalfEEEvRNS_18TensorIteratorBaseET_EUlS5_E_St5arrayIPcLm2EEEEviT0_T1_)
        .other          _ZN2at6native29vectorized_elementwise_kernelILi4EZNS0_50_GLOBAL__N__2680c7bb_12_PowKernel_cu_140f0503_289622pow_scalar_tensor_implIN3c104HalfEEEvRNS_18TensorIteratorBaseET_EUlS5_E_St5arrayIPcLm2EEEEviT0_T1_,@"STO_CUDA_ENTRY STV_DEFAULT"
_ZN2at6native29vectorized_elementwise_kernelILi4EZNS0_50_GLOBAL__N__2680c7bb_12_PowKernel_cu_140f0503_289622pow_scalar_tensor_implIN3c104HalfEEEvRNS_18TensorIteratorBaseET_EUlS5_E_St5arrayIPcLm2EEEEviT0_T1_:
.text._ZN2at6native29vectorized_elementwise_kernelILi4EZNS0_50_GLOBAL__N__2680c7bb_12_PowKernel_cu_140f0503_289622pow_scalar_tensor_implIN3c104HalfEEEvRNS_18TensorIteratorBaseET_EUlS5_E_St5arrayIPcLm2EEEEviT0_T1_:
        /* <DEDUP_REMOVED lines=14> */
[----:B------:R-:W4:Y:S01]  /*00e0*/  LDG.E.64 R2, desc[UR4][R12.64+0x400] ;  /* 0x000400040c027981 */ /* 0x000f22000c1e1b00 */
[----:B--2---:R-:W-:-:S06]  /*00f0*/  HADD2.F32 R8, -RZ, R8.H0_H0 ;  /* 0x20000008ff087230 */ /* 0x004fcc0000004100 */
[----:B------:R-:W0:Y:S01]  /*0100*/  MUFU.LG2 R8, R8 ;  /* 0x0000000800087308 */ /* 0x000e220000000c00 */
[--C-:B---3--:R-:W-:Y:S02]  /*0110*/  HADD2.F32 R9, -RZ, R4.reuse.H1_H1 ;  /* 0x30000004ff097230 */ /* 0x108fe40000004100 */
[--C-:B------:R-:W-:Y:S02]  /*0120*/  HADD2.F32 R11, -RZ, R5.reuse.H0_H0 ;  /* 0x20000005ff0b7230 */ /* 0x100fe40000004100 */
[----:B------:R-:W-:Y:S02]  /*0130*/  HADD2.F32 R5, -RZ, R5.H1_H1 ;  /* 0x30000005ff057230 */ /* 0x000fe40000004100 */
[C---:B0-----:R-:W-:Y:S01]  /*0140*/  FMUL.FTZ R10, R8.reuse, R9 ;  /* 0x00000009080a7220 */ /* 0x041fe20000410000 */
[----:B------:R-:W-:Y:S02]  /*0150*/  HADD2.F32 R7, -RZ, R4.H0_H0 ;  /* 0x20000004ff077230 */ /* 0x000fe40000004100 */
[----:B------:R-:W-:Y:S01]  /*0160*/  FMUL.FTZ R9, R8, R11 ;  /* 0x0000000b08097220 */ /* 0x000fe20000410000 */
[----:B----4-:R-:W-:-:S02]  /*0170*/  HADD2.F32 R13, -RZ, R2.H0_H0 ;  /* 0x20000002ff0d7230 */ /* 0x010fc40000004100 */
[C---:B------:R-:W-:Y:S01]  /*0180*/  FMUL.FTZ R11, R8.reuse, R5 ;  /* 0x00000005080b7220 */ /* 0x040fe20000410000 */
[--C-:B------:R-:W-:Y:S01]  /*0190*/  HADD2.F32 R17, -RZ, R3.reuse.H0_H0 ;  /* 0x20000003ff117230 */ /* 0x100fe20000004100 */
[----:B------:R-:W0:Y:S01]  /*01a0*/  LDC.64 R4, c[0x0][0x228] ;  /* 0x00008a00ff047b82 */ /* 0x000e220000000a00 */
[----:B------:R-:W-:Y:S02]  /*01b0*/  HADD2.F32 R15, -RZ, R2.H1_H1 ;  /* 0x30000002ff0f7230 */ /* 0x000fe40000004100 */
[----:B------:R-:W-:Y:S01]  /*01c0*/  FMUL.FTZ R7, R7, R8 ;  /* 0x0000000807077220 */ /* 0x000fe20000410000 */
[----:B------:R-:W-:Y:S02]  /*01d0*/  HADD2.F32 R3, -RZ, R3.H1_H1 ;  /* 0x30000003ff037230 */ /* 0x000fe40000004100 */
[C---:B------:R-:W-:Y:S01]  /*01e0*/  FMUL.FTZ R13, R8.reuse, R13 ;  /* 0x0000000d080d7220 */ /* 0x040fe20000410000 */
[C---:B------:R-:W-:Y:S01]  /*01f0*/  FMUL.FTZ R17, R8.reuse, R17 ;  /* 0x0000001108117220 */ /* 0x040fe20000410000 */
[C---:B------:R-:W-:Y:S01]  /*0200*/  FMUL.FTZ R15, R8.reuse, R15 ;  /* 0x0000000f080f7220 */ /* 0x040fe20000410000 */
[----:B------:R-:W-:Y:S01]  /*0210*/  MUFU.EX2 R10, R10 ;  /* 0x0000000a000a7308 */ /* 0x000fe20000000800 */
[----:B------:R-:W-:-:S07]  /*0220*/  FMUL.FTZ R3, R8, R3 ;  /* 0x0000000308037220 */ /* 0x000fce0000410000 */
[----:B------:R-:W1:Y:S08]  /*0230*/  MUFU.EX2 R7, R7 ;  /* 0x0000000700077308 */ /* 0x000e700000000800 */
[----:B------:R-:W-:Y:S01]  /*0240*/  MUFU.EX2 R9, R9 ;  /* 0x0000000900097308 */ /* 0x000fe20000000800 */
[----:B0-----:R-:W-:-:S04]  /*0250*/  IMAD.WIDE.U32 R4, R0, 0x2, R4 ;  /* 0x0000000200047825 */ /* 0x001fc800078e0004 */
[----:B------:R-:W-:-:S03]  /*0260*/  IMAD.WIDE R4, R6, 0x8, R4 ;  /* 0x0000000806047825 */ /* 0x000fc600078e0204 */
[----:B------:R-:W0:Y:S01]  /*0270*/  MUFU.EX2 R12, R11 ;  /* 0x0000000b000c7308 */ /* 0x000e220000000800 */
[----:B-1----:R-:W-:-:S07]  /*0280*/  F2FP.F16.F32.PACK_AB R10, R10, R7 ;  /* 0x000000070a0a723e */ /* 0x002fce00000000ff */
[----:B------:R-:W-:Y:S08]  /*0290*/  MUFU.EX2 R13, R13 ;  /* 0x0000000d000d7308 */ /* 0x000ff00000000800 */
[----:B------:R-:W1:Y:S01]  /*02a0*/  MUFU.EX2 R2, R15 ;  /* 0x0000000f00027308 */ /* 0x000e620000000800 */
[----:B0-----:R-:W-:-:S05]  /*02b0*/  F2FP.F16.F32.PACK_AB R11, R12, R9 ;  /* 0x000000090c0b723e */ /* 0x001fca00000000ff */
[----:B------:R-:W-:Y:S02]  /*02c0*/  STG.E.64 desc[UR4][R4.64], R10 ;  /* 0x0000000a04007986 */ /* 0x000fe4000c101b04 */
[----:B------:R-:W-:Y:S08]  /*02d0*/  MUFU.EX2 R17, R17 ;  /* 0x0000001100117308 */ /* 0x000ff00000000800 */
[----:B------:R-:W0:Y:S01]  /*02e0*/  MUFU.EX2 R8, R3 ;  /* 0x0000000300087308 */ /* 0x000e220000000800 */
[----:B-1----:R-:W-:-:S02]  /*02f0*/  F2FP.F16.F32.PACK_AB R6, R2, R13 ;  /* 0x0000000d0206723e */ /* 0x002fc400000000ff */
[----:B0-----:R-:W-:-:S05]  /*0300*/  F2FP.F16.F32.PACK_AB R7, R8, R17 ;  /* 0x000000110807723e */ /* 0x001fca00000000ff */
[----:B------:R-:W-:Y:S01]  /*0310*/  STG.E.64 desc[UR4][R4.64+0x400], R6 ;  /* 0x0004000604007986 */ /* 0x000fe2000c101b04 */
[----:B------:R-:W-:Y:S05]  /*0320*/  EXIT ;  /* 0x000000000000794d */ /* 0x000fea0003800000 */
.L_x_40363:
        /* <DEDUP_REMOVED lines=148> */
.L_x_40366:
[----:B------:R-:W-:-:S13]  /*0c70*/  ISETP.GE.AND P0, PT, R21, R2, PT ;  /* 0x000000021500720c */ /* 0x000fda0003f06270 */
[----:B------:R-:W-:Y:S05]  /*0c80*/  @P0 BRA `(.L_x_40368) ;  /* 0x0000000000300947 */ /* 0x000fea0003800000 */
[----:B0-----:R-:W0:Y:S01]  /*0c90*/  LDC.64 R4, c[0x0][0x228] ;  /* 0x00008a00ff047b82 */ /* 0x001e220000000a00 */
[----:B------:R-:W-:Y:S01]  /*0ca0*/  IADD3 R3, R0, R21, RZ ;  /* 0x0000001500037210 */ /* 0x000fe20007ffe0ff */
[----:B------:R-:W-:-:S04]  /*0cb0*/  VIADD R21, R21, 0x80 ;  /* 0x0000008015157836 */ /* 0x000fc80000000000 */
[----:B0-----:R-:W-:-:S05]  /*0cc0*/  IMAD.WIDE.U32 R4, R3, 0x2, R4 ;  /* 0x0000000203047825 */ /* 0x001fca00078e0004 */
[----:B------:R1:W-:Y:S02]  /*0cd0*/  STG.E.U16 desc[UR4][R4.64], R6 ;  /* 0x0000000604007986 */ /* 0x0003e4000c101504 */
.L_x_40367:
[----:B------:R-:W-:-:S13]  /*0ce0*/  ISETP.GE.AND P0, PT, R21, R2, PT ;  /* 0x000000021500720c */ /* 0x000fda0003f06270 */
[----:B------:R-:W-:Y:S05]  /*0cf0*/  @P0 BRA `(.L_x_40369) ;  /* 0x0000000000340947 */ /* 0x000fea0003800000 */
[----:B01----:R-:W0:Y:S01]  /*0d00*/  LDC.64 R4, c[0x0][0x228] ;  /* 0x00008a00ff047b82 */ /* 0x003e220000000a00 */
[----:B------:R-:W-:Y:S02]  /*0d10*/  IADD3 R3, R0, R21, RZ ;  /* 0x0000001500037210 */ /* 0x000fe40007ffe0ff */
[----:B------:R-:W-:-:S03]  /*0d20*/  IADD3 R21, R21, 0x80, RZ ;  /* 0x0000008015157810 */ /* 0x000fc60007ffe0ff */
[----:B0-----:R-:W-:-:S05]  /*0d30*/  IMAD.WIDE.U32 R4, R3, 0x2, R4 ;  /* 0x0000000203047825 */ /* 0x001fca00078e0004 */
[----:B------:R1:W-:Y:S02]  /*0d40*/  STG.E.U16 desc[UR4][R4.64], R7 ;  /* 0x0000000704007986 */ /* 0x0003e4000c101504 */
.L_x_40368:
        /* <DEDUP_REMOVED lines=8> */
.L_x_40369:
[----:B------:R-:W-:Y:S05]  /*0dd0*/  BSYNC B1 ;  /* 0x0000000000017941 */ /* 0x000fea0003800000 */
.L_x_40365:
[----:B------:R-:W-:-:S13]  /*0de0*/  ISETP.GE.AND P0, PT, R21, R2, PT ;  /* 0x000000021500720c */ /* 0x000fda0003f06270 */
[----:B012---:R-:W0:Y:S01]  /*0df0*/  @!P0 LDC.64 R4, c[0x0][0x228] ;  /* 0x00008a00ff048b82 */ /* 0x007e220000000a00 */
[----:B------:R-:W-:Y:S02]  /*0e00*/  @!P0 IADD3 R3, R0, R21, RZ ;  /* 0x0000001500038210 */ /* 0x000fe40007ffe0ff */
[----:B------:R-:W-:-:S03]  /*0e10*/  @!P0 IADD3 R21, R21, 0x80, RZ ;  /* 0x0000008015158810 */ /* 0x000fc60007ffe0ff */
[----:B0-----:R-:W-:-:S05]  /*0e20*/  @!P0 IMAD.WIDE.U32 R4, R3, 0x2, R4 ;  /* 0x0000000203048825 */ /* 0x001fca00078e0004 */
[----:B------:R2:W-:Y:S02]  /*0e30*/  @!P0 STG.E.U16 desc[UR4][R4.64], R9 ;  /* 0x0000000904008986 */ /* 0x0005e4000c101504 */
.L_x_40370:
[----:B------:R-:W-:Y:S05]  /*0e40*/  BSYNC B0 ;  /* 0x0000000000007941 */ /* 0x000fea0003800000 */
.L_x_40364:
        /* <DEDUP_REMOVED lines=8> */
.L_x_40371:
        /* <DEDUP_REMOVED lines=11> */
.L_x_71874:


//--------------------- .text._ZN2at6native29vectorized_elementwise_kernelILi8EZNS0_50_GLOBAL__N__2680c7bb_12_PowKernel_cu_140f0503_289622pow_scalar_tensor_implIN3c104HalfEEEvRNS_18TensorIteratorBaseET_EUlS5_E_St5arrayIPcLm2EEEEviT0_T1_ --------------------------
	.section	.text._ZN2at6native29vectorized_elementwise_kernelILi8EZNS0_50_GLOBAL__N__2680c7bb_12_PowKernel_cu_140f0503_289622pow_scalar_tensor_implIN3c104HalfEEEvRNS_18TensorIteratorBaseET_EUlS5_E_St5arrayIPcLm2EEEEviT0_T1_,"ax",@progbits
	.align	128
        .global         _ZN2at6native29vectorized_elementwise_kernelILi8EZNS0_50_GLOBAL__N__2680c7bb_12_PowKernel_cu_140f0503_289622pow_scalar_tensor_implIN3c104HalfEEEvRNS_18TensorIteratorBaseET_EUlS5_E_St5arrayIPcLm2EEEEviT0_T1_
        .type           _ZN2at6native29vectorized_elementwise_kernelILi8EZNS0_50_GLOBAL__N__2680c7bb_12_PowKernel_cu_140f0503_289622pow_scalar_tensor_implIN3c104HalfEEEvRNS_18TensorIteratorBaseET_EUlS5_E_St5arrayIPcLm2EEEEviT0_T1_,@function
        .size           _ZN2at6native29vectorized_elementwise_kernelILi8EZNS0_50_GLOBAL__N__2680c7bb_12_PowKernel_cu_140f0503_289622pow_scalar_tensor_implIN3c104HalfEEEvRNS_18TensorIteratorBaseET_EUlS5_E_St5arrayIPcLm2EEEEviT0_T1_,(.L_x_71875 - _ZN2at6native29vectorized_elementwise_kernelILi8EZNS0_50_GLOBAL__N__2680c7bb_12_PowKernel_cu_140f0503_289622pow_scalar_tensor_implIN3c104HalfEEEvRNS_18TensorIteratorBaseET_EUlS5_E_St5arrayIPcLm2EEEEviT0_T1_)
        .other          _ZN2at6native29vectorized_elementwise_kernelILi8EZNS0_50_GLOBAL__N__2680c7bb_12_PowKernel_cu_140f0503_289622pow_scalar_tensor_implIN3c104HalfEEEvRNS_18TensorIteratorBaseET_EUlS5_E_St5arrayIPcLm2EEEEviT0_T1_,@"STO_CUDA_ENTRY STV_DEFAULT"
_ZN2at6native29vectorized_elementwise_kernelILi8EZNS0_50_GLOBAL__N__2680c7bb_12_PowKernel_cu_140f0503_289622pow_scalar_tensor_implIN3c104HalfEEEvRNS_18TensorIteratorBaseET_EUlS5_E_St5arrayIPcLm2EEEEviT0_T1_:
.text._ZN2at6native29vectorized_elementwise_kernelILi8EZNS0_50_GLOBAL__N__2680c7bb_12_PowKernel_cu_140f0503_289622pow_scalar_tensor_implIN3c104HalfEEEvRNS_18TensorIteratorBaseET_EUlS5_E_St5arrayIPcLm2EEEEviT0_T1_:
        /* <DEDUP_REMOVED lines=13> */
[----:B------:R-:W3:Y:S01]  /*00d0*/  LDG.E.128 R4, desc[UR4][R4.64] ;  /* 0x0000000404047981 */ /* 0x000ee2000c1e1d00 */
        /* <DEDUP_REMOVED lines=8> */
[----:B------:R-:W-:-:S02]  /*0160*/  HADD2.F32 R15, -RZ, R6.H1_H1 ;  /* 0x30000006ff0f7230 */ /* 0x000fc40000004100 */
[C---:B------:R-:W-:Y:S01]  /*0170*/  FMUL.FTZ R11, R8.reuse, R5 ;  /* 0x00000005080b7220 */ /* 0x040fe20000410000 */
[----:B------:R-:W-:Y:S01]  /*0180*/  HADD2.F32 R13, -RZ, R6.H0_H0 ;  /* 0x20000006ff0d7230 */ /* 0x000fe20000004100 */
[----:B------:R-:W0:Y:S01]  /*0190*/  LDC.64 R4, c[0x0][0x228] ;  /* 0x00008a00ff047b82 */ /* 0x000e220000000a00 */
[--C-:B------:R-:W-:Y:S02]  /*01a0*/  HADD2.F32 R17, -RZ, R7.reuse.H0_H0 ;  /* 0x20000007ff117230 */ /* 0x100fe40000004100 */
        /* <DEDUP_REMOVED lines=9> */
[----:B0-----:R-:W-:-:S07]  /*0240*/  IMAD.WIDE.U32 R4, R0, 0x2, R4 ;  /* 0x0000000200047825 */ /* 0x001fce00078e0004 */
[----:B------:R-:W0:Y:S08]  /*0250*/  MUFU.EX2 R14, R11 ;  /* 0x0000000b000e7308 */ /* 0x000e300000000800 */
[----:B------:R2:W-:Y:S08]  /*0260*/  MUFU.EX2 R6, R13 ;  /* 0x0000000d00067308 */ /* 0x0005f00000000800 */
[----:B------:R-:W3:Y:S01]  /*0270*/  MUFU.EX2 R15, R15 ;  /* 0x0000000f000f7308 */ /* 0x000ee20000000800 */
[----:B--2---:R-:W-:Y:S01]  /*0280*/  IMAD.WIDE R12, R2, 0x10, R4 ;  /* 0x00000010020c7825 */ /* 0x004fe200078e0204 */
[----:B-1----:R-:W-:-:S02]  /*0290*/  F2FP.F16.F32.PACK_AB R4, R10, R3 ;  /* 0x000000030a04723e */ /* 0x002fc400000000ff */
[----:B0-----:R-:W-:-:S04]  /*02a0*/  F2FP.F16.F32.PACK_AB R5, R14, R9 ;  /* 0x000000090e05723e */ /* 0x001fc800000000ff */
[----:B------:R-:W-:Y:S08]  /*02b0*/  MUFU.EX2 R7, R17 ;  /* 0x0000001100077308 */ /* 0x000ff00000000800 */
[----:B------:R-:W0:Y:S01]  /*02c0*/  MUFU.EX2 R8, R19 ;  /* 0x0000001300087308 */ /* 0x000e220000000800 */
[----:B---3--:R-:W-:Y:S02]  /*02d0*/  F2FP.F16.F32.PACK_AB R6, R15, R6 ;  /* 0x000000060f06723e */ /* 0x008fe400000000ff */
[----:B0-----:R-:W-:-:S05]  /*02e0*/  F2FP.F16.F32.PACK_AB R7, R8, R7 ;  /* 0x000000070807723e */ /* 0x001fca00000000ff */
[----:B------:R-:W-:Y:S01]  /*02f0*/  STG.E.128 desc[UR4][R12.64], R4 ;  /* 0x000000040c007986 */ /* 0x000fe2000c101d04 */
[----:B------:R-:W-:Y:S05]  /*0300*/  EXIT ;  /* 0x000000000000794d */ /* 0x000fea0003800000 */
.L_x_40372:
        /* <DEDUP_REMOVED lines=148> */
.L_x_40375:
[----:B------:R-:W-:-:S13]  /*0c50*/  ISETP.GE.AND P0, PT, R21, R2, PT ;  /* 0x000000021500720c */ /* 0x000fda0003f06270 */
[----:B------:R-:W-:Y:S05]  /*0c60*/  @P0 BRA `(.L_x_40377) ;  /* 0x0000000000300947 */ /* 0x000fea0003800000 */
[----:B0-----:R-:W0:Y:S01]  /*0c70*/  LDC.64 R4, c[0x0][0x228] ;  /* 0x00008a00ff047b82 */ /* 0x001e220000000a00 */
[----:B------:R-:W-:Y:S01]  /*0c80*/  IADD3 R3, R0, R21, RZ ;  /* 0x0000001500037210 */ /* 0x000fe20007ffe0ff */
[----:B------:R-:W-:-:S04]  /*0c90*/  VIADD R21, R21, 0x80 ;  /* 0x0000008015157836 */ /* 0x000fc80000000000 */
[----:B0-----:R-:W-:-:S05]  /*0ca0*/  IMAD.WIDE.U32 R4, R3, 0x2, R4 ;  /* 0x0000000203047825 */ /* 0x001fca00078e0004 */
[----:B------:R1:W-:Y:S02]  /*0cb0*/  STG.E.U16 desc[UR4][R4.64], R6 ;  /* 0x0000000604007986 */ /* 0x0003e4000c101504 */
.L_x_40376:
[----:B------:R-:W-:-:S13]  /*0cc0*/  ISETP.GE.AND P0, PT, R21, R2, PT ;  /* 0x000000021500720c */ /* 0x000fda0003f06270 */
[----:B------:R-:W-:Y:S05]  /*0cd0*/  @P0 BRA `(.L_x_40378) ;  /* 0x0000000000340947 */ /* 0x000fea0003800000 */
[----:B01----:R-:W0:Y:S01]  /*0ce0*/  LDC.64 R4, c[0x0][0x228] ;  /* 0x00008a00ff047b82 */ /* 0x003e220000000a00 */
[----:B------:R-:W-:Y:S02]  /*0cf0*/  IADD3 R3, R0, R21, RZ ;  /* 0x0000001500037210 */ /* 0x000fe40007ffe0ff */
[----:B------:R-:W-:-:S03]  /*0d00*/  IADD3 R21, R21, 0x80, RZ ;  /* 0x0000008015157810 */ /* 0x000fc60007ffe0ff */
[----:B0-----:R-:W-:-:S05]  /*0d10*/  IMAD.WIDE.U32 R4, R3, 0x2, R4 ;  /* 0x0000000203047825 */ /* 0x001fca00078e0004 */
[----:B------:R1:W-:Y:S02]  /*0d20*/  STG.E.U16 desc[UR4][R4.64], R7 ;  /* 0x0000000704007986 */ /* 0x0003e4000c101504 */
.L_x_40377:
        /* <DEDUP_REMOVED lines=8> */
.L_x_40378:
[----:B------:R-:W-:Y:S05]  /*0db0*/  BSYNC B1 ;  /* 0x0000000000017941 */ /* 0x000fea0003800000 */
.L_x_40374:
[----:B------:R-:W-:-:S13]  /*0dc0*/  ISETP.GE.AND P0, PT, R21, R2, PT ;  /* 0x000000021500720c */ /* 0x000fda0003f06270 */
[----:B012---:R-:W0:Y:S01]  /*0dd0*/  @!P0 LDC.64 R4, c[0x0][0x228] ;  /* 0x00008a00ff048b82 */ /* 0x007e220000000a00 */
[----:B------:R-:W-:Y:S02]  /*0de0*/  @!P0 IADD3 R3, R0, R21, RZ ;  /* 0x0000001500038210 */ /* 0x000fe40007ffe0ff */
[----:B------:R-:W-:-:S03]  /*0df0*/  @!P0 IADD3 R21, R21, 0x80, RZ ;  /* 0x0000008015158810 */ /* 0x000fc60007ffe0ff */
[----:B0-----:R-:W-:-:S05]  /*0e00*/  @!P0 IMAD.WIDE.U32 R4, R3, 0x2, R4 ;  /* 0x0000000203048825 */ /* 0x001fca00078e0004 */
[----:B------:R2:W-:Y:S02]  /*0e10*/  @!P0 STG.E.U16 desc[UR4][R4.64], R9 ;  /* 0x0000000904008986 */ /* 0x0005e4000c101504 */
.L_x_40379:
[----:B------:R-:W-:Y:S05]  /*0e20*/  BSYNC B0 ;  /* 0x0000000000007941 */ /* 0x000fea0003800000 */
.L_x_40373:
        /* <DEDUP_REMOVED lines=8> */
.L_x_40380:
        /* <DEDUP_REMOVED lines=13> */
.L_x_71875:


//--------------------- .text._ZN2at6native18elementwise_kernelILi128ELi4EZNS0_15gpu_kernel_implIZZZNS0_50_GLOBAL__N__2680c7bb_12_PowKernel_cu_140f0503_289624pow_tensor_tensor_kernelERNS_18TensorIteratorBaseEENKUlvE_clEvENKUlvE7_clEvEUlN3c107complexIfEESA_E_EEvS5_RKT_EUliE_EEviT1_ --------------------------
	.section	.text._ZN2at6native18elementwise_kernelILi128ELi4EZNS0_15gpu_kernel_implIZZZNS0_50_GLOBAL__N__2680c7bb_12_PowKernel_cu_140f0503_289624pow_tensor_tensor_kernelERNS_18TensorIteratorBaseEENKUlvE_clEvENKUlvE7_clEvEUlN3c107complexIfEESA_E_EEvS5_RKT_EUliE_EEviT1_,"ax",@progbits
	.align	128
        .global         _ZN2at6native18elementwise_kernelILi128ELi4EZNS0_15gpu_kernel_implIZZZNS0_50_GLOBAL__N__2680c7bb_12_PowKernel_cu_140f0503_289624pow_tensor_tensor_kernelERNS_18TensorIteratorBaseEENKUlvE_clEvENKUlvE7_clEvEUlN3c107complexIfEESA_E_EEvS5_RKT_EUliE_EEviT1_
        .type           _ZN2at6native18elementwise_kernelILi128ELi4EZNS0_15gpu_kernel_implIZZZNS0_50_GLOBAL__N__2680c7bb_12_PowKernel_cu_140f0503_289624pow_tensor_tensor_kernelERNS_18TensorIteratorBaseEENKUlvE_clEvENKUlvE7_clEvEUlN3c107complexIfEESA_E_EEvS5_RKT_EUliE_EEviT1_,@function
        .size           _ZN2at6native18elementwise_kernelILi128ELi4EZNS0_15gpu_kernel_implIZZZNS0_50_GLOBAL__N__2680c7bb_12_PowKernel_cu_140f0503_289624pow_tensor_tensor_kernelERNS_18TensorIteratorBaseEENKUlvE_clEvENKUlvE7_clEvEUlN3c107complexIfEESA_E_EEvS5_RKT_EUliE_EEviT1_,(.L_x_71526 - _ZN2at6native18elementwise_kernelILi128ELi4EZNS0_15gpu_kernel_implIZZZNS0_50_GLOBAL__N__2680c7bb_12_PowKernel_cu_140f0503_289624pow_tensor_tensor_kernelERNS_18TensorIteratorBaseEENKUlvE_clEvENKUlvE7_clEvEUlN3c107complexIfEESA_E_EEvS5_RKT_EUliE_EEviT1_)
        .other          _ZN2at6native18elementwise_kernelILi128ELi4EZNS0_15gpu_kernel_implIZZZNS0_50_GLOBAL__N__2680c7bb_12_PowKernel_cu_140f0503_289624pow_tensor_tensor_kernelERNS_18TensorIteratorBaseEENKUlvE_clEvENKUlvE7_clEvEUlN3c107complexIfEESA_E_EEvS5_RKT_EUliE_EEviT1_,@"STO_CUDA_ENTRY STV_DEFAULT"
_ZN2at6native18elementwise_kernelILi128ELi4EZNS0_15gpu_kernel_implIZZZNS0_50_GLOBAL__N__2680c7bb_12_PowKernel_cu_140f0503_289624pow_tensor_tensor_kernelERNS_18TensorIteratorBaseEENKUlvE_clEvENKUlvE7_clEvEUlN3c107complexIfEESA_E_EEvS5_RKT_EUliE_EEviT1_:
.text._ZN2at6native18elementwise_kernelILi128ELi4EZNS0_15gpu_kernel_implIZZZNS0_50_GLOBAL__N__2680c7bb_12_PowKernel_cu_140f0503_289624pow_tensor_tensor_kernelERNS_18TensorIteratorBaseEENKUlvE_clEvENKUlvE7_clEvEUlN3c107complexIfEESA_E_EEvS5_RKT_EUliE_EEviT1_:
        /* <DEDUP_REMOVED lines=11> */
[----:B------:R-:W-:Y:S02]  /*00b0*/  IMAD.MOV.U32 R22, RZ, RZ, RZ ;  /* 0x000000ffff167224 */ /* 0x000fe400078e00ff */
[----:B------:R-:W-:Y:S01]  /*00c0*/  IMAD.MOV.U32 R16, RZ, RZ, RZ ;  /* 0x000000ffff107224 */ /* 0x000fe200078e00ff */
        /* <DEDUP_REMOVED lines=349> */
[----:B------:R-:W-:-:S07]  /*16a0*/  IMAD R22, R5, UR6, R22 ;  /* 0x0000000605167c24 */ /* 0x000fce000f8e0216 */
.L_x_40383:
        /* <DEDUP_REMOVED lines=23> */
.L_x_40388:
[----:B------:R-:W2:Y:S01]  /*1820*/  LDG.E.U8 R2, desc[UR36][R2.64] ;  /* 0x0000002402027981 */ /* 0x000ea2000c1e1100 */
[----:B------:R-:W-:Y:S01]  /*1830*/  IMAD.MOV.U32 R19, RZ, RZ, RZ ;  /* 0x000000ffff137224 */ /* 0x000fe200078e00ff */
[----:B--2---:R-:W-:Y:S01]  /*1840*/  I2FP.F32.U32 R18, R2 ;  /* 0x0000000200127245 */ /* 0x004fe20000201000 */
[----:B------:R-:W-:Y:S06]  /*1850*/  BRA `(.L_x_40390) ;  /* 0x0000000c007c7947 */ /* 0x000fec0003800000 */
.L_x_40387:
        /* <DEDUP_REMOVED lines=10> */
.L_x_40392:
[----:B------:R-:W2:Y:S01]  /*1900*/  LDG.E R2, desc[UR36][R2.64] ;  /* 0x0000002402027981 */ /* 0x000ea2000c1e1900 */
[----:B------:R-:W-:Y:S01]  /*1910*/  HFMA2.MMA R19, -RZ, RZ, 0, 0 ;  /* 0x00000000ff137435 */ /* 0x000fe200000001ff */
[----:B--2---:R-:W-:Y:S01]  /*1920*/  I2FP.F32.S32 R18, R2 ;  /* 0x0000000200127245 */ /* 0x004fe20000201400 */
[----:B------:R-:W-:Y:S09]  /*1930*/  BRA `(.L_x_40390) ;  /* 0x0000000c00447947 */ /* 0x000ff20003800000 */
.L_x_40391:
[----:B------:R-:W2:Y:S01]  /*1940*/  LDG.E.U16 R2, desc[UR36][R2.64] ;  /* 0x0000002402027981 */ /* 0x000ea2000c1e1500 */
[----:B------:R-:W-:Y:S01]  /*1950*/  IMAD.MOV.U32 R19, RZ, RZ, RZ ;  /* 0x000000ffff137224 */ /* 0x000fe200078e00ff */
[----:B--2---:R0:W1:Y:S01]  /*1960*/  I2F.S16 R18, R2 ;  /* 0x0000000200127306 */ /* 0x0040620000101400 */
[----:B------:R-:W-:Y:S05]  /*1970*/  BRA `(.L_x_40390) ;  /* 0x0000000c00347947 */ /* 0x000fea0003800000 */
.L_x_40386:
        /* <DEDUP_REMOVED lines=9> */
.L_x_40394:
[----:B------:R-:W2:Y:S01]  /*1a10*/  LDG.E.U16 R2, desc[UR36][R2.64] ;  /* 0x0000002402027981 */ /* 0x000ea2000c1e1500 */
[----:B------:R-:W-:Y:S01]  /*1a20*/  MOV R19, RZ ;  /* 0x000000ff00137202 */ /* 0x000fe20000000f00 */
[----:B--2---:R-:W-:Y:S01]  /*1a30*/  HADD2.F32 R18, -RZ, R2.H0_H0 ;  /* 0x20000002ff127230 */ /* 0x004fe20000004100 */
[----:B------:R-:W-:Y:S06]  /*1a40*/  BRA `(.L_x_40390) ;  /* 0x0000000c00007947 */ /* 0x000fec0003800000 */
.L_x_40393:
        /* <DEDUP_REMOVED lines=8> */
.L_x_40396:
[----:B------:R-:W2:Y:S02]  /*1ad0*/  LDG.E R2, desc[UR36][R2.64] ;  /* 0x0000002402027981 */ /* 0x000ea4000c1e1900 */
[--C-:B--2---:R-:W-:Y:S02]  /*1ae0*/  HADD2.F32 R19, -RZ, R2.reuse.H1_H1 ;  /* 0x30000002ff137230 */ /* 0x104fe40000004100 */
[----:B------:R-:W-:Y:S01]  /*1af0*/  HADD2.F32 R18, -RZ, R2.H0_H0 ;  /* 0x20000002ff127230 */ /* 0x000fe20000004100 */
[----:B------:R-:W-:Y:S06]  /*1b00*/  BRA `(.L_x_40390) ;  /* 0x0000000800d07947 */ /* 0x000fec0003800000 */
.L_x_40395:
        /* <DEDUP_REMOVED lines=8> */
.L_x_40385:
        /* <DEDUP_REMOVED lines=13> */
.L_x_40399:
        /* <DEDUP_REMOVED lines=10> */
.L_x_40398:
        /* <DEDUP_REMOVED lines=17> */
[----:B------:R-:W-:Y:S02]  /*1e10*/  SEL R5, R4, RZ, P0 ;  /* 0x000000ff04057207 */ /* 0x000fe40000000000 */
[----:B------:R-:W-:-:S03]  /*1e20*/  IADD3 R4, R0, 0x1000000, RZ ;  /* 0x0100000000047810 */ /* 0x000fc60007ffe0ff */
        /* <DEDUP_REMOVED lines=8> */
.L_x_40401:
        /* <DEDUP_REMOVED lines=14> */
.L_x_40400:
[----:B------:R-:W2:Y:S01]  /*1f90*/  LDG.E.U16 R2, desc[UR36][R2.64] ;  /* 0x0000002402027981 */ /* 0x000ea2000c1e1500 */
[----:B------:R-:W-:Y:S01]  /*1fa0*/  IMAD.MOV.U32 R19, RZ, RZ, RZ ;  /* 0x000000ffff137224 */ /* 0x000fe200078e00ff */
[----:B--2---:R-:W-:Y:S01]  /*1fb0*/  SHF.L.U32 R18, R2, 0x10, RZ ;  /* 0x0000001002127819 */ /* 0x004fe200000006ff */
[----:B------:R-:W-:Y:S06]  /*1fc0*/  BRA `(.L_x_40390) ;  /* 0x0000000400a07947 */ /* 0x000fec0003800000 */
.L_x_40397:
        /* <DEDUP_REMOVED lines=12> */
.L_x_40404:
        /* <DEDUP_REMOVED lines=20> */
.L_x_40406:
[----:B------:R-:W-:Y:S05]  /*21d0*/  BSYNC B0 ;  /* 0x0000000000007941 */ /* 0x000fea0003800000 */
.L_x_40405:
[----:B------:R-:W-:Y:S01]  /*21e0*/  IMAD.SHL.U32 R2, R2, 0x100000, RZ ;  /* 0x0010000002027824 */ /* 0x000fe200078e00ff */
[----:B------:R-:W-:-:S04]  /*21f0*/  LEA R3, R0, 0x3b800000, 0x17 ;  /* 0x3b80000000037811 */ /* 0x000fc800078eb8ff */
[----:B------:R-:W-:Y:S01]  /*2200*/  LOP3.LUT R18, R3, R2, R18, 0xfe, !PT ;  /* 0x0000000203127212 */ /* 0x000fe200078efe12 */
[----:B------:R-:W-:Y:S06]  /*2210*/  BRA `(.L_x_40390) ;  /* 0x00000004000c7947 */ /* 0x000fec0003800000 */
.L_x_40403:
        /* <DEDUP_REMOVED lines=20> */
.L_x_40408:
[----:B------:R-:W-:Y:S05]  /*2360*/  BSYNC B0 ;  /* 0x0000000000007941 */ /* 0x000fea0003800000 */
.L_x_40407:
[----:B------:R-:W-:Y:S02]  /*2370*/  LEA R3, R0, 0x37800000, 0x17 ;  /* 0x3780000000037811 */ /* 0x000fe400078eb8ff */
[----:B------:R-:W-:-:S04]  /*2380*/  SHF.L.U32 R2, R2, 0x15, RZ ;  /* 0x0000001502027819 */ /* 0x000fc800000006ff */
[----:B------:R-:W-:Y:S01]  /*2390*/  LOP3.LUT R18, R3, R2, R18, 0xfe, !PT ;  /* 0x0000000203127212 */ /* 0x000fe200078efe12 */
[----:B------:R-:W-:Y:S06]  /*23a0*/  BRA `(.L_x_40390) ;  /* 0x0000000000a87947 */ /* 0x000fec0003800000 */
.L_x_40402:
        /* <DEDUP_REMOVED lines=14> */
.L_x_40412:
[----:B------:R-:W-:Y:S05]  /*2490*/  BSYNC B0 ;  /* 0x0000000000007941 */ /* 0x000fea0003800000 */
.L_x_40411:
[----:B------:R-:W-:Y:S01]  /*24a0*/  IMAD.MOV.U32 R19, RZ, RZ, RZ ;  /* 0x000000ffff137224 */ /* 0x000fe200078e00ff */
[----:B------:R-:W-:Y:S06]  /*24b0*/  BRA `(.L_x_40390) ;  /* 0x0000000000647947 */ /* 0x000fec0003800000 */
.L_x_40389:
        /* <DEDUP_REMOVED lines=16> */
.L_x_40413:
[----:B------:R-:W-:Y:S01]  /*25c0*/  CS2R R18, SRZ ;  /* 0x0000000000127805 */ /* 0x000fe2000001ff00 */
[----:B------:R-:W-:Y:S06]  /*25d0*/  BRA `(.L_x_40390) ;  /* 0x00000000001c7947 */ /* 0x000fec0003800000 */
.L_x_40410:
[----:B------:R-:W2:Y:S01]  /*25e0*/  LDG.E.64 R2, desc[UR36][R2.64] ;  /* 0x0000002402027981 */ /* 0x000ea2000c1e1b00 */
[----:B------:R-:W-:Y:S01]  /*25f0*/  IMAD.MOV.U32 R19, RZ, RZ, RZ ;  /* 0x000000ffff137224 */ /* 0x000fe200078e00ff */
[----:B--2---:R0:W1:Y:S01]  /*2600*/  I2F.U64 R18, R2 ;  /* 0x0000000200127312 */ /* 0x0040620000301000 */
[----:B------:R-:W-:Y:S05]  /*2610*/  BRA `(.L_x_40390) ;  /* 0x00000000000c7947 */ /* 0x000fea0003800000 */
.L_x_40409:
[----:B------:R-:W2:Y:S01]  /*2620*/  LDG.E R2, desc[UR36][R2.64] ;  /* 0x0000002402027981 */ /* 0x000ea2000c1e1900 */
[----:B------:R-:W-:Y:S02]  /*2630*/  MOV R19, RZ ;  /* 0x000000ff00137202 */ /* 0x000fe40000000f00 */
[----:B--2---:R-:W-:-:S07]  /*2640*/  I2FP.F32.U32 R18, R2 ;  /* 0x0000000200127245 */ /* 0x004fce0000201000 */
.L_x_40390:
[----:B------:R-:W-:Y:S05]  /*2650*/  BSYNC B7 ;  /* 0x0000000000077941 */ /* 0x000fea0003800000 */
.L_x_40384:
[----:B------:R-:W1:Y:S01]  /*2660*/  LDC.U8 R4, c[0x0][0x49a] ;  /* 0x00012680ff047b82 */ /* 0x000e620000000000 */
[----:B------:R-:W-:Y:S01]  /*2670*/  ULDC.64 UR4, c[0x0][0x488] ;  /* 0x0001220000047ab9 */ /* 0x000fe20000000a00 */
[----:B------:R-:W-:Y:S01]  /*2680*/  BSSY B7, `(.L_x_40414) ;  /* 0x00000f5000077945 */ /* 0x000fe20003800000 */
[----:B0-234-:R-:W-:-:S05]  /*2690*/  IADD3 R2, P1, R22, UR4, RZ ;  /* 0x0000000416027c10 */ /* 0x01dfca000ff3e0ff */
        /* <DEDUP_REMOVED lines=16> */
.L_x_40418:
[----:B------:R-:W2:Y:S01]  /*27a0*/  LDG.E.U8 R2, desc[UR36][R2.64] ;  /* 0x0000002402027981 */ /* 0x000ea2000c1e1100 */
[----:B------:R-:W-:Y:S01]  /*27b0*/  HFMA2.MMA R5, -RZ, RZ, 0, 0 ;  /* 0x00000000ff057435 */ /* 0x000fe200000001ff */
[----:B--2---:R-:W-:Y:S01]  /*27c0*/  I2FP.F32.U32 R4, R2 ;  /* 0x0000000200047245 */ /* 0x004fe20000201000 */
[----:B------:R-:W-:Y:S09]  /*27d0*/  BRA `(.L_x_40420) ;  /* 0x0000000c007c7947 */ /* 0x000ff20003800000 */
.L_x_40417:
        /* <DEDUP_REMOVED lines=10> */
.L_x_40422:
[----:B------:R-:W2:Y:S01]  /*2880*/  LDG.E R2, desc[UR36][R2.64] ;  /* 0x0000002402027981 */ /* 0x000ea2000c1e1900 */
[----:B------:R-:W-:Y:S01]  /*2890*/  IMAD.MOV.U32 R5, RZ, RZ, RZ ;  /* 0x000000ffff057224 */ /* 0x000fe200078e00ff */
[----:B--2---:R-:W-:Y:S01]  /*28a0*/  I2FP.F32.S32 R4, R2 ;  /* 0x0000000200047245 */ /* 0x004fe20000201400 */
[----:B------:R-:W-:Y:S06]  /*28b0*/  BRA `(.L_x_40420) ;  /* 0x0000000c00447947 */ /* 0x000fec0003800000 */
.L_x_40421:
[----:B------:R-:W2:Y:S01]  /*28c0*/  LDG.E.U16 R2, desc[UR36][R2.64] ;  /* 0x0000002402027981 */ /* 0x000ea2000c1e1500 */
[----:B------:R-:W-:Y:S01]  /*28d0*/  MOV R5, RZ ;  /* 0x000000ff00057202 */ /* 0x000fe20000000f00 */
[----:B--2---:R0:W1:Y:S01]  /*28e0*/  I2F.S16 R4, R2 ;  /* 0x0000000200047306 */ /* 0x0040620000101400 */
[----:B------:R-:W-:Y:S05]  /*28f0*/  BRA `(.L_x_40420) ;  /* 0x0000000c00347947 */ /* 0x000fea0003800000 */
.L_x_40416:
        /* <DEDUP_REMOVED lines=9> */
.L_x_40424:
[----:B------:R-:W2:Y:S01]  /*2990*/  LDG.E.U16 R2, desc[UR36][R2.64] ;  /* 0x0000002402027981 */ /* 0x000ea2000c1e1500 */
[----:B------:R-:W-:Y:S02]  /*29a0*/  IMAD.MOV.U32 R5, RZ, RZ, RZ ;  /* 0x000000ffff057224 */ /* 0x000fe400078e00ff */
[----:B--2---:R-:W-:Y:S01]  /*29b0*/  HADD2.F32 R4, -RZ, R2.H0_H0 ;  /* 0x20000002ff047230 */ /* 0x004fe20000004100 */
[----:B------:R-:W-:Y:S06]  /*29c0*/  BRA `(.L_x_40420) ;  /* 0x0000000c00007947 */ /* 0x000fec0003800000 */
.L_x_40423:
        /* <DEDUP_REMOVED lines=8> */
.L_x_40426:
[----:B------:R-:W2:Y:S02]  /*2a50*/  LDG.E R2, desc[UR36][R2.64] ;  /* 0x0000002402027981 */ /* 0x000ea4000c1e1900 */
[--C-:B--2---:R-:W-:Y:S02]  /*2a60*/  HADD2.F32 R5, -RZ, R2.reuse.H1_H1 ;  /* 0x30000002ff057230 */ /* 0x104fe40000004100 */
[----:B------:R-:W-:Y:S01]  /*2a70*/  HADD2.F32 R4, -RZ, R2.H0_H0 ;  /* 0x20000002ff047230 */ /* 0x000fe20000004100 */
[----:B------:R-:W-:Y:S06]  /*2a80*/  BRA `(.L_x_40420) ;  /* 0x0000000800d07947 */ /* 0x000fec0003800000 */
.L_x_40425:
        /* <DEDUP_REMOVED lines=8> */
.L_x_40415:
        /* <DEDUP_REMOVED lines=13> */
.L_x_40429:
        /* <DEDUP_REMOVED lines=10> */
.L_x_40428:
        /* <DEDUP_REMOVED lines=27> */
.L_x_40431:
        /* <DEDUP_REMOVED lines=14> */
.L_x_40430:
[----:B------:R-:W2:Y:S01]  /*2f10*/  LDG.E.U16 R2, desc[UR36][R2.64] ;  /* 0x0000002402027981 */ /* 0x000ea2000c1e1500 */
[----:B------:R-:W-:Y:S02]  /*2f20*/  IMAD.MOV.U32 R5, RZ, RZ, RZ ;  /* 0x000000ffff057224 */ /* 0x000fe400078e00ff */
[----:B--2---:R-:W-:Y:S01]  /*2f30*/  IMAD.U32 R4, R2, 0x10000, RZ ;  /* 0x0001000002047824 */ /* 0x004fe200078e00ff */
[----:B------:R-:W-:Y:S06]  /*2f40*/  BRA `(.L_x_40420) ;  /* 0x0000000400a07947 */ /* 0x000fec0003800000 */
.L_x_40427:
        /* <DEDUP_REMOVED lines=12> */
.L_x_40434:
        /* <DEDUP_REMOVED lines=20> */
.L_x_40436:
[----:B------:R-:W-:Y:S05]  /*3150*/  BSYNC B0 ;  /* 0x0000000000007941 */ /* 0x000fea0003800000 */
.L_x_40435:
[----:B------:R-:W-:Y:S01]  /*3160*/  IMAD.SHL.U32 R2, R2, 0x100000, RZ ;  /* 0x0010000002027824 */ /* 0x000fe200078e00ff */
[----:B------:R-:W-:-:S04]  /*3170*/  LEA R3, R0, 0x3b800000, 0x17 ;  /* 0x3b80000000037811 */ /* 0x000fc800078eb8ff */
[----:B------:R-:W-:Y:S01]  /*3180*/  LOP3.LUT R4, R3, R2, R4, 0xfe, !PT ;  /* 0x0000000203047212 */ /* 0x000fe200078efe04 */
[----:B------:R-:W-:Y:S06]  /*3190*/  BRA `(.L_x_40420) ;  /* 0x00000004000c7947 */ /* 0x000fec0003800000 */
.L_x_40433:
        /* <DEDUP_REMOVED lines=20> */
.L_x_40438:
[----:B------:R-:W-:Y:S05]  /*32e0*/  BSYNC B0 ;  /* 0x0000000000007941 */ /* 0x000fea0003800000 */
.L_x_40437:
[----:B------:R-:W-:Y:S01]  /*32f0*/  IMAD.SHL.U32 R2, R2, 0x200000, RZ ;  /* 0x0020000002027824 */ /* 0x000fe200078e00ff */
[----:B------:R-:W-:-:S04]  /*3300*/  LEA R3, R0, 0x37800000, 0x17 ;  /* 0x3780000000037811 */ /* 0x000fc800078eb8ff */
[----:B------:R-:W-:Y:S01]  /*3310*/  LOP3.LUT R4, R3, R2, R4, 0xfe, !PT ;  /* 0x0000000203047212 */ /* 0x000fe200078efe04 */
[----:B------:R-:W-:Y:S06]  /*3320*/  BRA `(.L_x_40420) ;  /* 0x0000000000a87947 */ /* 0x000fec0003800000 */
.L_x_40432:
        /* <DEDUP_REMOVED lines=14> */
.L_x_40442:
[----:B------:R-:W-:Y:S05]  /*3410*/  BSYNC B0 ;  /* 0x0000000000007941 */ /* 0x000fea0003800000 */
.L_x_40441:
[----:B------:R-:W-:Y:S01]  /*3420*/  HFMA2.MMA R5, -RZ, RZ, 0, 0 ;  /* 0x00000000ff057435 */ /* 0x000fe200000001ff */
[----:B------:R-:W-:Y:S10]  /*3430*/  BRA `(.L_x_40420) ;  /* 0x0000000000647947 */ /* 0x000ff40003800000 */
.L_x_40419:
        /* <DEDUP_REMOVED lines=15> */
[----:B-1---5:R-:W-:Y:S05]  /*3530*/  CALL.ABS.NOINC R2 ;  /* 0x0000000002007343 */ /* 0x022fea0003c00000 */
.L_x_40443:
[----:B------:R-:W-:Y:S01]  /*3540*/  CS2R R4, SRZ ;  /* 0x0000000000047805 */ /* 0x000fe2000001ff00 */
[----:B------:R-:W-:Y:S06]  /*3550*/  BRA `(.L_x_40420) ;  /* 0x00000000001c7947 */ /* 0x000fec0003800000 */
.L_x_40440:
[----:B------:R-:W2:Y:S01]  /*3560*/  LDG.E.64 R2, desc[UR36][R2.64] ;  /* 0x0000002402027981 */ /* 0x000ea2000c1e1b00 */
[----:B------:R-:W-:Y:S01]  /*3570*/  IMAD.MOV.U32 R5, RZ, RZ, RZ ;  /* 0x000000ffff057224 */ /* 0x000fe200078e00ff */
[----:B--2---:R0:W1:Y:S01]  /*3580*/  I2F.U64 R4, R2 ;  /* 0x0000000200047312 */ /* 0x0040620000301000 */
[----:B------:R-:W-:Y:S05]  /*3590*/  BRA `(.L_x_40420) ;  /* 0x00000000000c7947 */ /* 0x000fea0003800000 */
.L_x_40439:
[----:B------:R-:W2:Y:S01]  /*35a0*/  LDG.E R2, desc[UR36][R2.64] ;  /* 0x0000002402027981 */ /* 0x000ea2000c1e1900 */
[----:B------:R-:W-:Y:S01]  /*35b0*/  IMAD.MOV.U32 R5, RZ, RZ, RZ ;  /* 0x000000ffff057224 */ /* 0x000fe200078e00ff */
[----:B--2---:R-:W-:-:S07]  /*35c0*/  I2FP.F32.U32 R4, R2 ;  /* 0x0000000200047245 */ /* 0x004fce0000201000 */
.L_x_40420:
[----:B------:R-:W-:Y:S05]  /*35d0*/  BSYNC B7 ;  /* 0x0000000000077941 */ /* 0x000fea0003800000 */
.L_x_40414:
[C---:B-----5:R-:W-:Y:S01]  /*35e0*/  FSETP.NAN.FTZ.AND P0, PT, R18.reuse, R19, PT ;  /* 0x000000131200720b */ /* 0x060fe20003f18000 */
[----:B------:R-:W-:Y:S01]  /*35f0*/  BSSY B0, `(.L_x_40444) ;  /* 0x0000280000007945 */ /* 0x000fe20003800000 */
[----:B------:R-:W-:-:S11]  /*3600*/  FADD.FTZ R14, |R18|, -RZ ;  /* 0x800000ff120e7221 */ /* 0x000fd60000010200 */
[----:B------:R-:W-:Y:S05]  /*3610*/  @P0 BRA `(.L_x_40445) ;  /* 0x0000002000f40947 */ /* 0x000fea0003800000 */
[----:B------:R-:W-:Y:S01]  /*3620*/  FADD.FTZ R15, |R19|, -RZ ;  /* 0x800000ff130f7221 */ /* 0x000fe20000010200 */
[----:B------:R-:W-:-:S04]  /*3630*/  FSETP.GEU.FTZ.AND P3, PT, |R18|, |R19|, PT ;  /* 0x400000131200720b */ /* 0x000fc80003f7e200 */
[----:B0-234-:R-:W-:Y:S02]  /*3640*/  FSEL R2, R14, R15, !P3 ;  /* 0x0000000f0e027208 */ /* 0x01dfe40005800000 */
        /* <DEDUP_REMOVED lines=54> */
.L_x_40451:
[----:B------:R-:W-:Y:S05]  /*39b0*/  BSYNC B1 ;  /* 0x0000000000017941 */ /* 0x000fea0003800000 */
.L_x_40450:
[----:B------:R-:W-:Y:S01]  /*39c0*/  BSSY B3, `(.L_x_40452) ;  /* 0x0000006000037945 */ /* 0x000fe20003800000 */
[----:B------:R-:W-:-:S03]  /*39d0*/  FFMA R0, R7, R8, R6 ;  /* 0x0000000807007223 */ /* 0x000fc60000000006 */
[----:B------:R-:W-:Y:S05]  /*39e0*/  @!P0 BRA `(.L_x_40453) ;  /* 0x00000000000c8947 */ /* 0x000fea0003800000 */
[----:B------:R-:W-:Y:S01]  /*39f0*/  IMAD.MOV.U32 R7, RZ, RZ, R13 ;  /* 0x000000ffff077224 */ /* 0x000fe200078e000d */
[----:B------:R-:W-:-:S07]  /*3a00*/  MOV R6, 0x3a20 ;  /* 0x00003a2000067802 */ /* 0x000fce0000000f00 */
[----:B-1----:R-:W-:Y:S05]  /*3a10*/  CALL.REL.NOINC `($__internal_77_$__cuda_sm3x_div_rn_ftz_f32_slowpath) ;  /* 0x00000184004c7944 */ /* 0x002fea0003c00000 */
.L_x_40453:
[----:B------:R-:W-:Y:S05]  /*3a20*/  BSYNC B3 ;  /* 0x0000000000037941 */ /* 0x000fea0003800000 */
.L_x_40452:
        /* <DEDUP_REMOVED lines=18> */
.L_x_40455:
[----:B------:R-:W-:Y:S01]  /*3b50*/  ISETP.GE.AND P0, PT, R18, RZ, PT ;  /* 0x000000ff1200720c */ /* 0x000fe20003f06270 */
[----:B------:R-:W-:-:S12]  /*3b60*/  IMAD.MOV.U32 R3, RZ, RZ, 0x3fd774eb ;  /* 0x3fd774ebff037424 */ /* 0x000fd800078e00ff */
[----:B------:R-:W-:-:S04]  /*3b70*/  @P0 FFMA.FTZ R0, R3, 0.93318945169448852539, -R0 ;  /* 0x3f6ee58103000823 */ /* 0x000fc80000010800 */
[----:B------:R-:W-:-:S07]  /*3b80*/  @!P0 FFMA.FTZ R0, R3, 0.93318945169448852539, R0 ;  /* 0x3f6ee58103008823 */ /* 0x000fce0000010000 */
.L_x_40456:
[----:B------:R-:W-:Y:S05]  /*3b90*/  BSYNC B1 ;  /* 0x0000000000017941 */ /* 0x000fea0003800000 */
.L_x_40454:
        /* <DEDUP_REMOVED lines=12> */
.L_x_40449:
        /* <DEDUP_REMOVED lines=10> */
[----:B------:R-:W-:-:S04]  /*3d00*/  FFMA R6, -R13, R0, R2 ;  /* 0x000000000d067223 */ /* 0x000fc80000000102 */
[----:B------:R-:W-:Y:S01]  /*3d10*/  FFMA R0, R3, R6, R0 ;  /* 0x0000000603007223 */ /* 0x000fe20000000000 */
[----:B--2---:R-:W-:Y:S06]  /*3d20*/  @!P0 BRA `(.L_x_40460) ;  /* 0x00000000000c8947 */ /* 0x004fec0003800000 */
[----:B------:R-:W-:Y:S01]  /*3d30*/  IMAD.MOV.U32 R7, RZ, RZ, R13 ;  /* 0x000000ffff077224 */ /* 0x000fe200078e000d */
[----:B------:R-:W-:-:S07]  /*3d40*/  MOV R6, 0x3d60 ;  /* 0x00003d6000067802 */ /* 0x000fce0000000f00 */
[----:B-1----:R-:W-:Y:S05]  /*3d50*/  CALL.REL.NOINC `($__internal_77_$__cuda_sm3x_div_rn_ftz_f32_slowpath) ;  /* 0x00000180007c7944 */ /* 0x002fea0003c00000 */
.L_x_40460:
[----:B------:R-:W-:Y:S05]  /*3d60*/  BSYNC B3 ;  /* 0x0000000000037941 */ /* 0x000fea0003800000 */
.L_x_40459:
        /* <DEDUP_REMOVED lines=18> */
.L_x_40462:
[----:B------:R-:W-:Y:S01]  /*3e90*/  ISETP.GE.AND P0, PT, R18, RZ, PT ;  /* 0x000000ff1200720c */ /* 0x000fe20003f06270 */
[----:B------:R-:W-:-:S12]  /*3ea0*/  IMAD.MOV.U32 R3, RZ, RZ, 0x3fd774eb ;  /* 0x3fd774ebff037424 */ /* 0x000fd800078e00ff */
[----:B------:R-:W-:-:S04]  /*3eb0*/  @P0 FFMA.FTZ R0, R3, 0.93318945169448852539, -R0 ;  /* 0x3f6ee58103000823 */ /* 0x000fc80000010800 */
[----:B------:R-:W-:-:S07]  /*3ec0*/  @!P0 FFMA.FTZ R0, R3, 0.93318945169448852539, R0 ;  /* 0x3f6ee58103008823 */ /* 0x000fce0000010000 */
.L_x_40463:
[----:B------:R-:W-:Y:S05]  /*3ed0*/  BSYNC B1 ;  /* 0x0000000000017941 */ /* 0x000fea0003800000 */
.L_x_40461:
        /* <DEDUP_REMOVED lines=13> */
.L_x_40458:
        /* <DEDUP_REMOVED lines=25> */
.L_x_40465:
        /* <DEDUP_REMOVED lines=41> */
.L_x_40464:
        /* <DEDUP_REMOVED lines=51> */
.L_x_40467:
[----:B------:R-:W-:Y:S05]  /*4700*/  BSYNC B1 ;  /* 0x0000000000017941 */ /* 0x000fea0003800000 */
.L_x_40466:
[----:B------:R-:W-:Y:S01]  /*4710*/  BSSY B3, `(.L_x_40468) ;  /* 0x0000008000037945 */ /* 0x000fe20003800000 */
[----:B------:R-:W-:-:S03]  /*4720*/  FFMA R6, R7, R9, R6 ;  /* 0x0000000907067223 */ /* 0x000fc60000000006 */
[----:B------:R-:W-:Y:S05]  /*4730*/  @!P0 BRA `(.L_x_40469) ;  /* 0x0000000000148947 */ /* 0x000fea0003800000 */
[----:B------:R-:W-:Y:S01]  /*4740*/  MOV R2, R0 ;  /* 0x0000000000027202 */ /* 0x000fe20000000f00 */
[----:B------:R-:W-:Y:S01]  /*4750*/  IMAD.MOV.U32 R7, RZ, RZ, R13 ;  /* 0x000000ffff077224 */ /* 0x000fe200078e000d */
[----:B------:R-:W-:-:S07]  /*4760*/  MOV R6, 0x4780 ;  /* 0x0000478000067802 */ /* 0x000fce0000000f00 */
[----:B-1----:R-:W-:Y:S05]  /*4770*/  CALL.REL.NOINC `($__internal_77_$__cuda_sm3x_div_rn_ftz_f32_slowpath) ;  /* 0x0000017400f47944 */ /* 0x002fea0003c00000 */
[----:B------:R-:W-:-:S07]  /*4780*/  IMAD.MOV.U32 R6, RZ, RZ, R0 ;  /* 0x000000ffff067224 */ /* 0x000fce00078e0000 */
.L_x_40469:
[----:B------:R-:W-:Y:S05]  /*4790*/  BSYNC B3 ;  /* 0x0000000000037941 */ /* 0x000fea0003800000 */
.L_x_40468:
        /* <DEDUP_REMOVED lines=18> */
.L_x_40471:
[----:B------:R-:W-:Y:S01]  /*48c0*/  ISETP.GE.AND P0, PT, R18, RZ, PT ;  /* 0x000000ff1200720c */ /* 0x000fe20003f06270 */
[----:B------:R-:W-:-:S12]  /*48d0*/  IMAD.MOV.U32 R0, RZ, RZ, 0x3fd774eb ;  /* 0x3fd774ebff007424 */ /* 0x000fd800078e00ff */
[----:B------:R-:W-:-:S04]  /*48e0*/  @P0 FFMA.FTZ R3, R0, 0.93318945169448852539, -R3 ;  /* 0x3f6ee58100030823 */ /* 0x000fc80000010803 */
[----:B------:R-:W-:-:S07]  /*48f0*/  @!P0 FFMA.FTZ R3, R0, 0.93318945169448852539, R3 ;  /* 0x3f6ee58100038823 */ /* 0x000fce0000010003 */
.L_x_40472:
[----:B------:R-:W-:Y:S05]  /*4900*/  BSYNC B1 ;  /* 0x0000000000017941 */ /* 0x000fea0003800000 */
.L_x_40470:
        /* <DEDUP_REMOVED lines=12> */
.L_x_40448:
        /* <DEDUP_REMOVED lines=12> */
.L_x_40474:
[----:B------:R-:W-:Y:S05]  /*4a90*/  BSYNC B3 ;  /* 0x0000000000037941 */ /* 0x000fea0003800000 */
.L_x_40473:
        /* <DEDUP_REMOVED lines=18> */
.L_x_40476:
[----:B------:R-:W-:Y:S01]  /*4bc0*/  ISETP.GE.AND P0, PT, R18, RZ, PT ;  /* 0x000000ff1200720c */ /* 0x000fe20003f06270 */
[----:B------:R-:W-:-:S12]  /*4bd0*/  IMAD.MOV.U32 R3, RZ, RZ, 0x3fd774eb ;  /* 0x3fd774ebff037424 */ /* 0x000fd800078e00ff */
[----:B------:R-:W-:-:S04]  /*4be0*/  @P0 FFMA.FTZ R0, R3, 0.93318945169448852539, -R0 ;  /* 0x3f6ee58103000823 */ /* 0x000fc80000010800 */
[----:B------:R-:W-:-:S07]  /*4bf0*/  @!P0 FFMA.FTZ R0, R3, 0.93318945169448852539, R0 ;  /* 0x3f6ee58103008823 */ /* 0x000fce0000010000 */
.L_x_40477:
[----:B------:R-:W-:Y:S05]  /*4c00*/  BSYNC B1 ;  /* 0x0000000000017941 */ /* 0x000fea0003800000 */
.L_x_40475:
        /* <DEDUP_REMOVED lines=27> */
.L_x_40447:
[----:B------:R-:W-:-:S13]  /*4dc0*/  FSETP.GEU.FTZ.AND P0, PT, R2, 9.999999682655225389e-20, PT ;  /* 0x1fec1e4a0200780b */ /* 0x000fda0003f1e000 */
[----:B------:R-:W-:Y:S05]  /*4dd0*/  @!P0 BRA `(.L_x_40478) ;  /* 0x0000000400388947 */ /* 0x000fea0003800000 */
[----:B------:R-:W-:Y:S01]  /*4de0*/  FMUL.FTZ R9, R2, R2 ;  /* 0x0000000202097220 */ /* 0x000fe20000410000 */
[----:B------:R-:W-:Y:S01]  /*4df0*/  IMAD.MOV.U32 R7, RZ, RZ, 0x3e800000 ;  /* 0x3e800000ff077424 */ /* 0x000fe200078e00ff */
[----:B------:R-:W-:Y:S01]  /*4e00*/  MOV R8, 0x3d39bf78 ;  /* 0x3d39bf7800087802 */ /* 0x000fe20000000f00 */
[----:B------:R0:W2:Y:S01]  /*4e10*/  FCHK P0, R2, 1 ;  /* 0x3f80000002007902 */ /* 0x0000a20000000000 */
[C---:B------:R-:W-:Y:S01]  /*4e20*/  FADD.FTZ.RZ R0, R9.reuse, 1 ;  /* 0x3f80000009007421 */ /* 0x040fe2000001c000 */
[----:B------:R-:W-:Y:S01]  /*4e30*/  ISETP.GE.U32.AND P1, PT, R9, 0x7f800000, PT ;  /* 0x7f8000000900780c */ /* 0x000fe20003f26070 */
[----:B------:R-:W-:Y:S03]  /*4e40*/  BSSY B1, `(.L_x_40479) ;  /* 0x000001f000017945 */ /* 0x000fe60003800000 */
        /* <DEDUP_REMOVED lines=27> */
[----:B------:R-:W-:-:S04]  /*5000*/  @P1 IMAD.MOV.U32 R0, RZ, RZ, 0x7f800000 ;  /* 0x7f800000ff001424 */ /* 0x000fc800078e00ff */
[----:B------:R-:W-:-:S05]  /*5010*/  @P1 FFMA.FTZ R14, R9, R0, +INF ;  /* 0x7f800000090e1423 */ /* 0x000fca0000010000 */
[----:B------:R-:W-:-:S07]  /*5020*/  FSEL R14, R14, -RZ, P2 ;  /* 0x800000ff0e0e7208 */ /* 0x000fce0001000000 */
.L_x_40480:
[----:B------:R-:W-:Y:S05]  /*5030*/  BSYNC B1 ;  /* 0x0000000000017941 */ /* 0x000fea0003800000 */
.L_x_40479:
[----:B------:R-:W-:Y:S01]  /*5040*/  BSSY B3, `(.L_x_40481) ;  /* 0x0000006000037945 */ /* 0x000fe20003800000 */
[----:B------:R-:W-:-:S03]  /*5050*/  FFMA R0, R7, R8, R6 ;  /* 0x0000000807007223 */ /* 0x000fc60000000006 */
[----:B------:R-:W-:Y:S05]  /*5060*/  @!P0 BRA `(.L_x_40482) ;  /* 0x00000000000c8947 */ /* 0x000fea0003800000 */
[----:B------:R-:W-:Y:S01]  /*5070*/  HFMA2.MMA R7, -RZ, RZ, 1.875, 0 ;  /* 0x3f800000ff077435 */ /* 0x000fe200000001ff */
[----:B------:R-:W-:-:S10]  /*5080*/  MOV R6, 0x50a0 ;  /* 0x000050a000067802 */ /* 0x000fd40000000f00 */
[----:B-1----:R-:W-:Y:S05]  /*5090*/  CALL.REL.NOINC `($__internal_77_$__cuda_sm3x_div_rn_ftz_f32_slowpath) ;  /* 0x0000016c00ac7944 */ /* 0x002fea0003c00000 */
.L_x_40482:
[----:B------:R-:W-:Y:S05]  /*50a0*/  BSYNC B3 ;  /* 0x0000000000037941 */ /* 0x000fea0003800000 */
.L_x_40481:
        /* <DEDUP_REMOVED lines=18> */
.L_x_40484:
[----:B------:R-:W-:Y:S02]  /*51d0*/  ISETP.GE.AND P0, PT, R18, RZ, PT ;  /* 0x000000ff1200720c */ /* 0x000fe40003f06270 */
[----:B------:R-:W-:-:S11]  /*51e0*/  MOV R3, 0x3fd774eb ;  /* 0x3fd774eb00037802 */ /* 0x000fd60000000f00 */
[----:B------:R-:W-:-:S04]  /*51f0*/  @P0 FFMA.FTZ R0, R3, 0.93318945169448852539, -R0 ;  /* 0x3f6ee58103000823 */ /* 0x000fc80000010800 */
[----:B------:R-:W-:-:S07]  /*5200*/  @!P0 FFMA.FTZ R0, R3, 0.93318945169448852539, R0 ;  /* 0x3f6ee58103008823 */ /* 0x000fce0000010000 */
.L_x_40485:
[----:B------:R-:W-:Y:S05]  /*5210*/  BSYNC B1 ;  /* 0x0000000000017941 */ /* 0x000fea0003800000 */
.L_x_40483:
        /* <DEDUP_REMOVED lines=10> */
.L_x_40478:
        /* <DEDUP_REMOVED lines=11> */
[----:B-1----:R-:W-:Y:S05]  /*5370*/  CALL.REL.NOINC `($__internal_77_$__cuda_sm3x_div_rn_ftz_f32_slowpath) ;  /* 0x0000016800f47944 */ /* 0x002fea0003c00000 */
.L_x_40487:
[----:B------:R-:W-:Y:S05]  /*5380*/  BSYNC B3 ;  /* 0x0000000000037941 */ /* 0x000fea0003800000 */
.L_x_40486:
        /* <DEDUP_REMOVED lines=18> */
.L_x_40489:
[----:B------:R-:W-:Y:S02]  /*54b0*/  ISETP.GE.AND P0, PT, R18, RZ, PT ;  /* 0x000000ff1200720c */ /* 0x000fe40003f06270 */
[----:B------:R-:W-:-:S11]  /*54c0*/  MOV R3, 0x3fd774eb ;  /* 0x3fd774eb00037802 */ /* 0x000fd60000000f00 */
[----:B------:R-:W-:-:S04]  /*54d0*/  @P0 FFMA.FTZ R0, R3, 0.93318945169448852539, -R0 ;  /* 0x3f6ee58103000823 */ /* 0x000fc80000010800 */
[----:B------:R-:W-:-:S07]  /*54e0*/  @!P0 FFMA.FTZ R0, R3, 0.93318945169448852539, R0 ;  /* 0x3f6ee58103008823 */ /* 0x000fce0000010000 */
.L_x_40490:
[----:B------:R-:W-:Y:S05]  /*54f0*/  BSYNC B1 ;  /* 0x0000000000017941 */ /* 0x000fea0003800000 */
.L_x_40488:
        /* <DEDUP_REMOVED lines=11> */
.L_x_40446:
        /* <DEDUP_REMOVED lines=27> */
[----:B------:R-:W2:Y:S01]  /*5760*/  FCHK P0, R2, R13 ;  /* 0x0000000d02007302 */ /* 0x000ea20000000000 */
[----:B0-----:R-:W-:Y:S01]  /*5770*/  FFMA.FTZ R14, R6, 0.69314718246459960938, R3 ;  /* 0x3f317218060e7823 */ /* 0x001fe20000010003 */
[----:B--2---:R-:W-:Y:S06]  /*5780*/  @!P0 BRA `(.L_x_40492) ;  /* 0x00000000000c8947 */ /* 0x004fec0003800000 */
[----:B------:R-:W-:Y:S02]  /*5790*/  MOV R7, R13 ;  /* 0x0000000d00077202 */ /* 0x000fe40000000f00 */
[----:B------:R-:W-:-:S07]  /*57a0*/  MOV R6, 0x57c0 ;  /* 0x000057c000067802 */ /* 0x000fce0000000f00 */
[----:B-1----:R-:W-:Y:S05]  /*57b0*/  CALL.REL.NOINC `($__internal_77_$__cuda_sm3x_div_rn_ftz_f32_slowpath) ;  /* 0x0000016400e47944 */ /* 0x002fea0003c00000 */
.L_x_40492:
[----:B------:R-:W-:Y:S05]  /*57c0*/  BSYNC B3 ;  /* 0x0000000000037941 */ /* 0x000fea0003800000 */
.L_x_40491:
        /* <DEDUP_REMOVED lines=18> */
.L_x_40494:
[----:B------:R-:W-:Y:S01]  /*58f0*/  ISETP.GE.AND P0, PT, R18, RZ, PT ;  /* 0x000000ff1200720c */ /* 0x000fe20003f06270 */
[----:B------:R-:W-:-:S12]  /*5900*/  HFMA2.MMA R3, -RZ, RZ, 1.9599609375, 20144 ;  /* 0x3fd774ebff037435 */ /* 0x000fd800000001ff */
[----:B------:R-:W-:-:S04]  /*5910*/  @P0 FFMA.FTZ R0, R3, 0.93318945169448852539, -R0 ;  /* 0x3f6ee58103000823 */ /* 0x000fc80000010800 */
[----:B------:R-:W-:-:S07]  /*5920*/  @!P0 FFMA.FTZ R0, R3, 0.93318945169448852539, R0 ;  /* 0x3f6ee58103008823 */ /* 0x000fce0000010000 */
.L_x_40495:
[----:B------:R-:W-:Y:S05]  /*5930*/  BSYNC B1 ;  /* 0x0000000000017941 */ /* 0x000fea0003800000 */
.L_x_40493:
        /* <DEDUP_REMOVED lines=11> */
.L_x_40445:
[C---:B0-23--:R-:W-:Y:S01]  /*59f0*/  FADD.FTZ R3, |R19|.reuse, -RZ ;  /* 0x800000ff13037221 */ /* 0x04dfe20000010200 */
        /* <DEDUP_REMOVED lines=8> */
[----:B------:R-:W2:Y:S06]  /*5a80*/  FCHK P1, R0, R13 ;  /* 0x0000000d00007302 */ /* 0x000eac0000020000 */
        /* <DEDUP_REMOVED lines=12> */
[----:B--2---:R-:W-:Y:S06]  /*5b50*/  @!P1 BRA `(.L_x_40497) ;  /* 0x0000000000149947 */ /* 0x004fec0003800000 */
[----:B------:R-:W-:Y:S01]  /*5b60*/  IMAD.MOV.U32 R2, RZ, RZ, R0 ;  /* 0x000000ffff027224 */ /* 0x000fe200078e0000 */
[----:B------:R-:W-:Y:S02]  /*5b70*/  MOV R7, R13 ;  /* 0x0000000d00077202 */ /* 0x000fe40000000f00 */
[----:B------:R-:W-:-:S07]  /*5b80*/  MOV R6, 0x5ba0 ;  /* 0x00005ba000067802 */ /* 0x000fce0000000f00 */
[----:B-1----:R-:W-:Y:S05]  /*5b90*/  CALL.REL.NOINC `($__internal_77_$__cuda_sm3x_div_rn_ftz_f32_slowpath) ;  /* 0x0000016000ec7944 */ /* 0x002fea0003c00000 */
[----:B------:R-:W-:-:S07]  /*5ba0*/  IMAD.MOV.U32 R2, RZ, RZ, R0 ;  /* 0x000000ffff027224 */ /* 0x000fce00078e0000 */
.L_x_40497:
[----:B------:R-:W-:Y:S05]  /*5bb0*/  BSYNC B3 ;  /* 0x0000000000037941 */ /* 0x000fea0003800000 */
.L_x_40496:
        /* <DEDUP_REMOVED lines=18> */
.L_x_40499:
[----:B------:R-:W-:Y:S01]  /*5ce0*/  ISETP.GE.AND P0, PT, R18, RZ, PT ;  /* 0x000000ff1200720c */ /* 0x000fe20003f06270 */
[----:B------:R-:W-:-:S12]  /*5cf0*/  IMAD.MOV.U32 R3, RZ, RZ, 0x3fd774eb ;  /* 0x3fd774ebff037424 */ /* 0x000fd800078e00ff */
[----:B------:R-:W-:-:S04]  /*5d00*/  @P0 FFMA.FTZ R2, R3, 0.93318945169448852539, -R2 ;  /* 0x3f6ee58103020823 */ /* 0x000fc80000010802 */
[----:B------:R-:W-:-:S07]  /*5d10*/  @!P0 FFMA.FTZ R2, R3, 0.93318945169448852539, R2 ;  /* 0x3f6ee58103028823 */ /* 0x000fce0000010002 */
.L_x_40500:
[----:B------:R-:W-:Y:S05]  /*5d20*/  BSYNC B1 ;  /* 0x0000000000017941 */ /* 0x000fea0003800000 */
.L_x_40498:
        /* <DEDUP_REMOVED lines=12> */
.L_x_40457:
[----:B------:R-:W-:Y:S05]  /*5df0*/  BSYNC B0 ;  /* 0x0000000000007941 */ /* 0x000fea0003800000 */
.L_x_40444:
[----:B-1----:R-:W-:Y:S01]  /*5e00*/  FMUL.FTZ R3, R2, R4 ;  /* 0x0000000402037220 */ /* 0x002fe20000410000 */
[----:B------:R-:W-:Y:S03]  /*5e10*/  BSSY B0, `(.L_x_40501) ;  /* 0x000003a000007945 */ /* 0x000fe60003800000 */
[-C--:B------:R-:W-:Y:S01]  /*5e20*/  FFMA.FTZ R6, R14, R5.reuse, R3 ;  /* 0x000000050e067223 */ /* 0x080fe20000010003 */
[----:B------:R-:W-:-:S04]  /*5e30*/  FMUL.FTZ R5, R2, R5 ;  /* 0x0000000502057220 */ /* 0x000fc80000410000 */
[----:B------:R-:W-:Y:S01]  /*5e40*/  LOP3.LUT P0, R0, R6, 0x7fffffff, RZ, 0xc0, !PT ;  /* 0x7fffffff06007812 */ /* 0x000fe2000780c0ff */
[----:B------:R-:W-:-:S12]  /*5e50*/  FFMA.FTZ R14, R14, R4, -R5 ;  /* 0x000000040e0e7223 */ /* 0x000fd80000010805 */
        /* <DEDUP_REMOVED lines=36> */
.L_x_40504:
        /* <DEDUP_REMOVED lines=10> */
.L_x_40503:
[----:B------:R-:W-:-:S04]  /*6140*/  FMUL.RZ R6, R6, 0.15915493667125701904 ;  /* 0x3e22f98306067820 */ /* 0x000fc8000040c000 */
[----:B------:R1:W2:Y:S08]  /*6150*/  MUFU.SIN R3, R6 ;  /* 0x0000000600037308 */ /* 0x0002b00000000400 */
[----:B------:R1:W3:Y:S01]  /*6160*/  MUFU.COS R2, R6 ;  /* 0x0000000600027308 */ /* 0x0002e20000000000 */
[----:B------:R-:W-:Y:S05]  /*6170*/  BRA `(.L_x_40505) ;  /* 0x00000000000c7947 */ /* 0x000fea0003800000 */
.L_x_40502:
[----:B------:R-:W-:Y:S01]  /*6180*/  FMUL.FTZ R2, R14, 1.4426950216293334961 ;  /* 0x3fb8aa3b0e027820 */ /* 0x000fe20000410000 */
[----:B------:R-:W-:-:S05]  /*6190*/  IMAD.MOV.U32 R3, RZ, RZ, R6 ;  /* 0x000000ffff037224 */ /* 0x000fca00078e0006 */
[----:B------:R-:W0:Y:S02]  /*61a0*/  MUFU.EX2 R2, R2 ;  /* 0x0000000200027308 */ /* 0x000e240000000800 */
.L_x_40505:
[----:B------:R-:W-:Y:S05]  /*61b0*/  BSYNC B0 ;  /* 0x0000000000007941 */ /* 0x000fea0003800000 */
.L_x_40501:
        /* <DEDUP_REMOVED lines=15> */
.L_x_40509:
[----:B0-23--:R-:W0:Y:S02]  /*62b0*/  F2I.S64.TRUNC R2, R2 ;  /* 0x0000000200027311 */ /* 0x00de24000020d900 */
[----:B0-----:R-:W-:-:S05]  /*62c0*/  IMAD.MOV.U32 R5, RZ, RZ, R2 ;  /* 0x000000ffff057224 */ /* 0x001fca00078e0002 */
[----:B------:R0:W-:Y:S01]  /*62d0*/  STG.E.U8 desc[UR36][R16.64], R5 ;  /* 0x0000000510007986 */ /* 0x0001e2000c101124 */
[----:B------:R-:W-:Y:S05]  /*62e0*/  BRA `(.L_x_40511) ;  /* 0x0000000c00447947 */ /* 0x000fea0003800000 */
.L_x_40508:
        /* <DEDUP_REMOVED lines=9> */
.L_x_40513:
[----:B0-23--:R-:W0:Y:S02]  /*6380*/  F2I.FTZ.TRUNC.NTZ R3, R2 ;  /* 0x0000000200037305 */ /* 0x00de24000021f100 */
[----:B0-----:R0:W-:Y:S01]  /*6390*/  STG.E desc[UR36][R16.64], R3 ;  /* 0x0000000310007986 */ /* 0x0011e2000c101924 */
[----:B------:R-:W-:Y:S05]  /*63a0*/  BRA `(.L_x_40511) ;  /* 0x0000000c00147947 */ /* 0x000fea0003800000 */
.L_x_40512:
[----:B0-23--:R-:W0:Y:S02]  /*63b0*/  F2I.FTZ.TRUNC.NTZ R3, R2 ;  /* 0x0000000200037305 */ /* 0x00de24000021f100 */
[----:B0-----:R0:W-:Y:S01]  /*63c0*/  STG.E.U16 desc[UR36][R16.64], R3 ;  /* 0x0000000310007986 */ /* 0x0011e2000c101524 */
[----:B------:R-:W-:Y:S05]  /*63d0*/  BRA `(.L_x_40511) ;  /* 0x0000000c00087947 */ /* 0x000fea0003800000 */
.L_x_40507:
        /* <DEDUP_REMOVED lines=8> */
.L_x_40515:
[----:B0--3--:R-:W-:-:S05]  /*6460*/  F2FP.F16.F32.PACK_AB R2, RZ, R2 ;  /* 0x00000002ff02723e */ /* 0x009fca00000000ff */
[----:B------:R0:W-:Y:S01]  /*6470*/  STG.E.U16 desc[UR36][R16.64], R2 ;  /* 0x0000000210007986 */ /* 0x0001e2000c101524 */
[----:B------:R-:W-:Y:S05]  /*6480*/  BRA `(.L_x_40511) ;  /* 0x0000000800dc7947 */ /* 0x000fea0003800000 */
.L_x_40514:
        /* <DEDUP_REMOVED lines=8> */
.L_x_40517:
[----:B0-23--:R-:W-:-:S05]  /*6510*/  F2FP.F16.F32.PACK_AB R3, R3, R2 ;  /* 0x000000020303723e */ /* 0x00dfca00000000ff */
[----:B------:R0:W-:Y:S01]  /*6520*/  STG.E desc[UR36][R16.64], R3 ;  /* 0x0000000310007986 */ /* 0x0001e2000c101924 */
[----:B------:R-:W-:Y:S05]  /*6530*/  BRA `(.L_x_40511) ;  /* 0x0000000800b07947 */ /* 0x000fea0003800000 */
.L_x_40516:
[----:B0--3--:R-:W-:-:S06]  /*6540*/  FMUL.FTZ R2, R2, 1 ;  /* 0x3f80000002027820 */ /* 0x009fcc0000410000 */
[----:B--2---:R-:W0:Y:S02]  /*6550*/  F2F.F64.F32 R2, R2 ;  /* 0x0000000200027310 */ /* 0x004e240000201800 */
[----:B0-----:R0:W-:Y:S01]  /*6560*/  STG.E.64 desc[UR36][R16.64], R2 ;  /* 0x0000000210007986 */ /* 0x0011e2000c101b24 */
[----:B------:R-:W-:Y:S05]  /*6570*/  BRA `(.L_x_40511) ;  /* 0x0000000800a07947 */ /* 0x000fea0003800000 */
.L_x_40506:
        /* <DEDUP_REMOVED lines=14> */
.L_x_40520:
[----:B-12---:R-:W-:Y:S01]  /*6660*/  FMUL.FTZ R6, R3, 1 ;  /* 0x3f80000003067820 */ /* 0x006fe20000410000 */
[----:B0--3--:R-:W-:-:S05]  /*6670*/  FMUL.FTZ R4, R2, 1 ;  /* 0x3f80000002047820 */ /* 0x009fca0000410000 */
[----:B------:R-:W-:Y:S08]  /*6680*/  F2F.F64.F32 R6, R6 ;  /* 0x0000000600067310 */ /* 0x000ff00000201800 */
[----:B------:R-:W0:Y:S02]  /*6690*/  F2F.F64.F32 R4, R4 ;  /* 0x0000000400047310 */ /* 0x000e240000201800 */
[----:B0-----:R0:W-:Y:S01]  /*66a0*/  STG.E.128 desc[UR36][R16.64], R4 ;  /* 0x0000000410007986 */ /* 0x0011e2000c101d24 */
[----:B------:R-:W-:Y:S05]  /*66b0*/  BRA `(.L_x_40511) ;  /* 0x0000000800507947 */ /* 0x000fea0003800000 */
.L_x_40519:
        /* <DEDUP_REMOVED lines=20> */
.L_x_40524:
[----:B------:R-:W-:Y:S05]  /*6800*/  BSYNC B0 ;  /* 0x0000000000007941 */ /* 0x000fea0003800000 */
.L_x_40523:
[----:B------:R-:W-:-:S05]  /*6810*/  LOP3.LUT R5, R0, R5, RZ, 0xfc, !PT ;  /* 0x0000000500057212 */ /* 0x000fca00078efcff */
[----:B------:R0:W-:Y:S01]  /*6820*/  STG.E.U8 desc[UR36][R16.64], R5 ;  /* 0x0000000510007986 */ /* 0x0001e2000c101124 */
[----:B------:R-:W-:Y:S05]  /*6830*/  BRA `(.L_x_40511) ;  /* 0x0000000400f07947 */ /* 0x000fea0003800000 */
.L_x_40522:
        /* <DEDUP_REMOVED lines=12> */
.L_x_40526:
[----:B------:R-:W-:Y:S02]  /*6900*/  ISETP.GT.U32.AND P0, PT, R4, 0x7f800000, PT ;  /* 0x7f8000000400780c */ /* 0x000fe40003f04070 */
[----:B------:R-:W-:-:S04]  /*6910*/  MOV R0, 0x7f ;  /* 0x0000007f00007802 */ /* 0x000fc80000000f00 */
[----:B------:R-:W-:-:S07]  /*6920*/  SEL R0, R0, 0x7c, P0 ;  /* 0x0000007c00007807 */ /* 0x000fce0000000000 */
.L_x_40527:
[----:B------:R-:W-:Y:S05]  /*6930*/  BSYNC B0 ;  /* 0x0000000000007941 */ /* 0x000fea0003800000 */
.L_x_40525:
[----:B------:R-:W-:-:S04]  /*6940*/  LOP3.LUT R2, R2, 0x80000000, RZ, 0xc0, !PT ;  /* 0x8000000002027812 */ /* 0x000fc800078ec0ff */
[----:B--2---:R-:W-:-:S04]  /*6950*/  SHF.R.U32.HI R3, RZ, 0x18, R2 ;  /* 0x00000018ff037819 */ /* 0x004fc80000011602 */
[----:B------:R-:W-:-:S05]  /*6960*/  LOP3.LUT R3, R0, R3, RZ, 0xfc, !PT ;  /* 0x0000000300037212 */ /* 0x000fca00078efcff */
[----:B------:R0:W-:Y:S01]  /*6970*/  STG.E.U8 desc[UR36][R16.64], R3 ;  /* 0x0000000310007986 */ /* 0x0001e2000c101124 */
[----:B------:R-:W-:Y:S05]  /*6980*/  BRA `(.L_x_40511) ;  /* 0x00000004009c7947 */ /* 0x000fea0003800000 */
.L_x_40521:
[----:B0--3--:R-:W-:-:S05]  /*6990*/  F2FP.BF16.F32.PACK_AB R2, RZ, R2 ;  /* 0x00000002ff02723e */ /* 0x009fca00000010ff */
[----:B------:R0:W-:Y:S01]  /*69a0*/  STG.E.U16 desc[UR36][R16.64], R2 ;  /* 0x0000000210007986 */ /* 0x0001e2000c101524 */
[----:B------:R-:W-:Y:S05]  /*69b0*/  BRA `(.L_x_40511) ;  /* 0x0000000400907947 */ /* 0x000fea0003800000 */
.L_x_40518:
        /* <DEDUP_REMOVED lines=11> */
.L_x_40530:
        /* <DEDUP_REMOVED lines=16> */
.L_x_40533:
[----:B------:R-:W-:-:S04]  /*6b70*/  LOP3.LUT R2, R2, 0x80000000, RZ, 0xc0, !PT ;  /* 0x8000000002027812 */ /* 0x000fc800078ec0ff */
[----:B------:R-:W-:-:S04]  /*6b80*/  SHF.R.U32.HI R3, RZ, 0x18, R2 ;  /* 0x00000018ff037819 */ /* 0x000fc80000011602 */
[----:B------:R-:W-:-:S04]  /*6b90*/  LOP3.LUT R0, R0, R3, RZ, 0xfc, !PT ;  /* 0x0000000300007212 */ /* 0x000fc800078efcff */
[----:B------:R-:W-:-:S07]  /*6ba0*/  PRMT R8, R0, 0x7610, R8 ;  /* 0x0000761000087816 */ /* 0x000fce0000000008 */
.L_x_40532:
[----:B------:R-:W-:Y:S05]  /*6bb0*/  BSYNC B0 ;  /* 0x0000000000007941 */ /* 0x000fea0003800000 */
.L_x_40531:
[----:B------:R4:W-:Y:S01]  /*6bc0*/  STG.E.U8 desc[UR36][R16.64], R8 ;  /* 0x0000000810007986 */ /* 0x0009e2000c101124 */
[----:B------:R-:W-:Y:S05]  /*6bd0*/  BRA `(.L_x_40511) ;  /* 0x0000000400087947 */ /* 0x000fea0003800000 */
.L_x_40529:
        /* <DEDUP_REMOVED lines=16> */
.L_x_40536:
[----:B------:R-:W-:-:S04]  /*6ce0*/  LOP3.LUT R2, R2, 0x80000000, RZ, 0xc0, !PT ;  /* 0x8000000002027812 */ /* 0x000fc800078ec0ff */
[----:B------:R-:W-:-:S04]  /*6cf0*/  SHF.R.U32.HI R3, RZ, 0x18, R2 ;  /* 0x00000018ff037819 */ /* 0x000fc80000011602 */
[----:B------:R-:W-:-:S04]  /*6d00*/  LOP3.LUT R0, R0, R3, RZ, 0xfc, !PT ;  /* 0x0000000300007212 */ /* 0x000fc800078efcff */
[----:B------:R-:W-:-:S07]  /*6d10*/  PRMT R8, R0, 0x7610, R8 ;  /* 0x0000761000087816 */ /* 0x000fce0000000008 */
.L_x_40535:
[----:B------:R-:W-:Y:S05]  /*6d20*/  BSYNC B0 ;  /* 0x0000000000007941 */ /* 0x000fea0003800000 */
.L_x_40534:
[----:B------:R0:W-:Y:S01]  /*6d30*/  STG.E.U8 desc[UR36][R16.64], R8 ;  /* 0x0000000810007986 */ /* 0x0001e2000c101124 */
[----:B------:R-:W-:Y:S05]  /*6d40*/  BRA `(.L_x_40511) ;  /* 0x0000000000ac7947 */ /* 0x000fea0003800000 */
.L_x_40528:
        /* <DEDUP_REMOVED lines=21> */
.L_x_40510:
        /* <DEDUP_REMOVED lines=16> */
.L_x_40539:
[----:B------:R-:W-:Y:S05]  /*6fa0*/  BRA `(.L_x_40511) ;  /* 0x0000000000147947 */ /* 0x000fea0003800000 */
.L_x_40538:
[----:B0-23--:R-:W0:Y:S02]  /*6fb0*/  F2I.U64.TRUNC R2, R2 ;  /* 0x0000000200027311 */ /* 0x00de24000020d800 */
[----:B0-----:R3:W-:Y:S01]  /*6fc0*/  STG.E.64 desc[UR36][R16.64], R2 ;  /* 0x0000000210007986 */ /* 0x0017e2000c101b24 */
[----:B------:R-:W-:Y:S05]  /*6fd0*/  BRA `(.L_x_40511) ;  /* 0x0000000000087947 */ /* 0x000fea0003800000 */
.L_x_40537:
[----:B0-23--:R-:W0:Y:S02]  /*6fe0*/  F2I.FTZ.U32.TRUNC.NTZ R3, R2 ;  /* 0x0000000200037305 */ /* 0x00de24000021f000 */
[----:B0-----:R0:W-:Y:S02]  /*6ff0*/  STG.E desc[UR36][R16.64], R3 ;  /* 0x0000000310007986 */ /* 0x0011e4000c101924 */
.L_x_40511:
[----:B------:R-:W5:Y:S01]  /*7000*/  S2R R0, SR_TID.X ;  /* 0x0000000000007919 */ /* 0x000f620000002100 */
[----:B0-23--:R-:W5:Y:S02]  /*7010*/  S2R R3, SR_CTAID.X ;  /* 0x0000000000037919 */ /* 0x00df640000002500 */
[----:B-----5:R-:W-:-:S04]  /*7020*/  IMAD R0, R3, 0x200, R0 ;  /* 0x0000020003007824 */ /* 0x020fc800078e0200 */
[----:B------:R-:W-:-:S07]  /*7030*/  VIADD R19, R0, 0x80 ;  /* 0x0000008000137836 */ /* 0x000fce0000000000 */
.L_x_40382:
[----:B------:R-:W-:Y:S05]  /*7040*/  BSYNC B6 ;  /* 0x0000000000067941 */ /* 0x000fea0003800000 */
.L_x_40381:
[----:B------:R-:W-:Y:S01]  /*7050*/  ULDC UR4, c[0x0][0x210] ;  /* 0x0000840000047ab9 */ /* 0x000fe20000000800 */
[----:B------:R-:W-:Y:S01]  /*7060*/  BSSY B6, `(.L_x_40540) ;  /* 0x00006fb000067945 */ /* 0x000fe20003800000 */
[----:B------:R-:W-:-:S13]  /*7070*/  ISETP.GE.AND P0, PT, R19, UR4, PT ;  /* 0x0000000413007c0c */ /* 0x000fda000bf06270 */
[----:B------:R-:W-:Y:S05]  /*7080*/  @P0 BRA `(.L_x_40541) ;  /* 0x0000006c00e00947 */ /* 0x000fea0003800000 */
[----:B-1----:R-:W0:Y:S01]  /*7090*/  LDC R6, c[0x0][0x218] ;  /* 0x00008600ff067b82 */ /* 0x002e220000000800 */
[----:B------:R-:W-:Y:S01]  /*70a0*/  MOV R18, RZ ;  /* 0x000000ff00127202 */ /* 0x000fe20000000f00 */
[----:B------:R-:W-:Y:S02]  /*70b0*/  IMAD.MOV.U32 R0, RZ, RZ, RZ ;  /* 0x000000ffff007224 */ /* 0x000fe400078e00ff */
[----:B----4-:R-:W-:Y:S01]  /*70c0*/  IMAD.MOV.U32 R16, RZ, RZ, RZ ;  /* 0x000000ffff107224 */ /* 0x010fe200078e00ff */
[----:B0-----:R-:W-:-:S13]  /*70d0*/  ISETP.NE.AND P0, PT, R6, RZ, PT ;  /* 0x000000ff0600720c */ /* 0x001fda0003f05270 */
[----:B------:R-:W-:Y:S05]  /*70e0*/  @!P0 BRA `(.L_x_40542) ;  /* 0x0000001400708947 */ /* 0x000fea0003800000 */
[----:B------:R-:W-:Y:S01]  /*70f0*/  HFMA2.MMA R18, -RZ, RZ, 0, 0 ;  /* 0x00000000ff127435 */ /* 0x000fe200000001ff */
[----:B------:R-:W-:Y:S01]  /*7100*/  ULDC.64 UR4, c[0x0][0x220] ;  /* 0x0000880000047ab9 */ /* 0x000fe20000000a00 */
[----:B------:R-:W-:Y:S01]  /*7110*/  ISETP.NE.AND P0, PT, R6, 0x1, PT ;  /* 0x000000010600780c */ /* 0x000fe20003f05270 */
[----:B------:R-:W-:-:S07]  /*7120*/  ULDC UR6, c[0x0][0x350] ;  /* 0x0000d40000067ab9 */ /* 0x000fce0000000800 */
        /* <DEDUP_REMOVED lines=334> */
[----:B------:R-:W-:-:S08]  /*8610*/  ULDC UR6, c[0x0][0x470] ;  /* 0x00011c0000067ab9 */ /* 0x000fd00000000800 */
        /* <DEDUP_REMOVED lines=9> */
.L_x_40542:
        /* <DEDUP_REMOVED lines=23> */
.L_x_40547:
[----:B------:R-:W2:Y:S01]  /*8820*/  LDG.E.U8 R2, desc[UR36][R2.64] ;  /* 0x0000002402027981 */ /* 0x000ea2000c1e1100 */
[----:B------:R-:W-:Y:S01]  /*8830*/  IMAD.MOV.U32 R23, RZ, RZ, RZ ;  /* 0x000000ffff177224 */ /* 0x000fe200078e00ff */
[----:B--2---:R-:W-:Y:S01]  /*8840*/  I2FP.F32.U32 R22, R2 ;  /* 0x0000000200167245 */ /* 0x004fe20000201000 */
[----:B------:R-:W-:Y:S06]  /*8850*/  BRA `(.L_x_40549) ;  /* 0x0000000c007c7947 */ /* 0x000fec0003800000 */
.L_x_40546:
[----:B------:R-:W-:-:S13]  /*8860*/  ISETP.NE.AND P0, PT, R4, 0x2, PT ;  /* 0x000000020400780c */ /* 0x000fda0003f05270 */
[----:B------:R-:W-:Y:S05]  /*8870*/  @!P0 BRA `(.L_x_40550) ;  /* 0x0000000000308947 */ /* 0x000fea0003800000 */
[----:B------:R-:W-:-:S13]  /*8880*/  ISETP.NE.AND P0, PT, R4, 0x3, PT ;  /* 0x000000030400780c */ /* 0x000fda0003f05270 */
[----:B------:R-:W-:Y:S05]  /*8890*/  @!P0 BRA `(.L_x_40551) ;  /* 0x0000000000188947 */ /* 0x000fea0003800000 */
[----:B------:R-:W-:-:S13]  /*88a0*/  ISETP.NE.AND P0, PT, R4, 0x4, PT ;  /* 0x000000040400780c */ /* 0x000fda0003f05270 */
[----:B------:R-:W-:Y:S05]  /*88b0*/  @P0 BRA `(.L_x_40548) ;  /* 0x0000000c00000947 */ /* 0x000fea0003800000 */
[----:B------:R-:W2:Y:S01]  /*88c0*/  LDG.E.64 R2, desc[UR36][R2.64] ;  /* 0x0000002402027981 */ /* 0x000ea2000c1e1b00 */
[----:B------:R-:W-:Y:S01]  /*88d0*/  MOV R23, RZ ;  /* 0x000000ff00177202 */ /* 0x000fe20000000f00 */
[----:B--2---:R4:W0:Y:S01]  /*88e0*/  I2F.S64 R22, R2 ;  /* 0x0000000200167312 */ /* 0x0048220000301400 */
[----:B------:R-:W-:Y:S05]  /*88f0*/  BRA `(.L_x_40549) ;  /* 0x0000000c00547947 */ /* 0x000fea0003800000 */
.L_x_40551:
[----:B------:R-:W2:Y:S01]  /*8900*/  LDG.E R2, desc[UR36][R2.64] ;  /* 0x0000002402027981 */ /* 0x000ea2000c1e1900 */
[----:B------:R-:W-:Y:S01]  /*8910*/  IMAD.MOV.U32 R23, RZ, RZ, RZ ;  /* 0x000000ffff177224 */ /* 0x000fe200078e00ff */
[----:B--2---:R-:W-:Y:S01]  /*8920*/  I2FP.F32.S32 R22, R2 ;  /* 0x0000000200167245 */ /* 0x004fe20000201400 */
[----:B------:R-:W-:Y:S06]  /*8930*/  BRA `(.L_x_40549) ;  /* 0x0000000c00447947 */ /* 0x000fec0003800000 */
.L_x_40550:
[----:B------:R-:W2:Y:S01]  /*8940*/  LDG.E.U16 R2, desc[UR36][R2.64] ;  /* 0x0000002402027981 */ /* 0x000ea2000c1e1500 */
[----:B------:R-:W-:Y:S01]  /*8950*/  IMAD.MOV.U32 R23, RZ, RZ, RZ ;  /* 0x000000ffff177224 */ /* 0x000fe200078e00ff */
[----:B--2---:R2:W3:Y:S01]  /*8960*/  I2F.S16 R22, R2 ;  /* 0x0000000200167306 */ /* 0x0044e20000101400 */
[----:B------:R-:W-:Y:S05]  /*8970*/  BRA `(.L_x_40549) ;  /* 0x0000000c00347947 */ /* 0x000fea0003800000 */
.L_x_40545:
        /* <DEDUP_REMOVED lines=9> */
.L_x_40553:
[----:B------:R-:W2:Y:S01]  /*8a10*/  LDG.E.U16 R2, desc[UR36][R2.64] ;  /* 0x0000002402027981 */ /* 0x000ea2000c1e1500 */
[----:B------:R-:W-:Y:S02]  /*8a20*/  IMAD.MOV.U32 R23, RZ, RZ, RZ ;  /* 0x000000ffff177224 */ /* 0x000fe400078e00ff */
[----:B--2---:R-:W-:Y:S01]  /*8a30*/  HADD2.F32 R22, -RZ, R2.H0_H0 ;  /* 0x20000002ff167230 */ /* 0x004fe20000004100 */
[----:B------:R-:W-:Y:S06]  /*8a40*/  BRA `(.L_x_40549) ;  /* 0x0000000c00007947 */ /* 0x000fec0003800000 */
.L_x_40552:
        /* <DEDUP_REMOVED lines=8> */
.L_x_40555:
[----:B------:R-:W2:Y:S02]  /*8ad0*/  LDG.E R2, desc[UR36][R2.64] ;  /* 0x0000002402027981 */ /* 0x000ea4000c1e1900 */
[--C-:B--2---:R-:W-:Y:S02]  /*8ae0*/  HADD2.F32 R23, -RZ, R2.reuse.H1_H1 ;  /* 0x30000002ff177230 */ /* 0x104fe40000004100 */
[----:B------:R-:W-:Y:S01]  /*8af0*/  HADD2.F32 R22, -RZ, R2.H0_H0 ;  /* 0x20000002ff167230 */ /* 0x000fe20000004100 */
[----:B------:R-:W-:Y:S06]  /*8b00*/  BRA `(.L_x_40549) ;  /* 0x0000000800d07947 */ /* 0x000fec0003800000 */
.L_x_40554:
        /* <DEDUP_REMOVED lines=8> */
.L_x_40544:
        /* <DEDUP_REMOVED lines=13> */
.L_x_40558:
        /* <DEDUP_REMOVED lines=10> */
.L_x_40557:
        /* <DEDUP_REMOVED lines=8> */
[----:B------:R-:W-:Y:S01]  /*8d80*/  HFMA2.MMA R23, -RZ, RZ, 0, 0 ;  /* 0x00000000ff177435 */ /* 0x000fe200000001ff */
        /* <DEDUP_REMOVED lines=18> */
.L_x_40560:
        /* <DEDUP_REMOVED lines=14> */
.L_x_40559:
[----:B------:R-:W2:Y:S01]  /*8f90*/  LDG.E.U16 R2, desc[UR36][R2.64] ;  /* 0x0000002402027981 */ /* 0x000ea2000c1e1500 */
[----:B------:R-:W-:Y:S01]  /*8fa0*/  MOV R23, RZ ;  /* 0x000000ff00177202 */ /* 0x000fe20000000f00 */
[----:B--2---:R-:W-:Y:S01]  /*8fb0*/  IMAD.U32 R22, R2, 0x10000, RZ ;  /* 0x0001000002167824 */ /* 0x004fe200078e00ff */
[----:B------:R-:W-:Y:S06]  /*8fc0*/  BRA `(.L_x_40549) ;  /* 0x0000000400a07947 */ /* 0x000fec0003800000 */
.L_x_40556:
        /* <DEDUP_REMOVED lines=12> */
.L_x_40563:
        /* <DEDUP_REMOVED lines=20> */
.L_x_40565:
[----:B------:R-:W-:Y:S05]  /*91d0*/  BSYNC B0 ;  /* 0x0000000000007941 */ /* 0x000fea0003800000 */
.L_x_40564:
[----:B------:R-:W-:Y:S02]  /*91e0*/  LEA R3, R0, 0x3b800000, 0x17 ;  /* 0x3b80000000037811 */ /* 0x000fe400078eb8ff */
[----:B------:R-:W-:-:S04]  /*91f0*/  SHF.L.U32 R2, R2, 0x14, RZ ;  /* 0x0000001402027819 */ /* 0x000fc800000006ff */
[----:B------:R-:W-:Y:S01]  /*9200*/  LOP3.LUT R22, R3, R2, R22, 0xfe, !PT ;  /* 0x0000000203167212 */ /* 0x000fe200078efe16 */
[----:B------:R-:W-:Y:S06]  /*9210*/  BRA `(.L_x_40549) ;  /* 0x00000004000c7947 */ /* 0x000fec0003800000 */
.L_x_40562:
        /* <DEDUP_REMOVED lines=20> */
.L_x_40567:
[----:B------:R-:W-:Y:S05]  /*9360*/  BSYNC B0 ;  /* 0x0000000000007941 */ /* 0x000fea0003800000 */
.L_x_40566:
[----:B------:R-:W-:Y:S01]  /*9370*/  IMAD.SHL.U32 R2, R2, 0x200000, RZ ;  /* 0x0020000002027824 */ /* 0x000fe200078e00ff */
[----:B------:R-:W-:-:S04]  /*9380*/  LEA R3, R0, 0x37800000, 0x17 ;  /* 0x3780000000037811 */ /* 0x000fc800078eb8ff */
[----:B------:R-:W-:Y:S01]  /*9390*/  LOP3.LUT R22, R3, R2, R22, 0xfe, !PT ;  /* 0x0000000203167212 */ /* 0x000fe200078efe16 */
[----:B------:R-:W-:Y:S06]  /*93a0*/  BRA `(.L_x_40549) ;  /* 0x0000000000a87947 */ /* 0x000fec0003800000 */
.L_x_40561:
        /* <DEDUP_REMOVED lines=14> */
.L_x_40571:
[----:B------:R-:W-:Y:S05]  /*9490*/  BSYNC B0 ;  /* 0x0000000000007941 */ /* 0x000fea0003800000 */
.L_x_40570:
[----:B------:R-:W-:Y:S01]  /*94a0*/  IMAD.MOV.U32 R23, RZ, RZ, RZ ;  /* 0x000000ffff177224 */ /* 0x000fe200078e00ff */
[----:B------:R-:W-:Y:S06]  /*94b0*/  BRA `(.L_x_40549) ;  /* 0x0000000000647947 */ /* 0x000fec0003800000 */
.L_x_40548:
        /* <DEDUP_REMOVED lines=16> */
.L_x_40572:
[----:B------:R-:W-:Y:S01]  /*95c0*/  CS2R R22, SRZ ;  /* 0x0000000000167805 */ /* 0x000fe2000001ff00 */
[----:B------:R-:W-:Y:S06]  /*95d0*/  BRA `(.L_x_40549) ;  /* 0x00000000001c7947 */ /* 0x000fec0003800000 */
.L_x_40569:
[----:B------:R-:W2:Y:S01]  /*95e0*/  LDG.E.64 R2, desc[UR36][R2.64] ;  /* 0x0000002402027981 */ /* 0x000ea2000c1e1b00 */
[----:B------:R-:W-:Y:S01]  /*95f0*/  MOV R23, RZ ;  /* 0x000000ff00177202 */ /* 0x000fe20000000f00 */
[----:B--2---:R0:W1:Y:S01]  /*9600*/  I2F.U64 R22, R2 ;  /* 0x0000000200167312 */ /* 0x0040620000301000 */
[----:B------:R-:W-:Y:S05]  /*9610*/  BRA `(.L_x_40549) ;  /* 0x00000000000c7947 */ /* 0x000fea0003800000 */
.L_x_40568:
[----:B------:R-:W2:Y:S01]  /*9620*/  LDG.E R2, desc[UR36][R2.64] ;  /* 0x0000002402027981 */ /* 0x000ea2000c1e1900 */
[----:B------:R-:W-:Y:S01]  /*9630*/  IMAD.MOV.U32 R23, RZ, RZ, RZ ;  /* 0x000000ffff177224 */ /* 0x000fe200078e00ff */
[----:B--2---:R-:W-:-:S07]  /*9640*/  I2FP.F32.U32 R22, R2 ;  /* 0x0000000200167245 */ /* 0x004fce0000201000 */
.L_x_40549:
[----:B------:R-:W-:Y:S05]  /*9650*/  BSYNC B7 ;  /* 0x0000000000077941 */ /* 0x000fea0003800000 */
.L_x_40543:
[----:B------:R-:W1:Y:S01]  /*9660*/  LDC.U8 R4, c[0x0][0x49a] ;  /* 0x00012680ff047b82 */ /* 0x000e620000000000 */
[----:B------:R-:W-:Y:S01]  /*9670*/  ULDC.64 UR4, c[0x0][0x488] ;  /* 0x0001220000047ab9 */ /* 0x000fe20000000a00 */
[----:B------:R-:W-:Y:S01]  /*9680*/  BSSY B7, `(.L_x_40573) ;  /* 0x00000f5000077945 */ /* 0x000fe20003800000 */
[----:B0-2-4-:R-:W-:-:S05]  /*9690*/  IADD3 R2, P0, R18, UR4, RZ ;  /* 0x0000000412027c10 */ /* 0x015fca000ff1e0ff */
        /* <DEDUP_REMOVED lines=16> */
.L_x_40577:
[----:B------:R-:W2:Y:S01]  /*97a0*/  LDG.E.U8 R2, desc[UR36][R2.64] ;  /* 0x0000002402027981 */ /* 0x000ea2000c1e1100 */
[----:B------:R-:W-:Y:S01]  /*97b0*/  IMAD.MOV.U32 R5, RZ, RZ, RZ ;  /* 0x000000ffff057224 */ /* 0x000fe200078e00ff */
[----:B--2---:R-:W-:Y:S01]  /*97c0*/  I2FP.F32.U32 R4, R2 ;  /* 0x0000000200047245 */ /* 0x004fe20000201000 */
[----:B------:R-:W-:Y:S06]  /*97d0*/  BRA `(.L_x_40579) ;  /* 0x0000000c007c7947 */ /* 0x000fec0003800000 */
.L_x_40576:
        /* <DEDUP_REMOVED lines=10> */
.L_x_40581:
[----:B------:R-:W2:Y:S01]  /*9880*/  LDG.E R2, desc[UR36][R2.64] ;  /* 0x0000002402027981 */ /* 0x000ea2000c1e1900 */
[----:B------:R-:W-:Y:S02]  /*9890*/  MOV R5, RZ ;  /* 0x000000ff00057202 */ /* 0x000fe40000000f00 */
[----:B--2---:R-:W-:Y:S01]  /*98a0*/  I2FP.F32.S32 R4, R2 ;  /* 0x0000000200047245 */ /* 0x004fe20000201400 */
[----:B------:R-:W-:Y:S06]  /*98b0*/  BRA `(.L_x_40579) ;  /* 0x0000000c00447947 */ /* 0x000fec0003800000 */
.L_x_40580:
[----:B------:R-:W2:Y:S01]  /*98c0*/  LDG.E.U16 R2, desc[UR36][R2.64] ;  /* 0x0000002402027981 */ /* 0x000ea2000c1e1500 */
[----:B------:R-:W-:Y:S01]  /*98d0*/  IMAD.MOV.U32 R5, RZ, RZ, RZ ;  /* 0x000000ffff057224 */ /* 0x000fe200078e00ff */
[----:B--2---:R0:W1:Y:S01]  /*98e0*/  I2F.S16 R4, R2 ;  /* 0x0000000200047306 */ /* 0x0040620000101400 */
[----:B------:R-:W-:Y:S05]  /*98f0*/  BRA `(.L_x_40579) ;  /* 0x0000000c00347947 */ /* 0x000fea0003800000 */
.L_x_40575:
        /* <DEDUP_REMOVED lines=9> */
.L_x_40583:
[----:B------:R-:W2:Y:S01]  /*9990*/  LDG.E.U16 R2, desc[UR36][R2.64] ;  /* 0x0000002402027981 */ /* 0x000ea2000c1e1500 */
[----:B------:R-:W-:Y:S01]  /*99a0*/  HFMA2.MMA R5, -RZ, RZ, 0, 0 ;  /* 0x00000000ff057435 */ /* 0x000fe200000001ff */
[----:B--2---:R-:W-:Y:S01]  /*99b0*/  HADD2.F32 R4, -RZ, R2.H0_H0 ;  /* 0x20000002ff047230 */ /* 0x004fe20000004100 */
[----:B------:R-:W-:Y:S09]  /*99c0*/  BRA `(.L_x_40579) ;  /* 0x0000000c00007947 */ /* 0x000ff20003800000 */
.L_x_40582:
        /* <DEDUP_REMOVED lines=8> */
.L_x_40585:
[----:B------:R-:W2:Y:S02]  /*9a50*/  LDG.E R2, desc[UR36][R2.64] ;  /* 0x0000002402027981 */ /* 0x000ea4000c1e1900 */
[--C-:B--2---:R-:W-:Y:S02]  /*9a60*/  HADD2.F32 R5, -RZ, R2.reuse.H1_H1 ;  /* 0x30000002ff057230 */ /* 0x104fe40000004100 */
[----:B------:R-:W-:Y:S01]  /*9a70*/  HADD2.F32 R4, -RZ, R2.H0_H0 ;  /* 0x20000002ff047230 */ /* 0x000fe20000004100 */
[----:B------:R-:W-:Y:S06]  /*9a80*/  BRA `(.L_x_40579) ;  /* 0x0000000800d07947 */ /* 0x000fec0003800000 */
.L_x_40584:
        /* <DEDUP_REMOVED lines=8> */
.L_x_40574:
        /* <DEDUP_REMOVED lines=13> */
.L_x_40588:
        /* <DEDUP_REMOVED lines=10> */
.L_x_40587:
        /* <DEDUP_REMOVED lines=27> */
.L_x_40590:
        /* <DEDUP_REMOVED lines=14> */
.L_x_40589:
[----:B------:R-:W2:Y:S01]  /*9f10*/  LDG.E.U16 R2, desc[UR36][R2.64] ;  /* 0x0000002402027981 */ /* 0x000ea2000c1e1500 */
[----:B------:R-:W-:Y:S01]  /*9f20*/  IMAD.MOV.U32 R5, RZ, RZ, RZ ;  /* 0x000000ffff057224 */ /* 0x000fe200078e00ff */
[----:B--2---:R-:W-:Y:S01]  /*9f30*/  SHF.L.U32 R4, R2, 0x10, RZ ;  /* 0x0000001002047819 */ /* 0x004fe200000006ff */
[----:B------:R-:W-:Y:S06]  /*9f40*/  BRA `(.L_x_40579) ;  /* 0x0000000400a07947 */ /* 0x000fec0003800000 */
.L_x_40586:
        /* <DEDUP_REMOVED lines=12> */
.L_x_40593:
        /* <DEDUP_REMOVED lines=20> */
.L_x_40595:
[----:B------:R-:W-:Y:S05]  /*a150*/  BSYNC B0 ;  /* 0x0000000000007941 */ /* 0x000fea0003800000 */
.L_x_40594:
[----:B------:R-:W-:Y:S01]  /*a160*/  IMAD.SHL.U32 R2, R2, 0x100000, RZ ;  /* 0x0010000002027824 */ /* 0x000fe200078e00ff */
[----:B------:R-:W-:-:S04]  /*a170*/  LEA R3, R0, 0x3b800000, 0x17 ;  /* 0x3b80000000037811 */ /* 0x000fc800078eb8ff */
[----:B------:R-:W-:Y:S01]  /*a180*/  LOP3.LUT R4, R3, R2, R4, 0xfe, !PT ;  /* 0x0000000203047212 */ /* 0x000fe200078efe04 */
[----:B------:R-:W-:Y:S06]  /*a190*/  BRA `(.L_x_40579) ;  /* 0x00000004000c7947 */ /* 0x000fec0003800000 */
.L_x_40592:
        /* <DEDUP_REMOVED lines=20> */
.L_x_40597:
[----:B------:R-:W-:Y:S05]  /*a2e0*/  BSYNC B0 ;  /* 0x0000000000007941 */ /* 0x000fea0003800000 */
.L_x_40596:
[----:B------:R-:W-:Y:S02]  /*a2f0*/  LEA R3, R0, 0x37800000, 0x17 ;  /* 0x3780000000037811 */ /* 0x000fe400078eb8ff */
[----:B------:R-:W-:-:S04]  /*a300*/  SHF.L.U32 R2, R2, 0x15, RZ ;  /* 0x0000001502027819 */ /* 0x000fc800000006ff */
[----:B------:R-:W-:Y:S01]  /*a310*/  LOP3.LUT R4, R3, R2, R4, 0xfe, !PT ;  /* 0x0000000203047212 */ /* 0x000fe200078efe04 */
[----:B------:R-:W-:Y:S06]  /*a320*/  BRA `(.L_x_40579) ;  /* 0x0000000000a87947 */ /* 0x000fec0003800000 */
.L_x_40591:
        /* <DEDUP_REMOVED lines=14> */
.L_x_40601:
[----:B------:R-:W-:Y:S05]  /*a410*/  BSYNC B0 ;  /* 0x0000000000007941 */ /* 0x000fea0003800000 */
.L_x_40600:
[----:B------:R-:W-:Y:S01]  /*a420*/  IMAD.MOV.U32 R5, RZ, RZ, RZ ;  /* 0x000000ffff057224 */ /* 0x000fe200078e00ff */
[----:B------:R-:W-:Y:S06]  /*a430*/  BRA `(.L_x_40579) ;  /* 0x0000000000647947 */ /* 0x000fec0003800000 */
.L_x_40578:
        /* <DEDUP_REMOVED lines=15> */
[----:B-1-3-5:R-:W-:Y:S05]  /*a530*/  CALL.ABS.NOINC R2 ;  /* 0x0000000002007343 */ /* 0x02afea0003c00000 */
.L_x_40602:
[----:B------:R-:W-:Y:S01]  /*a540*/  CS2R R4, SRZ ;  /* 0x0000000000047805 */ /* 0x000fe2000001ff00 */
[----:B------:R-:W-:Y:S06]  /*a550*/  BRA `(.L_x_40579) ;  /* 0x00000000001c7947 */ /* 0x000fec0003800000 */
.L_x_40599:
[----:B------:R-:W2:Y:S01]  /*a560*/  LDG.E.64 R2, desc[UR36][R2.64] ;  /* 0x0000002402027981 */ /* 0x000ea2000c1e1b00 */
[----:B------:R-:W-:Y:S01]  /*a570*/  IMAD.MOV.U32 R5, RZ, RZ, RZ ;  /* 0x000000ffff057224 */ /* 0x000fe200078e00ff */
[----:B--2---:R0:W1:Y:S01]  /*a580*/  I2F.U64 R4, R2 ;  /* 0x0000000200047312 */ /* 0x0040620000301000 */
[----:B------:R-:W-:Y:S05]  /*a590*/  BRA `(.L_x_40579) ;  /* 0x00000000000c7947 */ /* 0x000fea0003800000 */
.L_x_40598:
[----:B------:R-:W2:Y:S01]  /*a5a0*/  LDG.E R2, desc[UR36][R2.64] ;  /* 0x0000002402027981 */ /* 0x000ea2000c1e1900 */
[----:B------:R-:W-:Y:S02]  /*a5b0*/  MOV R5, RZ ;  /* 0x000000ff00057202 */ /* 0x000fe40000000f00 */
[----:B--2---:R-:W-:-:S07]  /*a5c0*/  I2FP.F32.U32 R4, R2 ;  /* 0x0000000200047245 */ /* 0x004fce0000201000 */
.L_x_40579:
[----:B------:R-:W-:Y:S05]  /*a5d0*/  BSYNC B7 ;  /* 0x0000000000077941 */ /* 0x000fea0003800000 */
.L_x_40573:
[C---:B---3-5:R-:W-:Y:S01]  /*a5e0*/  FSETP.NAN.FTZ.AND P0, PT, R22.reuse, R23, PT ;  /* 0x000000171600720b */ /* 0x068fe20003f18000 */
[----:B------:R-:W-:Y:S01]  /*a5f0*/  BSSY B0, `(.L_x_40603) ;  /* 0x0000280000007945 */ /* 0x000fe20003800000 */
[----:B------:R-:W-:-:S11]  /*a600*/  FADD.FTZ R14, |R22|, -RZ ;  /* 0x800000ff160e7221 */ /* 0x000fd60000010200 */
[----:B------:R-:W-:Y:S05]  /*a610*/  @P0 BRA `(.L_x_40604) ;  /* 0x0000002000f40947 */ /* 0x000fea0003800000 */
[----:B------:R-:W-:Y:S01]  /*a620*/  FADD.FTZ R15, |R23|, -RZ ;  /* 0x800000ff170f7221 */ /* 0x000fe20000010200 */
[----:B------:R-:W-:-:S04]  /*a630*/  FSETP.GEU.FTZ.AND P3, PT, |R22|, |R23|, PT ;  /* 0x400000171600720b */ /* 0x000fc80003f7e200 */
[----:B0-2---:R-:W-:Y:S02]  /*a640*/  FSEL R2, R14, R15, !P3 ;  /* 0x0000000f0e027208 */ /* 0x005fe40005800000 */
        /* <DEDUP_REMOVED lines=23> */
[----:B------:R-:W-:-:S03]  /*a7c0*/  ISETP.GE.U32.AND P1, PT, R9, 0x7f800000, PT ;  /* 0x7f8000000900780c */ /* 0x000fc60003f26070 */
[----:B------:R-:W-:-:S05]  /*a7d0*/  VIADD R0, R0, 0xc0c00000 ;  /* 0xc0c0000000007836 */ /* 0x000fca0000000000 */
        /* <DEDUP_REMOVED lines=29> */
.L_x_40610:
[----:B------:R-:W-:Y:S05]  /*a9b0*/  BSYNC B1 ;  /* 0x0000000000017941 */ /* 0x000fea0003800000 */
.L_x_40609:
[----:B------:R-:W-:Y:S01]  /*a9c0*/  BSSY B3, `(.L_x_40611) ;  /* 0x0000006000037945 */ /* 0x000fe20003800000 */
[----:B------:R-:W-:-:S03]  /*a9d0*/  FFMA R0, R7, R8, R6 ;  /* 0x0000000807007223 */ /* 0x000fc60000000006 */
[----:B------:R-:W-:Y:S05]  /*a9e0*/  @!P0 BRA `(.L_x_40612) ;  /* 0x00000000000c8947 */ /* 0x000fea0003800000 */
[----:B------:R-:W-:Y:S02]  /*a9f0*/  MOV R7, R13 ;  /* 0x0000000d00077202 */ /* 0x000fe40000000f00 */
[----:B------:R-:W-:-:S07]  /*aa00*/  MOV R6, 0xaa20 ;  /* 0x0000aa2000067802 */ /* 0x000fce0000000f00 */
[----:B-1--4-:R-:W-:Y:S05]  /*aa10*/  CALL.REL.NOINC `($__internal_77_$__cuda_sm3x_div_rn_ftz_f32_slowpath) ;  /* 0x00000114004c7944 */ /* 0x012fea0003c00000 */
.L_x_40612:
[----:B------:R-:W-:Y:S05]  /*aa20*/  BSYNC B3 ;  /* 0x0000000000037941 */ /* 0x000fea0003800000 */
.L_x_40611:
        /* <DEDUP_REMOVED lines=18> */
.L_x_40614:
[----:B------:R-:W-:Y:S01]  /*ab50*/  ISETP.GE.AND P0, PT, R22, RZ, PT ;  /* 0x000000ff1600720c */ /* 0x000fe20003f06270 */
[----:B------:R-:W-:-:S12]  /*ab60*/  HFMA2.MMA R3, -RZ, RZ, 1.9599609375, 20144 ;  /* 0x3fd774ebff037435 */ /* 0x000fd800000001ff */
[----:B------:R-:W-:-:S04]  /*ab70*/  @P0 FFMA.FTZ R0, R3, 0.93318945169448852539, -R0 ;  /* 0x3f6ee58103000823 */ /* 0x000fc80000010800 */
[----:B------:R-:W-:-:S07]  /*ab80*/  @!P0 FFMA.FTZ R0, R3, 0.93318945169448852539, R0 ;  /* 0x3f6ee58103008823 */ /* 0x000fce0000010000 */
.L_x_40615:
[----:B------:R-:W-:Y:S05]  /*ab90*/  BSYNC B1 ;  /* 0x0000000000017941 */ /* 0x000fea0003800000 */
.L_x_40613:
[C---:B------:R-:W-:Y:S01]  /*aba0*/  FSETP.NEU.FTZ.AND P0, PT, |R22|.reuse, |R23|, PT ;  /* 0x400000171600720b */ /* 0x040fe20003f1d200 */
        /* <DEDUP_REMOVED lines=11> */
.L_x_40608:
        /* <DEDUP_REMOVED lines=15> */
[----:B-1--4-:R-:W-:Y:S05]  /*ad50*/  CALL.REL.NOINC `($__internal_77_$__cuda_sm3x_div_rn_ftz_f32_slowpath) ;  /* 0x00000110007c7944 */ /* 0x012fea0003c00000 */
.L_x_40619:
[----:B------:R-:W-:Y:S05]  /*ad60*/  BSYNC B3 ;  /* 0x0000000000037941 */ /* 0x000fea0003800000 */
.L_x_40618:
        /* <DEDUP_REMOVED lines=18> */
.L_x_40621:
[----:B------:R-:W-:Y:S01]  /*ae90*/  ISETP.GE.AND P0, PT, R22, RZ, PT ;  /* 0x000000ff1600720c */ /* 0x000fe20003f06270 */
[----:B------:R-:W-:-:S12]  /*aea0*/  IMAD.MOV.U32 R3, RZ, RZ, 0x3fd774eb ;  /* 0x3fd774ebff037424 */ /* 0x000fd800078e00ff */
[----:B------:R-:W-:-:S04]  /*aeb0*/  @P0 FFMA.FTZ R0, R3, 0.93318945169448852539, -R0 ;  /* 0x3f6ee58103000823 */ /* 0x000fc80000010800 */
[----:B------:R-:W-:-:S07]  /*aec0*/  @!P0 FFMA.FTZ R0, R3, 0.93318945169448852539, R0 ;  /* 0x3f6ee58103008823 */ /* 0x000fce0000010000 */
.L_x_40622:
[----:B------:R-:W-:Y:S05]  /*aed0*/  BSYNC B1 ;  /* 0x0000000000017941 */ /* 0x000fea0003800000 */
.L_x_40620:
        /* <DEDUP_REMOVED lines=13> */
.L_x_40617:
        /* <DEDUP_REMOVED lines=25> */
.L_x_40624:
        /* <DEDUP_REMOVED lines=41> */
.L_x_40623:
        /* <DEDUP_REMOVED lines=48> */
[----:B------:R-:W-:-:S05]  /*b6d0*/  @P1 MOV R2, 0x7f800000 ;  /* 0x7f80000000021802 */ /* 0x000fca0000000f00 */
[----:B------:R-:W-:-:S05]  /*b6e0*/  @P1 FFMA.FTZ R15, R25, R2, +INF ;  /* 0x7f800000190f1423 */ /* 0x000fca0000010002 */
[----:B------:R-:W-:-:S07]  /*b6f0*/  FSEL R15, R15, -RZ, P2 ;  /* 0x800000ff0f0f7208 */ /* 0x000fce0001000000 */
.L_x_40626:
[----:B------:R-:W-:Y:S05]  /*b700*/  BSYNC B1 ;  /* 0x0000000000017941 */ /* 0x000fea0003800000 */
.L_x_40625:
[----:B------:R-:W-:Y:S01]  /*b710*/  BSSY B3, `(.L_x_40627) ;  /* 0x0000008000037945 */ /* 0x000fe20003800000 */
[----:B------:R-:W-:-:S03]  /*b720*/  FFMA R6, R7, R9, R6 ;  /* 0x0000000907067223 */ /* 0x000fc60000000006 */
[----:B------:R-:W-:Y:S05]  /*b730*/  @!P0 BRA `(.L_x_40628) ;  /* 0x0000000000148947 */ /* 0x000fea0003800000 */
[----:B------:R-:W-:Y:S01]  /*b740*/  IMAD.MOV.U32 R2, RZ, RZ, R0 ;  /* 0x000000ffff027224 */ /* 0x000fe200078e0000 */
[----:B------:R-:W-:Y:S01]  /*b750*/  MOV R6, 0xb780 ;  /* 0x0000b78000067802 */ /* 0x000fe20000000f00 */
[----:B------:R-:W-:-:S07]  /*b760*/  IMAD.MOV.U32 R7, RZ, RZ, R13 ;  /* 0x000000ffff077224 */ /* 0x000fce00078e000d */
[----:B-1--4-:R-:W-:Y:S05]  /*b770*/  CALL.REL.NOINC `($__internal_77_$__cuda_sm3x_div_rn_ftz_f32_slowpath) ;  /* 0x0000010400f47944 */ /* 0x012fea0003c00000 */
[----:B------:R-:W-:-:S07]  /*b780*/  MOV R6, R0 ;  /* 0x0000000000067202 */ /* 0x000fce0000000f00 */
.L_x_40628:
[----:B------:R-:W-:Y:S05]  /*b790*/  BSYNC B3 ;  /* 0x0000000000037941 */ /* 0x000fea0003800000 */
.L_x_40627:
        /* <DEDUP_REMOVED lines=18> */
.L_x_40630:
[----:B------:R-:W-:Y:S01]  /*b8c0*/  ISETP.GE.AND P0, PT, R22, RZ, PT ;  /* 0x000000ff1600720c */ /* 0x000fe20003f06270 */
[----:B------:R-:W-:-:S12]  /*b8d0*/  HFMA2.MMA R0, -RZ, RZ, 1.9599609375, 20144 ;  /* 0x3fd774ebff007435 */ /* 0x000fd800000001ff */
[----:B------:R-:W-:-:S04]  /*b8e0*/  @P0 FFMA.FTZ R3, R0, 0.93318945169448852539, -R3 ;  /* 0x3f6ee58100030823 */ /* 0x000fc80000010803 */
[----:B------:R-:W-:-:S07]  /*b8f0*/  @!P0 FFMA.FTZ R3, R0, 0.93318945169448852539, R3 ;  /* 0x3f6ee58100038823 */ /* 0x000fce0000010003 */
.L_x_40631:
[----:B------:R-:W-:Y:S05]  /*b900*/  BSYNC B1 ;  /* 0x0000000000017941 */ /* 0x000fea0003800000 */
.L_x_40629:
        /* <DEDUP_REMOVED lines=12> */
.L_x_40607:
        /* <DEDUP_REMOVED lines=12> */
.L_x_40633:
[----:B------:R-:W-:Y:S05]  /*ba90*/  BSYNC B3 ;  /* 0x0000000000037941 */ /* 0x000fea0003800000 */
.L_x_40632:
        /* <DEDUP_REMOVED lines=18> */
.L_x_40635:
[----:B------:R-:W-:Y:S01]  /*bbc0*/  ISETP.GE.AND P0, PT, R22, RZ, PT ;  /* 0x000000ff1600720c */ /* 0x000fe20003f06270 */
[----:B------:R-:W-:-:S12]  /*bbd0*/  IMAD.MOV.U32 R3, RZ, RZ, 0x3fd774eb ;  /* 0x3fd774ebff037424 */ /* 0x000fd800078e00ff */
[----:B------:R-:W-:-:S04]  /*bbe0*/  @P0 FFMA.FTZ R0, R3, 0.93318945169448852539, -R0 ;  /* 0x3f6ee58103000823 */ /* 0x000fc80000010800 */
[----:B------:R-:W-:-:S07]  /*bbf0*/  @!P0 FFMA.FTZ R0, R3, 0.93318945169448852539, R0 ;  /* 0x3f6ee58103008823 */ /* 0x000fce0000010000 */
.L_x_40636:
[----:B------:R-:W-:Y:S05]  /*bc00*/  BSYNC B1 ;  /* 0x0000000000017941 */ /* 0x000fea0003800000 */
.L_x_40634:
        /* <DEDUP_REMOVED lines=17> */
[----:B------:R-:W-:Y:S01]  /*bd20*/  HFMA2.MMA R2, -RZ, RZ, 2.04296875, -15.78125 ;  /* 0x4016cbe4ff027435 */ /* 0x000fe200000001ff */
[----:B------:R-:W-:-:S04]  /*bd30*/  ISETP.GE.AND P0, PT, R22, RZ, PT ;  /* 0x000000ff1600720c */ /* 0x000fc80003f06270 */
[----:B------:R-:W0:Y:S05]  /*bd40*/  MUFU.LG2 R3, R3 ;  /* 0x0000000300037308 */ /* 0x000e2a0000000c00 */
[----:B------:R-:W-:Y:S02]  /*bd50*/  @!P1 FSEL R0, R2, 0.78539818525314331055, !P0 ;  /* 0x3f490fdb02009808 */ /* 0x000fe40004000000 */
[----:B------:R-:W-:Y:S02]  /*bd60*/  @!P2 FSEL R0, RZ, 3.1415927410125732422, P0 ;  /* 0x40490fdbff00a808 */ /* 0x000fe40000000000 */
[----:B------:R-:W-:Y:S02]  /*bd70*/  FSETP.GTU.FTZ.AND P0, PT, |R7|, +INF , PT ;  /* 0x7f8000000700780b */ /* 0x000fe40003f1c200 */
[----:B------:R-:W-:-:S04]  /*bd80*/  LOP3.LUT R0, R0, 0x80000000, R23, 0xb8, !PT ;  /* 0x8000000000007812 */ /* 0x000fc800078eb817 */
[----:B------:R-:W-:Y:S01]  /*bd90*/  FSEL R2, R7, R0, P0 ;  /* 0x0000000007027208 */ /* 0x000fe20000000000 */
[----:B0-----:R-:W-:Y:S01]  /*bda0*/  FMUL.FTZ R15, R3, 0.69314718246459960938 ;  /* 0x3f317218030f7820 */ /* 0x001fe20000410000 */
[----:B------:R-:W-:Y:S06]  /*bdb0*/  BRA `(.L_x_40616) ;  /* 0x00000010000c7947 */ /* 0x000fec0003800000 */
.L_x_40606:
[----:B------:R-:W-:-:S13]  /*bdc0*/  FSETP.GEU.FTZ.AND P0, PT, R2, 9.999999682655225389e-20, PT ;  /* 0x1fec1e4a0200780b */ /* 0x000fda0003f1e000 */
[----:B------:R-:W-:Y:S05]  /*bdd0*/  @!P0 BRA `(.L_x_40637) ;  /* 0x0000000400388947 */ /* 0x000fea0003800000 */
[----:B------:R-:W-:Y:S01]  /*bde0*/  FMUL.FTZ R9, R2, R2 ;  /* 0x0000000202097220 */ /* 0x000fe20000410000 */
[----:B------:R-:W-:Y:S01]  /*bdf0*/  IMAD.MOV.U32 R7, RZ, RZ, 0x3e800000 ;  /* 0x3e800000ff077424 */ /* 0x000fe200078e00ff */
[----:B------:R0:W2:Y:S01]  /*be00*/  FCHK P0, R2, 1 ;  /* 0x3f80000002007902 */ /* 0x0000a20000000000 */
[----:B------:R-:W-:Y:S02]  /*be10*/  IMAD.MOV.U32 R8, RZ, RZ, 0x3f800000 ;  /* 0x3f800000ff087424 */ /* 0x000fe400078e00ff */
[C---:B------:R-:W-:Y:S01]  /*be20*/  FADD.FTZ.RZ R0, R9.reuse, 1 ;  /* 0x3f80000009007421 */ /* 0x040fe2000001c000 */
[----:B------:R-:W-:Y:S01]  /*be30*/  ISETP.GE.U32.AND P1, PT, R9, 0x7f800000, PT ;  /* 0x7f8000000900780c */ /* 0x000fe20003f26070 */
[----:B------:R-:W-:Y:S01]  /*be40*/  BSSY B1, `(.L_x_40638) ;  /* 0x000001f000017945 */ /* 0x000fe20003800000 */
[----:B------:R-:W-:Y:S01]  /*be50*/  FFMA R11, R8, -1, R8 ;  /* 0xbf800000080b7823 */ /* 0x000fe20000000008 */
        /* <DEDUP_REMOVED lines=29> */
.L_x_40639:
[----:B------:R-:W-:Y:S05]  /*c030*/  BSYNC B1 ;  /* 0x0000000000017941 */ /* 0x000fea0003800000 */
.L_x_40638:
[----:B------:R-:W-:Y:S01]  /*c040*/  BSSY B3, `(.L_x_40640) ;  /* 0x0000006000037945 */ /* 0x000fe20003800000 */
[----:B------:R-:W-:-:S03]  /*c050*/  FFMA R0, R3, R8, R6 ;  /* 0x0000000803007223 */ /* 0x000fc60000000006 */
[----:B------:R-:W-:Y:S05]  /*c060*/  @!P0 BRA `(.L_x_40641) ;  /* 0x00000000000c8947 */ /* 0x000fea0003800000 */
[----:B------:R-:W-:Y:S01]  /*c070*/  IMAD.MOV.U32 R7, RZ, RZ, 0x3f800000 ;  /* 0x3f800000ff077424 */ /* 0x000fe200078e00ff */
[----:B------:R-:W-:-:S07]  /*c080*/  MOV R6, 0xc0a0 ;  /* 0x0000c0a000067802 */ /* 0x000fce0000000f00 */
[----:B-1--4-:R-:W-:Y:S05]  /*c090*/  CALL.REL.NOINC `($__internal_77_$__cuda_sm3x_div_rn_ftz_f32_slowpath) ;  /* 0x000000fc00ac7944 */ /* 0x012fea0003c00000 */
.L_x_40641:
[----:B------:R-:W-:Y:S05]  /*c0a0*/  BSYNC B3 ;  /* 0x0000000000037941 */ /* 0x000fea0003800000 */
.L_x_40640:
        /* <DEDUP_REMOVED lines=18> */
.L_x_40643:
[----:B------:R-:W-:Y:S01]  /*c1d0*/  ISETP.GE.AND P0, PT, R22, RZ, PT ;  /* 0x000000ff1600720c */ /* 0x000fe20003f06270 */
[----:B------:R-:W-:-:S12]  /*c1e0*/  IMAD.MOV.U32 R3, RZ, RZ, 0x3fd774eb ;  /* 0x3fd774ebff037424 */ /* 0x000fd800078e00ff */
[----:B------:R-:W-:-:S04]  /*c1f0*/  @P0 FFMA.FTZ R0, R3, 0.93318945169448852539, -R0 ;  /* 0x3f6ee58103000823 */ /* 0x000fc80000010800 */
[----:B------:R-:W-:-:S07]  /*c200*/  @!P0 FFMA.FTZ R0, R3, 0.93318945169448852539, R0 ;  /* 0x3f6ee58103008823 */ /* 0x000fce0000010000 */
.L_x_40644:
[----:B------:R-:W-:Y:S05]  /*c210*/  BSYNC B1 ;  /* 0x0000000000017941 */ /* 0x000fea0003800000 */
.L_x_40642:
        /* <DEDUP_REMOVED lines=10> */
.L_x_40637:
        /* <DEDUP_REMOVED lines=11> */
[----:B-1--4-:R-:W-:Y:S05]  /*c370*/  CALL.REL.NOINC `($__internal_77_$__cuda_sm3x_div_rn_ftz_f32_slowpath) ;  /* 0x000000f800f47944 */ /* 0x012fea0003c00000 */
.L_x_40646:
[----:B------:R-:W-:Y:S05]  /*c380*/  BSYNC B3 ;  /* 0x0000000000037941 */ /* 0x000fea0003800000 */
.L_x_40645:
        /* <DEDUP_REMOVED lines=18> */
.L_x_40648:
[----:B------:R-:W-:Y:S01]  /*c4b0*/  ISETP.GE.AND P0, PT, R22, RZ, PT ;  /* 0x000000ff1600720c */ /* 0x000fe20003f06270 */
[----:B------:R-:W-:-:S12]  /*c4c0*/  IMAD.MOV.U32 R3, RZ, RZ, 0x3fd774eb ;  /* 0x3fd774ebff037424 */ /* 0x000fd800078e00ff */
[----:B------:R-:W-:-:S04]  /*c4d0*/  @P0 FFMA.FTZ R0, R3, 0.93318945169448852539, -R0 ;  /* 0x3f6ee58103000823 */ /* 0x000fc80000010800 */
[----:B------:R-:W-:-:S07]  /*c4e0*/  @!P0 FFMA.FTZ R0, R3, 0.93318945169448852539, R0 ;  /* 0x3f6ee58103008823 */ /* 0x000fce0000010000 */
.L_x_40649:
[----:B------:R-:W-:Y:S05]  /*c4f0*/  BSYNC B1 ;  /* 0x0000000000017941 */ /* 0x000fea0003800000 */
.L_x_40647:
[C---:B------:R-:W-:Y:S01]  /*c500*/  FSETP.NEU.FTZ.AND P1, PT, |R22|.reuse, |R23|, PT ;  /* 0x400000171600720b */ /* 0x040fe20003f3d200 */
[----:B------:R-:W-:Y:S01]  /*c510*/  IMAD.MOV.U32 R6, RZ, RZ, 0x4016cbe4 ;  /* 0x4016cbe4ff067424 */ /* 0x000fe200078e00ff */
[----:B------:R-:W-:Y:S01]  /*c520*/  ISETP.GE.AND P0, PT, R22, RZ, PT ;  /* 0x000000ff1600720c */ /* 0x000fe20003f06270 */
        /* <DEDUP_REMOVED lines=8> */
.L_x_40605:
[----:B------:R-:W-:Y:S01]  /*c5b0*/  FMUL.FTZ R0, R22, 0.36787945032119750977 ;  /* 0x3ebc5ab216007820 */ /* 0x000fe20000410000 */
[----:B------:R-:W-:Y:S01]  /*c5c0*/  FMUL.FTZ R3, R23, 0.36787945032119750977 ;  /* 0x3ebc5ab217037820 */ /* 0x000fe20000410000 */
[----:B------:R-:W0:Y:S01]  /*c5d0*/  MUFU.RCP R10, R13 ;  /* 0x0000000d000a7308 */ /* 0x000e220000001000 */
        /* <DEDUP_REMOVED lines=29> */
[----:B-1--4-:R-:W-:Y:S05]  /*c7b0*/  CALL.REL.NOINC `($__internal_77_$__cuda_sm3x_div_rn_ftz_f32_slowpath) ;  /* 0x000000f400e47944 */ /* 0x012fea0003c00000 */
.L_x_40651:
[----:B------:R-:W-:Y:S05]  /*c7c0*/  BSYNC B3 ;  /* 0x0000000000037941 */ /* 0x000fea0003800000 */
.L_x_40650:
        /* <DEDUP_REMOVED lines=18> */
.L_x_40653:
[----:B------:R-:W-:Y:S01]  /*c8f0*/  ISETP.GE.AND P0, PT, R22, RZ, PT ;  /* 0x000000ff1600720c */ /* 0x000fe20003f06270 */
[----:B------:R-:W-:-:S12]  /*c900*/  IMAD.MOV.U32 R3, RZ, RZ, 0x3fd774eb ;  /* 0x3fd774ebff037424 */ /* 0x000fd800078e00ff */
[----:B------:R-:W-:-:S04]  /*c910*/  @P0 FFMA.FTZ R0, R3, 0.93318945169448852539, -R0 ;  /* 0x3f6ee58103000823 */ /* 0x000fc80000010800 */
[----:B------:R-:W-:-:S07]  /*c920*/  @!P0 FFMA.FTZ R0, R3, 0.93318945169448852539, R0 ;  /* 0x3f6ee58103008823 */ /* 0x000fce0000010000 */
.L_x_40654:
[----:B------:R-:W-:Y:S05]  /*c930*/  BSYNC B1 ;  /* 0x0000000000017941 */ /* 0x000fea0003800000 */
.L_x_40652:
        /* <DEDUP_REMOVED lines=11> */
.L_x_40604:
[C---:B0-2---:R-:W-:Y:S01]  /*c9f0*/  FADD.FTZ R3, |R23|.reuse, -RZ ;  /* 0x800000ff17037221 */ /* 0x045fe20000010200 */
        /* <DEDUP_REMOVED lines=21> */
[----:B--2---:R-:W-:Y:S06]  /*cb50*/  @!P1 BRA `(.L_x_40656) ;  /* 0x0000000000149947 */ /* 0x004fec0003800000 */
[----:B------:R-:W-:Y:S01]  /*cb60*/  MOV R2, R0 ;  /* 0x0000000000027202 */ /* 0x000fe20000000f00 */
[----:B------:R-:W-:Y:S01]  /*cb70*/  IMAD.MOV.U32 R7, RZ, RZ, R13 ;  /* 0x000000ffff077224 */ /* 0x000fe200078e000d */
[----:B------:R-:W-:-:S07]  /*cb80*/  MOV R6, 0xcba0 ;  /* 0x0000cba000067802 */ /* 0x000fce0000000f00 */
[----:B-1--4-:R-:W-:Y:S05]  /*cb90*/  CALL.REL.NOINC `($__internal_77_$__cuda_sm3x_div_rn_ftz_f32_slowpath) ;  /* 0x000000f000ec7944 */ /* 0x012fea0003c00000 */
[----:B------:R-:W-:-:S07]  /*cba0*/  IMAD.MOV.U32 R2, RZ, RZ, R0 ;  /* 0x000000ffff027224 */ /* 0x000fce00078e0000 */
.L_x_40656:
[----:B------:R-:W-:Y:S05]  /*cbb0*/  BSYNC B3 ;  /* 0x0000000000037941 */ /* 0x000fea0003800000 */
.L_x_40655:
        /* <DEDUP_REMOVED lines=18> */
.L_x_40658:
[----:B------:R-:W-:Y:S01]  /*cce0*/  ISETP.GE.AND P0, PT, R22, RZ, PT ;  /* 0x000000ff1600720c */ /* 0x000fe20003f06270 */
[----:B------:R-:W-:-:S12]  /*ccf0*/  IMAD.MOV.U32 R3, RZ, RZ, 0x3fd774eb ;  /* 0x3fd774ebff037424 */ /* 0x000fd800078e00ff */
[----:B------:R-:W-:-:S04]  /*cd00*/  @P0 FFMA.FTZ R2, R3, 0.93318945169448852539, -R2 ;  /* 0x3f6ee58103020823 */ /* 0x000fc80000010802 */
[----:B------:R-:W-:-:S07]  /*cd10*/  @!P0 FFMA.FTZ R2, R3, 0.93318945169448852539, R2 ;  /* 0x3f6ee58103028823 */ /* 0x000fce0000010002 */
.L_x_40659:
[----:B------:R-:W-:Y:S05]  /*cd20*/  BSYNC B1 ;  /* 0x0000000000017941 */ /* 0x000fea0003800000 */
.L_x_40657:
        /* <DEDUP_REMOVED lines=12> */
.L_x_40616:
[----:B------:R-:W-:Y:S05]  /*cdf0*/  BSYNC B0 ;  /* 0x0000000000007941 */ /* 0x000fea0003800000 */
.L_x_40603:
[C---:B-1--4-:R-:W-:Y:S01]  /*ce00*/  FMUL.FTZ R0, R2.reuse, R4 ;  /* 0x0000000402007220 */ /* 0x052fe20000410000 */
        /* <DEDUP_REMOVED lines=41> */
.L_x_40663:
        /* <DEDUP_REMOVED lines=10> */
.L_x_40662:
[----:B------:R-:W-:-:S04]  /*d140*/  FMUL.RZ R6, R6, 0.15915493667125701904 ;  /* 0x3e22f98306067820 */ /* 0x000fc8000040c000 */
[----:B------:R1:W2:Y:S08]  /*d150*/  MUFU.SIN R3, R6 ;  /* 0x0000000600037308 */ /* 0x0002b00000000400 */
[----:B------:R1:W3:Y:S01]  /*d160*/  MUFU.COS R2, R6 ;  /* 0x0000000600027308 */ /* 0x0002e20000000000 */
[----:B------:R-:W-:Y:S05]  /*d170*/  BRA `(.L_x_40664) ;  /* 0x00000000000c7947 */ /* 0x000fea0003800000 */
.L_x_40661:
[----:B------:R-:W-:Y:S01]  /*d180*/  FMUL.FTZ R2, R15, 1.4426950216293334961 ;  /* 0x3fb8aa3b0f027820 */ /* 0x000fe20000410000 */
[----:B------:R-:W-:-:S05]  /*d190*/  IMAD.MOV.U32 R3, RZ, RZ, R6 ;  /* 0x000000ffff037224 */ /* 0x000fca00078e0006 */
[----:B------:R-:W0:Y:S02]  /*d1a0*/  MUFU.EX2 R2, R2 ;  /* 0x0000000200027308 */ /* 0x000e240000000800 */
.L_x_40664:
[----:B------:R-:W-:Y:S05]  /*d1b0*/  BSYNC B0 ;  /* 0x0000000000007941 */ /* 0x000fea0003800000 */
.L_x_40660:
        /* <DEDUP_REMOVED lines=15> */
.L_x_40668:
[----:B0-23--:R-:W0:Y:S02]  /*d2b0*/  F2I.S64.TRUNC R2, R2 ;  /* 0x0000000200027311 */ /* 0x00de24000020d900 */
[----:B0-----:R-:W-:-:S05]  /*d2c0*/  MOV R5, R2 ;  /* 0x0000000200057202 */ /* 0x001fca0000000f00 */
[----:B------:R0:W-:Y:S01]  /*d2d0*/  STG.E.U8 desc[UR36][R16.64], R5 ;  /* 0x0000000510007986 */ /* 0x0001e2000c101124 */
[----:B------:R-:W-:Y:S05]  /*d2e0*/  BRA `(.L_x_40670) ;  /* 0x0000000c00447947 */ /* 0x000fea0003800000 */
.L_x_40667:
        /* <DEDUP_REMOVED lines=9> */
.L_x_40672:
[----:B0-23--:R-:W0:Y:S02]  /*d380*/  F2I.FTZ.TRUNC.NTZ R3, R2 ;  /* 0x0000000200037305 */ /* 0x00de24000021f100 */
[----:B0-----:R0:W-:Y:S01]  /*d390*/  STG.E desc[UR36][R16.64], R3 ;  /* 0x0000000310007986 */ /* 0x0011e2000c101924 */
[----:B------:R-:W-:Y:S05]  /*d3a0*/  BRA `(.L_x_40670) ;  /* 0x0000000c00147947 */ /* 0x000fea0003800000 */
.L_x_40671:
[----:B0-23--:R-:W0:Y:S02]  /*d3b0*/  F2I.FTZ.TRUNC.NTZ R3, R2 ;  /* 0x0000000200037305 */ /* 0x00de24000021f100 */
[----:B0-----:R0:W-:Y:S01]  /*d3c0*/  STG.E.U16 desc[UR36][R16.64], R3 ;  /* 0x0000000310007986 */ /* 0x0011e2000c101524 */
[----:B------:R-:W-:Y:S05]  /*d3d0*/  BRA `(.L_x_40670) ;  /* 0x0000000c00087947 */ /* 0x000fea0003800000 */
.L_x_40666:
        /* <DEDUP_REMOVED lines=8> */
.L_x_40674:
[----:B0--3--:R-:W-:-:S05]  /*d460*/  F2FP.F16.F32.PACK_AB R2, RZ, R2 ;  /* 0x00000002ff02723e */ /* 0x009fca00000000ff */
[----:B------:R0:W-:Y:S01]  /*d470*/  STG.E.U16 desc[UR36][R16.64], R2 ;  /* 0x0000000210007986 */ /* 0x0001e2000c101524 */
[----:B------:R-:W-:Y:S05]  /*d480*/  BRA `(.L_x_40670) ;  /* 0x0000000800dc7947 */ /* 0x000fea0003800000 */
.L_x_40673:
        /* <DEDUP_REMOVED lines=8> */
.L_x_40676:
[----:B0-23--:R-:W-:-:S05]  /*d510*/  F2FP.F16.F32.PACK_AB R3, R3, R2 ;  /* 0x000000020303723e */ /* 0x00dfca00000000ff */
[----:B------:R0:W-:Y:S01]  /*d520*/  STG.E desc[UR36][R16.64], R3 ;  /* 0x0000000310007986 */ /* 0x0001e2000c101924 */
[----:B------:R-:W-:Y:S05]  /*d530*/  BRA `(.L_x_40670) ;  /* 0x0000000800b07947 */ /* 0x000fea0003800000 */
.L_x_40675:
[----:B0--3--:R-:W-:-:S06]  /*d540*/  FMUL.FTZ R2, R2, 1 ;  /* 0x3f80000002027820 */ /* 0x009fcc0000410000 */
[----:B--2---:R-:W0:Y:S02]  /*d550*/  F2F.F64.F32 R2, R2 ;  /* 0x0000000200027310 */ /* 0x004e240000201800 */
[----:B0-----:R0:W-:Y:S01]  /*d560*/  STG.E.64 desc[UR36][R16.64], R2 ;  /* 0x0000000210007986 */ /* 0x0011e2000c101b24 */
[----:B------:R-:W-:Y:S05]  /*d570*/  BRA `(.L_x_40670) ;  /* 0x0000000800a07947 */ /* 0x000fea0003800000 */
.L_x_40665:
        /* <DEDUP_REMOVED lines=14> */
.L_x_40679:
[----:B-12---:R-:W-:Y:S01]  /*d660*/  FMUL.FTZ R6, R3, 1 ;  /* 0x3f80000003067820 */ /* 0x006fe20000410000 */
[----:B0--3--:R-:W-:-:S05]  /*d670*/  FMUL.FTZ R4, R2, 1 ;  /* 0x3f80000002047820 */ /* 0x009fca0000410000 */
[----:B------:R-:W-:Y:S08]  /*d680*/  F2F.F64.F32 R6, R6 ;  /* 0x0000000600067310 */ /* 0x000ff00000201800 */
[----:B------:R-:W0:Y:S02]  /*d690*/  F2F.F64.F32 R4, R4 ;  /* 0x0000000400047310 */ /* 0x000e240000201800 */
[----:B0-----:R0:W-:Y:S01]  /*d6a0*/  STG.E.128 desc[UR36][R16.64], R4 ;  /* 0x0000000410007986 */ /* 0x0011e2000c101d24 */
[----:B------:R-:W-:Y:S05]  /*d6b0*/  BRA `(.L_x_40670) ;  /* 0x0000000800507947 */ /* 0x000fea0003800000 */
.L_x_40678:
        /* <DEDUP_REMOVED lines=20> */
.L_x_40683:
[----:B------:R-:W-:Y:S05]  /*d800*/  BSYNC B0 ;  /* 0x0000000000007941 */ /* 0x000fea0003800000 */
.L_x_40682:
[----:B------:R-:W-:-:S05]  /*d810*/  LOP3.LUT R5, R0, R5, RZ, 0xfc, !PT ;  /* 0x0000000500057212 */ /* 0x000fca00078efcff */
[----:B------:R0:W-:Y:S01]  /*d820*/  STG.E.U8 desc[UR36][R16.64], R5 ;  /* 0x0000000510007986 */ /* 0x0001e2000c101124 */
[----:B------:R-:W-:Y:S05]  /*d830*/  BRA `(.L_x_40670) ;  /* 0x0000000400f07947 */ /* 0x000fea0003800000 */
.L_x_40681:
        /* <DEDUP_REMOVED lines=12> */
.L_x_40685:
[----:B------:R-:W-:Y:S01]  /*d900*/  IMAD.MOV.U32 R0, RZ, RZ, 0x7f ;  /* 0x0000007fff007424 */ /* 0x000fe200078e00ff */
[----:B------:R-:W-:-:S04]  /*d910*/  ISETP.GT.U32.AND P0, PT, R4, 0x7f800000, PT ;  /* 0x7f8000000400780c */ /* 0x000fc80003f04070 */
[----:B------:R-:W-:-:S09]  /*d920*/  SEL R0, R0, 0x7c, P0 ;  /* 0x0000007c00007807 */ /* 0x000fd20000000000 */
.L_x_40686:
[----:B------:R-:W-:Y:S05]  /*d930*/  BSYNC B0 ;  /* 0x0000000000007941 */ /* 0x000fea0003800000 */
.L_x_40684:
[----:B------:R-:W-:-:S04]  /*d940*/  LOP3.LUT R2, R2, 0x80000000, RZ, 0xc0, !PT ;  /* 0x8000000002027812 */ /* 0x000fc800078ec0ff */
[----:B--2---:R-:W-:-:S04]  /*d950*/  SHF.R.U32.HI R3, RZ, 0x18, R2 ;  /* 0x00000018ff037819 */ /* 0x004fc80000011602 */
[----:B------:R-:W-:-:S05]  /*d960*/  LOP3.LUT R3, R0, R3, RZ, 0xfc, !PT ;  /* 0x0000000300037212 */ /* 0x000fca00078efcff */
[----:B------:R0:W-:Y:S01]  /*d970*/  STG.E.U8 desc[UR36][R16.64], R3 ;  /* 0x0000000310007986 */ /* 0x0001e2000c101124 */
[----:B------:R-:W-:Y:S05]  /*d980*/  BRA `(.L_x_40670) ;  /* 0x00000004009c7947 */ /* 0x000fea0003800000 */
.L_x_40680:
[----:B0--3--:R-:W-:-:S05]  /*d990*/  F2FP.BF16.F32.PACK_AB R2, RZ, R2 ;  /* 0x00000002ff02723e */ /* 0x009fca00000010ff */
[----:B------:R0:W-:Y:S01]  /*d9a0*/  STG.E.U16 desc[UR36][R16.64], R2 ;  /* 0x0000000210007986 */ /* 0x0001e2000c101524 */
[----:B------:R-:W-:Y:S05]  /*d9b0*/  BRA `(.L_x_40670) ;  /* 0x0000000400907947 */ /* 0x000fea0003800000 */
.L_x_40677:
        /* <DEDUP_REMOVED lines=11> */
.L_x_40689:
        /* <DEDUP_REMOVED lines=16> */
.L_x_40692:
[----:B------:R-:W-:-:S04]  /*db70*/  LOP3.LUT R2, R2, 0x80000000, RZ, 0xc0, !PT ;  /* 0x8000000002027812 */ /* 0x000fc800078ec0ff */
[----:B------:R-:W-:-:S04]  /*db80*/  SHF.R.U32.HI R3, RZ, 0x18, R2 ;  /* 0x00000018ff037819 */ /* 0x000fc80000011602 */
[----:B------:R-:W-:-:S04]  /*db90*/  LOP3.LUT R0, R0, R3, RZ, 0xfc, !PT ;  /* 0x0000000300007212 */ /* 0x000fc800078efcff */
[----:B------:R-:W-:-:S07]  /*dba0*/  PRMT R8, R0, 0x7610, R8 ;  /* 0x0000761000087816 */ /* 0x000fce0000000008 */
.L_x_40691:
[----:B------:R-:W-:Y:S05]  /*dbb0*/  BSYNC B0 ;  /* 0x0000000000007941 */ /* 0x000fea0003800000 */
.L_x_40690:
[----:B------:R0:W-:Y:S01]  /*dbc0*/  STG.E.U8 desc[UR36][R16.64], R8 ;  /* 0x0000000810007986 */ /* 0x0001e2000c101124 */
[----:B------:R-:W-:Y:S05]  /*dbd0*/  BRA `(.L_x_40670) ;  /* 0x0000000400087947 */ /* 0x000fea0003800000 */
.L_x_40688:
[----:B0-23--:R-:W-:Y:S01]  /*dbe0*/  LOP3.LUT R3, R2, 0x7fffffff, RZ, 0xc0, !PT ;  /* 0x7fffffff02037812 */ /* 0x00dfe200078ec0ff */
        /* <DEDUP_REMOVED lines=15> */
.L_x_40695:
[----:B------:R-:W-:-:S04]  /*dce0*/  LOP3.LUT R2, R2, 0x80000000, RZ, 0xc0, !PT ;  /* 0x8000000002027812 */ /* 0x000fc800078ec0ff */
[----:B------:R-:W-:-:S04]  /*dcf0*/  SHF.R.U32.HI R3, RZ, 0x18, R2 ;  /* 0x00000018ff037819 */ /* 0x000fc80000011602 */
[----:B------:R-:W-:-:S04]  /*dd00*/  LOP3.LUT R0, R0, R3, RZ, 0xfc, !PT ;  /* 0x0000000300007212 */ /* 0x000fc800078efcff */
[----:B------:R-:W-:-:S07]  /*dd10*/  PRMT R8, R0, 0x7610, R8 ;  /* 0x0000761000087816 */ /* 0x000fce0000000008 */
.L_x_40694:
[----:B------:R-:W-:Y:S05]  /*dd20*/  BSYNC B0 ;  /* 0x0000000000007941 */ /* 0x000fea0003800000 */
.L_x_40693:
[----:B------:R0:W-:Y:S01]  /*dd30*/  STG.E.U8 desc[UR36][R16.64], R8 ;  /* 0x0000000810007986 */ /* 0x0001e2000c101124 */
[----:B------:R-:W-:Y:S05]  /*dd40*/  BRA `(.L_x_40670) ;  /* 0x0000000000ac7947 */ /* 0x000fea0003800000 */
.L_x_40687:
        /* <DEDUP_REMOVED lines=21> */
.L_x_40669:
        /* <DEDUP_REMOVED lines=10> */
[----:B------:R-:W-:-:S02]  /*df40*/  IMAD.U32 R7, RZ, RZ, UR5 ;  /* 0x00000005ff077e24 */ /* 0x000fc4000f8e00ff */
[----:B------:R-:W-:Y:S02]  /*df50*/  IMAD.U32 R11, RZ, RZ, UR7 ;  /* 0x00000007ff0b7e24 */ /* 0x000fe4000f8e00ff */
[----:B------:R-:W-:Y:S02]  /*df60*/  IMAD.MOV.U32 R8, RZ, RZ, 0x65 ;  /* 0x00000065ff087424 */ /* 0x000fe400078e00ff */
[----:B0-----:R-:W-:-:S07]  /*df70*/  IMAD.MOV.U32 R13, RZ, RZ, RZ ;  /* 0x000000ffff0d7224 */ /* 0x001fce00078e00ff */
[----:B------:R-:W-:-:S07]  /*df80*/  LEPC R20, `(.L_x_40698) ;  /* 0x000000001014794e */ /* 0x000fce0000000000 */
[----:B--2---:R-:W-:Y:S05]  /*df90*/  CALL.ABS.NOINC R2 ;  /* 0x0000000002007343 */ /* 0x004fea0003c00000 */
.L_x_40698:
[----:B------:R-:W-:Y:S05]  /*dfa0*/  BRA `(.L_x_40670) ;  /* 0x0000000000147947 */ /* 0x000fea0003800000 */
.L_x_40697:
[----:B0-23--:R-:W0:Y:S02]  /*dfb0*/  F2I.U64.TRUNC R2, R2 ;  /* 0x0000000200027311 */ /* 0x00de24000020d800 */
[----:B0-----:R0:W-:Y:S01]  /*dfc0*/  STG.E.64 desc[UR36][R16.64], R2 ;  /* 0x0000000210007986 */ /* 0x0011e2000c101b24 */
[----:B------:R-:W-:Y:S05]  /*dfd0*/  BRA `(.L_x_40670) ;  /* 0x0000000000087947 */ /* 0x000fea0003800000 */
.L_x_40696:
[----:B0-23--:R-:W0:Y:S02]  /*dfe0*/  F2I.FTZ.U32.TRUNC.NTZ R3, R2 ;  /* 0x0000000200037305 */ /* 0x00de24000021f000 */
[----:B0-----:R0:W-:Y:S02]  /*dff0*/  STG.E desc[UR36][R16.64], R3 ;  /* 0x0000000310007986 */ /* 0x0011e4000c101924 */
.L_x_40670:
[----:B------:R-:W-:-:S07]  /*e000*/  VIADD R19, R19, 0x80 ;  /* 0x0000008013137836 */ /* 0x000fce0000000000 */
.L_x_40541:
[----:B------:R-:W-:Y:S05]  /*e010*/  BSYNC B6 ;  /* 0x0000000000067941 */ /* 0x000fea0003800000 */
.L_x_40540:
[----:B------:R-:W-:Y:S01]  /*e020*/  ULDC UR4, c[0x0][0x210] ;  /* 0x0000840000047ab9 */ /* 0x000fe20000000800 */
[----:B------:R-:W-:Y:S01]  /*e030*/  BSSY B6, `(.L_x_40699) ;  /* 0x00006fb000067945 */ /* 0x000fe20003800000 */
[----:B------:R-:W-:-:S13]  /*e040*/  ISETP.GE.AND P0, PT, R19, UR4, PT ;  /* 0x0000000413007c0c */ /* 0x000fda000bf06270 */
[----:B------:R-:W-:Y:S05]  /*e050*/  @P0 BRA `(.L_x_40700) ;  /* 0x0000006c00e00947 */ /* 0x000fea0003800000 */
[----:B01----:R-:W0:Y:S01]  /*e060*/  LDC R6, c[0x0][0x218] ;  /* 0x00008600ff067b82 */ /* 0x003e220000000800 */
[----:B------:R-:W-:Y:S01]  /*e070*/  MOV R18, RZ ;  /* 0x000000ff00127202 */ /* 0x000fe20000000f00 */
[----:B------:R-:W-:Y:S02]  /*e080*/  IMAD.MOV.U32 R0, RZ, RZ, RZ ;  /* 0x000000ffff007224 */ /* 0x000fe400078e00ff */
[----:B---34-:R-:W-:Y:S01]  /*e090*/  IMAD.MOV.U32 R16, RZ, RZ, RZ ;  /* 0x000000ffff107224 */ /* 0x018fe200078e00ff */
        /* <DEDUP_REMOVED lines=8> */
[----:B--2---:R-:W-:-:S05]  /*e120*/  SHF.R.U32.HI R3, RZ, UR5, R2 ;  /* 0x00000005ff037c19 */ /* 0x004fca0008011602 */
        /* <DEDUP_REMOVED lines=341> */
.L_x_40701:
[----:B------:R-:W0:Y:S01]  /*f680*/  LDC.U8 R5, c[0x0][0x499] ;  /* 0x00012640ff057b82 */ /* 0x000e220000000000 */
[----:B------:R-:W-:Y:S01]  /*f690*/  ULDC.64 UR4, c[0x0][0x478] ;  /* 0x00011e0000047ab9 */ /* 0x000fe20000000a00 */
[----:B------:R-:W-:Y:S01]  /*f6a0*/  ULDC.64 UR6, c[0x0][0x480] ;  /* 0x0001200000067ab9 */ /* 0x000fe20000000a00 */
[----:B------:R-:W-:Y:S01]  /*f6b0*/  IADD3 R16, P0, R16, UR4, RZ ;  /* 0x0000000410107c10 */ /* 0x000fe2000ff1e0ff */
[----:B------:R-:W-:Y:S01]  /*f6c0*/  BSSY B7, `(.L_x_40702) ;  /* 0x00000f6000077945 */ /* 0x000fe20003800000 */
[----:B------:R-:W-:-:S03]  /*f6d0*/  IADD3 R2, P1, R0, UR6, RZ ;  /* 0x0000000600027c10 */ /* 0x000fc6000ff3e0ff */
[----:B------:R-:W-:Y:S01]  /*f6e0*/  IMAD.X R17, RZ, RZ, UR5, P0 ;  /* 0x00000005ff117e24 */ /* 0x000fe200080e06ff */
[----:B--2---:R-:W-:Y:S02]  /*f6f0*/  IADD3.X R3, RZ, UR7, RZ, P1, !PT ;  /* 0x00000007ff037c10 */ /* 0x004fe40008ffe4ff */
        /* <DEDUP_REMOVED lines=13> */
[----:B--2---:R2:W3:Y:S01]  /*f7d0*/  I2F.S16 R22, R2 ;  /* 0x0000000200167306 */ /* 0x0044e20000101400 */
[----:B------:R-:W-:Y:S05]  /*f7e0*/  BRA `(.L_x_40708) ;  /* 0x0000000c008c7947 */ /* 0x000fea0003800000 */
.L_x_40706:
[----:B------:R-:W2:Y:S01]  /*f7f0*/  LDG.E.U8 R2, desc[UR36][R2.64] ;  /* 0x0000002402027981 */ /* 0x000ea2000c1e1100 */
[----:B------:R-:W-:Y:S01]  /*f800*/  IMAD.MOV.U32 R23, RZ, RZ, RZ ;  /* 0x000000ffff177224 */ /* 0x000fe200078e00ff */
[----:B--2---:R-:W-:Y:S01]  /*f810*/  I2FP.F32.U32 R22, R2 ;  /* 0x0000000200167245 */ /* 0x004fe20000201000 */
[----:B------:R-:W-:Y:S06]  /*f820*/  BRA `(.L_x_40708) ;  /* 0x0000000c007c7947 */ /* 0x000fec0003800000 */
.L_x_40705:
        /* <DEDUP_REMOVED lines=10> */
.L_x_40710:
[----:B------:R-:W2:Y:S01]  /*f8d0*/  LDG.E R2, desc[UR36][R2.64] ;  /* 0x0000002402027981 */ /* 0x000ea2000c1e1900 */
[----:B------:R-:W-:Y:S01]  /*f8e0*/  IMAD.MOV.U32 R23, RZ, RZ, RZ ;  /* 0x000000ffff177224 */ /* 0x000fe200078e00ff */
[----:B--2---:R-:W-:Y:S01]  /*f8f0*/  I2FP.F32.S32 R22, R2 ;  /* 0x0000000200167245 */ /* 0x004fe20000201400 */
[----:B------:R-:W-:Y:S06]  /*f900*/  BRA `(.L_x_40708) ;  /* 0x0000000c00447947 */ /* 0x000fec0003800000 */
.L_x_40709:
[----:B------:R-:W2:Y:S01]  /*f910*/  LDG.E.U16 R2, desc[UR36][R2.64] ;  /* 0x0000002402027981 */ /* 0x000ea2000c1e1500 */
[----:B------:R-:W-:Y:S01]  /*f920*/  IMAD.MOV.U32 R23, RZ, RZ, RZ ;  /* 0x000000ffff177224 */ /* 0x000fe200078e00ff */
[----:B--2---:R0:W1:Y:S01]  /*f930*/  I2F.S16 R22, R2 ;  /* 0x0000000200167306 */ /* 0x0040620000101400 */
[----:B------:R-:W-:Y:S05]  /*f940*/  BRA `(.L_x_40708) ;  /* 0x0000000c00347947 */ /* 0x000fea0003800000 */
.L_x_40704:
        /* <DEDUP_REMOVED lines=9> */
.L_x_40712:
[----:B------:R-:W2:Y:S01]  /*f9e0*/  LDG.E.U16 R2, desc[UR36][R2.64] ;  /* 0x0000002402027981 */ /* 0x000ea2000c1e1500 */
[----:B------:R-:W-:Y:S02]  /*f9f0*/  IMAD.MOV.U32 R23, RZ, RZ, RZ ;  /* 0x000000ffff177224 */ /* 0x000fe400078e00ff */
[----:B--2---:R-:W-:Y:S01]  /*fa00*/  HADD2.F32 R22, -RZ, R2.H0_H0 ;  /* 0x20000002ff167230 */ /* 0x004fe20000004100 */
[----:B------:R-:W-:Y:S06]  /*fa10*/  BRA `(.L_x_40708) ;  /* 0x0000000c00007947 */ /* 0x000fec0003800000 */
.L_x_40711:
        /* <DEDUP_REMOVED lines=8> */
.L_x_40714:
[----:B------:R-:W2:Y:S02]  /*faa0*/  LDG.E R2, desc[UR36][R2.64] ;  /* 0x0000002402027981 */ /* 0x000ea4000c1e1900 */
[--C-:B--2---:R-:W-:Y:S02]  /*fab0*/  HADD2.F32 R23, -RZ, R2.reuse.H1_H1 ;  /* 0x30000002ff177230 */ /* 0x104fe40000004100 */
[----:B------:R-:W-:Y:S01]  /*fac0*/  HADD2.F32 R22, -RZ, R2.H0_H0 ;  /* 0x20000002ff167230 */ /* 0x000fe20000004100 */
[----:B------:R-:W-:Y:S06]  /*fad0*/  BRA `(.L_x_40708) ;  /* 0x0000000800d07947 */ /* 0x000fec0003800000 */
.L_x_40713:
        /* <DEDUP_REMOVED lines=8> */
.L_x_40703:
        /* <DEDUP_REMOVED lines=13> */
.L_x_40717:
        /* <DEDUP_REMOVED lines=10> */
.L_x_40716:
        /* <DEDUP_REMOVED lines=27> */
.L_x_40719:
        /* <DEDUP_REMOVED lines=14> */
.L_x_40718:
[----:B------:R-:W2:Y:S01]  /*ff60*/  LDG.E.U16 R2, desc[UR36][R2.64] ;  /* 0x0000002402027981 */ /* 0x000ea2000c1e1500 */
[----:B------:R-:W-:Y:S01]  /*ff70*/  MOV R23, RZ ;  /* 0x000000ff00177202 */ /* 0x000fe20000000f00 */
[----:B--2---:R-:W-:Y:S01]  /*ff80*/  IMAD.U32 R22, R2, 0x10000, RZ ;  /* 0x0001000002167824 */ /* 0x004fe200078e00ff */
[----:B------:R-:W-:Y:S06]  /*ff90*/  BRA `(.L_x_40708) ;  /* 0x0000000400a07947 */ /* 0x000fec0003800000 */
.L_x_40715:
        /* <DEDUP_REMOVED lines=12> */
.L_x_40722:
        /* <DEDUP_REMOVED lines=20> */
.L_x_40724:
[----:B------:R-:W-:Y:S05]  /*101a0*/  BSYNC B0 ;  /* 0x0000000000007941 */ /* 0x000fea0003800000 */
.L_x_40723:
[----:B------:R-:W-:Y:S02]  /*101b0*/  LEA R3, R0, 0x3b800000, 0x17 ;  /* 0x3b80000000037811 */ /* 0x000fe400078eb8ff */
[----:B------:R-:W-:-:S04]  /*101c0*/  SHF.L.U32 R2, R2, 0x14, RZ ;  /* 0x0000001402027819 */ /* 0x000fc800000006ff */
[----:B------:R-:W-:Y:S01]  /*101d0*/  LOP3.LUT R22, R3, R2, R22, 0xfe, !PT ;  /* 0x0000000203167212 */ /* 0x000fe200078efe16 */
[----:B------:R-:W-:Y:S06]  /*101e0*/  BRA `(.L_x_40708) ;  /* 0x00000004000c7947 */ /* 0x000fec0003800000 */
.L_x_40721:
        /* <DEDUP_REMOVED lines=20> */
.L_x_40726:
[----:B------:R-:W-:Y:S05]  /*10330*/  BSYNC B0 ;  /* 0x0000000000007941 */ /* 0x000fea0003800000 */
.L_x_40725:
[----:B------:R-:W-:Y:S01]  /*10340*/  IMAD.SHL.U32 R2, R2, 0x200000, RZ ;  /* 0x0020000002027824 */ /* 0x000fe200078e00ff */
[----:B------:R-:W-:-:S04]  /*10350*/  LEA R3, R0, 0x37800000, 0x17 ;  /* 0x3780000000037811 */ /* 0x000fc800078eb8ff */
[----:B------:R-:W-:Y:S01]  /*10360*/  LOP3.LUT R22, R3, R2, R22, 0xfe, !PT ;  /* 0x0000000203167212 */ /* 0x000fe200078efe16 */
[----:B------:R-:W-:Y:S06]  /*10370*/  BRA `(.L_x_40708) ;  /* 0x0000000000a87947 */ /* 0x000fec0003800000 */
.L_x_40720:
        /* <DEDUP_REMOVED lines=14> */
.L_x_40730:
[----:B------:R-:W-:Y:S05]  /*10460*/  BSYNC B0 ;  /* 0x0000000000007941 */ /* 0x000fea0003800000 */
.L_x_40729:
[----:B------:R-:W-:Y:S01]  /*10470*/  IMAD.MOV.U32 R23, RZ, RZ, RZ ;  /* 0x000000ffff177224 */ /* 0x000fe200078e00ff */
[----:B------:R-:W-:Y:S06]  /*10480*/  BRA `(.L_x_40708) ;  /* 0x0000000000647947 */ /* 0x000fec0003800000 */
.L_x_40707:
        /* <DEDUP_REMOVED lines=16> */
.L_x_40731:
[----:B------:R-:W-:Y:S01]  /*10590*/  CS2R R22, SRZ ;  /* 0x0000000000167805 */ /* 0x000fe2000001ff00 */
[----:B------:R-:W-:Y:S06]  /*105a0*/  BRA `(.L_x_40708) ;  /* 0x00000000001c7947 */ /* 0x000fec0003800000 */
.L_x_40728:
[----:B------:R-:W2:Y:S01]  /*105b0*/  LDG.E.64 R2, desc[UR36][R2.64] ;  /* 0x0000002402027981 */ /* 0x000ea2000c1e1b00 */
[----:B------:R-:W-:Y:S01]  /*105c0*/  MOV R23, RZ ;  /* 0x000000ff00177202 */ /* 0x000fe20000000f00 */
[----:B--2---:R0:W1:Y:S01]  /*105d0*/  I2F.U64 R22, R2 ;  /* 0x0000000200167312 */ /* 0x0040620000301000 */
[----:B------:R-:W-:Y:S05]  /*105e0*/  BRA `(.L_x_40708) ;  /* 0x00000000000c7947 */ /* 0x000fea0003800000 */
.L_x_40727:
[----:B------:R-:W2:Y:S01]  /*105f0*/  LDG.E R2, desc[UR36][R2.64] ;  /* 0x0000002402027981 */ /* 0x000ea2000c1e1900 */
[----:B------:R-:W-:Y:S01]  /*10600*/  IMAD.MOV.U32 R23, RZ, RZ, RZ ;  /* 0x000000ffff177224 */ /* 0x000fe200078e00ff */
[----:B--2---:R-:W-:-:S07]  /*10610*/  I2FP.F32.U32 R22, R2 ;  /* 0x0000000200167245 */ /* 0x004fce0000201000 */
.L_x_40708:
[----:B------:R-:W-:Y:S05]  /*10620*/  BSYNC B7 ;  /* 0x0000000000077941 */ /* 0x000fea0003800000 */
.L_x_40702:
[----:B------:R-:W3:Y:S01]  /*10630*/  LDC.U8 R4, c[0x0][0x49a] ;  /* 0x00012680ff047b82 */ /* 0x000ee20000000000 */
[----:B------:R-:W-:Y:S01]  /*10640*/  ULDC.64 UR4, c[0x0][0x488] ;  /* 0x0001220000047ab9 */ /* 0x000fe20000000a00 */
[----:B------:R-:W-:Y:S01]  /*10650*/  BSSY B7, `(.L_x_40732) ;  /* 0x00000f5000077945 */ /* 0x000fe20003800000 */
[----:B012-4-:R-:W-:-:S05]  /*10660*/  IADD3 R2, P0, R18, UR4, RZ ;  /* 0x0000000412027c10 */ /* 0x017fca000ff1e0ff */
[----:B------:R-:W-:Y:S01]  /*10670*/  IMAD.X R3, RZ, RZ, UR5, P0 ;  /* 0x00000005ff037e24 */ /* 0x000fe200080e06ff */
        /* <DEDUP_REMOVED lines=15> */
.L_x_40736:
[----:B------:R-:W2:Y:S01]  /*10770*/  LDG.E.U8 R2, desc[UR36][R2.64] ;  /* 0x0000002402027981 */ /* 0x000ea2000c1e1100 */
[----:B------:R-:W-:Y:S01]  /*10780*/  IMAD.MOV.U32 R5, RZ, RZ, RZ ;  /* 0x000000ffff057224 */ /* 0x000fe200078e00ff */
[----:B--2---:R-:W-:Y:S01]  /*10790*/  I2FP.F32.U32 R4, R2 ;  /* 0x0000000200047245 */ /* 0x004fe20000201000 */
[----:B------:R-:W-:Y:S06]  /*107a0*/  BRA `(.L_x_40738) ;  /* 0x0000000c007c7947 */ /* 0x000fec0003800000 */
.L_x_40735:
        /* <DEDUP_REMOVED lines=10> */
.L_x_40740:
[----:B------:R-:W2:Y:S01]  /*10850*/  LDG.E R2, desc[UR36][R2.64] ;  /* 0x0000002402027981 */ /* 0x000ea2000c1e1900 */
[----:B------:R-:W-:Y:S02]  /*10860*/  MOV R5, RZ ;  /* 0x000000ff00057202 */ /* 0x000fe40000000f00 */
[----:B--2---:R-:W-:Y:S01]  /*10870*/  I2FP.F32.S32 R4, R2 ;  /* 0x0000000200047245 */ /* 0x004fe20000201400 */
[----:B------:R-:W-:Y:S06]  /*10880*/  BRA `(.L_x_40738) ;  /* 0x0000000c00447947 */ /* 0x000fec0003800000 */
.L_x_40739:
[----:B------:R-:W2:Y:S01]  /*10890*/  LDG.E.U16 R2, desc[UR36][R2.64] ;  /* 0x0000002402027981 */ /* 0x000ea2000c1e1500 */
[----:B------:R-:W-:Y:S01]  /*108a0*/  IMAD.MOV.U32 R5, RZ, RZ, RZ ;  /* 0x000000ffff057224 */ /* 0x000fe200078e00ff */
[----:B--2---:R2:W3:Y:S01]  /*108b0*/  I2F.S16 R4, R2 ;  /* 0x0000000200047306 */ /* 0x0044e20000101400 */
[----:B------:R-:W-:Y:S05]  /*108c0*/  BRA `(.L_x_40738) ;  /* 0x0000000c00347947 */ /* 0x000fea0003800000 */
.L_x_40734:
        /* <DEDUP_REMOVED lines=9> */
.L_x_40742:
[----:B------:R-:W2:Y:S01]  /*10960*/  LDG.E.U16 R2, desc[UR36][R2.64] ;  /* 0x0000002402027981 */ /* 0x000ea2000c1e1500 */
[----:B------:R-:W-:Y:S01]  /*10970*/  HFMA2.MMA R5, -RZ, RZ, 0, 0 ;  /* 0x00000000ff057435 */ /* 0x000fe200000001ff */
[----:B--2---:R-:W-:Y:S01]  /*10980*/  HADD2.F32 R4, -RZ, R2.H0_H0 ;  /* 0x20000002ff047230 */ /* 0x004fe20000004100 */
[----:B------:R-:W-:Y:S09]  /*10990*/  BRA `(.L_x_40738) ;  /* 0x0000000c00007947 */ /* 0x000ff20003800000 */
.L_x_40741:
        /* <DEDUP_REMOVED lines=8> */
.L_x_40744:
[----:B------:R-:W2:Y:S02]  /*10a20*/  LDG.E R2, desc[UR36][R2.64] ;  /* 0x0000002402027981 */ /* 0x000ea4000c1e1900 */
[--C-:B--2---:R-:W-:Y:S02]  /*10a30*/  HADD2.F32 R5, -RZ, R2.reuse.H1_H1 ;  /* 0x30000002ff057230 */ /* 0x104fe40000004100 */
[----:B------:R-:W-:Y:S01]  /*10a40*/  HADD2.F32 R4, -RZ, R2.H0_H0 ;  /* 0x20000002ff047230 */ /* 0x000fe20000004100 */
[----:B------:R-:W-:Y:S06]  /*10a50*/  BRA `(.L_x_40738) ;  /* 0x0000000800d07947 */ /* 0x000fec0003800000 */
.L_x_40743:
        /* <DEDUP_REMOVED lines=8> */
.L_x_40733:
        /* <DEDUP_REMOVED lines=13> */
.L_x_40747:
        /* <DEDUP_REMOVED lines=10> */
.L_x_40746:
        /* <DEDUP_REMOVED lines=27> */
.L_x_40749:
        /* <DEDUP_REMOVED lines=14> */
.L_x_40748:
[----:B------:R-:W2:Y:S01]  /*10ee0*/  LDG.E.U16 R2, desc[UR36][R2.64] ;  /* 0x0000002402027981 */ /* 0x000ea2000c1e1500 */
[----:B------:R-:W-:Y:S01]  /*10ef0*/  IMAD.MOV.U32 R5, RZ, RZ, RZ ;  /* 0x000000ffff057224 */ /* 0x000fe200078e00ff */
[----:B--2---:R-:W-:Y:S01]  /*10f00*/  SHF.L.U32 R4, R2, 0x10, RZ ;  /* 0x0000001002047819 */ /* 0x004fe200000006ff */
[----:B------:R-:W-:Y:S06]  /*10f10*/  BRA `(.L_x_40738) ;  /* 0x0000000400a07947 */ /* 0x000fec0003800000 */
.L_x_40745:
        /* <DEDUP_REMOVED lines=12> */
.L_x_40752:
        /* <DEDUP_REMOVED lines=20> */
.L_x_40754:
[----:B------:R-:W-:Y:S05]  /*11120*/  BSYNC B0 ;  /* 0x0000000000007941 */ /* 0x000fea0003800000 */
.L_x_40753:
[----:B------:R-:W-:Y:S01]  /*11130*/  IMAD.SHL.U32 R2, R2, 0x100000, RZ ;  /* 0x0010000002027824 */ /* 0x000fe200078e00ff */
[----:B------:R-:W-:-:S04]  /*11140*/  LEA R3, R0, 0x3b800000, 0x17 ;  /* 0x3b80000000037811 */ /* 0x000fc800078eb8ff */
[----:B------:R-:W-:Y:S01]  /*11150*/  LOP3.LUT R4, R3, R2, R4, 0xfe, !PT ;  /* 0x0000000203047212 */ /* 0x000fe200078efe04 */
[----:B------:R-:W-:Y:S06]  /*11160*/  BRA `(.L_x_40738) ;  /* 0x00000004000c7947 */ /* 0x000fec0003800000 */
.L_x_40751:
        /* <DEDUP_REMOVED lines=20> */
.L_x_40756:
[----:B------:R-:W-:Y:S05]  /*112b0*/  BSYNC B0 ;  /* 0x0000000000007941 */ /* 0x000fea0003800000 */
.L_x_40755:
[----:B------:R-:W-:Y:S02]  /*112c0*/  LEA R3, R0, 0x37800000, 0x17 ;  /* 0x3780000000037811 */ /* 0x000fe400078eb8ff */
[----:B------:R-:W-:-:S04]  /*112d0*/  SHF.L.U32 R2, R2, 0x15, RZ ;  /* 0x0000001502027819 */ /* 0x000fc800000006ff */
[----:B------:R-:W-:Y:S01]  /*112e0*/  LOP3.LUT R4, R3, R2, R4, 0xfe, !PT ;  /* 0x0000000203047212 */ /* 0x000fe200078efe04 */
[----:B------:R-:W-:Y:S06]  /*112f0*/  BRA `(.L_x_40738) ;  /* 0x0000000000a87947 */ /* 0x000fec0003800000 */
.L_x_40750:
        /* <DEDUP_REMOVED lines=14> */
.L_x_40760:
[----:B------:R-:W-:Y:S05]  /*113e0*/  BSYNC B0 ;  /* 0x0000000000007941 */ /* 0x000fea0003800000 */
.L_x_40759:
[----:B------:R-:W-:Y:S01]  /*113f0*/  IMAD.MOV.U32 R5, RZ, RZ, RZ ;  /* 0x000000ffff057224 */ /* 0x000fe200078e00ff */
[----:B------:R-:W-:Y:S06]  /*11400*/  BRA `(.L_x_40738) ;  /* 0x0000000000647947 */ /* 0x000fec0003800000 */
.L_x_40737:
        /* <DEDUP_REMOVED lines=15> */
[----:B-1---5:R-:W-:Y:S05]  /*11500*/  CALL.ABS.NOINC R2 ;  /* 0x0000000002007343 */ /* 0x022fea0003c00000 */
.L_x_40761:
[----:B------:R-:W-:Y:S01]  /*11510*/  CS2R R4, SRZ ;  /* 0x0000000000047805 */ /* 0x000fe2000001ff00 */
[----:B------:R-:W-:Y:S06]  /*11520*/  BRA `(.L_x_40738) ;  /* 0x00000000001c7947 */ /* 0x000fec0003800000 */
.L_x_40758:
[----:B------:R-:W2:Y:S01]  /*11530*/  LDG.E.64 R2, desc[UR36][R2.64] ;  /* 0x0000002402027981 */ /* 0x000ea2000c1e1b00 */
[----:B------:R-:W-:Y:S01]  /*11540*/  IMAD.MOV.U32 R5, RZ, RZ, RZ ;  /* 0x000000ffff057224 */ /* 0x000fe200078e00ff */
[----:B--2---:R0:W1:Y:S01]  /*11550*/  I2F.U64 R4, R2 ;  /* 0x0000000200047312 */ /* 0x0040620000301000 */
[----:B------:R-:W-:Y:S05]  /*11560*/  BRA `(.L_x_40738) ;  /* 0x00000000000c7947 */ /* 0x000fea0003800000 */
.L_x_40757:
[----:B------:R-:W2:Y:S01]  /*11570*/  LDG.E R2, desc[UR36][R2.64] ;  /* 0x0000002402027981 */ /* 0x000ea2000c1e1900 */
[----:B------:R-:W-:Y:S02]  /*11580*/  MOV R5, RZ ;  /* 0x000000ff00057202 */ /* 0x000fe40000000f00 */
[----:B--2---:R-:W-:-:S07]  /*11590*/  I2FP.F32.U32 R4, R2 ;  /* 0x0000000200047245 */ /* 0x004fce0000201000 */
.L_x_40738:
[----:B------:R-:W-:Y:S05]  /*115a0*/  BSYNC B7 ;  /* 0x0000000000077941 */ /* 0x000fea0003800000 */
.L_x_40732:
        /* <DEDUP_REMOVED lines=61> */
.L_x_40769:
[----:B------:R-:W-:Y:S05]  /*11980*/  BSYNC B1 ;  /* 0x0000000000017941 */ /* 0x000fea0003800000 */
.L_x_40768:
[----:B------:R-:W-:Y:S01]  /*11990*/  BSSY B3, `(.L_x_40770) ;  /* 0x0000006000037945 */ /* 0x000fe20003800000 */
[----:B------:R-:W-:-:S03]  /*119a0*/  FFMA R0, R7, R8, R6 ;  /* 0x0000000807007223 */ /* 0x000fc60000000006 */
[----:B------:R-:W-:Y:S05]  /*119b0*/  @!P0 BRA `(.L_x_40771) ;  /* 0x00000000000c8947 */ /* 0x000fea0003800000 */
[----:B------:R-:W-:Y:S02]  /*119c0*/  MOV R7, R13 ;  /* 0x0000000d00077202 */ /* 0x000fe40000000f00 */
[----:B------:R-:W-:-:S07]  /*119d0*/  MOV R6, 0x119f0 ;  /* 0x000119f000067802 */ /* 0x000fce0000000f00 */
[----:B---3--:R-:W-:Y:S05]  /*119e0*/  CALL.REL.NOINC `($__internal_77_$__cuda_sm3x_div_rn_ftz_f32_slowpath) ;  /* 0x000000a400587944 */ /* 0x008fea0003c00000 */
.L_x_40771:
[----:B------:R-:W-:Y:S05]  /*119f0*/  BSYNC B3 ;  /* 0x0000000000037941 */ /* 0x000fea0003800000 */
.L_x_40770:
        /* <DEDUP_REMOVED lines=18> */
.L_x_40773:
[----:B------:R-:W-:Y:S01]  /*11b20*/  ISETP.GE.AND P0, PT, R22, RZ, PT ;  /* 0x000000ff1600720c */ /* 0x000fe20003f06270 */
[----:B------:R-:W-:-:S12]  /*11b30*/  HFMA2.MMA R3, -RZ, RZ, 1.9599609375, 20144 ;  /* 0x3fd774ebff037435 */ /* 0x000fd800000001ff */
[----:B------:R-:W-:-:S04]  /*11b40*/  @P0 FFMA.FTZ R0, R3, 0.93318945169448852539, -R0 ;  /* 0x3f6ee58103000823 */ /* 0x000fc80000010800 */
[----:B------:R-:W-:-:S07]  /*11b50*/  @!P0 FFMA.FTZ R0, R3, 0.93318945169448852539, R0 ;  /* 0x3f6ee58103008823 */ /* 0x000fce0000010000 */
.L_x_40774:
[----:B------:R-:W-:Y:S05]  /*11b60*/  BSYNC B1 ;  /* 0x0000000000017941 */ /* 0x000fea0003800000 */
.L_x_40772:
        /* <DEDUP_REMOVED lines=12> */
.L_x_40767:
        /* <DEDUP_REMOVED lines=15> */
[----:B---3--:R-:W-:Y:S05]  /*11d20*/  CALL.REL.NOINC `($__internal_77_$__cuda_sm3x_div_rn_ftz_f32_slowpath) ;  /* 0x000000a000887944 */ /* 0x008fea0003c00000 */
.L_x_40778:
[----:B------:R-:W-:Y:S05]  /*11d30*/  BSYNC B3 ;  /* 0x0000000000037941 */ /* 0x000fea0003800000 */
.L_x_40777:
        /* <DEDUP_REMOVED lines=18> */
.L_x_40780:
[----:B------:R-:W-:Y:S01]  /*11e60*/  ISETP.GE.AND P0, PT, R22, RZ, PT ;  /* 0x000000ff1600720c */ /* 0x000fe20003f06270 */
[----:B------:R-:W-:-:S12]  /*11e70*/  IMAD.MOV.U32 R3, RZ, RZ, 0x3fd774eb ;  /* 0x3fd774ebff037424 */ /* 0x000fd800078e00ff */
[----:B------:R-:W-:-:S04]  /*11e80*/  @P0 FFMA.FTZ R0, R3, 0.93318945169448852539, -R0 ;  /* 0x3f6ee58103000823 */ /* 0x000fc80000010800 */
[----:B------:R-:W-:-:S07]  /*11e90*/  @!P0 FFMA.FTZ R0, R3, 0.93318945169448852539, R0 ;  /* 0x3f6ee58103008823 */ /* 0x000fce0000010000 */
.L_x_40781:
[----:B------:R-:W-:Y:S05]  /*11ea0*/  BSYNC B1 ;  /* 0x0000000000017941 */ /* 0x000fea0003800000 */
.L_x_40779:
        /* <DEDUP_REMOVED lines=13> */
.L_x_40776:
        /* <DEDUP_REMOVED lines=25> */
.L_x_40783:
        /* <DEDUP_REMOVED lines=41> */
.L_x_40782:
        /* <DEDUP_REMOVED lines=51> */
.L_x_40785:
[----:B------:R-:W-:Y:S05]  /*126d0*/  BSYNC B1 ;  /* 0x0000000000017941 */ /* 0x000fea0003800000 */
.L_x_40784:
[----:B------:R-:W-:Y:S01]  /*126e0*/  BSSY B3, `(.L_x_40786) ;  /* 0x0000008000037945 */ /* 0x000fe20003800000 */
[----:B------:R-:W-:-:S03]  /*126f0*/  FFMA R6, R7, R9, R6 ;  /* 0x0000000907067223 */ /* 0x000fc60000000006 */
[----:B------:R-:W-:Y:S05]  /*12700*/  @!P0 BRA `(.L_x_40787) ;  /* 0x0000000000148947 */ /* 0x000fea0003800000 */
[----:B------:R-:W-:Y:S01]  /*12710*/  IMAD.MOV.U32 R2, RZ, RZ, R0 ;  /* 0x000000ffff027224 */ /* 0x000fe200078e0000 */
[----:B------:R-:W-:Y:S01]  /*12720*/  MOV R6, 0x12750 ;  /* 0x0001275000067802 */ /* 0x000fe20000000f00 */
[----:B------:R-:W-:-:S07]  /*12730*/  IMAD.MOV.U32 R7, RZ, RZ, R13 ;  /* 0x000000ffff077224 */ /* 0x000fce00078e000d */
[----:B---3--:R-:W-:Y:S05]  /*12740*/  CALL.REL.NOINC `($__internal_77_$__cuda_sm3x_div_rn_ftz_f32_slowpath) ;  /* 0x0000009800007944 */ /* 0x008fea0003c00000 */
[----:B------:R-:W-:-:S07]  /*12750*/  MOV R6, R0 ;  /* 0x0000000000067202 */ /* 0x000fce0000000f00 */
.L_x_40787:
[----:B------:R-:W-:Y:S05]  /*12760*/  BSYNC B3 ;  /* 0x0000000000037941 */ /* 0x000fea0003800000 */
.L_x_40786:
        /* <DEDUP_REMOVED lines=18> */
.L_x_40789:
[----:B------:R-:W-:Y:S01]  /*12890*/  ISETP.GE.AND P0, PT, R22, RZ, PT ;  /* 0x000000ff1600720c */ /* 0x000fe20003f06270 */
[----:B------:R-:W-:-:S12]  /*128a0*/  HFMA2.MMA R0, -RZ, RZ, 1.9599609375, 20144 ;  /* 0x3fd774ebff007435 */ /* 0x000fd800000001ff */
[----:B------:R-:W-:-:S04]  /*128b0*/  @P0 FFMA.FTZ R3, R0, 0.93318945169448852539, -R3 ;  /* 0x3f6ee58100030823 */ /* 0x000fc80000010803 */
[----:B------:R-:W-:-:S07]  /*128c0*/  @!P0 FFMA.FTZ R3, R0, 0.93318945169448852539, R3 ;  /* 0x3f6ee58100038823 */ /* 0x000fce0000010003 */
.L_x_40790:
[----:B------:R-:W-:Y:S05]  /*128d0*/  BSYNC B1 ;  /* 0x0000000000017941 */ /* 0x000fea0003800000 */
.L_x_40788:
        /* <DEDUP_REMOVED lines=12> */
.L_x_40766:
        /* <DEDUP_REMOVED lines=12> */
.L_x_40792:
[----:B------:R-:W-:Y:S05]  /*12a60*/  BSYNC B3 ;  /* 0x0000000000037941 */ /* 0x000fea0003800000 */
.L_x_40791:
        /* <DEDUP_REMOVED lines=18> */
.L_x_40794:
[----:B------:R-:W-:Y:S01]  /*12b90*/  ISETP.GE.AND P0, PT, R22, RZ, PT ;  /* 0x000000ff1600720c */ /* 0x000fe20003f06270 */
[----:B------:R-:W-:-:S12]  /*12ba0*/  IMAD.MOV.U32 R3, RZ, RZ, 0x3fd774eb ;  /* 0x3fd774ebff037424 */ /* 0x000fd800078e00ff */
[----:B------:R-:W-:-:S04]  /*12bb0*/  @P0 FFMA.FTZ R0, R3, 0.93318945169448852539, -R0 ;  /* 0x3f6ee58103000823 */ /* 0x000fc80000010800 */
[----:B------:R-:W-:-:S07]  /*12bc0*/  @!P0 FFMA.FTZ R0, R3, 0.93318945169448852539, R0 ;  /* 0x3f6ee58103008823 */ /* 0x000fce0000010000 */
.L_x_40795:
[----:B------:R-:W-:Y:S05]  /*12bd0*/  BSYNC B1 ;  /* 0x0000000000017941 */ /* 0x000fea0003800000 */
.L_x_40793:
        /* <DEDUP_REMOVED lines=27> */
.L_x_40765:
        /* <DEDUP_REMOVED lines=39> */
.L_x_40798:
[----:B------:R-:W-:Y:S05]  /*13000*/  BSYNC B1 ;  /* 0x0000000000017941 */ /* 0x000fea0003800000 */
.L_x_40797:
[----:B------:R-:W-:Y:S01]  /*13010*/  BSSY B3, `(.L_x_40799) ;  /* 0x0000006000037945 */ /* 0x000fe20003800000 */
[----:B------:R-:W-:-:S03]  /*13020*/  FFMA R0, R3, R8, R6 ;  /* 0x0000000803007223 */ /* 0x000fc60000000006 */
[----:B------:R-:W-:Y:S05]  /*13030*/  @!P0 BRA `(.L_x_40800) ;  /* 0x00000000000c8947 */ /* 0x000fea0003800000 */
[----:B------:R-:W-:Y:S01]  /*13040*/  IMAD.MOV.U32 R7, RZ, RZ, 0x3f800000 ;  /* 0x3f800000ff077424 */ /* 0x000fe200078e00ff */
[----:B------:R-:W-:-:S07]  /*13050*/  MOV R6, 0x13070 ;  /* 0x0001307000067802 */ /* 0x000fce0000000f00 */
[----:B---3--:R-:W-:Y:S05]  /*13060*/  CALL.REL.NOINC `($__internal_77_$__cuda_sm3x_div_rn_ftz_f32_slowpath) ;  /* 0x0000008c00b87944 */ /* 0x008fea0003c00000 */
.L_x_40800:
[----:B------:R-:W-:Y:S05]  /*13070*/  BSYNC B3 ;  /* 0x0000000000037941 */ /* 0x000fea0003800000 */
.L_x_40799:
        /* <DEDUP_REMOVED lines=18> */
.L_x_40802:
[----:B------:R-:W-:Y:S01]  /*131a0*/  ISETP.GE.AND P0, PT, R22, RZ, PT ;  /* 0x000000ff1600720c */ /* 0x000fe20003f06270 */
[----:B------:R-:W-:-:S12]  /*131b0*/  IMAD.MOV.U32 R3, RZ, RZ, 0x3fd774eb ;  /* 0x3fd774ebff037424 */ /* 0x000fd800078e00ff */
[----:B------:R-:W-:-:S04]  /*131c0*/  @P0 FFMA.FTZ R0, R3, 0.93318945169448852539, -R0 ;  /* 0x3f6ee58103000823 */ /* 0x000fc80000010800 */
[----:B------:R-:W-:-:S07]  /*131d0*/  @!P0 FFMA.FTZ R0, R3, 0.93318945169448852539, R0 ;  /* 0x3f6ee58103008823 */ /* 0x000fce0000010000 */
.L_x_40803:
[----:B------:R-:W-:Y:S05]  /*131e0*/  BSYNC B1 ;  /* 0x0000000000017941 */ /* 0x000fea0003800000 */
.L_x_40801:
        /* <DEDUP_REMOVED lines=10> */
.L_x_40796:
        /* <DEDUP_REMOVED lines=11> */
[----:B---3--:R-:W-:Y:S05]  /*13340*/  CALL.REL.NOINC `($__internal_77_$__cuda_sm3x_div_rn_ftz_f32_slowpath) ;  /* 0x0000008c00007944 */ /* 0x008fea0003c00000 */
.L_x_40805:
[----:B------:R-:W-:Y:S05]  /*13350*/  BSYNC B3 ;  /* 0x0000000000037941 */ /* 0x000fea0003800000 */
.L_x_40804:
        /* <DEDUP_REMOVED lines=18> */
.L_x_40807:
[----:B------:R-:W-:Y:S01]  /*13480*/  ISETP.GE.AND P0, PT, R22, RZ, PT ;  /* 0x000000ff1600720c */ /* 0x000fe20003f06270 */
[----:B------:R-:W-:-:S12]  /*13490*/  IMAD.MOV.U32 R3, RZ, RZ, 0x3fd774eb ;  /* 0x3fd774ebff037424 */ /* 0x000fd800078e00ff */
[----:B------:R-:W-:-:S04]  /*134a0*/  @P0 FFMA.FTZ R0, R3, 0.93318945169448852539, -R0 ;  /* 0x3f6ee58103000823 */ /* 0x000fc80000010800 */
[----:B------:R-:W-:-:S07]  /*134b0*/  @!P0 FFMA.FTZ R0, R3, 0.93318945169448852539, R0 ;  /* 0x3f6ee58103008823 */ /* 0x000fce0000010000 */
.L_x_40808:
[----:B------:R-:W-:Y:S05]  /*134c0*/  BSYNC B1 ;  /* 0x0000000000017941 */ /* 0x000fea0003800000 */
.L_x_40806:
        /* <DEDUP_REMOVED lines=11> */
.L_x_40764:
        /* <DEDUP_REMOVED lines=32> */
[----:B---3--:R-:W-:Y:S05]  /*13780*/  CALL.REL.NOINC `($__internal_77_$__cuda_sm3x_div_rn_ftz_f32_slowpath) ;  /* 0x0000008400f07944 */ /* 0x008fea0003c00000 */
.L_x_40810:
[----:B------:R-:W-:Y:S05]  /*13790*/  BSYNC B3 ;  /* 0x0000000000037941 */ /* 0x000fea0003800000 */
.L_x_40809:
        /* <DEDUP_REMOVED lines=18> */
.L_x_40812:
[----:B------:R-:W-:Y:S01]  /*138c0*/  ISETP.GE.AND P0, PT, R22, RZ, PT ;  /* 0x000000ff1600720c */ /* 0x000fe20003f06270 */
[----:B------:R-:W-:-:S12]  /*138d0*/  IMAD.MOV.U32 R3, RZ, RZ, 0x3fd774eb ;  /* 0x3fd774ebff037424 */ /* 0x000fd800078e00ff */
[----:B------:R-:W-:-:S04]  /*138e0*/  @P0 FFMA.FTZ R0, R3, 0.93318945169448852539, -R0 ;  /* 0x3f6ee58103000823 */ /* 0x000fc80000010800 */
[----:B------:R-:W-:-:S07]  /*138f0*/  @!P0 FFMA.FTZ R0, R3, 0.93318945169448852539, R0 ;  /* 0x3f6ee58103008823 */ /* 0x000fce0000010000 */
.L_x_40813:
[----:B------:R-:W-:Y:S05]  /*13900*/  BSYNC B1 ;  /* 0x0000000000017941 */ /* 0x000fea0003800000 */
.L_x_40811:
        /* <DEDUP_REMOVED lines=11> */
.L_x_40763:
[C---:B01--4-:R-:W-:Y:S01]  /*139c0*/  FADD.FTZ R3, |R23|.reuse, -RZ ;  /* 0x800000ff17037221 */ /* 0x053fe20000010200 */
        /* <DEDUP_REMOVED lines=22> */
[----:B------:R-:W-:Y:S01]  /*13b30*/  MOV R2, R0 ;  /* 0x0000000000027202 */ /* 0x000fe20000000f00 */
[----:B------:R-:W-:Y:S01]  /*13b40*/  IMAD.MOV.U32 R7, RZ, RZ, R13 ;  /* 0x000000ffff077224 */ /* 0x000fe200078e000d */
[----:B------:R-:W-:-:S07]  /*13b50*/  MOV R6, 0x13b70 ;  /* 0x00013b7000067802 */ /* 0x000fce0000000f00 */
[----:B---3--:R-:W-:Y:S05]  /*13b60*/  CALL.REL.NOINC `($__internal_77_$__cuda_sm3x_div_rn_ftz_f32_slowpath) ;  /* 0x0000008000f87944 */ /* 0x008fea0003c00000 */
[----:B------:R-:W-:-:S07]  /*13b70*/  IMAD.MOV.U32 R2, RZ, RZ, R0 ;  /* 0x000000ffff027224 */ /* 0x000fce00078e0000 */
.L_x_40815:
[----:B------:R-:W-:Y:S05]  /*13b80*/  BSYNC B3 ;  /* 0x0000000000037941 */ /* 0x000fea0003800000 */
.L_x_40814:
        /* <DEDUP_REMOVED lines=18> */
.L_x_40817:
[----:B------:R-:W-:Y:S01]  /*13cb0*/  ISETP.GE.AND P0, PT, R22, RZ, PT ;  /* 0x000000ff1600720c */ /* 0x000fe20003f06270 */
[----:B------:R-:W-:-:S12]  /*13cc0*/  IMAD.MOV.U32 R3, RZ, RZ, 0x3fd774eb ;  /* 0x3fd774ebff037424 */ /* 0x000fd800078e00ff */
[----:B------:R-:W-:-:S04]  /*13cd0*/  @P0 FFMA.FTZ R2, R3, 0.93318945169448852539, -R2 ;  /* 0x3f6ee58103020823 */ /* 0x000fc80000010802 */
[----:B------:R-:W-:-:S07]  /*13ce0*/  @!P0 FFMA.FTZ R2, R3, 0.93318945169448852539, R2 ;  /* 0x3f6ee58103028823 */ /* 0x000fce0000010002 */
.L_x_40818:
[----:B------:R-:W-:Y:S05]  /*13cf0*/  BSYNC B1 ;  /* 0x0000000000017941 */ /* 0x000fea0003800000 */
.L_x_40816:
        /* <DEDUP_REMOVED lines=12> */
.L_x_40775:
[----:B------:R-:W-:Y:S05]  /*13dc0*/  BSYNC B0 ;  /* 0x0000000000007941 */ /* 0x000fea0003800000 */
.L_x_40762:
[C---:B---3--:R-:W-:Y:S01]  /*13dd0*/  FMUL.FTZ R0, R2.reuse, R4 ;  /* 0x0000000402007220 */ /* 0x048fe20000410000 */
        /* <DEDUP_REMOVED lines=41> */
.L_x_40822:
        /* <DEDUP_REMOVED lines=10> */
.L_x_40821:
[----:B------:R-:W-:-:S04]  /*14110*/  FMUL.RZ R6, R6, 0.15915493667125701904 ;  /* 0x3e22f98306067820 */ /* 0x000fc8000040c000 */
[----:B------:R1:W2:Y:S08]  /*14120*/  MUFU.SIN R3, R6 ;  /* 0x0000000600037308 */ /* 0x0002b00000000400 */
[----:B------:R1:W3:Y:S01]  /*14130*/  MUFU.COS R2, R6 ;  /* 0x0000000600027308 */ /* 0x0002e20000000000 */
[----:B------:R-:W-:Y:S05]  /*14140*/  BRA `(.L_x_40823) ;  /* 0x00000000000c7947 */ /* 0x000fea0003800000 */
.L_x_40820:
[----:B------:R-:W-:Y:S01]  /*14150*/  FMUL.FTZ R2, R15, 1.4426950216293334961 ;  /* 0x3fb8aa3b0f027820 */ /* 0x000fe20000410000 */
[----:B------:R-:W-:-:S05]  /*14160*/  IMAD.MOV.U32 R3, RZ, RZ, R6 ;  /* 0x000000ffff037224 */ /* 0x000fca00078e0006 */
[----:B------:R-:W0:Y:S02]  /*14170*/  MUFU.EX2 R2, R2 ;  /* 0x0000000200027308 */ /* 0x000e240000000800 */
.L_x_40823:
[----:B------:R-:W-:Y:S05]  /*14180*/  BSYNC B0 ;  /* 0x0000000000007941 */ /* 0x000fea0003800000 */
.L_x_40819:
        /* <DEDUP_REMOVED lines=15> */
.L_x_40827:
[----:B0-23--:R-:W0:Y:S02]  /*14280*/  F2I.S64.TRUNC R2, R2 ;  /* 0x0000000200027311 */ /* 0x00de24000020d900 */
[----:B0-----:R-:W-:-:S05]  /*14290*/  MOV R5, R2 ;  /* 0x0000000200057202 */ /* 0x001fca0000000f00 */
[----:B------:R2:W-:Y:S01]  /*142a0*/  STG.E.U8 desc[UR36][R16.64], R5 ;  /* 0x0000000510007986 */ /* 0x0005e2000c101124 */
[----:B------:R-:W-:Y:S05]  /*142b0*/  BRA `(.L_x_40829) ;  /* 0x0000000c00447947 */ /* 0x000fea0003800000 */
.L_x_40826:
        /* <DEDUP_REMOVED lines=9> */
.L_x_40831:
[----:B0-23--:R-:W0:Y:S02]  /*14350*/  F2I.FTZ.TRUNC.NTZ R3, R2 ;  /* 0x0000000200037305 */ /* 0x00de24000021f100 */
[----:B0-----:R4:W-:Y:S01]  /*14360*/  STG.E desc[UR36][R16.64], R3 ;  /* 0x0000000310007986 */ /* 0x0019e2000c101924 */
[----:B------:R-:W-:Y:S05]  /*14370*/  BRA `(.L_x_40829) ;  /* 0x0000000c00147947 */ /* 0x000fea0003800000 */
.L_x_40830:
[----:B0-23--:R-:W0:Y:S02]  /*14380*/  F2I.FTZ.TRUNC.NTZ R3, R2 ;  /* 0x0000000200037305 */ /* 0x00de24000021f100 */
[----:B0-----:R0:W-:Y:S01]  /*14390*/  STG.E.U16 desc[UR36][R16.64], R3 ;  /* 0x0000000310007986 */ /* 0x0011e2000c101524 */
[----:B------:R-:W-:Y:S05]  /*143a0*/  BRA `(.L_x_40829) ;  /* 0x0000000c00087947 */ /* 0x000fea0003800000 */
.L_x_40825:
        /* <DEDUP_REMOVED lines=8> */
.L_x_40833:
[----:B0--3--:R-:W-:-:S05]  /*14430*/  F2FP.F16.F32.PACK_AB R2, RZ, R2 ;  /* 0x00000002ff02723e */ /* 0x009fca00000000ff */
[----:B------:R0:W-:Y:S01]  /*14440*/  STG.E.U16 desc[UR36][R16.64], R2 ;  /* 0x0000000210007986 */ /* 0x0001e2000c101524 */
[----:B------:R-:W-:Y:S05]  /*14450*/  BRA `(.L_x_40829) ;  /* 0x0000000800dc7947 */ /* 0x000fea0003800000 */
.L_x_40832:
        /* <DEDUP_REMOVED lines=8> */
.L_x_40835:
[----:B0-23--:R-:W-:-:S05]  /*144e0*/  F2FP.F16.F32.PACK_AB R3, R3, R2 ;  /* 0x000000020303723e */ /* 0x00dfca00000000ff */
[----:B------:R0:W-:Y:S01]  /*144f0*/  STG.E desc[UR36][R16.64], R3 ;  /* 0x0000000310007986 */ /* 0x0001e2000c101924 */
[----:B------:R-:W-:Y:S05]  /*14500*/  BRA `(.L_x_40829) ;  /* 0x0000000800b07947 */ /* 0x000fea0003800000 */
.L_x_40834:
[----:B0--3--:R-:W-:-:S06]  /*14510*/  FMUL.FTZ R2, R2, 1 ;  /* 0x3f80000002027820 */ /* 0x009fcc0000410000 */
[----:B--2---:R-:W0:Y:S02]  /*14520*/  F2F.F64.F32 R2, R2 ;  /* 0x0000000200027310 */ /* 0x004e240000201800 */
[----:B0-----:R0:W-:Y:S01]  /*14530*/  STG.E.64 desc[UR36][R16.64], R2 ;  /* 0x0000000210007986 */ /* 0x0011e2000c101b24 */
[----:B------:R-:W-:Y:S05]  /*14540*/  BRA `(.L_x_40829) ;  /* 0x0000000800a07947 */ /* 0x000fea0003800000 */
.L_x_40824:
        /* <DEDUP_REMOVED lines=14> */
.L_x_40838:
[----:B-12---:R-:W-:Y:S01]  /*14630*/  FMUL.FTZ R6, R3, 1 ;  /* 0x3f80000003067820 */ /* 0x006fe20000410000 */
[----:B0--3--:R-:W-:-:S05]  /*14640*/  FMUL.FTZ R4, R2, 1 ;  /* 0x3f80000002047820 */ /* 0x009fca0000410000 */
[----:B------:R-:W-:Y:S08]  /*14650*/  F2F.F64.F32 R6, R6 ;  /* 0x0000000600067310 */ /* 0x000ff00000201800 */
[----:B------:R-:W0:Y:S02]  /*14660*/  F2F.F64.F32 R4, R4 ;  /* 0x0000000400047310 */ /* 0x000e240000201800 */
[----:B0-----:R0:W-:Y:S01]  /*14670*/  STG.E.128 desc[UR36][R16.64], R4 ;  /* 0x0000000410007986 */ /* 0x0011e2000c101d24 */
[----:B------:R-:W-:Y:S05]  /*14680*/  BRA `(.L_x_40829) ;  /* 0x0000000800507947 */ /* 0x000fea0003800000 */
.L_x_40837:
        /* <DEDUP_REMOVED lines=20> */
.L_x_40842:
[----:B------:R-:W-:Y:S05]  /*147d0*/  BSYNC B0 ;  /* 0x0000000000007941 */ /* 0x000fea0003800000 */
.L_x_40841:
[----:B------:R-:W-:-:S05]  /*147e0*/  LOP3.LUT R5, R0, R5, RZ, 0xfc, !PT ;  /* 0x0000000500057212 */ /* 0x000fca00078efcff */
[----:B------:R0:W-:Y:S01]  /*147f0*/  STG.E.U8 desc[UR36][R16.64], R5 ;  /* 0x0000000510007986 */ /* 0x0001e2000c101124 */
[----:B------:R-:W-:Y:S05]  /*14800*/  BRA `(.L_x_40829) ;  /* 0x0000000400f07947 */ /* 0x000fea0003800000 */
.L_x_40840:
        /* <DEDUP_REMOVED lines=12> */
.L_x_40844:
[----:B------:R-:W-:Y:S01]  /*148d0*/  IMAD.MOV.U32 R0, RZ, RZ, 0x7f ;  /* 0x0000007fff007424 */ /* 0x000fe200078e00ff */
[----:B------:R-:W-:-:S04]  /*148e0*/  ISETP.GT.U32.AND P0, PT, R4, 0x7f800000, PT ;  /* 0x7f8000000400780c */ /* 0x000fc80003f04070 */
[----:B------:R-:W-:-:S09]  /*148f0*/  SEL R0, R0, 0x7c, P0 ;  /* 0x0000007c00007807 */ /* 0x000fd20000000000 */
.L_x_40845:
[----:B------:R-:W-:Y:S05]  /*14900*/  BSYNC B0 ;  /* 0x0000000000007941 */ /* 0x000fea0003800000 */
.L_x_40843:
[----:B------:R-:W-:-:S04]  /*14910*/  LOP3.LUT R2, R2, 0x80000000, RZ, 0xc0, !PT ;  /* 0x8000000002027812 */ /* 0x000fc800078ec0ff */
[----:B--2---:R-:W-:-:S04]  /*14920*/  SHF.R.U32.HI R3, RZ, 0x18, R2 ;  /* 0x00000018ff037819 */ /* 0x004fc80000011602 */
[----:B------:R-:W-:-:S05]  /*14930*/  LOP3.LUT R3, R0, R3, RZ, 0xfc, !PT ;  /* 0x0000000300037212 */ /* 0x000fca00078efcff */
[----:B------:R0:W-:Y:S01]  /*14940*/  STG.E.U8 desc[UR36][R16.64], R3 ;  /* 0x0000000310007986 */ /* 0x0001e2000c101124 */
[----:B------:R-:W-:Y:S05]  /*14950*/  BRA `(.L_x_40829) ;  /* 0x00000004009c7947 */ /* 0x000fea0003800000 */
.L_x_40839:
[----:B0--3--:R-:W-:-:S05]  /*14960*/  F2FP.BF16.F32.PACK_AB R2, RZ, R2 ;  /* 0x00000002ff02723e */ /* 0x009fca00000010ff */
[----:B------:R0:W-:Y:S01]  /*14970*/  STG.E.U16 desc[UR36][R16.64], R2 ;  /* 0x0000000210007986 */ /* 0x0001e2000c101524 */
[----:B------:R-:W-:Y:S05]  /*14980*/  BRA `(.L_x_40829) ;  /* 0x0000000400907947 */ /* 0x000fea0003800000 */
.L_x_40836:
        /* <DEDUP_REMOVED lines=11> */
.L_x_40848:
        /* <DEDUP_REMOVED lines=16> */
.L_x_40851:
[----:B------:R-:W-:-:S04]  /*14b40*/  LOP3.LUT R2, R2, 0x80000000, RZ, 0xc0, !PT ;  /* 0x8000000002027812 */ /* 0x000fc800078ec0ff */
[----:B------:R-:W-:-:S04]  /*14b50*/  SHF.R.U32.HI R3, RZ, 0x18, R2 ;  /* 0x00000018ff037819 */ /* 0x000fc80000011602 */
[----:B------:R-:W-:-:S04]  /*14b60*/  LOP3.LUT R0, R0, R3, RZ, 0xfc, !PT ;  /* 0x0000000300007212 */ /* 0x000fc800078efcff */
[----:B------:R-:W-:-:S07]  /*14b70*/  PRMT R8, R0, 0x7610, R8 ;  /* 0x0000761000087816 */ /* 0x000fce0000000008 */
.L_x_40850:
[----:B------:R-:W-:Y:S05]  /*14b80*/  BSYNC B0 ;  /* 0x0000000000007941 */ /* 0x000fea0003800000 */
.L_x_40849:
[----:B------:R0:W-:Y:S01]  /*14b90*/  STG.E.U8 desc[UR36][R16.64], R8 ;  /* 0x0000000810007986 */ /* 0x0001e2000c101124 */
[----:B------:R-:W-:Y:S05]  /*14ba0*/  BRA `(.L_x_40829) ;  /* 0x0000000400087947 */ /* 0x000fea0003800000 */
.L_x_40847:
        /* <DEDUP_REMOVED lines=16> */
.L_x_40854:
[----:B------:R-:W-:-:S04]  /*14cb0*/  LOP3.LUT R2, R2, 0x80000000, RZ, 0xc0, !PT ;  /* 0x8000000002027812 */ /* 0x000fc800078ec0ff */
[----:B------:R-:W-:-:S04]  /*14cc0*/  SHF.R.U32.HI R3, RZ, 0x18, R2 ;  /* 0x00000018ff037819 */ /* 0x000fc80000011602 */
[----:B------:R-:W-:-:S04]  /*14cd0*/  LOP3.LUT R0, R0, R3, RZ, 0xfc, !PT ;  /* 0x0000000300007212 */ /* 0x000fc800078efcff */
[----:B------:R-:W-:-:S07]  /*14ce0*/  PRMT R8, R0, 0x7610, R8 ;  /* 0x0000761000087816 */ /* 0x000fce0000000008 */
.L_x_40853:
[----:B------:R-:W-:Y:S05]  /*14cf0*/  BSYNC B0 ;  /* 0x0000000000007941 */ /* 0x000fea0003800000 */
.L_x_40852:
[----:B------:R0:W-:Y:S01]  /*14d00*/  STG.E.U8 desc[UR36][R16.64], R8 ;  /* 0x0000000810007986 */ /* 0x0001e2000c101124 */
[----:B------:R-:W-:Y:S05]  /*14d10*/  BRA `(.L_x_40829) ;  /* 0x0000000000ac7947 */ /* 0x000fea0003800000 */
.L_x_40846:
        /* <DEDUP_REMOVED lines=21> */
.L_x_40828:
        /* <DEDUP_REMOVED lines=16> */
.L_x_40857:
[----:B------:R-:W-:Y:S05]  /*14f70*/  BRA `(.L_x_40829) ;  /* 0x0000000000147947 */ /* 0x000fea0003800000 */
.L_x_40856:
[----:B0-23--:R-:W0:Y:S02]  /*14f80*/  F2I.U64.TRUNC R2, R2 ;  /* 0x0000000200027311 */ /* 0x00de24000020d800 */
[----:B0-----:R0:W-:Y:S01]  /*14f90*/  STG.E.64 desc[UR36][R16.64], R2 ;  /* 0x0000000210007986 */ /* 0x0011e2000c101b24 */
[----:B------:R-:W-:Y:S05]  /*14fa0*/  BRA `(.L_x_40829) ;  /* 0x0000000000087947 */ /* 0x000fea0003800000 */
.L_x_40855:
[----:B0-23--:R-:W0:Y:S02]  /*14fb0*/  F2I.FTZ.U32.TRUNC.NTZ R3, R2 ;  /* 0x0000000200037305 */ /* 0x00de24000021f000 */
[----:B0-----:R0:W-:Y:S02]  /*14fc0*/  STG.E desc[UR36][R16.64], R3 ;  /* 0x0000000310007986 */ /* 0x0011e4000c101924 */
.L_x_40829:
[----:B------:R-:W-:-:S07]  /*14fd0*/  VIADD R19, R19, 0x80 ;  /* 0x0000008013137836 */ /* 0x000fce0000000000 */
.L_x_40700:
[----:B------:R-:W-:Y:S05]  /*14fe0*/  BSYNC B6 ;  /* 0x0000000000067941 */ /* 0x000fea0003800000 */
.L_x_40699:
[----:B------:R-:W-:Y:S02]  /*14ff0*/  ULDC UR4, c[0x0][0x210] ;  /* 0x0000840000047ab9 */ /* 0x000fe40000000800 */
[----:B------:R-:W-:-:S13]  /*15000*/  ISETP.GE.AND P0, PT, R19, UR4, PT ;  /* 0x0000000413007c0c */ /* 0x000fda000bf06270 */
[----:B------:R-:W-:Y:S05]  /*15010*/  @P0 EXIT ;  /* 0x000000000000094d */ /* 0x000fea0003800000 */
[----:B01----:R-:W0:Y:S01]  /*15020*/  LDC R6, c[0x0][0x218] ;  /* 0x00008600ff067b82 */ /* 0x003e220000000800 */
[----:B------:R-:W-:Y:S01]  /*15030*/  MOV R22, RZ ;  /* 0x000000ff00167202 */ /* 0x000fe20000000f00 */
[----:B------:R-:W-:Y:S02]  /*15040*/  IMAD.MOV.U32 R0, RZ, RZ, RZ ;  /* 0x000000ffff007224 */ /* 0x000fe400078e00ff */
[----:B--234-:R-:W-:Y:S01]  /*15050*/  IMAD.MOV.U32 R16, RZ, RZ, RZ ;  /* 0x000000ffff107224 */ /* 0x01cfe200078e00ff */
        /* <DEDUP_REMOVED lines=350> */
.L_x_40858:
        /* <DEDUP_REMOVED lines=23> */
.L_x_40863:
[----:B------:R-:W2:Y:S01]  /*167b0*/  LDG.E.U8 R2, desc[UR36][R2.64] ;  /* 0x0000002402027981 */ /* 0x000ea2000c1e1100 */
[----:B------:R-:W-:Y:S01]  /*167c0*/  IMAD.MOV.U32 R19, RZ, RZ, RZ ;  /* 0x000000ffff137224 */ /* 0x000fe200078e00ff */
[----:B--2---:R-:W-:Y:S01]  /*167d0*/  I2FP.F32.U32 R18, R2 ;  /* 0x0000000200127245 */ /* 0x004fe20000201000 */
[----:B------:R-:W-:Y:S06]  /*167e0*/  BRA `(.L_x_40865) ;  /* 0x0000000c007c7947 */ /* 0x000fec0003800000 */
.L_x_40862:
        /* <DEDUP_REMOVED lines=8> */
[----:B--2---:R0:W1:Y:S01]  /*16870*/  I2F.S64 R18, R2 ;  /* 0x0000000200127312 */ /* 0x0040620000301400 */
[----:B------:R-:W-:Y:S05]  /*16880*/  BRA `(.L_x_40865) ;  /* 0x0000000c00547947 */ /* 0x000fea0003800000 */
.L_x_40867:
[----:B------:R-:W2:Y:S01]  /*16890*/  LDG.E R2, desc[UR36][R2.64] ;  /* 0x0000002402027981 */ /* 0x000ea2000c1e1900 */
[----:B------:R-:W-:Y:S01]  /*168a0*/  IMAD.MOV.U32 R19, RZ, RZ, RZ ;  /* 0x000000ffff137224 */ /* 0x000fe200078e00ff */
[----:B--2---:R-:W-:Y:S01]  /*168b0*/  I2FP.F32.S32 R18, R2 ;  /* 0x0000000200127245 */ /* 0x004fe20000201400 */
[----:B------:R-:W-:Y:S06]  /*168c0*/  BRA `(.L_x_40865) ;  /* 0x0000000c00447947 */ /* 0x000fec0003800000 */
.L_x_40866:
[----:B------:R-:W2:Y:S01]  /*168d0*/  LDG.E.U16 R2, desc[UR36][R2.64] ;  /* 0x0000002402027981 */ /* 0x000ea2000c1e1500 */
[----:B------:R-:W-:Y:S01]  /*168e0*/  IMAD.MOV.U32 R19, RZ, RZ, RZ ;  /* 0x000000ffff137224 */ /* 0x000fe200078e00ff */
[----:B--2---:R4:W0:Y:S01]  /*168f0*/  I2F.S16 R18, R2 ;  /* 0x0000000200127306 */ /* 0x0048220000101400 */
[----:B------:R-:W-:Y:S05]  /*16900*/  BRA `(.L_x_40865) ;  /* 0x0000000c00347947 */ /* 0x000fea0003800000 */
.L_x_40861:
        /* <DEDUP_REMOVED lines=9> */
.L_x_40869:
[----:B------:R-:W2:Y:S01]  /*169a0*/  LDG.E.U16 R2, desc[UR36][R2.64] ;  /* 0x0000002402027981 */ /* 0x000ea2000c1e1500 */
[----:B------:R-:W-:Y:S02]  /*169b0*/  IMAD.MOV.U32 R19, RZ, RZ, RZ ;  /* 0x000000ffff137224 */ /* 0x000fe400078e00ff */
[----:B--2---:R-:W-:Y:S01]  /*169c0*/  HADD2.F32 R18, -RZ, R2.H0_H0 ;  /* 0x20000002ff127230 */ /* 0x004fe20000004100 */
[----:B------:R-:W-:Y:S06]  /*169d0*/  BRA `(.L_x_40865) ;  /* 0x0000000c00007947 */ /* 0x000fec0003800000 */
.L_x_40868:
        /* <DEDUP_REMOVED lines=8> */
.L_x_40871:
[----:B------:R-:W2:Y:S02]  /*16a60*/  LDG.E R2, desc[UR36][R2.64] ;  /* 0x0000002402027981 */ /* 0x000ea4000c1e1900 */
[--C-:B--2---:R-:W-:Y:S02]  /*16a70*/  HADD2.F32 R19, -RZ, R2.reuse.H1_H1 ;  /* 0x30000002ff137230 */ /* 0x104fe40000004100 */
[----:B------:R-:W-:Y:S01]  /*16a80*/  HADD2.F32 R18, -RZ, R2.H0_H0 ;  /* 0x20000002ff127230 */ /* 0x000fe20000004100 */
[----:B------:R-:W-:Y:S06]  /*16a90*/  BRA `(.L_x_40865) ;  /* 0x0000000800d07947 */ /* 0x000fec0003800000 */
.L_x_40870:
        /* <DEDUP_REMOVED lines=8> */
.L_x_40860:
        /* <DEDUP_REMOVED lines=13> */
.L_x_40874:
        /* <DEDUP_REMOVED lines=10> */
.L_x_40873:
        /* <DEDUP_REMOVED lines=27> */
.L_x_40876:
        /* <DEDUP_REMOVED lines=14> */
.L_x_40875:
[----:B------:R-:W2:Y:S01]  /*16f20*/  LDG.E.U16 R2, desc[UR36][R2.64] ;  /* 0x0000002402027981 */ /* 0x000ea2000c1e1500 */
[----:B------:R-:W-:Y:S01]  /*16f30*/  MOV R19, RZ ;  /* 0x000000ff00137202 */ /* 0x000fe20000000f00 */
[----:B--2---:R-:W-:Y:S01]  /*16f40*/  IMAD.U32 R18, R2, 0x10000, RZ ;  /* 0x0001000002127824 */ /* 0x004fe200078e00ff */
[----:B------:R-:W-:Y:S06]  /*16f50*/  BRA `(.L_x_40865) ;  /* 0x0000000400a07947 */ /* 0x000fec0003800000 */
.L_x_40872:
        /* <DEDUP_REMOVED lines=12> */
.L_x_40879:
        /* <DEDUP_REMOVED lines=20> */
.L_x_40881:
[----:B------:R-:W-:Y:S05]  /*17160*/  BSYNC B0 ;  /* 0x0000000000007941 */ /* 0x000fea0003800000 */
.L_x_40880:
[----:B------:R-:W-:Y:S02]  /*17170*/  LEA R3, R0, 0x3b800000, 0x17 ;  /* 0x3b80000000037811 */ /* 0x000fe400078eb8ff */
[----:B------:R-:W-:-:S04]  /*17180*/  SHF.L.U32 R2, R2, 0x14, RZ ;  /* 0x0000001402027819 */ /* 0x000fc800000006ff */
[----:B------:R-:W-:Y:S01]  /*17190*/  LOP3.LUT R18, R3, R2, R18, 0xfe, !PT ;  /* 0x0000000203127212 */ /* 0x000fe200078efe12 */
[----:B------:R-:W-:Y:S06]  /*171a0*/  BRA `(.L_x_40865) ;  /* 0x00000004000c7947 */ /* 0x000fec0003800000 */
.L_x_40878:
        /* <DEDUP_REMOVED lines=20> */
.L_x_40883:
[----:B------:R-:W-:Y:S05]  /*172f0*/  BSYNC B0 ;  /* 0x0000000000007941 */ /* 0x000fea0003800000 */
.L_x_40882:
[----:B------:R-:W-:Y:S01]  /*17300*/  IMAD.SHL.U32 R2, R2, 0x200000, RZ ;  /* 0x0020000002027824 */ /* 0x000fe200078e00ff */
[----:B------:R-:W-:-:S04]  /*17310*/  LEA R3, R0, 0x37800000, 0x17 ;  /* 0x3780000000037811 */ /* 0x000fc800078eb8ff */
[----:B------:R-:W-:Y:S01]  /*17320*/  LOP3.LUT R18, R3, R2, R18, 0xfe, !PT ;  /* 0x0000000203127212 */ /* 0x000fe200078efe12 */
[----:B------:R-:W-:Y:S06]  /*17330*/  BRA `(.L_x_40865) ;  /* 0x0000000000a87947 */ /* 0x000fec0003800000 */
.L_x_40877:
        /* <DEDUP_REMOVED lines=14> */
.L_x_40887:
[----:B------:R-:W-:Y:S05]  /*17420*/  BSYNC B0 ;  /* 0x0000000000007941 */ /* 0x000fea0003800000 */
.L_x_40886:
[----:B------:R-:W-:Y:S01]  /*17430*/  IMAD.MOV.U32 R19, RZ, RZ, RZ ;  /* 0x000000ffff137224 */ /* 0x000fe200078e00ff */
[----:B------:R-:W-:Y:S06]  /*17440*/  BRA `(.L_x_40865) ;  /* 0x0000000000647947 */ /* 0x000fec0003800000 */
.L_x_40864:
        /* <DEDUP_REMOVED lines=16> */
.L_x_40888:
[----:B------:R-:W-:Y:S01]  /*17550*/  CS2R R18, SRZ ;  /* 0x0000000000127805 */ /* 0x000fe2000001ff00 */
[----:B------:R-:W-:Y:S06]  /*17560*/  BRA `(.L_x_40865) ;  /* 0x00000000001c7947 */ /* 0x000fec0003800000 */
.L_x_40885:
[----:B------:R-:W2:Y:S01]  /*17570*/  LDG.E.64 R2, desc[UR36][R2.64] ;  /* 0x0000002402027981 */ /* 0x000ea2000c1e1b00 */
[----:B------:R-:W-:Y:S01]  /*17580*/  MOV R19, RZ ;  /* 0x000000ff00137202 */ /* 0x000fe20000000f00 */
[----:B--2---:R0:W1:Y:S01]  /*17590*/  I2F.U64 R18, R2 ;  /* 0x0000000200127312 */ /* 0x0040620000301000 */
[----:B------:R-:W-:Y:S05]  /*175a0*/  BRA `(.L_x_40865) ;  /* 0x00000000000c7947 */ /* 0x000fea0003800000 */
.L_x_40884:
[----:B------:R-:W2:Y:S01]  /*175b0*/  LDG.E R2, desc[UR36][R2.64] ;  /* 0x0000002402027981 */ /* 0x000ea2000c1e1900 */
[----:B------:R-:W-:Y:S01]  /*175c0*/  IMAD.MOV.U32 R19, RZ, RZ, RZ ;  /* 0x000000ffff137224 */ /* 0x000fe200078e00ff */
[----:B--2---:R-:W-:-:S07]  /*175d0*/  I2FP.F32.U32 R18, R2 ;  /* 0x0000000200127245 */ /* 0x004fce0000201000 */
.L_x_40865:
[----:B------:R-:W-:Y:S05]  /*175e0*/  BSYNC B6 ;  /* 0x0000000000067941 */ /* 0x000fea0003800000 */
.L_x_40859:
        /* <DEDUP_REMOVED lines=18> */
[----:B--2---:R2:W3:Y:S01]  /*17710*/  I2F.S16 R4, R2 ;  /* 0x0000000200047306 */ /* 0x0044e20000101400 */
[----:B------:R-:W-:Y:S09]  /*17720*/  BRA `(.L_x_40895) ;  /* 0x0000000c008c7947 */ /* 0x000ff20003800000 */
.L_x_40893:
[----:B------:R-:W2:Y:S01]  /*17730*/  LDG.E.U8 R2, desc[UR36][R2.64] ;  /* 0x0000002402027981 */ /* 0x000ea2000c1e1100 */
[----:B------:R-:W-:Y:S01]  /*17740*/  IMAD.MOV.U32 R5, RZ, RZ, RZ ;  /* 0x000000ffff057224 */ /* 0x000fe200078e00ff */
[----:B--2---:R-:W-:Y:S01]  /*17750*/  I2FP.F32.U32 R4, R2 ;  /* 0x0000000200047245 */ /* 0x004fe20000201000 */
[----:B------:R-:W-:Y:S06]  /*17760*/  BRA `(.L_x_40895) ;  /* 0x0000000c007c7947 */ /* 0x000fec0003800000 */
.L_x_40892:
        /* <DEDUP_REMOVED lines=10> */
.L_x_40897:
[----:B------:R-:W2:Y:S01]  /*17810*/  LDG.E R2, desc[UR36][R2.64] ;  /* 0x0000002402027981 */ /* 0x000ea2000c1e1900 */
[----:B------:R-:W-:Y:S02]  /*17820*/  MOV R5, RZ ;  /* 0x000000ff00057202 */ /* 0x000fe40000000f00 */
[----:B--2---:R-:W-:Y:S01]  /*17830*/  I2FP.F32.S32 R4, R2 ;  /* 0x0000000200047245 */ /* 0x004fe20000201400 */
[----:B------:R-:W-:Y:S06]  /*17840*/  BRA `(.L_x_40895) ;  /* 0x0000000c00447947 */ /* 0x000fec0003800000 */
.L_x_40896:
[----:B------:R-:W2:Y:S01]  /*17850*/  LDG.E.U16 R2, desc[UR36][R2.64] ;  /* 0x0000002402027981 */ /* 0x000ea2000c1e1500 */
[----:B------:R-:W-:Y:S01]  /*17860*/  IMAD.MOV.U32 R5, RZ, RZ, RZ ;  /* 0x000000ffff057224 */ /* 0x000fe200078e00ff */
[----:B--2---:R0:W1:Y:S01]  /*17870*/  I2F.S16 R4, R2 ;  /* 0x0000000200047306 */ /* 0x0040620000101400 */
[----:B------:R-:W-:Y:S05]  /*17880*/  BRA `(.L_x_40895) ;  /* 0x0000000c00347947 */ /* 0x000fea0003800000 */
.L_x_40891:
        /* <DEDUP_REMOVED lines=9> */
.L_x_40899:
[----:B------:R-:W2:Y:S01]  /*17920*/  LDG.E.U16 R2, desc[UR36][R2.64] ;  /* 0x0000002402027981 */ /* 0x000ea2000c1e1500 */
[----:B------:R-:W-:Y:S01]  /*17930*/  HFMA2.MMA R5, -RZ, RZ, 0, 0 ;  /* 0x00000000ff057435 */ /* 0x000fe200000001ff */
[----:B--2---:R-:W-:Y:S01]  /*17940*/  HADD2.F32 R4, -RZ, R2.H0_H0 ;  /* 0x20000002ff047230 */ /* 0x004fe20000004100 */
[----:B------:R-:W-:Y:S09]  /*17950*/  BRA `(.L_x_40895) ;  /* 0x0000000c00007947 */ /* 0x000ff20003800000 */
.L_x_40898:
        /* <DEDUP_REMOVED lines=8> */
.L_x_40901:
[----:B------:R-:W2:Y:S02]  /*179e0*/  LDG.E R2, desc[UR36][R2.64] ;  /* 0x0000002402027981 */ /* 0x000ea4000c1e1900 */
[--C-:B--2---:R-:W-:Y:S02]  /*179f0*/  HADD2.F32 R5, -RZ, R2.reuse.H1_H1 ;  /* 0x30000002ff057230 */ /* 0x104fe40000004100 */
[----:B------:R-:W-:Y:S01]  /*17a00*/  HADD2.F32 R4, -RZ, R2.H0_H0 ;  /* 0x20000002ff047230 */ /* 0x000fe20000004100 */
[----:B------:R-:W-:Y:S06]  /*17a10*/  BRA `(.L_x_40895) ;  /* 0x0000000800d07947 */ /* 0x000fec0003800000 */
.L_x_40900:
        /* <DEDUP_REMOVED lines=8> */
.L_x_40890:
        /* <DEDUP_REMOVED lines=13> */
.L_x_40904:
        /* <DEDUP_REMOVED lines=10> */
.L_x_40903:
        /* <DEDUP_REMOVED lines=27> */
.L_x_40906:
        /* <DEDUP_REMOVED lines=14> */
.L_x_40905:
[----:B------:R-:W2:Y:S01]  /*17ea0*/  LDG.E.U16 R2, desc[UR36][R2.64] ;  /* 0x0000002402027981 */ /* 0x000ea2000c1e1500 */
[----:B------:R-:W-:Y:S01]  /*17eb0*/  IMAD.MOV.U32 R5, RZ, RZ, RZ ;  /* 0x000000ffff057224 */ /* 0x000fe200078e00ff */
[----:B--2---:R-:W-:Y:S01]  /*17ec0*/  SHF.L.U32 R4, R2, 0x10, RZ ;  /* 0x0000001002047819 */ /* 0x004fe200000006ff */
[----:B------:R-:W-:Y:S06]  /*17ed0*/  BRA `(.L_x_40895) ;  /* 0x0000000400a07947 */ /* 0x000fec0003800000 */
.L_x_40902:
        /* <DEDUP_REMOVED lines=12> */
.L_x_40909:
        /* <DEDUP_REMOVED lines=20> */
.L_x_40911:
[----:B------:R-:W-:Y:S05]  /*180e0*/  BSYNC B0 ;  /* 0x0000000000007941 */ /* 0x000fea0003800000 */
.L_x_40910:
[----:B------:R-:W-:Y:S01]  /*180f0*/  IMAD.SHL.U32 R2, R2, 0x100000, RZ ;  /* 0x0010000002027824 */ /* 0x000fe200078e00ff */
[----:B------:R-:W-:-:S04]  /*18100*/  LEA R3, R0, 0x3b800000, 0x17 ;  /* 0x3b80000000037811 */ /* 0x000fc800078eb8ff */
[----:B------:R-:W-:Y:S01]  /*18110*/  LOP3.LUT R4, R3, R2, R4, 0xfe, !PT ;  /* 0x0000000203047212 */ /* 0x000fe200078efe04 */
[----:B------:R-:W-:Y:S06]  /*18120*/  BRA `(.L_x_40895) ;  /* 0x00000004000c7947 */ /* 0x000fec0003800000 */
.L_x_40908:
        /* <DEDUP_REMOVED lines=20> */
.L_x_40913:
[----:B------:R-:W-:Y:S05]  /*18270*/  BSYNC B0 ;  /* 0x0000000000007941 */ /* 0x000fea0003800000 */
.L_x_40912:
[----:B------:R-:W-:Y:S02]  /*18280*/  LEA R3, R0, 0x37800000, 0x17 ;  /* 0x3780000000037811 */ /* 0x000fe400078eb8ff */
[----:B------:R-:W-:-:S04]  /*18290*/  SHF.L.U32 R2, R2, 0x15, RZ ;  /* 0x0000001502027819 */ /* 0x000fc800000006ff */
[----:B------:R-:W-:Y:S01]  /*182a0*/  LOP3.LUT R4, R3, R2, R4, 0xfe, !PT ;  /* 0x0000000203047212 */ /* 0x000fe200078efe04 */
[----:B------:R-:W-:Y:S06]  /*182b0*/  BRA `(.L_x_40895) ;  /* 0x0000000000a87947 */ /* 0x000fec0003800000 */
.L_x_40907:
        /* <DEDUP_REMOVED lines=14> */
.L_x_40917:
[----:B------:R-:W-:Y:S05]  /*183a0*/  BSYNC B0 ;  /* 0x0000000000007941 */ /* 0x000fea0003800000 */
.L_x_40916:
[----:B------:R-:W-:Y:S01]  /*183b0*/  IMAD.MOV.U32 R5, RZ, RZ, RZ ;  /* 0x000000ffff057224 */ /* 0x000fe200078e00ff */
[----:B------:R-:W-:Y:S06]  /*183c0*/  BRA `(.L_x_40895) ;  /* 0x0000000000647947 */ /* 0x000fec0003800000 */
.L_x_40894:
        /* <DEDUP_REMOVED lines=16> */
.L_x_40918:
[----:B------:R-:W-:Y:S01]  /*184d0*/  CS2R R4, SRZ ;  /* 0x0000000000047805 */ /* 0x000fe2000001ff00 */
[----:B------:R-:W-:Y:S06]  /*184e0*/  BRA `(.L_x_40895) ;  /* 0x00000000001c7947 */ /* 0x000fec0003800000 */
.L_x_40915:
[----:B------:R-:W2:Y:S01]  /*184f0*/  LDG.E.64 R2, desc[UR36][R2.64] ;  /* 0x0000002402027981 */ /* 0x000ea2000c1e1b00 */
[----:B------:R-:W-:Y:S01]  /*18500*/  IMAD.MOV.U32 R5, RZ, RZ, RZ ;  /* 0x000000ffff057224 */ /* 0x000fe200078e00ff */
[----:B--2---:R0:W1:Y:S01]  /*18510*/  I2F.U64 R4, R2 ;  /* 0x0000000200047312 */ /* 0x0040620000301000 */
[----:B------:R-:W-:Y:S05]  /*18520*/  BRA `(.L_x_40895) ;  /* 0x00000000000c7947 */ /* 0x000fea0003800000 */
.L_x_40914:
[----:B------:R-:W2:Y:S01]  /*18530*/  LDG.E R2, desc[UR36][R2.64] ;  /* 0x0000002402027981 */ /* 0x000ea2000c1e1900 */
[----:B------:R-:W-:Y:S02]  /*18540*/  MOV R5, RZ ;  /* 0x000000ff00057202 */ /* 0x000fe40000000f00 */
[----:B--2---:R-:W-:-:S07]  /*18550*/  I2FP.F32.U32 R4, R2 ;  /* 0x0000000200047245 */ /* 0x004fce0000201000 */
.L_x_40895:
[----:B------:R-:W-:Y:S05]  /*18560*/  BSYNC B6 ;  /* 0x0000000000067941 */ /* 0x000fea0003800000 */
.L_x_40889:
[C---:B-----5:R-:W-:Y:S01]  /*18570*/  FSETP.NAN.FTZ.AND P0, PT, R18.reuse, R19, PT ;  /* 0x000000131200720b */ /* 0x060fe20003f18000 */
[----:B------:R-:W-:Y:S01]  /*18580*/  BSSY B0, `(.L_x_40919) ;  /* 0x000027b000007945 */ /* 0x000fe20003800000 */
[----:B------:R-:W-:-:S11]  /*18590*/  FADD.FTZ R14, |R18|, -RZ ;  /* 0x800000ff120e7221 */ /* 0x000fd60000010200 */
[----:B------:R-:W-:Y:S05]  /*185a0*/  @P0 BRA `(.L_x_40920) ;  /* 0x0000002000e00947 */ /* 0x000fea0003800000 */
[----:B------:R-:W-:Y:S01]  /*185b0*/  FADD.FTZ R15, |R19|, -RZ ;  /* 0x800000ff130f7221 */ /* 0x000fe20000010200 */
[----:B------:R-:W-:-:S04]  /*185c0*/  FSETP.GEU.FTZ.AND P3, PT, |R18|, |R19|, PT ;  /* 0x400000131200720b */ /* 0x000fc80003f7e200 */
[----:B0-2-4-:R-:W-:Y:S02]  /*185d0*/  FSEL R2, R14, R15, !P3 ;  /* 0x0000000f0e027208 */ /* 0x015fe40005800000 */
        /* <DEDUP_REMOVED lines=54> */
.L_x_40926:
[----:B------:R-:W-:Y:S05]  /*18940*/  BSYNC B1 ;  /* 0x0000000000017941 */ /* 0x000fea0003800000 */
.L_x_40925:
[----:B------:R-:W-:Y:S01]  /*18950*/  BSSY B3, `(.L_x_40927) ;  /* 0x0000006000037945 */ /* 0x000fe20003800000 */
[----:B------:R-:W-:-:S03]  /*18960*/  FFMA R0, R7, R8, R6 ;  /* 0x0000000807007223 */ /* 0x000fc60000000006 */
[----:B------:R-:W-:Y:S05]  /*18970*/  @!P0 BRA `(.L_x_40928) ;  /* 0x00000000000c8947 */ /* 0x000fea0003800000 */
[----:B------:R-:W-:Y:S02]  /*18980*/  MOV R7, R13 ;  /* 0x0000000d00077202 */ /* 0x000fe40000000f00 */
[----:B------:R-:W-:-:S07]  /*18990*/  MOV R6, 0x189b0 ;  /* 0x000189b000067802 */ /* 0x000fce0000000f00 */
[----:B-1-3--:R-:W-:Y:S05]  /*189a0*/  CALL.REL.NOINC `($__internal_77_$__cuda_sm3x_div_rn_ftz_f32_slowpath) ;  /* 0x0000003400687944 */ /* 0x00afea0003c00000 */
.L_x_40928:
[----:B------:R-:W-:Y:S05]  /*189b0*/  BSYNC B3 ;  /* 0x0000000000037941 */ /* 0x000fea0003800000 */
.L_x_40927:
        /* <DEDUP_REMOVED lines=18> */
.L_x_40930:
[----:B------:R-:W-:Y:S01]  /*18ae0*/  ISETP.GE.AND P0, PT, R18, RZ, PT ;  /* 0x000000ff1200720c */ /* 0x000fe20003f06270 */
[----:B------:R-:W-:-:S12]  /*18af0*/  HFMA2.MMA R3, -RZ, RZ, 1.9599609375, 20144 ;  /* 0x3fd774ebff037435 */ /* 0x000fd800000001ff */
[----:B------:R-:W-:-:S04]  /*18b00*/  @P0 FFMA.FTZ R0, R3, 0.93318945169448852539, -R0 ;  /* 0x3f6ee58103000823 */ /* 0x000fc80000010800 */
[----:B------:R-:W-:-:S07]  /*18b10*/  @!P0 FFMA.FTZ R0, R3, 0.93318945169448852539, R0 ;  /* 0x3f6ee58103008823 */ /* 0x000fce0000010000 */
.L_x_40931:
[----:B------:R-:W-:Y:S05]  /*18b20*/  BSYNC B1 ;  /* 0x0000000000017941 */ /* 0x000fea0003800000 */
.L_x_40929:
        /* <DEDUP_REMOVED lines=12> */
.L_x_40924:
        /* <DEDUP_REMOVED lines=15> */
[----:B-1-3--:R-:W-:Y:S05]  /*18ce0*/  CALL.REL.NOINC `($__internal_77_$__cuda_sm3x_div_rn_ftz_f32_slowpath) ;  /* 0x0000003000987944 */ /* 0x00afea0003c00000 */
.L_x_40935:
[----:B------:R-:W-:Y:S05]  /*18cf0*/  BSYNC B3 ;  /* 0x0000000000037941 */ /* 0x000fea0003800000 */
.L_x_40934:
        /* <DEDUP_REMOVED lines=18> */
.L_x_40937:
[----:B------:R-:W-:Y:S01]  /*18e20*/  ISETP.GE.AND P0, PT, R18, RZ, PT ;  /* 0x000000ff1200720c */ /* 0x000fe20003f06270 */
[----:B------:R-:W-:-:S12]  /*18e30*/  HFMA2.MMA R3, -RZ, RZ, 1.9599609375, 20144 ;  /* 0x3fd774ebff037435 */ /* 0x000fd800000001ff */
[----:B------:R-:W-:-:S04]  /*18e40*/  @P0 FFMA.FTZ R0, R3, 0.93318945169448852539, -R0 ;  /* 0x3f6ee58103000823 */ /* 0x000fc80000010800 */
[----:B------:R-:W-:-:S07]  /*18e50*/  @!P0 FFMA.FTZ R0, R3, 0.93318945169448852539, R0 ;  /* 0x3f6ee58103008823 */ /* 0x000fce0000010000 */
.L_x_40938:
[----:B------:R-:W-:Y:S05]  /*18e60*/  BSYNC B1 ;  /* 0x0000000000017941 */ /* 0x000fea0003800000 */
.L_x_40936:
        /* <DEDUP_REMOVED lines=13> */
.L_x_40933:
        /* <DEDUP_REMOVED lines=25> */
.L_x_40940:
        /* <DEDUP_REMOVED lines=41> */
.L_x_40939:
[----:B------:R-:W-:Y:S01]  /*19360*/  FADD.FTZ R10, R10, -1 ;  /* 0xbf8000000a0a7421 */ /* 0x000fe20000010000 */
[----:B------:R-:W-:Y:S01]  /*19370*/  MOV R8, 0x3d39bf78 ;  /* 0x3d39bf7800087802 */ /* 0x000fe20000000f00 */
[----:B------:R-:W-:Y:S01]  /*19380*/  FCHK P2, R2, R13 ;  /* 0x0000000d02007302 */ /* 0x000fe20000040000 */
[----:B------:R-:W-:Y:S01]  /*19390*/  BSSY B1, `(.L_x_40941) ;  /* 0x000002d000017945 */ /* 0x000fe20003800000 */
[----:B------:R-:W-:-:S04]  /*193a0*/  FADD.FTZ R11, R11, R10 ;  /* 0x0000000a0b0b7221 */ /* 0x000fc80000010000 */
[----:B------:R-:W-:-:S04]  /*193b0*/  FADD.FTZ R11, R12, R11 ;  /* 0x0000000b0c0b7221 */ /* 0x000fc80000010000 */
[----:B------:R-:W-:-:S04]  /*193c0*/  FADD.FTZ R14, R14, R11 ;  /* 0x0000000b0e0e7221 */ /* 0x000fc80000010000 */
[----:B------:R-:W-:-:S04]  /*193d0*/  FADD.FTZ R15, R15, R14 ;  /* 0x0000000e0f0f7221 */ /* 0x000fc80000010000 */
[----:B------:R-:W-:-:S04]  /*193e0*/  FADD.FTZ R15, R20, R15 ;  /* 0x0000000f140f7221 */ /* 0x000fc80000010000 */
[----:B------:R-:W-:-:S04]  /*193f0*/  FADD.FTZ R0, R0, R15 ;  /* 0x0000000f00007221 */ /* 0x000fc80000010000 */
[----:B------:R-:W-:-:S04]  /*19400*/  FADD.FTZ R7, R7, R0 ;  /* 0x0000000007077221 */ /* 0x000fc80000010000 */
[----:B------:R-:W-:Y:S01]  /*19410*/  FADD.FTZ R6, R6, R7 ;  /* 0x0000000706067221 */ /* 0x000fe20000010000 */
[----:B------:R-:W-:-:S03]  /*19420*/  HFMA2.MMA R7, -RZ, RZ, 1.625, 0 ;  /* 0x3e800000ff077435 */ /* 0x000fc600000001ff */
[----:B------:R-:W-:-:S04]  /*19430*/  FADD.FTZ R6, R9, R6 ;  /* 0x0000000609067221 */ /* 0x000fc80000010000 */
        /* <DEDUP_REMOVED lines=34> */
.L_x_40942:
[----:B------:R-:W-:Y:S05]  /*19660*/  BSYNC B1 ;  /* 0x0000000000017941 */ /* 0x000fea0003800000 */
.L_x_40941:
[----:B------:R-:W-:Y:S01]  /*19670*/  BSSY B3, `(.L_x_40943) ;  /* 0x0000006000037945 */ /* 0x000fe20003800000 */
[----:B------:R-:W-:-:S03]  /*19680*/  FFMA R0, R7, R8, R6 ;  /* 0x0000000807007223 */ /* 0x000fc60000000006 */
[----:B------:R-:W-:Y:S05]  /*19690*/  @!P2 BRA `(.L_x_40944) ;  /* 0x00000000000ca947 */ /* 0x000fea0003800000 */
[----:B------:R-:W-:Y:S02]  /*196a0*/  MOV R7, R13 ;  /* 0x0000000d00077202 */ /* 0x000fe40000000f00 */
[----:B------:R-:W-:-:S07]  /*196b0*/  MOV R6, 0x196d0 ;  /* 0x000196d000067802 */ /* 0x000fce0000000f00 */
[----:B-1-3--:R-:W-:Y:S05]  /*196c0*/  CALL.REL.NOINC `($__internal_77_$__cuda_sm3x_div_rn_ftz_f32_slowpath) ;  /* 0x0000002800207944 */ /* 0x00afea0003c00000 */
.L_x_40944:
[----:B------:R-:W-:Y:S05]  /*196d0*/  BSYNC B3 ;  /* 0x0000000000037941 */ /* 0x000fea0003800000 */
.L_x_40943:
        /* <DEDUP_REMOVED lines=18> */
.L_x_40946:
[----:B------:R-:W-:Y:S01]  /*19800*/  ISETP.GE.AND P0, PT, R18, RZ, PT ;  /* 0x000000ff1200720c */ /* 0x000fe20003f06270 */
[----:B------:R-:W-:-:S12]  /*19810*/  IMAD.MOV.U32 R3, RZ, RZ, 0x3fd774eb ;  /* 0x3fd774ebff037424 */ /* 0x000fd800078e00ff */
[----:B------:R-:W-:-:S04]  /*19820*/  @P0 FFMA.FTZ R0, R3, 0.93318945169448852539, -R0 ;  /* 0x3f6ee58103000823 */ /* 0x000fc80000010800 */
[----:B------:R-:W-:-:S07]  /*19830*/  @!P0 FFMA.FTZ R0, R3, 0.93318945169448852539, R0 ;  /* 0x3f6ee58103008823 */ /* 0x000fce0000010000 */
.L_x_40947:
[----:B------:R-:W-:Y:S05]  /*19840*/  BSYNC B1 ;  /* 0x0000000000017941 */ /* 0x000fea0003800000 */
.L_x_40945:
        /* <DEDUP_REMOVED lines=12> */
.L_x_40923:
        /* <DEDUP_REMOVED lines=12> */
.L_x_40949:
[----:B------:R-:W-:Y:S05]  /*199d0*/  BSYNC B3 ;  /* 0x0000000000037941 */ /* 0x000fea0003800000 */
.L_x_40948:
        /* <DEDUP_REMOVED lines=18> */
.L_x_40951:
[----:B------:R-:W-:Y:S02]  /*19b00*/  ISETP.GE.AND P0, PT, R18, RZ, PT ;  /* 0x000000ff1200720c */ /* 0x000fe40003f06270 */
[----:B------:R-:W-:-:S11]  /*19b10*/  MOV R3, 0x3fd774eb ;  /* 0x3fd774eb00037802 */ /* 0x000fd60000000f00 */
[----:B------:R-:W-:-:S04]  /*19b20*/  @P0 FFMA.FTZ R0, R3, 0.93318945169448852539, -R0 ;  /* 0x3f6ee58103000823 */ /* 0x000fc80000010800 */
[----:B------:R-:W-:-:S07]  /*19b30*/  @!P0 FFMA.FTZ R0, R3, 0.93318945169448852539, R0 ;  /* 0x3f6ee58103008823 */ /* 0x000fce0000010000 */
.L_x_40952:
[----:B------:R-:W-:Y:S05]  /*19b40*/  BSYNC B1 ;  /* 0x0000000000017941 */ /* 0x000fea0003800000 */
.L_x_40950:
        /* <DEDUP_REMOVED lines=27> */
.L_x_40922:
        /* <DEDUP_REMOVED lines=39> */
.L_x_40955:
[----:B------:R-:W-:Y:S05]  /*19f70*/  BSYNC B1 ;  /* 0x0000000000017941 */ /* 0x000fea0003800000 */
.L_x_40954:
[----:B------:R-:W-:Y:S01]  /*19f80*/  BSSY B3, `(.L_x_40956) ;  /* 0x0000006000037945 */ /* 0x000fe20003800000 */
[----:B------:R-:W-:-:S03]  /*19f90*/  FFMA R0, R3, R8, R6 ;  /* 0x0000000803007223 */ /* 0x000fc60000000006 */
[----:B------:R-:W-:Y:S05]  /*19fa0*/  @!P0 BRA `(.L_x_40957) ;  /* 0x00000000000c8947 */ /* 0x000fea0003800000 */
[----:B------:R-:W-:Y:S01]  /*19fb0*/  HFMA2.MMA R7, -RZ, RZ, 1.875, 0 ;  /* 0x3f800000ff077435 */ /* 0x000fe200000001ff */
[----:B------:R-:W-:-:S10]  /*19fc0*/  MOV R6, 0x19fe0 ;  /* 0x00019fe000067802 */ /* 0x000fd40000000f00 */
[----:B-1-3--:R-:W-:Y:S05]  /*19fd0*/  CALL.REL.NOINC `($__internal_77_$__cuda_sm3x_div_rn_ftz_f32_slowpath) ;  /* 0x0000001c00dc7944 */ /* 0x00afea0003c00000 */
.L_x_40957:
[----:B------:R-:W-:Y:S05]  /*19fe0*/  BSYNC B3 ;  /* 0x0000000000037941 */ /* 0x000fea0003800000 */
.L_x_40956:
        /* <DEDUP_REMOVED lines=18> */
.L_x_40959:
[----:B------:R-:W-:Y:S01]  /*1a110*/  ISETP.GE.AND P0, PT, R18, RZ, PT ;  /* 0x000000ff1200720c */ /* 0x000fe20003f06270 */
[----:B------:R-:W-:-:S12]  /*1a120*/  IMAD.MOV.U32 R3, RZ, RZ, 0x3fd774eb ;  /* 0x3fd774ebff037424 */ /* 0x000fd800078e00ff */
[----:B------:R-:W-:-:S04]  /*1a130*/  @P0 FFMA.FTZ R0, R3, 0.93318945169448852539, -R0 ;  /* 0x3f6ee58103000823 */ /* 0x000fc80000010800 */
[----:B------:R-:W-:-:S07]  /*1a140*/  @!P0 FFMA.FTZ R0, R3, 0.93318945169448852539, R0 ;  /* 0x3f6ee58103008823 */ /* 0x000fce0000010000 */
.L_x_40960:
[----:B------:R-:W-:Y:S05]  /*1a150*/  BSYNC B1 ;  /* 0x0000000000017941 */ /* 0x000fea0003800000 */
.L_x_40958:
        /* <DEDUP_REMOVED lines=10> */
.L_x_40953:
        /* <DEDUP_REMOVED lines=11> */
[----:B-1-3--:R-:W-:Y:S05]  /*1a2b0*/  CALL.REL.NOINC `($__internal_77_$__cuda_sm3x_div_rn_ftz_f32_slowpath) ;  /* 0x0000001c00247944 */ /* 0x00afea0003c00000 */
.L_x_40962:
[----:B------:R-:W-:Y:S05]  /*1a2c0*/  BSYNC B3 ;  /* 0x0000000000037941 */ /* 0x000fea0003800000 */
.L_x_40961:
        /* <DEDUP_REMOVED lines=18> */
.L_x_40964:
[----:B------:R-:W-:Y:S01]  /*1a3f0*/  ISETP.GE.AND P0, PT, R18, RZ, PT ;  /* 0x000000ff1200720c */ /* 0x000fe20003f06270 */
[----:B------:R-:W-:-:S12]  /*1a400*/  IMAD.MOV.U32 R3, RZ, RZ, 0x3fd774eb ;  /* 0x3fd774ebff037424 */ /* 0x000fd800078e00ff */
[----:B------:R-:W-:-:S04]  /*1a410*/  @P0 FFMA.FTZ R0, R3, 0.93318945169448852539, -R0 ;  /* 0x3f6ee58103000823 */ /* 0x000fc80000010800 */
[----:B------:R-:W-:-:S07]  /*1a420*/  @!P0 FFMA.FTZ R0, R3, 0.93318945169448852539, R0 ;  /* 0x3f6ee58103008823 */ /* 0x000fce0000010000 */
.L_x_40965:
[----:B------:R-:W-:Y:S05]  /*1a430*/  BSYNC B1 ;  /* 0x0000000000017941 */ /* 0x000fea0003800000 */
.L_x_40963:
        /* <DEDUP_REMOVED lines=11> */
.L_x_40921:
        /* <DEDUP_REMOVED lines=32> */
[----:B-1-3--:R-:W-:Y:S05]  /*1a6f0*/  CALL.REL.NOINC `($__internal_77_$__cuda_sm3x_div_rn_ftz_f32_slowpath) ;  /* 0x0000001800147944 */ /* 0x00afea0003c00000 */
.L_x_40967:
[----:B------:R-:W-:Y:S05]  /*1a700*/  BSYNC B3 ;  /* 0x0000000000037941 */ /* 0x000fea0003800000 */
.L_x_40966:
        /* <DEDUP_REMOVED lines=18> */
.L_x_40969:
[----:B------:R-:W-:Y:S01]  /*1a830*/  ISETP.GE.AND P0, PT, R18, RZ, PT ;  /* 0x000000ff1200720c */ /* 0x000fe20003f06270 */
[----:B------:R-:W-:-:S12]  /*1a840*/  IMAD.MOV.U32 R3, RZ, RZ, 0x3fd774eb ;  /* 0x3fd774ebff037424 */ /* 0x000fd800078e00ff */
[----:B------:R-:W-:-:S04]  /*1a850*/  @P0 FFMA.FTZ R0, R3, 0.93318945169448852539, -R0 ;  /* 0x3f6ee58103000823 */ /* 0x000fc80000010800 */
[----:B------:R-:W-:-:S07]  /*1a860*/  @!P0 FFMA.FTZ R0, R3, 0.93318945169448852539, R0 ;  /* 0x3f6ee58103008823 */ /* 0x000fce0000010000 */
.L_x_40970:
[----:B------:R-:W-:Y:S05]  /*1a870*/  BSYNC B1 ;  /* 0x0000000000017941 */ /* 0x000fea0003800000 */
.L_x_40968:
        /* <DEDUP_REMOVED lines=11> */
.L_x_40920:
[C---:B0---4-:R-:W-:Y:S01]  /*1a930*/  FADD.FTZ R3, |R19|.reuse, -RZ ;  /* 0x800000ff13037221 */ /* 0x051fe20000010200 */
        /* <DEDUP_REMOVED lines=25> */
[----:B-1-3--:R-:W-:Y:S05]  /*1aad0*/  CALL.REL.NOINC `($__internal_77_$__cuda_sm3x_div_rn_ftz_f32_slowpath) ;  /* 0x00000014001c7944 */ /* 0x00afea0003c00000 */
[----:B------:R-:W-:-:S07]  /*1aae0*/  IMAD.MOV.U32 R2, RZ, RZ, R0 ;  /* 0x000000ffff027224 */ /* 0x000fce00078e0000 */
.L_x_40972:
[----:B------:R-:W-:Y:S05]  /*1aaf0*/  BSYNC B3 ;  /* 0x0000000000037941 */ /* 0x000fea0003800000 */
.L_x_40971:
        /* <DEDUP_REMOVED lines=18> */
.L_x_40974:
[----:B------:R-:W-:Y:S02]  /*1ac20*/  ISETP.GE.AND P0, PT, R18, RZ, PT ;  /* 0x000000ff1200720c */ /* 0x000fe40003f06270 */
[----:B------:R-:W-:-:S11]  /*1ac30*/  MOV R3, 0x3fd774eb ;  /* 0x3fd774eb00037802 */ /* 0x000fd60000000f00 */
[----:B------:R-:W-:-:S04]  /*1ac40*/  @P0 FFMA.FTZ R2, R3, 0.93318945169448852539, -R2 ;  /* 0x3f6ee58103020823 */ /* 0x000fc80000010802 */
[----:B------:R-:W-:-:S07]  /*1ac50*/  @!P0 FFMA.FTZ R2, R3, 0.93318945169448852539, R2 ;  /* 0x3f6ee58103028823 */ /* 0x000fce0000010002 */
.L_x_40975:
[----:B------:R-:W-:Y:S05]  /*1ac60*/  BSYNC B1 ;  /* 0x0000000000017941 */ /* 0x000fea0003800000 */
.L_x_40973:
        /* <DEDUP_REMOVED lines=12> */
.L_x_40932:
[----:B------:R-:W-:Y:S05]  /*1ad30*/  BSYNC B0 ;  /* 0x0000000000007941 */ /* 0x000fea0003800000 */
.L_x_40919:
[----:B-1-3--:R-:W-:Y:S01]  /*1ad40*/  FMUL.FTZ R3, R2, R4 ;  /* 0x0000000402037220 */ /* 0x00afe20000410000 */
        /* <DEDUP_REMOVED lines=41> */
.L_x_40979:
        /* <DEDUP_REMOVED lines=10> */
.L_x_40978:
[----:B------:R-:W-:-:S04]  /*1b080*/  FMUL.RZ R6, R6, 0.15915493667125701904 ;  /* 0x3e22f98306067820 */ /* 0x000fc8000040c000 */
[----:B------:R1:W2:Y:S08]  /*1b090*/  MUFU.SIN R3, R6 ;  /* 0x0000000600037308 */ /* 0x0002b00000000400 */
[----:B------:R1:W3:Y:S01]  /*1b0a0*/  MUFU.COS R2, R6 ;  /* 0x0000000600027308 */ /* 0x0002e20000000000 */
[----:B------:R-:W-:Y:S05]  /*1b0b0*/  BRA `(.L_x_40980) ;  /* 0x00000000000c7947 */ /* 0x000fea0003800000 */
.L_x_40977:
[----:B------:R-:W-:Y:S01]  /*1b0c0*/  FMUL.FTZ R2, R14, 1.4426950216293334961 ;  /* 0x3fb8aa3b0e027820 */ /* 0x000fe20000410000 */
[----:B------:R-:W-:-:S05]  /*1b0d0*/  MOV R3, R6 ;  /* 0x0000000600037202 */ /* 0x000fca0000000f00 */
[----:B------:R-:W0:Y:S02]  /*1b0e0*/  MUFU.EX2 R2, R2 ;  /* 0x0000000200027308 */ /* 0x000e240000000800 */
.L_x_40980:
[----:B------:R-:W-:Y:S05]  /*1b0f0*/  BSYNC B0 ;  /* 0x0000000000007941 */ /* 0x000fea0003800000 */
.L_x_40976:
        /* <DEDUP_REMOVED lines=15> */
.L_x_40984:
[----:B0-23--:R-:W0:Y:S02]  /*1b1f0*/  F2I.S64.TRUNC R2, R2 ;  /* 0x0000000200027311 */ /* 0x00de24000020d900 */
[----:B0-----:R-:W-:-:S05]  /*1b200*/  IMAD.MOV.U32 R5, RZ, RZ, R2 ;  /* 0x000000ffff057224 */ /* 0x001fca00078e0002 */
[----:B------:R-:W-:Y:S01]  /*1b210*/  STG.E.U8 desc[UR36][R16.64], R5 ;  /* 0x0000000510007986 */ /* 0x000fe2000c101124 */
[----:B------:R-:W-:Y:S05]  /*1b220*/  EXIT ;  /* 0x000000000000794d */ /* 0x000fea0003800000 */
.L_x_40983:
        /* <DEDUP_REMOVED lines=9> */
.L_x_40987:
[----:B0-23--:R-:W0:Y:S02]  /*1b2c0*/  F2I.FTZ.TRUNC.NTZ R3, R2 ;  /* 0x0000000200037305 */ /* 0x00de24000021f100 */
[----:B0-----:R-:W-:Y:S01]  /*1b2d0*/  STG.E desc[UR36][R16.64], R3 ;  /* 0x0000000310007986 */ /* 0x001fe2000c101924 */
[----:B------:R-:W-:Y:S05]  /*1b2e0*/  EXIT ;  /* 0x000000000000794d */ /* 0x000fea0003800000 */
.L_x_40986:
[----:B0-23--:R-:W0:Y:S02]  /*1b2f0*/  F2I.FTZ.TRUNC.NTZ R3, R2 ;  /* 0x0000000200037305 */ /* 0x00de24000021f100 */
[----:B0-----:R-:W-:Y:S01]  /*1b300*/  STG.E.U16 desc[UR36][R16.64], R3 ;  /* 0x0000000310007986 */ /* 0x001fe2000c101524 */
[----:B------:R-:W-:Y:S05]  /*1b310*/  EXIT ;  /* 0x000000000000794d */ /* 0x000fea0003800000 */
.L_x_40982:
        /* <DEDUP_REMOVED lines=8> */
.L_x_40989:
[----:B0--3--:R-:W-:-:S05]  /*1b3a0*/  F2FP.F16.F32.PACK_AB R2, RZ, R2 ;  /* 0x00000002ff02723e */ /* 0x009fca00000000ff */
[----:B------:R-:W-:Y:S01]  /*1b3b0*/  STG.E.U16 desc[UR36][R16.64], R2 ;  /* 0x0000000210007986 */ /* 0x000fe2000c101524 */
[----:B------:R-:W-:Y:S05]  /*1b3c0*/  EXIT ;  /* 0x000000000000794d */ /* 0x000fea0003800000 */
.L_x_40988:
        /* <DEDUP_REMOVED lines=8> */
.L_x_40991:
[----:B0-23--:R-:W-:-:S05]  /*1b450*/  F2FP.F16.F32.PACK_AB R3, R3, R2 ;  /* 0x000000020303723e */ /* 0x00dfca00000000ff */
[----:B------:R-:W-:Y:S01]  /*1b460*/  STG.E desc[UR36][R16.64], R3 ;  /* 0x0000000310007986 */ /* 0x000fe2000c101924 */
[----:B------:R-:W-:Y:S05]  /*1b470*/  EXIT ;  /* 0x000000000000794d */ /* 0x000fea0003800000 */
.L_x_40990:
[----:B0--3--:R-:W-:-:S06]  /*1b480*/  FMUL.FTZ R2, R2, 1 ;  /* 0x3f80000002027820 */ /* 0x009fcc0000410000 */
[----:B--2---:R-:W0:Y:S02]  /*1b490*/  F2F.F64.F32 R2, R2 ;  /* 0x0000000200027310 */ /* 0x004e240000201800 */
[----:B0-----:R-:W-:Y:S01]  /*1b4a0*/  STG.E.64 desc[UR36][R16.64], R2 ;  /* 0x0000000210007986 */ /* 0x001fe2000c101b24 */
[----:B------:R-:W-:Y:S05]  /*1b4b0*/  EXIT ;  /* 0x000000000000794d */ /* 0x000fea0003800000 */
.L_x_40981:
        /* <DEDUP_REMOVED lines=14> */
.L_x_40994:
[----:B-12---:R-:W-:Y:S01]  /*1b5a0*/  FMUL.FTZ R6, R3, 1 ;  /* 0x3f80000003067820 */ /* 0x006fe20000410000 */
[----:B0--3--:R-:W-:-:S05]  /*1b5b0*/  FMUL.FTZ R4, R2, 1 ;  /* 0x3f80000002047820 */ /* 0x009fca0000410000 */
[----:B------:R-:W-:Y:S08]  /*1b5c0*/  F2F.F64.F32 R6, R6 ;  /* 0x0000000600067310 */ /* 0x000ff00000201800 */
[----:B------:R-:W0:Y:S02]  /*1b5d0*/  F2F.F64.F32 R4, R4 ;  /* 0x0000000400047310 */ /* 0x000e240000201800 */
[----:B0-----:R-:W-:Y:S01]  /*1b5e0*/  STG.E.128 desc[UR36][R16.64], R4 ;  /* 0x0000000410007986 */ /* 0x001fe2000c101d24 */
[----:B------:R-:W-:Y:S05]  /*1b5f0*/  EXIT ;  /* 0x000000000000794d */ /* 0x000fea0003800000 */
.L_x_40993:
        /* <DEDUP_REMOVED lines=20> */
.L_x_40998:
[----:B------:R-:W-:Y:S05]  /*1b740*/  BSYNC B0 ;  /* 0x0000000000007941 */ /* 0x000fea0003800000 */
.L_x_40997:
[----:B------:R-:W-:-:S05]  /*1b750*/  LOP3.LUT R5, R0, R5, RZ, 0xfc, !PT ;  /* 0x0000000500057212 */ /* 0x000fca00078efcff */
[----:B------:R-:W-:Y:S01]  /*1b760*/  STG.E.U8 desc[UR36][R16.64], R5 ;  /* 0x0000000510007986 */ /* 0x000fe2000c101124 */
[----:B------:R-:W-:Y:S05]  /*1b770*/  EXIT ;  /* 0x000000000000794d */ /* 0x000fea0003800000 */
.L_x_40996:
        /* <DEDUP_REMOVED lines=12> */
.L_x_41000:
[----:B------:R-:W-:Y:S01]  /*1b840*/  IMAD.MOV.U32 R0, RZ, RZ, 0x7f ;  /* 0x0000007fff007424 */ /* 0x000fe200078e00ff */
[----:B------:R-:W-:-:S04]  /*1b850*/  ISETP.GT.U32.AND P0, PT, R4, 0x7f800000, PT ;  /* 0x7f8000000400780c */ /* 0x000fc80003f04070 */
[----:B------:R-:W-:-:S09]  /*1b860*/  SEL R0, R0, 0x7c, P0 ;  /* 0x0000007c00007807 */ /* 0x000fd20000000000 */
.L_x_41001:
[----:B------:R-:W-:Y:S05]  /*1b870*/  BSYNC B0 ;  /* 0x0000000000007941 */ /* 0x000fea0003800000 */
.L_x_40999:
[----:B------:R-:W-:-:S04]  /*1b880*/  LOP3.LUT R2, R2, 0x80000000, RZ, 0xc0, !PT ;  /* 0x8000000002027812 */ /* 0x000fc800078ec0ff */
[----:B--2---:R-:W-:-:S04]  /*1b890*/  SHF.R.U32.HI R3, RZ, 0x18, R2 ;  /* 0x00000018ff037819 */ /* 0x004fc80000011602 */
[----:B------:R-:W-:-:S05]  /*1b8a0*/  LOP3.LUT R3, R0, R3, RZ, 0xfc, !PT ;  /* 0x0000000300037212 */ /* 0x000fca00078efcff */
[----:B------:R-:W-:Y:S01]  /*1b8b0*/  STG.E.U8 desc[UR36][R16.64], R3 ;  /* 0x0000000310007986 */ /* 0x000fe2000c101124 */
[----:B------:R-:W-:Y:S05]  /*1b8c0*/  EXIT ;  /* 0x000000000000794d */ /* 0x000fea0003800000 */
.L_x_40995:
[----:B0--3--:R-:W-:-:S05]  /*1b8d0*/  F2FP.BF16.F32.PACK_AB R2, RZ, R2 ;  /* 0x00000002ff02723e */ /* 0x009fca00000010ff */
[----:B------:R-:W-:Y:S01]  /*1b8e0*/  STG.E.U16 desc[UR36][R16.64], R2 ;  /* 0x0000000210007986 */ /* 0x000fe2000c101524 */
[----:B------:R-:W-:Y:S05]  /*1b8f0*/  EXIT ;  /* 0x000000000000794d */ /* 0x000fea0003800000 */
.L_x_40992:
        /* <DEDUP_REMOVED lines=11> */
.L_x_41004:
        /* <DEDUP_REMOVED lines=16> */
.L_x_41007:
[----:B------:R-:W-:-:S04]  /*1bab0*/  LOP3.LUT R2, R2, 0x80000000, RZ, 0xc0, !PT ;  /* 0x8000000002027812 */ /* 0x000fc800078ec0ff */
[----:B------:R-:W-:-:S04]  /*1bac0*/  SHF.R.U32.HI R3, RZ, 0x18, R2 ;  /* 0x00000018ff037819 */ /* 0x000fc80000011602 */
[----:B------:R-:W-:-:S04]  /*1bad0*/  LOP3.LUT R0, R0, R3, RZ, 0xfc, !PT ;  /* 0x0000000300007212 */ /* 0x000fc800078efcff */
[----:B------:R-:W-:-:S07]  /*1bae0*/  PRMT R8, R0, 0x7610, R8 ;  /* 0x0000761000087816 */ /* 0x000fce0000000008 */
.L_x_41006:
[----:B------:R-:W-:Y:S05]  /*1baf0*/  BSYNC B0 ;  /* 0x0000000000007941 */ /* 0x000fea0003800000 */
.L_x_41005:
[----:B------:R-:W-:Y:S01]  /*1bb00*/  STG.E.U8 desc[UR36][R16.64], R8 ;  /* 0x0000000810007986 */ /* 0x000fe2000c101124 */
[----:B------:R-:W-:Y:S05]  /*1bb10*/  EXIT ;  /* 0x000000000000794d */ /* 0x000fea0003800000 */
.L_x_41003:
        /* <DEDUP_REMOVED lines=16> */
.L_x_41010:
[----:B------:R-:W-:-:S04]  /*1bc20*/  LOP3.LUT R2, R2, 0x80000000, RZ, 0xc0, !PT ;  /* 0x8000000002027812 */ /* 0x000fc800078ec0ff */
[----:B------:R-:W-:-:S04]  /*1bc30*/  SHF.R.U32.HI R3, RZ, 0x18, R2 ;  /* 0x00000018ff037819 */ /* 0x000fc80000011602 */
[----:B------:R-:W-:-:S04]  /*1bc40*/  LOP3.LUT R0, R0, R3, RZ, 0xfc, !PT ;  /* 0x0000000300007212 */ /* 0x000fc800078efcff */
[----:B------:R-:W-:-:S07]  /*1bc50*/  PRMT R8, R0, 0x7610, R8 ;  /* 0x0000761000087816 */ /* 0x000fce0000000008 */
.L_x_41009:
[----:B------:R-:W-:Y:S05]  /*1bc60*/  BSYNC B0 ;  /* 0x0000000000007941 */ /* 0x000fea0003800000 */
.L_x_41008:
[----:B------:R-:W-:Y:S01]  /*1bc70*/  STG.E.U8 desc[UR36][R16.64], R8 ;  /* 0x0000000810007986 */ /* 0x000fe2000c101124 */
[----:B------:R-:W-:Y:S05]  /*1bc80*/  EXIT ;  /* 0x000000000000794d */ /* 0x000fea0003800000 */
.L_x_41002:
        /* <DEDUP_REMOVED lines=21> */
.L_x_40985:
        /* <DEDUP_REMOVED lines=16> */
.L_x_41013:
[----:B------:R-:W-:Y:S05]  /*1bee0*/  EXIT ;  /* 0x000000000000794d */ /* 0x000fea0003800000 */
.L_x_41012:
[----:B0-23--:R-:W0:Y:S02]  /*1bef0*/  F2I.U64.TRUNC R2, R2 ;  /* 0x0000000200027311 */ /* 0x00de24000020d800 */
[----:B0-----:R-:W-:Y:S01]  /*1bf00*/  STG.E.64 desc[UR36][R16.64], R2 ;  /* 0x0000000210007986 */ /* 0x001fe2000c101b24 */
[----:B------:R-:W-:Y:S05]  /*1bf10*/  EXIT ;  /* 0x000000000000794d */ /* 0x000fea0003800000 */
.L_x_41011:
[----:B0-23--:R-:W0:Y:S02]  /*1bf20*/  F2I.FTZ.U32.TRUNC.NTZ R3, R2 ;  /* 0x0000000200037305 */ /* 0x00de24000021f000 */
[----:B0-----:R-:W-:Y:S01]  /*1bf30*/  STG.E desc[UR36][R16.64], R3 ;  /* 0x0000000310007986 */ /* 0x001fe2000c101924 */
[----:B------:R-:W-:Y:S05]  /*1bf40*/  EXIT ;  /* 0x000000000000794d */ /* 0x000fea0003800000 */
        .weak           $__internal_77_$__cuda_sm3x_div_rn_ftz_f32_slowpath
        .type           $__internal_77_$__cuda_sm3x_div_rn_ftz_f32_slowpath,@function
        .size           $__internal_77_$__cuda_sm3x_div_rn_ftz_f32_slowpath,(.L_x_71526 - $__internal_77_$__cuda_sm3x_div_rn_ftz_f32_slowpath)
$__internal_77_$__cuda_sm3x_div_rn_ftz_f32_slowpath:
        /* <DEDUP_REMOVED lines=32> */
.L_x_41016:
[----:B------:R-:W-:Y:S05]  /*1c150*/  BSYNC B2 ;  /* 0x0000000000027941 */ /* 0x000fea0003800000 */
.L_x_41015:
        /* <DEDUP_REMOVED lines=27> */
.L_x_41022:
[----:B------:R-:W-:-:S07]  /*1c310*/  LEA R9, R8, R9, 0x17 ;  /* 0x0000000908097211 */ /* 0x000fce00078eb8ff */
.L_x_41023:
[----:B------:R-:W-:Y:S05]  /*1c320*/  BSYNC B2 ;  /* 0x0000000000027941 */ /* 0x000fea0003800000 */
.L_x_41021:
[----:B------:R-:W-:Y:S01]  /*1c330*/  IMAD.MOV.U32 R0, RZ, RZ, R9 ;  /* 0x000000ffff007224 */ /* 0x000fe200078e0009 */
[----:B------:R-:W-:Y:S06]  /*1c340*/  BRA `(.L_x_41024) ;  /* 0x0000000000207947 */ /* 0x000fec0003800000 */
.L_x_41020:
[----:B------:R-:W-:-:S04]  /*1c350*/  LOP3.LUT R0, R7, 0x80000000, R2, 0x48, !PT ;  /* 0x8000000007007812 */ /* 0x000fc800078e4802 */
[----:B------:R-:W-:Y:S01]  /*1c360*/  LOP3.LUT R0, R0, 0x7f800000, RZ, 0xfc, !PT ;  /* 0x7f80000000007812 */ /* 0x000fe200078efcff */
[----:B------:R-:W-:Y:S06]  /*1c370*/  BRA `(.L_x_41024) ;  /* 0x0000000000147947 */ /* 0x000fec0003800000 */
.L_x_41019:
[----:B------:R-:W-:Y:S01]  /*1c380*/  LOP3.LUT R0, R7, 0x80000000, R2, 0x48, !PT ;  /* 0x8000000007007812 */ /* 0x000fe200078e4802 */
[----:B------:R-:W-:Y:S06]  /*1c390*/  BRA `(.L_x_41024) ;  /* 0x00000000000c7947 */ /* 0x000fec0003800000 */
.L_x_41018:
[----:B------:R-:W0:Y:S01]  /*1c3a0*/  MUFU.RSQ R0, -QNAN ;  /* 0xffc0000000007908 */ /* 0x000e220000001400 */
[----:B------:R-:W-:Y:S05]  /*1c3b0*/  BRA `(.L_x_41024) ;  /* 0x0000000000047947 */ /* 0x000fea0003800000 */
.L_x_41017:
[----:B------:R-:W-:-:S07]  /*1c3c0*/  FADD.FTZ R0, R2, R7 ;  /* 0x0000000702007221 */ /* 0x000fce0000010000 */
.L_x_41024:
[----:B------:R-:W-:Y:S05]  /*1c3d0*/  BSYNC B1 ;  /* 0x0000000000017941 */ /* 0x000fea0003800000 */
.L_x_41014:
[----:B------:R-:W-:-:S06]  /*1c3e0*/  HFMA2.MMA R7, -RZ, RZ, 0, 0 ;  /* 0x00000000ff077435 */ /* 0x000fcc00000001ff */
[----:B0-----:R-:W-:Y:S05]  /*1c3f0*/  RET.REL.NODEC R6 `(_ZN2at6native18elementwise_kernelILi128ELi4EZNS0_15gpu_kernel_implIZZZNS0_50_GLOBAL__N__2680c7bb_12_PowKernel_cu_140f0503_289624pow_tensor_tensor_kernelERNS_18TensorIteratorBaseEENKUlvE_clEvENKUlvE7_clEvEUlN3c107complexIfEESA_E_EEvS5_RKT_EUliE_EEviT1_) ;  /* 0xfffffe3c06007950 */ /* 0x001fea0003c3ffff */
.L_x_41025:
        /* <DEDUP_REMOVED lines=16> */
.L_x_71526:


//--------------------- .text._ZN2at6native27unrolled_elementwise_kernelIZZZNS0_50_GLOBAL__N__2680c7bb_12_PowKernel_cu_140f0503_289624pow_tensor_tensor_kernelERNS_18TensorIteratorBaseEENKUlvE_clEvENKUlvE7_clEvEUlN3c107complexIfEES9_E_St5arrayIPcLm3EELi4E23TrivialOffsetCalculatorILi2EjESE_ILi1EjENS0_6memory12LoadWithCastILi2EEENSH_13StoreWithCastILi1EEEEEviT_T0_T2_T3_T4_T5_ --------------------------
	.section	.text._ZN2at6native27unrolled_elementwise_kernelIZZZNS0_50_GLOBAL__N__2680c7bb_12_PowKernel_cu_140f0503_289624pow_tensor_tensor_kernelERNS_18TensorIteratorBaseEENKUlvE_clEvENKUlvE7_clEvEUlN3c107complexIfEES9_E_St5arrayIPcLm3EELi4E23TrivialOffsetCalculatorILi2EjESE_ILi1EjENS0_6memory12LoadWithCastILi2EEENSH_13StoreWithCastILi1EEEEEviT_T0_T2_T3_T4_T5_,"ax",@progbits
	.align	128
        .global         _ZN2at6native27unrolled_elementwise_kernelIZZZNS0_50_GLOBAL__N__2680c7bb_12_PowKernel_cu_140f0503_289624pow_tensor_tensor_kernelERNS_18TensorIteratorBaseEENKUlvE_clEvENKUlvE7_clEvEUlN3c107complexIfEES9_E_St5arrayIPcLm3EELi4E23TrivialOffsetCalculatorILi2EjESE_ILi1EjENS0_6memory12LoadWithCastILi2EEENSH_13StoreWithCastILi1EEEEEviT_T0_T2_T3_T4_T5_
        .type           _ZN2at6native27unrolled_elementwise_kernelIZZZNS0_50_GLOBAL__N__2680c7bb_12_PowKernel_cu_140f0503_289624pow_tensor_tensor_kernelERNS_18TensorIteratorBaseEENKUlvE_clEvENKUlvE7_clEvEUlN3c107complexIfEES9_E_St5arrayIPcLm3EELi4E23TrivialOffsetCalculatorILi2EjESE_ILi1EjENS0_6memory12LoadWithCastILi2EEENSH_13StoreWithCastILi1EEEEEviT_T0_T2_T3_T4_T5_,@function
        .size           _ZN2at6native27unrolled_elementwise_kernelIZZZNS0_50_GLOBAL__N__2680c7bb_12_PowKernel_cu_140f0503_289624pow_tensor_tensor_kernelERNS_18TensorIteratorBaseEENKUlvE_clEvENKUlvE7_clEvEUlN3c107complexIfEES9_E_St5arrayIPcLm3EELi4E23TrivialOffsetCalculatorILi2EjESE_ILi1EjENS0_6memory12LoadWithCastILi2EEENSH_13StoreWithCastILi1EEEEEviT_T0_T2_T3_T4_T5_,(.L_x_71527 - _ZN2at6native27unrolled_elementwise_kernelIZZZNS0_50_GLOBAL__N__2680c7bb_12_PowKernel_cu_140f0503_289624pow_tensor_tensor_kernelERNS_18TensorIteratorBaseEENKUlvE_clEvENKUlvE7_clEvEUlN3c107complexIfEES9_E_St5arrayIPcLm3EELi4E23TrivialOffsetCalculatorILi2EjESE_ILi1EjENS0_6memory12LoadWithCastILi2EEENSH_13StoreWithCastILi1EEEEEviT_T0_T2_T3_T4_T5_)
        .other          _ZN2at6native27unrolled_elementwise_kernelIZZZNS0_50_GLOBAL__N__2680c7bb_12_PowKernel_cu_140f0503_289624pow_tensor_tensor_kernelERNS_18TensorIteratorBaseEENKUlvE_clEvENKUlvE7_clEvEUlN3c107complexIfEES9_E_St5arrayIPcLm3EELi4E23TrivialOffsetCalculatorILi2EjESE_ILi1EjENS0_6memory12LoadWithCastILi2EEENSH_13StoreWithCastILi1EEEEEviT_T0_T2_T3_T4_T5_,@"STO_CUDA_ENTRY STV_DEFAULT"
_ZN2at6native27unrolled_elementwise_kernelIZZZNS0_50_GLOBAL__N__2680c7bb_12_PowKernel_cu_140f0503_289624pow_tensor_tensor_kernelERNS_18TensorIteratorBaseEENKUlvE_clEvENKUlvE7_clEvEUlN3c107complexIfEES9_E_St5arrayIPcLm3EELi4E23TrivialOffsetCalculatorILi2EjESE_ILi1EjENS0_6memory12LoadWithCastILi2EEENSH_13StoreWithCastILi1EEEEEviT_T0_T2_T3_T4_T5_:
.text._ZN2at6native27unrolled_elementwise_kernelIZZZNS0_50_GLOBAL__N__2680c7bb_12_PowKernel_cu_140f0503_289624pow_tensor_tensor_kernelERNS_18TensorIteratorBaseEENKUlvE_clEvENKUlvE7_clEvEUlN3c107complexIfEES9_E_St5arrayIPcLm3EELi4E23TrivialOffsetCalculatorILi2EjESE_ILi1EjENS0_6memory12LoadWithCastILi2EEENSH_13StoreWithCastILi1EEEEEviT_T0_T2_T3_T4_T5_:
[----:B------:R-:W0:Y:S01]  /*0000*/  LDC R1, c[0x0][0x28] ;  /* 0x00000a00ff017b82 */ /* 0x000e220000000800 */
[----:B------:R-:W1:Y:S07]  /*0010*/  S2R R35, SR_CTAID.X ;  /* 0x0000000000237919 */ /* 0x000e6e0000002500 */
[----:B------:R-:W1:Y:S01]  /*0020*/  LDC R34, c[0x0][0x210] ;  /* 0x00008400ff227b82 */ /* 0x000e620000000800 */
[----:B------:R-:W-:Y:S01]  /*0030*/  ULDC.64 UR36, c[0x0][0x208] ;  /* 0x0000820000247ab9 */ /* 0x000fe20000000a00 */
[----:B------:R-:W-:Y:S01]  /*0040*/  BSSY B6, `(.L_x_41026) ;  /* 0x00001ff000067945 */ /* 0x000fe20003800000 */
[----:B------:R-:W2:Y:S01]  /*0050*/  S2R R32, SR_TID.X ;  /* 0x0000000000207919 */ /* 0x000ea20000002100 */
[----:B------:R-:W-:Y:S01]  /*0060*/  IMAD.MOV.U32 R23, RZ, RZ, RZ ;  /* 0x000000ffff177224 */ /* 0x000fe200078e00ff */
[----:B------:R-:W-:-:S02]  /*0070*/  CS2R R16, SRZ ;  /* 0x0000000000107805 */ /* 0x000fc4000001ff00 */
[----:B------:R-:W-:Y:S01]  /*0080*/  CS2R R18, SRZ ;  /* 0x0000000000127805 */ /* 0x000fe2000001ff00 */
[----:B------:R-:W3:Y:S08]  /*0090*/  LDC.U8 R36, c[0x0][0x23c] ;  /* 0x00008f00ff247b82 */ /* 0x000ef00000000000 */
[----:B------:R-:W4:Y:S01]  /*00a0*/  LDC.U8 R37, c[0x0][0x23d] ;  /* 0x00008f40ff257b82 */ /* 0x000f220000000000 */
[----:B-1----:R-:W-:-:S05]  /*00b0*/  IMAD R34, R35, -0x200, R34 ;  /* 0xfffffe0023227824 */ /* 0x002fca00078e0222 */
[----:B--2---:R-:W-:-:S04]  /*00c0*/  ISETP.GE.AND P0, PT, R32, R34, PT ;  /* 0x000000222000720c */ /* 0x004fc80003f06270 */
[----:B------:R-:W-:-:S09]  /*00d0*/  P2R R33, PR, RZ, 0x1 ;  /* 0x00000001ff217803 */ /* 0x000fd20000000000 */
[----:B0--34-:R-:W-:Y:S05]  /*00e0*/  @P0 BRA `(.L_x_41027) ;  /* 0x0000001c00d00947 */ /* 0x019fea0003800000 */
        /* <DEDUP_REMOVED lines=22> */
.L_x_41032:
[----:B------:R-:W2:Y:S01]  /*0250*/  LDG.E.U8 R2, desc[UR36][R2.64] ;  /* 0x0000002402027981 */ /* 0x000ea2000c1e1100 */
[----:B------:R-:W-:Y:S01]  /*0260*/  IMAD.MOV.U32 R17, RZ, RZ, RZ ;  /* 0x000000ffff117224 */ /* 0x000fe200078e00ff */
[----:B--2---:R-:W-:Y:S01]  /*0270*/  I2FP.F32.U32 R16, R2 ;  /* 0x0000000200107245 */ /* 0x004fe20000201000 */
[----:B------:R-:W-:Y:S06]  /*0280*/  BRA `(.L_x_41034) ;  /* 0x0000000c007c7947 */ /* 0x000fec0003800000 */
.L_x_41031:
        /* <DEDUP_REMOVED lines=10> */
.L_x_41036:
[----:B------:R-:W2:Y:S01]  /*0330*/  LDG.E R2, desc[UR36][R2.64] ;  /* 0x0000002402027981 */ /* 0x000ea2000c1e1900 */
[----:B------:R-:W-:Y:S01]  /*0340*/  IMAD.MOV.U32 R17, RZ, RZ, RZ ;  /* 0x000000ffff117224 */ /* 0x000fe200078e00ff */
[----:B--2---:R-:W-:Y:S01]  /*0350*/  I2FP.F32.S32 R16, R2 ;  /* 0x0000000200107245 */ /* 0x004fe20000201400 */
[----:B------:R-:W-:Y:S06]  /*0360*/  BRA `(.L_x_41034) ;  /* 0x0000000c00447947 */ /* 0x000fec0003800000 */
.L_x_41035:
[----:B------:R-:W2:Y:S01]  /*0370*/  LDG.E.U16 R2, desc[UR36][R2.64] ;  /* 0x0000002402027981 */ /* 0x000ea2000c1e1500 */
[----:B------:R-:W-:Y:S01]  /*0380*/  IMAD.MOV.U32 R17, RZ, RZ, RZ ;  /* 0x000000ffff117224 */ /* 0x000fe200078e00ff */
[----:B--2---:R2:W3:Y:S01]  /*0390*/  I2F.S16 R16, R2 ;  /* 0x0000000200107306 */ /* 0x0044e20000101400 */
[----:B------:R-:W-:Y:S05]  /*03a0*/  BRA `(.L_x_41034) ;  /* 0x0000000c00347947 */ /* 0x000fea0003800000 */
.L_x_41030:
        /* <DEDUP_REMOVED lines=9> */
.L_x_41038:
[----:B------:R-:W2:Y:S01]  /*0440*/  LDG.E.U16 R2, desc[UR36][R2.64] ;  /* 0x0000002402027981 */ /* 0x000ea2000c1e1500 */
[----:B------:R-:W-:Y:S02]  /*0450*/  IMAD.MOV.U32 R17, RZ, RZ, RZ ;  /* 0x000000ffff117224 */ /* 0x000fe400078e00ff */
[----:B--2---:R-:W-:Y:S01]  /*0460*/  HADD2.F32 R16, -RZ, R2.H0_H0 ;  /* 0x20000002ff107230 */ /* 0x004fe20000004100 */
[----:B------:R-:W-:Y:S06]  /*0470*/  BRA `(.L_x_41034) ;  /* 0x0000000c00007947 */ /* 0x000fec0003800000 */
.L_x_41037:
        /* <DEDUP_REMOVED lines=8> */
.L_x_41040:
[----:B------:R-:W2:Y:S02]  /*0500*/  LDG.E R2, desc[UR36][R2.64] ;  /* 0x0000002402027981 */ /* 0x000ea4000c1e1900 */
[--C-:B--2---:R-:W-:Y:S02]  /*0510*/  HADD2.F32 R17, -RZ, R2.reuse.H1_H1 ;  /* 0x30000002ff117230 */ /* 0x104fe40000004100 */
[----:B------:R-:W-:Y:S01]  /*0520*/  HADD2.F32 R16, -RZ, R2.H0_H0 ;  /* 0x20000002ff107230 */ /* 0x000fe20000004100 */
[----:B------:R-:W-:Y:S06]  /*0530*/  BRA `(.L_x_41034) ;  /* 0x0000000800d07947 */ /* 0x000fec0003800000 */
.L_x_41039:
        /* <DEDUP_REMOVED lines=8> */
.L_x_41029:
        /* <DEDUP_REMOVED lines=13> */
.L_x_41043:
        /* <DEDUP_REMOVED lines=10> */
.L_x_41042:
        /* <DEDUP_REMOVED lines=8> */
[----:B------:R-:W-:Y:S01]  /*07b0*/  MOV R17, RZ ;  /* 0x000000ff00117202 */ /* 0x000fe20000000f00 */
        /* <DEDUP_REMOVED lines=18> */
.L_x_41045:
        /* <DEDUP_REMOVED lines=14> */
.L_x_41044:
[----:B------:R-:W2:Y:S01]  /*09c0*/  LDG.E.U16 R2, desc[UR36][R2.64] ;  /* 0x0000002402027981 */ /* 0x000ea2000c1e1500 */
[----:B------:R-:W-:Y:S02]  /*09d0*/  IMAD.MOV.U32 R17, RZ, RZ, RZ ;  /* 0x000000ffff117224 */ /* 0x000fe400078e00ff */
[----:B--2---:R-:W-:Y:S01]  /*09e0*/  IMAD.U32 R16, R2, 0x10000, RZ ;  /* 0x0001000002107824 */ /* 0x004fe200078e00ff */
[----:B------:R-:W-:Y:S06]  /*09f0*/  BRA `(.L_x_41034) ;  /* 0x0000000400a07947 */ /* 0x000fec0003800000 */
.L_x_41041:
        /* <DEDUP_REMOVED lines=12> */
.L_x_41048:
        /* <DEDUP_REMOVED lines=20> */
.L_x_41050:
[----:B------:R-:W-:Y:S05]  /*0c00*/  BSYNC B0 ;  /* 0x0000000000007941 */ /* 0x000fea0003800000 */
.L_x_41049:
[----:B------:R-:W-:Y:S01]  /*0c10*/  IMAD.SHL.U32 R2, R2, 0x100000, RZ ;  /* 0x0010000002027824 */ /* 0x000fe200078e00ff */
[----:B------:R-:W-:-:S04]  /*0c20*/  LEA R3, R0, 0x3b800000, 0x17 ;  /* 0x3b80000000037811 */ /* 0x000fc800078eb8ff */
[----:B------:R-:W-:Y:S01]  /*0c30*/  LOP3.LUT R16, R3, R2, R16, 0xfe, !PT ;  /* 0x0000000203107212 */ /* 0x000fe200078efe10 */
[----:B------:R-:W-:Y:S06]  /*0c40*/  BRA `(.L_x_41034) ;  /* 0x00000004000c7947 */ /* 0x000fec0003800000 */
.L_x_41047:
        /* <DEDUP_REMOVED lines=20> */
.L_x_41052:
[----:B------:R-:W-:Y:S05]  /*0d90*/  BSYNC B0 ;  /* 0x0000000000007941 */ /* 0x000fea0003800000 */
.L_x_41051:
[----:B------:R-:W-:Y:S01]  /*0da0*/  IMAD.SHL.U32 R2, R2, 0x200000, RZ ;  /* 0x0020000002027824 */ /* 0x000fe200078e00ff */
[----:B------:R-:W-:-:S04]  /*0db0*/  LEA R3, R0, 0x37800000, 0x17 ;  /* 0x3780000000037811 */ /* 0x000fc800078eb8ff */
[----:B------:R-:W-:Y:S01]  /*0dc0*/  LOP3.LUT R16, R3, R2, R16, 0xfe, !PT ;  /* 0x0000000203107212 */ /* 0x000fe200078efe10 */
[----:B------:R-:W-:Y:S06]  /*0dd0*/  BRA `(.L_x_41034) ;  /* 0x0000000000a87947 */ /* 0x000fec0003800000 */
.L_x_41046:
        /* <DEDUP_REMOVED lines=14> */
.L_x_41056:
[----:B------:R-:W-:Y:S05]  /*0ec0*/  BSYNC B0 ;  /* 0x0000000000007941 */ /* 0x000fea0003800000 */
.L_x_41055:
[----:B------:R-:W-:Y:S01]  /*0ed0*/  IMAD.MOV.U32 R17, RZ, RZ, RZ ;  /* 0x000000ffff117224 */ /* 0x000fe200078e00ff */
[----:B------:R-:W-:Y:S06]  /*0ee0*/  BRA `(.L_x_41034) ;  /* 0x0000000000647947 */ /* 0x000fec0003800000 */
.L_x_41033:
        /* <DEDUP_REMOVED lines=16> */
.L_x_41057:
[----:B------:R-:W-:Y:S01]  /*0ff0*/  CS2R R16, SRZ ;  /* 0x0000000000107805 */ /* 0x000fe2000001ff00 */
[----:B------:R-:W-:Y:S06]  /*1000*/  BRA `(.L_x_41034) ;  /* 0x00000000001c7947 */ /* 0x000fec0003800000 */
.L_x_41054:
[----:B------:R-:W2:Y:S01]  /*1010*/  LDG.E.64 R2, desc[UR36][R2.64] ;  /* 0x0000002402027981 */ /* 0x000ea2000c1e1b00 */
[----:B------:R-:W-:Y:S01]  /*1020*/  IMAD.MOV.U32 R17, RZ, RZ, RZ ;  /* 0x000000ffff117224 */ /* 0x000fe200078e00ff */
[----:B--2---:R0:W1:Y:S01]  /*1030*/  I2F.U64 R16, R2 ;  /* 0x0000000200107312 */ /* 0x0040620000301000 */
[----:B------:R-:W-:Y:S05]  /*1040*/  BRA `(.L_x_41034) ;  /* 0x00000000000c7947 */ /* 0x000fea0003800000 */
.L_x_41053:
[----:B------:R-:W2:Y:S01]  /*1050*/  LDG.E R2, desc[UR36][R2.64] ;  /* 0x0000002402027981 */ /* 0x000ea2000c1e1900 */
[----:B------:R-:W-:Y:S01]  /*1060*/  IMAD.MOV.U32 R17, RZ, RZ, RZ ;  /* 0x000000ffff117224 */ /* 0x000fe200078e00ff */
[----:B--2---:R-:W-:-:S07]  /*1070*/  I2FP.F32.U32 R16, R2 ;  /* 0x0000000200107245 */ /* 0x004fce0000201000 */
.L_x_41034:
[----:B------:R-:W-:Y:S05]  /*1080*/  BSYNC B7 ;  /* 0x0000000000077941 */ /* 0x000fea0003800000 */
.L_x_41028:
[----:B0-2-4-:R-:W0:Y:S01]  /*1090*/  LDC.64 R2, c[0x0][0x230] ;  /* 0x00008c00ff027b82 */ /* 0x015e220000000a00 */
[----:B------:R-:W-:Y:S01]  /*10a0*/  PRMT R0, R37, 0x9910, RZ ;  /* 0x0000991025007816 */ /* 0x000fe200000000ff */
[----:B------:R-:W-:Y:S01]  /*10b0*/  ULDC UR4, c[0x0][0x244] ;  /* 0x0000910000047ab9 */ /* 0x000fe20000000800 */
[----:B------:R-:W-:Y:S01]  /*10c0*/  BSSY B7, `(.L_x_41058) ;  /* 0x00000f5000077945 */ /* 0x000fe20003800000 */
        /* <DEDUP_REMOVED lines=17> */
.L_x_41062:
[----:B------:R-:W2:Y:S01]  /*11e0*/  LDG.E.U8 R2, desc[UR36][R2.64] ;  /* 0x0000002402027981 */ /* 0x000ea2000c1e1100 */
[----:B------:R-:W-:Y:S01]  /*11f0*/  IMAD.MOV.U32 R19, RZ, RZ, RZ ;  /* 0x000000ffff137224 */ /* 0x000fe200078e00ff */
[----:B--2---:R-:W-:Y:S01]  /*1200*/  I2FP.F32.U32 R18, R2 ;  /* 0x0000000200127245 */ /* 0x004fe20000201000 */
[----:B------:R-:W-:Y:S06]  /*1210*/  BRA `(.L_x_41064) ;  /* 0x0000000c007c7947 */ /* 0x000fec0003800000 */
.L_x_41061:
        /* <DEDUP_REMOVED lines=10> */
.L_x_41066:
[----:B------:R-:W2:Y:S01]  /*12c0*/  LDG.E R2, desc[UR36][R2.64] ;  /* 0x0000002402027981 */ /* 0x000ea2000c1e1900 */
[----:B------:R-:W-:Y:S02]  /*12d0*/  MOV R19, RZ ;  /* 0x000000ff00137202 */ /* 0x000fe40000000f00 */
[----:B--2---:R-:W-:Y:S01]  /*12e0*/  I2FP.F32.S32 R18, R2 ;  /* 0x0000000200127245 */ /* 0x004fe20000201400 */
[----:B------:R-:W-:Y:S06]  /*12f0*/  BRA `(.L_x_41064) ;  /* 0x0000000c00447947 */ /* 0x000fec0003800000 */
.L_x_41065:
[----:B------:R-:W2:Y:S01]  /*1300*/  LDG.E.U16 R2, desc[UR36][R2.64] ;  /* 0x0000002402027981 */ /* 0x000ea2000c1e1500 */
[----:B------:R-:W-:Y:S01]  /*1310*/  IMAD.MOV.U32 R19, RZ, RZ, RZ ;  /* 0x000000ffff137224 */ /* 0x000fe200078e00ff */
[----:B--2---:R0:W2:Y:S01]  /*1320*/  I2F.S16 R18, R2 ;  /* 0x0000000200127306 */ /* 0x0040a20000101400 */
[----:B------:R-:W-:Y:S05]  /*1330*/  BRA `(.L_x_41064) ;  /* 0x0000000c00347947 */ /* 0x000fea0003800000 */
.L_x_41060:
        /* <DEDUP_REMOVED lines=9> */
.L_x_41068:
[----:B------:R-:W2:Y:S01]  /*13d0*/  LDG.E.U16 R2, desc[UR36][R2.64] ;  /* 0x0000002402027981 */ /* 0x000ea2000c1e1500 */
[----:B------:R-:W-:Y:S02]  /*13e0*/  IMAD.MOV.U32 R19, RZ, RZ, RZ ;  /* 0x000000ffff137224 */ /* 0x000fe400078e00ff */
[----:B--2---:R-:W-:Y:S01]  /*13f0*/  HADD2.F32 R18, -RZ, R2.H0_H0 ;  /* 0x20000002ff127230 */ /* 0x004fe20000004100 */
[----:B------:R-:W-:Y:S06]  /*1400*/  BRA `(.L_x_41064) ;  /* 0x0000000c00007947 */ /* 0x000fec0003800000 */
.L_x_41067:
        /* <DEDUP_REMOVED lines=8> */
.L_x_41070:
[----:B------:R-:W2:Y:S02]  /*1490*/  LDG.E R2, desc[UR36][R2.64] ;  /* 0x0000002402027981 */ /* 0x000ea4000c1e1900 */
[--C-:B--2---:R-:W-:Y:S02]  /*14a0*/  HADD2.F32 R19, -RZ, R2.reuse.H1_H1 ;  /* 0x30000002ff137230 */ /* 0x104fe40000004100 */
[----:B------:R-:W-:Y:S01]  /*14b0*/  HADD2.F32 R18, -RZ, R2.H0_H0 ;  /* 0x20000002ff127230 */ /* 0x000fe20000004100 */
[----:B------:R-:W-:Y:S06]  /*14c0*/  BRA `(.L_x_41064) ;  /* 0x0000000800d07947 */ /* 0x000fec0003800000 */
.L_x_41069:
        /* <DEDUP_REMOVED lines=8> */
.L_x_41059:
        /* <DEDUP_REMOVED lines=13> */
.L_x_41073:
        /* <DEDUP_REMOVED lines=10> */
.L_x_41072:
        /* <DEDUP_REMOVED lines=27> */
.L_x_41075:
        /* <DEDUP_REMOVED lines=14> */
.L_x_41074:
[----:B------:R-:W2:Y:S01]  /*1950*/  LDG.E.U16 R2, desc[UR36][R2.64] ;  /* 0x0000002402027981 */ /* 0x000ea2000c1e1500 */
[----:B------:R-:W-:Y:S01]  /*1960*/  IMAD.MOV.U32 R19, RZ, RZ, RZ ;  /* 0x000000ffff137224 */ /* 0x000fe200078e00ff */
[----:B--2---:R-:W-:Y:S01]  /*1970*/  SHF.L.U32 R18, R2, 0x10, RZ ;  /* 0x0000001002127819 */ /* 0x004fe200000006ff */
[----:B------:R-:W-:Y:S06]  /*1980*/  BRA `(.L_x_41064) ;  /* 0x0000000400a07947 */ /* 0x000fec0003800000 */
.L_x_41071:
        /* <DEDUP_REMOVED lines=12> */
.L_x_41078:
        /* <DEDUP_REMOVED lines=20> */
.L_x_41080:
[----:B------:R-:W-:Y:S05]  /*1b90*/  BSYNC B0 ;  /* 0x0000000000007941 */ /* 0x000fea0003800000 */
.L_x_41079:
[----:B------:R-:W-:Y:S01]  /*1ba0*/  IMAD.SHL.U32 R2, R2, 0x100000, RZ ;  /* 0x0010000002027824 */ /* 0x000fe200078e00ff */
[----:B------:R-:W-:-:S04]  /*1bb0*/  LEA R3, R0, 0x3b800000, 0x17 ;  /* 0x3b80000000037811 */ /* 0x000fc800078eb8ff */
[----:B------:R-:W-:Y:S01]  /*1bc0*/  LOP3.LUT R18, R3, R2, R18, 0xfe, !PT ;  /* 0x0000000203127212 */ /* 0x000fe200078efe12 */
[----:B------:R-:W-:Y:S06]  /*1bd0*/  BRA `(.L_x_41064) ;  /* 0x00000004000c7947 */ /* 0x000fec0003800000 */
.L_x_41077:
        /* <DEDUP_REMOVED lines=20> */
.L_x_41082:
[----:B------:R-:W-:Y:S05]  /*1d20*/  BSYNC B0 ;  /* 0x0000000000007941 */ /* 0x000fea0003800000 */
.L_x_41081:
[----:B------:R-:W-:Y:S02]  /*1d30*/  LEA R3, R0, 0x37800000, 0x17 ;  /* 0x3780000000037811 */ /* 0x000fe400078eb8ff */
[----:B------:R-:W-:-:S04]  /*1d40*/  SHF.L.U32 R2, R2, 0x15, RZ ;  /* 0x0000001502027819 */ /* 0x000fc800000006ff */
[----:B------:R-:W-:Y:S01]  /*1d50*/  LOP3.LUT R18, R3, R2, R18, 0xfe, !PT ;  /* 0x0000000203127212 */ /* 0x000fe200078efe12 */
[----:B------:R-:W-:Y:S06]  /*1d60*/  BRA `(.L_x_41064) ;  /* 0x0000000000a87947 */ /* 0x000fec0003800000 */
.L_x_41076:
        /* <DEDUP_REMOVED lines=14> */
.L_x_41086:
[----:B------:R-:W-:Y:S05]  /*1e50*/  BSYNC B0 ;  /* 0x0000000000007941 */ /* 0x000fea0003800000 */
.L_x_41085:
[----:B------:R-:W-:Y:S01]  /*1e60*/  IMAD.MOV.U32 R19, RZ, RZ, RZ ;  /* 0x000000ffff137224 */ /* 0x000fe200078e00ff */
[----:B------:R-:W-:Y:S06]  /*1e70*/  BRA `(.L_x_41064) ;  /* 0x0000000000647947 */ /* 0x000fec0003800000 */
.L_x_41063:
        /* <DEDUP_REMOVED lines=15> */
[----:B01-3-5:R-:W-:Y:S05]  /*1f70*/  CALL.ABS.NOINC R2 ;  /* 0x0000000002007343 */ /* 0x02bfea0003c00000 */
.L_x_41087:
[----:B------:R-:W-:Y:S01]  /*1f80*/  CS2R R18, SRZ ;  /* 0x0000000000127805 */ /* 0x000fe2000001ff00 */
[----:B------:R-:W-:Y:S06]  /*1f90*/  BRA `(.L_x_41064) ;  /* 0x00000000001c7947 */ /* 0x000fec0003800000 */
.L_x_41084:
[----:B------:R-:W2:Y:S01]  /*1fa0*/  LDG.E.64 R2, desc[UR36][R2.64] ;  /* 0x0000002402027981 */ /* 0x000ea2000c1e1b00 */
[----:B------:R-:W-:Y:S01]  /*1fb0*/  IMAD.MOV.U32 R19, RZ, RZ, RZ ;  /* 0x000000ffff137224 */ /* 0x000fe200078e00ff */
[----:B--2---:R0:W2:Y:S01]  /*1fc0*/  I2F.U64 R18, R2 ;  /* 0x0000000200127312 */ /* 0x0040a20000301000 */
[----:B------:R-:W-:Y:S05]  /*1fd0*/  BRA `(.L_x_41064) ;  /* 0x00000000000c7947 */ /* 0x000fea0003800000 */
.L_x_41083:
[----:B------:R-:W2:Y:S01]  /*1fe0*/  LDG.E R2, desc[UR36][R2.64] ;  /* 0x0000002402027981 */ /* 0x000ea2000c1e1900 */
[----:B------:R-:W-:Y:S01]  /*1ff0*/  IMAD.MOV.U32 R19, RZ, RZ, RZ ;  /* 0x000000ffff137224 */ /* 0x000fe200078e00ff */
[----:B--2---:R-:W-:-:S07]  /*2000*/  I2FP.F32.U32 R18, R2 ;  /* 0x0000000200127245 */ /* 0x004fce0000201000 */
.L_x_41064:
[----:B------:R-:W-:Y:S05]  /*2010*/  BSYNC B7 ;  /* 0x0000000000077941 */ /* 0x000fea0003800000 */
.L_x_41058:
[----:B------:R-:W-:-:S07]  /*2020*/  VIADD R32, R32, 0x80 ;  /* 0x0000008020207836 */ /* 0x000fce0000000000 */
.L_x_41027:
[----:B------:R-:W-:Y:S05]  /*2030*/  BSYNC B6 ;  /* 0x0000000000067941 */ /* 0x000fea0003800000 */
.L_x_41026:
[----:B------:R-:W-:Y:S01]  /*2040*/  ISETP.GE.AND P0, PT, R32, R34, PT ;  /* 0x000000222000720c */ /* 0x000fe20003f06270 */
[----:B------:R-:W-:Y:S01]  /*2050*/  BSSY B6, `(.L_x_41088) ;  /* 0x00001f8000067945 */ /* 0x000fe20003800000 */
[----:B------:R-:W-:Y:S01]  /*2060*/  IMAD.MOV.U32 R22, RZ, RZ, RZ ;  /* 0x000000ffff167224 */ /* 0x000fe200078e00ff */
[----:B------:R-:W-:-:S10]  /*2070*/  CS2R R24, SRZ ;  /* 0x0000000000187805 */ /* 0x000fd4000001ff00 */
[----:B------:R-:W-:Y:S05]  /*2080*/  @P0 BRA `(.L_x_41089) ;  /* 0x0000001c00d00947 */ /* 0x000fea0003800000 */
[----:B0---4-:R-:W0:Y:S01]  /*2090*/  LDC.64 R2, c[0x0][0x228] ;  /* 0x00008a00ff027b82 */ /* 0x011e220000000a00 */
[----:B------:R-:W-:Y:S01]  /*20a0*/  PRMT R0, R36, 0x9910, RZ ;  /* 0x0000991024007816 */ /* 0x000fe200000000ff */
[----:B------:R-:W-:Y:S01]  /*20b0*/  ULDC UR4, c[0x0][0x240] ;  /* 0x0000900000047ab9 */ /* 0x000fe20000000800 */
[----:B------:R-:W-:Y:S01]  /*20c0*/  LEA R24, R35, R32, 0x9 ;  /* 0x0000002023187211 */ /* 0x000fe200078e48ff */
[----:B------:R-:W-:Y:S01]  /*20d0*/  BSSY B7, `(.L_x_41090) ;  /* 0x00000f5000077945 */ /* 0x000fe20003800000 */
[----:B------:R-:W-:-:S03]  /*20e0*/  ISETP.GT.AND P1, PT, R0, 0x9, PT ;  /* 0x000000090000780c */ /* 0x000fc60003f24270 */
[----:B------:R-:W-:-:S05]  /*20f0*/  IMAD R5, R24, UR4, RZ ;  /* 0x0000000418057c24 */ /* 0x000fca000f8e02ff */
[----:B0-----:R-:W-:-:S05]  /*2100*/  IADD3 R2, P0, R5, R2, RZ ;  /* 0x0000000205027210 */ /* 0x001fca0007f1e0ff */
        /* <DEDUP_REMOVED lines=11> */
[----:B------:R-:W-:Y:S01]  /*21c0*/  IMAD.MOV.U32 R23, RZ, RZ, RZ ;  /* 0x000000ffff177224 */ /* 0x000fe200078e00ff */
[----:B----4-:R0:W4:Y:S01]  /*21d0*/  I2F.S16 R22, R2 ;  /* 0x0000000200167306 */ /* 0x0101220000101400 */
[----:B------:R-:W-:Y:S05]  /*21e0*/  BRA `(.L_x_41096) ;  /* 0x0000000c008c7947 */ /* 0x000fea0003800000 */
.L_x_41094:
[----:B------:R-:W4:Y:S01]  /*21f0*/  LDG.E.U8 R2, desc[UR36][R2.64] ;  /* 0x0000002402027981 */ /* 0x000f22000c1e1100 */
[----:B------:R-:W-:Y:S01]  /*2200*/  IMAD.MOV.U32 R23, RZ, RZ, RZ ;  /* 0x000000ffff177224 */ /* 0x000fe200078e00ff */
[----:B----4-:R-:W-:Y:S01]  /*2210*/  I2FP.F32.U32 R22, R2 ;  /* 0x0000000200167245 */ /* 0x010fe20000201000 */
[----:B------:R-:W-:Y:S06]  /*2220*/  BRA `(.L_x_41096) ;  /* 0x0000000c007c7947 */ /* 0x000fec0003800000 */
.L_x_41093:
[----:B------:R-:W-:-:S13]  /*2230*/  ISETP.NE.AND P0, PT, R0, 0x2, PT ;  /* 0x000000020000780c */ /* 0x000fda0003f05270 */
[----:B------:R-:W-:Y:S05]  /*2240*/  @!P0 BRA `(.L_x_41097) ;  /* 0x0000000000308947 */ /* 0x000fea0003800000 */
[----:B------:R-:W-:-:S13]  /*2250*/  ISETP.NE.AND P0, PT, R0, 0x3, PT ;  /* 0x000000030000780c */ /* 0x000fda0003f05270 */
[----:B------:R-:W-:Y:S05]  /*2260*/  @!P0 BRA `(.L_x_41098) ;  /* 0x0000000000188947 */ /* 0x000fea0003800000 */
[----:B------:R-:W-:-:S13]  /*2270*/  ISETP.NE.AND P0, PT, R0, 0x4, PT ;  /* 0x000000040000780c */ /* 0x000fda0003f05270 */
[----:B------:R-:W-:Y:S05]  /*2280*/  @P0 BRA `(.L_x_41095) ;  /* 0x0000000c00000947 */ /* 0x000fea0003800000 */
[----:B------:R-:W4:Y:S01]  /*2290*/  LDG.E.64 R2, desc[UR36][R2.64] ;  /* 0x0000002402027981 */ /* 0x000f22000c1e1b00 */
[----:B------:R-:W-:Y:S01]  /*22a0*/  IMAD.MOV.U32 R23, RZ, RZ, RZ ;  /* 0x000000ffff177224 */ /* 0x000fe200078e00ff */
[----:B----4-:R0:W4:Y:S01]  /*22b0*/  I2F.S64 R22, R2 ;  /* 0x0000000200167312 */ /* 0x0101220000301400 */
[----:B------:R-:W-:Y:S05]  /*22c0*/  BRA `(.L_x_41096) ;  /* 0x0000000c00547947 */ /* 0x000fea0003800000 */
.L_x_41098:
[----:B------:R-:W4:Y:S01]  /*22d0*/  LDG.E R2, desc[UR36][R2.64] ;  /* 0x0000002402027981 */ /* 0x000f22000c1e1900 */
[----:B------:R-:W-:Y:S01]  /*22e0*/  IMAD.MOV.U32 R23, RZ, RZ, RZ ;  /* 0x000000ffff177224 */ /* 0x000fe200078e00ff */
[----:B----4-:R-:W-:Y:S01]  /*22f0*/  I2FP.F32.S32 R22, R2 ;  /* 0x0000000200167245 */ /* 0x010fe20000201400 */
[----:B------:R-:W-:Y:S06]  /*2300*/  BRA `(.L_x_41096) ;  /* 0x0000000c00447947 */ /* 0x000fec0003800000 */
.L_x_41097:
[----:B------:R-:W4:Y:S01]  /*2310*/  LDG.E.U16 R2, desc[UR36][R2.64] ;  /* 0x0000002402027981 */ /* 0x000f22000c1e1500 */
[----:B------:R-:W-:Y:S01]  /*2320*/  IMAD.MOV.U32 R23, RZ, RZ, RZ ;  /* 0x000000ffff177224 */ /* 0x000fe200078e00ff */
[----:B----4-:R0:W4:Y:S01]  /*2330*/  I2F.S16 R22, R2 ;  /* 0x0000000200167306 */ /* 0x0101220000101400 */
[----:B------:R-:W-:Y:S05]  /*2340*/  BRA `(.L_x_41096) ;  /* 0x0000000c00347947 */ /* 0x000fea0003800000 */
.L_x_41092:
        /* <DEDUP_REMOVED lines=9> */
.L_x_41100:
[----:B------:R-:W4:Y:S01]  /*23e0*/  LDG.E.U16 R2, desc[UR36][R2.64] ;  /* 0x0000002402027981 */ /* 0x000f22000c1e1500 */
[----:B------:R-:W-:Y:S02]  /*23f0*/  IMAD.MOV.U32 R23, RZ, RZ, RZ ;  /* 0x000000ffff177224 */ /* 0x000fe400078e00ff */
[----:B----4-:R-:W-:Y:S01]  /*2400*/  HADD2.F32 R22, -RZ, R2.H0_H0 ;  /* 0x20000002ff167230 */ /* 0x010fe20000004100 */
[----:B------:R-:W-:Y:S06]  /*2410*/  BRA `(.L_x_41096) ;  /* 0x0000000c00007947 */ /* 0x000fec0003800000 */
.L_x_41099:
        /* <DEDUP_REMOVED lines=8> */
.L_x_41102:
[----:B------:R-:W4:Y:S02]  /*24a0*/  LDG.E R2, desc[UR36][R2.64] ;  /* 0x0000002402027981 */ /* 0x000f24000c1e1900 */
[--C-:B----4-:R-:W-:Y:S02]  /*24b0*/  HADD2.F32 R23, -RZ, R2.reuse.H1_H1 ;  /* 0x30000002ff177230 */ /* 0x110fe40000004100 */
[----:B------:R-:W-:Y:S01]  /*24c0*/  HADD2.F32 R22, -RZ, R2.H0_H0 ;  /* 0x20000002ff167230 */ /* 0x000fe20000004100 */
[----:B------:R-:W-:Y:S06]  /*24d0*/  BRA `(.L_x_41096) ;  /* 0x0000000800d07947 */ /* 0x000fec0003800000 */
.L_x_41101:
[----:B------:R-:W4:Y:S01]  /*24e0*/  LDG.E.64 R2, desc[UR36][R2.64] ;  /* 0x0000002402027981 */ /* 0x000f22000c1e1b00 */
[----:B------:R-:W-:Y:S01]  /*24f0*/  UMOV UR4, 0xf0000000 ;  /* 0xf000000000047882 */ /* 0x000fe20000000000 */
[----:B------:R-:W-:Y:S01]  /*2500*/  UMOV UR5, 0x380fffff ;  /* 0x380fffff00057882 */ /* 0x000fe20000000000 */
[----:B------:R-:W-:Y:S01]  /*2510*/  MOV R23, RZ ;  /* 0x000000ff00177202 */ /* 0x000fe20000000f00 */
[----:B----4-:R-:W0:Y:S01]  /*2520*/  F2F.F32.F64 R22, R2 ;  /* 0x0000000200167310 */ /* 0x010e220000301000 */
[----:B------:R-:W-:-:S14]  /*2530*/  DSETP.GEU.AND P0, PT, |R2|, UR4, PT ;  /* 0x0000000402007e2a */ /* 0x000fdc000bf0e200 */
[----:B0-----:R-:W-:Y:S01]  /*2540*/  @!P0 FMUL R22, R22, 1.175494350822287508e-38 ;  /* 0x0080000016168820 */ /* 0x001fe20000400000 */
[----:B------:R-:W-:Y:S06]  /*2550*/  BRA `(.L_x_41096) ;  /* 0x0000000800b07947 */ /* 0x000fec0003800000 */
.L_x_41091:
        /* <DEDUP_REMOVED lines=9> */
[----:B------:R-:W-:Y:S01]  /*25f0*/  IMAD.MOV.U32 R23, RZ, RZ, RZ ;  /* 0x000000ffff177224 */ /* 0x000fe200078e00ff */
[----:B----4-:R-:W-:-:S04]  /*2600*/  ISETP.NE.AND P0, PT, R2, RZ, PT ;  /* 0x000000ff0200720c */ /* 0x010fc80003f05270 */
[----:B------:R-:W-:Y:S01]  /*2610*/  FSEL R22, RZ, 1, !P0 ;  /* 0x3f800000ff167808 */ /* 0x000fe20004000000 */
[----:B------:R-:W-:Y:S08]  /*2620*/  BRA `(.L_x_41096) ;  /* 0x00000008007c7947 */ /* 0x000ff00003800000 */
.L_x_41105:
[----:B------:R-:W4:Y:S01]  /*2630*/  LDG.E.128 R4, desc[UR36][R2.64] ;  /* 0x0000002402047981 */ /* 0x000f22000c1e1d00 */
[----:B------:R-:W-:Y:S01]  /*2640*/  UMOV UR4, 0xf0000000 ;  /* 0xf000000000047882 */ /* 0x000fe20000000000 */
[----:B------:R-:W-:Y:S01]  /*2650*/  UMOV UR5, 0x380fffff ;  /* 0x380fffff00057882 */ /* 0x000fe20000000000 */
[----:B----4-:R-:W0:Y:S01]  /*2660*/  F2F.F32.F64 R23, R6 ;  /* 0x0000000600177310 */ /* 0x010e220000301000 */
[----:B------:R-:W-:Y:S02]  /*2670*/  DSETP.GEU.AND P0, PT, |R6|, UR4, PT ;  /* 0x0000000406007e2a */ /* 0x000fe4000bf0e200 */
[----:B------:R-:W-:-:S05]  /*2680*/  DSETP.GEU.AND P1, PT, |R4|, UR4, PT ;  /* 0x0000000404007e2a */ /* 0x000fca000bf2e200 */
[----:B------:R-:W4:Y:S07]  /*2690*/  F2F.F32.F64 R22, R4 ;  /* 0x0000000400167310 */ /* 0x000f2e0000301000 */
[----:B0-----:R-:W-:Y:S02]  /*26a0*/  @!P0 FMUL R23, R23, 1.175494350822287508e-38 ;  /* 0x0080000017178820 */ /* 0x001fe40000400000 */
[----:B----4-:R-:W-:Y:S01]  /*26b0*/  @!P1 FMUL R22, R22, 1.175494350822287508e-38 ;  /* 0x0080000016169820 */ /* 0x010fe20000400000 */
[----:B------:R-:W-:Y:S06]  /*26c0*/  BRA `(.L_x_41096) ;  /* 0x0000000800547947 */ /* 0x000fec0003800000 */
.L_x_41104:
[----:B------:R-:W-:-:S13]  /*26d0*/  ISETP.NE.AND P0, PT, R0, 0xf, PT ;  /* 0x0000000f0000780c */ /* 0x000fda0003f05270 */
[----:B------:R-:W-:Y:S05]  /*26e0*/  @!P0 BRA `(.L_x_41106) ;  /* 0x00000000009c8947 */ /* 0x000fea0003800000 */
[----:B------:R-:W-:-:S13]  /*26f0*/  ISETP.NE.AND P0, PT, R0, 0x17, PT ;  /* 0x000000170000780c */ /* 0x000fda0003f05270 */
[----:B------:R-:W-:Y:S05]  /*2700*/  @!P0 BRA `(.L_x_41107) ;  /* 0x00000000005c8947 */ /* 0x000fea0003800000 */
[----:B------:R-:W-:-:S13]  /*2710*/  ISETP.NE.AND P0, PT, R0, 0x18, PT ;  /* 0x000000180000780c */ /* 0x000fda0003f05270 */
[----:B------:R-:W-:Y:S05]  /*2720*/  @P0 BRA `(.L_x_41095) ;  /* 0x0000000400d80947 */ /* 0x000fea0003800000 */
[----:B------:R-:W4:Y:S01]  /*2730*/  LDG.E.U8 R22, desc[UR36][R2.64] ;  /* 0x0000002402167981 */ /* 0x000f22000c1e1100 */
[----:B------:R-:W-:Y:S02]  /*2740*/  IMAD.MOV.U32 R6, RZ, RZ, -0x800000 ;  /* 0xff800000ff067424 */ /* 0x000fe400078e00ff */
[----:B------:R-:W-:Y:S02]  /*2750*/  IMAD.MOV.U32 R23, RZ, RZ, RZ ;  /* 0x000000ffff177224 */ /* 0x000fe400078e00ff */
        /* <DEDUP_REMOVED lines=18> */
.L_x_41107:
[----:B------:R-:W4:Y:S01]  /*2880*/  LDG.E.U8 R2, desc[UR36][R2.64] ;  /* 0x0000002402027981 */ /* 0x000f22000c1e1100 */
[----:B------:R-:W-:Y:S02]  /*2890*/  IMAD.MOV.U32 R23, RZ, RZ, RZ ;  /* 0x000000ffff177224 */ /* 0x000fe400078e00ff */
[C---:B----4-:R-:W-:Y:S02]  /*28a0*/  IMAD.SHL.U32 R0, R2.reuse, 0x2000000, RZ ;  /* 0x0200000002007824 */ /* 0x050fe400078e00ff */
        /* <DEDUP_REMOVED lines=11> */
.L_x_41106:
[----:B------:R-:W4:Y:S01]  /*2960*/  LDG.E.U16 R2, desc[UR36][R2.64] ;  /* 0x0000002402027981 */ /* 0x000f22000c1e1500 */
[----:B------:R-:W-:Y:S02]  /*2970*/  IMAD.MOV.U32 R23, RZ, RZ, RZ ;  /* 0x000000ffff177224 */ /* 0x000fe400078e00ff */
[----:B----4-:R-:W-:Y:S01]  /*2980*/  IMAD.U32 R22, R2, 0x10000, RZ ;  /* 0x0001000002167824 */ /* 0x010fe200078e00ff */
[----:B------:R-:W-:Y:S06]  /*2990*/  BRA `(.L_x_41096) ;  /* 0x0000000400a07947 */ /* 0x000fec0003800000 */
.L_x_41103:
        /* <DEDUP_REMOVED lines=9> */
[----:B------:R-:W-:Y:S01]  /*2a30*/  IMAD.MOV.U32 R23, RZ, RZ, RZ ;  /* 0x000000ffff177224 */ /* 0x000fe200078e00ff */
[----:B----4-:R-:W-:Y:S01]  /*2a40*/  I2FP.F32.U32 R22, R2 ;  /* 0x0000000200167245 */ /* 0x010fe20000201000 */
[----:B------:R-:W-:Y:S06]  /*2a50*/  BRA `(.L_x_41096) ;  /* 0x0000000400707947 */ /* 0x000fec0003800000 */
.L_x_41110:
[----:B------:R-:W4:Y:S01]  /*2a60*/  LDG.E.U8 R2, desc[UR36][R2.64] ;  /* 0x0000002402027981 */ /* 0x000f22000c1e1100 */
[----:B------:R-:W-:Y:S02]  /*2a70*/  CS2R R22, SRZ ;  /* 0x0000000000167805 */ /* 0x000fe4000001ff00 */
        /* <DEDUP_REMOVED lines=18> */
.L_x_41112:
[----:B------:R-:W-:Y:S05]  /*2ba0*/  BSYNC B0 ;  /* 0x0000000000007941 */ /* 0x000fea0003800000 */
.L_x_41111:
[----:B------:R-:W-:Y:S01]  /*2bb0*/  IMAD.SHL.U32 R2, R2, 0x100000, RZ ;  /* 0x0010000002027824 */ /* 0x000fe200078e00ff */
[----:B------:R-:W-:-:S04]  /*2bc0*/  LEA R3, R0, 0x3b800000, 0x17 ;  /* 0x3b80000000037811 */ /* 0x000fc800078eb8ff */
[----:B------:R-:W-:Y:S01]  /*2bd0*/  LOP3.LUT R22, R3, R2, R22, 0xfe, !PT ;  /* 0x0000000203167212 */ /* 0x000fe200078efe16 */
[----:B------:R-:W-:Y:S06]  /*2be0*/  BRA `(.L_x_41096) ;  /* 0x00000004000c7947 */ /* 0x000fec0003800000 */
.L_x_41109:
        /* <DEDUP_REMOVED lines=20> */
.L_x_41114:
[----:B------:R-:W-:Y:S05]  /*2d30*/  BSYNC B0 ;  /* 0x0000000000007941 */ /* 0x000fea0003800000 */
.L_x_41113:
[----:B------:R-:W-:Y:S01]  /*2d40*/  IMAD.SHL.U32 R2, R2, 0x200000, RZ ;  /* 0x0020000002027824 */ /* 0x000fe200078e00ff */
[----:B------:R-:W-:-:S04]  /*2d50*/  LEA R3, R0, 0x37800000, 0x17 ;  /* 0x3780000000037811 */ /* 0x000fc800078eb8ff */
[----:B------:R-:W-:Y:S01]  /*2d60*/  LOP3.LUT R22, R3, R2, R22, 0xfe, !PT ;  /* 0x0000000203167212 */ /* 0x000fe200078efe16 */
[----:B------:R-:W-:Y:S06]  /*2d70*/  BRA `(.L_x_41096) ;  /* 0x0000000000a87947 */ /* 0x000fec0003800000 */
.L_x_41108:
        /* <DEDUP_REMOVED lines=14> */
.L_x_41118:
[----:B------:R-:W-:Y:S05]  /*2e60*/  BSYNC B0 ;  /* 0x0000000000007941 */ /* 0x000fea0003800000 */
.L_x_41117:
[----:B------:R-:W-:Y:S01]  /*2e70*/  MOV R23, RZ ;  /* 0x000000ff00177202 */ /* 0x000fe20000000f00 */
[----:B------:R-:W-:Y:S06]  /*2e80*/  BRA `(.L_x_41096) ;  /* 0x0000000000647947 */ /* 0x000fec0003800000 */
.L_x_41095:
        /* <DEDUP_REMOVED lines=15> */
[----:B0123-5:R-:W-:Y:S05]  /*2f80*/  CALL.ABS.NOINC R2 ;  /* 0x0000000002007343 */ /* 0x02ffea0003c00000 */
.L_x_41119:
[----:B------:R-:W-:Y:S01]  /*2f90*/  CS2R R22, SRZ ;  /* 0x0000000000167805 */ /* 0x000fe2000001ff00 */
[----:B------:R-:W-:Y:S06]  /*2fa0*/  BRA `(.L_x_41096) ;  /* 0x00000000001c7947 */ /* 0x000fec0003800000 */
.L_x_41116:
[----:B------:R-:W4:Y:S01]  /*2fb0*/  LDG.E.64 R2, desc[UR36][R2.64] ;  /* 0x0000002402027981 */ /* 0x000f22000c1e1b00 */
[----:B------:R-:W-:Y:S01]  /*2fc0*/  IMAD.MOV.U32 R23, RZ, RZ, RZ ;  /* 0x000000ffff177224 */ /* 0x000fe200078e00ff */
[----:B----4-:R0:W4:Y:S01]  /*2fd0*/  I2F.U64 R22, R2 ;  /* 0x0000000200167312 */ /* 0x0101220000301000 */
[----:B------:R-:W-:Y:S05]  /*2fe0*/  BRA `(.L_x_41096) ;  /* 0x00000000000c7947 */ /* 0x000fea0003800000 */
.L_x_41115:
[----:B------:R-:W4:Y:S01]  /*2ff0*/  LDG.E R2, desc[UR36][R2.64] ;  /* 0x0000002402027981 */ /* 0x000f22000c1e1900 */
[----:B------:R-:W-:Y:S01]  /*3000*/  IMAD.MOV.U32 R23, RZ, RZ, RZ ;  /* 0x000000ffff177224 */ /* 0x000fe200078e00ff */
[----:B----4-:R-:W-:-:S07]  /*3010*/  I2FP.F32.U32 R22, R2 ;  /* 0x0000000200167245 */ /* 0x010fce0000201000 */
.L_x_41096:
[----:B------:R-:W-:Y:S05]  /*3020*/  BSYNC B7 ;  /* 0x0000000000077941 */ /* 0x000fea0003800000 */
.L_x_41090:
[----:B0-----:R-:W0:Y:S01]  /*3030*/  LDC.64 R2, c[0x0][0x230] ;  /* 0x00008c00ff027b82 */ /* 0x001e220000000a00 */
        /* <DEDUP_REMOVED lines=20> */
.L_x_41124:
[----:B------:R-:W2:Y:S01]  /*3180*/  LDG.E.U8 R2, desc[UR36][R2.64] ;  /* 0x0000002402027981 */ /* 0x000ea2000c1e1100 */
[----:B------:R-:W-:Y:S01]  /*3190*/  IMAD.MOV.U32 R25, RZ, RZ, RZ ;  /* 0x000000ffff197224 */ /* 0x000fe200078e00ff */
[----:B--2---:R-:W-:Y:S01]  /*31a0*/  I2FP.F32.U32 R24, R2 ;  /* 0x0000000200187245 */ /* 0x004fe20000201000 */
[----:B------:R-:W-:Y:S06]  /*31b0*/  BRA `(.L_x_41126) ;  /* 0x0000000c007c7947 */ /* 0x000fec0003800000 */
.L_x_41123:
        /* <DEDUP_REMOVED lines=10> */
.L_x_41128:
[----:B------:R-:W2:Y:S01]  /*3260*/  LDG.E R2, desc[UR36][R2.64] ;  /* 0x0000002402027981 */ /* 0x000ea2000c1e1900 */
[----:B------:R-:W-:Y:S01]  /*3270*/  IMAD.MOV.U32 R25, RZ, RZ, RZ ;  /* 0x000000ffff197224 */ /* 0x000fe200078e00ff */
[----:B--2---:R-:W-:Y:S01]  /*3280*/  I2FP.F32.S32 R24, R2 ;  /* 0x0000000200187245 */ /* 0x004fe20000201400 */
[----:B------:R-:W-:Y:S06]  /*3290*/  BRA `(.L_x_41126) ;  /* 0x0000000c00447947 */ /* 0x000fec0003800000 */
.L_x_41127:
[----:B------:R-:W2:Y:S01]  /*32a0*/  LDG.E.U16 R2, desc[UR36][R2.64] ;  /* 0x0000002402027981 */ /* 0x000ea2000c1e1500 */
[----:B------:R-:W-:Y:S01]  /*32b0*/  IMAD.MOV.U32 R25, RZ, RZ, RZ ;  /* 0x000000ffff197224 */ /* 0x000fe200078e00ff */
[----:B--2---:R0:W2:Y:S01]  /*32c0*/  I2F.S16 R24, R2 ;  /* 0x0000000200187306 */ /* 0x0040a20000101400 */
[----:B------:R-:W-:Y:S05]  /*32d0*/  BRA `(.L_x_41126) ;  /* 0x0000000c00347947 */ /* 0x000fea0003800000 */
.L_x_41122:
        /* <DEDUP_REMOVED lines=9> */
.L_x_41130:
[----:B------:R-:W2:Y:S01]  /*3370*/  LDG.E.U16 R2, desc[UR36][R2.64] ;  /* 0x0000002402027981 */ /* 0x000ea2000c1e1500 */
[----:B------:R-:W-:Y:S02]  /*3380*/  IMAD.MOV.U32 R25, RZ, RZ, RZ ;  /* 0x000000ffff197224 */ /* 0x000fe400078e00ff */
[----:B--2---:R-:W-:Y:S01]  /*3390*/  HADD2.F32 R24, -RZ, R2.H0_H0 ;  /* 0x20000002ff187230 */ /* 0x004fe20000004100 */
[----:B------:R-:W-:Y:S06]  /*33a0*/  BRA `(.L_x_41126) ;  /* 0x0000000c00007947 */ /* 0x000fec0003800000 */
.L_x_41129:
        /* <DEDUP_REMOVED lines=8> */
.L_x_41132:
[----:B------:R-:W2:Y:S02]  /*3430*/  LDG.E R2, desc[UR36][R2.64] ;  /* 0x0000002402027981 */ /* 0x000ea4000c1e1900 */
[--C-:B--2---:R-:W-:Y:S02]  /*3440*/  HADD2.F32 R25, -RZ, R2.reuse.H1_H1 ;  /* 0x30000002ff197230 */ /* 0x104fe40000004100 */
[----:B------:R-:W-:Y:S01]  /*3450*/  HADD2.F32 R24, -RZ, R2.H0_H0 ;  /* 0x20000002ff187230 */ /* 0x000fe20000004100 */
[----:B------:R-:W-:Y:S06]  /*3460*/  BRA `(.L_x_41126) ;  /* 0x0000000800d07947 */ /* 0x000fec0003800000 */
.L_x_41131:
        /* <DEDUP_REMOVED lines=8> */
.L_x_41121:
        /* <DEDUP_REMOVED lines=13> */
.L_x_41135:
        /* <DEDUP_REMOVED lines=10> */
.L_x_41134:
        /* <DEDUP_REMOVED lines=27> */
.L_x_41137:
        /* <DEDUP_REMOVED lines=14> */
.L_x_41136:
[----:B------:R-:W2:Y:S01]  /*38f0*/  LDG.E.U16 R2, desc[UR36][R2.64] ;  /* 0x0000002402027981 */ /* 0x000ea2000c1e1500 */
[----:B------:R-:W-:Y:S02]  /*3900*/  IMAD.MOV.U32 R25, RZ, RZ, RZ ;  /* 0x000000ffff197224 */ /* 0x000fe400078e00ff */
[----:B--2---:R-:W-:Y:S01]  /*3910*/  IMAD.U32 R24, R2, 0x10000, RZ ;  /* 0x0001000002187824 */ /* 0x004fe200078e00ff */
[----:B------:R-:W-:Y:S06]  /*3920*/  BRA `(.L_x_41126) ;  /* 0x0000000400a07947 */ /* 0x000fec0003800000 */
.L_x_41133:
        /* <DEDUP_REMOVED lines=12> */
.L_x_41140:
        /* <DEDUP_REMOVED lines=20> */
.L_x_41142:
[----:B------:R-:W-:Y:S05]  /*3b30*/  BSYNC B0 ;  /* 0x0000000000007941 */ /* 0x000fea0003800000 */
.L_x_41141:
[----:B------:R-:W-:Y:S01]  /*3b40*/  IMAD.SHL.U32 R2, R2, 0x100000, RZ ;  /* 0x0010000002027824 */ /* 0x000fe200078e00ff */
[----:B------:R-:W-:-:S04]  /*3b50*/  LEA R3, R0, 0x3b800000, 0x17 ;  /* 0x3b80000000037811 */ /* 0x000fc800078eb8ff */
[----:B------:R-:W-:Y:S01]  /*3b60*/  LOP3.LUT R24, R3, R2, R24, 0xfe, !PT ;  /* 0x0000000203187212 */ /* 0x000fe200078efe18 */
[----:B------:R-:W-:Y:S06]  /*3b70*/  BRA `(.L_x_41126) ;  /* 0x00000004000c7947 */ /* 0x000fec0003800000 */
.L_x_41139:
        /* <DEDUP_REMOVED lines=20> */
.L_x_41144:
[----:B------:R-:W-:Y:S05]  /*3cc0*/  BSYNC B0 ;  /* 0x0000000000007941 */ /* 0x000fea0003800000 */
.L_x_41143:
[----:B------:R-:W-:Y:S01]  /*3cd0*/  IMAD.SHL.U32 R2, R2, 0x200000, RZ ;  /* 0x0020000002027824 */ /* 0x000fe200078e00ff */
[----:B------:R-:W-:-:S04]  /*3ce0*/  LEA R3, R0, 0x37800000, 0x17 ;  /* 0x3780000000037811 */ /* 0x000fc800078eb8ff */
[----:B------:R-:W-:Y:S01]  /*3cf0*/  LOP3.LUT R24, R3, R2, R24, 0xfe, !PT ;  /* 0x0000000203187212 */ /* 0x000fe200078efe18 */
[----:B------:R-:W-:Y:S06]  /*3d00*/  BRA `(.L_x_41126) ;  /* 0x0000000000a87947 */ /* 0x000fec0003800000 */
.L_x_41138:
        /* <DEDUP_REMOVED lines=14> */
.L_x_41148:
[----:B------:R-:W-:Y:S05]  /*3df0*/  BSYNC B0 ;  /* 0x0000000000007941 */ /* 0x000fea0003800000 */
.L_x_41147:
[----:B------:R-:W-:Y:S01]  /*3e00*/  IMAD.MOV.U32 R25, RZ, RZ, RZ ;  /* 0x000000ffff197224 */ /* 0x000fe200078e00ff */
[----:B------:R-:W-:Y:S06]  /*3e10*/  BRA `(.L_x_41126) ;  /* 0x0000000000647947 */ /* 0x000fec0003800000 */
.L_x_41125:
        /* <DEDUP_REMOVED lines=15> */
[----:B012345:R-:W-:Y:S05]  /*3f10*/  CALL.ABS.NOINC R2 ;  /* 0x0000000002007343 */ /* 0x03ffea0003c00000 */
.L_x_41149:
[----:B------:R-:W-:Y:S01]  /*3f20*/  CS2R R24, SRZ ;  /* 0x0000000000187805 */ /* 0x000fe2000001ff00 */
[----:B------:R-:W-:Y:S06]  /*3f30*/  BRA `(.L_x_41126) ;  /* 0x00000000001c7947 */ /* 0x000fec0003800000 */
.L_x_41146:
[----:B------:R-:W2:Y:S01]  /*3f40*/  LDG.E.64 R2, desc[UR36][R2.64] ;  /* 0x0000002402027981 */ /* 0x000ea2000c1e1b00 */
[----:B------:R-:W-:Y:S01]  /*3f50*/  IMAD.MOV.U32 R25, RZ, RZ, RZ ;  /* 0x000000ffff197224 */ /* 0x000fe200078e00ff */
[----:B--2---:R0:W2:Y:S01]  /*3f60*/  I2F.U64 R24, R2 ;  /* 0x0000000200187312 */ /* 0x0040a20000301000 */
[----:B------:R-:W-:Y:S05]  /*3f70*/  BRA `(.L_x_41126) ;  /* 0x00000000000c7947 */ /* 0x000fea0003800000 */
.L_x_41145:
[----:B------:R-:W2:Y:S01]  /*3f80*/  LDG.E R2, desc[UR36][R2.64] ;  /* 0x0000002402027981 */ /* 0x000ea2000c1e1900 */
[----:B------:R-:W-:Y:S01]  /*3f90*/  IMAD.MOV.U32 R25, RZ, RZ, RZ ;  /* 0x000000ffff197224 */ /* 0x000fe200078e00ff */
[----:B--2---:R-:W-:-:S07]  /*3fa0*/  I2FP.F32.U32 R24, R2 ;  /* 0x0000000200187245 */ /* 0x004fce0000201000 */
.L_x_41126:
[----:B------:R-:W-:Y:S05]  /*3fb0*/  BSYNC B7 ;  /* 0x0000000000077941 */ /* 0x000fea0003800000 */
.L_x_41120:
[----:B------:R-:W-:-:S07]  /*3fc0*/  VIADD R32, R32, 0x80 ;  /* 0x0000008020207836 */ /* 0x000fce0000000000 */
.L_x_41089:
[----:B------:R-:W-:Y:S05]  /*3fd0*/  BSYNC B6 ;  /* 0x0000000000067941 */ /* 0x000fea0003800000 */
.L_x_41088:
[----:B------:R-:W-:Y:S01]  /*3fe0*/  ISETP.GE.AND P0, PT, R32, R34, PT ;  /* 0x000000222000720c */ /* 0x000fe20003f06270 */
[----:B------:R-:W-:Y:S01]  /*3ff0*/  BSSY B6, `(.L_x_41150) ;  /* 0x00001f9000067945 */ /* 0x000fe20003800000 */
[----:B------:R-:W-:Y:S01]  /*4000*/  IMAD.MOV.U32 R27, RZ, RZ, RZ ;  /* 0x000000ffff1b7224 */ /* 0x000fe200078e00ff */
[----:B------:R-:W-:Y:S02]  /*4010*/  CS2R R28, SRZ ;  /* 0x00000000001c7805 */ /* 0x000fe4000001ff00 */
[----:B------:R-:W-:-:S08]  /*4020*/  CS2R R30, SRZ ;  /* 0x00000000001e7805 */ /* 0x000fd0000001ff00 */
[----:B------:R-:W-:Y:S05]  /*4030*/  @P0 BRA `(.L_x_41151) ;  /* 0x0000001c00d00947 */ /* 0x000fea0003800000 */
[----:B0---4-:R-:W0:Y:S01]  /*4040*/  LDC.64 R2, c[0x0][0x228] ;  /* 0x00008a00ff027b82 */ /* 0x011e220000000a00 */
        /* <DEDUP_REMOVED lines=18> */
[----:B------:R-:W-:Y:S01]  /*4170*/  MOV R29, RZ ;  /* 0x000000ff001d7202 */ /* 0x000fe20000000f00 */
[----:B----4-:R0:W4:Y:S01]  /*4180*/  I2F.S16 R28, R2 ;  /* 0x00000002001c7306 */ /* 0x0101220000101400 */
[----:B------:R-:W-:Y:S05]  /*4190*/  BRA `(.L_x_41158) ;  /* 0x0000000c008c7947 */ /* 0x000fea0003800000 */
.L_x_41156:
[----:B------:R-:W4:Y:S01]  /*41a0*/  LDG.E.U8 R2, desc[UR36][R2.64] ;  /* 0x0000002402027981 */ /* 0x000f22000c1e1100 */
[----:B------:R-:W-:Y:S01]  /*41b0*/  IMAD.MOV.U32 R29, RZ, RZ, RZ ;  /* 0x000000ffff1d7224 */ /* 0x000fe200078e00ff */
[----:B----4-:R-:W-:Y:S01]  /*41c0*/  I2FP.F32.U32 R28, R2 ;  /* 0x00000002001c7245 */ /* 0x010fe20000201000 */
[----:B------:R-:W-:Y:S06]  /*41d0*/  BRA `(.L_x_41158) ;  /* 0x0000000c007c7947 */ /* 0x000fec0003800000 */
.L_x_41155:
        /* <DEDUP_REMOVED lines=10> */
.L_x_41160:
[----:B------:R-:W4:Y:S01]  /*4280*/  LDG.E R2, desc[UR36][R2.64] ;  /* 0x0000002402027981 */ /* 0x000f22000c1e1900 */
[----:B------:R-:W-:Y:S01]  /*4290*/  IMAD.MOV.U32 R29, RZ, RZ, RZ ;  /* 0x000000ffff1d7224 */ /* 0x000fe200078e00ff */
[----:B----4-:R-:W-:Y:S01]  /*42a0*/  I2FP.F32.S32 R28, R2 ;  /* 0x00000002001c7245 */ /* 0x010fe20000201400 */
[----:B------:R-:W-:Y:S06]  /*42b0*/  BRA `(.L_x_41158) ;  /* 0x0000000c00447947 */ /* 0x000fec0003800000 */
.L_x_41159:
[----:B------:R-:W4:Y:S01]  /*42c0*/  LDG.E.U16 R2, desc[UR36][R2.64] ;  /* 0x0000002402027981 */ /* 0x000f22000c1e1500 */
[----:B------:R-:W-:Y:S01]  /*42d0*/  IMAD.MOV.U32 R29, RZ, RZ, RZ ;  /* 0x000000ffff1d7224 */ /* 0x000fe200078e00ff */
[----:B----4-:R0:W4:Y:S01]  /*42e0*/  I2F.S16 R28, R2 ;  /* 0x00000002001c7306 */ /* 0x0101220000101400 */
[----:B------:R-:W-:Y:S05]  /*42f0*/  BRA `(.L_x_41158) ;  /* 0x0000000c00347947 */ /* 0x000fea0003800000 */
.L_x_41154:
        /* <DEDUP_REMOVED lines=9> */
.L_x_41162:
[----:B------:R-:W4:Y:S01]  /*4390*/  LDG.E.U16 R2, desc[UR36][R2.64] ;  /* 0x0000002402027981 */ /* 0x000f22000c1e1500 */
[----:B------:R-:W-:Y:S02]  /*43a0*/  IMAD.MOV.U32 R29, RZ, RZ, RZ ;  /* 0x000000ffff1d7224 */ /* 0x000fe400078e00ff */
[----:B----4-:R-:W-:Y:S01]  /*43b0*/  HADD2.F32 R28, -RZ, R2.H0_H0 ;  /* 0x20000002ff1c7230 */ /* 0x010fe20000004100 */
[----:B------:R-:W-:Y:S06]  /*43c0*/  BRA `(.L_x_41158) ;  /* 0x0000000c00007947 */ /* 0x000fec0003800000 */
.L_x_41161:
        /* <DEDUP_REMOVED lines=8> */
.L_x_41164:
[----:B------:R-:W4:Y:S02]  /*4450*/  LDG.E R2, desc[UR36][R2.64] ;  /* 0x0000002402027981 */ /* 0x000f24000c1e1900 */
[--C-:B----4-:R-:W-:Y:S02]  /*4460*/  HADD2.F32 R29, -RZ, R2.reuse.H1_H1 ;  /* 0x30000002ff1d7230 */ /* 0x110fe40000004100 */
[----:B------:R-:W-:Y:S01]  /*4470*/  HADD2.F32 R28, -RZ, R2.H0_H0 ;  /* 0x20000002ff1c7230 */ /* 0x000fe20000004100 */
[----:B------:R-:W-:Y:S06]  /*4480*/  BRA `(.L_x_41158) ;  /* 0x0000000800d07947 */ /* 0x000fec0003800000 */
.L_x_41163:
[----:B------:R-:W4:Y:S01]  /*4490*/  LDG.E.64 R2, desc[UR36][R2.64] ;  /* 0x0000002402027981 */ /* 0x000f22000c1e1b00 */
[----:B------:R-:W-:Y:S01]  /*44a0*/  UMOV UR4, 0xf0000000 ;  /* 0xf000000000047882 */ /* 0x000fe20000000000 */
[----:B------:R-:W-:Y:S01]  /*44b0*/  UMOV UR5, 0x380fffff ;  /* 0x380fffff00057882 */ /* 0x000fe20000000000 */
[----:B------:R-:W-:Y:S01]  /*44c0*/  IMAD.MOV.U32 R29, RZ, RZ, RZ ;  /* 0x000000ffff1d7224 */ /* 0x000fe200078e00ff */
[----:B----4-:R-:W0:Y:S01]  /*44d0*/  F2F.F32.F64 R28, R2 ;  /* 0x00000002001c7310 */ /* 0x010e220000301000 */
[----:B------:R-:W-:-:S14]  /*44e0*/  DSETP.GEU.AND P0, PT, |R2|, UR4, PT ;  /* 0x0000000402007e2a */ /* 0x000fdc000bf0e200 */
[----:B0-----:R-:W-:Y:S01]  /*44f0*/  @!P0 FMUL R28, R28, 1.175494350822287508e-38 ;  /* 0x008000001c1c8820 */ /* 0x001fe20000400000 */
[----:B------:R-:W-:Y:S06]  /*4500*/  BRA `(.L_x_41158) ;  /* 0x0000000800b07947 */ /* 0x000fec0003800000 */
.L_x_41153:
        /* <DEDUP_REMOVED lines=13> */
.L_x_41167:
        /* <DEDUP_REMOVED lines=10> */
.L_x_41166:
        /* <DEDUP_REMOVED lines=8> */
[----:B------:R-:W-:Y:S01]  /*4700*/  IMAD.MOV.U32 R29, RZ, RZ, RZ ;  /* 0x000000ffff1d7224 */ /* 0x000fe200078e00ff */
[----:B----4-:R-:W-:-:S04]  /*4710*/  SHF.L.U32 R28, R28, 0x18, RZ ;  /* 0x000000181c1c7819 */ /* 0x010fc800000006ff */
        /* <DEDUP_REMOVED lines=17> */
.L_x_41169:
[----:B------:R-:W4:Y:S01]  /*4830*/  LDG.E.U8 R2, desc[UR36][R2.64] ;  /* 0x0000002402027981 */ /* 0x000f22000c1e1100 */
[----:B------:R-:W-:Y:S02]  /*4840*/  IMAD.MOV.U32 R29, RZ, RZ, RZ ;  /* 0x000000ffff1d7224 */ /* 0x000fe400078e00ff */
[C---:B----4-:R-:W-:Y:S01]  /*4850*/  IMAD.SHL.U32 R0, R2.reuse, 0x2000000, RZ ;  /* 0x0200000002007824 */ /* 0x050fe200078e00ff */
[----:B------:R-:W-:-:S04]  /*4860*/  SHF.L.U32 R5, R2, 0x18, RZ ;  /* 0x0000001802057819 */ /* 0x000fc800000006ff */
        /* <DEDUP_REMOVED lines=10> */
.L_x_41168:
[----:B------:R-:W4:Y:S01]  /*4910*/  LDG.E.U16 R2, desc[UR36][R2.64] ;  /* 0x0000002402027981 */ /* 0x000f22000c1e1500 */
[----:B------:R-:W-:Y:S02]  /*4920*/  IMAD.MOV.U32 R29, RZ, RZ, RZ ;  /* 0x000000ffff1d7224 */ /* 0x000fe400078e00ff */
[----:B----4-:R-:W-:Y:S01]  /*4930*/  IMAD.U32 R28, R2, 0x10000, RZ ;  /* 0x00010000021c7824 */ /* 0x010fe200078e00ff */
[----:B------:R-:W-:Y:S06]  /*4940*/  BRA `(.L_x_41158) ;  /* 0x0000000400a07947 */ /* 0x000fec0003800000 */
.L_x_41165:
        /* <DEDUP_REMOVED lines=12> */
.L_x_41172:
        /* <DEDUP_REMOVED lines=20> */
.L_x_41174:
[----:B------:R-:W-:Y:S05]  /*4b50*/  BSYNC B0 ;  /* 0x0000000000007941 */ /* 0x000fea0003800000 */
.L_x_41173:
[----:B------:R-:W-:Y:S01]  /*4b60*/  IMAD.SHL.U32 R2, R2, 0x100000, RZ ;  /* 0x0010000002027824 */ /* 0x000fe200078e00ff */
[----:B------:R-:W-:-:S04]  /*4b70*/  LEA R3, R0, 0x3b800000, 0x17 ;  /* 0x3b80000000037811 */ /* 0x000fc800078eb8ff */
[----:B------:R-:W-:Y:S01]  /*4b80*/  LOP3.LUT R28, R3, R2, R28, 0xfe, !PT ;  /* 0x00000002031c7212 */ /* 0x000fe200078efe1c */
[----:B------:R-:W-:Y:S06]  /*4b90*/  BRA `(.L_x_41158) ;  /* 0x00000004000c7947 */ /* 0x000fec0003800000 */
.L_x_41171:
[----:B------:R-:W4:Y:S01]  /*4ba0*/  LDG.E.U8 R2, desc[UR36][R2.64] ;  /* 0x0000002402027981 */ /* 0x000f22000c1e1100 */
[----:B------:R-:W-:Y:S02]  /*4bb0*/  CS2R R28, SRZ ;  /* 0x00000000001c7805 */ /* 0x000fe4000001ff00 */
[----:B----4-:R-:W-:-:S13]  /*4bc0*/  ISETP.NE.AND P0, PT, R2, RZ, PT ;  /* 0x000000ff0200720c */ /* 0x010fda0003f05270 */
        /* <DEDUP_REMOVED lines=17> */
.L_x_41176:
[----:B------:R-:W-:Y:S05]  /*4ce0*/  BSYNC B0 ;  /* 0x0000000000007941 */ /* 0x000fea0003800000 */
.L_x_41175:
[----:B------:R-:W-:Y:S01]  /*4cf0*/  IMAD.SHL.U32 R2, R2, 0x200000, RZ ;  /* 0x0020000002027824 */ /* 0x000fe200078e00ff */
[----:B------:R-:W-:-:S04]  /*4d00*/  LEA R3, R0, 0x37800000, 0x17 ;  /* 0x3780000000037811 */ /* 0x000fc800078eb8ff */
[----:B------:R-:W-:Y:S01]  /*4d10*/  LOP3.LUT R28, R3, R2, R28, 0xfe, !PT ;  /* 0x00000002031c7212 */ /* 0x000fe200078efe1c */
[----:B------:R-:W-:Y:S06]  /*4d20*/  BRA `(.L_x_41158) ;  /* 0x0000000000a87947 */ /* 0x000fec0003800000 */
.L_x_41170:
        /* <DEDUP_REMOVED lines=14> */
.L_x_41180:
[----:B------:R-:W-:Y:S05]  /*4e10*/  BSYNC B0 ;  /* 0x0000000000007941 */ /* 0x000fea0003800000 */
.L_x_41179:
[----:B------:R-:W-:Y:S01]  /*4e20*/  IMAD.MOV.U32 R29, RZ, RZ, RZ ;  /* 0x000000ffff1d7224 */ /* 0x000fe200078e00ff */
[----:B------:R-:W-:Y:S06]  /*4e30*/  BRA `(.L_x_41158) ;  /* 0x0000000000647947 */ /* 0x000fec0003800000 */
.L_x_41157:
[----:B------:R-:W-:Y:S01]  /*4e40*/  MOV R2, 0x0 ;  /* 0x0000000000027802 */ /* 0x000fe20000000f00 */
[----:B------:R-:W-:Y:S01]  /*4e50*/  ULDC.64 UR4, c[0x4][0x198] ;  /* 0x0100660000047ab9 */ /* 0x000fe20000000a00 */
[----:B------:R-:W-:Y:S01]  /*4e60*/  ULDC.64 UR6, c[0x4][0x88] ;  /* 0x0100220000067ab9 */ /* 0x000fe20000000a00 */
[----:B------:R-:W-:Y:S01]  /*4e70*/  IMAD.U32 R4, RZ, RZ, UR4 ;  /* 0x00000004ff047e24 */ /* 0x000fe2000f8e00ff */
[----:B------:R-:W-:Y:S01]  /*4e80*/  MOV R5, UR5 ;  /* 0x0000000500057c02 */ /* 0x000fe20008000f00 */
[----:B------:R-:W-:Y:S01]  /*4e90*/  ULDC.64 UR4, c[0x4][0x1a0] ;  /* 0x0100680000047ab9 */ /* 0x000fe20000000a00 */
[----:B------:R-:W0:Y:S01]  /*4ea0*/  LDC.64 R2, c[0x4][R2] ;  /* 0x0100000002027b82 */ /* 0x000e220000000a00 */
[----:B------:R-:W-:Y:S02]  /*4eb0*/  IMAD.U32 R6, RZ, RZ, UR4 ;  /* 0x00000004ff067e24 */ /* 0x000fe4000f8e00ff */
[----:B------:R-:W-:Y:S02]  /*4ec0*/  IMAD.U32 R7, RZ, RZ, UR5 ;  /* 0x00000005ff077e24 */ /* 0x000fe4000f8e00ff */
[----:B------:R-:W-:-:S02]  /*4ed0*/  IMAD.U32 R10, RZ, RZ, UR6 ;  /* 0x00000006ff0a7e24 */ /* 0x000fc4000f8e00ff */
[----:B------:R-:W-:Y:S02]  /*4ee0*/  IMAD.U32 R11, RZ, RZ, UR7 ;  /* 0x00000007ff0b7e24 */ /* 0x000fe4000f8e00ff */
[----:B------:R-:W-:Y:S02]  /*4ef0*/  IMAD.MOV.U32 R8, RZ, RZ, 0x4e ;  /* 0x0000004eff087424 */ /* 0x000fe400078e00ff */
[----:B------:R-:W-:Y:S02]  /*4f00*/  IMAD.MOV.U32 R12, RZ, RZ, 0x1 ;  /* 0x00000001ff0c7424 */ /* 0x000fe400078e00ff */
[----:B------:R-:W-:-:S07]  /*4f10*/  IMAD.MOV.U32 R13, RZ, RZ, RZ ;  /* 0x000000ffff0d7224 */ /* 0x000fce00078e00ff */
[----:B------:R-:W-:-:S07]  /*4f20*/  LEPC R20, `(.L_x_41181) ;  /* 0x000000001014794e */ /* 0x000fce0000000000 */
[----:B0123-5:R-:W-:Y:S05]  /*4f30*/  CALL.ABS.NOINC R2 ;  /* 0x0000000002007343 */ /* 0x02ffea0003c00000 */
.L_x_41181:
[----:B------:R-:W-:Y:S01]  /*4f40*/  CS2R R28, SRZ ;  /* 0x00000000001c7805 */ /* 0x000fe2000001ff00 */
[----:B------:R-:W-:Y:S06]  /*4f50*/  BRA `(.L_x_41158) ;  /* 0x00000000001c7947 */ /* 0x000fec0003800000 */
.L_x_41178:
[----:B------:R-:W4:Y:S01]  /*4f60*/  LDG.E.64 R2, desc[UR36][R2.64] ;  /* 0x0000002402027981 */ /* 0x000f22000c1e1b00 */
[----:B------:R-:W-:Y:S01]  /*4f70*/  IMAD.MOV.U32 R29, RZ, RZ, RZ ;  /* 0x000000ffff1d7224 */ /* 0x000fe200078e00ff */
[----:B----4-:R0:W4:Y:S01]  /*4f80*/  I2F.U64 R28, R2 ;  /* 0x00000002001c7312 */ /* 0x0101220000301000 */
[----:B------:R-:W-:Y:S05]  /*4f90*/  BRA `(.L_x_41158) ;  /* 0x00000000000c7947 */ /* 0x000fea0003800000 */
.L_x_41177:
[----:B------:R-:W4:Y:S01]  /*4fa0*/  LDG.E R2, desc[UR36][R2.64] ;  /* 0x0000002402027981 */ /* 0x000f22000c1e1900 */
[----:B------:R-:W-:Y:S01]  /*4fb0*/  HFMA2.MMA R29, -RZ, RZ, 0, 0 ;  /* 0x00000000ff1d7435 */ /* 0x000fe200000001ff */
[----:B----4-:R-:W-:-:S10]  /*4fc0*/  I2FP.F32.U32 R28, R2 ;  /* 0x00000002001c7245 */ /* 0x010fd40000201000 */
.L_x_41158:
[----:B------:R-:W-:Y:S05]  /*4fd0*/  BSYNC B7 ;  /* 0x0000000000077941 */ /* 0x000fea0003800000 */
.L_x_41152:
        /* <DEDUP_REMOVED lines=21> */
.L_x_41186:
[----:B------:R-:W2:Y:S01]  /*5130*/  LDG.E.U8 R2, desc[UR36][R2.64] ;  /* 0x0000002402027981 */ /* 0x000ea2000c1e1100 */
[----:B------:R-:W-:Y:S01]  /*5140*/  IMAD.MOV.U32 R31, RZ, RZ, RZ ;  /* 0x000000ffff1f7224 */ /* 0x000fe200078e00ff */
[----:B--2---:R-:W-:Y:S01]  /*5150*/  I2FP.F32.U32 R30, R2 ;  /* 0x00000002001e7245 */ /* 0x004fe20000201000 */
[----:B------:R-:W-:Y:S06]  /*5160*/  BRA `(.L_x_41188) ;  /* 0x0000000c007c7947 */ /* 0x000fec0003800000 */
.L_x_41185:
        /* <DEDUP_REMOVED lines=10> */
.L_x_41190:
[----:B------:R-:W2:Y:S01]  /*5210*/  LDG.E R2, desc[UR36][R2.64] ;  /* 0x0000002402027981 */ /* 0x000ea2000c1e1900 */
[----:B------:R-:W-:Y:S01]  /*5220*/  IMAD.MOV.U32 R31, RZ, RZ, RZ ;  /* 0x000000ffff1f7224 */ /* 0x000fe200078e00ff */
[----:B--2---:R-:W-:Y:S01]  /*5230*/  I2FP.F32.S32 R30, R2 ;  /* 0x00000002001e7245 */ /* 0x004fe20000201400 */
[----:B------:R-:W-:Y:S06]  /*5240*/  BRA `(.L_x_41188) ;  /* 0x0000000c00447947 */ /* 0x000fec0003800000 */
.L_x_41189:
[----:B------:R-:W2:Y:S01]  /*5250*/  LDG.E.U16 R2, desc[UR36][R2.64] ;  /* 0x0000002402027981 */ /* 0x000ea2000c1e1500 */
[----:B------:R-:W-:Y:S01]  /*5260*/  IMAD.MOV.U32 R31, RZ, RZ, RZ ;  /* 0x000000ffff1f7224 */ /* 0x000fe200078e00ff */
[----:B--2---:R0:W2:Y:S01]  /*5270*/  I2F.S16 R30, R2 ;  /* 0x00000002001e7306 */ /* 0x0040a20000101400 */
[----:B------:R-:W-:Y:S05]  /*5280*/  BRA `(.L_x_41188) ;  /* 0x0000000c00347947 */ /* 0x000fea0003800000 */
.L_x_41184:
        /* <DEDUP_REMOVED lines=9> */
.L_x_41192:
[----:B------:R-:W2:Y:S01]  /*5320*/  LDG.E.U16 R2, desc[UR36][R2.64] ;  /* 0x0000002402027981 */ /* 0x000ea2000c1e1500 */
[----:B------:R-:W-:Y:S02]  /*5330*/  IMAD.MOV.U32 R31, RZ, RZ, RZ ;  /* 0x000000ffff1f7224 */ /* 0x000fe400078e00ff */
[----:B--2---:R-:W-:Y:S01]  /*5340*/  HADD2.F32 R30, -RZ, R2.H0_H0 ;  /* 0x20000002ff1e7230 */ /* 0x004fe20000004100 */
[----:B------:R-:W-:Y:S06]  /*5350*/  BRA `(.L_x_41188) ;  /* 0x0000000c00007947 */ /* 0x000fec0003800000 */
.L_x_41191:
        /* <DEDUP_REMOVED lines=8> */
.L_x_41194:
[----:B------:R-:W2:Y:S02]  /*53e0*/  LDG.E R2, desc[UR36][R2.64] ;  /* 0x0000002402027981 */ /* 0x000ea4000c1e1900 */
[--C-:B--2---:R-:W-:Y:S02]  /*53f0*/  HADD2.F32 R31, -RZ, R2.reuse.H1_H1 ;  /* 0x30000002ff1f7230 */ /* 0x104fe40000004100 */
[----:B------:R-:W-:Y:S01]  /*5400*/  HADD2.F32 R30, -RZ, R2.H0_H0 ;  /* 0x20000002ff1e7230 */ /* 0x000fe20000004100 */
[----:B------:R-:W-:Y:S06]  /*5410*/  BRA `(.L_x_41188) ;  /* 0x0000000800d07947 */ /* 0x000fec0003800000 */
.L_x_41193:
        /* <DEDUP_REMOVED lines=8> */
.L_x_41183:
        /* <DEDUP_REMOVED lines=13> */
.L_x_41197:
        /* <DEDUP_REMOVED lines=10> */
.L_x_41196:
        /* <DEDUP_REMOVED lines=27> */
.L_x_41199:
        /* <DEDUP_REMOVED lines=14> */
.L_x_41198:
[----:B------:R-:W2:Y:S01]  /*58a0*/  LDG.E.U16 R2, desc[UR36][R2.64] ;  /* 0x0000002402027981 */ /* 0x000ea2000c1e1500 */
[----:B------:R-:W-:Y:S02]  /*58b0*/  IMAD.MOV.U32 R31, RZ, RZ, RZ ;  /* 0x000000ffff1f7224 */ /* 0x000fe400078e00ff */
[----:B--2---:R-:W-:Y:S01]  /*58c0*/  IMAD.U32 R30, R2, 0x10000, RZ ;  /* 0x00010000021e7824 */ /* 0x004fe200078e00ff */
[----:B------:R-:W-:Y:S06]  /*58d0*/  BRA `(.L_x_41188) ;  /* 0x0000000400a07947 */ /* 0x000fec0003800000 */
.L_x_41195:
        /* <DEDUP_REMOVED lines=12> */
.L_x_41202:
        /* <DEDUP_REMOVED lines=20> */
.L_x_41204:
[----:B------:R-:W-:Y:S05]  /*5ae0*/  BSYNC B0 ;  /* 0x0000000000007941 */ /* 0x000fea0003800000 */
.L_x_41203:
[----:B------:R-:W-:Y:S01]  /*5af0*/  IMAD.SHL.U32 R2, R2, 0x100000, RZ ;  /* 0x0010000002027824 */ /* 0x000fe200078e00ff */
[----:B------:R-:W-:-:S04]  /*5b00*/  LEA R3, R0, 0x3b800000, 0x17 ;  /* 0x3b80000000037811 */ /* 0x000fc800078eb8ff */
[----:B------:R-:W-:Y:S01]  /*5b10*/  LOP3.LUT R30, R3, R2, R30, 0xfe, !PT ;  /* 0x00000002031e7212 */ /* 0x000fe200078efe1e */
[----:B------:R-:W-:Y:S06]  /*5b20*/  BRA `(.L_x_41188) ;  /* 0x00000004000c7947 */ /* 0x000fec0003800000 */
.L_x_41201:
        /* <DEDUP_REMOVED lines=20> */
.L_x_41206:
[----:B------:R-:W-:Y:S05]  /*5c70*/  BSYNC B0 ;  /* 0x0000000000007941 */ /* 0x000fea0003800000 */
.L_x_41205:
[----:B------:R-:W-:Y:S01]  /*5c80*/  IMAD.SHL.U32 R2, R2, 0x200000, RZ ;  /* 0x0020000002027824 */ /* 0x000fe200078e00ff */
[----:B------:R-:W-:-:S04]  /*5c90*/  LEA R3, R0, 0x37800000, 0x17 ;  /* 0x3780000000037811 */ /* 0x000fc800078eb8ff */
[----:B------:R-:W-:Y:S01]  /*5ca0*/  LOP3.LUT R30, R3, R2, R30, 0xfe, !PT ;  /* 0x00000002031e7212 */ /* 0x000fe200078efe1e */
[----:B------:R-:W-:Y:S06]  /*5cb0*/  BRA `(.L_x_41188) ;  /* 0x0000000000a87947 */ /* 0x000fec0003800000 */
.L_x_41200:
        /* <DEDUP_REMOVED lines=14> */
.L_x_41210:
[----:B------:R-:W-:Y:S05]  /*5da0*/  BSYNC B0 ;  /* 0x0000000000007941 */ /* 0x000fea0003800000 */
.L_x_41209:
[----:B------:R-:W-:Y:S01]  /*5db0*/  MOV R31, RZ ;  /* 0x000000ff001f7202 */ /* 0x000fe20000000f00 */
[----:B------:R-:W-:Y:S06]  /*5dc0*/  BRA `(.L_x_41188) ;  /* 0x0000000000647947 */ /* 0x000fec0003800000 */
.L_x_41187:
        /* <DEDUP_REMOVED lines=15> */
[----:B012345:R-:W-:Y:S05]  /*5ec0*/  CALL.ABS.NOINC R2 ;  /* 0x0000000002007343 */ /* 0x03ffea0003c00000 */
.L_x_41211:
[----:B------:R-:W-:Y:S01]  /*5ed0*/  CS2R R30, SRZ ;  /* 0x00000000001e7805 */ /* 0x000fe2000001ff00 */
[----:B------:R-:W-:Y:S06]  /*5ee0*/  BRA `(.L_x_41188) ;  /* 0x00000000001c7947 */ /* 0x000fec0003800000 */
.L_x_41208:
[----:B------:R-:W2:Y:S01]  /*5ef0*/  LDG.E.64 R2, desc[UR36][R2.64] ;  /* 0x0000002402027981 */ /* 0x000ea2000c1e1b00 */
[----:B------:R-:W-:Y:S01]  /*5f00*/  IMAD.MOV.U32 R31, RZ, RZ, RZ ;  /* 0x000000ffff1f7224 */ /* 0x000fe200078e00ff */
[----:B--2---:R0:W2:Y:S01]  /*5f10*/  I2F.U64 R30, R2 ;  /* 0x00000002001e7312 */ /* 0x0040a20000301000 */
[----:B------:R-:W-:Y:S05]  /*5f20*/  BRA `(.L_x_41188) ;  /* 0x00000000000c7947 */ /* 0x000fea0003800000 */
.L_x_41207:
[----:B------:R-:W2:Y:S01]  /*5f30*/  LDG.E R2, desc[UR36][R2.64] ;  /* 0x0000002402027981 */ /* 0x000ea2000c1e1900 */
[----:B------:R-:W-:Y:S01]  /*5f40*/  IMAD.MOV.U32 R31, RZ, RZ, RZ ;  /* 0x000000ffff1f7224 */ /* 0x000fe200078e00ff */
[----:B--2---:R-:W-:-:S07]  /*5f50*/  I2FP.F32.U32 R30, R2 ;  /* 0x00000002001e7245 */ /* 0x004fce0000201000 */
.L_x_41188:
[----:B------:R-:W-:Y:S05]  /*5f60*/  BSYNC B7 ;  /* 0x0000000000077941 */ /* 0x000fea0003800000 */
.L_x_41182:
[----:B------:R-:W-:-:S07]  /*5f70*/  VIADD R32, R32, 0x80 ;  /* 0x0000008020207836 */ /* 0x000fce0000000000 */
.L_x_41151:
[----:B------:R-:W-:Y:S05]  /*5f80*/  BSYNC B6 ;  /* 0x0000000000067941 */ /* 0x000fea0003800000 */
.L_x_41150:
[----:B------:R-:W-:Y:S01]  /*5f90*/  ISETP.GE.AND P0, PT, R32, R34, PT ;  /* 0x000000222000720c */ /* 0x000fe20003f06270 */
[----:B------:R-:W-:Y:S01]  /*5fa0*/  BSSY B6, `(.L_x_41212) ;  /* 0x00001f5000067945 */ /* 0x000fe20003800000 */
[----:B------:R-:W-:Y:S01]  /*5fb0*/  IMAD.MOV.U32 R26, RZ, RZ, RZ ;  /* 0x000000ffff1a7224 */ /* 0x000fe200078e00ff */
[----:B------:R-:W-:-:S10]  /*5fc0*/  CS2R R8, SRZ ;  /* 0x0000000000087805 */ /* 0x000fd4000001ff00 */
        /* <DEDUP_REMOVED lines=23> */
.L_x_41218:
[----:B------:R-:W4:Y:S01]  /*6140*/  LDG.E.U8 R2, desc[UR36][R2.64] ;  /* 0x0000002402027981 */ /* 0x000f22000c1e1100 */
[----:B------:R-:W-:Y:S01]  /*6150*/  IMAD.MOV.U32 R27, RZ, RZ, RZ ;  /* 0x000000ffff1b7224 */ /* 0x000fe200078e00ff */
[----:B----4-:R-:W-:Y:S01]  /*6160*/  I2FP.F32.U32 R26, R2 ;  /* 0x00000002001a7245 */ /* 0x010fe20000201000 */
[----:B------:R-:W-:Y:S06]  /*6170*/  BRA `(.L_x_41220) ;  /* 0x0000000c007c7947 */ /* 0x000fec0003800000 */
.L_x_41217:
[----:B------:R-:W-:-:S13]  /*6180*/  ISETP.NE.AND P0, PT, R0, 0x2, PT ;  /* 0x000000020000780c */ /* 0x000fda0003f05270 */
[----:B------:R-:W-:Y:S05]  /*6190*/  @!P0 BRA `(.L_x_41221) ;  /* 0x0000000000308947 */ /* 0x000fea0003800000 */
[----:B------:R-:W-:-:S13]  /*61a0*/  ISETP.NE.AND P0, PT, R0, 0x3, PT ;  /* 0x000000030000780c */ /* 0x000fda0003f05270 */
[----:B------:R-:W-:Y:S05]  /*61b0*/  @!P0 BRA `(.L_x_41222) ;  /* 0x0000000000188947 */ /* 0x000fea0003800000 */
[----:B------:R-:W-:-:S13]  /*61c0*/  ISETP.NE.AND P0, PT, R0, 0x4, PT ;  /* 0x000000040000780c */ /* 0x000fda0003f05270 */
[----:B------:R-:W-:Y:S05]  /*61d0*/  @P0 BRA `(.L_x_41219) ;  /* 0x0000000c00000947 */ /* 0x000fea0003800000 */
[----:B------:R-:W4:Y:S01]  /*61e0*/  LDG.E.64 R2, desc[UR36][R2.64] ;  /* 0x0000002402027981 */ /* 0x000f22000c1e1b00 */
[----:B------:R-:W-:Y:S01]  /*61f0*/  MOV R27, RZ ;  /* 0x000000ff001b7202 */ /* 0x000fe20000000f00 */
[----:B----4-:R0:W4:Y:S01]  /*6200*/  I2F.S64 R26, R2 ;  /* 0x00000002001a7312 */ /* 0x0101220000301400 */
[----:B------:R-:W-:Y:S05]  /*6210*/  BRA `(.L_x_41220) ;  /* 0x0000000c00547947 */ /* 0x000fea0003800000 */
.L_x_41222:
[----:B------:R-:W4:Y:S01]  /*6220*/  LDG.E R2, desc[UR36][R2.64] ;  /* 0x0000002402027981 */ /* 0x000f22000c1e1900 */
[----:B------:R-:W-:Y:S01]  /*6230*/  IMAD.MOV.U32 R27, RZ, RZ, RZ ;  /* 0x000000ffff1b7224 */ /* 0x000fe200078e00ff */
[----:B----4-:R-:W-:Y:S01]  /*6240*/  I2FP.F32.S32 R26, R2 ;  /* 0x00000002001a7245 */ /* 0x010fe20000201400 */
[----:B------:R-:W-:Y:S06]  /*6250*/  BRA `(.L_x_41220) ;  /* 0x0000000c00447947 */ /* 0x000fec0003800000 */
.L_x_41221:
[----:B------:R-:W4:Y:S01]  /*6260*/  LDG.E.U16 R2, desc[UR36][R2.64] ;  /* 0x0000002402027981 */ /* 0x000f22000c1e1500 */
[----:B------:R-:W-:Y:S01]  /*6270*/  IMAD.MOV.U32 R27, RZ, RZ, RZ ;  /* 0x000000ffff1b7224 */ /* 0x000fe200078e00ff */
[----:B----4-:R0:W4:Y:S01]  /*6280*/  I2F.S16 R26, R2 ;  /* 0x00000002001a7306 */ /* 0x0101220000101400 */
[----:B------:R-:W-:Y:S05]  /*6290*/  BRA `(.L_x_41220) ;  /* 0x0000000c00347947 */ /* 0x000fea0003800000 */
.L_x_41216:
        /* <DEDUP_REMOVED lines=9> */
.L_x_41224:
[----:B------:R-:W4:Y:S01]  /*6330*/  LDG.E.U16 R2, desc[UR36][R2.64] ;  /* 0x0000002402027981 */ /* 0x000f22000c1e1500 */
[----:B------:R-:W-:Y:S02]  /*6340*/  IMAD.MOV.U32 R27, RZ, RZ, RZ ;  /* 0x000000ffff1b7224 */ /* 0x000fe400078e00ff */
[----:B----4-:R-:W-:Y:S01]  /*6350*/  HADD2.F32 R26, -RZ, R2.H0_H0 ;  /* 0x20000002ff1a7230 */ /* 0x010fe20000004100 */
[----:B------:R-:W-:Y:S06]  /*6360*/  BRA `(.L_x_41220) ;  /* 0x0000000c00007947 */ /* 0x000fec0003800000 */
.L_x_41223:
        /* <DEDUP_REMOVED lines=8> */
.L_x_41226:
[----:B------:R-:W4:Y:S02]  /*63f0*/  LDG.E R2, desc[UR36][R2.64] ;  /* 0x0000002402027981 */ /* 0x000f24000c1e1900 */
[--C-:B----4-:R-:W-:Y:S02]  /*6400*/  HADD2.F32 R27, -RZ, R2.reuse.H1_H1 ;  /* 0x30000002ff1b7230 */ /* 0x110fe40000004100 */
[----:B------:R-:W-:Y:S01]  /*6410*/  HADD2.F32 R26, -RZ, R2.H0_H0 ;  /* 0x20000002ff1a7230 */ /* 0x000fe20000004100 */
[----:B------:R-:W-:Y:S06]  /*6420*/  BRA `(.L_x_41220) ;  /* 0x0000000800d07947 */ /* 0x000fec0003800000 */
.L_x_41225:
        /* <DEDUP_REMOVED lines=8> */
.L_x_41215:
        /* <DEDUP_REMOVED lines=13> */
.L_x_41229:
        /* <DEDUP_REMOVED lines=10> */
.L_x_41228:
[----:B------:R-:W-:-:S13]  /*6620*/  ISETP.NE.AND P0, PT, R0, 0xf, PT ;  /* 0x0000000f0000780c */ /* 0x000fda0003f05270 */
[----:B------:R-:W-:Y:S05]  /*6630*/  @!P0 BRA `(.L_x_41230) ;  /* 0x00000000009c8947 */ /* 0x000fea0003800000 */
[----:B------:R-:W-:-:S13]  /*6640*/  ISETP.NE.AND P0, PT, R0, 0x17, PT ;  /* 0x000000170000780c */ /* 0x000fda0003f05270 */
[----:B------:R-:W-:Y:S05]  /*6650*/  @!P0 BRA `(.L_x_41231) ;  /* 0x00000000005c8947 */ /* 0x000fea0003800000 */
[----:B------:R-:W-:-:S13]  /*6660*/  ISETP.NE.AND P0, PT, R0, 0x18, PT ;  /* 0x000000180000780c */ /* 0x000fda0003f05270 */
[----:B------:R-:W-:Y:S05]  /*6670*/  @P0 BRA `(.L_x_41219) ;  /* 0x0000000400d80947 */ /* 0x000fea0003800000 */
[----:B------:R-:W4:Y:S01]  /*6680*/  LDG.E.U8 R26, desc[UR36][R2.64] ;  /* 0x00000024021a7981 */ /* 0x000f22000c1e1100 */
[----:B------:R-:W-:Y:S01]  /*6690*/  MOV R6, 0xff800000 ;  /* 0xff80000000067802 */ /* 0x000fe20000000f00 */
        /* <DEDUP_REMOVED lines=19> */
.L_x_41231:
[----:B------:R-:W4:Y:S01]  /*67d0*/  LDG.E.U8 R2, desc[UR36][R2.64] ;  /* 0x0000002402027981 */ /* 0x000f22000c1e1100 */
[----:B------:R-:W-:Y:S02]  /*67e0*/  IMAD.MOV.U32 R27, RZ, RZ, RZ ;  /* 0x000000ffff1b7224 */ /* 0x000fe400078e00ff */
[C---:B----4-:R-:W-:Y:S02]  /*67f0*/  IMAD.SHL.U32 R0, R2.reuse, 0x2000000, RZ ;  /* 0x0200000002007824 */ /* 0x050fe400078e00ff */
        /* <DEDUP_REMOVED lines=11> */
.L_x_41230:
[----:B------:R-:W4:Y:S01]  /*68b0*/  LDG.E.U16 R2, desc[UR36][R2.64] ;  /* 0x0000002402027981 */ /* 0x000f22000c1e1500 */
[----:B------:R-:W-:Y:S01]  /*68c0*/  HFMA2.MMA R27, -RZ, RZ, 0, 0 ;  /* 0x00000000ff1b7435 */ /* 0x000fe200000001ff */
[----:B----4-:R-:W-:Y:S01]  /*68d0*/  IMAD.U32 R26, R2, 0x10000, RZ ;  /* 0x00010000021a7824 */ /* 0x010fe200078e00ff */
[----:B------:R-:W-:Y:S09]  /*68e0*/  BRA `(.L_x_41220) ;  /* 0x0000000400a07947 */ /* 0x000ff20003800000 */
.L_x_41227:
        /* <DEDUP_REMOVED lines=12> */
.L_x_41234:
        /* <DEDUP_REMOVED lines=20> */
.L_x_41236:
[----:B------:R-:W-:Y:S05]  /*6af0*/  BSYNC B0 ;  /* 0x0000000000007941 */ /* 0x000fea0003800000 */
.L_x_41235:
[----:B------:R-:W-:Y:S01]  /*6b00*/  IMAD.SHL.U32 R2, R2, 0x100000, RZ ;  /* 0x0010000002027824 */ /* 0x000fe200078e00ff */
[----:B------:R-:W-:-:S04]  /*6b10*/  LEA R3, R0, 0x3b800000, 0x17 ;  /* 0x3b80000000037811 */ /* 0x000fc800078eb8ff */
[----:B------:R-:W-:Y:S01]  /*6b20*/  LOP3.LUT R26, R3, R2, R26, 0xfe, !PT ;  /* 0x00000002031a7212 */ /* 0x000fe200078efe1a */
[----:B------:R-:W-:Y:S06]  /*6b30*/  BRA `(.L_x_41220) ;  /* 0x00000004000c7947 */ /* 0x000fec0003800000 */
.L_x_41233:
        /* <DEDUP_REMOVED lines=20> */
.L_x_41238:
[----:B------:R-:W-:Y:S05]  /*6c80*/  BSYNC B0 ;  /* 0x0000000000007941 */ /* 0x000fea0003800000 */
.L_x_41237:
[----:B------:R-:W-:Y:S01]  /*6c90*/  IMAD.SHL.U32 R2, R2, 0x200000, RZ ;  /* 0x0020000002027824 */ /* 0x000fe200078e00ff */
[----:B------:R-:W-:-:S04]  /*6ca0*/  LEA R3, R0, 0x37800000, 0x17 ;  /* 0x3780000000037811 */ /* 0x000fc800078eb8ff */
[----:B------:R-:W-:Y:S01]  /*6cb0*/  LOP3.LUT R26, R3, R2, R26, 0xfe, !PT ;  /* 0x00000002031a7212 */ /* 0x000fe200078efe1a */
[----:B------:R-:W-:Y:S06]  /*6cc0*/  BRA `(.L_x_41220) ;  /* 0x0000000000a87947 */ /* 0x000fec0003800000 */
.L_x_41232:
        /* <DEDUP_REMOVED lines=14> */
.L_x_41242:
[----:B------:R-:W-:Y:S05]  /*6db0*/  BSYNC B0 ;  /* 0x0000000000007941 */ /* 0x000fea0003800000 */
.L_x_41241:
[----:B------:R-:W-:Y:S01]  /*6dc0*/  IMAD.MOV.U32 R27, RZ, RZ, RZ ;  /* 0x000000ffff1b7224 */ /* 0x000fe200078e00ff */
[----:B------:R-:W-:Y:S06]  /*6dd0*/  BRA `(.L_x_41220) ;  /* 0x0000000000647947 */ /* 0x000fec0003800000 */
.L_x_41219:
[----:B------:R-:W-:Y:S01]  /*6de0*/  MOV R2, 0x0 ;  /* 0x0000000000027802 */ /* 0x000fe20000000f00 */
[----:B------:R-:W-:Y:S01]  /*6df0*/  ULDC.64 UR4, c[0x4][0x198] ;  /* 0x0100660000047ab9 */ /* 0x000fe20000000a00 */
[----:B------:R-:W-:Y:S01]  /*6e00*/  ULDC.64 UR6, c[0x4][0x88] ;  /* 0x0100220000067ab9 */ /* 0x000fe20000000a00 */
[----:B------:R-:W-:Y:S02]  /*6e10*/  IMAD.U32 R4, RZ, RZ, UR4 ;  /* 0x00000004ff047e24 */ /* 0x000fe4000f8e00ff */
        /* <DEDUP_REMOVED lines=8> */
[----:B------:R-:W-:Y:S02]  /*6ea0*/  IMAD.MOV.U32 R12, RZ, RZ, 0x1 ;  /* 0x00000001ff0c7424 */ /* 0x000fe400078e00ff */
[----:B------:R-:W-:-:S07]  /*6eb0*/  IMAD.MOV.U32 R13, RZ, RZ, RZ ;  /* 0x000000ffff0d7224 */ /* 0x000fce00078e00ff */
[----:B------:R-:W-:-:S07]  /*6ec0*/  LEPC R20, `(.L_x_41243) ;  /* 0x000000001014794e */ /* 0x000fce0000000000 */
[----:B0123-5:R-:W-:Y:S05]  /*6ed0*/  CALL.ABS.NOINC R2 ;  /* 0x0000000002007343 */ /* 0x02ffea0003c00000 */
.L_x_41243:
[----:B------:R-:W-:Y:S01]  /*6ee0*/  CS2R R26, SRZ ;  /* 0x00000000001a7805 */ /* 0x000fe2000001ff00 */
[----:B------:R-:W-:Y:S06]  /*6ef0*/  BRA `(.L_x_41220) ;  /* 0x00000000001c7947 */ /* 0x000fec0003800000 */
.L_x_41240:
[----:B------:R-:W4:Y:S01]  /*6f00*/  LDG.E.64 R2, desc[UR36][R2.64] ;  /* 0x0000002402027981 */ /* 0x000f22000c1e1b00 */
[----:B------:R-:W-:Y:S01]  /*6f10*/  IMAD.MOV.U32 R27, RZ, RZ, RZ ;  /* 0x000000ffff1b7224 */ /* 0x000fe200078e00ff */
[----:B----4-:R0:W4:Y:S01]  /*6f20*/  I2F.U64 R26, R2 ;  /* 0x00000002001a7312 */ /* 0x0101220000301000 */
[----:B------:R-:W-:Y:S05]  /*6f30*/  BRA `(.L_x_41220) ;  /* 0x00000000000c7947 */ /* 0x000fea0003800000 */
.L_x_41239:
[----:B------:R-:W4:Y:S01]  /*6f40*/  LDG.E R2, desc[UR36][R2.64] ;  /* 0x0000002402027981 */ /* 0x000f22000c1e1900 */
[----:B------:R-:W-:Y:S01]  /*6f50*/  IMAD.MOV.U32 R27, RZ, RZ, RZ ;  /* 0x000000ffff1b7224 */ /* 0x000fe200078e00ff */
[----:B----4-:R-:W-:-:S07]  /*6f60*/  I2FP.F32.U32 R26, R2 ;  /* 0x00000002001a7245 */ /* 0x010fce0000201000 */
.L_x_41220:
[----:B------:R-:W-:Y:S05]  /*6f70*/  BSYNC B7 ;  /* 0x0000000000077941 */ /* 0x000fea0003800000 */
.L_x_41214:
        /* <DEDUP_REMOVED lines=18> */
[----:B--2---:R0:W2:Y:S01]  /*70a0*/  I2F.S16 R8, R2 ;  /* 0x0000000200087306 */ /* 0x0040a20000101400 */
[----:B------:R-:W-:Y:S09]  /*70b0*/  BRA `(.L_x_41213) ;  /* 0x0000000c008c7947 */ /* 0x000ff20003800000 */
.L_x_41247:
[----:B------:R-:W2:Y:S01]  /*70c0*/  LDG.E.U8 R2, desc[UR36][R2.64] ;  /* 0x0000002402027981 */ /* 0x000ea2000c1e1100 */
[----:B------:R-:W-:Y:S01]  /*70d0*/  IMAD.MOV.U32 R9, RZ, RZ, RZ ;  /* 0x000000ffff097224 */ /* 0x000fe200078e00ff */
[----:B--2---:R-:W-:Y:S01]  /*70e0*/  I2FP.F32.U32 R8, R2 ;  /* 0x0000000200087245 */ /* 0x004fe20000201000 */
[----:B------:R-:W-:Y:S06]  /*70f0*/  BRA `(.L_x_41213) ;  /* 0x0000000c007c7947 */ /* 0x000fec0003800000 */
.L_x_41246:
        /* <DEDUP_REMOVED lines=10> */
.L_x_41250:
[----:B------:R-:W2:Y:S01]  /*71a0*/  LDG.E R2, desc[UR36][R2.64] ;  /* 0x0000002402027981 */ /* 0x000ea2000c1e1900 */
[----:B------:R-:W-:Y:S01]  /*71b0*/  IMAD.MOV.U32 R9, RZ, RZ, RZ ;  /* 0x000000ffff097224 */ /* 0x000fe200078e00ff */
[----:B--2---:R-:W-:Y:S01]  /*71c0*/  I2FP.F32.S32 R8, R2 ;  /* 0x0000000200087245 */ /* 0x004fe20000201400 */
[----:B------:R-:W-:Y:S06]  /*71d0*/  BRA `(.L_x_41213) ;  /* 0x0000000c00447947 */ /* 0x000fec0003800000 */
.L_x_41249:
[----:B------:R-:W2:Y:S01]  /*71e0*/  LDG.E.U16 R2, desc[UR36][R2.64] ;  /* 0x0000002402027981 */ /* 0x000ea2000c1e1500 */
[----:B------:R-:W-:Y:S01]  /*71f0*/  IMAD.MOV.U32 R9, RZ, RZ, RZ ;  /* 0x000000ffff097224 */ /* 0x000fe200078e00ff */
[----:B--2---:R0:W2:Y:S01]  /*7200*/  I2F.S16 R8, R2 ;  /* 0x0000000200087306 */ /* 0x0040a20000101400 */
[----:B------:R-:W-:Y:S05]  /*7210*/  BRA `(.L_x_41213) ;  /* 0x0000000c00347947 */ /* 0x000fea0003800000 */
.L_x_41245:
        /* <DEDUP_REMOVED lines=9> */
.L_x_41252:
[----:B------:R-:W2:Y:S01]  /*72b0*/  LDG.E.U16 R2, desc[UR36][R2.64] ;  /* 0x0000002402027981 */ /* 0x000ea2000c1e1500 */
[----:B------:R-:W-:Y:S02]  /*72c0*/  IMAD.MOV.U32 R9, RZ, RZ, RZ ;  /* 0x000000ffff097224 */ /* 0x000fe400078e00ff */
[----:B--2---:R-:W-:Y:S01]  /*72d0*/  HADD2.F32 R8, -RZ, R2.H0_H0 ;  /* 0x20000002ff087230 */ /* 0x004fe20000004100 */
[----:B------:R-:W-:Y:S06]  /*72e0*/  BRA `(.L_x_41213) ;  /* 0x0000000c00007947 */ /* 0x000fec0003800000 */
.L_x_41251:
        /* <DEDUP_REMOVED lines=8> */
.L_x_41254:
[----:B------:R-:W2:Y:S02]  /*7370*/  LDG.E R2, desc[UR36][R2.64] ;  /* 0x0000002402027981 */ /* 0x000ea4000c1e1900 */
[--C-:B--2---:R-:W-:Y:S02]  /*7380*/  HADD2.F32 R9, -RZ, R2.reuse.H1_H1 ;  /* 0x30000002ff097230 */ /* 0x104fe40000004100 */
[----:B------:R-:W-:Y:S01]  /*7390*/  HADD2.F32 R8, -RZ, R2.H0_H0 ;  /* 0x20000002ff087230 */ /* 0x000fe20000004100 */
[----:B------:R-:W-:Y:S06]  /*73a0*/  BRA `(.L_x_41213) ;  /* 0x0000000800d07947 */ /* 0x000fec0003800000 */
.L_x_41253:
        /* <DEDUP_REMOVED lines=8> */
.L_x_41244:
        /* <DEDUP_REMOVED lines=13> */
.L_x_41257:
        /* <DEDUP_REMOVED lines=10> */
.L_x_41256:
        /* <DEDUP_REMOVED lines=27> */
.L_x_41259:
[----:B------:R-:W2:Y:S01]  /*7750*/  LDG.E.U8 R2, desc[UR36][R2.64] ;  /* 0x0000002402027981 */ /* 0x000ea2000c1e1100 */
[----:B------:R-:W-:Y:S02]  /*7760*/  IMAD.MOV.U32 R9, RZ, RZ, RZ ;  /* 0x000000ffff097224 */ /* 0x000fe400078e00ff */
[C---:B--2---:R-:W-:Y:S01]  /*7770*/  IMAD.SHL.U32 R0, R2.reuse, 0x2000000, RZ ;  /* 0x0200000002007824 */ /* 0x044fe200078e00ff */
        /* <DEDUP_REMOVED lines=11> */
.L_x_41258:
[----:B------:R-:W2:Y:S01]  /*7830*/  LDG.E.U16 R2, desc[UR36][R2.64] ;  /* 0x0000002402027981 */ /* 0x000ea2000c1e1500 */
[----:B------:R-:W-:Y:S02]  /*7840*/  IMAD.MOV.U32 R9, RZ, RZ, RZ ;  /* 0x000000ffff097224 */ /* 0x000fe400078e00ff */
[----:B--2---:R-:W-:Y:S01]  /*7850*/  IMAD.U32 R8, R2, 0x10000, RZ ;  /* 0x0001000002087824 */ /* 0x004fe200078e00ff */
[----:B------:R-:W-:Y:S06]  /*7860*/  BRA `(.L_x_41213) ;  /* 0x0000000400a07947 */ /* 0x000fec0003800000 */
.L_x_41255:
        /* <DEDUP_REMOVED lines=12> */
.L_x_41262:
        /* <DEDUP_REMOVED lines=20> */
.L_x_41264:
[----:B------:R-:W-:Y:S05]  /*7a70*/  BSYNC B0 ;  /* 0x0000000000007941 */ /* 0x000fea0003800000 */
.L_x_41263:
[----:B------:R-:W-:Y:S01]  /*7a80*/  IMAD.SHL.U32 R2, R2, 0x100000, RZ ;  /* 0x0010000002027824 */ /* 0x000fe200078e00ff */
[----:B------:R-:W-:-:S04]  /*7a90*/  LEA R3, R0, 0x3b800000, 0x17 ;  /* 0x3b80000000037811 */ /* 0x000fc800078eb8ff */
[----:B------:R-:W-:Y:S01]  /*7aa0*/  LOP3.LUT R8, R3, R2, R8, 0xfe, !PT ;  /* 0x0000000203087212 */ /* 0x000fe200078efe08 */
[----:B------:R-:W-:Y:S06]  /*7ab0*/  BRA `(.L_x_41213) ;  /* 0x00000004000c7947 */ /* 0x000fec0003800000 */
.L_x_41261:
        /* <DEDUP_REMOVED lines=20> */
.L_x_41266:
[----:B------:R-:W-:Y:S05]  /*7c00*/  BSYNC B0 ;  /* 0x0000000000007941 */ /* 0x000fea0003800000 */
.L_x_41265:
[----:B------:R-:W-:Y:S01]  /*7c10*/  IMAD.SHL.U32 R2, R2, 0x200000, RZ ;  /* 0x0020000002027824 */ /* 0x000fe200078e00ff */
[----:B------:R-:W-:-:S04]  /*7c20*/  LEA R3, R0, 0x37800000, 0x17 ;  /* 0x3780000000037811 */ /* 0x000fc800078eb8ff */
[----:B------:R-:W-:Y:S01]  /*7c30*/  LOP3.LUT R8, R3, R2, R8, 0xfe, !PT ;  /* 0x0000000203087212 */ /* 0x000fe200078efe08 */
[----:B------:R-:W-:Y:S06]  /*7c40*/  BRA `(.L_x_41213) ;  /* 0x0000000000a87947 */ /* 0x000fec0003800000 */
.L_x_41260:
        /* <DEDUP_REMOVED lines=14> */
.L_x_41270:
[----:B------:R-:W-:Y:S05]  /*7d30*/  BSYNC B0 ;  /* 0x0000000000007941 */ /* 0x000fea0003800000 */
.L_x_41269:
[----:B------:R-:W-:Y:S01]  /*7d40*/  IMAD.MOV.U32 R9, RZ, RZ, RZ ;  /* 0x000000ffff097224 */ /* 0x000fe200078e00ff */
[----:B------:R-:W-:Y:S06]  /*7d50*/  BRA `(.L_x_41213) ;  /* 0x0000000000647947 */ /* 0x000fec0003800000 */
.L_x_41248:
        /* <DEDUP_REMOVED lines=15> */
[----:B012345:R-:W-:Y:S05]  /*7e50*/  CALL.ABS.NOINC R2 ;  /* 0x0000000002007343 */ /* 0x03ffea0003c00000 */
.L_x_41271:
[----:B------:R-:W-:Y:S01]  /*7e60*/  CS2R R8, SRZ ;  /* 0x0000000000087805 */ /* 0x000fe2000001ff00 */
[----:B------:R-:W-:Y:S06]  /*7e70*/  BRA `(.L_x_41213) ;  /* 0x00000000001c7947 */ /* 0x000fec0003800000 */
.L_x_41268:
[----:B------:R-:W2:Y:S01]  /*7e80*/  LDG.E.64 R2, desc[UR36][R2.64] ;  /* 0x0000002402027981 */ /* 0x000ea2000c1e1b00 */
[----:B------:R-:W-:Y:S01]  /*7e90*/  IMAD.MOV.U32 R9, RZ, RZ, RZ ;  /* 0x000000ffff097224 */ /* 0x000fe200078e00ff */
[----:B--2---:R0:W2:Y:S01]  /*7ea0*/  I2F.U64 R8, R2 ;  /* 0x0000000200087312 */ /* 0x0040a20000301000 */
[----:B------:R-:W-:Y:S05]  /*7eb0*/  BRA `(.L_x_41213) ;  /* 0x00000000000c7947 */ /* 0x000fea0003800000 */
.L_x_41267:
[----:B------:R-:W2:Y:S01]  /*7ec0*/  LDG.E R2, desc[UR36][R2.64] ;  /* 0x0000002402027981 */ /* 0x000ea2000c1e1900 */
[----:B------:R-:W-:Y:S01]  /*7ed0*/  HFMA2.MMA R9, -RZ, RZ, 0, 0 ;  /* 0x00000000ff097435 */ /* 0x000fe200000001ff */
[----:B--2---:R-:W-:-:S10]  /*7ee0*/  I2FP.F32.U32 R8, R2 ;  /* 0x0000000200087245 */ /* 0x004fd40000201000 */
.L_x_41213:
[----:B------:R-:W-:Y:S05]  /*7ef0*/  BSYNC B6 ;  /* 0x0000000000067941 */ /* 0x000fea0003800000 */
.L_x_41212:
[----:B------:R-:W-:Y:S01]  /*7f00*/  ISETP.NE.AND P0, PT, R33, RZ, PT ;  /* 0x000000ff2100720c */ /* 0x000fe20003f05270 */
[----:B------:R-:W-:Y:S01]  /*7f10*/  BSSY B2, `(.L_x_41272) ;  /* 0x00002ba000027945 */ /* 0x000fe20003800000 */
[----:B------:R-:W-:-:S11]  /*7f20*/  CS2R R10, SRZ ;  /* 0x00000000000a7805 */ /* 0x000fd6000001ff00 */
[----:B------:R-:W-:Y:S05]  /*7f30*/  @P0 BRA `(.L_x_41273) ;  /* 0x0000002800dc0947 */ /* 0x000fea0003800000 */
[C---:B-1-3-5:R-:W-:Y:S01]  /*7f40*/  FSETP.NAN.FTZ.AND P0, PT, R16.reuse, R17, PT ;  /* 0x000000111000720b */ /* 0x06afe20003f18000 */
        /* <DEDUP_REMOVED lines=20> */
[C---:B0---4-:R-:W-:Y:S01]  /*8090*/  FADD.FTZ R2, R7.reuse, -1 ;  /* 0xbf80000007027421 */ /* 0x051fe20000010000 */
        /* <DEDUP_REMOVED lines=39> */
.L_x_41281:
[----:B------:R-:W-:Y:S05]  /*8310*/  BSYNC B0 ;  /* 0x0000000000007941 */ /* 0x000fea0003800000 */
.L_x_41280:
[----:B------:R-:W-:Y:S01]  /*8320*/  BSSY B4, `(.L_x_41282) ;  /* 0x0000006000047945 */ /* 0x000fe20003800000 */
[----:B------:R-:W-:-:S03]  /*8330*/  FFMA R2, R11, R5, R6 ;  /* 0x000000050b027223 */ /* 0x000fc60000000006 */
[----:B------:R-:W-:Y:S05]  /*8340*/  @!P0 BRA `(.L_x_41283) ;  /* 0x00000000000c8947 */ /* 0x000fea0003800000 */
[----:B------:R-:W-:Y:S01]  /*8350*/  IMAD.MOV.U32 R4, RZ, RZ, R7 ;  /* 0x000000ffff047224 */ /* 0x000fe200078e0007 */
[----:B------:R-:W-:-:S07]  /*8360*/  MOV R3, 0x8380 ;  /* 0x0000838000037802 */ /* 0x000fce0000000f00 */
[----:B--2---:R-:W-:Y:S05]  /*8370*/  CALL.REL.NOINC `($__internal_78_$__cuda_sm3x_div_rn_ftz_f32_slowpath) ;  /* 0x000000e800007944 */ /* 0x004fea0003c00000 */
.L_x_41283:
[----:B------:R-:W-:Y:S05]  /*8380*/  BSYNC B4 ;  /* 0x0000000000047941 */ /* 0x000fea0003800000 */
.L_x_41282:
        /* <DEDUP_REMOVED lines=18> */
.L_x_41285:
[----:B------:R-:W-:Y:S02]  /*84b0*/  ISETP.GE.AND P0, PT, R16, RZ, PT ;  /* 0x000000ff1000720c */ /* 0x000fe40003f06270 */
[----:B------:R-:W-:-:S11]  /*84c0*/  MOV R3, 0x3fd774eb ;  /* 0x3fd774eb00037802 */ /* 0x000fd60000000f00 */
[----:B------:R-:W-:-:S04]  /*84d0*/  @P0 FFMA.FTZ R2, R3, 0.93318945169448852539, -R2 ;  /* 0x3f6ee58103020823 */ /* 0x000fc80000010802 */
[----:B------:R-:W-:-:S07]  /*84e0*/  @!P0 FFMA.FTZ R2, R3, 0.93318945169448852539, R2 ;  /* 0x3f6ee58103028823 */ /* 0x000fce0000010002 */
.L_x_41286:
[----:B------:R-:W-:Y:S05]  /*84f0*/  BSYNC B0 ;  /* 0x0000000000007941 */ /* 0x000fea0003800000 */
.L_x_41284:
[----:B------:R-:W-:Y:S01]  /*8500*/  FSETP.NEU.FTZ.AND P0, PT, |R16|, |R17|, PT ;  /* 0x400000111000720b */ /* 0x000fe20003f1d200 */
[----:B------:R-:W-:Y:S01]  /*8510*/  IMAD.MOV.U32 R0, RZ, RZ, 0x4016cbe4 ;  /* 0x4016cbe4ff007424 */ /* 0x000fe200078e00ff */
        /* <DEDUP_REMOVED lines=10> */
.L_x_41279:
[----:B------:R-:W-:-:S04]  /*85c0*/  FMUL.FTZ R10, R0, R0 ;  /* 0x00000000000a7220 */ /* 0x000fc80000410000 */
[----:B------:R-:W-:-:S05]  /*85d0*/  FFMA.FTZ R10, R7, R7, R10 ;  /* 0x00000007070a7223 */ /* 0x000fca000001000a */
[----:B------:R-:W-:-:S13]  /*85e0*/  FSETP.GTU.FTZ.AND P0, PT, R10, 0.69999998807907104492, PT ;  /* 0x3f3333330a00780b */ /* 0x000fda0003f1c000 */
[----:B------:R-:W-:Y:S05]  /*85f0*/  @P0 BRA `(.L_x_41288) ;  /* 0x0000000000c40947 */ /* 0x000fea0003800000 */
[----:B0---4-:R-:W0:Y:S01]  /*8600*/  MUFU.RCP R2, R7 ;  /* 0x0000000700027308 */ /* 0x011e220000001000 */
        /* <DEDUP_REMOVED lines=10> */
[----:B--2---:R-:W-:Y:S05]  /*86b0*/  CALL.REL.NOINC `($__internal_78_$__cuda_sm3x_div_rn_ftz_f32_slowpath) ;  /* 0x000000e400307944 */ /* 0x004fea0003c00000 */
.L_x_41290:
[----:B------:R-:W-:Y:S05]  /*86c0*/  BSYNC B4 ;  /* 0x0000000000047941 */ /* 0x000fea0003800000 */
.L_x_41289:
        /* <DEDUP_REMOVED lines=18> */
.L_x_41292:
[----:B------:R-:W-:Y:S01]  /*87f0*/  ISETP.GE.AND P0, PT, R16, RZ, PT ;  /* 0x000000ff1000720c */ /* 0x000fe20003f06270 */
[----:B------:R-:W-:-:S12]  /*8800*/  IMAD.MOV.U32 R3, RZ, RZ, 0x3fd774eb ;  /* 0x3fd774ebff037424 */ /* 0x000fd800078e00ff */
[----:B------:R-:W-:-:S04]  /*8810*/  @P0 FFMA.FTZ R2, R3, 0.93318945169448852539, -R2 ;  /* 0x3f6ee58103020823 */ /* 0x000fc80000010802 */
[----:B------:R-:W-:-:S07]  /*8820*/  @!P0 FFMA.FTZ R2, R3, 0.93318945169448852539, R2 ;  /* 0x3f6ee58103028823 */ /* 0x000fce0000010002 */
.L_x_41293:
[----:B------:R-:W-:Y:S05]  /*8830*/  BSYNC B0 ;  /* 0x0000000000007941 */ /* 0x000fea0003800000 */
.L_x_41291:
        /* <DEDUP_REMOVED lines=13> */
.L_x_41288:
[----:B0---4-:R-:W-:Y:S01]  /*8910*/  LOP3.LUT R2, R7, 0xffff0000, RZ, 0xc0, !PT ;  /* 0xffff000007027812 */ /* 0x011fe200078ec0ff */
[----:B------:R-:W-:Y:S01]  /*8920*/  BSSY B0, `(.L_x_41294) ;  /* 0x000003f000007945 */ /* 0x000fe20003800000 */
[----:B------:R-:W-:-:S03]  /*8930*/  LOP3.LUT R11, R0, 0xffff0000, RZ, 0xc0, !PT ;  /* 0xffff0000000b7812 */ /* 0x000fc600078ec0ff */
[--C-:B------:R-:W-:Y:S01]  /*8940*/  FADD.FTZ R4, R7, -R2.reuse ;  /* 0x8000000207047221 */ /* 0x100fe20000010000 */
[----:B------:R-:W-:Y:S01]  /*8950*/  FADD.FTZ R10, R2, R2 ;  /* 0x00000002020a7221 */ /* 0x000fe20000010000 */
[--C-:B------:R-:W-:Y:S01]  /*8960*/  FADD.FTZ R6, R0, -R11.reuse ;  /* 0x8000000b00067221 */ /* 0x100fe20000010000 */
[C---:B------:R-:W-:Y:S01]  /*8970*/  FMUL.FTZ R3, R11.reuse, R11 ;  /* 0x0000000b0b037220 */ /* 0x040fe20000410000 */
[----:B------:R-:W-:Y:S01]  /*8980*/  FADD.FTZ R11, R11, R11 ;  /* 0x0000000b0b0b7221 */ /* 0x000fe20000010000 */
[----:B------:R-:W-:Y:S01]  /*8990*/  LOP3.LUT R5, R4, 0xffff0000, RZ, 0xc0, !PT ;  /* 0xffff000004057812 */ /* 0x000fe200078ec0ff */
[----:B------:R-:W-:Y:S01]  /*89a0*/  FMUL.FTZ R0, R2, R2 ;  /* 0x0000000202007220 */ /* 0x000fe20000410000 */
[----:B------:R-:W-:-:S03]  /*89b0*/  LOP3.LUT R15, R6, 0xffff0000, RZ, 0xc0, !PT ;  /* 0xffff0000060f7812 */ /* 0x000fc600078ec0ff */
[----:B------:R-:W-:Y:S01]  /*89c0*/  FADD.FTZ R13, R4, -R5 ;  /* 0x80000005040d7221 */ /* 0x000fe20000010000 */
[CC--:B------:R-:W-:Y:S01]  /*89d0*/  FMUL.FTZ R2, R5.reuse, R10.reuse ;  /* 0x0000000a05027220 */ /* 0x0c0fe20000410000 */
[----:B------:R-:W-:Y:S01]  /*89e0*/  FADD.FTZ R20, R6, -R15 ;  /* 0x8000000f06147221 */ /* 0x000fe20000010000 */
        /* <DEDUP_REMOVED lines=11> */
.L_x_41295:
        /* <DEDUP_REMOVED lines=40> */
.L_x_41294:
        /* <DEDUP_REMOVED lines=51> */
.L_x_41297:
[----:B------:R-:W-:Y:S05]  /*9050*/  BSYNC B0 ;  /* 0x0000000000007941 */ /* 0x000fea0003800000 */
.L_x_41296:
[----:B------:R-:W-:Y:S01]  /*9060*/  BSSY B4, `(.L_x_41298) ;  /* 0x0000006000047945 */ /* 0x000fe20003800000 */
[----:B------:R-:W-:-:S03]  /*9070*/  FFMA R2, R5, R11, R4 ;  /* 0x0000000b05027223 */ /* 0x000fc60000000004 */
[----:B------:R-:W-:Y:S05]  /*9080*/  @!P0 BRA `(.L_x_41299) ;  /* 0x00000000000c8947 */ /* 0x000fea0003800000 */
[----:B------:R-:W-:Y:S01]  /*9090*/  IMAD.MOV.U32 R4, RZ, RZ, R7 ;  /* 0x000000ffff047224 */ /* 0x000fe200078e0007 */
[----:B------:R-:W-:-:S07]  /*90a0*/  MOV R3, 0x90c0 ;  /* 0x000090c000037802 */ /* 0x000fce0000000f00 */
[----:B--2---:R-:W-:Y:S05]  /*90b0*/  CALL.REL.NOINC `($__internal_78_$__cuda_sm3x_div_rn_ftz_f32_slowpath) ;  /* 0x000000d800b07944 */ /* 0x004fea0003c00000 */
.L_x_41299:
[----:B------:R-:W-:Y:S05]  /*90c0*/  BSYNC B4 ;  /* 0x0000000000047941 */ /* 0x000fea0003800000 */
.L_x_41298:
        /* <DEDUP_REMOVED lines=18> */
.L_x_41301:
[----:B------:R-:W-:Y:S01]  /*91f0*/  ISETP.GE.AND P0, PT, R16, RZ, PT ;  /* 0x000000ff1000720c */ /* 0x000fe20003f06270 */
[----:B------:R-:W-:-:S12]  /*9200*/  IMAD.MOV.U32 R3, RZ, RZ, 0x3fd774eb ;  /* 0x3fd774ebff037424 */ /* 0x000fd800078e00ff */
[----:B------:R-:W-:-:S04]  /*9210*/  @P0 FFMA.FTZ R2, R3, 0.93318945169448852539, -R2 ;  /* 0x3f6ee58103020823 */ /* 0x000fc80000010802 */
[----:B------:R-:W-:-:S07]  /*9220*/  @!P0 FFMA.FTZ R2, R3, 0.93318945169448852539, R2 ;  /* 0x3f6ee58103028823 */ /* 0x000fce0000010002 */
.L_x_41302:
[----:B------:R-:W-:Y:S05]  /*9230*/  BSYNC B0 ;  /* 0x0000000000007941 */ /* 0x000fea0003800000 */
.L_x_41300:
        /* <DEDUP_REMOVED lines=12> */
.L_x_41278:
        /* <DEDUP_REMOVED lines=12> */
.L_x_41304:
[----:B------:R-:W-:Y:S05]  /*93c0*/  BSYNC B4 ;  /* 0x0000000000047941 */ /* 0x000fea0003800000 */
.L_x_41303:
        /* <DEDUP_REMOVED lines=18> */
.L_x_41306:
[----:B------:R-:W-:Y:S01]  /*94f0*/  ISETP.GE.AND P0, PT, R16, RZ, PT ;  /* 0x000000ff1000720c */ /* 0x000fe20003f06270 */
[----:B------:R-:W-:-:S12]  /*9500*/  IMAD.MOV.U32 R3, RZ, RZ, 0x3fd774eb ;  /* 0x3fd774ebff037424 */ /* 0x000fd800078e00ff */
[----:B------:R-:W-:-:S04]  /*9510*/  @P0 FFMA.FTZ R2, R3, 0.93318945169448852539, -R2 ;  /* 0x3f6ee58103020823 */ /* 0x000fc80000010802 */
[----:B------:R-:W-:-:S07]  /*9520*/  @!P0 FFMA.FTZ R2, R3, 0.93318945169448852539, R2 ;  /* 0x3f6ee58103028823 */ /* 0x000fce0000010002 */
.L_x_41307:
[----:B------:R-:W-:Y:S05]  /*9530*/  BSYNC B0 ;  /* 0x0000000000007941 */ /* 0x000fea0003800000 */
.L_x_41305:
        /* <DEDUP_REMOVED lines=15> */
[----:B------:R-:W-:-:S03]  /*9630*/  IMAD.MOV.U32 R3, RZ, RZ, 0x4016cbe4 ;  /* 0x4016cbe4ff037424 */ /* 0x000fc600078e00ff */
        /* <DEDUP_REMOVED lines=11> */
.L_x_41277:
[----:B------:R-:W-:-:S13]  /*96f0*/  FSETP.GEU.FTZ.AND P0, PT, R0, 9.999999682655225389e-20, PT ;  /* 0x1fec1e4a0000780b */ /* 0x000fda0003f1e000 */
[----:B------:R-:W-:Y:S05]  /*9700*/  @!P0 BRA `(.L_x_41308) ;  /* 0x0000000400388947 */ /* 0x000fea0003800000 */
[----:B0---4-:R-:W-:Y:S01]  /*9710*/  FMUL.FTZ R2, R0, R0 ;  /* 0x0000000000027220 */ /* 0x011fe20000410000 */
[----:B------:R-:W-:Y:S01]  /*9720*/  IMAD.MOV.U32 R6, RZ, RZ, 0x3e800000 ;  /* 0x3e800000ff067424 */ /* 0x000fe200078e00ff */
[----:B------:R0:W1:Y:S01]  /*9730*/  FCHK P0, R0, 1 ;  /* 0x3f80000000007902 */ /* 0x0000620000000000 */
[----:B------:R-:W-:Y:S02]  /*9740*/  IMAD.MOV.U32 R7, RZ, RZ, 0x3d39bf78 ;  /* 0x3d39bf78ff077424 */ /* 0x000fe400078e00ff */
        /* <DEDUP_REMOVED lines=33> */
.L_x_41310:
[----:B------:R-:W-:Y:S05]  /*9960*/  BSYNC B0 ;  /* 0x0000000000007941 */ /* 0x000fea0003800000 */
.L_x_41309:
[----:B------:R-:W-:Y:S01]  /*9970*/  BSSY B4, `(.L_x_41311) ;  /* 0x0000006000047945 */ /* 0x000fe20003800000 */
[----:B------:R-:W-:-:S03]  /*9980*/  FFMA R2, R7, R6, R5 ;  /* 0x0000000607027223 */ /* 0x000fc60000000005 */
[----:B------:R-:W-:Y:S05]  /*9990*/  @!P0 BRA `(.L_x_41312) ;  /* 0x00000000000c8947 */ /* 0x000fea0003800000 */
[----:B------:R-:W-:Y:S01]  /*99a0*/  IMAD.MOV.U32 R4, RZ, RZ, 0x3f800000 ;  /* 0x3f800000ff047424 */ /* 0x000fe200078e00ff */
[----:B------:R-:W-:-:S07]  /*99b0*/  MOV R3, 0x99d0 ;  /* 0x000099d000037802 */ /* 0x000fce0000000f00 */
[----:B--2---:R-:W-:Y:S05]  /*99c0*/  CALL.REL.NOINC `($__internal_78_$__cuda_sm3x_div_rn_ftz_f32_slowpath) ;  /* 0x000000d0006c7944 */ /* 0x004fea0003c00000 */
.L_x_41312:
[----:B------:R-:W-:Y:S05]  /*99d0*/  BSYNC B4 ;  /* 0x0000000000047941 */ /* 0x000fea0003800000 */
.L_x_41311:
        /* <DEDUP_REMOVED lines=18> */
.L_x_41314:
[----:B------:R-:W-:Y:S01]  /*9b00*/  ISETP.GE.AND P0, PT, R16, RZ, PT ;  /* 0x000000ff1000720c */ /* 0x000fe20003f06270 */
[----:B------:R-:W-:-:S12]  /*9b10*/  IMAD.MOV.U32 R3, RZ, RZ, 0x3fd774eb ;  /* 0x3fd774ebff037424 */ /* 0x000fd800078e00ff */
[----:B------:R-:W-:-:S04]  /*9b20*/  @P0 FFMA.FTZ R2, R3, 0.93318945169448852539, -R2 ;  /* 0x3f6ee58103020823 */ /* 0x000fc80000010802 */
[----:B------:R-:W-:-:S07]  /*9b30*/  @!P0 FFMA.FTZ R2, R3, 0.93318945169448852539, R2 ;  /* 0x3f6ee58103028823 */ /* 0x000fce0000010002 */
.L_x_41315:
[----:B------:R-:W-:Y:S05]  /*9b40*/  BSYNC B0 ;  /* 0x0000000000007941 */ /* 0x000fea0003800000 */
.L_x_41313:
        /* <DEDUP_REMOVED lines=10> */
.L_x_41308:
[----:B0---4-:R-:W-:Y:S01]  /*9bf0*/  IMAD.MOV.U32 R3, RZ, RZ, 0x3f800000 ;  /* 0x3f800000ff037424 */ /* 0x011fe200078e00ff */
        /* <DEDUP_REMOVED lines=10> */
[----:B--2---:R-:W-:Y:S05]  /*9ca0*/  CALL.REL.NOINC `($__internal_78_$__cuda_sm3x_div_rn_ftz_f32_slowpath) ;  /* 0x000000cc00b47944 */ /* 0x004fea0003c00000 */
.L_x_41317:
[----:B------:R-:W-:Y:S05]  /*9cb0*/  BSYNC B4 ;  /* 0x0000000000047941 */ /* 0x000fea0003800000 */
.L_x_41316:
        /* <DEDUP_REMOVED lines=18> */
.L_x_41319:
[----:B------:R-:W-:Y:S01]  /*9de0*/  ISETP.GE.AND P0, PT, R16, RZ, PT ;  /* 0x000000ff1000720c */ /* 0x000fe20003f06270 */
[----:B------:R-:W-:-:S12]  /*9df0*/  IMAD.MOV.U32 R3, RZ, RZ, 0x3fd774eb ;  /* 0x3fd774ebff037424 */ /* 0x000fd800078e00ff */
[----:B------:R-:W-:-:S04]  /*9e00*/  @P0 FFMA.FTZ R2, R3, 0.93318945169448852539, -R2 ;  /* 0x3f6ee58103020823 */ /* 0x000fc80000010802 */
[----:B------:R-:W-:-:S07]  /*9e10*/  @!P0 FFMA.FTZ R2, R3, 0.93318945169448852539, R2 ;  /* 0x3f6ee58103028823 */ /* 0x000fce0000010002 */
.L_x_41320:
[----:B------:R-:W-:Y:S05]  /*9e20*/  BSYNC B0 ;  /* 0x0000000000007941 */ /* 0x000fea0003800000 */
.L_x_41318:
        /* <DEDUP_REMOVED lines=11> */
.L_x_41276:
[----:B0---4-:R-:W-:Y:S01]  /*9ee0*/  FMUL.FTZ R2, R16, 0.36787945032119750977 ;  /* 0x3ebc5ab210027820 */ /* 0x011fe20000410000 */
        /* <DEDUP_REMOVED lines=31> */
[----:B--2---:R-:W-:Y:S05]  /*a0e0*/  CALL.REL.NOINC `($__internal_78_$__cuda_sm3x_div_rn_ftz_f32_slowpath) ;  /* 0x000000c800a47944 */ /* 0x004fea0003c00000 */
.L_x_41322:
[----:B------:R-:W-:Y:S05]  /*a0f0*/  BSYNC B4 ;  /* 0x0000000000047941 */ /* 0x000fea0003800000 */
.L_x_41321:
        /* <DEDUP_REMOVED lines=18> */
.L_x_41324:
[----:B------:R-:W-:Y:S01]  /*a220*/  ISETP.GE.AND P0, PT, R16, RZ, PT ;  /* 0x000000ff1000720c */ /* 0x000fe20003f06270 */
[----:B------:R-:W-:-:S12]  /*a230*/  IMAD.MOV.U32 R3, RZ, RZ, 0x3fd774eb ;  /* 0x3fd774ebff037424 */ /* 0x000fd800078e00ff */
[----:B------:R-:W-:-:S04]  /*a240*/  @P0 FFMA.FTZ R2, R3, 0.93318945169448852539, -R2 ;  /* 0x3f6ee58103020823 */ /* 0x000fc80000010802 */
[----:B------:R-:W-:-:S07]  /*a250*/  @!P0 FFMA.FTZ R2, R3, 0.93318945169448852539, R2 ;  /* 0x3f6ee58103028823 */ /* 0x000fce0000010002 */
.L_x_41325:
[----:B------:R-:W-:Y:S05]  /*a260*/  BSYNC B0 ;  /* 0x0000000000007941 */ /* 0x000fea0003800000 */
.L_x_41323:
        /* <DEDUP_REMOVED lines=11> */
.L_x_41275:
[C---:B0---4-:R-:W-:Y:S01]  /*a320*/  FADD.FTZ R3, |R17|.reuse, -RZ ;  /* 0x800000ff11037221 */ /* 0x051fe20000010200 */
        /* <DEDUP_REMOVED lines=24> */
[----:B--2---:R-:W-:Y:S05]  /*a4b0*/  CALL.REL.NOINC `($__internal_78_$__cuda_sm3x_div_rn_ftz_f32_slowpath) ;  /* 0x000000c400b07944 */ /* 0x004fea0003c00000 */
.L_x_41327:
[----:B------:R-:W-:Y:S05]  /*a4c0*/  BSYNC B4 ;  /* 0x0000000000047941 */ /* 0x000fea0003800000 */
.L_x_41326:
        /* <DEDUP_REMOVED lines=18> */
.L_x_41329:
[----:B------:R-:W-:Y:S01]  /*a5f0*/  ISETP.GE.AND P0, PT, R16, RZ, PT ;  /* 0x000000ff1000720c */ /* 0x000fe20003f06270 */
[----:B------:R-:W-:-:S12]  /*a600*/  IMAD.MOV.U32 R3, RZ, RZ, 0x3fd774eb ;  /* 0x3fd774ebff037424 */ /* 0x000fd800078e00ff */
[----:B------:R-:W-:-:S04]  /*a610*/  @P0 FFMA.FTZ R2, R3, 0.93318945169448852539, -R2 ;  /* 0x3f6ee58103020823 */ /* 0x000fc80000010802 */
[----:B------:R-:W-:-:S07]  /*a620*/  @!P0 FFMA.FTZ R2, R3, 0.93318945169448852539, R2 ;  /* 0x3f6ee58103028823 */ /* 0x000fce0000010002 */
.L_x_41330:
[----:B------:R-:W-:Y:S05]  /*a630*/  BSYNC B0 ;  /* 0x0000000000007941 */ /* 0x000fea0003800000 */
.L_x_41328:
        /* <DEDUP_REMOVED lines=9> */
[----:B0-----:R-:W-:Y:S01]  /*a6d0*/  FMUL.FTZ R10, R10, 0.69314718246459960938 ;  /* 0x3f3172180a0a7820 */ /* 0x001fe20000410000 */
[----:B------:R-:W-:-:S04]  /*a6e0*/  LOP3.LUT R2, R2, 0x80000000, R17, 0xb8, !PT ;  /* 0x8000000002027812 */ /* 0x000fc800078eb811 */
[----:B------:R-:W-:-:S07]  /*a6f0*/  FSEL R2, R3, R2, P0 ;  /* 0x0000000203027208 */ /* 0x000fce0000000000 */
.L_x_41287:
[----:B------:R-:W-:Y:S05]  /*a700*/  BSYNC B1 ;  /* 0x0000000000017941 */ /* 0x000fea0003800000 */
.L_x_41274:
[----:B--2---:R-:W-:-:S04]  /*a710*/  FMUL.FTZ R3, R2, R18 ;  /* 0x0000001202037220 */ /* 0x004fc80000410000 */
        /* <DEDUP_REMOVED lines=40> */
.L_x_41333:
        /* <DEDUP_REMOVED lines=8> */
[----:B------:R-:W-:Y:S01]  /*aa20*/  IMAD.MOV.U32 R10, RZ, RZ, R19 ;  /* 0x000000ffff0a7224 */ /* 0x000fe200078e0013 */
[----:B------:R-:W-:Y:S06]  /*aa30*/  BRA `(.L_x_41273) ;  /* 0x00000000001c7947 */ /* 0x000fec0003800000 */
.L_x_41332:
[----:B------:R-:W-:-:S04]  /*aa40*/  FMUL.RZ R4, R4, 0.15915493667125701904 ;  /* 0x3e22f98304047820 */ /* 0x000fc8000040c000 */
[----:B------:R0:W1:Y:S08]  /*aa50*/  MUFU.SIN R11, R4 ;  /* 0x00000004000b7308 */ /* 0x0000700000000400 */
[----:B------:R0:W2:Y:S01]  /*aa60*/  MUFU.COS R10, R4 ;  /* 0x00000004000a7308 */ /* 0x0000a20000000000 */
[----:B------:R-:W-:Y:S05]  /*aa70*/  BRA `(.L_x_41273) ;  /* 0x00000000000c7947 */ /* 0x000fea0003800000 */
.L_x_41331:
[----:B------:R-:W-:Y:S01]  /*aa80*/  FMUL.FTZ R10, R19, 1.4426950216293334961 ;  /* 0x3fb8aa3b130a7820 */ /* 0x000fe20000410000 */
[----:B------:R-:W-:-:S05]  /*aa90*/  MOV R11, R4 ;  /* 0x00000004000b7202 */ /* 0x000fca0000000f00 */
[----:B------:R-:W0:Y:S02]  /*aaa0*/  MUFU.EX2 R10, R10 ;  /* 0x0000000a000a7308 */ /* 0x000e240000000800 */
.L_x_41273:
[----:B------:R-:W-:Y:S05]  /*aab0*/  BSYNC B2 ;  /* 0x0000000000027941 */ /* 0x000fea0003800000 */
.L_x_41272:
[----:B0---4-:R-:W0:Y:S01]  /*aac0*/  S2R R3, SR_TID.X ;  /* 0x0000000000037919 */ /* 0x011e220000002100 */
        /* <DEDUP_REMOVED lines=66> */
.L_x_41343:
[----:B------:R-:W-:Y:S05]  /*aef0*/  BSYNC B0 ;  /* 0x0000000000007941 */ /* 0x000fea0003800000 */
.L_x_41342:
[----:B------:R-:W-:Y:S01]  /*af00*/  BSSY B4, `(.L_x_41344) ;  /* 0x0000006000047945 */ /* 0x000fe20003800000 */
[----:B------:R-:W-:-:S03]  /*af10*/  FFMA R2, R15, R5, R6 ;  /* 0x000000050f027223 */ /* 0x000fc60000000006 */
[----:B------:R-:W-:Y:S05]  /*af20*/  @!P0 BRA `(.L_x_41345) ;  /* 0x00000000000c8947 */ /* 0x000fea0003800000 */
[----:B------:R-:W-:Y:S01]  /*af30*/  IMAD.MOV.U32 R4, RZ, RZ, R13 ;  /* 0x000000ffff047224 */ /* 0x000fe200078e000d */
[----:B------:R-:W-:-:S07]  /*af40*/  MOV R3, 0xaf60 ;  /* 0x0000af6000037802 */ /* 0x000fce0000000f00 */
[----:B--2---:R-:W-:Y:S05]  /*af50*/  CALL.REL.NOINC `($__internal_78_$__cuda_sm3x_div_rn_ftz_f32_slowpath) ;  /* 0x000000bc00087944 */ /* 0x004fea0003c00000 */
.L_x_41345:
[----:B------:R-:W-:Y:S05]  /*af60*/  BSYNC B4 ;  /* 0x0000000000047941 */ /* 0x000fea0003800000 */
.L_x_41344:
        /* <DEDUP_REMOVED lines=18> */
.L_x_41347:
[----:B------:R-:W-:Y:S01]  /*b090*/  ISETP.GE.AND P0, PT, R22, RZ, PT ;  /* 0x000000ff1600720c */ /* 0x000fe20003f06270 */
[----:B------:R-:W-:-:S12]  /*b0a0*/  IMAD.MOV.U32 R3, RZ, RZ, 0x3fd774eb ;  /* 0x3fd774ebff037424 */ /* 0x000fd800078e00ff */
[----:B------:R-:W-:-:S04]  /*b0b0*/  @P0 FFMA.FTZ R2, R3, 0.93318945169448852539, -R2 ;  /* 0x3f6ee58103020823 */ /* 0x000fc80000010802 */
[----:B------:R-:W-:-:S07]  /*b0c0*/  @!P0 FFMA.FTZ R2, R3, 0.93318945169448852539, R2 ;  /* 0x3f6ee58103028823 */ /* 0x000fce0000010002 */
.L_x_41348:
[----:B------:R-:W-:Y:S05]  /*b0d0*/  BSYNC B0 ;  /* 0x0000000000007941 */ /* 0x000fea0003800000 */
.L_x_41346:
[C---:B------:R-:W-:Y:S01]  /*b0e0*/  FSETP.NEU.FTZ.AND P0, PT, |R22|.reuse, |R23|, PT ;  /* 0x400000171600720b */ /* 0x040fe20003f1d200 */
        /* <DEDUP_REMOVED lines=11> */
.L_x_41341:
        /* <DEDUP_REMOVED lines=16> */
.L_x_41352:
[----:B------:R-:W-:Y:S05]  /*b2a0*/  BSYNC B4 ;  /* 0x0000000000047941 */ /* 0x000fea0003800000 */
.L_x_41351:
        /* <DEDUP_REMOVED lines=18> */
.L_x_41354:
[----:B------:R-:W-:Y:S01]  /*b3d0*/  ISETP.GE.AND P0, PT, R22, RZ, PT ;  /* 0x000000ff1600720c */ /* 0x000fe20003f06270 */
[----:B------:R-:W-:-:S12]  /*b3e0*/  IMAD.MOV.U32 R3, RZ, RZ, 0x3fd774eb ;  /* 0x3fd774ebff037424 */ /* 0x000fd800078e00ff */
[----:B------:R-:W-:-:S04]  /*b3f0*/  @P0 FFMA.FTZ R2, R3, 0.93318945169448852539, -R2 ;  /* 0x3f6ee58103020823 */ /* 0x000fc80000010802 */
[----:B------:R-:W-:-:S07]  /*b400*/  @!P0 FFMA.FTZ R2, R3, 0.93318945169448852539, R2 ;  /* 0x3f6ee58103028823 */ /* 0x000fce0000010002 */
.L_x_41355:
[----:B------:R-:W-:Y:S05]  /*b410*/  BSYNC B0 ;  /* 0x0000000000007941 */ /* 0x000fea0003800000 */
.L_x_41353:
        /* <DEDUP_REMOVED lines=13> */
.L_x_41350:
        /* <DEDUP_REMOVED lines=11> */
[----:B------:R-:W-:Y:S01]  /*b5a0*/  FADD.FTZ R15, R4, -R5 ;  /* 0x80000005040f7221 */ /* 0x000fe20000010000 */
[C---:B------:R-:W-:Y:S01]  /*b5b0*/  FMUL.FTZ R4, R5.reuse, R12 ;  /* 0x0000000c05047220 */ /* 0x040fe20000410000 */
[----:B--2---:R-:W-:Y:S01]  /*b5c0*/  FADD.FTZ R18, R6, -R17 ;  /* 0x8000001106127221 */ /* 0x004fe20000010000 */
        /* <DEDUP_REMOVED lines=11> */
.L_x_41357:
        /* <DEDUP_REMOVED lines=40> */
.L_x_41356:
[----:B------:R-:W-:Y:S01]  /*b900*/  FADD.FTZ R0, R0, -1 ;  /* 0xbf80000000007421 */ /* 0x000fe20000010000 */
[----:B------:R-:W-:Y:S01]  /*b910*/  FSETP.GEU.FTZ.AND P3, PT, |R22|, |R23|, PT ;  /* 0x400000171600720b */ /* 0x000fe20003f7e200 */
[----:B------:R-:W-:Y:S02]  /*b920*/  BSSY B0, `(.L_x_41358) ;  /* 0x0000031000007945 */ /* 0x000fe40003800000 */
[----:B------:R-:W-:-:S04]  /*b930*/  FADD.FTZ R3, R3, R0 ;  /* 0x0000000003037221 */ /* 0x000fc80000010000 */
[----:B------:R-:W-:-:S04]  /*b940*/  FADD.FTZ R4, R4, R3 ;  /* 0x0000000304047221 */ /* 0x000fc80000010000 */
[----:B------:R-:W-:Y:S01]  /*b950*/  FADD.FTZ R5, R5, R4 ;  /* 0x0000000405057221 */ /* 0x000fe20000010000 */
[----:B------:R-:W-:-:S03]  /*b960*/  MOV R4, 0x3e800000 ;  /* 0x3e80000000047802 */ /* 0x000fc60000000f00 */
[----:B------:R-:W-:-:S04]  /*b970*/  FADD.FTZ R5, R2, R5 ;  /* 0x0000000502057221 */ /* 0x000fc80000010000 */
        /* <DEDUP_REMOVED lines=43> */
.L_x_41359:
[----:B------:R-:W-:Y:S05]  /*bc30*/  BSYNC B0 ;  /* 0x0000000000007941 */ /* 0x000fea0003800000 */
.L_x_41358:
[----:B------:R-:W-:Y:S01]  /*bc40*/  BSSY B4, `(.L_x_41360) ;  /* 0x0000006000047945 */ /* 0x000fe20003800000 */
[----:B------:R-:W-:-:S03]  /*bc50*/  FFMA R2, R5, R15, R4 ;  /* 0x0000000f05027223 */ /* 0x000fc60000000004 */
[----:B------:R-:W-:Y:S05]  /*bc60*/  @!P0 BRA `(.L_x_41361) ;  /* 0x00000000000c8947 */ /* 0x000fea0003800000 */
[----:B------:R-:W-:Y:S01]  /*bc70*/  IMAD.MOV.U32 R4, RZ, RZ, R13 ;  /* 0x000000ffff047224 */ /* 0x000fe200078e000d */
[----:B------:R-:W-:-:S07]  /*bc80*/  MOV R3, 0xbca0 ;  /* 0x0000bca000037802 */ /* 0x000fce0000000f00 */
[----:B------:R-:W-:Y:S05]  /*bc90*/  CALL.REL.NOINC `($__internal_78_$__cuda_sm3x_div_rn_ftz_f32_slowpath) ;  /* 0x000000ac00b87944 */ /* 0x000fea0003c00000 */
.L_x_41361:
[----:B------:R-:W-:Y:S05]  /*bca0*/  BSYNC B4 ;  /* 0x0000000000047941 */ /* 0x000fea0003800000 */
.L_x_41360:
        /* <DEDUP_REMOVED lines=18> */
.L_x_41363:
[----:B------:R-:W-:Y:S01]  /*bdd0*/  ISETP.GE.AND P0, PT, R22, RZ, PT ;  /* 0x000000ff1600720c */ /* 0x000fe20003f06270 */
[----:B------:R-:W-:-:S12]  /*bde0*/  IMAD.MOV.U32 R3, RZ, RZ, 0x3fd774eb ;  /* 0x3fd774ebff037424 */ /* 0x000fd800078e00ff */
[----:B------:R-:W-:-:S04]  /*bdf0*/  @P0 FFMA.FTZ R2, R3, 0.93318945169448852539, -R2 ;  /* 0x3f6ee58103020823 */ /* 0x000fc80000010802 */
[----:B------:R-:W-:-:S07]  /*be00*/  @!P0 FFMA.FTZ R2, R3, 0.93318945169448852539, R2 ;  /* 0x3f6ee58103028823 */ /* 0x000fce0000010002 */
.L_x_41364:
[----:B------:R-:W-:Y:S05]  /*be10*/  BSYNC B0 ;  /* 0x0000000000007941 */ /* 0x000fea0003800000 */
.L_x_41362:
        /* <DEDUP_REMOVED lines=12> */
.L_x_41340:
        /* <DEDUP_REMOVED lines=11> */
[----:B--2---:R-:W-:Y:S05]  /*bf90*/  CALL.REL.NOINC `($__internal_78_$__cuda_sm3x_div_rn_ftz_f32_slowpath) ;  /* 0x000000a800f87944 */ /* 0x004fea0003c00000 */
.L_x_41366:
[----:B------:R-:W-:Y:S05]  /*bfa0*/  BSYNC B4 ;  /* 0x0000000000047941 */ /* 0x000fea0003800000 */
.L_x_41365:
        /* <DEDUP_REMOVED lines=18> */
.L_x_41368:
[----:B------:R-:W-:Y:S01]  /*c0d0*/  ISETP.GE.AND P0, PT, R22, RZ, PT ;  /* 0x000000ff1600720c */ /* 0x000fe20003f06270 */
[----:B------:R-:W-:-:S12]  /*c0e0*/  IMAD.MOV.U32 R3, RZ, RZ, 0x3fd774eb ;  /* 0x3fd774ebff037424 */ /* 0x000fd800078e00ff */
[----:B------:R-:W-:-:S04]  /*c0f0*/  @P0 FFMA.FTZ R2, R3, 0.93318945169448852539, -R2 ;  /* 0x3f6ee58103020823 */ /* 0x000fc80000010802 */
[----:B------:R-:W-:-:S07]  /*c100*/  @!P0 FFMA.FTZ R2, R3, 0.93318945169448852539, R2 ;  /* 0x3f6ee58103028823 */ /* 0x000fce0000010002 */
.L_x_41369:
[----:B------:R-:W-:Y:S05]  /*c110*/  BSYNC B0 ;  /* 0x0000000000007941 */ /* 0x000fea0003800000 */
.L_x_41367:
        /* <DEDUP_REMOVED lines=27> */
.L_x_41339:
[----:B------:R-:W-:-:S13]  /*c2d0*/  FSETP.GEU.FTZ.AND P0, PT, R0, 9.999999682655225389e-20, PT ;  /* 0x1fec1e4a0000780b */ /* 0x000fda0003f1e000 */
[----:B------:R-:W-:Y:S05]  /*c2e0*/  @!P0 BRA `(.L_x_41370) ;  /* 0x0000000400388947 */ /* 0x000fea0003800000 */
[----:B------:R-:W-:Y:S01]  /*c2f0*/  FMUL.FTZ R2, R0, R0 ;  /* 0x0000000000027220 */ /* 0x000fe20000410000 */
[----:B------:R-:W-:Y:S01]  /*c300*/  IMAD.MOV.U32 R7, RZ, RZ, 0x3e800000 ;  /* 0x3e800000ff077424 */ /* 0x000fe200078e00ff */
[----:B------:R-:W-:Y:S01]  /*c310*/  HFMA2.MMA R6, -RZ, RZ, 1.875, 0 ;  /* 0x3f800000ff067435 */ /* 0x000fe200000001ff */
[----:B------:R0:W1:Y:S01]  /*c320*/  FCHK P0, R0, 1 ;  /* 0x3f80000000007902 */ /* 0x0000620000000000 */
[C---:B------:R-:W-:Y:S01]  /*c330*/  FADD.FTZ.RZ R3, R2.reuse, 1 ;  /* 0x3f80000002037421 */ /* 0x040fe2000001c000 */
[----:B------:R-:W-:Y:S01]  /*c340*/  ISETP.GE.U32.AND P1, PT, R2, 0x7f800000, PT ;  /* 0x7f8000000200780c */ /* 0x000fe20003f26070 */
[----:B------:R-:W-:Y:S02]  /*c350*/  BSSY B0, `(.L_x_41371) ;  /* 0x000001f000007945 */ /* 0x000fe40003800000 */
[----:B------:R-:W-:-:S04]  /*c360*/  VIADD R3, R3, 0xc0c00000 ;  /* 0xc0c0000003037836 */ /* 0x000fc80000000000 */
[----:B------:R-:W-:Y:S01]  /*c370*/  FFMA R13, R6, -1, R6 ;  /* 0xbf800000060d7823 */ /* 0x000fe20000000006 */
        /* <DEDUP_REMOVED lines=28> */
.L_x_41372:
[----:B------:R-:W-:Y:S05]  /*c540*/  BSYNC B0 ;  /* 0x0000000000007941 */ /* 0x000fea0003800000 */
.L_x_41371:
[----:B------:R-:W-:Y:S01]  /*c550*/  BSSY B4, `(.L_x_41373) ;  /* 0x0000006000047945 */ /* 0x000fe20003800000 */
[----:B------:R-:W-:-:S03]  /*c560*/  FFMA R2, R3, R12, R6 ;  /* 0x0000000c03027223 */ /* 0x000fc60000000006 */
[----:B------:R-:W-:Y:S05]  /*c570*/  @!P0 BRA `(.L_x_41374) ;  /* 0x00000000000c8947 */ /* 0x000fea0003800000 */
[----:B------:R-:W-:Y:S01]  /*c580*/  IMAD.MOV.U32 R4, RZ, RZ, 0x3f800000 ;  /* 0x3f800000ff047424 */ /* 0x000fe200078e00ff */
[----:B------:R-:W-:-:S07]  /*c590*/  MOV R3, 0xc5b0 ;  /* 0x0000c5b000037802 */ /* 0x000fce0000000f00 */
[----:B--2---:R-:W-:Y:S05]  /*c5a0*/  CALL.REL.NOINC `($__internal_78_$__cuda_sm3x_div_rn_ftz_f32_slowpath) ;  /* 0x000000a400747944 */ /* 0x004fea0003c00000 */
.L_x_41374:
[----:B------:R-:W-:Y:S05]  /*c5b0*/  BSYNC B4 ;  /* 0x0000000000047941 */ /* 0x000fea0003800000 */
.L_x_41373:
        /* <DEDUP_REMOVED lines=18> */
.L_x_41376:
[----:B------:R-:W-:Y:S01]  /*c6e0*/  ISETP.GE.AND P0, PT, R22, RZ, PT ;  /* 0x000000ff1600720c */ /* 0x000fe20003f06270 */
[----:B------:R-:W-:-:S12]  /*c6f0*/  IMAD.MOV.U32 R3, RZ, RZ, 0x3fd774eb ;  /* 0x3fd774ebff037424 */ /* 0x000fd800078e00ff */
[----:B------:R-:W-:-:S04]  /*c700*/  @P0 FFMA.FTZ R2, R3, 0.93318945169448852539, -R2 ;  /* 0x3f6ee58103020823 */ /* 0x000fc80000010802 */
[----:B------:R-:W-:-:S07]  /*c710*/  @!P0 FFMA.FTZ R2, R3, 0.93318945169448852539, R2 ;  /* 0x3f6ee58103028823 */ /* 0x000fce0000010002 */
.L_x_41377:
[----:B------:R-:W-:Y:S05]  /*c720*/  BSYNC B0 ;  /* 0x0000000000007941 */ /* 0x000fea0003800000 */
.L_x_41375:
        /* <DEDUP_REMOVED lines=10> */
.L_x_41370:
        /* <DEDUP_REMOVED lines=12> */
.L_x_41379:
[----:B------:R-:W-:Y:S05]  /*c890*/  BSYNC B4 ;  /* 0x0000000000047941 */ /* 0x000fea0003800000 */
.L_x_41378:
        /* <DEDUP_REMOVED lines=18> */
.L_x_41381:
[----:B------:R-:W-:Y:S01]  /*c9c0*/  ISETP.GE.AND P0, PT, R22, RZ, PT ;  /* 0x000000ff1600720c */ /* 0x000fe20003f06270 */
[----:B------:R-:W-:-:S12]  /*c9d0*/  IMAD.MOV.U32 R3, RZ, RZ, 0x3fd774eb ;  /* 0x3fd774ebff037424 */ /* 0x000fd800078e00ff */
[----:B------:R-:W-:-:S04]  /*c9e0*/  @P0 FFMA.FTZ R2, R3, 0.93318945169448852539, -R2 ;  /* 0x3f6ee58103020823 */ /* 0x000fc80000010802 */
[----:B------:R-:W-:-:S07]  /*c9f0*/  @!P0 FFMA.FTZ R2, R3, 0.93318945169448852539, R2 ;  /* 0x3f6ee58103028823 */ /* 0x000fce0000010002 */
.L_x_41382:
[----:B------:R-:W-:Y:S05]  /*ca00*/  BSYNC B0 ;  /* 0x0000000000007941 */ /* 0x000fea0003800000 */
.L_x_41380:
        /* <DEDUP_REMOVED lines=11> */
.L_x_41338:
        /* <DEDUP_REMOVED lines=32> */
[----:B--2---:R-:W-:Y:S05]  /*ccc0*/  CALL.REL.NOINC `($__internal_78_$__cuda_sm3x_div_rn_ftz_f32_slowpath) ;  /* 0x0000009c00ac7944 */ /* 0x004fea0003c00000 */
.L_x_41384:
[----:B------:R-:W-:Y:S05]  /*ccd0*/  BSYNC B4 ;  /* 0x0000000000047941 */ /* 0x000fea0003800000 */
.L_x_41383:
        /* <DEDUP_REMOVED lines=18> */
.L_x_41386:
[----:B------:R-:W-:Y:S01]  /*ce00*/  ISETP.GE.AND P0, PT, R22, RZ, PT ;  /* 0x000000ff1600720c */ /* 0x000fe20003f06270 */
[----:B------:R-:W-:-:S12]  /*ce10*/  IMAD.MOV.U32 R3, RZ, RZ, 0x3fd774eb ;  /* 0x3fd774ebff037424 */ /* 0x000fd800078e00ff */
[----:B------:R-:W-:-:S04]  /*ce20*/  @P0 FFMA.FTZ R2, R3, 0.93318945169448852539, -R2 ;  /* 0x3f6ee58103020823 */ /* 0x000fc80000010802 */
[----:B------:R-:W-:-:S07]  /*ce30*/  @!P0 FFMA.FTZ R2, R3, 0.93318945169448852539, R2 ;  /* 0x3f6ee58103028823 */ /* 0x000fce0000010002 */
.L_x_41387:
[----:B------:R-:W-:Y:S05]  /*ce40*/  BSYNC B0 ;  /* 0x0000000000007941 */ /* 0x000fea0003800000 */
.L_x_41385:
        /* <DEDUP_REMOVED lines=11> */
.L_x_41337:
        /* <DEDUP_REMOVED lines=23> */
[----:B------:R-:W-:Y:S01]  /*d070*/  IMAD.MOV.U32 R4, RZ, RZ, R7 ;  /* 0x000000ffff047224 */ /* 0x000fe200078e0007 */
[----:B------:R-:W-:-:S07]  /*d080*/  MOV R3, 0xd0a0 ;  /* 0x0000d0a000037802 */ /* 0x000fce0000000f00 */
[----:B--2---:R-:W-:Y:S05]  /*d090*/  CALL.REL.NOINC `($__internal_78_$__cuda_sm3x_div_rn_ftz_f32_slowpath) ;  /* 0x0000009800b87944 */ /* 0x004fea0003c00000 */
.L_x_41389:
[----:B------:R-:W-:Y:S05]  /*d0a0*/  BSYNC B4 ;  /* 0x0000000000047941 */ /* 0x000fea0003800000 */
.L_x_41388:
        /* <DEDUP_REMOVED lines=18> */
.L_x_41391:
[----:B------:R-:W-:Y:S01]  /*d1d0*/  ISETP.GE.AND P0, PT, R22, RZ, PT ;  /* 0x000000ff1600720c */ /* 0x000fe20003f06270 */
[----:B------:R-:W-:-:S12]  /*d1e0*/  IMAD.MOV.U32 R3, RZ, RZ, 0x3fd774eb ;  /* 0x3fd774ebff037424 */ /* 0x000fd800078e00ff */
[----:B------:R-:W-:-:S04]  /*d1f0*/  @P0 FFMA.FTZ R2, R3, 0.93318945169448852539, -R2 ;  /* 0x3f6ee58103020823 */ /* 0x000fc80000010802 */
[----:B------:R-:W-:-:S07]  /*d200*/  @!P0 FFMA.FTZ R2, R3, 0.93318945169448852539, R2 ;  /* 0x3f6ee58103028823 */ /* 0x000fce0000010002 */
.L_x_41392:
[----:B------:R-:W-:Y:S05]  /*d210*/  BSYNC B0 ;  /* 0x0000000000007941 */ /* 0x000fea0003800000 */
.L_x_41390:
        /* <DEDUP_REMOVED lines=12> */
.L_x_41349:
[----:B------:R-:W-:Y:S05]  /*d2e0*/  BSYNC B1 ;  /* 0x0000000000017941 */ /* 0x000fea0003800000 */
.L_x_41336:
        /* <DEDUP_REMOVED lines=41> */
.L_x_41395:
        /* <DEDUP_REMOVED lines=10> */
.L_x_41394:
[----:B------:R-:W-:-:S04]  /*d620*/  FMUL.RZ R4, R4, 0.15915493667125701904 ;  /* 0x3e22f98304047820 */ /* 0x000fc8000040c000 */
[----:B------:R0:W1:Y:S08]  /*d630*/  MUFU.SIN R17, R4 ;  /* 0x0000000400117308 */ /* 0x0000700000000400 */
[----:B------:R0:W3:Y:S01]  /*d640*/  MUFU.COS R16, R4 ;  /* 0x0000000400107308 */ /* 0x0000e20000000000 */
[----:B------:R-:W-:Y:S05]  /*d650*/  BRA `(.L_x_41335) ;  /* 0x00000000000c7947 */ /* 0x000fea0003800000 */
.L_x_41393:
[----:B------:R-:W-:Y:S01]  /*d660*/  FMUL.FTZ R16, R25, 1.4426950216293334961 ;  /* 0x3fb8aa3b19107820 */ /* 0x000fe20000410000 */
[----:B------:R-:W-:-:S05]  /*d670*/  IMAD.MOV.U32 R17, RZ, RZ, R4 ;  /* 0x000000ffff117224 */ /* 0x000fca00078e0004 */
[----:B------:R-:W4:Y:S02]  /*d680*/  MUFU.EX2 R16, R16 ;  /* 0x0000001000107308 */ /* 0x000f240000000800 */
.L_x_41335:
[----:B------:R-:W-:Y:S05]  /*d690*/  BSYNC B2 ;  /* 0x0000000000027941 */ /* 0x000fea0003800000 */
.L_x_41334:
[----:B------:R-:W5:Y:S01]  /*d6a0*/  S2R R3, SR_TID.X ;  /* 0x0000000000037919 */ /* 0x000f620000002100 */
[----:B------:R-:W-:Y:S01]  /*d6b0*/  BSSY B2, `(.L_x_41396) ;  /* 0x00002bc000027945 */ /* 0x000fe20003800000 */
[----:B--2---:R-:W-:Y:S01]  /*d6c0*/  CS2R R18, SRZ ;  /* 0x0000000000127805 */ /* 0x004fe2000001ff00 */
[----:B-----5:R-:W-:-:S05]  /*d6d0*/  VIADD R3, R3, 0x100 ;  /* 0x0000010003037836 */ /* 0x020fca0000000000 */
        /* <DEDUP_REMOVED lines=36> */
[----:B0-----:R-:W-:Y:S01]  /*d920*/  IMAD.IADD R4, R2, 0x1, -R3 ;  /* 0x0000000102047824 */ /* 0x001fe200078e0a03 */
        /* <DEDUP_REMOVED lines=26> */
.L_x_41405:
[----:B------:R-:W-:Y:S05]  /*dad0*/  BSYNC B0 ;  /* 0x0000000000007941 */ /* 0x000fea0003800000 */
.L_x_41404:
[----:B------:R-:W-:Y:S01]  /*dae0*/  BSSY B4, `(.L_x_41406) ;  /* 0x0000006000047945 */ /* 0x000fe20003800000 */
[----:B------:R-:W-:-:S03]  /*daf0*/  FFMA R2, R15, R5, R6 ;  /* 0x000000050f027223 */ /* 0x000fc60000000006 */
[----:B------:R-:W-:Y:S05]  /*db00*/  @!P0 BRA `(.L_x_41407) ;  /* 0x00000000000c8947 */ /* 0x000fea0003800000 */
[----:B------:R-:W-:Y:S01]  /*db10*/  IMAD.MOV.U32 R4, RZ, RZ, R13 ;  /* 0x000000ffff047224 */ /* 0x000fe200078e000d */
[----:B------:R-:W-:-:S07]  /*db20*/  MOV R3, 0xdb40 ;  /* 0x0000db4000037802 */ /* 0x000fce0000000f00 */
[----:B-1-34-:R-:W-:Y:S05]  /*db30*/  CALL.REL.NOINC `($__internal_78_$__cuda_sm3x_div_rn_ftz_f32_slowpath) ;  /* 0x0000009000107944 */ /* 0x01afea0003c00000 */
.L_x_41407:
[----:B------:R-:W-:Y:S05]  /*db40*/  BSYNC B4 ;  /* 0x0000000000047941 */ /* 0x000fea0003800000 */
.L_x_41406:
        /* <DEDUP_REMOVED lines=18> */
.L_x_41409:
[----:B------:R-:W-:Y:S01]  /*dc70*/  ISETP.GE.AND P0, PT, R28, RZ, PT ;  /* 0x000000ff1c00720c */ /* 0x000fe20003f06270 */
[----:B------:R-:W-:-:S12]  /*dc80*/  IMAD.MOV.U32 R3, RZ, RZ, 0x3fd774eb ;  /* 0x3fd774ebff037424 */ /* 0x000fd800078e00ff */
[----:B------:R-:W-:-:S04]  /*dc90*/  @P0 FFMA.FTZ R2, R3, 0.93318945169448852539, -R2 ;  /* 0x3f6ee58103020823 */ /* 0x000fc80000010802 */
[----:B------:R-:W-:-:S07]  /*dca0*/  @!P0 FFMA.FTZ R2, R3, 0.93318945169448852539, R2 ;  /* 0x3f6ee58103028823 */ /* 0x000fce0000010002 */
.L_x_41410:
[----:B------:R-:W-:Y:S05]  /*dcb0*/  BSYNC B0 ;  /* 0x0000000000007941 */ /* 0x000fea0003800000 */
.L_x_41408:
        /* <DEDUP_REMOVED lines=12> */
.L_x_41403:
[----:B------:R-:W-:-:S04]  /*dd80*/  FMUL.FTZ R2, R0, R0 ;  /* 0x0000000000027220 */ /* 0x000fc80000410000 */
[----:B------:R-:W-:-:S05]  /*dd90*/  FFMA.FTZ R7, R13, R13, R2 ;  /* 0x0000000d0d077223 */ /* 0x000fca0000010002 */
[----:B------:R-:W-:-:S13]  /*dda0*/  FSETP.GTU.FTZ.AND P0, PT, R7, 0.69999998807907104492, PT ;  /* 0x3f3333330700780b */ /* 0x000fda0003f1c000 */
[----:B------:R-:W-:Y:S05]  /*ddb0*/  @P0 BRA `(.L_x_41412) ;  /* 0x0000000000c40947 */ /* 0x000fea0003800000 */
[----:B------:R-:W2:Y:S01]  /*ddc0*/  MUFU.RCP R2, R13 ;  /* 0x0000000d00027308 */ /* 0x000ea20000001000 */
[----:B------:R-:W-:Y:S07]  /*ddd0*/  BSSY B4, `(.L_x_41413) ;  /* 0x000000b000047945 */ /* 0x000fee0003800000 */
[----:B------:R-:W5:Y:S01]  /*dde0*/  FCHK P0, R0, R13 ;  /* 0x0000000d00007302 */ /* 0x000f620000000000 */
[----:B--2---:R-:W-:-:S04]  /*ddf0*/  FFMA R3, -R13, R2, 1 ;  /* 0x3f8000000d037423 */ /* 0x004fc80000000102 */
[----:B------:R-:W-:-:S04]  /*de00*/  FFMA R3, R2, R3, R2 ;  /* 0x0000000302037223 */ /* 0x000fc80000000002 */
[----:B------:R-:W-:-:S04]  /*de10*/  FFMA R2, R0, R3, RZ ;  /* 0x0000000300027223 */ /* 0x000fc800000000ff */
[----:B0-----:R-:W-:-:S04]  /*de20*/  FFMA R4, -R13, R2, R0 ;  /* 0x000000020d047223 */ /* 0x001fc80000000100 */
[----:B------:R-:W-:Y:S01]  /*de30*/  FFMA R2, R3, R4, R2 ;  /* 0x0000000403027223 */ /* 0x000fe20000000002 */
[----:B-----5:R-:W-:Y:S06]  /*de40*/  @!P0 BRA `(.L_x_41414) ;  /* 0x00000000000c8947 */ /* 0x020fec0003800000 */
[----:B------:R-:W-:Y:S01]  /*de50*/  IMAD.MOV.U32 R4, RZ, RZ, R13 ;  /* 0x000000ffff047224 */ /* 0x000fe200078e000d */
[----:B------:R-:W-:-:S07]  /*de60*/  MOV R3, 0xde80 ;  /* 0x0000de8000037802 */ /* 0x000fce0000000f00 */
[----:B-1-34-:R-:W-:Y:S05]  /*de70*/  CALL.REL.NOINC `($__internal_78_$__cuda_sm3x_div_rn_ftz_f32_slowpath) ;  /* 0x0000008c00407944 */ /* 0x01afea0003c00000 */
.L_x_41414:
[----:B------:R-:W-:Y:S05]  /*de80*/  BSYNC B4 ;  /* 0x0000000000047941 */ /* 0x000fea0003800000 */
.L_x_41413:
        /* <DEDUP_REMOVED lines=18> */
.L_x_41416:
[----:B------:R-:W-:Y:S01]  /*dfb0*/  ISETP.GE.AND P0, PT, R28, RZ, PT ;  /* 0x000000ff1c00720c */ /* 0x000fe20003f06270 */
[----:B------:R-:W-:-:S12]  /*dfc0*/  IMAD.MOV.U32 R3, RZ, RZ, 0x3fd774eb ;  /* 0x3fd774ebff037424 */ /* 0x000fd800078e00ff */
[----:B------:R-:W-:-:S04]  /*dfd0*/  @P0 FFMA.FTZ R2, R3, 0.93318945169448852539, -R2 ;  /* 0x3f6ee58103020823 */ /* 0x000fc80000010802 */
[----:B------:R-:W-:-:S07]  /*dfe0*/  @!P0 FFMA.FTZ R2, R3, 0.93318945169448852539, R2 ;  /* 0x3f6ee58103028823 */ /* 0x000fce0000010002 */
.L_x_41417:
[----:B------:R-:W-:Y:S05]  /*dff0*/  BSYNC B0 ;  /* 0x0000000000007941 */ /* 0x000fea0003800000 */
.L_x_41415:
        /* <DEDUP_REMOVED lines=13> */
.L_x_41412:
[----:B------:R-:W-:Y:S01]  /*e0d0*/  LOP3.LUT R2, R13, 0xffff0000, RZ, 0xc0, !PT ;  /* 0xffff00000d027812 */ /* 0x000fe200078ec0ff */
[----:B------:R-:W-:Y:S01]  /*e0e0*/  BSSY B0, `(.L_x_41418) ;  /* 0x000003f000007945 */ /* 0x000fe20003800000 */
[----:B------:R-:W-:-:S03]  /*e0f0*/  LOP3.LUT R7, R0, 0xffff0000, RZ, 0xc0, !PT ;  /* 0xffff000000077812 */ /* 0x000fc600078ec0ff */
[--C-:B0-----:R-:W-:Y:S01]  /*e100*/  FADD.FTZ R4, R13, -R2.reuse ;  /* 0x800000020d047221 */ /* 0x101fe20000010000 */
        /* <DEDUP_REMOVED lines=21> */
.L_x_41419:
        /* <DEDUP_REMOVED lines=40> */
.L_x_41418:
        /* <DEDUP_REMOVED lines=19> */
[----:B------:R-:W-:-:S04]  /*e610*/  ISETP.GE.U32.AND P1, PT, R19, 0x7f800000, PT ;  /* 0x7f8000001300780c */ /* 0x000fc80003f26070 */
[----:B------:R-:W-:-:S04]  /*e620*/  IADD3 R0, R0, -0x3f400000, RZ ;  /* 0xc0c0000000007810 */ /* 0x000fc80007ffe0ff */
        /* <DEDUP_REMOVED lines=30> */
.L_x_41421:
[----:B------:R-:W-:Y:S05]  /*e810*/  BSYNC B0 ;  /* 0x0000000000007941 */ /* 0x000fea0003800000 */
.L_x_41420:
[----:B------:R-:W-:Y:S01]  /*e820*/  BSSY B4, `(.L_x_41422) ;  /* 0x0000006000047945 */ /* 0x000fe20003800000 */
[----:B------:R-:W-:-:S03]  /*e830*/  FFMA R2, R5, R15, R4 ;  /* 0x0000000f05027223 */ /* 0x000fc60000000004 */
[----:B------:R-:W-:Y:S05]  /*e840*/  @!P0 BRA `(.L_x_41423) ;  /* 0x00000000000c8947 */ /* 0x000fea0003800000 */
[----:B------:R-:W-:Y:S01]  /*e850*/  IMAD.MOV.U32 R4, RZ, RZ, R13 ;  /* 0x000000ffff047224 */ /* 0x000fe200078e000d */
[----:B------:R-:W-:-:S07]  /*e860*/  MOV R3, 0xe880 ;  /* 0x0000e88000037802 */ /* 0x000fce0000000f00 */
[----:B-1-34-:R-:W-:Y:S05]  /*e870*/  CALL.REL.NOINC `($__internal_78_$__cuda_sm3x_div_rn_ftz_f32_slowpath) ;  /* 0x0000008000c07944 */ /* 0x01afea0003c00000 */
.L_x_41423:
[----:B------:R-:W-:Y:S05]  /*e880*/  BSYNC B4 ;  /* 0x0000000000047941 */ /* 0x000fea0003800000 */
.L_x_41422:
        /* <DEDUP_REMOVED lines=18> */
.L_x_41425:
[----:B------:R-:W-:Y:S01]  /*e9b0*/  ISETP.GE.AND P0, PT, R28, RZ, PT ;  /* 0x000000ff1c00720c */ /* 0x000fe20003f06270 */
[----:B------:R-:W-:-:S12]  /*e9c0*/  IMAD.MOV.U32 R3, RZ, RZ, 0x3fd774eb ;  /* 0x3fd774ebff037424 */ /* 0x000fd800078e00ff */
[----:B------:R-:W-:-:S04]  /*e9d0*/  @P0 FFMA.FTZ R2, R3, 0.93318945169448852539, -R2 ;  /* 0x3f6ee58103020823 */ /* 0x000fc80000010802 */
[----:B------:R-:W-:-:S07]  /*e9e0*/  @!P0 FFMA.FTZ R2, R3, 0.93318945169448852539, R2 ;  /* 0x3f6ee58103028823 */ /* 0x000fce0000010002 */
.L_x_41426:
[----:B------:R-:W-:Y:S05]  /*e9f0*/  BSYNC B0 ;  /* 0x0000000000007941 */ /* 0x000fea0003800000 */
.L_x_41424:
[C---:B------:R-:W-:Y:S01]  /*ea00*/  FSETP.NEU.FTZ.AND P1, PT, |R28|.reuse, |R29|, PT ;  /* 0x4000001d1c00720b */ /* 0x040fe20003f3d200 */
[C---:B------:R-:W-:Y:S01]  /*ea10*/  FADD.FTZ R3, |R28|.reuse, |R29| ;  /* 0x4000001d1c037221 */ /* 0x040fe20000010200 */
        /* <DEDUP_REMOVED lines=10> */
.L_x_41402:
        /* <DEDUP_REMOVED lines=12> */
.L_x_41428:
[----:B------:R-:W-:Y:S05]  /*eb80*/  BSYNC B4 ;  /* 0x0000000000047941 */ /* 0x000fea0003800000 */
.L_x_41427:
        /* <DEDUP_REMOVED lines=18> */
.L_x_41430:
[----:B------:R-:W-:Y:S01]  /*ecb0*/  ISETP.GE.AND P0, PT, R28, RZ, PT ;  /* 0x000000ff1c00720c */ /* 0x000fe20003f06270 */
[----:B------:R-:W-:-:S12]  /*ecc0*/  IMAD.MOV.U32 R3, RZ, RZ, 0x3fd774eb ;  /* 0x3fd774ebff037424 */ /* 0x000fd800078e00ff */
[----:B------:R-:W-:-:S04]  /*ecd0*/  @P0 FFMA.FTZ R2, R3, 0.93318945169448852539, -R2 ;  /* 0x3f6ee58103020823 */ /* 0x000fc80000010802 */
[----:B------:R-:W-:-:S07]  /*ece0*/  @!P0 FFMA.FTZ R2, R3, 0.93318945169448852539, R2 ;  /* 0x3f6ee58103028823 */ /* 0x000fce0000010002 */
.L_x_41431:
[----:B------:R-:W-:Y:S05]  /*ecf0*/  BSYNC B0 ;  /* 0x0000000000007941 */ /* 0x000fea0003800000 */
.L_x_41429:
        /* <DEDUP_REMOVED lines=27> */
.L_x_41401:
[----:B------:R-:W-:-:S13]  /*eeb0*/  FSETP.GEU.FTZ.AND P0, PT, R0, 9.999999682655225389e-20, PT ;  /* 0x1fec1e4a0000780b */ /* 0x000fda0003f1e000 */
[----:B------:R-:W-:Y:S05]  /*eec0*/  @!P0 BRA `(.L_x_41432) ;  /* 0x0000000400388947 */ /* 0x000fea0003800000 */
[----:B------:R-:W-:Y:S01]  /*eed0*/  FMUL.FTZ R2, R0, R0 ;  /* 0x0000000000027220 */ /* 0x000fe20000410000 */
[----:B------:R-:W-:Y:S01]  /*eee0*/  IMAD.MOV.U32 R7, RZ, RZ, 0x3e800000 ;  /* 0x3e800000ff077424 */ /* 0x000fe200078e00ff */
[----:B------:R2:W0:Y:S01]  /*eef0*/  FCHK P0, R0, 1 ;  /* 0x3f80000000007902 */ /* 0x0004220000000000 */
[----:B------:R-:W-:Y:S02]  /*ef00*/  IMAD.MOV.U32 R6, RZ, RZ, 0x3f800000 ;  /* 0x3f800000ff067424 */ /* 0x000fe400078e00ff */
[C---:B------:R-:W-:Y:S01]  /*ef10*/  FADD.FTZ.RZ R3, R2.reuse, 1 ;  /* 0x3f80000002037421 */ /* 0x040fe2000001c000 */
[----:B------:R-:W-:Y:S01]  /*ef20*/  ISETP.GE.U32.AND P1, PT, R2, 0x7f800000, PT ;  /* 0x7f8000000200780c */ /* 0x000fe20003f26070 */
[----:B------:R-:W-:Y:S01]  /*ef30*/  BSSY B0, `(.L_x_41433) ;  /* 0x000001f000007945 */ /* 0x000fe20003800000 */
[----:B------:R-:W-:Y:S01]  /*ef40*/  FFMA R13, R6, -1, R6 ;  /* 0xbf800000060d7823 */ /* 0x000fe20000000006 */
[----:B------:R-:W-:-:S05]  /*ef50*/  VIADD R3, R3, 0xc0c00000 ;  /* 0xc0c0000003037836 */ /* 0x000fca0000000000 */
[----:B------:R-:W-:-:S04]  /*ef60*/  LOP3.LUT R5, R3, 0xff800000, RZ, 0xc0, !PT ;  /* 0xff80000003057812 */ /* 0x000fc800078ec0ff */
[----:B0-----:R-:W-:Y:S01]  /*ef70*/  IADD3 R4, -R5, 0x40800000, RZ ;  /* 0x4080000005047810 */ /* 0x001fe20007ffe1ff */
[----:B------:R-:W-:Y:S01]  /*ef80*/  IMAD.IADD R3, R2, 0x1, -R5 ;  /* 0x0000000102037824 */ /* 0x000fe200078e0a05 */
[----:B------:R-:W-:-:S03]  /*ef90*/  I2FP.F32.S32 R5, R5 ;  /* 0x0000000500057245 */ /* 0x000fc60000201400 */
[----:B------:R-:W-:Y:S01]  /*efa0*/  FFMA.FTZ R4, R4, R7, -1 ;  /* 0xbf80000004047423 */ /* 0x000fe20000010007 */
[----:B------:R-:W-:Y:S01]  /*efb0*/  HFMA2.MMA R7, -RZ, RZ, 1.3056640625, -1.8671875 ;  /* 0x3d39bf78ff077435 */ /* 0x000fe200000001ff */
[----:B------:R-:W-:Y:S02]  /*efc0*/  FMUL.FTZ R5, R5, 1.1920928955078125e-07 ;  /* 0x3400000005057820 */ /* 0x000fe40000410000 */
[----:B------:R-:W-:-:S07]  /*efd0*/  FADD.FTZ R4, R3, R4 ;  /* 0x0000000403047221 */ /* 0x000fce0000010000 */
        /* <DEDUP_REMOVED lines=14> */
[----:B--2---:R-:W-:Y:S06]  /*f0c0*/  @!P1 BRA `(.L_x_41434) ;  /* 0x0000000000149947 */ /* 0x004fec0003800000 */
[C---:B------:R-:W-:Y:S02]  /*f0d0*/  ISETP.GE.AND P1, PT, R2.reuse, -0x407fffff, PT ;  /* 0xbf8000010200780c */ /* 0x040fe40003f26270 */
[----:B------:R-:W-:-:S11]  /*f0e0*/  FSETP.NEU.FTZ.AND P2, PT, R2, RZ, PT ;  /* 0x000000ff0200720b */ /* 0x000fd60003f5d000 */
[----:B------:R-:W-:-:S04]  /*f0f0*/  @P1 IMAD.MOV.U32 R5, RZ, RZ, 0x7f800000 ;  /* 0x7f800000ff051424 */ /* 0x000fc800078e00ff */
[----:B------:R-:W-:-:S05]  /*f100*/  @P1 FFMA.FTZ R7, R2, R5, +INF ;  /* 0x7f80000002071423 */ /* 0x000fca0000010005 */
[----:B------:R-:W-:-:S07]  /*f110*/  FSEL R7, R7, -RZ, P2 ;  /* 0x800000ff07077208 */ /* 0x000fce0001000000 */
.L_x_41434:
[----:B------:R-:W-:Y:S05]  /*f120*/  BSYNC B0 ;  /* 0x0000000000007941 */ /* 0x000fea0003800000 */
.L_x_41433:
[----:B------:R-:W-:Y:S01]  /*f130*/  BSSY B4, `(.L_x_41435) ;  /* 0x0000006000047945 */ /* 0x000fe20003800000 */
[----:B------:R-:W-:-:S03]  /*f140*/  FFMA R2, R3, R12, R6 ;  /* 0x0000000c03027223 */ /* 0x000fc60000000006 */
[----:B------:R-:W-:Y:S05]  /*f150*/  @!P0 BRA `(.L_x_41436) ;  /* 0x00000000000c8947 */ /* 0x000fea0003800000 */
[----:B------:R-:W-:Y:S01]  /*f160*/  IMAD.MOV.U32 R4, RZ, RZ, 0x3f800000 ;  /* 0x3f800000ff047424 */ /* 0x000fe200078e00ff */
[----:B------:R-:W-:-:S07]  /*f170*/  MOV R3, 0xf190 ;  /* 0x0000f19000037802 */ /* 0x000fce0000000f00 */
[----:B-1-34-:R-:W-:Y:S05]  /*f180*/  CALL.REL.NOINC `($__internal_78_$__cuda_sm3x_div_rn_ftz_f32_slowpath) ;  /* 0x00000078007c7944 */ /* 0x01afea0003c00000 */
.L_x_41436:
[----:B------:R-:W-:Y:S05]  /*f190*/  BSYNC B4 ;  /* 0x0000000000047941 */ /* 0x000fea0003800000 */
.L_x_41435:
        /* <DEDUP_REMOVED lines=18> */
.L_x_41438:
[----:B------:R-:W-:Y:S01]  /*f2c0*/  ISETP.GE.AND P0, PT, R28, RZ, PT ;  /* 0x000000ff1c00720c */ /* 0x000fe20003f06270 */
[----:B------:R-:W-:-:S12]  /*f2d0*/  IMAD.MOV.U32 R3, RZ, RZ, 0x3fd774eb ;  /* 0x3fd774ebff037424 */ /* 0x000fd800078e00ff */
[----:B------:R-:W-:-:S04]  /*f2e0*/  @P0 FFMA.FTZ R2, R3, 0.93318945169448852539, -R2 ;  /* 0x3f6ee58103020823 */ /* 0x000fc80000010802 */
[----:B------:R-:W-:-:S07]  /*f2f0*/  @!P0 FFMA.FTZ R2, R3, 0.93318945169448852539, R2 ;  /* 0x3f6ee58103028823 */ /* 0x000fce0000010002 */
.L_x_41439:
[----:B------:R-:W-:Y:S05]  /*f300*/  BSYNC B0 ;  /* 0x0000000000007941 */ /* 0x000fea0003800000 */
.L_x_41437:
        /* <DEDUP_REMOVED lines=10> */
.L_x_41432:
[----:B------:R-:W-:Y:S01]  /*f3b0*/  IMAD.MOV.U32 R3, RZ, RZ, 0x3f800000 ;  /* 0x3f800000ff037424 */ /* 0x000fe200078e00ff */
[----:B------:R-:W2:Y:S01]  /*f3c0*/  FCHK P0, R0, 1 ;  /* 0x3f80000000007902 */ /* 0x000ea20000000000 */
[----:B------:R-:W-:Y:S02]  /*f3d0*/  BSSY B4, `(.L_x_41440) ;  /* 0x000000a000047945 */ /* 0x000fe40003800000 */
[----:B------:R-:W-:-:S04]  /*f3e0*/  FFMA R2, R3, -R3, 1 ;  /* 0x3f80000003027423 */ /* 0x000fc80000000803 */
[----:B------:R-:W-:-:S04]  /*f3f0*/  FFMA R3, R2, R3, 1 ;  /* 0x3f80000002037423 */ /* 0x000fc80000000003 */
[----:B------:R-:W-:-:S04]  /*f400*/  FFMA R5, R3, R0, RZ ;  /* 0x0000000003057223 */ /* 0x000fc800000000ff */
[----:B------:R-:W-:-:S04]  /*f410*/  FFMA R2, R5, -1, R0 ;  /* 0xbf80000005027823 */ /* 0x000fc80000000000 */
[----:B------:R-:W-:Y:S01]  /*f420*/  FFMA R2, R3, R2, R5 ;  /* 0x0000000203027223 */ /* 0x000fe20000000005 */
[----:B--2---:R-:W-:Y:S06]  /*f430*/  @!P0 BRA `(.L_x_41441) ;  /* 0x00000000000c8947 */ /* 0x004fec0003800000 */
[----:B0-----:R-:W-:Y:S02]  /*f440*/  MOV R4, 0x3f800000 ;  /* 0x3f80000000047802 */ /* 0x001fe40000000f00 */
[----:B------:R-:W-:-:S07]  /*f450*/  MOV R3, 0xf470 ;  /* 0x0000f47000037802 */ /* 0x000fce0000000f00 */
[----:B-1-34-:R-:W-:Y:S05]  /*f460*/  CALL.REL.NOINC `($__internal_78_$__cuda_sm3x_div_rn_ftz_f32_slowpath) ;  /* 0x0000007400c47944 */ /* 0x01afea0003c00000 */
.L_x_41441:
[----:B------:R-:W-:Y:S05]  /*f470*/  BSYNC B4 ;  /* 0x0000000000047941 */ /* 0x000fea0003800000 */
.L_x_41440:
[----:B0-----:R-:W-:Y:S02]  /*f480*/  IMAD.MOV.U32 R4, RZ, RZ, 0x3b33710b ;  /* 0x3b33710bff047424 */ /* 0x001fe400078e00ff */
        /* <DEDUP_REMOVED lines=17> */
.L_x_41443:
[----:B------:R-:W-:Y:S01]  /*f5a0*/  ISETP.GE.AND P0, PT, R28, RZ, PT ;  /* 0x000000ff1c00720c */ /* 0x000fe20003f06270 */
[----:B------:R-:W-:-:S12]  /*f5b0*/  IMAD.MOV.U32 R3, RZ, RZ, 0x3fd774eb ;  /* 0x3fd774ebff037424 */ /* 0x000fd800078e00ff */
[----:B------:R-:W-:-:S04]  /*f5c0*/  @P0 FFMA.FTZ R2, R3, 0.93318945169448852539, -R2 ;  /* 0x3f6ee58103020823 */ /* 0x000fc80000010802 */
[----:B------:R-:W-:-:S07]  /*f5d0*/  @!P0 FFMA.FTZ R2, R3, 0.93318945169448852539, R2 ;  /* 0x3f6ee58103028823 */ /* 0x000fce0000010002 */
.L_x_41444:
[----:B------:R-:W-:Y:S05]  /*f5e0*/  BSYNC B0 ;  /* 0x0000000000007941 */ /* 0x000fea0003800000 */
.L_x_41442:
        /* <DEDUP_REMOVED lines=11> */
.L_x_41400:
[----:B------:R-:W-:Y:S01]  /*f6a0*/  FMUL.FTZ R2, R28, 0.36787945032119750977 ;  /* 0x3ebc5ab21c027820 */ /* 0x000fe20000410000 */
[----:B------:R-:W-:Y:S01]  /*f6b0*/  FMUL.FTZ R3, R29, 0.36787945032119750977 ;  /* 0x3ebc5ab21d037820 */ /* 0x000fe20000410000 */
[----:B------:R-:W2:Y:S01]  /*f6c0*/  MUFU.RCP R12, R13 ;  /* 0x0000000d000c7308 */ /* 0x000ea20000001000 */
[----:B------:R-:W-:Y:S02]  /*f6d0*/  IMAD.MOV.U32 R7, RZ, RZ, 0x3f800000 ;  /* 0x3f800000ff077424 */ /* 0x000fe400078e00ff */
[----:B------:R-:W-:Y:S01]  /*f6e0*/  FADD.FTZ R2, |R2|, -RZ ;  /* 0x800000ff02027221 */ /* 0x000fe20000010200 */
[----:B------:R-:W-:Y:S01]  /*f6f0*/  FADD.FTZ R3, |R3|, -RZ ;  /* 0x800000ff03037221 */ /* 0x000fe20000010200 */
[----:B------:R-:W-:Y:S04]  /*f700*/  BSSY B4, `(.L_x_41445) ;  /* 0x000001b000047945 */ /* 0x000fe80003800000 */
[----:B0-----:R-:W-:-:S02]  /*f710*/  VIMNMX R4, R2, R3, !PT ;  /* 0x0000000302047248 */ /* 0x001fc40007fe0100 */
        /* <DEDUP_REMOVED lines=9> */
[----:B--2---:R-:W-:-:S04]  /*f7b0*/  FFMA R3, -R13, R12, 1 ;  /* 0x3f8000000d037423 */ /* 0x004fc8000000010c */
        /* <DEDUP_REMOVED lines=14> */
[----:B-1-34-:R-:W-:Y:S05]  /*f8a0*/  CALL.REL.NOINC `($__internal_78_$__cuda_sm3x_div_rn_ftz_f32_slowpath) ;  /* 0x0000007000b47944 */ /* 0x01afea0003c00000 */
.L_x_41446:
[----:B------:R-:W-:Y:S05]  /*f8b0*/  BSYNC B4 ;  /* 0x0000000000047941 */ /* 0x000fea0003800000 */
.L_x_41445:
        /* <DEDUP_REMOVED lines=18> */
.L_x_41448:
[----:B------:R-:W-:Y:S01]  /*f9e0*/  ISETP.GE.AND P0, PT, R28, RZ, PT ;  /* 0x000000ff1c00720c */ /* 0x000fe20003f06270 */
[----:B------:R-:W-:-:S12]  /*f9f0*/  HFMA2.MMA R3, -RZ, RZ, 1.9599609375, 20144 ;  /* 0x3fd774ebff037435 */ /* 0x000fd800000001ff */
[----:B------:R-:W-:-:S04]  /*fa00*/  @P0 FFMA.FTZ R2, R3, 0.93318945169448852539, -R2 ;  /* 0x3f6ee58103020823 */ /* 0x000fc80000010802 */
[----:B------:R-:W-:-:S07]  /*fa10*/  @!P0 FFMA.FTZ R2, R3, 0.93318945169448852539, R2 ;  /* 0x3f6ee58103028823 */ /* 0x000fce0000010002 */
.L_x_41449:
[----:B------:R-:W-:Y:S05]  /*fa20*/  BSYNC B0 ;  /* 0x0000000000007941 */ /* 0x000fea0003800000 */
.L_x_41447:
        /* <DEDUP_REMOVED lines=11> */
.L_x_41399:
[C---:B------:R-:W-:Y:S01]  /*fae0*/  FADD.FTZ R3, |R29|.reuse, -RZ ;  /* 0x800000ff1d037221 */ /* 0x040fe20000010200 */
[----:B------:R-:W-:Y:S01]  /*faf0*/  FSETP.GT.FTZ.AND P3, PT, |R29|, |R28|, PT ;  /* 0x4000001c1d00720b */ /* 0x000fe20003f74200 */
[----:B------:R-:W-:Y:S01]  /*fb00*/  BSSY B4, `(.L_x_41450) ;  /* 0x0000018000047945 */ /* 0x000fe20003800000 */
[----:B------:R-:W-:Y:S02]  /*fb10*/  FSETP.GEU.FTZ.AND P0, PT, |R28|, 1.084202172485504434e-19, PT ;  /* 0x200000001c00780b */ /* 0x000fe40003f1e200 */
[----:B------:R-:W-:Y:S02]  /*fb20*/  FSEL R7, R3, R12, P3 ;  /* 0x0000000c03077208 */ /* 0x000fe40001800000 */
[----:B------:R-:W-:Y:S02]  /*fb30*/  FSETP.GEU.FTZ.AND P1, PT, |R29|, 1.084202172485504434e-19, PT ;  /* 0x200000001d00780b */ /* 0x000fe40003f3e200 */
[----:B------:R-:W2:Y:S01]  /*fb40*/  MUFU.RCP R2, R7 ;  /* 0x0000000700027308 */ /* 0x000ea20000001000 */
[----:B------:R-:W-:-:S02]  /*fb50*/  FSEL R0, R12, R3, P3 ;  /* 0x000000030c007208 */ /* 0x000fc40001800000 */
[----:B------:R-:W-:-:S07]  /*fb60*/  PLOP3.LUT P0, PT, P0, P1, PT, 0x2, 0x0 ;  /* 0x000000000000781c */ /* 0x000fce0000702072 */
[----:B------:R-:W5:Y:S06]  /*fb70*/  FCHK P1, R0, R7 ;  /* 0x0000000700007302 */ /* 0x000f6c0000020000 */
[----:B------:R-:W-:Y:S01]  /*fb80*/  @P0 FMUL.FTZ R3, R29, 4 ;  /* 0x408000001d030820 */ /* 0x000fe20000410000 */
[----:B--2---:R-:W-:-:S03]  /*fb90*/  FFMA R5, -R7, R2, 1 ;  /* 0x3f80000007057423 */ /* 0x004fc60000000102 */
[----:B------:R-:W-:Y:S01]  /*fba0*/  @P0 FMUL.FTZ R3, R3, R3 ;  /* 0x0000000303030220 */ /* 0x000fe20000410000 */
[----:B------:R-:W-:Y:S01]  /*fbb0*/  FFMA R13, R2, R5, R2 ;  /* 0x00000005020d7223 */ /* 0x000fe20000000002 */
[----:B------:R-:W-:Y:S01]  /*fbc0*/  @P0 FMUL.FTZ R2, R28, 4 ;  /* 0x408000001c020820 */ /* 0x000fe20000410000 */
[----:B------:R-:W-:Y:S02]  /*fbd0*/  @!P0 FMUL.FTZ R5, R29, R29 ;  /* 0x0000001d1d058220 */ /* 0x000fe40000410000 */
[----:B0-----:R-:W-:Y:S01]  /*fbe0*/  FFMA R4, R0, R13, RZ ;  /* 0x0000000d00047223 */ /* 0x001fe200000000ff */
[----:B------:R-:W-:Y:S01]  /*fbf0*/  @P0 FFMA.FTZ R3, R2, R2, R3 ;  /* 0x0000000202030223 */ /* 0x000fe20000010003 */
[----:B------:R-:W-:Y:S02]  /*fc00*/  @!P0 FFMA.FTZ R12, R28, R28, R5 ;  /* 0x0000001c1c0c8223 */ /* 0x000fe40000010005 */
[----:B------:R-:W-:Y:S01]  /*fc10*/  FFMA R2, -R7, R4, R0 ;  /* 0x0000000407027223 */ /* 0x000fe20000000100 */
[----:B------:R-:W-:-:S03]  /*fc20*/  @P0 FMUL.FTZ R12, R3, 0.0625 ;  /* 0x3d800000030c0820 */ /* 0x000fc60000410000 */
[----:B------:R-:W-:Y:S01]  /*fc30*/  FFMA R2, R13, R2, R4 ;  /* 0x000000020d027223 */ /* 0x000fe20000000004 */
[----:B-----5:R-:W-:Y:S06]  /*fc40*/  @!P1 BRA `(.L_x_41451) ;  /* 0x00000000000c9947 */ /* 0x020fec0003800000 */
[----:B------:R-:W-:Y:S01]  /*fc50*/  IMAD.MOV.U32 R4, RZ, RZ, R7 ;  /* 0x000000ffff047224 */ /* 0x000fe200078e0007 */
[----:B------:R-:W-:-:S07]  /*fc60*/  MOV R3, 0xfc80 ;  /* 0x0000fc8000037802 */ /* 0x000fce0000000f00 */
[----:B-1-34-:R-:W-:Y:S05]  /*fc70*/  CALL.REL.NOINC `($__internal_78_$__cuda_sm3x_div_rn_ftz_f32_slowpath) ;  /* 0x0000006c00c07944 */ /* 0x01afea0003c00000 */
.L_x_41451:
[----:B------:R-:W-:Y:S05]  /*fc80*/  BSYNC B4 ;  /* 0x0000000000047941 */ /* 0x000fea0003800000 */
.L_x_41450:
        /* <DEDUP_REMOVED lines=18> */
.L_x_41453:
[----:B------:R-:W-:Y:S01]  /*fdb0*/  ISETP.GE.AND P0, PT, R28, RZ, PT ;  /* 0x000000ff1c00720c */ /* 0x000fe20003f06270 */
[----:B------:R-:W-:-:S12]  /*fdc0*/  IMAD.MOV.U32 R3, RZ, RZ, 0x3fd774eb ;  /* 0x3fd774ebff037424 */ /* 0x000fd800078e00ff */
[----:B------:R-:W-:-:S04]  /*fdd0*/  @P0 FFMA.FTZ R2, R3, 0.93318945169448852539, -R2 ;  /* 0x3f6ee58103020823 */ /* 0x000fc80000010802 */
[----:B------:R-:W-:-:S07]  /*fde0*/  @!P0 FFMA.FTZ R2, R3, 0.93318945169448852539, R2 ;  /* 0x3f6ee58103028823 */ /* 0x000fce0000010002 */
.L_x_41454:
[----:B------:R-:W-:Y:S05]  /*fdf0*/  BSYNC B0 ;  /* 0x0000000000007941 */ /* 0x000fea0003800000 */
.L_x_41452:
        /* <DEDUP_REMOVED lines=12> */
.L_x_41411:
[----:B------:R-:W-:Y:S05]  /*fec0*/  BSYNC B1 ;  /* 0x0000000000017941 */ /* 0x000fea0003800000 */
.L_x_41398:
[----:B------:R-:W-:-:S04]  /*fed0*/  FMUL.FTZ R0, R2, R30 ;  /* 0x0000001e02007220 */ /* 0x000fc80000410000 */
        /* <DEDUP_REMOVED lines=40> */
.L_x_41457:
        /* <DEDUP_REMOVED lines=10> */
.L_x_41456:
[----:B------:R-:W-:-:S04]  /*10200*/  FMUL.RZ R4, R4, 0.15915493667125701904 ;  /* 0x3e22f98304047820 */ /* 0x000fc8000040c000 */
[----:B------:R0:W2:Y:S08]  /*10210*/  MUFU.SIN R19, R4 ;  /* 0x0000000400137308 */ /* 0x0000b00000000400 */
[----:B------:R0:W0:Y:S01]  /*10220*/  MUFU.COS R18, R4 ;  /* 0x0000000400127308 */ /* 0x0000220000000000 */
[----:B------:R-:W-:Y:S05]  /*10230*/  BRA `(.L_x_41397) ;  /* 0x00000000000c7947 */ /* 0x000fea0003800000 */
.L_x_41455:
[----:B------:R-:W-:Y:S01]  /*10240*/  FMUL.FTZ R18, R31, 1.4426950216293334961 ;  /* 0x3fb8aa3b1f127820 */ /* 0x000fe20000410000 */
[----:B------:R-:W-:-:S05]  /*10250*/  IMAD.MOV.U32 R19, RZ, RZ, R4 ;  /* 0x000000ffff137224 */ /* 0x000fca00078e0004 */
[----:B------:R-:W2:Y:S02]  /*10260*/  MUFU.EX2 R18, R18 ;  /* 0x0000001200127308 */ /* 0x000ea40000000800 */
.L_x_41397:
[----:B------:R-:W-:Y:S05]  /*10270*/  BSYNC B2 ;  /* 0x0000000000027941 */ /* 0x000fea0003800000 */
.L_x_41396:
        /* <DEDUP_REMOVED lines=67> */
.L_x_41467:
[----:B------:R-:W-:Y:S05]  /*106b0*/  BSYNC B0 ;  /* 0x0000000000007941 */ /* 0x000fea0003800000 */
.L_x_41466:
[----:B------:R-:W-:Y:S01]  /*106c0*/  BSSY B4, `(.L_x_41468) ;  /* 0x0000006000047945 */ /* 0x000fe20003800000 */
[----:B------:R-:W-:-:S03]  /*106d0*/  FFMA R2, R15, R5, R6 ;  /* 0x000000050f027223 */ /* 0x000fc60000000006 */
[----:B------:R-:W-:Y:S05]  /*106e0*/  @!P0 BRA `(.L_x_41469) ;  /* 0x00000000000c8947 */ /* 0x000fea0003800000 */
[----:B------:R-:W-:Y:S02]  /*106f0*/  MOV R4, R13 ;  /* 0x0000000d00047202 */ /* 0x000fe40000000f00 */
[----:B------:R-:W-:-:S07]  /*10700*/  MOV R3, 0x10720 ;  /* 0x0001072000037802 */ /* 0x000fce0000000f00 */
[----:B-1234-:R-:W-:Y:S05]  /*10710*/  CALL.REL.NOINC `($__internal_78_$__cuda_sm3x_div_rn_ftz_f32_slowpath) ;  /* 0x0000006400187944 */ /* 0x01efea0003c00000 */
.L_x_41469:
[----:B------:R-:W-:Y:S05]  /*10720*/  BSYNC B4 ;  /* 0x0000000000047941 */ /* 0x000fea0003800000 */
.L_x_41468:
        /* <DEDUP_REMOVED lines=18> */
.L_x_41471:
[----:B------:R-:W-:Y:S01]  /*10850*/  ISETP.GE.AND P0, PT, R26, RZ, PT ;  /* 0x000000ff1a00720c */ /* 0x000fe20003f06270 */
[----:B------:R-:W-:-:S12]  /*10860*/  IMAD.MOV.U32 R3, RZ, RZ, 0x3fd774eb ;  /* 0x3fd774ebff037424 */ /* 0x000fd800078e00ff */
[----:B------:R-:W-:-:S04]  /*10870*/  @P0 FFMA.FTZ R2, R3, 0.93318945169448852539, -R2 ;  /* 0x3f6ee58103020823 */ /* 0x000fc80000010802 */
[----:B------:R-:W-:-:S07]  /*10880*/  @!P0 FFMA.FTZ R2, R3, 0.93318945169448852539, R2 ;  /* 0x3f6ee58103028823 */ /* 0x000fce0000010002 */
.L_x_41472:
[----:B------:R-:W-:Y:S05]  /*10890*/  BSYNC B0 ;  /* 0x0000000000007941 */ /* 0x000fea0003800000 */
.L_x_41470:
        /* <DEDUP_REMOVED lines=12> */
.L_x_41465:
[----:B------:R-:W-:-:S04]  /*10960*/  FMUL.FTZ R2, R0, R0 ;  /* 0x0000000000027220 */ /* 0x000fc80000410000 */
[----:B------:R-:W-:-:S05]  /*10970*/  FFMA.FTZ R7, R13, R13, R2 ;  /* 0x0000000d0d077223 */ /* 0x000fca0000010002 */
[----:B------:R-:W-:-:S13]  /*10980*/  FSETP.GTU.FTZ.AND P0, PT, R7, 0.69999998807907104492, PT ;  /* 0x3f3333330700780b */ /* 0x000fda0003f1c000 */
[----:B------:R-:W-:Y:S05]  /*10990*/  @P0 BRA `(.L_x_41474) ;  /* 0x0000000000c40947 */ /* 0x000fea0003800000 */
[----:B------:R-:W5:Y:S01]  /*109a0*/  MUFU.RCP R2, R13 ;  /* 0x0000000d00027308 */ /* 0x000f620000001000 */
[----:B------:R-:W-:Y:S07]  /*109b0*/  BSSY B4, `(.L_x_41475) ;  /* 0x000000b000047945 */ /* 0x000fee0003800000 */
[----:B------:R-:W1:Y:S01]  /*109c0*/  FCHK P0, R0, R13 ;  /* 0x0000000d00007302 */ /* 0x000e620000000000 */
[----:B-----5:R-:W-:-:S04]  /*109d0*/  FFMA R3, -R13, R2, 1 ;  /* 0x3f8000000d037423 */ /* 0x020fc80000000102 */
[----:B------:R-:W-:-:S04]  /*109e0*/  FFMA R3, R2, R3, R2 ;  /* 0x0000000302037223 */ /* 0x000fc80000000002 */
[----:B------:R-:W-:-:S04]  /*109f0*/  FFMA R2, R0, R3, RZ ;  /* 0x0000000300027223 */ /* 0x000fc800000000ff */
[----:B0-----:R-:W-:-:S04]  /*10a00*/  FFMA R4, -R13, R2, R0 ;  /* 0x000000020d047223 */ /* 0x001fc80000000100 */
[----:B------:R-:W-:Y:S01]  /*10a10*/  FFMA R2, R3, R4, R2 ;  /* 0x0000000403027223 */ /* 0x000fe20000000002 */
[----:B-1----:R-:W-:Y:S06]  /*10a20*/  @!P0 BRA `(.L_x_41476) ;  /* 0x00000000000c8947 */ /* 0x002fec0003800000 */
[----:B------:R-:W-:Y:S01]  /*10a30*/  IMAD.MOV.U32 R4, RZ, RZ, R13 ;  /* 0x000000ffff047224 */ /* 0x000fe200078e000d */
[----:B------:R-:W-:-:S07]  /*10a40*/  MOV R3, 0x10a60 ;  /* 0x00010a6000037802 */ /* 0x000fce0000000f00 */
[----:B--234-:R-:W-:Y:S05]  /*10a50*/  CALL.REL.NOINC `($__internal_78_$__cuda_sm3x_div_rn_ftz_f32_slowpath) ;  /* 0x0000006000487944 */ /* 0x01cfea0003c00000 */
.L_x_41476:
[----:B------:R-:W-:Y:S05]  /*10a60*/  BSYNC B4 ;  /* 0x0000000000047941 */ /* 0x000fea0003800000 */
.L_x_41475:
        /* <DEDUP_REMOVED lines=18> */
.L_x_41478:
[----:B------:R-:W-:Y:S01]  /*10b90*/  ISETP.GE.AND P0, PT, R26, RZ, PT ;  /* 0x000000ff1a00720c */ /* 0x000fe20003f06270 */
[----:B------:R-:W-:-:S12]  /*10ba0*/  IMAD.MOV.U32 R3, RZ, RZ, 0x3fd774eb ;  /* 0x3fd774ebff037424 */ /* 0x000fd800078e00ff */
[----:B------:R-:W-:-:S04]  /*10bb0*/  @P0 FFMA.FTZ R2, R3, 0.93318945169448852539, -R2 ;  /* 0x3f6ee58103020823 */ /* 0x000fc80000010802 */
[----:B------:R-:W-:-:S07]  /*10bc0*/  @!P0 FFMA.FTZ R2, R3, 0.93318945169448852539, R2 ;  /* 0x3f6ee58103028823 */ /* 0x000fce0000010002 */
.L_x_41479:
[----:B------:R-:W-:Y:S05]  /*10bd0*/  BSYNC B0 ;  /* 0x0000000000007941 */ /* 0x000fea0003800000 */
.L_x_41477:
        /* <DEDUP_REMOVED lines=13> */
.L_x_41474:
        /* <DEDUP_REMOVED lines=25> */
.L_x_41481:
        /* <DEDUP_REMOVED lines=40> */
.L_x_41480:
[----:B------:R-:W-:Y:S01]  /*110c0*/  FADD.FTZ R0, R0, -1 ;  /* 0xbf80000000007421 */ /* 0x000fe20000010000 */
[----:B------:R-:W-:Y:S01]  /*110d0*/  FSETP.GEU.FTZ.AND P3, PT, |R26|, |R27|, PT ;  /* 0x4000001b1a00720b */ /* 0x000fe20003f7e200 */
[----:B------:R-:W-:Y:S02]  /*110e0*/  BSSY B0, `(.L_x_41482) ;  /* 0x0000031000007945 */ /* 0x000fe40003800000 */
        /* <DEDUP_REMOVED lines=10> */
[----:B------:R-:W-:-:S04]  /*11190*/  FADD.FTZ R7, R14, R7 ;  /* 0x000000070e077221 */ /* 0x000fc80000010000 */
[----:B------:R-:W-:-:S04]  /*111a0*/  FADD.FTZ R20, R20, R7 ;  /* 0x0000000714147221 */ /* 0x000fc80000010000 */
[----:B------:R-:W-:Y:S01]  /*111b0*/  FADD.FTZ R20, R15, R20 ;  /* 0x000000140f147221 */ /* 0x000fe20000010000 */
[----:B------:R-:W-:-:S03]  /*111c0*/  FFMA R15, R6, R5, R6 ;  /* 0x00000005060f7223 */ /* 0x000fc60000000006 */
        /* <DEDUP_REMOVED lines=21> */
[----:B------:R0:W0:Y:S02]  /*11320*/  FCHK P0, R0, R13 ;  /* 0x0000000d00007302 */ /* 0x0000240000000000 */
[----:B------:R-:W-:-:S04]  /*11330*/  FFMA.FTZ R4, R3, R4, -0.5 ;  /* 0xbf00000003047423 */ /* 0x000fc80000010004 */
[----:B------:R-:W-:-:S04]  /*11340*/  FMUL.FTZ R4, R3, R4 ;  /* 0x0000000403047220 */ /* 0x000fc80000410000 */
[----:B------:R-:W-:Y:S01]  /*11350*/  FFMA.FTZ R3, R3, R4, R3 ;  /* 0x0000000403037223 */ /* 0x000fe20000010003 */
[----:B------:R-:W-:-:S03]  /*11360*/  FFMA R4, R0, R15, RZ ;  /* 0x0000000f00047223 */ /* 0x000fc600000000ff */
[----:B------:R-:W-:Y:S01]  /*11370*/  FFMA.FTZ R7, R2, 0.69314718246459960938, R3 ;  /* 0x3f31721802077823 */ /* 0x000fe20000010003 */
[----:B------:R-:W-:Y:S01]  /*11380*/  FFMA R5, -R13, R4, R0 ;  /* 0x000000040d057223 */ /* 0x000fe20000000100 */
[----:B0-----:R-:W-:Y:S06]  /*11390*/  @!P1 BRA `(.L_x_41483) ;  /* 0x0000000000149947 */ /* 0x001fec0003800000 */
[C---:B------:R-:W-:Y:S02]  /*113a0*/  ISETP.GE.AND P1, PT, R21.reuse, -0x407fffff, PT ;  /* 0xbf8000011500780c */ /* 0x040fe40003f26270 */
[----:B------:R-:W-:-:S11]  /*113b0*/  FSETP.NEU.FTZ.AND P2, PT, R21, RZ, PT ;  /* 0x000000ff1500720b */ /* 0x000fd60003f5d000 */
[----:B------:R-:W-:-:S04]  /*113c0*/  @P1 IMAD.MOV.U32 R2, RZ, RZ, 0x7f800000 ;  /* 0x7f800000ff021424 */ /* 0x000fc800078e00ff */
[----:B------:R-:W-:-:S05]  /*113d0*/  @P1 FFMA.FTZ R7, R21, R2, +INF ;  /* 0x7f80000015071423 */ /* 0x000fca0000010002 */
[----:B------:R-:W-:-:S07]  /*113e0*/  FSEL R7, R7, -RZ, P2 ;  /* 0x800000ff07077208 */ /* 0x000fce0001000000 */
.L_x_41483:
[----:B------:R-:W-:Y:S05]  /*113f0*/  BSYNC B0 ;  /* 0x0000000000007941 */ /* 0x000fea0003800000 */
.L_x_41482:
[----:B------:R-:W-:Y:S01]  /*11400*/  BSSY B4, `(.L_x_41484) ;  /* 0x0000006000047945 */ /* 0x000fe20003800000 */
[----:B------:R-:W-:-:S03]  /*11410*/  FFMA R2, R5, R15, R4 ;  /* 0x0000000f05027223 */ /* 0x000fc60000000004 */
[----:B------:R-:W-:Y:S05]  /*11420*/  @!P0 BRA `(.L_x_41485) ;  /* 0x00000000000c8947 */ /* 0x000fea0003800000 */
[----:B------:R-:W-:Y:S01]  /*11430*/  IMAD.MOV.U32 R4, RZ, RZ, R13 ;  /* 0x000000ffff047224 */ /* 0x000fe200078e000d */
[----:B------:R-:W-:-:S07]  /*11440*/  MOV R3, 0x11460 ;  /* 0x0001146000037802 */ /* 0x000fce0000000f00 */
[----:B-1234-:R-:W-:Y:S05]  /*11450*/  CALL.REL.NOINC `($__internal_78_$__cuda_sm3x_div_rn_ftz_f32_slowpath) ;  /* 0x0000005400c87944 */ /* 0x01efea0003c00000 */
.L_x_41485:
[----:B------:R-:W-:Y:S05]  /*11460*/  BSYNC B4 ;  /* 0x0000000000047941 */ /* 0x000fea0003800000 */
.L_x_41484:
        /* <DEDUP_REMOVED lines=18> */
.L_x_41487:
[----:B------:R-:W-:Y:S02]  /*11590*/  ISETP.GE.AND P0, PT, R26, RZ, PT ;  /* 0x000000ff1a00720c */ /* 0x000fe40003f06270 */
[----:B------:R-:W-:-:S11]  /*115a0*/  MOV R3, 0x3fd774eb ;  /* 0x3fd774eb00037802 */ /* 0x000fd60000000f00 */
[----:B------:R-:W-:-:S04]  /*115b0*/  @P0 FFMA.FTZ R2, R3, 0.93318945169448852539, -R2 ;  /* 0x3f6ee58103020823 */ /* 0x000fc80000010802 */
[----:B------:R-:W-:-:S07]  /*115c0*/  @!P0 FFMA.FTZ R2, R3, 0.93318945169448852539, R2 ;  /* 0x3f6ee58103028823 */ /* 0x000fce0000010002 */
.L_x_41488:
[----:B------:R-:W-:Y:S05]  /*115d0*/  BSYNC B0 ;  /* 0x0000000000007941 */ /* 0x000fea0003800000 */
.L_x_41486:
        /* <DEDUP_REMOVED lines=12> */
.L_x_41464:
        /* <DEDUP_REMOVED lines=12> */
.L_x_41490:
[----:B------:R-:W-:Y:S05]  /*11760*/  BSYNC B4 ;  /* 0x0000000000047941 */ /* 0x000fea0003800000 */
.L_x_41489:
        /* <DEDUP_REMOVED lines=18> */
.L_x_41492:
[----:B------:R-:W-:Y:S01]  /*11890*/  ISETP.GE.AND P0, PT, R26, RZ, PT ;  /* 0x000000ff1a00720c */ /* 0x000fe20003f06270 */
[----:B------:R-:W-:-:S12]  /*118a0*/  IMAD.MOV.U32 R3, RZ, RZ, 0x3fd774eb ;  /* 0x3fd774ebff037424 */ /* 0x000fd800078e00ff */
[----:B------:R-:W-:-:S04]  /*118b0*/  @P0 FFMA.FTZ R2, R3, 0.93318945169448852539, -R2 ;  /* 0x3f6ee58103020823 */ /* 0x000fc80000010802 */
[----:B------:R-:W-:-:S07]  /*118c0*/  @!P0 FFMA.FTZ R2, R3, 0.93318945169448852539, R2 ;  /* 0x3f6ee58103028823 */ /* 0x000fce0000010002 */
.L_x_41493:
[----:B------:R-:W-:Y:S05]  /*118d0*/  BSYNC B0 ;  /* 0x0000000000007941 */ /* 0x000fea0003800000 */
.L_x_41491:
        /* <DEDUP_REMOVED lines=27> */
.L_x_41463:
        /* <DEDUP_REMOVED lines=12> */
[----:B0-----:R-:W-:Y:S02]  /*11b50*/  IADD3 R4, -R5, 0x40800000, RZ ;  /* 0x4080000005047810 */ /* 0x001fe40007ffe1ff */
        /* <DEDUP_REMOVED lines=20> */
[----:B------:R-:W-:Y:S06]  /*11ca0*/  @!P1 BRA `(.L_x_41496) ;  /* 0x0000000000149947 */ /* 0x000fec0003800000 */
[C---:B------:R-:W-:Y:S02]  /*11cb0*/  ISETP.GE.AND P1, PT, R2.reuse, -0x407fffff, PT ;  /* 0xbf8000010200780c */ /* 0x040fe40003f26270 */
[----:B------:R-:W-:-:S11]  /*11cc0*/  FSETP.NEU.FTZ.AND P2, PT, R2, RZ, PT ;  /* 0x000000ff0200720b */ /* 0x000fd60003f5d000 */
[----:B------:R-:W-:-:S04]  /*11cd0*/  @P1 IMAD.MOV.U32 R5, RZ, RZ, 0x7f800000 ;  /* 0x7f800000ff051424 */ /* 0x000fc800078e00ff */
[----:B------:R-:W-:-:S05]  /*11ce0*/  @P1 FFMA.FTZ R7, R2, R5, +INF ;  /* 0x7f80000002071423 */ /* 0x000fca0000010005 */
[----:B------:R-:W-:-:S07]  /*11cf0*/  FSEL R7, R7, -RZ, P2 ;  /* 0x800000ff07077208 */ /* 0x000fce0001000000 */
.L_x_41496:
[----:B------:R-:W-:Y:S05]  /*11d00*/  BSYNC B0 ;  /* 0x0000000000007941 */ /* 0x000fea0003800000 */
.L_x_41495:
[----:B------:R-:W-:Y:S01]  /*11d10*/  BSSY B4, `(.L_x_41497) ;  /* 0x0000006000047945 */ /* 0x000fe20003800000 */
[----:B------:R-:W-:-:S03]  /*11d20*/  FFMA R2, R3, R12, R6 ;  /* 0x0000000c03027223 */ /* 0x000fc60000000006 */
[----:B------:R-:W-:Y:S05]  /*11d30*/  @!P0 BRA `(.L_x_41498) ;  /* 0x00000000000c8947 */ /* 0x000fea0003800000 */
[----:B------:R-:W-:Y:S01]  /*11d40*/  IMAD.MOV.U32 R4, RZ, RZ, 0x3f800000 ;  /* 0x3f800000ff047424 */ /* 0x000fe200078e00ff */
[----:B------:R-:W-:-:S07]  /*11d50*/  MOV R3, 0x11d70 ;  /* 0x00011d7000037802 */ /* 0x000fce0000000f00 */
[----:B-1234-:R-:W-:Y:S05]  /*11d60*/  CALL.REL.NOINC `($__internal_78_$__cuda_sm3x_div_rn_ftz_f32_slowpath) ;  /* 0x0000004c00847944 */ /* 0x01efea0003c00000 */
.L_x_41498:
[----:B------:R-:W-:Y:S05]  /*11d70*/  BSYNC B4 ;  /* 0x0000000000047941 */ /* 0x000fea0003800000 */
.L_x_41497:
        /* <DEDUP_REMOVED lines=18> */
.L_x_41500:
[----:B------:R-:W-:Y:S01]  /*11ea0*/  ISETP.GE.AND P0, PT, R26, RZ, PT ;  /* 0x000000ff1a00720c */ /* 0x000fe20003f06270 */
[----:B------:R-:W-:-:S12]  /*11eb0*/  IMAD.MOV.U32 R3, RZ, RZ, 0x3fd774eb ;  /* 0x3fd774ebff037424 */ /* 0x000fd800078e00ff */
[----:B------:R-:W-:-:S04]  /*11ec0*/  @P0 FFMA.FTZ R2, R3, 0.93318945169448852539, -R2 ;  /* 0x3f6ee58103020823 */ /* 0x000fc80000010802 */
[----:B------:R-:W-:-:S07]  /*11ed0*/  @!P0 FFMA.FTZ R2, R3, 0.93318945169448852539, R2 ;  /* 0x3f6ee58103028823 */ /* 0x000fce0000010002 */
.L_x_41501:
[----:B------:R-:W-:Y:S05]  /*11ee0*/  BSYNC B0 ;  /* 0x0000000000007941 */ /* 0x000fea0003800000 */
.L_x_41499:
        /* <DEDUP_REMOVED lines=10> */
.L_x_41494:
[----:B------:R-:W-:Y:S01]  /*11f90*/  HFMA2.MMA R3, -RZ, RZ, 1.875, 0 ;  /* 0x3f800000ff037435 */ /* 0x000fe200000001ff */
[----:B------:R-:W5:Y:S01]  /*11fa0*/  FCHK P0, R0, 1 ;  /* 0x3f80000000007902 */ /* 0x000f620000000000 */
[----:B------:R-:W-:Y:S08]  /*11fb0*/  BSSY B4, `(.L_x_41502) ;  /* 0x000000a000047945 */ /* 0x000ff00003800000 */
[----:B------:R-:W-:-:S04]  /*11fc0*/  FFMA R2, R3, -R3, 1 ;  /* 0x3f80000003027423 */ /* 0x000fc80000000803 */
[----:B------:R-:W-:-:S04]  /*11fd0*/  FFMA R3, R2, R3, 1 ;  /* 0x3f80000002037423 */ /* 0x000fc80000000003 */
[----:B------:R-:W-:-:S04]  /*11fe0*/  FFMA R5, R3, R0, RZ ;  /* 0x0000000003057223 */ /* 0x000fc800000000ff */
[----:B------:R-:W-:-:S04]  /*11ff0*/  FFMA R2, R5, -1, R0 ;  /* 0xbf80000005027823 */ /* 0x000fc80000000000 */
[----:B------:R-:W-:Y:S01]  /*12000*/  FFMA R2, R3, R2, R5 ;  /* 0x0000000203027223 */ /* 0x000fe20000000005 */
[----:B-----5:R-:W-:Y:S06]  /*12010*/  @!P0 BRA `(.L_x_41503) ;  /* 0x00000000000c8947 */ /* 0x020fec0003800000 */
[----:B0-----:R-:W-:Y:S01]  /*12020*/  IMAD.MOV.U32 R4, RZ, RZ, 0x3f800000 ;  /* 0x3f800000ff047424 */ /* 0x001fe200078e00ff */
[----:B------:R-:W-:-:S07]  /*12030*/  MOV R3, 0x12050 ;  /* 0x0001205000037802 */ /* 0x000fce0000000f00 */
[----:B-1234-:R-:W-:Y:S05]  /*12040*/  CALL.REL.NOINC `($__internal_78_$__cuda_sm3x_div_rn_ftz_f32_slowpath) ;  /* 0x0000004800cc7944 */ /* 0x01efea0003c00000 */
.L_x_41503:
[----:B------:R-:W-:Y:S05]  /*12050*/  BSYNC B4 ;  /* 0x0000000000047941 */ /* 0x000fea0003800000 */
.L_x_41502:
        /* <DEDUP_REMOVED lines=18> */
.L_x_41505:
[----:B------:R-:W-:Y:S01]  /*12180*/  ISETP.GE.AND P0, PT, R26, RZ, PT ;  /* 0x000000ff1a00720c */ /* 0x000fe20003f06270 */
[----:B------:R-:W-:-:S12]  /*12190*/  IMAD.MOV.U32 R3, RZ, RZ, 0x3fd774eb ;  /* 0x3fd774ebff037424 */ /* 0x000fd800078e00ff */
[----:B------:R-:W-:-:S04]  /*121a0*/  @P0 FFMA.FTZ R2, R3, 0.93318945169448852539, -R2 ;  /* 0x3f6ee58103020823 */ /* 0x000fc80000010802 */
[----:B------:R-:W-:-:S07]  /*121b0*/  @!P0 FFMA.FTZ R2, R3, 0.93318945169448852539, R2 ;  /* 0x3f6ee58103028823 */ /* 0x000fce0000010002 */
.L_x_41506:
[----:B------:R-:W-:Y:S05]  /*121c0*/  BSYNC B0 ;  /* 0x0000000000007941 */ /* 0x000fea0003800000 */
.L_x_41504:
        /* <DEDUP_REMOVED lines=11> */
.L_x_41462:
[----:B------:R-:W-:Y:S01]  /*12280*/  FMUL.FTZ R2, R26, 0.36787945032119750977 ;  /* 0x3ebc5ab21a027820 */ /* 0x000fe20000410000 */
[----:B------:R-:W-:Y:S01]  /*12290*/  FMUL.FTZ R3, R27, 0.36787945032119750977 ;  /* 0x3ebc5ab21b037820 */ /* 0x000fe20000410000 */
[----:B------:R-:W5:Y:S01]  /*122a0*/  MUFU.RCP R12, R13 ;  /* 0x0000000d000c7308 */ /* 0x000f620000001000 */
        /* <DEDUP_REMOVED lines=14> */
[----:B-----5:R-:W-:-:S04]  /*12390*/  FFMA R3, -R13, R12, 1 ;  /* 0x3f8000000d037423 */ /* 0x020fc8000000010c */
        /* <DEDUP_REMOVED lines=9> */
[----:B------:R-:W5:Y:S01]  /*12430*/  FCHK P0, R0, R13 ;  /* 0x0000000d00007302 */ /* 0x000f620000000000 */
[----:B0-----:R-:W-:Y:S01]  /*12440*/  FFMA.FTZ R7, R4, 0.69314718246459960938, R7 ;  /* 0x3f31721804077823 */ /* 0x001fe20000010007 */
[----:B-----5:R-:W-:Y:S06]  /*12450*/  @!P0 BRA `(.L_x_41508) ;  /* 0x00000000000c8947 */ /* 0x020fec0003800000 */
[----:B------:R-:W-:Y:S01]  /*12460*/  IMAD.MOV.U32 R4, RZ, RZ, R13 ;  /* 0x000000ffff047224 */ /* 0x000fe200078e000d */
[----:B------:R-:W-:-:S07]  /*12470*/  MOV R3, 0x12490 ;  /* 0x0001249000037802 */ /* 0x000fce0000000f00 */
[----:B-1234-:R-:W-:Y:S05]  /*12480*/  CALL.REL.NOINC `($__internal_78_$__cuda_sm3x_div_rn_ftz_f32_slowpath) ;  /* 0x0000004400bc7944 */ /* 0x01efea0003c00000 */
.L_x_41508:
[----:B------:R-:W-:Y:S05]  /*12490*/  BSYNC B4 ;  /* 0x0000000000047941 */ /* 0x000fea0003800000 */
.L_x_41507:
        /* <DEDUP_REMOVED lines=18> */
.L_x_41510:
[----:B------:R-:W-:Y:S01]  /*125c0*/  ISETP.GE.AND P0, PT, R26, RZ, PT ;  /* 0x000000ff1a00720c */ /* 0x000fe20003f06270 */
[----:B------:R-:W-:-:S12]  /*125d0*/  IMAD.MOV.U32 R3, RZ, RZ, 0x3fd774eb ;  /* 0x3fd774ebff037424 */ /* 0x000fd800078e00ff */
[----:B------:R-:W-:-:S04]  /*125e0*/  @P0 FFMA.FTZ R2, R3, 0.93318945169448852539, -R2 ;  /* 0x3f6ee58103020823 */ /* 0x000fc80000010802 */
[----:B------:R-:W-:-:S07]  /*125f0*/  @!P0 FFMA.FTZ R2, R3, 0.93318945169448852539, R2 ;  /* 0x3f6ee58103028823 */ /* 0x000fce0000010002 */
.L_x_41511:
[----:B------:R-:W-:Y:S05]  /*12600*/  BSYNC B0 ;  /* 0x0000000000007941 */ /* 0x000fea0003800000 */
.L_x_41509:
        /* <DEDUP_REMOVED lines=11> */
.L_x_41461:
        /* <DEDUP_REMOVED lines=12> */
[----:B------:R-:W-:Y:S02]  /*12780*/  @!P0 FMUL.FTZ R7, R27, R27 ;  /* 0x0000001b1b078220 */ /* 0x000fe40000410000 */
[----:B------:R-:W-:Y:S01]  /*12790*/  @P0 FMUL.FTZ R3, R3, R3 ;  /* 0x0000000303030220 */ /* 0x000fe20000410000 */
[----:B------:R-:W-:Y:S01]  /*127a0*/  FFMA R5, R5, R2, R5 ;  /* 0x0000000205057223 */ /* 0x000fe20000000005 */
[C---:B------:R-:W-:Y:S01]  /*127b0*/  @P0 FMUL.FTZ R2, R26.reuse, 4 ;  /* 0x408000001a020820 */ /* 0x040fe20000410000 */
[----:B------:R-:W-:-:S02]  /*127c0*/  @!P0 FFMA.FTZ R7, R26, R26, R7 ;  /* 0x0000001a1a078223 */ /* 0x000fc40000010007 */
[----:B0-----:R-:W-:Y:S01]  /*127d0*/  FFMA R4, R0, R5, RZ ;  /* 0x0000000500047223 */ /* 0x001fe200000000ff */
[----:B------:R-:W-:-:S03]  /*127e0*/  @P0 FFMA.FTZ R3, R2, R2, R3 ;  /* 0x0000000202030223 */ /* 0x000fc60000010003 */
[----:B------:R-:W-:Y:S01]  /*127f0*/  FFMA R2, -R12, R4, R0 ;  /* 0x000000040c027223 */ /* 0x000fe20000000100 */
[----:B------:R-:W-:-:S03]  /*12800*/  @P0 FMUL.FTZ R7, R3, 0.0625 ;  /* 0x3d80000003070820 */ /* 0x000fc60000410000 */
[----:B------:R-:W-:Y:S01]  /*12810*/  FFMA R2, R5, R2, R4 ;  /* 0x0000000205027223 */ /* 0x000fe20000000004 */
[----:B-1----:R-:W-:Y:S06]  /*12820*/  @!P1 BRA `(.L_x_41513) ;  /* 0x00000000000c9947 */ /* 0x002fec0003800000 */
[----:B------:R-:W-:Y:S01]  /*12830*/  IMAD.MOV.U32 R4, RZ, RZ, R12 ;  /* 0x000000ffff047224 */ /* 0x000fe200078e000c */
[----:B------:R-:W-:-:S07]  /*12840*/  MOV R3, 0x12860 ;  /* 0x0001286000037802 */ /* 0x000fce0000000f00 */
[----:B--234-:R-:W-:Y:S05]  /*12850*/  CALL.REL.NOINC `($__internal_78_$__cuda_sm3x_div_rn_ftz_f32_slowpath) ;  /* 0x0000004000c87944 */ /* 0x01cfea0003c00000 */
.L_x_41513:
[----:B------:R-:W-:Y:S05]  /*12860*/  BSYNC B4 ;  /* 0x0000000000047941 */ /* 0x000fea0003800000 */
.L_x_41512:
        /* <DEDUP_REMOVED lines=18> */
.L_x_41515:
[----:B------:R-:W-:Y:S01]  /*12990*/  ISETP.GE.AND P0, PT, R26, RZ, PT ;  /* 0x000000ff1a00720c */ /* 0x000fe20003f06270 */
[----:B------:R-:W-:-:S12]  /*129a0*/  IMAD.MOV.U32 R3, RZ, RZ, 0x3fd774eb ;  /* 0x3fd774ebff037424 */ /* 0x000fd800078e00ff */
[----:B------:R-:W-:-:S04]  /*129b0*/  @P0 FFMA.FTZ R2, R3, 0.93318945169448852539, -R2 ;  /* 0x3f6ee58103020823 */ /* 0x000fc80000010802 */
[----:B------:R-:W-:-:S07]  /*129c0*/  @!P0 FFMA.FTZ R2, R3, 0.93318945169448852539, R2 ;  /* 0x3f6ee58103028823 */ /* 0x000fce0000010002 */
.L_x_41516:
[----:B------:R-:W-:Y:S05]  /*129d0*/  BSYNC B0 ;  /* 0x0000000000007941 */ /* 0x000fea0003800000 */
.L_x_41514:
[----:B------:R-:W-:Y:S01]  /*129e0*/  FSETP.NEU.FTZ.AND P2, PT, |R26|, |R27|, PT ;  /* 0x4000001b1a00720b */ /* 0x000fe20003f5d200 */
        /* <DEDUP_REMOVED lines=11> */
.L_x_41473:
[----:B------:R-:W-:Y:S05]  /*12aa0*/  BSYNC B1 ;  /* 0x0000000000017941 */ /* 0x000fea0003800000 */
.L_x_41460:
        /* <DEDUP_REMOVED lines=16> */
[----:B------:R-:W5:Y:S01]  /*12bb0*/  @P0 MUFU.COS R3, R2 ;  /* 0x0000000200030308 */ /* 0x000f620000000000 */
[C---:B0-----:R-:W-:Y:S01]  /*12bc0*/  @P0 FMUL.FTZ R23, R0.reuse, R23 ;  /* 0x0000001700170220 */ /* 0x041fe20000410000 */
[----:B-----5:R-:W-:Y:S01]  /*12bd0*/  @P0 FMUL.FTZ R22, R0, R3 ;  /* 0x0000000300160220 */ /* 0x020fe20000410000 */
[----:B------:R-:W-:Y:S06]  /*12be0*/  @P0 BRA `(.L_x_41459) ;  /* 0x0000000000980947 */ /* 0x000fec0003800000 */
[----:B------:R-:W-:Y:S01]  /*12bf0*/  FADD.FTZ R0, R9, -162.88958740234375 ;  /* 0xc322e3bc09007421 */ /* 0x000fe20000010000 */
[----:B------:R-:W-:-:S03]  /*12c00*/  FMUL.RZ R6, R4, 0.15915493667125701904 ;  /* 0x3e22f98304067820 */ /* 0x000fc6000040c000 */
[----:B------:R-:W-:Y:S01]  /*12c10*/  FMUL.FTZ R0, R0, 1.4426950216293334961 ;  /* 0x3fb8aa3b00007820 */ /* 0x000fe20000410000 */
[----:B------:R-:W-:Y:S08]  /*12c20*/  MUFU.SIN R7, R6 ;  /* 0x0000000600077308 */ /* 0x000ff00000000400 */
[----:B------:R-:W0:Y:S08]  /*12c30*/  MUFU.EX2 R0, R0 ;  /* 0x0000000000007308 */ /* 0x000e300000000800 */
[----:B------:R-:W5:Y:S01]  /*12c40*/  MUFU.COS R5, R6 ;  /* 0x0000000600057308 */ /* 0x000f620000000000 */
[----:B0-----:R-:W-:-:S02]  /*12c50*/  LEA.HI R3, R0, 0xffffffed, RZ, 0x9 ;  /* 0xffffffed00037811 */ /* 0x001fc400078f48ff */
        /* <DEDUP_REMOVED lines=14> */
.L_x_41519:
        /* <DEDUP_REMOVED lines=10> */
.L_x_41518:
[----:B------:R-:W-:-:S04]  /*12de0*/  FMUL.RZ R4, R4, 0.15915493667125701904 ;  /* 0x3e22f98304047820 */ /* 0x000fc8000040c000 */
[----:B------:R0:W0:Y:S08]  /*12df0*/  MUFU.SIN R23, R4 ;  /* 0x0000000400177308 */ /* 0x0000300000000400 */
[----:B------:R0:W0:Y:S01]  /*12e00*/  MUFU.COS R22, R4 ;  /* 0x0000000400167308 */ /* 0x0000220000000000 */
[----:B------:R-:W-:Y:S05]  /*12e10*/  BRA `(.L_x_41459) ;  /* 0x00000000000c7947 */ /* 0x000fea0003800000 */
.L_x_41517:
[----:B------:R-:W-:Y:S01]  /*12e20*/  FMUL.FTZ R9, R9, 1.4426950216293334961 ;  /* 0x3fb8aa3b09097820 */ /* 0x000fe20000410000 */
[----:B------:R-:W-:-:S03]  /*12e30*/  IMAD.MOV.U32 R23, RZ, RZ, R4 ;  /* 0x000000ffff177224 */ /* 0x000fc600078e0004 */
[----:B------:R0:W0:Y:S04]  /*12e40*/  MUFU.EX2 R22, R9 ;  /* 0x0000000900167308 */ /* 0x0000280000000800 */
.L_x_41459:
[----:B------:R-:W-:Y:S05]  /*12e50*/  BSYNC B2 ;  /* 0x0000000000027941 */ /* 0x000fea0003800000 */
.L_x_41458:
[----:B------:R-:W5:Y:S01]  /*12e60*/  S2R R25, SR_TID.X ;  /* 0x0000000000197919 */ /* 0x000f620000002100 */
[----:B------:R-:W0:Y:S01]  /*12e70*/  LDC.U8 R24, c[0x0][0x248] ;  /* 0x00009200ff187b82 */ /* 0x000e220000000000 */
[----:B------:R-:W-:Y:S01]  /*12e80*/  BSSY B6, `(.L_x_41520) ;  /* 0x0000104000067945 */ /* 0x000fe20003800000 */
[----:B-----5:R-:W-:-:S13]  /*12e90*/  ISETP.GE.AND P0, PT, R25, R34, PT ;  /* 0x000000221900720c */ /* 0x020fda0003f06270 */
[----:B------:R-:W-:Y:S05]  /*12ea0*/  @P0 BRA `(.L_x_41521) ;  /* 0x0000001000040947 */ /* 0x000fea0003800000 */
[----:B------:R-:W5:Y:S01]  /*12eb0*/  S2R R0, SR_CTAID.X ;  /* 0x0000000000007919 */ /* 0x000f620000002500 */
[----:B------:R-:W1:Y:S01]  /*12ec0*/  LDC.64 R2, c[0x0][0x220] ;  /* 0x00008800ff027b82 */ /* 0x000e620000000a00 */
        /* <DEDUP_REMOVED lines=21> */
.L_x_41525:
[----:B------:R-:W0:Y:S01]  /*13020*/  F2I.S64.TRUNC R10, R10 ;  /* 0x0000000a000a7311 */ /* 0x000e22000020d900 */
[----:B------:R-:W-:Y:S01]  /*13030*/  IADD3 R25, R25, 0x80, RZ ;  /* 0x0000008019197810 */ /* 0x000fe20007ffe0ff */
[----:B0-----:R-:W-:-:S05]  /*13040*/  IMAD.MOV.U32 R5, RZ, RZ, R10 ;  /* 0x000000ffff057224 */ /* 0x001fca00078e000a */
[----:B------:R0:W-:Y:S01]  /*13050*/  STG.E.U8 desc[UR36][R2.64], R5 ;  /* 0x0000000502007986 */ /* 0x0001e2000c101124 */
[----:B------:R-:W-:Y:S05]  /*13060*/  BRA `(.L_x_41521) ;  /* 0x0000000c00947947 */ /* 0x000fea0003800000 */
.L_x_41524:
[----:B------:R-:W-:-:S13]  /*13070*/  ISETP.NE.AND P0, PT, R0, 0x2, PT ;  /* 0x000000020000780c */ /* 0x000fda0003f05270 */
[----:B------:R-:W-:Y:S05]  /*13080*/  @!P0 BRA `(.L_x_41527) ;  /* 0x0000000000308947 */ /* 0x000fea0003800000 */
[----:B------:R-:W-:-:S13]  /*13090*/  ISETP.NE.AND P0, PT, R0, 0x3, PT ;  /* 0x000000030000780c */ /* 0x000fda0003f05270 */
[----:B------:R-:W-:Y:S05]  /*130a0*/  @!P0 BRA `(.L_x_41528) ;  /* 0x0000000000188947 */ /* 0x000fea0003800000 */
[----:B------:R-:W-:-:S13]  /*130b0*/  ISETP.NE.AND P0, PT, R0, 0x4, PT ;  /* 0x000000040000780c */ /* 0x000fda0003f05270 */
[----:B------:R-:W-:Y:S05]  /*130c0*/  @P0 BRA `(.L_x_41526) ;  /* 0x0000000c00180947 */ /* 0x000fea0003800000 */
[----:B------:R-:W0:Y:S01]  /*130d0*/  F2I.S64.TRUNC R10, R10 ;  /* 0x0000000a000a7311 */ /* 0x000e22000020d900 */
[----:B------:R-:W-:Y:S01]  /*130e0*/  VIADD R25, R25, 0x80 ;  /* 0x0000008019197836 */ /* 0x000fe20000000000 */
[----:B0-----:R0:W-:Y:S01]  /*130f0*/  STG.E.64 desc[UR36][R2.64], R10 ;  /* 0x0000000a02007986 */ /* 0x0011e2000c101b24 */
[----:B------:R-:W-:Y:S05]  /*13100*/  BRA `(.L_x_41521) ;  /* 0x0000000c006c7947 */ /* 0x000fea0003800000 */
.L_x_41528:
[----:B------:R-:W0:Y:S01]  /*13110*/  F2I.FTZ.TRUNC.NTZ R5, R10 ;  /* 0x0000000a00057305 */ /* 0x000e22000021f100 */
[----:B------:R-:W-:Y:S01]  /*13120*/  VIADD R25, R25, 0x80 ;  /* 0x0000008019197836 */ /* 0x000fe20000000000 */
[----:B0-----:R0:W-:Y:S01]  /*13130*/  STG.E desc[UR36][R2.64], R5 ;  /* 0x0000000502007986 */ /* 0x0011e2000c101924 */
[----:B------:R-:W-:Y:S05]  /*13140*/  BRA `(.L_x_41521) ;  /* 0x0000000c005c7947 */ /* 0x000fea0003800000 */
.L_x_41527:
[----:B------:R-:W0:Y:S01]  /*13150*/  F2I.FTZ.TRUNC.NTZ R5, R10 ;  /* 0x0000000a00057305 */ /* 0x000e22000021f100 */
[----:B------:R-:W-:Y:S01]  /*13160*/  VIADD R25, R25, 0x80 ;  /* 0x0000008019197836 */ /* 0x000fe20000000000 */
[----:B0-----:R0:W-:Y:S01]  /*13170*/  STG.E.U16 desc[UR36][R2.64], R5 ;  /* 0x0000000502007986 */ /* 0x0011e2000c101524 */
[----:B------:R-:W-:Y:S05]  /*13180*/  BRA `(.L_x_41521) ;  /* 0x0000000c004c7947 */ /* 0x000fea0003800000 */
.L_x_41523:
        /* <DEDUP_REMOVED lines=9> */
.L_x_41530:
[----:B------:R-:W-:Y:S01]  /*13220*/  F2FP.F16.F32.PACK_AB R10, RZ, R10 ;  /* 0x0000000aff0a723e */ /* 0x000fe200000000ff */
[----:B------:R-:W-:-:S04]  /*13230*/  VIADD R25, R25, 0x80 ;  /* 0x0000008019197836 */ /* 0x000fc80000000000 */
[----:B------:R0:W-:Y:S01]  /*13240*/  STG.E.U16 desc[UR36][R2.64], R10 ;  /* 0x0000000a02007986 */ /* 0x0001e2000c101524 */
[----:B------:R-:W-:Y:S05]  /*13250*/  BRA `(.L_x_41521) ;  /* 0x0000000c00187947 */ /* 0x000fea0003800000 */
.L_x_41529:
        /* <DEDUP_REMOVED lines=9> */
.L_x_41532:
[----:B------:R-:W-:Y:S01]  /*132f0*/  F2FP.F16.F32.PACK_AB R5, R11, R10 ;  /* 0x0000000a0b05723e */ /* 0x000fe200000000ff */
[----:B------:R-:W-:-:S04]  /*13300*/  VIADD R25, R25, 0x80 ;  /* 0x0000008019197836 */ /* 0x000fc80000000000 */
[----:B------:R0:W-:Y:S01]  /*13310*/  STG.E desc[UR36][R2.64], R5 ;  /* 0x0000000502007986 */ /* 0x0001e2000c101924 */
[----:B------:R-:W-:Y:S05]  /*13320*/  BRA `(.L_x_41521) ;  /* 0x0000000800e47947 */ /* 0x000fea0003800000 */
.L_x_41531:
[----:B------:R-:W-:Y:S01]  /*13330*/  FMUL.FTZ R4, R10, 1 ;  /* 0x3f8000000a047820 */ /* 0x000fe20000410000 */
[----:B------:R-:W-:-:S05]  /*13340*/  VIADD R25, R25, 0x80 ;  /* 0x0000008019197836 */ /* 0x000fca0000000000 */
[----:B------:R-:W0:Y:S02]  /*13350*/  F2F.F64.F32 R4, R4 ;  /* 0x0000000400047310 */ /* 0x000e240000201800 */
[----:B0-----:R0:W-:Y:S01]  /*13360*/  STG.E.64 desc[UR36][R2.64], R4 ;  /* 0x0000000402007986 */ /* 0x0011e2000c101b24 */
[----:B------:R-:W-:Y:S05]  /*13370*/  BRA `(.L_x_41521) ;  /* 0x0000000800d07947 */ /* 0x000fea0003800000 */
.L_x_41522:
        /* <DEDUP_REMOVED lines=15> */
.L_x_41535:
[----:B------:R-:W-:Y:S01]  /*13470*/  FMUL.FTZ R6, R11, 1 ;  /* 0x3f8000000b067820 */ /* 0x000fe20000410000 */
[----:B------:R-:W-:Y:S01]  /*13480*/  FMUL.FTZ R4, R10, 1 ;  /* 0x3f8000000a047820 */ /* 0x000fe20000410000 */
[----:B------:R-:W-:-:S04]  /*13490*/  VIADD R25, R25, 0x80 ;  /* 0x0000008019197836 */ /* 0x000fc80000000000 */
[----:B------:R-:W-:Y:S08]  /*134a0*/  F2F.F64.F32 R6, R6 ;  /* 0x0000000600067310 */ /* 0x000ff00000201800 */
[----:B------:R-:W0:Y:S02]  /*134b0*/  F2F.F64.F32 R4, R4 ;  /* 0x0000000400047310 */ /* 0x000e240000201800 */
[----:B0-----:R0:W-:Y:S01]  /*134c0*/  STG.E.128 desc[UR36][R2.64], R4 ;  /* 0x0000000402007986 */ /* 0x0011e2000c101d24 */
[----:B------:R-:W-:Y:S05]  /*134d0*/  BRA `(.L_x_41521) ;  /* 0x0000000800787947 */ /* 0x000fea0003800000 */
.L_x_41534:
        /* <DEDUP_REMOVED lines=20> */
.L_x_41539:
[----:B------:R-:W-:Y:S05]  /*13620*/  BSYNC B0 ;  /* 0x0000000000007941 */ /* 0x000fea0003800000 */
.L_x_41538:
[----:B------:R-:W-:Y:S01]  /*13630*/  LOP3.LUT R7, R0, R7, RZ, 0xfc, !PT ;  /* 0x0000000700077212 */ /* 0x000fe200078efcff */
[----:B------:R-:W-:-:S04]  /*13640*/  VIADD R25, R25, 0x80 ;  /* 0x0000008019197836 */ /* 0x000fc80000000000 */
[----:B------:R0:W-:Y:S01]  /*13650*/  STG.E.U8 desc[UR36][R2.64], R7 ;  /* 0x0000000702007986 */ /* 0x0001e2000c101124 */
[----:B------:R-:W-:Y:S05]  /*13660*/  BRA `(.L_x_41521) ;  /* 0x0000000800147947 */ /* 0x000fea0003800000 */
.L_x_41537:
        /* <DEDUP_REMOVED lines=12> */
.L_x_41541:
[----:B------:R-:W-:Y:S01]  /*13730*/  IMAD.MOV.U32 R0, RZ, RZ, 0x7f ;  /* 0x0000007fff007424 */ /* 0x000fe200078e00ff */
[----:B------:R-:W-:-:S04]  /*13740*/  ISETP.GT.U32.AND P0, PT, R4, 0x7f800000, PT ;  /* 0x7f8000000400780c */ /* 0x000fc80003f04070 */
[----:B------:R-:W-:-:S09]  /*13750*/  SEL R0, R0, 0x7c, P0 ;  /* 0x0000007c00007807 */ /* 0x000fd20000000000 */
.L_x_41542:
[----:B------:R-:W-:Y:S05]  /*13760*/  BSYNC B0 ;  /* 0x0000000000007941 */ /* 0x000fea0003800000 */
.L_x_41540:
[----:B------:R-:W-:Y:S01]  /*13770*/  LOP3.LUT R10, R10, 0x80000000, RZ, 0xc0, !PT ;  /* 0x800000000a0a7812 */ /* 0x000fe200078ec0ff */
[----:B------:R-:W-:-:S03]  /*13780*/  VIADD R25, R25, 0x80 ;  /* 0x0000008019197836 */ /* 0x000fc60000000000 */
[----:B------:R-:W-:-:S04]  /*13790*/  SHF.R.U32.HI R5, RZ, 0x18, R10 ;  /* 0x00000018ff057819 */ /* 0x000fc8000001160a */
[----:B------:R-:W-:-:S05]  /*137a0*/  LOP3.LUT R5, R0, R5, RZ, 0xfc, !PT ;  /* 0x0000000500057212 */ /* 0x000fca00078efcff */
[----:B------:R0:W-:Y:S01]  /*137b0*/  STG.E.U8 desc[UR36][R2.64], R5 ;  /* 0x0000000502007986 */ /* 0x0001e2000c101124 */
[----:B------:R-:W-:Y:S05]  /*137c0*/  BRA `(.L_x_41521) ;  /* 0x0000000400bc7947 */ /* 0x000fea0003800000 */
.L_x_41536:
[----:B------:R-:W-:Y:S01]  /*137d0*/  F2FP.BF16.F32.PACK_AB R10, RZ, R10 ;  /* 0x0000000aff0a723e */ /* 0x000fe200000010ff */
[----:B------:R-:W-:-:S04]  /*137e0*/  VIADD R25, R25, 0x80 ;  /* 0x0000008019197836 */ /* 0x000fc80000000000 */
[----:B------:R0:W-:Y:S01]  /*137f0*/  STG.E.U16 desc[UR36][R2.64], R10 ;  /* 0x0000000a02007986 */ /* 0x0001e2000c101524 */
[----:B------:R-:W-:Y:S05]  /*13800*/  BRA `(.L_x_41521) ;  /* 0x0000000400ac7947 */ /* 0x000fea0003800000 */
.L_x_41533:
        /* <DEDUP_REMOVED lines=9> */
[----:B------:R-:W-:Y:S01]  /*138a0*/  IADD3 R25, R25, 0x80, RZ ;  /* 0x0000008019197810 */ /* 0x000fe20007ffe0ff */
[----:B0-----:R0:W-:Y:S01]  /*138b0*/  STG.E.U16 desc[UR36][R2.64], R5 ;  /* 0x0000000502007986 */ /* 0x0011e2000c101524 */
[----:B------:R-:W-:Y:S05]  /*138c0*/  BRA `(.L_x_41521) ;  /* 0x00000004007c7947 */ /* 0x000fea0003800000 */
.L_x_41545:
        /* <DEDUP_REMOVED lines=16> */
.L_x_41548:
[----:B------:R-:W-:-:S04]  /*139d0*/  LOP3.LUT R10, R10, 0x80000000, RZ, 0xc0, !PT ;  /* 0x800000000a0a7812 */ /* 0x000fc800078ec0ff */
[----:B------:R-:W-:-:S04]  /*139e0*/  SHF.R.U32.HI R5, RZ, 0x18, R10 ;  /* 0x00000018ff057819 */ /* 0x000fc8000001160a */
[----:B------:R-:W-:-:S04]  /*139f0*/  LOP3.LUT R4, R4, R5, RZ, 0xfc, !PT ;  /* 0x0000000504047212 */ /* 0x000fc800078efcff */
[----:B------:R-:W-:-:S07]  /*13a00*/  PRMT R0, R4, 0x7610, R0 ;  /* 0x0000761004007816 */ /* 0x000fce0000000000 */
.L_x_41547:
[----:B------:R-:W-:Y:S05]  /*13a10*/  BSYNC B0 ;  /* 0x0000000000007941 */ /* 0x000fea0003800000 */
.L_x_41546:
[----:B------:R0:W-:Y:S01]  /*13a20*/  STG.E.U8 desc[UR36][R2.64], R0 ;  /* 0x0000000002007986 */ /* 0x0001e2000c101124 */
[----:B------:R-:W-:Y:S01]  /*13a30*/  VIADD R25, R25, 0x80 ;  /* 0x0000008019197836 */ /* 0x000fe20000000000 */
[----:B------:R-:W-:Y:S06]  /*13a40*/  BRA `(.L_x_41521) ;  /* 0x00000004001c7947 */ /* 0x000fec0003800000 */
.L_x_41544:
        /* <DEDUP_REMOVED lines=16> */
.L_x_41551:
[----:B------:R-:W-:-:S04]  /*13b50*/  LOP3.LUT R10, R10, 0x80000000, RZ, 0xc0, !PT ;  /* 0x800000000a0a7812 */ /* 0x000fc800078ec0ff */
[----:B------:R-:W-:-:S04]  /*13b60*/  SHF.R.U32.HI R5, RZ, 0x18, R10 ;  /* 0x00000018ff057819 */ /* 0x000fc8000001160a */
[----:B------:R-:W-:-:S04]  /*13b70*/  LOP3.LUT R4, R4, R5, RZ, 0xfc, !PT ;  /* 0x0000000504047212 */ /* 0x000fc800078efcff */
[----:B------:R-:W-:-:S07]  /*13b80*/  PRMT R0, R4, 0x7610, R0 ;  /* 0x0000761004007816 */ /* 0x000fce0000000000 */
.L_x_41550:
[----:B------:R-:W-:Y:S05]  /*13b90*/  BSYNC B0 ;  /* 0x0000000000007941 */ /* 0x000fea0003800000 */
.L_x_41549:
[----:B------:R0:W-:Y:S01]  /*13ba0*/  STG.E.U8 desc[UR36][R2.64], R0 ;  /* 0x0000000002007986 */ /* 0x0001e2000c101124 */
[----:B------:R-:W-:Y:S01]  /*13bb0*/  VIADD R25, R25, 0x80 ;  /* 0x0000008019197836 */ /* 0x000fe20000000000 */
[----:B------:R-:W-:Y:S06]  /*13bc0*/  BRA `(.L_x_41521) ;  /* 0x0000000000bc7947 */ /* 0x000fec0003800000 */
.L_x_41543:
        /* <DEDUP_REMOVED lines=22> */
.L_x_41526:
        /* <DEDUP_REMOVED lines=15> */
[----:B0-234-:R-:W-:Y:S05]  /*13e20*/  CALL.ABS.NOINC R2 ;  /* 0x0000000002007343 */ /* 0x01dfea0003c00000 */
.L_x_41554:
[----:B------:R-:W-:Y:S01]  /*13e30*/  VIADD R25, R25, 0x80 ;  /* 0x0000008019197836 */ /* 0x000fe20000000000 */
[----:B------:R-:W-:Y:S06]  /*13e40*/  BRA `(.L_x_41521) ;  /* 0x00000000001c7947 */ /* 0x000fec0003800000 */
.L_x_41553:
[----:B------:R-:W0:Y:S01]  /*13e50*/  F2I.U64.TRUNC R10, R10 ;  /* 0x0000000a000a7311 */ /* 0x000e22000020d800 */
[----:B------:R-:W-:Y:S01]  /*13e60*/  VIADD R25, R25, 0x80 ;  /* 0x0000008019197836 */ /* 0x000fe20000000000 */
[----:B0-----:R0:W-:Y:S01]  /*13e70*/  STG.E.64 desc[UR36][R2.64], R10 ;  /* 0x0000000a02007986 */ /* 0x0011e2000c101b24 */
[----:B------:R-:W-:Y:S05]  /*13e80*/  BRA `(.L_x_41521) ;  /* 0x00000000000c7947 */ /* 0x000fea0003800000 */
.L_x_41552:
[----:B------:R-:W0:Y:S01]  /*13e90*/  F2I.FTZ.U32.TRUNC.NTZ R5, R10 ;  /* 0x0000000a00057305 */ /* 0x000e22000021f000 */
[----:B------:R-:W-:Y:S01]  /*13ea0*/  VIADD R25, R25, 0x80 ;  /* 0x0000008019197836 */ /* 0x000fe20000000000 */
[----:B0-----:R0:W-:Y:S06]  /*13eb0*/  STG.E desc[UR36][R2.64], R5 ;  /* 0x0000000502007986 */ /* 0x0011ec000c101924 */
.L_x_41521:
[----:B------:R-:W-:Y:S05]  /*13ec0*/  BSYNC B6 ;  /* 0x0000000000067941 */ /* 0x000fea0003800000 */
.L_x_41520:
[----:B------:R-:W-:Y:S01]  /*13ed0*/  ISETP.GE.AND P0, PT, R25, R34, PT ;  /* 0x000000221900720c */ /* 0x000fe20003f06270 */
[----:B------:R-:W-:-:S12]  /*13ee0*/  BSSY B6, `(.L_x_41555) ;  /* 0x00001dc000067945 */ /* 0x000fd80003800000 */
[----:B------:R-:W-:Y:S05]  /*13ef0*/  @P0 BRA `(.L_x_41556) ;  /* 0x0000001c00680947 */ /* 0x000fea0003800000 */
[----:B0-----:R-:W0:Y:S01]  /*13f00*/  S2R R0, SR_CTAID.X ;  /* 0x0000000000007919 */ /* 0x001e220000002500 */
[----:B------:R-:W5:Y:S01]  /*13f10*/  LDC.64 R2, c[0x0][0x220] ;  /* 0x00008800ff027b82 */ /* 0x000f620000000a00 */
[----:B------:R-:W-:Y:S01]  /*13f20*/  PRMT R4, R24, 0x9910, RZ ;  /* 0x0000991018047816 */ /* 0x000fe200000000ff */
[----:B------:R-:W-:Y:S01]  /*13f30*/  ULDC UR4, c[0x0][0x24c] ;  /* 0x0000930000047ab9 */ /* 0x000fe20000000800 */
[----:B0-----:R-:W-:-:S04]  /*13f40*/  IMAD R0, R0, 0x200, R25 ;  /* 0x0000020000007824 */ /* 0x001fc800078e0219 */
[----:B------:R-:W-:Y:S02]  /*13f50*/  IMAD R5, R0, UR4, RZ ;  /* 0x0000000400057c24 */ /* 0x000fe4000f8e02ff */
[----:B------:R-:W-:-:S03]  /*13f60*/  IMAD.MOV.U32 R0, RZ, RZ, R4 ;  /* 0x000000ffff007224 */ /* 0x000fc600078e0004 */
[----:B-----5:R-:W-:Y:S02]  /*13f70*/  IADD3 R2, P0, R5, R2, RZ ;  /* 0x0000000205027210 */ /* 0x020fe40007f1e0ff */
        /* <DEDUP_REMOVED lines=11> */
[----:B---34-:R-:W0:Y:S02]  /*14030*/  F2I.FTZ.TRUNC.NTZ R5, R16 ;  /* 0x0000001000057305 */ /* 0x018e24000021f100 */
[----:B0-----:R0:W-:Y:S01]  /*14040*/  STG.E.U8 desc[UR36][R2.64], R5 ;  /* 0x0000000502007986 */ /* 0x0011e2000c101124 */
[----:B------:R-:W-:Y:S05]  /*14050*/  BRA `(.L_x_41562) ;  /* 0x0000000c00547947 */ /* 0x000fea0003800000 */
.L_x_41560:
[----:B-1-34-:R-:W0:Y:S02]  /*14060*/  F2I.S64.TRUNC R16, R16 ;  /* 0x0000001000107311 */ /* 0x01ae24000020d900 */
[----:B0-----:R-:W-:-:S05]  /*14070*/  IMAD.MOV.U32 R5, RZ, RZ, R16 ;  /* 0x000000ffff057224 */ /* 0x001fca00078e0010 */
[----:B------:R3:W-:Y:S01]  /*14080*/  STG.E.U8 desc[UR36][R2.64], R5 ;  /* 0x0000000502007986 */ /* 0x0007e2000c101124 */
[----:B------:R-:W-:Y:S05]  /*14090*/  BRA `(.L_x_41562) ;  /* 0x0000000c00447947 */ /* 0x000fea0003800000 */
.L_x_41559:
[----:B------:R-:W-:-:S13]  /*140a0*/  ISETP.NE.AND P0, PT, R0, 0x2, PT ;  /* 0x000000020000780c */ /* 0x000fda0003f05270 */
[----:B------:R-:W-:Y:S05]  /*140b0*/  @!P0 BRA `(.L_x_41563) ;  /* 0x0000000000288947 */ /* 0x000fea0003800000 */
[----:B------:R-:W-:-:S13]  /*140c0*/  ISETP.NE.AND P0, PT, R0, 0x3, PT ;  /* 0x000000030000780c */ /* 0x000fda0003f05270 */
[----:B------:R-:W-:Y:S05]  /*140d0*/  @!P0 BRA `(.L_x_41564) ;  /* 0x0000000000148947 */ /* 0x000fea0003800000 */
[----:B------:R-:W-:-:S13]  /*140e0*/  ISETP.NE.AND P0, PT, R0, 0x4, PT ;  /* 0x000000040000780c */ /* 0x000fda0003f05270 */
[----:B------:R-:W-:Y:S05]  /*140f0*/  @P0 BRA `(.L_x_41561) ;  /* 0x0000000800d40947 */ /* 0x000fea0003800000 */
[----:B-1-34-:R-:W0:Y:S02]  /*14100*/  F2I.S64.TRUNC R16, R16 ;  /* 0x0000001000107311 */ /* 0x01ae24000020d900 */
[----:B0-----:R0:W-:Y:S01]  /*14110*/  STG.E.64 desc[UR36][R2.64], R16 ;  /* 0x0000001002007986 */ /* 0x0011e2000c101b24 */
[----:B------:R-:W-:Y:S05]  /*14120*/  BRA `(.L_x_41562) ;  /* 0x0000000c00207947 */ /* 0x000fea0003800000 */
.L_x_41564:
[----:B---34-:R-:W0:Y:S02]  /*14130*/  F2I.FTZ.TRUNC.NTZ R5, R16 ;  /* 0x0000001000057305 */ /* 0x018e24000021f100 */
[----:B0-----:R0:W-:Y:S01]  /*14140*/  STG.E desc[UR36][R2.64], R5 ;  /* 0x0000000502007986 */ /* 0x0011e2000c101924 */
[----:B------:R-:W-:Y:S05]  /*14150*/  BRA `(.L_x_41562) ;  /* 0x0000000c00147947 */ /* 0x000fea0003800000 */
.L_x_41563:
[----:B---34-:R-:W0:Y:S02]  /*14160*/  F2I.FTZ.TRUNC.NTZ R5, R16 ;  /* 0x0000001000057305 */ /* 0x018e24000021f100 */
[----:B0-----:R4:W-:Y:S01]  /*14170*/  STG.E.U16 desc[UR36][R2.64], R5 ;  /* 0x0000000502007986 */ /* 0x0019e2000c101524 */
[----:B------:R-:W-:Y:S05]  /*14180*/  BRA `(.L_x_41562) ;  /* 0x0000000c00087947 */ /* 0x000fea0003800000 */
.L_x_41558:
[----:B------:R-:W-:-:S13]  /*14190*/  ISETP.GT.AND P0, PT, R0, 0x6, PT ;  /* 0x000000060000780c */ /* 0x000fda0003f04270 */
[----:B------:R-:W-:Y:S05]  /*141a0*/  @P0 BRA `(.L_x_41565) ;  /* 0x0000000000240947 */ /* 0x000fea0003800000 */
[----:B------:R-:W-:-:S13]  /*141b0*/  ISETP.NE.AND P0, PT, R0, 0x5, PT ;  /* 0x000000050000780c */ /* 0x000fda0003f05270 */
[----:B------:R-:W-:Y:S05]  /*141c0*/  @!P0 BRA `(.L_x_41566) ;  /* 0x0000000000108947 */ /* 0x000fea0003800000 */
[----:B------:R-:W-:-:S13]  /*141d0*/  ISETP.NE.AND P0, PT, R0, 0x6, PT ;  /* 0x000000060000780c */ /* 0x000fda0003f05270 */
[----:B------:R-:W-:Y:S05]  /*141e0*/  @P0 BRA `(.L_x_41561) ;  /* 0x0000000800980947 */ /* 0x000fea0003800000 */
[----:B---34-:R0:W-:Y:S01]  /*141f0*/  STG.E desc[UR36][R2.64], R16 ;  /* 0x0000001002007986 */ /* 0x0181e2000c101924 */
[----:B------:R-:W-:Y:S05]  /*14200*/  BRA `(.L_x_41562) ;  /* 0x0000000800e87947 */ /* 0x000fea0003800000 */
.L_x_41566:
[----:B---34-:R-:W-:-:S05]  /*14210*/  F2FP.F16.F32.PACK_AB R16, RZ, R16 ;  /* 0x00000010ff10723e */ /* 0x018fca00000000ff */
[----:B------:R0:W-:Y:S01]  /*14220*/  STG.E.U16 desc[UR36][R2.64], R16 ;  /* 0x0000001002007986 */ /* 0x0001e2000c101524 */
[----:B------:R-:W-:Y:S05]  /*14230*/  BRA `(.L_x_41562) ;  /* 0x0000000800dc7947 */ /* 0x000fea0003800000 */
.L_x_41565:
[----:B------:R-:W-:-:S13]  /*14240*/  ISETP.NE.AND P0, PT, R0, 0x7, PT ;  /* 0x000000070000780c */ /* 0x000fda0003f05270 */
[----:B------:R-:W-:Y:S05]  /*14250*/  @!P0 BRA `(.L_x_41567) ;  /* 0x0000000000248947 */ /* 0x000fea0003800000 */
[----:B------:R-:W-:-:S13]  /*14260*/  ISETP.NE.AND P0, PT, R0, 0x8, PT ;  /* 0x000000080000780c */ /* 0x000fda0003f05270 */
[----:B------:R-:W-:Y:S05]  /*14270*/  @!P0 BRA `(.L_x_41568) ;  /* 0x0000000000108947 */ /* 0x000fea0003800000 */
[----:B------:R-:W-:-:S13]  /*14280*/  ISETP.NE.AND P0, PT, R0, 0x9, PT ;  /* 0x000000090000780c */ /* 0x000fda0003f05270 */
[----:B------:R-:W-:Y:S05]  /*14290*/  @P0 BRA `(.L_x_41561) ;  /* 0x00000008006c0947 */ /* 0x000fea0003800000 */
[----:B-1-34-:R0:W-:Y:S01]  /*142a0*/  STG.E.64 desc[UR36][R2.64], R16 ;  /* 0x0000001002007986 */ /* 0x01a1e2000c101b24 */
[----:B------:R-:W-:Y:S05]  /*142b0*/  BRA `(.L_x_41562) ;  /* 0x0000000800bc7947 */ /* 0x000fea0003800000 */
.L_x_41568:
[----:B-1-34-:R-:W-:-:S05]  /*142c0*/  F2FP.F16.F32.PACK_AB R5, R17, R16 ;  /* 0x000000101105723e */ /* 0x01afca00000000ff */
[----:B------:R0:W-:Y:S01]  /*142d0*/  STG.E desc[UR36][R2.64], R5 ;  /* 0x0000000502007986 */ /* 0x0001e2000c101924 */
[----:B------:R-:W-:Y:S05]  /*142e0*/  BRA `(.L_x_41562) ;  /* 0x0000000800b07947 */ /* 0x000fea0003800000 */
.L_x_41567:
[----:B---34-:R-:W-:-:S06]  /*142f0*/  FMUL.FTZ R4, R16, 1 ;  /* 0x3f80000010047820 */ /* 0x018fcc0000410000 */
[----:B------:R-:W0:Y:S02]  /*14300*/  F2F.F64.F32 R4, R4 ;  /* 0x0000000400047310 */ /* 0x000e240000201800 */
[----:B0-----:R0:W-:Y:S01]  /*14310*/  STG.E.64 desc[UR36][R2.64], R4 ;  /* 0x0000000402007986 */ /* 0x0011e2000c101b24 */
[----:B------:R-:W-:Y:S05]  /*14320*/  BRA `(.L_x_41562) ;  /* 0x0000000800a07947 */ /* 0x000fea0003800000 */
.L_x_41557:
        /* <DEDUP_REMOVED lines=8> */
[----:B---34-:R-:W-:Y:S02]  /*143b0*/  FSETP.NEU.FTZ.AND P0, PT, R16, RZ, PT ;  /* 0x000000ff1000720b */ /* 0x018fe40003f1d000 */
[----:B-1----:R-:W-:-:S04]  /*143c0*/  FSETP.NEU.FTZ.AND P1, PT, R17, RZ, PT ;  /* 0x000000ff1100720b */ /* 0x002fc80003f3d000 */
[----:B------:R-:W-:-:S04]  /*143d0*/  PLOP3.LUT P0, PT, P0, P1, PT, 0xa8, 0x0 ;  /* 0x000000000000781c */ /* 0x000fc80000703570 */
[----:B------:R-:W-:-:S05]  /*143e0*/  SEL R5, RZ, 0x1, !P0 ;  /* 0x00000001ff057807 */ /* 0x000fca0004000000 */
[----:B------:R0:W-:Y:S01]  /*143f0*/  STG.E.U8 desc[UR36][R2.64], R5 ;  /* 0x0000000502007986 */ /* 0x0001e2000c101124 */
[----:B------:R-:W-:Y:S05]  /*14400*/  BRA `(.L_x_41562) ;  /* 0x0000000800687947 */ /* 0x000fea0003800000 */
.L_x_41571:
[----:B-1----:R-:W-:Y:S01]  /*14410*/  FMUL.FTZ R6, R17, 1 ;  /* 0x3f80000011067820 */ /* 0x002fe20000410000 */
[----:B---34-:R-:W-:-:S05]  /*14420*/  FMUL.FTZ R4, R16, 1 ;  /* 0x3f80000010047820 */ /* 0x018fca0000410000 */
[----:B------:R-:W-:Y:S08]  /*14430*/  F2F.F64.F32 R6, R6 ;  /* 0x0000000600067310 */ /* 0x000ff00000201800 */
[----:B------:R-:W0:Y:S02]  /*14440*/  F2F.F64.F32 R4, R4 ;  /* 0x0000000400047310 */ /* 0x000e240000201800 */
[----:B0-----:R0:W-:Y:S01]  /*14450*/  STG.E.128 desc[UR36][R2.64], R4 ;  /* 0x0000000402007986 */ /* 0x0011e2000c101d24 */
[----:B------:R-:W-:Y:S05]  /*14460*/  BRA `(.L_x_41562) ;  /* 0x0000000800507947 */ /* 0x000fea0003800000 */
.L_x_41570:
[----:B------:R-:W-:-:S13]  /*14470*/  ISETP.NE.AND P0, PT, R0, 0xf, PT ;  /* 0x0000000f0000780c */ /* 0x000fda0003f05270 */
[----:B------:R-:W-:Y:S05]  /*14480*/  @!P0 BRA `(.L_x_41572) ;  /* 0x0000000000ac8947 */ /* 0x000fea0003800000 */
[----:B------:R-:W-:-:S13]  /*14490*/  ISETP.NE.AND P0, PT, R0, 0x17, PT ;  /* 0x000000170000780c */ /* 0x000fda0003f05270 */
[----:B------:R-:W-:Y:S05]  /*144a0*/  @!P0 BRA `(.L_x_41573) ;  /* 0x0000000000508947 */ /* 0x000fea0003800000 */
[----:B------:R-:W-:-:S13]  /*144b0*/  ISETP.NE.AND P0, PT, R0, 0x18, PT ;  /* 0x000000180000780c */ /* 0x000fda0003f05270 */
[----:B------:R-:W-:Y:S05]  /*144c0*/  @P0 BRA `(.L_x_41561) ;  /* 0x0000000400e00947 */ /* 0x000fea0003800000 */
[C---:B---34-:R-:W-:Y:S01]  /*144d0*/  LOP3.LUT R4, R16.reuse, 0x7fffffff, RZ, 0xc0, !PT ;  /* 0x7fffffff10047812 */ /* 0x058fe200078ec0ff */
        /* <DEDUP_REMOVED lines=13> */
.L_x_41575:
[----:B------:R-:W-:Y:S05]  /*145b0*/  BSYNC B0 ;  /* 0x0000000000007941 */ /* 0x000fea0003800000 */
.L_x_41574:
[----:B------:R-:W-:-:S05]  /*145c0*/  LOP3.LUT R7, R0, R7, RZ, 0xfc, !PT ;  /* 0x0000000700077212 */ /* 0x000fca00078efcff */
[----:B------:R0:W-:Y:S01]  /*145d0*/  STG.E.U8 desc[UR36][R2.64], R7 ;  /* 0x0000000702007986 */ /* 0x0001e2000c101124 */
[----:B------:R-:W-:Y:S05]  /*145e0*/  BRA `(.L_x_41562) ;  /* 0x0000000400f07947 */ /* 0x000fea0003800000 */
.L_x_41573:
[----:B---34-:R-:W-:Y:S01]  /*145f0*/  LOP3.LUT R4, R16, 0x7fffffff, RZ, 0xc0, !PT ;  /* 0x7fffffff10047812 */ /* 0x018fe200078ec0ff */
        /* <DEDUP_REMOVED lines=11> */
.L_x_41577:
[----:B------:R-:W-:Y:S01]  /*146b0*/  IMAD.MOV.U32 R0, RZ, RZ, 0x7f ;  /* 0x0000007fff007424 */ /* 0x000fe200078e00ff */
[----:B------:R-:W-:-:S04]  /*146c0*/  ISETP.GT.U32.AND P0, PT, R4, 0x7f800000, PT ;  /* 0x7f8000000400780c */ /* 0x000fc80003f04070 */
[----:B------:R-:W-:-:S09]  /*146d0*/  SEL R0, R0, 0x7c, P0 ;  /* 0x0000007c00007807 */ /* 0x000fd20000000000 */
.L_x_41578:
[----:B------:R-:W-:Y:S05]  /*146e0*/  BSYNC B0 ;  /* 0x0000000000007941 */ /* 0x000fea0003800000 */
.L_x_41576:
[----:B------:R-:W-:-:S04]  /*146f0*/  LOP3.LUT R16, R16, 0x80000000, RZ, 0xc0, !PT ;  /* 0x8000000010107812 */ /* 0x000fc800078ec0ff */
[----:B------:R-:W-:-:S04]  /*14700*/  SHF.R.U32.HI R5, RZ, 0x18, R16 ;  /* 0x00000018ff057819 */ /* 0x000fc80000011610 */
[----:B------:R-:W-:-:S05]  /*14710*/  LOP3.LUT R5, R0, R5, RZ, 0xfc, !PT ;  /* 0x0000000500057212 */ /* 0x000fca00078efcff */
[----:B------:R0:W-:Y:S01]  /*14720*/  STG.E.U8 desc[UR36][R2.64], R5 ;  /* 0x0000000502007986 */ /* 0x0001e2000c101124 */
[----:B------:R-:W-:Y:S05]  /*14730*/  BRA `(.L_x_41562) ;  /* 0x00000004009c7947 */ /* 0x000fea0003800000 */
.L_x_41572:
[----:B---34-:R-:W-:-:S05]  /*14740*/  F2FP.BF16.F32.PACK_AB R16, RZ, R16 ;  /* 0x00000010ff10723e */ /* 0x018fca00000010ff */
[----:B------:R0:W-:Y:S01]  /*14750*/  STG.E.U16 desc[UR36][R2.64], R16 ;  /* 0x0000001002007986 */ /* 0x0001e2000c101524 */
[----:B------:R-:W-:Y:S05]  /*14760*/  BRA `(.L_x_41562) ;  /* 0x0000000400907947 */ /* 0x000fea0003800000 */
.L_x_41569:
        /* <DEDUP_REMOVED lines=8> */
[----:B---34-:R-:W0:Y:S02]  /*147f0*/  F2I.FTZ.U32.TRUNC.NTZ R5, R16 ;  /* 0x0000001000057305 */ /* 0x018e24000021f000 */
[----:B0-----:R0:W-:Y:S01]  /*14800*/  STG.E.U16 desc[UR36][R2.64], R5 ;  /* 0x0000000502007986 */ /* 0x0011e2000c101524 */
[----:B------:R-:W-:Y:S05]  /*14810*/  BRA `(.L_x_41562) ;  /* 0x0000000400647947 */ /* 0x000fea0003800000 */
.L_x_41581:
[----:B---34-:R-:W-:Y:S01]  /*14820*/  LOP3.LUT R5, R16, 0x7fffffff, RZ, 0xc0, !PT ;  /* 0x7fffffff10057812 */ /* 0x018fe200078ec0ff */
        /* <DEDUP_REMOVED lines=15> */
.L_x_41584:
[----:B------:R-:W-:-:S04]  /*14920*/  LOP3.LUT R16, R16, 0x80000000, RZ, 0xc0, !PT ;  /* 0x8000000010107812 */ /* 0x000fc800078ec0ff */
[----:B------:R-:W-:-:S04]  /*14930*/  SHF.R.U32.HI R5, RZ, 0x18, R16 ;  /* 0x00000018ff057819 */ /* 0x000fc80000011610 */
[----:B------:R-:W-:-:S04]  /*14940*/  LOP3.LUT R4, R4, R5, RZ, 0xfc, !PT ;  /* 0x0000000504047212 */ /* 0x000fc800078efcff */
[----:B------:R-:W-:-:S07]  /*14950*/  PRMT R0, R4, 0x7610, R0 ;  /* 0x0000761004007816 */ /* 0x000fce0000000000 */
.L_x_41583:
[----:B------:R-:W-:Y:S05]  /*14960*/  BSYNC B0 ;  /* 0x0000000000007941 */ /* 0x000fea0003800000 */
.L_x_41582:
[----:B------:R0:W-:Y:S01]  /*14970*/  STG.E.U8 desc[UR36][R2.64], R0 ;  /* 0x0000000002007986 */ /* 0x0001e2000c101124 */
[----:B------:R-:W-:Y:S05]  /*14980*/  BRA `(.L_x_41562) ;  /* 0x0000000400087947 */ /* 0x000fea0003800000 */
.L_x_41580:
        /* <DEDUP_REMOVED lines=16> */
.L_x_41587:
[----:B------:R-:W-:-:S04]  /*14a90*/  LOP3.LUT R16, R16, 0x80000000, RZ, 0xc0, !PT ;  /* 0x8000000010107812 */ /* 0x000fc800078ec0ff */
[----:B------:R-:W-:-:S04]  /*14aa0*/  SHF.R.U32.HI R5, RZ, 0x18, R16 ;  /* 0x00000018ff057819 */ /* 0x000fc80000011610 */
[----:B------:R-:W-:-:S04]  /*14ab0*/  LOP3.LUT R4, R4, R5, RZ, 0xfc, !PT ;  /* 0x0000000504047212 */ /* 0x000fc800078efcff */
[----:B------:R-:W-:-:S07]  /*14ac0*/  PRMT R0, R4, 0x7610, R0 ;  /* 0x0000761004007816 */ /* 0x000fce0000000000 */
.L_x_41586:
[----:B------:R-:W-:Y:S05]  /*14ad0*/  BSYNC B0 ;  /* 0x0000000000007941 */ /* 0x000fea0003800000 */
.L_x_41585:
[----:B------:R0:W-:Y:S01]  /*14ae0*/  STG.E.U8 desc[UR36][R2.64], R0 ;  /* 0x0000000002007986 */ /* 0x0001e2000c101124 */
[----:B------:R-:W-:Y:S05]  /*14af0*/  BRA `(.L_x_41562) ;  /* 0x0000000000ac7947 */ /* 0x000fea0003800000 */
.L_x_41579:
[----:B------:R-:W-:-:S13]  /*14b00*/  ISETP.NE.AND P0, PT, R0, 0x1c, PT ;  /* 0x0000001c0000780c */ /* 0x000fda0003f05270 */
[----:B------:R-:W-:Y:S05]  /*14b10*/  @!P0 BRA `(.L_x_41588) ;  /* 0x00000000009c8947 */ /* 0x000fea0003800000 */
[----:B------:R-:W-:-:S13]  /*14b20*/  ISETP.NE.AND P0, PT, R0, 0x1d, PT ;  /* 0x0000001d0000780c */ /* 0x000fda0003f05270 */
[----:B------:R-:W-:Y:S05]  /*14b30*/  @!P0 BRA `(.L_x_41589) ;  /* 0x0000000000888947 */ /* 0x000fea0003800000 */
[----:B------:R-:W-:-:S13]  /*14b40*/  ISETP.NE.AND P0, PT, R0, 0x2c, PT ;  /* 0x0000002c0000780c */ /* 0x000fda0003f05270 */
[----:B------:R-:W-:Y:S05]  /*14b50*/  @P0 BRA `(.L_x_41561) ;  /* 0x00000000003c0947 */ /* 0x000fea0003800000 */
[----:B---34-:R-:W-:-:S04]  /*14b60*/  SHF.R.U32.HI R4, RZ, 0x17, R16 ;  /* 0x00000017ff047819 */ /* 0x018fc80000011610 */
        /* <DEDUP_REMOVED lines=14> */
.L_x_41561:
[----:B------:R-:W-:Y:S01]  /*14c50*/  MOV R0, 0x0 ;  /* 0x0000000000007802 */ /* 0x000fe20000000f00 */
[----:B------:R-:W-:Y:S01]  /*14c60*/  ULDC.64 UR4, c[0x4][0x198] ;  /* 0x0100660000047ab9 */ /* 0x000fe20000000a00 */
[----:B------:R-:W-:Y:S01]  /*14c70*/  ULDC.64 UR6, c[0x4][0x90] ;  /* 0x0100240000067ab9 */ /* 0x000fe20000000a00 */
[----:B------:R-:W-:Y:S01]  /*14c80*/  IMAD.U32 R4, RZ, RZ, UR4 ;  /* 0x00000004ff047e24 */ /* 0x000fe2000f8e00ff */
[----:B------:R0:W0:Y:S01]  /*14c90*/  LDC.64 R2, c[0x4][R0] ;  /* 0x0100000000027b82 */ /* 0x0000220000000a00 */
[----:B------:R-:W-:Y:S01]  /*14ca0*/  IMAD.U32 R5, RZ, RZ, UR5 ;  /* 0x00000005ff057e24 */ /* 0x000fe2000f8e00ff */
[----:B------:R-:W-:Y:S01]  /*14cb0*/  ULDC.64 UR4, c[0x4][0x1a0] ;  /* 0x0100680000047ab9 */ /* 0x000fe20000000a00 */
[----:B------:R-:W-:Y:S01]  /*14cc0*/  MOV R10, UR6 ;  /* 0x00000006000a7c02 */ /* 0x000fe20008000f00 */
[----:B------:R-:W-:Y:S02]  /*14cd0*/  IMAD.U32 R6, RZ, RZ, UR4 ;  /* 0x00000004ff067e24 */ /* 0x000fe4000f8e00ff */
[----:B------:R-:W-:-:S02]  /*14ce0*/  IMAD.U32 R7, RZ, RZ, UR5 ;  /* 0x00000005ff077e24 */ /* 0x000fc4000f8e00ff */
[----:B------:R-:W-:Y:S02]  /*14cf0*/  IMAD.U32 R11, RZ, RZ, UR7 ;  /* 0x00000007ff0b7e24 */ /* 0x000fe4000f8e00ff */
[----:B------:R-:W-:Y:S02]  /*14d00*/  IMAD.MOV.U32 R8, RZ, RZ, 0x65 ;  /* 0x00000065ff087424 */ /* 0x000fe400078e00ff */
[----:B------:R-:W-:Y:S02]  /*14d10*/  IMAD.MOV.U32 R12, RZ, RZ, 0x1 ;  /* 0x00000001ff0c7424 */ /* 0x000fe400078e00ff */
[----:B------:R-:W-:-:S07]  /*14d20*/  IMAD.MOV.U32 R13, RZ, RZ, RZ ;  /* 0x000000ffff0d7224 */ /* 0x000fce00078e00ff */
[----:B------:R-:W-:-:S07]  /*14d30*/  LEPC R20, `(.L_x_41590) ;  /* 0x000000001014794e */ /* 0x000fce0000000000 */
[----:B01234-:R-:W-:Y:S05]  /*14d40*/  CALL.ABS.NOINC R2 ;  /* 0x0000000002007343 */ /* 0x01ffea0003c00000 */
.L_x_41590:
[----:B------:R-:W-:Y:S05]  /*14d50*/  BRA `(.L_x_41562) ;  /* 0x0000000000147947 */ /* 0x000fea0003800000 */
.L_x_41589:
[----:B-1-34-:R-:W0:Y:S02]  /*14d60*/  F2I.U64.TRUNC R16, R16 ;  /* 0x0000001000107311 */ /* 0x01ae24000020d800 */
[----:B0-----:R0:W-:Y:S01]  /*14d70*/  STG.E.64 desc[UR36][R2.64], R16 ;  /* 0x0000001002007986 */ /* 0x0011e2000c101b24 */
[----:B------:R-:W-:Y:S05]  /*14d80*/  BRA `(.L_x_41562) ;  /* 0x0000000000087947 */ /* 0x000fea0003800000 */
.L_x_41588:
[----:B---34-:R-:W0:Y:S02]  /*14d90*/  F2I.FTZ.U32.TRUNC.NTZ R5, R16 ;  /* 0x0000001000057305 */ /* 0x018e24000021f000 */
[----:B0-----:R0:W-:Y:S02]  /*14da0*/  STG.E desc[UR36][R2.64], R5 ;  /* 0x0000000502007986 */ /* 0x0011e4000c101924 */
.L_x_41562:
[----:B------:R-:W-:-:S05]  /*14db0*/  VIADD R25, R25, 0x80 ;  /* 0x0000008019197836 */ /* 0x000fca0000000000 */
[----:B------:R-:W-:-:S13]  /*14dc0*/  ISETP.GE.AND P0, PT, R25, R34, PT ;  /* 0x000000221900720c */ /* 0x000fda0003f06270 */
[----:B------:R-:W-:Y:S05]  /*14dd0*/  @P0 BRA `(.L_x_41556) ;  /* 0x0000000c00b00947 */ /* 0x000fea0003800000 */
[----:B0-----:R-:W0:Y:S01]  /*14de0*/  S2R R0, SR_CTAID.X ;  /* 0x0000000000007919 */ /* 0x001e220000002500 */
[----:B---34-:R-:W3:Y:S01]  /*14df0*/  LDC.64 R2, c[0x0][0x220] ;  /* 0x00008800ff027b82 */ /* 0x018ee20000000a00 */
[----:B------:R-:W-:Y:S01]  /*14e00*/  PRMT R4, R24, 0x9910, RZ ;  /* 0x0000991018047816 */ /* 0x000fe200000000ff */
[----:B------:R-:W-:Y:S01]  /*14e10*/  ULDC UR4, c[0x0][0x24c] ;  /* 0x0000930000047ab9 */ /* 0x000fe20000000800 */
[----:B0-----:R-:W-:-:S04]  /*14e20*/  IMAD R0, R0, 0x200, R25 ;  /* 0x0000020000007824 */ /* 0x001fc800078e0219 */
[----:B------:R-:W-:Y:S02]  /*14e30*/  IMAD R5, R0, UR4, RZ ;  /* 0x0000000400057c24 */ /* 0x000fe4000f8e02ff */
[----:B------:R-:W-:-:S03]  /*14e40*/  IMAD.MOV.U32 R0, RZ, RZ, R4 ;  /* 0x000000ffff007224 */ /* 0x000fc600078e0004 */
[----:B---3--:R-:W-:Y:S02]  /*14e50*/  IADD3 R2, P0, R5, R2, RZ ;  /* 0x0000000205027210 */ /* 0x008fe40007f1e0ff */
        /* <DEDUP_REMOVED lines=11> */
[----:B--2---:R-:W0:Y:S02]  /*14f10*/  F2I.FTZ.TRUNC.NTZ R5, R18 ;  /* 0x0000001200057305 */ /* 0x004e24000021f100 */
[----:B0-----:R0:W-:Y:S01]  /*14f20*/  STG.E.U8 desc[UR36][R2.64], R5 ;  /* 0x0000000502007986 */ /* 0x0011e2000c101124 */
[----:B------:R-:W-:Y:S05]  /*14f30*/  BRA `(.L_x_41596) ;  /* 0x0000000c00547947 */ /* 0x000fea0003800000 */
.L_x_41594:
[----:B--2---:R-:W0:Y:S02]  /*14f40*/  F2I.S64.TRUNC R18, R18 ;  /* 0x0000001200127311 */ /* 0x004e24000020d900 */
[----:B0-----:R-:W-:-:S05]  /*14f50*/  IMAD.MOV.U32 R5, RZ, RZ, R18 ;  /* 0x000000ffff057224 */ /* 0x001fca00078e0012 */
[----:B------:R0:W-:Y:S01]  /*14f60*/  STG.E.U8 desc[UR36][R2.64], R5 ;  /* 0x0000000502007986 */ /* 0x0001e2000c101124 */
[----:B------:R-:W-:Y:S05]  /*14f70*/  BRA `(.L_x_41596) ;  /* 0x0000000c00447947 */ /* 0x000fea0003800000 */
.L_x_41593:
[----:B------:R-:W-:-:S13]  /*14f80*/  ISETP.NE.AND P0, PT, R0, 0x2, PT ;  /* 0x000000020000780c */ /* 0x000fda0003f05270 */
[----:B------:R-:W-:Y:S05]  /*14f90*/  @!P0 BRA `(.L_x_41597) ;  /* 0x0000000000288947 */ /* 0x000fea0003800000 */
[----:B------:R-:W-:-:S13]  /*14fa0*/  ISETP.NE.AND P0, PT, R0, 0x3, PT ;  /* 0x000000030000780c */ /* 0x000fda0003f05270 */
[----:B------:R-:W-:Y:S05]  /*14fb0*/  @!P0 BRA `(.L_x_41598) ;  /* 0x0000000000148947 */ /* 0x000fea0003800000 */
[----:B------:R-:W-:-:S13]  /*14fc0*/  ISETP.NE.AND P0, PT, R0, 0x4, PT ;  /* 0x000000040000780c */ /* 0x000fda0003f05270 */
[----:B------:R-:W-:Y:S05]  /*14fd0*/  @P0 BRA `(.L_x_41595) ;  /* 0x0000000800d40947 */ /* 0x000fea0003800000 */
[----:B--2---:R-:W0:Y:S02]  /*14fe0*/  F2I.S64.TRUNC R18, R18 ;  /* 0x0000001200127311 */ /* 0x004e24000020d900 */
[----:B0-----:R0:W-:Y:S01]  /*14ff0*/  STG.E.64 desc[UR36][R2.64], R18 ;  /* 0x0000001202007986 */ /* 0x0011e2000c101b24 */
[----:B------:R-:W-:Y:S05]  /*15000*/  BRA `(.L_x_41596) ;  /* 0x0000000c00207947 */ /* 0x000fea0003800000 */
.L_x_41598:
[----:B--2---:R-:W0:Y:S02]  /*15010*/  F2I.FTZ.TRUNC.NTZ R5, R18 ;  /* 0x0000001200057305 */ /* 0x004e24000021f100 */
[----:B0-----:R0:W-:Y:S01]  /*15020*/  STG.E desc[UR36][R2.64], R5 ;  /* 0x0000000502007986 */ /* 0x0011e2000c101924 */
[----:B------:R-:W-:Y:S05]  /*15030*/  BRA `(.L_x_41596) ;  /* 0x0000000c00147947 */ /* 0x000fea0003800000 */
.L_x_41597:
[----:B--2---:R-:W0:Y:S02]  /*15040*/  F2I.FTZ.TRUNC.NTZ R5, R18 ;  /* 0x0000001200057305 */ /* 0x004e24000021f100 */
[----:B0-----:R0:W-:Y:S01]  /*15050*/  STG.E.U16 desc[UR36][R2.64], R5 ;  /* 0x0000000502007986 */ /* 0x0011e2000c101524 */
[----:B------:R-:W-:Y:S05]  /*15060*/  BRA `(.L_x_41596) ;  /* 0x0000000c00087947 */ /* 0x000fea0003800000 */
.L_x_41592:
[----:B------:R-:W-:-:S13]  /*15070*/  ISETP.GT.AND P0, PT, R0, 0x6, PT ;  /* 0x000000060000780c */ /* 0x000fda0003f04270 */
[----:B------:R-:W-:Y:S05]  /*15080*/  @P0 BRA `(.L_x_41599) ;  /* 0x0000000000240947 */ /* 0x000fea0003800000 */
[----:B------:R-:W-:-:S13]  /*15090*/  ISETP.NE.AND P0, PT, R0, 0x5, PT ;  /* 0x000000050000780c */ /* 0x000fda0003f05270 */
[----:B------:R-:W-:Y:S05]  /*150a0*/  @!P0 BRA `(.L_x_41600) ;  /* 0x0000000000108947 */ /* 0x000fea0003800000 */
[----:B------:R-:W-:-:S13]  /*150b0*/  ISETP.NE.AND P0, PT, R0, 0x6, PT ;  /* 0x000000060000780c */ /* 0x000fda0003f05270 */
[----:B------:R-:W-:Y:S05]  /*150c0*/  @P0 BRA `(.L_x_41595) ;  /* 0x0000000800980947 */ /* 0x000fea0003800000 */
[----:B--2---:R0:W-:Y:S01]  /*150d0*/  STG.E desc[UR36][R2.64], R18 ;  /* 0x0000001202007986 */ /* 0x0041e2000c101924 */
[----:B------:R-:W-:Y:S05]  /*150e0*/  BRA `(.L_x_41596) ;  /* 0x0000000800e87947 */ /* 0x000fea0003800000 */
.L_x_41600:
[----:B--2---:R-:W-:-:S05]  /*150f0*/  F2FP.F16.F32.PACK_AB R18, RZ, R18 ;  /* 0x00000012ff12723e */ /* 0x004fca00000000ff */
[----:B------:R0:W-:Y:S01]  /*15100*/  STG.E.U16 desc[UR36][R2.64], R18 ;  /* 0x0000001202007986 */ /* 0x0001e2000c101524 */
[----:B------:R-:W-:Y:S05]  /*15110*/  BRA `(.L_x_41596) ;  /* 0x0000000800dc7947 */ /* 0x000fea0003800000 */
.L_x_41599:
[----:B------:R-:W-:-:S13]  /*15120*/  ISETP.NE.AND P0, PT, R0, 0x7, PT ;  /* 0x000000070000780c */ /* 0x000fda0003f05270 */
[----:B------:R-:W-:Y:S05]  /*15130*/  @!P0 BRA `(.L_x_41601) ;  /* 0x0000000000248947 */ /* 0x000fea0003800000 */
[----:B------:R-:W-:-:S13]  /*15140*/  ISETP.NE.AND P0, PT, R0, 0x8, PT ;  /* 0x000000080000780c */ /* 0x000fda0003f05270 */
[----:B------:R-:W-:Y:S05]  /*15150*/  @!P0 BRA `(.L_x_41602) ;  /* 0x0000000000108947 */ /* 0x000fea0003800000 */
[----:B------:R-:W-:-:S13]  /*15160*/  ISETP.NE.AND P0, PT, R0, 0x9, PT ;  /* 0x000000090000780c */ /* 0x000fda0003f05270 */
[----:B------:R-:W-:Y:S05]  /*15170*/  @P0 BRA `(.L_x_41595) ;  /* 0x00000008006c0947 */ /* 0x000fea0003800000 */
[----:B--2---:R0:W-:Y:S01]  /*15180*/  STG.E.64 desc[UR36][R2.64], R18 ;  /* 0x0000001202007986 */ /* 0x0041e2000c101b24 */
[----:B------:R-:W-:Y:S05]  /*15190*/  BRA `(.L_x_41596) ;  /* 0x0000000800bc7947 */ /* 0x000fea0003800000 */
.L_x_41602:
[----:B--2---:R-:W-:-:S05]  /*151a0*/  F2FP.F16.F32.PACK_AB R5, R19, R18 ;  /* 0x000000121305723e */ /* 0x004fca00000000ff */
[----:B------:R0:W-:Y:S01]  /*151b0*/  STG.E desc[UR36][R2.64], R5 ;  /* 0x0000000502007986 */ /* 0x0001e2000c101924 */
[----:B------:R-:W-:Y:S05]  /*151c0*/  BRA `(.L_x_41596) ;  /* 0x0000000800b07947 */ /* 0x000fea0003800000 */
.L_x_41601:
[----:B--2---:R-:W-:-:S06]  /*151d0*/  FMUL.FTZ R4, R18, 1 ;  /* 0x3f80000012047820 */ /* 0x004fcc0000410000 */
[----:B------:R-:W0:Y:S02]  /*151e0*/  F2F.F64.F32 R4, R4 ;  /* 0x0000000400047310 */ /* 0x000e240000201800 */
[----:B0-----:R0:W-:Y:S01]  /*151f0*/  STG.E.64 desc[UR36][R2.64], R4 ;  /* 0x0000000402007986 */ /* 0x0011e2000c101b24 */
[----:B------:R-:W-:Y:S05]  /*15200*/  BRA `(.L_x_41596) ;  /* 0x0000000800a07947 */ /* 0x000fea0003800000 */
.L_x_41591:
        /* <DEDUP_REMOVED lines=8> */
[----:B--2---:R-:W-:Y:S02]  /*15290*/  FSETP.NEU.FTZ.AND P0, PT, R18, RZ, PT ;  /* 0x000000ff1200720b */ /* 0x004fe40003f1d000 */
[----:B------:R-:W-:-:S04]  /*152a0*/  FSETP.NEU.FTZ.AND P1, PT, R19, RZ, PT ;  /* 0x000000ff1300720b */ /* 0x000fc80003f3d000 */
[----:B------:R-:W-:-:S04]  /*152b0*/  PLOP3.LUT P0, PT, P0, P1, PT, 0xa8, 0x0 ;  /* 0x000000000000781c */ /* 0x000fc80000703570 */
[----:B------:R-:W-:-:S05]  /*152c0*/  SEL R5, RZ, 0x1, !P0 ;  /* 0x00000001ff057807 */ /* 0x000fca0004000000 */
[----:B------:R0:W-:Y:S01]  /*152d0*/  STG.E.U8 desc[UR36][R2.64], R5 ;  /* 0x0000000502007986 */ /* 0x0001e2000c101124 */
[----:B------:R-:W-:Y:S05]  /*152e0*/  BRA `(.L_x_41596) ;  /* 0x0000000800687947 */ /* 0x000fea0003800000 */
.L_x_41605:
[----:B--2---:R-:W-:Y:S01]  /*152f0*/  FMUL.FTZ R6, R19, 1 ;  /* 0x3f80000013067820 */ /* 0x004fe20000410000 */
[----:B------:R-:W-:-:S05]  /*15300*/  FMUL.FTZ R4, R18, 1 ;  /* 0x3f80000012047820 */ /* 0x000fca0000410000 */
[----:B------:R-:W-:Y:S08]  /*15310*/  F2F.F64.F32 R6, R6 ;  /* 0x0000000600067310 */ /* 0x000ff00000201800 */
[----:B------:R-:W0:Y:S02]  /*15320*/  F2F.F64.F32 R4, R4 ;  /* 0x0000000400047310 */ /* 0x000e240000201800 */
[----:B0-----:R0:W-:Y:S01]  /*15330*/  STG.E.128 desc[UR36][R2.64], R4 ;  /* 0x0000000402007986 */ /* 0x0011e2000c101d24 */
[----:B------:R-:W-:Y:S05]  /*15340*/  BRA `(.L_x_41596) ;  /* 0x0000000800507947 */ /* 0x000fea0003800000 */
.L_x_41604:
[----:B------:R-:W-:-:S13]  /*15350*/  ISETP.NE.AND P0, PT, R0, 0xf, PT ;  /* 0x0000000f0000780c */ /* 0x000fda0003f05270 */
[----:B------:R-:W-:Y:S05]  /*15360*/  @!P0 BRA `(.L_x_41606) ;  /* 0x0000000000ac8947 */ /* 0x000fea0003800000 */
[----:B------:R-:W-:-:S13]  /*15370*/  ISETP.NE.AND P0, PT, R0, 0x17, PT ;  /* 0x000000170000780c */ /* 0x000fda0003f05270 */
[----:B------:R-:W-:Y:S05]  /*15380*/  @!P0 BRA `(.L_x_41607) ;  /* 0x0000000000508947 */ /* 0x000fea0003800000 */
[----:B------:R-:W-:-:S13]  /*15390*/  ISETP.NE.AND P0, PT, R0, 0x18, PT ;  /* 0x000000180000780c */ /* 0x000fda0003f05270 */
[----:B------:R-:W-:Y:S05]  /*153a0*/  @P0 BRA `(.L_x_41595) ;  /* 0x0000000400e00947 */ /* 0x000fea0003800000 */
[C---:B--2---:R-:W-:Y:S01]  /*153b0*/  LOP3.LUT R4, R18.reuse, 0x7fffffff, RZ, 0xc0, !PT ;  /* 0x7fffffff12047812 */ /* 0x044fe200078ec0ff */
        /* <DEDUP_REMOVED lines=13> */
.L_x_41609:
[----:B------:R-:W-:Y:S05]  /*15490*/  BSYNC B0 ;  /* 0x0000000000007941 */ /* 0x000fea0003800000 */
.L_x_41608:
[----:B------:R-:W-:-:S05]  /*154a0*/  LOP3.LUT R7, R0, R7, RZ, 0xfc, !PT ;  /* 0x0000000700077212 */ /* 0x000fca00078efcff */
[----:B------:R0:W-:Y:S01]  /*154b0*/  STG.E.U8 desc[UR36][R2.64], R7 ;  /* 0x0000000702007986 */ /* 0x0001e2000c101124 */
[----:B------:R-:W-:Y:S05]  /*154c0*/  BRA `(.L_x_41596) ;  /* 0x0000000400f07947 */ /* 0x000fea0003800000 */
.L_x_41607:
[----:B--2---:R-:W-:Y:S01]  /*154d0*/  LOP3.LUT R4, R18, 0x7fffffff, RZ, 0xc0, !PT ;  /* 0x7fffffff12047812 */ /* 0x004fe200078ec0ff */
        /* <DEDUP_REMOVED lines=11> */
.L_x_41611:
[----:B------:R-:W-:Y:S01]  /*15590*/  IMAD.MOV.U32 R0, RZ, RZ, 0x7f ;  /* 0x0000007fff007424 */ /* 0x000fe200078e00ff */
[----:B------:R-:W-:-:S04]  /*155a0*/  ISETP.GT.U32.AND P0, PT, R4, 0x7f800000, PT ;  /* 0x7f8000000400780c */ /* 0x000fc80003f04070 */
[----:B------:R-:W-:-:S09]  /*155b0*/  SEL R0, R0, 0x7c, P0 ;  /* 0x0000007c00007807 */ /* 0x000fd20000000000 */
.L_x_41612:
[----:B------:R-:W-:Y:S05]  /*155c0*/  BSYNC B0 ;  /* 0x0000000000007941 */ /* 0x000fea0003800000 */
.L_x_41610:
[----:B------:R-:W-:-:S04]  /*155d0*/  LOP3.LUT R18, R18, 0x80000000, RZ, 0xc0, !PT ;  /* 0x8000000012127812 */ /* 0x000fc800078ec0ff */
[----:B------:R-:W-:-:S04]  /*155e0*/  SHF.R.U32.HI R5, RZ, 0x18, R18 ;  /* 0x00000018ff057819 */ /* 0x000fc80000011612 */
[----:B------:R-:W-:-:S05]  /*155f0*/  LOP3.LUT R5, R0, R5, RZ, 0xfc, !PT ;  /* 0x0000000500057212 */ /* 0x000fca00078efcff */
[----:B------:R0:W-:Y:S01]  /*15600*/  STG.E.U8 desc[UR36][R2.64], R5 ;  /* 0x0000000502007986 */ /* 0x0001e2000c101124 */
[----:B------:R-:W-:Y:S05]  /*15610*/  BRA `(.L_x_41596) ;  /* 0x00000004009c7947 */ /* 0x000fea0003800000 */
.L_x_41606:
[----:B--2---:R-:W-:-:S05]  /*15620*/  F2FP.BF16.F32.PACK_AB R18, RZ, R18 ;  /* 0x00000012ff12723e */ /* 0x004fca00000010ff */
[----:B------:R0:W-:Y:S01]  /*15630*/  STG.E.U16 desc[UR36][R2.64], R18 ;  /* 0x0000001202007986 */ /* 0x0001e2000c101524 */
[----:B------:R-:W-:Y:S05]  /*15640*/  BRA `(.L_x_41596) ;  /* 0x0000000400907947 */ /* 0x000fea0003800000 */
.L_x_41603:
        /* <DEDUP_REMOVED lines=8> */
[----:B--2---:R-:W0:Y:S02]  /*156d0*/  F2I.FTZ.U32.TRUNC.NTZ R5, R18 ;  /* 0x0000001200057305 */ /* 0x004e24000021f000 */
[----:B0-----:R0:W-:Y:S01]  /*156e0*/  STG.E.U16 desc[UR36][R2.64], R5 ;  /* 0x0000000502007986 */ /* 0x0011e2000c101524 */
[----:B------:R-:W-:Y:S05]  /*156f0*/  BRA `(.L_x_41596) ;  /* 0x0000000400647947 */ /* 0x000fea0003800000 */
.L_x_41615:
[----:B--2---:R-:W-:Y:S01]  /*15700*/  LOP3.LUT R5, R18, 0x7fffffff, RZ, 0xc0, !PT ;  /* 0x7fffffff12057812 */ /* 0x004fe200078ec0ff */
        /* <DEDUP_REMOVED lines=15> */
.L_x_41618:
[----:B------:R-:W-:-:S04]  /*15800*/  LOP3.LUT R18, R18, 0x80000000, RZ, 0xc0, !PT ;  /* 0x8000000012127812 */ /* 0x000fc800078ec0ff */
[----:B------:R-:W-:-:S04]  /*15810*/  SHF.R.U32.HI R5, RZ, 0x18, R18 ;  /* 0x00000018ff057819 */ /* 0x000fc80000011612 */
[----:B------:R-:W-:-:S04]  /*15820*/  LOP3.LUT R4, R4, R5, RZ, 0xfc, !PT ;  /* 0x0000000504047212 */ /* 0x000fc800078efcff */
[----:B------:R-:W-:-:S07]  /*15830*/  PRMT R0, R4, 0x7610, R0 ;  /* 0x0000761004007816 */ /* 0x000fce0000000000 */
.L_x_41617:
[----:B------:R-:W-:Y:S05]  /*15840*/  BSYNC B0 ;  /* 0x0000000000007941 */ /* 0x000fea0003800000 */
.L_x_41616:
[----:B------:R4:W-:Y:S01]  /*15850*/  STG.E.U8 desc[UR36][R2.64], R0 ;  /* 0x0000000002007986 */ /* 0x0009e2000c101124 */
[----:B------:R-:W-:Y:S05]  /*15860*/  BRA `(.L_x_41596) ;  /* 0x0000000400087947 */ /* 0x000fea0003800000 */
.L_x_41614:
        /* <DEDUP_REMOVED lines=16> */
.L_x_41621:
[----:B------:R-:W-:-:S04]  /*15970*/  LOP3.LUT R18, R18, 0x80000000, RZ, 0xc0, !PT ;  /* 0x8000000012127812 */ /* 0x000fc800078ec0ff */
[----:B------:R-:W-:-:S04]  /*15980*/  SHF.R.U32.HI R5, RZ, 0x18, R18 ;  /* 0x00000018ff057819 */ /* 0x000fc80000011612 */
[----:B------:R-:W-:-:S04]  /*15990*/  LOP3.LUT R4, R4, R5, RZ, 0xfc, !PT ;  /* 0x0000000504047212 */ /* 0x000fc800078efcff */
[----:B------:R-:W-:-:S07]  /*159a0*/  PRMT R0, R4, 0x7610, R0 ;  /* 0x0000761004007816 */ /* 0x000fce0000000000 */
.L_x_41620:
[----:B------:R-:W-:Y:S05]  /*159b0*/  BSYNC B0 ;  /* 0x0000000000007941 */ /* 0x000fea0003800000 */
.L_x_41619:
[----:B------:R0:W-:Y:S01]  /*159c0*/  STG.E.U8 desc[UR36][R2.64], R0 ;  /* 0x0000000002007986 */ /* 0x0001e2000c101124 */
[----:B------:R-:W-:Y:S05]  /*159d0*/  BRA `(.L_x_41596) ;  /* 0x0000000000ac7947 */ /* 0x000fea0003800000 */
.L_x_41613:
[----:B------:R-:W-:-:S13]  /*159e0*/  ISETP.NE.AND P0, PT, R0, 0x1c, PT ;  /* 0x0000001c0000780c */ /* 0x000fda0003f05270 */
[----:B------:R-:W-:Y:S05]  /*159f0*/  @!P0 BRA `(.L_x_41622) ;  /* 0x00000000009c8947 */ /* 0x000fea0003800000 */
[----:B------:R-:W-:-:S13]  /*15a00*/  ISETP.NE.AND P0, PT, R0, 0x1d, PT ;  /* 0x0000001d0000780c */ /* 0x000fda0003f05270 */
[----:B------:R-:W-:Y:S05]  /*15a10*/  @!P0 BRA `(.L_x_41623) ;  /* 0x0000000000888947 */ /* 0x000fea0003800000 */
[----:B------:R-:W-:-:S13]  /*15a20*/  ISETP.NE.AND P0, PT, R0, 0x2c, PT ;  /* 0x0000002c0000780c */ /* 0x000fda0003f05270 */
[----:B------:R-:W-:Y:S05]  /*15a30*/  @P0 BRA `(.L_x_41595) ;  /* 0x00000000003c0947 */ /* 0x000fea0003800000 */
[----:B--2---:R-:W-:-:S04]  /*15a40*/  SHF.R.U32.HI R4, RZ, 0x17, R18 ;  /* 0x00000017ff047819 */ /* 0x004fc80000011612 */
        /* <DEDUP_REMOVED lines=14> */
.L_x_41595:
[----:B------:R-:W-:Y:S01]  /*15b30*/  MOV R0, 0x0 ;  /* 0x0000000000007802 */ /* 0x000fe20000000f00 */
[----:B------:R-:W-:Y:S01]  /*15b40*/  ULDC.64 UR4, c[0x4][0x198] ;  /* 0x0100660000047ab9 */ /* 0x000fe20000000a00 */
[----:B------:R-:W-:Y:S01]  /*15b50*/  ULDC.64 UR6, c[0x4][0x90] ;  /* 0x0100240000067ab9 */ /* 0x000fe20000000a00 */
[----:B------:R-:W-:Y:S01]  /*15b60*/  IMAD.U32 R4, RZ, RZ, UR4 ;  /* 0x00000004ff047e24 */ /* 0x000fe2000f8e00ff */
[----:B------:R0:W3:Y:S01]  /*15b70*/  LDC.64 R2, c[0x4][R0] ;  /* 0x0100000000027b82 */ /* 0x0000e20000000a00 */
        /* <DEDUP_REMOVED lines=11> */
.L_x_41624:
[----:B------:R-:W-:Y:S05]  /*15c30*/  BRA `(.L_x_41596) ;  /* 0x0000000000147947 */ /* 0x000fea0003800000 */
.L_x_41623:
[----:B--2---:R-:W0:Y:S02]  /*15c40*/  F2I.U64.TRUNC R18, R18 ;  /* 0x0000001200127311 */ /* 0x004e24000020d800 */
[----:B0-----:R2:W-:Y:S01]  /*15c50*/  STG.E.64 desc[UR36][R2.64], R18 ;  /* 0x0000001202007986 */ /* 0x0015e2000c101b24 */
[----:B------:R-:W-:Y:S05]  /*15c60*/  BRA `(.L_x_41596) ;  /* 0x0000000000087947 */ /* 0x000fea0003800000 */
.L_x_41622:
[----:B--2---:R-:W0:Y:S02]  /*15c70*/  F2I.FTZ.U32.TRUNC.NTZ R5, R18 ;  /* 0x0000001200057305 */ /* 0x004e24000021f000 */
[----:B0-----:R0:W-:Y:S02]  /*15c80*/  STG.E desc[UR36][R2.64], R5 ;  /* 0x0000000502007986 */ /* 0x0011e4000c101924 */
.L_x_41596:
[----:B------:R-:W-:-:S07]  /*15c90*/  VIADD R25, R25, 0x80 ;  /* 0x0000008019197836 */ /* 0x000fce0000000000 */
.L_x_41556:
[----:B------:R-:W-:Y:S05]  /*15ca0*/  BSYNC B6 ;  /* 0x0000000000067941 */ /* 0x000fea0003800000 */
.L_x_41555:
[----:B------:R-:W-:-:S13]  /*15cb0*/  ISETP.GE.AND P0, PT, R25, R34, PT ;  /* 0x000000221900720c */ /* 0x000fda0003f06270 */
[----:B------:R-:W-:Y:S05]  /*15cc0*/  @P0 EXIT ;  /* 0x000000000000094d */ /* 0x000fea0003800000 */
[----:B0---4-:R-:W0:Y:S01]  /*15cd0*/  S2R R0, SR_CTAID.X ;  /* 0x0000000000007919 */ /* 0x011e220000002500 */
[----:B--23--:R-:W2:Y:S01]  /*15ce0*/  LDC.64 R2, c[0x0][0x220] ;  /* 0x00008800ff027b82 */ /* 0x00cea20000000a00 */
[----:B------:R-:W-:Y:S01]  /*15cf0*/  ULDC UR4, c[0x0][0x24c] ;  /* 0x0000930000047ab9 */ /* 0x000fe20000000800 */
[----:B0-----:R-:W-:Y:S01]  /*15d00*/  IMAD R25, R0, 0x200, R25 ;  /* 0x0000020000197824 */ /* 0x001fe200078e0219 */
[----:B------:R-:W-:-:S03]  /*15d10*/  PRMT R0, R24, 0x9910, RZ ;  /* 0x0000991018007816 */ /* 0x000fc600000000ff */
[----:B------:R-:W-:Y:S01]  /*15d20*/  IMAD R25, R25, UR4, RZ ;  /* 0x0000000419197c24 */ /* 0x000fe2000f8e02ff */
[----:B------:R-:W-:-:S04]  /*15d30*/  ISETP.GT.AND P1, PT, R0, 0x9, PT ;  /* 0x000000090000780c */ /* 0x000fc80003f24270 */
[----:B--2---:R-:W-:-:S05]  /*15d40*/  IADD3 R2, P0, R25, R2, RZ ;  /* 0x0000000219027210 */ /* 0x004fca0007f1e0ff */
        /* <DEDUP_REMOVED lines=13> */
.L_x_41628:
[----:B------:R-:W0:Y:S02]  /*15e20*/  F2I.S64.TRUNC R22, R22 ;  /* 0x0000001600167311 */ /* 0x000e24000020d900 */
[----:B0-----:R-:W-:-:S05]  /*15e30*/  MOV R5, R22 ;  /* 0x0000001600057202 */ /* 0x001fca0000000f00 */
[----:B------:R-:W-:Y:S01]  /*15e40*/  STG.E.U8 desc[UR36][R2.64], R5 ;  /* 0x0000000502007986 */ /* 0x000fe2000c101124 */
[----:B------:R-:W-:Y:S05]  /*15e50*/  EXIT ;  /* 0x000000000000794d */ /* 0x000fea0003800000 */
.L_x_41627:
        /* <DEDUP_REMOVED lines=9> */
.L_x_41631:
[----:B------:R-:W0:Y:S02]  /*15ef0*/  F2I.FTZ.TRUNC.NTZ R5, R22 ;  /* 0x0000001600057305 */ /* 0x000e24000021f100 */
[----:B0-----:R-:W-:Y:S01]  /*15f00*/  STG.E desc[UR36][R2.64], R5 ;  /* 0x0000000502007986 */ /* 0x001fe2000c101924 */
[----:B------:R-:W-:Y:S05]  /*15f10*/  EXIT ;  /* 0x000000000000794d */ /* 0x000fea0003800000 */
.L_x_41630:
[----:B------:R-:W0:Y:S02]  /*15f20*/  F2I.FTZ.TRUNC.NTZ R5, R22 ;  /* 0x0000001600057305 */ /* 0x000e24000021f100 */
[----:B0-----:R-:W-:Y:S01]  /*15f30*/  STG.E.U16 desc[UR36][R2.64], R5 ;  /* 0x0000000502007986 */ /* 0x001fe2000c101524 */
[----:B------:R-:W-:Y:S05]  /*15f40*/  EXIT ;  /* 0x000000000000794d */ /* 0x000fea0003800000 */
.L_x_41626:
        /* <DEDUP_REMOVED lines=8> */
.L_x_41633:
[----:B------:R-:W-:-:S05]  /*15fd0*/  F2FP.F16.F32.PACK_AB R22, RZ, R22 ;  /* 0x00000016ff16723e */ /* 0x000fca00000000ff */
[----:B------:R-:W-:Y:S01]  /*15fe0*/  STG.E.U16 desc[UR36][R2.64], R22 ;  /* 0x0000001602007986 */ /* 0x000fe2000c101524 */
[----:B------:R-:W-:Y:S05]  /*15ff0*/  EXIT ;  /* 0x000000000000794d */ /* 0x000fea0003800000 */
.L_x_41632:
        /* <DEDUP_REMOVED lines=8> */
.L_x_41635:
[----:B------:R-:W-:-:S05]  /*16080*/  F2FP.F16.F32.PACK_AB R5, R23, R22 ;  /* 0x000000161705723e */ /* 0x000fca00000000ff */
[----:B------:R-:W-:Y:S01]  /*16090*/  STG.E desc[UR36][R2.64], R5 ;  /* 0x0000000502007986 */ /* 0x000fe2000c101924 */
[----:B------:R-:W-:Y:S05]  /*160a0*/  EXIT ;  /* 0x000000000000794d */ /* 0x000fea0003800000 */
.L_x_41634:
[----:B------:R-:W-:-:S06]  /*160b0*/  FMUL.FTZ R4, R22, 1 ;  /* 0x3f80000016047820 */ /* 0x000fcc0000410000 */
[----:B------:R-:W0:Y:S02]  /*160c0*/  F2F.F64.F32 R4, R4 ;  /* 0x0000000400047310 */ /* 0x000e240000201800 */
[----:B0-----:R-:W-:Y:S01]  /*160d0*/  STG.E.64 desc[UR36][R2.64], R4 ;  /* 0x0000000402007986 */ /* 0x001fe2000c101b24 */
[----:B------:R-:W-:Y:S05]  /*160e0*/  EXIT ;  /* 0x000000000000794d */ /* 0x000fea0003800000 */
.L_x_41625:
        /* <DEDUP_REMOVED lines=14> */
.L_x_41638:
[----:B------:R-:W-:Y:S01]  /*161d0*/  FMUL.FTZ R6, R23, 1 ;  /* 0x3f80000017067820 */ /* 0x000fe20000410000 */
[----:B------:R-:W-:-:S05]  /*161e0*/  FMUL.FTZ R4, R22, 1 ;  /* 0x3f80000016047820 */ /* 0x000fca0000410000 */
[----:B------:R-:W-:Y:S08]  /*161f0*/  F2F.F64.F32 R6, R6 ;  /* 0x0000000600067310 */ /* 0x000ff00000201800 */
[----:B------:R-:W0:Y:S02]  /*16200*/  F2F.F64.F32 R4, R4 ;  /* 0x0000000400047310 */ /* 0x000e240000201800 */
[----:B0-----:R-:W-:Y:S01]  /*16210*/  STG.E.128 desc[UR36][R2.64], R4 ;  /* 0x0000000402007986 */ /* 0x001fe2000c101d24 */
[----:B------:R-:W-:Y:S05]  /*16220*/  EXIT ;  /* 0x000000000000794d */ /* 0x000fea0003800000 */
.L_x_41637:
        /* <DEDUP_REMOVED lines=20> */
.L_x_41642:
[----:B------:R-:W-:Y:S05]  /*16370*/  BSYNC B0 ;  /* 0x0000000000007941 */ /* 0x000fea0003800000 */
.L_x_41641:
[----:B------:R-:W-:-:S05]  /*16380*/  LOP3.LUT R7, R0, R7, RZ, 0xfc, !PT ;  /* 0x0000000700077212 */ /* 0x000fca00078efcff */
[----:B------:R-:W-:Y:S01]  /*16390*/  STG.E.U8 desc[UR36][R2.64], R7 ;  /* 0x0000000702007986 */ /* 0x000fe2000c101124 */
[----:B------:R-:W-:Y:S05]  /*163a0*/  EXIT ;  /* 0x000000000000794d */ /* 0x000fea0003800000 */
.L_x_41640:
        /* <DEDUP_REMOVED lines=12> */
.L_x_41644:
[----:B------:R-:W-:Y:S01]  /*16470*/  IMAD.MOV.U32 R0, RZ, RZ, 0x7f ;  /* 0x0000007fff007424 */ /* 0x000fe200078e00ff */
[----:B------:R-:W-:-:S04]  /*16480*/  ISETP.GT.U32.AND P0, PT, R4, 0x7f800000, PT ;  /* 0x7f8000000400780c */ /* 0x000fc80003f04070 */
[----:B------:R-:W-:-:S09]  /*16490*/  SEL R0, R0, 0x7c, P0 ;  /* 0x0000007c00007807 */ /* 0x000fd20000000000 */
.L_x_41645:
[----:B------:R-:W-:Y:S05]  /*164a0*/  BSYNC B0 ;  /* 0x0000000000007941 */ /* 0x000fea0003800000 */
.L_x_41643:
[----:B------:R-:W-:-:S04]  /*164b0*/  LOP3.LUT R22, R22, 0x80000000, RZ, 0xc0, !PT ;  /* 0x8000000016167812 */ /* 0x000fc800078ec0ff */
[----:B------:R-:W-:-:S04]  /*164c0*/  SHF.R.U32.HI R5, RZ, 0x18, R22 ;  /* 0x00000018ff057819 */ /* 0x000fc80000011616 */
[----:B------:R-:W-:-:S05]  /*164d0*/  LOP3.LUT R5, R0, R5, RZ, 0xfc, !PT ;  /* 0x0000000500057212 */ /* 0x000fca00078efcff */
[----:B------:R-:W-:Y:S01]  /*164e0*/  STG.E.U8 desc[UR36][R2.64], R5 ;  /* 0x0000000502007986 */ /* 0x000fe2000c101124 */
[----:B------:R-:W-:Y:S05]  /*164f0*/  EXIT ;  /* 0x000000000000794d */ /* 0x000fea0003800000 */
.L_x_41639:
[----:B------:R-:W-:-:S05]  /*16500*/  F2FP.BF16.F32.PACK_AB R22, RZ, R22 ;  /* 0x00000016ff16723e */ /* 0x000fca00000010ff */
[----:B------:R-:W-:Y:S01]  /*16510*/  STG.E.U16 desc[UR36][R2.64], R22 ;  /* 0x0000001602007986 */ /* 0x000fe2000c101524 */
[----:B------:R-:W-:Y:S05]  /*16520*/  EXIT ;  /* 0x000000000000794d */ /* 0x000fea0003800000 */
.L_x_41636:
        /* <DEDUP_REMOVED lines=11> */
.L_x_41648:
        /* <DEDUP_REMOVED lines=16> */
.L_x_41651:
[----:B------:R-:W-:-:S04]  /*166e0*/  LOP3.LUT R22, R22, 0x80000000, RZ, 0xc0, !PT ;  /* 0x8000000016167812 */ /* 0x000fc800078ec0ff */
[----:B------:R-:W-:-:S04]  /*166f0*/  SHF.R.U32.HI R5, RZ, 0x18, R22 ;  /* 0x00000018ff057819 */ /* 0x000fc80000011616 */
[----:B------:R-:W-:-:S04]  /*16700*/  LOP3.LUT R4, R4, R5, RZ, 0xfc, !PT ;  /* 0x0000000504047212 */ /* 0x000fc800078efcff */
[----:B------:R-:W-:-:S07]  /*16710*/  PRMT R0, R4, 0x7610, R0 ;  /* 0x0000761004007816 */ /* 0x000fce0000000000 */
.L_x_41650:
[----:B------:R-:W-:Y:S05]  /*16720*/  BSYNC B0 ;  /* 0x0000000000007941 */ /* 0x000fea0003800000 */
.L_x_41649:
[----:B------:R-:W-:Y:S01]  /*16730*/  STG.E.U8 desc[UR36][R2.64], R0 ;  /* 0x0000000002007986 */ /* 0x000fe2000c101124 */
[----:B------:R-:W-:Y:S05]  /*16740*/  EXIT ;  /* 0x000000000000794d */ /* 0x000fea0003800000 */
.L_x_41647:
        /* <DEDUP_REMOVED lines=16> */
.L_x_41654:
[----:B------:R-:W-:-:S04]  /*16850*/  LOP3.LUT R22, R22, 0x80000000, RZ, 0xc0, !PT ;  /* 0x8000000016167812 */ /* 0x000fc800078ec0ff */
[----:B------:R-:W-:-:S04]  /*16860*/  SHF.R.U32.HI R5, RZ, 0x18, R22 ;  /* 0x00000018ff057819 */ /* 0x000fc80000011616 */
[----:B------:R-:W-:-:S04]  /*16870*/  LOP3.LUT R4, R4, R5, RZ, 0xfc, !PT ;  /* 0x0000000504047212 */ /* 0x000fc800078efcff */
[----:B------:R-:W-:-:S07]  /*16880*/  PRMT R0, R4, 0x7610, R0 ;  /* 0x0000761004007816 */ /* 0x000fce0000000000 */
.L_x_41653:
[----:B------:R-:W-:Y:S05]  /*16890*/  BSYNC B0 ;  /* 0x0000000000007941 */ /* 0x000fea0003800000 */
.L_x_41652:
[----:B------:R-:W-:Y:S01]  /*168a0*/  STG.E.U8 desc[UR36][R2.64], R0 ;  /* 0x0000000002007986 */ /* 0x000fe2000c101124 */
[----:B------:R-:W-:Y:S05]  /*168b0*/  EXIT ;  /* 0x000000000000794d */ /* 0x000fea0003800000 */
.L_x_41646:
        /* <DEDUP_REMOVED lines=21> */
.L_x_41629:
[----:B------:R-:W-:Y:S01]  /*16a10*/  MOV R0, 0x0 ;  /* 0x0000000000007802 */ /* 0x000fe20000000f00 */
[----:B------:R-:W-:Y:S01]  /*16a20*/  ULDC.64 UR4, c[0x4][0x198] ;  /* 0x0100660000047ab9 */ /* 0x000fe20000000a00 */
[----:B------:R-:W-:Y:S01]  /*16a30*/  ULDC.64 UR6, c[0x4][0x90] ;  /* 0x0100240000067ab9 */ /* 0x000fe20000000a00 */
[----:B------:R-:W-:Y:S01]  /*16a40*/  IMAD.U32 R4, RZ, RZ, UR4 ;  /* 0x00000004ff047e24 */ /* 0x000fe2000f8e00ff */
[----:B------:R0:W2:Y:S01]  /*16a50*/  LDC.64 R2, c[0x4][R0] ;  /* 0x0100000000027b82 */ /* 0x0000a20000000a00 */
        /* <DEDUP_REMOVED lines=10> */
[----:B-12---:R-:W-:Y:S05]  /*16b00*/  CALL.ABS.NOINC R2 ;  /* 0x0000000002007343 */ /* 0x006fea0003c00000 */
.L_x_41657:
[----:B------:R-:W-:Y:S05]  /*16b10*/  EXIT ;  /* 0x000000000000794d */ /* 0x000fea0003800000 */
.L_x_41656:
[----:B------:R-:W0:Y:S02]  /*16b20*/  F2I.U64.TRUNC R22, R22 ;  /* 0x0000001600167311 */ /* 0x000e24000020d800 */
[----:B0-----:R-:W-:Y:S01]  /*16b30*/  STG.E.64 desc[UR36][R2.64], R22 ;  /* 0x0000001602007986 */ /* 0x001fe2000c101b24 */
[----:B------:R-:W-:Y:S05]  /*16b40*/  EXIT ;  /* 0x000000000000794d */ /* 0x000fea0003800000 */
.L_x_41655:
[----:B------:R-:W0:Y:S02]  /*16b50*/  F2I.FTZ.U32.TRUNC.NTZ R5, R22 ;  /* 0x0000001600057305 */ /* 0x000e24000021f000 */
[----:B0-----:R-:W-:Y:S01]  /*16b60*/  STG.E desc[UR36][R2.64], R5 ;  /* 0x0000000502007986 */ /* 0x001fe2000c101924 */
[----:B------:R-:W-:Y:S05]  /*16b70*/  EXIT ;  /* 0x000000000000794d */ /* 0x000fea0003800000 */
        .weak           $__internal_78_$__cuda_sm3x_div_rn_ftz_f32_slowpath
        .type           $__internal_78_$__cuda_sm3x_div_rn_ftz_f32_slowpath,@function
        .size           $__internal_78_$__cuda_sm3x_div_rn_ftz_f32_slowpath,(.L_x_71527 - $__internal_78_$__cuda_sm3x_div_rn_ftz_f32_slowpath)
$__internal_78_$__cuda_sm3x_div_rn_ftz_f32_slowpath:
[----:B------:R-:W-:Y:S01]  /*16b80*/  SHF.R.U32.HI R2, RZ, 0x17, R4 ;  /* 0x00000017ff027819 */ /* 0x000fe20000011604 */
[----:B------:R-:W-:Y:S01]  /*16b90*/  BSSY B0, `(.L_x_41658) ;  /* 0x0000047000007945 */ /* 0x000fe20003800000 */
[----:B------:R-:W-:-:S03]  /*16ba0*/  SHF.R.U32.HI R6, RZ, 0x17, R0 ;  /* 0x00000017ff067819 */ /* 0x000fc60000011600 */
[----:B------:R-:W-:Y:S01]  /*16bb0*/  BSSY B3, `(.L_x_41659) ;  /* 0x000001d000037945 */ /* 0x000fe20003800000 */
[----:B------:R-:W-:Y:S02]  /*16bc0*/  LOP3.LUT R2, R2, 0xff, RZ, 0xc0, !PT ;  /* 0x000000ff02027812 */ /* 0x000fe400078ec0ff */
[----:B------:R-:W-:-:S03]  /*16bd0*/  LOP3.LUT R6, R6, 0xff, RZ, 0xc0, !PT ;  /* 0x000000ff06067812 */ /* 0x000fc600078ec0ff */
[----:B------:R-:W-:Y:S02]  /*16be0*/  VIADD R5, R2, 0xffffffff ;  /* 0xffffffff02057836 */ /* 0x000fe40000000000 */
[----:B------:R-:W-:-:S03]  /*16bf0*/  VIADD R14, R6, 0xffffffff ;  /* 0xffffffff060e7836 */ /* 0x000fc60000000000 */
        /* <DEDUP_REMOVED lines=24> */
.L_x_41660:
[----:B------:R-:W-:Y:S05]  /*16d80*/  BSYNC B3 ;  /* 0x0000000000037941 */ /* 0x000fea0003800000 */
.L_x_41659:
        /* <DEDUP_REMOVED lines=27> */
.L_x_41666:
[----:B------:R-:W-:-:S07]  /*16f40*/  IMAD R5, R4, 0x800000, R5 ;  /* 0x0080000004057824 */ /* 0x000fce00078e0205 */
.L_x_41667:
[----:B------:R-:W-:Y:S05]  /*16f50*/  BSYNC B3 ;  /* 0x0000000000037941 */ /* 0x000fea0003800000 */
.L_x_41665:
[----:B------:R-:W-:Y:S01]  /*16f60*/  IMAD.MOV.U32 R2, RZ, RZ, R5 ;  /* 0x000000ffff027224 */ /* 0x000fe200078e0005 */
[----:B------:R-:W-:Y:S06]  /*16f70*/  BRA `(.L_x_41668) ;  /* 0x0000000000207947 */ /* 0x000fec0003800000 */
.L_x_41664:
[----:B------:R-:W-:-:S04]  /*16f80*/  LOP3.LUT R2, R4, 0x80000000, R0, 0x48, !PT ;  /* 0x8000000004027812 */ /* 0x000fc800078e4800 */
[----:B------:R-:W-:Y:S01]  /*16f90*/  LOP3.LUT R2, R2, 0x7f800000, RZ, 0xfc, !PT ;  /* 0x7f80000002027812 */ /* 0x000fe200078efcff */
[----:B------:R-:W-:Y:S06]  /*16fa0*/  BRA `(.L_x_41668) ;  /* 0x0000000000147947 */ /* 0x000fec0003800000 */
.L_x_41663:
[----:B------:R-:W-:Y:S01]  /*16fb0*/  LOP3.LUT R2, R4, 0x80000000, R0, 0x48, !PT ;  /* 0x8000000004027812 */ /* 0x000fe200078e4800 */
[----:B------:R-:W-:Y:S06]  /*16fc0*/  BRA `(.L_x_41668) ;  /* 0x00000000000c7947 */ /* 0x000fec0003800000 */
.L_x_41662:
[----:B------:R-:W0:Y:S01]  /*16fd0*/  MUFU.RSQ R2, -QNAN ;  /* 0xffc0000000027908 */ /* 0x000e220000001400 */
[----:B------:R-:W-:Y:S05]  /*16fe0*/  BRA `(.L_x_41668) ;  /* 0x0000000000047947 */ /* 0x000fea0003800000 */
.L_x_41661:
[----:B------:R-:W-:-:S07]  /*16ff0*/  FADD.FTZ R2, R0, R4 ;  /* 0x0000000400027221 */ /* 0x000fce0000010000 */
.L_x_41668:
[----:B------:R-:W-:Y:S05]  /*17000*/  BSYNC B0 ;  /* 0x0000000000007941 */ /* 0x000fea0003800000 */
.L_x_41658:
[----:B------:R-:W-:Y:S02]  /*17010*/  IMAD.MOV.U32 R4, RZ, RZ, R3 ;  /* 0x000000ffff047224 */ /* 0x000fe400078e0003 */
[----:B------:R-:W-:-:S04]  /*17020*/  IMAD.MOV.U32 R5, RZ, RZ, 0x0 ;  /* 0x00000000ff057424 */ /* 0x000fc800078e00ff */
[----:B0-----:R-:W-:Y:S05]  /*17030*/  RET.REL.NODEC R4 `(_ZN2at6native27unrolled_elementwise_kernelIZZZNS0_50_GLOBAL__N__2680c7bb_12_PowKernel_cu_140f0503_289624pow_tensor_tensor_kernelERNS_18TensorIteratorBaseEENKUlvE_clEvENKUlvE7_clEvEUlN3c107complexIfEES9_E_St5arrayIPcLm3EELi4E23TrivialOffsetCalculatorILi2EjESE_ILi1EjENS0_6memory12LoadWithCastILi2EEENSH_13StoreWithCastILi1EEEEEviT_T0_T2_T3_T4_T5_) ;  /* 0xfffffe8c04f07950 */ /* 0x001fea0003c3ffff */
.L_x_41669:
        /* <DEDUP_REMOVED lines=12> */
.L_x_71527:


//--------------------- .text._ZN2at6native18elementwise_kernelILi128ELi2EZNS0_22gpu_kernel_impl_nocastIZZZNS0_50_GLOBAL__N__2680c7bb_12_PowKernel_cu_140f0503_289624pow_tensor_tensor_kernelERNS_18TensorIteratorBaseEENKUlvE_clEvENKUlvE7_clEvEUlN3c107complexIfEESA_E_EEvS5_RKT_EUliE_EEviT1_ --------------------------
	.section	.text._ZN2at6native18elementwise_kernelILi128ELi2EZNS0_22gpu_kernel_impl_nocastIZZZNS0_50_GLOBAL__N__2680c7bb_12_PowKernel_cu_140f0503_289624pow_tensor_tensor_kernelERNS_18TensorIteratorBaseEENKUlvE_clEvENKUlvE7_clEvEUlN3c107complexIfEESA_E_EEvS5_RKT_EUliE_EEviT1_,"ax",@progbits
	.align	128
        .global         _ZN2at6native18elementwise_kernelILi128ELi2EZNS0_22gpu_kernel_impl_nocastIZZZNS0_50_GLOBAL__N__2680c7bb_12_PowKernel_cu_140f0503_289624pow_tensor_tensor_kernelERNS_18TensorIteratorBaseEENKUlvE_clEvENKUlvE7_clEvEUlN3c107complexIfEESA_E_EEvS5_RKT_EUliE_EEviT1_
        .type           _ZN2at6native18elementwise_kernelILi128ELi2EZNS0_22gpu_kernel_impl_nocastIZZZNS0_50_GLOBAL__N__2680c7bb_12_PowKernel_cu_140f0503_289624pow_tensor_tensor_kernelERNS_18TensorIteratorBaseEENKUlvE_clEvENKUlvE7_clEvEUlN3c107complexIfEESA_E_EEvS5_RKT_EUliE_EEviT1_,@function
        .size           _ZN2at6native18elementwise_kernelILi128ELi2EZNS0_22gpu_kernel_impl_nocastIZZZNS0_50_GLOBAL__N__2680c7bb_12_PowKernel_cu_140f0503_289624pow_tensor_tensor_kernelERNS_18TensorIteratorBaseEENKUlvE_clEvENKUlvE7_clEvEUlN3c107complexIfEESA_E_EEvS5_RKT_EUliE_EEviT1_,(.L_x_71528 - _ZN2at6native18elementwise_kernelILi128ELi2EZNS0_22gpu_kernel_impl_nocastIZZZNS0_50_GLOBAL__N__2680c7bb_12_PowKernel_cu_140f0503_289624pow_tensor_tensor_kernelERNS_18TensorIteratorBaseEENKUlvE_clEvENKUlvE7_clEvEUlN3c107complexIfEESA_E_EEvS5_RKT_EUliE_EEviT1_)
        .other          _ZN2at6native18elementwise_kernelILi128ELi2EZNS0_22gpu_kernel_impl_nocastIZZZNS0_50_GLOBAL__N__2680c7bb_12_PowKernel_cu_140f0503_289624pow_tensor_tensor_kernelERNS_18TensorIteratorBaseEENKUlvE_clEvENKUlvE7_clEvEUlN3c107complexIfEESA_E_EEvS5_RKT_EUliE_EEviT1_,@"STO_CUDA_ENTRY STV_DEFAULT"
_ZN2at6native18elementwise_kernelILi128ELi2EZNS0_22gpu_kernel_impl_nocastIZZZNS0_50_GLOBAL__N__2680c7bb_12_PowKernel_cu_140f0503_289624pow_tensor_tensor_kernelERNS_18TensorIteratorBaseEENKUlvE_clEvENKUlvE7_clEvEUlN3c107complexIfEESA_E_EEvS5_RKT_EUliE_EEviT1_:
.text._ZN2at6native18elementwise_kernelILi128ELi2EZNS0_22gpu_kernel_impl_nocastIZZZNS0_50_GLOBAL__N__2680c7bb_12_PowKernel_cu_140f0503_289624pow_tensor_tensor_kernelERNS_18TensorIteratorBaseEENKUlvE_clEvENKUlvE7_clEvEUlN3c107complexIfEESA_E_EEvS5_RKT_EUliE_EEviT1_:
        /* <DEDUP_REMOVED lines=362> */
.L_x_41672:
[----:B------:R-:W-:Y:S02]  /*16a0*/  ULDC.64 UR6, c[0x0][0x480] ;  /* 0x0001200000067ab9 */ /* 0x000fe40000000a00 */
[----:B------:R-:W-:-:S04]  /*16b0*/  IADD3 R16, P0, R2, UR6, RZ ;  /* 0x0000000602107c10 */ /* 0x000fc8000ff1e0ff */
[----:B------:R-:W-:Y:S01]  /*16c0*/  IADD3.X R17, RZ, UR7, RZ, P0, !PT ;  /* 0x00000007ff117c10 */ /* 0x000fe200087fe4ff */
[----:B------:R-:W-:-:S05]  /*16d0*/  ULDC.64 UR6, c[0x0][0x488] ;  /* 0x0001220000067ab9 */ /* 0x000fca0000000a00 */
[----:B------:R-:W2:Y:S01]  /*16e0*/  LDG.E.64 R16, desc[UR4][R16.64] ;  /* 0x0000000410107981 */ /* 0x000ea2000c1e1b00 */
[----:B------:R-:W-:-:S04]  /*16f0*/  IADD3 R14, P0, R0, UR6, RZ ;  /* 0x00000006000e7c10 */ /* 0x000fc8000ff1e0ff */
[----:B------:R-:W-:-:S06]  /*1700*/  IADD3.X R15, RZ, UR7, RZ, P0, !PT ;  /* 0x00000007ff0f7c10 */ /* 0x000fcc00087fe4ff */
[----:B------:R-:W5:Y:S01]  /*1710*/  LDG.E.64 R14, desc[UR4][R14.64] ;  /* 0x000000040e0e7981 */ /* 0x000f62000c1e1b00 */
        /* <DEDUP_REMOVED lines=61> */
.L_x_41680:
[----:B------:R-:W-:Y:S05]  /*1af0*/  BSYNC B2 ;  /* 0x0000000000027941 */ /* 0x000fea0003800000 */
.L_x_41679:
[----:B------:R-:W-:Y:S01]  /*1b00*/  BSSY B4, `(.L_x_41681) ;  /* 0x0000006000047945 */ /* 0x000fe20003800000 */
[----:B------:R-:W-:-:S03]  /*1b10*/  FFMA R0, R7, R5, R6 ;  /* 0x0000000507007223 */ /* 0x000fc60000000006 */
[----:B------:R-:W-:Y:S05]  /*1b20*/  @!P0 BRA `(.L_x_41682) ;  /* 0x00000000000c8947 */ /* 0x000fea0003800000 */
[----:B------:R-:W-:Y:S02]  /*1b30*/  MOV R7, R13 ;  /* 0x0000000d00077202 */ /* 0x000fe40000000f00 */
[----:B------:R-:W-:-:S07]  /*1b40*/  MOV R4, 0x1b60 ;  /* 0x00001b6000047802 */ /* 0x000fce0000000f00 */
[----:B-----5:R-:W-:Y:S05]  /*1b50*/  CALL.REL.NOINC `($__internal_79_$__cuda_sm3x_div_rn_ftz_f32_slowpath) ;  /* 0x0000006800a87944 */ /* 0x020fea0003c00000 */
.L_x_41682:
[----:B------:R-:W-:Y:S05]  /*1b60*/  BSYNC B4 ;  /* 0x0000000000047941 */ /* 0x000fea0003800000 */
.L_x_41681:
        /* <DEDUP_REMOVED lines=18> */
.L_x_41684:
[----:B------:R-:W-:Y:S02]  /*1c90*/  ISETP.GE.AND P0, PT, R16, RZ, PT ;  /* 0x000000ff1000720c */ /* 0x000fe40003f06270 */
[----:B------:R-:W-:-:S11]  /*1ca0*/  MOV R3, 0x3fd774eb ;  /* 0x3fd774eb00037802 */ /* 0x000fd60000000f00 */
[----:B------:R-:W-:-:S04]  /*1cb0*/  @P0 FFMA.FTZ R0, R3, 0.93318945169448852539, -R0 ;  /* 0x3f6ee58103000823 */ /* 0x000fc80000010800 */
[----:B------:R-:W-:-:S07]  /*1cc0*/  @!P0 FFMA.FTZ R0, R3, 0.93318945169448852539, R0 ;  /* 0x3f6ee58103008823 */ /* 0x000fce0000010000 */
.L_x_41685:
[----:B------:R-:W-:Y:S05]  /*1cd0*/  BSYNC B2 ;  /* 0x0000000000027941 */ /* 0x000fea0003800000 */
.L_x_41683:
        /* <DEDUP_REMOVED lines=12> */
.L_x_41678:
        /* <DEDUP_REMOVED lines=15> */
[----:B-----5:R-:W-:Y:S05]  /*1e90*/  CALL.REL.NOINC `($__internal_79_$__cuda_sm3x_div_rn_ftz_f32_slowpath) ;  /* 0x0000006400d87944 */ /* 0x020fea0003c00000 */
.L_x_41689:
[----:B------:R-:W-:Y:S05]  /*1ea0*/  BSYNC B4 ;  /* 0x0000000000047941 */ /* 0x000fea0003800000 */
.L_x_41688:
        /* <DEDUP_REMOVED lines=18> */
.L_x_41691:
[----:B------:R-:W-:Y:S02]  /*1fd0*/  ISETP.GE.AND P0, PT, R16, RZ, PT ;  /* 0x000000ff1000720c */ /* 0x000fe40003f06270 */
[----:B------:R-:W-:-:S11]  /*1fe0*/  MOV R3, 0x3fd774eb ;  /* 0x3fd774eb00037802 */ /* 0x000fd60000000f00 */
[----:B------:R-:W-:-:S04]  /*1ff0*/  @P0 FFMA.FTZ R0, R3, 0.93318945169448852539, -R0 ;  /* 0x3f6ee58103000823 */ /* 0x000fc80000010800 */
[----:B------:R-:W-:-:S07]  /*2000*/  @!P0 FFMA.FTZ R0, R3, 0.93318945169448852539, R0 ;  /* 0x3f6ee58103008823 */ /* 0x000fce0000010000 */
.L_x_41692:
[----:B------:R-:W-:Y:S05]  /*2010*/  BSYNC B2 ;  /* 0x0000000000027941 */ /* 0x000fea0003800000 */
.L_x_41690:
        /* <DEDUP_REMOVED lines=13> */
.L_x_41687:
        /* <DEDUP_REMOVED lines=25> */
.L_x_41694:
        /* <DEDUP_REMOVED lines=41> */
.L_x_41693:
[----:B------:R-:W-:Y:S01]  /*2510*/  FADD.FTZ R0, R0, -1 ;  /* 0xbf80000000007421 */ /* 0x000fe20000010000 */
[----:B------:R-:W-:Y:S01]  /*2520*/  FSETP.GEU.FTZ.AND P3, PT, |R16|, |R17|, PT ;  /* 0x400000111000720b */ /* 0x000fe20003f7e200 */
[----:B------:R-:W-:Y:S02]  /*2530*/  BSSY B2, `(.L_x_41695) ;  /* 0x0000031000027945 */ /* 0x000fe40003800000 */
[----:B------:R-:W-:-:S04]  /*2540*/  FADD.FTZ R3, R3, R0 ;  /* 0x0000000003037221 */ /* 0x000fc80000010000 */
[----:B------:R-:W-:-:S04]  /*2550*/  FADD.FTZ R2, R2, R3 ;  /* 0x0000000302027221 */ /* 0x000fc80000010000 */
[----:B------:R-:W-:-:S04]  /*2560*/  FADD.FTZ R5, R5, R2 ;  /* 0x0000000205057221 */ /* 0x000fc80000010000 */
[----:B------:R-:W-:Y:S02]  /*2570*/  FADD.FTZ R5, R4, R5 ;  /* 0x0000000504057221 */ /* 0x000fe40000010000 */
[----:B------:R-:W0:Y:S02]  /*2580*/  MUFU.RCP R4, R13 ;  /* 0x0000000d00047308 */ /* 0x000e240000001000 */
        /* <DEDUP_REMOVED lines=43> */
.L_x_41696:
[----:B------:R-:W-:Y:S05]  /*2840*/  BSYNC B2 ;  /* 0x0000000000027941 */ /* 0x000fea0003800000 */
.L_x_41695:
[----:B------:R-:W-:Y:S01]  /*2850*/  BSSY B4, `(.L_x_41697) ;  /* 0x0000006000047945 */ /* 0x000fe20003800000 */
[----:B------:R-:W-:-:S03]  /*2860*/  FFMA R0, R5, R7, R4 ;  /* 0x0000000705007223 */ /* 0x000fc60000000004 */
[----:B------:R-:W-:Y:S05]  /*2870*/  @!P0 BRA `(.L_x_41698) ;  /* 0x00000000000c8947 */ /* 0x000fea0003800000 */
[----:B------:R-:W-:Y:S02]  /*2880*/  MOV R7, R13 ;  /* 0x0000000d00077202 */ /* 0x000fe40000000f00 */
[----:B------:R-:W-:-:S07]  /*2890*/  MOV R4, 0x28b0 ;  /* 0x000028b000047802 */ /* 0x000fce0000000f00 */
[----:B-----5:R-:W-:Y:S05]  /*28a0*/  CALL.REL.NOINC `($__internal_79_$__cuda_sm3x_div_rn_ftz_f32_slowpath) ;  /* 0x0000005c00547944 */ /* 0x020fea0003c00000 */
.L_x_41698:
[----:B------:R-:W-:Y:S05]  /*28b0*/  BSYNC B4 ;  /* 0x0000000000047941 */ /* 0x000fea0003800000 */
.L_x_41697:
        /* <DEDUP_REMOVED lines=18> */
.L_x_41700:
[----:B------:R-:W-:Y:S02]  /*29e0*/  ISETP.GE.AND P0, PT, R16, RZ, PT ;  /* 0x000000ff1000720c */ /* 0x000fe40003f06270 */
[----:B------:R-:W-:-:S11]  /*29f0*/  MOV R3, 0x3fd774eb ;  /* 0x3fd774eb00037802 */ /* 0x000fd60000000f00 */
[----:B------:R-:W-:-:S04]  /*2a00*/  @P0 FFMA.FTZ R0, R3, 0.93318945169448852539, -R0 ;  /* 0x3f6ee58103000823 */ /* 0x000fc80000010800 */
[----:B------:R-:W-:-:S07]  /*2a10*/  @!P0 FFMA.FTZ R0, R3, 0.93318945169448852539, R0 ;  /* 0x3f6ee58103008823 */ /* 0x000fce0000010000 */
.L_x_41701:
[----:B------:R-:W-:Y:S05]  /*2a20*/  BSYNC B2 ;  /* 0x0000000000027941 */ /* 0x000fea0003800000 */
.L_x_41699:
        /* <DEDUP_REMOVED lines=12> */
.L_x_41677:
        /* <DEDUP_REMOVED lines=12> */
.L_x_41703:
[----:B------:R-:W-:Y:S05]  /*2bb0*/  BSYNC B4 ;  /* 0x0000000000047941 */ /* 0x000fea0003800000 */
.L_x_41702:
        /* <DEDUP_REMOVED lines=18> */
.L_x_41705:
[----:B------:R-:W-:Y:S02]  /*2ce0*/  ISETP.GE.AND P0, PT, R16, RZ, PT ;  /* 0x000000ff1000720c */ /* 0x000fe40003f06270 */
[----:B------:R-:W-:-:S11]  /*2cf0*/  MOV R3, 0x3fd774eb ;  /* 0x3fd774eb00037802 */ /* 0x000fd60000000f00 */
[----:B------:R-:W-:-:S04]  /*2d00*/  @P0 FFMA.FTZ R0, R3, 0.93318945169448852539, -R0 ;  /* 0x3f6ee58103000823 */ /* 0x000fc80000010800 */
[----:B------:R-:W-:-:S07]  /*2d10*/  @!P0 FFMA.FTZ R0, R3, 0.93318945169448852539, R0 ;  /* 0x3f6ee58103008823 */ /* 0x000fce0000010000 */
.L_x_41706:
[----:B------:R-:W-:Y:S05]  /*2d20*/  BSYNC B2 ;  /* 0x0000000000027941 */ /* 0x000fea0003800000 */
.L_x_41704:
        /* <DEDUP_REMOVED lines=27> */
.L_x_41676:
        /* <DEDUP_REMOVED lines=39> */
.L_x_41709:
[----:B------:R-:W-:Y:S05]  /*3150*/  BSYNC B2 ;  /* 0x0000000000027941 */ /* 0x000fea0003800000 */
.L_x_41708:
[----:B------:R-:W-:Y:S01]  /*3160*/  BSSY B4, `(.L_x_41710) ;  /* 0x0000006000047945 */ /* 0x000fe20003800000 */
[----:B------:R-:W-:-:S03]  /*3170*/  FFMA R0, R7, R6, R5 ;  /* 0x0000000607007223 */ /* 0x000fc60000000005 */
[----:B------:R-:W-:Y:S05]  /*3180*/  @!P0 BRA `(.L_x_41711) ;  /* 0x00000000000c8947 */ /* 0x000fea0003800000 */
[----:B------:R-:W-:Y:S01]  /*3190*/  HFMA2.MMA R7, -RZ, RZ, 1.875, 0 ;  /* 0x3f800000ff077435 */ /* 0x000fe200000001ff */
[----:B------:R-:W-:-:S10]  /*31a0*/  MOV R4, 0x31c0 ;  /* 0x000031c000047802 */ /* 0x000fd40000000f00 */
[----:B-----5:R-:W-:Y:S05]  /*31b0*/  CALL.REL.NOINC `($__internal_79_$__cuda_sm3x_div_rn_ftz_f32_slowpath) ;  /* 0x0000005400107944 */ /* 0x020fea0003c00000 */
.L_x_41711:
[----:B------:R-:W-:Y:S05]  /*31c0*/  BSYNC B4 ;  /* 0x0000000000047941 */ /* 0x000fea0003800000 */
.L_x_41710:
        /* <DEDUP_REMOVED lines=18> */
.L_x_41713:
[----:B------:R-:W-:Y:S02]  /*32f0*/  ISETP.GE.AND P0, PT, R16, RZ, PT ;  /* 0x000000ff1000720c */ /* 0x000fe40003f06270 */
[----:B------:R-:W-:-:S11]  /*3300*/  MOV R3, 0x3fd774eb ;  /* 0x3fd774eb00037802 */ /* 0x000fd60000000f00 */
[----:B------:R-:W-:-:S04]  /*3310*/  @P0 FFMA.FTZ R0, R3, 0.93318945169448852539, -R0 ;  /* 0x3f6ee58103000823 */ /* 0x000fc80000010800 */
[----:B------:R-:W-:-:S07]  /*3320*/  @!P0 FFMA.FTZ R0, R3, 0.93318945169448852539, R0 ;  /* 0x3f6ee58103008823 */ /* 0x000fce0000010000 */
.L_x_41714:
[----:B------:R-:W-:Y:S05]  /*3330*/  BSYNC B2 ;  /* 0x0000000000027941 */ /* 0x000fea0003800000 */
.L_x_41712:
        /* <DEDUP_REMOVED lines=10> */
.L_x_41707:
        /* <DEDUP_REMOVED lines=11> */
[----:B-----5:R-:W-:Y:S05]  /*3490*/  CALL.REL.NOINC `($__internal_79_$__cuda_sm3x_div_rn_ftz_f32_slowpath) ;  /* 0x0000005000587944 */ /* 0x020fea0003c00000 */
.L_x_41716:
[----:B------:R-:W-:Y:S05]  /*34a0*/  BSYNC B4 ;  /* 0x0000000000047941 */ /* 0x000fea0003800000 */
.L_x_41715:
        /* <DEDUP_REMOVED lines=18> */
.L_x_41718:
[----:B------:R-:W-:Y:S02]  /*35d0*/  ISETP.GE.AND P0, PT, R16, RZ, PT ;  /* 0x000000ff1000720c */ /* 0x000fe40003f06270 */
[----:B------:R-:W-:-:S11]  /*35e0*/  MOV R3, 0x3fd774eb ;  /* 0x3fd774eb00037802 */ /* 0x000fd60000000f00 */
[----:B------:R-:W-:-:S04]  /*35f0*/  @P0 FFMA.FTZ R0, R3, 0.93318945169448852539, -R0 ;  /* 0x3f6ee58103000823 */ /* 0x000fc80000010800 */
[----:B------:R-:W-:-:S07]  /*3600*/  @!P0 FFMA.FTZ R0, R3, 0.93318945169448852539, R0 ;  /* 0x3f6ee58103008823 */ /* 0x000fce0000010000 */
.L_x_41719:
[----:B------:R-:W-:Y:S05]  /*3610*/  BSYNC B2 ;  /* 0x0000000000027941 */ /* 0x000fea0003800000 */
.L_x_41717:
        /* <DEDUP_REMOVED lines=11> */
.L_x_41675:
        /* <DEDUP_REMOVED lines=32> */
[----:B-----5:R-:W-:Y:S05]  /*38d0*/  CALL.REL.NOINC `($__internal_79_$__cuda_sm3x_div_rn_ftz_f32_slowpath) ;  /* 0x0000004c00487944 */ /* 0x020fea0003c00000 */
.L_x_41721:
[----:B------:R-:W-:Y:S05]  /*38e0*/  BSYNC B4 ;  /* 0x0000000000047941 */ /* 0x000fea0003800000 */
.L_x_41720:
        /* <DEDUP_REMOVED lines=18> */
.L_x_41723:
[----:B------:R-:W-:Y:S02]  /*3a10*/  ISETP.GE.AND P0, PT, R16, RZ, PT ;  /* 0x000000ff1000720c */ /* 0x000fe40003f06270 */
[----:B------:R-:W-:-:S11]  /*3a20*/  MOV R3, 0x3fd774eb ;  /* 0x3fd774eb00037802 */ /* 0x000fd60000000f00 */
[----:B------:R-:W-:-:S04]  /*3a30*/  @P0 FFMA.FTZ R0, R3, 0.93318945169448852539, -R0 ;  /* 0x3f6ee58103000823 */ /* 0x000fc80000010800 */
[----:B------:R-:W-:-:S07]  /*3a40*/  @!P0 FFMA.FTZ R0, R3, 0.93318945169448852539, R0 ;  /* 0x3f6ee58103008823 */ /* 0x000fce0000010000 */
.L_x_41724:
[----:B------:R-:W-:Y:S05]  /*3a50*/  BSYNC B2 ;  /* 0x0000000000027941 */ /* 0x000fea0003800000 */
.L_x_41722:
        /* <DEDUP_REMOVED lines=11> */
.L_x_41674:
        /* <DEDUP_REMOVED lines=25> */
[----:B-----5:R-:W-:Y:S05]  /*3ca0*/  CALL.REL.NOINC `($__internal_79_$__cuda_sm3x_div_rn_ftz_f32_slowpath) ;  /* 0x0000004800547944 */ /* 0x020fea0003c00000 */
.L_x_41726:
[----:B------:R-:W-:Y:S05]  /*3cb0*/  BSYNC B4 ;  /* 0x0000000000047941 */ /* 0x000fea0003800000 */
.L_x_41725:
        /* <DEDUP_REMOVED lines=18> */
.L_x_41728:
[----:B------:R-:W-:Y:S02]  /*3de0*/  ISETP.GE.AND P0, PT, R16, RZ, PT ;  /* 0x000000ff1000720c */ /* 0x000fe40003f06270 */
[----:B------:R-:W-:-:S11]  /*3df0*/  MOV R3, 0x3fd774eb ;  /* 0x3fd774eb00037802 */ /* 0x000fd60000000f00 */
[----:B------:R-:W-:-:S04]  /*3e00*/  @P0 FFMA.FTZ R0, R3, 0.93318945169448852539, -R0 ;  /* 0x3f6ee58103000823 */ /* 0x000fc80000010800 */
[----:B------:R-:W-:-:S07]  /*3e10*/  @!P0 FFMA.FTZ R0, R3, 0.93318945169448852539, R0 ;  /* 0x3f6ee58103008823 */ /* 0x000fce0000010000 */
.L_x_41729:
[----:B------:R-:W-:Y:S05]  /*3e20*/  BSYNC B2 ;  /* 0x0000000000027941 */ /* 0x000fea0003800000 */
.L_x_41727:
        /* <DEDUP_REMOVED lines=12> */
.L_x_41686:
[----:B------:R-:W-:Y:S05]  /*3ef0*/  BSYNC B0 ;  /* 0x0000000000007941 */ /* 0x000fea0003800000 */
.L_x_41673:
[----:B-----5:R-:W-:Y:S01]  /*3f00*/  FMUL.FTZ R2, R14, R0 ;  /* 0x000000000e027220 */ /* 0x020fe20000410000 */
[----:B------:R-:W-:Y:S03]  /*3f10*/  BSSY B0, `(.L_x_41730) ;  /* 0x000003a000007945 */ /* 0x000fe60003800000 */
[C---:B------:R-:W-:Y:S01]  /*3f20*/  FFMA.FTZ R6, R15.reuse, R12, R2 ;  /* 0x0000000c0f067223 */ /* 0x040fe20000010002 */
        /* <DEDUP_REMOVED lines=39> */
.L_x_41733:
        /* <DEDUP_REMOVED lines=10> */
.L_x_41732:
[----:B------:R-:W-:-:S04]  /*4240*/  FMUL.RZ R6, R6, 0.15915493667125701904 ;  /* 0x3e22f98306067820 */ /* 0x000fc8000040c000 */
[----:B------:R1:W2:Y:S08]  /*4250*/  MUFU.SIN R5, R6 ;  /* 0x0000000600057308 */ /* 0x0002b00000000400 */
[----:B------:R1:W3:Y:S01]  /*4260*/  MUFU.COS R4, R6 ;  /* 0x0000000600047308 */ /* 0x0002e20000000000 */
[----:B------:R-:W-:Y:S05]  /*4270*/  BRA `(.L_x_41734) ;  /* 0x00000000000c7947 */ /* 0x000fea0003800000 */
.L_x_41731:
[----:B------:R-:W-:Y:S01]  /*4280*/  FMUL.FTZ R4, R15, 1.4426950216293334961 ;  /* 0x3fb8aa3b0f047820 */ /* 0x000fe20000410000 */
[----:B------:R-:W-:-:S05]  /*4290*/  MOV R5, R6 ;  /* 0x0000000600057202 */ /* 0x000fca0000000f00 */
[----:B------:R-:W0:Y:S02]  /*42a0*/  MUFU.EX2 R4, R4 ;  /* 0x0000000400047308 */ /* 0x000e240000000800 */
.L_x_41734:
[----:B------:R-:W-:Y:S05]  /*42b0*/  BSYNC B0 ;  /* 0x0000000000007941 */ /* 0x000fea0003800000 */
.L_x_41730:
        /* <DEDUP_REMOVED lines=8> */
.L_x_41671:
[----:B------:R-:W-:Y:S05]  /*4340*/  BSYNC B1 ;  /* 0x0000000000017941 */ /* 0x000fea0003800000 */
.L_x_41670:
[----:B------:R-:W-:Y:S02]  /*4350*/  ULDC UR6, c[0x0][0x210] ;  /* 0x0000840000067ab9 */ /* 0x000fe40000000800 */
[----:B------:R-:W-:-:S13]  /*4360*/  ISETP.GE.AND P0, PT, R3, UR6, PT ;  /* 0x0000000603007c0c */ /* 0x000fda000bf06270 */
[----:B------:R-:W-:Y:S05]  /*4370*/  @P0 EXIT ;  /* 0x000000000000094d */ /* 0x000fea0003800000 */
        /* <DEDUP_REMOVED lines=24> */
[----:B-1----:R-:W-:-:S05]  /*4500*/  IMAD.HI.U32 R6, R5, UR9, R4 ;  /* 0x0000000905067c27 */ /* 0x002fca000f8e0004 */
        /* <DEDUP_REMOVED lines=328> */
.L_x_41735:
        /* <DEDUP_REMOVED lines=31> */
[----:B-1----:R-:W-:Y:S01]  /*5b80*/  HFMA2.MMA R6, -RZ, RZ, 1.875, 0 ;  /* 0x3f800000ff067435 */ /* 0x002fe200000001ff */
        /* <DEDUP_REMOVED lines=37> */
.L_x_41743:
[----:B------:R-:W-:Y:S05]  /*5de0*/  BSYNC B1 ;  /* 0x0000000000017941 */ /* 0x000fea0003800000 */
.L_x_41742:
[----:B------:R-:W-:Y:S01]  /*5df0*/  BSSY B1, `(.L_x_41744) ;  /* 0x0000006000017945 */ /* 0x000fe20003800000 */
[----:B------:R-:W-:-:S03]  /*5e00*/  FFMA R0, R7, R5, R6 ;  /* 0x0000000507007223 */ /* 0x000fc60000000006 */
[----:B------:R-:W-:Y:S05]  /*5e10*/  @!P0 BRA `(.L_x_41745) ;  /* 0x00000000000c8947 */ /* 0x000fea0003800000 */
[----:B------:R-:W-:Y:S02]  /*5e20*/  MOV R7, R17 ;  /* 0x0000001100077202 */ /* 0x000fe40000000f00 */
[----:B------:R-:W-:-:S07]  /*5e30*/  MOV R4, 0x5e50 ;  /* 0x00005e5000047802 */ /* 0x000fce0000000f00 */
[----:B-----5:R-:W-:Y:S05]  /*5e40*/  CALL.REL.NOINC `($__internal_79_$__cuda_sm3x_div_rn_ftz_f32_slowpath) ;  /* 0x0000002400ec7944 */ /* 0x020fea0003c00000 */
.L_x_41745:
[----:B------:R-:W-:Y:S05]  /*5e50*/  BSYNC B1 ;  /* 0x0000000000017941 */ /* 0x000fea0003800000 */
.L_x_41744:
        /* <DEDUP_REMOVED lines=18> */
.L_x_41747:
[----:B------:R-:W-:Y:S02]  /*5f80*/  ISETP.GE.AND P0, PT, R12, RZ, PT ;  /* 0x000000ff0c00720c */ /* 0x000fe40003f06270 */
[----:B------:R-:W-:-:S11]  /*5f90*/  MOV R3, 0x3fd774eb ;  /* 0x3fd774eb00037802 */ /* 0x000fd60000000f00 */
[----:B------:R-:W-:-:S04]  /*5fa0*/  @P0 FFMA.FTZ R0, R3, 0.93318945169448852539, -R0 ;  /* 0x3f6ee58103000823 */ /* 0x000fc80000010800 */
[----:B------:R-:W-:-:S07]  /*5fb0*/  @!P0 FFMA.FTZ R0, R3, 0.93318945169448852539, R0 ;  /* 0x3f6ee58103008823 */ /* 0x000fce0000010000 */
.L_x_41748:
[----:B------:R-:W-:Y:S05]  /*5fc0*/  BSYNC B1 ;  /* 0x0000000000017941 */ /* 0x000fea0003800000 */
.L_x_41746:
        /* <DEDUP_REMOVED lines=12> */
.L_x_41741:
        /* <DEDUP_REMOVED lines=13> */
[----:B------:R-:W-:Y:S02]  /*6160*/  MOV R7, R17 ;  /* 0x0000001100077202 */ /* 0x000fe40000000f00 */
[----:B------:R-:W-:-:S07]  /*6170*/  MOV R4, 0x6190 ;  /* 0x0000619000047802 */ /* 0x000fce0000000f00 */
[----:B-1---5:R-:W-:Y:S05]  /*6180*/  CALL.REL.NOINC `($__internal_79_$__cuda_sm3x_div_rn_ftz_f32_slowpath) ;  /* 0x00000024001c7944 */ /* 0x022fea0003c00000 */
.L_x_41752:
[----:B------:R-:W-:Y:S05]  /*6190*/  BSYNC B1 ;  /* 0x0000000000017941 */ /* 0x000fea0003800000 */
.L_x_41751:
        /* <DEDUP_REMOVED lines=18> */
.L_x_41754:
[----:B------:R-:W-:Y:S02]  /*62c0*/  ISETP.GE.AND P0, PT, R12, RZ, PT ;  /* 0x000000ff0c00720c */ /* 0x000fe40003f06270 */
[----:B------:R-:W-:-:S11]  /*62d0*/  MOV R3, 0x3fd774eb ;  /* 0x3fd774eb00037802 */ /* 0x000fd60000000f00 */
[----:B------:R-:W-:-:S04]  /*62e0*/  @P0 FFMA.FTZ R0, R3, 0.93318945169448852539, -R0 ;  /* 0x3f6ee58103000823 */ /* 0x000fc80000010800 */
[----:B------:R-:W-:-:S07]  /*62f0*/  @!P0 FFMA.FTZ R0, R3, 0.93318945169448852539, R0 ;  /* 0x3f6ee58103008823 */ /* 0x000fce0000010000 */
.L_x_41755:
[----:B------:R-:W-:Y:S05]  /*6300*/  BSYNC B1 ;  /* 0x0000000000017941 */ /* 0x000fea0003800000 */
.L_x_41753:
        /* <DEDUP_REMOVED lines=13> */
.L_x_41750:
        /* <DEDUP_REMOVED lines=8> */
[----:B-1----:R-:W-:Y:S01]  /*6460*/  LOP3.LUT R6, R5, 0xffff0000, RZ, 0xc0, !PT ;  /* 0xffff000005067812 */ /* 0x002fe200078ec0ff */
        /* <DEDUP_REMOVED lines=16> */
.L_x_41757:
        /* <DEDUP_REMOVED lines=41> */
.L_x_41756:
        /* <DEDUP_REMOVED lines=51> */
.L_x_41759:
[----:B------:R-:W-:Y:S05]  /*6b30*/  BSYNC B1 ;  /* 0x0000000000017941 */ /* 0x000fea0003800000 */
.L_x_41758:
[----:B------:R-:W-:Y:S01]  /*6b40*/  BSSY B1, `(.L_x_41760) ;  /* 0x0000006000017945 */ /* 0x000fe20003800000 */
[----:B------:R-:W-:-:S03]  /*6b50*/  FFMA R0, R5, R7, R4 ;  /* 0x0000000705007223 */ /* 0x000fc60000000004 */
[----:B------:R-:W-:Y:S05]  /*6b60*/  @!P0 BRA `(.L_x_41761) ;  /* 0x00000000000c8947 */ /* 0x000fea0003800000 */
[----:B------:R-:W-:Y:S02]  /*6b70*/  MOV R7, R17 ;  /* 0x0000001100077202 */ /* 0x000fe40000000f00 */
[----:B------:R-:W-:-:S07]  /*6b80*/  MOV R4, 0x6ba0 ;  /* 0x00006ba000047802 */ /* 0x000fce0000000f00 */
[----:B-----5:R-:W-:Y:S05]  /*6b90*/  CALL.REL.NOINC `($__internal_79_$__cuda_sm3x_div_rn_ftz_f32_slowpath) ;  /* 0x0000001800987944 */ /* 0x020fea0003c00000 */
.L_x_41761:
[----:B------:R-:W-:Y:S05]  /*6ba0*/  BSYNC B1 ;  /* 0x0000000000017941 */ /* 0x000fea0003800000 */
.L_x_41760:
        /* <DEDUP_REMOVED lines=18> */
.L_x_41763:
[----:B------:R-:W-:Y:S02]  /*6cd0*/  ISETP.GE.AND P0, PT, R12, RZ, PT ;  /* 0x000000ff0c00720c */ /* 0x000fe40003f06270 */
[----:B------:R-:W-:-:S11]  /*6ce0*/  MOV R3, 0x3fd774eb ;  /* 0x3fd774eb00037802 */ /* 0x000fd60000000f00 */
[----:B------:R-:W-:-:S04]  /*6cf0*/  @P0 FFMA.FTZ R0, R3, 0.93318945169448852539, -R0 ;  /* 0x3f6ee58103000823 */ /* 0x000fc80000010800 */
[----:B------:R-:W-:-:S07]  /*6d00*/  @!P0 FFMA.FTZ R0, R3, 0.93318945169448852539, R0 ;  /* 0x3f6ee58103008823 */ /* 0x000fce0000010000 */
.L_x_41764:
[----:B------:R-:W-:Y:S05]  /*6d10*/  BSYNC B1 ;  /* 0x0000000000017941 */ /* 0x000fea0003800000 */
.L_x_41762:
        /* <DEDUP_REMOVED lines=12> */
.L_x_41740:
        /* <DEDUP_REMOVED lines=12> */
.L_x_41766:
[----:B------:R-:W-:Y:S05]  /*6ea0*/  BSYNC B1 ;  /* 0x0000000000017941 */ /* 0x000fea0003800000 */
.L_x_41765:
        /* <DEDUP_REMOVED lines=18> */
.L_x_41768:
[----:B------:R-:W-:Y:S02]  /*6fd0*/  ISETP.GE.AND P0, PT, R12, RZ, PT ;  /* 0x000000ff0c00720c */ /* 0x000fe40003f06270 */
[----:B------:R-:W-:-:S11]  /*6fe0*/  MOV R3, 0x3fd774eb ;  /* 0x3fd774eb00037802 */ /* 0x000fd60000000f00 */
[----:B------:R-:W-:-:S04]  /*6ff0*/  @P0 FFMA.FTZ R0, R3, 0.93318945169448852539, -R0 ;  /* 0x3f6ee58103000823 */ /* 0x000fc80000010800 */
[----:B------:R-:W-:-:S07]  /*7000*/  @!P0 FFMA.FTZ R0, R3, 0.93318945169448852539, R0 ;  /* 0x3f6ee58103008823 */ /* 0x000fce0000010000 */
.L_x_41769:
[----:B------:R-:W-:Y:S05]  /*7010*/  BSYNC B1 ;  /* 0x0000000000017941 */ /* 0x000fea0003800000 */
.L_x_41767:
        /* <DEDUP_REMOVED lines=27> */
.L_x_41739:
[----:B------:R-:W-:-:S13]  /*71d0*/  FSETP.GEU.FTZ.AND P0, PT, R2, 9.999999682655225389e-20, PT ;  /* 0x1fec1e4a0200780b */ /* 0x000fda0003f1e000 */
[----:B------:R-:W-:Y:S05]  /*71e0*/  @!P0 BRA `(.L_x_41770) ;  /* 0x0000000400388947 */ /* 0x000fea0003800000 */
[----:B------:R-:W-:Y:S01]  /*71f0*/  FMUL.FTZ R0, R2, R2 ;  /* 0x0000000202007220 */ /* 0x000fe20000410000 */
[----:B------:R-:W-:Y:S01]  /*7200*/  MOV R7, 0x3e800000 ;  /* 0x3e80000000077802 */ /* 0x000fe20000000f00 */
[----:B------:R0:W2:Y:S01]  /*7210*/  FCHK P0, R2, 1 ;  /* 0x3f80000002007902 */ /* 0x0000a20000000000 */
[----:B-1----:R-:W-:Y:S01]  /*7220*/  MOV R6, 0x3f800000 ;  /* 0x3f80000000067802 */ /* 0x002fe20000000f00 */
        /* <DEDUP_REMOVED lines=33> */
.L_x_41772:
[----:B------:R-:W-:Y:S05]  /*7440*/  BSYNC B1 ;  /* 0x0000000000017941 */ /* 0x000fea0003800000 */
.L_x_41771:
[----:B------:R-:W-:Y:S01]  /*7450*/  BSSY B1, `(.L_x_41773) ;  /* 0x0000006000017945 */ /* 0x000fe20003800000 */
[----:B------:R-:W-:-:S03]  /*7460*/  FFMA R0, R3, R7, R6 ;  /* 0x0000000703007223 */ /* 0x000fc60000000006 */
[----:B------:R-:W-:Y:S05]  /*7470*/  @!P0 BRA `(.L_x_41774) ;  /* 0x00000000000c8947 */ /* 0x000fea0003800000 */
[----:B------:R-:W-:Y:S01]  /*7480*/  HFMA2.MMA R7, -RZ, RZ, 1.875, 0 ;  /* 0x3f800000ff077435 */ /* 0x000fe200000001ff */
[----:B------:R-:W-:-:S10]  /*7490*/  MOV R4, 0x74b0 ;  /* 0x000074b000047802 */ /* 0x000fd40000000f00 */
[----:B-----5:R-:W-:Y:S05]  /*74a0*/  CALL.REL.NOINC `($__internal_79_$__cuda_sm3x_div_rn_ftz_f32_slowpath) ;  /* 0x0000001000547944 */ /* 0x020fea0003c00000 */
.L_x_41774:
[----:B------:R-:W-:Y:S05]  /*74b0*/  BSYNC B1 ;  /* 0x0000000000017941 */ /* 0x000fea0003800000 */
.L_x_41773:
        /* <DEDUP_REMOVED lines=18> */
.L_x_41776:
[----:B------:R-:W-:Y:S02]  /*75e0*/  ISETP.GE.AND P0, PT, R12, RZ, PT ;  /* 0x000000ff0c00720c */ /* 0x000fe40003f06270 */
[----:B------:R-:W-:-:S11]  /*75f0*/  MOV R3, 0x3fd774eb ;  /* 0x3fd774eb00037802 */ /* 0x000fd60000000f00 */
[----:B------:R-:W-:-:S04]  /*7600*/  @P0 FFMA.FTZ R0, R3, 0.93318945169448852539, -R0 ;  /* 0x3f6ee58103000823 */ /* 0x000fc80000010800 */
[----:B------:R-:W-:-:S07]  /*7610*/  @!P0 FFMA.FTZ R0, R3, 0.93318945169448852539, R0 ;  /* 0x3f6ee58103008823 */ /* 0x000fce0000010000 */
.L_x_41777:
[----:B------:R-:W-:Y:S05]  /*7620*/  BSYNC B1 ;  /* 0x0000000000017941 */ /* 0x000fea0003800000 */
.L_x_41775:
        /* <DEDUP_REMOVED lines=10> */
.L_x_41770:
        /* <DEDUP_REMOVED lines=11> */
[----:B-1---5:R-:W-:Y:S05]  /*7780*/  CALL.REL.NOINC `($__internal_79_$__cuda_sm3x_div_rn_ftz_f32_slowpath) ;  /* 0x0000000c009c7944 */ /* 0x022fea0003c00000 */
.L_x_41779:
[----:B------:R-:W-:Y:S05]  /*7790*/  BSYNC B1 ;  /* 0x0000000000017941 */ /* 0x000fea0003800000 */
.L_x_41778:
        /* <DEDUP_REMOVED lines=18> */
.L_x_41781:
[----:B------:R-:W-:Y:S02]  /*78c0*/  ISETP.GE.AND P0, PT, R12, RZ, PT ;  /* 0x000000ff0c00720c */ /* 0x000fe40003f06270 */
[----:B------:R-:W-:-:S11]  /*78d0*/  MOV R3, 0x3fd774eb ;  /* 0x3fd774eb00037802 */ /* 0x000fd60000000f00 */
[----:B------:R-:W-:-:S04]  /*78e0*/  @P0 FFMA.FTZ R0, R3, 0.93318945169448852539, -R0 ;  /* 0x3f6ee58103000823 */ /* 0x000fc80000010800 */
[----:B------:R-:W-:-:S07]  /*78f0*/  @!P0 FFMA.FTZ R0, R3, 0.93318945169448852539, R0 ;  /* 0x3f6ee58103008823 */ /* 0x000fce0000010000 */
.L_x_41782:
[----:B------:R-:W-:Y:S05]  /*7900*/  BSYNC B1 ;  /* 0x0000000000017941 */ /* 0x000fea0003800000 */
.L_x_41780:
        /* <DEDUP_REMOVED lines=11> */
.L_x_41738:
        /* <DEDUP_REMOVED lines=12> */
[-C--:B-1----:R-:W-:Y:S01]  /*7a80*/  FMUL.FTZ R6, R0, R3.reuse ;  /* 0x0000000300067220 */ /* 0x082fe20000410000 */
        /* <DEDUP_REMOVED lines=20> */
.L_x_41784:
[----:B------:R-:W-:Y:S05]  /*7bd0*/  BSYNC B1 ;  /* 0x0000000000017941 */ /* 0x000fea0003800000 */
.L_x_41783:
        /* <DEDUP_REMOVED lines=18> */
.L_x_41786:
[----:B------:R-:W-:Y:S02]  /*7d00*/  ISETP.GE.AND P0, PT, R12, RZ, PT ;  /* 0x000000ff0c00720c */ /* 0x000fe40003f06270 */
[----:B------:R-:W-:-:S11]  /*7d10*/  MOV R3, 0x3fd774eb ;  /* 0x3fd774eb00037802 */ /* 0x000fd60000000f00 */
[----:B------:R-:W-:-:S04]  /*7d20*/  @P0 FFMA.FTZ R0, R3, 0.93318945169448852539, -R0 ;  /* 0x3f6ee58103000823 */ /* 0x000fc80000010800 */
[----:B------:R-:W-:-:S07]  /*7d30*/  @!P0 FFMA.FTZ R0, R3, 0.93318945169448852539, R0 ;  /* 0x3f6ee58103008823 */ /* 0x000fce0000010000 */
.L_x_41787:
[----:B------:R-:W-:Y:S05]  /*7d40*/  BSYNC B1 ;  /* 0x0000000000017941 */ /* 0x000fea0003800000 */
.L_x_41785:
        /* <DEDUP_REMOVED lines=11> */
.L_x_41737:
        /* <DEDUP_REMOVED lines=25> */
[----:B-1---5:R-:W-:Y:S05]  /*7f90*/  CALL.REL.NOINC `($__internal_79_$__cuda_sm3x_div_rn_ftz_f32_slowpath) ;  /* 0x0000000400987944 */ /* 0x022fea0003c00000 */
.L_x_41789:
[----:B------:R-:W-:Y:S05]  /*7fa0*/  BSYNC B1 ;  /* 0x0000000000017941 */ /* 0x000fea0003800000 */
.L_x_41788:
        /* <DEDUP_REMOVED lines=18> */
.L_x_41791:
[----:B------:R-:W-:Y:S02]  /*80d0*/  ISETP.GE.AND P0, PT, R12, RZ, PT ;  /* 0x000000ff0c00720c */ /* 0x000fe40003f06270 */
[----:B------:R-:W-:-:S11]  /*80e0*/  MOV R3, 0x3fd774eb ;  /* 0x3fd774eb00037802 */ /* 0x000fd60000000f00 */
[----:B------:R-:W-:-:S04]  /*80f0*/  @P0 FFMA.FTZ R0, R3, 0.93318945169448852539, -R0 ;  /* 0x3f6ee58103000823 */ /* 0x000fc80000010800 */
[----:B------:R-:W-:-:S07]  /*8100*/  @!P0 FFMA.FTZ R0, R3, 0.93318945169448852539, R0 ;  /* 0x3f6ee58103008823 */ /* 0x000fce0000010000 */
.L_x_41792:
[----:B------:R-:W-:Y:S05]  /*8110*/  BSYNC B1 ;  /* 0x0000000000017941 */ /* 0x000fea0003800000 */
.L_x_41790:
        /* <DEDUP_REMOVED lines=12> */
.L_x_41749:
[----:B------:R-:W-:Y:S05]  /*81e0*/  BSYNC B0 ;  /* 0x0000000000007941 */ /* 0x000fea0003800000 */
.L_x_41736:
[----:B-----5:R-:W-:Y:S01]  /*81f0*/  FMUL.FTZ R2, R10, R0 ;  /* 0x000000000a027220 */ /* 0x020fe20000410000 */
[----:B------:R-:W-:Y:S03]  /*8200*/  BSSY B0, `(.L_x_41793) ;  /* 0x000003a000007945 */ /* 0x000fe60003800000 */
[C---:B-1----:R-:W-:Y:S01]  /*8210*/  FFMA.FTZ R6, R11.reuse, R16, R2 ;  /* 0x000000100b067223 */ /* 0x042fe20000010002 */
        /* <DEDUP_REMOVED lines=39> */
.L_x_41796:
        /* <DEDUP_REMOVED lines=10> */
.L_x_41795:
[----:B------:R-:W-:-:S04]  /*8530*/  FMUL.RZ R6, R6, 0.15915493667125701904 ;  /* 0x3e22f98306067820 */ /* 0x000fc8000040c000 */
[----:B------:R1:W2:Y:S08]  /*8540*/  MUFU.SIN R5, R6 ;  /* 0x0000000600057308 */ /* 0x0002b00000000400 */
[----:B------:R1:W3:Y:S01]  /*8550*/  MUFU.COS R4, R6 ;  /* 0x0000000600047308 */ /* 0x0002e20000000000 */
[----:B------:R-:W-:Y:S05]  /*8560*/  BRA `(.L_x_41797) ;  /* 0x00000000000c7947 */ /* 0x000fea0003800000 */
.L_x_41794:
[----:B------:R-:W-:Y:S01]  /*8570*/  FMUL.FTZ R4, R11, 1.4426950216293334961 ;  /* 0x3fb8aa3b0b047820 */ /* 0x000fe20000410000 */
[----:B------:R-:W-:-:S05]  /*8580*/  MOV R5, R6 ;  /* 0x0000000600057202 */ /* 0x000fca0000000f00 */
[----:B------:R-:W0:Y:S02]  /*8590*/  MUFU.EX2 R4, R4 ;  /* 0x0000000400047308 */ /* 0x000e240000000800 */
.L_x_41797:
[----:B------:R-:W-:Y:S05]  /*85a0*/  BSYNC B0 ;  /* 0x0000000000007941 */ /* 0x000fea0003800000 */
.L_x_41793:
[----:B------:R-:W-:Y:S02]  /*85b0*/  ULDC.64 UR6, c[0x0][0x478] ;  /* 0x00011e0000067ab9 */ /* 0x000fe40000000a00 */
[----:B------:R-:W-:-:S04]  /*85c0*/  IADD3 R2, P0, R15, UR6, RZ ;  /* 0x000000060f027c10 */ /* 0x000fc8000ff1e0ff */
[----:B------:R-:W-:-:S05]  /*85d0*/  IADD3.X R3, RZ, UR7, RZ, P0, !PT ;  /* 0x00000007ff037c10 */ /* 0x000fca00087fe4ff */
[----:B0-23--:R-:W-:Y:S01]  /*85e0*/  STG.E.64 desc[UR4][R2.64], R4 ;  /* 0x0000000402007986 */ /* 0x00dfe2000c101b04 */
[----:B------:R-:W-:Y:S05]  /*85f0*/  EXIT ;  /* 0x000000000000794d */ /* 0x000fea0003800000 */
        .weak           $__internal_79_$__cuda_sm3x_div_rn_ftz_f32_slowpath
        .type           $__internal_79_$__cuda_sm3x_div_rn_ftz_f32_slowpath,@function
        .size           $__internal_79_$__cuda_sm3x_div_rn_ftz_f32_slowpath,(.L_x_71528 - $__internal_79_$__cuda_sm3x_div_rn_ftz_f32_slowpath)
$__internal_79_$__cuda_sm3x_div_rn_ftz_f32_slowpath:
        /* <DEDUP_REMOVED lines=32> */
.L_x_41800:
[----:B------:R-:W-:Y:S05]  /*8800*/  BSYNC B3 ;  /* 0x0000000000037941 */ /* 0x000fea0003800000 */
.L_x_41799:
        /* <DEDUP_REMOVED lines=27> */
.L_x_41806:
[----:B------:R-:W-:-:S07]  /*89c0*/  LEA R0, R3, R0, 0x17 ;  /* 0x0000000003007211 */ /* 0x000fce00078eb8ff */
.L_x_41807:
[----:B------:R-:W-:Y:S05]  /*89d0*/  BSYNC B3 ;  /* 0x0000000000037941 */ /* 0x000fea0003800000 */
.L_x_41805:
[----:B------:R-:W-:Y:S05]  /*89e0*/  BRA `(.L_x_41808) ;  /* 0x0000000000207947 */ /* 0x000fea0003800000 */
.L_x_41804:
[----:B------:R-:W-:-:S04]  /*89f0*/  LOP3.LUT R0, R7, 0x80000000, R2, 0x48, !PT ;  /* 0x8000000007007812 */ /* 0x000fc800078e4802 */
[----:B------:R-:W-:Y:S01]  /*8a00*/  LOP3.LUT R0, R0, 0x7f800000, RZ, 0xfc, !PT ;  /* 0x7f80000000007812 */ /* 0x000fe200078efcff */
[----:B------:R-:W-:Y:S06]  /*8a10*/  BRA `(.L_x_41808) ;  /* 0x0000000000147947 */ /* 0x000fec0003800000 */
.L_x_41803:
[----:B------:R-:W-:Y:S01]  /*8a20*/  LOP3.LUT R0, R7, 0x80000000, R2, 0x48, !PT ;  /* 0x8000000007007812 */ /* 0x000fe200078e4802 */
[----:B------:R-:W-:Y:S06]  /*8a30*/  BRA `(.L_x_41808) ;  /* 0x00000000000c7947 */ /* 0x000fec0003800000 */
.L_x_41802:
[----:B------:R-:W0:Y:S01]  /*8a40*/  MUFU.RSQ R0, -QNAN ;  /* 0xffc0000000007908 */ /* 0x000e220000001400 */
[----:B------:R-:W-:Y:S05]  /*8a50*/  BRA `(.L_x_41808) ;  /* 0x0000000000047947 */ /* 0x000fea0003800000 */
.L_x_41801:
[----:B------:R-:W-:-:S07]  /*8a60*/  FADD.FTZ R0, R2, R7 ;  /* 0x0000000702007221 */ /* 0x000fce0000010000 */
.L_x_41808:
[----:B------:R-:W-:Y:S05]  /*8a70*/  BSYNC B2 ;  /* 0x0000000000027941 */ /* 0x000fea0003800000 */
.L_x_41798:
[----:B------:R-:W-:-:S06]  /*8a80*/  HFMA2.MMA R5, -RZ, RZ, 0, 0 ;  /* 0x00000000ff057435 */ /* 0x000fcc00000001ff */
[----:B0-----:R-:W-:Y:S05]  /*8a90*/  RET.REL.NODEC R4 `(_ZN2at6native18elementwise_kernelILi128ELi2EZNS0_22gpu_kernel_impl_nocastIZZZNS0_50_GLOBAL__N__2680c7bb_12_PowKernel_cu_140f0503_289624pow_tensor_tensor_kernelERNS_18TensorIteratorBaseEENKUlvE_clEvENKUlvE7_clEvEUlN3c107complexIfEESA_E_EEvS5_RKT_EUliE_EEviT1_) ;  /* 0xffffff7404587950 */ /* 0x001fea0003c3ffff */
.L_x_41809:
        /* <DEDUP_REMOVED lines=14> */
.L_x_71528:


//--------------------- .text._ZN2at6native27unrolled_elementwise_kernelIZZZNS0_50_GLOBAL__N__2680c7bb_12_PowKernel_cu_140f0503_289624pow_tensor_tensor_kernelERNS_18TensorIteratorBaseEENKUlvE_clEvENKUlvE7_clEvEUlN3c107complexIfEES9_E_St5arrayIPcLm3EELi4E23TrivialOffsetCalculatorILi2EjESE_ILi1EjENS0_6memory15LoadWithoutCastENSH_16StoreWithoutCastEEEviT_T0_T2_T3_T4_T5_ --------------------------
	.section	.text._ZN2at6native27unrolled_elementwise_kernelIZZZNS0_50_GLOBAL__N__2680c7bb_12_PowKernel_cu_140f0503_289624pow_tensor_tensor_kernelERNS_18TensorIteratorBaseEENKUlvE_clEvENKUlvE7_clEvEUlN3c107complexIfEES9_E_St5arrayIPcLm3EELi4E23TrivialOffsetCalculatorILi2EjESE_ILi1EjENS0_6memory15LoadWithoutCastENSH_16StoreWithoutCastEEEviT_T0_T2_T3_T4_T5_,"ax",@progbits
	.align	128
        .global         _ZN2at6native27unrolled_elementwise_kernelIZZZNS0_50_GLOBAL__N__2680c7bb_12_PowKernel_cu_140f0503_289624pow_tensor_tensor_kernelERNS_18TensorIteratorBaseEENKUlvE_clEvENKUlvE7_clEvEUlN3c107complexIfEES9_E_St5arrayIPcLm3EELi4E23TrivialOffsetCalculatorILi2EjESE_ILi1EjENS0_6memory15LoadWithoutCastENSH_16StoreWithoutCastEEEviT_T0_T2_T3_T4_T5_
        .type           _ZN2at6native27unrolled_elementwise_kernelIZZZNS0_50_GLOBAL__N__2680c7bb_12_PowKernel_cu_140f0503_289624pow_tensor_tensor_kernelERNS_18TensorIteratorBaseEENKUlvE_clEvENKUlvE7_clEvEUlN3c107complexIfEES9_E_St5arrayIPcLm3EELi4E23TrivialOffsetCalculatorILi2EjESE_ILi1EjENS0_6memory15LoadWithoutCastENSH_16StoreWithoutCastEEEviT_T0_T2_T3_T4_T5_,@function
        .size           _ZN2at6native27unrolled_elementwise_kernelIZZZNS0_50_GLOBAL__N__2680c7bb_12_PowKernel_cu_140f0503_289624pow_tensor_tensor_kernelERNS_18TensorIteratorBaseEENKUlvE_clEvENKUlvE7_clEvEUlN3c107complexIfEES9_E_St5arrayIPcLm3EELi4E23TrivialOffsetCalculatorILi2EjESE_ILi1EjENS0_6memory15LoadWithoutCastENSH_16StoreWithoutCastEEEviT_T0_T2_T3_T4_T5_,(.L_x_71529 - _ZN2at6native27unrolled_elementwise_kernelIZZZNS0_50_GLOBAL__N__2680c7bb_12_PowKernel_cu_140f0503_289624pow_tensor_tensor_kernelERNS_18TensorIteratorBaseEENKUlvE_clEvENKUlvE7_clEvEUlN3c107complexIfEES9_E_St5arrayIPcLm3EELi4E23TrivialOffsetCalculatorILi2EjESE_ILi1EjENS0_6memory15LoadWithoutCastENSH_16StoreWithoutCastEEEviT_T0_T2_T3_T4_T5_)
        .other          _ZN2at6native27unrolled_elementwise_kernelIZZZNS0_50_GLOBAL__N__2680c7bb_12_PowKernel_cu_140f0503_289624pow_tensor_tensor_kernelERNS_18TensorIteratorBaseEENKUlvE_clEvENKUlvE7_clEvEUlN3c107complexIfEES9_E_St5arrayIPcLm3EELi4E23TrivialOffsetCalculatorILi2EjESE_ILi1EjENS0_6memory15LoadWithoutCastENSH_16StoreWithoutCastEEEviT_T0_T2_T3_T4_T5_,@"STO_CUDA_ENTRY STV_DEFAULT"
_ZN2at6native27unrolled_elementwise_kernelIZZZNS0_50_GLOBAL__N__2680c7bb_12_PowKernel_cu_140f0503_289624pow_tensor_tensor_kernelERNS_18TensorIteratorBaseEENKUlvE_clEvENKUlvE7_clEvEUlN3c107complexIfEES9_E_St5arrayIPcLm3EELi4E23TrivialOffsetCalculatorILi2EjESE_ILi1EjENS0_6memory15LoadWithoutCastENSH_16StoreWithoutCastEEEviT_T0_T2_T3_T4_T5_:
.text._ZN2at6native27unrolled_elementwise_kernelIZZZNS0_50_GLOBAL__N__2680c7bb_12_PowKernel_cu_140f0503_289624pow_tensor_tensor_kernelERNS_18TensorIteratorBaseEENKUlvE_clEvENKUlvE7_clEvEUlN3c107complexIfEES9_E_St5arrayIPcLm3EELi4E23TrivialOffsetCalculatorILi2EjESE_ILi1EjENS0_6memory15LoadWithoutCastENSH_16StoreWithoutCastEEEviT_T0_T2_T3_T4_T5_:
[----:B------:R-:W-:Y:S01]  /*0000*/  LDC R1, c[0x0][0x28] ;  /* 0x00000a00ff017b82 */ /* 0x000fe20000000800 */
[----:B------:R-:W0:Y:S07]  /*0010*/  S2R R15, SR_CTAID.X ;  /* 0x00000000000f7919 */ /* 0x000e2e0000002500 */
[----:B------:R-:W0:Y:S01]  /*0020*/  LDC R2, c[0x0][0x210] ;  /* 0x00008400ff027b82 */ /* 0x000e220000000800 */
[----:B------:R-:W-:Y:S02]  /*0030*/  CS2R R24, SRZ ;  /* 0x0000000000187805 */ /* 0x000fe4000001ff00 */
[----:B------:R-:W-:Y:S01]  /*0040*/  CS2R R22, SRZ ;  /* 0x0000000000167805 */ /* 0x000fe2000001ff00 */
[----:B------:R-:W1:Y:S01]  /*0050*/  S2R R0, SR_TID.X ;  /* 0x0000000000007919 */ /* 0x000e620000002100 */
[----:B------:R-:W-:Y:S01]  /*0060*/  ULDC.64 UR4, c[0x0][0x208] ;  /* 0x0000820000047ab9 */ /* 0x000fe20000000a00 */
[----:B------:R-:W-:Y:S01]  /*0070*/  CS2R R26, SRZ ;  /* 0x00000000001a7805 */ /* 0x000fe2000001ff00 */
[----:B0-----:R-:W-:-:S05]  /*0080*/  IMAD R3, R15, -0x200, R2 ;  /* 0xfffffe000f037824 */ /* 0x001fca00078e0202 */
[----:B-1----:R-:W-:-:S13]  /*0090*/  ISETP.GE.AND P2, PT, R0, R3, PT ;  /* 0x000000030000720c */ /* 0x002fda0003f46270 */
[----:B------:R-:W-:Y:S01]  /*00a0*/  @!P2 LEA R17, R15, R0, 0x9 ;  /* 0x000000000f11a211 */ /* 0x000fe200078e48ff */
[----:B------:R-:W0:Y:S01]  /*00b0*/  @!P2 LDC.64 R28, c[0x0][0x228] ;  /* 0x00008a00ff1cab82 */ /* 0x000e220000000a00 */
[----:B------:R-:W-:-:S04]  /*00c0*/  @!P2 IADD3 R0, R0, 0x80, RZ ;  /* 0x000000800000a810 */ /* 0x000fc80007ffe0ff */
[----:B------:R-:W-:-:S03]  /*00d0*/  ISETP.GE.AND P0, PT, R0, R3, PT ;  /* 0x000000030000720c */ /* 0x000fc60003f06270 */
[----:B------:R-:W1:Y:S10]  /*00e0*/  @!P2 LDC.64 R30, c[0x0][0x230] ;  /* 0x00008c00ff1eab82 */ /* 0x000e740000000a00 */
[----:B------:R-:W-:Y:S01]  /*00f0*/  @!P0 LEA R19, R15, R0, 0x9 ;  /* 0x000000000f138211 */ /* 0x000fe200078e48ff */
[----:B------:R-:W2:Y:S01]  /*0100*/  @!P0 LDC.64 R32, c[0x0][0x228] ;  /* 0x00008a00ff208b82 */ /* 0x000ea20000000a00 */
[----:B------:R-:W-:-:S04]  /*0110*/  @!P0 IADD3 R0, R0, 0x80, RZ ;  /* 0x0000008000008810 */ /* 0x000fc80007ffe0ff */
[----:B------:R-:W-:Y:S01]  /*0120*/  ISETP.GE.AND P3, PT, R0, R3, PT ;  /* 0x000000030000720c */ /* 0x000fe20003f66270 */
[C---:B0-----:R-:W-:Y:S02]  /*0130*/  @!P2 IMAD.WIDE.U32 R28, R17.reuse, 0x8, R28 ;  /* 0x00000008111ca825 */ /* 0x041fe400078e001c */
[----:B------:R-:W0:Y:S01]  /*0140*/  @!P0 LDC.64 R4, c[0x0][0x230] ;  /* 0x00008c00ff048b82 */ /* 0x000e220000000a00 */
[----:B------:R-:W-:Y:S02]  /*0150*/  BSSY B2, `(.L_x_41810) ;  /* 0x00002d0000027945 */ /* 0x000fe40003800000 */
[----:B------:R3:W5:Y:S01]  /*0160*/  @!P2 LDG.E.64 R26, desc[UR4][R28.64] ;  /* 0x000000041c1aa981 */ /* 0x000762000c1e1b00 */
[----:B-1----:R-:W-:-:S06]  /*0170*/  @!P2 IMAD.WIDE.U32 R30, R17, 0x8, R30 ;  /* 0x00000008111ea825 */ /* 0x002fcc00078e001e */
[----:B------:R-:W-:Y:S01]  /*0180*/  @!P3 LEA R21, R15, R0, 0x9 ;  /* 0x000000000f15b211 */ /* 0x000fe200078e48ff */
[----:B------:R-:W1:Y:S01]  /*0190*/  @!P3 LDC.64 R6, c[0x0][0x228] ;  /* 0x00008a00ff06bb82 */ /* 0x000e620000000a00 */
[----:B------:R-:W-:Y:S01]  /*01a0*/  @!P3 IADD3 R0, R0, 0x80, RZ ;  /* 0x000000800000b810 */ /* 0x000fe20007ffe0ff */
[----:B--2---:R-:W-:-:S03]  /*01b0*/  @!P0 IMAD.WIDE.U32 R32, R19, 0x8, R32 ;  /* 0x0000000813208825 */ /* 0x004fc600078e0020 */
[----:B------:R-:W-:-:S03]  /*01c0*/  ISETP.GE.AND P1, PT, R0, R3, PT ;  /* 0x000000030000720c */ /* 0x000fc60003f26270 */
[----:B------:R-:W2:Y:S01]  /*01d0*/  @!P3 LDC.64 R8, c[0x0][0x230] ;  /* 0x00008c00ff08bb82 */ /* 0x000ea20000000a00 */
[----:B------:R-:W-:Y:S01]  /*01e0*/  CS2R R16, SRZ ;  /* 0x0000000000107805 */ /* 0x000fe2000001ff00 */
[----:B------:R4:W5:Y:S01]  /*01f0*/  @!P2 LDG.E.64 R24, desc[UR4][R30.64] ;  /* 0x000000041e18a981 */ /* 0x000962000c1e1b00 */
[----:B0-----:R-:W-:-:S03]  /*0200*/  @!P0 IMAD.WIDE.U32 R4, R19, 0x8, R4 ;  /* 0x0000000813048825 */ /* 0x001fc600078e0004 */
[----:B------:R4:W5:Y:S04]  /*0210*/  @!P0 LDG.E.64 R22, desc[UR4][R32.64] ;  /* 0x0000000420168981 */ /* 0x000968000c1e1b00 */
[----:B------:R-:W0:Y:S01]  /*0220*/  @!P1 LDC.64 R10, c[0x0][0x228] ;  /* 0x00008a00ff0a9b82 */ /* 0x000e220000000a00 */
[----:B------:R-:W-:Y:S01]  /*0230*/  @!P1 LEA R15, R15, R0, 0x9 ;  /* 0x000000000f0f9211 */ /* 0x000fe200078e48ff */
[----:B-1----:R-:W-:-:S06]  /*0240*/  @!P3 IMAD.WIDE.U32 R6, R21, 0x8, R6 ;  /* 0x000000081506b825 */ /* 0x002fcc00078e0006 */
[----:B------:R-:W1:Y:S01]  /*0250*/  @!P1 LDC.64 R12, c[0x0][0x230] ;  /* 0x00008c00ff0c9b82 */ /* 0x000e620000000a00 */
[----:B------:R-:W-:Y:S01]  /*0260*/  CS2R R18, SRZ ;  /* 0x0000000000127805 */ /* 0x000fe2000001ff00 */
[----:B--2---:R-:W-:Y:S01]  /*0270*/  @!P3 IMAD.WIDE.U32 R8, R21, 0x8, R8 ;  /* 0x000000081508b825 */ /* 0x004fe200078e0008 */
[----:B------:R-:W-:-:S04]  /*0280*/  CS2R R20, SRZ ;  /* 0x0000000000147805 */ /* 0x000fc8000001ff00 */
[----:B------:R4:W5:Y:S04]  /*0290*/  @!P3 LDG.E.64 R18, desc[UR4][R6.64] ;  /* 0x000000040612b981 */ /* 0x000968000c1e1b00 */
[----:B------:R4:W5:Y:S04]  /*02a0*/  @!P3 LDG.E.64 R16, desc[UR4][R8.64] ;  /* 0x000000040810b981 */ /* 0x000968000c1e1b00 */
[----:B------:R4:W5:Y:S01]  /*02b0*/  @!P0 LDG.E.64 R20, desc[UR4][R4.64] ;  /* 0x0000000404148981 */ /* 0x000962000c1e1b00 */
[----:B0-----:R-:W-:-:S04]  /*02c0*/  @!P1 IMAD.WIDE.U32 R10, R15, 0x8, R10 ;  /* 0x000000080f0a9825 */ /* 0x001fc800078e000a */
[----:B-1----:R-:W-:Y:S01]  /*02d0*/  @!P1 IMAD.WIDE.U32 R34, R15, 0x8, R12 ;  /* 0x000000080f229825 */ /* 0x002fe200078e000c */
[----:B------:R-:W-:Y:S02]  /*02e0*/  CS2R R14, SRZ ;  /* 0x00000000000e7805 */ /* 0x000fe4000001ff00 */
[----:B------:R-:W-:-:S04]  /*02f0*/  CS2R R12, SRZ ;  /* 0x00000000000c7805 */ /* 0x000fc8000001ff00 */
[----:B------:R4:W5:Y:S04]  /*0300*/  @!P1 LDG.E.64 R14, desc[UR4][R10.64] ;  /* 0x000000040a0e9981 */ /* 0x000968000c1e1b00 */
[----:B------:R4:W5:Y:S01]  /*0310*/  @!P1 LDG.E.64 R12, desc[UR4][R34.64] ;  /* 0x00000004220c9981 */ /* 0x000962000c1e1b00 */
[----:B---3--:R-:W-:Y:S01]  /*0320*/  CS2R R28, SRZ ;  /* 0x00000000001c7805 */ /* 0x008fe2000001ff00 */
        /* <DEDUP_REMOVED lines=8> */
[----:B----4-:R-:W-:Y:S02]  /*03b0*/  FSEL R11, R29, R28, !P3 ;  /* 0x0000001c1d0b7208 */ /* 0x010fe40005800000 */
        /* <DEDUP_REMOVED lines=53> */
.L_x_41819:
[----:B------:R-:W-:Y:S05]  /*0710*/  BSYNC B0 ;  /* 0x0000000000007941 */ /* 0x000fea0003800000 */
.L_x_41818:
[----:B------:R-:W-:Y:S01]  /*0720*/  BSSY B4, `(.L_x_41820) ;  /* 0x0000005000047945 */ /* 0x000fe20003800000 */
[----:B------:R-:W-:-:S03]  /*0730*/  FFMA R0, R9, R7, R6 ;  /* 0x0000000709007223 */ /* 0x000fc60000000006 */
[----:B------:R-:W-:Y:S05]  /*0740*/  @!P0 BRA `(.L_x_41821) ;  /* 0x0000000000088947 */ /* 0x000fea0003800000 */
[----:B------:R-:W-:-:S07]  /*0750*/  MOV R4, 0x770 ;  /* 0x0000077000047802 */ /* 0x000fce0000000f00 */
[----:B------:R-:W-:Y:S05]  /*0760*/  CALL.REL.NOINC `($__internal_80_$__cuda_sm3x_div_rn_ftz_f32_slowpath) ;  /* 0x000000a800dc7944 */ /* 0x000fea0003c00000 */
.L_x_41821:
[----:B------:R-:W-:Y:S05]  /*0770*/  BSYNC B4 ;  /* 0x0000000000047941 */ /* 0x000fea0003800000 */
.L_x_41820:
        /* <DEDUP_REMOVED lines=18> */
.L_x_41823:
[----:B------:R-:W-:Y:S02]  /*08a0*/  ISETP.GE.AND P0, PT, R26, RZ, PT ;  /* 0x000000ff1a00720c */ /* 0x000fe40003f06270 */
[----:B------:R-:W-:-:S11]  /*08b0*/  MOV R5, 0x3fd774eb ;  /* 0x3fd774eb00057802 */ /* 0x000fd60000000f00 */
[----:B------:R-:W-:-:S04]  /*08c0*/  @P0 FFMA.FTZ R0, R5, 0.93318945169448852539, -R0 ;  /* 0x3f6ee58105000823 */ /* 0x000fc80000010800 */
[----:B------:R-:W-:-:S07]  /*08d0*/  @!P0 FFMA.FTZ R0, R5, 0.93318945169448852539, R0 ;  /* 0x3f6ee58105008823 */ /* 0x000fce0000010000 */
.L_x_41824:
[----:B------:R-:W-:Y:S05]  /*08e0*/  BSYNC B0 ;  /* 0x0000000000007941 */ /* 0x000fea0003800000 */
.L_x_41822:
        /* <DEDUP_REMOVED lines=12> */
.L_x_41817:
        /* <DEDUP_REMOVED lines=14> */
[----:B------:R-:W-:Y:S05]  /*0a90*/  CALL.REL.NOINC `($__internal_80_$__cuda_sm3x_div_rn_ftz_f32_slowpath) ;  /* 0x000000a800107944 */ /* 0x000fea0003c00000 */
.L_x_41828:
[----:B------:R-:W-:Y:S05]  /*0aa0*/  BSYNC B4 ;  /* 0x0000000000047941 */ /* 0x000fea0003800000 */
.L_x_41827:
        /* <DEDUP_REMOVED lines=18> */
.L_x_41830:
[----:B------:R-:W-:Y:S02]  /*0bd0*/  ISETP.GE.AND P0, PT, R26, RZ, PT ;  /* 0x000000ff1a00720c */ /* 0x000fe40003f06270 */
[----:B------:R-:W-:-:S11]  /*0be0*/  MOV R5, 0x3fd774eb ;  /* 0x3fd774eb00057802 */ /* 0x000fd60000000f00 */
[----:B------:R-:W-:-:S04]  /*0bf0*/  @P0 FFMA.FTZ R0, R5, 0.93318945169448852539, -R0 ;  /* 0x3f6ee58105000823 */ /* 0x000fc80000010800 */
[----:B------:R-:W-:-:S07]  /*0c00*/  @!P0 FFMA.FTZ R0, R5, 0.93318945169448852539, R0 ;  /* 0x3f6ee58105008823 */ /* 0x000fce0000010000 */
.L_x_41831:
[----:B------:R-:W-:Y:S05]  /*0c10*/  BSYNC B0 ;  /* 0x0000000000007941 */ /* 0x000fea0003800000 */
.L_x_41829:
        /* <DEDUP_REMOVED lines=13> */
.L_x_41826:
[----:B------:R-:W-:Y:S01]  /*0cf0*/  LOP3.LUT R9, R2, 0xffff0000, RZ, 0xc0, !PT ;  /* 0xffff000002097812 */ /* 0x000fe200078ec0ff */
        /* <DEDUP_REMOVED lines=18> */
[----:B------:R-:W-:Y:S01]  /*0e20*/  FMUL.FTZ R8, R28, R8 ;  /* 0x000000081c087220 */ /* 0x000fe20000410000 */
[----:B------:R-:W-:Y:S01]  /*0e30*/  FMUL.FTZ R9, R30, R9 ;  /* 0x000000091e097220 */ /* 0x000fe20000410000 */
[----:B------:R-:W-:Y:S01]  /*0e40*/  FMUL.FTZ R10, R28, R31 ;  /* 0x0000001f1c0a7220 */ /* 0x000fe20000410000 */
[----:B------:R-:W-:Y:S01]  /*0e50*/  FMUL.FTZ R29, R30, R29 ;  /* 0x0000001d1e1d7220 */ /* 0x000fe20000410000 */
[----:B------:R-:W-:Y:S01]  /*0e60*/  FMUL.FTZ R28, R28, R28 ;  /* 0x0000001c1c1c7220 */ /* 0x000fe20000410000 */
[----:B------:R-:W-:-:S07]  /*0e70*/  FMUL.FTZ R30, R30, R30 ;  /* 0x0000001e1e1e7220 */ /* 0x000fce0000410000 */
.L_x_41833:
        /* <DEDUP_REMOVED lines=40> */
.L_x_41832:
[----:B------:R-:W-:Y:S01]  /*1100*/  FADD.FTZ R0, R0, -1 ;  /* 0xbf80000000007421 */ /* 0x000fe20000010000 */
[----:B------:R-:W-:Y:S01]  /*1110*/  FSETP.GEU.FTZ.AND P3, PT, |R26|, |R27|, PT ;  /* 0x4000001b1a00720b */ /* 0x000fe20003f7e200 */
[----:B------:R-:W-:Y:S02]  /*1120*/  BSSY B0, `(.L_x_41834) ;  /* 0x0000031000007945 */ /* 0x000fe40003800000 */
[----:B------:R-:W-:-:S04]  /*1130*/  FADD.FTZ R5, R5, R0 ;  /* 0x0000000005057221 */ /* 0x000fc80000010000 */
[----:B------:R-:W-:-:S04]  /*1140*/  FADD.FTZ R5, R2, R5 ;  /* 0x0000000502057221 */ /* 0x000fc80000010000 */
[----:B------:R-:W-:-:S04]  /*1150*/  FADD.FTZ R5, R6, R5 ;  /* 0x0000000506057221 */ /* 0x000fc80000010000 */
[----:B------:R-:W-:-:S04]  /*1160*/  FADD.FTZ R4, R4, R5 ;  /* 0x0000000504047221 */ /* 0x000fc80000010000 */
[----:B------:R-:W-:Y:S02]  /*1170*/  FADD.FTZ R7, R7, R4 ;  /* 0x0000000407077221 */ /* 0x000fe40000010000 */
[----:B------:R-:W0:Y:S02]  /*1180*/  MUFU.RCP R4, R11 ;  /* 0x0000000b00047308 */ /* 0x000e240000001000 */
        /* <DEDUP_REMOVED lines=42> */
.L_x_41835:
[----:B------:R-:W-:Y:S05]  /*1430*/  BSYNC B0 ;  /* 0x0000000000007941 */ /* 0x000fea0003800000 */
.L_x_41834:
[----:B------:R-:W-:Y:S01]  /*1440*/  BSSY B4, `(.L_x_41836) ;  /* 0x0000005000047945 */ /* 0x000fe20003800000 */
[----:B------:R-:W-:-:S03]  /*1450*/  FFMA R0, R7, R9, R4 ;  /* 0x0000000907007223 */ /* 0x000fc60000000004 */
[----:B------:R-:W-:Y:S05]  /*1460*/  @!P0 BRA `(.L_x_41837) ;  /* 0x0000000000088947 */ /* 0x000fea0003800000 */
[----:B------:R-:W-:-:S07]  /*1470*/  MOV R4, 0x1490 ;  /* 0x0000149000047802 */ /* 0x000fce0000000f00 */
[----:B------:R-:W-:Y:S05]  /*1480*/  CALL.REL.NOINC `($__internal_80_$__cuda_sm3x_div_rn_ftz_f32_slowpath) ;  /* 0x0000009c00947944 */ /* 0x000fea0003c00000 */
.L_x_41837:
[----:B------:R-:W-:Y:S05]  /*1490*/  BSYNC B4 ;  /* 0x0000000000047941 */ /* 0x000fea0003800000 */
.L_x_41836:
        /* <DEDUP_REMOVED lines=18> */
.L_x_41839:
[----:B------:R-:W-:Y:S02]  /*15c0*/  ISETP.GE.AND P0, PT, R26, RZ, PT ;  /* 0x000000ff1a00720c */ /* 0x000fe40003f06270 */
[----:B------:R-:W-:-:S11]  /*15d0*/  MOV R5, 0x3fd774eb ;  /* 0x3fd774eb00057802 */ /* 0x000fd60000000f00 */
[----:B------:R-:W-:-:S04]  /*15e0*/  @P0 FFMA.FTZ R0, R5, 0.93318945169448852539, -R0 ;  /* 0x3f6ee58105000823 */ /* 0x000fc80000010800 */
[----:B------:R-:W-:-:S07]  /*15f0*/  @!P0 FFMA.FTZ R0, R5, 0.93318945169448852539, R0 ;  /* 0x3f6ee58105008823 */ /* 0x000fce0000010000 */
.L_x_41840:
[----:B------:R-:W-:Y:S05]  /*1600*/  BSYNC B0 ;  /* 0x0000000000007941 */ /* 0x000fea0003800000 */
.L_x_41838:
        /* <DEDUP_REMOVED lines=12> */
.L_x_41816:
        /* <DEDUP_REMOVED lines=11> */
.L_x_41842:
[----:B------:R-:W-:Y:S05]  /*1780*/  BSYNC B4 ;  /* 0x0000000000047941 */ /* 0x000fea0003800000 */
.L_x_41841:
        /* <DEDUP_REMOVED lines=18> */
.L_x_41844:
[----:B------:R-:W-:Y:S02]  /*18b0*/  ISETP.GE.AND P0, PT, R26, RZ, PT ;  /* 0x000000ff1a00720c */ /* 0x000fe40003f06270 */
[----:B------:R-:W-:-:S11]  /*18c0*/  MOV R5, 0x3fd774eb ;  /* 0x3fd774eb00057802 */ /* 0x000fd60000000f00 */
[----:B------:R-:W-:-:S04]  /*18d0*/  @P0 FFMA.FTZ R0, R5, 0.93318945169448852539, -R0 ;  /* 0x3f6ee58105000823 */ /* 0x000fc80000010800 */
[----:B------:R-:W-:-:S07]  /*18e0*/  @!P0 FFMA.FTZ R0, R5, 0.93318945169448852539, R0 ;  /* 0x3f6ee58105008823 */ /* 0x000fce0000010000 */
.L_x_41845:
[----:B------:R-:W-:Y:S05]  /*18f0*/  BSYNC B0 ;  /* 0x0000000000007941 */ /* 0x000fea0003800000 */
.L_x_41843:
        /* <DEDUP_REMOVED lines=27> */
.L_x_41815:
        /* <DEDUP_REMOVED lines=39> */
.L_x_41848:
[----:B------:R-:W-:Y:S05]  /*1d20*/  BSYNC B0 ;  /* 0x0000000000007941 */ /* 0x000fea0003800000 */
.L_x_41847:
[----:B------:R-:W-:Y:S01]  /*1d30*/  BSSY B4, `(.L_x_41849) ;  /* 0x0000006000047945 */ /* 0x000fe20003800000 */
[----:B------:R-:W-:-:S03]  /*1d40*/  FFMA R0, R9, R7, R6 ;  /* 0x0000000709007223 */ /* 0x000fc60000000006 */
[----:B------:R-:W-:Y:S05]  /*1d50*/  @!P0 BRA `(.L_x_41850) ;  /* 0x00000000000c8947 */ /* 0x000fea0003800000 */
[----:B------:R-:W-:Y:S01]  /*1d60*/  HFMA2.MMA R11, -RZ, RZ, 1.875, 0 ;  /* 0x3f800000ff0b7435 */ /* 0x000fe200000001ff */
[----:B------:R-:W-:-:S10]  /*1d70*/  MOV R4, 0x1d90 ;  /* 0x00001d9000047802 */ /* 0x000fd40000000f00 */
[----:B------:R-:W-:Y:S05]  /*1d80*/  CALL.REL.NOINC `($__internal_80_$__cuda_sm3x_div_rn_ftz_f32_slowpath) ;  /* 0x0000009400547944 */ /* 0x000fea0003c00000 */
.L_x_41850:
[----:B------:R-:W-:Y:S05]  /*1d90*/  BSYNC B4 ;  /* 0x0000000000047941 */ /* 0x000fea0003800000 */
.L_x_41849:
        /* <DEDUP_REMOVED lines=18> */
.L_x_41852:
[----:B------:R-:W-:Y:S02]  /*1ec0*/  ISETP.GE.AND P0, PT, R26, RZ, PT ;  /* 0x000000ff1a00720c */ /* 0x000fe40003f06270 */
[----:B------:R-:W-:-:S11]  /*1ed0*/  MOV R5, 0x3fd774eb ;  /* 0x3fd774eb00057802 */ /* 0x000fd60000000f00 */
[----:B------:R-:W-:-:S04]  /*1ee0*/  @P0 FFMA.FTZ R0, R5, 0.93318945169448852539, -R0 ;  /* 0x3f6ee58105000823 */ /* 0x000fc80000010800 */
[----:B------:R-:W-:-:S07]  /*1ef0*/  @!P0 FFMA.FTZ R0, R5, 0.93318945169448852539, R0 ;  /* 0x3f6ee58105008823 */ /* 0x000fce0000010000 */
.L_x_41853:
[----:B------:R-:W-:Y:S05]  /*1f00*/  BSYNC B0 ;  /* 0x0000000000007941 */ /* 0x000fea0003800000 */
.L_x_41851:
        /* <DEDUP_REMOVED lines=10> */
.L_x_41846:
        /* <DEDUP_REMOVED lines=11> */
[----:B------:R-:W-:Y:S05]  /*2060*/  CALL.REL.NOINC `($__internal_80_$__cuda_sm3x_div_rn_ftz_f32_slowpath) ;  /* 0x00000090009c7944 */ /* 0x000fea0003c00000 */
.L_x_41855:
[----:B------:R-:W-:Y:S05]  /*2070*/  BSYNC B4 ;  /* 0x0000000000047941 */ /* 0x000fea0003800000 */
.L_x_41854:
        /* <DEDUP_REMOVED lines=18> */
.L_x_41857:
[----:B------:R-:W-:Y:S02]  /*21a0*/  ISETP.GE.AND P0, PT, R26, RZ, PT ;  /* 0x000000ff1a00720c */ /* 0x000fe40003f06270 */
[----:B------:R-:W-:-:S11]  /*21b0*/  MOV R5, 0x3fd774eb ;  /* 0x3fd774eb00057802 */ /* 0x000fd60000000f00 */
[----:B------:R-:W-:-:S04]  /*21c0*/  @P0 FFMA.FTZ R0, R5, 0.93318945169448852539, -R0 ;  /* 0x3f6ee58105000823 */ /* 0x000fc80000010800 */
[----:B------:R-:W-:-:S07]  /*21d0*/  @!P0 FFMA.FTZ R0, R5, 0.93318945169448852539, R0 ;  /* 0x3f6ee58105008823 */ /* 0x000fce0000010000 */
.L_x_41858:
[----:B------:R-:W-:Y:S05]  /*21e0*/  BSYNC B0 ;  /* 0x0000000000007941 */ /* 0x000fea0003800000 */
.L_x_41856:
        /* <DEDUP_REMOVED lines=11> */
.L_x_41814:
[----:B------:R-:W-:Y:S01]  /*22a0*/  FMUL.FTZ R0, R26, 0.36787945032119750977 ;  /* 0x3ebc5ab21a007820 */ /* 0x000fe20000410000 */
[----:B------:R-:W-:Y:S01]  /*22b0*/  FMUL.FTZ R4, R27, 0.36787945032119750977 ;  /* 0x3ebc5ab21b047820 */ /* 0x000fe20000410000 */
[----:B------:R-:W-:Y:S01]  /*22c0*/  MUFU.RCP R10, R11 ;  /* 0x0000000b000a7308 */ /* 0x000fe20000001000 */
        /* <DEDUP_REMOVED lines=18> */
[----:B------:R-:W-:Y:S01]  /*23f0*/  FFMA R7, R10, R5, R10 ;  /* 0x000000050a077223 */ /* 0x000fe2000000000a */
[----:B------:R-:W-:-:S03]  /*2400*/  MOV R5, 0x3f800000 ;  /* 0x3f80000000057802 */ /* 0x000fc60000000f00 */
        /* <DEDUP_REMOVED lines=8> */
[----:B------:R-:W-:Y:S05]  /*2490*/  CALL.REL.NOINC `($__internal_80_$__cuda_sm3x_div_rn_ftz_f32_slowpath) ;  /* 0x0000008c00907944 */ /* 0x000fea0003c00000 */
.L_x_41860:
[----:B------:R-:W-:Y:S05]  /*24a0*/  BSYNC B4 ;  /* 0x0000000000047941 */ /* 0x000fea0003800000 */
.L_x_41859:
        /* <DEDUP_REMOVED lines=18> */
.L_x_41862:
[----:B------:R-:W-:Y:S02]  /*25d0*/  ISETP.GE.AND P0, PT, R26, RZ, PT ;  /* 0x000000ff1a00720c */ /* 0x000fe40003f06270 */
[----:B------:R-:W-:-:S11]  /*25e0*/  MOV R5, 0x3fd774eb ;  /* 0x3fd774eb00057802 */ /* 0x000fd60000000f00 */
[----:B------:R-:W-:-:S04]  /*25f0*/  @P0 FFMA.FTZ R0, R5, 0.93318945169448852539, -R0 ;  /* 0x3f6ee58105000823 */ /* 0x000fc80000010800 */
[----:B------:R-:W-:-:S07]  /*2600*/  @!P0 FFMA.FTZ R0, R5, 0.93318945169448852539, R0 ;  /* 0x3f6ee58105008823 */ /* 0x000fce0000010000 */
.L_x_41863:
[----:B------:R-:W-:Y:S05]  /*2610*/  BSYNC B0 ;  /* 0x0000000000007941 */ /* 0x000fea0003800000 */
.L_x_41861:
        /* <DEDUP_REMOVED lines=11> */
.L_x_41813:
[C---:B----4-:R-:W-:Y:S01]  /*26d0*/  FADD.FTZ R5, |R27|.reuse, -RZ ;  /* 0x800000ff1b057221 */ /* 0x050fe20000010200 */
        /* <DEDUP_REMOVED lines=23> */
[----:B------:R-:W-:Y:S05]  /*2850*/  CALL.REL.NOINC `($__internal_80_$__cuda_sm3x_div_rn_ftz_f32_slowpath) ;  /* 0x0000008800a07944 */ /* 0x000fea0003c00000 */
.L_x_41865:
[----:B------:R-:W-:Y:S05]  /*2860*/  BSYNC B4 ;  /* 0x0000000000047941 */ /* 0x000fea0003800000 */
.L_x_41864:
        /* <DEDUP_REMOVED lines=18> */
.L_x_41867:
[----:B------:R-:W-:Y:S02]  /*2990*/  ISETP.GE.AND P0, PT, R26, RZ, PT ;  /* 0x000000ff1a00720c */ /* 0x000fe40003f06270 */
[----:B------:R-:W-:-:S11]  /*29a0*/  MOV R5, 0x3fd774eb ;  /* 0x3fd774eb00057802 */ /* 0x000fd60000000f00 */
[----:B------:R-:W-:-:S04]  /*29b0*/  @P0 FFMA.FTZ R0, R5, 0.93318945169448852539, -R0 ;  /* 0x3f6ee58105000823 */ /* 0x000fc80000010800 */
[----:B------:R-:W-:-:S07]  /*29c0*/  @!P0 FFMA.FTZ R0, R5, 0.93318945169448852539, R0 ;  /* 0x3f6ee58105008823 */ /* 0x000fce0000010000 */
.L_x_41868:
[----:B------:R-:W-:Y:S05]  /*29d0*/  BSYNC B0 ;  /* 0x0000000000007941 */ /* 0x000fea0003800000 */
.L_x_41866:
        /* <DEDUP_REMOVED lines=12> */
.L_x_41825:
[----:B------:R-:W-:Y:S05]  /*2aa0*/  BSYNC B1 ;  /* 0x0000000000017941 */ /* 0x000fea0003800000 */
.L_x_41812:
        /* <DEDUP_REMOVED lines=41> */
.L_x_41871:
        /* <DEDUP_REMOVED lines=10> */
.L_x_41870:
[----:B------:R-:W-:-:S04]  /*2de0*/  FMUL.RZ R4, R4, 0.15915493667125701904 ;  /* 0x3e22f98304047820 */ /* 0x000fc8000040c000 */
[----:B------:R2:W3:Y:S08]  /*2df0*/  MUFU.SIN R29, R4 ;  /* 0x00000004001d7308 */ /* 0x0004f00000000400 */
[----:B------:R2:W0:Y:S01]  /*2e00*/  MUFU.COS R28, R4 ;  /* 0x00000004001c7308 */ /* 0x0004220000000000 */
[----:B------:R-:W-:Y:S05]  /*2e10*/  BRA `(.L_x_41811) ;  /* 0x00000000000c7947 */ /* 0x000fea0003800000 */
.L_x_41869:
[----:B------:R-:W-:Y:S01]  /*2e20*/  FMUL.FTZ R25, R25, 1.4426950216293334961 ;  /* 0x3fb8aa3b19197820 */ /* 0x000fe20000410000 */
[----:B------:R-:W-:-:S03]  /*2e30*/  MOV R29, R4 ;  /* 0x00000004001d7202 */ /* 0x000fc60000000f00 */
[----:B------:R0:W1:Y:S04]  /*2e40*/  MUFU.EX2 R28, R25 ;  /* 0x00000019001c7308 */ /* 0x0000680000000800 */
.L_x_41811:
[----:B------:R-:W-:Y:S05]  /*2e50*/  BSYNC B2 ;  /* 0x0000000000027941 */ /* 0x000fea0003800000 */
.L_x_41810:
[----:B------:R-:W2:Y:S01]  /*2e60*/  S2R R0, SR_TID.X ;  /* 0x0000000000007919 */ /* 0x000ea20000002100 */
[----:B------:R-:W-:Y:S01]  /*2e70*/  BSSY B2, `(.L_x_41872) ;  /* 0x00002b6000027945 */ /* 0x000fe20003800000 */
[----:B0----5:R-:W-:Y:S02]  /*2e80*/  CS2R R24, SRZ ;  /* 0x0000000000187805 */ /* 0x021fe4000001ff00 */
[----:B--2---:R-:W-:-:S04]  /*2e90*/  IADD3 R0, R0, 0x80, RZ ;  /* 0x0000008000007810 */ /* 0x004fc80007ffe0ff */
        /* <DEDUP_REMOVED lines=63> */
.L_x_41881:
[----:B------:R-:W-:Y:S05]  /*3290*/  BSYNC B0 ;  /* 0x0000000000007941 */ /* 0x000fea0003800000 */
.L_x_41880:
[----:B------:R-:W-:Y:S01]  /*32a0*/  BSSY B4, `(.L_x_41882) ;  /* 0x0000005000047945 */ /* 0x000fe20003800000 */
[----:B------:R-:W-:-:S03]  /*32b0*/  FFMA R0, R9, R7, R6 ;  /* 0x0000000709007223 */ /* 0x000fc60000000006 */
[----:B------:R-:W-:Y:S05]  /*32c0*/  @!P0 BRA `(.L_x_41883) ;  /* 0x0000000000088947 */ /* 0x000fea0003800000 */
[----:B------:R-:W-:-:S07]  /*32d0*/  MOV R4, 0x32f0 ;  /* 0x000032f000047802 */ /* 0x000fce0000000f00 */
[----:B-1-3--:R-:W-:Y:S05]  /*32e0*/  CALL.REL.NOINC `($__internal_80_$__cuda_sm3x_div_rn_ftz_f32_slowpath) ;  /* 0x0000007c00fc7944 */ /* 0x00afea0003c00000 */
.L_x_41883:
[----:B------:R-:W-:Y:S05]  /*32f0*/  BSYNC B4 ;  /* 0x0000000000047941 */ /* 0x000fea0003800000 */
.L_x_41882:
        /* <DEDUP_REMOVED lines=18> */
.L_x_41885:
[----:B------:R-:W-:Y:S02]  /*3420*/  ISETP.GE.AND P0, PT, R22, RZ, PT ;  /* 0x000000ff1600720c */ /* 0x000fe40003f06270 */
[----:B------:R-:W-:-:S11]  /*3430*/  MOV R5, 0x3fd774eb ;  /* 0x3fd774eb00057802 */ /* 0x000fd60000000f00 */
[----:B------:R-:W-:-:S04]  /*3440*/  @P0 FFMA.FTZ R0, R5, 0.93318945169448852539, -R0 ;  /* 0x3f6ee58105000823 */ /* 0x000fc80000010800 */
[----:B------:R-:W-:-:S07]  /*3450*/  @!P0 FFMA.FTZ R0, R5, 0.93318945169448852539, R0 ;  /* 0x3f6ee58105008823 */ /* 0x000fce0000010000 */
.L_x_41886:
[----:B------:R-:W-:Y:S05]  /*3460*/  BSYNC B0 ;  /* 0x0000000000007941 */ /* 0x000fea0003800000 */
.L_x_41884:
        /* <DEDUP_REMOVED lines=12> */
.L_x_41879:
        /* <DEDUP_REMOVED lines=13> */
[----:B------:R-:W-:-:S07]  /*3600*/  MOV R4, 0x3620 ;  /* 0x0000362000047802 */ /* 0x000fce0000000f00 */
[----:B-1-3--:R-:W-:Y:S05]  /*3610*/  CALL.REL.NOINC `($__internal_80_$__cuda_sm3x_div_rn_ftz_f32_slowpath) ;  /* 0x0000007c00307944 */ /* 0x00afea0003c00000 */
.L_x_41890:
[----:B------:R-:W-:Y:S05]  /*3620*/  BSYNC B4 ;  /* 0x0000000000047941 */ /* 0x000fea0003800000 */
.L_x_41889:
        /* <DEDUP_REMOVED lines=18> */
.L_x_41892:
[----:B------:R-:W-:Y:S02]  /*3750*/  ISETP.GE.AND P0, PT, R22, RZ, PT ;  /* 0x000000ff1600720c */ /* 0x000fe40003f06270 */
[----:B------:R-:W-:-:S11]  /*3760*/  MOV R5, 0x3fd774eb ;  /* 0x3fd774eb00057802 */ /* 0x000fd60000000f00 */
[----:B------:R-:W-:-:S04]  /*3770*/  @P0 FFMA.FTZ R0, R5, 0.93318945169448852539, -R0 ;  /* 0x3f6ee58105000823 */ /* 0x000fc80000010800 */
[----:B------:R-:W-:-:S07]  /*3780*/  @!P0 FFMA.FTZ R0, R5, 0.93318945169448852539, R0 ;  /* 0x3f6ee58105008823 */ /* 0x000fce0000010000 */
.L_x_41893:
[----:B------:R-:W-:Y:S05]  /*3790*/  BSYNC B0 ;  /* 0x0000000000007941 */ /* 0x000fea0003800000 */
.L_x_41891:
        /* <DEDUP_REMOVED lines=13> */
.L_x_41888:
        /* <DEDUP_REMOVED lines=25> */
.L_x_41895:
        /* <DEDUP_REMOVED lines=40> */
.L_x_41894:
        /* <DEDUP_REMOVED lines=29> */
[----:B------:R2:W4:Y:S02]  /*3e50*/  FCHK P0, R2, R11 ;  /* 0x0000000b02007302 */ /* 0x0005240000000000 */
        /* <DEDUP_REMOVED lines=15> */
[----:B--2-4-:R-:W-:Y:S06]  /*3f50*/  @!P1 BRA `(.L_x_41897) ;  /* 0x0000000000149947 */ /* 0x014fec0003800000 */
[C---:B------:R-:W-:Y:S02]  /*3f60*/  ISETP.GE.AND P1, PT, R26.reuse, -0x407fffff, PT ;  /* 0xbf8000011a00780c */ /* 0x040fe40003f26270 */
[----:B------:R-:W-:-:S11]  /*3f70*/  FSETP.NEU.FTZ.AND P2, PT, R26, RZ, PT ;  /* 0x000000ff1a00720b */ /* 0x000fd60003f5d000 */
[----:B------:R-:W-:-:S05]  /*3f80*/  @P1 MOV R5, 0x7f800000 ;  /* 0x7f80000000051802 */ /* 0x000fca0000000f00 */
[----:B------:R-:W-:-:S05]  /*3f90*/  @P1 FFMA.FTZ R25, R26, R5, +INF ;  /* 0x7f8000001a191423 */ /* 0x000fca0000010005 */
[----:B------:R-:W-:-:S07]  /*3fa0*/  FSEL R25, R25, -RZ, P2 ;  /* 0x800000ff19197208 */ /* 0x000fce0001000000 */
.L_x_41897:
[----:B------:R-:W-:Y:S05]  /*3fb0*/  BSYNC B0 ;  /* 0x0000000000007941 */ /* 0x000fea0003800000 */
.L_x_41896:
[----:B------:R-:W-:Y:S01]  /*3fc0*/  BSSY B4, `(.L_x_41898) ;  /* 0x0000005000047945 */ /* 0x000fe20003800000 */
[----:B------:R-:W-:-:S03]  /*3fd0*/  FFMA R0, R7, R9, R4 ;  /* 0x0000000907007223 */ /* 0x000fc60000000004 */
[----:B------:R-:W-:Y:S05]  /*3fe0*/  @!P0 BRA `(.L_x_41899) ;  /* 0x0000000000088947 */ /* 0x000fea0003800000 */
[----:B------:R-:W-:-:S07]  /*3ff0*/  MOV R4, 0x4010 ;  /* 0x0000401000047802 */ /* 0x000fce0000000f00 */
[----:B-1-3--:R-:W-:Y:S05]  /*4000*/  CALL.REL.NOINC `($__internal_80_$__cuda_sm3x_div_rn_ftz_f32_slowpath) ;  /* 0x0000007000b47944 */ /* 0x00afea0003c00000 */
.L_x_41899:
[----:B------:R-:W-:Y:S05]  /*4010*/  BSYNC B4 ;  /* 0x0000000000047941 */ /* 0x000fea0003800000 */
.L_x_41898:
        /* <DEDUP_REMOVED lines=18> */
.L_x_41901:
[----:B------:R-:W-:Y:S02]  /*4140*/  ISETP.GE.AND P0, PT, R22, RZ, PT ;  /* 0x000000ff1600720c */ /* 0x000fe40003f06270 */
[----:B------:R-:W-:-:S11]  /*4150*/  MOV R5, 0x3fd774eb ;  /* 0x3fd774eb00057802 */ /* 0x000fd60000000f00 */
[----:B------:R-:W-:-:S04]  /*4160*/  @P0 FFMA.FTZ R0, R5, 0.93318945169448852539, -R0 ;  /* 0x3f6ee58105000823 */ /* 0x000fc80000010800 */
[----:B------:R-:W-:-:S07]  /*4170*/  @!P0 FFMA.FTZ R0, R5, 0.93318945169448852539, R0 ;  /* 0x3f6ee58105008823 */ /* 0x000fce0000010000 */
.L_x_41902:
[----:B------:R-:W-:Y:S05]  /*4180*/  BSYNC B0 ;  /* 0x0000000000007941 */ /* 0x000fea0003800000 */
.L_x_41900:
        /* <DEDUP_REMOVED lines=12> */
.L_x_41878:
        /* <DEDUP_REMOVED lines=11> */
.L_x_41904:
[----:B------:R-:W-:Y:S05]  /*4300*/  BSYNC B4 ;  /* 0x0000000000047941 */ /* 0x000fea0003800000 */
.L_x_41903:
        /* <DEDUP_REMOVED lines=18> */
.L_x_41906:
[----:B------:R-:W-:Y:S02]  /*4430*/  ISETP.GE.AND P0, PT, R22, RZ, PT ;  /* 0x000000ff1600720c */ /* 0x000fe40003f06270 */
[----:B------:R-:W-:-:S11]  /*4440*/  MOV R5, 0x3fd774eb ;  /* 0x3fd774eb00057802 */ /* 0x000fd60000000f00 */
[----:B------:R-:W-:-:S04]  /*4450*/  @P0 FFMA.FTZ R0, R5, 0.93318945169448852539, -R0 ;  /* 0x3f6ee58105000823 */ /* 0x000fc80000010800 */
[----:B------:R-:W-:-:S07]  /*4460*/  @!P0 FFMA.FTZ R0, R5, 0.93318945169448852539, R0 ;  /* 0x3f6ee58105008823 */ /* 0x000fce0000010000 */
.L_x_41907:
[----:B------:R-:W-:Y:S05]  /*4470*/  BSYNC B0 ;  /* 0x0000000000007941 */ /* 0x000fea0003800000 */
.L_x_41905:
        /* <DEDUP_REMOVED lines=27> */
.L_x_41877:
[----:B------:R-:W-:-:S13]  /*4630*/  FSETP.GEU.FTZ.AND P0, PT, R2, 9.999999682655225389e-20, PT ;  /* 0x1fec1e4a0200780b */ /* 0x000fda0003f1e000 */
[----:B------:R-:W-:Y:S05]  /*4640*/  @!P0 BRA `(.L_x_41908) ;  /* 0x0000000400388947 */ /* 0x000fea0003800000 */
[----:B------:R-:W-:Y:S01]  /*4650*/  FMUL.FTZ R0, R2, R2 ;  /* 0x0000000202007220 */ /* 0x000fe20000410000 */
[----:B------:R-:W-:Y:S01]  /*4660*/  MOV R6, 0x3e800000 ;  /* 0x3e80000000067802 */ /* 0x000fe20000000f00 */
[----:B------:R-:W-:Y:S01]  /*4670*/  HFMA2.MMA R9, -RZ, RZ, 1.3056640625, -1.8671875 ;  /* 0x3d39bf78ff097435 */ /* 0x000fe200000001ff */
[----:B------:R0:W2:Y:S01]  /*4680*/  FCHK P0, R2, 1 ;  /* 0x3f80000002007902 */ /* 0x0000a20000000000 */
        /* <DEDUP_REMOVED lines=33> */
.L_x_41910:
[----:B------:R-:W-:Y:S05]  /*48a0*/  BSYNC B0 ;  /* 0x0000000000007941 */ /* 0x000fea0003800000 */
.L_x_41909:
[----:B------:R-:W-:Y:S01]  /*48b0*/  BSSY B4, `(.L_x_41911) ;  /* 0x0000006000047945 */ /* 0x000fe20003800000 */
[----:B------:R-:W-:-:S03]  /*48c0*/  FFMA R0, R5, R8, R6 ;  /* 0x0000000805007223 */ /* 0x000fc60000000006 */
[----:B------:R-:W-:Y:S05]  /*48d0*/  @!P0 BRA `(.L_x_41912) ;  /* 0x00000000000c8947 */ /* 0x000fea0003800000 */
[----:B------:R-:W-:Y:S01]  /*48e0*/  HFMA2.MMA R11, -RZ, RZ, 1.875, 0 ;  /* 0x3f800000ff0b7435 */ /* 0x000fe200000001ff */
[----:B------:R-:W-:-:S10]  /*48f0*/  MOV R4, 0x4910 ;  /* 0x0000491000047802 */ /* 0x000fd40000000f00 */
[----:B-1-3--:R-:W-:Y:S05]  /*4900*/  CALL.REL.NOINC `($__internal_80_$__cuda_sm3x_div_rn_ftz_f32_slowpath) ;  /* 0x0000006800747944 */ /* 0x00afea0003c00000 */
.L_x_41912:
[----:B------:R-:W-:Y:S05]  /*4910*/  BSYNC B4 ;  /* 0x0000000000047941 */ /* 0x000fea0003800000 */
.L_x_41911:
        /* <DEDUP_REMOVED lines=18> */
.L_x_41914:
[----:B------:R-:W-:Y:S02]  /*4a40*/  ISETP.GE.AND P0, PT, R22, RZ, PT ;  /* 0x000000ff1600720c */ /* 0x000fe40003f06270 */
[----:B------:R-:W-:-:S11]  /*4a50*/  MOV R5, 0x3fd774eb ;  /* 0x3fd774eb00057802 */ /* 0x000fd60000000f00 */
[----:B------:R-:W-:-:S04]  /*4a60*/  @P0 FFMA.FTZ R0, R5, 0.93318945169448852539, -R0 ;  /* 0x3f6ee58105000823 */ /* 0x000fc80000010800 */
[----:B------:R-:W-:-:S07]  /*4a70*/  @!P0 FFMA.FTZ R0, R5, 0.93318945169448852539, R0 ;  /* 0x3f6ee58105008823 */ /* 0x000fce0000010000 */
.L_x_41915:
[----:B------:R-:W-:Y:S05]  /*4a80*/  BSYNC B0 ;  /* 0x0000000000007941 */ /* 0x000fea0003800000 */
.L_x_41913:
        /* <DEDUP_REMOVED lines=10> */
.L_x_41908:
        /* <DEDUP_REMOVED lines=11> */
[----:B-1-3--:R-:W-:Y:S05]  /*4be0*/  CALL.REL.NOINC `($__internal_80_$__cuda_sm3x_div_rn_ftz_f32_slowpath) ;  /* 0x0000006400bc7944 */ /* 0x00afea0003c00000 */
.L_x_41917:
[----:B------:R-:W-:Y:S05]  /*4bf0*/  BSYNC B4 ;  /* 0x0000000000047941 */ /* 0x000fea0003800000 */
.L_x_41916:
        /* <DEDUP_REMOVED lines=18> */
.L_x_41919:
[----:B------:R-:W-:Y:S02]  /*4d20*/  ISETP.GE.AND P0, PT, R22, RZ, PT ;  /* 0x000000ff1600720c */ /* 0x000fe40003f06270 */
[----:B------:R-:W-:-:S11]  /*4d30*/  MOV R5, 0x3fd774eb ;  /* 0x3fd774eb00057802 */ /* 0x000fd60000000f00 */
[----:B------:R-:W-:-:S04]  /*4d40*/  @P0 FFMA.FTZ R0, R5, 0.93318945169448852539, -R0 ;  /* 0x3f6ee58105000823 */ /* 0x000fc80000010800 */
[----:B------:R-:W-:-:S07]  /*4d50*/  @!P0 FFMA.FTZ R0, R5, 0.93318945169448852539, R0 ;  /* 0x3f6ee58105008823 */ /* 0x000fce0000010000 */
.L_x_41920:
[----:B------:R-:W-:Y:S05]  /*4d60*/  BSYNC B0 ;  /* 0x0000000000007941 */ /* 0x000fea0003800000 */
.L_x_41918:
        /* <DEDUP_REMOVED lines=11> */
.L_x_41876:
        /* <DEDUP_REMOVED lines=30> */
[----:B------:R-:W-:-:S07]  /*5000*/  MOV R4, 0x5020 ;  /* 0x0000502000047802 */ /* 0x000fce0000000f00 */
[----:B-1-3--:R-:W-:Y:S05]  /*5010*/  CALL.REL.NOINC `($__internal_80_$__cuda_sm3x_div_rn_ftz_f32_slowpath) ;  /* 0x0000006000b07944 */ /* 0x00afea0003c00000 */
.L_x_41922:
[----:B------:R-:W-:Y:S05]  /*5020*/  BSYNC B4 ;  /* 0x0000000000047941 */ /* 0x000fea0003800000 */
.L_x_41921:
        /* <DEDUP_REMOVED lines=18> */
.L_x_41924:
[----:B------:R-:W-:Y:S02]  /*5150*/  ISETP.GE.AND P0, PT, R22, RZ, PT ;  /* 0x000000ff1600720c */ /* 0x000fe40003f06270 */
[----:B------:R-:W-:-:S11]  /*5160*/  MOV R5, 0x3fd774eb ;  /* 0x3fd774eb00057802 */ /* 0x000fd60000000f00 */
[----:B------:R-:W-:-:S04]  /*5170*/  @P0 FFMA.FTZ R0, R5, 0.93318945169448852539, -R0 ;  /* 0x3f6ee58105000823 */ /* 0x000fc80000010800 */
[----:B------:R-:W-:-:S07]  /*5180*/  @!P0 FFMA.FTZ R0, R5, 0.93318945169448852539, R0 ;  /* 0x3f6ee58105008823 */ /* 0x000fce0000010000 */
.L_x_41925:
[----:B------:R-:W-:Y:S05]  /*5190*/  BSYNC B0 ;  /* 0x0000000000007941 */ /* 0x000fea0003800000 */
.L_x_41923:
        /* <DEDUP_REMOVED lines=11> */
.L_x_41875:
[C---:B------:R-:W-:Y:S01]  /*5250*/  FADD.FTZ R2, |R23|.reuse, -RZ ;  /* 0x800000ff17027221 */ /* 0x040fe20000010200 */
[C---:B------:R-:W-:Y:S01]  /*5260*/  FSETP.GT.FTZ.AND P3, PT, |R23|.reuse, |R22|, PT ;  /* 0x400000161700720b */ /* 0x040fe20003f74200 */
[----:B------:R-:W-:Y:S01]  /*5270*/  BSSY B4, `(.L_x_41926) ;  /* 0x0000017000047945 */ /* 0x000fe20003800000 */
[----:B------:R-:W-:Y:S02]  /*5280*/  FSETP.GEU.FTZ.AND P0, PT, |R22|, 1.084202172485504434e-19, PT ;  /* 0x200000001600780b */ /* 0x000fe40003f1e200 */
[----:B----4-:R-:W-:Y:S02]  /*5290*/  FSEL R11, R2, R25, P3 ;  /* 0x00000019020b7208 */ /* 0x010fe40001800000 */
[----:B------:R-:W-:Y:S02]  /*52a0*/  FSETP.GEU.FTZ.AND P1, PT, |R23|, 1.084202172485504434e-19, PT ;  /* 0x200000001700780b */ /* 0x000fe40003f3e200 */
[----:B------:R-:W0:Y:S01]  /*52b0*/  MUFU.RCP R0, R11 ;  /* 0x0000000b00007308 */ /* 0x000e220000001000 */
[----:B------:R-:W-:-:S02]  /*52c0*/  FSEL R2, R25, R2, P3 ;  /* 0x0000000219027208 */ /* 0x000fc40001800000 */
[----:B------:R-:W-:-:S07]  /*52d0*/  PLOP3.LUT P0, PT, P0, P1, PT, 0x2, 0x0 ;  /* 0x000000000000781c */ /* 0x000fce0000702072 */
[----:B------:R-:W2:Y:S06]  /*52e0*/  FCHK P1, R2, R11 ;  /* 0x0000000b02007302 */ /* 0x000eac0000020000 */
        /* <DEDUP_REMOVED lines=14> */
[----:B-1-3--:R-:W-:Y:S05]  /*53d0*/  CALL.REL.NOINC `($__internal_80_$__cuda_sm3x_div_rn_ftz_f32_slowpath) ;  /* 0x0000005c00c07944 */ /* 0x00afea0003c00000 */
.L_x_41927:
[----:B------:R-:W-:Y:S05]  /*53e0*/  BSYNC B4 ;  /* 0x0000000000047941 */ /* 0x000fea0003800000 */
.L_x_41926:
        /* <DEDUP_REMOVED lines=18> */
.L_x_41929:
[----:B------:R-:W-:Y:S02]  /*5510*/  ISETP.GE.AND P0, PT, R22, RZ, PT ;  /* 0x000000ff1600720c */ /* 0x000fe40003f06270 */
[----:B------:R-:W-:-:S11]  /*5520*/  MOV R5, 0x3fd774eb ;  /* 0x3fd774eb00057802 */ /* 0x000fd60000000f00 */
[----:B------:R-:W-:-:S04]  /*5530*/  @P0 FFMA.FTZ R0, R5, 0.93318945169448852539, -R0 ;  /* 0x3f6ee58105000823 */ /* 0x000fc80000010800 */
[----:B------:R-:W-:-:S07]  /*5540*/  @!P0 FFMA.FTZ R0, R5, 0.93318945169448852539, R0 ;  /* 0x3f6ee58105008823 */ /* 0x000fce0000010000 */
.L_x_41930:
[----:B------:R-:W-:Y:S05]  /*5550*/  BSYNC B0 ;  /* 0x0000000000007941 */ /* 0x000fea0003800000 */
.L_x_41928:
        /* <DEDUP_REMOVED lines=12> */
.L_x_41887:
[----:B------:R-:W-:Y:S05]  /*5620*/  BSYNC B1 ;  /* 0x0000000000017941 */ /* 0x000fea0003800000 */
.L_x_41874:
        /* <DEDUP_REMOVED lines=31> */
[----:B------:R-:W-:Y:S01]  /*5820*/  FMUL.FTZ R0, R2, R9 ;  /* 0x0000000902007220 */ /* 0x000fe20000410000 */
        /* <DEDUP_REMOVED lines=9> */
.L_x_41933:
        /* <DEDUP_REMOVED lines=10> */
.L_x_41932:
[----:B------:R-:W-:-:S04]  /*5960*/  FMUL.RZ R4, R4, 0.15915493667125701904 ;  /* 0x3e22f98304047820 */ /* 0x000fc8000040c000 */
[----:B------:R0:W2:Y:S08]  /*5970*/  MUFU.SIN R25, R4 ;  /* 0x0000000400197308 */ /* 0x0000b00000000400 */
[----:B------:R0:W4:Y:S01]  /*5980*/  MUFU.COS R24, R4 ;  /* 0x0000000400187308 */ /* 0x0001220000000000 */
[----:B------:R-:W-:Y:S05]  /*5990*/  BRA `(.L_x_41873) ;  /* 0x00000000000c7947 */ /* 0x000fea0003800000 */
.L_x_41931:
[----:B------:R-:W-:Y:S01]  /*59a0*/  FMUL.FTZ R21, R21, 1.4426950216293334961 ;  /* 0x3fb8aa3b15157820 */ /* 0x000fe20000410000 */
[----:B------:R-:W-:-:S03]  /*59b0*/  MOV R25, R4 ;  /* 0x0000000400197202 */ /* 0x000fc60000000f00 */
[----:B------:R0:W2:Y:S04]  /*59c0*/  MUFU.EX2 R24, R21 ;  /* 0x0000001500187308 */ /* 0x0000a80000000800 */
.L_x_41873:
[----:B------:R-:W-:Y:S05]  /*59d0*/  BSYNC B2 ;  /* 0x0000000000027941 */ /* 0x000fea0003800000 */
.L_x_41872:
[----:B------:R-:W5:Y:S01]  /*59e0*/  S2R R0, SR_TID.X ;  /* 0x0000000000007919 */ /* 0x000f620000002100 */
[----:B------:R-:W-:Y:S01]  /*59f0*/  BSSY B2, `(.L_x_41934) ;  /* 0x00002b6000027945 */ /* 0x000fe20003800000 */
[----:B0-----:R-:W-:Y:S02]  /*5a00*/  CS2R R20, SRZ ;  /* 0x0000000000147805 */ /* 0x001fe4000001ff00 */
        /* <DEDUP_REMOVED lines=64> */
.L_x_41943:
[----:B------:R-:W-:Y:S05]  /*5e10*/  BSYNC B0 ;  /* 0x0000000000007941 */ /* 0x000fea0003800000 */
.L_x_41942:
[----:B------:R-:W-:Y:S01]  /*5e20*/  BSSY B4, `(.L_x_41944) ;  /* 0x0000005000047945 */ /* 0x000fe20003800000 */
[----:B------:R-:W-:-:S03]  /*5e30*/  FFMA R0, R9, R7, R6 ;  /* 0x0000000709007223 */ /* 0x000fc60000000006 */
[----:B------:R-:W-:Y:S05]  /*5e40*/  @!P0 BRA `(.L_x_41945) ;  /* 0x0000000000088947 */ /* 0x000fea0003800000 */
[----:B------:R-:W-:-:S07]  /*5e50*/  MOV R4, 0x5e70 ;  /* 0x00005e7000047802 */ /* 0x000fce0000000f00 */
[----:B-123--:R-:W-:Y:S05]  /*5e60*/  CALL.REL.NOINC `($__internal_80_$__cuda_sm3x_div_rn_ftz_f32_slowpath) ;  /* 0x00000054001c7944 */ /* 0x00efea0003c00000 */
.L_x_41945:
[----:B------:R-:W-:Y:S05]  /*5e70*/  BSYNC B4 ;  /* 0x0000000000047941 */ /* 0x000fea0003800000 */
.L_x_41944:
        /* <DEDUP_REMOVED lines=18> */
.L_x_41947:
[----:B------:R-:W-:Y:S02]  /*5fa0*/  ISETP.GE.AND P0, PT, R18, RZ, PT ;  /* 0x000000ff1200720c */ /* 0x000fe40003f06270 */
[----:B------:R-:W-:-:S11]  /*5fb0*/  MOV R5, 0x3fd774eb ;  /* 0x3fd774eb00057802 */ /* 0x000fd60000000f00 */
[----:B------:R-:W-:-:S04]  /*5fc0*/  @P0 FFMA.FTZ R0, R5, 0.93318945169448852539, -R0 ;  /* 0x3f6ee58105000823 */ /* 0x000fc80000010800 */
[----:B------:R-:W-:-:S07]  /*5fd0*/  @!P0 FFMA.FTZ R0, R5, 0.93318945169448852539, R0 ;  /* 0x3f6ee58105008823 */ /* 0x000fce0000010000 */
.L_x_41948:
[----:B------:R-:W-:Y:S05]  /*5fe0*/  BSYNC B0 ;  /* 0x0000000000007941 */ /* 0x000fea0003800000 */
.L_x_41946:
        /* <DEDUP_REMOVED lines=12> */
.L_x_41941:
        /* <DEDUP_REMOVED lines=10> */
[----:B------:R-:W-:-:S04]  /*6150*/  FFMA R4, -R11, R0, R2 ;  /* 0x000000000b047223 */ /* 0x000fc80000000102 */
[----:B------:R-:W-:Y:S01]  /*6160*/  FFMA R0, R5, R4, R0 ;  /* 0x0000000405007223 */ /* 0x000fe20000000000 */
[----:B----4-:R-:W-:Y:S06]  /*6170*/  @!P0 BRA `(.L_x_41952) ;  /* 0x0000000000088947 */ /* 0x010fec0003800000 */
[----:B------:R-:W-:-:S07]  /*6180*/  MOV R4, 0x61a0 ;  /* 0x000061a000047802 */ /* 0x000fce0000000f00 */
[----:B-123--:R-:W-:Y:S05]  /*6190*/  CALL.REL.NOINC `($__internal_80_$__cuda_sm3x_div_rn_ftz_f32_slowpath) ;  /* 0x0000005000507944 */ /* 0x00efea0003c00000 */
.L_x_41952:
[----:B------:R-:W-:Y:S05]  /*61a0*/  BSYNC B4 ;  /* 0x0000000000047941 */ /* 0x000fea0003800000 */
.L_x_41951:
        /* <DEDUP_REMOVED lines=18> */
.L_x_41954:
[----:B------:R-:W-:Y:S02]  /*62d0*/  ISETP.GE.AND P0, PT, R18, RZ, PT ;  /* 0x000000ff1200720c */ /* 0x000fe40003f06270 */
[----:B------:R-:W-:-:S11]  /*62e0*/  MOV R5, 0x3fd774eb ;  /* 0x3fd774eb00057802 */ /* 0x000fd60000000f00 */
[----:B------:R-:W-:-:S04]  /*62f0*/  @P0 FFMA.FTZ R0, R5, 0.93318945169448852539, -R0 ;  /* 0x3f6ee58105000823 */ /* 0x000fc80000010800 */
[----:B------:R-:W-:-:S07]  /*6300*/  @!P0 FFMA.FTZ R0, R5, 0.93318945169448852539, R0 ;  /* 0x3f6ee58105008823 */ /* 0x000fce0000010000 */
.L_x_41955:
[----:B------:R-:W-:Y:S05]  /*6310*/  BSYNC B0 ;  /* 0x0000000000007941 */ /* 0x000fea0003800000 */
.L_x_41953:
        /* <DEDUP_REMOVED lines=13> */
.L_x_41950:
        /* <DEDUP_REMOVED lines=25> */
.L_x_41957:
        /* <DEDUP_REMOVED lines=40> */
.L_x_41956:
        /* <DEDUP_REMOVED lines=29> */
[----:B------:R4:W1:Y:S02]  /*69d0*/  FCHK P0, R2, R11 ;  /* 0x0000000b02007302 */ /* 0x0008640000000000 */
        /* <DEDUP_REMOVED lines=15> */
[----:B-1--4-:R-:W-:Y:S06]  /*6ad0*/  @!P1 BRA `(.L_x_41959) ;  /* 0x0000000000149947 */ /* 0x012fec0003800000 */
[C---:B------:R-:W-:Y:S02]  /*6ae0*/  ISETP.GE.AND P1, PT, R22.reuse, -0x407fffff, PT ;  /* 0xbf8000011600780c */ /* 0x040fe40003f26270 */
[----:B------:R-:W-:-:S11]  /*6af0*/  FSETP.NEU.FTZ.AND P2, PT, R22, RZ, PT ;  /* 0x000000ff1600720b */ /* 0x000fd60003f5d000 */
[----:B------:R-:W-:-:S05]  /*6b00*/  @P1 MOV R5, 0x7f800000 ;  /* 0x7f80000000051802 */ /* 0x000fca0000000f00 */
[----:B------:R-:W-:-:S05]  /*6b10*/  @P1 FFMA.FTZ R21, R22, R5, +INF ;  /* 0x7f80000016151423 */ /* 0x000fca0000010005 */
[----:B------:R-:W-:-:S07]  /*6b20*/  FSEL R21, R21, -RZ, P2 ;  /* 0x800000ff15157208 */ /* 0x000fce0001000000 */
.L_x_41959:
[----:B------:R-:W-:Y:S05]  /*6b30*/  BSYNC B0 ;  /* 0x0000000000007941 */ /* 0x000fea0003800000 */
.L_x_41958:
[----:B------:R-:W-:Y:S01]  /*6b40*/  BSSY B4, `(.L_x_41960) ;  /* 0x0000005000047945 */ /* 0x000fe20003800000 */
[----:B------:R-:W-:-:S03]  /*6b50*/  FFMA R0, R7, R9, R4 ;  /* 0x0000000907007223 */ /* 0x000fc60000000004 */
[----:B------:R-:W-:Y:S05]  /*6b60*/  @!P0 BRA `(.L_x_41961) ;  /* 0x0000000000088947 */ /* 0x000fea0003800000 */
[----:B------:R-:W-:-:S07]  /*6b70*/  MOV R4, 0x6b90 ;  /* 0x00006b9000047802 */ /* 0x000fce0000000f00 */
[----:B--23--:R-:W-:Y:S05]  /*6b80*/  CALL.REL.NOINC `($__internal_80_$__cuda_sm3x_div_rn_ftz_f32_slowpath) ;  /* 0x0000004400d47944 */ /* 0x00cfea0003c00000 */
.L_x_41961:
[----:B------:R-:W-:Y:S05]  /*6b90*/  BSYNC B4 ;  /* 0x0000000000047941 */ /* 0x000fea0003800000 */
.L_x_41960:
        /* <DEDUP_REMOVED lines=18> */
.L_x_41963:
[----:B------:R-:W-:Y:S02]  /*6cc0*/  ISETP.GE.AND P0, PT, R18, RZ, PT ;  /* 0x000000ff1200720c */ /* 0x000fe40003f06270 */
[----:B------:R-:W-:-:S11]  /*6cd0*/  MOV R5, 0x3fd774eb ;  /* 0x3fd774eb00057802 */ /* 0x000fd60000000f00 */
[----:B------:R-:W-:-:S04]  /*6ce0*/  @P0 FFMA.FTZ R0, R5, 0.93318945169448852539, -R0 ;  /* 0x3f6ee58105000823 */ /* 0x000fc80000010800 */
[----:B------:R-:W-:-:S07]  /*6cf0*/  @!P0 FFMA.FTZ R0, R5, 0.93318945169448852539, R0 ;  /* 0x3f6ee58105008823 */ /* 0x000fce0000010000 */
.L_x_41964:
[----:B------:R-:W-:Y:S05]  /*6d00*/  BSYNC B0 ;  /* 0x0000000000007941 */ /* 0x000fea0003800000 */
.L_x_41962:
        /* <DEDUP_REMOVED lines=12> */
.L_x_41940:
        /* <DEDUP_REMOVED lines=11> */
.L_x_41966:
[----:B------:R-:W-:Y:S05]  /*6e80*/  BSYNC B4 ;  /* 0x0000000000047941 */ /* 0x000fea0003800000 */
.L_x_41965:
        /* <DEDUP_REMOVED lines=18> */
.L_x_41968:
[----:B------:R-:W-:Y:S02]  /*6fb0*/  ISETP.GE.AND P0, PT, R18, RZ, PT ;  /* 0x000000ff1200720c */ /* 0x000fe40003f06270 */
[----:B------:R-:W-:-:S11]  /*6fc0*/  MOV R5, 0x3fd774eb ;  /* 0x3fd774eb00057802 */ /* 0x000fd60000000f00 */
[----:B------:R-:W-:-:S04]  /*6fd0*/  @P0 FFMA.FTZ R0, R5, 0.93318945169448852539, -R0 ;  /* 0x3f6ee58105000823 */ /* 0x000fc80000010800 */
[----:B------:R-:W-:-:S07]  /*6fe0*/  @!P0 FFMA.FTZ R0, R5, 0.93318945169448852539, R0 ;  /* 0x3f6ee58105008823 */ /* 0x000fce0000010000 */
.L_x_41969:
[----:B------:R-:W-:Y:S05]  /*6ff0*/  BSYNC B0 ;  /* 0x0000000000007941 */ /* 0x000fea0003800000 */
.L_x_41967:
        /* <DEDUP_REMOVED lines=27> */
.L_x_41939:
[----:B------:R-:W-:-:S13]  /*71b0*/  FSETP.GEU.FTZ.AND P0, PT, R2, 9.999999682655225389e-20, PT ;  /* 0x1fec1e4a0200780b */ /* 0x000fda0003f1e000 */
[----:B------:R-:W-:Y:S05]  /*71c0*/  @!P0 BRA `(.L_x_41970) ;  /* 0x0000000400388947 */ /* 0x000fea0003800000 */
[----:B------:R-:W-:Y:S01]  /*71d0*/  FMUL.FTZ R0, R2, R2 ;  /* 0x0000000202007220 */ /* 0x000fe20000410000 */
[----:B------:R-:W-:Y:S01]  /*71e0*/  MOV R6, 0x3e800000 ;  /* 0x3e80000000067802 */ /* 0x000fe20000000f00 */
[----:B------:R-:W-:Y:S01]  /*71f0*/  HFMA2.MMA R9, -RZ, RZ, 1.3056640625, -1.8671875 ;  /* 0x3d39bf78ff097435 */ /* 0x000fe200000001ff */
[----:B------:R0:W4:Y:S01]  /*7200*/  FCHK P0, R2, 1 ;  /* 0x3f80000002007902 */ /* 0x0001220000000000 */
        /* <DEDUP_REMOVED lines=30> */
[----:B------:R-:W-:-:S05]  /*73f0*/  @P1 MOV R7, 0x7f800000 ;  /* 0x7f80000000071802 */ /* 0x000fca0000000f00 */
[----:B------:R-:W-:-:S05]  /*7400*/  @P1 FFMA.FTZ R21, R0, R7, +INF ;  /* 0x7f80000000151423 */ /* 0x000fca0000010007 */
[----:B------:R-:W-:-:S07]  /*7410*/  FSEL R21, R21, -RZ, P2 ;  /* 0x800000ff15157208 */ /* 0x000fce0001000000 */
.L_x_41972:
[----:B------:R-:W-:Y:S05]  /*7420*/  BSYNC B0 ;  /* 0x0000000000007941 */ /* 0x000fea0003800000 */
.L_x_41971:
[----:B------:R-:W-:Y:S01]  /*7430*/  BSSY B4, `(.L_x_41973) ;  /* 0x0000006000047945 */ /* 0x000fe20003800000 */
[----:B------:R-:W-:-:S03]  /*7440*/  FFMA R0, R5, R8, R6 ;  /* 0x0000000805007223 */ /* 0x000fc60000000006 */
[----:B------:R-:W-:Y:S05]  /*7450*/  @!P0 BRA `(.L_x_41974) ;  /* 0x00000000000c8947 */ /* 0x000fea0003800000 */
[----:B------:R-:W-:Y:S01]  /*7460*/  HFMA2.MMA R11, -RZ, RZ, 1.875, 0 ;  /* 0x3f800000ff0b7435 */ /* 0x000fe200000001ff */
[----:B------:R-:W-:-:S10]  /*7470*/  MOV R4, 0x7490 ;  /* 0x0000749000047802 */ /* 0x000fd40000000f00 */
[----:B-123--:R-:W-:Y:S05]  /*7480*/  CALL.REL.NOINC `($__internal_80_$__cuda_sm3x_div_rn_ftz_f32_slowpath) ;  /* 0x0000003c00947944 */ /* 0x00efea0003c00000 */
.L_x_41974:
[----:B------:R-:W-:Y:S05]  /*7490*/  BSYNC B4 ;  /* 0x0000000000047941 */ /* 0x000fea0003800000 */
.L_x_41973:
        /* <DEDUP_REMOVED lines=18> */
.L_x_41976:
[----:B------:R-:W-:Y:S02]  /*75c0*/  ISETP.GE.AND P0, PT, R18, RZ, PT ;  /* 0x000000ff1200720c */ /* 0x000fe40003f06270 */
[----:B------:R-:W-:-:S11]  /*75d0*/  MOV R5, 0x3fd774eb ;  /* 0x3fd774eb00057802 */ /* 0x000fd60000000f00 */
[----:B------:R-:W-:-:S04]  /*75e0*/  @P0 FFMA.FTZ R0, R5, 0.93318945169448852539, -R0 ;  /* 0x3f6ee58105000823 */ /* 0x000fc80000010800 */
[----:B------:R-:W-:-:S07]  /*75f0*/  @!P0 FFMA.FTZ R0, R5, 0.93318945169448852539, R0 ;  /* 0x3f6ee58105008823 */ /* 0x000fce0000010000 */
.L_x_41977:
[----:B------:R-:W-:Y:S05]  /*7600*/  BSYNC B0 ;  /* 0x0000000000007941 */ /* 0x000fea0003800000 */
.L_x_41975:
        /* <DEDUP_REMOVED lines=10> */
.L_x_41970:
        /* <DEDUP_REMOVED lines=11> */
[----:B-123--:R-:W-:Y:S05]  /*7760*/  CALL.REL.NOINC `($__internal_80_$__cuda_sm3x_div_rn_ftz_f32_slowpath) ;  /* 0x0000003800dc7944 */ /* 0x00efea0003c00000 */
.L_x_41979:
[----:B------:R-:W-:Y:S05]  /*7770*/  BSYNC B4 ;  /* 0x0000000000047941 */ /* 0x000fea0003800000 */
.L_x_41978:
        /* <DEDUP_REMOVED lines=18> */
.L_x_41981:
[----:B------:R-:W-:Y:S02]  /*78a0*/  ISETP.GE.AND P0, PT, R18, RZ, PT ;  /* 0x000000ff1200720c */ /* 0x000fe40003f06270 */
[----:B------:R-:W-:-:S11]  /*78b0*/  MOV R5, 0x3fd774eb ;  /* 0x3fd774eb00057802 */ /* 0x000fd60000000f00 */
[----:B------:R-:W-:-:S04]  /*78c0*/  @P0 FFMA.FTZ R0, R5, 0.93318945169448852539, -R0 ;  /* 0x3f6ee58105000823 */ /* 0x000fc80000010800 */
[----:B------:R-:W-:-:S07]  /*78d0*/  @!P0 FFMA.FTZ R0, R5, 0.93318945169448852539, R0 ;  /* 0x3f6ee58105008823 */ /* 0x000fce0000010000 */
.L_x_41982:
[----:B------:R-:W-:Y:S05]  /*78e0*/  BSYNC B0 ;  /* 0x0000000000007941 */ /* 0x000fea0003800000 */
.L_x_41980:
        /* <DEDUP_REMOVED lines=11> */
.L_x_41938:
        /* <DEDUP_REMOVED lines=27> */
[----:B------:R-:W4:Y:S01]  /*7b50*/  FCHK P0, R2, R11 ;  /* 0x0000000b02007302 */ /* 0x000f220000000000 */
[----:B0-----:R-:W-:Y:S01]  /*7b60*/  FFMA.FTZ R21, R4, 0.69314718246459960938, R21 ;  /* 0x3f31721804157823 */ /* 0x001fe20000010015 */
[----:B----4-:R-:W-:Y:S06]  /*7b70*/  @!P0 BRA `(.L_x_41984) ;  /* 0x0000000000088947 */ /* 0x010fec0003800000 */
[----:B------:R-:W-:-:S07]  /*7b80*/  MOV R4, 0x7ba0 ;  /* 0x00007ba000047802 */ /* 0x000fce0000000f00 */
[----:B-123--:R-:W-:Y:S05]  /*7b90*/  CALL.REL.NOINC `($__internal_80_$__cuda_sm3x_div_rn_ftz_f32_slowpath) ;  /* 0x0000003400d07944 */ /* 0x00efea0003c00000 */
.L_x_41984:
[----:B------:R-:W-:Y:S05]  /*7ba0*/  BSYNC B4 ;  /* 0x0000000000047941 */ /* 0x000fea0003800000 */
.L_x_41983:
        /* <DEDUP_REMOVED lines=18> */
.L_x_41986:
[----:B------:R-:W-:Y:S02]  /*7cd0*/  ISETP.GE.AND P0, PT, R18, RZ, PT ;  /* 0x000000ff1200720c */ /* 0x000fe40003f06270 */
[----:B------:R-:W-:-:S11]  /*7ce0*/  MOV R5, 0x3fd774eb ;  /* 0x3fd774eb00057802 */ /* 0x000fd60000000f00 */
[----:B------:R-:W-:-:S04]  /*7cf0*/  @P0 FFMA.FTZ R0, R5, 0.93318945169448852539, -R0 ;  /* 0x3f6ee58105000823 */ /* 0x000fc80000010800 */
[----:B------:R-:W-:-:S07]  /*7d00*/  @!P0 FFMA.FTZ R0, R5, 0.93318945169448852539, R0 ;  /* 0x3f6ee58105008823 */ /* 0x000fce0000010000 */
.L_x_41987:
[----:B------:R-:W-:Y:S05]  /*7d10*/  BSYNC B0 ;  /* 0x0000000000007941 */ /* 0x000fea0003800000 */
.L_x_41985:
        /* <DEDUP_REMOVED lines=11> */
.L_x_41937:
        /* <DEDUP_REMOVED lines=9> */
[----:B------:R-:W4:Y:S06]  /*7e60*/  FCHK P1, R2, R11 ;  /* 0x0000000b02007302 */ /* 0x000f2c0000020000 */
        /* <DEDUP_REMOVED lines=12> */
[----:B----4-:R-:W-:Y:S06]  /*7f30*/  @!P1 BRA `(.L_x_41989) ;  /* 0x0000000000089947 */ /* 0x010fec0003800000 */
[----:B------:R-:W-:-:S07]  /*7f40*/  MOV R4, 0x7f60 ;  /* 0x00007f6000047802 */ /* 0x000fce0000000f00 */
[----:B-123--:R-:W-:Y:S05]  /*7f50*/  CALL.REL.NOINC `($__internal_80_$__cuda_sm3x_div_rn_ftz_f32_slowpath) ;  /* 0x0000003000e07944 */ /* 0x00efea0003c00000 */
.L_x_41989:
[----:B------:R-:W-:Y:S05]  /*7f60*/  BSYNC B4 ;  /* 0x0000000000047941 */ /* 0x000fea0003800000 */
.L_x_41988:
        /* <DEDUP_REMOVED lines=18> */
.L_x_41991:
[----:B------:R-:W-:Y:S02]  /*8090*/  ISETP.GE.AND P0, PT, R18, RZ, PT ;  /* 0x000000ff1200720c */ /* 0x000fe40003f06270 */
[----:B------:R-:W-:-:S11]  /*80a0*/  MOV R5, 0x3fd774eb ;  /* 0x3fd774eb00057802 */ /* 0x000fd60000000f00 */
[----:B------:R-:W-:-:S04]  /*80b0*/  @P0 FFMA.FTZ R0, R5, 0.93318945169448852539, -R0 ;  /* 0x3f6ee58105000823 */ /* 0x000fc80000010800 */
[----:B------:R-:W-:-:S07]  /*80c0*/  @!P0 FFMA.FTZ R0, R5, 0.93318945169448852539, R0 ;  /* 0x3f6ee58105008823 */ /* 0x000fce0000010000 */
.L_x_41992:
[----:B------:R-:W-:Y:S05]  /*80d0*/  BSYNC B0 ;  /* 0x0000000000007941 */ /* 0x000fea0003800000 */
.L_x_41990:
        /* <DEDUP_REMOVED lines=12> */
.L_x_41949:
[----:B------:R-:W-:Y:S05]  /*81a0*/  BSYNC B1 ;  /* 0x0000000000017941 */ /* 0x000fea0003800000 */
.L_x_41936:
        /* <DEDUP_REMOVED lines=16> */
[----:B------:R-:W4:Y:S01]  /*82b0*/  @P0 MUFU.COS R5, R2 ;  /* 0x0000000200050308 */ /* 0x000f220000000000 */
[C---:B0-----:R-:W-:Y:S01]  /*82c0*/  @P0 FMUL.FTZ R21, R0.reuse, R21 ;  /* 0x0000001500150220 */ /* 0x041fe20000410000 */
[----:B----4-:R-:W-:Y:S01]  /*82d0*/  @P0 FMUL.FTZ R20, R0, R5 ;  /* 0x0000000500140220 */ /* 0x010fe20000410000 */
[----:B------:R-:W-:Y:S06]  /*82e0*/  @P0 BRA `(.L_x_41935) ;  /* 0x0000000000980947 */ /* 0x000fec0003800000 */
[----:B------:R-:W-:Y:S01]  /*82f0*/  FADD.FTZ R0, R17, -162.88958740234375 ;  /* 0xc322e3bc11007421 */ /* 0x000fe20000010000 */
[----:B------:R-:W-:-:S03]  /*8300*/  FMUL.RZ R6, R4, 0.15915493667125701904 ;  /* 0x3e22f98304067820 */ /* 0x000fc6000040c000 */
[----:B------:R-:W-:Y:S01]  /*8310*/  FMUL.FTZ R0, R0, 1.4426950216293334961 ;  /* 0x3fb8aa3b00007820 */ /* 0x000fe20000410000 */
[----:B------:R-:W-:Y:S08]  /*8320*/  MUFU.SIN R9, R6 ;  /* 0x0000000600097308 */ /* 0x000ff00000000400 */
[----:B------:R-:W0:Y:S08]  /*8330*/  MUFU.EX2 R0, R0 ;  /* 0x0000000000007308 */ /* 0x000e300000000800 */
[----:B------:R-:W4:Y:S01]  /*8340*/  MUFU.COS R7, R6 ;  /* 0x0000000600077308 */ /* 0x000f220000000000 */
[----:B0-----:R-:W-:-:S02]  /*8350*/  LEA.HI R4, R0, 0xffffffed, RZ, 0x9 ;  /* 0xffffffed00047811 */ /* 0x001fc400078f48ff */
[----:B------:R-:W-:Y:S02]  /*8360*/  LOP3.LUT R2, R0, 0x7fffff, RZ, 0xc0, !PT ;  /* 0x007fffff00027812 */ /* 0x000fe400078ec0ff */
[----:B------:R-:W-:Y:S02]  /*8370*/  LEA.HI R5, R4, R4, RZ, 0x1 ;  /* 0x0000000404057211 */ /* 0x000fe400078f08ff */
[----:B------:R-:W-:Y:S02]  /*8380*/  LOP3.LUT R2, R2, 0x7f000000, RZ, 0xfc, !PT ;  /* 0x7f00000002027812 */ /* 0x000fe400078efcff */
[----:B------:R-:W-:-:S03]  /*8390*/  SHF.R.S32.HI R5, RZ, 0x1, R5 ;  /* 0x00000001ff057819 */ /* 0x000fc60000011405 */
[----:B------:R-:W-:Y:S01]  /*83a0*/  FMUL.FTZ R0, R2, R9 ;  /* 0x0000000902007220 */ /* 0x000fe20000410000 */
        /* <DEDUP_REMOVED lines=9> */
.L_x_41995:
        /* <DEDUP_REMOVED lines=10> */
.L_x_41994:
[----:B------:R-:W-:-:S04]  /*84e0*/  FMUL.RZ R4, R4, 0.15915493667125701904 ;  /* 0x3e22f98304047820 */ /* 0x000fc8000040c000 */
[----:B------:R0:W4:Y:S08]  /*84f0*/  MUFU.SIN R21, R4 ;  /* 0x0000000400157308 */ /* 0x0001300000000400 */
[----:B------:R0:W0:Y:S01]  /*8500*/  MUFU.COS R20, R4 ;  /* 0x0000000400147308 */ /* 0x0000220000000000 */
[----:B------:R-:W-:Y:S05]  /*8510*/  BRA `(.L_x_41935) ;  /* 0x00000000000c7947 */ /* 0x000fea0003800000 */
.L_x_41993:
[----:B------:R-:W-:Y:S01]  /*8520*/  FMUL.FTZ R17, R17, 1.4426950216293334961 ;  /* 0x3fb8aa3b11117820 */ /* 0x000fe20000410000 */
[----:B------:R-:W-:-:S03]  /*8530*/  MOV R21, R4 ;  /* 0x0000000400157202 */ /* 0x000fc60000000f00 */
[----:B------:R0:W4:Y:S04]  /*8540*/  MUFU.EX2 R20, R17 ;  /* 0x0000001100147308 */ /* 0x0001280000000800 */
.L_x_41935:
[----:B------:R-:W-:Y:S05]  /*8550*/  BSYNC B2 ;  /* 0x0000000000027941 */ /* 0x000fea0003800000 */
.L_x_41934:
[----:B------:R-:W5:Y:S01]  /*8560*/  S2R R0, SR_TID.X ;  /* 0x0000000000007919 */ /* 0x000f620000002100 */
[----:B------:R-:W-:Y:S01]  /*8570*/  BSSY B2, `(.L_x_41996) ;  /* 0x00002b6000027945 */ /* 0x000fe20003800000 */
[----:B0---4-:R-:W-:Y:S02]  /*8580*/  CS2R R4, SRZ ;  /* 0x0000000000047805 */ /* 0x011fe4000001ff00 */
        /* <DEDUP_REMOVED lines=64> */
.L_x_42005:
[----:B------:R-:W-:Y:S05]  /*8990*/  BSYNC B0 ;  /* 0x0000000000007941 */ /* 0x000fea0003800000 */
.L_x_42004:
[----:B------:R-:W-:Y:S01]  /*89a0*/  BSSY B4, `(.L_x_42006) ;  /* 0x0000005000047945 */ /* 0x000fe20003800000 */
[----:B------:R-:W-:-:S03]  /*89b0*/  FFMA R0, R9, R7, R6 ;  /* 0x0000000709007223 */ /* 0x000fc60000000006 */
[----:B------:R-:W-:Y:S05]  /*89c0*/  @!P0 BRA `(.L_x_42007) ;  /* 0x0000000000088947 */ /* 0x000fea0003800000 */
[----:B------:R-:W-:-:S07]  /*89d0*/  MOV R4, 0x89f0 ;  /* 0x000089f000047802 */ /* 0x000fce0000000f00 */
[----:B-123--:R-:W-:Y:S05]  /*89e0*/  CALL.REL.NOINC `($__internal_80_$__cuda_sm3x_div_rn_ftz_f32_slowpath) ;  /* 0x00000028003c7944 */ /* 0x00efea0003c00000 */
.L_x_42007:
[----:B------:R-:W-:Y:S05]  /*89f0*/  BSYNC B4 ;  /* 0x0000000000047941 */ /* 0x000fea0003800000 */
.L_x_42006:
        /* <DEDUP_REMOVED lines=18> */
.L_x_42009:
[----:B------:R-:W-:Y:S02]  /*8b20*/  ISETP.GE.AND P0, PT, R14, RZ, PT ;  /* 0x000000ff0e00720c */ /* 0x000fe40003f06270 */
[----:B------:R-:W-:-:S11]  /*8b30*/  MOV R5, 0x3fd774eb ;  /* 0x3fd774eb00057802 */ /* 0x000fd60000000f00 */
[----:B------:R-:W-:-:S04]  /*8b40*/  @P0 FFMA.FTZ R0, R5, 0.93318945169448852539, -R0 ;  /* 0x3f6ee58105000823 */ /* 0x000fc80000010800 */
[----:B------:R-:W-:-:S07]  /*8b50*/  @!P0 FFMA.FTZ R0, R5, 0.93318945169448852539, R0 ;  /* 0x3f6ee58105008823 */ /* 0x000fce0000010000 */
.L_x_42010:
[----:B------:R-:W-:Y:S05]  /*8b60*/  BSYNC B0 ;  /* 0x0000000000007941 */ /* 0x000fea0003800000 */
.L_x_42008:
        /* <DEDUP_REMOVED lines=12> */
.L_x_42003:
        /* <DEDUP_REMOVED lines=15> */
.L_x_42014:
[----:B------:R-:W-:Y:S05]  /*8d20*/  BSYNC B4 ;  /* 0x0000000000047941 */ /* 0x000fea0003800000 */
.L_x_42013:
        /* <DEDUP_REMOVED lines=18> */
.L_x_42016:
[----:B------:R-:W-:Y:S02]  /*8e50*/  ISETP.GE.AND P0, PT, R14, RZ, PT ;  /* 0x000000ff0e00720c */ /* 0x000fe40003f06270 */
[----:B------:R-:W-:-:S11]  /*8e60*/  MOV R5, 0x3fd774eb ;  /* 0x3fd774eb00057802 */ /* 0x000fd60000000f00 */
[----:B------:R-:W-:-:S04]  /*8e70*/  @P0 FFMA.FTZ R0, R5, 0.93318945169448852539, -R0 ;  /* 0x3f6ee58105000823 */ /* 0x000fc80000010800 */
[----:B------:R-:W-:-:S07]  /*8e80*/  @!P0 FFMA.FTZ R0, R5, 0.93318945169448852539, R0 ;  /* 0x3f6ee58105008823 */ /* 0x000fce0000010000 */
.L_x_42017:
[----:B------:R-:W-:Y:S05]  /*8e90*/  BSYNC B0 ;  /* 0x0000000000007941 */ /* 0x000fea0003800000 */
.L_x_42015:
        /* <DEDUP_REMOVED lines=13> */
.L_x_42012:
        /* <DEDUP_REMOVED lines=25> */
.L_x_42019:
        /* <DEDUP_REMOVED lines=40> */
.L_x_42018:
        /* <DEDUP_REMOVED lines=51> */
.L_x_42021:
[----:B------:R-:W-:Y:S05]  /*96b0*/  BSYNC B0 ;  /* 0x0000000000007941 */ /* 0x000fea0003800000 */
.L_x_42020:
[----:B------:R-:W-:Y:S01]  /*96c0*/  BSSY B4, `(.L_x_42022) ;  /* 0x0000005000047945 */ /* 0x000fe20003800000 */
[----:B------:R-:W-:-:S03]  /*96d0*/  FFMA R0, R7, R9, R4 ;  /* 0x0000000907007223 */ /* 0x000fc60000000004 */
[----:B------:R-:W-:Y:S05]  /*96e0*/  @!P0 BRA `(.L_x_42023) ;  /* 0x0000000000088947 */ /* 0x000fea0003800000 */
[----:B------:R-:W-:-:S07]  /*96f0*/  MOV R4, 0x9710 ;  /* 0x0000971000047802 */ /* 0x000fce0000000f00 */
[----:B--23--:R-:W-:Y:S05]  /*9700*/  CALL.REL.NOINC `($__internal_80_$__cuda_sm3x_div_rn_ftz_f32_slowpath) ;  /* 0x0000001800f47944 */ /* 0x00cfea0003c00000 */
.L_x_42023:
[----:B------:R-:W-:Y:S05]  /*9710*/  BSYNC B4 ;  /* 0x0000000000047941 */ /* 0x000fea0003800000 */
.L_x_42022:
        /* <DEDUP_REMOVED lines=18> */
.L_x_42025:
[----:B------:R-:W-:Y:S02]  /*9840*/  ISETP.GE.AND P0, PT, R14, RZ, PT ;  /* 0x000000ff0e00720c */ /* 0x000fe40003f06270 */
[----:B------:R-:W-:-:S11]  /*9850*/  MOV R5, 0x3fd774eb ;  /* 0x3fd774eb00057802 */ /* 0x000fd60000000f00 */
[----:B------:R-:W-:-:S04]  /*9860*/  @P0 FFMA.FTZ R0, R5, 0.93318945169448852539, -R0 ;  /* 0x3f6ee58105000823 */ /* 0x000fc80000010800 */
[----:B------:R-:W-:-:S07]  /*9870*/  @!P0 FFMA.FTZ R0, R5, 0.93318945169448852539, R0 ;  /* 0x3f6ee58105008823 */ /* 0x000fce0000010000 */
.L_x_42026:
[----:B------:R-:W-:Y:S05]  /*9880*/  BSYNC B0 ;  /* 0x0000000000007941 */ /* 0x000fea0003800000 */
.L_x_42024:
        /* <DEDUP_REMOVED lines=12> */
.L_x_42002:
        /* <DEDUP_REMOVED lines=11> */
.L_x_42028:
[----:B------:R-:W-:Y:S05]  /*9a00*/  BSYNC B4 ;  /* 0x0000000000047941 */ /* 0x000fea0003800000 */
.L_x_42027:
        /* <DEDUP_REMOVED lines=18> */
.L_x_42030:
[----:B------:R-:W-:Y:S02]  /*9b30*/  ISETP.GE.AND P0, PT, R14, RZ, PT ;  /* 0x000000ff0e00720c */ /* 0x000fe40003f06270 */
[----:B------:R-:W-:-:S11]  /*9b40*/  MOV R5, 0x3fd774eb ;  /* 0x3fd774eb00057802 */ /* 0x000fd60000000f00 */
[----:B------:R-:W-:-:S04]  /*9b50*/  @P0 FFMA.FTZ R0, R5, 0.93318945169448852539, -R0 ;  /* 0x3f6ee58105000823 */ /* 0x000fc80000010800 */
[----:B------:R-:W-:-:S07]  /*9b60*/  @!P0 FFMA.FTZ R0, R5, 0.93318945169448852539, R0 ;  /* 0x3f6ee58105008823 */ /* 0x000fce0000010000 */
.L_x_42031:
[----:B------:R-:W-:Y:S05]  /*9b70*/  BSYNC B0 ;  /* 0x0000000000007941 */ /* 0x000fea0003800000 */
.L_x_42029:
        /* <DEDUP_REMOVED lines=27> */
.L_x_42001:
        /* <DEDUP_REMOVED lines=39> */
.L_x_42034:
[----:B------:R-:W-:Y:S05]  /*9fa0*/  BSYNC B0 ;  /* 0x0000000000007941 */ /* 0x000fea0003800000 */
.L_x_42033:
[----:B------:R-:W-:Y:S01]  /*9fb0*/  BSSY B4, `(.L_x_42035) ;  /* 0x0000006000047945 */ /* 0x000fe20003800000 */
[----:B------:R-:W-:-:S03]  /*9fc0*/  FFMA R0, R5, R8, R6 ;  /* 0x0000000805007223 */ /* 0x000fc60000000006 */
[----:B------:R-:W-:Y:S05]  /*9fd0*/  @!P0 BRA `(.L_x_42036) ;  /* 0x00000000000c8947 */ /* 0x000fea0003800000 */
[----:B------:R-:W-:Y:S01]  /*9fe0*/  HFMA2.MMA R11, -RZ, RZ, 1.875, 0 ;  /* 0x3f800000ff0b7435 */ /* 0x000fe200000001ff */
[----:B------:R-:W-:-:S10]  /*9ff0*/  MOV R4, 0xa010 ;  /* 0x0000a01000047802 */ /* 0x000fd40000000f00 */
[----:B-123--:R-:W-:Y:S05]  /*a000*/  CALL.REL.NOINC `($__internal_80_$__cuda_sm3x_div_rn_ftz_f32_slowpath) ;  /* 0x0000001000b47944 */ /* 0x00efea0003c00000 */
.L_x_42036:
[----:B------:R-:W-:Y:S05]  /*a010*/  BSYNC B4 ;  /* 0x0000000000047941 */ /* 0x000fea0003800000 */
.L_x_42035:
        /* <DEDUP_REMOVED lines=18> */
.L_x_42038:
[----:B------:R-:W-:Y:S02]  /*a140*/  ISETP.GE.AND P0, PT, R14, RZ, PT ;  /* 0x000000ff0e00720c */ /* 0x000fe40003f06270 */
[----:B------:R-:W-:-:S11]  /*a150*/  MOV R5, 0x3fd774eb ;  /* 0x3fd774eb00057802 */ /* 0x000fd60000000f00 */
[----:B------:R-:W-:-:S04]  /*a160*/  @P0 FFMA.FTZ R0, R5, 0.93318945169448852539, -R0 ;  /* 0x3f6ee58105000823 */ /* 0x000fc80000010800 */
[----:B------:R-:W-:-:S07]  /*a170*/  @!P0 FFMA.FTZ R0, R5, 0.93318945169448852539, R0 ;  /* 0x3f6ee58105008823 */ /* 0x000fce0000010000 */
.L_x_42039:
[----:B------:R-:W-:Y:S05]  /*a180*/  BSYNC B0 ;  /* 0x0000000000007941 */ /* 0x000fea0003800000 */
.L_x_42037:
        /* <DEDUP_REMOVED lines=10> */
.L_x_42032:
        /* <DEDUP_REMOVED lines=12> */
.L_x_42041:
[----:B------:R-:W-:Y:S05]  /*a2f0*/  BSYNC B4 ;  /* 0x0000000000047941 */ /* 0x000fea0003800000 */
.L_x_42040:
        /* <DEDUP_REMOVED lines=18> */
.L_x_42043:
[----:B------:R-:W-:Y:S02]  /*a420*/  ISETP.GE.AND P0, PT, R14, RZ, PT ;  /* 0x000000ff0e00720c */ /* 0x000fe40003f06270 */
[----:B------:R-:W-:-:S11]  /*a430*/  MOV R5, 0x3fd774eb ;  /* 0x3fd774eb00057802 */ /* 0x000fd60000000f00 */
[----:B------:R-:W-:-:S04]  /*a440*/  @P0 FFMA.FTZ R0, R5, 0.93318945169448852539, -R0 ;  /* 0x3f6ee58105000823 */ /* 0x000fc80000010800 */
[----:B------:R-:W-:-:S07]  /*a450*/  @!P0 FFMA.FTZ R0, R5, 0.93318945169448852539, R0 ;  /* 0x3f6ee58105008823 */ /* 0x000fce0000010000 */
.L_x_42044:
[----:B------:R-:W-:Y:S05]  /*a460*/  BSYNC B0 ;  /* 0x0000000000007941 */ /* 0x000fea0003800000 */
.L_x_42042:
        /* <DEDUP_REMOVED lines=11> */
.L_x_42000:
        /* <DEDUP_REMOVED lines=32> */
.L_x_42046:
[----:B------:R-:W-:Y:S05]  /*a720*/  BSYNC B4 ;  /* 0x0000000000047941 */ /* 0x000fea0003800000 */
.L_x_42045:
        /* <DEDUP_REMOVED lines=18> */
.L_x_42048:
[----:B------:R-:W-:Y:S02]  /*a850*/  ISETP.GE.AND P0, PT, R14, RZ, PT ;  /* 0x000000ff0e00720c */ /* 0x000fe40003f06270 */
[----:B------:R-:W-:-:S11]  /*a860*/  MOV R5, 0x3fd774eb ;  /* 0x3fd774eb00057802 */ /* 0x000fd60000000f00 */
[----:B------:R-:W-:-:S04]  /*a870*/  @P0 FFMA.FTZ R0, R5, 0.93318945169448852539, -R0 ;  /* 0x3f6ee58105000823 */ /* 0x000fc80000010800 */
[----:B------:R-:W-:-:S07]  /*a880*/  @!P0 FFMA.FTZ R0, R5, 0.93318945169448852539, R0 ;  /* 0x3f6ee58105008823 */ /* 0x000fce0000010000 */
.L_x_42049:
[----:B------:R-:W-:Y:S05]  /*a890*/  BSYNC B0 ;  /* 0x0000000000007941 */ /* 0x000fea0003800000 */
.L_x_42047:
        /* <DEDUP_REMOVED lines=11> */
.L_x_41999:
        /* <DEDUP_REMOVED lines=25> */
.L_x_42051:
[----:B------:R-:W-:Y:S05]  /*aae0*/  BSYNC B4 ;  /* 0x0000000000047941 */ /* 0x000fea0003800000 */
.L_x_42050:
        /* <DEDUP_REMOVED lines=18> */
.L_x_42053:
[----:B------:R-:W-:Y:S02]  /*ac10*/  ISETP.GE.AND P0, PT, R14, RZ, PT ;  /* 0x000000ff0e00720c */ /* 0x000fe40003f06270 */
[----:B------:R-:W-:-:S11]  /*ac20*/  MOV R5, 0x3fd774eb ;  /* 0x3fd774eb00057802 */ /* 0x000fd60000000f00 */
[----:B------:R-:W-:-:S04]  /*ac30*/  @P0 FFMA.FTZ R0, R5, 0.93318945169448852539, -R0 ;  /* 0x3f6ee58105000823 */ /* 0x000fc80000010800 */
[----:B------:R-:W-:-:S07]  /*ac40*/  @!P0 FFMA.FTZ R0, R5, 0.93318945169448852539, R0 ;  /* 0x3f6ee58105008823 */ /* 0x000fce0000010000 */
.L_x_42054:
[----:B------:R-:W-:Y:S05]  /*ac50*/  BSYNC B0 ;  /* 0x0000000000007941 */ /* 0x000fea0003800000 */
.L_x_42052:
        /* <DEDUP_REMOVED lines=12> */
.L_x_42011:
[----:B------:R-:W-:Y:S05]  /*ad20*/  BSYNC B1 ;  /* 0x0000000000017941 */ /* 0x000fea0003800000 */
.L_x_41998:
        /* <DEDUP_REMOVED lines=41> */
.L_x_42057:
        /* <DEDUP_REMOVED lines=10> */
.L_x_42056:
[----:B------:R-:W-:-:S04]  /*b060*/  FMUL.RZ R6, R6, 0.15915493667125701904 ;  /* 0x3e22f98306067820 */ /* 0x000fc8000040c000 */
[----:B------:R4:W0:Y:S08]  /*b070*/  MUFU.SIN R5, R6 ;  /* 0x0000000600057308 */ /* 0x0008300000000400 */
[----:B------:R4:W0:Y:S01]  /*b080*/  MUFU.COS R4, R6 ;  /* 0x0000000600047308 */ /* 0x0008220000000000 */
[----:B------:R-:W-:Y:S05]  /*b090*/  BRA `(.L_x_41997) ;  /* 0x00000000000c7947 */ /* 0x000fea0003800000 */
.L_x_42055:
[----:B------:R-:W-:Y:S01]  /*b0a0*/  FMUL.FTZ R4, R13, 1.4426950216293334961 ;  /* 0x3fb8aa3b0d047820 */ /* 0x000fe20000410000 */
[----:B------:R-:W-:-:S05]  /*b0b0*/  MOV R5, R6 ;  /* 0x0000000600057202 */ /* 0x000fca0000000f00 */
[----:B------:R-:W0:Y:S02]  /*b0c0*/  MUFU.EX2 R4, R4 ;  /* 0x0000000400047308 */ /* 0x000e240000000800 */
.L_x_41997:
[----:B------:R-:W-:Y:S05]  /*b0d0*/  BSYNC B2 ;  /* 0x0000000000027941 */ /* 0x000fea0003800000 */
.L_x_41996:
[----:B------:R-:W5:Y:S01]  /*b0e0*/  S2R R2, SR_TID.X ;  /* 0x0000000000027919 */ /* 0x000f620000002100 */
[----:B------:R-:W-:Y:S01]  /*b0f0*/  BSSY B0, `(.L_x_42058) ;  /* 0x0000016000007945 */ /* 0x000fe20003800000 */
[----:B-----5:R-:W-:Y:S02]  /*b100*/  ISETP.GE.AND P1, PT, R2, R3, PT ;  /* 0x000000030200720c */ /* 0x020fe40003f26270 */
[----:B------:R-:W-:-:S11]  /*b110*/  MOV R0, R2 ;  /* 0x0000000200007202 */ /* 0x000fd60000000f00 */
[----:B------:R-:W5:Y:S01]  /*b120*/  @!P1 S2R R9, SR_CTAID.X ;  /* 0x0000000000099919 */ /* 0x000f620000002500 */
[----:B----4-:R-:W4:Y:S01]  /*b130*/  @!P1 LDC.64 R6, c[0x0][0x220] ;  /* 0x00008800ff069b82 */ /* 0x010f220000000a00 */
[----:B------:R-:W-:-:S04]  /*b140*/  @!P1 IADD3 R0, R2, 0x80, RZ ;  /* 0x0000008002009810 */ /* 0x000fc80007ffe0ff */
[----:B------:R-:W-:Y:S02]  /*b150*/  ISETP.GE.AND P0, PT, R0, R3, PT ;  /* 0x000000030000720c */ /* 0x000fe40003f06270 */
[----:B-----5:R-:W-:-:S05]  /*b160*/  @!P1 LEA R9, R9, R2, 0x9 ;  /* 0x0000000209099211 */ /* 0x020fca00078e48ff */
[----:B----4-:R-:W-:-:S05]  /*b170*/  @!P1 IMAD.WIDE.U32 R6, R9, 0x8, R6 ;  /* 0x0000000809069825 */ /* 0x010fca00078e0006 */
[----:B-1-3--:R1:W-:Y:S01]  /*b180*/  @!P1 STG.E.64 desc[UR4][R6.64], R28 ;  /* 0x0000001c06009986 */ /* 0x00a3e2000c101b04 */
[----:B------:R-:W-:Y:S05]  /*b190*/  @P0 BRA `(.L_x_42059) ;  /* 0x00000000002c0947 */ /* 0x000fea0003800000 */
[----:B------:R-:W1:Y:S01]  /*b1a0*/  S2R R11, SR_CTAID.X ;  /* 0x00000000000b7919 */ /* 0x000e620000002500 */
[----:B------:R-:W3:Y:S01]  /*b1b0*/  LDC.64 R8, c[0x0][0x220] ;  /* 0x00008800ff087b82 */ /* 0x000ee20000000a00 */
[----:B-1----:R-:W-:Y:S02]  /*b1c0*/  LEA R7, R11, R0, 0x9 ;  /* 0x000000000b077211 */ /* 0x002fe400078e48ff */
[----:B------:R-:W-:-:S03]  /*b1d0*/  IADD3 R0, R0, 0x80, RZ ;  /* 0x0000008000007810 */ /* 0x000fc60007ffe0ff */
[----:B---3--:R-:W-:Y:S01]  /*b1e0*/  IMAD.WIDE.U32 R6, R7, 0x8, R8 ;  /* 0x0000000807067825 */ /* 0x008fe200078e0008 */
[----:B------:R-:W-:-:S04]  /*b1f0*/  ISETP.GE.AND P0, PT, R0, R3, PT ;  /* 0x000000030000720c */ /* 0x000fc80003f06270 */
[----:B--2---:R3:W-:Y:S09]  /*b200*/  STG.E.64 desc[UR4][R6.64], R24 ;  /* 0x0000001806007986 */ /* 0x0047f2000c101b04 */
[----:B------:R-:W-:Y:S02]  /*b210*/  @!P0 LEA R11, R11, R0, 0x9 ;  /* 0x000000000b0b8211 */ /* 0x000fe400078e48ff */
[----:B------:R-:W-:-:S03]  /*b220*/  @!P0 IADD3 R0, R0, 0x80, RZ ;  /* 0x0000008000008810 */ /* 0x000fc60007ffe0ff */
[----:B------:R-:W-:-:S05]  /*b230*/  @!P0 IMAD.WIDE.U32 R8, R11, 0x8, R8 ;  /* 0x000000080b088825 */ /* 0x000fca00078e0008 */
[----:B------:R3:W-:Y:S02]  /*b240*/  @!P0 STG.E.64 desc[UR4][R8.64], R20 ;  /* 0x0000001408008986 */ /* 0x0007e4000c101b04 */
.L_x_42059:
[----:B------:R-:W-:Y:S05]  /*b250*/  BSYNC B0 ;  /* 0x0000000000007941 */ /* 0x000fea0003800000 */
.L_x_42058:
[----:B------:R-:W-:-:S13]  /*b260*/  ISETP.GE.AND P0, PT, R0, R3, PT ;  /* 0x000000030000720c */ /* 0x000fda0003f06270 */
[----:B------:R-:W-:Y:S05]  /*b270*/  @P0 EXIT ;  /* 0x000000000000094d */ /* 0x000fea0003800000 */
[----:B-1-3--:R-:W1:Y:S01]  /*b280*/  S2R R7, SR_CTAID.X ;  /* 0x0000000000077919 */ /* 0x00ae620000002500 */
[----:B------:R-:W3:Y:S01]  /*b290*/  LDC.64 R2, c[0x0][0x220] ;  /* 0x00008800ff027b82 */ /* 0x000ee20000000a00 */
[----:B-1----:R-:W-:-:S05]  /*b2a0*/  LEA R7, R7, R0, 0x9 ;  /* 0x0000000007077211 */ /* 0x002fca00078e48ff */
[----:B---3--:R-:W-:-:S05]  /*b2b0*/  IMAD.WIDE.U32 R2, R7, 0x8, R2 ;  /* 0x0000000807027825 */ /* 0x008fca00078e0002 */
[----:B0-----:R-:W-:Y:S01]  /*b2c0*/  STG.E.64 desc[UR4][R2.64], R4 ;  /* 0x0000000402007986 */ /* 0x001fe2000c101b04 */
[----:B------:R-:W-:Y:S05]  /*b2d0*/  EXIT ;  /* 0x000000000000794d */ /* 0x000fea0003800000 */
        .weak           $__internal_80_$__cuda_sm3x_div_rn_ftz_f32_slowpath
        .type           $__internal_80_$__cuda_sm3x_div_rn_ftz_f32_slowpath,@function
        .size           $__internal_80_$__cuda_sm3x_div_rn_ftz_f32_slowpath,(.L_x_71529 - $__internal_80_$__cuda_sm3x_div_rn_ftz_f32_slowpath)
$__internal_80_$__cuda_sm3x_div_rn_ftz_f32_slowpath:
        /* <DEDUP_REMOVED lines=32> */
.L_x_42062:
[----:B------:R-:W-:Y:S05]  /*b4e0*/  BSYNC B3 ;  /* 0x0000000000037941 */ /* 0x000fea0003800000 */
.L_x_42061:
        /* <DEDUP_REMOVED lines=27> */
.L_x_42068:
[----:B------:R-:W-:-:S07]  /*b6a0*/  LEA R0, R5, R0, 0x17 ;  /* 0x0000000005007211 */ /* 0x000fce00078eb8ff */
.L_x_42069:
[----:B------:R-:W-:Y:S05]  /*b6b0*/  BSYNC B3 ;  /* 0x0000000000037941 */ /* 0x000fea0003800000 */
.L_x_42067:
[----:B------:R-:W-:Y:S05]  /*b6c0*/  BRA `(.L_x_42070) ;  /* 0x0000000000207947 */ /* 0x000fea0003800000 */
.L_x_42066:
[----:B------:R-:W-:-:S04]  /*b6d0*/  LOP3.LUT R0, R11, 0x80000000, R2, 0x48, !PT ;  /* 0x800000000b007812 */ /* 0x000fc800078e4802 */
[----:B------:R-:W-:Y:S01]  /*b6e0*/  LOP3.LUT R0, R0, 0x7f800000, RZ, 0xfc, !PT ;  /* 0x7f80000000007812 */ /* 0x000fe200078efcff */
[----:B------:R-:W-:Y:S06]  /*b6f0*/  BRA `(.L_x_42070) ;  /* 0x0000000000147947 */ /* 0x000fec0003800000 */
.L_x_42065:
[----:B------:R-:W-:Y:S01]  /*b700*/  LOP3.LUT R0, R11, 0x80000000, R2, 0x48, !PT ;  /* 0x800000000b007812 */ /* 0x000fe200078e4802 */
[----:B------:R-:W-:Y:S06]  /*b710*/  BRA `(.L_x_42070) ;  /* 0x00000000000c7947 */ /* 0x000fec0003800000 */
.L_x_42064:
[----:B------:R-:W0:Y:S01]  /*b720*/  MUFU.RSQ R0, -QNAN ;  /* 0xffc0000000007908 */ /* 0x000e220000001400 */
[----:B------:R-:W-:Y:S05]  /*b730*/  BRA `(.L_x_42070) ;  /* 0x0000000000047947 */ /* 0x000fea0003800000 */
.L_x_42063:
[----:B------:R-:W-:-:S07]  /*b740*/  FADD.FTZ R0, R2, R11 ;  /* 0x0000000b02007221 */ /* 0x000fce0000010000 */
.L_x_42070:
[----:B------:R-:W-:Y:S05]  /*b750*/  BSYNC B0 ;  /* 0x0000000000007941 */ /* 0x000fea0003800000 */
.L_x_42060:
[----:B------:R-:W-:-:S06]  /*b760*/  HFMA2.MMA R5, -RZ, RZ, 0, 0 ;  /* 0x00000000ff057435 */ /* 0x000fcc00000001ff */
[----:B0-----:R-:W-:Y:S05]  /*b770*/  RET.REL.NODEC R4 `(_ZN2at6native27unrolled_elementwise_kernelIZZZNS0_50_GLOBAL__N__2680c7bb_12_PowKernel_cu_140f0503_289624pow_tensor_tensor_kernelERNS_18TensorIteratorBaseEENKUlvE_clEvENKUlvE7_clEvEUlN3c107complexIfEES9_E_St5arrayIPcLm3EELi4E23TrivialOffsetCalculatorILi2EjESE_ILi1EjENS0_6memory15LoadWithoutCastENSH_16StoreWithoutCastEEEviT_T0_T2_T3_T4_T5_) ;  /* 0xffffff4804207950 */ /* 0x001fea0003c3ffff */
.L_x_42071:
        /* <DEDUP_REMOVED lines=16> */
.L_x_71529:


//--------------------- .text._ZN2at6native29vectorized_elementwise_kernelILi2EZZZNS0_50_GLOBAL__N__2680c7bb_12_PowKernel_cu_140f0503_289624pow_tensor_tensor_kernelERNS_18TensorIteratorBaseEENKUlvE_clEvENKUlvE7_clEvEUlN3c107complexIfEES9_E_St5arrayIPcLm3EEEEviT0_T1_ --------------------------
	.section	.text._ZN2at6native29vectorized_elementwise_kernelILi2EZZZNS0_50_GLOBAL__N__2680c7bb_12_PowKernel_cu_140f0503_289624pow_tensor_tensor_kernelERNS_18TensorIteratorBaseEENKUlvE_clEvENKUlvE7_clEvEUlN3c107complexIfEES9_E_St5arrayIPcLm3EEEEviT0_T1_,"ax",@progbits
	.align	128
        .global         _ZN2at6native29vectorized_elementwise_kernelILi2EZZZNS0_50_GLOBAL__N__2680c7bb_12_PowKernel_cu_140f0503_289624pow_tensor_tensor_kernelERNS_18TensorIteratorBaseEENKUlvE_clEvENKUlvE7_clEvEUlN3c107complexIfEES9_E_St5arrayIPcLm3EEEEviT0_T1_
        .type           _ZN2at6native29vectorized_elementwise_kernelILi2EZZZNS0_50_GLOBAL__N__2680c7bb_12_PowKernel_cu_140f0503_289624pow_tensor_tensor_kernelERNS_18TensorIteratorBaseEENKUlvE_clEvENKUlvE7_clEvEUlN3c107complexIfEES9_E_St5arrayIPcLm3EEEEviT0_T1_,@function
        .size           _ZN2at6native29vectorized_elementwise_kernelILi2EZZZNS0_50_GLOBAL__N__2680c7bb_12_PowKernel_cu_140f0503_289624pow_tensor_tensor_kernelERNS_18TensorIteratorBaseEENKUlvE_clEvENKUlvE7_clEvEUlN3c107complexIfEES9_E_St5arrayIPcLm3EEEEviT0_T1_,(.L_x_71530 - _ZN2at6native29vectorized_elementwise_kernelILi2EZZZNS0_50_GLOBAL__N__2680c7bb_12_PowKernel_cu_140f0503_289624pow_tensor_tensor_kernelERNS_18TensorIteratorBaseEENKUlvE_clEvENKUlvE7_clEvEUlN3c107complexIfEES9_E_St5arrayIPcLm3EEEEviT0_T1_)
        .other          _ZN2at6native29vectorized_elementwise_kernelILi2EZZZNS0_50_GLOBAL__N__2680c7bb_12_PowKernel_cu_140f0503_289624pow_tensor_tensor_kernelERNS_18TensorIteratorBaseEENKUlvE_clEvENKUlvE7_clEvEUlN3c107complexIfEES9_E_St5arrayIPcLm3EEEEviT0_T1_,@"STO_CUDA_ENTRY STV_DEFAULT"
_ZN2at6native29vectorized_elementwise_kernelILi2EZZZNS0_50_GLOBAL__N__2680c7bb_12_PowKernel_cu_140f0503_289624pow_tensor_tensor_kernelERNS_18TensorIteratorBaseEENKUlvE_clEvENKUlvE7_clEvEUlN3c107complexIfEES9_E_St5arrayIPcLm3EEEEviT0_T1_:
.text._ZN2at6native29vectorized_elementwise_kernelILi2EZZZNS0_50_GLOBAL__N__2680c7bb_12_PowKernel_cu_140f0503_289624pow_tensor_tensor_kernelERNS_18TensorIteratorBaseEENKUlvE_clEvENKUlvE7_clEvEUlN3c107complexIfEES9_E_St5arrayIPcLm3EEEEviT0_T1_:
        /* <DEDUP_REMOVED lines=13> */
[----:B------:R-:W-:Y:S01]  /*00d0*/  MOV R3, UR5 ;  /* 0x0000000500037c02 */ /* 0x000fe20008000f00 */
[----:B------:R-:W-:Y:S02]  /*00e0*/  ULDC.64 UR4, c[0x0][0x230] ;  /* 0x00008c0000047ab9 */ /* 0x000fe40000000a00 */
[----:B------:R-:W-:-:S06]  /*00f0*/  UIMAD.WIDE UR4, UR6, 0x8, UR4 ;  /* 0x00000008060478a5 */ /* 0x000fcc000f8e0204 */
[----:B------:R-:W-:Y:S02]  /*0100*/  MOV R4, UR4 ;  /* 0x0000000400047c02 */ /* 0x000fe40008000f00 */
[----:B------:R-:W-:Y:S01]  /*0110*/  MOV R5, UR5 ;  /* 0x0000000500057c02 */ /* 0x000fe20008000f00 */
[----:B0-----:R-:W-:-:S05]  /*0120*/  IMAD.WIDE.U32 R2, R42, 0x10, R2 ;  /* 0x000000102a027825 */ /* 0x001fca00078e0002 */
[----:B------:R-:W2:Y:S01]  /*0130*/  LDG.E.128 R8, desc[UR8][R2.64] ;  /* 0x0000000802087981 */ /* 0x000ea2000c1e1d00 */
[----:B------:R-:W-:-:S03]  /*0140*/  IMAD.WIDE.U32 R4, R42, 0x10, R4 ;  /* 0x000000102a047825 */ /* 0x000fc600078e0004 */
        /* <DEDUP_REMOVED lines=68> */
.L_x_42080:
[----:B------:R-:W-:Y:S05]  /*0590*/  BSYNC B0 ;  /* 0x0000000000007941 */ /* 0x000fea0003800000 */
.L_x_42079:
[----:B------:R-:W-:Y:S01]  /*05a0*/  BSSY B3, `(.L_x_42081) ;  /* 0x0000007000037945 */ /* 0x000fe20003800000 */
[----:B------:R-:W-:-:S03]  /*05b0*/  FFMA R0, R4, R6, R5 ;  /* 0x0000000604007223 */ /* 0x000fc60000000005 */
[----:B------:R-:W-:Y:S05]  /*05c0*/  @!P0 BRA `(.L_x_42082) ;  /* 0x0000000000108947 */ /* 0x000fea0003800000 */
[----:B------:R-:W-:Y:S02]  /*05d0*/  MOV R41, R45 ;  /* 0x0000002d00297202 */ /* 0x000fe40000000f00 */
[----:B------:R-:W-:Y:S02]  /*05e0*/  MOV R0, R48 ;  /* 0x0000003000007202 */ /* 0x000fe40000000f00 */
[----:B------:R-:W-:-:S07]  /*05f0*/  MOV R2, 0x610 ;  /* 0x0000061000027802 */ /* 0x000fce0000000f00 */
[----:B-----5:R-:W-:Y:S05]  /*0600*/  CALL.REL.NOINC `($__internal_81_$__cuda_sm3x_div_rn_ftz_f32_slowpath) ;  /* 0x000002c400687944 */ /* 0x020fea0003c00000 */
.L_x_42082:
[----:B------:R-:W-:Y:S05]  /*0610*/  BSYNC B3 ;  /* 0x0000000000037941 */ /* 0x000fea0003800000 */
.L_x_42081:
        /* <DEDUP_REMOVED lines=18> */
.L_x_42084:
[----:B------:R-:W-:Y:S02]  /*0740*/  ISETP.GE.AND P0, PT, R8, RZ, PT ;  /* 0x000000ff0800720c */ /* 0x000fe40003f06270 */
[----:B------:R-:W-:-:S11]  /*0750*/  MOV R3, 0x3fd774eb ;  /* 0x3fd774eb00037802 */ /* 0x000fd60000000f00 */
[----:B------:R-:W-:-:S04]  /*0760*/  @P0 FFMA.FTZ R0, R3, 0.93318945169448852539, -R0 ;  /* 0x3f6ee58103000823 */ /* 0x000fc80000010800 */
[----:B------:R-:W-:-:S07]  /*0770*/  @!P0 FFMA.FTZ R0, R3, 0.93318945169448852539, R0 ;  /* 0x3f6ee58103008823 */ /* 0x000fce0000010000 */
.L_x_42085:
[----:B------:R-:W-:Y:S05]  /*0780*/  BSYNC B0 ;  /* 0x0000000000007941 */ /* 0x000fea0003800000 */
.L_x_42083:
        /* <DEDUP_REMOVED lines=12> */
.L_x_42078:
        /* <DEDUP_REMOVED lines=16> */
[----:B-----5:R-:W-:Y:S05]  /*0950*/  CALL.REL.NOINC `($__internal_81_$__cuda_sm3x_div_rn_ftz_f32_slowpath) ;  /* 0x000002c000947944 */ /* 0x020fea0003c00000 */
.L_x_42089:
[----:B------:R-:W-:Y:S05]  /*0960*/  BSYNC B3 ;  /* 0x0000000000037941 */ /* 0x000fea0003800000 */
.L_x_42088:
        /* <DEDUP_REMOVED lines=18> */
.L_x_42091:
[----:B------:R-:W-:Y:S02]  /*0a90*/  ISETP.GE.AND P0, PT, R8, RZ, PT ;  /* 0x000000ff0800720c */ /* 0x000fe40003f06270 */
[----:B------:R-:W-:-:S11]  /*0aa0*/  MOV R3, 0x3fd774eb ;  /* 0x3fd774eb00037802 */ /* 0x000fd60000000f00 */
[----:B------:R-:W-:-:S04]  /*0ab0*/  @P0 FFMA.FTZ R0, R3, 0.93318945169448852539, -R0 ;  /* 0x3f6ee58103000823 */ /* 0x000fc80000010800 */
[----:B------:R-:W-:-:S07]  /*0ac0*/  @!P0 FFMA.FTZ R0, R3, 0.93318945169448852539, R0 ;  /* 0x3f6ee58103008823 */ /* 0x000fce0000010000 */
.L_x_42092:
[----:B------:R-:W-:Y:S05]  /*0ad0*/  BSYNC B0 ;  /* 0x0000000000007941 */ /* 0x000fea0003800000 */
.L_x_42090:
        /* <DEDUP_REMOVED lines=13> */
.L_x_42087:
        /* <DEDUP_REMOVED lines=25> */
.L_x_42094:
        /* <DEDUP_REMOVED lines=40> */
.L_x_42093:
        /* <DEDUP_REMOVED lines=48> */
.L_x_42096:
[----:B------:R-:W-:Y:S05]  /*12c0*/  BSYNC B0 ;  /* 0x0000000000007941 */ /* 0x000fea0003800000 */
.L_x_42095:
[----:B------:R-:W-:Y:S01]  /*12d0*/  BSSY B3, `(.L_x_42097) ;  /* 0x0000007000037945 */ /* 0x000fe20003800000 */
[----:B------:R-:W-:-:S03]  /*12e0*/  FFMA R0, R4, R2, R5 ;  /* 0x0000000204007223 */ /* 0x000fc60000000005 */
[----:B------:R-:W-:Y:S05]  /*12f0*/  @!P3 BRA `(.L_x_42098) ;  /* 0x000000000010b947 */ /* 0x000fea0003800000 */
[----:B------:R-:W-:Y:S02]  /*1300*/  MOV R41, R45 ;  /* 0x0000002d00297202 */ /* 0x000fe40000000f00 */
[----:B------:R-:W-:Y:S02]  /*1310*/  MOV R0, R48 ;  /* 0x0000003000007202 */ /* 0x000fe40000000f00 */
[----:B------:R-:W-:-:S07]  /*1320*/  MOV R2, 0x1340 ;  /* 0x0000134000027802 */ /* 0x000fce0000000f00 */
[----:B-----5:R-:W-:Y:S05]  /*1330*/  CALL.REL.NOINC `($__internal_81_$__cuda_sm3x_div_rn_ftz_f32_slowpath) ;  /* 0x000002b8001c7944 */ /* 0x020fea0003c00000 */
.L_x_42098:
[----:B------:R-:W-:Y:S05]  /*1340*/  BSYNC B3 ;  /* 0x0000000000037941 */ /* 0x000fea0003800000 */
.L_x_42097:
        /* <DEDUP_REMOVED lines=18> */
.L_x_42100:
[----:B------:R-:W-:Y:S02]  /*1470*/  ISETP.GE.AND P0, PT, R8, RZ, PT ;  /* 0x000000ff0800720c */ /* 0x000fe40003f06270 */
[----:B------:R-:W-:-:S11]  /*1480*/  MOV R3, 0x3fd774eb ;  /* 0x3fd774eb00037802 */ /* 0x000fd60000000f00 */
[----:B------:R-:W-:-:S04]  /*1490*/  @P0 FFMA.FTZ R0, R3, 0.93318945169448852539, -R0 ;  /* 0x3f6ee58103000823 */ /* 0x000fc80000010800 */
[----:B------:R-:W-:-:S07]  /*14a0*/  @!P0 FFMA.FTZ R0, R3, 0.93318945169448852539, R0 ;  /* 0x3f6ee58103008823 */ /* 0x000fce0000010000 */
.L_x_42101:
[----:B------:R-:W-:Y:S05]  /*14b0*/  BSYNC B0 ;  /* 0x0000000000007941 */ /* 0x000fea0003800000 */
.L_x_42099:
        /* <DEDUP_REMOVED lines=12> */
.L_x_42077:
        /* <DEDUP_REMOVED lines=13> */
.L_x_42103:
[----:B------:R-:W-:Y:S05]  /*1650*/  BSYNC B3 ;  /* 0x0000000000037941 */ /* 0x000fea0003800000 */
.L_x_42102:
        /* <DEDUP_REMOVED lines=18> */
.L_x_42105:
[----:B------:R-:W-:Y:S02]  /*1780*/  ISETP.GE.AND P0, PT, R8, RZ, PT ;  /* 0x000000ff0800720c */ /* 0x000fe40003f06270 */
[----:B------:R-:W-:-:S11]  /*1790*/  MOV R3, 0x3fd774eb ;  /* 0x3fd774eb00037802 */ /* 0x000fd60000000f00 */
[----:B------:R-:W-:-:S04]  /*17a0*/  @P0 FFMA.FTZ R0, R3, 0.93318945169448852539, -R0 ;  /* 0x3f6ee58103000823 */ /* 0x000fc80000010800 */
[----:B------:R-:W-:-:S07]  /*17b0*/  @!P0 FFMA.FTZ R0, R3, 0.93318945169448852539, R0 ;  /* 0x3f6ee58103008823 */ /* 0x000fce0000010000 */
.L_x_42106:
[----:B------:R-:W-:Y:S05]  /*17c0*/  BSYNC B0 ;  /* 0x0000000000007941 */ /* 0x000fea0003800000 */
.L_x_42104:
        /* <DEDUP_REMOVED lines=27> */
.L_x_42076:
        /* <DEDUP_REMOVED lines=39> */
.L_x_42109:
[----:B------:R-:W-:Y:S05]  /*1bf0*/  BSYNC B0 ;  /* 0x0000000000007941 */ /* 0x000fea0003800000 */
.L_x_42108:
[----:B------:R-:W-:Y:S01]  /*1c00*/  BSSY B3, `(.L_x_42110) ;  /* 0x0000007000037945 */ /* 0x000fe20003800000 */
[----:B------:R-:W-:-:S03]  /*1c10*/  FFMA R0, R4, R6, R5 ;  /* 0x0000000604007223 */ /* 0x000fc60000000005 */
[----:B------:R-:W-:Y:S05]  /*1c20*/  @!P0 BRA `(.L_x_42111) ;  /* 0x0000000000108947 */ /* 0x000fea0003800000 */
[----:B------:R-:W-:Y:S01]  /*1c30*/  HFMA2.MMA R0, -RZ, RZ, 1.875, 0 ;  /* 0x3f800000ff007435 */ /* 0x000fe200000001ff */
[----:B------:R-:W-:Y:S02]  /*1c40*/  MOV R41, R45 ;  /* 0x0000002d00297202 */ /* 0x000fe40000000f00 */
[----:B------:R-:W-:-:S08]  /*1c50*/  MOV R2, 0x1c70 ;  /* 0x00001c7000027802 */ /* 0x000fd00000000f00 */
[----:B-----5:R-:W-:Y:S05]  /*1c60*/  CALL.REL.NOINC `($__internal_81_$__cuda_sm3x_div_rn_ftz_f32_slowpath) ;  /* 0x000002ac00d07944 */ /* 0x020fea0003c00000 */
.L_x_42111:
[----:B------:R-:W-:Y:S05]  /*1c70*/  BSYNC B3 ;  /* 0x0000000000037941 */ /* 0x000fea0003800000 */
.L_x_42110:
        /* <DEDUP_REMOVED lines=18> */
.L_x_42113:
[----:B------:R-:W-:Y:S02]  /*1da0*/  ISETP.GE.AND P0, PT, R8, RZ, PT ;  /* 0x000000ff0800720c */ /* 0x000fe40003f06270 */
[----:B------:R-:W-:-:S11]  /*1db0*/  MOV R3, 0x3fd774eb ;  /* 0x3fd774eb00037802 */ /* 0x000fd60000000f00 */
[----:B------:R-:W-:-:S04]  /*1dc0*/  @P0 FFMA.FTZ R0, R3, 0.93318945169448852539, -R0 ;  /* 0x3f6ee58103000823 */ /* 0x000fc80000010800 */
[----:B------:R-:W-:-:S07]  /*1dd0*/  @!P0 FFMA.FTZ R0, R3, 0.93318945169448852539, R0 ;  /* 0x3f6ee58103008823 */ /* 0x000fce0000010000 */
.L_x_42114:
[----:B------:R-:W-:Y:S05]  /*1de0*/  BSYNC B0 ;  /* 0x0000000000007941 */ /* 0x000fea0003800000 */
.L_x_42112:
        /* <DEDUP_REMOVED lines=10> */
.L_x_42107:
        /* <DEDUP_REMOVED lines=12> */
[----:B-----5:R-:W-:Y:S05]  /*1f50*/  CALL.REL.NOINC `($__internal_81_$__cuda_sm3x_div_rn_ftz_f32_slowpath) ;  /* 0x000002ac00147944 */ /* 0x020fea0003c00000 */
.L_x_42116:
[----:B------:R-:W-:Y:S05]  /*1f60*/  BSYNC B3 ;  /* 0x0000000000037941 */ /* 0x000fea0003800000 */
.L_x_42115:
        /* <DEDUP_REMOVED lines=18> */
.L_x_42118:
[----:B------:R-:W-:Y:S02]  /*2090*/  ISETP.GE.AND P0, PT, R8, RZ, PT ;  /* 0x000000ff0800720c */ /* 0x000fe40003f06270 */
[----:B------:R-:W-:-:S11]  /*20a0*/  MOV R3, 0x3fd774eb ;  /* 0x3fd774eb00037802 */ /* 0x000fd60000000f00 */
[----:B------:R-:W-:-:S04]  /*20b0*/  @P0 FFMA.FTZ R0, R3, 0.93318945169448852539, -R0 ;  /* 0x3f6ee58103000823 */ /* 0x000fc80000010800 */
[----:B------:R-:W-:-:S07]  /*20c0*/  @!P0 FFMA.FTZ R0, R3, 0.93318945169448852539, R0 ;  /* 0x3f6ee58103008823 */ /* 0x000fce0000010000 */
.L_x_42119:
[----:B------:R-:W-:Y:S05]  /*20d0*/  BSYNC B0 ;  /* 0x0000000000007941 */ /* 0x000fea0003800000 */
.L_x_42117:
        /* <DEDUP_REMOVED lines=11> */
.L_x_42075:
        /* <DEDUP_REMOVED lines=33> */
[----:B-----5:R-:W-:Y:S05]  /*23a0*/  CALL.REL.NOINC `($__internal_81_$__cuda_sm3x_div_rn_ftz_f32_slowpath) ;  /* 0x000002a800007944 */ /* 0x020fea0003c00000 */
.L_x_42121:
[----:B------:R-:W-:Y:S05]  /*23b0*/  BSYNC B3 ;  /* 0x0000000000037941 */ /* 0x000fea0003800000 */
.L_x_42120:
        /* <DEDUP_REMOVED lines=18> */
.L_x_42123:
[----:B------:R-:W-:Y:S02]  /*24e0*/  ISETP.GE.AND P0, PT, R8, RZ, PT ;  /* 0x000000ff0800720c */ /* 0x000fe40003f06270 */
[----:B------:R-:W-:-:S11]  /*24f0*/  MOV R3, 0x3fd774eb ;  /* 0x3fd774eb00037802 */ /* 0x000fd60000000f00 */
[----:B------:R-:W-:-:S04]  /*2500*/  @P0 FFMA.FTZ R0, R3, 0.93318945169448852539, -R0 ;  /* 0x3f6ee58103000823 */ /* 0x000fc80000010800 */
[----:B------:R-:W-:-:S07]  /*2510*/  @!P0 FFMA.FTZ R0, R3, 0.93318945169448852539, R0 ;  /* 0x3f6ee58103008823 */ /* 0x000fce0000010000 */
.L_x_42124:
[----:B------:R-:W-:Y:S05]  /*2520*/  BSYNC B0 ;  /* 0x0000000000007941 */ /* 0x000fea0003800000 */
.L_x_42122:
        /* <DEDUP_REMOVED lines=11> */
.L_x_42074:
        /* <DEDUP_REMOVED lines=25> */
[----:B-----5:R-:W-:Y:S05]  /*2770*/  CALL.REL.NOINC `($__internal_81_$__cuda_sm3x_div_rn_ftz_f32_slowpath) ;  /* 0x000002a4000c7944 */ /* 0x020fea0003c00000 */
.L_x_42126:
[----:B------:R-:W-:Y:S05]  /*2780*/  BSYNC B3 ;  /* 0x0000000000037941 */ /* 0x000fea0003800000 */
.L_x_42125:
        /* <DEDUP_REMOVED lines=18> */
.L_x_42128:
[----:B------:R-:W-:Y:S02]  /*28b0*/  ISETP.GE.AND P0, PT, R8, RZ, PT ;  /* 0x000000ff0800720c */ /* 0x000fe40003f06270 */
[----:B------:R-:W-:-:S11]  /*28c0*/  MOV R3, 0x3fd774eb ;  /* 0x3fd774eb00037802 */ /* 0x000fd60000000f00 */
[----:B------:R-:W-:-:S04]  /*28d0*/  @P0 FFMA.FTZ R0, R3, 0.93318945169448852539, -R0 ;  /* 0x3f6ee58103000823 */ /* 0x000fc80000010800 */
[----:B------:R-:W-:-:S07]  /*28e0*/  @!P0 FFMA.FTZ R0, R3, 0.93318945169448852539, R0 ;  /* 0x3f6ee58103008823 */ /* 0x000fce0000010000 */
.L_x_42129:
[----:B------:R-:W-:Y:S05]  /*28f0*/  BSYNC B0 ;  /* 0x0000000000007941 */ /* 0x000fea0003800000 */
.L_x_42127:
        /* <DEDUP_REMOVED lines=12> */
.L_x_42086:
[----:B------:R-:W-:Y:S05]  /*29c0*/  BSYNC B2 ;  /* 0x0000000000027941 */ /* 0x000fea0003800000 */
.L_x_42073:
        /* <DEDUP_REMOVED lines=42> */
.L_x_42133:
        /* <DEDUP_REMOVED lines=10> */
.L_x_42132:
[----:B------:R-:W-:-:S04]  /*2d10*/  FMUL.RZ R4, R4, 0.15915493667125701904 ;  /* 0x3e22f98304047820 */ /* 0x000fc8000040c000 */
[----:B------:R1:W2:Y:S08]  /*2d20*/  MUFU.SIN R9, R4 ;  /* 0x0000000400097308 */ /* 0x0002b00000000400 */
[----:B------:R1:W3:Y:S01]  /*2d30*/  MUFU.COS R8, R4 ;  /* 0x0000000400087308 */ /* 0x0002e20000000000 */
[----:B------:R-:W-:Y:S05]  /*2d40*/  BRA `(.L_x_42134) ;  /* 0x00000000000c7947 */ /* 0x000fea0003800000 */
.L_x_42131:
[----:B------:R-:W-:Y:S01]  /*2d50*/  FMUL.FTZ R8, R25, 1.4426950216293334961 ;  /* 0x3fb8aa3b19087820 */ /* 0x000fe20000410000 */
[----:B------:R-:W-:-:S05]  /*2d60*/  MOV R9, R4 ;  /* 0x0000000400097202 */ /* 0x000fca0000000f00 */
[----:B------:R-:W0:Y:S02]  /*2d70*/  MUFU.EX2 R8, R8 ;  /* 0x0000000800087308 */ /* 0x000e240000000800 */
.L_x_42134:
[----:B------:R-:W-:Y:S05]  /*2d80*/  BSYNC B0 ;  /* 0x0000000000007941 */ /* 0x000fea0003800000 */
.L_x_42130:
        /* <DEDUP_REMOVED lines=61> */
.L_x_42142:
[----:B------:R-:W-:Y:S05]  /*3160*/  BSYNC B0 ;  /* 0x0000000000007941 */ /* 0x000fea0003800000 */
.L_x_42141:
[----:B------:R-:W-:Y:S01]  /*3170*/  BSSY B3, `(.L_x_42143) ;  /* 0x0000007000037945 */ /* 0x000fe20003800000 */
[----:B------:R-:W-:-:S03]  /*3180*/  FFMA R0, R4, R6, R5 ;  /* 0x0000000604007223 */ /* 0x000fc60000000005 */
[----:B------:R-:W-:Y:S05]  /*3190*/  @!P0 BRA `(.L_x_42144) ;  /* 0x0000000000108947 */ /* 0x000fea0003800000 */
[----:B------:R-:W-:Y:S02]  /*31a0*/  MOV R41, R43 ;  /* 0x0000002b00297202 */ /* 0x000fe40000000f00 */
[----:B------:R-:W-:Y:S02]  /*31b0*/  MOV R0, R46 ;  /* 0x0000002e00007202 */ /* 0x000fe40000000f00 */
[----:B------:R-:W-:-:S07]  /*31c0*/  MOV R2, 0x31e0 ;  /* 0x000031e000027802 */ /* 0x000fce0000000f00 */
[----:B0-23--:R-:W-:Y:S05]  /*31d0*/  CALL.REL.NOINC `($__internal_81_$__cuda_sm3x_div_rn_ftz_f32_slowpath) ;  /* 0x0000029800747944 */ /* 0x00dfea0003c00000 */
.L_x_42144:
[----:B------:R-:W-:Y:S05]  /*31e0*/  BSYNC B3 ;  /* 0x0000000000037941 */ /* 0x000fea0003800000 */
.L_x_42143:
        /* <DEDUP_REMOVED lines=18> */
.L_x_42146:
[----:B------:R-:W-:Y:S02]  /*3310*/  ISETP.GE.AND P0, PT, R10, RZ, PT ;  /* 0x000000ff0a00720c */ /* 0x000fe40003f06270 */
[----:B------:R-:W-:-:S11]  /*3320*/  MOV R3, 0x3fd774eb ;  /* 0x3fd774eb00037802 */ /* 0x000fd60000000f00 */
[----:B------:R-:W-:-:S04]  /*3330*/  @P0 FFMA.FTZ R0, R3, 0.93318945169448852539, -R0 ;  /* 0x3f6ee58103000823 */ /* 0x000fc80000010800 */
[----:B------:R-:W-:-:S07]  /*3340*/  @!P0 FFMA.FTZ R0, R3, 0.93318945169448852539, R0 ;  /* 0x3f6ee58103008823 */ /* 0x000fce0000010000 */
.L_x_42147:
[----:B------:R-:W-:Y:S05]  /*3350*/  BSYNC B0 ;  /* 0x0000000000007941 */ /* 0x000fea0003800000 */
.L_x_42145:
        /* <DEDUP_REMOVED lines=12> */
.L_x_42140:
[----:B------:R-:W-:-:S04]  /*3420*/  FMUL.FTZ R3, R43, R43 ;  /* 0x0000002b2b037220 */ /* 0x000fc80000410000 */
[----:B------:R-:W-:-:S05]  /*3430*/  FFMA.FTZ R24, R46, R46, R3 ;  /* 0x0000002e2e187223 */ /* 0x000fca0000010003 */
[----:B------:R-:W-:-:S13]  /*3440*/  FSETP.GTU.FTZ.AND P0, PT, R24, 0.69999998807907104492, PT ;  /* 0x3f3333331800780b */ /* 0x000fda0003f1c000 */
[----:B------:R-:W-:Y:S05]  /*3450*/  @P0 BRA `(.L_x_42149) ;  /* 0x0000000000c80947 */ /* 0x000fea0003800000 */
[----:B------:R-:W4:Y:S01]  /*3460*/  MUFU.RCP R3, R46 ;  /* 0x0000002e00037308 */ /* 0x000f220000001000 */
[----:B------:R-:W-:Y:S07]  /*3470*/  BSSY B3, `(.L_x_42150) ;  /* 0x000000c000037945 */ /* 0x000fee0003800000 */
[----:B------:R-:W5:Y:S01]  /*3480*/  FCHK P0, R43, R46 ;  /* 0x0000002e2b007302 */ /* 0x000f620000000000 */
[----:B----4-:R-:W-:-:S04]  /*3490*/  FFMA R0, -R46, R3, 1 ;  /* 0x3f8000002e007423 */ /* 0x010fc80000000103 */
        /* <DEDUP_REMOVED lines=8> */
[----:B0123--:R-:W-:Y:S05]  /*3520*/  CALL.REL.NOINC `($__internal_81_$__cuda_sm3x_div_rn_ftz_f32_slowpath) ;  /* 0x0000029400a07944 */ /* 0x00ffea0003c00000 */
.L_x_42151:
[----:B------:R-:W-:Y:S05]  /*3530*/  BSYNC B3 ;  /* 0x0000000000037941 */ /* 0x000fea0003800000 */
.L_x_42150:
        /* <DEDUP_REMOVED lines=18> */
.L_x_42153:
[----:B------:R-:W-:Y:S02]  /*3660*/  ISETP.GE.AND P0, PT, R10, RZ, PT ;  /* 0x000000ff0a00720c */ /* 0x000fe40003f06270 */
[----:B------:R-:W-:-:S11]  /*3670*/  MOV R3, 0x3fd774eb ;  /* 0x3fd774eb00037802 */ /* 0x000fd60000000f00 */
[----:B------:R-:W-:-:S04]  /*3680*/  @P0 FFMA.FTZ R0, R3, 0.93318945169448852539, -R0 ;  /* 0x3f6ee58103000823 */ /* 0x000fc80000010800 */
[----:B------:R-:W-:-:S07]  /*3690*/  @!P0 FFMA.FTZ R0, R3, 0.93318945169448852539, R0 ;  /* 0x3f6ee58103008823 */ /* 0x000fce0000010000 */
.L_x_42154:
[----:B------:R-:W-:Y:S05]  /*36a0*/  BSYNC B0 ;  /* 0x0000000000007941 */ /* 0x000fea0003800000 */
.L_x_42152:
[----:B------:R-:W-:Y:S01]  /*36b0*/  FSETP.NEU.FTZ.AND P1, PT, |R10|, |R11|, PT ;  /* 0x4000000b0a00720b */ /* 0x000fe20003f3d200 */
[----:B------:R-:W-:Y:S01]  /*36c0*/  HFMA2.MMA R2, -RZ, RZ, 2.04296875, -15.78125 ;  /* 0x4016cbe4ff027435 */ /* 0x000fe200000001ff */
[----:B------:R-:W-:Y:S01]  /*36d0*/  FSETP.NEU.FTZ.AND P2, PT, R46, RZ, PT ;  /* 0x000000ff2e00720b */ /* 0x000fe20003f5d000 */
[----:B------:R-:W4:Y:S01]  /*36e0*/  MUFU.LG2 R24, R24 ;  /* 0x0000001800187308 */ /* 0x000f220000000c00 */
[C---:B------:R-:W-:Y:S01]  /*36f0*/  ISETP.GE.AND P0, PT, R10.reuse, RZ, PT ;  /* 0x000000ff0a00720c */ /* 0x040fe20003f06270 */
[----:B------:R-:W-:-:S08]  /*3700*/  FADD.FTZ R3, |R10|, |R11| ;  /* 0x4000000b0a037221 */ /* 0x000fd00000010200 */
[----:B------:R-:W-:Y:S02]  /*3710*/  @!P1 FSEL R0, R2, 0.78539818525314331055, !P0 ;  /* 0x3f490fdb02009808 */ /* 0x000fe40004000000 */
[----:B------:R-:W-:Y:S02]  /*3720*/  @!P2 FSEL R0, RZ, 3.1415927410125732422, P0 ;  /* 0x40490fdbff00a808 */ /* 0x000fe40000000000 */
[----:B------:R-:W-:Y:S02]  /*3730*/  FSETP.GTU.FTZ.AND P0, PT, |R3|, +INF , PT ;  /* 0x7f8000000300780b */ /* 0x000fe40003f1c200 */
[----:B------:R-:W-:Y:S01]  /*3740*/  LOP3.LUT R0, R0, 0x80000000, R11, 0xb8, !PT ;  /* 0x8000000000007812 */ /* 0x000fe200078eb80b */
[----:B----4-:R-:W-:-:S03]  /*3750*/  FMUL.FTZ.D2 R25, R24, 0.69314718246459960938 ;  /* 0x3f31721818197820 */ /* 0x010fc60000310000 */
[----:B------:R-:W-:Y:S01]  /*3760*/  FSEL R0, R3, R0, P0 ;  /* 0x0000000003007208 */ /* 0x000fe20000000000 */
[----:B------:R-:W-:Y:S06]  /*3770*/  BRA `(.L_x_42148) ;  /* 0x0000001c00847947 */ /* 0x000fec0003800000 */
.L_x_42149:
        /* <DEDUP_REMOVED lines=25> */
.L_x_42156:
        /* <DEDUP_REMOVED lines=40> */
.L_x_42155:
[----:B------:R-:W-:Y:S01]  /*3b90*/  FADD.FTZ R0, R0, -1 ;  /* 0xbf80000000007421 */ /* 0x000fe20000010000 */
[----:B------:R-:W-:Y:S01]  /*3ba0*/  FCHK P3, R43, R46 ;  /* 0x0000002e2b007302 */ /* 0x000fe20000060000 */
        /* <DEDUP_REMOVED lines=46> */
.L_x_42158:
[----:B------:R-:W-:Y:S05]  /*3e90*/  BSYNC B0 ;  /* 0x0000000000007941 */ /* 0x000fea0003800000 */
.L_x_42157:
[----:B------:R-:W-:Y:S01]  /*3ea0*/  BSSY B3, `(.L_x_42159) ;  /* 0x0000007000037945 */ /* 0x000fe20003800000 */
[----:B------:R-:W-:-:S03]  /*3eb0*/  FFMA R0, R2, R4, R5 ;  /* 0x0000000402007223 */ /* 0x000fc60000000005 */
[----:B------:R-:W-:Y:S05]  /*3ec0*/  @!P3 BRA `(.L_x_42160) ;  /* 0x000000000010b947 */ /* 0x000fea0003800000 */
[----:B------:R-:W-:Y:S02]  /*3ed0*/  MOV R41, R43 ;  /* 0x0000002b00297202 */ /* 0x000fe40000000f00 */
[----:B------:R-:W-:Y:S02]  /*3ee0*/  MOV R0, R46 ;  /* 0x0000002e00007202 */ /* 0x000fe40000000f00 */
[----:B------:R-:W-:-:S07]  /*3ef0*/  MOV R2, 0x3f10 ;  /* 0x00003f1000027802 */ /* 0x000fce0000000f00 */
[----:B0-23--:R-:W-:Y:S05]  /*3f00*/  CALL.REL.NOINC `($__internal_81_$__cuda_sm3x_div_rn_ftz_f32_slowpath) ;  /* 0x0000028c00287944 */ /* 0x00dfea0003c00000 */
.L_x_42160:
[----:B------:R-:W-:Y:S05]  /*3f10*/  BSYNC B3 ;  /* 0x0000000000037941 */ /* 0x000fea0003800000 */
.L_x_42159:
        /* <DEDUP_REMOVED lines=18> */
.L_x_42162:
[----:B------:R-:W-:Y:S02]  /*4040*/  ISETP.GE.AND P0, PT, R10, RZ, PT ;  /* 0x000000ff0a00720c */ /* 0x000fe40003f06270 */
[----:B------:R-:W-:-:S11]  /*4050*/  MOV R3, 0x3fd774eb ;  /* 0x3fd774eb00037802 */ /* 0x000fd60000000f00 */
[----:B------:R-:W-:-:S04]  /*4060*/  @P0 FFMA.FTZ R0, R3, 0.93318945169448852539, -R0 ;  /* 0x3f6ee58103000823 */ /* 0x000fc80000010800 */
[----:B------:R-:W-:-:S07]  /*4070*/  @!P0 FFMA.FTZ R0, R3, 0.93318945169448852539, R0 ;  /* 0x3f6ee58103008823 */ /* 0x000fce0000010000 */
.L_x_42163:
[----:B------:R-:W-:Y:S05]  /*4080*/  BSYNC B0 ;  /* 0x0000000000007941 */ /* 0x000fea0003800000 */
.L_x_42161:
        /* <DEDUP_REMOVED lines=12> */
.L_x_42139:
        /* <DEDUP_REMOVED lines=13> */
.L_x_42165:
[----:B------:R-:W-:Y:S05]  /*4220*/  BSYNC B3 ;  /* 0x0000000000037941 */ /* 0x000fea0003800000 */
.L_x_42164:
        /* <DEDUP_REMOVED lines=18> */
.L_x_42167:
[----:B------:R-:W-:Y:S02]  /*4350*/  ISETP.GE.AND P0, PT, R10, RZ, PT ;  /* 0x000000ff0a00720c */ /* 0x000fe40003f06270 */
[----:B------:R-:W-:-:S11]  /*4360*/  MOV R3, 0x3fd774eb ;  /* 0x3fd774eb00037802 */ /* 0x000fd60000000f00 */
[----:B------:R-:W-:-:S04]  /*4370*/  @P0 FFMA.FTZ R0, R3, 0.93318945169448852539, -R0 ;  /* 0x3f6ee58103000823 */ /* 0x000fc80000010800 */
[----:B------:R-:W-:-:S07]  /*4380*/  @!P0 FFMA.FTZ R0, R3, 0.93318945169448852539, R0 ;  /* 0x3f6ee58103008823 */ /* 0x000fce0000010000 */
.L_x_42168:
[----:B------:R-:W-:Y:S05]  /*4390*/  BSYNC B0 ;  /* 0x0000000000007941 */ /* 0x000fea0003800000 */
.L_x_42166:
[CC--:B------:R-:W-:Y:S02]  /*43a0*/  VIMNMX R2, R25.reuse, R24.reuse, !PT ;  /* 0x0000001819027248 */ /* 0x0c0fe40007fe0100 */
[----:B------:R-:W-:Y:S02]  /*43b0*/  VIMNMX R24, R25, R24, PT ;  /* 0x0000001819187248 */ /* 0x000fe40003fe0100 */
[----:B------:R-:W-:Y:S02]  /*43c0*/  LOP3.LUT R3, R2, 0xfe000000, RZ, 0xc0, !PT ;  /* 0xfe00000002037812 */ /* 0x000fe400078ec0ff */
[----:B------:R-:W-:Y:S02]  /*43d0*/  FSETP.NEU.FTZ.AND P0, PT, R24, RZ, PT ;  /* 0x000000ff1800720b */ /* 0x000fe40003f1d000 */
[C---:B------:R-:W-:Y:S02]  /*43e0*/  IADD3 R5, -R3.reuse, 0x7e800000, RZ ;  /* 0x7e80000003057810 */ /* 0x040fe40007ffe1ff */
[----:B------:R-:W-:-:S02]  /*43f0*/  LOP3.LUT R3, R3, 0x800000, RZ, 0xfc, !PT ;  /* 0x0080000003037812 */ /* 0x000fc400078efcff */
[----:B------:R-:W-:Y:S01]  /*4400*/  FSETP.NEU.FTZ.AND P1, PT, |R10|, |R11|, PT ;  /* 0x4000000b0a00720b */ /* 0x000fe20003f3d200 */
[-C--:B-1----:R-:W-:Y:S01]  /*4410*/  FMUL.FTZ R4, R24, R5.reuse ;  /* 0x0000000518047220 */ /* 0x082fe20000410000 */
[----:B------:R-:W-:Y:S01]  /*4420*/  FMUL.FTZ R5, R2, R5 ;  /* 0x0000000502057220 */ /* 0x000fe20000410000 */
[----:B------:R-:W-:Y:S02]  /*4430*/  FSETP.NEU.FTZ.AND P2, PT, R46, RZ, PT ;  /* 0x000000ff2e00720b */ /* 0x000fe40003f5d000 */
[----:B------:R-:W-:-:S04]  /*4440*/  FMUL.FTZ R4, R4, R4 ;  /* 0x0000000404047220 */ /* 0x000fc80000410000 */
[----:B------:R-:W-:-:S06]  /*4450*/  FFMA.FTZ R4, R5, R5, R4 ;  /* 0x0000000505047223 */ /* 0x000fcc0000010004 */
[----:B------:R-:W1:Y:S02]  /*4460*/  MUFU.SQRT R4, R4 ;  /* 0x0000000400047308 */ /* 0x000e640000002000 */
[----:B-1----:R-:W-:Y:S01]  /*4470*/  @P0 FMUL.FTZ R2, R3, R4 ;  /* 0x0000000403020220 */ /* 0x002fe20000410000 */
[----:B------:R-:W-:Y:S01]  /*4480*/  FSETP.NEU.FTZ.AND P0, PT, R24, +INF , PT ;  /* 0x7f8000001800780b */ /* 0x000fe20003f1d000 */
[----:B------:R-:W-:-:S03]  /*4490*/  HFMA2.MMA R3, -RZ, RZ, 2.04296875, -15.78125 ;  /* 0x4016cbe4ff037435 */ /* 0x000fc600000001ff */
[----:B------:R-:W-:Y:S02]  /*44a0*/  FSEL R2, R2, +INF , P0 ;  /* 0x7f80000002027808 */ /* 0x000fe40000000000 */
[----:B------:R-:W-:-:S04]  /*44b0*/  ISETP.GE.AND P0, PT, R10, RZ, PT ;  /* 0x000000ff0a00720c */ /* 0x000fc80003f06270 */
[----:B------:R-:W1:Y:S01]  /*44c0*/  MUFU.LG2 R2, R2 ;  /* 0x0000000200027308 */ /* 0x000e620000000c00 */
[----:B------:R-:W-:Y:S01]  /*44d0*/  @!P1 FSEL R0, R3, 0.78539818525314331055, !P0 ;  /* 0x3f490fdb03009808 */ /* 0x000fe20004000000 */
[----:B------:R-:W-:Y:S01]  /*44e0*/  FADD.FTZ R3, |R10|, |R11| ;  /* 0x4000000b0a037221 */ /* 0x000fe20000010200 */
[----:B------:R-:W-:-:S04]  /*44f0*/  @!P2 FSEL R0, RZ, 3.1415927410125732422, P0 ;  /* 0x40490fdbff00a808 */ /* 0x000fc80000000000 */
[----:B------:R-:W-:Y:S02]  /*4500*/  FSETP.GTU.FTZ.AND P0, PT, |R3|, +INF , PT ;  /* 0x7f8000000300780b */ /* 0x000fe40003f1c200 */
[----:B------:R-:W-:-:S04]  /*4510*/  LOP3.LUT R0, R0, 0x80000000, R11, 0xb8, !PT ;  /* 0x8000000000007812 */ /* 0x000fc800078eb80b */
[----:B------:R-:W-:Y:S01]  /*4520*/  FSEL R0, R3, R0, P0 ;  /* 0x0000000003007208 */ /* 0x000fe20000000000 */
[----:B-1----:R-:W-:Y:S01]  /*4530*/  FMUL.FTZ R25, R2, 0.69314718246459960938 ;  /* 0x3f31721802197820 */ /* 0x002fe20000410000 */
[----:B------:R-:W-:Y:S06]  /*4540*/  BRA `(.L_x_42148) ;  /* 0x0000001000107947 */ /* 0x000fec0003800000 */
.L_x_42138:
        /* <DEDUP_REMOVED lines=39> */
.L_x_42171:
[----:B------:R-:W-:Y:S05]  /*47c0*/  BSYNC B0 ;  /* 0x0000000000007941 */ /* 0x000fea0003800000 */
.L_x_42170:
[----:B------:R-:W-:Y:S01]  /*47d0*/  BSSY B3, `(.L_x_42172) ;  /* 0x0000007000037945 */ /* 0x000fe20003800000 */
[----:B------:R-:W-:-:S03]  /*47e0*/  FFMA R0, R0, R6, R5 ;  /* 0x0000000600007223 */ /* 0x000fc60000000005 */
[----:B------:R-:W-:Y:S05]  /*47f0*/  @!P0 BRA `(.L_x_42173) ;  /* 0x0000000000108947 */ /* 0x000fea0003800000 */
[----:B------:R-:W-:Y:S01]  /*4800*/  HFMA2.MMA R0, -RZ, RZ, 1.875, 0 ;  /* 0x3f800000ff007435 */ /* 0x000fe200000001ff */
[----:B------:R-:W-:Y:S02]  /*4810*/  MOV R41, R43 ;  /* 0x0000002b00297202 */ /* 0x000fe40000000f00 */
[----:B------:R-:W-:-:S08]  /*4820*/  MOV R2, 0x4840 ;  /* 0x0000484000027802 */ /* 0x000fd00000000f00 */
[----:B--23--:R-:W-:Y:S05]  /*4830*/  CALL.REL.NOINC `($__internal_81_$__cuda_sm3x_div_rn_ftz_f32_slowpath) ;  /* 0x0000028000dc7944 */ /* 0x00cfea0003c00000 */
.L_x_42173:
[----:B------:R-:W-:Y:S05]  /*4840*/  BSYNC B3 ;  /* 0x0000000000037941 */ /* 0x000fea0003800000 */
.L_x_42172:
        /* <DEDUP_REMOVED lines=18> */
.L_x_42175:
[----:B------:R-:W-:Y:S02]  /*4970*/  ISETP.GE.AND P0, PT, R10, RZ, PT ;  /* 0x000000ff0a00720c */ /* 0x000fe40003f06270 */
[----:B------:R-:W-:-:S11]  /*4980*/  MOV R3, 0x3fd774eb ;  /* 0x3fd774eb00037802 */ /* 0x000fd60000000f00 */
[----:B------:R-:W-:-:S04]  /*4990*/  @P0 FFMA.FTZ R0, R3, 0.93318945169448852539, -R0 ;  /* 0x3f6ee58103000823 */ /* 0x000fc80000010800 */
[----:B------:R-:W-:-:S07]  /*49a0*/  @!P0 FFMA.FTZ R0, R3, 0.93318945169448852539, R0 ;  /* 0x3f6ee58103008823 */ /* 0x000fce0000010000 */
.L_x_42176:
[----:B------:R-:W-:Y:S05]  /*49b0*/  BSYNC B0 ;  /* 0x0000000000007941 */ /* 0x000fea0003800000 */
.L_x_42174:
        /* <DEDUP_REMOVED lines=10> */
.L_x_42169:
        /* <DEDUP_REMOVED lines=12> */
[----:B0123--:R-:W-:Y:S05]  /*4b20*/  CALL.REL.NOINC `($__internal_81_$__cuda_sm3x_div_rn_ftz_f32_slowpath) ;  /* 0x0000028000207944 */ /* 0x00ffea0003c00000 */
.L_x_42178:
[----:B------:R-:W-:Y:S05]  /*4b30*/  BSYNC B3 ;  /* 0x0000000000037941 */ /* 0x000fea0003800000 */
.L_x_42177:
        /* <DEDUP_REMOVED lines=18> */
.L_x_42180:
[----:B------:R-:W-:Y:S02]  /*4c60*/  ISETP.GE.AND P0, PT, R10, RZ, PT ;  /* 0x000000ff0a00720c */ /* 0x000fe40003f06270 */
[----:B------:R-:W-:-:S11]  /*4c70*/  MOV R3, 0x3fd774eb ;  /* 0x3fd774eb00037802 */ /* 0x000fd60000000f00 */
[----:B------:R-:W-:-:S04]  /*4c80*/  @P0 FFMA.FTZ R0, R3, 0.93318945169448852539, -R0 ;  /* 0x3f6ee58103000823 */ /* 0x000fc80000010800 */
[----:B------:R-:W-:-:S07]  /*4c90*/  @!P0 FFMA.FTZ R0, R3, 0.93318945169448852539, R0 ;  /* 0x3f6ee58103008823 */ /* 0x000fce0000010000 */
.L_x_42181:
[----:B------:R-:W-:Y:S05]  /*4ca0*/  BSYNC B0 ;  /* 0x0000000000007941 */ /* 0x000fea0003800000 */
.L_x_42179:
        /* <DEDUP_REMOVED lines=11> */
.L_x_42137:
        /* <DEDUP_REMOVED lines=20> */
[----:B------:R-:W-:-:S03]  /*4ea0*/  FFMA R0, -R46, R5, 1 ;  /* 0x3f8000002e007423 */ /* 0x000fc60000000105 */
        /* <DEDUP_REMOVED lines=12> */
[----:B0-23--:R-:W-:Y:S05]  /*4f70*/  CALL.REL.NOINC `($__internal_81_$__cuda_sm3x_div_rn_ftz_f32_slowpath) ;  /* 0x0000027c000c7944 */ /* 0x00dfea0003c00000 */
.L_x_42183:
[----:B------:R-:W-:Y:S05]  /*4f80*/  BSYNC B3 ;  /* 0x0000000000037941 */ /* 0x000fea0003800000 */
.L_x_42182:
        /* <DEDUP_REMOVED lines=18> */
.L_x_42185:
[----:B------:R-:W-:Y:S02]  /*50b0*/  ISETP.GE.AND P0, PT, R10, RZ, PT ;  /* 0x000000ff0a00720c */ /* 0x000fe40003f06270 */
[----:B------:R-:W-:-:S11]  /*50c0*/  MOV R3, 0x3fd774eb ;  /* 0x3fd774eb00037802 */ /* 0x000fd60000000f00 */
[----:B------:R-:W-:-:S04]  /*50d0*/  @P0 FFMA.FTZ R0, R3, 0.93318945169448852539, -R0 ;  /* 0x3f6ee58103000823 */ /* 0x000fc80000010800 */
[----:B------:R-:W-:-:S07]  /*50e0*/  @!P0 FFMA.FTZ R0, R3, 0.93318945169448852539, R0 ;  /* 0x3f6ee58103008823 */ /* 0x000fce0000010000 */
.L_x_42186:
[----:B------:R-:W-:Y:S05]  /*50f0*/  BSYNC B0 ;  /* 0x0000000000007941 */ /* 0x000fea0003800000 */
.L_x_42184:
        /* <DEDUP_REMOVED lines=11> */
.L_x_42136:
[C---:B------:R-:W-:Y:S01]  /*51b0*/  FADD.FTZ R0, |R11|.reuse, -RZ ;  /* 0x800000ff0b007221 */ /* 0x040fe20000010200 */
[C---:B------:R-:W-:Y:S01]  /*51c0*/  FSETP.GT.FTZ.AND P2, PT, |R11|.reuse, |R10|, PT ;  /* 0x4000000a0b00720b */ /* 0x040fe20003f54200 */
[----:B------:R-:W-:Y:S01]  /*51d0*/  BSSY B3, `(.L_x_42187) ;  /* 0x0000018000037945 */ /* 0x000fe20003800000 */
[----:B------:R-:W-:Y:S02]  /*51e0*/  FSETP.GEU.FTZ.AND P0, PT, |R10|, 1.084202172485504434e-19, PT ;  /* 0x200000000a00780b */ /* 0x000fe40003f1e200 */
[----:B------:R-:W-:Y:S02]  /*51f0*/  FSEL R24, R0, R25, P2 ;  /* 0x0000001900187208 */ /* 0x000fe40001000000 */
[----:B------:R-:W-:Y:S02]  /*5200*/  FSETP.GEU.FTZ.AND P1, PT, |R11|, 1.084202172485504434e-19, PT ;  /* 0x200000000b00780b */ /* 0x000fe40003f3e200 */
[----:B------:R-:W4:Y:S01]  /*5210*/  MUFU.RCP R3, R24 ;  /* 0x0000001800037308 */ /* 0x000f220000001000 */
[----:B------:R-:W-:-:S02]  /*5220*/  FSEL R41, R25, R0, P2 ;  /* 0x0000000019297208 */ /* 0x000fc40001000000 */
[----:B------:R-:W-:-:S07]  /*5230*/  PLOP3.LUT P0, PT, P0, P1, PT, 0x2, 0x0 ;  /* 0x000000000000781c */ /* 0x000fce0000702072 */
[----:B------:R-:W5:Y:S06]  /*5240*/  FCHK P1, R41, R24 ;  /* 0x0000001829007302 */ /* 0x000f6c0000020000 */
[C---:B------:R-:W-:Y:S01]  /*5250*/  @P0 FMUL.FTZ R2, R11.reuse, 4 ;  /* 0x408000000b020820 */ /* 0x040fe20000410000 */
        /* <DEDUP_REMOVED lines=12> */
[----:B------:R-:W-:Y:S02]  /*5320*/  MOV R0, R24 ;  /* 0x0000001800007202 */ /* 0x000fe40000000f00 */
[----:B------:R-:W-:-:S07]  /*5330*/  MOV R2, 0x5350 ;  /* 0x0000535000027802 */ /* 0x000fce0000000f00 */
[----:B0-23--:R-:W-:Y:S05]  /*5340*/  CALL.REL.NOINC `($__internal_81_$__cuda_sm3x_div_rn_ftz_f32_slowpath) ;  /* 0x0000027800187944 */ /* 0x00dfea0003c00000 */
.L_x_42188:
[----:B------:R-:W-:Y:S05]  /*5350*/  BSYNC B3 ;  /* 0x0000000000037941 */ /* 0x000fea0003800000 */
.L_x_42187:
        /* <DEDUP_REMOVED lines=18> */
.L_x_42190:
[----:B------:R-:W-:Y:S02]  /*5480*/  ISETP.GE.AND P0, PT, R10, RZ, PT ;  /* 0x000000ff0a00720c */ /* 0x000fe40003f06270 */
[----:B------:R-:W-:-:S11]  /*5490*/  MOV R3, 0x3fd774eb ;  /* 0x3fd774eb00037802 */ /* 0x000fd60000000f00 */
[----:B------:R-:W-:-:S04]  /*54a0*/  @P0 FFMA.FTZ R0, R3, 0.93318945169448852539, -R0 ;  /* 0x3f6ee58103000823 */ /* 0x000fc80000010800 */
[----:B------:R-:W-:-:S07]  /*54b0*/  @!P0 FFMA.FTZ R0, R3, 0.93318945169448852539, R0 ;  /* 0x3f6ee58103008823 */ /* 0x000fce0000010000 */
.L_x_42191:
[----:B------:R-:W-:Y:S05]  /*54c0*/  BSYNC B0 ;  /* 0x0000000000007941 */ /* 0x000fea0003800000 */
.L_x_42189:
[----:B------:R-:W-:Y:S01]  /*54d0*/  FSETP.NEU.FTZ.AND P2, PT, |R10|, |R11|, PT ;  /* 0x4000000b0a00720b */ /* 0x000fe20003f5d200 */
[----:B------:R-:W-:Y:S01]  /*54e0*/  HFMA2.MMA R2, -RZ, RZ, 2.04296875, -15.78125 ;  /* 0x4016cbe4ff027435 */ /* 0x000fe200000001ff */
[----:B------:R-:W-:Y:S01]  /*54f0*/  FSETP.NEU.FTZ.AND P0, PT, R24, RZ, PT ;  /* 0x000000ff1800720b */ /* 0x000fe20003f1d000 */
[----:B------:R-:W1:Y:S01]  /*5500*/  MUFU.LG2 R43, R43 ;  /* 0x0000002b002b7308 */ /* 0x000e620000000c00 */
[C---:B------:R-:W-:Y:S01]  /*5510*/  ISETP.GE.AND P1, PT, R10.reuse, RZ, PT ;  /* 0x000000ff0a00720c */ /* 0x040fe20003f26270 */
[----:B------:R-:W-:-:S08]  /*5520*/  FADD.FTZ R3, |R10|, |R11| ;  /* 0x4000000b0a037221 */ /* 0x000fd00000010200 */
[----:B------:R-:W-:Y:S02]  /*5530*/  @!P2 FSEL R0, R2, 0.78539818525314331055, !P1 ;  /* 0x3f490fdb0200a808 */ /* 0x000fe40004800000 */
[----:B------:R-:W-:Y:S02]  /*5540*/  @!P0 FSEL R0, RZ, 3.1415927410125732422, P1 ;  /* 0x40490fdbff008808 */ /* 0x000fe40000800000 */
[----:B------:R-:W-:Y:S02]  /*5550*/  FSETP.GTU.FTZ.AND P0, PT, |R3|, +INF , PT ;  /* 0x7f8000000300780b */ /* 0x000fe40003f1c200 */
[----:B------:R-:W-:Y:S01]  /*5560*/  LOP3.LUT R0, R0, 0x80000000, R11, 0xb8, !PT ;  /* 0x8000000000007812 */ /* 0x000fe200078eb80b */
[----:B-1----:R-:W-:-:S03]  /*5570*/  FMUL.FTZ R25, R43, 0.69314718246459960938 ;  /* 0x3f3172182b197820 */ /* 0x002fc60000410000 */
[----:B------:R-:W-:-:S07]  /*5580*/  FSEL R0, R3, R0, P0 ;  /* 0x0000000003007208 */ /* 0x000fce0000000000 */
.L_x_42148:
[----:B------:R-:W-:Y:S05]  /*5590*/  BSYNC B2 ;  /* 0x0000000000027941 */ /* 0x000fea0003800000 */
.L_x_42135:
[-C--:B------:R-:W-:Y:S01]  /*55a0*/  FMUL.FTZ R2, R26, R0.reuse ;  /* 0x000000001a027220 */ /* 0x080fe20000410000 */
        /* <DEDUP_REMOVED lines=41> */
.L_x_42195:
        /* <DEDUP_REMOVED lines=10> */
.L_x_42194:
[----:B------:R-:W-:-:S04]  /*58e0*/  FMUL.RZ R4, R4, 0.15915493667125701904 ;  /* 0x3e22f98304047820 */ /* 0x000fc8000040c000 */
[----:B------:R4:W1:Y:S08]  /*58f0*/  MUFU.SIN R11, R4 ;  /* 0x00000004000b7308 */ /* 0x0008700000000400 */
[----:B------:R4:W0:Y:S01]  /*5900*/  MUFU.COS R10, R4 ;  /* 0x00000004000a7308 */ /* 0x0008220000000000 */
[----:B------:R-:W-:Y:S05]  /*5910*/  BRA `(.L_x_42196) ;  /* 0x00000000000c7947 */ /* 0x000fea0003800000 */
.L_x_42193:
[----:B------:R-:W-:Y:S01]  /*5920*/  FMUL.FTZ R10, R27, 1.4426950216293334961 ;  /* 0x3fb8aa3b1b0a7820 */ /* 0x000fe20000410000 */
[----:B------:R-:W-:-:S05]  /*5930*/  MOV R11, R4 ;  /* 0x00000004000b7202 */ /* 0x000fca0000000f00 */
[----:B------:R-:W1:Y:S02]  /*5940*/  MUFU.EX2 R10, R10 ;  /* 0x0000000a000a7308 */ /* 0x000e640000000800 */
.L_x_42196:
[----:B------:R-:W-:Y:S05]  /*5950*/  BSYNC B0 ;  /* 0x0000000000007941 */ /* 0x000fea0003800000 */
.L_x_42192:
        /* <DEDUP_REMOVED lines=36> */
[----:B------:R-:W-:Y:S02]  /*5ba0*/  FFMA.FTZ R5, R4, 0.25, -R5 ;  /* 0x3e80000004057823 */ /* 0x000fe40000010805 */
[----:B------:R-:W4:Y:S02]  /*5bb0*/  MUFU.RCP R4, R27 ;  /* 0x0000001b00047308 */ /* 0x000f240000001000 */
[----:B------:R-:W-:Y:S01]  /*5bc0*/  FADD.FTZ R2, R2, R5 ;  /* 0x0000000502027221 */ /* 0x000fe20000010000 */
[----:B------:R-:W-:-:S03]  /*5bd0*/  FMUL.FTZ R3, R3, 1.1920928955078125e-07 ;  /* 0x3400000003037820 */ /* 0x000fc60000410000 */
[----:B------:R-:W-:-:S04]  /*5be0*/  FFMA.FTZ R5, R2, -R7, 0.10546888411045074463 ;  /* 0x3dd8001202057423 */ /* 0x000fc80000010807 */
[----:B------:R-:W-:-:S04]  /*5bf0*/  FFMA.FTZ R5, R2, R5, -0.13229703903198242188 ;  /* 0xbe0778e002057423 */ /* 0x000fc80000010005 */
[----:B------:R-:W-:Y:S01]  /*5c00*/  FFMA.FTZ R5, R2, R5, 0.14491446316242218018 ;  /* 0x3e14647502057423 */ /* 0x000fe20000010005 */
[----:B----4-:R-:W-:-:S03]  /*5c10*/  FFMA R7, -R27, R4, 1 ;  /* 0x3f8000001b077423 */ /* 0x010fc60000000104 */
        /* <DEDUP_REMOVED lines=17> */
.L_x_42204:
[----:B------:R-:W-:Y:S05]  /*5d30*/  BSYNC B0 ;  /* 0x0000000000007941 */ /* 0x000fea0003800000 */
.L_x_42203:
[----:B------:R-:W-:Y:S01]  /*5d40*/  BSSY B3, `(.L_x_42205) ;  /* 0x0000007000037945 */ /* 0x000fe20003800000 */
[----:B------:R-:W-:-:S03]  /*5d50*/  FFMA R0, R7, R5, R4 ;  /* 0x0000000507007223 */ /* 0x000fc60000000004 */
[----:B------:R-:W-:Y:S05]  /*5d60*/  @!P0 BRA `(.L_x_42206) ;  /* 0x0000000000108947 */ /* 0x000fea0003800000 */
[----:B------:R-:W-:Y:S02]  /*5d70*/  MOV R41, R26 ;  /* 0x0000001a00297202 */ /* 0x000fe40000000f00 */
[----:B------:R-:W-:Y:S02]  /*5d80*/  MOV R0, R27 ;  /* 0x0000001b00007202 */ /* 0x000fe40000000f00 */
[----:B------:R-:W-:-:S07]  /*5d90*/  MOV R2, 0x5db0 ;  /* 0x00005db000027802 */ /* 0x000fce0000000f00 */
[----:B0123--:R-:W-:Y:S05]  /*5da0*/  CALL.REL.NOINC `($__internal_81_$__cuda_sm3x_div_rn_ftz_f32_slowpath) ;  /* 0x0000026c00807944 */ /* 0x00ffea0003c00000 */
.L_x_42206:
[----:B------:R-:W-:Y:S05]  /*5db0*/  BSYNC B3 ;  /* 0x0000000000037941 */ /* 0x000fea0003800000 */
.L_x_42205:
        /* <DEDUP_REMOVED lines=18> */
.L_x_42208:
[----:B------:R-:W-:Y:S02]  /*5ee0*/  ISETP.GE.AND P0, PT, R12, RZ, PT ;  /* 0x000000ff0c00720c */ /* 0x000fe40003f06270 */
[----:B------:R-:W-:-:S11]  /*5ef0*/  MOV R3, 0x3fd774eb ;  /* 0x3fd774eb00037802 */ /* 0x000fd60000000f00 */
[----:B------:R-:W-:-:S04]  /*5f00*/  @P0 FFMA.FTZ R0, R3, 0.93318945169448852539, -R0 ;  /* 0x3f6ee58103000823 */ /* 0x000fc80000010800 */
[----:B------:R-:W-:-:S07]  /*5f10*/  @!P0 FFMA.FTZ R0, R3, 0.93318945169448852539, R0 ;  /* 0x3f6ee58103008823 */ /* 0x000fce0000010000 */
.L_x_42209:
[----:B------:R-:W-:Y:S05]  /*5f20*/  BSYNC B0 ;  /* 0x0000000000007941 */ /* 0x000fea0003800000 */
.L_x_42207:
        /* <DEDUP_REMOVED lines=12> */
.L_x_42202:
        /* <DEDUP_REMOVED lines=16> */
[----:B-1234-:R-:W-:Y:S05]  /*60f0*/  CALL.REL.NOINC `($__internal_81_$__cuda_sm3x_div_rn_ftz_f32_slowpath) ;  /* 0x0000026800ac7944 */ /* 0x01efea0003c00000 */
.L_x_42213:
[----:B------:R-:W-:Y:S05]  /*6100*/  BSYNC B3 ;  /* 0x0000000000037941 */ /* 0x000fea0003800000 */
.L_x_42212:
        /* <DEDUP_REMOVED lines=18> */
.L_x_42215:
[----:B------:R-:W-:Y:S02]  /*6230*/  ISETP.GE.AND P0, PT, R12, RZ, PT ;  /* 0x000000ff0c00720c */ /* 0x000fe40003f06270 */
[----:B------:R-:W-:-:S11]  /*6240*/  MOV R3, 0x3fd774eb ;  /* 0x3fd774eb00037802 */ /* 0x000fd60000000f00 */
[----:B------:R-:W-:-:S04]  /*6250*/  @P0 FFMA.FTZ R0, R3, 0.93318945169448852539, -R0 ;  /* 0x3f6ee58103000823 */ /* 0x000fc80000010800 */
[----:B------:R-:W-:-:S07]  /*6260*/  @!P0 FFMA.FTZ R0, R3, 0.93318945169448852539, R0 ;  /* 0x3f6ee58103008823 */ /* 0x000fce0000010000 */
.L_x_42216:
[----:B------:R-:W-:Y:S05]  /*6270*/  BSYNC B0 ;  /* 0x0000000000007941 */ /* 0x000fea0003800000 */
.L_x_42214:
        /* <DEDUP_REMOVED lines=13> */
.L_x_42211:
[----:B------:R-:W-:Y:S01]  /*6350*/  LOP3.LUT R2, R27, 0xffff0000, RZ, 0xc0, !PT ;  /* 0xffff00001b027812 */ /* 0x000fe200078ec0ff */
[----:B------:R-:W-:Y:S01]  /*6360*/  BSSY B0, `(.L_x_42217) ;  /* 0x000003f000007945 */ /* 0x000fe20003800000 */
[----:B------:R-:W-:-:S03]  /*6370*/  LOP3.LUT R7, R26, 0xffff0000, RZ, 0xc0, !PT ;  /* 0xffff00001a077812 */ /* 0x000fc600078ec0ff */
[--C-:B----4-:R-:W-:Y:S01]  /*6380*/  FADD.FTZ R4, R27, -R2.reuse ;  /* 0x800000021b047221 */ /* 0x110fe20000010000 */
        /* <DEDUP_REMOVED lines=10> */
[----:B------:R-:W-:Y:S01]  /*6430*/  FADD.FTZ R46, R25, R25 ;  /* 0x00000019192e7221 */ /* 0x000fe20000010000 */
        /* <DEDUP_REMOVED lines=10> */
.L_x_42218:
        /* <DEDUP_REMOVED lines=40> */
.L_x_42217:
        /* <DEDUP_REMOVED lines=8> */
[----:B------:R-:W-:Y:S01]  /*67e0*/  FADD.FTZ R6, R6, R5 ;  /* 0x0000000506067221 */ /* 0x000fe20000010000 */
[----:B------:R-:W-:-:S03]  /*67f0*/  HFMA2.MMA R5, -RZ, RZ, 1.3056640625, -1.8671875 ;  /* 0x3d39bf78ff057435 */ /* 0x000fc600000001ff */
[----:B------:R-:W-:-:S04]  /*6800*/  FADD.FTZ R7, R7, R6 ;  /* 0x0000000607077221 */ /* 0x000fc80000010000 */
        /* <DEDUP_REMOVED lines=37> */
.L_x_42220:
[----:B------:R-:W-:Y:S05]  /*6a60*/  BSYNC B0 ;  /* 0x0000000000007941 */ /* 0x000fea0003800000 */
.L_x_42219:
[----:B------:R-:W-:Y:S01]  /*6a70*/  BSSY B3, `(.L_x_42221) ;  /* 0x0000007000037945 */ /* 0x000fe20003800000 */
[----:B------:R-:W-:-:S03]  /*6a80*/  FFMA R0, R5, R4, R2 ;  /* 0x0000000405007223 */ /* 0x000fc60000000002 */
[----:B------:R-:W-:Y:S05]  /*6a90*/  @!P3 BRA `(.L_x_42222) ;  /* 0x000000000010b947 */ /* 0x000fea0003800000 */
[----:B------:R-:W-:Y:S02]  /*6aa0*/  MOV R41, R26 ;  /* 0x0000001a00297202 */ /* 0x000fe40000000f00 */
[----:B------:R-:W-:Y:S02]  /*6ab0*/  MOV R0, R27 ;  /* 0x0000001b00007202 */ /* 0x000fe40000000f00 */
[----:B------:R-:W-:-:S07]  /*6ac0*/  MOV R2, 0x6ae0 ;  /* 0x00006ae000027802 */ /* 0x000fce0000000f00 */
[----:B0123--:R-:W-:Y:S05]  /*6ad0*/  CALL.REL.NOINC `($__internal_81_$__cuda_sm3x_div_rn_ftz_f32_slowpath) ;  /* 0x0000026000347944 */ /* 0x00ffea0003c00000 */
.L_x_42222:
[----:B------:R-:W-:Y:S05]  /*6ae0*/  BSYNC B3 ;  /* 0x0000000000037941 */ /* 0x000fea0003800000 */
.L_x_42221:
        /* <DEDUP_REMOVED lines=18> */
.L_x_42224:
[----:B------:R-:W-:Y:S02]  /*6c10*/  ISETP.GE.AND P0, PT, R12, RZ, PT ;  /* 0x000000ff0c00720c */ /* 0x000fe40003f06270 */
[----:B------:R-:W-:-:S11]  /*6c20*/  MOV R3, 0x3fd774eb ;  /* 0x3fd774eb00037802 */ /* 0x000fd60000000f00 */
[----:B------:R-:W-:-:S04]  /*6c30*/  @P0 FFMA.FTZ R0, R3, 0.93318945169448852539, -R0 ;  /* 0x3f6ee58103000823 */ /* 0x000fc80000010800 */
[----:B------:R-:W-:-:S07]  /*6c40*/  @!P0 FFMA.FTZ R0, R3, 0.93318945169448852539, R0 ;  /* 0x3f6ee58103008823 */ /* 0x000fce0000010000 */
.L_x_42225:
[----:B------:R-:W-:Y:S05]  /*6c50*/  BSYNC B0 ;  /* 0x0000000000007941 */ /* 0x000fea0003800000 */
.L_x_42223:
        /* <DEDUP_REMOVED lines=12> */
.L_x_42201:
        /* <DEDUP_REMOVED lines=13> */
.L_x_42227:
[----:B------:R-:W-:Y:S05]  /*6df0*/  BSYNC B3 ;  /* 0x0000000000037941 */ /* 0x000fea0003800000 */
.L_x_42226:
        /* <DEDUP_REMOVED lines=18> */
.L_x_42229:
[----:B------:R-:W-:Y:S02]  /*6f20*/  ISETP.GE.AND P0, PT, R12, RZ, PT ;  /* 0x000000ff0c00720c */ /* 0x000fe40003f06270 */
[----:B------:R-:W-:-:S11]  /*6f30*/  MOV R3, 0x3fd774eb ;  /* 0x3fd774eb00037802 */ /* 0x000fd60000000f00 */
[----:B------:R-:W-:-:S04]  /*6f40*/  @P0 FFMA.FTZ R0, R3, 0.93318945169448852539, -R0 ;  /* 0x3f6ee58103000823 */ /* 0x000fc80000010800 */
[----:B------:R-:W-:-:S07]  /*6f50*/  @!P0 FFMA.FTZ R0, R3, 0.93318945169448852539, R0 ;  /* 0x3f6ee58103008823 */ /* 0x000fce0000010000 */
.L_x_42230:
[----:B------:R-:W-:Y:S05]  /*6f60*/  BSYNC B0 ;  /* 0x0000000000007941 */ /* 0x000fea0003800000 */
.L_x_42228:
[CC--:B------:R-:W-:Y:S02]  /*6f70*/  VIMNMX R2, R25.reuse, R24.reuse, !PT ;  /* 0x0000001819027248 */ /* 0x0c0fe40007fe0100 */
[----:B------:R-:W-:Y:S02]  /*6f80*/  VIMNMX R24, R25, R24, PT ;  /* 0x0000001819187248 */ /* 0x000fe40003fe0100 */
[----:B------:R-:W-:Y:S02]  /*6f90*/  LOP3.LUT R3, R2, 0xfe000000, RZ, 0xc0, !PT ;  /* 0xfe00000002037812 */ /* 0x000fe400078ec0ff */
[----:B------:R-:W-:Y:S02]  /*6fa0*/  FSETP.NEU.FTZ.AND P0, PT, R24, RZ, PT ;  /* 0x000000ff1800720b */ /* 0x000fe40003f1d000 */
[C---:B------:R-:W-:Y:S02]  /*6fb0*/  IADD3 R5, -R3.reuse, 0x7e800000, RZ ;  /* 0x7e80000003057810 */ /* 0x040fe40007ffe1ff */
[----:B------:R-:W-:-:S02]  /*6fc0*/  LOP3.LUT R3, R3, 0x800000, RZ, 0xfc, !PT ;  /* 0x0080000003037812 */ /* 0x000fc400078efcff */
[----:B------:R-:W-:Y:S01]  /*6fd0*/  FSETP.NEU.FTZ.AND P1, PT, |R12|, |R13|, PT ;  /* 0x4000000d0c00720b */ /* 0x000fe20003f3d200 */
[-C--:B----4-:R-:W-:Y:S01]  /*6fe0*/  FMUL.FTZ R4, R24, R5.reuse ;  /* 0x0000000518047220 */ /* 0x090fe20000410000 */
        /* <DEDUP_REMOVED lines=19> */
.L_x_42200:
[----:B------:R-:W-:-:S13]  /*7120*/  FSETP.GEU.FTZ.AND P0, PT, R26, 9.999999682655225389e-20, PT ;  /* 0x1fec1e4a1a00780b */ /* 0x000fda0003f1e000 */
[----:B------:R-:W-:Y:S05]  /*7130*/  @!P0 BRA `(.L_x_42231) ;  /* 0x00000004003c8947 */ /* 0x000fea0003800000 */
[----:B------:R-:W-:Y:S01]  /*7140*/  FMUL.FTZ R0, R26, R26 ;  /* 0x0000001a1a007220 */ /* 0x000fe20000410000 */
[----:B----4-:R-:W-:Y:S01]  /*7150*/  MOV R4, 0x3e800000 ;  /* 0x3e80000000047802 */ /* 0x010fe20000000f00 */
[----:B------:R-:W-:Y:S01]  /*7160*/  HFMA2.MMA R7, -RZ, RZ, 1.3056640625, -1.8671875 ;  /* 0x3d39bf78ff077435 */ /* 0x000fe200000001ff */
[----:B------:R4:W0:Y:S01]  /*7170*/  FCHK P0, R26, 1 ;  /* 0x3f8000001a007902 */ /* 0x0008220000000000 */
        /* <DEDUP_REMOVED lines=33> */
.L_x_42233:
[----:B------:R-:W-:Y:S05]  /*7390*/  BSYNC B0 ;  /* 0x0000000000007941 */ /* 0x000fea0003800000 */
.L_x_42232:
[----:B------:R-:W-:Y:S01]  /*73a0*/  BSSY B3, `(.L_x_42234) ;  /* 0x0000007000037945 */ /* 0x000fe20003800000 */
[----:B------:R-:W-:-:S03]  /*73b0*/  FFMA R0, R3, R6, R4 ;  /* 0x0000000603007223 */ /* 0x000fc60000000004 */
[----:B------:R-:W-:Y:S05]  /*73c0*/  @!P0 BRA `(.L_x_42235) ;  /* 0x0000000000108947 */ /* 0x000fea0003800000 */
[----:B------:R-:W-:Y:S01]  /*73d0*/  HFMA2.MMA R0, -RZ, RZ, 1.875, 0 ;  /* 0x3f800000ff007435 */ /* 0x000fe200000001ff */
[----:B------:R-:W-:Y:S02]  /*73e0*/  MOV R41, R26 ;  /* 0x0000001a00297202 */ /* 0x000fe40000000f00 */
[----:B------:R-:W-:-:S08]  /*73f0*/  MOV R2, 0x7410 ;  /* 0x0000741000027802 */ /* 0x000fd00000000f00 */
[----:B-123--:R-:W-:Y:S05]  /*7400*/  CALL.REL.NOINC `($__internal_81_$__cuda_sm3x_div_rn_ftz_f32_slowpath) ;  /* 0x0000025400e87944 */ /* 0x00efea0003c00000 */
.L_x_42235:
[----:B------:R-:W-:Y:S05]  /*7410*/  BSYNC B3 ;  /* 0x0000000000037941 */ /* 0x000fea0003800000 */
.L_x_42234:
        /* <DEDUP_REMOVED lines=18> */
.L_x_42237:
[----:B------:R-:W-:Y:S02]  /*7540*/  ISETP.GE.AND P0, PT, R12, RZ, PT ;  /* 0x000000ff0c00720c */ /* 0x000fe40003f06270 */
[----:B------:R-:W-:-:S11]  /*7550*/  MOV R3, 0x3fd774eb ;  /* 0x3fd774eb00037802 */ /* 0x000fd60000000f00 */
[----:B------:R-:W-:-:S04]  /*7560*/  @P0 FFMA.FTZ R0, R3, 0.93318945169448852539, -R0 ;  /* 0x3f6ee58103000823 */ /* 0x000fc80000010800 */
[----:B------:R-:W-:-:S07]  /*7570*/  @!P0 FFMA.FTZ R0, R3, 0.93318945169448852539, R0 ;  /* 0x3f6ee58103008823 */ /* 0x000fce0000010000 */
.L_x_42238:
[----:B------:R-:W-:Y:S05]  /*7580*/  BSYNC B0 ;  /* 0x0000000000007941 */ /* 0x000fea0003800000 */
.L_x_42236:
        /* <DEDUP_REMOVED lines=10> */
.L_x_42231:
        /* <DEDUP_REMOVED lines=12> */
[----:B01234-:R-:W-:Y:S05]  /*76f0*/  CALL.REL.NOINC `($__internal_81_$__cuda_sm3x_div_rn_ftz_f32_slowpath) ;  /* 0x00000254002c7944 */ /* 0x01ffea0003c00000 */
.L_x_42240:
[----:B------:R-:W-:Y:S05]  /*7700*/  BSYNC B3 ;  /* 0x0000000000037941 */ /* 0x000fea0003800000 */
.L_x_42239:
        /* <DEDUP_REMOVED lines=18> */
.L_x_42242:
[----:B------:R-:W-:Y:S02]  /*7830*/  ISETP.GE.AND P0, PT, R12, RZ, PT ;  /* 0x000000ff0c00720c */ /* 0x000fe40003f06270 */
[----:B------:R-:W-:-:S11]  /*7840*/  MOV R3, 0x3fd774eb ;  /* 0x3fd774eb00037802 */ /* 0x000fd60000000f00 */
[----:B------:R-:W-:-:S04]  /*7850*/  @P0 FFMA.FTZ R0, R3, 0.93318945169448852539, -R0 ;  /* 0x3f6ee58103000823 */ /* 0x000fc80000010800 */
[----:B------:R-:W-:-:S07]  /*7860*/  @!P0 FFMA.FTZ R0, R3, 0.93318945169448852539, R0 ;  /* 0x3f6ee58103008823 */ /* 0x000fce0000010000 */
.L_x_42243:
[----:B------:R-:W-:Y:S05]  /*7870*/  BSYNC B0 ;  /* 0x0000000000007941 */ /* 0x000fea0003800000 */
.L_x_42241:
        /* <DEDUP_REMOVED lines=11> */
.L_x_42199:
        /* <DEDUP_REMOVED lines=9> */
[----:B----4-:R-:W-:Y:S02]  /*79c0*/  LOP3.LUT R4, R2, 0xfe000000, RZ, 0xc0, !PT ;  /* 0xfe00000002047812 */ /* 0x010fe400078ec0ff */
[----:B------:R-:W-:Y:S02]  /*79d0*/  FSETP.NEU.FTZ.AND P0, PT, R0, RZ, PT ;  /* 0x000000ff0000720b */ /* 0x000fe40003f1d000 */
[----:B------:R-:W-:-:S05]  /*79e0*/  IADD3 R3, -R4, 0x7e800000, RZ ;  /* 0x7e80000004037810 */ /* 0x000fca0007ffe1ff */
[-C--:B------:R-:W-:Y:S01]  /*79f0*/  FMUL.FTZ R5, R0, R3.reuse ;  /* 0x0000000300057220 */ /* 0x080fe20000410000 */
[----:B------:R-:W-:-:S03]  /*7a00*/  FMUL.FTZ R3, R2, R3 ;  /* 0x0000000302037220 */ /* 0x000fc60000410000 */
[----:B------:R-:W-:-:S04]  /*7a10*/  FMUL.FTZ R6, R5, R5 ;  /* 0x0000000505067220 */ /* 0x000fc80000410000 */
[----:B------:R-:W-:Y:S01]  /*7a20*/  FFMA.FTZ R6, R3, R3, R6 ;  /* 0x0000000303067223 */ /* 0x000fe20000010006 */
[----:B------:R-:W-:-:S05]  /*7a30*/  LOP3.LUT R3, R4, 0x800000, RZ, 0xfc, !PT ;  /* 0x0080000004037812 */ /* 0x000fca00078efcff */
[----:B------:R-:W4:Y:S02]  /*7a40*/  MUFU.SQRT R6, R6 ;  /* 0x0000000600067308 */ /* 0x000f240000002000 */
[----:B----4-:R-:W-:Y:S01]  /*7a50*/  @P0 FMUL.FTZ R2, R6, R3 ;  /* 0x0000000306020220 */ /* 0x010fe20000410000 */
[----:B------:R-:W-:Y:S01]  /*7a60*/  FSETP.NEU.FTZ.AND P0, PT, R0, +INF , PT ;  /* 0x7f8000000000780b */ /* 0x000fe20003f1d000 */
[----:B------:R-:W-:-:S03]  /*7a70*/  FFMA R3, -R27, R24, 1 ;  /* 0x3f8000001b037423 */ /* 0x000fc60000000118 */
        /* <DEDUP_REMOVED lines=12> */
[----:B0123--:R-:W-:Y:S05]  /*7b40*/  CALL.REL.NOINC `($__internal_81_$__cuda_sm3x_div_rn_ftz_f32_slowpath) ;  /* 0x0000025000187944 */ /* 0x00ffea0003c00000 */
.L_x_42245:
[----:B------:R-:W-:Y:S05]  /*7b50*/  BSYNC B3 ;  /* 0x0000000000037941 */ /* 0x000fea0003800000 */
.L_x_42244:
        /* <DEDUP_REMOVED lines=18> */
.L_x_42247:
[----:B------:R-:W-:Y:S02]  /*7c80*/  ISETP.GE.AND P0, PT, R12, RZ, PT ;  /* 0x000000ff0c00720c */ /* 0x000fe40003f06270 */
[----:B------:R-:W-:-:S11]  /*7c90*/  MOV R3, 0x3fd774eb ;  /* 0x3fd774eb00037802 */ /* 0x000fd60000000f00 */
[----:B------:R-:W-:-:S04]  /*7ca0*/  @P0 FFMA.FTZ R0, R3, 0.93318945169448852539, -R0 ;  /* 0x3f6ee58103000823 */ /* 0x000fc80000010800 */
[----:B------:R-:W-:-:S07]  /*7cb0*/  @!P0 FFMA.FTZ R0, R3, 0.93318945169448852539, R0 ;  /* 0x3f6ee58103008823 */ /* 0x000fce0000010000 */
.L_x_42248:
[----:B------:R-:W-:Y:S05]  /*7cc0*/  BSYNC B0 ;  /* 0x0000000000007941 */ /* 0x000fea0003800000 */
.L_x_42246:
        /* <DEDUP_REMOVED lines=11> */
.L_x_42198:
        /* <DEDUP_REMOVED lines=10> */
[C---:B------:R-:W-:Y:S01]  /*7e20*/  @P0 FMUL.FTZ R2, R13.reuse, 4 ;  /* 0x408000000d020820 */ /* 0x040fe20000410000 */
        /* <DEDUP_REMOVED lines=14> */
[----:B-123--:R-:W-:Y:S05]  /*7f10*/  CALL.REL.NOINC `($__internal_81_$__cuda_sm3x_div_rn_ftz_f32_slowpath) ;  /* 0x0000024c00247944 */ /* 0x00efea0003c00000 */
.L_x_42250:
[----:B------:R-:W-:Y:S05]  /*7f20*/  BSYNC B3 ;  /* 0x0000000000037941 */ /* 0x000fea0003800000 */
.L_x_42249:
        /* <DEDUP_REMOVED lines=18> */
.L_x_42252:
[----:B------:R-:W-:Y:S02]  /*8050*/  ISETP.GE.AND P0, PT, R12, RZ, PT ;  /* 0x000000ff0c00720c */ /* 0x000fe40003f06270 */
[----:B------:R-:W-:-:S11]  /*8060*/  MOV R3, 0x3fd774eb ;  /* 0x3fd774eb00037802 */ /* 0x000fd60000000f00 */
[----:B------:R-:W-:-:S04]  /*8070*/  @P0 FFMA.FTZ R0, R3, 0.93318945169448852539, -R0 ;  /* 0x3f6ee58103000823 */ /* 0x000fc80000010800 */
[----:B------:R-:W-:-:S07]  /*8080*/  @!P0 FFMA.FTZ R0, R3, 0.93318945169448852539, R0 ;  /* 0x3f6ee58103008823 */ /* 0x000fce0000010000 */
.L_x_42253:
[----:B------:R-:W-:Y:S05]  /*8090*/  BSYNC B0 ;  /* 0x0000000000007941 */ /* 0x000fea0003800000 */
.L_x_42251:
        /* <DEDUP_REMOVED lines=12> */
.L_x_42210:
[----:B------:R-:W-:Y:S05]  /*8160*/  BSYNC B2 ;  /* 0x0000000000027941 */ /* 0x000fea0003800000 */
.L_x_42197:
[-C--:B------:R-:W-:Y:S01]  /*8170*/  FMUL.FTZ R2, R28, R0.reuse ;  /* 0x000000001c027220 */ /* 0x080fe20000410000 */
[----:B------:R-:W-:Y:S03]  /*8180*/  BSSY B0, `(.L_x_42254) ;  /* 0x000003a000007945 */ /* 0x000fe60003800000 */
[C---:B----4-:R-:W-:Y:S01]  /*8190*/  FFMA.FTZ R4, R29.reuse, R25, R2 ;  /* 0x000000191d047223 */ /* 0x050fe20000010002 */
        /* <DEDUP_REMOVED lines=39> */
.L_x_42257:
        /* <DEDUP_REMOVED lines=10> */
.L_x_42256:
[----:B------:R-:W-:-:S04]  /*84b0*/  FMUL.RZ R4, R4, 0.15915493667125701904 ;  /* 0x3e22f98304047820 */ /* 0x000fc8000040c000 */
[----:B------:R4:W0:Y:S08]  /*84c0*/  MUFU.SIN R13, R4 ;  /* 0x00000004000d7308 */ /* 0x0008300000000400 */
[----:B------:R4:W0:Y:S01]  /*84d0*/  MUFU.COS R12, R4 ;  /* 0x00000004000c7308 */ /* 0x0008220000000000 */
[----:B------:R-:W-:Y:S05]  /*84e0*/  BRA `(.L_x_42258) ;  /* 0x00000000000c7947 */ /* 0x000fea0003800000 */
.L_x_42255:
[----:B------:R-:W-:Y:S01]  /*84f0*/  FMUL.FTZ R12, R29, 1.4426950216293334961 ;  /* 0x3fb8aa3b1d0c7820 */ /* 0x000fe20000410000 */
[----:B------:R-:W-:-:S05]  /*8500*/  MOV R13, R4 ;  /* 0x00000004000d7202 */ /* 0x000fca0000000f00 */
[----:B------:R-:W4:Y:S02]  /*8510*/  MUFU.EX2 R12, R12 ;  /* 0x0000000c000c7308 */ /* 0x000f240000000800 */
.L_x_42258:
[----:B------:R-:W-:Y:S05]  /*8520*/  BSYNC B0 ;  /* 0x0000000000007941 */ /* 0x000fea0003800000 */
.L_x_42254:
        /* <DEDUP_REMOVED lines=61> */
.L_x_42266:
[----:B------:R-:W-:Y:S05]  /*8900*/  BSYNC B0 ;  /* 0x0000000000007941 */ /* 0x000fea0003800000 */
.L_x_42265:
[----:B------:R-:W-:Y:S01]  /*8910*/  BSSY B3, `(.L_x_42267) ;  /* 0x0000007000037945 */ /* 0x000fe20003800000 */
[----:B------:R-:W-:-:S03]  /*8920*/  FFMA R0, R7, R5, R4 ;  /* 0x0000000507007223 */ /* 0x000fc60000000004 */
[----:B------:R-:W-:Y:S05]  /*8930*/  @!P0 BRA `(.L_x_42268) ;  /* 0x0000000000108947 */ /* 0x000fea0003800000 */
[----:B------:R-:W-:Y:S02]  /*8940*/  MOV R41, R26 ;  /* 0x0000001a00297202 */ /* 0x000fe40000000f00 */
[----:B------:R-:W-:Y:S02]  /*8950*/  MOV R0, R27 ;  /* 0x0000001b00007202 */ /* 0x000fe40000000f00 */
[----:B------:R-:W-:-:S07]  /*8960*/  MOV R2, 0x8980 ;  /* 0x0000898000027802 */ /* 0x000fce0000000f00 */
[----:B0123--:R-:W-:Y:S05]  /*8970*/  CALL.REL.NOINC `($__internal_81_$__cuda_sm3x_div_rn_ftz_f32_slowpath) ;  /* 0x00000240008c7944 */ /* 0x00ffea0003c00000 */
.L_x_42268:
[----:B------:R-:W-:Y:S05]  /*8980*/  BSYNC B3 ;  /* 0x0000000000037941 */ /* 0x000fea0003800000 */
.L_x_42267:
        /* <DEDUP_REMOVED lines=18> */
.L_x_42270:
[----:B------:R-:W-:Y:S02]  /*8ab0*/  ISETP.GE.AND P0, PT, R14, RZ, PT ;  /* 0x000000ff0e00720c */ /* 0x000fe40003f06270 */
[----:B------:R-:W-:-:S11]  /*8ac0*/  MOV R3, 0x3fd774eb ;  /* 0x3fd774eb00037802 */ /* 0x000fd60000000f00 */
[----:B------:R-:W-:-:S04]  /*8ad0*/  @P0 FFMA.FTZ R0, R3, 0.93318945169448852539, -R0 ;  /* 0x3f6ee58103000823 */ /* 0x000fc80000010800 */
[----:B------:R-:W-:-:S07]  /*8ae0*/  @!P0 FFMA.FTZ R0, R3, 0.93318945169448852539, R0 ;  /* 0x3f6ee58103008823 */ /* 0x000fce0000010000 */
.L_x_42271:
[----:B------:R-:W-:Y:S05]  /*8af0*/  BSYNC B0 ;  /* 0x0000000000007941 */ /* 0x000fea0003800000 */
.L_x_42269:
        /* <DEDUP_REMOVED lines=12> */
.L_x_42264:
        /* <DEDUP_REMOVED lines=17> */
.L_x_42275:
[----:B------:R-:W-:Y:S05]  /*8cd0*/  BSYNC B3 ;  /* 0x0000000000037941 */ /* 0x000fea0003800000 */
.L_x_42274:
        /* <DEDUP_REMOVED lines=18> */
.L_x_42277:
[----:B------:R-:W-:Y:S02]  /*8e00*/  ISETP.GE.AND P0, PT, R14, RZ, PT ;  /* 0x000000ff0e00720c */ /* 0x000fe40003f06270 */
[----:B------:R-:W-:-:S11]  /*8e10*/  MOV R3, 0x3fd774eb ;  /* 0x3fd774eb00037802 */ /* 0x000fd60000000f00 */
[----:B------:R-:W-:-:S04]  /*8e20*/  @P0 FFMA.FTZ R0, R3, 0.93318945169448852539, -R0 ;  /* 0x3f6ee58103000823 */ /* 0x000fc80000010800 */
[----:B------:R-:W-:-:S07]  /*8e30*/  @!P0 FFMA.FTZ R0, R3, 0.93318945169448852539, R0 ;  /* 0x3f6ee58103008823 */ /* 0x000fce0000010000 */
.L_x_42278:
[----:B------:R-:W-:Y:S05]  /*8e40*/  BSYNC B0 ;  /* 0x0000000000007941 */ /* 0x000fea0003800000 */
.L_x_42276:
        /* <DEDUP_REMOVED lines=13> */
.L_x_42273:
        /* <DEDUP_REMOVED lines=15> */
[CC--:B------:R-:W-:Y:S01]  /*9010*/  FMUL.FTZ R4, R5.reuse, R24.reuse ;  /* 0x0000001805047220 */ /* 0x0c0fe20000410000 */
[----:B------:R-:W-:Y:S01]  /*9020*/  FMUL.FTZ R2, R5, R5 ;  /* 0x0000000505027220 */ /* 0x000fe20000410000 */
[----:B------:R-:W-:Y:S01]  /*9030*/  FMUL.FTZ R7, R28, R24 ;  /* 0x000000181c077220 */ /* 0x000fe20000410000 */
[C---:B------:R-:W-:Y:S01]  /*9040*/  FMUL.FTZ R6, R25.reuse, R29 ;  /* 0x0000001d19067220 */ /* 0x040fe20000410000 */
[----:B------:R-:W-:Y:S01]  /*9050*/  FMUL.FTZ R5, R25, R25 ;  /* 0x0000001919057220 */ /* 0x000fe20000410000 */
[----:B------:R-:W-:Y:S01]  /*9060*/  FMUL.FTZ R24, R40, R29 ;  /* 0x0000001d28187220 */ /* 0x000fe20000410000 */
[----:B------:R-:W-:Y:S01]  /*9070*/  FMUL.FTZ R25, R28, R41 ;  /* 0x000000291c197220 */ /* 0x000fe20000410000 */
[----:B------:R-:W-:Y:S01]  /*9080*/  FMUL.FTZ R29, R40, R43 ;  /* 0x0000002b281d7220 */ /* 0x000fe20000410000 */
[----:B------:R-:W-:Y:S01]  /*9090*/  FMUL.FTZ R28, R28, R28 ;  /* 0x0000001c1c1c7220 */ /* 0x000fe20000410000 */
[----:B------:R-:W-:-:S07]  /*90a0*/  FMUL.FTZ R40, R40, R40 ;  /* 0x0000002828287220 */ /* 0x000fce0000410000 */
.L_x_42280:
        /* <DEDUP_REMOVED lines=40> */
.L_x_42279:
        /* <DEDUP_REMOVED lines=35> */
[----:B------:R-:W-:Y:S01]  /*9560*/  FFMA.FTZ R5, R0, R5, -0.25000196695327758789 ;  /* 0xbe80004200057423 */ /* 0x000fe20000010005 */
[----:B------:R-:W-:-:S03]  /*9570*/  FFMA R4, -R27, R2, R26 ;  /* 0x000000021b047223 */ /* 0x000fc6000000011a */
[----:B------:R-:W-:-:S04]  /*9580*/  FFMA.FTZ R5, R0, R5, 0.33333510160446166992 ;  /* 0x3eaaaae600057423 */ /* 0x000fc80000010005 */
[----:B------:R-:W-:-:S04]  /*9590*/  FFMA.FTZ R5, R0, R5, -0.5 ;  /* 0xbf00000000057423 */ /* 0x000fc80000010005 */
[----:B------:R-:W-:-:S04]  /*95a0*/  FMUL.FTZ R5, R0, R5 ;  /* 0x0000000500057220 */ /* 0x000fc80000410000 */
[----:B------:R-:W-:-:S04]  /*95b0*/  FFMA.FTZ R0, R0, R5, R0 ;  /* 0x0000000500007223 */ /* 0x000fc80000010000 */
[----:B------:R-:W-:Y:S01]  /*95c0*/  FFMA.FTZ R24, R3, 0.69314718246459960938, R0 ;  /* 0x3f31721803187823 */ /* 0x000fe20000010000 */
[----:B------:R-:W-:Y:S06]  /*95d0*/  @!P0 BRA `(.L_x_42282) ;  /* 0x0000000000148947 */ /* 0x000fec0003800000 */
[C---:B------:R-:W-:Y:S02]  /*95e0*/  ISETP.GE.AND P0, PT, R40.reuse, -0x407fffff, PT ;  /* 0xbf8000012800780c */ /* 0x040fe40003f06270 */
[----:B------:R-:W-:-:S11]  /*95f0*/  FSETP.NEU.FTZ.AND P1, PT, R40, RZ, PT ;  /* 0x000000ff2800720b */ /* 0x000fd60003f3d000 */
[----:B------:R-:W-:-:S05]  /*9600*/  @P0 MOV R3, 0x7f800000 ;  /* 0x7f80000000030802 */ /* 0x000fca0000000f00 */
[----:B------:R-:W-:-:S05]  /*9610*/  @P0 FFMA.FTZ R24, R40, R3, +INF ;  /* 0x7f80000028180423 */ /* 0x000fca0000010003 */
[----:B------:R-:W-:-:S07]  /*9620*/  FSEL R24, R24, -RZ, P1 ;  /* 0x800000ff18187208 */ /* 0x000fce0000800000 */
.L_x_42282:
[----:B------:R-:W-:Y:S05]  /*9630*/  BSYNC B0 ;  /* 0x0000000000007941 */ /* 0x000fea0003800000 */
.L_x_42281:
[----:B------:R-:W-:Y:S01]  /*9640*/  BSSY B3, `(.L_x_42283) ;  /* 0x0000007000037945 */ /* 0x000fe20003800000 */
[----:B------:R-:W-:-:S03]  /*9650*/  FFMA R0, R7, R4, R2 ;  /* 0x0000000407007223 */ /* 0x000fc60000000002 */
[----:B------:R-:W-:Y:S05]  /*9660*/  @!P3 BRA `(.L_x_42284) ;  /* 0x000000000010b947 */ /* 0x000fea0003800000 */
[----:B------:R-:W-:Y:S02]  /*9670*/  MOV R41, R26 ;  /* 0x0000001a00297202 */ /* 0x000fe40000000f00 */
[----:B------:R-:W-:Y:S02]  /*9680*/  MOV R0, R27 ;  /* 0x0000001b00007202 */ /* 0x000fe40000000f00 */
[----:B------:R-:W-:-:S07]  /*9690*/  MOV R2, 0x96b0 ;  /* 0x000096b000027802 */ /* 0x000fce0000000f00 */
[----:B0123--:R-:W-:Y:S05]  /*96a0*/  CALL.REL.NOINC `($__internal_81_$__cuda_sm3x_div_rn_ftz_f32_slowpath) ;  /* 0x0000023400407944 */ /* 0x00ffea0003c00000 */
.L_x_42284:
[----:B------:R-:W-:Y:S05]  /*96b0*/  BSYNC B3 ;  /* 0x0000000000037941 */ /* 0x000fea0003800000 */
.L_x_42283:
        /* <DEDUP_REMOVED lines=18> */
.L_x_42286:
[----:B------:R-:W-:Y:S02]  /*97e0*/  ISETP.GE.AND P0, PT, R14, RZ, PT ;  /* 0x000000ff0e00720c */ /* 0x000fe40003f06270 */
[----:B------:R-:W-:-:S11]  /*97f0*/  MOV R3, 0x3fd774eb ;  /* 0x3fd774eb00037802 */ /* 0x000fd60000000f00 */
[----:B------:R-:W-:-:S04]  /*9800*/  @P0 FFMA.FTZ R0, R3, 0.93318945169448852539, -R0 ;  /* 0x3f6ee58103000823 */ /* 0x000fc80000010800 */
[----:B------:R-:W-:-:S07]  /*9810*/  @!P0 FFMA.FTZ R0, R3, 0.93318945169448852539, R0 ;  /* 0x3f6ee58103008823 */ /* 0x000fce0000010000 */
.L_x_42287:
[----:B------:R-:W-:Y:S05]  /*9820*/  BSYNC B0 ;  /* 0x0000000000007941 */ /* 0x000fea0003800000 */
.L_x_42285:
        /* <DEDUP_REMOVED lines=12> */
.L_x_42263:
        /* <DEDUP_REMOVED lines=13> */
.L_x_42289:
[----:B------:R-:W-:Y:S05]  /*99c0*/  BSYNC B3 ;  /* 0x0000000000037941 */ /* 0x000fea0003800000 */
.L_x_42288:
        /* <DEDUP_REMOVED lines=18> */
.L_x_42291:
[----:B------:R-:W-:Y:S02]  /*9af0*/  ISETP.GE.AND P0, PT, R14, RZ, PT ;  /* 0x000000ff0e00720c */ /* 0x000fe40003f06270 */
[----:B------:R-:W-:-:S11]  /*9b00*/  MOV R3, 0x3fd774eb ;  /* 0x3fd774eb00037802 */ /* 0x000fd60000000f00 */
[----:B------:R-:W-:-:S04]  /*9b10*/  @P0 FFMA.FTZ R0, R3, 0.93318945169448852539, -R0 ;  /* 0x3f6ee58103000823 */ /* 0x000fc80000010800 */
[----:B------:R-:W-:-:S07]  /*9b20*/  @!P0 FFMA.FTZ R0, R3, 0.93318945169448852539, R0 ;  /* 0x3f6ee58103008823 */ /* 0x000fce0000010000 */
.L_x_42292:
[----:B------:R-:W-:Y:S05]  /*9b30*/  BSYNC B0 ;  /* 0x0000000000007941 */ /* 0x000fea0003800000 */
.L_x_42290:
        /* <DEDUP_REMOVED lines=27> */
.L_x_42262:
        /* <DEDUP_REMOVED lines=39> */
.L_x_42295:
[----:B------:R-:W-:Y:S05]  /*9f60*/  BSYNC B0 ;  /* 0x0000000000007941 */ /* 0x000fea0003800000 */
.L_x_42294:
[----:B------:R-:W-:Y:S01]  /*9f70*/  BSSY B3, `(.L_x_42296) ;  /* 0x0000007000037945 */ /* 0x000fe20003800000 */
[----:B------:R-:W-:-:S03]  /*9f80*/  FFMA R0, R3, R6, R4 ;  /* 0x0000000603007223 */ /* 0x000fc60000000004 */
[----:B------:R-:W-:Y:S05]  /*9f90*/  @!P0 BRA `(.L_x_42297) ;  /* 0x0000000000108947 */ /* 0x000fea0003800000 */
[----:B------:R-:W-:Y:S01]  /*9fa0*/  HFMA2.MMA R0, -RZ, RZ, 1.875, 0 ;  /* 0x3f800000ff007435 */ /* 0x000fe200000001ff */
[----:B------:R-:W-:Y:S02]  /*9fb0*/  MOV R41, R26 ;  /* 0x0000001a00297202 */ /* 0x000fe40000000f00 */
[----:B------:R-:W-:-:S08]  /*9fc0*/  MOV R2, 0x9fe0 ;  /* 0x00009fe000027802 */ /* 0x000fd00000000f00 */
[----:B-123--:R-:W-:Y:S05]  /*9fd0*/  CALL.REL.NOINC `($__internal_81_$__cuda_sm3x_div_rn_ftz_f32_slowpath) ;  /* 0x0000022800f47944 */ /* 0x00efea0003c00000 */
.L_x_42297:
[----:B------:R-:W-:Y:S05]  /*9fe0*/  BSYNC B3 ;  /* 0x0000000000037941 */ /* 0x000fea0003800000 */
.L_x_42296:
        /* <DEDUP_REMOVED lines=18> */
.L_x_42299:
[----:B------:R-:W-:Y:S02]  /*a110*/  ISETP.GE.AND P0, PT, R14, RZ, PT ;  /* 0x000000ff0e00720c */ /* 0x000fe40003f06270 */
[----:B------:R-:W-:-:S11]  /*a120*/  MOV R3, 0x3fd774eb ;  /* 0x3fd774eb00037802 */ /* 0x000fd60000000f00 */
[----:B------:R-:W-:-:S04]  /*a130*/  @P0 FFMA.FTZ R0, R3, 0.93318945169448852539, -R0 ;  /* 0x3f6ee58103000823 */ /* 0x000fc80000010800 */
[----:B------:R-:W-:-:S07]  /*a140*/  @!P0 FFMA.FTZ R0, R3, 0.93318945169448852539, R0 ;  /* 0x3f6ee58103008823 */ /* 0x000fce0000010000 */
.L_x_42300:
[----:B------:R-:W-:Y:S05]  /*a150*/  BSYNC B0 ;  /* 0x0000000000007941 */ /* 0x000fea0003800000 */
.L_x_42298:
        /* <DEDUP_REMOVED lines=10> */
.L_x_42293:
        /* <DEDUP_REMOVED lines=13> */
.L_x_42302:
[----:B------:R-:W-:Y:S05]  /*a2d0*/  BSYNC B3 ;  /* 0x0000000000037941 */ /* 0x000fea0003800000 */
.L_x_42301:
        /* <DEDUP_REMOVED lines=18> */
.L_x_42304:
[----:B------:R-:W-:Y:S02]  /*a400*/  ISETP.GE.AND P0, PT, R14, RZ, PT ;  /* 0x000000ff0e00720c */ /* 0x000fe40003f06270 */
[----:B------:R-:W-:-:S11]  /*a410*/  MOV R3, 0x3fd774eb ;  /* 0x3fd774eb00037802 */ /* 0x000fd60000000f00 */
[----:B------:R-:W-:-:S04]  /*a420*/  @P0 FFMA.FTZ R0, R3, 0.93318945169448852539, -R0 ;  /* 0x3f6ee58103000823 */ /* 0x000fc80000010800 */
[----:B------:R-:W-:-:S07]  /*a430*/  @!P0 FFMA.FTZ R0, R3, 0.93318945169448852539, R0 ;  /* 0x3f6ee58103008823 */ /* 0x000fce0000010000 */
.L_x_42305:
[----:B------:R-:W-:Y:S05]  /*a440*/  BSYNC B0 ;  /* 0x0000000000007941 */ /* 0x000fea0003800000 */
.L_x_42303:
        /* <DEDUP_REMOVED lines=11> */
.L_x_42261:
        /* <DEDUP_REMOVED lines=34> */
.L_x_42307:
[----:B------:R-:W-:Y:S05]  /*a720*/  BSYNC B3 ;  /* 0x0000000000037941 */ /* 0x000fea0003800000 */
.L_x_42306:
        /* <DEDUP_REMOVED lines=18> */
.L_x_42309:
[----:B------:R-:W-:Y:S02]  /*a850*/  ISETP.GE.AND P0, PT, R14, RZ, PT ;  /* 0x000000ff0e00720c */ /* 0x000fe40003f06270 */
[----:B------:R-:W-:-:S11]  /*a860*/  MOV R3, 0x3fd774eb ;  /* 0x3fd774eb00037802 */ /* 0x000fd60000000f00 */
[----:B------:R-:W-:-:S04]  /*a870*/  @P0 FFMA.FTZ R0, R3, 0.93318945169448852539, -R0 ;  /* 0x3f6ee58103000823 */ /* 0x000fc80000010800 */
[----:B------:R-:W-:-:S07]  /*a880*/  @!P0 FFMA.FTZ R0, R3, 0.93318945169448852539, R0 ;  /* 0x3f6ee58103008823 */ /* 0x000fce0000010000 */
.L_x_42310:
[----:B------:R-:W-:Y:S05]  /*a890*/  BSYNC B0 ;  /* 0x0000000000007941 */ /* 0x000fea0003800000 */
.L_x_42308:
        /* <DEDUP_REMOVED lines=11> */
.L_x_42260:
        /* <DEDUP_REMOVED lines=26> */
.L_x_42312:
[----:B------:R-:W-:Y:S05]  /*aaf0*/  BSYNC B3 ;  /* 0x0000000000037941 */ /* 0x000fea0003800000 */
.L_x_42311:
        /* <DEDUP_REMOVED lines=18> */
.L_x_42314:
[----:B------:R-:W-:Y:S02]  /*ac20*/  ISETP.GE.AND P0, PT, R14, RZ, PT ;  /* 0x000000ff0e00720c */ /* 0x000fe40003f06270 */
[----:B------:R-:W-:-:S11]  /*ac30*/  MOV R3, 0x3fd774eb ;  /* 0x3fd774eb00037802 */ /* 0x000fd60000000f00 */
[----:B------:R-:W-:-:S04]  /*ac40*/  @P0 FFMA.FTZ R0, R3, 0.93318945169448852539, -R0 ;  /* 0x3f6ee58103000823 */ /* 0x000fc80000010800 */
[----:B------:R-:W-:-:S07]  /*ac50*/  @!P0 FFMA.FTZ R0, R3, 0.93318945169448852539, R0 ;  /* 0x3f6ee58103008823 */ /* 0x000fce0000010000 */
.L_x_42315:
[----:B------:R-:W-:Y:S05]  /*ac60*/  BSYNC B0 ;  /* 0x0000000000007941 */ /* 0x000fea0003800000 */
.L_x_42313:
        /* <DEDUP_REMOVED lines=12> */
.L_x_42272:
[----:B------:R-:W-:Y:S05]  /*ad30*/  BSYNC B2 ;  /* 0x0000000000027941 */ /* 0x000fea0003800000 */
.L_x_42259:
        /* <DEDUP_REMOVED lines=42> */
.L_x_42319:
        /* <DEDUP_REMOVED lines=10> */
.L_x_42318:
[----:B------:R-:W-:-:S04]  /*b080*/  FMUL.RZ R4, R4, 0.15915493667125701904 ;  /* 0x3e22f98304047820 */ /* 0x000fc8000040c000 */
[----:B------:R4:W0:Y:S08]  /*b090*/  MUFU.SIN R15, R4 ;  /* 0x00000004000f7308 */ /* 0x0008300000000400 */
[----:B------:R4:W0:Y:S01]  /*b0a0*/  MUFU.COS R14, R4 ;  /* 0x00000004000e7308 */ /* 0x0008220000000000 */
[----:B------:R-:W-:Y:S05]  /*b0b0*/  BRA `(.L_x_42320) ;  /* 0x00000000000c7947 */ /* 0x000fea0003800000 */
.L_x_42317:
[----:B------:R-:W-:Y:S01]  /*b0c0*/  FMUL.FTZ R14, R31, 1.4426950216293334961 ;  /* 0x3fb8aa3b1f0e7820 */ /* 0x000fe20000410000 */
[----:B------:R-:W-:-:S05]  /*b0d0*/  MOV R15, R4 ;  /* 0x00000004000f7202 */ /* 0x000fca0000000f00 */
[----:B------:R-:W4:Y:S02]  /*b0e0*/  MUFU.EX2 R14, R14 ;  /* 0x0000000e000e7308 */ /* 0x000f240000000800 */
.L_x_42320:
[----:B------:R-:W-:Y:S05]  /*b0f0*/  BSYNC B0 ;  /* 0x0000000000007941 */ /* 0x000fea0003800000 */
.L_x_42316:
        /* <DEDUP_REMOVED lines=61> */
.L_x_42328:
[----:B------:R-:W-:Y:S05]  /*b4d0*/  BSYNC B0 ;  /* 0x0000000000007941 */ /* 0x000fea0003800000 */
.L_x_42327:
[----:B------:R-:W-:Y:S01]  /*b4e0*/  BSSY B3, `(.L_x_42329) ;  /* 0x0000007000037945 */ /* 0x000fe20003800000 */
[----:B------:R-:W-:-:S03]  /*b4f0*/  FFMA R0, R7, R5, R4 ;  /* 0x0000000507007223 */ /* 0x000fc60000000004 */
[----:B------:R-:W-:Y:S05]  /*b500*/  @!P0 BRA `(.L_x_42330) ;  /* 0x0000000000108947 */ /* 0x000fea0003800000 */
[----:B------:R-:W-:Y:S02]  /*b510*/  MOV R41, R26 ;  /* 0x0000001a00297202 */ /* 0x000fe40000000f00 */
[----:B------:R-:W-:Y:S02]  /*b520*/  MOV R0, R27 ;  /* 0x0000001b00007202 */ /* 0x000fe40000000f00 */
[----:B------:R-:W-:-:S07]  /*b530*/  MOV R2, 0xb550 ;  /* 0x0000b55000027802 */ /* 0x000fce0000000f00 */
[----:B0123--:R-:W-:Y:S05]  /*b540*/  CALL.REL.NOINC `($__internal_81_$__cuda_sm3x_div_rn_ftz_f32_slowpath) ;  /* 0x0000021400987944 */ /* 0x00ffea0003c00000 */
.L_x_42330:
[----:B------:R-:W-:Y:S05]  /*b550*/  BSYNC B3 ;  /* 0x0000000000037941 */ /* 0x000fea0003800000 */
.L_x_42329:
        /* <DEDUP_REMOVED lines=18> */
.L_x_42332:
[----:B------:R-:W-:Y:S02]  /*b680*/  ISETP.GE.AND P0, PT, R16, RZ, PT ;  /* 0x000000ff1000720c */ /* 0x000fe40003f06270 */
[----:B------:R-:W-:-:S11]  /*b690*/  MOV R3, 0x3fd774eb ;  /* 0x3fd774eb00037802 */ /* 0x000fd60000000f00 */
[----:B------:R-:W-:-:S04]  /*b6a0*/  @P0 FFMA.FTZ R0, R3, 0.93318945169448852539, -R0 ;  /* 0x3f6ee58103000823 */ /* 0x000fc80000010800 */
[----:B------:R-:W-:-:S07]  /*b6b0*/  @!P0 FFMA.FTZ R0, R3, 0.93318945169448852539, R0 ;  /* 0x3f6ee58103008823 */ /* 0x000fce0000010000 */
.L_x_42333:
[----:B------:R-:W-:Y:S05]  /*b6c0*/  BSYNC B0 ;  /* 0x0000000000007941 */ /* 0x000fea0003800000 */
.L_x_42331:
        /* <DEDUP_REMOVED lines=12> */
.L_x_42326:
        /* <DEDUP_REMOVED lines=17> */
.L_x_42337:
[----:B------:R-:W-:Y:S05]  /*b8a0*/  BSYNC B3 ;  /* 0x0000000000037941 */ /* 0x000fea0003800000 */
.L_x_42336:
        /* <DEDUP_REMOVED lines=18> */
.L_x_42339:
[----:B------:R-:W-:Y:S02]  /*b9d0*/  ISETP.GE.AND P0, PT, R16, RZ, PT ;  /* 0x000000ff1000720c */ /* 0x000fe40003f06270 */
[----:B------:R-:W-:-:S11]  /*b9e0*/  MOV R3, 0x3fd774eb ;  /* 0x3fd774eb00037802 */ /* 0x000fd60000000f00 */
[----:B------:R-:W-:-:S04]  /*b9f0*/  @P0 FFMA.FTZ R0, R3, 0.93318945169448852539, -R0 ;  /* 0x3f6ee58103000823 */ /* 0x000fc80000010800 */
[----:B------:R-:W-:-:S07]  /*ba00*/  @!P0 FFMA.FTZ R0, R3, 0.93318945169448852539, R0 ;  /* 0x3f6ee58103008823 */ /* 0x000fce0000010000 */
.L_x_42340:
[----:B------:R-:W-:Y:S05]  /*ba10*/  BSYNC B0 ;  /* 0x0000000000007941 */ /* 0x000fea0003800000 */
.L_x_42338:
        /* <DEDUP_REMOVED lines=13> */
.L_x_42335:
        /* <DEDUP_REMOVED lines=25> */
.L_x_42342:
        /* <DEDUP_REMOVED lines=40> */
.L_x_42341:
        /* <DEDUP_REMOVED lines=48> */
.L_x_42344:
[----:B------:R-:W-:Y:S05]  /*c200*/  BSYNC B0 ;  /* 0x0000000000007941 */ /* 0x000fea0003800000 */
.L_x_42343:
[----:B------:R-:W-:Y:S01]  /*c210*/  BSSY B3, `(.L_x_42345) ;  /* 0x0000007000037945 */ /* 0x000fe20003800000 */
[----:B------:R-:W-:-:S03]  /*c220*/  FFMA R0, R7, R4, R2 ;  /* 0x0000000407007223 */ /* 0x000fc60000000002 */
[----:B------:R-:W-:Y:S05]  /*c230*/  @!P3 BRA `(.L_x_42346) ;  /* 0x000000000010b947 */ /* 0x000fea0003800000 */
[----:B------:R-:W-:Y:S02]  /*c240*/  MOV R41, R26 ;  /* 0x0000001a00297202 */ /* 0x000fe40000000f00 */
[----:B------:R-:W-:Y:S02]  /*c250*/  MOV R0, R27 ;  /* 0x0000001b00007202 */ /* 0x000fe40000000f00 */
[----:B------:R-:W-:-:S07]  /*c260*/  MOV R2, 0xc280 ;  /* 0x0000c28000027802 */ /* 0x000fce0000000f00 */
[----:B0123--:R-:W-:Y:S05]  /*c270*/  CALL.REL.NOINC `($__internal_81_$__cuda_sm3x_div_rn_ftz_f32_slowpath) ;  /* 0x00000208004c7944 */ /* 0x00ffea0003c00000 */
.L_x_42346:
[----:B------:R-:W-:Y:S05]  /*c280*/  BSYNC B3 ;  /* 0x0000000000037941 */ /* 0x000fea0003800000 */
.L_x_42345:
        /* <DEDUP_REMOVED lines=18> */
.L_x_42348:
[----:B------:R-:W-:Y:S02]  /*c3b0*/  ISETP.GE.AND P0, PT, R16, RZ, PT ;  /* 0x000000ff1000720c */ /* 0x000fe40003f06270 */
[----:B------:R-:W-:-:S11]  /*c3c0*/  MOV R3, 0x3fd774eb ;  /* 0x3fd774eb00037802 */ /* 0x000fd60000000f00 */
[----:B------:R-:W-:-:S04]  /*c3d0*/  @P0 FFMA.FTZ R0, R3, 0.93318945169448852539, -R0 ;  /* 0x3f6ee58103000823 */ /* 0x000fc80000010800 */
[----:B------:R-:W-:-:S07]  /*c3e0*/  @!P0 FFMA.FTZ R0, R3, 0.93318945169448852539, R0 ;  /* 0x3f6ee58103008823 */ /* 0x000fce0000010000 */
.L_x_42349:
[----:B------:R-:W-:Y:S05]  /*c3f0*/  BSYNC B0 ;  /* 0x0000000000007941 */ /* 0x000fea0003800000 */
.L_x_42347:
        /* <DEDUP_REMOVED lines=12> */
.L_x_42325:
        /* <DEDUP_REMOVED lines=13> */
.L_x_42351:
[----:B------:R-:W-:Y:S05]  /*c590*/  BSYNC B3 ;  /* 0x0000000000037941 */ /* 0x000fea0003800000 */
.L_x_42350:
        /* <DEDUP_REMOVED lines=18> */
.L_x_42353:
[----:B------:R-:W-:Y:S02]  /*c6c0*/  ISETP.GE.AND P0, PT, R16, RZ, PT ;  /* 0x000000ff1000720c */ /* 0x000fe40003f06270 */
[----:B------:R-:W-:-:S11]  /*c6d0*/  MOV R3, 0x3fd774eb ;  /* 0x3fd774eb00037802 */ /* 0x000fd60000000f00 */
[----:B------:R-:W-:-:S04]  /*c6e0*/  @P0 FFMA.FTZ R0, R3, 0.93318945169448852539, -R0 ;  /* 0x3f6ee58103000823 */ /* 0x000fc80000010800 */
[----:B------:R-:W-:-:S07]  /*c6f0*/  @!P0 FFMA.FTZ R0, R3, 0.93318945169448852539, R0 ;  /* 0x3f6ee58103008823 */ /* 0x000fce0000010000 */
.L_x_42354:
[----:B------:R-:W-:Y:S05]  /*c700*/  BSYNC B0 ;  /* 0x0000000000007941 */ /* 0x000fea0003800000 */
.L_x_42352:
        /* <DEDUP_REMOVED lines=27> */
.L_x_42324:
        /* <DEDUP_REMOVED lines=39> */
.L_x_42357:
[----:B------:R-:W-:Y:S05]  /*cb30*/  BSYNC B0 ;  /* 0x0000000000007941 */ /* 0x000fea0003800000 */
.L_x_42356:
[----:B------:R-:W-:Y:S01]  /*cb40*/  BSSY B3, `(.L_x_42358) ;  /* 0x0000007000037945 */ /* 0x000fe20003800000 */
[----:B------:R-:W-:-:S03]  /*cb50*/  FFMA R0, R3, R6, R4 ;  /* 0x0000000603007223 */ /* 0x000fc60000000004 */
[----:B------:R-:W-:Y:S05]  /*cb60*/  @!P0 BRA `(.L_x_42359) ;  /* 0x0000000000108947 */ /* 0x000fea0003800000 */
[----:B------:R-:W-:Y:S01]  /*cb70*/  HFMA2.MMA R0, -RZ, RZ, 1.875, 0 ;  /* 0x3f800000ff007435 */ /* 0x000fe200000001ff */
[----:B------:R-:W-:Y:S02]  /*cb80*/  MOV R41, R26 ;  /* 0x0000001a00297202 */ /* 0x000fe40000000f00 */
[----:B------:R-:W-:-:S08]  /*cb90*/  MOV R2, 0xcbb0 ;  /* 0x0000cbb000027802 */ /* 0x000fd00000000f00 */
[----:B-123--:R-:W-:Y:S05]  /*cba0*/  CALL.REL.NOINC `($__internal_81_$__cuda_sm3x_div_rn_ftz_f32_slowpath) ;  /* 0x0000020000007944 */ /* 0x00efea0003c00000 */
.L_x_42359:
[----:B------:R-:W-:Y:S05]  /*cbb0*/  BSYNC B3 ;  /* 0x0000000000037941 */ /* 0x000fea0003800000 */
.L_x_42358:
        /* <DEDUP_REMOVED lines=18> */
.L_x_42361:
[----:B------:R-:W-:Y:S02]  /*cce0*/  ISETP.GE.AND P0, PT, R16, RZ, PT ;  /* 0x000000ff1000720c */ /* 0x000fe40003f06270 */
[----:B------:R-:W-:-:S11]  /*ccf0*/  MOV R3, 0x3fd774eb ;  /* 0x3fd774eb00037802 */ /* 0x000fd60000000f00 */
[----:B------:R-:W-:-:S04]  /*cd00*/  @P0 FFMA.FTZ R0, R3, 0.93318945169448852539, -R0 ;  /* 0x3f6ee58103000823 */ /* 0x000fc80000010800 */
[----:B------:R-:W-:-:S07]  /*cd10*/  @!P0 FFMA.FTZ R0, R3, 0.93318945169448852539, R0 ;  /* 0x3f6ee58103008823 */ /* 0x000fce0000010000 */
.L_x_42362:
[----:B------:R-:W-:Y:S05]  /*cd20*/  BSYNC B0 ;  /* 0x0000000000007941 */ /* 0x000fea0003800000 */
.L_x_42360:
        /* <DEDUP_REMOVED lines=10> */
.L_x_42355:
        /* <DEDUP_REMOVED lines=13> */
.L_x_42364:
[----:B------:R-:W-:Y:S05]  /*cea0*/  BSYNC B3 ;  /* 0x0000000000037941 */ /* 0x000fea0003800000 */
.L_x_42363:
        /* <DEDUP_REMOVED lines=18> */
.L_x_42366:
[----:B------:R-:W-:Y:S02]  /*cfd0*/  ISETP.GE.AND P0, PT, R16, RZ, PT ;  /* 0x000000ff1000720c */ /* 0x000fe40003f06270 */
[----:B------:R-:W-:-:S11]  /*cfe0*/  MOV R3, 0x3fd774eb ;  /* 0x3fd774eb00037802 */ /* 0x000fd60000000f00 */
[----:B------:R-:W-:-:S04]  /*cff0*/  @P0 FFMA.FTZ R0, R3, 0.93318945169448852539, -R0 ;  /* 0x3f6ee58103000823 */ /* 0x000fc80000010800 */
[----:B------:R-:W-:-:S07]  /*d000*/  @!P0 FFMA.FTZ R0, R3, 0.93318945169448852539, R0 ;  /* 0x3f6ee58103008823 */ /* 0x000fce0000010000 */
.L_x_42367:
[----:B------:R-:W-:Y:S05]  /*d010*/  BSYNC B0 ;  /* 0x0000000000007941 */ /* 0x000fea0003800000 */
.L_x_42365:
        /* <DEDUP_REMOVED lines=11> */
.L_x_42323:
        /* <DEDUP_REMOVED lines=34> */
.L_x_42369:
[----:B------:R-:W-:Y:S05]  /*d2f0*/  BSYNC B3 ;  /* 0x0000000000037941 */ /* 0x000fea0003800000 */
.L_x_42368:
        /* <DEDUP_REMOVED lines=18> */
.L_x_42371:
[----:B------:R-:W-:Y:S02]  /*d420*/  ISETP.GE.AND P0, PT, R16, RZ, PT ;  /* 0x000000ff1000720c */ /* 0x000fe40003f06270 */
[----:B------:R-:W-:-:S11]  /*d430*/  MOV R3, 0x3fd774eb ;  /* 0x3fd774eb00037802 */ /* 0x000fd60000000f00 */
[----:B------:R-:W-:-:S04]  /*d440*/  @P0 FFMA.FTZ R0, R3, 0.93318945169448852539, -R0 ;  /* 0x3f6ee58103000823 */ /* 0x000fc80000010800 */
[----:B------:R-:W-:-:S07]  /*d450*/  @!P0 FFMA.FTZ R0, R3, 0.93318945169448852539, R0 ;  /* 0x3f6ee58103008823 */ /* 0x000fce0000010000 */
.L_x_42372:
[----:B------:R-:W-:Y:S05]  /*d460*/  BSYNC B0 ;  /* 0x0000000000007941 */ /* 0x000fea0003800000 */
.L_x_42370:
        /* <DEDUP_REMOVED lines=11> */
.L_x_42322:
        /* <DEDUP_REMOVED lines=26> */
.L_x_42374:
[----:B------:R-:W-:Y:S05]  /*d6c0*/  BSYNC B3 ;  /* 0x0000000000037941 */ /* 0x000fea0003800000 */
.L_x_42373:
        /* <DEDUP_REMOVED lines=18> */
.L_x_42376:
[----:B------:R-:W-:Y:S02]  /*d7f0*/  ISETP.GE.AND P0, PT, R16, RZ, PT ;  /* 0x000000ff1000720c */ /* 0x000fe40003f06270 */
[----:B------:R-:W-:-:S11]  /*d800*/  MOV R3, 0x3fd774eb ;  /* 0x3fd774eb00037802 */ /* 0x000fd60000000f00 */
[----:B------:R-:W-:-:S04]  /*d810*/  @P0 FFMA.FTZ R0, R3, 0.93318945169448852539, -R0 ;  /* 0x3f6ee58103000823 */ /* 0x000fc80000010800 */
[----:B------:R-:W-:-:S07]  /*d820*/  @!P0 FFMA.FTZ R0, R3, 0.93318945169448852539, R0 ;  /* 0x3f6ee58103008823 */ /* 0x000fce0000010000 */
.L_x_42377:
[----:B------:R-:W-:Y:S05]  /*d830*/  BSYNC B0 ;  /* 0x0000000000007941 */ /* 0x000fea0003800000 */
.L_x_42375:
        /* <DEDUP_REMOVED lines=12> */
.L_x_42334:
[----:B------:R-:W-:Y:S05]  /*d900*/  BSYNC B2 ;  /* 0x0000000000027941 */ /* 0x000fea0003800000 */
.L_x_42321:
        /* <DEDUP_REMOVED lines=42> */
.L_x_42381:
        /* <DEDUP_REMOVED lines=10> */
.L_x_42380:
[----:B------:R-:W-:-:S04]  /*dc50*/  FMUL.RZ R4, R4, 0.15915493667125701904 ;  /* 0x3e22f98304047820 */ /* 0x000fc8000040c000 */
[----:B------:R4:W0:Y:S08]  /*dc60*/  MUFU.SIN R17, R4 ;  /* 0x0000000400117308 */ /* 0x0008300000000400 */
[----:B------:R4:W0:Y:S01]  /*dc70*/  MUFU.COS R16, R4 ;  /* 0x0000000400107308 */ /* 0x0008220000000000 */
[----:B------:R-:W-:Y:S05]  /*dc80*/  BRA `(.L_x_42382) ;  /* 0x00000000000c7947 */ /* 0x000fea0003800000 */
.L_x_42379:
[----:B------:R-:W-:Y:S01]  /*dc90*/  FMUL.FTZ R16, R33, 1.4426950216293334961 ;  /* 0x3fb8aa3b21107820 */ /* 0x000fe20000410000 */
[----:B------:R-:W-:-:S05]  /*dca0*/  MOV R17, R4 ;  /* 0x0000000400117202 */ /* 0x000fca0000000f00 */
[----:B------:R-:W4:Y:S02]  /*dcb0*/  MUFU.EX2 R16, R16 ;  /* 0x0000001000107308 */ /* 0x000f240000000800 */
.L_x_42382:
[----:B------:R-:W-:Y:S05]  /*dcc0*/  BSYNC B0 ;  /* 0x0000000000007941 */ /* 0x000fea0003800000 */
.L_x_42378:
        /* <DEDUP_REMOVED lines=61> */
.L_x_42390:
[----:B------:R-:W-:Y:S05]  /*e0a0*/  BSYNC B0 ;  /* 0x0000000000007941 */ /* 0x000fea0003800000 */
.L_x_42389:
[----:B------:R-:W-:Y:S01]  /*e0b0*/  BSSY B3, `(.L_x_42391) ;  /* 0x0000007000037945 */ /* 0x000fe20003800000 */
[----:B------:R-:W-:-:S03]  /*e0c0*/  FFMA R0, R7, R5, R4 ;  /* 0x0000000507007223 */ /* 0x000fc60000000004 */
[----:B------:R-:W-:Y:S05]  /*e0d0*/  @!P0 BRA `(.L_x_42392) ;  /* 0x0000000000108947 */ /* 0x000fea0003800000 */
[----:B------:R-:W-:Y:S02]  /*e0e0*/  MOV R41, R26 ;  /* 0x0000001a00297202 */ /* 0x000fe40000000f00 */
[----:B------:R-:W-:Y:S02]  /*e0f0*/  MOV R0, R27 ;  /* 0x0000001b00007202 */ /* 0x000fe40000000f00 */
[----:B------:R-:W-:-:S07]  /*e100*/  MOV R2, 0xe120 ;  /* 0x0000e12000027802 */ /* 0x000fce0000000f00 */
[----:B0123--:R-:W-:Y:S05]  /*e110*/  CALL.REL.NOINC `($__internal_81_$__cuda_sm3x_div_rn_ftz_f32_slowpath) ;  /* 0x000001e800a47944 */ /* 0x00ffea0003c00000 */
.L_x_42392:
[----:B------:R-:W-:Y:S05]  /*e120*/  BSYNC B3 ;  /* 0x0000000000037941 */ /* 0x000fea0003800000 */
.L_x_42391:
        /* <DEDUP_REMOVED lines=18> */
.L_x_42394:
[----:B------:R-:W-:Y:S02]  /*e250*/  ISETP.GE.AND P0, PT, R18, RZ, PT ;  /* 0x000000ff1200720c */ /* 0x000fe40003f06270 */
[----:B------:R-:W-:-:S11]  /*e260*/  MOV R3, 0x3fd774eb ;  /* 0x3fd774eb00037802 */ /* 0x000fd60000000f00 */
[----:B------:R-:W-:-:S04]  /*e270*/  @P0 FFMA.FTZ R0, R3, 0.93318945169448852539, -R0 ;  /* 0x3f6ee58103000823 */ /* 0x000fc80000010800 */
[----:B------:R-:W-:-:S07]  /*e280*/  @!P0 FFMA.FTZ R0, R3, 0.93318945169448852539, R0 ;  /* 0x3f6ee58103008823 */ /* 0x000fce0000010000 */
.L_x_42395:
[----:B------:R-:W-:Y:S05]  /*e290*/  BSYNC B0 ;  /* 0x0000000000007941 */ /* 0x000fea0003800000 */
.L_x_42393:
        /* <DEDUP_REMOVED lines=12> */
.L_x_42388:
        /* <DEDUP_REMOVED lines=17> */
.L_x_42399:
[----:B------:R-:W-:Y:S05]  /*e470*/  BSYNC B3 ;  /* 0x0000000000037941 */ /* 0x000fea0003800000 */
.L_x_42398:
        /* <DEDUP_REMOVED lines=18> */
.L_x_42401:
[----:B------:R-:W-:Y:S02]  /*e5a0*/  ISETP.GE.AND P0, PT, R18, RZ, PT ;  /* 0x000000ff1200720c */ /* 0x000fe40003f06270 */
[----:B------:R-:W-:-:S11]  /*e5b0*/  MOV R3, 0x3fd774eb ;  /* 0x3fd774eb00037802 */ /* 0x000fd60000000f00 */
[----:B------:R-:W-:-:S04]  /*e5c0*/  @P0 FFMA.FTZ R0, R3, 0.93318945169448852539, -R0 ;  /* 0x3f6ee58103000823 */ /* 0x000fc80000010800 */
[----:B------:R-:W-:-:S07]  /*e5d0*/  @!P0 FFMA.FTZ R0, R3, 0.93318945169448852539, R0 ;  /* 0x3f6ee58103008823 */ /* 0x000fce0000010000 */
.L_x_42402:
[----:B------:R-:W-:Y:S05]  /*e5e0*/  BSYNC B0 ;  /* 0x0000000000007941 */ /* 0x000fea0003800000 */
.L_x_42400:
        /* <DEDUP_REMOVED lines=13> */
.L_x_42397:
        /* <DEDUP_REMOVED lines=25> */
.L_x_42404:
        /* <DEDUP_REMOVED lines=40> */
.L_x_42403:
        /* <DEDUP_REMOVED lines=48> */
.L_x_42406:
[----:B------:R-:W-:Y:S05]  /*edd0*/  BSYNC B0 ;  /* 0x0000000000007941 */ /* 0x000fea0003800000 */
.L_x_42405:
[----:B------:R-:W-:Y:S01]  /*ede0*/  BSSY B3, `(.L_x_42407) ;  /* 0x0000007000037945 */ /* 0x000fe20003800000 */
[----:B------:R-:W-:-:S03]  /*edf0*/  FFMA R0, R7, R4, R2 ;  /* 0x0000000407007223 */ /* 0x000fc60000000002 */
[----:B------:R-:W-:Y:S05]  /*ee00*/  @!P3 BRA `(.L_x_42408) ;  /* 0x000000000010b947 */ /* 0x000fea0003800000 */
[----:B------:R-:W-:Y:S02]  /*ee10*/  MOV R41, R26 ;  /* 0x0000001a00297202 */ /* 0x000fe40000000f00 */
[----:B------:R-:W-:Y:S02]  /*ee20*/  MOV R0, R27 ;  /* 0x0000001b00007202 */ /* 0x000fe40000000f00 */
[----:B------:R-:W-:-:S07]  /*ee30*/  MOV R2, 0xee50 ;  /* 0x0000ee5000027802 */ /* 0x000fce0000000f00 */
[----:B0123--:R-:W-:Y:S05]  /*ee40*/  CALL.REL.NOINC `($__internal_81_$__cuda_sm3x_div_rn_ftz_f32_slowpath) ;  /* 0x000001dc00587944 */ /* 0x00ffea0003c00000 */
.L_x_42408:
[----:B------:R-:W-:Y:S05]  /*ee50*/  BSYNC B3 ;  /* 0x0000000000037941 */ /* 0x000fea0003800000 */
.L_x_42407:
        /* <DEDUP_REMOVED lines=18> */
.L_x_42410:
[----:B------:R-:W-:Y:S02]  /*ef80*/  ISETP.GE.AND P0, PT, R18, RZ, PT ;  /* 0x000000ff1200720c */ /* 0x000fe40003f06270 */
[----:B------:R-:W-:-:S11]  /*ef90*/  MOV R3, 0x3fd774eb ;  /* 0x3fd774eb00037802 */ /* 0x000fd60000000f00 */
[----:B------:R-:W-:-:S04]  /*efa0*/  @P0 FFMA.FTZ R0, R3, 0.93318945169448852539, -R0 ;  /* 0x3f6ee58103000823 */ /* 0x000fc80000010800 */
[----:B------:R-:W-:-:S07]  /*efb0*/  @!P0 FFMA.FTZ R0, R3, 0.93318945169448852539, R0 ;  /* 0x3f6ee58103008823 */ /* 0x000fce0000010000 */
.L_x_42411:
[----:B------:R-:W-:Y:S05]  /*efc0*/  BSYNC B0 ;  /* 0x0000000000007941 */ /* 0x000fea0003800000 */
.L_x_42409:
        /* <DEDUP_REMOVED lines=12> */
.L_x_42387:
        /* <DEDUP_REMOVED lines=13> */
.L_x_42413:
[----:B------:R-:W-:Y:S05]  /*f160*/  BSYNC B3 ;  /* 0x0000000000037941 */ /* 0x000fea0003800000 */
.L_x_42412:
        /* <DEDUP_REMOVED lines=18> */
.L_x_42415:
[----:B------:R-:W-:Y:S02]  /*f290*/  ISETP.GE.AND P0, PT, R18, RZ, PT ;  /* 0x000000ff1200720c */ /* 0x000fe40003f06270 */
[----:B------:R-:W-:-:S11]  /*f2a0*/  MOV R3, 0x3fd774eb ;  /* 0x3fd774eb00037802 */ /* 0x000fd60000000f00 */
[----:B------:R-:W-:-:S04]  /*f2b0*/  @P0 FFMA.FTZ R0, R3, 0.93318945169448852539, -R0 ;  /* 0x3f6ee58103000823 */ /* 0x000fc80000010800 */
[----:B------:R-:W-:-:S07]  /*f2c0*/  @!P0 FFMA.FTZ R0, R3, 0.93318945169448852539, R0 ;  /* 0x3f6ee58103008823 */ /* 0x000fce0000010000 */
.L_x_42416:
[----:B------:R-:W-:Y:S05]  /*f2d0*/  BSYNC B0 ;  /* 0x0000000000007941 */ /* 0x000fea0003800000 */
.L_x_42414:
        /* <DEDUP_REMOVED lines=27> */
.L_x_42386:
        /* <DEDUP_REMOVED lines=39> */
.L_x_42419:
[----:B------:R-:W-:Y:S05]  /*f700*/  BSYNC B0 ;  /* 0x0000000000007941 */ /* 0x000fea0003800000 */
.L_x_42418:
[----:B------:R-:W-:Y:S01]  /*f710*/  BSSY B3, `(.L_x_42420) ;  /* 0x0000007000037945 */ /* 0x000fe20003800000 */
[----:B------:R-:W-:-:S03]  /*f720*/  FFMA R0, R3, R4, R2 ;  /* 0x0000000403007223 */ /* 0x000fc60000000002 */
[----:B------:R-:W-:Y:S05]  /*f730*/  @!P0 BRA `(.L_x_42421) ;  /* 0x0000000000108947 */ /* 0x000fea0003800000 */
[----:B------:R-:W-:Y:S01]  /*f740*/  HFMA2.MMA R0, -RZ, RZ, 1.875, 0 ;  /* 0x3f800000ff007435 */ /* 0x000fe200000001ff */
[----:B------:R-:W-:Y:S02]  /*f750*/  MOV R41, R26 ;  /* 0x0000001a00297202 */ /* 0x000fe40000000f00 */
[----:B------:R-:W-:-:S08]  /*f760*/  MOV R2, 0xf780 ;  /* 0x0000f78000027802 */ /* 0x000fd00000000f00 */
[----:B-123--:R-:W-:Y:S05]  /*f770*/  CALL.REL.NOINC `($__internal_81_$__cuda_sm3x_div_rn_ftz_f32_slowpath) ;  /* 0x000001d4000c7944 */ /* 0x00efea0003c00000 */
.L_x_42421:
[----:B------:R-:W-:Y:S05]  /*f780*/  BSYNC B3 ;  /* 0x0000000000037941 */ /* 0x000fea0003800000 */
.L_x_42420:
        /* <DEDUP_REMOVED lines=18> */
.L_x_42423:
[----:B------:R-:W-:Y:S02]  /*f8b0*/  ISETP.GE.AND P0, PT, R18, RZ, PT ;  /* 0x000000ff1200720c */ /* 0x000fe40003f06270 */
[----:B------:R-:W-:-:S11]  /*f8c0*/  MOV R3, 0x3fd774eb ;  /* 0x3fd774eb00037802 */ /* 0x000fd60000000f00 */
[----:B------:R-:W-:-:S04]  /*f8d0*/  @P0 FFMA.FTZ R0, R3, 0.93318945169448852539, -R0 ;  /* 0x3f6ee58103000823 */ /* 0x000fc80000010800 */
[----:B------:R-:W-:-:S07]  /*f8e0*/  @!P0 FFMA.FTZ R0, R3, 0.93318945169448852539, R0 ;  /* 0x3f6ee58103008823 */ /* 0x000fce0000010000 */
.L_x_42424:
[----:B------:R-:W-:Y:S05]  /*f8f0*/  BSYNC B0 ;  /* 0x0000000000007941 */ /* 0x000fea0003800000 */
.L_x_42422:
        /* <DEDUP_REMOVED lines=10> */
.L_x_42417:
        /* <DEDUP_REMOVED lines=13> */
.L_x_42426:
[----:B------:R-:W-:Y:S05]  /*fa70*/  BSYNC B3 ;  /* 0x0000000000037941 */ /* 0x000fea0003800000 */
.L_x_42425:
        /* <DEDUP_REMOVED lines=18> */
.L_x_42428:
[----:B------:R-:W-:Y:S02]  /*fba0*/  ISETP.GE.AND P0, PT, R18, RZ, PT ;  /* 0x000000ff1200720c */ /* 0x000fe40003f06270 */
[----:B------:R-:W-:-:S11]  /*fbb0*/  MOV R3, 0x3fd774eb ;  /* 0x3fd774eb00037802 */ /* 0x000fd60000000f00 */
[----:B------:R-:W-:-:S04]  /*fbc0*/  @P0 FFMA.FTZ R0, R3, 0.93318945169448852539, -R0 ;  /* 0x3f6ee58103000823 */ /* 0x000fc80000010800 */
[----:B------:R-:W-:-:S07]  /*fbd0*/  @!P0 FFMA.FTZ R0, R3, 0.93318945169448852539, R0 ;  /* 0x3f6ee58103008823 */ /* 0x000fce0000010000 */
.L_x_42429:
[----:B------:R-:W-:Y:S05]  /*fbe0*/  BSYNC B0 ;  /* 0x0000000000007941 */ /* 0x000fea0003800000 */
.L_x_42427:
        /* <DEDUP_REMOVED lines=11> */
.L_x_42385:
        /* <DEDUP_REMOVED lines=34> */
.L_x_42431:
[----:B------:R-:W-:Y:S05]  /*fec0*/  BSYNC B3 ;  /* 0x0000000000037941 */ /* 0x000fea0003800000 */
.L_x_42430:
        /* <DEDUP_REMOVED lines=18> */
.L_x_42433:
[----:B------:R-:W-:Y:S02]  /*fff0*/  ISETP.GE.AND P0, PT, R18, RZ, PT ;  /* 0x000000ff1200720c */ /* 0x000fe40003f06270 */
[----:B------:R-:W-:-:S11]  /*10000*/  MOV R3, 0x3fd774eb ;  /* 0x3fd774eb00037802 */ /* 0x000fd60000000f00 */
[----:B------:R-:W-:-:S04]  /*10010*/  @P0 FFMA.FTZ R0, R3, 0.93318945169448852539, -R0 ;  /* 0x3f6ee58103000823 */ /* 0x000fc80000010800 */
[----:B------:R-:W-:-:S07]  /*10020*/  @!P0 FFMA.FTZ R0, R3, 0.93318945169448852539, R0 ;  /* 0x3f6ee58103008823 */ /* 0x000fce0000010000 */
.L_x_42434:
[----:B------:R-:W-:Y:S05]  /*10030*/  BSYNC B0 ;  /* 0x0000000000007941 */ /* 0x000fea0003800000 */
.L_x_42432:
        /* <DEDUP_REMOVED lines=11> */
.L_x_42384:
        /* <DEDUP_REMOVED lines=26> */
.L_x_42436:
[----:B------:R-:W-:Y:S05]  /*10290*/  BSYNC B3 ;  /* 0x0000000000037941 */ /* 0x000fea0003800000 */
.L_x_42435:
        /* <DEDUP_REMOVED lines=18> */
.L_x_42438:
[----:B------:R-:W-:Y:S02]  /*103c0*/  ISETP.GE.AND P0, PT, R18, RZ, PT ;  /* 0x000000ff1200720c */ /* 0x000fe40003f06270 */
[----:B------:R-:W-:-:S11]  /*103d0*/  MOV R3, 0x3fd774eb ;  /* 0x3fd774eb00037802 */ /* 0x000fd60000000f00 */
[----:B------:R-:W-:-:S04]  /*103e0*/  @P0 FFMA.FTZ R0, R3, 0.93318945169448852539, -R0 ;  /* 0x3f6ee58103000823 */ /* 0x000fc80000010800 */
[----:B------:R-:W-:-:S07]  /*103f0*/  @!P0 FFMA.FTZ R0, R3, 0.93318945169448852539, R0 ;  /* 0x3f6ee58103008823 */ /* 0x000fce0000010000 */
.L_x_42439:
[----:B------:R-:W-:Y:S05]  /*10400*/  BSYNC B0 ;  /* 0x0000000000007941 */ /* 0x000fea0003800000 */
.L_x_42437:
        /* <DEDUP_REMOVED lines=12> */
.L_x_42396:
[----:B------:R-:W-:Y:S05]  /*104d0*/  BSYNC B2 ;  /* 0x0000000000027941 */ /* 0x000fea0003800000 */
.L_x_42383:
        /* <DEDUP_REMOVED lines=42> */
.L_x_42443:
        /* <DEDUP_REMOVED lines=10> */
.L_x_42442:
[----:B------:R-:W-:-:S04]  /*10820*/  FMUL.RZ R4, R4, 0.15915493667125701904 ;  /* 0x3e22f98304047820 */ /* 0x000fc8000040c000 */
[----:B------:R4:W0:Y:S08]  /*10830*/  MUFU.SIN R19, R4 ;  /* 0x0000000400137308 */ /* 0x0008300000000400 */
[----:B------:R4:W0:Y:S01]  /*10840*/  MUFU.COS R18, R4 ;  /* 0x0000000400127308 */ /* 0x0008220000000000 */
[----:B------:R-:W-:Y:S05]  /*10850*/  BRA `(.L_x_42444) ;  /* 0x00000000000c7947 */ /* 0x000fea0003800000 */
.L_x_42441:
[----:B------:R-:W-:Y:S01]  /*10860*/  FMUL.FTZ R18, R35, 1.4426950216293334961 ;  /* 0x3fb8aa3b23127820 */ /* 0x000fe20000410000 */
[----:B------:R-:W-:-:S05]  /*10870*/  MOV R19, R4 ;  /* 0x0000000400137202 */ /* 0x000fca0000000f00 */
[----:B------:R-:W4:Y:S02]  /*10880*/  MUFU.EX2 R18, R18 ;  /* 0x0000001200127308 */ /* 0x000f240000000800 */
.L_x_42444:
[----:B------:R-:W-:Y:S05]  /*10890*/  BSYNC B0 ;  /* 0x0000000000007941 */ /* 0x000fea0003800000 */
.L_x_42440:
        /* <DEDUP_REMOVED lines=61> */
.L_x_42452:
[----:B------:R-:W-:Y:S05]  /*10c70*/  BSYNC B0 ;  /* 0x0000000000007941 */ /* 0x000fea0003800000 */
.L_x_42451:
[----:B------:R-:W-:Y:S01]  /*10c80*/  BSSY B3, `(.L_x_42453) ;  /* 0x0000007000037945 */ /* 0x000fe20003800000 */
[----:B------:R-:W-:-:S03]  /*10c90*/  FFMA R0, R7, R4, R2 ;  /* 0x0000000407007223 */ /* 0x000fc60000000002 */
[----:B------:R-:W-:Y:S05]  /*10ca0*/  @!P0 BRA `(.L_x_42454) ;  /* 0x0000000000108947 */ /* 0x000fea0003800000 */
[----:B------:R-:W-:Y:S02]  /*10cb0*/  MOV R41, R26 ;  /* 0x0000001a00297202 */ /* 0x000fe40000000f00 */
[----:B------:R-:W-:Y:S02]  /*10cc0*/  MOV R0, R27 ;  /* 0x0000001b00007202 */ /* 0x000fe40000000f00 */
[----:B------:R-:W-:-:S07]  /*10cd0*/  MOV R2, 0x10cf0 ;  /* 0x00010cf000027802 */ /* 0x000fce0000000f00 */
[----:B0123--:R-:W-:Y:S05]  /*10ce0*/  CALL.REL.NOINC `($__internal_81_$__cuda_sm3x_div_rn_ftz_f32_slowpath) ;  /* 0x000001bc00b07944 */ /* 0x00ffea0003c00000 */
.L_x_42454:
[----:B------:R-:W-:Y:S05]  /*10cf0*/  BSYNC B3 ;  /* 0x0000000000037941 */ /* 0x000fea0003800000 */
.L_x_42453:
        /* <DEDUP_REMOVED lines=18> */
.L_x_42456:
[----:B------:R-:W-:Y:S02]  /*10e20*/  ISETP.GE.AND P0, PT, R20, RZ, PT ;  /* 0x000000ff1400720c */ /* 0x000fe40003f06270 */
[----:B------:R-:W-:-:S11]  /*10e30*/  MOV R3, 0x3fd774eb ;  /* 0x3fd774eb00037802 */ /* 0x000fd60000000f00 */
[----:B------:R-:W-:-:S04]  /*10e40*/  @P0 FFMA.FTZ R0, R3, 0.93318945169448852539, -R0 ;  /* 0x3f6ee58103000823 */ /* 0x000fc80000010800 */
[----:B------:R-:W-:-:S07]  /*10e50*/  @!P0 FFMA.FTZ R0, R3, 0.93318945169448852539, R0 ;  /* 0x3f6ee58103008823 */ /* 0x000fce0000010000 */
.L_x_42457:
[----:B------:R-:W-:Y:S05]  /*10e60*/  BSYNC B0 ;  /* 0x0000000000007941 */ /* 0x000fea0003800000 */
.L_x_42455:
        /* <DEDUP_REMOVED lines=12> */
.L_x_42450:
        /* <DEDUP_REMOVED lines=17> */
.L_x_42461:
[----:B------:R-:W-:Y:S05]  /*11040*/  BSYNC B3 ;  /* 0x0000000000037941 */ /* 0x000fea0003800000 */
.L_x_42460:
        /* <DEDUP_REMOVED lines=18> */
.L_x_42463:
[----:B------:R-:W-:Y:S02]  /*11170*/  ISETP.GE.AND P0, PT, R20, RZ, PT ;  /* 0x000000ff1400720c */ /* 0x000fe40003f06270 */
[----:B------:R-:W-:-:S11]  /*11180*/  MOV R3, 0x3fd774eb ;  /* 0x3fd774eb00037802 */ /* 0x000fd60000000f00 */
[----:B------:R-:W-:-:S04]  /*11190*/  @P0 FFMA.FTZ R0, R3, 0.93318945169448852539, -R0 ;  /* 0x3f6ee58103000823 */ /* 0x000fc80000010800 */
[----:B------:R-:W-:-:S07]  /*111a0*/  @!P0 FFMA.FTZ R0, R3, 0.93318945169448852539, R0 ;  /* 0x3f6ee58103008823 */ /* 0x000fce0000010000 */
.L_x_42464:
[----:B------:R-:W-:Y:S05]  /*111b0*/  BSYNC B0 ;  /* 0x0000000000007941 */ /* 0x000fea0003800000 */
.L_x_42462:
        /* <DEDUP_REMOVED lines=13> */
.L_x_42459:
        /* <DEDUP_REMOVED lines=25> */
.L_x_42466:
        /* <DEDUP_REMOVED lines=40> */
.L_x_42465:
        /* <DEDUP_REMOVED lines=48> */
.L_x_42468:
[----:B------:R-:W-:Y:S05]  /*119a0*/  BSYNC B0 ;  /* 0x0000000000007941 */ /* 0x000fea0003800000 */
.L_x_42467:
[----:B------:R-:W-:Y:S01]  /*119b0*/  BSSY B3, `(.L_x_42469) ;  /* 0x0000007000037945 */ /* 0x000fe20003800000 */
[----:B------:R-:W-:-:S03]  /*119c0*/  FFMA R0, R5, R4, R2 ;  /* 0x0000000405007223 */ /* 0x000fc60000000002 */
[----:B------:R-:W-:Y:S05]  /*119d0*/  @!P3 BRA `(.L_x_42470) ;  /* 0x000000000010b947 */ /* 0x000fea0003800000 */
[----:B------:R-:W-:Y:S02]  /*119e0*/  MOV R41, R26 ;  /* 0x0000001a00297202 */ /* 0x000fe40000000f00 */
[----:B------:R-:W-:Y:S02]  /*119f0*/  MOV R0, R27 ;  /* 0x0000001b00007202 */ /* 0x000fe40000000f00 */
[----:B------:R-:W-:-:S07]  /*11a00*/  MOV R2, 0x11a20 ;  /* 0x00011a2000027802 */ /* 0x000fce0000000f00 */
[----:B0123--:R-:W-:Y:S05]  /*11a10*/  CALL.REL.NOINC `($__internal_81_$__cuda_sm3x_div_rn_ftz_f32_slowpath) ;  /* 0x000001b000647944 */ /* 0x00ffea0003c00000 */
.L_x_42470:
[----:B------:R-:W-:Y:S05]  /*11a20*/  BSYNC B3 ;  /* 0x0000000000037941 */ /* 0x000fea0003800000 */
.L_x_42469:
        /* <DEDUP_REMOVED lines=18> */
.L_x_42472:
[----:B------:R-:W-:Y:S02]  /*11b50*/  ISETP.GE.AND P0, PT, R20, RZ, PT ;  /* 0x000000ff1400720c */ /* 0x000fe40003f06270 */
[----:B------:R-:W-:-:S11]  /*11b60*/  MOV R3, 0x3fd774eb ;  /* 0x3fd774eb00037802 */ /* 0x000fd60000000f00 */
[----:B------:R-:W-:-:S04]  /*11b70*/  @P0 FFMA.FTZ R0, R3, 0.93318945169448852539, -R0 ;  /* 0x3f6ee58103000823 */ /* 0x000fc80000010800 */
[----:B------:R-:W-:-:S07]  /*11b80*/  @!P0 FFMA.FTZ R0, R3, 0.93318945169448852539, R0 ;  /* 0x3f6ee58103008823 */ /* 0x000fce0000010000 */
.L_x_42473:
[----:B------:R-:W-:Y:S05]  /*11b90*/  BSYNC B0 ;  /* 0x0000000000007941 */ /* 0x000fea0003800000 */
.L_x_42471:
        /* <DEDUP_REMOVED lines=12> */
.L_x_42449:
        /* <DEDUP_REMOVED lines=13> */
.L_x_42475:
[----:B------:R-:W-:Y:S05]  /*11d30*/  BSYNC B3 ;  /* 0x0000000000037941 */ /* 0x000fea0003800000 */
.L_x_42474:
        /* <DEDUP_REMOVED lines=18> */
.L_x_42477:
[----:B------:R-:W-:Y:S02]  /*11e60*/  ISETP.GE.AND P0, PT, R20, RZ, PT ;  /* 0x000000ff1400720c */ /* 0x000fe40003f06270 */
[----:B------:R-:W-:-:S11]  /*11e70*/  MOV R3, 0x3fd774eb ;  /* 0x3fd774eb00037802 */ /* 0x000fd60000000f00 */
[----:B------:R-:W-:-:S04]  /*11e80*/  @P0 FFMA.FTZ R0, R3, 0.93318945169448852539, -R0 ;  /* 0x3f6ee58103000823 */ /* 0x000fc80000010800 */
[----:B------:R-:W-:-:S07]  /*11e90*/  @!P0 FFMA.FTZ R0, R3, 0.93318945169448852539, R0 ;  /* 0x3f6ee58103008823 */ /* 0x000fce0000010000 */
.L_x_42478:
[----:B------:R-:W-:Y:S05]  /*11ea0*/  BSYNC B0 ;  /* 0x0000000000007941 */ /* 0x000fea0003800000 */
.L_x_42476:
        /* <DEDUP_REMOVED lines=27> */
.L_x_42448:
        /* <DEDUP_REMOVED lines=39> */
.L_x_42481:
[----:B------:R-:W-:Y:S05]  /*122d0*/  BSYNC B0 ;  /* 0x0000000000007941 */ /* 0x000fea0003800000 */
.L_x_42480:
[----:B------:R-:W-:Y:S01]  /*122e0*/  BSSY B3, `(.L_x_42482) ;  /* 0x0000007000037945 */ /* 0x000fe20003800000 */
[----:B------:R-:W-:-:S03]  /*122f0*/  FFMA R0, R3, R4, R2 ;  /* 0x0000000403007223 */ /* 0x000fc60000000002 */
[----:B------:R-:W-:Y:S05]  /*12300*/  @!P0 BRA `(.L_x_42483) ;  /* 0x0000000000108947 */ /* 0x000fea0003800000 */
[----:B------:R-:W-:Y:S01]  /*12310*/  HFMA2.MMA R0, -RZ, RZ, 1.875, 0 ;  /* 0x3f800000ff007435 */ /* 0x000fe200000001ff */
[----:B------:R-:W-:Y:S02]  /*12320*/  MOV R41, R26 ;  /* 0x0000001a00297202 */ /* 0x000fe40000000f00 */
[----:B------:R-:W-:-:S08]  /*12330*/  MOV R2, 0x12350 ;  /* 0x0001235000027802 */ /* 0x000fd00000000f00 */
[----:B-123--:R-:W-:Y:S05]  /*12340*/  CALL.REL.NOINC `($__internal_81_$__cuda_sm3x_div_rn_ftz_f32_slowpath) ;  /* 0x000001a800187944 */ /* 0x00efea0003c00000 */
.L_x_42483:
[----:B------:R-:W-:Y:S05]  /*12350*/  BSYNC B3 ;  /* 0x0000000000037941 */ /* 0x000fea0003800000 */
.L_x_42482:
        /* <DEDUP_REMOVED lines=18> */
.L_x_42485:
[----:B------:R-:W-:Y:S02]  /*12480*/  ISETP.GE.AND P0, PT, R20, RZ, PT ;  /* 0x000000ff1400720c */ /* 0x000fe40003f06270 */
[----:B------:R-:W-:-:S11]  /*12490*/  MOV R3, 0x3fd774eb ;  /* 0x3fd774eb00037802 */ /* 0x000fd60000000f00 */
[----:B------:R-:W-:-:S04]  /*124a0*/  @P0 FFMA.FTZ R0, R3, 0.93318945169448852539, -R0 ;  /* 0x3f6ee58103000823 */ /* 0x000fc80000010800 */
[----:B------:R-:W-:-:S07]  /*124b0*/  @!P0 FFMA.FTZ R0, R3, 0.93318945169448852539, R0 ;  /* 0x3f6ee58103008823 */ /* 0x000fce0000010000 */
.L_x_42486:
[----:B------:R-:W-:Y:S05]  /*124c0*/  BSYNC B0 ;  /* 0x0000000000007941 */ /* 0x000fea0003800000 */
.L_x_42484:
        /* <DEDUP_REMOVED lines=10> */
.L_x_42479:
        /* <DEDUP_REMOVED lines=13> */
.L_x_42488:
[----:B------:R-:W-:Y:S05]  /*12640*/  BSYNC B3 ;  /* 0x0000000000037941 */ /* 0x000fea0003800000 */
.L_x_42487:
        /* <DEDUP_REMOVED lines=18> */
.L_x_42490:
[----:B------:R-:W-:Y:S02]  /*12770*/  ISETP.GE.AND P0, PT, R20, RZ, PT ;  /* 0x000000ff1400720c */ /* 0x000fe40003f06270 */
[----:B------:R-:W-:-:S11]  /*12780*/  MOV R3, 0x3fd774eb ;  /* 0x3fd774eb00037802 */ /* 0x000fd60000000f00 */
[----:B------:R-:W-:-:S04]  /*12790*/  @P0 FFMA.FTZ R0, R3, 0.93318945169448852539, -R0 ;  /* 0x3f6ee58103000823 */ /* 0x000fc80000010800 */
[----:B------:R-:W-:-:S07]  /*127a0*/  @!P0 FFMA.FTZ R0, R3, 0.93318945169448852539, R0 ;  /* 0x3f6ee58103008823 */ /* 0x000fce0000010000 */
.L_x_42491:
[----:B------:R-:W-:Y:S05]  /*127b0*/  BSYNC B0 ;  /* 0x0000000000007941 */ /* 0x000fea0003800000 */
.L_x_42489:
        /* <DEDUP_REMOVED lines=11> */
.L_x_42447:
        /* <DEDUP_REMOVED lines=34> */
.L_x_42493:
[----:B------:R-:W-:Y:S05]  /*12a90*/  BSYNC B3 ;  /* 0x0000000000037941 */ /* 0x000fea0003800000 */
.L_x_42492:
        /* <DEDUP_REMOVED lines=18> */
.L_x_42495:
[----:B------:R-:W-:Y:S02]  /*12bc0*/  ISETP.GE.AND P0, PT, R20, RZ, PT ;  /* 0x000000ff1400720c */ /* 0x000fe40003f06270 */
[----:B------:R-:W-:-:S11]  /*12bd0*/  MOV R3, 0x3fd774eb ;  /* 0x3fd774eb00037802 */ /* 0x000fd60000000f00 */
[----:B------:R-:W-:-:S04]  /*12be0*/  @P0 FFMA.FTZ R0, R3, 0.93318945169448852539, -R0 ;  /* 0x3f6ee58103000823 */ /* 0x000fc80000010800 */
[----:B------:R-:W-:-:S07]  /*12bf0*/  @!P0 FFMA.FTZ R0, R3, 0.93318945169448852539, R0 ;  /* 0x3f6ee58103008823 */ /* 0x000fce0000010000 */
.L_x_42496:
[----:B------:R-:W-:Y:S05]  /*12c00*/  BSYNC B0 ;  /* 0x0000000000007941 */ /* 0x000fea0003800000 */
.L_x_42494:
        /* <DEDUP_REMOVED lines=11> */
.L_x_42446:
        /* <DEDUP_REMOVED lines=26> */
.L_x_42498:
[----:B------:R-:W-:Y:S05]  /*12e60*/  BSYNC B3 ;  /* 0x0000000000037941 */ /* 0x000fea0003800000 */
.L_x_42497:
        /* <DEDUP_REMOVED lines=18> */
.L_x_42500:
[----:B------:R-:W-:Y:S02]  /*12f90*/  ISETP.GE.AND P0, PT, R20, RZ, PT ;  /* 0x000000ff1400720c */ /* 0x000fe40003f06270 */
[----:B------:R-:W-:-:S11]  /*12fa0*/  MOV R3, 0x3fd774eb ;  /* 0x3fd774eb00037802 */ /* 0x000fd60000000f00 */
[----:B------:R-:W-:-:S04]  /*12fb0*/  @P0 FFMA.FTZ R0, R3, 0.93318945169448852539, -R0 ;  /* 0x3f6ee58103000823 */ /* 0x000fc80000010800 */
[----:B------:R-:W-:-:S07]  /*12fc0*/  @!P0 FFMA.FTZ R0, R3, 0.93318945169448852539, R0 ;  /* 0x3f6ee58103008823 */ /* 0x000fce0000010000 */
.L_x_42501:
[----:B------:R-:W-:Y:S05]  /*12fd0*/  BSYNC B0 ;  /* 0x0000000000007941 */ /* 0x000fea0003800000 */
.L_x_42499:
        /* <DEDUP_REMOVED lines=12> */
.L_x_42458:
[----:B------:R-:W-:Y:S05]  /*130a0*/  BSYNC B2 ;  /* 0x0000000000027941 */ /* 0x000fea0003800000 */
.L_x_42445:
        /* <DEDUP_REMOVED lines=42> */
.L_x_42505:
        /* <DEDUP_REMOVED lines=10> */
.L_x_42504:
[----:B------:R-:W-:-:S04]  /*133f0*/  FMUL.RZ R4, R4, 0.15915493667125701904 ;  /* 0x3e22f98304047820 */ /* 0x000fc8000040c000 */
[----:B------:R4:W0:Y:S08]  /*13400*/  MUFU.SIN R21, R4 ;  /* 0x0000000400157308 */ /* 0x0008300000000400 */
[----:B------:R4:W0:Y:S01]  /*13410*/  MUFU.COS R20, R4 ;  /* 0x0000000400147308 */ /* 0x0008220000000000 */
[----:B------:R-:W-:Y:S05]  /*13420*/  BRA `(.L_x_42506) ;  /* 0x00000000000c7947 */ /* 0x000fea0003800000 */
.L_x_42503:
[----:B------:R-:W-:Y:S01]  /*13430*/  FMUL.FTZ R20, R37, 1.4426950216293334961 ;  /* 0x3fb8aa3b25147820 */ /* 0x000fe20000410000 */
[----:B------:R-:W-:-:S05]  /*13440*/  MOV R21, R4 ;  /* 0x0000000400157202 */ /* 0x000fca0000000f00 */
[----:B------:R-:W4:Y:S02]  /*13450*/  MUFU.EX2 R20, R20 ;  /* 0x0000001400147308 */ /* 0x000f240000000800 */
.L_x_42506:
[----:B------:R-:W-:Y:S05]  /*13460*/  BSYNC B0 ;  /* 0x0000000000007941 */ /* 0x000fea0003800000 */
.L_x_42502:
        /* <DEDUP_REMOVED lines=61> */
.L_x_42514:
[----:B------:R-:W-:Y:S05]  /*13840*/  BSYNC B0 ;  /* 0x0000000000007941 */ /* 0x000fea0003800000 */
.L_x_42513:
[----:B------:R-:W-:Y:S01]  /*13850*/  BSSY B3, `(.L_x_42515) ;  /* 0x0000007000037945 */ /* 0x000fe20003800000 */
[----:B------:R-:W-:-:S03]  /*13860*/  FFMA R0, R7, R4, R2 ;  /* 0x0000000407007223 */ /* 0x000fc60000000002 */
[----:B------:R-:W-:Y:S05]  /*13870*/  @!P0 BRA `(.L_x_42516) ;  /* 0x0000000000108947 */ /* 0x000fea0003800000 */
[----:B------:R-:W-:Y:S02]  /*13880*/  MOV R41, R26 ;  /* 0x0000001a00297202 */ /* 0x000fe40000000f00 */
[----:B------:R-:W-:Y:S02]  /*13890*/  MOV R0, R27 ;  /* 0x0000001b00007202 */ /* 0x000fe40000000f00 */
[----:B------:R-:W-:-:S07]  /*138a0*/  MOV R2, 0x138c0 ;  /* 0x000138c000027802 */ /* 0x000fce0000000f00 */
[----:B0123--:R-:W-:Y:S05]  /*138b0*/  CALL.REL.NOINC `($__internal_81_$__cuda_sm3x_div_rn_ftz_f32_slowpath) ;  /* 0x0000019000bc7944 */ /* 0x00ffea0003c00000 */
.L_x_42516:
[----:B------:R-:W-:Y:S05]  /*138c0*/  BSYNC B3 ;  /* 0x0000000000037941 */ /* 0x000fea0003800000 */
.L_x_42515:
        /* <DEDUP_REMOVED lines=18> */
.L_x_42518:
[----:B------:R-:W-:Y:S02]  /*139f0*/  ISETP.GE.AND P0, PT, R22, RZ, PT ;  /* 0x000000ff1600720c */ /* 0x000fe40003f06270 */
[----:B------:R-:W-:-:S11]  /*13a00*/  MOV R3, 0x3fd774eb ;  /* 0x3fd774eb00037802 */ /* 0x000fd60000000f00 */
[----:B------:R-:W-:-:S04]  /*13a10*/  @P0 FFMA.FTZ R0, R3, 0.93318945169448852539, -R0 ;  /* 0x3f6ee58103000823 */ /* 0x000fc80000010800 */
[----:B------:R-:W-:-:S07]  /*13a20*/  @!P0 FFMA.FTZ R0, R3, 0.93318945169448852539, R0 ;  /* 0x3f6ee58103008823 */ /* 0x000fce0000010000 */
.L_x_42519:
[----:B------:R-:W-:Y:S05]  /*13a30*/  BSYNC B0 ;  /* 0x0000000000007941 */ /* 0x000fea0003800000 */
.L_x_42517:
        /* <DEDUP_REMOVED lines=12> */
.L_x_42512:
        /* <DEDUP_REMOVED lines=17> */
.L_x_42523:
[----:B------:R-:W-:Y:S05]  /*13c10*/  BSYNC B3 ;  /* 0x0000000000037941 */ /* 0x000fea0003800000 */
.L_x_42522:
        /* <DEDUP_REMOVED lines=18> */
.L_x_42525:
[----:B------:R-:W-:Y:S02]  /*13d40*/  ISETP.GE.AND P0, PT, R22, RZ, PT ;  /* 0x000000ff1600720c */ /* 0x000fe40003f06270 */
[----:B------:R-:W-:-:S11]  /*13d50*/  MOV R3, 0x3fd774eb ;  /* 0x3fd774eb00037802 */ /* 0x000fd60000000f00 */
[----:B------:R-:W-:-:S04]  /*13d60*/  @P0 FFMA.FTZ R0, R3, 0.93318945169448852539, -R0 ;  /* 0x3f6ee58103000823 */ /* 0x000fc80000010800 */
[----:B------:R-:W-:-:S07]  /*13d70*/  @!P0 FFMA.FTZ R0, R3, 0.93318945169448852539, R0 ;  /* 0x3f6ee58103008823 */ /* 0x000fce0000010000 */
.L_x_42526:
[----:B------:R-:W-:Y:S05]  /*13d80*/  BSYNC B0 ;  /* 0x0000000000007941 */ /* 0x000fea0003800000 */
.L_x_42524:
        /* <DEDUP_REMOVED lines=13> */
.L_x_42521:
[----:B------:R-:W-:Y:S01]  /*13e60*/  LOP3.LUT R2, R27, 0xffff0000, RZ, 0xc0, !PT ;  /* 0xffff00001b027812 */ /* 0x000fe200078ec0ff */
[----:B------:R-:W-:Y:S01]  /*13e70*/  BSSY B0, `(.L_x_42527) ;  /* 0x000003f000007945 */ /* 0x000fe20003800000 */
[----:B------:R-:W-:-:S03]  /*13e80*/  LOP3.LUT R7, R26, 0xffff0000, RZ, 0xc0, !PT ;  /* 0xffff00001a077812 */ /* 0x000fc600078ec0ff */
[--C-:B----4-:R-:W-:Y:S01]  /*13e90*/  FADD.FTZ R4, R27, -R2.reuse ;  /* 0x800000021b047221 */ /* 0x110fe20000010000 */
[----:B------:R-:W-:Y:S01]  /*13ea0*/  FADD.FTZ R29, R2, R2 ;  /* 0x00000002021d7221 */ /* 0x000fe20000010000 */
[--C-:B------:R-:W-:Y:S01]  /*13eb0*/  FADD.FTZ R6, R26, -R7.reuse ;  /* 0x800000071a067221 */ /* 0x100fe20000010000 */
[C---:B------:R-:W-:Y:S01]  /*13ec0*/  FMUL.FTZ R3, R7.reuse, R7 ;  /* 0x0000000707037220 */ /* 0x040fe20000410000 */
[----:B------:R-:W-:Y:S01]  /*13ed0*/  FADD.FTZ R7, R7, R7 ;  /* 0x0000000707077221 */ /* 0x000fe20000010000 */
[----:B------:R-:W-:Y:S01]  /*13ee0*/  LOP3.LUT R5, R4, 0xffff0000, RZ, 0xc0, !PT ;  /* 0xffff000004057812 */ /* 0x000fe200078ec0ff */
[----:B------:R-:W-:Y:S01]  /*13ef0*/  FMUL.FTZ R0, R2, R2 ;  /* 0x0000000202007220 */ /* 0x000fe20000410000 */
[----:B------:R-:W-:-:S03]  /*13f00*/  LOP3.LUT R25, R6, 0xffff0000, RZ, 0xc0, !PT ;  /* 0xffff000006197812 */ /* 0x000fc600078ec0ff */
[--C-:B------:R-:W-:Y:S01]  /*13f10*/  FADD.FTZ R24, R4, -R5.reuse ;  /* 0x8000000504187221 */ /* 0x100fe20000010000 */
[----:B------:R-:W-:Y:S01]  /*13f20*/  FADD.FTZ R31, R5, R5 ;  /* 0x00000005051f7221 */ /* 0x000fe20000010000 */
[--C-:B------:R-:W-:Y:S01]  /*13f30*/  FADD.FTZ R28, R6, -R25.reuse ;  /* 0x80000019061c7221 */ /* 0x100fe20000010000 */
[C---:B------:R-:W-:Y:S01]  /*13f40*/  FMUL.FTZ R32, R25.reuse, R7 ;  /* 0x0000000719207220 */ /* 0x040fe20000410000 */
[C---:B------:R-:W-:Y:S01]  /*13f50*/  FMUL.FTZ R4, R25.reuse, R25 ;  /* 0x0000001919047220 */ /* 0x040fe20000410000 */
[----:B------:R-:W-:Y:S01]  /*13f60*/  FADD.FTZ R25, R25, R25 ;  /* 0x0000001919197221 */ /* 0x000fe20000010000 */
        /* <DEDUP_REMOVED lines=8> */
.L_x_42528:
        /* <DEDUP_REMOVED lines=40> */
.L_x_42527:
[----:B------:R-:W-:Y:S01]  /*14270*/  FADD.FTZ R0, R0, -1 ;  /* 0xbf80000000007421 */ /* 0x000fe20000010000 */
[----:B------:R-:W-:Y:S01]  /*14280*/  FCHK P3, R26, R27 ;  /* 0x0000001b1a007302 */ /* 0x000fe20000060000 */
[----:B------:R-:W-:Y:S02]  /*14290*/  BSSY B0, `(.L_x_42529) ;  /* 0x000002e000007945 */ /* 0x000fe40003800000 */
[----:B------:R-:W-:-:S04]  /*142a0*/  FADD.FTZ R3, R3, R0 ;  /* 0x0000000003037221 */ /* 0x000fc80000010000 */
[----:B------:R-:W-:-:S04]  /*142b0*/  FADD.FTZ R3, R30, R3 ;  /* 0x000000031e037221 */ /* 0x000fc80000010000 */
        /* <DEDUP_REMOVED lines=43> */
.L_x_42530:
[----:B------:R-:W-:Y:S05]  /*14570*/  BSYNC B0 ;  /* 0x0000000000007941 */ /* 0x000fea0003800000 */
.L_x_42529:
[----:B------:R-:W-:Y:S01]  /*14580*/  BSSY B3, `(.L_x_42531) ;  /* 0x0000007000037945 */ /* 0x000fe20003800000 */
[----:B------:R-:W-:-:S03]  /*14590*/  FFMA R0, R5, R4, R2 ;  /* 0x0000000405007223 */ /* 0x000fc60000000002 */
[----:B------:R-:W-:Y:S05]  /*145a0*/  @!P3 BRA `(.L_x_42532) ;  /* 0x000000000010b947 */ /* 0x000fea0003800000 */
[----:B------:R-:W-:Y:S02]  /*145b0*/  MOV R41, R26 ;  /* 0x0000001a00297202 */ /* 0x000fe40000000f00 */
[----:B------:R-:W-:Y:S02]  /*145c0*/  MOV R0, R27 ;  /* 0x0000001b00007202 */ /* 0x000fe40000000f00 */
[----:B------:R-:W-:-:S07]  /*145d0*/  MOV R2, 0x145f0 ;  /* 0x000145f000027802 */ /* 0x000fce0000000f00 */
[----:B0123--:R-:W-:Y:S05]  /*145e0*/  CALL.REL.NOINC `($__internal_81_$__cuda_sm3x_div_rn_ftz_f32_slowpath) ;  /* 0x0000018400707944 */ /* 0x00ffea0003c00000 */
.L_x_42532:
[----:B------:R-:W-:Y:S05]  /*145f0*/  BSYNC B3 ;  /* 0x0000000000037941 */ /* 0x000fea0003800000 */
.L_x_42531:
        /* <DEDUP_REMOVED lines=18> */
.L_x_42534:
[----:B------:R-:W-:Y:S02]  /*14720*/  ISETP.GE.AND P0, PT, R22, RZ, PT ;  /* 0x000000ff1600720c */ /* 0x000fe40003f06270 */
[----:B------:R-:W-:-:S11]  /*14730*/  MOV R3, 0x3fd774eb ;  /* 0x3fd774eb00037802 */ /* 0x000fd60000000f00 */
[----:B------:R-:W-:-:S04]  /*14740*/  @P0 FFMA.FTZ R0, R3, 0.93318945169448852539, -R0 ;  /* 0x3f6ee58103000823 */ /* 0x000fc80000010800 */
[----:B------:R-:W-:-:S07]  /*14750*/  @!P0 FFMA.FTZ R0, R3, 0.93318945169448852539, R0 ;  /* 0x3f6ee58103008823 */ /* 0x000fce0000010000 */
.L_x_42535:
[----:B------:R-:W-:Y:S05]  /*14760*/  BSYNC B0 ;  /* 0x0000000000007941 */ /* 0x000fea0003800000 */
.L_x_42533:
        /* <DEDUP_REMOVED lines=12> */
.L_x_42511:
        /* <DEDUP_REMOVED lines=13> */
.L_x_42537:
[----:B------:R-:W-:Y:S05]  /*14900*/  BSYNC B3 ;  /* 0x0000000000037941 */ /* 0x000fea0003800000 */
.L_x_42536:
        /* <DEDUP_REMOVED lines=18> */
.L_x_42539:
[----:B------:R-:W-:Y:S02]  /*14a30*/  ISETP.GE.AND P0, PT, R22, RZ, PT ;  /* 0x000000ff1600720c */ /* 0x000fe40003f06270 */
[----:B------:R-:W-:-:S11]  /*14a40*/  MOV R3, 0x3fd774eb ;  /* 0x3fd774eb00037802 */ /* 0x000fd60000000f00 */
[----:B------:R-:W-:-:S04]  /*14a50*/  @P0 FFMA.FTZ R0, R3, 0.93318945169448852539, -R0 ;  /* 0x3f6ee58103000823 */ /* 0x000fc80000010800 */
[----:B------:R-:W-:-:S07]  /*14a60*/  @!P0 FFMA.FTZ R0, R3, 0.93318945169448852539, R0 ;  /* 0x3f6ee58103008823 */ /* 0x000fce0000010000 */
.L_x_42540:
[----:B------:R-:W-:Y:S05]  /*14a70*/  BSYNC B0 ;  /* 0x0000000000007941 */ /* 0x000fea0003800000 */
.L_x_42538:
        /* <DEDUP_REMOVED lines=27> */
.L_x_42510:
        /* <DEDUP_REMOVED lines=39> */
.L_x_42543:
[----:B------:R-:W-:Y:S05]  /*14ea0*/  BSYNC B0 ;  /* 0x0000000000007941 */ /* 0x000fea0003800000 */
.L_x_42542:
[----:B------:R-:W-:Y:S01]  /*14eb0*/  BSSY B3, `(.L_x_42544) ;  /* 0x0000007000037945 */ /* 0x000fe20003800000 */
[----:B------:R-:W-:-:S03]  /*14ec0*/  FFMA R0, R3, R4, R2 ;  /* 0x0000000403007223 */ /* 0x000fc60000000002 */
[----:B------:R-:W-:Y:S05]  /*14ed0*/  @!P0 BRA `(.L_x_42545) ;  /* 0x0000000000108947 */ /* 0x000fea0003800000 */
[----:B------:R-:W-:Y:S01]  /*14ee0*/  HFMA2.MMA R0, -RZ, RZ, 1.875, 0 ;  /* 0x3f800000ff007435 */ /* 0x000fe200000001ff */
[----:B------:R-:W-:Y:S02]  /*14ef0*/  MOV R41, R26 ;  /* 0x0000001a00297202 */ /* 0x000fe40000000f00 */
[----:B------:R-:W-:-:S08]  /*14f00*/  MOV R2, 0x14f20 ;  /* 0x00014f2000027802 */ /* 0x000fd00000000f00 */
[----:B-123--:R-:W-:Y:S05]  /*14f10*/  CALL.REL.NOINC `($__internal_81_$__cuda_sm3x_div_rn_ftz_f32_slowpath) ;  /* 0x0000017c00247944 */ /* 0x00efea0003c00000 */
.L_x_42545:
[----:B------:R-:W-:Y:S05]  /*14f20*/  BSYNC B3 ;  /* 0x0000000000037941 */ /* 0x000fea0003800000 */
.L_x_42544:
        /* <DEDUP_REMOVED lines=18> */
.L_x_42547:
[----:B------:R-:W-:Y:S02]  /*15050*/  ISETP.GE.AND P0, PT, R22, RZ, PT ;  /* 0x000000ff1600720c */ /* 0x000fe40003f06270 */
[----:B------:R-:W-:-:S11]  /*15060*/  MOV R3, 0x3fd774eb ;  /* 0x3fd774eb00037802 */ /* 0x000fd60000000f00 */
[----:B------:R-:W-:-:S04]  /*15070*/  @P0 FFMA.FTZ R0, R3, 0.93318945169448852539, -R0 ;  /* 0x3f6ee58103000823 */ /* 0x000fc80000010800 */
[----:B------:R-:W-:-:S07]  /*15080*/  @!P0 FFMA.FTZ R0, R3, 0.93318945169448852539, R0 ;  /* 0x3f6ee58103008823 */ /* 0x000fce0000010000 */
.L_x_42548:
[----:B------:R-:W-:Y:S05]  /*15090*/  BSYNC B0 ;  /* 0x0000000000007941 */ /* 0x000fea0003800000 */
.L_x_42546:
        /* <DEDUP_REMOVED lines=10> */
.L_x_42541:
        /* <DEDUP_REMOVED lines=13> */
.L_x_42550:
[----:B------:R-:W-:Y:S05]  /*15210*/  BSYNC B3 ;  /* 0x0000000000037941 */ /* 0x000fea0003800000 */
.L_x_42549:
        /* <DEDUP_REMOVED lines=18> */
.L_x_42552:
[----:B------:R-:W-:Y:S02]  /*15340*/  ISETP.GE.AND P0, PT, R22, RZ, PT ;  /* 0x000000ff1600720c */ /* 0x000fe40003f06270 */
[----:B------:R-:W-:-:S11]  /*15350*/  MOV R3, 0x3fd774eb ;  /* 0x3fd774eb00037802 */ /* 0x000fd60000000f00 */
[----:B------:R-:W-:-:S04]  /*15360*/  @P0 FFMA.FTZ R0, R3, 0.93318945169448852539, -R0 ;  /* 0x3f6ee58103000823 */ /* 0x000fc80000010800 */
[----:B------:R-:W-:-:S07]  /*15370*/  @!P0 FFMA.FTZ R0, R3, 0.93318945169448852539, R0 ;  /* 0x3f6ee58103008823 */ /* 0x000fce0000010000 */
.L_x_42553:
[----:B------:R-:W-:Y:S05]  /*15380*/  BSYNC B0 ;  /* 0x0000000000007941 */ /* 0x000fea0003800000 */
.L_x_42551:
        /* <DEDUP_REMOVED lines=11> */
.L_x_42509:
        /* <DEDUP_REMOVED lines=34> */
.L_x_42555:
[----:B------:R-:W-:Y:S05]  /*15660*/  BSYNC B3 ;  /* 0x0000000000037941 */ /* 0x000fea0003800000 */
.L_x_42554:
        /* <DEDUP_REMOVED lines=18> */
.L_x_42557:
[----:B------:R-:W-:Y:S02]  /*15790*/  ISETP.GE.AND P0, PT, R22, RZ, PT ;  /* 0x000000ff1600720c */ /* 0x000fe40003f06270 */
[----:B------:R-:W-:-:S11]  /*157a0*/  MOV R3, 0x3fd774eb ;  /* 0x3fd774eb00037802 */ /* 0x000fd60000000f00 */
[----:B------:R-:W-:-:S04]  /*157b0*/  @P0 FFMA.FTZ R0, R3, 0.93318945169448852539, -R0 ;  /* 0x3f6ee58103000823 */ /* 0x000fc80000010800 */
[----:B------:R-:W-:-:S07]  /*157c0*/  @!P0 FFMA.FTZ R0, R3, 0.93318945169448852539, R0 ;  /* 0x3f6ee58103008823 */ /* 0x000fce0000010000 */
.L_x_42558:
[----:B------:R-:W-:Y:S05]  /*157d0*/  BSYNC B0 ;  /* 0x0000000000007941 */ /* 0x000fea0003800000 */
.L_x_42556:
        /* <DEDUP_REMOVED lines=11> */
.L_x_42508:
        /* <DEDUP_REMOVED lines=26> */
.L_x_42560:
[----:B------:R-:W-:Y:S05]  /*15a30*/  BSYNC B3 ;  /* 0x0000000000037941 */ /* 0x000fea0003800000 */
.L_x_42559:
        /* <DEDUP_REMOVED lines=18> */
.L_x_42562:
[----:B------:R-:W-:Y:S02]  /*15b60*/  ISETP.GE.AND P0, PT, R22, RZ, PT ;  /* 0x000000ff1600720c */ /* 0x000fe40003f06270 */
[----:B------:R-:W-:-:S11]  /*15b70*/  MOV R3, 0x3fd774eb ;  /* 0x3fd774eb00037802 */ /* 0x000fd60000000f00 */
[----:B------:R-:W-:-:S04]  /*15b80*/  @P0 FFMA.FTZ R0, R3, 0.93318945169448852539, -R0 ;  /* 0x3f6ee58103000823 */ /* 0x000fc80000010800 */
[----:B------:R-:W-:-:S07]  /*15b90*/  @!P0 FFMA.FTZ R0, R3, 0.93318945169448852539, R0 ;  /* 0x3f6ee58103008823 */ /* 0x000fce0000010000 */
.L_x_42563:
[----:B------:R-:W-:Y:S05]  /*15ba0*/  BSYNC B0 ;  /* 0x0000000000007941 */ /* 0x000fea0003800000 */
.L_x_42561:
        /* <DEDUP_REMOVED lines=12> */
.L_x_42520:
[----:B------:R-:W-:Y:S05]  /*15c70*/  BSYNC B2 ;  /* 0x0000000000027941 */ /* 0x000fea0003800000 */
.L_x_42507:
        /* <DEDUP_REMOVED lines=42> */
.L_x_42567:
        /* <DEDUP_REMOVED lines=10> */
.L_x_42566:
[----:B------:R-:W-:-:S04]  /*15fc0*/  FMUL.RZ R4, R4, 0.15915493667125701904 ;  /* 0x3e22f98304047820 */ /* 0x000fc8000040c000 */
[----:B------:R4:W0:Y:S08]  /*15fd0*/  MUFU.SIN R23, R4 ;  /* 0x0000000400177308 */ /* 0x0008300000000400 */
[----:B------:R4:W0:Y:S01]  /*15fe0*/  MUFU.COS R22, R4 ;  /* 0x0000000400167308 */ /* 0x0008220000000000 */
[----:B------:R-:W-:Y:S05]  /*15ff0*/  BRA `(.L_x_42568) ;  /* 0x00000000000c7947 */ /* 0x000fea0003800000 */
.L_x_42565:
[----:B------:R-:W-:Y:S01]  /*16000*/  FMUL.FTZ R22, R39, 1.4426950216293334961 ;  /* 0x3fb8aa3b27167820 */ /* 0x000fe20000410000 */
[----:B------:R-:W-:-:S05]  /*16010*/  MOV R23, R4 ;  /* 0x0000000400177202 */ /* 0x000fca0000000f00 */
[----:B------:R-:W4:Y:S02]  /*16020*/  MUFU.EX2 R22, R22 ;  /* 0x0000001600167308 */ /* 0x000f240000000800 */
.L_x_42568:
[----:B------:R-:W-:Y:S05]  /*16030*/  BSYNC B0 ;  /* 0x0000000000007941 */ /* 0x000fea0003800000 */
.L_x_42564:
        /* <DEDUP_REMOVED lines=10> */
.L_x_42072:
[----:B------:R-:W0:Y:S01]  /*160e0*/  S2R R0, SR_TID.X ;  /* 0x0000000000007919 */ /* 0x000e220000002100 */
[----:B------:R-:W-:Y:S02]  /*160f0*/  CS2R R8, SRZ ;  /* 0x0000000000087805 */ /* 0x000fe4000001ff00 */
[----:B------:R-:W-:Y:S02]  /*16100*/  CS2R R10, SRZ ;  /* 0x00000000000a7805 */ /* 0x000fe4000001ff00 */
[----:B0-----:R-:W-:-:S13]  /*16110*/  ISETP.GE.AND P0, PT, R0, UR4, PT ;  /* 0x0000000400007c0c */ /* 0x001fda000bf06270 */
[C---:B------:R-:W-:Y:S01]  /*16120*/  @!P0 IADD3 R23, R0.reuse, UR6, RZ ;  /* 0x0000000600178c10 */ /* 0x040fe2000fffe0ff */
[----:B------:R-:W0:Y:S01]  /*16130*/  @!P0 LDC.64 R28, c[0x0][0x228] ;  /* 0x00008a00ff1c8b82 */ /* 0x000e220000000a00 */
[----:B------:R-:W-:-:S04]  /*16140*/  @!P0 IADD3 R0, R0, 0x80, RZ ;  /* 0x0000008000008810 */ /* 0x000fc80007ffe0ff */
[----:B------:R-:W-:-:S03]  /*16150*/  ISETP.GE.AND P6, PT, R0, UR4, PT ;  /* 0x0000000400007c0c */ /* 0x000fc6000bfc6270 */
[----:B------:R-:W1:Y:S10]  /*16160*/  @!P0 LDC.64 R30, c[0x0][0x230] ;  /* 0x00008c00ff1e8b82 */ /* 0x000e740000000a00 */
[C---:B------:R-:W-:Y:S01]  /*16170*/  @!P6 IADD3 R7, R0.reuse, UR6, RZ ;  /* 0x000000060007ec10 */ /* 0x040fe2000fffe0ff */
[----:B------:R-:W2:Y:S01]  /*16180*/  @!P6 LDC.64 R2, c[0x0][0x228] ;  /* 0x00008a00ff02eb82 */ /* 0x000ea20000000a00 */
[----:B------:R-:W-:-:S04]  /*16190*/  @!P6 IADD3 R0, R0, 0x80, RZ ;  /* 0x000000800000e810 */ /* 0x000fc80007ffe0ff */
[----:B------:R-:W-:-:S03]  /*161a0*/  ISETP.GE.AND P5, PT, R0, UR4, PT ;  /* 0x0000000400007c0c */ /* 0x000fc6000bfa6270 */
[----:B------:R-:W3:Y:S10]  /*161b0*/  @!P6 LDC.64 R4, c[0x0][0x230] ;  /* 0x00008c00ff04eb82 */ /* 0x000ef40000000a00 */
[C---:B------:R-:W-:Y:S01]  /*161c0*/  @!P5 IADD3 R34, R0.reuse, UR6, RZ ;  /* 0x000000060022dc10 */ /* 0x040fe2000fffe0ff */
[----:B------:R-:W4:Y:S01]  /*161d0*/  @!P5 LDC.64 R32, c[0x0][0x228] ;  /* 0x00008a00ff20db82 */ /* 0x000f220000000a00 */
[----:B------:R-:W-:-:S04]  /*161e0*/  @!P5 IADD3 R0, R0, 0x80, RZ ;  /* 0x000000800000d810 */ /* 0x000fc80007ffe0ff */
[----:B------:R-:W-:Y:S01]  /*161f0*/  ISETP.GE.AND P4, PT, R0, UR4, PT ;  /* 0x0000000400007c0c */ /* 0x000fe2000bf86270 */
[C---:B--2---:R-:W-:Y:S02]  /*16200*/  @!P6 IMAD.WIDE.U32 R2, R7.reuse, 0x8, R2 ;  /* 0x000000080702e825 */ /* 0x044fe400078e0002 */
[----:B------:R-:W2:Y:S03]  /*16210*/  @!P5 LDC.64 R20, c[0x0][0x230] ;  /* 0x00008c00ff14db82 */ /* 0x000ea60000000a00 */
[----:B------:R0:W5:Y:S01]  /*16220*/  @!P6 LDG.E.64 R8, desc[UR8][R2.64] ;  /* 0x000000080208e981 */ /* 0x000162000c1e1b00 */
[----:B---3--:R-:W-:-:S06]  /*16230*/  @!P6 IMAD.WIDE.U32 R4, R7, 0x8, R4 ;  /* 0x000000080704e825 */ /* 0x008fcc00078e0004 */
[C---:B------:R-:W-:Y:S01]  /*16240*/  @!P4 IADD3 R38, R0.reuse, UR6, RZ ;  /* 0x000000060026cc10 */ /* 0x040fe2000fffe0ff */
[----:B------:R3:W5:Y:S01]  /*16250*/  @!P6 LDG.E.64 R10, desc[UR8][R4.64] ;  /* 0x00000008040ae981 */ /* 0x000762000c1e1b00 */
[----:B------:R-:W-:Y:S01]  /*16260*/  @!P4 IADD3 R0, R0, 0x80, RZ ;  /* 0x000000800000c810 */ /* 0x000fe20007ffe0ff */
[----:B------:R-:W1:Y:S03]  /*16270*/  @!P4 LDC.64 R36, c[0x0][0x228] ;  /* 0x00008a00ff24cb82 */ /* 0x000e660000000a00 */
[----:B------:R-:W-:-:S05]  /*16280*/  ISETP.GE.AND P3, PT, R0, UR4, PT ;  /* 0x0000000400007c0c */ /* 0x000fca000bf66270 */
[----:B------:R-:W1:Y:S08]  /*16290*/  @!P4 LDC.64 R18, c[0x0][0x230] ;  /* 0x00008c00ff12cb82 */ /* 0x000e700000000a00 */
[C---:B------:R-:W-:Y:S01]  /*162a0*/  @!P3 IADD3 R17, R0.reuse, UR6, RZ ;  /* 0x000000060011bc10 */ /* 0x040fe2000fffe0ff */
[----:B------:R-:W1:Y:S01]  /*162b0*/  @!P3 LDC.64 R42, c[0x0][0x228] ;  /* 0x00008a00ff2abb82 */ /* 0x000e620000000a00 */
[----:B------:R-:W-:-:S04]  /*162c0*/  @!P3 IADD3 R0, R0, 0x80, RZ ;  /* 0x000000800000b810 */ /* 0x000fc80007ffe0ff */
[----:B------:R-:W-:-:S03]  /*162d0*/  ISETP.GE.AND P2, PT, R0, UR4, PT ;  /* 0x0000000400007c0c */ /* 0x000fc6000bf46270 */
[----:B------:R-:W1:Y:S10]  /*162e0*/  @!P3 LDC.64 R46, c[0x0][0x230] ;  /* 0x00008c00ff2ebb82 */ /* 0x000e740000000a00 */
[C---:B------:R-:W-:Y:S01]  /*162f0*/  @!P2 IADD3 R15, R0.reuse, UR6, RZ ;  /* 0x00000006000fac10 */ /* 0x040fe2000fffe0ff */
[----:B------:R-:W1:Y:S01]  /*16300*/  @!P2 LDC.64 R48, c[0x0][0x228] ;  /* 0x00008a00ff30ab82 */ /* 0x000e620000000a00 */
[----:B------:R-:W-:-:S04]  /*16310*/  @!P2 IADD3 R0, R0, 0x80, RZ ;  /* 0x000000800000a810 */ /* 0x000fc80007ffe0ff */
[----:B------:R-:W-:-:S03]  /*16320*/  ISETP.GE.AND P1, PT, R0, UR4, PT ;  /* 0x0000000400007c0c */ /* 0x000fc6000bf26270 */
[----:B0-----:R-:W0:Y:S10]  /*16330*/  @!P2 LDC.64 R2, c[0x0][0x230] ;  /* 0x00008c00ff02ab82 */ /* 0x001e340000000a00 */
[C---:B------:R-:W-:Y:S01]  /*16340*/  @!P1 IADD3 R13, R0.reuse, UR6, RZ ;  /* 0x00000006000d9c10 */ /* 0x040fe2000fffe0ff */
[----:B---3--:R-:W3:Y:S01]  /*16350*/  @!P1 LDC.64 R4, c[0x0][0x228] ;  /* 0x00008a00ff049b82 */ /* 0x008ee20000000a00 */
[----:B------:R-:W-:-:S04]  /*16360*/  @!P1 IADD3 R0, R0, 0x80, RZ ;  /* 0x0000008000009810 */ /* 0x000fc80007ffe0ff */
[----:B------:R-:W-:-:S03]  /*16370*/  ISETP.GE.AND P6, PT, R0, UR4, PT ;  /* 0x0000000400007c0c */ /* 0x000fc6000bfc6270 */
[----:B------:R-:W3:Y:S10]  /*16380*/  @!P1 LDC.64 R6, c[0x0][0x230] ;  /* 0x00008c00ff069b82 */ /* 0x000ef40000000a00 */
[----:B------:R-:W3:Y:S08]  /*16390*/  @!P6 LDC.64 R40, c[0x0][0x228] ;  /* 0x00008a00ff28eb82 */ /* 0x000ef00000000a00 */
[----:B------:R-:W3:Y:S01]  /*163a0*/  @!P6 LDC.64 R44, c[0x0][0x230] ;  /* 0x00008c00ff2ceb82 */ /* 0x000ee20000000a00 */
[----:B----4-:R-:W-:-:S04]  /*163b0*/  @!P5 IMAD.WIDE.U32 R32, R34, 0x8, R32 ;  /* 0x000000082220d825 */ /* 0x010fc800078e0020 */
[----:B--2---:R-:W-:Y:S01]  /*163c0*/  @!P5 IMAD.WIDE.U32 R34, R34, 0x8, R20 ;  /* 0x000000082222d825 */ /* 0x004fe200078e0014 */
[----:B------:R-:W-:-:S03]  /*163d0*/  @!P6 IADD3 R21, R0, UR6, RZ ;  /* 0x000000060015ec10 */ /* 0x000fc6000fffe0ff */
[----:B-1----:R-:W-:-:S04]  /*163e0*/  @!P4 IMAD.WIDE.U32 R36, R38, 0x8, R36 ;  /* 0x000000082624c825 */ /* 0x002fc800078e0024 */
[----:B------:R-:W-:-:S04]  /*163f0*/  @!P0 IMAD.WIDE.U32 R28, R23, 0x8, R28 ;  /* 0x00000008171c8825 */ /* 0x000fc800078e001c */
[----:B------:R-:W-:Y:S01]  /*16400*/  @!P0 IMAD.WIDE.U32 R30, R23, 0x8, R30 ;  /* 0x00000008171e8825 */ /* 0x000fe200078e001e */
[----:B------:R-:W-:-:S03]  /*16410*/  CS2R R22, SRZ ;  /* 0x0000000000167805 */ /* 0x000fc6000001ff00 */
[----:B------:R-:W-:Y:S01]  /*16420*/  @!P4 IMAD.WIDE.U32 R38, R38, 0x8, R18 ;  /* 0x000000082626c825 */ /* 0x000fe200078e0012 */
[----:B------:R-:W-:-:S03]  /*16430*/  CS2R R18, SRZ ;  /* 0x0000000000127805 */ /* 0x000fc6000001ff00 */
[C---:B------:R-:W-:Y:S01]  /*16440*/  @!P3 IMAD.WIDE.U32 R42, R17.reuse, 0x8, R42 ;  /* 0x00000008112ab825 */ /* 0x040fe200078e002a */
[----:B------:R-:W5:Y:S03]  /*16450*/  @!P4 LDG.E.64 R22, desc[UR8][R38.64] ;  /* 0x000000082616c981 */ /* 0x000f66000c1e1b00 */
[----:B------:R-:W-:Y:S01]  /*16460*/  @!P3 IMAD.WIDE.U32 R46, R17, 0x8, R46 ;  /* 0x00000008112eb825 */ /* 0x000fe200078e002e */
[----:B------:R-:W-:Y:S01]  /*16470*/  CS2R R16, SRZ ;  /* 0x0000000000107805 */ /* 0x000fe2000001ff00 */
[----:B------:R-:W5:Y:S02]  /*16480*/  @!P5 LDG.E.64 R18, desc[UR8][R34.64] ;  /* 0x000000082212d981 */ /* 0x000f64000c1e1b00 */
[C---:B------:R-:W-:Y:S01]  /*16490*/  @!P2 IMAD.WIDE.U32 R48, R15.reuse, 0x8, R48 ;  /* 0x000000080f30a825 */ /* 0x040fe200078e0030 */
[----:B------:R-:W-:Y:S02]  /*164a0*/  CS2R R26, SRZ ;  /* 0x00000000001a7805 */ /* 0x000fe4000001ff00 */
[----:B------:R1:W5:Y:S01]  /*164b0*/  @!P5 LDG.E.64 R16, desc[UR8][R32.64] ;  /* 0x000000082010d981 */ /* 0x000362000c1e1b00 */
[----:B0-----:R-:W-:Y:S01]  /*164c0*/  @!P2 IMAD.WIDE.U32 R2, R15, 0x8, R2 ;  /* 0x000000080f02a825 */ /* 0x001fe200078e0002 */
[----:B------:R-:W-:-:S03]  /*164d0*/  CS2R R14, SRZ ;  /* 0x00000000000e7805 */ /* 0x000fc6000001ff00 */
[----:B---3--:R-:W-:-:S04]  /*164e0*/  @!P1 IMAD.WIDE.U32 R4, R13, 0x8, R4 ;  /* 0x000000080d049825 */ /* 0x008fc800078e0004 */
[----:B------:R-:W-:Y:S01]  /*164f0*/  @!P1 IMAD.WIDE.U32 R6, R13, 0x8, R6 ;  /* 0x000000080d069825 */ /* 0x000fe200078e0006 */
[----:B------:R-:W-:Y:S01]  /*16500*/  CS2R R12, SRZ ;  /* 0x00000000000c7805 */ /* 0x000fe2000001ff00 */
[----:B------:R0:W5:Y:S02]  /*16510*/  @!P0 LDG.E.64 R14, desc[UR8][R30.64] ;  /* 0x000000081e0e8981 */ /* 0x000164000c1e1b00 */
[----:B------:R-:W-:-:S04]  /*16520*/  @!P6 IMAD.WIDE.U32 R40, R21, 0x8, R40 ;  /* 0x000000081528e825 */ /* 0x000fc800078e0028 */
[----:B------:R-:W-:Y:S01]  /*16530*/  @!P6 IMAD.WIDE.U32 R44, R21, 0x8, R44 ;  /* 0x00000008152ce825 */ /* 0x000fe200078e002c */
[----:B------:R-:W-:Y:S01]  /*16540*/  CS2R R20, SRZ ;  /* 0x0000000000147805 */ /* 0x000fe2000001ff00 */
[----:B------:R2:W5:Y:S01]  /*16550*/  @!P0 LDG.E.64 R12, desc[UR8][R28.64] ;  /* 0x000000081c0c8981 */ /* 0x000562000c1e1b00 */
[----:B-1----:R-:W-:Y:S02]  /*16560*/  CS2R R32, SRZ ;  /* 0x0000000000207805 */ /* 0x002fe4000001ff00 */
[----:B0-----:R-:W-:Y:S02]  /*16570*/  CS2R R30, SRZ ;  /* 0x00000000001e7805 */ /* 0x001fe4000001ff00 */
[----:B------:R-:W-:Y:S02]  /*16580*/  CS2R R34, SRZ ;  /* 0x0000000000227805 */ /* 0x000fe4000001ff00 */
[----:B------:R-:W-:Y:S01]  /*16590*/  CS2R R38, SRZ ;  /* 0x0000000000267805 */ /* 0x000fe2000001ff00 */
[----:B------:R0:W5:Y:S04]  /*165a0*/  @!P4 LDG.E.64 R20, desc[UR8][R36.64] ;  /* 0x000000082414c981 */ /* 0x000168000c1e1b00 */
[----:B------:R-:W5:Y:S01]  /*165b0*/  @!P3 LDG.E.64 R26, desc[UR8][R46.64] ;  /* 0x000000082e1ab981 */ /* 0x000f62000c1e1b00 */
[----:B--2---:R-:W-:-:S03]  /*165c0*/  CS2R R28, SRZ ;  /* 0x00000000001c7805 */ /* 0x004fc6000001ff00 */
[----:B------:R-:W5:Y:S01]  /*165d0*/  @!P2 LDG.E.64 R30, desc[UR8][R2.64] ;  /* 0x00000008021ea981 */ /* 0x000f62000c1e1b00 */
[----:B0-----:R-:W-:-:S03]  /*165e0*/  CS2R R36, SRZ ;  /* 0x0000000000247805 */ /* 0x001fc6000001ff00 */
[----:B------:R-:W5:Y:S04]  /*165f0*/  @!P2 LDG.E.64 R28, desc[UR8][R48.64] ;  /* 0x00000008301ca981 */ /* 0x000f68000c1e1b00 */
[----:B------:R-:W5:Y:S04]  /*16600*/  @!P1 LDG.E.64 R32, desc[UR8][R4.64] ;  /* 0x0000000804209981 */ /* 0x000f68000c1e1b00 */
[----:B------:R-:W5:Y:S04]  /*16610*/  @!P1 LDG.E.64 R34, desc[UR8][R6.64] ;  /* 0x0000000806229981 */ /* 0x000f68000c1e1b00 */
[----:B------:R-:W5:Y:S04]  /*16620*/  @!P6 LDG.E.64 R36, desc[UR8][R40.64] ;  /* 0x000000082824e981 */ /* 0x000f68000c1e1b00 */
[----:B------:R-:W5:Y:S01]  /*16630*/  @!P6 LDG.E.64 R38, desc[UR8][R44.64] ;  /* 0x000000082c26e981 */ /* 0x000f62000c1e1b00 */
        /* <DEDUP_REMOVED lines=66> */
.L_x_42578:
[----:B------:R-:W-:Y:S05]  /*16a60*/  BSYNC B0 ;  /* 0x0000000000007941 */ /* 0x000fea0003800000 */
.L_x_42577:
[----:B------:R-:W-:Y:S01]  /*16a70*/  BSSY B4, `(.L_x_42579) ;  /* 0x0000007000047945 */ /* 0x000fe20003800000 */
[----:B------:R-:W-:-:S03]  /*16a80*/  FFMA R0, R4, R6, R5 ;  /* 0x0000000604007223 */ /* 0x000fc60000000005 */
[----:B------:R-:W-:Y:S05]  /*16a90*/  @!P0 BRA `(.L_x_42580) ;  /* 0x0000000000108947 */ /* 0x000fea0003800000 */
[----:B------:R-:W-:Y:S02]  /*16aa0*/  MOV R41, R45 ;  /* 0x0000002d00297202 */ /* 0x000fe40000000f00 */
[----:B------:R-:W-:Y:S02]  /*16ab0*/  MOV R0, R46 ;  /* 0x0000002e00007202 */ /* 0x000fe40000000f00 */
[----:B------:R-:W-:-:S07]  /*16ac0*/  MOV R2, 0x16ae0 ;  /* 0x00016ae000027802 */ /* 0x000fce0000000f00 */
[----:B------:R-:W-:Y:S05]  /*16ad0*/  CALL.REL.NOINC `($__internal_81_$__cuda_sm3x_div_rn_ftz_f32_slowpath) ;  /* 0x0000016000347944 */ /* 0x000fea0003c00000 */
.L_x_42580:
[----:B------:R-:W-:Y:S05]  /*16ae0*/  BSYNC B4 ;  /* 0x0000000000047941 */ /* 0x000fea0003800000 */
.L_x_42579:
        /* <DEDUP_REMOVED lines=18> */
.L_x_42582:
[----:B------:R-:W-:Y:S02]  /*16c10*/  ISETP.GE.AND P0, PT, R12, RZ, PT ;  /* 0x000000ff0c00720c */ /* 0x000fe40003f06270 */
[----:B------:R-:W-:-:S11]  /*16c20*/  MOV R3, 0x3fd774eb ;  /* 0x3fd774eb00037802 */ /* 0x000fd60000000f00 */
[----:B------:R-:W-:-:S04]  /*16c30*/  @P0 FFMA.FTZ R0, R3, 0.93318945169448852539, -R0 ;  /* 0x3f6ee58103000823 */ /* 0x000fc80000010800 */
[----:B------:R-:W-:-:S07]  /*16c40*/  @!P0 FFMA.FTZ R0, R3, 0.93318945169448852539, R0 ;  /* 0x3f6ee58103008823 */ /* 0x000fce0000010000 */
.L_x_42583:
[----:B------:R-:W-:Y:S05]  /*16c50*/  BSYNC B0 ;  /* 0x0000000000007941 */ /* 0x000fea0003800000 */
.L_x_42581:
        /* <DEDUP_REMOVED lines=12> */
.L_x_42576:
        /* <DEDUP_REMOVED lines=16> */
[----:B------:R-:W-:Y:S05]  /*16e20*/  CALL.REL.NOINC `($__internal_81_$__cuda_sm3x_div_rn_ftz_f32_slowpath) ;  /* 0x0000015c00607944 */ /* 0x000fea0003c00000 */
.L_x_42587:
[----:B------:R-:W-:Y:S05]  /*16e30*/  BSYNC B4 ;  /* 0x0000000000047941 */ /* 0x000fea0003800000 */
.L_x_42586:
        /* <DEDUP_REMOVED lines=18> */
.L_x_42589:
[----:B------:R-:W-:Y:S02]  /*16f60*/  ISETP.GE.AND P0, PT, R12, RZ, PT ;  /* 0x000000ff0c00720c */ /* 0x000fe40003f06270 */
[----:B------:R-:W-:-:S11]  /*16f70*/  MOV R3, 0x3fd774eb ;  /* 0x3fd774eb00037802 */ /* 0x000fd60000000f00 */
[----:B------:R-:W-:-:S04]  /*16f80*/  @P0 FFMA.FTZ R0, R3, 0.93318945169448852539, -R0 ;  /* 0x3f6ee58103000823 */ /* 0x000fc80000010800 */
[----:B------:R-:W-:-:S07]  /*16f90*/  @!P0 FFMA.FTZ R0, R3, 0.93318945169448852539, R0 ;  /* 0x3f6ee58103008823 */ /* 0x000fce0000010000 */
.L_x_42590:
[----:B------:R-:W-:Y:S05]  /*16fa0*/  BSYNC B0 ;  /* 0x0000000000007941 */ /* 0x000fea0003800000 */
.L_x_42588:
        /* <DEDUP_REMOVED lines=13> */
.L_x_42585:
        /* <DEDUP_REMOVED lines=25> */
.L_x_42592:
        /* <DEDUP_REMOVED lines=40> */
.L_x_42591:
        /* <DEDUP_REMOVED lines=51> */
.L_x_42594:
[----:B------:R-:W-:Y:S05]  /*177c0*/  BSYNC B0 ;  /* 0x0000000000007941 */ /* 0x000fea0003800000 */
.L_x_42593:
[----:B------:R-:W-:Y:S01]  /*177d0*/  BSSY B4, `(.L_x_42595) ;  /* 0x0000006000047945 */ /* 0x000fe20003800000 */
[----:B------:R-:W-:-:S03]  /*177e0*/  FFMA R0, R5, R4, R2 ;  /* 0x0000000405007223 */ /* 0x000fc60000000002 */
[----:B------:R-:W-:Y:S05]  /*177f0*/  @!P0 BRA `(.L_x_42596) ;  /* 0x00000000000c8947 */ /* 0x000fea0003800000 */
[----:B------:R-:W-:Y:S02]  /*17800*/  MOV R0, R46 ;  /* 0x0000002e00007202 */ /* 0x000fe40000000f00 */
[----:B------:R-:W-:-:S07]  /*17810*/  MOV R2, 0x17830 ;  /* 0x0001783000027802 */ /* 0x000fce0000000f00 */
[----:B------:R-:W-:Y:S05]  /*17820*/  CALL.REL.NOINC `($__internal_81_$__cuda_sm3x_div_rn_ftz_f32_slowpath) ;  /* 0x0000015000e07944 */ /* 0x000fea0003c00000 */
.L_x_42596:
[----:B------:R-:W-:Y:S05]  /*17830*/  BSYNC B4 ;  /* 0x0000000000047941 */ /* 0x000fea0003800000 */
.L_x_42595:
        /* <DEDUP_REMOVED lines=18> */
.L_x_42598:
[----:B------:R-:W-:Y:S02]  /*17960*/  ISETP.GE.AND P0, PT, R12, RZ, PT ;  /* 0x000000ff0c00720c */ /* 0x000fe40003f06270 */
[----:B------:R-:W-:-:S11]  /*17970*/  MOV R3, 0x3fd774eb ;  /* 0x3fd774eb00037802 */ /* 0x000fd60000000f00 */
[----:B------:R-:W-:-:S04]  /*17980*/  @P0 FFMA.FTZ R0, R3, 0.93318945169448852539, -R0 ;  /* 0x3f6ee58103000823 */ /* 0x000fc80000010800 */
[----:B------:R-:W-:-:S07]  /*17990*/  @!P0 FFMA.FTZ R0, R3, 0.93318945169448852539, R0 ;  /* 0x3f6ee58103008823 */ /* 0x000fce0000010000 */
.L_x_42599:
[----:B------:R-:W-:Y:S05]  /*179a0*/  BSYNC B0 ;  /* 0x0000000000007941 */ /* 0x000fea0003800000 */
.L_x_42597:
        /* <DEDUP_REMOVED lines=12> */
.L_x_42575:
        /* <DEDUP_REMOVED lines=13> */
.L_x_42601:
[----:B------:R-:W-:Y:S05]  /*17b40*/  BSYNC B4 ;  /* 0x0000000000047941 */ /* 0x000fea0003800000 */
.L_x_42600:
        /* <DEDUP_REMOVED lines=18> */
.L_x_42603:
[----:B------:R-:W-:Y:S02]  /*17c70*/  ISETP.GE.AND P0, PT, R12, RZ, PT ;  /* 0x000000ff0c00720c */ /* 0x000fe40003f06270 */
[----:B------:R-:W-:-:S11]  /*17c80*/  MOV R3, 0x3fd774eb ;  /* 0x3fd774eb00037802 */ /* 0x000fd60000000f00 */
[----:B------:R-:W-:-:S04]  /*17c90*/  @P0 FFMA.FTZ R0, R3, 0.93318945169448852539, -R0 ;  /* 0x3f6ee58103000823 */ /* 0x000fc80000010800 */
[----:B------:R-:W-:-:S07]  /*17ca0*/  @!P0 FFMA.FTZ R0, R3, 0.93318945169448852539, R0 ;  /* 0x3f6ee58103008823 */ /* 0x000fce0000010000 */
.L_x_42604:
[----:B------:R-:W-:Y:S05]  /*17cb0*/  BSYNC B0 ;  /* 0x0000000000007941 */ /* 0x000fea0003800000 */
.L_x_42602:
        /* <DEDUP_REMOVED lines=27> */
.L_x_42574:
        /* <DEDUP_REMOVED lines=39> */
.L_x_42607:
[----:B------:R-:W-:Y:S05]  /*180e0*/  BSYNC B0 ;  /* 0x0000000000007941 */ /* 0x000fea0003800000 */
.L_x_42606:
[----:B------:R-:W-:Y:S01]  /*180f0*/  BSSY B4, `(.L_x_42608) ;  /* 0x0000007000047945 */ /* 0x000fe20003800000 */
[----:B------:R-:W-:-:S03]  /*18100*/  FFMA R0, R7, R5, R4 ;  /* 0x0000000507007223 */ /* 0x000fc60000000004 */
[----:B------:R-:W-:Y:S05]  /*18110*/  @!P0 BRA `(.L_x_42609) ;  /* 0x0000000000108947 */ /* 0x000fea0003800000 */
[----:B------:R-:W-:Y:S01]  /*18120*/  HFMA2.MMA R0, -RZ, RZ, 1.875, 0 ;  /* 0x3f800000ff007435 */ /* 0x000fe200000001ff */
[----:B------:R-:W-:Y:S02]  /*18130*/  MOV R41, R45 ;  /* 0x0000002d00297202 */ /* 0x000fe40000000f00 */
[----:B------:R-:W-:-:S08]  /*18140*/  MOV R2, 0x18160 ;  /* 0x0001816000027802 */ /* 0x000fd00000000f00 */
[----:B------:R-:W-:Y:S05]  /*18150*/  CALL.REL.NOINC `($__internal_81_$__cuda_sm3x_div_rn_ftz_f32_slowpath) ;  /* 0x0000014800947944 */ /* 0x000fea0003c00000 */
.L_x_42609:
[----:B------:R-:W-:Y:S05]  /*18160*/  BSYNC B4 ;  /* 0x0000000000047941 */ /* 0x000fea0003800000 */
.L_x_42608:
        /* <DEDUP_REMOVED lines=18> */
.L_x_42611:
[----:B------:R-:W-:Y:S02]  /*18290*/  ISETP.GE.AND P0, PT, R12, RZ, PT ;  /* 0x000000ff0c00720c */ /* 0x000fe40003f06270 */
[----:B------:R-:W-:-:S11]  /*182a0*/  MOV R3, 0x3fd774eb ;  /* 0x3fd774eb00037802 */ /* 0x000fd60000000f00 */
[----:B------:R-:W-:-:S04]  /*182b0*/  @P0 FFMA.FTZ R0, R3, 0.93318945169448852539, -R0 ;  /* 0x3f6ee58103000823 */ /* 0x000fc80000010800 */
[----:B------:R-:W-:-:S07]  /*182c0*/  @!P0 FFMA.FTZ R0, R3, 0.93318945169448852539, R0 ;  /* 0x3f6ee58103008823 */ /* 0x000fce0000010000 */
.L_x_42612:
[----:B------:R-:W-:Y:S05]  /*182d0*/  BSYNC B0 ;  /* 0x0000000000007941 */ /* 0x000fea0003800000 */
.L_x_42610:
        /* <DEDUP_REMOVED lines=10> */
.L_x_42605:
        /* <DEDUP_REMOVED lines=12> */
[----:B------:R-:W-:Y:S05]  /*18440*/  CALL.REL.NOINC `($__internal_81_$__cuda_sm3x_div_rn_ftz_f32_slowpath) ;  /* 0x0000014400d87944 */ /* 0x000fea0003c00000 */
.L_x_42614:
[----:B------:R-:W-:Y:S05]  /*18450*/  BSYNC B4 ;  /* 0x0000000000047941 */ /* 0x000fea0003800000 */
.L_x_42613:
        /* <DEDUP_REMOVED lines=18> */
.L_x_42616:
[----:B------:R-:W-:Y:S02]  /*18580*/  ISETP.GE.AND P0, PT, R12, RZ, PT ;  /* 0x000000ff0c00720c */ /* 0x000fe40003f06270 */
[----:B------:R-:W-:-:S11]  /*18590*/  MOV R3, 0x3fd774eb ;  /* 0x3fd774eb00037802 */ /* 0x000fd60000000f00 */
[----:B------:R-:W-:-:S04]  /*185a0*/  @P0 FFMA.FTZ R0, R3, 0.93318945169448852539, -R0 ;  /* 0x3f6ee58103000823 */ /* 0x000fc80000010800 */
[----:B------:R-:W-:-:S07]  /*185b0*/  @!P0 FFMA.FTZ R0, R3, 0.93318945169448852539, R0 ;  /* 0x3f6ee58103008823 */ /* 0x000fce0000010000 */
.L_x_42617:
[----:B------:R-:W-:Y:S05]  /*185c0*/  BSYNC B0 ;  /* 0x0000000000007941 */ /* 0x000fea0003800000 */
.L_x_42615:
        /* <DEDUP_REMOVED lines=11> */
.L_x_42573:
        /* <DEDUP_REMOVED lines=33> */
[----:B------:R-:W-:Y:S05]  /*18890*/  CALL.REL.NOINC `($__internal_81_$__cuda_sm3x_div_rn_ftz_f32_slowpath) ;  /* 0x0000014000c47944 */ /* 0x000fea0003c00000 */
.L_x_42619:
[----:B------:R-:W-:Y:S05]  /*188a0*/  BSYNC B4 ;  /* 0x0000000000047941 */ /* 0x000fea0003800000 */
.L_x_42618:
        /* <DEDUP_REMOVED lines=18> */
.L_x_42621:
[----:B------:R-:W-:Y:S02]  /*189d0*/  ISETP.GE.AND P0, PT, R12, RZ, PT ;  /* 0x000000ff0c00720c */ /* 0x000fe40003f06270 */
[----:B------:R-:W-:-:S11]  /*189e0*/  MOV R3, 0x3fd774eb ;  /* 0x3fd774eb00037802 */ /* 0x000fd60000000f00 */
[----:B------:R-:W-:-:S04]  /*189f0*/  @P0 FFMA.FTZ R0, R3, 0.93318945169448852539, -R0 ;  /* 0x3f6ee58103000823 */ /* 0x000fc80000010800 */
[----:B------:R-:W-:-:S07]  /*18a00*/  @!P0 FFMA.FTZ R0, R3, 0.93318945169448852539, R0 ;  /* 0x3f6ee58103008823 */ /* 0x000fce0000010000 */
.L_x_42622:
[----:B------:R-:W-:Y:S05]  /*18a10*/  BSYNC B0 ;  /* 0x0000000000007941 */ /* 0x000fea0003800000 */
.L_x_42620:
        /* <DEDUP_REMOVED lines=11> */
.L_x_42572:
        /* <DEDUP_REMOVED lines=25> */
[----:B------:R-:W-:Y:S05]  /*18c60*/  CALL.REL.NOINC `($__internal_81_$__cuda_sm3x_div_rn_ftz_f32_slowpath) ;  /* 0x0000013c00d07944 */ /* 0x000fea0003c00000 */
.L_x_42624:
[----:B------:R-:W-:Y:S05]  /*18c70*/  BSYNC B4 ;  /* 0x0000000000047941 */ /* 0x000fea0003800000 */
.L_x_42623:
        /* <DEDUP_REMOVED lines=18> */
.L_x_42626:
[----:B------:R-:W-:Y:S02]  /*18da0*/  ISETP.GE.AND P0, PT, R12, RZ, PT ;  /* 0x000000ff0c00720c */ /* 0x000fe40003f06270 */
[----:B------:R-:W-:-:S11]  /*18db0*/  MOV R3, 0x3fd774eb ;  /* 0x3fd774eb00037802 */ /* 0x000fd60000000f00 */
[----:B------:R-:W-:-:S04]  /*18dc0*/  @P0 FFMA.FTZ R0, R3, 0.93318945169448852539, -R0 ;  /* 0x3f6ee58103000823 */ /* 0x000fc80000010800 */
[----:B------:R-:W-:-:S07]  /*18dd0*/  @!P0 FFMA.FTZ R0, R3, 0.93318945169448852539, R0 ;  /* 0x3f6ee58103008823 */ /* 0x000fce0000010000 */
.L_x_42627:
[----:B------:R-:W-:Y:S05]  /*18de0*/  BSYNC B0 ;  /* 0x0000000000007941 */ /* 0x000fea0003800000 */
.L_x_42625:
        /* <DEDUP_REMOVED lines=12> */
.L_x_42584:
[----:B------:R-:W-:Y:S05]  /*18eb0*/  BSYNC B2 ;  /* 0x0000000000027941 */ /* 0x000fea0003800000 */
.L_x_42571:
        /* <DEDUP_REMOVED lines=41> */
.L_x_42630:
        /* <DEDUP_REMOVED lines=10> */
.L_x_42629:
[----:B------:R-:W-:-:S04]  /*191f0*/  FMUL.RZ R4, R4, 0.15915493667125701904 ;  /* 0x3e22f98304047820 */ /* 0x000fc8000040c000 */
[----:B------:R2:W3:Y:S08]  /*19200*/  MUFU.SIN R43, R4 ;  /* 0x00000004002b7308 */ /* 0x0004f00000000400 */
[----:B------:R2:W4:Y:S01]  /*19210*/  MUFU.COS R42, R4 ;  /* 0x00000004002a7308 */ /* 0x0005220000000000 */
[----:B------:R-:W-:Y:S05]  /*19220*/  BRA `(.L_x_42570) ;  /* 0x00000000000c7947 */ /* 0x000fea0003800000 */
.L_x_42628:
[----:B------:R-:W-:Y:S01]  /*19230*/  FMUL.FTZ R15, R15, 1.4426950216293334961 ;  /* 0x3fb8aa3b0f0f7820 */ /* 0x000fe20000410000 */
[----:B------:R-:W-:-:S03]  /*19240*/  MOV R43, R4 ;  /* 0x00000004002b7202 */ /* 0x000fc60000000f00 */
[----:B------:R0:W1:Y:S04]  /*19250*/  MUFU.EX2 R42, R15 ;  /* 0x0000000f002a7308 */ /* 0x0000680000000800 */
.L_x_42570:
[----:B------:R-:W-:Y:S05]  /*19260*/  BSYNC B3 ;  /* 0x0000000000037941 */ /* 0x000fea0003800000 */
.L_x_42569:
        /* <DEDUP_REMOVED lines=39> */
[----:B--2---:R-:W-:Y:S02]  /*194e0*/  IADD3 R4, -R3, 0x40800000, RZ ;  /* 0x4080000003047810 */ /* 0x004fe40007ffe1ff */
        /* <DEDUP_REMOVED lines=27> */
.L_x_42640:
[----:B------:R-:W-:Y:S05]  /*196a0*/  BSYNC B0 ;  /* 0x0000000000007941 */ /* 0x000fea0003800000 */
.L_x_42639:
[----:B------:R-:W-:Y:S01]  /*196b0*/  BSSY B4, `(.L_x_42641) ;  /* 0x0000007000047945 */ /* 0x000fe20003800000 */
[----:B------:R-:W-:-:S03]  /*196c0*/  FFMA R0, R7, R5, R4 ;  /* 0x0000000507007223 */ /* 0x000fc60000000004 */
[----:B------:R-:W-:Y:S05]  /*196d0*/  @!P0 BRA `(.L_x_42642) ;  /* 0x0000000000108947 */ /* 0x000fea0003800000 */
[----:B------:R-:W-:Y:S02]  /*196e0*/  MOV R41, R14 ;  /* 0x0000000e00297202 */ /* 0x000fe40000000f00 */
[----:B------:R-:W-:Y:S02]  /*196f0*/  MOV R0, R15 ;  /* 0x0000000f00007202 */ /* 0x000fe40000000f00 */
[----:B------:R-:W-:-:S07]  /*19700*/  MOV R2, 0x19720 ;  /* 0x0001972000027802 */ /* 0x000fce0000000f00 */
[----:B-1-34-:R-:W-:Y:S05]  /*19710*/  CALL.REL.NOINC `($__internal_81_$__cuda_sm3x_div_rn_ftz_f32_slowpath) ;  /* 0x0000013400247944 */ /* 0x01afea0003c00000 */
.L_x_42642:
[----:B------:R-:W-:Y:S05]  /*19720*/  BSYNC B4 ;  /* 0x0000000000047941 */ /* 0x000fea0003800000 */
.L_x_42641:
        /* <DEDUP_REMOVED lines=18> */
.L_x_42644:
[----:B------:R-:W-:Y:S02]  /*19850*/  ISETP.GE.AND P0, PT, R8, RZ, PT ;  /* 0x000000ff0800720c */ /* 0x000fe40003f06270 */
[----:B------:R-:W-:-:S11]  /*19860*/  MOV R3, 0x3fd774eb ;  /* 0x3fd774eb00037802 */ /* 0x000fd60000000f00 */
[----:B------:R-:W-:-:S04]  /*19870*/  @P0 FFMA.FTZ R0, R3, 0.93318945169448852539, -R0 ;  /* 0x3f6ee58103000823 */ /* 0x000fc80000010800 */
[----:B------:R-:W-:-:S07]  /*19880*/  @!P0 FFMA.FTZ R0, R3, 0.93318945169448852539, R0 ;  /* 0x3f6ee58103008823 */ /* 0x000fce0000010000 */
.L_x_42645:
[----:B------:R-:W-:Y:S05]  /*19890*/  BSYNC B0 ;  /* 0x0000000000007941 */ /* 0x000fea0003800000 */
.L_x_42643:
        /* <DEDUP_REMOVED lines=12> */
.L_x_42638:
        /* <DEDUP_REMOVED lines=16> */
[----:B-1234-:R-:W-:Y:S05]  /*19a60*/  CALL.REL.NOINC `($__internal_81_$__cuda_sm3x_div_rn_ftz_f32_slowpath) ;  /* 0x0000013000507944 */ /* 0x01efea0003c00000 */
.L_x_42649:
[----:B------:R-:W-:Y:S05]  /*19a70*/  BSYNC B4 ;  /* 0x0000000000047941 */ /* 0x000fea0003800000 */
.L_x_42648:
        /* <DEDUP_REMOVED lines=18> */
.L_x_42651:
[----:B------:R-:W-:Y:S02]  /*19ba0*/  ISETP.GE.AND P0, PT, R8, RZ, PT ;  /* 0x000000ff0800720c */ /* 0x000fe40003f06270 */
[----:B------:R-:W-:-:S11]  /*19bb0*/  MOV R3, 0x3fd774eb ;  /* 0x3fd774eb00037802 */ /* 0x000fd60000000f00 */
[----:B------:R-:W-:-:S04]  /*19bc0*/  @P0 FFMA.FTZ R0, R3, 0.93318945169448852539, -R0 ;  /* 0x3f6ee58103000823 */ /* 0x000fc80000010800 */
[----:B------:R-:W-:-:S07]  /*19bd0*/  @!P0 FFMA.FTZ R0, R3, 0.93318945169448852539, R0 ;  /* 0x3f6ee58103008823 */ /* 0x000fce0000010000 */
.L_x_42652:
[----:B------:R-:W-:Y:S05]  /*19be0*/  BSYNC B0 ;  /* 0x0000000000007941 */ /* 0x000fea0003800000 */
.L_x_42650:
        /* <DEDUP_REMOVED lines=13> */
.L_x_42647:
[----:B------:R-:W-:Y:S01]  /*19cc0*/  LOP3.LUT R2, R15, 0xffff0000, RZ, 0xc0, !PT ;  /* 0xffff00000f027812 */ /* 0x000fe200078ec0ff */
[----:B------:R-:W-:Y:S01]  /*19cd0*/  BSSY B0, `(.L_x_42653) ;  /* 0x000003f000007945 */ /* 0x000fe20003800000 */
[----:B------:R-:W-:-:S03]  /*19ce0*/  LOP3.LUT R7, R14, 0xffff0000, RZ, 0xc0, !PT ;  /* 0xffff00000e077812 */ /* 0x000fc600078ec0ff */
[--C-:B--2---:R-:W-:Y:S01]  /*19cf0*/  FADD.FTZ R4, R15, -R2.reuse ;  /* 0x800000020f047221 */ /* 0x104fe20000010000 */
        /* <DEDUP_REMOVED lines=13> */
[C---:B------:R-:W-:Y:S01]  /*19dd0*/  FMUL.FTZ R7, R14.reuse, R12 ;  /* 0x0000000c0e077220 */ /* 0x040fe20000410000 */
[CC--:B------:R-:W-:Y:S01]  /*19de0*/  FMUL.FTZ R5, R13.reuse, R40.reuse ;  /* 0x000000280d057220 */ /* 0x0c0fe20000410000 */
[----:B------:R-:W-:Y:S01]  /*19df0*/  FMUL.FTZ R6, R13, R13 ;  /* 0x0000000d0d067220 */ /* 0x000fe20000410000 */
[C---:B------:R-:W-:Y:S01]  /*19e00*/  FMUL.FTZ R12, R41.reuse, R40 ;  /* 0x00000028290c7220 */ /* 0x040fe20000410000 */
[C---:B------:R-:W-:Y:S01]  /*19e10*/  FMUL.FTZ R13, R14.reuse, R45 ;  /* 0x0000002d0e0d7220 */ /* 0x040fe20000410000 */
[C---:B------:R-:W-:Y:S01]  /*19e20*/  FMUL.FTZ R40, R41.reuse, R44 ;  /* 0x0000002c29287220 */ /* 0x040fe20000410000 */
[----:B------:R-:W-:Y:S01]  /*19e30*/  FMUL.FTZ R14, R14, R14 ;  /* 0x0000000e0e0e7220 */ /* 0x000fe20000410000 */
[----:B------:R-:W-:-:S07]  /*19e40*/  FMUL.FTZ R41, R41, R41 ;  /* 0x0000002929297220 */ /* 0x000fce0000410000 */
.L_x_42654:
        /* <DEDUP_REMOVED lines=40> */
.L_x_42653:
        /* <DEDUP_REMOVED lines=51> */
.L_x_42656:
[----:B------:R-:W-:Y:S05]  /*1a400*/  BSYNC B0 ;  /* 0x0000000000007941 */ /* 0x000fea0003800000 */
.L_x_42655:
[----:B------:R-:W-:Y:S01]  /*1a410*/  BSSY B4, `(.L_x_42657) ;  /* 0x0000006000047945 */ /* 0x000fe20003800000 */
[----:B------:R-:W-:-:S03]  /*1a420*/  FFMA R0, R5, R6, R4 ;  /* 0x0000000605007223 */ /* 0x000fc60000000004 */
[----:B------:R-:W-:Y:S05]  /*1a430*/  @!P0 BRA `(.L_x_42658) ;  /* 0x00000000000c8947 */ /* 0x000fea0003800000 */
[----:B------:R-:W-:Y:S02]  /*1a440*/  MOV R0, R15 ;  /* 0x0000000f00007202 */ /* 0x000fe40000000f00 */
[----:B------:R-:W-:-:S07]  /*1a450*/  MOV R2, 0x1a470 ;  /* 0x0001a47000027802 */ /* 0x000fce0000000f00 */
[----:B-1-34-:R-:W-:Y:S05]  /*1a460*/  CALL.REL.NOINC `($__internal_81_$__cuda_sm3x_div_rn_ftz_f32_slowpath) ;  /* 0x0000012400d07944 */ /* 0x01afea0003c00000 */
.L_x_42658:
[----:B------:R-:W-:Y:S05]  /*1a470*/  BSYNC B4 ;  /* 0x0000000000047941 */ /* 0x000fea0003800000 */
.L_x_42657:
        /* <DEDUP_REMOVED lines=18> */
.L_x_42660:
[----:B------:R-:W-:Y:S02]  /*1a5a0*/  ISETP.GE.AND P0, PT, R8, RZ, PT ;  /* 0x000000ff0800720c */ /* 0x000fe40003f06270 */
[----:B------:R-:W-:-:S11]  /*1a5b0*/  MOV R3, 0x3fd774eb ;  /* 0x3fd774eb00037802 */ /* 0x000fd60000000f00 */
[----:B------:R-:W-:-:S04]  /*1a5c0*/  @P0 FFMA.FTZ R0, R3, 0.93318945169448852539, -R0 ;  /* 0x3f6ee58103000823 */ /* 0x000fc80000010800 */
[----:B------:R-:W-:-:S07]  /*1a5d0*/  @!P0 FFMA.FTZ R0, R3, 0.93318945169448852539, R0 ;  /* 0x3f6ee58103008823 */ /* 0x000fce0000010000 */
.L_x_42661:
[----:B------:R-:W-:Y:S05]  /*1a5e0*/  BSYNC B0 ;  /* 0x0000000000007941 */ /* 0x000fea0003800000 */
.L_x_42659:
        /* <DEDUP_REMOVED lines=12> */
.L_x_42637:
        /* <DEDUP_REMOVED lines=13> */
.L_x_42663:
[----:B------:R-:W-:Y:S05]  /*1a780*/  BSYNC B4 ;  /* 0x0000000000047941 */ /* 0x000fea0003800000 */
.L_x_42662:
        /* <DEDUP_REMOVED lines=18> */
.L_x_42665:
[----:B------:R-:W-:Y:S02]  /*1a8b0*/  ISETP.GE.AND P0, PT, R8, RZ, PT ;  /* 0x000000ff0800720c */ /* 0x000fe40003f06270 */
[----:B------:R-:W-:-:S11]  /*1a8c0*/  MOV R3, 0x3fd774eb ;  /* 0x3fd774eb00037802 */ /* 0x000fd60000000f00 */
[----:B------:R-:W-:-:S04]  /*1a8d0*/  @P0 FFMA.FTZ R0, R3, 0.93318945169448852539, -R0 ;  /* 0x3f6ee58103000823 */ /* 0x000fc80000010800 */
[----:B------:R-:W-:-:S07]  /*1a8e0*/  @!P0 FFMA.FTZ R0, R3, 0.93318945169448852539, R0 ;  /* 0x3f6ee58103008823 */ /* 0x000fce0000010000 */
.L_x_42666:
[----:B------:R-:W-:Y:S05]  /*1a8f0*/  BSYNC B0 ;  /* 0x0000000000007941 */ /* 0x000fea0003800000 */
.L_x_42664:
[CC--:B------:R-:W-:Y:S02]  /*1a900*/  VIMNMX R2, R13.reuse, R12.reuse, !PT ;  /* 0x0000000c0d027248 */ /* 0x0c0fe40007fe0100 */
[----:B------:R-:W-:Y:S02]  /*1a910*/  VIMNMX R12, R13, R12, PT ;  /* 0x0000000c0d0c7248 */ /* 0x000fe40003fe0100 */
[----:B------:R-:W-:Y:S02]  /*1a920*/  LOP3.LUT R3, R2, 0xfe000000, RZ, 0xc0, !PT ;  /* 0xfe00000002037812 */ /* 0x000fe400078ec0ff */
[----:B------:R-:W-:Y:S02]  /*1a930*/  FSETP.NEU.FTZ.AND P0, PT, R12, RZ, PT ;  /* 0x000000ff0c00720b */ /* 0x000fe40003f1d000 */
[C---:B------:R-:W-:Y:S02]  /*1a940*/  IADD3 R5, -R3.reuse, 0x7e800000, RZ ;  /* 0x7e80000003057810 */ /* 0x040fe40007ffe1ff */
[----:B------:R-:W-:-:S02]  /*1a950*/  LOP3.LUT R3, R3, 0x800000, RZ, 0xfc, !PT ;  /* 0x0080000003037812 */ /* 0x000fc400078efcff */
[----:B------:R-:W-:Y:S01]  /*1a960*/  FSETP.NEU.FTZ.AND P1, PT, |R8|, |R9|, PT ;  /* 0x400000090800720b */ /* 0x000fe20003f3d200 */
[-C--:B--2---:R-:W-:Y:S01]  /*1a970*/  FMUL.FTZ R4, R12, R5.reuse ;  /* 0x000000050c047220 */ /* 0x084fe20000410000 */
        /* <DEDUP_REMOVED lines=19> */
.L_x_42636:
[----:B------:R-:W-:-:S13]  /*1aab0*/  FSETP.GEU.FTZ.AND P0, PT, R14, 9.999999682655225389e-20, PT ;  /* 0x1fec1e4a0e00780b */ /* 0x000fda0003f1e000 */
[----:B------:R-:W-:Y:S05]  /*1aac0*/  @!P0 BRA `(.L_x_42667) ;  /* 0x00000004003c8947 */ /* 0x000fea0003800000 */
[----:B------:R-:W-:Y:S01]  /*1aad0*/  FMUL.FTZ R0, R14, R14 ;  /* 0x0000000e0e007220 */ /* 0x000fe20000410000 */
[----:B--2---:R-:W-:Y:S01]  /*1aae0*/  MOV R4, 0x3e800000 ;  /* 0x3e80000000047802 */ /* 0x004fe20000000f00 */
        /* <DEDUP_REMOVED lines=35> */
.L_x_42669:
[----:B------:R-:W-:Y:S05]  /*1ad20*/  BSYNC B0 ;  /* 0x0000000000007941 */ /* 0x000fea0003800000 */
.L_x_42668:
[----:B------:R-:W-:Y:S01]  /*1ad30*/  BSSY B4, `(.L_x_42670) ;  /* 0x0000007000047945 */ /* 0x000fe20003800000 */
[----:B------:R-:W-:-:S03]  /*1ad40*/  FFMA R0, R3, R6, R4 ;  /* 0x0000000603007223 */ /* 0x000fc60000000004 */
[----:B------:R-:W-:Y:S05]  /*1ad50*/  @!P0 BRA `(.L_x_42671) ;  /* 0x0000000000108947 */ /* 0x000fea0003800000 */
[----:B------:R-:W-:Y:S01]  /*1ad60*/  HFMA2.MMA R0, -RZ, RZ, 1.875, 0 ;  /* 0x3f800000ff007435 */ /* 0x000fe200000001ff */
[----:B------:R-:W-:Y:S02]  /*1ad70*/  MOV R41, R14 ;  /* 0x0000000e00297202 */ /* 0x000fe40000000f00 */
[----:B------:R-:W-:-:S08]  /*1ad80*/  MOV R2, 0x1ada0 ;  /* 0x0001ada000027802 */ /* 0x000fd00000000f00 */
[----:B-1-34-:R-:W-:Y:S05]  /*1ad90*/  CALL.REL.NOINC `($__internal_81_$__cuda_sm3x_div_rn_ftz_f32_slowpath) ;  /* 0x0000011c00847944 */ /* 0x01afea0003c00000 */
.L_x_42671:
[----:B------:R-:W-:Y:S05]  /*1ada0*/  BSYNC B4 ;  /* 0x0000000000047941 */ /* 0x000fea0003800000 */
.L_x_42670:
        /* <DEDUP_REMOVED lines=18> */
.L_x_42673:
[----:B------:R-:W-:Y:S02]  /*1aed0*/  ISETP.GE.AND P0, PT, R8, RZ, PT ;  /* 0x000000ff0800720c */ /* 0x000fe40003f06270 */
[----:B------:R-:W-:-:S11]  /*1aee0*/  MOV R3, 0x3fd774eb ;  /* 0x3fd774eb00037802 */ /* 0x000fd60000000f00 */
[----:B------:R-:W-:-:S04]  /*1aef0*/  @P0 FFMA.FTZ R0, R3, 0.93318945169448852539, -R0 ;  /* 0x3f6ee58103000823 */ /* 0x000fc80000010800 */
[----:B------:R-:W-:-:S07]  /*1af00*/  @!P0 FFMA.FTZ R0, R3, 0.93318945169448852539, R0 ;  /* 0x3f6ee58103008823 */ /* 0x000fce0000010000 */
.L_x_42674:
[----:B------:R-:W-:Y:S05]  /*1af10*/  BSYNC B0 ;  /* 0x0000000000007941 */ /* 0x000fea0003800000 */
.L_x_42672:
        /* <DEDUP_REMOVED lines=10> */
.L_x_42667:
        /* <DEDUP_REMOVED lines=12> */
[----:B-1234-:R-:W-:Y:S05]  /*1b080*/  CALL.REL.NOINC `($__internal_81_$__cuda_sm3x_div_rn_ftz_f32_slowpath) ;  /* 0x0000011800c87944 */ /* 0x01efea0003c00000 */
.L_x_42676:
[----:B------:R-:W-:Y:S05]  /*1b090*/  BSYNC B4 ;  /* 0x0000000000047941 */ /* 0x000fea0003800000 */
.L_x_42675:
        /* <DEDUP_REMOVED lines=18> */
.L_x_42678:
[----:B------:R-:W-:Y:S02]  /*1b1c0*/  ISETP.GE.AND P0, PT, R8, RZ, PT ;  /* 0x000000ff0800720c */ /* 0x000fe40003f06270 */
[----:B------:R-:W-:-:S11]  /*1b1d0*/  MOV R3, 0x3fd774eb ;  /* 0x3fd774eb00037802 */ /* 0x000fd60000000f00 */
[----:B------:R-:W-:-:S04]  /*1b1e0*/  @P0 FFMA.FTZ R0, R3, 0.93318945169448852539, -R0 ;  /* 0x3f6ee58103000823 */ /* 0x000fc80000010800 */
[----:B------:R-:W-:-:S07]  /*1b1f0*/  @!P0 FFMA.FTZ R0, R3, 0.93318945169448852539, R0 ;  /* 0x3f6ee58103008823 */ /* 0x000fce0000010000 */
.L_x_42679:
[----:B------:R-:W-:Y:S05]  /*1b200*/  BSYNC B0 ;  /* 0x0000000000007941 */ /* 0x000fea0003800000 */
.L_x_42677:
        /* <DEDUP_REMOVED lines=11> */
.L_x_42635:
        /* <DEDUP_REMOVED lines=9> */
[----:B--2---:R-:W-:Y:S02]  /*1b350*/  LOP3.LUT R4, R2, 0xfe000000, RZ, 0xc0, !PT ;  /* 0xfe00000002047812 */ /* 0x004fe400078ec0ff */
        /* <DEDUP_REMOVED lines=23> */
[----:B-1-34-:R-:W-:Y:S05]  /*1b4d0*/  CALL.REL.NOINC `($__internal_81_$__cuda_sm3x_div_rn_ftz_f32_slowpath) ;  /* 0x0000011400b47944 */ /* 0x01afea0003c00000 */
.L_x_42681:
[----:B------:R-:W-:Y:S05]  /*1b4e0*/  BSYNC B4 ;  /* 0x0000000000047941 */ /* 0x000fea0003800000 */
.L_x_42680:
        /* <DEDUP_REMOVED lines=18> */
.L_x_42683:
[----:B------:R-:W-:Y:S02]  /*1b610*/  ISETP.GE.AND P0, PT, R8, RZ, PT ;  /* 0x000000ff0800720c */ /* 0x000fe40003f06270 */
[----:B------:R-:W-:-:S11]  /*1b620*/  MOV R3, 0x3fd774eb ;  /* 0x3fd774eb00037802 */ /* 0x000fd60000000f00 */
[----:B------:R-:W-:-:S04]  /*1b630*/  @P0 FFMA.FTZ R0, R3, 0.93318945169448852539, -R0 ;  /* 0x3f6ee58103000823 */ /* 0x000fc80000010800 */
[----:B------:R-:W-:-:S07]  /*1b640*/  @!P0 FFMA.FTZ R0, R3, 0.93318945169448852539, R0 ;  /* 0x3f6ee58103008823 */ /* 0x000fce0000010000 */
.L_x_42684:
[----:B------:R-:W-:Y:S05]  /*1b650*/  BSYNC B0 ;  /* 0x0000000000007941 */ /* 0x000fea0003800000 */
.L_x_42682:
        /* <DEDUP_REMOVED lines=11> */
.L_x_42634:
        /* <DEDUP_REMOVED lines=13> */
[----:B--2---:R-:W-:Y:S01]  /*1b7e0*/  FFMA R4, R3, R0, R3 ;  /* 0x0000000003047223 */ /* 0x004fe20000000003 */
        /* <DEDUP_REMOVED lines=11> */
[----:B-1-34-:R-:W-:Y:S05]  /*1b8a0*/  CALL.REL.NOINC `($__internal_81_$__cuda_sm3x_div_rn_ftz_f32_slowpath) ;  /* 0x0000011000c07944 */ /* 0x01afea0003c00000 */
.L_x_42686:
[----:B------:R-:W-:Y:S05]  /*1b8b0*/  BSYNC B4 ;  /* 0x0000000000047941 */ /* 0x000fea0003800000 */
.L_x_42685:
        /* <DEDUP_REMOVED lines=18> */
.L_x_42688:
[----:B------:R-:W-:Y:S02]  /*1b9e0*/  ISETP.GE.AND P0, PT, R8, RZ, PT ;  /* 0x000000ff0800720c */ /* 0x000fe40003f06270 */
[----:B------:R-:W-:-:S11]  /*1b9f0*/  MOV R3, 0x3fd774eb ;  /* 0x3fd774eb00037802 */ /* 0x000fd60000000f00 */
[----:B------:R-:W-:-:S04]  /*1ba00*/  @P0 FFMA.FTZ R0, R3, 0.93318945169448852539, -R0 ;  /* 0x3f6ee58103000823 */ /* 0x000fc80000010800 */
[----:B------:R-:W-:-:S07]  /*1ba10*/  @!P0 FFMA.FTZ R0, R3, 0.93318945169448852539, R0 ;  /* 0x3f6ee58103008823 */ /* 0x000fce0000010000 */
.L_x_42689:
[----:B------:R-:W-:Y:S05]  /*1ba20*/  BSYNC B0 ;  /* 0x0000000000007941 */ /* 0x000fea0003800000 */
.L_x_42687:
        /* <DEDUP_REMOVED lines=12> */
.L_x_42646:
[----:B------:R-:W-:Y:S05]  /*1baf0*/  BSYNC B2 ;  /* 0x0000000000027941 */ /* 0x000fea0003800000 */
.L_x_42633:
[----:B------:R-:W-:-:S04]  /*1bb00*/  FMUL.FTZ R2, R0, R10 ;  /* 0x0000000a00027220 */ /* 0x000fc80000410000 */
[-C--:B--2---:R-:W-:Y:S01]  /*1bb10*/  FFMA.FTZ R4, R13, R11.reuse, R2 ;  /* 0x0000000b0d047223 */ /* 0x084fe20000010002 */
        /* <DEDUP_REMOVED lines=39> */
.L_x_42692:
        /* <DEDUP_REMOVED lines=10> */
.L_x_42691:
[----:B------:R-:W-:-:S04]  /*1be30*/  FMUL.RZ R4, R4, 0.15915493667125701904 ;  /* 0x3e22f98304047820 */ /* 0x000fc8000040c000 */
[----:B------:R0:W2:Y:S08]  /*1be40*/  MUFU.SIN R13, R4 ;  /* 0x00000004000d7308 */ /* 0x0000b00000000400 */
[----:B------:R0:W0:Y:S01]  /*1be50*/  MUFU.COS R12, R4 ;  /* 0x00000004000c7308 */ /* 0x0000220000000000 */
[----:B------:R-:W-:Y:S05]  /*1be60*/  BRA `(.L_x_42632) ;  /* 0x00000000000c7947 */ /* 0x000fea0003800000 */
.L_x_42690:
[----:B------:R-:W-:Y:S01]  /*1be70*/  FMUL.FTZ R11, R11, 1.4426950216293334961 ;  /* 0x3fb8aa3b0b0b7820 */ /* 0x000fe20000410000 */
[----:B------:R-:W-:-:S03]  /*1be80*/  MOV R13, R4 ;  /* 0x00000004000d7202 */ /* 0x000fc60000000f00 */
[----:B------:R0:W2:Y:S04]  /*1be90*/  MUFU.EX2 R12, R11 ;  /* 0x0000000b000c7308 */ /* 0x0000a80000000800 */
.L_x_42632:
[----:B------:R-:W-:Y:S05]  /*1bea0*/  BSYNC B3 ;  /* 0x0000000000037941 */ /* 0x000fea0003800000 */
.L_x_42631:
        /* <DEDUP_REMOVED lines=13> */
[----:B0-----:R-:W-:Y:S02]  /*1bf80*/  FSEL R11, R8, R9, !P2 ;  /* 0x00000009080b7208 */ /* 0x001fe40005000000 */
        /* <DEDUP_REMOVED lines=53> */
.L_x_42702:
[----:B------:R-:W-:Y:S05]  /*1c2e0*/  BSYNC B0 ;  /* 0x0000000000007941 */ /* 0x000fea0003800000 */
.L_x_42701:
[----:B------:R-:W-:Y:S01]  /*1c2f0*/  BSSY B4, `(.L_x_42703) ;  /* 0x0000007000047945 */ /* 0x000fe20003800000 */
[----:B------:R-:W-:-:S03]  /*1c300*/  FFMA R0, R7, R5, R4 ;  /* 0x0000000507007223 */ /* 0x000fc60000000004 */
[----:B------:R-:W-:Y:S05]  /*1c310*/  @!P0 BRA `(.L_x_42704) ;  /* 0x0000000000108947 */ /* 0x000fea0003800000 */
[----:B------:R-:W-:Y:S02]  /*1c320*/  MOV R41, R10 ;  /* 0x0000000a00297202 */ /* 0x000fe40000000f00 */
[----:B------:R-:W-:Y:S02]  /*1c330*/  MOV R0, R11 ;  /* 0x0000000b00007202 */ /* 0x000fe40000000f00 */
[----:B------:R-:W-:-:S07]  /*1c340*/  MOV R2, 0x1c360 ;  /* 0x0001c36000027802 */ /* 0x000fce0000000f00 */
[----:B-1-34-:R-:W-:Y:S05]  /*1c350*/  CALL.REL.NOINC `($__internal_81_$__cuda_sm3x_div_rn_ftz_f32_slowpath) ;  /* 0x0000010800147944 */ /* 0x01afea0003c00000 */
.L_x_42704:
[----:B------:R-:W-:Y:S05]  /*1c360*/  BSYNC B4 ;  /* 0x0000000000047941 */ /* 0x000fea0003800000 */
.L_x_42703:
        /* <DEDUP_REMOVED lines=18> */
.L_x_42706:
[----:B------:R-:W-:Y:S02]  /*1c490*/  ISETP.GE.AND P0, PT, R16, RZ, PT ;  /* 0x000000ff1000720c */ /* 0x000fe40003f06270 */
[----:B------:R-:W-:-:S11]  /*1c4a0*/  MOV R3, 0x3fd774eb ;  /* 0x3fd774eb00037802 */ /* 0x000fd60000000f00 */
[----:B------:R-:W-:-:S04]  /*1c4b0*/  @P0 FFMA.FTZ R0, R3, 0.93318945169448852539, -R0 ;  /* 0x3f6ee58103000823 */ /* 0x000fc80000010800 */
[----:B------:R-:W-:-:S07]  /*1c4c0*/  @!P0 FFMA.FTZ R0, R3, 0.93318945169448852539, R0 ;  /* 0x3f6ee58103008823 */ /* 0x000fce0000010000 */
.L_x_42707:
[----:B------:R-:W-:Y:S05]  /*1c4d0*/  BSYNC B0 ;  /* 0x0000000000007941 */ /* 0x000fea0003800000 */
.L_x_42705:
        /* <DEDUP_REMOVED lines=12> */
.L_x_42700:
        /* <DEDUP_REMOVED lines=17> */
.L_x_42711:
[----:B------:R-:W-:Y:S05]  /*1c6b0*/  BSYNC B4 ;  /* 0x0000000000047941 */ /* 0x000fea0003800000 */
.L_x_42710:
        /* <DEDUP_REMOVED lines=18> */
.L_x_42713:
[----:B------:R-:W-:Y:S02]  /*1c7e0*/  ISETP.GE.AND P0, PT, R16, RZ, PT ;  /* 0x000000ff1000720c */ /* 0x000fe40003f06270 */
[----:B------:R-:W-:-:S11]  /*1c7f0*/  MOV R3, 0x3fd774eb ;  /* 0x3fd774eb00037802 */ /* 0x000fd60000000f00 */
[----:B------:R-:W-:-:S04]  /*1c800*/  @P0 FFMA.FTZ R0, R3, 0.93318945169448852539, -R0 ;  /* 0x3f6ee58103000823 */ /* 0x000fc80000010800 */
[----:B------:R-:W-:-:S07]  /*1c810*/  @!P0 FFMA.FTZ R0, R3, 0.93318945169448852539, R0 ;  /* 0x3f6ee58103008823 */ /* 0x000fce0000010000 */
.L_x_42714:
[----:B------:R-:W-:Y:S05]  /*1c820*/  BSYNC B0 ;  /* 0x0000000000007941 */ /* 0x000fea0003800000 */
.L_x_42712:
        /* <DEDUP_REMOVED lines=13> */
.L_x_42709:
        /* <DEDUP_REMOVED lines=25> */
.L_x_42716:
        /* <DEDUP_REMOVED lines=40> */
.L_x_42715:
[----:B------:R-:W-:Y:S01]  /*1cd10*/  FADD.FTZ R0, R0, -1 ;  /* 0xbf80000000007421 */ /* 0x000fe20000010000 */
[----:B------:R-:W-:Y:S01]  /*1cd20*/  FSETP.GEU.FTZ.AND P2, PT, |R16|, |R17|, PT ;  /* 0x400000111000720b */ /* 0x000fe20003f5e200 */
[----:B------:R-:W-:Y:S01]  /*1cd30*/  FADD.FTZ R41, |R17|, -RZ ;  /* 0x800000ff11297221 */ /* 0x000fe20000010200 */
[----:B------:R-:W-:Y:S01]  /*1cd40*/  BSSY B0, `(.L_x_42717) ;  /* 0x0000030000007945 */ /* 0x000fe20003800000 */
[----:B------:R-:W-:-:S04]  /*1cd50*/  FADD.FTZ R3, R3, R0 ;  /* 0x0000000003037221 */ /* 0x000fc80000010000 */
[----:B------:R-:W-:Y:S01]  /*1cd60*/  FADD.FTZ R3, R4, R3 ;  /* 0x0000000304037221 */ /* 0x000fe20000010000 */
[----:B------:R-:W-:-:S03]  /*1cd70*/  MOV R4, 0x3e800000 ;  /* 0x3e80000000047802 */ /* 0x000fc60000000f00 */
[----:B------:R-:W-:Y:S02]  /*1cd80*/  FADD.FTZ R3, R6, R3 ;  /* 0x0000000306037221 */ /* 0x000fe40000010000 */
[----:B------:R-:W-:Y:S02]  /*1cd90*/  @!P2 FADD.FTZ R41, |R16|, -RZ ;  /* 0x800000ff1029a221 */ /* 0x000fe40000010200 */
[----:B------:R-:W-:Y:S02]  /*1cda0*/  FADD.FTZ R2, R2, R3 ;  /* 0x0000000302027221 */ /* 0x000fe40000010000 */
[----:B------:R-:W-:Y:S02]  /*1cdb0*/  FCHK P0, R41, R11 ;  /* 0x0000000b29007302 */ /* 0x000fe40000000000 */
        /* <DEDUP_REMOVED lines=40> */
.L_x_42718:
[----:B------:R-:W-:Y:S05]  /*1d040*/  BSYNC B0 ;  /* 0x0000000000007941 */ /* 0x000fea0003800000 */
.L_x_42717:
[----:B------:R-:W-:Y:S01]  /*1d050*/  BSSY B4, `(.L_x_42719) ;  /* 0x0000006000047945 */ /* 0x000fe20003800000 */
[----:B------:R-:W-:-:S03]  /*1d060*/  FFMA R0, R5, R4, R2 ;  /* 0x0000000405007223 */ /* 0x000fc60000000002 */
[----:B------:R-:W-:Y:S05]  /*1d070*/  @!P0 BRA `(.L_x_42720) ;  /* 0x00000000000c8947 */ /* 0x000fea0003800000 */
[----:B------:R-:W-:Y:S02]  /*1d080*/  MOV R0, R11 ;  /* 0x0000000b00007202 */ /* 0x000fe40000000f00 */
[----:B------:R-:W-:-:S07]  /*1d090*/  MOV R2, 0x1d0b0 ;  /* 0x0001d0b000027802 */ /* 0x000fce0000000f00 */
[----:B-1-34-:R-:W-:Y:S05]  /*1d0a0*/  CALL.REL.NOINC `($__internal_81_$__cuda_sm3x_div_rn_ftz_f32_slowpath) ;  /* 0x000000f800c07944 */ /* 0x01afea0003c00000 */
.L_x_42720:
[----:B------:R-:W-:Y:S05]  /*1d0b0*/  BSYNC B4 ;  /* 0x0000000000047941 */ /* 0x000fea0003800000 */
.L_x_42719:
        /* <DEDUP_REMOVED lines=18> */
.L_x_42722:
[----:B------:R-:W-:Y:S02]  /*1d1e0*/  ISETP.GE.AND P0, PT, R16, RZ, PT ;  /* 0x000000ff1000720c */ /* 0x000fe40003f06270 */
[----:B------:R-:W-:-:S11]  /*1d1f0*/  MOV R3, 0x3fd774eb ;  /* 0x3fd774eb00037802 */ /* 0x000fd60000000f00 */
[----:B------:R-:W-:-:S04]  /*1d200*/  @P0 FFMA.FTZ R0, R3, 0.93318945169448852539, -R0 ;  /* 0x3f6ee58103000823 */ /* 0x000fc80000010800 */
[----:B------:R-:W-:-:S07]  /*1d210*/  @!P0 FFMA.FTZ R0, R3, 0.93318945169448852539, R0 ;  /* 0x3f6ee58103008823 */ /* 0x000fce0000010000 */
.L_x_42723:
[----:B------:R-:W-:Y:S05]  /*1d220*/  BSYNC B0 ;  /* 0x0000000000007941 */ /* 0x000fea0003800000 */
.L_x_42721:
        /* <DEDUP_REMOVED lines=12> */
.L_x_42699:
        /* <DEDUP_REMOVED lines=13> */
.L_x_42725:
[----:B------:R-:W-:Y:S05]  /*1d3c0*/  BSYNC B4 ;  /* 0x0000000000047941 */ /* 0x000fea0003800000 */
.L_x_42724:
        /* <DEDUP_REMOVED lines=18> */
.L_x_42727:
[----:B------:R-:W-:Y:S02]  /*1d4f0*/  ISETP.GE.AND P0, PT, R16, RZ, PT ;  /* 0x000000ff1000720c */ /* 0x000fe40003f06270 */
[----:B------:R-:W-:-:S11]  /*1d500*/  MOV R3, 0x3fd774eb ;  /* 0x3fd774eb00037802 */ /* 0x000fd60000000f00 */
[----:B------:R-:W-:-:S04]  /*1d510*/  @P0 FFMA.FTZ R0, R3, 0.93318945169448852539, -R0 ;  /* 0x3f6ee58103000823 */ /* 0x000fc80000010800 */
[----:B------:R-:W-:-:S07]  /*1d520*/  @!P0 FFMA.FTZ R0, R3, 0.93318945169448852539, R0 ;  /* 0x3f6ee58103008823 */ /* 0x000fce0000010000 */
.L_x_42728:
[----:B------:R-:W-:Y:S05]  /*1d530*/  BSYNC B0 ;  /* 0x0000000000007941 */ /* 0x000fea0003800000 */
.L_x_42726:
        /* <DEDUP_REMOVED lines=27> */
.L_x_42698:
        /* <DEDUP_REMOVED lines=39> */
.L_x_42731:
[----:B------:R-:W-:Y:S05]  /*1d960*/  BSYNC B0 ;  /* 0x0000000000007941 */ /* 0x000fea0003800000 */
.L_x_42730:
[----:B------:R-:W-:Y:S01]  /*1d970*/  BSSY B4, `(.L_x_42732) ;  /* 0x0000007000047945 */ /* 0x000fe20003800000 */
[----:B------:R-:W-:-:S03]  /*1d980*/  FFMA R0, R3, R6, R4 ;  /* 0x0000000603007223 */ /* 0x000fc60000000004 */
[----:B------:R-:W-:Y:S05]  /*1d990*/  @!P0 BRA `(.L_x_42733) ;  /* 0x0000000000108947 */ /* 0x000fea0003800000 */
[----:B------:R-:W-:Y:S01]  /*1d9a0*/  HFMA2.MMA R0, -RZ, RZ, 1.875, 0 ;  /* 0x3f800000ff007435 */ /* 0x000fe200000001ff */
[----:B------:R-:W-:Y:S02]  /*1d9b0*/  MOV R41, R10 ;  /* 0x0000000a00297202 */ /* 0x000fe40000000f00 */
[----:B------:R-:W-:-:S08]  /*1d9c0*/  MOV R2, 0x1d9e0 ;  /* 0x0001d9e000027802 */ /* 0x000fd00000000f00 */
[----:B-1-34-:R-:W-:Y:S05]  /*1d9d0*/  CALL.REL.NOINC `($__internal_81_$__cuda_sm3x_div_rn_ftz_f32_slowpath) ;  /* 0x000000f000747944 */ /* 0x01afea0003c00000 */
.L_x_42733:
[----:B------:R-:W-:Y:S05]  /*1d9e0*/  BSYNC B4 ;  /* 0x0000000000047941 */ /* 0x000fea0003800000 */
.L_x_42732:
        /* <DEDUP_REMOVED lines=18> */
.L_x_42735:
[----:B------:R-:W-:Y:S02]  /*1db10*/  ISETP.GE.AND P0, PT, R16, RZ, PT ;  /* 0x000000ff1000720c */ /* 0x000fe40003f06270 */
[----:B------:R-:W-:-:S11]  /*1db20*/  MOV R3, 0x3fd774eb ;  /* 0x3fd774eb00037802 */ /* 0x000fd60000000f00 */
[----:B------:R-:W-:-:S04]  /*1db30*/  @P0 FFMA.FTZ R0, R3, 0.93318945169448852539, -R0 ;  /* 0x3f6ee58103000823 */ /* 0x000fc80000010800 */
[----:B------:R-:W-:-:S07]  /*1db40*/  @!P0 FFMA.FTZ R0, R3, 0.93318945169448852539, R0 ;  /* 0x3f6ee58103008823 */ /* 0x000fce0000010000 */
.L_x_42736:
[----:B------:R-:W-:Y:S05]  /*1db50*/  BSYNC B0 ;  /* 0x0000000000007941 */ /* 0x000fea0003800000 */
.L_x_42734:
        /* <DEDUP_REMOVED lines=10> */
.L_x_42729:
        /* <DEDUP_REMOVED lines=13> */
.L_x_42738:
[----:B------:R-:W-:Y:S05]  /*1dcd0*/  BSYNC B4 ;  /* 0x0000000000047941 */ /* 0x000fea0003800000 */
.L_x_42737:
        /* <DEDUP_REMOVED lines=18> */
.L_x_42740:
[----:B------:R-:W-:Y:S02]  /*1de00*/  ISETP.GE.AND P0, PT, R16, RZ, PT ;  /* 0x000000ff1000720c */ /* 0x000fe40003f06270 */
[----:B------:R-:W-:-:S11]  /*1de10*/  MOV R3, 0x3fd774eb ;  /* 0x3fd774eb00037802 */ /* 0x000fd60000000f00 */
[----:B------:R-:W-:-:S04]  /*1de20*/  @P0 FFMA.FTZ R0, R3, 0.93318945169448852539, -R0 ;  /* 0x3f6ee58103000823 */ /* 0x000fc80000010800 */
[----:B------:R-:W-:-:S07]  /*1de30*/  @!P0 FFMA.FTZ R0, R3, 0.93318945169448852539, R0 ;  /* 0x3f6ee58103008823 */ /* 0x000fce0000010000 */
.L_x_42741:
[----:B------:R-:W-:Y:S05]  /*1de40*/  BSYNC B0 ;  /* 0x0000000000007941 */ /* 0x000fea0003800000 */
.L_x_42739:
        /* <DEDUP_REMOVED lines=11> */
.L_x_42697:
        /* <DEDUP_REMOVED lines=34> */
.L_x_42743:
[----:B------:R-:W-:Y:S05]  /*1e120*/  BSYNC B4 ;  /* 0x0000000000047941 */ /* 0x000fea0003800000 */
.L_x_42742:
        /* <DEDUP_REMOVED lines=18> */
.L_x_42745:
[----:B------:R-:W-:Y:S02]  /*1e250*/  ISETP.GE.AND P0, PT, R16, RZ, PT ;  /* 0x000000ff1000720c */ /* 0x000fe40003f06270 */
[----:B------:R-:W-:-:S11]  /*1e260*/  MOV R3, 0x3fd774eb ;  /* 0x3fd774eb00037802 */ /* 0x000fd60000000f00 */
[----:B------:R-:W-:-:S04]  /*1e270*/  @P0 FFMA.FTZ R0, R3, 0.93318945169448852539, -R0 ;  /* 0x3f6ee58103000823 */ /* 0x000fc80000010800 */
[----:B------:R-:W-:-:S07]  /*1e280*/  @!P0 FFMA.FTZ R0, R3, 0.93318945169448852539, R0 ;  /* 0x3f6ee58103008823 */ /* 0x000fce0000010000 */
.L_x_42746:
[----:B------:R-:W-:Y:S05]  /*1e290*/  BSYNC B0 ;  /* 0x0000000000007941 */ /* 0x000fea0003800000 */
.L_x_42744:
        /* <DEDUP_REMOVED lines=11> */
.L_x_42696:
        /* <DEDUP_REMOVED lines=13> */
[----:B0-2---:R-:W-:Y:S01]  /*1e420*/  FFMA R4, R3, R0, R3 ;  /* 0x0000000003047223 */ /* 0x005fe20000000003 */
        /* <DEDUP_REMOVED lines=11> */
[----:B---34-:R-:W-:Y:S05]  /*1e4e0*/  CALL.REL.NOINC `($__internal_81_$__cuda_sm3x_div_rn_ftz_f32_slowpath) ;  /* 0x000000e400b07944 */ /* 0x018fea0003c00000 */
.L_x_42748:
[----:B------:R-:W-:Y:S05]  /*1e4f0*/  BSYNC B4 ;  /* 0x0000000000047941 */ /* 0x000fea0003800000 */
.L_x_42747:
        /* <DEDUP_REMOVED lines=18> */
.L_x_42750:
[----:B------:R-:W-:Y:S02]  /*1e620*/  ISETP.GE.AND P0, PT, R16, RZ, PT ;  /* 0x000000ff1000720c */ /* 0x000fe40003f06270 */
[----:B------:R-:W-:-:S11]  /*1e630*/  MOV R3, 0x3fd774eb ;  /* 0x3fd774eb00037802 */ /* 0x000fd60000000f00 */
[----:B------:R-:W-:-:S04]  /*1e640*/  @P0 FFMA.FTZ R0, R3, 0.93318945169448852539, -R0 ;  /* 0x3f6ee58103000823 */ /* 0x000fc80000010800 */
[----:B------:R-:W-:-:S07]  /*1e650*/  @!P0 FFMA.FTZ R0, R3, 0.93318945169448852539, R0 ;  /* 0x3f6ee58103008823 */ /* 0x000fce0000010000 */
.L_x_42751:
[----:B------:R-:W-:Y:S05]  /*1e660*/  BSYNC B0 ;  /* 0x0000000000007941 */ /* 0x000fea0003800000 */
.L_x_42749:
        /* <DEDUP_REMOVED lines=12> */
.L_x_42708:
[----:B------:R-:W-:Y:S05]  /*1e730*/  BSYNC B2 ;  /* 0x0000000000027941 */ /* 0x000fea0003800000 */
.L_x_42695:
        /* <DEDUP_REMOVED lines=41> */
.L_x_42754:
        /* <DEDUP_REMOVED lines=10> */
.L_x_42753:
[----:B------:R-:W-:-:S04]  /*1ea70*/  FMUL.RZ R4, R4, 0.15915493667125701904 ;  /* 0x3e22f98304047820 */ /* 0x000fc8000040c000 */
[----:B------:R0:W2:Y:S08]  /*1ea80*/  MUFU.SIN R9, R4 ;  /* 0x0000000400097308 */ /* 0x0000b00000000400 */
[----:B------:R0:W0:Y:S01]  /*1ea90*/  MUFU.COS R8, R4 ;  /* 0x0000000400087308 */ /* 0x0000220000000000 */
[----:B------:R-:W-:Y:S05]  /*1eaa0*/  BRA `(.L_x_42694) ;  /* 0x00000000000c7947 */ /* 0x000fea0003800000 */
.L_x_42752:
[----:B------:R-:W-:Y:S01]  /*1eab0*/  FMUL.FTZ R8, R19, 1.4426950216293334961 ;  /* 0x3fb8aa3b13087820 */ /* 0x000fe20000410000 */
[----:B------:R-:W-:-:S05]  /*1eac0*/  MOV R9, R4 ;  /* 0x0000000400097202 */ /* 0x000fca0000000f00 */
[----:B------:R-:W0:Y:S02]  /*1ead0*/  MUFU.EX2 R8, R8 ;  /* 0x0000000800087308 */ /* 0x000e240000000800 */
.L_x_42694:
[----:B------:R-:W-:Y:S05]  /*1eae0*/  BSYNC B3 ;  /* 0x0000000000037941 */ /* 0x000fea0003800000 */
.L_x_42693:
[----:B------:R-:W5:Y:S01]  /*1eaf0*/  S2R R0, SR_TID.X ;  /* 0x0000000000007919 */ /* 0x000f620000002100 */
[----:B------:R-:W-:Y:S01]  /*1eb00*/  BSSY B3, `(.L_x_42755) ;  /* 0x00002c2000037945 */ /* 0x000fe20003800000 */
[----:B0-----:R-:W-:Y:S02]  /*1eb10*/  CS2R R10, SRZ ;  /* 0x00000000000a7805 */ /* 0x001fe4000001ff00 */
        /* <DEDUP_REMOVED lines=64> */
.L_x_42764:
[----:B------:R-:W-:Y:S05]  /*1ef20*/  BSYNC B0 ;  /* 0x0000000000007941 */ /* 0x000fea0003800000 */
.L_x_42763:
[----:B------:R-:W-:Y:S01]  /*1ef30*/  BSSY B4, `(.L_x_42765) ;  /* 0x0000007000047945 */ /* 0x000fe20003800000 */
[----:B------:R-:W-:-:S03]  /*1ef40*/  FFMA R0, R7, R5, R4 ;  /* 0x0000000507007223 */ /* 0x000fc60000000004 */
[----:B------:R-:W-:Y:S05]  /*1ef50*/  @!P0 BRA `(.L_x_42766) ;  /* 0x0000000000108947 */ /* 0x000fea0003800000 */
[----:B------:R-:W-:Y:S02]  /*1ef60*/  MOV R41, R14 ;  /* 0x0000000e00297202 */ /* 0x000fe40000000f00 */
[----:B------:R-:W-:Y:S02]  /*1ef70*/  MOV R0, R15 ;  /* 0x0000000f00007202 */ /* 0x000fe40000000f00 */
[----:B------:R-:W-:-:S07]  /*1ef80*/  MOV R2, 0x1efa0 ;  /* 0x0001efa000027802 */ /* 0x000fce0000000f00 */
[----:B-1-34-:R-:W-:Y:S05]  /*1ef90*/  CALL.REL.NOINC `($__internal_81_$__cuda_sm3x_div_rn_ftz_f32_slowpath) ;  /* 0x000000dc00047944 */ /* 0x01afea0003c00000 */
.L_x_42766:
[----:B------:R-:W-:Y:S05]  /*1efa0*/  BSYNC B4 ;  /* 0x0000000000047941 */ /* 0x000fea0003800000 */
.L_x_42765:
        /* <DEDUP_REMOVED lines=18> */
.L_x_42768:
[----:B------:R-:W-:Y:S02]  /*1f0d0*/  ISETP.GE.AND P0, PT, R20, RZ, PT ;  /* 0x000000ff1400720c */ /* 0x000fe40003f06270 */
[----:B------:R-:W-:-:S11]  /*1f0e0*/  MOV R3, 0x3fd774eb ;  /* 0x3fd774eb00037802 */ /* 0x000fd60000000f00 */
[----:B------:R-:W-:-:S04]  /*1f0f0*/  @P0 FFMA.FTZ R0, R3, 0.93318945169448852539, -R0 ;  /* 0x3f6ee58103000823 */ /* 0x000fc80000010800 */
[----:B------:R-:W-:-:S07]  /*1f100*/  @!P0 FFMA.FTZ R0, R3, 0.93318945169448852539, R0 ;  /* 0x3f6ee58103008823 */ /* 0x000fce0000010000 */
.L_x_42769:
[----:B------:R-:W-:Y:S05]  /*1f110*/  BSYNC B0 ;  /* 0x0000000000007941 */ /* 0x000fea0003800000 */
.L_x_42767:
        /* <DEDUP_REMOVED lines=12> */
.L_x_42762:
        /* <DEDUP_REMOVED lines=17> */
.L_x_42773:
[----:B------:R-:W-:Y:S05]  /*1f2f0*/  BSYNC B4 ;  /* 0x0000000000047941 */ /* 0x000fea0003800000 */
.L_x_42772:
        /* <DEDUP_REMOVED lines=18> */
.L_x_42775:
[----:B------:R-:W-:Y:S02]  /*1f420*/  ISETP.GE.AND P0, PT, R20, RZ, PT ;  /* 0x000000ff1400720c */ /* 0x000fe40003f06270 */
[----:B------:R-:W-:-:S11]  /*1f430*/  MOV R3, 0x3fd774eb ;  /* 0x3fd774eb00037802 */ /* 0x000fd60000000f00 */
[----:B------:R-:W-:-:S04]  /*1f440*/  @P0 FFMA.FTZ R0, R3, 0.93318945169448852539, -R0 ;  /* 0x3f6ee58103000823 */ /* 0x000fc80000010800 */
[----:B------:R-:W-:-:S07]  /*1f450*/  @!P0 FFMA.FTZ R0, R3, 0.93318945169448852539, R0 ;  /* 0x3f6ee58103008823 */ /* 0x000fce0000010000 */
.L_x_42776:
[----:B------:R-:W-:Y:S05]  /*1f460*/  BSYNC B0 ;  /* 0x0000000000007941 */ /* 0x000fea0003800000 */
.L_x_42774:
        /* <DEDUP_REMOVED lines=13> */
.L_x_42771:
        /* <DEDUP_REMOVED lines=25> */
.L_x_42778:
        /* <DEDUP_REMOVED lines=40> */
.L_x_42777:
        /* <DEDUP_REMOVED lines=51> */
.L_x_42780:
[----:B------:R-:W-:Y:S05]  /*1fc80*/  BSYNC B0 ;  /* 0x0000000000007941 */ /* 0x000fea0003800000 */
.L_x_42779:
[----:B------:R-:W-:Y:S01]  /*1fc90*/  BSSY B4, `(.L_x_42781) ;  /* 0x0000006000047945 */ /* 0x000fe20003800000 */
[----:B------:R-:W-:-:S03]  /*1fca0*/  FFMA R0, R5, R4, R2 ;  /* 0x0000000405007223 */ /* 0x000fc60000000002 */
[----:B------:R-:W-:Y:S05]  /*1fcb0*/  @!P0 BRA `(.L_x_42782) ;  /* 0x00000000000c8947 */ /* 0x000fea0003800000 */
[----:B------:R-:W-:Y:S02]  /*1fcc0*/  MOV R0, R15 ;  /* 0x0000000f00007202 */ /* 0x000fe40000000f00 */
[----:B------:R-:W-:-:S07]  /*1fcd0*/  MOV R2, 0x1fcf0 ;  /* 0x0001fcf000027802 */ /* 0x000fce0000000f00 */
[----:B-1-34-:R-:W-:Y:S05]  /*1fce0*/  CALL.REL.NOINC `($__internal_81_$__cuda_sm3x_div_rn_ftz_f32_slowpath) ;  /* 0x000000cc00b07944 */ /* 0x01afea0003c00000 */
.L_x_42782:
[----:B------:R-:W-:Y:S05]  /*1fcf0*/  BSYNC B4 ;  /* 0x0000000000047941 */ /* 0x000fea0003800000 */
.L_x_42781:
        /* <DEDUP_REMOVED lines=18> */
.L_x_42784:
[----:B------:R-:W-:Y:S02]  /*1fe20*/  ISETP.GE.AND P0, PT, R20, RZ, PT ;  /* 0x000000ff1400720c */ /* 0x000fe40003f06270 */
[----:B------:R-:W-:-:S11]  /*1fe30*/  MOV R3, 0x3fd774eb ;  /* 0x3fd774eb00037802 */ /* 0x000fd60000000f00 */
[----:B------:R-:W-:-:S04]  /*1fe40*/  @P0 FFMA.FTZ R0, R3, 0.93318945169448852539, -R0 ;  /* 0x3f6ee58103000823 */ /* 0x000fc80000010800 */
[----:B------:R-:W-:-:S07]  /*1fe50*/  @!P0 FFMA.FTZ R0, R3, 0.93318945169448852539, R0 ;  /* 0x3f6ee58103008823 */ /* 0x000fce0000010000 */
.L_x_42785:
[----:B------:R-:W-:Y:S05]  /*1fe60*/  BSYNC B0 ;  /* 0x0000000000007941 */ /* 0x000fea0003800000 */
.L_x_42783:
        /* <DEDUP_REMOVED lines=12> */
.L_x_42761:
        /* <DEDUP_REMOVED lines=13> */
.L_x_42787:
[----:B------:R-:W-:Y:S05]  /*20000*/  BSYNC B4 ;  /* 0x0000000000047941 */ /* 0x000fea0003800000 */
.L_x_42786:
        /* <DEDUP_REMOVED lines=18> */
.L_x_42789:
[----:B------:R-:W-:Y:S02]  /*20130*/  ISETP.GE.AND P0, PT, R20, RZ, PT ;  /* 0x000000ff1400720c */ /* 0x000fe40003f06270 */
[----:B------:R-:W-:-:S11]  /*20140*/  MOV R3, 0x3fd774eb ;  /* 0x3fd774eb00037802 */ /* 0x000fd60000000f00 */
[----:B------:R-:W-:-:S04]  /*20150*/  @P0 FFMA.FTZ R0, R3, 0.93318945169448852539, -R0 ;  /* 0x3f6ee58103000823 */ /* 0x000fc80000010800 */
[----:B------:R-:W-:-:S07]  /*20160*/  @!P0 FFMA.FTZ R0, R3, 0.93318945169448852539, R0 ;  /* 0x3f6ee58103008823 */ /* 0x000fce0000010000 */
.L_x_42790:
[----:B------:R-:W-:Y:S05]  /*20170*/  BSYNC B0 ;  /* 0x0000000000007941 */ /* 0x000fea0003800000 */
.L_x_42788:
        /* <DEDUP_REMOVED lines=27> */
.L_x_42760:
        /* <DEDUP_REMOVED lines=39> */
.L_x_42793:
[----:B------:R-:W-:Y:S05]  /*205a0*/  BSYNC B0 ;  /* 0x0000000000007941 */ /* 0x000fea0003800000 */
.L_x_42792:
[----:B------:R-:W-:Y:S01]  /*205b0*/  BSSY B4, `(.L_x_42794) ;  /* 0x0000007000047945 */ /* 0x000fe20003800000 */
[----:B------:R-:W-:-:S03]  /*205c0*/  FFMA R0, R3, R6, R4 ;  /* 0x0000000603007223 */ /* 0x000fc60000000004 */
[----:B------:R-:W-:Y:S05]  /*205d0*/  @!P0 BRA `(.L_x_42795) ;  /* 0x0000000000108947 */ /* 0x000fea0003800000 */
[----:B------:R-:W-:Y:S01]  /*205e0*/  HFMA2.MMA R0, -RZ, RZ, 1.875, 0 ;  /* 0x3f800000ff007435 */ /* 0x000fe200000001ff */
[----:B------:R-:W-:Y:S02]  /*205f0*/  MOV R41, R14 ;  /* 0x0000000e00297202 */ /* 0x000fe40000000f00 */
[----:B------:R-:W-:-:S08]  /*20600*/  MOV R2, 0x20620 ;  /* 0x0002062000027802 */ /* 0x000fd00000000f00 */
[----:B-1-34-:R-:W-:Y:S05]  /*20610*/  CALL.REL.NOINC `($__internal_81_$__cuda_sm3x_div_rn_ftz_f32_slowpath) ;  /* 0x000000c400647944 */ /* 0x01afea0003c00000 */
.L_x_42795:
[----:B------:R-:W-:Y:S05]  /*20620*/  BSYNC B4 ;  /* 0x0000000000047941 */ /* 0x000fea0003800000 */
.L_x_42794:
        /* <DEDUP_REMOVED lines=18> */
.L_x_42797:
[----:B------:R-:W-:Y:S02]  /*20750*/  ISETP.GE.AND P0, PT, R20, RZ, PT ;  /* 0x000000ff1400720c */ /* 0x000fe40003f06270 */
[----:B------:R-:W-:-:S11]  /*20760*/  MOV R3, 0x3fd774eb ;  /* 0x3fd774eb00037802 */ /* 0x000fd60000000f00 */
[----:B------:R-:W-:-:S04]  /*20770*/  @P0 FFMA.FTZ R0, R3, 0.93318945169448852539, -R0 ;  /* 0x3f6ee58103000823 */ /* 0x000fc80000010800 */
[----:B------:R-:W-:-:S07]  /*20780*/  @!P0 FFMA.FTZ R0, R3, 0.93318945169448852539, R0 ;  /* 0x3f6ee58103008823 */ /* 0x000fce0000010000 */
.L_x_42798:
[----:B------:R-:W-:Y:S05]  /*20790*/  BSYNC B0 ;  /* 0x0000000000007941 */ /* 0x000fea0003800000 */
.L_x_42796:
        /* <DEDUP_REMOVED lines=10> */
.L_x_42791:
        /* <DEDUP_REMOVED lines=13> */
.L_x_42800:
[----:B------:R-:W-:Y:S05]  /*20910*/  BSYNC B4 ;  /* 0x0000000000047941 */ /* 0x000fea0003800000 */
.L_x_42799:
        /* <DEDUP_REMOVED lines=18> */
.L_x_42802:
[----:B------:R-:W-:Y:S02]  /*20a40*/  ISETP.GE.AND P0, PT, R20, RZ, PT ;  /* 0x000000ff1400720c */ /* 0x000fe40003f06270 */
[----:B------:R-:W-:-:S11]  /*20a50*/  MOV R3, 0x3fd774eb ;  /* 0x3fd774eb00037802 */ /* 0x000fd60000000f00 */
[----:B------:R-:W-:-:S04]  /*20a60*/  @P0 FFMA.FTZ R0, R3, 0.93318945169448852539, -R0 ;  /* 0x3f6ee58103000823 */ /* 0x000fc80000010800 */
[----:B------:R-:W-:-:S07]  /*20a70*/  @!P0 FFMA.FTZ R0, R3, 0.93318945169448852539, R0 ;  /* 0x3f6ee58103008823 */ /* 0x000fce0000010000 */
.L_x_42803:
[----:B------:R-:W-:Y:S05]  /*20a80*/  BSYNC B0 ;  /* 0x0000000000007941 */ /* 0x000fea0003800000 */
.L_x_42801:
        /* <DEDUP_REMOVED lines=11> */
.L_x_42759:
        /* <DEDUP_REMOVED lines=34> */
.L_x_42805:
[----:B------:R-:W-:Y:S05]  /*20d60*/  BSYNC B4 ;  /* 0x0000000000047941 */ /* 0x000fea0003800000 */
.L_x_42804:
        /* <DEDUP_REMOVED lines=18> */
.L_x_42807:
[----:B------:R-:W-:Y:S02]  /*20e90*/  ISETP.GE.AND P0, PT, R20, RZ, PT ;  /* 0x000000ff1400720c */ /* 0x000fe40003f06270 */
[----:B------:R-:W-:-:S11]  /*20ea0*/  MOV R3, 0x3fd774eb ;  /* 0x3fd774eb00037802 */ /* 0x000fd60000000f00 */
[----:B------:R-:W-:-:S04]  /*20eb0*/  @P0 FFMA.FTZ R0, R3, 0.93318945169448852539, -R0 ;  /* 0x3f6ee58103000823 */ /* 0x000fc80000010800 */
[----:B------:R-:W-:-:S07]  /*20ec0*/  @!P0 FFMA.FTZ R0, R3, 0.93318945169448852539, R0 ;  /* 0x3f6ee58103008823 */ /* 0x000fce0000010000 */
.L_x_42808:
[----:B------:R-:W-:Y:S05]  /*20ed0*/  BSYNC B0 ;  /* 0x0000000000007941 */ /* 0x000fea0003800000 */
.L_x_42806:
        /* <DEDUP_REMOVED lines=11> */
.L_x_42758:
        /* <DEDUP_REMOVED lines=26> */
.L_x_42810:
[----:B------:R-:W-:Y:S05]  /*21130*/  BSYNC B4 ;  /* 0x0000000000047941 */ /* 0x000fea0003800000 */
.L_x_42809:
        /* <DEDUP_REMOVED lines=18> */
.L_x_42812:
[----:B------:R-:W-:Y:S02]  /*21260*/  ISETP.GE.AND P0, PT, R20, RZ, PT ;  /* 0x000000ff1400720c */ /* 0x000fe40003f06270 */
[----:B------:R-:W-:-:S11]  /*21270*/  MOV R3, 0x3fd774eb ;  /* 0x3fd774eb00037802 */ /* 0x000fd60000000f00 */
[----:B------:R-:W-:-:S04]  /*21280*/  @P0 FFMA.FTZ R0, R3, 0.93318945169448852539, -R0 ;  /* 0x3f6ee58103000823 */ /* 0x000fc80000010800 */
[----:B------:R-:W-:-:S07]  /*21290*/  @!P0 FFMA.FTZ R0, R3, 0.93318945169448852539, R0 ;  /* 0x3f6ee58103008823 */ /* 0x000fce0000010000 */
.L_x_42813:
[----:B------:R-:W-:Y:S05]  /*212a0*/  BSYNC B0 ;  /* 0x0000000000007941 */ /* 0x000fea0003800000 */
.L_x_42811:
        /* <DEDUP_REMOVED lines=12> */
.L_x_42770:
[----:B------:R-:W-:Y:S05]  /*21370*/  BSYNC B2 ;  /* 0x0000000000027941 */ /* 0x000fea0003800000 */
.L_x_42757:
        /* <DEDUP_REMOVED lines=41> */
.L_x_42816:
        /* <DEDUP_REMOVED lines=10> */
.L_x_42815:
[----:B------:R-:W-:-:S04]  /*216b0*/  FMUL.RZ R4, R4, 0.15915493667125701904 ;  /* 0x3e22f98304047820 */ /* 0x000fc8000040c000 */
[----:B------:R0:W2:Y:S08]  /*216c0*/  MUFU.SIN R11, R4 ;  /* 0x00000004000b7308 */ /* 0x0000b00000000400 */
[----:B------:R0:W0:Y:S01]  /*216d0*/  MUFU.COS R10, R4 ;  /* 0x00000004000a7308 */ /* 0x0000220000000000 */
[----:B------:R-:W-:Y:S05]  /*216e0*/  BRA `(.L_x_42756) ;  /* 0x00000000000c7947 */ /* 0x000fea0003800000 */
.L_x_42814:
[----:B------:R-:W-:Y:S01]  /*216f0*/  FMUL.FTZ R10, R23, 1.4426950216293334961 ;  /* 0x3fb8aa3b170a7820 */ /* 0x000fe20000410000 */
[----:B------:R-:W-:-:S05]  /*21700*/  MOV R11, R4 ;  /* 0x00000004000b7202 */ /* 0x000fca0000000f00 */
[----:B------:R-:W0:Y:S02]  /*21710*/  MUFU.EX2 R10, R10 ;  /* 0x0000000a000a7308 */ /* 0x000e240000000800 */
.L_x_42756:
[----:B------:R-:W-:Y:S05]  /*21720*/  BSYNC B3 ;  /* 0x0000000000037941 */ /* 0x000fea0003800000 */
.L_x_42755:
        /* <DEDUP_REMOVED lines=39> */
[----:B0-2---:R-:W-:Y:S02]  /*219a0*/  IADD3 R4, -R3, 0x40800000, RZ ;  /* 0x4080000003047810 */ /* 0x005fe40007ffe1ff */
        /* <DEDUP_REMOVED lines=27> */
.L_x_42826:
[----:B------:R-:W-:Y:S05]  /*21b60*/  BSYNC B0 ;  /* 0x0000000000007941 */ /* 0x000fea0003800000 */
.L_x_42825:
[----:B------:R-:W-:Y:S01]  /*21b70*/  BSSY B4, `(.L_x_42827) ;  /* 0x0000007000047945 */ /* 0x000fe20003800000 */
[----:B------:R-:W-:-:S03]  /*21b80*/  FFMA R0, R7, R5, R4 ;  /* 0x0000000507007223 */ /* 0x000fc60000000004 */
[----:B------:R-:W-:Y:S05]  /*21b90*/  @!P0 BRA `(.L_x_42828) ;  /* 0x0000000000108947 */ /* 0x000fea0003800000 */
[----:B------:R-:W-:Y:S02]  /*21ba0*/  MOV R41, R16 ;  /* 0x0000001000297202 */ /* 0x000fe40000000f00 */
[----:B------:R-:W-:Y:S02]  /*21bb0*/  MOV R0, R17 ;  /* 0x0000001100007202 */ /* 0x000fe40000000f00 */
[----:B------:R-:W-:-:S07]  /*21bc0*/  MOV R2, 0x21be0 ;  /* 0x00021be000027802 */ /* 0x000fce0000000f00 */
[----:B-1-34-:R-:W-:Y:S05]  /*21bd0*/  CALL.REL.NOINC `($__internal_81_$__cuda_sm3x_div_rn_ftz_f32_slowpath) ;  /* 0x000000ac00f47944 */ /* 0x01afea0003c00000 */
.L_x_42828:
[----:B------:R-:W-:Y:S05]  /*21be0*/  BSYNC B4 ;  /* 0x0000000000047941 */ /* 0x000fea0003800000 */
.L_x_42827:
        /* <DEDUP_REMOVED lines=18> */
.L_x_42830:
[----:B------:R-:W-:Y:S02]  /*21d10*/  ISETP.GE.AND P0, PT, R24, RZ, PT ;  /* 0x000000ff1800720c */ /* 0x000fe40003f06270 */
[----:B------:R-:W-:-:S11]  /*21d20*/  MOV R3, 0x3fd774eb ;  /* 0x3fd774eb00037802 */ /* 0x000fd60000000f00 */
[----:B------:R-:W-:-:S04]  /*21d30*/  @P0 FFMA.FTZ R0, R3, 0.93318945169448852539, -R0 ;  /* 0x3f6ee58103000823 */ /* 0x000fc80000010800 */
[----:B------:R-:W-:-:S07]  /*21d40*/  @!P0 FFMA.FTZ R0, R3, 0.93318945169448852539, R0 ;  /* 0x3f6ee58103008823 */ /* 0x000fce0000010000 */
.L_x_42831:
[----:B------:R-:W-:Y:S05]  /*21d50*/  BSYNC B0 ;  /* 0x0000000000007941 */ /* 0x000fea0003800000 */
.L_x_42829:
        /* <DEDUP_REMOVED lines=12> */
.L_x_42824:
        /* <DEDUP_REMOVED lines=17> */
.L_x_42835:
[----:B------:R-:W-:Y:S05]  /*21f30*/  BSYNC B4 ;  /* 0x0000000000047941 */ /* 0x000fea0003800000 */
.L_x_42834:
        /* <DEDUP_REMOVED lines=18> */
.L_x_42837:
[----:B------:R-:W-:Y:S02]  /*22060*/  ISETP.GE.AND P0, PT, R24, RZ, PT ;  /* 0x000000ff1800720c */ /* 0x000fe40003f06270 */
[----:B------:R-:W-:-:S11]  /*22070*/  MOV R3, 0x3fd774eb ;  /* 0x3fd774eb00037802 */ /* 0x000fd60000000f00 */
[----:B------:R-:W-:-:S04]  /*22080*/  @P0 FFMA.FTZ R0, R3, 0.93318945169448852539, -R0 ;  /* 0x3f6ee58103000823 */ /* 0x000fc80000010800 */
[----:B------:R-:W-:-:S07]  /*22090*/  @!P0 FFMA.FTZ R0, R3, 0.93318945169448852539, R0 ;  /* 0x3f6ee58103008823 */ /* 0x000fce0000010000 */
.L_x_42838:
[----:B------:R-:W-:Y:S05]  /*220a0*/  BSYNC B0 ;  /* 0x0000000000007941 */ /* 0x000fea0003800000 */
.L_x_42836:
        /* <DEDUP_REMOVED lines=13> */
.L_x_42833:
[----:B------:R-:W-:Y:S01]  /*22180*/  LOP3.LUT R2, R17, 0xffff0000, RZ, 0xc0, !PT ;  /* 0xffff000011027812 */ /* 0x000fe200078ec0ff */
[----:B------:R-:W-:Y:S01]  /*22190*/  BSSY B0, `(.L_x_42839) ;  /* 0x000003f000007945 */ /* 0x000fe20003800000 */
[----:B------:R-:W-:-:S03]  /*221a0*/  LOP3.LUT R7, R16, 0xffff0000, RZ, 0xc0, !PT ;  /* 0xffff000010077812 */ /* 0x000fc600078ec0ff */
[--C-:B0-2---:R-:W-:Y:S01]  /*221b0*/  FADD.FTZ R4, R17, -R2.reuse ;  /* 0x8000000211047221 */ /* 0x105fe20000010000 */
        /* <DEDUP_REMOVED lines=21> */
.L_x_42840:
        /* <DEDUP_REMOVED lines=40> */
.L_x_42839:
        /* <DEDUP_REMOVED lines=51> */
.L_x_42842:
[----:B------:R-:W-:Y:S05]  /*228c0*/  BSYNC B0 ;  /* 0x0000000000007941 */ /* 0x000fea0003800000 */
.L_x_42841:
[----:B------:R-:W-:Y:S01]  /*228d0*/  BSSY B4, `(.L_x_42843) ;  /* 0x0000006000047945 */ /* 0x000fe20003800000 */
[----:B------:R-:W-:-:S03]  /*228e0*/  FFMA R0, R5, R4, R2 ;  /* 0x0000000405007223 */ /* 0x000fc60000000002 */
[----:B------:R-:W-:Y:S05]  /*228f0*/  @!P0 BRA `(.L_x_42844) ;  /* 0x00000000000c8947 */ /* 0x000fea0003800000 */
[----:B------:R-:W-:Y:S02]  /*22900*/  MOV R0, R17 ;  /* 0x0000001100007202 */ /* 0x000fe40000000f00 */
[----:B------:R-:W-:-:S07]  /*22910*/  MOV R2, 0x22930 ;  /* 0x0002293000027802 */ /* 0x000fce0000000f00 */
[----:B-1-34-:R-:W-:Y:S05]  /*22920*/  CALL.REL.NOINC `($__internal_81_$__cuda_sm3x_div_rn_ftz_f32_slowpath) ;  /* 0x000000a000a07944 */ /* 0x01afea0003c00000 */
.L_x_42844:
[----:B------:R-:W-:Y:S05]  /*22930*/  BSYNC B4 ;  /* 0x0000000000047941 */ /* 0x000fea0003800000 */
.L_x_42843:
        /* <DEDUP_REMOVED lines=18> */
.L_x_42846:
[----:B------:R-:W-:Y:S02]  /*22a60*/  ISETP.GE.AND P0, PT, R24, RZ, PT ;  /* 0x000000ff1800720c */ /* 0x000fe40003f06270 */
[----:B------:R-:W-:-:S11]  /*22a70*/  MOV R3, 0x3fd774eb ;  /* 0x3fd774eb00037802 */ /* 0x000fd60000000f00 */
[----:B------:R-:W-:-:S04]  /*22a80*/  @P0 FFMA.FTZ R0, R3, 0.93318945169448852539, -R0 ;  /* 0x3f6ee58103000823 */ /* 0x000fc80000010800 */
[----:B------:R-:W-:-:S07]  /*22a90*/  @!P0 FFMA.FTZ R0, R3, 0.93318945169448852539, R0 ;  /* 0x3f6ee58103008823 */ /* 0x000fce0000010000 */
.L_x_42847:
[----:B------:R-:W-:Y:S05]  /*22aa0*/  BSYNC B0 ;  /* 0x0000000000007941 */ /* 0x000fea0003800000 */
.L_x_42845:
        /* <DEDUP_REMOVED lines=12> */
.L_x_42823:
        /* <DEDUP_REMOVED lines=13> */
.L_x_42849:
[----:B------:R-:W-:Y:S05]  /*22c40*/  BSYNC B4 ;  /* 0x0000000000047941 */ /* 0x000fea0003800000 */
.L_x_42848:
        /* <DEDUP_REMOVED lines=18> */
.L_x_42851:
[----:B------:R-:W-:Y:S02]  /*22d70*/  ISETP.GE.AND P0, PT, R24, RZ, PT ;  /* 0x000000ff1800720c */ /* 0x000fe40003f06270 */
[----:B------:R-:W-:-:S11]  /*22d80*/  MOV R3, 0x3fd774eb ;  /* 0x3fd774eb00037802 */ /* 0x000fd60000000f00 */
[----:B------:R-:W-:-:S04]  /*22d90*/  @P0 FFMA.FTZ R0, R3, 0.93318945169448852539, -R0 ;  /* 0x3f6ee58103000823 */ /* 0x000fc80000010800 */
[----:B------:R-:W-:-:S07]  /*22da0*/  @!P0 FFMA.FTZ R0, R3, 0.93318945169448852539, R0 ;  /* 0x3f6ee58103008823 */ /* 0x000fce0000010000 */
.L_x_42852:
[----:B------:R-:W-:Y:S05]  /*22db0*/  BSYNC B0 ;  /* 0x0000000000007941 */ /* 0x000fea0003800000 */
.L_x_42850:
        /* <DEDUP_REMOVED lines=27> */
.L_x_42822:
[----:B------:R-:W-:-:S13]  /*22f70*/  FSETP.GEU.FTZ.AND P0, PT, R16, 9.999999682655225389e-20, PT ;  /* 0x1fec1e4a1000780b */ /* 0x000fda0003f1e000 */
[----:B------:R-:W-:Y:S05]  /*22f80*/  @!P0 BRA `(.L_x_42853) ;  /* 0x00000004003c8947 */ /* 0x000fea0003800000 */
[----:B------:R-:W-:Y:S01]  /*22f90*/  FMUL.FTZ R0, R16, R16 ;  /* 0x0000001010007220 */ /* 0x000fe20000410000 */
[----:B0-2---:R-:W-:Y:S01]  /*22fa0*/  MOV R4, 0x3e800000 ;  /* 0x3e80000000047802 */ /* 0x005fe20000000f00 */
        /* <DEDUP_REMOVED lines=35> */
.L_x_42855:
[----:B------:R-:W-:Y:S05]  /*231e0*/  BSYNC B0 ;  /* 0x0000000000007941 */ /* 0x000fea0003800000 */
.L_x_42854:
[----:B------:R-:W-:Y:S01]  /*231f0*/  BSSY B4, `(.L_x_42856) ;  /* 0x0000007000047945 */ /* 0x000fe20003800000 */
[----:B------:R-:W-:-:S03]  /*23200*/  FFMA R0, R3, R6, R4 ;  /* 0x0000000603007223 */ /* 0x000fc60000000004 */
[----:B------:R-:W-:Y:S05]  /*23210*/  @!P0 BRA `(.L_x_42857) ;  /* 0x0000000000108947 */ /* 0x000fea0003800000 */
[----:B------:R-:W-:Y:S01]  /*23220*/  HFMA2.MMA R0, -RZ, RZ, 1.875, 0 ;  /* 0x3f800000ff007435 */ /* 0x000fe200000001ff */
[----:B------:R-:W-:Y:S02]  /*23230*/  MOV R41, R16 ;  /* 0x0000001000297202 */ /* 0x000fe40000000f00 */
[----:B------:R-:W-:-:S08]  /*23240*/  MOV R2, 0x23260 ;  /* 0x0002326000027802 */ /* 0x000fd00000000f00 */
[----:B-1-34-:R-:W-:Y:S05]  /*23250*/  CALL.REL.NOINC `($__internal_81_$__cuda_sm3x_div_rn_ftz_f32_slowpath) ;  /* 0x0000009800547944 */ /* 0x01afea0003c00000 */
.L_x_42857:
[----:B------:R-:W-:Y:S05]  /*23260*/  BSYNC B4 ;  /* 0x0000000000047941 */ /* 0x000fea0003800000 */
.L_x_42856:
        /* <DEDUP_REMOVED lines=18> */
.L_x_42859:
[----:B------:R-:W-:Y:S02]  /*23390*/  ISETP.GE.AND P0, PT, R24, RZ, PT ;  /* 0x000000ff1800720c */ /* 0x000fe40003f06270 */
[----:B------:R-:W-:-:S11]  /*233a0*/  MOV R3, 0x3fd774eb ;  /* 0x3fd774eb00037802 */ /* 0x000fd60000000f00 */
[----:B------:R-:W-:-:S04]  /*233b0*/  @P0 FFMA.FTZ R0, R3, 0.93318945169448852539, -R0 ;  /* 0x3f6ee58103000823 */ /* 0x000fc80000010800 */
[----:B------:R-:W-:-:S07]  /*233c0*/  @!P0 FFMA.FTZ R0, R3, 0.93318945169448852539, R0 ;  /* 0x3f6ee58103008823 */ /* 0x000fce0000010000 */
.L_x_42860:
[----:B------:R-:W-:Y:S05]  /*233d0*/  BSYNC B0 ;  /* 0x0000000000007941 */ /* 0x000fea0003800000 */
.L_x_42858:
        /* <DEDUP_REMOVED lines=10> */
.L_x_42853:
        /* <DEDUP_REMOVED lines=13> */
.L_x_42862:
[----:B------:R-:W-:Y:S05]  /*23550*/  BSYNC B4 ;  /* 0x0000000000047941 */ /* 0x000fea0003800000 */
.L_x_42861:
        /* <DEDUP_REMOVED lines=18> */
.L_x_42864:
[----:B------:R-:W-:Y:S02]  /*23680*/  ISETP.GE.AND P0, PT, R24, RZ, PT ;  /* 0x000000ff1800720c */ /* 0x000fe40003f06270 */
[----:B------:R-:W-:-:S11]  /*23690*/  MOV R3, 0x3fd774eb ;  /* 0x3fd774eb00037802 */ /* 0x000fd60000000f00 */
[----:B------:R-:W-:-:S04]  /*236a0*/  @P0 FFMA.FTZ R0, R3, 0.93318945169448852539, -R0 ;  /* 0x3f6ee58103000823 */ /* 0x000fc80000010800 */
[----:B------:R-:W-:-:S07]  /*236b0*/  @!P0 FFMA.FTZ R0, R3, 0.93318945169448852539, R0 ;  /* 0x3f6ee58103008823 */ /* 0x000fce0000010000 */
.L_x_42865:
[----:B------:R-:W-:Y:S05]  /*236c0*/  BSYNC B0 ;  /* 0x0000000000007941 */ /* 0x000fea0003800000 */
.L_x_42863:
        /* <DEDUP_REMOVED lines=11> */
.L_x_42821:
        /* <DEDUP_REMOVED lines=9> */
[----:B0-2---:R-:W-:Y:S02]  /*23810*/  LOP3.LUT R4, R2, 0xfe000000, RZ, 0xc0, !PT ;  /* 0xfe00000002047812 */ /* 0x005fe400078ec0ff */
        /* <DEDUP_REMOVED lines=24> */
.L_x_42867:
[----:B------:R-:W-:Y:S05]  /*239a0*/  BSYNC B4 ;  /* 0x0000000000047941 */ /* 0x000fea0003800000 */
.L_x_42866:
        /* <DEDUP_REMOVED lines=18> */
.L_x_42869:
[----:B------:R-:W-:Y:S02]  /*23ad0*/  ISETP.GE.AND P0, PT, R24, RZ, PT ;  /* 0x000000ff1800720c */ /* 0x000fe40003f06270 */
[----:B------:R-:W-:-:S11]  /*23ae0*/  MOV R3, 0x3fd774eb ;  /* 0x3fd774eb00037802 */ /* 0x000fd60000000f00 */
[----:B------:R-:W-:-:S04]  /*23af0*/  @P0 FFMA.FTZ R0, R3, 0.93318945169448852539, -R0 ;  /* 0x3f6ee58103000823 */ /* 0x000fc80000010800 */
[----:B------:R-:W-:-:S07]  /*23b00*/  @!P0 FFMA.FTZ R0, R3, 0.93318945169448852539, R0 ;  /* 0x3f6ee58103008823 */ /* 0x000fce0000010000 */
.L_x_42870:
[----:B------:R-:W-:Y:S05]  /*23b10*/  BSYNC B0 ;  /* 0x0000000000007941 */ /* 0x000fea0003800000 */
.L_x_42868:
        /* <DEDUP_REMOVED lines=11> */
.L_x_42820:
        /* <DEDUP_REMOVED lines=26> */
.L_x_42872:
[----:B------:R-:W-:Y:S05]  /*23d70*/  BSYNC B4 ;  /* 0x0000000000047941 */ /* 0x000fea0003800000 */
.L_x_42871:
        /* <DEDUP_REMOVED lines=18> */
.L_x_42874:
[----:B------:R-:W-:Y:S02]  /*23ea0*/  ISETP.GE.AND P0, PT, R24, RZ, PT ;  /* 0x000000ff1800720c */ /* 0x000fe40003f06270 */
[----:B------:R-:W-:-:S11]  /*23eb0*/  MOV R3, 0x3fd774eb ;  /* 0x3fd774eb00037802 */ /* 0x000fd60000000f00 */
[----:B------:R-:W-:-:S04]  /*23ec0*/  @P0 FFMA.FTZ R0, R3, 0.93318945169448852539, -R0 ;  /* 0x3f6ee58103000823 */ /* 0x000fc80000010800 */
[----:B------:R-:W-:-:S07]  /*23ed0*/  @!P0 FFMA.FTZ R0, R3, 0.93318945169448852539, R0 ;  /* 0x3f6ee58103008823 */ /* 0x000fce0000010000 */
.L_x_42875:
[----:B------:R-:W-:Y:S05]  /*23ee0*/  BSYNC B0 ;  /* 0x0000000000007941 */ /* 0x000fea0003800000 */
.L_x_42873:
        /* <DEDUP_REMOVED lines=12> */
.L_x_42832:
[----:B------:R-:W-:Y:S05]  /*23fb0*/  BSYNC B2 ;  /* 0x0000000000027941 */ /* 0x000fea0003800000 */
.L_x_42819:
[----:B------:R-:W-:-:S04]  /*23fc0*/  FMUL.FTZ R2, R0, R26 ;  /* 0x0000001a00027220 */ /* 0x000fc80000410000 */
[-C--:B0-2---:R-:W-:Y:S01]  /*23fd0*/  FFMA.FTZ R4, R15, R27.reuse, R2 ;  /* 0x0000001b0f047223 */ /* 0x085fe20000010002 */
        /* <DEDUP_REMOVED lines=39> */
.L_x_42878:
        /* <DEDUP_REMOVED lines=10> */
.L_x_42877:
[----:B------:R-:W-:-:S04]  /*242f0*/  FMUL.RZ R4, R4, 0.15915493667125701904 ;  /* 0x3e22f98304047820 */ /* 0x000fc8000040c000 */
[----:B------:R0:W2:Y:S08]  /*24300*/  MUFU.SIN R15, R4 ;  /* 0x00000004000f7308 */ /* 0x0000b00000000400 */
[----:B------:R0:W0:Y:S01]  /*24310*/  MUFU.COS R14, R4 ;  /* 0x00000004000e7308 */ /* 0x0000220000000000 */
[----:B------:R-:W-:Y:S05]  /*24320*/  BRA `(.L_x_42818) ;  /* 0x00000000000c7947 */ /* 0x000fea0003800000 */
.L_x_42876:
[----:B------:R-:W-:Y:S01]  /*24330*/  FMUL.FTZ R14, R27, 1.4426950216293334961 ;  /* 0x3fb8aa3b1b0e7820 */ /* 0x000fe20000410000 */
[----:B------:R-:W-:-:S05]  /*24340*/  MOV R15, R4 ;  /* 0x00000004000f7202 */ /* 0x000fca0000000f00 */
[----:B------:R-:W0:Y:S02]  /*24350*/  MUFU.EX2 R14, R14 ;  /* 0x0000000e000e7308 */ /* 0x000e240000000800 */
.L_x_42818:
[----:B------:R-:W-:Y:S05]  /*24360*/  BSYNC B3 ;  /* 0x0000000000037941 */ /* 0x000fea0003800000 */
.L_x_42817:
        /* <DEDUP_REMOVED lines=67> */
.L_x_42888:
[----:B------:R-:W-:Y:S05]  /*247a0*/  BSYNC B0 ;  /* 0x0000000000007941 */ /* 0x000fea0003800000 */
.L_x_42887:
[----:B------:R-:W-:Y:S01]  /*247b0*/  BSSY B4, `(.L_x_42889) ;  /* 0x0000007000047945 */ /* 0x000fe20003800000 */
[----:B------:R-:W-:-:S03]  /*247c0*/  FFMA R0, R5, R4, R2 ;  /* 0x0000000405007223 */ /* 0x000fc60000000002 */
[----:B------:R-:W-:Y:S05]  /*247d0*/  @!P0 BRA `(.L_x_42890) ;  /* 0x0000000000108947 */ /* 0x000fea0003800000 */
[----:B------:R-:W-:Y:S02]  /*247e0*/  MOV R41, R18 ;  /* 0x0000001200297202 */ /* 0x000fe40000000f00 */
[----:B------:R-:W-:Y:S02]  /*247f0*/  MOV R0, R19 ;  /* 0x0000001300007202 */ /* 0x000fe40000000f00 */
[----:B------:R-:W-:-:S07]  /*24800*/  MOV R2, 0x24820 ;  /* 0x0002482000027802 */ /* 0x000fce0000000f00 */
[----:B-1-34-:R-:W-:Y:S05]  /*24810*/  CALL.REL.NOINC `($__internal_81_$__cuda_sm3x_div_rn_ftz_f32_slowpath) ;  /* 0x0000008000e47944 */ /* 0x01afea0003c00000 */
.L_x_42890:
[----:B------:R-:W-:Y:S05]  /*24820*/  BSYNC B4 ;  /* 0x0000000000047941 */ /* 0x000fea0003800000 */
.L_x_42889:
        /* <DEDUP_REMOVED lines=18> */
.L_x_42892:
[----:B------:R-:W-:Y:S02]  /*24950*/  ISETP.GE.AND P0, PT, R28, RZ, PT ;  /* 0x000000ff1c00720c */ /* 0x000fe40003f06270 */
[----:B------:R-:W-:-:S11]  /*24960*/  MOV R3, 0x3fd774eb ;  /* 0x3fd774eb00037802 */ /* 0x000fd60000000f00 */
[----:B------:R-:W-:-:S04]  /*24970*/  @P0 FFMA.FTZ R0, R3, 0.93318945169448852539, -R0 ;  /* 0x3f6ee58103000823 */ /* 0x000fc80000010800 */
[----:B------:R-:W-:-:S07]  /*24980*/  @!P0 FFMA.FTZ R0, R3, 0.93318945169448852539, R0 ;  /* 0x3f6ee58103008823 */ /* 0x000fce0000010000 */
.L_x_42893:
[----:B------:R-:W-:Y:S05]  /*24990*/  BSYNC B0 ;  /* 0x0000000000007941 */ /* 0x000fea0003800000 */
.L_x_42891:
        /* <DEDUP_REMOVED lines=12> */
.L_x_42886:
        /* <DEDUP_REMOVED lines=17> */
.L_x_42897:
[----:B------:R-:W-:Y:S05]  /*24b70*/  BSYNC B4 ;  /* 0x0000000000047941 */ /* 0x000fea0003800000 */
.L_x_42896:
        /* <DEDUP_REMOVED lines=18> */
.L_x_42899:
[----:B------:R-:W-:Y:S02]  /*24ca0*/  ISETP.GE.AND P0, PT, R28, RZ, PT ;  /* 0x000000ff1c00720c */ /* 0x000fe40003f06270 */
[----:B------:R-:W-:-:S11]  /*24cb0*/  MOV R3, 0x3fd774eb ;  /* 0x3fd774eb00037802 */ /* 0x000fd60000000f00 */
[----:B------:R-:W-:-:S04]  /*24cc0*/  @P0 FFMA.FTZ R0, R3, 0.93318945169448852539, -R0 ;  /* 0x3f6ee58103000823 */ /* 0x000fc80000010800 */
[----:B------:R-:W-:-:S07]  /*24cd0*/  @!P0 FFMA.FTZ R0, R3, 0.93318945169448852539, R0 ;  /* 0x3f6ee58103008823 */ /* 0x000fce0000010000 */
.L_x_42900:
[----:B------:R-:W-:Y:S05]  /*24ce0*/  BSYNC B0 ;  /* 0x0000000000007941 */ /* 0x000fea0003800000 */
.L_x_42898:
        /* <DEDUP_REMOVED lines=13> */
.L_x_42895:
        /* <DEDUP_REMOVED lines=25> */
.L_x_42902:
        /* <DEDUP_REMOVED lines=40> */
.L_x_42901:
        /* <DEDUP_REMOVED lines=8> */
[----:B------:R-:W-:-:S03]  /*25250*/  HFMA2.MMA R5, -RZ, RZ, 1.3056640625, -1.8671875 ;  /* 0x3d39bf78ff057435 */ /* 0x000fc600000001ff */
[----:B------:R-:W-:Y:S01]  /*25260*/  FADD.FTZ R7, R7, R4 ;  /* 0x0000000407077221 */ /* 0x000fe20000010000 */
[----:B------:R-:W-:-:S03]  /*25270*/  MOV R4, 0x3e800000 ;  /* 0x3e80000000047802 */ /* 0x000fc60000000f00 */
        /* <DEDUP_REMOVED lines=37> */
.L_x_42904:
[----:B------:R-:W-:Y:S05]  /*254d0*/  BSYNC B0 ;  /* 0x0000000000007941 */ /* 0x000fea0003800000 */
.L_x_42903:
[----:B------:R-:W-:Y:S01]  /*254e0*/  BSSY B4, `(.L_x_42905) ;  /* 0x0000007000047945 */ /* 0x000fe20003800000 */
[----:B------:R-:W-:-:S03]  /*254f0*/  FFMA R0, R5, R4, R2 ;  /* 0x0000000405007223 */ /* 0x000fc60000000002 */
[----:B------:R-:W-:Y:S05]  /*25500*/  @!P3 BRA `(.L_x_42906) ;  /* 0x000000000010b947 */ /* 0x000fea0003800000 */
[----:B------:R-:W-:Y:S02]  /*25510*/  MOV R41, R18 ;  /* 0x0000001200297202 */ /* 0x000fe40000000f00 */
[----:B------:R-:W-:Y:S02]  /*25520*/  MOV R0, R19 ;  /* 0x0000001300007202 */ /* 0x000fe40000000f00 */
[----:B------:R-:W-:-:S07]  /*25530*/  MOV R2, 0x25550 ;  /* 0x0002555000027802 */ /* 0x000fce0000000f00 */
[----:B-1-34-:R-:W-:Y:S05]  /*25540*/  CALL.REL.NOINC `($__internal_81_$__cuda_sm3x_div_rn_ftz_f32_slowpath) ;  /* 0x0000007400987944 */ /* 0x01afea0003c00000 */
.L_x_42906:
[----:B------:R-:W-:Y:S05]  /*25550*/  BSYNC B4 ;  /* 0x0000000000047941 */ /* 0x000fea0003800000 */
.L_x_42905:
        /* <DEDUP_REMOVED lines=18> */
.L_x_42908:
[----:B------:R-:W-:Y:S02]  /*25680*/  ISETP.GE.AND P0, PT, R28, RZ, PT ;  /* 0x000000ff1c00720c */ /* 0x000fe40003f06270 */
[----:B------:R-:W-:-:S11]  /*25690*/  MOV R3, 0x3fd774eb ;  /* 0x3fd774eb00037802 */ /* 0x000fd60000000f00 */
[----:B------:R-:W-:-:S04]  /*256a0*/  @P0 FFMA.FTZ R0, R3, 0.93318945169448852539, -R0 ;  /* 0x3f6ee58103000823 */ /* 0x000fc80000010800 */
[----:B------:R-:W-:-:S07]  /*256b0*/  @!P0 FFMA.FTZ R0, R3, 0.93318945169448852539, R0 ;  /* 0x3f6ee58103008823 */ /* 0x000fce0000010000 */
.L_x_42909:
[----:B------:R-:W-:Y:S05]  /*256c0*/  BSYNC B0 ;  /* 0x0000000000007941 */ /* 0x000fea0003800000 */
.L_x_42907:
        /* <DEDUP_REMOVED lines=12> */
.L_x_42885:
        /* <DEDUP_REMOVED lines=13> */
.L_x_42911:
[----:B------:R-:W-:Y:S05]  /*25860*/  BSYNC B4 ;  /* 0x0000000000047941 */ /* 0x000fea0003800000 */
.L_x_42910:
        /* <DEDUP_REMOVED lines=18> */
.L_x_42913:
[----:B------:R-:W-:Y:S02]  /*25990*/  ISETP.GE.AND P0, PT, R28, RZ, PT ;  /* 0x000000ff1c00720c */ /* 0x000fe40003f06270 */
[----:B------:R-:W-:-:S11]  /*259a0*/  MOV R3, 0x3fd774eb ;  /* 0x3fd774eb00037802 */ /* 0x000fd60000000f00 */
[----:B------:R-:W-:-:S04]  /*259b0*/  @P0 FFMA.FTZ R0, R3, 0.93318945169448852539, -R0 ;  /* 0x3f6ee58103000823 */ /* 0x000fc80000010800 */
[----:B------:R-:W-:-:S07]  /*259c0*/  @!P0 FFMA.FTZ R0, R3, 0.93318945169448852539, R0 ;  /* 0x3f6ee58103008823 */ /* 0x000fce0000010000 */
.L_x_42914:
[----:B------:R-:W-:Y:S05]  /*259d0*/  BSYNC B0 ;  /* 0x0000000000007941 */ /* 0x000fea0003800000 */
.L_x_42912:
        /* <DEDUP_REMOVED lines=27> */
.L_x_42884:
        /* <DEDUP_REMOVED lines=39> */
.L_x_42917:
[----:B------:R-:W-:Y:S05]  /*25e00*/  BSYNC B0 ;  /* 0x0000000000007941 */ /* 0x000fea0003800000 */
.L_x_42916:
[----:B------:R-:W-:Y:S01]  /*25e10*/  BSSY B4, `(.L_x_42918) ;  /* 0x0000007000047945 */ /* 0x000fe20003800000 */
[----:B------:R-:W-:-:S03]  /*25e20*/  FFMA R0, R3, R4, R2 ;  /* 0x0000000403007223 */ /* 0x000fc60000000002 */
[----:B------:R-:W-:Y:S05]  /*25e30*/  @!P0 BRA `(.L_x_42919) ;  /* 0x0000000000108947 */ /* 0x000fea0003800000 */
[----:B------:R-:W-:Y:S01]  /*25e40*/  HFMA2.MMA R0, -RZ, RZ, 1.875, 0 ;  /* 0x3f800000ff007435 */ /* 0x000fe200000001ff */
[----:B------:R-:W-:Y:S02]  /*25e50*/  MOV R41, R18 ;  /* 0x0000001200297202 */ /* 0x000fe40000000f00 */
[----:B------:R-:W-:-:S08]  /*25e60*/  MOV R2, 0x25e80 ;  /* 0x00025e8000027802 */ /* 0x000fd00000000f00 */
[----:B-1-34-:R-:W-:Y:S05]  /*25e70*/  CALL.REL.NOINC `($__internal_81_$__cuda_sm3x_div_rn_ftz_f32_slowpath) ;  /* 0x0000006c004c7944 */ /* 0x01afea0003c00000 */
.L_x_42919:
[----:B------:R-:W-:Y:S05]  /*25e80*/  BSYNC B4 ;  /* 0x0000000000047941 */ /* 0x000fea0003800000 */
.L_x_42918:
        /* <DEDUP_REMOVED lines=18> */
.L_x_42921:
[----:B------:R-:W-:Y:S02]  /*25fb0*/  ISETP.GE.AND P0, PT, R28, RZ, PT ;  /* 0x000000ff1c00720c */ /* 0x000fe40003f06270 */
[----:B------:R-:W-:-:S11]  /*25fc0*/  MOV R3, 0x3fd774eb ;  /* 0x3fd774eb00037802 */ /* 0x000fd60000000f00 */
[----:B------:R-:W-:-:S04]  /*25fd0*/  @P0 FFMA.FTZ R0, R3, 0.93318945169448852539, -R0 ;  /* 0x3f6ee58103000823 */ /* 0x000fc80000010800 */
[----:B------:R-:W-:-:S07]  /*25fe0*/  @!P0 FFMA.FTZ R0, R3, 0.93318945169448852539, R0 ;  /* 0x3f6ee58103008823 */ /* 0x000fce0000010000 */
.L_x_42922:
[----:B------:R-:W-:Y:S05]  /*25ff0*/  BSYNC B0 ;  /* 0x0000000000007941 */ /* 0x000fea0003800000 */
.L_x_42920:
        /* <DEDUP_REMOVED lines=10> */
.L_x_42915:
        /* <DEDUP_REMOVED lines=13> */
.L_x_42924:
[----:B------:R-:W-:Y:S05]  /*26170*/  BSYNC B4 ;  /* 0x0000000000047941 */ /* 0x000fea0003800000 */
.L_x_42923:
        /* <DEDUP_REMOVED lines=18> */
.L_x_42926:
[----:B------:R-:W-:Y:S02]  /*262a0*/  ISETP.GE.AND P0, PT, R28, RZ, PT ;  /* 0x000000ff1c00720c */ /* 0x000fe40003f06270 */
[----:B------:R-:W-:-:S11]  /*262b0*/  MOV R3, 0x3fd774eb ;  /* 0x3fd774eb00037802 */ /* 0x000fd60000000f00 */
[----:B------:R-:W-:-:S04]  /*262c0*/  @P0 FFMA.FTZ R0, R3, 0.93318945169448852539, -R0 ;  /* 0x3f6ee58103000823 */ /* 0x000fc80000010800 */
[----:B------:R-:W-:-:S07]  /*262d0*/  @!P0 FFMA.FTZ R0, R3, 0.93318945169448852539, R0 ;  /* 0x3f6ee58103008823 */ /* 0x000fce0000010000 */
.L_x_42927:
[----:B------:R-:W-:Y:S05]  /*262e0*/  BSYNC B0 ;  /* 0x0000000000007941 */ /* 0x000fea0003800000 */
.L_x_42925:
        /* <DEDUP_REMOVED lines=11> */
.L_x_42883:
        /* <DEDUP_REMOVED lines=34> */
.L_x_42929:
[----:B------:R-:W-:Y:S05]  /*265c0*/  BSYNC B4 ;  /* 0x0000000000047941 */ /* 0x000fea0003800000 */
.L_x_42928:
        /* <DEDUP_REMOVED lines=18> */
.L_x_42931:
[----:B------:R-:W-:Y:S02]  /*266f0*/  ISETP.GE.AND P0, PT, R28, RZ, PT ;  /* 0x000000ff1c00720c */ /* 0x000fe40003f06270 */
[----:B------:R-:W-:-:S11]  /*26700*/  MOV R3, 0x3fd774eb ;  /* 0x3fd774eb00037802 */ /* 0x000fd60000000f00 */
[----:B------:R-:W-:-:S04]  /*26710*/  @P0 FFMA.FTZ R0, R3, 0.93318945169448852539, -R0 ;  /* 0x3f6ee58103000823 */ /* 0x000fc80000010800 */
[----:B------:R-:W-:-:S07]  /*26720*/  @!P0 FFMA.FTZ R0, R3, 0.93318945169448852539, R0 ;  /* 0x3f6ee58103008823 */ /* 0x000fce0000010000 */
.L_x_42932:
[----:B------:R-:W-:Y:S05]  /*26730*/  BSYNC B0 ;  /* 0x0000000000007941 */ /* 0x000fea0003800000 */
.L_x_42930:
        /* <DEDUP_REMOVED lines=11> */
.L_x_42882:
        /* <DEDUP_REMOVED lines=26> */
.L_x_42934:
[----:B------:R-:W-:Y:S05]  /*26990*/  BSYNC B4 ;  /* 0x0000000000047941 */ /* 0x000fea0003800000 */
.L_x_42933:
        /* <DEDUP_REMOVED lines=18> */
.L_x_42936:
[----:B------:R-:W-:Y:S02]  /*26ac0*/  ISETP.GE.AND P0, PT, R28, RZ, PT ;  /* 0x000000ff1c00720c */ /* 0x000fe40003f06270 */
[----:B------:R-:W-:-:S11]  /*26ad0*/  MOV R3, 0x3fd774eb ;  /* 0x3fd774eb00037802 */ /* 0x000fd60000000f00 */
[----:B------:R-:W-:-:S04]  /*26ae0*/  @P0 FFMA.FTZ R0, R3, 0.93318945169448852539, -R0 ;  /* 0x3f6ee58103000823 */ /* 0x000fc80000010800 */
[----:B------:R-:W-:-:S07]  /*26af0*/  @!P0 FFMA.FTZ R0, R3, 0.93318945169448852539, R0 ;  /* 0x3f6ee58103008823 */ /* 0x000fce0000010000 */
.L_x_42937:
[----:B------:R-:W-:Y:S05]  /*26b00*/  BSYNC B0 ;  /* 0x0000000000007941 */ /* 0x000fea0003800000 */
.L_x_42935:
        /* <DEDUP_REMOVED lines=12> */
.L_x_42894:
[----:B------:R-:W-:Y:S05]  /*26bd0*/  BSYNC B2 ;  /* 0x0000000000027941 */ /* 0x000fea0003800000 */
.L_x_42881:
        /* <DEDUP_REMOVED lines=41> */
.L_x_42940:
        /* <DEDUP_REMOVED lines=10> */
.L_x_42939:
[----:B------:R-:W-:-:S04]  /*26f10*/  FMUL.RZ R4, R4, 0.15915493667125701904 ;  /* 0x3e22f98304047820 */ /* 0x000fc8000040c000 */
[----:B------:R0:W2:Y:S08]  /*26f20*/  MUFU.SIN R17, R4 ;  /* 0x0000000400117308 */ /* 0x0000b00000000400 */
[----:B------:R0:W0:Y:S01]  /*26f30*/  MUFU.COS R16, R4 ;  /* 0x0000000400107308 */ /* 0x0000220000000000 */
[----:B------:R-:W-:Y:S05]  /*26f40*/  BRA `(.L_x_42880) ;  /* 0x00000000000c7947 */ /* 0x000fea0003800000 */
.L_x_42938:
[----:B------:R-:W-:Y:S01]  /*26f50*/  FMUL.FTZ R16, R31, 1.4426950216293334961 ;  /* 0x3fb8aa3b1f107820 */ /* 0x000fe20000410000 */
[----:B------:R-:W-:-:S05]  /*26f60*/  MOV R17, R4 ;  /* 0x0000000400117202 */ /* 0x000fca0000000f00 */
[----:B------:R-:W0:Y:S02]  /*26f70*/  MUFU.EX2 R16, R16 ;  /* 0x0000001000107308 */ /* 0x000e240000000800 */
.L_x_42880:
[----:B------:R-:W-:Y:S05]  /*26f80*/  BSYNC B3 ;  /* 0x0000000000037941 */ /* 0x000fea0003800000 */
.L_x_42879:
[----:B------:R-:W5:Y:S01]  /*26f90*/  S2R R0, SR_TID.X ;  /* 0x0000000000007919 */ /* 0x000f620000002100 */
[----:B------:R-:W-:Y:S01]  /*26fa0*/  BSSY B3, `(.L_x_42941) ;  /* 0x00002c1000037945 */ /* 0x000fe20003800000 */
[----:B------:R-:W-:Y:S01]  /*26fb0*/  HFMA2.MMA R21, -RZ, RZ, 0, 0 ;  /* 0x00000000ff157435 */ /* 0x000fe200000001ff */
        /* <DEDUP_REMOVED lines=27> */
[----:B0-2---:R-:W-:Y:S01]  /*27170*/  MOV R4, 0x3f800000 ;  /* 0x3f80000000047802 */ /* 0x005fe20000000f00 */
        /* <DEDUP_REMOVED lines=37> */
.L_x_42950:
[----:B------:R-:W-:Y:S05]  /*273d0*/  BSYNC B0 ;  /* 0x0000000000007941 */ /* 0x000fea0003800000 */
.L_x_42949:
[----:B------:R-:W-:Y:S01]  /*273e0*/  BSSY B4, `(.L_x_42951) ;  /* 0x0000007000047945 */ /* 0x000fe20003800000 */
[----:B------:R-:W-:-:S03]  /*273f0*/  FFMA R0, R5, R4, R2 ;  /* 0x0000000405007223 */ /* 0x000fc60000000002 */
[----:B------:R-:W-:Y:S05]  /*27400*/  @!P0 BRA `(.L_x_42952) ;  /* 0x0000000000108947 */ /* 0x000fea0003800000 */
[----:B------:R-:W-:Y:S02]  /*27410*/  MOV R41, R20 ;  /* 0x0000001400297202 */ /* 0x000fe40000000f00 */
[----:B------:R-:W-:Y:S02]  /*27420*/  MOV R0, R23 ;  /* 0x0000001700007202 */ /* 0x000fe40000000f00 */
[----:B------:R-:W-:-:S07]  /*27430*/  MOV R2, 0x27450 ;  /* 0x0002745000027802 */ /* 0x000fce0000000f00 */
[----:B-1-34-:R-:W-:Y:S05]  /*27440*/  CALL.REL.NOINC `($__internal_81_$__cuda_sm3x_div_rn_ftz_f32_slowpath) ;  /* 0x0000005400d87944 */ /* 0x01afea0003c00000 */
.L_x_42952:
[----:B------:R-:W-:Y:S05]  /*27450*/  BSYNC B4 ;  /* 0x0000000000047941 */ /* 0x000fea0003800000 */
.L_x_42951:
        /* <DEDUP_REMOVED lines=18> */
.L_x_42954:
[----:B------:R-:W-:Y:S02]  /*27580*/  ISETP.GE.AND P0, PT, R32, RZ, PT ;  /* 0x000000ff2000720c */ /* 0x000fe40003f06270 */
[----:B------:R-:W-:-:S11]  /*27590*/  MOV R3, 0x3fd774eb ;  /* 0x3fd774eb00037802 */ /* 0x000fd60000000f00 */
[----:B------:R-:W-:-:S04]  /*275a0*/  @P0 FFMA.FTZ R0, R3, 0.93318945169448852539, -R0 ;  /* 0x3f6ee58103000823 */ /* 0x000fc80000010800 */
[----:B------:R-:W-:-:S07]  /*275b0*/  @!P0 FFMA.FTZ R0, R3, 0.93318945169448852539, R0 ;  /* 0x3f6ee58103008823 */ /* 0x000fce0000010000 */
.L_x_42955:
[----:B------:R-:W-:Y:S05]  /*275c0*/  BSYNC B0 ;  /* 0x0000000000007941 */ /* 0x000fea0003800000 */
.L_x_42953:
        /* <DEDUP_REMOVED lines=12> */
.L_x_42948:
        /* <DEDUP_REMOVED lines=17> */
.L_x_42959:
[----:B------:R-:W-:Y:S05]  /*277a0*/  BSYNC B4 ;  /* 0x0000000000047941 */ /* 0x000fea0003800000 */
.L_x_42958:
        /* <DEDUP_REMOVED lines=18> */
.L_x_42961:
[----:B------:R-:W-:Y:S02]  /*278d0*/  ISETP.GE.AND P0, PT, R32, RZ, PT ;  /* 0x000000ff2000720c */ /* 0x000fe40003f06270 */
[----:B------:R-:W-:-:S11]  /*278e0*/  MOV R3, 0x3fd774eb ;  /* 0x3fd774eb00037802 */ /* 0x000fd60000000f00 */
[----:B------:R-:W-:-:S04]  /*278f0*/  @P0 FFMA.FTZ R0, R3, 0.93318945169448852539, -R0 ;  /* 0x3f6ee58103000823 */ /* 0x000fc80000010800 */
[----:B------:R-:W-:-:S07]  /*27900*/  @!P0 FFMA.FTZ R0, R3, 0.93318945169448852539, R0 ;  /* 0x3f6ee58103008823 */ /* 0x000fce0000010000 */
.L_x_42962:
[----:B------:R-:W-:Y:S05]  /*27910*/  BSYNC B0 ;  /* 0x0000000000007941 */ /* 0x000fea0003800000 */
.L_x_42960:
        /* <DEDUP_REMOVED lines=13> */
.L_x_42957:
        /* <DEDUP_REMOVED lines=25> */
.L_x_42964:
        /* <DEDUP_REMOVED lines=40> */
.L_x_42963:
        /* <DEDUP_REMOVED lines=48> */
.L_x_42966:
[----:B------:R-:W-:Y:S05]  /*28100*/  BSYNC B0 ;  /* 0x0000000000007941 */ /* 0x000fea0003800000 */
.L_x_42965:
[----:B------:R-:W-:Y:S01]  /*28110*/  BSSY B4, `(.L_x_42967) ;  /* 0x0000007000047945 */ /* 0x000fe20003800000 */
[----:B------:R-:W-:-:S03]  /*28120*/  FFMA R0, R5, R4, R2 ;  /* 0x0000000405007223 */ /* 0x000fc60000000002 */
[----:B------:R-:W-:Y:S05]  /*28130*/  @!P3 BRA `(.L_x_42968) ;  /* 0x000000000010b947 */ /* 0x000fea0003800000 */
[----:B------:R-:W-:Y:S02]  /*28140*/  MOV R41, R20 ;  /* 0x0000001400297202 */ /* 0x000fe40000000f00 */
[----:B------:R-:W-:Y:S02]  /*28150*/  MOV R0, R23 ;  /* 0x0000001700007202 */ /* 0x000fe40000000f00 */
[----:B------:R-:W-:-:S07]  /*28160*/  MOV R2, 0x28180 ;  /* 0x0002818000027802 */ /* 0x000fce0000000f00 */
[----:B-1-34-:R-:W-:Y:S05]  /*28170*/  CALL.REL.NOINC `($__internal_81_$__cuda_sm3x_div_rn_ftz_f32_slowpath) ;  /* 0x00000048008c7944 */ /* 0x01afea0003c00000 */
.L_x_42968:
[----:B------:R-:W-:Y:S05]  /*28180*/  BSYNC B4 ;  /* 0x0000000000047941 */ /* 0x000fea0003800000 */
.L_x_42967:
        /* <DEDUP_REMOVED lines=18> */
.L_x_42970:
[----:B------:R-:W-:Y:S02]  /*282b0*/  ISETP.GE.AND P0, PT, R32, RZ, PT ;  /* 0x000000ff2000720c */ /* 0x000fe40003f06270 */
[----:B------:R-:W-:-:S11]  /*282c0*/  MOV R3, 0x3fd774eb ;  /* 0x3fd774eb00037802 */ /* 0x000fd60000000f00 */
[----:B------:R-:W-:-:S04]  /*282d0*/  @P0 FFMA.FTZ R0, R3, 0.93318945169448852539, -R0 ;  /* 0x3f6ee58103000823 */ /* 0x000fc80000010800 */
[----:B------:R-:W-:-:S07]  /*282e0*/  @!P0 FFMA.FTZ R0, R3, 0.93318945169448852539, R0 ;  /* 0x3f6ee58103008823 */ /* 0x000fce0000010000 */
.L_x_42971:
[----:B------:R-:W-:Y:S05]  /*282f0*/  BSYNC B0 ;  /* 0x0000000000007941 */ /* 0x000fea0003800000 */
.L_x_42969:
        /* <DEDUP_REMOVED lines=12> */
.L_x_42947:
        /* <DEDUP_REMOVED lines=13> */
.L_x_42973:
[----:B------:R-:W-:Y:S05]  /*28490*/  BSYNC B4 ;  /* 0x0000000000047941 */ /* 0x000fea0003800000 */
.L_x_42972:
        /* <DEDUP_REMOVED lines=18> */
.L_x_42975:
[----:B------:R-:W-:Y:S02]  /*285c0*/  ISETP.GE.AND P0, PT, R32, RZ, PT ;  /* 0x000000ff2000720c */ /* 0x000fe40003f06270 */
[----:B------:R-:W-:-:S11]  /*285d0*/  MOV R3, 0x3fd774eb ;  /* 0x3fd774eb00037802 */ /* 0x000fd60000000f00 */
[----:B------:R-:W-:-:S04]  /*285e0*/  @P0 FFMA.FTZ R0, R3, 0.93318945169448852539, -R0 ;  /* 0x3f6ee58103000823 */ /* 0x000fc80000010800 */
[----:B------:R-:W-:-:S07]  /*285f0*/  @!P0 FFMA.FTZ R0, R3, 0.93318945169448852539, R0 ;  /* 0x3f6ee58103008823 */ /* 0x000fce0000010000 */
.L_x_42976:
[----:B------:R-:W-:Y:S05]  /*28600*/  BSYNC B0 ;  /* 0x0000000000007941 */ /* 0x000fea0003800000 */
.L_x_42974:
        /* <DEDUP_REMOVED lines=27> */
.L_x_42946:
        /* <DEDUP_REMOVED lines=39> */
.L_x_42979:
[----:B------:R-:W-:Y:S05]  /*28a30*/  BSYNC B0 ;  /* 0x0000000000007941 */ /* 0x000fea0003800000 */
.L_x_42978:
[----:B------:R-:W-:Y:S01]  /*28a40*/  BSSY B4, `(.L_x_42980) ;  /* 0x0000007000047945 */ /* 0x000fe20003800000 */
[----:B------:R-:W-:-:S03]  /*28a50*/  FFMA R0, R3, R4, R2 ;  /* 0x0000000403007223 */ /* 0x000fc60000000002 */
[----:B------:R-:W-:Y:S05]  /*28a60*/  @!P0 BRA `(.L_x_42981) ;  /* 0x0000000000108947 */ /* 0x000fea0003800000 */
[----:B------:R-:W-:Y:S01]  /*28a70*/  HFMA2.MMA R0, -RZ, RZ, 1.875, 0 ;  /* 0x3f800000ff007435 */ /* 0x000fe200000001ff */
[----:B------:R-:W-:Y:S02]  /*28a80*/  MOV R41, R20 ;  /* 0x0000001400297202 */ /* 0x000fe40000000f00 */
[----:B------:R-:W-:-:S08]  /*28a90*/  MOV R2, 0x28ab0 ;  /* 0x00028ab000027802 */ /* 0x000fd00000000f00 */
[----:B-1-34-:R-:W-:Y:S05]  /*28aa0*/  CALL.REL.NOINC `($__internal_81_$__cuda_sm3x_div_rn_ftz_f32_slowpath) ;  /* 0x0000004000407944 */ /* 0x01afea0003c00000 */
.L_x_42981:
[----:B------:R-:W-:Y:S05]  /*28ab0*/  BSYNC B4 ;  /* 0x0000000000047941 */ /* 0x000fea0003800000 */
.L_x_42980:
        /* <DEDUP_REMOVED lines=18> */
.L_x_42983:
[----:B------:R-:W-:Y:S02]  /*28be0*/  ISETP.GE.AND P0, PT, R32, RZ, PT ;  /* 0x000000ff2000720c */ /* 0x000fe40003f06270 */
[----:B------:R-:W-:-:S11]  /*28bf0*/  MOV R3, 0x3fd774eb ;  /* 0x3fd774eb00037802 */ /* 0x000fd60000000f00 */
[----:B------:R-:W-:-:S04]  /*28c00*/  @P0 FFMA.FTZ R0, R3, 0.93318945169448852539, -R0 ;  /* 0x3f6ee58103000823 */ /* 0x000fc80000010800 */
[----:B------:R-:W-:-:S07]  /*28c10*/  @!P0 FFMA.FTZ R0, R3, 0.93318945169448852539, R0 ;  /* 0x3f6ee58103008823 */ /* 0x000fce0000010000 */
.L_x_42984:
[----:B------:R-:W-:Y:S05]  /*28c20*/  BSYNC B0 ;  /* 0x0000000000007941 */ /* 0x000fea0003800000 */
.L_x_42982:
        /* <DEDUP_REMOVED lines=10> */
.L_x_42977:
        /* <DEDUP_REMOVED lines=13> */
.L_x_42986:
[----:B------:R-:W-:Y:S05]  /*28da0*/  BSYNC B4 ;  /* 0x0000000000047941 */ /* 0x000fea0003800000 */
.L_x_42985:
        /* <DEDUP_REMOVED lines=18> */
.L_x_42988:
[----:B------:R-:W-:Y:S02]  /*28ed0*/  ISETP.GE.AND P0, PT, R32, RZ, PT ;  /* 0x000000ff2000720c */ /* 0x000fe40003f06270 */
[----:B------:R-:W-:-:S11]  /*28ee0*/  MOV R3, 0x3fd774eb ;  /* 0x3fd774eb00037802 */ /* 0x000fd60000000f00 */
[----:B------:R-:W-:-:S04]  /*28ef0*/  @P0 FFMA.FTZ R0, R3, 0.93318945169448852539, -R0 ;  /* 0x3f6ee58103000823 */ /* 0x000fc80000010800 */
[----:B------:R-:W-:-:S07]  /*28f00*/  @!P0 FFMA.FTZ R0, R3, 0.93318945169448852539, R0 ;  /* 0x3f6ee58103008823 */ /* 0x000fce0000010000 */
.L_x_42989:
[----:B------:R-:W-:Y:S05]  /*28f10*/  BSYNC B0 ;  /* 0x0000000000007941 */ /* 0x000fea0003800000 */
.L_x_42987:
        /* <DEDUP_REMOVED lines=11> */
.L_x_42945:
        /* <DEDUP_REMOVED lines=34> */
.L_x_42991:
[----:B------:R-:W-:Y:S05]  /*291f0*/  BSYNC B4 ;  /* 0x0000000000047941 */ /* 0x000fea0003800000 */
.L_x_42990:
        /* <DEDUP_REMOVED lines=18> */
.L_x_42993:
[----:B------:R-:W-:Y:S02]  /*29320*/  ISETP.GE.AND P0, PT, R32, RZ, PT ;  /* 0x000000ff2000720c */ /* 0x000fe40003f06270 */
[----:B------:R-:W-:-:S11]  /*29330*/  MOV R3, 0x3fd774eb ;  /* 0x3fd774eb00037802 */ /* 0x000fd60000000f00 */
[----:B------:R-:W-:-:S04]  /*29340*/  @P0 FFMA.FTZ R0, R3, 0.93318945169448852539, -R0 ;  /* 0x3f6ee58103000823 */ /* 0x000fc80000010800 */
[----:B------:R-:W-:-:S07]  /*29350*/  @!P0 FFMA.FTZ R0, R3, 0.93318945169448852539, R0 ;  /* 0x3f6ee58103008823 */ /* 0x000fce0000010000 */
.L_x_42994:
[----:B------:R-:W-:Y:S05]  /*29360*/  BSYNC B0 ;  /* 0x0000000000007941 */ /* 0x000fea0003800000 */
.L_x_42992:
        /* <DEDUP_REMOVED lines=11> */
.L_x_42944:
        /* <DEDUP_REMOVED lines=26> */
.L_x_42996:
[----:B------:R-:W-:Y:S05]  /*295c0*/  BSYNC B4 ;  /* 0x0000000000047941 */ /* 0x000fea0003800000 */
.L_x_42995:
        /* <DEDUP_REMOVED lines=18> */
.L_x_42998:
[----:B------:R-:W-:Y:S02]  /*296f0*/  ISETP.GE.AND P0, PT, R32, RZ, PT ;  /* 0x000000ff2000720c */ /* 0x000fe40003f06270 */
[----:B------:R-:W-:-:S11]  /*29700*/  MOV R3, 0x3fd774eb ;  /* 0x3fd774eb00037802 */ /* 0x000fd60000000f00 */
[----:B------:R-:W-:-:S04]  /*29710*/  @P0 FFMA.FTZ R0, R3, 0.93318945169448852539, -R0 ;  /* 0x3f6ee58103000823 */ /* 0x000fc80000010800 */
[----:B------:R-:W-:-:S07]  /*29720*/  @!P0 FFMA.FTZ R0, R3, 0.93318945169448852539, R0 ;  /* 0x3f6ee58103008823 */ /* 0x000fce0000010000 */
.L_x_42999:
[----:B------:R-:W-:Y:S05]  /*29730*/  BSYNC B0 ;  /* 0x0000000000007941 */ /* 0x000fea0003800000 */
.L_x_42997:
        /* <DEDUP_REMOVED lines=12> */
.L_x_42956:
[----:B------:R-:W-:Y:S05]  /*29800*/  BSYNC B2 ;  /* 0x0000000000027941 */ /* 0x000fea0003800000 */
.L_x_42943:
        /* <DEDUP_REMOVED lines=41> */
.L_x_43002:
        /* <DEDUP_REMOVED lines=10> */
.L_x_43001:
[----:B------:R-:W-:-:S04]  /*29b40*/  FMUL.RZ R4, R4, 0.15915493667125701904 ;  /* 0x3e22f98304047820 */ /* 0x000fc8000040c000 */
[----:B------:R0:W2:Y:S08]  /*29b50*/  MUFU.SIN R19, R4 ;  /* 0x0000000400137308 */ /* 0x0000b00000000400 */
[----:B------:R0:W0:Y:S01]  /*29b60*/  MUFU.COS R18, R4 ;  /* 0x0000000400127308 */ /* 0x0000220000000000 */
[----:B------:R-:W-:Y:S05]  /*29b70*/  BRA `(.L_x_42942) ;  /* 0x00000000000c7947 */ /* 0x000fea0003800000 */
.L_x_43000:
[----:B------:R-:W-:Y:S01]  /*29b80*/  FMUL.FTZ R18, R35, 1.4426950216293334961 ;  /* 0x3fb8aa3b23127820 */ /* 0x000fe20000410000 */
[----:B------:R-:W-:-:S05]  /*29b90*/  MOV R19, R4 ;  /* 0x0000000400137202 */ /* 0x000fca0000000f00 */
[----:B------:R-:W0:Y:S02]  /*29ba0*/  MUFU.EX2 R18, R18 ;  /* 0x0000001200127308 */ /* 0x000e240000000800 */
.L_x_42942:
[----:B------:R-:W-:Y:S05]  /*29bb0*/  BSYNC B3 ;  /* 0x0000000000037941 */ /* 0x000fea0003800000 */
.L_x_42941:
[----:B------:R-:W5:Y:S01]  /*29bc0*/  S2R R0, SR_TID.X ;  /* 0x0000000000007919 */ /* 0x000f620000002100 */
[----:B------:R-:W-:Y:S01]  /*29bd0*/  BSSY B3, `(.L_x_43003) ;  /* 0x00002c0000037945 */ /* 0x000fe20003800000 */
[----:B------:R-:W-:Y:S01]  /*29be0*/  HFMA2.MMA R20, -RZ, RZ, 0, 0 ;  /* 0x00000000ff147435 */ /* 0x000fe200000001ff */
        /* <DEDUP_REMOVED lines=64> */
.L_x_43012:
[----:B------:R-:W-:Y:S05]  /*29ff0*/  BSYNC B0 ;  /* 0x0000000000007941 */ /* 0x000fea0003800000 */
.L_x_43011:
[----:B------:R-:W-:Y:S01]  /*2a000*/  BSSY B4, `(.L_x_43013) ;  /* 0x0000007000047945 */ /* 0x000fe20003800000 */
[----:B------:R-:W-:-:S03]  /*2a010*/  FFMA R0, R5, R4, R2 ;  /* 0x0000000405007223 */ /* 0x000fc60000000002 */
[----:B------:R-:W-:Y:S05]  /*2a020*/  @!P0 BRA `(.L_x_43014) ;  /* 0x0000000000108947 */ /* 0x000fea0003800000 */
[----:B------:R-:W-:Y:S02]  /*2a030*/  MOV R41, R22 ;  /* 0x0000001600297202 */ /* 0x000fe40000000f00 */
[----:B------:R-:W-:Y:S02]  /*2a040*/  MOV R0, R23 ;  /* 0x0000001700007202 */ /* 0x000fe40000000f00 */
[----:B------:R-:W-:-:S07]  /*2a050*/  MOV R2, 0x2a070 ;  /* 0x0002a07000027802 */ /* 0x000fce0000000f00 */
[----:B-1-34-:R-:W-:Y:S05]  /*2a060*/  CALL.REL.NOINC `($__internal_81_$__cuda_sm3x_div_rn_ftz_f32_slowpath) ;  /* 0x0000002800d07944 */ /* 0x01afea0003c00000 */
.L_x_43014:
[----:B------:R-:W-:Y:S05]  /*2a070*/  BSYNC B4 ;  /* 0x0000000000047941 */ /* 0x000fea0003800000 */
.L_x_43013:
        /* <DEDUP_REMOVED lines=18> */
.L_x_43016:
[----:B------:R-:W-:Y:S02]  /*2a1a0*/  ISETP.GE.AND P0, PT, R36, RZ, PT ;  /* 0x000000ff2400720c */ /* 0x000fe40003f06270 */
[----:B------:R-:W-:-:S11]  /*2a1b0*/  MOV R3, 0x3fd774eb ;  /* 0x3fd774eb00037802 */ /* 0x000fd60000000f00 */
[----:B------:R-:W-:-:S04]  /*2a1c0*/  @P0 FFMA.FTZ R0, R3, 0.93318945169448852539, -R0 ;  /* 0x3f6ee58103000823 */ /* 0x000fc80000010800 */
[----:B------:R-:W-:-:S07]  /*2a1d0*/  @!P0 FFMA.FTZ R0, R3, 0.93318945169448852539, R0 ;  /* 0x3f6ee58103008823 */ /* 0x000fce0000010000 */
.L_x_43017:
[----:B------:R-:W-:Y:S05]  /*2a1e0*/  BSYNC B0 ;  /* 0x0000000000007941 */ /* 0x000fea0003800000 */
.L_x_43015:
        /* <DEDUP_REMOVED lines=12> */
.L_x_43010:
        /* <DEDUP_REMOVED lines=17> */
.L_x_43021:
[----:B------:R-:W-:Y:S05]  /*2a3c0*/  BSYNC B4 ;  /* 0x0000000000047941 */ /* 0x000fea0003800000 */
.L_x_43020:
        /* <DEDUP_REMOVED lines=18> */
.L_x_43023:
[----:B------:R-:W-:Y:S02]  /*2a4f0*/  ISETP.GE.AND P0, PT, R36, RZ, PT ;  /* 0x000000ff2400720c */ /* 0x000fe40003f06270 */
[----:B------:R-:W-:-:S11]  /*2a500*/  MOV R3, 0x3fd774eb ;  /* 0x3fd774eb00037802 */ /* 0x000fd60000000f00 */
[----:B------:R-:W-:-:S04]  /*2a510*/  @P0 FFMA.FTZ R0, R3, 0.93318945169448852539, -R0 ;  /* 0x3f6ee58103000823 */ /* 0x000fc80000010800 */
[----:B------:R-:W-:-:S07]  /*2a520*/  @!P0 FFMA.FTZ R0, R3, 0.93318945169448852539, R0 ;  /* 0x3f6ee58103008823 */ /* 0x000fce0000010000 */
.L_x_43024:
[----:B------:R-:W-:Y:S05]  /*2a530*/  BSYNC B0 ;  /* 0x0000000000007941 */ /* 0x000fea0003800000 */
.L_x_43022:
        /* <DEDUP_REMOVED lines=13> */
.L_x_43019:
[----:B------:R-:W-:Y:S01]  /*2a610*/  LOP3.LUT R2, R23, 0xffff0000, RZ, 0xc0, !PT ;  /* 0xffff000017027812 */ /* 0x000fe200078ec0ff */
[----:B------:R-:W-:Y:S01]  /*2a620*/  BSSY B0, `(.L_x_43025) ;  /* 0x000003f000007945 */ /* 0x000fe20003800000 */
[----:B------:R-:W-:-:S03]  /*2a630*/  LOP3.LUT R7, R22, 0xffff0000, RZ, 0xc0, !PT ;  /* 0xffff000016077812 */ /* 0x000fc600078ec0ff */
[--C-:B0-2---:R-:W-:Y:S01]  /*2a640*/  FADD.FTZ R4, R23, -R2.reuse ;  /* 0x8000000217047221 */ /* 0x105fe20000010000 */
        /* <DEDUP_REMOVED lines=10> */
[----:B------:R-:W-:Y:S01]  /*2a6f0*/  FMUL.FTZ R2, R5, R5 ;  /* 0x0000000505027220 */ /* 0x000fe20000410000 */
[C---:B------:R-:W-:Y:S01]  /*2a700*/  FMUL.FTZ R26, R21.reuse, R7 ;  /* 0x00000007151a7220 */ /* 0x040fe20000410000 */
[----:B------:R-:W-:Y:S01]  /*2a710*/  FMUL.FTZ R4, R21, R21 ;  /* 0x0000001515047220 */ /* 0x000fe20000410000 */
[----:B------:R-:W-:Y:S01]  /*2a720*/  FADD.FTZ R5, R5, R5 ;  /* 0x0000000505057221 */ /* 0x000fe20000010000 */
[----:B------:R-:W-:Y:S01]  /*2a730*/  FADD.FTZ R21, R21, R21 ;  /* 0x0000001515157221 */ /* 0x000fe20000010000 */
[----:B------:R-:W-:Y:S01]  /*2a740*/  FMUL.FTZ R7, R20, R7 ;  /* 0x0000000714077220 */ /* 0x000fe20000410000 */
[C---:B------:R-:W-:Y:S01]  /*2a750*/  FMUL.FTZ R24, R6.reuse, R24 ;  /* 0x0000001806187220 */ /* 0x040fe20000410000 */
[----:B------:R-:W-:Y:S01]  /*2a760*/  FMUL.FTZ R27, R6, R5 ;  /* 0x00000005061b7220 */ /* 0x000fe20000410000 */
[----:B------:R-:W-:Y:S01]  /*2a770*/  FMUL.FTZ R21, R20, R21 ;  /* 0x0000001514157220 */ /* 0x000fe20000410000 */
[----:B------:R-:W-:Y:S01]  /*2a780*/  FMUL.FTZ R5, R6, R6 ;  /* 0x0000000606057220 */ /* 0x000fe20000410000 */
[----:B------:R-:W-:-:S07]  /*2a790*/  FMUL.FTZ R20, R20, R20 ;  /* 0x0000001414147220 */ /* 0x000fce0000410000 */
.L_x_43026:
        /* <DEDUP_REMOVED lines=40> */
.L_x_43025:
        /* <DEDUP_REMOVED lines=48> */
.L_x_43028:
[----:B------:R-:W-:Y:S05]  /*2ad20*/  BSYNC B0 ;  /* 0x0000000000007941 */ /* 0x000fea0003800000 */
.L_x_43027:
[----:B------:R-:W-:Y:S01]  /*2ad30*/  BSSY B4, `(.L_x_43029) ;  /* 0x0000007000047945 */ /* 0x000fe20003800000 */
[----:B------:R-:W-:-:S03]  /*2ad40*/  FFMA R0, R7, R4, R2 ;  /* 0x0000000407007223 */ /* 0x000fc60000000002 */
[----:B------:R-:W-:Y:S05]  /*2ad50*/  @!P3 BRA `(.L_x_43030) ;  /* 0x000000000010b947 */ /* 0x000fea0003800000 */
[----:B------:R-:W-:Y:S02]  /*2ad60*/  MOV R41, R22 ;  /* 0x0000001600297202 */ /* 0x000fe40000000f00 */
[----:B------:R-:W-:Y:S02]  /*2ad70*/  MOV R0, R23 ;  /* 0x0000001700007202 */ /* 0x000fe40000000f00 */
[----:B------:R-:W-:-:S07]  /*2ad80*/  MOV R2, 0x2ada0 ;  /* 0x0002ada000027802 */ /* 0x000fce0000000f00 */
[----:B-1-34-:R-:W-:Y:S05]  /*2ad90*/  CALL.REL.NOINC `($__internal_81_$__cuda_sm3x_div_rn_ftz_f32_slowpath) ;  /* 0x0000001c00847944 */ /* 0x01afea0003c00000 */
.L_x_43030:
[----:B------:R-:W-:Y:S05]  /*2ada0*/  BSYNC B4 ;  /* 0x0000000000047941 */ /* 0x000fea0003800000 */
.L_x_43029:
        /* <DEDUP_REMOVED lines=18> */
.L_x_43032:
[----:B------:R-:W-:Y:S02]  /*2aed0*/  ISETP.GE.AND P0, PT, R36, RZ, PT ;  /* 0x000000ff2400720c */ /* 0x000fe40003f06270 */
[----:B------:R-:W-:-:S11]  /*2aee0*/  MOV R3, 0x3fd774eb ;  /* 0x3fd774eb00037802 */ /* 0x000fd60000000f00 */
[----:B------:R-:W-:-:S04]  /*2aef0*/  @P0 FFMA.FTZ R0, R3, 0.93318945169448852539, -R0 ;  /* 0x3f6ee58103000823 */ /* 0x000fc80000010800 */
[----:B------:R-:W-:-:S07]  /*2af00*/  @!P0 FFMA.FTZ R0, R3, 0.93318945169448852539, R0 ;  /* 0x3f6ee58103008823 */ /* 0x000fce0000010000 */
.L_x_43033:
[----:B------:R-:W-:Y:S05]  /*2af10*/  BSYNC B0 ;  /* 0x0000000000007941 */ /* 0x000fea0003800000 */
.L_x_43031:
        /* <DEDUP_REMOVED lines=12> */
.L_x_43009:
        /* <DEDUP_REMOVED lines=13> */
.L_x_43035:
[----:B------:R-:W-:Y:S05]  /*2b0b0*/  BSYNC B4 ;  /* 0x0000000000047941 */ /* 0x000fea0003800000 */
.L_x_43034:
        /* <DEDUP_REMOVED lines=18> */
.L_x_43037:
[----:B------:R-:W-:Y:S02]  /*2b1e0*/  ISETP.GE.AND P0, PT, R36, RZ, PT ;  /* 0x000000ff2400720c */ /* 0x000fe40003f06270 */
[----:B------:R-:W-:-:S11]  /*2b1f0*/  MOV R3, 0x3fd774eb ;  /* 0x3fd774eb00037802 */ /* 0x000fd60000000f00 */
[----:B------:R-:W-:-:S04]  /*2b200*/  @P0 FFMA.FTZ R0, R3, 0.93318945169448852539, -R0 ;  /* 0x3f6ee58103000823 */ /* 0x000fc80000010800 */
[----:B------:R-:W-:-:S07]  /*2b210*/  @!P0 FFMA.FTZ R0, R3, 0.93318945169448852539, R0 ;  /* 0x3f6ee58103008823 */ /* 0x000fce0000010000 */
.L_x_43038:
[----:B------:R-:W-:Y:S05]  /*2b220*/  BSYNC B0 ;  /* 0x0000000000007941 */ /* 0x000fea0003800000 */
.L_x_43036:
        /* <DEDUP_REMOVED lines=27> */
.L_x_43008:
        /* <DEDUP_REMOVED lines=39> */
.L_x_43041:
[----:B------:R-:W-:Y:S05]  /*2b650*/  BSYNC B0 ;  /* 0x0000000000007941 */ /* 0x000fea0003800000 */
.L_x_43040:
[----:B------:R-:W-:Y:S01]  /*2b660*/  BSSY B4, `(.L_x_43042) ;  /* 0x0000007000047945 */ /* 0x000fe20003800000 */
[----:B------:R-:W-:-:S03]  /*2b670*/  FFMA R0, R3, R4, R2 ;  /* 0x0000000403007223 */ /* 0x000fc60000000002 */
[----:B------:R-:W-:Y:S05]  /*2b680*/  @!P0 BRA `(.L_x_43043) ;  /* 0x0000000000108947 */ /* 0x000fea0003800000 */
[----:B------:R-:W-:Y:S01]  /*2b690*/  HFMA2.MMA R0, -RZ, RZ, 1.875, 0 ;  /* 0x3f800000ff007435 */ /* 0x000fe200000001ff */
[----:B------:R-:W-:Y:S02]  /*2b6a0*/  MOV R41, R22 ;  /* 0x0000001600297202 */ /* 0x000fe40000000f00 */
[----:B------:R-:W-:-:S08]  /*2b6b0*/  MOV R2, 0x2b6d0 ;  /* 0x0002b6d000027802 */ /* 0x000fd00000000f00 */
[----:B-1-34-:R-:W-:Y:S05]  /*2b6c0*/  CALL.REL.NOINC `($__internal_81_$__cuda_sm3x_div_rn_ftz_f32_slowpath) ;  /* 0x0000001400387944 */ /* 0x01afea0003c00000 */
.L_x_43043:
[----:B------:R-:W-:Y:S05]  /*2b6d0*/  BSYNC B4 ;  /* 0x0000000000047941 */ /* 0x000fea0003800000 */
.L_x_43042:
        /* <DEDUP_REMOVED lines=18> */
.L_x_43045:
[----:B------:R-:W-:Y:S02]  /*2b800*/  ISETP.GE.AND P0, PT, R36, RZ, PT ;  /* 0x000000ff2400720c */ /* 0x000fe40003f06270 */
[----:B------:R-:W-:-:S11]  /*2b810*/  MOV R3, 0x3fd774eb ;  /* 0x3fd774eb00037802 */ /* 0x000fd60000000f00 */
[----:B------:R-:W-:-:S04]  /*2b820*/  @P0 FFMA.FTZ R0, R3, 0.93318945169448852539, -R0 ;  /* 0x3f6ee58103000823 */ /* 0x000fc80000010800 */
[----:B------:R-:W-:-:S07]  /*2b830*/  @!P0 FFMA.FTZ R0, R3, 0.93318945169448852539, R0 ;  /* 0x3f6ee58103008823 */ /* 0x000fce0000010000 */
.L_x_43046:
[----:B------:R-:W-:Y:S05]  /*2b840*/  BSYNC B0 ;  /* 0x0000000000007941 */ /* 0x000fea0003800000 */
.L_x_43044:
        /* <DEDUP_REMOVED lines=10> */
.L_x_43039:
        /* <DEDUP_REMOVED lines=13> */
.L_x_43048:
[----:B------:R-:W-:Y:S05]  /*2b9c0*/  BSYNC B4 ;  /* 0x0000000000047941 */ /* 0x000fea0003800000 */
.L_x_43047:
        /* <DEDUP_REMOVED lines=18> */
.L_x_43050:
[----:B------:R-:W-:Y:S02]  /*2baf0*/  ISETP.GE.AND P0, PT, R36, RZ, PT ;  /* 0x000000ff2400720c */ /* 0x000fe40003f06270 */
[----:B------:R-:W-:-:S11]  /*2bb00*/  MOV R3, 0x3fd774eb ;  /* 0x3fd774eb00037802 */ /* 0x000fd60000000f00 */
[----:B------:R-:W-:-:S04]  /*2bb10*/  @P0 FFMA.FTZ R0, R3, 0.93318945169448852539, -R0 ;  /* 0x3f6ee58103000823 */ /* 0x000fc80000010800 */
[----:B------:R-:W-:-:S07]  /*2bb20*/  @!P0 FFMA.FTZ R0, R3, 0.93318945169448852539, R0 ;  /* 0x3f6ee58103008823 */ /* 0x000fce0000010000 */
.L_x_43051:
[----:B------:R-:W-:Y:S05]  /*2bb30*/  BSYNC B0 ;  /* 0x0000000000007941 */ /* 0x000fea0003800000 */
.L_x_43049:
        /* <DEDUP_REMOVED lines=11> */
.L_x_43007:
        /* <DEDUP_REMOVED lines=34> */
.L_x_43053:
[----:B------:R-:W-:Y:S05]  /*2be10*/  BSYNC B4 ;  /* 0x0000000000047941 */ /* 0x000fea0003800000 */
.L_x_43052:
        /* <DEDUP_REMOVED lines=18> */
.L_x_43055:
[----:B------:R-:W-:Y:S02]  /*2bf40*/  ISETP.GE.AND P0, PT, R36, RZ, PT ;  /* 0x000000ff2400720c */ /* 0x000fe40003f06270 */
[----:B------:R-:W-:-:S11]  /*2bf50*/  MOV R3, 0x3fd774eb ;  /* 0x3fd774eb00037802 */ /* 0x000fd60000000f00 */
[----:B------:R-:W-:-:S04]  /*2bf60*/  @P0 FFMA.FTZ R0, R3, 0.93318945169448852539, -R0 ;  /* 0x3f6ee58103000823 */ /* 0x000fc80000010800 */
[----:B------:R-:W-:-:S07]  /*2bf70*/  @!P0 FFMA.FTZ R0, R3, 0.93318945169448852539, R0 ;  /* 0x3f6ee58103008823 */ /* 0x000fce0000010000 */
.L_x_43056:
[----:B------:R-:W-:Y:S05]  /*2bf80*/  BSYNC B0 ;  /* 0x0000000000007941 */ /* 0x000fea0003800000 */
.L_x_43054:
        /* <DEDUP_REMOVED lines=11> */
.L_x_43006:
        /* <DEDUP_REMOVED lines=26> */
.L_x_43058:
[----:B------:R-:W-:Y:S05]  /*2c1e0*/  BSYNC B4 ;  /* 0x0000000000047941 */ /* 0x000fea0003800000 */
.L_x_43057:
        /* <DEDUP_REMOVED lines=18> */
.L_x_43060:
[----:B------:R-:W-:Y:S02]  /*2c310*/  ISETP.GE.AND P0, PT, R36, RZ, PT ;  /* 0x000000ff2400720c */ /* 0x000fe40003f06270 */
[----:B------:R-:W-:-:S11]  /*2c320*/  MOV R3, 0x3fd774eb ;  /* 0x3fd774eb00037802 */ /* 0x000fd60000000f00 */
[----:B------:R-:W-:-:S04]  /*2c330*/  @P0 FFMA.FTZ R0, R3, 0.93318945169448852539, -R0 ;  /* 0x3f6ee58103000823 */ /* 0x000fc80000010800 */
[----:B------:R-:W-:-:S07]  /*2c340*/  @!P0 FFMA.FTZ R0, R3, 0.93318945169448852539, R0 ;  /* 0x3f6ee58103008823 */ /* 0x000fce0000010000 */
.L_x_43061:
[----:B------:R-:W-:Y:S05]  /*2c350*/  BSYNC B0 ;  /* 0x0000000000007941 */ /* 0x000fea0003800000 */
.L_x_43059:
        /* <DEDUP_REMOVED lines=12> */
.L_x_43018:
[----:B------:R-:W-:Y:S05]  /*2c420*/  BSYNC B2 ;  /* 0x0000000000027941 */ /* 0x000fea0003800000 */
.L_x_43005:
        /* <DEDUP_REMOVED lines=41> */
.L_x_43064:
        /* <DEDUP_REMOVED lines=10> */
.L_x_43063:
[----:B------:R-:W-:-:S04]  /*2c760*/  FMUL.RZ R4, R4, 0.15915493667125701904 ;  /* 0x3e22f98304047820 */ /* 0x000fc8000040c000 */
[----:B------:R0:W2:Y:S08]  /*2c770*/  MUFU.SIN R21, R4 ;  /* 0x0000000400157308 */ /* 0x0000b00000000400 */
[----:B------:R0:W0:Y:S01]  /*2c780*/  MUFU.COS R20, R4 ;  /* 0x0000000400147308 */ /* 0x0000220000000000 */
[----:B------:R-:W-:Y:S05]  /*2c790*/  BRA `(.L_x_43004) ;  /* 0x00000000000c7947 */ /* 0x000fea0003800000 */
.L_x_43062:
[----:B------:R-:W-:Y:S01]  /*2c7a0*/  FMUL.FTZ R20, R39, 1.4426950216293334961 ;  /* 0x3fb8aa3b27147820 */ /* 0x000fe20000410000 */
[----:B------:R-:W-:-:S05]  /*2c7b0*/  MOV R21, R4 ;  /* 0x0000000400157202 */ /* 0x000fca0000000f00 */
[----:B------:R-:W0:Y:S02]  /*2c7c0*/  MUFU.EX2 R20, R20 ;  /* 0x0000001400147308 */ /* 0x000e240000000800 */
.L_x_43004:
[----:B------:R-:W-:Y:S05]  /*2c7d0*/  BSYNC B3 ;  /* 0x0000000000037941 */ /* 0x000fea0003800000 */
.L_x_43003:
[----:B------:R-:W5:Y:S01]  /*2c7e0*/  S2R R0, SR_TID.X ;  /* 0x0000000000007919 */ /* 0x000f620000002100 */
[----:B------:R-:W-:Y:S04]  /*2c7f0*/  BSSY B0, `(.L_x_43065) ;  /* 0x0000033000007945 */ /* 0x000fe80003800000 */
[----:B------:R-:W-:Y:S01]  /*2c800*/  BSSY B1, `(.L_x_43066) ;  /* 0x000002b000017945 */ /* 0x000fe20003800000 */
[----:B-----5:R-:W-:-:S13]  /*2c810*/  ISETP.GE.AND P0, PT, R0, UR4, PT ;  /* 0x0000000400007c0c */ /* 0x020fda000bf06270 */
[----:B------:R-:W5:Y:S01]  /*2c820*/  @!P0 LDC.64 R2, c[0x0][0x220] ;  /* 0x00008800ff028b82 */ /* 0x000f620000000a00 */
[C---:B------:R-:W-:Y:S02]  /*2c830*/  @!P0 IADD3 R5, R0.reuse, UR6, RZ ;  /* 0x0000000600058c10 */ /* 0x040fe4000fffe0ff */
[----:B------:R-:W-:-:S03]  /*2c840*/  @!P0 IADD3 R0, R0, 0x80, RZ ;  /* 0x0000008000008810 */ /* 0x000fc60007ffe0ff */
[----:B-----5:R-:W-:-:S05]  /*2c850*/  @!P0 IMAD.WIDE.U32 R2, R5, 0x8, R2 ;  /* 0x0000000805028825 */ /* 0x020fca00078e0002 */
[----:B-1-34-:R1:W-:Y:S01]  /*2c860*/  @!P0 STG.E.64 desc[UR8][R2.64], R42 ;  /* 0x0000002a02008986 */ /* 0x01a3e2000c101b08 */
[----:B------:R-:W-:-:S13]  /*2c870*/  ISETP.GE.AND P0, PT, R0, UR4, PT ;  /* 0x0000000400007c0c */ /* 0x000fda000bf06270 */
[----:B-1----:R-:W-:Y:S05]  /*2c880*/  @P0 BRA `(.L_x_43067) ;  /* 0x0000000000300947 */ /* 0x002fea0003800000 */
[----:B------:R-:W1:Y:S01]  /*2c890*/  LDC.64 R2, c[0x0][0x220] ;  /* 0x00008800ff027b82 */ /* 0x000e620000000a00 */
[C---:B------:R-:W-:Y:S02]  /*2c8a0*/  IADD3 R5, R0.reuse, UR6, RZ ;  /* 0x0000000600057c10 */ /* 0x040fe4000fffe0ff */
[----:B------:R-:W-:-:S04]  /*2c8b0*/  IADD3 R0, R0, 0x80, RZ ;  /* 0x0000008000007810 */ /* 0x000fc80007ffe0ff */
[----:B------:R-:W-:Y:S01]  /*2c8c0*/  ISETP.GE.AND P0, PT, R0, UR4, PT ;  /* 0x0000000400007c0c */ /* 0x000fe2000bf06270 */
[----:B-1----:R-:W-:-:S05]  /*2c8d0*/  IMAD.WIDE.U32 R2, R5, 0x8, R2 ;  /* 0x0000000805027825 */ /* 0x002fca00078e0002 */
[----:B--2---:R1:W-:Y:S07]  /*2c8e0*/  STG.E.64 desc[UR8][R2.64], R12 ;  /* 0x0000000c02007986 */ /* 0x0043ee000c101b08 */
[----:B------:R-:W-:Y:S05]  /*2c8f0*/  @P0 BRA `(.L_x_43068) ;  /* 0x0000000000300947 */ /* 0x000fea0003800000 */
[----:B-1----:R-:W1:Y:S01]  /*2c900*/  LDC.64 R2, c[0x0][0x220] ;  /* 0x00008800ff027b82 */ /* 0x002e620000000a00 */
[C---:B------:R-:W-:Y:S02]  /*2c910*/  IADD3 R5, R0.reuse, UR6, RZ ;  /* 0x0000000600057c10 */ /* 0x040fe4000fffe0ff */
[----:B------:R-:W-:-:S03]  /*2c920*/  IADD3 R0, R0, 0x80, RZ ;  /* 0x0000008000007810 */ /* 0x000fc60007ffe0ff */
[----:B-1----:R-:W-:-:S05]  /*2c930*/  IMAD.WIDE.U32 R2, R5, 0x8, R2 ;  /* 0x0000000805027825 */ /* 0x002fca00078e0002 */
[----:B------:R1:W-:Y:S02]  /*2c940*/  STG.E.64 desc[UR8][R2.64], R8 ;  /* 0x0000000802007986 */ /* 0x0003e4000c101b08 */
.L_x_43067:
[----:B------:R-:W-:-:S13]  /*2c950*/  ISETP.GE.AND P0, PT, R0, UR4, PT ;  /* 0x0000000400007c0c */ /* 0x000fda000bf06270 */
[----:B------:R-:W-:Y:S05]  /*2c960*/  @P0 BRA `(.L_x_43069) ;  /* 0x0000000000300947 */ /* 0x000fea0003800000 */
[----:B-1----:R-:W1:Y:S01]  /*2c970*/  LDC.64 R2, c[0x0][0x220] ;  /* 0x00008800ff027b82 */ /* 0x002e620000000a00 */
[C---:B------:R-:W-:Y:S02]  /*2c980*/  IADD3 R5, R0.reuse, UR6, RZ ;  /* 0x0000000600057c10 */ /* 0x040fe4000fffe0ff */
[----:B------:R-:W-:-:S03]  /*2c990*/  IADD3 R0, R0, 0x80, RZ ;  /* 0x0000008000007810 */ /* 0x000fc60007ffe0ff */
[----:B-1----:R-:W-:-:S05]  /*2c9a0*/  IMAD.WIDE.U32 R2, R5, 0x8, R2 ;  /* 0x0000000805027825 */ /* 0x002fca00078e0002 */
[----:B0-2---:R2:W-:Y:S02]  /*2c9b0*/  STG.E.64 desc[UR8][R2.64], R10 ;  /* 0x0000000a02007986 */ /* 0x0055e4000c101b08 */
.L_x_43068:
[----:B------:R-:W-:-:S13]  /*2c9c0*/  ISETP.GE.AND P0, PT, R0, UR4, PT ;  /* 0x0000000400007c0c */ /* 0x000fda000bf06270 */
[----:B------:R-:W-:Y:S05]  /*2c9d0*/  @P0 BRA `(.L_x_43070) ;  /* 0x0000000000340947 */ /* 0x000fea0003800000 */
[----:B-12---:R-:W1:Y:S01]  /*2c9e0*/  LDC.64 R2, c[0x0][0x220] ;  /* 0x00008800ff027b82 */ /* 0x006e620000000a00 */
[C---:B------:R-:W-:Y:S02]  /*2c9f0*/  IADD3 R5, R0.reuse, UR6, RZ ;  /* 0x0000000600057c10 */ /* 0x040fe4000fffe0ff */
[----:B------:R-:W-:-:S03]  /*2ca00*/  IADD3 R0, R0, 0x80, RZ ;  /* 0x0000008000007810 */ /* 0x000fc60007ffe0ff */
[----:B-1----:R-:W-:-:S05]  /*2ca10*/  IMAD.WIDE.U32 R2, R5, 0x8, R2 ;  /* 0x0000000805027825 */ /* 0x002fca00078e0002 */
[----:B0-----:R3:W-:Y:S02]  /*2ca20*/  STG.E.64 desc[UR8][R2.64], R14 ;  /* 0x0000000e02007986 */ /* 0x0017e4000c101b08 */
.L_x_43069:
[----:B------:R-:W-:-:S13]  /*2ca30*/  ISETP.GE.AND P0, PT, R0, UR4, PT ;  /* 0x0000000400007c0c */ /* 0x000fda000bf06270 */
[----:B------:R-:W-:Y:S05]  /*2ca40*/  @P0 BREAK B1 ;  /* 0x0000000000010942 */ /* 0x000fea0003800000 */
[----:B------:R-:W-:Y:S05]  /*2ca50*/  @P0 BRA `(.L_x_43071) ;  /* 0x0000000000300947 */ /* 0x000fea0003800000 */
[----:B-1-3--:R-:W1:Y:S01]  /*2ca60*/  LDC.64 R2, c[0x0][0x220] ;  /* 0x00008800ff027b82 */ /* 0x00ae620000000a00 */
[C---:B------:R-:W-:Y:S02]  /*2ca70*/  IADD3 R5, R0.reuse, UR6, RZ ;  /* 0x0000000600057c10 */ /* 0x040fe4000fffe0ff */
[----:B------:R-:W-:-:S03]  /*2ca80*/  IADD3 R0, R0, 0x80, RZ ;  /* 0x0000008000007810 */ /* 0x000fc60007ffe0ff */
[----:B-1----:R-:W-:-:S05]  /*2ca90*/  IMAD.WIDE.U32 R2, R5, 0x8, R2 ;  /* 0x0000000805027825 */ /* 0x002fca00078e0002 */
[----:B0-2---:R3:W-:Y:S02]  /*2caa0*/  STG.E.64 desc[UR8][R2.64], R16 ;  /* 0x0000001002007986 */ /* 0x0057e4000c101b08 */
.L_x_43070:
[----:B------:R-:W-:Y:S05]  /*2cab0*/  BSYNC B1 ;  /* 0x0000000000017941 */ /* 0x000fea0003800000 */
.L_x_43066:
[----:B------:R-:W-:-:S13]  /*2cac0*/  ISETP.GE.AND P0, PT, R0, UR4, PT ;  /* 0x0000000400007c0c */ /* 0x000fda000bf06270 */
[----:B-123--:R-:W1:Y:S01]  /*2cad0*/  @!P0 LDC.64 R2, c[0x0][0x220] ;  /* 0x00008800ff028b82 */ /* 0x00ee620000000a00 */
[C---:B------:R-:W-:Y:S02]  /*2cae0*/  @!P0 IADD3 R5, R0.reuse, UR6, RZ ;  /* 0x0000000600058c10 */ /* 0x040fe4000fffe0ff */
[----:B------:R-:W-:-:S03]  /*2caf0*/  @!P0 IADD3 R0, R0, 0x80, RZ ;  /* 0x0000008000008810 */ /* 0x000fc60007ffe0ff */
[----:B-1----:R-:W-:-:S05]  /*2cb00*/  @!P0 IMAD.WIDE.U32 R2, R5, 0x8, R2 ;  /* 0x0000000805028825 */ /* 0x002fca00078e0002 */
[----:B0-----:R4:W-:Y:S02]  /*2cb10*/  @!P0 STG.E.64 desc[UR8][R2.64], R18 ;  /* 0x0000001202008986 */ /* 0x0019e4000c101b08 */
.L_x_43071:
[----:B------:R-:W-:Y:S05]  /*2cb20*/  BSYNC B0 ;  /* 0x0000000000007941 */ /* 0x000fea0003800000 */
.L_x_43065:
[----:B------:R-:W-:Y:S05]  /*2cb30*/  WARPSYNC.ALL ;  /* 0x0000000000007948 */ /* 0x000fea0003800000 */
[----:B------:R-:W-:-:S13]  /*2cb40*/  ISETP.GE.AND P0, PT, R0, UR4, PT ;  /* 0x0000000400007c0c */ /* 0x000fda000bf06270 */
[----:B------:R-:W-:Y:S05]  /*2cb50*/  @P0 EXIT ;  /* 0x000000000000094d */ /* 0x000fea0003800000 */
[----:B-1-34-:R-:W1:Y:S01]  /*2cb60*/  LDC.64 R2, c[0x0][0x220] ;  /* 0x00008800ff027b82 */ /* 0x01ae620000000a00 */
[----:B------:R-:W-:-:S05]  /*2cb70*/  IADD3 R5, R0, UR6, RZ ;  /* 0x0000000600057c10 */ /* 0x000fca000fffe0ff */
[----:B-1----:R-:W-:-:S05]  /*2cb80*/  IMAD.WIDE.U32 R2, R5, 0x8, R2 ;  /* 0x0000000805027825 */ /* 0x002fca00078e0002 */
[----:B0-2---:R-:W-:Y:S01]  /*2cb90*/  STG.E.64 desc[UR8][R2.64], R20 ;  /* 0x0000001402007986 */ /* 0x005fe2000c101b08 */
[----:B------:R-:W-:Y:S05]  /*2cba0*/  EXIT ;  /* 0x000000000000794d */ /* 0x000fea0003800000 */
        .weak           $__internal_81_$__cuda_sm3x_div_rn_ftz_f32_slowpath
        .type           $__internal_81_$__cuda_sm3x_div_rn_ftz_f32_slowpath,@function
        .size           $__internal_81_$__cuda_sm3x_div_rn_ftz_f32_slowpath,(.L_x_71530 - $__internal_81_$__cuda_sm3x_div_rn_ftz_f32_slowpath)
$__internal_81_$__cuda_sm3x_div_rn_ftz_f32_slowpath:
        /* <DEDUP_REMOVED lines=32> */
.L_x_43074:
[----:B------:R-:W-:Y:S05]  /*2cdb0*/  BSYNC B1 ;  /* 0x0000000000017941 */ /* 0x000fea0003800000 */
.L_x_43073:
        /* <DEDUP_REMOVED lines=27> */
.L_x_43080:
[----:B------:R-:W-:-:S07]  /*2cf70*/  LEA R0, R3, R0, 0x17 ;  /* 0x0000000003007211 */ /* 0x000fce00078eb8ff */
.L_x_43081:
[----:B------:R-:W-:Y:S05]  /*2cf80*/  BSYNC B1 ;  /* 0x0000000000017941 */ /* 0x000fea0003800000 */
.L_x_43079:
[----:B------:R-:W-:Y:S05]  /*2cf90*/  BRA `(.L_x_43082) ;  /* 0x0000000000207947 */ /* 0x000fea0003800000 */
.L_x_43078:
[----:B------:R-:W-:-:S04]  /*2cfa0*/  LOP3.LUT R0, R0, 0x80000000, R41, 0x48, !PT ;  /* 0x8000000000007812 */ /* 0x000fc800078e4829 */
[----:B------:R-:W-:Y:S01]  /*2cfb0*/  LOP3.LUT R0, R0, 0x7f800000, RZ, 0xfc, !PT ;  /* 0x7f80000000007812 */ /* 0x000fe200078efcff */
[----:B------:R-:W-:Y:S06]  /*2cfc0*/  BRA `(.L_x_43082) ;  /* 0x0000000000147947 */ /* 0x000fec0003800000 */
.L_x_43077:
[----:B------:R-:W-:Y:S01]  /*2cfd0*/  LOP3.LUT R0, R0, 0x80000000, R41, 0x48, !PT ;  /* 0x8000000000007812 */ /* 0x000fe200078e4829 */
[----:B------:R-:W-:Y:S06]  /*2cfe0*/  BRA `(.L_x_43082) ;  /* 0x00000000000c7947 */ /* 0x000fec0003800000 */
.L_x_43076:
[----:B------:R-:W0:Y:S01]  /*2cff0*/  MUFU.RSQ R0, -QNAN ;  /* 0xffc0000000007908 */ /* 0x000e220000001400 */
[----:B------:R-:W-:Y:S05]  /*2d000*/  BRA `(.L_x_43082) ;  /* 0x0000000000047947 */ /* 0x000fea0003800000 */
.L_x_43075:
[----:B------:R-:W-:-:S07]  /*2d010*/  FADD.FTZ R0, R41, R0 ;  /* 0x0000000029007221 */ /* 0x000fce0000010000 */
.L_x_43082:
[----:B------:R-:W-:Y:S05]  /*2d020*/  BSYNC B0 ;  /* 0x0000000000007941 */ /* 0x000fea0003800000 */
.L_x_43072:
[----:B------:R-:W-:-:S06]  /*2d030*/  HFMA2.MMA R3, -RZ, RZ, 0, 0 ;  /* 0x00000000ff037435 */ /* 0x000fcc00000001ff */
[----:B0-----:R-:W-:Y:S05]  /*2d040*/  RET.REL.NODEC R2 `(_ZN2at6native29vectorized_elementwise_kernelILi2EZZZNS0_50_GLOBAL__N__2680c7bb_12_PowKernel_cu_140f0503_289624pow_tensor_tensor_kernelERNS_18TensorIteratorBaseEENKUlvE_clEvENKUlvE7_clEvEUlN3c107complexIfEES9_E_St5arrayIPcLm3EEEEviT0_T1_) ;  /* 0xfffffd2c02ec7950 */ /* 0x001fea0003c3ffff */
.L_x_43083:
        /* <DEDUP_REMOVED lines=11> */
.L_x_71530:


//--------------------- .text._ZN2at6native29vectorized_elementwise_kernelILi4EZZZNS0_50_GLOBAL__N__2680c7bb_12_PowKernel_cu_140f0503_289624pow_tensor_tensor_kernelERNS_18TensorIteratorBaseEENKUlvE_clEvENKUlvE7_clEvEUlN3c107complexIfEES9_E_St5arrayIPcLm3EEEEviT0_T1_ --------------------------
	.section	.text._ZN2at6native29vectorized_elementwise_kernelILi4EZZZNS0_50_GLOBAL__N__2680c7bb_12_PowKernel_cu_140f0503_289624pow_tensor_tensor_kernelERNS_18TensorIteratorBaseEENKUlvE_clEvENKUlvE7_clEvEUlN3c107complexIfEES9_E_St5arrayIPcLm3EEEEviT0_T1_,"ax",@progbits
	.align	128
        .global         _ZN2at6native29vectorized_elementwise_kernelILi4EZZZNS0_50_GLOBAL__N__2680c7bb_12_PowKernel_cu_140f0503_289624pow_tensor_tensor_kernelERNS_18TensorIteratorBaseEENKUlvE_clEvENKUlvE7_clEvEUlN3c107complexIfEES9_E_St5arrayIPcLm3EEEEviT0_T1_
        .type           _ZN2at6native29vectorized_elementwise_kernelILi4EZZZNS0_50_GLOBAL__N__2680c7bb_12_PowKernel_cu_140f0503_289624pow_tensor_tensor_kernelERNS_18TensorIteratorBaseEENKUlvE_clEvENKUlvE7_clEvEUlN3c107complexIfEES9_E_St5arrayIPcLm3EEEEviT0_T1_,@function
        .size           _ZN2at6native29vectorized_elementwise_kernelILi4EZZZNS0_50_GLOBAL__N__2680c7bb_12_PowKernel_cu_140f0503_289624pow_tensor_tensor_kernelERNS_18TensorIteratorBaseEENKUlvE_clEvENKUlvE7_clEvEUlN3c107complexIfEES9_E_St5arrayIPcLm3EEEEviT0_T1_,(.L_x_71531 - _ZN2at6native29vectorized_elementwise_kernelILi4EZZZNS0_50_GLOBAL__N__2680c7bb_12_PowKernel_cu_140f0503_289624pow_tensor_tensor_kernelERNS_18TensorIteratorBaseEENKUlvE_clEvENKUlvE7_clEvEUlN3c107complexIfEES9_E_St5arrayIPcLm3EEEEviT0_T1_)
        .other          _ZN2at6native29vectorized_elementwise_kernelILi4EZZZNS0_50_GLOBAL__N__2680c7bb_12_PowKernel_cu_140f0503_289624pow_tensor_tensor_kernelERNS_18TensorIteratorBaseEENKUlvE_clEvENKUlvE7_clEvEUlN3c107complexIfEES9_E_St5arrayIPcLm3EEEEviT0_T1_,@"STO_CUDA_ENTRY STV_DEFAULT"
_ZN2at6native29vectorized_elementwise_kernelILi4EZZZNS0_50_GLOBAL__N__2680c7bb_12_PowKernel_cu_140f0503_289624pow_tensor_tensor_kernelERNS_18TensorIteratorBaseEENKUlvE_clEvENKUlvE7_clEvEUlN3c107complexIfEES9_E_St5arrayIPcLm3EEEEviT0_T1_:
.text._ZN2at6native29vectorized_elementwise_kernelILi4EZZZNS0_50_GLOBAL__N__2680c7bb_12_PowKernel_cu_140f0503_289624pow_tensor_tensor_kernelERNS_18TensorIteratorBaseEENKUlvE_clEvENKUlvE7_clEvEUlN3c107complexIfEES9_E_St5arrayIPcLm3EEEEviT0_T1_:
        /* <DEDUP_REMOVED lines=89> */
.L_x_43092:
[----:B------:R-:W-:Y:S05]  /*0590*/  BSYNC B0 ;  /* 0x0000000000007941 */ /* 0x000fea0003800000 */
.L_x_43091:
[----:B------:R-:W-:Y:S01]  /*05a0*/  BSSY B3, `(.L_x_43093) ;  /* 0x0000007000037945 */ /* 0x000fe20003800000 */
[----:B------:R-:W-:-:S03]  /*05b0*/  FFMA R0, R4, R6, R5 ;  /* 0x0000000604007223 */ /* 0x000fc60000000005 */
[----:B------:R-:W-:Y:S05]  /*05c0*/  @!P0 BRA `(.L_x_43094) ;  /* 0x0000000000108947 */ /* 0x000fea0003800000 */
[----:B------:R-:W-:Y:S02]  /*05d0*/  MOV R41, R45 ;  /* 0x0000002d00297202 */ /* 0x000fe40000000f00 */
[----:B------:R-:W-:Y:S02]  /*05e0*/  MOV R0, R48 ;  /* 0x0000003000007202 */ /* 0x000fe40000000f00 */
[----:B------:R-:W-:-:S07]  /*05f0*/  MOV R2, 0x610 ;  /* 0x0000061000027802 */ /* 0x000fce0000000f00 */
[----:B-----5:R-:W-:Y:S05]  /*0600*/  CALL.REL.NOINC `($__internal_82_$__cuda_sm3x_div_rn_ftz_f32_slowpath) ;  /* 0x000002c400707944 */ /* 0x020fea0003c00000 */
.L_x_43094:
[----:B------:R-:W-:Y:S05]  /*0610*/  BSYNC B3 ;  /* 0x0000000000037941 */ /* 0x000fea0003800000 */
.L_x_43093:
        /* <DEDUP_REMOVED lines=18> */
.L_x_43096:
[----:B------:R-:W-:Y:S02]  /*0740*/  ISETP.GE.AND P0, PT, R8, RZ, PT ;  /* 0x000000ff0800720c */ /* 0x000fe40003f06270 */
[----:B------:R-:W-:-:S11]  /*0750*/  MOV R3, 0x3fd774eb ;  /* 0x3fd774eb00037802 */ /* 0x000fd60000000f00 */
[----:B------:R-:W-:-:S04]  /*0760*/  @P0 FFMA.FTZ R0, R3, 0.93318945169448852539, -R0 ;  /* 0x3f6ee58103000823 */ /* 0x000fc80000010800 */
[----:B------:R-:W-:-:S07]  /*0770*/  @!P0 FFMA.FTZ R0, R3, 0.93318945169448852539, R0 ;  /* 0x3f6ee58103008823 */ /* 0x000fce0000010000 */
.L_x_43097:
[----:B------:R-:W-:Y:S05]  /*0780*/  BSYNC B0 ;  /* 0x0000000000007941 */ /* 0x000fea0003800000 */
.L_x_43095:
        /* <DEDUP_REMOVED lines=12> */
.L_x_43090:
        /* <DEDUP_REMOVED lines=16> */
[----:B-----5:R-:W-:Y:S05]  /*0950*/  CALL.REL.NOINC `($__internal_82_$__cuda_sm3x_div_rn_ftz_f32_slowpath) ;  /* 0x000002c0009c7944 */ /* 0x020fea0003c00000 */
.L_x_43101:
[----:B------:R-:W-:Y:S05]  /*0960*/  BSYNC B3 ;  /* 0x0000000000037941 */ /* 0x000fea0003800000 */
.L_x_43100:
        /* <DEDUP_REMOVED lines=18> */
.L_x_43103:
[----:B------:R-:W-:Y:S02]  /*0a90*/  ISETP.GE.AND P0, PT, R8, RZ, PT ;  /* 0x000000ff0800720c */ /* 0x000fe40003f06270 */
[----:B------:R-:W-:-:S11]  /*0aa0*/  MOV R3, 0x3fd774eb ;  /* 0x3fd774eb00037802 */ /* 0x000fd60000000f00 */
[----:B------:R-:W-:-:S04]  /*0ab0*/  @P0 FFMA.FTZ R0, R3, 0.93318945169448852539, -R0 ;  /* 0x3f6ee58103000823 */ /* 0x000fc80000010800 */
[----:B------:R-:W-:-:S07]  /*0ac0*/  @!P0 FFMA.FTZ R0, R3, 0.93318945169448852539, R0 ;  /* 0x3f6ee58103008823 */ /* 0x000fce0000010000 */
.L_x_43104:
[----:B------:R-:W-:Y:S05]  /*0ad0*/  BSYNC B0 ;  /* 0x0000000000007941 */ /* 0x000fea0003800000 */
.L_x_43102:
        /* <DEDUP_REMOVED lines=13> */
.L_x_43099:
        /* <DEDUP_REMOVED lines=25> */
.L_x_43106:
        /* <DEDUP_REMOVED lines=40> */
.L_x_43105:
        /* <DEDUP_REMOVED lines=48> */
.L_x_43108:
[----:B------:R-:W-:Y:S05]  /*12c0*/  BSYNC B0 ;  /* 0x0000000000007941 */ /* 0x000fea0003800000 */
.L_x_43107:
[----:B------:R-:W-:Y:S01]  /*12d0*/  BSSY B3, `(.L_x_43109) ;  /* 0x0000007000037945 */ /* 0x000fe20003800000 */
[----:B------:R-:W-:-:S03]  /*12e0*/  FFMA R0, R4, R2, R5 ;  /* 0x0000000204007223 */ /* 0x000fc60000000005 */
[----:B------:R-:W-:Y:S05]  /*12f0*/  @!P3 BRA `(.L_x_43110) ;  /* 0x000000000010b947 */ /* 0x000fea0003800000 */
[----:B------:R-:W-:Y:S02]  /*1300*/  MOV R41, R45 ;  /* 0x0000002d00297202 */ /* 0x000fe40000000f00 */
[----:B------:R-:W-:Y:S02]  /*1310*/  MOV R0, R48 ;  /* 0x0000003000007202 */ /* 0x000fe40000000f00 */
[----:B------:R-:W-:-:S07]  /*1320*/  MOV R2, 0x1340 ;  /* 0x0000134000027802 */ /* 0x000fce0000000f00 */
[----:B-----5:R-:W-:Y:S05]  /*1330*/  CALL.REL.NOINC `($__internal_82_$__cuda_sm3x_div_rn_ftz_f32_slowpath) ;  /* 0x000002b800247944 */ /* 0x020fea0003c00000 */
.L_x_43110:
[----:B------:R-:W-:Y:S05]  /*1340*/  BSYNC B3 ;  /* 0x0000000000037941 */ /* 0x000fea0003800000 */
.L_x_43109:
        /* <DEDUP_REMOVED lines=18> */
.L_x_43112:
[----:B------:R-:W-:Y:S02]  /*1470*/  ISETP.GE.AND P0, PT, R8, RZ, PT ;  /* 0x000000ff0800720c */ /* 0x000fe40003f06270 */
[----:B------:R-:W-:-:S11]  /*1480*/  MOV R3, 0x3fd774eb ;  /* 0x3fd774eb00037802 */ /* 0x000fd60000000f00 */
[----:B------:R-:W-:-:S04]  /*1490*/  @P0 FFMA.FTZ R0, R3, 0.93318945169448852539, -R0 ;  /* 0x3f6ee58103000823 */ /* 0x000fc80000010800 */
[----:B------:R-:W-:-:S07]  /*14a0*/  @!P0 FFMA.FTZ R0, R3, 0.93318945169448852539, R0 ;  /* 0x3f6ee58103008823 */ /* 0x000fce0000010000 */
.L_x_43113:
[----:B------:R-:W-:Y:S05]  /*14b0*/  BSYNC B0 ;  /* 0x0000000000007941 */ /* 0x000fea0003800000 */
.L_x_43111:
        /* <DEDUP_REMOVED lines=12> */
.L_x_43089:
        /* <DEDUP_REMOVED lines=13> */
.L_x_43115:
[----:B------:R-:W-:Y:S05]  /*1650*/  BSYNC B3 ;  /* 0x0000000000037941 */ /* 0x000fea0003800000 */
.L_x_43114:
        /* <DEDUP_REMOVED lines=18> */
.L_x_43117:
[----:B------:R-:W-:Y:S02]  /*1780*/  ISETP.GE.AND P0, PT, R8, RZ, PT ;  /* 0x000000ff0800720c */ /* 0x000fe40003f06270 */
[----:B------:R-:W-:-:S11]  /*1790*/  MOV R3, 0x3fd774eb ;  /* 0x3fd774eb00037802 */ /* 0x000fd60000000f00 */
[----:B------:R-:W-:-:S04]  /*17a0*/  @P0 FFMA.FTZ R0, R3, 0.93318945169448852539, -R0 ;  /* 0x3f6ee58103000823 */ /* 0x000fc80000010800 */
[----:B------:R-:W-:-:S07]  /*17b0*/  @!P0 FFMA.FTZ R0, R3, 0.93318945169448852539, R0 ;  /* 0x3f6ee58103008823 */ /* 0x000fce0000010000 */
.L_x_43118:
[----:B------:R-:W-:Y:S05]  /*17c0*/  BSYNC B0 ;  /* 0x0000000000007941 */ /* 0x000fea0003800000 */
.L_x_43116:
        /* <DEDUP_REMOVED lines=27> */
.L_x_43088:
        /* <DEDUP_REMOVED lines=39> */
.L_x_43121:
[----:B------:R-:W-:Y:S05]  /*1bf0*/  BSYNC B0 ;  /* 0x0000000000007941 */ /* 0x000fea0003800000 */
.L_x_43120:
[----:B------:R-:W-:Y:S01]  /*1c00*/  BSSY B3, `(.L_x_43122) ;  /* 0x0000007000037945 */ /* 0x000fe20003800000 */
[----:B------:R-:W-:-:S03]  /*1c10*/  FFMA R0, R4, R6, R5 ;  /* 0x0000000604007223 */ /* 0x000fc60000000005 */
[----:B------:R-:W-:Y:S05]  /*1c20*/  @!P0 BRA `(.L_x_43123) ;  /* 0x0000000000108947 */ /* 0x000fea0003800000 */
[----:B------:R-:W-:Y:S01]  /*1c30*/  HFMA2.MMA R0, -RZ, RZ, 1.875, 0 ;  /* 0x3f800000ff007435 */ /* 0x000fe200000001ff */
[----:B------:R-:W-:Y:S02]  /*1c40*/  MOV R41, R45 ;  /* 0x0000002d00297202 */ /* 0x000fe40000000f00 */
[----:B------:R-:W-:-:S08]  /*1c50*/  MOV R2, 0x1c70 ;  /* 0x00001c7000027802 */ /* 0x000fd00000000f00 */
[----:B-----5:R-:W-:Y:S05]  /*1c60*/  CALL.REL.NOINC `($__internal_82_$__cuda_sm3x_div_rn_ftz_f32_slowpath) ;  /* 0x000002ac00d87944 */ /* 0x020fea0003c00000 */
.L_x_43123:
[----:B------:R-:W-:Y:S05]  /*1c70*/  BSYNC B3 ;  /* 0x0000000000037941 */ /* 0x000fea0003800000 */
.L_x_43122:
        /* <DEDUP_REMOVED lines=18> */
.L_x_43125:
[----:B------:R-:W-:Y:S02]  /*1da0*/  ISETP.GE.AND P0, PT, R8, RZ, PT ;  /* 0x000000ff0800720c */ /* 0x000fe40003f06270 */
[----:B------:R-:W-:-:S11]  /*1db0*/  MOV R3, 0x3fd774eb ;  /* 0x3fd774eb00037802 */ /* 0x000fd60000000f00 */
[----:B------:R-:W-:-:S04]  /*1dc0*/  @P0 FFMA.FTZ R0, R3, 0.93318945169448852539, -R0 ;  /* 0x3f6ee58103000823 */ /* 0x000fc80000010800 */
[----:B------:R-:W-:-:S07]  /*1dd0*/  @!P0 FFMA.FTZ R0, R3, 0.93318945169448852539, R0 ;  /* 0x3f6ee58103008823 */ /* 0x000fce0000010000 */
.L_x_43126:
[----:B------:R-:W-:Y:S05]  /*1de0*/  BSYNC B0 ;  /* 0x0000000000007941 */ /* 0x000fea0003800000 */
.L_x_43124:
        /* <DEDUP_REMOVED lines=10> */
.L_x_43119:
        /* <DEDUP_REMOVED lines=12> */
[----:B-----5:R-:W-:Y:S05]  /*1f50*/  CALL.REL.NOINC `($__internal_82_$__cuda_sm3x_div_rn_ftz_f32_slowpath) ;  /* 0x000002ac001c7944 */ /* 0x020fea0003c00000 */
.L_x_43128:
[----:B------:R-:W-:Y:S05]  /*1f60*/  BSYNC B3 ;  /* 0x0000000000037941 */ /* 0x000fea0003800000 */
.L_x_43127:
        /* <DEDUP_REMOVED lines=18> */
.L_x_43130:
[----:B------:R-:W-:Y:S02]  /*2090*/  ISETP.GE.AND P0, PT, R8, RZ, PT ;  /* 0x000000ff0800720c */ /* 0x000fe40003f06270 */
[----:B------:R-:W-:-:S11]  /*20a0*/  MOV R3, 0x3fd774eb ;  /* 0x3fd774eb00037802 */ /* 0x000fd60000000f00 */
[----:B------:R-:W-:-:S04]  /*20b0*/  @P0 FFMA.FTZ R0, R3, 0.93318945169448852539, -R0 ;  /* 0x3f6ee58103000823 */ /* 0x000fc80000010800 */
[----:B------:R-:W-:-:S07]  /*20c0*/  @!P0 FFMA.FTZ R0, R3, 0.93318945169448852539, R0 ;  /* 0x3f6ee58103008823 */ /* 0x000fce0000010000 */
.L_x_43131:
[----:B------:R-:W-:Y:S05]  /*20d0*/  BSYNC B0 ;  /* 0x0000000000007941 */ /* 0x000fea0003800000 */
.L_x_43129:
        /* <DEDUP_REMOVED lines=11> */
.L_x_43087:
        /* <DEDUP_REMOVED lines=33> */
[----:B-----5:R-:W-:Y:S05]  /*23a0*/  CALL.REL.NOINC `($__internal_82_$__cuda_sm3x_div_rn_ftz_f32_slowpath) ;  /* 0x000002a800087944 */ /* 0x020fea0003c00000 */
.L_x_43133:
[----:B------:R-:W-:Y:S05]  /*23b0*/  BSYNC B3 ;  /* 0x0000000000037941 */ /* 0x000fea0003800000 */
.L_x_43132:
        /* <DEDUP_REMOVED lines=18> */
.L_x_43135:
[----:B------:R-:W-:Y:S02]  /*24e0*/  ISETP.GE.AND P0, PT, R8, RZ, PT ;  /* 0x000000ff0800720c */ /* 0x000fe40003f06270 */
[----:B------:R-:W-:-:S11]  /*24f0*/  MOV R3, 0x3fd774eb ;  /* 0x3fd774eb00037802 */ /* 0x000fd60000000f00 */
[----:B------:R-:W-:-:S04]  /*2500*/  @P0 FFMA.FTZ R0, R3, 0.93318945169448852539, -R0 ;  /* 0x3f6ee58103000823 */ /* 0x000fc80000010800 */
[----:B------:R-:W-:-:S07]  /*2510*/  @!P0 FFMA.FTZ R0, R3, 0.93318945169448852539, R0 ;  /* 0x3f6ee58103008823 */ /* 0x000fce0000010000 */
.L_x_43136:
[----:B------:R-:W-:Y:S05]  /*2520*/  BSYNC B0 ;  /* 0x0000000000007941 */ /* 0x000fea0003800000 */
.L_x_43134:
        /* <DEDUP_REMOVED lines=11> */
.L_x_43086:
        /* <DEDUP_REMOVED lines=25> */
[----:B-----5:R-:W-:Y:S05]  /*2770*/  CALL.REL.NOINC `($__internal_82_$__cuda_sm3x_div_rn_ftz_f32_slowpath) ;  /* 0x000002a400147944 */ /* 0x020fea0003c00000 */
.L_x_43138:
[----:B------:R-:W-:Y:S05]  /*2780*/  BSYNC B3 ;  /* 0x0000000000037941 */ /* 0x000fea0003800000 */
.L_x_43137:
        /* <DEDUP_REMOVED lines=18> */
.L_x_43140:
[----:B------:R-:W-:Y:S02]  /*28b0*/  ISETP.GE.AND P0, PT, R8, RZ, PT ;  /* 0x000000ff0800720c */ /* 0x000fe40003f06270 */
[----:B------:R-:W-:-:S11]  /*28c0*/  MOV R3, 0x3fd774eb ;  /* 0x3fd774eb00037802 */ /* 0x000fd60000000f00 */
[----:B------:R-:W-:-:S04]  /*28d0*/  @P0 FFMA.FTZ R0, R3, 0.93318945169448852539, -R0 ;  /* 0x3f6ee58103000823 */ /* 0x000fc80000010800 */
[----:B------:R-:W-:-:S07]  /*28e0*/  @!P0 FFMA.FTZ R0, R3, 0.93318945169448852539, R0 ;  /* 0x3f6ee58103008823 */ /* 0x000fce0000010000 */
.L_x_43141:
[----:B------:R-:W-:Y:S05]  /*28f0*/  BSYNC B0 ;  /* 0x0000000000007941 */ /* 0x000fea0003800000 */
.L_x_43139:
        /* <DEDUP_REMOVED lines=12> */
.L_x_43098:
[----:B------:R-:W-:Y:S05]  /*29c0*/  BSYNC B2 ;  /* 0x0000000000027941 */ /* 0x000fea0003800000 */
.L_x_43085:
        /* <DEDUP_REMOVED lines=42> */
.L_x_43145:
        /* <DEDUP_REMOVED lines=10> */
.L_x_43144:
[----:B------:R-:W-:-:S04]  /*2d10*/  FMUL.RZ R4, R4, 0.15915493667125701904 ;  /* 0x3e22f98304047820 */ /* 0x000fc8000040c000 */
[----:B------:R1:W2:Y:S08]  /*2d20*/  MUFU.SIN R9, R4 ;  /* 0x0000000400097308 */ /* 0x0002b00000000400 */
[----:B------:R1:W3:Y:S01]  /*2d30*/  MUFU.COS R8, R4 ;  /* 0x0000000400087308 */ /* 0x0002e20000000000 */
[----:B------:R-:W-:Y:S05]  /*2d40*/  BRA `(.L_x_43146) ;  /* 0x00000000000c7947 */ /* 0x000fea0003800000 */
.L_x_43143:
[----:B------:R-:W-:Y:S01]  /*2d50*/  FMUL.FTZ R8, R25, 1.4426950216293334961 ;  /* 0x3fb8aa3b19087820 */ /* 0x000fe20000410000 */
[----:B------:R-:W-:-:S05]  /*2d60*/  MOV R9, R4 ;  /* 0x0000000400097202 */ /* 0x000fca0000000f00 */
[----:B------:R-:W0:Y:S02]  /*2d70*/  MUFU.EX2 R8, R8 ;  /* 0x0000000800087308 */ /* 0x000e240000000800 */
.L_x_43146:
[----:B------:R-:W-:Y:S05]  /*2d80*/  BSYNC B0 ;  /* 0x0000000000007941 */ /* 0x000fea0003800000 */
.L_x_43142:
        /* <DEDUP_REMOVED lines=61> */
.L_x_43154:
[----:B------:R-:W-:Y:S05]  /*3160*/  BSYNC B0 ;  /* 0x0000000000007941 */ /* 0x000fea0003800000 */
.L_x_43153:
[----:B------:R-:W-:Y:S01]  /*3170*/  BSSY B3, `(.L_x_43155) ;  /* 0x0000007000037945 */ /* 0x000fe20003800000 */
[----:B------:R-:W-:-:S03]  /*3180*/  FFMA R0, R4, R6, R5 ;  /* 0x0000000604007223 */ /* 0x000fc60000000005 */
[----:B------:R-:W-:Y:S05]  /*3190*/  @!P0 BRA `(.L_x_43156) ;  /* 0x0000000000108947 */ /* 0x000fea0003800000 */
[----:B------:R-:W-:Y:S02]  /*31a0*/  MOV R41, R43 ;  /* 0x0000002b00297202 */ /* 0x000fe40000000f00 */
[----:B------:R-:W-:Y:S02]  /*31b0*/  MOV R0, R46 ;  /* 0x0000002e00007202 */ /* 0x000fe40000000f00 */
[----:B------:R-:W-:-:S07]  /*31c0*/  MOV R2, 0x31e0 ;  /* 0x000031e000027802 */ /* 0x000fce0000000f00 */
[----:B0-23--:R-:W-:Y:S05]  /*31d0*/  CALL.REL.NOINC `($__internal_82_$__cuda_sm3x_div_rn_ftz_f32_slowpath) ;  /* 0x00000298007c7944 */ /* 0x00dfea0003c00000 */
.L_x_43156:
[----:B------:R-:W-:Y:S05]  /*31e0*/  BSYNC B3 ;  /* 0x0000000000037941 */ /* 0x000fea0003800000 */
.L_x_43155:
        /* <DEDUP_REMOVED lines=18> */
.L_x_43158:
[----:B------:R-:W-:Y:S02]  /*3310*/  ISETP.GE.AND P0, PT, R10, RZ, PT ;  /* 0x000000ff0a00720c */ /* 0x000fe40003f06270 */
[----:B------:R-:W-:-:S11]  /*3320*/  MOV R3, 0x3fd774eb ;  /* 0x3fd774eb00037802 */ /* 0x000fd60000000f00 */
[----:B------:R-:W-:-:S04]  /*3330*/  @P0 FFMA.FTZ R0, R3, 0.93318945169448852539, -R0 ;  /* 0x3f6ee58103000823 */ /* 0x000fc80000010800 */
[----:B------:R-:W-:-:S07]  /*3340*/  @!P0 FFMA.FTZ R0, R3, 0.93318945169448852539, R0 ;  /* 0x3f6ee58103008823 */ /* 0x000fce0000010000 */
.L_x_43159:
[----:B------:R-:W-:Y:S05]  /*3350*/  BSYNC B0 ;  /* 0x0000000000007941 */ /* 0x000fea0003800000 */
.L_x_43157:
        /* <DEDUP_REMOVED lines=12> */
.L_x_43152:
        /* <DEDUP_REMOVED lines=16> */
[----:B0123--:R-:W-:Y:S05]  /*3520*/  CALL.REL.NOINC `($__internal_82_$__cuda_sm3x_div_rn_ftz_f32_slowpath) ;  /* 0x0000029400a87944 */ /* 0x00ffea0003c00000 */
.L_x_43163:
[----:B------:R-:W-:Y:S05]  /*3530*/  BSYNC B3 ;  /* 0x0000000000037941 */ /* 0x000fea0003800000 */
.L_x_43162:
        /* <DEDUP_REMOVED lines=18> */
.L_x_43165:
[----:B------:R-:W-:Y:S02]  /*3660*/  ISETP.GE.AND P0, PT, R10, RZ, PT ;  /* 0x000000ff0a00720c */ /* 0x000fe40003f06270 */
[----:B------:R-:W-:-:S11]  /*3670*/  MOV R3, 0x3fd774eb ;  /* 0x3fd774eb00037802 */ /* 0x000fd60000000f00 */
[----:B------:R-:W-:-:S04]  /*3680*/  @P0 FFMA.FTZ R0, R3, 0.93318945169448852539, -R0 ;  /* 0x3f6ee58103000823 */ /* 0x000fc80000010800 */
[----:B------:R-:W-:-:S07]  /*3690*/  @!P0 FFMA.FTZ R0, R3, 0.93318945169448852539, R0 ;  /* 0x3f6ee58103008823 */ /* 0x000fce0000010000 */
.L_x_43166:
[----:B------:R-:W-:Y:S05]  /*36a0*/  BSYNC B0 ;  /* 0x0000000000007941 */ /* 0x000fea0003800000 */
.L_x_43164:
        /* <DEDUP_REMOVED lines=13> */
.L_x_43161:
[----:B------:R-:W-:Y:S01]  /*3780*/  LOP3.LUT R5, R46, 0xffff0000, RZ, 0xc0, !PT ;  /* 0xffff00002e057812 */ /* 0x000fe200078ec0ff */
[----:B------:R-:W-:Y:S01]  /*3790*/  BSSY B0, `(.L_x_43167) ;  /* 0x000003f000007945 */ /* 0x000fe20003800000 */
[----:B-1----:R-:W-:-:S03]  /*37a0*/  LOP3.LUT R4, R43, 0xffff0000, RZ, 0xc0, !PT ;  /* 0xffff00002b047812 */ /* 0x002fc600078ec0ff */
        /* <DEDUP_REMOVED lines=22> */
.L_x_43168:
        /* <DEDUP_REMOVED lines=40> */
.L_x_43167:
        /* <DEDUP_REMOVED lines=48> */
.L_x_43170:
[----:B------:R-:W-:Y:S05]  /*3e90*/  BSYNC B0 ;  /* 0x0000000000007941 */ /* 0x000fea0003800000 */
.L_x_43169:
[----:B------:R-:W-:Y:S01]  /*3ea0*/  BSSY B3, `(.L_x_43171) ;  /* 0x0000007000037945 */ /* 0x000fe20003800000 */
[----:B------:R-:W-:-:S03]  /*3eb0*/  FFMA R0, R2, R4, R5 ;  /* 0x0000000402007223 */ /* 0x000fc60000000005 */
[----:B------:R-:W-:Y:S05]  /*3ec0*/  @!P3 BRA `(.L_x_43172) ;  /* 0x000000000010b947 */ /* 0x000fea0003800000 */
[----:B------:R-:W-:Y:S02]  /*3ed0*/  MOV R41, R43 ;  /* 0x0000002b00297202 */ /* 0x000fe40000000f00 */
[----:B------:R-:W-:Y:S02]  /*3ee0*/  MOV R0, R46 ;  /* 0x0000002e00007202 */ /* 0x000fe40000000f00 */
[----:B------:R-:W-:-:S07]  /*3ef0*/  MOV R2, 0x3f10 ;  /* 0x00003f1000027802 */ /* 0x000fce0000000f00 */
[----:B0-23--:R-:W-:Y:S05]  /*3f00*/  CALL.REL.NOINC `($__internal_82_$__cuda_sm3x_div_rn_ftz_f32_slowpath) ;  /* 0x0000028c00307944 */ /* 0x00dfea0003c00000 */
.L_x_43172:
[----:B------:R-:W-:Y:S05]  /*3f10*/  BSYNC B3 ;  /* 0x0000000000037941 */ /* 0x000fea0003800000 */
.L_x_43171:
        /* <DEDUP_REMOVED lines=18> */
.L_x_43174:
[----:B------:R-:W-:Y:S02]  /*4040*/  ISETP.GE.AND P0, PT, R10, RZ, PT ;  /* 0x000000ff0a00720c */ /* 0x000fe40003f06270 */
[----:B------:R-:W-:-:S11]  /*4050*/  MOV R3, 0x3fd774eb ;  /* 0x3fd774eb00037802 */ /* 0x000fd60000000f00 */
[----:B------:R-:W-:-:S04]  /*4060*/  @P0 FFMA.FTZ R0, R3, 0.93318945169448852539, -R0 ;  /* 0x3f6ee58103000823 */ /* 0x000fc80000010800 */
[----:B------:R-:W-:-:S07]  /*4070*/  @!P0 FFMA.FTZ R0, R3, 0.93318945169448852539, R0 ;  /* 0x3f6ee58103008823 */ /* 0x000fce0000010000 */
.L_x_43175:
[----:B------:R-:W-:Y:S05]  /*4080*/  BSYNC B0 ;  /* 0x0000000000007941 */ /* 0x000fea0003800000 */
.L_x_43173:
        /* <DEDUP_REMOVED lines=12> */
.L_x_43151:
        /* <DEDUP_REMOVED lines=13> */
.L_x_43177:
[----:B------:R-:W-:Y:S05]  /*4220*/  BSYNC B3 ;  /* 0x0000000000037941 */ /* 0x000fea0003800000 */
.L_x_43176:
        /* <DEDUP_REMOVED lines=18> */
.L_x_43179:
[----:B------:R-:W-:Y:S02]  /*4350*/  ISETP.GE.AND P0, PT, R10, RZ, PT ;  /* 0x000000ff0a00720c */ /* 0x000fe40003f06270 */
[----:B------:R-:W-:-:S11]  /*4360*/  MOV R3, 0x3fd774eb ;  /* 0x3fd774eb00037802 */ /* 0x000fd60000000f00 */
[----:B------:R-:W-:-:S04]  /*4370*/  @P0 FFMA.FTZ R0, R3, 0.93318945169448852539, -R0 ;  /* 0x3f6ee58103000823 */ /* 0x000fc80000010800 */
[----:B------:R-:W-:-:S07]  /*4380*/  @!P0 FFMA.FTZ R0, R3, 0.93318945169448852539, R0 ;  /* 0x3f6ee58103008823 */ /* 0x000fce0000010000 */
.L_x_43180:
[----:B------:R-:W-:Y:S05]  /*4390*/  BSYNC B0 ;  /* 0x0000000000007941 */ /* 0x000fea0003800000 */
.L_x_43178:
        /* <DEDUP_REMOVED lines=27> */
.L_x_43150:
        /* <DEDUP_REMOVED lines=39> */
.L_x_43183:
[----:B------:R-:W-:Y:S05]  /*47c0*/  BSYNC B0 ;  /* 0x0000000000007941 */ /* 0x000fea0003800000 */
.L_x_43182:
[----:B------:R-:W-:Y:S01]  /*47d0*/  BSSY B3, `(.L_x_43184) ;  /* 0x0000007000037945 */ /* 0x000fe20003800000 */
[----:B------:R-:W-:-:S03]  /*47e0*/  FFMA R0, R0, R6, R5 ;  /* 0x0000000600007223 */ /* 0x000fc60000000005 */
[----:B------:R-:W-:Y:S05]  /*47f0*/  @!P0 BRA `(.L_x_43185) ;  /* 0x0000000000108947 */ /* 0x000fea0003800000 */
[----:B------:R-:W-:Y:S01]  /*4800*/  HFMA2.MMA R0, -RZ, RZ, 1.875, 0 ;  /* 0x3f800000ff007435 */ /* 0x000fe200000001ff */
[----:B------:R-:W-:Y:S02]  /*4810*/  MOV R41, R43 ;  /* 0x0000002b00297202 */ /* 0x000fe40000000f00 */
[----:B------:R-:W-:-:S08]  /*4820*/  MOV R2, 0x4840 ;  /* 0x0000484000027802 */ /* 0x000fd00000000f00 */
[----:B--23--:R-:W-:Y:S05]  /*4830*/  CALL.REL.NOINC `($__internal_82_$__cuda_sm3x_div_rn_ftz_f32_slowpath) ;  /* 0x0000028000e47944 */ /* 0x00cfea0003c00000 */
.L_x_43185:
[----:B------:R-:W-:Y:S05]  /*4840*/  BSYNC B3 ;  /* 0x0000000000037941 */ /* 0x000fea0003800000 */
.L_x_43184:
        /* <DEDUP_REMOVED lines=18> */
.L_x_43187:
[----:B------:R-:W-:Y:S02]  /*4970*/  ISETP.GE.AND P0, PT, R10, RZ, PT ;  /* 0x000000ff0a00720c */ /* 0x000fe40003f06270 */
[----:B------:R-:W-:-:S11]  /*4980*/  MOV R3, 0x3fd774eb ;  /* 0x3fd774eb00037802 */ /* 0x000fd60000000f00 */
[----:B------:R-:W-:-:S04]  /*4990*/  @P0 FFMA.FTZ R0, R3, 0.93318945169448852539, -R0 ;  /* 0x3f6ee58103000823 */ /* 0x000fc80000010800 */
[----:B------:R-:W-:-:S07]  /*49a0*/  @!P0 FFMA.FTZ R0, R3, 0.93318945169448852539, R0 ;  /* 0x3f6ee58103008823 */ /* 0x000fce0000010000 */
.L_x_43188:
[----:B------:R-:W-:Y:S05]  /*49b0*/  BSYNC B0 ;  /* 0x0000000000007941 */ /* 0x000fea0003800000 */
.L_x_43186:
        /* <DEDUP_REMOVED lines=10> */
.L_x_43181:
        /* <DEDUP_REMOVED lines=12> */
[----:B0123--:R-:W-:Y:S05]  /*4b20*/  CALL.REL.NOINC `($__internal_82_$__cuda_sm3x_div_rn_ftz_f32_slowpath) ;  /* 0x0000028000287944 */ /* 0x00ffea0003c00000 */
.L_x_43190:
[----:B------:R-:W-:Y:S05]  /*4b30*/  BSYNC B3 ;  /* 0x0000000000037941 */ /* 0x000fea0003800000 */
.L_x_43189:
        /* <DEDUP_REMOVED lines=18> */
.L_x_43192:
[----:B------:R-:W-:Y:S02]  /*4c60*/  ISETP.GE.AND P0, PT, R10, RZ, PT ;  /* 0x000000ff0a00720c */ /* 0x000fe40003f06270 */
[----:B------:R-:W-:-:S11]  /*4c70*/  MOV R3, 0x3fd774eb ;  /* 0x3fd774eb00037802 */ /* 0x000fd60000000f00 */
[----:B------:R-:W-:-:S04]  /*4c80*/  @P0 FFMA.FTZ R0, R3, 0.93318945169448852539, -R0 ;  /* 0x3f6ee58103000823 */ /* 0x000fc80000010800 */
[----:B------:R-:W-:-:S07]  /*4c90*/  @!P0 FFMA.FTZ R0, R3, 0.93318945169448852539, R0 ;  /* 0x3f6ee58103008823 */ /* 0x000fce0000010000 */
.L_x_43193:
[----:B------:R-:W-:Y:S05]  /*4ca0*/  BSYNC B0 ;  /* 0x0000000000007941 */ /* 0x000fea0003800000 */
.L_x_43191:
        /* <DEDUP_REMOVED lines=11> */
.L_x_43149:
        /* <DEDUP_REMOVED lines=33> */
[----:B0-23--:R-:W-:Y:S05]  /*4f70*/  CALL.REL.NOINC `($__internal_82_$__cuda_sm3x_div_rn_ftz_f32_slowpath) ;  /* 0x0000027c00147944 */ /* 0x00dfea0003c00000 */
.L_x_43195:
[----:B------:R-:W-:Y:S05]  /*4f80*/  BSYNC B3 ;  /* 0x0000000000037941 */ /* 0x000fea0003800000 */
.L_x_43194:
        /* <DEDUP_REMOVED lines=18> */
.L_x_43197:
[----:B------:R-:W-:Y:S02]  /*50b0*/  ISETP.GE.AND P0, PT, R10, RZ, PT ;  /* 0x000000ff0a00720c */ /* 0x000fe40003f06270 */
[----:B------:R-:W-:-:S11]  /*50c0*/  MOV R3, 0x3fd774eb ;  /* 0x3fd774eb00037802 */ /* 0x000fd60000000f00 */
[----:B------:R-:W-:-:S04]  /*50d0*/  @P0 FFMA.FTZ R0, R3, 0.93318945169448852539, -R0 ;  /* 0x3f6ee58103000823 */ /* 0x000fc80000010800 */
[----:B------:R-:W-:-:S07]  /*50e0*/  @!P0 FFMA.FTZ R0, R3, 0.93318945169448852539, R0 ;  /* 0x3f6ee58103008823 */ /* 0x000fce0000010000 */
.L_x_43198:
[----:B------:R-:W-:Y:S05]  /*50f0*/  BSYNC B0 ;  /* 0x0000000000007941 */ /* 0x000fea0003800000 */
.L_x_43196:
        /* <DEDUP_REMOVED lines=11> */
.L_x_43148:
        /* <DEDUP_REMOVED lines=25> */
[----:B0-23--:R-:W-:Y:S05]  /*5340*/  CALL.REL.NOINC `($__internal_82_$__cuda_sm3x_div_rn_ftz_f32_slowpath) ;  /* 0x0000027800207944 */ /* 0x00dfea0003c00000 */
.L_x_43200:
[----:B------:R-:W-:Y:S05]  /*5350*/  BSYNC B3 ;  /* 0x0000000000037941 */ /* 0x000fea0003800000 */
.L_x_43199:
        /* <DEDUP_REMOVED lines=18> */
.L_x_43202:
[----:B------:R-:W-:Y:S02]  /*5480*/  ISETP.GE.AND P0, PT, R10, RZ, PT ;  /* 0x000000ff0a00720c */ /* 0x000fe40003f06270 */
[----:B------:R-:W-:-:S11]  /*5490*/  MOV R3, 0x3fd774eb ;  /* 0x3fd774eb00037802 */ /* 0x000fd60000000f00 */
[----:B------:R-:W-:-:S04]  /*54a0*/  @P0 FFMA.FTZ R0, R3, 0.93318945169448852539, -R0 ;  /* 0x3f6ee58103000823 */ /* 0x000fc80000010800 */
[----:B------:R-:W-:-:S07]  /*54b0*/  @!P0 FFMA.FTZ R0, R3, 0.93318945169448852539, R0 ;  /* 0x3f6ee58103008823 */ /* 0x000fce0000010000 */
.L_x_43203:
[----:B------:R-:W-:Y:S05]  /*54c0*/  BSYNC B0 ;  /* 0x0000000000007941 */ /* 0x000fea0003800000 */
.L_x_43201:
        /* <DEDUP_REMOVED lines=12> */
.L_x_43160:
[----:B------:R-:W-:Y:S05]  /*5590*/  BSYNC B2 ;  /* 0x0000000000027941 */ /* 0x000fea0003800000 */
.L_x_43147:
        /* <DEDUP_REMOVED lines=42> */
.L_x_43207:
        /* <DEDUP_REMOVED lines=10> */
.L_x_43206:
[----:B------:R-:W-:-:S04]  /*58e0*/  FMUL.RZ R4, R4, 0.15915493667125701904 ;  /* 0x3e22f98304047820 */ /* 0x000fc8000040c000 */
[----:B------:R4:W1:Y:S08]  /*58f0*/  MUFU.SIN R11, R4 ;  /* 0x00000004000b7308 */ /* 0x0008700000000400 */
[----:B------:R4:W0:Y:S01]  /*5900*/  MUFU.COS R10, R4 ;  /* 0x00000004000a7308 */ /* 0x0008220000000000 */
[----:B------:R-:W-:Y:S05]  /*5910*/  BRA `(.L_x_43208) ;  /* 0x00000000000c7947 */ /* 0x000fea0003800000 */
.L_x_43205:
[----:B------:R-:W-:Y:S01]  /*5920*/  FMUL.FTZ R10, R27, 1.4426950216293334961 ;  /* 0x3fb8aa3b1b0a7820 */ /* 0x000fe20000410000 */
[----:B------:R-:W-:-:S05]  /*5930*/  MOV R11, R4 ;  /* 0x00000004000b7202 */ /* 0x000fca0000000f00 */
[----:B------:R-:W1:Y:S02]  /*5940*/  MUFU.EX2 R10, R10 ;  /* 0x0000000a000a7308 */ /* 0x000e640000000800 */
.L_x_43208:
[----:B------:R-:W-:Y:S05]  /*5950*/  BSYNC B0 ;  /* 0x0000000000007941 */ /* 0x000fea0003800000 */
.L_x_43204:
        /* <DEDUP_REMOVED lines=61> */
.L_x_43216:
[----:B------:R-:W-:Y:S05]  /*5d30*/  BSYNC B0 ;  /* 0x0000000000007941 */ /* 0x000fea0003800000 */
.L_x_43215:
[----:B------:R-:W-:Y:S01]  /*5d40*/  BSSY B3, `(.L_x_43217) ;  /* 0x0000007000037945 */ /* 0x000fe20003800000 */
[----:B------:R-:W-:-:S03]  /*5d50*/  FFMA R0, R7, R5, R4 ;  /* 0x0000000507007223 */ /* 0x000fc60000000004 */
[----:B------:R-:W-:Y:S05]  /*5d60*/  @!P0 BRA `(.L_x_43218) ;  /* 0x0000000000108947 */ /* 0x000fea0003800000 */
[----:B------:R-:W-:Y:S02]  /*5d70*/  MOV R41, R26 ;  /* 0x0000001a00297202 */ /* 0x000fe40000000f00 */
[----:B------:R-:W-:Y:S02]  /*5d80*/  MOV R0, R27 ;  /* 0x0000001b00007202 */ /* 0x000fe40000000f00 */
[----:B------:R-:W-:-:S07]  /*5d90*/  MOV R2, 0x5db0 ;  /* 0x00005db000027802 */ /* 0x000fce0000000f00 */
[----:B0123--:R-:W-:Y:S05]  /*5da0*/  CALL.REL.NOINC `($__internal_82_$__cuda_sm3x_div_rn_ftz_f32_slowpath) ;  /* 0x0000026c00887944 */ /* 0x00ffea0003c00000 */
.L_x_43218:
[----:B------:R-:W-:Y:S05]  /*5db0*/  BSYNC B3 ;  /* 0x0000000000037941 */ /* 0x000fea0003800000 */
.L_x_43217:
        /* <DEDUP_REMOVED lines=18> */
.L_x_43220:
[----:B------:R-:W-:Y:S02]  /*5ee0*/  ISETP.GE.AND P0, PT, R12, RZ, PT ;  /* 0x000000ff0c00720c */ /* 0x000fe40003f06270 */
[----:B------:R-:W-:-:S11]  /*5ef0*/  MOV R3, 0x3fd774eb ;  /* 0x3fd774eb00037802 */ /* 0x000fd60000000f00 */
[----:B------:R-:W-:-:S04]  /*5f00*/  @P0 FFMA.FTZ R0, R3, 0.93318945169448852539, -R0 ;  /* 0x3f6ee58103000823 */ /* 0x000fc80000010800 */
[----:B------:R-:W-:-:S07]  /*5f10*/  @!P0 FFMA.FTZ R0, R3, 0.93318945169448852539, R0 ;  /* 0x3f6ee58103008823 */ /* 0x000fce0000010000 */
.L_x_43221:
[----:B------:R-:W-:Y:S05]  /*5f20*/  BSYNC B0 ;  /* 0x0000000000007941 */ /* 0x000fea0003800000 */
.L_x_43219:
        /* <DEDUP_REMOVED lines=12> */
.L_x_43214:
        /* <DEDUP_REMOVED lines=16> */
[----:B-1234-:R-:W-:Y:S05]  /*60f0*/  CALL.REL.NOINC `($__internal_82_$__cuda_sm3x_div_rn_ftz_f32_slowpath) ;  /* 0x0000026800b47944 */ /* 0x01efea0003c00000 */
.L_x_43225:
[----:B------:R-:W-:Y:S05]  /*6100*/  BSYNC B3 ;  /* 0x0000000000037941 */ /* 0x000fea0003800000 */
.L_x_43224:
        /* <DEDUP_REMOVED lines=18> */
.L_x_43227:
[----:B------:R-:W-:Y:S02]  /*6230*/  ISETP.GE.AND P0, PT, R12, RZ, PT ;  /* 0x000000ff0c00720c */ /* 0x000fe40003f06270 */
[----:B------:R-:W-:-:S11]  /*6240*/  MOV R3, 0x3fd774eb ;  /* 0x3fd774eb00037802 */ /* 0x000fd60000000f00 */
[----:B------:R-:W-:-:S04]  /*6250*/  @P0 FFMA.FTZ R0, R3, 0.93318945169448852539, -R0 ;  /* 0x3f6ee58103000823 */ /* 0x000fc80000010800 */
[----:B------:R-:W-:-:S07]  /*6260*/  @!P0 FFMA.FTZ R0, R3, 0.93318945169448852539, R0 ;  /* 0x3f6ee58103008823 */ /* 0x000fce0000010000 */
.L_x_43228:
[----:B------:R-:W-:Y:S05]  /*6270*/  BSYNC B0 ;  /* 0x0000000000007941 */ /* 0x000fea0003800000 */
.L_x_43226:
        /* <DEDUP_REMOVED lines=13> */
.L_x_43223:
        /* <DEDUP_REMOVED lines=25> */
.L_x_43230:
        /* <DEDUP_REMOVED lines=20> */
[C---:B------:R-:W-:Y:S02]  /*6620*/  FSETP.GEU.FTZ.AND P4, PT, R45.reuse, R24, PT ;  /* 0x000000182d00720b */ /* 0x040fe40003f9e000 */
[----:B------:R-:W-:Y:S02]  /*6630*/  MOV R0, R50 ;  /* 0x0000003200007202 */ /* 0x000fe40000000f00 */
[----:B------:R-:W-:Y:S02]  /*6640*/  FSEL R44, R45, R24, !P4 ;  /* 0x000000182d2c7208 */ /* 0x000fe40006000000 */
[----:B------:R-:W-:Y:S02]  /*6650*/  PLOP3.LUT P1, PT, P4, P0, P1, 0xbf, 0x0 ;  /* 0x000000000000781c */ /* 0x000fe40002721717 */
[----:B------:R-:W-:Y:S02]  /*6660*/  FSETP.GEU.FTZ.AND P5, PT, R44, R25, PT ;  /* 0x000000192c00720b */ /* 0x000fe40003fbe000 */
[----:B------:R-:W-:-:S02]  /*6670*/  FSEL R7, R24, R45, !P4 ;  /* 0x0000002d18077208 */ /* 0x000fc40006000000 */
        /* <DEDUP_REMOVED lines=15> */
.L_x_43229:
[----:B------:R-:W-:Y:S01]  /*6770*/  FADD.FTZ R0, R50, -1 ;  /* 0xbf80000032007421 */ /* 0x000fe20000010000 */
[----:B------:R-:W-:Y:S01]  /*6780*/  FCHK P3, R26, R27 ;  /* 0x0000001b1a007302 */ /* 0x000fe20000060000 */
[----:B------:R-:W-:Y:S02]  /*6790*/  BSSY B0, `(.L_x_43231) ;  /* 0x000002e000007945 */ /* 0x000fe40003800000 */
[----:B------:R-:W-:-:S04]  /*67a0*/  FADD.FTZ R3, R3, R0 ;  /* 0x0000000003037221 */ /* 0x000fc80000010000 */
[----:B------:R-:W-:-:S04]  /*67b0*/  FADD.FTZ R2, R2, R3 ;  /* 0x0000000302027221 */ /* 0x000fc80000010000 */
[----:B------:R-:W-:-:S04]  /*67c0*/  FADD.FTZ R5, R5, R2 ;  /* 0x0000000205057221 */ /* 0x000fc80000010000 */
[----:B------:R-:W-:Y:S01]  /*67d0*/  FADD.FTZ R5, R4, R5 ;  /* 0x0000000504057221 */ /* 0x000fe20000010000 */
[----:B------:R-:W-:-:S03]  /*67e0*/  HFMA2.MMA R4, -RZ, RZ, 1.625, 0 ;  /* 0x3e800000ff047435 */ /* 0x000fc600000001ff */
[----:B------:R-:W-:Y:S01]  /*67f0*/  FADD.FTZ R6, R6, R5 ;  /* 0x0000000506067221 */ /* 0x000fe20000010000 */
[----:B------:R-:W-:-:S03]  /*6800*/  MOV R5, 0x3d39bf78 ;  /* 0x3d39bf7800057802 */ /* 0x000fc60000000f00 */
        /* <DEDUP_REMOVED lines=38> */
.L_x_43232:
[----:B------:R-:W-:Y:S05]  /*6a70*/  BSYNC B0 ;  /* 0x0000000000007941 */ /* 0x000fea0003800000 */
.L_x_43231:
[----:B------:R-:W-:Y:S01]  /*6a80*/  BSSY B3, `(.L_x_43233) ;  /* 0x0000007000037945 */ /* 0x000fe20003800000 */
[----:B------:R-:W-:-:S03]  /*6a90*/  FFMA R0, R5, R4, R2 ;  /* 0x0000000405007223 */ /* 0x000fc60000000002 */
[----:B------:R-:W-:Y:S05]  /*6aa0*/  @!P3 BRA `(.L_x_43234) ;  /* 0x000000000010b947 */ /* 0x000fea0003800000 */
[----:B------:R-:W-:Y:S02]  /*6ab0*/  MOV R41, R26 ;  /* 0x0000001a00297202 */ /* 0x000fe40000000f00 */
[----:B------:R-:W-:Y:S02]  /*6ac0*/  MOV R0, R27 ;  /* 0x0000001b00007202 */ /* 0x000fe40000000f00 */
[----:B------:R-:W-:-:S07]  /*6ad0*/  MOV R2, 0x6af0 ;  /* 0x00006af000027802 */ /* 0x000fce0000000f00 */
[----:B0123--:R-:W-:Y:S05]  /*6ae0*/  CALL.REL.NOINC `($__internal_82_$__cuda_sm3x_div_rn_ftz_f32_slowpath) ;  /* 0x0000026000387944 */ /* 0x00ffea0003c00000 */
.L_x_43234:
[----:B------:R-:W-:Y:S05]  /*6af0*/  BSYNC B3 ;  /* 0x0000000000037941 */ /* 0x000fea0003800000 */
.L_x_43233:
        /* <DEDUP_REMOVED lines=18> */
.L_x_43236:
[----:B------:R-:W-:Y:S02]  /*6c20*/  ISETP.GE.AND P0, PT, R12, RZ, PT ;  /* 0x000000ff0c00720c */ /* 0x000fe40003f06270 */
[----:B------:R-:W-:-:S11]  /*6c30*/  MOV R3, 0x3fd774eb ;  /* 0x3fd774eb00037802 */ /* 0x000fd60000000f00 */
[----:B------:R-:W-:-:S04]  /*6c40*/  @P0 FFMA.FTZ R0, R3, 0.93318945169448852539, -R0 ;  /* 0x3f6ee58103000823 */ /* 0x000fc80000010800 */
[----:B------:R-:W-:-:S07]  /*6c50*/  @!P0 FFMA.FTZ R0, R3, 0.93318945169448852539, R0 ;  /* 0x3f6ee58103008823 */ /* 0x000fce0000010000 */
.L_x_43237:
[----:B------:R-:W-:Y:S05]  /*6c60*/  BSYNC B0 ;  /* 0x0000000000007941 */ /* 0x000fea0003800000 */
.L_x_43235:
        /* <DEDUP_REMOVED lines=12> */
.L_x_43213:
        /* <DEDUP_REMOVED lines=13> */
.L_x_43239:
[----:B------:R-:W-:Y:S05]  /*6e00*/  BSYNC B3 ;  /* 0x0000000000037941 */ /* 0x000fea0003800000 */
.L_x_43238:
        /* <DEDUP_REMOVED lines=18> */
.L_x_43241:
[----:B------:R-:W-:Y:S02]  /*6f30*/  ISETP.GE.AND P0, PT, R12, RZ, PT ;  /* 0x000000ff0c00720c */ /* 0x000fe40003f06270 */
[----:B------:R-:W-:-:S11]  /*6f40*/  MOV R3, 0x3fd774eb ;  /* 0x3fd774eb00037802 */ /* 0x000fd60000000f00 */
[----:B------:R-:W-:-:S04]  /*6f50*/  @P0 FFMA.FTZ R0, R3, 0.93318945169448852539, -R0 ;  /* 0x3f6ee58103000823 */ /* 0x000fc80000010800 */
[----:B------:R-:W-:-:S07]  /*6f60*/  @!P0 FFMA.FTZ R0, R3, 0.93318945169448852539, R0 ;  /* 0x3f6ee58103008823 */ /* 0x000fce0000010000 */
.L_x_43242:
[----:B------:R-:W-:Y:S05]  /*6f70*/  BSYNC B0 ;  /* 0x0000000000007941 */ /* 0x000fea0003800000 */
.L_x_43240:
        /* <DEDUP_REMOVED lines=27> */
.L_x_43212:
        /* <DEDUP_REMOVED lines=39> */
.L_x_43245:
[----:B------:R-:W-:Y:S05]  /*73a0*/  BSYNC B0 ;  /* 0x0000000000007941 */ /* 0x000fea0003800000 */
.L_x_43244:
[----:B------:R-:W-:Y:S01]  /*73b0*/  BSSY B3, `(.L_x_43246) ;  /* 0x0000007000037945 */ /* 0x000fe20003800000 */
[----:B------:R-:W-:-:S03]  /*73c0*/  FFMA R0, R3, R6, R4 ;  /* 0x0000000603007223 */ /* 0x000fc60000000004 */
[----:B------:R-:W-:Y:S05]  /*73d0*/  @!P0 BRA `(.L_x_43247) ;  /* 0x0000000000108947 */ /* 0x000fea0003800000 */
[----:B------:R-:W-:Y:S01]  /*73e0*/  HFMA2.MMA R0, -RZ, RZ, 1.875, 0 ;  /* 0x3f800000ff007435 */ /* 0x000fe200000001ff */
[----:B------:R-:W-:Y:S02]  /*73f0*/  MOV R41, R26 ;  /* 0x0000001a00297202 */ /* 0x000fe40000000f00 */
[----:B------:R-:W-:-:S08]  /*7400*/  MOV R2, 0x7420 ;  /* 0x0000742000027802 */ /* 0x000fd00000000f00 */
[----:B-123--:R-:W-:Y:S05]  /*7410*/  CALL.REL.NOINC `($__internal_82_$__cuda_sm3x_div_rn_ftz_f32_slowpath) ;  /* 0x0000025400ec7944 */ /* 0x00efea0003c00000 */
.L_x_43247:
[----:B------:R-:W-:Y:S05]  /*7420*/  BSYNC B3 ;  /* 0x0000000000037941 */ /* 0x000fea0003800000 */
.L_x_43246:
        /* <DEDUP_REMOVED lines=18> */
.L_x_43249:
[----:B------:R-:W-:Y:S02]  /*7550*/  ISETP.GE.AND P0, PT, R12, RZ, PT ;  /* 0x000000ff0c00720c */ /* 0x000fe40003f06270 */
[----:B------:R-:W-:-:S11]  /*7560*/  MOV R3, 0x3fd774eb ;  /* 0x3fd774eb00037802 */ /* 0x000fd60000000f00 */
[----:B------:R-:W-:-:S04]  /*7570*/  @P0 FFMA.FTZ R0, R3, 0.93318945169448852539, -R0 ;  /* 0x3f6ee58103000823 */ /* 0x000fc80000010800 */
[----:B------:R-:W-:-:S07]  /*7580*/  @!P0 FFMA.FTZ R0, R3, 0.93318945169448852539, R0 ;  /* 0x3f6ee58103008823 */ /* 0x000fce0000010000 */
.L_x_43250:
[----:B------:R-:W-:Y:S05]  /*7590*/  BSYNC B0 ;  /* 0x0000000000007941 */ /* 0x000fea0003800000 */
.L_x_43248:
        /* <DEDUP_REMOVED lines=10> */
.L_x_43243:
        /* <DEDUP_REMOVED lines=12> */
[----:B01234-:R-:W-:Y:S05]  /*7700*/  CALL.REL.NOINC `($__internal_82_$__cuda_sm3x_div_rn_ftz_f32_slowpath) ;  /* 0x0000025400307944 */ /* 0x01ffea0003c00000 */
.L_x_43252:
[----:B------:R-:W-:Y:S05]  /*7710*/  BSYNC B3 ;  /* 0x0000000000037941 */ /* 0x000fea0003800000 */
.L_x_43251:
        /* <DEDUP_REMOVED lines=18> */
.L_x_43254:
[----:B------:R-:W-:Y:S02]  /*7840*/  ISETP.GE.AND P0, PT, R12, RZ, PT ;  /* 0x000000ff0c00720c */ /* 0x000fe40003f06270 */
[----:B------:R-:W-:-:S11]  /*7850*/  MOV R3, 0x3fd774eb ;  /* 0x3fd774eb00037802 */ /* 0x000fd60000000f00 */
[----:B------:R-:W-:-:S04]  /*7860*/  @P0 FFMA.FTZ R0, R3, 0.93318945169448852539, -R0 ;  /* 0x3f6ee58103000823 */ /* 0x000fc80000010800 */
[----:B------:R-:W-:-:S07]  /*7870*/  @!P0 FFMA.FTZ R0, R3, 0.93318945169448852539, R0 ;  /* 0x3f6ee58103008823 */ /* 0x000fce0000010000 */
.L_x_43255:
[----:B------:R-:W-:Y:S05]  /*7880*/  BSYNC B0 ;  /* 0x0000000000007941 */ /* 0x000fea0003800000 */
.L_x_43253:
        /* <DEDUP_REMOVED lines=11> */
.L_x_43211:
        /* <DEDUP_REMOVED lines=33> */
[----:B0123--:R-:W-:Y:S05]  /*7b50*/  CALL.REL.NOINC `($__internal_82_$__cuda_sm3x_div_rn_ftz_f32_slowpath) ;  /* 0x00000250001c7944 */ /* 0x00ffea0003c00000 */
.L_x_43257:
[----:B------:R-:W-:Y:S05]  /*7b60*/  BSYNC B3 ;  /* 0x0000000000037941 */ /* 0x000fea0003800000 */
.L_x_43256:
        /* <DEDUP_REMOVED lines=18> */
.L_x_43259:
[----:B------:R-:W-:Y:S02]  /*7c90*/  ISETP.GE.AND P0, PT, R12, RZ, PT ;  /* 0x000000ff0c00720c */ /* 0x000fe40003f06270 */
[----:B------:R-:W-:-:S11]  /*7ca0*/  MOV R3, 0x3fd774eb ;  /* 0x3fd774eb00037802 */ /* 0x000fd60000000f00 */
[----:B------:R-:W-:-:S04]  /*7cb0*/  @P0 FFMA.FTZ R0, R3, 0.93318945169448852539, -R0 ;  /* 0x3f6ee58103000823 */ /* 0x000fc80000010800 */
[----:B------:R-:W-:-:S07]  /*7cc0*/  @!P0 FFMA.FTZ R0, R3, 0.93318945169448852539, R0 ;  /* 0x3f6ee58103008823 */ /* 0x000fce0000010000 */
.L_x_43260:
[----:B------:R-:W-:Y:S05]  /*7cd0*/  BSYNC B0 ;  /* 0x0000000000007941 */ /* 0x000fea0003800000 */
.L_x_43258:
        /* <DEDUP_REMOVED lines=11> */
.L_x_43210:
        /* <DEDUP_REMOVED lines=25> */
[----:B-123--:R-:W-:Y:S05]  /*7f20*/  CALL.REL.NOINC `($__internal_82_$__cuda_sm3x_div_rn_ftz_f32_slowpath) ;  /* 0x0000024c00287944 */ /* 0x00efea0003c00000 */
.L_x_43262:
[----:B------:R-:W-:Y:S05]  /*7f30*/  BSYNC B3 ;  /* 0x0000000000037941 */ /* 0x000fea0003800000 */
.L_x_43261:
        /* <DEDUP_REMOVED lines=18> */
.L_x_43264:
[----:B------:R-:W-:Y:S02]  /*8060*/  ISETP.GE.AND P0, PT, R12, RZ, PT ;  /* 0x000000ff0c00720c */ /* 0x000fe40003f06270 */
[----:B------:R-:W-:-:S11]  /*8070*/  MOV R3, 0x3fd774eb ;  /* 0x3fd774eb00037802 */ /* 0x000fd60000000f00 */
[----:B------:R-:W-:-:S04]  /*8080*/  @P0 FFMA.FTZ R0, R3, 0.93318945169448852539, -R0 ;  /* 0x3f6ee58103000823 */ /* 0x000fc80000010800 */
[----:B------:R-:W-:-:S07]  /*8090*/  @!P0 FFMA.FTZ R0, R3, 0.93318945169448852539, R0 ;  /* 0x3f6ee58103008823 */ /* 0x000fce0000010000 */
.L_x_43265:
[----:B------:R-:W-:Y:S05]  /*80a0*/  BSYNC B0 ;  /* 0x0000000000007941 */ /* 0x000fea0003800000 */
.L_x_43263:
        /* <DEDUP_REMOVED lines=12> */
.L_x_43222:
[----:B------:R-:W-:Y:S05]  /*8170*/  BSYNC B2 ;  /* 0x0000000000027941 */ /* 0x000fea0003800000 */
.L_x_43209:
        /* <DEDUP_REMOVED lines=42> */
.L_x_43269:
        /* <DEDUP_REMOVED lines=10> */
.L_x_43268:
[----:B------:R-:W-:-:S04]  /*84c0*/  FMUL.RZ R4, R4, 0.15915493667125701904 ;  /* 0x3e22f98304047820 */ /* 0x000fc8000040c000 */
[----:B------:R4:W0:Y:S08]  /*84d0*/  MUFU.SIN R13, R4 ;  /* 0x00000004000d7308 */ /* 0x0008300000000400 */
[----:B------:R4:W0:Y:S01]  /*84e0*/  MUFU.COS R12, R4 ;  /* 0x00000004000c7308 */ /* 0x0008220000000000 */
[----:B------:R-:W-:Y:S05]  /*84f0*/  BRA `(.L_x_43270) ;  /* 0x00000000000c7947 */ /* 0x000fea0003800000 */
.L_x_43267:
[----:B------:R-:W-:Y:S01]  /*8500*/  FMUL.FTZ R12, R29, 1.4426950216293334961 ;  /* 0x3fb8aa3b1d0c7820 */ /* 0x000fe20000410000 */
[----:B------:R-:W-:-:S05]  /*8510*/  MOV R13, R4 ;  /* 0x00000004000d7202 */ /* 0x000fca0000000f00 */
[----:B------:R-:W4:Y:S02]  /*8520*/  MUFU.EX2 R12, R12 ;  /* 0x0000000c000c7308 */ /* 0x000f240000000800 */
.L_x_43270:
[----:B------:R-:W-:Y:S05]  /*8530*/  BSYNC B0 ;  /* 0x0000000000007941 */ /* 0x000fea0003800000 */
.L_x_43266:
        /* <DEDUP_REMOVED lines=61> */
.L_x_43278:
[----:B------:R-:W-:Y:S05]  /*8910*/  BSYNC B0 ;  /* 0x0000000000007941 */ /* 0x000fea0003800000 */
.L_x_43277:
[----:B------:R-:W-:Y:S01]  /*8920*/  BSSY B3, `(.L_x_43279) ;  /* 0x0000007000037945 */ /* 0x000fe20003800000 */
[----:B------:R-:W-:-:S03]  /*8930*/  FFMA R0, R7, R5, R4 ;  /* 0x0000000507007223 */ /* 0x000fc60000000004 */
[----:B------:R-:W-:Y:S05]  /*8940*/  @!P0 BRA `(.L_x_43280) ;  /* 0x0000000000108947 */ /* 0x000fea0003800000 */
[----:B------:R-:W-:Y:S02]  /*8950*/  MOV R41, R26 ;  /* 0x0000001a00297202 */ /* 0x000fe40000000f00 */
[----:B------:R-:W-:Y:S02]  /*8960*/  MOV R0, R27 ;  /* 0x0000001b00007202 */ /* 0x000fe40000000f00 */
[----:B------:R-:W-:-:S07]  /*8970*/  MOV R2, 0x8990 ;  /* 0x0000899000027802 */ /* 0x000fce0000000f00 */
[----:B0123--:R-:W-:Y:S05]  /*8980*/  CALL.REL.NOINC `($__internal_82_$__cuda_sm3x_div_rn_ftz_f32_slowpath) ;  /* 0x0000024000907944 */ /* 0x00ffea0003c00000 */
.L_x_43280:
[----:B------:R-:W-:Y:S05]  /*8990*/  BSYNC B3 ;  /* 0x0000000000037941 */ /* 0x000fea0003800000 */
.L_x_43279:
        /* <DEDUP_REMOVED lines=18> */
.L_x_43282:
[----:B------:R-:W-:Y:S02]  /*8ac0*/  ISETP.GE.AND P0, PT, R14, RZ, PT ;  /* 0x000000ff0e00720c */ /* 0x000fe40003f06270 */
[----:B------:R-:W-:-:S11]  /*8ad0*/  MOV R3, 0x3fd774eb ;  /* 0x3fd774eb00037802 */ /* 0x000fd60000000f00 */
[----:B------:R-:W-:-:S04]  /*8ae0*/  @P0 FFMA.FTZ R0, R3, 0.93318945169448852539, -R0 ;  /* 0x3f6ee58103000823 */ /* 0x000fc80000010800 */
[----:B------:R-:W-:-:S07]  /*8af0*/  @!P0 FFMA.FTZ R0, R3, 0.93318945169448852539, R0 ;  /* 0x3f6ee58103008823 */ /* 0x000fce0000010000 */
.L_x_43283:
[----:B------:R-:W-:Y:S05]  /*8b00*/  BSYNC B0 ;  /* 0x0000000000007941 */ /* 0x000fea0003800000 */
.L_x_43281:
        /* <DEDUP_REMOVED lines=12> */
.L_x_43276:
        /* <DEDUP_REMOVED lines=17> */
.L_x_43287:
[----:B------:R-:W-:Y:S05]  /*8ce0*/  BSYNC B3 ;  /* 0x0000000000037941 */ /* 0x000fea0003800000 */
.L_x_43286:
        /* <DEDUP_REMOVED lines=18> */
.L_x_43289:
[----:B------:R-:W-:Y:S02]  /*8e10*/  ISETP.GE.AND P0, PT, R14, RZ, PT ;  /* 0x000000ff0e00720c */ /* 0x000fe40003f06270 */
[----:B------:R-:W-:-:S11]  /*8e20*/  MOV R3, 0x3fd774eb ;  /* 0x3fd774eb00037802 */ /* 0x000fd60000000f00 */
[----:B------:R-:W-:-:S04]  /*8e30*/  @P0 FFMA.FTZ R0, R3, 0.93318945169448852539, -R0 ;  /* 0x3f6ee58103000823 */ /* 0x000fc80000010800 */
[----:B------:R-:W-:-:S07]  /*8e40*/  @!P0 FFMA.FTZ R0, R3, 0.93318945169448852539, R0 ;  /* 0x3f6ee58103008823 */ /* 0x000fce0000010000 */
.L_x_43290:
[----:B------:R-:W-:Y:S05]  /*8e50*/  BSYNC B0 ;  /* 0x0000000000007941 */ /* 0x000fea0003800000 */
.L_x_43288:
        /* <DEDUP_REMOVED lines=13> */
.L_x_43285:
        /* <DEDUP_REMOVED lines=25> */
.L_x_43292:
        /* <DEDUP_REMOVED lines=40> */
.L_x_43291:
        /* <DEDUP_REMOVED lines=48> */
.L_x_43294:
[----:B------:R-:W-:Y:S05]  /*9640*/  BSYNC B0 ;  /* 0x0000000000007941 */ /* 0x000fea0003800000 */
.L_x_43293:
[----:B------:R-:W-:Y:S01]  /*9650*/  BSSY B3, `(.L_x_43295) ;  /* 0x0000007000037945 */ /* 0x000fe20003800000 */
[----:B------:R-:W-:-:S03]  /*9660*/  FFMA R0, R7, R4, R2 ;  /* 0x0000000407007223 */ /* 0x000fc60000000002 */
[----:B------:R-:W-:Y:S05]  /*9670*/  @!P3 BRA `(.L_x_43296) ;  /* 0x000000000010b947 */ /* 0x000fea0003800000 */
[----:B------:R-:W-:Y:S02]  /*9680*/  MOV R41, R26 ;  /* 0x0000001a00297202 */ /* 0x000fe40000000f00 */
[----:B------:R-:W-:Y:S02]  /*9690*/  MOV R0, R27 ;  /* 0x0000001b00007202 */ /* 0x000fe40000000f00 */
[----:B------:R-:W-:-:S07]  /*96a0*/  MOV R2, 0x96c0 ;  /* 0x000096c000027802 */ /* 0x000fce0000000f00 */
[----:B0123--:R-:W-:Y:S05]  /*96b0*/  CALL.REL.NOINC `($__internal_82_$__cuda_sm3x_div_rn_ftz_f32_slowpath) ;  /* 0x0000023400447944 */ /* 0x00ffea0003c00000 */
.L_x_43296:
[----:B------:R-:W-:Y:S05]  /*96c0*/  BSYNC B3 ;  /* 0x0000000000037941 */ /* 0x000fea0003800000 */
.L_x_43295:
        /* <DEDUP_REMOVED lines=18> */
.L_x_43298:
[----:B------:R-:W-:Y:S02]  /*97f0*/  ISETP.GE.AND P0, PT, R14, RZ, PT ;  /* 0x000000ff0e00720c */ /* 0x000fe40003f06270 */
[----:B------:R-:W-:-:S11]  /*9800*/  MOV R3, 0x3fd774eb ;  /* 0x3fd774eb00037802 */ /* 0x000fd60000000f00 */
[----:B------:R-:W-:-:S04]  /*9810*/  @P0 FFMA.FTZ R0, R3, 0.93318945169448852539, -R0 ;  /* 0x3f6ee58103000823 */ /* 0x000fc80000010800 */
[----:B------:R-:W-:-:S07]  /*9820*/  @!P0 FFMA.FTZ R0, R3, 0.93318945169448852539, R0 ;  /* 0x3f6ee58103008823 */ /* 0x000fce0000010000 */
.L_x_43299:
[----:B------:R-:W-:Y:S05]  /*9830*/  BSYNC B0 ;  /* 0x0000000000007941 */ /* 0x000fea0003800000 */
.L_x_43297:
        /* <DEDUP_REMOVED lines=12> */
.L_x_43275:
        /* <DEDUP_REMOVED lines=13> */
.L_x_43301:
[----:B------:R-:W-:Y:S05]  /*99d0*/  BSYNC B3 ;  /* 0x0000000000037941 */ /* 0x000fea0003800000 */
.L_x_43300:
        /* <DEDUP_REMOVED lines=18> */
.L_x_43303:
[----:B------:R-:W-:Y:S02]  /*9b00*/  ISETP.GE.AND P0, PT, R14, RZ, PT ;  /* 0x000000ff0e00720c */ /* 0x000fe40003f06270 */
[----:B------:R-:W-:-:S11]  /*9b10*/  MOV R3, 0x3fd774eb ;  /* 0x3fd774eb00037802 */ /* 0x000fd60000000f00 */
[----:B------:R-:W-:-:S04]  /*9b20*/  @P0 FFMA.FTZ R0, R3, 0.93318945169448852539, -R0 ;  /* 0x3f6ee58103000823 */ /* 0x000fc80000010800 */
[----:B------:R-:W-:-:S07]  /*9b30*/  @!P0 FFMA.FTZ R0, R3, 0.93318945169448852539, R0 ;  /* 0x3f6ee58103008823 */ /* 0x000fce0000010000 */
.L_x_43304:
[----:B------:R-:W-:Y:S05]  /*9b40*/  BSYNC B0 ;  /* 0x0000000000007941 */ /* 0x000fea0003800000 */
.L_x_43302:
        /* <DEDUP_REMOVED lines=27> */
.L_x_43274:
        /* <DEDUP_REMOVED lines=39> */
.L_x_43307:
[----:B------:R-:W-:Y:S05]  /*9f70*/  BSYNC B0 ;  /* 0x0000000000007941 */ /* 0x000fea0003800000 */
.L_x_43306:
[----:B------:R-:W-:Y:S01]  /*9f80*/  BSSY B3, `(.L_x_43308) ;  /* 0x0000007000037945 */ /* 0x000fe20003800000 */
[----:B------:R-:W-:-:S03]  /*9f90*/  FFMA R0, R3, R6, R4 ;  /* 0x0000000603007223 */ /* 0x000fc60000000004 */
[----:B------:R-:W-:Y:S05]  /*9fa0*/  @!P0 BRA `(.L_x_43309) ;  /* 0x0000000000108947 */ /* 0x000fea0003800000 */
[----:B------:R-:W-:Y:S01]  /*9fb0*/  HFMA2.MMA R0, -RZ, RZ, 1.875, 0 ;  /* 0x3f800000ff007435 */ /* 0x000fe200000001ff */
[----:B------:R-:W-:Y:S02]  /*9fc0*/  MOV R41, R26 ;  /* 0x0000001a00297202 */ /* 0x000fe40000000f00 */
[----:B------:R-:W-:-:S08]  /*9fd0*/  MOV R2, 0x9ff0 ;  /* 0x00009ff000027802 */ /* 0x000fd00000000f00 */
[----:B-123--:R-:W-:Y:S05]  /*9fe0*/  CALL.REL.NOINC `($__internal_82_$__cuda_sm3x_div_rn_ftz_f32_slowpath) ;  /* 0x0000022800f87944 */ /* 0x00efea0003c00000 */
.L_x_43309:
[----:B------:R-:W-:Y:S05]  /*9ff0*/  BSYNC B3 ;  /* 0x0000000000037941 */ /* 0x000fea0003800000 */
.L_x_43308:
        /* <DEDUP_REMOVED lines=18> */
.L_x_43311:
[----:B------:R-:W-:Y:S02]  /*a120*/  ISETP.GE.AND P0, PT, R14, RZ, PT ;  /* 0x000000ff0e00720c */ /* 0x000fe40003f06270 */
[----:B------:R-:W-:-:S11]  /*a130*/  MOV R3, 0x3fd774eb ;  /* 0x3fd774eb00037802 */ /* 0x000fd60000000f00 */
[----:B------:R-:W-:-:S04]  /*a140*/  @P0 FFMA.FTZ R0, R3, 0.93318945169448852539, -R0 ;  /* 0x3f6ee58103000823 */ /* 0x000fc80000010800 */
[----:B------:R-:W-:-:S07]  /*a150*/  @!P0 FFMA.FTZ R0, R3, 0.93318945169448852539, R0 ;  /* 0x3f6ee58103008823 */ /* 0x000fce0000010000 */
.L_x_43312:
[----:B------:R-:W-:Y:S05]  /*a160*/  BSYNC B0 ;  /* 0x0000000000007941 */ /* 0x000fea0003800000 */
.L_x_43310:
        /* <DEDUP_REMOVED lines=10> */
.L_x_43305:
        /* <DEDUP_REMOVED lines=13> */
.L_x_43314:
[----:B------:R-:W-:Y:S05]  /*a2e0*/  BSYNC B3 ;  /* 0x0000000000037941 */ /* 0x000fea0003800000 */
.L_x_43313:
        /* <DEDUP_REMOVED lines=18> */
.L_x_43316:
[----:B------:R-:W-:Y:S02]  /*a410*/  ISETP.GE.AND P0, PT, R14, RZ, PT ;  /* 0x000000ff0e00720c */ /* 0x000fe40003f06270 */
[----:B------:R-:W-:-:S11]  /*a420*/  MOV R3, 0x3fd774eb ;  /* 0x3fd774eb00037802 */ /* 0x000fd60000000f00 */
[----:B------:R-:W-:-:S04]  /*a430*/  @P0 FFMA.FTZ R0, R3, 0.93318945169448852539, -R0 ;  /* 0x3f6ee58103000823 */ /* 0x000fc80000010800 */
[----:B------:R-:W-:-:S07]  /*a440*/  @!P0 FFMA.FTZ R0, R3, 0.93318945169448852539, R0 ;  /* 0x3f6ee58103008823 */ /* 0x000fce0000010000 */
.L_x_43317:
[----:B------:R-:W-:Y:S05]  /*a450*/  BSYNC B0 ;  /* 0x0000000000007941 */ /* 0x000fea0003800000 */
.L_x_43315:
        /* <DEDUP_REMOVED lines=11> */
.L_x_43273:
        /* <DEDUP_REMOVED lines=34> */
.L_x_43319:
[----:B------:R-:W-:Y:S05]  /*a730*/  BSYNC B3 ;  /* 0x0000000000037941 */ /* 0x000fea0003800000 */
.L_x_43318:
        /* <DEDUP_REMOVED lines=18> */
.L_x_43321:
[----:B------:R-:W-:Y:S02]  /*a860*/  ISETP.GE.AND P0, PT, R14, RZ, PT ;  /* 0x000000ff0e00720c */ /* 0x000fe40003f06270 */
[----:B------:R-:W-:-:S11]  /*a870*/  MOV R3, 0x3fd774eb ;  /* 0x3fd774eb00037802 */ /* 0x000fd60000000f00 */
[----:B------:R-:W-:-:S04]  /*a880*/  @P0 FFMA.FTZ R0, R3, 0.93318945169448852539, -R0 ;  /* 0x3f6ee58103000823 */ /* 0x000fc80000010800 */
[----:B------:R-:W-:-:S07]  /*a890*/  @!P0 FFMA.FTZ R0, R3, 0.93318945169448852539, R0 ;  /* 0x3f6ee58103008823 */ /* 0x000fce0000010000 */
.L_x_43322:
[----:B------:R-:W-:Y:S05]  /*a8a0*/  BSYNC B0 ;  /* 0x0000000000007941 */ /* 0x000fea0003800000 */
.L_x_43320:
        /* <DEDUP_REMOVED lines=11> */
.L_x_43272:
        /* <DEDUP_REMOVED lines=26> */
.L_x_43324:
[----:B------:R-:W-:Y:S05]  /*ab00*/  BSYNC B3 ;  /* 0x0000000000037941 */ /* 0x000fea0003800000 */
.L_x_43323:
        /* <DEDUP_REMOVED lines=18> */
.L_x_43326:
[----:B------:R-:W-:Y:S02]  /*ac30*/  ISETP.GE.AND P0, PT, R14, RZ, PT ;  /* 0x000000ff0e00720c */ /* 0x000fe40003f06270 */
[----:B------:R-:W-:-:S11]  /*ac40*/  MOV R3, 0x3fd774eb ;  /* 0x3fd774eb00037802 */ /* 0x000fd60000000f00 */
[----:B------:R-:W-:-:S04]  /*ac50*/  @P0 FFMA.FTZ R0, R3, 0.93318945169448852539, -R0 ;  /* 0x3f6ee58103000823 */ /* 0x000fc80000010800 */
[----:B------:R-:W-:-:S07]  /*ac60*/  @!P0 FFMA.FTZ R0, R3, 0.93318945169448852539, R0 ;  /* 0x3f6ee58103008823 */ /* 0x000fce0000010000 */
.L_x_43327:
[----:B------:R-:W-:Y:S05]  /*ac70*/  BSYNC B0 ;  /* 0x0000000000007941 */ /* 0x000fea0003800000 */
.L_x_43325:
        /* <DEDUP_REMOVED lines=12> */
.L_x_43284:
[----:B------:R-:W-:Y:S05]  /*ad40*/  BSYNC B2 ;  /* 0x0000000000027941 */ /* 0x000fea0003800000 */
.L_x_43271:
        /* <DEDUP_REMOVED lines=42> */
.L_x_43331:
        /* <DEDUP_REMOVED lines=10> */
.L_x_43330:
[----:B------:R-:W-:-:S04]  /*b090*/  FMUL.RZ R4, R4, 0.15915493667125701904 ;  /* 0x3e22f98304047820 */ /* 0x000fc8000040c000 */
[----:B------:R4:W0:Y:S08]  /*b0a0*/  MUFU.SIN R15, R4 ;  /* 0x00000004000f7308 */ /* 0x0008300000000400 */
[----:B------:R4:W0:Y:S01]  /*b0b0*/  MUFU.COS R14, R4 ;  /* 0x00000004000e7308 */ /* 0x0008220000000000 */
[----:B------:R-:W-:Y:S05]  /*b0c0*/  BRA `(.L_x_43332) ;  /* 0x00000000000c7947 */ /* 0x000fea0003800000 */
.L_x_43329:
[----:B------:R-:W-:Y:S01]  /*b0d0*/  FMUL.FTZ R14, R31, 1.4426950216293334961 ;  /* 0x3fb8aa3b1f0e7820 */ /* 0x000fe20000410000 */
[----:B------:R-:W-:-:S05]  /*b0e0*/  MOV R15, R4 ;  /* 0x00000004000f7202 */ /* 0x000fca0000000f00 */
[----:B------:R-:W4:Y:S02]  /*b0f0*/  MUFU.EX2 R14, R14 ;  /* 0x0000000e000e7308 */ /* 0x000f240000000800 */
.L_x_43332:
[----:B------:R-:W-:Y:S05]  /*b100*/  BSYNC B0 ;  /* 0x0000000000007941 */ /* 0x000fea0003800000 */
.L_x_43328:
        /* <DEDUP_REMOVED lines=61> */
.L_x_43340:
[----:B------:R-:W-:Y:S05]  /*b4e0*/  BSYNC B0 ;  /* 0x0000000000007941 */ /* 0x000fea0003800000 */
.L_x_43339:
[----:B------:R-:W-:Y:S01]  /*b4f0*/  BSSY B3, `(.L_x_43341) ;  /* 0x0000007000037945 */ /* 0x000fe20003800000 */
[----:B------:R-:W-:-:S03]  /*b500*/  FFMA R0, R7, R5, R4 ;  /* 0x0000000507007223 */ /* 0x000fc60000000004 */
[----:B------:R-:W-:Y:S05]  /*b510*/  @!P0 BRA `(.L_x_43342) ;  /* 0x0000000000108947 */ /* 0x000fea0003800000 */
[----:B------:R-:W-:Y:S02]  /*b520*/  MOV R41, R26 ;  /* 0x0000001a00297202 */ /* 0x000fe40000000f00 */
[----:B------:R-:W-:Y:S02]  /*b530*/  MOV R0, R27 ;  /* 0x0000001b00007202 */ /* 0x000fe40000000f00 */
[----:B------:R-:W-:-:S07]  /*b540*/  MOV R2, 0xb560 ;  /* 0x0000b56000027802 */ /* 0x000fce0000000f00 */
[----:B0123--:R-:W-:Y:S05]  /*b550*/  CALL.REL.NOINC `($__internal_82_$__cuda_sm3x_div_rn_ftz_f32_slowpath) ;  /* 0x00000214009c7944 */ /* 0x00ffea0003c00000 */
.L_x_43342:
[----:B------:R-:W-:Y:S05]  /*b560*/  BSYNC B3 ;  /* 0x0000000000037941 */ /* 0x000fea0003800000 */
.L_x_43341:
        /* <DEDUP_REMOVED lines=18> */
.L_x_43344:
[----:B------:R-:W-:Y:S02]  /*b690*/  ISETP.GE.AND P0, PT, R16, RZ, PT ;  /* 0x000000ff1000720c */ /* 0x000fe40003f06270 */
[----:B------:R-:W-:-:S11]  /*b6a0*/  MOV R3, 0x3fd774eb ;  /* 0x3fd774eb00037802 */ /* 0x000fd60000000f00 */
[----:B------:R-:W-:-:S04]  /*b6b0*/  @P0 FFMA.FTZ R0, R3, 0.93318945169448852539, -R0 ;  /* 0x3f6ee58103000823 */ /* 0x000fc80000010800 */
[----:B------:R-:W-:-:S07]  /*b6c0*/  @!P0 FFMA.FTZ R0, R3, 0.93318945169448852539, R0 ;  /* 0x3f6ee58103008823 */ /* 0x000fce0000010000 */
.L_x_43345:
[----:B------:R-:W-:Y:S05]  /*b6d0*/  BSYNC B0 ;  /* 0x0000000000007941 */ /* 0x000fea0003800000 */
.L_x_43343:
        /* <DEDUP_REMOVED lines=12> */
.L_x_43338:
        /* <DEDUP_REMOVED lines=17> */
.L_x_43349:
[----:B------:R-:W-:Y:S05]  /*b8b0*/  BSYNC B3 ;  /* 0x0000000000037941 */ /* 0x000fea0003800000 */
.L_x_43348:
        /* <DEDUP_REMOVED lines=18> */
.L_x_43351:
[----:B------:R-:W-:Y:S02]  /*b9e0*/  ISETP.GE.AND P0, PT, R16, RZ, PT ;  /* 0x000000ff1000720c */ /* 0x000fe40003f06270 */
[----:B------:R-:W-:-:S11]  /*b9f0*/  MOV R3, 0x3fd774eb ;  /* 0x3fd774eb00037802 */ /* 0x000fd60000000f00 */
[----:B------:R-:W-:-:S04]  /*ba00*/  @P0 FFMA.FTZ R0, R3, 0.93318945169448852539, -R0 ;  /* 0x3f6ee58103000823 */ /* 0x000fc80000010800 */
[----:B------:R-:W-:-:S07]  /*ba10*/  @!P0 FFMA.FTZ R0, R3, 0.93318945169448852539, R0 ;  /* 0x3f6ee58103008823 */ /* 0x000fce0000010000 */
.L_x_43352:
[----:B------:R-:W-:Y:S05]  /*ba20*/  BSYNC B0 ;  /* 0x0000000000007941 */ /* 0x000fea0003800000 */
.L_x_43350:
        /* <DEDUP_REMOVED lines=13> */
.L_x_43347:
        /* <DEDUP_REMOVED lines=25> */
.L_x_43354:
        /* <DEDUP_REMOVED lines=40> */
.L_x_43353:
        /* <DEDUP_REMOVED lines=48> */
.L_x_43356:
[----:B------:R-:W-:Y:S05]  /*c210*/  BSYNC B0 ;  /* 0x0000000000007941 */ /* 0x000fea0003800000 */
.L_x_43355:
[----:B------:R-:W-:Y:S01]  /*c220*/  BSSY B3, `(.L_x_43357) ;  /* 0x0000007000037945 */ /* 0x000fe20003800000 */
[----:B------:R-:W-:-:S03]  /*c230*/  FFMA R0, R7, R4, R2 ;  /* 0x0000000407007223 */ /* 0x000fc60000000002 */
[----:B------:R-:W-:Y:S05]  /*c240*/  @!P3 BRA `(.L_x_43358) ;  /* 0x000000000010b947 */ /* 0x000fea0003800000 */
[----:B------:R-:W-:Y:S02]  /*c250*/  MOV R41, R26 ;  /* 0x0000001a00297202 */ /* 0x000fe40000000f00 */
[----:B------:R-:W-:Y:S02]  /*c260*/  MOV R0, R27 ;  /* 0x0000001b00007202 */ /* 0x000fe40000000f00 */
[----:B------:R-:W-:-:S07]  /*c270*/  MOV R2, 0xc290 ;  /* 0x0000c29000027802 */ /* 0x000fce0000000f00 */
[----:B0123--:R-:W-:Y:S05]  /*c280*/  CALL.REL.NOINC `($__internal_82_$__cuda_sm3x_div_rn_ftz_f32_slowpath) ;  /* 0x0000020800507944 */ /* 0x00ffea0003c00000 */
.L_x_43358:
[----:B------:R-:W-:Y:S05]  /*c290*/  BSYNC B3 ;  /* 0x0000000000037941 */ /* 0x000fea0003800000 */
.L_x_43357:
        /* <DEDUP_REMOVED lines=18> */
.L_x_43360:
[----:B------:R-:W-:Y:S02]  /*c3c0*/  ISETP.GE.AND P0, PT, R16, RZ, PT ;  /* 0x000000ff1000720c */ /* 0x000fe40003f06270 */
[----:B------:R-:W-:-:S11]  /*c3d0*/  MOV R3, 0x3fd774eb ;  /* 0x3fd774eb00037802 */ /* 0x000fd60000000f00 */
[----:B------:R-:W-:-:S04]  /*c3e0*/  @P0 FFMA.FTZ R0, R3, 0.93318945169448852539, -R0 ;  /* 0x3f6ee58103000823 */ /* 0x000fc80000010800 */
[----:B------:R-:W-:-:S07]  /*c3f0*/  @!P0 FFMA.FTZ R0, R3, 0.93318945169448852539, R0 ;  /* 0x3f6ee58103008823 */ /* 0x000fce0000010000 */
.L_x_43361:
[----:B------:R-:W-:Y:S05]  /*c400*/  BSYNC B0 ;  /* 0x0000000000007941 */ /* 0x000fea0003800000 */
.L_x_43359:
        /* <DEDUP_REMOVED lines=12> */
.L_x_43337:
        /* <DEDUP_REMOVED lines=13> */
.L_x_43363:
[----:B------:R-:W-:Y:S05]  /*c5a0*/  BSYNC B3 ;  /* 0x0000000000037941 */ /* 0x000fea0003800000 */
.L_x_43362:
        /* <DEDUP_REMOVED lines=18> */
.L_x_43365:
[----:B------:R-:W-:Y:S02]  /*c6d0*/  ISETP.GE.AND P0, PT, R16, RZ, PT ;  /* 0x000000ff1000720c */ /* 0x000fe40003f06270 */
[----:B------:R-:W-:-:S11]  /*c6e0*/  MOV R3, 0x3fd774eb ;  /* 0x3fd774eb00037802 */ /* 0x000fd60000000f00 */
[----:B------:R-:W-:-:S04]  /*c6f0*/  @P0 FFMA.FTZ R0, R3, 0.93318945169448852539, -R0 ;  /* 0x3f6ee58103000823 */ /* 0x000fc80000010800 */
[----:B------:R-:W-:-:S07]  /*c700*/  @!P0 FFMA.FTZ R0, R3, 0.93318945169448852539, R0 ;  /* 0x3f6ee58103008823 */ /* 0x000fce0000010000 */
.L_x_43366:
[----:B------:R-:W-:Y:S05]  /*c710*/  BSYNC B0 ;  /* 0x0000000000007941 */ /* 0x000fea0003800000 */
.L_x_43364:
        /* <DEDUP_REMOVED lines=27> */
.L_x_43336:
        /* <DEDUP_REMOVED lines=39> */
.L_x_43369:
[----:B------:R-:W-:Y:S05]  /*cb40*/  BSYNC B0 ;  /* 0x0000000000007941 */ /* 0x000fea0003800000 */
.L_x_43368:
[----:B------:R-:W-:Y:S01]  /*cb50*/  BSSY B3, `(.L_x_43370) ;  /* 0x0000007000037945 */ /* 0x000fe20003800000 */
[----:B------:R-:W-:-:S03]  /*cb60*/  FFMA R0, R3, R6, R4 ;  /* 0x0000000603007223 */ /* 0x000fc60000000004 */
[----:B------:R-:W-:Y:S05]  /*cb70*/  @!P0 BRA `(.L_x_43371) ;  /* 0x0000000000108947 */ /* 0x000fea0003800000 */
[----:B------:R-:W-:Y:S01]  /*cb80*/  HFMA2.MMA R0, -RZ, RZ, 1.875, 0 ;  /* 0x3f800000ff007435 */ /* 0x000fe200000001ff */
[----:B------:R-:W-:Y:S02]  /*cb90*/  MOV R41, R26 ;  /* 0x0000001a00297202 */ /* 0x000fe40000000f00 */
[----:B------:R-:W-:-:S08]  /*cba0*/  MOV R2, 0xcbc0 ;  /* 0x0000cbc000027802 */ /* 0x000fd00000000f00 */
[----:B-123--:R-:W-:Y:S05]  /*cbb0*/  CALL.REL.NOINC `($__internal_82_$__cuda_sm3x_div_rn_ftz_f32_slowpath) ;  /* 0x0000020000047944 */ /* 0x00efea0003c00000 */
.L_x_43371:
[----:B------:R-:W-:Y:S05]  /*cbc0*/  BSYNC B3 ;  /* 0x0000000000037941 */ /* 0x000fea0003800000 */
.L_x_43370:
        /* <DEDUP_REMOVED lines=18> */
.L_x_43373:
[----:B------:R-:W-:Y:S02]  /*ccf0*/  ISETP.GE.AND P0, PT, R16, RZ, PT ;  /* 0x000000ff1000720c */ /* 0x000fe40003f06270 */
[----:B------:R-:W-:-:S11]  /*cd00*/  MOV R3, 0x3fd774eb ;  /* 0x3fd774eb00037802 */ /* 0x000fd60000000f00 */
[----:B------:R-:W-:-:S04]  /*cd10*/  @P0 FFMA.FTZ R0, R3, 0.93318945169448852539, -R0 ;  /* 0x3f6ee58103000823 */ /* 0x000fc80000010800 */
[----:B------:R-:W-:-:S07]  /*cd20*/  @!P0 FFMA.FTZ R0, R3, 0.93318945169448852539, R0 ;  /* 0x3f6ee58103008823 */ /* 0x000fce0000010000 */
.L_x_43374:
[----:B------:R-:W-:Y:S05]  /*cd30*/  BSYNC B0 ;  /* 0x0000000000007941 */ /* 0x000fea0003800000 */
.L_x_43372:
        /* <DEDUP_REMOVED lines=10> */
.L_x_43367:
        /* <DEDUP_REMOVED lines=13> */
.L_x_43376:
[----:B------:R-:W-:Y:S05]  /*ceb0*/  BSYNC B3 ;  /* 0x0000000000037941 */ /* 0x000fea0003800000 */
.L_x_43375:
        /* <DEDUP_REMOVED lines=18> */
.L_x_43378:
[----:B------:R-:W-:Y:S02]  /*cfe0*/  ISETP.GE.AND P0, PT, R16, RZ, PT ;  /* 0x000000ff1000720c */ /* 0x000fe40003f06270 */
[----:B------:R-:W-:-:S11]  /*cff0*/  MOV R3, 0x3fd774eb ;  /* 0x3fd774eb00037802 */ /* 0x000fd60000000f00 */
[----:B------:R-:W-:-:S04]  /*d000*/  @P0 FFMA.FTZ R0, R3, 0.93318945169448852539, -R0 ;  /* 0x3f6ee58103000823 */ /* 0x000fc80000010800 */
[----:B------:R-:W-:-:S07]  /*d010*/  @!P0 FFMA.FTZ R0, R3, 0.93318945169448852539, R0 ;  /* 0x3f6ee58103008823 */ /* 0x000fce0000010000 */
.L_x_43379:
[----:B------:R-:W-:Y:S05]  /*d020*/  BSYNC B0 ;  /* 0x0000000000007941 */ /* 0x000fea0003800000 */
.L_x_43377:
        /* <DEDUP_REMOVED lines=11> */
.L_x_43335:
        /* <DEDUP_REMOVED lines=34> */
.L_x_43381:
[----:B------:R-:W-:Y:S05]  /*d300*/  BSYNC B3 ;  /* 0x0000000000037941 */ /* 0x000fea0003800000 */
.L_x_43380:
        /* <DEDUP_REMOVED lines=18> */
.L_x_43383:
[----:B------:R-:W-:Y:S02]  /*d430*/  ISETP.GE.AND P0, PT, R16, RZ, PT ;  /* 0x000000ff1000720c */ /* 0x000fe40003f06270 */
[----:B------:R-:W-:-:S11]  /*d440*/  MOV R3, 0x3fd774eb ;  /* 0x3fd774eb00037802 */ /* 0x000fd60000000f00 */
[----:B------:R-:W-:-:S04]  /*d450*/  @P0 FFMA.FTZ R0, R3, 0.93318945169448852539, -R0 ;  /* 0x3f6ee58103000823 */ /* 0x000fc80000010800 */
[----:B------:R-:W-:-:S07]  /*d460*/  @!P0 FFMA.FTZ R0, R3, 0.93318945169448852539, R0 ;  /* 0x3f6ee58103008823 */ /* 0x000fce0000010000 */
.L_x_43384:
[----:B------:R-:W-:Y:S05]  /*d470*/  BSYNC B0 ;  /* 0x0000000000007941 */ /* 0x000fea0003800000 */
.L_x_43382:
        /* <DEDUP_REMOVED lines=11> */
.L_x_43334:
        /* <DEDUP_REMOVED lines=26> */
.L_x_43386:
[----:B------:R-:W-:Y:S05]  /*d6d0*/  BSYNC B3 ;  /* 0x0000000000037941 */ /* 0x000fea0003800000 */
.L_x_43385:
        /* <DEDUP_REMOVED lines=18> */
.L_x_43388:
[----:B------:R-:W-:Y:S02]  /*d800*/  ISETP.GE.AND P0, PT, R16, RZ, PT ;  /* 0x000000ff1000720c */ /* 0x000fe40003f06270 */
[----:B------:R-:W-:-:S11]  /*d810*/  MOV R3, 0x3fd774eb ;  /* 0x3fd774eb00037802 */ /* 0x000fd60000000f00 */
[----:B------:R-:W-:-:S04]  /*d820*/  @P0 FFMA.FTZ R0, R3, 0.93318945169448852539, -R0 ;  /* 0x3f6ee58103000823 */ /* 0x000fc80000010800 */
[----:B------:R-:W-:-:S07]  /*d830*/  @!P0 FFMA.FTZ R0, R3, 0.93318945169448852539, R0 ;  /* 0x3f6ee58103008823 */ /* 0x000fce0000010000 */
.L_x_43389:
[----:B------:R-:W-:Y:S05]  /*d840*/  BSYNC B0 ;  /* 0x0000000000007941 */ /* 0x000fea0003800000 */
.L_x_43387:
        /* <DEDUP_REMOVED lines=12> */
.L_x_43346:
[----:B------:R-:W-:Y:S05]  /*d910*/  BSYNC B2 ;  /* 0x0000000000027941 */ /* 0x000fea0003800000 */
.L_x_43333:
        /* <DEDUP_REMOVED lines=42> */
.L_x_43393:
        /* <DEDUP_REMOVED lines=10> */
.L_x_43392:
[----:B------:R-:W-:-:S04]  /*dc60*/  FMUL.RZ R4, R4, 0.15915493667125701904 ;  /* 0x3e22f98304047820 */ /* 0x000fc8000040c000 */
[----:B------:R4:W0:Y:S08]  /*dc70*/  MUFU.SIN R17, R4 ;  /* 0x0000000400117308 */ /* 0x0008300000000400 */
[----:B------:R4:W0:Y:S01]  /*dc80*/  MUFU.COS R16, R4 ;  /* 0x0000000400107308 */ /* 0x0008220000000000 */
[----:B------:R-:W-:Y:S05]  /*dc90*/  BRA `(.L_x_43394) ;  /* 0x00000000000c7947 */ /* 0x000fea0003800000 */
.L_x_43391:
[----:B------:R-:W-:Y:S01]  /*dca0*/  FMUL.FTZ R16, R33, 1.4426950216293334961 ;  /* 0x3fb8aa3b21107820 */ /* 0x000fe20000410000 */
[----:B------:R-:W-:-:S05]  /*dcb0*/  MOV R17, R4 ;  /* 0x0000000400117202 */ /* 0x000fca0000000f00 */
[----:B------:R-:W4:Y:S02]  /*dcc0*/  MUFU.EX2 R16, R16 ;  /* 0x0000001000107308 */ /* 0x000f240000000800 */
.L_x_43394:
[----:B------:R-:W-:Y:S05]  /*dcd0*/  BSYNC B0 ;  /* 0x0000000000007941 */ /* 0x000fea0003800000 */
.L_x_43390:
        /* <DEDUP_REMOVED lines=61> */
.L_x_43402:
[----:B------:R-:W-:Y:S05]  /*e0b0*/  BSYNC B0 ;  /* 0x0000000000007941 */ /* 0x000fea0003800000 */
.L_x_43401:
[----:B------:R-:W-:Y:S01]  /*e0c0*/  BSSY B3, `(.L_x_43403) ;  /* 0x0000007000037945 */ /* 0x000fe20003800000 */
[----:B------:R-:W-:-:S03]  /*e0d0*/  FFMA R0, R7, R5, R4 ;  /* 0x0000000507007223 */ /* 0x000fc60000000004 */
[----:B------:R-:W-:Y:S05]  /*e0e0*/  @!P0 BRA `(.L_x_43404) ;  /* 0x0000000000108947 */ /* 0x000fea0003800000 */
[----:B------:R-:W-:Y:S02]  /*e0f0*/  MOV R41, R26 ;  /* 0x0000001a00297202 */ /* 0x000fe40000000f00 */
[----:B------:R-:W-:Y:S02]  /*e100*/  MOV R0, R27 ;  /* 0x0000001b00007202 */ /* 0x000fe40000000f00 */
[----:B------:R-:W-:-:S07]  /*e110*/  MOV R2, 0xe130 ;  /* 0x0000e13000027802 */ /* 0x000fce0000000f00 */
[----:B0123--:R-:W-:Y:S05]  /*e120*/  CALL.REL.NOINC `($__internal_82_$__cuda_sm3x_div_rn_ftz_f32_slowpath) ;  /* 0x000001e800a87944 */ /* 0x00ffea0003c00000 */
.L_x_43404:
[----:B------:R-:W-:Y:S05]  /*e130*/  BSYNC B3 ;  /* 0x0000000000037941 */ /* 0x000fea0003800000 */
.L_x_43403:
        /* <DEDUP_REMOVED lines=18> */
.L_x_43406:
[----:B------:R-:W-:Y:S02]  /*e260*/  ISETP.GE.AND P0, PT, R18, RZ, PT ;  /* 0x000000ff1200720c */ /* 0x000fe40003f06270 */
[----:B------:R-:W-:-:S11]  /*e270*/  MOV R3, 0x3fd774eb ;  /* 0x3fd774eb00037802 */ /* 0x000fd60000000f00 */
[----:B------:R-:W-:-:S04]  /*e280*/  @P0 FFMA.FTZ R0, R3, 0.93318945169448852539, -R0 ;  /* 0x3f6ee58103000823 */ /* 0x000fc80000010800 */
[----:B------:R-:W-:-:S07]  /*e290*/  @!P0 FFMA.FTZ R0, R3, 0.93318945169448852539, R0 ;  /* 0x3f6ee58103008823 */ /* 0x000fce0000010000 */
.L_x_43407:
[----:B------:R-:W-:Y:S05]  /*e2a0*/  BSYNC B0 ;  /* 0x0000000000007941 */ /* 0x000fea0003800000 */
.L_x_43405:
        /* <DEDUP_REMOVED lines=12> */
.L_x_43400:
        /* <DEDUP_REMOVED lines=17> */
.L_x_43411:
[----:B------:R-:W-:Y:S05]  /*e480*/  BSYNC B3 ;  /* 0x0000000000037941 */ /* 0x000fea0003800000 */
.L_x_43410:
        /* <DEDUP_REMOVED lines=18> */
.L_x_43413:
[----:B------:R-:W-:Y:S02]  /*e5b0*/  ISETP.GE.AND P0, PT, R18, RZ, PT ;  /* 0x000000ff1200720c */ /* 0x000fe40003f06270 */
[----:B------:R-:W-:-:S11]  /*e5c0*/  MOV R3, 0x3fd774eb ;  /* 0x3fd774eb00037802 */ /* 0x000fd60000000f00 */
[----:B------:R-:W-:-:S04]  /*e5d0*/  @P0 FFMA.FTZ R0, R3, 0.93318945169448852539, -R0 ;  /* 0x3f6ee58103000823 */ /* 0x000fc80000010800 */
[----:B------:R-:W-:-:S07]  /*e5e0*/  @!P0 FFMA.FTZ R0, R3, 0.93318945169448852539, R0 ;  /* 0x3f6ee58103008823 */ /* 0x000fce0000010000 */
.L_x_43414:
[----:B------:R-:W-:Y:S05]  /*e5f0*/  BSYNC B0 ;  /* 0x0000000000007941 */ /* 0x000fea0003800000 */
.L_x_43412:
        /* <DEDUP_REMOVED lines=13> */
.L_x_43409:
        /* <DEDUP_REMOVED lines=25> */
.L_x_43416:
        /* <DEDUP_REMOVED lines=40> */
.L_x_43415:
        /* <DEDUP_REMOVED lines=48> */
.L_x_43418:
[----:B------:R-:W-:Y:S05]  /*ede0*/  BSYNC B0 ;  /* 0x0000000000007941 */ /* 0x000fea0003800000 */
.L_x_43417:
[----:B------:R-:W-:Y:S01]  /*edf0*/  BSSY B3, `(.L_x_43419) ;  /* 0x0000007000037945 */ /* 0x000fe20003800000 */
[----:B------:R-:W-:-:S03]  /*ee00*/  FFMA R0, R7, R4, R2 ;  /* 0x0000000407007223 */ /* 0x000fc60000000002 */
[----:B------:R-:W-:Y:S05]  /*ee10*/  @!P3 BRA `(.L_x_43420) ;  /* 0x000000000010b947 */ /* 0x000fea0003800000 */
[----:B------:R-:W-:Y:S02]  /*ee20*/  MOV R41, R26 ;  /* 0x0000001a00297202 */ /* 0x000fe40000000f00 */
[----:B------:R-:W-:Y:S02]  /*ee30*/  MOV R0, R27 ;  /* 0x0000001b00007202 */ /* 0x000fe40000000f00 */
[----:B------:R-:W-:-:S07]  /*ee40*/  MOV R2, 0xee60 ;  /* 0x0000ee6000027802 */ /* 0x000fce0000000f00 */
[----:B0123--:R-:W-:Y:S05]  /*ee50*/  CALL.REL.NOINC `($__internal_82_$__cuda_sm3x_div_rn_ftz_f32_slowpath) ;  /* 0x000001dc005c7944 */ /* 0x00ffea0003c00000 */
.L_x_43420:
[----:B------:R-:W-:Y:S05]  /*ee60*/  BSYNC B3 ;  /* 0x0000000000037941 */ /* 0x000fea0003800000 */
.L_x_43419:
        /* <DEDUP_REMOVED lines=18> */
.L_x_43422:
[----:B------:R-:W-:Y:S02]  /*ef90*/  ISETP.GE.AND P0, PT, R18, RZ, PT ;  /* 0x000000ff1200720c */ /* 0x000fe40003f06270 */
[----:B------:R-:W-:-:S11]  /*efa0*/  MOV R3, 0x3fd774eb ;  /* 0x3fd774eb00037802 */ /* 0x000fd60000000f00 */
[----:B------:R-:W-:-:S04]  /*efb0*/  @P0 FFMA.FTZ R0, R3, 0.93318945169448852539, -R0 ;  /* 0x3f6ee58103000823 */ /* 0x000fc80000010800 */
[----:B------:R-:W-:-:S07]  /*efc0*/  @!P0 FFMA.FTZ R0, R3, 0.93318945169448852539, R0 ;  /* 0x3f6ee58103008823 */ /* 0x000fce0000010000 */
.L_x_43423:
[----:B------:R-:W-:Y:S05]  /*efd0*/  BSYNC B0 ;  /* 0x0000000000007941 */ /* 0x000fea0003800000 */
.L_x_43421:
        /* <DEDUP_REMOVED lines=12> */
.L_x_43399:
        /* <DEDUP_REMOVED lines=13> */
.L_x_43425:
[----:B------:R-:W-:Y:S05]  /*f170*/  BSYNC B3 ;  /* 0x0000000000037941 */ /* 0x000fea0003800000 */
.L_x_43424:
        /* <DEDUP_REMOVED lines=18> */
.L_x_43427:
[----:B------:R-:W-:Y:S02]  /*f2a0*/  ISETP.GE.AND P0, PT, R18, RZ, PT ;  /* 0x000000ff1200720c */ /* 0x000fe40003f06270 */
[----:B------:R-:W-:-:S11]  /*f2b0*/  MOV R3, 0x3fd774eb ;  /* 0x3fd774eb00037802 */ /* 0x000fd60000000f00 */
[----:B------:R-:W-:-:S04]  /*f2c0*/  @P0 FFMA.FTZ R0, R3, 0.93318945169448852539, -R0 ;  /* 0x3f6ee58103000823 */ /* 0x000fc80000010800 */
[----:B------:R-:W-:-:S07]  /*f2d0*/  @!P0 FFMA.FTZ R0, R3, 0.93318945169448852539, R0 ;  /* 0x3f6ee58103008823 */ /* 0x000fce0000010000 */
.L_x_43428:
[----:B------:R-:W-:Y:S05]  /*f2e0*/  BSYNC B0 ;  /* 0x0000000000007941 */ /* 0x000fea0003800000 */
.L_x_43426:
        /* <DEDUP_REMOVED lines=27> */
.L_x_43398:
        /* <DEDUP_REMOVED lines=39> */
.L_x_43431:
[----:B------:R-:W-:Y:S05]  /*f710*/  BSYNC B0 ;  /* 0x0000000000007941 */ /* 0x000fea0003800000 */
.L_x_43430:
[----:B------:R-:W-:Y:S01]  /*f720*/  BSSY B3, `(.L_x_43432) ;  /* 0x0000007000037945 */ /* 0x000fe20003800000 */
[----:B------:R-:W-:-:S03]  /*f730*/  FFMA R0, R3, R4, R2 ;  /* 0x0000000403007223 */ /* 0x000fc60000000002 */
[----:B------:R-:W-:Y:S05]  /*f740*/  @!P0 BRA `(.L_x_43433) ;  /* 0x0000000000108947 */ /* 0x000fea0003800000 */
[----:B------:R-:W-:Y:S01]  /*f750*/  HFMA2.MMA R0, -RZ, RZ, 1.875, 0 ;  /* 0x3f800000ff007435 */ /* 0x000fe200000001ff */
[----:B------:R-:W-:Y:S02]  /*f760*/  MOV R41, R26 ;  /* 0x0000001a00297202 */ /* 0x000fe40000000f00 */
[----:B------:R-:W-:-:S08]  /*f770*/  MOV R2, 0xf790 ;  /* 0x0000f79000027802 */ /* 0x000fd00000000f00 */
[----:B-123--:R-:W-:Y:S05]  /*f780*/  CALL.REL.NOINC `($__internal_82_$__cuda_sm3x_div_rn_ftz_f32_slowpath) ;  /* 0x000001d400107944 */ /* 0x00efea0003c00000 */
.L_x_43433:
[----:B------:R-:W-:Y:S05]  /*f790*/  BSYNC B3 ;  /* 0x0000000000037941 */ /* 0x000fea0003800000 */
.L_x_43432:
        /* <DEDUP_REMOVED lines=18> */
.L_x_43435:
[----:B------:R-:W-:Y:S02]  /*f8c0*/  ISETP.GE.AND P0, PT, R18, RZ, PT ;  /* 0x000000ff1200720c */ /* 0x000fe40003f06270 */
[----:B------:R-:W-:-:S11]  /*f8d0*/  MOV R3, 0x3fd774eb ;  /* 0x3fd774eb00037802 */ /* 0x000fd60000000f00 */
[----:B------:R-:W-:-:S04]  /*f8e0*/  @P0 FFMA.FTZ R0, R3, 0.93318945169448852539, -R0 ;  /* 0x3f6ee58103000823 */ /* 0x000fc80000010800 */
[----:B------:R-:W-:-:S07]  /*f8f0*/  @!P0 FFMA.FTZ R0, R3, 0.93318945169448852539, R0 ;  /* 0x3f6ee58103008823 */ /* 0x000fce0000010000 */
.L_x_43436:
[----:B------:R-:W-:Y:S05]  /*f900*/  BSYNC B0 ;  /* 0x0000000000007941 */ /* 0x000fea0003800000 */
.L_x_43434:
        /* <DEDUP_REMOVED lines=10> */
.L_x_43429:
        /* <DEDUP_REMOVED lines=13> */
.L_x_43438:
[----:B------:R-:W-:Y:S05]  /*fa80*/  BSYNC B3 ;  /* 0x0000000000037941 */ /* 0x000fea0003800000 */
.L_x_43437:
        /* <DEDUP_REMOVED lines=18> */
.L_x_43440:
[----:B------:R-:W-:Y:S02]  /*fbb0*/  ISETP.GE.AND P0, PT, R18, RZ, PT ;  /* 0x000000ff1200720c */ /* 0x000fe40003f06270 */
[----:B------:R-:W-:-:S11]  /*fbc0*/  MOV R3, 0x3fd774eb ;  /* 0x3fd774eb00037802 */ /* 0x000fd60000000f00 */
[----:B------:R-:W-:-:S04]  /*fbd0*/  @P0 FFMA.FTZ R0, R3, 0.93318945169448852539, -R0 ;  /* 0x3f6ee58103000823 */ /* 0x000fc80000010800 */
[----:B------:R-:W-:-:S07]  /*fbe0*/  @!P0 FFMA.FTZ R0, R3, 0.93318945169448852539, R0 ;  /* 0x3f6ee58103008823 */ /* 0x000fce0000010000 */
.L_x_43441:
[----:B------:R-:W-:Y:S05]  /*fbf0*/  BSYNC B0 ;  /* 0x0000000000007941 */ /* 0x000fea0003800000 */
.L_x_43439:
        /* <DEDUP_REMOVED lines=11> */
.L_x_43397:
        /* <DEDUP_REMOVED lines=34> */
.L_x_43443:
[----:B------:R-:W-:Y:S05]  /*fed0*/  BSYNC B3 ;  /* 0x0000000000037941 */ /* 0x000fea0003800000 */
.L_x_43442:
        /* <DEDUP_REMOVED lines=18> */
.L_x_43445:
[----:B------:R-:W-:Y:S02]  /*10000*/  ISETP.GE.AND P0, PT, R18, RZ, PT ;  /* 0x000000ff1200720c */ /* 0x000fe40003f06270 */
[----:B------:R-:W-:-:S11]  /*10010*/  MOV R3, 0x3fd774eb ;  /* 0x3fd774eb00037802 */ /* 0x000fd60000000f00 */
[----:B------:R-:W-:-:S04]  /*10020*/  @P0 FFMA.FTZ R0, R3, 0.93318945169448852539, -R0 ;  /* 0x3f6ee58103000823 */ /* 0x000fc80000010800 */
[----:B------:R-:W-:-:S07]  /*10030*/  @!P0 FFMA.FTZ R0, R3, 0.93318945169448852539, R0 ;  /* 0x3f6ee58103008823 */ /* 0x000fce0000010000 */
.L_x_43446:
[----:B------:R-:W-:Y:S05]  /*10040*/  BSYNC B0 ;  /* 0x0000000000007941 */ /* 0x000fea0003800000 */
.L_x_43444:
        /* <DEDUP_REMOVED lines=11> */
.L_x_43396:
        /* <DEDUP_REMOVED lines=26> */
.L_x_43448:
[----:B------:R-:W-:Y:S05]  /*102a0*/  BSYNC B3 ;  /* 0x0000000000037941 */ /* 0x000fea0003800000 */
.L_x_43447:
        /* <DEDUP_REMOVED lines=18> */
.L_x_43450:
[----:B------:R-:W-:Y:S02]  /*103d0*/  ISETP.GE.AND P0, PT, R18, RZ, PT ;  /* 0x000000ff1200720c */ /* 0x000fe40003f06270 */
[----:B------:R-:W-:-:S11]  /*103e0*/  MOV R3, 0x3fd774eb ;  /* 0x3fd774eb00037802 */ /* 0x000fd60000000f00 */
[----:B------:R-:W-:-:S04]  /*103f0*/  @P0 FFMA.FTZ R0, R3, 0.93318945169448852539, -R0 ;  /* 0x3f6ee58103000823 */ /* 0x000fc80000010800 */
[----:B------:R-:W-:-:S07]  /*10400*/  @!P0 FFMA.FTZ R0, R3, 0.93318945169448852539, R0 ;  /* 0x3f6ee58103008823 */ /* 0x000fce0000010000 */
.L_x_43451:
[----:B------:R-:W-:Y:S05]  /*10410*/  BSYNC B0 ;  /* 0x0000000000007941 */ /* 0x000fea0003800000 */
.L_x_43449:
        /* <DEDUP_REMOVED lines=12> */
.L_x_43408:
[----:B------:R-:W-:Y:S05]  /*104e0*/  BSYNC B2 ;  /* 0x0000000000027941 */ /* 0x000fea0003800000 */
.L_x_43395:
        /* <DEDUP_REMOVED lines=42> */
.L_x_43455:
        /* <DEDUP_REMOVED lines=10> */
.L_x_43454:
[----:B------:R-:W-:-:S04]  /*10830*/  FMUL.RZ R4, R4, 0.15915493667125701904 ;  /* 0x3e22f98304047820 */ /* 0x000fc8000040c000 */
[----:B------:R4:W0:Y:S08]  /*10840*/  MUFU.SIN R19, R4 ;  /* 0x0000000400137308 */ /* 0x0008300000000400 */
[----:B------:R4:W0:Y:S01]  /*10850*/  MUFU.COS R18, R4 ;  /* 0x0000000400127308 */ /* 0x0008220000000000 */
[----:B------:R-:W-:Y:S05]  /*10860*/  BRA `(.L_x_43456) ;  /* 0x00000000000c7947 */ /* 0x000fea0003800000 */
.L_x_43453:
[----:B------:R-:W-:Y:S01]  /*10870*/  FMUL.FTZ R18, R35, 1.4426950216293334961 ;  /* 0x3fb8aa3b23127820 */ /* 0x000fe20000410000 */
[----:B------:R-:W-:-:S05]  /*10880*/  MOV R19, R4 ;  /* 0x0000000400137202 */ /* 0x000fca0000000f00 */
[----:B------:R-:W4:Y:S02]  /*10890*/  MUFU.EX2 R18, R18 ;  /* 0x0000001200127308 */ /* 0x000f240000000800 */
.L_x_43456:
[----:B------:R-:W-:Y:S05]  /*108a0*/  BSYNC B0 ;  /* 0x0000000000007941 */ /* 0x000fea0003800000 */
.L_x_43452:
        /* <DEDUP_REMOVED lines=61> */
.L_x_43464:
[----:B------:R-:W-:Y:S05]  /*10c80*/  BSYNC B0 ;  /* 0x0000000000007941 */ /* 0x000fea0003800000 */
.L_x_43463:
[----:B------:R-:W-:Y:S01]  /*10c90*/  BSSY B3, `(.L_x_43465) ;  /* 0x0000007000037945 */ /* 0x000fe20003800000 */
[----:B------:R-:W-:-:S03]  /*10ca0*/  FFMA R0, R7, R4, R2 ;  /* 0x0000000407007223 */ /* 0x000fc60000000002 */
[----:B------:R-:W-:Y:S05]  /*10cb0*/  @!P0 BRA `(.L_x_43466) ;  /* 0x0000000000108947 */ /* 0x000fea0003800000 */
[----:B------:R-:W-:Y:S02]  /*10cc0*/  MOV R41, R26 ;  /* 0x0000001a00297202 */ /* 0x000fe40000000f00 */
[----:B------:R-:W-:Y:S02]  /*10cd0*/  MOV R0, R27 ;  /* 0x0000001b00007202 */ /* 0x000fe40000000f00 */
[----:B------:R-:W-:-:S07]  /*10ce0*/  MOV R2, 0x10d00 ;  /* 0x00010d0000027802 */ /* 0x000fce0000000f00 */
[----:B0123--:R-:W-:Y:S05]  /*10cf0*/  CALL.REL.NOINC `($__internal_82_$__cuda_sm3x_div_rn_ftz_f32_slowpath) ;  /* 0x000001bc00b47944 */ /* 0x00ffea0003c00000 */
.L_x_43466:
[----:B------:R-:W-:Y:S05]  /*10d00*/  BSYNC B3 ;  /* 0x0000000000037941 */ /* 0x000fea0003800000 */
.L_x_43465:
        /* <DEDUP_REMOVED lines=18> */
.L_x_43468:
[----:B------:R-:W-:Y:S02]  /*10e30*/  ISETP.GE.AND P0, PT, R20, RZ, PT ;  /* 0x000000ff1400720c */ /* 0x000fe40003f06270 */
[----:B------:R-:W-:-:S11]  /*10e40*/  MOV R3, 0x3fd774eb ;  /* 0x3fd774eb00037802 */ /* 0x000fd60000000f00 */
[----:B------:R-:W-:-:S04]  /*10e50*/  @P0 FFMA.FTZ R0, R3, 0.93318945169448852539, -R0 ;  /* 0x3f6ee58103000823 */ /* 0x000fc80000010800 */
[----:B------:R-:W-:-:S07]  /*10e60*/  @!P0 FFMA.FTZ R0, R3, 0.93318945169448852539, R0 ;  /* 0x3f6ee58103008823 */ /* 0x000fce0000010000 */
.L_x_43469:
[----:B------:R-:W-:Y:S05]  /*10e70*/  BSYNC B0 ;  /* 0x0000000000007941 */ /* 0x000fea0003800000 */
.L_x_43467:
        /* <DEDUP_REMOVED lines=12> */
.L_x_43462:
        /* <DEDUP_REMOVED lines=17> */
.L_x_43473:
[----:B------:R-:W-:Y:S05]  /*11050*/  BSYNC B3 ;  /* 0x0000000000037941 */ /* 0x000fea0003800000 */
.L_x_43472:
        /* <DEDUP_REMOVED lines=18> */
.L_x_43475:
[----:B------:R-:W-:Y:S02]  /*11180*/  ISETP.GE.AND P0, PT, R20, RZ, PT ;  /* 0x000000ff1400720c */ /* 0x000fe40003f06270 */
[----:B------:R-:W-:-:S11]  /*11190*/  MOV R3, 0x3fd774eb ;  /* 0x3fd774eb00037802 */ /* 0x000fd60000000f00 */
[----:B------:R-:W-:-:S04]  /*111a0*/  @P0 FFMA.FTZ R0, R3, 0.93318945169448852539, -R0 ;  /* 0x3f6ee58103000823 */ /* 0x000fc80000010800 */
[----:B------:R-:W-:-:S07]  /*111b0*/  @!P0 FFMA.FTZ R0, R3, 0.93318945169448852539, R0 ;  /* 0x3f6ee58103008823 */ /* 0x000fce0000010000 */
.L_x_43476:
[----:B------:R-:W-:Y:S05]  /*111c0*/  BSYNC B0 ;  /* 0x0000000000007941 */ /* 0x000fea0003800000 */
.L_x_43474:
        /* <DEDUP_REMOVED lines=13> */
.L_x_43471:
        /* <DEDUP_REMOVED lines=25> */
.L_x_43478:
        /* <DEDUP_REMOVED lines=40> */
.L_x_43477:
        /* <DEDUP_REMOVED lines=48> */
.L_x_43480:
[----:B------:R-:W-:Y:S05]  /*119b0*/  BSYNC B0 ;  /* 0x0000000000007941 */ /* 0x000fea0003800000 */
.L_x_43479:
[----:B------:R-:W-:Y:S01]  /*119c0*/  BSSY B3, `(.L_x_43481) ;  /* 0x0000007000037945 */ /* 0x000fe20003800000 */
[----:B------:R-:W-:-:S03]  /*119d0*/  FFMA R0, R5, R4, R2 ;  /* 0x0000000405007223 */ /* 0x000fc60000000002 */
[----:B------:R-:W-:Y:S05]  /*119e0*/  @!P3 BRA `(.L_x_43482) ;  /* 0x000000000010b947 */ /* 0x000fea0003800000 */
[----:B------:R-:W-:Y:S02]  /*119f0*/  MOV R41, R26 ;  /* 0x0000001a00297202 */ /* 0x000fe40000000f00 */
[----:B------:R-:W-:Y:S02]  /*11a00*/  MOV R0, R27 ;  /* 0x0000001b00007202 */ /* 0x000fe40000000f00 */
[----:B------:R-:W-:-:S07]  /*11a10*/  MOV R2, 0x11a30 ;  /* 0x00011a3000027802 */ /* 0x000fce0000000f00 */
[----:B0123--:R-:W-:Y:S05]  /*11a20*/  CALL.REL.NOINC `($__internal_82_$__cuda_sm3x_div_rn_ftz_f32_slowpath) ;  /* 0x000001b000687944 */ /* 0x00ffea0003c00000 */
.L_x_43482:
[----:B------:R-:W-:Y:S05]  /*11a30*/  BSYNC B3 ;  /* 0x0000000000037941 */ /* 0x000fea0003800000 */
.L_x_43481:
        /* <DEDUP_REMOVED lines=18> */
.L_x_43484:
[----:B------:R-:W-:Y:S02]  /*11b60*/  ISETP.GE.AND P0, PT, R20, RZ, PT ;  /* 0x000000ff1400720c */ /* 0x000fe40003f06270 */
[----:B------:R-:W-:-:S11]  /*11b70*/  MOV R3, 0x3fd774eb ;  /* 0x3fd774eb00037802 */ /* 0x000fd60000000f00 */
[----:B------:R-:W-:-:S04]  /*11b80*/  @P0 FFMA.FTZ R0, R3, 0.93318945169448852539, -R0 ;  /* 0x3f6ee58103000823 */ /* 0x000fc80000010800 */
[----:B------:R-:W-:-:S07]  /*11b90*/  @!P0 FFMA.FTZ R0, R3, 0.93318945169448852539, R0 ;  /* 0x3f6ee58103008823 */ /* 0x000fce0000010000 */
.L_x_43485:
[----:B------:R-:W-:Y:S05]  /*11ba0*/  BSYNC B0 ;  /* 0x0000000000007941 */ /* 0x000fea0003800000 */
.L_x_43483:
        /* <DEDUP_REMOVED lines=12> */
.L_x_43461:
        /* <DEDUP_REMOVED lines=13> */
.L_x_43487:
[----:B------:R-:W-:Y:S05]  /*11d40*/  BSYNC B3 ;  /* 0x0000000000037941 */ /* 0x000fea0003800000 */
.L_x_43486:
        /* <DEDUP_REMOVED lines=18> */
.L_x_43489:
[----:B------:R-:W-:Y:S02]  /*11e70*/  ISETP.GE.AND P0, PT, R20, RZ, PT ;  /* 0x000000ff1400720c */ /* 0x000fe40003f06270 */
[----:B------:R-:W-:-:S11]  /*11e80*/  MOV R3, 0x3fd774eb ;  /* 0x3fd774eb00037802 */ /* 0x000fd60000000f00 */
[----:B------:R-:W-:-:S04]  /*11e90*/  @P0 FFMA.FTZ R0, R3, 0.93318945169448852539, -R0 ;  /* 0x3f6ee58103000823 */ /* 0x000fc80000010800 */
[----:B------:R-:W-:-:S07]  /*11ea0*/  @!P0 FFMA.FTZ R0, R3, 0.93318945169448852539, R0 ;  /* 0x3f6ee58103008823 */ /* 0x000fce0000010000 */
.L_x_43490:
[----:B------:R-:W-:Y:S05]  /*11eb0*/  BSYNC B0 ;  /* 0x0000000000007941 */ /* 0x000fea0003800000 */
.L_x_43488:
        /* <DEDUP_REMOVED lines=27> */
.L_x_43460:
        /* <DEDUP_REMOVED lines=39> */
.L_x_43493:
[----:B------:R-:W-:Y:S05]  /*122e0*/  BSYNC B0 ;  /* 0x0000000000007941 */ /* 0x000fea0003800000 */
.L_x_43492:
[----:B------:R-:W-:Y:S01]  /*122f0*/  BSSY B3, `(.L_x_43494) ;  /* 0x0000007000037945 */ /* 0x000fe20003800000 */
[----:B------:R-:W-:-:S03]  /*12300*/  FFMA R0, R3, R4, R2 ;  /* 0x0000000403007223 */ /* 0x000fc60000000002 */
[----:B------:R-:W-:Y:S05]  /*12310*/  @!P0 BRA `(.L_x_43495) ;  /* 0x0000000000108947 */ /* 0x000fea0003800000 */
[----:B------:R-:W-:Y:S01]  /*12320*/  HFMA2.MMA R0, -RZ, RZ, 1.875, 0 ;  /* 0x3f800000ff007435 */ /* 0x000fe200000001ff */
[----:B------:R-:W-:Y:S02]  /*12330*/  MOV R41, R26 ;  /* 0x0000001a00297202 */ /* 0x000fe40000000f00 */
[----:B------:R-:W-:-:S08]  /*12340*/  MOV R2, 0x12360 ;  /* 0x0001236000027802 */ /* 0x000fd00000000f00 */
[----:B-123--:R-:W-:Y:S05]  /*12350*/  CALL.REL.NOINC `($__internal_82_$__cuda_sm3x_div_rn_ftz_f32_slowpath) ;  /* 0x000001a8001c7944 */ /* 0x00efea0003c00000 */
.L_x_43495:
[----:B------:R-:W-:Y:S05]  /*12360*/  BSYNC B3 ;  /* 0x0000000000037941 */ /* 0x000fea0003800000 */
.L_x_43494:
        /* <DEDUP_REMOVED lines=18> */
.L_x_43497:
[----:B------:R-:W-:Y:S02]  /*12490*/  ISETP.GE.AND P0, PT, R20, RZ, PT ;  /* 0x000000ff1400720c */ /* 0x000fe40003f06270 */
[----:B------:R-:W-:-:S11]  /*124a0*/  MOV R3, 0x3fd774eb ;  /* 0x3fd774eb00037802 */ /* 0x000fd60000000f00 */
[----:B------:R-:W-:-:S04]  /*124b0*/  @P0 FFMA.FTZ R0, R3, 0.93318945169448852539, -R0 ;  /* 0x3f6ee58103000823 */ /* 0x000fc80000010800 */
[----:B------:R-:W-:-:S07]  /*124c0*/  @!P0 FFMA.FTZ R0, R3, 0.93318945169448852539, R0 ;  /* 0x3f6ee58103008823 */ /* 0x000fce0000010000 */
.L_x_43498:
[----:B------:R-:W-:Y:S05]  /*124d0*/  BSYNC B0 ;  /* 0x0000000000007941 */ /* 0x000fea0003800000 */
.L_x_43496:
        /* <DEDUP_REMOVED lines=10> */
.L_x_43491:
        /* <DEDUP_REMOVED lines=13> */
.L_x_43500:
[----:B------:R-:W-:Y:S05]  /*12650*/  BSYNC B3 ;  /* 0x0000000000037941 */ /* 0x000fea0003800000 */
.L_x_43499:
        /* <DEDUP_REMOVED lines=18> */
.L_x_43502:
[----:B------:R-:W-:Y:S02]  /*12780*/  ISETP.GE.AND P0, PT, R20, RZ, PT ;  /* 0x000000ff1400720c */ /* 0x000fe40003f06270 */
[----:B------:R-:W-:-:S11]  /*12790*/  MOV R3, 0x3fd774eb ;  /* 0x3fd774eb00037802 */ /* 0x000fd60000000f00 */
[----:B------:R-:W-:-:S04]  /*127a0*/  @P0 FFMA.FTZ R0, R3, 0.93318945169448852539, -R0 ;  /* 0x3f6ee58103000823 */ /* 0x000fc80000010800 */
[----:B------:R-:W-:-:S07]  /*127b0*/  @!P0 FFMA.FTZ R0, R3, 0.93318945169448852539, R0 ;  /* 0x3f6ee58103008823 */ /* 0x000fce0000010000 */
.L_x_43503:
[----:B------:R-:W-:Y:S05]  /*127c0*/  BSYNC B0 ;  /* 0x0000000000007941 */ /* 0x000fea0003800000 */
.L_x_43501:
        /* <DEDUP_REMOVED lines=11> */
.L_x_43459:
        /* <DEDUP_REMOVED lines=34> */
.L_x_43505:
[----:B------:R-:W-:Y:S05]  /*12aa0*/  BSYNC B3 ;  /* 0x0000000000037941 */ /* 0x000fea0003800000 */
.L_x_43504:
        /* <DEDUP_REMOVED lines=18> */
.L_x_43507:
[----:B------:R-:W-:Y:S02]  /*12bd0*/  ISETP.GE.AND P0, PT, R20, RZ, PT ;  /* 0x000000ff1400720c */ /* 0x000fe40003f06270 */
[----:B------:R-:W-:-:S11]  /*12be0*/  MOV R3, 0x3fd774eb ;  /* 0x3fd774eb00037802 */ /* 0x000fd60000000f00 */
[----:B------:R-:W-:-:S04]  /*12bf0*/  @P0 FFMA.FTZ R0, R3, 0.93318945169448852539, -R0 ;  /* 0x3f6ee58103000823 */ /* 0x000fc80000010800 */
[----:B------:R-:W-:-:S07]  /*12c00*/  @!P0 FFMA.FTZ R0, R3, 0.93318945169448852539, R0 ;  /* 0x3f6ee58103008823 */ /* 0x000fce0000010000 */
.L_x_43508:
[----:B------:R-:W-:Y:S05]  /*12c10*/  BSYNC B0 ;  /* 0x0000000000007941 */ /* 0x000fea0003800000 */
.L_x_43506:
        /* <DEDUP_REMOVED lines=11> */
.L_x_43458:
        /* <DEDUP_REMOVED lines=26> */
.L_x_43510:
[----:B------:R-:W-:Y:S05]  /*12e70*/  BSYNC B3 ;  /* 0x0000000000037941 */ /* 0x000fea0003800000 */
.L_x_43509:
        /* <DEDUP_REMOVED lines=18> */
.L_x_43512:
[----:B------:R-:W-:Y:S02]  /*12fa0*/  ISETP.GE.AND P0, PT, R20, RZ, PT ;  /* 0x000000ff1400720c */ /* 0x000fe40003f06270 */
[----:B------:R-:W-:-:S11]  /*12fb0*/  MOV R3, 0x3fd774eb ;  /* 0x3fd774eb00037802 */ /* 0x000fd60000000f00 */
[----:B------:R-:W-:-:S04]  /*12fc0*/  @P0 FFMA.FTZ R0, R3, 0.93318945169448852539, -R0 ;  /* 0x3f6ee58103000823 */ /* 0x000fc80000010800 */
[----:B------:R-:W-:-:S07]  /*12fd0*/  @!P0 FFMA.FTZ R0, R3, 0.93318945169448852539, R0 ;  /* 0x3f6ee58103008823 */ /* 0x000fce0000010000 */
.L_x_43513:
[----:B------:R-:W-:Y:S05]  /*12fe0*/  BSYNC B0 ;  /* 0x0000000000007941 */ /* 0x000fea0003800000 */
.L_x_43511:
        /* <DEDUP_REMOVED lines=12> */
.L_x_43470:
[----:B------:R-:W-:Y:S05]  /*130b0*/  BSYNC B2 ;  /* 0x0000000000027941 */ /* 0x000fea0003800000 */
.L_x_43457:
        /* <DEDUP_REMOVED lines=42> */
.L_x_43517:
        /* <DEDUP_REMOVED lines=10> */
.L_x_43516:
[----:B------:R-:W-:-:S04]  /*13400*/  FMUL.RZ R4, R4, 0.15915493667125701904 ;  /* 0x3e22f98304047820 */ /* 0x000fc8000040c000 */
[----:B------:R4:W0:Y:S08]  /*13410*/  MUFU.SIN R21, R4 ;  /* 0x0000000400157308 */ /* 0x0008300000000400 */
[----:B------:R4:W0:Y:S01]  /*13420*/  MUFU.COS R20, R4 ;  /* 0x0000000400147308 */ /* 0x0008220000000000 */
[----:B------:R-:W-:Y:S05]  /*13430*/  BRA `(.L_x_43518) ;  /* 0x00000000000c7947 */ /* 0x000fea0003800000 */
.L_x_43515:
[----:B------:R-:W-:Y:S01]  /*13440*/  FMUL.FTZ R20, R37, 1.4426950216293334961 ;  /* 0x3fb8aa3b25147820 */ /* 0x000fe20000410000 */
[----:B------:R-:W-:-:S05]  /*13450*/  MOV R21, R4 ;  /* 0x0000000400157202 */ /* 0x000fca0000000f00 */
[----:B------:R-:W4:Y:S02]  /*13460*/  MUFU.EX2 R20, R20 ;  /* 0x0000001400147308 */ /* 0x000f240000000800 */
.L_x_43518:
[----:B------:R-:W-:Y:S05]  /*13470*/  BSYNC B0 ;  /* 0x0000000000007941 */ /* 0x000fea0003800000 */
.L_x_43514:
        /* <DEDUP_REMOVED lines=61> */
.L_x_43526:
[----:B------:R-:W-:Y:S05]  /*13850*/  BSYNC B0 ;  /* 0x0000000000007941 */ /* 0x000fea0003800000 */
.L_x_43525:
[----:B------:R-:W-:Y:S01]  /*13860*/  BSSY B3, `(.L_x_43527) ;  /* 0x0000007000037945 */ /* 0x000fe20003800000 */
[----:B------:R-:W-:-:S03]  /*13870*/  FFMA R0, R7, R4, R2 ;  /* 0x0000000407007223 */ /* 0x000fc60000000002 */
[----:B------:R-:W-:Y:S05]  /*13880*/  @!P0 BRA `(.L_x_43528) ;  /* 0x0000000000108947 */ /* 0x000fea0003800000 */
[----:B------:R-:W-:Y:S02]  /*13890*/  MOV R41, R26 ;  /* 0x0000001a00297202 */ /* 0x000fe40000000f00 */
[----:B------:R-:W-:Y:S02]  /*138a0*/  MOV R0, R27 ;  /* 0x0000001b00007202 */ /* 0x000fe40000000f00 */
[----:B------:R-:W-:-:S07]  /*138b0*/  MOV R2, 0x138d0 ;  /* 0x000138d000027802 */ /* 0x000fce0000000f00 */
[----:B0123--:R-:W-:Y:S05]  /*138c0*/  CALL.REL.NOINC `($__internal_82_$__cuda_sm3x_div_rn_ftz_f32_slowpath) ;  /* 0x0000019000c07944 */ /* 0x00ffea0003c00000 */
.L_x_43528:
[----:B------:R-:W-:Y:S05]  /*138d0*/  BSYNC B3 ;  /* 0x0000000000037941 */ /* 0x000fea0003800000 */
.L_x_43527:
        /* <DEDUP_REMOVED lines=18> */
.L_x_43530:
[----:B------:R-:W-:Y:S02]  /*13a00*/  ISETP.GE.AND P0, PT, R22, RZ, PT ;  /* 0x000000ff1600720c */ /* 0x000fe40003f06270 */
[----:B------:R-:W-:-:S11]  /*13a10*/  MOV R3, 0x3fd774eb ;  /* 0x3fd774eb00037802 */ /* 0x000fd60000000f00 */
[----:B------:R-:W-:-:S04]  /*13a20*/  @P0 FFMA.FTZ R0, R3, 0.93318945169448852539, -R0 ;  /* 0x3f6ee58103000823 */ /* 0x000fc80000010800 */
[----:B------:R-:W-:-:S07]  /*13a30*/  @!P0 FFMA.FTZ R0, R3, 0.93318945169448852539, R0 ;  /* 0x3f6ee58103008823 */ /* 0x000fce0000010000 */
.L_x_43531:
[----:B------:R-:W-:Y:S05]  /*13a40*/  BSYNC B0 ;  /* 0x0000000000007941 */ /* 0x000fea0003800000 */
.L_x_43529:
        /* <DEDUP_REMOVED lines=12> */
.L_x_43524:
        /* <DEDUP_REMOVED lines=17> */
.L_x_43535:
[----:B------:R-:W-:Y:S05]  /*13c20*/  BSYNC B3 ;  /* 0x0000000000037941 */ /* 0x000fea0003800000 */
.L_x_43534:
        /* <DEDUP_REMOVED lines=18> */
.L_x_43537:
[----:B------:R-:W-:Y:S02]  /*13d50*/  ISETP.GE.AND P0, PT, R22, RZ, PT ;  /* 0x000000ff1600720c */ /* 0x000fe40003f06270 */
[----:B------:R-:W-:-:S11]  /*13d60*/  MOV R3, 0x3fd774eb ;  /* 0x3fd774eb00037802 */ /* 0x000fd60000000f00 */
[----:B------:R-:W-:-:S04]  /*13d70*/  @P0 FFMA.FTZ R0, R3, 0.93318945169448852539, -R0 ;  /* 0x3f6ee58103000823 */ /* 0x000fc80000010800 */
[----:B------:R-:W-:-:S07]  /*13d80*/  @!P0 FFMA.FTZ R0, R3, 0.93318945169448852539, R0 ;  /* 0x3f6ee58103008823 */ /* 0x000fce0000010000 */
.L_x_43538:
[----:B------:R-:W-:Y:S05]  /*13d90*/  BSYNC B0 ;  /* 0x0000000000007941 */ /* 0x000fea0003800000 */
.L_x_43536:
        /* <DEDUP_REMOVED lines=13> */
.L_x_43533:
        /* <DEDUP_REMOVED lines=22> */
[----:B------:R-:W-:Y:S01]  /*13fd0*/  FMUL.FTZ R24, R24, R24 ;  /* 0x0000001818187220 */ /* 0x000fe20000410000 */
[C---:B------:R-:W-:Y:S01]  /*13fe0*/  FMUL.FTZ R28, R31.reuse, R34 ;  /* 0x000000221f1c7220 */ /* 0x040fe20000410000 */
[----:B------:R-:W-:-:S07]  /*13ff0*/  FMUL.FTZ R25, R31, R31 ;  /* 0x0000001f1f197220 */ /* 0x000fce0000410000 */
.L_x_43540:
        /* <DEDUP_REMOVED lines=40> */
.L_x_43539:
        /* <DEDUP_REMOVED lines=48> */
.L_x_43542:
[----:B------:R-:W-:Y:S05]  /*14580*/  BSYNC B0 ;  /* 0x0000000000007941 */ /* 0x000fea0003800000 */
.L_x_43541:
[----:B------:R-:W-:Y:S01]  /*14590*/  BSSY B3, `(.L_x_43543) ;  /* 0x0000007000037945 */ /* 0x000fe20003800000 */
[----:B------:R-:W-:-:S03]  /*145a0*/  FFMA R0, R5, R4, R2 ;  /* 0x0000000405007223 */ /* 0x000fc60000000002 */
[----:B------:R-:W-:Y:S05]  /*145b0*/  @!P3 BRA `(.L_x_43544) ;  /* 0x000000000010b947 */ /* 0x000fea0003800000 */
[----:B------:R-:W-:Y:S02]  /*145c0*/  MOV R41, R26 ;  /* 0x0000001a00297202 */ /* 0x000fe40000000f00 */
[----:B------:R-:W-:Y:S02]  /*145d0*/  MOV R0, R27 ;  /* 0x0000001b00007202 */ /* 0x000fe40000000f00 */
[----:B------:R-:W-:-:S07]  /*145e0*/  MOV R2, 0x14600 ;  /* 0x0001460000027802 */ /* 0x000fce0000000f00 */
[----:B0123--:R-:W-:Y:S05]  /*145f0*/  CALL.REL.NOINC `($__internal_82_$__cuda_sm3x_div_rn_ftz_f32_slowpath) ;  /* 0x0000018400747944 */ /* 0x00ffea0003c00000 */
.L_x_43544:
[----:B------:R-:W-:Y:S05]  /*14600*/  BSYNC B3 ;  /* 0x0000000000037941 */ /* 0x000fea0003800000 */
.L_x_43543:
        /* <DEDUP_REMOVED lines=18> */
.L_x_43546:
[----:B------:R-:W-:Y:S02]  /*14730*/  ISETP.GE.AND P0, PT, R22, RZ, PT ;  /* 0x000000ff1600720c */ /* 0x000fe40003f06270 */
[----:B------:R-:W-:-:S11]  /*14740*/  MOV R3, 0x3fd774eb ;  /* 0x3fd774eb00037802 */ /* 0x000fd60000000f00 */
[----:B------:R-:W-:-:S04]  /*14750*/  @P0 FFMA.FTZ R0, R3, 0.93318945169448852539, -R0 ;  /* 0x3f6ee58103000823 */ /* 0x000fc80000010800 */
[----:B------:R-:W-:-:S07]  /*14760*/  @!P0 FFMA.FTZ R0, R3, 0.93318945169448852539, R0 ;  /* 0x3f6ee58103008823 */ /* 0x000fce0000010000 */
.L_x_43547:
[----:B------:R-:W-:Y:S05]  /*14770*/  BSYNC B0 ;  /* 0x0000000000007941 */ /* 0x000fea0003800000 */
.L_x_43545:
        /* <DEDUP_REMOVED lines=12> */
.L_x_43523:
        /* <DEDUP_REMOVED lines=13> */
.L_x_43549:
[----:B------:R-:W-:Y:S05]  /*14910*/  BSYNC B3 ;  /* 0x0000000000037941 */ /* 0x000fea0003800000 */
.L_x_43548:
        /* <DEDUP_REMOVED lines=18> */
.L_x_43551:
[----:B------:R-:W-:Y:S02]  /*14a40*/  ISETP.GE.AND P0, PT, R22, RZ, PT ;  /* 0x000000ff1600720c */ /* 0x000fe40003f06270 */
[----:B------:R-:W-:-:S11]  /*14a50*/  MOV R3, 0x3fd774eb ;  /* 0x3fd774eb00037802 */ /* 0x000fd60000000f00 */
[----:B------:R-:W-:-:S04]  /*14a60*/  @P0 FFMA.FTZ R0, R3, 0.93318945169448852539, -R0 ;  /* 0x3f6ee58103000823 */ /* 0x000fc80000010800 */
[----:B------:R-:W-:-:S07]  /*14a70*/  @!P0 FFMA.FTZ R0, R3, 0.93318945169448852539, R0 ;  /* 0x3f6ee58103008823 */ /* 0x000fce0000010000 */
.L_x_43552:
[----:B------:R-:W-:Y:S05]  /*14a80*/  BSYNC B0 ;  /* 0x0000000000007941 */ /* 0x000fea0003800000 */
.L_x_43550:
        /* <DEDUP_REMOVED lines=27> */
.L_x_43522:
        /* <DEDUP_REMOVED lines=39> */
.L_x_43555:
[----:B------:R-:W-:Y:S05]  /*14eb0*/  BSYNC B0 ;  /* 0x0000000000007941 */ /* 0x000fea0003800000 */
.L_x_43554:
[----:B------:R-:W-:Y:S01]  /*14ec0*/  BSSY B3, `(.L_x_43556) ;  /* 0x0000007000037945 */ /* 0x000fe20003800000 */
[----:B------:R-:W-:-:S03]  /*14ed0*/  FFMA R0, R3, R4, R2 ;  /* 0x0000000403007223 */ /* 0x000fc60000000002 */
[----:B------:R-:W-:Y:S05]  /*14ee0*/  @!P0 BRA `(.L_x_43557) ;  /* 0x0000000000108947 */ /* 0x000fea0003800000 */
[----:B------:R-:W-:Y:S01]  /*14ef0*/  HFMA2.MMA R0, -RZ, RZ, 1.875, 0 ;  /* 0x3f800000ff007435 */ /* 0x000fe200000001ff */
[----:B------:R-:W-:Y:S02]  /*14f00*/  MOV R41, R26 ;  /* 0x0000001a00297202 */ /* 0x000fe40000000f00 */
[----:B------:R-:W-:-:S08]  /*14f10*/  MOV R2, 0x14f30 ;  /* 0x00014f3000027802 */ /* 0x000fd00000000f00 */
[----:B-123--:R-:W-:Y:S05]  /*14f20*/  CALL.REL.NOINC `($__internal_82_$__cuda_sm3x_div_rn_ftz_f32_slowpath) ;  /* 0x0000017c00287944 */ /* 0x00efea0003c00000 */
.L_x_43557:
[----:B------:R-:W-:Y:S05]  /*14f30*/  BSYNC B3 ;  /* 0x0000000000037941 */ /* 0x000fea0003800000 */
.L_x_43556:
        /* <DEDUP_REMOVED lines=18> */
.L_x_43559:
[----:B------:R-:W-:Y:S02]  /*15060*/  ISETP.GE.AND P0, PT, R22, RZ, PT ;  /* 0x000000ff1600720c */ /* 0x000fe40003f06270 */
[----:B------:R-:W-:-:S11]  /*15070*/  MOV R3, 0x3fd774eb ;  /* 0x3fd774eb00037802 */ /* 0x000fd60000000f00 */
[----:B------:R-:W-:-:S04]  /*15080*/  @P0 FFMA.FTZ R0, R3, 0.93318945169448852539, -R0 ;  /* 0x3f6ee58103000823 */ /* 0x000fc80000010800 */
[----:B------:R-:W-:-:S07]  /*15090*/  @!P0 FFMA.FTZ R0, R3, 0.93318945169448852539, R0 ;  /* 0x3f6ee58103008823 */ /* 0x000fce0000010000 */
.L_x_43560:
[----:B------:R-:W-:Y:S05]  /*150a0*/  BSYNC B0 ;  /* 0x0000000000007941 */ /* 0x000fea0003800000 */
.L_x_43558:
        /* <DEDUP_REMOVED lines=10> */
.L_x_43553:
        /* <DEDUP_REMOVED lines=13> */
.L_x_43562:
[----:B------:R-:W-:Y:S05]  /*15220*/  BSYNC B3 ;  /* 0x0000000000037941 */ /* 0x000fea0003800000 */
.L_x_43561:
        /* <DEDUP_REMOVED lines=18> */
.L_x_43564:
[----:B------:R-:W-:Y:S02]  /*15350*/  ISETP.GE.AND P0, PT, R22, RZ, PT ;  /* 0x000000ff1600720c */ /* 0x000fe40003f06270 */
[----:B------:R-:W-:-:S11]  /*15360*/  MOV R3, 0x3fd774eb ;  /* 0x3fd774eb00037802 */ /* 0x000fd60000000f00 */
[----:B------:R-:W-:-:S04]  /*15370*/  @P0 FFMA.FTZ R0, R3, 0.93318945169448852539, -R0 ;  /* 0x3f6ee58103000823 */ /* 0x000fc80000010800 */
[----:B------:R-:W-:-:S07]  /*15380*/  @!P0 FFMA.FTZ R0, R3, 0.93318945169448852539, R0 ;  /* 0x3f6ee58103008823 */ /* 0x000fce0000010000 */
.L_x_43565:
[----:B------:R-:W-:Y:S05]  /*15390*/  BSYNC B0 ;  /* 0x0000000000007941 */ /* 0x000fea0003800000 */
.L_x_43563:
        /* <DEDUP_REMOVED lines=11> */
.L_x_43521:
        /* <DEDUP_REMOVED lines=34> */
.L_x_43567:
[----:B------:R-:W-:Y:S05]  /*15670*/  BSYNC B3 ;  /* 0x0000000000037941 */ /* 0x000fea0003800000 */
.L_x_43566:
        /* <DEDUP_REMOVED lines=18> */
.L_x_43569:
[----:B------:R-:W-:Y:S02]  /*157a0*/  ISETP.GE.AND P0, PT, R22, RZ, PT ;  /* 0x000000ff1600720c */ /* 0x000fe40003f06270 */
[----:B------:R-:W-:-:S11]  /*157b0*/  MOV R3, 0x3fd774eb ;  /* 0x3fd774eb00037802 */ /* 0x000fd60000000f00 */
[----:B------:R-:W-:-:S04]  /*157c0*/  @P0 FFMA.FTZ R0, R3, 0.93318945169448852539, -R0 ;  /* 0x3f6ee58103000823 */ /* 0x000fc80000010800 */
[----:B------:R-:W-:-:S07]  /*157d0*/  @!P0 FFMA.FTZ R0, R3, 0.93318945169448852539, R0 ;  /* 0x3f6ee58103008823 */ /* 0x000fce0000010000 */
.L_x_43570:
[----:B------:R-:W-:Y:S05]  /*157e0*/  BSYNC B0 ;  /* 0x0000000000007941 */ /* 0x000fea0003800000 */
.L_x_43568:
        /* <DEDUP_REMOVED lines=11> */
.L_x_43520:
        /* <DEDUP_REMOVED lines=26> */
.L_x_43572:
[----:B------:R-:W-:Y:S05]  /*15a40*/  BSYNC B3 ;  /* 0x0000000000037941 */ /* 0x000fea0003800000 */
.L_x_43571:
        /* <DEDUP_REMOVED lines=18> */
.L_x_43574:
[----:B------:R-:W-:Y:S02]  /*15b70*/  ISETP.GE.AND P0, PT, R22, RZ, PT ;  /* 0x000000ff1600720c */ /* 0x000fe40003f06270 */
[----:B------:R-:W-:-:S11]  /*15b80*/  MOV R3, 0x3fd774eb ;  /* 0x3fd774eb00037802 */ /* 0x000fd60000000f00 */
[----:B------:R-:W-:-:S04]  /*15b90*/  @P0 FFMA.FTZ R0, R3, 0.93318945169448852539, -R0 ;  /* 0x3f6ee58103000823 */ /* 0x000fc80000010800 */
[----:B------:R-:W-:-:S07]  /*15ba0*/  @!P0 FFMA.FTZ R0, R3, 0.93318945169448852539, R0 ;  /* 0x3f6ee58103008823 */ /* 0x000fce0000010000 */
.L_x_43575:
[----:B------:R-:W-:Y:S05]  /*15bb0*/  BSYNC B0 ;  /* 0x0000000000007941 */ /* 0x000fea0003800000 */
.L_x_43573:
        /* <DEDUP_REMOVED lines=12> */
.L_x_43532:
[----:B------:R-:W-:Y:S05]  /*15c80*/  BSYNC B2 ;  /* 0x0000000000027941 */ /* 0x000fea0003800000 */
.L_x_43519:
        /* <DEDUP_REMOVED lines=42> */
.L_x_43579:
        /* <DEDUP_REMOVED lines=10> */
.L_x_43578:
[----:B------:R-:W-:-:S04]  /*15fd0*/  FMUL.RZ R4, R4, 0.15915493667125701904 ;  /* 0x3e22f98304047820 */ /* 0x000fc8000040c000 */
[----:B------:R4:W0:Y:S08]  /*15fe0*/  MUFU.SIN R23, R4 ;  /* 0x0000000400177308 */ /* 0x0008300000000400 */
[----:B------:R4:W0:Y:S01]  /*15ff0*/  MUFU.COS R22, R4 ;  /* 0x0000000400167308 */ /* 0x0008220000000000 */
[----:B------:R-:W-:Y:S05]  /*16000*/  BRA `(.L_x_43580) ;  /* 0x00000000000c7947 */ /* 0x000fea0003800000 */
.L_x_43577:
[----:B------:R-:W-:Y:S01]  /*16010*/  FMUL.FTZ R22, R39, 1.4426950216293334961 ;  /* 0x3fb8aa3b27167820 */ /* 0x000fe20000410000 */
[----:B------:R-:W-:-:S05]  /*16020*/  MOV R23, R4 ;  /* 0x0000000400177202 */ /* 0x000fca0000000f00 */
[----:B------:R-:W4:Y:S02]  /*16030*/  MUFU.EX2 R22, R22 ;  /* 0x0000001600167308 */ /* 0x000f240000000800 */
.L_x_43580:
[----:B------:R-:W-:Y:S05]  /*16040*/  BSYNC B0 ;  /* 0x0000000000007941 */ /* 0x000fea0003800000 */
.L_x_43576:
        /* <DEDUP_REMOVED lines=10> */
.L_x_43084:
        /* <DEDUP_REMOVED lines=152> */
.L_x_43590:
[----:B------:R-:W-:Y:S05]  /*16a70*/  BSYNC B0 ;  /* 0x0000000000007941 */ /* 0x000fea0003800000 */
.L_x_43589:
[----:B------:R-:W-:Y:S01]  /*16a80*/  BSSY B4, `(.L_x_43591) ;  /* 0x0000007000047945 */ /* 0x000fe20003800000 */
[----:B------:R-:W-:-:S03]  /*16a90*/  FFMA R0, R4, R6, R5 ;  /* 0x0000000604007223 */ /* 0x000fc60000000005 */
[----:B------:R-:W-:Y:S05]  /*16aa0*/  @!P0 BRA `(.L_x_43592) ;  /* 0x0000000000108947 */ /* 0x000fea0003800000 */
[----:B------:R-:W-:Y:S02]  /*16ab0*/  MOV R41, R45 ;  /* 0x0000002d00297202 */ /* 0x000fe40000000f00 */
[----:B------:R-:W-:Y:S02]  /*16ac0*/  MOV R0, R46 ;  /* 0x0000002e00007202 */ /* 0x000fe40000000f00 */
[----:B------:R-:W-:-:S07]  /*16ad0*/  MOV R2, 0x16af0 ;  /* 0x00016af000027802 */ /* 0x000fce0000000f00 */
[----:B------:R-:W-:Y:S05]  /*16ae0*/  CALL.REL.NOINC `($__internal_82_$__cuda_sm3x_div_rn_ftz_f32_slowpath) ;  /* 0x0000016000387944 */ /* 0x000fea0003c00000 */
.L_x_43592:
[----:B------:R-:W-:Y:S05]  /*16af0*/  BSYNC B4 ;  /* 0x0000000000047941 */ /* 0x000fea0003800000 */
.L_x_43591:
        /* <DEDUP_REMOVED lines=18> */
.L_x_43594:
[----:B------:R-:W-:Y:S02]  /*16c20*/  ISETP.GE.AND P0, PT, R12, RZ, PT ;  /* 0x000000ff0c00720c */ /* 0x000fe40003f06270 */
[----:B------:R-:W-:-:S11]  /*16c30*/  MOV R3, 0x3fd774eb ;  /* 0x3fd774eb00037802 */ /* 0x000fd60000000f00 */
[----:B------:R-:W-:-:S04]  /*16c40*/  @P0 FFMA.FTZ R0, R3, 0.93318945169448852539, -R0 ;  /* 0x3f6ee58103000823 */ /* 0x000fc80000010800 */
[----:B------:R-:W-:-:S07]  /*16c50*/  @!P0 FFMA.FTZ R0, R3, 0.93318945169448852539, R0 ;  /* 0x3f6ee58103008823 */ /* 0x000fce0000010000 */
.L_x_43595:
[----:B------:R-:W-:Y:S05]  /*16c60*/  BSYNC B0 ;  /* 0x0000000000007941 */ /* 0x000fea0003800000 */
.L_x_43593:
        /* <DEDUP_REMOVED lines=12> */
.L_x_43588:
        /* <DEDUP_REMOVED lines=16> */
[----:B------:R-:W-:Y:S05]  /*16e30*/  CALL.REL.NOINC `($__internal_82_$__cuda_sm3x_div_rn_ftz_f32_slowpath) ;  /* 0x0000015c00647944 */ /* 0x000fea0003c00000 */
.L_x_43599:
[----:B------:R-:W-:Y:S05]  /*16e40*/  BSYNC B4 ;  /* 0x0000000000047941 */ /* 0x000fea0003800000 */
.L_x_43598:
        /* <DEDUP_REMOVED lines=18> */
.L_x_43601:
[----:B------:R-:W-:Y:S02]  /*16f70*/  ISETP.GE.AND P0, PT, R12, RZ, PT ;  /* 0x000000ff0c00720c */ /* 0x000fe40003f06270 */
[----:B------:R-:W-:-:S11]  /*16f80*/  MOV R3, 0x3fd774eb ;  /* 0x3fd774eb00037802 */ /* 0x000fd60000000f00 */
[----:B------:R-:W-:-:S04]  /*16f90*/  @P0 FFMA.FTZ R0, R3, 0.93318945169448852539, -R0 ;  /* 0x3f6ee58103000823 */ /* 0x000fc80000010800 */
[----:B------:R-:W-:-:S07]  /*16fa0*/  @!P0 FFMA.FTZ R0, R3, 0.93318945169448852539, R0 ;  /* 0x3f6ee58103008823 */ /* 0x000fce0000010000 */
.L_x_43602:
[----:B------:R-:W-:Y:S05]  /*16fb0*/  BSYNC B0 ;  /* 0x0000000000007941 */ /* 0x000fea0003800000 */
.L_x_43600:
        /* <DEDUP_REMOVED lines=13> */
.L_x_43597:
        /* <DEDUP_REMOVED lines=25> */
.L_x_43604:
        /* <DEDUP_REMOVED lines=40> */
.L_x_43603:
        /* <DEDUP_REMOVED lines=51> */
.L_x_43606:
[----:B------:R-:W-:Y:S05]  /*177d0*/  BSYNC B0 ;  /* 0x0000000000007941 */ /* 0x000fea0003800000 */
.L_x_43605:
[----:B------:R-:W-:Y:S01]  /*177e0*/  BSSY B4, `(.L_x_43607) ;  /* 0x0000006000047945 */ /* 0x000fe20003800000 */
[----:B------:R-:W-:-:S03]  /*177f0*/  FFMA R0, R5, R4, R2 ;  /* 0x0000000405007223 */ /* 0x000fc60000000002 */
[----:B------:R-:W-:Y:S05]  /*17800*/  @!P0 BRA `(.L_x_43608) ;  /* 0x00000000000c8947 */ /* 0x000fea0003800000 */
[----:B------:R-:W-:Y:S02]  /*17810*/  MOV R0, R46 ;  /* 0x0000002e00007202 */ /* 0x000fe40000000f00 */
[----:B------:R-:W-:-:S07]  /*17820*/  MOV R2, 0x17840 ;  /* 0x0001784000027802 */ /* 0x000fce0000000f00 */
[----:B------:R-:W-:Y:S05]  /*17830*/  CALL.REL.NOINC `($__internal_82_$__cuda_sm3x_div_rn_ftz_f32_slowpath) ;  /* 0x0000015000e47944 */ /* 0x000fea0003c00000 */
.L_x_43608:
[----:B------:R-:W-:Y:S05]  /*17840*/  BSYNC B4 ;  /* 0x0000000000047941 */ /* 0x000fea0003800000 */
.L_x_43607:
        /* <DEDUP_REMOVED lines=18> */
.L_x_43610:
[----:B------:R-:W-:Y:S02]  /*17970*/  ISETP.GE.AND P0, PT, R12, RZ, PT ;  /* 0x000000ff0c00720c */ /* 0x000fe40003f06270 */
[----:B------:R-:W-:-:S11]  /*17980*/  MOV R3, 0x3fd774eb ;  /* 0x3fd774eb00037802 */ /* 0x000fd60000000f00 */
[----:B------:R-:W-:-:S04]  /*17990*/  @P0 FFMA.FTZ R0, R3, 0.93318945169448852539, -R0 ;  /* 0x3f6ee58103000823 */ /* 0x000fc80000010800 */
[----:B------:R-:W-:-:S07]  /*179a0*/  @!P0 FFMA.FTZ R0, R3, 0.93318945169448852539, R0 ;  /* 0x3f6ee58103008823 */ /* 0x000fce0000010000 */
.L_x_43611:
[----:B------:R-:W-:Y:S05]  /*179b0*/  BSYNC B0 ;  /* 0x0000000000007941 */ /* 0x000fea0003800000 */
.L_x_43609:
        /* <DEDUP_REMOVED lines=12> */
.L_x_43587:
        /* <DEDUP_REMOVED lines=13> */
.L_x_43613:
[----:B------:R-:W-:Y:S05]  /*17b50*/  BSYNC B4 ;  /* 0x0000000000047941 */ /* 0x000fea0003800000 */
.L_x_43612:
        /* <DEDUP_REMOVED lines=18> */
.L_x_43615:
[----:B------:R-:W-:Y:S02]  /*17c80*/  ISETP.GE.AND P0, PT, R12, RZ, PT ;  /* 0x000000ff0c00720c */ /* 0x000fe40003f06270 */
[----:B------:R-:W-:-:S11]  /*17c90*/  MOV R3, 0x3fd774eb ;  /* 0x3fd774eb00037802 */ /* 0x000fd60000000f00 */
[----:B------:R-:W-:-:S04]  /*17ca0*/  @P0 FFMA.FTZ R0, R3, 0.93318945169448852539, -R0 ;  /* 0x3f6ee58103000823 */ /* 0x000fc80000010800 */
[----:B------:R-:W-:-:S07]  /*17cb0*/  @!P0 FFMA.FTZ R0, R3, 0.93318945169448852539, R0 ;  /* 0x3f6ee58103008823 */ /* 0x000fce0000010000 */
.L_x_43616:
[----:B------:R-:W-:Y:S05]  /*17cc0*/  BSYNC B0 ;  /* 0x0000000000007941 */ /* 0x000fea0003800000 */
.L_x_43614:
        /* <DEDUP_REMOVED lines=27> */
.L_x_43586:
        /* <DEDUP_REMOVED lines=39> */
.L_x_43619:
[----:B------:R-:W-:Y:S05]  /*180f0*/  BSYNC B0 ;  /* 0x0000000000007941 */ /* 0x000fea0003800000 */
.L_x_43618:
[----:B------:R-:W-:Y:S01]  /*18100*/  BSSY B4, `(.L_x_43620) ;  /* 0x0000007000047945 */ /* 0x000fe20003800000 */
[----:B------:R-:W-:-:S03]  /*18110*/  FFMA R0, R7, R5, R4 ;  /* 0x0000000507007223 */ /* 0x000fc60000000004 */
[----:B------:R-:W-:Y:S05]  /*18120*/  @!P0 BRA `(.L_x_43621) ;  /* 0x0000000000108947 */ /* 0x000fea0003800000 */
[----:B------:R-:W-:Y:S01]  /*18130*/  HFMA2.MMA R0, -RZ, RZ, 1.875, 0 ;  /* 0x3f800000ff007435 */ /* 0x000fe200000001ff */
[----:B------:R-:W-:Y:S02]  /*18140*/  MOV R41, R45 ;  /* 0x0000002d00297202 */ /* 0x000fe40000000f00 */
[----:B------:R-:W-:-:S08]  /*18150*/  MOV R2, 0x18170 ;  /* 0x0001817000027802 */ /* 0x000fd00000000f00 */
[----:B------:R-:W-:Y:S05]  /*18160*/  CALL.REL.NOINC `($__internal_82_$__cuda_sm3x_div_rn_ftz_f32_slowpath) ;  /* 0x0000014800987944 */ /* 0x000fea0003c00000 */
.L_x_43621:
[----:B------:R-:W-:Y:S05]  /*18170*/  BSYNC B4 ;  /* 0x0000000000047941 */ /* 0x000fea0003800000 */
.L_x_43620:
        /* <DEDUP_REMOVED lines=18> */
.L_x_43623:
[----:B------:R-:W-:Y:S02]  /*182a0*/  ISETP.GE.AND P0, PT, R12, RZ, PT ;  /* 0x000000ff0c00720c */ /* 0x000fe40003f06270 */
[----:B------:R-:W-:-:S11]  /*182b0*/  MOV R3, 0x3fd774eb ;  /* 0x3fd774eb00037802 */ /* 0x000fd60000000f00 */
[----:B------:R-:W-:-:S04]  /*182c0*/  @P0 FFMA.FTZ R0, R3, 0.93318945169448852539, -R0 ;  /* 0x3f6ee58103000823 */ /* 0x000fc80000010800 */
[----:B------:R-:W-:-:S07]  /*182d0*/  @!P0 FFMA.FTZ R0, R3, 0.93318945169448852539, R0 ;  /* 0x3f6ee58103008823 */ /* 0x000fce0000010000 */
.L_x_43624:
[----:B------:R-:W-:Y:S05]  /*182e0*/  BSYNC B0 ;  /* 0x0000000000007941 */ /* 0x000fea0003800000 */
.L_x_43622:
        /* <DEDUP_REMOVED lines=10> */
.L_x_43617:
        /* <DEDUP_REMOVED lines=12> */
[----:B------:R-:W-:Y:S05]  /*18450*/  CALL.REL.NOINC `($__internal_82_$__cuda_sm3x_div_rn_ftz_f32_slowpath) ;  /* 0x0000014400dc7944 */ /* 0x000fea0003c00000 */
.L_x_43626:
[----:B------:R-:W-:Y:S05]  /*18460*/  BSYNC B4 ;  /* 0x0000000000047941 */ /* 0x000fea0003800000 */
.L_x_43625:
        /* <DEDUP_REMOVED lines=18> */
.L_x_43628:
[----:B------:R-:W-:Y:S02]  /*18590*/  ISETP.GE.AND P0, PT, R12, RZ, PT ;  /* 0x000000ff0c00720c */ /* 0x000fe40003f06270 */
[----:B------:R-:W-:-:S11]  /*185a0*/  MOV R3, 0x3fd774eb ;  /* 0x3fd774eb00037802 */ /* 0x000fd60000000f00 */
[----:B------:R-:W-:-:S04]  /*185b0*/  @P0 FFMA.FTZ R0, R3, 0.93318945169448852539, -R0 ;  /* 0x3f6ee58103000823 */ /* 0x000fc80000010800 */
[----:B------:R-:W-:-:S07]  /*185c0*/  @!P0 FFMA.FTZ R0, R3, 0.93318945169448852539, R0 ;  /* 0x3f6ee58103008823 */ /* 0x000fce0000010000 */
.L_x_43629:
[----:B------:R-:W-:Y:S05]  /*185d0*/  BSYNC B0 ;  /* 0x0000000000007941 */ /* 0x000fea0003800000 */
.L_x_43627:
        /* <DEDUP_REMOVED lines=11> */
.L_x_43585:
        /* <DEDUP_REMOVED lines=33> */
[----:B------:R-:W-:Y:S05]  /*188a0*/  CALL.REL.NOINC `($__internal_82_$__cuda_sm3x_div_rn_ftz_f32_slowpath) ;  /* 0x0000014000c87944 */ /* 0x000fea0003c00000 */
.L_x_43631:
[----:B------:R-:W-:Y:S05]  /*188b0*/  BSYNC B4 ;  /* 0x0000000000047941 */ /* 0x000fea0003800000 */
.L_x_43630:
        /* <DEDUP_REMOVED lines=18> */
.L_x_43633:
[----:B------:R-:W-:Y:S02]  /*189e0*/  ISETP.GE.AND P0, PT, R12, RZ, PT ;  /* 0x000000ff0c00720c */ /* 0x000fe40003f06270 */
[----:B------:R-:W-:-:S11]  /*189f0*/  MOV R3, 0x3fd774eb ;  /* 0x3fd774eb00037802 */ /* 0x000fd60000000f00 */
[----:B------:R-:W-:-:S04]  /*18a00*/  @P0 FFMA.FTZ R0, R3, 0.93318945169448852539, -R0 ;  /* 0x3f6ee58103000823 */ /* 0x000fc80000010800 */
[----:B------:R-:W-:-:S07]  /*18a10*/  @!P0 FFMA.FTZ R0, R3, 0.93318945169448852539, R0 ;  /* 0x3f6ee58103008823 */ /* 0x000fce0000010000 */
.L_x_43634:
[----:B------:R-:W-:Y:S05]  /*18a20*/  BSYNC B0 ;  /* 0x0000000000007941 */ /* 0x000fea0003800000 */
.L_x_43632:
        /* <DEDUP_REMOVED lines=11> */
.L_x_43584:
        /* <DEDUP_REMOVED lines=25> */
[----:B------:R-:W-:Y:S05]  /*18c70*/  CALL.REL.NOINC `($__internal_82_$__cuda_sm3x_div_rn_ftz_f32_slowpath) ;  /* 0x0000013c00d47944 */ /* 0x000fea0003c00000 */
.L_x_43636:
[----:B------:R-:W-:Y:S05]  /*18c80*/  BSYNC B4 ;  /* 0x0000000000047941 */ /* 0x000fea0003800000 */
.L_x_43635:
        /* <DEDUP_REMOVED lines=18> */
.L_x_43638:
[----:B------:R-:W-:Y:S02]  /*18db0*/  ISETP.GE.AND P0, PT, R12, RZ, PT ;  /* 0x000000ff0c00720c */ /* 0x000fe40003f06270 */
[----:B------:R-:W-:-:S11]  /*18dc0*/  MOV R3, 0x3fd774eb ;  /* 0x3fd774eb00037802 */ /* 0x000fd60000000f00 */
[----:B------:R-:W-:-:S04]  /*18dd0*/  @P0 FFMA.FTZ R0, R3, 0.93318945169448852539, -R0 ;  /* 0x3f6ee58103000823 */ /* 0x000fc80000010800 */
[----:B------:R-:W-:-:S07]  /*18de0*/  @!P0 FFMA.FTZ R0, R3, 0.93318945169448852539, R0 ;  /* 0x3f6ee58103008823 */ /* 0x000fce0000010000 */
.L_x_43639:
[----:B------:R-:W-:Y:S05]  /*18df0*/  BSYNC B0 ;  /* 0x0000000000007941 */ /* 0x000fea0003800000 */
.L_x_43637:
        /* <DEDUP_REMOVED lines=12> */
.L_x_43596:
[----:B------:R-:W-:Y:S05]  /*18ec0*/  BSYNC B2 ;  /* 0x0000000000027941 */ /* 0x000fea0003800000 */
.L_x_43583:
        /* <DEDUP_REMOVED lines=41> */
.L_x_43642:
        /* <DEDUP_REMOVED lines=10> */
.L_x_43641:
[----:B------:R-:W-:-:S04]  /*19200*/  FMUL.RZ R4, R4, 0.15915493667125701904 ;  /* 0x3e22f98304047820 */ /* 0x000fc8000040c000 */
[----:B------:R2:W3:Y:S08]  /*19210*/  MUFU.SIN R43, R4 ;  /* 0x00000004002b7308 */ /* 0x0004f00000000400 */
[----:B------:R2:W4:Y:S01]  /*19220*/  MUFU.COS R42, R4 ;  /* 0x00000004002a7308 */ /* 0x0005220000000000 */
[----:B------:R-:W-:Y:S05]  /*19230*/  BRA `(.L_x_43582) ;  /* 0x00000000000c7947 */ /* 0x000fea0003800000 */
.L_x_43640:
[----:B------:R-:W-:Y:S01]  /*19240*/  FMUL.FTZ R15, R15, 1.4426950216293334961 ;  /* 0x3fb8aa3b0f0f7820 */ /* 0x000fe20000410000 */
[----:B------:R-:W-:-:S03]  /*19250*/  MOV R43, R4 ;  /* 0x00000004002b7202 */ /* 0x000fc60000000f00 */
[----:B------:R0:W1:Y:S04]  /*19260*/  MUFU.EX2 R42, R15 ;  /* 0x0000000f002a7308 */ /* 0x0000680000000800 */
.L_x_43582:
[----:B------:R-:W-:Y:S05]  /*19270*/  BSYNC B3 ;  /* 0x0000000000037941 */ /* 0x000fea0003800000 */
.L_x_43581:
        /* <DEDUP_REMOVED lines=67> */
.L_x_43652:
[----:B------:R-:W-:Y:S05]  /*196b0*/  BSYNC B0 ;  /* 0x0000000000007941 */ /* 0x000fea0003800000 */
.L_x_43651:
[----:B------:R-:W-:Y:S01]  /*196c0*/  BSSY B4, `(.L_x_43653) ;  /* 0x0000007000047945 */ /* 0x000fe20003800000 */
[----:B------:R-:W-:-:S03]  /*196d0*/  FFMA R0, R7, R5, R4 ;  /* 0x0000000507007223 */ /* 0x000fc60000000004 */
[----:B------:R-:W-:Y:S05]  /*196e0*/  @!P0 BRA `(.L_x_43654) ;  /* 0x0000000000108947 */ /* 0x000fea0003800000 */
[----:B------:R-:W-:Y:S02]  /*196f0*/  MOV R41, R14 ;  /* 0x0000000e00297202 */ /* 0x000fe40000000f00 */
[----:B------:R-:W-:Y:S02]  /*19700*/  MOV R0, R15 ;  /* 0x0000000f00007202 */ /* 0x000fe40000000f00 */
[----:B------:R-:W-:-:S07]  /*19710*/  MOV R2, 0x19730 ;  /* 0x0001973000027802 */ /* 0x000fce0000000f00 */
[----:B-1-34-:R-:W-:Y:S05]  /*19720*/  CALL.REL.NOINC `($__internal_82_$__cuda_sm3x_div_rn_ftz_f32_slowpath) ;  /* 0x0000013400287944 */ /* 0x01afea0003c00000 */
.L_x_43654:
[----:B------:R-:W-:Y:S05]  /*19730*/  BSYNC B4 ;  /* 0x0000000000047941 */ /* 0x000fea0003800000 */
.L_x_43653:
        /* <DEDUP_REMOVED lines=18> */
.L_x_43656:
[----:B------:R-:W-:Y:S02]  /*19860*/  ISETP.GE.AND P0, PT, R8, RZ, PT ;  /* 0x000000ff0800720c */ /* 0x000fe40003f06270 */
[----:B------:R-:W-:-:S11]  /*19870*/  MOV R3, 0x3fd774eb ;  /* 0x3fd774eb00037802 */ /* 0x000fd60000000f00 */
[----:B------:R-:W-:-:S04]  /*19880*/  @P0 FFMA.FTZ R0, R3, 0.93318945169448852539, -R0 ;  /* 0x3f6ee58103000823 */ /* 0x000fc80000010800 */
[----:B------:R-:W-:-:S07]  /*19890*/  @!P0 FFMA.FTZ R0, R3, 0.93318945169448852539, R0 ;  /* 0x3f6ee58103008823 */ /* 0x000fce0000010000 */
.L_x_43657:
[----:B------:R-:W-:Y:S05]  /*198a0*/  BSYNC B0 ;  /* 0x0000000000007941 */ /* 0x000fea0003800000 */
.L_x_43655:
        /* <DEDUP_REMOVED lines=12> */
.L_x_43650:
        /* <DEDUP_REMOVED lines=16> */
[----:B-1234-:R-:W-:Y:S05]  /*19a70*/  CALL.REL.NOINC `($__internal_82_$__cuda_sm3x_div_rn_ftz_f32_slowpath) ;  /* 0x0000013000547944 */ /* 0x01efea0003c00000 */
.L_x_43661:
[----:B------:R-:W-:Y:S05]  /*19a80*/  BSYNC B4 ;  /* 0x0000000000047941 */ /* 0x000fea0003800000 */
.L_x_43660:
        /* <DEDUP_REMOVED lines=18> */
.L_x_43663:
[----:B------:R-:W-:Y:S02]  /*19bb0*/  ISETP.GE.AND P0, PT, R8, RZ, PT ;  /* 0x000000ff0800720c */ /* 0x000fe40003f06270 */
[----:B------:R-:W-:-:S11]  /*19bc0*/  MOV R3, 0x3fd774eb ;  /* 0x3fd774eb00037802 */ /* 0x000fd60000000f00 */
[----:B------:R-:W-:-:S04]  /*19bd0*/  @P0 FFMA.FTZ R0, R3, 0.93318945169448852539, -R0 ;  /* 0x3f6ee58103000823 */ /* 0x000fc80000010800 */
[----:B------:R-:W-:-:S07]  /*19be0*/  @!P0 FFMA.FTZ R0, R3, 0.93318945169448852539, R0 ;  /* 0x3f6ee58103008823 */ /* 0x000fce0000010000 */
.L_x_43664:
[----:B------:R-:W-:Y:S05]  /*19bf0*/  BSYNC B0 ;  /* 0x0000000000007941 */ /* 0x000fea0003800000 */
.L_x_43662:
        /* <DEDUP_REMOVED lines=13> */
.L_x_43659:
        /* <DEDUP_REMOVED lines=25> */
.L_x_43666:
        /* <DEDUP_REMOVED lines=41> */
.L_x_43665:
        /* <DEDUP_REMOVED lines=51> */
.L_x_43668:
[----:B------:R-:W-:Y:S05]  /*1a420*/  BSYNC B0 ;  /* 0x0000000000007941 */ /* 0x000fea0003800000 */
.L_x_43667:
[----:B------:R-:W-:Y:S01]  /*1a430*/  BSSY B4, `(.L_x_43669) ;  /* 0x0000006000047945 */ /* 0x000fe20003800000 */
[----:B------:R-:W-:-:S03]  /*1a440*/  FFMA R0, R5, R6, R4 ;  /* 0x0000000605007223 */ /* 0x000fc60000000004 */
[----:B------:R-:W-:Y:S05]  /*1a450*/  @!P0 BRA `(.L_x_43670) ;  /* 0x00000000000c8947 */ /* 0x000fea0003800000 */
[----:B------:R-:W-:Y:S02]  /*1a460*/  MOV R0, R15 ;  /* 0x0000000f00007202 */ /* 0x000fe40000000f00 */
[----:B------:R-:W-:-:S07]  /*1a470*/  MOV R2, 0x1a490 ;  /* 0x0001a49000027802 */ /* 0x000fce0000000f00 */
[----:B-1-34-:R-:W-:Y:S05]  /*1a480*/  CALL.REL.NOINC `($__internal_82_$__cuda_sm3x_div_rn_ftz_f32_slowpath) ;  /* 0x0000012400d07944 */ /* 0x01afea0003c00000 */
.L_x_43670:
[----:B------:R-:W-:Y:S05]  /*1a490*/  BSYNC B4 ;  /* 0x0000000000047941 */ /* 0x000fea0003800000 */
.L_x_43669:
        /* <DEDUP_REMOVED lines=18> */
.L_x_43672:
[----:B------:R-:W-:Y:S02]  /*1a5c0*/  ISETP.GE.AND P0, PT, R8, RZ, PT ;  /* 0x000000ff0800720c */ /* 0x000fe40003f06270 */
[----:B------:R-:W-:-:S11]  /*1a5d0*/  MOV R3, 0x3fd774eb ;  /* 0x3fd774eb00037802 */ /* 0x000fd60000000f00 */
[----:B------:R-:W-:-:S04]  /*1a5e0*/  @P0 FFMA.FTZ R0, R3, 0.93318945169448852539, -R0 ;  /* 0x3f6ee58103000823 */ /* 0x000fc80000010800 */
[----:B------:R-:W-:-:S07]  /*1a5f0*/  @!P0 FFMA.FTZ R0, R3, 0.93318945169448852539, R0 ;  /* 0x3f6ee58103008823 */ /* 0x000fce0000010000 */
.L_x_43673:
[----:B------:R-:W-:Y:S05]  /*1a600*/  BSYNC B0 ;  /* 0x0000000000007941 */ /* 0x000fea0003800000 */
.L_x_43671:
        /* <DEDUP_REMOVED lines=12> */
.L_x_43649:
        /* <DEDUP_REMOVED lines=13> */
.L_x_43675:
[----:B------:R-:W-:Y:S05]  /*1a7a0*/  BSYNC B4 ;  /* 0x0000000000047941 */ /* 0x000fea0003800000 */
.L_x_43674:
        /* <DEDUP_REMOVED lines=18> */
.L_x_43677:
[----:B------:R-:W-:Y:S02]  /*1a8d0*/  ISETP.GE.AND P0, PT, R8, RZ, PT ;  /* 0x000000ff0800720c */ /* 0x000fe40003f06270 */
[----:B------:R-:W-:-:S11]  /*1a8e0*/  MOV R3, 0x3fd774eb ;  /* 0x3fd774eb00037802 */ /* 0x000fd60000000f00 */
[----:B------:R-:W-:-:S04]  /*1a8f0*/  @P0 FFMA.FTZ R0, R3, 0.93318945169448852539, -R0 ;  /* 0x3f6ee58103000823 */ /* 0x000fc80000010800 */
[----:B------:R-:W-:-:S07]  /*1a900*/  @!P0 FFMA.FTZ R0, R3, 0.93318945169448852539, R0 ;  /* 0x3f6ee58103008823 */ /* 0x000fce0000010000 */
.L_x_43678:
[----:B------:R-:W-:Y:S05]  /*1a910*/  BSYNC B0 ;  /* 0x0000000000007941 */ /* 0x000fea0003800000 */
.L_x_43676:
        /* <DEDUP_REMOVED lines=27> */
.L_x_43648:
        /* <DEDUP_REMOVED lines=39> */
.L_x_43681:
[----:B------:R-:W-:Y:S05]  /*1ad40*/  BSYNC B0 ;  /* 0x0000000000007941 */ /* 0x000fea0003800000 */
.L_x_43680:
[----:B------:R-:W-:Y:S01]  /*1ad50*/  BSSY B4, `(.L_x_43682) ;  /* 0x0000007000047945 */ /* 0x000fe20003800000 */
[----:B------:R-:W-:-:S03]  /*1ad60*/  FFMA R0, R3, R6, R4 ;  /* 0x0000000603007223 */ /* 0x000fc60000000004 */
[----:B------:R-:W-:Y:S05]  /*1ad70*/  @!P0 BRA `(.L_x_43683) ;  /* 0x0000000000108947 */ /* 0x000fea0003800000 */
[----:B------:R-:W-:Y:S01]  /*1ad80*/  HFMA2.MMA R0, -RZ, RZ, 1.875, 0 ;  /* 0x3f800000ff007435 */ /* 0x000fe200000001ff */
[----:B------:R-:W-:Y:S02]  /*1ad90*/  MOV R41, R14 ;  /* 0x0000000e00297202 */ /* 0x000fe40000000f00 */
[----:B------:R-:W-:-:S08]  /*1ada0*/  MOV R2, 0x1adc0 ;  /* 0x0001adc000027802 */ /* 0x000fd00000000f00 */
[----:B-1-34-:R-:W-:Y:S05]  /*1adb0*/  CALL.REL.NOINC `($__internal_82_$__cuda_sm3x_div_rn_ftz_f32_slowpath) ;  /* 0x0000011c00847944 */ /* 0x01afea0003c00000 */
.L_x_43683:
[----:B------:R-:W-:Y:S05]  /*1adc0*/  BSYNC B4 ;  /* 0x0000000000047941 */ /* 0x000fea0003800000 */
.L_x_43682:
        /* <DEDUP_REMOVED lines=18> */
.L_x_43685:
[----:B------:R-:W-:Y:S02]  /*1aef0*/  ISETP.GE.AND P0, PT, R8, RZ, PT ;  /* 0x000000ff0800720c */ /* 0x000fe40003f06270 */
[----:B------:R-:W-:-:S11]  /*1af00*/  MOV R3, 0x3fd774eb ;  /* 0x3fd774eb00037802 */ /* 0x000fd60000000f00 */
[----:B------:R-:W-:-:S04]  /*1af10*/  @P0 FFMA.FTZ R0, R3, 0.93318945169448852539, -R0 ;  /* 0x3f6ee58103000823 */ /* 0x000fc80000010800 */
[----:B------:R-:W-:-:S07]  /*1af20*/  @!P0 FFMA.FTZ R0, R3, 0.93318945169448852539, R0 ;  /* 0x3f6ee58103008823 */ /* 0x000fce0000010000 */
.L_x_43686:
[----:B------:R-:W-:Y:S05]  /*1af30*/  BSYNC B0 ;  /* 0x0000000000007941 */ /* 0x000fea0003800000 */
.L_x_43684:
        /* <DEDUP_REMOVED lines=10> */
.L_x_43679:
        /* <DEDUP_REMOVED lines=12> */
[----:B-1234-:R-:W-:Y:S05]  /*1b0a0*/  CALL.REL.NOINC `($__internal_82_$__cuda_sm3x_div_rn_ftz_f32_slowpath) ;  /* 0x0000011800c87944 */ /* 0x01efea0003c00000 */
.L_x_43688:
[----:B------:R-:W-:Y:S05]  /*1b0b0*/  BSYNC B4 ;  /* 0x0000000000047941 */ /* 0x000fea0003800000 */
.L_x_43687:
        /* <DEDUP_REMOVED lines=18> */
.L_x_43690:
[----:B------:R-:W-:Y:S02]  /*1b1e0*/  ISETP.GE.AND P0, PT, R8, RZ, PT ;  /* 0x000000ff0800720c */ /* 0x000fe40003f06270 */
[----:B------:R-:W-:-:S11]  /*1b1f0*/  MOV R3, 0x3fd774eb ;  /* 0x3fd774eb00037802 */ /* 0x000fd60000000f00 */
[----:B------:R-:W-:-:S04]  /*1b200*/  @P0 FFMA.FTZ R0, R3, 0.93318945169448852539, -R0 ;  /* 0x3f6ee58103000823 */ /* 0x000fc80000010800 */
[----:B------:R-:W-:-:S07]  /*1b210*/  @!P0 FFMA.FTZ R0, R3, 0.93318945169448852539, R0 ;  /* 0x3f6ee58103008823 */ /* 0x000fce0000010000 */
.L_x_43691:
[----:B------:R-:W-:Y:S05]  /*1b220*/  BSYNC B0 ;  /* 0x0000000000007941 */ /* 0x000fea0003800000 */
.L_x_43689:
        /* <DEDUP_REMOVED lines=11> */
.L_x_43647:
        /* <DEDUP_REMOVED lines=33> */
[----:B-1-34-:R-:W-:Y:S05]  /*1b4f0*/  CALL.REL.NOINC `($__internal_82_$__cuda_sm3x_div_rn_ftz_f32_slowpath) ;  /* 0x0000011400b47944 */ /* 0x01afea0003c00000 */
.L_x_43693:
[----:B------:R-:W-:Y:S05]  /*1b500*/  BSYNC B4 ;  /* 0x0000000000047941 */ /* 0x000fea0003800000 */
.L_x_43692:
        /* <DEDUP_REMOVED lines=18> */
.L_x_43695:
[----:B------:R-:W-:Y:S02]  /*1b630*/  ISETP.GE.AND P0, PT, R8, RZ, PT ;  /* 0x000000ff0800720c */ /* 0x000fe40003f06270 */
[----:B------:R-:W-:-:S11]  /*1b640*/  MOV R3, 0x3fd774eb ;  /* 0x3fd774eb00037802 */ /* 0x000fd60000000f00 */
[----:B------:R-:W-:-:S04]  /*1b650*/  @P0 FFMA.FTZ R0, R3, 0.93318945169448852539, -R0 ;  /* 0x3f6ee58103000823 */ /* 0x000fc80000010800 */
[----:B------:R-:W-:-:S07]  /*1b660*/  @!P0 FFMA.FTZ R0, R3, 0.93318945169448852539, R0 ;  /* 0x3f6ee58103008823 */ /* 0x000fce0000010000 */
.L_x_43696:
[----:B------:R-:W-:Y:S05]  /*1b670*/  BSYNC B0 ;  /* 0x0000000000007941 */ /* 0x000fea0003800000 */
.L_x_43694:
        /* <DEDUP_REMOVED lines=11> */
.L_x_43646:
        /* <DEDUP_REMOVED lines=25> */
[----:B-1-34-:R-:W-:Y:S05]  /*1b8c0*/  CALL.REL.NOINC `($__internal_82_$__cuda_sm3x_div_rn_ftz_f32_slowpath) ;  /* 0x0000011000c07944 */ /* 0x01afea0003c00000 */
.L_x_43698:
[----:B------:R-:W-:Y:S05]  /*1b8d0*/  BSYNC B4 ;  /* 0x0000000000047941 */ /* 0x000fea0003800000 */
.L_x_43697:
        /* <DEDUP_REMOVED lines=18> */
.L_x_43700:
[----:B------:R-:W-:Y:S02]  /*1ba00*/  ISETP.GE.AND P0, PT, R8, RZ, PT ;  /* 0x000000ff0800720c */ /* 0x000fe40003f06270 */
[----:B------:R-:W-:-:S11]  /*1ba10*/  MOV R3, 0x3fd774eb ;  /* 0x3fd774eb00037802 */ /* 0x000fd60000000f00 */
[----:B------:R-:W-:-:S04]  /*1ba20*/  @P0 FFMA.FTZ R0, R3, 0.93318945169448852539, -R0 ;  /* 0x3f6ee58103000823 */ /* 0x000fc80000010800 */
[----:B------:R-:W-:-:S07]  /*1ba30*/  @!P0 FFMA.FTZ R0, R3, 0.93318945169448852539, R0 ;  /* 0x3f6ee58103008823 */ /* 0x000fce0000010000 */
.L_x_43701:
[----:B------:R-:W-:Y:S05]  /*1ba40*/  BSYNC B0 ;  /* 0x0000000000007941 */ /* 0x000fea0003800000 */
.L_x_43699:
        /* <DEDUP_REMOVED lines=12> */
.L_x_43658:
[----:B------:R-:W-:Y:S05]  /*1bb10*/  BSYNC B2 ;  /* 0x0000000000027941 */ /* 0x000fea0003800000 */
.L_x_43645:
        /* <DEDUP_REMOVED lines=41> */
.L_x_43704:
        /* <DEDUP_REMOVED lines=10> */
.L_x_43703:
[----:B------:R-:W-:-:S04]  /*1be50*/  FMUL.RZ R4, R4, 0.15915493667125701904 ;  /* 0x3e22f98304047820 */ /* 0x000fc8000040c000 */
[----:B------:R0:W2:Y:S08]  /*1be60*/  MUFU.SIN R13, R4 ;  /* 0x00000004000d7308 */ /* 0x0000b00000000400 */
[----:B------:R0:W0:Y:S01]  /*1be70*/  MUFU.COS R12, R4 ;  /* 0x00000004000c7308 */ /* 0x0000220000000000 */
[----:B------:R-:W-:Y:S05]  /*1be80*/  BRA `(.L_x_43644) ;  /* 0x00000000000c7947 */ /* 0x000fea0003800000 */
.L_x_43702:
[----:B------:R-:W-:Y:S01]  /*1be90*/  FMUL.FTZ R11, R11, 1.4426950216293334961 ;  /* 0x3fb8aa3b0b0b7820 */ /* 0x000fe20000410000 */
[----:B------:R-:W-:-:S03]  /*1bea0*/  MOV R13, R4 ;  /* 0x00000004000d7202 */ /* 0x000fc60000000f00 */
[----:B------:R0:W2:Y:S04]  /*1beb0*/  MUFU.EX2 R12, R11 ;  /* 0x0000000b000c7308 */ /* 0x0000a80000000800 */
.L_x_43644:
[----:B------:R-:W-:Y:S05]  /*1bec0*/  BSYNC B3 ;  /* 0x0000000000037941 */ /* 0x000fea0003800000 */
.L_x_43643:
        /* <DEDUP_REMOVED lines=67> */
.L_x_43714:
[----:B------:R-:W-:Y:S05]  /*1c300*/  BSYNC B0 ;  /* 0x0000000000007941 */ /* 0x000fea0003800000 */
.L_x_43713:
[----:B------:R-:W-:Y:S01]  /*1c310*/  BSSY B4, `(.L_x_43715) ;  /* 0x0000007000047945 */ /* 0x000fe20003800000 */
[----:B------:R-:W-:-:S03]  /*1c320*/  FFMA R0, R7, R5, R4 ;  /* 0x0000000507007223 */ /* 0x000fc60000000004 */
[----:B------:R-:W-:Y:S05]  /*1c330*/  @!P0 BRA `(.L_x_43716) ;  /* 0x0000000000108947 */ /* 0x000fea0003800000 */
[----:B------:R-:W-:Y:S02]  /*1c340*/  MOV R41, R10 ;  /* 0x0000000a00297202 */ /* 0x000fe40000000f00 */
[----:B------:R-:W-:Y:S02]  /*1c350*/  MOV R0, R11 ;  /* 0x0000000b00007202 */ /* 0x000fe40000000f00 */
[----:B------:R-:W-:-:S07]  /*1c360*/  MOV R2, 0x1c380 ;  /* 0x0001c38000027802 */ /* 0x000fce0000000f00 */
[----:B-1-34-:R-:W-:Y:S05]  /*1c370*/  CALL.REL.NOINC `($__internal_82_$__cuda_sm3x_div_rn_ftz_f32_slowpath) ;  /* 0x0000010800147944 */ /* 0x01afea0003c00000 */
.L_x_43716:
[----:B------:R-:W-:Y:S05]  /*1c380*/  BSYNC B4 ;  /* 0x0000000000047941 */ /* 0x000fea0003800000 */
.L_x_43715:
        /* <DEDUP_REMOVED lines=18> */
.L_x_43718:
[----:B------:R-:W-:Y:S02]  /*1c4b0*/  ISETP.GE.AND P0, PT, R16, RZ, PT ;  /* 0x000000ff1000720c */ /* 0x000fe40003f06270 */
[----:B------:R-:W-:-:S11]  /*1c4c0*/  MOV R3, 0x3fd774eb ;  /* 0x3fd774eb00037802 */ /* 0x000fd60000000f00 */
[----:B------:R-:W-:-:S04]  /*1c4d0*/  @P0 FFMA.FTZ R0, R3, 0.93318945169448852539, -R0 ;  /* 0x3f6ee58103000823 */ /* 0x000fc80000010800 */
[----:B------:R-:W-:-:S07]  /*1c4e0*/  @!P0 FFMA.FTZ R0, R3, 0.93318945169448852539, R0 ;  /* 0x3f6ee58103008823 */ /* 0x000fce0000010000 */
.L_x_43719:
[----:B------:R-:W-:Y:S05]  /*1c4f0*/  BSYNC B0 ;  /* 0x0000000000007941 */ /* 0x000fea0003800000 */
.L_x_43717:
        /* <DEDUP_REMOVED lines=12> */
.L_x_43712:
        /* <DEDUP_REMOVED lines=17> */
.L_x_43723:
[----:B------:R-:W-:Y:S05]  /*1c6d0*/  BSYNC B4 ;  /* 0x0000000000047941 */ /* 0x000fea0003800000 */
.L_x_43722:
        /* <DEDUP_REMOVED lines=18> */
.L_x_43725:
[----:B------:R-:W-:Y:S02]  /*1c800*/  ISETP.GE.AND P0, PT, R16, RZ, PT ;  /* 0x000000ff1000720c */ /* 0x000fe40003f06270 */
[----:B------:R-:W-:-:S11]  /*1c810*/  MOV R3, 0x3fd774eb ;  /* 0x3fd774eb00037802 */ /* 0x000fd60000000f00 */
[----:B------:R-:W-:-:S04]  /*1c820*/  @P0 FFMA.FTZ R0, R3, 0.93318945169448852539, -R0 ;  /* 0x3f6ee58103000823 */ /* 0x000fc80000010800 */
[----:B------:R-:W-:-:S07]  /*1c830*/  @!P0 FFMA.FTZ R0, R3, 0.93318945169448852539, R0 ;  /* 0x3f6ee58103008823 */ /* 0x000fce0000010000 */
.L_x_43726:
[----:B------:R-:W-:Y:S05]  /*1c840*/  BSYNC B0 ;  /* 0x0000000000007941 */ /* 0x000fea0003800000 */
.L_x_43724:
        /* <DEDUP_REMOVED lines=13> */
.L_x_43721:
        /* <DEDUP_REMOVED lines=25> */
.L_x_43728:
        /* <DEDUP_REMOVED lines=40> */
.L_x_43727:
        /* <DEDUP_REMOVED lines=51> */
.L_x_43730:
[----:B------:R-:W-:Y:S05]  /*1d060*/  BSYNC B0 ;  /* 0x0000000000007941 */ /* 0x000fea0003800000 */
.L_x_43729:
[----:B------:R-:W-:Y:S01]  /*1d070*/  BSSY B4, `(.L_x_43731) ;  /* 0x0000006000047945 */ /* 0x000fe20003800000 */
[----:B------:R-:W-:-:S03]  /*1d080*/  FFMA R0, R5, R4, R2 ;  /* 0x0000000405007223 */ /* 0x000fc60000000002 */
[----:B------:R-:W-:Y:S05]  /*1d090*/  @!P0 BRA `(.L_x_43732) ;  /* 0x00000000000c8947 */ /* 0x000fea0003800000 */
[----:B------:R-:W-:Y:S02]  /*1d0a0*/  MOV R0, R11 ;  /* 0x0000000b00007202 */ /* 0x000fe40000000f00 */
[----:B------:R-:W-:-:S07]  /*1d0b0*/  MOV R2, 0x1d0d0 ;  /* 0x0001d0d000027802 */ /* 0x000fce0000000f00 */
[----:B-1-34-:R-:W-:Y:S05]  /*1d0c0*/  CALL.REL.NOINC `($__internal_82_$__cuda_sm3x_div_rn_ftz_f32_slowpath) ;  /* 0x000000f800c07944 */ /* 0x01afea0003c00000 */
.L_x_43732:
[----:B------:R-:W-:Y:S05]  /*1d0d0*/  BSYNC B4 ;  /* 0x0000000000047941 */ /* 0x000fea0003800000 */
.L_x_43731:
        /* <DEDUP_REMOVED lines=18> */
.L_x_43734:
[----:B------:R-:W-:Y:S02]  /*1d200*/  ISETP.GE.AND P0, PT, R16, RZ, PT ;  /* 0x000000ff1000720c */ /* 0x000fe40003f06270 */
[----:B------:R-:W-:-:S11]  /*1d210*/  MOV R3, 0x3fd774eb ;  /* 0x3fd774eb00037802 */ /* 0x000fd60000000f00 */
[----:B------:R-:W-:-:S04]  /*1d220*/  @P0 FFMA.FTZ R0, R3, 0.93318945169448852539, -R0 ;  /* 0x3f6ee58103000823 */ /* 0x000fc80000010800 */
[----:B------:R-:W-:-:S07]  /*1d230*/  @!P0 FFMA.FTZ R0, R3, 0.93318945169448852539, R0 ;  /* 0x3f6ee58103008823 */ /* 0x000fce0000010000 */
.L_x_43735:
[----:B------:R-:W-:Y:S05]  /*1d240*/  BSYNC B0 ;  /* 0x0000000000007941 */ /* 0x000fea0003800000 */
.L_x_43733:
        /* <DEDUP_REMOVED lines=12> */
.L_x_43711:
        /* <DEDUP_REMOVED lines=13> */
.L_x_43737:
[----:B------:R-:W-:Y:S05]  /*1d3e0*/  BSYNC B4 ;  /* 0x0000000000047941 */ /* 0x000fea0003800000 */
.L_x_43736:
        /* <DEDUP_REMOVED lines=18> */
.L_x_43739:
[----:B------:R-:W-:Y:S02]  /*1d510*/  ISETP.GE.AND P0, PT, R16, RZ, PT ;  /* 0x000000ff1000720c */ /* 0x000fe40003f06270 */
[----:B------:R-:W-:-:S11]  /*1d520*/  MOV R3, 0x3fd774eb ;  /* 0x3fd774eb00037802 */ /* 0x000fd60000000f00 */
[----:B------:R-:W-:-:S04]  /*1d530*/  @P0 FFMA.FTZ R0, R3, 0.93318945169448852539, -R0 ;  /* 0x3f6ee58103000823 */ /* 0x000fc80000010800 */
[----:B------:R-:W-:-:S07]  /*1d540*/  @!P0 FFMA.FTZ R0, R3, 0.93318945169448852539, R0 ;  /* 0x3f6ee58103008823 */ /* 0x000fce0000010000 */
.L_x_43740:
[----:B------:R-:W-:Y:S05]  /*1d550*/  BSYNC B0 ;  /* 0x0000000000007941 */ /* 0x000fea0003800000 */
.L_x_43738:
        /* <DEDUP_REMOVED lines=27> */
.L_x_43710:
        /* <DEDUP_REMOVED lines=39> */
.L_x_43743:
[----:B------:R-:W-:Y:S05]  /*1d980*/  BSYNC B0 ;  /* 0x0000000000007941 */ /* 0x000fea0003800000 */
.L_x_43742:
[----:B------:R-:W-:Y:S01]  /*1d990*/  BSSY B4, `(.L_x_43744) ;  /* 0x0000007000047945 */ /* 0x000fe20003800000 */
[----:B------:R-:W-:-:S03]  /*1d9a0*/  FFMA R0, R3, R6, R4 ;  /* 0x0000000603007223 */ /* 0x000fc60000000004 */
[----:B------:R-:W-:Y:S05]  /*1d9b0*/  @!P0 BRA `(.L_x_43745) ;  /* 0x0000000000108947 */ /* 0x000fea0003800000 */
[----:B------:R-:W-:Y:S01]  /*1d9c0*/  HFMA2.MMA R0, -RZ, RZ, 1.875, 0 ;  /* 0x3f800000ff007435 */ /* 0x000fe200000001ff */
[----:B------:R-:W-:Y:S02]  /*1d9d0*/  MOV R41, R10 ;  /* 0x0000000a00297202 */ /* 0x000fe40000000f00 */
[----:B------:R-:W-:-:S08]  /*1d9e0*/  MOV R2, 0x1da00 ;  /* 0x0001da0000027802 */ /* 0x000fd00000000f00 */
[----:B-1-34-:R-:W-:Y:S05]  /*1d9f0*/  CALL.REL.NOINC `($__internal_82_$__cuda_sm3x_div_rn_ftz_f32_slowpath) ;  /* 0x000000f000747944 */ /* 0x01afea0003c00000 */
.L_x_43745:
[----:B------:R-:W-:Y:S05]  /*1da00*/  BSYNC B4 ;  /* 0x0000000000047941 */ /* 0x000fea0003800000 */
.L_x_43744:
        /* <DEDUP_REMOVED lines=18> */
.L_x_43747:
[----:B------:R-:W-:Y:S02]  /*1db30*/  ISETP.GE.AND P0, PT, R16, RZ, PT ;  /* 0x000000ff1000720c */ /* 0x000fe40003f06270 */
[----:B------:R-:W-:-:S11]  /*1db40*/  MOV R3, 0x3fd774eb ;  /* 0x3fd774eb00037802 */ /* 0x000fd60000000f00 */
[----:B------:R-:W-:-:S04]  /*1db50*/  @P0 FFMA.FTZ R0, R3, 0.93318945169448852539, -R0 ;  /* 0x3f6ee58103000823 */ /* 0x000fc80000010800 */
[----:B------:R-:W-:-:S07]  /*1db60*/  @!P0 FFMA.FTZ R0, R3, 0.93318945169448852539, R0 ;  /* 0x3f6ee58103008823 */ /* 0x000fce0000010000 */
.L_x_43748:
[----:B------:R-:W-:Y:S05]  /*1db70*/  BSYNC B0 ;  /* 0x0000000000007941 */ /* 0x000fea0003800000 */
.L_x_43746:
        /* <DEDUP_REMOVED lines=10> */
.L_x_43741:
        /* <DEDUP_REMOVED lines=13> */
.L_x_43750:
[----:B------:R-:W-:Y:S05]  /*1dcf0*/  BSYNC B4 ;  /* 0x0000000000047941 */ /* 0x000fea0003800000 */
.L_x_43749:
        /* <DEDUP_REMOVED lines=18> */
.L_x_43752:
[----:B------:R-:W-:Y:S02]  /*1de20*/  ISETP.GE.AND P0, PT, R16, RZ, PT ;  /* 0x000000ff1000720c */ /* 0x000fe40003f06270 */
[----:B------:R-:W-:-:S11]  /*1de30*/  MOV R3, 0x3fd774eb ;  /* 0x3fd774eb00037802 */ /* 0x000fd60000000f00 */
[----:B------:R-:W-:-:S04]  /*1de40*/  @P0 FFMA.FTZ R0, R3, 0.93318945169448852539, -R0 ;  /* 0x3f6ee58103000823 */ /* 0x000fc80000010800 */
[----:B------:R-:W-:-:S07]  /*1de50*/  @!P0 FFMA.FTZ R0, R3, 0.93318945169448852539, R0 ;  /* 0x3f6ee58103008823 */ /* 0x000fce0000010000 */
.L_x_43753:
[----:B------:R-:W-:Y:S05]  /*1de60*/  BSYNC B0 ;  /* 0x0000000000007941 */ /* 0x000fea0003800000 */
.L_x_43751:
        /* <DEDUP_REMOVED lines=11> */
.L_x_43709:
        /* <DEDUP_REMOVED lines=34> */
.L_x_43755:
[----:B------:R-:W-:Y:S05]  /*1e140*/  BSYNC B4 ;  /* 0x0000000000047941 */ /* 0x000fea0003800000 */
.L_x_43754:
        /* <DEDUP_REMOVED lines=18> */
.L_x_43757:
[----:B------:R-:W-:Y:S02]  /*1e270*/  ISETP.GE.AND P0, PT, R16, RZ, PT ;  /* 0x000000ff1000720c */ /* 0x000fe40003f06270 */
[----:B------:R-:W-:-:S11]  /*1e280*/  MOV R3, 0x3fd774eb ;  /* 0x3fd774eb00037802 */ /* 0x000fd60000000f00 */
[----:B------:R-:W-:-:S04]  /*1e290*/  @P0 FFMA.FTZ R0, R3, 0.93318945169448852539, -R0 ;  /* 0x3f6ee58103000823 */ /* 0x000fc80000010800 */
[----:B------:R-:W-:-:S07]  /*1e2a0*/  @!P0 FFMA.FTZ R0, R3, 0.93318945169448852539, R0 ;  /* 0x3f6ee58103008823 */ /* 0x000fce0000010000 */
.L_x_43758:
[----:B------:R-:W-:Y:S05]  /*1e2b0*/  BSYNC B0 ;  /* 0x0000000000007941 */ /* 0x000fea0003800000 */
.L_x_43756:
        /* <DEDUP_REMOVED lines=11> */
.L_x_43708:
        /* <DEDUP_REMOVED lines=25> */
[----:B---34-:R-:W-:Y:S05]  /*1e500*/  CALL.REL.NOINC `($__internal_82_$__cuda_sm3x_div_rn_ftz_f32_slowpath) ;  /* 0x000000e400b07944 */ /* 0x018fea0003c00000 */
.L_x_43760:
[----:B------:R-:W-:Y:S05]  /*1e510*/  BSYNC B4 ;  /* 0x0000000000047941 */ /* 0x000fea0003800000 */
.L_x_43759:
        /* <DEDUP_REMOVED lines=18> */
.L_x_43762:
[----:B------:R-:W-:Y:S02]  /*1e640*/  ISETP.GE.AND P0, PT, R16, RZ, PT ;  /* 0x000000ff1000720c */ /* 0x000fe40003f06270 */
[----:B------:R-:W-:-:S11]  /*1e650*/  MOV R3, 0x3fd774eb ;  /* 0x3fd774eb00037802 */ /* 0x000fd60000000f00 */
[----:B------:R-:W-:-:S04]  /*1e660*/  @P0 FFMA.FTZ R0, R3, 0.93318945169448852539, -R0 ;  /* 0x3f6ee58103000823 */ /* 0x000fc80000010800 */
[----:B------:R-:W-:-:S07]  /*1e670*/  @!P0 FFMA.FTZ R0, R3, 0.93318945169448852539, R0 ;  /* 0x3f6ee58103008823 */ /* 0x000fce0000010000 */
.L_x_43763:
[----:B------:R-:W-:Y:S05]  /*1e680*/  BSYNC B0 ;  /* 0x0000000000007941 */ /* 0x000fea0003800000 */
.L_x_43761:
        /* <DEDUP_REMOVED lines=12> */
.L_x_43720:
[----:B------:R-:W-:Y:S05]  /*1e750*/  BSYNC B2 ;  /* 0x0000000000027941 */ /* 0x000fea0003800000 */
.L_x_43707:
        /* <DEDUP_REMOVED lines=41> */
.L_x_43766:
        /* <DEDUP_REMOVED lines=10> */
.L_x_43765:
[----:B------:R-:W-:-:S04]  /*1ea90*/  FMUL.RZ R4, R4, 0.15915493667125701904 ;  /* 0x3e22f98304047820 */ /* 0x000fc8000040c000 */
[----:B------:R0:W2:Y:S08]  /*1eaa0*/  MUFU.SIN R9, R4 ;  /* 0x0000000400097308 */ /* 0x0000b00000000400 */
[----:B------:R0:W0:Y:S01]  /*1eab0*/  MUFU.COS R8, R4 ;  /* 0x0000000400087308 */ /* 0x0000220000000000 */
[----:B------:R-:W-:Y:S05]  /*1eac0*/  BRA `(.L_x_43706) ;  /* 0x00000000000c7947 */ /* 0x000fea0003800000 */
.L_x_43764:
[----:B------:R-:W-:Y:S01]  /*1ead0*/  FMUL.FTZ R8, R19, 1.4426950216293334961 ;  /* 0x3fb8aa3b13087820 */ /* 0x000fe20000410000 */
[----:B------:R-:W-:-:S05]  /*1eae0*/  MOV R9, R4 ;  /* 0x0000000400097202 */ /* 0x000fca0000000f00 */
[----:B------:R-:W0:Y:S02]  /*1eaf0*/  MUFU.EX2 R8, R8 ;  /* 0x0000000800087308 */ /* 0x000e240000000800 */
.L_x_43706:
[----:B------:R-:W-:Y:S05]  /*1eb00*/  BSYNC B3 ;  /* 0x0000000000037941 */ /* 0x000fea0003800000 */
.L_x_43705:
        /* <DEDUP_REMOVED lines=67> */
.L_x_43776:
[----:B------:R-:W-:Y:S05]  /*1ef40*/  BSYNC B0 ;  /* 0x0000000000007941 */ /* 0x000fea0003800000 */
.L_x_43775:
[----:B------:R-:W-:Y:S01]  /*1ef50*/  BSSY B4, `(.L_x_43777) ;  /* 0x0000007000047945 */ /* 0x000fe20003800000 */
[----:B------:R-:W-:-:S03]  /*1ef60*/  FFMA R0, R7, R5, R4 ;  /* 0x0000000507007223 */ /* 0x000fc60000000004 */
[----:B------:R-:W-:Y:S05]  /*1ef70*/  @!P0 BRA `(.L_x_43778) ;  /* 0x0000000000108947 */ /* 0x000fea0003800000 */
[----:B------:R-:W-:Y:S02]  /*1ef80*/  MOV R41, R14 ;  /* 0x0000000e00297202 */ /* 0x000fe40000000f00 */
[----:B------:R-:W-:Y:S02]  /*1ef90*/  MOV R0, R15 ;  /* 0x0000000f00007202 */ /* 0x000fe40000000f00 */
[----:B------:R-:W-:-:S07]  /*1efa0*/  MOV R2, 0x1efc0 ;  /* 0x0001efc000027802 */ /* 0x000fce0000000f00 */
[----:B-1-34-:R-:W-:Y:S05]  /*1efb0*/  CALL.REL.NOINC `($__internal_82_$__cuda_sm3x_div_rn_ftz_f32_slowpath) ;  /* 0x000000dc00047944 */ /* 0x01afea0003c00000 */
.L_x_43778:
[----:B------:R-:W-:Y:S05]  /*1efc0*/  BSYNC B4 ;  /* 0x0000000000047941 */ /* 0x000fea0003800000 */
.L_x_43777:
        /* <DEDUP_REMOVED lines=18> */
.L_x_43780:
[----:B------:R-:W-:Y:S02]  /*1f0f0*/  ISETP.GE.AND P0, PT, R20, RZ, PT ;  /* 0x000000ff1400720c */ /* 0x000fe40003f06270 */
[----:B------:R-:W-:-:S11]  /*1f100*/  MOV R3, 0x3fd774eb ;  /* 0x3fd774eb00037802 */ /* 0x000fd60000000f00 */
[----:B------:R-:W-:-:S04]  /*1f110*/  @P0 FFMA.FTZ R0, R3, 0.93318945169448852539, -R0 ;  /* 0x3f6ee58103000823 */ /* 0x000fc80000010800 */
[----:B------:R-:W-:-:S07]  /*1f120*/  @!P0 FFMA.FTZ R0, R3, 0.93318945169448852539, R0 ;  /* 0x3f6ee58103008823 */ /* 0x000fce0000010000 */
.L_x_43781:
[----:B------:R-:W-:Y:S05]  /*1f130*/  BSYNC B0 ;  /* 0x0000000000007941 */ /* 0x000fea0003800000 */
.L_x_43779:
        /* <DEDUP_REMOVED lines=12> */
.L_x_43774:
        /* <DEDUP_REMOVED lines=17> */
.L_x_43785:
[----:B------:R-:W-:Y:S05]  /*1f310*/  BSYNC B4 ;  /* 0x0000000000047941 */ /* 0x000fea0003800000 */
.L_x_43784:
        /* <DEDUP_REMOVED lines=18> */
.L_x_43787:
[----:B------:R-:W-:Y:S02]  /*1f440*/  ISETP.GE.AND P0, PT, R20, RZ, PT ;  /* 0x000000ff1400720c */ /* 0x000fe40003f06270 */
[----:B------:R-:W-:-:S11]  /*1f450*/  MOV R3, 0x3fd774eb ;  /* 0x3fd774eb00037802 */ /* 0x000fd60000000f00 */
[----:B------:R-:W-:-:S04]  /*1f460*/  @P0 FFMA.FTZ R0, R3, 0.93318945169448852539, -R0 ;  /* 0x3f6ee58103000823 */ /* 0x000fc80000010800 */
[----:B------:R-:W-:-:S07]  /*1f470*/  @!P0 FFMA.FTZ R0, R3, 0.93318945169448852539, R0 ;  /* 0x3f6ee58103008823 */ /* 0x000fce0000010000 */
.L_x_43788:
[----:B------:R-:W-:Y:S05]  /*1f480*/  BSYNC B0 ;  /* 0x0000000000007941 */ /* 0x000fea0003800000 */
.L_x_43786:
        /* <DEDUP_REMOVED lines=13> */
.L_x_43783:
        /* <DEDUP_REMOVED lines=25> */
.L_x_43790:
        /* <DEDUP_REMOVED lines=40> */
.L_x_43789:
        /* <DEDUP_REMOVED lines=51> */
.L_x_43792:
[----:B------:R-:W-:Y:S05]  /*1fca0*/  BSYNC B0 ;  /* 0x0000000000007941 */ /* 0x000fea0003800000 */
.L_x_43791:
[----:B------:R-:W-:Y:S01]  /*1fcb0*/  BSSY B4, `(.L_x_43793) ;  /* 0x0000006000047945 */ /* 0x000fe20003800000 */
[----:B------:R-:W-:-:S03]  /*1fcc0*/  FFMA R0, R5, R4, R2 ;  /* 0x0000000405007223 */ /* 0x000fc60000000002 */
[----:B------:R-:W-:Y:S05]  /*1fcd0*/  @!P0 BRA `(.L_x_43794) ;  /* 0x00000000000c8947 */ /* 0x000fea0003800000 */
[----:B------:R-:W-:Y:S02]  /*1fce0*/  MOV R0, R15 ;  /* 0x0000000f00007202 */ /* 0x000fe40000000f00 */
[----:B------:R-:W-:-:S07]  /*1fcf0*/  MOV R2, 0x1fd10 ;  /* 0x0001fd1000027802 */ /* 0x000fce0000000f00 */
[----:B-1-34-:R-:W-:Y:S05]  /*1fd00*/  CALL.REL.NOINC `($__internal_82_$__cuda_sm3x_div_rn_ftz_f32_slowpath) ;  /* 0x000000cc00b07944 */ /* 0x01afea0003c00000 */
.L_x_43794:
[----:B------:R-:W-:Y:S05]  /*1fd10*/  BSYNC B4 ;  /* 0x0000000000047941 */ /* 0x000fea0003800000 */
.L_x_43793:
        /* <DEDUP_REMOVED lines=18> */
.L_x_43796:
[----:B------:R-:W-:Y:S02]  /*1fe40*/  ISETP.GE.AND P0, PT, R20, RZ, PT ;  /* 0x000000ff1400720c */ /* 0x000fe40003f06270 */
[----:B------:R-:W-:-:S11]  /*1fe50*/  MOV R3, 0x3fd774eb ;  /* 0x3fd774eb00037802 */ /* 0x000fd60000000f00 */
[----:B------:R-:W-:-:S04]  /*1fe60*/  @P0 FFMA.FTZ R0, R3, 0.93318945169448852539, -R0 ;  /* 0x3f6ee58103000823 */ /* 0x000fc80000010800 */
[----:B------:R-:W-:-:S07]  /*1fe70*/  @!P0 FFMA.FTZ R0, R3, 0.93318945169448852539, R0 ;  /* 0x3f6ee58103008823 */ /* 0x000fce0000010000 */
.L_x_43797:
[----:B------:R-:W-:Y:S05]  /*1fe80*/  BSYNC B0 ;  /* 0x0000000000007941 */ /* 0x000fea0003800000 */
.L_x_43795:
        /* <DEDUP_REMOVED lines=12> */
.L_x_43773:
        /* <DEDUP_REMOVED lines=13> */
.L_x_43799:
[----:B------:R-:W-:Y:S05]  /*20020*/  BSYNC B4 ;  /* 0x0000000000047941 */ /* 0x000fea0003800000 */
.L_x_43798:
        /* <DEDUP_REMOVED lines=18> */
.L_x_43801:
[----:B------:R-:W-:Y:S02]  /*20150*/  ISETP.GE.AND P0, PT, R20, RZ, PT ;  /* 0x000000ff1400720c */ /* 0x000fe40003f06270 */
[----:B------:R-:W-:-:S11]  /*20160*/  MOV R3, 0x3fd774eb ;  /* 0x3fd774eb00037802 */ /* 0x000fd60000000f00 */
[----:B------:R-:W-:-:S04]  /*20170*/  @P0 FFMA.FTZ R0, R3, 0.93318945169448852539, -R0 ;  /* 0x3f6ee58103000823 */ /* 0x000fc80000010800 */
[----:B------:R-:W-:-:S07]  /*20180*/  @!P0 FFMA.FTZ R0, R3, 0.93318945169448852539, R0 ;  /* 0x3f6ee58103008823 */ /* 0x000fce0000010000 */
.L_x_43802:
[----:B------:R-:W-:Y:S05]  /*20190*/  BSYNC B0 ;  /* 0x0000000000007941 */ /* 0x000fea0003800000 */
.L_x_43800:
        /* <DEDUP_REMOVED lines=27> */
.L_x_43772:
        /* <DEDUP_REMOVED lines=39> */
.L_x_43805:
[----:B------:R-:W-:Y:S05]  /*205c0*/  BSYNC B0 ;  /* 0x0000000000007941 */ /* 0x000fea0003800000 */
.L_x_43804:
[----:B------:R-:W-:Y:S01]  /*205d0*/  BSSY B4, `(.L_x_43806) ;  /* 0x0000007000047945 */ /* 0x000fe20003800000 */
[----:B------:R-:W-:-:S03]  /*205e0*/  FFMA R0, R3, R6, R4 ;  /* 0x0000000603007223 */ /* 0x000fc60000000004 */
[----:B------:R-:W-:Y:S05]  /*205f0*/  @!P0 BRA `(.L_x_43807) ;  /* 0x0000000000108947 */ /* 0x000fea0003800000 */
[----:B------:R-:W-:Y:S01]  /*20600*/  HFMA2.MMA R0, -RZ, RZ, 1.875, 0 ;  /* 0x3f800000ff007435 */ /* 0x000fe200000001ff */
[----:B------:R-:W-:Y:S02]  /*20610*/  MOV R41, R14 ;  /* 0x0000000e00297202 */ /* 0x000fe40000000f00 */
[----:B------:R-:W-:-:S08]  /*20620*/  MOV R2, 0x20640 ;  /* 0x0002064000027802 */ /* 0x000fd00000000f00 */
[----:B-1-34-:R-:W-:Y:S05]  /*20630*/  CALL.REL.NOINC `($__internal_82_$__cuda_sm3x_div_rn_ftz_f32_slowpath) ;  /* 0x000000c400647944 */ /* 0x01afea0003c00000 */
.L_x_43807:
[----:B------:R-:W-:Y:S05]  /*20640*/  BSYNC B4 ;  /* 0x0000000000047941 */ /* 0x000fea0003800000 */
.L_x_43806:
        /* <DEDUP_REMOVED lines=18> */
.L_x_43809:
[----:B------:R-:W-:Y:S02]  /*20770*/  ISETP.GE.AND P0, PT, R20, RZ, PT ;  /* 0x000000ff1400720c */ /* 0x000fe40003f06270 */
[----:B------:R-:W-:-:S11]  /*20780*/  MOV R3, 0x3fd774eb ;  /* 0x3fd774eb00037802 */ /* 0x000fd60000000f00 */
[----:B------:R-:W-:-:S04]  /*20790*/  @P0 FFMA.FTZ R0, R3, 0.93318945169448852539, -R0 ;  /* 0x3f6ee58103000823 */ /* 0x000fc80000010800 */
[----:B------:R-:W-:-:S07]  /*207a0*/  @!P0 FFMA.FTZ R0, R3, 0.93318945169448852539, R0 ;  /* 0x3f6ee58103008823 */ /* 0x000fce0000010000 */
.L_x_43810:
[----:B------:R-:W-:Y:S05]  /*207b0*/  BSYNC B0 ;  /* 0x0000000000007941 */ /* 0x000fea0003800000 */
.L_x_43808:
        /* <DEDUP_REMOVED lines=10> */
.L_x_43803:
        /* <DEDUP_REMOVED lines=13> */
.L_x_43812:
[----:B------:R-:W-:Y:S05]  /*20930*/  BSYNC B4 ;  /* 0x0000000000047941 */ /* 0x000fea0003800000 */
.L_x_43811:
        /* <DEDUP_REMOVED lines=18> */
.L_x_43814:
[----:B------:R-:W-:Y:S02]  /*20a60*/  ISETP.GE.AND P0, PT, R20, RZ, PT ;  /* 0x000000ff1400720c */ /* 0x000fe40003f06270 */
[----:B------:R-:W-:-:S11]  /*20a70*/  MOV R3, 0x3fd774eb ;  /* 0x3fd774eb00037802 */ /* 0x000fd60000000f00 */
[----:B------:R-:W-:-:S04]  /*20a80*/  @P0 FFMA.FTZ R0, R3, 0.93318945169448852539, -R0 ;  /* 0x3f6ee58103000823 */ /* 0x000fc80000010800 */
[----:B------:R-:W-:-:S07]  /*20a90*/  @!P0 FFMA.FTZ R0, R3, 0.93318945169448852539, R0 ;  /* 0x3f6ee58103008823 */ /* 0x000fce0000010000 */
.L_x_43815:
[----:B------:R-:W-:Y:S05]  /*20aa0*/  BSYNC B0 ;  /* 0x0000000000007941 */ /* 0x000fea0003800000 */
.L_x_43813:
        /* <DEDUP_REMOVED lines=11> */
.L_x_43771:
        /* <DEDUP_REMOVED lines=34> */
.L_x_43817:
[----:B------:R-:W-:Y:S05]  /*20d80*/  BSYNC B4 ;  /* 0x0000000000047941 */ /* 0x000fea0003800000 */
.L_x_43816:
        /* <DEDUP_REMOVED lines=18> */
.L_x_43819:
[----:B------:R-:W-:Y:S02]  /*20eb0*/  ISETP.GE.AND P0, PT, R20, RZ, PT ;  /* 0x000000ff1400720c */ /* 0x000fe40003f06270 */
[----:B------:R-:W-:-:S11]  /*20ec0*/  MOV R3, 0x3fd774eb ;  /* 0x3fd774eb00037802 */ /* 0x000fd60000000f00 */
[----:B------:R-:W-:-:S04]  /*20ed0*/  @P0 FFMA.FTZ R0, R3, 0.93318945169448852539, -R0 ;  /* 0x3f6ee58103000823 */ /* 0x000fc80000010800 */
[----:B------:R-:W-:-:S07]  /*20ee0*/  @!P0 FFMA.FTZ R0, R3, 0.93318945169448852539, R0 ;  /* 0x3f6ee58103008823 */ /* 0x000fce0000010000 */
.L_x_43820:
[----:B------:R-:W-:Y:S05]  /*20ef0*/  BSYNC B0 ;  /* 0x0000000000007941 */ /* 0x000fea0003800000 */
.L_x_43818:
        /* <DEDUP_REMOVED lines=11> */
.L_x_43770:
        /* <DEDUP_REMOVED lines=26> */
.L_x_43822:
[----:B------:R-:W-:Y:S05]  /*21150*/  BSYNC B4 ;  /* 0x0000000000047941 */ /* 0x000fea0003800000 */
.L_x_43821:
        /* <DEDUP_REMOVED lines=18> */
.L_x_43824:
[----:B------:R-:W-:Y:S02]  /*21280*/  ISETP.GE.AND P0, PT, R20, RZ, PT ;  /* 0x000000ff1400720c */ /* 0x000fe40003f06270 */
[----:B------:R-:W-:-:S11]  /*21290*/  MOV R3, 0x3fd774eb ;  /* 0x3fd774eb00037802 */ /* 0x000fd60000000f00 */
[----:B------:R-:W-:-:S04]  /*212a0*/  @P0 FFMA.FTZ R0, R3, 0.93318945169448852539, -R0 ;  /* 0x3f6ee58103000823 */ /* 0x000fc80000010800 */
[----:B------:R-:W-:-:S07]  /*212b0*/  @!P0 FFMA.FTZ R0, R3, 0.93318945169448852539, R0 ;  /* 0x3f6ee58103008823 */ /* 0x000fce0000010000 */
.L_x_43825:
[----:B------:R-:W-:Y:S05]  /*212c0*/  BSYNC B0 ;  /* 0x0000000000007941 */ /* 0x000fea0003800000 */
.L_x_43823:
        /* <DEDUP_REMOVED lines=12> */
.L_x_43782:
[----:B------:R-:W-:Y:S05]  /*21390*/  BSYNC B2 ;  /* 0x0000000000027941 */ /* 0x000fea0003800000 */
.L_x_43769:
        /* <DEDUP_REMOVED lines=41> */
.L_x_43828:
        /* <DEDUP_REMOVED lines=10> */
.L_x_43827:
[----:B------:R-:W-:-:S04]  /*216d0*/  FMUL.RZ R4, R4, 0.15915493667125701904 ;  /* 0x3e22f98304047820 */ /* 0x000fc8000040c000 */
[----:B------:R0:W2:Y:S08]  /*216e0*/  MUFU.SIN R11, R4 ;  /* 0x00000004000b7308 */ /* 0x0000b00000000400 */
[----:B------:R0:W0:Y:S01]  /*216f0*/  MUFU.COS R10, R4 ;  /* 0x00000004000a7308 */ /* 0x0000220000000000 */
[----:B------:R-:W-:Y:S05]  /*21700*/  BRA `(.L_x_43768) ;  /* 0x00000000000c7947 */ /* 0x000fea0003800000 */
.L_x_43826:
[----:B------:R-:W-:Y:S01]  /*21710*/  FMUL.FTZ R10, R23, 1.4426950216293334961 ;  /* 0x3fb8aa3b170a7820 */ /* 0x000fe20000410000 */
[----:B------:R-:W-:-:S05]  /*21720*/  MOV R11, R4 ;  /* 0x00000004000b7202 */ /* 0x000fca0000000f00 */
[----:B------:R-:W0:Y:S02]  /*21730*/  MUFU.EX2 R10, R10 ;  /* 0x0000000a000a7308 */ /* 0x000e240000000800 */
.L_x_43768:
[----:B------:R-:W-:Y:S05]  /*21740*/  BSYNC B3 ;  /* 0x0000000000037941 */ /* 0x000fea0003800000 */
.L_x_43767:
        /* <DEDUP_REMOVED lines=67> */
.L_x_43838:
[----:B------:R-:W-:Y:S05]  /*21b80*/  BSYNC B0 ;  /* 0x0000000000007941 */ /* 0x000fea0003800000 */
.L_x_43837:
[----:B------:R-:W-:Y:S01]  /*21b90*/  BSSY B4, `(.L_x_43839) ;  /* 0x0000007000047945 */ /* 0x000fe20003800000 */
[----:B------:R-:W-:-:S03]  /*21ba0*/  FFMA R0, R7, R5, R4 ;  /* 0x0000000507007223 */ /* 0x000fc60000000004 */
[----:B------:R-:W-:Y:S05]  /*21bb0*/  @!P0 BRA `(.L_x_43840) ;  /* 0x0000000000108947 */ /* 0x000fea0003800000 */
[----:B------:R-:W-:Y:S02]  /*21bc0*/  MOV R41, R16 ;  /* 0x0000001000297202 */ /* 0x000fe40000000f00 */
[----:B------:R-:W-:Y:S02]  /*21bd0*/  MOV R0, R17 ;  /* 0x0000001100007202 */ /* 0x000fe40000000f00 */
[----:B------:R-:W-:-:S07]  /*21be0*/  MOV R2, 0x21c00 ;  /* 0x00021c0000027802 */ /* 0x000fce0000000f00 */
[----:B-1-34-:R-:W-:Y:S05]  /*21bf0*/  CALL.REL.NOINC `($__internal_82_$__cuda_sm3x_div_rn_ftz_f32_slowpath) ;  /* 0x000000ac00f47944 */ /* 0x01afea0003c00000 */
.L_x_43840:
[----:B------:R-:W-:Y:S05]  /*21c00*/  BSYNC B4 ;  /* 0x0000000000047941 */ /* 0x000fea0003800000 */
.L_x_43839:
        /* <DEDUP_REMOVED lines=18> */
.L_x_43842:
[----:B------:R-:W-:Y:S02]  /*21d30*/  ISETP.GE.AND P0, PT, R24, RZ, PT ;  /* 0x000000ff1800720c */ /* 0x000fe40003f06270 */
[----:B------:R-:W-:-:S11]  /*21d40*/  MOV R3, 0x3fd774eb ;  /* 0x3fd774eb00037802 */ /* 0x000fd60000000f00 */
[----:B------:R-:W-:-:S04]  /*21d50*/  @P0 FFMA.FTZ R0, R3, 0.93318945169448852539, -R0 ;  /* 0x3f6ee58103000823 */ /* 0x000fc80000010800 */
[----:B------:R-:W-:-:S07]  /*21d60*/  @!P0 FFMA.FTZ R0, R3, 0.93318945169448852539, R0 ;  /* 0x3f6ee58103008823 */ /* 0x000fce0000010000 */
.L_x_43843:
[----:B------:R-:W-:Y:S05]  /*21d70*/  BSYNC B0 ;  /* 0x0000000000007941 */ /* 0x000fea0003800000 */
.L_x_43841:
        /* <DEDUP_REMOVED lines=12> */
.L_x_43836:
        /* <DEDUP_REMOVED lines=17> */
.L_x_43847:
[----:B------:R-:W-:Y:S05]  /*21f50*/  BSYNC B4 ;  /* 0x0000000000047941 */ /* 0x000fea0003800000 */
.L_x_43846:
        /* <DEDUP_REMOVED lines=18> */
.L_x_43849:
[----:B------:R-:W-:Y:S02]  /*22080*/  ISETP.GE.AND P0, PT, R24, RZ, PT ;  /* 0x000000ff1800720c */ /* 0x000fe40003f06270 */
[----:B------:R-:W-:-:S11]  /*22090*/  MOV R3, 0x3fd774eb ;  /* 0x3fd774eb00037802 */ /* 0x000fd60000000f00 */
[----:B------:R-:W-:-:S04]  /*220a0*/  @P0 FFMA.FTZ R0, R3, 0.93318945169448852539, -R0 ;  /* 0x3f6ee58103000823 */ /* 0x000fc80000010800 */
[----:B------:R-:W-:-:S07]  /*220b0*/  @!P0 FFMA.FTZ R0, R3, 0.93318945169448852539, R0 ;  /* 0x3f6ee58103008823 */ /* 0x000fce0000010000 */
.L_x_43850:
[----:B------:R-:W-:Y:S05]  /*220c0*/  BSYNC B0 ;  /* 0x0000000000007941 */ /* 0x000fea0003800000 */
.L_x_43848:
        /* <DEDUP_REMOVED lines=13> */
.L_x_43845:
        /* <DEDUP_REMOVED lines=25> */
.L_x_43852:
        /* <DEDUP_REMOVED lines=40> */
.L_x_43851:
        /* <DEDUP_REMOVED lines=51> */
.L_x_43854:
[----:B------:R-:W-:Y:S05]  /*228e0*/  BSYNC B0 ;  /* 0x0000000000007941 */ /* 0x000fea0003800000 */
.L_x_43853:
[----:B------:R-:W-:Y:S01]  /*228f0*/  BSSY B4, `(.L_x_43855) ;  /* 0x0000006000047945 */ /* 0x000fe20003800000 */
[----:B------:R-:W-:-:S03]  /*22900*/  FFMA R0, R5, R4, R2 ;  /* 0x0000000405007223 */ /* 0x000fc60000000002 */
[----:B------:R-:W-:Y:S05]  /*22910*/  @!P0 BRA `(.L_x_43856) ;  /* 0x00000000000c8947 */ /* 0x000fea0003800000 */
[----:B------:R-:W-:Y:S02]  /*22920*/  MOV R0, R17 ;  /* 0x0000001100007202 */ /* 0x000fe40000000f00 */
[----:B------:R-:W-:-:S07]  /*22930*/  MOV R2, 0x22950 ;  /* 0x0002295000027802 */ /* 0x000fce0000000f00 */
[----:B-1-34-:R-:W-:Y:S05]  /*22940*/  CALL.REL.NOINC `($__internal_82_$__cuda_sm3x_div_rn_ftz_f32_slowpath) ;  /* 0x000000a000a07944 */ /* 0x01afea0003c00000 */
.L_x_43856:
[----:B------:R-:W-:Y:S05]  /*22950*/  BSYNC B4 ;  /* 0x0000000000047941 */ /* 0x000fea0003800000 */
.L_x_43855:
        /* <DEDUP_REMOVED lines=18> */
.L_x_43858:
[----:B------:R-:W-:Y:S02]  /*22a80*/  ISETP.GE.AND P0, PT, R24, RZ, PT ;  /* 0x000000ff1800720c */ /* 0x000fe40003f06270 */
[----:B------:R-:W-:-:S11]  /*22a90*/  MOV R3, 0x3fd774eb ;  /* 0x3fd774eb00037802 */ /* 0x000fd60000000f00 */
[----:B------:R-:W-:-:S04]  /*22aa0*/  @P0 FFMA.FTZ R0, R3, 0.93318945169448852539, -R0 ;  /* 0x3f6ee58103000823 */ /* 0x000fc80000010800 */
[----:B------:R-:W-:-:S07]  /*22ab0*/  @!P0 FFMA.FTZ R0, R3, 0.93318945169448852539, R0 ;  /* 0x3f6ee58103008823 */ /* 0x000fce0000010000 */
.L_x_43859:
[----:B------:R-:W-:Y:S05]  /*22ac0*/  BSYNC B0 ;  /* 0x0000000000007941 */ /* 0x000fea0003800000 */
.L_x_43857:
        /* <DEDUP_REMOVED lines=12> */
.L_x_43835:
        /* <DEDUP_REMOVED lines=13> */
.L_x_43861:
[----:B------:R-:W-:Y:S05]  /*22c60*/  BSYNC B4 ;  /* 0x0000000000047941 */ /* 0x000fea0003800000 */
.L_x_43860:
        /* <DEDUP_REMOVED lines=18> */
.L_x_43863:
[----:B------:R-:W-:Y:S02]  /*22d90*/  ISETP.GE.AND P0, PT, R24, RZ, PT ;  /* 0x000000ff1800720c */ /* 0x000fe40003f06270 */
[----:B------:R-:W-:-:S11]  /*22da0*/  MOV R3, 0x3fd774eb ;  /* 0x3fd774eb00037802 */ /* 0x000fd60000000f00 */
[----:B------:R-:W-:-:S04]  /*22db0*/  @P0 FFMA.FTZ R0, R3, 0.93318945169448852539, -R0 ;  /* 0x3f6ee58103000823 */ /* 0x000fc80000010800 */
[----:B------:R-:W-:-:S07]  /*22dc0*/  @!P0 FFMA.FTZ R0, R3, 0.93318945169448852539, R0 ;  /* 0x3f6ee58103008823 */ /* 0x000fce0000010000 */
.L_x_43864:
[----:B------:R-:W-:Y:S05]  /*22dd0*/  BSYNC B0 ;  /* 0x0000000000007941 */ /* 0x000fea0003800000 */
.L_x_43862:
        /* <DEDUP_REMOVED lines=27> */
.L_x_43834:
        /* <DEDUP_REMOVED lines=39> */
.L_x_43867:
[----:B------:R-:W-:Y:S05]  /*23200*/  BSYNC B0 ;  /* 0x0000000000007941 */ /* 0x000fea0003800000 */
.L_x_43866:
[----:B------:R-:W-:Y:S01]  /*23210*/  BSSY B4, `(.L_x_43868) ;  /* 0x0000007000047945 */ /* 0x000fe20003800000 */
[----:B------:R-:W-:-:S03]  /*23220*/  FFMA R0, R3, R6, R4 ;  /* 0x0000000603007223 */ /* 0x000fc60000000004 */
[----:B------:R-:W-:Y:S05]  /*23230*/  @!P0 BRA `(.L_x_43869) ;  /* 0x0000000000108947 */ /* 0x000fea0003800000 */
[----:B------:R-:W-:Y:S01]  /*23240*/  HFMA2.MMA R0, -RZ, RZ, 1.875, 0 ;  /* 0x3f800000ff007435 */ /* 0x000fe200000001ff */
[----:B------:R-:W-:Y:S02]  /*23250*/  MOV R41, R16 ;  /* 0x0000001000297202 */ /* 0x000fe40000000f00 */
[----:B------:R-:W-:-:S08]  /*23260*/  MOV R2, 0x23280 ;  /* 0x0002328000027802 */ /* 0x000fd00000000f00 */
[----:B-1-34-:R-:W-:Y:S05]  /*23270*/  CALL.REL.NOINC `($__internal_82_$__cuda_sm3x_div_rn_ftz_f32_slowpath) ;  /* 0x0000009800547944 */ /* 0x01afea0003c00000 */
.L_x_43869:
[----:B------:R-:W-:Y:S05]  /*23280*/  BSYNC B4 ;  /* 0x0000000000047941 */ /* 0x000fea0003800000 */
.L_x_43868:
        /* <DEDUP_REMOVED lines=18> */
.L_x_43871:
[----:B------:R-:W-:Y:S02]  /*233b0*/  ISETP.GE.AND P0, PT, R24, RZ, PT ;  /* 0x000000ff1800720c */ /* 0x000fe40003f06270 */
[----:B------:R-:W-:-:S11]  /*233c0*/  MOV R3, 0x3fd774eb ;  /* 0x3fd774eb00037802 */ /* 0x000fd60000000f00 */
[----:B------:R-:W-:-:S04]  /*233d0*/  @P0 FFMA.FTZ R0, R3, 0.93318945169448852539, -R0 ;  /* 0x3f6ee58103000823 */ /* 0x000fc80000010800 */
[----:B------:R-:W-:-:S07]  /*233e0*/  @!P0 FFMA.FTZ R0, R3, 0.93318945169448852539, R0 ;  /* 0x3f6ee58103008823 */ /* 0x000fce0000010000 */
.L_x_43872:
[----:B------:R-:W-:Y:S05]  /*233f0*/  BSYNC B0 ;  /* 0x0000000000007941 */ /* 0x000fea0003800000 */
.L_x_43870:
        /* <DEDUP_REMOVED lines=10> */
.L_x_43865:
        /* <DEDUP_REMOVED lines=13> */
.L_x_43874:
[----:B------:R-:W-:Y:S05]  /*23570*/  BSYNC B4 ;  /* 0x0000000000047941 */ /* 0x000fea0003800000 */
.L_x_43873:
        /* <DEDUP_REMOVED lines=18> */
.L_x_43876:
[----:B------:R-:W-:Y:S02]  /*236a0*/  ISETP.GE.AND P0, PT, R24, RZ, PT ;  /* 0x000000ff1800720c */ /* 0x000fe40003f06270 */
[----:B------:R-:W-:-:S11]  /*236b0*/  MOV R3, 0x3fd774eb ;  /* 0x3fd774eb00037802 */ /* 0x000fd60000000f00 */
[----:B------:R-:W-:-:S04]  /*236c0*/  @P0 FFMA.FTZ R0, R3, 0.93318945169448852539, -R0 ;  /* 0x3f6ee58103000823 */ /* 0x000fc80000010800 */
[----:B------:R-:W-:-:S07]  /*236d0*/  @!P0 FFMA.FTZ R0, R3, 0.93318945169448852539, R0 ;  /* 0x3f6ee58103008823 */ /* 0x000fce0000010000 */
.L_x_43877:
[----:B------:R-:W-:Y:S05]  /*236e0*/  BSYNC B0 ;  /* 0x0000000000007941 */ /* 0x000fea0003800000 */
.L_x_43875:
        /* <DEDUP_REMOVED lines=11> */
.L_x_43833:
        /* <DEDUP_REMOVED lines=34> */
.L_x_43879:
[----:B------:R-:W-:Y:S05]  /*239c0*/  BSYNC B4 ;  /* 0x0000000000047941 */ /* 0x000fea0003800000 */
.L_x_43878:
        /* <DEDUP_REMOVED lines=18> */
.L_x_43881:
[----:B------:R-:W-:Y:S02]  /*23af0*/  ISETP.GE.AND P0, PT, R24, RZ, PT ;  /* 0x000000ff1800720c */ /* 0x000fe40003f06270 */
[----:B------:R-:W-:-:S11]  /*23b00*/  MOV R3, 0x3fd774eb ;  /* 0x3fd774eb00037802 */ /* 0x000fd60000000f00 */
[----:B------:R-:W-:-:S04]  /*23b10*/  @P0 FFMA.FTZ R0, R3, 0.93318945169448852539, -R0 ;  /* 0x3f6ee58103000823 */ /* 0x000fc80000010800 */
[----:B------:R-:W-:-:S07]  /*23b20*/  @!P0 FFMA.FTZ R0, R3, 0.93318945169448852539, R0 ;  /* 0x3f6ee58103008823 */ /* 0x000fce0000010000 */
.L_x_43882:
[----:B------:R-:W-:Y:S05]  /*23b30*/  BSYNC B0 ;  /* 0x0000000000007941 */ /* 0x000fea0003800000 */
.L_x_43880:
        /* <DEDUP_REMOVED lines=11> */
.L_x_43832:
        /* <DEDUP_REMOVED lines=26> */
.L_x_43884:
[----:B------:R-:W-:Y:S05]  /*23d90*/  BSYNC B4 ;  /* 0x0000000000047941 */ /* 0x000fea0003800000 */
.L_x_43883:
        /* <DEDUP_REMOVED lines=18> */
.L_x_43886:
[----:B------:R-:W-:Y:S02]  /*23ec0*/  ISETP.GE.AND P0, PT, R24, RZ, PT ;  /* 0x000000ff1800720c */ /* 0x000fe40003f06270 */
[----:B------:R-:W-:-:S11]  /*23ed0*/  MOV R3, 0x3fd774eb ;  /* 0x3fd774eb00037802 */ /* 0x000fd60000000f00 */
[----:B------:R-:W-:-:S04]  /*23ee0*/  @P0 FFMA.FTZ R0, R3, 0.93318945169448852539, -R0 ;  /* 0x3f6ee58103000823 */ /* 0x000fc80000010800 */
[----:B------:R-:W-:-:S07]  /*23ef0*/  @!P0 FFMA.FTZ R0, R3, 0.93318945169448852539, R0 ;  /* 0x3f6ee58103008823 */ /* 0x000fce0000010000 */
.L_x_43887:
[----:B------:R-:W-:Y:S05]  /*23f00*/  BSYNC B0 ;  /* 0x0000000000007941 */ /* 0x000fea0003800000 */
.L_x_43885:
        /* <DEDUP_REMOVED lines=12> */
.L_x_43844:
[----:B------:R-:W-:Y:S05]  /*23fd0*/  BSYNC B2 ;  /* 0x0000000000027941 */ /* 0x000fea0003800000 */
.L_x_43831:
        /* <DEDUP_REMOVED lines=41> */
.L_x_43890:
        /* <DEDUP_REMOVED lines=10> */
.L_x_43889:
[----:B------:R-:W-:-:S04]  /*24310*/  FMUL.RZ R4, R4, 0.15915493667125701904 ;  /* 0x3e22f98304047820 */ /* 0x000fc8000040c000 */
[----:B------:R0:W2:Y:S08]  /*24320*/  MUFU.SIN R15, R4 ;  /* 0x00000004000f7308 */ /* 0x0000b00000000400 */
[----:B------:R0:W0:Y:S01]  /*24330*/  MUFU.COS R14, R4 ;  /* 0x00000004000e7308 */ /* 0x0000220000000000 */
[----:B------:R-:W-:Y:S05]  /*24340*/  BRA `(.L_x_43830) ;  /* 0x00000000000c7947 */ /* 0x000fea0003800000 */
.L_x_43888:
[----:B------:R-:W-:Y:S01]  /*24350*/  FMUL.FTZ R14, R27, 1.4426950216293334961 ;  /* 0x3fb8aa3b1b0e7820 */ /* 0x000fe20000410000 */
[----:B------:R-:W-:-:S05]  /*24360*/  MOV R15, R4 ;  /* 0x00000004000f7202 */ /* 0x000fca0000000f00 */
[----:B------:R-:W0:Y:S02]  /*24370*/  MUFU.EX2 R14, R14 ;  /* 0x0000000e000e7308 */ /* 0x000e240000000800 */
.L_x_43830:
[----:B------:R-:W-:Y:S05]  /*24380*/  BSYNC B3 ;  /* 0x0000000000037941 */ /* 0x000fea0003800000 */
.L_x_43829:
        /* <DEDUP_REMOVED lines=67> */
.L_x_43900:
[----:B------:R-:W-:Y:S05]  /*247c0*/  BSYNC B0 ;  /* 0x0000000000007941 */ /* 0x000fea0003800000 */
.L_x_43899:
[----:B------:R-:W-:Y:S01]  /*247d0*/  BSSY B4, `(.L_x_43901) ;  /* 0x0000007000047945 */ /* 0x000fe20003800000 */
[----:B------:R-:W-:-:S03]  /*247e0*/  FFMA R0, R5, R4, R2 ;  /* 0x0000000405007223 */ /* 0x000fc60000000002 */
[----:B------:R-:W-:Y:S05]  /*247f0*/  @!P0 BRA `(.L_x_43902) ;  /* 0x0000000000108947 */ /* 0x000fea0003800000 */
[----:B------:R-:W-:Y:S02]  /*24800*/  MOV R41, R18 ;  /* 0x0000001200297202 */ /* 0x000fe40000000f00 */
[----:B------:R-:W-:Y:S02]  /*24810*/  MOV R0, R19 ;  /* 0x0000001300007202 */ /* 0x000fe40000000f00 */
[----:B------:R-:W-:-:S07]  /*24820*/  MOV R2, 0x24840 ;  /* 0x0002484000027802 */ /* 0x000fce0000000f00 */
[----:B-1-34-:R-:W-:Y:S05]  /*24830*/  CALL.REL.NOINC `($__internal_82_$__cuda_sm3x_div_rn_ftz_f32_slowpath) ;  /* 0x0000008000e47944 */ /* 0x01afea0003c00000 */
.L_x_43902:
[----:B------:R-:W-:Y:S05]  /*24840*/  BSYNC B4 ;  /* 0x0000000000047941 */ /* 0x000fea0003800000 */
.L_x_43901:
        /* <DEDUP_REMOVED lines=18> */
.L_x_43904:
[----:B------:R-:W-:Y:S02]  /*24970*/  ISETP.GE.AND P0, PT, R28, RZ, PT ;  /* 0x000000ff1c00720c */ /* 0x000fe40003f06270 */
[----:B------:R-:W-:-:S11]  /*24980*/  MOV R3, 0x3fd774eb ;  /* 0x3fd774eb00037802 */ /* 0x000fd60000000f00 */
[----:B------:R-:W-:-:S04]  /*24990*/  @P0 FFMA.FTZ R0, R3, 0.93318945169448852539, -R0 ;  /* 0x3f6ee58103000823 */ /* 0x000fc80000010800 */
[----:B------:R-:W-:-:S07]  /*249a0*/  @!P0 FFMA.FTZ R0, R3, 0.93318945169448852539, R0 ;  /* 0x3f6ee58103008823 */ /* 0x000fce0000010000 */
.L_x_43905:
[----:B------:R-:W-:Y:S05]  /*249b0*/  BSYNC B0 ;  /* 0x0000000000007941 */ /* 0x000fea0003800000 */
.L_x_43903:
        /* <DEDUP_REMOVED lines=12> */
.L_x_43898:
        /* <DEDUP_REMOVED lines=17> */
.L_x_43909:
[----:B------:R-:W-:Y:S05]  /*24b90*/  BSYNC B4 ;  /* 0x0000000000047941 */ /* 0x000fea0003800000 */
.L_x_43908:
        /* <DEDUP_REMOVED lines=18> */
.L_x_43911:
[----:B------:R-:W-:Y:S02]  /*24cc0*/  ISETP.GE.AND P0, PT, R28, RZ, PT ;  /* 0x000000ff1c00720c */ /* 0x000fe40003f06270 */
[----:B------:R-:W-:-:S11]  /*24cd0*/  MOV R3, 0x3fd774eb ;  /* 0x3fd774eb00037802 */ /* 0x000fd60000000f00 */
[----:B------:R-:W-:-:S04]  /*24ce0*/  @P0 FFMA.FTZ R0, R3, 0.93318945169448852539, -R0 ;  /* 0x3f6ee58103000823 */ /* 0x000fc80000010800 */
[----:B------:R-:W-:-:S07]  /*24cf0*/  @!P0 FFMA.FTZ R0, R3, 0.93318945169448852539, R0 ;  /* 0x3f6ee58103008823 */ /* 0x000fce0000010000 */
.L_x_43912:
[----:B------:R-:W-:Y:S05]  /*24d00*/  BSYNC B0 ;  /* 0x0000000000007941 */ /* 0x000fea0003800000 */
.L_x_43910:
        /* <DEDUP_REMOVED lines=13> */
.L_x_43907:
        /* <DEDUP_REMOVED lines=25> */
.L_x_43914:
        /* <DEDUP_REMOVED lines=40> */
.L_x_43913:
        /* <DEDUP_REMOVED lines=48> */
.L_x_43916:
[----:B------:R-:W-:Y:S05]  /*254f0*/  BSYNC B0 ;  /* 0x0000000000007941 */ /* 0x000fea0003800000 */
.L_x_43915:
[----:B------:R-:W-:Y:S01]  /*25500*/  BSSY B4, `(.L_x_43917) ;  /* 0x0000007000047945 */ /* 0x000fe20003800000 */
[----:B------:R-:W-:-:S03]  /*25510*/  FFMA R0, R5, R4, R2 ;  /* 0x0000000405007223 */ /* 0x000fc60000000002 */
[----:B------:R-:W-:Y:S05]  /*25520*/  @!P3 BRA `(.L_x_43918) ;  /* 0x000000000010b947 */ /* 0x000fea0003800000 */
[----:B------:R-:W-:Y:S02]  /*25530*/  MOV R41, R18 ;  /* 0x0000001200297202 */ /* 0x000fe40000000f00 */
[----:B------:R-:W-:Y:S02]  /*25540*/  MOV R0, R19 ;  /* 0x0000001300007202 */ /* 0x000fe40000000f00 */
[----:B------:R-:W-:-:S07]  /*25550*/  MOV R2, 0x25570 ;  /* 0x0002557000027802 */ /* 0x000fce0000000f00 */
[----:B-1-34-:R-:W-:Y:S05]  /*25560*/  CALL.REL.NOINC `($__internal_82_$__cuda_sm3x_div_rn_ftz_f32_slowpath) ;  /* 0x0000007400987944 */ /* 0x01afea0003c00000 */
.L_x_43918:
[----:B------:R-:W-:Y:S05]  /*25570*/  BSYNC B4 ;  /* 0x0000000000047941 */ /* 0x000fea0003800000 */
.L_x_43917:
        /* <DEDUP_REMOVED lines=18> */
.L_x_43920:
[----:B------:R-:W-:Y:S02]  /*256a0*/  ISETP.GE.AND P0, PT, R28, RZ, PT ;  /* 0x000000ff1c00720c */ /* 0x000fe40003f06270 */
[----:B------:R-:W-:-:S11]  /*256b0*/  MOV R3, 0x3fd774eb ;  /* 0x3fd774eb00037802 */ /* 0x000fd60000000f00 */
[----:B------:R-:W-:-:S04]  /*256c0*/  @P0 FFMA.FTZ R0, R3, 0.93318945169448852539, -R0 ;  /* 0x3f6ee58103000823 */ /* 0x000fc80000010800 */
[----:B------:R-:W-:-:S07]  /*256d0*/  @!P0 FFMA.FTZ R0, R3, 0.93318945169448852539, R0 ;  /* 0x3f6ee58103008823 */ /* 0x000fce0000010000 */
.L_x_43921:
[----:B------:R-:W-:Y:S05]  /*256e0*/  BSYNC B0 ;  /* 0x0000000000007941 */ /* 0x000fea0003800000 */
.L_x_43919:
        /* <DEDUP_REMOVED lines=12> */
.L_x_43897:
        /* <DEDUP_REMOVED lines=13> */
.L_x_43923:
[----:B------:R-:W-:Y:S05]  /*25880*/  BSYNC B4 ;  /* 0x0000000000047941 */ /* 0x000fea0003800000 */
.L_x_43922:
        /* <DEDUP_REMOVED lines=18> */
.L_x_43925:
[----:B------:R-:W-:Y:S02]  /*259b0*/  ISETP.GE.AND P0, PT, R28, RZ, PT ;  /* 0x000000ff1c00720c */ /* 0x000fe40003f06270 */
[----:B------:R-:W-:-:S11]  /*259c0*/  MOV R3, 0x3fd774eb ;  /* 0x3fd774eb00037802 */ /* 0x000fd60000000f00 */
[----:B------:R-:W-:-:S04]  /*259d0*/  @P0 FFMA.FTZ R0, R3, 0.93318945169448852539, -R0 ;  /* 0x3f6ee58103000823 */ /* 0x000fc80000010800 */
[----:B------:R-:W-:-:S07]  /*259e0*/  @!P0 FFMA.FTZ R0, R3, 0.93318945169448852539, R0 ;  /* 0x3f6ee58103008823 */ /* 0x000fce0000010000 */
.L_x_43926:
[----:B------:R-:W-:Y:S05]  /*259f0*/  BSYNC B0 ;  /* 0x0000000000007941 */ /* 0x000fea0003800000 */
.L_x_43924:
        /* <DEDUP_REMOVED lines=27> */
.L_x_43896:
        /* <DEDUP_REMOVED lines=39> */
.L_x_43929:
[----:B------:R-:W-:Y:S05]  /*25e20*/  BSYNC B0 ;  /* 0x0000000000007941 */ /* 0x000fea0003800000 */
.L_x_43928:
[----:B------:R-:W-:Y:S01]  /*25e30*/  BSSY B4, `(.L_x_43930) ;  /* 0x0000007000047945 */ /* 0x000fe20003800000 */
[----:B------:R-:W-:-:S03]  /*25e40*/  FFMA R0, R3, R4, R2 ;  /* 0x0000000403007223 */ /* 0x000fc60000000002 */
[----:B------:R-:W-:Y:S05]  /*25e50*/  @!P0 BRA `(.L_x_43931) ;  /* 0x0000000000108947 */ /* 0x000fea0003800000 */
[----:B------:R-:W-:Y:S01]  /*25e60*/  HFMA2.MMA R0, -RZ, RZ, 1.875, 0 ;  /* 0x3f800000ff007435 */ /* 0x000fe200000001ff */
[----:B------:R-:W-:Y:S02]  /*25e70*/  MOV R41, R18 ;  /* 0x0000001200297202 */ /* 0x000fe40000000f00 */
[----:B------:R-:W-:-:S08]  /*25e80*/  MOV R2, 0x25ea0 ;  /* 0x00025ea000027802 */ /* 0x000fd00000000f00 */
[----:B-1-34-:R-:W-:Y:S05]  /*25e90*/  CALL.REL.NOINC `($__internal_82_$__cuda_sm3x_div_rn_ftz_f32_slowpath) ;  /* 0x0000006c004c7944 */ /* 0x01afea0003c00000 */
.L_x_43931:
[----:B------:R-:W-:Y:S05]  /*25ea0*/  BSYNC B4 ;  /* 0x0000000000047941 */ /* 0x000fea0003800000 */
.L_x_43930:
        /* <DEDUP_REMOVED lines=18> */
.L_x_43933:
[----:B------:R-:W-:Y:S02]  /*25fd0*/  ISETP.GE.AND P0, PT, R28, RZ, PT ;  /* 0x000000ff1c00720c */ /* 0x000fe40003f06270 */
[----:B------:R-:W-:-:S11]  /*25fe0*/  MOV R3, 0x3fd774eb ;  /* 0x3fd774eb00037802 */ /* 0x000fd60000000f00 */
[----:B------:R-:W-:-:S04]  /*25ff0*/  @P0 FFMA.FTZ R0, R3, 0.93318945169448852539, -R0 ;  /* 0x3f6ee58103000823 */ /* 0x000fc80000010800 */
[----:B------:R-:W-:-:S07]  /*26000*/  @!P0 FFMA.FTZ R0, R3, 0.93318945169448852539, R0 ;  /* 0x3f6ee58103008823 */ /* 0x000fce0000010000 */
.L_x_43934:
[----:B------:R-:W-:Y:S05]  /*26010*/  BSYNC B0 ;  /* 0x0000000000007941 */ /* 0x000fea0003800000 */
.L_x_43932:
        /* <DEDUP_REMOVED lines=10> */
.L_x_43927:
        /* <DEDUP_REMOVED lines=13> */
.L_x_43936:
[----:B------:R-:W-:Y:S05]  /*26190*/  BSYNC B4 ;  /* 0x0000000000047941 */ /* 0x000fea0003800000 */
.L_x_43935:
        /* <DEDUP_REMOVED lines=18> */
.L_x_43938:
[----:B------:R-:W-:Y:S02]  /*262c0*/  ISETP.GE.AND P0, PT, R28, RZ, PT ;  /* 0x000000ff1c00720c */ /* 0x000fe40003f06270 */
[----:B------:R-:W-:-:S11]  /*262d0*/  MOV R3, 0x3fd774eb ;  /* 0x3fd774eb00037802 */ /* 0x000fd60000000f00 */
[----:B------:R-:W-:-:S04]  /*262e0*/  @P0 FFMA.FTZ R0, R3, 0.93318945169448852539, -R0 ;  /* 0x3f6ee58103000823 */ /* 0x000fc80000010800 */
[----:B------:R-:W-:-:S07]  /*262f0*/  @!P0 FFMA.FTZ R0, R3, 0.93318945169448852539, R0 ;  /* 0x3f6ee58103008823 */ /* 0x000fce0000010000 */
.L_x_43939:
[----:B------:R-:W-:Y:S05]  /*26300*/  BSYNC B0 ;  /* 0x0000000000007941 */ /* 0x000fea0003800000 */
.L_x_43937:
        /* <DEDUP_REMOVED lines=11> */
.L_x_43895:
        /* <DEDUP_REMOVED lines=34> */
.L_x_43941:
[----:B------:R-:W-:Y:S05]  /*265e0*/  BSYNC B4 ;  /* 0x0000000000047941 */ /* 0x000fea0003800000 */
.L_x_43940:
        /* <DEDUP_REMOVED lines=18> */
.L_x_43943:
[----:B------:R-:W-:Y:S02]  /*26710*/  ISETP.GE.AND P0, PT, R28, RZ, PT ;  /* 0x000000ff1c00720c */ /* 0x000fe40003f06270 */
[----:B------:R-:W-:-:S11]  /*26720*/  MOV R3, 0x3fd774eb ;  /* 0x3fd774eb00037802 */ /* 0x000fd60000000f00 */
[----:B------:R-:W-:-:S04]  /*26730*/  @P0 FFMA.FTZ R0, R3, 0.93318945169448852539, -R0 ;  /* 0x3f6ee58103000823 */ /* 0x000fc80000010800 */
[----:B------:R-:W-:-:S07]  /*26740*/  @!P0 FFMA.FTZ R0, R3, 0.93318945169448852539, R0 ;  /* 0x3f6ee58103008823 */ /* 0x000fce0000010000 */
.L_x_43944:
[----:B------:R-:W-:Y:S05]  /*26750*/  BSYNC B0 ;  /* 0x0000000000007941 */ /* 0x000fea0003800000 */
.L_x_43942:
        /* <DEDUP_REMOVED lines=11> */
.L_x_43894:
        /* <DEDUP_REMOVED lines=26> */
.L_x_43946:
[----:B------:R-:W-:Y:S05]  /*269b0*/  BSYNC B4 ;  /* 0x0000000000047941 */ /* 0x000fea0003800000 */
.L_x_43945:
        /* <DEDUP_REMOVED lines=18> */
.L_x_43948:
[----:B------:R-:W-:Y:S02]  /*26ae0*/  ISETP.GE.AND P0, PT, R28, RZ, PT ;  /* 0x000000ff1c00720c */ /* 0x000fe40003f06270 */
[----:B------:R-:W-:-:S11]  /*26af0*/  MOV R3, 0x3fd774eb ;  /* 0x3fd774eb00037802 */ /* 0x000fd60000000f00 */
[----:B------:R-:W-:-:S04]  /*26b00*/  @P0 FFMA.FTZ R0, R3, 0.93318945169448852539, -R0 ;  /* 0x3f6ee58103000823 */ /* 0x000fc80000010800 */
[----:B------:R-:W-:-:S07]  /*26b10*/  @!P0 FFMA.FTZ R0, R3, 0.93318945169448852539, R0 ;  /* 0x3f6ee58103008823 */ /* 0x000fce0000010000 */
.L_x_43949:
[----:B------:R-:W-:Y:S05]  /*26b20*/  BSYNC B0 ;  /* 0x0000000000007941 */ /* 0x000fea0003800000 */
.L_x_43947:
        /* <DEDUP_REMOVED lines=12> */
.L_x_43906:
[----:B------:R-:W-:Y:S05]  /*26bf0*/  BSYNC B2 ;  /* 0x0000000000027941 */ /* 0x000fea0003800000 */
.L_x_43893:
        /* <DEDUP_REMOVED lines=41> */
.L_x_43952:
        /* <DEDUP_REMOVED lines=10> */
.L_x_43951:
[----:B------:R-:W-:-:S04]  /*26f30*/  FMUL.RZ R4, R4, 0.15915493667125701904 ;  /* 0x3e22f98304047820 */ /* 0x000fc8000040c000 */
[----:B------:R0:W2:Y:S08]  /*26f40*/  MUFU.SIN R17, R4 ;  /* 0x0000000400117308 */ /* 0x0000b00000000400 */
[----:B------:R0:W0:Y:S01]  /*26f50*/  MUFU.COS R16, R4 ;  /* 0x0000000400107308 */ /* 0x0000220000000000 */
[----:B------:R-:W-:Y:S05]  /*26f60*/  BRA `(.L_x_43892) ;  /* 0x00000000000c7947 */ /* 0x000fea0003800000 */
.L_x_43950:
[----:B------:R-:W-:Y:S01]  /*26f70*/  FMUL.FTZ R16, R31, 1.4426950216293334961 ;  /* 0x3fb8aa3b1f107820 */ /* 0x000fe20000410000 */
[----:B------:R-:W-:-:S05]  /*26f80*/  MOV R17, R4 ;  /* 0x0000000400117202 */ /* 0x000fca0000000f00 */
[----:B------:R-:W0:Y:S02]  /*26f90*/  MUFU.EX2 R16, R16 ;  /* 0x0000001000107308 */ /* 0x000e240000000800 */
.L_x_43892:
[----:B------:R-:W-:Y:S05]  /*26fa0*/  BSYNC B3 ;  /* 0x0000000000037941 */ /* 0x000fea0003800000 */
.L_x_43891:
        /* <DEDUP_REMOVED lines=68> */
.L_x_43962:
[----:B------:R-:W-:Y:S05]  /*273f0*/  BSYNC B0 ;  /* 0x0000000000007941 */ /* 0x000fea0003800000 */
.L_x_43961:
[----:B------:R-:W-:Y:S01]  /*27400*/  BSSY B4, `(.L_x_43963) ;  /* 0x0000007000047945 */ /* 0x000fe20003800000 */
[----:B------:R-:W-:-:S03]  /*27410*/  FFMA R0, R5, R4, R2 ;  /* 0x0000000405007223 */ /* 0x000fc60000000002 */
[----:B------:R-:W-:Y:S05]  /*27420*/  @!P0 BRA `(.L_x_43964) ;  /* 0x0000000000108947 */ /* 0x000fea0003800000 */
[----:B------:R-:W-:Y:S02]  /*27430*/  MOV R41, R20 ;  /* 0x0000001400297202 */ /* 0x000fe40000000f00 */
[----:B------:R-:W-:Y:S02]  /*27440*/  MOV R0, R23 ;  /* 0x0000001700007202 */ /* 0x000fe40000000f00 */
[----:B------:R-:W-:-:S07]  /*27450*/  MOV R2, 0x27470 ;  /* 0x0002747000027802 */ /* 0x000fce0000000f00 */
[----:B-1-34-:R-:W-:Y:S05]  /*27460*/  CALL.REL.NOINC `($__internal_82_$__cuda_sm3x_div_rn_ftz_f32_slowpath) ;  /* 0x0000005400d87944 */ /* 0x01afea0003c00000 */
.L_x_43964:
[----:B------:R-:W-:Y:S05]  /*27470*/  BSYNC B4 ;  /* 0x0000000000047941 */ /* 0x000fea0003800000 */
.L_x_43963:
        /* <DEDUP_REMOVED lines=18> */
.L_x_43966:
[----:B------:R-:W-:Y:S02]  /*275a0*/  ISETP.GE.AND P0, PT, R32, RZ, PT ;  /* 0x000000ff2000720c */ /* 0x000fe40003f06270 */
[----:B------:R-:W-:-:S11]  /*275b0*/  MOV R3, 0x3fd774eb ;  /* 0x3fd774eb00037802 */ /* 0x000fd60000000f00 */
[----:B------:R-:W-:-:S04]  /*275c0*/  @P0 FFMA.FTZ R0, R3, 0.93318945169448852539, -R0 ;  /* 0x3f6ee58103000823 */ /* 0x000fc80000010800 */
[----:B------:R-:W-:-:S07]  /*275d0*/  @!P0 FFMA.FTZ R0, R3, 0.93318945169448852539, R0 ;  /* 0x3f6ee58103008823 */ /* 0x000fce0000010000 */
.L_x_43967:
[----:B------:R-:W-:Y:S05]  /*275e0*/  BSYNC B0 ;  /* 0x0000000000007941 */ /* 0x000fea0003800000 */
.L_x_43965:
        /* <DEDUP_REMOVED lines=12> */
.L_x_43960:
        /* <DEDUP_REMOVED lines=17> */
.L_x_43971:
[----:B------:R-:W-:Y:S05]  /*277c0*/  BSYNC B4 ;  /* 0x0000000000047941 */ /* 0x000fea0003800000 */
.L_x_43970:
        /* <DEDUP_REMOVED lines=18> */
.L_x_43973:
[----:B------:R-:W-:Y:S02]  /*278f0*/  ISETP.GE.AND P0, PT, R32, RZ, PT ;  /* 0x000000ff2000720c */ /* 0x000fe40003f06270 */
[----:B------:R-:W-:-:S11]  /*27900*/  MOV R3, 0x3fd774eb ;  /* 0x3fd774eb00037802 */ /* 0x000fd60000000f00 */
[----:B------:R-:W-:-:S04]  /*27910*/  @P0 FFMA.FTZ R0, R3, 0.93318945169448852539, -R0 ;  /* 0x3f6ee58103000823 */ /* 0x000fc80000010800 */
[----:B------:R-:W-:-:S07]  /*27920*/  @!P0 FFMA.FTZ R0, R3, 0.93318945169448852539, R0 ;  /* 0x3f6ee58103008823 */ /* 0x000fce0000010000 */
.L_x_43974:
[----:B------:R-:W-:Y:S05]  /*27930*/  BSYNC B0 ;  /* 0x0000000000007941 */ /* 0x000fea0003800000 */
.L_x_43972:
        /* <DEDUP_REMOVED lines=13> */
.L_x_43969:
        /* <DEDUP_REMOVED lines=25> */
.L_x_43976:
        /* <DEDUP_REMOVED lines=40> */
.L_x_43975:
        /* <DEDUP_REMOVED lines=48> */
.L_x_43978:
[----:B------:R-:W-:Y:S05]  /*28120*/  BSYNC B0 ;  /* 0x0000000000007941 */ /* 0x000fea0003800000 */
.L_x_43977:
[----:B------:R-:W-:Y:S01]  /*28130*/  BSSY B4, `(.L_x_43979) ;  /* 0x0000007000047945 */ /* 0x000fe20003800000 */
[----:B------:R-:W-:-:S03]  /*28140*/  FFMA R0, R5, R4, R2 ;  /* 0x0000000405007223 */ /* 0x000fc60000000002 */
[----:B------:R-:W-:Y:S05]  /*28150*/  @!P3 BRA `(.L_x_43980) ;  /* 0x000000000010b947 */ /* 0x000fea0003800000 */
[----:B------:R-:W-:Y:S02]  /*28160*/  MOV R41, R20 ;  /* 0x0000001400297202 */ /* 0x000fe40000000f00 */
[----:B------:R-:W-:Y:S02]  /*28170*/  MOV R0, R23 ;  /* 0x0000001700007202 */ /* 0x000fe40000000f00 */
[----:B------:R-:W-:-:S07]  /*28180*/  MOV R2, 0x281a0 ;  /* 0x000281a000027802 */ /* 0x000fce0000000f00 */
[----:B-1-34-:R-:W-:Y:S05]  /*28190*/  CALL.REL.NOINC `($__internal_82_$__cuda_sm3x_div_rn_ftz_f32_slowpath) ;  /* 0x00000048008c7944 */ /* 0x01afea0003c00000 */
.L_x_43980:
[----:B------:R-:W-:Y:S05]  /*281a0*/  BSYNC B4 ;  /* 0x0000000000047941 */ /* 0x000fea0003800000 */
.L_x_43979:
        /* <DEDUP_REMOVED lines=18> */
.L_x_43982:
[----:B------:R-:W-:Y:S02]  /*282d0*/  ISETP.GE.AND P0, PT, R32, RZ, PT ;  /* 0x000000ff2000720c */ /* 0x000fe40003f06270 */
[----:B------:R-:W-:-:S11]  /*282e0*/  MOV R3, 0x3fd774eb ;  /* 0x3fd774eb00037802 */ /* 0x000fd60000000f00 */
[----:B------:R-:W-:-:S04]  /*282f0*/  @P0 FFMA.FTZ R0, R3, 0.93318945169448852539, -R0 ;  /* 0x3f6ee58103000823 */ /* 0x000fc80000010800 */
[----:B------:R-:W-:-:S07]  /*28300*/  @!P0 FFMA.FTZ R0, R3, 0.93318945169448852539, R0 ;  /* 0x3f6ee58103008823 */ /* 0x000fce0000010000 */
.L_x_43983:
[----:B------:R-:W-:Y:S05]  /*28310*/  BSYNC B0 ;  /* 0x0000000000007941 */ /* 0x000fea0003800000 */
.L_x_43981:
        /* <DEDUP_REMOVED lines=12> */
.L_x_43959:
        /* <DEDUP_REMOVED lines=13> */
.L_x_43985:
[----:B------:R-:W-:Y:S05]  /*284b0*/  BSYNC B4 ;  /* 0x0000000000047941 */ /* 0x000fea0003800000 */
.L_x_43984:
        /* <DEDUP_REMOVED lines=18> */
.L_x_43987:
[----:B------:R-:W-:Y:S02]  /*285e0*/  ISETP.GE.AND P0, PT, R32, RZ, PT ;  /* 0x000000ff2000720c */ /* 0x000fe40003f06270 */
[----:B------:R-:W-:-:S11]  /*285f0*/  MOV R3, 0x3fd774eb ;  /* 0x3fd774eb00037802 */ /* 0x000fd60000000f00 */
[----:B------:R-:W-:-:S04]  /*28600*/  @P0 FFMA.FTZ R0, R3, 0.93318945169448852539, -R0 ;  /* 0x3f6ee58103000823 */ /* 0x000fc80000010800 */
[----:B------:R-:W-:-:S07]  /*28610*/  @!P0 FFMA.FTZ R0, R3, 0.93318945169448852539, R0 ;  /* 0x3f6ee58103008823 */ /* 0x000fce0000010000 */
.L_x_43988:
[----:B------:R-:W-:Y:S05]  /*28620*/  BSYNC B0 ;  /* 0x0000000000007941 */ /* 0x000fea0003800000 */
.L_x_43986:
        /* <DEDUP_REMOVED lines=27> */
.L_x_43958:
        /* <DEDUP_REMOVED lines=39> */
.L_x_43991:
[----:B------:R-:W-:Y:S05]  /*28a50*/  BSYNC B0 ;  /* 0x0000000000007941 */ /* 0x000fea0003800000 */
.L_x_43990:
[----:B------:R-:W-:Y:S01]  /*28a60*/  BSSY B4, `(.L_x_43992) ;  /* 0x0000007000047945 */ /* 0x000fe20003800000 */
[----:B------:R-:W-:-:S03]  /*28a70*/  FFMA R0, R3, R4, R2 ;  /* 0x0000000403007223 */ /* 0x000fc60000000002 */
[----:B------:R-:W-:Y:S05]  /*28a80*/  @!P0 BRA `(.L_x_43993) ;  /* 0x0000000000108947 */ /* 0x000fea0003800000 */
[----:B------:R-:W-:Y:S01]  /*28a90*/  HFMA2.MMA R0, -RZ, RZ, 1.875, 0 ;  /* 0x3f800000ff007435 */ /* 0x000fe200000001ff */
[----:B------:R-:W-:Y:S02]  /*28aa0*/  MOV R41, R20 ;  /* 0x0000001400297202 */ /* 0x000fe40000000f00 */
[----:B------:R-:W-:-:S08]  /*28ab0*/  MOV R2, 0x28ad0 ;  /* 0x00028ad000027802 */ /* 0x000fd00000000f00 */
[----:B-1-34-:R-:W-:Y:S05]  /*28ac0*/  CALL.REL.NOINC `($__internal_82_$__cuda_sm3x_div_rn_ftz_f32_slowpath) ;  /* 0x0000004000407944 */ /* 0x01afea0003c00000 */
.L_x_43993:
[----:B------:R-:W-:Y:S05]  /*28ad0*/  BSYNC B4 ;  /* 0x0000000000047941 */ /* 0x000fea0003800000 */
.L_x_43992:
        /* <DEDUP_REMOVED lines=18> */
.L_x_43995:
[----:B------:R-:W-:Y:S02]  /*28c00*/  ISETP.GE.AND P0, PT, R32, RZ, PT ;  /* 0x000000ff2000720c */ /* 0x000fe40003f06270 */
[----:B------:R-:W-:-:S11]  /*28c10*/  MOV R3, 0x3fd774eb ;  /* 0x3fd774eb00037802 */ /* 0x000fd60000000f00 */
[----:B------:R-:W-:-:S04]  /*28c20*/  @P0 FFMA.FTZ R0, R3, 0.93318945169448852539, -R0 ;  /* 0x3f6ee58103000823 */ /* 0x000fc80000010800 */
[----:B------:R-:W-:-:S07]  /*28c30*/  @!P0 FFMA.FTZ R0, R3, 0.93318945169448852539, R0 ;  /* 0x3f6ee58103008823 */ /* 0x000fce0000010000 */
.L_x_43996:
[----:B------:R-:W-:Y:S05]  /*28c40*/  BSYNC B0 ;  /* 0x0000000000007941 */ /* 0x000fea0003800000 */
.L_x_43994:
        /* <DEDUP_REMOVED lines=10> */
.L_x_43989:
        /* <DEDUP_REMOVED lines=13> */
.L_x_43998:
[----:B------:R-:W-:Y:S05]  /*28dc0*/  BSYNC B4 ;  /* 0x0000000000047941 */ /* 0x000fea0003800000 */
.L_x_43997:
        /* <DEDUP_REMOVED lines=18> */
.L_x_44000:
[----:B------:R-:W-:Y:S02]  /*28ef0*/  ISETP.GE.AND P0, PT, R32, RZ, PT ;  /* 0x000000ff2000720c */ /* 0x000fe40003f06270 */
[----:B------:R-:W-:-:S11]  /*28f00*/  MOV R3, 0x3fd774eb ;  /* 0x3fd774eb00037802 */ /* 0x000fd60000000f00 */
[----:B------:R-:W-:-:S04]  /*28f10*/  @P0 FFMA.FTZ R0, R3, 0.93318945169448852539, -R0 ;  /* 0x3f6ee58103000823 */ /* 0x000fc80000010800 */
[----:B------:R-:W-:-:S07]  /*28f20*/  @!P0 FFMA.FTZ R0, R3, 0.93318945169448852539, R0 ;  /* 0x3f6ee58103008823 */ /* 0x000fce0000010000 */
.L_x_44001:
[----:B------:R-:W-:Y:S05]  /*28f30*/  BSYNC B0 ;  /* 0x0000000000007941 */ /* 0x000fea0003800000 */
.L_x_43999:
        /* <DEDUP_REMOVED lines=11> */
.L_x_43957:
        /* <DEDUP_REMOVED lines=34> */
.L_x_44003:
[----:B------:R-:W-:Y:S05]  /*29210*/  BSYNC B4 ;  /* 0x0000000000047941 */ /* 0x000fea0003800000 */
.L_x_44002:
        /* <DEDUP_REMOVED lines=18> */
.L_x_44005:
[----:B------:R-:W-:Y:S02]  /*29340*/  ISETP.GE.AND P0, PT, R32, RZ, PT ;  /* 0x000000ff2000720c */ /* 0x000fe40003f06270 */
[----:B------:R-:W-:-:S11]  /*29350*/  MOV R3, 0x3fd774eb ;  /* 0x3fd774eb00037802 */ /* 0x000fd60000000f00 */
[----:B------:R-:W-:-:S04]  /*29360*/  @P0 FFMA.FTZ R0, R3, 0.93318945169448852539, -R0 ;  /* 0x3f6ee58103000823 */ /* 0x000fc80000010800 */
[----:B------:R-:W-:-:S07]  /*29370*/  @!P0 FFMA.FTZ R0, R3, 0.93318945169448852539, R0 ;  /* 0x3f6ee58103008823 */ /* 0x000fce0000010000 */
.L_x_44006:
[----:B------:R-:W-:Y:S05]  /*29380*/  BSYNC B0 ;  /* 0x0000000000007941 */ /* 0x000fea0003800000 */
.L_x_44004:
        /* <DEDUP_REMOVED lines=11> */
.L_x_43956:
        /* <DEDUP_REMOVED lines=26> */
.L_x_44008:
[----:B------:R-:W-:Y:S05]  /*295e0*/  BSYNC B4 ;  /* 0x0000000000047941 */ /* 0x000fea0003800000 */
.L_x_44007:
        /* <DEDUP_REMOVED lines=18> */
.L_x_44010:
[----:B------:R-:W-:Y:S02]  /*29710*/  ISETP.GE.AND P0, PT, R32, RZ, PT ;  /* 0x000000ff2000720c */ /* 0x000fe40003f06270 */
[----:B------:R-:W-:-:S11]  /*29720*/  MOV R3, 0x3fd774eb ;  /* 0x3fd774eb00037802 */ /* 0x000fd60000000f00 */
[----:B------:R-:W-:-:S04]  /*29730*/  @P0 FFMA.FTZ R0, R3, 0.93318945169448852539, -R0 ;  /* 0x3f6ee58103000823 */ /* 0x000fc80000010800 */
[----:B------:R-:W-:-:S07]  /*29740*/  @!P0 FFMA.FTZ R0, R3, 0.93318945169448852539, R0 ;  /* 0x3f6ee58103008823 */ /* 0x000fce0000010000 */
.L_x_44011:
[----:B------:R-:W-:Y:S05]  /*29750*/  BSYNC B0 ;  /* 0x0000000000007941 */ /* 0x000fea0003800000 */
.L_x_44009:
        /* <DEDUP_REMOVED lines=12> */
.L_x_43968:
[----:B------:R-:W-:Y:S05]  /*29820*/  BSYNC B2 ;  /* 0x0000000000027941 */ /* 0x000fea0003800000 */
.L_x_43955:
        /* <DEDUP_REMOVED lines=41> */
.L_x_44014:
        /* <DEDUP_REMOVED lines=10> */
.L_x_44013:
[----:B------:R-:W-:-:S04]  /*29b60*/  FMUL.RZ R4, R4, 0.15915493667125701904 ;  /* 0x3e22f98304047820 */ /* 0x000fc8000040c000 */
[----:B------:R0:W2:Y:S08]  /*29b70*/  MUFU.SIN R19, R4 ;  /* 0x0000000400137308 */ /* 0x0000b00000000400 */
[----:B------:R0:W0:Y:S01]  /*29b80*/  MUFU.COS R18, R4 ;  /* 0x0000000400127308 */ /* 0x0000220000000000 */
[----:B------:R-:W-:Y:S05]  /*29b90*/  BRA `(.L_x_43954) ;  /* 0x00000000000c7947 */ /* 0x000fea0003800000 */
.L_x_44012:
[----:B------:R-:W-:Y:S01]  /*29ba0*/  FMUL.FTZ R18, R35, 1.4426950216293334961 ;  /* 0x3fb8aa3b23127820 */ /* 0x000fe20000410000 */
[----:B------:R-:W-:-:S05]  /*29bb0*/  MOV R19, R4 ;  /* 0x0000000400137202 */ /* 0x000fca0000000f00 */
[----:B------:R-:W0:Y:S02]  /*29bc0*/  MUFU.EX2 R18, R18 ;  /* 0x0000001200127308 */ /* 0x000e240000000800 */
.L_x_43954:
[----:B------:R-:W-:Y:S05]  /*29bd0*/  BSYNC B3 ;  /* 0x0000000000037941 */ /* 0x000fea0003800000 */
.L_x_43953:
        /* <DEDUP_REMOVED lines=67> */
.L_x_44024:
[----:B------:R-:W-:Y:S05]  /*2a010*/  BSYNC B0 ;  /* 0x0000000000007941 */ /* 0x000fea0003800000 */
.L_x_44023:
[----:B------:R-:W-:Y:S01]  /*2a020*/  BSSY B4, `(.L_x_44025) ;  /* 0x0000007000047945 */ /* 0x000fe20003800000 */
[----:B------:R-:W-:-:S03]  /*2a030*/  FFMA R0, R5, R4, R2 ;  /* 0x0000000405007223 */ /* 0x000fc60000000002 */
[----:B------:R-:W-:Y:S05]  /*2a040*/  @!P0 BRA `(.L_x_44026) ;  /* 0x0000000000108947 */ /* 0x000fea0003800000 */
[----:B------:R-:W-:Y:S02]  /*2a050*/  MOV R41, R22 ;  /* 0x0000001600297202 */ /* 0x000fe40000000f00 */
[----:B------:R-:W-:Y:S02]  /*2a060*/  MOV R0, R23 ;  /* 0x0000001700007202 */ /* 0x000fe40000000f00 */
[----:B------:R-:W-:-:S07]  /*2a070*/  MOV R2, 0x2a090 ;  /* 0x0002a09000027802 */ /* 0x000fce0000000f00 */
[----:B-1-34-:R-:W-:Y:S05]  /*2a080*/  CALL.REL.NOINC `($__internal_82_$__cuda_sm3x_div_rn_ftz_f32_slowpath) ;  /* 0x0000002800d07944 */ /* 0x01afea0003c00000 */
.L_x_44026:
[----:B------:R-:W-:Y:S05]  /*2a090*/  BSYNC B4 ;  /* 0x0000000000047941 */ /* 0x000fea0003800000 */
.L_x_44025:
        /* <DEDUP_REMOVED lines=18> */
.L_x_44028:
[----:B------:R-:W-:Y:S02]  /*2a1c0*/  ISETP.GE.AND P0, PT, R36, RZ, PT ;  /* 0x000000ff2400720c */ /* 0x000fe40003f06270 */
[----:B------:R-:W-:-:S11]  /*2a1d0*/  MOV R3, 0x3fd774eb ;  /* 0x3fd774eb00037802 */ /* 0x000fd60000000f00 */
[----:B------:R-:W-:-:S04]  /*2a1e0*/  @P0 FFMA.FTZ R0, R3, 0.93318945169448852539, -R0 ;  /* 0x3f6ee58103000823 */ /* 0x000fc80000010800 */
[----:B------:R-:W-:-:S07]  /*2a1f0*/  @!P0 FFMA.FTZ R0, R3, 0.93318945169448852539, R0 ;  /* 0x3f6ee58103008823 */ /* 0x000fce0000010000 */
.L_x_44029:
[----:B------:R-:W-:Y:S05]  /*2a200*/  BSYNC B0 ;  /* 0x0000000000007941 */ /* 0x000fea0003800000 */
.L_x_44027:
        /* <DEDUP_REMOVED lines=12> */
.L_x_44022:
        /* <DEDUP_REMOVED lines=17> */
.L_x_44033:
[----:B------:R-:W-:Y:S05]  /*2a3e0*/  BSYNC B4 ;  /* 0x0000000000047941 */ /* 0x000fea0003800000 */
.L_x_44032:
        /* <DEDUP_REMOVED lines=18> */
.L_x_44035:
[----:B------:R-:W-:Y:S02]  /*2a510*/  ISETP.GE.AND P0, PT, R36, RZ, PT ;  /* 0x000000ff2400720c */ /* 0x000fe40003f06270 */
[----:B------:R-:W-:-:S11]  /*2a520*/  MOV R3, 0x3fd774eb ;  /* 0x3fd774eb00037802 */ /* 0x000fd60000000f00 */
[----:B------:R-:W-:-:S04]  /*2a530*/  @P0 FFMA.FTZ R0, R3, 0.93318945169448852539, -R0 ;  /* 0x3f6ee58103000823 */ /* 0x000fc80000010800 */
[----:B------:R-:W-:-:S07]  /*2a540*/  @!P0 FFMA.FTZ R0, R3, 0.93318945169448852539, R0 ;  /* 0x3f6ee58103008823 */ /* 0x000fce0000010000 */
.L_x_44036:
[----:B------:R-:W-:Y:S05]  /*2a550*/  BSYNC B0 ;  /* 0x0000000000007941 */ /* 0x000fea0003800000 */
.L_x_44034:
        /* <DEDUP_REMOVED lines=13> */
.L_x_44031:
[----:B------:R-:W-:Y:S01]  /*2a630*/  LOP3.LUT R2, R23, 0xffff0000, RZ, 0xc0, !PT ;  /* 0xffff000017027812 */ /* 0x000fe200078ec0ff */
[----:B------:R-:W-:Y:S01]  /*2a640*/  BSSY B0, `(.L_x_44037) ;  /* 0x000003f000007945 */ /* 0x000fe20003800000 */
[----:B------:R-:W-:-:S03]  /*2a650*/  LOP3.LUT R7, R22, 0xffff0000, RZ, 0xc0, !PT ;  /* 0xffff000016077812 */ /* 0x000fc600078ec0ff */
[--C-:B0-2---:R-:W-:Y:S01]  /*2a660*/  FADD.FTZ R4, R23, -R2.reuse ;  /* 0x8000000217047221 */ /* 0x105fe20000010000 */
[----:B------:R-:W-:Y:S01]  /*2a670*/  FADD.FTZ R25, R2, R2 ;  /* 0x0000000202197221 */ /* 0x000fe20000010000 */
[--C-:B------:R-:W-:Y:S01]  /*2a680*/  FADD.FTZ R20, R22, -R7.reuse ;  /* 0x8000000716147221 */ /* 0x100fe20000010000 */
[----:B------:R-:W-:Y:S01]  /*2a690*/  FMUL.FTZ R0, R2, R2 ;  /* 0x0000000202007220 */ /* 0x000fe20000410000 */
[C---:B------:R-:W-:Y:S01]  /*2a6a0*/  FMUL.FTZ R3, R7.reuse, R7 ;  /* 0x0000000707037220 */ /* 0x040fe20000410000 */
[----:B------:R-:W-:Y:S01]  /*2a6b0*/  LOP3.LUT R5, R4, 0xffff0000, RZ, 0xc0, !PT ;  /* 0xffff000004057812 */ /* 0x000fe200078ec0ff */
[----:B------:R-:W-:Y:S01]  /*2a6c0*/  FADD.FTZ R7, R7, R7 ;  /* 0x0000000707077221 */ /* 0x000fe20000010000 */
[----:B------:R-:W-:-:S03]  /*2a6d0*/  LOP3.LUT R21, R20, 0xffff0000, RZ, 0xc0, !PT ;  /* 0xffff000014157812 */ /* 0x000fc600078ec0ff */
[----:B------:R-:W-:Y:S01]  /*2a6e0*/  FADD.FTZ R6, R4, -R5 ;  /* 0x8000000504067221 */ /* 0x000fe20000010000 */
[C---:B------:R-:W-:Y:S01]  /*2a6f0*/  FMUL.FTZ R26, R5.reuse, R25 ;  /* 0x00000019051a7220 */ /* 0x040fe20000410000 */
[----:B------:R-:W-:Y:S01]  /*2a700*/  FADD.FTZ R24, R20, -R21 ;  /* 0x8000001514187221 */ /* 0x000fe20000010000 */
[C---:B------:R-:W-:Y:S01]  /*2a710*/  FMUL.FTZ R2, R5.reuse, R5 ;  /* 0x0000000505027220 */ /* 0x040fe20000410000 */
[----:B------:R-:W-:Y:S01]  /*2a720*/  FADD.FTZ R5, R5, R5 ;  /* 0x0000000505057221 */ /* 0x000fe20000010000 */
[C---:B------:R-:W-:Y:S01]  /*2a730*/  FADD.FTZ R27, R21.reuse, R21 ;  /* 0x00000015151b7221 */ /* 0x040fe20000010000 */
[CC--:B------:R-:W-:Y:S01]  /*2a740*/  FMUL.FTZ R28, R21.reuse, R7.reuse ;  /* 0x00000007151c7220 */ /* 0x0c0fe20000410000 */
[----:B------:R-:W-:Y:S01]  /*2a750*/  FMUL.FTZ R20, R24, R7 ;  /* 0x0000000718147220 */ /* 0x000fe20000410000 */
[----:B------:R-:W-:Y:S01]  /*2a760*/  FMUL.FTZ R4, R21, R21 ;  /* 0x0000001515047220 */ /* 0x000fe20000410000 */
[C---:B------:R-:W-:Y:S01]  /*2a770*/  FMUL.FTZ R7, R6.reuse, R5 ;  /* 0x0000000506077220 */ /* 0x040fe20000410000 */
[C---:B------:R-:W-:Y:S01]  /*2a780*/  FMUL.FTZ R21, R6.reuse, R25 ;  /* 0x0000001906157220 */ /* 0x040fe20000410000 */
[----:B------:R-:W-:Y:S01]  /*2a790*/  FMUL.FTZ R5, R6, R6 ;  /* 0x0000000606057220 */ /* 0x000fe20000410000 */
[C---:B------:R-:W-:Y:S01]  /*2a7a0*/  FMUL.FTZ R27, R24.reuse, R27 ;  /* 0x0000001b181b7220 */ /* 0x040fe20000410000 */
[----:B------:R-:W-:-:S07]  /*2a7b0*/  FMUL.FTZ R6, R24, R24 ;  /* 0x0000001818067220 */ /* 0x000fce0000410000 */
.L_x_44038:
        /* <DEDUP_REMOVED lines=40> */
.L_x_44037:
        /* <DEDUP_REMOVED lines=48> */
.L_x_44040:
[----:B------:R-:W-:Y:S05]  /*2ad40*/  BSYNC B0 ;  /* 0x0000000000007941 */ /* 0x000fea0003800000 */
.L_x_44039:
[----:B------:R-:W-:Y:S01]  /*2ad50*/  BSSY B4, `(.L_x_44041) ;  /* 0x0000007000047945 */ /* 0x000fe20003800000 */
[----:B------:R-:W-:-:S03]  /*2ad60*/  FFMA R0, R7, R4, R2 ;  /* 0x0000000407007223 */ /* 0x000fc60000000002 */
[----:B------:R-:W-:Y:S05]  /*2ad70*/  @!P3 BRA `(.L_x_44042) ;  /* 0x000000000010b947 */ /* 0x000fea0003800000 */
[----:B------:R-:W-:Y:S02]  /*2ad80*/  MOV R41, R22 ;  /* 0x0000001600297202 */ /* 0x000fe40000000f00 */
[----:B------:R-:W-:Y:S02]  /*2ad90*/  MOV R0, R23 ;  /* 0x0000001700007202 */ /* 0x000fe40000000f00 */
[----:B------:R-:W-:-:S07]  /*2ada0*/  MOV R2, 0x2adc0 ;  /* 0x0002adc000027802 */ /* 0x000fce0000000f00 */
[----:B-1-34-:R-:W-:Y:S05]  /*2adb0*/  CALL.REL.NOINC `($__internal_82_$__cuda_sm3x_div_rn_ftz_f32_slowpath) ;  /* 0x0000001c00847944 */ /* 0x01afea0003c00000 */
.L_x_44042:
[----:B------:R-:W-:Y:S05]  /*2adc0*/  BSYNC B4 ;  /* 0x0000000000047941 */ /* 0x000fea0003800000 */
.L_x_44041:
        /* <DEDUP_REMOVED lines=18> */
.L_x_44044:
[----:B------:R-:W-:Y:S02]  /*2aef0*/  ISETP.GE.AND P0, PT, R36, RZ, PT ;  /* 0x000000ff2400720c */ /* 0x000fe40003f06270 */
[----:B------:R-:W-:-:S11]  /*2af00*/  MOV R3, 0x3fd774eb ;  /* 0x3fd774eb00037802 */ /* 0x000fd60000000f00 */
[----:B------:R-:W-:-:S04]  /*2af10*/  @P0 FFMA.FTZ R0, R3, 0.93318945169448852539, -R0 ;  /* 0x3f6ee58103000823 */ /* 0x000fc80000010800 */
[----:B------:R-:W-:-:S07]  /*2af20*/  @!P0 FFMA.FTZ R0, R3, 0.93318945169448852539, R0 ;  /* 0x3f6ee58103008823 */ /* 0x000fce0000010000 */
.L_x_44045:
[----:B------:R-:W-:Y:S05]  /*2af30*/  BSYNC B0 ;  /* 0x0000000000007941 */ /* 0x000fea0003800000 */
.L_x_44043:
        /* <DEDUP_REMOVED lines=12> */
.L_x_44021:
        /* <DEDUP_REMOVED lines=13> */
.L_x_44047:
[----:B------:R-:W-:Y:S05]  /*2b0d0*/  BSYNC B4 ;  /* 0x0000000000047941 */ /* 0x000fea0003800000 */
.L_x_44046:
        /* <DEDUP_REMOVED lines=18> */
.L_x_44049:
[----:B------:R-:W-:Y:S02]  /*2b200*/  ISETP.GE.AND P0, PT, R36, RZ, PT ;  /* 0x000000ff2400720c */ /* 0x000fe40003f06270 */
[----:B------:R-:W-:-:S11]  /*2b210*/  MOV R3, 0x3fd774eb ;  /* 0x3fd774eb00037802 */ /* 0x000fd60000000f00 */
[----:B------:R-:W-:-:S04]  /*2b220*/  @P0 FFMA.FTZ R0, R3, 0.93318945169448852539, -R0 ;  /* 0x3f6ee58103000823 */ /* 0x000fc80000010800 */
[----:B------:R-:W-:-:S07]  /*2b230*/  @!P0 FFMA.FTZ R0, R3, 0.93318945169448852539, R0 ;  /* 0x3f6ee58103008823 */ /* 0x000fce0000010000 */
.L_x_44050:
[----:B------:R-:W-:Y:S05]  /*2b240*/  BSYNC B0 ;  /* 0x0000000000007941 */ /* 0x000fea0003800000 */
.L_x_44048:
        /* <DEDUP_REMOVED lines=27> */
.L_x_44020:
        /* <DEDUP_REMOVED lines=39> */
.L_x_44053:
[----:B------:R-:W-:Y:S05]  /*2b670*/  BSYNC B0 ;  /* 0x0000000000007941 */ /* 0x000fea0003800000 */
.L_x_44052:
[----:B------:R-:W-:Y:S01]  /*2b680*/  BSSY B4, `(.L_x_44054) ;  /* 0x0000007000047945 */ /* 0x000fe20003800000 */
[----:B------:R-:W-:-:S03]  /*2b690*/  FFMA R0, R3, R4, R2 ;  /* 0x0000000403007223 */ /* 0x000fc60000000002 */
[----:B------:R-:W-:Y:S05]  /*2b6a0*/  @!P0 BRA `(.L_x_44055) ;  /* 0x0000000000108947 */ /* 0x000fea0003800000 */
[----:B------:R-:W-:Y:S01]  /*2b6b0*/  HFMA2.MMA R0, -RZ, RZ, 1.875, 0 ;  /* 0x3f800000ff007435 */ /* 0x000fe200000001ff */
[----:B------:R-:W-:Y:S02]  /*2b6c0*/  MOV R41, R22 ;  /* 0x0000001600297202 */ /* 0x000fe40000000f00 */
[----:B------:R-:W-:-:S08]  /*2b6d0*/  MOV R2, 0x2b6f0 ;  /* 0x0002b6f000027802 */ /* 0x000fd00000000f00 */
[----:B-1-34-:R-:W-:Y:S05]  /*2b6e0*/  CALL.REL.NOINC `($__internal_82_$__cuda_sm3x_div_rn_ftz_f32_slowpath) ;  /* 0x0000001400387944 */ /* 0x01afea0003c00000 */
.L_x_44055:
[----:B------:R-:W-:Y:S05]  /*2b6f0*/  BSYNC B4 ;  /* 0x0000000000047941 */ /* 0x000fea0003800000 */
.L_x_44054:
        /* <DEDUP_REMOVED lines=18> */
.L_x_44057:
[----:B------:R-:W-:Y:S02]  /*2b820*/  ISETP.GE.AND P0, PT, R36, RZ, PT ;  /* 0x000000ff2400720c */ /* 0x000fe40003f06270 */
[----:B------:R-:W-:-:S11]  /*2b830*/  MOV R3, 0x3fd774eb ;  /* 0x3fd774eb00037802 */ /* 0x000fd60000000f00 */
[----:B------:R-:W-:-:S04]  /*2b840*/  @P0 FFMA.FTZ R0, R3, 0.93318945169448852539, -R0 ;  /* 0x3f6ee58103000823 */ /* 0x000fc80000010800 */
[----:B------:R-:W-:-:S07]  /*2b850*/  @!P0 FFMA.FTZ R0, R3, 0.93318945169448852539, R0 ;  /* 0x3f6ee58103008823 */ /* 0x000fce0000010000 */
.L_x_44058:
[----:B------:R-:W-:Y:S05]  /*2b860*/  BSYNC B0 ;  /* 0x0000000000007941 */ /* 0x000fea0003800000 */
.L_x_44056:
        /* <DEDUP_REMOVED lines=10> */
.L_x_44051:
        /* <DEDUP_REMOVED lines=13> */
.L_x_44060:
[----:B------:R-:W-:Y:S05]  /*2b9e0*/  BSYNC B4 ;  /* 0x0000000000047941 */ /* 0x000fea0003800000 */
.L_x_44059:
        /* <DEDUP_REMOVED lines=18> */
.L_x_44062:
[----:B------:R-:W-:Y:S02]  /*2bb10*/  ISETP.GE.AND P0, PT, R36, RZ, PT ;  /* 0x000000ff2400720c */ /* 0x000fe40003f06270 */
[----:B------:R-:W-:-:S11]  /*2bb20*/  MOV R3, 0x3fd774eb ;  /* 0x3fd774eb00037802 */ /* 0x000fd60000000f00 */
[----:B------:R-:W-:-:S04]  /*2bb30*/  @P0 FFMA.FTZ R0, R3, 0.93318945169448852539, -R0 ;  /* 0x3f6ee58103000823 */ /* 0x000fc80000010800 */
[----:B------:R-:W-:-:S07]  /*2bb40*/  @!P0 FFMA.FTZ R0, R3, 0.93318945169448852539, R0 ;  /* 0x3f6ee58103008823 */ /* 0x000fce0000010000 */
.L_x_44063:
[----:B------:R-:W-:Y:S05]  /*2bb50*/  BSYNC B0 ;  /* 0x0000000000007941 */ /* 0x000fea0003800000 */
.L_x_44061:
        /* <DEDUP_REMOVED lines=11> */
.L_x_44019:
        /* <DEDUP_REMOVED lines=34> */
.L_x_44065:
[----:B------:R-:W-:Y:S05]  /*2be30*/  BSYNC B4 ;  /* 0x0000000000047941 */ /* 0x000fea0003800000 */
.L_x_44064:
        /* <DEDUP_REMOVED lines=18> */
.L_x_44067:
[----:B------:R-:W-:Y:S02]  /*2bf60*/  ISETP.GE.AND P0, PT, R36, RZ, PT ;  /* 0x000000ff2400720c */ /* 0x000fe40003f06270 */
[----:B------:R-:W-:-:S11]  /*2bf70*/  MOV R3, 0x3fd774eb ;  /* 0x3fd774eb00037802 */ /* 0x000fd60000000f00 */
[----:B------:R-:W-:-:S04]  /*2bf80*/  @P0 FFMA.FTZ R0, R3, 0.93318945169448852539, -R0 ;  /* 0x3f6ee58103000823 */ /* 0x000fc80000010800 */
[----:B------:R-:W-:-:S07]  /*2bf90*/  @!P0 FFMA.FTZ R0, R3, 0.93318945169448852539, R0 ;  /* 0x3f6ee58103008823 */ /* 0x000fce0000010000 */
.L_x_44068:
[----:B------:R-:W-:Y:S05]  /*2bfa0*/  BSYNC B0 ;  /* 0x0000000000007941 */ /* 0x000fea0003800000 */
.L_x_44066:
        /* <DEDUP_REMOVED lines=11> */
.L_x_44018:
        /* <DEDUP_REMOVED lines=26> */
.L_x_44070:
[----:B------:R-:W-:Y:S05]  /*2c200*/  BSYNC B4 ;  /* 0x0000000000047941 */ /* 0x000fea0003800000 */
.L_x_44069:
        /* <DEDUP_REMOVED lines=18> */
.L_x_44072:
[----:B------:R-:W-:Y:S02]  /*2c330*/  ISETP.GE.AND P0, PT, R36, RZ, PT ;  /* 0x000000ff2400720c */ /* 0x000fe40003f06270 */
[----:B------:R-:W-:-:S11]  /*2c340*/  MOV R3, 0x3fd774eb ;  /* 0x3fd774eb00037802 */ /* 0x000fd60000000f00 */
[----:B------:R-:W-:-:S04]  /*2c350*/  @P0 FFMA.FTZ R0, R3, 0.93318945169448852539, -R0 ;  /* 0x3f6ee58103000823 */ /* 0x000fc80000010800 */
[----:B------:R-:W-:-:S07]  /*2c360*/  @!P0 FFMA.FTZ R0, R3, 0.93318945169448852539, R0 ;  /* 0x3f6ee58103008823 */ /* 0x000fce0000010000 */
.L_x_44073:
[----:B------:R-:W-:Y:S05]  /*2c370*/  BSYNC B0 ;  /* 0x0000000000007941 */ /* 0x000fea0003800000 */
.L_x_44071:
        /* <DEDUP_REMOVED lines=12> */
.L_x_44030:
[----:B------:R-:W-:Y:S05]  /*2c440*/  BSYNC B2 ;  /* 0x0000000000027941 */ /* 0x000fea0003800000 */
.L_x_44017:
        /* <DEDUP_REMOVED lines=41> */
.L_x_44076:
        /* <DEDUP_REMOVED lines=10> */
.L_x_44075:
[----:B------:R-:W-:-:S04]  /*2c780*/  FMUL.RZ R4, R4, 0.15915493667125701904 ;  /* 0x3e22f98304047820 */ /* 0x000fc8000040c000 */
[----:B------:R0:W2:Y:S08]  /*2c790*/  MUFU.SIN R21, R4 ;  /* 0x0000000400157308 */ /* 0x0000b00000000400 */
[----:B------:R0:W0:Y:S01]  /*2c7a0*/  MUFU.COS R20, R4 ;  /* 0x0000000400147308 */ /* 0x0000220000000000 */
[----:B------:R-:W-:Y:S05]  /*2c7b0*/  BRA `(.L_x_44016) ;  /* 0x00000000000c7947 */ /* 0x000fea0003800000 */
.L_x_44074:
[----:B------:R-:W-:Y:S01]  /*2c7c0*/  FMUL.FTZ R20, R39, 1.4426950216293334961 ;  /* 0x3fb8aa3b27147820 */ /* 0x000fe20000410000 */
[----:B------:R-:W-:-:S05]  /*2c7d0*/  MOV R21, R4 ;  /* 0x0000000400157202 */ /* 0x000fca0000000f00 */
[----:B------:R-:W0:Y:S02]  /*2c7e0*/  MUFU.EX2 R20, R20 ;  /* 0x0000001400147308 */ /* 0x000e240000000800 */
.L_x_44016:
[----:B------:R-:W-:Y:S05]  /*2c7f0*/  BSYNC B3 ;  /* 0x0000000000037941 */ /* 0x000fea0003800000 */
.L_x_44015:
        /* <DEDUP_REMOVED lines=23> */
.L_x_44079:
[----:B------:R-:W-:-:S13]  /*2c970*/  ISETP.GE.AND P0, PT, R0, UR4, PT ;  /* 0x0000000400007c0c */ /* 0x000fda000bf06270 */
[----:B------:R-:W-:Y:S05]  /*2c980*/  @P0 BRA `(.L_x_44081) ;  /* 0x0000000000300947 */ /* 0x000fea0003800000 */
[----:B-1----:R-:W1:Y:S01]  /*2c990*/  LDC.64 R2, c[0x0][0x220] ;  /* 0x00008800ff027b82 */ /* 0x002e620000000a00 */
[C---:B------:R-:W-:Y:S02]  /*2c9a0*/  IADD3 R5, R0.reuse, UR6, RZ ;  /* 0x0000000600057c10 */ /* 0x040fe4000fffe0ff */
[----:B------:R-:W-:-:S03]  /*2c9b0*/  IADD3 R0, R0, 0x80, RZ ;  /* 0x0000008000007810 */ /* 0x000fc60007ffe0ff */
[----:B-1----:R-:W-:-:S05]  /*2c9c0*/  IMAD.WIDE.U32 R2, R5, 0x8, R2 ;  /* 0x0000000805027825 */ /* 0x002fca00078e0002 */
[----:B0-2---:R2:W-:Y:S02]  /*2c9d0*/  STG.E.64 desc[UR8][R2.64], R10 ;  /* 0x0000000a02007986 */ /* 0x0055e4000c101b08 */
.L_x_44080:
[----:B------:R-:W-:-:S13]  /*2c9e0*/  ISETP.GE.AND P0, PT, R0, UR4, PT ;  /* 0x0000000400007c0c */ /* 0x000fda000bf06270 */
[----:B------:R-:W-:Y:S05]  /*2c9f0*/  @P0 BRA `(.L_x_44082) ;  /* 0x0000000000340947 */ /* 0x000fea0003800000 */
[----:B-12---:R-:W1:Y:S01]  /*2ca00*/  LDC.64 R2, c[0x0][0x220] ;  /* 0x00008800ff027b82 */ /* 0x006e620000000a00 */
[C---:B------:R-:W-:Y:S02]  /*2ca10*/  IADD3 R5, R0.reuse, UR6, RZ ;  /* 0x0000000600057c10 */ /* 0x040fe4000fffe0ff */
[----:B------:R-:W-:-:S03]  /*2ca20*/  IADD3 R0, R0, 0x80, RZ ;  /* 0x0000008000007810 */ /* 0x000fc60007ffe0ff */
[----:B-1----:R-:W-:-:S05]  /*2ca30*/  IMAD.WIDE.U32 R2, R5, 0x8, R2 ;  /* 0x0000000805027825 */ /* 0x002fca00078e0002 */
[----:B0-----:R3:W-:Y:S02]  /*2ca40*/  STG.E.64 desc[UR8][R2.64], R14 ;  /* 0x0000000e02007986 */ /* 0x0017e4000c101b08 */
.L_x_44081:
        /* <DEDUP_REMOVED lines=8> */
.L_x_44082:
[----:B------:R-:W-:Y:S05]  /*2cad0*/  BSYNC B1 ;  /* 0x0000000000017941 */ /* 0x000fea0003800000 */
.L_x_44078:
[----:B------:R-:W-:-:S13]  /*2cae0*/  ISETP.GE.AND P0, PT, R0, UR4, PT ;  /* 0x0000000400007c0c */ /* 0x000fda000bf06270 */
[----:B-123--:R-:W1:Y:S01]  /*2caf0*/  @!P0 LDC.64 R2, c[0x0][0x220] ;  /* 0x00008800ff028b82 */ /* 0x00ee620000000a00 */
[C---:B------:R-:W-:Y:S02]  /*2cb00*/  @!P0 IADD3 R5, R0.reuse, UR6, RZ ;  /* 0x0000000600058c10 */ /* 0x040fe4000fffe0ff */
[----:B------:R-:W-:-:S03]  /*2cb10*/  @!P0 IADD3 R0, R0, 0x80, RZ ;  /* 0x0000008000008810 */ /* 0x000fc60007ffe0ff */
[----:B-1----:R-:W-:-:S05]  /*2cb20*/  @!P0 IMAD.WIDE.U32 R2, R5, 0x8, R2 ;  /* 0x0000000805028825 */ /* 0x002fca00078e0002 */
[----:B0-----:R4:W-:Y:S02]  /*2cb30*/  @!P0 STG.E.64 desc[UR8][R2.64], R18 ;  /* 0x0000001202008986 */ /* 0x0019e4000c101b08 */
.L_x_44083:
[----:B------:R-:W-:Y:S05]  /*2cb40*/  BSYNC B0 ;  /* 0x0000000000007941 */ /* 0x000fea0003800000 */
.L_x_44077:
        /* <DEDUP_REMOVED lines=8> */
        .weak           $__internal_82_$__cuda_sm3x_div_rn_ftz_f32_slowpath
        .type           $__internal_82_$__cuda_sm3x_div_rn_ftz_f32_slowpath,@function
        .size           $__internal_82_$__cuda_sm3x_div_rn_ftz_f32_slowpath,(.L_x_71531 - $__internal_82_$__cuda_sm3x_div_rn_ftz_f32_slowpath)
$__internal_82_$__cuda_sm3x_div_rn_ftz_f32_slowpath:
        /* <DEDUP_REMOVED lines=32> */
.L_x_44086:
[----:B------:R-:W-:Y:S05]  /*2cdd0*/  BSYNC B1 ;  /* 0x0000000000017941 */ /* 0x000fea0003800000 */
.L_x_44085:
        /* <DEDUP_REMOVED lines=27> */
.L_x_44092:
[----:B------:R-:W-:-:S07]  /*2cf90*/  LEA R0, R3, R0, 0x17 ;  /* 0x0000000003007211 */ /* 0x000fce00078eb8ff */
.L_x_44093:
[----:B------:R-:W-:Y:S05]  /*2cfa0*/  BSYNC B1 ;  /* 0x0000000000017941 */ /* 0x000fea0003800000 */
.L_x_44091:
[----:B------:R-:W-:Y:S05]  /*2cfb0*/  BRA `(.L_x_44094) ;  /* 0x0000000000207947 */ /* 0x000fea0003800000 */
.L_x_44090:
[----:B------:R-:W-:-:S04]  /*2cfc0*/  LOP3.LUT R0, R0, 0x80000000, R41, 0x48, !PT ;  /* 0x8000000000007812 */ /* 0x000fc800078e4829 */
[----:B------:R-:W-:Y:S01]  /*2cfd0*/  LOP3.LUT R0, R0, 0x7f800000, RZ, 0xfc, !PT ;  /* 0x7f80000000007812 */ /* 0x000fe200078efcff */
[----:B------:R-:W-:Y:S06]  /*2cfe0*/  BRA `(.L_x_44094) ;  /* 0x0000000000147947 */ /* 0x000fec0003800000 */
.L_x_44089:
[----:B------:R-:W-:Y:S01]  /*2cff0*/  LOP3.LUT R0, R0, 0x80000000, R41, 0x48, !PT ;  /* 0x8000000000007812 */ /* 0x000fe200078e4829 */
[----:B------:R-:W-:Y:S06]  /*2d000*/  BRA `(.L_x_44094) ;  /* 0x00000000000c7947 */ /* 0x000fec0003800000 */
.L_x_44088:
[----:B------:R-:W0:Y:S01]  /*2d010*/  MUFU.RSQ R0, -QNAN ;  /* 0xffc0000000007908 */ /* 0x000e220000001400 */
[----:B------:R-:W-:Y:S05]  /*2d020*/  BRA `(.L_x_44094) ;  /* 0x0000000000047947 */ /* 0x000fea0003800000 */
.L_x_44087:
[----:B------:R-:W-:-:S07]  /*2d030*/  FADD.FTZ R0, R41, R0 ;  /* 0x0000000029007221 */ /* 0x000fce0000010000 */
.L_x_44094:
[----:B------:R-:W-:Y:S05]  /*2d040*/  BSYNC B0 ;  /* 0x0000000000007941 */ /* 0x000fea0003800000 */
.L_x_44084:
[----:B------:R-:W-:-:S06]  /*2d050*/  HFMA2.MMA R3, -RZ, RZ, 0, 0 ;  /* 0x00000000ff037435 */ /* 0x000fcc00000001ff */
[----:B0-----:R-:W-:Y:S05]  /*2d060*/  RET.REL.NODEC R2 `(_ZN2at6native29vectorized_elementwise_kernelILi4EZZZNS0_50_GLOBAL__N__2680c7bb_12_PowKernel_cu_140f0503_289624pow_tensor_tensor_kernelERNS_18TensorIteratorBaseEENKUlvE_clEvENKUlvE7_clEvEUlN3c107complexIfEES9_E_St5arrayIPcLm3EEEEviT0_T1_) ;  /* 0xfffffd2c02e47950 */ /* 0x001fea0003c3ffff */
.L_x_44095:
        /* <DEDUP_REMOVED lines=9> */
.L_x_71531:


//--------------------- .text._ZN2at6native29vectorized_elementwise_kernelILi8EZZZNS0_50_GLOBAL__N__2680c7bb_12_PowKernel_cu_140f0503_289624pow_tensor_tensor_kernelERNS_18TensorIteratorBaseEENKUlvE_clEvENKUlvE7_clEvEUlN3c107complexIfEES9_E_St5arrayIPcLm3EEEEviT0_T1_ --------------------------
	.section	.text._ZN2at6native29vectorized_elementwise_kernelILi8EZZZNS0_50_GLOBAL__N__2680c7bb_12_PowKernel_cu_140f0503_289624pow_tensor_tensor_kernelERNS_18TensorIteratorBaseEENKUlvE_clEvENKUlvE7_clEvEUlN3c107complexIfEES9_E_St5arrayIPcLm3EEEEviT0_T1_,"ax",@progbits
	.align	128
        .global         _ZN2at6native29vectorized_elementwise_kernelILi8EZZZNS0_50_GLOBAL__N__2680c7bb_12_PowKernel_cu_140f0503_289624pow_tensor_tensor_kernelERNS_18TensorIteratorBaseEENKUlvE_clEvENKUlvE7_clEvEUlN3c107complexIfEES9_E_St5arrayIPcLm3EEEEviT0_T1_
        .type           _ZN2at6native29vectorized_elementwise_kernelILi8EZZZNS0_50_GLOBAL__N__2680c7bb_12_PowKernel_cu_140f0503_289624pow_tensor_tensor_kernelERNS_18TensorIteratorBaseEENKUlvE_clEvENKUlvE7_clEvEUlN3c107complexIfEES9_E_St5arrayIPcLm3EEEEviT0_T1_,@function
        .size           _ZN2at6native29vectorized_elementwise_kernelILi8EZZZNS0_50_GLOBAL__N__2680c7bb_12_PowKernel_cu_140f0503_289624pow_tensor_tensor_kernelERNS_18TensorIteratorBaseEENKUlvE_clEvENKUlvE7_clEvEUlN3c107complexIfEES9_E_St5arrayIPcLm3EEEEviT0_T1_,(.L_x_71532 - _ZN2at6native29vectorized_elementwise_kernelILi8EZZZNS0_50_GLOBAL__N__2680c7bb_12_PowKernel_cu_140f0503_289624pow_tensor_tensor_kernelERNS_18TensorIteratorBaseEENKUlvE_clEvENKUlvE7_clEvEUlN3c107complexIfEES9_E_St5arrayIPcLm3EEEEviT0_T1_)
        .other          _ZN2at6native29vectorized_elementwise_kernelILi8EZZZNS0_50_GLOBAL__N__2680c7bb_12_PowKernel_cu_140f0503_289624pow_tensor_tensor_kernelERNS_18TensorIteratorBaseEENKUlvE_clEvENKUlvE7_clEvEUlN3c107complexIfEES9_E_St5arrayIPcLm3EEEEviT0_T1_,@"STO_CUDA_ENTRY STV_DEFAULT"
_ZN2at6native29vectorized_elementwise_kernelILi8EZZZNS0_50_GLOBAL__N__2680c7bb_12_PowKernel_cu_140f0503_289624pow_tensor_tensor_kernelERNS_18TensorIteratorBaseEENKUlvE_clEvENKUlvE7_clEvEUlN3c107complexIfEES9_E_St5arrayIPcLm3EEEEviT0_T1_:
.text._ZN2at6native29vectorized_elementwise_kernelILi8EZZZNS0_50_GLOBAL__N__2680c7bb_12_PowKernel_cu_140f0503_289624pow_tensor_tensor_kernelERNS_18TensorIteratorBaseEENKUlvE_clEvENKUlvE7_clEvEUlN3c107complexIfEES9_E_St5arrayIPcLm3EEEEviT0_T1_:
        /* <DEDUP_REMOVED lines=89> */
.L_x_44104:
[----:B------:R-:W-:Y:S05]  /*0590*/  BSYNC B0 ;  /* 0x0000000000007941 */ /* 0x000fea0003800000 */
.L_x_44103:
[----:B------:R-:W-:Y:S01]  /*05a0*/  BSSY B3, `(.L_x_44105) ;  /* 0x0000007000037945 */ /* 0x000fe20003800000 */
[----:B------:R-:W-:-:S03]  /*05b0*/  FFMA R0, R4, R6, R5 ;  /* 0x0000000604007223 */ /* 0x000fc60000000005 */
[----:B------:R-:W-:Y:S05]  /*05c0*/  @!P0 BRA `(.L_x_44106) ;  /* 0x0000000000108947 */ /* 0x000fea0003800000 */
[----:B------:R-:W-:Y:S02]  /*05d0*/  MOV R41, R45 ;  /* 0x0000002d00297202 */ /* 0x000fe40000000f00 */
[----:B------:R-:W-:Y:S02]  /*05e0*/  MOV R0, R48 ;  /* 0x0000003000007202 */ /* 0x000fe40000000f00 */
[----:B------:R-:W-:-:S07]  /*05f0*/  MOV R2, 0x610 ;  /* 0x0000061000027802 */ /* 0x000fce0000000f00 */
[----:B-----5:R-:W-:Y:S05]  /*0600*/  CALL.REL.NOINC `($__internal_83_$__cuda_sm3x_div_rn_ftz_f32_slowpath) ;  /* 0x000002c400707944 */ /* 0x020fea0003c00000 */
.L_x_44106:
[----:B------:R-:W-:Y:S05]  /*0610*/  BSYNC B3 ;  /* 0x0000000000037941 */ /* 0x000fea0003800000 */
.L_x_44105:
        /* <DEDUP_REMOVED lines=18> */
.L_x_44108:
[----:B------:R-:W-:Y:S02]  /*0740*/  ISETP.GE.AND P0, PT, R8, RZ, PT ;  /* 0x000000ff0800720c */ /* 0x000fe40003f06270 */
[----:B------:R-:W-:-:S11]  /*0750*/  MOV R3, 0x3fd774eb ;  /* 0x3fd774eb00037802 */ /* 0x000fd60000000f00 */
[----:B------:R-:W-:-:S04]  /*0760*/  @P0 FFMA.FTZ R0, R3, 0.93318945169448852539, -R0 ;  /* 0x3f6ee58103000823 */ /* 0x000fc80000010800 */
[----:B------:R-:W-:-:S07]  /*0770*/  @!P0 FFMA.FTZ R0, R3, 0.93318945169448852539, R0 ;  /* 0x3f6ee58103008823 */ /* 0x000fce0000010000 */
.L_x_44109:
[----:B------:R-:W-:Y:S05]  /*0780*/  BSYNC B0 ;  /* 0x0000000000007941 */ /* 0x000fea0003800000 */
.L_x_44107:
        /* <DEDUP_REMOVED lines=12> */
.L_x_44102:
        /* <DEDUP_REMOVED lines=16> */
[----:B-----5:R-:W-:Y:S05]  /*0950*/  CALL.REL.NOINC `($__internal_83_$__cuda_sm3x_div_rn_ftz_f32_slowpath) ;  /* 0x000002c0009c7944 */ /* 0x020fea0003c00000 */
.L_x_44113:
[----:B------:R-:W-:Y:S05]  /*0960*/  BSYNC B3 ;  /* 0x0000000000037941 */ /* 0x000fea0003800000 */
.L_x_44112:
        /* <DEDUP_REMOVED lines=18> */
.L_x_44115:
[----:B------:R-:W-:Y:S02]  /*0a90*/  ISETP.GE.AND P0, PT, R8, RZ, PT ;  /* 0x000000ff0800720c */ /* 0x000fe40003f06270 */
[----:B------:R-:W-:-:S11]  /*0aa0*/  MOV R3, 0x3fd774eb ;  /* 0x3fd774eb00037802 */ /* 0x000fd60000000f00 */
[----:B------:R-:W-:-:S04]  /*0ab0*/  @P0 FFMA.FTZ R0, R3, 0.93318945169448852539, -R0 ;  /* 0x3f6ee58103000823 */ /* 0x000fc80000010800 */
[----:B------:R-:W-:-:S07]  /*0ac0*/  @!P0 FFMA.FTZ R0, R3, 0.93318945169448852539, R0 ;  /* 0x3f6ee58103008823 */ /* 0x000fce0000010000 */
.L_x_44116:
[----:B------:R-:W-:Y:S05]  /*0ad0*/  BSYNC B0 ;  /* 0x0000000000007941 */ /* 0x000fea0003800000 */
.L_x_44114:
        /* <DEDUP_REMOVED lines=13> */
.L_x_44111:
        /* <DEDUP_REMOVED lines=25> */
.L_x_44118:
        /* <DEDUP_REMOVED lines=40> */
.L_x_44117:
        /* <DEDUP_REMOVED lines=48> */
.L_x_44120:
[----:B------:R-:W-:Y:S05]  /*12c0*/  BSYNC B0 ;  /* 0x0000000000007941 */ /* 0x000fea0003800000 */
.L_x_44119:
[----:B------:R-:W-:Y:S01]  /*12d0*/  BSSY B3, `(.L_x_44121) ;  /* 0x0000007000037945 */ /* 0x000fe20003800000 */
[----:B------:R-:W-:-:S03]  /*12e0*/  FFMA R0, R4, R2, R5 ;  /* 0x0000000204007223 */ /* 0x000fc60000000005 */
[----:B------:R-:W-:Y:S05]  /*12f0*/  @!P3 BRA `(.L_x_44122) ;  /* 0x000000000010b947 */ /* 0x000fea0003800000 */
[----:B------:R-:W-:Y:S02]  /*1300*/  MOV R41, R45 ;  /* 0x0000002d00297202 */ /* 0x000fe40000000f00 */
[----:B------:R-:W-:Y:S02]  /*1310*/  MOV R0, R48 ;  /* 0x0000003000007202 */ /* 0x000fe40000000f00 */
[----:B------:R-:W-:-:S07]  /*1320*/  MOV R2, 0x1340 ;  /* 0x0000134000027802 */ /* 0x000fce0000000f00 */
[----:B-----5:R-:W-:Y:S05]  /*1330*/  CALL.REL.NOINC `($__internal_83_$__cuda_sm3x_div_rn_ftz_f32_slowpath) ;  /* 0x000002b800247944 */ /* 0x020fea0003c00000 */
.L_x_44122:
[----:B------:R-:W-:Y:S05]  /*1340*/  BSYNC B3 ;  /* 0x0000000000037941 */ /* 0x000fea0003800000 */
.L_x_44121:
        /* <DEDUP_REMOVED lines=18> */
.L_x_44124:
[----:B------:R-:W-:Y:S02]  /*1470*/  ISETP.GE.AND P0, PT, R8, RZ, PT ;  /* 0x000000ff0800720c */ /* 0x000fe40003f06270 */
[----:B------:R-:W-:-:S11]  /*1480*/  MOV R3, 0x3fd774eb ;  /* 0x3fd774eb00037802 */ /* 0x000fd60000000f00 */
[----:B------:R-:W-:-:S04]  /*1490*/  @P0 FFMA.FTZ R0, R3, 0.93318945169448852539, -R0 ;  /* 0x3f6ee58103000823 */ /* 0x000fc80000010800 */
[----:B------:R-:W-:-:S07]  /*14a0*/  @!P0 FFMA.FTZ R0, R3, 0.93318945169448852539, R0 ;  /* 0x3f6ee58103008823 */ /* 0x000fce0000010000 */
.L_x_44125:
[----:B------:R-:W-:Y:S05]  /*14b0*/  BSYNC B0 ;  /* 0x0000000000007941 */ /* 0x000fea0003800000 */
.L_x_44123:
        /* <DEDUP_REMOVED lines=12> */
.L_x_44101:
        /* <DEDUP_REMOVED lines=13> */
.L_x_44127:
[----:B------:R-:W-:Y:S05]  /*1650*/  BSYNC B3 ;  /* 0x0000000000037941 */ /* 0x000fea0003800000 */
.L_x_44126:
        /* <DEDUP_REMOVED lines=18> */
.L_x_44129:
[----:B------:R-:W-:Y:S02]  /*1780*/  ISETP.GE.AND P0, PT, R8, RZ, PT ;  /* 0x000000ff0800720c */ /* 0x000fe40003f06270 */
[----:B------:R-:W-:-:S11]  /*1790*/  MOV R3, 0x3fd774eb ;  /* 0x3fd774eb00037802 */ /* 0x000fd60000000f00 */
[----:B------:R-:W-:-:S04]  /*17a0*/  @P0 FFMA.FTZ R0, R3, 0.93318945169448852539, -R0 ;  /* 0x3f6ee58103000823 */ /* 0x000fc80000010800 */
[----:B------:R-:W-:-:S07]  /*17b0*/  @!P0 FFMA.FTZ R0, R3, 0.93318945169448852539, R0 ;  /* 0x3f6ee58103008823 */ /* 0x000fce0000010000 */
.L_x_44130:
[----:B------:R-:W-:Y:S05]  /*17c0*/  BSYNC B0 ;  /* 0x0000000000007941 */ /* 0x000fea0003800000 */
.L_x_44128:
        /* <DEDUP_REMOVED lines=27> */
.L_x_44100:
        /* <DEDUP_REMOVED lines=39> */
.L_x_44133:
[----:B------:R-:W-:Y:S05]  /*1bf0*/  BSYNC B0 ;  /* 0x0000000000007941 */ /* 0x000fea0003800000 */
.L_x_44132:
[----:B------:R-:W-:Y:S01]  /*1c00*/  BSSY B3, `(.L_x_44134) ;  /* 0x0000007000037945 */ /* 0x000fe20003800000 */
[----:B------:R-:W-:-:S03]  /*1c10*/  FFMA R0, R4, R6, R5 ;  /* 0x0000000604007223 */ /* 0x000fc60000000005 */
[----:B------:R-:W-:Y:S05]  /*1c20*/  @!P0 BRA `(.L_x_44135) ;  /* 0x0000000000108947 */ /* 0x000fea0003800000 */
[----:B------:R-:W-:Y:S01]  /*1c30*/  HFMA2.MMA R0, -RZ, RZ, 1.875, 0 ;  /* 0x3f800000ff007435 */ /* 0x000fe200000001ff */
[----:B------:R-:W-:Y:S02]  /*1c40*/  MOV R41, R45 ;  /* 0x0000002d00297202 */ /* 0x000fe40000000f00 */
[----:B------:R-:W-:-:S08]  /*1c50*/  MOV R2, 0x1c70 ;  /* 0x00001c7000027802 */ /* 0x000fd00000000f00 */
[----:B-----5:R-:W-:Y:S05]  /*1c60*/  CALL.REL.NOINC `($__internal_83_$__cuda_sm3x_div_rn_ftz_f32_slowpath) ;  /* 0x000002ac00d87944 */ /* 0x020fea0003c00000 */
.L_x_44135:
[----:B------:R-:W-:Y:S05]  /*1c70*/  BSYNC B3 ;  /* 0x0000000000037941 */ /* 0x000fea0003800000 */
.L_x_44134:
        /* <DEDUP_REMOVED lines=18> */
.L_x_44137:
[----:B------:R-:W-:Y:S02]  /*1da0*/  ISETP.GE.AND P0, PT, R8, RZ, PT ;  /* 0x000000ff0800720c */ /* 0x000fe40003f06270 */
[----:B------:R-:W-:-:S11]  /*1db0*/  MOV R3, 0x3fd774eb ;  /* 0x3fd774eb00037802 */ /* 0x000fd60000000f00 */
[----:B------:R-:W-:-:S04]  /*1dc0*/  @P0 FFMA.FTZ R0, R3, 0.93318945169448852539, -R0 ;  /* 0x3f6ee58103000823 */ /* 0x000fc80000010800 */
[----:B------:R-:W-:-:S07]  /*1dd0*/  @!P0 FFMA.FTZ R0, R3, 0.93318945169448852539, R0 ;  /* 0x3f6ee58103008823 */ /* 0x000fce0000010000 */
.L_x_44138:
[----:B------:R-:W-:Y:S05]  /*1de0*/  BSYNC B0 ;  /* 0x0000000000007941 */ /* 0x000fea0003800000 */
.L_x_44136:
        /* <DEDUP_REMOVED lines=10> */
.L_x_44131:
        /* <DEDUP_REMOVED lines=12> */
[----:B-----5:R-:W-:Y:S05]  /*1f50*/  CALL.REL.NOINC `($__internal_83_$__cuda_sm3x_div_rn_ftz_f32_slowpath) ;  /* 0x000002ac001c7944 */ /* 0x020fea0003c00000 */
.L_x_44140:
[----:B------:R-:W-:Y:S05]  /*1f60*/  BSYNC B3 ;  /* 0x0000000000037941 */ /* 0x000fea0003800000 */
.L_x_44139:
        /* <DEDUP_REMOVED lines=18> */
.L_x_44142:
[----:B------:R-:W-:Y:S02]  /*2090*/  ISETP.GE.AND P0, PT, R8, RZ, PT ;  /* 0x000000ff0800720c */ /* 0x000fe40003f06270 */
[----:B------:R-:W-:-:S11]  /*20a0*/  MOV R3, 0x3fd774eb ;  /* 0x3fd774eb00037802 */ /* 0x000fd60000000f00 */
[----:B------:R-:W-:-:S04]  /*20b0*/  @P0 FFMA.FTZ R0, R3, 0.93318945169448852539, -R0 ;  /* 0x3f6ee58103000823 */ /* 0x000fc80000010800 */
[----:B------:R-:W-:-:S07]  /*20c0*/  @!P0 FFMA.FTZ R0, R3, 0.93318945169448852539, R0 ;  /* 0x3f6ee58103008823 */ /* 0x000fce0000010000 */
.L_x_44143:
[----:B------:R-:W-:Y:S05]  /*20d0*/  BSYNC B0 ;  /* 0x0000000000007941 */ /* 0x000fea0003800000 */
.L_x_44141:
        /* <DEDUP_REMOVED lines=11> */
.L_x_44099:
        /* <DEDUP_REMOVED lines=33> */
[----:B-----5:R-:W-:Y:S05]  /*23a0*/  CALL.REL.NOINC `($__internal_83_$__cuda_sm3x_div_rn_ftz_f32_slowpath) ;  /* 0x000002a800087944 */ /* 0x020fea0003c00000 */
.L_x_44145:
[----:B------:R-:W-:Y:S05]  /*23b0*/  BSYNC B3 ;  /* 0x0000000000037941 */ /* 0x000fea0003800000 */
.L_x_44144:
        /* <DEDUP_REMOVED lines=18> */
.L_x_44147:
[----:B------:R-:W-:Y:S02]  /*24e0*/  ISETP.GE.AND P0, PT, R8, RZ, PT ;  /* 0x000000ff0800720c */ /* 0x000fe40003f06270 */
[----:B------:R-:W-:-:S11]  /*24f0*/  MOV R3, 0x3fd774eb ;  /* 0x3fd774eb00037802 */ /* 0x000fd60000000f00 */
[----:B------:R-:W-:-:S04]  /*2500*/  @P0 FFMA.FTZ R0, R3, 0.93318945169448852539, -R0 ;  /* 0x3f6ee58103000823 */ /* 0x000fc80000010800 */
[----:B------:R-:W-:-:S07]  /*2510*/  @!P0 FFMA.FTZ R0, R3, 0.93318945169448852539, R0 ;  /* 0x3f6ee58103008823 */ /* 0x000fce0000010000 */
.L_x_44148:
[----:B------:R-:W-:Y:S05]  /*2520*/  BSYNC B0 ;  /* 0x0000000000007941 */ /* 0x000fea0003800000 */
.L_x_44146:
        /* <DEDUP_REMOVED lines=11> */
.L_x_44098:
        /* <DEDUP_REMOVED lines=25> */
[----:B-----5:R-:W-:Y:S05]  /*2770*/  CALL.REL.NOINC `($__internal_83_$__cuda_sm3x_div_rn_ftz_f32_slowpath) ;  /* 0x000002a400147944 */ /* 0x020fea0003c00000 */
.L_x_44150:
[----:B------:R-:W-:Y:S05]  /*2780*/  BSYNC B3 ;  /* 0x0000000000037941 */ /* 0x000fea0003800000 */
.L_x_44149:
        /* <DEDUP_REMOVED lines=18> */
.L_x_44152:
[----:B------:R-:W-:Y:S02]  /*28b0*/  ISETP.GE.AND P0, PT, R8, RZ, PT ;  /* 0x000000ff0800720c */ /* 0x000fe40003f06270 */
[----:B------:R-:W-:-:S11]  /*28c0*/  MOV R3, 0x3fd774eb ;  /* 0x3fd774eb00037802 */ /* 0x000fd60000000f00 */
[----:B------:R-:W-:-:S04]  /*28d0*/  @P0 FFMA.FTZ R0, R3, 0.93318945169448852539, -R0 ;  /* 0x3f6ee58103000823 */ /* 0x000fc80000010800 */
[----:B------:R-:W-:-:S07]  /*28e0*/  @!P0 FFMA.FTZ R0, R3, 0.93318945169448852539, R0 ;  /* 0x3f6ee58103008823 */ /* 0x000fce0000010000 */
.L_x_44153:
[----:B------:R-:W-:Y:S05]  /*28f0*/  BSYNC B0 ;  /* 0x0000000000007941 */ /* 0x000fea0003800000 */
.L_x_44151:
        /* <DEDUP_REMOVED lines=12> */
.L_x_44110:
[----:B------:R-:W-:Y:S05]  /*29c0*/  BSYNC B2 ;  /* 0x0000000000027941 */ /* 0x000fea0003800000 */
.L_x_44097:
        /* <DEDUP_REMOVED lines=42> */
.L_x_44157:
        /* <DEDUP_REMOVED lines=10> */
.L_x_44156:
[----:B------:R-:W-:-:S04]  /*2d10*/  FMUL.RZ R4, R4, 0.15915493667125701904 ;  /* 0x3e22f98304047820 */ /* 0x000fc8000040c000 */
[----:B------:R1:W2:Y:S08]  /*2d20*/  MUFU.SIN R9, R4 ;  /* 0x0000000400097308 */ /* 0x0002b00000000400 */
[----:B------:R1:W3:Y:S01]  /*2d30*/  MUFU.COS R8, R4 ;  /* 0x0000000400087308 */ /* 0x0002e20000000000 */
[----:B------:R-:W-:Y:S05]  /*2d40*/  BRA `(.L_x_44158) ;  /* 0x00000000000c7947 */ /* 0x000fea0003800000 */
.L_x_44155:
[----:B------:R-:W-:Y:S01]  /*2d50*/  FMUL.FTZ R8, R25, 1.4426950216293334961 ;  /* 0x3fb8aa3b19087820 */ /* 0x000fe20000410000 */
[----:B------:R-:W-:-:S05]  /*2d60*/  MOV R9, R4 ;  /* 0x0000000400097202 */ /* 0x000fca0000000f00 */
[----:B------:R-:W0:Y:S02]  /*2d70*/  MUFU.EX2 R8, R8 ;  /* 0x0000000800087308 */ /* 0x000e240000000800 */
.L_x_44158:
[----:B------:R-:W-:Y:S05]  /*2d80*/  BSYNC B0 ;  /* 0x0000000000007941 */ /* 0x000fea0003800000 */
.L_x_44154:
        /* <DEDUP_REMOVED lines=61> */
.L_x_44166:
[----:B------:R-:W-:Y:S05]  /*3160*/  BSYNC B0 ;  /* 0x0000000000007941 */ /* 0x000fea0003800000 */
.L_x_44165:
[----:B------:R-:W-:Y:S01]  /*3170*/  BSSY B3, `(.L_x_44167) ;  /* 0x0000007000037945 */ /* 0x000fe20003800000 */
[----:B------:R-:W-:-:S03]  /*3180*/  FFMA R0, R4, R6, R5 ;  /* 0x0000000604007223 */ /* 0x000fc60000000005 */
[----:B------:R-:W-:Y:S05]  /*3190*/  @!P0 BRA `(.L_x_44168) ;  /* 0x0000000000108947 */ /* 0x000fea0003800000 */
[----:B------:R-:W-:Y:S02]  /*31a0*/  MOV R41, R43 ;  /* 0x0000002b00297202 */ /* 0x000fe40000000f00 */
[----:B------:R-:W-:Y:S02]  /*31b0*/  MOV R0, R46 ;  /* 0x0000002e00007202 */ /* 0x000fe40000000f00 */
[----:B------:R-:W-:-:S07]  /*31c0*/  MOV R2, 0x31e0 ;  /* 0x000031e000027802 */ /* 0x000fce0000000f00 */
[----:B0-23--:R-:W-:Y:S05]  /*31d0*/  CALL.REL.NOINC `($__internal_83_$__cuda_sm3x_div_rn_ftz_f32_slowpath) ;  /* 0x00000298007c7944 */ /* 0x00dfea0003c00000 */
.L_x_44168:
[----:B------:R-:W-:Y:S05]  /*31e0*/  BSYNC B3 ;  /* 0x0000000000037941 */ /* 0x000fea0003800000 */
.L_x_44167:
        /* <DEDUP_REMOVED lines=18> */
.L_x_44170:
[----:B------:R-:W-:Y:S02]  /*3310*/  ISETP.GE.AND P0, PT, R10, RZ, PT ;  /* 0x000000ff0a00720c */ /* 0x000fe40003f06270 */
[----:B------:R-:W-:-:S11]  /*3320*/  MOV R3, 0x3fd774eb ;  /* 0x3fd774eb00037802 */ /* 0x000fd60000000f00 */
[----:B------:R-:W-:-:S04]  /*3330*/  @P0 FFMA.FTZ R0, R3, 0.93318945169448852539, -R0 ;  /* 0x3f6ee58103000823 */ /* 0x000fc80000010800 */
[----:B------:R-:W-:-:S07]  /*3340*/  @!P0 FFMA.FTZ R0, R3, 0.93318945169448852539, R0 ;  /* 0x3f6ee58103008823 */ /* 0x000fce0000010000 */
.L_x_44171:
[----:B------:R-:W-:Y:S05]  /*3350*/  BSYNC B0 ;  /* 0x0000000000007941 */ /* 0x000fea0003800000 */
.L_x_44169:
        /* <DEDUP_REMOVED lines=12> */
.L_x_44164:
        /* <DEDUP_REMOVED lines=16> */
[----:B0123--:R-:W-:Y:S05]  /*3520*/  CALL.REL.NOINC `($__internal_83_$__cuda_sm3x_div_rn_ftz_f32_slowpath) ;  /* 0x0000029400a87944 */ /* 0x00ffea0003c00000 */
.L_x_44175:
[----:B------:R-:W-:Y:S05]  /*3530*/  BSYNC B3 ;  /* 0x0000000000037941 */ /* 0x000fea0003800000 */
.L_x_44174:
        /* <DEDUP_REMOVED lines=18> */
.L_x_44177:
[----:B------:R-:W-:Y:S02]  /*3660*/  ISETP.GE.AND P0, PT, R10, RZ, PT ;  /* 0x000000ff0a00720c */ /* 0x000fe40003f06270 */
[----:B------:R-:W-:-:S11]  /*3670*/  MOV R3, 0x3fd774eb ;  /* 0x3fd774eb00037802 */ /* 0x000fd60000000f00 */
[----:B------:R-:W-:-:S04]  /*3680*/  @P0 FFMA.FTZ R0, R3, 0.93318945169448852539, -R0 ;  /* 0x3f6ee58103000823 */ /* 0x000fc80000010800 */
[----:B------:R-:W-:-:S07]  /*3690*/  @!P0 FFMA.FTZ R0, R3, 0.93318945169448852539, R0 ;  /* 0x3f6ee58103008823 */ /* 0x000fce0000010000 */
.L_x_44178:
[----:B------:R-:W-:Y:S05]  /*36a0*/  BSYNC B0 ;  /* 0x0000000000007941 */ /* 0x000fea0003800000 */
.L_x_44176:
        /* <DEDUP_REMOVED lines=13> */
.L_x_44173:
        /* <DEDUP_REMOVED lines=25> */
.L_x_44180:
        /* <DEDUP_REMOVED lines=40> */
.L_x_44179:
        /* <DEDUP_REMOVED lines=48> */
.L_x_44182:
[----:B------:R-:W-:Y:S05]  /*3e90*/  BSYNC B0 ;  /* 0x0000000000007941 */ /* 0x000fea0003800000 */
.L_x_44181:
[----:B------:R-:W-:Y:S01]  /*3ea0*/  BSSY B3, `(.L_x_44183) ;  /* 0x0000007000037945 */ /* 0x000fe20003800000 */
[----:B------:R-:W-:-:S03]  /*3eb0*/  FFMA R0, R2, R4, R5 ;  /* 0x0000000402007223 */ /* 0x000fc60000000005 */
[----:B------:R-:W-:Y:S05]  /*3ec0*/  @!P3 BRA `(.L_x_44184) ;  /* 0x000000000010b947 */ /* 0x000fea0003800000 */
[----:B------:R-:W-:Y:S02]  /*3ed0*/  MOV R41, R43 ;  /* 0x0000002b00297202 */ /* 0x000fe40000000f00 */
[----:B------:R-:W-:Y:S02]  /*3ee0*/  MOV R0, R46 ;  /* 0x0000002e00007202 */ /* 0x000fe40000000f00 */
[----:B------:R-:W-:-:S07]  /*3ef0*/  MOV R2, 0x3f10 ;  /* 0x00003f1000027802 */ /* 0x000fce0000000f00 */
[----:B0-23--:R-:W-:Y:S05]  /*3f00*/  CALL.REL.NOINC `($__internal_83_$__cuda_sm3x_div_rn_ftz_f32_slowpath) ;  /* 0x0000028c00307944 */ /* 0x00dfea0003c00000 */
.L_x_44184:
[----:B------:R-:W-:Y:S05]  /*3f10*/  BSYNC B3 ;  /* 0x0000000000037941 */ /* 0x000fea0003800000 */
.L_x_44183:
        /* <DEDUP_REMOVED lines=18> */
.L_x_44186:
[----:B------:R-:W-:Y:S02]  /*4040*/  ISETP.GE.AND P0, PT, R10, RZ, PT ;  /* 0x000000ff0a00720c */ /* 0x000fe40003f06270 */
[----:B------:R-:W-:-:S11]  /*4050*/  MOV R3, 0x3fd774eb ;  /* 0x3fd774eb00037802 */ /* 0x000fd60000000f00 */
[----:B------:R-:W-:-:S04]  /*4060*/  @P0 FFMA.FTZ R0, R3, 0.93318945169448852539, -R0 ;  /* 0x3f6ee58103000823 */ /* 0x000fc80000010800 */
[----:B------:R-:W-:-:S07]  /*4070*/  @!P0 FFMA.FTZ R0, R3, 0.93318945169448852539, R0 ;  /* 0x3f6ee58103008823 */ /* 0x000fce0000010000 */
.L_x_44187:
[----:B------:R-:W-:Y:S05]  /*4080*/  BSYNC B0 ;  /* 0x0000000000007941 */ /* 0x000fea0003800000 */
.L_x_44185:
        /* <DEDUP_REMOVED lines=12> */
.L_x_44163:
        /* <DEDUP_REMOVED lines=13> */
.L_x_44189:
[----:B------:R-:W-:Y:S05]  /*4220*/  BSYNC B3 ;  /* 0x0000000000037941 */ /* 0x000fea0003800000 */
.L_x_44188:
        /* <DEDUP_REMOVED lines=18> */
.L_x_44191:
[----:B------:R-:W-:Y:S02]  /*4350*/  ISETP.GE.AND P0, PT, R10, RZ, PT ;  /* 0x000000ff0a00720c */ /* 0x000fe40003f06270 */
[----:B------:R-:W-:-:S11]  /*4360*/  MOV R3, 0x3fd774eb ;  /* 0x3fd774eb00037802 */ /* 0x000fd60000000f00 */
[----:B------:R-:W-:-:S04]  /*4370*/  @P0 FFMA.FTZ R0, R3, 0.93318945169448852539, -R0 ;  /* 0x3f6ee58103000823 */ /* 0x000fc80000010800 */
[----:B------:R-:W-:-:S07]  /*4380*/  @!P0 FFMA.FTZ R0, R3, 0.93318945169448852539, R0 ;  /* 0x3f6ee58103008823 */ /* 0x000fce0000010000 */
.L_x_44192:
[----:B------:R-:W-:Y:S05]  /*4390*/  BSYNC B0 ;  /* 0x0000000000007941 */ /* 0x000fea0003800000 */
.L_x_44190:
        /* <DEDUP_REMOVED lines=27> */
.L_x_44162:
        /* <DEDUP_REMOVED lines=39> */
.L_x_44195:
[----:B------:R-:W-:Y:S05]  /*47c0*/  BSYNC B0 ;  /* 0x0000000000007941 */ /* 0x000fea0003800000 */
.L_x_44194:
[----:B------:R-:W-:Y:S01]  /*47d0*/  BSSY B3, `(.L_x_44196) ;  /* 0x0000007000037945 */ /* 0x000fe20003800000 */
[----:B------:R-:W-:-:S03]  /*47e0*/  FFMA R0, R0, R6, R5 ;  /* 0x0000000600007223 */ /* 0x000fc60000000005 */
[----:B------:R-:W-:Y:S05]  /*47f0*/  @!P0 BRA `(.L_x_44197) ;  /* 0x0000000000108947 */ /* 0x000fea0003800000 */
[----:B------:R-:W-:Y:S01]  /*4800*/  HFMA2.MMA R0, -RZ, RZ, 1.875, 0 ;  /* 0x3f800000ff007435 */ /* 0x000fe200000001ff */
[----:B------:R-:W-:Y:S02]  /*4810*/  MOV R41, R43 ;  /* 0x0000002b00297202 */ /* 0x000fe40000000f00 */
[----:B------:R-:W-:-:S08]  /*4820*/  MOV R2, 0x4840 ;  /* 0x0000484000027802 */ /* 0x000fd00000000f00 */
[----:B--23--:R-:W-:Y:S05]  /*4830*/  CALL.REL.NOINC `($__internal_83_$__cuda_sm3x_div_rn_ftz_f32_slowpath) ;  /* 0x0000028000e47944 */ /* 0x00cfea0003c00000 */
.L_x_44197:
[----:B------:R-:W-:Y:S05]  /*4840*/  BSYNC B3 ;  /* 0x0000000000037941 */ /* 0x000fea0003800000 */
.L_x_44196:
        /* <DEDUP_REMOVED lines=18> */
.L_x_44199:
[----:B------:R-:W-:Y:S02]  /*4970*/  ISETP.GE.AND P0, PT, R10, RZ, PT ;  /* 0x000000ff0a00720c */ /* 0x000fe40003f06270 */
[----:B------:R-:W-:-:S11]  /*4980*/  MOV R3, 0x3fd774eb ;  /* 0x3fd774eb00037802 */ /* 0x000fd60000000f00 */
[----:B------:R-:W-:-:S04]  /*4990*/  @P0 FFMA.FTZ R0, R3, 0.93318945169448852539, -R0 ;  /* 0x3f6ee58103000823 */ /* 0x000fc80000010800 */
[----:B------:R-:W-:-:S07]  /*49a0*/  @!P0 FFMA.FTZ R0, R3, 0.93318945169448852539, R0 ;  /* 0x3f6ee58103008823 */ /* 0x000fce0000010000 */
.L_x_44200:
[----:B------:R-:W-:Y:S05]  /*49b0*/  BSYNC B0 ;  /* 0x0000000000007941 */ /* 0x000fea0003800000 */
.L_x_44198:
        /* <DEDUP_REMOVED lines=10> */
.L_x_44193:
        /* <DEDUP_REMOVED lines=12> */
[----:B0123--:R-:W-:Y:S05]  /*4b20*/  CALL.REL.NOINC `($__internal_83_$__cuda_sm3x_div_rn_ftz_f32_slowpath) ;  /* 0x0000028000287944 */ /* 0x00ffea0003c00000 */
.L_x_44202:
[----:B------:R-:W-:Y:S05]  /*4b30*/  BSYNC B3 ;  /* 0x0000000000037941 */ /* 0x000fea0003800000 */
.L_x_44201:
        /* <DEDUP_REMOVED lines=18> */
.L_x_44204:
[----:B------:R-:W-:Y:S02]  /*4c60*/  ISETP.GE.AND P0, PT, R10, RZ, PT ;  /* 0x000000ff0a00720c */ /* 0x000fe40003f06270 */
[----:B------:R-:W-:-:S11]  /*4c70*/  MOV R3, 0x3fd774eb ;  /* 0x3fd774eb00037802 */ /* 0x000fd60000000f00 */
[----:B------:R-:W-:-:S04]  /*4c80*/  @P0 FFMA.FTZ R0, R3, 0.93318945169448852539, -R0 ;  /* 0x3f6ee58103000823 */ /* 0x000fc80000010800 */
[----:B------:R-:W-:-:S07]  /*4c90*/  @!P0 FFMA.FTZ R0, R3, 0.93318945169448852539, R0 ;  /* 0x3f6ee58103008823 */ /* 0x000fce0000010000 */
.L_x_44205:
[----:B------:R-:W-:Y:S05]  /*4ca0*/  BSYNC B0 ;  /* 0x0000000000007941 */ /* 0x000fea0003800000 */
.L_x_44203:
        /* <DEDUP_REMOVED lines=11> */
.L_x_44161:
        /* <DEDUP_REMOVED lines=33> */
[----:B0-23--:R-:W-:Y:S05]  /*4f70*/  CALL.REL.NOINC `($__internal_83_$__cuda_sm3x_div_rn_ftz_f32_slowpath) ;  /* 0x0000027c00147944 */ /* 0x00dfea0003c00000 */
.L_x_44207:
[----:B------:R-:W-:Y:S05]  /*4f80*/  BSYNC B3 ;  /* 0x0000000000037941 */ /* 0x000fea0003800000 */
.L_x_44206:
        /* <DEDUP_REMOVED lines=18> */
.L_x_44209:
[----:B------:R-:W-:Y:S02]  /*50b0*/  ISETP.GE.AND P0, PT, R10, RZ, PT ;  /* 0x000000ff0a00720c */ /* 0x000fe40003f06270 */
[----:B------:R-:W-:-:S11]  /*50c0*/  MOV R3, 0x3fd774eb ;  /* 0x3fd774eb00037802 */ /* 0x000fd60000000f00 */
[----:B------:R-:W-:-:S04]  /*50d0*/  @P0 FFMA.FTZ R0, R3, 0.93318945169448852539, -R0 ;  /* 0x3f6ee58103000823 */ /* 0x000fc80000010800 */
[----:B------:R-:W-:-:S07]  /*50e0*/  @!P0 FFMA.FTZ R0, R3, 0.93318945169448852539, R0 ;  /* 0x3f6ee58103008823 */ /* 0x000fce0000010000 */
.L_x_44210:
[----:B------:R-:W-:Y:S05]  /*50f0*/  BSYNC B0 ;  /* 0x0000000000007941 */ /* 0x000fea0003800000 */
.L_x_44208:
        /* <DEDUP_REMOVED lines=11> */
.L_x_44160:
        /* <DEDUP_REMOVED lines=25> */
[----:B0-23--:R-:W-:Y:S05]  /*5340*/  CALL.REL.NOINC `($__internal_83_$__cuda_sm3x_div_rn_ftz_f32_slowpath) ;  /* 0x0000027800207944 */ /* 0x00dfea0003c00000 */
.L_x_44212:
[----:B------:R-:W-:Y:S05]  /*5350*/  BSYNC B3 ;  /* 0x0000000000037941 */ /* 0x000fea0003800000 */
.L_x_44211:
        /* <DEDUP_REMOVED lines=18> */
.L_x_44214:
[----:B------:R-:W-:Y:S02]  /*5480*/  ISETP.GE.AND P0, PT, R10, RZ, PT ;  /* 0x000000ff0a00720c */ /* 0x000fe40003f06270 */
[----:B------:R-:W-:-:S11]  /*5490*/  MOV R3, 0x3fd774eb ;  /* 0x3fd774eb00037802 */ /* 0x000fd60000000f00 */
[----:B------:R-:W-:-:S04]  /*54a0*/  @P0 FFMA.FTZ R0, R3, 0.93318945169448852539, -R0 ;  /* 0x3f6ee58103000823 */ /* 0x000fc80000010800 */
[----:B------:R-:W-:-:S07]  /*54b0*/  @!P0 FFMA.FTZ R0, R3, 0.93318945169448852539, R0 ;  /* 0x3f6ee58103008823 */ /* 0x000fce0000010000 */
.L_x_44215:
[----:B------:R-:W-:Y:S05]  /*54c0*/  BSYNC B0 ;  /* 0x0000000000007941 */ /* 0x000fea0003800000 */
.L_x_44213:
        /* <DEDUP_REMOVED lines=12> */
.L_x_44172:
[----:B------:R-:W-:Y:S05]  /*5590*/  BSYNC B2 ;  /* 0x0000000000027941 */ /* 0x000fea0003800000 */
.L_x_44159:
        /* <DEDUP_REMOVED lines=42> */
.L_x_44219:
        /* <DEDUP_REMOVED lines=10> */
.L_x_44218:
[----:B------:R-:W-:-:S04]  /*58e0*/  FMUL.RZ R4, R4, 0.15915493667125701904 ;  /* 0x3e22f98304047820 */ /* 0x000fc8000040c000 */
[----:B------:R4:W1:Y:S08]  /*58f0*/  MUFU.SIN R11, R4 ;  /* 0x00000004000b7308 */ /* 0x0008700000000400 */
[----:B------:R4:W0:Y:S01]  /*5900*/  MUFU.COS R10, R4 ;  /* 0x00000004000a7308 */ /* 0x0008220000000000 */
[----:B------:R-:W-:Y:S05]  /*5910*/  BRA `(.L_x_44220) ;  /* 0x00000000000c7947 */ /* 0x000fea0003800000 */
.L_x_44217:
[----:B------:R-:W-:Y:S01]  /*5920*/  FMUL.FTZ R10, R27, 1.4426950216293334961 ;  /* 0x3fb8aa3b1b0a7820 */ /* 0x000fe20000410000 */
[----:B------:R-:W-:-:S05]  /*5930*/  MOV R11, R4 ;  /* 0x00000004000b7202 */ /* 0x000fca0000000f00 */
[----:B------:R-:W1:Y:S02]  /*5940*/  MUFU.EX2 R10, R10 ;  /* 0x0000000a000a7308 */ /* 0x000e640000000800 */
.L_x_44220:
[----:B------:R-:W-:Y:S05]  /*5950*/  BSYNC B0 ;  /* 0x0000000000007941 */ /* 0x000fea0003800000 */
.L_x_44216:
        /* <DEDUP_REMOVED lines=61> */
.L_x_44228:
[----:B------:R-:W-:Y:S05]  /*5d30*/  BSYNC B0 ;  /* 0x0000000000007941 */ /* 0x000fea0003800000 */
.L_x_44227:
[----:B------:R-:W-:Y:S01]  /*5d40*/  BSSY B3, `(.L_x_44229) ;  /* 0x0000007000037945 */ /* 0x000fe20003800000 */
[----:B------:R-:W-:-:S03]  /*5d50*/  FFMA R0, R7, R5, R4 ;  /* 0x0000000507007223 */ /* 0x000fc60000000004 */
[----:B------:R-:W-:Y:S05]  /*5d60*/  @!P0 BRA `(.L_x_44230) ;  /* 0x0000000000108947 */ /* 0x000fea0003800000 */
[----:B------:R-:W-:Y:S02]  /*5d70*/  MOV R41, R26 ;  /* 0x0000001a00297202 */ /* 0x000fe40000000f00 */
[----:B------:R-:W-:Y:S02]  /*5d80*/  MOV R0, R27 ;  /* 0x0000001b00007202 */ /* 0x000fe40000000f00 */
[----:B------:R-:W-:-:S07]  /*5d90*/  MOV R2, 0x5db0 ;  /* 0x00005db000027802 */ /* 0x000fce0000000f00 */
[----:B0123--:R-:W-:Y:S05]  /*5da0*/  CALL.REL.NOINC `($__internal_83_$__cuda_sm3x_div_rn_ftz_f32_slowpath) ;  /* 0x0000026c00887944 */ /* 0x00ffea0003c00000 */
.L_x_44230:
[----:B------:R-:W-:Y:S05]  /*5db0*/  BSYNC B3 ;  /* 0x0000000000037941 */ /* 0x000fea0003800000 */
.L_x_44229:
        /* <DEDUP_REMOVED lines=18> */
.L_x_44232:
[----:B------:R-:W-:Y:S02]  /*5ee0*/  ISETP.GE.AND P0, PT, R12, RZ, PT ;  /* 0x000000ff0c00720c */ /* 0x000fe40003f06270 */
[----:B------:R-:W-:-:S11]  /*5ef0*/  MOV R3, 0x3fd774eb ;  /* 0x3fd774eb00037802 */ /* 0x000fd60000000f00 */
[----:B------:R-:W-:-:S04]  /*5f00*/  @P0 FFMA.FTZ R0, R3, 0.93318945169448852539, -R0 ;  /* 0x3f6ee58103000823 */ /* 0x000fc80000010800 */
[----:B------:R-:W-:-:S07]  /*5f10*/  @!P0 FFMA.FTZ R0, R3, 0.93318945169448852539, R0 ;  /* 0x3f6ee58103008823 */ /* 0x000fce0000010000 */
.L_x_44233:
[----:B------:R-:W-:Y:S05]  /*5f20*/  BSYNC B0 ;  /* 0x0000000000007941 */ /* 0x000fea0003800000 */
.L_x_44231:
        /* <DEDUP_REMOVED lines=12> */
.L_x_44226:
        /* <DEDUP_REMOVED lines=16> */
[----:B-1234-:R-:W-:Y:S05]  /*60f0*/  CALL.REL.NOINC `($__internal_83_$__cuda_sm3x_div_rn_ftz_f32_slowpath) ;  /* 0x0000026800b47944 */ /* 0x01efea0003c00000 */
.L_x_44237:
[----:B------:R-:W-:Y:S05]  /*6100*/  BSYNC B3 ;  /* 0x0000000000037941 */ /* 0x000fea0003800000 */
.L_x_44236:
        /* <DEDUP_REMOVED lines=18> */
.L_x_44239:
[----:B------:R-:W-:Y:S02]  /*6230*/  ISETP.GE.AND P0, PT, R12, RZ, PT ;  /* 0x000000ff0c00720c */ /* 0x000fe40003f06270 */
[----:B------:R-:W-:-:S11]  /*6240*/  MOV R3, 0x3fd774eb ;  /* 0x3fd774eb00037802 */ /* 0x000fd60000000f00 */
[----:B------:R-:W-:-:S04]  /*6250*/  @P0 FFMA.FTZ R0, R3, 0.93318945169448852539, -R0 ;  /* 0x3f6ee58103000823 */ /* 0x000fc80000010800 */
[----:B------:R-:W-:-:S07]  /*6260*/  @!P0 FFMA.FTZ R0, R3, 0.93318945169448852539, R0 ;  /* 0x3f6ee58103008823 */ /* 0x000fce0000010000 */
.L_x_44240:
[----:B------:R-:W-:Y:S05]  /*6270*/  BSYNC B0 ;  /* 0x0000000000007941 */ /* 0x000fea0003800000 */
.L_x_44238:
        /* <DEDUP_REMOVED lines=13> */
.L_x_44235:
        /* <DEDUP_REMOVED lines=25> */
.L_x_44242:
        /* <DEDUP_REMOVED lines=41> */
.L_x_44241:
        /* <DEDUP_REMOVED lines=48> */
.L_x_44244:
[----:B------:R-:W-:Y:S05]  /*6a70*/  BSYNC B0 ;  /* 0x0000000000007941 */ /* 0x000fea0003800000 */
.L_x_44243:
[----:B------:R-:W-:Y:S01]  /*6a80*/  BSSY B3, `(.L_x_44245) ;  /* 0x0000007000037945 */ /* 0x000fe20003800000 */
[----:B------:R-:W-:-:S03]  /*6a90*/  FFMA R0, R5, R4, R2 ;  /* 0x0000000405007223 */ /* 0x000fc60000000002 */
[----:B------:R-:W-:Y:S05]  /*6aa0*/  @!P3 BRA `(.L_x_44246) ;  /* 0x000000000010b947 */ /* 0x000fea0003800000 */
[----:B------:R-:W-:Y:S02]  /*6ab0*/  MOV R41, R26 ;  /* 0x0000001a00297202 */ /* 0x000fe40000000f00 */
[----:B------:R-:W-:Y:S02]  /*6ac0*/  MOV R0, R27 ;  /* 0x0000001b00007202 */ /* 0x000fe40000000f00 */
[----:B------:R-:W-:-:S07]  /*6ad0*/  MOV R2, 0x6af0 ;  /* 0x00006af000027802 */ /* 0x000fce0000000f00 */
[----:B0123--:R-:W-:Y:S05]  /*6ae0*/  CALL.REL.NOINC `($__internal_83_$__cuda_sm3x_div_rn_ftz_f32_slowpath) ;  /* 0x0000026000387944 */ /* 0x00ffea0003c00000 */
.L_x_44246:
[----:B------:R-:W-:Y:S05]  /*6af0*/  BSYNC B3 ;  /* 0x0000000000037941 */ /* 0x000fea0003800000 */
.L_x_44245:
        /* <DEDUP_REMOVED lines=18> */
.L_x_44248:
[----:B------:R-:W-:Y:S02]  /*6c20*/  ISETP.GE.AND P0, PT, R12, RZ, PT ;  /* 0x000000ff0c00720c */ /* 0x000fe40003f06270 */
[----:B------:R-:W-:-:S11]  /*6c30*/  MOV R3, 0x3fd774eb ;  /* 0x3fd774eb00037802 */ /* 0x000fd60000000f00 */
[----:B------:R-:W-:-:S04]  /*6c40*/  @P0 FFMA.FTZ R0, R3, 0.93318945169448852539, -R0 ;  /* 0x3f6ee58103000823 */ /* 0x000fc80000010800 */
[----:B------:R-:W-:-:S07]  /*6c50*/  @!P0 FFMA.FTZ R0, R3, 0.93318945169448852539, R0 ;  /* 0x3f6ee58103008823 */ /* 0x000fce0000010000 */
.L_x_44249:
[----:B------:R-:W-:Y:S05]  /*6c60*/  BSYNC B0 ;  /* 0x0000000000007941 */ /* 0x000fea0003800000 */
.L_x_44247:
        /* <DEDUP_REMOVED lines=12> */
.L_x_44225:
        /* <DEDUP_REMOVED lines=13> */
.L_x_44251:
[----:B------:R-:W-:Y:S05]  /*6e00*/  BSYNC B3 ;  /* 0x0000000000037941 */ /* 0x000fea0003800000 */
.L_x_44250:
        /* <DEDUP_REMOVED lines=18> */
.L_x_44253:
[----:B------:R-:W-:Y:S02]  /*6f30*/  ISETP.GE.AND P0, PT, R12, RZ, PT ;  /* 0x000000ff0c00720c */ /* 0x000fe40003f06270 */
[----:B------:R-:W-:-:S11]  /*6f40*/  MOV R3, 0x3fd774eb ;  /* 0x3fd774eb00037802 */ /* 0x000fd60000000f00 */
[----:B------:R-:W-:-:S04]  /*6f50*/  @P0 FFMA.FTZ R0, R3, 0.93318945169448852539, -R0 ;  /* 0x3f6ee58103000823 */ /* 0x000fc80000010800 */
[----:B------:R-:W-:-:S07]  /*6f60*/  @!P0 FFMA.FTZ R0, R3, 0.93318945169448852539, R0 ;  /* 0x3f6ee58103008823 */ /* 0x000fce0000010000 */
.L_x_44254:
[----:B------:R-:W-:Y:S05]  /*6f70*/  BSYNC B0 ;  /* 0x0000000000007941 */ /* 0x000fea0003800000 */
.L_x_44252:
        /* <DEDUP_REMOVED lines=27> */
.L_x_44224:
        /* <DEDUP_REMOVED lines=39> */
.L_x_44257:
[----:B------:R-:W-:Y:S05]  /*73a0*/  BSYNC B0 ;  /* 0x0000000000007941 */ /* 0x000fea0003800000 */
.L_x_44256:
[----:B------:R-:W-:Y:S01]  /*73b0*/  BSSY B3, `(.L_x_44258) ;  /* 0x0000007000037945 */ /* 0x000fe20003800000 */
[----:B------:R-:W-:-:S03]  /*73c0*/  FFMA R0, R3, R6, R4 ;  /* 0x0000000603007223 */ /* 0x000fc60000000004 */
[----:B------:R-:W-:Y:S05]  /*73d0*/  @!P0 BRA `(.L_x_44259) ;  /* 0x0000000000108947 */ /* 0x000fea0003800000 */
[----:B------:R-:W-:Y:S01]  /*73e0*/  HFMA2.MMA R0, -RZ, RZ, 1.875, 0 ;  /* 0x3f800000ff007435 */ /* 0x000fe200000001ff */
[----:B------:R-:W-:Y:S02]  /*73f0*/  MOV R41, R26 ;  /* 0x0000001a00297202 */ /* 0x000fe40000000f00 */
[----:B------:R-:W-:-:S08]  /*7400*/  MOV R2, 0x7420 ;  /* 0x0000742000027802 */ /* 0x000fd00000000f00 */
[----:B-123--:R-:W-:Y:S05]  /*7410*/  CALL.REL.NOINC `($__internal_83_$__cuda_sm3x_div_rn_ftz_f32_slowpath) ;  /* 0x0000025400ec7944 */ /* 0x00efea0003c00000 */
.L_x_44259:
[----:B------:R-:W-:Y:S05]  /*7420*/  BSYNC B3 ;  /* 0x0000000000037941 */ /* 0x000fea0003800000 */
.L_x_44258:
        /* <DEDUP_REMOVED lines=18> */
.L_x_44261:
[----:B------:R-:W-:Y:S02]  /*7550*/  ISETP.GE.AND P0, PT, R12, RZ, PT ;  /* 0x000000ff0c00720c */ /* 0x000fe40003f06270 */
[----:B------:R-:W-:-:S11]  /*7560*/  MOV R3, 0x3fd774eb ;  /* 0x3fd774eb00037802 */ /* 0x000fd60000000f00 */
[----:B------:R-:W-:-:S04]  /*7570*/  @P0 FFMA.FTZ R0, R3, 0.93318945169448852539, -R0 ;  /* 0x3f6ee58103000823 */ /* 0x000fc80000010800 */
[----:B------:R-:W-:-:S07]  /*7580*/  @!P0 FFMA.FTZ R0, R3, 0.93318945169448852539, R0 ;  /* 0x3f6ee58103008823 */ /* 0x000fce0000010000 */
.L_x_44262:
[----:B------:R-:W-:Y:S05]  /*7590*/  BSYNC B0 ;  /* 0x0000000000007941 */ /* 0x000fea0003800000 */
.L_x_44260:
        /* <DEDUP_REMOVED lines=10> */
.L_x_44255:
        /* <DEDUP_REMOVED lines=12> */
[----:B01234-:R-:W-:Y:S05]  /*7700*/  CALL.REL.NOINC `($__internal_83_$__cuda_sm3x_div_rn_ftz_f32_slowpath) ;  /* 0x0000025400307944 */ /* 0x01ffea0003c00000 */
.L_x_44264:
[----:B------:R-:W-:Y:S05]  /*7710*/  BSYNC B3 ;  /* 0x0000000000037941 */ /* 0x000fea0003800000 */
.L_x_44263:
        /* <DEDUP_REMOVED lines=18> */
.L_x_44266:
[----:B------:R-:W-:Y:S02]  /*7840*/  ISETP.GE.AND P0, PT, R12, RZ, PT ;  /* 0x000000ff0c00720c */ /* 0x000fe40003f06270 */
[----:B------:R-:W-:-:S11]  /*7850*/  MOV R3, 0x3fd774eb ;  /* 0x3fd774eb00037802 */ /* 0x000fd60000000f00 */
[----:B------:R-:W-:-:S04]  /*7860*/  @P0 FFMA.FTZ R0, R3, 0.93318945169448852539, -R0 ;  /* 0x3f6ee58103000823 */ /* 0x000fc80000010800 */
[----:B------:R-:W-:-:S07]  /*7870*/  @!P0 FFMA.FTZ R0, R3, 0.93318945169448852539, R0 ;  /* 0x3f6ee58103008823 */ /* 0x000fce0000010000 */
.L_x_44267:
[----:B------:R-:W-:Y:S05]  /*7880*/  BSYNC B0 ;  /* 0x0000000000007941 */ /* 0x000fea0003800000 */
.L_x_44265:
        /* <DEDUP_REMOVED lines=11> */
.L_x_44223:
        /* <DEDUP_REMOVED lines=33> */
[----:B0123--:R-:W-:Y:S05]  /*7b50*/  CALL.REL.NOINC `($__internal_83_$__cuda_sm3x_div_rn_ftz_f32_slowpath) ;  /* 0x00000250001c7944 */ /* 0x00ffea0003c00000 */
.L_x_44269:
[----:B------:R-:W-:Y:S05]  /*7b60*/  BSYNC B3 ;  /* 0x0000000000037941 */ /* 0x000fea0003800000 */
.L_x_44268:
        /* <DEDUP_REMOVED lines=18> */
.L_x_44271:
[----:B------:R-:W-:Y:S02]  /*7c90*/  ISETP.GE.AND P0, PT, R12, RZ, PT ;  /* 0x000000ff0c00720c */ /* 0x000fe40003f06270 */
[----:B------:R-:W-:-:S11]  /*7ca0*/  MOV R3, 0x3fd774eb ;  /* 0x3fd774eb00037802 */ /* 0x000fd60000000f00 */
[----:B------:R-:W-:-:S04]  /*7cb0*/  @P0 FFMA.FTZ R0, R3, 0.93318945169448852539, -R0 ;  /* 0x3f6ee58103000823 */ /* 0x000fc80000010800 */
[----:B------:R-:W-:-:S07]  /*7cc0*/  @!P0 FFMA.FTZ R0, R3, 0.93318945169448852539, R0 ;  /* 0x3f6ee58103008823 */ /* 0x000fce0000010000 */
.L_x_44272:
[----:B------:R-:W-:Y:S05]  /*7cd0*/  BSYNC B0 ;  /* 0x0000000000007941 */ /* 0x000fea0003800000 */
.L_x_44270:
        /* <DEDUP_REMOVED lines=11> */
.L_x_44222:
        /* <DEDUP_REMOVED lines=25> */
[----:B-123--:R-:W-:Y:S05]  /*7f20*/  CALL.REL.NOINC `($__internal_83_$__cuda_sm3x_div_rn_ftz_f32_slowpath) ;  /* 0x0000024c00287944 */ /* 0x00efea0003c00000 */
.L_x_44274:
[----:B------:R-:W-:Y:S05]  /*7f30*/  BSYNC B3 ;  /* 0x0000000000037941 */ /* 0x000fea0003800000 */
.L_x_44273:
        /* <DEDUP_REMOVED lines=18> */
.L_x_44276:
[----:B------:R-:W-:Y:S02]  /*8060*/  ISETP.GE.AND P0, PT, R12, RZ, PT ;  /* 0x000000ff0c00720c */ /* 0x000fe40003f06270 */
[----:B------:R-:W-:-:S11]  /*8070*/  MOV R3, 0x3fd774eb ;  /* 0x3fd774eb00037802 */ /* 0x000fd60000000f00 */
[----:B------:R-:W-:-:S04]  /*8080*/  @P0 FFMA.FTZ R0, R3, 0.93318945169448852539, -R0 ;  /* 0x3f6ee58103000823 */ /* 0x000fc80000010800 */
[----:B------:R-:W-:-:S07]  /*8090*/  @!P0 FFMA.FTZ R0, R3, 0.93318945169448852539, R0 ;  /* 0x3f6ee58103008823 */ /* 0x000fce0000010000 */
.L_x_44277:
[----:B------:R-:W-:Y:S05]  /*80a0*/  BSYNC B0 ;  /* 0x0000000000007941 */ /* 0x000fea0003800000 */
.L_x_44275:
        /* <DEDUP_REMOVED lines=12> */
.L_x_44234:
[----:B------:R-:W-:Y:S05]  /*8170*/  BSYNC B2 ;  /* 0x0000000000027941 */ /* 0x000fea0003800000 */
.L_x_44221:
        /* <DEDUP_REMOVED lines=42> */
.L_x_44281:
        /* <DEDUP_REMOVED lines=10> */
.L_x_44280:
[----:B------:R-:W-:-:S04]  /*84c0*/  FMUL.RZ R4, R4, 0.15915493667125701904 ;  /* 0x3e22f98304047820 */ /* 0x000fc8000040c000 */
[----:B------:R4:W0:Y:S08]  /*84d0*/  MUFU.SIN R13, R4 ;  /* 0x00000004000d7308 */ /* 0x0008300000000400 */
[----:B------:R4:W0:Y:S01]  /*84e0*/  MUFU.COS R12, R4 ;  /* 0x00000004000c7308 */ /* 0x0008220000000000 */
[----:B------:R-:W-:Y:S05]  /*84f0*/  BRA `(.L_x_44282) ;  /* 0x00000000000c7947 */ /* 0x000fea0003800000 */
.L_x_44279:
[----:B------:R-:W-:Y:S01]  /*8500*/  FMUL.FTZ R12, R29, 1.4426950216293334961 ;  /* 0x3fb8aa3b1d0c7820 */ /* 0x000fe20000410000 */
[----:B------:R-:W-:-:S05]  /*8510*/  MOV R13, R4 ;  /* 0x00000004000d7202 */ /* 0x000fca0000000f00 */
[----:B------:R-:W4:Y:S02]  /*8520*/  MUFU.EX2 R12, R12 ;  /* 0x0000000c000c7308 */ /* 0x000f240000000800 */
.L_x_44282:
[----:B------:R-:W-:Y:S05]  /*8530*/  BSYNC B0 ;  /* 0x0000000000007941 */ /* 0x000fea0003800000 */
.L_x_44278:
        /* <DEDUP_REMOVED lines=61> */
.L_x_44290:
[----:B------:R-:W-:Y:S05]  /*8910*/  BSYNC B0 ;  /* 0x0000000000007941 */ /* 0x000fea0003800000 */
.L_x_44289:
[----:B------:R-:W-:Y:S01]  /*8920*/  BSSY B3, `(.L_x_44291) ;  /* 0x0000007000037945 */ /* 0x000fe20003800000 */
[----:B------:R-:W-:-:S03]  /*8930*/  FFMA R0, R7, R5, R4 ;  /* 0x0000000507007223 */ /* 0x000fc60000000004 */
[----:B------:R-:W-:Y:S05]  /*8940*/  @!P0 BRA `(.L_x_44292) ;  /* 0x0000000000108947 */ /* 0x000fea0003800000 */
[----:B------:R-:W-:Y:S02]  /*8950*/  MOV R41, R26 ;  /* 0x0000001a00297202 */ /* 0x000fe40000000f00 */
[----:B------:R-:W-:Y:S02]  /*8960*/  MOV R0, R27 ;  /* 0x0000001b00007202 */ /* 0x000fe40000000f00 */
[----:B------:R-:W-:-:S07]  /*8970*/  MOV R2, 0x8990 ;  /* 0x0000899000027802 */ /* 0x000fce0000000f00 */
[----:B0123--:R-:W-:Y:S05]  /*8980*/  CALL.REL.NOINC `($__internal_83_$__cuda_sm3x_div_rn_ftz_f32_slowpath) ;  /* 0x0000024000907944 */ /* 0x00ffea0003c00000 */
.L_x_44292:
[----:B------:R-:W-:Y:S05]  /*8990*/  BSYNC B3 ;  /* 0x0000000000037941 */ /* 0x000fea0003800000 */
.L_x_44291:
        /* <DEDUP_REMOVED lines=18> */
.L_x_44294:
[----:B------:R-:W-:Y:S02]  /*8ac0*/  ISETP.GE.AND P0, PT, R14, RZ, PT ;  /* 0x000000ff0e00720c */ /* 0x000fe40003f06270 */
[----:B------:R-:W-:-:S11]  /*8ad0*/  MOV R3, 0x3fd774eb ;  /* 0x3fd774eb00037802 */ /* 0x000fd60000000f00 */
[----:B------:R-:W-:-:S04]  /*8ae0*/  @P0 FFMA.FTZ R0, R3, 0.93318945169448852539, -R0 ;  /* 0x3f6ee58103000823 */ /* 0x000fc80000010800 */
[----:B------:R-:W-:-:S07]  /*8af0*/  @!P0 FFMA.FTZ R0, R3, 0.93318945169448852539, R0 ;  /* 0x3f6ee58103008823 */ /* 0x000fce0000010000 */
.L_x_44295:
[----:B------:R-:W-:Y:S05]  /*8b00*/  BSYNC B0 ;  /* 0x0000000000007941 */ /* 0x000fea0003800000 */
.L_x_44293:
        /* <DEDUP_REMOVED lines=12> */
.L_x_44288:
        /* <DEDUP_REMOVED lines=17> */
.L_x_44299:
[----:B------:R-:W-:Y:S05]  /*8ce0*/  BSYNC B3 ;  /* 0x0000000000037941 */ /* 0x000fea0003800000 */
.L_x_44298:
        /* <DEDUP_REMOVED lines=18> */
.L_x_44301:
[----:B------:R-:W-:Y:S02]  /*8e10*/  ISETP.GE.AND P0, PT, R14, RZ, PT ;  /* 0x000000ff0e00720c */ /* 0x000fe40003f06270 */
[----:B------:R-:W-:-:S11]  /*8e20*/  MOV R3, 0x3fd774eb ;  /* 0x3fd774eb00037802 */ /* 0x000fd60000000f00 */
[----:B------:R-:W-:-:S04]  /*8e30*/  @P0 FFMA.FTZ R0, R3, 0.93318945169448852539, -R0 ;  /* 0x3f6ee58103000823 */ /* 0x000fc80000010800 */
[----:B------:R-:W-:-:S07]  /*8e40*/  @!P0 FFMA.FTZ R0, R3, 0.93318945169448852539, R0 ;  /* 0x3f6ee58103008823 */ /* 0x000fce0000010000 */
.L_x_44302:
[----:B------:R-:W-:Y:S05]  /*8e50*/  BSYNC B0 ;  /* 0x0000000000007941 */ /* 0x000fea0003800000 */
.L_x_44300:
        /* <DEDUP_REMOVED lines=13> */
.L_x_44297:
        /* <DEDUP_REMOVED lines=25> */
.L_x_44304:
        /* <DEDUP_REMOVED lines=40> */
.L_x_44303:
        /* <DEDUP_REMOVED lines=48> */
.L_x_44306:
[----:B------:R-:W-:Y:S05]  /*9640*/  BSYNC B0 ;  /* 0x0000000000007941 */ /* 0x000fea0003800000 */
.L_x_44305:
[----:B------:R-:W-:Y:S01]  /*9650*/  BSSY B3, `(.L_x_44307) ;  /* 0x0000007000037945 */ /* 0x000fe20003800000 */
[----:B------:R-:W-:-:S03]  /*9660*/  FFMA R0, R7, R4, R2 ;  /* 0x0000000407007223 */ /* 0x000fc60000000002 */
[----:B------:R-:W-:Y:S05]  /*9670*/  @!P3 BRA `(.L_x_44308) ;  /* 0x000000000010b947 */ /* 0x000fea0003800000 */
[----:B------:R-:W-:Y:S02]  /*9680*/  MOV R41, R26 ;  /* 0x0000001a00297202 */ /* 0x000fe40000000f00 */
[----:B------:R-:W-:Y:S02]  /*9690*/  MOV R0, R27 ;  /* 0x0000001b00007202 */ /* 0x000fe40000000f00 */
[----:B------:R-:W-:-:S07]  /*96a0*/  MOV R2, 0x96c0 ;  /* 0x000096c000027802 */ /* 0x000fce0000000f00 */
[----:B0123--:R-:W-:Y:S05]  /*96b0*/  CALL.REL.NOINC `($__internal_83_$__cuda_sm3x_div_rn_ftz_f32_slowpath) ;  /* 0x0000023400447944 */ /* 0x00ffea0003c00000 */
.L_x_44308:
[----:B------:R-:W-:Y:S05]  /*96c0*/  BSYNC B3 ;  /* 0x0000000000037941 */ /* 0x000fea0003800000 */
.L_x_44307:
        /* <DEDUP_REMOVED lines=18> */
.L_x_44310:
[----:B------:R-:W-:Y:S02]  /*97f0*/  ISETP.GE.AND P0, PT, R14, RZ, PT ;  /* 0x000000ff0e00720c */ /* 0x000fe40003f06270 */
[----:B------:R-:W-:-:S11]  /*9800*/  MOV R3, 0x3fd774eb ;  /* 0x3fd774eb00037802 */ /* 0x000fd60000000f00 */
[----:B------:R-:W-:-:S04]  /*9810*/  @P0 FFMA.FTZ R0, R3, 0.93318945169448852539, -R0 ;  /* 0x3f6ee58103000823 */ /* 0x000fc80000010800 */
[----:B------:R-:W-:-:S07]  /*9820*/  @!P0 FFMA.FTZ R0, R3, 0.93318945169448852539, R0 ;  /* 0x3f6ee58103008823 */ /* 0x000fce0000010000 */
.L_x_44311:
[----:B------:R-:W-:Y:S05]  /*9830*/  BSYNC B0 ;  /* 0x0000000000007941 */ /* 0x000fea0003800000 */
.L_x_44309:
        /* <DEDUP_REMOVED lines=12> */
.L_x_44287:
        /* <DEDUP_REMOVED lines=13> */
.L_x_44313:
[----:B------:R-:W-:Y:S05]  /*99d0*/  BSYNC B3 ;  /* 0x0000000000037941 */ /* 0x000fea0003800000 */
.L_x_44312:
        /* <DEDUP_REMOVED lines=18> */
.L_x_44315:
[----:B------:R-:W-:Y:S02]  /*9b00*/  ISETP.GE.AND P0, PT, R14, RZ, PT ;  /* 0x000000ff0e00720c */ /* 0x000fe40003f06270 */
[----:B------:R-:W-:-:S11]  /*9b10*/  MOV R3, 0x3fd774eb ;  /* 0x3fd774eb00037802 */ /* 0x000fd60000000f00 */
[----:B------:R-:W-:-:S04]  /*9b20*/  @P0 FFMA.FTZ R0, R3, 0.93318945169448852539, -R0 ;  /* 0x3f6ee58103000823 */ /* 0x000fc80000010800 */
[----:B------:R-:W-:-:S07]  /*9b30*/  @!P0 FFMA.FTZ R0, R3, 0.93318945169448852539, R0 ;  /* 0x3f6ee58103008823 */ /* 0x000fce0000010000 */
.L_x_44316:
[----:B------:R-:W-:Y:S05]  /*9b40*/  BSYNC B0 ;  /* 0x0000000000007941 */ /* 0x000fea0003800000 */
.L_x_44314:
        /* <DEDUP_REMOVED lines=27> */
.L_x_44286:
        /* <DEDUP_REMOVED lines=39> */
.L_x_44319:
[----:B------:R-:W-:Y:S05]  /*9f70*/  BSYNC B0 ;  /* 0x0000000000007941 */ /* 0x000fea0003800000 */
.L_x_44318:
[----:B------:R-:W-:Y:S01]  /*9f80*/  BSSY B3, `(.L_x_44320) ;  /* 0x0000007000037945 */ /* 0x000fe20003800000 */
[----:B------:R-:W-:-:S03]  /*9f90*/  FFMA R0, R3, R6, R4 ;  /* 0x0000000603007223 */ /* 0x000fc60000000004 */
[----:B------:R-:W-:Y:S05]  /*9fa0*/  @!P0 BRA `(.L_x_44321) ;  /* 0x0000000000108947 */ /* 0x000fea0003800000 */
[----:B------:R-:W-:Y:S01]  /*9fb0*/  HFMA2.MMA R0, -RZ, RZ, 1.875, 0 ;  /* 0x3f800000ff007435 */ /* 0x000fe200000001ff */
[----:B------:R-:W-:Y:S02]  /*9fc0*/  MOV R41, R26 ;  /* 0x0000001a00297202 */ /* 0x000fe40000000f00 */
[----:B------:R-:W-:-:S08]  /*9fd0*/  MOV R2, 0x9ff0 ;  /* 0x00009ff000027802 */ /* 0x000fd00000000f00 */
[----:B-123--:R-:W-:Y:S05]  /*9fe0*/  CALL.REL.NOINC `($__internal_83_$__cuda_sm3x_div_rn_ftz_f32_slowpath) ;  /* 0x0000022800f87944 */ /* 0x00efea0003c00000 */
.L_x_44321:
[----:B------:R-:W-:Y:S05]  /*9ff0*/  BSYNC B3 ;  /* 0x0000000000037941 */ /* 0x000fea0003800000 */
.L_x_44320:
        /* <DEDUP_REMOVED lines=18> */
.L_x_44323:
[----:B------:R-:W-:Y:S02]  /*a120*/  ISETP.GE.AND P0, PT, R14, RZ, PT ;  /* 0x000000ff0e00720c */ /* 0x000fe40003f06270 */
[----:B------:R-:W-:-:S11]  /*a130*/  MOV R3, 0x3fd774eb ;  /* 0x3fd774eb00037802 */ /* 0x000fd60000000f00 */
[----:B------:R-:W-:-:S04]  /*a140*/  @P0 FFMA.FTZ R0, R3, 0.93318945169448852539, -R0 ;  /* 0x3f6ee58103000823 */ /* 0x000fc80000010800 */
[----:B------:R-:W-:-:S07]  /*a150*/  @!P0 FFMA.FTZ R0, R3, 0.93318945169448852539, R0 ;  /* 0x3f6ee58103008823 */ /* 0x000fce0000010000 */
.L_x_44324:
[----:B------:R-:W-:Y:S05]  /*a160*/  BSYNC B0 ;  /* 0x0000000000007941 */ /* 0x000fea0003800000 */
.L_x_44322:
        /* <DEDUP_REMOVED lines=10> */
.L_x_44317:
        /* <DEDUP_REMOVED lines=13> */
.L_x_44326:
[----:B------:R-:W-:Y:S05]  /*a2e0*/  BSYNC B3 ;  /* 0x0000000000037941 */ /* 0x000fea0003800000 */
.L_x_44325:
        /* <DEDUP_REMOVED lines=18> */
.L_x_44328:
[----:B------:R-:W-:Y:S02]  /*a410*/  ISETP.GE.AND P0, PT, R14, RZ, PT ;  /* 0x000000ff0e00720c */ /* 0x000fe40003f06270 */
[----:B------:R-:W-:-:S11]  /*a420*/  MOV R3, 0x3fd774eb ;  /* 0x3fd774eb00037802 */ /* 0x000fd60000000f00 */
[----:B------:R-:W-:-:S04]  /*a430*/  @P0 FFMA.FTZ R0, R3, 0.93318945169448852539, -R0 ;  /* 0x3f6ee58103000823 */ /* 0x000fc80000010800 */
[----:B------:R-:W-:-:S07]  /*a440*/  @!P0 FFMA.FTZ R0, R3, 0.93318945169448852539, R0 ;  /* 0x3f6ee58103008823 */ /* 0x000fce0000010000 */
.L_x_44329:
[----:B------:R-:W-:Y:S05]  /*a450*/  BSYNC B0 ;  /* 0x0000000000007941 */ /* 0x000fea0003800000 */
.L_x_44327:
        /* <DEDUP_REMOVED lines=11> */
.L_x_44285:
        /* <DEDUP_REMOVED lines=34> */
.L_x_44331:
[----:B------:R-:W-:Y:S05]  /*a730*/  BSYNC B3 ;  /* 0x0000000000037941 */ /* 0x000fea0003800000 */
.L_x_44330:
        /* <DEDUP_REMOVED lines=18> */
.L_x_44333:
[----:B------:R-:W-:Y:S02]  /*a860*/  ISETP.GE.AND P0, PT, R14, RZ, PT ;  /* 0x000000ff0e00720c */ /* 0x000fe40003f06270 */
[----:B------:R-:W-:-:S11]  /*a870*/  MOV R3, 0x3fd774eb ;  /* 0x3fd774eb00037802 */ /* 0x000fd60000000f00 */
[----:B------:R-:W-:-:S04]  /*a880*/  @P0 FFMA.FTZ R0, R3, 0.93318945169448852539, -R0 ;  /* 0x3f6ee58103000823 */ /* 0x000fc80000010800 */
[----:B------:R-:W-:-:S07]  /*a890*/  @!P0 FFMA.FTZ R0, R3, 0.93318945169448852539, R0 ;  /* 0x3f6ee58103008823 */ /* 0x000fce0000010000 */
.L_x_44334:
[----:B------:R-:W-:Y:S05]  /*a8a0*/  BSYNC B0 ;  /* 0x0000000000007941 */ /* 0x000fea0003800000 */
.L_x_44332:
        /* <DEDUP_REMOVED lines=11> */
.L_x_44284:
        /* <DEDUP_REMOVED lines=26> */
.L_x_44336:
[----:B------:R-:W-:Y:S05]  /*ab00*/  BSYNC B3 ;  /* 0x0000000000037941 */ /* 0x000fea0003800000 */
.L_x_44335:
        /* <DEDUP_REMOVED lines=18> */
.L_x_44338:
[----:B------:R-:W-:Y:S02]  /*ac30*/  ISETP.GE.AND P0, PT, R14, RZ, PT ;  /* 0x000000ff0e00720c */ /* 0x000fe40003f06270 */
[----:B------:R-:W-:-:S11]  /*ac40*/  MOV R3, 0x3fd774eb ;  /* 0x3fd774eb00037802 */ /* 0x000fd60000000f00 */
[----:B------:R-:W-:-:S04]  /*ac50*/  @P0 FFMA.FTZ R0, R3, 0.93318945169448852539, -R0 ;  /* 0x3f6ee58103000823 */ /* 0x000fc80000010800 */
[----:B------:R-:W-:-:S07]  /*ac60*/  @!P0 FFMA.FTZ R0, R3, 0.93318945169448852539, R0 ;  /* 0x3f6ee58103008823 */ /* 0x000fce0000010000 */
.L_x_44339:
[----:B------:R-:W-:Y:S05]  /*ac70*/  BSYNC B0 ;  /* 0x0000000000007941 */ /* 0x000fea0003800000 */
.L_x_44337:
        /* <DEDUP_REMOVED lines=12> */
.L_x_44296:
[----:B------:R-:W-:Y:S05]  /*ad40*/  BSYNC B2 ;  /* 0x0000000000027941 */ /* 0x000fea0003800000 */
.L_x_44283:
        /* <DEDUP_REMOVED lines=42> */
.L_x_44343:
        /* <DEDUP_REMOVED lines=10> */
.L_x_44342:
[----:B------:R-:W-:-:S04]  /*b090*/  FMUL.RZ R4, R4, 0.15915493667125701904 ;  /* 0x3e22f98304047820 */ /* 0x000fc8000040c000 */
[----:B------:R4:W0:Y:S08]  /*b0a0*/  MUFU.SIN R15, R4 ;  /* 0x00000004000f7308 */ /* 0x0008300000000400 */
[----:B------:R4:W0:Y:S01]  /*b0b0*/  MUFU.COS R14, R4 ;  /* 0x00000004000e7308 */ /* 0x0008220000000000 */
[----:B------:R-:W-:Y:S05]  /*b0c0*/  BRA `(.L_x_44344) ;  /* 0x00000000000c7947 */ /* 0x000fea0003800000 */
.L_x_44341:
[----:B------:R-:W-:Y:S01]  /*b0d0*/  FMUL.FTZ R14, R31, 1.4426950216293334961 ;  /* 0x3fb8aa3b1f0e7820 */ /* 0x000fe20000410000 */
[----:B------:R-:W-:-:S05]  /*b0e0*/  MOV R15, R4 ;  /* 0x00000004000f7202 */ /* 0x000fca0000000f00 */
[----:B------:R-:W4:Y:S02]  /*b0f0*/  MUFU.EX2 R14, R14 ;  /* 0x0000000e000e7308 */ /* 0x000f240000000800 */
.L_x_44344:
[----:B------:R-:W-:Y:S05]  /*b100*/  BSYNC B0 ;  /* 0x0000000000007941 */ /* 0x000fea0003800000 */
.L_x_44340:
        /* <DEDUP_REMOVED lines=61> */
.L_x_44352:
[----:B------:R-:W-:Y:S05]  /*b4e0*/  BSYNC B0 ;  /* 0x0000000000007941 */ /* 0x000fea0003800000 */
.L_x_44351:
[----:B------:R-:W-:Y:S01]  /*b4f0*/  BSSY B3, `(.L_x_44353) ;  /* 0x0000007000037945 */ /* 0x000fe20003800000 */
[----:B------:R-:W-:-:S03]  /*b500*/  FFMA R0, R7, R5, R4 ;  /* 0x0000000507007223 */ /* 0x000fc60000000004 */
[----:B------:R-:W-:Y:S05]  /*b510*/  @!P0 BRA `(.L_x_44354) ;  /* 0x0000000000108947 */ /* 0x000fea0003800000 */
[----:B------:R-:W-:Y:S02]  /*b520*/  MOV R41, R26 ;  /* 0x0000001a00297202 */ /* 0x000fe40000000f00 */
[----:B------:R-:W-:Y:S02]  /*b530*/  MOV R0, R27 ;  /* 0x0000001b00007202 */ /* 0x000fe40000000f00 */
[----:B------:R-:W-:-:S07]  /*b540*/  MOV R2, 0xb560 ;  /* 0x0000b56000027802 */ /* 0x000fce0000000f00 */
[----:B0123--:R-:W-:Y:S05]  /*b550*/  CALL.REL.NOINC `($__internal_83_$__cuda_sm3x_div_rn_ftz_f32_slowpath) ;  /* 0x00000214009c7944 */ /* 0x00ffea0003c00000 */
.L_x_44354:
[----:B------:R-:W-:Y:S05]  /*b560*/  BSYNC B3 ;  /* 0x0000000000037941 */ /* 0x000fea0003800000 */
.L_x_44353:
        /* <DEDUP_REMOVED lines=18> */
.L_x_44356:
[----:B------:R-:W-:Y:S02]  /*b690*/  ISETP.GE.AND P0, PT, R16, RZ, PT ;  /* 0x000000ff1000720c */ /* 0x000fe40003f06270 */
[----:B------:R-:W-:-:S11]  /*b6a0*/  MOV R3, 0x3fd774eb ;  /* 0x3fd774eb00037802 */ /* 0x000fd60000000f00 */
[----:B------:R-:W-:-:S04]  /*b6b0*/  @P0 FFMA.FTZ R0, R3, 0.93318945169448852539, -R0 ;  /* 0x3f6ee58103000823 */ /* 0x000fc80000010800 */
[----:B------:R-:W-:-:S07]  /*b6c0*/  @!P0 FFMA.FTZ R0, R3, 0.93318945169448852539, R0 ;  /* 0x3f6ee58103008823 */ /* 0x000fce0000010000 */
.L_x_44357:
[----:B------:R-:W-:Y:S05]  /*b6d0*/  BSYNC B0 ;  /* 0x0000000000007941 */ /* 0x000fea0003800000 */
.L_x_44355:
        /* <DEDUP_REMOVED lines=12> */
.L_x_44350:
        /* <DEDUP_REMOVED lines=17> */
.L_x_44361:
[----:B------:R-:W-:Y:S05]  /*b8b0*/  BSYNC B3 ;  /* 0x0000000000037941 */ /* 0x000fea0003800000 */
.L_x_44360:
        /* <DEDUP_REMOVED lines=18> */
.L_x_44363:
[----:B------:R-:W-:Y:S02]  /*b9e0*/  ISETP.GE.AND P0, PT, R16, RZ, PT ;  /* 0x000000ff1000720c */ /* 0x000fe40003f06270 */
[----:B------:R-:W-:-:S11]  /*b9f0*/  MOV R3, 0x3fd774eb ;  /* 0x3fd774eb00037802 */ /* 0x000fd60000000f00 */
[----:B------:R-:W-:-:S04]  /*ba00*/  @P0 FFMA.FTZ R0, R3, 0.93318945169448852539, -R0 ;  /* 0x3f6ee58103000823 */ /* 0x000fc80000010800 */
[----:B------:R-:W-:-:S07]  /*ba10*/  @!P0 FFMA.FTZ R0, R3, 0.93318945169448852539, R0 ;  /* 0x3f6ee58103008823 */ /* 0x000fce0000010000 */
.L_x_44364:
[----:B------:R-:W-:Y:S05]  /*ba20*/  BSYNC B0 ;  /* 0x0000000000007941 */ /* 0x000fea0003800000 */
.L_x_44362:
        /* <DEDUP_REMOVED lines=13> */
.L_x_44359:
        /* <DEDUP_REMOVED lines=25> */
.L_x_44366:
        /* <DEDUP_REMOVED lines=40> */
.L_x_44365:
        /* <DEDUP_REMOVED lines=48> */
.L_x_44368:
[----:B------:R-:W-:Y:S05]  /*c210*/  BSYNC B0 ;  /* 0x0000000000007941 */ /* 0x000fea0003800000 */
.L_x_44367:
[----:B------:R-:W-:Y:S01]  /*c220*/  BSSY B3, `(.L_x_44369) ;  /* 0x0000007000037945 */ /* 0x000fe20003800000 */
[----:B------:R-:W-:-:S03]  /*c230*/  FFMA R0, R7, R4, R2 ;  /* 0x0000000407007223 */ /* 0x000fc60000000002 */
[----:B------:R-:W-:Y:S05]  /*c240*/  @!P3 BRA `(.L_x_44370) ;  /* 0x000000000010b947 */ /* 0x000fea0003800000 */
[----:B------:R-:W-:Y:S02]  /*c250*/  MOV R41, R26 ;  /* 0x0000001a00297202 */ /* 0x000fe40000000f00 */
[----:B------:R-:W-:Y:S02]  /*c260*/  MOV R0, R27 ;  /* 0x0000001b00007202 */ /* 0x000fe40000000f00 */
[----:B------:R-:W-:-:S07]  /*c270*/  MOV R2, 0xc290 ;  /* 0x0000c29000027802 */ /* 0x000fce0000000f00 */
[----:B0123--:R-:W-:Y:S05]  /*c280*/  CALL.REL.NOINC `($__internal_83_$__cuda_sm3x_div_rn_ftz_f32_slowpath) ;  /* 0x0000020800507944 */ /* 0x00ffea0003c00000 */
.L_x_44370:
[----:B------:R-:W-:Y:S05]  /*c290*/  BSYNC B3 ;  /* 0x0000000000037941 */ /* 0x000fea0003800000 */
.L_x_44369:
        /* <DEDUP_REMOVED lines=18> */
.L_x_44372:
[----:B------:R-:W-:Y:S02]  /*c3c0*/  ISETP.GE.AND P0, PT, R16, RZ, PT ;  /* 0x000000ff1000720c */ /* 0x000fe40003f06270 */
[----:B------:R-:W-:-:S11]  /*c3d0*/  MOV R3, 0x3fd774eb ;  /* 0x3fd774eb00037802 */ /* 0x000fd60000000f00 */
[----:B------:R-:W-:-:S04]  /*c3e0*/  @P0 FFMA.FTZ R0, R3, 0.93318945169448852539, -R0 ;  /* 0x3f6ee58103000823 */ /* 0x000fc80000010800 */
[----:B------:R-:W-:-:S07]  /*c3f0*/  @!P0 FFMA.FTZ R0, R3, 0.93318945169448852539, R0 ;  /* 0x3f6ee58103008823 */ /* 0x000fce0000010000 */
.L_x_44373:
[----:B------:R-:W-:Y:S05]  /*c400*/  BSYNC B0 ;  /* 0x0000000000007941 */ /* 0x000fea0003800000 */
.L_x_44371:
        /* <DEDUP_REMOVED lines=12> */
.L_x_44349:
        /* <DEDUP_REMOVED lines=13> */
.L_x_44375:
[----:B------:R-:W-:Y:S05]  /*c5a0*/  BSYNC B3 ;  /* 0x0000000000037941 */ /* 0x000fea0003800000 */
.L_x_44374:
        /* <DEDUP_REMOVED lines=18> */
.L_x_44377:
[----:B------:R-:W-:Y:S02]  /*c6d0*/  ISETP.GE.AND P0, PT, R16, RZ, PT ;  /* 0x000000ff1000720c */ /* 0x000fe40003f06270 */
[----:B------:R-:W-:-:S11]  /*c6e0*/  MOV R3, 0x3fd774eb ;  /* 0x3fd774eb00037802 */ /* 0x000fd60000000f00 */
[----:B------:R-:W-:-:S04]  /*c6f0*/  @P0 FFMA.FTZ R0, R3, 0.93318945169448852539, -R0 ;  /* 0x3f6ee58103000823 */ /* 0x000fc80000010800 */
[----:B------:R-:W-:-:S07]  /*c700*/  @!P0 FFMA.FTZ R0, R3, 0.93318945169448852539, R0 ;  /* 0x3f6ee58103008823 */ /* 0x000fce0000010000 */
.L_x_44378:
[----:B------:R-:W-:Y:S05]  /*c710*/  BSYNC B0 ;  /* 0x0000000000007941 */ /* 0x000fea0003800000 */
.L_x_44376:
        /* <DEDUP_REMOVED lines=27> */
.L_x_44348:
        /* <DEDUP_REMOVED lines=39> */
.L_x_44381:
[----:B------:R-:W-:Y:S05]  /*cb40*/  BSYNC B0 ;  /* 0x0000000000007941 */ /* 0x000fea0003800000 */
.L_x_44380:
[----:B------:R-:W-:Y:S01]  /*cb50*/  BSSY B3, `(.L_x_44382) ;  /* 0x0000007000037945 */ /* 0x000fe20003800000 */
[----:B------:R-:W-:-:S03]  /*cb60*/  FFMA R0, R3, R6, R4 ;  /* 0x0000000603007223 */ /* 0x000fc60000000004 */
[----:B------:R-:W-:Y:S05]  /*cb70*/  @!P0 BRA `(.L_x_44383) ;  /* 0x0000000000108947 */ /* 0x000fea0003800000 */
[----:B------:R-:W-:Y:S01]  /*cb80*/  HFMA2.MMA R0, -RZ, RZ, 1.875, 0 ;  /* 0x3f800000ff007435 */ /* 0x000fe200000001ff */
[----:B------:R-:W-:Y:S02]  /*cb90*/  MOV R41, R26 ;  /* 0x0000001a00297202 */ /* 0x000fe40000000f00 */
[----:B------:R-:W-:-:S08]  /*cba0*/  MOV R2, 0xcbc0 ;  /* 0x0000cbc000027802 */ /* 0x000fd00000000f00 */
[----:B-123--:R-:W-:Y:S05]  /*cbb0*/  CALL.REL.NOINC `($__internal_83_$__cuda_sm3x_div_rn_ftz_f32_slowpath) ;  /* 0x0000020000047944 */ /* 0x00efea0003c00000 */
.L_x_44383:
[----:B------:R-:W-:Y:S05]  /*cbc0*/  BSYNC B3 ;  /* 0x0000000000037941 */ /* 0x000fea0003800000 */
.L_x_44382:
        /* <DEDUP_REMOVED lines=18> */
.L_x_44385:
[----:B------:R-:W-:Y:S02]  /*ccf0*/  ISETP.GE.AND P0, PT, R16, RZ, PT ;  /* 0x000000ff1000720c */ /* 0x000fe40003f06270 */
[----:B------:R-:W-:-:S11]  /*cd00*/  MOV R3, 0x3fd774eb ;  /* 0x3fd774eb00037802 */ /* 0x000fd60000000f00 */
[----:B------:R-:W-:-:S04]  /*cd10*/  @P0 FFMA.FTZ R0, R3, 0.93318945169448852539, -R0 ;  /* 0x3f6ee58103000823 */ /* 0x000fc80000010800 */
[----:B------:R-:W-:-:S07]  /*cd20*/  @!P0 FFMA.FTZ R0, R3, 0.93318945169448852539, R0 ;  /* 0x3f6ee58103008823 */ /* 0x000fce0000010000 */
.L_x_44386:
[----:B------:R-:W-:Y:S05]  /*cd30*/  BSYNC B0 ;  /* 0x0000000000007941 */ /* 0x000fea0003800000 */
.L_x_44384:
        /* <DEDUP_REMOVED lines=10> */
.L_x_44379:
        /* <DEDUP_REMOVED lines=13> */
.L_x_44388:
[----:B------:R-:W-:Y:S05]  /*ceb0*/  BSYNC B3 ;  /* 0x0000000000037941 */ /* 0x000fea0003800000 */
.L_x_44387:
        /* <DEDUP_REMOVED lines=18> */
.L_x_44390:
[----:B------:R-:W-:Y:S02]  /*cfe0*/  ISETP.GE.AND P0, PT, R16, RZ, PT ;  /* 0x000000ff1000720c */ /* 0x000fe40003f06270 */
[----:B------:R-:W-:-:S11]  /*cff0*/  MOV R3, 0x3fd774eb ;  /* 0x3fd774eb00037802 */ /* 0x000fd60000000f00 */
[----:B------:R-:W-:-:S04]  /*d000*/  @P0 FFMA.FTZ R0, R3, 0.93318945169448852539, -R0 ;  /* 0x3f6ee58103000823 */ /* 0x000fc80000010800 */
[----:B------:R-:W-:-:S07]  /*d010*/  @!P0 FFMA.FTZ R0, R3, 0.93318945169448852539, R0 ;  /* 0x3f6ee58103008823 */ /* 0x000fce0000010000 */
.L_x_44391:
[----:B------:R-:W-:Y:S05]  /*d020*/  BSYNC B0 ;  /* 0x0000000000007941 */ /* 0x000fea0003800000 */
.L_x_44389:
        /* <DEDUP_REMOVED lines=11> */
.L_x_44347:
        /* <DEDUP_REMOVED lines=34> */
.L_x_44393:
[----:B------:R-:W-:Y:S05]  /*d300*/  BSYNC B3 ;  /* 0x0000000000037941 */ /* 0x000fea0003800000 */
.L_x_44392:
        /* <DEDUP_REMOVED lines=18> */
.L_x_44395:
[----:B------:R-:W-:Y:S02]  /*d430*/  ISETP.GE.AND P0, PT, R16, RZ, PT ;  /* 0x000000ff1000720c */ /* 0x000fe40003f06270 */
[----:B------:R-:W-:-:S11]  /*d440*/  MOV R3, 0x3fd774eb ;  /* 0x3fd774eb00037802 */ /* 0x000fd60000000f00 */
[----:B------:R-:W-:-:S04]  /*d450*/  @P0 FFMA.FTZ R0, R3, 0.93318945169448852539, -R0 ;  /* 0x3f6ee58103000823 */ /* 0x000fc80000010800 */
[----:B------:R-:W-:-:S07]  /*d460*/  @!P0 FFMA.FTZ R0, R3, 0.93318945169448852539, R0 ;  /* 0x3f6ee58103008823 */ /* 0x000fce0000010000 */
.L_x_44396:
[----:B------:R-:W-:Y:S05]  /*d470*/  BSYNC B0 ;  /* 0x0000000000007941 */ /* 0x000fea0003800000 */
.L_x_44394:
        /* <DEDUP_REMOVED lines=11> */
.L_x_44346:
        /* <DEDUP_REMOVED lines=26> */
.L_x_44398:
[----:B------:R-:W-:Y:S05]  /*d6d0*/  BSYNC B3 ;  /* 0x0000000000037941 */ /* 0x000fea0003800000 */
.L_x_44397:
        /* <DEDUP_REMOVED lines=18> */
.L_x_44400:
[----:B------:R-:W-:Y:S02]  /*d800*/  ISETP.GE.AND P0, PT, R16, RZ, PT ;  /* 0x000000ff1000720c */ /* 0x000fe40003f06270 */
[----:B------:R-:W-:-:S11]  /*d810*/  MOV R3, 0x3fd774eb ;  /* 0x3fd774eb00037802 */ /* 0x000fd60000000f00 */
[----:B------:R-:W-:-:S04]  /*d820*/  @P0 FFMA.FTZ R0, R3, 0.93318945169448852539, -R0 ;  /* 0x3f6ee58103000823 */ /* 0x000fc80000010800 */
[----:B------:R-:W-:-:S07]  /*d830*/  @!P0 FFMA.FTZ R0, R3, 0.93318945169448852539, R0 ;  /* 0x3f6ee58103008823 */ /* 0x000fce0000010000 */
.L_x_44401:
[----:B------:R-:W-:Y:S05]  /*d840*/  BSYNC B0 ;  /* 0x0000000000007941 */ /* 0x000fea0003800000 */
.L_x_44399:
        /* <DEDUP_REMOVED lines=12> */
.L_x_44358:
[----:B------:R-:W-:Y:S05]  /*d910*/  BSYNC B2 ;  /* 0x0000000000027941 */ /* 0x000fea0003800000 */
.L_x_44345:
        /* <DEDUP_REMOVED lines=42> */
.L_x_44405:
        /* <DEDUP_REMOVED lines=10> */
.L_x_44404:
[----:B------:R-:W-:-:S04]  /*dc60*/  FMUL.RZ R4, R4, 0.15915493667125701904 ;  /* 0x3e22f98304047820 */ /* 0x000fc8000040c000 */
[----:B------:R4:W0:Y:S08]  /*dc70*/  MUFU.SIN R17, R4 ;  /* 0x0000000400117308 */ /* 0x0008300000000400 */
[----:B------:R4:W0:Y:S01]  /*dc80*/  MUFU.COS R16, R4 ;  /* 0x0000000400107308 */ /* 0x0008220000000000 */
[----:B------:R-:W-:Y:S05]  /*dc90*/  BRA `(.L_x_44406) ;  /* 0x00000000000c7947 */ /* 0x000fea0003800000 */
.L_x_44403:
[----:B------:R-:W-:Y:S01]  /*dca0*/  FMUL.FTZ R16, R33, 1.4426950216293334961 ;  /* 0x3fb8aa3b21107820 */ /* 0x000fe20000410000 */
[----:B------:R-:W-:-:S05]  /*dcb0*/  MOV R17, R4 ;  /* 0x0000000400117202 */ /* 0x000fca0000000f00 */
[----:B------:R-:W4:Y:S02]  /*dcc0*/  MUFU.EX2 R16, R16 ;  /* 0x0000001000107308 */ /* 0x000f240000000800 */
.L_x_44406:
[----:B------:R-:W-:Y:S05]  /*dcd0*/  BSYNC B0 ;  /* 0x0000000000007941 */ /* 0x000fea0003800000 */
.L_x_44402:
        /* <DEDUP_REMOVED lines=61> */
.L_x_44414:
[----:B------:R-:W-:Y:S05]  /*e0b0*/  BSYNC B0 ;  /* 0x0000000000007941 */ /* 0x000fea0003800000 */
.L_x_44413:
[----:B------:R-:W-:Y:S01]  /*e0c0*/  BSSY B3, `(.L_x_44415) ;  /* 0x0000007000037945 */ /* 0x000fe20003800000 */
[----:B------:R-:W-:-:S03]  /*e0d0*/  FFMA R0, R7, R5, R4 ;  /* 0x0000000507007223 */ /* 0x000fc60000000004 */
[----:B------:R-:W-:Y:S05]  /*e0e0*/  @!P0 BRA `(.L_x_44416) ;  /* 0x0000000000108947 */ /* 0x000fea0003800000 */
[----:B------:R-:W-:Y:S02]  /*e0f0*/  MOV R41, R26 ;  /* 0x0000001a00297202 */ /* 0x000fe40000000f00 */
[----:B------:R-:W-:Y:S02]  /*e100*/  MOV R0, R27 ;  /* 0x0000001b00007202 */ /* 0x000fe40000000f00 */
[----:B------:R-:W-:-:S07]  /*e110*/  MOV R2, 0xe130 ;  /* 0x0000e13000027802 */ /* 0x000fce0000000f00 */
[----:B0123--:R-:W-:Y:S05]  /*e120*/  CALL.REL.NOINC `($__internal_83_$__cuda_sm3x_div_rn_ftz_f32_slowpath) ;  /* 0x000001e800a87944 */ /* 0x00ffea0003c00000 */
.L_x_44416:
[----:B------:R-:W-:Y:S05]  /*e130*/  BSYNC B3 ;  /* 0x0000000000037941 */ /* 0x000fea0003800000 */
.L_x_44415:
        /* <DEDUP_REMOVED lines=18> */
.L_x_44418:
[----:B------:R-:W-:Y:S02]  /*e260*/  ISETP.GE.AND P0, PT, R18, RZ, PT ;  /* 0x000000ff1200720c */ /* 0x000fe40003f06270 */
[----:B------:R-:W-:-:S11]  /*e270*/  MOV R3, 0x3fd774eb ;  /* 0x3fd774eb00037802 */ /* 0x000fd60000000f00 */
[----:B------:R-:W-:-:S04]  /*e280*/  @P0 FFMA.FTZ R0, R3, 0.93318945169448852539, -R0 ;  /* 0x3f6ee58103000823 */ /* 0x000fc80000010800 */
[----:B------:R-:W-:-:S07]  /*e290*/  @!P0 FFMA.FTZ R0, R3, 0.93318945169448852539, R0 ;  /* 0x3f6ee58103008823 */ /* 0x000fce0000010000 */
.L_x_44419:
[----:B------:R-:W-:Y:S05]  /*e2a0*/  BSYNC B0 ;  /* 0x0000000000007941 */ /* 0x000fea0003800000 */
.L_x_44417:
        /* <DEDUP_REMOVED lines=12> */
.L_x_44412:
        /* <DEDUP_REMOVED lines=17> */
.L_x_44423:
[----:B------:R-:W-:Y:S05]  /*e480*/  BSYNC B3 ;  /* 0x0000000000037941 */ /* 0x000fea0003800000 */
.L_x_44422:
        /* <DEDUP_REMOVED lines=18> */
.L_x_44425:
[----:B------:R-:W-:Y:S02]  /*e5b0*/  ISETP.GE.AND P0, PT, R18, RZ, PT ;  /* 0x000000ff1200720c */ /* 0x000fe40003f06270 */
[----:B------:R-:W-:-:S11]  /*e5c0*/  MOV R3, 0x3fd774eb ;  /* 0x3fd774eb00037802 */ /* 0x000fd60000000f00 */
[----:B------:R-:W-:-:S04]  /*e5d0*/  @P0 FFMA.FTZ R0, R3, 0.93318945169448852539, -R0 ;  /* 0x3f6ee58103000823 */ /* 0x000fc80000010800 */
[----:B------:R-:W-:-:S07]  /*e5e0*/  @!P0 FFMA.FTZ R0, R3, 0.93318945169448852539, R0 ;  /* 0x3f6ee58103008823 */ /* 0x000fce0000010000 */
.L_x_44426:
[----:B------:R-:W-:Y:S05]  /*e5f0*/  BSYNC B0 ;  /* 0x0000000000007941 */ /* 0x000fea0003800000 */
.L_x_44424:
        /* <DEDUP_REMOVED lines=13> */
.L_x_44421:
        /* <DEDUP_REMOVED lines=25> */
.L_x_44428:
        /* <DEDUP_REMOVED lines=40> */
.L_x_44427:
        /* <DEDUP_REMOVED lines=48> */
.L_x_44430:
[----:B------:R-:W-:Y:S05]  /*ede0*/  BSYNC B0 ;  /* 0x0000000000007941 */ /* 0x000fea0003800000 */
.L_x_44429:
[----:B------:R-:W-:Y:S01]  /*edf0*/  BSSY B3, `(.L_x_44431) ;  /* 0x0000007000037945 */ /* 0x000fe20003800000 */
[----:B------:R-:W-:-:S03]  /*ee00*/  FFMA R0, R7, R4, R2 ;  /* 0x0000000407007223 */ /* 0x000fc60000000002 */
[----:B------:R-:W-:Y:S05]  /*ee10*/  @!P3 BRA `(.L_x_44432) ;  /* 0x000000000010b947 */ /* 0x000fea0003800000 */
[----:B------:R-:W-:Y:S02]  /*ee20*/  MOV R41, R26 ;  /* 0x0000001a00297202 */ /* 0x000fe40000000f00 */
[----:B------:R-:W-:Y:S02]  /*ee30*/  MOV R0, R27 ;  /* 0x0000001b00007202 */ /* 0x000fe40000000f00 */
[----:B------:R-:W-:-:S07]  /*ee40*/  MOV R2, 0xee60 ;  /* 0x0000ee6000027802 */ /* 0x000fce0000000f00 */
[----:B0123--:R-:W-:Y:S05]  /*ee50*/  CALL.REL.NOINC `($__internal_83_$__cuda_sm3x_div_rn_ftz_f32_slowpath) ;  /* 0x000001dc005c7944 */ /* 0x00ffea0003c00000 */
.L_x_44432:
[----:B------:R-:W-:Y:S05]  /*ee60*/  BSYNC B3 ;  /* 0x0000000000037941 */ /* 0x000fea0003800000 */
.L_x_44431:
        /* <DEDUP_REMOVED lines=18> */
.L_x_44434:
[----:B------:R-:W-:Y:S02]  /*ef90*/  ISETP.GE.AND P0, PT, R18, RZ, PT ;  /* 0x000000ff1200720c */ /* 0x000fe40003f06270 */
[----:B------:R-:W-:-:S11]  /*efa0*/  MOV R3, 0x3fd774eb ;  /* 0x3fd774eb00037802 */ /* 0x000fd60000000f00 */
[----:B------:R-:W-:-:S04]  /*efb0*/  @P0 FFMA.FTZ R0, R3, 0.93318945169448852539, -R0 ;  /* 0x3f6ee58103000823 */ /* 0x000fc80000010800 */
[----:B------:R-:W-:-:S07]  /*efc0*/  @!P0 FFMA.FTZ R0, R3, 0.93318945169448852539, R0 ;  /* 0x3f6ee58103008823 */ /* 0x000fce0000010000 */
.L_x_44435:
[----:B------:R-:W-:Y:S05]  /*efd0*/  BSYNC B0 ;  /* 0x0000000000007941 */ /* 0x000fea0003800000 */
.L_x_44433:
        /* <DEDUP_REMOVED lines=12> */
.L_x_44411:
        /* <DEDUP_REMOVED lines=13> */
.L_x_44437:
[----:B------:R-:W-:Y:S05]  /*f170*/  BSYNC B3 ;  /* 0x0000000000037941 */ /* 0x000fea0003800000 */
.L_x_44436:
        /* <DEDUP_REMOVED lines=18> */
.L_x_44439:
[----:B------:R-:W-:Y:S02]  /*f2a0*/  ISETP.GE.AND P0, PT, R18, RZ, PT ;  /* 0x000000ff1200720c */ /* 0x000fe40003f06270 */
[----:B------:R-:W-:-:S11]  /*f2b0*/  MOV R3, 0x3fd774eb ;  /* 0x3fd774eb00037802 */ /* 0x000fd60000000f00 */
[----:B------:R-:W-:-:S04]  /*f2c0*/  @P0 FFMA.FTZ R0, R3, 0.93318945169448852539, -R0 ;  /* 0x3f6ee58103000823 */ /* 0x000fc80000010800 */
[----:B------:R-:W-:-:S07]  /*f2d0*/  @!P0 FFMA.FTZ R0, R3, 0.93318945169448852539, R0 ;  /* 0x3f6ee58103008823 */ /* 0x000fce0000010000 */
.L_x_44440:
[----:B------:R-:W-:Y:S05]  /*f2e0*/  BSYNC B0 ;  /* 0x0000000000007941 */ /* 0x000fea0003800000 */
.L_x_44438:
        /* <DEDUP_REMOVED lines=27> */
.L_x_44410:
        /* <DEDUP_REMOVED lines=39> */
.L_x_44443:
[----:B------:R-:W-:Y:S05]  /*f710*/  BSYNC B0 ;  /* 0x0000000000007941 */ /* 0x000fea0003800000 */
.L_x_44442:
[----:B------:R-:W-:Y:S01]  /*f720*/  BSSY B3, `(.L_x_44444) ;  /* 0x0000007000037945 */ /* 0x000fe20003800000 */
[----:B------:R-:W-:-:S03]  /*f730*/  FFMA R0, R3, R4, R2 ;  /* 0x0000000403007223 */ /* 0x000fc60000000002 */
[----:B------:R-:W-:Y:S05]  /*f740*/  @!P0 BRA `(.L_x_44445) ;  /* 0x0000000000108947 */ /* 0x000fea0003800000 */
[----:B------:R-:W-:Y:S01]  /*f750*/  HFMA2.MMA R0, -RZ, RZ, 1.875, 0 ;  /* 0x3f800000ff007435 */ /* 0x000fe200000001ff */
[----:B------:R-:W-:Y:S02]  /*f760*/  MOV R41, R26 ;  /* 0x0000001a00297202 */ /* 0x000fe40000000f00 */
[----:B------:R-:W-:-:S08]  /*f770*/  MOV R2, 0xf790 ;  /* 0x0000f79000027802 */ /* 0x000fd00000000f00 */
[----:B-123--:R-:W-:Y:S05]  /*f780*/  CALL.REL.NOINC `($__internal_83_$__cuda_sm3x_div_rn_ftz_f32_slowpath) ;  /* 0x000001d400107944 */ /* 0x00efea0003c00000 */
.L_x_44445:
[----:B------:R-:W-:Y:S05]  /*f790*/  BSYNC B3 ;  /* 0x0000000000037941 */ /* 0x000fea0003800000 */
.L_x_44444:
        /* <DEDUP_REMOVED lines=18> */
.L_x_44447:
[----:B------:R-:W-:Y:S02]  /*f8c0*/  ISETP.GE.AND P0, PT, R18, RZ, PT ;  /* 0x000000ff1200720c */ /* 0x000fe40003f06270 */
[----:B------:R-:W-:-:S11]  /*f8d0*/  MOV R3, 0x3fd774eb ;  /* 0x3fd774eb00037802 */ /* 0x000fd60000000f00 */
[----:B------:R-:W-:-:S04]  /*f8e0*/  @P0 FFMA.FTZ R0, R3, 0.93318945169448852539, -R0 ;  /* 0x3f6ee58103000823 */ /* 0x000fc80000010800 */
[----:B------:R-:W-:-:S07]  /*f8f0*/  @!P0 FFMA.FTZ R0, R3, 0.93318945169448852539, R0 ;  /* 0x3f6ee58103008823 */ /* 0x000fce0000010000 */
.L_x_44448:
[----:B------:R-:W-:Y:S05]  /*f900*/  BSYNC B0 ;  /* 0x0000000000007941 */ /* 0x000fea0003800000 */
.L_x_44446:
        /* <DEDUP_REMOVED lines=10> */
.L_x_44441:
        /* <DEDUP_REMOVED lines=13> */
.L_x_44450:
[----:B------:R-:W-:Y:S05]  /*fa80*/  BSYNC B3 ;  /* 0x0000000000037941 */ /* 0x000fea0003800000 */
.L_x_44449:
        /* <DEDUP_REMOVED lines=18> */
.L_x_44452:
[----:B------:R-:W-:Y:S02]  /*fbb0*/  ISETP.GE.AND P0, PT, R18, RZ, PT ;  /* 0x000000ff1200720c */ /* 0x000fe40003f06270 */
[----:B------:R-:W-:-:S11]  /*fbc0*/  MOV R3, 0x3fd774eb ;  /* 0x3fd774eb00037802 */ /* 0x000fd60000000f00 */
[----:B------:R-:W-:-:S04]  /*fbd0*/  @P0 FFMA.FTZ R0, R3, 0.93318945169448852539, -R0 ;  /* 0x3f6ee58103000823 */ /* 0x000fc80000010800 */
[----:B------:R-:W-:-:S07]  /*fbe0*/  @!P0 FFMA.FTZ R0, R3, 0.93318945169448852539, R0 ;  /* 0x3f6ee58103008823 */ /* 0x000fce0000010000 */
.L_x_44453:
[----:B------:R-:W-:Y:S05]  /*fbf0*/  BSYNC B0 ;  /* 0x0000000000007941 */ /* 0x000fea0003800000 */
.L_x_44451:
        /* <DEDUP_REMOVED lines=11> */
.L_x_44409:
        /* <DEDUP_REMOVED lines=34> */
.L_x_44455:
[----:B------:R-:W-:Y:S05]  /*fed0*/  BSYNC B3 ;  /* 0x0000000000037941 */ /* 0x000fea0003800000 */
.L_x_44454:
        /* <DEDUP_REMOVED lines=18> */
.L_x_44457:
[----:B------:R-:W-:Y:S02]  /*10000*/  ISETP.GE.AND P0, PT, R18, RZ, PT ;  /* 0x000000ff1200720c */ /* 0x000fe40003f06270 */
[----:B------:R-:W-:-:S11]  /*10010*/  MOV R3, 0x3fd774eb ;  /* 0x3fd774eb00037802 */ /* 0x000fd60000000f00 */
[----:B------:R-:W-:-:S04]  /*10020*/  @P0 FFMA.FTZ R0, R3, 0.93318945169448852539, -R0 ;  /* 0x3f6ee58103000823 */ /* 0x000fc80000010800 */
[----:B------:R-:W-:-:S07]  /*10030*/  @!P0 FFMA.FTZ R0, R3, 0.93318945169448852539, R0 ;  /* 0x3f6ee58103008823 */ /* 0x000fce0000010000 */
.L_x_44458:
[----:B------:R-:W-:Y:S05]  /*10040*/  BSYNC B0 ;  /* 0x0000000000007941 */ /* 0x000fea0003800000 */
.L_x_44456:
        /* <DEDUP_REMOVED lines=11> */
.L_x_44408:
        /* <DEDUP_REMOVED lines=26> */
.L_x_44460:
[----:B------:R-:W-:Y:S05]  /*102a0*/  BSYNC B3 ;  /* 0x0000000000037941 */ /* 0x000fea0003800000 */
.L_x_44459:
        /* <DEDUP_REMOVED lines=18> */
.L_x_44462:
[----:B------:R-:W-:Y:S02]  /*103d0*/  ISETP.GE.AND P0, PT, R18, RZ, PT ;  /* 0x000000ff1200720c */ /* 0x000fe40003f06270 */
[----:B------:R-:W-:-:S11]  /*103e0*/  MOV R3, 0x3fd774eb ;  /* 0x3fd774eb00037802 */ /* 0x000fd60000000f00 */
[----:B------:R-:W-:-:S04]  /*103f0*/  @P0 FFMA.FTZ R0, R3, 0.93318945169448852539, -R0 ;  /* 0x3f6ee58103000823 */ /* 0x000fc80000010800 */
[----:B------:R-:W-:-:S07]  /*10400*/  @!P0 FFMA.FTZ R0, R3, 0.93318945169448852539, R0 ;  /* 0x3f6ee58103008823 */ /* 0x000fce0000010000 */
.L_x_44463:
[----:B------:R-:W-:Y:S05]  /*10410*/  BSYNC B0 ;  /* 0x0000000000007941 */ /* 0x000fea0003800000 */
.L_x_44461:
        /* <DEDUP_REMOVED lines=12> */
.L_x_44420:
[----:B------:R-:W-:Y:S05]  /*104e0*/  BSYNC B2 ;  /* 0x0000000000027941 */ /* 0x000fea0003800000 */
.L_x_44407:
        /* <DEDUP_REMOVED lines=42> */
.L_x_44467:
        /* <DEDUP_REMOVED lines=10> */
.L_x_44466:
[----:B------:R-:W-:-:S04]  /*10830*/  FMUL.RZ R4, R4, 0.15915493667125701904 ;  /* 0x3e22f98304047820 */ /* 0x000fc8000040c000 */
[----:B------:R4:W0:Y:S08]  /*10840*/  MUFU.SIN R19, R4 ;  /* 0x0000000400137308 */ /* 0x0008300000000400 */
[----:B------:R4:W0:Y:S01]  /*10850*/  MUFU.COS R18, R4 ;  /* 0x0000000400127308 */ /* 0x0008220000000000 */
[----:B------:R-:W-:Y:S05]  /*10860*/  BRA `(.L_x_44468) ;  /* 0x00000000000c7947 */ /* 0x000fea0003800000 */
.L_x_44465:
[----:B------:R-:W-:Y:S01]  /*10870*/  FMUL.FTZ R18, R35, 1.4426950216293334961 ;  /* 0x3fb8aa3b23127820 */ /* 0x000fe20000410000 */
[----:B------:R-:W-:-:S05]  /*10880*/  MOV R19, R4 ;  /* 0x0000000400137202 */ /* 0x000fca0000000f00 */
[----:B------:R-:W4:Y:S02]  /*10890*/  MUFU.EX2 R18, R18 ;  /* 0x0000001200127308 */ /* 0x000f240000000800 */
.L_x_44468:
[----:B------:R-:W-:Y:S05]  /*108a0*/  BSYNC B0 ;  /* 0x0000000000007941 */ /* 0x000fea0003800000 */
.L_x_44464:
        /* <DEDUP_REMOVED lines=61> */
.L_x_44476:
[----:B------:R-:W-:Y:S05]  /*10c80*/  BSYNC B0 ;  /* 0x0000000000007941 */ /* 0x000fea0003800000 */
.L_x_44475:
[----:B------:R-:W-:Y:S01]  /*10c90*/  BSSY B3, `(.L_x_44477) ;  /* 0x0000007000037945 */ /* 0x000fe20003800000 */
[----:B------:R-:W-:-:S03]  /*10ca0*/  FFMA R0, R7, R4, R2 ;  /* 0x0000000407007223 */ /* 0x000fc60000000002 */
[----:B------:R-:W-:Y:S05]  /*10cb0*/  @!P0 BRA `(.L_x_44478) ;  /* 0x0000000000108947 */ /* 0x000fea0003800000 */
[----:B------:R-:W-:Y:S02]  /*10cc0*/  MOV R41, R26 ;  /* 0x0000001a00297202 */ /* 0x000fe40000000f00 */
[----:B------:R-:W-:Y:S02]  /*10cd0*/  MOV R0, R27 ;  /* 0x0000001b00007202 */ /* 0x000fe40000000f00 */
[----:B------:R-:W-:-:S07]  /*10ce0*/  MOV R2, 0x10d00 ;  /* 0x00010d0000027802 */ /* 0x000fce0000000f00 */
[----:B0123--:R-:W-:Y:S05]  /*10cf0*/  CALL.REL.NOINC `($__internal_83_$__cuda_sm3x_div_rn_ftz_f32_slowpath) ;  /* 0x000001bc00b47944 */ /* 0x00ffea0003c00000 */
.L_x_44478:
[----:B------:R-:W-:Y:S05]  /*10d00*/  BSYNC B3 ;  /* 0x0000000000037941 */ /* 0x000fea0003800000 */
.L_x_44477:
        /* <DEDUP_REMOVED lines=18> */
.L_x_44480:
[----:B------:R-:W-:Y:S02]  /*10e30*/  ISETP.GE.AND P0, PT, R20, RZ, PT ;  /* 0x000000ff1400720c */ /* 0x000fe40003f06270 */
[----:B------:R-:W-:-:S11]  /*10e40*/  MOV R3, 0x3fd774eb ;  /* 0x3fd774eb00037802 */ /* 0x000fd60000000f00 */
[----:B------:R-:W-:-:S04]  /*10e50*/  @P0 FFMA.FTZ R0, R3, 0.93318945169448852539, -R0 ;  /* 0x3f6ee58103000823 */ /* 0x000fc80000010800 */
[----:B------:R-:W-:-:S07]  /*10e60*/  @!P0 FFMA.FTZ R0, R3, 0.93318945169448852539, R0 ;  /* 0x3f6ee58103008823 */ /* 0x000fce0000010000 */
.L_x_44481:
[----:B------:R-:W-:Y:S05]  /*10e70*/  BSYNC B0 ;  /* 0x0000000000007941 */ /* 0x000fea0003800000 */
.L_x_44479:
        /* <DEDUP_REMOVED lines=12> */
.L_x_44474:
        /* <DEDUP_REMOVED lines=17> */
.L_x_44485:
[----:B------:R-:W-:Y:S05]  /*11050*/  BSYNC B3 ;  /* 0x0000000000037941 */ /* 0x000fea0003800000 */
.L_x_44484:
        /* <DEDUP_REMOVED lines=18> */
.L_x_44487:
[----:B------:R-:W-:Y:S02]  /*11180*/  ISETP.GE.AND P0, PT, R20, RZ, PT ;  /* 0x000000ff1400720c */ /* 0x000fe40003f06270 */
[----:B------:R-:W-:-:S11]  /*11190*/  MOV R3, 0x3fd774eb ;  /* 0x3fd774eb00037802 */ /* 0x000fd60000000f00 */
[----:B------:R-:W-:-:S04]  /*111a0*/  @P0 FFMA.FTZ R0, R3, 0.93318945169448852539, -R0 ;  /* 0x3f6ee58103000823 */ /* 0x000fc80000010800 */
[----:B------:R-:W-:-:S07]  /*111b0*/  @!P0 FFMA.FTZ R0, R3, 0.93318945169448852539, R0 ;  /* 0x3f6ee58103008823 */ /* 0x000fce0000010000 */
.L_x_44488:
[----:B------:R-:W-:Y:S05]  /*111c0*/  BSYNC B0 ;  /* 0x0000000000007941 */ /* 0x000fea0003800000 */
.L_x_44486:
        /* <DEDUP_REMOVED lines=13> */
.L_x_44483:
        /* <DEDUP_REMOVED lines=25> */
.L_x_44490:
        /* <DEDUP_REMOVED lines=40> */
.L_x_44489:
        /* <DEDUP_REMOVED lines=48> */
.L_x_44492:
[----:B------:R-:W-:Y:S05]  /*119b0*/  BSYNC B0 ;  /* 0x0000000000007941 */ /* 0x000fea0003800000 */
.L_x_44491:
[----:B------:R-:W-:Y:S01]  /*119c0*/  BSSY B3, `(.L_x_44493) ;  /* 0x0000007000037945 */ /* 0x000fe20003800000 */
[----:B------:R-:W-:-:S03]  /*119d0*/  FFMA R0, R5, R4, R2 ;  /* 0x0000000405007223 */ /* 0x000fc60000000002 */
[----:B------:R-:W-:Y:S05]  /*119e0*/  @!P3 BRA `(.L_x_44494) ;  /* 0x000000000010b947 */ /* 0x000fea0003800000 */
[----:B------:R-:W-:Y:S02]  /*119f0*/  MOV R41, R26 ;  /* 0x0000001a00297202 */ /* 0x000fe40000000f00 */
[----:B------:R-:W-:Y:S02]  /*11a00*/  MOV R0, R27 ;  /* 0x0000001b00007202 */ /* 0x000fe40000000f00 */
[----:B------:R-:W-:-:S07]  /*11a10*/  MOV R2, 0x11a30 ;  /* 0x00011a3000027802 */ /* 0x000fce0000000f00 */
[----:B0123--:R-:W-:Y:S05]  /*11a20*/  CALL.REL.NOINC `($__internal_83_$__cuda_sm3x_div_rn_ftz_f32_slowpath) ;  /* 0x000001b000687944 */ /* 0x00ffea0003c00000 */
.L_x_44494:
[----:B------:R-:W-:Y:S05]  /*11a30*/  BSYNC B3 ;  /* 0x0000000000037941 */ /* 0x000fea0003800000 */
.L_x_44493:
        /* <DEDUP_REMOVED lines=18> */
.L_x_44496:
[----:B------:R-:W-:Y:S02]  /*11b60*/  ISETP.GE.AND P0, PT, R20, RZ, PT ;  /* 0x000000ff1400720c */ /* 0x000fe40003f06270 */
[----:B------:R-:W-:-:S11]  /*11b70*/  MOV R3, 0x3fd774eb ;  /* 0x3fd774eb00037802 */ /* 0x000fd60000000f00 */
[----:B------:R-:W-:-:S04]  /*11b80*/  @P0 FFMA.FTZ R0, R3, 0.93318945169448852539, -R0 ;  /* 0x3f6ee58103000823 */ /* 0x000fc80000010800 */
[----:B------:R-:W-:-:S07]  /*11b90*/  @!P0 FFMA.FTZ R0, R3, 0.93318945169448852539, R0 ;  /* 0x3f6ee58103008823 */ /* 0x000fce0000010000 */
.L_x_44497:
[----:B------:R-:W-:Y:S05]  /*11ba0*/  BSYNC B0 ;  /* 0x0000000000007941 */ /* 0x000fea0003800000 */
.L_x_44495:
        /* <DEDUP_REMOVED lines=12> */
.L_x_44473:
        /* <DEDUP_REMOVED lines=13> */
.L_x_44499:
[----:B------:R-:W-:Y:S05]  /*11d40*/  BSYNC B3 ;  /* 0x0000000000037941 */ /* 0x000fea0003800000 */
.L_x_44498:
        /* <DEDUP_REMOVED lines=18> */
.L_x_44501:
[----:B------:R-:W-:Y:S02]  /*11e70*/  ISETP.GE.AND P0, PT, R20, RZ, PT ;  /* 0x000000ff1400720c */ /* 0x000fe40003f06270 */
[----:B------:R-:W-:-:S11]  /*11e80*/  MOV R3, 0x3fd774eb ;  /* 0x3fd774eb00037802 */ /* 0x000fd60000000f00 */
[----:B------:R-:W-:-:S04]  /*11e90*/  @P0 FFMA.FTZ R0, R3, 0.93318945169448852539, -R0 ;  /* 0x3f6ee58103000823 */ /* 0x000fc80000010800 */
[----:B------:R-:W-:-:S07]  /*11ea0*/  @!P0 FFMA.FTZ R0, R3, 0.93318945169448852539, R0 ;  /* 0x3f6ee58103008823 */ /* 0x000fce0000010000 */
.L_x_44502:
[----:B------:R-:W-:Y:S05]  /*11eb0*/  BSYNC B0 ;  /* 0x0000000000007941 */ /* 0x000fea0003800000 */
.L_x_44500:
        /* <DEDUP_REMOVED lines=27> */
.L_x_44472:
        /* <DEDUP_REMOVED lines=39> */
.L_x_44505:
[----:B------:R-:W-:Y:S05]  /*122e0*/  BSYNC B0 ;  /* 0x0000000000007941 */ /* 0x000fea0003800000 */
.L_x_44504:
[----:B------:R-:W-:Y:S01]  /*122f0*/  BSSY B3, `(.L_x_44506) ;  /* 0x0000007000037945 */ /* 0x000fe20003800000 */
[----:B------:R-:W-:-:S03]  /*12300*/  FFMA R0, R3, R4, R2 ;  /* 0x0000000403007223 */ /* 0x000fc60000000002 */
[----:B------:R-:W-:Y:S05]  /*12310*/  @!P0 BRA `(.L_x_44507) ;  /* 0x0000000000108947 */ /* 0x000fea0003800000 */
[----:B------:R-:W-:Y:S01]  /*12320*/  HFMA2.MMA R0, -RZ, RZ, 1.875, 0 ;  /* 0x3f800000ff007435 */ /* 0x000fe200000001ff */
[----:B------:R-:W-:Y:S02]  /*12330*/  MOV R41, R26 ;  /* 0x0000001a00297202 */ /* 0x000fe40000000f00 */
[----:B------:R-:W-:-:S08]  /*12340*/  MOV R2, 0x12360 ;  /* 0x0001236000027802 */ /* 0x000fd00000000f00 */
[----:B-123--:R-:W-:Y:S05]  /*12350*/  CALL.REL.NOINC `($__internal_83_$__cuda_sm3x_div_rn_ftz_f32_slowpath) ;  /* 0x000001a8001c7944 */ /* 0x00efea0003c00000 */
.L_x_44507:
[----:B------:R-:W-:Y:S05]  /*12360*/  BSYNC B3 ;  /* 0x0000000000037941 */ /* 0x000fea0003800000 */
.L_x_44506:
        /* <DEDUP_REMOVED lines=18> */
.L_x_44509:
[----:B------:R-:W-:Y:S02]  /*12490*/  ISETP.GE.AND P0, PT, R20, RZ, PT ;  /* 0x000000ff1400720c */ /* 0x000fe40003f06270 */
[----:B------:R-:W-:-:S11]  /*124a0*/  MOV R3, 0x3fd774eb ;  /* 0x3fd774eb00037802 */ /* 0x000fd60000000f00 */
[----:B------:R-:W-:-:S04]  /*124b0*/  @P0 FFMA.FTZ R0, R3, 0.93318945169448852539, -R0 ;  /* 0x3f6ee58103000823 */ /* 0x000fc80000010800 */
[----:B------:R-:W-:-:S07]  /*124c0*/  @!P0 FFMA.FTZ R0, R3, 0.93318945169448852539, R0 ;  /* 0x3f6ee58103008823 */ /* 0x000fce0000010000 */
.L_x_44510:
[----:B------:R-:W-:Y:S05]  /*124d0*/  BSYNC B0 ;  /* 0x0000000000007941 */ /* 0x000fea0003800000 */
.L_x_44508:
        /* <DEDUP_REMOVED lines=10> */
.L_x_44503:
        /* <DEDUP_REMOVED lines=13> */
.L_x_44512:
[----:B------:R-:W-:Y:S05]  /*12650*/  BSYNC B3 ;  /* 0x0000000000037941 */ /* 0x000fea0003800000 */
.L_x_44511:
        /* <DEDUP_REMOVED lines=18> */
.L_x_44514:
[----:B------:R-:W-:Y:S02]  /*12780*/  ISETP.GE.AND P0, PT, R20, RZ, PT ;  /* 0x000000ff1400720c */ /* 0x000fe40003f06270 */
[----:B------:R-:W-:-:S11]  /*12790*/  MOV R3, 0x3fd774eb ;  /* 0x3fd774eb00037802 */ /* 0x000fd60000000f00 */
[----:B------:R-:W-:-:S04]  /*127a0*/  @P0 FFMA.FTZ R0, R3, 0.93318945169448852539, -R0 ;  /* 0x3f6ee58103000823 */ /* 0x000fc80000010800 */
[----:B------:R-:W-:-:S07]  /*127b0*/  @!P0 FFMA.FTZ R0, R3, 0.93318945169448852539, R0 ;  /* 0x3f6ee58103008823 */ /* 0x000fce0000010000 */
.L_x_44515:
[----:B------:R-:W-:Y:S05]  /*127c0*/  BSYNC B0 ;  /* 0x0000000000007941 */ /* 0x000fea0003800000 */
.L_x_44513:
        /* <DEDUP_REMOVED lines=11> */
.L_x_44471:
        /* <DEDUP_REMOVED lines=34> */
.L_x_44517:
[----:B------:R-:W-:Y:S05]  /*12aa0*/  BSYNC B3 ;  /* 0x0000000000037941 */ /* 0x000fea0003800000 */
.L_x_44516:
        /* <DEDUP_REMOVED lines=18> */
.L_x_44519:
[----:B------:R-:W-:Y:S02]  /*12bd0*/  ISETP.GE.AND P0, PT, R20, RZ, PT ;  /* 0x000000ff1400720c */ /* 0x000fe40003f06270 */
[----:B------:R-:W-:-:S11]  /*12be0*/  MOV R3, 0x3fd774eb ;  /* 0x3fd774eb00037802 */ /* 0x000fd60000000f00 */
[----:B------:R-:W-:-:S04]  /*12bf0*/  @P0 FFMA.FTZ R0, R3, 0.93318945169448852539, -R0 ;  /* 0x3f6ee58103000823 */ /* 0x000fc80000010800 */
[----:B------:R-:W-:-:S07]  /*12c00*/  @!P0 FFMA.FTZ R0, R3, 0.93318945169448852539, R0 ;  /* 0x3f6ee58103008823 */ /* 0x000fce0000010000 */
.L_x_44520:
[----:B------:R-:W-:Y:S05]  /*12c10*/  BSYNC B0 ;  /* 0x0000000000007941 */ /* 0x000fea0003800000 */
.L_x_44518:
        /* <DEDUP_REMOVED lines=11> */
.L_x_44470:
        /* <DEDUP_REMOVED lines=26> */
.L_x_44522:
[----:B------:R-:W-:Y:S05]  /*12e70*/  BSYNC B3 ;  /* 0x0000000000037941 */ /* 0x000fea0003800000 */
.L_x_44521:
        /* <DEDUP_REMOVED lines=18> */
.L_x_44524:
[----:B------:R-:W-:Y:S02]  /*12fa0*/  ISETP.GE.AND P0, PT, R20, RZ, PT ;  /* 0x000000ff1400720c */ /* 0x000fe40003f06270 */
[----:B------:R-:W-:-:S11]  /*12fb0*/  MOV R3, 0x3fd774eb ;  /* 0x3fd774eb00037802 */ /* 0x000fd60000000f00 */
[----:B------:R-:W-:-:S04]  /*12fc0*/  @P0 FFMA.FTZ R0, R3, 0.93318945169448852539, -R0 ;  /* 0x3f6ee58103000823 */ /* 0x000fc80000010800 */
[----:B------:R-:W-:-:S07]  /*12fd0*/  @!P0 FFMA.FTZ R0, R3, 0.93318945169448852539, R0 ;  /* 0x3f6ee58103008823 */ /* 0x000fce0000010000 */
.L_x_44525:
[----:B------:R-:W-:Y:S05]  /*12fe0*/  BSYNC B0 ;  /* 0x0000000000007941 */ /* 0x000fea0003800000 */
.L_x_44523:
        /* <DEDUP_REMOVED lines=12> */
.L_x_44482:
[----:B------:R-:W-:Y:S05]  /*130b0*/  BSYNC B2 ;  /* 0x0000000000027941 */ /* 0x000fea0003800000 */
.L_x_44469:
        /* <DEDUP_REMOVED lines=42> */
.L_x_44529:
        /* <DEDUP_REMOVED lines=10> */
.L_x_44528:
[----:B------:R-:W-:-:S04]  /*13400*/  FMUL.RZ R4, R4, 0.15915493667125701904 ;  /* 0x3e22f98304047820 */ /* 0x000fc8000040c000 */
[----:B------:R4:W0:Y:S08]  /*13410*/  MUFU.SIN R21, R4 ;  /* 0x0000000400157308 */ /* 0x0008300000000400 */
[----:B------:R4:W0:Y:S01]  /*13420*/  MUFU.COS R20, R4 ;  /* 0x0000000400147308 */ /* 0x0008220000000000 */
[----:B------:R-:W-:Y:S05]  /*13430*/  BRA `(.L_x_44530) ;  /* 0x00000000000c7947 */ /* 0x000fea0003800000 */
.L_x_44527:
[----:B------:R-:W-:Y:S01]  /*13440*/  FMUL.FTZ R20, R37, 1.4426950216293334961 ;  /* 0x3fb8aa3b25147820 */ /* 0x000fe20000410000 */
[----:B------:R-:W-:-:S05]  /*13450*/  MOV R21, R4 ;  /* 0x0000000400157202 */ /* 0x000fca0000000f00 */
[----:B------:R-:W4:Y:S02]  /*13460*/  MUFU.EX2 R20, R20 ;  /* 0x0000001400147308 */ /* 0x000f240000000800 */
.L_x_44530:
[----:B------:R-:W-:Y:S05]  /*13470*/  BSYNC B0 ;  /* 0x0000000000007941 */ /* 0x000fea0003800000 */
.L_x_44526:
        /* <DEDUP_REMOVED lines=61> */
.L_x_44538:
[----:B------:R-:W-:Y:S05]  /*13850*/  BSYNC B0 ;  /* 0x0000000000007941 */ /* 0x000fea0003800000 */
.L_x_44537:
[----:B------:R-:W-:Y:S01]  /*13860*/  BSSY B3, `(.L_x_44539) ;  /* 0x0000007000037945 */ /* 0x000fe20003800000 */
[----:B------:R-:W-:-:S03]  /*13870*/  FFMA R0, R7, R4, R2 ;  /* 0x0000000407007223 */ /* 0x000fc60000000002 */
[----:B------:R-:W-:Y:S05]  /*13880*/  @!P0 BRA `(.L_x_44540) ;  /* 0x0000000000108947 */ /* 0x000fea0003800000 */
[----:B------:R-:W-:Y:S02]  /*13890*/  MOV R41, R26 ;  /* 0x0000001a00297202 */ /* 0x000fe40000000f00 */
[----:B------:R-:W-:Y:S02]  /*138a0*/  MOV R0, R27 ;  /* 0x0000001b00007202 */ /* 0x000fe40000000f00 */
[----:B------:R-:W-:-:S07]  /*138b0*/  MOV R2, 0x138d0 ;  /* 0x000138d000027802 */ /* 0x000fce0000000f00 */
[----:B0123--:R-:W-:Y:S05]  /*138c0*/  CALL.REL.NOINC `($__internal_83_$__cuda_sm3x_div_rn_ftz_f32_slowpath) ;  /* 0x0000019000c07944 */ /* 0x00ffea0003c00000 */
.L_x_44540:
[----:B------:R-:W-:Y:S05]  /*138d0*/  BSYNC B3 ;  /* 0x0000000000037941 */ /* 0x000fea0003800000 */
.L_x_44539:
        /* <DEDUP_REMOVED lines=18> */
.L_x_44542:
[----:B------:R-:W-:Y:S02]  /*13a00*/  ISETP.GE.AND P0, PT, R22, RZ, PT ;  /* 0x000000ff1600720c */ /* 0x000fe40003f06270 */
[----:B------:R-:W-:-:S11]  /*13a10*/  MOV R3, 0x3fd774eb ;  /* 0x3fd774eb00037802 */ /* 0x000fd60000000f00 */
[----:B------:R-:W-:-:S04]  /*13a20*/  @P0 FFMA.FTZ R0, R3, 0.93318945169448852539, -R0 ;  /* 0x3f6ee58103000823 */ /* 0x000fc80000010800 */
[----:B------:R-:W-:-:S07]  /*13a30*/  @!P0 FFMA.FTZ R0, R3, 0.93318945169448852539, R0 ;  /* 0x3f6ee58103008823 */ /* 0x000fce0000010000 */
.L_x_44543:
[----:B------:R-:W-:Y:S05]  /*13a40*/  BSYNC B0 ;  /* 0x0000000000007941 */ /* 0x000fea0003800000 */
.L_x_44541:
        /* <DEDUP_REMOVED lines=12> */
.L_x_44536:
        /* <DEDUP_REMOVED lines=17> */
.L_x_44547:
[----:B------:R-:W-:Y:S05]  /*13c20*/  BSYNC B3 ;  /* 0x0000000000037941 */ /* 0x000fea0003800000 */
.L_x_44546:
        /* <DEDUP_REMOVED lines=18> */
.L_x_44549:
[----:B------:R-:W-:Y:S02]  /*13d50*/  ISETP.GE.AND P0, PT, R22, RZ, PT ;  /* 0x000000ff1600720c */ /* 0x000fe40003f06270 */
[----:B------:R-:W-:-:S11]  /*13d60*/  MOV R3, 0x3fd774eb ;  /* 0x3fd774eb00037802 */ /* 0x000fd60000000f00 */
[----:B------:R-:W-:-:S04]  /*13d70*/  @P0 FFMA.FTZ R0, R3, 0.93318945169448852539, -R0 ;  /* 0x3f6ee58103000823 */ /* 0x000fc80000010800 */
[----:B------:R-:W-:-:S07]  /*13d80*/  @!P0 FFMA.FTZ R0, R3, 0.93318945169448852539, R0 ;  /* 0x3f6ee58103008823 */ /* 0x000fce0000010000 */
.L_x_44550:
[----:B------:R-:W-:Y:S05]  /*13d90*/  BSYNC B0 ;  /* 0x0000000000007941 */ /* 0x000fea0003800000 */
.L_x_44548:
        /* <DEDUP_REMOVED lines=13> */
.L_x_44545:
        /* <DEDUP_REMOVED lines=25> */
.L_x_44552:
        /* <DEDUP_REMOVED lines=40> */
.L_x_44551:
        /* <DEDUP_REMOVED lines=48> */
.L_x_44554:
[----:B------:R-:W-:Y:S05]  /*14580*/  BSYNC B0 ;  /* 0x0000000000007941 */ /* 0x000fea0003800000 */
.L_x_44553:
[----:B------:R-:W-:Y:S01]  /*14590*/  BSSY B3, `(.L_x_44555) ;  /* 0x0000007000037945 */ /* 0x000fe20003800000 */
[----:B------:R-:W-:-:S03]  /*145a0*/  FFMA R0, R5, R4, R2 ;  /* 0x0000000405007223 */ /* 0x000fc60000000002 */
[----:B------:R-:W-:Y:S05]  /*145b0*/  @!P3 BRA `(.L_x_44556) ;  /* 0x000000000010b947 */ /* 0x000fea0003800000 */
[----:B------:R-:W-:Y:S02]  /*145c0*/  MOV R41, R26 ;  /* 0x0000001a00297202 */ /* 0x000fe40000000f00 */
[----:B------:R-:W-:Y:S02]  /*145d0*/  MOV R0, R27 ;  /* 0x0000001b00007202 */ /* 0x000fe40000000f00 */
[----:B------:R-:W-:-:S07]  /*145e0*/  MOV R2, 0x14600 ;  /* 0x0001460000027802 */ /* 0x000fce0000000f00 */
[----:B0123--:R-:W-:Y:S05]  /*145f0*/  CALL.REL.NOINC `($__internal_83_$__cuda_sm3x_div_rn_ftz_f32_slowpath) ;  /* 0x0000018400747944 */ /* 0x00ffea0003c00000 */
.L_x_44556:
[----:B------:R-:W-:Y:S05]  /*14600*/  BSYNC B3 ;  /* 0x0000000000037941 */ /* 0x000fea0003800000 */
.L_x_44555:
        /* <DEDUP_REMOVED lines=18> */
.L_x_44558:
[----:B------:R-:W-:Y:S02]  /*14730*/  ISETP.GE.AND P0, PT, R22, RZ, PT ;  /* 0x000000ff1600720c */ /* 0x000fe40003f06270 */
[----:B------:R-:W-:-:S11]  /*14740*/  MOV R3, 0x3fd774eb ;  /* 0x3fd774eb00037802 */ /* 0x000fd60000000f00 */
[----:B------:R-:W-:-:S04]  /*14750*/  @P0 FFMA.FTZ R0, R3, 0.93318945169448852539, -R0 ;  /* 0x3f6ee58103000823 */ /* 0x000fc80000010800 */
[----:B------:R-:W-:-:S07]  /*14760*/  @!P0 FFMA.FTZ R0, R3, 0.93318945169448852539, R0 ;  /* 0x3f6ee58103008823 */ /* 0x000fce0000010000 */
.L_x_44559:
[----:B------:R-:W-:Y:S05]  /*14770*/  BSYNC B0 ;  /* 0x0000000000007941 */ /* 0x000fea0003800000 */
.L_x_44557:
        /* <DEDUP_REMOVED lines=12> */
.L_x_44535:
        /* <DEDUP_REMOVED lines=13> */
.L_x_44561:
[----:B------:R-:W-:Y:S05]  /*14910*/  BSYNC B3 ;  /* 0x0000000000037941 */ /* 0x000fea0003800000 */
.L_x_44560:
        /* <DEDUP_REMOVED lines=18> */
.L_x_44563:
[----:B------:R-:W-:Y:S02]  /*14a40*/  ISETP.GE.AND P0, PT, R22, RZ, PT ;  /* 0x000000ff1600720c */ /* 0x000fe40003f06270 */
[----:B------:R-:W-:-:S11]  /*14a50*/  MOV R3, 0x3fd774eb ;  /* 0x3fd774eb00037802 */ /* 0x000fd60000000f00 */
[----:B------:R-:W-:-:S04]  /*14a60*/  @P0 FFMA.FTZ R0, R3, 0.93318945169448852539, -R0 ;  /* 0x3f6ee58103000823 */ /* 0x000fc80000010800 */
[----:B------:R-:W-:-:S07]  /*14a70*/  @!P0 FFMA.FTZ R0, R3, 0.93318945169448852539, R0 ;  /* 0x3f6ee58103008823 */ /* 0x000fce0000010000 */
.L_x_44564:
[----:B------:R-:W-:Y:S05]  /*14a80*/  BSYNC B0 ;  /* 0x0000000000007941 */ /* 0x000fea0003800000 */
.L_x_44562:
        /* <DEDUP_REMOVED lines=27> */
.L_x_44534:
        /* <DEDUP_REMOVED lines=39> */
.L_x_44567:
[----:B------:R-:W-:Y:S05]  /*14eb0*/  BSYNC B0 ;  /* 0x0000000000007941 */ /* 0x000fea0003800000 */
.L_x_44566:
[----:B------:R-:W-:Y:S01]  /*14ec0*/  BSSY B3, `(.L_x_44568) ;  /* 0x0000007000037945 */ /* 0x000fe20003800000 */
[----:B------:R-:W-:-:S03]  /*14ed0*/  FFMA R0, R3, R4, R2 ;  /* 0x0000000403007223 */ /* 0x000fc60000000002 */
[----:B------:R-:W-:Y:S05]  /*14ee0*/  @!P0 BRA `(.L_x_44569) ;  /* 0x0000000000108947 */ /* 0x000fea0003800000 */
[----:B------:R-:W-:Y:S01]  /*14ef0*/  HFMA2.MMA R0, -RZ, RZ, 1.875, 0 ;  /* 0x3f800000ff007435 */ /* 0x000fe200000001ff */
[----:B------:R-:W-:Y:S02]  /*14f00*/  MOV R41, R26 ;  /* 0x0000001a00297202 */ /* 0x000fe40000000f00 */
[----:B------:R-:W-:-:S08]  /*14f10*/  MOV R2, 0x14f30 ;  /* 0x00014f3000027802 */ /* 0x000fd00000000f00 */
[----:B-123--:R-:W-:Y:S05]  /*14f20*/  CALL.REL.NOINC `($__internal_83_$__cuda_sm3x_div_rn_ftz_f32_slowpath) ;  /* 0x0000017c00287944 */ /* 0x00efea0003c00000 */
.L_x_44569:
[----:B------:R-:W-:Y:S05]  /*14f30*/  BSYNC B3 ;  /* 0x0000000000037941 */ /* 0x000fea0003800000 */
.L_x_44568:
        /* <DEDUP_REMOVED lines=18> */
.L_x_44571:
[----:B------:R-:W-:Y:S02]  /*15060*/  ISETP.GE.AND P0, PT, R22, RZ, PT ;  /* 0x000000ff1600720c */ /* 0x000fe40003f06270 */
[----:B------:R-:W-:-:S11]  /*15070*/  MOV R3, 0x3fd774eb ;  /* 0x3fd774eb00037802 */ /* 0x000fd60000000f00 */
[----:B------:R-:W-:-:S04]  /*15080*/  @P0 FFMA.FTZ R0, R3, 0.93318945169448852539, -R0 ;  /* 0x3f6ee58103000823 */ /* 0x000fc80000010800 */
[----:B------:R-:W-:-:S07]  /*15090*/  @!P0 FFMA.FTZ R0, R3, 0.93318945169448852539, R0 ;  /* 0x3f6ee58103008823 */ /* 0x000fce0000010000 */
.L_x_44572:
[----:B------:R-:W-:Y:S05]  /*150a0*/  BSYNC B0 ;  /* 0x0000000000007941 */ /* 0x000fea0003800000 */
.L_x_44570:
        /* <DEDUP_REMOVED lines=10> */
.L_x_44565:
        /* <DEDUP_REMOVED lines=13> */
.L_x_44574:
[----:B------:R-:W-:Y:S05]  /*15220*/  BSYNC B3 ;  /* 0x0000000000037941 */ /* 0x000fea0003800000 */
.L_x_44573:
        /* <DEDUP_REMOVED lines=18> */
.L_x_44576:
[----:B------:R-:W-:Y:S02]  /*15350*/  ISETP.GE.AND P0, PT, R22, RZ, PT ;  /* 0x000000ff1600720c */ /* 0x000fe40003f06270 */
[----:B------:R-:W-:-:S11]  /*15360*/  MOV R3, 0x3fd774eb ;  /* 0x3fd774eb00037802 */ /* 0x000fd60000000f00 */
[----:B------:R-:W-:-:S04]  /*15370*/  @P0 FFMA.FTZ R0, R3, 0.93318945169448852539, -R0 ;  /* 0x3f6ee58103000823 */ /* 0x000fc80000010800 */
[----:B------:R-:W-:-:S07]  /*15380*/  @!P0 FFMA.FTZ R0, R3, 0.93318945169448852539, R0 ;  /* 0x3f6ee58103008823 */ /* 0x000fce0000010000 */
.L_x_44577:
[----:B------:R-:W-:Y:S05]  /*15390*/  BSYNC B0 ;  /* 0x0000000000007941 */ /* 0x000fea0003800000 */
.L_x_44575:
        /* <DEDUP_REMOVED lines=11> */
.L_x_44533:
        /* <DEDUP_REMOVED lines=34> */
.L_x_44579:
[----:B------:R-:W-:Y:S05]  /*15670*/  BSYNC B3 ;  /* 0x0000000000037941 */ /* 0x000fea0003800000 */
.L_x_44578:
        /* <DEDUP_REMOVED lines=18> */
.L_x_44581:
[----:B------:R-:W-:Y:S02]  /*157a0*/  ISETP.GE.AND P0, PT, R22, RZ, PT ;  /* 0x000000ff1600720c */ /* 0x000fe40003f06270 */
[----:B------:R-:W-:-:S11]  /*157b0*/  MOV R3, 0x3fd774eb ;  /* 0x3fd774eb00037802 */ /* 0x000fd60000000f00 */
[----:B------:R-:W-:-:S04]  /*157c0*/  @P0 FFMA.FTZ R0, R3, 0.93318945169448852539, -R0 ;  /* 0x3f6ee58103000823 */ /* 0x000fc80000010800 */
[----:B------:R-:W-:-:S07]  /*157d0*/  @!P0 FFMA.FTZ R0, R3, 0.93318945169448852539, R0 ;  /* 0x3f6ee58103008823 */ /* 0x000fce0000010000 */
.L_x_44582:
[----:B------:R-:W-:Y:S05]  /*157e0*/  BSYNC B0 ;  /* 0x0000000000007941 */ /* 0x000fea0003800000 */
.L_x_44580:
        /* <DEDUP_REMOVED lines=11> */
.L_x_44532:
        /* <DEDUP_REMOVED lines=26> */
.L_x_44584:
[----:B------:R-:W-:Y:S05]  /*15a40*/  BSYNC B3 ;  /* 0x0000000000037941 */ /* 0x000fea0003800000 */
.L_x_44583:
        /* <DEDUP_REMOVED lines=18> */
.L_x_44586:
[----:B------:R-:W-:Y:S02]  /*15b70*/  ISETP.GE.AND P0, PT, R22, RZ, PT ;  /* 0x000000ff1600720c */ /* 0x000fe40003f06270 */
[----:B------:R-:W-:-:S11]  /*15b80*/  MOV R3, 0x3fd774eb ;  /* 0x3fd774eb00037802 */ /* 0x000fd60000000f00 */
[----:B------:R-:W-:-:S04]  /*15b90*/  @P0 FFMA.FTZ R0, R3, 0.93318945169448852539, -R0 ;  /* 0x3f6ee58103000823 */ /* 0x000fc80000010800 */
[----:B------:R-:W-:-:S07]  /*15ba0*/  @!P0 FFMA.FTZ R0, R3, 0.93318945169448852539, R0 ;  /* 0x3f6ee58103008823 */ /* 0x000fce0000010000 */
.L_x_44587:
[----:B------:R-:W-:Y:S05]  /*15bb0*/  BSYNC B0 ;  /* 0x0000000000007941 */ /* 0x000fea0003800000 */
.L_x_44585:
        /* <DEDUP_REMOVED lines=12> */
.L_x_44544:
[----:B------:R-:W-:Y:S05]  /*15c80*/  BSYNC B2 ;  /* 0x0000000000027941 */ /* 0x000fea0003800000 */
.L_x_44531:
        /* <DEDUP_REMOVED lines=42> */
.L_x_44591:
        /* <DEDUP_REMOVED lines=10> */
.L_x_44590:
[----:B------:R-:W-:-:S04]  /*15fd0*/  FMUL.RZ R4, R4, 0.15915493667125701904 ;  /* 0x3e22f98304047820 */ /* 0x000fc8000040c000 */
[----:B------:R4:W0:Y:S08]  /*15fe0*/  MUFU.SIN R23, R4 ;  /* 0x0000000400177308 */ /* 0x0008300000000400 */
[----:B------:R4:W0:Y:S01]  /*15ff0*/  MUFU.COS R22, R4 ;  /* 0x0000000400167308 */ /* 0x0008220000000000 */
[----:B------:R-:W-:Y:S05]  /*16000*/  BRA `(.L_x_44592) ;  /* 0x00000000000c7947 */ /* 0x000fea0003800000 */
.L_x_44589:
[----:B------:R-:W-:Y:S01]  /*16010*/  FMUL.FTZ R22, R39, 1.4426950216293334961 ;  /* 0x3fb8aa3b27167820 */ /* 0x000fe20000410000 */
[----:B------:R-:W-:-:S05]  /*16020*/  MOV R23, R4 ;  /* 0x0000000400177202 */ /* 0x000fca0000000f00 */
[----:B------:R-:W4:Y:S02]  /*16030*/  MUFU.EX2 R22, R22 ;  /* 0x0000001600167308 */ /* 0x000f240000000800 */
.L_x_44592:
[----:B------:R-:W-:Y:S05]  /*16040*/  BSYNC B0 ;  /* 0x0000000000007941 */ /* 0x000fea0003800000 */
.L_x_44588:
        /* <DEDUP_REMOVED lines=10> */
.L_x_44096:
        /* <DEDUP_REMOVED lines=152> */
.L_x_44602:
[----:B------:R-:W-:Y:S05]  /*16a70*/  BSYNC B0 ;  /* 0x0000000000007941 */ /* 0x000fea0003800000 */
.L_x_44601:
[----:B------:R-:W-:Y:S01]  /*16a80*/  BSSY B4, `(.L_x_44603) ;  /* 0x0000007000047945 */ /* 0x000fe20003800000 */
[----:B------:R-:W-:-:S03]  /*16a90*/  FFMA R0, R4, R6, R5 ;  /* 0x0000000604007223 */ /* 0x000fc60000000005 */
[----:B------:R-:W-:Y:S05]  /*16aa0*/  @!P0 BRA `(.L_x_44604) ;  /* 0x0000000000108947 */ /* 0x000fea0003800000 */
[----:B------:R-:W-:Y:S02]  /*16ab0*/  MOV R41, R45 ;  /* 0x0000002d00297202 */ /* 0x000fe40000000f00 */
[----:B------:R-:W-:Y:S02]  /*16ac0*/  MOV R0, R46 ;  /* 0x0000002e00007202 */ /* 0x000fe40000000f00 */
[----:B------:R-:W-:-:S07]  /*16ad0*/  MOV R2, 0x16af0 ;  /* 0x00016af000027802 */ /* 0x000fce0000000f00 */
[----:B------:R-:W-:Y:S05]  /*16ae0*/  CALL.REL.NOINC `($__internal_83_$__cuda_sm3x_div_rn_ftz_f32_slowpath) ;  /* 0x0000016000387944 */ /* 0x000fea0003c00000 */
.L_x_44604:
[----:B------:R-:W-:Y:S05]  /*16af0*/  BSYNC B4 ;  /* 0x0000000000047941 */ /* 0x000fea0003800000 */
.L_x_44603:
        /* <DEDUP_REMOVED lines=18> */
.L_x_44606:
[----:B------:R-:W-:Y:S02]  /*16c20*/  ISETP.GE.AND P0, PT, R12, RZ, PT ;  /* 0x000000ff0c00720c */ /* 0x000fe40003f06270 */
[----:B------:R-:W-:-:S11]  /*16c30*/  MOV R3, 0x3fd774eb ;  /* 0x3fd774eb00037802 */ /* 0x000fd60000000f00 */
[----:B------:R-:W-:-:S04]  /*16c40*/  @P0 FFMA.FTZ R0, R3, 0.93318945169448852539, -R0 ;  /* 0x3f6ee58103000823 */ /* 0x000fc80000010800 */
[----:B------:R-:W-:-:S07]  /*16c50*/  @!P0 FFMA.FTZ R0, R3, 0.93318945169448852539, R0 ;  /* 0x3f6ee58103008823 */ /* 0x000fce0000010000 */
.L_x_44607:
[----:B------:R-:W-:Y:S05]  /*16c60*/  BSYNC B0 ;  /* 0x0000000000007941 */ /* 0x000fea0003800000 */
.L_x_44605:
        /* <DEDUP_REMOVED lines=12> */
.L_x_44600:
        /* <DEDUP_REMOVED lines=16> */
[----:B------:R-:W-:Y:S05]  /*16e30*/  CALL.REL.NOINC `($__internal_83_$__cuda_sm3x_div_rn_ftz_f32_slowpath) ;  /* 0x0000015c00647944 */ /* 0x000fea0003c00000 */
.L_x_44611:
[----:B------:R-:W-:Y:S05]  /*16e40*/  BSYNC B4 ;  /* 0x0000000000047941 */ /* 0x000fea0003800000 */
.L_x_44610:
        /* <DEDUP_REMOVED lines=18> */
.L_x_44613:
[----:B------:R-:W-:Y:S02]  /*16f70*/  ISETP.GE.AND P0, PT, R12, RZ, PT ;  /* 0x000000ff0c00720c */ /* 0x000fe40003f06270 */
[----:B------:R-:W-:-:S11]  /*16f80*/  MOV R3, 0x3fd774eb ;  /* 0x3fd774eb00037802 */ /* 0x000fd60000000f00 */
[----:B------:R-:W-:-:S04]  /*16f90*/  @P0 FFMA.FTZ R0, R3, 0.93318945169448852539, -R0 ;  /* 0x3f6ee58103000823 */ /* 0x000fc80000010800 */
[----:B------:R-:W-:-:S07]  /*16fa0*/  @!P0 FFMA.FTZ R0, R3, 0.93318945169448852539, R0 ;  /* 0x3f6ee58103008823 */ /* 0x000fce0000010000 */
.L_x_44614:
[----:B------:R-:W-:Y:S05]  /*16fb0*/  BSYNC B0 ;  /* 0x0000000000007941 */ /* 0x000fea0003800000 */
.L_x_44612:
        /* <DEDUP_REMOVED lines=13> */
.L_x_44609:
        /* <DEDUP_REMOVED lines=25> */
.L_x_44616:
        /* <DEDUP_REMOVED lines=40> */
.L_x_44615:
        /* <DEDUP_REMOVED lines=51> */
.L_x_44618:
[----:B------:R-:W-:Y:S05]  /*177d0*/  BSYNC B0 ;  /* 0x0000000000007941 */ /* 0x000fea0003800000 */
.L_x_44617:
[----:B------:R-:W-:Y:S01]  /*177e0*/  BSSY B4, `(.L_x_44619) ;  /* 0x0000006000047945 */ /* 0x000fe20003800000 */
[----:B------:R-:W-:-:S03]  /*177f0*/  FFMA R0, R5, R4, R2 ;  /* 0x0000000405007223 */ /* 0x000fc60000000002 */
[----:B------:R-:W-:Y:S05]  /*17800*/  @!P0 BRA `(.L_x_44620) ;  /* 0x00000000000c8947 */ /* 0x000fea0003800000 */
[----:B------:R-:W-:Y:S02]  /*17810*/  MOV R0, R46 ;  /* 0x0000002e00007202 */ /* 0x000fe40000000f00 */
[----:B------:R-:W-:-:S07]  /*17820*/  MOV R2, 0x17840 ;  /* 0x0001784000027802 */ /* 0x000fce0000000f00 */
[----:B------:R-:W-:Y:S05]  /*17830*/  CALL.REL.NOINC `($__internal_83_$__cuda_sm3x_div_rn_ftz_f32_slowpath) ;  /* 0x0000015000e47944 */ /* 0x000fea0003c00000 */
.L_x_44620:
[----:B------:R-:W-:Y:S05]  /*17840*/  BSYNC B4 ;  /* 0x0000000000047941 */ /* 0x000fea0003800000 */
.L_x_44619:
        /* <DEDUP_REMOVED lines=18> */
.L_x_44622:
[----:B------:R-:W-:Y:S02]  /*17970*/  ISETP.GE.AND P0, PT, R12, RZ, PT ;  /* 0x000000ff0c00720c */ /* 0x000fe40003f06270 */
[----:B------:R-:W-:-:S11]  /*17980*/  MOV R3, 0x3fd774eb ;  /* 0x3fd774eb00037802 */ /* 0x000fd60000000f00 */
[----:B------:R-:W-:-:S04]  /*17990*/  @P0 FFMA.FTZ R0, R3, 0.93318945169448852539, -R0 ;  /* 0x3f6ee58103000823 */ /* 0x000fc80000010800 */
[----:B------:R-:W-:-:S07]  /*179a0*/  @!P0 FFMA.FTZ R0, R3, 0.93318945169448852539, R0 ;  /* 0x3f6ee58103008823 */ /* 0x000fce0000010000 */
.L_x_44623:
[----:B------:R-:W-:Y:S05]  /*179b0*/  BSYNC B0 ;  /* 0x0000000000007941 */ /* 0x000fea0003800000 */
.L_x_44621:
        /* <DEDUP_REMOVED lines=12> */
.L_x_44599:
        /* <DEDUP_REMOVED lines=13> */
.L_x_44625:
[----:B------:R-:W-:Y:S05]  /*17b50*/  BSYNC B4 ;  /* 0x0000000000047941 */ /* 0x000fea0003800000 */
.L_x_44624:
        /* <DEDUP_REMOVED lines=18> */
.L_x_44627:
[----:B------:R-:W-:Y:S02]  /*17c80*/  ISETP.GE.AND P0, PT, R12, RZ, PT ;  /* 0x000000ff0c00720c */ /* 0x000fe40003f06270 */
[----:B------:R-:W-:-:S11]  /*17c90*/  MOV R3, 0x3fd774eb ;  /* 0x3fd774eb00037802 */ /* 0x000fd60000000f00 */
[----:B------:R-:W-:-:S04]  /*17ca0*/  @P0 FFMA.FTZ R0, R3, 0.93318945169448852539, -R0 ;  /* 0x3f6ee58103000823 */ /* 0x000fc80000010800 */
[----:B------:R-:W-:-:S07]  /*17cb0*/  @!P0 FFMA.FTZ R0, R3, 0.93318945169448852539, R0 ;  /* 0x3f6ee58103008823 */ /* 0x000fce0000010000 */
.L_x_44628:
[----:B------:R-:W-:Y:S05]  /*17cc0*/  BSYNC B0 ;  /* 0x0000000000007941 */ /* 0x000fea0003800000 */
.L_x_44626:
        /* <DEDUP_REMOVED lines=27> */
.L_x_44598:
        /* <DEDUP_REMOVED lines=39> */
.L_x_44631:
[----:B------:R-:W-:Y:S05]  /*180f0*/  BSYNC B0 ;  /* 0x0000000000007941 */ /* 0x000fea0003800000 */
.L_x_44630:
[----:B------:R-:W-:Y:S01]  /*18100*/  BSSY B4, `(.L_x_44632) ;  /* 0x0000007000047945 */ /* 0x000fe20003800000 */
[----:B------:R-:W-:-:S03]  /*18110*/  FFMA R0, R7, R5, R4 ;  /* 0x0000000507007223 */ /* 0x000fc60000000004 */
[----:B------:R-:W-:Y:S05]  /*18120*/  @!P0 BRA `(.L_x_44633) ;  /* 0x0000000000108947 */ /* 0x000fea0003800000 */
[----:B------:R-:W-:Y:S01]  /*18130*/  HFMA2.MMA R0, -RZ, RZ, 1.875, 0 ;  /* 0x3f800000ff007435 */ /* 0x000fe200000001ff */
[----:B------:R-:W-:Y:S02]  /*18140*/  MOV R41, R45 ;  /* 0x0000002d00297202 */ /* 0x000fe40000000f00 */
[----:B------:R-:W-:-:S08]  /*18150*/  MOV R2, 0x18170 ;  /* 0x0001817000027802 */ /* 0x000fd00000000f00 */
[----:B------:R-:W-:Y:S05]  /*18160*/  CALL.REL.NOINC `($__internal_83_$__cuda_sm3x_div_rn_ftz_f32_slowpath) ;  /* 0x0000014800987944 */ /* 0x000fea0003c00000 */
.L_x_44633:
[----:B------:R-:W-:Y:S05]  /*18170*/  BSYNC B4 ;  /* 0x0000000000047941 */ /* 0x000fea0003800000 */
.L_x_44632:
        /* <DEDUP_REMOVED lines=18> */
.L_x_44635:
[----:B------:R-:W-:Y:S02]  /*182a0*/  ISETP.GE.AND P0, PT, R12, RZ, PT ;  /* 0x000000ff0c00720c */ /* 0x000fe40003f06270 */
[----:B------:R-:W-:-:S11]  /*182b0*/  MOV R3, 0x3fd774eb ;  /* 0x3fd774eb00037802 */ /* 0x000fd60000000f00 */
[----:B------:R-:W-:-:S04]  /*182c0*/  @P0 FFMA.FTZ R0, R3, 0.93318945169448852539, -R0 ;  /* 0x3f6ee58103000823 */ /* 0x000fc80000010800 */
[----:B------:R-:W-:-:S07]  /*182d0*/  @!P0 FFMA.FTZ R0, R3, 0.93318945169448852539, R0 ;  /* 0x3f6ee58103008823 */ /* 0x000fce0000010000 */
.L_x_44636:
[----:B------:R-:W-:Y:S05]  /*182e0*/  BSYNC B0 ;  /* 0x0000000000007941 */ /* 0x000fea0003800000 */
.L_x_44634:
        /* <DEDUP_REMOVED lines=10> */
.L_x_44629:
        /* <DEDUP_REMOVED lines=12> */
[----:B------:R-:W-:Y:S05]  /*18450*/  CALL.REL.NOINC `($__internal_83_$__cuda_sm3x_div_rn_ftz_f32_slowpath) ;  /* 0x0000014400dc7944 */ /* 0x000fea0003c00000 */
.L_x_44638:
[----:B------:R-:W-:Y:S05]  /*18460*/  BSYNC B4 ;  /* 0x0000000000047941 */ /* 0x000fea0003800000 */
.L_x_44637:
        /* <DEDUP_REMOVED lines=18> */
.L_x_44640:
[----:B------:R-:W-:Y:S02]  /*18590*/  ISETP.GE.AND P0, PT, R12, RZ, PT ;  /* 0x000000ff0c00720c */ /* 0x000fe40003f06270 */
[----:B------:R-:W-:-:S11]  /*185a0*/  MOV R3, 0x3fd774eb ;  /* 0x3fd774eb00037802 */ /* 0x000fd60000000f00 */
[----:B------:R-:W-:-:S04]  /*185b0*/  @P0 FFMA.FTZ R0, R3, 0.93318945169448852539, -R0 ;  /* 0x3f6ee58103000823 */ /* 0x000fc80000010800 */
[----:B------:R-:W-:-:S07]  /*185c0*/  @!P0 FFMA.FTZ R0, R3, 0.93318945169448852539, R0 ;  /* 0x3f6ee58103008823 */ /* 0x000fce0000010000 */
.L_x_44641:
[----:B------:R-:W-:Y:S05]  /*185d0*/  BSYNC B0 ;  /* 0x0000000000007941 */ /* 0x000fea0003800000 */
.L_x_44639:
        /* <DEDUP_REMOVED lines=11> */
.L_x_44597:
        /* <DEDUP_REMOVED lines=33> */
[----:B------:R-:W-:Y:S05]  /*188a0*/  CALL.REL.NOINC `($__internal_83_$__cuda_sm3x_div_rn_ftz_f32_slowpath) ;  /* 0x0000014000c87944 */ /* 0x000fea0003c00000 */
.L_x_44643:
[----:B------:R-:W-:Y:S05]  /*188b0*/  BSYNC B4 ;  /* 0x0000000000047941 */ /* 0x000fea0003800000 */
.L_x_44642:
        /* <DEDUP_REMOVED lines=18> */
.L_x_44645:
[----:B------:R-:W-:Y:S02]  /*189e0*/  ISETP.GE.AND P0, PT, R12, RZ, PT ;  /* 0x000000ff0c00720c */ /* 0x000fe40003f06270 */
[----:B------:R-:W-:-:S11]  /*189f0*/  MOV R3, 0x3fd774eb ;  /* 0x3fd774eb00037802 */ /* 0x000fd60000000f00 */
[----:B------:R-:W-:-:S04]  /*18a00*/  @P0 FFMA.FTZ R0, R3, 0.93318945169448852539, -R0 ;  /* 0x3f6ee58103000823 */ /* 0x000fc80000010800 */
[----:B------:R-:W-:-:S07]  /*18a10*/  @!P0 FFMA.FTZ R0, R3, 0.93318945169448852539, R0 ;  /* 0x3f6ee58103008823 */ /* 0x000fce0000010000 */
.L_x_44646:
[----:B------:R-:W-:Y:S05]  /*18a20*/  BSYNC B0 ;  /* 0x0000000000007941 */ /* 0x000fea0003800000 */
.L_x_44644:
        /* <DEDUP_REMOVED lines=11> */
.L_x_44596:
        /* <DEDUP_REMOVED lines=25> */
[----:B------:R-:W-:Y:S05]  /*18c70*/  CALL.REL.NOINC `($__internal_83_$__cuda_sm3x_div_rn_ftz_f32_slowpath) ;  /* 0x0000013c00d47944 */ /* 0x000fea0003c00000 */
.L_x_44648:
[----:B------:R-:W-:Y:S05]  /*18c80*/  BSYNC B4 ;  /* 0x0000000000047941 */ /* 0x000fea0003800000 */
.L_x_44647:
        /* <DEDUP_REMOVED lines=18> */
.L_x_44650:
[----:B------:R-:W-:Y:S02]  /*18db0*/  ISETP.GE.AND P0, PT, R12, RZ, PT ;  /* 0x000000ff0c00720c */ /* 0x000fe40003f06270 */
[----:B------:R-:W-:-:S11]  /*18dc0*/  MOV R3, 0x3fd774eb ;  /* 0x3fd774eb00037802 */ /* 0x000fd60000000f00 */
[----:B------:R-:W-:-:S04]  /*18dd0*/  @P0 FFMA.FTZ R0, R3, 0.93318945169448852539, -R0 ;  /* 0x3f6ee58103000823 */ /* 0x000fc80000010800 */
[----:B------:R-:W-:-:S07]  /*18de0*/  @!P0 FFMA.FTZ R0, R3, 0.93318945169448852539, R0 ;  /* 0x3f6ee58103008823 */ /* 0x000fce0000010000 */
.L_x_44651:
[----:B------:R-:W-:Y:S05]  /*18df0*/  BSYNC B0 ;  /* 0x0000000000007941 */ /* 0x000fea0003800000 */
.L_x_44649:
        /* <DEDUP_REMOVED lines=12> */
.L_x_44608:
[----:B------:R-:W-:Y:S05]  /*18ec0*/  BSYNC B2 ;  /* 0x0000000000027941 */ /* 0x000fea0003800000 */
.L_x_44595:
        /* <DEDUP_REMOVED lines=41> */
.L_x_44654:
        /* <DEDUP_REMOVED lines=10> */
.L_x_44653:
[----:B------:R-:W-:-:S04]  /*19200*/  FMUL.RZ R4, R4, 0.15915493667125701904 ;  /* 0x3e22f98304047820 */ /* 0x000fc8000040c000 */
[----:B------:R2:W3:Y:S08]  /*19210*/  MUFU.SIN R43, R4 ;  /* 0x00000004002b7308 */ /* 0x0004f00000000400 */
[----:B------:R2:W4:Y:S01]  /*19220*/  MUFU.COS R42, R4 ;  /* 0x00000004002a7308 */ /* 0x0005220000000000 */
[----:B------:R-:W-:Y:S05]  /*19230*/  BRA `(.L_x_44594) ;  /* 0x00000000000c7947 */ /* 0x000fea0003800000 */
.L_x_44652:
[----:B------:R-:W-:Y:S01]  /*19240*/  FMUL.FTZ R15, R15, 1.4426950216293334961 ;  /* 0x3fb8aa3b0f0f7820 */ /* 0x000fe20000410000 */
[----:B------:R-:W-:-:S03]  /*19250*/  MOV R43, R4 ;  /* 0x00000004002b7202 */ /* 0x000fc60000000f00 */
[----:B------:R0:W1:Y:S04]  /*19260*/  MUFU.EX2 R42, R15 ;  /* 0x0000000f002a7308 */ /* 0x0000680000000800 */
.L_x_44594:
[----:B------:R-:W-:Y:S05]  /*19270*/  BSYNC B3 ;  /* 0x0000000000037941 */ /* 0x000fea0003800000 */
.L_x_44593:
        /* <DEDUP_REMOVED lines=67> */
.L_x_44664:
[----:B------:R-:W-:Y:S05]  /*196b0*/  BSYNC B0 ;  /* 0x0000000000007941 */ /* 0x000fea0003800000 */
.L_x_44663:
[----:B------:R-:W-:Y:S01]  /*196c0*/  BSSY B4, `(.L_x_44665) ;  /* 0x0000007000047945 */ /* 0x000fe20003800000 */
[----:B------:R-:W-:-:S03]  /*196d0*/  FFMA R0, R7, R5, R4 ;  /* 0x0000000507007223 */ /* 0x000fc60000000004 */
[----:B------:R-:W-:Y:S05]  /*196e0*/  @!P0 BRA `(.L_x_44666) ;  /* 0x0000000000108947 */ /* 0x000fea0003800000 */
[----:B------:R-:W-:Y:S02]  /*196f0*/  MOV R41, R14 ;  /* 0x0000000e00297202 */ /* 0x000fe40000000f00 */
[----:B------:R-:W-:Y:S02]  /*19700*/  MOV R0, R15 ;  /* 0x0000000f00007202 */ /* 0x000fe40000000f00 */
[----:B------:R-:W-:-:S07]  /*19710*/  MOV R2, 0x19730 ;  /* 0x0001973000027802 */ /* 0x000fce0000000f00 */
[----:B-1-34-:R-:W-:Y:S05]  /*19720*/  CALL.REL.NOINC `($__internal_83_$__cuda_sm3x_div_rn_ftz_f32_slowpath) ;  /* 0x0000013400287944 */ /* 0x01afea0003c00000 */
.L_x_44666:
[----:B------:R-:W-:Y:S05]  /*19730*/  BSYNC B4 ;  /* 0x0000000000047941 */ /* 0x000fea0003800000 */
.L_x_44665:
        /* <DEDUP_REMOVED lines=18> */
.L_x_44668:
[----:B------:R-:W-:Y:S02]  /*19860*/  ISETP.GE.AND P0, PT, R8, RZ, PT ;  /* 0x000000ff0800720c */ /* 0x000fe40003f06270 */
[----:B------:R-:W-:-:S11]  /*19870*/  MOV R3, 0x3fd774eb ;  /* 0x3fd774eb00037802 */ /* 0x000fd60000000f00 */
[----:B------:R-:W-:-:S04]  /*19880*/  @P0 FFMA.FTZ R0, R3, 0.93318945169448852539, -R0 ;  /* 0x3f6ee58103000823 */ /* 0x000fc80000010800 */
[----:B------:R-:W-:-:S07]  /*19890*/  @!P0 FFMA.FTZ R0, R3, 0.93318945169448852539, R0 ;  /* 0x3f6ee58103008823 */ /* 0x000fce0000010000 */
.L_x_44669:
[----:B------:R-:W-:Y:S05]  /*198a0*/  BSYNC B0 ;  /* 0x0000000000007941 */ /* 0x000fea0003800000 */
.L_x_44667:
        /* <DEDUP_REMOVED lines=12> */
.L_x_44662:
        /* <DEDUP_REMOVED lines=16> */
[----:B-1234-:R-:W-:Y:S05]  /*19a70*/  CALL.REL.NOINC `($__internal_83_$__cuda_sm3x_div_rn_ftz_f32_slowpath) ;  /* 0x0000013000547944 */ /* 0x01efea0003c00000 */
.L_x_44673:
[----:B------:R-:W-:Y:S05]  /*19a80*/  BSYNC B4 ;  /* 0x0000000000047941 */ /* 0x000fea0003800000 */
.L_x_44672:
        /* <DEDUP_REMOVED lines=18> */
.L_x_44675:
[----:B------:R-:W-:Y:S02]  /*19bb0*/  ISETP.GE.AND P0, PT, R8, RZ, PT ;  /* 0x000000ff0800720c */ /* 0x000fe40003f06270 */
[----:B------:R-:W-:-:S11]  /*19bc0*/  MOV R3, 0x3fd774eb ;  /* 0x3fd774eb00037802 */ /* 0x000fd60000000f00 */
[----:B------:R-:W-:-:S04]  /*19bd0*/  @P0 FFMA.FTZ R0, R3, 0.93318945169448852539, -R0 ;  /* 0x3f6ee58103000823 */ /* 0x000fc80000010800 */
[----:B------:R-:W-:-:S07]  /*19be0*/  @!P0 FFMA.FTZ R0, R3, 0.93318945169448852539, R0 ;  /* 0x3f6ee58103008823 */ /* 0x000fce0000010000 */
.L_x_44676:
[----:B------:R-:W-:Y:S05]  /*19bf0*/  BSYNC B0 ;  /* 0x0000000000007941 */ /* 0x000fea0003800000 */
.L_x_44674:
        /* <DEDUP_REMOVED lines=13> */
.L_x_44671:
        /* <DEDUP_REMOVED lines=25> */
.L_x_44678:
        /* <DEDUP_REMOVED lines=41> */
.L_x_44677:
        /* <DEDUP_REMOVED lines=51> */
.L_x_44680:
[----:B------:R-:W-:Y:S05]  /*1a420*/  BSYNC B0 ;  /* 0x0000000000007941 */ /* 0x000fea0003800000 */
.L_x_44679:
[----:B------:R-:W-:Y:S01]  /*1a430*/  BSSY B4, `(.L_x_44681) ;  /* 0x0000006000047945 */ /* 0x000fe20003800000 */
[----:B------:R-:W-:-:S03]  /*1a440*/  FFMA R0, R5, R6, R4 ;  /* 0x0000000605007223 */ /* 0x000fc60000000004 */
[----:B------:R-:W-:Y:S05]  /*1a450*/  @!P0 BRA `(.L_x_44682) ;  /* 0x00000000000c8947 */ /* 0x000fea0003800000 */
[----:B------:R-:W-:Y:S02]  /*1a460*/  MOV R0, R15 ;  /* 0x0000000f00007202 */ /* 0x000fe40000000f00 */
[----:B------:R-:W-:-:S07]  /*1a470*/  MOV R2, 0x1a490 ;  /* 0x0001a49000027802 */ /* 0x000fce0000000f00 */
[----:B-1-34-:R-:W-:Y:S05]  /*1a480*/  CALL.REL.NOINC `($__internal_83_$__cuda_sm3x_div_rn_ftz_f32_slowpath) ;  /* 0x0000012400d07944 */ /* 0x01afea0003c00000 */
.L_x_44682:
[----:B------:R-:W-:Y:S05]  /*1a490*/  BSYNC B4 ;  /* 0x0000000000047941 */ /* 0x000fea0003800000 */
.L_x_44681:
        /* <DEDUP_REMOVED lines=18> */
.L_x_44684:
[----:B------:R-:W-:Y:S02]  /*1a5c0*/  ISETP.GE.AND P0, PT, R8, RZ, PT ;  /* 0x000000ff0800720c */ /* 0x000fe40003f06270 */
[----:B------:R-:W-:-:S11]  /*1a5d0*/  MOV R3, 0x3fd774eb ;  /* 0x3fd774eb00037802 */ /* 0x000fd60000000f00 */
[----:B------:R-:W-:-:S04]  /*1a5e0*/  @P0 FFMA.FTZ R0, R3, 0.93318945169448852539, -R0 ;  /* 0x3f6ee58103000823 */ /* 0x000fc80000010800 */
[----:B------:R-:W-:-:S07]  /*1a5f0*/  @!P0 FFMA.FTZ R0, R3, 0.93318945169448852539, R0 ;  /* 0x3f6ee58103008823 */ /* 0x000fce0000010000 */
.L_x_44685:
[----:B------:R-:W-:Y:S05]  /*1a600*/  BSYNC B0 ;  /* 0x0000000000007941 */ /* 0x000fea0003800000 */
.L_x_44683:
        /* <DEDUP_REMOVED lines=12> */
.L_x_44661:
        /* <DEDUP_REMOVED lines=13> */
.L_x_44687:
[----:B------:R-:W-:Y:S05]  /*1a7a0*/  BSYNC B4 ;  /* 0x0000000000047941 */ /* 0x000fea0003800000 */
.L_x_44686:
        /* <DEDUP_REMOVED lines=18> */
.L_x_44689:
[----:B------:R-:W-:Y:S02]  /*1a8d0*/  ISETP.GE.AND P0, PT, R8, RZ, PT ;  /* 0x000000ff0800720c */ /* 0x000fe40003f06270 */
[----:B------:R-:W-:-:S11]  /*1a8e0*/  MOV R3, 0x3fd774eb ;  /* 0x3fd774eb00037802 */ /* 0x000fd60000000f00 */
[----:B------:R-:W-:-:S04]  /*1a8f0*/  @P0 FFMA.FTZ R0, R3, 0.93318945169448852539, -R0 ;  /* 0x3f6ee58103000823 */ /* 0x000fc80000010800 */
[----:B------:R-:W-:-:S07]  /*1a900*/  @!P0 FFMA.FTZ R0, R3, 0.93318945169448852539, R0 ;  /* 0x3f6ee58103008823 */ /* 0x000fce0000010000 */
.L_x_44690:
[----:B------:R-:W-:Y:S05]  /*1a910*/  BSYNC B0 ;  /* 0x0000000000007941 */ /* 0x000fea0003800000 */
.L_x_44688:
        /* <DEDUP_REMOVED lines=27> */
.L_x_44660:
        /* <DEDUP_REMOVED lines=39> */
.L_x_44693:
[----:B------:R-:W-:Y:S05]  /*1ad40*/  BSYNC B0 ;  /* 0x0000000000007941 */ /* 0x000fea0003800000 */
.L_x_44692:
[----:B------:R-:W-:Y:S01]  /*1ad50*/  BSSY B4, `(.L_x_44694) ;  /* 0x0000007000047945 */ /* 0x000fe20003800000 */
[----:B------:R-:W-:-:S03]  /*1ad60*/  FFMA R0, R3, R6, R4 ;  /* 0x0000000603007223 */ /* 0x000fc60000000004 */
[----:B------:R-:W-:Y:S05]  /*1ad70*/  @!P0 BRA `(.L_x_44695) ;  /* 0x0000000000108947 */ /* 0x000fea0003800000 */
[----:B------:R-:W-:Y:S01]  /*1ad80*/  HFMA2.MMA R0, -RZ, RZ, 1.875, 0 ;  /* 0x3f800000ff007435 */ /* 0x000fe200000001ff */
[----:B------:R-:W-:Y:S02]  /*1ad90*/  MOV R41, R14 ;  /* 0x0000000e00297202 */ /* 0x000fe40000000f00 */
[----:B------:R-:W-:-:S08]  /*1ada0*/  MOV R2, 0x1adc0 ;  /* 0x0001adc000027802 */ /* 0x000fd00000000f00 */
[----:B-1-34-:R-:W-:Y:S05]  /*1adb0*/  CALL.REL.NOINC `($__internal_83_$__cuda_sm3x_div_rn_ftz_f32_slowpath) ;  /* 0x0000011c00847944 */ /* 0x01afea0003c00000 */
.L_x_44695:
[----:B------:R-:W-:Y:S05]  /*1adc0*/  BSYNC B4 ;  /* 0x0000000000047941 */ /* 0x000fea0003800000 */
.L_x_44694:
        /* <DEDUP_REMOVED lines=18> */
.L_x_44697:
[----:B------:R-:W-:Y:S02]  /*1aef0*/  ISETP.GE.AND P0, PT, R8, RZ, PT ;  /* 0x000000ff0800720c */ /* 0x000fe40003f06270 */
[----:B------:R-:W-:-:S11]  /*1af00*/  MOV R3, 0x3fd774eb ;  /* 0x3fd774eb00037802 */ /* 0x000fd60000000f00 */
[----:B------:R-:W-:-:S04]  /*1af10*/  @P0 FFMA.FTZ R0, R3, 0.93318945169448852539, -R0 ;  /* 0x3f6ee58103000823 */ /* 0x000fc80000010800 */
[----:B------:R-:W-:-:S07]  /*1af20*/  @!P0 FFMA.FTZ R0, R3, 0.93318945169448852539, R0 ;  /* 0x3f6ee58103008823 */ /* 0x000fce0000010000 */
.L_x_44698:
[----:B------:R-:W-:Y:S05]  /*1af30*/  BSYNC B0 ;  /* 0x0000000000007941 */ /* 0x000fea0003800000 */
.L_x_44696:
        /* <DEDUP_REMOVED lines=10> */
.L_x_44691:
        /* <DEDUP_REMOVED lines=12> */
[----:B-1234-:R-:W-:Y:S05]  /*1b0a0*/  CALL.REL.NOINC `($__internal_83_$__cuda_sm3x_div_rn_ftz_f32_slowpath) ;  /* 0x0000011800c87944 */ /* 0x01efea0003c00000 */
.L_x_44700:
[----:B------:R-:W-:Y:S05]  /*1b0b0*/  BSYNC B4 ;  /* 0x0000000000047941 */ /* 0x000fea0003800000 */
.L_x_44699:
        /* <DEDUP_REMOVED lines=18> */
.L_x_44702:
[----:B------:R-:W-:Y:S02]  /*1b1e0*/  ISETP.GE.AND P0, PT, R8, RZ, PT ;  /* 0x000000ff0800720c */ /* 0x000fe40003f06270 */
[----:B------:R-:W-:-:S11]  /*1b1f0*/  MOV R3, 0x3fd774eb ;  /* 0x3fd774eb00037802 */ /* 0x000fd60000000f00 */
[----:B------:R-:W-:-:S04]  /*1b200*/  @P0 FFMA.FTZ R0, R3, 0.93318945169448852539, -R0 ;  /* 0x3f6ee58103000823 */ /* 0x000fc80000010800 */
[----:B------:R-:W-:-:S07]  /*1b210*/  @!P0 FFMA.FTZ R0, R3, 0.93318945169448852539, R0 ;  /* 0x3f6ee58103008823 */ /* 0x000fce0000010000 */
.L_x_44703:
[----:B------:R-:W-:Y:S05]  /*1b220*/  BSYNC B0 ;  /* 0x0000000000007941 */ /* 0x000fea0003800000 */
.L_x_44701:
        /* <DEDUP_REMOVED lines=11> */
.L_x_44659:
        /* <DEDUP_REMOVED lines=33> */
[----:B-1-34-:R-:W-:Y:S05]  /*1b4f0*/  CALL.REL.NOINC `($__internal_83_$__cuda_sm3x_div_rn_ftz_f32_slowpath) ;  /* 0x0000011400b47944 */ /* 0x01afea0003c00000 */
.L_x_44705:
[----:B------:R-:W-:Y:S05]  /*1b500*/  BSYNC B4 ;  /* 0x0000000000047941 */ /* 0x000fea0003800000 */
.L_x_44704:
        /* <DEDUP_REMOVED lines=18> */
.L_x_44707:
[----:B------:R-:W-:Y:S02]  /*1b630*/  ISETP.GE.AND P0, PT, R8, RZ, PT ;  /* 0x000000ff0800720c */ /* 0x000fe40003f06270 */
[----:B------:R-:W-:-:S11]  /*1b640*/  MOV R3, 0x3fd774eb ;  /* 0x3fd774eb00037802 */ /* 0x000fd60000000f00 */
[----:B------:R-:W-:-:S04]  /*1b650*/  @P0 FFMA.FTZ R0, R3, 0.93318945169448852539, -R0 ;  /* 0x3f6ee58103000823 */ /* 0x000fc80000010800 */
[----:B------:R-:W-:-:S07]  /*1b660*/  @!P0 FFMA.FTZ R0, R3, 0.93318945169448852539, R0 ;  /* 0x3f6ee58103008823 */ /* 0x000fce0000010000 */
.L_x_44708:
[----:B------:R-:W-:Y:S05]  /*1b670*/  BSYNC B0 ;  /* 0x0000000000007941 */ /* 0x000fea0003800000 */
.L_x_44706:
        /* <DEDUP_REMOVED lines=11> */
.L_x_44658:
        /* <DEDUP_REMOVED lines=25> */
[----:B-1-34-:R-:W-:Y:S05]  /*1b8c0*/  CALL.REL.NOINC `($__internal_83_$__cuda_sm3x_div_rn_ftz_f32_slowpath) ;  /* 0x0000011000c07944 */ /* 0x01afea0003c00000 */
.L_x_44710:
[----:B------:R-:W-:Y:S05]  /*1b8d0*/  BSYNC B4 ;  /* 0x0000000000047941 */ /* 0x000fea0003800000 */
.L_x_44709:
        /* <DEDUP_REMOVED lines=18> */
.L_x_44712:
[----:B------:R-:W-:Y:S02]  /*1ba00*/  ISETP.GE.AND P0, PT, R8, RZ, PT ;  /* 0x000000ff0800720c */ /* 0x000fe40003f06270 */
[----:B------:R-:W-:-:S11]  /*1ba10*/  MOV R3, 0x3fd774eb ;  /* 0x3fd774eb00037802 */ /* 0x000fd60000000f00 */
[----:B------:R-:W-:-:S04]  /*1ba20*/  @P0 FFMA.FTZ R0, R3, 0.93318945169448852539, -R0 ;  /* 0x3f6ee58103000823 */ /* 0x000fc80000010800 */
[----:B------:R-:W-:-:S07]  /*1ba30*/  @!P0 FFMA.FTZ R0, R3, 0.93318945169448852539, R0 ;  /* 0x3f6ee58103008823 */ /* 0x000fce0000010000 */
.L_x_44713:
[----:B------:R-:W-:Y:S05]  /*1ba40*/  BSYNC B0 ;  /* 0x0000000000007941 */ /* 0x000fea0003800000 */
.L_x_44711:
        /* <DEDUP_REMOVED lines=12> */
.L_x_44670:
[----:B------:R-:W-:Y:S05]  /*1bb10*/  BSYNC B2 ;  /* 0x0000000000027941 */ /* 0x000fea0003800000 */
.L_x_44657:
        /* <DEDUP_REMOVED lines=41> */
.L_x_44716:
        /* <DEDUP_REMOVED lines=10> */
.L_x_44715:
[----:B------:R-:W-:-:S04]  /*1be50*/  FMUL.RZ R4, R4, 0.15915493667125701904 ;  /* 0x3e22f98304047820 */ /* 0x000fc8000040c000 */
[----:B------:R0:W2:Y:S08]  /*1be60*/  MUFU.SIN R13, R4 ;  /* 0x00000004000d7308 */ /* 0x0000b00000000400 */
[----:B------:R0:W0:Y:S01]  /*1be70*/  MUFU.COS R12, R4 ;  /* 0x00000004000c7308 */ /* 0x0000220000000000 */
[----:B------:R-:W-:Y:S05]  /*1be80*/  BRA `(.L_x_44656) ;  /* 0x00000000000c7947 */ /* 0x000fea0003800000 */
.L_x_44714:
[----:B------:R-:W-:Y:S01]  /*1be90*/  FMUL.FTZ R11, R11, 1.4426950216293334961 ;  /* 0x3fb8aa3b0b0b7820 */ /* 0x000fe20000410000 */
[----:B------:R-:W-:-:S03]  /*1bea0*/  MOV R13, R4 ;  /* 0x00000004000d7202 */ /* 0x000fc60000000f00 */
[----:B------:R0:W2:Y:S04]  /*1beb0*/  MUFU.EX2 R12, R11 ;  /* 0x0000000b000c7308 */ /* 0x0000a80000000800 */
.L_x_44656:
[----:B------:R-:W-:Y:S05]  /*1bec0*/  BSYNC B3 ;  /* 0x0000000000037941 */ /* 0x000fea0003800000 */
.L_x_44655:
        /* <DEDUP_REMOVED lines=67> */
.L_x_44726:
[----:B------:R-:W-:Y:S05]  /*1c300*/  BSYNC B0 ;  /* 0x0000000000007941 */ /* 0x000fea0003800000 */
.L_x_44725:
[----:B------:R-:W-:Y:S01]  /*1c310*/  BSSY B4, `(.L_x_44727) ;  /* 0x0000007000047945 */ /* 0x000fe20003800000 */
[----:B------:R-:W-:-:S03]  /*1c320*/  FFMA R0, R7, R5, R4 ;  /* 0x0000000507007223 */ /* 0x000fc60000000004 */
[----:B------:R-:W-:Y:S05]  /*1c330*/  @!P0 BRA `(.L_x_44728) ;  /* 0x0000000000108947 */ /* 0x000fea0003800000 */
[----:B------:R-:W-:Y:S02]  /*1c340*/  MOV R41, R10 ;  /* 0x0000000a00297202 */ /* 0x000fe40000000f00 */
[----:B------:R-:W-:Y:S02]  /*1c350*/  MOV R0, R11 ;  /* 0x0000000b00007202 */ /* 0x000fe40000000f00 */
[----:B------:R-:W-:-:S07]  /*1c360*/  MOV R2, 0x1c380 ;  /* 0x0001c38000027802 */ /* 0x000fce0000000f00 */
[----:B-1-34-:R-:W-:Y:S05]  /*1c370*/  CALL.REL.NOINC `($__internal_83_$__cuda_sm3x_div_rn_ftz_f32_slowpath) ;  /* 0x0000010800147944 */ /* 0x01afea0003c00000 */
.L_x_44728:
[----:B------:R-:W-:Y:S05]  /*1c380*/  BSYNC B4 ;  /* 0x0000000000047941 */ /* 0x000fea0003800000 */
.L_x_44727:
        /* <DEDUP_REMOVED lines=18> */
.L_x_44730:
[----:B------:R-:W-:Y:S02]  /*1c4b0*/  ISETP.GE.AND P0, PT, R16, RZ, PT ;  /* 0x000000ff1000720c */ /* 0x000fe40003f06270 */
[----:B------:R-:W-:-:S11]  /*1c4c0*/  MOV R3, 0x3fd774eb ;  /* 0x3fd774eb00037802 */ /* 0x000fd60000000f00 */
[----:B------:R-:W-:-:S04]  /*1c4d0*/  @P0 FFMA.FTZ R0, R3, 0.93318945169448852539, -R0 ;  /* 0x3f6ee58103000823 */ /* 0x000fc80000010800 */
[----:B------:R-:W-:-:S07]  /*1c4e0*/  @!P0 FFMA.FTZ R0, R3, 0.93318945169448852539, R0 ;  /* 0x3f6ee58103008823 */ /* 0x000fce0000010000 */
.L_x_44731:
[----:B------:R-:W-:Y:S05]  /*1c4f0*/  BSYNC B0 ;  /* 0x0000000000007941 */ /* 0x000fea0003800000 */
.L_x_44729:
        /* <DEDUP_REMOVED lines=12> */
.L_x_44724:
        /* <DEDUP_REMOVED lines=17> */
.L_x_44735:
[----:B------:R-:W-:Y:S05]  /*1c6d0*/  BSYNC B4 ;  /* 0x0000000000047941 */ /* 0x000fea0003800000 */
.L_x_44734:
        /* <DEDUP_REMOVED lines=18> */
.L_x_44737:
[----:B------:R-:W-:Y:S02]  /*1c800*/  ISETP.GE.AND P0, PT, R16, RZ, PT ;  /* 0x000000ff1000720c */ /* 0x000fe40003f06270 */
[----:B------:R-:W-:-:S11]  /*1c810*/  MOV R3, 0x3fd774eb ;  /* 0x3fd774eb00037802 */ /* 0x000fd60000000f00 */
[----:B------:R-:W-:-:S04]  /*1c820*/  @P0 FFMA.FTZ R0, R3, 0.93318945169448852539, -R0 ;  /* 0x3f6ee58103000823 */ /* 0x000fc80000010800 */
[----:B------:R-:W-:-:S07]  /*1c830*/  @!P0 FFMA.FTZ R0, R3, 0.93318945169448852539, R0 ;  /* 0x3f6ee58103008823 */ /* 0x000fce0000010000 */
.L_x_44738:
[----:B------:R-:W-:Y:S05]  /*1c840*/  BSYNC B0 ;  /* 0x0000000000007941 */ /* 0x000fea0003800000 */
.L_x_44736:
        /* <DEDUP_REMOVED lines=13> */
.L_x_44733:
        /* <DEDUP_REMOVED lines=25> */
.L_x_44740:
        /* <DEDUP_REMOVED lines=40> */
.L_x_44739:
        /* <DEDUP_REMOVED lines=51> */
.L_x_44742:
[----:B------:R-:W-:Y:S05]  /*1d060*/  BSYNC B0 ;  /* 0x0000000000007941 */ /* 0x000fea0003800000 */
.L_x_44741:
[----:B------:R-:W-:Y:S01]  /*1d070*/  BSSY B4, `(.L_x_44743) ;  /* 0x0000006000047945 */ /* 0x000fe20003800000 */
[----:B------:R-:W-:-:S03]  /*1d080*/  FFMA R0, R5, R4, R2 ;  /* 0x0000000405007223 */ /* 0x000fc60000000002 */
[----:B------:R-:W-:Y:S05]  /*1d090*/  @!P0 BRA `(.L_x_44744) ;  /* 0x00000000000c8947 */ /* 0x000fea0003800000 */
[----:B------:R-:W-:Y:S02]  /*1d0a0*/  MOV R0, R11 ;  /* 0x0000000b00007202 */ /* 0x000fe40000000f00 */
[----:B------:R-:W-:-:S07]  /*1d0b0*/  MOV R2, 0x1d0d0 ;  /* 0x0001d0d000027802 */ /* 0x000fce0000000f00 */
[----:B-1-34-:R-:W-:Y:S05]  /*1d0c0*/  CALL.REL.NOINC `($__internal_83_$__cuda_sm3x_div_rn_ftz_f32_slowpath) ;  /* 0x000000f800c07944 */ /* 0x01afea0003c00000 */
.L_x_44744:
[----:B------:R-:W-:Y:S05]  /*1d0d0*/  BSYNC B4 ;  /* 0x0000000000047941 */ /* 0x000fea0003800000 */
.L_x_44743:
        /* <DEDUP_REMOVED lines=18> */
.L_x_44746:
[----:B------:R-:W-:Y:S02]  /*1d200*/  ISETP.GE.AND P0, PT, R16, RZ, PT ;  /* 0x000000ff1000720c */ /* 0x000fe40003f06270 */
[----:B------:R-:W-:-:S11]  /*1d210*/  MOV R3, 0x3fd774eb ;  /* 0x3fd774eb00037802 */ /* 0x000fd60000000f00 */
[----:B------:R-:W-:-:S04]  /*1d220*/  @P0 FFMA.FTZ R0, R3, 0.93318945169448852539, -R0 ;  /* 0x3f6ee58103000823 */ /* 0x000fc80000010800 */
[----:B------:R-:W-:-:S07]  /*1d230*/  @!P0 FFMA.FTZ R0, R3, 0.93318945169448852539, R0 ;  /* 0x3f6ee58103008823 */ /* 0x000fce0000010000 */
.L_x_44747:
[----:B------:R-:W-:Y:S05]  /*1d240*/  BSYNC B0 ;  /* 0x0000000000007941 */ /* 0x000fea0003800000 */
.L_x_44745:
        /* <DEDUP_REMOVED lines=12> */
.L_x_44723:
        /* <DEDUP_REMOVED lines=13> */
.L_x_44749:
[----:B------:R-:W-:Y:S05]  /*1d3e0*/  BSYNC B4 ;  /* 0x0000000000047941 */ /* 0x000fea0003800000 */
.L_x_44748:
        /* <DEDUP_REMOVED lines=18> */
.L_x_44751:
[----:B------:R-:W-:Y:S02]  /*1d510*/  ISETP.GE.AND P0, PT, R16, RZ, PT ;  /* 0x000000ff1000720c */ /* 0x000fe40003f06270 */
[----:B------:R-:W-:-:S11]  /*1d520*/  MOV R3, 0x3fd774eb ;  /* 0x3fd774eb00037802 */ /* 0x000fd60000000f00 */
[----:B------:R-:W-:-:S04]  /*1d530*/  @P0 FFMA.FTZ R0, R3, 0.93318945169448852539, -R0 ;  /* 0x3f6ee58103000823 */ /* 0x000fc80000010800 */
[----:B------:R-:W-:-:S07]  /*1d540*/  @!P0 FFMA.FTZ R0, R3, 0.93318945169448852539, R0 ;  /* 0x3f6ee58103008823 */ /* 0x000fce0000010000 */
.L_x_44752:
[----:B------:R-:W-:Y:S05]  /*1d550*/  BSYNC B0 ;  /* 0x0000000000007941 */ /* 0x000fea0003800000 */
.L_x_44750:
        /* <DEDUP_REMOVED lines=27> */
.L_x_44722:
        /* <DEDUP_REMOVED lines=39> */
.L_x_44755:
[----:B------:R-:W-:Y:S05]  /*1d980*/  BSYNC B0 ;  /* 0x0000000000007941 */ /* 0x000fea0003800000 */
.L_x_44754:
[----:B------:R-:W-:Y:S01]  /*1d990*/  BSSY B4, `(.L_x_44756) ;  /* 0x0000007000047945 */ /* 0x000fe20003800000 */
[----:B------:R-:W-:-:S03]  /*1d9a0*/  FFMA R0, R3, R6, R4 ;  /* 0x0000000603007223 */ /* 0x000fc60000000004 */
[----:B------:R-:W-:Y:S05]  /*1d9b0*/  @!P0 BRA `(.L_x_44757) ;  /* 0x0000000000108947 */ /* 0x000fea0003800000 */
[----:B------:R-:W-:Y:S01]  /*1d9c0*/  HFMA2.MMA R0, -RZ, RZ, 1.875, 0 ;  /* 0x3f800000ff007435 */ /* 0x000fe200000001ff */
[----:B------:R-:W-:Y:S02]  /*1d9d0*/  MOV R41, R10 ;  /* 0x0000000a00297202 */ /* 0x000fe40000000f00 */
[----:B------:R-:W-:-:S08]  /*1d9e0*/  MOV R2, 0x1da00 ;  /* 0x0001da0000027802 */ /* 0x000fd00000000f00 */
[----:B-1-34-:R-:W-:Y:S05]  /*1d9f0*/  CALL.REL.NOINC `($__internal_83_$__cuda_sm3x_div_rn_ftz_f32_slowpath) ;  /* 0x000000f000747944 */ /* 0x01afea0003c00000 */
.L_x_44757:
[----:B------:R-:W-:Y:S05]  /*1da00*/  BSYNC B4 ;  /* 0x0000000000047941 */ /* 0x000fea0003800000 */
.L_x_44756:
        /* <DEDUP_REMOVED lines=18> */
.L_x_44759:
[----:B------:R-:W-:Y:S02]  /*1db30*/  ISETP.GE.AND P0, PT, R16, RZ, PT ;  /* 0x000000ff1000720c */ /* 0x000fe40003f06270 */
[----:B------:R-:W-:-:S11]  /*1db40*/  MOV R3, 0x3fd774eb ;  /* 0x3fd774eb00037802 */ /* 0x000fd60000000f00 */
[----:B------:R-:W-:-:S04]  /*1db50*/  @P0 FFMA.FTZ R0, R3, 0.93318945169448852539, -R0 ;  /* 0x3f6ee58103000823 */ /* 0x000fc80000010800 */
[----:B------:R-:W-:-:S07]  /*1db60*/  @!P0 FFMA.FTZ R0, R3, 0.93318945169448852539, R0 ;  /* 0x3f6ee58103008823 */ /* 0x000fce0000010000 */
.L_x_44760:
[----:B------:R-:W-:Y:S05]  /*1db70*/  BSYNC B0 ;  /* 0x0000000000007941 */ /* 0x000fea0003800000 */
.L_x_44758:
        /* <DEDUP_REMOVED lines=10> */
.L_x_44753:
        /* <DEDUP_REMOVED lines=13> */
.L_x_44762:
[----:B------:R-:W-:Y:S05]  /*1dcf0*/  BSYNC B4 ;  /* 0x0000000000047941 */ /* 0x000fea0003800000 */
.L_x_44761:
        /* <DEDUP_REMOVED lines=18> */
.L_x_44764:
[----:B------:R-:W-:Y:S02]  /*1de20*/  ISETP.GE.AND P0, PT, R16, RZ, PT ;  /* 0x000000ff1000720c */ /* 0x000fe40003f06270 */
[----:B------:R-:W-:-:S11]  /*1de30*/  MOV R3, 0x3fd774eb ;  /* 0x3fd774eb00037802 */ /* 0x000fd60000000f00 */
[----:B------:R-:W-:-:S04]  /*1de40*/  @P0 FFMA.FTZ R0, R3, 0.93318945169448852539, -R0 ;  /* 0x3f6ee58103000823 */ /* 0x000fc80000010800 */
[----:B------:R-:W-:-:S07]  /*1de50*/  @!P0 FFMA.FTZ R0, R3, 0.93318945169448852539, R0 ;  /* 0x3f6ee58103008823 */ /* 0x000fce0000010000 */
.L_x_44765:
[----:B------:R-:W-:Y:S05]  /*1de60*/  BSYNC B0 ;  /* 0x0000000000007941 */ /* 0x000fea0003800000 */
.L_x_44763:
        /* <DEDUP_REMOVED lines=11> */
.L_x_44721:
        /* <DEDUP_REMOVED lines=34> */
.L_x_44767:
[----:B------:R-:W-:Y:S05]  /*1e140*/  BSYNC B4 ;  /* 0x0000000000047941 */ /* 0x000fea0003800000 */
.L_x_44766:
        /* <DEDUP_REMOVED lines=18> */
.L_x_44769:
[----:B------:R-:W-:Y:S02]  /*1e270*/  ISETP.GE.AND P0, PT, R16, RZ, PT ;  /* 0x000000ff1000720c */ /* 0x000fe40003f06270 */
[----:B------:R-:W-:-:S11]  /*1e280*/  MOV R3, 0x3fd774eb ;  /* 0x3fd774eb00037802 */ /* 0x000fd60000000f00 */
[----:B------:R-:W-:-:S04]  /*1e290*/  @P0 FFMA.FTZ R0, R3, 0.93318945169448852539, -R0 ;  /* 0x3f6ee58103000823 */ /* 0x000fc80000010800 */
[----:B------:R-:W-:-:S07]  /*1e2a0*/  @!P0 FFMA.FTZ R0, R3, 0.93318945169448852539, R0 ;  /* 0x3f6ee58103008823 */ /* 0x000fce0000010000 */
.L_x_44770:
[----:B------:R-:W-:Y:S05]  /*1e2b0*/  BSYNC B0 ;  /* 0x0000000000007941 */ /* 0x000fea0003800000 */
.L_x_44768:
        /* <DEDUP_REMOVED lines=11> */
.L_x_44720:
        /* <DEDUP_REMOVED lines=25> */
[----:B---34-:R-:W-:Y:S05]  /*1e500*/  CALL.REL.NOINC `($__internal_83_$__cuda_sm3x_div_rn_ftz_f32_slowpath) ;  /* 0x000000e400b07944 */ /* 0x018fea0003c00000 */
.L_x_44772:
[----:B------:R-:W-:Y:S05]  /*1e510*/  BSYNC B4 ;  /* 0x0000000000047941 */ /* 0x000fea0003800000 */
.L_x_44771:
        /* <DEDUP_REMOVED lines=18> */
.L_x_44774:
[----:B------:R-:W-:Y:S02]  /*1e640*/  ISETP.GE.AND P0, PT, R16, RZ, PT ;  /* 0x000000ff1000720c */ /* 0x000fe40003f06270 */
[----:B------:R-:W-:-:S11]  /*1e650*/  MOV R3, 0x3fd774eb ;  /* 0x3fd774eb00037802 */ /* 0x000fd60000000f00 */
[----:B------:R-:W-:-:S04]  /*1e660*/  @P0 FFMA.FTZ R0, R3, 0.93318945169448852539, -R0 ;  /* 0x3f6ee58103000823 */ /* 0x000fc80000010800 */
[----:B------:R-:W-:-:S07]  /*1e670*/  @!P0 FFMA.FTZ R0, R3, 0.93318945169448852539, R0 ;  /* 0x3f6ee58103008823 */ /* 0x000fce0000010000 */
.L_x_44775:
[----:B------:R-:W-:Y:S05]  /*1e680*/  BSYNC B0 ;  /* 0x0000000000007941 */ /* 0x000fea0003800000 */
.L_x_44773:
        /* <DEDUP_REMOVED lines=12> */
.L_x_44732:
[----:B------:R-:W-:Y:S05]  /*1e750*/  BSYNC B2 ;  /* 0x0000000000027941 */ /* 0x000fea0003800000 */
.L_x_44719:
        /* <DEDUP_REMOVED lines=41> */
.L_x_44778:
        /* <DEDUP_REMOVED lines=10> */
.L_x_44777:
[----:B------:R-:W-:-:S04]  /*1ea90*/  FMUL.RZ R4, R4, 0.15915493667125701904 ;  /* 0x3e22f98304047820 */ /* 0x000fc8000040c000 */
[----:B------:R0:W2:Y:S08]  /*1eaa0*/  MUFU.SIN R9, R4 ;  /* 0x0000000400097308 */ /* 0x0000b00000000400 */
[----:B------:R0:W0:Y:S01]  /*1eab0*/  MUFU.COS R8, R4 ;  /* 0x0000000400087308 */ /* 0x0000220000000000 */
[----:B------:R-:W-:Y:S05]  /*1eac0*/  BRA `(.L_x_44718) ;  /* 0x00000000000c7947 */ /* 0x000fea0003800000 */
.L_x_44776:
[----:B------:R-:W-:Y:S01]  /*1ead0*/  FMUL.FTZ R8, R19, 1.4426950216293334961 ;  /* 0x3fb8aa3b13087820 */ /* 0x000fe20000410000 */
[----:B------:R-:W-:-:S05]  /*1eae0*/  MOV R9, R4 ;  /* 0x0000000400097202 */ /* 0x000fca0000000f00 */
[----:B------:R-:W0:Y:S02]  /*1eaf0*/  MUFU.EX2 R8, R8 ;  /* 0x0000000800087308 */ /* 0x000e240000000800 */
.L_x_44718:
[----:B------:R-:W-:Y:S05]  /*1eb00*/  BSYNC B3 ;  /* 0x0000000000037941 */ /* 0x000fea0003800000 */
.L_x_44717:
        /* <DEDUP_REMOVED lines=67> */
.L_x_44788:
[----:B------:R-:W-:Y:S05]  /*1ef40*/  BSYNC B0 ;  /* 0x0000000000007941 */ /* 0x000fea0003800000 */
.L_x_44787:
[----:B------:R-:W-:Y:S01]  /*1ef50*/  BSSY B4, `(.L_x_44789) ;  /* 0x0000007000047945 */ /* 0x000fe20003800000 */
[----:B------:R-:W-:-:S03]  /*1ef60*/  FFMA R0, R7, R5, R4 ;  /* 0x0000000507007223 */ /* 0x000fc60000000004 */
[----:B------:R-:W-:Y:S05]  /*1ef70*/  @!P0 BRA `(.L_x_44790) ;  /* 0x0000000000108947 */ /* 0x000fea0003800000 */
[----:B------:R-:W-:Y:S02]  /*1ef80*/  MOV R41, R14 ;  /* 0x0000000e00297202 */ /* 0x000fe40000000f00 */
[----:B------:R-:W-:Y:S02]  /*1ef90*/  MOV R0, R15 ;  /* 0x0000000f00007202 */ /* 0x000fe40000000f00 */
[----:B------:R-:W-:-:S07]  /*1efa0*/  MOV R2, 0x1efc0 ;  /* 0x0001efc000027802 */ /* 0x000fce0000000f00 */
[----:B-1-34-:R-:W-:Y:S05]  /*1efb0*/  CALL.REL.NOINC `($__internal_83_$__cuda_sm3x_div_rn_ftz_f32_slowpath) ;  /* 0x000000dc00047944 */ /* 0x01afea0003c00000 */
.L_x_44790:
[----:B------:R-:W-:Y:S05]  /*1efc0*/  BSYNC B4 ;  /* 0x0000000000047941 */ /* 0x000fea0003800000 */
.L_x_44789:
        /* <DEDUP_REMOVED lines=18> */
.L_x_44792:
[----:B------:R-:W-:Y:S02]  /*1f0f0*/  ISETP.GE.AND P0, PT, R20, RZ, PT ;  /* 0x000000ff1400720c */ /* 0x000fe40003f06270 */
[----:B------:R-:W-:-:S11]  /*1f100*/  MOV R3, 0x3fd774eb ;  /* 0x3fd774eb00037802 */ /* 0x000fd60000000f00 */
[----:B------:R-:W-:-:S04]  /*1f110*/  @P0 FFMA.FTZ R0, R3, 0.93318945169448852539, -R0 ;  /* 0x3f6ee58103000823 */ /* 0x000fc80000010800 */
[----:B------:R-:W-:-:S07]  /*1f120*/  @!P0 FFMA.FTZ R0, R3, 0.93318945169448852539, R0 ;  /* 0x3f6ee58103008823 */ /* 0x000fce0000010000 */
.L_x_44793:
[----:B------:R-:W-:Y:S05]  /*1f130*/  BSYNC B0 ;  /* 0x0000000000007941 */ /* 0x000fea0003800000 */
.L_x_44791:
        /* <DEDUP_REMOVED lines=12> */
.L_x_44786:
        /* <DEDUP_REMOVED lines=17> */
.L_x_44797:
[----:B------:R-:W-:Y:S05]  /*1f310*/  BSYNC B4 ;  /* 0x0000000000047941 */ /* 0x000fea0003800000 */
.L_x_44796:
        /* <DEDUP_REMOVED lines=18> */
.L_x_44799:
[----:B------:R-:W-:Y:S02]  /*1f440*/  ISETP.GE.AND P0, PT, R20, RZ, PT ;  /* 0x000000ff1400720c */ /* 0x000fe40003f06270 */
[----:B------:R-:W-:-:S11]  /*1f450*/  MOV R3, 0x3fd774eb ;  /* 0x3fd774eb00037802 */ /* 0x000fd60000000f00 */
[----:B------:R-:W-:-:S04]  /*1f460*/  @P0 FFMA.FTZ R0, R3, 0.93318945169448852539, -R0 ;  /* 0x3f6ee58103000823 */ /* 0x000fc80000010800 */
[----:B------:R-:W-:-:S07]  /*1f470*/  @!P0 FFMA.FTZ R0, R3, 0.93318945169448852539, R0 ;  /* 0x3f6ee58103008823 */ /* 0x000fce0000010000 */
.L_x_44800:
[----:B------:R-:W-:Y:S05]  /*1f480*/  BSYNC B0 ;  /* 0x0000000000007941 */ /* 0x000fea0003800000 */
.L_x_44798:
        /* <DEDUP_REMOVED lines=13> */
.L_x_44795:
        /* <DEDUP_REMOVED lines=25> */
.L_x_44802:
        /* <DEDUP_REMOVED lines=40> */
.L_x_44801:
        /* <DEDUP_REMOVED lines=51> */
.L_x_44804:
[----:B------:R-:W-:Y:S05]  /*1fca0*/  BSYNC B0 ;  /* 0x0000000000007941 */ /* 0x000fea0003800000 */
.L_x_44803:
[----:B------:R-:W-:Y:S01]  /*1fcb0*/  BSSY B4, `(.L_x_44805) ;  /* 0x0000006000047945 */ /* 0x000fe20003800000 */
[----:B------:R-:W-:-:S03]  /*1fcc0*/  FFMA R0, R5, R4, R2 ;  /* 0x0000000405007223 */ /* 0x000fc60000000002 */
[----:B------:R-:W-:Y:S05]  /*1fcd0*/  @!P0 BRA `(.L_x_44806) ;  /* 0x00000000000c8947 */ /* 0x000fea0003800000 */
[----:B------:R-:W-:Y:S02]  /*1fce0*/  MOV R0, R15 ;  /* 0x0000000f00007202 */ /* 0x000fe40000000f00 */
[----:B------:R-:W-:-:S07]  /*1fcf0*/  MOV R2, 0x1fd10 ;  /* 0x0001fd1000027802 */ /* 0x000fce0000000f00 */
[----:B-1-34-:R-:W-:Y:S05]  /*1fd00*/  CALL.REL.NOINC `($__internal_83_$__cuda_sm3x_div_rn_ftz_f32_slowpath) ;  /* 0x000000cc00b07944 */ /* 0x01afea0003c00000 */
.L_x_44806:
[----:B------:R-:W-:Y:S05]  /*1fd10*/  BSYNC B4 ;  /* 0x0000000000047941 */ /* 0x000fea0003800000 */
.L_x_44805:
        /* <DEDUP_REMOVED lines=18> */
.L_x_44808:
[----:B------:R-:W-:Y:S02]  /*1fe40*/  ISETP.GE.AND P0, PT, R20, RZ, PT ;  /* 0x000000ff1400720c */ /* 0x000fe40003f06270 */
[----:B------:R-:W-:-:S11]  /*1fe50*/  MOV R3, 0x3fd774eb ;  /* 0x3fd774eb00037802 */ /* 0x000fd60000000f00 */
[----:B------:R-:W-:-:S04]  /*1fe60*/  @P0 FFMA.FTZ R0, R3, 0.93318945169448852539, -R0 ;  /* 0x3f6ee58103000823 */ /* 0x000fc80000010800 */
[----:B------:R-:W-:-:S07]  /*1fe70*/  @!P0 FFMA.FTZ R0, R3, 0.93318945169448852539, R0 ;  /* 0x3f6ee58103008823 */ /* 0x000fce0000010000 */
.L_x_44809:
[----:B------:R-:W-:Y:S05]  /*1fe80*/  BSYNC B0 ;  /* 0x0000000000007941 */ /* 0x000fea0003800000 */
.L_x_44807:
        /* <DEDUP_REMOVED lines=12> */
.L_x_44785:
        /* <DEDUP_REMOVED lines=13> */
.L_x_44811:
[----:B------:R-:W-:Y:S05]  /*20020*/  BSYNC B4 ;  /* 0x0000000000047941 */ /* 0x000fea0003800000 */
.L_x_44810:
        /* <DEDUP_REMOVED lines=18> */
.L_x_44813:
[----:B------:R-:W-:Y:S02]  /*20150*/  ISETP.GE.AND P0, PT, R20, RZ, PT ;  /* 0x000000ff1400720c */ /* 0x000fe40003f06270 */
[----:B------:R-:W-:-:S11]  /*20160*/  MOV R3, 0x3fd774eb ;  /* 0x3fd774eb00037802 */ /* 0x000fd60000000f00 */
[----:B------:R-:W-:-:S04]  /*20170*/  @P0 FFMA.FTZ R0, R3, 0.93318945169448852539, -R0 ;  /* 0x3f6ee58103000823 */ /* 0x000fc80000010800 */
[----:B------:R-:W-:-:S07]  /*20180*/  @!P0 FFMA.FTZ R0, R3, 0.93318945169448852539, R0 ;  /* 0x3f6ee58103008823 */ /* 0x000fce0000010000 */
.L_x_44814:
[----:B------:R-:W-:Y:S05]  /*20190*/  BSYNC B0 ;  /* 0x0000000000007941 */ /* 0x000fea0003800000 */
.L_x_44812:
        /* <DEDUP_REMOVED lines=27> */
.L_x_44784:
        /* <DEDUP_REMOVED lines=39> */
.L_x_44817:
[----:B------:R-:W-:Y:S05]  /*205c0*/  BSYNC B0 ;  /* 0x0000000000007941 */ /* 0x000fea0003800000 */
.L_x_44816:
[----:B------:R-:W-:Y:S01]  /*205d0*/  BSSY B4, `(.L_x_44818) ;  /* 0x0000007000047945 */ /* 0x000fe20003800000 */
[----:B------:R-:W-:-:S03]  /*205e0*/  FFMA R0, R3, R6, R4 ;  /* 0x0000000603007223 */ /* 0x000fc60000000004 */
[----:B------:R-:W-:Y:S05]  /*205f0*/  @!P0 BRA `(.L_x_44819) ;  /* 0x0000000000108947 */ /* 0x000fea0003800000 */
[----:B------:R-:W-:Y:S01]  /*20600*/  HFMA2.MMA R0, -RZ, RZ, 1.875, 0 ;  /* 0x3f800000ff007435 */ /* 0x000fe200000001ff */
[----:B------:R-:W-:Y:S02]  /*20610*/  MOV R41, R14 ;  /* 0x0000000e00297202 */ /* 0x000fe40000000f00 */
[----:B------:R-:W-:-:S08]  /*20620*/  MOV R2, 0x20640 ;  /* 0x0002064000027802 */ /* 0x000fd00000000f00 */
[----:B-1-34-:R-:W-:Y:S05]  /*20630*/  CALL.REL.NOINC `($__internal_83_$__cuda_sm3x_div_rn_ftz_f32_slowpath) ;  /* 0x000000c400647944 */ /* 0x01afea0003c00000 */
.L_x_44819:
[----:B------:R-:W-:Y:S05]  /*20640*/  BSYNC B4 ;  /* 0x0000000000047941 */ /* 0x000fea0003800000 */
.L_x_44818:
        /* <DEDUP_REMOVED lines=18> */
.L_x_44821:
[----:B------:R-:W-:Y:S02]  /*20770*/  ISETP.GE.AND P0, PT, R20, RZ, PT ;  /* 0x000000ff1400720c */ /* 0x000fe40003f06270 */
[----:B------:R-:W-:-:S11]  /*20780*/  MOV R3, 0x3fd774eb ;  /* 0x3fd774eb00037802 */ /* 0x000fd60000000f00 */
[----:B------:R-:W-:-:S04]  /*20790*/  @P0 FFMA.FTZ R0, R3, 0.93318945169448852539, -R0 ;  /* 0x3f6ee58103000823 */ /* 0x000fc80000010800 */
[----:B------:R-:W-:-:S07]  /*207a0*/  @!P0 FFMA.FTZ R0, R3, 0.93318945169448852539, R0 ;  /* 0x3f6ee58103008823 */ /* 0x000fce0000010000 */
.L_x_44822:
[----:B------:R-:W-:Y:S05]  /*207b0*/  BSYNC B0 ;  /* 0x0000000000007941 */ /* 0x000fea0003800000 */
.L_x_44820:
        /* <DEDUP_REMOVED lines=10> */
.L_x_44815:
        /* <DEDUP_REMOVED lines=13> */
.L_x_44824:
[----:B------:R-:W-:Y:S05]  /*20930*/  BSYNC B4 ;  /* 0x0000000000047941 */ /* 0x000fea0003800000 */
.L_x_44823:
        /* <DEDUP_REMOVED lines=18> */
.L_x_44826:
[----:B------:R-:W-:Y:S02]  /*20a60*/  ISETP.GE.AND P0, PT, R20, RZ, PT ;  /* 0x000000ff1400720c */ /* 0x000fe40003f06270 */
[----:B------:R-:W-:-:S11]  /*20a70*/  MOV R3, 0x3fd774eb ;  /* 0x3fd774eb00037802 */ /* 0x000fd60000000f00 */
[----:B------:R-:W-:-:S04]  /*20a80*/  @P0 FFMA.FTZ R0, R3, 0.93318945169448852539, -R0 ;  /* 0x3f6ee58103000823 */ /* 0x000fc80000010800 */
[----:B------:R-:W-:-:S07]  /*20a90*/  @!P0 FFMA.FTZ R0, R3, 0.93318945169448852539, R0 ;  /* 0x3f6ee58103008823 */ /* 0x000fce0000010000 */
.L_x_44827:
[----:B------:R-:W-:Y:S05]  /*20aa0*/  BSYNC B0 ;  /* 0x0000000000007941 */ /* 0x000fea0003800000 */
.L_x_44825:
        /* <DEDUP_REMOVED lines=11> */
.L_x_44783:
        /* <DEDUP_REMOVED lines=34> */
.L_x_44829:
[----:B------:R-:W-:Y:S05]  /*20d80*/  BSYNC B4 ;  /* 0x0000000000047941 */ /* 0x000fea0003800000 */
.L_x_44828:
        /* <DEDUP_REMOVED lines=18> */
.L_x_44831:
[----:B------:R-:W-:Y:S02]  /*20eb0*/  ISETP.GE.AND P0, PT, R20, RZ, PT ;  /* 0x000000ff1400720c */ /* 0x000fe40003f06270 */
[----:B------:R-:W-:-:S11]  /*20ec0*/  MOV R3, 0x3fd774eb ;  /* 0x3fd774eb00037802 */ /* 0x000fd60000000f00 */
[----:B------:R-:W-:-:S04]  /*20ed0*/  @P0 FFMA.FTZ R0, R3, 0.93318945169448852539, -R0 ;  /* 0x3f6ee58103000823 */ /* 0x000fc80000010800 */
[----:B------:R-:W-:-:S07]  /*20ee0*/  @!P0 FFMA.FTZ R0, R3, 0.93318945169448852539, R0 ;  /* 0x3f6ee58103008823 */ /* 0x000fce0000010000 */
.L_x_44832:
[----:B------:R-:W-:Y:S05]  /*20ef0*/  BSYNC B0 ;  /* 0x0000000000007941 */ /* 0x000fea0003800000 */
.L_x_44830:
        /* <DEDUP_REMOVED lines=11> */
.L_x_44782:
        /* <DEDUP_REMOVED lines=26> */
.L_x_44834:
[----:B------:R-:W-:Y:S05]  /*21150*/  BSYNC B4 ;  /* 0x0000000000047941 */ /* 0x000fea0003800000 */
.L_x_44833:
        /* <DEDUP_REMOVED lines=18> */
.L_x_44836:
[----:B------:R-:W-:Y:S02]  /*21280*/  ISETP.GE.AND P0, PT, R20, RZ, PT ;  /* 0x000000ff1400720c */ /* 0x000fe40003f06270 */
[----:B------:R-:W-:-:S11]  /*21290*/  MOV R3, 0x3fd774eb ;  /* 0x3fd774eb00037802 */ /* 0x000fd60000000f00 */
[----:B------:R-:W-:-:S04]  /*212a0*/  @P0 FFMA.FTZ R0, R3, 0.93318945169448852539, -R0 ;  /* 0x3f6ee58103000823 */ /* 0x000fc80000010800 */
[----:B------:R-:W-:-:S07]  /*212b0*/  @!P0 FFMA.FTZ R0, R3, 0.93318945169448852539, R0 ;  /* 0x3f6ee58103008823 */ /* 0x000fce0000010000 */
.L_x_44837:
[----:B------:R-:W-:Y:S05]  /*212c0*/  BSYNC B0 ;  /* 0x0000000000007941 */ /* 0x000fea0003800000 */
.L_x_44835:
        /* <DEDUP_REMOVED lines=12> */
.L_x_44794:
[----:B------:R-:W-:Y:S05]  /*21390*/  BSYNC B2 ;  /* 0x0000000000027941 */ /* 0x000fea0003800000 */
.L_x_44781:
        /* <DEDUP_REMOVED lines=41> */
.L_x_44840:
        /* <DEDUP_REMOVED lines=10> */
.L_x_44839:
[----:B------:R-:W-:-:S04]  /*216d0*/  FMUL.RZ R4, R4, 0.15915493667125701904 ;  /* 0x3e22f98304047820 */ /* 0x000fc8000040c000 */
[----:B------:R0:W2:Y:S08]  /*216e0*/  MUFU.SIN R11, R4 ;  /* 0x00000004000b7308 */ /* 0x0000b00000000400 */
[----:B------:R0:W0:Y:S01]  /*216f0*/  MUFU.COS R10, R4 ;  /* 0x00000004000a7308 */ /* 0x0000220000000000 */
[----:B------:R-:W-:Y:S05]  /*21700*/  BRA `(.L_x_44780) ;  /* 0x00000000000c7947 */ /* 0x000fea0003800000 */
.L_x_44838:
[----:B------:R-:W-:Y:S01]  /*21710*/  FMUL.FTZ R10, R23, 1.4426950216293334961 ;  /* 0x3fb8aa3b170a7820 */ /* 0x000fe20000410000 */
[----:B------:R-:W-:-:S05]  /*21720*/  MOV R11, R4 ;  /* 0x00000004000b7202 */ /* 0x000fca0000000f00 */
[----:B------:R-:W0:Y:S02]  /*21730*/  MUFU.EX2 R10, R10 ;  /* 0x0000000a000a7308 */ /* 0x000e240000000800 */
.L_x_44780:
[----:B------:R-:W-:Y:S05]  /*21740*/  BSYNC B3 ;  /* 0x0000000000037941 */ /* 0x000fea0003800000 */
.L_x_44779:
        /* <DEDUP_REMOVED lines=67> */
.L_x_44850:
[----:B------:R-:W-:Y:S05]  /*21b80*/  BSYNC B0 ;  /* 0x0000000000007941 */ /* 0x000fea0003800000 */
.L_x_44849:
[----:B------:R-:W-:Y:S01]  /*21b90*/  BSSY B4, `(.L_x_44851) ;  /* 0x0000007000047945 */ /* 0x000fe20003800000 */
[----:B------:R-:W-:-:S03]  /*21ba0*/  FFMA R0, R7, R5, R4 ;  /* 0x0000000507007223 */ /* 0x000fc60000000004 */
[----:B------:R-:W-:Y:S05]  /*21bb0*/  @!P0 BRA `(.L_x_44852) ;  /* 0x0000000000108947 */ /* 0x000fea0003800000 */
[----:B------:R-:W-:Y:S02]  /*21bc0*/  MOV R41, R16 ;  /* 0x0000001000297202 */ /* 0x000fe40000000f00 */
[----:B------:R-:W-:Y:S02]  /*21bd0*/  MOV R0, R17 ;  /* 0x0000001100007202 */ /* 0x000fe40000000f00 */
[----:B------:R-:W-:-:S07]  /*21be0*/  MOV R2, 0x21c00 ;  /* 0x00021c0000027802 */ /* 0x000fce0000000f00 */
[----:B-1-34-:R-:W-:Y:S05]  /*21bf0*/  CALL.REL.NOINC `($__internal_83_$__cuda_sm3x_div_rn_ftz_f32_slowpath) ;  /* 0x000000ac00f47944 */ /* 0x01afea0003c00000 */
.L_x_44852:
[----:B------:R-:W-:Y:S05]  /*21c00*/  BSYNC B4 ;  /* 0x0000000000047941 */ /* 0x000fea0003800000 */
.L_x_44851:
        /* <DEDUP_REMOVED lines=18> */
.L_x_44854:
[----:B------:R-:W-:Y:S02]  /*21d30*/  ISETP.GE.AND P0, PT, R24, RZ, PT ;  /* 0x000000ff1800720c */ /* 0x000fe40003f06270 */
[----:B------:R-:W-:-:S11]  /*21d40*/  MOV R3, 0x3fd774eb ;  /* 0x3fd774eb00037802 */ /* 0x000fd60000000f00 */
[----:B------:R-:W-:-:S04]  /*21d50*/  @P0 FFMA.FTZ R0, R3, 0.93318945169448852539, -R0 ;  /* 0x3f6ee58103000823 */ /* 0x000fc80000010800 */
[----:B------:R-:W-:-:S07]  /*21d60*/  @!P0 FFMA.FTZ R0, R3, 0.93318945169448852539, R0 ;  /* 0x3f6ee58103008823 */ /* 0x000fce0000010000 */
.L_x_44855:
[----:B------:R-:W-:Y:S05]  /*21d70*/  BSYNC B0 ;  /* 0x0000000000007941 */ /* 0x000fea0003800000 */
.L_x_44853:
        /* <DEDUP_REMOVED lines=12> */
.L_x_44848:
        /* <DEDUP_REMOVED lines=17> */
.L_x_44859:
[----:B------:R-:W-:Y:S05]  /*21f50*/  BSYNC B4 ;  /* 0x0000000000047941 */ /* 0x000fea0003800000 */
.L_x_44858:
        /* <DEDUP_REMOVED lines=18> */
.L_x_44861:
[----:B------:R-:W-:Y:S02]  /*22080*/  ISETP.GE.AND P0, PT, R24, RZ, PT ;  /* 0x000000ff1800720c */ /* 0x000fe40003f06270 */
[----:B------:R-:W-:-:S11]  /*22090*/  MOV R3, 0x3fd774eb ;  /* 0x3fd774eb00037802 */ /* 0x000fd60000000f00 */
[----:B------:R-:W-:-:S04]  /*220a0*/  @P0 FFMA.FTZ R0, R3, 0.93318945169448852539, -R0 ;  /* 0x3f6ee58103000823 */ /* 0x000fc80000010800 */
[----:B------:R-:W-:-:S07]  /*220b0*/  @!P0 FFMA.FTZ R0, R3, 0.93318945169448852539, R0 ;  /* 0x3f6ee58103008823 */ /* 0x000fce0000010000 */
.L_x_44862:
[----:B------:R-:W-:Y:S05]  /*220c0*/  BSYNC B0 ;  /* 0x0000000000007941 */ /* 0x000fea0003800000 */
.L_x_44860:
        /* <DEDUP_REMOVED lines=13> */
.L_x_44857:
        /* <DEDUP_REMOVED lines=25> */
.L_x_44864:
        /* <DEDUP_REMOVED lines=40> */
.L_x_44863:
        /* <DEDUP_REMOVED lines=51> */
.L_x_44866:
[----:B------:R-:W-:Y:S05]  /*228e0*/  BSYNC B0 ;  /* 0x0000000000007941 */ /* 0x000fea0003800000 */
.L_x_44865:
[----:B------:R-:W-:Y:S01]  /*228f0*/  BSSY B4, `(.L_x_44867) ;  /* 0x0000006000047945 */ /* 0x000fe20003800000 */
[----:B------:R-:W-:-:S03]  /*22900*/  FFMA R0, R5, R4, R2 ;  /* 0x0000000405007223 */ /* 0x000fc60000000002 */
[----:B------:R-:W-:Y:S05]  /*22910*/  @!P0 BRA `(.L_x_44868) ;  /* 0x00000000000c8947 */ /* 0x000fea0003800000 */
[----:B------:R-:W-:Y:S02]  /*22920*/  MOV R0, R17 ;  /* 0x0000001100007202 */ /* 0x000fe40000000f00 */
[----:B------:R-:W-:-:S07]  /*22930*/  MOV R2, 0x22950 ;  /* 0x0002295000027802 */ /* 0x000fce0000000f00 */
[----:B-1-34-:R-:W-:Y:S05]  /*22940*/  CALL.REL.NOINC `($__internal_83_$__cuda_sm3x_div_rn_ftz_f32_slowpath) ;  /* 0x000000a000a07944 */ /* 0x01afea0003c00000 */
.L_x_44868:
[----:B------:R-:W-:Y:S05]  /*22950*/  BSYNC B4 ;  /* 0x0000000000047941 */ /* 0x000fea0003800000 */
.L_x_44867:
        /* <DEDUP_REMOVED lines=18> */
.L_x_44870:
[----:B------:R-:W-:Y:S02]  /*22a80*/  ISETP.GE.AND P0, PT, R24, RZ, PT ;  /* 0x000000ff1800720c */ /* 0x000fe40003f06270 */
[----:B------:R-:W-:-:S11]  /*22a90*/  MOV R3, 0x3fd774eb ;  /* 0x3fd774eb00037802 */ /* 0x000fd60000000f00 */
[----:B------:R-:W-:-:S04]  /*22aa0*/  @P0 FFMA.FTZ R0, R3, 0.93318945169448852539, -R0 ;  /* 0x3f6ee58103000823 */ /* 0x000fc80000010800 */
[----:B------:R-:W-:-:S07]  /*22ab0*/  @!P0 FFMA.FTZ R0, R3, 0.93318945169448852539, R0 ;  /* 0x3f6ee58103008823 */ /* 0x000fce0000010000 */
.L_x_44871:
[----:B------:R-:W-:Y:S05]  /*22ac0*/  BSYNC B0 ;  /* 0x0000000000007941 */ /* 0x000fea0003800000 */
.L_x_44869:
        /* <DEDUP_REMOVED lines=12> */
.L_x_44847:
        /* <DEDUP_REMOVED lines=13> */
.L_x_44873:
[----:B------:R-:W-:Y:S05]  /*22c60*/  BSYNC B4 ;  /* 0x0000000000047941 */ /* 0x000fea0003800000 */
.L_x_44872:
        /* <DEDUP_REMOVED lines=18> */
.L_x_44875:
[----:B------:R-:W-:Y:S02]  /*22d90*/  ISETP.GE.AND P0, PT, R24, RZ, PT ;  /* 0x000000ff1800720c */ /* 0x000fe40003f06270 */
[----:B------:R-:W-:-:S11]  /*22da0*/  MOV R3, 0x3fd774eb ;  /* 0x3fd774eb00037802 */ /* 0x000fd60000000f00 */
[----:B------:R-:W-:-:S04]  /*22db0*/  @P0 FFMA.FTZ R0, R3, 0.93318945169448852539, -R0 ;  /* 0x3f6ee58103000823 */ /* 0x000fc80000010800 */
[----:B------:R-:W-:-:S07]  /*22dc0*/  @!P0 FFMA.FTZ R0, R3, 0.93318945169448852539, R0 ;  /* 0x3f6ee58103008823 */ /* 0x000fce0000010000 */
.L_x_44876:
[----:B------:R-:W-:Y:S05]  /*22dd0*/  BSYNC B0 ;  /* 0x0000000000007941 */ /* 0x000fea0003800000 */
.L_x_44874:
        /* <DEDUP_REMOVED lines=27> */
.L_x_44846:
        /* <DEDUP_REMOVED lines=39> */
.L_x_44879:
[----:B------:R-:W-:Y:S05]  /*23200*/  BSYNC B0 ;  /* 0x0000000000007941 */ /* 0x000fea0003800000 */
.L_x_44878:
[----:B------:R-:W-:Y:S01]  /*23210*/  BSSY B4, `(.L_x_44880) ;  /* 0x0000007000047945 */ /* 0x000fe20003800000 */
[----:B------:R-:W-:-:S03]  /*23220*/  FFMA R0, R3, R6, R4 ;  /* 0x0000000603007223 */ /* 0x000fc60000000004 */
[----:B------:R-:W-:Y:S05]  /*23230*/  @!P0 BRA `(.L_x_44881) ;  /* 0x0000000000108947 */ /* 0x000fea0003800000 */
[----:B------:R-:W-:Y:S01]  /*23240*/  HFMA2.MMA R0, -RZ, RZ, 1.875, 0 ;  /* 0x3f800000ff007435 */ /* 0x000fe200000001ff */
[----:B------:R-:W-:Y:S02]  /*23250*/  MOV R41, R16 ;  /* 0x0000001000297202 */ /* 0x000fe40000000f00 */
[----:B------:R-:W-:-:S08]  /*23260*/  MOV R2, 0x23280 ;  /* 0x0002328000027802 */ /* 0x000fd00000000f00 */
[----:B-1-34-:R-:W-:Y:S05]  /*23270*/  CALL.REL.NOINC `($__internal_83_$__cuda_sm3x_div_rn_ftz_f32_slowpath) ;  /* 0x0000009800547944 */ /* 0x01afea0003c00000 */
.L_x_44881:
[----:B------:R-:W-:Y:S05]  /*23280*/  BSYNC B4 ;  /* 0x0000000000047941 */ /* 0x000fea0003800000 */
.L_x_44880:
        /* <DEDUP_REMOVED lines=18> */
.L_x_44883:
[----:B------:R-:W-:Y:S02]  /*233b0*/  ISETP.GE.AND P0, PT, R24, RZ, PT ;  /* 0x000000ff1800720c */ /* 0x000fe40003f06270 */
[----:B------:R-:W-:-:S11]  /*233c0*/  MOV R3, 0x3fd774eb ;  /* 0x3fd774eb00037802 */ /* 0x000fd60000000f00 */
[----:B------:R-:W-:-:S04]  /*233d0*/  @P0 FFMA.FTZ R0, R3, 0.93318945169448852539, -R0 ;  /* 0x3f6ee58103000823 */ /* 0x000fc80000010800 */
[----:B------:R-:W-:-:S07]  /*233e0*/  @!P0 FFMA.FTZ R0, R3, 0.93318945169448852539, R0 ;  /* 0x3f6ee58103008823 */ /* 0x000fce0000010000 */
.L_x_44884:
[----:B------:R-:W-:Y:S05]  /*233f0*/  BSYNC B0 ;  /* 0x0000000000007941 */ /* 0x000fea0003800000 */
.L_x_44882:
        /* <DEDUP_REMOVED lines=10> */
.L_x_44877:
        /* <DEDUP_REMOVED lines=13> */
.L_x_44886:
[----:B------:R-:W-:Y:S05]  /*23570*/  BSYNC B4 ;  /* 0x0000000000047941 */ /* 0x000fea0003800000 */
.L_x_44885:
        /* <DEDUP_REMOVED lines=18> */
.L_x_44888:
[----:B------:R-:W-:Y:S02]  /*236a0*/  ISETP.GE.AND P0, PT, R24, RZ, PT ;  /* 0x000000ff1800720c */ /* 0x000fe40003f06270 */
[----:B------:R-:W-:-:S11]  /*236b0*/  MOV R3, 0x3fd774eb ;  /* 0x3fd774eb00037802 */ /* 0x000fd60000000f00 */
[----:B------:R-:W-:-:S04]  /*236c0*/  @P0 FFMA.FTZ R0, R3, 0.93318945169448852539, -R0 ;  /* 0x3f6ee58103000823 */ /* 0x000fc80000010800 */
[----:B------:R-:W-:-:S07]  /*236d0*/  @!P0 FFMA.FTZ R0, R3, 0.93318945169448852539, R0 ;  /* 0x3f6ee58103008823 */ /* 0x000fce0000010000 */
.L_x_44889:
[----:B------:R-:W-:Y:S05]  /*236e0*/  BSYNC B0 ;  /* 0x0000000000007941 */ /* 0x000fea0003800000 */
.L_x_44887:
        /* <DEDUP_REMOVED lines=11> */
.L_x_44845:
        /* <DEDUP_REMOVED lines=34> */
.L_x_44891:
[----:B------:R-:W-:Y:S05]  /*239c0*/  BSYNC B4 ;  /* 0x0000000000047941 */ /* 0x000fea0003800000 */
.L_x_44890:
        /* <DEDUP_REMOVED lines=18> */
.L_x_44893:
[----:B------:R-:W-:Y:S02]  /*23af0*/  ISETP.GE.AND P0, PT, R24, RZ, PT ;  /* 0x000000ff1800720c */ /* 0x000fe40003f06270 */
[----:B------:R-:W-:-:S11]  /*23b00*/  MOV R3, 0x3fd774eb ;  /* 0x3fd774eb00037802 */ /* 0x000fd60000000f00 */
[----:B------:R-:W-:-:S04]  /*23b10*/  @P0 FFMA.FTZ R0, R3, 0.93318945169448852539, -R0 ;  /* 0x3f6ee58103000823 */ /* 0x000fc80000010800 */
[----:B------:R-:W-:-:S07]  /*23b20*/  @!P0 FFMA.FTZ R0, R3, 0.93318945169448852539, R0 ;  /* 0x3f6ee58103008823 */ /* 0x000fce0000010000 */
.L_x_44894:
[----:B------:R-:W-:Y:S05]  /*23b30*/  BSYNC B0 ;  /* 0x0000000000007941 */ /* 0x000fea0003800000 */
.L_x_44892:
        /* <DEDUP_REMOVED lines=11> */
.L_x_44844:
        /* <DEDUP_REMOVED lines=26> */
.L_x_44896:
[----:B------:R-:W-:Y:S05]  /*23d90*/  BSYNC B4 ;  /* 0x0000000000047941 */ /* 0x000fea0003800000 */
.L_x_44895:
        /* <DEDUP_REMOVED lines=18> */
.L_x_44898:
[----:B------:R-:W-:Y:S02]  /*23ec0*/  ISETP.GE.AND P0, PT, R24, RZ, PT ;  /* 0x000000ff1800720c */ /* 0x000fe40003f06270 */
[----:B------:R-:W-:-:S11]  /*23ed0*/  MOV R3, 0x3fd774eb ;  /* 0x3fd774eb00037802 */ /* 0x000fd60000000f00 */
[----:B------:R-:W-:-:S04]  /*23ee0*/  @P0 FFMA.FTZ R0, R3, 0.93318945169448852539, -R0 ;  /* 0x3f6ee58103000823 */ /* 0x000fc80000010800 */
[----:B------:R-:W-:-:S07]  /*23ef0*/  @!P0 FFMA.FTZ R0, R3, 0.93318945169448852539, R0 ;  /* 0x3f6ee58103008823 */ /* 0x000fce0000010000 */
.L_x_44899:
[----:B------:R-:W-:Y:S05]  /*23f00*/  BSYNC B0 ;  /* 0x0000000000007941 */ /* 0x000fea0003800000 */
.L_x_44897:
        /* <DEDUP_REMOVED lines=12> */
.L_x_44856:
[----:B------:R-:W-:Y:S05]  /*23fd0*/  BSYNC B2 ;  /* 0x0000000000027941 */ /* 0x000fea0003800000 */
.L_x_44843:
        /* <DEDUP_REMOVED lines=41> */
.L_x_44902:
        /* <DEDUP_REMOVED lines=10> */
.L_x_44901:
[----:B------:R-:W-:-:S04]  /*24310*/  FMUL.RZ R4, R4, 0.15915493667125701904 ;  /* 0x3e22f98304047820 */ /* 0x000fc8000040c000 */
[----:B------:R0:W2:Y:S08]  /*24320*/  MUFU.SIN R15, R4 ;  /* 0x00000004000f7308 */ /* 0x0000b00000000400 */
[----:B------:R0:W0:Y:S01]  /*24330*/  MUFU.COS R14, R4 ;  /* 0x00000004000e7308 */ /* 0x0000220000000000 */
[----:B------:R-:W-:Y:S05]  /*24340*/  BRA `(.L_x_44842) ;  /* 0x00000000000c7947 */ /* 0x000fea0003800000 */
.L_x_44900:
[----:B------:R-:W-:Y:S01]  /*24350*/  FMUL.FTZ R14, R27, 1.4426950216293334961 ;  /* 0x3fb8aa3b1b0e7820 */ /* 0x000fe20000410000 */
[----:B------:R-:W-:-:S05]  /*24360*/  MOV R15, R4 ;  /* 0x00000004000f7202 */ /* 0x000fca0000000f00 */
[----:B------:R-:W0:Y:S02]  /*24370*/  MUFU.EX2 R14, R14 ;  /* 0x0000000e000e7308 */ /* 0x000e240000000800 */
.L_x_44842:
[----:B------:R-:W-:Y:S05]  /*24380*/  BSYNC B3 ;  /* 0x0000000000037941 */ /* 0x000fea0003800000 */
.L_x_44841:
        /* <DEDUP_REMOVED lines=67> */
.L_x_44912:
[----:B------:R-:W-:Y:S05]  /*247c0*/  BSYNC B0 ;  /* 0x0000000000007941 */ /* 0x000fea0003800000 */
.L_x_44911:
[----:B------:R-:W-:Y:S01]  /*247d0*/  BSSY B4, `(.L_x_44913) ;  /* 0x0000007000047945 */ /* 0x000fe20003800000 */
[----:B------:R-:W-:-:S03]  /*247e0*/  FFMA R0, R5, R4, R2 ;  /* 0x0000000405007223 */ /* 0x000fc60000000002 */
[----:B------:R-:W-:Y:S05]  /*247f0*/  @!P0 BRA `(.L_x_44914) ;  /* 0x0000000000108947 */ /* 0x000fea0003800000 */
[----:B------:R-:W-:Y:S02]  /*24800*/  MOV R41, R18 ;  /* 0x0000001200297202 */ /* 0x000fe40000000f00 */
[----:B------:R-:W-:Y:S02]  /*24810*/  MOV R0, R19 ;  /* 0x0000001300007202 */ /* 0x000fe40000000f00 */
[----:B------:R-:W-:-:S07]  /*24820*/  MOV R2, 0x24840 ;  /* 0x0002484000027802 */ /* 0x000fce0000000f00 */
[----:B-1-34-:R-:W-:Y:S05]  /*24830*/  CALL.REL.NOINC `($__internal_83_$__cuda_sm3x_div_rn_ftz_f32_slowpath) ;  /* 0x0000008000e47944 */ /* 0x01afea0003c00000 */
.L_x_44914:
[----:B------:R-:W-:Y:S05]  /*24840*/  BSYNC B4 ;  /* 0x0000000000047941 */ /* 0x000fea0003800000 */
.L_x_44913:
        /* <DEDUP_REMOVED lines=18> */
.L_x_44916:
[----:B------:R-:W-:Y:S02]  /*24970*/  ISETP.GE.AND P0, PT, R28, RZ, PT ;  /* 0x000000ff1c00720c */ /* 0x000fe40003f06270 */
[----:B------:R-:W-:-:S11]  /*24980*/  MOV R3, 0x3fd774eb ;  /* 0x3fd774eb00037802 */ /* 0x000fd60000000f00 */
[----:B------:R-:W-:-:S04]  /*24990*/  @P0 FFMA.FTZ R0, R3, 0.93318945169448852539, -R0 ;  /* 0x3f6ee58103000823 */ /* 0x000fc80000010800 */
[----:B------:R-:W-:-:S07]  /*249a0*/  @!P0 FFMA.FTZ R0, R3, 0.93318945169448852539, R0 ;  /* 0x3f6ee58103008823 */ /* 0x000fce0000010000 */
.L_x_44917:
[----:B------:R-:W-:Y:S05]  /*249b0*/  BSYNC B0 ;  /* 0x0000000000007941 */ /* 0x000fea0003800000 */
.L_x_44915:
        /* <DEDUP_REMOVED lines=12> */
.L_x_44910:
        /* <DEDUP_REMOVED lines=17> */
.L_x_44921:
[----:B------:R-:W-:Y:S05]  /*24b90*/  BSYNC B4 ;  /* 0x0000000000047941 */ /* 0x000fea0003800000 */
.L_x_44920:
        /* <DEDUP_REMOVED lines=18> */
.L_x_44923:
[----:B------:R-:W-:Y:S02]  /*24cc0*/  ISETP.GE.AND P0, PT, R28, RZ, PT ;  /* 0x000000ff1c00720c */ /* 0x000fe40003f06270 */
[----:B------:R-:W-:-:S11]  /*24cd0*/  MOV R3, 0x3fd774eb ;  /* 0x3fd774eb00037802 */ /* 0x000fd60000000f00 */
[----:B------:R-:W-:-:S04]  /*24ce0*/  @P0 FFMA.FTZ R0, R3, 0.93318945169448852539, -R0 ;  /* 0x3f6ee58103000823 */ /* 0x000fc80000010800 */
[----:B------:R-:W-:-:S07]  /*24cf0*/  @!P0 FFMA.FTZ R0, R3, 0.93318945169448852539, R0 ;  /* 0x3f6ee58103008823 */ /* 0x000fce0000010000 */
.L_x_44924:
[----:B------:R-:W-:Y:S05]  /*24d00*/  BSYNC B0 ;  /* 0x0000000000007941 */ /* 0x000fea0003800000 */
.L_x_44922:
        /* <DEDUP_REMOVED lines=13> */
.L_x_44919:
        /* <DEDUP_REMOVED lines=25> */
.L_x_44926:
        /* <DEDUP_REMOVED lines=40> */
.L_x_44925:
        /* <DEDUP_REMOVED lines=48> */
.L_x_44928:
[----:B------:R-:W-:Y:S05]  /*254f0*/  BSYNC B0 ;  /* 0x0000000000007941 */ /* 0x000fea0003800000 */
.L_x_44927:
[----:B------:R-:W-:Y:S01]  /*25500*/  BSSY B4, `(.L_x_44929) ;  /* 0x0000007000047945 */ /* 0x000fe20003800000 */
[----:B------:R-:W-:-:S03]  /*25510*/  FFMA R0, R5, R4, R2 ;  /* 0x0000000405007223 */ /* 0x000fc60000000002 */
[----:B------:R-:W-:Y:S05]  /*25520*/  @!P3 BRA `(.L_x_44930) ;  /* 0x000000000010b947 */ /* 0x000fea0003800000 */
[----:B------:R-:W-:Y:S02]  /*25530*/  MOV R41, R18 ;  /* 0x0000001200297202 */ /* 0x000fe40000000f00 */
[----:B------:R-:W-:Y:S02]  /*25540*/  MOV R0, R19 ;  /* 0x0000001300007202 */ /* 0x000fe40000000f00 */
[----:B------:R-:W-:-:S07]  /*25550*/  MOV R2, 0x25570 ;  /* 0x0002557000027802 */ /* 0x000fce0000000f00 */
[----:B-1-34-:R-:W-:Y:S05]  /*25560*/  CALL.REL.NOINC `($__internal_83_$__cuda_sm3x_div_rn_ftz_f32_slowpath) ;  /* 0x0000007400987944 */ /* 0x01afea0003c00000 */
.L_x_44930:
[----:B------:R-:W-:Y:S05]  /*25570*/  BSYNC B4 ;  /* 0x0000000000047941 */ /* 0x000fea0003800000 */
.L_x_44929:
        /* <DEDUP_REMOVED lines=18> */
.L_x_44932:
[----:B------:R-:W-:Y:S02]  /*256a0*/  ISETP.GE.AND P0, PT, R28, RZ, PT ;  /* 0x000000ff1c00720c */ /* 0x000fe40003f06270 */
[----:B------:R-:W-:-:S11]  /*256b0*/  MOV R3, 0x3fd774eb ;  /* 0x3fd774eb00037802 */ /* 0x000fd60000000f00 */
[----:B------:R-:W-:-:S04]  /*256c0*/  @P0 FFMA.FTZ R0, R3, 0.93318945169448852539, -R0 ;  /* 0x3f6ee58103000823 */ /* 0x000fc80000010800 */
[----:B------:R-:W-:-:S07]  /*256d0*/  @!P0 FFMA.FTZ R0, R3, 0.93318945169448852539, R0 ;  /* 0x3f6ee58103008823 */ /* 0x000fce0000010000 */
.L_x_44933:
[----:B------:R-:W-:Y:S05]  /*256e0*/  BSYNC B0 ;  /* 0x0000000000007941 */ /* 0x000fea0003800000 */
.L_x_44931:
        /* <DEDUP_REMOVED lines=12> */
.L_x_44909:
        /* <DEDUP_REMOVED lines=13> */
.L_x_44935:
[----:B------:R-:W-:Y:S05]  /*25880*/  BSYNC B4 ;  /* 0x0000000000047941 */ /* 0x000fea0003800000 */
.L_x_44934:
        /* <DEDUP_REMOVED lines=18> */
.L_x_44937:
[----:B------:R-:W-:Y:S02]  /*259b0*/  ISETP.GE.AND P0, PT, R28, RZ, PT ;  /* 0x000000ff1c00720c */ /* 0x000fe40003f06270 */
[----:B------:R-:W-:-:S11]  /*259c0*/  MOV R3, 0x3fd774eb ;  /* 0x3fd774eb00037802 */ /* 0x000fd60000000f00 */
[----:B------:R-:W-:-:S04]  /*259d0*/  @P0 FFMA.FTZ R0, R3, 0.93318945169448852539, -R0 ;  /* 0x3f6ee58103000823 */ /* 0x000fc80000010800 */
[----:B------:R-:W-:-:S07]  /*259e0*/  @!P0 FFMA.FTZ R0, R3, 0.93318945169448852539, R0 ;  /* 0x3f6ee58103008823 */ /* 0x000fce0000010000 */
.L_x_44938:
[----:B------:R-:W-:Y:S05]  /*259f0*/  BSYNC B0 ;  /* 0x0000000000007941 */ /* 0x000fea0003800000 */
.L_x_44936:
        /* <DEDUP_REMOVED lines=27> */
.L_x_44908:
        /* <DEDUP_REMOVED lines=39> */
.L_x_44941:
[----:B------:R-:W-:Y:S05]  /*25e20*/  BSYNC B0 ;  /* 0x0000000000007941 */ /* 0x000fea0003800000 */
.L_x_44940:
[----:B------:R-:W-:Y:S01]  /*25e30*/  BSSY B4, `(.L_x_44942) ;  /* 0x0000007000047945 */ /* 0x000fe20003800000 */
[----:B------:R-:W-:-:S03]  /*25e40*/  FFMA R0, R3, R4, R2 ;  /* 0x0000000403007223 */ /* 0x000fc60000000002 */
[----:B------:R-:W-:Y:S05]  /*25e50*/  @!P0 BRA `(.L_x_44943) ;  /* 0x0000000000108947 */ /* 0x000fea0003800000 */
[----:B------:R-:W-:Y:S01]  /*25e60*/  HFMA2.MMA R0, -RZ, RZ, 1.875, 0 ;  /* 0x3f800000ff007435 */ /* 0x000fe200000001ff */
[----:B------:R-:W-:Y:S02]  /*25e70*/  MOV R41, R18 ;  /* 0x0000001200297202 */ /* 0x000fe40000000f00 */
[----:B------:R-:W-:-:S08]  /*25e80*/  MOV R2, 0x25ea0 ;  /* 0x00025ea000027802 */ /* 0x000fd00000000f00 */
[----:B-1-34-:R-:W-:Y:S05]  /*25e90*/  CALL.REL.NOINC `($__internal_83_$__cuda_sm3x_div_rn_ftz_f32_slowpath) ;  /* 0x0000006c004c7944 */ /* 0x01afea0003c00000 */
.L_x_44943:
[----:B------:R-:W-:Y:S05]  /*25ea0*/  BSYNC B4 ;  /* 0x0000000000047941 */ /* 0x000fea0003800000 */
.L_x_44942:
        /* <DEDUP_REMOVED lines=18> */
.L_x_44945:
[----:B------:R-:W-:Y:S02]  /*25fd0*/  ISETP.GE.AND P0, PT, R28, RZ, PT ;  /* 0x000000ff1c00720c */ /* 0x000fe40003f06270 */
[----:B------:R-:W-:-:S11]  /*25fe0*/  MOV R3, 0x3fd774eb ;  /* 0x3fd774eb00037802 */ /* 0x000fd60000000f00 */
[----:B------:R-:W-:-:S04]  /*25ff0*/  @P0 FFMA.FTZ R0, R3, 0.93318945169448852539, -R0 ;  /* 0x3f6ee58103000823 */ /* 0x000fc80000010800 */
[----:B------:R-:W-:-:S07]  /*26000*/  @!P0 FFMA.FTZ R0, R3, 0.93318945169448852539, R0 ;  /* 0x3f6ee58103008823 */ /* 0x000fce0000010000 */
.L_x_44946:
[----:B------:R-:W-:Y:S05]  /*26010*/  BSYNC B0 ;  /* 0x0000000000007941 */ /* 0x000fea0003800000 */
.L_x_44944:
        /* <DEDUP_REMOVED lines=10> */
.L_x_44939:
        /* <DEDUP_REMOVED lines=13> */
.L_x_44948:
[----:B------:R-:W-:Y:S05]  /*26190*/  BSYNC B4 ;  /* 0x0000000000047941 */ /* 0x000fea0003800000 */
.L_x_44947:
        /* <DEDUP_REMOVED lines=18> */
.L_x_44950:
[----:B------:R-:W-:Y:S02]  /*262c0*/  ISETP.GE.AND P0, PT, R28, RZ, PT ;  /* 0x000000ff1c00720c */ /* 0x000fe40003f06270 */
[----:B------:R-:W-:-:S11]  /*262d0*/  MOV R3, 0x3fd774eb ;  /* 0x3fd774eb00037802 */ /* 0x000fd60000000f00 */
[----:B------:R-:W-:-:S04]  /*262e0*/  @P0 FFMA.FTZ R0, R3, 0.93318945169448852539, -R0 ;  /* 0x3f6ee58103000823 */ /* 0x000fc80000010800 */
[----:B------:R-:W-:-:S07]  /*262f0*/  @!P0 FFMA.FTZ R0, R3, 0.93318945169448852539, R0 ;  /* 0x3f6ee58103008823 */ /* 0x000fce0000010000 */
.L_x_44951:
[----:B------:R-:W-:Y:S05]  /*26300*/  BSYNC B0 ;  /* 0x0000000000007941 */ /* 0x000fea0003800000 */
.L_x_44949:
        /* <DEDUP_REMOVED lines=11> */
.L_x_44907:
        /* <DEDUP_REMOVED lines=34> */
.L_x_44953:
[----:B------:R-:W-:Y:S05]  /*265e0*/  BSYNC B4 ;  /* 0x0000000000047941 */ /* 0x000fea0003800000 */
.L_x_44952:
        /* <DEDUP_REMOVED lines=18> */
.L_x_44955:
[----:B------:R-:W-:Y:S02]  /*26710*/  ISETP.GE.AND P0, PT, R28, RZ, PT ;  /* 0x000000ff1c00720c */ /* 0x000fe40003f06270 */
[----:B------:R-:W-:-:S11]  /*26720*/  MOV R3, 0x3fd774eb ;  /* 0x3fd774eb00037802 */ /* 0x000fd60000000f00 */
[----:B------:R-:W-:-:S04]  /*26730*/  @P0 FFMA.FTZ R0, R3, 0.93318945169448852539, -R0 ;  /* 0x3f6ee58103000823 */ /* 0x000fc80000010800 */
[----:B------:R-:W-:-:S07]  /*26740*/  @!P0 FFMA.FTZ R0, R3, 0.93318945169448852539, R0 ;  /* 0x3f6ee58103008823 */ /* 0x000fce0000010000 */
.L_x_44956:
[----:B------:R-:W-:Y:S05]  /*26750*/  BSYNC B0 ;  /* 0x0000000000007941 */ /* 0x000fea0003800000 */
.L_x_44954:
        /* <DEDUP_REMOVED lines=11> */
.L_x_44906:
        /* <DEDUP_REMOVED lines=26> */
.L_x_44958:
[----:B------:R-:W-:Y:S05]  /*269b0*/  BSYNC B4 ;  /* 0x0000000000047941 */ /* 0x000fea0003800000 */
.L_x_44957:
        /* <DEDUP_REMOVED lines=18> */
.L_x_44960:
[----:B------:R-:W-:Y:S02]  /*26ae0*/  ISETP.GE.AND P0, PT, R28, RZ, PT ;  /* 0x000000ff1c00720c */ /* 0x000fe40003f06270 */
[----:B------:R-:W-:-:S11]  /*26af0*/  MOV R3, 0x3fd774eb ;  /* 0x3fd774eb00037802 */ /* 0x000fd60000000f00 */
[----:B------:R-:W-:-:S04]  /*26b00*/  @P0 FFMA.FTZ R0, R3, 0.93318945169448852539, -R0 ;  /* 0x3f6ee58103000823 */ /* 0x000fc80000010800 */
[----:B------:R-:W-:-:S07]  /*26b10*/  @!P0 FFMA.FTZ R0, R3, 0.93318945169448852539, R0 ;  /* 0x3f6ee58103008823 */ /* 0x000fce0000010000 */
.L_x_44961:
[----:B------:R-:W-:Y:S05]  /*26b20*/  BSYNC B0 ;  /* 0x0000000000007941 */ /* 0x000fea0003800000 */
.L_x_44959:
        /* <DEDUP_REMOVED lines=12> */
.L_x_44918:
[----:B------:R-:W-:Y:S05]  /*26bf0*/  BSYNC B2 ;  /* 0x0000000000027941 */ /* 0x000fea0003800000 */
.L_x_44905:
        /* <DEDUP_REMOVED lines=41> */
.L_x_44964:
        /* <DEDUP_REMOVED lines=10> */
.L_x_44963:
[----:B------:R-:W-:-:S04]  /*26f30*/  FMUL.RZ R4, R4, 0.15915493667125701904 ;  /* 0x3e22f98304047820 */ /* 0x000fc8000040c000 */
[----:B------:R0:W2:Y:S08]  /*26f40*/  MUFU.SIN R17, R4 ;  /* 0x0000000400117308 */ /* 0x0000b00000000400 */
[----:B------:R0:W0:Y:S01]  /*26f50*/  MUFU.COS R16, R4 ;  /* 0x0000000400107308 */ /* 0x0000220000000000 */
[----:B------:R-:W-:Y:S05]  /*26f60*/  BRA `(.L_x_44904) ;  /* 0x00000000000c7947 */ /* 0x000fea0003800000 */
.L_x_44962:
[----:B------:R-:W-:Y:S01]  /*26f70*/  FMUL.FTZ R16, R31, 1.4426950216293334961 ;  /* 0x3fb8aa3b1f107820 */ /* 0x000fe20000410000 */
[----:B------:R-:W-:-:S05]  /*26f80*/  MOV R17, R4 ;  /* 0x0000000400117202 */ /* 0x000fca0000000f00 */
[----:B------:R-:W0:Y:S02]  /*26f90*/  MUFU.EX2 R16, R16 ;  /* 0x0000001000107308 */ /* 0x000e240000000800 */
.L_x_44904:
[----:B------:R-:W-:Y:S05]  /*26fa0*/  BSYNC B3 ;  /* 0x0000000000037941 */ /* 0x000fea0003800000 */
.L_x_44903:
        /* <DEDUP_REMOVED lines=68> */
.L_x_44974:
[----:B------:R-:W-:Y:S05]  /*273f0*/  BSYNC B0 ;  /* 0x0000000000007941 */ /* 0x000fea0003800000 */
.L_x_44973:
[----:B------:R-:W-:Y:S01]  /*27400*/  BSSY B4, `(.L_x_44975) ;  /* 0x0000007000047945 */ /* 0x000fe20003800000 */
[----:B------:R-:W-:-:S03]  /*27410*/  FFMA R0, R5, R4, R2 ;  /* 0x0000000405007223 */ /* 0x000fc60000000002 */
[----:B------:R-:W-:Y:S05]  /*27420*/  @!P0 BRA `(.L_x_44976) ;  /* 0x0000000000108947 */ /* 0x000fea0003800000 */
[----:B------:R-:W-:Y:S02]  /*27430*/  MOV R41, R20 ;  /* 0x0000001400297202 */ /* 0x000fe40000000f00 */
[----:B------:R-:W-:Y:S02]  /*27440*/  MOV R0, R23 ;  /* 0x0000001700007202 */ /* 0x000fe40000000f00 */
[----:B------:R-:W-:-:S07]  /*27450*/  MOV R2, 0x27470 ;  /* 0x0002747000027802 */ /* 0x000fce0000000f00 */
[----:B-1-34-:R-:W-:Y:S05]  /*27460*/  CALL.REL.NOINC `($__internal_83_$__cuda_sm3x_div_rn_ftz_f32_slowpath) ;  /* 0x0000005400d87944 */ /* 0x01afea0003c00000 */
.L_x_44976:
[----:B------:R-:W-:Y:S05]  /*27470*/  BSYNC B4 ;  /* 0x0000000000047941 */ /* 0x000fea0003800000 */
.L_x_44975:
        /* <DEDUP_REMOVED lines=18> */
.L_x_44978:
[----:B------:R-:W-:Y:S02]  /*275a0*/  ISETP.GE.AND P0, PT, R32, RZ, PT ;  /* 0x000000ff2000720c */ /* 0x000fe40003f06270 */
[----:B------:R-:W-:-:S11]  /*275b0*/  MOV R3, 0x3fd774eb ;  /* 0x3fd774eb00037802 */ /* 0x000fd60000000f00 */
[----:B------:R-:W-:-:S04]  /*275c0*/  @P0 FFMA.FTZ R0, R3, 0.93318945169448852539, -R0 ;  /* 0x3f6ee58103000823 */ /* 0x000fc80000010800 */
[----:B------:R-:W-:-:S07]  /*275d0*/  @!P0 FFMA.FTZ R0, R3, 0.93318945169448852539, R0 ;  /* 0x3f6ee58103008823 */ /* 0x000fce0000010000 */
.L_x_44979:
[----:B------:R-:W-:Y:S05]  /*275e0*/  BSYNC B0 ;  /* 0x0000000000007941 */ /* 0x000fea0003800000 */
.L_x_44977:
        /* <DEDUP_REMOVED lines=12> */
.L_x_44972:
        /* <DEDUP_REMOVED lines=17> */
.L_x_44983:
[----:B------:R-:W-:Y:S05]  /*277c0*/  BSYNC B4 ;  /* 0x0000000000047941 */ /* 0x000fea0003800000 */
.L_x_44982:
        /* <DEDUP_REMOVED lines=18> */
.L_x_44985:
[----:B------:R-:W-:Y:S02]  /*278f0*/  ISETP.GE.AND P0, PT, R32, RZ, PT ;  /* 0x000000ff2000720c */ /* 0x000fe40003f06270 */
[----:B------:R-:W-:-:S11]  /*27900*/  MOV R3, 0x3fd774eb ;  /* 0x3fd774eb00037802 */ /* 0x000fd60000000f00 */
[----:B------:R-:W-:-:S04]  /*27910*/  @P0 FFMA.FTZ R0, R3, 0.93318945169448852539, -R0 ;  /* 0x3f6ee58103000823 */ /* 0x000fc80000010800 */
[----:B------:R-:W-:-:S07]  /*27920*/  @!P0 FFMA.FTZ R0, R3, 0.93318945169448852539, R0 ;  /* 0x3f6ee58103008823 */ /* 0x000fce0000010000 */
.L_x_44986:
[----:B------:R-:W-:Y:S05]  /*27930*/  BSYNC B0 ;  /* 0x0000000000007941 */ /* 0x000fea0003800000 */
.L_x_44984:
        /* <DEDUP_REMOVED lines=13> */
.L_x_44981:
        /* <DEDUP_REMOVED lines=25> */
.L_x_44988:
        /* <DEDUP_REMOVED lines=40> */
.L_x_44987:
        /* <DEDUP_REMOVED lines=48> */
.L_x_44990:
[----:B------:R-:W-:Y:S05]  /*28120*/  BSYNC B0 ;  /* 0x0000000000007941 */ /* 0x000fea0003800000 */
.L_x_44989:
[----:B------:R-:W-:Y:S01]  /*28130*/  BSSY B4, `(.L_x_44991) ;  /* 0x0000007000047945 */ /* 0x000fe20003800000 */
[----:B------:R-:W-:-:S03]  /*28140*/  FFMA R0, R5, R4, R2 ;  /* 0x0000000405007223 */ /* 0x000fc60000000002 */
[----:B------:R-:W-:Y:S05]  /*28150*/  @!P3 BRA `(.L_x_44992) ;  /* 0x000000000010b947 */ /* 0x000fea0003800000 */
[----:B------:R-:W-:Y:S02]  /*28160*/  MOV R41, R20 ;  /* 0x0000001400297202 */ /* 0x000fe40000000f00 */
[----:B------:R-:W-:Y:S02]  /*28170*/  MOV R0, R23 ;  /* 0x0000001700007202 */ /* 0x000fe40000000f00 */
[----:B------:R-:W-:-:S07]  /*28180*/  MOV R2, 0x281a0 ;  /* 0x000281a000027802 */ /* 0x000fce0000000f00 */
[----:B-1-34-:R-:W-:Y:S05]  /*28190*/  CALL.REL.NOINC `($__internal_83_$__cuda_sm3x_div_rn_ftz_f32_slowpath) ;  /* 0x00000048008c7944 */ /* 0x01afea0003c00000 */
.L_x_44992:
[----:B------:R-:W-:Y:S05]  /*281a0*/  BSYNC B4 ;  /* 0x0000000000047941 */ /* 0x000fea0003800000 */
.L_x_44991:
        /* <DEDUP_REMOVED lines=18> */
.L_x_44994:
[----:B------:R-:W-:Y:S02]  /*282d0*/  ISETP.GE.AND P0, PT, R32, RZ, PT ;  /* 0x000000ff2000720c */ /* 0x000fe40003f06270 */
[----:B------:R-:W-:-:S11]  /*282e0*/  MOV R3, 0x3fd774eb ;  /* 0x3fd774eb00037802 */ /* 0x000fd60000000f00 */
[----:B------:R-:W-:-:S04]  /*282f0*/  @P0 FFMA.FTZ R0, R3, 0.93318945169448852539, -R0 ;  /* 0x3f6ee58103000823 */ /* 0x000fc80000010800 */
[----:B------:R-:W-:-:S07]  /*28300*/  @!P0 FFMA.FTZ R0, R3, 0.93318945169448852539, R0 ;  /* 0x3f6ee58103008823 */ /* 0x000fce0000010000 */
.L_x_44995:
[----:B------:R-:W-:Y:S05]  /*28310*/  BSYNC B0 ;  /* 0x0000000000007941 */ /* 0x000fea0003800000 */
.L_x_44993:
        /* <DEDUP_REMOVED lines=12> */
.L_x_44971:
        /* <DEDUP_REMOVED lines=13> */
.L_x_44997:
[----:B------:R-:W-:Y:S05]  /*284b0*/  BSYNC B4 ;  /* 0x0000000000047941 */ /* 0x000fea0003800000 */
.L_x_44996:
        /* <DEDUP_REMOVED lines=18> */
.L_x_44999:
[----:B------:R-:W-:Y:S02]  /*285e0*/  ISETP.GE.AND P0, PT, R32, RZ, PT ;  /* 0x000000ff2000720c */ /* 0x000fe40003f06270 */
[----:B------:R-:W-:-:S11]  /*285f0*/  MOV R3, 0x3fd774eb ;  /* 0x3fd774eb00037802 */ /* 0x000fd60000000f00 */
[----:B------:R-:W-:-:S04]  /*28600*/  @P0 FFMA.FTZ R0, R3, 0.93318945169448852539, -R0 ;  /* 0x3f6ee58103000823 */ /* 0x000fc80000010800 */
[----:B------:R-:W-:-:S07]  /*28610*/  @!P0 FFMA.FTZ R0, R3, 0.93318945169448852539, R0 ;  /* 0x3f6ee58103008823 */ /* 0x000fce0000010000 */
.L_x_45000:
[----:B------:R-:W-:Y:S05]  /*28620*/  BSYNC B0 ;  /* 0x0000000000007941 */ /* 0x000fea0003800000 */
.L_x_44998:
        /* <DEDUP_REMOVED lines=27> */
.L_x_44970:
        /* <DEDUP_REMOVED lines=39> */
.L_x_45003:
[----:B------:R-:W-:Y:S05]  /*28a50*/  BSYNC B0 ;  /* 0x0000000000007941 */ /* 0x000fea0003800000 */
.L_x_45002:
[----:B------:R-:W-:Y:S01]  /*28a60*/  BSSY B4, `(.L_x_45004) ;  /* 0x0000007000047945 */ /* 0x000fe20003800000 */
[----:B------:R-:W-:-:S03]  /*28a70*/  FFMA R0, R3, R4, R2 ;  /* 0x0000000403007223 */ /* 0x000fc60000000002 */
[----:B------:R-:W-:Y:S05]  /*28a80*/  @!P0 BRA `(.L_x_45005) ;  /* 0x0000000000108947 */ /* 0x000fea0003800000 */
[----:B------:R-:W-:Y:S01]  /*28a90*/  HFMA2.MMA R0, -RZ, RZ, 1.875, 0 ;  /* 0x3f800000ff007435 */ /* 0x000fe200000001ff */
[----:B------:R-:W-:Y:S02]  /*28aa0*/  MOV R41, R20 ;  /* 0x0000001400297202 */ /* 0x000fe40000000f00 */
[----:B------:R-:W-:-:S08]  /*28ab0*/  MOV R2, 0x28ad0 ;  /* 0x00028ad000027802 */ /* 0x000fd00000000f00 */
[----:B-1-34-:R-:W-:Y:S05]  /*28ac0*/  CALL.REL.NOINC `($__internal_83_$__cuda_sm3x_div_rn_ftz_f32_slowpath) ;  /* 0x0000004000407944 */ /* 0x01afea0003c00000 */
.L_x_45005:
[----:B------:R-:W-:Y:S05]  /*28ad0*/  BSYNC B4 ;  /* 0x0000000000047941 */ /* 0x000fea0003800000 */
.L_x_45004:
        /* <DEDUP_REMOVED lines=18> */
.L_x_45007:
[----:B------:R-:W-:Y:S02]  /*28c00*/  ISETP.GE.AND P0, PT, R32, RZ, PT ;  /* 0x000000ff2000720c */ /* 0x000fe40003f06270 */
[----:B------:R-:W-:-:S11]  /*28c10*/  MOV R3, 0x3fd774eb ;  /* 0x3fd774eb00037802 */ /* 0x000fd60000000f00 */
[----:B------:R-:W-:-:S04]  /*28c20*/  @P0 FFMA.FTZ R0, R3, 0.93318945169448852539, -R0 ;  /* 0x3f6ee58103000823 */ /* 0x000fc80000010800 */
[----:B------:R-:W-:-:S07]  /*28c30*/  @!P0 FFMA.FTZ R0, R3, 0.93318945169448852539, R0 ;  /* 0x3f6ee58103008823 */ /* 0x000fce0000010000 */
.L_x_45008:
[----:B------:R-:W-:Y:S05]  /*28c40*/  BSYNC B0 ;  /* 0x0000000000007941 */ /* 0x000fea0003800000 */
.L_x_45006:
        /* <DEDUP_REMOVED lines=10> */
.L_x_45001:
        /* <DEDUP_REMOVED lines=13> */
.L_x_45010:
[----:B------:R-:W-:Y:S05]  /*28dc0*/  BSYNC B4 ;  /* 0x0000000000047941 */ /* 0x000fea0003800000 */
.L_x_45009:
        /* <DEDUP_REMOVED lines=18> */
.L_x_45012:
[----:B------:R-:W-:Y:S02]  /*28ef0*/  ISETP.GE.AND P0, PT, R32, RZ, PT ;  /* 0x000000ff2000720c */ /* 0x000fe40003f06270 */
[----:B------:R-:W-:-:S11]  /*28f00*/  MOV R3, 0x3fd774eb ;  /* 0x3fd774eb00037802 */ /* 0x000fd60000000f00 */
[----:B------:R-:W-:-:S04]  /*28f10*/  @P0 FFMA.FTZ R0, R3, 0.93318945169448852539, -R0 ;  /* 0x3f6ee58103000823 */ /* 0x000fc80000010800 */
[----:B------:R-:W-:-:S07]  /*28f20*/  @!P0 FFMA.FTZ R0, R3, 0.93318945169448852539, R0 ;  /* 0x3f6ee58103008823 */ /* 0x000fce0000010000 */
.L_x_45013:
[----:B------:R-:W-:Y:S05]  /*28f30*/  BSYNC B0 ;  /* 0x0000000000007941 */ /* 0x000fea0003800000 */
.L_x_45011:
        /* <DEDUP_REMOVED lines=11> */
.L_x_44969:
        /* <DEDUP_REMOVED lines=34> */
.L_x_45015:
[----:B------:R-:W-:Y:S05]  /*29210*/  BSYNC B4 ;  /* 0x0000000000047941 */ /* 0x000fea0003800000 */
.L_x_45014:
        /* <DEDUP_REMOVED lines=18> */
.L_x_45017:
[----:B------:R-:W-:Y:S02]  /*29340*/  ISETP.GE.AND P0, PT, R32, RZ, PT ;  /* 0x000000ff2000720c */ /* 0x000fe40003f06270 */
[----:B------:R-:W-:-:S11]  /*29350*/  MOV R3, 0x3fd774eb ;  /* 0x3fd774eb00037802 */ /* 0x000fd60000000f00 */
[----:B------:R-:W-:-:S04]  /*29360*/  @P0 FFMA.FTZ R0, R3, 0.93318945169448852539, -R0 ;  /* 0x3f6ee58103000823 */ /* 0x000fc80000010800 */
[----:B------:R-:W-:-:S07]  /*29370*/  @!P0 FFMA.FTZ R0, R3, 0.93318945169448852539, R0 ;  /* 0x3f6ee58103008823 */ /* 0x000fce0000010000 */
.L_x_45018:
[----:B------:R-:W-:Y:S05]  /*29380*/  BSYNC B0 ;  /* 0x0000000000007941 */ /* 0x000fea0003800000 */
.L_x_45016:
        /* <DEDUP_REMOVED lines=11> */
.L_x_44968:
        /* <DEDUP_REMOVED lines=26> */
.L_x_45020:
[----:B------:R-:W-:Y:S05]  /*295e0*/  BSYNC B4 ;  /* 0x0000000000047941 */ /* 0x000fea0003800000 */
.L_x_45019:
        /* <DEDUP_REMOVED lines=18> */
.L_x_45022:
[----:B------:R-:W-:Y:S02]  /*29710*/  ISETP.GE.AND P0, PT, R32, RZ, PT ;  /* 0x000000ff2000720c */ /* 0x000fe40003f06270 */
[----:B------:R-:W-:-:S11]  /*29720*/  MOV R3, 0x3fd774eb ;  /* 0x3fd774eb00037802 */ /* 0x000fd60000000f00 */
[----:B------:R-:W-:-:S04]  /*29730*/  @P0 FFMA.FTZ R0, R3, 0.93318945169448852539, -R0 ;  /* 0x3f6ee58103000823 */ /* 0x000fc80000010800 */
[----:B------:R-:W-:-:S07]  /*29740*/  @!P0 FFMA.FTZ R0, R3, 0.93318945169448852539, R0 ;  /* 0x3f6ee58103008823 */ /* 0x000fce0000010000 */
.L_x_45023:
[----:B------:R-:W-:Y:S05]  /*29750*/  BSYNC B0 ;  /* 0x0000000000007941 */ /* 0x000fea0003800000 */
.L_x_45021:
        /* <DEDUP_REMOVED lines=12> */
.L_x_44980:
[----:B------:R-:W-:Y:S05]  /*29820*/  BSYNC B2 ;  /* 0x0000000000027941 */ /* 0x000fea0003800000 */
.L_x_44967:
        /* <DEDUP_REMOVED lines=41> */
.L_x_45026:
        /* <DEDUP_REMOVED lines=10> */
.L_x_45025:
[----:B------:R-:W-:-:S04]  /*29b60*/  FMUL.RZ R4, R4, 0.15915493667125701904 ;  /* 0x3e22f98304047820 */ /* 0x000fc8000040c000 */
[----:B------:R0:W2:Y:S08]  /*29b70*/  MUFU.SIN R19, R4 ;  /* 0x0000000400137308 */ /* 0x0000b00000000400 */
[----:B------:R0:W0:Y:S01]  /*29b80*/  MUFU.COS R18, R4 ;  /* 0x0000000400127308 */ /* 0x0000220000000000 */
[----:B------:R-:W-:Y:S05]  /*29b90*/  BRA `(.L_x_44966) ;  /* 0x00000000000c7947 */ /* 0x000fea0003800000 */
.L_x_45024:
[----:B------:R-:W-:Y:S01]  /*29ba0*/  FMUL.FTZ R18, R35, 1.4426950216293334961 ;  /* 0x3fb8aa3b23127820 */ /* 0x000fe20000410000 */
[----:B------:R-:W-:-:S05]  /*29bb0*/  MOV R19, R4 ;  /* 0x0000000400137202 */ /* 0x000fca0000000f00 */
[----:B------:R-:W0:Y:S02]  /*29bc0*/  MUFU.EX2 R18, R18 ;  /* 0x0000001200127308 */ /* 0x000e240000000800 */
.L_x_44966:
[----:B------:R-:W-:Y:S05]  /*29bd0*/  BSYNC B3 ;  /* 0x0000000000037941 */ /* 0x000fea0003800000 */
.L_x_44965:
        /* <DEDUP_REMOVED lines=67> */
.L_x_45036:
[----:B------:R-:W-:Y:S05]  /*2a010*/  BSYNC B0 ;  /* 0x0000000000007941 */ /* 0x000fea0003800000 */
.L_x_45035:
[----:B------:R-:W-:Y:S01]  /*2a020*/  BSSY B4, `(.L_x_45037) ;  /* 0x0000007000047945 */ /* 0x000fe20003800000 */
[----:B------:R-:W-:-:S03]  /*2a030*/  FFMA R0, R5, R4, R2 ;  /* 0x0000000405007223 */ /* 0x000fc60000000002 */
[----:B------:R-:W-:Y:S05]  /*2a040*/  @!P0 BRA `(.L_x_45038) ;  /* 0x0000000000108947 */ /* 0x000fea0003800000 */
[----:B------:R-:W-:Y:S02]  /*2a050*/  MOV R41, R22 ;  /* 0x0000001600297202 */ /* 0x000fe40000000f00 */
[----:B------:R-:W-:Y:S02]  /*2a060*/  MOV R0, R23 ;  /* 0x0000001700007202 */ /* 0x000fe40000000f00 */
[----:B------:R-:W-:-:S07]  /*2a070*/  MOV R2, 0x2a090 ;  /* 0x0002a09000027802 */ /* 0x000fce0000000f00 */
[----:B-1-34-:R-:W-:Y:S05]  /*2a080*/  CALL.REL.NOINC `($__internal_83_$__cuda_sm3x_div_rn_ftz_f32_slowpath) ;  /* 0x0000002800d07944 */ /* 0x01afea0003c00000 */
.L_x_45038:
[----:B------:R-:W-:Y:S05]  /*2a090*/  BSYNC B4 ;  /* 0x0000000000047941 */ /* 0x000fea0003800000 */
.L_x_45037:
        /* <DEDUP_REMOVED lines=18> */
.L_x_45040:
[----:B------:R-:W-:Y:S02]  /*2a1c0*/  ISETP.GE.AND P0, PT, R36, RZ, PT ;  /* 0x000000ff2400720c */ /* 0x000fe40003f06270 */
[----:B------:R-:W-:-:S11]  /*2a1d0*/  MOV R3, 0x3fd774eb ;  /* 0x3fd774eb00037802 */ /* 0x000fd60000000f00 */
[----:B------:R-:W-:-:S04]  /*2a1e0*/  @P0 FFMA.FTZ R0, R3, 0.93318945169448852539, -R0 ;  /* 0x3f6ee58103000823 */ /* 0x000fc80000010800 */
[----:B------:R-:W-:-:S07]  /*2a1f0*/  @!P0 FFMA.FTZ R0, R3, 0.93318945169448852539, R0 ;  /* 0x3f6ee58103008823 */ /* 0x000fce0000010000 */
.L_x_45041:
[----:B------:R-:W-:Y:S05]  /*2a200*/  BSYNC B0 ;  /* 0x0000000000007941 */ /* 0x000fea0003800000 */
.L_x_45039:
        /* <DEDUP_REMOVED lines=12> */
.L_x_45034:
        /* <DEDUP_REMOVED lines=17> */
.L_x_45045:
[----:B------:R-:W-:Y:S05]  /*2a3e0*/  BSYNC B4 ;  /* 0x0000000000047941 */ /* 0x000fea0003800000 */
.L_x_45044:
        /* <DEDUP_REMOVED lines=18> */
.L_x_45047:
[----:B------:R-:W-:Y:S02]  /*2a510*/  ISETP.GE.AND P0, PT, R36, RZ, PT ;  /* 0x000000ff2400720c */ /* 0x000fe40003f06270 */
[----:B------:R-:W-:-:S11]  /*2a520*/  MOV R3, 0x3fd774eb ;  /* 0x3fd774eb00037802 */ /* 0x000fd60000000f00 */
[----:B------:R-:W-:-:S04]  /*2a530*/  @P0 FFMA.FTZ R0, R3, 0.93318945169448852539, -R0 ;  /* 0x3f6ee58103000823 */ /* 0x000fc80000010800 */
[----:B------:R-:W-:-:S07]  /*2a540*/  @!P0 FFMA.FTZ R0, R3, 0.93318945169448852539, R0 ;  /* 0x3f6ee58103008823 */ /* 0x000fce0000010000 */
.L_x_45048:
[----:B------:R-:W-:Y:S05]  /*2a550*/  BSYNC B0 ;  /* 0x0000000000007941 */ /* 0x000fea0003800000 */
.L_x_45046:
        /* <DEDUP_REMOVED lines=13> */
.L_x_45043:
        /* <DEDUP_REMOVED lines=25> */
.L_x_45050:
        /* <DEDUP_REMOVED lines=40> */
.L_x_45049:
        /* <DEDUP_REMOVED lines=48> */
.L_x_45052:
[----:B------:R-:W-:Y:S05]  /*2ad40*/  BSYNC B0 ;  /* 0x0000000000007941 */ /* 0x000fea0003800000 */
.L_x_45051:
[----:B------:R-:W-:Y:S01]  /*2ad50*/  BSSY B4, `(.L_x_45053) ;  /* 0x0000007000047945 */ /* 0x000fe20003800000 */
[----:B------:R-:W-:-:S03]  /*2ad60*/  FFMA R0, R7, R4, R2 ;  /* 0x0000000407007223 */ /* 0x000fc60000000002 */
[----:B------:R-:W-:Y:S05]  /*2ad70*/  @!P3 BRA `(.L_x_45054) ;  /* 0x000000000010b947 */ /* 0x000fea0003800000 */
[----:B------:R-:W-:Y:S02]  /*2ad80*/  MOV R41, R22 ;  /* 0x0000001600297202 */ /* 0x000fe40000000f00 */
[----:B------:R-:W-:Y:S02]  /*2ad90*/  MOV R0, R23 ;  /* 0x0000001700007202 */ /* 0x000fe40000000f00 */
[----:B------:R-:W-:-:S07]  /*2ada0*/  MOV R2, 0x2adc0 ;  /* 0x0002adc000027802 */ /* 0x000fce0000000f00 */
[----:B-1-34-:R-:W-:Y:S05]  /*2adb0*/  CALL.REL.NOINC `($__internal_83_$__cuda_sm3x_div_rn_ftz_f32_slowpath) ;  /* 0x0000001c00847944 */ /* 0x01afea0003c00000 */
.L_x_45054:
[----:B------:R-:W-:Y:S05]  /*2adc0*/  BSYNC B4 ;  /* 0x0000000000047941 */ /* 0x000fea0003800000 */
.L_x_45053:
        /* <DEDUP_REMOVED lines=18> */
.L_x_45056:
[----:B------:R-:W-:Y:S02]  /*2aef0*/  ISETP.GE.AND P0, PT, R36, RZ, PT ;  /* 0x000000ff2400720c */ /* 0x000fe40003f06270 */
[----:B------:R-:W-:-:S11]  /*2af00*/  MOV R3, 0x3fd774eb ;  /* 0x3fd774eb00037802 */ /* 0x000fd60000000f00 */
[----:B------:R-:W-:-:S04]  /*2af10*/  @P0 FFMA.FTZ R0, R3, 0.93318945169448852539, -R0 ;  /* 0x3f6ee58103000823 */ /* 0x000fc80000010800 */
[----:B------:R-:W-:-:S07]  /*2af20*/  @!P0 FFMA.FTZ R0, R3, 0.93318945169448852539, R0 ;  /* 0x3f6ee58103008823 */ /* 0x000fce0000010000 */
.L_x_45057:
[----:B------:R-:W-:Y:S05]  /*2af30*/  BSYNC B0 ;  /* 0x0000000000007941 */ /* 0x000fea0003800000 */
.L_x_45055:
        /* <DEDUP_REMOVED lines=12> */
.L_x_45033:
        /* <DEDUP_REMOVED lines=13> */
.L_x_45059:
[----:B------:R-:W-:Y:S05]  /*2b0d0*/  BSYNC B4 ;  /* 0x0000000000047941 */ /* 0x000fea0003800000 */
.L_x_45058:
        /* <DEDUP_REMOVED lines=18> */
.L_x_45061:
[----:B------:R-:W-:Y:S02]  /*2b200*/  ISETP.GE.AND P0, PT, R36, RZ, PT ;  /* 0x000000ff2400720c */ /* 0x000fe40003f06270 */
[----:B------:R-:W-:-:S11]  /*2b210*/  MOV R3, 0x3fd774eb ;  /* 0x3fd774eb00037802 */ /* 0x000fd60000000f00 */
[----:B------:R-:W-:-:S04]  /*2b220*/  @P0 FFMA.FTZ R0, R3, 0.93318945169448852539, -R0 ;  /* 0x3f6ee58103000823 */ /* 0x000fc80000010800 */
[----:B------:R-:W-:-:S07]  /*2b230*/  @!P0 FFMA.FTZ R0, R3, 0.93318945169448852539, R0 ;  /* 0x3f6ee58103008823 */ /* 0x000fce0000010000 */
.L_x_45062:
[----:B------:R-:W-:Y:S05]  /*2b240*/  BSYNC B0 ;  /* 0x0000000000007941 */ /* 0x000fea0003800000 */
.L_x_45060:
        /* <DEDUP_REMOVED lines=27> */
.L_x_45032:
        /* <DEDUP_REMOVED lines=39> */
.L_x_45065:
[----:B------:R-:W-:Y:S05]  /*2b670*/  BSYNC B0 ;  /* 0x0000000000007941 */ /* 0x000fea0003800000 */
.L_x_45064:
[----:B------:R-:W-:Y:S01]  /*2b680*/  BSSY B4, `(.L_x_45066) ;  /* 0x0000007000047945 */ /* 0x000fe20003800000 */
[----:B------:R-:W-:-:S03]  /*2b690*/  FFMA R0, R3, R4, R2 ;  /* 0x0000000403007223 */ /* 0x000fc60000000002 */
[----:B------:R-:W-:Y:S05]  /*2b6a0*/  @!P0 BRA `(.L_x_45067) ;  /* 0x0000000000108947 */ /* 0x000fea0003800000 */
[----:B------:R-:W-:Y:S01]  /*2b6b0*/  HFMA2.MMA R0, -RZ, RZ, 1.875, 0 ;  /* 0x3f800000ff007435 */ /* 0x000fe200000001ff */
[----:B------:R-:W-:Y:S02]  /*2b6c0*/  MOV R41, R22 ;  /* 0x0000001600297202 */ /* 0x000fe40000000f00 */
[----:B------:R-:W-:-:S08]  /*2b6d0*/  MOV R2, 0x2b6f0 ;  /* 0x0002b6f000027802 */ /* 0x000fd00000000f00 */
[----:B-1-34-:R-:W-:Y:S05]  /*2b6e0*/  CALL.REL.NOINC `($__internal_83_$__cuda_sm3x_div_rn_ftz_f32_slowpath) ;  /* 0x0000001400387944 */ /* 0x01afea0003c00000 */
.L_x_45067:
[----:B------:R-:W-:Y:S05]  /*2b6f0*/  BSYNC B4 ;  /* 0x0000000000047941 */ /* 0x000fea0003800000 */
.L_x_45066:
        /* <DEDUP_REMOVED lines=18> */
.L_x_45069:
[----:B------:R-:W-:Y:S02]  /*2b820*/  ISETP.GE.AND P0, PT, R36, RZ, PT ;  /* 0x000000ff2400720c */ /* 0x000fe40003f06270 */
[----:B------:R-:W-:-:S11]  /*2b830*/  MOV R3, 0x3fd774eb ;  /* 0x3fd774eb00037802 */ /* 0x000fd60000000f00 */
[----:B------:R-:W-:-:S04]  /*2b840*/  @P0 FFMA.FTZ R0, R3, 0.93318945169448852539, -R0 ;  /* 0x3f6ee58103000823 */ /* 0x000fc80000010800 */
[----:B------:R-:W-:-:S07]  /*2b850*/  @!P0 FFMA.FTZ R0, R3, 0.93318945169448852539, R0 ;  /* 0x3f6ee58103008823 */ /* 0x000fce0000010000 */
.L_x_45070:
[----:B------:R-:W-:Y:S05]  /*2b860*/  BSYNC B0 ;  /* 0x0000000000007941 */ /* 0x000fea0003800000 */
.L_x_45068:
        /* <DEDUP_REMOVED lines=10> */
.L_x_45063:
        /* <DEDUP_REMOVED lines=13> */
.L_x_45072:
[----:B------:R-:W-:Y:S05]  /*2b9e0*/  BSYNC B4 ;  /* 0x0000000000047941 */ /* 0x000fea0003800000 */
.L_x_45071:
        /* <DEDUP_REMOVED lines=18> */
.L_x_45074:
[----:B------:R-:W-:Y:S02]  /*2bb10*/  ISETP.GE.AND P0, PT, R36, RZ, PT ;  /* 0x000000ff2400720c */ /* 0x000fe40003f06270 */
[----:B------:R-:W-:-:S11]  /*2bb20*/  MOV R3, 0x3fd774eb ;  /* 0x3fd774eb00037802 */ /* 0x000fd60000000f00 */
[----:B------:R-:W-:-:S04]  /*2bb30*/  @P0 FFMA.FTZ R0, R3, 0.93318945169448852539, -R0 ;  /* 0x3f6ee58103000823 */ /* 0x000fc80000010800 */
[----:B------:R-:W-:-:S07]  /*2bb40*/  @!P0 FFMA.FTZ R0, R3, 0.93318945169448852539, R0 ;  /* 0x3f6ee58103008823 */ /* 0x000fce0000010000 */
.L_x_45075:
[----:B------:R-:W-:Y:S05]  /*2bb50*/  BSYNC B0 ;  /* 0x0000000000007941 */ /* 0x000fea0003800000 */
.L_x_45073:
        /* <DEDUP_REMOVED lines=11> */
.L_x_45031:
        /* <DEDUP_REMOVED lines=34> */
.L_x_45077:
[----:B------:R-:W-:Y:S05]  /*2be30*/  BSYNC B4 ;  /* 0x0000000000047941 */ /* 0x000fea0003800000 */
.L_x_45076:
        /* <DEDUP_REMOVED lines=18> */
.L_x_45079:
[----:B------:R-:W-:Y:S02]  /*2bf60*/  ISETP.GE.AND P0, PT, R36, RZ, PT ;  /* 0x000000ff2400720c */ /* 0x000fe40003f06270 */
[----:B------:R-:W-:-:S11]  /*2bf70*/  MOV R3, 0x3fd774eb ;  /* 0x3fd774eb00037802 */ /* 0x000fd60000000f00 */
[----:B------:R-:W-:-:S04]  /*2bf80*/  @P0 FFMA.FTZ R0, R3, 0.93318945169448852539, -R0 ;  /* 0x3f6ee58103000823 */ /* 0x000fc80000010800 */
[----:B------:R-:W-:-:S07]  /*2bf90*/  @!P0 FFMA.FTZ R0, R3, 0.93318945169448852539, R0 ;  /* 0x3f6ee58103008823 */ /* 0x000fce0000010000 */
.L_x_45080:
[----:B------:R-:W-:Y:S05]  /*2bfa0*/  BSYNC B0 ;  /* 0x0000000000007941 */ /* 0x000fea0003800000 */
.L_x_45078:
        /* <DEDUP_REMOVED lines=11> */
.L_x_45030:
        /* <DEDUP_REMOVED lines=26> */
.L_x_45082:
[----:B------:R-:W-:Y:S05]  /*2c200*/  BSYNC B4 ;  /* 0x0000000000047941 */ /* 0x000fea0003800000 */
.L_x_45081:
        /* <DEDUP_REMOVED lines=18> */
.L_x_45084:
[----:B------:R-:W-:Y:S02]  /*2c330*/  ISETP.GE.AND P0, PT, R36, RZ, PT ;  /* 0x000000ff2400720c */ /* 0x000fe40003f06270 */
[----:B------:R-:W-:-:S11]  /*2c340*/  MOV R3, 0x3fd774eb ;  /* 0x3fd774eb00037802 */ /* 0x000fd60000000f00 */
[----:B------:R-:W-:-:S04]  /*2c350*/  @P0 FFMA.FTZ R0, R3, 0.93318945169448852539, -R0 ;  /* 0x3f6ee58103000823 */ /* 0x000fc80000010800 */
[----:B------:R-:W-:-:S07]  /*2c360*/  @!P0 FFMA.FTZ R0, R3, 0.93318945169448852539, R0 ;  /* 0x3f6ee58103008823 */ /* 0x000fce0000010000 */
.L_x_45085:
[----:B------:R-:W-:Y:S05]  /*2c370*/  BSYNC B0 ;  /* 0x0000000000007941 */ /* 0x000fea0003800000 */
.L_x_45083:
        /* <DEDUP_REMOVED lines=12> */
.L_x_45042:
[----:B------:R-:W-:Y:S05]  /*2c440*/  BSYNC B2 ;  /* 0x0000000000027941 */ /* 0x000fea0003800000 */
.L_x_45029:
        /* <DEDUP_REMOVED lines=41> */
.L_x_45088:
        /* <DEDUP_REMOVED lines=10> */
.L_x_45087:
[----:B------:R-:W-:-:S04]  /*2c780*/  FMUL.RZ R4, R4, 0.15915493667125701904 ;  /* 0x3e22f98304047820 */ /* 0x000fc8000040c000 */
[----:B------:R0:W2:Y:S08]  /*2c790*/  MUFU.SIN R21, R4 ;  /* 0x0000000400157308 */ /* 0x0000b00000000400 */
[----:B------:R0:W0:Y:S01]  /*2c7a0*/  MUFU.COS R20, R4 ;  /* 0x0000000400147308 */ /* 0x0000220000000000 */
[----:B------:R-:W-:Y:S05]  /*2c7b0*/  BRA `(.L_x_45028) ;  /* 0x00000000000c7947 */ /* 0x000fea0003800000 */
.L_x_45086:
[----:B------:R-:W-:Y:S01]  /*2c7c0*/  FMUL.FTZ R20, R39, 1.4426950216293334961 ;  /* 0x3fb8aa3b27147820 */ /* 0x000fe20000410000 */
[----:B------:R-:W-:-:S05]  /*2c7d0*/  MOV R21, R4 ;  /* 0x0000000400157202 */ /* 0x000fca0000000f00 */
[----:B------:R-:W0:Y:S02]  /*2c7e0*/  MUFU.EX2 R20, R20 ;  /* 0x0000001400147308 */ /* 0x000e240000000800 */
.L_x_45028:
[----:B------:R-:W-:Y:S05]  /*2c7f0*/  BSYNC B3 ;  /* 0x0000000000037941 */ /* 0x000fea0003800000 */
.L_x_45027:
        /* <DEDUP_REMOVED lines=23> */
.L_x_45091:
[----:B------:R-:W-:-:S13]  /*2c970*/  ISETP.GE.AND P0, PT, R0, UR4, PT ;  /* 0x0000000400007c0c */ /* 0x000fda000bf06270 */
[----:B------:R-:W-:Y:S05]  /*2c980*/  @P0 BRA `(.L_x_45093) ;  /* 0x0000000000300947 */ /* 0x000fea0003800000 */
[----:B-1----:R-:W1:Y:S01]  /*2c990*/  LDC.64 R2, c[0x0][0x220] ;  /* 0x00008800ff027b82 */ /* 0x002e620000000a00 */
[C---:B------:R-:W-:Y:S02]  /*2c9a0*/  IADD3 R5, R0.reuse, UR6, RZ ;  /* 0x0000000600057c10 */ /* 0x040fe4000fffe0ff */
[----:B------:R-:W-:-:S03]  /*2c9b0*/  IADD3 R0, R0, 0x80, RZ ;  /* 0x0000008000007810 */ /* 0x000fc60007ffe0ff */
[----:B-1----:R-:W-:-:S05]  /*2c9c0*/  IMAD.WIDE.U32 R2, R5, 0x8, R2 ;  /* 0x0000000805027825 */ /* 0x002fca00078e0002 */
[----:B0-2---:R2:W-:Y:S02]  /*2c9d0*/  STG.E.64 desc[UR8][R2.64], R10 ;  /* 0x0000000a02007986 */ /* 0x0055e4000c101b08 */
.L_x_45092:
[----:B------:R-:W-:-:S13]  /*2c9e0*/  ISETP.GE.AND P0, PT, R0, UR4, PT ;  /* 0x0000000400007c0c */ /* 0x000fda000bf06270 */
[----:B------:R-:W-:Y:S05]  /*2c9f0*/  @P0 BRA `(.L_x_45094) ;  /* 0x0000000000340947 */ /* 0x000fea0003800000 */
[----:B-12---:R-:W1:Y:S01]  /*2ca00*/  LDC.64 R2, c[0x0][0x220] ;  /* 0x00008800ff027b82 */ /* 0x006e620000000a00 */
[C---:B------:R-:W-:Y:S02]  /*2ca10*/  IADD3 R5, R0.reuse, UR6, RZ ;  /* 0x0000000600057c10 */ /* 0x040fe4000fffe0ff */
[----:B------:R-:W-:-:S03]  /*2ca20*/  IADD3 R0, R0, 0x80, RZ ;  /* 0x0000008000007810 */ /* 0x000fc60007ffe0ff */
[----:B-1----:R-:W-:-:S05]  /*2ca30*/  IMAD.WIDE.U32 R2, R5, 0x8, R2 ;  /* 0x0000000805027825 */ /* 0x002fca00078e0002 */
[----:B0-----:R3:W-:Y:S02]  /*2ca40*/  STG.E.64 desc[UR8][R2.64], R14 ;  /* 0x0000000e02007986 */ /* 0x0017e4000c101b08 */
.L_x_45093:
        /* <DEDUP_REMOVED lines=8> */
.L_x_45094:
[----:B------:R-:W-:Y:S05]  /*2cad0*/  BSYNC B1 ;  /* 0x0000000000017941 */ /* 0x000fea0003800000 */
.L_x_45090:
[----:B------:R-:W-:-:S13]  /*2cae0*/  ISETP.GE.AND P0, PT, R0, UR4, PT ;  /* 0x0000000400007c0c */ /* 0x000fda000bf06270 */
[----:B-123--:R-:W1:Y:S01]  /*2caf0*/  @!P0 LDC.64 R2, c[0x0][0x220] ;  /* 0x00008800ff028b82 */ /* 0x00ee620000000a00 */
[C---:B------:R-:W-:Y:S02]  /*2cb00*/  @!P0 IADD3 R5, R0.reuse, UR6, RZ ;  /* 0x0000000600058c10 */ /* 0x040fe4000fffe0ff */
[----:B------:R-:W-:-:S03]  /*2cb10*/  @!P0 IADD3 R0, R0, 0x80, RZ ;  /* 0x0000008000008810 */ /* 0x000fc60007ffe0ff */
[----:B-1----:R-:W-:-:S05]  /*2cb20*/  @!P0 IMAD.WIDE.U32 R2, R5, 0x8, R2 ;  /* 0x0000000805028825 */ /* 0x002fca00078e0002 */
[----:B0-----:R4:W-:Y:S02]  /*2cb30*/  @!P0 STG.E.64 desc[UR8][R2.64], R18 ;  /* 0x0000001202008986 */ /* 0x0019e4000c101b08 */
.L_x_45095:
[----:B------:R-:W-:Y:S05]  /*2cb40*/  BSYNC B0 ;  /* 0x0000000000007941 */ /* 0x000fea0003800000 */
.L_x_45089:
        /* <DEDUP_REMOVED lines=8> */
        .weak           $__internal_83_$__cuda_sm3x_div_rn_ftz_f32_slowpath
        .type           $__internal_83_$__cuda_sm3x_div_rn_ftz_f32_slowpath,@function
        .size           $__internal_83_$__cuda_sm3x_div_rn_ftz_f32_slowpath,(.L_x_71532 - $__internal_83_$__cuda_sm3x_div_rn_ftz_f32_slowpath)
$__internal_83_$__cuda_sm3x_div_rn_ftz_f32_slowpath:
        /* <DEDUP_REMOVED lines=32> */
.L_x_45098:
[----:B------:R-:W-:Y:S05]  /*2cdd0*/  BSYNC B1 ;  /* 0x0000000000017941 */ /* 0x000fea0003800000 */
.L_x_45097:
        /* <DEDUP_REMOVED lines=27> */
.L_x_45104:
[----:B------:R-:W-:-:S07]  /*2cf90*/  LEA R0, R3, R0, 0x17 ;  /* 0x0000000003007211 */ /* 0x000fce00078eb8ff */
.L_x_45105:
[----:B------:R-:W-:Y:S05]  /*2cfa0*/  BSYNC B1 ;  /* 0x0000000000017941 */ /* 0x000fea0003800000 */
.L_x_45103:
[----:B------:R-:W-:Y:S05]  /*2cfb0*/  BRA `(.L_x_45106) ;  /* 0x0000000000207947 */ /* 0x000fea0003800000 */
.L_x_45102:
[----:B------:R-:W-:-:S04]  /*2cfc0*/  LOP3.LUT R0, R0, 0x80000000, R41, 0x48, !PT ;  /* 0x8000000000007812 */ /* 0x000fc800078e4829 */
[----:B------:R-:W-:Y:S01]  /*2cfd0*/  LOP3.LUT R0, R0, 0x7f800000, RZ, 0xfc, !PT ;  /* 0x7f80000000007812 */ /* 0x000fe200078efcff */
[----:B------:R-:W-:Y:S06]  /*2cfe0*/  BRA `(.L_x_45106) ;  /* 0x0000000000147947 */ /* 0x000fec0003800000 */
.L_x_45101:
[----:B------:R-:W-:Y:S01]  /*2cff0*/  LOP3.LUT R0, R0, 0x80000000, R41, 0x48, !PT ;  /* 0x8000000000007812 */ /* 0x000fe200078e4829 */
[----:B------:R-:W-:Y:S06]  /*2d000*/  BRA `(.L_x_45106) ;  /* 0x00000000000c7947 */ /* 0x000fec0003800000 */
.L_x_45100:
[----:B------:R-:W0:Y:S01]  /*2d010*/  MUFU.RSQ R0, -QNAN ;  /* 0xffc0000000007908 */ /* 0x000e220000001400 */
[----:B------:R-:W-:Y:S05]  /*2d020*/  BRA `(.L_x_45106) ;  /* 0x0000000000047947 */ /* 0x000fea0003800000 */
.L_x_45099:
[----:B------:R-:W-:-:S07]  /*2d030*/  FADD.FTZ R0, R41, R0 ;  /* 0x0000000029007221 */ /* 0x000fce0000010000 */
.L_x_45106:
[----:B------:R-:W-:Y:S05]  /*2d040*/  BSYNC B0 ;  /* 0x0000000000007941 */ /* 0x000fea0003800000 */
.L_x_45096:
[----:B------:R-:W-:-:S06]  /*2d050*/  HFMA2.MMA R3, -RZ, RZ, 0, 0 ;  /* 0x00000000ff037435 */ /* 0x000fcc00000001ff */
[----:B0-----:R-:W-:Y:S05]  /*2d060*/  RET.REL.NODEC R2 `(_ZN2at6native29vectorized_elementwise_kernelILi8EZZZNS0_50_GLOBAL__N__2680c7bb_12_PowKernel_cu_140f0503_289624pow_tensor_tensor_kernelERNS_18TensorIteratorBaseEENKUlvE_clEvENKUlvE7_clEvEUlN3c107complexIfEES9_E_St5arrayIPcLm3EEEEviT0_T1_) ;  /* 0xfffffd2c02e47950 */ /* 0x001fea0003c3ffff */
.L_x_45107:
        /* <DEDUP_REMOVED lines=9> */
.L_x_71532:


//--------------------- .text._ZN2at6native18elementwise_kernelILi128ELi4EZNS0_15gpu_kernel_implIZNS0_50_GLOBAL__N__2680c7bb_12_PowKernel_cu_140f0503_289622pow_scalar_tensor_implIfEEvRNS_18TensorIteratorBaseEN3c107complexIT_EEEUlNS8_IfEEE_EEvS6_RKS9_EUliE_EEviT1_ --------------------------
	.section	.text._ZN2at6native18elementwise_kernelILi128ELi4EZNS0_15gpu_kernel_implIZNS0_50_GLOBAL__N__2680c7bb_12_PowKernel_cu_140f0503_289622pow_scalar_tensor_implIfEEvRNS_18TensorIteratorBaseEN3c107complexIT_EEEUlNS8_IfEEE_EEvS6_RKS9_EUliE_EEviT1_,"ax",@progbits
	.align	128
        .global         _ZN2at6native18elementwise_kernelILi128ELi4EZNS0_15gpu_kernel_implIZNS0_50_GLOBAL__N__2680c7bb_12_PowKernel_cu_140f0503_289622pow_scalar_tensor_implIfEEvRNS_18TensorIteratorBaseEN3c107complexIT_EEEUlNS8_IfEEE_EEvS6_RKS9_EUliE_EEviT1_
        .type           _ZN2at6native18elementwise_kernelILi128ELi4EZNS0_15gpu_kernel_implIZNS0_50_GLOBAL__N__2680c7bb_12_PowKernel_cu_140f0503_289622pow_scalar_tensor_implIfEEvRNS_18TensorIteratorBaseEN3c107complexIT_EEEUlNS8_IfEEE_EEvS6_RKS9_EUliE_EEviT1_,@function
        .size           _ZN2at6native18elementwise_kernelILi128ELi4EZNS0_15gpu_kernel_implIZNS0_50_GLOBAL__N__2680c7bb_12_PowKernel_cu_140f0503_289622pow_scalar_tensor_implIfEEvRNS_18TensorIteratorBaseEN3c107complexIT_EEEUlNS8_IfEEE_EEvS6_RKS9_EUliE_EEviT1_,(.L_x_71883 - _ZN2at6native18elementwise_kernelILi128ELi4EZNS0_15gpu_kernel_implIZNS0_50_GLOBAL__N__2680c7bb_12_PowKernel_cu_140f0503_289622pow_scalar_tensor_implIfEEvRNS_18TensorIteratorBaseEN3c107complexIT_EEEUlNS8_IfEEE_EEvS6_RKS9_EUliE_EEviT1_)
        .other          _ZN2at6native18elementwise_kernelILi128ELi4EZNS0_15gpu_kernel_implIZNS0_50_GLOBAL__N__2680c7bb_12_PowKernel_cu_140f0503_289622pow_scalar_tensor_implIfEEvRNS_18TensorIteratorBaseEN3c107complexIT_EEEUlNS8_IfEEE_EEvS6_RKS9_EUliE_EEviT1_,@"STO_CUDA_ENTRY STV_DEFAULT"
_ZN2at6native18elementwise_kernelILi128ELi4EZNS0_15gpu_kernel_implIZNS0_50_GLOBAL__N__2680c7bb_12_PowKernel_cu_140f0503_289622pow_scalar_tensor_implIfEEvRNS_18TensorIteratorBaseEN3c107complexIT_EEEUlNS8_IfEEE_EEvS6_RKS9_EUliE_EEviT1_:
.text._ZN2at6native18elementwise_kernelILi128ELi4EZNS0_15gpu_kernel_implIZNS0_50_GLOBAL__N__2680c7bb_12_PowKernel_cu_140f0503_289622pow_scalar_tensor_implIfEEvRNS_18TensorIteratorBaseEN3c107complexIT_EEEUlNS8_IfEEE_EEvS6_RKS9_EUliE_EEviT1_:
        /* <DEDUP_REMOVED lines=313> */
.L_x_45110:
        /* <DEDUP_REMOVED lines=21> */
[----:B--2---:R-:W0:Y:S01]  /*14e0*/  I2F.S16 R2, R2 ;  /* 0x0000000200027306 */ /* 0x004e220000101400 */
[----:B------:R-:W-:Y:S05]  /*14f0*/  BRA `(.L_x_45117) ;  /* 0x0000000c008c7947 */ /* 0x000fea0003800000 */
.L_x_45115:
[----:B------:R-:W2:Y:S01]  /*1500*/  LDG.E.U8 R2, desc[UR36][R4.64] ;  /* 0x0000002404027981 */ /* 0x000ea2000c1e1100 */
[----:B------:R-:W-:Y:S01]  /*1510*/  IMAD.MOV.U32 R3, RZ, RZ, RZ ;  /* 0x000000ffff037224 */ /* 0x000fe200078e00ff */
[----:B--2---:R-:W-:Y:S01]  /*1520*/  I2FP.F32.U32 R2, R2 ;  /* 0x0000000200027245 */ /* 0x004fe20000201000 */
[----:B------:R-:W-:Y:S06]  /*1530*/  BRA `(.L_x_45117) ;  /* 0x0000000c007c7947 */ /* 0x000fec0003800000 */
.L_x_45114:
        /* <DEDUP_REMOVED lines=10> */
.L_x_45119:
[----:B------:R-:W2:Y:S01]  /*15e0*/  LDG.E R2, desc[UR36][R4.64] ;  /* 0x0000002404027981 */ /* 0x000ea2000c1e1900 */
[----:B------:R-:W-:Y:S01]  /*15f0*/  IMAD.MOV.U32 R3, RZ, RZ, RZ ;  /* 0x000000ffff037224 */ /* 0x000fe200078e00ff */
[----:B--2---:R-:W-:Y:S01]  /*1600*/  I2FP.F32.S32 R2, R2 ;  /* 0x0000000200027245 */ /* 0x004fe20000201400 */
[----:B------:R-:W-:Y:S06]  /*1610*/  BRA `(.L_x_45117) ;  /* 0x0000000c00447947 */ /* 0x000fec0003800000 */
.L_x_45118:
[----:B------:R-:W2:Y:S01]  /*1620*/  LDG.E.U16 R2, desc[UR36][R4.64] ;  /* 0x0000002404027981 */ /* 0x000ea2000c1e1500 */
[----:B------:R-:W-:Y:S01]  /*1630*/  IMAD.MOV.U32 R3, RZ, RZ, RZ ;  /* 0x000000ffff037224 */ /* 0x000fe200078e00ff */
[----:B--2---:R-:W0:Y:S01]  /*1640*/  I2F.S16 R2, R2 ;  /* 0x0000000200027306 */ /* 0x004e220000101400 */
[----:B------:R-:W-:Y:S05]  /*1650*/  BRA `(.L_x_45117) ;  /* 0x0000000c00347947 */ /* 0x000fea0003800000 */
.L_x_45113:
        /* <DEDUP_REMOVED lines=9> */
.L_x_45121:
[----:B------:R-:W2:Y:S01]  /*16f0*/  LDG.E.U16 R2, desc[UR36][R4.64] ;  /* 0x0000002404027981 */ /* 0x000ea2000c1e1500 */
[----:B------:R-:W-:Y:S02]  /*1700*/  IMAD.MOV.U32 R3, RZ, RZ, RZ ;  /* 0x000000ffff037224 */ /* 0x000fe400078e00ff */
[----:B--2---:R-:W-:Y:S01]  /*1710*/  HADD2.F32 R2, -RZ, R2.H0_H0 ;  /* 0x20000002ff027230 */ /* 0x004fe20000004100 */
[----:B------:R-:W-:Y:S06]  /*1720*/  BRA `(.L_x_45117) ;  /* 0x0000000c00007947 */ /* 0x000fec0003800000 */
.L_x_45120:
        /* <DEDUP_REMOVED lines=8> */
.L_x_45123:
[----:B------:R-:W2:Y:S02]  /*17b0*/  LDG.E R2, desc[UR36][R4.64] ;  /* 0x0000002404027981 */ /* 0x000ea4000c1e1900 */
[--C-:B--2---:R-:W-:Y:S02]  /*17c0*/  HADD2.F32 R3, -RZ, R2.reuse.H1_H1 ;  /* 0x30000002ff037230 */ /* 0x104fe40000004100 */
[----:B------:R-:W-:Y:S01]  /*17d0*/  HADD2.F32 R2, -RZ, R2.H0_H0 ;  /* 0x20000002ff027230 */ /* 0x000fe20000004100 */
[----:B------:R-:W-:Y:S06]  /*17e0*/  BRA `(.L_x_45117) ;  /* 0x0000000800d07947 */ /* 0x000fec0003800000 */
.L_x_45122:
        /* <DEDUP_REMOVED lines=8> */
.L_x_45112:
        /* <DEDUP_REMOVED lines=13> */
.L_x_45126:
        /* <DEDUP_REMOVED lines=10> */
.L_x_45125:
        /* <DEDUP_REMOVED lines=23> */
[----:B------:R-:W-:Y:S02]  /*1b50*/  LOP3.LUT R5, R6, R3, RZ, 0x30, !PT ;  /* 0x0000000306057212 */ /* 0x000fe400078e30ff */
[----:B------:R-:W-:Y:S02]  /*1b60*/  MOV R3, RZ ;  /* 0x000000ff00037202 */ /* 0x000fe40000000f00 */
[----:B------:R-:W-:Y:S01]  /*1b70*/  LOP3.LUT R2, R5, 0x80000000, R2, 0xf8, !PT ;  /* 0x8000000005027812 */ /* 0x000fe200078ef802 */
[----:B------:R-:W-:Y:S06]  /*1b80*/  BRA `(.L_x_45117) ;  /* 0x0000000400e87947 */ /* 0x000fec0003800000 */
.L_x_45128:
        /* <DEDUP_REMOVED lines=14> */
.L_x_45127:
[----:B------:R-:W2:Y:S01]  /*1c70*/  LDG.E.U16 R2, desc[UR36][R4.64] ;  /* 0x0000002404027981 */ /* 0x000ea2000c1e1500 */
[----:B------:R-:W-:Y:S02]  /*1c80*/  IMAD.MOV.U32 R3, RZ, RZ, RZ ;  /* 0x000000ffff037224 */ /* 0x000fe400078e00ff */
[----:B--2---:R-:W-:Y:S01]  /*1c90*/  IMAD.U32 R2, R2, 0x10000, RZ ;  /* 0x0001000002027824 */ /* 0x004fe200078e00ff */
[----:B------:R-:W-:Y:S06]  /*1ca0*/  BRA `(.L_x_45117) ;  /* 0x0000000400a07947 */ /* 0x000fec0003800000 */
.L_x_45124:
        /* <DEDUP_REMOVED lines=12> */
.L_x_45131:
        /* <DEDUP_REMOVED lines=20> */
.L_x_45133:
[----:B------:R-:W-:Y:S05]  /*1eb0*/  BSYNC B0 ;  /* 0x0000000000007941 */ /* 0x000fea0003800000 */
.L_x_45132:
[----:B------:R-:W-:Y:S01]  /*1ec0*/  IMAD.SHL.U32 R2, R2, 0x100000, RZ ;  /* 0x0010000002027824 */ /* 0x000fe200078e00ff */
[----:B------:R-:W-:-:S04]  /*1ed0*/  LEA R5, R0, 0x3b800000, 0x17 ;  /* 0x3b80000000057811 */ /* 0x000fc800078eb8ff */
[----:B------:R-:W-:Y:S01]  /*1ee0*/  LOP3.LUT R2, R5, R2, R6, 0xfe, !PT ;  /* 0x0000000205027212 */ /* 0x000fe200078efe06 */
[----:B------:R-:W-:Y:S06]  /*1ef0*/  BRA `(.L_x_45117) ;  /* 0x00000004000c7947 */ /* 0x000fec0003800000 */
.L_x_45130:
        /* <DEDUP_REMOVED lines=20> */
.L_x_45135:
[----:B------:R-:W-:Y:S05]  /*2040*/  BSYNC B0 ;  /* 0x0000000000007941 */ /* 0x000fea0003800000 */
.L_x_45134:
[----:B------:R-:W-:Y:S01]  /*2050*/  IMAD.SHL.U32 R2, R2, 0x200000, RZ ;  /* 0x0020000002027824 */ /* 0x000fe200078e00ff */
[----:B------:R-:W-:-:S04]  /*2060*/  LEA R5, R0, 0x37800000, 0x17 ;  /* 0x3780000000057811 */ /* 0x000fc800078eb8ff */
[----:B------:R-:W-:Y:S01]  /*2070*/  LOP3.LUT R2, R5, R2, R6, 0xfe, !PT ;  /* 0x0000000205027212 */ /* 0x000fe200078efe06 */
[----:B------:R-:W-:Y:S06]  /*2080*/  BRA `(.L_x_45117) ;  /* 0x0000000000a87947 */ /* 0x000fec0003800000 */
.L_x_45129:
        /* <DEDUP_REMOVED lines=14> */
.L_x_45139:
[----:B------:R-:W-:Y:S05]  /*2170*/  BSYNC B0 ;  /* 0x0000000000007941 */ /* 0x000fea0003800000 */
.L_x_45138:
[----:B------:R-:W-:Y:S01]  /*2180*/  IMAD.MOV.U32 R3, RZ, RZ, RZ ;  /* 0x000000ffff037224 */ /* 0x000fe200078e00ff */
[----:B------:R-:W-:Y:S06]  /*2190*/  BRA `(.L_x_45117) ;  /* 0x0000000000647947 */ /* 0x000fec0003800000 */
.L_x_45116:
        /* <DEDUP_REMOVED lines=16> */
.L_x_45140:
[----:B------:R-:W-:Y:S01]  /*22a0*/  CS2R R2, SRZ ;  /* 0x0000000000027805 */ /* 0x000fe2000001ff00 */
[----:B------:R-:W-:Y:S06]  /*22b0*/  BRA `(.L_x_45117) ;  /* 0x00000000001c7947 */ /* 0x000fec0003800000 */
.L_x_45137:
[----:B------:R-:W2:Y:S01]  /*22c0*/  LDG.E.64 R4, desc[UR36][R4.64] ;  /* 0x0000002404047981 */ /* 0x000ea2000c1e1b00 */
[----:B------:R-:W-:Y:S01]  /*22d0*/  IMAD.MOV.U32 R3, RZ, RZ, RZ ;  /* 0x000000ffff037224 */ /* 0x000fe200078e00ff */
[----:B--2---:R0:W1:Y:S01]  /*22e0*/  I2F.U64 R2, R4 ;  /* 0x0000000400027312 */ /* 0x0040620000301000 */
[----:B------:R-:W-:Y:S05]  /*22f0*/  BRA `(.L_x_45117) ;  /* 0x00000000000c7947 */ /* 0x000fea0003800000 */
.L_x_45136:
[----:B------:R-:W2:Y:S01]  /*2300*/  LDG.E R2, desc[UR36][R4.64] ;  /* 0x0000002404027981 */ /* 0x000ea2000c1e1900 */
[----:B------:R-:W-:Y:S01]  /*2310*/  IMAD.MOV.U32 R3, RZ, RZ, RZ ;  /* 0x000000ffff037224 */ /* 0x000fe200078e00ff */
[----:B--2---:R-:W-:-:S07]  /*2320*/  I2FP.F32.U32 R2, R2 ;  /* 0x0000000200027245 */ /* 0x004fce0000201000 */
.L_x_45117:
[----:B------:R-:W-:Y:S05]  /*2330*/  BSYNC B6 ;  /* 0x0000000000067941 */ /* 0x000fea0003800000 */
.L_x_45111:
[----:B------:R-:W-:Y:S01]  /*2340*/  ULDC.64 UR4, c[0x0][0x420] ;  /* 0x0001080000047ab9 */ /* 0x000fe20000000a00 */
[----:B------:R-:W-:Y:S01]  /*2350*/  BSSY B0, `(.L_x_45141) ;  /* 0x000003b000007945 */ /* 0x000fe20003800000 */
[----:B01---5:R-:W-:-:S04]  /*2360*/  FMUL.FTZ R0, R2, UR5 ;  /* 0x0000000502007c20 */ /* 0x023fc80008410000 */
[C---:B------:R-:W-:Y:S01]  /*2370*/  FFMA.FTZ R7, R3.reuse, UR4, R0 ;  /* 0x0000000403077c23 */ /* 0x040fe20008010000 */
        /* <DEDUP_REMOVED lines=11> */
[----:B--234-:R-:W-:-:S04]  /*2430*/  @P0 FMUL.RZ R4, R7, 0.15915493667125701904 ;  /* 0x3e22f98307040820 */ /* 0x01cfc8000040c000 */
        /* <DEDUP_REMOVED lines=27> */
.L_x_45144:
        /* <DEDUP_REMOVED lines=10> */
.L_x_45143:
[----:B------:R-:W-:-:S04]  /*2690*/  FMUL.RZ R7, R7, 0.15915493667125701904 ;  /* 0x3e22f98307077820 */ /* 0x000fc8000040c000 */
[----:B------:R1:W0:Y:S08]  /*26a0*/  MUFU.SIN R3, R7 ;  /* 0x0000000700037308 */ /* 0x0002300000000400 */
[----:B------:R1:W0:Y:S01]  /*26b0*/  MUFU.COS R2, R7 ;  /* 0x0000000700027308 */ /* 0x0002220000000000 */
[----:B------:R-:W-:Y:S05]  /*26c0*/  BRA `(.L_x_45145) ;  /* 0x00000000000c7947 */ /* 0x000fea0003800000 */
.L_x_45142:
[----:B------:R-:W-:Y:S01]  /*26d0*/  FMUL.FTZ R2, R6, 1.4426950216293334961 ;  /* 0x3fb8aa3b06027820 */ /* 0x000fe20000410000 */
[----:B------:R-:W-:-:S05]  /*26e0*/  IMAD.MOV.U32 R3, RZ, RZ, R7 ;  /* 0x000000ffff037224 */ /* 0x000fca00078e0007 */
[----:B------:R-:W0:Y:S02]  /*26f0*/  MUFU.EX2 R2, R2 ;  /* 0x0000000200027308 */ /* 0x000e240000000800 */
.L_x_45145:
[----:B------:R-:W-:Y:S05]  /*2700*/  BSYNC B0 ;  /* 0x0000000000007941 */ /* 0x000fea0003800000 */
.L_x_45141:
[----:B--234-:R-:W2:Y:S02]  /*2710*/  LDC.U8 R4, c[0x0][0x430] ;  /* 0x00010c00ff047b82 */ /* 0x01cea40000000000 */
        /* <DEDUP_REMOVED lines=14> */
.L_x_45149:
[----:B0-----:R-:W0:Y:S02]  /*2800*/  F2I.S64.TRUNC R2, R2 ;  /* 0x0000000200027311 */ /* 0x001e24000020d900 */
[----:B0-----:R-:W-:-:S05]  /*2810*/  IMAD.MOV.U32 R5, RZ, RZ, R2 ;  /* 0x000000ffff057224 */ /* 0x001fca00078e0002 */
[----:B------:R4:W-:Y:S01]  /*2820*/  STG.E.U8 desc[UR36][R16.64], R5 ;  /* 0x0000000510007986 */ /* 0x0009e2000c101124 */
[----:B------:R-:W-:Y:S05]  /*2830*/  BRA `(.L_x_45151) ;  /* 0x0000000c00447947 */ /* 0x000fea0003800000 */
.L_x_45148:
        /* <DEDUP_REMOVED lines=9> */
.L_x_45153:
[----:B0-----:R-:W0:Y:S02]  /*28d0*/  F2I.FTZ.TRUNC.NTZ R3, R2 ;  /* 0x0000000200037305 */ /* 0x001e24000021f100 */
[----:B0-----:R2:W-:Y:S01]  /*28e0*/  STG.E desc[UR36][R16.64], R3 ;  /* 0x0000000310007986 */ /* 0x0015e2000c101924 */
[----:B------:R-:W-:Y:S05]  /*28f0*/  BRA `(.L_x_45151) ;  /* 0x0000000c00147947 */ /* 0x000fea0003800000 */
.L_x_45152:
[----:B0-----:R-:W0:Y:S02]  /*2900*/  F2I.FTZ.TRUNC.NTZ R3, R2 ;  /* 0x0000000200037305 */ /* 0x001e24000021f100 */
[----:B0-----:R3:W-:Y:S01]  /*2910*/  STG.E.U16 desc[UR36][R16.64], R3 ;  /* 0x0000000310007986 */ /* 0x0017e2000c101524 */
[----:B------:R-:W-:Y:S05]  /*2920*/  BRA `(.L_x_45151) ;  /* 0x0000000c00087947 */ /* 0x000fea0003800000 */
.L_x_45147:
        /* <DEDUP_REMOVED lines=8> */
.L_x_45155:
[----:B0-----:R-:W-:-:S05]  /*29b0*/  F2FP.F16.F32.PACK_AB R2, RZ, R2 ;  /* 0x00000002ff02723e */ /* 0x001fca00000000ff */
[----:B------:R0:W-:Y:S01]  /*29c0*/  STG.E.U16 desc[UR36][R16.64], R2 ;  /* 0x0000000210007986 */ /* 0x0001e2000c101524 */
[----:B------:R-:W-:Y:S05]  /*29d0*/  BRA `(.L_x_45151) ;  /* 0x0000000800dc7947 */ /* 0x000fea0003800000 */
.L_x_45154:
[----:B------:R-:W-:-:S13]  /*29e0*/  ISETP.NE.AND P0, PT, R0, 0x7, PT ;  /* 0x000000070000780c */ /* 0x000fda0003f05270 */
[----:B------:R-:W-:Y:S05]  /*29f0*/  @!P0 BRA `(.L_x_45156) ;  /* 0x0000000000248947 */ /* 0x000fea0003800000 */
[----:B------:R-:W-:-:S13]  /*2a00*/  ISETP.NE.AND P0, PT, R0, 0x8, PT ;  /* 0x000000080000780c */ /* 0x000fda0003f05270 */
[----:B------:R-:W-:Y:S05]  /*2a10*/  @!P0 BRA `(.L_x_45157) ;  /* 0x0000000000108947 */ /* 0x000fea0003800000 */
[----:B------:R-:W-:-:S13]  /*2a20*/  ISETP.NE.AND P0, PT, R0, 0x9, PT ;  /* 0x000000090000780c */ /* 0x000fda0003f05270 */
[----:B------:R-:W-:Y:S05]  /*2a30*/  @P0 BRA `(.L_x_45150) ;  /* 0x00000008006c0947 */ /* 0x000fea0003800000 */
[----:B0-----:R0:W-:Y:S01]  /*2a40*/  STG.E.64 desc[UR36][R16.64], R2 ;  /* 0x0000000210007986 */ /* 0x0011e2000c101b24 */
[----:B------:R-:W-:Y:S05]  /*2a50*/  BRA `(.L_x_45151) ;  /* 0x0000000800bc7947 */ /* 0x000fea0003800000 */
.L_x_45157:
[----:B0-----:R-:W-:-:S05]  /*2a60*/  F2FP.F16.F32.PACK_AB R3, R3, R2 ;  /* 0x000000020303723e */ /* 0x001fca00000000ff */
[----:B------:R0:W-:Y:S01]  /*2a70*/  STG.E desc[UR36][R16.64], R3 ;  /* 0x0000000310007986 */ /* 0x0001e2000c101924 */
[----:B------:R-:W-:Y:S05]  /*2a80*/  BRA `(.L_x_45151) ;  /* 0x0000000800b07947 */ /* 0x000fea0003800000 */
.L_x_45156:
[----:B0-----:R-:W-:-:S06]  /*2a90*/  FMUL.FTZ R2, R2, 1 ;  /* 0x3f80000002027820 */ /* 0x001fcc0000410000 */
[----:B------:R-:W0:Y:S02]  /*2aa0*/  F2F.F64.F32 R2, R2 ;  /* 0x0000000200027310 */ /* 0x000e240000201800 */
[----:B0-----:R0:W-:Y:S01]  /*2ab0*/  STG.E.64 desc[UR36][R16.64], R2 ;  /* 0x0000000210007986 */ /* 0x0011e2000c101b24 */
[----:B------:R-:W-:Y:S05]  /*2ac0*/  BRA `(.L_x_45151) ;  /* 0x0000000800a07947 */ /* 0x000fea0003800000 */
.L_x_45146:
        /* <DEDUP_REMOVED lines=8> */
[----:B0-----:R-:W-:Y:S02]  /*2b50*/  FSETP.NEU.FTZ.AND P0, PT, R2, RZ, PT ;  /* 0x000000ff0200720b */ /* 0x001fe40003f1d000 */
[----:B------:R-:W-:-:S04]  /*2b60*/  FSETP.NEU.FTZ.AND P1, PT, R3, RZ, PT ;  /* 0x000000ff0300720b */ /* 0x000fc80003f3d000 */
[----:B------:R-:W-:-:S04]  /*2b70*/  PLOP3.LUT P0, PT, P0, P1, PT, 0xa8, 0x0 ;  /* 0x000000000000781c */ /* 0x000fc80000703570 */
[----:B------:R-:W-:-:S05]  /*2b80*/  SEL R3, RZ, 0x1, !P0 ;  /* 0x00000001ff037807 */ /* 0x000fca0004000000 */
[----:B------:R0:W-:Y:S01]  /*2b90*/  STG.E.U8 desc[UR36][R16.64], R3 ;  /* 0x0000000310007986 */ /* 0x0001e2000c101124 */
[----:B------:R-:W-:Y:S05]  /*2ba0*/  BRA `(.L_x_45151) ;  /* 0x0000000800687947 */ /* 0x000fea0003800000 */
.L_x_45160:
[----:B0-----:R-:W-:Y:S01]  /*2bb0*/  FMUL.FTZ R6, R3, 1 ;  /* 0x3f80000003067820 */ /* 0x001fe20000410000 */
[----:B------:R-:W-:-:S05]  /*2bc0*/  FMUL.FTZ R4, R2, 1 ;  /* 0x3f80000002047820 */ /* 0x000fca0000410000 */
[----:B-1----:R-:W-:Y:S08]  /*2bd0*/  F2F.F64.F32 R6, R6 ;  /* 0x0000000600067310 */ /* 0x002ff00000201800 */
[----:B------:R-:W0:Y:S02]  /*2be0*/  F2F.F64.F32 R4, R4 ;  /* 0x0000000400047310 */ /* 0x000e240000201800 */
[----:B0-----:R0:W-:Y:S01]  /*2bf0*/  STG.E.128 desc[UR36][R16.64], R4 ;  /* 0x0000000410007986 */ /* 0x0011e2000c101d24 */
[----:B------:R-:W-:Y:S05]  /*2c00*/  BRA `(.L_x_45151) ;  /* 0x0000000800507947 */ /* 0x000fea0003800000 */
.L_x_45159:
        /* <DEDUP_REMOVED lines=20> */
.L_x_45164:
[----:B------:R-:W-:Y:S05]  /*2d50*/  BSYNC B0 ;  /* 0x0000000000007941 */ /* 0x000fea0003800000 */
.L_x_45163:
[----:B------:R-:W-:-:S05]  /*2d60*/  LOP3.LUT R5, R0, R5, RZ, 0xfc, !PT ;  /* 0x0000000500057212 */ /* 0x000fca00078efcff */
[----:B------:R0:W-:Y:S01]  /*2d70*/  STG.E.U8 desc[UR36][R16.64], R5 ;  /* 0x0000000510007986 */ /* 0x0001e2000c101124 */
[----:B------:R-:W-:Y:S05]  /*2d80*/  BRA `(.L_x_45151) ;  /* 0x0000000400f07947 */ /* 0x000fea0003800000 */
.L_x_45162:
        /* <DEDUP_REMOVED lines=12> */
.L_x_45166:
[----:B------:R-:W-:Y:S01]  /*2e50*/  IMAD.MOV.U32 R0, RZ, RZ, 0x7f ;  /* 0x0000007fff007424 */ /* 0x000fe200078e00ff */
[----:B------:R-:W-:-:S04]  /*2e60*/  ISETP.GT.U32.AND P0, PT, R4, 0x7f800000, PT ;  /* 0x7f8000000400780c */ /* 0x000fc80003f04070 */
[----:B------:R-:W-:-:S09]  /*2e70*/  SEL R0, R0, 0x7c, P0 ;  /* 0x0000007c00007807 */ /* 0x000fd20000000000 */
.L_x_45167:
[----:B------:R-:W-:Y:S05]  /*2e80*/  BSYNC B0 ;  /* 0x0000000000007941 */ /* 0x000fea0003800000 */
.L_x_45165:
[----:B------:R-:W-:-:S04]  /*2e90*/  LOP3.LUT R2, R2, 0x80000000, RZ, 0xc0, !PT ;  /* 0x8000000002027812 */ /* 0x000fc800078ec0ff */
[----:B------:R-:W-:-:S04]  /*2ea0*/  SHF.R.U32.HI R3, RZ, 0x18, R2 ;  /* 0x00000018ff037819 */ /* 0x000fc80000011602 */
[----:B------:R-:W-:-:S05]  /*2eb0*/  LOP3.LUT R3, R0, R3, RZ, 0xfc, !PT ;  /* 0x0000000300037212 */ /* 0x000fca00078efcff */
[----:B------:R0:W-:Y:S01]  /*2ec0*/  STG.E.U8 desc[UR36][R16.64], R3 ;  /* 0x0000000310007986 */ /* 0x0001e2000c101124 */
[----:B------:R-:W-:Y:S05]  /*2ed0*/  BRA `(.L_x_45151) ;  /* 0x00000004009c7947 */ /* 0x000fea0003800000 */
.L_x_45161:
[----:B0-----:R-:W-:-:S05]  /*2ee0*/  F2FP.BF16.F32.PACK_AB R2, RZ, R2 ;  /* 0x00000002ff02723e */ /* 0x001fca00000010ff */
[----:B------:R0:W-:Y:S01]  /*2ef0*/  STG.E.U16 desc[UR36][R16.64], R2 ;  /* 0x0000000210007986 */ /* 0x0001e2000c101524 */
[----:B------:R-:W-:Y:S05]  /*2f00*/  BRA `(.L_x_45151) ;  /* 0x0000000400907947 */ /* 0x000fea0003800000 */
.L_x_45158:
        /* <DEDUP_REMOVED lines=11> */
.L_x_45170:
[----:B0-----:R-:W-:Y:S01]  /*2fc0*/  LOP3.LUT R3, R2, 0x7fffffff, RZ, 0xc0, !PT ;  /* 0x7fffffff02037812 */ /* 0x001fe200078ec0ff */
        /* <DEDUP_REMOVED lines=15> */
.L_x_45173:
[----:B------:R-:W-:-:S04]  /*30c0*/  LOP3.LUT R2, R2, 0x80000000, RZ, 0xc0, !PT ;  /* 0x8000000002027812 */ /* 0x000fc800078ec0ff */
[----:B------:R-:W-:-:S04]  /*30d0*/  SHF.R.U32.HI R3, RZ, 0x18, R2 ;  /* 0x00000018ff037819 */ /* 0x000fc80000011602 */
[----:B------:R-:W-:-:S04]  /*30e0*/  LOP3.LUT R0, R0, R3, RZ, 0xfc, !PT ;  /* 0x0000000300007212 */ /* 0x000fc800078efcff */
[----:B------:R-:W-:-:S07]  /*30f0*/  PRMT R8, R0, 0x7610, R8 ;  /* 0x0000761000087816 */ /* 0x000fce0000000008 */
.L_x_45172:
[----:B------:R-:W-:Y:S05]  /*3100*/  BSYNC B0 ;  /* 0x0000000000007941 */ /* 0x000fea0003800000 */
.L_x_45171:
[----:B------:R0:W-:Y:S01]  /*3110*/  STG.E.U8 desc[UR36][R16.64], R8 ;  /* 0x0000000810007986 */ /* 0x0001e2000c101124 */
[----:B------:R-:W-:Y:S05]  /*3120*/  BRA `(.L_x_45151) ;  /* 0x0000000400087947 */ /* 0x000fea0003800000 */
.L_x_45169:
        /* <DEDUP_REMOVED lines=16> */
.L_x_45176:
[----:B------:R-:W-:-:S04]  /*3230*/  LOP3.LUT R2, R2, 0x80000000, RZ, 0xc0, !PT ;  /* 0x8000000002027812 */ /* 0x000fc800078ec0ff */
[----:B------:R-:W-:-:S04]  /*3240*/  SHF.R.U32.HI R3, RZ, 0x18, R2 ;  /* 0x00000018ff037819 */ /* 0x000fc80000011602 */
[----:B------:R-:W-:-:S04]  /*3250*/  LOP3.LUT R0, R0, R3, RZ, 0xfc, !PT ;  /* 0x0000000300007212 */ /* 0x000fc800078efcff */
[----:B------:R-:W-:-:S07]  /*3260*/  PRMT R8, R0, 0x7610, R8 ;  /* 0x0000761000087816 */ /* 0x000fce0000000008 */
.L_x_45175:
[----:B------:R-:W-:Y:S05]  /*3270*/  BSYNC B0 ;  /* 0x0000000000007941 */ /* 0x000fea0003800000 */
.L_x_45174:
[----:B------:R0:W-:Y:S01]  /*3280*/  STG.E.U8 desc[UR36][R16.64], R8 ;  /* 0x0000000810007986 */ /* 0x0001e2000c101124 */
[----:B------:R-:W-:Y:S05]  /*3290*/  BRA `(.L_x_45151) ;  /* 0x0000000000ac7947 */ /* 0x000fea0003800000 */
.L_x_45168:
        /* <DEDUP_REMOVED lines=21> */
.L_x_45150:
[----:B0-----:R-:W-:Y:S01]  /*33f0*/  MOV R2, 0x0 ;  /* 0x0000000000027802 */ /* 0x001fe20000000f00 */
        /* <DEDUP_REMOVED lines=8> */
[----:B-1----:R-:W-:-:S02]  /*3480*/  IMAD.U32 R7, RZ, RZ, UR7 ;  /* 0x00000007ff077e24 */ /* 0x002fc4000f8e00ff */
[----:B------:R-:W-:Y:S02]  /*3490*/  IMAD.U32 R10, RZ, RZ, UR4 ;  /* 0x00000004ff0a7e24 */ /* 0x000fe4000f8e00ff */
[----:B------:R-:W-:Y:S02]  /*34a0*/  IMAD.U32 R11, RZ, RZ, UR5 ;  /* 0x00000005ff0b7e24 */ /* 0x000fe4000f8e00ff */
[----:B------:R-:W-:Y:S02]  /*34b0*/  IMAD.MOV.U32 R8, RZ, RZ, 0x65 ;  /* 0x00000065ff087424 */ /* 0x000fe400078e00ff */
[----:B------:R-:W-:-:S07]  /*34c0*/  IMAD.MOV.U32 R12, RZ, RZ, 0x1 ;  /* 0x00000001ff0c7424 */ /* 0x000fce00078e00ff */
[----:B------:R-:W-:-:S07]  /*34d0*/  LEPC R20, `(.L_x_45179) ;  /* 0x000000001014794e */ /* 0x000fce0000000000 */
[----:B0-----:R-:W-:Y:S05]  /*34e0*/  CALL.ABS.NOINC R2 ;  /* 0x0000000002007343 */ /* 0x001fea0003c00000 */
.L_x_45179:
[----:B------:R-:W-:Y:S05]  /*34f0*/  BRA `(.L_x_45151) ;  /* 0x0000000000147947 */ /* 0x000fea0003800000 */
.L_x_45178:
[----:B0-----:R-:W0:Y:S02]  /*3500*/  F2I.U64.TRUNC R2, R2 ;  /* 0x0000000200027311 */ /* 0x001e24000020d800 */
[----:B0-----:R0:W-:Y:S01]  /*3510*/  STG.E.64 desc[UR36][R16.64], R2 ;  /* 0x0000000210007986 */ /* 0x0011e2000c101b24 */
[----:B------:R-:W-:Y:S05]  /*3520*/  BRA `(.L_x_45151) ;  /* 0x0000000000087947 */ /* 0x000fea0003800000 */
.L_x_45177:
[----:B0-----:R-:W0:Y:S02]  /*3530*/  F2I.FTZ.U32.TRUNC.NTZ R3, R2 ;  /* 0x0000000200037305 */ /* 0x001e24000021f000 */
[----:B0-----:R0:W-:Y:S02]  /*3540*/  STG.E desc[UR36][R16.64], R3 ;  /* 0x0000000310007986 */ /* 0x0011e4000c101924 */
.L_x_45151:
[----:B------:R-:W-:-:S04]  /*3550*/  IMAD R18, R23, 0x200, R18 ;  /* 0x0000020017127824 */ /* 0x000fc800078e0212 */
[----:B------:R-:W-:-:S07]  /*3560*/  VIADD R19, R18, 0x80 ;  /* 0x0000008012137836 */ /* 0x000fce0000000000 */
.L_x_45109:
[----:B------:R-:W-:Y:S05]  /*3570*/  BSYNC B7 ;  /* 0x0000000000077941 */ /* 0x000fea0003800000 */
.L_x_45108:
        /* <DEDUP_REMOVED lines=307> */
.L_x_45182:
        /* <DEDUP_REMOVED lines=23> */
.L_x_45187:
[----:B------:R-:W2:Y:S01]  /*4a20*/  LDG.E.U8 R2, desc[UR36][R4.64] ;  /* 0x0000002404027981 */ /* 0x000ea2000c1e1100 */
[----:B------:R-:W-:Y:S01]  /*4a30*/  IMAD.MOV.U32 R3, RZ, RZ, RZ ;  /* 0x000000ffff037224 */ /* 0x000fe200078e00ff */
[----:B--2---:R-:W-:Y:S01]  /*4a40*/  I2FP.F32.U32 R2, R2 ;  /* 0x0000000200027245 */ /* 0x004fe20000201000 */
[----:B------:R-:W-:Y:S06]  /*4a50*/  BRA `(.L_x_45189) ;  /* 0x0000000c007c7947 */ /* 0x000fec0003800000 */
.L_x_45186:
        /* <DEDUP_REMOVED lines=10> */
.L_x_45191:
[----:B------:R-:W2:Y:S01]  /*4b00*/  LDG.E R2, desc[UR36][R4.64] ;  /* 0x0000002404027981 */ /* 0x000ea2000c1e1900 */
[----:B------:R-:W-:Y:S01]  /*4b10*/  IMAD.MOV.U32 R3, RZ, RZ, RZ ;  /* 0x000000ffff037224 */ /* 0x000fe200078e00ff */
[----:B--2---:R-:W-:Y:S01]  /*4b20*/  I2FP.F32.S32 R2, R2 ;  /* 0x0000000200027245 */ /* 0x004fe20000201400 */
[----:B------:R-:W-:Y:S06]  /*4b30*/  BRA `(.L_x_45189) ;  /* 0x0000000c00447947 */ /* 0x000fec0003800000 */
.L_x_45190:
[----:B------:R-:W2:Y:S01]  /*4b40*/  LDG.E.U16 R2, desc[UR36][R4.64] ;  /* 0x0000002404027981 */ /* 0x000ea2000c1e1500 */
[----:B------:R-:W-:Y:S01]  /*4b50*/  IMAD.MOV.U32 R3, RZ, RZ, RZ ;  /* 0x000000ffff037224 */ /* 0x000fe200078e00ff */
[----:B--2---:R-:W0:Y:S01]  /*4b60*/  I2F.S16 R2, R2 ;  /* 0x0000000200027306 */ /* 0x004e220000101400 */
[----:B------:R-:W-:Y:S05]  /*4b70*/  BRA `(.L_x_45189) ;  /* 0x0000000c00347947 */ /* 0x000fea0003800000 */
.L_x_45185:
        /* <DEDUP_REMOVED lines=9> */
.L_x_45193:
[----:B------:R-:W2:Y:S01]  /*4c10*/  LDG.E.U16 R2, desc[UR36][R4.64] ;  /* 0x0000002404027981 */ /* 0x000ea2000c1e1500 */
[----:B------:R-:W-:Y:S02]  /*4c20*/  IMAD.MOV.U32 R3, RZ, RZ, RZ ;  /* 0x000000ffff037224 */ /* 0x000fe400078e00ff */
[----:B--2---:R-:W-:Y:S01]  /*4c30*/  HADD2.F32 R2, -RZ, R2.H0_H0 ;  /* 0x20000002ff027230 */ /* 0x004fe20000004100 */
[----:B------:R-:W-:Y:S06]  /*4c40*/  BRA `(.L_x_45189) ;  /* 0x0000000c00007947 */ /* 0x000fec0003800000 */
.L_x_45192:
        /* <DEDUP_REMOVED lines=8> */
.L_x_45195:
[----:B------:R-:W2:Y:S02]  /*4cd0*/  LDG.E R2, desc[UR36][R4.64] ;  /* 0x0000002404027981 */ /* 0x000ea4000c1e1900 */
[--C-:B--2---:R-:W-:Y:S02]  /*4ce0*/  HADD2.F32 R3, -RZ, R2.reuse.H1_H1 ;  /* 0x30000002ff037230 */ /* 0x104fe40000004100 */
[----:B------:R-:W-:Y:S01]  /*4cf0*/  HADD2.F32 R2, -RZ, R2.H0_H0 ;  /* 0x20000002ff027230 */ /* 0x000fe20000004100 */
[----:B------:R-:W-:Y:S06]  /*4d00*/  BRA `(.L_x_45189) ;  /* 0x0000000800d07947 */ /* 0x000fec0003800000 */
.L_x_45194:
        /* <DEDUP_REMOVED lines=8> */
.L_x_45184:
        /* <DEDUP_REMOVED lines=13> */
.L_x_45198:
[----:B-1----:R-:W2:Y:S01]  /*4e60*/  LDG.E.128 R4, desc[UR36][R4.64] ;  /* 0x0000002404047981 */ /* 0x002ea2000c1e1d00 */
        /* <DEDUP_REMOVED lines=9> */
.L_x_45197:
        /* <DEDUP_REMOVED lines=18> */
[----:B-1----:R-:W-:Y:S01]  /*5020*/  IMAD R7, R3, R8, 0x3c000000 ;  /* 0x3c00000003077424 */ /* 0x002fe200078e0208 */
[----:B------:R-:W-:-:S04]  /*5030*/  IADD3 R3, R0, -0x1, RZ ;  /* 0xffffffff00037810 */ /* 0x000fc80007ffe0ff */
[----:B------:R-:W-:Y:S02]  /*5040*/  LEA.HI R7, R4, R7, RZ, 0x1c ;  /* 0x0000000704077211 */ /* 0x000fe400078fe0ff */
[----:B------:R-:W-:Y:S02]  /*5050*/  SHF.R.S32.HI R3, RZ, 0x1f, R3 ;  /* 0x0000001fff037819 */ /* 0x000fe40000011403 */
[----:B------:R-:W-:-:S04]  /*5060*/  LOP3.LUT R6, R7, 0x7f800000, R6, 0xf8, !PT ;  /* 0x7f80000007067812 */ /* 0x000fc800078ef806 */
[----:B------:R-:W-:Y:S01]  /*5070*/  LOP3.LUT R5, R6, R3, RZ, 0x30, !PT ;  /* 0x0000000306057212 */ /* 0x000fe200078e30ff */
[----:B------:R-:W-:-:S03]  /*5080*/  IMAD.MOV.U32 R3, RZ, RZ, RZ ;  /* 0x000000ffff037224 */ /* 0x000fc600078e00ff */
[----:B------:R-:W-:Y:S01]  /*5090*/  LOP3.LUT R2, R5, 0x80000000, R2, 0xf8, !PT ;  /* 0x8000000005027812 */ /* 0x000fe200078ef802 */
[----:B------:R-:W-:Y:S06]  /*50a0*/  BRA `(.L_x_45189) ;  /* 0x0000000400e87947 */ /* 0x000fec0003800000 */
.L_x_45200:
[----:B------:R-:W2:Y:S01]  /*50b0*/  LDG.E.U8 R4, desc[UR36][R4.64] ;  /* 0x0000002404047981 */ /* 0x000ea2000c1e1100 */
[----:B------:R-:W-:Y:S02]  /*50c0*/  IMAD.MOV.U32 R3, RZ, RZ, RZ ;  /* 0x000000ffff037224 */ /* 0x000fe400078e00ff */
[C---:B--2---:R-:W-:Y:S02]  /*50d0*/  IMAD.SHL.U32 R0, R4.reuse, 0x2000000, RZ ;  /* 0x0200000004007824 */ /* 0x044fe400078e00ff */
[----:B-1----:R-:W-:-:S03]  /*50e0*/  IMAD.SHL.U32 R7, R4, 0x1000000, RZ ;  /* 0x0100000004077824 */ /* 0x002fc600078e00ff */
        /* <DEDUP_REMOVED lines=10> */
.L_x_45199:
[----:B------:R-:W2:Y:S01]  /*5190*/  LDG.E.U16 R2, desc[UR36][R4.64] ;  /* 0x0000002404027981 */ /* 0x000ea2000c1e1500 */
[----:B------:R-:W-:Y:S02]  /*51a0*/  IMAD.MOV.U32 R3, RZ, RZ, RZ ;  /* 0x000000ffff037224 */ /* 0x000fe400078e00ff */
[----:B--2---:R-:W-:Y:S01]  /*51b0*/  IMAD.U32 R2, R2, 0x10000, RZ ;  /* 0x0001000002027824 */ /* 0x004fe200078e00ff */
[----:B------:R-:W-:Y:S06]  /*51c0*/  BRA `(.L_x_45189) ;  /* 0x0000000400a07947 */ /* 0x000fec0003800000 */
.L_x_45196:
        /* <DEDUP_REMOVED lines=12> */
.L_x_45203:
        /* <DEDUP_REMOVED lines=17> */
[----:B-1----:R-:W-:-:S05]  /*53a0*/  VIADD R7, R5, 0xffffffe4 ;  /* 0xffffffe405077836 */ /* 0x002fca0000000000 */
[----:B------:R-:W-:-:S04]  /*53b0*/  SHF.L.U32 R7, R2, R7, RZ ;  /* 0x0000000702077219 */ /* 0x000fc800000006ff */
[----:B------:R-:W-:-:S07]  /*53c0*/  LOP3.LUT R2, R7, 0x7, RZ, 0xc0, !PT ;  /* 0x0000000707027812 */ /* 0x000fce00078ec0ff */
.L_x_45205:
[----:B------:R-:W-:Y:S05]  /*53d0*/  BSYNC B0 ;  /* 0x0000000000007941 */ /* 0x000fea0003800000 */
.L_x_45204:
[----:B------:R-:W-:Y:S01]  /*53e0*/  IMAD.SHL.U32 R2, R2, 0x100000, RZ ;  /* 0x0010000002027824 */ /* 0x000fe200078e00ff */
[----:B------:R-:W-:-:S04]  /*53f0*/  LEA R5, R0, 0x3b800000, 0x17 ;  /* 0x3b80000000057811 */ /* 0x000fc800078eb8ff */
[----:B------:R-:W-:Y:S01]  /*5400*/  LOP3.LUT R2, R5, R2, R6, 0xfe, !PT ;  /* 0x0000000205027212 */ /* 0x000fe200078efe06 */
[----:B------:R-:W-:Y:S06]  /*5410*/  BRA `(.L_x_45189) ;  /* 0x00000004000c7947 */ /* 0x000fec0003800000 */
.L_x_45202:
        /* <DEDUP_REMOVED lines=20> */
.L_x_45207:
[----:B------:R-:W-:Y:S05]  /*5560*/  BSYNC B0 ;  /* 0x0000000000007941 */ /* 0x000fea0003800000 */
.L_x_45206:
[----:B------:R-:W-:Y:S01]  /*5570*/  IMAD.SHL.U32 R2, R2, 0x200000, RZ ;  /* 0x0020000002027824 */ /* 0x000fe200078e00ff */
[----:B------:R-:W-:-:S04]  /*5580*/  LEA R5, R0, 0x37800000, 0x17 ;  /* 0x3780000000057811 */ /* 0x000fc800078eb8ff */
[----:B------:R-:W-:Y:S01]  /*5590*/  LOP3.LUT R2, R5, R2, R6, 0xfe, !PT ;  /* 0x0000000205027212 */ /* 0x000fe200078efe06 */
[----:B------:R-:W-:Y:S06]  /*55a0*/  BRA `(.L_x_45189) ;  /* 0x0000000000a87947 */ /* 0x000fec0003800000 */
.L_x_45201:
        /* <DEDUP_REMOVED lines=14> */
.L_x_45211:
[----:B------:R-:W-:Y:S05]  /*5690*/  BSYNC B0 ;  /* 0x0000000000007941 */ /* 0x000fea0003800000 */
.L_x_45210:
[----:B------:R-:W-:Y:S01]  /*56a0*/  IMAD.MOV.U32 R3, RZ, RZ, RZ ;  /* 0x000000ffff037224 */ /* 0x000fe200078e00ff */
[----:B------:R-:W-:Y:S06]  /*56b0*/  BRA `(.L_x_45189) ;  /* 0x0000000000647947 */ /* 0x000fec0003800000 */
.L_x_45188:
        /* <DEDUP_REMOVED lines=10> */
[----:B-1----:R-:W-:Y:S02]  /*5760*/  IMAD.U32 R7, RZ, RZ, UR5 ;  /* 0x00000005ff077e24 */ /* 0x002fe4000f8e00ff */
[----:B------:R-:W-:Y:S02]  /*5770*/  IMAD.U32 R11, RZ, RZ, UR7 ;  /* 0x00000007ff0b7e24 */ /* 0x000fe4000f8e00ff */
[----:B------:R-:W-:Y:S02]  /*5780*/  IMAD.MOV.U32 R12, RZ, RZ, 0x1 ;  /* 0x00000001ff0c7424 */ /* 0x000fe400078e00ff */
[----:B------:R-:W-:-:S07]  /*5790*/  IMAD.MOV.U32 R13, RZ, RZ, RZ ;  /* 0x000000ffff0d7224 */ /* 0x000fce00078e00ff */
[----:B------:R-:W-:-:S07]  /*57a0*/  LEPC R20, `(.L_x_45212) ;  /* 0x000000001014794e */ /* 0x000fce0000000000 */
[----:B0-----:R-:W-:Y:S05]  /*57b0*/  CALL.ABS.NOINC R2 ;  /* 0x0000000002007343 */ /* 0x001fea0003c00000 */
.L_x_45212:
[----:B------:R-:W-:Y:S01]  /*57c0*/  CS2R R2, SRZ ;  /* 0x0000000000027805 */ /* 0x000fe2000001ff00 */
[----:B------:R-:W-:Y:S06]  /*57d0*/  BRA `(.L_x_45189) ;  /* 0x00000000001c7947 */ /* 0x000fec0003800000 */
.L_x_45209:
[----:B------:R-:W2:Y:S01]  /*57e0*/  LDG.E.64 R4, desc[UR36][R4.64] ;  /* 0x0000002404047981 */ /* 0x000ea2000c1e1b00 */
[----:B------:R-:W-:Y:S01]  /*57f0*/  IMAD.MOV.U32 R3, RZ, RZ, RZ ;  /* 0x000000ffff037224 */ /* 0x000fe200078e00ff */
[----:B--2---:R0:W2:Y:S01]  /*5800*/  I2F.U64 R2, R4 ;  /* 0x0000000400027312 */ /* 0x0040a20000301000 */
[----:B------:R-:W-:Y:S05]  /*5810*/  BRA `(.L_x_45189) ;  /* 0x00000000000c7947 */ /* 0x000fea0003800000 */
.L_x_45208:
[----:B------:R-:W2:Y:S01]  /*5820*/  LDG.E R2, desc[UR36][R4.64] ;  /* 0x0000002404027981 */ /* 0x000ea2000c1e1900 */
[----:B------:R-:W-:Y:S01]  /*5830*/  IMAD.MOV.U32 R3, RZ, RZ, RZ ;  /* 0x000000ffff037224 */ /* 0x000fe200078e00ff */
[----:B--2---:R-:W-:-:S07]  /*5840*/  I2FP.F32.U32 R2, R2 ;  /* 0x0000000200027245 */ /* 0x004fce0000201000 */
.L_x_45189:
[----:B------:R-:W-:Y:S05]  /*5850*/  BSYNC B6 ;  /* 0x0000000000067941 */ /* 0x000fea0003800000 */
.L_x_45183:
[----:B------:R-:W-:Y:S01]  /*5860*/  ULDC.64 UR4, c[0x0][0x420] ;  /* 0x0001080000047ab9 */ /* 0x000fe20000000a00 */
[----:B------:R-:W-:Y:S01]  /*5870*/  BSSY B0, `(.L_x_45213) ;  /* 0x000003b000007945 */ /* 0x000fe20003800000 */
[----:B0-2--5:R-:W-:-:S04]  /*5880*/  FMUL.FTZ R0, R2, UR5 ;  /* 0x0000000502007c20 */ /* 0x025fc80008410000 */
[C---:B-1----:R-:W-:Y:S01]  /*5890*/  FFMA.FTZ R7, R3.reuse, UR4, R0 ;  /* 0x0000000403077c23 */ /* 0x042fe20008010000 */
        /* <DEDUP_REMOVED lines=11> */
[----:B---34-:R-:W-:-:S04]  /*5950*/  @P0 FMUL.RZ R4, R7, 0.15915493667125701904 ;  /* 0x3e22f98307040820 */ /* 0x018fc8000040c000 */
        /* <DEDUP_REMOVED lines=27> */
.L_x_45216:
        /* <DEDUP_REMOVED lines=10> */
.L_x_45215:
[----:B------:R-:W-:-:S04]  /*5bb0*/  FMUL.RZ R7, R7, 0.15915493667125701904 ;  /* 0x3e22f98307077820 */ /* 0x000fc8000040c000 */
[----:B------:R1:W2:Y:S08]  /*5bc0*/  MUFU.SIN R3, R7 ;  /* 0x0000000700037308 */ /* 0x0002b00000000400 */
[----:B------:R1:W0:Y:S01]  /*5bd0*/  MUFU.COS R2, R7 ;  /* 0x0000000700027308 */ /* 0x0002220000000000 */
[----:B------:R-:W-:Y:S05]  /*5be0*/  BRA `(.L_x_45217) ;  /* 0x00000000000c7947 */ /* 0x000fea0003800000 */
.L_x_45214:
[----:B------:R-:W-:Y:S01]  /*5bf0*/  FMUL.FTZ R2, R6, 1.4426950216293334961 ;  /* 0x3fb8aa3b06027820 */ /* 0x000fe20000410000 */
[----:B------:R-:W-:-:S05]  /*5c00*/  IMAD.MOV.U32 R3, RZ, RZ, R7 ;  /* 0x000000ffff037224 */ /* 0x000fca00078e0007 */
[----:B------:R-:W0:Y:S02]  /*5c10*/  MUFU.EX2 R2, R2 ;  /* 0x0000000200027308 */ /* 0x000e240000000800 */
.L_x_45217:
[----:B------:R-:W-:Y:S05]  /*5c20*/  BSYNC B0 ;  /* 0x0000000000007941 */ /* 0x000fea0003800000 */
.L_x_45213:
[----:B---34-:R-:W3:Y:S02]  /*5c30*/  LDC.U8 R4, c[0x0][0x430] ;  /* 0x00010c00ff047b82 */ /* 0x018ee40000000000 */
        /* <DEDUP_REMOVED lines=11> */
[----:B0-2---:R-:W0:Y:S02]  /*5cf0*/  F2I.FTZ.TRUNC.NTZ R3, R2 ;  /* 0x0000000200037305 */ /* 0x005e24000021f100 */
[----:B0-----:R0:W-:Y:S01]  /*5d00*/  STG.E.U8 desc[UR36][R16.64], R3 ;  /* 0x0000000310007986 */ /* 0x0011e2000c101124 */
[----:B------:R-:W-:Y:S05]  /*5d10*/  BRA `(.L_x_45223) ;  /* 0x0000000c00547947 */ /* 0x000fea0003800000 */
.L_x_45221:
[----:B0-2---:R-:W0:Y:S02]  /*5d20*/  F2I.S64.TRUNC R2, R2 ;  /* 0x0000000200027311 */ /* 0x005e24000020d900 */
[----:B0-----:R-:W-:-:S05]  /*5d30*/  IMAD.MOV.U32 R5, RZ, RZ, R2 ;  /* 0x000000ffff057224 */ /* 0x001fca00078e0002 */
[----:B------:R0:W-:Y:S01]  /*5d40*/  STG.E.U8 desc[UR36][R16.64], R5 ;  /* 0x0000000510007986 */ /* 0x0001e2000c101124 */
[----:B------:R-:W-:Y:S05]  /*5d50*/  BRA `(.L_x_45223) ;  /* 0x0000000c00447947 */ /* 0x000fea0003800000 */
.L_x_45220:
[----:B------:R-:W-:-:S13]  /*5d60*/  ISETP.NE.AND P0, PT, R0, 0x2, PT ;  /* 0x000000020000780c */ /* 0x000fda0003f05270 */
[----:B------:R-:W-:Y:S05]  /*5d70*/  @!P0 BRA `(.L_x_45224) ;  /* 0x0000000000288947 */ /* 0x000fea0003800000 */
[----:B------:R-:W-:-:S13]  /*5d80*/  ISETP.NE.AND P0, PT, R0, 0x3, PT ;  /* 0x000000030000780c */ /* 0x000fda0003f05270 */
[----:B------:R-:W-:Y:S05]  /*5d90*/  @!P0 BRA `(.L_x_45225) ;  /* 0x0000000000148947 */ /* 0x000fea0003800000 */
[----:B------:R-:W-:-:S13]  /*5da0*/  ISETP.NE.AND P0, PT, R0, 0x4, PT ;  /* 0x000000040000780c */ /* 0x000fda0003f05270 */
[----:B------:R-:W-:Y:S05]  /*5db0*/  @P0 BRA `(.L_x_45222) ;  /* 0x0000000800d40947 */ /* 0x000fea0003800000 */
[----:B0-2---:R-:W0:Y:S02]  /*5dc0*/  F2I.S64.TRUNC R2, R2 ;  /* 0x0000000200027311 */ /* 0x005e24000020d900 */
[----:B0-----:R0:W-:Y:S01]  /*5dd0*/  STG.E.64 desc[UR36][R16.64], R2 ;  /* 0x0000000210007986 */ /* 0x0011e2000c101b24 */
[----:B------:R-:W-:Y:S05]  /*5de0*/  BRA `(.L_x_45223) ;  /* 0x0000000c00207947 */ /* 0x000fea0003800000 */
.L_x_45225:
[----:B0-2---:R-:W0:Y:S02]  /*5df0*/  F2I.FTZ.TRUNC.NTZ R3, R2 ;  /* 0x0000000200037305 */ /* 0x005e24000021f100 */
[----:B0-----:R0:W-:Y:S01]  /*5e00*/  STG.E desc[UR36][R16.64], R3 ;  /* 0x0000000310007986 */ /* 0x0011e2000c101924 */
[----:B------:R-:W-:Y:S05]  /*5e10*/  BRA `(.L_x_45223) ;  /* 0x0000000c00147947 */ /* 0x000fea0003800000 */
.L_x_45224:
[----:B0-2---:R-:W0:Y:S02]  /*5e20*/  F2I.FTZ.TRUNC.NTZ R3, R2 ;  /* 0x0000000200037305 */ /* 0x005e24000021f100 */
[----:B0-----:R0:W-:Y:S01]  /*5e30*/  STG.E.U16 desc[UR36][R16.64], R3 ;  /* 0x0000000310007986 */ /* 0x0011e2000c101524 */
[----:B------:R-:W-:Y:S05]  /*5e40*/  BRA `(.L_x_45223) ;  /* 0x0000000c00087947 */ /* 0x000fea0003800000 */
.L_x_45219:
        /* <DEDUP_REMOVED lines=8> */
.L_x_45227:
[----:B0-----:R-:W-:-:S05]  /*5ed0*/  F2FP.F16.F32.PACK_AB R2, RZ, R2 ;  /* 0x00000002ff02723e */ /* 0x001fca00000000ff */
[----:B------:R0:W-:Y:S01]  /*5ee0*/  STG.E.U16 desc[UR36][R16.64], R2 ;  /* 0x0000000210007986 */ /* 0x0001e2000c101524 */
[----:B------:R-:W-:Y:S05]  /*5ef0*/  BRA `(.L_x_45223) ;  /* 0x0000000800dc7947 */ /* 0x000fea0003800000 */
.L_x_45226:
[----:B------:R-:W-:-:S13]  /*5f00*/  ISETP.NE.AND P0, PT, R0, 0x7, PT ;  /* 0x000000070000780c */ /* 0x000fda0003f05270 */
[----:B------:R-:W-:Y:S05]  /*5f10*/  @!P0 BRA `(.L_x_45228) ;  /* 0x0000000000248947 */ /* 0x000fea0003800000 */
[----:B------:R-:W-:-:S13]  /*5f20*/  ISETP.NE.AND P0, PT, R0, 0x8, PT ;  /* 0x000000080000780c */ /* 0x000fda0003f05270 */
[----:B------:R-:W-:Y:S05]  /*5f30*/  @!P0 BRA `(.L_x_45229) ;  /* 0x0000000000108947 */ /* 0x000fea0003800000 */
[----:B------:R-:W-:-:S13]  /*5f40*/  ISETP.NE.AND P0, PT, R0, 0x9, PT ;  /* 0x000000090000780c */ /* 0x000fda0003f05270 */
[----:B------:R-:W-:Y:S05]  /*5f50*/  @P0 BRA `(.L_x_45222) ;  /* 0x00000008006c0947 */ /* 0x000fea0003800000 */
[----:B0-2---:R0:W-:Y:S01]  /*5f60*/  STG.E.64 desc[UR36][R16.64], R2 ;  /* 0x0000000210007986 */ /* 0x0051e2000c101b24 */
[----:B------:R-:W-:Y:S05]  /*5f70*/  BRA `(.L_x_45223) ;  /* 0x0000000800bc7947 */ /* 0x000fea0003800000 */
.L_x_45229:
[----:B0-2---:R-:W-:-:S05]  /*5f80*/  F2FP.F16.F32.PACK_AB R3, R3, R2 ;  /* 0x000000020303723e */ /* 0x005fca00000000ff */
[----:B------:R0:W-:Y:S01]  /*5f90*/  STG.E desc[UR36][R16.64], R3 ;  /* 0x0000000310007986 */ /* 0x0001e2000c101924 */
[----:B------:R-:W-:Y:S05]  /*5fa0*/  BRA `(.L_x_45223) ;  /* 0x0000000800b07947 */ /* 0x000fea0003800000 */
.L_x_45228:
[----:B0-----:R-:W-:-:S06]  /*5fb0*/  FMUL.FTZ R2, R2, 1 ;  /* 0x3f80000002027820 */ /* 0x001fcc0000410000 */
[----:B--2---:R-:W0:Y:S02]  /*5fc0*/  F2F.F64.F32 R2, R2 ;  /* 0x0000000200027310 */ /* 0x004e240000201800 */
[----:B0-----:R0:W-:Y:S01]  /*5fd0*/  STG.E.64 desc[UR36][R16.64], R2 ;  /* 0x0000000210007986 */ /* 0x0011e2000c101b24 */
[----:B------:R-:W-:Y:S05]  /*5fe0*/  BRA `(.L_x_45223) ;  /* 0x0000000800a07947 */ /* 0x000fea0003800000 */
.L_x_45218:
        /* <DEDUP_REMOVED lines=9> */
[----:B--2---:R-:W-:-:S04]  /*6080*/  FSETP.NEU.FTZ.AND P1, PT, R3, RZ, PT ;  /* 0x000000ff0300720b */ /* 0x004fc80003f3d000 */
[----:B------:R-:W-:-:S04]  /*6090*/  PLOP3.LUT P0, PT, P0, P1, PT, 0xa8, 0x0 ;  /* 0x000000000000781c */ /* 0x000fc80000703570 */
[----:B------:R-:W-:-:S05]  /*60a0*/  SEL R3, RZ, 0x1, !P0 ;  /* 0x00000001ff037807 */ /* 0x000fca0004000000 */
[----:B------:R0:W-:Y:S01]  /*60b0*/  STG.E.U8 desc[UR36][R16.64], R3 ;  /* 0x0000000310007986 */ /* 0x0001e2000c101124 */
[----:B------:R-:W-:Y:S05]  /*60c0*/  BRA `(.L_x_45223) ;  /* 0x0000000800687947 */ /* 0x000fea0003800000 */
.L_x_45232:
[----:B--2---:R-:W-:Y:S01]  /*60d0*/  FMUL.FTZ R6, R3, 1 ;  /* 0x3f80000003067820 */ /* 0x004fe20000410000 */
[----:B0-----:R-:W-:-:S05]  /*60e0*/  FMUL.FTZ R4, R2, 1 ;  /* 0x3f80000002047820 */ /* 0x001fca0000410000 */
[----:B-1----:R-:W-:Y:S08]  /*60f0*/  F2F.F64.F32 R6, R6 ;  /* 0x0000000600067310 */ /* 0x002ff00000201800 */
[----:B------:R-:W0:Y:S02]  /*6100*/  F2F.F64.F32 R4, R4 ;  /* 0x0000000400047310 */ /* 0x000e240000201800 */
[----:B0-----:R0:W-:Y:S01]  /*6110*/  STG.E.128 desc[UR36][R16.64], R4 ;  /* 0x0000000410007986 */ /* 0x0011e2000c101d24 */
[----:B------:R-:W-:Y:S05]  /*6120*/  BRA `(.L_x_45223) ;  /* 0x0000000800507947 */ /* 0x000fea0003800000 */
.L_x_45231:
        /* <DEDUP_REMOVED lines=20> */
.L_x_45236:
[----:B------:R-:W-:Y:S05]  /*6270*/  BSYNC B0 ;  /* 0x0000000000007941 */ /* 0x000fea0003800000 */
.L_x_45235:
[----:B------:R-:W-:-:S05]  /*6280*/  LOP3.LUT R5, R0, R5, RZ, 0xfc, !PT ;  /* 0x0000000500057212 */ /* 0x000fca00078efcff */
[----:B------:R0:W-:Y:S01]  /*6290*/  STG.E.U8 desc[UR36][R16.64], R5 ;  /* 0x0000000510007986 */ /* 0x0001e2000c101124 */
[----:B------:R-:W-:Y:S05]  /*62a0*/  BRA `(.L_x_45223) ;  /* 0x0000000400f07947 */ /* 0x000fea0003800000 */
.L_x_45234:
[----:B0-----:R-:W-:Y:S01]  /*62b0*/  LOP3.LUT R4, R2, 0x7fffffff, RZ, 0xc0, !PT ;  /* 0x7fffffff02047812 */ /* 0x001fe200078ec0ff */
        /* <DEDUP_REMOVED lines=11> */
.L_x_45238:
[----:B------:R-:W-:Y:S02]  /*6370*/  ISETP.GT.U32.AND P0, PT, R4, 0x7f800000, PT ;  /* 0x7f8000000400780c */ /* 0x000fe40003f04070 */
[----:B------:R-:W-:-:S04]  /*6380*/  MOV R0, 0x7f ;  /* 0x0000007f00007802 */ /* 0x000fc80000000f00 */
[----:B------:R-:W-:-:S07]  /*6390*/  SEL R0, R0, 0x7c, P0 ;  /* 0x0000007c00007807 */ /* 0x000fce0000000000 */
.L_x_45239:
[----:B------:R-:W-:Y:S05]  /*63a0*/  BSYNC B0 ;  /* 0x0000000000007941 */ /* 0x000fea0003800000 */
.L_x_45237:
[----:B------:R-:W-:-:S04]  /*63b0*/  LOP3.LUT R2, R2, 0x80000000, RZ, 0xc0, !PT ;  /* 0x8000000002027812 */ /* 0x000fc800078ec0ff */
[----:B--2---:R-:W-:-:S04]  /*63c0*/  SHF.R.U32.HI R3, RZ, 0x18, R2 ;  /* 0x00000018ff037819 */ /* 0x004fc80000011602 */
[----:B------:R-:W-:-:S05]  /*63d0*/  LOP3.LUT R3, R0, R3, RZ, 0xfc, !PT ;  /* 0x0000000300037212 */ /* 0x000fca00078efcff */
[----:B------:R0:W-:Y:S01]  /*63e0*/  STG.E.U8 desc[UR36][R16.64], R3 ;  /* 0x0000000310007986 */ /* 0x0001e2000c101124 */
[----:B------:R-:W-:Y:S05]  /*63f0*/  BRA `(.L_x_45223) ;  /* 0x00000004009c7947 */ /* 0x000fea0003800000 */
.L_x_45233:
[----:B0-----:R-:W-:-:S05]  /*6400*/  F2FP.BF16.F32.PACK_AB R2, RZ, R2 ;  /* 0x00000002ff02723e */ /* 0x001fca00000010ff */
[----:B------:R0:W-:Y:S01]  /*6410*/  STG.E.U16 desc[UR36][R16.64], R2 ;  /* 0x0000000210007986 */ /* 0x0001e2000c101524 */
[----:B------:R-:W-:Y:S05]  /*6420*/  BRA `(.L_x_45223) ;  /* 0x0000000400907947 */ /* 0x000fea0003800000 */
.L_x_45230:
        /* <DEDUP_REMOVED lines=8> */
[----:B0-2---:R-:W0:Y:S02]  /*64b0*/  F2I.FTZ.U32.TRUNC.NTZ R3, R2 ;  /* 0x0000000200037305 */ /* 0x005e24000021f000 */
[----:B0-----:R0:W-:Y:S01]  /*64c0*/  STG.E.U16 desc[UR36][R16.64], R3 ;  /* 0x0000000310007986 */ /* 0x0011e2000c101524 */
[----:B------:R-:W-:Y:S05]  /*64d0*/  BRA `(.L_x_45223) ;  /* 0x0000000400647947 */ /* 0x000fea0003800000 */
.L_x_45242:
[----:B0-2---:R-:W-:Y:S01]  /*64e0*/  LOP3.LUT R3, R2, 0x7fffffff, RZ, 0xc0, !PT ;  /* 0x7fffffff02037812 */ /* 0x005fe200078ec0ff */
        /* <DEDUP_REMOVED lines=15> */
.L_x_45245:
[----:B------:R-:W-:-:S04]  /*65e0*/  LOP3.LUT R2, R2, 0x80000000, RZ, 0xc0, !PT ;  /* 0x8000000002027812 */ /* 0x000fc800078ec0ff */
[----:B------:R-:W-:-:S04]  /*65f0*/  SHF.R.U32.HI R3, RZ, 0x18, R2 ;  /* 0x00000018ff037819 */ /* 0x000fc80000011602 */
[----:B------:R-:W-:-:S04]  /*6600*/  LOP3.LUT R0, R0, R3, RZ, 0xfc, !PT ;  /* 0x0000000300007212 */ /* 0x000fc800078efcff */
[----:B------:R-:W-:-:S07]  /*6610*/  PRMT R8, R0, 0x7610, R8 ;  /* 0x0000761000087816 */ /* 0x000fce0000000008 */
.L_x_45244:
[----:B------:R-:W-:Y:S05]  /*6620*/  BSYNC B0 ;  /* 0x0000000000007941 */ /* 0x000fea0003800000 */
.L_x_45243:
[----:B------:R4:W-:Y:S01]  /*6630*/  STG.E.U8 desc[UR36][R16.64], R8 ;  /* 0x0000000810007986 */ /* 0x0009e2000c101124 */
[----:B------:R-:W-:Y:S05]  /*6640*/  BRA `(.L_x_45223) ;  /* 0x0000000400087947 */ /* 0x000fea0003800000 */
.L_x_45241:
        /* <DEDUP_REMOVED lines=16> */
.L_x_45248:
[----:B------:R-:W-:-:S04]  /*6750*/  LOP3.LUT R2, R2, 0x80000000, RZ, 0xc0, !PT ;  /* 0x8000000002027812 */ /* 0x000fc800078ec0ff */
[----:B------:R-:W-:-:S04]  /*6760*/  SHF.R.U32.HI R3, RZ, 0x18, R2 ;  /* 0x00000018ff037819 */ /* 0x000fc80000011602 */
[----:B------:R-:W-:-:S04]  /*6770*/  LOP3.LUT R0, R0, R3, RZ, 0xfc, !PT ;  /* 0x0000000300007212 */ /* 0x000fc800078efcff */
[----:B------:R-:W-:-:S07]  /*6780*/  PRMT R8, R0, 0x7610, R8 ;  /* 0x0000761000087816 */ /* 0x000fce0000000008 */
.L_x_45247:
[----:B------:R-:W-:Y:S05]  /*6790*/  BSYNC B0 ;  /* 0x0000000000007941 */ /* 0x000fea0003800000 */
.L_x_45246:
[----:B------:R0:W-:Y:S01]  /*67a0*/  STG.E.U8 desc[UR36][R16.64], R8 ;  /* 0x0000000810007986 */ /* 0x0001e2000c101124 */
[----:B------:R-:W-:Y:S05]  /*67b0*/  BRA `(.L_x_45223) ;  /* 0x0000000000ac7947 */ /* 0x000fea0003800000 */
.L_x_45240:
[----:B------:R-:W-:-:S13]  /*67c0*/  ISETP.NE.AND P0, PT, R0, 0x1c, PT ;  /* 0x0000001c0000780c */ /* 0x000fda0003f05270 */
[----:B------:R-:W-:Y:S05]  /*67d0*/  @!P0 BRA `(.L_x_45249) ;  /* 0x00000000009c8947 */ /* 0x000fea0003800000 */
[----:B------:R-:W-:-:S13]  /*67e0*/  ISETP.NE.AND P0, PT, R0, 0x1d, PT ;  /* 0x0000001d0000780c */ /* 0x000fda0003f05270 */
[----:B------:R-:W-:Y:S05]  /*67f0*/  @!P0 BRA `(.L_x_45250) ;  /* 0x0000000000888947 */ /* 0x000fea0003800000 */
[----:B------:R-:W-:-:S13]  /*6800*/  ISETP.NE.AND P0, PT, R0, 0x2c, PT ;  /* 0x0000002c0000780c */ /* 0x000fda0003f05270 */
[----:B------:R-:W-:Y:S05]  /*6810*/  @P0 BRA `(.L_x_45222) ;  /* 0x00000000003c0947 */ /* 0x000fea0003800000 */
[----:B0-----:R-:W-:-:S04]  /*6820*/  SHF.R.U32.HI R4, RZ, 0x17, R2 ;  /* 0x00000017ff047819 */ /* 0x001fc80000011602 */
        /* <DEDUP_REMOVED lines=14> */
.L_x_45222:
[----:B------:R-:W-:Y:S01]  /*6910*/  MOV R0, 0x0 ;  /* 0x0000000000007802 */ /* 0x000fe20000000f00 */
[----:B------:R-:W-:Y:S01]  /*6920*/  ULDC.64 UR4, c[0x4][0x198] ;  /* 0x0100660000047ab9 */ /* 0x000fe20000000a00 */
[----:B------:R-:W-:Y:S01]  /*6930*/  ULDC.64 UR6, c[0x4][0x90] ;  /* 0x0100240000067ab9 */ /* 0x000fe20000000a00 */
[----:B------:R-:W-:Y:S01]  /*6940*/  IMAD.U32 R4, RZ, RZ, UR4 ;  /* 0x00000004ff047e24 */ /* 0x000fe2000f8e00ff */
[----:B0-2---:R0:W2:Y:S01]  /*6950*/  LDC.64 R2, c[0x4][R0] ;  /* 0x0100000000027b82 */ /* 0x0050a20000000a00 */
[----:B------:R-:W-:Y:S01]  /*6960*/  IMAD.U32 R5, RZ, RZ, UR5 ;  /* 0x00000005ff057e24 */ /* 0x000fe2000f8e00ff */
[----:B------:R-:W-:Y:S01]  /*6970*/  ULDC.64 UR4, c[0x4][0x1a0] ;  /* 0x0100680000047ab9 */ /* 0x000fe20000000a00 */
[----:B------:R-:W-:Y:S01]  /*6980*/  HFMA2.MMA R12, -RZ, RZ, 0, 5.9604644775390625e-08 ;  /* 0x00000001ff0c7435 */ /* 0x000fe200000001ff */
[----:B------:R-:W-:Y:S02]  /*6990*/  IMAD.U32 R6, RZ, RZ, UR4 ;  /* 0x00000004ff067e24 */ /* 0x000fe4000f8e00ff */
[----:B-1----:R-:W-:-:S02]  /*69a0*/  IMAD.U32 R7, RZ, RZ, UR5 ;  /* 0x00000005ff077e24 */ /* 0x002fc4000f8e00ff */
[----:B------:R-:W-:Y:S02]  /*69b0*/  IMAD.U32 R10, RZ, RZ, UR6 ;  /* 0x00000006ff0a7e24 */ /* 0x000fe4000f8e00ff */
[----:B------:R-:W-:Y:S02]  /*69c0*/  IMAD.U32 R11, RZ, RZ, UR7 ;  /* 0x00000007ff0b7e24 */ /* 0x000fe4000f8e00ff */
[----:B------:R-:W-:Y:S02]  /*69d0*/  IMAD.MOV.U32 R8, RZ, RZ, 0x65 ;  /* 0x00000065ff087424 */ /* 0x000fe400078e00ff */
[----:B0-----:R-:W-:-:S07]  /*69e0*/  IMAD.MOV.U32 R13, RZ, RZ, RZ ;  /* 0x000000ffff0d7224 */ /* 0x001fce00078e00ff */
[----:B------:R-:W-:-:S07]  /*69f0*/  LEPC R20, `(.L_x_45251) ;  /* 0x000000001014794e */ /* 0x000fce0000000000 */
[----:B--2---:R-:W-:Y:S05]  /*6a00*/  CALL.ABS.NOINC R2 ;  /* 0x0000000002007343 */ /* 0x004fea0003c00000 */
.L_x_45251:
[----:B------:R-:W-:Y:S05]  /*6a10*/  BRA `(.L_x_45223) ;  /* 0x0000000000147947 */ /* 0x000fea0003800000 */
.L_x_45250:
[----:B0-2---:R-:W0:Y:S02]  /*6a20*/  F2I.U64.TRUNC R2, R2 ;  /* 0x0000000200027311 */ /* 0x005e24000020d800 */
[----:B0-----:R3:W-:Y:S01]  /*6a30*/  STG.E.64 desc[UR36][R16.64], R2 ;  /* 0x0000000210007986 */ /* 0x0017e2000c101b24 */
[----:B------:R-:W-:Y:S05]  /*6a40*/  BRA `(.L_x_45223) ;  /* 0x0000000000087947 */ /* 0x000fea0003800000 */
.L_x_45249:
[----:B0-2---:R-:W0:Y:S02]  /*6a50*/  F2I.FTZ.U32.TRUNC.NTZ R3, R2 ;  /* 0x0000000200037305 */ /* 0x005e24000021f000 */
[----:B0-----:R0:W-:Y:S02]  /*6a60*/  STG.E desc[UR36][R16.64], R3 ;  /* 0x0000000310007986 */ /* 0x0011e4000c101924 */
.L_x_45223:
[----:B------:R-:W-:-:S07]  /*6a70*/  VIADD R19, R19, 0x80 ;  /* 0x0000008013137836 */ /* 0x000fce0000000000 */
.L_x_45181:
[----:B------:R-:W-:Y:S05]  /*6a80*/  BSYNC B7 ;  /* 0x0000000000077941 */ /* 0x000fea0003800000 */
.L_x_45180:
        /* <DEDUP_REMOVED lines=307> */
.L_x_45254:
        /* <DEDUP_REMOVED lines=23> */
.L_x_45259:
[----:B------:R-:W2:Y:S01]  /*7f30*/  LDG.E.U8 R2, desc[UR36][R4.64] ;  /* 0x0000002404027981 */ /* 0x000ea2000c1e1100 */
[----:B------:R-:W-:Y:S01]  /*7f40*/  IMAD.MOV.U32 R3, RZ, RZ, RZ ;  /* 0x000000ffff037224 */ /* 0x000fe200078e00ff */
[----:B--2---:R-:W-:Y:S01]  /*7f50*/  I2FP.F32.U32 R2, R2 ;  /* 0x0000000200027245 */ /* 0x004fe20000201000 */
[----:B------:R-:W-:Y:S06]  /*7f60*/  BRA `(.L_x_45261) ;  /* 0x0000000c007c7947 */ /* 0x000fec0003800000 */
.L_x_45258:
        /* <DEDUP_REMOVED lines=10> */
.L_x_45263:
[----:B------:R-:W2:Y:S01]  /*8010*/  LDG.E R2, desc[UR36][R4.64] ;  /* 0x0000002404027981 */ /* 0x000ea2000c1e1900 */
[----:B------:R-:W-:Y:S01]  /*8020*/  IMAD.MOV.U32 R3, RZ, RZ, RZ ;  /* 0x000000ffff037224 */ /* 0x000fe200078e00ff */
[----:B--2---:R-:W-:Y:S01]  /*8030*/  I2FP.F32.S32 R2, R2 ;  /* 0x0000000200027245 */ /* 0x004fe20000201400 */
[----:B------:R-:W-:Y:S06]  /*8040*/  BRA `(.L_x_45261) ;  /* 0x0000000c00447947 */ /* 0x000fec0003800000 */
.L_x_45262:
[----:B------:R-:W2:Y:S01]  /*8050*/  LDG.E.U16 R2, desc[UR36][R4.64] ;  /* 0x0000002404027981 */ /* 0x000ea2000c1e1500 */
[----:B------:R-:W-:Y:S01]  /*8060*/  IMAD.MOV.U32 R3, RZ, RZ, RZ ;  /* 0x000000ffff037224 */ /* 0x000fe200078e00ff */
[----:B--2---:R-:W3:Y:S01]  /*8070*/  I2F.S16 R2, R2 ;  /* 0x0000000200027306 */ /* 0x004ee20000101400 */
[----:B------:R-:W-:Y:S05]  /*8080*/  BRA `(.L_x_45261) ;  /* 0x0000000c00347947 */ /* 0x000fea0003800000 */
.L_x_45257:
        /* <DEDUP_REMOVED lines=9> */
.L_x_45265:
[----:B------:R-:W2:Y:S01]  /*8120*/  LDG.E.U16 R2, desc[UR36][R4.64] ;  /* 0x0000002404027981 */ /* 0x000ea2000c1e1500 */
[----:B------:R-:W-:Y:S02]  /*8130*/  IMAD.MOV.U32 R3, RZ, RZ, RZ ;  /* 0x000000ffff037224 */ /* 0x000fe400078e00ff */
[----:B--2---:R-:W-:Y:S01]  /*8140*/  HADD2.F32 R2, -RZ, R2.H0_H0 ;  /* 0x20000002ff027230 */ /* 0x004fe20000004100 */
[----:B------:R-:W-:Y:S06]  /*8150*/  BRA `(.L_x_45261) ;  /* 0x0000000c00007947 */ /* 0x000fec0003800000 */
.L_x_45264:
        /* <DEDUP_REMOVED lines=8> */
.L_x_45267:
[----:B------:R-:W2:Y:S02]  /*81e0*/  LDG.E R2, desc[UR36][R4.64] ;  /* 0x0000002404027981 */ /* 0x000ea4000c1e1900 */
[--C-:B--2---:R-:W-:Y:S02]  /*81f0*/  HADD2.F32 R3, -RZ, R2.reuse.H1_H1 ;  /* 0x30000002ff037230 */ /* 0x104fe40000004100 */
[----:B------:R-:W-:Y:S01]  /*8200*/  HADD2.F32 R2, -RZ, R2.H0_H0 ;  /* 0x20000002ff027230 */ /* 0x000fe20000004100 */
[----:B------:R-:W-:Y:S06]  /*8210*/  BRA `(.L_x_45261) ;  /* 0x0000000800d07947 */ /* 0x000fec0003800000 */
.L_x_45266:
        /* <DEDUP_REMOVED lines=8> */
.L_x_45256:
        /* <DEDUP_REMOVED lines=13> */
.L_x_45270:
        /* <DEDUP_REMOVED lines=10> */
.L_x_45269:
        /* <DEDUP_REMOVED lines=27> */
.L_x_45272:
        /* <DEDUP_REMOVED lines=14> */
.L_x_45271:
[----:B------:R-:W2:Y:S01]  /*86a0*/  LDG.E.U16 R2, desc[UR36][R4.64] ;  /* 0x0000002404027981 */ /* 0x000ea2000c1e1500 */
[----:B------:R-:W-:Y:S02]  /*86b0*/  IMAD.MOV.U32 R3, RZ, RZ, RZ ;  /* 0x000000ffff037224 */ /* 0x000fe400078e00ff */
[----:B--2---:R-:W-:Y:S01]  /*86c0*/  IMAD.U32 R2, R2, 0x10000, RZ ;  /* 0x0001000002027824 */ /* 0x004fe200078e00ff */
[----:B------:R-:W-:Y:S06]  /*86d0*/  BRA `(.L_x_45261) ;  /* 0x0000000400a07947 */ /* 0x000fec0003800000 */
.L_x_45268:
        /* <DEDUP_REMOVED lines=12> */
.L_x_45275:
        /* <DEDUP_REMOVED lines=20> */
.L_x_45277:
[----:B------:R-:W-:Y:S05]  /*88e0*/  BSYNC B0 ;  /* 0x0000000000007941 */ /* 0x000fea0003800000 */
.L_x_45276:
[----:B------:R-:W-:Y:S01]  /*88f0*/  IMAD.SHL.U32 R2, R2, 0x100000, RZ ;  /* 0x0010000002027824 */ /* 0x000fe200078e00ff */
[----:B------:R-:W-:-:S04]  /*8900*/  LEA R5, R0, 0x3b800000, 0x17 ;  /* 0x3b80000000057811 */ /* 0x000fc800078eb8ff */
[----:B------:R-:W-:Y:S01]  /*8910*/  LOP3.LUT R2, R5, R2, R6, 0xfe, !PT ;  /* 0x0000000205027212 */ /* 0x000fe200078efe06 */
[----:B------:R-:W-:Y:S06]  /*8920*/  BRA `(.L_x_45261) ;  /* 0x00000004000c7947 */ /* 0x000fec0003800000 */
.L_x_45274:
        /* <DEDUP_REMOVED lines=20> */
.L_x_45279:
[----:B------:R-:W-:Y:S05]  /*8a70*/  BSYNC B0 ;  /* 0x0000000000007941 */ /* 0x000fea0003800000 */
.L_x_45278:
[----:B------:R-:W-:Y:S01]  /*8a80*/  IMAD.SHL.U32 R2, R2, 0x200000, RZ ;  /* 0x0020000002027824 */ /* 0x000fe200078e00ff */
[----:B------:R-:W-:-:S04]  /*8a90*/  LEA R5, R0, 0x37800000, 0x17 ;  /* 0x3780000000057811 */ /* 0x000fc800078eb8ff */
[----:B------:R-:W-:Y:S01]  /*8aa0*/  LOP3.LUT R2, R5, R2, R6, 0xfe, !PT ;  /* 0x0000000205027212 */ /* 0x000fe200078efe06 */
[----:B------:R-:W-:Y:S06]  /*8ab0*/  BRA `(.L_x_45261) ;  /* 0x0000000000a87947 */ /* 0x000fec0003800000 */
.L_x_45273:
        /* <DEDUP_REMOVED lines=14> */
.L_x_45283:
[----:B------:R-:W-:Y:S05]  /*8ba0*/  BSYNC B0 ;  /* 0x0000000000007941 */ /* 0x000fea0003800000 */
.L_x_45282:
[----:B------:R-:W-:Y:S01]  /*8bb0*/  IMAD.MOV.U32 R3, RZ, RZ, RZ ;  /* 0x000000ffff037224 */ /* 0x000fe200078e00ff */
[----:B------:R-:W-:Y:S06]  /*8bc0*/  BRA `(.L_x_45261) ;  /* 0x0000000000647947 */ /* 0x000fec0003800000 */
.L_x_45260:
        /* <DEDUP_REMOVED lines=16> */
.L_x_45284:
[----:B------:R-:W-:Y:S01]  /*8cd0*/  CS2R R2, SRZ ;  /* 0x0000000000027805 */ /* 0x000fe2000001ff00 */
[----:B------:R-:W-:Y:S06]  /*8ce0*/  BRA `(.L_x_45261) ;  /* 0x00000000001c7947 */ /* 0x000fec0003800000 */
.L_x_45281:
[----:B------:R-:W2:Y:S01]  /*8cf0*/  LDG.E.64 R4, desc[UR36][R4.64] ;  /* 0x0000002404047981 */ /* 0x000ea2000c1e1b00 */
[----:B------:R-:W-:Y:S01]  /*8d00*/  IMAD.MOV.U32 R3, RZ, RZ, RZ ;  /* 0x000000ffff037224 */ /* 0x000fe200078e00ff */
[----:B--2---:R0:W2:Y:S01]  /*8d10*/  I2F.U64 R2, R4 ;  /* 0x0000000400027312 */ /* 0x0040a20000301000 */
[----:B------:R-:W-:Y:S05]  /*8d20*/  BRA `(.L_x_45261) ;  /* 0x00000000000c7947 */ /* 0x000fea0003800000 */
.L_x_45280:
[----:B------:R-:W2:Y:S01]  /*8d30*/  LDG.E R2, desc[UR36][R4.64] ;  /* 0x0000002404027981 */ /* 0x000ea2000c1e1900 */
[----:B------:R-:W-:Y:S01]  /*8d40*/  IMAD.MOV.U32 R3, RZ, RZ, RZ ;  /* 0x000000ffff037224 */ /* 0x000fe200078e00ff */
[----:B--2---:R-:W-:-:S07]  /*8d50*/  I2FP.F32.U32 R2, R2 ;  /* 0x0000000200027245 */ /* 0x004fce0000201000 */
.L_x_45261:
[----:B------:R-:W-:Y:S05]  /*8d60*/  BSYNC B6 ;  /* 0x0000000000067941 */ /* 0x000fea0003800000 */
.L_x_45255:
[----:B------:R-:W-:Y:S01]  /*8d70*/  ULDC.64 UR4, c[0x0][0x420] ;  /* 0x0001080000047ab9 */ /* 0x000fe20000000a00 */
[----:B------:R-:W-:Y:S01]  /*8d80*/  BSSY B0, `(.L_x_45285) ;  /* 0x000003b000007945 */ /* 0x000fe20003800000 */
[----:B0-23-5:R-:W-:-:S04]  /*8d90*/  FMUL.FTZ R0, R2, UR5 ;  /* 0x0000000502007c20 */ /* 0x02dfc80008410000 */
        /* <DEDUP_REMOVED lines=12> */
[----:B----4-:R-:W-:-:S04]  /*8e60*/  @P0 FMUL.RZ R4, R7, 0.15915493667125701904 ;  /* 0x3e22f98307040820 */ /* 0x010fc8000040c000 */
        /* <DEDUP_REMOVED lines=27> */
.L_x_45288:
        /* <DEDUP_REMOVED lines=10> */
.L_x_45287:
[----:B------:R-:W-:-:S04]  /*90c0*/  FMUL.RZ R7, R7, 0.15915493667125701904 ;  /* 0x3e22f98307077820 */ /* 0x000fc8000040c000 */
[----:B------:R1:W2:Y:S08]  /*90d0*/  MUFU.SIN R3, R7 ;  /* 0x0000000700037308 */ /* 0x0002b00000000400 */
[----:B------:R1:W3:Y:S01]  /*90e0*/  MUFU.COS R2, R7 ;  /* 0x0000000700027308 */ /* 0x0002e20000000000 */
[----:B------:R-:W-:Y:S05]  /*90f0*/  BRA `(.L_x_45289) ;  /* 0x00000000000c7947 */ /* 0x000fea0003800000 */
.L_x_45286:
[----:B------:R-:W-:Y:S01]  /*9100*/  FMUL.FTZ R2, R6, 1.4426950216293334961 ;  /* 0x3fb8aa3b06027820 */ /* 0x000fe20000410000 */
[----:B------:R-:W-:-:S05]  /*9110*/  IMAD.MOV.U32 R3, RZ, RZ, R7 ;  /* 0x000000ffff037224 */ /* 0x000fca00078e0007 */
[----:B------:R-:W0:Y:S02]  /*9120*/  MUFU.EX2 R2, R2 ;  /* 0x0000000200027308 */ /* 0x000e240000000800 */
.L_x_45289:
[----:B------:R-:W-:Y:S05]  /*9130*/  BSYNC B0 ;  /* 0x0000000000007941 */ /* 0x000fea0003800000 */
.L_x_45285:
[----:B----4-:R-:W4:Y:S02]  /*9140*/  LDC.U8 R4, c[0x0][0x430] ;  /* 0x00010c00ff047b82 */ /* 0x010f240000000000 */
        /* <DEDUP_REMOVED lines=14> */
.L_x_45293:
[----:B0-23--:R-:W0:Y:S02]  /*9230*/  F2I.S64.TRUNC R2, R2 ;  /* 0x0000000200027311 */ /* 0x00de24000020d900 */
[----:B0-----:R-:W-:-:S05]  /*9240*/  IMAD.MOV.U32 R5, RZ, RZ, R2 ;  /* 0x000000ffff057224 */ /* 0x001fca00078e0002 */
[----:B------:R4:W-:Y:S01]  /*9250*/  STG.E.U8 desc[UR36][R16.64], R5 ;  /* 0x0000000510007986 */ /* 0x0009e2000c101124 */
[----:B------:R-:W-:Y:S05]  /*9260*/  BRA `(.L_x_45295) ;  /* 0x0000000c00447947 */ /* 0x000fea0003800000 */
.L_x_45292:
        /* <DEDUP_REMOVED lines=9> */
.L_x_45297:
[----:B0-23--:R-:W0:Y:S02]  /*9300*/  F2I.FTZ.TRUNC.NTZ R3, R2 ;  /* 0x0000000200037305 */ /* 0x00de24000021f100 */
[----:B0-----:R3:W-:Y:S01]  /*9310*/  STG.E desc[UR36][R16.64], R3 ;  /* 0x0000000310007986 */ /* 0x0017e2000c101924 */
[----:B------:R-:W-:Y:S05]  /*9320*/  BRA `(.L_x_45295) ;  /* 0x0000000c00147947 */ /* 0x000fea0003800000 */
.L_x_45296:
[----:B0-23--:R-:W0:Y:S02]  /*9330*/  F2I.FTZ.TRUNC.NTZ R3, R2 ;  /* 0x0000000200037305 */ /* 0x00de24000021f100 */
[----:B0-----:R0:W-:Y:S01]  /*9340*/  STG.E.U16 desc[UR36][R16.64], R3 ;  /* 0x0000000310007986 */ /* 0x0011e2000c101524 */
[----:B------:R-:W-:Y:S05]  /*9350*/  BRA `(.L_x_45295) ;  /* 0x0000000c00087947 */ /* 0x000fea0003800000 */
.L_x_45291:
        /* <DEDUP_REMOVED lines=8> */
.L_x_45299:
[----:B0--3--:R-:W-:-:S05]  /*93e0*/  F2FP.F16.F32.PACK_AB R2, RZ, R2 ;  /* 0x00000002ff02723e */ /* 0x009fca00000000ff */
[----:B------:R0:W-:Y:S01]  /*93f0*/  STG.E.U16 desc[UR36][R16.64], R2 ;  /* 0x0000000210007986 */ /* 0x0001e2000c101524 */
[----:B------:R-:W-:Y:S05]  /*9400*/  BRA `(.L_x_45295) ;  /* 0x0000000800dc7947 */ /* 0x000fea0003800000 */
.L_x_45298:
        /* <DEDUP_REMOVED lines=8> */
.L_x_45301:
[----:B0-23--:R-:W-:-:S05]  /*9490*/  F2FP.F16.F32.PACK_AB R3, R3, R2 ;  /* 0x000000020303723e */ /* 0x00dfca00000000ff */
[----:B------:R0:W-:Y:S01]  /*94a0*/  STG.E desc[UR36][R16.64], R3 ;  /* 0x0000000310007986 */ /* 0x0001e2000c101924 */
[----:B------:R-:W-:Y:S05]  /*94b0*/  BRA `(.L_x_45295) ;  /* 0x0000000800b07947 */ /* 0x000fea0003800000 */
.L_x_45300:
[----:B0--3--:R-:W-:-:S06]  /*94c0*/  FMUL.FTZ R2, R2, 1 ;  /* 0x3f80000002027820 */ /* 0x009fcc0000410000 */
[----:B--2---:R-:W0:Y:S02]  /*94d0*/  F2F.F64.F32 R2, R2 ;  /* 0x0000000200027310 */ /* 0x004e240000201800 */
[----:B0-----:R0:W-:Y:S01]  /*94e0*/  STG.E.64 desc[UR36][R16.64], R2 ;  /* 0x0000000210007986 */ /* 0x0011e2000c101b24 */
[----:B------:R-:W-:Y:S05]  /*94f0*/  BRA `(.L_x_45295) ;  /* 0x0000000800a07947 */ /* 0x000fea0003800000 */
.L_x_45290:
        /* <DEDUP_REMOVED lines=14> */
.L_x_45304:
[----:B--2---:R-:W-:Y:S01]  /*95e0*/  FMUL.FTZ R6, R3, 1 ;  /* 0x3f80000003067820 */ /* 0x004fe20000410000 */
[----:B0--3--:R-:W-:-:S05]  /*95f0*/  FMUL.FTZ R4, R2, 1 ;  /* 0x3f80000002047820 */ /* 0x009fca0000410000 */
[----:B-1----:R-:W-:Y:S08]  /*9600*/  F2F.F64.F32 R6, R6 ;  /* 0x0000000600067310 */ /* 0x002ff00000201800 */
[----:B------:R-:W0:Y:S02]  /*9610*/  F2F.F64.F32 R4, R4 ;  /* 0x0000000400047310 */ /* 0x000e240000201800 */
[----:B0-----:R0:W-:Y:S01]  /*9620*/  STG.E.128 desc[UR36][R16.64], R4 ;  /* 0x0000000410007986 */ /* 0x0011e2000c101d24 */
[----:B------:R-:W-:Y:S05]  /*9630*/  BRA `(.L_x_45295) ;  /* 0x0000000800507947 */ /* 0x000fea0003800000 */
.L_x_45303:
        /* <DEDUP_REMOVED lines=20> */
.L_x_45308:
[----:B------:R-:W-:Y:S05]  /*9780*/  BSYNC B0 ;  /* 0x0000000000007941 */ /* 0x000fea0003800000 */
.L_x_45307:
[----:B------:R-:W-:-:S05]  /*9790*/  LOP3.LUT R5, R0, R5, RZ, 0xfc, !PT ;  /* 0x0000000500057212 */ /* 0x000fca00078efcff */
[----:B------:R0:W-:Y:S01]  /*97a0*/  STG.E.U8 desc[UR36][R16.64], R5 ;  /* 0x0000000510007986 */ /* 0x0001e2000c101124 */
[----:B------:R-:W-:Y:S05]  /*97b0*/  BRA `(.L_x_45295) ;  /* 0x0000000400f07947 */ /* 0x000fea0003800000 */
.L_x_45306:
        /* <DEDUP_REMOVED lines=12> */
.L_x_45310:
[----:B------:R-:W-:Y:S02]  /*9880*/  ISETP.GT.U32.AND P0, PT, R4, 0x7f800000, PT ;  /* 0x7f8000000400780c */ /* 0x000fe40003f04070 */
[----:B------:R-:W-:-:S04]  /*9890*/  MOV R0, 0x7f ;  /* 0x0000007f00007802 */ /* 0x000fc80000000f00 */
[----:B------:R-:W-:-:S07]  /*98a0*/  SEL R0, R0, 0x7c, P0 ;  /* 0x0000007c00007807 */ /* 0x000fce0000000000 */
.L_x_45311:
[----:B------:R-:W-:Y:S05]  /*98b0*/  BSYNC B0 ;  /* 0x0000000000007941 */ /* 0x000fea0003800000 */
.L_x_45309:
[----:B------:R-:W-:-:S04]  /*98c0*/  LOP3.LUT R2, R2, 0x80000000, RZ, 0xc0, !PT ;  /* 0x8000000002027812 */ /* 0x000fc800078ec0ff */
[----:B--2---:R-:W-:-:S04]  /*98d0*/  SHF.R.U32.HI R3, RZ, 0x18, R2 ;  /* 0x00000018ff037819 */ /* 0x004fc80000011602 */
[----:B------:R-:W-:-:S05]  /*98e0*/  LOP3.LUT R3, R0, R3, RZ, 0xfc, !PT ;  /* 0x0000000300037212 */ /* 0x000fca00078efcff */
[----:B------:R0:W-:Y:S01]  /*98f0*/  STG.E.U8 desc[UR36][R16.64], R3 ;  /* 0x0000000310007986 */ /* 0x0001e2000c101124 */
[----:B------:R-:W-:Y:S05]  /*9900*/  BRA `(.L_x_45295) ;  /* 0x00000004009c7947 */ /* 0x000fea0003800000 */
.L_x_45305:
[----:B0--3--:R-:W-:-:S05]  /*9910*/  F2FP.BF16.F32.PACK_AB R2, RZ, R2 ;  /* 0x00000002ff02723e */ /* 0x009fca00000010ff */
[----:B------:R0:W-:Y:S01]  /*9920*/  STG.E.U16 desc[UR36][R16.64], R2 ;  /* 0x0000000210007986 */ /* 0x0001e2000c101524 */
[----:B------:R-:W-:Y:S05]  /*9930*/  BRA `(.L_x_45295) ;  /* 0x0000000400907947 */ /* 0x000fea0003800000 */
.L_x_45302:
        /* <DEDUP_REMOVED lines=11> */
.L_x_45314:
        /* <DEDUP_REMOVED lines=16> */
.L_x_45317:
[----:B------:R-:W-:-:S04]  /*9af0*/  LOP3.LUT R2, R2, 0x80000000, RZ, 0xc0, !PT ;  /* 0x8000000002027812 */ /* 0x000fc800078ec0ff */
[----:B------:R-:W-:-:S04]  /*9b00*/  SHF.R.U32.HI R3, RZ, 0x18, R2 ;  /* 0x00000018ff037819 */ /* 0x000fc80000011602 */
[----:B------:R-:W-:-:S04]  /*9b10*/  LOP3.LUT R0, R0, R3, RZ, 0xfc, !PT ;  /* 0x0000000300007212 */ /* 0x000fc800078efcff */
[----:B------:R-:W-:-:S07]  /*9b20*/  PRMT R8, R0, 0x7610, R8 ;  /* 0x0000761000087816 */ /* 0x000fce0000000008 */
.L_x_45316:
[----:B------:R-:W-:Y:S05]  /*9b30*/  BSYNC B0 ;  /* 0x0000000000007941 */ /* 0x000fea0003800000 */
.L_x_45315:
[----:B------:R0:W-:Y:S01]  /*9b40*/  STG.E.U8 desc[UR36][R16.64], R8 ;  /* 0x0000000810007986 */ /* 0x0001e2000c101124 */
[----:B------:R-:W-:Y:S05]  /*9b50*/  BRA `(.L_x_45295) ;  /* 0x0000000400087947 */ /* 0x000fea0003800000 */
.L_x_45313:
        /* <DEDUP_REMOVED lines=16> */
.L_x_45320:
[----:B------:R-:W-:-:S04]  /*9c60*/  LOP3.LUT R2, R2, 0x80000000, RZ, 0xc0, !PT ;  /* 0x8000000002027812 */ /* 0x000fc800078ec0ff */
[----:B------:R-:W-:-:S04]  /*9c70*/  SHF.R.U32.HI R3, RZ, 0x18, R2 ;  /* 0x00000018ff037819 */ /* 0x000fc80000011602 */
[----:B------:R-:W-:-:S04]  /*9c80*/  LOP3.LUT R0, R0, R3, RZ, 0xfc, !PT ;  /* 0x0000000300007212 */ /* 0x000fc800078efcff */
[----:B------:R-:W-:-:S07]  /*9c90*/  PRMT R8, R0, 0x7610, R8 ;  /* 0x0000761000087816 */ /* 0x000fce0000000008 */
.L_x_45319:
[----:B------:R-:W-:Y:S05]  /*9ca0*/  BSYNC B0 ;  /* 0x0000000000007941 */ /* 0x000fea0003800000 */
.L_x_45318:
[----:B------:R0:W-:Y:S01]  /*9cb0*/  STG.E.U8 desc[UR36][R16.64], R8 ;  /* 0x0000000810007986 */ /* 0x0001e2000c101124 */
[----:B------:R-:W-:Y:S05]  /*9cc0*/  BRA `(.L_x_45295) ;  /* 0x0000000000ac7947 */ /* 0x000fea0003800000 */
.L_x_45312:
        /* <DEDUP_REMOVED lines=21> */
.L_x_45294:
[----:B------:R-:W-:Y:S01]  /*9e20*/  MOV R0, 0x0 ;  /* 0x0000000000007802 */ /* 0x000fe20000000f00 */
[----:B------:R-:W-:Y:S01]  /*9e30*/  ULDC.64 UR4, c[0x4][0x198] ;  /* 0x0100660000047ab9 */ /* 0x000fe20000000a00 */
[----:B------:R-:W-:Y:S01]  /*9e40*/  ULDC.64 UR6, c[0x4][0x90] ;  /* 0x0100240000067ab9 */ /* 0x000fe20000000a00 */
[----:B------:R-:W-:Y:S01]  /*9e50*/  IMAD.U32 R4, RZ, RZ, UR4 ;  /* 0x00000004ff047e24 */ /* 0x000fe2000f8e00ff */
[----:B0-23--:R0:W2:Y:S01]  /*9e60*/  LDC.64 R2, c[0x4][R0] ;  /* 0x0100000000027b82 */ /* 0x00d0a20000000a00 */
[----:B------:R-:W-:Y:S01]  /*9e70*/  IMAD.U32 R5, RZ, RZ, UR5 ;  /* 0x00000005ff057e24 */ /* 0x000fe2000f8e00ff */
[----:B------:R-:W-:Y:S01]  /*9e80*/  ULDC.64 UR4, c[0x4][0x1a0] ;  /* 0x0100680000047ab9 */ /* 0x000fe20000000a00 */
[----:B------:R-:W-:Y:S01]  /*9e90*/  HFMA2.MMA R8, -RZ, RZ, 0, 6.020069122314453125e-06 ;  /* 0x00000065ff087435 */ /* 0x000fe200000001ff */
        /* <DEDUP_REMOVED lines=8> */
.L_x_45323:
[----:B------:R-:W-:Y:S05]  /*9f20*/  BRA `(.L_x_45295) ;  /* 0x0000000000147947 */ /* 0x000fea0003800000 */
.L_x_45322:
[----:B0-23--:R-:W0:Y:S02]  /*9f30*/  F2I.U64.TRUNC R2, R2 ;  /* 0x0000000200027311 */ /* 0x00de24000020d800 */
[----:B0-----:R0:W-:Y:S01]  /*9f40*/  STG.E.64 desc[UR36][R16.64], R2 ;  /* 0x0000000210007986 */ /* 0x0011e2000c101b24 */
[----:B------:R-:W-:Y:S05]  /*9f50*/  BRA `(.L_x_45295) ;  /* 0x0000000000087947 */ /* 0x000fea0003800000 */
.L_x_45321:
[----:B0-23--:R-:W0:Y:S02]  /*9f60*/  F2I.FTZ.U32.TRUNC.NTZ R3, R2 ;  /* 0x0000000200037305 */ /* 0x00de24000021f000 */
[----:B0-----:R0:W-:Y:S02]  /*9f70*/  STG.E desc[UR36][R16.64], R3 ;  /* 0x0000000310007986 */ /* 0x0011e4000c101924 */
.L_x_45295:
[----:B------:R-:W-:-:S07]  /*9f80*/  VIADD R19, R19, 0x80 ;  /* 0x0000008013137836 */ /* 0x000fce0000000000 */
.L_x_45253:
[----:B------:R-:W-:Y:S05]  /*9f90*/  BSYNC B7 ;  /* 0x0000000000077941 */ /* 0x000fea0003800000 */
.L_x_45252:
        /* <DEDUP_REMOVED lines=306> */
.L_x_45324:
        /* <DEDUP_REMOVED lines=23> */
.L_x_45329:
[----:B------:R-:W2:Y:S01]  /*b430*/  LDG.E.U8 R2, desc[UR36][R4.64] ;  /* 0x0000002404027981 */ /* 0x000ea2000c1e1100 */
[----:B------:R-:W-:Y:S01]  /*b440*/  IMAD.MOV.U32 R3, RZ, RZ, RZ ;  /* 0x000000ffff037224 */ /* 0x000fe200078e00ff */
[----:B--2---:R-:W-:Y:S01]  /*b450*/  I2FP.F32.U32 R2, R2 ;  /* 0x0000000200027245 */ /* 0x004fe20000201000 */
[----:B------:R-:W-:Y:S06]  /*b460*/  BRA `(.L_x_45331) ;  /* 0x0000000c007c7947 */ /* 0x000fec0003800000 */
.L_x_45328:
        /* <DEDUP_REMOVED lines=10> */
.L_x_45333:
[----:B------:R-:W2:Y:S01]  /*b510*/  LDG.E R2, desc[UR36][R4.64] ;  /* 0x0000002404027981 */ /* 0x000ea2000c1e1900 */
[----:B------:R-:W-:Y:S01]  /*b520*/  IMAD.MOV.U32 R3, RZ, RZ, RZ ;  /* 0x000000ffff037224 */ /* 0x000fe200078e00ff */
[----:B--2---:R-:W-:Y:S01]  /*b530*/  I2FP.F32.S32 R2, R2 ;  /* 0x0000000200027245 */ /* 0x004fe20000201400 */
[----:B------:R-:W-:Y:S06]  /*b540*/  BRA `(.L_x_45331) ;  /* 0x0000000c00447947 */ /* 0x000fec0003800000 */
.L_x_45332:
[----:B------:R-:W2:Y:S01]  /*b550*/  LDG.E.U16 R2, desc[UR36][R4.64] ;  /* 0x0000002404027981 */ /* 0x000ea2000c1e1500 */
[----:B------:R-:W-:Y:S01]  /*b560*/  IMAD.MOV.U32 R3, RZ, RZ, RZ ;  /* 0x000000ffff037224 */ /* 0x000fe200078e00ff */
[----:B--2---:R-:W0:Y:S01]  /*b570*/  I2F.S16 R2, R2 ;  /* 0x0000000200027306 */ /* 0x004e220000101400 */
[----:B------:R-:W-:Y:S05]  /*b580*/  BRA `(.L_x_45331) ;  /* 0x0000000c00347947 */ /* 0x000fea0003800000 */
.L_x_45327:
        /* <DEDUP_REMOVED lines=9> */
.L_x_45335:
[----:B------:R-:W2:Y:S01]  /*b620*/  LDG.E.U16 R2, desc[UR36][R4.64] ;  /* 0x0000002404027981 */ /* 0x000ea2000c1e1500 */
[----:B------:R-:W-:Y:S02]  /*b630*/  IMAD.MOV.U32 R3, RZ, RZ, RZ ;  /* 0x000000ffff037224 */ /* 0x000fe400078e00ff */
[----:B--2---:R-:W-:Y:S01]  /*b640*/  HADD2.F32 R2, -RZ, R2.H0_H0 ;  /* 0x20000002ff027230 */ /* 0x004fe20000004100 */
[----:B------:R-:W-:Y:S06]  /*b650*/  BRA `(.L_x_45331) ;  /* 0x0000000c00007947 */ /* 0x000fec0003800000 */
.L_x_45334:
        /* <DEDUP_REMOVED lines=8> */
.L_x_45337:
[----:B------:R-:W2:Y:S02]  /*b6e0*/  LDG.E R2, desc[UR36][R4.64] ;  /* 0x0000002404027981 */ /* 0x000ea4000c1e1900 */
[--C-:B--2---:R-:W-:Y:S02]  /*b6f0*/  HADD2.F32 R3, -RZ, R2.reuse.H1_H1 ;  /* 0x30000002ff037230 */ /* 0x104fe40000004100 */
[----:B------:R-:W-:Y:S01]  /*b700*/  HADD2.F32 R2, -RZ, R2.H0_H0 ;  /* 0x20000002ff027230 */ /* 0x000fe20000004100 */
[----:B------:R-:W-:Y:S06]  /*b710*/  BRA `(.L_x_45331) ;  /* 0x0000000800d07947 */ /* 0x000fec0003800000 */
.L_x_45336:
        /* <DEDUP_REMOVED lines=8> */
.L_x_45326:
        /* <DEDUP_REMOVED lines=13> */
.L_x_45340:
        /* <DEDUP_REMOVED lines=10> */
.L_x_45339:
        /* <DEDUP_REMOVED lines=18> */
[----:B-1----:R-:W-:Y:S02]  /*ba30*/  IMAD R7, R3, R8, 0x3c000000 ;  /* 0x3c00000003077424 */ /* 0x002fe400078e0208 */
        /* <DEDUP_REMOVED lines=8> */
.L_x_45342:
        /* <DEDUP_REMOVED lines=14> */
.L_x_45341:
[----:B------:R-:W2:Y:S01]  /*bba0*/  LDG.E.U16 R2, desc[UR36][R4.64] ;  /* 0x0000002404027981 */ /* 0x000ea2000c1e1500 */
[----:B------:R-:W-:Y:S01]  /*bbb0*/  MOV R3, RZ ;  /* 0x000000ff00037202 */ /* 0x000fe20000000f00 */
[----:B--2---:R-:W-:Y:S01]  /*bbc0*/  IMAD.U32 R2, R2, 0x10000, RZ ;  /* 0x0001000002027824 */ /* 0x004fe200078e00ff */
[----:B------:R-:W-:Y:S06]  /*bbd0*/  BRA `(.L_x_45331) ;  /* 0x0000000400a07947 */ /* 0x000fec0003800000 */
.L_x_45338:
        /* <DEDUP_REMOVED lines=12> */
.L_x_45345:
        /* <DEDUP_REMOVED lines=20> */
.L_x_45347:
[----:B------:R-:W-:Y:S05]  /*bde0*/  BSYNC B0 ;  /* 0x0000000000007941 */ /* 0x000fea0003800000 */
.L_x_45346:
[----:B------:R-:W-:Y:S01]  /*bdf0*/  IMAD.SHL.U32 R2, R2, 0x100000, RZ ;  /* 0x0010000002027824 */ /* 0x000fe200078e00ff */
[----:B------:R-:W-:-:S04]  /*be00*/  LEA R5, R0, 0x3b800000, 0x17 ;  /* 0x3b80000000057811 */ /* 0x000fc800078eb8ff */
[----:B------:R-:W-:Y:S01]  /*be10*/  LOP3.LUT R2, R5, R2, R6, 0xfe, !PT ;  /* 0x0000000205027212 */ /* 0x000fe200078efe06 */
[----:B------:R-:W-:Y:S06]  /*be20*/  BRA `(.L_x_45331) ;  /* 0x00000004000c7947 */ /* 0x000fec0003800000 */
.L_x_45344:
        /* <DEDUP_REMOVED lines=20> */
.L_x_45349:
[----:B------:R-:W-:Y:S05]  /*bf70*/  BSYNC B0 ;  /* 0x0000000000007941 */ /* 0x000fea0003800000 */
.L_x_45348:
[----:B------:R-:W-:Y:S01]  /*bf80*/  IMAD.SHL.U32 R2, R2, 0x200000, RZ ;  /* 0x0020000002027824 */ /* 0x000fe200078e00ff */
[----:B------:R-:W-:-:S04]  /*bf90*/  LEA R5, R0, 0x37800000, 0x17 ;  /* 0x3780000000057811 */ /* 0x000fc800078eb8ff */
[----:B------:R-:W-:Y:S01]  /*bfa0*/  LOP3.LUT R2, R5, R2, R6, 0xfe, !PT ;  /* 0x0000000205027212 */ /* 0x000fe200078efe06 */
[----:B------:R-:W-:Y:S06]  /*bfb0*/  BRA `(.L_x_45331) ;  /* 0x0000000000a87947 */ /* 0x000fec0003800000 */
.L_x_45343:
        /* <DEDUP_REMOVED lines=14> */
.L_x_45353:
[----:B------:R-:W-:Y:S05]  /*c0a0*/  BSYNC B0 ;  /* 0x0000000000007941 */ /* 0x000fea0003800000 */
.L_x_45352:
[----:B------:R-:W-:Y:S01]  /*c0b0*/  IMAD.MOV.U32 R3, RZ, RZ, RZ ;  /* 0x000000ffff037224 */ /* 0x000fe200078e00ff */
[----:B------:R-:W-:Y:S06]  /*c0c0*/  BRA `(.L_x_45331) ;  /* 0x0000000000647947 */ /* 0x000fec0003800000 */
.L_x_45330:
        /* <DEDUP_REMOVED lines=9> */
[----:B-1----:R-:W-:-:S02]  /*c160*/  IMAD.U32 R7, RZ, RZ, UR5 ;  /* 0x00000005ff077e24 */ /* 0x002fc4000f8e00ff */
[----:B------:R-:W-:Y:S02]  /*c170*/  IMAD.U32 R11, RZ, RZ, UR7 ;  /* 0x00000007ff0b7e24 */ /* 0x000fe4000f8e00ff */
[----:B------:R-:W-:Y:S02]  /*c180*/  IMAD.MOV.U32 R8, RZ, RZ, 0x4e ;  /* 0x0000004eff087424 */ /* 0x000fe400078e00ff */
[----:B------:R-:W-:Y:S02]  /*c190*/  IMAD.MOV.U32 R12, RZ, RZ, 0x1 ;  /* 0x00000001ff0c7424 */ /* 0x000fe400078e00ff */
[----:B0-----:R-:W-:-:S07]  /*c1a0*/  IMAD.MOV.U32 R13, RZ, RZ, RZ ;  /* 0x000000ffff0d7224 */ /* 0x001fce00078e00ff */
[----:B------:R-:W-:-:S07]  /*c1b0*/  LEPC R20, `(.L_x_45354) ;  /* 0x000000001014794e */ /* 0x000fce0000000000 */
[----:B--2---:R-:W-:Y:S05]  /*c1c0*/  CALL.ABS.NOINC R2 ;  /* 0x0000000002007343 */ /* 0x004fea0003c00000 */
.L_x_45354:
[----:B------:R-:W-:Y:S01]  /*c1d0*/  CS2R R2, SRZ ;  /* 0x0000000000027805 */ /* 0x000fe2000001ff00 */
[----:B------:R-:W-:Y:S06]  /*c1e0*/  BRA `(.L_x_45331) ;  /* 0x00000000001c7947 */ /* 0x000fec0003800000 */
.L_x_45351:
[----:B------:R-:W2:Y:S01]  /*c1f0*/  LDG.E.64 R4, desc[UR36][R4.64] ;  /* 0x0000002404047981 */ /* 0x000ea2000c1e1b00 */
[----:B------:R-:W-:Y:S01]  /*c200*/  IMAD.MOV.U32 R3, RZ, RZ, RZ ;  /* 0x000000ffff037224 */ /* 0x000fe200078e00ff */
[----:B--2---:R0:W2:Y:S01]  /*c210*/  I2F.U64 R2, R4 ;  /* 0x0000000400027312 */ /* 0x0040a20000301000 */
[----:B------:R-:W-:Y:S05]  /*c220*/  BRA `(.L_x_45331) ;  /* 0x00000000000c7947 */ /* 0x000fea0003800000 */
.L_x_45350:
[----:B------:R-:W2:Y:S01]  /*c230*/  LDG.E R2, desc[UR36][R4.64] ;  /* 0x0000002404027981 */ /* 0x000ea2000c1e1900 */
[----:B------:R-:W-:Y:S01]  /*c240*/  IMAD.MOV.U32 R3, RZ, RZ, RZ ;  /* 0x000000ffff037224 */ /* 0x000fe200078e00ff */
[----:B--2---:R-:W-:-:S07]  /*c250*/  I2FP.F32.U32 R2, R2 ;  /* 0x0000000200027245 */ /* 0x004fce0000201000 */
.L_x_45331:
[----:B------:R-:W-:Y:S05]  /*c260*/  BSYNC B6 ;  /* 0x0000000000067941 */ /* 0x000fea0003800000 */
.L_x_45325:
[----:B------:R-:W-:Y:S01]  /*c270*/  ULDC.64 UR4, c[0x0][0x420] ;  /* 0x0001080000047ab9 */ /* 0x000fe20000000a00 */
[----:B------:R-:W-:Y:S01]  /*c280*/  BSSY B0, `(.L_x_45355) ;  /* 0x000003b000007945 */ /* 0x000fe20003800000 */
[----:B0-2345:R-:W-:-:S04]  /*c290*/  FMUL.FTZ R0, R2, UR5 ;  /* 0x0000000502007c20 */ /* 0x03dfc80008410000 */
        /* <DEDUP_REMOVED lines=40> */
.L_x_45358:
        /* <DEDUP_REMOVED lines=10> */
.L_x_45357:
[----:B------:R-:W-:-:S04]  /*c5c0*/  FMUL.RZ R7, R7, 0.15915493667125701904 ;  /* 0x3e22f98307077820 */ /* 0x000fc8000040c000 */
[----:B------:R1:W2:Y:S08]  /*c5d0*/  MUFU.SIN R3, R7 ;  /* 0x0000000700037308 */ /* 0x0002b00000000400 */
[----:B------:R1:W3:Y:S01]  /*c5e0*/  MUFU.COS R2, R7 ;  /* 0x0000000700027308 */ /* 0x0002e20000000000 */
[----:B------:R-:W-:Y:S05]  /*c5f0*/  BRA `(.L_x_45359) ;  /* 0x00000000000c7947 */ /* 0x000fea0003800000 */
.L_x_45356:
[----:B------:R-:W-:Y:S01]  /*c600*/  FMUL.FTZ R2, R6, 1.4426950216293334961 ;  /* 0x3fb8aa3b06027820 */ /* 0x000fe20000410000 */
[----:B------:R-:W-:-:S05]  /*c610*/  IMAD.MOV.U32 R3, RZ, RZ, R7 ;  /* 0x000000ffff037224 */ /* 0x000fca00078e0007 */
[----:B------:R-:W0:Y:S02]  /*c620*/  MUFU.EX2 R2, R2 ;  /* 0x0000000200027308 */ /* 0x000e240000000800 */
.L_x_45359:
[----:B------:R-:W-:Y:S05]  /*c630*/  BSYNC B0 ;  /* 0x0000000000007941 */ /* 0x000fea0003800000 */
.L_x_45355:
        /* <DEDUP_REMOVED lines=15> */
.L_x_45363:
[----:B0-23--:R-:W0:Y:S02]  /*c730*/  F2I.S64.TRUNC R2, R2 ;  /* 0x0000000200027311 */ /* 0x00de24000020d900 */
[----:B0-----:R-:W-:-:S05]  /*c740*/  IMAD.MOV.U32 R5, RZ, RZ, R2 ;  /* 0x000000ffff057224 */ /* 0x001fca00078e0002 */
[----:B------:R-:W-:Y:S01]  /*c750*/  STG.E.U8 desc[UR36][R16.64], R5 ;  /* 0x0000000510007986 */ /* 0x000fe2000c101124 */
[----:B------:R-:W-:Y:S05]  /*c760*/  EXIT ;  /* 0x000000000000794d */ /* 0x000fea0003800000 */
.L_x_45362:
        /* <DEDUP_REMOVED lines=9> */
.L_x_45366:
[----:B0-23--:R-:W0:Y:S02]  /*c800*/  F2I.FTZ.TRUNC.NTZ R3, R2 ;  /* 0x0000000200037305 */ /* 0x00de24000021f100 */
[----:B0-----:R-:W-:Y:S01]  /*c810*/  STG.E desc[UR36][R16.64], R3 ;  /* 0x0000000310007986 */ /* 0x001fe2000c101924 */
[----:B------:R-:W-:Y:S05]  /*c820*/  EXIT ;  /* 0x000000000000794d */ /* 0x000fea0003800000 */
.L_x_45365:
[----:B0-23--:R-:W0:Y:S02]  /*c830*/  F2I.FTZ.TRUNC.NTZ R3, R2 ;  /* 0x0000000200037305 */ /* 0x00de24000021f100 */
[----:B0-----:R-:W-:Y:S01]  /*c840*/  STG.E.U16 desc[UR36][R16.64], R3 ;  /* 0x0000000310007986 */ /* 0x001fe2000c101524 */
[----:B------:R-:W-:Y:S05]  /*c850*/  EXIT ;  /* 0x000000000000794d */ /* 0x000fea0003800000 */
.L_x_45361:
        /* <DEDUP_REMOVED lines=8> */
.L_x_45368:
[----:B0--3--:R-:W-:-:S05]  /*c8e0*/  F2FP.F16.F32.PACK_AB R2, RZ, R2 ;  /* 0x00000002ff02723e */ /* 0x009fca00000000ff */
[----:B------:R-:W-:Y:S01]  /*c8f0*/  STG.E.U16 desc[UR36][R16.64], R2 ;  /* 0x0000000210007986 */ /* 0x000fe2000c101524 */
[----:B------:R-:W-:Y:S05]  /*c900*/  EXIT ;  /* 0x000000000000794d */ /* 0x000fea0003800000 */
.L_x_45367:
        /* <DEDUP_REMOVED lines=8> */
.L_x_45370:
[----:B0-23--:R-:W-:-:S05]  /*c990*/  F2FP.F16.F32.PACK_AB R3, R3, R2 ;  /* 0x000000020303723e */ /* 0x00dfca00000000ff */
[----:B------:R-:W-:Y:S01]  /*c9a0*/  STG.E desc[UR36][R16.64], R3 ;  /* 0x0000000310007986 */ /* 0x000fe2000c101924 */
[----:B------:R-:W-:Y:S05]  /*c9b0*/  EXIT ;  /* 0x000000000000794d */ /* 0x000fea0003800000 */
.L_x_45369:
[----:B0--3--:R-:W-:-:S06]  /*c9c0*/  FMUL.FTZ R2, R2, 1 ;  /* 0x3f80000002027820 */ /* 0x009fcc0000410000 */
[----:B--2---:R-:W0:Y:S02]  /*c9d0*/  F2F.F64.F32 R2, R2 ;  /* 0x0000000200027310 */ /* 0x004e240000201800 */
[----:B0-----:R-:W-:Y:S01]  /*c9e0*/  STG.E.64 desc[UR36][R16.64], R2 ;  /* 0x0000000210007986 */ /* 0x001fe2000c101b24 */
[----:B------:R-:W-:Y:S05]  /*c9f0*/  EXIT ;  /* 0x000000000000794d */ /* 0x000fea0003800000 */
.L_x_45360:
        /* <DEDUP_REMOVED lines=14> */
.L_x_45373:
[----:B--2---:R-:W-:Y:S01]  /*cae0*/  FMUL.FTZ R6, R3, 1 ;  /* 0x3f80000003067820 */ /* 0x004fe20000410000 */
[----:B0--3--:R-:W-:-:S05]  /*caf0*/  FMUL.FTZ R4, R2, 1 ;  /* 0x3f80000002047820 */ /* 0x009fca0000410000 */
[----:B-1----:R-:W-:Y:S08]  /*cb00*/  F2F.F64.F32 R6, R6 ;  /* 0x0000000600067310 */ /* 0x002ff00000201800 */
[----:B------:R-:W0:Y:S02]  /*cb10*/  F2F.F64.F32 R4, R4 ;  /* 0x0000000400047310 */ /* 0x000e240000201800 */
[----:B0-----:R-:W-:Y:S01]  /*cb20*/  STG.E.128 desc[UR36][R16.64], R4 ;  /* 0x0000000410007986 */ /* 0x001fe2000c101d24 */
[----:B------:R-:W-:Y:S05]  /*cb30*/  EXIT ;  /* 0x000000000000794d */ /* 0x000fea0003800000 */
.L_x_45372:
        /* <DEDUP_REMOVED lines=20> */
.L_x_45377:
[----:B------:R-:W-:Y:S05]  /*cc80*/  BSYNC B0 ;  /* 0x0000000000007941 */ /* 0x000fea0003800000 */
.L_x_45376:
[----:B------:R-:W-:-:S05]  /*cc90*/  LOP3.LUT R5, R0, R5, RZ, 0xfc, !PT ;  /* 0x0000000500057212 */ /* 0x000fca00078efcff */
[----:B------:R-:W-:Y:S01]  /*cca0*/  STG.E.U8 desc[UR36][R16.64], R5 ;  /* 0x0000000510007986 */ /* 0x000fe2000c101124 */
[----:B------:R-:W-:Y:S05]  /*ccb0*/  EXIT ;  /* 0x000000000000794d */ /* 0x000fea0003800000 */
.L_x_45375:
        /* <DEDUP_REMOVED lines=12> */
.L_x_45379:
[----:B------:R-:W-:Y:S01]  /*cd80*/  IMAD.MOV.U32 R0, RZ, RZ, 0x7f ;  /* 0x0000007fff007424 */ /* 0x000fe200078e00ff */
[----:B------:R-:W-:-:S04]  /*cd90*/  ISETP.GT.U32.AND P0, PT, R4, 0x7f800000, PT ;  /* 0x7f8000000400780c */ /* 0x000fc80003f04070 */
[----:B------:R-:W-:-:S09]  /*cda0*/  SEL R0, R0, 0x7c, P0 ;  /* 0x0000007c00007807 */ /* 0x000fd20000000000 */
.L_x_45380:
[----:B------:R-:W-:Y:S05]  /*cdb0*/  BSYNC B0 ;  /* 0x0000000000007941 */ /* 0x000fea0003800000 */
.L_x_45378:
[----:B------:R-:W-:-:S04]  /*cdc0*/  LOP3.LUT R2, R2, 0x80000000, RZ, 0xc0, !PT ;  /* 0x8000000002027812 */ /* 0x000fc800078ec0ff */
[----:B--2---:R-:W-:-:S04]  /*cdd0*/  SHF.R.U32.HI R3, RZ, 0x18, R2 ;  /* 0x00000018ff037819 */ /* 0x004fc80000011602 */
[----:B------:R-:W-:-:S05]  /*cde0*/  LOP3.LUT R3, R0, R3, RZ, 0xfc, !PT ;  /* 0x0000000300037212 */ /* 0x000fca00078efcff */
[----:B------:R-:W-:Y:S01]  /*cdf0*/  STG.E.U8 desc[UR36][R16.64], R3 ;  /* 0x0000000310007986 */ /* 0x000fe2000c101124 */
[----:B------:R-:W-:Y:S05]  /*ce00*/  EXIT ;  /* 0x000000000000794d */ /* 0x000fea0003800000 */
.L_x_45374:
[----:B0--3--:R-:W-:-:S05]  /*ce10*/  F2FP.BF16.F32.PACK_AB R2, RZ, R2 ;  /* 0x00000002ff02723e */ /* 0x009fca00000010ff */
[----:B------:R-:W-:Y:S01]  /*ce20*/  STG.E.U16 desc[UR36][R16.64], R2 ;  /* 0x0000000210007986 */ /* 0x000fe2000c101524 */
[----:B------:R-:W-:Y:S05]  /*ce30*/  EXIT ;  /* 0x000000000000794d */ /* 0x000fea0003800000 */
.L_x_45371:
        /* <DEDUP_REMOVED lines=11> */
.L_x_45383:
        /* <DEDUP_REMOVED lines=16> */
.L_x_45386:
[----:B------:R-:W-:-:S04]  /*cff0*/  LOP3.LUT R2, R2, 0x80000000, RZ, 0xc0, !PT ;  /* 0x8000000002027812 */ /* 0x000fc800078ec0ff */
[----:B------:R-:W-:-:S04]  /*d000*/  SHF.R.U32.HI R3, RZ, 0x18, R2 ;  /* 0x00000018ff037819 */ /* 0x000fc80000011602 */
[----:B------:R-:W-:-:S04]  /*d010*/  LOP3.LUT R0, R0, R3, RZ, 0xfc, !PT ;  /* 0x0000000300007212 */ /* 0x000fc800078efcff */
[----:B------:R-:W-:-:S07]  /*d020*/  PRMT R8, R0, 0x7610, R8 ;  /* 0x0000761000087816 */ /* 0x000fce0000000008 */
.L_x_45385:
[----:B------:R-:W-:Y:S05]  /*d030*/  BSYNC B0 ;  /* 0x0000000000007941 */ /* 0x000fea0003800000 */
.L_x_45384:
[----:B------:R-:W-:Y:S01]  /*d040*/  STG.E.U8 desc[UR36][R16.64], R8 ;  /* 0x0000000810007986 */ /* 0x000fe2000c101124 */
[----:B------:R-:W-:Y:S05]  /*d050*/  EXIT ;  /* 0x000000000000794d */ /* 0x000fea0003800000 */
.L_x_45382:
        /* <DEDUP_REMOVED lines=16> */
.L_x_45389:
[----:B------:R-:W-:-:S04]  /*d160*/  LOP3.LUT R2, R2, 0x80000000, RZ, 0xc0, !PT ;  /* 0x8000000002027812 */ /* 0x000fc800078ec0ff */
[----:B------:R-:W-:-:S04]  /*d170*/  SHF.R.U32.HI R3, RZ, 0x18, R2 ;  /* 0x00000018ff037819 */ /* 0x000fc80000011602 */
[----:B------:R-:W-:-:S04]  /*d180*/  LOP3.LUT R0, R0, R3, RZ, 0xfc, !PT ;  /* 0x0000000300007212 */ /* 0x000fc800078efcff */
[----:B------:R-:W-:-:S07]  /*d190*/  PRMT R8, R0, 0x7610, R8 ;  /* 0x0000761000087816 */ /* 0x000fce0000000008 */
.L_x_45388:
[----:B------:R-:W-:Y:S05]  /*d1a0*/  BSYNC B0 ;  /* 0x0000000000007941 */ /* 0x000fea0003800000 */
.L_x_45387:
[----:B------:R-:W-:Y:S01]  /*d1b0*/  STG.E.U8 desc[UR36][R16.64], R8 ;  /* 0x0000000810007986 */ /* 0x000fe2000c101124 */
[----:B------:R-:W-:Y:S05]  /*d1c0*/  EXIT ;  /* 0x000000000000794d */ /* 0x000fea0003800000 */
.L_x_45381:
        /* <DEDUP_REMOVED lines=21> */
.L_x_45364:
[----:B------:R-:W-:Y:S01]  /*d320*/  MOV R0, 0x0 ;  /* 0x0000000000007802 */ /* 0x000fe20000000f00 */
[----:B------:R-:W-:Y:S01]  /*d330*/  ULDC.64 UR4, c[0x4][0x198] ;  /* 0x0100660000047ab9 */ /* 0x000fe20000000a00 */
[----:B------:R-:W-:Y:S01]  /*d340*/  ULDC.64 UR6, c[0x4][0x90] ;  /* 0x0100240000067ab9 */ /* 0x000fe20000000a00 */
[----:B------:R-:W-:Y:S01]  /*d350*/  IMAD.U32 R4, RZ, RZ, UR4 ;  /* 0x00000004ff047e24 */ /* 0x000fe2000f8e00ff */
[----:B0-23--:R0:W2:Y:S01]  /*d360*/  LDC.64 R2, c[0x4][R0] ;  /* 0x0100000000027b82 */ /* 0x00d0a20000000a00 */
        /* <DEDUP_REMOVED lines=11> */
.L_x_45392:
[----:B------:R-:W-:Y:S05]  /*d420*/  EXIT ;  /* 0x000000000000794d */ /* 0x000fea0003800000 */
.L_x_45391:
[----:B0-23--:R-:W0:Y:S02]  /*d430*/  F2I.U64.TRUNC R2, R2 ;  /* 0x0000000200027311 */ /* 0x00de24000020d800 */
[----:B0-----:R-:W-:Y:S01]  /*d440*/  STG.E.64 desc[UR36][R16.64], R2 ;  /* 0x0000000210007986 */ /* 0x001fe2000c101b24 */
[----:B------:R-:W-:Y:S05]  /*d450*/  EXIT ;  /* 0x000000000000794d */ /* 0x000fea0003800000 */
.L_x_45390:
[----:B0-23--:R-:W0:Y:S02]  /*d460*/  F2I.FTZ.U32.TRUNC.NTZ R3, R2 ;  /* 0x0000000200037305 */ /* 0x00de24000021f000 */
[----:B0-----:R-:W-:Y:S01]  /*d470*/  STG.E desc[UR36][R16.64], R3 ;  /* 0x0000000310007986 */ /* 0x001fe2000c101924 */
[----:B------:R-:W-:Y:S05]  /*d480*/  EXIT ;  /* 0x000000000000794d */ /* 0x000fea0003800000 */
.L_x_45393:
        /* <DEDUP_REMOVED lines=15> */
.L_x_71883:


//--------------------- .text._ZN2at6native27unrolled_elementwise_kernelIZNS0_50_GLOBAL__N__2680c7bb_12_PowKernel_cu_140f0503_289622pow_scalar_tensor_implIfEEvRNS_18TensorIteratorBaseEN3c107complexIT_EEEUlNS7_IfEEE_St5arrayIPcLm2EELi4E23TrivialOffsetCalculatorILi1EjESG_NS0_6memory12LoadWithCastILi1EEENSH_13StoreWithCastILi1EEEEEviS8_T0_T2_T3_T4_T5_ --------------------------
	.section	.text._ZN2at6native27unrolled_elementwise_kernelIZNS0_50_GLOBAL__N__2680c7bb_12_PowKernel_cu_140f0503_289622pow_scalar_tensor_implIfEEvRNS_18TensorIteratorBaseEN3c107complexIT_EEEUlNS7_IfEEE_St5arrayIPcLm2EELi4E23TrivialOffsetCalculatorILi1EjESG_NS0_6memory12LoadWithCastILi1EEENSH_13StoreWithCastILi1EEEEEviS8_T0_T2_T3_T4_T5_,"ax",@progbits
	.align	128
        .global         _ZN2at6native27unrolled_elementwise_kernelIZNS0_50_GLOBAL__N__2680c7bb_12_PowKernel_cu_140f0503_289622pow_scalar_tensor_implIfEEvRNS_18TensorIteratorBaseEN3c107complexIT_EEEUlNS7_IfEEE_St5arrayIPcLm2EELi4E23TrivialOffsetCalculatorILi1EjESG_NS0_6memory12LoadWithCastILi1EEENSH_13StoreWithCastILi1EEEEEviS8_T0_T2_T3_T4_T5_
        .type           _ZN2at6native27unrolled_elementwise_kernelIZNS0_50_GLOBAL__N__2680c7bb_12_PowKernel_cu_140f0503_289622pow_scalar_tensor_implIfEEvRNS_18TensorIteratorBaseEN3c107complexIT_EEEUlNS7_IfEEE_St5arrayIPcLm2EELi4E23TrivialOffsetCalculatorILi1EjESG_NS0_6memory12LoadWithCastILi1EEENSH_13StoreWithCastILi1EEEEEviS8_T0_T2_T3_T4_T5_,@function
        .size           _ZN2at6native27unrolled_elementwise_kernelIZNS0_50_GLOBAL__N__2680c7bb_12_PowKernel_cu_140f0503_289622pow_scalar_tensor_implIfEEvRNS_18TensorIteratorBaseEN3c107complexIT_EEEUlNS7_IfEEE_St5arrayIPcLm2EELi4E23TrivialOffsetCalculatorILi1EjESG_NS0_6memory12LoadWithCastILi1EEENSH_13StoreWithCastILi1EEEEEviS8_T0_T2_T3_T4_T5_,(.L_x_71884 - _ZN2at6native27unrolled_elementwise_kernelIZNS0_50_GLOBAL__N__2680c7bb_12_PowKernel_cu_140f0503_289622pow_scalar_tensor_implIfEEvRNS_18TensorIteratorBaseEN3c107complexIT_EEEUlNS7_IfEEE_St5arrayIPcLm2EELi4E23TrivialOffsetCalculatorILi1EjESG_NS0_6memory12LoadWithCastILi1EEENSH_13StoreWithCastILi1EEEEEviS8_T0_T2_T3_T4_T5_)
        .other          _ZN2at6native27unrolled_elementwise_kernelIZNS0_50_GLOBAL__N__2680c7bb_12_PowKernel_cu_140f0503_289622pow_scalar_tensor_implIfEEvRNS_18TensorIteratorBaseEN3c107complexIT_EEEUlNS7_IfEEE_St5arrayIPcLm2EELi4E23TrivialOffsetCalculatorILi1EjESG_NS0_6memory12LoadWithCastILi1EEENSH_13StoreWithCastILi1EEEEEviS8_T0_T2_T3_T4_T5_,@"STO_CUDA_ENTRY STV_DEFAULT"
_ZN2at6native27unrolled_elementwise_kernelIZNS0_50_GLOBAL__N__2680c7bb_12_PowKernel_cu_140f0503_289622pow_scalar_tensor_implIfEEvRNS_18TensorIteratorBaseEN3c107complexIT_EEEUlNS7_IfEEE_St5arrayIPcLm2EELi4E23TrivialOffsetCalculatorILi1EjESG_NS0_6memory12LoadWithCastILi1EEENSH_13StoreWithCastILi1EEEEEviS8_T0_T2_T3_T4_T5_:
.text._ZN2at6native27unrolled_elementwise_kernelIZNS0_50_GLOBAL__N__2680c7bb_12_PowKernel_cu_140f0503_289622pow_scalar_tensor_implIfEEvRNS_18TensorIteratorBaseEN3c107complexIT_EEEUlNS7_IfEEE_St5arrayIPcLm2EELi4E23TrivialOffsetCalculatorILi1EjESG_NS0_6memory12LoadWithCastILi1EEENSH_13StoreWithCastILi1EEEEEviS8_T0_T2_T3_T4_T5_:
        /* <DEDUP_REMOVED lines=35> */
.L_x_45400:
[----:B------:R-:W2:Y:S01]  /*0230*/  LDG.E.U8 R4, desc[UR36][R4.64] ;  /* 0x0000002404047981 */ /* 0x000ea2000c1e1100 */
[----:B------:R-:W-:Y:S01]  /*0240*/  IMAD.MOV.U32 R25, RZ, RZ, RZ ;  /* 0x000000ffff197224 */ /* 0x000fe200078e00ff */
[----:B--2---:R-:W-:Y:S01]  /*0250*/  I2FP.F32.U32 R24, R4 ;  /* 0x0000000400187245 */ /* 0x004fe20000201000 */
[----:B------:R-:W-:Y:S06]  /*0260*/  BRA `(.L_x_45402) ;  /* 0x0000000c007c7947 */ /* 0x000fec0003800000 */
.L_x_45399:
        /* <DEDUP_REMOVED lines=10> */
.L_x_45404:
[----:B------:R-:W2:Y:S01]  /*0310*/  LDG.E R4, desc[UR36][R4.64] ;  /* 0x0000002404047981 */ /* 0x000ea2000c1e1900 */
[----:B------:R-:W-:Y:S01]  /*0320*/  IMAD.MOV.U32 R25, RZ, RZ, RZ ;  /* 0x000000ffff197224 */ /* 0x000fe200078e00ff */
[----:B--2---:R-:W-:Y:S01]  /*0330*/  I2FP.F32.S32 R24, R4 ;  /* 0x0000000400187245 */ /* 0x004fe20000201400 */
[----:B------:R-:W-:Y:S06]  /*0340*/  BRA `(.L_x_45402) ;  /* 0x0000000c00447947 */ /* 0x000fec0003800000 */
.L_x_45403:
[----:B------:R-:W2:Y:S01]  /*0350*/  LDG.E.U16 R4, desc[UR36][R4.64] ;  /* 0x0000002404047981 */ /* 0x000ea2000c1e1500 */
[----:B------:R-:W-:Y:S01]  /*0360*/  IMAD.MOV.U32 R25, RZ, RZ, RZ ;  /* 0x000000ffff197224 */ /* 0x000fe200078e00ff */
[----:B--2---:R2:W3:Y:S01]  /*0370*/  I2F.S16 R24, R4 ;  /* 0x0000000400187306 */ /* 0x0044e20000101400 */
[----:B------:R-:W-:Y:S05]  /*0380*/  BRA `(.L_x_45402) ;  /* 0x0000000c00347947 */ /* 0x000fea0003800000 */
.L_x_45398:
        /* <DEDUP_REMOVED lines=9> */
.L_x_45406:
[----:B------:R-:W2:Y:S01]  /*0420*/  LDG.E.U16 R4, desc[UR36][R4.64] ;  /* 0x0000002404047981 */ /* 0x000ea2000c1e1500 */
[----:B------:R-:W-:Y:S02]  /*0430*/  IMAD.MOV.U32 R25, RZ, RZ, RZ ;  /* 0x000000ffff197224 */ /* 0x000fe400078e00ff */
[----:B--2---:R-:W-:Y:S01]  /*0440*/  HADD2.F32 R24, -RZ, R4.H0_H0 ;  /* 0x20000004ff187230 */ /* 0x004fe20000004100 */
[----:B------:R-:W-:Y:S06]  /*0450*/  BRA `(.L_x_45402) ;  /* 0x0000000c00007947 */ /* 0x000fec0003800000 */
.L_x_45405:
        /* <DEDUP_REMOVED lines=8> */
.L_x_45408:
[----:B------:R-:W2:Y:S02]  /*04e0*/  LDG.E R4, desc[UR36][R4.64] ;  /* 0x0000002404047981 */ /* 0x000ea4000c1e1900 */
[--C-:B--2---:R-:W-:Y:S02]  /*04f0*/  HADD2.F32 R25, -RZ, R4.reuse.H1_H1 ;  /* 0x30000004ff197230 */ /* 0x104fe40000004100 */
[----:B------:R-:W-:Y:S01]  /*0500*/  HADD2.F32 R24, -RZ, R4.H0_H0 ;  /* 0x20000004ff187230 */ /* 0x000fe20000004100 */
[----:B------:R-:W-:Y:S06]  /*0510*/  BRA `(.L_x_45402) ;  /* 0x0000000800d07947 */ /* 0x000fec0003800000 */
.L_x_45407:
        /* <DEDUP_REMOVED lines=8> */
.L_x_45397:
        /* <DEDUP_REMOVED lines=13> */
.L_x_45411:
        /* <DEDUP_REMOVED lines=10> */
.L_x_45410:
        /* <DEDUP_REMOVED lines=27> */
.L_x_45413:
        /* <DEDUP_REMOVED lines=14> */
.L_x_45412:
[----:B------:R-:W2:Y:S01]  /*09a0*/  LDG.E.U16 R4, desc[UR36][R4.64] ;  /* 0x0000002404047981 */ /* 0x000ea2000c1e1500 */
[----:B------:R-:W-:Y:S02]  /*09b0*/  IMAD.MOV.U32 R25, RZ, RZ, RZ ;  /* 0x000000ffff197224 */ /* 0x000fe400078e00ff */
[----:B--2---:R-:W-:Y:S01]  /*09c0*/  IMAD.U32 R24, R4, 0x10000, RZ ;  /* 0x0001000004187824 */ /* 0x004fe200078e00ff */
[----:B------:R-:W-:Y:S06]  /*09d0*/  BRA `(.L_x_45402) ;  /* 0x0000000400a07947 */ /* 0x000fec0003800000 */
.L_x_45409:
        /* <DEDUP_REMOVED lines=12> */
.L_x_45416:
        /* <DEDUP_REMOVED lines=20> */
.L_x_45418:
[----:B------:R-:W-:Y:S05]  /*0be0*/  BSYNC B0 ;  /* 0x0000000000007941 */ /* 0x000fea0003800000 */
.L_x_45417:
[----:B------:R-:W-:Y:S01]  /*0bf0*/  IMAD.SHL.U32 R3, R3, 0x100000, RZ ;  /* 0x0010000003037824 */ /* 0x000fe200078e00ff */
[----:B------:R-:W-:-:S04]  /*0c00*/  LEA R5, R0, 0x3b800000, 0x17 ;  /* 0x3b80000000057811 */ /* 0x000fc800078eb8ff */
[----:B------:R-:W-:Y:S01]  /*0c10*/  LOP3.LUT R24, R5, R3, R24, 0xfe, !PT ;  /* 0x0000000305187212 */ /* 0x000fe200078efe18 */
[----:B------:R-:W-:Y:S06]  /*0c20*/  BRA `(.L_x_45402) ;  /* 0x00000004000c7947 */ /* 0x000fec0003800000 */
.L_x_45415:
        /* <DEDUP_REMOVED lines=20> */
.L_x_45420:
[----:B------:R-:W-:Y:S05]  /*0d70*/  BSYNC B0 ;  /* 0x0000000000007941 */ /* 0x000fea0003800000 */
.L_x_45419:
[----:B------:R-:W-:Y:S01]  /*0d80*/  IMAD.SHL.U32 R3, R3, 0x200000, RZ ;  /* 0x0020000003037824 */ /* 0x000fe200078e00ff */
[----:B------:R-:W-:-:S04]  /*0d90*/  LEA R5, R0, 0x37800000, 0x17 ;  /* 0x3780000000057811 */ /* 0x000fc800078eb8ff */
[----:B------:R-:W-:Y:S01]  /*0da0*/  LOP3.LUT R24, R5, R3, R24, 0xfe, !PT ;  /* 0x0000000305187212 */ /* 0x000fe200078efe18 */
[----:B------:R-:W-:Y:S06]  /*0db0*/  BRA `(.L_x_45402) ;  /* 0x0000000000a87947 */ /* 0x000fec0003800000 */
.L_x_45414:
        /* <DEDUP_REMOVED lines=14> */
.L_x_45424:
[----:B------:R-:W-:Y:S05]  /*0ea0*/  BSYNC B0 ;  /* 0x0000000000007941 */ /* 0x000fea0003800000 */
.L_x_45423:
[----:B------:R-:W-:Y:S01]  /*0eb0*/  IMAD.MOV.U32 R25, RZ, RZ, RZ ;  /* 0x000000ffff197224 */ /* 0x000fe200078e00ff */
[----:B------:R-:W-:Y:S06]  /*0ec0*/  BRA `(.L_x_45402) ;  /* 0x0000000000647947 */ /* 0x000fec0003800000 */
.L_x_45401:
        /* <DEDUP_REMOVED lines=16> */
.L_x_45425:
[----:B------:R-:W-:Y:S01]  /*0fd0*/  CS2R R24, SRZ ;  /* 0x0000000000187805 */ /* 0x000fe2000001ff00 */
[----:B------:R-:W-:Y:S06]  /*0fe0*/  BRA `(.L_x_45402) ;  /* 0x00000000001c7947 */ /* 0x000fec0003800000 */
.L_x_45422:
[----:B------:R-:W2:Y:S01]  /*0ff0*/  LDG.E.64 R4, desc[UR36][R4.64] ;  /* 0x0000002404047981 */ /* 0x000ea2000c1e1b00 */
[----:B------:R-:W-:Y:S01]  /*1000*/  IMAD.MOV.U32 R25, RZ, RZ, RZ ;  /* 0x000000ffff197224 */ /* 0x000fe200078e00ff */
[----:B--2---:R0:W1:Y:S01]  /*1010*/  I2F.U64 R24, R4 ;  /* 0x0000000400187312 */ /* 0x0040620000301000 */
[----:B------:R-:W-:Y:S05]  /*1020*/  BRA `(.L_x_45402) ;  /* 0x00000000000c7947 */ /* 0x000fea0003800000 */
.L_x_45421:
[----:B------:R-:W2:Y:S01]  /*1030*/  LDG.E R4, desc[UR36][R4.64] ;  /* 0x0000002404047981 */ /* 0x000ea2000c1e1900 */
[----:B------:R-:W-:Y:S01]  /*1040*/  IMAD.MOV.U32 R25, RZ, RZ, RZ ;  /* 0x000000ffff197224 */ /* 0x000fe200078e00ff */
[----:B--2---:R-:W-:-:S07]  /*1050*/  I2FP.F32.U32 R24, R4 ;  /* 0x0000000400187245 */ /* 0x004fce0000201000 */
.L_x_45402:
[----:B------:R-:W-:Y:S05]  /*1060*/  BSYNC B6 ;  /* 0x0000000000067941 */ /* 0x000fea0003800000 */
.L_x_45396:
[----:B------:R-:W-:-:S07]  /*1070*/  VIADD R17, R17, 0x80 ;  /* 0x0000008011117836 */ /* 0x000fce0000000000 */
.L_x_45395:
[----:B------:R-:W-:Y:S05]  /*1080*/  BSYNC B7 ;  /* 0x0000000000077941 */ /* 0x000fea0003800000 */
.L_x_45394:
        /* <DEDUP_REMOVED lines=27> */
.L_x_45432:
[----:B------:R-:W2:Y:S01]  /*1240*/  LDG.E.U8 R4, desc[UR36][R4.64] ;  /* 0x0000002404047981 */ /* 0x000ea2000c1e1100 */
[----:B------:R-:W-:Y:S01]  /*1250*/  IMAD.MOV.U32 R27, RZ, RZ, RZ ;  /* 0x000000ffff1b7224 */ /* 0x000fe200078e00ff */
[----:B--2---:R-:W-:Y:S01]  /*1260*/  I2FP.F32.U32 R26, R4 ;  /* 0x00000004001a7245 */ /* 0x004fe20000201000 */
[----:B------:R-:W-:Y:S06]  /*1270*/  BRA `(.L_x_45434) ;  /* 0x0000000c00807947 */ /* 0x000fec0003800000 */
.L_x_45431:
        /* <DEDUP_REMOVED lines=10> */
.L_x_45436:
[----:B------:R-:W2:Y:S01]  /*1320*/  LDG.E R4, desc[UR36][R4.64] ;  /* 0x0000002404047981 */ /* 0x000ea2000c1e1900 */
[----:B------:R-:W-:Y:S01]  /*1330*/  IMAD.MOV.U32 R27, RZ, RZ, RZ ;  /* 0x000000ffff1b7224 */ /* 0x000fe200078e00ff */
[----:B--2---:R-:W-:Y:S01]  /*1340*/  I2FP.F32.S32 R26, R4 ;  /* 0x00000004001a7245 */ /* 0x004fe20000201400 */
[----:B------:R-:W-:Y:S06]  /*1350*/  BRA `(.L_x_45434) ;  /* 0x0000000c00487947 */ /* 0x000fec0003800000 */
.L_x_45435:
[----:B------:R-:W2:Y:S01]  /*1360*/  LDG.E.U16 R4, desc[UR36][R4.64] ;  /* 0x0000002404047981 */ /* 0x000ea2000c1e1500 */
[----:B------:R-:W-:Y:S01]  /*1370*/  IMAD.MOV.U32 R27, RZ, RZ, RZ ;  /* 0x000000ffff1b7224 */ /* 0x000fe200078e00ff */
[----:B--2---:R4:W0:Y:S01]  /*1380*/  I2F.S16 R26, R4 ;  /* 0x00000004001a7306 */ /* 0x0048220000101400 */
[----:B------:R-:W-:Y:S05]  /*1390*/  BRA `(.L_x_45434) ;  /* 0x0000000c00387947 */ /* 0x000fea0003800000 */
.L_x_45430:
        /* <DEDUP_REMOVED lines=9> */
.L_x_45438:
[----:B------:R-:W2:Y:S01]  /*1430*/  LDG.E.U16 R4, desc[UR36][R4.64] ;  /* 0x0000002404047981 */ /* 0x000ea2000c1e1500 */
[----:B------:R-:W-:Y:S02]  /*1440*/  IMAD.MOV.U32 R27, RZ, RZ, RZ ;  /* 0x000000ffff1b7224 */ /* 0x000fe400078e00ff */
[----:B--2---:R-:W-:Y:S01]  /*1450*/  HADD2.F32 R26, -RZ, R4.H0_H0 ;  /* 0x20000004ff1a7230 */ /* 0x004fe20000004100 */
[----:B------:R-:W-:Y:S06]  /*1460*/  BRA `(.L_x_45434) ;  /* 0x0000000c00047947 */ /* 0x000fec0003800000 */
.L_x_45437:
        /* <DEDUP_REMOVED lines=8> */
.L_x_45440:
[----:B------:R-:W2:Y:S02]  /*14f0*/  LDG.E R4, desc[UR36][R4.64] ;  /* 0x0000002404047981 */ /* 0x000ea4000c1e1900 */
[--C-:B--2---:R-:W-:Y:S02]  /*1500*/  HADD2.F32 R27, -RZ, R4.reuse.H1_H1 ;  /* 0x30000004ff1b7230 */ /* 0x104fe40000004100 */
[----:B------:R-:W-:Y:S01]  /*1510*/  HADD2.F32 R26, -RZ, R4.H0_H0 ;  /* 0x20000004ff1a7230 */ /* 0x000fe20000004100 */
[----:B------:R-:W-:Y:S06]  /*1520*/  BRA `(.L_x_45434) ;  /* 0x0000000800d47947 */ /* 0x000fec0003800000 */
.L_x_45439:
        /* <DEDUP_REMOVED lines=8> */
.L_x_45429:
        /* <DEDUP_REMOVED lines=13> */
.L_x_45443:
        /* <DEDUP_REMOVED lines=10> */
.L_x_45442:
        /* <DEDUP_REMOVED lines=27> */
.L_x_45445:
        /* <DEDUP_REMOVED lines=15> */
.L_x_45444:
[----:B------:R-:W2:Y:S01]  /*19c0*/  LDG.E.U16 R4, desc[UR36][R4.64] ;  /* 0x0000002404047981 */ /* 0x000ea2000c1e1500 */
[----:B------:R-:W-:Y:S02]  /*19d0*/  IMAD.MOV.U32 R27, RZ, RZ, RZ ;  /* 0x000000ffff1b7224 */ /* 0x000fe400078e00ff */
[----:B--2---:R-:W-:Y:S01]  /*19e0*/  IMAD.U32 R26, R4, 0x10000, RZ ;  /* 0x00010000041a7824 */ /* 0x004fe200078e00ff */
[----:B------:R-:W-:Y:S06]  /*19f0*/  BRA `(.L_x_45434) ;  /* 0x0000000400a07947 */ /* 0x000fec0003800000 */
.L_x_45441:
        /* <DEDUP_REMOVED lines=12> */
.L_x_45448:
        /* <DEDUP_REMOVED lines=20> */
.L_x_45450:
[----:B------:R-:W-:Y:S05]  /*1c00*/  BSYNC B0 ;  /* 0x0000000000007941 */ /* 0x000fea0003800000 */
.L_x_45449:
[----:B------:R-:W-:Y:S01]  /*1c10*/  IMAD.SHL.U32 R3, R3, 0x100000, RZ ;  /* 0x0010000003037824 */ /* 0x000fe200078e00ff */
[----:B------:R-:W-:-:S04]  /*1c20*/  LEA R5, R0, 0x3b800000, 0x17 ;  /* 0x3b80000000057811 */ /* 0x000fc800078eb8ff */
[----:B------:R-:W-:Y:S01]  /*1c30*/  LOP3.LUT R26, R5, R3, R26, 0xfe, !PT ;  /* 0x00000003051a7212 */ /* 0x000fe200078efe1a */
[----:B------:R-:W-:Y:S06]  /*1c40*/  BRA `(.L_x_45434) ;  /* 0x00000004000c7947 */ /* 0x000fec0003800000 */
.L_x_45447:
        /* <DEDUP_REMOVED lines=20> */
.L_x_45452:
[----:B------:R-:W-:Y:S05]  /*1d90*/  BSYNC B0 ;  /* 0x0000000000007941 */ /* 0x000fea0003800000 */
.L_x_45451:
[----:B------:R-:W-:Y:S01]  /*1da0*/  IMAD.SHL.U32 R3, R3, 0x200000, RZ ;  /* 0x0020000003037824 */ /* 0x000fe200078e00ff */
[----:B------:R-:W-:-:S04]  /*1db0*/  LEA R5, R0, 0x37800000, 0x17 ;  /* 0x3780000000057811 */ /* 0x000fc800078eb8ff */
[----:B------:R-:W-:Y:S01]  /*1dc0*/  LOP3.LUT R26, R5, R3, R26, 0xfe, !PT ;  /* 0x00000003051a7212 */ /* 0x000fe200078efe1a */
[----:B------:R-:W-:Y:S06]  /*1dd0*/  BRA `(.L_x_45434) ;  /* 0x0000000000a87947 */ /* 0x000fec0003800000 */
.L_x_45446:
        /* <DEDUP_REMOVED lines=14> */
.L_x_45456:
[----:B------:R-:W-:Y:S05]  /*1ec0*/  BSYNC B0 ;  /* 0x0000000000007941 */ /* 0x000fea0003800000 */
.L_x_45455:
[----:B------:R-:W-:Y:S01]  /*1ed0*/  IMAD.MOV.U32 R27, RZ, RZ, RZ ;  /* 0x000000ffff1b7224 */ /* 0x000fe200078e00ff */
[----:B------:R-:W-:Y:S06]  /*1ee0*/  BRA `(.L_x_45434) ;  /* 0x0000000000647947 */ /* 0x000fec0003800000 */
.L_x_45433:
        /* <DEDUP_REMOVED lines=16> */
.L_x_45457:
[----:B------:R-:W-:Y:S01]  /*1ff0*/  CS2R R26, SRZ ;  /* 0x00000000001a7805 */ /* 0x000fe2000001ff00 */
[----:B------:R-:W-:Y:S06]  /*2000*/  BRA `(.L_x_45434) ;  /* 0x00000000001c7947 */ /* 0x000fec0003800000 */
.L_x_45454:
[----:B------:R-:W2:Y:S01]  /*2010*/  LDG.E.64 R4, desc[UR36][R4.64] ;  /* 0x0000002404047981 */ /* 0x000ea2000c1e1b00 */
[----:B------:R-:W-:Y:S01]  /*2020*/  IMAD.MOV.U32 R27, RZ, RZ, RZ ;  /* 0x000000ffff1b7224 */ /* 0x000fe200078e00ff */
[----:B--2---:R0:W2:Y:S01]  /*2030*/  I2F.U64 R26, R4 ;  /* 0x00000004001a7312 */ /* 0x0040a20000301000 */
[----:B------:R-:W-:Y:S05]  /*2040*/  BRA `(.L_x_45434) ;  /* 0x00000000000c7947 */ /* 0x000fea0003800000 */
.L_x_45453:
[----:B------:R-:W2:Y:S01]  /*2050*/  LDG.E R4, desc[UR36][R4.64] ;  /* 0x0000002404047981 */ /* 0x000ea2000c1e1900 */
[----:B------:R-:W-:Y:S01]  /*2060*/  IMAD.MOV.U32 R27, RZ, RZ, RZ ;  /* 0x000000ffff1b7224 */ /* 0x000fe200078e00ff */
[----:B--2---:R-:W-:-:S07]  /*2070*/  I2FP.F32.U32 R26, R4 ;  /* 0x00000004001a7245 */ /* 0x004fce0000201000 */
.L_x_45434:
[----:B------:R-:W-:Y:S05]  /*2080*/  BSYNC B6 ;  /* 0x0000000000067941 */ /* 0x000fea0003800000 */
.L_x_45428:
[----:B------:R-:W-:-:S07]  /*2090*/  VIADD R17, R17, 0x80 ;  /* 0x0000008011117836 */ /* 0x000fce0000000000 */
.L_x_45427:
[----:B------:R-:W-:Y:S05]  /*20a0*/  BSYNC B7 ;  /* 0x0000000000077941 */ /* 0x000fea0003800000 */
.L_x_45426:
        /* <DEDUP_REMOVED lines=28> */
.L_x_45464:
[----:B------:R-:W2:Y:S01]  /*2270*/  LDG.E.U8 R4, desc[UR36][R4.64] ;  /* 0x0000002404047981 */ /* 0x000ea2000c1e1100 */
[----:B------:R-:W-:Y:S01]  /*2280*/  IMAD.MOV.U32 R23, RZ, RZ, RZ ;  /* 0x000000ffff177224 */ /* 0x000fe200078e00ff */
[----:B--2---:R-:W-:Y:S01]  /*2290*/  I2FP.F32.U32 R22, R4 ;  /* 0x0000000400167245 */ /* 0x004fe20000201000 */
[----:B------:R-:W-:Y:S06]  /*22a0*/  BRA `(.L_x_45466) ;  /* 0x0000000c007c7947 */ /* 0x000fec0003800000 */
.L_x_45463:
        /* <DEDUP_REMOVED lines=10> */
.L_x_45468:
[----:B------:R-:W2:Y:S01]  /*2350*/  LDG.E R4, desc[UR36][R4.64] ;  /* 0x0000002404047981 */ /* 0x000ea2000c1e1900 */
[----:B------:R-:W-:Y:S01]  /*2360*/  IMAD.MOV.U32 R23, RZ, RZ, RZ ;  /* 0x000000ffff177224 */ /* 0x000fe200078e00ff */
[----:B--2---:R-:W-:Y:S01]  /*2370*/  I2FP.F32.S32 R22, R4 ;  /* 0x0000000400167245 */ /* 0x004fe20000201400 */
[----:B------:R-:W-:Y:S06]  /*2380*/  BRA `(.L_x_45466) ;  /* 0x0000000c00447947 */ /* 0x000fec0003800000 */
.L_x_45467:
[----:B------:R-:W2:Y:S01]  /*2390*/  LDG.E.U16 R4, desc[UR36][R4.64] ;  /* 0x0000002404047981 */ /* 0x000ea2000c1e1500 */
[----:B------:R-:W-:Y:S01]  /*23a0*/  IMAD.MOV.U32 R23, RZ, RZ, RZ ;  /* 0x000000ffff177224 */ /* 0x000fe200078e00ff */
[----:B--2---:R0:W2:Y:S01]  /*23b0*/  I2F.S16 R22, R4 ;  /* 0x0000000400167306 */ /* 0x0040a20000101400 */
[----:B------:R-:W-:Y:S05]  /*23c0*/  BRA `(.L_x_45466) ;  /* 0x0000000c00347947 */ /* 0x000fea0003800000 */
.L_x_45462:
        /* <DEDUP_REMOVED lines=9> */
.L_x_45470:
[----:B------:R-:W2:Y:S01]  /*2460*/  LDG.E.U16 R4, desc[UR36][R4.64] ;  /* 0x0000002404047981 */ /* 0x000ea2000c1e1500 */
[----:B------:R-:W-:Y:S02]  /*2470*/  IMAD.MOV.U32 R23, RZ, RZ, RZ ;  /* 0x000000ffff177224 */ /* 0x000fe400078e00ff */
[----:B--2---:R-:W-:Y:S01]  /*2480*/  HADD2.F32 R22, -RZ, R4.H0_H0 ;  /* 0x20000004ff167230 */ /* 0x004fe20000004100 */
[----:B------:R-:W-:Y:S06]  /*2490*/  BRA `(.L_x_45466) ;  /* 0x0000000c00007947 */ /* 0x000fec0003800000 */
.L_x_45469:
        /* <DEDUP_REMOVED lines=8> */
.L_x_45472:
[----:B------:R-:W2:Y:S02]  /*2520*/  LDG.E R4, desc[UR36][R4.64] ;  /* 0x0000002404047981 */ /* 0x000ea4000c1e1900 */
[--C-:B--2---:R-:W-:Y:S02]  /*2530*/  HADD2.F32 R23, -RZ, R4.reuse.H1_H1 ;  /* 0x30000004ff177230 */ /* 0x104fe40000004100 */
[----:B------:R-:W-:Y:S01]  /*2540*/  HADD2.F32 R22, -RZ, R4.H0_H0 ;  /* 0x20000004ff167230 */ /* 0x000fe20000004100 */
[----:B------:R-:W-:Y:S06]  /*2550*/  BRA `(.L_x_45466) ;  /* 0x0000000800d07947 */ /* 0x000fec0003800000 */
.L_x_45471:
        /* <DEDUP_REMOVED lines=8> */
.L_x_45461:
        /* <DEDUP_REMOVED lines=13> */
.L_x_45475:
        /* <DEDUP_REMOVED lines=10> */
.L_x_45474:
        /* <DEDUP_REMOVED lines=27> */
.L_x_45477:
        /* <DEDUP_REMOVED lines=14> */
.L_x_45476:
[----:B------:R-:W2:Y:S01]  /*29e0*/  LDG.E.U16 R4, desc[UR36][R4.64] ;  /* 0x0000002404047981 */ /* 0x000ea2000c1e1500 */
[----:B------:R-:W-:Y:S02]  /*29f0*/  IMAD.MOV.U32 R23, RZ, RZ, RZ ;  /* 0x000000ffff177224 */ /* 0x000fe400078e00ff */
[----:B--2---:R-:W-:Y:S01]  /*2a00*/  IMAD.U32 R22, R4, 0x10000, RZ ;  /* 0x0001000004167824 */ /* 0x004fe200078e00ff */
[----:B------:R-:W-:Y:S06]  /*2a10*/  BRA `(.L_x_45466) ;  /* 0x0000000400a07947 */ /* 0x000fec0003800000 */
.L_x_45473:
        /* <DEDUP_REMOVED lines=12> */
.L_x_45480:
        /* <DEDUP_REMOVED lines=20> */
.L_x_45482:
[----:B------:R-:W-:Y:S05]  /*2c20*/  BSYNC B0 ;  /* 0x0000000000007941 */ /* 0x000fea0003800000 */
.L_x_45481:
[----:B------:R-:W-:Y:S01]  /*2c30*/  IMAD.SHL.U32 R3, R3, 0x100000, RZ ;  /* 0x0010000003037824 */ /* 0x000fe200078e00ff */
[----:B------:R-:W-:-:S04]  /*2c40*/  LEA R5, R0, 0x3b800000, 0x17 ;  /* 0x3b80000000057811 */ /* 0x000fc800078eb8ff */
[----:B------:R-:W-:Y:S01]  /*2c50*/  LOP3.LUT R22, R5, R3, R22, 0xfe, !PT ;  /* 0x0000000305167212 */ /* 0x000fe200078efe16 */
[----:B------:R-:W-:Y:S06]  /*2c60*/  BRA `(.L_x_45466) ;  /* 0x00000004000c7947 */ /* 0x000fec0003800000 */
.L_x_45479:
        /* <DEDUP_REMOVED lines=20> */
.L_x_45484:
[----:B------:R-:W-:Y:S05]  /*2db0*/  BSYNC B0 ;  /* 0x0000000000007941 */ /* 0x000fea0003800000 */
.L_x_45483:
[----:B------:R-:W-:Y:S01]  /*2dc0*/  IMAD.SHL.U32 R3, R3, 0x200000, RZ ;  /* 0x0020000003037824 */ /* 0x000fe200078e00ff */
[----:B------:R-:W-:-:S04]  /*2dd0*/  LEA R5, R0, 0x37800000, 0x17 ;  /* 0x3780000000057811 */ /* 0x000fc800078eb8ff */
[----:B------:R-:W-:Y:S01]  /*2de0*/  LOP3.LUT R22, R5, R3, R22, 0xfe, !PT ;  /* 0x0000000305167212 */ /* 0x000fe200078efe16 */
[----:B------:R-:W-:Y:S06]  /*2df0*/  BRA `(.L_x_45466) ;  /* 0x0000000000a87947 */ /* 0x000fec0003800000 */
.L_x_45478:
        /* <DEDUP_REMOVED lines=14> */
.L_x_45488:
[----:B------:R-:W-:Y:S05]  /*2ee0*/  BSYNC B0 ;  /* 0x0000000000007941 */ /* 0x000fea0003800000 */
.L_x_45487:
[----:B------:R-:W-:Y:S01]  /*2ef0*/  IMAD.MOV.U32 R23, RZ, RZ, RZ ;  /* 0x000000ffff177224 */ /* 0x000fe200078e00ff */
[----:B------:R-:W-:Y:S06]  /*2f00*/  BRA `(.L_x_45466) ;  /* 0x0000000000647947 */ /* 0x000fec0003800000 */
.L_x_45465:
        /* <DEDUP_REMOVED lines=16> */
.L_x_45489:
[----:B------:R-:W-:Y:S01]  /*3010*/  CS2R R22, SRZ ;  /* 0x0000000000167805 */ /* 0x000fe2000001ff00 */
[----:B------:R-:W-:Y:S06]  /*3020*/  BRA `(.L_x_45466) ;  /* 0x00000000001c7947 */ /* 0x000fec0003800000 */
.L_x_45486:
[----:B------:R-:W2:Y:S01]  /*3030*/  LDG.E.64 R4, desc[UR36][R4.64] ;  /* 0x0000002404047981 */ /* 0x000ea2000c1e1b00 */
[----:B------:R-:W-:Y:S01]  /*3040*/  IMAD.MOV.U32 R23, RZ, RZ, RZ ;  /* 0x000000ffff177224 */ /* 0x000fe200078e00ff */
[----:B--2---:R0:W2:Y:S01]  /*3050*/  I2F.U64 R22, R4 ;  /* 0x0000000400167312 */ /* 0x0040a20000301000 */
[----:B------:R-:W-:Y:S05]  /*3060*/  BRA `(.L_x_45466) ;  /* 0x00000000000c7947 */ /* 0x000fea0003800000 */
.L_x_45485:
[----:B------:R-:W2:Y:S01]  /*3070*/  LDG.E R4, desc[UR36][R4.64] ;  /* 0x0000002404047981 */ /* 0x000ea2000c1e1900 */
[----:B------:R-:W-:Y:S01]  /*3080*/  IMAD.MOV.U32 R23, RZ, RZ, RZ ;  /* 0x000000ffff177224 */ /* 0x000fe200078e00ff */
[----:B--2---:R-:W-:-:S07]  /*3090*/  I2FP.F32.U32 R22, R4 ;  /* 0x0000000400167245 */ /* 0x004fce0000201000 */
.L_x_45466:
[----:B------:R-:W-:Y:S05]  /*30a0*/  BSYNC B6 ;  /* 0x0000000000067941 */ /* 0x000fea0003800000 */
.L_x_45460:
[----:B------:R-:W-:-:S07]  /*30b0*/  VIADD R17, R17, 0x80 ;  /* 0x0000008011117836 */ /* 0x000fce0000000000 */
.L_x_45459:
[----:B------:R-:W-:Y:S05]  /*30c0*/  BSYNC B7 ;  /* 0x0000000000077941 */ /* 0x000fea0003800000 */
.L_x_45458:
        /* <DEDUP_REMOVED lines=25> */
.L_x_45495:
[----:B------:R-:W2:Y:S01]  /*3260*/  LDG.E.U8 R4, desc[UR36][R4.64] ;  /* 0x0000002404047981 */ /* 0x000ea2000c1e1100 */
[----:B------:R-:W-:Y:S01]  /*3270*/  IMAD.MOV.U32 R19, RZ, RZ, RZ ;  /* 0x000000ffff137224 */ /* 0x000fe200078e00ff */
[----:B--2---:R-:W-:Y:S01]  /*3280*/  I2FP.F32.U32 R18, R4 ;  /* 0x0000000400127245 */ /* 0x004fe20000201000 */
[----:B------:R-:W-:Y:S06]  /*3290*/  BRA `(.L_x_45491) ;  /* 0x0000000c007c7947 */ /* 0x000fec0003800000 */
.L_x_45494:
        /* <DEDUP_REMOVED lines=10> */
.L_x_45498:
[----:B------:R-:W2:Y:S01]  /*3340*/  LDG.E R4, desc[UR36][R4.64] ;  /* 0x0000002404047981 */ /* 0x000ea2000c1e1900 */
[----:B------:R-:W-:Y:S01]  /*3350*/  IMAD.MOV.U32 R19, RZ, RZ, RZ ;  /* 0x000000ffff137224 */ /* 0x000fe200078e00ff */
[----:B--2---:R-:W-:Y:S01]  /*3360*/  I2FP.F32.S32 R18, R4 ;  /* 0x0000000400127245 */ /* 0x004fe20000201400 */
[----:B------:R-:W-:Y:S06]  /*3370*/  BRA `(.L_x_45491) ;  /* 0x0000000c00447947 */ /* 0x000fec0003800000 */
.L_x_45497:
[----:B------:R-:W2:Y:S01]  /*3380*/  LDG.E.U16 R4, desc[UR36][R4.64] ;  /* 0x0000002404047981 */ /* 0x000ea2000c1e1500 */
[----:B------:R-:W-:Y:S01]  /*3390*/  IMAD.MOV.U32 R19, RZ, RZ, RZ ;  /* 0x000000ffff137224 */ /* 0x000fe200078e00ff */
[----:B--2---:R0:W2:Y:S01]  /*33a0*/  I2F.S16 R18, R4 ;  /* 0x0000000400127306 */ /* 0x0040a20000101400 */
[----:B------:R-:W-:Y:S05]  /*33b0*/  BRA `(.L_x_45491) ;  /* 0x0000000c00347947 */ /* 0x000fea0003800000 */
.L_x_45493:
        /* <DEDUP_REMOVED lines=9> */
.L_x_45500:
[----:B------:R-:W2:Y:S01]  /*3450*/  LDG.E.U16 R4, desc[UR36][R4.64] ;  /* 0x0000002404047981 */ /* 0x000ea2000c1e1500 */
[----:B------:R-:W-:Y:S02]  /*3460*/  IMAD.MOV.U32 R19, RZ, RZ, RZ ;  /* 0x000000ffff137224 */ /* 0x000fe400078e00ff */
[----:B--2---:R-:W-:Y:S01]  /*3470*/  HADD2.F32 R18, -RZ, R4.H0_H0 ;  /* 0x20000004ff127230 */ /* 0x004fe20000004100 */
[----:B------:R-:W-:Y:S06]  /*3480*/  BRA `(.L_x_45491) ;  /* 0x0000000c00007947 */ /* 0x000fec0003800000 */
.L_x_45499:
        /* <DEDUP_REMOVED lines=8> */
.L_x_45502:
[----:B------:R-:W2:Y:S02]  /*3510*/  LDG.E R4, desc[UR36][R4.64] ;  /* 0x0000002404047981 */ /* 0x000ea4000c1e1900 */
[--C-:B--2---:R-:W-:Y:S02]  /*3520*/  HADD2.F32 R19, -RZ, R4.reuse.H1_H1 ;  /* 0x30000004ff137230 */ /* 0x104fe40000004100 */
[----:B------:R-:W-:Y:S01]  /*3530*/  HADD2.F32 R18, -RZ, R4.H0_H0 ;  /* 0x20000004ff127230 */ /* 0x000fe20000004100 */
[----:B------:R-:W-:Y:S06]  /*3540*/  BRA `(.L_x_45491) ;  /* 0x0000000800d07947 */ /* 0x000fec0003800000 */
.L_x_45501:
        /* <DEDUP_REMOVED lines=8> */
.L_x_45492:
        /* <DEDUP_REMOVED lines=13> */
.L_x_45505:
        /* <DEDUP_REMOVED lines=10> */
.L_x_45504:
        /* <DEDUP_REMOVED lines=27> */
.L_x_45507:
        /* <DEDUP_REMOVED lines=14> */
.L_x_45506:
[----:B------:R-:W2:Y:S01]  /*39d0*/  LDG.E.U16 R4, desc[UR36][R4.64] ;  /* 0x0000002404047981 */ /* 0x000ea2000c1e1500 */
[----:B------:R-:W-:Y:S02]  /*39e0*/  IMAD.MOV.U32 R19, RZ, RZ, RZ ;  /* 0x000000ffff137224 */ /* 0x000fe400078e00ff */
[----:B--2---:R-:W-:Y:S01]  /*39f0*/  IMAD.U32 R18, R4, 0x10000, RZ ;  /* 0x0001000004127824 */ /* 0x004fe200078e00ff */
[----:B------:R-:W-:Y:S06]  /*3a00*/  BRA `(.L_x_45491) ;  /* 0x0000000400a07947 */ /* 0x000fec0003800000 */
.L_x_45503:
        /* <DEDUP_REMOVED lines=12> */
.L_x_45510:
        /* <DEDUP_REMOVED lines=20> */
.L_x_45512:
[----:B------:R-:W-:Y:S05]  /*3c10*/  BSYNC B0 ;  /* 0x0000000000007941 */ /* 0x000fea0003800000 */
.L_x_45511:
[----:B------:R-:W-:Y:S01]  /*3c20*/  IMAD.SHL.U32 R3, R3, 0x100000, RZ ;  /* 0x0010000003037824 */ /* 0x000fe200078e00ff */
[----:B------:R-:W-:-:S04]  /*3c30*/  LEA R5, R0, 0x3b800000, 0x17 ;  /* 0x3b80000000057811 */ /* 0x000fc800078eb8ff */
[----:B------:R-:W-:Y:S01]  /*3c40*/  LOP3.LUT R18, R5, R3, R18, 0xfe, !PT ;  /* 0x0000000305127212 */ /* 0x000fe200078efe12 */
[----:B------:R-:W-:Y:S06]  /*3c50*/  BRA `(.L_x_45491) ;  /* 0x00000004000c7947 */ /* 0x000fec0003800000 */
.L_x_45509:
        /* <DEDUP_REMOVED lines=20> */
.L_x_45514:
[----:B------:R-:W-:Y:S05]  /*3da0*/  BSYNC B0 ;  /* 0x0000000000007941 */ /* 0x000fea0003800000 */
.L_x_45513:
[----:B------:R-:W-:Y:S01]  /*3db0*/  IMAD.SHL.U32 R3, R3, 0x200000, RZ ;  /* 0x0020000003037824 */ /* 0x000fe200078e00ff */
[----:B------:R-:W-:-:S04]  /*3dc0*/  LEA R5, R0, 0x37800000, 0x17 ;  /* 0x3780000000057811 */ /* 0x000fc800078eb8ff */
[----:B------:R-:W-:Y:S01]  /*3dd0*/  LOP3.LUT R18, R5, R3, R18, 0xfe, !PT ;  /* 0x0000000305127212 */ /* 0x000fe200078efe12 */
[----:B------:R-:W-:Y:S06]  /*3de0*/  BRA `(.L_x_45491) ;  /* 0x0000000000a87947 */ /* 0x000fec0003800000 */
.L_x_45508:
        /* <DEDUP_REMOVED lines=14> */
.L_x_45518:
[----:B------:R-:W-:Y:S05]  /*3ed0*/  BSYNC B0 ;  /* 0x0000000000007941 */ /* 0x000fea0003800000 */
.L_x_45517:
[----:B------:R-:W-:Y:S01]  /*3ee0*/  IMAD.MOV.U32 R19, RZ, RZ, RZ ;  /* 0x000000ffff137224 */ /* 0x000fe200078e00ff */
[----:B------:R-:W-:Y:S06]  /*3ef0*/  BRA `(.L_x_45491) ;  /* 0x0000000000647947 */ /* 0x000fec0003800000 */
.L_x_45496:
        /* <DEDUP_REMOVED lines=16> */
.L_x_45519:
[----:B------:R-:W-:Y:S01]  /*4000*/  CS2R R18, SRZ ;  /* 0x0000000000127805 */ /* 0x000fe2000001ff00 */
[----:B------:R-:W-:Y:S06]  /*4010*/  BRA `(.L_x_45491) ;  /* 0x00000000001c7947 */ /* 0x000fec0003800000 */
.L_x_45516:
[----:B------:R-:W2:Y:S01]  /*4020*/  LDG.E.64 R4, desc[UR36][R4.64] ;  /* 0x0000002404047981 */ /* 0x000ea2000c1e1b00 */
[----:B------:R-:W-:Y:S01]  /*4030*/  IMAD.MOV.U32 R19, RZ, RZ, RZ ;  /* 0x000000ffff137224 */ /* 0x000fe200078e00ff */
[----:B--2---:R0:W2:Y:S01]  /*4040*/  I2F.U64 R18, R4 ;  /* 0x0000000400127312 */ /* 0x0040a20000301000 */
[----:B------:R-:W-:Y:S05]  /*4050*/  BRA `(.L_x_45491) ;  /* 0x00000000000c7947 */ /* 0x000fea0003800000 */
.L_x_45515:
[----:B------:R-:W2:Y:S01]  /*4060*/  LDG.E R4, desc[UR36][R4.64] ;  /* 0x0000002404047981 */ /* 0x000ea2000c1e1900 */
[----:B------:R-:W-:Y:S01]  /*4070*/  IMAD.MOV.U32 R19, RZ, RZ, RZ ;  /* 0x000000ffff137224 */ /* 0x000fe200078e00ff */
[----:B--2---:R-:W-:-:S07]  /*4080*/  I2FP.F32.U32 R18, R4 ;  /* 0x0000000400127245 */ /* 0x004fce0000201000 */
.L_x_45491:
[----:B------:R-:W-:Y:S05]  /*4090*/  BSYNC B6 ;  /* 0x0000000000067941 */ /* 0x000fea0003800000 */
.L_x_45490:
[----:B------:R-:W1:Y:S01]  /*40a0*/  S2R R29, SR_TID.X ;  /* 0x00000000001d7919 */ /* 0x000e620000002100 */
[----:B------:R-:W-:Y:S01]  /*40b0*/  BSSY B0, `(.L_x_45520) ;  /* 0x0000040000007945 */ /* 0x000fe20003800000 */
[----:B------:R-:W-:Y:S01]  /*40c0*/  IMAD.MOV.U32 R17, RZ, RZ, RZ ;  /* 0x000000ffff117224 */ /* 0x000fe200078e00ff */
[----:B0-2-4-:R-:W-:Y:S02]  /*40d0*/  CS2R R4, SRZ ;  /* 0x0000000000047805 */ /* 0x015fe4000001ff00 */
[----:B-1----:R-:W-:-:S13]  /*40e0*/  ISETP.GE.AND P0, PT, R29, R28, PT ;  /* 0x0000001c1d00720c */ /* 0x002fda0003f06270 */
[----:B------:R-:W-:Y:S05]  /*40f0*/  @P0 BRA `(.L_x_45521) ;  /* 0x0000000000ec0947 */ /* 0x000fea0003800000 */
[----:B------:R-:W-:Y:S02]  /*4100*/  ULDC.64 UR4, c[0x0][0x218] ;  /* 0x0000860000047ab9 */ /* 0x000fe40000000a00 */
[----:B---3-5:R-:W-:-:S04]  /*4110*/  FMUL.FTZ R0, R24, UR5 ;  /* 0x0000000518007c20 */ /* 0x028fc80008410000 */
        /* <DEDUP_REMOVED lines=40> */
.L_x_45524:
        /* <DEDUP_REMOVED lines=10> */
.L_x_45523:
[----:B------:R-:W-:-:S04]  /*4440*/  FMUL.RZ R0, R0, 0.15915493667125701904 ;  /* 0x3e22f98300007820 */ /* 0x000fc8000040c000 */
[----:B------:R1:W2:Y:S08]  /*4450*/  MUFU.SIN R5, R0 ;  /* 0x0000000000057308 */ /* 0x0002b00000000400 */
[----:B------:R1:W4:Y:S01]  /*4460*/  MUFU.COS R4, R0 ;  /* 0x0000000000047308 */ /* 0x0003220000000000 */
[----:B------:R-:W-:Y:S05]  /*4470*/  BRA `(.L_x_45521) ;  /* 0x00000000000c7947 */ /* 0x000fea0003800000 */
.L_x_45522:
[----:B------:R-:W-:Y:S01]  /*4480*/  FMUL.FTZ R4, R25, 1.4426950216293334961 ;  /* 0x3fb8aa3b19047820 */ /* 0x000fe20000410000 */
[----:B------:R-:W-:-:S05]  /*4490*/  IMAD.MOV.U32 R5, RZ, RZ, R0 ;  /* 0x000000ffff057224 */ /* 0x000fca00078e0000 */
[----:B------:R-:W0:Y:S02]  /*44a0*/  MUFU.EX2 R4, R4 ;  /* 0x0000000400047308 */ /* 0x000e240000000800 */
.L_x_45521:
[----:B------:R-:W-:Y:S05]  /*44b0*/  BSYNC B0 ;  /* 0x0000000000007941 */ /* 0x000fea0003800000 */
.L_x_45520:
[----:B------:R-:W-:Y:S01]  /*44c0*/  VIADD R3, R29, 0x80 ;  /* 0x000000801d037836 */ /* 0x000fe20000000000 */
[----:B------:R-:W-:Y:S01]  /*44d0*/  BSSY B0, `(.L_x_45525) ;  /* 0x000003f000007945 */ /* 0x000fe20003800000 */
[----:B------:R-:W-:-:S03]  /*44e0*/  IMAD.MOV.U32 R16, RZ, RZ, RZ ;  /* 0x000000ffff107224 */ /* 0x000fc600078e00ff */
[----:B------:R-:W-:-:S13]  /*44f0*/  ISETP.GE.AND P1, PT, R3, R28, PT ;  /* 0x0000001c0300720c */ /* 0x000fda0003f26270 */
[----:B------:R-:W-:Y:S05]  /*4500*/  @P1 BRA `(.L_x_45526) ;  /* 0x0000000000ec1947 */ /* 0x000fea0003800000 */
[----:B------:R-:W-:Y:S02]  /*4510*/  ULDC.64 UR4, c[0x0][0x218] ;  /* 0x0000860000047ab9 */ /* 0x000fe40000000a00 */
[----:B-1---5:R-:W-:-:S04]  /*4520*/  FMUL.FTZ R0, R26, UR5 ;  /* 0x000000051a007c20 */ /* 0x022fc80008410000 */
        /* <DEDUP_REMOVED lines=14> */
[----:B------:R-:W1:Y:S08]  /*4610*/  @P1 MUFU.EX2 R0, R0 ;  /* 0x0000000000001308 */ /* 0x000e700000000800 */
[----:B------:R-:W5:Y:S01]  /*4620*/  @P1 MUFU.COS R3, R6 ;  /* 0x0000000600031308 */ /* 0x000f620000000000 */
[C---:B-1----:R-:W-:Y:S01]  /*4630*/  @P1 FMUL.FTZ R17, R0.reuse, R17 ;  /* 0x0000001100111220 */ /* 0x042fe20000410000 */
[----:B-----5:R-:W-:Y:S01]  /*4640*/  @P1 FMUL.FTZ R16, R0, R3 ;  /* 0x0000000300101220 */ /* 0x020fe20000410000 */
[----:B------:R-:W-:Y:S06]  /*4650*/  @P1 BRA `(.L_x_45526) ;  /* 0x0000000000981947 */ /* 0x000fec0003800000 */
[----:B------:R-:W-:Y:S01]  /*4660*/  FADD.FTZ R0, R27, -162.88958740234375 ;  /* 0xc322e3bc1b007421 */ /* 0x000fe20000010000 */
[----:B------:R-:W-:-:S03]  /*4670*/  FMUL.RZ R9, R7, 0.15915493667125701904 ;  /* 0x3e22f98307097820 */ /* 0x000fc6000040c000 */
[----:B------:R-:W-:Y:S01]  /*4680*/  FMUL.FTZ R0, R0, 1.4426950216293334961 ;  /* 0x3fb8aa3b00007820 */ /* 0x000fe20000410000 */
[----:B------:R-:W-:Y:S08]  /*4690*/  MUFU.SIN R8, R9 ;  /* 0x0000000900087308 */ /* 0x000ff00000000400 */
[----:B------:R-:W1:Y:S08]  /*46a0*/  MUFU.EX2 R0, R0 ;  /* 0x0000000000007308 */ /* 0x000e700000000800 */
[----:B------:R-:W5:Y:S01]  /*46b0*/  MUFU.COS R10, R9 ;  /* 0x00000009000a7308 */ /* 0x000f620000000000 */
[----:B-1----:R-:W-:-:S02]  /*46c0*/  LEA.HI R6, R0, 0xffffffed, RZ, 0x9 ;  /* 0xffffffed00067811 */ /* 0x002fc400078f48ff */
[----:B------:R-:W-:Y:S02]  /*46d0*/  LOP3.LUT R3, R0, 0x7fffff, RZ, 0xc0, !PT ;  /* 0x007fffff00037812 */ /* 0x000fe400078ec0ff */
[----:B------:R-:W-:Y:S02]  /*46e0*/  LEA.HI R7, R6, R6, RZ, 0x1 ;  /* 0x0000000606077211 */ /* 0x000fe400078f08ff */
[----:B------:R-:W-:Y:S02]  /*46f0*/  LOP3.LUT R3, R3, 0x7f000000, RZ, 0xfc, !PT ;  /* 0x7f00000003037812 */ /* 0x000fe400078efcff */
[----:B------:R-:W-:-:S03]  /*4700*/  SHF.R.S32.HI R7, RZ, 0x1, R7 ;  /* 0x00000001ff077819 */ /* 0x000fc60000011407 */
[C---:B------:R-:W-:Y:S01]  /*4710*/  FMUL.FTZ R8, R3.reuse, R8 ;  /* 0x0000000803087220 */ /* 0x040fe20000410000 */
[----:B-----5:R-:W-:Y:S01]  /*4720*/  FMUL.FTZ R0, R3, R10 ;  /* 0x0000000a03007220 */ /* 0x020fe20000410000 */
        /* <DEDUP_REMOVED lines=8> */
.L_x_45529:
        /* <DEDUP_REMOVED lines=10> */
.L_x_45528:
[----:B------:R-:W-:-:S04]  /*4850*/  FMUL.RZ R7, R7, 0.15915493667125701904 ;  /* 0x3e22f98307077820 */ /* 0x000fc8000040c000 */
[----:B------:R1:W0:Y:S08]  /*4860*/  MUFU.SIN R17, R7 ;  /* 0x0000000700117308 */ /* 0x0002300000000400 */
[----:B------:R1:W0:Y:S01]  /*4870*/  MUFU.COS R16, R7 ;  /* 0x0000000700107308 */ /* 0x0002220000000000 */
[----:B------:R-:W-:Y:S05]  /*4880*/  BRA `(.L_x_45526) ;  /* 0x00000000000c7947 */ /* 0x000fea0003800000 */
.L_x_45527:
[----:B------:R-:W-:Y:S01]  /*4890*/  FMUL.FTZ R16, R27, 1.4426950216293334961 ;  /* 0x3fb8aa3b1b107820 */ /* 0x000fe20000410000 */
[----:B------:R-:W-:-:S05]  /*48a0*/  IMAD.MOV.U32 R17, RZ, RZ, R7 ;  /* 0x000000ffff117224 */ /* 0x000fca00078e0007 */
[----:B------:R-:W1:Y:S02]  /*48b0*/  MUFU.EX2 R16, R16 ;  /* 0x0000001000107308 */ /* 0x000e640000000800 */
.L_x_45526:
[----:B------:R-:W-:Y:S05]  /*48c0*/  BSYNC B0 ;  /* 0x0000000000007941 */ /* 0x000fea0003800000 */
.L_x_45525:
[----:B------:R-:W-:Y:S01]  /*48d0*/  VIADD R3, R29, 0x100 ;  /* 0x000001001d037836 */ /* 0x000fe20000000000 */
[----:B------:R-:W-:Y:S01]  /*48e0*/  BSSY B0, `(.L_x_45530) ;  /* 0x0000040000007945 */ /* 0x000fe20003800000 */
[----:B-----5:R-:W-:Y:S01]  /*48f0*/  IMAD.MOV.U32 R27, RZ, RZ, RZ ;  /* 0x000000ffff1b7224 */ /* 0x020fe200078e00ff */
[----:B---3--:R-:W-:Y:S02]  /*4900*/  CS2R R24, SRZ ;  /* 0x0000000000187805 */ /* 0x008fe4000001ff00 */
[----:B------:R-:W-:-:S13]  /*4910*/  ISETP.GE.AND P1, PT, R3, R28, PT ;  /* 0x0000001c0300720c */ /* 0x000fda0003f26270 */
[----:B------:R-:W-:Y:S05]  /*4920*/  @P1 BRA `(.L_x_45531) ;  /* 0x0000000000ec1947 */ /* 0x000fea0003800000 */
[----:B------:R-:W-:Y:S02]  /*4930*/  ULDC.64 UR4, c[0x0][0x218] ;  /* 0x0000860000047ab9 */ /* 0x000fe40000000a00 */
[----:B-1----:R-:W-:-:S04]  /*4940*/  FMUL.FTZ R0, R22, UR5 ;  /* 0x0000000516007c20 */ /* 0x002fc80008410000 */
        /* <DEDUP_REMOVED lines=15> */
[----:B------:R-:W3:Y:S01]  /*4a40*/  @P1 MUFU.COS R24, R7 ;  /* 0x0000000700181308 */ /* 0x000ee20000000000 */
[C---:B-1----:R-:W-:Y:S01]  /*4a50*/  @P1 FMUL.FTZ R25, R3.reuse, R6 ;  /* 0x0000000603191220 */ /* 0x042fe20000410000 */
[----:B---3--:R-:W-:Y:S01]  /*4a60*/  @P1 FMUL.FTZ R24, R3, R24 ;  /* 0x0000001803181220 */ /* 0x008fe20000410000 */
[----:B------:R-:W-:Y:S06]  /*4a70*/  @P1 BRA `(.L_x_45531) ;  /* 0x0000000000981947 */ /* 0x000fec0003800000 */
[----:B------:R-:W-:Y:S01]  /*4a80*/  FADD.FTZ R3, R23, -162.88958740234375 ;  /* 0xc322e3bc17037421 */ /* 0x000fe20000010000 */
[----:B------:R-:W-:-:S03]  /*4a90*/  FMUL.RZ R9, R0, 0.15915493667125701904 ;  /* 0x3e22f98300097820 */ /* 0x000fc6000040c000 */
[----:B------:R-:W-:Y:S01]  /*4aa0*/  FMUL.FTZ R3, R3, 1.4426950216293334961 ;  /* 0x3fb8aa3b03037820 */ /* 0x000fe20000410000 */
[----:B------:R-:W-:Y:S08]  /*4ab0*/  MUFU.SIN R13, R9 ;  /* 0x00000009000d7308 */ /* 0x000ff00000000400 */
[----:B------:R-:W1:Y:S08]  /*4ac0*/  MUFU.EX2 R3, R3 ;  /* 0x0000000300037308 */ /* 0x000e700000000800 */
[----:B------:R-:W3:Y:S01]  /*4ad0*/  MUFU.COS R11, R9 ;  /* 0x00000009000b7308 */ /* 0x000ee20000000000 */
[----:B-1----:R-:W-:-:S02]  /*4ae0*/  LEA.HI R6, R3, 0xffffffed, RZ, 0x9 ;  /* 0xffffffed03067811 */ /* 0x002fc400078f48ff */
[----:B------:R-:W-:Y:S02]  /*4af0*/  LOP3.LUT R0, R3, 0x7fffff, RZ, 0xc0, !PT ;  /* 0x007fffff03007812 */ /* 0x000fe400078ec0ff */
[----:B------:R-:W-:Y:S02]  /*4b00*/  LEA.HI R7, R6, R6, RZ, 0x1 ;  /* 0x0000000606077211 */ /* 0x000fe400078f08ff */
[----:B------:R-:W-:Y:S02]  /*4b10*/  LOP3.LUT R0, R0, 0x7f000000, RZ, 0xfc, !PT ;  /* 0x7f00000000007812 */ /* 0x000fe400078efcff */
[----:B------:R-:W-:-:S03]  /*4b20*/  SHF.R.S32.HI R7, RZ, 0x1, R7 ;  /* 0x00000001ff077819 */ /* 0x000fc60000011407 */
[C---:B------:R-:W-:Y:S01]  /*4b30*/  FMUL.FTZ R8, R0.reuse, R13 ;  /* 0x0000000d00087220 */ /* 0x040fe20000410000 */
[----:B---3--:R-:W-:Y:S01]  /*4b40*/  FMUL.FTZ R0, R0, R11 ;  /* 0x0000000b00007220 */ /* 0x008fe20000410000 */
        /* <DEDUP_REMOVED lines=8> */
.L_x_45534:
        /* <DEDUP_REMOVED lines=10> */
.L_x_45533:
[----:B------:R-:W-:-:S04]  /*4c70*/  FMUL.RZ R0, R0, 0.15915493667125701904 ;  /* 0x3e22f98300007820 */ /* 0x000fc8000040c000 */
[----:B------:R1:W3:Y:S08]  /*4c80*/  MUFU.SIN R25, R0 ;  /* 0x0000000000197308 */ /* 0x0002f00000000400 */
[----:B------:R1:W0:Y:S01]  /*4c90*/  MUFU.COS R24, R0 ;  /* 0x0000000000187308 */ /* 0x0002220000000000 */
[----:B------:R-:W-:Y:S05]  /*4ca0*/  BRA `(.L_x_45531) ;  /* 0x00000000000c7947 */ /* 0x000fea0003800000 */
.L_x_45532:
[----:B------:R-:W-:Y:S01]  /*4cb0*/  FMUL.FTZ R23, R23, 1.4426950216293334961 ;  /* 0x3fb8aa3b17177820 */ /* 0x000fe20000410000 */
[----:B------:R-:W-:-:S03]  /*4cc0*/  IMAD.MOV.U32 R25, RZ, RZ, R0 ;  /* 0x000000ffff197224 */ /* 0x000fc600078e0000 */
[----:B------:R3:W1:Y:S04]  /*4cd0*/  MUFU.EX2 R24, R23 ;  /* 0x0000001700187308 */ /* 0x0006680000000800 */
.L_x_45531:
[----:B------:R-:W-:Y:S05]  /*4ce0*/  BSYNC B0 ;  /* 0x0000000000007941 */ /* 0x000fea0003800000 */
.L_x_45530:
[----:B------:R-:W-:Y:S01]  /*4cf0*/  VIADD R3, R29, 0x180 ;  /* 0x000001801d037836 */ /* 0x000fe20000000000 */
[----:B------:R-:W-:Y:S01]  /*4d00*/  BSSY B0, `(.L_x_45535) ;  /* 0x000003f000007945 */ /* 0x000fe20003800000 */
[----:B------:R-:W-:-:S03]  /*4d10*/  IMAD.MOV.U32 R26, RZ, RZ, RZ ;  /* 0x000000ffff1a7224 */ /* 0x000fc600078e00ff */
        /* <DEDUP_REMOVED lines=44> */
.L_x_45539:
        /* <DEDUP_REMOVED lines=10> */
.L_x_45538:
[----:B------:R-:W-:-:S04]  /*5080*/  FMUL.RZ R7, R7, 0.15915493667125701904 ;  /* 0x3e22f98307077820 */ /* 0x000fc8000040c000 */
[----:B------:R1:W0:Y:S08]  /*5090*/  MUFU.SIN R27, R7 ;  /* 0x00000007001b7308 */ /* 0x0002300000000400 */
[----:B------:R1:W0:Y:S01]  /*50a0*/  MUFU.COS R26, R7 ;  /* 0x00000007001a7308 */ /* 0x0002220000000000 */
[----:B------:R-:W-:Y:S05]  /*50b0*/  BRA `(.L_x_45536) ;  /* 0x00000000000c7947 */ /* 0x000fea0003800000 */
.L_x_45537:
[----:B------:R-:W-:Y:S01]  /*50c0*/  FMUL.FTZ R19, R19, 1.4426950216293334961 ;  /* 0x3fb8aa3b13137820 */ /* 0x000fe20000410000 */
[----:B------:R-:W-:-:S03]  /*50d0*/  IMAD.MOV.U32 R27, RZ, RZ, R7 ;  /* 0x000000ffff1b7224 */ /* 0x000fc600078e0007 */
[----:B------:R1:W0:Y:S04]  /*50e0*/  MUFU.EX2 R26, R19 ;  /* 0x00000013001a7308 */ /* 0x0002280000000800 */
.L_x_45536:
[----:B------:R-:W-:Y:S05]  /*50f0*/  BSYNC B0 ;  /* 0x0000000000007941 */ /* 0x000fea0003800000 */
.L_x_45535:
[----:B------:R-:W0:Y:S01]  /*5100*/  LDC.U8 R18, c[0x0][0x244] ;  /* 0x00009100ff127b82 */ /* 0x000e220000000000 */
[----:B------:R-:W-:Y:S04]  /*5110*/  BSSY B6, `(.L_x_45540) ;  /* 0x0000102000067945 */ /* 0x000fe80003800000 */
[----:B------:R-:W-:Y:S05]  /*5120*/  @P0 BRA `(.L_x_45541) ;  /* 0x0000001000000947 */ /* 0x000fea0003800000 */
[----:B------:R-:W5:Y:S01]  /*5130*/  LDC.64 R8, c[0x0][0x228] ;  /* 0x00008a00ff087b82 */ /* 0x000f620000000a00 */
[----:B-1----:R-:W-:Y:S01]  /*5140*/  IMAD R0, R2, 0x200, R29 ;  /* 0x0000020002007824 */ /* 0x002fe200078e021d */
[----:B0-----:R-:W-:Y:S01]  /*5150*/  PRMT R6, R18, 0x9910, RZ ;  /* 0x0000991012067816 */ /* 0x001fe200000000ff */
[----:B------:R-:W-:Y:S02]  /*5160*/  ULDC UR4, c[0x0][0x248] ;  /* 0x0000920000047ab9 */ /* 0x000fe40000000800 */
[----:B------:R-:W-:Y:S02]  /*5170*/  IMAD R3, R0, UR4, RZ ;  /* 0x0000000400037c24 */ /* 0x000fe4000f8e02ff */
[----:B------:R-:W-:-:S05]  /*5180*/  IMAD.MOV.U32 R0, RZ, RZ, R6 ;  /* 0x000000ffff007224 */ /* 0x000fca00078e0006 */
[----:B------:R-:W-:Y:S02]  /*5190*/  ISETP.GT.AND P0, PT, R0, 0x9, PT ;  /* 0x000000090000780c */ /* 0x000fe40003f04270 */
[----:B-----5:R-:W-:-:S05]  /*51a0*/  IADD3 R8, P1, R3, R8, RZ ;  /* 0x0000000803087210 */ /* 0x020fca0007f3e0ff */
        /* <DEDUP_REMOVED lines=10> */
[----:B----4-:R-:W0:Y:S01]  /*5250*/  F2I.FTZ.TRUNC.NTZ R3, R4 ;  /* 0x0000000400037305 */ /* 0x010e22000021f100 */
[----:B------:R-:W-:Y:S01]  /*5260*/  VIADD R29, R29, 0x80 ;  /* 0x000000801d1d7836 */ /* 0x000fe20000000000 */
[----:B0-----:R0:W-:Y:S01]  /*5270*/  STG.E.U8 desc[UR36][R8.64], R3 ;  /* 0x0000000308007986 */ /* 0x0011e2000c101124 */
[----:B------:R-:W-:Y:S05]  /*5280*/  BRA `(.L_x_45541) ;  /* 0x0000000c00a87947 */ /* 0x000fea0003800000 */
.L_x_45545:
[----:B--2-4-:R-:W0:Y:S01]  /*5290*/  F2I.S64.TRUNC R4, R4 ;  /* 0x0000000400047311 */ /* 0x014e22000020d900 */
[----:B------:R-:W-:Y:S02]  /*52a0*/  VIADD R29, R29, 0x80 ;  /* 0x000000801d1d7836 */ /* 0x000fe40000000000 */
[----:B0-----:R-:W-:-:S05]  /*52b0*/  IMAD.MOV.U32 R3, RZ, RZ, R4 ;  /* 0x000000ffff037224 */ /* 0x001fca00078e0004 */
[----:B------:R0:W-:Y:S01]  /*52c0*/  STG.E.U8 desc[UR36][R8.64], R3 ;  /* 0x0000000308007986 */ /* 0x0001e2000c101124 */
[----:B------:R-:W-:Y:S05]  /*52d0*/  BRA `(.L_x_45541) ;  /* 0x0000000c00947947 */ /* 0x000fea0003800000 */
.L_x_45544:
[----:B------:R-:W-:-:S13]  /*52e0*/  ISETP.NE.AND P0, PT, R0, 0x2, PT ;  /* 0x000000020000780c */ /* 0x000fda0003f05270 */
[----:B------:R-:W-:Y:S05]  /*52f0*/  @!P0 BRA `(.L_x_45547) ;  /* 0x0000000000308947 */ /* 0x000fea0003800000 */
[----:B------:R-:W-:-:S13]  /*5300*/  ISETP.NE.AND P0, PT, R0, 0x3, PT ;  /* 0x000000030000780c */ /* 0x000fda0003f05270 */
[----:B------:R-:W-:Y:S05]  /*5310*/  @!P0 BRA `(.L_x_45548) ;  /* 0x0000000000188947 */ /* 0x000fea0003800000 */
[----:B------:R-:W-:-:S13]  /*5320*/  ISETP.NE.AND P0, PT, R0, 0x4, PT ;  /* 0x000000040000780c */ /* 0x000fda0003f05270 */
[----:B------:R-:W-:Y:S05]  /*5330*/  @P0 BRA `(.L_x_45546) ;  /* 0x0000000c00180947 */ /* 0x000fea0003800000 */
[----:B--2-4-:R-:W0:Y:S01]  /*5340*/  F2I.S64.TRUNC R4, R4 ;  /* 0x0000000400047311 */ /* 0x014e22000020d900 */
[----:B------:R-:W-:Y:S01]  /*5350*/  VIADD R29, R29, 0x80 ;  /* 0x000000801d1d7836 */ /* 0x000fe20000000000 */
[----:B0-----:R0:W-:Y:S01]  /*5360*/  STG.E.64 desc[UR36][R8.64], R4 ;  /* 0x0000000408007986 */ /* 0x0011e2000c101b24 */
[----:B------:R-:W-:Y:S05]  /*5370*/  BRA `(.L_x_45541) ;  /* 0x0000000c006c7947 */ /* 0x000fea0003800000 */
.L_x_45548:
[----:B----4-:R-:W0:Y:S01]  /*5380*/  F2I.FTZ.TRUNC.NTZ R3, R4 ;  /* 0x0000000400037305 */ /* 0x010e22000021f100 */
[----:B------:R-:W-:Y:S01]  /*5390*/  VIADD R29, R29, 0x80 ;  /* 0x000000801d1d7836 */ /* 0x000fe20000000000 */
[----:B0-----:R0:W-:Y:S01]  /*53a0*/  STG.E desc[UR36][R8.64], R3 ;  /* 0x0000000308007986 */ /* 0x0011e2000c101924 */
[----:B------:R-:W-:Y:S05]  /*53b0*/  BRA `(.L_x_45541) ;  /* 0x0000000c005c7947 */ /* 0x000fea0003800000 */
.L_x_45547:
[----:B----4-:R-:W0:Y:S01]  /*53c0*/  F2I.FTZ.TRUNC.NTZ R3, R4 ;  /* 0x0000000400037305 */ /* 0x010e22000021f100 */
[----:B------:R-:W-:Y:S01]  /*53d0*/  VIADD R29, R29, 0x80 ;  /* 0x000000801d1d7836 */ /* 0x000fe20000000000 */
[----:B0-----:R0:W-:Y:S01]  /*53e0*/  STG.E.U16 desc[UR36][R8.64], R3 ;  /* 0x0000000308007986 */ /* 0x0011e2000c101524 */
[----:B------:R-:W-:Y:S05]  /*53f0*/  BRA `(.L_x_45541) ;  /* 0x0000000c004c7947 */ /* 0x000fea0003800000 */
.L_x_45543:
[----:B------:R-:W-:-:S13]  /*5400*/  ISETP.GT.AND P0, PT, R0, 0x6, PT ;  /* 0x000000060000780c */ /* 0x000fda0003f04270 */
[----:B------:R-:W-:Y:S05]  /*5410*/  @P0 BRA `(.L_x_45549) ;  /* 0x00000000002c0947 */ /* 0x000fea0003800000 */
[----:B------:R-:W-:-:S13]  /*5420*/  ISETP.NE.AND P0, PT, R0, 0x5, PT ;  /* 0x000000050000780c */ /* 0x000fda0003f05270 */
[----:B------:R-:W-:Y:S05]  /*5430*/  @!P0 BRA `(.L_x_45550) ;  /* 0x0000000000148947 */ /* 0x000fea0003800000 */
[----:B------:R-:W-:-:S13]  /*5440*/  ISETP.NE.AND P0, PT, R0, 0x6, PT ;  /* 0x000000060000780c */ /* 0x000fda0003f05270 */
[----:B------:R-:W-:Y:S05]  /*5450*/  @P0 BRA `(.L_x_45546) ;  /* 0x0000000800d00947 */ /* 0x000fea0003800000 */
[----:B----4-:R0:W-:Y:S01]  /*5460*/  STG.E desc[UR36][R8.64], R4 ;  /* 0x0000000408007986 */ /* 0x0101e2000c101924 */
[----:B------:R-:W-:Y:S01]  /*5470*/  VIADD R29, R29, 0x80 ;  /* 0x000000801d1d7836 */ /* 0x000fe20000000000 */
[----:B------:R-:W-:Y:S06]  /*5480*/  BRA `(.L_x_45541) ;  /* 0x0000000c00287947 */ /* 0x000fec0003800000 */
.L_x_45550:
[----:B----4-:R-:W-:Y:S01]  /*5490*/  F2FP.F16.F32.PACK_AB R4, RZ, R4 ;  /* 0x00000004ff04723e */ /* 0x010fe200000000ff */
[----:B------:R-:W-:-:S04]  /*54a0*/  VIADD R29, R29, 0x80 ;  /* 0x000000801d1d7836 */ /* 0x000fc80000000000 */
[----:B------:R0:W-:Y:S01]  /*54b0*/  STG.E.U16 desc[UR36][R8.64], R4 ;  /* 0x0000000408007986 */ /* 0x0001e2000c101524 */
[----:B------:R-:W-:Y:S05]  /*54c0*/  BRA `(.L_x_45541) ;  /* 0x0000000c00187947 */ /* 0x000fea0003800000 */
.L_x_45549:
[----:B------:R-:W-:-:S13]  /*54d0*/  ISETP.NE.AND P0, PT, R0, 0x7, PT ;  /* 0x000000070000780c */ /* 0x000fda0003f05270 */
[----:B------:R-:W-:Y:S05]  /*54e0*/  @!P0 BRA `(.L_x_45551) ;  /* 0x00000000002c8947 */ /* 0x000fea0003800000 */
[----:B------:R-:W-:-:S13]  /*54f0*/  ISETP.NE.AND P0, PT, R0, 0x8, PT ;  /* 0x000000080000780c */ /* 0x000fda0003f05270 */
[----:B------:R-:W-:Y:S05]  /*5500*/  @!P0 BRA `(.L_x_45552) ;  /* 0x0000000000148947 */ /* 0x000fea0003800000 */
[----:B------:R-:W-:-:S13]  /*5510*/  ISETP.NE.AND P0, PT, R0, 0x9, PT ;  /* 0x000000090000780c */ /* 0x000fda0003f05270 */
[----:B------:R-:W-:Y:S05]  /*5520*/  @P0 BRA `(.L_x_45546) ;  /* 0x00000008009c0947 */ /* 0x000fea0003800000 */
[----:B--2-4-:R0:W-:Y:S01]  /*5530*/  STG.E.64 desc[UR36][R8.64], R4 ;  /* 0x0000000408007986 */ /* 0x0141e2000c101b24 */
[----:B------:R-:W-:Y:S01]  /*5540*/  VIADD R29, R29, 0x80 ;  /* 0x000000801d1d7836 */ /* 0x000fe20000000000 */
[----:B------:R-:W-:Y:S06]  /*5550*/  BRA `(.L_x_45541) ;  /* 0x0000000800f47947 */ /* 0x000fec0003800000 */
.L_x_45552:
[----:B--2-4-:R-:W-:Y:S01]  /*5560*/  F2FP.F16.F32.PACK_AB R3, R5, R4 ;  /* 0x000000040503723e */ /* 0x014fe200000000ff */
[----:B------:R-:W-:-:S04]  /*5570*/  VIADD R29, R29, 0x80 ;  /* 0x000000801d1d7836 */ /* 0x000fc80000000000 */
[----:B------:R0:W-:Y:S01]  /*5580*/  STG.E desc[UR36][R8.64], R3 ;  /* 0x0000000308007986 */ /* 0x0001e2000c101924 */
[----:B------:R-:W-:Y:S05]  /*5590*/  BRA `(.L_x_45541) ;  /* 0x0000000800e47947 */ /* 0x000fea0003800000 */
.L_x_45551:
[----:B----4-:R-:W-:Y:S01]  /*55a0*/  FMUL.FTZ R4, R4, 1 ;  /* 0x3f80000004047820 */ /* 0x010fe20000410000 */
[----:B------:R-:W-:-:S05]  /*55b0*/  VIADD R29, R29, 0x80 ;  /* 0x000000801d1d7836 */ /* 0x000fca0000000000 */
[----:B--2---:R-:W0:Y:S02]  /*55c0*/  F2F.F64.F32 R4, R4 ;  /* 0x0000000400047310 */ /* 0x004e240000201800 */
[----:B0-----:R0:W-:Y:S01]  /*55d0*/  STG.E.64 desc[UR36][R8.64], R4 ;  /* 0x0000000408007986 */ /* 0x0011e2000c101b24 */
[----:B------:R-:W-:Y:S05]  /*55e0*/  BRA `(.L_x_45541) ;  /* 0x0000000800d07947 */ /* 0x000fea0003800000 */
.L_x_45542:
        /* <DEDUP_REMOVED lines=8> */
[----:B----4-:R-:W-:Y:S01]  /*5670*/  FSETP.NEU.FTZ.AND P0, PT, R4, RZ, PT ;  /* 0x000000ff0400720b */ /* 0x010fe20003f1d000 */
[----:B------:R-:W-:Y:S01]  /*5680*/  VIADD R29, R29, 0x80 ;  /* 0x000000801d1d7836 */ /* 0x000fe20000000000 */
[----:B--2---:R-:W-:-:S04]  /*5690*/  FSETP.NEU.FTZ.AND P1, PT, R5, RZ, PT ;  /* 0x000000ff0500720b */ /* 0x004fc80003f3d000 */
[----:B------:R-:W-:-:S04]  /*56a0*/  PLOP3.LUT P0, PT, P0, P1, PT, 0xa8, 0x0 ;  /* 0x000000000000781c */ /* 0x000fc80000703570 */
[----:B------:R-:W-:-:S05]  /*56b0*/  SEL R3, RZ, 0x1, !P0 ;  /* 0x00000001ff037807 */ /* 0x000fca0004000000 */
[----:B------:R0:W-:Y:S01]  /*56c0*/  STG.E.U8 desc[UR36][R8.64], R3 ;  /* 0x0000000308007986 */ /* 0x0001e2000c101124 */
[----:B------:R-:W-:Y:S05]  /*56d0*/  BRA `(.L_x_45541) ;  /* 0x0000000800947947 */ /* 0x000fea0003800000 */
.L_x_45555:
[----:B--2---:R-:W-:Y:S01]  /*56e0*/  FMUL.FTZ R6, R5, 1 ;  /* 0x3f80000005067820 */ /* 0x004fe20000410000 */
[----:B----4-:R-:W-:Y:S01]  /*56f0*/  FMUL.FTZ R4, R4, 1 ;  /* 0x3f80000004047820 */ /* 0x010fe20000410000 */
[----:B------:R-:W-:-:S04]  /*5700*/  VIADD R29, R29, 0x80 ;  /* 0x000000801d1d7836 */ /* 0x000fc80000000000 */
[----:B------:R-:W-:Y:S08]  /*5710*/  F2F.F64.F32 R6, R6 ;  /* 0x0000000600067310 */ /* 0x000ff00000201800 */
[----:B------:R-:W0:Y:S02]  /*5720*/  F2F.F64.F32 R4, R4 ;  /* 0x0000000400047310 */ /* 0x000e240000201800 */
[----:B0-----:R0:W-:Y:S01]  /*5730*/  STG.E.128 desc[UR36][R8.64], R4 ;  /* 0x0000000408007986 */ /* 0x0011e2000c101d24 */
[----:B------:R-:W-:Y:S05]  /*5740*/  BRA `(.L_x_45541) ;  /* 0x0000000800787947 */ /* 0x000fea0003800000 */
.L_x_45554:
[----:B------:R-:W-:-:S13]  /*5750*/  ISETP.NE.AND P0, PT, R0, 0xf, PT ;  /* 0x0000000f0000780c */ /* 0x000fda0003f05270 */
[----:B------:R-:W-:Y:S05]  /*5760*/  @!P0 BRA `(.L_x_45556) ;  /* 0x0000000000b48947 */ /* 0x000fea0003800000 */
[----:B------:R-:W-:-:S13]  /*5770*/  ISETP.NE.AND P0, PT, R0, 0x17, PT ;  /* 0x000000170000780c */ /* 0x000fda0003f05270 */
[----:B------:R-:W-:Y:S05]  /*5780*/  @!P0 BRA `(.L_x_45557) ;  /* 0x0000000000548947 */ /* 0x000fea0003800000 */
[----:B------:R-:W-:-:S13]  /*5790*/  ISETP.NE.AND P0, PT, R0, 0x18, PT ;  /* 0x000000180000780c */ /* 0x000fda0003f05270 */
[----:B------:R-:W-:Y:S05]  /*57a0*/  @P0 BRA `(.L_x_45546) ;  /* 0x0000000400fc0947 */ /* 0x000fea0003800000 */
[C---:B----4-:R-:W-:Y:S01]  /*57b0*/  LOP3.LUT R6, R4.reuse, 0x7fffffff, RZ, 0xc0, !PT ;  /* 0x7fffffff04067812 */ /* 0x050fe200078ec0ff */
[----:B------:R-:W-:Y:S01]  /*57c0*/  BSSY B0, `(.L_x_45558) ;  /* 0x000000d000007945 */ /* 0x000fe20003800000 */
[----:B------:R-:W-:Y:S02]  /*57d0*/  LOP3.LUT R0, R4, 0x80000000, RZ, 0xc0, !PT ;  /* 0x8000000004007812 */ /* 0x000fe400078ec0ff */
[----:B------:R-:W-:Y:S02]  /*57e0*/  ISETP.GT.U32.AND P0, PT, R6, 0x43efffff, PT ;  /* 0x43efffff0600780c */ /* 0x000fe40003f04070 */
[----:B--2---:R-:W-:Y:S01]  /*57f0*/  SHF.R.U32.HI R5, RZ, 0x18, R0 ;  /* 0x00000018ff057819 */ /* 0x004fe20000011600 */
        /* <DEDUP_REMOVED lines=9> */
.L_x_45559:
[----:B------:R-:W-:Y:S05]  /*5890*/  BSYNC B0 ;  /* 0x0000000000007941 */ /* 0x000fea0003800000 */
.L_x_45558:
[----:B------:R-:W-:Y:S01]  /*58a0*/  LOP3.LUT R5, R0, R5, RZ, 0xfc, !PT ;  /* 0x0000000500057212 */ /* 0x000fe200078efcff */
[----:B------:R-:W-:-:S04]  /*58b0*/  VIADD R29, R29, 0x80 ;  /* 0x000000801d1d7836 */ /* 0x000fc80000000000 */
[----:B------:R0:W-:Y:S01]  /*58c0*/  STG.E.U8 desc[UR36][R8.64], R5 ;  /* 0x0000000508007986 */ /* 0x0001e2000c101124 */
[----:B------:R-:W-:Y:S05]  /*58d0*/  BRA `(.L_x_45541) ;  /* 0x0000000800147947 */ /* 0x000fea0003800000 */
.L_x_45557:
[----:B--2-4-:R-:W-:Y:S01]  /*58e0*/  LOP3.LUT R5, R4, 0x7fffffff, RZ, 0xc0, !PT ;  /* 0x7fffffff04057812 */ /* 0x014fe200078ec0ff */
        /* <DEDUP_REMOVED lines=11> */
.L_x_45561:
[----:B------:R-:W-:Y:S01]  /*59a0*/  IMAD.MOV.U32 R0, RZ, RZ, 0x7f ;  /* 0x0000007fff007424 */ /* 0x000fe200078e00ff */
[----:B------:R-:W-:-:S04]  /*59b0*/  ISETP.GT.U32.AND P0, PT, R5, 0x7f800000, PT ;  /* 0x7f8000000500780c */ /* 0x000fc80003f04070 */
[----:B------:R-:W-:-:S09]  /*59c0*/  SEL R0, R0, 0x7c, P0 ;  /* 0x0000007c00007807 */ /* 0x000fd20000000000 */
.L_x_45562:
[----:B------:R-:W-:Y:S05]  /*59d0*/  BSYNC B0 ;  /* 0x0000000000007941 */ /* 0x000fea0003800000 */
.L_x_45560:
[----:B------:R-:W-:Y:S01]  /*59e0*/  LOP3.LUT R4, R4, 0x80000000, RZ, 0xc0, !PT ;  /* 0x8000000004047812 */ /* 0x000fe200078ec0ff */
[----:B------:R-:W-:-:S03]  /*59f0*/  VIADD R29, R29, 0x80 ;  /* 0x000000801d1d7836 */ /* 0x000fc60000000000 */
[----:B------:R-:W-:-:S04]  /*5a00*/  SHF.R.U32.HI R3, RZ, 0x18, R4 ;  /* 0x00000018ff037819 */ /* 0x000fc80000011604 */
[----:B------:R-:W-:-:S05]  /*5a10*/  LOP3.LUT R3, R0, R3, RZ, 0xfc, !PT ;  /* 0x0000000300037212 */ /* 0x000fca00078efcff */
[----:B------:R0:W-:Y:S01]  /*5a20*/  STG.E.U8 desc[UR36][R8.64], R3 ;  /* 0x0000000308007986 */ /* 0x0001e2000c101124 */
[----:B------:R-:W-:Y:S05]  /*5a30*/  BRA `(.L_x_45541) ;  /* 0x0000000400bc7947 */ /* 0x000fea0003800000 */
.L_x_45556:
[----:B----4-:R-:W-:Y:S01]  /*5a40*/  F2FP.BF16.F32.PACK_AB R4, RZ, R4 ;  /* 0x00000004ff04723e */ /* 0x010fe200000010ff */
[----:B------:R-:W-:-:S04]  /*5a50*/  VIADD R29, R29, 0x80 ;  /* 0x000000801d1d7836 */ /* 0x000fc80000000000 */
[----:B------:R0:W-:Y:S01]  /*5a60*/  STG.E.U16 desc[UR36][R8.64], R4 ;  /* 0x0000000408007986 */ /* 0x0001e2000c101524 */
[----:B------:R-:W-:Y:S05]  /*5a70*/  BRA `(.L_x_45541) ;  /* 0x0000000400ac7947 */ /* 0x000fea0003800000 */
.L_x_45553:
        /* <DEDUP_REMOVED lines=8> */
[----:B----4-:R-:W0:Y:S01]  /*5b00*/  F2I.FTZ.U32.TRUNC.NTZ R3, R4 ;  /* 0x0000000400037305 */ /* 0x010e22000021f000 */
[----:B------:R-:W-:Y:S01]  /*5b10*/  VIADD R29, R29, 0x80 ;  /* 0x000000801d1d7836 */ /* 0x000fe20000000000 */
[----:B0-----:R0:W-:Y:S01]  /*5b20*/  STG.E.U16 desc[UR36][R8.64], R3 ;  /* 0x0000000308007986 */ /* 0x0011e2000c101524 */
[----:B------:R-:W-:Y:S05]  /*5b30*/  BRA `(.L_x_45541) ;  /* 0x00000004007c7947 */ /* 0x000fea0003800000 */
.L_x_45565:
[----:B--2-4-:R-:W-:Y:S01]  /*5b40*/  LOP3.LUT R5, R4, 0x7fffffff, RZ, 0xc0, !PT ;  /* 0x7fffffff04057812 */ /* 0x014fe200078ec0ff */
        /* <DEDUP_REMOVED lines=15> */
.L_x_45568:
[----:B------:R-:W-:-:S04]  /*5c40*/  LOP3.LUT R4, R4, 0x80000000, RZ, 0xc0, !PT ;  /* 0x8000000004047812 */ /* 0x000fc800078ec0ff */
[----:B------:R-:W-:-:S04]  /*5c50*/  SHF.R.U32.HI R4, RZ, 0x18, R4 ;  /* 0x00000018ff047819 */ /* 0x000fc80000011604 */
[----:B------:R-:W-:-:S04]  /*5c60*/  LOP3.LUT R3, R3, R4, RZ, 0xfc, !PT ;  /* 0x0000000403037212 */ /* 0x000fc800078efcff */
[----:B------:R-:W-:-:S07]  /*5c70*/  PRMT R0, R3, 0x7610, R0 ;  /* 0x0000761003007816 */ /* 0x000fce0000000000 */
.L_x_45567:
[----:B------:R-:W-:Y:S05]  /*5c80*/  BSYNC B0 ;  /* 0x0000000000007941 */ /* 0x000fea0003800000 */
.L_x_45566:
[----:B------:R0:W-:Y:S01]  /*5c90*/  STG.E.U8 desc[UR36][R8.64], R0 ;  /* 0x0000000008007986 */ /* 0x0001e2000c101124 */
[----:B------:R-:W-:Y:S01]  /*5ca0*/  VIADD R29, R29, 0x80 ;  /* 0x000000801d1d7836 */ /* 0x000fe20000000000 */
[----:B------:R-:W-:Y:S06]  /*5cb0*/  BRA `(.L_x_45541) ;  /* 0x00000004001c7947 */ /* 0x000fec0003800000 */
.L_x_45564:
        /* <DEDUP_REMOVED lines=16> */
.L_x_45571:
[----:B------:R-:W-:-:S04]  /*5dc0*/  LOP3.LUT R4, R4, 0x80000000, RZ, 0xc0, !PT ;  /* 0x8000000004047812 */ /* 0x000fc800078ec0ff */
[----:B------:R-:W-:-:S04]  /*5dd0*/  SHF.R.U32.HI R4, RZ, 0x18, R4 ;  /* 0x00000018ff047819 */ /* 0x000fc80000011604 */
[----:B------:R-:W-:-:S04]  /*5de0*/  LOP3.LUT R3, R3, R4, RZ, 0xfc, !PT ;  /* 0x0000000403037212 */ /* 0x000fc800078efcff */
[----:B------:R-:W-:-:S07]  /*5df0*/  PRMT R0, R3, 0x7610, R0 ;  /* 0x0000761003007816 */ /* 0x000fce0000000000 */
.L_x_45570:
[----:B------:R-:W-:Y:S05]  /*5e00*/  BSYNC B0 ;  /* 0x0000000000007941 */ /* 0x000fea0003800000 */
.L_x_45569:
[----:B------:R0:W-:Y:S01]  /*5e10*/  STG.E.U8 desc[UR36][R8.64], R0 ;  /* 0x0000000008007986 */ /* 0x0001e2000c101124 */
[----:B------:R-:W-:Y:S01]  /*5e20*/  VIADD R29, R29, 0x80 ;  /* 0x000000801d1d7836 */ /* 0x000fe20000000000 */
[----:B------:R-:W-:Y:S06]  /*5e30*/  BRA `(.L_x_45541) ;  /* 0x0000000000bc7947 */ /* 0x000fec0003800000 */
.L_x_45563:
[----:B------:R-:W-:-:S13]  /*5e40*/  ISETP.NE.AND P0, PT, R0, 0x1c, PT ;  /* 0x0000001c0000780c */ /* 0x000fda0003f05270 */
[----:B------:R-:W-:Y:S05]  /*5e50*/  @!P0 BRA `(.L_x_45572) ;  /* 0x0000000000a88947 */ /* 0x000fea0003800000 */
[----:B------:R-:W-:-:S13]  /*5e60*/  ISETP.NE.AND P0, PT, R0, 0x1d, PT ;  /* 0x0000001d0000780c */ /* 0x000fda0003f05270 */
[----:B------:R-:W-:Y:S05]  /*5e70*/  @!P0 BRA `(.L_x_45573) ;  /* 0x0000000000908947 */ /* 0x000fea0003800000 */
[----:B------:R-:W-:-:S13]  /*5e80*/  ISETP.NE.AND P0, PT, R0, 0x2c, PT ;  /* 0x0000002c0000780c */ /* 0x000fda0003f05270 */
[----:B------:R-:W-:Y:S05]  /*5e90*/  @P0 BRA `(.L_x_45546) ;  /* 0x0000000000400947 */ /* 0x000fea0003800000 */
[----:B--2-4-:R-:W-:Y:S01]  /*5ea0*/  SHF.R.U32.HI R5, RZ, 0x17, R4 ;  /* 0x00000017ff057819 */ /* 0x014fe20000011604 */
        /* <DEDUP_REMOVED lines=15> */
.L_x_45546:
[----:B------:R-:W-:Y:S01]  /*5fa0*/  MOV R14, 0x0 ;  /* 0x00000000000e7802 */ /* 0x000fe20000000f00 */
[----:B------:R-:W-:Y:S01]  /*5fb0*/  ULDC.64 UR4, c[0x4][0x198] ;  /* 0x0100660000047ab9 */ /* 0x000fe20000000a00 */
[----:B------:R-:W-:Y:S01]  /*5fc0*/  ULDC.64 UR6, c[0x4][0x1a0] ;  /* 0x0100680000067ab9 */ /* 0x000fe20000000a00 */
[----:B----4-:R-:W-:Y:S02]  /*5fd0*/  IMAD.U32 R4, RZ, RZ, UR4 ;  /* 0x00000004ff047e24 */ /* 0x010fe4000f8e00ff */
[----:B--2---:R-:W-:Y:S01]  /*5fe0*/  IMAD.U32 R5, RZ, RZ, UR5 ;  /* 0x00000005ff057e24 */ /* 0x004fe2000f8e00ff */
        /* <DEDUP_REMOVED lines=11> */
.L_x_45574:
[----:B------:R-:W-:Y:S01]  /*60a0*/  VIADD R29, R29, 0x80 ;  /* 0x000000801d1d7836 */ /* 0x000fe20000000000 */
[----:B------:R-:W-:Y:S06]  /*60b0*/  BRA `(.L_x_45541) ;  /* 0x00000000001c7947 */ /* 0x000fec0003800000 */
.L_x_45573:
[----:B--2-4-:R-:W0:Y:S01]  /*60c0*/  F2I.U64.TRUNC R4, R4 ;  /* 0x0000000400047311 */ /* 0x014e22000020d800 */
[----:B------:R-:W-:Y:S01]  /*60d0*/  VIADD R29, R29, 0x80 ;  /* 0x000000801d1d7836 */ /* 0x000fe20000000000 */
[----:B0-----:R0:W-:Y:S01]  /*60e0*/  STG.E.64 desc[UR36][R8.64], R4 ;  /* 0x0000000408007986 */ /* 0x0011e2000c101b24 */
[----:B------:R-:W-:Y:S05]  /*60f0*/  BRA `(.L_x_45541) ;  /* 0x00000000000c7947 */ /* 0x000fea0003800000 */
.L_x_45572:
[----:B----4-:R-:W0:Y:S01]  /*6100*/  F2I.FTZ.U32.TRUNC.NTZ R3, R4 ;  /* 0x0000000400037305 */ /* 0x010e22000021f000 */
[----:B------:R-:W-:Y:S01]  /*6110*/  VIADD R29, R29, 0x80 ;  /* 0x000000801d1d7836 */ /* 0x000fe20000000000 */
[----:B0-----:R0:W-:Y:S06]  /*6120*/  STG.E desc[UR36][R8.64], R3 ;  /* 0x0000000308007986 */ /* 0x0011ec000c101924 */
.L_x_45541:
[----:B------:R-:W-:Y:S05]  /*6130*/  BSYNC B6 ;  /* 0x0000000000067941 */ /* 0x000fea0003800000 */
.L_x_45540:
[----:B------:R-:W-:Y:S01]  /*6140*/  ISETP.GE.AND P0, PT, R29, R28, PT ;  /* 0x0000001c1d00720c */ /* 0x000fe20003f06270 */
[----:B------:R-:W-:-:S12]  /*6150*/  BSSY B6, `(.L_x_45575) ;  /* 0x00001da000067945 */ /* 0x000fd80003800000 */
[----:B------:R-:W-:Y:S05]  /*6160*/  @P0 BRA `(.L_x_45576) ;  /* 0x0000001c00600947 */ /* 0x000fea0003800000 */
[----:B0-----:R-:W0:Y:S01]  /*6170*/  LDC.64 R8, c[0x0][0x228] ;  /* 0x00008a00ff087b82 */ /* 0x001e220000000a00 */
[----:B-1----:R-:W-:Y:S01]  /*6180*/  IMAD R0, R2, 0x200, R29 ;  /* 0x0000020002007824 */ /* 0x002fe200078e021d */
        /* <DEDUP_REMOVED lines=19> */
.L_x_45580:
[----:B------:R-:W0:Y:S02]  /*62c0*/  F2I.S64.TRUNC R16, R16 ;  /* 0x0000001000107311 */ /* 0x000e24000020d900 */
[----:B0-----:R-:W-:-:S05]  /*62d0*/  IMAD.MOV.U32 R3, RZ, RZ, R16 ;  /* 0x000000ffff037224 */ /* 0x001fca00078e0010 */
[----:B------:R0:W-:Y:S01]  /*62e0*/  STG.E.U8 desc[UR36][R8.64], R3 ;  /* 0x0000000308007986 */ /* 0x0001e2000c101124 */
[----:B------:R-:W-:Y:S05]  /*62f0*/  BRA `(.L_x_45582) ;  /* 0x0000000c00447947 */ /* 0x000fea0003800000 */
.L_x_45579:
        /* <DEDUP_REMOVED lines=9> */
.L_x_45584:
[----:B------:R-:W0:Y:S02]  /*6390*/  F2I.FTZ.TRUNC.NTZ R3, R16 ;  /* 0x0000001000037305 */ /* 0x000e24000021f100 */
[----:B0-----:R0:W-:Y:S01]  /*63a0*/  STG.E desc[UR36][R8.64], R3 ;  /* 0x0000000308007986 */ /* 0x0011e2000c101924 */
[----:B------:R-:W-:Y:S05]  /*63b0*/  BRA `(.L_x_45582) ;  /* 0x0000000c00147947 */ /* 0x000fea0003800000 */
.L_x_45583:
[----:B------:R-:W0:Y:S02]  /*63c0*/  F2I.FTZ.TRUNC.NTZ R3, R16 ;  /* 0x0000001000037305 */ /* 0x000e24000021f100 */
[----:B0-----:R0:W-:Y:S01]  /*63d0*/  STG.E.U16 desc[UR36][R8.64], R3 ;  /* 0x0000000308007986 */ /* 0x0011e2000c101524 */
[----:B------:R-:W-:Y:S05]  /*63e0*/  BRA `(.L_x_45582) ;  /* 0x0000000c00087947 */ /* 0x000fea0003800000 */
.L_x_45578:
        /* <DEDUP_REMOVED lines=8> */
.L_x_45586:
[----:B------:R-:W-:-:S05]  /*6470*/  F2FP.F16.F32.PACK_AB R16, RZ, R16 ;  /* 0x00000010ff10723e */ /* 0x000fca00000000ff */
[----:B------:R0:W-:Y:S01]  /*6480*/  STG.E.U16 desc[UR36][R8.64], R16 ;  /* 0x0000001008007986 */ /* 0x0001e2000c101524 */
[----:B------:R-:W-:Y:S05]  /*6490*/  BRA `(.L_x_45582) ;  /* 0x0000000800dc7947 */ /* 0x000fea0003800000 */
.L_x_45585:
        /* <DEDUP_REMOVED lines=8> */
.L_x_45588:
[----:B------:R-:W-:-:S05]  /*6520*/  F2FP.F16.F32.PACK_AB R3, R17, R16 ;  /* 0x000000101103723e */ /* 0x000fca00000000ff */
[----:B------:R0:W-:Y:S01]  /*6530*/  STG.E desc[UR36][R8.64], R3 ;  /* 0x0000000308007986 */ /* 0x0001e2000c101924 */
[----:B------:R-:W-:Y:S05]  /*6540*/  BRA `(.L_x_45582) ;  /* 0x0000000800b07947 */ /* 0x000fea0003800000 */
.L_x_45587:
[----:B------:R-:W-:-:S06]  /*6550*/  FMUL.FTZ R4, R16, 1 ;  /* 0x3f80000010047820 */ /* 0x000fcc0000410000 */
[----:B--2---:R-:W0:Y:S02]  /*6560*/  F2F.F64.F32 R4, R4 ;  /* 0x0000000400047310 */ /* 0x004e240000201800 */
[----:B0-----:R0:W-:Y:S01]  /*6570*/  STG.E.64 desc[UR36][R8.64], R4 ;  /* 0x0000000408007986 */ /* 0x0011e2000c101b24 */
[----:B------:R-:W-:Y:S05]  /*6580*/  BRA `(.L_x_45582) ;  /* 0x0000000800a07947 */ /* 0x000fea0003800000 */
.L_x_45577:
        /* <DEDUP_REMOVED lines=14> */
.L_x_45591:
[----:B------:R-:W-:Y:S01]  /*6670*/  FMUL.FTZ R6, R17, 1 ;  /* 0x3f80000011067820 */ /* 0x000fe20000410000 */
[----:B------:R-:W-:-:S05]  /*6680*/  FMUL.FTZ R4, R16, 1 ;  /* 0x3f80000010047820 */ /* 0x000fca0000410000 */
[----:B------:R-:W-:Y:S08]  /*6690*/  F2F.F64.F32 R6, R6 ;  /* 0x0000000600067310 */ /* 0x000ff00000201800 */
[----:B--2---:R-:W0:Y:S02]  /*66a0*/  F2F.F64.F32 R4, R4 ;  /* 0x0000000400047310 */ /* 0x004e240000201800 */
[----:B0-----:R0:W-:Y:S01]  /*66b0*/  STG.E.128 desc[UR36][R8.64], R4 ;  /* 0x0000000408007986 */ /* 0x0011e2000c101d24 */
[----:B------:R-:W-:Y:S05]  /*66c0*/  BRA `(.L_x_45582) ;  /* 0x0000000800507947 */ /* 0x000fea0003800000 */
.L_x_45590:
        /* <DEDUP_REMOVED lines=20> */
.L_x_45595:
[----:B------:R-:W-:Y:S05]  /*6810*/  BSYNC B0 ;  /* 0x0000000000007941 */ /* 0x000fea0003800000 */
.L_x_45594:
[----:B------:R-:W-:-:S05]  /*6820*/  LOP3.LUT R5, R0, R5, RZ, 0xfc, !PT ;  /* 0x0000000500057212 */ /* 0x000fca00078efcff */
[----:B------:R0:W-:Y:S01]  /*6830*/  STG.E.U8 desc[UR36][R8.64], R5 ;  /* 0x0000000508007986 */ /* 0x0001e2000c101124 */
[----:B------:R-:W-:Y:S05]  /*6840*/  BRA `(.L_x_45582) ;  /* 0x0000000400f07947 */ /* 0x000fea0003800000 */
.L_x_45593:
        /* <DEDUP_REMOVED lines=12> */
.L_x_45597:
[----:B------:R-:W-:Y:S01]  /*6910*/  IMAD.MOV.U32 R0, RZ, RZ, 0x7f ;  /* 0x0000007fff007424 */ /* 0x000fe200078e00ff */
[----:B------:R-:W-:-:S04]  /*6920*/  ISETP.GT.U32.AND P0, PT, R4, 0x7f800000, PT ;  /* 0x7f8000000400780c */ /* 0x000fc80003f04070 */
[----:B------:R-:W-:-:S09]  /*6930*/  SEL R0, R0, 0x7c, P0 ;  /* 0x0000007c00007807 */ /* 0x000fd20000000000 */
.L_x_45598:
[----:B------:R-:W-:Y:S05]  /*6940*/  BSYNC B0 ;  /* 0x0000000000007941 */ /* 0x000fea0003800000 */
.L_x_45596:
[----:B------:R-:W-:-:S04]  /*6950*/  LOP3.LUT R16, R16, 0x80000000, RZ, 0xc0, !PT ;  /* 0x8000000010107812 */ /* 0x000fc800078ec0ff */
[----:B------:R-:W-:-:S04]  /*6960*/  SHF.R.U32.HI R3, RZ, 0x18, R16 ;  /* 0x00000018ff037819 */ /* 0x000fc80000011610 */
[----:B------:R-:W-:-:S05]  /*6970*/  LOP3.LUT R3, R0, R3, RZ, 0xfc, !PT ;  /* 0x0000000300037212 */ /* 0x000fca00078efcff */
[----:B------:R0:W-:Y:S01]  /*6980*/  STG.E.U8 desc[UR36][R8.64], R3 ;  /* 0x0000000308007986 */ /* 0x0001e2000c101124 */
[----:B------:R-:W-:Y:S05]  /*6990*/  BRA `(.L_x_45582) ;  /* 0x00000004009c7947 */ /* 0x000fea0003800000 */
.L_x_45592:
[----:B------:R-:W-:-:S05]  /*69a0*/  F2FP.BF16.F32.PACK_AB R16, RZ, R16 ;  /* 0x00000010ff10723e */ /* 0x000fca00000010ff */
[----:B------:R0:W-:Y:S01]  /*69b0*/  STG.E.U16 desc[UR36][R8.64], R16 ;  /* 0x0000001008007986 */ /* 0x0001e2000c101524 */
[----:B------:R-:W-:Y:S05]  /*69c0*/  BRA `(.L_x_45582) ;  /* 0x0000000400907947 */ /* 0x000fea0003800000 */
.L_x_45589:
        /* <DEDUP_REMOVED lines=11> */
.L_x_45601:
[----:B------:R-:W-:Y:S01]  /*6a80*/  LOP3.LUT R3, R16, 0x7fffffff, RZ, 0xc0, !PT ;  /* 0x7fffffff10037812 */ /* 0x000fe200078ec0ff */
[----:B------:R-:W-:Y:S01]  /*6a90*/  BSSY B0, `(.L_x_45602) ;  /* 0x0000013000007945 */ /* 0x000fe20003800000 */
[----:B------:R-:W-:Y:S02]  /*6aa0*/  IMAD.MOV.U32 R4, RZ, RZ, 0x80 ;  /* 0x00000080ff047424 */ /* 0x000fe400078e00ff */
[----:B------:R-:W-:-:S13]  /*6ab0*/  ISETP.GT.U32.AND P0, PT, R3, 0x437fffff, PT ;  /* 0x437fffff0300780c */ /* 0x000fda0003f04070 */
[----:B------:R-:W-:Y:S05]  /*6ac0*/  @P0 BRA `(.L_x_45603) ;  /* 0x00000000003c0947 */ /* 0x000fea0003800000 */
[----:B------:R-:W-:-:S13]  /*6ad0*/  ISETP.GE.U32.AND P0, PT, R3, 0x3c000000, PT ;  /* 0x3c0000000300780c */ /* 0x000fda0003f06070 */
[----:B------:R-:W-:-:S04]  /*6ae0*/  @P0 SHF.R.U32.HI R0, RZ, 0x14, R16 ;  /* 0x00000014ff000819 */ /* 0x000fc80000011610 */
[----:B--2---:R-:W-:-:S04]  /*6af0*/  @P0 LOP3.LUT R5, R0, 0x1, RZ, 0xc0, !PT ;  /* 0x0000000100050812 */ /* 0x004fc800078ec0ff */
        /* <DEDUP_REMOVED lines=8> */
.L_x_45604:
[----:B------:R-:W-:-:S04]  /*6b80*/  LOP3.LUT R16, R16, 0x80000000, RZ, 0xc0, !PT ;  /* 0x8000000010107812 */ /* 0x000fc800078ec0ff */
[----:B------:R-:W-:-:S04]  /*6b90*/  SHF.R.U32.HI R3, RZ, 0x18, R16 ;  /* 0x00000018ff037819 */ /* 0x000fc80000011610 */
[----:B------:R-:W-:-:S04]  /*6ba0*/  LOP3.LUT R0, R0, R3, RZ, 0xfc, !PT ;  /* 0x0000000300007212 */ /* 0x000fc800078efcff */
[----:B------:R-:W-:-:S07]  /*6bb0*/  PRMT R4, R0, 0x7610, R4 ;  /* 0x0000761000047816 */ /* 0x000fce0000000004 */
.L_x_45603:
[----:B------:R-:W-:Y:S05]  /*6bc0*/  BSYNC B0 ;  /* 0x0000000000007941 */ /* 0x000fea0003800000 */
.L_x_45602:
[----:B------:R0:W-:Y:S01]  /*6bd0*/  STG.E.U8 desc[UR36][R8.64], R4 ;  /* 0x0000000408007986 */ /* 0x0001e2000c101124 */
[----:B------:R-:W-:Y:S05]  /*6be0*/  BRA `(.L_x_45582) ;  /* 0x0000000400087947 */ /* 0x000fea0003800000 */
.L_x_45600:
        /* <DEDUP_REMOVED lines=16> */
.L_x_45607:
[----:B------:R-:W-:-:S04]  /*6cf0*/  LOP3.LUT R16, R16, 0x80000000, RZ, 0xc0, !PT ;  /* 0x8000000010107812 */ /* 0x000fc800078ec0ff */
[----:B------:R-:W-:-:S04]  /*6d00*/  SHF.R.U32.HI R3, RZ, 0x18, R16 ;  /* 0x00000018ff037819 */ /* 0x000fc80000011610 */
[----:B------:R-:W-:-:S04]  /*6d10*/  LOP3.LUT R0, R0, R3, RZ, 0xfc, !PT ;  /* 0x0000000300007212 */ /* 0x000fc800078efcff */
[----:B------:R-:W-:-:S07]  /*6d20*/  PRMT R4, R0, 0x7610, R4 ;  /* 0x0000761000047816 */ /* 0x000fce0000000004 */
.L_x_45606:
[----:B------:R-:W-:Y:S05]  /*6d30*/  BSYNC B0 ;  /* 0x0000000000007941 */ /* 0x000fea0003800000 */
.L_x_45605:
[----:B------:R0:W-:Y:S01]  /*6d40*/  STG.E.U8 desc[UR36][R8.64], R4 ;  /* 0x0000000408007986 */ /* 0x0001e2000c101124 */
[----:B------:R-:W-:Y:S05]  /*6d50*/  BRA `(.L_x_45582) ;  /* 0x0000000000ac7947 */ /* 0x000fea0003800000 */
.L_x_45599:
        /* <DEDUP_REMOVED lines=21> */
.L_x_45581:
[----:B------:R-:W-:Y:S01]  /*6eb0*/  MOV R14, 0x0 ;  /* 0x00000000000e7802 */ /* 0x000fe20000000f00 */
[----:B------:R-:W-:Y:S01]  /*6ec0*/  ULDC.64 UR4, c[0x4][0x198] ;  /* 0x0100660000047ab9 */ /* 0x000fe20000000a00 */
[----:B------:R-:W-:Y:S01]  /*6ed0*/  ULDC.64 UR6, c[0x4][0x90] ;  /* 0x0100240000067ab9 */ /* 0x000fe20000000a00 */
[----:B------:R-:W-:Y:S02]  /*6ee0*/  IMAD.U32 R4, RZ, RZ, UR4 ;  /* 0x00000004ff047e24 */ /* 0x000fe4000f8e00ff */
        /* <DEDUP_REMOVED lines=12> */
.L_x_45610:
[----:B------:R-:W-:Y:S05]  /*6fb0*/  BRA `(.L_x_45582) ;  /* 0x0000000000147947 */ /* 0x000fea0003800000 */
.L_x_45609:
[----:B------:R-:W0:Y:S02]  /*6fc0*/  F2I.U64.TRUNC R16, R16 ;  /* 0x0000001000107311 */ /* 0x000e24000020d800 */
[----:B0-----:R4:W-:Y:S01]  /*6fd0*/  STG.E.64 desc[UR36][R8.64], R16 ;  /* 0x0000001008007986 */ /* 0x0019e2000c101b24 */
[----:B------:R-:W-:Y:S05]  /*6fe0*/  BRA `(.L_x_45582) ;  /* 0x0000000000087947 */ /* 0x000fea0003800000 */
.L_x_45608:
[----:B------:R-:W0:Y:S02]  /*6ff0*/  F2I.FTZ.U32.TRUNC.NTZ R3, R16 ;  /* 0x0000001000037305 */ /* 0x000e24000021f000 */
[----:B0-----:R0:W-:Y:S02]  /*7000*/  STG.E desc[UR36][R8.64], R3 ;  /* 0x0000000308007986 */ /* 0x0011e4000c101924 */
.L_x_45582:
[----:B------:R-:W-:-:S05]  /*7010*/  VIADD R29, R29, 0x80 ;  /* 0x000000801d1d7836 */ /* 0x000fca0000000000 */
[----:B------:R-:W-:-:S13]  /*7020*/  ISETP.GE.AND P0, PT, R29, R28, PT ;  /* 0x0000001c1d00720c */ /* 0x000fda0003f06270 */
        /* <DEDUP_REMOVED lines=22> */
.L_x_45614:
[----:B---3--:R-:W0:Y:S02]  /*7190*/  F2I.S64.TRUNC R24, R24 ;  /* 0x0000001800187311 */ /* 0x008e24000020d900 */
[----:B0-----:R-:W-:-:S05]  /*71a0*/  IMAD.MOV.U32 R3, RZ, RZ, R24 ;  /* 0x000000ffff037224 */ /* 0x001fca00078e0018 */
[----:B------:R0:W-:Y:S01]  /*71b0*/  STG.E.U8 desc[UR36][R8.64], R3 ;  /* 0x0000000308007986 */ /* 0x0001e2000c101124 */
[----:B------:R-:W-:Y:S05]  /*71c0*/  BRA `(.L_x_45616) ;  /* 0x0000000c00447947 */ /* 0x000fea0003800000 */
.L_x_45613:
        /* <DEDUP_REMOVED lines=9> */
.L_x_45618:
[----:B------:R-:W0:Y:S02]  /*7260*/  F2I.FTZ.TRUNC.NTZ R3, R24 ;  /* 0x0000001800037305 */ /* 0x000e24000021f100 */
[----:B0-----:R0:W-:Y:S01]  /*7270*/  STG.E desc[UR36][R8.64], R3 ;  /* 0x0000000308007986 */ /* 0x0011e2000c101924 */
[----:B------:R-:W-:Y:S05]  /*7280*/  BRA `(.L_x_45616) ;  /* 0x0000000c00147947 */ /* 0x000fea0003800000 */
.L_x_45617:
[----:B------:R-:W0:Y:S02]  /*7290*/  F2I.FTZ.TRUNC.NTZ R3, R24 ;  /* 0x0000001800037305 */ /* 0x000e24000021f100 */
[----:B0-----:R4:W-:Y:S01]  /*72a0*/  STG.E.U16 desc[UR36][R8.64], R3 ;  /* 0x0000000308007986 */ /* 0x0019e2000c101524 */
[----:B------:R-:W-:Y:S05]  /*72b0*/  BRA `(.L_x_45616) ;  /* 0x0000000c00087947 */ /* 0x000fea0003800000 */
.L_x_45612:
        /* <DEDUP_REMOVED lines=8> */
.L_x_45620:
[----:B------:R-:W-:-:S05]  /*7340*/  F2FP.F16.F32.PACK_AB R24, RZ, R24 ;  /* 0x00000018ff18723e */ /* 0x000fca00000000ff */
[----:B------:R0:W-:Y:S01]  /*7350*/  STG.E.U16 desc[UR36][R8.64], R24 ;  /* 0x0000001808007986 */ /* 0x0001e2000c101524 */
[----:B------:R-:W-:Y:S05]  /*7360*/  BRA `(.L_x_45616) ;  /* 0x0000000800dc7947 */ /* 0x000fea0003800000 */
.L_x_45619:
[----:B------:R-:W-:-:S13]  /*7370*/  ISETP.NE.AND P0, PT, R0, 0x7, PT ;  /* 0x000000070000780c */ /* 0x000fda0003f05270 */
[----:B------:R-:W-:Y:S05]  /*7380*/  @!P0 BRA `(.L_x_45621) ;  /* 0x0000000000248947 */ /* 0x000fea0003800000 */
[----:B------:R-:W-:-:S13]  /*7390*/  ISETP.NE.AND P0, PT, R0, 0x8, PT ;  /* 0x000000080000780c */ /* 0x000fda0003f05270 */
[----:B------:R-:W-:Y:S05]  /*73a0*/  @!P0 BRA `(.L_x_45622) ;  /* 0x0000000000108947 */ /* 0x000fea0003800000 */
[----:B------:R-:W-:-:S13]  /*73b0*/  ISETP.NE.AND P0, PT, R0, 0x9, PT ;  /* 0x000000090000780c */ /* 0x000fda0003f05270 */
[----:B------:R-:W-:Y:S05]  /*73c0*/  @P0 BRA `(.L_x_45615) ;  /* 0x00000008006c0947 */ /* 0x000fea0003800000 */
[----:B---3--:R0:W-:Y:S01]  /*73d0*/  STG.E.64 desc[UR36][R8.64], R24 ;  /* 0x0000001808007986 */ /* 0x0081e2000c101b24 */
[----:B------:R-:W-:Y:S05]  /*73e0*/  BRA `(.L_x_45616) ;  /* 0x0000000800bc7947 */ /* 0x000fea0003800000 */
.L_x_45622:
[----:B---3--:R-:W-:-:S05]  /*73f0*/  F2FP.F16.F32.PACK_AB R3, R25, R24 ;  /* 0x000000181903723e */ /* 0x008fca00000000ff */
[----:B------:R0:W-:Y:S01]  /*7400*/  STG.E desc[UR36][R8.64], R3 ;  /* 0x0000000308007986 */ /* 0x0001e2000c101924 */
[----:B------:R-:W-:Y:S05]  /*7410*/  BRA `(.L_x_45616) ;  /* 0x0000000800b07947 */ /* 0x000fea0003800000 */
.L_x_45621:
[----:B------:R-:W-:-:S06]  /*7420*/  FMUL.FTZ R4, R24, 1 ;  /* 0x3f80000018047820 */ /* 0x000fcc0000410000 */
[----:B--2---:R-:W0:Y:S02]  /*7430*/  F2F.F64.F32 R4, R4 ;  /* 0x0000000400047310 */ /* 0x004e240000201800 */
[----:B0-----:R0:W-:Y:S01]  /*7440*/  STG.E.64 desc[UR36][R8.64], R4 ;  /* 0x0000000408007986 */ /* 0x0011e2000c101b24 */
[----:B------:R-:W-:Y:S05]  /*7450*/  BRA `(.L_x_45616) ;  /* 0x0000000800a07947 */ /* 0x000fea0003800000 */
.L_x_45611:
        /* <DEDUP_REMOVED lines=9> */
[----:B---3--:R-:W-:-:S04]  /*74f0*/  FSETP.NEU.FTZ.AND P1, PT, R25, RZ, PT ;  /* 0x000000ff1900720b */ /* 0x008fc80003f3d000 */
[----:B------:R-:W-:-:S04]  /*7500*/  PLOP3.LUT P0, PT, P0, P1, PT, 0xa8, 0x0 ;  /* 0x000000000000781c */ /* 0x000fc80000703570 */
[----:B------:R-:W-:-:S05]  /*7510*/  SEL R3, RZ, 0x1, !P0 ;  /* 0x00000001ff037807 */ /* 0x000fca0004000000 */
[----:B------:R0:W-:Y:S01]  /*7520*/  STG.E.U8 desc[UR36][R8.64], R3 ;  /* 0x0000000308007986 */ /* 0x0001e2000c101124 */
[----:B------:R-:W-:Y:S05]  /*7530*/  BRA `(.L_x_45616) ;  /* 0x0000000800687947 */ /* 0x000fea0003800000 */
.L_x_45625:
[----:B---3--:R-:W-:Y:S01]  /*7540*/  FMUL.FTZ R6, R25, 1 ;  /* 0x3f80000019067820 */ /* 0x008fe20000410000 */
[----:B------:R-:W-:-:S05]  /*7550*/  FMUL.FTZ R4, R24, 1 ;  /* 0x3f80000018047820 */ /* 0x000fca0000410000 */
[----:B------:R-:W-:Y:S08]  /*7560*/  F2F.F64.F32 R6, R6 ;  /* 0x0000000600067310 */ /* 0x000ff00000201800 */
[----:B--2---:R-:W0:Y:S02]  /*7570*/  F2F.F64.F32 R4, R4 ;  /* 0x0000000400047310 */ /* 0x004e240000201800 */
[----:B0-----:R0:W-:Y:S01]  /*7580*/  STG.E.128 desc[UR36][R8.64], R4 ;  /* 0x0000000408007986 */ /* 0x0011e2000c101d24 */
[----:B------:R-:W-:Y:S05]  /*7590*/  BRA `(.L_x_45616) ;  /* 0x0000000800507947 */ /* 0x000fea0003800000 */
.L_x_45624:
        /* <DEDUP_REMOVED lines=20> */
.L_x_45629:
[----:B------:R-:W-:Y:S05]  /*76e0*/  BSYNC B0 ;  /* 0x0000000000007941 */ /* 0x000fea0003800000 */
.L_x_45628:
[----:B------:R-:W-:-:S05]  /*76f0*/  LOP3.LUT R5, R0, R5, RZ, 0xfc, !PT ;  /* 0x0000000500057212 */ /* 0x000fca00078efcff */
[----:B------:R0:W-:Y:S01]  /*7700*/  STG.E.U8 desc[UR36][R8.64], R5 ;  /* 0x0000000508007986 */ /* 0x0001e2000c101124 */
[----:B------:R-:W-:Y:S05]  /*7710*/  BRA `(.L_x_45616) ;  /* 0x0000000400f07947 */ /* 0x000fea0003800000 */
.L_x_45627:
        /* <DEDUP_REMOVED lines=12> */
.L_x_45631:
[----:B------:R-:W-:Y:S01]  /*77e0*/  IMAD.MOV.U32 R0, RZ, RZ, 0x7f ;  /* 0x0000007fff007424 */ /* 0x000fe200078e00ff */
[----:B------:R-:W-:-:S04]  /*77f0*/  ISETP.GT.U32.AND P0, PT, R4, 0x7f800000, PT ;  /* 0x7f8000000400780c */ /* 0x000fc80003f04070 */
[----:B------:R-:W-:-:S09]  /*7800*/  SEL R0, R0, 0x7c, P0 ;  /* 0x0000007c00007807 */ /* 0x000fd20000000000 */
.L_x_45632:
[----:B------:R-:W-:Y:S05]  /*7810*/  BSYNC B0 ;  /* 0x0000000000007941 */ /* 0x000fea0003800000 */
.L_x_45630:
[----:B------:R-:W-:-:S04]  /*7820*/  LOP3.LUT R24, R24, 0x80000000, RZ, 0xc0, !PT ;  /* 0x8000000018187812 */ /* 0x000fc800078ec0ff */
[----:B------:R-:W-:-:S04]  /*7830*/  SHF.R.U32.HI R3, RZ, 0x18, R24 ;  /* 0x00000018ff037819 */ /* 0x000fc80000011618 */
[----:B------:R-:W-:-:S05]  /*7840*/  LOP3.LUT R3, R0, R3, RZ, 0xfc, !PT ;  /* 0x0000000300037212 */ /* 0x000fca00078efcff */
[----:B------:R0:W-:Y:S01]  /*7850*/  STG.E.U8 desc[UR36][R8.64], R3 ;  /* 0x0000000308007986 */ /* 0x0001e2000c101124 */
[----:B------:R-:W-:Y:S05]  /*7860*/  BRA `(.L_x_45616) ;  /* 0x00000004009c7947 */ /* 0x000fea0003800000 */
.L_x_45626:
[----:B------:R-:W-:-:S05]  /*7870*/  F2FP.BF16.F32.PACK_AB R24, RZ, R24 ;  /* 0x00000018ff18723e */ /* 0x000fca00000010ff */
[----:B------:R0:W-:Y:S01]  /*7880*/  STG.E.U16 desc[UR36][R8.64], R24 ;  /* 0x0000001808007986 */ /* 0x0001e2000c101524 */
[----:B------:R-:W-:Y:S05]  /*7890*/  BRA `(.L_x_45616) ;  /* 0x0000000400907947 */ /* 0x000fea0003800000 */
.L_x_45623:
        /* <DEDUP_REMOVED lines=11> */
.L_x_45635:
        /* <DEDUP_REMOVED lines=16> */
.L_x_45638:
[----:B------:R-:W-:-:S04]  /*7a50*/  LOP3.LUT R24, R24, 0x80000000, RZ, 0xc0, !PT ;  /* 0x8000000018187812 */ /* 0x000fc800078ec0ff */
[----:B------:R-:W-:-:S04]  /*7a60*/  SHF.R.U32.HI R3, RZ, 0x18, R24 ;  /* 0x00000018ff037819 */ /* 0x000fc80000011618 */
[----:B------:R-:W-:-:S04]  /*7a70*/  LOP3.LUT R0, R0, R3, RZ, 0xfc, !PT ;  /* 0x0000000300007212 */ /* 0x000fc800078efcff */
[----:B------:R-:W-:-:S07]  /*7a80*/  PRMT R4, R0, 0x7610, R4 ;  /* 0x0000761000047816 */ /* 0x000fce0000000004 */
.L_x_45637:
[----:B------:R-:W-:Y:S05]  /*7a90*/  BSYNC B0 ;  /* 0x0000000000007941 */ /* 0x000fea0003800000 */
.L_x_45636:
[----:B------:R0:W-:Y:S01]  /*7aa0*/  STG.E.U8 desc[UR36][R8.64], R4 ;  /* 0x0000000408007986 */ /* 0x0001e2000c101124 */
[----:B------:R-:W-:Y:S05]  /*7ab0*/  BRA `(.L_x_45616) ;  /* 0x0000000400087947 */ /* 0x000fea0003800000 */
.L_x_45634:
        /* <DEDUP_REMOVED lines=16> */
.L_x_45641:
[----:B------:R-:W-:-:S04]  /*7bc0*/  LOP3.LUT R24, R24, 0x80000000, RZ, 0xc0, !PT ;  /* 0x8000000018187812 */ /* 0x000fc800078ec0ff */
[----:B------:R-:W-:-:S04]  /*7bd0*/  SHF.R.U32.HI R3, RZ, 0x18, R24 ;  /* 0x00000018ff037819 */ /* 0x000fc80000011618 */
[----:B------:R-:W-:-:S04]  /*7be0*/  LOP3.LUT R0, R0, R3, RZ, 0xfc, !PT ;  /* 0x0000000300007212 */ /* 0x000fc800078efcff */
[----:B------:R-:W-:-:S07]  /*7bf0*/  PRMT R4, R0, 0x7610, R4 ;  /* 0x0000761000047816 */ /* 0x000fce0000000004 */
.L_x_45640:
[----:B------:R-:W-:Y:S05]  /*7c00*/  BSYNC B0 ;  /* 0x0000000000007941 */ /* 0x000fea0003800000 */
.L_x_45639:
[----:B------:R0:W-:Y:S01]  /*7c10*/  STG.E.U8 desc[UR36][R8.64], R4 ;  /* 0x0000000408007986 */ /* 0x0001e2000c101124 */
[----:B------:R-:W-:Y:S05]  /*7c20*/  BRA `(.L_x_45616) ;  /* 0x0000000000ac7947 */ /* 0x000fea0003800000 */
.L_x_45633:
        /* <DEDUP_REMOVED lines=21> */
.L_x_45615:
        /* <DEDUP_REMOVED lines=16> */
.L_x_45644:
[----:B------:R-:W-:Y:S05]  /*7e80*/  BRA `(.L_x_45616) ;  /* 0x0000000000147947 */ /* 0x000fea0003800000 */
.L_x_45643:
[----:B---3--:R-:W0:Y:S02]  /*7e90*/  F2I.U64.TRUNC R24, R24 ;  /* 0x0000001800187311 */ /* 0x008e24000020d800 */
[----:B0-----:R0:W-:Y:S01]  /*7ea0*/  STG.E.64 desc[UR36][R8.64], R24 ;  /* 0x0000001808007986 */ /* 0x0011e2000c101b24 */
[----:B------:R-:W-:Y:S05]  /*7eb0*/  BRA `(.L_x_45616) ;  /* 0x0000000000087947 */ /* 0x000fea0003800000 */
.L_x_45642:
[----:B------:R-:W0:Y:S02]  /*7ec0*/  F2I.FTZ.U32.TRUNC.NTZ R3, R24 ;  /* 0x0000001800037305 */ /* 0x000e24000021f000 */
[----:B0-----:R0:W-:Y:S02]  /*7ed0*/  STG.E desc[UR36][R8.64], R3 ;  /* 0x0000000308007986 */ /* 0x0011e4000c101924 */
.L_x_45616:
[----:B------:R-:W-:-:S07]  /*7ee0*/  VIADD R29, R29, 0x80 ;  /* 0x000000801d1d7836 */ /* 0x000fce0000000000 */
.L_x_45576:
[----:B------:R-:W-:Y:S05]  /*7ef0*/  BSYNC B6 ;  /* 0x0000000000067941 */ /* 0x000fea0003800000 */
.L_x_45575:
[----:B------:R-:W-:-:S13]  /*7f00*/  ISETP.GE.AND P0, PT, R29, R28, PT ;  /* 0x0000001c1d00720c */ /* 0x000fda0003f06270 */
[----:B------:R-:W-:Y:S05]  /*7f10*/  @P0 EXIT ;  /* 0x000000000000094d */ /* 0x000fea0003800000 */
[----:B0-2-4-:R-:W0:Y:S01]  /*7f20*/  LDC.64 R4, c[0x0][0x228] ;  /* 0x00008a00ff047b82 */ /* 0x015e220000000a00 */
[----:B-1----:R-:W-:Y:S01]  /*7f30*/  PRMT R0, R18, 0x9910, RZ ;  /* 0x0000991012007816 */ /* 0x002fe200000000ff */
        /* <DEDUP_REMOVED lines=18> */
.L_x_45648:
[----:B------:R-:W0:Y:S02]  /*8060*/  F2I.S64.TRUNC R26, R26 ;  /* 0x0000001a001a7311 */ /* 0x000e24000020d900 */
[----:B0-----:R-:W-:-:S05]  /*8070*/  IMAD.MOV.U32 R5, RZ, RZ, R26 ;  /* 0x000000ffff057224 */ /* 0x001fca00078e001a */
[----:B------:R-:W-:Y:S01]  /*8080*/  STG.E.U8 desc[UR36][R2.64], R5 ;  /* 0x0000000502007986 */ /* 0x000fe2000c101124 */
[----:B------:R-:W-:Y:S05]  /*8090*/  EXIT ;  /* 0x000000000000794d */ /* 0x000fea0003800000 */
.L_x_45647:
        /* <DEDUP_REMOVED lines=9> */
.L_x_45651:
[----:B------:R-:W0:Y:S02]  /*8130*/  F2I.FTZ.TRUNC.NTZ R5, R26 ;  /* 0x0000001a00057305 */ /* 0x000e24000021f100 */
[----:B0-----:R-:W-:Y:S01]  /*8140*/  STG.E desc[UR36][R2.64], R5 ;  /* 0x0000000502007986 */ /* 0x001fe2000c101924 */
[----:B------:R-:W-:Y:S05]  /*8150*/  EXIT ;  /* 0x000000000000794d */ /* 0x000fea0003800000 */
.L_x_45650:
[----:B------:R-:W0:Y:S02]  /*8160*/  F2I.FTZ.TRUNC.NTZ R5, R26 ;  /* 0x0000001a00057305 */ /* 0x000e24000021f100 */
[----:B0-----:R-:W-:Y:S01]  /*8170*/  STG.E.U16 desc[UR36][R2.64], R5 ;  /* 0x0000000502007986 */ /* 0x001fe2000c101524 */
[----:B------:R-:W-:Y:S05]  /*8180*/  EXIT ;  /* 0x000000000000794d */ /* 0x000fea0003800000 */
.L_x_45646:
        /* <DEDUP_REMOVED lines=8> */
.L_x_45653:
[----:B------:R-:W-:-:S05]  /*8210*/  F2FP.F16.F32.PACK_AB R26, RZ, R26 ;  /* 0x0000001aff1a723e */ /* 0x000fca00000000ff */
[----:B------:R-:W-:Y:S01]  /*8220*/  STG.E.U16 desc[UR36][R2.64], R26 ;  /* 0x0000001a02007986 */ /* 0x000fe2000c101524 */
[----:B------:R-:W-:Y:S05]  /*8230*/  EXIT ;  /* 0x000000000000794d */ /* 0x000fea0003800000 */
.L_x_45652:
        /* <DEDUP_REMOVED lines=8> */
.L_x_45655:
[----:B------:R-:W-:-:S05]  /*82c0*/  F2FP.F16.F32.PACK_AB R5, R27, R26 ;  /* 0x0000001a1b05723e */ /* 0x000fca00000000ff */
[----:B------:R-:W-:Y:S01]  /*82d0*/  STG.E desc[UR36][R2.64], R5 ;  /* 0x0000000502007986 */ /* 0x000fe2000c101924 */
[----:B------:R-:W-:Y:S05]  /*82e0*/  EXIT ;  /* 0x000000000000794d */ /* 0x000fea0003800000 */
.L_x_45654:
[----:B------:R-:W-:-:S06]  /*82f0*/  FMUL.FTZ R4, R26, 1 ;  /* 0x3f8000001a047820 */ /* 0x000fcc0000410000 */
[----:B------:R-:W0:Y:S02]  /*8300*/  F2F.F64.F32 R4, R4 ;  /* 0x0000000400047310 */ /* 0x000e240000201800 */
[----:B0-----:R-:W-:Y:S01]  /*8310*/  STG.E.64 desc[UR36][R2.64], R4 ;  /* 0x0000000402007986 */ /* 0x001fe2000c101b24 */
[----:B------:R-:W-:Y:S05]  /*8320*/  EXIT ;  /* 0x000000000000794d */ /* 0x000fea0003800000 */
.L_x_45645:
        /* <DEDUP_REMOVED lines=14> */
.L_x_45658:
[----:B------:R-:W-:Y:S01]  /*8410*/  FMUL.FTZ R6, R27, 1 ;  /* 0x3f8000001b067820 */ /* 0x000fe20000410000 */
[----:B------:R-:W-:-:S05]  /*8420*/  FMUL.FTZ R4, R26, 1 ;  /* 0x3f8000001a047820 */ /* 0x000fca0000410000 */
[----:B------:R-:W-:Y:S08]  /*8430*/  F2F.F64.F32 R6, R6 ;  /* 0x0000000600067310 */ /* 0x000ff00000201800 */
[----:B------:R-:W0:Y:S02]  /*8440*/  F2F.F64.F32 R4, R4 ;  /* 0x0000000400047310 */ /* 0x000e240000201800 */
[----:B0-----:R-:W-:Y:S01]  /*8450*/  STG.E.128 desc[UR36][R2.64], R4 ;  /* 0x0000000402007986 */ /* 0x001fe2000c101d24 */
[----:B------:R-:W-:Y:S05]  /*8460*/  EXIT ;  /* 0x000000000000794d */ /* 0x000fea0003800000 */
.L_x_45657:
        /* <DEDUP_REMOVED lines=20> */
.L_x_45662:
[----:B------:R-:W-:Y:S05]  /*85b0*/  BSYNC B0 ;  /* 0x0000000000007941 */ /* 0x000fea0003800000 */
.L_x_45661:
[----:B------:R-:W-:-:S05]  /*85c0*/  LOP3.LUT R7, R0, R7, RZ, 0xfc, !PT ;  /* 0x0000000700077212 */ /* 0x000fca00078efcff */
[----:B------:R-:W-:Y:S01]  /*85d0*/  STG.E.U8 desc[UR36][R2.64], R7 ;  /* 0x0000000702007986 */ /* 0x000fe2000c101124 */
[----:B------:R-:W-:Y:S05]  /*85e0*/  EXIT ;  /* 0x000000000000794d */ /* 0x000fea0003800000 */
.L_x_45660:
        /* <DEDUP_REMOVED lines=12> */
.L_x_45664:
[----:B------:R-:W-:Y:S01]  /*86b0*/  IMAD.MOV.U32 R0, RZ, RZ, 0x7f ;  /* 0x0000007fff007424 */ /* 0x000fe200078e00ff */
[----:B------:R-:W-:-:S04]  /*86c0*/  ISETP.GT.U32.AND P0, PT, R4, 0x7f800000, PT ;  /* 0x7f8000000400780c */ /* 0x000fc80003f04070 */
[----:B------:R-:W-:-:S09]  /*86d0*/  SEL R0, R0, 0x7c, P0 ;  /* 0x0000007c00007807 */ /* 0x000fd20000000000 */
.L_x_45665:
[----:B------:R-:W-:Y:S05]  /*86e0*/  BSYNC B0 ;  /* 0x0000000000007941 */ /* 0x000fea0003800000 */
.L_x_45663:
[----:B------:R-:W-:-:S04]  /*86f0*/  LOP3.LUT R26, R26, 0x80000000, RZ, 0xc0, !PT ;  /* 0x800000001a1a7812 */ /* 0x000fc800078ec0ff */
[----:B------:R-:W-:-:S04]  /*8700*/  SHF.R.U32.HI R5, RZ, 0x18, R26 ;  /* 0x00000018ff057819 */ /* 0x000fc8000001161a */
[----:B------:R-:W-:-:S05]  /*8710*/  LOP3.LUT R5, R0, R5, RZ, 0xfc, !PT ;  /* 0x0000000500057212 */ /* 0x000fca00078efcff */
[----:B------:R-:W-:Y:S01]  /*8720*/  STG.E.U8 desc[UR36][R2.64], R5 ;  /* 0x0000000502007986 */ /* 0x000fe2000c101124 */
[----:B------:R-:W-:Y:S05]  /*8730*/  EXIT ;  /* 0x000000000000794d */ /* 0x000fea0003800000 */
.L_x_45659:
[----:B------:R-:W-:-:S05]  /*8740*/  F2FP.BF16.F32.PACK_AB R26, RZ, R26 ;  /* 0x0000001aff1a723e */ /* 0x000fca00000010ff */
[----:B------:R-:W-:Y:S01]  /*8750*/  STG.E.U16 desc[UR36][R2.64], R26 ;  /* 0x0000001a02007986 */ /* 0x000fe2000c101524 */
[----:B------:R-:W-:Y:S05]  /*8760*/  EXIT ;  /* 0x000000000000794d */ /* 0x000fea0003800000 */
.L_x_45656:
        /* <DEDUP_REMOVED lines=11> */
.L_x_45668:
        /* <DEDUP_REMOVED lines=16> */
.L_x_45671:
[----:B------:R-:W-:-:S04]  /*8920*/  LOP3.LUT R26, R26, 0x80000000, RZ, 0xc0, !PT ;  /* 0x800000001a1a7812 */ /* 0x000fc800078ec0ff */
[----:B------:R-:W-:-:S04]  /*8930*/  SHF.R.U32.HI R5, RZ, 0x18, R26 ;  /* 0x00000018ff057819 */ /* 0x000fc8000001161a */
[----:B------:R-:W-:-:S04]  /*8940*/  LOP3.LUT R4, R4, R5, RZ, 0xfc, !PT ;  /* 0x0000000504047212 */ /* 0x000fc800078efcff */
[----:B------:R-:W-:-:S07]  /*8950*/  PRMT R0, R4, 0x7610, R0 ;  /* 0x0000761004007816 */ /* 0x000fce0000000000 */
.L_x_45670:
[----:B------:R-:W-:Y:S05]  /*8960*/  BSYNC B0 ;  /* 0x0000000000007941 */ /* 0x000fea0003800000 */
.L_x_45669:
[----:B------:R-:W-:Y:S01]  /*8970*/  STG.E.U8 desc[UR36][R2.64], R0 ;  /* 0x0000000002007986 */ /* 0x000fe2000c101124 */
[----:B------:R-:W-:Y:S05]  /*8980*/  EXIT ;  /* 0x000000000000794d */ /* 0x000fea0003800000 */
.L_x_45667:
        /* <DEDUP_REMOVED lines=16> */
.L_x_45674:
[----:B------:R-:W-:-:S04]  /*8a90*/  LOP3.LUT R26, R26, 0x80000000, RZ, 0xc0, !PT ;  /* 0x800000001a1a7812 */ /* 0x000fc800078ec0ff */
[----:B------:R-:W-:-:S04]  /*8aa0*/  SHF.R.U32.HI R5, RZ, 0x18, R26 ;  /* 0x00000018ff057819 */ /* 0x000fc8000001161a */
[----:B------:R-:W-:-:S04]  /*8ab0*/  LOP3.LUT R4, R4, R5, RZ, 0xfc, !PT ;  /* 0x0000000504047212 */ /* 0x000fc800078efcff */
[----:B------:R-:W-:-:S07]  /*8ac0*/  PRMT R0, R4, 0x7610, R0 ;  /* 0x0000761004007816 */ /* 0x000fce0000000000 */
.L_x_45673:
[----:B------:R-:W-:Y:S05]  /*8ad0*/  BSYNC B0 ;  /* 0x0000000000007941 */ /* 0x000fea0003800000 */
.L_x_45672:
[----:B------:R-:W-:Y:S01]  /*8ae0*/  STG.E.U8 desc[UR36][R2.64], R0 ;  /* 0x0000000002007986 */ /* 0x000fe2000c101124 */
[----:B------:R-:W-:Y:S05]  /*8af0*/  EXIT ;  /* 0x000000000000794d */ /* 0x000fea0003800000 */
.L_x_45666:
        /* <DEDUP_REMOVED lines=21> */
.L_x_45649:
        /* <DEDUP_REMOVED lines=16> */
.L_x_45677:
[----:B------:R-:W-:Y:S05]  /*8d50*/  EXIT ;  /* 0x000000000000794d */ /* 0x000fea0003800000 */
.L_x_45676:
[----:B------:R-:W0:Y:S02]  /*8d60*/  F2I.U64.TRUNC R26, R26 ;  /* 0x0000001a001a7311 */ /* 0x000e24000020d800 */
[----:B0-----:R-:W-:Y:S01]  /*8d70*/  STG.E.64 desc[UR36][R2.64], R26 ;  /* 0x0000001a02007986 */ /* 0x001fe2000c101b24 */
[----:B------:R-:W-:Y:S05]  /*8d80*/  EXIT ;  /* 0x000000000000794d */ /* 0x000fea0003800000 */
.L_x_45675:
[----:B------:R-:W0:Y:S02]  /*8d90*/  F2I.FTZ.U32.TRUNC.NTZ R5, R26 ;  /* 0x0000001a00057305 */ /* 0x000e24000021f000 */
[----:B0-----:R-:W-:Y:S01]  /*8da0*/  STG.E desc[UR36][R2.64], R5 ;  /* 0x0000000502007986 */ /* 0x001fe2000c101924 */
[----:B------:R-:W-:Y:S05]  /*8db0*/  EXIT ;  /* 0x000000000000794d */ /* 0x000fea0003800000 */
.L_x_45678:
        /* <DEDUP_REMOVED lines=12> */
.L_x_71884:


//--------------------- .text._ZN2at6native18elementwise_kernelILi128ELi2EZNS0_22gpu_kernel_impl_nocastIZNS0_50_GLOBAL__N__2680c7bb_12_PowKernel_cu_140f0503_289622pow_scalar_tensor_implIfEEvRNS_18TensorIteratorBaseEN3c107complexIT_EEEUlNS8_IfEEE_EEvS6_RKS9_EUliE_EEviT1_ --------------------------
	.section	.text._ZN2at6native18elementwise_kernelILi128ELi2EZNS0_22gpu_kernel_impl_nocastIZNS0_50_GLOBAL__N__2680c7bb_12_PowKernel_cu_140f0503_289622pow_scalar_tensor_implIfEEvRNS_18TensorIteratorBaseEN3c107complexIT_EEEUlNS8_IfEEE_EEvS6_RKS9_EUliE_EEviT1_,"ax",@progbits
	.align	128
        .global         _ZN2at6native18elementwise_kernelILi128ELi2EZNS0_22gpu_kernel_impl_nocastIZNS0_50_GLOBAL__N__2680c7bb_12_PowKernel_cu_140f0503_289622pow_scalar_tensor_implIfEEvRNS_18TensorIteratorBaseEN3c107complexIT_EEEUlNS8_IfEEE_EEvS6_RKS9_EUliE_EEviT1_
        .type           _ZN2at6native18elementwise_kernelILi128ELi2EZNS0_22gpu_kernel_impl_nocastIZNS0_50_GLOBAL__N__2680c7bb_12_PowKernel_cu_140f0503_289622pow_scalar_tensor_implIfEEvRNS_18TensorIteratorBaseEN3c107complexIT_EEEUlNS8_IfEEE_EEvS6_RKS9_EUliE_EEviT1_,@function
        .size           _ZN2at6native18elementwise_kernelILi128ELi2EZNS0_22gpu_kernel_impl_nocastIZNS0_50_GLOBAL__N__2680c7bb_12_PowKernel_cu_140f0503_289622pow_scalar_tensor_implIfEEvRNS_18TensorIteratorBaseEN3c107complexIT_EEEUlNS8_IfEEE_EEvS6_RKS9_EUliE_EEviT1_,(.L_x_71885 - _ZN2at6native18elementwise_kernelILi128ELi2EZNS0_22gpu_kernel_impl_nocastIZNS0_50_GLOBAL__N__2680c7bb_12_PowKernel_cu_140f0503_289622pow_scalar_tensor_implIfEEvRNS_18TensorIteratorBaseEN3c107complexIT_EEEUlNS8_IfEEE_EEvS6_RKS9_EUliE_EEviT1_)
        .other          _ZN2at6native18elementwise_kernelILi128ELi2EZNS0_22gpu_kernel_impl_nocastIZNS0_50_GLOBAL__N__2680c7bb_12_PowKernel_cu_140f0503_289622pow_scalar_tensor_implIfEEvRNS_18TensorIteratorBaseEN3c107complexIT_EEEUlNS8_IfEEE_EEvS6_RKS9_EUliE_EEviT1_,@"STO_CUDA_ENTRY STV_DEFAULT"
_ZN2at6native18elementwise_kernelILi128ELi2EZNS0_22gpu_kernel_impl_nocastIZNS0_50_GLOBAL__N__2680c7bb_12_PowKernel_cu_140f0503_289622pow_scalar_tensor_implIfEEvRNS_18TensorIteratorBaseEN3c107complexIT_EEEUlNS8_IfEEE_EEvS6_RKS9_EUliE_EEviT1_:
.text._ZN2at6native18elementwise_kernelILi128ELi2EZNS0_22gpu_kernel_impl_nocastIZNS0_50_GLOBAL__N__2680c7bb_12_PowKernel_cu_140f0503_289622pow_scalar_tensor_implIfEEvRNS_18TensorIteratorBaseEN3c107complexIT_EEEUlNS8_IfEEE_EEvS6_RKS9_EUliE_EEviT1_:
        /* <DEDUP_REMOVED lines=312> */
.L_x_45681:
[----:B------:R-:W-:Y:S01]  /*1380*/  ULDC.64 UR8, c[0x0][0x418] ;  /* 0x0001060000087ab9 */ /* 0x000fe20000000a00 */
[----:B------:R-:W-:Y:S01]  /*1390*/  ULDC.64 UR10, c[0x0][0x420] ;  /* 0x00010800000a7ab9 */ /* 0x000fe20000000a00 */
[----:B------:R-:W-:-:S04]  /*13a0*/  IADD3 R4, P0, R2, UR8, RZ ;  /* 0x0000000802047c10 */ /* 0x000fc8000ff1e0ff */
[----:B------:R-:W-:Y:S01]  /*13b0*/  IADD3.X R5, RZ, UR9, RZ, P0, !PT ;  /* 0x00000009ff057c10 */ /* 0x000fe200087fe4ff */
[----:B------:R-:W-:-:S05]  /*13c0*/  ULDC.64 UR8, c[0x0][0x410] ;  /* 0x0001040000087ab9 */ /* 0x000fca0000000a00 */
[----:B------:R-:W2:Y:S01]  /*13d0*/  LDG.E.64 R4, desc[UR4][R4.64] ;  /* 0x0000000404047981 */ /* 0x000ea2000c1e1b00 */
[----:B------:R-:W-:Y:S01]  /*13e0*/  BSSY B1, `(.L_x_45682) ;  /* 0x000003d000017945 */ /* 0x000fe20003800000 */
[----:B--2---:R-:W-:Y:S01]  /*13f0*/  FMUL.FTZ R2, R4, UR11 ;  /* 0x0000000b04027c20 */ /* 0x004fe20008410000 */
[----:B------:R-:W-:-:S03]  /*1400*/  FMUL.FTZ R7, R5, UR11 ;  /* 0x0000000b05077c20 */ /* 0x000fc60008410000 */
[----:B------:R-:W-:Y:S01]  /*1410*/  FFMA.FTZ R10, R5, UR10, R2 ;  /* 0x0000000a050a7c23 */ /* 0x000fe20008010002 */
[----:B------:R-:W-:Y:S01]  /*1420*/  IADD3 R2, P1, R3, UR8, RZ ;  /* 0x0000000803027c10 */ /* 0x000fe2000ff3e0ff */
[----:B------:R-:W-:-:S03]  /*1430*/  FFMA.FTZ R9, R4, UR10, -R7 ;  /* 0x0000000a04097c23 */ /* 0x000fc60008010807 */
[----:B------:R-:W-:Y:S02]  /*1440*/  LOP3.LUT P0, R6, R10, 0x7fffffff, RZ, 0xc0, !PT ;  /* 0x7fffffff0a067812 */ /* 0x000fe4000780c0ff */
[----:B------:R-:W-:-:S11]  /*1450*/  IADD3.X R3, RZ, UR9, RZ, P1, !PT ;  /* 0x00000009ff037c10 */ /* 0x000fd60008ffe4ff */
        /* <DEDUP_REMOVED lines=36> */
.L_x_45685:
        /* <DEDUP_REMOVED lines=10> */
.L_x_45684:
[----:B------:R-:W-:-:S04]  /*1740*/  FMUL.RZ R10, R10, 0.15915493667125701904 ;  /* 0x3e22f9830a0a7820 */ /* 0x000fc8000040c000 */
[----:B------:R1:W2:Y:S08]  /*1750*/  MUFU.SIN R5, R10 ;  /* 0x0000000a00057308 */ /* 0x0002b00000000400 */
[----:B------:R1:W3:Y:S01]  /*1760*/  MUFU.COS R4, R10 ;  /* 0x0000000a00047308 */ /* 0x0002e20000000000 */
[----:B------:R-:W-:Y:S05]  /*1770*/  BRA `(.L_x_45686) ;  /* 0x00000000000c7947 */ /* 0x000fea0003800000 */
.L_x_45683:
[----:B------:R-:W-:Y:S01]  /*1780*/  FMUL.FTZ R4, R9, 1.4426950216293334961 ;  /* 0x3fb8aa3b09047820 */ /* 0x000fe20000410000 */
[----:B------:R-:W-:-:S05]  /*1790*/  MOV R5, R10 ;  /* 0x0000000a00057202 */ /* 0x000fca0000000f00 */
[----:B------:R-:W0:Y:S02]  /*17a0*/  MUFU.EX2 R4, R4 ;  /* 0x0000000400047308 */ /* 0x000e240000000800 */
.L_x_45686:
[----:B------:R-:W-:Y:S05]  /*17b0*/  BSYNC B1 ;  /* 0x0000000000017941 */ /* 0x000fea0003800000 */
.L_x_45682:
[----:B0-23--:R0:W-:Y:S01]  /*17c0*/  STG.E.64 desc[UR4][R2.64], R4 ;  /* 0x0000000402007986 */ /* 0x00d1e2000c101b04 */
[----:B------:R-:W-:-:S07]  /*17d0*/  IADD3 R7, R0, 0x80, RZ ;  /* 0x0000008000077810 */ /* 0x000fce0007ffe0ff */
.L_x_45680:
[----:B------:R-:W-:Y:S05]  /*17e0*/  BSYNC B0 ;  /* 0x0000000000007941 */ /* 0x000fea0003800000 */
.L_x_45679:
[----:B------:R-:W-:-:S13]  /*17f0*/  ISETP.GE.AND P0, PT, R7, UR6, PT ;  /* 0x0000000607007c0c */ /* 0x000fda000bf06270 */
[----:B------:R-:W-:Y:S05]  /*1800*/  @P0 EXIT ;  /* 0x000000000000094d */ /* 0x000fea0003800000 */
[----:B------:R-:W2:Y:S01]  /*1810*/  LDC R8, c[0x0][0x218] ;  /* 0x00008600ff087b82 */ /* 0x000ea20000000800 */
[----:B0-----:R-:W-:Y:S01]  /*1820*/  HFMA2.MMA R3, -RZ, RZ, 0, 0 ;  /* 0x00000000ff037435 */ /* 0x001fe200000001ff */
[----:B------:R-:W-:Y:S01]  /*1830*/  IMAD.MOV.U32 R0, RZ, RZ, RZ ;  /* 0x000000ffff007224 */ /* 0x000fe200078e00ff */
[----:B--2---:R-:W-:-:S13]  /*1840*/  ISETP.NE.AND P0, PT, R8, RZ, PT ;  /* 0x000000ff0800720c */ /* 0x004fda0003f05270 */
        /* <DEDUP_REMOVED lines=288> */
[----:B------:R-:W2:Y:S04]  /*2a50*/  @P0 LDC R11, c[0x0][0x33c] ;  /* 0x0000cf00ff0b0b82 */ /* 0x000ea80000000800 */
[----:B------:R-:W-:-:S04]  /*2a60*/  IMAD R4, R4, UR8, R5 ;  /* 0x0000000804047c24 */ /* 0x000fc8000f8e0205 */
[----:B------:R-:W3:Y:S01]  /*2a70*/  @P0 LDC.64 R12, c[0x0][0x408] ;  /* 0x00010200ff0c0b82 */ /* 0x000ee20000000a00 */
[C---:B------:R-:W-:Y:S02]  /*2a80*/  IMAD R3, R4.reuse, UR6, R3 ;  /* 0x0000000604037c24 */ /* 0x040fe4000f8e0203 */
[----:B------:R-:W-:Y:S02]  /*2a90*/  IMAD R0, R4, UR7, R0 ;  /* 0x0000000704007c24 */ /* 0x000fe4000f8e0200 */
[----:B0-----:R-:W-:-:S05]  /*2aa0*/  @P0 IMAD.HI.U32 R2, R7, R8, R6 ;  /* 0x0000000807020227 */ /* 0x001fca00078e0006 */
[----:B------:R-:W-:-:S04]  /*2ab0*/  @P0 SHF.R.U32.HI R2, RZ, R9, R2 ;  /* 0x00000009ff020219 */ /* 0x000fc80000011602 */
[----:B------:R-:W-:-:S05]  /*2ac0*/  @P0 IADD3 R6, -R2, RZ, RZ ;  /* 0x000000ff02060210 */ /* 0x000fca0007ffe1ff */
[----:B--2---:R-:W-:-:S04]  /*2ad0*/  @P0 IMAD R6, R11, R6, R7 ;  /* 0x000000060b060224 */ /* 0x004fc800078e0207 */
[C---:B---3--:R-:W-:Y:S02]  /*2ae0*/  @P0 IMAD R3, R6.reuse, R12, R3 ;  /* 0x0000000c06030224 */ /* 0x048fe400078e0203 */
[----:B------:R-:W-:-:S07]  /*2af0*/  @P0 IMAD R0, R6, R13, R0 ;  /* 0x0000000d06000224 */ /* 0x000fce00078e0200 */
.L_x_45687:
[----:B------:R-:W-:Y:S01]  /*2b00*/  ULDC.64 UR6, c[0x0][0x418] ;  /* 0x0001060000067ab9 */ /* 0x000fe20000000a00 */
[----:B------:R-:W-:Y:S01]  /*2b10*/  ULDC.64 UR8, c[0x0][0x420] ;  /* 0x0001080000087ab9 */ /* 0x000fe20000000a00 */
[----:B------:R-:W-:-:S04]  /*2b20*/  IADD3 R4, P0, R0, UR6, RZ ;  /* 0x0000000600047c10 */ /* 0x000fc8000ff1e0ff */
[----:B------:R-:W-:Y:S01]  /*2b30*/  IADD3.X R5, RZ, UR7, RZ, P0, !PT ;  /* 0x00000007ff057c10 */ /* 0x000fe200087fe4ff */
[----:B------:R-:W-:-:S05]  /*2b40*/  ULDC.64 UR6, c[0x0][0x410] ;  /* 0x0001040000067ab9 */ /* 0x000fca0000000a00 */
[----:B------:R-:W2:Y:S01]  /*2b50*/  LDG.E.64 R4, desc[UR4][R4.64] ;  /* 0x0000000404047981 */ /* 0x000ea2000c1e1b00 */
[----:B------:R-:W-:Y:S01]  /*2b60*/  IADD3 R2, P1, R3, UR6, RZ ;  /* 0x0000000603027c10 */ /* 0x000fe2000ff3e0ff */
[----:B------:R-:W-:Y:S03]  /*2b70*/  BSSY B0, `(.L_x_45688) ;  /* 0x000003c000007945 */ /* 0x000fe60003800000 */
[----:B------:R-:W-:Y:S01]  /*2b80*/  IADD3.X R3, RZ, UR7, RZ, P1, !PT ;  /* 0x00000007ff037c10 */ /* 0x000fe20008ffe4ff */
[----:B--2---:R-:W-:Y:S01]  /*2b90*/  FMUL.FTZ R0, R4, UR9 ;  /* 0x0000000904007c20 */ /* 0x004fe20008410000 */
[----:B------:R-:W-:-:S03]  /*2ba0*/  FMUL.FTZ R7, R5, UR9 ;  /* 0x0000000905077c20 */ /* 0x000fc60008410000 */
[----:B------:R-:W-:Y:S01]  /*2bb0*/  FFMA.FTZ R9, R5, UR8, R0 ;  /* 0x0000000805097c23 */ /* 0x000fe20008010000 */
        /* <DEDUP_REMOVED lines=38> */
.L_x_45691:
        /* <DEDUP_REMOVED lines=10> */
.L_x_45690:
[----:B------:R-:W-:-:S04]  /*2ec0*/  FMUL.RZ R9, R9, 0.15915493667125701904 ;  /* 0x3e22f98309097820 */ /* 0x000fc8000040c000 */
[----:B------:R2:W3:Y:S08]  /*2ed0*/  MUFU.SIN R5, R9 ;  /* 0x0000000900057308 */ /* 0x0004f00000000400 */
[----:B------:R2:W4:Y:S01]  /*2ee0*/  MUFU.COS R4, R9 ;  /* 0x0000000900047308 */ /* 0x0005220000000000 */
[----:B------:R-:W-:Y:S05]  /*2ef0*/  BRA `(.L_x_45692) ;  /* 0x00000000000c7947 */ /* 0x000fea0003800000 */
.L_x_45689:
[----:B------:R-:W-:Y:S01]  /*2f00*/  FMUL.FTZ R4, R8, 1.4426950216293334961 ;  /* 0x3fb8aa3b08047820 */ /* 0x000fe20000410000 */
[----:B------:R-:W-:-:S05]  /*2f10*/  MOV R5, R9 ;  /* 0x0000000900057202 */ /* 0x000fca0000000f00 */
[----:B------:R-:W0:Y:S02]  /*2f20*/  MUFU.EX2 R4, R4 ;  /* 0x0000000400047308 */ /* 0x000e240000000800 */
.L_x_45692:
[----:B------:R-:W-:Y:S05]  /*2f30*/  BSYNC B0 ;  /* 0x0000000000007941 */ /* 0x000fea0003800000 */
.L_x_45688:
[----:B0--34-:R-:W-:Y:S01]  /*2f40*/  STG.E.64 desc[UR4][R2.64], R4 ;  /* 0x0000000402007986 */ /* 0x019fe2000c101b04 */
[----:B------:R-:W-:Y:S05]  /*2f50*/  EXIT ;  /* 0x000000000000794d */ /* 0x000fea0003800000 */
.L_x_45693:
        /* <DEDUP_REMOVED lines=10> */
.L_x_71885:


//--------------------- .text._ZN2at6native27unrolled_elementwise_kernelIZNS0_50_GLOBAL__N__2680c7bb_12_PowKernel_cu_140f0503_289622pow_scalar_tensor_implIfEEvRNS_18TensorIteratorBaseEN3c107complexIT_EEEUlNS7_IfEEE_St5arrayIPcLm2EELi4E23TrivialOffsetCalculatorILi1EjESG_NS0_6memory15LoadWithoutCastENSH_16StoreWithoutCastEEEviS8_T0_T2_T3_T4_T5_ --------------------------
	.section	.text._ZN2at6native27unrolled_elementwise_kernelIZNS0_50_GLOBAL__N__2680c7bb_12_PowKernel_cu_140f0503_289622pow_scalar_tensor_implIfEEvRNS_18TensorIteratorBaseEN3c107complexIT_EEEUlNS7_IfEEE_St5arrayIPcLm2EELi4E23TrivialOffsetCalculatorILi1EjESG_NS0_6memory15LoadWithoutCastENSH_16StoreWithoutCastEEEviS8_T0_T2_T3_T4_T5_,"ax",@progbits
	.align	128
        .global         _ZN2at6native27unrolled_elementwise_kernelIZNS0_50_GLOBAL__N__2680c7bb_12_PowKernel_cu_140f0503_289622pow_scalar_tensor_implIfEEvRNS_18TensorIteratorBaseEN3c107complexIT_EEEUlNS7_IfEEE_St5arrayIPcLm2EELi4E23TrivialOffsetCalculatorILi1EjESG_NS0_6memory15LoadWithoutCastENSH_16StoreWithoutCastEEEviS8_T0_T2_T3_T4_T5_
        .type           _ZN2at6native27unrolled_elementwise_kernelIZNS0_50_GLOBAL__N__2680c7bb_12_PowKernel_cu_140f0503_289622pow_scalar_tensor_implIfEEvRNS_18TensorIteratorBaseEN3c107complexIT_EEEUlNS7_IfEEE_St5arrayIPcLm2EELi4E23TrivialOffsetCalculatorILi1EjESG_NS0_6memory15LoadWithoutCastENSH_16StoreWithoutCastEEEviS8_T0_T2_T3_T4_T5_,@function
        .size           _ZN2at6native27unrolled_elementwise_kernelIZNS0_50_GLOBAL__N__2680c7bb_12_PowKernel_cu_140f0503_289622pow_scalar_tensor_implIfEEvRNS_18TensorIteratorBaseEN3c107complexIT_EEEUlNS7_IfEEE_St5arrayIPcLm2EELi4E23TrivialOffsetCalculatorILi1EjESG_NS0_6memory15LoadWithoutCastENSH_16StoreWithoutCastEEEviS8_T0_T2_T3_T4_T5_,(.L_x_71886 - _ZN2at6native27unrolled_elementwise_kernelIZNS0_50_GLOBAL__N__2680c7bb_12_PowKernel_cu_140f0503_289622pow_scalar_tensor_implIfEEvRNS_18TensorIteratorBaseEN3c107complexIT_EEEUlNS7_IfEEE_St5arrayIPcLm2EELi4E23TrivialOffsetCalculatorILi1EjESG_NS0_6memory15LoadWithoutCastENSH_16StoreWithoutCastEEEviS8_T0_T2_T3_T4_T5_)
        .other          _ZN2at6native27unrolled_elementwise_kernelIZNS0_50_GLOBAL__N__2680c7bb_12_PowKernel_cu_140f0503_289622pow_scalar_tensor_implIfEEvRNS_18TensorIteratorBaseEN3c107complexIT_EEEUlNS7_IfEEE_St5arrayIPcLm2EELi4E23TrivialOffsetCalculatorILi1EjESG_NS0_6memory15LoadWithoutCastENSH_16StoreWithoutCastEEEviS8_T0_T2_T3_T4_T5_,@"STO_CUDA_ENTRY STV_DEFAULT"
_ZN2at6native27unrolled_elementwise_kernelIZNS0_50_GLOBAL__N__2680c7bb_12_PowKernel_cu_140f0503_289622pow_scalar_tensor_implIfEEvRNS_18TensorIteratorBaseEN3c107complexIT_EEEUlNS7_IfEEE_St5arrayIPcLm2EELi4E23TrivialOffsetCalculatorILi1EjESG_NS0_6memory15LoadWithoutCastENSH_16StoreWithoutCastEEEviS8_T0_T2_T3_T4_T5_:
.text._ZN2at6native27unrolled_elementwise_kernelIZNS0_50_GLOBAL__N__2680c7bb_12_PowKernel_cu_140f0503_289622pow_scalar_tensor_implIfEEvRNS_18TensorIteratorBaseEN3c107complexIT_EEEUlNS7_IfEEE_St5arrayIPcLm2EELi4E23TrivialOffsetCalculatorILi1EjESG_NS0_6memory15LoadWithoutCastENSH_16StoreWithoutCastEEEviS8_T0_T2_T3_T4_T5_:
[----:B------:R-:W-:Y:S01]  /*0000*/  LDC R1, c[0x0][0x28] ;  /* 0x00000a00ff017b82 */ /* 0x000fe20000000800 */
[----:B------:R-:W0:Y:S07]  /*0010*/  S2R R10, SR_CTAID.X ;  /* 0x00000000000a7919 */ /* 0x000e2e0000002500 */
[----:B------:R-:W0:Y:S01]  /*0020*/  LDC R3, c[0x0][0x210] ;  /* 0x00008400ff037b82 */ /* 0x000e220000000800 */
[----:B------:R-:W-:Y:S01]  /*0030*/  CS2R R16, SRZ ;  /* 0x0000000000107805 */ /* 0x000fe2000001ff00 */
[----:B------:R-:W-:Y:S01]  /*0040*/  ULDC.64 UR4, c[0x0][0x208] ;  /* 0x0000820000047ab9 */ /* 0x000fe20000000a00 */
[----:B------:R-:W1:Y:S01]  /*0050*/  S2R R11, SR_TID.X ;  /* 0x00000000000b7919 */ /* 0x000e620000002100 */
[----:B0-----:R-:W-:Y:S01]  /*0060*/  IMAD R0, R10, -0x200, R3 ;  /* 0xfffffe000a007824 */ /* 0x001fe200078e0203 */
[----:B-1----:R-:W-:-:S04]  /*0070*/  MOV R7, R11 ;  /* 0x0000000b00077202 */ /* 0x002fc80000000f00 */
[----:B------:R-:W-:-:S13]  /*0080*/  ISETP.GE.AND P2, PT, R11, R0, PT ;  /* 0x000000000b00720c */ /* 0x000fda0003f46270 */
[----:B------:R-:W-:Y:S01]  /*0090*/  @!P2 LEA R9, R10, R7, 0x9 ;  /* 0x000000070a09a211 */ /* 0x000fe200078e48ff */
[----:B------:R-:W-:Y:S01]  /*00a0*/  @!P2 VIADD R7, R7, 0x80 ;  /* 0x000000800707a836 */ /* 0x000fe20000000000 */
[----:B------:R-:W0:Y:S04]  /*00b0*/  @!P2 LDC.64 R14, c[0x0][0x230] ;  /* 0x00008c00ff0eab82 */ /* 0x000e280000000a00 */
[----:B------:R-:W-:-:S13]  /*00c0*/  ISETP.GE.AND P0, PT, R7, R0, PT ;  /* 0x000000000700720c */ /* 0x000fda0003f06270 */
[----:B------:R-:W-:Y:S01]  /*00d0*/  @!P0 LEA R13, R10, R7, 0x9 ;  /* 0x000000070a0d8211 */ /* 0x000fe200078e48ff */
[----:B------:R-:W1:Y:S01]  /*00e0*/  @!P0 LDC.64 R18, c[0x0][0x230] ;  /* 0x00008c00ff128b82 */ /* 0x000e620000000a00 */
[----:B------:R-:W-:-:S04]  /*00f0*/  @!P0 IADD3 R7, R7, 0x80, RZ ;  /* 0x0000008007078810 */ /* 0x000fc80007ffe0ff */
[----:B------:R-:W-:Y:S01]  /*0100*/  ISETP.GE.AND P3, PT, R7, R0, PT ;  /* 0x000000000700720c */ /* 0x000fe20003f66270 */
[----:B0-----:R-:W-:-:S05]  /*0110*/  @!P2 IMAD.WIDE.U32 R14, R9, 0x8, R14 ;  /* 0x00000008090ea825 */ /* 0x001fca00078e000e */
[----:B------:R0:W5:Y:S07]  /*0120*/  @!P2 LDG.E.64 R16, desc[UR4][R14.64] ;  /* 0x000000040e10a981 */ /* 0x00016e000c1e1b00 */
[----:B------:R-:W-:Y:S01]  /*0130*/  @!P3 IMAD R23, R10, 0x200, R7 ;  /* 0x000002000a17b824 */ /* 0x000fe200078e0207 */
[----:B------:R-:W-:Y:S01]  /*0140*/  @!P3 IADD3 R7, R7, 0x80, RZ ;  /* 0x000000800707b810 */ /* 0x000fe20007ffe0ff */
[----:B------:R-:W2:Y:S03]  /*0150*/  @!P3 LDC.64 R4, c[0x0][0x230] ;  /* 0x00008c00ff04bb82 */ /* 0x000ea60000000a00 */
[----:B------:R-:W-:Y:S01]  /*0160*/  ISETP.GE.AND P1, PT, R7, R0, PT ;  /* 0x000000000700720c */ /* 0x000fe20003f26270 */
[----:B-1----:R-:W-:Y:S01]  /*0170*/  @!P0 IMAD.WIDE.U32 R18, R13, 0x8, R18 ;  /* 0x000000080d128825 */ /* 0x002fe200078e0012 */
[----:B------:R-:W-:-:S06]  /*0180*/  CS2R R12, SRZ ;  /* 0x00000000000c7805 */ /* 0x000fcc000001ff00 */
[----:B------:R0:W5:Y:S05]  /*0190*/  @!P0 LDG.E.64 R12, desc[UR4][R18.64] ;  /* 0x00000004120c8981 */ /* 0x00016a000c1e1b00 */
[----:B------:R-:W1:Y:S01]  /*01a0*/  @!P1 LDC.64 R2, c[0x0][0x230] ;  /* 0x00008c00ff029b82 */ /* 0x000e620000000a00 */
[----:B------:R-:W-:Y:S01]  /*01b0*/  @!P1 LEA R21, R10, R7, 0x9 ;  /* 0x000000070a159211 */ /* 0x000fe200078e48ff */
[----:B--2---:R-:W-:Y:S01]  /*01c0*/  @!P3 IMAD.WIDE.U32 R22, R23, 0x8, R4 ;  /* 0x000000081716b825 */ /* 0x004fe200078e0004 */
[----:B------:R-:W-:-:S06]  /*01d0*/  CS2R R4, SRZ ;  /* 0x0000000000047805 */ /* 0x000fcc000001ff00 */
[----:B------:R0:W5:Y:S01]  /*01e0*/  @!P3 LDG.E.64 R4, desc[UR4][R22.64] ;  /* 0x000000041604b981 */ /* 0x000162000c1e1b00 */
[----:B-1----:R-:W-:Y:S01]  /*01f0*/  @!P1 IMAD.WIDE.U32 R20, R21, 0x8, R2 ;  /* 0x0000000815149825 */ /* 0x002fe200078e0002 */
[----:B------:R-:W-:-:S06]  /*0200*/  CS2R R2, SRZ ;  /* 0x0000000000027805 */ /* 0x000fcc000001ff00 */
[----:B------:R0:W5:Y:S01]  /*0210*/  @!P1 LDG.E.64 R2, desc[UR4][R20.64] ;  /* 0x0000000414029981 */ /* 0x000162000c1e1b00 */
[----:B------:R-:W-:Y:S01]  /*0220*/  BSSY B0, `(.L_x_45694) ;  /* 0x000003f000007945 */ /* 0x000fe20003800000 */
[----:B------:R-:W-:Y:S01]  /*0230*/  IMAD.MOV.U32 R9, RZ, RZ, RZ ;  /* 0x000000ffff097224 */ /* 0x000fe200078e00ff */
[----:B------:R-:W-:Y:S02]  /*0240*/  CS2R R6, SRZ ;  /* 0x0000000000067805 */ /* 0x000fe4000001ff00 */
[----:B------:R-:W-:Y:S05]  /*0250*/  @P2 BRA `(.L_x_45695) ;  /* 0x0000000000ec2947 */ /* 0x000fea0003800000 */
[----:B------:R-:W-:Y:S02]  /*0260*/  ULDC.64 UR6, c[0x0][0x218] ;  /* 0x0000860000067ab9 */ /* 0x000fe40000000a00 */
[----:B-----5:R-:W-:-:S04]  /*0270*/  FMUL.FTZ R6, R16, UR7 ;  /* 0x0000000710067c20 */ /* 0x020fc80008410000 */
[C---:B0-----:R-:W-:Y:S01]  /*0280*/  FFMA.FTZ R18, R17.reuse, UR6, R6 ;  /* 0x0000000611127c23 */ /* 0x041fe20008010006 */
        /* <DEDUP_REMOVED lines=39> */
.L_x_45698:
        /* <DEDUP_REMOVED lines=10> */
.L_x_45697:
[----:B------:R-:W-:-:S04]  /*05a0*/  FMUL.RZ R18, R18, 0.15915493667125701904 ;  /* 0x3e22f98312127820 */ /* 0x000fc8000040c000 */
[----:B------:R2:W3:Y:S08]  /*05b0*/  MUFU.SIN R7, R18 ;  /* 0x0000001200077308 */ /* 0x0004f00000000400 */
[----:B------:R2:W4:Y:S01]  /*05c0*/  MUFU.COS R6, R18 ;  /* 0x0000001200067308 */ /* 0x0005220000000000 */
[----:B------:R-:W-:Y:S05]  /*05d0*/  BRA `(.L_x_45695) ;  /* 0x00000000000c7947 */ /* 0x000fea0003800000 */
.L_x_45696:
[----:B------:R-:W-:Y:S01]  /*05e0*/  FMUL.FTZ R6, R17, 1.4426950216293334961 ;  /* 0x3fb8aa3b11067820 */ /* 0x000fe20000410000 */
[----:B------:R-:W-:-:S05]  /*05f0*/  MOV R7, R18 ;  /* 0x0000001200077202 */ /* 0x000fca0000000f00 */
[----:B------:R-:W1:Y:S02]  /*0600*/  MUFU.EX2 R6, R6 ;  /* 0x0000000600067308 */ /* 0x000e640000000800 */
.L_x_45695:
[----:B------:R-:W-:Y:S05]  /*0610*/  BSYNC B0 ;  /* 0x0000000000007941 */ /* 0x000fea0003800000 */
.L_x_45694:
[----:B-----5:R-:W-:Y:S01]  /*0620*/  VIADD R17, R11, 0x80 ;  /* 0x000000800b117836 */ /* 0x020fe20000000000 */
[----:B------:R-:W-:Y:S01]  /*0630*/  BSSY B0, `(.L_x_45699) ;  /* 0x000003f000007945 */ /* 0x000fe20003800000 */
[----:B------:R-:W-:-:S03]  /*0640*/  HFMA2.MMA R8, -RZ, RZ, 0, 0 ;  /* 0x00000000ff087435 */ /* 0x000fc600000001ff */
[----:B------:R-:W-:-:S13]  /*0650*/  ISETP.GE.AND P0, PT, R17, R0, PT ;  /* 0x000000001100720c */ /* 0x000fda0003f06270 */
[----:B------:R-:W-:Y:S05]  /*0660*/  @P0 BRA `(.L_x_45700) ;  /* 0x0000000000ec0947 */ /* 0x000fea0003800000 */
[----:B------:R-:W-:Y:S02]  /*0670*/  ULDC.64 UR6, c[0x0][0x218] ;  /* 0x0000860000067ab9 */ /* 0x000fe40000000a00 */
[----:B0-----:R-:W-:-:S04]  /*0680*/  FMUL.FTZ R14, R12, UR7 ;  /* 0x000000070c0e7c20 */ /* 0x001fc80008410000 */
        /* <DEDUP_REMOVED lines=40> */
.L_x_45703:
        /* <DEDUP_REMOVED lines=10> */
.L_x_45702:
[----:B------:R-:W-:-:S04]  /*09b0*/  FMUL.RZ R14, R14, 0.15915493667125701904 ;  /* 0x3e22f9830e0e7820 */ /* 0x000fc8000040c000 */
[----:B------:R0:W0:Y:S08]  /*09c0*/  MUFU.SIN R9, R14 ;  /* 0x0000000e00097308 */ /* 0x0000300000000400 */
[----:B------:R0:W0:Y:S01]  /*09d0*/  MUFU.COS R8, R14 ;  /* 0x0000000e00087308 */ /* 0x0000220000000000 */
[----:B------:R-:W-:Y:S05]  /*09e0*/  BRA `(.L_x_45700) ;  /* 0x00000000000c7947 */ /* 0x000fea0003800000 */
.L_x_45701:
[----:B------:R-:W-:Y:S01]  /*09f0*/  FMUL.FTZ R8, R16, 1.4426950216293334961 ;  /* 0x3fb8aa3b10087820 */ /* 0x000fe20000410000 */
[----:B------:R-:W-:-:S05]  /*0a00*/  MOV R9, R14 ;  /* 0x0000000e00097202 */ /* 0x000fca0000000f00 */
[----:B------:R-:W0:Y:S02]  /*0a10*/  MUFU.EX2 R8, R8 ;  /* 0x0000000800087308 */ /* 0x000e240000000800 */
.L_x_45700:
[----:B------:R-:W-:Y:S05]  /*0a20*/  BSYNC B0 ;  /* 0x0000000000007941 */ /* 0x000fea0003800000 */
.L_x_45699:
[----:B------:R-:W-:Y:S01]  /*0a30*/  IADD3 R13, R11, 0x100, RZ ;  /* 0x000001000b0d7810 */ /* 0x000fe20007ffe0ff */
[----:B------:R-:W-:Y:S01]  /*0a40*/  BSSY B0, `(.L_x_45704) ;  /* 0x0000040000007945 */ /* 0x000fe20003800000 */
[----:B0-----:R-:W-:Y:S02]  /*0a50*/  CS2R R14, SRZ ;  /* 0x00000000000e7805 */ /* 0x001fe4000001ff00 */
[----:B------:R-:W-:Y:S01]  /*0a60*/  ISETP.GE.AND P0, PT, R13, R0, PT ;  /* 0x000000000d00720c */ /* 0x000fe20003f06270 */
[----:B------:R-:W-:-:S12]  /*0a70*/  IMAD.MOV.U32 R13, RZ, RZ, RZ ;  /* 0x000000ffff0d7224 */ /* 0x000fd800078e00ff */
[----:B------:R-:W-:Y:S05]  /*0a80*/  @P0 BRA `(.L_x_45705) ;  /* 0x0000000000ec0947 */ /* 0x000fea0003800000 */
[----:B------:R-:W-:Y:S02]  /*0a90*/  ULDC.64 UR6, c[0x0][0x218] ;  /* 0x0000860000067ab9 */ /* 0x000fe40000000a00 */
[----:B------:R-:W-:-:S04]  /*0aa0*/  FMUL.FTZ R12, R4, UR7 ;  /* 0x00000007040c7c20 */ /* 0x000fc80008410000 */
[C---:B------:R-:W-:Y:S01]  /*0ab0*/  FFMA.FTZ R12, R5.reuse, UR6, R12 ;  /* 0x00000006050c7c23 */ /* 0x040fe2000801000c */
[----:B------:R-:W-:-:S04]  /*0ac0*/  FMUL.FTZ R5, R5, UR7 ;  /* 0x0000000705057c20 */ /* 0x000fc80008410000 */
[----:B------:R-:W-:Y:S01]  /*0ad0*/  LOP3.LUT P0, R14, R12, 0x7fffffff, RZ, 0xc0, !PT ;  /* 0x7fffffff0c0e7812 */ /* 0x000fe2000780c0ff */
[----:B--2---:R-:W-:-:S12]  /*0ae0*/  FFMA.FTZ R18, R4, UR6, -R5 ;  /* 0x0000000604127c23 */ /* 0x004fd80008010805 */
        /* <DEDUP_REMOVED lines=36> */
.L_x_45708:
        /* <DEDUP_REMOVED lines=10> */
.L_x_45707:
[----:B------:R-:W-:-:S04]  /*0dd0*/  FMUL.RZ R12, R12, 0.15915493667125701904 ;  /* 0x3e22f9830c0c7820 */ /* 0x000fc8000040c000 */
[----:B------:R0:W2:Y:S08]  /*0de0*/  MUFU.SIN R15, R12 ;  /* 0x0000000c000f7308 */ /* 0x0000b00000000400 */
[----:B------:R0:W0:Y:S01]  /*0df0*/  MUFU.COS R14, R12 ;  /* 0x0000000c000e7308 */ /* 0x0000220000000000 */
[----:B------:R-:W-:Y:S05]  /*0e00*/  BRA `(.L_x_45705) ;  /* 0x00000000000c7947 */ /* 0x000fea0003800000 */
.L_x_45706:
[----:B------:R-:W-:Y:S01]  /*0e10*/  FMUL.FTZ R14, R18, 1.4426950216293334961 ;  /* 0x3fb8aa3b120e7820 */ /* 0x000fe20000410000 */
[----:B------:R-:W-:-:S05]  /*0e20*/  MOV R15, R12 ;  /* 0x0000000c000f7202 */ /* 0x000fca0000000f00 */
[----:B------:R-:W0:Y:S02]  /*0e30*/  MUFU.EX2 R14, R14 ;  /* 0x0000000e000e7308 */ /* 0x000e240000000800 */
.L_x_45705:
[----:B------:R-:W-:Y:S05]  /*0e40*/  BSYNC B0 ;  /* 0x0000000000007941 */ /* 0x000fea0003800000 */
.L_x_45704:
[----:B------:R-:W-:Y:S01]  /*0e50*/  IADD3 R5, R11, 0x180, RZ ;  /* 0x000001800b057810 */ /* 0x000fe20007ffe0ff */
[----:B------:R-:W-:Y:S01]  /*0e60*/  BSSY B0, `(.L_x_45709) ;  /* 0x000003f000007945 */ /* 0x000fe20003800000 */
[----:B0-----:R-:W-:Y:S02]  /*0e70*/  HFMA2.MMA R12, -RZ, RZ, 0, 0 ;  /* 0x00000000ff0c7435 */ /* 0x001fe400000001ff */
[----:B------:R-:W-:-:S13]  /*0e80*/  ISETP.GE.AND P0, PT, R5, R0, PT ;  /* 0x000000000500720c */ /* 0x000fda0003f06270 */
[----:B------:R-:W-:Y:S05]  /*0e90*/  @P0 BRA `(.L_x_45710) ;  /* 0x0000000000ec0947 */ /* 0x000fea0003800000 */
[----:B------:R-:W-:Y:S02]  /*0ea0*/  ULDC.64 UR6, c[0x0][0x218] ;  /* 0x0000860000067ab9 */ /* 0x000fe40000000a00 */
[----:B------:R-:W-:-:S04]  /*0eb0*/  FMUL.FTZ R4, R2, UR7 ;  /* 0x0000000702047c20 */ /* 0x000fc80008410000 */
        /* <DEDUP_REMOVED lines=40> */
.L_x_45713:
        /* <DEDUP_REMOVED lines=10> */
.L_x_45712:
[----:B------:R-:W-:-:S04]  /*11e0*/  FMUL.RZ R4, R4, 0.15915493667125701904 ;  /* 0x3e22f98304047820 */ /* 0x000fc8000040c000 */
[----:B------:R0:W0:Y:S08]  /*11f0*/  MUFU.SIN R13, R4 ;  /* 0x00000004000d7308 */ /* 0x0000300000000400 */
[----:B------:R0:W0:Y:S01]  /*1200*/  MUFU.COS R12, R4 ;  /* 0x00000004000c7308 */ /* 0x0000220000000000 */
[----:B------:R-:W-:Y:S05]  /*1210*/  BRA `(.L_x_45710) ;  /* 0x00000000000c7947 */ /* 0x000fea0003800000 */
.L_x_45711:
[----:B------:R-:W-:Y:S01]  /*1220*/  FMUL.FTZ R12, R16, 1.4426950216293334961 ;  /* 0x3fb8aa3b100c7820 */ /* 0x000fe20000410000 */
[----:B------:R-:W-:-:S05]  /*1230*/  IMAD.MOV.U32 R13, RZ, RZ, R4 ;  /* 0x000000ffff0d7224 */ /* 0x000fca00078e0004 */
[----:B------:R-:W0:Y:S02]  /*1240*/  MUFU.EX2 R12, R12 ;  /* 0x0000000c000c7308 */ /* 0x000e240000000800 */
.L_x_45710:
[----:B------:R-:W-:Y:S05]  /*1250*/  BSYNC B0 ;  /* 0x0000000000007941 */ /* 0x000fea0003800000 */
.L_x_45709:
[----:B------:R-:W-:Y:S01]  /*1260*/  ISETP.GE.AND P0, PT, R11, R0, PT ;  /* 0x000000000b00720c */ /* 0x000fe20003f06270 */
[----:B------:R-:W-:Y:S04]  /*1270*/  BSSY B0, `(.L_x_45714) ;  /* 0x0000017000007945 */ /* 0x000fe80003800000 */
[----:B------:R-:W-:Y:S08]  /*1280*/  BSSY B1, `(.L_x_45715) ;  /* 0x000000f000017945 */ /* 0x000ff00003800000 */
[----:B------:R-:W-:Y:S05]  /*1290*/  @P0 BRA `(.L_x_45716) ;  /* 0x0000000000340947 */ /* 0x000fea0003800000 */
[----:B------:R-:W5:Y:S01]  /*12a0*/  LDC.64 R2, c[0x0][0x228] ;  /* 0x00008a00ff027b82 */ /* 0x000f620000000a00 */
[----:B------:R-:W-:-:S05]  /*12b0*/  LEA R11, R10, R11, 0x9 ;  /* 0x0000000b0a0b7211 */ /* 0x000fca00078e48ff */
[----:B-----5:R-:W-:Y:S01]  /*12c0*/  IMAD.WIDE.U32 R2, R11, 0x8, R2 ;  /* 0x000000080b027825 */ /* 0x020fe200078e0002 */
[----:B------:R-:W-:-:S04]  /*12d0*/  MOV R11, R17 ;  /* 0x00000011000b7202 */ /* 0x000fc80000000f00 */
[----:B-1-34-:R1:W-:Y:S01]  /*12e0*/  STG.E.64 desc[UR4][R2.64], R6 ;  /* 0x0000000602007986 */ /* 0x01a3e2000c101b04 */
[----:B------:R-:W-:-:S13]  /*12f0*/  ISETP.GE.AND P0, PT, R11, R0, PT ;  /* 0x000000000b00720c */ /* 0x000fda0003f06270 */
[----:B------:R-:W-:Y:S05]  /*1300*/  @P0 BREAK B1 ;  /* 0x0000000000010942 */ /* 0x000fea0003800000 */
[----:B-1----:R-:W-:Y:S05]  /*1310*/  @P0 BRA `(.L_x_45717) ;  /* 0x0000000000300947 */ /* 0x002fea0003800000 */
[----:B------:R-:W1:Y:S01]  /*1320*/  LDC.64 R2, c[0x0][0x228] ;  /* 0x00008a00ff027b82 */ /* 0x000e620000000a00 */
[----:B------:R-:W-:Y:S01]  /*1330*/  LEA R5, R10, R11, 0x9 ;  /* 0x0000000b0a057211 */ /* 0x000fe200078e48ff */
[----:B------:R-:W-:-:S04]  /*1340*/  VIADD R11, R11, 0x80 ;  /* 0x000000800b0b7836 */ /* 0x000fc80000000000 */
[----:B-1----:R-:W-:-:S05]  /*1350*/  IMAD.WIDE.U32 R2, R5, 0x8, R2 ;  /* 0x0000000805027825 */ /* 0x002fca00078e0002 */
[----:B------:R1:W-:Y:S02]  /*1360*/  STG.E.64 desc[UR4][R2.64], R8 ;  /* 0x0000000802007986 */ /* 0x0003e4000c101b04 */
.L_x_45716:
[----:B------:R-:W-:Y:S05]  /*1370*/  BSYNC B1 ;  /* 0x0000000000017941 */ /* 0x000fea0003800000 */
.L_x_45715:
[----:B------:R-:W-:-:S13]  /*1380*/  ISETP.GE.AND P0, PT, R11, R0, PT ;  /* 0x000000000b00720c */ /* 0x000fda0003f06270 */
[----:B-1----:R-:W1:Y:S01]  /*1390*/  @!P0 LDC.64 R2, c[0x0][0x228] ;  /* 0x00008a00ff028b82 */ /* 0x002e620000000a00 */
[----:B------:R-:W-:Y:S02]  /*13a0*/  @!P0 LEA R5, R10, R11, 0x9 ;  /* 0x0000000b0a058211 */ /* 0x000fe400078e48ff */
[----:B------:R-:W-:-:S03]  /*13b0*/  @!P0 IADD3 R11, R11, 0x80, RZ ;  /* 0x000000800b0b8810 */ /* 0x000fc60007ffe0ff */
[----:B-1----:R-:W-:-:S05]  /*13c0*/  @!P0 IMAD.WIDE.U32 R2, R5, 0x8, R2 ;  /* 0x0000000805028825 */ /* 0x002fca00078e0002 */
[----:B--2---:R1:W-:Y:S02]  /*13d0*/  @!P0 STG.E.64 desc[UR4][R2.64], R14 ;  /* 0x0000000e02008986 */ /* 0x0043e4000c101b04 */
.L_x_45717:
[----:B------:R-:W-:Y:S05]  /*13e0*/  BSYNC B0 ;  /* 0x0000000000007941 */ /* 0x000fea0003800000 */
.L_x_45714:
[----:B------:R-:W-:Y:S05]  /*13f0*/  WARPSYNC.ALL ;  /* 0x0000000000007948 */ /* 0x000fea0003800000 */
[----:B------:R-:W-:-:S13]  /*1400*/  ISETP.GE.AND P0, PT, R11, R0, PT ;  /* 0x000000000b00720c */ /* 0x000fda0003f06270 */
[----:B------:R-:W-:Y:S05]  /*1410*/  @P0 EXIT ;  /* 0x000000000000094d */ /* 0x000fea0003800000 */
[----:B-1----:R-:W1:Y:S01]  /*1420*/  LDC.64 R2, c[0x0][0x228] ;  /* 0x00008a00ff027b82 */ /* 0x002e620000000a00 */
[----:B------:R-:W-:-:S05]  /*1430*/  LEA R11, R10, R11, 0x9 ;  /* 0x0000000b0a0b7211 */ /* 0x000fca00078e48ff */
[----:B-1----:R-:W-:-:S05]  /*1440*/  IMAD.WIDE.U32 R2, R11, 0x8, R2 ;  /* 0x000000080b027825 */ /* 0x002fca00078e0002 */
[----:B0-----:R-:W-:Y:S01]  /*1450*/  STG.E.64 desc[UR4][R2.64], R12 ;  /* 0x0000000c02007986 */ /* 0x001fe2000c101b04 */
[----:B------:R-:W-:Y:S05]  /*1460*/  EXIT ;  /* 0x000000000000794d */ /* 0x000fea0003800000 */
.L_x_45718:
        /* <DEDUP_REMOVED lines=9> */
.L_x_71886:


//--------------------- .text._ZN2at6native29vectorized_elementwise_kernelILi2EZNS0_50_GLOBAL__N__2680c7bb_12_PowKernel_cu_140f0503_289622pow_scalar_tensor_implIfEEvRNS_18TensorIteratorBaseEN3c107complexIT_EEEUlNS7_IfEEE_St5arrayIPcLm2EEEEviT0_T1_ --------------------------
	.section	.text._ZN2at6native29vectorized_elementwise_kernelILi2EZNS0_50_GLOBAL__N__2680c7bb_12_PowKernel_cu_140f0503_289622pow_scalar_tensor_implIfEEvRNS_18TensorIteratorBaseEN3c107complexIT_EEEUlNS7_IfEEE_St5arrayIPcLm2EEEEviT0_T1_,"ax",@progbits
	.align	128
        .global         _ZN2at6native29vectorized_elementwise_kernelILi2EZNS0_50_GLOBAL__N__2680c7bb_12_PowKernel_cu_140f0503_289622pow_scalar_tensor_implIfEEvRNS_18TensorIteratorBaseEN3c107complexIT_EEEUlNS7_IfEEE_St5arrayIPcLm2EEEEviT0_T1_
        .type           _ZN2at6native29vectorized_elementwise_kernelILi2EZNS0_50_GLOBAL__N__2680c7bb_12_PowKernel_cu_140f0503_289622pow_scalar_tensor_implIfEEvRNS_18TensorIteratorBaseEN3c107complexIT_EEEUlNS7_IfEEE_St5arrayIPcLm2EEEEviT0_T1_,@function
        .size           _ZN2at6native29vectorized_elementwise_kernelILi2EZNS0_50_GLOBAL__N__2680c7bb_12_PowKernel_cu_140f0503_289622pow_scalar_tensor_implIfEEvRNS_18TensorIteratorBaseEN3c107complexIT_EEEUlNS7_IfEEE_St5arrayIPcLm2EEEEviT0_T1_,(.L_x_71887 - _ZN2at6native29vectorized_elementwise_kernelILi2EZNS0_50_GLOBAL__N__2680c7bb_12_PowKernel_cu_140f0503_289622pow_scalar_tensor_implIfEEvRNS_18TensorIteratorBaseEN3c107complexIT_EEEUlNS7_IfEEE_St5arrayIPcLm2EEEEviT0_T1_)
        .other          _ZN2at6native29vectorized_elementwise_kernelILi2EZNS0_50_GLOBAL__N__2680c7bb_12_PowKernel_cu_140f0503_289622pow_scalar_tensor_implIfEEvRNS_18TensorIteratorBaseEN3c107complexIT_EEEUlNS7_IfEEE_St5arrayIPcLm2EEEEviT0_T1_,@"STO_CUDA_ENTRY STV_DEFAULT"
_ZN2at6native29vectorized_elementwise_kernelILi2EZNS0_50_GLOBAL__N__2680c7bb_12_PowKernel_cu_140f0503_289622pow_scalar_tensor_implIfEEvRNS_18TensorIteratorBaseEN3c107complexIT_EEEUlNS7_IfEEE_St5arrayIPcLm2EEEEviT0_T1_:
.text._ZN2at6native29vectorized_elementwise_kernelILi2EZNS0_50_GLOBAL__N__2680c7bb_12_PowKernel_cu_140f0503_289622pow_scalar_tensor_implIfEEvRNS_18TensorIteratorBaseEN3c107complexIT_EEEUlNS7_IfEEE_St5arrayIPcLm2EEEEviT0_T1_:
        /* <DEDUP_REMOVED lines=10> */
[----:B------:R-:W-:Y:S01]  /*00a0*/  ULDC.64 UR6, c[0x0][0x218] ;  /* 0x0000860000067ab9 */ /* 0x000fe20000000a00 */
[----:B-1----:R-:W-:-:S04]  /*00b0*/  IMAD.WIDE R2, R25, 0x8, R2 ;  /* 0x0000000819027825 */ /* 0x002fc800078e0202 */
[----:B0-----:R-:W-:-:S05]  /*00c0*/  IMAD.WIDE.U32 R20, R0, 0x10, R2 ;  /* 0x0000001000147825 */ /* 0x001fca00078e0002 */
[----:B------:R-:W2:Y:S04]  /*00d0*/  LDG.E.128 R12, desc[UR4][R20.64] ;  /* 0x00000004140c7981 */ /* 0x000ea8000c1e1d00 */
[----:B------:R0:W5:Y:S04]  /*00e0*/  LDG.E.128 R16, desc[UR4][R20.64+0x800] ;  /* 0x0008000414107981 */ /* 0x000168000c1e1d00 */
[----:B------:R0:W5:Y:S04]  /*00f0*/  LDG.E.128 R4, desc[UR4][R20.64+0x1000] ;  /* 0x0010000414047981 */ /* 0x000168000c1e1d00 */
[----:B------:R0:W5:Y:S01]  /*0100*/  LDG.E.128 R8, desc[UR4][R20.64+0x1800] ;  /* 0x0018000414087981 */ /* 0x000162000c1e1d00 */
[----:B------:R-:W-:Y:S01]  /*0110*/  BSSY B0, `(.L_x_45720) ;  /* 0x000003b000007945 */ /* 0x000fe20003800000 */
[----:B--2---:R-:W-:-:S04]  /*0120*/  FMUL.FTZ R2, R12, UR7 ;  /* 0x000000070c027c20 */ /* 0x004fc80008410000 */
[C---:B------:R-:W-:Y:S01]  /*0130*/  FFMA.FTZ R2, R13.reuse, UR6, R2 ;  /* 0x000000060d027c23 */ /* 0x040fe20008010002 */
[----:B------:R-:W-:-:S04]  /*0140*/  FMUL.FTZ R13, R13, UR7 ;  /* 0x000000070d0d7c20 */ /* 0x000fc80008410000 */
[----:B------:R-:W-:Y:S01]  /*0150*/  LOP3.LUT P0, R22, R2, 0x7fffffff, RZ, 0xc0, !PT ;  /* 0x7fffffff02167812 */ /* 0x000fe2000780c0ff */
[----:B------:R-:W-:-:S12]  /*0160*/  FFMA.FTZ R3, R12, UR6, -R13 ;  /* 0x000000060c037c23 */ /* 0x000fd8000801080d */
[----:B0-----:R-:W-:Y:S05]  /*0170*/  @!P0 BRA `(.L_x_45721) ;  /* 0x0000000000c48947 */ /* 0x001fea0003800000 */
        /* <DEDUP_REMOVED lines=35> */
.L_x_45723:
        /* <DEDUP_REMOVED lines=10> */
.L_x_45722:
[----:B------:R-:W-:-:S04]  /*0450*/  FMUL.RZ R2, R2, 0.15915493667125701904 ;  /* 0x3e22f98302027820 */ /* 0x000fc8000040c000 */
[----:B------:R2:W3:Y:S08]  /*0460*/  MUFU.SIN R13, R2 ;  /* 0x00000002000d7308 */ /* 0x0004f00000000400 */
[----:B------:R2:W4:Y:S01]  /*0470*/  MUFU.COS R12, R2 ;  /* 0x00000002000c7308 */ /* 0x0005220000000000 */
[----:B------:R-:W-:Y:S05]  /*0480*/  BRA `(.L_x_45724) ;  /* 0x00000000000c7947 */ /* 0x000fea0003800000 */
.L_x_45721:
[----:B------:R-:W-:Y:S01]  /*0490*/  FMUL.FTZ R3, R3, 1.4426950216293334961 ;  /* 0x3fb8aa3b03037820 */ /* 0x000fe20000410000 */
[----:B------:R-:W-:-:S03]  /*04a0*/  MOV R13, R2 ;  /* 0x00000002000d7202 */ /* 0x000fc60000000f00 */
[----:B------:R0:W1:Y:S04]  /*04b0*/  MUFU.EX2 R12, R3 ;  /* 0x00000003000c7308 */ /* 0x0000680000000800 */
.L_x_45724:
[----:B------:R-:W-:Y:S05]  /*04c0*/  BSYNC B0 ;  /* 0x0000000000007941 */ /* 0x000fea0003800000 */
.L_x_45720:
[----:B--2---:R-:W-:Y:S01]  /*04d0*/  FMUL.FTZ R2, R14, UR7 ;  /* 0x000000070e027c20 */ /* 0x004fe20008410000 */
[----:B------:R-:W-:Y:S03]  /*04e0*/  BSSY B0, `(.L_x_45725) ;  /* 0x000003a000007945 */ /* 0x000fe60003800000 */
[C---:B------:R-:W-:Y:S01]  /*04f0*/  FFMA.FTZ R2, R15.reuse, UR6, R2 ;  /* 0x000000060f027c23 */ /* 0x040fe20008010002 */
[----:B------:R-:W-:-:S04]  /*0500*/  FMUL.FTZ R15, R15, UR7 ;  /* 0x000000070f0f7c20 */ /* 0x000fc80008410000 */
[----:B------:R-:W-:Y:S01]  /*0510*/  LOP3.LUT P0, R20, R2, 0x7fffffff, RZ, 0xc0, !PT ;  /* 0x7fffffff02147812 */ /* 0x000fe2000780c0ff */
[----:B0-----:R-:W-:-:S12]  /*0520*/  FFMA.FTZ R3, R14, UR6, -R15 ;  /* 0x000000060e037c23 */ /* 0x001fd8000801080f */
        /* <DEDUP_REMOVED lines=36> */
.L_x_45728:
        /* <DEDUP_REMOVED lines=10> */
.L_x_45727:
[----:B------:R-:W-:-:S04]  /*0810*/  FMUL.RZ R2, R2, 0.15915493667125701904 ;  /* 0x3e22f98302027820 */ /* 0x000fc8000040c000 */
[----:B------:R0:W2:Y:S08]  /*0820*/  MUFU.SIN R15, R2 ;  /* 0x00000002000f7308 */ /* 0x0000b00000000400 */
[----:B------:R0:W0:Y:S01]  /*0830*/  MUFU.COS R14, R2 ;  /* 0x00000002000e7308 */ /* 0x0000220000000000 */
[----:B------:R-:W-:Y:S05]  /*0840*/  BRA `(.L_x_45729) ;  /* 0x00000000000c7947 */ /* 0x000fea0003800000 */
.L_x_45726:
[----:B------:R-:W-:Y:S01]  /*0850*/  FMUL.FTZ R3, R3, 1.4426950216293334961 ;  /* 0x3fb8aa3b03037820 */ /* 0x000fe20000410000 */
[----:B------:R-:W-:-:S03]  /*0860*/  MOV R15, R2 ;  /* 0x00000002000f7202 */ /* 0x000fc60000000f00 */
[----:B------:R0:W2:Y:S04]  /*0870*/  MUFU.EX2 R14, R3 ;  /* 0x00000003000e7308 */ /* 0x0000a80000000800 */
.L_x_45729:
[----:B------:R-:W-:Y:S05]  /*0880*/  BSYNC B0 ;  /* 0x0000000000007941 */ /* 0x000fea0003800000 */
.L_x_45725:
[----:B0----5:R-:W-:Y:S01]  /*0890*/  FMUL.FTZ R2, R16, UR7 ;  /* 0x0000000710027c20 */ /* 0x021fe20008410000 */
[----:B------:R-:W-:Y:S03]  /*08a0*/  BSSY B0, `(.L_x_45730) ;  /* 0x000003a000007945 */ /* 0x000fe60003800000 */
        /* <DEDUP_REMOVED lines=30> */
[----:B------:R-:W-:Y:S01]  /*0a90*/  FMUL.FTZ R20, R2, R27 ;  /* 0x0000001b02147220 */ /* 0x000fe20000410000 */
        /* <DEDUP_REMOVED lines=9> */
.L_x_45733:
        /* <DEDUP_REMOVED lines=10> */
.L_x_45732:
[----:B------:R-:W-:-:S04]  /*0bd0*/  FMUL.RZ R2, R2, 0.15915493667125701904 ;  /* 0x3e22f98302027820 */ /* 0x000fc8000040c000 */
[----:B------:R0:W0:Y:S08]  /*0be0*/  MUFU.SIN R17, R2 ;  /* 0x0000000200117308 */ /* 0x0000300000000400 */
[----:B------:R0:W0:Y:S01]  /*0bf0*/  MUFU.COS R16, R2 ;  /* 0x0000000200107308 */ /* 0x0000220000000000 */
[----:B------:R-:W-:Y:S05]  /*0c00*/  BRA `(.L_x_45734) ;  /* 0x00000000000c7947 */ /* 0x000fea0003800000 */
.L_x_45731:
[----:B------:R-:W-:Y:S01]  /*0c10*/  FMUL.FTZ R3, R3, 1.4426950216293334961 ;  /* 0x3fb8aa3b03037820 */ /* 0x000fe20000410000 */
[----:B------:R-:W-:-:S03]  /*0c20*/  MOV R17, R2 ;  /* 0x0000000200117202 */ /* 0x000fc60000000f00 */
[----:B------:R0:W0:Y:S04]  /*0c30*/  MUFU.EX2 R16, R3 ;  /* 0x0000000300107308 */ /* 0x0000280000000800 */
.L_x_45734:
[----:B------:R-:W-:Y:S05]  /*0c40*/  BSYNC B0 ;  /* 0x0000000000007941 */ /* 0x000fea0003800000 */
.L_x_45730:
[----:B0-----:R-:W-:Y:S01]  /*0c50*/  FMUL.FTZ R2, R18, UR7 ;  /* 0x0000000712027c20 */ /* 0x001fe20008410000 */
        /* <DEDUP_REMOVED lines=41> */
.L_x_45738:
        /* <DEDUP_REMOVED lines=10> */
.L_x_45737:
[----:B------:R-:W-:-:S04]  /*0f90*/  FMUL.RZ R2, R2, 0.15915493667125701904 ;  /* 0x3e22f98302027820 */ /* 0x000fc8000040c000 */
[----:B------:R0:W0:Y:S08]  /*0fa0*/  MUFU.SIN R19, R2 ;  /* 0x0000000200137308 */ /* 0x0000300000000400 */
[----:B------:R0:W0:Y:S01]  /*0fb0*/  MUFU.COS R18, R2 ;  /* 0x0000000200127308 */ /* 0x0000220000000000 */
[----:B------:R-:W-:Y:S05]  /*0fc0*/  BRA `(.L_x_45739) ;  /* 0x00000000000c7947 */ /* 0x000fea0003800000 */
.L_x_45736:
[----:B------:R-:W-:Y:S01]  /*0fd0*/  FMUL.FTZ R3, R3, 1.4426950216293334961 ;  /* 0x3fb8aa3b03037820 */ /* 0x000fe20000410000 */
[----:B------:R-:W-:-:S03]  /*0fe0*/  IMAD.MOV.U32 R19, RZ, RZ, R2 ;  /* 0x000000ffff137224 */ /* 0x000fc600078e0002 */
[----:B------:R0:W0:Y:S04]  /*0ff0*/  MUFU.EX2 R18, R3 ;  /* 0x0000000300127308 */ /* 0x0000280000000800 */
.L_x_45739:
[----:B------:R-:W-:Y:S05]  /*1000*/  BSYNC B0 ;  /* 0x0000000000007941 */ /* 0x000fea0003800000 */
.L_x_45735:
        /* <DEDUP_REMOVED lines=42> */
.L_x_45743:
        /* <DEDUP_REMOVED lines=10> */
.L_x_45742:
[----:B------:R-:W-:-:S04]  /*1350*/  FMUL.RZ R2, R2, 0.15915493667125701904 ;  /* 0x3e22f98302027820 */ /* 0x000fc8000040c000 */
[----:B------:R0:W0:Y:S08]  /*1360*/  MUFU.SIN R5, R2 ;  /* 0x0000000200057308 */ /* 0x0000300000000400 */
[----:B------:R0:W0:Y:S01]  /*1370*/  MUFU.COS R4, R2 ;  /* 0x0000000200047308 */ /* 0x0000220000000000 */
[----:B------:R-:W-:Y:S05]  /*1380*/  BRA `(.L_x_45744) ;  /* 0x00000000000c7947 */ /* 0x000fea0003800000 */
.L_x_45741:
[----:B------:R-:W-:Y:S01]  /*1390*/  FMUL.FTZ R3, R3, 1.4426950216293334961 ;  /* 0x3fb8aa3b03037820 */ /* 0x000fe20000410000 */
[----:B------:R-:W-:-:S03]  /*13a0*/  MOV R5, R2 ;  /* 0x0000000200057202 */ /* 0x000fc60000000f00 */
[----:B------:R0:W0:Y:S04]  /*13b0*/  MUFU.EX2 R4, R3 ;  /* 0x0000000300047308 */ /* 0x0000280000000800 */
.L_x_45744:
[----:B------:R-:W-:Y:S05]  /*13c0*/  BSYNC B0 ;  /* 0x0000000000007941 */ /* 0x000fea0003800000 */
.L_x_45740:
        /* <DEDUP_REMOVED lines=42> */
.L_x_45748:
        /* <DEDUP_REMOVED lines=10> */
.L_x_45747:
[----:B------:R-:W-:-:S04]  /*1710*/  FMUL.RZ R2, R2, 0.15915493667125701904 ;  /* 0x3e22f98302027820 */ /* 0x000fc8000040c000 */
[----:B------:R0:W0:Y:S08]  /*1720*/  MUFU.SIN R7, R2 ;  /* 0x0000000200077308 */ /* 0x0000300000000400 */
[----:B------:R0:W0:Y:S01]  /*1730*/  MUFU.COS R6, R2 ;  /* 0x0000000200067308 */ /* 0x0000220000000000 */
[----:B------:R-:W-:Y:S05]  /*1740*/  BRA `(.L_x_45749) ;  /* 0x00000000000c7947 */ /* 0x000fea0003800000 */
.L_x_45746:
[----:B------:R-:W-:Y:S01]  /*1750*/  FMUL.FTZ R3, R3, 1.4426950216293334961 ;  /* 0x3fb8aa3b03037820 */ /* 0x000fe20000410000 */
[----:B------:R-:W-:-:S03]  /*1760*/  MOV R7, R2 ;  /* 0x0000000200077202 */ /* 0x000fc60000000f00 */
[----:B------:R0:W0:Y:S04]  /*1770*/  MUFU.EX2 R6, R3 ;  /* 0x0000000300067308 */ /* 0x0000280000000800 */
.L_x_45749:
[----:B------:R-:W-:Y:S05]  /*1780*/  BSYNC B0 ;  /* 0x0000000000007941 */ /* 0x000fea0003800000 */
.L_x_45745:
        /* <DEDUP_REMOVED lines=42> */
.L_x_45753:
        /* <DEDUP_REMOVED lines=10> */
.L_x_45752:
[----:B------:R-:W-:-:S04]  /*1ad0*/  FMUL.RZ R2, R2, 0.15915493667125701904 ;  /* 0x3e22f98302027820 */ /* 0x000fc8000040c000 */
[----:B------:R0:W0:Y:S08]  /*1ae0*/  MUFU.SIN R9, R2 ;  /* 0x0000000200097308 */ /* 0x0000300000000400 */
[----:B------:R0:W0:Y:S01]  /*1af0*/  MUFU.COS R8, R2 ;  /* 0x0000000200087308 */ /* 0x0000220000000000 */
[----:B------:R-:W-:Y:S05]  /*1b00*/  BRA `(.L_x_45754) ;  /* 0x00000000000c7947 */ /* 0x000fea0003800000 */
.L_x_45751:
[----:B------:R-:W-:Y:S01]  /*1b10*/  FMUL.FTZ R3, R3, 1.4426950216293334961 ;  /* 0x3fb8aa3b03037820 */ /* 0x000fe20000410000 */
[----:B------:R-:W-:-:S03]  /*1b20*/  MOV R9, R2 ;  /* 0x0000000200097202 */ /* 0x000fc60000000f00 */
[----:B------:R0:W0:Y:S04]  /*1b30*/  MUFU.EX2 R8, R3 ;  /* 0x0000000300087308 */ /* 0x0000280000000800 */
.L_x_45754:
[----:B------:R-:W-:Y:S05]  /*1b40*/  BSYNC B0 ;  /* 0x0000000000007941 */ /* 0x000fea0003800000 */
.L_x_45750:
        /* <DEDUP_REMOVED lines=42> */
.L_x_45758:
        /* <DEDUP_REMOVED lines=10> */
.L_x_45757:
[----:B------:R-:W-:-:S04]  /*1e90*/  FMUL.RZ R2, R2, 0.15915493667125701904 ;  /* 0x3e22f98302027820 */ /* 0x000fc8000040c000 */
[----:B------:R0:W0:Y:S08]  /*1ea0*/  MUFU.SIN R11, R2 ;  /* 0x00000002000b7308 */ /* 0x0000300000000400 */
[----:B------:R0:W0:Y:S01]  /*1eb0*/  MUFU.COS R10, R2 ;  /* 0x00000002000a7308 */ /* 0x0000220000000000 */
[----:B------:R-:W-:Y:S05]  /*1ec0*/  BRA `(.L_x_45759) ;  /* 0x00000000000c7947 */ /* 0x000fea0003800000 */
.L_x_45756:
[----:B------:R-:W-:Y:S01]  /*1ed0*/  FMUL.FTZ R3, R3, 1.4426950216293334961 ;  /* 0x3fb8aa3b03037820 */ /* 0x000fe20000410000 */
[----:B------:R-:W-:-:S03]  /*1ee0*/  MOV R11, R2 ;  /* 0x00000002000b7202 */ /* 0x000fc60000000f00 */
[----:B------:R0:W0:Y:S04]  /*1ef0*/  MUFU.EX2 R10, R3 ;  /* 0x00000003000a7308 */ /* 0x0000280000000800 */
.L_x_45759:
[----:B------:R-:W-:Y:S05]  /*1f00*/  BSYNC B0 ;  /* 0x0000000000007941 */ /* 0x000fea0003800000 */
.L_x_45755:
[----:B0-----:R-:W0:Y:S02]  /*1f10*/  LDC.64 R2, c[0x0][0x228] ;  /* 0x00008a00ff027b82 */ /* 0x001e240000000a00 */
[----:B0-----:R-:W-:-:S04]  /*1f20*/  IMAD.WIDE.U32 R2, R25, 0x8, R2 ;  /* 0x0000000819027825 */ /* 0x001fc800078e0002 */
[----:B------:R-:W-:-:S05]  /*1f30*/  IMAD.WIDE R2, R0, 0x10, R2 ;  /* 0x0000001000027825 */ /* 0x000fca00078e0202 */
[----:B-1234-:R-:W-:Y:S04]  /*1f40*/  STG.E.128 desc[UR4][R2.64], R12 ;  /* 0x0000000c02007986 */ /* 0x01efe8000c101d04 */
[----:B------:R-:W-:Y:S04]  /*1f50*/  STG.E.128 desc[UR4][R2.64+0x800], R16 ;  /* 0x0008001002007986 */ /* 0x000fe8000c101d04 */
[----:B------:R-:W-:Y:S04]  /*1f60*/  STG.E.128 desc[UR4][R2.64+0x1000], R4 ;  /* 0x0010000402007986 */ /* 0x000fe8000c101d04 */
[----:B------:R-:W-:Y:S01]  /*1f70*/  STG.E.128 desc[UR4][R2.64+0x1800], R8 ;  /* 0x0018000802007986 */ /* 0x000fe2000c101d04 */
[----:B------:R-:W-:Y:S05]  /*1f80*/  EXIT ;  /* 0x000000000000794d */ /* 0x000fea0003800000 */
.L_x_45719:
[----:B------:R-:W0:Y:S01]  /*1f90*/  S2R R22, SR_TID.X ;  /* 0x0000000000167919 */ /* 0x000e220000002100 */
[----:B------:R-:W-:Y:S02]  /*1fa0*/  CS2R R18, SRZ ;  /* 0x0000000000127805 */ /* 0x000fe4000001ff00 */
[----:B0-----:R-:W-:Y:S01]  /*1fb0*/  ISETP.GE.AND P0, PT, R22, R23, PT ;  /* 0x000000171600720c */ /* 0x001fe20003f06270 */
[----:B------:R-:W-:-:S12]  /*1fc0*/  IMAD.MOV.U32 R0, RZ, RZ, R22 ;  /* 0x000000ffff007224 */ /* 0x000fd800078e0016 */
[----:B------:R-:W-:Y:S01]  /*1fd0*/  @!P0 IADD3 R21, R25, R0, RZ ;  /* 0x0000000019158210 */ /* 0x000fe20007ffe0ff */
[----:B------:R-:W0:Y:S01]  /*1fe0*/  @!P0 LDC.64 R16, c[0x0][0x230] ;  /* 0x00008c00ff108b82 */ /* 0x000e220000000a00 */
[----:B------:R-:W-:-:S04]  /*1ff0*/  @!P0 IADD3 R0, R0, 0x80, RZ ;  /* 0x0000008000008810 */ /* 0x000fc80007ffe0ff */
[----:B------:R-:W-:-:S13]  /*2000*/  ISETP.GE.AND P6, PT, R0, R23, PT ;  /* 0x000000170000720c */ /* 0x000fda0003fc6270 */
[----:B------:R-:W-:Y:S01]  /*2010*/  @!P6 IADD3 R11, R25, R0, RZ ;  /* 0x00000000190be210 */ /* 0x000fe20007ffe0ff */
[----:B------:R-:W1:Y:S01]  /*2020*/  @!P6 LDC.64 R8, c[0x0][0x230] ;  /* 0x00008c00ff08eb82 */ /* 0x000e620000000a00 */
[----:B------:R-:W-:-:S04]  /*2030*/  @!P6 IADD3 R0, R0, 0x80, RZ ;  /* 0x000000800000e810 */ /* 0x000fc80007ffe0ff */
[----:B------:R-:W-:-:S13]  /*2040*/  ISETP.GE.AND P5, PT, R0, R23, PT ;  /* 0x000000170000720c */ /* 0x000fda0003fa6270 */
[----:B------:R-:W-:Y:S02]  /*2050*/  @!P5 IADD3 R2, R25, R0, RZ ;  /* 0x000000001902d210 */ /* 0x000fe40007ffe0ff */
[----:B------:R-:W-:-:S04]  /*2060*/  @!P5 IADD3 R0, R0, 0x80, RZ ;  /* 0x000000800000d810 */ /* 0x000fc80007ffe0ff */
[CC--:B------:R-:W-:Y:S01]  /*2070*/  ISETP.GE.AND P4, PT, R0.reuse, R23.reuse, PT ;  /* 0x000000170000720c */ /* 0x0c0fe20003f86270 */
[----:B-1----:R-:W-:Y:S02]  /*2080*/  @!P6 IMAD.WIDE.U32 R8, R11, 0x8, R8 ;  /* 0x000000080b08e825 */ /* 0x002fe400078e0008 */
[----:B------:R-:W1:Y:S03]  /*2090*/  @!P5 LDC.64 R10, c[0x0][0x230] ;  /* 0x00008c00ff0adb82 */ /* 0x000e660000000a00 */
[----:B------:R2:W5:Y:S07]  /*20a0*/  @!P6 LDG.E.64 R18, desc[UR4][R8.64] ;  /* 0x000000040812e981 */ /* 0x00056e000c1e1b00 */
[----:B------:R-:W-:Y:S01]  /*20b0*/  @!P4 IMAD.IADD R5, R25, 0x1, R0 ;  /* 0x000000011905c824 */ /* 0x000fe200078e0200 */
[----:B------:R-:W-:Y:S01]  /*20c0*/  @!P4 IADD3 R0, R0, 0x80, RZ ;  /* 0x000000800000c810 */ /* 0x000fe20007ffe0ff */
[----:B------:R-:W3:Y:S03]  /*20d0*/  @!P4 LDC.64 R14, c[0x0][0x230] ;  /* 0x00008c00ff0ecb82 */ /* 0x000ee60000000a00 */
[----:B------:R-:W-:-:S13]  /*20e0*/  ISETP.GE.AND P3, PT, R0, R23, PT ;  /* 0x000000170000720c */ /* 0x000fda0003f66270 */
[----:B------:R-:W-:Y:S01]  /*20f0*/  @!P3 IADD3 R7, R25, R0, RZ ;  /* 0x000000001907b210 */ /* 0x000fe20007ffe0ff */
[----:B--2---:R-:W2:Y:S01]  /*2100*/  @!P3 LDC.64 R8, c[0x0][0x230] ;  /* 0x00008c00ff08bb82 */ /* 0x004ea20000000a00 */
[----:B------:R-:W-:-:S04]  /*2110*/  @!P3 IADD3 R0, R0, 0x80, RZ ;  /* 0x000000800000b810 */ /* 0x000fc80007ffe0ff */
[----:B------:R-:W-:-:S13]  /*2120*/  ISETP.GE.AND P2, PT, R0, R23, PT ;  /* 0x000000170000720c */ /* 0x000fda0003f46270 */
[----:B------:R-:W-:Y:S01]  /*2130*/  @!P2 IADD3 R3, R25, R0, RZ ;  /* 0x000000001903a210 */ /* 0x000fe20007ffe0ff */
[----:B------:R-:W4:Y:S01]  /*2140*/  @!P2 LDC.64 R26, c[0x0][0x230] ;  /* 0x00008c00ff1aab82 */ /* 0x000f220000000a00 */
[----:B------:R-:W-:-:S04]  /*2150*/  @!P2 IADD3 R0, R0, 0x80, RZ ;  /* 0x000000800000a810 */ /* 0x000fc80007ffe0ff */
[----:B------:R-:W-:-:S13]  /*2160*/  ISETP.GE.AND P1, PT, R0, R23, PT ;  /* 0x000000170000720c */ /* 0x000fda0003f26270 */
[----:B------:R-:W0:Y:S01]  /*2170*/  @!P1 LDC.64 R28, c[0x0][0x230] ;  /* 0x00008c00ff1c9b82 */ /* 0x000e220000000a00 */
[----:B---3--:R-:W-:Y:S01]  /*2180*/  @!P4 IMAD.WIDE.U32 R14, R5, 0x8, R14 ;  /* 0x00000008050ec825 */ /* 0x008fe200078e000e */
[----:B------:R-:W-:Y:S02]  /*2190*/  CS2R R4, SRZ ;  /* 0x0000000000047805 */ /* 0x000fe4000001ff00 */
[----:B------:R-:W-:Y:S01]  /*21a0*/  @!P1 IADD3 R13, R25, R0, RZ ;  /* 0x00000000190d9210 */ /* 0x000fe20007ffe0ff */
[----:B--2---:R-:W-:Y:S01]  /*21b0*/  @!P3 IMAD.WIDE.U32 R8, R7, 0x8, R8 ;  /* 0x000000080708b825 */ /* 0x004fe200078e0008 */
[----:B------:R-:W-:-:S03]  /*21c0*/  CS2R R6, SRZ ;  /* 0x0000000000067805 */ /* 0x000fc6000001ff00 */
[----:B-1----:R-:W-:-:S03]  /*21d0*/  @!P5 IMAD.WIDE.U32 R10, R2, 0x8, R10 ;  /* 0x00000008020ad825 */ /* 0x002fc600078e000a */
[----:B------:R1:W5:Y:S01]  /*21e0*/  @!P3 LDG.E.64 R6, desc[UR4][R8.64] ;  /* 0x000000040806b981 */ /* 0x000362000c1e1b00 */
[----:B----4-:R-:W-:-:S03]  /*21f0*/  @!P2 IMAD.WIDE.U32 R26, R3, 0x8, R26 ;  /* 0x00000008031aa825 */ /* 0x010fc600078e001a */
[----:B------:R2:W5:Y:S01]  /*2200*/  @!P5 LDG.E.64 R4, desc[UR4][R10.64] ;  /* 0x000000040a04d981 */ /* 0x000562000c1e1b00 */
[----:B------:R-:W-:Y:S01]  /*2210*/  @!P1 VIADD R0, R0, 0x80 ;  /* 0x0000008000009836 */ /* 0x000fe20000000000 */
[----:B-1----:R-:W-:Y:S01]  /*2220*/  CS2R R8, SRZ ;  /* 0x0000000000087805 */ /* 0x002fe2000001ff00 */
[----:B0-----:R-:W-:Y:S01]  /*2230*/  @!P1 IMAD.WIDE.U32 R28, R13, 0x8, R28 ;  /* 0x000000080d1c9825 */ /* 0x001fe200078e001c */
[----:B--2---:R-:W-:-:S04]  /*2240*/  CS2R R10, SRZ ;  /* 0x00000000000a7805 */ /* 0x004fc8000001ff00 */
[----:B------:R-:W5:Y:S04]  /*2250*/  @!P2 LDG.E.64 R8, desc[UR4][R26.64] ;  /* 0x000000041a08a981 */ /* 0x000f68000c1e1b00 */
[----:B------:R-:W5:Y:S01]  /*2260*/  @!P1 LDG.E.64 R10, desc[UR4][R28.64] ;  /* 0x000000041c0a9981 */ /* 0x000f62000c1e1b00 */
[----:B------:R-:W-:Y:S01]  /*2270*/  ISETP.GE.AND P6, PT, R0, R23, PT ;  /* 0x000000170000720c */ /* 0x000fe20003fc6270 */
[----:B------:R-:W-:Y:S01]  /*2280*/  @!P0 IMAD.WIDE.U32 R16, R21, 0x8, R16 ;  /* 0x0000000815108825 */ /* 0x000fe200078e0010 */
[----:B------:R-:W-:-:S06]  /*2290*/  CS2R R20, SRZ ;  /* 0x0000000000147805 */ /* 0x000fcc000001ff00 */
[----:B------:R0:W5:Y:S05]  /*22a0*/  @!P0 LDG.E.64 R20, desc[UR4][R16.64] ;  /* 0x0000000410148981 */ /* 0x00016a000c1e1b00 */
[----:B0-----:R-:W0:Y:S01]  /*22b0*/  @!P6 LDC.64 R16, c[0x0][0x230] ;  /* 0x00008c00ff10eb82 */ /* 0x001e220000000a00 */
[----:B------:R-:W-:Y:S02]  /*22c0*/  @!P6 IADD3 R0, R25, R0, RZ ;  /* 0x000000001900e210 */ /* 0x000fe40007ffe0ff */
[----:B------:R-:W-:Y:S02]  /*22d0*/  CS2R R12, SRZ ;  /* 0x00000000000c7805 */ /* 0x000fe4000001ff00 */
[----:B------:R-:W-:Y:S01]  /*22e0*/  CS2R R2, SRZ ;  /* 0x0000000000027805 */ /* 0x000fe2000001ff00 */
[----:B------:R-:W-:Y:S05]  /*22f0*/  BSSY B0, `(.L_x_45760) ;  /* 0x0000042000007945 */ /* 0x000fea0003800000 */
[----:B------:R1:W5:Y:S01]  /*2300*/  @!P4 LDG.E.64 R2, desc[UR4][R14.64] ;  /* 0x000000040e02c981 */ /* 0x000362000c1e1b00 */
[----:B0-----:R-:W-:Y:S01]  /*2310*/  @!P6 IMAD.WIDE.U32 R16, R0, 0x8, R16 ;  /* 0x000000080010e825 */ /* 0x001fe200078e0010 */
[----:B-1----:R-:W-:-:S04]  /*2320*/  CS2R R14, SRZ ;  /* 0x00000000000e7805 */ /* 0x002fc8000001ff00 */
[----:B------:R0:W5:Y:S02]  /*2330*/  @!P6 LDG.E.64 R12, desc[UR4][R16.64] ;  /* 0x00000004100ce981 */ /* 0x000164000c1e1b00 */
[----:B0-----:R-:W-:Y:S01]  /*2340*/  HFMA2.MMA R17, -RZ, RZ, 0, 0 ;  /* 0x00000000ff117435 */ /* 0x001fe200000001ff */
[----:B------:R-:W-:Y:S10]  /*2350*/  @P0 BRA `(.L_x_45761) ;  /* 0x0000000000ec0947 */ /* 0x000ff40003800000 */
[----:B------:R-:W-:Y:S02]  /*2360*/  ULDC.64 UR6, c[0x0][0x218] ;  /* 0x0000860000067ab9 */ /* 0x000fe40000000a00 */
[----:B-----5:R-:W-:-:S04]  /*2370*/  FMUL.FTZ R0, R20, UR7 ;  /* 0x0000000714007c20 */ /* 0x020fc80008410000 */
        /* <DEDUP_REMOVED lines=40> */
.L_x_45764:
        /* <DEDUP_REMOVED lines=10> */
.L_x_45763:
[----:B------:R-:W-:-:S04]  /*26a0*/  FMUL.RZ R0, R0, 0.15915493667125701904 ;  /* 0x3e22f98300007820 */ /* 0x000fc8000040c000 */
[----:B------:R1:W2:Y:S08]  /*26b0*/  MUFU.SIN R15, R0 ;  /* 0x00000000000f7308 */ /* 0x0002b00000000400 */
[----:B------:R1:W3:Y:S01]  /*26c0*/  MUFU.COS R14, R0 ;  /* 0x00000000000e7308 */ /* 0x0002e20000000000 */
[----:B------:R-:W-:Y:S05]  /*26d0*/  BRA `(.L_x_45761) ;  /* 0x00000000000c7947 */ /* 0x000fea0003800000 */
.L_x_45762:
[----:B------:R-:W-:Y:S01]  /*26e0*/  FMUL.FTZ R14, R20, 1.4426950216293334961 ;  /* 0x3fb8aa3b140e7820 */ /* 0x000fe20000410000 */
[----:B------:R-:W-:-:S05]  /*26f0*/  MOV R15, R0 ;  /* 0x00000000000f7202 */ /* 0x000fca0000000f00 */
[----:B------:R-:W0:Y:S02]  /*2700*/  MUFU.EX2 R14, R14 ;  /* 0x0000000e000e7308 */ /* 0x000e240000000800 */
.L_x_45761:
[----:B------:R-:W-:Y:S05]  /*2710*/  BSYNC B0 ;  /* 0x0000000000007941 */ /* 0x000fea0003800000 */
.L_x_45760:
[----:B-1----:R-:W-:Y:S01]  /*2720*/  VIADD R0, R22, 0x80 ;  /* 0x0000008016007836 */ /* 0x002fe20000000000 */
[----:B------:R-:W-:Y:S01]  /*2730*/  BSSY B0, `(.L_x_45765) ;  /* 0x000003f000007945 */ /* 0x000fe20003800000 */
[----:B------:R-:W-:-:S03]  /*2740*/  HFMA2.MMA R16, -RZ, RZ, 0, 0 ;  /* 0x00000000ff107435 */ /* 0x000fc600000001ff */
[----:B------:R-:W-:-:S13]  /*2750*/  ISETP.GE.AND P0, PT, R0, R23, PT ;  /* 0x000000170000720c */ /* 0x000fda0003f06270 */
[----:B------:R-:W-:Y:S05]  /*2760*/  @P0 BRA `(.L_x_45766) ;  /* 0x0000000000ec0947 */ /* 0x000fea0003800000 */
        /* <DEDUP_REMOVED lines=42> */
.L_x_45769:
        /* <DEDUP_REMOVED lines=10> */
.L_x_45768:
[----:B------:R-:W-:-:S04]  /*2ab0*/  FMUL.RZ R20, R20, 0.15915493667125701904 ;  /* 0x3e22f98314147820 */ /* 0x000fc8000040c000 */
[----:B------:R4:W1:Y:S08]  /*2ac0*/  MUFU.SIN R17, R20 ;  /* 0x0000001400117308 */ /* 0x0008700000000400 */
[----:B------:R4:W0:Y:S01]  /*2ad0*/  MUFU.COS R16, R20 ;  /* 0x0000001400107308 */ /* 0x0008220000000000 */
[----:B------:R-:W-:Y:S05]  /*2ae0*/  BRA `(.L_x_45766) ;  /* 0x00000000000c7947 */ /* 0x000fea0003800000 */
.L_x_45767:
[----:B------:R-:W-:Y:S01]  /*2af0*/  FMUL.FTZ R16, R18, 1.4426950216293334961 ;  /* 0x3fb8aa3b12107820 */ /* 0x000fe20000410000 */
[----:B------:R-:W-:-:S05]  /*2b00*/  MOV R17, R20 ;  /* 0x0000001400117202 */ /* 0x000fca0000000f00 */
[----:B------:R-:W1:Y:S02]  /*2b10*/  MUFU.EX2 R16, R16 ;  /* 0x0000001000107308 */ /* 0x000e640000000800 */
.L_x_45766:
[----:B------:R-:W-:Y:S05]  /*2b20*/  BSYNC B0 ;  /* 0x0000000000007941 */ /* 0x000fea0003800000 */
.L_x_45765:
[----:B-----5:R-:W-:Y:S01]  /*2b30*/  IADD3 R18, R22, 0x100, RZ ;  /* 0x0000010016127810 */ /* 0x020fe20007ffe0ff */
[----:B------:R-:W-:Y:S01]  /*2b40*/  BSSY B0, `(.L_x_45770) ;  /* 0x0000040000007945 */ /* 0x000fe20003800000 */
[----:B------:R-:W-:Y:S02]  /*2b50*/  IMAD.MOV.U32 R21, RZ, RZ, RZ ;  /* 0x000000ffff157224 */ /* 0x000fe400078e00ff */
[----:B------:R-:W-:Y:S02]  /*2b60*/  ISETP.GE.AND P0, PT, R18, R23, PT ;  /* 0x000000171200720c */ /* 0x000fe40003f06270 */
[----:B------:R-:W-:-:S11]  /*2b70*/  CS2R R18, SRZ ;  /* 0x0000000000127805 */ /* 0x000fd6000001ff00 */
[----:B------:R-:W-:Y:S05]  /*2b80*/  @P0 BRA `(.L_x_45771) ;  /* 0x0000000000ec0947 */ /* 0x000fea0003800000 */
[----:B------:R-:W-:Y:S02]  /*2b90*/  ULDC.64 UR6, c[0x0][0x218] ;  /* 0x0000860000067ab9 */ /* 0x000fe40000000a00 */
[----:B----4-:R-:W-:-:S04]  /*2ba0*/  FMUL.FTZ R20, R4, UR7 ;  /* 0x0000000704147c20 */ /* 0x010fc80008410000 */
        /* <DEDUP_REMOVED lines=40> */
.L_x_45774:
        /* <DEDUP_REMOVED lines=10> */
.L_x_45773:
[----:B------:R-:W-:-:S04]  /*2ed0*/  FMUL.RZ R20, R20, 0.15915493667125701904 ;  /* 0x3e22f98314147820 */ /* 0x000fc8000040c000 */
[----:B------:R4:W0:Y:S08]  /*2ee0*/  MUFU.SIN R19, R20 ;  /* 0x0000001400137308 */ /* 0x0008300000000400 */
[----:B------:R4:W0:Y:S01]  /*2ef0*/  MUFU.COS R18, R20 ;  /* 0x0000001400127308 */ /* 0x0008220000000000 */
[----:B------:R-:W-:Y:S05]  /*2f00*/  BRA `(.L_x_45771) ;  /* 0x00000000000c7947 */ /* 0x000fea0003800000 */
.L_x_45772:
[----:B------:R-:W-:Y:S01]  /*2f10*/  FMUL.FTZ R4, R4, 1.4426950216293334961 ;  /* 0x3fb8aa3b04047820 */ /* 0x000fe20000410000 */
[----:B------:R-:W-:-:S03]  /*2f20*/  MOV R19, R20 ;  /* 0x0000001400137202 */ /* 0x000fc60000000f00 */
[----:B------:R4:W0:Y:S04]  /*2f30*/  MUFU.EX2 R18, R4 ;  /* 0x0000000400127308 */ /* 0x0008280000000800 */
.L_x_45771:
[----:B------:R-:W-:Y:S05]  /*2f40*/  BSYNC B0 ;  /* 0x0000000000007941 */ /* 0x000fea0003800000 */
.L_x_45770:
[----:B----4-:R-:W-:Y:S01]  /*2f50*/  IADD3 R4, R22, 0x180, RZ ;  /* 0x0000018016047810 */ /* 0x010fe20007ffe0ff */
[----:B------:R-:W-:Y:S01]  /*2f60*/  BSSY B0, `(.L_x_45775) ;  /* 0x000003f000007945 */ /* 0x000fe20003800000 */
[----:B------:R-:W-:Y:S02]  /*2f70*/  HFMA2.MMA R20, -RZ, RZ, 0, 0 ;  /* 0x00000000ff147435 */ /* 0x000fe400000001ff */
        /* <DEDUP_REMOVED lines=44> */
.L_x_45779:
        /* <DEDUP_REMOVED lines=10> */
.L_x_45778:
[----:B------:R-:W-:-:S04]  /*32e0*/  FMUL.RZ R4, R4, 0.15915493667125701904 ;  /* 0x3e22f98304047820 */ /* 0x000fc8000040c000 */
[----:B------:R4:W0:Y:S08]  /*32f0*/  MUFU.SIN R21, R4 ;  /* 0x0000000400157308 */ /* 0x0008300000000400 */
[----:B------:R4:W0:Y:S01]  /*3300*/  MUFU.COS R20, R4 ;  /* 0x0000000400147308 */ /* 0x0008220000000000 */
[----:B------:R-:W-:Y:S05]  /*3310*/  BRA `(.L_x_45776) ;  /* 0x00000000000c7947 */ /* 0x000fea0003800000 */
.L_x_45777:
[----:B------:R-:W-:Y:S01]  /*3320*/  FMUL.FTZ R2, R2, 1.4426950216293334961 ;  /* 0x3fb8aa3b02027820 */ /* 0x000fe20000410000 */
[----:B------:R-:W-:-:S03]  /*3330*/  MOV R21, R4 ;  /* 0x0000000400157202 */ /* 0x000fc60000000f00 */
[----:B------:R4:W0:Y:S04]  /*3340*/  MUFU.EX2 R20, R2 ;  /* 0x0000000200147308 */ /* 0x0008280000000800 */
.L_x_45776:
[----:B------:R-:W-:Y:S05]  /*3350*/  BSYNC B0 ;  /* 0x0000000000007941 */ /* 0x000fea0003800000 */
.L_x_45775:
[----:B----4-:R-:W-:Y:S01]  /*3360*/  IADD3 R2, R22, 0x200, RZ ;  /* 0x0000020016027810 */ /* 0x010fe20007ffe0ff */
[----:B------:R-:W-:Y:S01]  /*3370*/  BSSY B0, `(.L_x_45780) ;  /* 0x0000040000007945 */ /* 0x000fe20003800000 */
[----:B------:R-:W-:Y:S01]  /*3380*/  HFMA2.MMA R3, -RZ, RZ, 0, 0 ;  /* 0x00000000ff037435 */ /* 0x000fe200000001ff */
[----:B------:R-:W-:Y:S02]  /*3390*/  CS2R R4, SRZ ;  /* 0x0000000000047805 */ /* 0x000fe4000001ff00 */
        /* <DEDUP_REMOVED lines=44> */
.L_x_45784:
        /* <DEDUP_REMOVED lines=10> */
.L_x_45783:
[----:B------:R-:W-:-:S04]  /*3700*/  FMUL.RZ R2, R2, 0.15915493667125701904 ;  /* 0x3e22f98302027820 */ /* 0x000fc8000040c000 */
[----:B------:R4:W0:Y:S08]  /*3710*/  MUFU.SIN R5, R2 ;  /* 0x0000000200057308 */ /* 0x0008300000000400 */
[----:B------:R4:W0:Y:S01]  /*3720*/  MUFU.COS R4, R2 ;  /* 0x0000000200047308 */ /* 0x0008220000000000 */
[----:B------:R-:W-:Y:S05]  /*3730*/  BRA `(.L_x_45781) ;  /* 0x00000000000c7947 */ /* 0x000fea0003800000 */
.L_x_45782:
[----:B------:R-:W-:Y:S01]  /*3740*/  FMUL.FTZ R4, R6, 1.4426950216293334961 ;  /* 0x3fb8aa3b06047820 */ /* 0x000fe20000410000 */
[----:B------:R-:W-:-:S05]  /*3750*/  MOV R5, R2 ;  /* 0x0000000200057202 */ /* 0x000fca0000000f00 */
[----:B------:R-:W4:Y:S02]  /*3760*/  MUFU.EX2 R4, R4 ;  /* 0x0000000400047308 */ /* 0x000f240000000800 */
.L_x_45781:
[----:B------:R-:W-:Y:S05]  /*3770*/  BSYNC B0 ;  /* 0x0000000000007941 */ /* 0x000fea0003800000 */
.L_x_45780:
[----:B----4-:R-:W-:Y:S01]  /*3780*/  IADD3 R2, R22, 0x280, RZ ;  /* 0x0000028016027810 */ /* 0x010fe20007ffe0ff */
[----:B------:R-:W-:Y:S03]  /*3790*/  BSSY B0, `(.L_x_45785) ;  /* 0x000003f000007945 */ /* 0x000fe60003800000 */
[----:B------:R-:W-:Y:S01]  /*37a0*/  ISETP.GE.AND P0, PT, R2, R23, PT ;  /* 0x000000170200720c */ /* 0x000fe20003f06270 */
[----:B------:R-:W-:-:S12]  /*37b0*/  HFMA2.MMA R2, -RZ, RZ, 0, 0 ;  /* 0x00000000ff027435 */ /* 0x000fd800000001ff */
        /* <DEDUP_REMOVED lines=43> */
.L_x_45789:
        /* <DEDUP_REMOVED lines=10> */
.L_x_45788:
[----:B------:R-:W-:-:S04]  /*3b10*/  FMUL.RZ R6, R6, 0.15915493667125701904 ;  /* 0x3e22f98306067820 */ /* 0x000fc8000040c000 */
[----:B------:R4:W0:Y:S08]  /*3b20*/  MUFU.SIN R3, R6 ;  /* 0x0000000600037308 */ /* 0x0008300000000400 */
[----:B------:R4:W0:Y:S01]  /*3b30*/  MUFU.COS R2, R6 ;  /* 0x0000000600027308 */ /* 0x0008220000000000 */
[----:B------:R-:W-:Y:S05]  /*3b40*/  BRA `(.L_x_45786) ;  /* 0x00000000000c7947 */ /* 0x000fea0003800000 */
.L_x_45787:
[----:B------:R-:W-:Y:S01]  /*3b50*/  FMUL.FTZ R2, R8, 1.4426950216293334961 ;  /* 0x3fb8aa3b08027820 */ /* 0x000fe20000410000 */
[----:B------:R-:W-:-:S05]  /*3b60*/  MOV R3, R6 ;  /* 0x0000000600037202 */ /* 0x000fca0000000f00 */
[----:B------:R-:W4:Y:S02]  /*3b70*/  MUFU.EX2 R2, R2 ;  /* 0x0000000200027308 */ /* 0x000f240000000800 */
.L_x_45786:
[----:B------:R-:W-:Y:S05]  /*3b80*/  BSYNC B0 ;  /* 0x0000000000007941 */ /* 0x000fea0003800000 */
.L_x_45785:
[----:B----4-:R-:W-:Y:S01]  /*3b90*/  IADD3 R6, R22, 0x300, RZ ;  /* 0x0000030016067810 */ /* 0x010fe20007ffe0ff */
[----:B------:R-:W-:Y:S01]  /*3ba0*/  BSSY B0, `(.L_x_45790) ;  /* 0x0000040000007945 */ /* 0x000fe20003800000 */
[----:B------:R-:W-:Y:S02]  /*3bb0*/  HFMA2.MMA R9, -RZ, RZ, 0, 0 ;  /* 0x00000000ff097435 */ /* 0x000fe400000001ff */
[----:B------:R-:W-:Y:S02]  /*3bc0*/  ISETP.GE.AND P0, PT, R6, R23, PT ;  /* 0x000000170600720c */ /* 0x000fe40003f06270 */
[----:B------:R-:W-:-:S11]  /*3bd0*/  CS2R R6, SRZ ;  /* 0x0000000000067805 */ /* 0x000fd6000001ff00 */
        /* <DEDUP_REMOVED lines=43> */
.L_x_45794:
        /* <DEDUP_REMOVED lines=10> */
.L_x_45793:
[----:B------:R-:W-:-:S04]  /*3f30*/  FMUL.RZ R8, R8, 0.15915493667125701904 ;  /* 0x3e22f98308087820 */ /* 0x000fc8000040c000 */
[----:B------:R4:W0:Y:S08]  /*3f40*/  MUFU.SIN R7, R8 ;  /* 0x0000000800077308 */ /* 0x0008300000000400 */
[----:B------:R4:W0:Y:S01]  /*3f50*/  MUFU.COS R6, R8 ;  /* 0x0000000800067308 */ /* 0x0008220000000000 */
[----:B------:R-:W-:Y:S05]  /*3f60*/  BRA `(.L_x_45791) ;  /* 0x00000000000c7947 */ /* 0x000fea0003800000 */
.L_x_45792:
[----:B------:R-:W-:Y:S01]  /*3f70*/  FMUL.FTZ R6, R10, 1.4426950216293334961 ;  /* 0x3fb8aa3b0a067820 */ /* 0x000fe20000410000 */
[----:B------:R-:W-:-:S05]  /*3f80*/  MOV R7, R8 ;  /* 0x0000000800077202 */ /* 0x000fca0000000f00 */
[----:B------:R-:W4:Y:S02]  /*3f90*/  MUFU.EX2 R6, R6 ;  /* 0x0000000600067308 */ /* 0x000f240000000800 */
.L_x_45791:
[----:B------:R-:W-:Y:S05]  /*3fa0*/  BSYNC B0 ;  /* 0x0000000000007941 */ /* 0x000fea0003800000 */
.L_x_45790:
        /* <DEDUP_REMOVED lines=47> */
.L_x_45799:
        /* <DEDUP_REMOVED lines=10> */
.L_x_45798:
[----:B------:R-:W-:-:S04]  /*4340*/  FMUL.RZ R10, R10, 0.15915493667125701904 ;  /* 0x3e22f9830a0a7820 */ /* 0x000fc8000040c000 */
[----:B------:R4:W0:Y:S08]  /*4350*/  MUFU.SIN R9, R10 ;  /* 0x0000000a00097308 */ /* 0x0008300000000400 */
[----:B------:R4:W0:Y:S01]  /*4360*/  MUFU.COS R8, R10 ;  /* 0x0000000a00087308 */ /* 0x0008220000000000 */
[----:B------:R-:W-:Y:S05]  /*4370*/  BRA `(.L_x_45796) ;  /* 0x00000000000c7947 */ /* 0x000fea0003800000 */
.L_x_45797:
[----:B------:R-:W-:Y:S01]  /*4380*/  FMUL.FTZ R8, R12, 1.4426950216293334961 ;  /* 0x3fb8aa3b0c087820 */ /* 0x000fe20000410000 */
[----:B------:R-:W-:-:S05]  /*4390*/  IMAD.MOV.U32 R9, RZ, RZ, R10 ;  /* 0x000000ffff097224 */ /* 0x000fca00078e000a */
[----:B------:R-:W4:Y:S02]  /*43a0*/  MUFU.EX2 R8, R8 ;  /* 0x0000000800087308 */ /* 0x000f240000000800 */
.L_x_45796:
[----:B------:R-:W-:Y:S05]  /*43b0*/  BSYNC B0 ;  /* 0x0000000000007941 */ /* 0x000fea0003800000 */
.L_x_45795:
[----:B------:R-:W-:Y:S01]  /*43c0*/  ISETP.GE.AND P0, PT, R22, R23, PT ;  /* 0x000000171600720c */ /* 0x000fe20003f06270 */
[----:B------:R-:W-:Y:S04]  /*43d0*/  BSSY B0, `(.L_x_45800) ;  /* 0x0000033000007945 */ /* 0x000fe80003800000 */
[----:B------:R-:W-:Y:S08]  /*43e0*/  BSSY B1, `(.L_x_45801) ;  /* 0x000002b000017945 */ /* 0x000ff00003800000 */
[----:B------:R-:W-:Y:S05]  /*43f0*/  @P0 BRA `(.L_x_45802) ;  /* 0x0000000000300947 */ /* 0x000fea0003800000 */
[----:B----4-:R-:W4:Y:S01]  /*4400*/  LDC.64 R10, c[0x0][0x228] ;  /* 0x00008a00ff0a7b82 */ /* 0x010f220000000a00 */
[----:B------:R-:W-:Y:S02]  /*4410*/  IADD3 R13, R25, R22, RZ ;  /* 0x00000016190d7210 */ /* 0x000fe40007ffe0ff */
[----:B------:R-:W-:-:S04]  /*4420*/  MOV R22, R0 ;  /* 0x0000000000167202 */ /* 0x000fc80000000f00 */
[----:B------:R-:W-:Y:S01]  /*4430*/  ISETP.GE.AND P0, PT, R22, R23, PT ;  /* 0x000000171600720c */ /* 0x000fe20003f06270 */
[----:B----4-:R-:W-:-:S05]  /*4440*/  IMAD.WIDE.U32 R10, R13, 0x8, R10 ;  /* 0x000000080d0a7825 */ /* 0x010fca00078e000a */
[----:B0-23--:R0:W-:Y:S07]  /*4450*/  STG.E.64 desc[UR4][R10.64], R14 ;  /* 0x0000000e0a007986 */ /* 0x00d1ee000c101b04 */
[----:B------:R-:W-:Y:S05]  /*4460*/  @P0 BRA `(.L_x_45803) ;  /* 0x0000000000300947 */ /* 0x000fea0003800000 */
[----:B0-----:R-:W0:Y:S01]  /*4470*/  LDC.64 R10, c[0x0][0x228] ;  /* 0x00008a00ff0a7b82 */ /* 0x001e220000000a00 */
[----:B------:R-:W-:Y:S02]  /*4480*/  IADD3 R13, R25, R22, RZ ;  /* 0x00000016190d7210 */ /* 0x000fe40007ffe0ff */
[----:B------:R-:W-:-:S03]  /*4490*/  IADD3 R22, R22, 0x80, RZ ;  /* 0x0000008016167810 */ /* 0x000fc60007ffe0ff */
[----:B0-----:R-:W-:-:S05]  /*44a0*/  IMAD.WIDE.U32 R10, R13, 0x8, R10 ;  /* 0x000000080d0a7825 */ /* 0x001fca00078e000a */
[----:B-1----:R0:W-:Y:S02]  /*44b0*/  STG.E.64 desc[UR4][R10.64], R16 ;  /* 0x000000100a007986 */ /* 0x0021e4000c101b04 */
.L_x_45802:
[----:B------:R-:W-:-:S13]  /*44c0*/  ISETP.GE.AND P0, PT, R22, R23, PT ;  /* 0x000000171600720c */ /* 0x000fda0003f06270 */
[----:B------:R-:W-:Y:S05]  /*44d0*/  @P0 BRA `(.L_x_45804) ;  /* 0x0000000000300947 */ /* 0x000fea0003800000 */
[----:B0---4-:R-:W0:Y:S01]  /*44e0*/  LDC.64 R10, c[0x0][0x228] ;  /* 0x00008a00ff0a7b82 */ /* 0x011e220000000a00 */
[----:B------:R-:W-:Y:S02]  /*44f0*/  IADD3 R13, R25, R22, RZ ;  /* 0x00000016190d7210 */ /* 0x000fe40007ffe0ff */
[----:B------:R-:W-:-:S03]  /*4500*/  IADD3 R22, R22, 0x80, RZ ;  /* 0x0000008016167810 */ /* 0x000fc60007ffe0ff */
[----:B0-----:R-:W-:-:S05]  /*4510*/  IMAD.WIDE.U32 R10, R13, 0x8, R10 ;  /* 0x000000080d0a7825 */ /* 0x001fca00078e000a */
[----:B------:R4:W-:Y:S02]  /*4520*/  STG.E.64 desc[UR4][R10.64], R18 ;  /* 0x000000120a007986 */ /* 0x0009e4000c101b04 */
.L_x_45803:
[----:B------:R-:W-:-:S13]  /*4530*/  ISETP.GE.AND P0, PT, R22, R23, PT ;  /* 0x000000171600720c */ /* 0x000fda0003f06270 */
[----:B------:R-:W-:Y:S05]  /*4540*/  @P0 BRA `(.L_x_45805) ;  /* 0x0000000000300947 */ /* 0x000fea0003800000 */
[----:B0---4-:R-:W0:Y:S01]  /*4550*/  LDC.64 R10, c[0x0][0x228] ;  /* 0x00008a00ff0a7b82 */ /* 0x011e220000000a00 */
[----:B------:R-:W-:Y:S01]  /*4560*/  IADD3 R13, R25, R22, RZ ;  /* 0x00000016190d7210 */ /* 0x000fe20007ffe0ff */
[----:B------:R-:W-:-:S04]  /*4570*/  VIADD R22, R22, 0x80 ;  /* 0x0000008016167836 */ /* 0x000fc80000000000 */
[----:B0-----:R-:W-:-:S05]  /*4580*/  IMAD.WIDE.U32 R10, R13, 0x8, R10 ;  /* 0x000000080d0a7825 */ /* 0x001fca00078e000a */
[----:B------:R0:W-:Y:S02]  /*4590*/  STG.E.64 desc[UR4][R10.64], R20 ;  /* 0x000000140a007986 */ /* 0x0001e4000c101b04 */
.L_x_45804:
[----:B------:R-:W-:-:S13]  /*45a0*/  ISETP.GE.AND P0, PT, R22, R23, PT ;  /* 0x000000171600720c */ /* 0x000fda0003f06270 */
[----:B------:R-:W-:Y:S05]  /*45b0*/  @P0 BRA `(.L_x_45806) ;  /* 0x0000000000340947 */ /* 0x000fea0003800000 */
[----:B0---4-:R-:W0:Y:S01]  /*45c0*/  LDC.64 R10, c[0x0][0x228] ;  /* 0x00008a00ff0a7b82 */ /* 0x011e220000000a00 */
[----:B------:R-:W-:Y:S02]  /*45d0*/  IADD3 R13, R25, R22, RZ ;  /* 0x00000016190d7210 */ /* 0x000fe40007ffe0ff */
[----:B------:R-:W-:-:S03]  /*45e0*/  IADD3 R22, R22, 0x80, RZ ;  /* 0x0000008016167810 */ /* 0x000fc60007ffe0ff */
[----:B0-----:R-:W-:-:S05]  /*45f0*/  IMAD.WIDE.U32 R10, R13, 0x8, R10 ;  /* 0x000000080d0a7825 */ /* 0x001fca00078e000a */
[----:B------:R0:W-:Y:S02]  /*4600*/  STG.E.64 desc[UR4][R10.64], R4 ;  /* 0x000000040a007986 */ /* 0x0001e4000c101b04 */
.L_x_45805:
[----:B------:R-:W-:-:S13]  /*4610*/  ISETP.GE.AND P0, PT, R22, R23, PT ;  /* 0x000000171600720c */ /* 0x000fda0003f06270 */
[----:B------:R-:W-:Y:S05]  /*4620*/  @P0 BREAK B1 ;  /* 0x0000000000010942 */ /* 0x000fea0003800000 */
[----:B------:R-:W-:Y:S05]  /*4630*/  @P0 BRA `(.L_x_45807) ;  /* 0x0000000000300947 */ /* 0x000fea0003800000 */
[----:B0-----:R-:W0:Y:S01]  /*4640*/  LDC.64 R4, c[0x0][0x228] ;  /* 0x00008a00ff047b82 */ /* 0x001e220000000a00 */
[----:B----4-:R-:W-:Y:S02]  /*4650*/  IADD3 R11, R25, R22, RZ ;  /* 0x00000016190b7210 */ /* 0x010fe40007ffe0ff */
[----:B------:R-:W-:-:S03]  /*4660*/  IADD3 R22, R22, 0x80, RZ ;  /* 0x0000008016167810 */ /* 0x000fc60007ffe0ff */
[----:B0-----:R-:W-:-:S05]  /*4670*/  IMAD.WIDE.U32 R4, R11, 0x8, R4 ;  /* 0x000000080b047825 */ /* 0x001fca00078e0004 */
[----:B------:R0:W-:Y:S02]  /*4680*/  STG.E.64 desc[UR4][R4.64], R2 ;  /* 0x0000000204007986 */ /* 0x0001e4000c101b04 */
.L_x_45806:
[----:B------:R-:W-:Y:S05]  /*4690*/  BSYNC B1 ;  /* 0x0000000000017941 */ /* 0x000fea0003800000 */
.L_x_45801:
[----:B------:R-:W-:-:S13]  /*46a0*/  ISETP.GE.AND P0, PT, R22, R23, PT ;  /* 0x000000171600720c */ /* 0x000fda0003f06270 */
[----:B0-----:R-:W0:Y:S01]  /*46b0*/  @!P0 LDC.64 R2, c[0x0][0x228] ;  /* 0x00008a00ff028b82 */ /* 0x001e220000000a00 */
[----:B------:R-:W-:Y:S02]  /*46c0*/  @!P0 IADD3 R5, R25, R22, RZ ;  /* 0x0000001619058210 */ /* 0x000fe40007ffe0ff */
[----:B------:R-:W-:-:S03]  /*46d0*/  @!P0 IADD3 R22, R22, 0x80, RZ ;  /* 0x0000008016168810 */ /* 0x000fc60007ffe0ff */
[----:B0-----:R-:W-:-:S05]  /*46e0*/  @!P0 IMAD.WIDE.U32 R2, R5, 0x8, R2 ;  /* 0x0000000805028825 */ /* 0x001fca00078e0002 */
[----:B------:R0:W-:Y:S02]  /*46f0*/  @!P0 STG.E.64 desc[UR4][R2.64], R6 ;  /* 0x0000000602008986 */ /* 0x0001e4000c101b04 */
.L_x_45807:
[----:B------:R-:W-:Y:S05]  /*4700*/  BSYNC B0 ;  /* 0x0000000000007941 */ /* 0x000fea0003800000 */
.L_x_45800:
[----:B------:R-:W-:Y:S05]  /*4710*/  WARPSYNC.ALL ;  /* 0x0000000000007948 */ /* 0x000fea0003800000 */
[----:B------:R-:W-:-:S13]  /*4720*/  ISETP.GE.AND P0, PT, R22, R23, PT ;  /* 0x000000171600720c */ /* 0x000fda0003f06270 */
[----:B------:R-:W-:Y:S05]  /*4730*/  @P0 EXIT ;  /* 0x000000000000094d */ /* 0x000fea0003800000 */
[----:B0-----:R-:W0:Y:S01]  /*4740*/  LDC.64 R2, c[0x0][0x228] ;  /* 0x00008a00ff027b82 */ /* 0x001e220000000a00 */
[----:B------:R-:W-:-:S05]  /*4750*/  IADD3 R25, R25, R22, RZ ;  /* 0x0000001619197210 */ /* 0x000fca0007ffe0ff */
[----:B0-----:R-:W-:-:S05]  /*4760*/  IMAD.WIDE.U32 R2, R25, 0x8, R2 ;  /* 0x0000000819027825 */ /* 0x001fca00078e0002 */
[----:B----4-:R-:W-:Y:S01]  /*4770*/  STG.E.64 desc[UR4][R2.64], R8 ;  /* 0x0000000802007986 */ /* 0x010fe2000c101b04 */
[----:B------:R-:W-:Y:S05]  /*4780*/  EXIT ;  /* 0x000000000000794d */ /* 0x000fea0003800000 */
.L_x_45808:
        /* <DEDUP_REMOVED lines=15> */
.L_x_71887:


//--------------------- .text._ZN2at6native29vectorized_elementwise_kernelILi4EZNS0_50_GLOBAL__N__2680c7bb_12_PowKernel_cu_140f0503_289622pow_scalar_tensor_implIfEEvRNS_18TensorIteratorBaseEN3c107complexIT_EEEUlNS7_IfEEE_St5arrayIPcLm2EEEEviT0_T1_ --------------------------
	.section	.text._ZN2at6native29vectorized_elementwise_kernelILi4EZNS0_50_GLOBAL__N__2680c7bb_12_PowKernel_cu_140f0503_289622pow_scalar_tensor_implIfEEvRNS_18TensorIteratorBaseEN3c107complexIT_EEEUlNS7_IfEEE_St5arrayIPcLm2EEEEviT0_T1_,"ax",@progbits
	.align	128
        .global         _ZN2at6native29vectorized_elementwise_kernelILi4EZNS0_50_GLOBAL__N__2680c7bb_12_PowKernel_cu_140f0503_289622pow_scalar_tensor_implIfEEvRNS_18TensorIteratorBaseEN3c107complexIT_EEEUlNS7_IfEEE_St5arrayIPcLm2EEEEviT0_T1_
        .type           _ZN2at6native29vectorized_elementwise_kernelILi4EZNS0_50_GLOBAL__N__2680c7bb_12_PowKernel_cu_140f0503_289622pow_scalar_tensor_implIfEEvRNS_18TensorIteratorBaseEN3c107complexIT_EEEUlNS7_IfEEE_St5arrayIPcLm2EEEEviT0_T1_,@function
        .size           _ZN2at6native29vectorized_elementwise_kernelILi4EZNS0_50_GLOBAL__N__2680c7bb_12_PowKernel_cu_140f0503_289622pow_scalar_tensor_implIfEEvRNS_18TensorIteratorBaseEN3c107complexIT_EEEUlNS7_IfEEE_St5arrayIPcLm2EEEEviT0_T1_,(.L_x_71888 - _ZN2at6native29vectorized_elementwise_kernelILi4EZNS0_50_GLOBAL__N__2680c7bb_12_PowKernel_cu_140f0503_289622pow_scalar_tensor_implIfEEvRNS_18TensorIteratorBaseEN3c107complexIT_EEEUlNS7_IfEEE_St5arrayIPcLm2EEEEviT0_T1_)
        .other          _ZN2at6native29vectorized_elementwise_kernelILi4EZNS0_50_GLOBAL__N__2680c7bb_12_PowKernel_cu_140f0503_289622pow_scalar_tensor_implIfEEvRNS_18TensorIteratorBaseEN3c107complexIT_EEEUlNS7_IfEEE_St5arrayIPcLm2EEEEviT0_T1_,@"STO_CUDA_ENTRY STV_DEFAULT"
_ZN2at6native29vectorized_elementwise_kernelILi4EZNS0_50_GLOBAL__N__2680c7bb_12_PowKernel_cu_140f0503_289622pow_scalar_tensor_implIfEEvRNS_18TensorIteratorBaseEN3c107complexIT_EEEUlNS7_IfEEE_St5arrayIPcLm2EEEEviT0_T1_:
.text._ZN2at6native29vectorized_elementwise_kernelILi4EZNS0_50_GLOBAL__N__2680c7bb_12_PowKernel_cu_140f0503_289622pow_scalar_tensor_implIfEEvRNS_18TensorIteratorBaseEN3c107complexIT_EEEUlNS7_IfEEE_St5arrayIPcLm2EEEEviT0_T1_:
        /* <DEDUP_REMOVED lines=59> */
.L_x_45813:
        /* <DEDUP_REMOVED lines=10> */
.L_x_45812:
[----:B------:R-:W-:-:S04]  /*0450*/  FMUL.RZ R2, R2, 0.15915493667125701904 ;  /* 0x3e22f98302027820 */ /* 0x000fc8000040c000 */
[----:B------:R2:W3:Y:S08]  /*0460*/  MUFU.SIN R13, R2 ;  /* 0x00000002000d7308 */ /* 0x0004f00000000400 */
[----:B------:R2:W4:Y:S01]  /*0470*/  MUFU.COS R12, R2 ;  /* 0x00000002000c7308 */ /* 0x0005220000000000 */
[----:B------:R-:W-:Y:S05]  /*0480*/  BRA `(.L_x_45814) ;  /* 0x00000000000c7947 */ /* 0x000fea0003800000 */
.L_x_45811:
[----:B------:R-:W-:Y:S01]  /*0490*/  FMUL.FTZ R3, R3, 1.4426950216293334961 ;  /* 0x3fb8aa3b03037820 */ /* 0x000fe20000410000 */
[----:B------:R-:W-:-:S03]  /*04a0*/  MOV R13, R2 ;  /* 0x00000002000d7202 */ /* 0x000fc60000000f00 */
[----:B------:R0:W1:Y:S04]  /*04b0*/  MUFU.EX2 R12, R3 ;  /* 0x00000003000c7308 */ /* 0x0000680000000800 */
.L_x_45814:
[----:B------:R-:W-:Y:S05]  /*04c0*/  BSYNC B0 ;  /* 0x0000000000007941 */ /* 0x000fea0003800000 */
.L_x_45810:
        /* <DEDUP_REMOVED lines=42> */
.L_x_45818:
        /* <DEDUP_REMOVED lines=10> */
.L_x_45817:
[----:B------:R-:W-:-:S04]  /*0810*/  FMUL.RZ R2, R2, 0.15915493667125701904 ;  /* 0x3e22f98302027820 */ /* 0x000fc8000040c000 */
[----:B------:R0:W2:Y:S08]  /*0820*/  MUFU.SIN R15, R2 ;  /* 0x00000002000f7308 */ /* 0x0000b00000000400 */
[----:B------:R0:W0:Y:S01]  /*0830*/  MUFU.COS R14, R2 ;  /* 0x00000002000e7308 */ /* 0x0000220000000000 */
[----:B------:R-:W-:Y:S05]  /*0840*/  BRA `(.L_x_45819) ;  /* 0x00000000000c7947 */ /* 0x000fea0003800000 */
.L_x_45816:
[----:B------:R-:W-:Y:S01]  /*0850*/  FMUL.FTZ R3, R3, 1.4426950216293334961 ;  /* 0x3fb8aa3b03037820 */ /* 0x000fe20000410000 */
[----:B------:R-:W-:-:S03]  /*0860*/  MOV R15, R2 ;  /* 0x00000002000f7202 */ /* 0x000fc60000000f00 */
[----:B------:R0:W2:Y:S04]  /*0870*/  MUFU.EX2 R14, R3 ;  /* 0x00000003000e7308 */ /* 0x0000a80000000800 */
.L_x_45819:
[----:B------:R-:W-:Y:S05]  /*0880*/  BSYNC B0 ;  /* 0x0000000000007941 */ /* 0x000fea0003800000 */
.L_x_45815:
        /* <DEDUP_REMOVED lines=42> */
.L_x_45823:
        /* <DEDUP_REMOVED lines=10> */
.L_x_45822:
[----:B------:R-:W-:-:S04]  /*0bd0*/  FMUL.RZ R2, R2, 0.15915493667125701904 ;  /* 0x3e22f98302027820 */ /* 0x000fc8000040c000 */
[----:B------:R0:W0:Y:S08]  /*0be0*/  MUFU.SIN R17, R2 ;  /* 0x0000000200117308 */ /* 0x0000300000000400 */
[----:B------:R0:W0:Y:S01]  /*0bf0*/  MUFU.COS R16, R2 ;  /* 0x0000000200107308 */ /* 0x0000220000000000 */
[----:B------:R-:W-:Y:S05]  /*0c00*/  BRA `(.L_x_45824) ;  /* 0x00000000000c7947 */ /* 0x000fea0003800000 */
.L_x_45821:
[----:B------:R-:W-:Y:S01]  /*0c10*/  FMUL.FTZ R3, R3, 1.4426950216293334961 ;  /* 0x3fb8aa3b03037820 */ /* 0x000fe20000410000 */
[----:B------:R-:W-:-:S03]  /*0c20*/  MOV R17, R2 ;  /* 0x0000000200117202 */ /* 0x000fc60000000f00 */
[----:B------:R0:W0:Y:S04]  /*0c30*/  MUFU.EX2 R16, R3 ;  /* 0x0000000300107308 */ /* 0x0000280000000800 */
.L_x_45824:
[----:B------:R-:W-:Y:S05]  /*0c40*/  BSYNC B0 ;  /* 0x0000000000007941 */ /* 0x000fea0003800000 */
.L_x_45820:
        /* <DEDUP_REMOVED lines=42> */
.L_x_45828:
        /* <DEDUP_REMOVED lines=10> */
.L_x_45827:
[----:B------:R-:W-:-:S04]  /*0f90*/  FMUL.RZ R2, R2, 0.15915493667125701904 ;  /* 0x3e22f98302027820 */ /* 0x000fc8000040c000 */
[----:B------:R0:W0:Y:S08]  /*0fa0*/  MUFU.SIN R19, R2 ;  /* 0x0000000200137308 */ /* 0x0000300000000400 */
[----:B------:R0:W0:Y:S01]  /*0fb0*/  MUFU.COS R18, R2 ;  /* 0x0000000200127308 */ /* 0x0000220000000000 */
[----:B------:R-:W-:Y:S05]  /*0fc0*/  BRA `(.L_x_45829) ;  /* 0x00000000000c7947 */ /* 0x000fea0003800000 */
.L_x_45826:
[----:B------:R-:W-:Y:S01]  /*0fd0*/  FMUL.FTZ R3, R3, 1.4426950216293334961 ;  /* 0x3fb8aa3b03037820 */ /* 0x000fe20000410000 */
[----:B------:R-:W-:-:S03]  /*0fe0*/  IMAD.MOV.U32 R19, RZ, RZ, R2 ;  /* 0x000000ffff137224 */ /* 0x000fc600078e0002 */
[----:B------:R0:W0:Y:S04]  /*0ff0*/  MUFU.EX2 R18, R3 ;  /* 0x0000000300127308 */ /* 0x0000280000000800 */
.L_x_45829:
[----:B------:R-:W-:Y:S05]  /*1000*/  BSYNC B0 ;  /* 0x0000000000007941 */ /* 0x000fea0003800000 */
.L_x_45825:
        /* <DEDUP_REMOVED lines=42> */
.L_x_45833:
        /* <DEDUP_REMOVED lines=10> */
.L_x_45832:
[----:B------:R-:W-:-:S04]  /*1350*/  FMUL.RZ R2, R2, 0.15915493667125701904 ;  /* 0x3e22f98302027820 */ /* 0x000fc8000040c000 */
[----:B------:R0:W0:Y:S08]  /*1360*/  MUFU.SIN R5, R2 ;  /* 0x0000000200057308 */ /* 0x0000300000000400 */
[----:B------:R0:W0:Y:S01]  /*1370*/  MUFU.COS R4, R2 ;  /* 0x0000000200047308 */ /* 0x0000220000000000 */
[----:B------:R-:W-:Y:S05]  /*1380*/  BRA `(.L_x_45834) ;  /* 0x00000000000c7947 */ /* 0x000fea0003800000 */
.L_x_45831:
[----:B------:R-:W-:Y:S01]  /*1390*/  FMUL.FTZ R3, R3, 1.4426950216293334961 ;  /* 0x3fb8aa3b03037820 */ /* 0x000fe20000410000 */
[----:B------:R-:W-:-:S03]  /*13a0*/  MOV R5, R2 ;  /* 0x0000000200057202 */ /* 0x000fc60000000f00 */
[----:B------:R0:W0:Y:S04]  /*13b0*/  MUFU.EX2 R4, R3 ;  /* 0x0000000300047308 */ /* 0x0000280000000800 */
.L_x_45834:
[----:B------:R-:W-:Y:S05]  /*13c0*/  BSYNC B0 ;  /* 0x0000000000007941 */ /* 0x000fea0003800000 */
.L_x_45830:
        /* <DEDUP_REMOVED lines=42> */
.L_x_45838:
        /* <DEDUP_REMOVED lines=10> */
.L_x_45837:
[----:B------:R-:W-:-:S04]  /*1710*/  FMUL.RZ R2, R2, 0.15915493667125701904 ;  /* 0x3e22f98302027820 */ /* 0x000fc8000040c000 */
[----:B------:R0:W0:Y:S08]  /*1720*/  MUFU.SIN R7, R2 ;  /* 0x0000000200077308 */ /* 0x0000300000000400 */
[----:B------:R0:W0:Y:S01]  /*1730*/  MUFU.COS R6, R2 ;  /* 0x0000000200067308 */ /* 0x0000220000000000 */
[----:B------:R-:W-:Y:S05]  /*1740*/  BRA `(.L_x_45839) ;  /* 0x00000000000c7947 */ /* 0x000fea0003800000 */
.L_x_45836:
[----:B------:R-:W-:Y:S01]  /*1750*/  FMUL.FTZ R3, R3, 1.4426950216293334961 ;  /* 0x3fb8aa3b03037820 */ /* 0x000fe20000410000 */
[----:B------:R-:W-:-:S03]  /*1760*/  MOV R7, R2 ;  /* 0x0000000200077202 */ /* 0x000fc60000000f00 */
[----:B------:R0:W0:Y:S04]  /*1770*/  MUFU.EX2 R6, R3 ;  /* 0x0000000300067308 */ /* 0x0000280000000800 */
.L_x_45839:
[----:B------:R-:W-:Y:S05]  /*1780*/  BSYNC B0 ;  /* 0x0000000000007941 */ /* 0x000fea0003800000 */
.L_x_45835:
        /* <DEDUP_REMOVED lines=42> */
.L_x_45843:
        /* <DEDUP_REMOVED lines=10> */
.L_x_45842:
[----:B------:R-:W-:-:S04]  /*1ad0*/  FMUL.RZ R2, R2, 0.15915493667125701904 ;  /* 0x3e22f98302027820 */ /* 0x000fc8000040c000 */
[----:B------:R0:W0:Y:S08]  /*1ae0*/  MUFU.SIN R9, R2 ;  /* 0x0000000200097308 */ /* 0x0000300000000400 */
[----:B------:R0:W0:Y:S01]  /*1af0*/  MUFU.COS R8, R2 ;  /* 0x0000000200087308 */ /* 0x0000220000000000 */
[----:B------:R-:W-:Y:S05]  /*1b00*/  BRA `(.L_x_45844) ;  /* 0x00000000000c7947 */ /* 0x000fea0003800000 */
.L_x_45841:
[----:B------:R-:W-:Y:S01]  /*1b10*/  FMUL.FTZ R3, R3, 1.4426950216293334961 ;  /* 0x3fb8aa3b03037820 */ /* 0x000fe20000410000 */
[----:B------:R-:W-:-:S03]  /*1b20*/  MOV R9, R2 ;  /* 0x0000000200097202 */ /* 0x000fc60000000f00 */
[----:B------:R0:W0:Y:S04]  /*1b30*/  MUFU.EX2 R8, R3 ;  /* 0x0000000300087308 */ /* 0x0000280000000800 */
.L_x_45844:
[----:B------:R-:W-:Y:S05]  /*1b40*/  BSYNC B0 ;  /* 0x0000000000007941 */ /* 0x000fea0003800000 */
.L_x_45840:
        /* <DEDUP_REMOVED lines=42> */
.L_x_45848:
        /* <DEDUP_REMOVED lines=10> */
.L_x_45847:
[----:B------:R-:W-:-:S04]  /*1e90*/  FMUL.RZ R2, R2, 0.15915493667125701904 ;  /* 0x3e22f98302027820 */ /* 0x000fc8000040c000 */
[----:B------:R0:W0:Y:S08]  /*1ea0*/  MUFU.SIN R11, R2 ;  /* 0x00000002000b7308 */ /* 0x0000300000000400 */
[----:B------:R0:W0:Y:S01]  /*1eb0*/  MUFU.COS R10, R2 ;  /* 0x00000002000a7308 */ /* 0x0000220000000000 */
[----:B------:R-:W-:Y:S05]  /*1ec0*/  BRA `(.L_x_45849) ;  /* 0x00000000000c7947 */ /* 0x000fea0003800000 */
.L_x_45846:
[----:B------:R-:W-:Y:S01]  /*1ed0*/  FMUL.FTZ R3, R3, 1.4426950216293334961 ;  /* 0x3fb8aa3b03037820 */ /* 0x000fe20000410000 */
[----:B------:R-:W-:-:S03]  /*1ee0*/  MOV R11, R2 ;  /* 0x00000002000b7202 */ /* 0x000fc60000000f00 */
[----:B------:R0:W0:Y:S04]  /*1ef0*/  MUFU.EX2 R10, R3 ;  /* 0x00000003000a7308 */ /* 0x0000280000000800 */
.L_x_45849:
[----:B------:R-:W-:Y:S05]  /*1f00*/  BSYNC B0 ;  /* 0x0000000000007941 */ /* 0x000fea0003800000 */
.L_x_45845:
        /* <DEDUP_REMOVED lines=8> */
.L_x_45809:
        /* <DEDUP_REMOVED lines=103> */
.L_x_45854:
        /* <DEDUP_REMOVED lines=10> */
.L_x_45853:
[----:B------:R-:W-:-:S04]  /*26a0*/  FMUL.RZ R0, R0, 0.15915493667125701904 ;  /* 0x3e22f98300007820 */ /* 0x000fc8000040c000 */
[----:B------:R1:W2:Y:S08]  /*26b0*/  MUFU.SIN R15, R0 ;  /* 0x00000000000f7308 */ /* 0x0002b00000000400 */
[----:B------:R1:W3:Y:S01]  /*26c0*/  MUFU.COS R14, R0 ;  /* 0x00000000000e7308 */ /* 0x0002e20000000000 */
[----:B------:R-:W-:Y:S05]  /*26d0*/  BRA `(.L_x_45851) ;  /* 0x00000000000c7947 */ /* 0x000fea0003800000 */
.L_x_45852:
[----:B------:R-:W-:Y:S01]  /*26e0*/  FMUL.FTZ R14, R20, 1.4426950216293334961 ;  /* 0x3fb8aa3b140e7820 */ /* 0x000fe20000410000 */
[----:B------:R-:W-:-:S05]  /*26f0*/  MOV R15, R0 ;  /* 0x00000000000f7202 */ /* 0x000fca0000000f00 */
[----:B------:R-:W0:Y:S02]  /*2700*/  MUFU.EX2 R14, R14 ;  /* 0x0000000e000e7308 */ /* 0x000e240000000800 */
.L_x_45851:
[----:B------:R-:W-:Y:S05]  /*2710*/  BSYNC B0 ;  /* 0x0000000000007941 */ /* 0x000fea0003800000 */
.L_x_45850:
        /* <DEDUP_REMOVED lines=47> */
.L_x_45859:
        /* <DEDUP_REMOVED lines=10> */
.L_x_45858:
[----:B------:R-:W-:-:S04]  /*2ab0*/  FMUL.RZ R20, R20, 0.15915493667125701904 ;  /* 0x3e22f98314147820 */ /* 0x000fc8000040c000 */
[----:B------:R4:W1:Y:S08]  /*2ac0*/  MUFU.SIN R17, R20 ;  /* 0x0000001400117308 */ /* 0x0008700000000400 */
[----:B------:R4:W0:Y:S01]  /*2ad0*/  MUFU.COS R16, R20 ;  /* 0x0000001400107308 */ /* 0x0008220000000000 */
[----:B------:R-:W-:Y:S05]  /*2ae0*/  BRA `(.L_x_45856) ;  /* 0x00000000000c7947 */ /* 0x000fea0003800000 */
.L_x_45857:
[----:B------:R-:W-:Y:S01]  /*2af0*/  FMUL.FTZ R16, R18, 1.4426950216293334961 ;  /* 0x3fb8aa3b12107820 */ /* 0x000fe20000410000 */
[----:B------:R-:W-:-:S05]  /*2b00*/  MOV R17, R20 ;  /* 0x0000001400117202 */ /* 0x000fca0000000f00 */
[----:B------:R-:W1:Y:S02]  /*2b10*/  MUFU.EX2 R16, R16 ;  /* 0x0000001000107308 */ /* 0x000e640000000800 */
.L_x_45856:
[----:B------:R-:W-:Y:S05]  /*2b20*/  BSYNC B0 ;  /* 0x0000000000007941 */ /* 0x000fea0003800000 */
.L_x_45855:
        /* <DEDUP_REMOVED lines=48> */
.L_x_45864:
        /* <DEDUP_REMOVED lines=10> */
.L_x_45863:
[----:B------:R-:W-:-:S04]  /*2ed0*/  FMUL.RZ R20, R20, 0.15915493667125701904 ;  /* 0x3e22f98314147820 */ /* 0x000fc8000040c000 */
[----:B------:R4:W0:Y:S08]  /*2ee0*/  MUFU.SIN R19, R20 ;  /* 0x0000001400137308 */ /* 0x0008300000000400 */
[----:B------:R4:W0:Y:S01]  /*2ef0*/  MUFU.COS R18, R20 ;  /* 0x0000001400127308 */ /* 0x0008220000000000 */
[----:B------:R-:W-:Y:S05]  /*2f00*/  BRA `(.L_x_45861) ;  /* 0x00000000000c7947 */ /* 0x000fea0003800000 */
.L_x_45862:
[----:B------:R-:W-:Y:S01]  /*2f10*/  FMUL.FTZ R4, R4, 1.4426950216293334961 ;  /* 0x3fb8aa3b04047820 */ /* 0x000fe20000410000 */
[----:B------:R-:W-:-:S03]  /*2f20*/  MOV R19, R20 ;  /* 0x0000001400137202 */ /* 0x000fc60000000f00 */
[----:B------:R4:W0:Y:S04]  /*2f30*/  MUFU.EX2 R18, R4 ;  /* 0x0000000400127308 */ /* 0x0008280000000800 */
.L_x_45861:
[----:B------:R-:W-:Y:S05]  /*2f40*/  BSYNC B0 ;  /* 0x0000000000007941 */ /* 0x000fea0003800000 */
.L_x_45860:
        /* <DEDUP_REMOVED lines=47> */
.L_x_45869:
        /* <DEDUP_REMOVED lines=10> */
.L_x_45868:
[----:B------:R-:W-:-:S04]  /*32e0*/  FMUL.RZ R4, R4, 0.15915493667125701904 ;  /* 0x3e22f98304047820 */ /* 0x000fc8000040c000 */
[----:B------:R4:W0:Y:S08]  /*32f0*/  MUFU.SIN R21, R4 ;  /* 0x0000000400157308 */ /* 0x0008300000000400 */
[----:B------:R4:W0:Y:S01]  /*3300*/  MUFU.COS R20, R4 ;  /* 0x0000000400147308 */ /* 0x0008220000000000 */
[----:B------:R-:W-:Y:S05]  /*3310*/  BRA `(.L_x_45866) ;  /* 0x00000000000c7947 */ /* 0x000fea0003800000 */
.L_x_45867:
[----:B------:R-:W-:Y:S01]  /*3320*/  FMUL.FTZ R2, R2, 1.4426950216293334961 ;  /* 0x3fb8aa3b02027820 */ /* 0x000fe20000410000 */
[----:B------:R-:W-:-:S03]  /*3330*/  MOV R21, R4 ;  /* 0x0000000400157202 */ /* 0x000fc60000000f00 */
[----:B------:R4:W0:Y:S04]  /*3340*/  MUFU.EX2 R20, R2 ;  /* 0x0000000200147308 */ /* 0x0008280000000800 */
.L_x_45866:
[----:B------:R-:W-:Y:S05]  /*3350*/  BSYNC B0 ;  /* 0x0000000000007941 */ /* 0x000fea0003800000 */
.L_x_45865:
        /* <DEDUP_REMOVED lines=48> */
.L_x_45874:
        /* <DEDUP_REMOVED lines=10> */
.L_x_45873:
[----:B------:R-:W-:-:S04]  /*3700*/  FMUL.RZ R2, R2, 0.15915493667125701904 ;  /* 0x3e22f98302027820 */ /* 0x000fc8000040c000 */
[----:B------:R4:W0:Y:S08]  /*3710*/  MUFU.SIN R5, R2 ;  /* 0x0000000200057308 */ /* 0x0008300000000400 */
[----:B------:R4:W0:Y:S01]  /*3720*/  MUFU.COS R4, R2 ;  /* 0x0000000200047308 */ /* 0x0008220000000000 */
[----:B------:R-:W-:Y:S05]  /*3730*/  BRA `(.L_x_45871) ;  /* 0x00000000000c7947 */ /* 0x000fea0003800000 */
.L_x_45872:
[----:B------:R-:W-:Y:S01]  /*3740*/  FMUL.FTZ R4, R6, 1.4426950216293334961 ;  /* 0x3fb8aa3b06047820 */ /* 0x000fe20000410000 */
[----:B------:R-:W-:-:S05]  /*3750*/  MOV R5, R2 ;  /* 0x0000000200057202 */ /* 0x000fca0000000f00 */
[----:B------:R-:W4:Y:S02]  /*3760*/  MUFU.EX2 R4, R4 ;  /* 0x0000000400047308 */ /* 0x000f240000000800 */
.L_x_45871:
[----:B------:R-:W-:Y:S05]  /*3770*/  BSYNC B0 ;  /* 0x0000000000007941 */ /* 0x000fea0003800000 */
.L_x_45870:
        /* <DEDUP_REMOVED lines=47> */
.L_x_45879:
        /* <DEDUP_REMOVED lines=10> */
.L_x_45878:
[----:B------:R-:W-:-:S04]  /*3b10*/  FMUL.RZ R6, R6, 0.15915493667125701904 ;  /* 0x3e22f98306067820 */ /* 0x000fc8000040c000 */
[----:B------:R4:W0:Y:S08]  /*3b20*/  MUFU.SIN R3, R6 ;  /* 0x0000000600037308 */ /* 0x0008300000000400 */
[----:B------:R4:W0:Y:S01]  /*3b30*/  MUFU.COS R2, R6 ;  /* 0x0000000600027308 */ /* 0x0008220000000000 */
[----:B------:R-:W-:Y:S05]  /*3b40*/  BRA `(.L_x_45876) ;  /* 0x00000000000c7947 */ /* 0x000fea0003800000 */
.L_x_45877:
[----:B------:R-:W-:Y:S01]  /*3b50*/  FMUL.FTZ R2, R8, 1.4426950216293334961 ;  /* 0x3fb8aa3b08027820 */ /* 0x000fe20000410000 */
[----:B------:R-:W-:-:S05]  /*3b60*/  MOV R3, R6 ;  /* 0x0000000600037202 */ /* 0x000fca0000000f00 */
[----:B------:R-:W4:Y:S02]  /*3b70*/  MUFU.EX2 R2, R2 ;  /* 0x0000000200027308 */ /* 0x000f240000000800 */
.L_x_45876:
[----:B------:R-:W-:Y:S05]  /*3b80*/  BSYNC B0 ;  /* 0x0000000000007941 */ /* 0x000fea0003800000 */
.L_x_45875:
        /* <DEDUP_REMOVED lines=48> */
.L_x_45884:
        /* <DEDUP_REMOVED lines=10> */
.L_x_45883:
[----:B------:R-:W-:-:S04]  /*3f30*/  FMUL.RZ R8, R8, 0.15915493667125701904 ;  /* 0x3e22f98308087820 */ /* 0x000fc8000040c000 */
[----:B------:R4:W0:Y:S08]  /*3f40*/  MUFU.SIN R7, R8 ;  /* 0x0000000800077308 */ /* 0x0008300000000400 */
[----:B------:R4:W0:Y:S01]  /*3f50*/  MUFU.COS R6, R8 ;  /* 0x0000000800067308 */ /* 0x0008220000000000 */
[----:B------:R-:W-:Y:S05]  /*3f60*/  BRA `(.L_x_45881) ;  /* 0x00000000000c7947 */ /* 0x000fea0003800000 */
.L_x_45882:
[----:B------:R-:W-:Y:S01]  /*3f70*/  FMUL.FTZ R6, R10, 1.4426950216293334961 ;  /* 0x3fb8aa3b0a067820 */ /* 0x000fe20000410000 */
[----:B------:R-:W-:-:S05]  /*3f80*/  MOV R7, R8 ;  /* 0x0000000800077202 */ /* 0x000fca0000000f00 */
[----:B------:R-:W4:Y:S02]  /*3f90*/  MUFU.EX2 R6, R6 ;  /* 0x0000000600067308 */ /* 0x000f240000000800 */
.L_x_45881:
[----:B------:R-:W-:Y:S05]  /*3fa0*/  BSYNC B0 ;  /* 0x0000000000007941 */ /* 0x000fea0003800000 */
.L_x_45880:
        /* <DEDUP_REMOVED lines=47> */
.L_x_45889:
        /* <DEDUP_REMOVED lines=10> */
.L_x_45888:
[----:B------:R-:W-:-:S04]  /*4340*/  FMUL.RZ R10, R10, 0.15915493667125701904 ;  /* 0x3e22f9830a0a7820 */ /* 0x000fc8000040c000 */
[----:B------:R4:W0:Y:S08]  /*4350*/  MUFU.SIN R9, R10 ;  /* 0x0000000a00097308 */ /* 0x0008300000000400 */
[----:B------:R4:W0:Y:S01]  /*4360*/  MUFU.COS R8, R10 ;  /* 0x0000000a00087308 */ /* 0x0008220000000000 */
[----:B------:R-:W-:Y:S05]  /*4370*/  BRA `(.L_x_45886) ;  /* 0x00000000000c7947 */ /* 0x000fea0003800000 */
.L_x_45887:
[----:B------:R-:W-:Y:S01]  /*4380*/  FMUL.FTZ R8, R12, 1.4426950216293334961 ;  /* 0x3fb8aa3b0c087820 */ /* 0x000fe20000410000 */
[----:B------:R-:W-:-:S05]  /*4390*/  IMAD.MOV.U32 R9, RZ, RZ, R10 ;  /* 0x000000ffff097224 */ /* 0x000fca00078e000a */
[----:B------:R-:W4:Y:S02]  /*43a0*/  MUFU.EX2 R8, R8 ;  /* 0x0000000800087308 */ /* 0x000f240000000800 */
.L_x_45886:
[----:B------:R-:W-:Y:S05]  /*43b0*/  BSYNC B0 ;  /* 0x0000000000007941 */ /* 0x000fea0003800000 */
.L_x_45885:
        /* <DEDUP_REMOVED lines=16> */
.L_x_45892:
[----:B------:R-:W-:-:S13]  /*44c0*/  ISETP.GE.AND P0, PT, R22, R23, PT ;  /* 0x000000171600720c */ /* 0x000fda0003f06270 */
[----:B------:R-:W-:Y:S05]  /*44d0*/  @P0 BRA `(.L_x_45894) ;  /* 0x0000000000300947 */ /* 0x000fea0003800000 */
[----:B0---4-:R-:W0:Y:S01]  /*44e0*/  LDC.64 R10, c[0x0][0x228] ;  /* 0x00008a00ff0a7b82 */ /* 0x011e220000000a00 */
[----:B------:R-:W-:Y:S02]  /*44f0*/  IADD3 R13, R25, R22, RZ ;  /* 0x00000016190d7210 */ /* 0x000fe40007ffe0ff */
[----:B------:R-:W-:-:S03]  /*4500*/  IADD3 R22, R22, 0x80, RZ ;  /* 0x0000008016167810 */ /* 0x000fc60007ffe0ff */
[----:B0-----:R-:W-:-:S05]  /*4510*/  IMAD.WIDE.U32 R10, R13, 0x8, R10 ;  /* 0x000000080d0a7825 */ /* 0x001fca00078e000a */
[----:B------:R4:W-:Y:S02]  /*4520*/  STG.E.64 desc[UR4][R10.64], R18 ;  /* 0x000000120a007986 */ /* 0x0009e4000c101b04 */
.L_x_45893:
[----:B------:R-:W-:-:S13]  /*4530*/  ISETP.GE.AND P0, PT, R22, R23, PT ;  /* 0x000000171600720c */ /* 0x000fda0003f06270 */
[----:B------:R-:W-:Y:S05]  /*4540*/  @P0 BRA `(.L_x_45895) ;  /* 0x0000000000300947 */ /* 0x000fea0003800000 */
[----:B0---4-:R-:W0:Y:S01]  /*4550*/  LDC.64 R10, c[0x0][0x228] ;  /* 0x00008a00ff0a7b82 */ /* 0x011e220000000a00 */
[----:B------:R-:W-:Y:S01]  /*4560*/  IADD3 R13, R25, R22, RZ ;  /* 0x00000016190d7210 */ /* 0x000fe20007ffe0ff */
[----:B------:R-:W-:-:S04]  /*4570*/  VIADD R22, R22, 0x80 ;  /* 0x0000008016167836 */ /* 0x000fc80000000000 */
[----:B0-----:R-:W-:-:S05]  /*4580*/  IMAD.WIDE.U32 R10, R13, 0x8, R10 ;  /* 0x000000080d0a7825 */ /* 0x001fca00078e000a */
[----:B------:R0:W-:Y:S02]  /*4590*/  STG.E.64 desc[UR4][R10.64], R20 ;  /* 0x000000140a007986 */ /* 0x0001e4000c101b04 */
.L_x_45894:
[----:B------:R-:W-:-:S13]  /*45a0*/  ISETP.GE.AND P0, PT, R22, R23, PT ;  /* 0x000000171600720c */ /* 0x000fda0003f06270 */
[----:B------:R-:W-:Y:S05]  /*45b0*/  @P0 BRA `(.L_x_45896) ;  /* 0x0000000000340947 */ /* 0x000fea0003800000 */
[----:B0---4-:R-:W0:Y:S01]  /*45c0*/  LDC.64 R10, c[0x0][0x228] ;  /* 0x00008a00ff0a7b82 */ /* 0x011e220000000a00 */
[----:B------:R-:W-:Y:S02]  /*45d0*/  IADD3 R13, R25, R22, RZ ;  /* 0x00000016190d7210 */ /* 0x000fe40007ffe0ff */
[----:B------:R-:W-:-:S03]  /*45e0*/  IADD3 R22, R22, 0x80, RZ ;  /* 0x0000008016167810 */ /* 0x000fc60007ffe0ff */
[----:B0-----:R-:W-:-:S05]  /*45f0*/  IMAD.WIDE.U32 R10, R13, 0x8, R10 ;  /* 0x000000080d0a7825 */ /* 0x001fca00078e000a */
[----:B------:R0:W-:Y:S02]  /*4600*/  STG.E.64 desc[UR4][R10.64], R4 ;  /* 0x000000040a007986 */ /* 0x0001e4000c101b04 */
.L_x_45895:
        /* <DEDUP_REMOVED lines=8> */
.L_x_45896:
[----:B------:R-:W-:Y:S05]  /*4690*/  BSYNC B1 ;  /* 0x0000000000017941 */ /* 0x000fea0003800000 */
.L_x_45891:
[----:B------:R-:W-:-:S13]  /*46a0*/  ISETP.GE.AND P0, PT, R22, R23, PT ;  /* 0x000000171600720c */ /* 0x000fda0003f06270 */
[----:B0-----:R-:W0:Y:S01]  /*46b0*/  @!P0 LDC.64 R2, c[0x0][0x228] ;  /* 0x00008a00ff028b82 */ /* 0x001e220000000a00 */
[----:B------:R-:W-:Y:S02]  /*46c0*/  @!P0 IADD3 R5, R25, R22, RZ ;  /* 0x0000001619058210 */ /* 0x000fe40007ffe0ff */
[----:B------:R-:W-:-:S03]  /*46d0*/  @!P0 IADD3 R22, R22, 0x80, RZ ;  /* 0x0000008016168810 */ /* 0x000fc60007ffe0ff */
[----:B0-----:R-:W-:-:S05]  /*46e0*/  @!P0 IMAD.WIDE.U32 R2, R5, 0x8, R2 ;  /* 0x0000000805028825 */ /* 0x001fca00078e0002 */
[----:B------:R0:W-:Y:S02]  /*46f0*/  @!P0 STG.E.64 desc[UR4][R2.64], R6 ;  /* 0x0000000602008986 */ /* 0x0001e4000c101b04 */
.L_x_45897:
[----:B------:R-:W-:Y:S05]  /*4700*/  BSYNC B0 ;  /* 0x0000000000007941 */ /* 0x000fea0003800000 */
.L_x_45890:
        /* <DEDUP_REMOVED lines=8> */
.L_x_45898:
        /* <DEDUP_REMOVED lines=15> */
.L_x_71888:


//--------------------- .text._ZN2at6native29vectorized_elementwise_kernelILi8EZNS0_50_GLOBAL__N__2680c7bb_12_PowKernel_cu_140f0503_289622pow_scalar_tensor_implIfEEvRNS_18TensorIteratorBaseEN3c107complexIT_EEEUlNS7_IfEEE_St5arrayIPcLm2EEEEviT0_T1_ --------------------------
	.section	.text._ZN2at6native29vectorized_elementwise_kernelILi8EZNS0_50_GLOBAL__N__2680c7bb_12_PowKernel_cu_140f0503_289622pow_scalar_tensor_implIfEEvRNS_18TensorIteratorBaseEN3c107complexIT_EEEUlNS7_IfEEE_St5arrayIPcLm2EEEEviT0_T1_,"ax",@progbits
	.align	128
        .global         _ZN2at6native29vectorized_elementwise_kernelILi8EZNS0_50_GLOBAL__N__2680c7bb_12_PowKernel_cu_140f0503_289622pow_scalar_tensor_implIfEEvRNS_18TensorIteratorBaseEN3c107complexIT_EEEUlNS7_IfEEE_St5arrayIPcLm2EEEEviT0_T1_
        .type           _ZN2at6native29vectorized_elementwise_kernelILi8EZNS0_50_GLOBAL__N__2680c7bb_12_PowKernel_cu_140f0503_289622pow_scalar_tensor_implIfEEvRNS_18TensorIteratorBaseEN3c107complexIT_EEEUlNS7_IfEEE_St5arrayIPcLm2EEEEviT0_T1_,@function
        .size           _ZN2at6native29vectorized_elementwise_kernelILi8EZNS0_50_GLOBAL__N__2680c7bb_12_PowKernel_cu_140f0503_289622pow_scalar_tensor_implIfEEvRNS_18TensorIteratorBaseEN3c107complexIT_EEEUlNS7_IfEEE_St5arrayIPcLm2EEEEviT0_T1_,(.L_x_71889 - _ZN2at6native29vectorized_elementwise_kernelILi8EZNS0_50_GLOBAL__N__2680c7bb_12_PowKernel_cu_140f0503_289622pow_scalar_tensor_implIfEEvRNS_18TensorIteratorBaseEN3c107complexIT_EEEUlNS7_IfEEE_St5arrayIPcLm2EEEEviT0_T1_)
        .other          _ZN2at6native29vectorized_elementwise_kernelILi8EZNS0_50_GLOBAL__N__2680c7bb_12_PowKernel_cu_140f0503_289622pow_scalar_tensor_implIfEEvRNS_18TensorIteratorBaseEN3c107complexIT_EEEUlNS7_IfEEE_St5arrayIPcLm2EEEEviT0_T1_,@"STO_CUDA_ENTRY STV_DEFAULT"
_ZN2at6native29vectorized_elementwise_kernelILi8EZNS0_50_GLOBAL__N__2680c7bb_12_PowKernel_cu_140f0503_289622pow_scalar_tensor_implIfEEvRNS_18TensorIteratorBaseEN3c107complexIT_EEEUlNS7_IfEEE_St5arrayIPcLm2EEEEviT0_T1_:
.text._ZN2at6native29vectorized_elementwise_kernelILi8EZNS0_50_GLOBAL__N__2680c7bb_12_PowKernel_cu_140f0503_289622pow_scalar_tensor_implIfEEvRNS_18TensorIteratorBaseEN3c107complexIT_EEEUlNS7_IfEEE_St5arrayIPcLm2EEEEviT0_T1_:
        /* <DEDUP_REMOVED lines=59> */
.L_x_45903:
        /* <DEDUP_REMOVED lines=10> */
.L_x_45902:
[----:B------:R-:W-:-:S04]  /*0450*/  FMUL.RZ R2, R2, 0.15915493667125701904 ;  /* 0x3e22f98302027820 */ /* 0x000fc8000040c000 */
[----:B------:R2:W3:Y:S08]  /*0460*/  MUFU.SIN R13, R2 ;  /* 0x00000002000d7308 */ /* 0x0004f00000000400 */
[----:B------:R2:W4:Y:S01]  /*0470*/  MUFU.COS R12, R2 ;  /* 0x00000002000c7308 */ /* 0x0005220000000000 */
[----:B------:R-:W-:Y:S05]  /*0480*/  BRA `(.L_x_45904) ;  /* 0x00000000000c7947 */ /* 0x000fea0003800000 */
.L_x_45901:
[----:B------:R-:W-:Y:S01]  /*0490*/  FMUL.FTZ R3, R3, 1.4426950216293334961 ;  /* 0x3fb8aa3b03037820 */ /* 0x000fe20000410000 */
[----:B------:R-:W-:-:S03]  /*04a0*/  MOV R13, R2 ;  /* 0x00000002000d7202 */ /* 0x000fc60000000f00 */
[----:B------:R0:W1:Y:S04]  /*04b0*/  MUFU.EX2 R12, R3 ;  /* 0x00000003000c7308 */ /* 0x0000680000000800 */
.L_x_45904:
[----:B------:R-:W-:Y:S05]  /*04c0*/  BSYNC B0 ;  /* 0x0000000000007941 */ /* 0x000fea0003800000 */
.L_x_45900:
        /* <DEDUP_REMOVED lines=42> */
.L_x_45908:
        /* <DEDUP_REMOVED lines=10> */
.L_x_45907:
[----:B------:R-:W-:-:S04]  /*0810*/  FMUL.RZ R2, R2, 0.15915493667125701904 ;  /* 0x3e22f98302027820 */ /* 0x000fc8000040c000 */
[----:B------:R0:W2:Y:S08]  /*0820*/  MUFU.SIN R15, R2 ;  /* 0x00000002000f7308 */ /* 0x0000b00000000400 */
[----:B------:R0:W0:Y:S01]  /*0830*/  MUFU.COS R14, R2 ;  /* 0x00000002000e7308 */ /* 0x0000220000000000 */
[----:B------:R-:W-:Y:S05]  /*0840*/  BRA `(.L_x_45909) ;  /* 0x00000000000c7947 */ /* 0x000fea0003800000 */
.L_x_45906:
[----:B------:R-:W-:Y:S01]  /*0850*/  FMUL.FTZ R3, R3, 1.4426950216293334961 ;  /* 0x3fb8aa3b03037820 */ /* 0x000fe20000410000 */
[----:B------:R-:W-:-:S03]  /*0860*/  MOV R15, R2 ;  /* 0x00000002000f7202 */ /* 0x000fc60000000f00 */
[----:B------:R0:W2:Y:S04]  /*0870*/  MUFU.EX2 R14, R3 ;  /* 0x00000003000e7308 */ /* 0x0000a80000000800 */
.L_x_45909:
[----:B------:R-:W-:Y:S05]  /*0880*/  BSYNC B0 ;  /* 0x0000000000007941 */ /* 0x000fea0003800000 */
.L_x_45905:
        /* <DEDUP_REMOVED lines=42> */
.L_x_45913:
        /* <DEDUP_REMOVED lines=10> */
.L_x_45912:
[----:B------:R-:W-:-:S04]  /*0bd0*/  FMUL.RZ R2, R2, 0.15915493667125701904 ;  /* 0x3e22f98302027820 */ /* 0x000fc8000040c000 */
[----:B------:R0:W0:Y:S08]  /*0be0*/  MUFU.SIN R17, R2 ;  /* 0x0000000200117308 */ /* 0x0000300000000400 */
[----:B------:R0:W0:Y:S01]  /*0bf0*/  MUFU.COS R16, R2 ;  /* 0x0000000200107308 */ /* 0x0000220000000000 */
[----:B------:R-:W-:Y:S05]  /*0c00*/  BRA `(.L_x_45914) ;  /* 0x00000000000c7947 */ /* 0x000fea0003800000 */
.L_x_45911:
[----:B------:R-:W-:Y:S01]  /*0c10*/  FMUL.FTZ R3, R3, 1.4426950216293334961 ;  /* 0x3fb8aa3b03037820 */ /* 0x000fe20000410000 */
[----:B------:R-:W-:-:S03]  /*0c20*/  MOV R17, R2 ;  /* 0x0000000200117202 */ /* 0x000fc60000000f00 */
[----:B------:R0:W0:Y:S04]  /*0c30*/  MUFU.EX2 R16, R3 ;  /* 0x0000000300107308 */ /* 0x0000280000000800 */
.L_x_45914:
[----:B------:R-:W-:Y:S05]  /*0c40*/  BSYNC B0 ;  /* 0x0000000000007941 */ /* 0x000fea0003800000 */
.L_x_45910:
        /* <DEDUP_REMOVED lines=42> */
.L_x_45918:
        /* <DEDUP_REMOVED lines=10> */
.L_x_45917:
[----:B------:R-:W-:-:S04]  /*0f90*/  FMUL.RZ R2, R2, 0.15915493667125701904 ;  /* 0x3e22f98302027820 */ /* 0x000fc8000040c000 */
[----:B------:R0:W0:Y:S08]  /*0fa0*/  MUFU.SIN R19, R2 ;  /* 0x0000000200137308 */ /* 0x0000300000000400 */
[----:B------:R0:W0:Y:S01]  /*0fb0*/  MUFU.COS R18, R2 ;  /* 0x0000000200127308 */ /* 0x0000220000000000 */
[----:B------:R-:W-:Y:S05]  /*0fc0*/  BRA `(.L_x_45919) ;  /* 0x00000000000c7947 */ /* 0x000fea0003800000 */
.L_x_45916:
[----:B------:R-:W-:Y:S01]  /*0fd0*/  FMUL.FTZ R3, R3, 1.4426950216293334961 ;  /* 0x3fb8aa3b03037820 */ /* 0x000fe20000410000 */
[----:B------:R-:W-:-:S03]  /*0fe0*/  IMAD.MOV.U32 R19, RZ, RZ, R2 ;  /* 0x000000ffff137224 */ /* 0x000fc600078e0002 */
[----:B------:R0:W0:Y:S04]  /*0ff0*/  MUFU.EX2 R18, R3 ;  /* 0x0000000300127308 */ /* 0x0000280000000800 */
.L_x_45919:
[----:B------:R-:W-:Y:S05]  /*1000*/  BSYNC B0 ;  /* 0x0000000000007941 */ /* 0x000fea0003800000 */
.L_x_45915:
        /* <DEDUP_REMOVED lines=42> */
.L_x_45923:
        /* <DEDUP_REMOVED lines=10> */
.L_x_45922:
[----:B------:R-:W-:-:S04]  /*1350*/  FMUL.RZ R2, R2, 0.15915493667125701904 ;  /* 0x3e22f98302027820 */ /* 0x000fc8000040c000 */
[----:B------:R0:W0:Y:S08]  /*1360*/  MUFU.SIN R5, R2 ;  /* 0x0000000200057308 */ /* 0x0000300000000400 */
[----:B------:R0:W0:Y:S01]  /*1370*/  MUFU.COS R4, R2 ;  /* 0x0000000200047308 */ /* 0x0000220000000000 */
[----:B------:R-:W-:Y:S05]  /*1380*/  BRA `(.L_x_45924) ;  /* 0x00000000000c7947 */ /* 0x000fea0003800000 */
.L_x_45921:
[----:B------:R-:W-:Y:S01]  /*1390*/  FMUL.FTZ R3, R3, 1.4426950216293334961 ;  /* 0x3fb8aa3b03037820 */ /* 0x000fe20000410000 */
[----:B------:R-:W-:-:S03]  /*13a0*/  MOV R5, R2 ;  /* 0x0000000200057202 */ /* 0x000fc60000000f00 */
[----:B------:R0:W0:Y:S04]  /*13b0*/  MUFU.EX2 R4, R3 ;  /* 0x0000000300047308 */ /* 0x0000280000000800 */
.L_x_45924:
[----:B------:R-:W-:Y:S05]  /*13c0*/  BSYNC B0 ;  /* 0x0000000000007941 */ /* 0x000fea0003800000 */
.L_x_45920:
        /* <DEDUP_REMOVED lines=42> */
.L_x_45928:
        /* <DEDUP_REMOVED lines=10> */
.L_x_45927:
[----:B------:R-:W-:-:S04]  /*1710*/  FMUL.RZ R2, R2, 0.15915493667125701904 ;  /* 0x3e22f98302027820 */ /* 0x000fc8000040c000 */
[----:B------:R0:W0:Y:S08]  /*1720*/  MUFU.SIN R7, R2 ;  /* 0x0000000200077308 */ /* 0x0000300000000400 */
[----:B------:R0:W0:Y:S01]  /*1730*/  MUFU.COS R6, R2 ;  /* 0x0000000200067308 */ /* 0x0000220000000000 */
[----:B------:R-:W-:Y:S05]  /*1740*/  BRA `(.L_x_45929) ;  /* 0x00000000000c7947 */ /* 0x000fea0003800000 */
.L_x_45926:
[----:B------:R-:W-:Y:S01]  /*1750*/  FMUL.FTZ R3, R3, 1.4426950216293334961 ;  /* 0x3fb8aa3b03037820 */ /* 0x000fe20000410000 */
[----:B------:R-:W-:-:S03]  /*1760*/  MOV R7, R2 ;  /* 0x0000000200077202 */ /* 0x000fc60000000f00 */
[----:B------:R0:W0:Y:S04]  /*1770*/  MUFU.EX2 R6, R3 ;  /* 0x0000000300067308 */ /* 0x0000280000000800 */
.L_x_45929:
[----:B------:R-:W-:Y:S05]  /*1780*/  BSYNC B0 ;  /* 0x0000000000007941 */ /* 0x000fea0003800000 */
.L_x_45925:
        /* <DEDUP_REMOVED lines=42> */
.L_x_45933:
        /* <DEDUP_REMOVED lines=10> */
.L_x_45932:
[----:B------:R-:W-:-:S04]  /*1ad0*/  FMUL.RZ R2, R2, 0.15915493667125701904 ;  /* 0x3e22f98302027820 */ /* 0x000fc8000040c000 */
[----:B------:R0:W0:Y:S08]  /*1ae0*/  MUFU.SIN R9, R2 ;  /* 0x0000000200097308 */ /* 0x0000300000000400 */
[----:B------:R0:W0:Y:S01]  /*1af0*/  MUFU.COS R8, R2 ;  /* 0x0000000200087308 */ /* 0x0000220000000000 */
[----:B------:R-:W-:Y:S05]  /*1b00*/  BRA `(.L_x_45934) ;  /* 0x00000000000c7947 */ /* 0x000fea0003800000 */
.L_x_45931:
[----:B------:R-:W-:Y:S01]  /*1b10*/  FMUL.FTZ R3, R3, 1.4426950216293334961 ;  /* 0x3fb8aa3b03037820 */ /* 0x000fe20000410000 */
[----:B------:R-:W-:-:S03]  /*1b20*/  MOV R9, R2 ;  /* 0x0000000200097202 */ /* 0x000fc60000000f00 */
[----:B------:R0:W0:Y:S04]  /*1b30*/  MUFU.EX2 R8, R3 ;  /* 0x0000000300087308 */ /* 0x0000280000000800 */
.L_x_45934:
[----:B------:R-:W-:Y:S05]  /*1b40*/  BSYNC B0 ;  /* 0x0000000000007941 */ /* 0x000fea0003800000 */
.L_x_45930:
        /* <DEDUP_REMOVED lines=42> */
.L_x_45938:
        /* <DEDUP_REMOVED lines=10> */
.L_x_45937:
[----:B------:R-:W-:-:S04]  /*1e90*/  FMUL.RZ R2, R2, 0.15915493667125701904 ;  /* 0x3e22f98302027820 */ /* 0x000fc8000040c000 */
[----:B------:R0:W0:Y:S08]  /*1ea0*/  MUFU.SIN R11, R2 ;  /* 0x00000002000b7308 */ /* 0x0000300000000400 */
[----:B------:R0:W0:Y:S01]  /*1eb0*/  MUFU.COS R10, R2 ;  /* 0x00000002000a7308 */ /* 0x0000220000000000 */
[----:B------:R-:W-:Y:S05]  /*1ec0*/  BRA `(.L_x_45939) ;  /* 0x00000000000c7947 */ /* 0x000fea0003800000 */
.L_x_45936:
[----:B------:R-:W-:Y:S01]  /*1ed0*/  FMUL.FTZ R3, R3, 1.4426950216293334961 ;  /* 0x3fb8aa3b03037820 */ /* 0x000fe20000410000 */
[----:B------:R-:W-:-:S03]  /*1ee0*/  MOV R11, R2 ;  /* 0x00000002000b7202 */ /* 0x000fc60000000f00 */
[----:B------:R0:W0:Y:S04]  /*1ef0*/  MUFU.EX2 R10, R3 ;  /* 0x00000003000a7308 */ /* 0x0000280000000800 */
.L_x_45939:
[----:B------:R-:W-:Y:S05]  /*1f00*/  BSYNC B0 ;  /* 0x0000000000007941 */ /* 0x000fea0003800000 */
.L_x_45935:
        /* <DEDUP_REMOVED lines=8> */
.L_x_45899:
        /* <DEDUP_REMOVED lines=103> */
.L_x_45944:
        /* <DEDUP_REMOVED lines=10> */
.L_x_45943:
[----:B------:R-:W-:-:S04]  /*26a0*/  FMUL.RZ R0, R0, 0.15915493667125701904 ;  /* 0x3e22f98300007820 */ /* 0x000fc8000040c000 */
[----:B------:R1:W2:Y:S08]  /*26b0*/  MUFU.SIN R15, R0 ;  /* 0x00000000000f7308 */ /* 0x0002b00000000400 */
[----:B------:R1:W3:Y:S01]  /*26c0*/  MUFU.COS R14, R0 ;  /* 0x00000000000e7308 */ /* 0x0002e20000000000 */
[----:B------:R-:W-:Y:S05]  /*26d0*/  BRA `(.L_x_45941) ;  /* 0x00000000000c7947 */ /* 0x000fea0003800000 */
.L_x_45942:
[----:B------:R-:W-:Y:S01]  /*26e0*/  FMUL.FTZ R14, R20, 1.4426950216293334961 ;  /* 0x3fb8aa3b140e7820 */ /* 0x000fe20000410000 */
[----:B------:R-:W-:-:S05]  /*26f0*/  MOV R15, R0 ;  /* 0x00000000000f7202 */ /* 0x000fca0000000f00 */
[----:B------:R-:W0:Y:S02]  /*2700*/  MUFU.EX2 R14, R14 ;  /* 0x0000000e000e7308 */ /* 0x000e240000000800 */
.L_x_45941:
[----:B------:R-:W-:Y:S05]  /*2710*/  BSYNC B0 ;  /* 0x0000000000007941 */ /* 0x000fea0003800000 */
.L_x_45940:
        /* <DEDUP_REMOVED lines=47> */
.L_x_45949:
        /* <DEDUP_REMOVED lines=10> */
.L_x_45948:
[----:B------:R-:W-:-:S04]  /*2ab0*/  FMUL.RZ R20, R20, 0.15915493667125701904 ;  /* 0x3e22f98314147820 */ /* 0x000fc8000040c000 */
[----:B------:R4:W1:Y:S08]  /*2ac0*/  MUFU.SIN R17, R20 ;  /* 0x0000001400117308 */ /* 0x0008700000000400 */
[----:B------:R4:W0:Y:S01]  /*2ad0*/  MUFU.COS R16, R20 ;  /* 0x0000001400107308 */ /* 0x0008220000000000 */
[----:B------:R-:W-:Y:S05]  /*2ae0*/  BRA `(.L_x_45946) ;  /* 0x00000000000c7947 */ /* 0x000fea0003800000 */
.L_x_45947:
[----:B------:R-:W-:Y:S01]  /*2af0*/  FMUL.FTZ R16, R18, 1.4426950216293334961 ;  /* 0x3fb8aa3b12107820 */ /* 0x000fe20000410000 */
[----:B------:R-:W-:-:S05]  /*2b00*/  MOV R17, R20 ;  /* 0x0000001400117202 */ /* 0x000fca0000000f00 */
[----:B------:R-:W1:Y:S02]  /*2b10*/  MUFU.EX2 R16, R16 ;  /* 0x0000001000107308 */ /* 0x000e640000000800 */
.L_x_45946:
[----:B------:R-:W-:Y:S05]  /*2b20*/  BSYNC B0 ;  /* 0x0000000000007941 */ /* 0x000fea0003800000 */
.L_x_45945:
        /* <DEDUP_REMOVED lines=48> */
.L_x_45954:
        /* <DEDUP_REMOVED lines=10> */
.L_x_45953:
[----:B------:R-:W-:-:S04]  /*2ed0*/  FMUL.RZ R20, R20, 0.15915493667125701904 ;  /* 0x3e22f98314147820 */ /* 0x000fc8000040c000 */
[----:B------:R4:W0:Y:S08]  /*2ee0*/  MUFU.SIN R19, R20 ;  /* 0x0000001400137308 */ /* 0x0008300000000400 */
[----:B------:R4:W0:Y:S01]  /*2ef0*/  MUFU.COS R18, R20 ;  /* 0x0000001400127308 */ /* 0x0008220000000000 */
[----:B------:R-:W-:Y:S05]  /*2f00*/  BRA `(.L_x_45951) ;  /* 0x00000000000c7947 */ /* 0x000fea0003800000 */
.L_x_45952:
[----:B------:R-:W-:Y:S01]  /*2f10*/  FMUL.FTZ R4, R4, 1.4426950216293334961 ;  /* 0x3fb8aa3b04047820 */ /* 0x000fe20000410000 */
[----:B------:R-:W-:-:S03]  /*2f20*/  MOV R19, R20 ;  /* 0x0000001400137202 */ /* 0x000fc60000000f00 */
[----:B------:R4:W0:Y:S04]  /*2f30*/  MUFU.EX2 R18, R4 ;  /* 0x0000000400127308 */ /* 0x0008280000000800 */
.L_x_45951:
[----:B------:R-:W-:Y:S05]  /*2f40*/  BSYNC B0 ;  /* 0x0000000000007941 */ /* 0x000fea0003800000 */
.L_x_45950:
        /* <DEDUP_REMOVED lines=47> */
.L_x_45959:
        /* <DEDUP_REMOVED lines=10> */
.L_x_45958:
[----:B------:R-:W-:-:S04]  /*32e0*/  FMUL.RZ R4, R4, 0.15915493667125701904 ;  /* 0x3e22f98304047820 */ /* 0x000fc8000040c000 */
[----:B------:R4:W0:Y:S08]  /*32f0*/  MUFU.SIN R21, R4 ;  /* 0x0000000400157308 */ /* 0x0008300000000400 */
[----:B------:R4:W0:Y:S01]  /*3300*/  MUFU.COS R20, R4 ;  /* 0x0000000400147308 */ /* 0x0008220000000000 */
[----:B------:R-:W-:Y:S05]  /*3310*/  BRA `(.L_x_45956) ;  /* 0x00000000000c7947 */ /* 0x000fea0003800000 */
.L_x_45957:
[----:B------:R-:W-:Y:S01]  /*3320*/  FMUL.FTZ R2, R2, 1.4426950216293334961 ;  /* 0x3fb8aa3b02027820 */ /* 0x000fe20000410000 */
[----:B------:R-:W-:-:S03]  /*3330*/  MOV R21, R4 ;  /* 0x0000000400157202 */ /* 0x000fc60000000f00 */
[----:B------:R4:W0:Y:S04]  /*3340*/  MUFU.EX2 R20, R2 ;  /* 0x0000000200147308 */ /* 0x0008280000000800 */
.L_x_45956:
[----:B------:R-:W-:Y:S05]  /*3350*/  BSYNC B0 ;  /* 0x0000000000007941 */ /* 0x000fea0003800000 */
.L_x_45955:
        /* <DEDUP_REMOVED lines=48> */
.L_x_45964:
        /* <DEDUP_REMOVED lines=10> */
.L_x_45963:
[----:B------:R-:W-:-:S04]  /*3700*/  FMUL.RZ R2, R2, 0.15915493667125701904 ;  /* 0x3e22f98302027820 */ /* 0x000fc8000040c000 */
[----:B------:R4:W0:Y:S08]  /*3710*/  MUFU.SIN R5, R2 ;  /* 0x0000000200057308 */ /* 0x0008300000000400 */
[----:B------:R4:W0:Y:S01]  /*3720*/  MUFU.COS R4, R2 ;  /* 0x0000000200047308 */ /* 0x0008220000000000 */
[----:B------:R-:W-:Y:S05]  /*3730*/  BRA `(.L_x_45961) ;  /* 0x00000000000c7947 */ /* 0x000fea0003800000 */
.L_x_45962:
[----:B------:R-:W-:Y:S01]  /*3740*/  FMUL.FTZ R4, R6, 1.4426950216293334961 ;  /* 0x3fb8aa3b06047820 */ /* 0x000fe20000410000 */
[----:B------:R-:W-:-:S05]  /*3750*/  MOV R5, R2 ;  /* 0x0000000200057202 */ /* 0x000fca0000000f00 */
[----:B------:R-:W4:Y:S02]  /*3760*/  MUFU.EX2 R4, R4 ;  /* 0x0000000400047308 */ /* 0x000f240000000800 */
.L_x_45961:
[----:B------:R-:W-:Y:S05]  /*3770*/  BSYNC B0 ;  /* 0x0000000000007941 */ /* 0x000fea0003800000 */
.L_x_45960:
        /* <DEDUP_REMOVED lines=47> */
.L_x_45969:
        /* <DEDUP_REMOVED lines=10> */
.L_x_45968:
[----:B------:R-:W-:-:S04]  /*3b10*/  FMUL.RZ R6, R6, 0.15915493667125701904 ;  /* 0x3e22f98306067820 */ /* 0x000fc8000040c000 */
[----:B------:R4:W0:Y:S08]  /*3b20*/  MUFU.SIN R3, R6 ;  /* 0x0000000600037308 */ /* 0x0008300000000400 */
[----:B------:R4:W0:Y:S01]  /*3b30*/  MUFU.COS R2, R6 ;  /* 0x0000000600027308 */ /* 0x0008220000000000 */
[----:B------:R-:W-:Y:S05]  /*3b40*/  BRA `(.L_x_45966) ;  /* 0x00000000000c7947 */ /* 0x000fea0003800000 */
.L_x_45967:
[----:B------:R-:W-:Y:S01]  /*3b50*/  FMUL.FTZ R2, R8, 1.4426950216293334961 ;  /* 0x3fb8aa3b08027820 */ /* 0x000fe20000410000 */
[----:B------:R-:W-:-:S05]  /*3b60*/  MOV R3, R6 ;  /* 0x0000000600037202 */ /* 0x000fca0000000f00 */
[----:B------:R-:W4:Y:S02]  /*3b70*/  MUFU.EX2 R2, R2 ;  /* 0x0000000200027308 */ /* 0x000f240000000800 */
.L_x_45966:
[----:B------:R-:W-:Y:S05]  /*3b80*/  BSYNC B0 ;  /* 0x0000000000007941 */ /* 0x000fea0003800000 */
.L_x_45965:
        /* <DEDUP_REMOVED lines=48> */
.L_x_45974:
        /* <DEDUP_REMOVED lines=10> */
.L_x_45973:
[----:B------:R-:W-:-:S04]  /*3f30*/  FMUL.RZ R8, R8, 0.15915493667125701904 ;  /* 0x3e22f98308087820 */ /* 0x000fc8000040c000 */
[----:B------:R4:W0:Y:S08]  /*3f40*/  MUFU.SIN R7, R8 ;  /* 0x0000000800077308 */ /* 0x0008300000000400 */
[----:B------:R4:W0:Y:S01]  /*3f50*/  MUFU.COS R6, R8 ;  /* 0x0000000800067308 */ /* 0x0008220000000000 */
[----:B------:R-:W-:Y:S05]  /*3f60*/  BRA `(.L_x_45971) ;  /* 0x00000000000c7947 */ /* 0x000fea0003800000 */
.L_x_45972:
[----:B------:R-:W-:Y:S01]  /*3f70*/  FMUL.FTZ R6, R10, 1.4426950216293334961 ;  /* 0x3fb8aa3b0a067820 */ /* 0x000fe20000410000 */
[----:B------:R-:W-:-:S05]  /*3f80*/  MOV R7, R8 ;  /* 0x0000000800077202 */ /* 0x000fca0000000f00 */
[----:B------:R-:W4:Y:S02]  /*3f90*/  MUFU.EX2 R6, R6 ;  /* 0x0000000600067308 */ /* 0x000f240000000800 */
.L_x_45971:
[----:B------:R-:W-:Y:S05]  /*3fa0*/  BSYNC B0 ;  /* 0x0000000000007941 */ /* 0x000fea0003800000 */
.L_x_45970:
        /* <DEDUP_REMOVED lines=47> */
.L_x_45979:
        /* <DEDUP_REMOVED lines=10> */
.L_x_45978:
[----:B------:R-:W-:-:S04]  /*4340*/  FMUL.RZ R10, R10, 0.15915493667125701904 ;  /* 0x3e22f9830a0a7820 */ /* 0x000fc8000040c000 */
[----:B------:R4:W0:Y:S08]  /*4350*/  MUFU.SIN R9, R10 ;  /* 0x0000000a00097308 */ /* 0x0008300000000400 */
[----:B------:R4:W0:Y:S01]  /*4360*/  MUFU.COS R8, R10 ;  /* 0x0000000a00087308 */ /* 0x0008220000000000 */
[----:B------:R-:W-:Y:S05]  /*4370*/  BRA `(.L_x_45976) ;  /* 0x00000000000c7947 */ /* 0x000fea0003800000 */
.L_x_45977:
[----:B------:R-:W-:Y:S01]  /*4380*/  FMUL.FTZ R8, R12, 1.4426950216293334961 ;  /* 0x3fb8aa3b0c087820 */ /* 0x000fe20000410000 */
[----:B------:R-:W-:-:S05]  /*4390*/  IMAD.MOV.U32 R9, RZ, RZ, R10 ;  /* 0x000000ffff097224 */ /* 0x000fca00078e000a */
[----:B------:R-:W4:Y:S02]  /*43a0*/  MUFU.EX2 R8, R8 ;  /* 0x0000000800087308 */ /* 0x000f240000000800 */
.L_x_45976:
[----:B------:R-:W-:Y:S05]  /*43b0*/  BSYNC B0 ;  /* 0x0000000000007941 */ /* 0x000fea0003800000 */
.L_x_45975:
        /* <DEDUP_REMOVED lines=16> */
.L_x_45982:
[----:B------:R-:W-:-:S13]  /*44c0*/  ISETP.GE.AND P0, PT, R22, R23, PT ;  /* 0x000000171600720c */ /* 0x000fda0003f06270 */
[----:B------:R-:W-:Y:S05]  /*44d0*/  @P0 BRA `(.L_x_45984) ;  /* 0x0000000000300947 */ /* 0x000fea0003800000 */
[----:B0---4-:R-:W0:Y:S01]  /*44e0*/  LDC.64 R10, c[0x0][0x228] ;  /* 0x00008a00ff0a7b82 */ /* 0x011e220000000a00 */
[----:B------:R-:W-:Y:S02]  /*44f0*/  IADD3 R13, R25, R22, RZ ;  /* 0x00000016190d7210 */ /* 0x000fe40007ffe0ff */
[----:B------:R-:W-:-:S03]  /*4500*/  IADD3 R22, R22, 0x80, RZ ;  /* 0x0000008016167810 */ /* 0x000fc60007ffe0ff */
[----:B0-----:R-:W-:-:S05]  /*4510*/  IMAD.WIDE.U32 R10, R13, 0x8, R10 ;  /* 0x000000080d0a7825 */ /* 0x001fca00078e000a */
[----:B------:R4:W-:Y:S02]  /*4520*/  STG.E.64 desc[UR4][R10.64], R18 ;  /* 0x000000120a007986 */ /* 0x0009e4000c101b04 */
.L_x_45983:
[----:B------:R-:W-:-:S13]  /*4530*/  ISETP.GE.AND P0, PT, R22, R23, PT ;  /* 0x000000171600720c */ /* 0x000fda0003f06270 */
[----:B------:R-:W-:Y:S05]  /*4540*/  @P0 BRA `(.L_x_45985) ;  /* 0x0000000000300947 */ /* 0x000fea0003800000 */
[----:B0---4-:R-:W0:Y:S01]  /*4550*/  LDC.64 R10, c[0x0][0x228] ;  /* 0x00008a00ff0a7b82 */ /* 0x011e220000000a00 */
[----:B------:R-:W-:Y:S01]  /*4560*/  IADD3 R13, R25, R22, RZ ;  /* 0x00000016190d7210 */ /* 0x000fe20007ffe0ff */
[----:B------:R-:W-:-:S04]  /*4570*/  VIADD R22, R22, 0x80 ;  /* 0x0000008016167836 */ /* 0x000fc80000000000 */
[----:B0-----:R-:W-:-:S05]  /*4580*/  IMAD.WIDE.U32 R10, R13, 0x8, R10 ;  /* 0x000000080d0a7825 */ /* 0x001fca00078e000a */
[----:B------:R0:W-:Y:S02]  /*4590*/  STG.E.64 desc[UR4][R10.64], R20 ;  /* 0x000000140a007986 */ /* 0x0001e4000c101b04 */
.L_x_45984:
[----:B------:R-:W-:-:S13]  /*45a0*/  ISETP.GE.AND P0, PT, R22, R23, PT ;  /* 0x000000171600720c */ /* 0x000fda0003f06270 */
[----:B------:R-:W-:Y:S05]  /*45b0*/  @P0 BRA `(.L_x_45986) ;  /* 0x0000000000340947 */ /* 0x000fea0003800000 */
[----:B0---4-:R-:W0:Y:S01]  /*45c0*/  LDC.64 R10, c[0x0][0x228] ;  /* 0x00008a00ff0a7b82 */ /* 0x011e220000000a00 */
[----:B------:R-:W-:Y:S02]  /*45d0*/  IADD3 R13, R25, R22, RZ ;  /* 0x00000016190d7210 */ /* 0x000fe40007ffe0ff */
[----:B------:R-:W-:-:S03]  /*45e0*/  IADD3 R22, R22, 0x80, RZ ;  /* 0x0000008016167810 */ /* 0x000fc60007ffe0ff */
[----:B0-----:R-:W-:-:S05]  /*45f0*/  IMAD.WIDE.U32 R10, R13, 0x8, R10 ;  /* 0x000000080d0a7825 */ /* 0x001fca00078e000a */
[----:B------:R0:W-:Y:S02]  /*4600*/  STG.E.64 desc[UR4][R10.64], R4 ;  /* 0x000000040a007986 */ /* 0x0001e4000c101b04 */
.L_x_45985:
        /* <DEDUP_REMOVED lines=8> */
.L_x_45986:
[----:B------:R-:W-:Y:S05]  /*4690*/  BSYNC B1 ;  /* 0x0000000000017941 */ /* 0x000fea0003800000 */
.L_x_45981:
[----:B------:R-:W-:-:S13]  /*46a0*/  ISETP.GE.AND P0, PT, R22, R23, PT ;  /* 0x000000171600720c */ /* 0x000fda0003f06270 */
[----:B0-----:R-:W0:Y:S01]  /*46b0*/  @!P0 LDC.64 R2, c[0x0][0x228] ;  /* 0x00008a00ff028b82 */ /* 0x001e220000000a00 */
[----:B------:R-:W-:Y:S02]  /*46c0*/  @!P0 IADD3 R5, R25, R22, RZ ;  /* 0x0000001619058210 */ /* 0x000fe40007ffe0ff */
[----:B------:R-:W-:-:S03]  /*46d0*/  @!P0 IADD3 R22, R22, 0x80, RZ ;  /* 0x0000008016168810 */ /* 0x000fc60007ffe0ff */
[----:B0-----:R-:W-:-:S05]  /*46e0*/  @!P0 IMAD.WIDE.U32 R2, R5, 0x8, R2 ;  /* 0x0000000805028825 */ /* 0x001fca00078e0002 */
[----:B------:R0:W-:Y:S02]  /*46f0*/  @!P0 STG.E.64 desc[UR4][R2.64], R6 ;  /* 0x0000000602008986 */ /* 0x0001e4000c101b04 */
.L_x_45987:
[----:B------:R-:W-:Y:S05]  /*4700*/  BSYNC B0 ;  /* 0x0000000000007941 */ /* 0x000fea0003800000 */
.L_x_45980:
        /* <DEDUP_REMOVED lines=8> */
.L_x_45988:
        /* <DEDUP_REMOVED lines=15> */
.L_x_71889:


//--------------------- .text._ZN2at6native18elementwise_kernelILi128ELi4EZNS0_15gpu_kernel_implIZZZNS0_50_GLOBAL__N__2680c7bb_12_PowKernel_cu_140f0503_289624pow_tensor_tensor_kernelERNS_18TensorIteratorBaseEENKUlvE_clEvENKUlvE6_clEvEUlN3c107complexIdEESA_E_EEvS5_RKT_EUliE_EEviT1_ --------------------------
	.section	.text._ZN2at6native18elementwise_kernelILi128ELi4EZNS0_15gpu_kernel_implIZZZNS0_50_GLOBAL__N__2680c7bb_12_PowKernel_cu_140f0503_289624pow_tensor_tensor_kernelERNS_18TensorIteratorBaseEENKUlvE_clEvENKUlvE6_clEvEUlN3c107complexIdEESA_E_EEvS5_RKT_EUliE_EEviT1_,"ax",@progbits
	.align	128
        .global         _ZN2at6native18elementwise_kernelILi128ELi4EZNS0_15gpu_kernel_implIZZZNS0_50_GLOBAL__N__2680c7bb_12_PowKernel_cu_140f0503_289624pow_tensor_tensor_kernelERNS_18TensorIteratorBaseEENKUlvE_clEvENKUlvE6_clEvEUlN3c107complexIdEESA_E_EEvS5_RKT_EUliE_EEviT1_
        .type           _ZN2at6native18elementwise_kernelILi128ELi4EZNS0_15gpu_kernel_implIZZZNS0_50_GLOBAL__N__2680c7bb_12_PowKernel_cu_140f0503_289624pow_tensor_tensor_kernelERNS_18TensorIteratorBaseEENKUlvE_clEvENKUlvE6_clEvEUlN3c107complexIdEESA_E_EEvS5_RKT_EUliE_EEviT1_,@function
        .size           _ZN2at6native18elementwise_kernelILi128ELi4EZNS0_15gpu_kernel_implIZZZNS0_50_GLOBAL__N__2680c7bb_12_PowKernel_cu_140f0503_289624pow_tensor_tensor_kernelERNS_18TensorIteratorBaseEENKUlvE_clEvENKUlvE6_clEvEUlN3c107complexIdEESA_E_EEvS5_RKT_EUliE_EEviT1_,(.L_x_71534 - _ZN2at6native18elementwise_kernelILi128ELi4EZNS0_15gpu_kernel_implIZZZNS0_50_GLOBAL__N__2680c7bb_12_PowKernel_cu_140f0503_289624pow_tensor_tensor_kernelERNS_18TensorIteratorBaseEENKUlvE_clEvENKUlvE6_clEvEUlN3c107complexIdEESA_E_EEvS5_RKT_EUliE_EEviT1_)
        .other          _ZN2at6native18elementwise_kernelILi128ELi4EZNS0_15gpu_kernel_implIZZZNS0_50_GLOBAL__N__2680c7bb_12_PowKernel_cu_140f0503_289624pow_tensor_tensor_kernelERNS_18TensorIteratorBaseEENKUlvE_clEvENKUlvE6_clEvEUlN3c107complexIdEESA_E_EEvS5_RKT_EUliE_EEviT1_,@"STO_CUDA_ENTRY STV_DEFAULT"
_ZN2at6native18elementwise_kernelILi128ELi4EZNS0_15gpu_kernel_implIZZZNS0_50_GLOBAL__N__2680c7bb_12_PowKernel_cu_140f0503_289624pow_tensor_tensor_kernelERNS_18TensorIteratorBaseEENKUlvE_clEvENKUlvE6_clEvEUlN3c107complexIdEESA_E_EEvS5_RKT_EUliE_EEviT1_:
.text._ZN2at6native18elementwise_kernelILi128ELi4EZNS0_15gpu_kernel_implIZZZNS0_50_GLOBAL__N__2680c7bb_12_PowKernel_cu_140f0503_289624pow_tensor_tensor_kernelERNS_18TensorIteratorBaseEENKUlvE_clEvENKUlvE6_clEvEUlN3c107complexIdEESA_E_EEvS5_RKT_EUliE_EEviT1_:
        /* <DEDUP_REMOVED lines=365> */
.L_x_45991:
        /* <DEDUP_REMOVED lines=22> */
.L_x_45995:
[----:B------:R-:W2:Y:S01]  /*1830*/  LDG.E.U8 R2, desc[UR36][R2.64] ;  /* 0x0000002402027981 */ /* 0x000ea2000c1e1100 */
[----:B------:R-:W-:Y:S01]  /*1840*/  CS2R R26, SRZ ;  /* 0x00000000001a7805 */ /* 0x000fe2000001ff00 */
[----:B--2---:R0:W1:Y:S01]  /*1850*/  I2F.F64.U16 R24, R2 ;  /* 0x0000000200187312 */ /* 0x0040620000101800 */
[----:B------:R-:W-:Y:S05]  /*1860*/  BRA `(.L_x_45997) ;  /* 0x0000000c00c87947 */ /* 0x000fea0003800000 */
.L_x_45994:
        /* <DEDUP_REMOVED lines=10> */
.L_x_45999:
[----:B------:R-:W2:Y:S01]  /*1910*/  LDG.E R2, desc[UR36][R2.64] ;  /* 0x0000002402027981 */ /* 0x000ea2000c1e1900 */
[----:B------:R-:W-:Y:S01]  /*1920*/  CS2R R26, SRZ ;  /* 0x00000000001a7805 */ /* 0x000fe2000001ff00 */
[----:B--2---:R0:W1:Y:S01]  /*1930*/  I2F.F64 R24, R2 ;  /* 0x0000000200187312 */ /* 0x0040620000201c00 */
[----:B------:R-:W-:Y:S05]  /*1940*/  BRA `(.L_x_45997) ;  /* 0x0000000c00907947 */ /* 0x000fea0003800000 */
.L_x_45998:
[----:B------:R-:W2:Y:S01]  /*1950*/  LDG.E.U16 R2, desc[UR36][R2.64] ;  /* 0x0000002402027981 */ /* 0x000ea2000c1e1500 */
[----:B------:R-:W-:Y:S01]  /*1960*/  CS2R R26, SRZ ;  /* 0x00000000001a7805 */ /* 0x000fe2000001ff00 */
[----:B--2---:R0:W1:Y:S01]  /*1970*/  I2F.F64.S16 R24, R2 ;  /* 0x0000000200187312 */ /* 0x0040620000101c00 */
[----:B------:R-:W-:Y:S05]  /*1980*/  BRA `(.L_x_45997) ;  /* 0x0000000c00807947 */ /* 0x000fea0003800000 */
.L_x_45993:
        /* <DEDUP_REMOVED lines=11> */
.L_x_46001:
[----:B------:R-:W2:Y:S01]  /*1a40*/  LDG.E.U16 R0, desc[UR36][R2.64] ;  /* 0x0000002402007981 */ /* 0x000ea2000c1e1500 */
[----:B------:R-:W-:Y:S01]  /*1a50*/  CS2R R26, SRZ ;  /* 0x00000000001a7805 */ /* 0x000fe2000001ff00 */
[----:B--2---:R-:W-:-:S05]  /*1a60*/  HADD2.F32 R0, -RZ, R0.H0_H0 ;  /* 0x20000000ff007230 */ /* 0x004fca0000004100 */
[----:B------:R-:W-:-:S04]  /*1a70*/  FMUL.FTZ R0, R0, 1 ;  /* 0x3f80000000007820 */ /* 0x000fc80000410000 */
[----:B------:R0:W1:Y:S01]  /*1a80*/  F2F.F64.F32 R24, R0 ;  /* 0x0000000000187310 */ /* 0x0000620000201800 */
[----:B------:R-:W-:Y:S05]  /*1a90*/  BRA `(.L_x_45997) ;  /* 0x0000000c003c7947 */ /* 0x000fea0003800000 */
.L_x_46000:
        /* <DEDUP_REMOVED lines=12> */
.L_x_46003:
        /* <DEDUP_REMOVED lines=8> */
.L_x_46002:
[----:B------:R0:W5:Y:S01]  /*1be0*/  LDG.E.64 R24, desc[UR36][R2.64] ;  /* 0x0000002402187981 */ /* 0x000162000c1e1b00 */
[----:B------:R-:W-:Y:S01]  /*1bf0*/  CS2R R26, SRZ ;  /* 0x00000000001a7805 */ /* 0x000fe2000001ff00 */
[----:B------:R-:W-:Y:S06]  /*1c00*/  BRA `(.L_x_45997) ;  /* 0x0000000800e07947 */ /* 0x000fec0003800000 */
.L_x_45992:
        /* <DEDUP_REMOVED lines=14> */
.L_x_46006:
[----:B------:R0:W5:Y:S01]  /*1cf0*/  LDG.E.128 R24, desc[UR36][R2.64] ;  /* 0x0000002402187981 */ /* 0x000162000c1e1d00 */
[----:B------:R-:W-:Y:S05]  /*1d00*/  BRA `(.L_x_45997) ;  /* 0x0000000800a07947 */ /* 0x000fea0003800000 */
.L_x_46005:
        /* <DEDUP_REMOVED lines=29> */
.L_x_46008:
        /* <DEDUP_REMOVED lines=16> */
.L_x_46007:
[----:B------:R-:W2:Y:S01]  /*1fe0*/  LDG.E.U16 R0, desc[UR36][R2.64] ;  /* 0x0000002402007981 */ /* 0x000ea2000c1e1500 */
[----:B------:R-:W-:Y:S01]  /*1ff0*/  CS2R R26, SRZ ;  /* 0x00000000001a7805 */ /* 0x000fe2000001ff00 */
[----:B--2---:R-:W-:-:S04]  /*2000*/  IMAD.U32 R0, R0, 0x10000, RZ ;  /* 0x0001000000007824 */ /* 0x004fc800078e00ff */
[----:B------:R-:W-:-:S04]  /*2010*/  FMUL.FTZ R0, R0, 1 ;  /* 0x3f80000000007820 */ /* 0x000fc80000410000 */
[----:B------:R0:W1:Y:S01]  /*2020*/  F2F.F64.F32 R24, R0 ;  /* 0x0000000000187310 */ /* 0x0000620000201800 */
[----:B------:R-:W-:Y:S05]  /*2030*/  BRA `(.L_x_45997) ;  /* 0x0000000400d47947 */ /* 0x000fea0003800000 */
.L_x_46004:
        /* <DEDUP_REMOVED lines=12> */
.L_x_46011:
        /* <DEDUP_REMOVED lines=21> */
.L_x_46015:
[----:B------:R-:W-:Y:S05]  /*2250*/  BSYNC B1 ;  /* 0x0000000000017941 */ /* 0x000fea0003800000 */
.L_x_46014:
[----:B------:R-:W-:Y:S01]  /*2260*/  LEA R3, R0, 0x3b800000, 0x17 ;  /* 0x3b80000000037811 */ /* 0x000fe200078eb8ff */
[----:B------:R-:W-:-:S05]  /*2270*/  IMAD.SHL.U32 R0, R2, 0x100000, RZ ;  /* 0x0010000002007824 */ /* 0x000fca00078e00ff */
[----:B------:R-:W-:-:S07]  /*2280*/  LOP3.LUT R0, R3, R0, R4, 0xfe, !PT ;  /* 0x0000000003007212 */ /* 0x000fce00078efe04 */
.L_x_46013:
[----:B------:R-:W-:Y:S05]  /*2290*/  BSYNC B0 ;  /* 0x0000000000007941 */ /* 0x000fea0003800000 */
.L_x_46012:
[----:B------:R-:W-:Y:S01]  /*22a0*/  FMUL.FTZ R0, R0, 1 ;  /* 0x3f80000000007820 */ /* 0x000fe20000410000 */
[----:B------:R-:W-:-:S03]  /*22b0*/  CS2R R26, SRZ ;  /* 0x00000000001a7805 */ /* 0x000fc6000001ff00 */
[----:B------:R2:W3:Y:S01]  /*22c0*/  F2F.F64.F32 R24, R0 ;  /* 0x0000000000187310 */ /* 0x0004e20000201800 */
[----:B------:R-:W-:Y:S05]  /*22d0*/  BRA `(.L_x_45997) ;  /* 0x00000004002c7947 */ /* 0x000fea0003800000 */
.L_x_46010:
        /* <DEDUP_REMOVED lines=21> */
.L_x_46019:
[----:B------:R-:W-:Y:S05]  /*2430*/  BSYNC B1 ;  /* 0x0000000000017941 */ /* 0x000fea0003800000 */
.L_x_46018:
[----:B------:R-:W-:Y:S01]  /*2440*/  LEA R3, R0, 0x37800000, 0x17 ;  /* 0x3780000000037811 */ /* 0x000fe200078eb8ff */
[----:B------:R-:W-:-:S05]  /*2450*/  IMAD.SHL.U32 R0, R2, 0x200000, RZ ;  /* 0x0020000002007824 */ /* 0x000fca00078e00ff */
[----:B------:R-:W-:-:S07]  /*2460*/  LOP3.LUT R0, R3, R0, R4, 0xfe, !PT ;  /* 0x0000000003007212 */ /* 0x000fce00078efe04 */
.L_x_46017:
[----:B------:R-:W-:Y:S05]  /*2470*/  BSYNC B0 ;  /* 0x0000000000007941 */ /* 0x000fea0003800000 */
.L_x_46016:
[----:B------:R-:W-:Y:S01]  /*2480*/  FMUL.FTZ R0, R0, 1 ;  /* 0x3f80000000007820 */ /* 0x000fe20000410000 */
[----:B------:R-:W-:-:S03]  /*2490*/  CS2R R26, SRZ ;  /* 0x00000000001a7805 */ /* 0x000fc6000001ff00 */
[----:B------:R4:W0:Y:S01]  /*24a0*/  F2F.F64.F32 R24, R0 ;  /* 0x0000000000187310 */ /* 0x0008220000201800 */
[----:B------:R-:W-:Y:S05]  /*24b0*/  BRA `(.L_x_45997) ;  /* 0x0000000000b47947 */ /* 0x000fea0003800000 */
.L_x_46009:
        /* <DEDUP_REMOVED lines=14> */
.L_x_46023:
[----:B------:R-:W-:Y:S05]  /*25a0*/  BSYNC B0 ;  /* 0x0000000000007941 */ /* 0x000fea0003800000 */
.L_x_46022:
[----:B------:R-:W-:Y:S01]  /*25b0*/  FMUL.FTZ R0, R0, 1 ;  /* 0x3f80000000007820 */ /* 0x000fe20000410000 */
[----:B------:R-:W-:-:S03]  /*25c0*/  CS2R R26, SRZ ;  /* 0x00000000001a7805 */ /* 0x000fc6000001ff00 */
[----:B------:R0:W1:Y:S01]  /*25d0*/  F2F.F64.F32 R24, R0 ;  /* 0x0000000000187310 */ /* 0x0000620000201800 */
[----:B------:R-:W-:Y:S05]  /*25e0*/  BRA `(.L_x_45997) ;  /* 0x0000000000687947 */ /* 0x000fea0003800000 */
.L_x_45996:
        /* <DEDUP_REMOVED lines=16> */
.L_x_46024:
[----:B------:R-:W-:Y:S02]  /*26f0*/  CS2R R24, SRZ ;  /* 0x0000000000187805 */ /* 0x000fe4000001ff00 */
[----:B------:R-:W-:Y:S01]  /*2700*/  CS2R R26, SRZ ;  /* 0x00000000001a7805 */ /* 0x000fe2000001ff00 */
[----:B------:R-:W-:Y:S06]  /*2710*/  BRA `(.L_x_45997) ;  /* 0x00000000001c7947 */ /* 0x000fec0003800000 */
.L_x_46021:
[----:B------:R-:W2:Y:S01]  /*2720*/  LDG.E.64 R24, desc[UR36][R2.64] ;  /* 0x0000002402187981 */ /* 0x000ea2000c1e1b00 */
[----:B------:R-:W-:Y:S01]  /*2730*/  CS2R R26, SRZ ;  /* 0x00000000001a7805 */ /* 0x000fe2000001ff00 */
[----:B--2---:R-:W0:Y:S01]  /*2740*/  I2F.F64.U64 R24, R24 ;  /* 0x0000001800187312 */ /* 0x004e220000301800 */
[----:B------:R-:W-:Y:S05]  /*2750*/  BRA `(.L_x_45997) ;  /* 0x00000000000c7947 */ /* 0x000fea0003800000 */
.L_x_46020:
[----:B------:R-:W2:Y:S01]  /*2760*/  LDG.E R2, desc[UR36][R2.64] ;  /* 0x0000002402027981 */ /* 0x000ea2000c1e1900 */
[----:B------:R-:W-:Y:S01]  /*2770*/  CS2R R26, SRZ ;  /* 0x00000000001a7805 */ /* 0x000fe2000001ff00 */
[----:B--2---:R0:W1:Y:S06]  /*2780*/  I2F.F64.U32 R24, R2 ;  /* 0x0000000200187312 */ /* 0x00406c0000201800 */
.L_x_45997:
[----:B0-----:R-:W2:Y:S01]  /*2790*/  LDC.U8 R2, c[0x0][0x49a] ;  /* 0x00012680ff027b82 */ /* 0x001ea20000000000 */
[----:B------:R-:W-:Y:S02]  /*27a0*/  ULDC.64 UR4, c[0x0][0x488] ;  /* 0x0001220000047ab9 */ /* 0x000fe40000000a00 */
[----:B------:R-:W-:-:S05]  /*27b0*/  IADD3 R18, P1, R18, UR4, RZ ;  /* 0x0000000412127c10 */ /* 0x000fca000ff3e0ff */
[----:B------:R-:W-:Y:S01]  /*27c0*/  IMAD.X R19, RZ, RZ, UR5, P1 ;  /* 0x00000005ff137e24 */ /* 0x000fe200088e06ff */
        /* <DEDUP_REMOVED lines=13> */
[----:B--2---:R-:W0:Y:S01]  /*28a0*/  I2F.F64.S16 R8, R8 ;  /* 0x0000000800087312 */ /* 0x004e220000101c00 */
[----:B------:R-:W-:Y:S05]  /*28b0*/  BRA `(.L_x_46030) ;  /* 0x0000000c00d87947 */ /* 0x000fea0003800000 */
.L_x_46028:
[----:B------:R-:W2:Y:S01]  /*28c0*/  LDG.E.U8 R8, desc[UR36][R18.64] ;  /* 0x0000002412087981 */ /* 0x000ea2000c1e1100 */
[----:B------:R-:W-:Y:S01]  /*28d0*/  CS2R R10, SRZ ;  /* 0x00000000000a7805 */ /* 0x000fe2000001ff00 */
[----:B--2---:R-:W0:Y:S01]  /*28e0*/  I2F.F64.U16 R8, R8 ;  /* 0x0000000800087312 */ /* 0x004e220000101800 */
[----:B------:R-:W-:Y:S05]  /*28f0*/  BRA `(.L_x_46030) ;  /* 0x0000000c00c87947 */ /* 0x000fea0003800000 */
.L_x_46027:
        /* <DEDUP_REMOVED lines=10> */
.L_x_46032:
[----:B------:R-:W2:Y:S01]  /*29a0*/  LDG.E R8, desc[UR36][R18.64] ;  /* 0x0000002412087981 */ /* 0x000ea2000c1e1900 */
[----:B------:R-:W-:Y:S01]  /*29b0*/  CS2R R10, SRZ ;  /* 0x00000000000a7805 */ /* 0x000fe2000001ff00 */
[----:B--2---:R-:W2:Y:S01]  /*29c0*/  I2F.F64 R8, R8 ;  /* 0x0000000800087312 */ /* 0x004ea20000201c00 */
[----:B------:R-:W-:Y:S05]  /*29d0*/  BRA `(.L_x_46030) ;  /* 0x0000000c00907947 */ /* 0x000fea0003800000 */
.L_x_46031:
[----:B------:R-:W2:Y:S01]  /*29e0*/  LDG.E.U16 R8, desc[UR36][R18.64] ;  /* 0x0000002412087981 */ /* 0x000ea2000c1e1500 */
[----:B------:R-:W-:Y:S01]  /*29f0*/  CS2R R10, SRZ ;  /* 0x00000000000a7805 */ /* 0x000fe2000001ff00 */
[----:B--2---:R-:W4:Y:S01]  /*2a00*/  I2F.F64.S16 R8, R8 ;  /* 0x0000000800087312 */ /* 0x004f220000101c00 */
[----:B------:R-:W-:Y:S05]  /*2a10*/  BRA `(.L_x_46030) ;  /* 0x0000000c00807947 */ /* 0x000fea0003800000 */
.L_x_46026:
        /* <DEDUP_REMOVED lines=11> */
.L_x_46034:
[----:B------:R-:W2:Y:S01]  /*2ad0*/  LDG.E.U16 R0, desc[UR36][R18.64] ;  /* 0x0000002412007981 */ /* 0x000ea2000c1e1500 */
[----:B------:R-:W-:Y:S01]  /*2ae0*/  CS2R R10, SRZ ;  /* 0x00000000000a7805 */ /* 0x000fe2000001ff00 */
[----:B--2---:R-:W-:-:S05]  /*2af0*/  HADD2.F32 R0, -RZ, R0.H0_H0 ;  /* 0x20000000ff007230 */ /* 0x004fca0000004100 */
[----:B------:R-:W-:-:S04]  /*2b00*/  FMUL.FTZ R0, R0, 1 ;  /* 0x3f80000000007820 */ /* 0x000fc80000410000 */
[----:B------:R0:W2:Y:S01]  /*2b10*/  F2F.F64.F32 R8, R0 ;  /* 0x0000000000087310 */ /* 0x0000a20000201800 */
[----:B------:R-:W-:Y:S05]  /*2b20*/  BRA `(.L_x_46030) ;  /* 0x0000000c003c7947 */ /* 0x000fea0003800000 */
.L_x_46033:
        /* <DEDUP_REMOVED lines=10> */
[----:B------:R-:W2:Y:S01]  /*2bd0*/  F2F.F64.F32 R8, R8 ;  /* 0x0000000800087310 */ /* 0x000ea20000201800 */
[----:B------:R-:W-:Y:S05]  /*2be0*/  BRA `(.L_x_46030) ;  /* 0x0000000c000c7947 */ /* 0x000fea0003800000 */
.L_x_46036:
[----:B------:R-:W2:Y:S02]  /*2bf0*/  LDG.E R0, desc[UR36][R18.64] ;  /* 0x0000002412007981 */ /* 0x000ea4000c1e1900 */
[--C-:B--2---:R-:W-:Y:S02]  /*2c00*/  HADD2.F32 R2, -RZ, R0.reuse.H1_H1 ;  /* 0x30000000ff027230 */ /* 0x104fe40000004100 */
[----:B------:R-:W-:-:S03]  /*2c10*/  HADD2.F32 R0, -RZ, R0.H0_H0 ;  /* 0x20000000ff007230 */ /* 0x000fc60000004100 */
[----:B------:R-:W-:Y:S02]  /*2c20*/  FMUL.FTZ R2, R2, 1 ;  /* 0x3f80000002027820 */ /* 0x000fe40000410000 */
[----:B------:R-:W-:Y:S02]  /*2c30*/  FMUL.FTZ R0, R0, 1 ;  /* 0x3f80000000007820 */ /* 0x000fe40000410000 */
[----:B------:R0:W2:Y:S08]  /*2c40*/  F2F.F64.F32 R10, R2 ;  /* 0x00000002000a7310 */ /* 0x0000b00000201800 */
[----:B------:R0:W4:Y:S01]  /*2c50*/  F2F.F64.F32 R8, R0 ;  /* 0x0000000000087310 */ /* 0x0001220000201800 */
[----:B------:R-:W-:Y:S05]  /*2c60*/  BRA `(.L_x_46030) ;  /* 0x0000000800ec7947 */ /* 0x000fea0003800000 */
.L_x_46035:
[----:B------:R0:W5:Y:S01]  /*2c70*/  LDG.E.64 R8, desc[UR36][R18.64] ;  /* 0x0000002412087981 */ /* 0x000162000c1e1b00 */
[----:B------:R-:W-:Y:S01]  /*2c80*/  CS2R R10, SRZ ;  /* 0x00000000000a7805 */ /* 0x000fe2000001ff00 */
[----:B------:R-:W-:Y:S06]  /*2c90*/  BRA `(.L_x_46030) ;  /* 0x0000000800e07947 */ /* 0x000fec0003800000 */
.L_x_46025:
        /* <DEDUP_REMOVED lines=14> */
.L_x_46039:
[----:B------:R0:W5:Y:S01]  /*2d80*/  LDG.E.128 R8, desc[UR36][R18.64] ;  /* 0x0000002412087981 */ /* 0x000162000c1e1d00 */
[----:B------:R-:W-:Y:S05]  /*2d90*/  BRA `(.L_x_46030) ;  /* 0x0000000800a07947 */ /* 0x000fea0003800000 */
.L_x_46038:
        /* <DEDUP_REMOVED lines=27> */
[----:B------:R0:W2:Y:S01]  /*2f50*/  F2F.F64.F32 R8, R3 ;  /* 0x0000000300087310 */ /* 0x0000a20000201800 */
[----:B------:R-:W-:Y:S05]  /*2f60*/  BRA `(.L_x_46030) ;  /* 0x00000008002c7947 */ /* 0x000fea0003800000 */
.L_x_46041:
[----:B------:R-:W2:Y:S01]  /*2f70*/  LDG.E.U8 R3, desc[UR36][R18.64] ;  /* 0x0000002412037981 */ /* 0x000ea2000c1e1100 */
[----:B------:R-:W-:Y:S01]  /*2f80*/  CS2R R10, SRZ ;  /* 0x00000000000a7805 */ /* 0x000fe2000001ff00 */
        /* <DEDUP_REMOVED lines=12> */
[----:B------:R0:W2:Y:S01]  /*3050*/  F2F.F64.F32 R8, R2 ;  /* 0x0000000200087310 */ /* 0x0000a20000201800 */
[----:B------:R-:W-:Y:S05]  /*3060*/  BRA `(.L_x_46030) ;  /* 0x0000000400ec7947 */ /* 0x000fea0003800000 */
.L_x_46040:
[----:B------:R-:W2:Y:S01]  /*3070*/  LDG.E.U16 R0, desc[UR36][R18.64] ;  /* 0x0000002412007981 */ /* 0x000ea2000c1e1500 */
[----:B------:R-:W-:Y:S01]  /*3080*/  CS2R R10, SRZ ;  /* 0x00000000000a7805 */ /* 0x000fe2000001ff00 */
[----:B--2---:R-:W-:-:S04]  /*3090*/  IMAD.U32 R0, R0, 0x10000, RZ ;  /* 0x0001000000007824 */ /* 0x004fc800078e00ff */
[----:B------:R-:W-:-:S04]  /*30a0*/  FMUL.FTZ R0, R0, 1 ;  /* 0x3f80000000007820 */ /* 0x000fc80000410000 */
[----:B------:R0:W2:Y:S01]  /*30b0*/  F2F.F64.F32 R8, R0 ;  /* 0x0000000000087310 */ /* 0x0000a20000201800 */
[----:B------:R-:W-:Y:S05]  /*30c0*/  BRA `(.L_x_46030) ;  /* 0x0000000400d47947 */ /* 0x000fea0003800000 */
.L_x_46037:
        /* <DEDUP_REMOVED lines=10> */
[----:B--2---:R-:W0:Y:S01]  /*3170*/  I2F.F64.U16 R8, R8 ;  /* 0x0000000800087312 */ /* 0x004e220000101800 */
[----:B------:R-:W-:Y:S05]  /*3180*/  BRA `(.L_x_46030) ;  /* 0x0000000400a47947 */ /* 0x000fea0003800000 */
.L_x_46044:
        /* <DEDUP_REMOVED lines=21> */
.L_x_46048:
[----:B------:R-:W-:Y:S05]  /*32e0*/  BSYNC B1 ;  /* 0x0000000000017941 */ /* 0x000fea0003800000 */
.L_x_46047:
[----:B------:R-:W-:Y:S01]  /*32f0*/  LEA R3, R0, 0x3b800000, 0x17 ;  /* 0x3b80000000037811 */ /* 0x000fe200078eb8ff */
[----:B------:R-:W-:-:S05]  /*3300*/  IMAD.SHL.U32 R0, R2, 0x100000, RZ ;  /* 0x0010000002007824 */ /* 0x000fca00078e00ff */
[----:B------:R-:W-:-:S07]  /*3310*/  LOP3.LUT R0, R3, R0, R4, 0xfe, !PT ;  /* 0x0000000003007212 */ /* 0x000fce00078efe04 */
.L_x_46046:
[----:B------:R-:W-:Y:S05]  /*3320*/  BSYNC B0 ;  /* 0x0000000000007941 */ /* 0x000fea0003800000 */
.L_x_46045:
[----:B------:R-:W-:Y:S01]  /*3330*/  FMUL.FTZ R0, R0, 1 ;  /* 0x3f80000000007820 */ /* 0x000fe20000410000 */
[----:B------:R-:W-:-:S03]  /*3340*/  CS2R R10, SRZ ;  /* 0x00000000000a7805 */ /* 0x000fc6000001ff00 */
[----:B------:R0:W2:Y:S01]  /*3350*/  F2F.F64.F32 R8, R0 ;  /* 0x0000000000087310 */ /* 0x0000a20000201800 */
[----:B------:R-:W-:Y:S05]  /*3360*/  BRA `(.L_x_46030) ;  /* 0x00000004002c7947 */ /* 0x000fea0003800000 */
.L_x_46043:
        /* <DEDUP_REMOVED lines=21> */
.L_x_46052:
[----:B------:R-:W-:Y:S05]  /*34c0*/  BSYNC B1 ;  /* 0x0000000000017941 */ /* 0x000fea0003800000 */
.L_x_46051:
[----:B------:R-:W-:Y:S01]  /*34d0*/  LEA R3, R0, 0x37800000, 0x17 ;  /* 0x3780000000037811 */ /* 0x000fe200078eb8ff */
[----:B------:R-:W-:-:S05]  /*34e0*/  IMAD.SHL.U32 R0, R2, 0x200000, RZ ;  /* 0x0020000002007824 */ /* 0x000fca00078e00ff */
[----:B------:R-:W-:-:S07]  /*34f0*/  LOP3.LUT R0, R3, R0, R4, 0xfe, !PT ;  /* 0x0000000003007212 */ /* 0x000fce00078efe04 */
.L_x_46050:
[----:B------:R-:W-:Y:S05]  /*3500*/  BSYNC B0 ;  /* 0x0000000000007941 */ /* 0x000fea0003800000 */
.L_x_46049:
[----:B------:R-:W-:Y:S01]  /*3510*/  FMUL.FTZ R0, R0, 1 ;  /* 0x3f80000000007820 */ /* 0x000fe20000410000 */
[----:B------:R-:W-:-:S03]  /*3520*/  CS2R R10, SRZ ;  /* 0x00000000000a7805 */ /* 0x000fc6000001ff00 */
[----:B------:R0:W2:Y:S01]  /*3530*/  F2F.F64.F32 R8, R0 ;  /* 0x0000000000087310 */ /* 0x0000a20000201800 */
[----:B------:R-:W-:Y:S05]  /*3540*/  BRA `(.L_x_46030) ;  /* 0x0000000000b47947 */ /* 0x000fea0003800000 */
.L_x_46042:
        /* <DEDUP_REMOVED lines=14> */
.L_x_46056:
[----:B------:R-:W-:Y:S05]  /*3630*/  BSYNC B0 ;  /* 0x0000000000007941 */ /* 0x000fea0003800000 */
.L_x_46055:
[----:B------:R-:W-:Y:S01]  /*3640*/  FMUL.FTZ R0, R0, 1 ;  /* 0x3f80000000007820 */ /* 0x000fe20000410000 */
[----:B------:R-:W-:-:S03]  /*3650*/  CS2R R10, SRZ ;  /* 0x00000000000a7805 */ /* 0x000fc6000001ff00 */
[----:B------:R0:W2:Y:S01]  /*3660*/  F2F.F64.F32 R8, R0 ;  /* 0x0000000000087310 */ /* 0x0000a20000201800 */
[----:B------:R-:W-:Y:S05]  /*3670*/  BRA `(.L_x_46030) ;  /* 0x0000000000687947 */ /* 0x000fea0003800000 */
.L_x_46029:
        /* <DEDUP_REMOVED lines=16> */
.L_x_46057:
[----:B------:R-:W-:Y:S02]  /*3780*/  CS2R R8, SRZ ;  /* 0x0000000000087805 */ /* 0x000fe4000001ff00 */
[----:B------:R-:W-:Y:S01]  /*3790*/  CS2R R10, SRZ ;  /* 0x00000000000a7805 */ /* 0x000fe2000001ff00 */
[----:B------:R-:W-:Y:S06]  /*37a0*/  BRA `(.L_x_46030) ;  /* 0x00000000001c7947 */ /* 0x000fec0003800000 */
.L_x_46054:
[----:B------:R-:W2:Y:S01]  /*37b0*/  LDG.E.64 R8, desc[UR36][R18.64] ;  /* 0x0000002412087981 */ /* 0x000ea2000c1e1b00 */
[----:B------:R-:W-:Y:S01]  /*37c0*/  CS2R R10, SRZ ;  /* 0x00000000000a7805 */ /* 0x000fe2000001ff00 */
[----:B--2---:R-:W0:Y:S01]  /*37d0*/  I2F.F64.U64 R8, R8 ;  /* 0x0000000800087312 */ /* 0x004e220000301800 */
[----:B------:R-:W-:Y:S05]  /*37e0*/  BRA `(.L_x_46030) ;  /* 0x00000000000c7947 */ /* 0x000fea0003800000 */
.L_x_46053:
[----:B------:R-:W2:Y:S01]  /*37f0*/  LDG.E R8, desc[UR36][R18.64] ;  /* 0x0000002412087981 */ /* 0x000ea2000c1e1900 */
[----:B------:R-:W-:Y:S01]  /*3800*/  CS2R R10, SRZ ;  /* 0x00000000000a7805 */ /* 0x000fe2000001ff00 */
[----:B--2---:R-:W0:Y:S06]  /*3810*/  I2F.F64.U32 R8, R8 ;  /* 0x0000000800087312 */ /* 0x004e2c0000201800 */
.L_x_46030:
[----:B-1-3-5:R-:W-:Y:S01]  /*3820*/  DSETP.NAN.AND P0, PT, R24, R26, PT ;  /* 0x0000001a1800722a */ /* 0x02afe20003f08000 */
[----:B------:R-:W-:Y:S01]  /*3830*/  BSSY B1, `(.L_x_46058) ;  /* 0x000078f000017945 */ /* 0x000fe20003800000 */
[----:B------:R-:W-:-:S12]  /*3840*/  DADD R14, -RZ, |R24| ;  /* 0x00000000ff0e7229 */ /* 0x000fd80000000518 */
[----:B------:R-:W-:Y:S05]  /*3850*/  @P0 BRA `(.L_x_46059) ;  /* 0x0000006800e80947 */ /* 0x000fea0003800000 */
[--C-:B------:R-:W-:Y:S01]  /*3860*/  DADD R6, -RZ, |R26|.reuse ;  /* 0x00000000ff067229 */ /* 0x100fe2000000051a */
[----:B------:R-:W-:Y:S01]  /*3870*/  UMOV UR4, 0x85ebc8a0 ;  /* 0x85ebc8a000047882 */ /* 0x000fe20000000000 */
[----:B------:R-:W-:Y:S01]  /*3880*/  DSETP.GEU.AND P1, PT, |R24|, |R26|, PT ;  /* 0x4000001a1800722a */ /* 0x000fe20003f2e200 */
[----:B------:R-:W-:-:S07]  /*3890*/  UMOV UR5, 0x7fd1ccf3 ;  /* 0x7fd1ccf300057882 */ /* 0x000fce0000000000 */
[----:B0-----:R-:W-:Y:S02]  /*38a0*/  FSEL R18, R14, R6, !P1 ;  /* 0x000000060e127208 */ /* 0x001fe40004800000 */
        /* <DEDUP_REMOVED lines=29> */
[--C-:B------:R-:W-:Y:S02]  /*3a80*/  IMAD.MOV.U32 R2, RZ, RZ, R22.reuse ;  /* 0x000000ffff027224 */ /* 0x100fe400078e0016 */
[--C-:B------:R-:W-:Y:S02]  /*3a90*/  IMAD.MOV.U32 R3, RZ, RZ, R23.reuse ;  /* 0x000000ffff037224 */ /* 0x100fe400078e0017 */
[----:B------:R-:W-:Y:S02]  /*3aa0*/  IMAD.MOV.U32 R0, RZ, RZ, R23 ;  /* 0x000000ffff007224 */ /* 0x000fe400078e0017 */
[----:B------:R-:W-:-:S06]  /*3ab0*/  IMAD.MOV.U32 R6, RZ, RZ, R22 ;  /* 0x000000ffff067224 */ /* 0x000fcc00078e0016 */
        /* <DEDUP_REMOVED lines=14> */
[----:B------:R-:W-:Y:S01]  /*3ba0*/  IMAD.MOV.U32 R22, RZ, RZ, -0x748574fc ;  /* 0x8b7a8b04ff167424 */ /* 0x000fe200078e00ff */
[----:B------:R-:W-:Y:S01]  /*3bb0*/  UMOV UR4, 0x3ae80f1e ;  /* 0x3ae80f1e00047882 */ /* 0x000fe20000000000 */
[----:B------:R-:W-:Y:S01]  /*3bc0*/  IMAD.MOV.U32 R23, RZ, RZ, 0x3ed0ee25 ;  /* 0x3ed0ee25ff177424 */ /* 0x000fe200078e00ff */
[----:B------:R-:W-:Y:S01]  /*3bd0*/  LOP3.LUT R3, R2, 0x3ff00000, RZ, 0xfc, !PT ;  /* 0x3ff0000002037812 */ /* 0x000fe200078efcff */
[----:B------:R-:W-:Y:S01]  /*3be0*/  IMAD.MOV.U32 R2, RZ, RZ, R6 ;  /* 0x000000ffff027224 */ /* 0x000fe200078e0006 */
[----:B------:R-:W-:Y:S01]  /*3bf0*/  UMOV UR5, 0x3eb1380b ;  /* 0x3eb1380b00057882 */ /* 0x000fe20000000000 */
[----:B------:R-:W-:Y:S01]  /*3c00*/  IMAD.MOV.U32 R6, RZ, RZ, RZ ;  /* 0x000000ffff067224 */ /* 0x000fe200078e00ff */
[----:B------:R-:W-:Y:S01]  /*3c10*/  ISETP.GE.AND P0, PT, R3, 0x3ff6a09f, PT ;  /* 0x3ff6a09f0300780c */ /* 0x000fe20003f06270 */
[----:B------:R-:W-:Y:S01]  /*3c20*/  UMOV UR6, 0x80000000 ;  /* 0x8000000000067882 */ /* 0x000fe20000000000 */
[----:B------:R-:W-:Y:S01]  /*3c30*/  LEA.HI R29, R0, R29, RZ, 0xc ;  /* 0x0000001d001d7211 */ /* 0x000fe200078f60ff */
[----:B------:R-:W-:-:S10]  /*3c40*/  UMOV UR7, 0x43300000 ;  /* 0x4330000000077882 */ /* 0x000fd40000000000 */
[----:B------:R-:W-:Y:S02]  /*3c50*/  @P0 VIADD R5, R3, 0xfff00000 ;  /* 0xfff0000003050836 */ /* 0x000fe40000000000 */
[----:B------:R-:W-:Y:S02]  /*3c60*/  @P0 VIADD R29, R29, 0x1 ;  /* 0x000000011d1d0836 */ /* 0x000fe40000000000 */
[----:B------:R-:W-:-:S03]  /*3c70*/  @P0 IMAD.MOV.U32 R3, RZ, RZ, R5 ;  /* 0x000000ffff030224 */ /* 0x000fc600078e0005 */
[----:B------:R-:W-:Y:S01]  /*3c80*/  LOP3.LUT R28, R29, 0x80000000, RZ, 0x3c, !PT ;  /* 0x800000001d1c7812 */ /* 0x000fe200078e3cff */
[----:B------:R-:W-:Y:S02]  /*3c90*/  IMAD.MOV.U32 R29, RZ, RZ, 0x43300000 ;  /* 0x43300000ff1d7424 */ /* 0x000fe400078e00ff */
        /* <DEDUP_REMOVED lines=46> */
.L_x_46065:
        /* <DEDUP_REMOVED lines=21> */
[----:B--2-4-:R-:W-:Y:S05]  /*40d0*/  CALL.REL.NOINC `($__internal_84_$__cuda_sm20_div_rn_f64_full) ;  /* 0x0000034c00b07944 */ /* 0x014fea0003c00000 */
[----:B------:R-:W-:Y:S02]  /*40e0*/  IMAD.MOV.U32 R5, RZ, RZ, R4 ;  /* 0x000000ffff057224 */ /* 0x000fe400078e0004 */
[----:B------:R-:W-:-:S07]  /*40f0*/  IMAD.MOV.U32 R4, RZ, RZ, R3 ;  /* 0x000000ffff047224 */ /* 0x000fce00078e0003 */
.L_x_46068:
[----:B------:R-:W-:Y:S05]  /*4100*/  BSYNC B3 ;  /* 0x0000000000037941 */ /* 0x000fea0003800000 */
.L_x_46067:
        /* <DEDUP_REMOVED lines=29> */
.L_x_46066:
[----:B------:R-:W-:Y:S05]  /*42e0*/  BSYNC B2 ;  /* 0x0000000000027941 */ /* 0x000fea0003800000 */
.L_x_46064:
        /* <DEDUP_REMOVED lines=23> */
.L_x_46070:
[----:B------:R-:W-:Y:S05]  /*4460*/  BSYNC B2 ;  /* 0x0000000000027941 */ /* 0x000fea0003800000 */
.L_x_46069:
        /* <DEDUP_REMOVED lines=82> */
.L_x_46072:
[----:B------:R-:W-:-:S04]  /*4990*/  ISETP.GE.AND P0, PT, R25, RZ, PT ;  /* 0x000000ff1900720c */ /* 0x000fc80003f06270 */
[----:B------:R-:W-:Y:S02]  /*49a0*/  FSEL R2, RZ, 3.37028055040000000000e+12, P0 ;  /* 0x54442d18ff027808 */ /* 0x000fe40000000000 */
[----:B------:R-:W-:-:S07]  /*49b0*/  FSEL R3, RZ, 2.1426990032196044922, P0 ;  /* 0x400921fbff037808 */ /* 0x000fce0000000000 */
.L_x_46073:
[----:B------:R-:W-:Y:S05]  /*49c0*/  BSYNC B0 ;  /* 0x0000000000007941 */ /* 0x000fea0003800000 */
.L_x_46071:
[----:B------:R-:W-:Y:S01]  /*49d0*/  DADD R24, |R26|, |R24| ;  /* 0x000000001a187229 */ /* 0x000fe20000000618 */
[----:B------:R-:W-:Y:S01]  /*49e0*/  LOP3.LUT R27, R3, 0x80000000, R27, 0xb8, !PT ;  /* 0x80000000031b7812 */ /* 0x000fe200078eb81b */
[----:B------:R-:W-:-:S06]  /*49f0*/  DMUL R22, R22, 0.5 ;  /* 0x3fe0000016167828 */ /* 0x000fcc0000000000 */
[----:B------:R-:W-:-:S06]  /*4a00*/  DSETP.GTU.AND P0, PT, |R24|, +INF , PT ;  /* 0x7ff000001800742a */ /* 0x000fcc0003f0c200 */
[----:B------:R-:W-:Y:S02]  /*4a10*/  FSEL R2, R24, R2, P0 ;  /* 0x0000000218027208 */ /* 0x000fe40000000000 */
[----:B------:R-:W-:Y:S01]  /*4a20*/  FSEL R3, R25, R27, P0 ;  /* 0x0000001b19037208 */ /* 0x000fe20000000000 */
[----:B------:R-:W-:Y:S06]  /*4a30*/  BRA `(.L_x_46074) ;  /* 0x0000006400b87947 */ /* 0x000fec0003800000 */
.L_x_46063:
        /* <DEDUP_REMOVED lines=12> */
[----:B------:R-:W-:Y:S01]  /*4b00*/  FSETP.GEU.AND P5, PT, |R19|, 6.5827683646048100446e-37, PT ;  /* 0x036000001300780b */ /* 0x000fe20003fae200 */
[----:B------:R-:W-:-:S08]  /*4b10*/  IMAD.MOV.U32 R31, RZ, RZ, -0x3ff ;  /* 0xfffffc01ff1f7424 */ /* 0x000fd000078e00ff */
[----:B------:R-:W-:Y:S01]  /*4b20*/  @!P0 DMUL R2, R2, 1.80143985094819840000e+16 ;  /* 0x4350000002028828 */ /* 0x000fe20000000000 */
[----:B------:R-:W-:Y:S01]  /*4b30*/  @!P0 IMAD.MOV.U32 R31, RZ, RZ, -0x435 ;  /* 0xfffffbcbff1f8424 */ /* 0x000fe200078e00ff */
[----:B0-----:R-:W-:-:S08]  /*4b40*/  DFMA R6, -R20, R4, 1 ;  /* 0x3ff000001406742b */ /* 0x001fd00000000104 */
[----:B------:R-:W-:Y:S01]  /*4b50*/  DFMA R6, R6, R6, R6 ;  /* 0x000000060606722b */ /* 0x000fe20000000006 */
[----:B------:R-:W-:Y:S02]  /*4b60*/  @!P0 IMAD.MOV.U32 R0, RZ, RZ, R3 ;  /* 0x000000ffff008224 */ /* 0x000fe400078e0003 */
[----:B------:R-:W-:-:S05]  /*4b70*/  @!P0 IMAD.MOV.U32 R28, RZ, RZ, R2 ;  /* 0x000000ffff1c8224 */ /* 0x000fca00078e0002 */
[----:B------:R-:W-:-:S08]  /*4b80*/  DFMA R6, R4, R6, R4 ;  /* 0x000000060406722b */ /* 0x000fd00000000004 */
[----:B------:R-:W-:-:S08]  /*4b90*/  DFMA R4, -R20, R6, 1 ;  /* 0x3ff000001404742b */ /* 0x000fd00000000106 */
[----:B------:R-:W-:Y:S01]  /*4ba0*/  DFMA R4, R6, R4, R6 ;  /* 0x000000040604722b */ /* 0x000fe20000000006 */
[----:B------:R-:W-:-:S05]  /*4bb0*/  VIADD R6, R0, 0xffffffff ;  /* 0xffffffff00067836 */ /* 0x000fca0000000000 */
[----:B------:R-:W-:Y:S02]  /*4bc0*/  ISETP.GE.U32.AND P2, PT, R6, 0x7fefffff, PT ;  /* 0x7fefffff0600780c */ /* 0x000fe40003f46070 */
[----:B------:R-:W-:-:S08]  /*4bd0*/  DMUL R12, R18, R4 ;  /* 0x00000004120c7228 */ /* 0x000fd00000000000 */
[----:B------:R-:W-:-:S03]  /*4be0*/  DFMA R14, -R20, R12, R18 ;  /* 0x0000000c140e722b */ /* 0x000fc60000000112 */
[----:B------:R-:W-:Y:S01]  /*4bf0*/  @P2 IMAD.MOV.U32 R6, RZ, RZ, 0x0 ;  /* 0x00000000ff062424 */ /* 0x000fe200078e00ff */
[----:B------:R-:W-:Y:S01]  /*4c00*/  @P2 FSETP.NEU.FTZ.AND P3, PT, R3, RZ, PT ;  /* 0x000000ff0300220b */ /* 0x000fe20003f7d000 */
[----:B------:R-:W-:-:S03]  /*4c10*/  @P2 IMAD.MOV.U32 R7, RZ, RZ, 0x7ff00000 ;  /* 0x7ff00000ff072424 */ /* 0x000fc600078e00ff */
[----:B------:R-:W-:-:S03]  /*4c20*/  DFMA R4, R4, R14, R12 ;  /* 0x0000000e0404722b */ /* 0x000fc6000000000c */
[----:B------:R-:W-:-:S07]  /*4c30*/  @P2 DFMA R6, R2, R6, +INF ;  /* 0x7ff000000206242b */ /* 0x000fce0000000006 */
[----:B------:R-:W-:-:S03]  /*4c40*/  FFMA R3, RZ, R21, R5 ;  /* 0x00000015ff037223 */ /* 0x000fc60000000005 */
[----:B------:R-:W-:Y:S02]  /*4c50*/  @P2 FSEL R22, R6, RZ, P3 ;  /* 0x000000ff06162208 */ /* 0x000fe40001800000 */
[----:B------:R-:W-:Y:S02]  /*4c60*/  FSETP.GT.AND P4, PT, |R3|, 1.469367938527859385e-39, PT ;  /* 0x001000000300780b */ /* 0x000fe40003f84200 */
[----:B------:R-:W-:Y:S01]  /*4c70*/  @P2 FSEL R23, R7, -QNAN , P3 ;  /* 0xfff0000007172808 */ /* 0x000fe20001800000 */
[----:B------:R-:W-:Y:S10]  /*4c80*/  @P2 BRA `(.L_x_46077) ;  /* 0x0000000000f82947 */ /* 0x000ff40003800000 */
[----:B------:R-:W-:Y:S01]  /*4c90*/  LOP3.LUT R2, R0, 0x800fffff, RZ, 0xc0, !PT ;  /* 0x800fffff00027812 */ /* 0x000fe200078ec0ff */
[----:B------:R-:W-:Y:S01]  /*4ca0*/  IMAD.MOV.U32 R12, RZ, RZ, RZ ;  /* 0x000000ffff0c7224 */ /* 0x000fe200078e00ff */
[----:B------:R-:W-:Y:S01]  /*4cb0*/  UMOV UR4, 0x3ae80f1e ;  /* 0x3ae80f1e00047882 */ /* 0x000fe20000000000 */
[----:B------:R-:W-:Y:S01]  /*4cc0*/  IMAD.MOV.U32 R29, RZ, RZ, 0x3ed0ee25 ;  /* 0x3ed0ee25ff1d7424 */ /* 0x000fe200078e00ff */
[----:B------:R-:W-:Y:S01]  /*4cd0*/  LOP3.LUT R3, R2, 0x3ff00000, RZ, 0xfc, !PT ;  /* 0x3ff0000002037812 */ /* 0x000fe200078efcff */
[----:B------:R-:W-:Y:S01]  /*4ce0*/  IMAD.MOV.U32 R2, RZ, RZ, R28 ;  /* 0x000000ffff027224 */ /* 0x000fe200078e001c */
[----:B------:R-:W-:Y:S01]  /*4cf0*/  UMOV UR5, 0x3eb1380b ;  /* 0x3eb1380b00057882 */ /* 0x000fe20000000000 */
[----:B------:R-:W-:Y:S01]  /*4d00*/  IMAD.MOV.U32 R28, RZ, RZ, -0x748574fc ;  /* 0x8b7a8b04ff1c7424 */ /* 0x000fe200078e00ff */
        /* <DEDUP_REMOVED lines=54> */
.L_x_46077:
[----:B------:R-:W-:Y:S05]  /*5070*/  BSYNC B0 ;  /* 0x0000000000007941 */ /* 0x000fea0003800000 */
.L_x_46076:
[----:B------:R-:W-:Y:S04]  /*5080*/  BSSY B2, `(.L_x_46078) ;  /* 0x000000a000027945 */ /* 0x000fe80003800000 */
        /* <DEDUP_REMOVED lines=9> */
.L_x_46079:
[----:B------:R-:W-:Y:S05]  /*5120*/  BSYNC B2 ;  /* 0x0000000000027941 */ /* 0x000fea0003800000 */
.L_x_46078:
        /* <DEDUP_REMOVED lines=82> */
.L_x_46081:
[----:B------:R-:W-:-:S04]  /*5650*/  ISETP.GE.AND P0, PT, R25, RZ, PT ;  /* 0x000000ff1900720c */ /* 0x000fc80003f06270 */
[----:B------:R-:W-:Y:S02]  /*5660*/  FSEL R2, RZ, 3.37028055040000000000e+12, P0 ;  /* 0x54442d18ff027808 */ /* 0x000fe40000000000 */
[----:B------:R-:W-:-:S07]  /*5670*/  FSEL R3, RZ, 2.1426990032196044922, P0 ;  /* 0x400921fbff037808 */ /* 0x000fce0000000000 */
.L_x_46082:
[----:B------:R-:W-:Y:S05]  /*5680*/  BSYNC B0 ;  /* 0x0000000000007941 */ /* 0x000fea0003800000 */
.L_x_46080:
[----:B------:R-:W-:Y:S01]  /*5690*/  DADD R24, |R26|, |R24| ;  /* 0x000000001a187229 */ /* 0x000fe20000000618 */
[----:B------:R-:W-:Y:S01]  /*56a0*/  LOP3.LUT R27, R3, 0x80000000, R27, 0xb8, !PT ;  /* 0x80000000031b7812 */ /* 0x000fe200078eb81b */
[----:B------:R-:W-:-:S06]  /*56b0*/  DMUL R22, R22, 0.5 ;  /* 0x3fe0000016167828 */ /* 0x000fcc0000000000 */
[----:B------:R-:W-:-:S06]  /*56c0*/  DSETP.GTU.AND P0, PT, |R24|, +INF , PT ;  /* 0x7ff000001800742a */ /* 0x000fcc0003f0c200 */
[----:B------:R-:W-:Y:S02]  /*56d0*/  FSEL R2, R24, R2, P0 ;  /* 0x0000000218027208 */ /* 0x000fe40000000000 */
[----:B------:R-:W-:Y:S01]  /*56e0*/  FSEL R3, R25, R27, P0 ;  /* 0x0000001b19037208 */ /* 0x000fe20000000000 */
[----:B------:R-:W-:Y:S06]  /*56f0*/  BRA `(.L_x_46074) ;  /* 0x0000005800887947 */ /* 0x000fec0003800000 */
.L_x_46075:
        /* <DEDUP_REMOVED lines=28> */
.L_x_46084:
        /* <DEDUP_REMOVED lines=77> */
.L_x_46083:
        /* <DEDUP_REMOVED lines=98> */
.L_x_46086:
        /* <DEDUP_REMOVED lines=24> */
.L_x_46089:
[----:B------:R-:W-:Y:S05]  /*6530*/  BSYNC B3 ;  /* 0x0000000000037941 */ /* 0x000fea0003800000 */
.L_x_46088:
        /* <DEDUP_REMOVED lines=29> */
.L_x_46087:
[----:B------:R-:W-:Y:S05]  /*6710*/  BSYNC B2 ;  /* 0x0000000000027941 */ /* 0x000fea0003800000 */
.L_x_46085:
        /* <DEDUP_REMOVED lines=31> */
.L_x_46091:
[----:B------:R-:W-:Y:S05]  /*6910*/  BSYNC B2 ;  /* 0x0000000000027941 */ /* 0x000fea0003800000 */
.L_x_46090:
        /* <DEDUP_REMOVED lines=83> */
.L_x_46093:
[----:B------:R-:W-:-:S04]  /*6e50*/  ISETP.GE.AND P0, PT, R25, RZ, PT ;  /* 0x000000ff1900720c */ /* 0x000fc80003f06270 */
[----:B------:R-:W-:Y:S02]  /*6e60*/  FSEL R2, RZ, 3.37028055040000000000e+12, P0 ;  /* 0x54442d18ff027808 */ /* 0x000fe40000000000 */
[----:B------:R-:W-:-:S07]  /*6e70*/  FSEL R3, RZ, 2.1426990032196044922, P0 ;  /* 0x400921fbff037808 */ /* 0x000fce0000000000 */
.L_x_46094:
[----:B------:R-:W-:Y:S05]  /*6e80*/  BSYNC B0 ;  /* 0x0000000000007941 */ /* 0x000fea0003800000 */
.L_x_46092:
[----:B------:R-:W-:Y:S01]  /*6e90*/  DADD R24, |R26|, |R24| ;  /* 0x000000001a187229 */ /* 0x000fe20000000618 */
[----:B------:R-:W-:-:S07]  /*6ea0*/  LOP3.LUT R27, R3, 0x80000000, R27, 0xb8, !PT ;  /* 0x80000000031b7812 */ /* 0x000fce00078eb81b */
[----:B------:R-:W-:-:S06]  /*6eb0*/  DSETP.GTU.AND P0, PT, |R24|, +INF , PT ;  /* 0x7ff000001800742a */ /* 0x000fcc0003f0c200 */
[----:B------:R-:W-:Y:S02]  /*6ec0*/  FSEL R2, R24, R2, P0 ;  /* 0x0000000218027208 */ /* 0x000fe40000000000 */
[----:B------:R-:W-:Y:S01]  /*6ed0*/  FSEL R3, R25, R27, P0 ;  /* 0x0000001b19037208 */ /* 0x000fe20000000000 */
[----:B------:R-:W-:Y:S06]  /*6ee0*/  BRA `(.L_x_46074) ;  /* 0x00000040008c7947 */ /* 0x000fec0003800000 */
.L_x_46062:
        /* <DEDUP_REMOVED lines=10> */
[CC--:B------:R-:W-:Y:S01]  /*6f90*/  SEL R33, R6.reuse, R14.reuse, P0 ;  /* 0x0000000e06217207 */ /* 0x0c0fe20000000000 */
[----:B------:R-:W-:Y:S01]  /*6fa0*/  IMAD.MOV.U32 R30, RZ, RZ, 0x1 ;  /* 0x00000001ff1e7424 */ /* 0x000fe200078e00ff */
[----:B------:R-:W-:Y:S01]  /*6fb0*/  SEL R32, R7, R15, P0 ;  /* 0x0000000f07207207 */ /* 0x000fe20000000000 */
[----:B------:R-:W-:Y:S01]  /*6fc0*/  IMAD.MOV.U32 R15, RZ, RZ, 0x3fd80000 ;  /* 0x3fd80000ff0f7424 */ /* 0x000fe200078e00ff */
[----:B------:R-:W-:Y:S01]  /*6fd0*/  LOP3.LUT R0, R29, 0xffc00000, RZ, 0xc0, !PT ;  /* 0xffc000001d007812 */ /* 0x000fe200078ec0ff */
[----:B------:R-:W-:Y:S01]  /*6fe0*/  IMAD.MOV.U32 R22, RZ, RZ, R33 ;  /* 0x000000ffff167224 */ /* 0x000fe200078e0021 */
[----:B------:R-:W-:Y:S01]  /*6ff0*/  SEL R28, R6, R14, P2 ;  /* 0x0000000e061c7207 */ /* 0x000fe20001000000 */
[----:B------:R-:W-:Y:S01]  /*7000*/  IMAD.MOV.U32 R23, RZ, RZ, R32 ;  /* 0x000000ffff177224 */ /* 0x000fe200078e0020 */
[----:B------:R-:W-:Y:S01]  /*7010*/  IADD3 R3, -R0, 0x7fd00000, RZ ;  /* 0x7fd0000000037810 */ /* 0x000fe20007ffe1ff */
[----:B------:R-:W-:Y:S01]  /*7020*/  IMAD.U32 R6, RZ, RZ, UR6 ;  /* 0x00000006ff067e24 */ /* 0x000fe2000f8e00ff */
[----:B------:R-:W-:Y:S01]  /*7030*/  ISETP.GE.U32.AND P3, PT, R32, 0x7ff00000, PT ;  /* 0x7ff000002000780c */ /* 0x000fe20003f66070 */
[----:B------:R-:W-:Y:S01]  /*7040*/  IMAD.MOV.U32 R14, RZ, RZ, 0x0 ;  /* 0x00000000ff0e7424 */ /* 0x000fe200078e00ff */
[----:B------:R-:W-:Y:S01]  /*7050*/  BSSY B0, `(.L_x_46095) ;  /* 0x0000073000007945 */ /* 0x000fe20003800000 */
[----:B------:R-:W-:Y:S01]  /*7060*/  FSETP.GEU.AND P5, PT, |R19|, 6.5827683646048100446e-37, PT ;  /* 0x036000001300780b */ /* 0x000fe20003fae200 */
[----:B------:R-:W-:-:S02]  /*7070*/  DMUL R4, R2, R22 ;  /* 0x0000001602047228 */ /* 0x000fc40000000000 */
        /* <DEDUP_REMOVED lines=27> */
[----:B------:R-:W-:Y:S01]  /*7230*/  @!P3 FSEL R33, R28, R12, !P2 ;  /* 0x0000000c1c21b208 */ /* 0x000fe20005000000 */
[----:B------:R-:W-:Y:S01]  /*7240*/  IMAD.MOV.U32 R31, RZ, RZ, -0x3ff ;  /* 0xfffffc01ff1f7424 */ /* 0x000fe200078e00ff */
[----:B------:R-:W-:Y:S01]  /*7250*/  ISETP.GT.AND P0, PT, R32, 0xfffff, PT ;  /* 0x000fffff2000780c */ /* 0x000fe20003f04270 */
[----:B------:R-:W-:Y:S02]  /*7260*/  IMAD.MOV.U32 R3, RZ, RZ, R32 ;  /* 0x000000ffff037224 */ /* 0x000fe400078e0020 */
[----:B------:R-:W-:Y:S02]  /*7270*/  IMAD.MOV.U32 R2, RZ, RZ, R33 ;  /* 0x000000ffff027224 */ /* 0x000fe400078e0021 */
[----:B------:R-:W-:-:S08]  /*7280*/  DMUL R6, R18, R4 ;  /* 0x0000000412067228 */ /* 0x000fd00000000000 */
[----:B------:R-:W-:Y:S01]  /*7290*/  @!P0 DMUL R2, R2, 1.80143985094819840000e+16 ;  /* 0x4350000002028828 */ /* 0x000fe20000000000 */
[----:B------:R-:W-:Y:S01]  /*72a0*/  @!P0 IMAD.MOV.U32 R31, RZ, RZ, -0x435 ;  /* 0xfffffbcbff1f8424 */ /* 0x000fe200078e00ff */
[----:B------:R-:W-:-:S08]  /*72b0*/  DFMA R12, -R20, R6, R18 ;  /* 0x00000006140c722b */ /* 0x000fd00000000112 */
[----:B------:R-:W-:Y:S01]  /*72c0*/  @!P0 IMAD.MOV.U32 R32, RZ, RZ, R3 ;  /* 0x000000ffff208224 */ /* 0x000fe200078e0003 */
[----:B------:R-:W-:Y:S01]  /*72d0*/  DFMA R4, R4, R12, R6 ;  /* 0x0000000c0404722b */ /* 0x000fe20000000006 */
[----:B------:R-:W-:Y:S02]  /*72e0*/  @!P0 IMAD.MOV.U32 R33, RZ, RZ, R2 ;  /* 0x000000ffff218224 */ /* 0x000fe400078e0002 */
[----:B------:R-:W-:-:S05]  /*72f0*/  VIADD R0, R32, 0xffffffff ;  /* 0xffffffff20007836 */ /* 0x000fca0000000000 */
[----:B------:R-:W-:Y:S02]  /*7300*/  ISETP.GE.U32.AND P2, PT, R0, 0x7fefffff, PT ;  /* 0x7fefffff0000780c */ /* 0x000fe40003f46070 */
[----:B------:R-:W-:-:S05]  /*7310*/  FFMA R0, RZ, R21, R5 ;  /* 0x00000015ff007223 */ /* 0x000fca0000000005 */
[----:B------:R-:W-:-:S06]  /*7320*/  FSETP.GT.AND P4, PT, |R0|, 1.469367938527859385e-39, PT ;  /* 0x001000000000780b */ /* 0x000fcc0003f84200 */
        /* <DEDUP_REMOVED lines=69> */
.L_x_46096:
[----:B------:R-:W-:Y:S05]  /*7780*/  BSYNC B0 ;  /* 0x0000000000007941 */ /* 0x000fea0003800000 */
.L_x_46095:
        /* <DEDUP_REMOVED lines=10> */
.L_x_46098:
[----:B------:R-:W-:Y:S05]  /*7830*/  BSYNC B2 ;  /* 0x0000000000027941 */ /* 0x000fea0003800000 */
.L_x_46097:
        /* <DEDUP_REMOVED lines=82> */
.L_x_46100:
[----:B------:R-:W-:-:S04]  /*7d60*/  ISETP.GE.AND P0, PT, R25, RZ, PT ;  /* 0x000000ff1900720c */ /* 0x000fc80003f06270 */
[----:B------:R-:W-:Y:S02]  /*7d70*/  FSEL R2, RZ, 3.37028055040000000000e+12, P0 ;  /* 0x54442d18ff027808 */ /* 0x000fe40000000000 */
[----:B------:R-:W-:-:S07]  /*7d80*/  FSEL R3, RZ, 2.1426990032196044922, P0 ;  /* 0x400921fbff037808 */ /* 0x000fce0000000000 */
.L_x_46101:
[----:B------:R-:W-:Y:S05]  /*7d90*/  BSYNC B0 ;  /* 0x0000000000007941 */ /* 0x000fea0003800000 */
.L_x_46099:
[----:B------:R-:W-:Y:S01]  /*7da0*/  DADD R24, |R26|, |R24| ;  /* 0x000000001a187229 */ /* 0x000fe20000000618 */
[----:B------:R-:W-:-:S07]  /*7db0*/  LOP3.LUT R27, R3, 0x80000000, R27, 0xb8, !PT ;  /* 0x80000000031b7812 */ /* 0x000fce00078eb81b */
[----:B------:R-:W-:-:S06]  /*7dc0*/  DSETP.GTU.AND P0, PT, |R24|, +INF , PT ;  /* 0x7ff000001800742a */ /* 0x000fcc0003f0c200 */
[----:B------:R-:W-:Y:S02]  /*7dd0*/  FSEL R2, R24, R2, P0 ;  /* 0x0000000218027208 */ /* 0x000fe40000000000 */
[----:B------:R-:W-:Y:S01]  /*7de0*/  FSEL R3, R25, R27, P0 ;  /* 0x0000001b19037208 */ /* 0x000fe20000000000 */
[----:B------:R-:W-:Y:S06]  /*7df0*/  BRA `(.L_x_46074) ;  /* 0x0000003000c87947 */ /* 0x000fec0003800000 */
.L_x_46061:
        /* <DEDUP_REMOVED lines=90> */
.L_x_46104:
        /* <DEDUP_REMOVED lines=24> */
.L_x_46107:
[----:B------:R-:W-:Y:S05]  /*8520*/  BSYNC B3 ;  /* 0x0000000000037941 */ /* 0x000fea0003800000 */
.L_x_46106:
        /* <DEDUP_REMOVED lines=29> */
.L_x_46105:
[----:B------:R-:W-:Y:S05]  /*8700*/  BSYNC B2 ;  /* 0x0000000000027941 */ /* 0x000fea0003800000 */
.L_x_46103:
        /* <DEDUP_REMOVED lines=83> */
.L_x_46102:
        /* <DEDUP_REMOVED lines=85> */
.L_x_46060:
        /* <DEDUP_REMOVED lines=22> */
[----:B--2-4-:R-:W-:Y:S05]  /*92f0*/  CALL.REL.NOINC `($__internal_84_$__cuda_sm20_div_rn_f64_full) ;  /* 0x000002fc00287944 */ /* 0x014fea0003c00000 */
[----:B------:R-:W-:Y:S02]  /*9300*/  IMAD.MOV.U32 R5, RZ, RZ, R4 ;  /* 0x000000ffff057224 */ /* 0x000fe400078e0004 */
[----:B------:R-:W-:-:S07]  /*9310*/  IMAD.MOV.U32 R4, RZ, RZ, R3 ;  /* 0x000000ffff047224 */ /* 0x000fce00078e0003 */
.L_x_46109:
[----:B------:R-:W-:Y:S05]  /*9320*/  BSYNC B2 ;  /* 0x0000000000027941 */ /* 0x000fea0003800000 */
.L_x_46108:
        /* <DEDUP_REMOVED lines=26> */
.L_x_46111:
[----:B------:R-:W-:Y:S05]  /*94d0*/  BSYNC B2 ;  /* 0x0000000000027941 */ /* 0x000fea0003800000 */
.L_x_46110:
[----:B------:R-:W-:Y:S01]  /*94e0*/  DADD R6, -RZ, |R2| ;  /* 0x00000000ff067229 */ /* 0x000fe20000000502 */
[----:B------:R-:W-:Y:S01]  /*94f0*/  UMOV UR4, 0xffffffff ;  /* 0xffffffff00047882 */ /* 0x000fe20000000000 */
[----:B------:R-:W-:Y:S01]  /*9500*/  IMAD.MOV.U32 R2, RZ, RZ, RZ ;  /* 0x000000ffff027224 */ /* 0x000fe200078e00ff */
        /* <DEDUP_REMOVED lines=10> */
[CC--:B------:R-:W-:Y:S02]  /*95b0*/  SEL R31, R7.reuse, R23.reuse, P2 ;  /* 0x00000017071f7207 */ /* 0x0c0fe40001000000 */
[----:B------:R-:W-:Y:S02]  /*95c0*/  SEL R32, R7, R23, P0 ;  /* 0x0000001707207207 */ /* 0x000fe40000000000 */
[----:B------:R-:W-:Y:S01]  /*95d0*/  LOP3.LUT R0, R31, 0xffc00000, RZ, 0xc0, !PT ;  /* 0xffc000001f007812 */ /* 0x000fe200078ec0ff */
[----:B------:R-:W-:Y:S01]  /*95e0*/  MUFU.RCP64H R23, R21 ;  /* 0x0000001500177308 */ /* 0x000fe20000001800 */
[----:B------:R-:W-:Y:S01]  /*95f0*/  SEL R28, R6, R22, P0 ;  /* 0x00000016061c7207 */ /* 0x000fe20000000000 */
[----:B------:R-:W-:Y:S01]  /*9600*/  IMAD.MOV.U32 R29, RZ, RZ, R32 ;  /* 0x000000ffff1d7224 */ /* 0x000fe200078e0020 */
[----:B------:R-:W-:-:S02]  /*9610*/  IADD3 R3, -R0, 0x7fd00000, RZ ;  /* 0x7fd0000000037810 */ /* 0x000fc40007ffe1ff */
[----:B------:R-:W-:Y:S01]  /*9620*/  SEL R30, R6, R22, P2 ;  /* 0x00000016061e7207 */ /* 0x000fe20001000000 */
[----:B------:R-:W-:Y:S01]  /*9630*/  IMAD.U32 R6, RZ, RZ, UR6 ;  /* 0x00000006ff067e24 */ /* 0x000fe2000f8e00ff */
[----:B------:R-:W-:Y:S01]  /*9640*/  ISETP.GE.U32.AND P3, PT, R32, 0x7ff00000, PT ;  /* 0x7ff000002000780c */ /* 0x000fe20003f66070 */
[----:B------:R-:W-:Y:S01]  /*9650*/  IMAD.MOV.U32 R22, RZ, RZ, 0x1 ;  /* 0x00000001ff167424 */ /* 0x000fe200078e00ff */
        /* <DEDUP_REMOVED lines=113> */
.L_x_46113:
[----:B------:R-:W-:Y:S05]  /*9d70*/  BSYNC B0 ;  /* 0x0000000000007941 */ /* 0x000fea0003800000 */
.L_x_46112:
        /* <DEDUP_REMOVED lines=10> */
.L_x_46115:
[----:B------:R-:W-:Y:S05]  /*9e20*/  BSYNC B2 ;  /* 0x0000000000027941 */ /* 0x000fea0003800000 */
.L_x_46114:
        /* <DEDUP_REMOVED lines=82> */
.L_x_46117:
[----:B------:R-:W-:-:S04]  /*a350*/  ISETP.GE.AND P0, PT, R25, RZ, PT ;  /* 0x000000ff1900720c */ /* 0x000fc80003f06270 */
[----:B------:R-:W-:Y:S02]  /*a360*/  FSEL R2, RZ, 3.37028055040000000000e+12, P0 ;  /* 0x54442d18ff027808 */ /* 0x000fe40000000000 */
[----:B------:R-:W-:-:S07]  /*a370*/  FSEL R3, RZ, 2.1426990032196044922, P0 ;  /* 0x400921fbff037808 */ /* 0x000fce0000000000 */
.L_x_46118:
[----:B------:R-:W-:Y:S05]  /*a380*/  BSYNC B0 ;  /* 0x0000000000007941 */ /* 0x000fea0003800000 */
.L_x_46116:
[----:B------:R-:W-:Y:S01]  /*a390*/  DADD R24, |R26|, |R24| ;  /* 0x000000001a187229 */ /* 0x000fe20000000618 */
[----:B------:R-:W-:Y:S01]  /*a3a0*/  LOP3.LUT R27, R3, 0x80000000, R27, 0xb8, !PT ;  /* 0x80000000031b7812 */ /* 0x000fe200078eb81b */
[----:B------:R-:W-:-:S06]  /*a3b0*/  DADD R22, R22, 1 ;  /* 0x3ff0000016167429 */ /* 0x000fcc0000000000 */
[----:B------:R-:W-:-:S06]  /*a3c0*/  DSETP.GTU.AND P0, PT, |R24|, +INF , PT ;  /* 0x7ff000001800742a */ /* 0x000fcc0003f0c200 */
[----:B------:R-:W-:Y:S02]  /*a3d0*/  FSEL R2, R24, R2, P0 ;  /* 0x0000000218027208 */ /* 0x000fe40000000000 */
[----:B------:R-:W-:Y:S01]  /*a3e0*/  FSEL R3, R25, R27, P0 ;  /* 0x0000001b19037208 */ /* 0x000fe20000000000 */
[----:B------:R-:W-:Y:S06]  /*a3f0*/  BRA `(.L_x_46074) ;  /* 0x0000000c00487947 */ /* 0x000fec0003800000 */
.L_x_46059:
[C---:B------:R-:W-:Y:S01]  /*a400*/  DSETP.GEU.AND P0, PT, |R26|.reuse, 1.4916681462400413487e-154, PT ;  /* 0x200000001a00742a */ /* 0x040fe20003f0e200 */
[----:B------:R-:W-:Y:S01]  /*a410*/  IMAD.MOV.U32 R12, RZ, RZ, 0x1 ;  /* 0x00000001ff0c7424 */ /* 0x000fe200078e00ff */
[----:B------:R-:W-:Y:S01]  /*a420*/  DADD R20, -RZ, |R26| ;  /* 0x00000000ff147229 */ /* 0x000fe2000000051a */
[----:B------:R-:W-:Y:S01]  /*a430*/  BSSY B0, `(.L_x_46119) ;  /* 0x0000069000007945 */ /* 0x000fe20003800000 */
[----:B------:R-:W-:Y:S01]  /*a440*/  DSETP.GT.AND P1, PT, |R26|, |R24|, PT ;  /* 0x400000181a00722a */ /* 0x000fe20003f24200 */
[----:B------:R-:W-:Y:S01]  /*a450*/  IMAD.MOV.U32 R29, RZ, RZ, -0x3ff ;  /* 0xfffffc01ff1d7424 */ /* 0x000fe200078e00ff */
[----:B------:R-:W-:-:S06]  /*a460*/  DSETP.LT.AND P0, PT, |R24|, 1.4916681462400413487e-154, !P0 ;  /* 0x200000001800742a */ /* 0x000fcc0004701200 */
[----:B0-----:R-:W-:Y:S02]  /*a470*/  FSEL R19, R21, R15, P1 ;  /* 0x0000000f15137208 */ /* 0x001fe40000800000 */
        /* <DEDUP_REMOVED lines=8> */
[----:B------:R-:W-:-:S08]  /*a500*/  @P0 DMUL R4, R4, R4 ;  /* 0x0000000404040228 */ /* 0x000fd00000000000 */
[----:B------:R-:W-:Y:S02]  /*a510*/  @P0 DFMA R4, R2, R2, R4 ;  /* 0x000000020204022b */ /* 0x000fe40000000004 */
[----:B------:R-:W-:Y:S02]  /*a520*/  @!P0 DFMA R2, R24, R24, R6 ;  /* 0x000000181802822b */ /* 0x000fe40000000006 */
[----:B0-----:R-:W-:-:S04]  /*a530*/  DFMA R6, -R18, R12, 1 ;  /* 0x3ff000001206742b */ /* 0x001fc8000000010c */
[----:B------:R-:W-:-:S04]  /*a540*/  @P0 DMUL R2, R4, 0.0625 ;  /* 0x3fb0000004020828 */ /* 0x000fc80000000000 */
[----:B------:R-:W-:-:S06]  /*a550*/  DFMA R6, R6, R6, R6 ;  /* 0x000000060606722b */ /* 0x000fcc0000000006 */
[----:B------:R-:W-:Y:S01]  /*a560*/  ISETP.GT.AND P0, PT, R3, 0xfffff, PT ;  /* 0x000fffff0300780c */ /* 0x000fe20003f04270 */
[----:B------:R-:W-:Y:S01]  /*a570*/  IMAD.MOV.U32 R0, RZ, RZ, R2 ;  /* 0x000000ffff007224 */ /* 0x000fe200078e0002 */
[----:B------:R-:W-:Y:S01]  /*a580*/  DFMA R6, R12, R6, R12 ;  /* 0x000000060c06722b */ /* 0x000fe2000000000c */
[----:B------:R-:W-:-:S07]  /*a590*/  IMAD.MOV.U32 R28, RZ, RZ, R3 ;  /* 0x000000ffff1c7224 */ /* 0x000fce00078e0003 */
[----:B------:R-:W-:-:S03]  /*a5a0*/  DFMA R4, -R18, R6, 1 ;  /* 0x3ff000001204742b */ /* 0x000fc60000000106 */
[----:B------:R-:W-:Y:S01]  /*a5b0*/  @!P0 DMUL R2, R2, 1.80143985094819840000e+16 ;  /* 0x4350000002028828 */ /* 0x000fe20000000000 */
[----:B------:R-:W-:-:S04]  /*a5c0*/  @!P0 IMAD.MOV.U32 R29, RZ, RZ, -0x435 ;  /* 0xfffffbcbff1d8424 */ /* 0x000fc800078e00ff */
[----:B------:R-:W-:-:S05]  /*a5d0*/  DFMA R4, R6, R4, R6 ;  /* 0x000000040604722b */ /* 0x000fca0000000006 */
[----:B------:R-:W-:Y:S02]  /*a5e0*/  @!P0 IMAD.MOV.U32 R28, RZ, RZ, R3 ;  /* 0x000000ffff1c8224 */ /* 0x000fe400078e0003 */
[----:B------:R-:W-:Y:S01]  /*a5f0*/  @!P0 IMAD.MOV.U32 R0, RZ, RZ, R2 ;  /* 0x000000ffff008224 */ /* 0x000fe200078e0002 */
[----:B------:R-:W-:Y:S01]  /*a600*/  DMUL R6, R4, R32 ;  /* 0x0000002004067228 */ /* 0x000fe20000000000 */
[----:B------:R-:W-:-:S05]  /*a610*/  VIADD R12, R28, 0xffffffff ;  /* 0xffffffff1c0c7836 */ /* 0x000fca0000000000 */
[----:B------:R-:W-:Y:S02]  /*a620*/  ISETP.GE.U32.AND P2, PT, R12, 0x7fefffff, PT ;  /* 0x7fefffff0c00780c */ /* 0x000fe40003f46070 */
[----:B------:R-:W-:-:S08]  /*a630*/  DFMA R12, -R18, R6, R32 ;  /* 0x00000006120c722b */ /* 0x000fd00000000120 */
[----:B------:R-:W-:-:S03]  /*a640*/  DFMA R4, R4, R12, R6 ;  /* 0x0000000c0404722b */ /* 0x000fc60000000006 */
[----:B------:R-:W-:Y:S01]  /*a650*/  @P2 IMAD.MOV.U32 R6, RZ, RZ, 0x0 ;  /* 0x00000000ff062424 */ /* 0x000fe200078e00ff */
[----:B------:R-:W-:Y:S01]  /*a660*/  @P2 FSETP.NEU.FTZ.AND P3, PT, R3, RZ, PT ;  /* 0x000000ff0300220b */ /* 0x000fe20003f7d000 */
[----:B------:R-:W-:-:S05]  /*a670*/  @P2 IMAD.MOV.U32 R7, RZ, RZ, 0x7ff00000 ;  /* 0x7ff00000ff072424 */ /* 0x000fca00078e00ff */
[----:B------:R-:W-:Y:S01]  /*a680*/  FFMA R12, RZ, R19, R5 ;  /* 0x00000013ff0c7223 */ /* 0x000fe20000000005 */
[----:B------:R-:W-:-:S04]  /*a690*/  @P2 DFMA R6, R2, R6, +INF ;  /* 0x7ff000000206242b */ /* 0x000fc80000000006 */
[----:B------:R-:W-:-:S06]  /*a6a0*/  FSETP.GT.AND P4, PT, |R12|, 1.469367938527859385e-39, PT ;  /* 0x001000000c00780b */ /* 0x000fcc0003f84200 */
        /* <DEDUP_REMOVED lines=14> */
[----:B------:R-:W-:Y:S01]  /*a790*/  IMAD.MOV.U32 R29, RZ, RZ, 0x43300000 ;  /* 0x43300000ff1d7424 */ /* 0x000fe200078e00ff */
        /* <DEDUP_REMOVED lines=50> */
.L_x_46120:
[----:B------:R-:W-:Y:S05]  /*aac0*/  BSYNC B0 ;  /* 0x0000000000007941 */ /* 0x000fea0003800000 */
.L_x_46119:
        /* <DEDUP_REMOVED lines=10> */
.L_x_46122:
[----:B------:R-:W-:Y:S05]  /*ab70*/  BSYNC B2 ;  /* 0x0000000000027941 */ /* 0x000fea0003800000 */
.L_x_46121:
        /* <DEDUP_REMOVED lines=82> */
.L_x_46124:
[----:B------:R-:W-:Y:S02]  /*b0a0*/  FSEL R2, RZ, 3.37028055040000000000e+12, P2 ;  /* 0x54442d18ff027808 */ /* 0x000fe40001000000 */
[----:B------:R-:W-:-:S07]  /*b0b0*/  FSEL R3, RZ, 2.1426990032196044922, P2 ;  /* 0x400921fbff037808 */ /* 0x000fce0001000000 */
.L_x_46125:
[----:B------:R-:W-:Y:S05]  /*b0c0*/  BSYNC B0 ;  /* 0x0000000000007941 */ /* 0x000fea0003800000 */
.L_x_46123:
[----:B------:R-:W-:Y:S01]  /*b0d0*/  DADD R24, |R26|, |R24| ;  /* 0x000000001a187229 */ /* 0x000fe20000000618 */
[----:B------:R-:W-:-:S07]  /*b0e0*/  LOP3.LUT R27, R3, 0x80000000, R27, 0xb8, !PT ;  /* 0x80000000031b7812 */ /* 0x000fce00078eb81b */
[----:B------:R-:W-:-:S06]  /*b0f0*/  DSETP.GTU.AND P0, PT, |R24|, +INF , PT ;  /* 0x7ff000001800742a */ /* 0x000fcc0003f0c200 */
[----:B------:R-:W-:Y:S02]  /*b100*/  FSEL R2, R24, R2, P0 ;  /* 0x0000000218027208 */ /* 0x000fe40000000000 */
[----:B------:R-:W-:-:S07]  /*b110*/  FSEL R3, R25, R27, P0 ;  /* 0x0000001b19037208 */ /* 0x000fce0000000000 */
.L_x_46074:
[----:B------:R-:W-:Y:S05]  /*b120*/  BSYNC B1 ;  /* 0x0000000000017941 */ /* 0x000fea0003800000 */
.L_x_46058:
[C---:B--2-4-:R-:W-:Y:S01]  /*b130*/  DMUL R12, R2.reuse, R8 ;  /* 0x00000008020c7228 */ /* 0x054fe20000000000 */
[----:B------:R-:W-:Y:S01]  /*b140*/  BSSY B1, `(.L_x_46126) ;  /* 0x000021c000017945 */ /* 0x000fe20003800000 */
[----:B------:R-:W-:-:S06]  /*b150*/  DMUL R2, R2, R10 ;  /* 0x0000000a02027228 */ /* 0x000fcc0000000000 */
[C---:B------:R-:W-:Y:S02]  /*b160*/  DFMA R12, R22.reuse, R10, R12 ;  /* 0x0000000a160c722b */ /* 0x040fe4000000000c */
[----:B------:R-:W-:-:S08]  /*b170*/  DFMA R8, R22, R8, -R2 ;  /* 0x000000081608722b */ /* 0x000fd00000000802 */
        /* <DEDUP_REMOVED lines=70> */
.L_x_46132:
[----:B------:R-:W-:Y:S05]  /*b5e0*/  BSYNC B0 ;  /* 0x0000000000007941 */ /* 0x000fea0003800000 */
.L_x_46131:
        /* <DEDUP_REMOVED lines=21> */
[----:B------:R-:W-:Y:S05]  /*b740*/  CALL.REL.NOINC `($_ZN2at6native18elementwise_kernelILi128ELi4EZNS0_15gpu_kernel_implIZZZNS0_50_GLOBAL__N__2680c7bb_12_PowKernel_cu_140f0503_289624pow_tensor_tensor_kernelERNS_18TensorIteratorBaseEENKUlvE_clEvENKUlvE6_clEvEUlN3c107complexIdEESA_E_EEvS5_RKT_EUliE_EEviT1_$__internal_trig_reduction_slowpathd) ;  /* 0x000002dc00ac7944 */ /* 0x000fea0003c00000 */
[----:B------:R-:W-:Y:S02]  /*b750*/  IMAD.MOV.U32 R20, RZ, RZ, R4 ;  /* 0x000000ffff147224 */ /* 0x000fe400078e0004 */
[----:B------:R-:W-:Y:S01]  /*b760*/  IMAD.MOV.U32 R21, RZ, RZ, R5 ;  /* 0x000000ffff157224 */ /* 0x000fe200078e0005 */
[----:B------:R-:W-:Y:S06]  /*b770*/  BRA `(.L_x_46135) ;  /* 0x0000000000087947 */ /* 0x000fec0003800000 */
.L_x_46134:
[----:B------:R-:W-:Y:S01]  /*b780*/  DMUL R20, RZ, R12 ;  /* 0x0000000cff147228 */ /* 0x000fe20000000000 */
[----:B------:R-:W-:-:S10]  /*b790*/  IMAD.MOV.U32 R0, RZ, RZ, RZ ;  /* 0x000000ffff007224 */ /* 0x000fd400078e00ff */
.L_x_46135:
[----:B------:R-:W-:Y:S05]  /*b7a0*/  BSYNC B2 ;  /* 0x0000000000027941 */ /* 0x000fea0003800000 */
.L_x_46133:
        /* <DEDUP_REMOVED lines=48> */
.L_x_46137:
[----:B------:R-:W-:Y:S01]  /*bab0*/  DMUL R2, RZ, R12 ;  /* 0x0000000cff027228 */ /* 0x000fe20000000000 */
[----:B------:R-:W-:-:S10]  /*bac0*/  IMAD.MOV.U32 R0, RZ, RZ, RZ ;  /* 0x000000ffff007224 */ /* 0x000fd400078e00ff */
.L_x_46138:
[----:B------:R-:W-:Y:S05]  /*bad0*/  BSYNC B2 ;  /* 0x0000000000027941 */ /* 0x000fea0003800000 */
.L_x_46136:
        /* <DEDUP_REMOVED lines=25> */
.L_x_46130:
        /* <DEDUP_REMOVED lines=62> */
.L_x_46141:
[----:B------:R-:W-:Y:S05]  /*c050*/  BSYNC B0 ;  /* 0x0000000000007941 */ /* 0x000fea0003800000 */
.L_x_46140:
        /* <DEDUP_REMOVED lines=25> */
.L_x_46143:
[----:B------:R-:W-:Y:S01]  /*c1f0*/  DMUL R18, RZ, R12 ;  /* 0x0000000cff127228 */ /* 0x000fe20000000000 */
[----:B------:R-:W-:-:S10]  /*c200*/  IMAD.MOV.U32 R0, RZ, RZ, RZ ;  /* 0x000000ffff007224 */ /* 0x000fd400078e00ff */
.L_x_46144:
[----:B------:R-:W-:Y:S05]  /*c210*/  BSYNC B2 ;  /* 0x0000000000027941 */ /* 0x000fea0003800000 */
.L_x_46142:
        /* <DEDUP_REMOVED lines=48> */
.L_x_46146:
[----:B------:R-:W-:Y:S01]  /*c520*/  DMUL R2, RZ, R12 ;  /* 0x0000000cff027228 */ /* 0x000fe20000000000 */
[----:B------:R-:W-:-:S10]  /*c530*/  IMAD.MOV.U32 R0, RZ, RZ, RZ ;  /* 0x000000ffff007224 */ /* 0x000fd400078e00ff */
.L_x_46147:
[----:B------:R-:W-:Y:S05]  /*c540*/  BSYNC B2 ;  /* 0x0000000000027941 */ /* 0x000fea0003800000 */
.L_x_46145:
        /* <DEDUP_REMOVED lines=13> */
[C---:B------:R-:W-:Y:S02]  /*c620*/  LOP3.LUT R0, R15.reuse, 0xfffff, RZ, 0xc0, !PT ;  /* 0x000fffff0f007812 */ /* 0x040fe400078ec0ff */
[----:B0-----:R-:W-:Y:S02]  /*c630*/  LEA.HI R4, R15, 0xffffff09, RZ, 0xc ;  /* 0xffffff090f047811 */ /* 0x001fe400078f60ff */
[----:B------:R-:W-:Y:S02]  /*c640*/  LOP3.LUT R15, R0, 0x7fe00000, RZ, 0xfc, !PT ;  /* 0x7fe00000000f7812 */ /* 0x000fe400078efcff */
[----:B------:R-:W-:-:S04]  /*c650*/  LEA.HI R0, R4, R4, RZ, 0x1 ;  /* 0x0000000404007211 */ /* 0x000fc800078f08ff */
[----:B------:R-:W-:Y:S01]  /*c660*/  SHF.R.S32.HI R5, RZ, 0x1, R0 ;  /* 0x00000001ff057819 */ /* 0x000fe20000011400 */
[----:B------:R-:W-:-:S04]  /*c670*/  DMUL R18, R14, R18 ;  /* 0x000000120e127228 */ /* 0x000fc80000000000 */
[----:B------:R-:W-:Y:S01]  /*c680*/  IMAD.IADD R4, R4, 0x1, -R5 ;  /* 0x0000000104047824 */ /* 0x000fe200078e0a05 */
[----:B--2---:R-:W-:-:S08]  /*c690*/  DFMA R8, R12, R6, R8 ;  /* 0x000000060c08722b */ /* 0x004fd00000000008 */
[----:B------:R-:W-:-:S08]  /*c6a0*/  DFMA R8, R12, R8, R10 ;  /* 0x000000080c08722b */ /* 0x000fd0000000000a */
[----:B---3--:R-:W-:-:S08]  /*c6b0*/  DFMA R8, R12, R8, R20 ;  /* 0x000000080c08722b */ /* 0x008fd00000000014 */
[----:B------:R-:W-:Y:S01]  /*c6c0*/  DFMA R8, R12, R8, R22 ;  /* 0x000000080c08722b */ /* 0x000fe20000000016 */
[----:B------:R-:W-:Y:S01]  /*c6d0*/  LEA R23, R4, 0x3ff00000, 0x14 ;  /* 0x3ff0000004177811 */ /* 0x000fe200078ea0ff */
[----:B------:R-:W-:-:S06]  /*c6e0*/  IMAD.MOV.U32 R22, RZ, RZ, RZ ;  /* 0x000000ffff167224 */ /* 0x000fcc00078e00ff */
[----:B----4-:R-:W-:-:S08]  /*c6f0*/  DFMA R8, R12, R8, R24 ;  /* 0x000000080c08722b */ /* 0x010fd00000000018 */
[----:B------:R-:W-:-:S08]  /*c700*/  DFMA R8, R12, R8, R26 ;  /* 0x000000080c08722b */ /* 0x000fd0000000001a */
[----:B------:R-:W-:Y:S02]  /*c710*/  DFMA R2, R8, R2, R2 ;  /* 0x000000020802722b */ /* 0x000fe40000000002 */
[----:B------:R-:W-:-:S08]  /*c720*/  @P0 DFMA R2, R12, R8, 1 ;  /* 0x3ff000000c02042b */ /* 0x000fd00000000008 */
[----:B------:R-:W-:-:S08]  /*c730*/  @P1 DFMA R2, R2, -1, RZ ;  /* 0xbff000000202182b */ /* 0x000fd000000000ff */
[----:B------:R-:W-:Y:S01]  /*c740*/  DMUL R14, R14, R2 ;  /* 0x000000020e0e7228 */ /* 0x000fe20000000000 */
[----:B------:R-:W-:Y:S01]  /*c750*/  LEA R3, R5, 0x3ff00000, 0x14 ;  /* 0x3ff0000005037811 */ /* 0x000fe200078ea0ff */
[----:B------:R-:W-:-:S06]  /*c760*/  IMAD.MOV.U32 R2, RZ, RZ, RZ ;  /* 0x000000ffff027224 */ /* 0x000fcc00078e00ff */
[C---:B------:R-:W-:Y:S02]  /*c770*/  DMUL R18, R2.reuse, R18 ;  /* 0x0000001202127228 */ /* 0x040fe40000000000 */
[----:B------:R-:W-:-:S06]  /*c780*/  DMUL R14, R2, R14 ;  /* 0x0000000e020e7228 */ /* 0x000fcc0000000000 */
[C---:B------:R-:W-:Y:S02]  /*c790*/  DMUL R20, R22.reuse, R18 ;  /* 0x0000001216147228 */ /* 0x040fe40000000000 */
[----:B------:R-:W-:Y:S01]  /*c7a0*/  DMUL R22, R22, R14 ;  /* 0x0000000e16167228 */ /* 0x000fe20000000000 */
[----:B------:R-:W-:Y:S10]  /*c7b0*/  BRA `(.L_x_46139) ;  /* 0x0000000800d07947 */ /* 0x000ff40003800000 */
.L_x_46129:
        /* <DEDUP_REMOVED lines=11> */
.L_x_46148:
[----:B------:R-:W-:-:S10]  /*c870*/  DADD R20, R12, -R12 ;  /* 0x000000000c147229 */ /* 0x000fd4000000080c */
[----:B------:R-:W-:Y:S02]  /*c880*/  IMAD.MOV.U32 R22, RZ, RZ, R20 ;  /* 0x000000ffff167224 */ /* 0x000fe400078e0014 */
[----:B------:R-:W-:Y:S01]  /*c890*/  IMAD.MOV.U32 R23, RZ, RZ, R21 ;  /* 0x000000ffff177224 */ /* 0x000fe200078e0015 */
[----:B------:R-:W-:Y:S06]  /*c8a0*/  BRA `(.L_x_46139) ;  /* 0x0000000800947947 */ /* 0x000fec0003800000 */
.L_x_46128:
        /* <DEDUP_REMOVED lines=26> */
.L_x_46150:
[----:B------:R-:W-:Y:S01]  /*ca50*/  DMUL R20, RZ, R12 ;  /* 0x0000000cff147228 */ /* 0x000fe20000000000 */
[----:B------:R-:W-:-:S10]  /*ca60*/  IMAD.MOV.U32 R0, RZ, RZ, RZ ;  /* 0x000000ffff007224 */ /* 0x000fd400078e00ff */
.L_x_46151:
[----:B------:R-:W-:Y:S05]  /*ca70*/  BSYNC B2 ;  /* 0x0000000000027941 */ /* 0x000fea0003800000 */
.L_x_46149:
        /* <DEDUP_REMOVED lines=48> */
.L_x_46153:
[----:B------:R-:W-:Y:S01]  /*cd80*/  DMUL R22, RZ, R12 ;  /* 0x0000000cff167228 */ /* 0x000fe20000000000 */
[----:B------:R-:W-:-:S10]  /*cd90*/  IMAD.MOV.U32 R0, RZ, RZ, RZ ;  /* 0x000000ffff007224 */ /* 0x000fd400078e00ff */
.L_x_46154:
[----:B------:R-:W-:Y:S05]  /*cda0*/  BSYNC B2 ;  /* 0x0000000000027941 */ /* 0x000fea0003800000 */
.L_x_46152:
        /* <DEDUP_REMOVED lines=24> */
.L_x_46127:
        /* <DEDUP_REMOVED lines=56> */
[----:B------:R-:W-:-:S06]  /*d2b0*/  @!P1 LEA R5, R6, 0x3ff00000, 0x14 ;  /* 0x3ff0000006059811 */ /* 0x000fcc00078ea0ff */
[----:B------:R-:W-:-:S11]  /*d2c0*/  @!P1 DMUL R20, R2, R4 ;  /* 0x0000000402149228 */ /* 0x000fd60000000000 */
.L_x_46156:
[----:B------:R-:W-:Y:S05]  /*d2d0*/  BSYNC B0 ;  /* 0x0000000000007941 */ /* 0x000fea0003800000 */
.L_x_46155:
[----:B------:R-:W-:Y:S02]  /*d2e0*/  IMAD.MOV.U32 R22, RZ, RZ, R12 ;  /* 0x000000ffff167224 */ /* 0x000fe400078e000c */
[----:B------:R-:W-:-:S07]  /*d2f0*/  IMAD.MOV.U32 R23, RZ, RZ, R13 ;  /* 0x000000ffff177224 */ /* 0x000fce00078e000d */
.L_x_46139:
[----:B------:R-:W-:Y:S05]  /*d300*/  BSYNC B1 ;  /* 0x0000000000017941 */ /* 0x000fea0003800000 */
.L_x_46126:
        /* <DEDUP_REMOVED lines=15> */
.L_x_46160:
[----:B------:R-:W0:Y:S02]  /*d400*/  F2I.S64.F64.TRUNC R20, R20 ;  /* 0x0000001400147311 */ /* 0x000e24000030d900 */
[----:B0-----:R-:W-:-:S05]  /*d410*/  IMAD.MOV.U32 R3, RZ, RZ, R20 ;  /* 0x000000ffff037224 */ /* 0x001fca00078e0014 */
[----:B------:R3:W-:Y:S01]  /*d420*/  STG.E.U8 desc[UR36][R16.64], R3 ;  /* 0x0000000310007986 */ /* 0x0007e2000c101124 */
[----:B------:R-:W-:Y:S05]  /*d430*/  BRA `(.L_x_46162) ;  /* 0x0000001000087947 */ /* 0x000fea0003800000 */
.L_x_46159:
        /* <DEDUP_REMOVED lines=9> */
.L_x_46164:
[----:B------:R-:W0:Y:S02]  /*d4d0*/  F2I.F64.TRUNC R21, R20 ;  /* 0x0000001400157311 */ /* 0x000e24000030d100 */
[----:B0-----:R2:W-:Y:S01]  /*d4e0*/  STG.E desc[UR36][R16.64], R21 ;  /* 0x0000001510007986 */ /* 0x0015e2000c101924 */
[----:B------:R-:W-:Y:S05]  /*d4f0*/  BRA `(.L_x_46162) ;  /* 0x0000000c00d87947 */ /* 0x000fea0003800000 */
.L_x_46163:
[----:B------:R-:W0:Y:S02]  /*d500*/  F2I.F64.TRUNC R21, R20 ;  /* 0x0000001400157311 */ /* 0x000e24000030d100 */
[----:B0-----:R0:W-:Y:S01]  /*d510*/  STG.E.U16 desc[UR36][R16.64], R21 ;  /* 0x0000001510007986 */ /* 0x0011e2000c101524 */
[----:B------:R-:W-:Y:S05]  /*d520*/  BRA `(.L_x_46162) ;  /* 0x0000000c00cc7947 */ /* 0x000fea0003800000 */
.L_x_46158:
        /* <DEDUP_REMOVED lines=13> */
.L_x_46166:
        /* <DEDUP_REMOVED lines=8> */
.L_x_46165:
        /* <DEDUP_REMOVED lines=16> */
.L_x_46168:
        /* <DEDUP_REMOVED lines=11> */
.L_x_46167:
[----:B------:R0:W-:Y:S01]  /*d830*/  STG.E.64 desc[UR36][R16.64], R20 ;  /* 0x0000001410007986 */ /* 0x0001e2000c101b24 */
[----:B------:R-:W-:Y:S05]  /*d840*/  BRA `(.L_x_46162) ;  /* 0x0000000c00047947 */ /* 0x000fea0003800000 */
.L_x_46157:
        /* <DEDUP_REMOVED lines=13> */
.L_x_46171:
[----:B------:R0:W-:Y:S01]  /*d920*/  STG.E.128 desc[UR36][R16.64], R20 ;  /* 0x0000001410007986 */ /* 0x0001e2000c101d24 */
[----:B------:R-:W-:Y:S05]  /*d930*/  BRA `(.L_x_46162) ;  /* 0x0000000800c87947 */ /* 0x000fea0003800000 */
.L_x_46170:
        /* <DEDUP_REMOVED lines=25> */
.L_x_46175:
[----:B------:R-:W-:Y:S05]  /*dad0*/  BSYNC B0 ;  /* 0x0000000000007941 */ /* 0x000fea0003800000 */
.L_x_46174:
[----:B------:R-:W-:-:S05]  /*dae0*/  LOP3.LUT R3, R0, R3, RZ, 0xfc, !PT ;  /* 0x0000000300037212 */ /* 0x000fca00078efcff */
[----:B------:R0:W-:Y:S01]  /*daf0*/  STG.E.U8 desc[UR36][R16.64], R3 ;  /* 0x0000000310007986 */ /* 0x0001e2000c101124 */
[----:B------:R-:W-:Y:S05]  /*db00*/  BRA `(.L_x_46162) ;  /* 0x0000000800547947 */ /* 0x000fea0003800000 */
.L_x_46173:
        /* <DEDUP_REMOVED lines=17> */
.L_x_46177:
[----:B------:R-:W-:Y:S01]  /*dc20*/  IMAD.MOV.U32 R0, RZ, RZ, 0x7f ;  /* 0x0000007fff007424 */ /* 0x000fe200078e00ff */
[----:B------:R-:W-:-:S04]  /*dc30*/  ISETP.GT.U32.AND P0, PT, R2, 0x7f800000, PT ;  /* 0x7f8000000200780c */ /* 0x000fc80003f04070 */
[----:B------:R-:W-:-:S09]  /*dc40*/  SEL R0, R0, 0x7c, P0 ;  /* 0x0000007c00007807 */ /* 0x000fd20000000000 */
.L_x_46178:
[----:B------:R-:W-:Y:S05]  /*dc50*/  BSYNC B0 ;  /* 0x0000000000007941 */ /* 0x000fea0003800000 */
.L_x_46176:
[----:B------:R-:W-:-:S04]  /*dc60*/  LOP3.LUT R2, R3, 0x80000000, RZ, 0xc0, !PT ;  /* 0x8000000003027812 */ /* 0x000fc800078ec0ff */
[----:B------:R-:W-:-:S04]  /*dc70*/  SHF.R.U32.HI R3, RZ, 0x18, R2 ;  /* 0x00000018ff037819 */ /* 0x000fc80000011602 */
[----:B------:R-:W-:-:S05]  /*dc80*/  LOP3.LUT R3, R0, R3, RZ, 0xfc, !PT ;  /* 0x0000000300037212 */ /* 0x000fca00078efcff */
[----:B------:R0:W-:Y:S01]  /*dc90*/  STG.E.U8 desc[UR36][R16.64], R3 ;  /* 0x0000000310007986 */ /* 0x0001e2000c101124 */
[----:B------:R-:W-:Y:S05]  /*dca0*/  BRA `(.L_x_46162) ;  /* 0x0000000400ec7947 */ /* 0x000fea0003800000 */
.L_x_46172:
        /* <DEDUP_REMOVED lines=8> */
.L_x_46169:
        /* <DEDUP_REMOVED lines=11> */
.L_x_46181:
        /* <DEDUP_REMOVED lines=21> */
.L_x_46184:
[----:B------:R-:W-:-:S04]  /*df30*/  LOP3.LUT R2, R3, 0x80000000, RZ, 0xc0, !PT ;  /* 0x8000000003027812 */ /* 0x000fc800078ec0ff */
[----:B------:R-:W-:-:S04]  /*df40*/  SHF.R.U32.HI R3, RZ, 0x18, R2 ;  /* 0x00000018ff037819 */ /* 0x000fc80000011602 */
[----:B------:R-:W-:-:S04]  /*df50*/  LOP3.LUT R0, R0, R3, RZ, 0xfc, !PT ;  /* 0x0000000300007212 */ /* 0x000fc800078efcff */
[----:B------:R-:W-:-:S07]  /*df60*/  PRMT R8, R0, 0x7610, R8 ;  /* 0x0000761000087816 */ /* 0x000fce0000000008 */
.L_x_46183:
[----:B------:R-:W-:Y:S05]  /*df70*/  BSYNC B0 ;  /* 0x0000000000007941 */ /* 0x000fea0003800000 */
.L_x_46182:
[----:B------:R0:W-:Y:S01]  /*df80*/  STG.E.U8 desc[UR36][R16.64], R8 ;  /* 0x0000000810007986 */ /* 0x0001e2000c101124 */
[----:B------:R-:W-:Y:S05]  /*df90*/  BRA `(.L_x_46162) ;  /* 0x0000000400307947 */ /* 0x000fea0003800000 */
.L_x_46180:
        /* <DEDUP_REMOVED lines=21> */
.L_x_46187:
[----:B------:R-:W-:-:S04]  /*e0f0*/  LOP3.LUT R2, R3, 0x80000000, RZ, 0xc0, !PT ;  /* 0x8000000003027812 */ /* 0x000fc800078ec0ff */
[----:B------:R-:W-:-:S04]  /*e100*/  SHF.R.U32.HI R3, RZ, 0x18, R2 ;  /* 0x00000018ff037819 */ /* 0x000fc80000011602 */
[----:B------:R-:W-:-:S04]  /*e110*/  LOP3.LUT R0, R0, R3, RZ, 0xfc, !PT ;  /* 0x0000000300007212 */ /* 0x000fc800078efcff */
[----:B------:R-:W-:-:S07]  /*e120*/  PRMT R8, R0, 0x7610, R8 ;  /* 0x0000761000087816 */ /* 0x000fce0000000008 */
.L_x_46186:
[----:B------:R-:W-:Y:S05]  /*e130*/  BSYNC B0 ;  /* 0x0000000000007941 */ /* 0x000fea0003800000 */
.L_x_46185:
[----:B------:R0:W-:Y:S01]  /*e140*/  STG.E.U8 desc[UR36][R16.64], R8 ;  /* 0x0000000810007986 */ /* 0x0001e2000c101124 */
[----:B------:R-:W-:Y:S05]  /*e150*/  BRA `(.L_x_46162) ;  /* 0x0000000000c07947 */ /* 0x000fea0003800000 */
.L_x_46179:
        /* <DEDUP_REMOVED lines=26> */
.L_x_46161:
        /* <DEDUP_REMOVED lines=16> */
.L_x_46190:
[----:B------:R-:W-:Y:S05]  /*e400*/  BRA `(.L_x_46162) ;  /* 0x0000000000147947 */ /* 0x000fea0003800000 */
.L_x_46189:
[----:B------:R-:W0:Y:S02]  /*e410*/  F2I.U64.F64.TRUNC R20, R20 ;  /* 0x0000001400147311 */ /* 0x000e24000030d800 */
[----:B0-----:R0:W-:Y:S01]  /*e420*/  STG.E.64 desc[UR36][R16.64], R20 ;  /* 0x0000001410007986 */ /* 0x0011e2000c101b24 */
[----:B------:R-:W-:Y:S05]  /*e430*/  BRA `(.L_x_46162) ;  /* 0x0000000000087947 */ /* 0x000fea0003800000 */
.L_x_46188:
[----:B------:R-:W0:Y:S02]  /*e440*/  F2I.U32.F64.TRUNC R21, R20 ;  /* 0x0000001400157311 */ /* 0x000e24000030d000 */
[----:B0-----:R0:W-:Y:S02]  /*e450*/  STG.E desc[UR36][R16.64], R21 ;  /* 0x0000001510007986 */ /* 0x0011e4000c101924 */
.L_x_46162:
[----:B0-----:R-:W0:Y:S01]  /*e460*/  S2R R0, SR_TID.X ;  /* 0x0000000000007919 */ /* 0x001e220000002100 */
[----:B---3--:R-:W0:Y:S02]  /*e470*/  S2R R3, SR_CTAID.X ;  /* 0x0000000000037919 */ /* 0x008e240000002500 */
[----:B0-----:R-:W-:-:S04]  /*e480*/  IMAD R0, R3, 0x200, R0 ;  /* 0x0000020003007824 */ /* 0x001fc800078e0200 */
[----:B------:R-:W-:-:S07]  /*e490*/  VIADD R2, R0, 0x80 ;  /* 0x0000008000027836 */ /* 0x000fce0000000000 */
.L_x_45990:
[----:B------:R-:W-:Y:S05]  /*e4a0*/  BSYNC B6 ;  /* 0x0000000000067941 */ /* 0x000fea0003800000 */
.L_x_45989:
[----:B------:R-:W-:Y:S01]  /*e4b0*/  ULDC UR4, c[0x0][0x210] ;  /* 0x0000840000047ab9 */ /* 0x000fe20000000800 */
[----:B------:R-:W-:Y:S01]  /*e4c0*/  BSSY B6, `(.L_x_46191) ;  /* 0x0000e3c000067945 */ /* 0x000fe20003800000 */
[----:B------:R-:W-:-:S13]  /*e4d0*/  ISETP.GE.AND P0, PT, R2, UR4, PT ;  /* 0x0000000402007c0c */ /* 0x000fda000bf06270 */
[----:B------:R-:W-:Y:S05]  /*e4e0*/  @P0 BRA `(.L_x_46192) ;  /* 0x000000e000e40947 */ /* 0x000fea0003800000 */
[----:B------:R-:W0:Y:S01]  /*e4f0*/  LDC R8, c[0x0][0x218] ;  /* 0x00008600ff087b82 */ /* 0x000e220000000800 */
[----:B------:R-:W-:Y:S02]  /*e500*/  IMAD.MOV.U32 R18, RZ, RZ, RZ ;  /* 0x000000ffff127224 */ /* 0x000fe400078e00ff */
[----:B------:R-:W-:Y:S02]  /*e510*/  IMAD.MOV.U32 R0, RZ, RZ, RZ ;  /* 0x000000ffff007224 */ /* 0x000fe400078e00ff */
[----:B-12-4-:R-:W-:Y:S01]  /*e520*/  IMAD.MOV.U32 R16, RZ, RZ, RZ ;  /* 0x000000ffff107224 */ /* 0x016fe200078e00ff */
        /* <DEDUP_REMOVED lines=351> */
.L_x_46193:
        /* <DEDUP_REMOVED lines=22> */
.L_x_46197:
[----:B------:R-:W2:Y:S01]  /*fc80*/  LDG.E.U8 R4, desc[UR36][R4.64] ;  /* 0x0000002404047981 */ /* 0x000ea2000c1e1100 */
[----:B------:R-:W-:Y:S01]  /*fc90*/  CS2R R26, SRZ ;  /* 0x00000000001a7805 */ /* 0x000fe2000001ff00 */
[----:B--2---:R0:W1:Y:S01]  /*fca0*/  I2F.F64.U16 R24, R4 ;  /* 0x0000000400187312 */ /* 0x0040620000101800 */
[----:B------:R-:W-:Y:S05]  /*fcb0*/  BRA `(.L_x_46199) ;  /* 0x0000000c00c87947 */ /* 0x000fea0003800000 */
.L_x_46196:
        /* <DEDUP_REMOVED lines=10> */
.L_x_46201:
[----:B------:R-:W2:Y:S01]  /*fd60*/  LDG.E R4, desc[UR36][R4.64] ;  /* 0x0000002404047981 */ /* 0x000ea2000c1e1900 */
[----:B------:R-:W-:Y:S01]  /*fd70*/  CS2R R26, SRZ ;  /* 0x00000000001a7805 */ /* 0x000fe2000001ff00 */
[----:B--2---:R0:W1:Y:S01]  /*fd80*/  I2F.F64 R24, R4 ;  /* 0x0000000400187312 */ /* 0x0040620000201c00 */
[----:B------:R-:W-:Y:S05]  /*fd90*/  BRA `(.L_x_46199) ;  /* 0x0000000c00907947 */ /* 0x000fea0003800000 */
.L_x_46200:
[----:B------:R-:W2:Y:S01]  /*fda0*/  LDG.E.U16 R4, desc[UR36][R4.64] ;  /* 0x0000002404047981 */ /* 0x000ea2000c1e1500 */
[----:B------:R-:W-:Y:S01]  /*fdb0*/  CS2R R26, SRZ ;  /* 0x00000000001a7805 */ /* 0x000fe2000001ff00 */
[----:B--2---:R4:W0:Y:S01]  /*fdc0*/  I2F.F64.S16 R24, R4 ;  /* 0x0000000400187312 */ /* 0x0048220000101c00 */
[----:B------:R-:W-:Y:S05]  /*fdd0*/  BRA `(.L_x_46199) ;  /* 0x0000000c00807947 */ /* 0x000fea0003800000 */
.L_x_46195:
        /* <DEDUP_REMOVED lines=11> */
.L_x_46203:
[----:B------:R-:W2:Y:S01]  /*fe90*/  LDG.E.U16 R0, desc[UR36][R4.64] ;  /* 0x0000002404007981 */ /* 0x000ea2000c1e1500 */
[----:B------:R-:W-:Y:S01]  /*fea0*/  CS2R R26, SRZ ;  /* 0x00000000001a7805 */ /* 0x000fe2000001ff00 */
[----:B--2---:R-:W-:-:S05]  /*feb0*/  HADD2.F32 R0, -RZ, R0.H0_H0 ;  /* 0x20000000ff007230 */ /* 0x004fca0000004100 */
[----:B------:R-:W-:-:S04]  /*fec0*/  FMUL.FTZ R0, R0, 1 ;  /* 0x3f80000000007820 */ /* 0x000fc80000410000 */
[----:B------:R0:W1:Y:S01]  /*fed0*/  F2F.F64.F32 R24, R0 ;  /* 0x0000000000187310 */ /* 0x0000620000201800 */
[----:B------:R-:W-:Y:S05]  /*fee0*/  BRA `(.L_x_46199) ;  /* 0x0000000c003c7947 */ /* 0x000fea0003800000 */
.L_x_46202:
        /* <DEDUP_REMOVED lines=12> */
.L_x_46205:
        /* <DEDUP_REMOVED lines=8> */
.L_x_46204:
[----:B------:R0:W5:Y:S01]  /*10030*/  LDG.E.64 R24, desc[UR36][R4.64] ;  /* 0x0000002404187981 */ /* 0x000162000c1e1b00 */
[----:B------:R-:W-:Y:S01]  /*10040*/  CS2R R26, SRZ ;  /* 0x00000000001a7805 */ /* 0x000fe2000001ff00 */
[----:B------:R-:W-:Y:S06]  /*10050*/  BRA `(.L_x_46199) ;  /* 0x0000000800e07947 */ /* 0x000fec0003800000 */
.L_x_46194:
        /* <DEDUP_REMOVED lines=14> */
.L_x_46208:
[----:B------:R0:W5:Y:S01]  /*10140*/  LDG.E.128 R24, desc[UR36][R4.64] ;  /* 0x0000002404187981 */ /* 0x000162000c1e1d00 */
[----:B------:R-:W-:Y:S05]  /*10150*/  BRA `(.L_x_46199) ;  /* 0x0000000800a07947 */ /* 0x000fea0003800000 */
.L_x_46207:
        /* <DEDUP_REMOVED lines=29> */
.L_x_46210:
        /* <DEDUP_REMOVED lines=16> */
.L_x_46209:
[----:B------:R-:W2:Y:S01]  /*10430*/  LDG.E.U16 R0, desc[UR36][R4.64] ;  /* 0x0000002404007981 */ /* 0x000ea2000c1e1500 */
[----:B------:R-:W-:Y:S01]  /*10440*/  CS2R R26, SRZ ;  /* 0x00000000001a7805 */ /* 0x000fe2000001ff00 */
[----:B--2---:R-:W-:-:S04]  /*10450*/  IMAD.U32 R0, R0, 0x10000, RZ ;  /* 0x0001000000007824 */ /* 0x004fc800078e00ff */
[----:B------:R-:W-:-:S04]  /*10460*/  FMUL.FTZ R0, R0, 1 ;  /* 0x3f80000000007820 */ /* 0x000fc80000410000 */
[----:B------:R0:W1:Y:S01]  /*10470*/  F2F.F64.F32 R24, R0 ;  /* 0x0000000000187310 */ /* 0x0000620000201800 */
[----:B------:R-:W-:Y:S05]  /*10480*/  BRA `(.L_x_46199) ;  /* 0x0000000400d47947 */ /* 0x000fea0003800000 */
.L_x_46206:
        /* <DEDUP_REMOVED lines=12> */
.L_x_46213:
        /* <DEDUP_REMOVED lines=21> */
.L_x_46217:
[----:B------:R-:W-:Y:S05]  /*106a0*/  BSYNC B1 ;  /* 0x0000000000017941 */ /* 0x000fea0003800000 */
.L_x_46216:
[----:B------:R-:W-:Y:S01]  /*106b0*/  LEA R5, R0, 0x3b800000, 0x17 ;  /* 0x3b80000000057811 */ /* 0x000fe200078eb8ff */
[----:B------:R-:W-:-:S05]  /*106c0*/  IMAD.SHL.U32 R0, R3, 0x100000, RZ ;  /* 0x0010000003007824 */ /* 0x000fca00078e00ff */
[----:B------:R-:W-:-:S07]  /*106d0*/  LOP3.LUT R0, R5, R0, R6, 0xfe, !PT ;  /* 0x0000000005007212 */ /* 0x000fce00078efe06 */
.L_x_46215:
[----:B------:R-:W-:Y:S05]  /*106e0*/  BSYNC B0 ;  /* 0x0000000000007941 */ /* 0x000fea0003800000 */
.L_x_46214:
[----:B------:R-:W-:Y:S01]  /*106f0*/  FMUL.FTZ R0, R0, 1 ;  /* 0x3f80000000007820 */ /* 0x000fe20000410000 */
[----:B------:R-:W-:-:S03]  /*10700*/  CS2R R26, SRZ ;  /* 0x00000000001a7805 */ /* 0x000fc6000001ff00 */
[----:B------:R0:W1:Y:S01]  /*10710*/  F2F.F64.F32 R24, R0 ;  /* 0x0000000000187310 */ /* 0x0000620000201800 */
[----:B------:R-:W-:Y:S05]  /*10720*/  BRA `(.L_x_46199) ;  /* 0x00000004002c7947 */ /* 0x000fea0003800000 */
.L_x_46212:
        /* <DEDUP_REMOVED lines=21> */
.L_x_46221:
[----:B------:R-:W-:Y:S05]  /*10880*/  BSYNC B1 ;  /* 0x0000000000017941 */ /* 0x000fea0003800000 */
.L_x_46220:
[----:B------:R-:W-:Y:S01]  /*10890*/  LEA R5, R0, 0x37800000, 0x17 ;  /* 0x3780000000057811 */ /* 0x000fe200078eb8ff */
[----:B------:R-:W-:-:S05]  /*108a0*/  IMAD.SHL.U32 R0, R3, 0x200000, RZ ;  /* 0x0020000003007824 */ /* 0x000fca00078e00ff */
[----:B------:R-:W-:-:S07]  /*108b0*/  LOP3.LUT R0, R5, R0, R6, 0xfe, !PT ;  /* 0x0000000005007212 */ /* 0x000fce00078efe06 */
.L_x_46219:
[----:B------:R-:W-:Y:S05]  /*108c0*/  BSYNC B0 ;  /* 0x0000000000007941 */ /* 0x000fea0003800000 */
.L_x_46218:
[----:B------:R-:W-:Y:S01]  /*108d0*/  FMUL.FTZ R0, R0, 1 ;  /* 0x3f80000000007820 */ /* 0x000fe20000410000 */
[----:B------:R-:W-:-:S03]  /*108e0*/  CS2R R26, SRZ ;  /* 0x00000000001a7805 */ /* 0x000fc6000001ff00 */
[----:B------:R0:W1:Y:S01]  /*108f0*/  F2F.F64.F32 R24, R0 ;  /* 0x0000000000187310 */ /* 0x0000620000201800 */
[----:B------:R-:W-:Y:S05]  /*10900*/  BRA `(.L_x_46199) ;  /* 0x0000000000b47947 */ /* 0x000fea0003800000 */
.L_x_46211:
        /* <DEDUP_REMOVED lines=14> */
.L_x_46225:
[----:B------:R-:W-:Y:S05]  /*109f0*/  BSYNC B0 ;  /* 0x0000000000007941 */ /* 0x000fea0003800000 */
.L_x_46224:
[----:B------:R-:W-:Y:S01]  /*10a00*/  FMUL.FTZ R0, R0, 1 ;  /* 0x3f80000000007820 */ /* 0x000fe20000410000 */
[----:B------:R-:W-:-:S03]  /*10a10*/  CS2R R26, SRZ ;  /* 0x00000000001a7805 */ /* 0x000fc6000001ff00 */
[----:B------:R0:W1:Y:S01]  /*10a20*/  F2F.F64.F32 R24, R0 ;  /* 0x0000000000187310 */ /* 0x0000620000201800 */
[----:B------:R-:W-:Y:S05]  /*10a30*/  BRA `(.L_x_46199) ;  /* 0x0000000000687947 */ /* 0x000fea0003800000 */
.L_x_46198:
        /* <DEDUP_REMOVED lines=16> */
.L_x_46226:
[----:B------:R-:W-:Y:S02]  /*10b40*/  CS2R R24, SRZ ;  /* 0x0000000000187805 */ /* 0x000fe4000001ff00 */
[----:B------:R-:W-:Y:S01]  /*10b50*/  CS2R R26, SRZ ;  /* 0x00000000001a7805 */ /* 0x000fe2000001ff00 */
[----:B------:R-:W-:Y:S06]  /*10b60*/  BRA `(.L_x_46199) ;  /* 0x00000000001c7947 */ /* 0x000fec0003800000 */
.L_x_46223:
[----:B------:R-:W2:Y:S01]  /*10b70*/  LDG.E.64 R24, desc[UR36][R4.64] ;  /* 0x0000002404187981 */ /* 0x000ea2000c1e1b00 */
[----:B------:R-:W-:Y:S01]  /*10b80*/  CS2R R26, SRZ ;  /* 0x00000000001a7805 */ /* 0x000fe2000001ff00 */
[----:B--2---:R-:W0:Y:S01]  /*10b90*/  I2F.F64.U64 R24, R24 ;  /* 0x0000001800187312 */ /* 0x004e220000301800 */
[----:B------:R-:W-:Y:S05]  /*10ba0*/  BRA `(.L_x_46199) ;  /* 0x00000000000c7947 */ /* 0x000fea0003800000 */
.L_x_46222:
[----:B------:R-:W2:Y:S01]  /*10bb0*/  LDG.E R4, desc[UR36][R4.64] ;  /* 0x0000002404047981 */ /* 0x000ea2000c1e1900 */
[----:B------:R-:W-:Y:S01]  /*10bc0*/  CS2R R26, SRZ ;  /* 0x00000000001a7805 */ /* 0x000fe2000001ff00 */
[----:B--2---:R0:W1:Y:S06]  /*10bd0*/  I2F.F64.U32 R24, R4 ;  /* 0x0000000400187312 */ /* 0x00406c0000201800 */
.L_x_46199:
[----:B0-----:R-:W0:Y:S01]  /*10be0*/  LDC.U8 R3, c[0x0][0x49a] ;  /* 0x00012680ff037b82 */ /* 0x001e220000000000 */
[----:B------:R-:W-:Y:S02]  /*10bf0*/  ULDC.64 UR4, c[0x0][0x488] ;  /* 0x0001220000047ab9 */ /* 0x000fe40000000a00 */
[----:B------:R-:W-:-:S05]  /*10c00*/  IADD3 R18, P0, R18, UR4, RZ ;  /* 0x0000000412127c10 */ /* 0x000fca000ff1e0ff */
        /* <DEDUP_REMOVED lines=16> */
.L_x_46230:
[----:B------:R-:W2:Y:S01]  /*10d10*/  LDG.E.U8 R8, desc[UR36][R18.64] ;  /* 0x0000002412087981 */ /* 0x000ea2000c1e1100 */
[----:B------:R-:W-:Y:S01]  /*10d20*/  CS2R R10, SRZ ;  /* 0x00000000000a7805 */ /* 0x000fe2000001ff00 */
[----:B--2---:R-:W0:Y:S01]  /*10d30*/  I2F.F64.U16 R8, R8 ;  /* 0x0000000800087312 */ /* 0x004e220000101800 */
[----:B------:R-:W-:Y:S05]  /*10d40*/  BRA `(.L_x_46232) ;  /* 0x0000000c00c87947 */ /* 0x000fea0003800000 */
.L_x_46229:
        /* <DEDUP_REMOVED lines=10> */
.L_x_46234:
[----:B------:R-:W2:Y:S01]  /*10df0*/  LDG.E R8, desc[UR36][R18.64] ;  /* 0x0000002412087981 */ /* 0x000ea2000c1e1900 */
[----:B------:R-:W-:Y:S01]  /*10e00*/  CS2R R10, SRZ ;  /* 0x00000000000a7805 */ /* 0x000fe2000001ff00 */
[----:B--2---:R-:W0:Y:S01]  /*10e10*/  I2F.F64 R8, R8 ;  /* 0x0000000800087312 */ /* 0x004e220000201c00 */
[----:B------:R-:W-:Y:S05]  /*10e20*/  BRA `(.L_x_46232) ;  /* 0x0000000c00907947 */ /* 0x000fea0003800000 */
.L_x_46233:
[----:B------:R-:W2:Y:S01]  /*10e30*/  LDG.E.U16 R8, desc[UR36][R18.64] ;  /* 0x0000002412087981 */ /* 0x000ea2000c1e1500 */
[----:B------:R-:W-:Y:S01]  /*10e40*/  CS2R R10, SRZ ;  /* 0x00000000000a7805 */ /* 0x000fe2000001ff00 */
[----:B--2---:R-:W0:Y:S01]  /*10e50*/  I2F.F64.S16 R8, R8 ;  /* 0x0000000800087312 */ /* 0x004e220000101c00 */
[----:B------:R-:W-:Y:S05]  /*10e60*/  BRA `(.L_x_46232) ;  /* 0x0000000c00807947 */ /* 0x000fea0003800000 */
.L_x_46228:
        /* <DEDUP_REMOVED lines=11> */
.L_x_46236:
[----:B------:R-:W2:Y:S01]  /*10f20*/  LDG.E.U16 R0, desc[UR36][R18.64] ;  /* 0x0000002412007981 */ /* 0x000ea2000c1e1500 */
[----:B------:R-:W-:Y:S01]  /*10f30*/  CS2R R10, SRZ ;  /* 0x00000000000a7805 */ /* 0x000fe2000001ff00 */
[----:B--2---:R-:W-:-:S05]  /*10f40*/  HADD2.F32 R0, -RZ, R0.H0_H0 ;  /* 0x20000000ff007230 */ /* 0x004fca0000004100 */
[----:B------:R-:W-:-:S04]  /*10f50*/  FMUL.FTZ R0, R0, 1 ;  /* 0x3f80000000007820 */ /* 0x000fc80000410000 */
[----:B------:R0:W2:Y:S01]  /*10f60*/  F2F.F64.F32 R8, R0 ;  /* 0x0000000000087310 */ /* 0x0000a20000201800 */
[----:B------:R-:W-:Y:S05]  /*10f70*/  BRA `(.L_x_46232) ;  /* 0x0000000c003c7947 */ /* 0x000fea0003800000 */
.L_x_46235:
        /* <DEDUP_REMOVED lines=12> */
.L_x_46238:
[----:B------:R-:W2:Y:S02]  /*11040*/  LDG.E R0, desc[UR36][R18.64] ;  /* 0x0000002412007981 */ /* 0x000ea4000c1e1900 */
[--C-:B--2---:R-:W-:Y:S02]  /*11050*/  HADD2.F32 R3, -RZ, R0.reuse.H1_H1 ;  /* 0x30000000ff037230 */ /* 0x104fe40000004100 */
[----:B------:R-:W-:-:S03]  /*11060*/  HADD2.F32 R0, -RZ, R0.H0_H0 ;  /* 0x20000000ff007230 */ /* 0x000fc60000004100 */
[----:B------:R-:W-:Y:S02]  /*11070*/  FMUL.FTZ R3, R3, 1 ;  /* 0x3f80000003037820 */ /* 0x000fe40000410000 */
[----:B------:R-:W-:Y:S02]  /*11080*/  FMUL.FTZ R0, R0, 1 ;  /* 0x3f80000000007820 */ /* 0x000fe40000410000 */
[----:B------:R0:W2:Y:S08]  /*11090*/  F2F.F64.F32 R10, R3 ;  /* 0x00000003000a7310 */ /* 0x0000b00000201800 */
[----:B------:R0:W0:Y:S01]  /*110a0*/  F2F.F64.F32 R8, R0 ;  /* 0x0000000000087310 */ /* 0x0000220000201800 */
[----:B------:R-:W-:Y:S05]  /*110b0*/  BRA `(.L_x_46232) ;  /* 0x0000000800ec7947 */ /* 0x000fea0003800000 */
.L_x_46237:
[----:B------:R0:W5:Y:S01]  /*110c0*/  LDG.E.64 R8, desc[UR36][R18.64] ;  /* 0x0000002412087981 */ /* 0x000162000c1e1b00 */
[----:B------:R-:W-:Y:S01]  /*110d0*/  CS2R R10, SRZ ;  /* 0x00000000000a7805 */ /* 0x000fe2000001ff00 */
[----:B------:R-:W-:Y:S06]  /*110e0*/  BRA `(.L_x_46232) ;  /* 0x0000000800e07947 */ /* 0x000fec0003800000 */
.L_x_46227:
        /* <DEDUP_REMOVED lines=14> */
.L_x_46241:
[----:B------:R0:W5:Y:S01]  /*111d0*/  LDG.E.128 R8, desc[UR36][R18.64] ;  /* 0x0000002412087981 */ /* 0x000162000c1e1d00 */
[----:B------:R-:W-:Y:S05]  /*111e0*/  BRA `(.L_x_46232) ;  /* 0x0000000800a07947 */ /* 0x000fea0003800000 */
.L_x_46240:
        /* <DEDUP_REMOVED lines=11> */
[----:B----4-:R-:W0:Y:S01]  /*112a0*/  FLO.U32 R4, R3 ;  /* 0x0000000300047300 */ /* 0x010e2200000e0000 */
        /* <DEDUP_REMOVED lines=17> */
.L_x_46243:
        /* <DEDUP_REMOVED lines=14> */
[----:B------:R0:W2:Y:S01]  /*114a0*/  F2F.F64.F32 R8, R0 ;  /* 0x0000000000087310 */ /* 0x0000a20000201800 */
[----:B------:R-:W-:Y:S05]  /*114b0*/  BRA `(.L_x_46232) ;  /* 0x0000000400ec7947 */ /* 0x000fea0003800000 */
.L_x_46242:
[----:B------:R-:W2:Y:S01]  /*114c0*/  LDG.E.U16 R0, desc[UR36][R18.64] ;  /* 0x0000002412007981 */ /* 0x000ea2000c1e1500 */
[----:B------:R-:W-:Y:S01]  /*114d0*/  CS2R R10, SRZ ;  /* 0x00000000000a7805 */ /* 0x000fe2000001ff00 */
[----:B--2---:R-:W-:-:S04]  /*114e0*/  IMAD.U32 R0, R0, 0x10000, RZ ;  /* 0x0001000000007824 */ /* 0x004fc800078e00ff */
[----:B------:R-:W-:-:S04]  /*114f0*/  FMUL.FTZ R0, R0, 1 ;  /* 0x3f80000000007820 */ /* 0x000fc80000410000 */
[----:B------:R0:W2:Y:S01]  /*11500*/  F2F.F64.F32 R8, R0 ;  /* 0x0000000000087310 */ /* 0x0000a20000201800 */
[----:B------:R-:W-:Y:S05]  /*11510*/  BRA `(.L_x_46232) ;  /* 0x0000000400d47947 */ /* 0x000fea0003800000 */
.L_x_46239:
        /* <DEDUP_REMOVED lines=12> */
.L_x_46246:
        /* <DEDUP_REMOVED lines=10> */
[----:B----4-:R-:W-:Y:S02]  /*11680*/  SHF.R.U32.HI R4, RZ, 0x7, R3 ;  /* 0x00000007ff047819 */ /* 0x010fe40000011603 */
        /* <DEDUP_REMOVED lines=10> */
.L_x_46250:
[----:B------:R-:W-:Y:S05]  /*11730*/  BSYNC B1 ;  /* 0x0000000000017941 */ /* 0x000fea0003800000 */
.L_x_46249:
[----:B------:R-:W-:Y:S01]  /*11740*/  LEA R5, R0, 0x3b800000, 0x17 ;  /* 0x3b80000000057811 */ /* 0x000fe200078eb8ff */
[----:B------:R-:W-:-:S05]  /*11750*/  IMAD.SHL.U32 R0, R3, 0x100000, RZ ;  /* 0x0010000003007824 */ /* 0x000fca00078e00ff */
[----:B------:R-:W-:-:S07]  /*11760*/  LOP3.LUT R0, R5, R0, R6, 0xfe, !PT ;  /* 0x0000000005007212 */ /* 0x000fce00078efe06 */
.L_x_46248:
[----:B------:R-:W-:Y:S05]  /*11770*/  BSYNC B0 ;  /* 0x0000000000007941 */ /* 0x000fea0003800000 */
.L_x_46247:
[----:B------:R-:W-:Y:S01]  /*11780*/  FMUL.FTZ R0, R0, 1 ;  /* 0x3f80000000007820 */ /* 0x000fe20000410000 */
[----:B------:R-:W-:-:S03]  /*11790*/  CS2R R10, SRZ ;  /* 0x00000000000a7805 */ /* 0x000fc6000001ff00 */
[----:B------:R0:W2:Y:S01]  /*117a0*/  F2F.F64.F32 R8, R0 ;  /* 0x0000000000087310 */ /* 0x0000a20000201800 */
[----:B------:R-:W-:Y:S05]  /*117b0*/  BRA `(.L_x_46232) ;  /* 0x00000004002c7947 */ /* 0x000fea0003800000 */
.L_x_46245:
        /* <DEDUP_REMOVED lines=21> */
.L_x_46254:
[----:B------:R-:W-:Y:S05]  /*11910*/  BSYNC B1 ;  /* 0x0000000000017941 */ /* 0x000fea0003800000 */
.L_x_46253:
[----:B------:R-:W-:Y:S01]  /*11920*/  LEA R5, R0, 0x37800000, 0x17 ;  /* 0x3780000000057811 */ /* 0x000fe200078eb8ff */
[----:B------:R-:W-:-:S05]  /*11930*/  IMAD.SHL.U32 R0, R3, 0x200000, RZ ;  /* 0x0020000003007824 */ /* 0x000fca00078e00ff */
[----:B------:R-:W-:-:S07]  /*11940*/  LOP3.LUT R0, R5, R0, R6, 0xfe, !PT ;  /* 0x0000000005007212 */ /* 0x000fce00078efe06 */
.L_x_46252:
[----:B------:R-:W-:Y:S05]  /*11950*/  BSYNC B0 ;  /* 0x0000000000007941 */ /* 0x000fea0003800000 */
.L_x_46251:
[----:B------:R-:W-:Y:S01]  /*11960*/  FMUL.FTZ R0, R0, 1 ;  /* 0x3f80000000007820 */ /* 0x000fe20000410000 */
[----:B------:R-:W-:-:S03]  /*11970*/  CS2R R10, SRZ ;  /* 0x00000000000a7805 */ /* 0x000fc6000001ff00 */
[----:B------:R0:W2:Y:S01]  /*11980*/  F2F.F64.F32 R8, R0 ;  /* 0x0000000000087310 */ /* 0x0000a20000201800 */
[----:B------:R-:W-:Y:S05]  /*11990*/  BRA `(.L_x_46232) ;  /* 0x0000000000b47947 */ /* 0x000fea0003800000 */
.L_x_46244:
        /* <DEDUP_REMOVED lines=14> */
.L_x_46258:
[----:B------:R-:W-:Y:S05]  /*11a80*/  BSYNC B0 ;  /* 0x0000000000007941 */ /* 0x000fea0003800000 */
.L_x_46257:
[----:B------:R-:W-:Y:S01]  /*11a90*/  FMUL.FTZ R0, R0, 1 ;  /* 0x3f80000000007820 */ /* 0x000fe20000410000 */
[----:B------:R-:W-:-:S03]  /*11aa0*/  CS2R R10, SRZ ;  /* 0x00000000000a7805 */ /* 0x000fc6000001ff00 */
[----:B------:R0:W2:Y:S01]  /*11ab0*/  F2F.F64.F32 R8, R0 ;  /* 0x0000000000087310 */ /* 0x0000a20000201800 */
[----:B------:R-:W-:Y:S05]  /*11ac0*/  BRA `(.L_x_46232) ;  /* 0x0000000000687947 */ /* 0x000fea0003800000 */
.L_x_46231:
[----:B------:R-:W-:Y:S01]  /*11ad0*/  MOV R0, 0x0 ;  /* 0x0000000000007802 */ /* 0x000fe20000000f00 */
[----:B------:R-:W-:Y:S01]  /*11ae0*/  ULDC.64 UR4, c[0x4][0x198] ;  /* 0x0100660000047ab9 */ /* 0x000fe20000000a00 */
[----:B------:R-:W-:Y:S01]  /*11af0*/  ULDC.64 UR6, c[0x4][0x78] ;  /* 0x01001e0000067ab9 */ /* 0x000fe20000000a00 */
[----:B--2-4-:R-:W-:Y:S01]  /*11b00*/  IMAD.U32 R4, RZ, RZ, UR4 ;  /* 0x00000004ff047e24 */ /* 0x014fe2000f8e00ff */
        /* <DEDUP_REMOVED lines=12> */
.L_x_46259:
[----:B------:R-:W-:Y:S02]  /*11bd0*/  CS2R R8, SRZ ;  /* 0x0000000000087805 */ /* 0x000fe4000001ff00 */
[----:B------:R-:W-:Y:S01]  /*11be0*/  CS2R R10, SRZ ;  /* 0x00000000000a7805 */ /* 0x000fe2000001ff00 */
[----:B------:R-:W-:Y:S06]  /*11bf0*/  BRA `(.L_x_46232) ;  /* 0x00000000001c7947 */ /* 0x000fec0003800000 */
.L_x_46256:
[----:B------:R-:W2:Y:S01]  /*11c00*/  LDG.E.64 R8, desc[UR36][R18.64] ;  /* 0x0000002412087981 */ /* 0x000ea2000c1e1b00 */
[----:B------:R-:W-:Y:S01]  /*11c10*/  CS2R R10, SRZ ;  /* 0x00000000000a7805 */ /* 0x000fe2000001ff00 */
[----:B--2---:R-:W0:Y:S01]  /*11c20*/  I2F.F64.U64 R8, R8 ;  /* 0x0000000800087312 */ /* 0x004e220000301800 */
[----:B------:R-:W-:Y:S05]  /*11c30*/  BRA `(.L_x_46232) ;  /* 0x00000000000c7947 */ /* 0x000fea0003800000 */
.L_x_46255:
[----:B------:R-:W2:Y:S01]  /*11c40*/  LDG.E R8, desc[UR36][R18.64] ;  /* 0x0000002412087981 */ /* 0x000ea2000c1e1900 */
[----:B------:R-:W-:Y:S01]  /*11c50*/  CS2R R10, SRZ ;  /* 0x00000000000a7805 */ /* 0x000fe2000001ff00 */
[----:B--2---:R-:W0:Y:S06]  /*11c60*/  I2F.F64.U32 R8, R8 ;  /* 0x0000000800087312 */ /* 0x004e2c0000201800 */
.L_x_46232:
[----:B-123-5:R-:W-:Y:S01]  /*11c70*/  DSETP.NAN.AND P0, PT, R24, R26, PT ;  /* 0x0000001a1800722a */ /* 0x02efe20003f08000 */
        /* <DEDUP_REMOVED lines=44> */
[----:B------:R-:W-:Y:S01]  /*11f40*/  ISETP.GE.U32.AND P2, PT, R3, 0x7fefffff, PT ;  /* 0x7fefffff0300780c */ /* 0x000fe20003f46070 */
[----:B------:R-:W-:Y:S02]  /*11f50*/  IMAD.MOV.U32 R3, RZ, RZ, R22 ;  /* 0x000000ffff037224 */ /* 0x000fe400078e0016 */
[----:B------:R-:W-:-:S10]  /*11f60*/  @!P0 IMAD.MOV.U32 R3, RZ, RZ, R4 ;  /* 0x000000ffff038224 */ /* 0x000fd400078e0004 */
        /* <DEDUP_REMOVED lines=70> */
.L_x_46267:
        /* <DEDUP_REMOVED lines=21> */
[----:B------:R-:W-:Y:S05]  /*12520*/  CALL.REL.NOINC `($__internal_84_$__cuda_sm20_div_rn_f64_full) ;  /* 0x00000268009c7944 */ /* 0x000fea0003c00000 */
[----:B------:R-:W-:Y:S02]  /*12530*/  IMAD.MOV.U32 R5, RZ, RZ, R4 ;  /* 0x000000ffff057224 */ /* 0x000fe400078e0004 */
[----:B------:R-:W-:-:S07]  /*12540*/  IMAD.MOV.U32 R4, RZ, RZ, R3 ;  /* 0x000000ffff047224 */ /* 0x000fce00078e0003 */
.L_x_46270:
[----:B------:R-:W-:Y:S05]  /*12550*/  BSYNC B3 ;  /* 0x0000000000037941 */ /* 0x000fea0003800000 */
.L_x_46269:
        /* <DEDUP_REMOVED lines=29> */
.L_x_46268:
[----:B------:R-:W-:Y:S05]  /*12730*/  BSYNC B2 ;  /* 0x0000000000027941 */ /* 0x000fea0003800000 */
.L_x_46266:
        /* <DEDUP_REMOVED lines=23> */
.L_x_46272:
[----:B------:R-:W-:Y:S05]  /*128b0*/  BSYNC B2 ;  /* 0x0000000000027941 */ /* 0x000fea0003800000 */
.L_x_46271:
        /* <DEDUP_REMOVED lines=82> */
.L_x_46274:
[----:B------:R-:W-:-:S04]  /*12de0*/  ISETP.GE.AND P0, PT, R25, RZ, PT ;  /* 0x000000ff1900720c */ /* 0x000fc80003f06270 */
[----:B------:R-:W-:Y:S02]  /*12df0*/  FSEL R4, RZ, 3.37028055040000000000e+12, P0 ;  /* 0x54442d18ff047808 */ /* 0x000fe40000000000 */
[----:B------:R-:W-:-:S07]  /*12e00*/  FSEL R5, RZ, 2.1426990032196044922, P0 ;  /* 0x400921fbff057808 */ /* 0x000fce0000000000 */
.L_x_46275:
[----:B------:R-:W-:Y:S05]  /*12e10*/  BSYNC B0 ;  /* 0x0000000000007941 */ /* 0x000fea0003800000 */
.L_x_46273:
[----:B------:R-:W-:Y:S01]  /*12e20*/  DADD R24, |R26|, |R24| ;  /* 0x000000001a187229 */ /* 0x000fe20000000618 */
[----:B------:R-:W-:Y:S01]  /*12e30*/  LOP3.LUT R27, R5, 0x80000000, R27, 0xb8, !PT ;  /* 0x80000000051b7812 */ /* 0x000fe200078eb81b */
[----:B------:R-:W-:-:S06]  /*12e40*/  DMUL R22, R22, 0.5 ;  /* 0x3fe0000016167828 */ /* 0x000fcc0000000000 */
[----:B------:R-:W-:-:S06]  /*12e50*/  DSETP.GTU.AND P0, PT, |R24|, +INF , PT ;  /* 0x7ff000001800742a */ /* 0x000fcc0003f0c200 */
[----:B------:R-:W-:Y:S02]  /*12e60*/  FSEL R4, R24, R4, P0 ;  /* 0x0000000418047208 */ /* 0x000fe40000000000 */
[----:B------:R-:W-:Y:S01]  /*12e70*/  FSEL R5, R25, R27, P0 ;  /* 0x0000001b19057208 */ /* 0x000fe20000000000 */
[----:B------:R-:W-:Y:S06]  /*12e80*/  BRA `(.L_x_46276) ;  /* 0x0000006400b87947 */ /* 0x000fec0003800000 */
.L_x_46265:
        /* <DEDUP_REMOVED lines=101> */
.L_x_46279:
[----:B------:R-:W-:Y:S05]  /*134e0*/  BSYNC B0 ;  /* 0x0000000000007941 */ /* 0x000fea0003800000 */
.L_x_46278:
[----:B------:R-:W-:Y:S04]  /*134f0*/  BSSY B2, `(.L_x_46280) ;  /* 0x000000a000027945 */ /* 0x000fe80003800000 */
        /* <DEDUP_REMOVED lines=9> */
.L_x_46281:
[----:B------:R-:W-:Y:S05]  /*13590*/  BSYNC B2 ;  /* 0x0000000000027941 */ /* 0x000fea0003800000 */
.L_x_46280:
        /* <DEDUP_REMOVED lines=82> */
.L_x_46283:
[----:B------:R-:W-:-:S04]  /*13ac0*/  ISETP.GE.AND P0, PT, R25, RZ, PT ;  /* 0x000000ff1900720c */ /* 0x000fc80003f06270 */
[----:B------:R-:W-:Y:S02]  /*13ad0*/  FSEL R4, RZ, 3.37028055040000000000e+12, P0 ;  /* 0x54442d18ff047808 */ /* 0x000fe40000000000 */
[----:B------:R-:W-:-:S07]  /*13ae0*/  FSEL R5, RZ, 2.1426990032196044922, P0 ;  /* 0x400921fbff057808 */ /* 0x000fce0000000000 */
.L_x_46284:
[----:B------:R-:W-:Y:S05]  /*13af0*/  BSYNC B0 ;  /* 0x0000000000007941 */ /* 0x000fea0003800000 */
.L_x_46282:
[----:B------:R-:W-:Y:S01]  /*13b00*/  DADD R24, |R26|, |R24| ;  /* 0x000000001a187229 */ /* 0x000fe20000000618 */
[----:B------:R-:W-:Y:S01]  /*13b10*/  LOP3.LUT R27, R5, 0x80000000, R27, 0xb8, !PT ;  /* 0x80000000051b7812 */ /* 0x000fe200078eb81b */
[----:B------:R-:W-:-:S06]  /*13b20*/  DMUL R22, R22, 0.5 ;  /* 0x3fe0000016167828 */ /* 0x000fcc0000000000 */
[----:B------:R-:W-:-:S06]  /*13b30*/  DSETP.GTU.AND P0, PT, |R24|, +INF , PT ;  /* 0x7ff000001800742a */ /* 0x000fcc0003f0c200 */
[----:B------:R-:W-:Y:S02]  /*13b40*/  FSEL R4, R24, R4, P0 ;  /* 0x0000000418047208 */ /* 0x000fe40000000000 */
[----:B------:R-:W-:Y:S01]  /*13b50*/  FSEL R5, R25, R27, P0 ;  /* 0x0000001b19057208 */ /* 0x000fe20000000000 */
[----:B------:R-:W-:Y:S06]  /*13b60*/  BRA `(.L_x_46276) ;  /* 0x0000005800807947 */ /* 0x000fec0003800000 */
.L_x_46277:
        /* <DEDUP_REMOVED lines=28> */
.L_x_46286:
        /* <DEDUP_REMOVED lines=77> */
.L_x_46285:
        /* <DEDUP_REMOVED lines=99> */
.L_x_46288:
        /* <DEDUP_REMOVED lines=24> */
.L_x_46291:
[----:B------:R-:W-:Y:S05]  /*149b0*/  BSYNC B3 ;  /* 0x0000000000037941 */ /* 0x000fea0003800000 */
.L_x_46290:
        /* <DEDUP_REMOVED lines=29> */
.L_x_46289:
[----:B------:R-:W-:Y:S05]  /*14b90*/  BSYNC B2 ;  /* 0x0000000000027941 */ /* 0x000fea0003800000 */
.L_x_46287:
        /* <DEDUP_REMOVED lines=28> */
.L_x_46293:
[----:B------:R-:W-:Y:S05]  /*14d60*/  BSYNC B2 ;  /* 0x0000000000027941 */ /* 0x000fea0003800000 */
.L_x_46292:
        /* <DEDUP_REMOVED lines=83> */
.L_x_46295:
[----:B------:R-:W-:-:S04]  /*152a0*/  ISETP.GE.AND P0, PT, R25, RZ, PT ;  /* 0x000000ff1900720c */ /* 0x000fc80003f06270 */
[----:B------:R-:W-:Y:S02]  /*152b0*/  FSEL R4, RZ, 3.37028055040000000000e+12, P0 ;  /* 0x54442d18ff047808 */ /* 0x000fe40000000000 */
[----:B------:R-:W-:-:S07]  /*152c0*/  FSEL R5, RZ, 2.1426990032196044922, P0 ;  /* 0x400921fbff057808 */ /* 0x000fce0000000000 */
.L_x_46296:
[----:B------:R-:W-:Y:S05]  /*152d0*/  BSYNC B0 ;  /* 0x0000000000007941 */ /* 0x000fea0003800000 */
.L_x_46294:
[----:B------:R-:W-:Y:S01]  /*152e0*/  DADD R24, |R26|, |R24| ;  /* 0x000000001a187229 */ /* 0x000fe20000000618 */
[----:B------:R-:W-:Y:S01]  /*152f0*/  LOP3.LUT R27, R5, 0x80000000, R27, 0xb8, !PT ;  /* 0x80000000051b7812 */ /* 0x000fe200078eb81b */
[----:B------:R-:W-:-:S06]  /*15300*/  DMUL R22, R22, 0.5 ;  /* 0x3fe0000016167828 */ /* 0x000fcc0000000000 */
[----:B------:R-:W-:-:S06]  /*15310*/  DSETP.GTU.AND P0, PT, |R24|, +INF , PT ;  /* 0x7ff000001800742a */ /* 0x000fcc0003f0c200 */
[----:B------:R-:W-:Y:S02]  /*15320*/  FSEL R4, R24, R4, P0 ;  /* 0x0000000418047208 */ /* 0x000fe40000000000 */
[----:B------:R-:W-:Y:S01]  /*15330*/  FSEL R5, R25, R27, P0 ;  /* 0x0000001b19057208 */ /* 0x000fe20000000000 */
[----:B------:R-:W-:Y:S06]  /*15340*/  BRA `(.L_x_46276) ;  /* 0x0000004000887947 */ /* 0x000fec0003800000 */
.L_x_46264:
        /* <DEDUP_REMOVED lines=13> */
[----:B------:R-:W-:Y:S01]  /*15420*/  IMAD.MOV.U32 R32, RZ, RZ, 0x1 ;  /* 0x00000001ff207424 */ /* 0x000fe200078e00ff */
[-C--:B------:R-:W-:Y:S01]  /*15430*/  SEL R28, R12, R22.reuse, P0 ;  /* 0x000000160c1c7207 */ /* 0x080fe20000000000 */
[----:B------:R-:W-:Y:S01]  /*15440*/  IMAD.MOV.U32 R29, RZ, RZ, R3 ;  /* 0x000000ffff1d7224 */ /* 0x000fe200078e0003 */
[----:B------:R-:W-:Y:S01]  /*15450*/  IADD3 R5, -R0, 0x7fd00000, RZ ;  /* 0x7fd0000000057810 */ /* 0x000fe20007ffe1ff */
[----:B------:R-:W-:Y:S01]  /*15460*/  BSSY B0, `(.L_x_46297) ;  /* 0x0000077000007945 */ /* 0x000fe20003800000 */
[----:B------:R-:W-:Y:S01]  /*15470*/  SEL R30, R12, R22, P2 ;  /* 0x000000160c1e7207 */ /* 0x000fe20001000000 */
[----:B------:R-:W-:Y:S01]  /*15480*/  IMAD.U32 R12, RZ, RZ, UR6 ;  /* 0x00000006ff0c7e24 */ /* 0x000fe2000f8e00ff */
[----:B------:R-:W-:Y:S01]  /*15490*/  ISETP.GE.U32.AND P3, PT, R3, 0x7ff00000, PT ;  /* 0x7ff000000300780c */ /* 0x000fe20003f66070 */
[----:B------:R-:W-:Y:S01]  /*154a0*/  IMAD.MOV.U32 R22, RZ, RZ, 0x0 ;  /* 0x00000000ff167424 */ /* 0x000fe200078e00ff */
        /* <DEDUP_REMOVED lines=24> */
[----:B------:R-:W-:Y:S01]  /*15630*/  IMAD.MOV.U32 R6, RZ, RZ, RZ ;  /* 0x000000ffff067224 */ /* 0x000fe200078e00ff */
[----:B------:R-:W-:-:S05]  /*15640*/  DFMA R12, -R20, R4, 1 ;  /* 0x3ff00000140c742b */ /* 0x000fca0000000104 */
[----:B------:R-:W-:-:S03]  /*15650*/  DMUL R14, R14, R6 ;  /* 0x000000060e0e7228 */ /* 0x000fc60000000000 */
[----:B------:R-:W-:-:S07]  /*15660*/  DFMA R4, R4, R12, R4 ;  /* 0x0000000c0404722b */ /* 0x000fce0000000004 */
[----:B------:R-:W-:Y:S01]  /*15670*/  @!P3 FSEL R3, R31, R15, !P2 ;  /* 0x0000000f1f03b208 */ /* 0x000fe20005000000 */
[----:B------:R-:W-:Y:S01]  /*15680*/  DMUL R12, R18, R4 ;  /* 0x00000004120c7228 */ /* 0x000fe20000000000 */
[----:B------:R-:W-:Y:S02]  /*15690*/  @!P3 FSEL R28, R30, R14, !P2 ;  /* 0x0000000e1e1cb208 */ /* 0x000fe40005000000 */
[----:B------:R-:W-:Y:S01]  /*156a0*/  ISETP.GT.AND P0, PT, R3, 0xfffff, PT ;  /* 0x000fffff0300780c */ /* 0x000fe20003f04270 */
[----:B------:R-:W-:Y:S02]  /*156b0*/  IMAD.MOV.U32 R7, RZ, RZ, R3 ;  /* 0x000000ffff077224 */ /* 0x000fe400078e0003 */
[----:B------:R-:W-:Y:S02]  /*156c0*/  IMAD.MOV.U32 R6, RZ, RZ, R28 ;  /* 0x000000ffff067224 */ /* 0x000fe400078e001c */
[----:B------:R-:W-:-:S08]  /*156d0*/  DFMA R14, -R20, R12, R18 ;  /* 0x0000000c140e722b */ /* 0x000fd00000000112 */
[----:B------:R-:W-:Y:S02]  /*156e0*/  @!P0 DMUL R6, R6, 1.80143985094819840000e+16 ;  /* 0x4350000006068828 */ /* 0x000fe40000000000 */
[----:B------:R-:W-:-:S08]  /*156f0*/  DFMA R4, R4, R14, R12 ;  /* 0x0000000e0404722b */ /* 0x000fd0000000000c */
[----:B------:R-:W-:Y:S02]  /*15700*/  @!P0 IMAD.MOV.U32 R3, RZ, RZ, R7 ;  /* 0x000000ffff038224 */ /* 0x000fe400078e0007 */
[----:B------:R-:W-:Y:S02]  /*15710*/  @!P0 IMAD.MOV.U32 R28, RZ, RZ, R6 ;  /* 0x000000ffff1c8224 */ /* 0x000fe400078e0006 */
[----:B------:R-:W-:-:S05]  /*15720*/  VIADD R0, R3, 0xffffffff ;  /* 0xffffffff03007836 */ /* 0x000fca0000000000 */
[----:B------:R-:W-:Y:S01]  /*15730*/  ISETP.GE.U32.AND P2, PT, R0, 0x7fefffff, PT ;  /* 0x7fefffff0000780c */ /* 0x000fe20003f46070 */
[----:B------:R-:W-:-:S05]  /*15740*/  FFMA R0, RZ, R21, R5 ;  /* 0x00000015ff007223 */ /* 0x000fca0000000005 */
[----:B------:R-:W-:Y:S01]  /*15750*/  FSETP.GT.AND P4, PT, |R0|, 1.469367938527859385e-39, PT ;  /* 0x001000000000780b */ /* 0x000fe20003f84200 */
[----:B------:R-:W-:Y:S02]  /*15760*/  IMAD.MOV.U32 R0, RZ, RZ, -0x3ff ;  /* 0xfffffc01ff007424 */ /* 0x000fe400078e00ff */
[----:B------:R-:W-:-:S04]  /*15770*/  @!P0 IMAD.MOV.U32 R0, RZ, RZ, -0x435 ;  /* 0xfffffbcbff008424 */ /* 0x000fc800078e00ff */
        /* <DEDUP_REMOVED lines=69> */
.L_x_46298:
[----:B------:R-:W-:Y:S05]  /*15bd0*/  BSYNC B0 ;  /* 0x0000000000007941 */ /* 0x000fea0003800000 */
.L_x_46297:
        /* <DEDUP_REMOVED lines=10> */
.L_x_46300:
[----:B------:R-:W-:Y:S05]  /*15c80*/  BSYNC B2 ;  /* 0x0000000000027941 */ /* 0x000fea0003800000 */
.L_x_46299:
        /* <DEDUP_REMOVED lines=82> */
.L_x_46302:
[----:B------:R-:W-:-:S04]  /*161b0*/  ISETP.GE.AND P0, PT, R25, RZ, PT ;  /* 0x000000ff1900720c */ /* 0x000fc80003f06270 */
[----:B------:R-:W-:Y:S02]  /*161c0*/  FSEL R4, RZ, 3.37028055040000000000e+12, P0 ;  /* 0x54442d18ff047808 */ /* 0x000fe40000000000 */
[----:B------:R-:W-:-:S07]  /*161d0*/  FSEL R5, RZ, 2.1426990032196044922, P0 ;  /* 0x400921fbff057808 */ /* 0x000fce0000000000 */
.L_x_46303:
[----:B------:R-:W-:Y:S05]  /*161e0*/  BSYNC B0 ;  /* 0x0000000000007941 */ /* 0x000fea0003800000 */
.L_x_46301:
[----:B------:R-:W-:Y:S01]  /*161f0*/  DADD R24, |R26|, |R24| ;  /* 0x000000001a187229 */ /* 0x000fe20000000618 */
[----:B------:R-:W-:-:S07]  /*16200*/  LOP3.LUT R27, R5, 0x80000000, R27, 0xb8, !PT ;  /* 0x80000000051b7812 */ /* 0x000fce00078eb81b */
[----:B------:R-:W-:-:S06]  /*16210*/  DSETP.GTU.AND P0, PT, |R24|, +INF , PT ;  /* 0x7ff000001800742a */ /* 0x000fcc0003f0c200 */
[----:B------:R-:W-:Y:S02]  /*16220*/  FSEL R4, R24, R4, P0 ;  /* 0x0000000418047208 */ /* 0x000fe40000000000 */
[----:B------:R-:W-:Y:S01]  /*16230*/  FSEL R5, R25, R27, P0 ;  /* 0x0000001b19057208 */ /* 0x000fe20000000000 */
[----:B------:R-:W-:Y:S06]  /*16240*/  BRA `(.L_x_46276) ;  /* 0x0000003000c87947 */ /* 0x000fec0003800000 */
.L_x_46263:
        /* <DEDUP_REMOVED lines=9> */
[----:B----4-:R-:W-:-:S10]  /*162e0*/  DADD R4, R20, 1 ;  /* 0x3ff0000014047429 */ /* 0x010fd40000000000 */
[----:B------:R-:W-:Y:S01]  /*162f0*/  ISETP.GT.AND P0, PT, R5, 0xfffff, PT ;  /* 0x000fffff0500780c */ /* 0x000fe20003f04270 */
[----:B------:R-:W-:Y:S02]  /*16300*/  IMAD.MOV.U32 R6, RZ, RZ, R4 ;  /* 0x000000ffff067224 */ /* 0x000fe400078e0004 */
[--C-:B------:R-:W-:Y:S02]  /*16310*/  IMAD.MOV.U32 R7, RZ, RZ, R5.reuse ;  /* 0x000000ffff077224 */ /* 0x100fe400078e0005 */
        /* <DEDUP_REMOVED lines=77> */
.L_x_46306:
        /* <DEDUP_REMOVED lines=24> */
.L_x_46309:
[----:B------:R-:W-:Y:S05]  /*16970*/  BSYNC B3 ;  /* 0x0000000000037941 */ /* 0x000fea0003800000 */
.L_x_46308:
        /* <DEDUP_REMOVED lines=29> */
.L_x_46307:
[----:B------:R-:W-:Y:S05]  /*16b50*/  BSYNC B2 ;  /* 0x0000000000027941 */ /* 0x000fea0003800000 */
.L_x_46305:
        /* <DEDUP_REMOVED lines=83> */
.L_x_46304:
        /* <DEDUP_REMOVED lines=85> */
.L_x_46262:
        /* <DEDUP_REMOVED lines=22> */
[----:B------:R-:W-:Y:S05]  /*17740*/  CALL.REL.NOINC `($__internal_84_$__cuda_sm20_div_rn_f64_full) ;  /* 0x0000021800147944 */ /* 0x000fea0003c00000 */
[----:B------:R-:W-:Y:S02]  /*17750*/  IMAD.MOV.U32 R5, RZ, RZ, R4 ;  /* 0x000000ffff057224 */ /* 0x000fe400078e0004 */
[----:B------:R-:W-:-:S07]  /*17760*/  IMAD.MOV.U32 R4, RZ, RZ, R3 ;  /* 0x000000ffff047224 */ /* 0x000fce00078e0003 */
.L_x_46311:
[----:B------:R-:W-:Y:S05]  /*17770*/  BSYNC B2 ;  /* 0x0000000000027941 */ /* 0x000fea0003800000 */
.L_x_46310:
        /* <DEDUP_REMOVED lines=26> */
.L_x_46313:
[----:B------:R-:W-:Y:S05]  /*17920*/  BSYNC B2 ;  /* 0x0000000000027941 */ /* 0x000fea0003800000 */
.L_x_46312:
        /* <DEDUP_REMOVED lines=14> */
[----:B------:R-:W-:Y:S01]  /*17a10*/  SEL R3, R13, R23, P0 ;  /* 0x000000170d037207 */ /* 0x000fe20000000000 */
[----:B------:R-:W-:Y:S01]  /*17a20*/  IMAD.MOV.U32 R23, RZ, RZ, 0x3fd80000 ;  /* 0x3fd80000ff177424 */ /* 0x000fe200078e00ff */
[----:B------:R-:W-:-:S02]  /*17a30*/  LOP3.LUT R0, R31, 0xffc00000, RZ, 0xc0, !PT ;  /* 0xffc000001f007812 */ /* 0x000fc400078ec0ff */
[-C--:B------:R-:W-:Y:S01]  /*17a40*/  SEL R28, R12, R22.reuse, P0 ;  /* 0x000000160c1c7207 */ /* 0x080fe20000000000 */
[----:B------:R-:W-:Y:S01]  /*17a50*/  IMAD.MOV.U32 R29, RZ, RZ, R3 ;  /* 0x000000ffff1d7224 */ /* 0x000fe200078e0003 */
[----:B------:R-:W-:Y:S02]  /*17a60*/  IADD3 R5, -R0, 0x7fd00000, RZ ;  /* 0x7fd0000000057810 */ /* 0x000fe40007ffe1ff */
        /* <DEDUP_REMOVED lines=117> */
.L_x_46315:
[----:B------:R-:W-:Y:S05]  /*181c0*/  BSYNC B0 ;  /* 0x0000000000007941 */ /* 0x000fea0003800000 */
.L_x_46314:
        /* <DEDUP_REMOVED lines=10> */
.L_x_46317:
[----:B------:R-:W-:Y:S05]  /*18270*/  BSYNC B2 ;  /* 0x0000000000027941 */ /* 0x000fea0003800000 */
.L_x_46316:
        /* <DEDUP_REMOVED lines=82> */
.L_x_46319:
[----:B------:R-:W-:-:S04]  /*187a0*/  ISETP.GE.AND P0, PT, R25, RZ, PT ;  /* 0x000000ff1900720c */ /* 0x000fc80003f06270 */
[----:B------:R-:W-:Y:S02]  /*187b0*/  FSEL R4, RZ, 3.37028055040000000000e+12, P0 ;  /* 0x54442d18ff047808 */ /* 0x000fe40000000000 */
[----:B------:R-:W-:-:S07]  /*187c0*/  FSEL R5, RZ, 2.1426990032196044922, P0 ;  /* 0x400921fbff057808 */ /* 0x000fce0000000000 */
.L_x_46320:
[----:B------:R-:W-:Y:S05]  /*187d0*/  BSYNC B0 ;  /* 0x0000000000007941 */ /* 0x000fea0003800000 */
.L_x_46318:
[----:B------:R-:W-:Y:S01]  /*187e0*/  DADD R24, |R26|, |R24| ;  /* 0x000000001a187229 */ /* 0x000fe20000000618 */
[----:B------:R-:W-:Y:S01]  /*187f0*/  LOP3.LUT R27, R5, 0x80000000, R27, 0xb8, !PT ;  /* 0x80000000051b7812 */ /* 0x000fe200078eb81b */
[----:B------:R-:W-:-:S06]  /*18800*/  DADD R22, R22, 1 ;  /* 0x3ff0000016167429 */ /* 0x000fcc0000000000 */
[----:B------:R-:W-:-:S06]  /*18810*/  DSETP.GTU.AND P0, PT, |R24|, +INF , PT ;  /* 0x7ff000001800742a */ /* 0x000fcc0003f0c200 */
[----:B------:R-:W-:Y:S02]  /*18820*/  FSEL R4, R24, R4, P0 ;  /* 0x0000000418047208 */ /* 0x000fe40000000000 */
[----:B------:R-:W-:Y:S01]  /*18830*/  FSEL R5, R25, R27, P0 ;  /* 0x0000001b19057208 */ /* 0x000fe20000000000 */
[----:B------:R-:W-:Y:S06]  /*18840*/  BRA `(.L_x_46276) ;  /* 0x0000000c00487947 */ /* 0x000fec0003800000 */
.L_x_46261:
        /* <DEDUP_REMOVED lines=108> */
.L_x_46322:
[----:B------:R-:W-:Y:S05]  /*18f10*/  BSYNC B0 ;  /* 0x0000000000007941 */ /* 0x000fea0003800000 */
.L_x_46321:
        /* <DEDUP_REMOVED lines=10> */
.L_x_46324:
[----:B------:R-:W-:Y:S05]  /*18fc0*/  BSYNC B2 ;  /* 0x0000000000027941 */ /* 0x000fea0003800000 */
.L_x_46323:
        /* <DEDUP_REMOVED lines=82> */
.L_x_46326:
[----:B------:R-:W-:Y:S02]  /*194f0*/  FSEL R4, RZ, 3.37028055040000000000e+12, P2 ;  /* 0x54442d18ff047808 */ /* 0x000fe40001000000 */
[----:B------:R-:W-:-:S07]  /*19500*/  FSEL R5, RZ, 2.1426990032196044922, P2 ;  /* 0x400921fbff057808 */ /* 0x000fce0001000000 */
.L_x_46327:
[----:B------:R-:W-:Y:S05]  /*19510*/  BSYNC B0 ;  /* 0x0000000000007941 */ /* 0x000fea0003800000 */
.L_x_46325:
[----:B------:R-:W-:Y:S01]  /*19520*/  DADD R24, |R26|, |R24| ;  /* 0x000000001a187229 */ /* 0x000fe20000000618 */
[----:B------:R-:W-:-:S07]  /*19530*/  LOP3.LUT R27, R5, 0x80000000, R27, 0xb8, !PT ;  /* 0x80000000051b7812 */ /* 0x000fce00078eb81b */
[----:B------:R-:W-:-:S06]  /*19540*/  DSETP.GTU.AND P0, PT, |R24|, +INF , PT ;  /* 0x7ff000001800742a */ /* 0x000fcc0003f0c200 */
[----:B------:R-:W-:Y:S02]  /*19550*/  FSEL R4, R24, R4, P0 ;  /* 0x0000000418047208 */ /* 0x000fe40000000000 */
[----:B------:R-:W-:-:S07]  /*19560*/  FSEL R5, R25, R27, P0 ;  /* 0x0000001b19057208 */ /* 0x000fce0000000000 */
.L_x_46276:
[----:B------:R-:W-:Y:S05]  /*19570*/  BSYNC B1 ;  /* 0x0000000000017941 */ /* 0x000fea0003800000 */
.L_x_46260:
[C---:B------:R-:W-:Y:S01]  /*19580*/  DMUL R12, R4.reuse, R8 ;  /* 0x00000008040c7228 */ /* 0x040fe20000000000 */
        /* <DEDUP_REMOVED lines=74> */
.L_x_46334:
[----:B------:R-:W-:Y:S05]  /*19a30*/  BSYNC B0 ;  /* 0x0000000000007941 */ /* 0x000fea0003800000 */
.L_x_46333:
        /* <DEDUP_REMOVED lines=25> */
.L_x_46336:
[----:B------:R-:W-:Y:S01]  /*19bd0*/  DMUL R20, RZ, R12 ;  /* 0x0000000cff147228 */ /* 0x000fe20000000000 */
[----:B------:R-:W-:-:S10]  /*19be0*/  IMAD.MOV.U32 R0, RZ, RZ, RZ ;  /* 0x000000ffff007224 */ /* 0x000fd400078e00ff */
.L_x_46337:
[----:B------:R-:W-:Y:S05]  /*19bf0*/  BSYNC B2 ;  /* 0x0000000000027941 */ /* 0x000fea0003800000 */
.L_x_46335:
        /* <DEDUP_REMOVED lines=45> */
[----:B------:R-:W-:Y:S05]  /*19ed0*/  BRA `(.L_x_46340) ;  /* 0x0000000000087947 */ /* 0x000fea0003800000 */
.L_x_46339:
[----:B------:R-:W-:Y:S01]  /*19ee0*/  DMUL R4, RZ, R12 ;  /* 0x0000000cff047228 */ /* 0x000fe20000000000 */
[----:B------:R-:W-:-:S10]  /*19ef0*/  IMAD.MOV.U32 R0, RZ, RZ, RZ ;  /* 0x000000ffff007224 */ /* 0x000fd400078e00ff */
.L_x_46340:
[----:B------:R-:W-:Y:S05]  /*19f00*/  BSYNC B2 ;  /* 0x0000000000027941 */ /* 0x000fea0003800000 */
.L_x_46338:
        /* <DEDUP_REMOVED lines=25> */
.L_x_46332:
        /* <DEDUP_REMOVED lines=62> */
.L_x_46343:
[----:B------:R-:W-:Y:S05]  /*1a480*/  BSYNC B0 ;  /* 0x0000000000007941 */ /* 0x000fea0003800000 */
.L_x_46342:
        /* <DEDUP_REMOVED lines=25> */
.L_x_46345:
[----:B------:R-:W-:Y:S01]  /*1a620*/  DMUL R18, RZ, R12 ;  /* 0x0000000cff127228 */ /* 0x000fe20000000000 */
[----:B------:R-:W-:-:S10]  /*1a630*/  IMAD.MOV.U32 R0, RZ, RZ, RZ ;  /* 0x000000ffff007224 */ /* 0x000fd400078e00ff */
.L_x_46346:
[----:B------:R-:W-:Y:S05]  /*1a640*/  BSYNC B2 ;  /* 0x0000000000027941 */ /* 0x000fea0003800000 */
.L_x_46344:
        /* <DEDUP_REMOVED lines=46> */
.L_x_46348:
[----:B------:R-:W-:Y:S01]  /*1a930*/  DMUL R4, RZ, R12 ;  /* 0x0000000cff047228 */ /* 0x000fe20000000000 */
[----:B------:R-:W-:-:S10]  /*1a940*/  IMAD.MOV.U32 R0, RZ, RZ, RZ ;  /* 0x000000ffff007224 */ /* 0x000fd400078e00ff */
.L_x_46349:
[----:B------:R-:W-:Y:S05]  /*1a950*/  BSYNC B2 ;  /* 0x0000000000027941 */ /* 0x000fea0003800000 */
.L_x_46347:
        /* <DEDUP_REMOVED lines=11> */
[----:B------:R-:W-:-:S02]  /*1aa10*/  LEA.HI R3, R15, 0xffffff09, RZ, 0xc ;  /* 0xffffff090f037811 */ /* 0x000fc400078f60ff */
[----:B------:R-:W-:Y:S02]  /*1aa20*/  FSEL R12, -R12, 4.2945490664224492434e-19, !P0 ;  /* 0x20fd81640c0c7808 */ /* 0x000fe40004000100 */
[----:B------:R-:W-:Y:S02]  /*1aa30*/  FSEL R13, R0, -0.082518599927425384521, !P0 ;  /* 0xbda8ff83000d7808 */ /* 0x000fe40004000000 */
[----:B------:R-:W-:-:S04]  /*1aa40*/  LOP3.LUT R0, R15, 0xfffff, RZ, 0xc0, !PT ;  /* 0x000fffff0f007812 */ /* 0x000fc800078ec0ff */
[----:B------:R-:W-:Y:S02]  /*1aa50*/  LOP3.LUT R15, R0, 0x7fe00000, RZ, 0xfc, !PT ;  /* 0x7fe00000000f7812 */ /* 0x000fe400078efcff */
[----:B------:R-:W-:-:S04]  /*1aa60*/  LEA.HI R0, R3, R3, RZ, 0x1 ;  /* 0x0000000303007211 */ /* 0x000fc800078f08ff */
[----:B------:R-:W-:Y:S01]  /*1aa70*/  SHF.R.S32.HI R0, RZ, 0x1, R0 ;  /* 0x00000001ff007819 */ /* 0x000fe20000011400 */
[----:B------:R-:W-:Y:S02]  /*1aa80*/  DMUL R18, R14, R18 ;  /* 0x000000120e127228 */ /* 0x000fe40000000000 */
        /* <DEDUP_REMOVED lines=8> */
[----:B------:R-:W-:-:S08]  /*1ab10*/  @P0 DFMA R4, R28, R8, 1 ;  /* 0x3ff000001c04042b */ /* 0x000fd00000000008 */
[----:B------:R-:W-:-:S08]  /*1ab20*/  @P1 DFMA R4, R4, -1, RZ ;  /* 0xbff000000404182b */ /* 0x000fd000000000ff */
        /* <DEDUP_REMOVED lines=10> */
.L_x_46331:
        /* <DEDUP_REMOVED lines=11> */
.L_x_46350:
[----:B------:R-:W-:-:S10]  /*1ac80*/  DADD R20, R12, -R12 ;  /* 0x000000000c147229 */ /* 0x000fd4000000080c */
[----:B------:R-:W-:Y:S02]  /*1ac90*/  IMAD.MOV.U32 R22, RZ, RZ, R20 ;  /* 0x000000ffff167224 */ /* 0x000fe400078e0014 */
[----:B------:R-:W-:Y:S01]  /*1aca0*/  IMAD.MOV.U32 R23, RZ, RZ, R21 ;  /* 0x000000ffff177224 */ /* 0x000fe200078e0015 */
[----:B------:R-:W-:Y:S06]  /*1acb0*/  BRA `(.L_x_46341) ;  /* 0x0000000800947947 */ /* 0x000fec0003800000 */
.L_x_46330:
        /* <DEDUP_REMOVED lines=26> */
.L_x_46352:
[----:B------:R-:W-:Y:S01]  /*1ae60*/  DMUL R20, RZ, R12 ;  /* 0x0000000cff147228 */ /* 0x000fe20000000000 */
[----:B------:R-:W-:-:S10]  /*1ae70*/  IMAD.MOV.U32 R0, RZ, RZ, RZ ;  /* 0x000000ffff007224 */ /* 0x000fd400078e00ff */
.L_x_46353:
[----:B------:R-:W-:Y:S05]  /*1ae80*/  BSYNC B2 ;  /* 0x0000000000027941 */ /* 0x000fea0003800000 */
.L_x_46351:
        /* <DEDUP_REMOVED lines=48> */
.L_x_46355:
[----:B------:R-:W-:Y:S01]  /*1b190*/  DMUL R22, RZ, R12 ;  /* 0x0000000cff167228 */ /* 0x000fe20000000000 */
[----:B------:R-:W-:-:S10]  /*1b1a0*/  IMAD.MOV.U32 R0, RZ, RZ, RZ ;  /* 0x000000ffff007224 */ /* 0x000fd400078e00ff */
.L_x_46356:
[----:B------:R-:W-:Y:S05]  /*1b1b0*/  BSYNC B2 ;  /* 0x0000000000027941 */ /* 0x000fea0003800000 */
.L_x_46354:
        /* <DEDUP_REMOVED lines=24> */
.L_x_46329:
        /* <DEDUP_REMOVED lines=58> */
.L_x_46358:
[----:B------:R-:W-:Y:S05]  /*1b6e0*/  BSYNC B0 ;  /* 0x0000000000007941 */ /* 0x000fea0003800000 */
.L_x_46357:
[----:B------:R-:W-:Y:S02]  /*1b6f0*/  IMAD.MOV.U32 R22, RZ, RZ, R12 ;  /* 0x000000ffff167224 */ /* 0x000fe400078e000c */
[----:B------:R-:W-:-:S07]  /*1b700*/  IMAD.MOV.U32 R23, RZ, RZ, R13 ;  /* 0x000000ffff177224 */ /* 0x000fce00078e000d */
.L_x_46341:
[----:B------:R-:W-:Y:S05]  /*1b710*/  BSYNC B1 ;  /* 0x0000000000017941 */ /* 0x000fea0003800000 */
.L_x_46328:
        /* <DEDUP_REMOVED lines=15> */
.L_x_46362:
[----:B------:R-:W0:Y:S02]  /*1b810*/  F2I.S64.F64.TRUNC R20, R20 ;  /* 0x0000001400147311 */ /* 0x000e24000030d900 */
[----:B0-----:R-:W-:-:S05]  /*1b820*/  IMAD.MOV.U32 R3, RZ, RZ, R20 ;  /* 0x000000ffff037224 */ /* 0x001fca00078e0014 */
[----:B------:R1:W-:Y:S01]  /*1b830*/  STG.E.U8 desc[UR36][R16.64], R3 ;  /* 0x0000000310007986 */ /* 0x0003e2000c101124 */
[----:B------:R-:W-:Y:S05]  /*1b840*/  BRA `(.L_x_46364) ;  /* 0x0000001000087947 */ /* 0x000fea0003800000 */
.L_x_46361:
        /* <DEDUP_REMOVED lines=9> */
.L_x_46366:
[----:B------:R-:W0:Y:S02]  /*1b8e0*/  F2I.F64.TRUNC R21, R20 ;  /* 0x0000001400157311 */ /* 0x000e24000030d100 */
[----:B0-----:R3:W-:Y:S01]  /*1b8f0*/  STG.E desc[UR36][R16.64], R21 ;  /* 0x0000001510007986 */ /* 0x0017e2000c101924 */
[----:B------:R-:W-:Y:S05]  /*1b900*/  BRA `(.L_x_46364) ;  /* 0x0000000c00d87947 */ /* 0x000fea0003800000 */
.L_x_46365:
[----:B------:R-:W0:Y:S02]  /*1b910*/  F2I.F64.TRUNC R21, R20 ;  /* 0x0000001400157311 */ /* 0x000e24000030d100 */
[----:B0-----:R4:W-:Y:S01]  /*1b920*/  STG.E.U16 desc[UR36][R16.64], R21 ;  /* 0x0000001510007986 */ /* 0x0019e2000c101524 */
[----:B------:R-:W-:Y:S05]  /*1b930*/  BRA `(.L_x_46364) ;  /* 0x0000000c00cc7947 */ /* 0x000fea0003800000 */
.L_x_46360:
        /* <DEDUP_REMOVED lines=13> */
.L_x_46368:
        /* <DEDUP_REMOVED lines=8> */
.L_x_46367:
        /* <DEDUP_REMOVED lines=16> */
.L_x_46370:
        /* <DEDUP_REMOVED lines=11> */
.L_x_46369:
[----:B------:R0:W-:Y:S01]  /*1bc40*/  STG.E.64 desc[UR36][R16.64], R20 ;  /* 0x0000001410007986 */ /* 0x0001e2000c101b24 */
[----:B------:R-:W-:Y:S05]  /*1bc50*/  BRA `(.L_x_46364) ;  /* 0x0000000c00047947 */ /* 0x000fea0003800000 */
.L_x_46359:
        /* <DEDUP_REMOVED lines=13> */
.L_x_46373:
[----:B------:R0:W-:Y:S01]  /*1bd30*/  STG.E.128 desc[UR36][R16.64], R20 ;  /* 0x0000001410007986 */ /* 0x0001e2000c101d24 */
[----:B------:R-:W-:Y:S05]  /*1bd40*/  BRA `(.L_x_46364) ;  /* 0x0000000800c87947 */ /* 0x000fea0003800000 */
.L_x_46372:
        /* <DEDUP_REMOVED lines=25> */
.L_x_46377:
[----:B------:R-:W-:Y:S05]  /*1bee0*/  BSYNC B0 ;  /* 0x0000000000007941 */ /* 0x000fea0003800000 */
.L_x_46376:
[----:B------:R-:W-:-:S05]  /*1bef0*/  LOP3.LUT R5, R0, R5, RZ, 0xfc, !PT ;  /* 0x0000000500057212 */ /* 0x000fca00078efcff */
[----:B------:R0:W-:Y:S01]  /*1bf00*/  STG.E.U8 desc[UR36][R16.64], R5 ;  /* 0x0000000510007986 */ /* 0x0001e2000c101124 */
[----:B------:R-:W-:Y:S05]  /*1bf10*/  BRA `(.L_x_46364) ;  /* 0x0000000800547947 */ /* 0x000fea0003800000 */
.L_x_46375:
        /* <DEDUP_REMOVED lines=17> */
.L_x_46379:
[----:B------:R-:W-:Y:S01]  /*1c030*/  IMAD.MOV.U32 R0, RZ, RZ, 0x7f ;  /* 0x0000007fff007424 */ /* 0x000fe200078e00ff */
[----:B------:R-:W-:-:S04]  /*1c040*/  ISETP.GT.U32.AND P0, PT, R3, 0x7f800000, PT ;  /* 0x7f8000000300780c */ /* 0x000fc80003f04070 */
[----:B------:R-:W-:-:S09]  /*1c050*/  SEL R0, R0, 0x7c, P0 ;  /* 0x0000007c00007807 */ /* 0x000fd20000000000 */
.L_x_46380:
[----:B------:R-:W-:Y:S05]  /*1c060*/  BSYNC B0 ;  /* 0x0000000000007941 */ /* 0x000fea0003800000 */
.L_x_46378:
[----:B------:R-:W-:-:S04]  /*1c070*/  LOP3.LUT R3, R5, 0x80000000, RZ, 0xc0, !PT ;  /* 0x8000000005037812 */ /* 0x000fc800078ec0ff */
[----:B------:R-:W-:-:S04]  /*1c080*/  SHF.R.U32.HI R3, RZ, 0x18, R3 ;  /* 0x00000018ff037819 */ /* 0x000fc80000011603 */
[----:B------:R-:W-:-:S05]  /*1c090*/  LOP3.LUT R3, R0, R3, RZ, 0xfc, !PT ;  /* 0x0000000300037212 */ /* 0x000fca00078efcff */
[----:B------:R0:W-:Y:S01]  /*1c0a0*/  STG.E.U8 desc[UR36][R16.64], R3 ;  /* 0x0000000310007986 */ /* 0x0001e2000c101124 */
[----:B------:R-:W-:Y:S05]  /*1c0b0*/  BRA `(.L_x_46364) ;  /* 0x0000000400ec7947 */ /* 0x000fea0003800000 */
.L_x_46374:
        /* <DEDUP_REMOVED lines=8> */
.L_x_46371:
        /* <DEDUP_REMOVED lines=11> */
.L_x_46383:
        /* <DEDUP_REMOVED lines=21> */
.L_x_46386:
[----:B------:R-:W-:-:S04]  /*1c340*/  LOP3.LUT R3, R5, 0x80000000, RZ, 0xc0, !PT ;  /* 0x8000000005037812 */ /* 0x000fc800078ec0ff */
[----:B------:R-:W-:-:S04]  /*1c350*/  SHF.R.U32.HI R3, RZ, 0x18, R3 ;  /* 0x00000018ff037819 */ /* 0x000fc80000011603 */
[----:B------:R-:W-:-:S04]  /*1c360*/  LOP3.LUT R0, R0, R3, RZ, 0xfc, !PT ;  /* 0x0000000300007212 */ /* 0x000fc800078efcff */
[----:B------:R-:W-:-:S07]  /*1c370*/  PRMT R8, R0, 0x7610, R8 ;  /* 0x0000761000087816 */ /* 0x000fce0000000008 */
.L_x_46385:
[----:B------:R-:W-:Y:S05]  /*1c380*/  BSYNC B0 ;  /* 0x0000000000007941 */ /* 0x000fea0003800000 */
.L_x_46384:
[----:B------:R0:W-:Y:S01]  /*1c390*/  STG.E.U8 desc[UR36][R16.64], R8 ;  /* 0x0000000810007986 */ /* 0x0001e2000c101124 */
[----:B------:R-:W-:Y:S05]  /*1c3a0*/  BRA `(.L_x_46364) ;  /* 0x0000000400307947 */ /* 0x000fea0003800000 */
.L_x_46382:
        /* <DEDUP_REMOVED lines=21> */
.L_x_46389:
[----:B------:R-:W-:-:S04]  /*1c500*/  LOP3.LUT R3, R5, 0x80000000, RZ, 0xc0, !PT ;  /* 0x8000000005037812 */ /* 0x000fc800078ec0ff */
[----:B------:R-:W-:-:S04]  /*1c510*/  SHF.R.U32.HI R3, RZ, 0x18, R3 ;  /* 0x00000018ff037819 */ /* 0x000fc80000011603 */
[----:B------:R-:W-:-:S04]  /*1c520*/  LOP3.LUT R0, R0, R3, RZ, 0xfc, !PT ;  /* 0x0000000300007212 */ /* 0x000fc800078efcff */
[----:B------:R-:W-:-:S07]  /*1c530*/  PRMT R8, R0, 0x7610, R8 ;  /* 0x0000761000087816 */ /* 0x000fce0000000008 */
.L_x_46388:
[----:B------:R-:W-:Y:S05]  /*1c540*/  BSYNC B0 ;  /* 0x0000000000007941 */ /* 0x000fea0003800000 */
.L_x_46387:
[----:B------:R0:W-:Y:S01]  /*1c550*/  STG.E.U8 desc[UR36][R16.64], R8 ;  /* 0x0000000810007986 */ /* 0x0001e2000c101124 */
[----:B------:R-:W-:Y:S05]  /*1c560*/  BRA `(.L_x_46364) ;  /* 0x0000000000c07947 */ /* 0x000fea0003800000 */
.L_x_46381:
        /* <DEDUP_REMOVED lines=26> */
.L_x_46363:
        /* <DEDUP_REMOVED lines=16> */
.L_x_46392:
[----:B------:R-:W-:Y:S05]  /*1c810*/  BRA `(.L_x_46364) ;  /* 0x0000000000147947 */ /* 0x000fea0003800000 */
.L_x_46391:
[----:B------:R-:W0:Y:S02]  /*1c820*/  F2I.U64.F64.TRUNC R20, R20 ;  /* 0x0000001400147311 */ /* 0x000e24000030d800 */
[----:B0-----:R0:W-:Y:S01]  /*1c830*/  STG.E.64 desc[UR36][R16.64], R20 ;  /* 0x0000001410007986 */ /* 0x0011e2000c101b24 */
[----:B------:R-:W-:Y:S05]  /*1c840*/  BRA `(.L_x_46364) ;  /* 0x0000000000087947 */ /* 0x000fea0003800000 */
.L_x_46390:
[----:B------:R-:W0:Y:S02]  /*1c850*/  F2I.U32.F64.TRUNC R21, R20 ;  /* 0x0000001400157311 */ /* 0x000e24000030d000 */
[----:B0-----:R0:W-:Y:S02]  /*1c860*/  STG.E desc[UR36][R16.64], R21 ;  /* 0x0000001510007986 */ /* 0x0011e4000c101924 */
.L_x_46364:
[----:B------:R-:W-:-:S07]  /*1c870*/  VIADD R2, R2, 0x80 ;  /* 0x0000008002027836 */ /* 0x000fce0000000000 */
.L_x_46192:
[----:B------:R-:W-:Y:S05]  /*1c880*/  BSYNC B6 ;  /* 0x0000000000067941 */ /* 0x000fea0003800000 */
.L_x_46191:
        /* <DEDUP_REMOVED lines=359> */
.L_x_46395:
        /* <DEDUP_REMOVED lines=22> */
.L_x_46399:
[----:B------:R-:W2:Y:S01]  /*1e060*/  LDG.E.U8 R4, desc[UR36][R4.64] ;  /* 0x0000002404047981 */ /* 0x000ea2000c1e1100 */
[----:B------:R-:W-:Y:S01]  /*1e070*/  CS2R R26, SRZ ;  /* 0x00000000001a7805 */ /* 0x000fe2000001ff00 */
[----:B--2---:R0:W1:Y:S01]  /*1e080*/  I2F.F64.U16 R24, R4 ;  /* 0x0000000400187312 */ /* 0x0040620000101800 */
[----:B------:R-:W-:Y:S05]  /*1e090*/  BRA `(.L_x_46401) ;  /* 0x0000000c00c87947 */ /* 0x000fea0003800000 */
.L_x_46398:
        /* <DEDUP_REMOVED lines=10> */
.L_x_46403:
[----:B------:R-:W2:Y:S01]  /*1e140*/  LDG.E R4, desc[UR36][R4.64] ;  /* 0x0000002404047981 */ /* 0x000ea2000c1e1900 */
[----:B------:R-:W-:Y:S01]  /*1e150*/  CS2R R26, SRZ ;  /* 0x00000000001a7805 */ /* 0x000fe2000001ff00 */
[----:B--2---:R0:W1:Y:S01]  /*1e160*/  I2F.F64 R24, R4 ;  /* 0x0000000400187312 */ /* 0x0040620000201c00 */
[----:B------:R-:W-:Y:S05]  /*1e170*/  BRA `(.L_x_46401) ;  /* 0x0000000c00907947 */ /* 0x000fea0003800000 */
.L_x_46402:
[----:B------:R-:W2:Y:S01]  /*1e180*/  LDG.E.U16 R4, desc[UR36][R4.64] ;  /* 0x0000002404047981 */ /* 0x000ea2000c1e1500 */
[----:B------:R-:W-:Y:S01]  /*1e190*/  CS2R R26, SRZ ;  /* 0x00000000001a7805 */ /* 0x000fe2000001ff00 */
[----:B--2---:R0:W1:Y:S01]  /*1e1a0*/  I2F.F64.S16 R24, R4 ;  /* 0x0000000400187312 */ /* 0x0040620000101c00 */
[----:B------:R-:W-:Y:S05]  /*1e1b0*/  BRA `(.L_x_46401) ;  /* 0x0000000c00807947 */ /* 0x000fea0003800000 */
.L_x_46397:
        /* <DEDUP_REMOVED lines=11> */
.L_x_46405:
[----:B------:R-:W2:Y:S01]  /*1e270*/  LDG.E.U16 R0, desc[UR36][R4.64] ;  /* 0x0000002404007981 */ /* 0x000ea2000c1e1500 */
[----:B------:R-:W-:Y:S01]  /*1e280*/  CS2R R26, SRZ ;  /* 0x00000000001a7805 */ /* 0x000fe2000001ff00 */
[----:B--2---:R-:W-:-:S05]  /*1e290*/  HADD2.F32 R0, -RZ, R0.H0_H0 ;  /* 0x20000000ff007230 */ /* 0x004fca0000004100 */
[----:B------:R-:W-:-:S04]  /*1e2a0*/  FMUL.FTZ R0, R0, 1 ;  /* 0x3f80000000007820 */ /* 0x000fc80000410000 */
[----:B------:R0:W1:Y:S01]  /*1e2b0*/  F2F.F64.F32 R24, R0 ;  /* 0x0000000000187310 */ /* 0x0000620000201800 */
[----:B------:R-:W-:Y:S05]  /*1e2c0*/  BRA `(.L_x_46401) ;  /* 0x0000000c003c7947 */ /* 0x000fea0003800000 */
.L_x_46404:
        /* <DEDUP_REMOVED lines=12> */
.L_x_46407:
        /* <DEDUP_REMOVED lines=8> */
.L_x_46406:
[----:B------:R0:W5:Y:S01]  /*1e410*/  LDG.E.64 R24, desc[UR36][R4.64] ;  /* 0x0000002404187981 */ /* 0x000162000c1e1b00 */
[----:B------:R-:W-:Y:S01]  /*1e420*/  CS2R R26, SRZ ;  /* 0x00000000001a7805 */ /* 0x000fe2000001ff00 */
[----:B------:R-:W-:Y:S06]  /*1e430*/  BRA `(.L_x_46401) ;  /* 0x0000000800e07947 */ /* 0x000fec0003800000 */
.L_x_46396:
        /* <DEDUP_REMOVED lines=14> */
.L_x_46410:
[----:B------:R0:W5:Y:S01]  /*1e520*/  LDG.E.128 R24, desc[UR36][R4.64] ;  /* 0x0000002404187981 */ /* 0x000162000c1e1d00 */
[----:B------:R-:W-:Y:S05]  /*1e530*/  BRA `(.L_x_46401) ;  /* 0x0000000800a07947 */ /* 0x000fea0003800000 */
.L_x_46409:
        /* <DEDUP_REMOVED lines=29> */
.L_x_46412:
        /* <DEDUP_REMOVED lines=14> */
[----:B------:R2:W3:Y:S01]  /*1e7f0*/  F2F.F64.F32 R24, R0 ;  /* 0x0000000000187310 */ /* 0x0004e20000201800 */
[----:B------:R-:W-:Y:S05]  /*1e800*/  BRA `(.L_x_46401) ;  /* 0x0000000400ec7947 */ /* 0x000fea0003800000 */
.L_x_46411:
[----:B------:R-:W2:Y:S01]  /*1e810*/  LDG.E.U16 R0, desc[UR36][R4.64] ;  /* 0x0000002404007981 */ /* 0x000ea2000c1e1500 */
[----:B------:R-:W-:Y:S01]  /*1e820*/  CS2R R26, SRZ ;  /* 0x00000000001a7805 */ /* 0x000fe2000001ff00 */
[----:B--2---:R-:W-:-:S04]  /*1e830*/  IMAD.U32 R0, R0, 0x10000, RZ ;  /* 0x0001000000007824 */ /* 0x004fc800078e00ff */
[----:B------:R-:W-:-:S04]  /*1e840*/  FMUL.FTZ R0, R0, 1 ;  /* 0x3f80000000007820 */ /* 0x000fc80000410000 */
[----:B------:R4:W0:Y:S01]  /*1e850*/  F2F.F64.F32 R24, R0 ;  /* 0x0000000000187310 */ /* 0x0008220000201800 */
[----:B------:R-:W-:Y:S05]  /*1e860*/  BRA `(.L_x_46401) ;  /* 0x0000000400d47947 */ /* 0x000fea0003800000 */
.L_x_46408:
        /* <DEDUP_REMOVED lines=12> */
.L_x_46415:
        /* <DEDUP_REMOVED lines=21> */
.L_x_46419:
[----:B------:R-:W-:Y:S05]  /*1ea80*/  BSYNC B1 ;  /* 0x0000000000017941 */ /* 0x000fea0003800000 */
.L_x_46418:
[----:B------:R-:W-:Y:S01]  /*1ea90*/  LEA R5, R0, 0x3b800000, 0x17 ;  /* 0x3b80000000057811 */ /* 0x000fe200078eb8ff */
[----:B------:R-:W-:-:S05]  /*1eaa0*/  IMAD.SHL.U32 R0, R3, 0x100000, RZ ;  /* 0x0010000003007824 */ /* 0x000fca00078e00ff */
[----:B------:R-:W-:-:S07]  /*1eab0*/  LOP3.LUT R0, R5, R0, R6, 0xfe, !PT ;  /* 0x0000000005007212 */ /* 0x000fce00078efe06 */
.L_x_46417:
[----:B------:R-:W-:Y:S05]  /*1eac0*/  BSYNC B0 ;  /* 0x0000000000007941 */ /* 0x000fea0003800000 */
.L_x_46416:
[----:B------:R-:W-:Y:S01]  /*1ead0*/  FMUL.FTZ R0, R0, 1 ;  /* 0x3f80000000007820 */ /* 0x000fe20000410000 */
[----:B------:R-:W-:-:S03]  /*1eae0*/  CS2R R26, SRZ ;  /* 0x00000000001a7805 */ /* 0x000fc6000001ff00 */
[----:B------:R0:W1:Y:S01]  /*1eaf0*/  F2F.F64.F32 R24, R0 ;  /* 0x0000000000187310 */ /* 0x0000620000201800 */
[----:B------:R-:W-:Y:S05]  /*1eb00*/  BRA `(.L_x_46401) ;  /* 0x00000004002c7947 */ /* 0x000fea0003800000 */
.L_x_46414:
        /* <DEDUP_REMOVED lines=21> */
.L_x_46423:
[----:B------:R-:W-:Y:S05]  /*1ec60*/  BSYNC B1 ;  /* 0x0000000000017941 */ /* 0x000fea0003800000 */
.L_x_46422:
[----:B------:R-:W-:Y:S01]  /*1ec70*/  LEA R5, R0, 0x37800000, 0x17 ;  /* 0x3780000000057811 */ /* 0x000fe200078eb8ff */
[----:B------:R-:W-:-:S05]  /*1ec80*/  IMAD.SHL.U32 R0, R3, 0x200000, RZ ;  /* 0x0020000003007824 */ /* 0x000fca00078e00ff */
[----:B------:R-:W-:-:S07]  /*1ec90*/  LOP3.LUT R0, R5, R0, R6, 0xfe, !PT ;  /* 0x0000000005007212 */ /* 0x000fce00078efe06 */
.L_x_46421:
[----:B------:R-:W-:Y:S05]  /*1eca0*/  BSYNC B0 ;  /* 0x0000000000007941 */ /* 0x000fea0003800000 */
.L_x_46420:
[----:B------:R-:W-:Y:S01]  /*1ecb0*/  FMUL.FTZ R0, R0, 1 ;  /* 0x3f80000000007820 */ /* 0x000fe20000410000 */
[----:B------:R-:W-:-:S03]  /*1ecc0*/  CS2R R26, SRZ ;  /* 0x00000000001a7805 */ /* 0x000fc6000001ff00 */
[----:B------:R0:W1:Y:S01]  /*1ecd0*/  F2F.F64.F32 R24, R0 ;  /* 0x0000000000187310 */ /* 0x0000620000201800 */
[----:B------:R-:W-:Y:S05]  /*1ece0*/  BRA `(.L_x_46401) ;  /* 0x0000000000b47947 */ /* 0x000fea0003800000 */
.L_x_46413:
        /* <DEDUP_REMOVED lines=14> */
.L_x_46427:
[----:B------:R-:W-:Y:S05]  /*1edd0*/  BSYNC B0 ;  /* 0x0000000000007941 */ /* 0x000fea0003800000 */
.L_x_46426:
[----:B------:R-:W-:Y:S01]  /*1ede0*/  FMUL.FTZ R0, R0, 1 ;  /* 0x3f80000000007820 */ /* 0x000fe20000410000 */
[----:B------:R-:W-:-:S03]  /*1edf0*/  CS2R R26, SRZ ;  /* 0x00000000001a7805 */ /* 0x000fc6000001ff00 */
[----:B------:R0:W1:Y:S01]  /*1ee00*/  F2F.F64.F32 R24, R0 ;  /* 0x0000000000187310 */ /* 0x0000620000201800 */
[----:B------:R-:W-:Y:S05]  /*1ee10*/  BRA `(.L_x_46401) ;  /* 0x0000000000687947 */ /* 0x000fea0003800000 */
.L_x_46400:
        /* <DEDUP_REMOVED lines=16> */
.L_x_46428:
[----:B------:R-:W-:Y:S02]  /*1ef20*/  CS2R R24, SRZ ;  /* 0x0000000000187805 */ /* 0x000fe4000001ff00 */
[----:B------:R-:W-:Y:S01]  /*1ef30*/  CS2R R26, SRZ ;  /* 0x00000000001a7805 */ /* 0x000fe2000001ff00 */
[----:B------:R-:W-:Y:S06]  /*1ef40*/  BRA `(.L_x_46401) ;  /* 0x00000000001c7947 */ /* 0x000fec0003800000 */
.L_x_46425:
[----:B------:R-:W2:Y:S01]  /*1ef50*/  LDG.E.64 R24, desc[UR36][R4.64] ;  /* 0x0000002404187981 */ /* 0x000ea2000c1e1b00 */
[----:B------:R-:W-:Y:S01]  /*1ef60*/  CS2R R26, SRZ ;  /* 0x00000000001a7805 */ /* 0x000fe2000001ff00 */
[----:B--2---:R-:W0:Y:S01]  /*1ef70*/  I2F.F64.U64 R24, R24 ;  /* 0x0000001800187312 */ /* 0x004e220000301800 */
[----:B------:R-:W-:Y:S05]  /*1ef80*/  BRA `(.L_x_46401) ;  /* 0x00000000000c7947 */ /* 0x000fea0003800000 */
.L_x_46424:
[----:B------:R-:W2:Y:S01]  /*1ef90*/  LDG.E R4, desc[UR36][R4.64] ;  /* 0x0000002404047981 */ /* 0x000ea2000c1e1900 */
[----:B------:R-:W-:Y:S01]  /*1efa0*/  CS2R R26, SRZ ;  /* 0x00000000001a7805 */ /* 0x000fe2000001ff00 */
[----:B--2---:R0:W1:Y:S06]  /*1efb0*/  I2F.F64.U32 R24, R4 ;  /* 0x0000000400187312 */ /* 0x00406c0000201800 */
.L_x_46401:
        /* <DEDUP_REMOVED lines=19> */
.L_x_46432:
[----:B------:R-:W2:Y:S01]  /*1f0f0*/  LDG.E.U8 R8, desc[UR36][R18.64] ;  /* 0x0000002412087981 */ /* 0x000ea2000c1e1100 */
[----:B------:R-:W-:Y:S01]  /*1f100*/  CS2R R10, SRZ ;  /* 0x00000000000a7805 */ /* 0x000fe2000001ff00 */
[----:B--2---:R-:W0:Y:S01]  /*1f110*/  I2F.F64.U16 R8, R8 ;  /* 0x0000000800087312 */ /* 0x004e220000101800 */
[----:B------:R-:W-:Y:S05]  /*1f120*/  BRA `(.L_x_46434) ;  /* 0x0000000c00c87947 */ /* 0x000fea0003800000 */
.L_x_46431:
        /* <DEDUP_REMOVED lines=10> */
.L_x_46436:
[----:B------:R-:W2:Y:S01]  /*1f1d0*/  LDG.E R8, desc[UR36][R18.64] ;  /* 0x0000002412087981 */ /* 0x000ea2000c1e1900 */
[----:B------:R-:W-:Y:S01]  /*1f1e0*/  CS2R R10, SRZ ;  /* 0x00000000000a7805 */ /* 0x000fe2000001ff00 */
[----:B--2---:R-:W0:Y:S01]  /*1f1f0*/  I2F.F64 R8, R8 ;  /* 0x0000000800087312 */ /* 0x004e220000201c00 */
[----:B------:R-:W-:Y:S05]  /*1f200*/  BRA `(.L_x_46434) ;  /* 0x0000000c00907947 */ /* 0x000fea0003800000 */
.L_x_46435:
[----:B------:R-:W2:Y:S01]  /*1f210*/  LDG.E.U16 R8, desc[UR36][R18.64] ;  /* 0x0000002412087981 */ /* 0x000ea2000c1e1500 */
[----:B------:R-:W-:Y:S01]  /*1f220*/  CS2R R10, SRZ ;  /* 0x00000000000a7805 */ /* 0x000fe2000001ff00 */
[----:B--2---:R-:W0:Y:S01]  /*1f230*/  I2F.F64.S16 R8, R8 ;  /* 0x0000000800087312 */ /* 0x004e220000101c00 */
[----:B------:R-:W-:Y:S05]  /*1f240*/  BRA `(.L_x_46434) ;  /* 0x0000000c00807947 */ /* 0x000fea0003800000 */
.L_x_46430:
        /* <DEDUP_REMOVED lines=11> */
.L_x_46438:
[----:B------:R-:W2:Y:S01]  /*1f300*/  LDG.E.U16 R0, desc[UR36][R18.64] ;  /* 0x0000002412007981 */ /* 0x000ea2000c1e1500 */
[----:B------:R-:W-:Y:S01]  /*1f310*/  CS2R R10, SRZ ;  /* 0x00000000000a7805 */ /* 0x000fe2000001ff00 */
[----:B--2---:R-:W-:-:S05]  /*1f320*/  HADD2.F32 R0, -RZ, R0.H0_H0 ;  /* 0x20000000ff007230 */ /* 0x004fca0000004100 */
[----:B------:R-:W-:-:S04]  /*1f330*/  FMUL.FTZ R0, R0, 1 ;  /* 0x3f80000000007820 */ /* 0x000fc80000410000 */
[----:B------:R0:W2:Y:S01]  /*1f340*/  F2F.F64.F32 R8, R0 ;  /* 0x0000000000087310 */ /* 0x0000a20000201800 */
[----:B------:R-:W-:Y:S05]  /*1f350*/  BRA `(.L_x_46434) ;  /* 0x0000000c003c7947 */ /* 0x000fea0003800000 */
.L_x_46437:
        /* <DEDUP_REMOVED lines=12> */
.L_x_46440:
        /* <DEDUP_REMOVED lines=8> */
.L_x_46439:
[----:B------:R0:W5:Y:S01]  /*1f4a0*/  LDG.E.64 R8, desc[UR36][R18.64] ;  /* 0x0000002412087981 */ /* 0x000162000c1e1b00 */
[----:B------:R-:W-:Y:S01]  /*1f4b0*/  CS2R R10, SRZ ;  /* 0x00000000000a7805 */ /* 0x000fe2000001ff00 */
[----:B------:R-:W-:Y:S06]  /*1f4c0*/  BRA `(.L_x_46434) ;  /* 0x0000000800e07947 */ /* 0x000fec0003800000 */
.L_x_46429:
        /* <DEDUP_REMOVED lines=14> */
.L_x_46443:
[----:B------:R0:W5:Y:S01]  /*1f5b0*/  LDG.E.128 R8, desc[UR36][R18.64] ;  /* 0x0000002412087981 */ /* 0x000162000c1e1d00 */
[----:B------:R-:W-:Y:S05]  /*1f5c0*/  BRA `(.L_x_46434) ;  /* 0x0000000800a07947 */ /* 0x000fea0003800000 */
.L_x_46442:
        /* <DEDUP_REMOVED lines=27> */
[----:B------:R2:W4:Y:S01]  /*1f780*/  F2F.F64.F32 R8, R5 ;  /* 0x0000000500087310 */ /* 0x0005220000201800 */
[----:B------:R-:W-:Y:S05]  /*1f790*/  BRA `(.L_x_46434) ;  /* 0x00000008002c7947 */ /* 0x000fea0003800000 */
.L_x_46445:
        /* <DEDUP_REMOVED lines=16> */
.L_x_46444:
[----:B------:R-:W2:Y:S01]  /*1f8a0*/  LDG.E.U16 R0, desc[UR36][R18.64] ;  /* 0x0000002412007981 */ /* 0x000ea2000c1e1500 */
[----:B------:R-:W-:Y:S01]  /*1f8b0*/  CS2R R10, SRZ ;  /* 0x00000000000a7805 */ /* 0x000fe2000001ff00 */
[----:B--2---:R-:W-:-:S04]  /*1f8c0*/  IMAD.U32 R0, R0, 0x10000, RZ ;  /* 0x0001000000007824 */ /* 0x004fc800078e00ff */
[----:B------:R-:W-:-:S04]  /*1f8d0*/  FMUL.FTZ R0, R0, 1 ;  /* 0x3f80000000007820 */ /* 0x000fc80000410000 */
[----:B------:R0:W2:Y:S01]  /*1f8e0*/  F2F.F64.F32 R8, R0 ;  /* 0x0000000000087310 */ /* 0x0000a20000201800 */
[----:B------:R-:W-:Y:S05]  /*1f8f0*/  BRA `(.L_x_46434) ;  /* 0x0000000400d47947 */ /* 0x000fea0003800000 */
.L_x_46441:
        /* <DEDUP_REMOVED lines=12> */
.L_x_46448:
        /* <DEDUP_REMOVED lines=21> */
.L_x_46452:
[----:B------:R-:W-:Y:S05]  /*1fb10*/  BSYNC B1 ;  /* 0x0000000000017941 */ /* 0x000fea0003800000 */
.L_x_46451:
[----:B------:R-:W-:Y:S01]  /*1fb20*/  LEA R5, R0, 0x3b800000, 0x17 ;  /* 0x3b80000000057811 */ /* 0x000fe200078eb8ff */
[----:B------:R-:W-:-:S05]  /*1fb30*/  IMAD.SHL.U32 R0, R3, 0x100000, RZ ;  /* 0x0010000003007824 */ /* 0x000fca00078e00ff */
[----:B------:R-:W-:-:S07]  /*1fb40*/  LOP3.LUT R0, R5, R0, R6, 0xfe, !PT ;  /* 0x0000000005007212 */ /* 0x000fce00078efe06 */
.L_x_46450:
[----:B------:R-:W-:Y:S05]  /*1fb50*/  BSYNC B0 ;  /* 0x0000000000007941 */ /* 0x000fea0003800000 */
.L_x_46449:
[----:B------:R-:W-:Y:S01]  /*1fb60*/  FMUL.FTZ R0, R0, 1 ;  /* 0x3f80000000007820 */ /* 0x000fe20000410000 */
[----:B------:R-:W-:-:S03]  /*1fb70*/  CS2R R10, SRZ ;  /* 0x00000000000a7805 */ /* 0x000fc6000001ff00 */
[----:B------:R0:W2:Y:S01]  /*1fb80*/  F2F.F64.F32 R8, R0 ;  /* 0x0000000000087310 */ /* 0x0000a20000201800 */
[----:B------:R-:W-:Y:S05]  /*1fb90*/  BRA `(.L_x_46434) ;  /* 0x00000004002c7947 */ /* 0x000fea0003800000 */
.L_x_46447:
        /* <DEDUP_REMOVED lines=21> */
.L_x_46456:
[----:B------:R-:W-:Y:S05]  /*1fcf0*/  BSYNC B1 ;  /* 0x0000000000017941 */ /* 0x000fea0003800000 */
.L_x_46455:
[----:B------:R-:W-:Y:S01]  /*1fd00*/  LEA R5, R0, 0x37800000, 0x17 ;  /* 0x3780000000057811 */ /* 0x000fe200078eb8ff */
[----:B------:R-:W-:-:S05]  /*1fd10*/  IMAD.SHL.U32 R0, R3, 0x200000, RZ ;  /* 0x0020000003007824 */ /* 0x000fca00078e00ff */
[----:B------:R-:W-:-:S07]  /*1fd20*/  LOP3.LUT R0, R5, R0, R6, 0xfe, !PT ;  /* 0x0000000005007212 */ /* 0x000fce00078efe06 */
.L_x_46454:
[----:B------:R-:W-:Y:S05]  /*1fd30*/  BSYNC B0 ;  /* 0x0000000000007941 */ /* 0x000fea0003800000 */
.L_x_46453:
[----:B------:R-:W-:Y:S01]  /*1fd40*/  FMUL.FTZ R0, R0, 1 ;  /* 0x3f80000000007820 */ /* 0x000fe20000410000 */
[----:B------:R-:W-:-:S03]  /*1fd50*/  CS2R R10, SRZ ;  /* 0x00000000000a7805 */ /* 0x000fc6000001ff00 */
[----:B------:R0:W2:Y:S01]  /*1fd60*/  F2F.F64.F32 R8, R0 ;  /* 0x0000000000087310 */ /* 0x0000a20000201800 */
[----:B------:R-:W-:Y:S05]  /*1fd70*/  BRA `(.L_x_46434) ;  /* 0x0000000000b47947 */ /* 0x000fea0003800000 */
.L_x_46446:
        /* <DEDUP_REMOVED lines=14> */
.L_x_46460:
[----:B------:R-:W-:Y:S05]  /*1fe60*/  BSYNC B0 ;  /* 0x0000000000007941 */ /* 0x000fea0003800000 */
.L_x_46459:
[----:B------:R-:W-:Y:S01]  /*1fe70*/  FMUL.FTZ R0, R0, 1 ;  /* 0x3f80000000007820 */ /* 0x000fe20000410000 */
[----:B------:R-:W-:-:S03]  /*1fe80*/  CS2R R10, SRZ ;  /* 0x00000000000a7805 */ /* 0x000fc6000001ff00 */
[----:B------:R0:W2:Y:S01]  /*1fe90*/  F2F.F64.F32 R8, R0 ;  /* 0x0000000000087310 */ /* 0x0000a20000201800 */
[----:B------:R-:W-:Y:S05]  /*1fea0*/  BRA `(.L_x_46434) ;  /* 0x0000000000687947 */ /* 0x000fea0003800000 */
.L_x_46433:
        /* <DEDUP_REMOVED lines=16> */
.L_x_46461:
[----:B------:R-:W-:Y:S02]  /*1ffb0*/  CS2R R8, SRZ ;  /* 0x0000000000087805 */ /* 0x000fe4000001ff00 */
[----:B------:R-:W-:Y:S01]  /*1ffc0*/  CS2R R10, SRZ ;  /* 0x00000000000a7805 */ /* 0x000fe2000001ff00 */
[----:B------:R-:W-:Y:S06]  /*1ffd0*/  BRA `(.L_x_46434) ;  /* 0x00000000001c7947 */ /* 0x000fec0003800000 */
.L_x_46458:
[----:B------:R-:W2:Y:S01]  /*1ffe0*/  LDG.E.64 R8, desc[UR36][R18.64] ;  /* 0x0000002412087981 */ /* 0x000ea2000c1e1b00 */
[----:B------:R-:W-:Y:S01]  /*1fff0*/  CS2R R10, SRZ ;  /* 0x00000000000a7805 */ /* 0x000fe2000001ff00 */
[----:B--2---:R-:W0:Y:S01]  /*20000*/  I2F.F64.U64 R8, R8 ;  /* 0x0000000800087312 */ /* 0x004e220000301800 */
[----:B------:R-:W-:Y:S05]  /*20010*/  BRA `(.L_x_46434) ;  /* 0x00000000000c7947 */ /* 0x000fea0003800000 */
.L_x_46457:
[----:B------:R-:W2:Y:S01]  /*20020*/  LDG.E R8, desc[UR36][R18.64] ;  /* 0x0000002412087981 */ /* 0x000ea2000c1e1900 */
[----:B------:R-:W-:Y:S01]  /*20030*/  CS2R R10, SRZ ;  /* 0x00000000000a7805 */ /* 0x000fe2000001ff00 */
[----:B--2---:R-:W0:Y:S06]  /*20040*/  I2F.F64.U32 R8, R8 ;  /* 0x0000000800087312 */ /* 0x004e2c0000201800 */
.L_x_46434:
        /* <DEDUP_REMOVED lines=27> */
[C---:B--2---:R-:W-:Y:S01]  /*20200*/  DADD R4, R20.reuse, -1 ;  /* 0xbff0000014047429 */ /* 0x044fe20000000000 */
        /* <DEDUP_REMOVED lines=90> */
.L_x_46469:
        /* <DEDUP_REMOVED lines=21> */
[----:B----4-:R-:W-:Y:S05]  /*20900*/  CALL.REL.NOINC `($__internal_84_$__cuda_sm20_div_rn_f64_full) ;  /* 0x0000018400a47944 */ /* 0x010fea0003c00000 */
[----:B------:R-:W-:Y:S02]  /*20910*/  IMAD.MOV.U32 R5, RZ, RZ, R4 ;  /* 0x000000ffff057224 */ /* 0x000fe400078e0004 */
[----:B------:R-:W-:-:S07]  /*20920*/  IMAD.MOV.U32 R4, RZ, RZ, R3 ;  /* 0x000000ffff047224 */ /* 0x000fce00078e0003 */
.L_x_46472:
[----:B------:R-:W-:Y:S05]  /*20930*/  BSYNC B3 ;  /* 0x0000000000037941 */ /* 0x000fea0003800000 */
.L_x_46471:
        /* <DEDUP_REMOVED lines=29> */
.L_x_46470:
[----:B------:R-:W-:Y:S05]  /*20b10*/  BSYNC B2 ;  /* 0x0000000000027941 */ /* 0x000fea0003800000 */
.L_x_46468:
        /* <DEDUP_REMOVED lines=23> */
.L_x_46474:
[----:B------:R-:W-:Y:S05]  /*20c90*/  BSYNC B2 ;  /* 0x0000000000027941 */ /* 0x000fea0003800000 */
.L_x_46473:
        /* <DEDUP_REMOVED lines=82> */
.L_x_46476:
[----:B------:R-:W-:-:S04]  /*211c0*/  ISETP.GE.AND P0, PT, R25, RZ, PT ;  /* 0x000000ff1900720c */ /* 0x000fc80003f06270 */
[----:B------:R-:W-:Y:S02]  /*211d0*/  FSEL R4, RZ, 3.37028055040000000000e+12, P0 ;  /* 0x54442d18ff047808 */ /* 0x000fe40000000000 */
[----:B------:R-:W-:-:S07]  /*211e0*/  FSEL R5, RZ, 2.1426990032196044922, P0 ;  /* 0x400921fbff057808 */ /* 0x000fce0000000000 */
.L_x_46477:
[----:B------:R-:W-:Y:S05]  /*211f0*/  BSYNC B0 ;  /* 0x0000000000007941 */ /* 0x000fea0003800000 */
.L_x_46475:
[----:B------:R-:W-:Y:S01]  /*21200*/  DADD R24, |R26|, |R24| ;  /* 0x000000001a187229 */ /* 0x000fe20000000618 */
[----:B------:R-:W-:Y:S01]  /*21210*/  LOP3.LUT R27, R5, 0x80000000, R27, 0xb8, !PT ;  /* 0x80000000051b7812 */ /* 0x000fe200078eb81b */
[----:B------:R-:W-:-:S06]  /*21220*/  DMUL R22, R22, 0.5 ;  /* 0x3fe0000016167828 */ /* 0x000fcc0000000000 */
[----:B------:R-:W-:-:S06]  /*21230*/  DSETP.GTU.AND P0, PT, |R24|, +INF , PT ;  /* 0x7ff000001800742a */ /* 0x000fcc0003f0c200 */
[----:B------:R-:W-:Y:S02]  /*21240*/  FSEL R4, R24, R4, P0 ;  /* 0x0000000418047208 */ /* 0x000fe40000000000 */
[----:B------:R-:W-:Y:S01]  /*21250*/  FSEL R5, R25, R27, P0 ;  /* 0x0000001b19057208 */ /* 0x000fe20000000000 */
[----:B------:R-:W-:Y:S06]  /*21260*/  BRA `(.L_x_46478) ;  /* 0x0000006400a07947 */ /* 0x000fec0003800000 */
.L_x_46467:
[----:B--2---:R-:W-:Y:S01]  /*21270*/  DMUL R4, R18, R18 ;  /* 0x0000001212047228 */ /* 0x004fe20000000000 */
        /* <DEDUP_REMOVED lines=100> */
.L_x_46481:
[----:B------:R-:W-:Y:S05]  /*218c0*/  BSYNC B0 ;  /* 0x0000000000007941 */ /* 0x000fea0003800000 */
.L_x_46480:
[----:B------:R-:W-:Y:S04]  /*218d0*/  BSSY B2, `(.L_x_46482) ;  /* 0x000000a000027945 */ /* 0x000fe80003800000 */
        /* <DEDUP_REMOVED lines=9> */
.L_x_46483:
[----:B------:R-:W-:Y:S05]  /*21970*/  BSYNC B2 ;  /* 0x0000000000027941 */ /* 0x000fea0003800000 */
.L_x_46482:
        /* <DEDUP_REMOVED lines=82> */
.L_x_46485:
[----:B------:R-:W-:-:S04]  /*21ea0*/  ISETP.GE.AND P0, PT, R25, RZ, PT ;  /* 0x000000ff1900720c */ /* 0x000fc80003f06270 */
[----:B------:R-:W-:Y:S02]  /*21eb0*/  FSEL R4, RZ, 3.37028055040000000000e+12, P0 ;  /* 0x54442d18ff047808 */ /* 0x000fe40000000000 */
[----:B------:R-:W-:-:S07]  /*21ec0*/  FSEL R5, RZ, 2.1426990032196044922, P0 ;  /* 0x400921fbff057808 */ /* 0x000fce0000000000 */
.L_x_46486:
[----:B------:R-:W-:Y:S05]  /*21ed0*/  BSYNC B0 ;  /* 0x0000000000007941 */ /* 0x000fea0003800000 */
.L_x_46484:
[----:B------:R-:W-:Y:S01]  /*21ee0*/  DADD R24, |R26|, |R24| ;  /* 0x000000001a187229 */ /* 0x000fe20000000618 */
[----:B------:R-:W-:Y:S01]  /*21ef0*/  LOP3.LUT R27, R5, 0x80000000, R27, 0xb8, !PT ;  /* 0x80000000051b7812 */ /* 0x000fe200078eb81b */
[----:B------:R-:W-:-:S06]  /*21f00*/  DMUL R22, R22, 0.5 ;  /* 0x3fe0000016167828 */ /* 0x000fcc0000000000 */
[----:B------:R-:W-:-:S06]  /*21f10*/  DSETP.GTU.AND P0, PT, |R24|, +INF , PT ;  /* 0x7ff000001800742a */ /* 0x000fcc0003f0c200 */
[----:B------:R-:W-:Y:S02]  /*21f20*/  FSEL R4, R24, R4, P0 ;  /* 0x0000000418047208 */ /* 0x000fe40000000000 */
[----:B------:R-:W-:Y:S01]  /*21f30*/  FSEL R5, R25, R27, P0 ;  /* 0x0000001b19057208 */ /* 0x000fe20000000000 */
[----:B------:R-:W-:Y:S06]  /*21f40*/  BRA `(.L_x_46478) ;  /* 0x0000005800687947 */ /* 0x000fec0003800000 */
.L_x_46479:
        /* <DEDUP_REMOVED lines=28> */
.L_x_46488:
        /* <DEDUP_REMOVED lines=77> */
.L_x_46487:
        /* <DEDUP_REMOVED lines=99> */
.L_x_46490:
        /* <DEDUP_REMOVED lines=24> */
.L_x_46493:
[----:B------:R-:W-:Y:S05]  /*22d90*/  BSYNC B3 ;  /* 0x0000000000037941 */ /* 0x000fea0003800000 */
.L_x_46492:
        /* <DEDUP_REMOVED lines=29> */
.L_x_46491:
[----:B------:R-:W-:Y:S05]  /*22f70*/  BSYNC B2 ;  /* 0x0000000000027941 */ /* 0x000fea0003800000 */
.L_x_46489:
        /* <DEDUP_REMOVED lines=23> */
.L_x_46495:
[----:B------:R-:W-:Y:S05]  /*230f0*/  BSYNC B2 ;  /* 0x0000000000027941 */ /* 0x000fea0003800000 */
.L_x_46494:
        /* <DEDUP_REMOVED lines=82> */
.L_x_46497:
[----:B------:R-:W-:-:S04]  /*23620*/  ISETP.GE.AND P0, PT, R25, RZ, PT ;  /* 0x000000ff1900720c */ /* 0x000fc80003f06270 */
[----:B------:R-:W-:Y:S02]  /*23630*/  FSEL R4, RZ, 3.37028055040000000000e+12, P0 ;  /* 0x54442d18ff047808 */ /* 0x000fe40000000000 */
[----:B------:R-:W-:-:S07]  /*23640*/  FSEL R5, RZ, 2.1426990032196044922, P0 ;  /* 0x400921fbff057808 */ /* 0x000fce0000000000 */
.L_x_46498:
[----:B------:R-:W-:Y:S05]  /*23650*/  BSYNC B0 ;  /* 0x0000000000007941 */ /* 0x000fea0003800000 */
.L_x_46496:
[----:B------:R-:W-:Y:S01]  /*23660*/  DADD R24, |R26|, |R24| ;  /* 0x000000001a187229 */ /* 0x000fe20000000618 */
[----:B------:R-:W-:Y:S01]  /*23670*/  LOP3.LUT R27, R5, 0x80000000, R27, 0xb8, !PT ;  /* 0x80000000051b7812 */ /* 0x000fe200078eb81b */
[----:B------:R-:W-:-:S06]  /*23680*/  DMUL R22, R22, 0.5 ;  /* 0x3fe0000016167828 */ /* 0x000fcc0000000000 */
[----:B------:R-:W-:-:S06]  /*23690*/  DSETP.GTU.AND P0, PT, |R24|, +INF , PT ;  /* 0x7ff000001800742a */ /* 0x000fcc0003f0c200 */
[----:B------:R-:W-:Y:S02]  /*236a0*/  FSEL R4, R24, R4, P0 ;  /* 0x0000000418047208 */ /* 0x000fe40000000000 */
[----:B------:R-:W-:Y:S01]  /*236b0*/  FSEL R5, R25, R27, P0 ;  /* 0x0000001b19057208 */ /* 0x000fe20000000000 */
[----:B------:R-:W-:Y:S06]  /*236c0*/  BRA `(.L_x_46478) ;  /* 0x0000004000887947 */ /* 0x000fec0003800000 */
.L_x_46466:
        /* <DEDUP_REMOVED lines=16> */
[----:B--2---:R-:W-:Y:S01]  /*237d0*/  IADD3 R5, -R0, 0x7fd00000, RZ ;  /* 0x7fd0000000057810 */ /* 0x004fe20007ffe1ff */
        /* <DEDUP_REMOVED lines=119> */
.L_x_46500:
[----:B------:R-:W-:Y:S05]  /*23f50*/  BSYNC B0 ;  /* 0x0000000000007941 */ /* 0x000fea0003800000 */
.L_x_46499:
        /* <DEDUP_REMOVED lines=10> */
.L_x_46502:
[----:B------:R-:W-:Y:S05]  /*24000*/  BSYNC B2 ;  /* 0x0000000000027941 */ /* 0x000fea0003800000 */
.L_x_46501:
        /* <DEDUP_REMOVED lines=82> */
.L_x_46504:
[----:B------:R-:W-:-:S04]  /*24530*/  ISETP.GE.AND P0, PT, R25, RZ, PT ;  /* 0x000000ff1900720c */ /* 0x000fc80003f06270 */
[----:B------:R-:W-:Y:S02]  /*24540*/  FSEL R4, RZ, 3.37028055040000000000e+12, P0 ;  /* 0x54442d18ff047808 */ /* 0x000fe40000000000 */
[----:B------:R-:W-:-:S07]  /*24550*/  FSEL R5, RZ, 2.1426990032196044922, P0 ;  /* 0x400921fbff057808 */ /* 0x000fce0000000000 */
.L_x_46505:
[----:B------:R-:W-:Y:S05]  /*24560*/  BSYNC B0 ;  /* 0x0000000000007941 */ /* 0x000fea0003800000 */
.L_x_46503:
[----:B------:R-:W-:Y:S01]  /*24570*/  DADD R24, |R26|, |R24| ;  /* 0x000000001a187229 */ /* 0x000fe20000000618 */
[----:B------:R-:W-:-:S07]  /*24580*/  LOP3.LUT R27, R5, 0x80000000, R27, 0xb8, !PT ;  /* 0x80000000051b7812 */ /* 0x000fce00078eb81b */
[----:B------:R-:W-:-:S06]  /*24590*/  DSETP.GTU.AND P0, PT, |R24|, +INF , PT ;  /* 0x7ff000001800742a */ /* 0x000fcc0003f0c200 */
[----:B------:R-:W-:Y:S02]  /*245a0*/  FSEL R4, R24, R4, P0 ;  /* 0x0000000418047208 */ /* 0x000fe40000000000 */
[----:B------:R-:W-:Y:S01]  /*245b0*/  FSEL R5, R25, R27, P0 ;  /* 0x0000001b19057208 */ /* 0x000fe20000000000 */
[----:B------:R-:W-:Y:S06]  /*245c0*/  BRA `(.L_x_46478) ;  /* 0x0000003000c87947 */ /* 0x000fec0003800000 */
.L_x_46465:
        /* <DEDUP_REMOVED lines=9> */
[----:B--2---:R-:W-:-:S10]  /*24660*/  DADD R4, R20, 1 ;  /* 0x3ff0000014047429 */ /* 0x004fd40000000000 */
        /* <DEDUP_REMOVED lines=80> */
.L_x_46508:
[----:B------:R-:W-:Y:S01]  /*24b70*/  DADD R14, R20, 2 ;  /* 0x40000000140e7429 */ /* 0x000fe20000000000 */
[----:B------:R-:W-:Y:S01]  /*24b80*/  IMAD.MOV.U32 R4, RZ, RZ, 0x1 ;  /* 0x00000001ff047424 */ /* 0x000fe200078e00ff */
[----:B------:R-:W-:Y:S01]  /*24b90*/  FSETP.GEU.AND P2, PT, |R21|, 6.5827683646048100446e-37, PT ;  /* 0x036000001500780b */ /* 0x000fe20003f4e200 */
[----:B------:R-:W-:Y:S03]  /*24ba0*/  BSSY B3, `(.L_x_46510) ;  /* 0x0000015000037945 */ /* 0x000fe60003800000 */
[----:B--2---:R-:W0:Y:S02]  /*24bb0*/  MUFU.RCP64H R5, R15 ;  /* 0x0000000f00057308 */ /* 0x004e240000001800 */
        /* <DEDUP_REMOVED lines=19> */
.L_x_46511:
[----:B------:R-:W-:Y:S05]  /*24cf0*/  BSYNC B3 ;  /* 0x0000000000037941 */ /* 0x000fea0003800000 */
.L_x_46510:
        /* <DEDUP_REMOVED lines=29> */
.L_x_46509:
[----:B------:R-:W-:Y:S05]  /*24ed0*/  BSYNC B2 ;  /* 0x0000000000027941 */ /* 0x000fea0003800000 */
.L_x_46507:
        /* <DEDUP_REMOVED lines=83> */
.L_x_46506:
[----:B------:R-:W-:Y:S01]  /*25410*/  DMUL R6, R18, R18 ;  /* 0x0000001212067228 */ /* 0x000fe20000000000 */
[----:B------:R-:W-:Y:S01]  /*25420*/  IMAD.MOV.U32 R4, RZ, RZ, -0x2449a4b7 ;  /* 0xdbb65b49ff047424 */ /* 0x000fe200078e00ff */
[----:B------:R-:W-:Y:S01]  /*25430*/  UMOV UR4, 0x2a25ff7e ;  /* 0x2a25ff7e00047882 */ /* 0x000fe20000000000 */
[----:B--2---:R-:W-:Y:S01]  /*25440*/  IMAD.MOV.U32 R5, RZ, RZ, 0x3f2d3b63 ;  /* 0x3f2d3b63ff057424 */ /* 0x004fe200078e00ff */
        /* <DEDUP_REMOVED lines=81> */
.L_x_46464:
[----:B--2---:R-:W0:Y:S01]  /*25960*/  MUFU.RCP64H R5, 2.718280792236328125 ;  /* 0x4005bf0a00057908 */ /* 0x004e220000001800 */
        /* <DEDUP_REMOVED lines=21> */
[----:B----4-:R-:W-:Y:S05]  /*25ac0*/  CALL.REL.NOINC `($__internal_84_$__cuda_sm20_div_rn_f64_full) ;  /* 0x0000013400347944 */ /* 0x010fea0003c00000 */
[----:B------:R-:W-:Y:S02]  /*25ad0*/  IMAD.MOV.U32 R5, RZ, RZ, R4 ;  /* 0x000000ffff057224 */ /* 0x000fe400078e0004 */
[----:B------:R-:W-:-:S07]  /*25ae0*/  IMAD.MOV.U32 R4, RZ, RZ, R3 ;  /* 0x000000ffff047224 */ /* 0x000fce00078e0003 */
.L_x_46513:
[----:B------:R-:W-:Y:S05]  /*25af0*/  BSYNC B2 ;  /* 0x0000000000027941 */ /* 0x000fea0003800000 */
.L_x_46512:
        /* <DEDUP_REMOVED lines=26> */
.L_x_46515:
[----:B------:R-:W-:Y:S05]  /*25ca0*/  BSYNC B2 ;  /* 0x0000000000027941 */ /* 0x000fea0003800000 */
.L_x_46514:
        /* <DEDUP_REMOVED lines=137> */
.L_x_46517:
[----:B------:R-:W-:Y:S05]  /*26540*/  BSYNC B0 ;  /* 0x0000000000007941 */ /* 0x000fea0003800000 */
.L_x_46516:
        /* <DEDUP_REMOVED lines=10> */
.L_x_46519:
[----:B------:R-:W-:Y:S05]  /*265f0*/  BSYNC B2 ;  /* 0x0000000000027941 */ /* 0x000fea0003800000 */
.L_x_46518:
        /* <DEDUP_REMOVED lines=82> */
.L_x_46521:
[----:B------:R-:W-:-:S04]  /*26b20*/  ISETP.GE.AND P0, PT, R25, RZ, PT ;  /* 0x000000ff1900720c */ /* 0x000fc80003f06270 */
[----:B------:R-:W-:Y:S02]  /*26b30*/  FSEL R4, RZ, 3.37028055040000000000e+12, P0 ;  /* 0x54442d18ff047808 */ /* 0x000fe40000000000 */
[----:B------:R-:W-:-:S07]  /*26b40*/  FSEL R5, RZ, 2.1426990032196044922, P0 ;  /* 0x400921fbff057808 */ /* 0x000fce0000000000 */
.L_x_46522:
[----:B------:R-:W-:Y:S05]  /*26b50*/  BSYNC B0 ;  /* 0x0000000000007941 */ /* 0x000fea0003800000 */
.L_x_46520:
[----:B------:R-:W-:Y:S01]  /*26b60*/  DADD R24, |R26|, |R24| ;  /* 0x000000001a187229 */ /* 0x000fe20000000618 */
[----:B------:R-:W-:Y:S01]  /*26b70*/  LOP3.LUT R27, R5, 0x80000000, R27, 0xb8, !PT ;  /* 0x80000000051b7812 */ /* 0x000fe200078eb81b */
[----:B------:R-:W-:-:S06]  /*26b80*/  DADD R22, R22, 1 ;  /* 0x3ff0000016167429 */ /* 0x000fcc0000000000 */
[----:B------:R-:W-:-:S06]  /*26b90*/  DSETP.GTU.AND P0, PT, |R24|, +INF , PT ;  /* 0x7ff000001800742a */ /* 0x000fcc0003f0c200 */
[----:B------:R-:W-:Y:S02]  /*26ba0*/  FSEL R4, R24, R4, P0 ;  /* 0x0000000418047208 */ /* 0x000fe40000000000 */
[----:B------:R-:W-:Y:S01]  /*26bb0*/  FSEL R5, R25, R27, P0 ;  /* 0x0000001b19057208 */ /* 0x000fe20000000000 */
[----:B------:R-:W-:Y:S06]  /*26bc0*/  BRA `(.L_x_46478) ;  /* 0x0000000c00487947 */ /* 0x000fec0003800000 */
.L_x_46463:
        /* <DEDUP_REMOVED lines=13> */
[----:B--2---:R-:W-:Y:S01]  /*26ca0*/  @P0 DMUL R4, R24, 4 ;  /* 0x4010000018040828 */ /* 0x004fe20000000000 */
        /* <DEDUP_REMOVED lines=94> */
.L_x_46524:
[----:B------:R-:W-:Y:S05]  /*27290*/  BSYNC B0 ;  /* 0x0000000000007941 */ /* 0x000fea0003800000 */
.L_x_46523:
        /* <DEDUP_REMOVED lines=10> */
.L_x_46526:
[----:B------:R-:W-:Y:S05]  /*27340*/  BSYNC B2 ;  /* 0x0000000000027941 */ /* 0x000fea0003800000 */
.L_x_46525:
        /* <DEDUP_REMOVED lines=82> */
.L_x_46528:
[----:B------:R-:W-:Y:S02]  /*27870*/  FSEL R4, RZ, 3.37028055040000000000e+12, P2 ;  /* 0x54442d18ff047808 */ /* 0x000fe40001000000 */
[----:B------:R-:W-:-:S07]  /*27880*/  FSEL R5, RZ, 2.1426990032196044922, P2 ;  /* 0x400921fbff057808 */ /* 0x000fce0001000000 */
.L_x_46529:
[----:B------:R-:W-:Y:S05]  /*27890*/  BSYNC B0 ;  /* 0x0000000000007941 */ /* 0x000fea0003800000 */
.L_x_46527:
[----:B------:R-:W-:Y:S01]  /*278a0*/  DADD R24, |R26|, |R24| ;  /* 0x000000001a187229 */ /* 0x000fe20000000618 */
[----:B------:R-:W-:-:S07]  /*278b0*/  LOP3.LUT R27, R5, 0x80000000, R27, 0xb8, !PT ;  /* 0x80000000051b7812 */ /* 0x000fce00078eb81b */
[----:B------:R-:W-:-:S06]  /*278c0*/  DSETP.GTU.AND P0, PT, |R24|, +INF , PT ;  /* 0x7ff000001800742a */ /* 0x000fcc0003f0c200 */
[----:B------:R-:W-:Y:S02]  /*278d0*/  FSEL R4, R24, R4, P0 ;  /* 0x0000000418047208 */ /* 0x000fe40000000000 */
[----:B------:R-:W-:-:S07]  /*278e0*/  FSEL R5, R25, R27, P0 ;  /* 0x0000001b19057208 */ /* 0x000fce0000000000 */
.L_x_46478:
[----:B------:R-:W-:Y:S05]  /*278f0*/  BSYNC B1 ;  /* 0x0000000000017941 */ /* 0x000fea0003800000 */
.L_x_46462:
[C---:B----4-:R-:W-:Y:S01]  /*27900*/  DMUL R12, R4.reuse, R8 ;  /* 0x00000008040c7228 */ /* 0x050fe20000000000 */
        /* <DEDUP_REMOVED lines=74> */
.L_x_46536:
[----:B------:R-:W-:Y:S05]  /*27db0*/  BSYNC B0 ;  /* 0x0000000000007941 */ /* 0x000fea0003800000 */
.L_x_46535:
        /* <DEDUP_REMOVED lines=25> */
.L_x_46538:
[----:B------:R-:W-:Y:S01]  /*27f50*/  DMUL R20, RZ, R12 ;  /* 0x0000000cff147228 */ /* 0x000fe20000000000 */
[----:B------:R-:W-:-:S10]  /*27f60*/  IMAD.MOV.U32 R0, RZ, RZ, RZ ;  /* 0x000000ffff007224 */ /* 0x000fd400078e00ff */
.L_x_46539:
[----:B------:R-:W-:Y:S05]  /*27f70*/  BSYNC B2 ;  /* 0x0000000000027941 */ /* 0x000fea0003800000 */
.L_x_46537:
        /* <DEDUP_REMOVED lines=46> */
.L_x_46541:
[----:B------:R-:W-:Y:S01]  /*28260*/  DMUL R4, RZ, R12 ;  /* 0x0000000cff047228 */ /* 0x000fe20000000000 */
[----:B------:R-:W-:-:S10]  /*28270*/  IMAD.MOV.U32 R0, RZ, RZ, RZ ;  /* 0x000000ffff007224 */ /* 0x000fd400078e00ff */
.L_x_46542:
[----:B------:R-:W-:Y:S05]  /*28280*/  BSYNC B2 ;  /* 0x0000000000027941 */ /* 0x000fea0003800000 */
.L_x_46540:
        /* <DEDUP_REMOVED lines=25> */
.L_x_46534:
        /* <DEDUP_REMOVED lines=62> */
.L_x_46545:
[----:B------:R-:W-:Y:S05]  /*28800*/  BSYNC B0 ;  /* 0x0000000000007941 */ /* 0x000fea0003800000 */
.L_x_46544:
        /* <DEDUP_REMOVED lines=25> */
.L_x_46547:
[----:B------:R-:W-:Y:S01]  /*289a0*/  DMUL R18, RZ, R12 ;  /* 0x0000000cff127228 */ /* 0x000fe20000000000 */
[----:B------:R-:W-:-:S10]  /*289b0*/  IMAD.MOV.U32 R0, RZ, RZ, RZ ;  /* 0x000000ffff007224 */ /* 0x000fd400078e00ff */
.L_x_46548:
[----:B------:R-:W-:Y:S05]  /*289c0*/  BSYNC B2 ;  /* 0x0000000000027941 */ /* 0x000fea0003800000 */
.L_x_46546:
        /* <DEDUP_REMOVED lines=46> */
.L_x_46550:
[----:B------:R-:W-:Y:S01]  /*28cb0*/  DMUL R4, RZ, R12 ;  /* 0x0000000cff047228 */ /* 0x000fe20000000000 */
[----:B------:R-:W-:-:S10]  /*28cc0*/  IMAD.MOV.U32 R0, RZ, RZ, RZ ;  /* 0x000000ffff007224 */ /* 0x000fd400078e00ff */
.L_x_46551:
[----:B------:R-:W-:Y:S05]  /*28cd0*/  BSYNC B2 ;  /* 0x0000000000027941 */ /* 0x000fea0003800000 */
.L_x_46549:
        /* <DEDUP_REMOVED lines=39> */
.L_x_46533:
        /* <DEDUP_REMOVED lines=11> */
.L_x_46552:
[----:B------:R-:W-:-:S10]  /*29000*/  DADD R20, R12, -R12 ;  /* 0x000000000c147229 */ /* 0x000fd4000000080c */
[----:B------:R-:W-:Y:S02]  /*29010*/  IMAD.MOV.U32 R22, RZ, RZ, R20 ;  /* 0x000000ffff167224 */ /* 0x000fe400078e0014 */
[----:B------:R-:W-:Y:S01]  /*29020*/  IMAD.MOV.U32 R23, RZ, RZ, R21 ;  /* 0x000000ffff177224 */ /* 0x000fe200078e0015 */
[----:B------:R-:W-:Y:S06]  /*29030*/  BRA `(.L_x_46543) ;  /* 0x0000000800947947 */ /* 0x000fec0003800000 */
.L_x_46532:
        /* <DEDUP_REMOVED lines=26> */
.L_x_46554:
[----:B------:R-:W-:Y:S01]  /*291e0*/  DMUL R20, RZ, R12 ;  /* 0x0000000cff147228 */ /* 0x000fe20000000000 */
[----:B------:R-:W-:-:S10]  /*291f0*/  IMAD.MOV.U32 R0, RZ, RZ, RZ ;  /* 0x000000ffff007224 */ /* 0x000fd400078e00ff */
.L_x_46555:
[----:B------:R-:W-:Y:S05]  /*29200*/  BSYNC B2 ;  /* 0x0000000000027941 */ /* 0x000fea0003800000 */
.L_x_46553:
        /* <DEDUP_REMOVED lines=48> */
.L_x_46557:
[----:B------:R-:W-:Y:S01]  /*29510*/  DMUL R22, RZ, R12 ;  /* 0x0000000cff167228 */ /* 0x000fe20000000000 */
[----:B------:R-:W-:-:S10]  /*29520*/  IMAD.MOV.U32 R0, RZ, RZ, RZ ;  /* 0x000000ffff007224 */ /* 0x000fd400078e00ff */
.L_x_46558:
[----:B------:R-:W-:Y:S05]  /*29530*/  BSYNC B2 ;  /* 0x0000000000027941 */ /* 0x000fea0003800000 */
.L_x_46556:
        /* <DEDUP_REMOVED lines=24> */
.L_x_46531:
        /* <DEDUP_REMOVED lines=58> */
.L_x_46560:
[----:B------:R-:W-:Y:S05]  /*29a60*/  BSYNC B0 ;  /* 0x0000000000007941 */ /* 0x000fea0003800000 */
.L_x_46559:
[----:B------:R-:W-:Y:S02]  /*29a70*/  IMAD.MOV.U32 R22, RZ, RZ, R12 ;  /* 0x000000ffff167224 */ /* 0x000fe400078e000c */
[----:B------:R-:W-:-:S07]  /*29a80*/  IMAD.MOV.U32 R23, RZ, RZ, R13 ;  /* 0x000000ffff177224 */ /* 0x000fce00078e000d */
.L_x_46543:
[----:B------:R-:W-:Y:S05]  /*29a90*/  BSYNC B1 ;  /* 0x0000000000017941 */ /* 0x000fea0003800000 */
.L_x_46530:
        /* <DEDUP_REMOVED lines=15> */
.L_x_46564:
[----:B------:R-:W0:Y:S02]  /*29b90*/  F2I.S64.F64.TRUNC R20, R20 ;  /* 0x0000001400147311 */ /* 0x000e24000030d900 */
[----:B0-----:R-:W-:-:S05]  /*29ba0*/  IMAD.MOV.U32 R3, RZ, RZ, R20 ;  /* 0x000000ffff037224 */ /* 0x001fca00078e0014 */
[----:B------:R0:W-:Y:S01]  /*29bb0*/  STG.E.U8 desc[UR36][R16.64], R3 ;  /* 0x0000000310007986 */ /* 0x0001e2000c101124 */
[----:B------:R-:W-:Y:S05]  /*29bc0*/  BRA `(.L_x_46566) ;  /* 0x0000001000087947 */ /* 0x000fea0003800000 */
.L_x_46563:
        /* <DEDUP_REMOVED lines=9> */
.L_x_46568:
[----:B------:R-:W0:Y:S02]  /*29c60*/  F2I.F64.TRUNC R21, R20 ;  /* 0x0000001400157311 */ /* 0x000e24000030d100 */
[----:B0-----:R0:W-:Y:S01]  /*29c70*/  STG.E desc[UR36][R16.64], R21 ;  /* 0x0000001510007986 */ /* 0x0011e2000c101924 */
[----:B------:R-:W-:Y:S05]  /*29c80*/  BRA `(.L_x_46566) ;  /* 0x0000000c00d87947 */ /* 0x000fea0003800000 */
.L_x_46567:
[----:B------:R-:W0:Y:S02]  /*29c90*/  F2I.F64.TRUNC R21, R20 ;  /* 0x0000001400157311 */ /* 0x000e24000030d100 */
[----:B0-----:R0:W-:Y:S01]  /*29ca0*/  STG.E.U16 desc[UR36][R16.64], R21 ;  /* 0x0000001510007986 */ /* 0x0011e2000c101524 */
[----:B------:R-:W-:Y:S05]  /*29cb0*/  BRA `(.L_x_46566) ;  /* 0x0000000c00cc7947 */ /* 0x000fea0003800000 */
.L_x_46562:
        /* <DEDUP_REMOVED lines=13> */
.L_x_46570:
        /* <DEDUP_REMOVED lines=8> */
.L_x_46569:
        /* <DEDUP_REMOVED lines=16> */
.L_x_46572:
        /* <DEDUP_REMOVED lines=11> */
.L_x_46571:
[----:B------:R4:W-:Y:S01]  /*29fc0*/  STG.E.64 desc[UR36][R16.64], R20 ;  /* 0x0000001410007986 */ /* 0x0009e2000c101b24 */
[----:B------:R-:W-:Y:S05]  /*29fd0*/  BRA `(.L_x_46566) ;  /* 0x0000000c00047947 */ /* 0x000fea0003800000 */
.L_x_46561:
        /* <DEDUP_REMOVED lines=13> */
.L_x_46575:
[----:B------:R0:W-:Y:S01]  /*2a0b0*/  STG.E.128 desc[UR36][R16.64], R20 ;  /* 0x0000001410007986 */ /* 0x0001e2000c101d24 */
[----:B------:R-:W-:Y:S05]  /*2a0c0*/  BRA `(.L_x_46566) ;  /* 0x0000000800c87947 */ /* 0x000fea0003800000 */
.L_x_46574:
        /* <DEDUP_REMOVED lines=25> */
.L_x_46579:
[----:B------:R-:W-:Y:S05]  /*2a260*/  BSYNC B0 ;  /* 0x0000000000007941 */ /* 0x000fea0003800000 */
.L_x_46578:
[----:B------:R-:W-:-:S05]  /*2a270*/  LOP3.LUT R5, R0, R5, RZ, 0xfc, !PT ;  /* 0x0000000500057212 */ /* 0x000fca00078efcff */
[----:B------:R0:W-:Y:S01]  /*2a280*/  STG.E.U8 desc[UR36][R16.64], R5 ;  /* 0x0000000510007986 */ /* 0x0001e2000c101124 */
[----:B------:R-:W-:Y:S05]  /*2a290*/  BRA `(.L_x_46566) ;  /* 0x0000000800547947 */ /* 0x000fea0003800000 */
.L_x_46577:
        /* <DEDUP_REMOVED lines=17> */
.L_x_46581:
[----:B------:R-:W-:Y:S01]  /*2a3b0*/  IMAD.MOV.U32 R0, RZ, RZ, 0x7f ;  /* 0x0000007fff007424 */ /* 0x000fe200078e00ff */
[----:B------:R-:W-:-:S04]  /*2a3c0*/  ISETP.GT.U32.AND P0, PT, R3, 0x7f800000, PT ;  /* 0x7f8000000300780c */ /* 0x000fc80003f04070 */
[----:B------:R-:W-:-:S09]  /*2a3d0*/  SEL R0, R0, 0x7c, P0 ;  /* 0x0000007c00007807 */ /* 0x000fd20000000000 */
.L_x_46582:
[----:B------:R-:W-:Y:S05]  /*2a3e0*/  BSYNC B0 ;  /* 0x0000000000007941 */ /* 0x000fea0003800000 */
.L_x_46580:
[----:B------:R-:W-:-:S04]  /*2a3f0*/  LOP3.LUT R3, R5, 0x80000000, RZ, 0xc0, !PT ;  /* 0x8000000005037812 */ /* 0x000fc800078ec0ff */
[----:B------:R-:W-:-:S04]  /*2a400*/  SHF.R.U32.HI R3, RZ, 0x18, R3 ;  /* 0x00000018ff037819 */ /* 0x000fc80000011603 */
[----:B------:R-:W-:-:S05]  /*2a410*/  LOP3.LUT R3, R0, R3, RZ, 0xfc, !PT ;  /* 0x0000000300037212 */ /* 0x000fca00078efcff */
[----:B------:R0:W-:Y:S01]  /*2a420*/  STG.E.U8 desc[UR36][R16.64], R3 ;  /* 0x0000000310007986 */ /* 0x0001e2000c101124 */
[----:B------:R-:W-:Y:S05]  /*2a430*/  BRA `(.L_x_46566) ;  /* 0x0000000400ec7947 */ /* 0x000fea0003800000 */
.L_x_46576:
        /* <DEDUP_REMOVED lines=8> */
.L_x_46573:
        /* <DEDUP_REMOVED lines=11> */
.L_x_46585:
        /* <DEDUP_REMOVED lines=21> */
.L_x_46588:
[----:B------:R-:W-:-:S04]  /*2a6c0*/  LOP3.LUT R3, R5, 0x80000000, RZ, 0xc0, !PT ;  /* 0x8000000005037812 */ /* 0x000fc800078ec0ff */
[----:B------:R-:W-:-:S04]  /*2a6d0*/  SHF.R.U32.HI R3, RZ, 0x18, R3 ;  /* 0x00000018ff037819 */ /* 0x000fc80000011603 */
[----:B------:R-:W-:-:S04]  /*2a6e0*/  LOP3.LUT R0, R0, R3, RZ, 0xfc, !PT ;  /* 0x0000000300007212 */ /* 0x000fc800078efcff */
[----:B------:R-:W-:-:S07]  /*2a6f0*/  PRMT R8, R0, 0x7610, R8 ;  /* 0x0000761000087816 */ /* 0x000fce0000000008 */
.L_x_46587:
[----:B------:R-:W-:Y:S05]  /*2a700*/  BSYNC B0 ;  /* 0x0000000000007941 */ /* 0x000fea0003800000 */
.L_x_46586:
[----:B------:R0:W-:Y:S01]  /*2a710*/  STG.E.U8 desc[UR36][R16.64], R8 ;  /* 0x0000000810007986 */ /* 0x0001e2000c101124 */
[----:B------:R-:W-:Y:S05]  /*2a720*/  BRA `(.L_x_46566) ;  /* 0x0000000400307947 */ /* 0x000fea0003800000 */
.L_x_46584:
        /* <DEDUP_REMOVED lines=21> */
.L_x_46591:
[----:B------:R-:W-:-:S04]  /*2a880*/  LOP3.LUT R3, R5, 0x80000000, RZ, 0xc0, !PT ;  /* 0x8000000005037812 */ /* 0x000fc800078ec0ff */
[----:B------:R-:W-:-:S04]  /*2a890*/  SHF.R.U32.HI R3, RZ, 0x18, R3 ;  /* 0x00000018ff037819 */ /* 0x000fc80000011603 */
[----:B------:R-:W-:-:S04]  /*2a8a0*/  LOP3.LUT R0, R0, R3, RZ, 0xfc, !PT ;  /* 0x0000000300007212 */ /* 0x000fc800078efcff */
[----:B------:R-:W-:-:S07]  /*2a8b0*/  PRMT R8, R0, 0x7610, R8 ;  /* 0x0000761000087816 */ /* 0x000fce0000000008 */
.L_x_46590:
[----:B------:R-:W-:Y:S05]  /*2a8c0*/  BSYNC B0 ;  /* 0x0000000000007941 */ /* 0x000fea0003800000 */
.L_x_46589:
[----:B------:R0:W-:Y:S01]  /*2a8d0*/  STG.E.U8 desc[UR36][R16.64], R8 ;  /* 0x0000000810007986 */ /* 0x0001e2000c101124 */
[----:B------:R-:W-:Y:S05]  /*2a8e0*/  BRA `(.L_x_46566) ;  /* 0x0000000000c07947 */ /* 0x000fea0003800000 */
.L_x_46583:
        /* <DEDUP_REMOVED lines=26> */
.L_x_46565:
        /* <DEDUP_REMOVED lines=16> */
.L_x_46594:
[----:B------:R-:W-:Y:S05]  /*2ab90*/  BRA `(.L_x_46566) ;  /* 0x0000000000147947 */ /* 0x000fea0003800000 */
.L_x_46593:
[----:B------:R-:W0:Y:S02]  /*2aba0*/  F2I.U64.F64.TRUNC R20, R20 ;  /* 0x0000001400147311 */ /* 0x000e24000030d800 */
[----:B0-----:R0:W-:Y:S01]  /*2abb0*/  STG.E.64 desc[UR36][R16.64], R20 ;  /* 0x0000001410007986 */ /* 0x0011e2000c101b24 */
[----:B------:R-:W-:Y:S05]  /*2abc0*/  BRA `(.L_x_46566) ;  /* 0x0000000000087947 */ /* 0x000fea0003800000 */
.L_x_46592:
[----:B------:R-:W0:Y:S02]  /*2abd0*/  F2I.U32.F64.TRUNC R21, R20 ;  /* 0x0000001400157311 */ /* 0x000e24000030d000 */
[----:B0-----:R0:W-:Y:S02]  /*2abe0*/  STG.E desc[UR36][R16.64], R21 ;  /* 0x0000001510007986 */ /* 0x0011e4000c101924 */
.L_x_46566:
[----:B------:R-:W-:-:S07]  /*2abf0*/  VIADD R2, R2, 0x80 ;  /* 0x0000008002027836 */ /* 0x000fce0000000000 */
.L_x_46394:
[----:B------:R-:W-:Y:S05]  /*2ac00*/  BSYNC B6 ;  /* 0x0000000000067941 */ /* 0x000fea0003800000 */
.L_x_46393:
[----:B------:R-:W-:Y:S02]  /*2ac10*/  ULDC UR4, c[0x0][0x210] ;  /* 0x0000840000047ab9 */ /* 0x000fe40000000800 */
[----:B------:R-:W-:-:S13]  /*2ac20*/  ISETP.GE.AND P0, PT, R2, UR4, PT ;  /* 0x0000000402007c0c */ /* 0x000fda000bf06270 */
[----:B------:R-:W-:Y:S05]  /*2ac30*/  @P0 EXIT ;  /* 0x000000000000094d */ /* 0x000fea0003800000 */
[----:B------:R-:W5:Y:S01]  /*2ac40*/  LDC R6, c[0x0][0x218] ;  /* 0x00008600ff067b82 */ /* 0x000f620000000800 */
[----:B------:R-:W-:Y:S02]  /*2ac50*/  IMAD.MOV.U32 R18, RZ, RZ, RZ ;  /* 0x000000ffff127224 */ /* 0x000fe400078e00ff */
        /* <DEDUP_REMOVED lines=353> */
.L_x_46595:
        /* <DEDUP_REMOVED lines=22> */
.L_x_46599:
[----:B------:R-:W2:Y:S01]  /*2c3d0*/  LDG.E.U8 R2, desc[UR36][R2.64] ;  /* 0x0000002402027981 */ /* 0x000ea2000c1e1100 */
[----:B------:R-:W-:Y:S01]  /*2c3e0*/  CS2R R26, SRZ ;  /* 0x00000000001a7805 */ /* 0x000fe2000001ff00 */
[----:B--2---:R0:W1:Y:S01]  /*2c3f0*/  I2F.F64.U16 R24, R2 ;  /* 0x0000000200187312 */ /* 0x0040620000101800 */
[----:B------:R-:W-:Y:S05]  /*2c400*/  BRA `(.L_x_46601) ;  /* 0x0000000c00c87947 */ /* 0x000fea0003800000 */
.L_x_46598:
        /* <DEDUP_REMOVED lines=10> */
.L_x_46603:
[----:B------:R-:W2:Y:S01]  /*2c4b0*/  LDG.E R2, desc[UR36][R2.64] ;  /* 0x0000002402027981 */ /* 0x000ea2000c1e1900 */
[----:B------:R-:W-:Y:S01]  /*2c4c0*/  CS2R R26, SRZ ;  /* 0x00000000001a7805 */ /* 0x000fe2000001ff00 */
[----:B--2---:R3:W4:Y:S01]  /*2c4d0*/  I2F.F64 R24, R2 ;  /* 0x0000000200187312 */ /* 0x0047220000201c00 */
[----:B------:R-:W-:Y:S05]  /*2c4e0*/  BRA `(.L_x_46601) ;  /* 0x0000000c00907947 */ /* 0x000fea0003800000 */
.L_x_46602:
[----:B------:R-:W2:Y:S01]  /*2c4f0*/  LDG.E.U16 R2, desc[UR36][R2.64] ;  /* 0x0000002402027981 */ /* 0x000ea2000c1e1500 */
[----:B------:R-:W-:Y:S01]  /*2c500*/  CS2R R26, SRZ ;  /* 0x00000000001a7805 */ /* 0x000fe2000001ff00 */
[----:B--2---:R0:W1:Y:S01]  /*2c510*/  I2F.F64.S16 R24, R2 ;  /* 0x0000000200187312 */ /* 0x0040620000101c00 */
[----:B------:R-:W-:Y:S05]  /*2c520*/  BRA `(.L_x_46601) ;  /* 0x0000000c00807947 */ /* 0x000fea0003800000 */
.L_x_46597:
        /* <DEDUP_REMOVED lines=11> */
.L_x_46605:
[----:B------:R-:W2:Y:S01]  /*2c5e0*/  LDG.E.U16 R0, desc[UR36][R2.64] ;  /* 0x0000002402007981 */ /* 0x000ea2000c1e1500 */
[----:B------:R-:W-:Y:S01]  /*2c5f0*/  CS2R R26, SRZ ;  /* 0x00000000001a7805 */ /* 0x000fe2000001ff00 */
[----:B--2---:R-:W-:-:S05]  /*2c600*/  HADD2.F32 R0, -RZ, R0.H0_H0 ;  /* 0x20000000ff007230 */ /* 0x004fca0000004100 */
[----:B------:R-:W-:-:S04]  /*2c610*/  FMUL.FTZ R0, R0, 1 ;  /* 0x3f80000000007820 */ /* 0x000fc80000410000 */
[----:B------:R0:W1:Y:S01]  /*2c620*/  F2F.F64.F32 R24, R0 ;  /* 0x0000000000187310 */ /* 0x0000620000201800 */
[----:B------:R-:W-:Y:S05]  /*2c630*/  BRA `(.L_x_46601) ;  /* 0x0000000c003c7947 */ /* 0x000fea0003800000 */
.L_x_46604:
        /* <DEDUP_REMOVED lines=12> */
.L_x_46607:
        /* <DEDUP_REMOVED lines=8> */
.L_x_46606:
[----:B------:R0:W5:Y:S01]  /*2c780*/  LDG.E.64 R24, desc[UR36][R2.64] ;  /* 0x0000002402187981 */ /* 0x000162000c1e1b00 */
[----:B------:R-:W-:Y:S01]  /*2c790*/  CS2R R26, SRZ ;  /* 0x00000000001a7805 */ /* 0x000fe2000001ff00 */
[----:B------:R-:W-:Y:S06]  /*2c7a0*/  BRA `(.L_x_46601) ;  /* 0x0000000800e07947 */ /* 0x000fec0003800000 */
.L_x_46596:
        /* <DEDUP_REMOVED lines=14> */
.L_x_46610:
[----:B------:R0:W5:Y:S01]  /*2c890*/  LDG.E.128 R24, desc[UR36][R2.64] ;  /* 0x0000002402187981 */ /* 0x000162000c1e1d00 */
[----:B------:R-:W-:Y:S05]  /*2c8a0*/  BRA `(.L_x_46601) ;  /* 0x0000000800a07947 */ /* 0x000fea0003800000 */
.L_x_46609:
        /* <DEDUP_REMOVED lines=29> */
.L_x_46612:
        /* <DEDUP_REMOVED lines=16> */
.L_x_46611:
[----:B------:R-:W2:Y:S01]  /*2cb80*/  LDG.E.U16 R0, desc[UR36][R2.64] ;  /* 0x0000002402007981 */ /* 0x000ea2000c1e1500 */
[----:B------:R-:W-:Y:S01]  /*2cb90*/  CS2R R26, SRZ ;  /* 0x00000000001a7805 */ /* 0x000fe2000001ff00 */
[----:B--2---:R-:W-:-:S04]  /*2cba0*/  IMAD.U32 R0, R0, 0x10000, RZ ;  /* 0x0001000000007824 */ /* 0x004fc800078e00ff */
[----:B------:R-:W-:-:S04]  /*2cbb0*/  FMUL.FTZ R0, R0, 1 ;  /* 0x3f80000000007820 */ /* 0x000fc80000410000 */
[----:B------:R0:W1:Y:S01]  /*2cbc0*/  F2F.F64.F32 R24, R0 ;  /* 0x0000000000187310 */ /* 0x0000620000201800 */
[----:B------:R-:W-:Y:S05]  /*2cbd0*/  BRA `(.L_x_46601) ;  /* 0x0000000400d47947 */ /* 0x000fea0003800000 */
.L_x_46608:
        /* <DEDUP_REMOVED lines=12> */
.L_x_46615:
        /* <DEDUP_REMOVED lines=21> */
.L_x_46619:
[----:B------:R-:W-:Y:S05]  /*2cdf0*/  BSYNC B1 ;  /* 0x0000000000017941 */ /* 0x000fea0003800000 */
.L_x_46618:
[----:B------:R-:W-:Y:S01]  /*2ce00*/  LEA R3, R0, 0x3b800000, 0x17 ;  /* 0x3b80000000037811 */ /* 0x000fe200078eb8ff */
[----:B------:R-:W-:-:S05]  /*2ce10*/  IMAD.SHL.U32 R0, R2, 0x100000, RZ ;  /* 0x0010000002007824 */ /* 0x000fca00078e00ff */
[----:B------:R-:W-:-:S07]  /*2ce20*/  LOP3.LUT R0, R3, R0, R4, 0xfe, !PT ;  /* 0x0000000003007212 */ /* 0x000fce00078efe04 */
.L_x_46617:
[----:B------:R-:W-:Y:S05]  /*2ce30*/  BSYNC B0 ;  /* 0x0000000000007941 */ /* 0x000fea0003800000 */
.L_x_46616:
[----:B------:R-:W-:Y:S01]  /*2ce40*/  FMUL.FTZ R0, R0, 1 ;  /* 0x3f80000000007820 */ /* 0x000fe20000410000 */
[----:B------:R-:W-:-:S03]  /*2ce50*/  CS2R R26, SRZ ;  /* 0x00000000001a7805 */ /* 0x000fc6000001ff00 */
[----:B------:R0:W1:Y:S01]  /*2ce60*/  F2F.F64.F32 R24, R0 ;  /* 0x0000000000187310 */ /* 0x0000620000201800 */
[----:B------:R-:W-:Y:S05]  /*2ce70*/  BRA `(.L_x_46601) ;  /* 0x00000004002c7947 */ /* 0x000fea0003800000 */
.L_x_46614:
        /* <DEDUP_REMOVED lines=21> */
.L_x_46623:
[----:B------:R-:W-:Y:S05]  /*2cfd0*/  BSYNC B1 ;  /* 0x0000000000017941 */ /* 0x000fea0003800000 */
.L_x_46622:
[----:B------:R-:W-:Y:S01]  /*2cfe0*/  LEA R3, R0, 0x37800000, 0x17 ;  /* 0x3780000000037811 */ /* 0x000fe200078eb8ff */
[----:B------:R-:W-:-:S05]  /*2cff0*/  IMAD.SHL.U32 R0, R2, 0x200000, RZ ;  /* 0x0020000002007824 */ /* 0x000fca00078e00ff */
[----:B------:R-:W-:-:S07]  /*2d000*/  LOP3.LUT R0, R3, R0, R4, 0xfe, !PT ;  /* 0x0000000003007212 */ /* 0x000fce00078efe04 */
.L_x_46621:
[----:B------:R-:W-:Y:S05]  /*2d010*/  BSYNC B0 ;  /* 0x0000000000007941 */ /* 0x000fea0003800000 */
.L_x_46620:
[----:B------:R-:W-:Y:S01]  /*2d020*/  FMUL.FTZ R0, R0, 1 ;  /* 0x3f80000000007820 */ /* 0x000fe20000410000 */
[----:B------:R-:W-:-:S03]  /*2d030*/  CS2R R26, SRZ ;  /* 0x00000000001a7805 */ /* 0x000fc6000001ff00 */
[----:B------:R0:W1:Y:S01]  /*2d040*/  F2F.F64.F32 R24, R0 ;  /* 0x0000000000187310 */ /* 0x0000620000201800 */
[----:B------:R-:W-:Y:S05]  /*2d050*/  BRA `(.L_x_46601) ;  /* 0x0000000000b47947 */ /* 0x000fea0003800000 */
.L_x_46613:
        /* <DEDUP_REMOVED lines=14> */
.L_x_46627:
[----:B------:R-:W-:Y:S05]  /*2d140*/  BSYNC B0 ;  /* 0x0000000000007941 */ /* 0x000fea0003800000 */
.L_x_46626:
[----:B------:R-:W-:Y:S01]  /*2d150*/  FMUL.FTZ R0, R0, 1 ;  /* 0x3f80000000007820 */ /* 0x000fe20000410000 */
[----:B------:R-:W-:-:S03]  /*2d160*/  CS2R R26, SRZ ;  /* 0x00000000001a7805 */ /* 0x000fc6000001ff00 */
[----:B------:R0:W1:Y:S01]  /*2d170*/  F2F.F64.F32 R24, R0 ;  /* 0x0000000000187310 */ /* 0x0000620000201800 */
[----:B------:R-:W-:Y:S05]  /*2d180*/  BRA `(.L_x_46601) ;  /* 0x0000000000687947 */ /* 0x000fea0003800000 */
.L_x_46600:
        /* <DEDUP_REMOVED lines=16> */
.L_x_46628:
[----:B------:R-:W-:Y:S02]  /*2d290*/  CS2R R24, SRZ ;  /* 0x0000000000187805 */ /* 0x000fe4000001ff00 */
[----:B------:R-:W-:Y:S01]  /*2d2a0*/  CS2R R26, SRZ ;  /* 0x00000000001a7805 */ /* 0x000fe2000001ff00 */
[----:B------:R-:W-:Y:S06]  /*2d2b0*/  BRA `(.L_x_46601) ;  /* 0x00000000001c7947 */ /* 0x000fec0003800000 */
.L_x_46625:
[----:B------:R-:W2:Y:S01]  /*2d2c0*/  LDG.E.64 R24, desc[UR36][R2.64] ;  /* 0x0000002402187981 */ /* 0x000ea2000c1e1b00 */
[----:B------:R-:W-:Y:S01]  /*2d2d0*/  CS2R R26, SRZ ;  /* 0x00000000001a7805 */ /* 0x000fe2000001ff00 */
[----:B--2---:R-:W0:Y:S01]  /*2d2e0*/  I2F.F64.U64 R24, R24 ;  /* 0x0000001800187312 */ /* 0x004e220000301800 */
[----:B------:R-:W-:Y:S05]  /*2d2f0*/  BRA `(.L_x_46601) ;  /* 0x00000000000c7947 */ /* 0x000fea0003800000 */
.L_x_46624:
[----:B------:R-:W2:Y:S01]  /*2d300*/  LDG.E R2, desc[UR36][R2.64] ;  /* 0x0000002402027981 */ /* 0x000ea2000c1e1900 */
[----:B------:R-:W-:Y:S01]  /*2d310*/  CS2R R26, SRZ ;  /* 0x00000000001a7805 */ /* 0x000fe2000001ff00 */
[----:B--2---:R0:W1:Y:S06]  /*2d320*/  I2F.F64.U32 R24, R2 ;  /* 0x0000000200187312 */ /* 0x00406c0000201800 */
.L_x_46601:
[----:B0--3--:R-:W0:Y:S01]  /*2d330*/  LDC.U8 R2, c[0x0][0x49a] ;  /* 0x00012680ff027b82 */ /* 0x009e220000000000 */
        /* <DEDUP_REMOVED lines=16> */
[----:B---3--:R-:W3:Y:S01]  /*2d440*/  I2F.F64.S16 R8, R8 ;  /* 0x0000000800087312 */ /* 0x008ee20000101c00 */
[----:B------:R-:W-:Y:S05]  /*2d450*/  BRA `(.L_x_46634) ;  /* 0x0000000c00d87947 */ /* 0x000fea0003800000 */
.L_x_46632:
[----:B------:R-:W3:Y:S01]  /*2d460*/  LDG.E.U8 R8, desc[UR36][R18.64] ;  /* 0x0000002412087981 */ /* 0x000ee2000c1e1100 */
[----:B------:R-:W-:Y:S01]  /*2d470*/  CS2R R10, SRZ ;  /* 0x00000000000a7805 */ /* 0x000fe2000001ff00 */
[----:B---3--:R-:W0:Y:S01]  /*2d480*/  I2F.F64.U16 R8, R8 ;  /* 0x0000000800087312 */ /* 0x008e220000101800 */
[----:B------:R-:W-:Y:S05]  /*2d490*/  BRA `(.L_x_46634) ;  /* 0x0000000c00c87947 */ /* 0x000fea0003800000 */
.L_x_46631:
        /* <DEDUP_REMOVED lines=10> */
.L_x_46636:
[----:B------:R-:W3:Y:S01]  /*2d540*/  LDG.E R8, desc[UR36][R18.64] ;  /* 0x0000002412087981 */ /* 0x000ee2000c1e1900 */
[----:B------:R-:W-:Y:S01]  /*2d550*/  CS2R R10, SRZ ;  /* 0x00000000000a7805 */ /* 0x000fe2000001ff00 */
[----:B---3--:R-:W0:Y:S01]  /*2d560*/  I2F.F64 R8, R8 ;  /* 0x0000000800087312 */ /* 0x008e220000201c00 */
[----:B------:R-:W-:Y:S05]  /*2d570*/  BRA `(.L_x_46634) ;  /* 0x0000000c00907947 */ /* 0x000fea0003800000 */
.L_x_46635:
[----:B------:R-:W3:Y:S01]  /*2d580*/  LDG.E.U16 R8, desc[UR36][R18.64] ;  /* 0x0000002412087981 */ /* 0x000ee2000c1e1500 */
[----:B------:R-:W-:Y:S01]  /*2d590*/  CS2R R10, SRZ ;  /* 0x00000000000a7805 */ /* 0x000fe2000001ff00 */
[----:B---3--:R-:W0:Y:S01]  /*2d5a0*/  I2F.F64.S16 R8, R8 ;  /* 0x0000000800087312 */ /* 0x008e220000101c00 */
[----:B------:R-:W-:Y:S05]  /*2d5b0*/  BRA `(.L_x_46634) ;  /* 0x0000000c00807947 */ /* 0x000fea0003800000 */
.L_x_46630:
        /* <DEDUP_REMOVED lines=11> */
.L_x_46638:
[----:B------:R-:W3:Y:S01]  /*2d670*/  LDG.E.U16 R0, desc[UR36][R18.64] ;  /* 0x0000002412007981 */ /* 0x000ee2000c1e1500 */
[----:B------:R-:W-:Y:S01]  /*2d680*/  CS2R R10, SRZ ;  /* 0x00000000000a7805 */ /* 0x000fe2000001ff00 */
[----:B---3--:R-:W-:-:S05]  /*2d690*/  HADD2.F32 R0, -RZ, R0.H0_H0 ;  /* 0x20000000ff007230 */ /* 0x008fca0000004100 */
[----:B------:R-:W-:-:S04]  /*2d6a0*/  FMUL.FTZ R0, R0, 1 ;  /* 0x3f80000000007820 */ /* 0x000fc80000410000 */
[----:B------:R0:W3:Y:S01]  /*2d6b0*/  F2F.F64.F32 R8, R0 ;  /* 0x0000000000087310 */ /* 0x0000e20000201800 */
[----:B------:R-:W-:Y:S05]  /*2d6c0*/  BRA `(.L_x_46634) ;  /* 0x0000000c003c7947 */ /* 0x000fea0003800000 */
.L_x_46637:
        /* <DEDUP_REMOVED lines=10> */
[----:B------:R-:W3:Y:S01]  /*2d770*/  F2F.F64.F32 R8, R8 ;  /* 0x0000000800087310 */ /* 0x000ee20000201800 */
[----:B------:R-:W-:Y:S05]  /*2d780*/  BRA `(.L_x_46634) ;  /* 0x0000000c000c7947 */ /* 0x000fea0003800000 */
.L_x_46640:
[----:B------:R-:W3:Y:S02]  /*2d790*/  LDG.E R0, desc[UR36][R18.64] ;  /* 0x0000002412007981 */ /* 0x000ee4000c1e1900 */
[--C-:B---3--:R-:W-:Y:S02]  /*2d7a0*/  HADD2.F32 R2, -RZ, R0.reuse.H1_H1 ;  /* 0x30000000ff027230 */ /* 0x108fe40000004100 */
[----:B------:R-:W-:-:S03]  /*2d7b0*/  HADD2.F32 R0, -RZ, R0.H0_H0 ;  /* 0x20000000ff007230 */ /* 0x000fc60000004100 */
[----:B------:R-:W-:Y:S02]  /*2d7c0*/  FMUL.FTZ R2, R2, 1 ;  /* 0x3f80000002027820 */ /* 0x000fe40000410000 */
[----:B------:R-:W-:Y:S02]  /*2d7d0*/  FMUL.FTZ R0, R0, 1 ;  /* 0x3f80000000007820 */ /* 0x000fe40000410000 */
[----:B------:R0:W3:Y:S08]  /*2d7e0*/  F2F.F64.F32 R10, R2 ;  /* 0x00000002000a7310 */ /* 0x0000f00000201800 */
[----:B------:R0:W0:Y:S01]  /*2d7f0*/  F2F.F64.F32 R8, R0 ;  /* 0x0000000000087310 */ /* 0x0000220000201800 */
[----:B------:R-:W-:Y:S05]  /*2d800*/  BRA `(.L_x_46634) ;  /* 0x0000000800ec7947 */ /* 0x000fea0003800000 */
.L_x_46639:
[----:B------:R0:W5:Y:S01]  /*2d810*/  LDG.E.64 R8, desc[UR36][R18.64] ;  /* 0x0000002412087981 */ /* 0x000162000c1e1b00 */
[----:B------:R-:W-:Y:S01]  /*2d820*/  CS2R R10, SRZ ;  /* 0x00000000000a7805 */ /* 0x000fe2000001ff00 */
[----:B------:R-:W-:Y:S06]  /*2d830*/  BRA `(.L_x_46634) ;  /* 0x0000000800e07947 */ /* 0x000fec0003800000 */
.L_x_46629:
        /* <DEDUP_REMOVED lines=14> */
.L_x_46643:
[----:B------:R0:W5:Y:S01]  /*2d920*/  LDG.E.128 R8, desc[UR36][R18.64] ;  /* 0x0000002412087981 */ /* 0x000162000c1e1d00 */
[----:B------:R-:W-:Y:S05]  /*2d930*/  BRA `(.L_x_46634) ;  /* 0x0000000800a07947 */ /* 0x000fea0003800000 */
.L_x_46642:
        /* <DEDUP_REMOVED lines=27> */
[----:B------:R0:W3:Y:S01]  /*2daf0*/  F2F.F64.F32 R8, R3 ;  /* 0x0000000300087310 */ /* 0x0000e20000201800 */
[----:B------:R-:W-:Y:S05]  /*2db00*/  BRA `(.L_x_46634) ;  /* 0x00000008002c7947 */ /* 0x000fea0003800000 */
.L_x_46645:
[----:B------:R-:W3:Y:S01]  /*2db10*/  LDG.E.U8 R3, desc[UR36][R18.64] ;  /* 0x0000002412037981 */ /* 0x000ee2000c1e1100 */
[----:B------:R-:W-:Y:S01]  /*2db20*/  CS2R R10, SRZ ;  /* 0x00000000000a7805 */ /* 0x000fe2000001ff00 */
        /* <DEDUP_REMOVED lines=12> */
[----:B------:R0:W3:Y:S01]  /*2dbf0*/  F2F.F64.F32 R8, R2 ;  /* 0x0000000200087310 */ /* 0x0000e20000201800 */
[----:B------:R-:W-:Y:S05]  /*2dc00*/  BRA `(.L_x_46634) ;  /* 0x0000000400ec7947 */ /* 0x000fea0003800000 */
.L_x_46644:
[----:B------:R-:W3:Y:S01]  /*2dc10*/  LDG.E.U16 R0, desc[UR36][R18.64] ;  /* 0x0000002412007981 */ /* 0x000ee2000c1e1500 */
[----:B------:R-:W-:Y:S01]  /*2dc20*/  CS2R R10, SRZ ;  /* 0x00000000000a7805 */ /* 0x000fe2000001ff00 */
[----:B---3--:R-:W-:-:S04]  /*2dc30*/  IMAD.U32 R0, R0, 0x10000, RZ ;  /* 0x0001000000007824 */ /* 0x008fc800078e00ff */
[----:B------:R-:W-:-:S04]  /*2dc40*/  FMUL.FTZ R0, R0, 1 ;  /* 0x3f80000000007820 */ /* 0x000fc80000410000 */
[----:B------:R0:W3:Y:S01]  /*2dc50*/  F2F.F64.F32 R8, R0 ;  /* 0x0000000000087310 */ /* 0x0000e20000201800 */
[----:B------:R-:W-:Y:S05]  /*2dc60*/  BRA `(.L_x_46634) ;  /* 0x0000000400d47947 */ /* 0x000fea0003800000 */
.L_x_46641:
        /* <DEDUP_REMOVED lines=10> */
[----:B---3--:R-:W0:Y:S01]  /*2dd10*/  I2F.F64.U16 R8, R8 ;  /* 0x0000000800087312 */ /* 0x008e220000101800 */
[----:B------:R-:W-:Y:S05]  /*2dd20*/  BRA `(.L_x_46634) ;  /* 0x0000000400a47947 */ /* 0x000fea0003800000 */
.L_x_46648:
        /* <DEDUP_REMOVED lines=21> */
.L_x_46652:
[----:B------:R-:W-:Y:S05]  /*2de80*/  BSYNC B1 ;  /* 0x0000000000017941 */ /* 0x000fea0003800000 */
.L_x_46651:
[----:B------:R-:W-:Y:S01]  /*2de90*/  LEA R3, R0, 0x3b800000, 0x17 ;  /* 0x3b80000000037811 */ /* 0x000fe200078eb8ff */
[----:B------:R-:W-:-:S05]  /*2dea0*/  IMAD.SHL.U32 R0, R2, 0x100000, RZ ;  /* 0x0010000002007824 */ /* 0x000fca00078e00ff */
[----:B------:R-:W-:-:S07]  /*2deb0*/  LOP3.LUT R0, R3, R0, R4, 0xfe, !PT ;  /* 0x0000000003007212 */ /* 0x000fce00078efe04 */
.L_x_46650:
[----:B------:R-:W-:Y:S05]  /*2dec0*/  BSYNC B0 ;  /* 0x0000000000007941 */ /* 0x000fea0003800000 */
.L_x_46649:
[----:B------:R-:W-:Y:S01]  /*2ded0*/  FMUL.FTZ R0, R0, 1 ;  /* 0x3f80000000007820 */ /* 0x000fe20000410000 */
[----:B------:R-:W-:-:S03]  /*2dee0*/  CS2R R10, SRZ ;  /* 0x00000000000a7805 */ /* 0x000fc6000001ff00 */
[----:B------:R0:W3:Y:S01]  /*2def0*/  F2F.F64.F32 R8, R0 ;  /* 0x0000000000087310 */ /* 0x0000e20000201800 */
[----:B------:R-:W-:Y:S05]  /*2df00*/  BRA `(.L_x_46634) ;  /* 0x00000004002c7947 */ /* 0x000fea0003800000 */
.L_x_46647:
        /* <DEDUP_REMOVED lines=21> */
.L_x_46656:
[----:B------:R-:W-:Y:S05]  /*2e060*/  BSYNC B1 ;  /* 0x0000000000017941 */ /* 0x000fea0003800000 */
.L_x_46655:
[----:B------:R-:W-:Y:S01]  /*2e070*/  LEA R3, R0, 0x37800000, 0x17 ;  /* 0x3780000000037811 */ /* 0x000fe200078eb8ff */
[----:B------:R-:W-:-:S05]  /*2e080*/  IMAD.SHL.U32 R0, R2, 0x200000, RZ ;  /* 0x0020000002007824 */ /* 0x000fca00078e00ff */
[----:B------:R-:W-:-:S07]  /*2e090*/  LOP3.LUT R0, R3, R0, R4, 0xfe, !PT ;  /* 0x0000000003007212 */ /* 0x000fce00078efe04 */
.L_x_46654:
[----:B------:R-:W-:Y:S05]  /*2e0a0*/  BSYNC B0 ;  /* 0x0000000000007941 */ /* 0x000fea0003800000 */
.L_x_46653:
[----:B------:R-:W-:Y:S01]  /*2e0b0*/  FMUL.FTZ R0, R0, 1 ;  /* 0x3f80000000007820 */ /* 0x000fe20000410000 */
[----:B------:R-:W-:-:S03]  /*2e0c0*/  CS2R R10, SRZ ;  /* 0x00000000000a7805 */ /* 0x000fc6000001ff00 */
[----:B------:R0:W3:Y:S01]  /*2e0d0*/  F2F.F64.F32 R8, R0 ;  /* 0x0000000000087310 */ /* 0x0000e20000201800 */
[----:B------:R-:W-:Y:S05]  /*2e0e0*/  BRA `(.L_x_46634) ;  /* 0x0000000000b47947 */ /* 0x000fea0003800000 */
.L_x_46646:
        /* <DEDUP_REMOVED lines=14> */
.L_x_46660:
[----:B------:R-:W-:Y:S05]  /*2e1d0*/  BSYNC B0 ;  /* 0x0000000000007941 */ /* 0x000fea0003800000 */
.L_x_46659:
[----:B------:R-:W-:Y:S01]  /*2e1e0*/  FMUL.FTZ R0, R0, 1 ;  /* 0x3f80000000007820 */ /* 0x000fe20000410000 */
[----:B------:R-:W-:-:S03]  /*2e1f0*/  CS2R R10, SRZ ;  /* 0x00000000000a7805 */ /* 0x000fc6000001ff00 */
[----:B------:R0:W3:Y:S01]  /*2e200*/  F2F.F64.F32 R8, R0 ;  /* 0x0000000000087310 */ /* 0x0000e20000201800 */
[----:B------:R-:W-:Y:S05]  /*2e210*/  BRA `(.L_x_46634) ;  /* 0x0000000000687947 */ /* 0x000fea0003800000 */
.L_x_46633:
[----:B------:R-:W-:Y:S01]  /*2e220*/  MOV R0, 0x0 ;  /* 0x0000000000007802 */ /* 0x000fe20000000f00 */
[----:B------:R-:W-:Y:S01]  /*2e230*/  ULDC.64 UR4, c[0x4][0x198] ;  /* 0x0100660000047ab9 */ /* 0x000fe20000000a00 */
[----:B------:R-:W-:Y:S01]  /*2e240*/  ULDC.64 UR6, c[0x4][0x78] ;  /* 0x01001e0000067ab9 */ /* 0x000fe20000000a00 */
[----:B------:R-:W-:Y:S01]  /*2e250*/  IMAD.U32 R4, RZ, RZ, UR4 ;  /* 0x00000004ff047e24 */ /* 0x000fe2000f8e00ff */
[----:B------:R0:W3:Y:S01]  /*2e260*/  LDC.64 R2, c[0x4][R0] ;  /* 0x0100000000027b82 */ /* 0x0000e20000000a00 */
        /* <DEDUP_REMOVED lines=10> */
[----:B-12345:R-:W-:Y:S05]  /*2e310*/  CALL.ABS.NOINC R2 ;  /* 0x0000000002007343 */ /* 0x03efea0003c00000 */
.L_x_46661:
[----:B------:R-:W-:Y:S02]  /*2e320*/  CS2R R8, SRZ ;  /* 0x0000000000087805 */ /* 0x000fe4000001ff00 */
[----:B------:R-:W-:Y:S01]  /*2e330*/  CS2R R10, SRZ ;  /* 0x00000000000a7805 */ /* 0x000fe2000001ff00 */
[----:B------:R-:W-:Y:S06]  /*2e340*/  BRA `(.L_x_46634) ;  /* 0x00000000001c7947 */ /* 0x000fec0003800000 */
.L_x_46658:
[----:B------:R-:W3:Y:S01]  /*2e350*/  LDG.E.64 R8, desc[UR36][R18.64] ;  /* 0x0000002412087981 */ /* 0x000ee2000c1e1b00 */
[----:B------:R-:W-:Y:S01]  /*2e360*/  CS2R R10, SRZ ;  /* 0x00000000000a7805 */ /* 0x000fe2000001ff00 */
[----:B---3--:R-:W0:Y:S01]  /*2e370*/  I2F.F64.U64 R8, R8 ;  /* 0x0000000800087312 */ /* 0x008e220000301800 */
[----:B------:R-:W-:Y:S05]  /*2e380*/  BRA `(.L_x_46634) ;  /* 0x00000000000c7947 */ /* 0x000fea0003800000 */
.L_x_46657:
[----:B------:R-:W3:Y:S01]  /*2e390*/  LDG.E R8, desc[UR36][R18.64] ;  /* 0x0000002412087981 */ /* 0x000ee2000c1e1900 */
[----:B------:R-:W-:Y:S01]  /*2e3a0*/  CS2R R10, SRZ ;  /* 0x00000000000a7805 */ /* 0x000fe2000001ff00 */
[----:B---3--:R-:W0:Y:S06]  /*2e3b0*/  I2F.F64.U32 R8, R8 ;  /* 0x0000000800087312 */ /* 0x008e2c0000201800 */
.L_x_46634:
        /* <DEDUP_REMOVED lines=118> */
.L_x_46669:
        /* <DEDUP_REMOVED lines=21> */
[----:B---3--:R-:W-:Y:S05]  /*2ec70*/  CALL.REL.NOINC `($__internal_84_$__cuda_sm20_div_rn_f64_full) ;  /* 0x000000a000c87944 */ /* 0x008fea0003c00000 */
[----:B------:R-:W-:Y:S02]  /*2ec80*/  IMAD.MOV.U32 R5, RZ, RZ, R4 ;  /* 0x000000ffff057224 */ /* 0x000fe400078e0004 */
[----:B------:R-:W-:-:S07]  /*2ec90*/  IMAD.MOV.U32 R4, RZ, RZ, R3 ;  /* 0x000000ffff047224 */ /* 0x000fce00078e0003 */
.L_x_46672:
[----:B------:R-:W-:Y:S05]  /*2eca0*/  BSYNC B3 ;  /* 0x0000000000037941 */ /* 0x000fea0003800000 */
.L_x_46671:
        /* <DEDUP_REMOVED lines=29> */
.L_x_46670:
[----:B------:R-:W-:Y:S05]  /*2ee80*/  BSYNC B2 ;  /* 0x0000000000027941 */ /* 0x000fea0003800000 */
.L_x_46668:
        /* <DEDUP_REMOVED lines=23> */
.L_x_46674:
[----:B------:R-:W-:Y:S05]  /*2f000*/  BSYNC B2 ;  /* 0x0000000000027941 */ /* 0x000fea0003800000 */
.L_x_46673:
        /* <DEDUP_REMOVED lines=82> */
.L_x_46676:
[----:B------:R-:W-:-:S04]  /*2f530*/  ISETP.GE.AND P0, PT, R25, RZ, PT ;  /* 0x000000ff1900720c */ /* 0x000fc80003f06270 */
[----:B------:R-:W-:Y:S02]  /*2f540*/  FSEL R2, RZ, 3.37028055040000000000e+12, P0 ;  /* 0x54442d18ff027808 */ /* 0x000fe40000000000 */
[----:B------:R-:W-:-:S07]  /*2f550*/  FSEL R3, RZ, 2.1426990032196044922, P0 ;  /* 0x400921fbff037808 */ /* 0x000fce0000000000 */
.L_x_46677:
[----:B------:R-:W-:Y:S05]  /*2f560*/  BSYNC B0 ;  /* 0x0000000000007941 */ /* 0x000fea0003800000 */
.L_x_46675:
[----:B------:R-:W-:Y:S01]  /*2f570*/  DADD R24, |R26|, |R24| ;  /* 0x000000001a187229 */ /* 0x000fe20000000618 */
[----:B------:R-:W-:Y:S01]  /*2f580*/  LOP3.LUT R27, R3, 0x80000000, R27, 0xb8, !PT ;  /* 0x80000000031b7812 */ /* 0x000fe200078eb81b */
[----:B------:R-:W-:-:S06]  /*2f590*/  DMUL R22, R22, 0.5 ;  /* 0x3fe0000016167828 */ /* 0x000fcc0000000000 */
[----:B------:R-:W-:-:S06]  /*2f5a0*/  DSETP.GTU.AND P0, PT, |R24|, +INF , PT ;  /* 0x7ff000001800742a */ /* 0x000fcc0003f0c200 */
[----:B------:R-:W-:Y:S02]  /*2f5b0*/  FSEL R2, R24, R2, P0 ;  /* 0x0000000218027208 */ /* 0x000fe40000000000 */
[----:B------:R-:W-:Y:S01]  /*2f5c0*/  FSEL R3, R25, R27, P0 ;  /* 0x0000001b19037208 */ /* 0x000fe20000000000 */
[----:B------:R-:W-:Y:S06]  /*2f5d0*/  BRA `(.L_x_46678) ;  /* 0x00000064009c7947 */ /* 0x000fec0003800000 */
.L_x_46667:
        /* <DEDUP_REMOVED lines=99> */
.L_x_46681:
[----:B------:R-:W-:Y:S05]  /*2fc10*/  BSYNC B0 ;  /* 0x0000000000007941 */ /* 0x000fea0003800000 */
.L_x_46680:
[----:B------:R-:W-:Y:S04]  /*2fc20*/  BSSY B2, `(.L_x_46682) ;  /* 0x000000a000027945 */ /* 0x000fe80003800000 */
        /* <DEDUP_REMOVED lines=9> */
.L_x_46683:
[----:B------:R-:W-:Y:S05]  /*2fcc0*/  BSYNC B2 ;  /* 0x0000000000027941 */ /* 0x000fea0003800000 */
.L_x_46682:
        /* <DEDUP_REMOVED lines=82> */
.L_x_46685:
[----:B------:R-:W-:-:S04]  /*301f0*/  ISETP.GE.AND P0, PT, R25, RZ, PT ;  /* 0x000000ff1900720c */ /* 0x000fc80003f06270 */
[----:B------:R-:W-:Y:S02]  /*30200*/  FSEL R2, RZ, 3.37028055040000000000e+12, P0 ;  /* 0x54442d18ff027808 */ /* 0x000fe40000000000 */
[----:B------:R-:W-:-:S07]  /*30210*/  FSEL R3, RZ, 2.1426990032196044922, P0 ;  /* 0x400921fbff037808 */ /* 0x000fce0000000000 */
.L_x_46686:
[----:B------:R-:W-:Y:S05]  /*30220*/  BSYNC B0 ;  /* 0x0000000000007941 */ /* 0x000fea0003800000 */
.L_x_46684:
[----:B------:R-:W-:Y:S01]  /*30230*/  DADD R24, |R26|, |R24| ;  /* 0x000000001a187229 */ /* 0x000fe20000000618 */
[----:B------:R-:W-:Y:S01]  /*30240*/  LOP3.LUT R27, R3, 0x80000000, R27, 0xb8, !PT ;  /* 0x80000000031b7812 */ /* 0x000fe200078eb81b */
[----:B------:R-:W-:-:S06]  /*30250*/  DMUL R22, R22, 0.5 ;  /* 0x3fe0000016167828 */ /* 0x000fcc0000000000 */
[----:B------:R-:W-:-:S06]  /*30260*/  DSETP.GTU.AND P0, PT, |R24|, +INF , PT ;  /* 0x7ff000001800742a */ /* 0x000fcc0003f0c200 */
[----:B------:R-:W-:Y:S02]  /*30270*/  FSEL R2, R24, R2, P0 ;  /* 0x0000000218027208 */ /* 0x000fe40000000000 */
[----:B------:R-:W-:Y:S01]  /*30280*/  FSEL R3, R25, R27, P0 ;  /* 0x0000001b19037208 */ /* 0x000fe20000000000 */
[----:B------:R-:W-:Y:S06]  /*30290*/  BRA `(.L_x_46678) ;  /* 0x00000058006c7947 */ /* 0x000fec0003800000 */
.L_x_46679:
        /* <DEDUP_REMOVED lines=28> */
.L_x_46688:
        /* <DEDUP_REMOVED lines=77> */
.L_x_46687:
        /* <DEDUP_REMOVED lines=99> */
.L_x_46690:
        /* <DEDUP_REMOVED lines=24> */
.L_x_46693:
[----:B------:R-:W-:Y:S05]  /*310e0*/  BSYNC B3 ;  /* 0x0000000000037941 */ /* 0x000fea0003800000 */
.L_x_46692:
        /* <DEDUP_REMOVED lines=29> */
.L_x_46691:
[----:B------:R-:W-:Y:S05]  /*312c0*/  BSYNC B2 ;  /* 0x0000000000027941 */ /* 0x000fea0003800000 */
.L_x_46689:
        /* <DEDUP_REMOVED lines=23> */
.L_x_46695:
[----:B------:R-:W-:Y:S05]  /*31440*/  BSYNC B2 ;  /* 0x0000000000027941 */ /* 0x000fea0003800000 */
.L_x_46694:
        /* <DEDUP_REMOVED lines=82> */
.L_x_46697:
[----:B------:R-:W-:-:S04]  /*31970*/  ISETP.GE.AND P0, PT, R25, RZ, PT ;  /* 0x000000ff1900720c */ /* 0x000fc80003f06270 */
[----:B------:R-:W-:Y:S02]  /*31980*/  FSEL R2, RZ, 3.37028055040000000000e+12, P0 ;  /* 0x54442d18ff027808 */ /* 0x000fe40000000000 */
[----:B------:R-:W-:-:S07]  /*31990*/  FSEL R3, RZ, 2.1426990032196044922, P0 ;  /* 0x400921fbff037808 */ /* 0x000fce0000000000 */
.L_x_46698:
[----:B------:R-:W-:Y:S05]  /*319a0*/  BSYNC B0 ;  /* 0x0000000000007941 */ /* 0x000fea0003800000 */
.L_x_46696:
[----:B------:R-:W-:Y:S01]  /*319b0*/  DADD R24, |R26|, |R24| ;  /* 0x000000001a187229 */ /* 0x000fe20000000618 */
[----:B------:R-:W-:Y:S01]  /*319c0*/  LOP3.LUT R27, R3, 0x80000000, R27, 0xb8, !PT ;  /* 0x80000000031b7812 */ /* 0x000fe200078eb81b */
[----:B------:R-:W-:-:S06]  /*319d0*/  DMUL R22, R22, 0.5 ;  /* 0x3fe0000016167828 */ /* 0x000fcc0000000000 */
[----:B------:R-:W-:-:S06]  /*319e0*/  DSETP.GTU.AND P0, PT, |R24|, +INF , PT ;  /* 0x7ff000001800742a */ /* 0x000fcc0003f0c200 */
[----:B------:R-:W-:Y:S02]  /*319f0*/  FSEL R2, R24, R2, P0 ;  /* 0x0000000218027208 */ /* 0x000fe40000000000 */
[----:B------:R-:W-:Y:S01]  /*31a00*/  FSEL R3, R25, R27, P0 ;  /* 0x0000001b19037208 */ /* 0x000fe20000000000 */
[----:B------:R-:W-:Y:S06]  /*31a10*/  BRA `(.L_x_46678) ;  /* 0x00000040008c7947 */ /* 0x000fec0003800000 */
.L_x_46666:
        /* <DEDUP_REMOVED lines=137> */
.L_x_46700:
[----:B------:R-:W-:Y:S05]  /*322b0*/  BSYNC B0 ;  /* 0x0000000000007941 */ /* 0x000fea0003800000 */
.L_x_46699:
        /* <DEDUP_REMOVED lines=10> */
.L_x_46702:
[----:B------:R-:W-:Y:S05]  /*32360*/  BSYNC B2 ;  /* 0x0000000000027941 */ /* 0x000fea0003800000 */
.L_x_46701:
        /* <DEDUP_REMOVED lines=82> */
.L_x_46704:
[----:B------:R-:W-:-:S04]  /*32890*/  ISETP.GE.AND P0, PT, R25, RZ, PT ;  /* 0x000000ff1900720c */ /* 0x000fc80003f06270 */
[----:B------:R-:W-:Y:S02]  /*328a0*/  FSEL R2, RZ, 3.37028055040000000000e+12, P0 ;  /* 0x54442d18ff027808 */ /* 0x000fe40000000000 */
[----:B------:R-:W-:-:S07]  /*328b0*/  FSEL R3, RZ, 2.1426990032196044922, P0 ;  /* 0x400921fbff037808 */ /* 0x000fce0000000000 */
.L_x_46705:
[----:B------:R-:W-:Y:S05]  /*328c0*/  BSYNC B0 ;  /* 0x0000000000007941 */ /* 0x000fea0003800000 */
.L_x_46703:
[----:B------:R-:W-:Y:S01]  /*328d0*/  DADD R24, |R26|, |R24| ;  /* 0x000000001a187229 */ /* 0x000fe20000000618 */
[----:B------:R-:W-:-:S07]  /*328e0*/  LOP3.LUT R27, R3, 0x80000000, R27, 0xb8, !PT ;  /* 0x80000000031b7812 */ /* 0x000fce00078eb81b */
[----:B------:R-:W-:-:S06]  /*328f0*/  DSETP.GTU.AND P0, PT, |R24|, +INF , PT ;  /* 0x7ff000001800742a */ /* 0x000fcc0003f0c200 */
[----:B------:R-:W-:Y:S02]  /*32900*/  FSEL R2, R24, R2, P0 ;  /* 0x0000000218027208 */ /* 0x000fe40000000000 */
[----:B------:R-:W-:Y:S01]  /*32910*/  FSEL R3, R25, R27, P0 ;  /* 0x0000001b19037208 */ /* 0x000fe20000000000 */
[----:B------:R-:W-:Y:S06]  /*32920*/  BRA `(.L_x_46678) ;  /* 0x0000003000c87947 */ /* 0x000fec0003800000 */
.L_x_46665:
        /* <DEDUP_REMOVED lines=90> */
.L_x_46708:
        /* <DEDUP_REMOVED lines=24> */
.L_x_46711:
[----:B------:R-:W-:Y:S05]  /*33050*/  BSYNC B3 ;  /* 0x0000000000037941 */ /* 0x000fea0003800000 */
.L_x_46710:
        /* <DEDUP_REMOVED lines=29> */
.L_x_46709:
[----:B------:R-:W-:Y:S05]  /*33230*/  BSYNC B2 ;  /* 0x0000000000027941 */ /* 0x000fea0003800000 */
.L_x_46707:
        /* <DEDUP_REMOVED lines=83> */
.L_x_46706:
        /* <DEDUP_REMOVED lines=85> */
.L_x_46664:
        /* <DEDUP_REMOVED lines=22> */
[----:B---3--:R-:W-:Y:S05]  /*33e20*/  CALL.REL.NOINC `($__internal_84_$__cuda_sm20_div_rn_f64_full) ;  /* 0x00000050005c7944 */ /* 0x008fea0003c00000 */
[----:B------:R-:W-:Y:S02]  /*33e30*/  IMAD.MOV.U32 R5, RZ, RZ, R4 ;  /* 0x000000ffff057224 */ /* 0x000fe400078e0004 */
[----:B------:R-:W-:-:S07]  /*33e40*/  IMAD.MOV.U32 R4, RZ, RZ, R3 ;  /* 0x000000ffff047224 */ /* 0x000fce00078e0003 */
.L_x_46713:
[----:B------:R-:W-:Y:S05]  /*33e50*/  BSYNC B2 ;  /* 0x0000000000027941 */ /* 0x000fea0003800000 */
.L_x_46712:
        /* <DEDUP_REMOVED lines=26> */
.L_x_46715:
[----:B------:R-:W-:Y:S05]  /*34000*/  BSYNC B2 ;  /* 0x0000000000027941 */ /* 0x000fea0003800000 */
.L_x_46714:
        /* <DEDUP_REMOVED lines=137> */
.L_x_46717:
[----:B------:R-:W-:Y:S05]  /*348a0*/  BSYNC B0 ;  /* 0x0000000000007941 */ /* 0x000fea0003800000 */
.L_x_46716:
        /* <DEDUP_REMOVED lines=10> */
.L_x_46719:
[----:B------:R-:W-:Y:S05]  /*34950*/  BSYNC B2 ;  /* 0x0000000000027941 */ /* 0x000fea0003800000 */
.L_x_46718:
        /* <DEDUP_REMOVED lines=82> */
.L_x_46721:
[----:B------:R-:W-:-:S04]  /*34e80*/  ISETP.GE.AND P0, PT, R25, RZ, PT ;  /* 0x000000ff1900720c */ /* 0x000fc80003f06270 */
[----:B------:R-:W-:Y:S02]  /*34e90*/  FSEL R2, RZ, 3.37028055040000000000e+12, P0 ;  /* 0x54442d18ff027808 */ /* 0x000fe40000000000 */
[----:B------:R-:W-:-:S07]  /*34ea0*/  FSEL R3, RZ, 2.1426990032196044922, P0 ;  /* 0x400921fbff037808 */ /* 0x000fce0000000000 */
.L_x_46722:
[----:B------:R-:W-:Y:S05]  /*34eb0*/  BSYNC B0 ;  /* 0x0000000000007941 */ /* 0x000fea0003800000 */
.L_x_46720:
[----:B------:R-:W-:Y:S01]  /*34ec0*/  DADD R24, |R26|, |R24| ;  /* 0x000000001a187229 */ /* 0x000fe20000000618 */
[----:B------:R-:W-:Y:S01]  /*34ed0*/  LOP3.LUT R27, R3, 0x80000000, R27, 0xb8, !PT ;  /* 0x80000000031b7812 */ /* 0x000fe200078eb81b */
[----:B------:R-:W-:-:S06]  /*34ee0*/  DADD R22, R22, 1 ;  /* 0x3ff0000016167429 */ /* 0x000fcc0000000000 */
[----:B------:R-:W-:-:S06]  /*34ef0*/  DSETP.GTU.AND P0, PT, |R24|, +INF , PT ;  /* 0x7ff000001800742a */ /* 0x000fcc0003f0c200 */
[----:B------:R-:W-:Y:S02]  /*34f00*/  FSEL R2, R24, R2, P0 ;  /* 0x0000000218027208 */ /* 0x000fe40000000000 */
[----:B------:R-:W-:Y:S01]  /*34f10*/  FSEL R3, R25, R27, P0 ;  /* 0x0000001b19037208 */ /* 0x000fe20000000000 */
[----:B------:R-:W-:Y:S06]  /*34f20*/  BRA `(.L_x_46678) ;  /* 0x0000000c00487947 */ /* 0x000fec0003800000 */
.L_x_46663:
        /* <DEDUP_REMOVED lines=108> */
.L_x_46724:
[----:B------:R-:W-:Y:S05]  /*355f0*/  BSYNC B0 ;  /* 0x0000000000007941 */ /* 0x000fea0003800000 */
.L_x_46723:
        /* <DEDUP_REMOVED lines=10> */
.L_x_46726:
[----:B------:R-:W-:Y:S05]  /*356a0*/  BSYNC B2 ;  /* 0x0000000000027941 */ /* 0x000fea0003800000 */
.L_x_46725:
        /* <DEDUP_REMOVED lines=82> */
.L_x_46728:
[----:B------:R-:W-:Y:S02]  /*35bd0*/  FSEL R2, RZ, 3.37028055040000000000e+12, P2 ;  /* 0x54442d18ff027808 */ /* 0x000fe40001000000 */
[----:B------:R-:W-:-:S07]  /*35be0*/  FSEL R3, RZ, 2.1426990032196044922, P2 ;  /* 0x400921fbff037808 */ /* 0x000fce0001000000 */
.L_x_46729:
[----:B------:R-:W-:Y:S05]  /*35bf0*/  BSYNC B0 ;  /* 0x0000000000007941 */ /* 0x000fea0003800000 */
.L_x_46727:
[----:B------:R-:W-:Y:S01]  /*35c00*/  DADD R24, |R26|, |R24| ;  /* 0x000000001a187229 */ /* 0x000fe20000000618 */
[----:B------:R-:W-:-:S07]  /*35c10*/  LOP3.LUT R27, R3, 0x80000000, R27, 0xb8, !PT ;  /* 0x80000000031b7812 */ /* 0x000fce00078eb81b */
[----:B------:R-:W-:-:S06]  /*35c20*/  DSETP.GTU.AND P0, PT, |R24|, +INF , PT ;  /* 0x7ff000001800742a */ /* 0x000fcc0003f0c200 */
[----:B------:R-:W-:Y:S02]  /*35c30*/  FSEL R2, R24, R2, P0 ;  /* 0x0000000218027208 */ /* 0x000fe40000000000 */
[----:B------:R-:W-:-:S07]  /*35c40*/  FSEL R3, R25, R27, P0 ;  /* 0x0000001b19037208 */ /* 0x000fce0000000000 */
.L_x_46678:
[----:B------:R-:W-:Y:S05]  /*35c50*/  BSYNC B1 ;  /* 0x0000000000017941 */ /* 0x000fea0003800000 */
.L_x_46662:
[C---:B---3--:R-:W-:Y:S01]  /*35c60*/  DMUL R12, R2.reuse, R8 ;  /* 0x00000008020c7228 */ /* 0x048fe20000000000 */
        /* <DEDUP_REMOVED lines=74> */
.L_x_46736:
[----:B------:R-:W-:Y:S05]  /*36110*/  BSYNC B0 ;  /* 0x0000000000007941 */ /* 0x000fea0003800000 */
.L_x_46735:
        /* <DEDUP_REMOVED lines=25> */
.L_x_46738:
[----:B------:R-:W-:Y:S01]  /*362b0*/  DMUL R20, RZ, R12 ;  /* 0x0000000cff147228 */ /* 0x000fe20000000000 */
[----:B------:R-:W-:-:S10]  /*362c0*/  IMAD.MOV.U32 R0, RZ, RZ, RZ ;  /* 0x000000ffff007224 */ /* 0x000fd400078e00ff */
.L_x_46739:
[----:B------:R-:W-:Y:S05]  /*362d0*/  BSYNC B2 ;  /* 0x0000000000027941 */ /* 0x000fea0003800000 */
.L_x_46737:
        /* <DEDUP_REMOVED lines=48> */
.L_x_46741:
[----:B------:R-:W-:Y:S01]  /*365e0*/  DMUL R2, RZ, R12 ;  /* 0x0000000cff027228 */ /* 0x000fe20000000000 */
[----:B------:R-:W-:-:S10]  /*365f0*/  IMAD.MOV.U32 R0, RZ, RZ, RZ ;  /* 0x000000ffff007224 */ /* 0x000fd400078e00ff */
.L_x_46742:
[----:B------:R-:W-:Y:S05]  /*36600*/  BSYNC B2 ;  /* 0x0000000000027941 */ /* 0x000fea0003800000 */
.L_x_46740:
        /* <DEDUP_REMOVED lines=25> */
.L_x_46734:
        /* <DEDUP_REMOVED lines=62> */
.L_x_46745:
[----:B------:R-:W-:Y:S05]  /*36b80*/  BSYNC B0 ;  /* 0x0000000000007941 */ /* 0x000fea0003800000 */
.L_x_46744:
        /* <DEDUP_REMOVED lines=25> */
.L_x_46747:
[----:B------:R-:W-:Y:S01]  /*36d20*/  DMUL R18, RZ, R12 ;  /* 0x0000000cff127228 */ /* 0x000fe20000000000 */
[----:B------:R-:W-:-:S10]  /*36d30*/  IMAD.MOV.U32 R0, RZ, RZ, RZ ;  /* 0x000000ffff007224 */ /* 0x000fd400078e00ff */
.L_x_46748:
[----:B------:R-:W-:Y:S05]  /*36d40*/  BSYNC B2 ;  /* 0x0000000000027941 */ /* 0x000fea0003800000 */
.L_x_46746:
        /* <DEDUP_REMOVED lines=48> */
.L_x_46750:
[----:B------:R-:W-:Y:S01]  /*37050*/  DMUL R2, RZ, R12 ;  /* 0x0000000cff027228 */ /* 0x000fe20000000000 */
[----:B------:R-:W-:-:S10]  /*37060*/  IMAD.MOV.U32 R0, RZ, RZ, RZ ;  /* 0x000000ffff007224 */ /* 0x000fd400078e00ff */
.L_x_46751:
[----:B------:R-:W-:Y:S05]  /*37070*/  BSYNC B2 ;  /* 0x0000000000027941 */ /* 0x000fea0003800000 */
.L_x_46749:
        /* <DEDUP_REMOVED lines=39> */
.L_x_46733:
        /* <DEDUP_REMOVED lines=11> */
.L_x_46752:
[----:B------:R-:W-:-:S10]  /*373a0*/  DADD R20, R12, -R12 ;  /* 0x000000000c147229 */ /* 0x000fd4000000080c */
[----:B------:R-:W-:Y:S02]  /*373b0*/  IMAD.MOV.U32 R22, RZ, RZ, R20 ;  /* 0x000000ffff167224 */ /* 0x000fe400078e0014 */
[----:B------:R-:W-:Y:S01]  /*373c0*/  IMAD.MOV.U32 R23, RZ, RZ, R21 ;  /* 0x000000ffff177224 */ /* 0x000fe200078e0015 */
[----:B------:R-:W-:Y:S06]  /*373d0*/  BRA `(.L_x_46743) ;  /* 0x0000000800947947 */ /* 0x000fec0003800000 */
.L_x_46732:
        /* <DEDUP_REMOVED lines=26> */
.L_x_46754:
[----:B------:R-:W-:Y:S01]  /*37580*/  DMUL R20, RZ, R12 ;  /* 0x0000000cff147228 */ /* 0x000fe20000000000 */
[----:B------:R-:W-:-:S10]  /*37590*/  IMAD.MOV.U32 R0, RZ, RZ, RZ ;  /* 0x000000ffff007224 */ /* 0x000fd400078e00ff */
.L_x_46755:
[----:B------:R-:W-:Y:S05]  /*375a0*/  BSYNC B2 ;  /* 0x0000000000027941 */ /* 0x000fea0003800000 */
.L_x_46753:
        /* <DEDUP_REMOVED lines=48> */
.L_x_46757:
[----:B------:R-:W-:Y:S01]  /*378b0*/  DMUL R22, RZ, R12 ;  /* 0x0000000cff167228 */ /* 0x000fe20000000000 */
[----:B------:R-:W-:-:S10]  /*378c0*/  IMAD.MOV.U32 R0, RZ, RZ, RZ ;  /* 0x000000ffff007224 */ /* 0x000fd400078e00ff */
.L_x_46758:
[----:B------:R-:W-:Y:S05]  /*378d0*/  BSYNC B2 ;  /* 0x0000000000027941 */ /* 0x000fea0003800000 */
.L_x_46756:
        /* <DEDUP_REMOVED lines=24> */
.L_x_46731:
        /* <DEDUP_REMOVED lines=58> */
.L_x_46760:
[----:B------:R-:W-:Y:S05]  /*37e00*/  BSYNC B0 ;  /* 0x0000000000007941 */ /* 0x000fea0003800000 */
.L_x_46759:
[----:B------:R-:W-:Y:S02]  /*37e10*/  IMAD.MOV.U32 R22, RZ, RZ, R12 ;  /* 0x000000ffff167224 */ /* 0x000fe400078e000c */
[----:B------:R-:W-:-:S07]  /*37e20*/  IMAD.MOV.U32 R23, RZ, RZ, R13 ;  /* 0x000000ffff177224 */ /* 0x000fce00078e000d */
.L_x_46743:
[----:B------:R-:W-:Y:S05]  /*37e30*/  BSYNC B1 ;  /* 0x0000000000017941 */ /* 0x000fea0003800000 */
.L_x_46730:
        /* <DEDUP_REMOVED lines=15> */
.L_x_46764:
[----:B------:R-:W0:Y:S02]  /*37f30*/  F2I.S64.F64.TRUNC R20, R20 ;  /* 0x0000001400147311 */ /* 0x000e24000030d900 */
[----:B0-----:R-:W-:-:S05]  /*37f40*/  IMAD.MOV.U32 R3, RZ, RZ, R20 ;  /* 0x000000ffff037224 */ /* 0x001fca00078e0014 */
[----:B------:R-:W-:Y:S01]  /*37f50*/  STG.E.U8 desc[UR36][R16.64], R3 ;  /* 0x0000000310007986 */ /* 0x000fe2000c101124 */
[----:B------:R-:W-:Y:S05]  /*37f60*/  EXIT ;  /* 0x000000000000794d */ /* 0x000fea0003800000 */
.L_x_46763:
        /* <DEDUP_REMOVED lines=9> */
.L_x_46767:
[----:B------:R-:W0:Y:S02]  /*38000*/  F2I.F64.TRUNC R21, R20 ;  /* 0x0000001400157311 */ /* 0x000e24000030d100 */
[----:B0-----:R-:W-:Y:S01]  /*38010*/  STG.E desc[UR36][R16.64], R21 ;  /* 0x0000001510007986 */ /* 0x001fe2000c101924 */
[----:B------:R-:W-:Y:S05]  /*38020*/  EXIT ;  /* 0x000000000000794d */ /* 0x000fea0003800000 */
.L_x_46766:
[----:B------:R-:W0:Y:S02]  /*38030*/  F2I.F64.TRUNC R21, R20 ;  /* 0x0000001400157311 */ /* 0x000e24000030d100 */
[----:B0-----:R-:W-:Y:S01]  /*38040*/  STG.E.U16 desc[UR36][R16.64], R21 ;  /* 0x0000001510007986 */ /* 0x001fe2000c101524 */
[----:B------:R-:W-:Y:S05]  /*38050*/  EXIT ;  /* 0x000000000000794d */ /* 0x000fea0003800000 */
.L_x_46762:
        /* <DEDUP_REMOVED lines=13> */
.L_x_46769:
        /* <DEDUP_REMOVED lines=8> */
.L_x_46768:
        /* <DEDUP_REMOVED lines=16> */
.L_x_46771:
        /* <DEDUP_REMOVED lines=11> */
.L_x_46770:
[----:B------:R-:W-:Y:S01]  /*38360*/  STG.E.64 desc[UR36][R16.64], R20 ;  /* 0x0000001410007986 */ /* 0x000fe2000c101b24 */
[----:B------:R-:W-:Y:S05]  /*38370*/  EXIT ;  /* 0x000000000000794d */ /* 0x000fea0003800000 */
.L_x_46761:
        /* <DEDUP_REMOVED lines=13> */
.L_x_46774:
[----:B------:R-:W-:Y:S01]  /*38450*/  STG.E.128 desc[UR36][R16.64], R20 ;  /* 0x0000001410007986 */ /* 0x000fe2000c101d24 */
[----:B------:R-:W-:Y:S05]  /*38460*/  EXIT ;  /* 0x000000000000794d */ /* 0x000fea0003800000 */
.L_x_46773:
        /* <DEDUP_REMOVED lines=25> */
.L_x_46778:
[----:B------:R-:W-:Y:S05]  /*38600*/  BSYNC B0 ;  /* 0x0000000000007941 */ /* 0x000fea0003800000 */
.L_x_46777:
[----:B------:R-:W-:-:S05]  /*38610*/  LOP3.LUT R3, R0, R3, RZ, 0xfc, !PT ;  /* 0x0000000300037212 */ /* 0x000fca00078efcff */
[----:B------:R-:W-:Y:S01]  /*38620*/  STG.E.U8 desc[UR36][R16.64], R3 ;  /* 0x0000000310007986 */ /* 0x000fe2000c101124 */
[----:B------:R-:W-:Y:S05]  /*38630*/  EXIT ;  /* 0x000000000000794d */ /* 0x000fea0003800000 */
.L_x_46776:
        /* <DEDUP_REMOVED lines=17> */
.L_x_46780:
[----:B------:R-:W-:Y:S01]  /*38750*/  IMAD.MOV.U32 R0, RZ, RZ, 0x7f ;  /* 0x0000007fff007424 */ /* 0x000fe200078e00ff */
[----:B------:R-:W-:-:S04]  /*38760*/  ISETP.GT.U32.AND P0, PT, R2, 0x7f800000, PT ;  /* 0x7f8000000200780c */ /* 0x000fc80003f04070 */
[----:B------:R-:W-:-:S09]  /*38770*/  SEL R0, R0, 0x7c, P0 ;  /* 0x0000007c00007807 */ /* 0x000fd20000000000 */
.L_x_46781:
[----:B------:R-:W-:Y:S05]  /*38780*/  BSYNC B0 ;  /* 0x0000000000007941 */ /* 0x000fea0003800000 */
.L_x_46779:
[----:B------:R-:W-:-:S04]  /*38790*/  LOP3.LUT R2, R3, 0x80000000, RZ, 0xc0, !PT ;  /* 0x8000000003027812 */ /* 0x000fc800078ec0ff */
[----:B------:R-:W-:-:S04]  /*387a0*/  SHF.R.U32.HI R3, RZ, 0x18, R2 ;  /* 0x00000018ff037819 */ /* 0x000fc80000011602 */
[----:B------:R-:W-:-:S05]  /*387b0*/  LOP3.LUT R3, R0, R3, RZ, 0xfc, !PT ;  /* 0x0000000300037212 */ /* 0x000fca00078efcff */
[----:B------:R-:W-:Y:S01]  /*387c0*/  STG.E.U8 desc[UR36][R16.64], R3 ;  /* 0x0000000310007986 */ /* 0x000fe2000c101124 */
[----:B------:R-:W-:Y:S05]  /*387d0*/  EXIT ;  /* 0x000000000000794d */ /* 0x000fea0003800000 */
.L_x_46775:
        /* <DEDUP_REMOVED lines=8> */
.L_x_46772:
        /* <DEDUP_REMOVED lines=11> */
.L_x_46784:
        /* <DEDUP_REMOVED lines=21> */
.L_x_46787:
[----:B------:R-:W-:-:S04]  /*38a60*/  LOP3.LUT R2, R3, 0x80000000, RZ, 0xc0, !PT ;  /* 0x8000000003027812 */ /* 0x000fc800078ec0ff */
[----:B------:R-:W-:-:S04]  /*38a70*/  SHF.R.U32.HI R3, RZ, 0x18, R2 ;  /* 0x00000018ff037819 */ /* 0x000fc80000011602 */
[----:B------:R-:W-:-:S04]  /*38a80*/  LOP3.LUT R0, R0, R3, RZ, 0xfc, !PT ;  /* 0x0000000300007212 */ /* 0x000fc800078efcff */
[----:B------:R-:W-:-:S07]  /*38a90*/  PRMT R8, R0, 0x7610, R8 ;  /* 0x0000761000087816 */ /* 0x000fce0000000008 */
.L_x_46786:
[----:B------:R-:W-:Y:S05]  /*38aa0*/  BSYNC B0 ;  /* 0x0000000000007941 */ /* 0x000fea0003800000 */
.L_x_46785:
[----:B------:R-:W-:Y:S01]  /*38ab0*/  STG.E.U8 desc[UR36][R16.64], R8 ;  /* 0x0000000810007986 */ /* 0x000fe2000c101124 */
[----:B------:R-:W-:Y:S05]  /*38ac0*/  EXIT ;  /* 0x000000000000794d */ /* 0x000fea0003800000 */
.L_x_46783:
        /* <DEDUP_REMOVED lines=21> */
.L_x_46790:
[----:B------:R-:W-:-:S04]  /*38c20*/  LOP3.LUT R2, R3, 0x80000000, RZ, 0xc0, !PT ;  /* 0x8000000003027812 */ /* 0x000fc800078ec0ff */
[----:B------:R-:W-:-:S04]  /*38c30*/  SHF.R.U32.HI R3, RZ, 0x18, R2 ;  /* 0x00000018ff037819 */ /* 0x000fc80000011602 */
[----:B------:R-:W-:-:S04]  /*38c40*/  LOP3.LUT R0, R0, R3, RZ, 0xfc, !PT ;  /* 0x0000000300007212 */ /* 0x000fc800078efcff */
[----:B------:R-:W-:-:S07]  /*38c50*/  PRMT R8, R0, 0x7610, R8 ;  /* 0x0000761000087816 */ /* 0x000fce0000000008 */
.L_x_46789:
[----:B------:R-:W-:Y:S05]  /*38c60*/  BSYNC B0 ;  /* 0x0000000000007941 */ /* 0x000fea0003800000 */
.L_x_46788:
[----:B------:R-:W-:Y:S01]  /*38c70*/  STG.E.U8 desc[UR36][R16.64], R8 ;  /* 0x0000000810007986 */ /* 0x000fe2000c101124 */
[----:B------:R-:W-:Y:S05]  /*38c80*/  EXIT ;  /* 0x000000000000794d */ /* 0x000fea0003800000 */
.L_x_46782:
        /* <DEDUP_REMOVED lines=26> */
.L_x_46765:
        /* <DEDUP_REMOVED lines=16> */
.L_x_46793:
[----:B------:R-:W-:Y:S05]  /*38f30*/  EXIT ;  /* 0x000000000000794d */ /* 0x000fea0003800000 */
.L_x_46792:
[----:B------:R-:W0:Y:S02]  /*38f40*/  F2I.U64.F64.TRUNC R20, R20 ;  /* 0x0000001400147311 */ /* 0x000e24000030d800 */
[----:B0-----:R-:W-:Y:S01]  /*38f50*/  STG.E.64 desc[UR36][R16.64], R20 ;  /* 0x0000001410007986 */ /* 0x001fe2000c101b24 */
[----:B------:R-:W-:Y:S05]  /*38f60*/  EXIT ;  /* 0x000000000000794d */ /* 0x000fea0003800000 */
.L_x_46791:
[----:B------:R-:W0:Y:S02]  /*38f70*/  F2I.U32.F64.TRUNC R21, R20 ;  /* 0x0000001400157311 */ /* 0x000e24000030d000 */
[----:B0-----:R-:W-:Y:S01]  /*38f80*/  STG.E desc[UR36][R16.64], R21 ;  /* 0x0000001510007986 */ /* 0x001fe2000c101924 */
[----:B------:R-:W-:Y:S05]  /*38f90*/  EXIT ;  /* 0x000000000000794d */ /* 0x000fea0003800000 */
        .weak           $__internal_84_$__cuda_sm20_div_rn_f64_full
        .type           $__internal_84_$__cuda_sm20_div_rn_f64_full,@function
        .size           $__internal_84_$__cuda_sm20_div_rn_f64_full,($_ZN2at6native18elementwise_kernelILi128ELi4EZNS0_15gpu_kernel_implIZZZNS0_50_GLOBAL__N__2680c7bb_12_PowKernel_cu_140f0503_289624pow_tensor_tensor_kernelERNS_18TensorIteratorBaseEENKUlvE_clEvENKUlvE6_clEvEUlN3c107complexIdEESA_E_EEvS5_RKT_EUliE_EEviT1_$__internal_trig_reduction_slowpathd - $__internal_84_$__cuda_sm20_div_rn_f64_full)
$__internal_84_$__cuda_sm20_div_rn_f64_full:
[C---:B------:R-:W-:Y:S01]  /*38fa0*/  FSETP.GEU.AND P2, PT, |R3|.reuse, 1.469367938527859385e-39, PT ;  /* 0x001000000300780b */ /* 0x040fe20003f4e200 */
[--C-:B------:R-:W-:Y:S01]  /*38fb0*/  IMAD.MOV.U32 R12, RZ, RZ, R6.reuse ;  /* 0x000000ffff0c7224 */ /* 0x100fe200078e0006 */
[----:B------:R-:W-:Y:S01]  /*38fc0*/  LOP3.LUT R7, R3, 0x800fffff, RZ, 0xc0, !PT ;  /* 0x800fffff03077812 */ /* 0x000fe200078ec0ff */
[----:B------:R-:W-:Y:S01]  /*38fd0*/  IMAD.MOV.U32 R13, RZ, RZ, R3 ;  /* 0x000000ffff0d7224 */ /* 0x000fe200078e0003 */
[----:B------:R-:W-:Y:S01]  /*38fe0*/  BSSY B0, `(.L_x_46794) ;  /* 0x000005c000007945 */ /* 0x000fe20003800000 */
[----:B------:R-:W-:Y:S01]  /*38ff0*/  IMAD.MOV.U32 R14, RZ, RZ, R6 ;  /* 0x000000ffff0e7224 */ /* 0x000fe200078e0006 */
[----:B------:R-:W-:Y:S01]  /*39000*/  LOP3.LUT R15, R7, 0x3ff00000, RZ, 0xfc, !PT ;  /* 0x3ff00000070f7812 */ /* 0x000fe200078efcff */
[----:B------:R-:W-:Y:S02]  /*39010*/  IMAD.MOV.U32 R29, RZ, RZ, R4 ;  /* 0x000000ffff1d7224 */ /* 0x000fe400078e0004 */
[----:B------:R-:W-:Y:S02]  /*39020*/  IMAD.MOV.U32 R30, RZ, RZ, 0x1 ;  /* 0x00000001ff1e7424 */ /* 0x000fe400078e00ff */
[----:B------:R-:W-:Y:S01]  /*39030*/  IMAD.MOV.U32 R28, RZ, RZ, R5 ;  /* 0x000000ffff1c7224 */ /* 0x000fe200078e0005 */
[C---:B------:R-:W-:Y:S01]  /*39040*/  FSETP.GEU.AND P0, PT, |R29|.reuse, 1.469367938527859385e-39, PT ;  /* 0x001000001d00780b */ /* 0x040fe20003f0e200 */
[----:B------:R-:W-:Y:S01]  /*39050*/  @!P2 DMUL R14, R12, 8.98846567431157953865e+307 ;  /* 0x7fe000000c0ea828 */ /* 0x000fe20000000000 */
[----:B------:R-:W-:Y:S01]  /*39060*/  LOP3.LUT R4, R29, 0x7ff00000, RZ, 0xc0, !PT ;  /* 0x7ff000001d047812 */ /* 0x000fe200078ec0ff */
[----:B------:R-:W-:Y:S01]  /*39070*/  IMAD.MOV.U32 R38, RZ, RZ, 0x1ca00000 ;  /* 0x1ca00000ff267424 */ /* 0x000fe200078e00ff */
[----:B------:R-:W-:-:S03]  /*39080*/  LOP3.LUT R5, R3, 0x7ff00000, RZ, 0xc0, !PT ;  /* 0x7ff0000003057812 */ /* 0x000fc600078ec0ff */
[----:B------:R-:W0:Y:S01]  /*39090*/  MUFU.RCP64H R31, R15 ;  /* 0x0000000f001f7308 */ /* 0x000e220000001800 */
[----:B------:R-:W-:-:S03]  /*390a0*/  ISETP.GE.U32.AND P4, PT, R4, R5, PT ;  /* 0x000000050400720c */ /* 0x000fc60003f86070 */
        /* <DEDUP_REMOVED lines=9> */
[----:B------:R-:W-:Y:S01]  /*39140*/  IMAD.MOV.U32 R3, RZ, RZ, R4 ;  /* 0x000000ffff037224 */ /* 0x000fe200078e0004 */
[----:B------:R-:W-:-:S08]  /*39150*/  DFMA R32, R32, R32, R32 ;  /* 0x000000202020722b */ /* 0x000fd00000000020 */
[----:B------:R-:W-:Y:S01]  /*39160*/  DFMA R32, R30, R32, R30 ;  /* 0x000000201e20722b */ /* 0x000fe2000000001e */
[----:B------:R-:W-:Y:S01]  /*39170*/  LOP3.LUT R31, R6, 0x800fffff, R29, 0xf8, !PT ;  /* 0x800fffff061f7812 */ /* 0x000fe200078ef81d */
[----:B------:R-:W-:-:S06]  /*39180*/  IMAD.MOV.U32 R30, RZ, RZ, R28 ;  /* 0x000000ffff1e7224 */ /* 0x000fcc00078e001c */
[----:B------:R-:W-:Y:S02]  /*39190*/  DFMA R6, R32, -R14, 1 ;  /* 0x3ff000002006742b */ /* 0x000fe4000000080e */
[----:B------:R-:W-:-:S06]  /*391a0*/  @!P0 DFMA R30, R30, 2, -R34 ;  /* 0x400000001e1e882b */ /* 0x000fcc0000000822 */
[----:B------:R-:W-:Y:S01]  /*391b0*/  DFMA R32, R32, R6, R32 ;  /* 0x000000062020722b */ /* 0x000fe20000000020 */
[----:B------:R-:W-:-:S03]  /*391c0*/  VIADD R6, R5, 0xffffffff ;  /* 0xffffffff05067836 */ /* 0x000fc60000000000 */
        /* <DEDUP_REMOVED lines=37> */
.L_x_46795:
        /* <DEDUP_REMOVED lines=17> */
.L_x_46798:
[----:B------:R-:W-:Y:S01]  /*39530*/  LOP3.LUT R3, R13, 0x80000, RZ, 0xfc, !PT ;  /* 0x000800000d037812 */ /* 0x000fe200078efcff */
[----:B------:R-:W-:-:S04]  /*39540*/  IMAD.MOV.U32 R32, RZ, RZ, R12 ;  /* 0x000000ffff207224 */ /* 0x000fc800078e000c */
[----:B------:R-:W-:Y:S01]  /*39550*/  IMAD.MOV.U32 R33, RZ, RZ, R3 ;  /* 0x000000ffff217224 */ /* 0x000fe200078e0003 */
[----:B------:R-:W-:Y:S06]  /*39560*/  BRA `(.L_x_46796) ;  /* 0x00000000000c7947 */ /* 0x000fec0003800000 */
.L_x_46797:
[----:B------:R-:W-:Y:S01]  /*39570*/  LOP3.LUT R3, R29, 0x80000, RZ, 0xfc, !PT ;  /* 0x000800001d037812 */ /* 0x000fe200078efcff */
[----:B------:R-:W-:-:S04]  /*39580*/  IMAD.MOV.U32 R32, RZ, RZ, R28 ;  /* 0x000000ffff207224 */ /* 0x000fc800078e001c */
[----:B------:R-:W-:-:S07]  /*39590*/  IMAD.MOV.U32 R33, RZ, RZ, R3 ;  /* 0x000000ffff217224 */ /* 0x000fce00078e0003 */
.L_x_46796:
[----:B------:R-:W-:Y:S05]  /*395a0*/  BSYNC B0 ;  /* 0x0000000000007941 */ /* 0x000fea0003800000 */
.L_x_46794:
[----:B------:R-:W-:Y:S02]  /*395b0*/  IMAD.MOV.U32 R6, RZ, RZ, R0 ;  /* 0x000000ffff067224 */ /* 0x000fe400078e0000 */
[----:B------:R-:W-:Y:S02]  /*395c0*/  IMAD.MOV.U32 R7, RZ, RZ, 0x0 ;  /* 0x00000000ff077424 */ /* 0x000fe400078e00ff */
[----:B------:R-:W-:Y:S02]  /*395d0*/  IMAD.MOV.U32 R3, RZ, RZ, R32 ;  /* 0x000000ffff037224 */ /* 0x000fe400078e0020 */
[----:B------:R-:W-:Y:S01]  /*395e0*/  IMAD.MOV.U32 R4, RZ, RZ, R33 ;  /* 0x000000ffff047224 */ /* 0x000fe200078e0021 */
[----:B------:R-:W-:Y:S06]  /*395f0*/  RET.REL.NODEC R6 `(_ZN2at6native18elementwise_kernelILi128ELi4EZNS0_15gpu_kernel_implIZZZNS0_50_GLOBAL__N__2680c7bb_12_PowKernel_cu_140f0503_289624pow_tensor_tensor_kernelERNS_18TensorIteratorBaseEENKUlvE_clEvENKUlvE6_clEvEUlN3c107complexIdEESA_E_EEvS5_RKT_EUliE_EEviT1_) ;  /* 0xfffffc6806807950 */ /* 0x000fec0003c3ffff */
        .type           $_ZN2at6native18elementwise_kernelILi128ELi4EZNS0_15gpu_kernel_implIZZZNS0_50_GLOBAL__N__2680c7bb_12_PowKernel_cu_140f0503_289624pow_tensor_tensor_kernelERNS_18TensorIteratorBaseEENKUlvE_clEvENKUlvE6_clEvEUlN3c107complexIdEESA_E_EEvS5_RKT_EUliE_EEviT1_$__internal_trig_reduction_slowpathd,@function
        .size           $_ZN2at6native18elementwise_kernelILi128ELi4EZNS0_15gpu_kernel_implIZZZNS0_50_GLOBAL__N__2680c7bb_12_PowKernel_cu_140f0503_289624pow_tensor_tensor_kernelERNS_18TensorIteratorBaseEENKUlvE_clEvENKUlvE6_clEvEUlN3c107complexIdEESA_E_EEvS5_RKT_EUliE_EEviT1_$__internal_trig_reduction_slowpathd,(.L_x_71534 - $_ZN2at6native18elementwise_kernelILi128ELi4EZNS0_15gpu_kernel_implIZZZNS0_50_GLOBAL__N__2680c7bb_12_PowKernel_cu_140f0503_289624pow_tensor_tensor_kernelERNS_18TensorIteratorBaseEENKUlvE_clEvENKUlvE6_clEvEUlN3c107complexIdEESA_E_EEvS5_RKT_EUliE_EEviT1_$__internal_trig_reduction_slowpathd)
$_ZN2at6native18elementwise_kernelILi128ELi4EZNS0_15gpu_kernel_implIZZZNS0_50_GLOBAL__N__2680c7bb_12_PowKernel_cu_140f0503_289624pow_tensor_tensor_kernelERNS_18TensorIteratorBaseEENKUlvE_clEvENKUlvE6_clEvEUlN3c107complexIdEESA_E_EEvS5_RKT_EUliE_EEviT1_$__internal_trig_reduction_slowpathd:
        /* <DEDUP_REMOVED lines=8> */
[----:B------:R-:W-:-:S03]  /*39680*/  CS2R R26, SRZ ;  /* 0x00000000001a7805 */ /* 0x000fc6000001ff00 */
[----:B------:R-:W-:-:S04]  /*39690*/  SHF.R.U32.HI R0, RZ, 0x6, R0 ;  /* 0x00000006ff007819 */ /* 0x000fc80000011600 */
[C---:B------:R-:W-:Y:S02]  /*396a0*/  IADD3 R3, -R0.reuse, 0x10, RZ ;  /* 0x0000001000037810 */ /* 0x040fe40007ffe1ff */
[C---:B------:R-:W-:Y:S02]  /*396b0*/  IADD3 R4, -R0.reuse, 0x13, RZ ;  /* 0x0000001300047810 */ /* 0x040fe40007ffe1ff */
[----:B------:R-:W-:Y:S02]  /*396c0*/  ISETP.GT.AND P0, PT, R3, 0xe, PT ;  /* 0x0000000e0300780c */ /* 0x000fe40003f04270 */
[----:B------:R-:W-:Y:S02]  /*396d0*/  IADD3 R11, -R0, 0xf, RZ ;  /* 0x0000000f000b7810 */ /* 0x000fe40007ffe1ff */
[----:B------:R-:W-:Y:S01]  /*396e0*/  SEL R28, R4, 0x12, !P0 ;  /* 0x00000012041c7807 */ /* 0x000fe20004000000 */
[----:B------:R-:W-:-:S03]  /*396f0*/  VIADD R4, R6, 0xfffffc00 ;  /* 0xfffffc0006047836 */ /* 0x000fc60000000000 */
[----:B------:R-:W-:Y:S01]  /*39700*/  ISETP.GT.AND P1, PT, R3, R28, PT ;  /* 0x0000001c0300720c */ /* 0x000fe20003f24270 */
[----:B------:R-:W-:Y:S01]  /*39710*/  IMAD.MOV.U32 R3, RZ, RZ, R11 ;  /* 0x000000ffff037224 */ /* 0x000fe200078e000b */
[----:B------:R-:W-:-:S11]  /*39720*/  LOP3.LUT P0, R33, R4, 0x3f, RZ, 0xc0, !PT ;  /* 0x0000003f04217812 */ /* 0x000fd6000780c0ff */
[----:B------:R-:W-:Y:S05]  /*39730*/  @P1 BRA `(.L_x_46801) ;  /* 0x0000000000941947 */ /* 0x000fea0003800000 */
[----:B------:R-:W0:Y:S01]  /*39740*/  LDC.64 R4, c[0x4][0x1b0] ;  /* 0x01006c00ff047b82 */ /* 0x000e220000000a00 */
[----:B------:R-:W-:Y:S01]  /*39750*/  IMAD.SHL.U32 R29, R7, 0x800, RZ ;  /* 0x00000800071d7824 */ /* 0x000fe200078e00ff */
[----:B------:R-:W-:Y:S01]  /*39760*/  CS2R R26, SRZ ;  /* 0x00000000001a7805 */ /* 0x000fe2000001ff00 */
[----:B------:R-:W-:Y:S02]  /*39770*/  IMAD.MOV.U32 R0, RZ, RZ, R1 ;  /* 0x000000ffff007224 */ /* 0x000fe400078e0001 */
[----:B------:R-:W-:-:S03]  /*39780*/  IMAD.MOV.U32 R3, RZ, RZ, R11 ;  /* 0x000000ffff037224 */ /* 0x000fc600078e000b */
[----:B------:R-:W1:Y:S01]  /*39790*/  LDC.64 R34, c[0x0][0x208] ;  /* 0x00008200ff227b82 */ /* 0x000e620000000a00 */
[----:B0-----:R-:W-:-:S04]  /*397a0*/  IMAD.WIDE R4, R11, 0x8, R4 ;  /* 0x000000080b047825 */ /* 0x001fc800078e0204 */
[----:B------:R-:W-:Y:S01]  /*397b0*/  IMAD.MOV.U32 R9, RZ, RZ, R4 ;  /* 0x000000ffff097224 */ /* 0x000fe200078e0004 */
[----:B------:R-:W-:Y:S01]  /*397c0*/  SHF.L.U64.HI R4, R7, 0xb, R25 ;  /* 0x0000000b07047819 */ /* 0x000fe20000010219 */
[----:B------:R-:W-:-:S03]  /*397d0*/  IMAD.MOV.U32 R10, RZ, RZ, R5 ;  /* 0x000000ffff0a7224 */ /* 0x000fc600078e0005 */
[----:B-1----:R-:W-:-:S07]  /*397e0*/  LOP3.LUT R31, R4, 0x80000000, RZ, 0xfc, !PT ;  /* 0x80000000041f7812 */ /* 0x002fce00078efcff */
.L_x_46802:
        /* <DEDUP_REMOVED lines=8> */
[----:B------:R-:W-:-:S03]  /*39870*/  IMAD.HI.U32 R8, R4, R31, RZ ;  /* 0x0000001f04087227 */ /* 0x000fc600078e00ff */
[----:B------:R-:W-:Y:S01]  /*39880*/  IADD3 R7, P3, R27, R7, RZ ;  /* 0x000000071b077210 */ /* 0x000fe20007f7e0ff */
[----:B------:R-:W-:-:S04]  /*39890*/  IMAD.HI.U32 R27, R5, R29, RZ ;  /* 0x0000001d051b7227 */ /* 0x000fc800078e00ff */
[----:B------:R-:W-:Y:S02]  /*398a0*/  IMAD.X R8, RZ, RZ, R8, P1 ;  /* 0x000000ffff087224 */ /* 0x000fe400008e0608 */
[C---:B------:R-:W-:Y:S02]  /*398b0*/  IMAD R26, R5.reuse, R29, RZ ;  /* 0x0000001d051a7224 */ /* 0x040fe400078e02ff */
[-C--:B------:R-:W-:Y:S01]  /*398c0*/  IMAD.HI.U32 R4, R5, R31.reuse, RZ ;  /* 0x0000001f05047227 */ /* 0x080fe200078e00ff */
[----:B------:R-:W-:Y:S02]  /*398d0*/  IADD3.X R8, P1, R27, R8, RZ, P3, !PT ;  /* 0x000000081b087210 */ /* 0x000fe40001f3e4ff */
[----:B------:R-:W-:Y:S01]  /*398e0*/  ISETP.GE.AND P3, PT, R3, R28, PT ;  /* 0x0000001c0300720c */ /* 0x000fe20003f66270 */
[----:B------:R-:W-:Y:S01]  /*398f0*/  IMAD R5, R5, R31, RZ ;  /* 0x0000001f05057224 */ /* 0x000fe200078e02ff */
[----:B------:R-:W-:Y:S01]  /*39900*/  IADD3 R7, P4, R26, R7, RZ ;  /* 0x000000071a077210 */ /* 0x000fe20007f9e0ff */
[----:B------:R-:W-:Y:S01]  /*39910*/  IMAD.X R4, RZ, RZ, R4, P1 ;  /* 0x000000ffff047224 */ /* 0x000fe200008e0604 */
[----:B------:R-:W-:-:S02]  /*39920*/  IADD3 R9, P1, R9, 0x8, RZ ;  /* 0x0000000809097810 */ /* 0x000fc40007f3e0ff */
[----:B------:R-:W-:Y:S01]  /*39930*/  IADD3.X R26, P4, R5, R8, RZ, P4, !PT ;  /* 0x00000008051a7210 */ /* 0x000fe2000279e4ff */
[----:B------:R0:W-:Y:S02]  /*39940*/  STL.64 [R0], R6 ;  /* 0x0000000600007387 */ /* 0x0001e40000100a00 */
[----:B------:R-:W-:Y:S02]  /*39950*/  IMAD.X R10, RZ, RZ, R10, P1 ;  /* 0x000000ffff0a7224 */ /* 0x000fe400008e060a */
[----:B------:R-:W-:Y:S02]  /*39960*/  IMAD.X R27, RZ, RZ, R4, P4 ;  /* 0x000000ffff1b7224 */ /* 0x000fe400020e0604 */
[----:B0-----:R-:W-:Y:S01]  /*39970*/  VIADD R0, R0, 0x8 ;  /* 0x0000000800007836 */ /* 0x001fe20000000000 */
[----:B------:R-:W-:Y:S06]  /*39980*/  @!P3 BRA `(.L_x_46802) ;  /* 0xfffffffc0098b947 */ /* 0x000fec000383ffff */
.L_x_46801:
[----:B------:R-:W-:Y:S05]  /*39990*/  BSYNC B0 ;  /* 0x0000000000007941 */ /* 0x000fea0003800000 */
.L_x_46800:
        /* <DEDUP_REMOVED lines=12> */
[-C--:B------:R-:W-:Y:S02]  /*39a60*/  @P0 SHF.L.U64.HI R7, R10, R33.reuse, R11 ;  /* 0x000000210a070219 */ /* 0x080fe4000001020b */
        /* <DEDUP_REMOVED lines=19> */
[----:B0-----:R-:W-:-:S03]  /*39ba0*/  SHF.R.U32.HI R26, RZ, 0x1d, R5 ;  /* 0x0000001dff1a7819 */ /* 0x001fc60000011605 */
        /* <DEDUP_REMOVED lines=18> */
[----:B------:R-:W-:Y:S01]  /*39cd0*/  @P1 LOP3.LUT R11, R0, R7, RZ, 0xfc, !PT ;  /* 0x00000007000b1212 */ /* 0x000fe200078efcff */
[----:B------:R-:W-:Y:S01]  /*39ce0*/  IMAD.MOV.U32 R7, RZ, RZ, RZ ;  /* 0x000000ffff077224 */ /* 0x000fe200078e00ff */
[----:B------:R-:W-:-:S03]  /*39cf0*/  SHF.R.U32.HI R0, RZ, R4, R9 ;  /* 0x00000004ff007219 */ /* 0x000fc60000011609 */
[----:B------:R-:W-:Y:S01]  /*39d00*/  IMAD.WIDE.U32 R28, R11, 0x2168c235, RZ ;  /* 0x2168c2350b1c7825 */ /* 0x000fe200078e00ff */
[----:B------:R-:W-:-:S03]  /*39d10*/  @P1 LOP3.LUT R10, R0, R3, RZ, 0xfc, !PT ;  /* 0x00000003000a1212 */ /* 0x000fc600078efcff */
        /* <DEDUP_REMOVED lines=14> */
[----:B------:R-:W-:Y:S02]  /*39e00*/  SEL R4, R4, R3, P3 ;  /* 0x0000000304047207 */ /* 0x000fe40001800000 */
[----:B------:R-:W-:Y:S02]  /*39e10*/  SEL R9, RZ, 0x1, !P3 ;  /* 0x00000001ff097807 */ /* 0x000fe40005800000 */
[----:B------:R-:W-:Y:S02]  /*39e20*/  SEL R7, R7, R0, P3 ;  /* 0x0000000007077207 */ /* 0x000fe40001800000 */
[----:B------:R-:W-:Y:S01]  /*39e30*/  IADD3 R4, P1, R4, 0x1, RZ ;  /* 0x0000000104047810 */ /* 0x000fe20007f3e0ff */
[----:B------:R-:W-:Y:S01]  /*39e40*/  IMAD.IADD R9, R9, 0x1, R8 ;  /* 0x0000000109097824 */ /* 0x000fe200078e0208 */
[----:B------:R-:W-:-:S03]  /*39e50*/  LOP3.LUT R0, R26, 0x1, RZ, 0xc0, !PT ;  /* 0x000000011a007812 */ /* 0x000fc600078ec0ff */
[----:B------:R-:W-:Y:S01]  /*39e60*/  IMAD.X R7, RZ, RZ, R7, P1 ;  /* 0x000000ffff077224 */ /* 0x000fe200008e0607 */
[----:B------:R-:W-:Y:S01]  /*39e70*/  LEA.HI R5, R5, R0, RZ, 0x2 ;  /* 0x0000000005057211 */ /* 0x000fe200078f10ff */
[----:B------:R-:W-:-:S03]  /*39e80*/  IMAD.SHL.U32 R9, R9, 0x100000, RZ ;  /* 0x0010000009097824 */ /* 0x000fc600078e00ff */
[----:B------:R-:W-:-:S04]  /*39e90*/  SHF.R.U64 R4, R4, 0xa, R7 ;  /* 0x0000000a04047819 */ /* 0x000fc80000001207 */
        /* <DEDUP_REMOVED lines=10> */
.L_x_46799:
[----:B------:R-:W-:Y:S02]  /*39f40*/  IMAD.MOV.U32 R0, RZ, RZ, R5 ;  /* 0x000000ffff007224 */ /* 0x000fe400078e0005 */
[----:B------:R-:W-:Y:S02]  /*39f50*/  IMAD.MOV.U32 R5, RZ, RZ, R25 ;  /* 0x000000ffff057224 */ /* 0x000fe400078e0019 */
[----:B------:R-:W-:Y:S02]  /*39f60*/  IMAD.MOV.U32 R25, RZ, RZ, 0x0 ;  /* 0x00000000ff197424 */ /* 0x000fe400078e00ff */
[----:B------:R-:W-:Y:S02]  /*39f70*/  IMAD.MOV.U32 R4, RZ, RZ, R7 ;  /* 0x000000ffff047224 */ /* 0x000fe400078e0007 */
[----:B------:R-:W-:Y:S05]  /*39f80*/  RET.REL.NODEC R24 `(_ZN2at6native18elementwise_kernelILi128ELi4EZNS0_15gpu_kernel_implIZZZNS0_50_GLOBAL__N__2680c7bb_12_PowKernel_cu_140f0503_289624pow_tensor_tensor_kernelERNS_18TensorIteratorBaseEENKUlvE_clEvENKUlvE6_clEvEUlN3c107complexIdEESA_E_EEvS5_RKT_EUliE_EEviT1_) ;  /* 0xfffffc60181c7950 */ /* 0x000fea0003c3ffff */
.L_x_46803:
        /* <DEDUP_REMOVED lines=15> */
.L_x_71534:


//--------------------- .text._ZN2at6native27unrolled_elementwise_kernelIZZZNS0_50_GLOBAL__N__2680c7bb_12_PowKernel_cu_140f0503_289624pow_tensor_tensor_kernelERNS_18TensorIteratorBaseEENKUlvE_clEvENKUlvE6_clEvEUlN3c107complexIdEES9_E_St5arrayIPcLm3EELi4E23TrivialOffsetCalculatorILi2EjESE_ILi1EjENS0_6memory12LoadWithCastILi2EEENSH_13StoreWithCastILi1EEEEEviT_T0_T2_T3_T4_T5_ --------------------------
	.section	.text._ZN2at6native27unrolled_elementwise_kernelIZZZNS0_50_GLOBAL__N__2680c7bb_12_PowKernel_cu_140f0503_289624pow_tensor_tensor_kernelERNS_18TensorIteratorBaseEENKUlvE_clEvENKUlvE6_clEvEUlN3c107complexIdEES9_E_St5arrayIPcLm3EELi4E23TrivialOffsetCalculatorILi2EjESE_ILi1EjENS0_6memory12LoadWithCastILi2EEENSH_13StoreWithCastILi1EEEEEviT_T0_T2_T3_T4_T5_,"ax",@progbits
	.align	128
        .global         _ZN2at6native27unrolled_elementwise_kernelIZZZNS0_50_GLOBAL__N__2680c7bb_12_PowKernel_cu_140f0503_289624pow_tensor_tensor_kernelERNS_18TensorIteratorBaseEENKUlvE_clEvENKUlvE6_clEvEUlN3c107complexIdEES9_E_St5arrayIPcLm3EELi4E23TrivialOffsetCalculatorILi2EjESE_ILi1EjENS0_6memory12LoadWithCastILi2EEENSH_13StoreWithCastILi1EEEEEviT_T0_T2_T3_T4_T5_
        .type           _ZN2at6native27unrolled_elementwise_kernelIZZZNS0_50_GLOBAL__N__2680c7bb_12_PowKernel_cu_140f0503_289624pow_tensor_tensor_kernelERNS_18TensorIteratorBaseEENKUlvE_clEvENKUlvE6_clEvEUlN3c107complexIdEES9_E_St5arrayIPcLm3EELi4E23TrivialOffsetCalculatorILi2EjESE_ILi1EjENS0_6memory12LoadWithCastILi2EEENSH_13StoreWithCastILi1EEEEEviT_T0_T2_T3_T4_T5_,@function
        .size           _ZN2at6native27unrolled_elementwise_kernelIZZZNS0_50_GLOBAL__N__2680c7bb_12_PowKernel_cu_140f0503_289624pow_tensor_tensor_kernelERNS_18TensorIteratorBaseEENKUlvE_clEvENKUlvE6_clEvEUlN3c107complexIdEES9_E_St5arrayIPcLm3EELi4E23TrivialOffsetCalculatorILi2EjESE_ILi1EjENS0_6memory12LoadWithCastILi2EEENSH_13StoreWithCastILi1EEEEEviT_T0_T2_T3_T4_T5_,(.L_x_71536 - _ZN2at6native27unrolled_elementwise_kernelIZZZNS0_50_GLOBAL__N__2680c7bb_12_PowKernel_cu_140f0503_289624pow_tensor_tensor_kernelERNS_18TensorIteratorBaseEENKUlvE_clEvENKUlvE6_clEvEUlN3c107complexIdEES9_E_St5arrayIPcLm3EELi4E23TrivialOffsetCalculatorILi2EjESE_ILi1EjENS0_6memory12LoadWithCastILi2EEENSH_13StoreWithCastILi1EEEEEviT_T0_T2_T3_T4_T5_)
        .other          _ZN2at6native27unrolled_elementwise_kernelIZZZNS0_50_GLOBAL__N__2680c7bb_12_PowKernel_cu_140f0503_289624pow_tensor_tensor_kernelERNS_18TensorIteratorBaseEENKUlvE_clEvENKUlvE6_clEvEUlN3c107complexIdEES9_E_St5arrayIPcLm3EELi4E23TrivialOffsetCalculatorILi2EjESE_ILi1EjENS0_6memory12LoadWithCastILi2EEENSH_13StoreWithCastILi1EEEEEviT_T0_T2_T3_T4_T5_,@"STO_CUDA_ENTRY STV_DEFAULT"
_ZN2at6native27unrolled_elementwise_kernelIZZZNS0_50_GLOBAL__N__2680c7bb_12_PowKernel_cu_140f0503_289624pow_tensor_tensor_kernelERNS_18TensorIteratorBaseEENKUlvE_clEvENKUlvE6_clEvEUlN3c107complexIdEES9_E_St5arrayIPcLm3EELi4E23TrivialOffsetCalculatorILi2EjESE_ILi1EjENS0_6memory12LoadWithCastILi2EEENSH_13StoreWithCastILi1EEEEEviT_T0_T2_T3_T4_T5_:
.text._ZN2at6native27unrolled_elementwise_kernelIZZZNS0_50_GLOBAL__N__2680c7bb_12_PowKernel_cu_140f0503_289624pow_tensor_tensor_kernelERNS_18TensorIteratorBaseEENKUlvE_clEvENKUlvE6_clEvEUlN3c107complexIdEES9_E_St5arrayIPcLm3EELi4E23TrivialOffsetCalculatorILi2EjESE_ILi1EjENS0_6memory12LoadWithCastILi2EEENSH_13StoreWithCastILi1EEEEEviT_T0_T2_T3_T4_T5_:
        /* <DEDUP_REMOVED lines=11> */
[----:B------:R-:W-:Y:S02]  /*00b0*/  CS2R R26, SRZ ;  /* 0x00000000001a7805 */ /* 0x000fe4000001ff00 */
[----:B------:R-:W-:-:S05]  /*00c0*/  CS2R R24, SRZ ;  /* 0x0000000000187805 */ /* 0x000fca000001ff00 */
[----:B------:R-:W3:Y:S01]  /*00d0*/  LDC.U8 R48, c[0x0][0x23d] ;  /* 0x00008f40ff307b82 */ /* 0x000ee20000000000 */
[----:B-1----:R-:W-:-:S05]  /*00e0*/  IMAD R68, R22, -0x200, R3 ;  /* 0xfffffe0016447824 */ /* 0x002fca00078e0203 */
[----:B--2---:R-:W-:-:S04]  /*00f0*/  ISETP.GE.AND P0, PT, R49, R68, PT ;  /* 0x000000443100720c */ /* 0x004fc80003f06270 */
[----:B------:R-:W-:-:S09]  /*0100*/  P2R R23, PR, RZ, 0x1 ;  /* 0x00000001ff177803 */ /* 0x000fd20000000000 */
[----:B------:R-:W-:Y:S05]  /*0110*/  @P0 BRA `(.L_x_46805) ;  /* 0x0000002000580947 */ /* 0x000fea0003800000 */
[----:B------:R-:W1:Y:S01]  /*0120*/  LDC.64 R2, c[0x0][0x228] ;  /* 0x00008a00ff027b82 */ /* 0x000e620000000a00 */
[----:B0-----:R-:W-:Y:S01]  /*0130*/  PRMT R0, R50, 0x9910, RZ ;  /* 0x0000991032007816 */ /* 0x001fe200000000ff */
        /* <DEDUP_REMOVED lines=19> */
.L_x_46809:
[----:B------:R-:W2:Y:S01]  /*0270*/  LDG.E.U8 R2, desc[UR36][R2.64] ;  /* 0x0000002402027981 */ /* 0x000ea2000c1e1100 */
[----:B------:R-:W-:Y:S01]  /*0280*/  CS2R R18, SRZ ;  /* 0x0000000000127805 */ /* 0x000fe2000001ff00 */
[----:B--2---:R0:W1:Y:S01]  /*0290*/  I2F.F64.U16 R16, R2 ;  /* 0x0000000200107312 */ /* 0x0040620000101800 */
[----:B------:R-:W-:Y:S05]  /*02a0*/  BRA `(.L_x_46811) ;  /* 0x0000000c00c87947 */ /* 0x000fea0003800000 */
.L_x_46808:
        /* <DEDUP_REMOVED lines=10> */
.L_x_46813:
[----:B------:R-:W2:Y:S01]  /*0350*/  LDG.E R2, desc[UR36][R2.64] ;  /* 0x0000002402027981 */ /* 0x000ea2000c1e1900 */
[----:B------:R-:W-:Y:S01]  /*0360*/  CS2R R18, SRZ ;  /* 0x0000000000127805 */ /* 0x000fe2000001ff00 */
[----:B--2---:R1:W2:Y:S01]  /*0370*/  I2F.F64 R16, R2 ;  /* 0x0000000200107312 */ /* 0x0042a20000201c00 */
[----:B------:R-:W-:Y:S05]  /*0380*/  BRA `(.L_x_46811) ;  /* 0x0000000c00907947 */ /* 0x000fea0003800000 */
.L_x_46812:
[----:B------:R-:W2:Y:S01]  /*0390*/  LDG.E.U16 R2, desc[UR36][R2.64] ;  /* 0x0000002402027981 */ /* 0x000ea2000c1e1500 */
[----:B------:R-:W-:Y:S01]  /*03a0*/  CS2R R18, SRZ ;  /* 0x0000000000127805 */ /* 0x000fe2000001ff00 */
[----:B--2---:R4:W0:Y:S01]  /*03b0*/  I2F.F64.S16 R16, R2 ;  /* 0x0000000200107312 */ /* 0x0048220000101c00 */
[----:B------:R-:W-:Y:S05]  /*03c0*/  BRA `(.L_x_46811) ;  /* 0x0000000c00807947 */ /* 0x000fea0003800000 */
.L_x_46807:
        /* <DEDUP_REMOVED lines=11> */
.L_x_46815:
[----:B------:R-:W2:Y:S01]  /*0480*/  LDG.E.U16 R0, desc[UR36][R2.64] ;  /* 0x0000002402007981 */ /* 0x000ea2000c1e1500 */
[----:B------:R-:W-:Y:S01]  /*0490*/  CS2R R18, SRZ ;  /* 0x0000000000127805 */ /* 0x000fe2000001ff00 */
[----:B--2---:R-:W-:-:S05]  /*04a0*/  HADD2.F32 R0, -RZ, R0.H0_H0 ;  /* 0x20000000ff007230 */ /* 0x004fca0000004100 */
[----:B------:R-:W-:-:S04]  /*04b0*/  FMUL.FTZ R0, R0, 1 ;  /* 0x3f80000000007820 */ /* 0x000fc80000410000 */
[----:B------:R0:W1:Y:S01]  /*04c0*/  F2F.F64.F32 R16, R0 ;  /* 0x0000000000107310 */ /* 0x0000620000201800 */
[----:B------:R-:W-:Y:S05]  /*04d0*/  BRA `(.L_x_46811) ;  /* 0x0000000c003c7947 */ /* 0x000fea0003800000 */
.L_x_46814:
        /* <DEDUP_REMOVED lines=12> */
.L_x_46817:
        /* <DEDUP_REMOVED lines=8> */
.L_x_46816:
[----:B------:R0:W5:Y:S01]  /*0620*/  LDG.E.64 R16, desc[UR36][R2.64] ;  /* 0x0000002402107981 */ /* 0x000162000c1e1b00 */
[----:B------:R-:W-:Y:S01]  /*0630*/  CS2R R18, SRZ ;  /* 0x0000000000127805 */ /* 0x000fe2000001ff00 */
[----:B------:R-:W-:Y:S06]  /*0640*/  BRA `(.L_x_46811) ;  /* 0x0000000800e07947 */ /* 0x000fec0003800000 */
.L_x_46806:
        /* <DEDUP_REMOVED lines=14> */
.L_x_46820:
[----:B------:R0:W5:Y:S01]  /*0730*/  LDG.E.128 R16, desc[UR36][R2.64] ;  /* 0x0000002402107981 */ /* 0x000162000c1e1d00 */
[----:B------:R-:W-:Y:S05]  /*0740*/  BRA `(.L_x_46811) ;  /* 0x0000000800a07947 */ /* 0x000fea0003800000 */
.L_x_46819:
        /* <DEDUP_REMOVED lines=29> */
.L_x_46822:
        /* <DEDUP_REMOVED lines=16> */
.L_x_46821:
[----:B------:R-:W2:Y:S01]  /*0a20*/  LDG.E.U16 R0, desc[UR36][R2.64] ;  /* 0x0000002402007981 */ /* 0x000ea2000c1e1500 */
[----:B------:R-:W-:Y:S01]  /*0a30*/  CS2R R18, SRZ ;  /* 0x0000000000127805 */ /* 0x000fe2000001ff00 */
[----:B--2---:R-:W-:-:S04]  /*0a40*/  IMAD.U32 R0, R0, 0x10000, RZ ;  /* 0x0001000000007824 */ /* 0x004fc800078e00ff */
[----:B------:R-:W-:-:S04]  /*0a50*/  FMUL.FTZ R0, R0, 1 ;  /* 0x3f80000000007820 */ /* 0x000fc80000410000 */
[----:B------:R0:W1:Y:S01]  /*0a60*/  F2F.F64.F32 R16, R0 ;  /* 0x0000000000107310 */ /* 0x0000620000201800 */
[----:B------:R-:W-:Y:S05]  /*0a70*/  BRA `(.L_x_46811) ;  /* 0x0000000400d47947 */ /* 0x000fea0003800000 */
.L_x_46818:
        /* <DEDUP_REMOVED lines=12> */
.L_x_46825:
        /* <DEDUP_REMOVED lines=21> */
.L_x_46829:
[----:B------:R-:W-:Y:S05]  /*0c90*/  BSYNC B1 ;  /* 0x0000000000017941 */ /* 0x000fea0003800000 */
.L_x_46828:
[----:B------:R-:W-:Y:S01]  /*0ca0*/  LEA R3, R0, 0x3b800000, 0x17 ;  /* 0x3b80000000037811 */ /* 0x000fe200078eb8ff */
[----:B------:R-:W-:-:S05]  /*0cb0*/  IMAD.SHL.U32 R0, R2, 0x100000, RZ ;  /* 0x0010000002007824 */ /* 0x000fca00078e00ff */
[----:B------:R-:W-:-:S07]  /*0cc0*/  LOP3.LUT R0, R3, R0, R4, 0xfe, !PT ;  /* 0x0000000003007212 */ /* 0x000fce00078efe04 */
.L_x_46827:
[----:B------:R-:W-:Y:S05]  /*0cd0*/  BSYNC B0 ;  /* 0x0000000000007941 */ /* 0x000fea0003800000 */
.L_x_46826:
[----:B------:R-:W-:Y:S01]  /*0ce0*/  FMUL.FTZ R0, R0, 1 ;  /* 0x3f80000000007820 */ /* 0x000fe20000410000 */
[----:B------:R-:W-:-:S03]  /*0cf0*/  CS2R R18, SRZ ;  /* 0x0000000000127805 */ /* 0x000fc6000001ff00 */
[----:B------:R0:W1:Y:S01]  /*0d00*/  F2F.F64.F32 R16, R0 ;  /* 0x0000000000107310 */ /* 0x0000620000201800 */
[----:B------:R-:W-:Y:S05]  /*0d10*/  BRA `(.L_x_46811) ;  /* 0x00000004002c7947 */ /* 0x000fea0003800000 */
.L_x_46824:
        /* <DEDUP_REMOVED lines=21> */
.L_x_46833:
[----:B------:R-:W-:Y:S05]  /*0e70*/  BSYNC B1 ;  /* 0x0000000000017941 */ /* 0x000fea0003800000 */
.L_x_46832:
[----:B------:R-:W-:Y:S01]  /*0e80*/  LEA R3, R0, 0x37800000, 0x17 ;  /* 0x3780000000037811 */ /* 0x000fe200078eb8ff */
[----:B------:R-:W-:-:S05]  /*0e90*/  IMAD.SHL.U32 R0, R2, 0x200000, RZ ;  /* 0x0020000002007824 */ /* 0x000fca00078e00ff */
[----:B------:R-:W-:-:S07]  /*0ea0*/  LOP3.LUT R0, R3, R0, R4, 0xfe, !PT ;  /* 0x0000000003007212 */ /* 0x000fce00078efe04 */
.L_x_46831:
[----:B------:R-:W-:Y:S05]  /*0eb0*/  BSYNC B0 ;  /* 0x0000000000007941 */ /* 0x000fea0003800000 */
.L_x_46830:
[----:B------:R-:W-:Y:S01]  /*0ec0*/  FMUL.FTZ R0, R0, 1 ;  /* 0x3f80000000007820 */ /* 0x000fe20000410000 */
[----:B------:R-:W-:-:S03]  /*0ed0*/  CS2R R18, SRZ ;  /* 0x0000000000127805 */ /* 0x000fc6000001ff00 */
[----:B------:R0:W1:Y:S01]  /*0ee0*/  F2F.F64.F32 R16, R0 ;  /* 0x0000000000107310 */ /* 0x0000620000201800 */
[----:B------:R-:W-:Y:S05]  /*0ef0*/  BRA `(.L_x_46811) ;  /* 0x0000000000b47947 */ /* 0x000fea0003800000 */
.L_x_46823:
        /* <DEDUP_REMOVED lines=14> */
.L_x_46837:
[----:B------:R-:W-:Y:S05]  /*0fe0*/  BSYNC B0 ;  /* 0x0000000000007941 */ /* 0x000fea0003800000 */
.L_x_46836:
[----:B------:R-:W-:Y:S01]  /*0ff0*/  FMUL.FTZ R0, R0, 1 ;  /* 0x3f80000000007820 */ /* 0x000fe20000410000 */
[----:B------:R-:W-:-:S03]  /*1000*/  CS2R R18, SRZ ;  /* 0x0000000000127805 */ /* 0x000fc6000001ff00 */
[----:B------:R0:W1:Y:S01]  /*1010*/  F2F.F64.F32 R16, R0 ;  /* 0x0000000000107310 */ /* 0x0000620000201800 */
[----:B------:R-:W-:Y:S05]  /*1020*/  BRA `(.L_x_46811) ;  /* 0x0000000000687947 */ /* 0x000fea0003800000 */
.L_x_46810:
        /* <DEDUP_REMOVED lines=16> */
.L_x_46838:
[----:B------:R-:W-:Y:S02]  /*1130*/  CS2R R16, SRZ ;  /* 0x0000000000107805 */ /* 0x000fe4000001ff00 */
[----:B------:R-:W-:Y:S01]  /*1140*/  CS2R R18, SRZ ;  /* 0x0000000000127805 */ /* 0x000fe2000001ff00 */
[----:B------:R-:W-:Y:S06]  /*1150*/  BRA `(.L_x_46811) ;  /* 0x00000000001c7947 */ /* 0x000fec0003800000 */
.L_x_46835:
[----:B------:R-:W2:Y:S01]  /*1160*/  LDG.E.64 R16, desc[UR36][R2.64] ;  /* 0x0000002402107981 */ /* 0x000ea2000c1e1b00 */
[----:B------:R-:W-:Y:S01]  /*1170*/  CS2R R18, SRZ ;  /* 0x0000000000127805 */ /* 0x000fe2000001ff00 */
[----:B--2---:R-:W0:Y:S01]  /*1180*/  I2F.F64.U64 R16, R16 ;  /* 0x0000001000107312 */ /* 0x004e220000301800 */
[----:B------:R-:W-:Y:S05]  /*1190*/  BRA `(.L_x_46811) ;  /* 0x00000000000c7947 */ /* 0x000fea0003800000 */
.L_x_46834:
[----:B------:R-:W2:Y:S01]  /*11a0*/  LDG.E R2, desc[UR36][R2.64] ;  /* 0x0000002402027981 */ /* 0x000ea2000c1e1900 */
[----:B------:R-:W-:Y:S01]  /*11b0*/  CS2R R18, SRZ ;  /* 0x0000000000127805 */ /* 0x000fe2000001ff00 */
[----:B--2---:R0:W1:Y:S06]  /*11c0*/  I2F.F64.U32 R16, R2 ;  /* 0x0000000200107312 */ /* 0x00406c0000201800 */
.L_x_46811:
[----:B01--4-:R-:W0:Y:S01]  /*11d0*/  LDC.64 R2, c[0x0][0x230] ;  /* 0x00008c00ff027b82 */ /* 0x013e220000000a00 */
[----:B---3--:R-:W-:Y:S01]  /*11e0*/  PRMT R0, R48, 0x9910, RZ ;  /* 0x0000991030007816 */ /* 0x008fe200000000ff */
        /* <DEDUP_REMOVED lines=18> */
.L_x_46842:
[----:B------:R-:W3:Y:S01]  /*1310*/  LDG.E.U8 R2, desc[UR36][R2.64] ;  /* 0x0000002402027981 */ /* 0x000ee2000c1e1100 */
[----:B------:R-:W-:Y:S01]  /*1320*/  CS2R R26, SRZ ;  /* 0x00000000001a7805 */ /* 0x000fe2000001ff00 */
[----:B---3--:R3:W4:Y:S01]  /*1330*/  I2F.F64.U16 R24, R2 ;  /* 0x0000000200187312 */ /* 0x0087220000101800 */
[----:B------:R-:W-:Y:S05]  /*1340*/  BRA `(.L_x_46844) ;  /* 0x0000000c00c87947 */ /* 0x000fea0003800000 */
.L_x_46841:
        /* <DEDUP_REMOVED lines=10> */
.L_x_46846:
[----:B------:R-:W3:Y:S01]  /*13f0*/  LDG.E R2, desc[UR36][R2.64] ;  /* 0x0000002402027981 */ /* 0x000ee2000c1e1900 */
[----:B------:R-:W-:Y:S01]  /*1400*/  CS2R R26, SRZ ;  /* 0x00000000001a7805 */ /* 0x000fe2000001ff00 */
[----:B---3--:R0:W1:Y:S01]  /*1410*/  I2F.F64 R24, R2 ;  /* 0x0000000200187312 */ /* 0x0080620000201c00 */
[----:B------:R-:W-:Y:S05]  /*1420*/  BRA `(.L_x_46844) ;  /* 0x0000000c00907947 */ /* 0x000fea0003800000 */
.L_x_46845:
[----:B------:R-:W3:Y:S01]  /*1430*/  LDG.E.U16 R2, desc[UR36][R2.64] ;  /* 0x0000002402027981 */ /* 0x000ee2000c1e1500 */
[----:B------:R-:W-:Y:S01]  /*1440*/  CS2R R26, SRZ ;  /* 0x00000000001a7805 */ /* 0x000fe2000001ff00 */
[----:B---3--:R0:W1:Y:S01]  /*1450*/  I2F.F64.S16 R24, R2 ;  /* 0x0000000200187312 */ /* 0x0080620000101c00 */
[----:B------:R-:W-:Y:S05]  /*1460*/  BRA `(.L_x_46844) ;  /* 0x0000000c00807947 */ /* 0x000fea0003800000 */
.L_x_46840:
        /* <DEDUP_REMOVED lines=11> */
.L_x_46848:
[----:B------:R-:W3:Y:S01]  /*1520*/  LDG.E.U16 R0, desc[UR36][R2.64] ;  /* 0x0000002402007981 */ /* 0x000ee2000c1e1500 */
[----:B------:R-:W-:Y:S01]  /*1530*/  CS2R R26, SRZ ;  /* 0x00000000001a7805 */ /* 0x000fe2000001ff00 */
[----:B---3--:R-:W-:-:S05]  /*1540*/  HADD2.F32 R0, -RZ, R0.H0_H0 ;  /* 0x20000000ff007230 */ /* 0x008fca0000004100 */
[----:B------:R-:W-:-:S04]  /*1550*/  FMUL.FTZ R0, R0, 1 ;  /* 0x3f80000000007820 */ /* 0x000fc80000410000 */
[----:B------:R0:W1:Y:S01]  /*1560*/  F2F.F64.F32 R24, R0 ;  /* 0x0000000000187310 */ /* 0x0000620000201800 */
[----:B------:R-:W-:Y:S05]  /*1570*/  BRA `(.L_x_46844) ;  /* 0x0000000c003c7947 */ /* 0x000fea0003800000 */
.L_x_46847:
        /* <DEDUP_REMOVED lines=12> */
.L_x_46850:
        /* <DEDUP_REMOVED lines=8> */
.L_x_46849:
[----:B------:R0:W5:Y:S01]  /*16c0*/  LDG.E.64 R24, desc[UR36][R2.64] ;  /* 0x0000002402187981 */ /* 0x000162000c1e1b00 */
[----:B------:R-:W-:Y:S01]  /*16d0*/  CS2R R26, SRZ ;  /* 0x00000000001a7805 */ /* 0x000fe2000001ff00 */
[----:B------:R-:W-:Y:S06]  /*16e0*/  BRA `(.L_x_46844) ;  /* 0x0000000800e07947 */ /* 0x000fec0003800000 */
.L_x_46839:
        /* <DEDUP_REMOVED lines=14> */
.L_x_46853:
[----:B------:R0:W5:Y:S01]  /*17d0*/  LDG.E.128 R24, desc[UR36][R2.64] ;  /* 0x0000002402187981 */ /* 0x000162000c1e1d00 */
[----:B------:R-:W-:Y:S05]  /*17e0*/  BRA `(.L_x_46844) ;  /* 0x0000000800a07947 */ /* 0x000fea0003800000 */
.L_x_46852:
        /* <DEDUP_REMOVED lines=29> */
.L_x_46855:
        /* <DEDUP_REMOVED lines=16> */
.L_x_46854:
[----:B------:R-:W3:Y:S01]  /*1ac0*/  LDG.E.U16 R0, desc[UR36][R2.64] ;  /* 0x0000002402007981 */ /* 0x000ee2000c1e1500 */
[----:B------:R-:W-:Y:S01]  /*1ad0*/  CS2R R26, SRZ ;  /* 0x00000000001a7805 */ /* 0x000fe2000001ff00 */
[----:B---3--:R-:W-:-:S04]  /*1ae0*/  IMAD.U32 R0, R0, 0x10000, RZ ;  /* 0x0001000000007824 */ /* 0x008fc800078e00ff */
[----:B------:R-:W-:-:S04]  /*1af0*/  FMUL.FTZ R0, R0, 1 ;  /* 0x3f80000000007820 */ /* 0x000fc80000410000 */
[----:B------:R0:W1:Y:S01]  /*1b00*/  F2F.F64.F32 R24, R0 ;  /* 0x0000000000187310 */ /* 0x0000620000201800 */
[----:B------:R-:W-:Y:S05]  /*1b10*/  BRA `(.L_x_46844) ;  /* 0x0000000400d47947 */ /* 0x000fea0003800000 */
.L_x_46851:
        /* <DEDUP_REMOVED lines=12> */
.L_x_46858:
        /* <DEDUP_REMOVED lines=21> */
.L_x_46862:
[----:B------:R-:W-:Y:S05]  /*1d30*/  BSYNC B1 ;  /* 0x0000000000017941 */ /* 0x000fea0003800000 */
.L_x_46861:
[----:B------:R-:W-:Y:S01]  /*1d40*/  LEA R3, R0, 0x3b800000, 0x17 ;  /* 0x3b80000000037811 */ /* 0x000fe200078eb8ff */
[----:B------:R-:W-:-:S05]  /*1d50*/  IMAD.SHL.U32 R0, R2, 0x100000, RZ ;  /* 0x0010000002007824 */ /* 0x000fca00078e00ff */
[----:B------:R-:W-:-:S07]  /*1d60*/  LOP3.LUT R0, R3, R0, R4, 0xfe, !PT ;  /* 0x0000000003007212 */ /* 0x000fce00078efe04 */
.L_x_46860:
[----:B------:R-:W-:Y:S05]  /*1d70*/  BSYNC B0 ;  /* 0x0000000000007941 */ /* 0x000fea0003800000 */
.L_x_46859:
[----:B------:R-:W-:Y:S01]  /*1d80*/  FMUL.FTZ R0, R0, 1 ;  /* 0x3f80000000007820 */ /* 0x000fe20000410000 */
[----:B------:R-:W-:-:S03]  /*1d90*/  CS2R R26, SRZ ;  /* 0x00000000001a7805 */ /* 0x000fc6000001ff00 */
[----:B------:R0:W1:Y:S01]  /*1da0*/  F2F.F64.F32 R24, R0 ;  /* 0x0000000000187310 */ /* 0x0000620000201800 */
[----:B------:R-:W-:Y:S05]  /*1db0*/  BRA `(.L_x_46844) ;  /* 0x00000004002c7947 */ /* 0x000fea0003800000 */
.L_x_46857:
        /* <DEDUP_REMOVED lines=21> */
.L_x_46866:
[----:B------:R-:W-:Y:S05]  /*1f10*/  BSYNC B1 ;  /* 0x0000000000017941 */ /* 0x000fea0003800000 */
.L_x_46865:
[----:B------:R-:W-:Y:S01]  /*1f20*/  LEA R3, R0, 0x37800000, 0x17 ;  /* 0x3780000000037811 */ /* 0x000fe200078eb8ff */
[----:B------:R-:W-:-:S05]  /*1f30*/  IMAD.SHL.U32 R0, R2, 0x200000, RZ ;  /* 0x0020000002007824 */ /* 0x000fca00078e00ff */
[----:B------:R-:W-:-:S07]  /*1f40*/  LOP3.LUT R0, R3, R0, R4, 0xfe, !PT ;  /* 0x0000000003007212 */ /* 0x000fce00078efe04 */
.L_x_46864:
[----:B------:R-:W-:Y:S05]  /*1f50*/  BSYNC B0 ;  /* 0x0000000000007941 */ /* 0x000fea0003800000 */
.L_x_46863:
[----:B------:R-:W-:Y:S01]  /*1f60*/  FMUL.FTZ R0, R0, 1 ;  /* 0x3f80000000007820 */ /* 0x000fe20000410000 */
[----:B------:R-:W-:-:S03]  /*1f70*/  CS2R R26, SRZ ;  /* 0x00000000001a7805 */ /* 0x000fc6000001ff00 */
[----:B------:R0:W1:Y:S01]  /*1f80*/  F2F.F64.F32 R24, R0 ;  /* 0x0000000000187310 */ /* 0x0000620000201800 */
[----:B------:R-:W-:Y:S05]  /*1f90*/  BRA `(.L_x_46844) ;  /* 0x0000000000b47947 */ /* 0x000fea0003800000 */
.L_x_46856:
        /* <DEDUP_REMOVED lines=14> */
.L_x_46870:
[----:B------:R-:W-:Y:S05]  /*2080*/  BSYNC B0 ;  /* 0x0000000000007941 */ /* 0x000fea0003800000 */
.L_x_46869:
[----:B------:R-:W-:Y:S01]  /*2090*/  FMUL.FTZ R0, R0, 1 ;  /* 0x3f80000000007820 */ /* 0x000fe20000410000 */
[----:B------:R-:W-:-:S03]  /*20a0*/  CS2R R26, SRZ ;  /* 0x00000000001a7805 */ /* 0x000fc6000001ff00 */
[----:B------:R0:W1:Y:S01]  /*20b0*/  F2F.F64.F32 R24, R0 ;  /* 0x0000000000187310 */ /* 0x0000620000201800 */
[----:B------:R-:W-:Y:S05]  /*20c0*/  BRA `(.L_x_46844) ;  /* 0x0000000000687947 */ /* 0x000fea0003800000 */
.L_x_46843:
        /* <DEDUP_REMOVED lines=15> */
[----:B-12--5:R-:W-:Y:S05]  /*21c0*/  CALL.ABS.NOINC R2 ;  /* 0x0000000002007343 */ /* 0x026fea0003c00000 */
.L_x_46871:
[----:B------:R-:W-:Y:S02]  /*21d0*/  CS2R R24, SRZ ;  /* 0x0000000000187805 */ /* 0x000fe4000001ff00 */
[----:B------:R-:W-:Y:S01]  /*21e0*/  CS2R R26, SRZ ;  /* 0x00000000001a7805 */ /* 0x000fe2000001ff00 */
[----:B------:R-:W-:Y:S06]  /*21f0*/  BRA `(.L_x_46844) ;  /* 0x00000000001c7947 */ /* 0x000fec0003800000 */
.L_x_46868:
[----:B------:R-:W3:Y:S01]  /*2200*/  LDG.E.64 R24, desc[UR36][R2.64] ;  /* 0x0000002402187981 */ /* 0x000ee2000c1e1b00 */
[----:B------:R-:W-:Y:S01]  /*2210*/  CS2R R26, SRZ ;  /* 0x00000000001a7805 */ /* 0x000fe2000001ff00 */
[----:B---3--:R-:W0:Y:S01]  /*2220*/  I2F.F64.U64 R24, R24 ;  /* 0x0000001800187312 */ /* 0x008e220000301800 */
[----:B------:R-:W-:Y:S05]  /*2230*/  BRA `(.L_x_46844) ;  /* 0x00000000000c7947 */ /* 0x000fea0003800000 */
.L_x_46867:
[----:B------:R-:W3:Y:S01]  /*2240*/  LDG.E R2, desc[UR36][R2.64] ;  /* 0x0000002402027981 */ /* 0x000ee2000c1e1900 */
[----:B------:R-:W-:Y:S01]  /*2250*/  CS2R R26, SRZ ;  /* 0x00000000001a7805 */ /* 0x000fe2000001ff00 */
[----:B---3--:R0:W1:Y:S06]  /*2260*/  I2F.F64.U32 R24, R2 ;  /* 0x0000000200187312 */ /* 0x00806c0000201800 */
.L_x_46844:
[----:B------:R-:W-:-:S07]  /*2270*/  VIADD R49, R49, 0x80 ;  /* 0x0000008031317836 */ /* 0x000fce0000000000 */
.L_x_46805:
[----:B------:R-:W-:Y:S05]  /*2280*/  BSYNC B6 ;  /* 0x0000000000067941 */ /* 0x000fea0003800000 */
.L_x_46804:
[----:B------:R-:W-:Y:S01]  /*2290*/  ISETP.GE.AND P0, PT, R49, R68, PT ;  /* 0x000000443100720c */ /* 0x000fe20003f06270 */
[----:B------:R-:W-:Y:S01]  /*22a0*/  BSSY B6, `(.L_x_46872) ;  /* 0x000021b000067945 */ /* 0x000fe20003800000 */
[----:B------:R-:W-:Y:S02]  /*22b0*/  CS2R R28, SRZ ;  /* 0x00000000001c7805 */ /* 0x000fe4000001ff00 */
[----:B------:R-:W-:Y:S02]  /*22c0*/  CS2R R34, SRZ ;  /* 0x0000000000227805 */ /* 0x000fe4000001ff00 */
[----:B------:R-:W-:-:S07]  /*22d0*/  CS2R R32, SRZ ;  /* 0x0000000000207805 */ /* 0x000fce000001ff00 */
[----:B------:R-:W-:Y:S05]  /*22e0*/  @P0 BRA `(.L_x_46873) ;  /* 0x0000002000580947 */ /* 0x000fea0003800000 */
[----:B0--3--:R-:W0:Y:S01]  /*22f0*/  LDC.64 R2, c[0x0][0x228] ;  /* 0x00008a00ff027b82 */ /* 0x009e220000000a00 */
        /* <DEDUP_REMOVED lines=18> */
[----:B---3--:R0:W3:Y:S01]  /*2420*/  I2F.F64.S16 R28, R2 ;  /* 0x00000002001c7312 */ /* 0x0080e20000101c00 */
[----:B------:R-:W-:Y:S05]  /*2430*/  BRA `(.L_x_46879) ;  /* 0x0000000c00d87947 */ /* 0x000fea0003800000 */
.L_x_46877:
[----:B------:R-:W3:Y:S01]  /*2440*/  LDG.E.U8 R2, desc[UR36][R2.64] ;  /* 0x0000002402027981 */ /* 0x000ee2000c1e1100 */
[----:B------:R-:W-:Y:S01]  /*2450*/  CS2R R30, SRZ ;  /* 0x00000000001e7805 */ /* 0x000fe2000001ff00 */
[----:B---3--:R0:W3:Y:S01]  /*2460*/  I2F.F64.U16 R28, R2 ;  /* 0x00000002001c7312 */ /* 0x0080e20000101800 */
[----:B------:R-:W-:Y:S05]  /*2470*/  BRA `(.L_x_46879) ;  /* 0x0000000c00c87947 */ /* 0x000fea0003800000 */
.L_x_46876:
        /* <DEDUP_REMOVED lines=10> */
.L_x_46881:
[----:B------:R-:W3:Y:S01]  /*2520*/  LDG.E R2, desc[UR36][R2.64] ;  /* 0x0000002402027981 */ /* 0x000ee2000c1e1900 */
[----:B------:R-:W-:Y:S01]  /*2530*/  CS2R R30, SRZ ;  /* 0x00000000001e7805 */ /* 0x000fe2000001ff00 */
[----:B---3--:R0:W3:Y:S01]  /*2540*/  I2F.F64 R28, R2 ;  /* 0x00000002001c7312 */ /* 0x0080e20000201c00 */
[----:B------:R-:W-:Y:S05]  /*2550*/  BRA `(.L_x_46879) ;  /* 0x0000000c00907947 */ /* 0x000fea0003800000 */
.L_x_46880:
[----:B------:R-:W3:Y:S01]  /*2560*/  LDG.E.U16 R2, desc[UR36][R2.64] ;  /* 0x0000002402027981 */ /* 0x000ee2000c1e1500 */
[----:B------:R-:W-:Y:S01]  /*2570*/  CS2R R30, SRZ ;  /* 0x00000000001e7805 */ /* 0x000fe2000001ff00 */
[----:B---3--:R0:W3:Y:S01]  /*2580*/  I2F.F64.S16 R28, R2 ;  /* 0x00000002001c7312 */ /* 0x0080e20000101c00 */
[----:B------:R-:W-:Y:S05]  /*2590*/  BRA `(.L_x_46879) ;  /* 0x0000000c00807947 */ /* 0x000fea0003800000 */
.L_x_46875:
        /* <DEDUP_REMOVED lines=11> */
.L_x_46883:
[----:B------:R-:W3:Y:S01]  /*2650*/  LDG.E.U16 R0, desc[UR36][R2.64] ;  /* 0x0000002402007981 */ /* 0x000ee2000c1e1500 */
[----:B------:R-:W-:Y:S01]  /*2660*/  CS2R R30, SRZ ;  /* 0x00000000001e7805 */ /* 0x000fe2000001ff00 */
[----:B---3--:R-:W-:-:S05]  /*2670*/  HADD2.F32 R0, -RZ, R0.H0_H0 ;  /* 0x20000000ff007230 */ /* 0x008fca0000004100 */
[----:B------:R-:W-:-:S04]  /*2680*/  FMUL.FTZ R0, R0, 1 ;  /* 0x3f80000000007820 */ /* 0x000fc80000410000 */
[----:B------:R0:W3:Y:S01]  /*2690*/  F2F.F64.F32 R28, R0 ;  /* 0x00000000001c7310 */ /* 0x0000e20000201800 */
[----:B------:R-:W-:Y:S05]  /*26a0*/  BRA `(.L_x_46879) ;  /* 0x0000000c003c7947 */ /* 0x000fea0003800000 */
.L_x_46882:
        /* <DEDUP_REMOVED lines=12> */
.L_x_46885:
        /* <DEDUP_REMOVED lines=8> */
.L_x_46884:
[----:B------:R0:W5:Y:S01]  /*27f0*/  LDG.E.64 R28, desc[UR36][R2.64] ;  /* 0x00000024021c7981 */ /* 0x000162000c1e1b00 */
[----:B------:R-:W-:Y:S01]  /*2800*/  CS2R R30, SRZ ;  /* 0x00000000001e7805 */ /* 0x000fe2000001ff00 */
[----:B------:R-:W-:Y:S06]  /*2810*/  BRA `(.L_x_46879) ;  /* 0x0000000800e07947 */ /* 0x000fec0003800000 */
.L_x_46874:
        /* <DEDUP_REMOVED lines=14> */
.L_x_46888:
[----:B------:R0:W5:Y:S01]  /*2900*/  LDG.E.128 R28, desc[UR36][R2.64] ;  /* 0x00000024021c7981 */ /* 0x000162000c1e1d00 */
[----:B------:R-:W-:Y:S05]  /*2910*/  BRA `(.L_x_46879) ;  /* 0x0000000800a07947 */ /* 0x000fea0003800000 */
.L_x_46887:
        /* <DEDUP_REMOVED lines=27> */
[----:B------:R0:W3:Y:S01]  /*2ad0*/  F2F.F64.F32 R28, R5 ;  /* 0x00000005001c7310 */ /* 0x0000e20000201800 */
[----:B------:R-:W-:Y:S05]  /*2ae0*/  BRA `(.L_x_46879) ;  /* 0x00000008002c7947 */ /* 0x000fea0003800000 */
.L_x_46890:
        /* <DEDUP_REMOVED lines=16> */
.L_x_46889:
[----:B------:R-:W3:Y:S01]  /*2bf0*/  LDG.E.U16 R0, desc[UR36][R2.64] ;  /* 0x0000002402007981 */ /* 0x000ee2000c1e1500 */
[----:B------:R-:W-:Y:S01]  /*2c00*/  CS2R R30, SRZ ;  /* 0x00000000001e7805 */ /* 0x000fe2000001ff00 */
[----:B---3--:R-:W-:-:S04]  /*2c10*/  IMAD.U32 R0, R0, 0x10000, RZ ;  /* 0x0001000000007824 */ /* 0x008fc800078e00ff */
[----:B------:R-:W-:-:S04]  /*2c20*/  FMUL.FTZ R0, R0, 1 ;  /* 0x3f80000000007820 */ /* 0x000fc80000410000 */
[----:B------:R3:W0:Y:S01]  /*2c30*/  F2F.F64.F32 R28, R0 ;  /* 0x00000000001c7310 */ /* 0x0006220000201800 */
[----:B------:R-:W-:Y:S05]  /*2c40*/  BRA `(.L_x_46879) ;  /* 0x0000000400d47947 */ /* 0x000fea0003800000 */
.L_x_46886:
        /* <DEDUP_REMOVED lines=10> */
[----:B---3--:R0:W3:Y:S01]  /*2cf0*/  I2F.F64.U16 R28, R2 ;  /* 0x00000002001c7312 */ /* 0x0080e20000101800 */
[----:B------:R-:W-:Y:S05]  /*2d00*/  BRA `(.L_x_46879) ;  /* 0x0000000400a47947 */ /* 0x000fea0003800000 */
.L_x_46893:
        /* <DEDUP_REMOVED lines=21> */
.L_x_46897:
[----:B------:R-:W-:Y:S05]  /*2e60*/  BSYNC B1 ;  /* 0x0000000000017941 */ /* 0x000fea0003800000 */
.L_x_46896:
[----:B------:R-:W-:Y:S01]  /*2e70*/  LEA R3, R0, 0x3b800000, 0x17 ;  /* 0x3b80000000037811 */ /* 0x000fe200078eb8ff */
[----:B------:R-:W-:-:S05]  /*2e80*/  IMAD.SHL.U32 R0, R2, 0x100000, RZ ;  /* 0x0010000002007824 */ /* 0x000fca00078e00ff */
[----:B------:R-:W-:-:S07]  /*2e90*/  LOP3.LUT R0, R3, R0, R4, 0xfe, !PT ;  /* 0x0000000003007212 */ /* 0x000fce00078efe04 */
.L_x_46895:
[----:B------:R-:W-:Y:S05]  /*2ea0*/  BSYNC B0 ;  /* 0x0000000000007941 */ /* 0x000fea0003800000 */
.L_x_46894:
[----:B------:R-:W-:Y:S01]  /*2eb0*/  FMUL.FTZ R0, R0, 1 ;  /* 0x3f80000000007820 */ /* 0x000fe20000410000 */
[----:B------:R-:W-:-:S03]  /*2ec0*/  CS2R R30, SRZ ;  /* 0x00000000001e7805 */ /* 0x000fc6000001ff00 */
[----:B------:R0:W3:Y:S01]  /*2ed0*/  F2F.F64.F32 R28, R0 ;  /* 0x00000000001c7310 */ /* 0x0000e20000201800 */
[----:B------:R-:W-:Y:S05]  /*2ee0*/  BRA `(.L_x_46879) ;  /* 0x00000004002c7947 */ /* 0x000fea0003800000 */
.L_x_46892:
        /* <DEDUP_REMOVED lines=21> */
.L_x_46901:
[----:B------:R-:W-:Y:S05]  /*3040*/  BSYNC B1 ;  /* 0x0000000000017941 */ /* 0x000fea0003800000 */
.L_x_46900:
[----:B------:R-:W-:Y:S01]  /*3050*/  LEA R3, R0, 0x37800000, 0x17 ;  /* 0x3780000000037811 */ /* 0x000fe200078eb8ff */
[----:B------:R-:W-:-:S05]  /*3060*/  IMAD.SHL.U32 R0, R2, 0x200000, RZ ;  /* 0x0020000002007824 */ /* 0x000fca00078e00ff */
[----:B------:R-:W-:-:S07]  /*3070*/  LOP3.LUT R0, R3, R0, R4, 0xfe, !PT ;  /* 0x0000000003007212 */ /* 0x000fce00078efe04 */
.L_x_46899:
[----:B------:R-:W-:Y:S05]  /*3080*/  BSYNC B0 ;  /* 0x0000000000007941 */ /* 0x000fea0003800000 */
.L_x_46898:
[----:B------:R-:W-:Y:S01]  /*3090*/  FMUL.FTZ R0, R0, 1 ;  /* 0x3f80000000007820 */ /* 0x000fe20000410000 */
[----:B------:R-:W-:-:S03]  /*30a0*/  CS2R R30, SRZ ;  /* 0x00000000001e7805 */ /* 0x000fc6000001ff00 */
[----:B------:R0:W3:Y:S01]  /*30b0*/  F2F.F64.F32 R28, R0 ;  /* 0x00000000001c7310 */ /* 0x0000e20000201800 */
[----:B------:R-:W-:Y:S05]  /*30c0*/  BRA `(.L_x_46879) ;  /* 0x0000000000b47947 */ /* 0x000fea0003800000 */
.L_x_46891:
        /* <DEDUP_REMOVED lines=14> */
.L_x_46905:
[----:B------:R-:W-:Y:S05]  /*31b0*/  BSYNC B0 ;  /* 0x0000000000007941 */ /* 0x000fea0003800000 */
.L_x_46904:
[----:B------:R-:W-:Y:S01]  /*31c0*/  FMUL.FTZ R0, R0, 1 ;  /* 0x3f80000000007820 */ /* 0x000fe20000410000 */
[----:B------:R-:W-:-:S03]  /*31d0*/  CS2R R30, SRZ ;  /* 0x00000000001e7805 */ /* 0x000fc6000001ff00 */
[----:B------:R0:W3:Y:S01]  /*31e0*/  F2F.F64.F32 R28, R0 ;  /* 0x00000000001c7310 */ /* 0x0000e20000201800 */
[----:B------:R-:W-:Y:S05]  /*31f0*/  BRA `(.L_x_46879) ;  /* 0x0000000000687947 */ /* 0x000fea0003800000 */
.L_x_46878:
        /* <DEDUP_REMOVED lines=16> */
.L_x_46906:
[----:B------:R-:W-:Y:S02]  /*3300*/  CS2R R28, SRZ ;  /* 0x00000000001c7805 */ /* 0x000fe4000001ff00 */
[----:B------:R-:W-:Y:S01]  /*3310*/  CS2R R30, SRZ ;  /* 0x00000000001e7805 */ /* 0x000fe2000001ff00 */
[----:B------:R-:W-:Y:S06]  /*3320*/  BRA `(.L_x_46879) ;  /* 0x00000000001c7947 */ /* 0x000fec0003800000 */
.L_x_46903:
[----:B------:R-:W3:Y:S01]  /*3330*/  LDG.E.64 R28, desc[UR36][R2.64] ;  /* 0x00000024021c7981 */ /* 0x000ee2000c1e1b00 */
[----:B------:R-:W-:Y:S01]  /*3340*/  CS2R R30, SRZ ;  /* 0x00000000001e7805 */ /* 0x000fe2000001ff00 */
[----:B---3--:R-:W0:Y:S01]  /*3350*/  I2F.F64.U64 R28, R28 ;  /* 0x0000001c001c7312 */ /* 0x008e220000301800 */
[----:B------:R-:W-:Y:S05]  /*3360*/  BRA `(.L_x_46879) ;  /* 0x00000000000c7947 */ /* 0x000fea0003800000 */
.L_x_46902:
[----:B------:R-:W3:Y:S01]  /*3370*/  LDG.E R2, desc[UR36][R2.64] ;  /* 0x0000002402027981 */ /* 0x000ee2000c1e1900 */
[----:B------:R-:W-:Y:S01]  /*3380*/  CS2R R30, SRZ ;  /* 0x00000000001e7805 */ /* 0x000fe2000001ff00 */
[----:B---3--:R0:W3:Y:S06]  /*3390*/  I2F.F64.U32 R28, R2 ;  /* 0x00000002001c7312 */ /* 0x0080ec0000201800 */
.L_x_46879:
[----:B0-----:R-:W0:Y:S01]  /*33a0*/  LDC.64 R2, c[0x0][0x230] ;  /* 0x00008c00ff027b82 */ /* 0x001e220000000a00 */
        /* <DEDUP_REMOVED lines=19> */
.L_x_46910:
[----:B------:R-:W3:Y:S01]  /*34e0*/  LDG.E.U8 R2, desc[UR36][R2.64] ;  /* 0x0000002402027981 */ /* 0x000ee2000c1e1100 */
[----:B------:R-:W-:Y:S01]  /*34f0*/  CS2R R34, SRZ ;  /* 0x0000000000227805 */ /* 0x000fe2000001ff00 */
[----:B---3--:R0:W3:Y:S01]  /*3500*/  I2F.F64.U16 R32, R2 ;  /* 0x0000000200207312 */ /* 0x0080e20000101800 */
[----:B------:R-:W-:Y:S05]  /*3510*/  BRA `(.L_x_46912) ;  /* 0x0000000c00c87947 */ /* 0x000fea0003800000 */
.L_x_46909:
        /* <DEDUP_REMOVED lines=10> */
.L_x_46914:
[----:B------:R-:W3:Y:S01]  /*35c0*/  LDG.E R2, desc[UR36][R2.64] ;  /* 0x0000002402027981 */ /* 0x000ee2000c1e1900 */
[----:B------:R-:W-:Y:S01]  /*35d0*/  CS2R R34, SRZ ;  /* 0x0000000000227805 */ /* 0x000fe2000001ff00 */
[----:B---3--:R0:W3:Y:S01]  /*35e0*/  I2F.F64 R32, R2 ;  /* 0x0000000200207312 */ /* 0x0080e20000201c00 */
[----:B------:R-:W-:Y:S05]  /*35f0*/  BRA `(.L_x_46912) ;  /* 0x0000000c00907947 */ /* 0x000fea0003800000 */
.L_x_46913:
[----:B------:R-:W3:Y:S01]  /*3600*/  LDG.E.U16 R2, desc[UR36][R2.64] ;  /* 0x0000002402027981 */ /* 0x000ee2000c1e1500 */
[----:B------:R-:W-:Y:S01]  /*3610*/  CS2R R34, SRZ ;  /* 0x0000000000227805 */ /* 0x000fe2000001ff00 */
[----:B---3--:R0:W3:Y:S01]  /*3620*/  I2F.F64.S16 R32, R2 ;  /* 0x0000000200207312 */ /* 0x0080e20000101c00 */
[----:B------:R-:W-:Y:S05]  /*3630*/  BRA `(.L_x_46912) ;  /* 0x0000000c00807947 */ /* 0x000fea0003800000 */
.L_x_46908:
        /* <DEDUP_REMOVED lines=11> */
.L_x_46916:
[----:B------:R-:W3:Y:S01]  /*36f0*/  LDG.E.U16 R0, desc[UR36][R2.64] ;  /* 0x0000002402007981 */ /* 0x000ee2000c1e1500 */
[----:B------:R-:W-:Y:S01]  /*3700*/  CS2R R34, SRZ ;  /* 0x0000000000227805 */ /* 0x000fe2000001ff00 */
[----:B---3--:R-:W-:-:S05]  /*3710*/  HADD2.F32 R0, -RZ, R0.H0_H0 ;  /* 0x20000000ff007230 */ /* 0x008fca0000004100 */
[----:B------:R-:W-:-:S04]  /*3720*/  FMUL.FTZ R0, R0, 1 ;  /* 0x3f80000000007820 */ /* 0x000fc80000410000 */
[----:B------:R0:W3:Y:S01]  /*3730*/  F2F.F64.F32 R32, R0 ;  /* 0x0000000000207310 */ /* 0x0000e20000201800 */
[----:B------:R-:W-:Y:S05]  /*3740*/  BRA `(.L_x_46912) ;  /* 0x0000000c003c7947 */ /* 0x000fea0003800000 */
.L_x_46915:
        /* <DEDUP_REMOVED lines=12> */
.L_x_46918:
        /* <DEDUP_REMOVED lines=8> */
.L_x_46917:
[----:B------:R0:W5:Y:S01]  /*3890*/  LDG.E.64 R32, desc[UR36][R2.64] ;  /* 0x0000002402207981 */ /* 0x000162000c1e1b00 */
[----:B------:R-:W-:Y:S01]  /*38a0*/  CS2R R34, SRZ ;  /* 0x0000000000227805 */ /* 0x000fe2000001ff00 */
[----:B------:R-:W-:Y:S06]  /*38b0*/  BRA `(.L_x_46912) ;  /* 0x0000000800e07947 */ /* 0x000fec0003800000 */
.L_x_46907:
        /* <DEDUP_REMOVED lines=14> */
.L_x_46921:
[----:B------:R0:W5:Y:S01]  /*39a0*/  LDG.E.128 R32, desc[UR36][R2.64] ;  /* 0x0000002402207981 */ /* 0x000162000c1e1d00 */
[----:B------:R-:W-:Y:S05]  /*39b0*/  BRA `(.L_x_46912) ;  /* 0x0000000800a07947 */ /* 0x000fea0003800000 */
.L_x_46920:
        /* <DEDUP_REMOVED lines=29> */
.L_x_46923:
        /* <DEDUP_REMOVED lines=16> */
.L_x_46922:
[----:B------:R-:W3:Y:S01]  /*3c90*/  LDG.E.U16 R0, desc[UR36][R2.64] ;  /* 0x0000002402007981 */ /* 0x000ee2000c1e1500 */
[----:B------:R-:W-:Y:S01]  /*3ca0*/  CS2R R34, SRZ ;  /* 0x0000000000227805 */ /* 0x000fe2000001ff00 */
[----:B---3--:R-:W-:-:S04]  /*3cb0*/  IMAD.U32 R0, R0, 0x10000, RZ ;  /* 0x0001000000007824 */ /* 0x008fc800078e00ff */
[----:B------:R-:W-:-:S04]  /*3cc0*/  FMUL.FTZ R0, R0, 1 ;  /* 0x3f80000000007820 */ /* 0x000fc80000410000 */
[----:B------:R0:W3:Y:S01]  /*3cd0*/  F2F.F64.F32 R32, R0 ;  /* 0x0000000000207310 */ /* 0x0000e20000201800 */
[----:B------:R-:W-:Y:S05]  /*3ce0*/  BRA `(.L_x_46912) ;  /* 0x0000000400d47947 */ /* 0x000fea0003800000 */
.L_x_46919:
        /* <DEDUP_REMOVED lines=12> */
.L_x_46926:
        /* <DEDUP_REMOVED lines=21> */
.L_x_46930:
[----:B------:R-:W-:Y:S05]  /*3f00*/  BSYNC B1 ;  /* 0x0000000000017941 */ /* 0x000fea0003800000 */
.L_x_46929:
[----:B------:R-:W-:Y:S01]  /*3f10*/  LEA R3, R0, 0x3b800000, 0x17 ;  /* 0x3b80000000037811 */ /* 0x000fe200078eb8ff */
[----:B------:R-:W-:-:S05]  /*3f20*/  IMAD.SHL.U32 R0, R2, 0x100000, RZ ;  /* 0x0010000002007824 */ /* 0x000fca00078e00ff */
[----:B------:R-:W-:-:S07]  /*3f30*/  LOP3.LUT R0, R3, R0, R4, 0xfe, !PT ;  /* 0x0000000003007212 */ /* 0x000fce00078efe04 */
.L_x_46928:
[----:B------:R-:W-:Y:S05]  /*3f40*/  BSYNC B0 ;  /* 0x0000000000007941 */ /* 0x000fea0003800000 */
.L_x_46927:
[----:B------:R-:W-:Y:S01]  /*3f50*/  FMUL.FTZ R0, R0, 1 ;  /* 0x3f80000000007820 */ /* 0x000fe20000410000 */
[----:B------:R-:W-:-:S03]  /*3f60*/  CS2R R34, SRZ ;  /* 0x0000000000227805 */ /* 0x000fc6000001ff00 */
[----:B------:R0:W3:Y:S01]  /*3f70*/  F2F.F64.F32 R32, R0 ;  /* 0x0000000000207310 */ /* 0x0000e20000201800 */
[----:B------:R-:W-:Y:S05]  /*3f80*/  BRA `(.L_x_46912) ;  /* 0x00000004002c7947 */ /* 0x000fea0003800000 */
.L_x_46925:
        /* <DEDUP_REMOVED lines=21> */
.L_x_46934:
[----:B------:R-:W-:Y:S05]  /*40e0*/  BSYNC B1 ;  /* 0x0000000000017941 */ /* 0x000fea0003800000 */
.L_x_46933:
[----:B------:R-:W-:Y:S01]  /*40f0*/  LEA R3, R0, 0x37800000, 0x17 ;  /* 0x3780000000037811 */ /* 0x000fe200078eb8ff */
[----:B------:R-:W-:-:S05]  /*4100*/  IMAD.SHL.U32 R0, R2, 0x200000, RZ ;  /* 0x0020000002007824 */ /* 0x000fca00078e00ff */
[----:B------:R-:W-:-:S07]  /*4110*/  LOP3.LUT R0, R3, R0, R4, 0xfe, !PT ;  /* 0x0000000003007212 */ /* 0x000fce00078efe04 */
.L_x_46932:
[----:B------:R-:W-:Y:S05]  /*4120*/  BSYNC B0 ;  /* 0x0000000000007941 */ /* 0x000fea0003800000 */
.L_x_46931:
[----:B------:R-:W-:Y:S01]  /*4130*/  FMUL.FTZ R0, R0, 1 ;  /* 0x3f80000000007820 */ /* 0x000fe20000410000 */
[----:B------:R-:W-:-:S03]  /*4140*/  CS2R R34, SRZ ;  /* 0x0000000000227805 */ /* 0x000fc6000001ff00 */
[----:B------:R0:W3:Y:S01]  /*4150*/  F2F.F64.F32 R32, R0 ;  /* 0x0000000000207310 */ /* 0x0000e20000201800 */
[----:B------:R-:W-:Y:S05]  /*4160*/  BRA `(.L_x_46912) ;  /* 0x0000000000b47947 */ /* 0x000fea0003800000 */
.L_x_46924:
        /* <DEDUP_REMOVED lines=14> */
.L_x_46938:
[----:B------:R-:W-:Y:S05]  /*4250*/  BSYNC B0 ;  /* 0x0000000000007941 */ /* 0x000fea0003800000 */
.L_x_46937:
[----:B------:R-:W-:Y:S01]  /*4260*/  FMUL.FTZ R0, R0, 1 ;  /* 0x3f80000000007820 */ /* 0x000fe20000410000 */
[----:B------:R-:W-:-:S03]  /*4270*/  CS2R R34, SRZ ;  /* 0x0000000000227805 */ /* 0x000fc6000001ff00 */
[----:B------:R0:W3:Y:S01]  /*4280*/  F2F.F64.F32 R32, R0 ;  /* 0x0000000000207310 */ /* 0x0000e20000201800 */
[----:B------:R-:W-:Y:S05]  /*4290*/  BRA `(.L_x_46912) ;  /* 0x0000000000687947 */ /* 0x000fea0003800000 */
.L_x_46911:
        /* <DEDUP_REMOVED lines=16> */
.L_x_46939:
[----:B------:R-:W-:Y:S02]  /*43a0*/  CS2R R32, SRZ ;  /* 0x0000000000207805 */ /* 0x000fe4000001ff00 */
[----:B------:R-:W-:Y:S01]  /*43b0*/  CS2R R34, SRZ ;  /* 0x0000000000227805 */ /* 0x000fe2000001ff00 */
[----:B------:R-:W-:Y:S06]  /*43c0*/  BRA `(.L_x_46912) ;  /* 0x00000000001c7947 */ /* 0x000fec0003800000 */
.L_x_46936:
[----:B------:R-:W3:Y:S01]  /*43d0*/  LDG.E.64 R32, desc[UR36][R2.64] ;  /* 0x0000002402207981 */ /* 0x000ee2000c1e1b00 */
[----:B------:R-:W-:Y:S01]  /*43e0*/  CS2R R34, SRZ ;  /* 0x0000000000227805 */ /* 0x000fe2000001ff00 */
[----:B---3--:R-:W0:Y:S01]  /*43f0*/  I2F.F64.U64 R32, R32 ;  /* 0x0000002000207312 */ /* 0x008e220000301800 */
[----:B------:R-:W-:Y:S05]  /*4400*/  BRA `(.L_x_46912) ;  /* 0x00000000000c7947 */ /* 0x000fea0003800000 */
.L_x_46935:
[----:B------:R-:W3:Y:S01]  /*4410*/  LDG.E R2, desc[UR36][R2.64] ;  /* 0x0000002402027981 */ /* 0x000ee2000c1e1900 */
[----:B------:R-:W-:Y:S01]  /*4420*/  CS2R R34, SRZ ;  /* 0x0000000000227805 */ /* 0x000fe2000001ff00 */
[----:B---3--:R0:W3:Y:S06]  /*4430*/  I2F.F64.U32 R32, R2 ;  /* 0x0000000200207312 */ /* 0x0080ec0000201800 */
.L_x_46912:
[----:B------:R-:W-:-:S07]  /*4440*/  VIADD R49, R49, 0x80 ;  /* 0x0000008031317836 */ /* 0x000fce0000000000 */
.L_x_46873:
[----:B------:R-:W-:Y:S05]  /*4450*/  BSYNC B6 ;  /* 0x0000000000067941 */ /* 0x000fea0003800000 */
.L_x_46872:
[----:B------:R-:W-:Y:S01]  /*4460*/  ISETP.GE.AND P0, PT, R49, R68, PT ;  /* 0x000000443100720c */ /* 0x000fe20003f06270 */
[----:B------:R-:W-:Y:S01]  /*4470*/  BSSY B6, `(.L_x_46940) ;  /* 0x000021d000067945 */ /* 0x000fe20003800000 */
[----:B------:R-:W-:Y:S02]  /*4480*/  CS2R R46, SRZ ;  /* 0x00000000002e7805 */ /* 0x000fe4000001ff00 */
[----:B------:R-:W-:Y:S02]  /*4490*/  CS2R R38, SRZ ;  /* 0x0000000000267805 */ /* 0x000fe4000001ff00 */
[----:B------:R-:W-:Y:S02]  /*44a0*/  CS2R R36, SRZ ;  /* 0x0000000000247805 */ /* 0x000fe4000001ff00 */
[----:B------:R-:W-:Y:S02]  /*44b0*/  CS2R R42, SRZ ;  /* 0x00000000002a7805 */ /* 0x000fe4000001ff00 */
[----:B------:R-:W-:-:S03]  /*44c0*/  CS2R R40, SRZ ;  /* 0x0000000000287805 */ /* 0x000fc6000001ff00 */
        /* <DEDUP_REMOVED lines=22> */
.L_x_46945:
[----:B------:R-:W3:Y:S01]  /*4630*/  LDG.E.U8 R2, desc[UR36][R2.64] ;  /* 0x0000002402027981 */ /* 0x000ee2000c1e1100 */
[----:B------:R-:W-:Y:S01]  /*4640*/  CS2R R38, SRZ ;  /* 0x0000000000267805 */ /* 0x000fe2000001ff00 */
[----:B---3--:R0:W3:Y:S01]  /*4650*/  I2F.F64.U16 R36, R2 ;  /* 0x0000000200247312 */ /* 0x0080e20000101800 */
[----:B------:R-:W-:Y:S05]  /*4660*/  BRA `(.L_x_46947) ;  /* 0x0000000c00c87947 */ /* 0x000fea0003800000 */
.L_x_46944:
        /* <DEDUP_REMOVED lines=10> */
.L_x_46949:
[----:B------:R-:W3:Y:S01]  /*4710*/  LDG.E R2, desc[UR36][R2.64] ;  /* 0x0000002402027981 */ /* 0x000ee2000c1e1900 */
[----:B------:R-:W-:Y:S01]  /*4720*/  CS2R R38, SRZ ;  /* 0x0000000000267805 */ /* 0x000fe2000001ff00 */
[----:B---3--:R0:W3:Y:S01]  /*4730*/  I2F.F64 R36, R2 ;  /* 0x0000000200247312 */ /* 0x0080e20000201c00 */
[----:B------:R-:W-:Y:S05]  /*4740*/  BRA `(.L_x_46947) ;  /* 0x0000000c00907947 */ /* 0x000fea0003800000 */
.L_x_46948:
[----:B------:R-:W3:Y:S01]  /*4750*/  LDG.E.U16 R2, desc[UR36][R2.64] ;  /* 0x0000002402027981 */ /* 0x000ee2000c1e1500 */
[----:B------:R-:W-:Y:S01]  /*4760*/  CS2R R38, SRZ ;  /* 0x0000000000267805 */ /* 0x000fe2000001ff00 */
[----:B---3--:R0:W3:Y:S01]  /*4770*/  I2F.F64.S16 R36, R2 ;  /* 0x0000000200247312 */ /* 0x0080e20000101c00 */
[----:B------:R-:W-:Y:S05]  /*4780*/  BRA `(.L_x_46947) ;  /* 0x0000000c00807947 */ /* 0x000fea0003800000 */
.L_x_46943:
        /* <DEDUP_REMOVED lines=11> */
.L_x_46951:
[----:B------:R-:W3:Y:S01]  /*4840*/  LDG.E.U16 R0, desc[UR36][R2.64] ;  /* 0x0000002402007981 */ /* 0x000ee2000c1e1500 */
[----:B------:R-:W-:Y:S01]  /*4850*/  CS2R R38, SRZ ;  /* 0x0000000000267805 */ /* 0x000fe2000001ff00 */
[----:B---3--:R-:W-:-:S05]  /*4860*/  HADD2.F32 R0, -RZ, R0.H0_H0 ;  /* 0x20000000ff007230 */ /* 0x008fca0000004100 */
[----:B------:R-:W-:-:S04]  /*4870*/  FMUL.FTZ R0, R0, 1 ;  /* 0x3f80000000007820 */ /* 0x000fc80000410000 */
[----:B------:R0:W3:Y:S01]  /*4880*/  F2F.F64.F32 R36, R0 ;  /* 0x0000000000247310 */ /* 0x0000e20000201800 */
[----:B------:R-:W-:Y:S05]  /*4890*/  BRA `(.L_x_46947) ;  /* 0x0000000c003c7947 */ /* 0x000fea0003800000 */
.L_x_46950:
        /* <DEDUP_REMOVED lines=12> */
.L_x_46953:
        /* <DEDUP_REMOVED lines=8> */
.L_x_46952:
[----:B------:R0:W5:Y:S01]  /*49e0*/  LDG.E.64 R36, desc[UR36][R2.64] ;  /* 0x0000002402247981 */ /* 0x000162000c1e1b00 */
[----:B------:R-:W-:Y:S01]  /*49f0*/  CS2R R38, SRZ ;  /* 0x0000000000267805 */ /* 0x000fe2000001ff00 */
[----:B------:R-:W-:Y:S06]  /*4a00*/  BRA `(.L_x_46947) ;  /* 0x0000000800e07947 */ /* 0x000fec0003800000 */
.L_x_46942:
        /* <DEDUP_REMOVED lines=14> */
.L_x_46956:
[----:B------:R0:W5:Y:S01]  /*4af0*/  LDG.E.128 R36, desc[UR36][R2.64] ;  /* 0x0000002402247981 */ /* 0x000162000c1e1d00 */
[----:B------:R-:W-:Y:S05]  /*4b00*/  BRA `(.L_x_46947) ;  /* 0x0000000800a07947 */ /* 0x000fea0003800000 */
.L_x_46955:
        /* <DEDUP_REMOVED lines=29> */
.L_x_46958:
        /* <DEDUP_REMOVED lines=16> */
.L_x_46957:
[----:B------:R-:W3:Y:S01]  /*4de0*/  LDG.E.U16 R0, desc[UR36][R2.64] ;  /* 0x0000002402007981 */ /* 0x000ee2000c1e1500 */
[----:B------:R-:W-:Y:S01]  /*4df0*/  CS2R R38, SRZ ;  /* 0x0000000000267805 */ /* 0x000fe2000001ff00 */
[----:B---3--:R-:W-:-:S04]  /*4e00*/  IMAD.U32 R0, R0, 0x10000, RZ ;  /* 0x0001000000007824 */ /* 0x008fc800078e00ff */
[----:B------:R-:W-:-:S04]  /*4e10*/  FMUL.FTZ R0, R0, 1 ;  /* 0x3f80000000007820 */ /* 0x000fc80000410000 */
[----:B------:R3:W0:Y:S01]  /*4e20*/  F2F.F64.F32 R36, R0 ;  /* 0x0000000000247310 */ /* 0x0006220000201800 */
[----:B------:R-:W-:Y:S05]  /*4e30*/  BRA `(.L_x_46947) ;  /* 0x0000000400d47947 */ /* 0x000fea0003800000 */
.L_x_46954:
        /* <DEDUP_REMOVED lines=12> */
.L_x_46961:
        /* <DEDUP_REMOVED lines=21> */
.L_x_46965:
[----:B------:R-:W-:Y:S05]  /*5050*/  BSYNC B1 ;  /* 0x0000000000017941 */ /* 0x000fea0003800000 */
.L_x_46964:
[----:B------:R-:W-:Y:S01]  /*5060*/  LEA R3, R0, 0x3b800000, 0x17 ;  /* 0x3b80000000037811 */ /* 0x000fe200078eb8ff */
[----:B------:R-:W-:-:S05]  /*5070*/  IMAD.SHL.U32 R0, R2, 0x100000, RZ ;  /* 0x0010000002007824 */ /* 0x000fca00078e00ff */
[----:B------:R-:W-:-:S07]  /*5080*/  LOP3.LUT R0, R3, R0, R4, 0xfe, !PT ;  /* 0x0000000003007212 */ /* 0x000fce00078efe04 */
.L_x_46963:
[----:B------:R-:W-:Y:S05]  /*5090*/  BSYNC B0 ;  /* 0x0000000000007941 */ /* 0x000fea0003800000 */
.L_x_46962:
[----:B------:R-:W-:Y:S01]  /*50a0*/  FMUL.FTZ R0, R0, 1 ;  /* 0x3f80000000007820 */ /* 0x000fe20000410000 */
[----:B------:R-:W-:-:S03]  /*50b0*/  CS2R R38, SRZ ;  /* 0x0000000000267805 */ /* 0x000fc6000001ff00 */
[----:B------:R0:W3:Y:S01]  /*50c0*/  F2F.F64.F32 R36, R0 ;  /* 0x0000000000247310 */ /* 0x0000e20000201800 */
[----:B------:R-:W-:Y:S05]  /*50d0*/  BRA `(.L_x_46947) ;  /* 0x00000004002c7947 */ /* 0x000fea0003800000 */
.L_x_46960:
        /* <DEDUP_REMOVED lines=21> */
.L_x_46969:
[----:B------:R-:W-:Y:S05]  /*5230*/  BSYNC B1 ;  /* 0x0000000000017941 */ /* 0x000fea0003800000 */
.L_x_46968:
[----:B------:R-:W-:Y:S01]  /*5240*/  LEA R3, R0, 0x37800000, 0x17 ;  /* 0x3780000000037811 */ /* 0x000fe200078eb8ff */
[----:B------:R-:W-:-:S05]  /*5250*/  IMAD.SHL.U32 R0, R2, 0x200000, RZ ;  /* 0x0020000002007824 */ /* 0x000fca00078e00ff */
[----:B------:R-:W-:-:S07]  /*5260*/  LOP3.LUT R0, R3, R0, R4, 0xfe, !PT ;  /* 0x0000000003007212 */ /* 0x000fce00078efe04 */
.L_x_46967:
[----:B------:R-:W-:Y:S05]  /*5270*/  BSYNC B0 ;  /* 0x0000000000007941 */ /* 0x000fea0003800000 */
.L_x_46966:
[----:B------:R-:W-:Y:S01]  /*5280*/  FMUL.FTZ R0, R0, 1 ;  /* 0x3f80000000007820 */ /* 0x000fe20000410000 */
[----:B------:R-:W-:-:S03]  /*5290*/  CS2R R38, SRZ ;  /* 0x0000000000267805 */ /* 0x000fc6000001ff00 */
[----:B------:R0:W3:Y:S01]  /*52a0*/  F2F.F64.F32 R36, R0 ;  /* 0x0000000000247310 */ /* 0x0000e20000201800 */
[----:B------:R-:W-:Y:S05]  /*52b0*/  BRA `(.L_x_46947) ;  /* 0x0000000000b47947 */ /* 0x000fea0003800000 */
.L_x_46959:
        /* <DEDUP_REMOVED lines=14> */
.L_x_46973:
[----:B------:R-:W-:Y:S05]  /*53a0*/  BSYNC B0 ;  /* 0x0000000000007941 */ /* 0x000fea0003800000 */
.L_x_46972:
[----:B------:R-:W-:Y:S01]  /*53b0*/  FMUL.FTZ R0, R0, 1 ;  /* 0x3f80000000007820 */ /* 0x000fe20000410000 */
[----:B------:R-:W-:-:S03]  /*53c0*/  CS2R R38, SRZ ;  /* 0x0000000000267805 */ /* 0x000fc6000001ff00 */
[----:B------:R0:W3:Y:S01]  /*53d0*/  F2F.F64.F32 R36, R0 ;  /* 0x0000000000247310 */ /* 0x0000e20000201800 */
[----:B------:R-:W-:Y:S05]  /*53e0*/  BRA `(.L_x_46947) ;  /* 0x0000000000687947 */ /* 0x000fea0003800000 */
.L_x_46946:
        /* <DEDUP_REMOVED lines=16> */
.L_x_46974:
[----:B------:R-:W-:Y:S02]  /*54f0*/  CS2R R36, SRZ ;  /* 0x0000000000247805 */ /* 0x000fe4000001ff00 */
[----:B------:R-:W-:Y:S01]  /*5500*/  CS2R R38, SRZ ;  /* 0x0000000000267805 */ /* 0x000fe2000001ff00 */
[----:B------:R-:W-:Y:S06]  /*5510*/  BRA `(.L_x_46947) ;  /* 0x00000000001c7947 */ /* 0x000fec0003800000 */
.L_x_46971:
[----:B------:R-:W3:Y:S01]  /*5520*/  LDG.E.64 R36, desc[UR36][R2.64] ;  /* 0x0000002402247981 */ /* 0x000ee2000c1e1b00 */
[----:B------:R-:W-:Y:S01]  /*5530*/  CS2R R38, SRZ ;  /* 0x0000000000267805 */ /* 0x000fe2000001ff00 */
[----:B---3--:R-:W0:Y:S01]  /*5540*/  I2F.F64.U64 R36, R36 ;  /* 0x0000002400247312 */ /* 0x008e220000301800 */
[----:B------:R-:W-:Y:S05]  /*5550*/  BRA `(.L_x_46947) ;  /* 0x00000000000c7947 */ /* 0x000fea0003800000 */
.L_x_46970:
[----:B------:R-:W3:Y:S01]  /*5560*/  LDG.E R2, desc[UR36][R2.64] ;  /* 0x0000002402027981 */ /* 0x000ee2000c1e1900 */
[----:B------:R-:W-:Y:S01]  /*5570*/  CS2R R38, SRZ ;  /* 0x0000000000267805 */ /* 0x000fe2000001ff00 */
[----:B---3--:R0:W3:Y:S06]  /*5580*/  I2F.F64.U32 R36, R2 ;  /* 0x0000000200247312 */ /* 0x0080ec0000201800 */
.L_x_46947:
        /* <DEDUP_REMOVED lines=20> */
.L_x_46978:
[----:B------:R-:W3:Y:S01]  /*56d0*/  LDG.E.U8 R2, desc[UR36][R2.64] ;  /* 0x0000002402027981 */ /* 0x000ee2000c1e1100 */
[----:B------:R-:W-:Y:S01]  /*56e0*/  CS2R R42, SRZ ;  /* 0x00000000002a7805 */ /* 0x000fe2000001ff00 */
[----:B---3--:R0:W3:Y:S01]  /*56f0*/  I2F.F64.U16 R40, R2 ;  /* 0x0000000200287312 */ /* 0x0080e20000101800 */
[----:B------:R-:W-:Y:S05]  /*5700*/  BRA `(.L_x_46980) ;  /* 0x0000000c00c87947 */ /* 0x000fea0003800000 */
.L_x_46977:
        /* <DEDUP_REMOVED lines=10> */
.L_x_46982:
[----:B------:R-:W3:Y:S01]  /*57b0*/  LDG.E R2, desc[UR36][R2.64] ;  /* 0x0000002402027981 */ /* 0x000ee2000c1e1900 */
[----:B------:R-:W-:Y:S01]  /*57c0*/  CS2R R42, SRZ ;  /* 0x00000000002a7805 */ /* 0x000fe2000001ff00 */
[----:B---3--:R0:W3:Y:S01]  /*57d0*/  I2F.F64 R40, R2 ;  /* 0x0000000200287312 */ /* 0x0080e20000201c00 */
[----:B------:R-:W-:Y:S05]  /*57e0*/  BRA `(.L_x_46980) ;  /* 0x0000000c00907947 */ /* 0x000fea0003800000 */
.L_x_46981:
[----:B------:R-:W3:Y:S01]  /*57f0*/  LDG.E.U16 R2, desc[UR36][R2.64] ;  /* 0x0000002402027981 */ /* 0x000ee2000c1e1500 */
[----:B------:R-:W-:Y:S01]  /*5800*/  CS2R R42, SRZ ;  /* 0x00000000002a7805 */ /* 0x000fe2000001ff00 */
[----:B---3--:R0:W3:Y:S01]  /*5810*/  I2F.F64.S16 R40, R2 ;  /* 0x0000000200287312 */ /* 0x0080e20000101c00 */
[----:B------:R-:W-:Y:S05]  /*5820*/  BRA `(.L_x_46980) ;  /* 0x0000000c00807947 */ /* 0x000fea0003800000 */
.L_x_46976:
        /* <DEDUP_REMOVED lines=11> */
.L_x_46984:
[----:B------:R-:W3:Y:S01]  /*58e0*/  LDG.E.U16 R0, desc[UR36][R2.64] ;  /* 0x0000002402007981 */ /* 0x000ee2000c1e1500 */
[----:B------:R-:W-:Y:S01]  /*58f0*/  CS2R R42, SRZ ;  /* 0x00000000002a7805 */ /* 0x000fe2000001ff00 */
[----:B---3--:R-:W-:-:S05]  /*5900*/  HADD2.F32 R0, -RZ, R0.H0_H0 ;  /* 0x20000000ff007230 */ /* 0x008fca0000004100 */
[----:B------:R-:W-:-:S04]  /*5910*/  FMUL.FTZ R0, R0, 1 ;  /* 0x3f80000000007820 */ /* 0x000fc80000410000 */
[----:B------:R0:W3:Y:S01]  /*5920*/  F2F.F64.F32 R40, R0 ;  /* 0x0000000000287310 */ /* 0x0000e20000201800 */
[----:B------:R-:W-:Y:S05]  /*5930*/  BRA `(.L_x_46980) ;  /* 0x0000000c003c7947 */ /* 0x000fea0003800000 */
.L_x_46983:
        /* <DEDUP_REMOVED lines=12> */
.L_x_46986:
        /* <DEDUP_REMOVED lines=8> */
.L_x_46985:
[----:B------:R0:W5:Y:S01]  /*5a80*/  LDG.E.64 R40, desc[UR36][R2.64] ;  /* 0x0000002402287981 */ /* 0x000162000c1e1b00 */
[----:B------:R-:W-:Y:S01]  /*5a90*/  CS2R R42, SRZ ;  /* 0x00000000002a7805 */ /* 0x000fe2000001ff00 */
[----:B------:R-:W-:Y:S06]  /*5aa0*/  BRA `(.L_x_46980) ;  /* 0x0000000800e07947 */ /* 0x000fec0003800000 */
.L_x_46975:
        /* <DEDUP_REMOVED lines=14> */
.L_x_46989:
[----:B------:R0:W5:Y:S01]  /*5b90*/  LDG.E.128 R40, desc[UR36][R2.64] ;  /* 0x0000002402287981 */ /* 0x000162000c1e1d00 */
[----:B------:R-:W-:Y:S05]  /*5ba0*/  BRA `(.L_x_46980) ;  /* 0x0000000800a07947 */ /* 0x000fea0003800000 */
.L_x_46988:
        /* <DEDUP_REMOVED lines=29> */
.L_x_46991:
        /* <DEDUP_REMOVED lines=16> */
.L_x_46990:
[----:B------:R-:W3:Y:S01]  /*5e80*/  LDG.E.U16 R0, desc[UR36][R2.64] ;  /* 0x0000002402007981 */ /* 0x000ee2000c1e1500 */
[----:B------:R-:W-:Y:S01]  /*5e90*/  CS2R R42, SRZ ;  /* 0x00000000002a7805 */ /* 0x000fe2000001ff00 */
[----:B---3--:R-:W-:-:S04]  /*5ea0*/  IMAD.U32 R0, R0, 0x10000, RZ ;  /* 0x0001000000007824 */ /* 0x008fc800078e00ff */
[----:B------:R-:W-:-:S04]  /*5eb0*/  FMUL.FTZ R0, R0, 1 ;  /* 0x3f80000000007820 */ /* 0x000fc80000410000 */
[----:B------:R0:W3:Y:S01]  /*5ec0*/  F2F.F64.F32 R40, R0 ;  /* 0x0000000000287310 */ /* 0x0000e20000201800 */
[----:B------:R-:W-:Y:S05]  /*5ed0*/  BRA `(.L_x_46980) ;  /* 0x0000000400d47947 */ /* 0x000fea0003800000 */
.L_x_46987:
        /* <DEDUP_REMOVED lines=12> */
.L_x_46994:
        /* <DEDUP_REMOVED lines=21> */
.L_x_46998:
[----:B------:R-:W-:Y:S05]  /*60f0*/  BSYNC B1 ;  /* 0x0000000000017941 */ /* 0x000fea0003800000 */
.L_x_46997:
[----:B------:R-:W-:Y:S01]  /*6100*/  LEA R3, R0, 0x3b800000, 0x17 ;  /* 0x3b80000000037811 */ /* 0x000fe200078eb8ff */
[----:B------:R-:W-:-:S05]  /*6110*/  IMAD.SHL.U32 R0, R2, 0x100000, RZ ;  /* 0x0010000002007824 */ /* 0x000fca00078e00ff */
[----:B------:R-:W-:-:S07]  /*6120*/  LOP3.LUT R0, R3, R0, R4, 0xfe, !PT ;  /* 0x0000000003007212 */ /* 0x000fce00078efe04 */
.L_x_46996:
[----:B------:R-:W-:Y:S05]  /*6130*/  BSYNC B0 ;  /* 0x0000000000007941 */ /* 0x000fea0003800000 */
.L_x_46995:
[----:B------:R-:W-:Y:S01]  /*6140*/  FMUL.FTZ R0, R0, 1 ;  /* 0x3f80000000007820 */ /* 0x000fe20000410000 */
[----:B------:R-:W-:-:S03]  /*6150*/  CS2R R42, SRZ ;  /* 0x00000000002a7805 */ /* 0x000fc6000001ff00 */
[----:B------:R0:W3:Y:S01]  /*6160*/  F2F.F64.F32 R40, R0 ;  /* 0x0000000000287310 */ /* 0x0000e20000201800 */
[----:B------:R-:W-:Y:S05]  /*6170*/  BRA `(.L_x_46980) ;  /* 0x00000004002c7947 */ /* 0x000fea0003800000 */
.L_x_46993:
        /* <DEDUP_REMOVED lines=21> */
.L_x_47002:
[----:B------:R-:W-:Y:S05]  /*62d0*/  BSYNC B1 ;  /* 0x0000000000017941 */ /* 0x000fea0003800000 */
.L_x_47001:
[----:B------:R-:W-:Y:S01]  /*62e0*/  LEA R3, R0, 0x37800000, 0x17 ;  /* 0x3780000000037811 */ /* 0x000fe200078eb8ff */
[----:B------:R-:W-:-:S05]  /*62f0*/  IMAD.SHL.U32 R0, R2, 0x200000, RZ ;  /* 0x0020000002007824 */ /* 0x000fca00078e00ff */
[----:B------:R-:W-:-:S07]  /*6300*/  LOP3.LUT R0, R3, R0, R4, 0xfe, !PT ;  /* 0x0000000003007212 */ /* 0x000fce00078efe04 */
.L_x_47000:
[----:B------:R-:W-:Y:S05]  /*6310*/  BSYNC B0 ;  /* 0x0000000000007941 */ /* 0x000fea0003800000 */
.L_x_46999:
[----:B------:R-:W-:Y:S01]  /*6320*/  FMUL.FTZ R0, R0, 1 ;  /* 0x3f80000000007820 */ /* 0x000fe20000410000 */
[----:B------:R-:W-:-:S03]  /*6330*/  CS2R R42, SRZ ;  /* 0x00000000002a7805 */ /* 0x000fc6000001ff00 */
[----:B------:R0:W3:Y:S01]  /*6340*/  F2F.F64.F32 R40, R0 ;  /* 0x0000000000287310 */ /* 0x0000e20000201800 */
[----:B------:R-:W-:Y:S05]  /*6350*/  BRA `(.L_x_46980) ;  /* 0x0000000000b47947 */ /* 0x000fea0003800000 */
.L_x_46992:
        /* <DEDUP_REMOVED lines=14> */
.L_x_47006:
[----:B------:R-:W-:Y:S05]  /*6440*/  BSYNC B0 ;  /* 0x0000000000007941 */ /* 0x000fea0003800000 */
.L_x_47005:
[----:B------:R-:W-:Y:S01]  /*6450*/  FMUL.FTZ R0, R0, 1 ;  /* 0x3f80000000007820 */ /* 0x000fe20000410000 */
[----:B------:R-:W-:-:S03]  /*6460*/  CS2R R42, SRZ ;  /* 0x00000000002a7805 */ /* 0x000fc6000001ff00 */
[----:B------:R0:W3:Y:S01]  /*6470*/  F2F.F64.F32 R40, R0 ;  /* 0x0000000000287310 */ /* 0x0000e20000201800 */
[----:B------:R-:W-:Y:S05]  /*6480*/  BRA `(.L_x_46980) ;  /* 0x0000000000687947 */ /* 0x000fea0003800000 */
.L_x_46979:
        /* <DEDUP_REMOVED lines=16> */
.L_x_47007:
[----:B------:R-:W-:Y:S02]  /*6590*/  CS2R R40, SRZ ;  /* 0x0000000000287805 */ /* 0x000fe4000001ff00 */
[----:B------:R-:W-:Y:S01]  /*65a0*/  CS2R R42, SRZ ;  /* 0x00000000002a7805 */ /* 0x000fe2000001ff00 */
[----:B------:R-:W-:Y:S06]  /*65b0*/  BRA `(.L_x_46980) ;  /* 0x00000000001c7947 */ /* 0x000fec0003800000 */
.L_x_47004:
[----:B------:R-:W3:Y:S01]  /*65c0*/  LDG.E.64 R40, desc[UR36][R2.64] ;  /* 0x0000002402287981 */ /* 0x000ee2000c1e1b00 */
[----:B------:R-:W-:Y:S01]  /*65d0*/  CS2R R42, SRZ ;  /* 0x00000000002a7805 */ /* 0x000fe2000001ff00 */
[----:B---3--:R-:W0:Y:S01]  /*65e0*/  I2F.F64.U64 R40, R40 ;  /* 0x0000002800287312 */ /* 0x008e220000301800 */
[----:B------:R-:W-:Y:S05]  /*65f0*/  BRA `(.L_x_46980) ;  /* 0x00000000000c7947 */ /* 0x000fea0003800000 */
.L_x_47003:
[----:B------:R-:W3:Y:S01]  /*6600*/  LDG.E R2, desc[UR36][R2.64] ;  /* 0x0000002402027981 */ /* 0x000ee2000c1e1900 */
[----:B------:R-:W-:Y:S01]  /*6610*/  CS2R R42, SRZ ;  /* 0x00000000002a7805 */ /* 0x000fe2000001ff00 */
[----:B---3--:R0:W3:Y:S06]  /*6620*/  I2F.F64.U32 R40, R2 ;  /* 0x0000000200287312 */ /* 0x0080ec0000201800 */
.L_x_46980:
[----:B------:R-:W-:-:S07]  /*6630*/  VIADD R49, R49, 0x80 ;  /* 0x0000008031317836 */ /* 0x000fce0000000000 */
.L_x_46941:
[----:B------:R-:W-:Y:S05]  /*6640*/  BSYNC B6 ;  /* 0x0000000000067941 */ /* 0x000fea0003800000 */
.L_x_46940:
        /* <DEDUP_REMOVED lines=27> */
.L_x_47013:
[----:B------:R-:W3:Y:S01]  /*6800*/  LDG.E.U8 R2, desc[UR36][R2.64] ;  /* 0x0000002402027981 */ /* 0x000ee2000c1e1100 */
[----:B------:R-:W-:Y:S01]  /*6810*/  CS2R R46, SRZ ;  /* 0x00000000002e7805 */ /* 0x000fe2000001ff00 */
[----:B---3--:R0:W3:Y:S01]  /*6820*/  I2F.F64.U16 R44, R2 ;  /* 0x00000002002c7312 */ /* 0x0080e20000101800 */
[----:B------:R-:W-:Y:S05]  /*6830*/  BRA `(.L_x_47015) ;  /* 0x0000000c00c87947 */ /* 0x000fea0003800000 */
.L_x_47012:
        /* <DEDUP_REMOVED lines=10> */
.L_x_47017:
[----:B------:R-:W3:Y:S01]  /*68e0*/  LDG.E R2, desc[UR36][R2.64] ;  /* 0x0000002402027981 */ /* 0x000ee2000c1e1900 */
[----:B------:R-:W-:Y:S01]  /*68f0*/  CS2R R46, SRZ ;  /* 0x00000000002e7805 */ /* 0x000fe2000001ff00 */
[----:B---3--:R0:W3:Y:S01]  /*6900*/  I2F.F64 R44, R2 ;  /* 0x00000002002c7312 */ /* 0x0080e20000201c00 */
[----:B------:R-:W-:Y:S05]  /*6910*/  BRA `(.L_x_47015) ;  /* 0x0000000c00907947 */ /* 0x000fea0003800000 */
.L_x_47016:
[----:B------:R-:W3:Y:S01]  /*6920*/  LDG.E.U16 R2, desc[UR36][R2.64] ;  /* 0x0000002402027981 */ /* 0x000ee2000c1e1500 */
[----:B------:R-:W-:Y:S01]  /*6930*/  CS2R R46, SRZ ;  /* 0x00000000002e7805 */ /* 0x000fe2000001ff00 */
[----:B---3--:R0:W3:Y:S01]  /*6940*/  I2F.F64.S16 R44, R2 ;  /* 0x00000002002c7312 */ /* 0x0080e20000101c00 */
[----:B------:R-:W-:Y:S05]  /*6950*/  BRA `(.L_x_47015) ;  /* 0x0000000c00807947 */ /* 0x000fea0003800000 */
.L_x_47011:
        /* <DEDUP_REMOVED lines=11> */
.L_x_47019:
[----:B------:R-:W3:Y:S01]  /*6a10*/  LDG.E.U16 R0, desc[UR36][R2.64] ;  /* 0x0000002402007981 */ /* 0x000ee2000c1e1500 */
[----:B------:R-:W-:Y:S01]  /*6a20*/  CS2R R46, SRZ ;  /* 0x00000000002e7805 */ /* 0x000fe2000001ff00 */
[----:B---3--:R-:W-:-:S05]  /*6a30*/  HADD2.F32 R0, -RZ, R0.H0_H0 ;  /* 0x20000000ff007230 */ /* 0x008fca0000004100 */
[----:B------:R-:W-:-:S04]  /*6a40*/  FMUL.FTZ R0, R0, 1 ;  /* 0x3f80000000007820 */ /* 0x000fc80000410000 */
[----:B------:R0:W3:Y:S01]  /*6a50*/  F2F.F64.F32 R44, R0 ;  /* 0x00000000002c7310 */ /* 0x0000e20000201800 */
[----:B------:R-:W-:Y:S05]  /*6a60*/  BRA `(.L_x_47015) ;  /* 0x0000000c003c7947 */ /* 0x000fea0003800000 */
.L_x_47018:
        /* <DEDUP_REMOVED lines=12> */
.L_x_47021:
        /* <DEDUP_REMOVED lines=8> */
.L_x_47020:
[----:B------:R0:W5:Y:S01]  /*6bb0*/  LDG.E.64 R44, desc[UR36][R2.64] ;  /* 0x00000024022c7981 */ /* 0x000162000c1e1b00 */
[----:B------:R-:W-:Y:S01]  /*6bc0*/  CS2R R46, SRZ ;  /* 0x00000000002e7805 */ /* 0x000fe2000001ff00 */
[----:B------:R-:W-:Y:S06]  /*6bd0*/  BRA `(.L_x_47015) ;  /* 0x0000000800e07947 */ /* 0x000fec0003800000 */
.L_x_47010:
        /* <DEDUP_REMOVED lines=14> */
.L_x_47024:
[----:B------:R0:W5:Y:S01]  /*6cc0*/  LDG.E.128 R44, desc[UR36][R2.64] ;  /* 0x00000024022c7981 */ /* 0x000162000c1e1d00 */
[----:B------:R-:W-:Y:S05]  /*6cd0*/  BRA `(.L_x_47015) ;  /* 0x0000000800a07947 */ /* 0x000fea0003800000 */
.L_x_47023:
        /* <DEDUP_REMOVED lines=29> */
.L_x_47026:
        /* <DEDUP_REMOVED lines=16> */
.L_x_47025:
[----:B------:R-:W3:Y:S01]  /*6fb0*/  LDG.E.U16 R0, desc[UR36][R2.64] ;  /* 0x0000002402007981 */ /* 0x000ee2000c1e1500 */
[----:B------:R-:W-:Y:S01]  /*6fc0*/  CS2R R46, SRZ ;  /* 0x00000000002e7805 */ /* 0x000fe2000001ff00 */
[----:B---3--:R-:W-:-:S04]  /*6fd0*/  IMAD.U32 R0, R0, 0x10000, RZ ;  /* 0x0001000000007824 */ /* 0x008fc800078e00ff */
[----:B------:R-:W-:-:S04]  /*6fe0*/  FMUL.FTZ R0, R0, 1 ;  /* 0x3f80000000007820 */ /* 0x000fc80000410000 */
[----:B------:R0:W3:Y:S01]  /*6ff0*/  F2F.F64.F32 R44, R0 ;  /* 0x00000000002c7310 */ /* 0x0000e20000201800 */
[----:B------:R-:W-:Y:S05]  /*7000*/  BRA `(.L_x_47015) ;  /* 0x0000000400d47947 */ /* 0x000fea0003800000 */
.L_x_47022:
        /* <DEDUP_REMOVED lines=12> */
.L_x_47029:
        /* <DEDUP_REMOVED lines=21> */
.L_x_47033:
[----:B------:R-:W-:Y:S05]  /*7220*/  BSYNC B1 ;  /* 0x0000000000017941 */ /* 0x000fea0003800000 */
.L_x_47032:
[----:B------:R-:W-:Y:S01]  /*7230*/  LEA R3, R0, 0x3b800000, 0x17 ;  /* 0x3b80000000037811 */ /* 0x000fe200078eb8ff */
[----:B------:R-:W-:-:S05]  /*7240*/  IMAD.SHL.U32 R0, R2, 0x100000, RZ ;  /* 0x0010000002007824 */ /* 0x000fca00078e00ff */
[----:B------:R-:W-:-:S07]  /*7250*/  LOP3.LUT R0, R3, R0, R4, 0xfe, !PT ;  /* 0x0000000003007212 */ /* 0x000fce00078efe04 */
.L_x_47031:
[----:B------:R-:W-:Y:S05]  /*7260*/  BSYNC B0 ;  /* 0x0000000000007941 */ /* 0x000fea0003800000 */
.L_x_47030:
[----:B------:R-:W-:Y:S01]  /*7270*/  FMUL.FTZ R0, R0, 1 ;  /* 0x3f80000000007820 */ /* 0x000fe20000410000 */
[----:B------:R-:W-:-:S03]  /*7280*/  CS2R R46, SRZ ;  /* 0x00000000002e7805 */ /* 0x000fc6000001ff00 */
[----:B------:R0:W3:Y:S01]  /*7290*/  F2F.F64.F32 R44, R0 ;  /* 0x00000000002c7310 */ /* 0x0000e20000201800 */
[----:B------:R-:W-:Y:S05]  /*72a0*/  BRA `(.L_x_47015) ;  /* 0x00000004002c7947 */ /* 0x000fea0003800000 */
.L_x_47028:
        /* <DEDUP_REMOVED lines=21> */
.L_x_47037:
[----:B------:R-:W-:Y:S05]  /*7400*/  BSYNC B1 ;  /* 0x0000000000017941 */ /* 0x000fea0003800000 */
.L_x_47036:
[----:B------:R-:W-:Y:S01]  /*7410*/  LEA R3, R0, 0x37800000, 0x17 ;  /* 0x3780000000037811 */ /* 0x000fe200078eb8ff */
[----:B------:R-:W-:-:S05]  /*7420*/  IMAD.SHL.U32 R0, R2, 0x200000, RZ ;  /* 0x0020000002007824 */ /* 0x000fca00078e00ff */
[----:B------:R-:W-:-:S07]  /*7430*/  LOP3.LUT R0, R3, R0, R4, 0xfe, !PT ;  /* 0x0000000003007212 */ /* 0x000fce00078efe04 */
.L_x_47035:
[----:B------:R-:W-:Y:S05]  /*7440*/  BSYNC B0 ;  /* 0x0000000000007941 */ /* 0x000fea0003800000 */
.L_x_47034:
[----:B------:R-:W-:Y:S01]  /*7450*/  FMUL.FTZ R0, R0, 1 ;  /* 0x3f80000000007820 */ /* 0x000fe20000410000 */
[----:B------:R-:W-:-:S03]  /*7460*/  CS2R R46, SRZ ;  /* 0x00000000002e7805 */ /* 0x000fc6000001ff00 */
[----:B------:R0:W3:Y:S01]  /*7470*/  F2F.F64.F32 R44, R0 ;  /* 0x00000000002c7310 */ /* 0x0000e20000201800 */
[----:B------:R-:W-:Y:S05]  /*7480*/  BRA `(.L_x_47015) ;  /* 0x0000000000b47947 */ /* 0x000fea0003800000 */
.L_x_47027:
        /* <DEDUP_REMOVED lines=14> */
.L_x_47041:
[----:B------:R-:W-:Y:S05]  /*7570*/  BSYNC B0 ;  /* 0x0000000000007941 */ /* 0x000fea0003800000 */
.L_x_47040:
[----:B------:R-:W-:Y:S01]  /*7580*/  FMUL.FTZ R0, R0, 1 ;  /* 0x3f80000000007820 */ /* 0x000fe20000410000 */
[----:B------:R-:W-:-:S03]  /*7590*/  CS2R R46, SRZ ;  /* 0x00000000002e7805 */ /* 0x000fc6000001ff00 */
[----:B------:R0:W3:Y:S01]  /*75a0*/  F2F.F64.F32 R44, R0 ;  /* 0x00000000002c7310 */ /* 0x0000e20000201800 */
[----:B------:R-:W-:Y:S05]  /*75b0*/  BRA `(.L_x_47015) ;  /* 0x0000000000687947 */ /* 0x000fea0003800000 */
.L_x_47014:
        /* <DEDUP_REMOVED lines=16> */
.L_x_47042:
[----:B------:R-:W-:Y:S02]  /*76c0*/  CS2R R44, SRZ ;  /* 0x00000000002c7805 */ /* 0x000fe4000001ff00 */
[----:B------:R-:W-:Y:S01]  /*76d0*/  CS2R R46, SRZ ;  /* 0x00000000002e7805 */ /* 0x000fe2000001ff00 */
[----:B------:R-:W-:Y:S06]  /*76e0*/  BRA `(.L_x_47015) ;  /* 0x00000000001c7947 */ /* 0x000fec0003800000 */
.L_x_47039:
[----:B------:R-:W3:Y:S01]  /*76f0*/  LDG.E.64 R44, desc[UR36][R2.64] ;  /* 0x00000024022c7981 */ /* 0x000ee2000c1e1b00 */
[----:B------:R-:W-:Y:S01]  /*7700*/  CS2R R46, SRZ ;  /* 0x00000000002e7805 */ /* 0x000fe2000001ff00 */
[----:B---3--:R-:W0:Y:S01]  /*7710*/  I2F.F64.U64 R44, R44 ;  /* 0x0000002c002c7312 */ /* 0x008e220000301800 */
[----:B------:R-:W-:Y:S05]  /*7720*/  BRA `(.L_x_47015) ;  /* 0x00000000000c7947 */ /* 0x000fea0003800000 */
.L_x_47038:
[----:B------:R-:W3:Y:S01]  /*7730*/  LDG.E R2, desc[UR36][R2.64] ;  /* 0x0000002402027981 */ /* 0x000ee2000c1e1900 */
[----:B------:R-:W-:Y:S01]  /*7740*/  CS2R R46, SRZ ;  /* 0x00000000002e7805 */ /* 0x000fe2000001ff00 */
[----:B---3--:R0:W3:Y:S06]  /*7750*/  I2F.F64.U32 R44, R2 ;  /* 0x00000002002c7312 */ /* 0x0080ec0000201800 */
.L_x_47015:
        /* <DEDUP_REMOVED lines=18> */
[----:B--2---:R0:W2:Y:S01]  /*7880*/  I2F.F64.S16 R12, R2 ;  /* 0x00000002000c7312 */ /* 0x0040a20000101c00 */
[----:B------:R-:W-:Y:S05]  /*7890*/  BRA `(.L_x_47009) ;  /* 0x0000000c00d87947 */ /* 0x000fea0003800000 */
.L_x_47046:
[----:B------:R-:W2:Y:S01]  /*78a0*/  LDG.E.U8 R2, desc[UR36][R2.64] ;  /* 0x0000002402027981 */ /* 0x000ea2000c1e1100 */
[----:B------:R-:W-:Y:S01]  /*78b0*/  CS2R R14, SRZ ;  /* 0x00000000000e7805 */ /* 0x000fe2000001ff00 */
[----:B--2---:R0:W2:Y:S01]  /*78c0*/  I2F.F64.U16 R12, R2 ;  /* 0x00000002000c7312 */ /* 0x0040a20000101800 */
[----:B------:R-:W-:Y:S05]  /*78d0*/  BRA `(.L_x_47009) ;  /* 0x0000000c00c87947 */ /* 0x000fea0003800000 */
.L_x_47045:
        /* <DEDUP_REMOVED lines=10> */
.L_x_47049:
[----:B------:R-:W2:Y:S01]  /*7980*/  LDG.E R2, desc[UR36][R2.64] ;  /* 0x0000002402027981 */ /* 0x000ea2000c1e1900 */
[----:B------:R-:W-:Y:S01]  /*7990*/  CS2R R14, SRZ ;  /* 0x00000000000e7805 */ /* 0x000fe2000001ff00 */
[----:B--2---:R0:W2:Y:S01]  /*79a0*/  I2F.F64 R12, R2 ;  /* 0x00000002000c7312 */ /* 0x0040a20000201c00 */
[----:B------:R-:W-:Y:S05]  /*79b0*/  BRA `(.L_x_47009) ;  /* 0x0000000c00907947 */ /* 0x000fea0003800000 */
.L_x_47048:
[----:B------:R-:W2:Y:S01]  /*79c0*/  LDG.E.U16 R2, desc[UR36][R2.64] ;  /* 0x0000002402027981 */ /* 0x000ea2000c1e1500 */
[----:B------:R-:W-:Y:S01]  /*79d0*/  CS2R R14, SRZ ;  /* 0x00000000000e7805 */ /* 0x000fe2000001ff00 */
[----:B--2---:R0:W2:Y:S01]  /*79e0*/  I2F.F64.S16 R12, R2 ;  /* 0x00000002000c7312 */ /* 0x0040a20000101c00 */
[----:B------:R-:W-:Y:S05]  /*79f0*/  BRA `(.L_x_47009) ;  /* 0x0000000c00807947 */ /* 0x000fea0003800000 */
.L_x_47044:
        /* <DEDUP_REMOVED lines=11> */
.L_x_47051:
[----:B------:R-:W2:Y:S01]  /*7ab0*/  LDG.E.U16 R0, desc[UR36][R2.64] ;  /* 0x0000002402007981 */ /* 0x000ea2000c1e1500 */
[----:B------:R-:W-:Y:S01]  /*7ac0*/  CS2R R14, SRZ ;  /* 0x00000000000e7805 */ /* 0x000fe2000001ff00 */
[----:B--2---:R-:W-:-:S05]  /*7ad0*/  HADD2.F32 R0, -RZ, R0.H0_H0 ;  /* 0x20000000ff007230 */ /* 0x004fca0000004100 */
[----:B------:R-:W-:-:S04]  /*7ae0*/  FMUL.FTZ R0, R0, 1 ;  /* 0x3f80000000007820 */ /* 0x000fc80000410000 */
[----:B------:R0:W2:Y:S01]  /*7af0*/  F2F.F64.F32 R12, R0 ;  /* 0x00000000000c7310 */ /* 0x0000a20000201800 */
[----:B------:R-:W-:Y:S05]  /*7b00*/  BRA `(.L_x_47009) ;  /* 0x0000000c003c7947 */ /* 0x000fea0003800000 */
.L_x_47050:
        /* <DEDUP_REMOVED lines=12> */
.L_x_47053:
        /* <DEDUP_REMOVED lines=8> */
.L_x_47052:
[----:B------:R0:W5:Y:S01]  /*7c50*/  LDG.E.64 R12, desc[UR36][R2.64] ;  /* 0x00000024020c7981 */ /* 0x000162000c1e1b00 */
[----:B------:R-:W-:Y:S01]  /*7c60*/  CS2R R14, SRZ ;  /* 0x00000000000e7805 */ /* 0x000fe2000001ff00 */
[----:B------:R-:W-:Y:S06]  /*7c70*/  BRA `(.L_x_47009) ;  /* 0x0000000800e07947 */ /* 0x000fec0003800000 */
.L_x_47043:
        /* <DEDUP_REMOVED lines=14> */
.L_x_47056:
[----:B------:R0:W5:Y:S01]  /*7d60*/  LDG.E.128 R12, desc[UR36][R2.64] ;  /* 0x00000024020c7981 */ /* 0x000162000c1e1d00 */
[----:B------:R-:W-:Y:S05]  /*7d70*/  BRA `(.L_x_47009) ;  /* 0x0000000800a07947 */ /* 0x000fea0003800000 */
.L_x_47055:
        /* <DEDUP_REMOVED lines=27> */
[----:B------:R0:W2:Y:S01]  /*7f30*/  F2F.F64.F32 R12, R5 ;  /* 0x00000005000c7310 */ /* 0x0000a20000201800 */
[----:B------:R-:W-:Y:S05]  /*7f40*/  BRA `(.L_x_47009) ;  /* 0x00000008002c7947 */ /* 0x000fea0003800000 */
.L_x_47058:
        /* <DEDUP_REMOVED lines=16> */
.L_x_47057:
[----:B------:R-:W2:Y:S01]  /*8050*/  LDG.E.U16 R0, desc[UR36][R2.64] ;  /* 0x0000002402007981 */ /* 0x000ea2000c1e1500 */
[----:B------:R-:W-:Y:S01]  /*8060*/  CS2R R14, SRZ ;  /* 0x00000000000e7805 */ /* 0x000fe2000001ff00 */
[----:B--2---:R-:W-:-:S04]  /*8070*/  IMAD.U32 R0, R0, 0x10000, RZ ;  /* 0x0001000000007824 */ /* 0x004fc800078e00ff */
[----:B------:R-:W-:-:S04]  /*8080*/  FMUL.FTZ R0, R0, 1 ;  /* 0x3f80000000007820 */ /* 0x000fc80000410000 */
[----:B------:R0:W2:Y:S01]  /*8090*/  F2F.F64.F32 R12, R0 ;  /* 0x00000000000c7310 */ /* 0x0000a20000201800 */
[----:B------:R-:W-:Y:S05]  /*80a0*/  BRA `(.L_x_47009) ;  /* 0x0000000400d47947 */ /* 0x000fea0003800000 */
.L_x_47054:
        /* <DEDUP_REMOVED lines=10> */
[----:B--2---:R0:W2:Y:S01]  /*8150*/  I2F.F64.U16 R12, R2 ;  /* 0x00000002000c7312 */ /* 0x0040a20000101800 */
[----:B------:R-:W-:Y:S05]  /*8160*/  BRA `(.L_x_47009) ;  /* 0x0000000400a47947 */ /* 0x000fea0003800000 */
.L_x_47061:
        /* <DEDUP_REMOVED lines=21> */
.L_x_47065:
[----:B------:R-:W-:Y:S05]  /*82c0*/  BSYNC B1 ;  /* 0x0000000000017941 */ /* 0x000fea0003800000 */
.L_x_47064:
[----:B------:R-:W-:Y:S01]  /*82d0*/  LEA R3, R0, 0x3b800000, 0x17 ;  /* 0x3b80000000037811 */ /* 0x000fe200078eb8ff */
[----:B------:R-:W-:-:S05]  /*82e0*/  IMAD.SHL.U32 R0, R2, 0x100000, RZ ;  /* 0x0010000002007824 */ /* 0x000fca00078e00ff */
[----:B------:R-:W-:-:S07]  /*82f0*/  LOP3.LUT R0, R3, R0, R4, 0xfe, !PT ;  /* 0x0000000003007212 */ /* 0x000fce00078efe04 */
.L_x_47063:
[----:B------:R-:W-:Y:S05]  /*8300*/  BSYNC B0 ;  /* 0x0000000000007941 */ /* 0x000fea0003800000 */
.L_x_47062:
[----:B------:R-:W-:Y:S01]  /*8310*/  FMUL.FTZ R0, R0, 1 ;  /* 0x3f80000000007820 */ /* 0x000fe20000410000 */
[----:B------:R-:W-:-:S03]  /*8320*/  CS2R R14, SRZ ;  /* 0x00000000000e7805 */ /* 0x000fc6000001ff00 */
[----:B------:R0:W2:Y:S01]  /*8330*/  F2F.F64.F32 R12, R0 ;  /* 0x00000000000c7310 */ /* 0x0000a20000201800 */
[----:B------:R-:W-:Y:S05]  /*8340*/  BRA `(.L_x_47009) ;  /* 0x00000004002c7947 */ /* 0x000fea0003800000 */
.L_x_47060:
        /* <DEDUP_REMOVED lines=21> */
.L_x_47069:
[----:B------:R-:W-:Y:S05]  /*84a0*/  BSYNC B1 ;  /* 0x0000000000017941 */ /* 0x000fea0003800000 */
.L_x_47068:
[----:B------:R-:W-:Y:S01]  /*84b0*/  LEA R3, R0, 0x37800000, 0x17 ;  /* 0x3780000000037811 */ /* 0x000fe200078eb8ff */
[----:B------:R-:W-:-:S05]  /*84c0*/  IMAD.SHL.U32 R0, R2, 0x200000, RZ ;  /* 0x0020000002007824 */ /* 0x000fca00078e00ff */
[----:B------:R-:W-:-:S07]  /*84d0*/  LOP3.LUT R0, R3, R0, R4, 0xfe, !PT ;  /* 0x0000000003007212 */ /* 0x000fce00078efe04 */
.L_x_47067:
[----:B------:R-:W-:Y:S05]  /*84e0*/  BSYNC B0 ;  /* 0x0000000000007941 */ /* 0x000fea0003800000 */
.L_x_47066:
[----:B------:R-:W-:Y:S01]  /*84f0*/  FMUL.FTZ R0, R0, 1 ;  /* 0x3f80000000007820 */ /* 0x000fe20000410000 */
[----:B------:R-:W-:-:S03]  /*8500*/  CS2R R14, SRZ ;  /* 0x00000000000e7805 */ /* 0x000fc6000001ff00 */
[----:B------:R0:W2:Y:S01]  /*8510*/  F2F.F64.F32 R12, R0 ;  /* 0x00000000000c7310 */ /* 0x0000a20000201800 */
[----:B------:R-:W-:Y:S05]  /*8520*/  BRA `(.L_x_47009) ;  /* 0x0000000000b47947 */ /* 0x000fea0003800000 */
.L_x_47059:
        /* <DEDUP_REMOVED lines=14> */
.L_x_47073:
[----:B------:R-:W-:Y:S05]  /*8610*/  BSYNC B0 ;  /* 0x0000000000007941 */ /* 0x000fea0003800000 */
.L_x_47072:
[----:B------:R-:W-:Y:S01]  /*8620*/  FMUL.FTZ R0, R0, 1 ;  /* 0x3f80000000007820 */ /* 0x000fe20000410000 */
[----:B------:R-:W-:-:S03]  /*8630*/  CS2R R14, SRZ ;  /* 0x00000000000e7805 */ /* 0x000fc6000001ff00 */
[----:B------:R0:W2:Y:S01]  /*8640*/  F2F.F64.F32 R12, R0 ;  /* 0x00000000000c7310 */ /* 0x0000a20000201800 */
[----:B------:R-:W-:Y:S05]  /*8650*/  BRA `(.L_x_47009) ;  /* 0x0000000000687947 */ /* 0x000fea0003800000 */
.L_x_47047:
[----:B------:R-:W-:Y:S01]  /*8660*/  MOV R0, 0x0 ;  /* 0x0000000000007802 */ /* 0x000fe20000000f00 */
[----:B------:R-:W-:Y:S01]  /*8670*/  ULDC.64 UR4, c[0x4][0x198] ;  /* 0x0100660000047ab9 */ /* 0x000fe20000000a00 */
[----:B------:R-:W-:Y:S01]  /*8680*/  ULDC.64 UR6, c[0x4][0x78] ;  /* 0x01001e0000067ab9 */ /* 0x000fe20000000a00 */
[----:B------:R-:W-:Y:S01]  /*8690*/  IMAD.U32 R4, RZ, RZ, UR4 ;  /* 0x00000004ff047e24 */ /* 0x000fe2000f8e00ff */
[----:B------:R0:W0:Y:S01]  /*86a0*/  LDC.64 R2, c[0x4][R0] ;  /* 0x0100000000027b82 */ /* 0x0000220000000a00 */
        /* <DEDUP_REMOVED lines=11> */
.L_x_47074:
[----:B------:R-:W-:Y:S02]  /*8760*/  CS2R R12, SRZ ;  /* 0x00000000000c7805 */ /* 0x000fe4000001ff00 */
[----:B------:R-:W-:Y:S01]  /*8770*/  CS2R R14, SRZ ;  /* 0x00000000000e7805 */ /* 0x000fe2000001ff00 */
[----:B------:R-:W-:Y:S06]  /*8780*/  BRA `(.L_x_47009) ;  /* 0x00000000001c7947 */ /* 0x000fec0003800000 */
.L_x_47071:
[----:B------:R-:W2:Y:S01]  /*8790*/  LDG.E.64 R12, desc[UR36][R2.64] ;  /* 0x00000024020c7981 */ /* 0x000ea2000c1e1b00 */
[----:B------:R-:W-:Y:S01]  /*87a0*/  CS2R R14, SRZ ;  /* 0x00000000000e7805 */ /* 0x000fe2000001ff00 */
[----:B--2---:R-:W0:Y:S01]  /*87b0*/  I2F.F64.U64 R12, R12 ;  /* 0x0000000c000c7312 */ /* 0x004e220000301800 */
[----:B------:R-:W-:Y:S05]  /*87c0*/  BRA `(.L_x_47009) ;  /* 0x00000000000c7947 */ /* 0x000fea0003800000 */
.L_x_47070:
[----:B------:R-:W2:Y:S01]  /*87d0*/  LDG.E R2, desc[UR36][R2.64] ;  /* 0x0000002402027981 */ /* 0x000ea2000c1e1900 */
[----:B------:R-:W-:Y:S01]  /*87e0*/  CS2R R14, SRZ ;  /* 0x00000000000e7805 */ /* 0x000fe2000001ff00 */
[----:B--2---:R0:W2:Y:S06]  /*87f0*/  I2F.F64.U32 R12, R2 ;  /* 0x00000002000c7312 */ /* 0x0040ac0000201800 */
.L_x_47009:
[----:B------:R-:W-:Y:S05]  /*8800*/  BSYNC B6 ;  /* 0x0000000000067941 */ /* 0x000fea0003800000 */
.L_x_47008:
[----:B------:R-:W-:Y:S01]  /*8810*/  ISETP.NE.AND P0, PT, R23, RZ, PT ;  /* 0x000000ff1700720c */ /* 0x000fe20003f05270 */
[----:B------:R-:W-:Y:S01]  /*8820*/  BSSY B1, `(.L_x_47075) ;  /* 0x00009b4000017945 */ /* 0x000fe20003800000 */
[----:B------:R-:W-:Y:S02]  /*8830*/  CS2R R10, SRZ ;  /* 0x00000000000a7805 */ /* 0x000fe4000001ff00 */
[----:B------:R-:W-:-:S09]  /*8840*/  CS2R R8, SRZ ;  /* 0x0000000000087805 */ /* 0x000fd2000001ff00 */
[----:B------:R-:W-:Y:S05]  /*8850*/  @P0 BRA `(.L_x_47076) ;  /* 0x0000009800c00947 */ /* 0x000fea0003800000 */
[----:B--2--5:R-:W-:Y:S01]  /*8860*/  DSETP.NAN.AND P0, PT, R16, R18, PT ;  /* 0x000000121000722a */ /* 0x024fe20003f08000 */
[----:B------:R-:W-:Y:S01]  /*8870*/  BSSY B2, `(.L_x_47077) ;  /* 0x0000792000027945 */ /* 0x000fe20003800000 */
[----:B0--3--:R-:W-:-:S12]  /*8880*/  DADD R2, -RZ, |R16| ;  /* 0x00000000ff027229 */ /* 0x009fd80000000510 */
        /* <DEDUP_REMOVED lines=113> */
.L_x_47084:
        /* <DEDUP_REMOVED lines=21> */
[----:B-1--4-:R-:W-:Y:S05]  /*90f0*/  CALL.REL.NOINC `($__internal_85_$__cuda_sm20_div_rn_f64_full) ;  /* 0x000002ac00287944 */ /* 0x012fea0003c00000 */
[----:B------:R-:W-:Y:S02]  /*9100*/  IMAD.MOV.U32 R5, RZ, RZ, R4 ;  /* 0x000000ffff057224 */ /* 0x000fe400078e0004 */
[----:B------:R-:W-:-:S07]  /*9110*/  IMAD.MOV.U32 R4, RZ, RZ, R3 ;  /* 0x000000ffff047224 */ /* 0x000fce00078e0003 */
.L_x_47087:
[----:B------:R-:W-:Y:S05]  /*9120*/  BSYNC B4 ;  /* 0x0000000000047941 */ /* 0x000fea0003800000 */
.L_x_47086:
        /* <DEDUP_REMOVED lines=29> */
.L_x_47085:
[----:B------:R-:W-:Y:S05]  /*9300*/  BSYNC B3 ;  /* 0x0000000000037941 */ /* 0x000fea0003800000 */
.L_x_47083:
        /* <DEDUP_REMOVED lines=23> */
.L_x_47089:
[----:B------:R-:W-:Y:S05]  /*9480*/  BSYNC B3 ;  /* 0x0000000000037941 */ /* 0x000fea0003800000 */
.L_x_47088:
        /* <DEDUP_REMOVED lines=82> */
.L_x_47091:
[----:B------:R-:W-:-:S04]  /*99b0*/  ISETP.GE.AND P0, PT, R17, RZ, PT ;  /* 0x000000ff1100720c */ /* 0x000fc80003f06270 */
[----:B------:R-:W-:Y:S02]  /*99c0*/  FSEL R2, RZ, 3.37028055040000000000e+12, P0 ;  /* 0x54442d18ff027808 */ /* 0x000fe40000000000 */
[----:B------:R-:W-:-:S07]  /*99d0*/  FSEL R3, RZ, 2.1426990032196044922, P0 ;  /* 0x400921fbff037808 */ /* 0x000fce0000000000 */
.L_x_47092:
[----:B------:R-:W-:Y:S05]  /*99e0*/  BSYNC B0 ;  /* 0x0000000000007941 */ /* 0x000fea0003800000 */
.L_x_47090:
[----:B------:R-:W-:Y:S01]  /*99f0*/  DADD R16, |R16|, |R18| ;  /* 0x0000000010107229 */ /* 0x000fe20000000612 */
[----:B------:R-:W-:Y:S01]  /*9a00*/  LOP3.LUT R19, R3, 0x80000000, R19, 0xb8, !PT ;  /* 0x8000000003137812 */ /* 0x000fe200078eb813 */
[----:B------:R-:W-:-:S06]  /*9a10*/  DMUL R8, R8, 0.5 ;  /* 0x3fe0000008087828 */ /* 0x000fcc0000000000 */
[----:B------:R-:W-:-:S06]  /*9a20*/  DSETP.GTU.AND P0, PT, |R16|, +INF , PT ;  /* 0x7ff000001000742a */ /* 0x000fcc0003f0c200 */
[----:B------:R-:W-:Y:S02]  /*9a30*/  FSEL R2, R16, R2, P0 ;  /* 0x0000000210027208 */ /* 0x000fe40000000000 */
[----:B------:R-:W-:Y:S01]  /*9a40*/  FSEL R3, R17, R19, P0 ;  /* 0x0000001311037208 */ /* 0x000fe20000000000 */
[----:B------:R-:W-:Y:S06]  /*9a50*/  BRA `(.L_x_47093) ;  /* 0x0000006400cc7947 */ /* 0x000fec0003800000 */
.L_x_47082:
        /* <DEDUP_REMOVED lines=99> */
.L_x_47096:
[----:B------:R-:W-:Y:S05]  /*a090*/  BSYNC B0 ;  /* 0x0000000000007941 */ /* 0x000fea0003800000 */
.L_x_47095:
[----:B------:R-:W-:Y:S04]  /*a0a0*/  BSSY B3, `(.L_x_47097) ;  /* 0x000000a000037945 */ /* 0x000fe80003800000 */
        /* <DEDUP_REMOVED lines=9> */
.L_x_47098:
[----:B------:R-:W-:Y:S05]  /*a140*/  BSYNC B3 ;  /* 0x0000000000037941 */ /* 0x000fea0003800000 */
.L_x_47097:
        /* <DEDUP_REMOVED lines=82> */
.L_x_47100:
[----:B------:R-:W-:-:S04]  /*a670*/  ISETP.GE.AND P0, PT, R17, RZ, PT ;  /* 0x000000ff1100720c */ /* 0x000fc80003f06270 */
[----:B------:R-:W-:Y:S02]  /*a680*/  FSEL R2, RZ, 3.37028055040000000000e+12, P0 ;  /* 0x54442d18ff027808 */ /* 0x000fe40000000000 */
[----:B------:R-:W-:-:S07]  /*a690*/  FSEL R3, RZ, 2.1426990032196044922, P0 ;  /* 0x400921fbff037808 */ /* 0x000fce0000000000 */
.L_x_47101:
[----:B------:R-:W-:Y:S05]  /*a6a0*/  BSYNC B0 ;  /* 0x0000000000007941 */ /* 0x000fea0003800000 */
.L_x_47099:
[----:B------:R-:W-:Y:S01]  /*a6b0*/  DADD R16, |R16|, |R18| ;  /* 0x0000000010107229 */ /* 0x000fe20000000612 */
[----:B------:R-:W-:Y:S01]  /*a6c0*/  LOP3.LUT R19, R3, 0x80000000, R19, 0xb8, !PT ;  /* 0x8000000003137812 */ /* 0x000fe200078eb813 */
[----:B------:R-:W-:-:S06]  /*a6d0*/  DMUL R8, R8, 0.5 ;  /* 0x3fe0000008087828 */ /* 0x000fcc0000000000 */
[----:B------:R-:W-:-:S06]  /*a6e0*/  DSETP.GTU.AND P0, PT, |R16|, +INF , PT ;  /* 0x7ff000001000742a */ /* 0x000fcc0003f0c200 */
[----:B------:R-:W-:Y:S02]  /*a6f0*/  FSEL R2, R16, R2, P0 ;  /* 0x0000000210027208 */ /* 0x000fe40000000000 */
[----:B------:R-:W-:Y:S01]  /*a700*/  FSEL R3, R17, R19, P0 ;  /* 0x0000001311037208 */ /* 0x000fe20000000000 */
[----:B------:R-:W-:Y:S06]  /*a710*/  BRA `(.L_x_47093) ;  /* 0x00000058009c7947 */ /* 0x000fec0003800000 */
.L_x_47094:
        /* <DEDUP_REMOVED lines=10> */
[C---:B------:R-:W-:Y:S02]  /*a7c0*/  DMUL R62, R4.reuse, R4 ;  /* 0x00000004043e7228 */ /* 0x040fe40000000000 */
[----:B------:R-:W-:Y:S01]  /*a7d0*/  LOP3.LUT R3, R11, 0xfffffff8, RZ, 0xc0, !PT ;  /* 0xfffffff80b037812 */ /* 0x000fe200078ec0ff */
[----:B------:R-:W-:Y:S01]  /*a7e0*/  DADD R4, R4, R4 ;  /* 0x0000000004047229 */ /* 0x000fe20000000004 */
[----:B------:R-:W-:-:S04]  /*a7f0*/  LOP3.LUT R53, R7, 0xfffffff8, RZ, 0xc0, !PT ;  /* 0xfffffff807357812 */ /* 0x000fc800078ec0ff */
[--C-:B------:R-:W-:Y:S02]  /*a800*/  DADD R22, R10, -R2.reuse ;  /* 0x000000000a167229 */ /* 0x100fe40000000802 */
[C---:B------:R-:W-:Y:S02]  /*a810*/  DMUL R10, R2.reuse, R54 ;  /* 0x00000036020a7228 */ /* 0x040fe40000000000 */
[C---:B------:R-:W-:Y:S02]  /*a820*/  DMUL R20, R2.reuse, R2 ;  /* 0x0000000202147228 */ /* 0x040fe40000000000 */
[----:B------:R-:W-:Y:S02]  /*a830*/  DADD R2, R2, R2 ;  /* 0x0000000002027229 */ /* 0x000fe40000000002 */
[--C-:B------:R-:W-:Y:S02]  /*a840*/  DADD R6, R6, -R52.reuse ;  /* 0x0000000006067229 */ /* 0x100fe40000000834 */
[----:B------:R-:W-:-:S02]  /*a850*/  DADD R60, R52, R52 ;  /* 0x00000000343c7229 */ /* 0x000fc40000000034 */
        /* <DEDUP_REMOVED lines=8> */
.L_x_47103:
        /* <DEDUP_REMOVED lines=74> */
[----:B------:R-:W-:-:S06]  /*ad80*/  DSETP.GEU.AND P2, PT, R60, R48, PT ;  /* 0x000000303c00722a */ /* 0x000fcc0003f4e000 */
[----:B------:R-:W-:Y:S02]  /*ad90*/  FSEL R22, R48, R60, !P2 ;  /* 0x0000003c30167208 */ /* 0x000fe40005000000 */
[----:B------:R-:W-:Y:S01]  /*ada0*/  FSEL R67, R60, R48, !P2 ;  /* 0x000000303c437208 */ /* 0x000fe20005000000 */
[----:B------:R-:W-:Y:S01]  /*adb0*/  IMAD.MOV.U32 R60, RZ, RZ, R2 ;  /* 0x000000ffff3c7224 */ /* 0x000fe200078e0002 */
[----:B------:R-:W-:Y:S02]  /*adc0*/  FSEL R48, R61, R49, !P2 ;  /* 0x000000313d307208 */ /* 0x000fe40005000000 */
[----:B------:R-:W-:Y:S01]  /*add0*/  FSEL R23, R49, R61, !P2 ;  /* 0x0000003d31177208 */ /* 0x000fe20005000000 */
[----:B------:R-:W-:Y:S02]  /*ade0*/  IMAD.MOV.U32 R61, RZ, RZ, R66 ;  /* 0x000000ffff3d7224 */ /* 0x000fe400078e0042 */
[----:B------:R-:W-:Y:S02]  /*adf0*/  IMAD.MOV.U32 R49, RZ, RZ, R48 ;  /* 0x000000ffff317224 */ /* 0x000fe400078e0030 */
[----:B------:R-:W-:Y:S01]  /*ae00*/  IMAD.MOV.U32 R48, RZ, RZ, R67 ;  /* 0x000000ffff307224 */ /* 0x000fe200078e0043 */
[----:B------:R-:W-:Y:S06]  /*ae10*/  @P0 BRA `(.L_x_47103) ;  /* 0xfffffff800b00947 */ /* 0x000fec000383ffff */
[----:B------:R-:W-:Y:S05]  /*ae20*/  BSYNC B0 ;  /* 0x0000000000007941 */ /* 0x000fea0003800000 */
.L_x_47102:
        /* <DEDUP_REMOVED lines=97> */
.L_x_47105:
        /* <DEDUP_REMOVED lines=24> */
.L_x_47108:
[----:B------:R-:W-:Y:S05]  /*b5c0*/  BSYNC B4 ;  /* 0x0000000000047941 */ /* 0x000fea0003800000 */
.L_x_47107:
        /* <DEDUP_REMOVED lines=29> */
.L_x_47106:
[----:B------:R-:W-:Y:S05]  /*b7a0*/  BSYNC B3 ;  /* 0x0000000000037941 */ /* 0x000fea0003800000 */
.L_x_47104:
        /* <DEDUP_REMOVED lines=18> */
[----:B------:R-:W-:Y:S02]  /*b8d0*/  DFMA R4, R4, R8, R6 ;  /* 0x000000080404722b */ /* 0x000fe40000000006 */
[----:B------:R-:W-:-:S08]  /*b8e0*/  DMUL R8, R2, 0.5 ;  /* 0x3fe0000002087828 */ /* 0x000fd00000000000 */
        /* <DEDUP_REMOVED lines=11> */
.L_x_47110:
[----:B------:R-:W-:Y:S05]  /*b9a0*/  BSYNC B3 ;  /* 0x0000000000037941 */ /* 0x000fea0003800000 */
.L_x_47109:
        /* <DEDUP_REMOVED lines=83> */
.L_x_47112:
[----:B------:R-:W-:-:S04]  /*bee0*/  ISETP.GE.AND P0, PT, R17, RZ, PT ;  /* 0x000000ff1100720c */ /* 0x000fc80003f06270 */
[----:B------:R-:W-:Y:S02]  /*bef0*/  FSEL R2, RZ, 3.37028055040000000000e+12, P0 ;  /* 0x54442d18ff027808 */ /* 0x000fe40000000000 */
[----:B------:R-:W-:-:S07]  /*bf00*/  FSEL R3, RZ, 2.1426990032196044922, P0 ;  /* 0x400921fbff037808 */ /* 0x000fce0000000000 */
.L_x_47113:
[----:B------:R-:W-:Y:S05]  /*bf10*/  BSYNC B0 ;  /* 0x0000000000007941 */ /* 0x000fea0003800000 */
.L_x_47111:
[----:B------:R-:W-:Y:S01]  /*bf20*/  DADD R16, |R16|, |R18| ;  /* 0x0000000010107229 */ /* 0x000fe20000000612 */
[----:B------:R-:W-:-:S07]  /*bf30*/  LOP3.LUT R19, R3, 0x80000000, R19, 0xb8, !PT ;  /* 0x8000000003137812 */ /* 0x000fce00078eb813 */
[----:B------:R-:W-:-:S06]  /*bf40*/  DSETP.GTU.AND P0, PT, |R16|, +INF , PT ;  /* 0x7ff000001000742a */ /* 0x000fcc0003f0c200 */
[----:B------:R-:W-:Y:S02]  /*bf50*/  FSEL R2, R16, R2, P0 ;  /* 0x0000000210027208 */ /* 0x000fe40000000000 */
[----:B------:R-:W-:Y:S01]  /*bf60*/  FSEL R3, R17, R19, P0 ;  /* 0x0000001311037208 */ /* 0x000fe20000000000 */
[----:B------:R-:W-:Y:S06]  /*bf70*/  BRA `(.L_x_47093) ;  /* 0x0000004000847947 */ /* 0x000fec0003800000 */
.L_x_47081:
        /* <DEDUP_REMOVED lines=9> */
[----:B------:R-:W-:Y:S01]  /*c010*/  IMAD.U32 R9, RZ, RZ, UR6 ;  /* 0x00000006ff097e24 */ /* 0x000fe2000f8e00ff */
        /* <DEDUP_REMOVED lines=9> */
[----:B------:R-:W-:Y:S01]  /*c0b0*/  IMAD.MOV.U32 R50, RZ, RZ, RZ ;  /* 0x000000ffff327224 */ /* 0x000fe200078e00ff */
[----:B------:R-:W-:Y:S01]  /*c0c0*/  MUFU.RCP64H R57, R11 ;  /* 0x0000000b00397308 */ /* 0x000fe20000001800 */
[----:B------:R-:W-:Y:S01]  /*c0d0*/  IMAD.MOV.U32 R56, RZ, RZ, 0x1 ;  /* 0x00000001ff387424 */ /* 0x000fe200078e00ff */
[----:B------:R-:W-:Y:S01]  /*c0e0*/  ISETP.GE.U32.AND P3, PT, R3, 0x7ff00000, PT ;  /* 0x7ff000000300780c */ /* 0x000fe20003f66070 */
[----:B------:R-:W-:Y:S01]  /*c0f0*/  BSSY B0, `(.L_x_47114) ;  /* 0x0000072000007945 */ /* 0x000fe20003800000 */
        /* <DEDUP_REMOVED lines=11> */
[----:B------:R-:W-:Y:S01]  /*c1b0*/  DSETP.NEU.AND P2, PT, R4, RZ, PT ;  /* 0x000000ff0400722a */ /* 0x000fe20003f4d000 */
[----:B------:R-:W-:Y:S01]  /*c1c0*/  LOP3.LUT R9, R8, 0x100000, RZ, 0xfc, !PT ;  /* 0x0010000008097812 */ /* 0x000fe200078efcff */
[----:B------:R-:W-:Y:S01]  /*c1d0*/  IMAD.MOV.U32 R8, RZ, RZ, RZ ;  /* 0x000000ffff087224 */ /* 0x000fe200078e00ff */
[----:B------:R-:W0:Y:S02]  /*c1e0*/  MUFU.RSQ64H R51, R21 ;  /* 0x0000001500337308 */ /* 0x000e240000001c00 */
        /* <DEDUP_REMOVED lines=8> */
[----:B------:R-:W-:Y:S02]  /*c270*/  DMUL R52, R48, R52 ;  /* 0x0000003430347228 */ /* 0x000fe40000000000 */
[----:B------:R-:W-:-:S06]  /*c280*/  DFMA R4, -R10, R20, 1 ;  /* 0x3ff000000a04742b */ /* 0x000fcc0000000114 */
[----:B------:R-:W-:Y:S02]  /*c290*/  DMUL R52, R52, R8 ;  /* 0x0000000834347228 */ /* 0x000fe40000000000 */
[----:B------:R-:W-:-:S08]  /*c2a0*/  DFMA R4, R20, R4, R20 ;  /* 0x000000041404722b */ /* 0x000fd00000000014 */
        /* <DEDUP_REMOVED lines=86> */
.L_x_47115:
[----:B------:R-:W-:Y:S05]  /*c810*/  BSYNC B0 ;  /* 0x0000000000007941 */ /* 0x000fea0003800000 */
.L_x_47114:
        /* <DEDUP_REMOVED lines=10> */
.L_x_47117:
[----:B------:R-:W-:Y:S05]  /*c8c0*/  BSYNC B3 ;  /* 0x0000000000037941 */ /* 0x000fea0003800000 */
.L_x_47116:
        /* <DEDUP_REMOVED lines=82> */
.L_x_47119:
[----:B------:R-:W-:-:S04]  /*cdf0*/  ISETP.GE.AND P0, PT, R17, RZ, PT ;  /* 0x000000ff1100720c */ /* 0x000fc80003f06270 */
[----:B------:R-:W-:Y:S02]  /*ce00*/  FSEL R2, RZ, 3.37028055040000000000e+12, P0 ;  /* 0x54442d18ff027808 */ /* 0x000fe40000000000 */
[----:B------:R-:W-:-:S07]  /*ce10*/  FSEL R3, RZ, 2.1426990032196044922, P0 ;  /* 0x400921fbff037808 */ /* 0x000fce0000000000 */
.L_x_47120:
[----:B------:R-:W-:Y:S05]  /*ce20*/  BSYNC B0 ;  /* 0x0000000000007941 */ /* 0x000fea0003800000 */
.L_x_47118:
[----:B------:R-:W-:Y:S01]  /*ce30*/  DADD R16, |R16|, |R18| ;  /* 0x0000000010107229 */ /* 0x000fe20000000612 */
[----:B------:R-:W-:-:S07]  /*ce40*/  LOP3.LUT R19, R3, 0x80000000, R19, 0xb8, !PT ;  /* 0x8000000003137812 */ /* 0x000fce00078eb813 */
[----:B------:R-:W-:-:S06]  /*ce50*/  DSETP.GTU.AND P0, PT, |R16|, +INF , PT ;  /* 0x7ff000001000742a */ /* 0x000fcc0003f0c200 */
[----:B------:R-:W-:Y:S02]  /*ce60*/  FSEL R2, R16, R2, P0 ;  /* 0x0000000210027208 */ /* 0x000fe40000000000 */
[----:B------:R-:W-:Y:S01]  /*ce70*/  FSEL R3, R17, R19, P0 ;  /* 0x0000001311037208 */ /* 0x000fe20000000000 */
[----:B------:R-:W-:Y:S06]  /*ce80*/  BRA `(.L_x_47093) ;  /* 0x0000003000c07947 */ /* 0x000fec0003800000 */
.L_x_47080:
        /* <DEDUP_REMOVED lines=90> */
.L_x_47123:
        /* <DEDUP_REMOVED lines=24> */
.L_x_47126:
[----:B------:R-:W-:Y:S05]  /*d5b0*/  BSYNC B4 ;  /* 0x0000000000047941 */ /* 0x000fea0003800000 */
.L_x_47125:
        /* <DEDUP_REMOVED lines=29> */
.L_x_47124:
[----:B------:R-:W-:Y:S05]  /*d790*/  BSYNC B3 ;  /* 0x0000000000037941 */ /* 0x000fea0003800000 */
.L_x_47122:
        /* <DEDUP_REMOVED lines=83> */
.L_x_47121:
        /* <DEDUP_REMOVED lines=85> */
.L_x_47079:
        /* <DEDUP_REMOVED lines=22> */
[----:B-1--4-:R-:W-:Y:S05]  /*e380*/  CALL.REL.NOINC `($__internal_85_$__cuda_sm20_div_rn_f64_full) ;  /* 0x0000025800847944 */ /* 0x012fea0003c00000 */
[----:B------:R-:W-:Y:S02]  /*e390*/  IMAD.MOV.U32 R5, RZ, RZ, R4 ;  /* 0x000000ffff057224 */ /* 0x000fe400078e0004 */
[----:B------:R-:W-:-:S07]  /*e3a0*/  IMAD.MOV.U32 R4, RZ, RZ, R3 ;  /* 0x000000ffff047224 */ /* 0x000fce00078e0003 */
.L_x_47128:
[----:B------:R-:W-:Y:S05]  /*e3b0*/  BSYNC B3 ;  /* 0x0000000000037941 */ /* 0x000fea0003800000 */
.L_x_47127:
        /* <DEDUP_REMOVED lines=26> */
.L_x_47130:
[----:B------:R-:W-:Y:S05]  /*e560*/  BSYNC B3 ;  /* 0x0000000000037941 */ /* 0x000fea0003800000 */
.L_x_47129:
        /* <DEDUP_REMOVED lines=135> */
.L_x_47132:
[----:B------:R-:W-:Y:S05]  /*ede0*/  BSYNC B0 ;  /* 0x0000000000007941 */ /* 0x000fea0003800000 */
.L_x_47131:
        /* <DEDUP_REMOVED lines=10> */
.L_x_47134:
[----:B------:R-:W-:Y:S05]  /*ee90*/  BSYNC B3 ;  /* 0x0000000000037941 */ /* 0x000fea0003800000 */
.L_x_47133:
        /* <DEDUP_REMOVED lines=82> */
.L_x_47136:
[----:B------:R-:W-:-:S04]  /*f3c0*/  ISETP.GE.AND P0, PT, R17, RZ, PT ;  /* 0x000000ff1100720c */ /* 0x000fc80003f06270 */
[----:B------:R-:W-:Y:S02]  /*f3d0*/  FSEL R2, RZ, 3.37028055040000000000e+12, P0 ;  /* 0x54442d18ff027808 */ /* 0x000fe40000000000 */
[----:B------:R-:W-:-:S07]  /*f3e0*/  FSEL R3, RZ, 2.1426990032196044922, P0 ;  /* 0x400921fbff037808 */ /* 0x000fce0000000000 */
.L_x_47137:
[----:B------:R-:W-:Y:S05]  /*f3f0*/  BSYNC B0 ;  /* 0x0000000000007941 */ /* 0x000fea0003800000 */
.L_x_47135:
[----:B------:R-:W-:Y:S01]  /*f400*/  DADD R16, |R16|, |R18| ;  /* 0x0000000010107229 */ /* 0x000fe20000000612 */
[----:B------:R-:W-:Y:S01]  /*f410*/  LOP3.LUT R19, R3, 0x80000000, R19, 0xb8, !PT ;  /* 0x8000000003137812 */ /* 0x000fe200078eb813 */
[----:B------:R-:W-:-:S06]  /*f420*/  DADD R8, R8, 1 ;  /* 0x3ff0000008087429 */ /* 0x000fcc0000000000 */
[----:B------:R-:W-:-:S06]  /*f430*/  DSETP.GTU.AND P0, PT, |R16|, +INF , PT ;  /* 0x7ff000001000742a */ /* 0x000fcc0003f0c200 */
[----:B------:R-:W-:Y:S02]  /*f440*/  FSEL R2, R16, R2, P0 ;  /* 0x0000000210027208 */ /* 0x000fe40000000000 */
[----:B------:R-:W-:Y:S01]  /*f450*/  FSEL R3, R17, R19, P0 ;  /* 0x0000001311037208 */ /* 0x000fe20000000000 */
[----:B------:R-:W-:Y:S06]  /*f460*/  BRA `(.L_x_47093) ;  /* 0x0000000c00487947 */ /* 0x000fec0003800000 */
.L_x_47078:
        /* <DEDUP_REMOVED lines=108> */
.L_x_47139:
[----:B------:R-:W-:Y:S05]  /*fb30*/  BSYNC B0 ;  /* 0x0000000000007941 */ /* 0x000fea0003800000 */
.L_x_47138:
        /* <DEDUP_REMOVED lines=10> */
.L_x_47141:
[----:B------:R-:W-:Y:S05]  /*fbe0*/  BSYNC B3 ;  /* 0x0000000000037941 */ /* 0x000fea0003800000 */
.L_x_47140:
        /* <DEDUP_REMOVED lines=82> */
.L_x_47143:
[----:B------:R-:W-:Y:S02]  /*10110*/  FSEL R2, RZ, 3.37028055040000000000e+12, P2 ;  /* 0x54442d18ff027808 */ /* 0x000fe40001000000 */
[----:B------:R-:W-:-:S07]  /*10120*/  FSEL R3, RZ, 2.1426990032196044922, P2 ;  /* 0x400921fbff037808 */ /* 0x000fce0001000000 */
.L_x_47144:
[----:B------:R-:W-:Y:S05]  /*10130*/  BSYNC B0 ;  /* 0x0000000000007941 */ /* 0x000fea0003800000 */
.L_x_47142:
[----:B------:R-:W-:Y:S01]  /*10140*/  DADD R16, |R16|, |R18| ;  /* 0x0000000010107229 */ /* 0x000fe20000000612 */
[----:B------:R-:W-:-:S07]  /*10150*/  LOP3.LUT R19, R3, 0x80000000, R19, 0xb8, !PT ;  /* 0x8000000003137812 */ /* 0x000fce00078eb813 */
[----:B------:R-:W-:-:S06]  /*10160*/  DSETP.GTU.AND P0, PT, |R16|, +INF , PT ;  /* 0x7ff000001000742a */ /* 0x000fcc0003f0c200 */
[----:B------:R-:W-:Y:S02]  /*10170*/  FSEL R2, R16, R2, P0 ;  /* 0x0000000210027208 */ /* 0x000fe40000000000 */
[----:B------:R-:W-:-:S07]  /*10180*/  FSEL R3, R17, R19, P0 ;  /* 0x0000001311037208 */ /* 0x000fce0000000000 */
.L_x_47093:
[----:B------:R-:W-:Y:S05]  /*10190*/  BSYNC B2 ;  /* 0x0000000000027941 */ /* 0x000fea0003800000 */
.L_x_47077:
[C---:B-1--4-:R-:W-:Y:S02]  /*101a0*/  DMUL R48, R2.reuse, R24 ;  /* 0x0000001802307228 */ /* 0x052fe40000000000 */
        /* <DEDUP_REMOVED lines=73> */
.L_x_47150:
[----:B------:R-:W-:Y:S05]  /*10640*/  BSYNC B0 ;  /* 0x0000000000007941 */ /* 0x000fea0003800000 */
.L_x_47149:
        /* <DEDUP_REMOVED lines=21> */
[----:B------:R-:W-:Y:S05]  /*107a0*/  CALL.REL.NOINC `($_ZN2at6native27unrolled_elementwise_kernelIZZZNS0_50_GLOBAL__N__2680c7bb_12_PowKernel_cu_140f0503_289624pow_tensor_tensor_kernelERNS_18TensorIteratorBaseEENKUlvE_clEvENKUlvE6_clEvEUlN3c107complexIdEES9_E_St5arrayIPcLm3EELi4E23TrivialOffsetCalculatorILi2EjESE_ILi1EjENS0_6memory12LoadWithCastILi2EEENSH_13StoreWithCastILi1EEEEEviT_T0_T2_T3_T4_T5_$__internal_trig_reduction_slowpathd) ;  /* 0x0000023c000c7944 */ /* 0x000fea0003c00000 */
[----:B------:R-:W-:Y:S02]  /*107b0*/  IMAD.MOV.U32 R8, RZ, RZ, R4 ;  /* 0x000000ffff087224 */ /* 0x000fe400078e0004 */
[----:B------:R-:W-:Y:S01]  /*107c0*/  IMAD.MOV.U32 R9, RZ, RZ, R5 ;  /* 0x000000ffff097224 */ /* 0x000fe200078e0005 */
[----:B------:R-:W-:Y:S06]  /*107d0*/  BRA `(.L_x_47153) ;  /* 0x0000000000087947 */ /* 0x000fec0003800000 */
.L_x_47152:
[----:B------:R-:W-:Y:S01]  /*107e0*/  DMUL R8, RZ, R48 ;  /* 0x00000030ff087228 */ /* 0x000fe20000000000 */
[----:B------:R-:W-:-:S10]  /*107f0*/  IMAD.MOV.U32 R0, RZ, RZ, RZ ;  /* 0x000000ffff007224 */ /* 0x000fd400078e00ff */
.L_x_47153:
[----:B------:R-:W-:Y:S05]  /*10800*/  BSYNC B2 ;  /* 0x0000000000027941 */ /* 0x000fea0003800000 */
.L_x_47151:
        /* <DEDUP_REMOVED lines=48> */
.L_x_47155:
[----:B------:R-:W-:Y:S01]  /*10b10*/  DMUL R2, RZ, R48 ;  /* 0x00000030ff027228 */ /* 0x000fe20000000000 */
[----:B------:R-:W-:-:S10]  /*10b20*/  IMAD.MOV.U32 R0, RZ, RZ, RZ ;  /* 0x000000ffff007224 */ /* 0x000fd400078e00ff */
.L_x_47156:
[----:B------:R-:W-:Y:S05]  /*10b30*/  BSYNC B2 ;  /* 0x0000000000027941 */ /* 0x000fea0003800000 */
.L_x_47154:
        /* <DEDUP_REMOVED lines=25> */
.L_x_47148:
        /* <DEDUP_REMOVED lines=62> */
.L_x_47158:
[----:B------:R-:W-:Y:S05]  /*110b0*/  BSYNC B0 ;  /* 0x0000000000007941 */ /* 0x000fea0003800000 */
.L_x_47157:
        /* <DEDUP_REMOVED lines=25> */
.L_x_47160:
[----:B------:R-:W-:Y:S01]  /*11250*/  DMUL R10, RZ, R48 ;  /* 0x00000030ff0a7228 */ /* 0x000fe20000000000 */
[----:B------:R-:W-:-:S10]  /*11260*/  IMAD.MOV.U32 R0, RZ, RZ, RZ ;  /* 0x000000ffff007224 */ /* 0x000fd400078e00ff */
.L_x_47161:
[----:B------:R-:W-:Y:S05]  /*11270*/  BSYNC B2 ;  /* 0x0000000000027941 */ /* 0x000fea0003800000 */
.L_x_47159:
        /* <DEDUP_REMOVED lines=48> */
.L_x_47163:
[----:B------:R-:W-:Y:S01]  /*11580*/  DMUL R2, RZ, R48 ;  /* 0x00000030ff027228 */ /* 0x000fe20000000000 */
[----:B------:R-:W-:-:S10]  /*11590*/  IMAD.MOV.U32 R0, RZ, RZ, RZ ;  /* 0x000000ffff007224 */ /* 0x000fd400078e00ff */
.L_x_47164:
[----:B------:R-:W-:Y:S05]  /*115a0*/  BSYNC B2 ;  /* 0x0000000000027941 */ /* 0x000fea0003800000 */
.L_x_47162:
        /* <DEDUP_REMOVED lines=39> */
.L_x_47147:
        /* <DEDUP_REMOVED lines=11> */
.L_x_47165:
[----:B------:R-:W-:-:S10]  /*118d0*/  DADD R8, R48, -R48 ;  /* 0x0000000030087229 */ /* 0x000fd40000000830 */
[----:B------:R-:W-:Y:S02]  /*118e0*/  IMAD.MOV.U32 R10, RZ, RZ, R8 ;  /* 0x000000ffff0a7224 */ /* 0x000fe400078e0008 */
[----:B------:R-:W-:Y:S01]  /*118f0*/  IMAD.MOV.U32 R11, RZ, RZ, R9 ;  /* 0x000000ffff0b7224 */ /* 0x000fe200078e0009 */
[----:B------:R-:W-:Y:S06]  /*11900*/  BRA `(.L_x_47076) ;  /* 0x0000000800947947 */ /* 0x000fec0003800000 */
.L_x_47146:
        /* <DEDUP_REMOVED lines=26> */
.L_x_47167:
[----:B------:R-:W-:Y:S01]  /*11ab0*/  DMUL R2, RZ, R48 ;  /* 0x00000030ff027228 */ /* 0x000fe20000000000 */
[----:B------:R-:W-:-:S10]  /*11ac0*/  IMAD.MOV.U32 R0, RZ, RZ, RZ ;  /* 0x000000ffff007224 */ /* 0x000fd400078e00ff */
.L_x_47168:
[----:B------:R-:W-:Y:S05]  /*11ad0*/  BSYNC B2 ;  /* 0x0000000000027941 */ /* 0x000fea0003800000 */
.L_x_47166:
        /* <DEDUP_REMOVED lines=48> */
.L_x_47170:
[----:B------:R-:W-:Y:S01]  /*11de0*/  DMUL R10, RZ, R48 ;  /* 0x00000030ff0a7228 */ /* 0x000fe20000000000 */
[----:B------:R-:W-:-:S10]  /*11df0*/  IMAD.MOV.U32 R0, RZ, RZ, RZ ;  /* 0x000000ffff007224 */ /* 0x000fd400078e00ff */
.L_x_47171:
[----:B------:R-:W-:Y:S05]  /*11e00*/  BSYNC B2 ;  /* 0x0000000000027941 */ /* 0x000fea0003800000 */
.L_x_47169:
        /* <DEDUP_REMOVED lines=24> */
.L_x_47145:
        /* <DEDUP_REMOVED lines=58> */
.L_x_47173:
[----:B------:R-:W-:Y:S05]  /*12330*/  BSYNC B0 ;  /* 0x0000000000007941 */ /* 0x000fea0003800000 */
.L_x_47172:
[----:B------:R-:W-:Y:S02]  /*12340*/  IMAD.MOV.U32 R10, RZ, RZ, R48 ;  /* 0x000000ffff0a7224 */ /* 0x000fe400078e0030 */
[----:B------:R-:W-:-:S07]  /*12350*/  IMAD.MOV.U32 R11, RZ, RZ, R49 ;  /* 0x000000ffff0b7224 */ /* 0x000fce00078e0031 */
.L_x_47076:
[----:B------:R-:W-:Y:S05]  /*12360*/  BSYNC B1 ;  /* 0x0000000000017941 */ /* 0x000fea0003800000 */
.L_x_47075:
[----:B--2--5:R-:W2:Y:S01]  /*12370*/  S2R R16, SR_TID.X ;  /* 0x0000000000107919 */ /* 0x024ea20000002100 */
[----:B------:R-:W-:Y:S01]  /*12380*/  BSSY B1, `(.L_x_47174) ;  /* 0x00009b1000017945 */ /* 0x000fe20003800000 */
[----:B01----:R-:W-:Y:S02]  /*12390*/  CS2R R26, SRZ ;  /* 0x00000000001a7805 */ /* 0x003fe4000001ff00 */
[----:B---34-:R-:W-:Y:S01]  /*123a0*/  CS2R R24, SRZ ;  /* 0x0000000000187805 */ /* 0x018fe2000001ff00 */
[----:B--2---:R-:W-:-:S05]  /*123b0*/  VIADD R2, R16, 0x80 ;  /* 0x0000008010027836 */ /* 0x004fca0000000000 */
        /* <DEDUP_REMOVED lines=40> */
[--C-:B------:R-:W-:Y:S02]  /*12640*/  IMAD.MOV.U32 R5, RZ, RZ, R19.reuse ;  /* 0x000000ffff057224 */ /* 0x100fe400078e0013 */
[----:B------:R-:W-:Y:S02]  /*12650*/  IMAD.MOV.U32 R3, RZ, RZ, R19 ;  /* 0x000000ffff037224 */ /* 0x000fe400078e0013 */
[----:B------:R-:W-:-:S06]  /*12660*/  IMAD.MOV.U32 R20, RZ, RZ, R18 ;  /* 0x000000ffff147224 */ /* 0x000fcc00078e0012 */
        /* <DEDUP_REMOVED lines=76> */
.L_x_47183:
        /* <DEDUP_REMOVED lines=21> */
[----:B------:R-:W-:Y:S05]  /*12c80*/  CALL.REL.NOINC `($__internal_85_$__cuda_sm20_div_rn_f64_full) ;  /* 0x0000021000447944 */ /* 0x000fea0003c00000 */
[----:B------:R-:W-:Y:S02]  /*12c90*/  IMAD.MOV.U32 R5, RZ, RZ, R4 ;  /* 0x000000ffff057224 */ /* 0x000fe400078e0004 */
[----:B------:R-:W-:-:S07]  /*12ca0*/  IMAD.MOV.U32 R4, RZ, RZ, R3 ;  /* 0x000000ffff047224 */ /* 0x000fce00078e0003 */
.L_x_47186:
[----:B------:R-:W-:Y:S05]  /*12cb0*/  BSYNC B4 ;  /* 0x0000000000047941 */ /* 0x000fea0003800000 */
.L_x_47185:
        /* <DEDUP_REMOVED lines=29> */
.L_x_47184:
[----:B------:R-:W-:Y:S05]  /*12e90*/  BSYNC B3 ;  /* 0x0000000000037941 */ /* 0x000fea0003800000 */
.L_x_47182:
        /* <DEDUP_REMOVED lines=23> */
.L_x_47188:
[----:B------:R-:W-:Y:S05]  /*13010*/  BSYNC B3 ;  /* 0x0000000000037941 */ /* 0x000fea0003800000 */
.L_x_47187:
        /* <DEDUP_REMOVED lines=82> */
.L_x_47190:
[----:B------:R-:W-:-:S04]  /*13540*/  ISETP.GE.AND P0, PT, R29, RZ, PT ;  /* 0x000000ff1d00720c */ /* 0x000fc80003f06270 */
[----:B------:R-:W-:Y:S02]  /*13550*/  FSEL R4, RZ, 3.37028055040000000000e+12, P0 ;  /* 0x54442d18ff047808 */ /* 0x000fe40000000000 */
[----:B------:R-:W-:-:S07]  /*13560*/  FSEL R5, RZ, 2.1426990032196044922, P0 ;  /* 0x400921fbff057808 */ /* 0x000fce0000000000 */
.L_x_47191:
[----:B------:R-:W-:Y:S05]  /*13570*/  BSYNC B0 ;  /* 0x0000000000007941 */ /* 0x000fea0003800000 */
.L_x_47189:
[----:B------:R-:W-:Y:S01]  /*13580*/  DADD R28, |R28|, |R30| ;  /* 0x000000001c1c7229 */ /* 0x000fe2000000061e */
[----:B------:R-:W-:Y:S01]  /*13590*/  LOP3.LUT R31, R5, 0x80000000, R31, 0xb8, !PT ;  /* 0x80000000051f7812 */ /* 0x000fe200078eb81f */
[----:B------:R-:W-:-:S06]  /*135a0*/  DMUL R18, R18, 0.5 ;  /* 0x3fe0000012127828 */ /* 0x000fcc0000000000 */
[----:B------:R-:W-:-:S06]  /*135b0*/  DSETP.GTU.AND P0, PT, |R28|, +INF , PT ;  /* 0x7ff000001c00742a */ /* 0x000fcc0003f0c200 */
[----:B------:R-:W-:Y:S02]  /*135c0*/  FSEL R4, R28, R4, P0 ;  /* 0x000000041c047208 */ /* 0x000fe40000000000 */
[----:B------:R-:W-:Y:S01]  /*135d0*/  FSEL R5, R29, R31, P0 ;  /* 0x0000001f1d057208 */ /* 0x000fe20000000000 */
[----:B------:R-:W-:Y:S06]  /*135e0*/  BRA `(.L_x_47192) ;  /* 0x0000006400b47947 */ /* 0x000fec0003800000 */
.L_x_47181:
        /* <DEDUP_REMOVED lines=101> */
.L_x_47195:
[----:B------:R-:W-:Y:S05]  /*13c40*/  BSYNC B0 ;  /* 0x0000000000007941 */ /* 0x000fea0003800000 */
.L_x_47194:
[----:B------:R-:W-:Y:S04]  /*13c50*/  BSSY B3, `(.L_x_47196) ;  /* 0x000000a000037945 */ /* 0x000fe80003800000 */
        /* <DEDUP_REMOVED lines=9> */
.L_x_47197:
[----:B------:R-:W-:Y:S05]  /*13cf0*/  BSYNC B3 ;  /* 0x0000000000037941 */ /* 0x000fea0003800000 */
.L_x_47196:
        /* <DEDUP_REMOVED lines=82> */
.L_x_47199:
[----:B------:R-:W-:-:S04]  /*14220*/  ISETP.GE.AND P0, PT, R29, RZ, PT ;  /* 0x000000ff1d00720c */ /* 0x000fc80003f06270 */
[----:B------:R-:W-:Y:S02]  /*14230*/  FSEL R4, RZ, 3.37028055040000000000e+12, P0 ;  /* 0x54442d18ff047808 */ /* 0x000fe40000000000 */
[----:B------:R-:W-:-:S07]  /*14240*/  FSEL R5, RZ, 2.1426990032196044922, P0 ;  /* 0x400921fbff057808 */ /* 0x000fce0000000000 */
.L_x_47200:
[----:B------:R-:W-:Y:S05]  /*14250*/  BSYNC B0 ;  /* 0x0000000000007941 */ /* 0x000fea0003800000 */
.L_x_47198:
[----:B------:R-:W-:Y:S01]  /*14260*/  DADD R28, |R28|, |R30| ;  /* 0x000000001c1c7229 */ /* 0x000fe2000000061e */
[----:B------:R-:W-:Y:S01]  /*14270*/  LOP3.LUT R31, R5, 0x80000000, R31, 0xb8, !PT ;  /* 0x80000000051f7812 */ /* 0x000fe200078eb81f */
[----:B------:R-:W-:-:S06]  /*14280*/  DMUL R18, R18, 0.5 ;  /* 0x3fe0000012127828 */ /* 0x000fcc0000000000 */
[----:B------:R-:W-:-:S06]  /*14290*/  DSETP.GTU.AND P0, PT, |R28|, +INF , PT ;  /* 0x7ff000001c00742a */ /* 0x000fcc0003f0c200 */
[----:B------:R-:W-:Y:S02]  /*142a0*/  FSEL R4, R28, R4, P0 ;  /* 0x000000041c047208 */ /* 0x000fe40000000000 */
[----:B------:R-:W-:Y:S01]  /*142b0*/  FSEL R5, R29, R31, P0 ;  /* 0x0000001f1d057208 */ /* 0x000fe20000000000 */
[----:B------:R-:W-:Y:S06]  /*142c0*/  BRA `(.L_x_47192) ;  /* 0x00000058007c7947 */ /* 0x000fec0003800000 */
.L_x_47193:
        /* <DEDUP_REMOVED lines=10> */
[C---:B------:R-:W-:Y:S02]  /*14370*/  DADD R54, R20.reuse, R20 ;  /* 0x0000000014367229 */ /* 0x040fe40000000014 */
[----:B------:R-:W-:Y:S01]  /*14380*/  LOP3.LUT R7, R19, 0xfffffff8, RZ, 0xc0, !PT ;  /* 0xfffffff813077812 */ /* 0x000fe200078ec0ff */
[----:B------:R-:W-:Y:S01]  /*14390*/  DMUL R56, R20, R20 ;  /* 0x0000001414387228 */ /* 0x000fe20000000000 */
[----:B------:R-:W-:-:S04]  /*143a0*/  LOP3.LUT R51, R27, 0xfffffff8, RZ, 0xc0, !PT ;  /* 0xfffffff81b337812 */ /* 0x000fc800078ec0ff */
[----:B------:R-:W-:Y:S02]  /*143b0*/  DADD R48, R18, -R6 ;  /* 0x0000000012307229 */ /* 0x000fe40000000806 */
[C---:B------:R-:W-:Y:S02]  /*143c0*/  DMUL R60, R6.reuse, R62 ;  /* 0x0000003e063c7228 */ /* 0x040fe40000000000 */
[----:B------:R-:W-:Y:S02]  /*143d0*/  DMUL R64, R6, R6 ;  /* 0x0000000606407228 */ /* 0x000fe40000000000 */
[----:B------:R-:W-:Y:S02]  /*143e0*/  DADD R52, R26, -R50 ;  /* 0x000000001a347229 */ /* 0x000fe40000000832 */
[----:B------:R-:W-:Y:S02]  /*143f0*/  DADD R6, R6, R6 ;  /* 0x0000000006067229 */ /* 0x000fe40000000006 */
[----:B------:R-:W-:-:S02]  /*14400*/  DADD R66, R50, R50 ;  /* 0x0000000032427229 */ /* 0x000fc40000000032 */
[C---:B------:R-:W-:Y:S02]  /*14410*/  DMUL R18, R50.reuse, R54 ;  /* 0x0000003632127228 */ /* 0x040fe40000000000 */
[----:B------:R-:W-:Y:S02]  /*14420*/  DMUL R20, R50, R50 ;  /* 0x0000003232147228 */ /* 0x000fe40000000000 */
[----:B------:R-:W-:Y:S02]  /*14430*/  DMUL R62, R48, R62 ;  /* 0x0000003e303e7228 */ /* 0x000fe40000000000 */
[----:B------:R-:W-:Y:S02]  /*14440*/  DMUL R26, R52, R54 ;  /* 0x00000036341a7228 */ /* 0x000fe40000000000 */
[----:B------:R-:W-:Y:S02]  /*14450*/  DMUL R58, R48, R6 ;  /* 0x00000006303a7228 */ /* 0x000fe40000000000 */
[----:B------:R-:W-:-:S02]  /*14460*/  DMUL R50, R52, R66 ;  /* 0x0000004234327228 */ /* 0x000fc40000000000 */
[----:B------:R-:W-:Y:S02]  /*14470*/  DMUL R48, R48, R48 ;  /* 0x0000003030307228 */ /* 0x000fe40000000000 */
[----:B------:R-:W-:-:S11]  /*14480*/  DMUL R52, R52, R52 ;  /* 0x0000003434347228 */ /* 0x000fd60000000000 */
.L_x_47202:
        /* <DEDUP_REMOVED lines=73> */
[----:B------:R-:W-:Y:S01]  /*14920*/  DSETP.GEU.AND P2, PT, R60, R52, PT ;  /* 0x000000343c00722a */ /* 0x000fe20003f4e000 */
[----:B------:R-:W-:-:S05]  /*14930*/  IMAD.MOV.U32 R51, RZ, RZ, R66 ;  /* 0x000000ffff337224 */ /* 0x000fca00078e0042 */
        /* <DEDUP_REMOVED lines=9> */
.L_x_47201:
        /* <DEDUP_REMOVED lines=98> */
.L_x_47204:
        /* <DEDUP_REMOVED lines=24> */
.L_x_47207:
[----:B------:R-:W-:Y:S05]  /*15170*/  BSYNC B4 ;  /* 0x0000000000047941 */ /* 0x000fea0003800000 */
.L_x_47206:
        /* <DEDUP_REMOVED lines=29> */
.L_x_47205:
[----:B------:R-:W-:Y:S05]  /*15350*/  BSYNC B3 ;  /* 0x0000000000037941 */ /* 0x000fea0003800000 */
.L_x_47203:
        /* <DEDUP_REMOVED lines=23> */
.L_x_47209:
[----:B------:R-:W-:Y:S05]  /*154d0*/  BSYNC B3 ;  /* 0x0000000000037941 */ /* 0x000fea0003800000 */
.L_x_47208:
        /* <DEDUP_REMOVED lines=82> */
.L_x_47211:
[----:B------:R-:W-:-:S04]  /*15a00*/  ISETP.GE.AND P0, PT, R29, RZ, PT ;  /* 0x000000ff1d00720c */ /* 0x000fc80003f06270 */
[----:B------:R-:W-:Y:S02]  /*15a10*/  FSEL R4, RZ, 3.37028055040000000000e+12, P0 ;  /* 0x54442d18ff047808 */ /* 0x000fe40000000000 */
[----:B------:R-:W-:-:S07]  /*15a20*/  FSEL R5, RZ, 2.1426990032196044922, P0 ;  /* 0x400921fbff057808 */ /* 0x000fce0000000000 */
.L_x_47212:
[----:B------:R-:W-:Y:S05]  /*15a30*/  BSYNC B0 ;  /* 0x0000000000007941 */ /* 0x000fea0003800000 */
.L_x_47210:
[----:B------:R-:W-:Y:S01]  /*15a40*/  DADD R28, |R28|, |R30| ;  /* 0x000000001c1c7229 */ /* 0x000fe2000000061e */
[----:B------:R-:W-:Y:S01]  /*15a50*/  LOP3.LUT R31, R5, 0x80000000, R31, 0xb8, !PT ;  /* 0x80000000051f7812 */ /* 0x000fe200078eb81f */
[----:B------:R-:W-:-:S06]  /*15a60*/  DMUL R18, R18, 0.5 ;  /* 0x3fe0000012127828 */ /* 0x000fcc0000000000 */
[----:B------:R-:W-:-:S06]  /*15a70*/  DSETP.GTU.AND P0, PT, |R28|, +INF , PT ;  /* 0x7ff000001c00742a */ /* 0x000fcc0003f0c200 */
[----:B------:R-:W-:Y:S02]  /*15a80*/  FSEL R4, R28, R4, P0 ;  /* 0x000000041c047208 */ /* 0x000fe40000000000 */
[----:B------:R-:W-:Y:S01]  /*15a90*/  FSEL R5, R29, R31, P0 ;  /* 0x0000001f1d057208 */ /* 0x000fe20000000000 */
[----:B------:R-:W-:Y:S06]  /*15aa0*/  BRA `(.L_x_47192) ;  /* 0x0000004000847947 */ /* 0x000fec0003800000 */
.L_x_47180:
        /* <DEDUP_REMOVED lines=10> */
[----:B------:R-:W-:Y:S01]  /*15b50*/  SEL R3, R49, R5, P0 ;  /* 0x0000000531037207 */ /* 0x000fe20000000000 */
[----:B------:R-:W-:Y:S01]  /*15b60*/  IMAD.MOV.U32 R50, RZ, RZ, 0x0 ;  /* 0x00000000ff327424 */ /* 0x000fe200078e00ff */
[----:B------:R-:W-:Y:S01]  /*15b70*/  LOP3.LUT R0, R19, 0xffc00000, RZ, 0xc0, !PT ;  /* 0xffc0000013007812 */ /* 0x000fe200078ec0ff */
[----:B------:R-:W-:Y:S01]  /*15b80*/  IMAD.MOV.U32 R51, RZ, RZ, 0x3fd80000 ;  /* 0x3fd80000ff337424 */ /* 0x000fe200078e00ff */
[-C--:B------:R-:W-:Y:S01]  /*15b90*/  SEL R6, R48, R4.reuse, P0 ;  /* 0x0000000430067207 */ /* 0x080fe20000000000 */
[----:B------:R-:W-:Y:S01]  /*15ba0*/  IMAD.MOV.U32 R7, RZ, RZ, R3 ;  /* 0x000000ffff077224 */ /* 0x000fe200078e0003 */
[----:B------:R-:W-:Y:S01]  /*15bb0*/  IADD3 R21, -R0, 0x7fd00000, RZ ;  /* 0x7fd0000000157810 */ /* 0x000fe20007ffe1ff */
[----:B------:R-:W-:Y:S01]  /*15bc0*/  MUFU.RCP64H R53, R23 ;  /* 0x0000001700357308 */ /* 0x000fe20000001800 */
[----:B------:R-:W-:Y:S01]  /*15bd0*/  SEL R18, R48, R4, P2 ;  /* 0x0000000430127207 */ /* 0x000fe20001000000 */
[----:B------:R-:W-:Y:S01]  /*15be0*/  IMAD.MOV.U32 R52, RZ, RZ, 0x1 ;  /* 0x00000001ff347424 */ /* 0x000fe200078e00ff */
[----:B------:R-:W-:Y:S01]  /*15bf0*/  ISETP.GE.U32.AND P3, PT, R3, 0x7ff00000, PT ;  /* 0x7ff000000300780c */ /* 0x000fe20003f66070 */
[----:B------:R-:W-:Y:S01]  /*15c00*/  BSSY B0, `(.L_x_47213) ;  /* 0x0000071000007945 */ /* 0x000fe20003800000 */
[C---:B------:R-:W-:Y:S01]  /*15c10*/  DMUL R26, R20.reuse, R6 ;  /* 0x00000006141a7228 */ /* 0x040fe20000000000 */
[----:B------:R-:W-:Y:S01]  /*15c20*/  FSETP.GEU.AND P5, PT, |R25|, 6.5827683646048100446e-37, PT ;  /* 0x036000001900780b */ /* 0x000fe20003fae200 */
[----:B------:R-:W-:-:S06]  /*15c30*/  DMUL R20, R20, R18 ;  /* 0x0000001214147228 */ /* 0x000fcc0000000000 */
[----:B------:R-:W-:-:S08]  /*15c40*/  DMUL R26, R26, R26 ;  /* 0x0000001a1a1a7228 */ /* 0x000fd00000000000 */
[----:B------:R-:W-:Y:S01]  /*15c50*/  DFMA R26, R20, R20, R26 ;  /* 0x00000014141a722b */ /* 0x000fe2000000001a */
[----:B------:R-:W-:-:S07]  /*15c60*/  IMAD.MOV.U32 R20, RZ, RZ, RZ ;  /* 0x000000ffff147224 */ /* 0x000fce00078e00ff */
        /* <DEDUP_REMOVED lines=106> */
.L_x_47214:
[----:B------:R-:W-:Y:S05]  /*16310*/  BSYNC B0 ;  /* 0x0000000000007941 */ /* 0x000fea0003800000 */
.L_x_47213:
        /* <DEDUP_REMOVED lines=10> */
.L_x_47216:
[----:B------:R-:W-:Y:S05]  /*163c0*/  BSYNC B3 ;  /* 0x0000000000037941 */ /* 0x000fea0003800000 */
.L_x_47215:
        /* <DEDUP_REMOVED lines=82> */
.L_x_47218:
[----:B------:R-:W-:-:S04]  /*168f0*/  ISETP.GE.AND P0, PT, R29, RZ, PT ;  /* 0x000000ff1d00720c */ /* 0x000fc80003f06270 */
[----:B------:R-:W-:Y:S02]  /*16900*/  FSEL R4, RZ, 3.37028055040000000000e+12, P0 ;  /* 0x54442d18ff047808 */ /* 0x000fe40000000000 */
[----:B------:R-:W-:-:S07]  /*16910*/  FSEL R5, RZ, 2.1426990032196044922, P0 ;  /* 0x400921fbff057808 */ /* 0x000fce0000000000 */
.L_x_47219:
[----:B------:R-:W-:Y:S05]  /*16920*/  BSYNC B0 ;  /* 0x0000000000007941 */ /* 0x000fea0003800000 */
.L_x_47217:
[----:B------:R-:W-:Y:S01]  /*16930*/  DADD R28, |R28|, |R30| ;  /* 0x000000001c1c7229 */ /* 0x000fe2000000061e */
[----:B------:R-:W-:-:S07]  /*16940*/  LOP3.LUT R31, R5, 0x80000000, R31, 0xb8, !PT ;  /* 0x80000000051f7812 */ /* 0x000fce00078eb81f */
[----:B------:R-:W-:-:S06]  /*16950*/  DSETP.GTU.AND P0, PT, |R28|, +INF , PT ;  /* 0x7ff000001c00742a */ /* 0x000fcc0003f0c200 */
[----:B------:R-:W-:Y:S02]  /*16960*/  FSEL R4, R28, R4, P0 ;  /* 0x000000041c047208 */ /* 0x000fe40000000000 */
[----:B------:R-:W-:Y:S01]  /*16970*/  FSEL R5, R29, R31, P0 ;  /* 0x0000001f1d057208 */ /* 0x000fe20000000000 */
[----:B------:R-:W-:Y:S06]  /*16980*/  BRA `(.L_x_47192) ;  /* 0x0000003000cc7947 */ /* 0x000fec0003800000 */
.L_x_47179:
        /* <DEDUP_REMOVED lines=91> */
.L_x_47222:
        /* <DEDUP_REMOVED lines=24> */
.L_x_47225:
[----:B------:R-:W-:Y:S05]  /*170c0*/  BSYNC B4 ;  /* 0x0000000000047941 */ /* 0x000fea0003800000 */
.L_x_47224:
        /* <DEDUP_REMOVED lines=29> */
.L_x_47223:
[----:B------:R-:W-:Y:S05]  /*172a0*/  BSYNC B3 ;  /* 0x0000000000037941 */ /* 0x000fea0003800000 */
.L_x_47221:
        /* <DEDUP_REMOVED lines=72> */
[----:B------:R-:W-:Y:S01]  /*17730*/  IMAD.MOV.U32 R6, RZ, RZ, 0x4002d97c ;  /* 0x4002d97cff067424 */ /* 0x000fe200078e00ff */
[----:B------:R-:W-:Y:S01]  /*17740*/  DMUL R18, R4, 0.5 ;  /* 0x3fe0000004127828 */ /* 0x000fe20000000000 */
        /* <DEDUP_REMOVED lines=9> */
.L_x_47220:
        /* <DEDUP_REMOVED lines=76> */
[----:B------:R-:W-:Y:S01]  /*17ca0*/  DMUL R18, R24, 0.5 ;  /* 0x3fe0000018127828 */ /* 0x000fe20000000000 */
[----:B------:R-:W-:Y:S01]  /*17cb0*/  @!P2 FSEL R3, R4, 1.8213495016098022461, !P0 ;  /* 0x3fe921fb0403a808 */ /* 0x000fe20004000000 */
[----:B------:R-:W-:Y:S01]  /*17cc0*/  DSETP.GTU.AND P1, PT, |R28|, +INF , PT ;  /* 0x7ff000001c00742a */ /* 0x000fe20003f2c200 */
[----:B------:R-:W-:Y:S02]  /*17cd0*/  @!P2 FSEL R5, R0, 3.37028055040000000000e+12, !P0 ;  /* 0x54442d180005a808 */ /* 0x000fe40004000000 */
[----:B------:R-:W-:-:S03]  /*17ce0*/  LOP3.LUT R31, R3, 0x80000000, R31, 0xb8, !PT ;  /* 0x80000000031f7812 */ /* 0x000fc600078eb81f */
[----:B------:R-:W-:Y:S01]  /*17cf0*/  DMUL R18, R24, R18 ;  /* 0x0000001218127228 */ /* 0x000fe20000000000 */
[----:B------:R-:W-:Y:S02]  /*17d00*/  FSEL R4, R28, R5, P1 ;  /* 0x000000051c047208 */ /* 0x000fe40000800000 */
[----:B------:R-:W-:Y:S01]  /*17d10*/  FSEL R5, R29, R31, P1 ;  /* 0x0000001f1d057208 */ /* 0x000fe20000800000 */
[----:B------:R-:W-:Y:S07]  /*17d20*/  BRA `(.L_x_47192) ;  /* 0x0000001c00e47947 */ /* 0x000fee0003800000 */
.L_x_47178:
        /* <DEDUP_REMOVED lines=22> */
[----:B------:R-:W-:Y:S05]  /*17e90*/  CALL.REL.NOINC `($__internal_85_$__cuda_sm20_div_rn_f64_full) ;  /* 0x000001bc00c07944 */ /* 0x000fea0003c00000 */
[----:B------:R-:W-:Y:S02]  /*17ea0*/  IMAD.MOV.U32 R5, RZ, RZ, R4 ;  /* 0x000000ffff057224 */ /* 0x000fe400078e0004 */
[----:B------:R-:W-:-:S07]  /*17eb0*/  IMAD.MOV.U32 R4, RZ, RZ, R3 ;  /* 0x000000ffff047224 */ /* 0x000fce00078e0003 */
.L_x_47227:
[----:B------:R-:W-:Y:S05]  /*17ec0*/  BSYNC B3 ;  /* 0x0000000000037941 */ /* 0x000fea0003800000 */
.L_x_47226:
        /* <DEDUP_REMOVED lines=26> */
.L_x_47229:
[----:B------:R-:W-:Y:S05]  /*18070*/  BSYNC B3 ;  /* 0x0000000000037941 */ /* 0x000fea0003800000 */
.L_x_47228:
        /* <DEDUP_REMOVED lines=14> */
[CC--:B------:R-:W-:Y:S02]  /*18160*/  SEL R7, R49.reuse, R19.reuse, P2 ;  /* 0x0000001331077207 */ /* 0x0c0fe40001000000 */
[----:B------:R-:W-:Y:S02]  /*18170*/  SEL R0, R48, R18, P0 ;  /* 0x0000001230007207 */ /* 0x000fe40000000000 */
[----:B------:R-:W-:-:S02]  /*18180*/  SEL R3, R49, R19, P0 ;  /* 0x0000001331037207 */ /* 0x000fc40000000000 */
[----:B------:R-:W-:Y:S01]  /*18190*/  LOP3.LUT R17, R7, 0xffc00000, RZ, 0xc0, !PT ;  /* 0xffc0000007117812 */ /* 0x000fe200078ec0ff */
[----:B------:R-:W-:Y:S01]  /*181a0*/  IMAD.MOV.U32 R4, RZ, RZ, R0 ;  /* 0x000000ffff047224 */ /* 0x000fe200078e0000 */
[----:B------:R-:W-:Y:S01]  /*181b0*/  SEL R6, R48, R18, P2 ;  /* 0x0000001230067207 */ /* 0x000fe20001000000 */
[----:B------:R-:W-:Y:S01]  /*181c0*/  IMAD.MOV.U32 R5, RZ, RZ, R3 ;  /* 0x000000ffff057224 */ /* 0x000fe200078e0003 */
[----:B------:R-:W-:Y:S02]  /*181d0*/  IADD3 R21, -R17, 0x7fd00000, RZ ;  /* 0x7fd0000011157810 */ /* 0x000fe40007ffe1ff */
[----:B------:R-:W-:Y:S02]  /*181e0*/  ISETP.GE.U32.AND P3, PT, R3, 0x7ff00000, PT ;  /* 0x7ff000000300780c */ /* 0x000fe40003f66070 */
[----:B------:R-:W-:Y:S02]  /*181f0*/  FSETP.GEU.AND P5, PT, |R25|, 6.5827683646048100446e-37, PT ;  /* 0x036000001900780b */ /* 0x000fe40003fae200 */
[----:B------:R-:W-:-:S02]  /*18200*/  DMUL R26, R20, R4 ;  /* 0x00000004141a7228 */ /* 0x000fc40000000000 */
        /* <DEDUP_REMOVED lines=21> */
[----:B------:R-:W-:Y:S01]  /*18360*/  DFMA R18, R52, R18, R52 ;  /* 0x000000123412722b */ /* 0x000fe20000000034 */
[----:B------:R-:W-:-:S05]  /*18370*/  IMAD.MOV.U32 R52, RZ, RZ, -0x3ff ;  /* 0xfffffc01ff347424 */ /* 0x000fca00078e00ff */
        /* <DEDUP_REMOVED lines=11> */
[----:B------:R-:W-:Y:S01]  /*18430*/  @!P0 DMUL R6, R6, 1.80143985094819840000e+16 ;  /* 0x4350000006068828 */ /* 0x000fe20000000000 */
[----:B------:R-:W-:Y:S01]  /*18440*/  @!P0 IMAD.MOV.U32 R52, RZ, RZ, -0x435 ;  /* 0xfffffbcbff348424 */ /* 0x000fe200078e00ff */
[----:B------:R-:W-:-:S08]  /*18450*/  DFMA R4, R4, R20, R18 ;  /* 0x000000140404722b */ /* 0x000fd00000000012 */
[----:B------:R-:W-:Y:S02]  /*18460*/  @!P0 IMAD.MOV.U32 R3, RZ, RZ, R7 ;  /* 0x000000ffff038224 */ /* 0x000fe400078e0007 */
[----:B------:R-:W-:Y:S02]  /*18470*/  @!P0 IMAD.MOV.U32 R0, RZ, RZ, R6 ;  /* 0x000000ffff008224 */ /* 0x000fe400078e0006 */
[----:B------:R-:W-:-:S05]  /*18480*/  VIADD R17, R3, 0xffffffff ;  /* 0xffffffff03117836 */ /* 0x000fca0000000000 */
[----:B------:R-:W-:Y:S01]  /*18490*/  ISETP.GE.U32.AND P2, PT, R17, 0x7fefffff, PT ;  /* 0x7fefffff1100780c */ /* 0x000fe20003f46070 */
[----:B------:R-:W-:-:S05]  /*184a0*/  FFMA R17, RZ, R23, R5 ;  /* 0x00000017ff117223 */ /* 0x000fca0000000005 */
[----:B------:R-:W-:-:S07]  /*184b0*/  FSETP.GT.AND P4, PT, |R17|, 1.469367938527859385e-39, PT ;  /* 0x001000001100780b */ /* 0x000fce0003f84200 */
        /* <DEDUP_REMOVED lines=69> */
.L_x_47231:
[----:B------:R-:W-:Y:S05]  /*18910*/  BSYNC B0 ;  /* 0x0000000000007941 */ /* 0x000fea0003800000 */
.L_x_47230:
        /* <DEDUP_REMOVED lines=10> */
.L_x_47233:
[----:B------:R-:W-:Y:S05]  /*189c0*/  BSYNC B3 ;  /* 0x0000000000037941 */ /* 0x000fea0003800000 */
.L_x_47232:
        /* <DEDUP_REMOVED lines=82> */
.L_x_47235:
[----:B------:R-:W-:-:S04]  /*18ef0*/  ISETP.GE.AND P0, PT, R29, RZ, PT ;  /* 0x000000ff1d00720c */ /* 0x000fc80003f06270 */
[----:B------:R-:W-:Y:S02]  /*18f00*/  FSEL R4, RZ, 3.37028055040000000000e+12, P0 ;  /* 0x54442d18ff047808 */ /* 0x000fe40000000000 */
[----:B------:R-:W-:-:S07]  /*18f10*/  FSEL R5, RZ, 2.1426990032196044922, P0 ;  /* 0x400921fbff057808 */ /* 0x000fce0000000000 */
.L_x_47236:
[----:B------:R-:W-:Y:S05]  /*18f20*/  BSYNC B0 ;  /* 0x0000000000007941 */ /* 0x000fea0003800000 */
.L_x_47234:
[----:B------:R-:W-:Y:S01]  /*18f30*/  DADD R28, |R28|, |R30| ;  /* 0x000000001c1c7229 */ /* 0x000fe2000000061e */
[----:B------:R-:W-:Y:S01]  /*18f40*/  LOP3.LUT R31, R5, 0x80000000, R31, 0xb8, !PT ;  /* 0x80000000051f7812 */ /* 0x000fe200078eb81f */
[----:B------:R-:W-:-:S06]  /*18f50*/  DADD R18, R18, 1 ;  /* 0x3ff0000012127429 */ /* 0x000fcc0000000000 */
[----:B------:R-:W-:-:S06]  /*18f60*/  DSETP.GTU.AND P0, PT, |R28|, +INF , PT ;  /* 0x7ff000001c00742a */ /* 0x000fcc0003f0c200 */
[----:B------:R-:W-:Y:S02]  /*18f70*/  FSEL R4, R28, R4, P0 ;  /* 0x000000041c047208 */ /* 0x000fe40000000000 */
[----:B------:R-:W-:Y:S01]  /*18f80*/  FSEL R5, R29, R31, P0 ;  /* 0x0000001f1d057208 */ /* 0x000fe20000000000 */
[----:B------:R-:W-:Y:S06]  /*18f90*/  BRA `(.L_x_47192) ;  /* 0x0000000c00487947 */ /* 0x000fec0003800000 */
.L_x_47177:
        /* <DEDUP_REMOVED lines=108> */
.L_x_47238:
[----:B------:R-:W-:Y:S05]  /*19660*/  BSYNC B0 ;  /* 0x0000000000007941 */ /* 0x000fea0003800000 */
.L_x_47237:
        /* <DEDUP_REMOVED lines=10> */
.L_x_47240:
[----:B------:R-:W-:Y:S05]  /*19710*/  BSYNC B3 ;  /* 0x0000000000037941 */ /* 0x000fea0003800000 */
.L_x_47239:
        /* <DEDUP_REMOVED lines=82> */
.L_x_47242:
[----:B------:R-:W-:Y:S02]  /*19c40*/  FSEL R4, RZ, 3.37028055040000000000e+12, P2 ;  /* 0x54442d18ff047808 */ /* 0x000fe40001000000 */
[----:B------:R-:W-:-:S07]  /*19c50*/  FSEL R5, RZ, 2.1426990032196044922, P2 ;  /* 0x400921fbff057808 */ /* 0x000fce0001000000 */
.L_x_47243:
[----:B------:R-:W-:Y:S05]  /*19c60*/  BSYNC B0 ;  /* 0x0000000000007941 */ /* 0x000fea0003800000 */
.L_x_47241:
[----:B------:R-:W-:Y:S01]  /*19c70*/  DADD R28, |R28|, |R30| ;  /* 0x000000001c1c7229 */ /* 0x000fe2000000061e */
[----:B------:R-:W-:-:S07]  /*19c80*/  LOP3.LUT R31, R5, 0x80000000, R31, 0xb8, !PT ;  /* 0x80000000051f7812 */ /* 0x000fce00078eb81f */
[----:B------:R-:W-:-:S06]  /*19c90*/  DSETP.GTU.AND P0, PT, |R28|, +INF , PT ;  /* 0x7ff000001c00742a */ /* 0x000fcc0003f0c200 */
[----:B------:R-:W-:Y:S02]  /*19ca0*/  FSEL R4, R28, R4, P0 ;  /* 0x000000041c047208 */ /* 0x000fe40000000000 */
[----:B------:R-:W-:-:S07]  /*19cb0*/  FSEL R5, R29, R31, P0 ;  /* 0x0000001f1d057208 */ /* 0x000fce0000000000 */
.L_x_47192:
[----:B------:R-:W-:Y:S05]  /*19cc0*/  BSYNC B2 ;  /* 0x0000000000027941 */ /* 0x000fea0003800000 */
.L_x_47176:
[C---:B------:R-:W-:Y:S02]  /*19cd0*/  DMUL R28, R4.reuse, R32 ;  /* 0x00000020041c7228 */ /* 0x040fe40000000000 */
        /* <DEDUP_REMOVED lines=73> */
.L_x_47249:
[----:B------:R-:W-:Y:S05]  /*1a170*/  BSYNC B0 ;  /* 0x0000000000007941 */ /* 0x000fea0003800000 */
.L_x_47248:
        /* <DEDUP_REMOVED lines=25> */
.L_x_47251:
[----:B------:R-:W-:Y:S01]  /*1a310*/  DMUL R24, RZ, R28 ;  /* 0x0000001cff187228 */ /* 0x000fe20000000000 */
[----:B------:R-:W-:-:S10]  /*1a320*/  IMAD.MOV.U32 R0, RZ, RZ, RZ ;  /* 0x000000ffff007224 */ /* 0x000fd400078e00ff */
.L_x_47252:
[----:B------:R-:W-:Y:S05]  /*1a330*/  BSYNC B2 ;  /* 0x0000000000027941 */ /* 0x000fea0003800000 */
.L_x_47250:
        /* <DEDUP_REMOVED lines=48> */
.L_x_47254:
[----:B------:R-:W-:Y:S01]  /*1a640*/  DMUL R18, RZ, R28 ;  /* 0x0000001cff127228 */ /* 0x000fe20000000000 */
[----:B------:R-:W-:-:S10]  /*1a650*/  IMAD.MOV.U32 R0, RZ, RZ, RZ ;  /* 0x000000ffff007224 */ /* 0x000fd400078e00ff */
.L_x_47255:
[----:B------:R-:W-:Y:S05]  /*1a660*/  BSYNC B2 ;  /* 0x0000000000027941 */ /* 0x000fea0003800000 */
.L_x_47253:
        /* <DEDUP_REMOVED lines=25> */
.L_x_47247:
        /* <DEDUP_REMOVED lines=62> */
.L_x_47257:
[----:B------:R-:W-:Y:S05]  /*1abe0*/  BSYNC B0 ;  /* 0x0000000000007941 */ /* 0x000fea0003800000 */
.L_x_47256:
        /* <DEDUP_REMOVED lines=25> */
.L_x_47259:
[----:B------:R-:W-:Y:S01]  /*1ad80*/  DMUL R26, RZ, R28 ;  /* 0x0000001cff1a7228 */ /* 0x000fe20000000000 */
[----:B------:R-:W-:-:S10]  /*1ad90*/  IMAD.MOV.U32 R0, RZ, RZ, RZ ;  /* 0x000000ffff007224 */ /* 0x000fd400078e00ff */
.L_x_47260:
[----:B------:R-:W-:Y:S05]  /*1ada0*/  BSYNC B2 ;  /* 0x0000000000027941 */ /* 0x000fea0003800000 */
.L_x_47258:
        /* <DEDUP_REMOVED lines=48> */
.L_x_47262:
[----:B------:R-:W-:Y:S01]  /*1b0b0*/  DMUL R18, RZ, R28 ;  /* 0x0000001cff127228 */ /* 0x000fe20000000000 */
[----:B------:R-:W-:-:S10]  /*1b0c0*/  IMAD.MOV.U32 R0, RZ, RZ, RZ ;  /* 0x000000ffff007224 */ /* 0x000fd400078e00ff */
.L_x_47263:
[----:B------:R-:W-:Y:S05]  /*1b0d0*/  BSYNC B2 ;  /* 0x0000000000027941 */ /* 0x000fea0003800000 */
.L_x_47261:
        /* <DEDUP_REMOVED lines=27> */
[----:B------:R-:W-:Y:S01]  /*1b290*/  LEA R5, R0, 0x3ff00000, 0x14 ;  /* 0x3ff0000000057811 */ /* 0x000fe200078ea0ff */
[----:B------:R-:W-:Y:S02]  /*1b2a0*/  IMAD.MOV.U32 R4, RZ, RZ, RZ ;  /* 0x000000ffff047224 */ /* 0x000fe400078e00ff */
[----:B------:R-:W-:-:S04]  /*1b2b0*/  IMAD.IADD R0, R3, 0x1, -R0 ;  /* 0x0000000103007824 */ /* 0x000fc800078e0a00 */
[----:B------:R-:W-:-:S08]  /*1b2c0*/  @P1 DFMA R18, R18, -1, RZ ;  /* 0xbff000001212182b */ /* 0x000fd000000000ff */
[----:B------:R-:W-:Y:S02]  /*1b2d0*/  DMUL R18, R24, R18 ;  /* 0x0000001218127228 */ /* 0x000fe40000000000 */
[----:B------:R-:W-:Y:S01]  /*1b2e0*/  DMUL R24, R4, R26 ;  /* 0x0000001a04187228 */ /* 0x000fe20000000000 */
[----:B------:R-:W-:Y:S01]  /*1b2f0*/  LEA R27, R0, 0x3ff00000, 0x14 ;  /* 0x3ff00000001b7811 */ /* 0x000fe200078ea0ff */
[----:B------:R-:W-:-:S04]  /*1b300*/  IMAD.MOV.U32 R26, RZ, RZ, RZ ;  /* 0x000000ffff1a7224 */ /* 0x000fc800078e00ff */
[----:B------:R-:W-:Y:S02]  /*1b310*/  DMUL R18, R4, R18 ;  /* 0x0000001204127228 */ /* 0x000fe40000000000 */
[----:B------:R-:W-:-:S06]  /*1b320*/  DMUL R24, R26, R24 ;  /* 0x000000181a187228 */ /* 0x000fcc0000000000 */
[----:B------:R-:W-:Y:S01]  /*1b330*/  DMUL R26, R26, R18 ;  /* 0x000000121a1a7228 */ /* 0x000fe20000000000 */
[----:B------:R-:W-:Y:S10]  /*1b340*/  BRA `(.L_x_47175) ;  /* 0x0000000800d07947 */ /* 0x000ff40003800000 */
.L_x_47246:
        /* <DEDUP_REMOVED lines=11> */
.L_x_47264:
[----:B------:R-:W-:-:S10]  /*1b400*/  DADD R24, R28, -R28 ;  /* 0x000000001c187229 */ /* 0x000fd4000000081c */
[----:B------:R-:W-:Y:S02]  /*1b410*/  IMAD.MOV.U32 R26, RZ, RZ, R24 ;  /* 0x000000ffff1a7224 */ /* 0x000fe400078e0018 */
[----:B------:R-:W-:Y:S01]  /*1b420*/  IMAD.MOV.U32 R27, RZ, RZ, R25 ;  /* 0x000000ffff1b7224 */ /* 0x000fe200078e0019 */
[----:B------:R-:W-:Y:S06]  /*1b430*/  BRA `(.L_x_47175) ;  /* 0x0000000800947947 */ /* 0x000fec0003800000 */
.L_x_47245:
        /* <DEDUP_REMOVED lines=26> */
.L_x_47266:
[----:B------:R-:W-:Y:S01]  /*1b5e0*/  DMUL R18, RZ, R28 ;  /* 0x0000001cff127228 */ /* 0x000fe20000000000 */
[----:B------:R-:W-:-:S10]  /*1b5f0*/  IMAD.MOV.U32 R0, RZ, RZ, RZ ;  /* 0x000000ffff007224 */ /* 0x000fd400078e00ff */
.L_x_47267:
[----:B------:R-:W-:Y:S05]  /*1b600*/  BSYNC B2 ;  /* 0x0000000000027941 */ /* 0x000fea0003800000 */
.L_x_47265:
        /* <DEDUP_REMOVED lines=48> */
.L_x_47269:
[----:B------:R-:W-:Y:S01]  /*1b910*/  DMUL R26, RZ, R28 ;  /* 0x0000001cff1a7228 */ /* 0x000fe20000000000 */
[----:B------:R-:W-:-:S10]  /*1b920*/  IMAD.MOV.U32 R0, RZ, RZ, RZ ;  /* 0x000000ffff007224 */ /* 0x000fd400078e00ff */
.L_x_47270:
[----:B------:R-:W-:Y:S05]  /*1b930*/  BSYNC B2 ;  /* 0x0000000000027941 */ /* 0x000fea0003800000 */
.L_x_47268:
        /* <DEDUP_REMOVED lines=24> */
.L_x_47244:
        /* <DEDUP_REMOVED lines=58> */
.L_x_47272:
[----:B------:R-:W-:Y:S05]  /*1be60*/  BSYNC B0 ;  /* 0x0000000000007941 */ /* 0x000fea0003800000 */
.L_x_47271:
[----:B------:R-:W-:Y:S02]  /*1be70*/  IMAD.MOV.U32 R26, RZ, RZ, R28 ;  /* 0x000000ffff1a7224 */ /* 0x000fe400078e001c */
[----:B------:R-:W-:-:S07]  /*1be80*/  IMAD.MOV.U32 R27, RZ, RZ, R29 ;  /* 0x000000ffff1b7224 */ /* 0x000fce00078e001d */
.L_x_47175:
[----:B------:R-:W-:Y:S05]  /*1be90*/  BSYNC B1 ;  /* 0x0000000000017941 */ /* 0x000fea0003800000 */
.L_x_47174:
        /* <DEDUP_REMOVED lines=124> */
.L_x_47282:
        /* <DEDUP_REMOVED lines=24> */
.L_x_47285:
[----:B------:R-:W-:Y:S05]  /*1c7e0*/  BSYNC B4 ;  /* 0x0000000000047941 */ /* 0x000fea0003800000 */
.L_x_47284:
        /* <DEDUP_REMOVED lines=29> */
.L_x_47283:
[----:B------:R-:W-:Y:S05]  /*1c9c0*/  BSYNC B3 ;  /* 0x0000000000037941 */ /* 0x000fea0003800000 */
.L_x_47281:
        /* <DEDUP_REMOVED lines=23> */
.L_x_47287:
[----:B------:R-:W-:Y:S05]  /*1cb40*/  BSYNC B3 ;  /* 0x0000000000037941 */ /* 0x000fea0003800000 */
.L_x_47286:
        /* <DEDUP_REMOVED lines=82> */
.L_x_47289:
[----:B------:R-:W-:-:S04]  /*1d070*/  ISETP.GE.AND P0, PT, R37, RZ, PT ;  /* 0x000000ff2500720c */ /* 0x000fc80003f06270 */
[----:B------:R-:W-:Y:S02]  /*1d080*/  FSEL R4, RZ, 3.37028055040000000000e+12, P0 ;  /* 0x54442d18ff047808 */ /* 0x000fe40000000000 */
[----:B------:R-:W-:-:S07]  /*1d090*/  FSEL R5, RZ, 2.1426990032196044922, P0 ;  /* 0x400921fbff057808 */ /* 0x000fce0000000000 */
.L_x_47290:
[----:B------:R-:W-:Y:S05]  /*1d0a0*/  BSYNC B0 ;  /* 0x0000000000007941 */ /* 0x000fea0003800000 */
.L_x_47288:
[----:B------:R-:W-:Y:S01]  /*1d0b0*/  DADD R36, |R36|, |R38| ;  /* 0x0000000024247229 */ /* 0x000fe20000000626 */
[----:B------:R-:W-:Y:S01]  /*1d0c0*/  LOP3.LUT R39, R5, 0x80000000, R39, 0xb8, !PT ;  /* 0x8000000005277812 */ /* 0x000fe200078eb827 */
[----:B------:R-:W-:-:S06]  /*1d0d0*/  DMUL R18, R18, 0.5 ;  /* 0x3fe0000012127828 */ /* 0x000fcc0000000000 */
[----:B------:R-:W-:-:S06]  /*1d0e0*/  DSETP.GTU.AND P0, PT, |R36|, +INF , PT ;  /* 0x7ff000002400742a */ /* 0x000fcc0003f0c200 */
[----:B------:R-:W-:Y:S02]  /*1d0f0*/  FSEL R4, R36, R4, P0 ;  /* 0x0000000424047208 */ /* 0x000fe40000000000 */
[----:B------:R-:W-:Y:S01]  /*1d100*/  FSEL R5, R37, R39, P0 ;  /* 0x0000002725057208 */ /* 0x000fe20000000000 */
[----:B------:R-:W-:Y:S06]  /*1d110*/  BRA `(.L_x_47291) ;  /* 0x0000006400947947 */ /* 0x000fec0003800000 */
.L_x_47280:
        /* <DEDUP_REMOVED lines=101> */
.L_x_47294:
[----:B------:R-:W-:Y:S05]  /*1d770*/  BSYNC B0 ;  /* 0x0000000000007941 */ /* 0x000fea0003800000 */
.L_x_47293:
        /* <DEDUP_REMOVED lines=10> */
.L_x_47296:
[----:B------:R-:W-:Y:S05]  /*1d820*/  BSYNC B3 ;  /* 0x0000000000037941 */ /* 0x000fea0003800000 */
.L_x_47295:
        /* <DEDUP_REMOVED lines=82> */
.L_x_47298:
[----:B------:R-:W-:-:S04]  /*1dd50*/  ISETP.GE.AND P0, PT, R37, RZ, PT ;  /* 0x000000ff2500720c */ /* 0x000fc80003f06270 */
[----:B------:R-:W-:Y:S02]  /*1dd60*/  FSEL R4, RZ, 3.37028055040000000000e+12, P0 ;  /* 0x54442d18ff047808 */ /* 0x000fe40000000000 */
[----:B------:R-:W-:-:S07]  /*1dd70*/  FSEL R5, RZ, 2.1426990032196044922, P0 ;  /* 0x400921fbff057808 */ /* 0x000fce0000000000 */
.L_x_47299:
[----:B------:R-:W-:Y:S05]  /*1dd80*/  BSYNC B0 ;  /* 0x0000000000007941 */ /* 0x000fea0003800000 */
.L_x_47297:
[----:B------:R-:W-:Y:S01]  /*1dd90*/  DADD R36, |R36|, |R38| ;  /* 0x0000000024247229 */ /* 0x000fe20000000626 */
[----:B------:R-:W-:Y:S01]  /*1dda0*/  LOP3.LUT R39, R5, 0x80000000, R39, 0xb8, !PT ;  /* 0x8000000005277812 */ /* 0x000fe200078eb827 */
[----:B------:R-:W-:-:S06]  /*1ddb0*/  DMUL R18, R18, 0.5 ;  /* 0x3fe0000012127828 */ /* 0x000fcc0000000000 */
[----:B------:R-:W-:-:S06]  /*1ddc0*/  DSETP.GTU.AND P0, PT, |R36|, +INF , PT ;  /* 0x7ff000002400742a */ /* 0x000fcc0003f0c200 */
[----:B------:R-:W-:Y:S02]  /*1ddd0*/  FSEL R4, R36, R4, P0 ;  /* 0x0000000424047208 */ /* 0x000fe40000000000 */
[----:B------:R-:W-:Y:S01]  /*1dde0*/  FSEL R5, R37, R39, P0 ;  /* 0x0000002725057208 */ /* 0x000fe20000000000 */
[----:B------:R-:W-:Y:S06]  /*1ddf0*/  BRA `(.L_x_47291) ;  /* 0x00000058005c7947 */ /* 0x000fec0003800000 */
.L_x_47292:
        /* <DEDUP_REMOVED lines=28> */
.L_x_47301:
        /* <DEDUP_REMOVED lines=73> */
[----:B------:R-:W-:Y:S01]  /*1e450*/  IMAD.MOV.U32 R21, RZ, RZ, R63 ;  /* 0x000000ffff157224 */ /* 0x000fe200078e003f */
[----:B------:R-:W-:Y:S06]  /*1e460*/  @P0 BRA `(.L_x_47301) ;  /* 0xfffffff800d40947 */ /* 0x000fec000383ffff */
[----:B------:R-:W-:Y:S05]  /*1e470*/  BSYNC B0 ;  /* 0x0000000000007941 */ /* 0x000fea0003800000 */
.L_x_47300:
        /* <DEDUP_REMOVED lines=98> */
.L_x_47303:
        /* <DEDUP_REMOVED lines=24> */
.L_x_47306:
[----:B------:R-:W-:Y:S05]  /*1ec20*/  BSYNC B4 ;  /* 0x0000000000047941 */ /* 0x000fea0003800000 */
.L_x_47305:
        /* <DEDUP_REMOVED lines=29> */
.L_x_47304:
[----:B------:R-:W-:Y:S05]  /*1ee00*/  BSYNC B3 ;  /* 0x0000000000037941 */ /* 0x000fea0003800000 */
.L_x_47302:
        /* <DEDUP_REMOVED lines=23> */
.L_x_47308:
[----:B------:R-:W-:Y:S05]  /*1ef80*/  BSYNC B3 ;  /* 0x0000000000037941 */ /* 0x000fea0003800000 */
.L_x_47307:
        /* <DEDUP_REMOVED lines=82> */
.L_x_47310:
[----:B------:R-:W-:-:S04]  /*1f4b0*/  ISETP.GE.AND P0, PT, R37, RZ, PT ;  /* 0x000000ff2500720c */ /* 0x000fc80003f06270 */
[----:B------:R-:W-:Y:S02]  /*1f4c0*/  FSEL R4, RZ, 3.37028055040000000000e+12, P0 ;  /* 0x54442d18ff047808 */ /* 0x000fe40000000000 */
[----:B------:R-:W-:-:S07]  /*1f4d0*/  FSEL R5, RZ, 2.1426990032196044922, P0 ;  /* 0x400921fbff057808 */ /* 0x000fce0000000000 */
.L_x_47311:
[----:B------:R-:W-:Y:S05]  /*1f4e0*/  BSYNC B0 ;  /* 0x0000000000007941 */ /* 0x000fea0003800000 */
.L_x_47309:
[----:B------:R-:W-:Y:S01]  /*1f4f0*/  DADD R36, |R36|, |R38| ;  /* 0x0000000024247229 */ /* 0x000fe20000000626 */
[----:B------:R-:W-:Y:S01]  /*1f500*/  LOP3.LUT R39, R5, 0x80000000, R39, 0xb8, !PT ;  /* 0x8000000005277812 */ /* 0x000fe200078eb827 */
[----:B------:R-:W-:-:S06]  /*1f510*/  DMUL R18, R18, 0.5 ;  /* 0x3fe0000012127828 */ /* 0x000fcc0000000000 */
[----:B------:R-:W-:-:S06]  /*1f520*/  DSETP.GTU.AND P0, PT, |R36|, +INF , PT ;  /* 0x7ff000002400742a */ /* 0x000fcc0003f0c200 */
[----:B------:R-:W-:Y:S02]  /*1f530*/  FSEL R4, R36, R4, P0 ;  /* 0x0000000424047208 */ /* 0x000fe40000000000 */
[----:B------:R-:W-:Y:S01]  /*1f540*/  FSEL R5, R37, R39, P0 ;  /* 0x0000002725057208 */ /* 0x000fe20000000000 */
[----:B------:R-:W-:Y:S06]  /*1f550*/  BRA `(.L_x_47291) ;  /* 0x0000004000847947 */ /* 0x000fec0003800000 */
.L_x_47279:
        /* <DEDUP_REMOVED lines=9> */
[----:B------:R-:W-:Y:S01]  /*1f5f0*/  IMAD.MOV.U32 R48, RZ, RZ, 0x0 ;  /* 0x00000000ff307424 */ /* 0x000fe200078e00ff */
[CC--:B------:R-:W-:Y:S01]  /*1f600*/  SEL R0, R32.reuse, R4.reuse, P0 ;  /* 0x0000000420007207 */ /* 0x0c0fe20000000000 */
[----:B------:R-:W-:Y:S01]  /*1f610*/  IMAD.MOV.U32 R49, RZ, RZ, 0x3fd80000 ;  /* 0x3fd80000ff317424 */ /* 0x000fe200078e00ff */
[----:B------:R-:W-:Y:S01]  /*1f620*/  SEL R3, R33, R5, P0 ;  /* 0x0000000521037207 */ /* 0x000fe20000000000 */
[----:B------:R-:W-:Y:S01]  /*1f630*/  MUFU.RCP64H R51, R23 ;  /* 0x0000001700337308 */ /* 0x000fe20000001800 */
[----:B------:R-:W-:Y:S01]  /*1f640*/  LOP3.LUT R17, R7, 0xffc00000, RZ, 0xc0, !PT ;  /* 0xffc0000007117812 */ /* 0x000fe200078ec0ff */
[----:B------:R-:W-:Y:S01]  /*1f650*/  IMAD.MOV.U32 R18, RZ, RZ, R0 ;  /* 0x000000ffff127224 */ /* 0x000fe200078e0000 */
[----:B------:R-:W-:Y:S01]  /*1f660*/  SEL R6, R32, R4, P2 ;  /* 0x0000000420067207 */ /* 0x000fe20001000000 */
[----:B------:R-:W-:Y:S01]  /*1f670*/  IMAD.MOV.U32 R19, RZ, RZ, R3 ;  /* 0x000000ffff137224 */ /* 0x000fe200078e0003 */
[----:B------:R-:W-:Y:S01]  /*1f680*/  IADD3 R21, -R17, 0x7fd00000, RZ ;  /* 0x7fd0000011157810 */ /* 0x000fe20007ffe1ff */
[----:B------:R-:W-:Y:S01]  /*1f690*/  IMAD.MOV.U32 R50, RZ, RZ, 0x1 ;  /* 0x00000001ff327424 */ /* 0x000fe200078e00ff */
[----:B------:R-:W-:Y:S01]  /*1f6a0*/  ISETP.GE.U32.AND P3, PT, R3, 0x7ff00000, PT ;  /* 0x7ff000000300780c */ /* 0x000fe20003f66070 */
[----:B------:R-:W-:Y:S01]  /*1f6b0*/  BSSY B0, `(.L_x_47312) ;  /* 0x0000073000007945 */ /* 0x000fe20003800000 */
[----:B------:R-:W-:-:S02]  /*1f6c0*/  FSETP.GEU.AND P5, PT, |R29|, 6.5827683646048100446e-37, PT ;  /* 0x036000001d00780b */ /* 0x000fc40003fae200 */
        /* <DEDUP_REMOVED lines=113> */
.L_x_47313:
[----:B------:R-:W-:Y:S05]  /*1fde0*/  BSYNC B0 ;  /* 0x0000000000007941 */ /* 0x000fea0003800000 */
.L_x_47312:
        /* <DEDUP_REMOVED lines=10> */
.L_x_47315:
[----:B------:R-:W-:Y:S05]  /*1fe90*/  BSYNC B3 ;  /* 0x0000000000037941 */ /* 0x000fea0003800000 */
.L_x_47314:
        /* <DEDUP_REMOVED lines=82> */
.L_x_47317:
[----:B------:R-:W-:-:S04]  /*203c0*/  ISETP.GE.AND P0, PT, R37, RZ, PT ;  /* 0x000000ff2500720c */ /* 0x000fc80003f06270 */
[----:B------:R-:W-:Y:S02]  /*203d0*/  FSEL R4, RZ, 3.37028055040000000000e+12, P0 ;  /* 0x54442d18ff047808 */ /* 0x000fe40000000000 */
[----:B------:R-:W-:-:S07]  /*203e0*/  FSEL R5, RZ, 2.1426990032196044922, P0 ;  /* 0x400921fbff057808 */ /* 0x000fce0000000000 */
.L_x_47318:
[----:B------:R-:W-:Y:S05]  /*203f0*/  BSYNC B0 ;  /* 0x0000000000007941 */ /* 0x000fea0003800000 */
.L_x_47316:
[----:B------:R-:W-:Y:S01]  /*20400*/  DADD R36, |R36|, |R38| ;  /* 0x0000000024247229 */ /* 0x000fe20000000626 */
[----:B------:R-:W-:-:S07]  /*20410*/  LOP3.LUT R39, R5, 0x80000000, R39, 0xb8, !PT ;  /* 0x8000000005277812 */ /* 0x000fce00078eb827 */
[----:B------:R-:W-:-:S06]  /*20420*/  DSETP.GTU.AND P0, PT, |R36|, +INF , PT ;  /* 0x7ff000002400742a */ /* 0x000fcc0003f0c200 */
[----:B------:R-:W-:Y:S02]  /*20430*/  FSEL R4, R36, R4, P0 ;  /* 0x0000000424047208 */ /* 0x000fe40000000000 */
[----:B------:R-:W-:Y:S01]  /*20440*/  FSEL R5, R37, R39, P0 ;  /* 0x0000002725057208 */ /* 0x000fe20000000000 */
[----:B------:R-:W-:Y:S06]  /*20450*/  BRA `(.L_x_47291) ;  /* 0x0000003000c47947 */ /* 0x000fec0003800000 */
.L_x_47278:
        /* <DEDUP_REMOVED lines=91> */
.L_x_47321:
        /* <DEDUP_REMOVED lines=24> */
.L_x_47324:
[----:B------:R-:W-:Y:S05]  /*20b90*/  BSYNC B4 ;  /* 0x0000000000047941 */ /* 0x000fea0003800000 */
.L_x_47323:
        /* <DEDUP_REMOVED lines=29> */
.L_x_47322:
[----:B------:R-:W-:Y:S05]  /*20d70*/  BSYNC B3 ;  /* 0x0000000000037941 */ /* 0x000fea0003800000 */
.L_x_47320:
        /* <DEDUP_REMOVED lines=83> */
.L_x_47319:
        /* <DEDUP_REMOVED lines=85> */
.L_x_47277:
        /* <DEDUP_REMOVED lines=25> */
.L_x_47326:
[----:B------:R-:W-:Y:S05]  /*21990*/  BSYNC B3 ;  /* 0x0000000000037941 */ /* 0x000fea0003800000 */
.L_x_47325:
        /* <DEDUP_REMOVED lines=26> */
.L_x_47328:
[----:B------:R-:W-:Y:S05]  /*21b40*/  BSYNC B3 ;  /* 0x0000000000037941 */ /* 0x000fea0003800000 */
.L_x_47327:
        /* <DEDUP_REMOVED lines=135> */
.L_x_47330:
[----:B------:R-:W-:Y:S05]  /*223c0*/  BSYNC B0 ;  /* 0x0000000000007941 */ /* 0x000fea0003800000 */
.L_x_47329:
        /* <DEDUP_REMOVED lines=10> */
.L_x_47332:
[----:B------:R-:W-:Y:S05]  /*22470*/  BSYNC B3 ;  /* 0x0000000000037941 */ /* 0x000fea0003800000 */
.L_x_47331:
        /* <DEDUP_REMOVED lines=82> */
.L_x_47334:
[----:B------:R-:W-:-:S04]  /*229a0*/  ISETP.GE.AND P0, PT, R37, RZ, PT ;  /* 0x000000ff2500720c */ /* 0x000fc80003f06270 */
[----:B------:R-:W-:Y:S02]  /*229b0*/  FSEL R4, RZ, 3.37028055040000000000e+12, P0 ;  /* 0x54442d18ff047808 */ /* 0x000fe40000000000 */
[----:B------:R-:W-:-:S07]  /*229c0*/  FSEL R5, RZ, 2.1426990032196044922, P0 ;  /* 0x400921fbff057808 */ /* 0x000fce0000000000 */
.L_x_47335:
[----:B------:R-:W-:Y:S05]  /*229d0*/  BSYNC B0 ;  /* 0x0000000000007941 */ /* 0x000fea0003800000 */
.L_x_47333:
[----:B------:R-:W-:Y:S01]  /*229e0*/  DADD R36, |R36|, |R38| ;  /* 0x0000000024247229 */ /* 0x000fe20000000626 */
[----:B------:R-:W-:Y:S01]  /*229f0*/  LOP3.LUT R39, R5, 0x80000000, R39, 0xb8, !PT ;  /* 0x8000000005277812 */ /* 0x000fe200078eb827 */
[----:B------:R-:W-:-:S06]  /*22a00*/  DADD R18, R18, 1 ;  /* 0x3ff0000012127429 */ /* 0x000fcc0000000000 */
[----:B------:R-:W-:-:S06]  /*22a10*/  DSETP.GTU.AND P0, PT, |R36|, +INF , PT ;  /* 0x7ff000002400742a */ /* 0x000fcc0003f0c200 */
[----:B------:R-:W-:Y:S02]  /*22a20*/  FSEL R4, R36, R4, P0 ;  /* 0x0000000424047208 */ /* 0x000fe40000000000 */
[----:B------:R-:W-:Y:S01]  /*22a30*/  FSEL R5, R37, R39, P0 ;  /* 0x0000002725057208 */ /* 0x000fe20000000000 */
[----:B------:R-:W-:Y:S06]  /*22a40*/  BRA `(.L_x_47291) ;  /* 0x0000000c00487947 */ /* 0x000fec0003800000 */
.L_x_47276:
        /* <DEDUP_REMOVED lines=108> */
.L_x_47337:
[----:B------:R-:W-:Y:S05]  /*23110*/  BSYNC B0 ;  /* 0x0000000000007941 */ /* 0x000fea0003800000 */
.L_x_47336:
        /* <DEDUP_REMOVED lines=10> */
.L_x_47339:
[----:B------:R-:W-:Y:S05]  /*231c0*/  BSYNC B3 ;  /* 0x0000000000037941 */ /* 0x000fea0003800000 */
.L_x_47338:
        /* <DEDUP_REMOVED lines=82> */
.L_x_47341:
[----:B------:R-:W-:Y:S02]  /*236f0*/  FSEL R4, RZ, 3.37028055040000000000e+12, P2 ;  /* 0x54442d18ff047808 */ /* 0x000fe40001000000 */
[----:B------:R-:W-:-:S07]  /*23700*/  FSEL R5, RZ, 2.1426990032196044922, P2 ;  /* 0x400921fbff057808 */ /* 0x000fce0001000000 */
.L_x_47342:
[----:B------:R-:W-:Y:S05]  /*23710*/  BSYNC B0 ;  /* 0x0000000000007941 */ /* 0x000fea0003800000 */
.L_x_47340:
[----:B------:R-:W-:Y:S01]  /*23720*/  DADD R36, |R36|, |R38| ;  /* 0x0000000024247229 */ /* 0x000fe20000000626 */
[----:B------:R-:W-:-:S07]  /*23730*/  LOP3.LUT R39, R5, 0x80000000, R39, 0xb8, !PT ;  /* 0x8000000005277812 */ /* 0x000fce00078eb827 */
[----:B------:R-:W-:-:S06]  /*23740*/  DSETP.GTU.AND P0, PT, |R36|, +INF , PT ;  /* 0x7ff000002400742a */ /* 0x000fcc0003f0c200 */
[----:B------:R-:W-:Y:S02]  /*23750*/  FSEL R4, R36, R4, P0 ;  /* 0x0000000424047208 */ /* 0x000fe40000000000 */
[----:B------:R-:W-:-:S07]  /*23760*/  FSEL R5, R37, R39, P0 ;  /* 0x0000002725057208 */ /* 0x000fce0000000000 */
.L_x_47291:
[----:B------:R-:W-:Y:S05]  /*23770*/  BSYNC B2 ;  /* 0x0000000000027941 */ /* 0x000fea0003800000 */
.L_x_47275:
        /* <DEDUP_REMOVED lines=74> */
.L_x_47348:
[----:B------:R-:W-:Y:S05]  /*23c20*/  BSYNC B0 ;  /* 0x0000000000007941 */ /* 0x000fea0003800000 */
.L_x_47347:
        /* <DEDUP_REMOVED lines=25> */
.L_x_47350:
[----:B------:R-:W-:Y:S01]  /*23dc0*/  DMUL R28, RZ, R32 ;  /* 0x00000020ff1c7228 */ /* 0x000fe20000000000 */
[----:B------:R-:W-:-:S10]  /*23dd0*/  IMAD.MOV.U32 R0, RZ, RZ, RZ ;  /* 0x000000ffff007224 */ /* 0x000fd400078e00ff */
.L_x_47351:
[----:B------:R-:W-:Y:S05]  /*23de0*/  BSYNC B2 ;  /* 0x0000000000027941 */ /* 0x000fea0003800000 */
.L_x_47349:
        /* <DEDUP_REMOVED lines=48> */
.L_x_47353:
[----:B------:R-:W-:Y:S01]  /*240f0*/  DMUL R18, RZ, R32 ;  /* 0x00000020ff127228 */ /* 0x000fe20000000000 */
[----:B------:R-:W-:-:S10]  /*24100*/  IMAD.MOV.U32 R0, RZ, RZ, RZ ;  /* 0x000000ffff007224 */ /* 0x000fd400078e00ff */
.L_x_47354:
[----:B------:R-:W-:Y:S05]  /*24110*/  BSYNC B2 ;  /* 0x0000000000027941 */ /* 0x000fea0003800000 */
.L_x_47352:
        /* <DEDUP_REMOVED lines=25> */
.L_x_47346:
        /* <DEDUP_REMOVED lines=62> */
.L_x_47356:
[----:B------:R-:W-:Y:S05]  /*24690*/  BSYNC B0 ;  /* 0x0000000000007941 */ /* 0x000fea0003800000 */
.L_x_47355:
        /* <DEDUP_REMOVED lines=25> */
.L_x_47358:
[----:B------:R-:W-:Y:S01]  /*24830*/  DMUL R30, RZ, R32 ;  /* 0x00000020ff1e7228 */ /* 0x000fe20000000000 */
[----:B------:R-:W-:-:S10]  /*24840*/  IMAD.MOV.U32 R0, RZ, RZ, RZ ;  /* 0x000000ffff007224 */ /* 0x000fd400078e00ff */
.L_x_47359:
[----:B------:R-:W-:Y:S05]  /*24850*/  BSYNC B2 ;  /* 0x0000000000027941 */ /* 0x000fea0003800000 */
.L_x_47357:
        /* <DEDUP_REMOVED lines=48> */
.L_x_47361:
[----:B------:R-:W-:Y:S01]  /*24b60*/  DMUL R18, RZ, R32 ;  /* 0x00000020ff127228 */ /* 0x000fe20000000000 */
[----:B------:R-:W-:-:S10]  /*24b70*/  IMAD.MOV.U32 R0, RZ, RZ, RZ ;  /* 0x000000ffff007224 */ /* 0x000fd400078e00ff */
.L_x_47362:
[----:B------:R-:W-:Y:S05]  /*24b80*/  BSYNC B2 ;  /* 0x0000000000027941 */ /* 0x000fea0003800000 */
.L_x_47360:
        /* <DEDUP_REMOVED lines=39> */
.L_x_47345:
        /* <DEDUP_REMOVED lines=11> */
.L_x_47363:
[----:B------:R-:W-:-:S10]  /*24eb0*/  DADD R28, R32, -R32 ;  /* 0x00000000201c7229 */ /* 0x000fd40000000820 */
[----:B------:R-:W-:Y:S02]  /*24ec0*/  IMAD.MOV.U32 R30, RZ, RZ, R28 ;  /* 0x000000ffff1e7224 */ /* 0x000fe400078e001c */
[----:B------:R-:W-:Y:S01]  /*24ed0*/  IMAD.MOV.U32 R31, RZ, RZ, R29 ;  /* 0x000000ffff1f7224 */ /* 0x000fe200078e001d */
[----:B------:R-:W-:Y:S06]  /*24ee0*/  BRA `(.L_x_47274) ;  /* 0x0000000800947947 */ /* 0x000fec0003800000 */
.L_x_47344:
        /* <DEDUP_REMOVED lines=26> */
.L_x_47365:
[----:B------:R-:W-:Y:S01]  /*25090*/  DMUL R18, RZ, R32 ;  /* 0x00000020ff127228 */ /* 0x000fe20000000000 */
[----:B------:R-:W-:-:S10]  /*250a0*/  IMAD.MOV.U32 R0, RZ, RZ, RZ ;  /* 0x000000ffff007224 */ /* 0x000fd400078e00ff */
.L_x_47366:
[----:B------:R-:W-:Y:S05]  /*250b0*/  BSYNC B2 ;  /* 0x0000000000027941 */ /* 0x000fea0003800000 */
.L_x_47364:
        /* <DEDUP_REMOVED lines=48> */
.L_x_47368:
[----:B------:R-:W-:Y:S01]  /*253c0*/  DMUL R30, RZ, R32 ;  /* 0x00000020ff1e7228 */ /* 0x000fe20000000000 */
[----:B------:R-:W-:-:S10]  /*253d0*/  IMAD.MOV.U32 R0, RZ, RZ, RZ ;  /* 0x000000ffff007224 */ /* 0x000fd400078e00ff */
.L_x_47369:
[----:B------:R-:W-:Y:S05]  /*253e0*/  BSYNC B2 ;  /* 0x0000000000027941 */ /* 0x000fea0003800000 */
.L_x_47367:
        /* <DEDUP_REMOVED lines=24> */
.L_x_47343:
        /* <DEDUP_REMOVED lines=58> */
.L_x_47371:
[----:B------:R-:W-:Y:S05]  /*25910*/  BSYNC B0 ;  /* 0x0000000000007941 */ /* 0x000fea0003800000 */
.L_x_47370:
[----:B------:R-:W-:Y:S02]  /*25920*/  IMAD.MOV.U32 R30, RZ, RZ, R32 ;  /* 0x000000ffff1e7224 */ /* 0x000fe400078e0020 */
[----:B------:R-:W-:-:S07]  /*25930*/  IMAD.MOV.U32 R31, RZ, RZ, R33 ;  /* 0x000000ffff1f7224 */ /* 0x000fce00078e0021 */
.L_x_47274:
[----:B------:R-:W-:Y:S05]  /*25940*/  BSYNC B1 ;  /* 0x0000000000017941 */ /* 0x000fea0003800000 */
.L_x_47273:
        /* <DEDUP_REMOVED lines=123> */
.L_x_47381:
        /* <DEDUP_REMOVED lines=24> */
.L_x_47384:
[----:B------:R-:W-:Y:S05]  /*26280*/  BSYNC B4 ;  /* 0x0000000000047941 */ /* 0x000fea0003800000 */
.L_x_47383:
        /* <DEDUP_REMOVED lines=29> */
.L_x_47382:
[----:B------:R-:W-:Y:S05]  /*26460*/  BSYNC B3 ;  /* 0x0000000000037941 */ /* 0x000fea0003800000 */
.L_x_47380:
        /* <DEDUP_REMOVED lines=23> */
.L_x_47386:
[----:B------:R-:W-:Y:S05]  /*265e0*/  BSYNC B3 ;  /* 0x0000000000037941 */ /* 0x000fea0003800000 */
.L_x_47385:
        /* <DEDUP_REMOVED lines=82> */
.L_x_47388:
[----:B------:R-:W-:-:S04]  /*26b10*/  ISETP.GE.AND P0, PT, R45, RZ, PT ;  /* 0x000000ff2d00720c */ /* 0x000fc80003f06270 */
[----:B------:R-:W-:Y:S02]  /*26b20*/  FSEL R4, RZ, 3.37028055040000000000e+12, P0 ;  /* 0x54442d18ff047808 */ /* 0x000fe40000000000 */
[----:B------:R-:W-:-:S07]  /*26b30*/  FSEL R5, RZ, 2.1426990032196044922, P0 ;  /* 0x400921fbff057808 */ /* 0x000fce0000000000 */
.L_x_47389:
[----:B------:R-:W-:Y:S05]  /*26b40*/  BSYNC B0 ;  /* 0x0000000000007941 */ /* 0x000fea0003800000 */
.L_x_47387:
[----:B------:R-:W-:Y:S01]  /*26b50*/  DADD R44, |R44|, |R46| ;  /* 0x000000002c2c7229 */ /* 0x000fe2000000062e */
[----:B------:R-:W-:Y:S01]  /*26b60*/  LOP3.LUT R47, R5, 0x80000000, R47, 0xb8, !PT ;  /* 0x80000000052f7812 */ /* 0x000fe200078eb82f */
[----:B------:R-:W-:-:S06]  /*26b70*/  DMUL R18, R18, 0.5 ;  /* 0x3fe0000012127828 */ /* 0x000fcc0000000000 */
[----:B------:R-:W-:-:S06]  /*26b80*/  DSETP.GTU.AND P0, PT, |R44|, +INF , PT ;  /* 0x7ff000002c00742a */ /* 0x000fcc0003f0c200 */
[----:B------:R-:W-:Y:S02]  /*26b90*/  FSEL R4, R44, R4, P0 ;  /* 0x000000042c047208 */ /* 0x000fe40000000000 */
[----:B------:R-:W-:Y:S01]  /*26ba0*/  FSEL R5, R45, R47, P0 ;  /* 0x0000002f2d057208 */ /* 0x000fe20000000000 */
[----:B------:R-:W-:Y:S06]  /*26bb0*/  BRA `(.L_x_47390) ;  /* 0x0000006400ac7947 */ /* 0x000fec0003800000 */
.L_x_47379:
        /* <DEDUP_REMOVED lines=101> */
.L_x_47393:
[----:B------:R-:W-:Y:S05]  /*27210*/  BSYNC B0 ;  /* 0x0000000000007941 */ /* 0x000fea0003800000 */
.L_x_47392:
        /* <DEDUP_REMOVED lines=10> */
.L_x_47395:
[----:B------:R-:W-:Y:S05]  /*272c0*/  BSYNC B3 ;  /* 0x0000000000037941 */ /* 0x000fea0003800000 */
.L_x_47394:
        /* <DEDUP_REMOVED lines=82> */
.L_x_47397:
[----:B------:R-:W-:-:S04]  /*277f0*/  ISETP.GE.AND P0, PT, R45, RZ, PT ;  /* 0x000000ff2d00720c */ /* 0x000fc80003f06270 */
[----:B------:R-:W-:Y:S02]  /*27800*/  FSEL R4, RZ, 3.37028055040000000000e+12, P0 ;  /* 0x54442d18ff047808 */ /* 0x000fe40000000000 */
[----:B------:R-:W-:-:S07]  /*27810*/  FSEL R5, RZ, 2.1426990032196044922, P0 ;  /* 0x400921fbff057808 */ /* 0x000fce0000000000 */
.L_x_47398:
[----:B------:R-:W-:Y:S05]  /*27820*/  BSYNC B0 ;  /* 0x0000000000007941 */ /* 0x000fea0003800000 */
.L_x_47396:
[----:B------:R-:W-:Y:S01]  /*27830*/  DADD R44, |R44|, |R46| ;  /* 0x000000002c2c7229 */ /* 0x000fe2000000062e */
[----:B------:R-:W-:Y:S01]  /*27840*/  LOP3.LUT R47, R5, 0x80000000, R47, 0xb8, !PT ;  /* 0x80000000052f7812 */ /* 0x000fe200078eb82f */
[----:B------:R-:W-:-:S06]  /*27850*/  DMUL R18, R18, 0.5 ;  /* 0x3fe0000012127828 */ /* 0x000fcc0000000000 */
[----:B------:R-:W-:-:S06]  /*27860*/  DSETP.GTU.AND P0, PT, |R44|, +INF , PT ;  /* 0x7ff000002c00742a */ /* 0x000fcc0003f0c200 */
[----:B------:R-:W-:Y:S02]  /*27870*/  FSEL R4, R44, R4, P0 ;  /* 0x000000042c047208 */ /* 0x000fe40000000000 */
[----:B------:R-:W-:Y:S01]  /*27880*/  FSEL R5, R45, R47, P0 ;  /* 0x0000002f2d057208 */ /* 0x000fe20000000000 */
[----:B------:R-:W-:Y:S06]  /*27890*/  BRA `(.L_x_47390) ;  /* 0x0000005800747947 */ /* 0x000fec0003800000 */
.L_x_47391:
        /* <DEDUP_REMOVED lines=22> */
[C---:B------:R-:W-:Y:S02]  /*27a00*/  DMUL R38, R6.reuse, R38 ;  /* 0x0000002606267228 */ /* 0x040fe40000000000 */
[----:B------:R-:W-:Y:S02]  /*27a10*/  DMUL R4, R6, R6 ;  /* 0x0000000606047228 */ /* 0x000fe40000000000 */
[C---:B------:R-:W-:Y:S02]  /*27a20*/  DMUL R34, R18.reuse, R34 ;  /* 0x0000002212227228 */ /* 0x040fe40000000000 */
[----:B------:R-:W-:-:S02]  /*27a30*/  DMUL R6, R18, R54 ;  /* 0x0000003612067228 */ /* 0x000fc40000000000 */
[----:B------:R-:W-:Y:S02]  /*27a40*/  DMUL R40, R40, R40 ;  /* 0x0000002828287228 */ /* 0x000fe40000000000 */
[----:B------:R-:W-:-:S11]  /*27a50*/  DMUL R18, R18, R18 ;  /* 0x0000001212127228 */ /* 0x000fd60000000000 */
.L_x_47400:
        /* <DEDUP_REMOVED lines=78> */
.L_x_47399:
        /* <DEDUP_REMOVED lines=99> */
.L_x_47402:
        /* <DEDUP_REMOVED lines=24> */
.L_x_47405:
[----:B------:R-:W-:Y:S05]  /*286f0*/  BSYNC B4 ;  /* 0x0000000000047941 */ /* 0x000fea0003800000 */
.L_x_47404:
        /* <DEDUP_REMOVED lines=29> */
.L_x_47403:
[----:B------:R-:W-:Y:S05]  /*288d0*/  BSYNC B3 ;  /* 0x0000000000037941 */ /* 0x000fea0003800000 */
.L_x_47401:
        /* <DEDUP_REMOVED lines=23> */
.L_x_47407:
[----:B------:R-:W-:Y:S05]  /*28a50*/  BSYNC B3 ;  /* 0x0000000000037941 */ /* 0x000fea0003800000 */
.L_x_47406:
        /* <DEDUP_REMOVED lines=82> */
.L_x_47409:
[----:B------:R-:W-:-:S04]  /*28f80*/  ISETP.GE.AND P0, PT, R45, RZ, PT ;  /* 0x000000ff2d00720c */ /* 0x000fc80003f06270 */
[----:B------:R-:W-:Y:S02]  /*28f90*/  FSEL R4, RZ, 3.37028055040000000000e+12, P0 ;  /* 0x54442d18ff047808 */ /* 0x000fe40000000000 */
[----:B------:R-:W-:-:S07]  /*28fa0*/  FSEL R5, RZ, 2.1426990032196044922, P0 ;  /* 0x400921fbff057808 */ /* 0x000fce0000000000 */
.L_x_47410:
[----:B------:R-:W-:Y:S05]  /*28fb0*/  BSYNC B0 ;  /* 0x0000000000007941 */ /* 0x000fea0003800000 */
.L_x_47408:
[----:B------:R-:W-:Y:S01]  /*28fc0*/  DADD R44, |R44|, |R46| ;  /* 0x000000002c2c7229 */ /* 0x000fe2000000062e */
[----:B------:R-:W-:Y:S01]  /*28fd0*/  LOP3.LUT R47, R5, 0x80000000, R47, 0xb8, !PT ;  /* 0x80000000052f7812 */ /* 0x000fe200078eb82f */
[----:B------:R-:W-:-:S06]  /*28fe0*/  DMUL R18, R18, 0.5 ;  /* 0x3fe0000012127828 */ /* 0x000fcc0000000000 */
[----:B------:R-:W-:-:S06]  /*28ff0*/  DSETP.GTU.AND P0, PT, |R44|, +INF , PT ;  /* 0x7ff000002c00742a */ /* 0x000fcc0003f0c200 */
[----:B------:R-:W-:Y:S02]  /*29000*/  FSEL R4, R44, R4, P0 ;  /* 0x000000042c047208 */ /* 0x000fe40000000000 */
[----:B------:R-:W-:Y:S01]  /*29010*/  FSEL R5, R45, R47, P0 ;  /* 0x0000002f2d057208 */ /* 0x000fe20000000000 */
[----:B------:R-:W-:Y:S06]  /*29020*/  BRA `(.L_x_47390) ;  /* 0x0000004000907947 */ /* 0x000fec0003800000 */
.L_x_47378:
        /* <DEDUP_REMOVED lines=136> */
.L_x_47412:
[----:B------:R-:W-:Y:S05]  /*298b0*/  BSYNC B0 ;  /* 0x0000000000007941 */ /* 0x000fea0003800000 */
.L_x_47411:
        /* <DEDUP_REMOVED lines=10> */
.L_x_47414:
[----:B------:R-:W-:Y:S05]  /*29960*/  BSYNC B3 ;  /* 0x0000000000037941 */ /* 0x000fea0003800000 */
.L_x_47413:
        /* <DEDUP_REMOVED lines=82> */
.L_x_47416:
[----:B------:R-:W-:-:S04]  /*29e90*/  ISETP.GE.AND P0, PT, R45, RZ, PT ;  /* 0x000000ff2d00720c */ /* 0x000fc80003f06270 */
[----:B------:R-:W-:Y:S02]  /*29ea0*/  FSEL R4, RZ, 3.37028055040000000000e+12, P0 ;  /* 0x54442d18ff047808 */ /* 0x000fe40000000000 */
[----:B------:R-:W-:-:S07]  /*29eb0*/  FSEL R5, RZ, 2.1426990032196044922, P0 ;  /* 0x400921fbff057808 */ /* 0x000fce0000000000 */
.L_x_47417:
[----:B------:R-:W-:Y:S05]  /*29ec0*/  BSYNC B0 ;  /* 0x0000000000007941 */ /* 0x000fea0003800000 */
.L_x_47415:
[----:B------:R-:W-:Y:S01]  /*29ed0*/  DADD R44, |R44|, |R46| ;  /* 0x000000002c2c7229 */ /* 0x000fe2000000062e */
[----:B------:R-:W-:-:S07]  /*29ee0*/  LOP3.LUT R47, R5, 0x80000000, R47, 0xb8, !PT ;  /* 0x80000000052f7812 */ /* 0x000fce00078eb82f */
[----:B------:R-:W-:-:S06]  /*29ef0*/  DSETP.GTU.AND P0, PT, |R44|, +INF , PT ;  /* 0x7ff000002c00742a */ /* 0x000fcc0003f0c200 */
[----:B------:R-:W-:Y:S02]  /*29f00*/  FSEL R4, R44, R4, P0 ;  /* 0x000000042c047208 */ /* 0x000fe40000000000 */
[----:B------:R-:W-:Y:S01]  /*29f10*/  FSEL R5, R45, R47, P0 ;  /* 0x0000002f2d057208 */ /* 0x000fe20000000000 */
[----:B------:R-:W-:Y:S06]  /*29f20*/  BRA `(.L_x_47390) ;  /* 0x0000003000d07947 */ /* 0x000fec0003800000 */
.L_x_47377:
        /* <DEDUP_REMOVED lines=92> */
.L_x_47420:
        /* <DEDUP_REMOVED lines=24> */
.L_x_47423:
[----:B------:R-:W-:Y:S05]  /*2a670*/  BSYNC B4 ;  /* 0x0000000000047941 */ /* 0x000fea0003800000 */
.L_x_47422:
        /* <DEDUP_REMOVED lines=29> */
.L_x_47421:
[----:B------:R-:W-:Y:S05]  /*2a850*/  BSYNC B3 ;  /* 0x0000000000037941 */ /* 0x000fea0003800000 */
.L_x_47419:
        /* <DEDUP_REMOVED lines=83> */
.L_x_47418:
        /* <DEDUP_REMOVED lines=85> */
.L_x_47376:
        /* <DEDUP_REMOVED lines=25> */
.L_x_47425:
[----:B------:R-:W-:Y:S05]  /*2b470*/  BSYNC B3 ;  /* 0x0000000000037941 */ /* 0x000fea0003800000 */
.L_x_47424:
        /* <DEDUP_REMOVED lines=26> */
.L_x_47427:
[----:B------:R-:W-:Y:S05]  /*2b620*/  BSYNC B3 ;  /* 0x0000000000037941 */ /* 0x000fea0003800000 */
.L_x_47426:
        /* <DEDUP_REMOVED lines=137> */
.L_x_47429:
[----:B------:R-:W-:Y:S05]  /*2bec0*/  BSYNC B0 ;  /* 0x0000000000007941 */ /* 0x000fea0003800000 */
.L_x_47428:
        /* <DEDUP_REMOVED lines=10> */
.L_x_47431:
[----:B------:R-:W-:Y:S05]  /*2bf70*/  BSYNC B3 ;  /* 0x0000000000037941 */ /* 0x000fea0003800000 */
.L_x_47430:
        /* <DEDUP_REMOVED lines=82> */
.L_x_47433:
[----:B------:R-:W-:-:S04]  /*2c4a0*/  ISETP.GE.AND P0, PT, R45, RZ, PT ;  /* 0x000000ff2d00720c */ /* 0x000fc80003f06270 */
[----:B------:R-:W-:Y:S02]  /*2c4b0*/  FSEL R4, RZ, 3.37028055040000000000e+12, P0 ;  /* 0x54442d18ff047808 */ /* 0x000fe40000000000 */
[----:B------:R-:W-:-:S07]  /*2c4c0*/  FSEL R5, RZ, 2.1426990032196044922, P0 ;  /* 0x400921fbff057808 */ /* 0x000fce0000000000 */
.L_x_47434:
[----:B------:R-:W-:Y:S05]  /*2c4d0*/  BSYNC B0 ;  /* 0x0000000000007941 */ /* 0x000fea0003800000 */
.L_x_47432:
[----:B------:R-:W-:Y:S01]  /*2c4e0*/  DADD R44, |R44|, |R46| ;  /* 0x000000002c2c7229 */ /* 0x000fe2000000062e */
[----:B------:R-:W-:Y:S01]  /*2c4f0*/  LOP3.LUT R47, R5, 0x80000000, R47, 0xb8, !PT ;  /* 0x80000000052f7812 */ /* 0x000fe200078eb82f */
[----:B------:R-:W-:-:S06]  /*2c500*/  DADD R18, R18, 1 ;  /* 0x3ff0000012127429 */ /* 0x000fcc0000000000 */
[----:B------:R-:W-:-:S06]  /*2c510*/  DSETP.GTU.AND P0, PT, |R44|, +INF , PT ;  /* 0x7ff000002c00742a */ /* 0x000fcc0003f0c200 */
[----:B------:R-:W-:Y:S02]  /*2c520*/  FSEL R4, R44, R4, P0 ;  /* 0x000000042c047208 */ /* 0x000fe40000000000 */
[----:B------:R-:W-:Y:S01]  /*2c530*/  FSEL R5, R45, R47, P0 ;  /* 0x0000002f2d057208 */ /* 0x000fe20000000000 */
[----:B------:R-:W-:Y:S06]  /*2c540*/  BRA `(.L_x_47390) ;  /* 0x0000000c00487947 */ /* 0x000fec0003800000 */
.L_x_47375:
        /* <DEDUP_REMOVED lines=27> */
[----:B------:R-:W-:Y:S01]  /*2c700*/  @!P0 DMUL R20, R20, 1.80143985094819840000e+16 ;  /* 0x4350000014148828 */ /* 0x000fe20000000000 */
[----:B------:R-:W-:Y:S01]  /*2c710*/  @!P0 IMAD.MOV.U32 R40, RZ, RZ, -0x435 ;  /* 0xfffffbcbff288424 */ /* 0x000fe200078e00ff */
        /* <DEDUP_REMOVED lines=79> */
.L_x_47436:
[----:B------:R-:W-:Y:S05]  /*2cc10*/  BSYNC B0 ;  /* 0x0000000000007941 */ /* 0x000fea0003800000 */
.L_x_47435:
        /* <DEDUP_REMOVED lines=10> */
.L_x_47438:
[----:B------:R-:W-:Y:S05]  /*2ccc0*/  BSYNC B3 ;  /* 0x0000000000037941 */ /* 0x000fea0003800000 */
.L_x_47437:
        /* <DEDUP_REMOVED lines=82> */
.L_x_47440:
[----:B------:R-:W-:Y:S02]  /*2d1f0*/  FSEL R4, RZ, 3.37028055040000000000e+12, P2 ;  /* 0x54442d18ff047808 */ /* 0x000fe40001000000 */
[----:B------:R-:W-:-:S07]  /*2d200*/  FSEL R5, RZ, 2.1426990032196044922, P2 ;  /* 0x400921fbff057808 */ /* 0x000fce0001000000 */
.L_x_47441:
[----:B------:R-:W-:Y:S05]  /*2d210*/  BSYNC B0 ;  /* 0x0000000000007941 */ /* 0x000fea0003800000 */
.L_x_47439:
[----:B------:R-:W-:Y:S01]  /*2d220*/  DADD R44, |R44|, |R46| ;  /* 0x000000002c2c7229 */ /* 0x000fe2000000062e */
[----:B------:R-:W-:-:S07]  /*2d230*/  LOP3.LUT R47, R5, 0x80000000, R47, 0xb8, !PT ;  /* 0x80000000052f7812 */ /* 0x000fce00078eb82f */
[----:B------:R-:W-:-:S06]  /*2d240*/  DSETP.GTU.AND P0, PT, |R44|, +INF , PT ;  /* 0x7ff000002c00742a */ /* 0x000fcc0003f0c200 */
[----:B------:R-:W-:Y:S02]  /*2d250*/  FSEL R4, R44, R4, P0 ;  /* 0x000000042c047208 */ /* 0x000fe40000000000 */
[----:B------:R-:W-:-:S07]  /*2d260*/  FSEL R5, R45, R47, P0 ;  /* 0x0000002f2d057208 */ /* 0x000fce0000000000 */
.L_x_47390:
[----:B------:R-:W-:Y:S05]  /*2d270*/  BSYNC B2 ;  /* 0x0000000000027941 */ /* 0x000fea0003800000 */
.L_x_47374:
        /* <DEDUP_REMOVED lines=74> */
.L_x_47447:
[----:B------:R-:W-:Y:S05]  /*2d720*/  BSYNC B0 ;  /* 0x0000000000007941 */ /* 0x000fea0003800000 */
.L_x_47446:
        /* <DEDUP_REMOVED lines=25> */
.L_x_47449:
[----:B------:R-:W-:Y:S01]  /*2d8c0*/  DMUL R32, RZ, R36 ;  /* 0x00000024ff207228 */ /* 0x000fe20000000000 */
[----:B------:R-:W-:-:S10]  /*2d8d0*/  IMAD.MOV.U32 R0, RZ, RZ, RZ ;  /* 0x000000ffff007224 */ /* 0x000fd400078e00ff */
.L_x_47450:
[----:B------:R-:W-:Y:S05]  /*2d8e0*/  BSYNC B2 ;  /* 0x0000000000027941 */ /* 0x000fea0003800000 */
.L_x_47448:
        /* <DEDUP_REMOVED lines=48> */
.L_x_47452:
[----:B------:R-:W-:Y:S01]  /*2dbf0*/  DMUL R18, RZ, R36 ;  /* 0x00000024ff127228 */ /* 0x000fe20000000000 */
[----:B------:R-:W-:-:S10]  /*2dc00*/  IMAD.MOV.U32 R0, RZ, RZ, RZ ;  /* 0x000000ffff007224 */ /* 0x000fd400078e00ff */
.L_x_47453:
[----:B------:R-:W-:Y:S05]  /*2dc10*/  BSYNC B2 ;  /* 0x0000000000027941 */ /* 0x000fea0003800000 */
.L_x_47451:
        /* <DEDUP_REMOVED lines=25> */
.L_x_47445:
        /* <DEDUP_REMOVED lines=62> */
.L_x_47455:
[----:B------:R-:W-:Y:S05]  /*2e190*/  BSYNC B0 ;  /* 0x0000000000007941 */ /* 0x000fea0003800000 */
.L_x_47454:
        /* <DEDUP_REMOVED lines=25> */
.L_x_47457:
[----:B------:R-:W-:Y:S01]  /*2e330*/  DMUL R14, RZ, R36 ;  /* 0x00000024ff0e7228 */ /* 0x000fe20000000000 */
[----:B------:R-:W-:-:S10]  /*2e340*/  IMAD.MOV.U32 R0, RZ, RZ, RZ ;  /* 0x000000ffff007224 */ /* 0x000fd400078e00ff */
.L_x_47458:
[----:B------:R-:W-:Y:S05]  /*2e350*/  BSYNC B2 ;  /* 0x0000000000027941 */ /* 0x000fea0003800000 */
.L_x_47456:
        /* <DEDUP_REMOVED lines=48> */
.L_x_47460:
[----:B------:R-:W-:Y:S01]  /*2e660*/  DMUL R18, RZ, R36 ;  /* 0x00000024ff127228 */ /* 0x000fe20000000000 */
[----:B------:R-:W-:-:S10]  /*2e670*/  IMAD.MOV.U32 R0, RZ, RZ, RZ ;  /* 0x000000ffff007224 */ /* 0x000fd400078e00ff */
.L_x_47461:
[----:B------:R-:W-:Y:S05]  /*2e680*/  BSYNC B2 ;  /* 0x0000000000027941 */ /* 0x000fea0003800000 */
.L_x_47459:
        /* <DEDUP_REMOVED lines=31> */
[----:B------:R-:W-:Y:S02]  /*2e880*/  @P1 DFMA R18, R18, -1, RZ ;  /* 0xbff000001212182b */ /* 0x000fe400000000ff */
[----:B------:R-:W-:Y:S01]  /*2e890*/  DMUL R14, R4, R14 ;  /* 0x0000000e040e7228 */ /* 0x000fe20000000000 */
[----:B------:R-:W-:-:S05]  /*2e8a0*/  LEA R35, R0, 0x3ff00000, 0x14 ;  /* 0x3ff0000000237811 */ /* 0x000fca00078ea0ff */
[----:B------:R-:W-:Y:S02]  /*2e8b0*/  DMUL R12, R12, R18 ;  /* 0x000000120c0c7228 */ /* 0x000fe40000000000 */
[----:B------:R-:W-:-:S06]  /*2e8c0*/  DMUL R32, R34, R14 ;  /* 0x0000000e22207228 */ /* 0x000fcc0000000000 */
[----:B------:R-:W-:-:S08]  /*2e8d0*/  DMUL R12, R4, R12 ;  /* 0x0000000c040c7228 */ /* 0x000fd00000000000 */
[----:B------:R-:W-:Y:S01]  /*2e8e0*/  DMUL R34, R34, R12 ;  /* 0x0000000c22227228 */ /* 0x000fe20000000000 */
[----:B------:R-:W-:Y:S10]  /*2e8f0*/  BRA `(.L_x_47373) ;  /* 0x0000000800d07947 */ /* 0x000ff40003800000 */
.L_x_47444:
        /* <DEDUP_REMOVED lines=11> */
.L_x_47462:
[----:B------:R-:W-:-:S10]  /*2e9b0*/  DADD R32, R36, -R36 ;  /* 0x0000000024207229 */ /* 0x000fd40000000824 */
[----:B------:R-:W-:Y:S02]  /*2e9c0*/  IMAD.MOV.U32 R34, RZ, RZ, R32 ;  /* 0x000000ffff227224 */ /* 0x000fe400078e0020 */
[----:B------:R-:W-:Y:S01]  /*2e9d0*/  IMAD.MOV.U32 R35, RZ, RZ, R33 ;  /* 0x000000ffff237224 */ /* 0x000fe200078e0021 */
[----:B------:R-:W-:Y:S06]  /*2e9e0*/  BRA `(.L_x_47373) ;  /* 0x0000000800947947 */ /* 0x000fec0003800000 */
.L_x_47443:
        /* <DEDUP_REMOVED lines=26> */
.L_x_47464:
[----:B------:R-:W-:Y:S01]  /*2eb90*/  DMUL R32, RZ, R36 ;  /* 0x00000024ff207228 */ /* 0x000fe20000000000 */
[----:B------:R-:W-:-:S10]  /*2eba0*/  IMAD.MOV.U32 R0, RZ, RZ, RZ ;  /* 0x000000ffff007224 */ /* 0x000fd400078e00ff */
.L_x_47465:
[----:B------:R-:W-:Y:S05]  /*2ebb0*/  BSYNC B2 ;  /* 0x0000000000027941 */ /* 0x000fea0003800000 */
.L_x_47463:
        /* <DEDUP_REMOVED lines=48> */
.L_x_47467:
[----:B------:R-:W-:Y:S01]  /*2eec0*/  DMUL R34, RZ, R36 ;  /* 0x00000024ff227228 */ /* 0x000fe20000000000 */
[----:B------:R-:W-:-:S10]  /*2eed0*/  IMAD.MOV.U32 R0, RZ, RZ, RZ ;  /* 0x000000ffff007224 */ /* 0x000fd400078e00ff */
.L_x_47468:
[----:B------:R-:W-:Y:S05]  /*2eee0*/  BSYNC B2 ;  /* 0x0000000000027941 */ /* 0x000fea0003800000 */
.L_x_47466:
        /* <DEDUP_REMOVED lines=24> */
.L_x_47442:
        /* <DEDUP_REMOVED lines=58> */
.L_x_47470:
[----:B------:R-:W-:Y:S05]  /*2f410*/  BSYNC B0 ;  /* 0x0000000000007941 */ /* 0x000fea0003800000 */
.L_x_47469:
[----:B------:R-:W-:Y:S02]  /*2f420*/  IMAD.MOV.U32 R34, RZ, RZ, R36 ;  /* 0x000000ffff227224 */ /* 0x000fe400078e0024 */
[----:B------:R-:W-:-:S07]  /*2f430*/  IMAD.MOV.U32 R35, RZ, RZ, R37 ;  /* 0x000000ffff237224 */ /* 0x000fce00078e0025 */
.L_x_47373:
[----:B------:R-:W-:Y:S05]  /*2f440*/  BSYNC B1 ;  /* 0x0000000000017941 */ /* 0x000fea0003800000 */
.L_x_47372:
[----:B------:R-:W0:Y:S01]  /*2f450*/  LDC.U8 R17, c[0x0][0x248] ;  /* 0x00009200ff117b82 */ /* 0x000e220000000000 */
[----:B------:R-:W-:Y:S01]  /*2f460*/  ISETP.GE.AND P0, PT, R16, R68, PT ;  /* 0x000000441000720c */ /* 0x000fe20003f06270 */
[----:B------:R-:W-:Y:S04]  /*2f470*/  BSSY B7, `(.L_x_47471) ;  /* 0x0000374000077945 */ /* 0x000fe80003800000 */
[----:B------:R-:W-:Y:S08]  /*2f480*/  BSSY B6, `(.L_x_47472) ;  /* 0x0000256000067945 */ /* 0x000ff00003800000 */
[----:B------:R-:W-:Y:S05]  /*2f490*/  @P0 BRA `(.L_x_47473) ;  /* 0x0000002400440947 */ /* 0x000fea0003800000 */
[----:B------:R-:W1:Y:S01]  /*2f4a0*/  S2R R0, SR_CTAID.X ;  /* 0x0000000000007919 */ /* 0x000e620000002500 */
[----:B------:R-:W2:Y:S01]  /*2f4b0*/  LDC.64 R4, c[0x0][0x220] ;  /* 0x00008800ff047b82 */ /* 0x000ea20000000a00 */
[----:B0-----:R-:W-:Y:S01]  /*2f4c0*/  PRMT R6, R17, 0x9910, RZ ;  /* 0x0000991011067816 */ /* 0x001fe200000000ff */
[----:B------:R-:W-:Y:S01]  /*2f4d0*/  ULDC UR4, c[0x0][0x24c] ;  /* 0x0000930000047ab9 */ /* 0x000fe20000000800 */
[----:B------:R-:W1:Y:S02]  /*2f4e0*/  S2R R3, SR_TID.X ;  /* 0x0000000000037919 */ /* 0x000e640000002100 */
        /* <DEDUP_REMOVED lines=19> */
.L_x_47477:
[----:B------:R-:W0:Y:S01]  /*2f620*/  F2I.S64.F64.TRUNC R8, R8 ;  /* 0x0000000800087311 */ /* 0x000e22000030d900 */
[----:B------:R-:W-:Y:S02]  /*2f630*/  IMAD.MOV.U32 R16, RZ, RZ, R2 ;  /* 0x000000ffff107224 */ /* 0x000fe400078e0002 */
[----:B0-----:R-:W-:-:S05]  /*2f640*/  IMAD.MOV.U32 R3, RZ, RZ, R8 ;  /* 0x000000ffff037224 */ /* 0x001fca00078e0008 */
[----:B------:R0:W-:Y:S01]  /*2f650*/  STG.E.U8 desc[UR36][R4.64], R3 ;  /* 0x0000000304007986 */ /* 0x0001e2000c101124 */
[----:B------:R-:W-:Y:S05]  /*2f660*/  BRA `(.L_x_47479) ;  /* 0x0000001000507947 */ /* 0x000fea0003800000 */
.L_x_47476:
        /* <DEDUP_REMOVED lines=10> */
.L_x_47481:
[----:B------:R-:W0:Y:S01]  /*2f710*/  F2I.F64.TRUNC R9, R8 ;  /* 0x0000000800097311 */ /* 0x000e22000030d100 */
[----:B------:R-:W-:Y:S01]  /*2f720*/  IMAD.MOV.U32 R16, RZ, RZ, R2 ;  /* 0x000000ffff107224 */ /* 0x000fe200078e0002 */
[----:B0-----:R0:W-:Y:S01]  /*2f730*/  STG.E desc[UR36][R4.64], R9 ;  /* 0x0000000904007986 */ /* 0x0011e2000c101924 */
[----:B------:R-:W-:Y:S05]  /*2f740*/  BRA `(.L_x_47479) ;  /* 0x0000001000187947 */ /* 0x000fea0003800000 */
.L_x_47480:
[----:B------:R-:W0:Y:S01]  /*2f750*/  F2I.F64.TRUNC R9, R8 ;  /* 0x0000000800097311 */ /* 0x000e22000030d100 */
[----:B------:R-:W-:Y:S01]  /*2f760*/  IMAD.MOV.U32 R16, RZ, RZ, R2 ;  /* 0x000000ffff107224 */ /* 0x000fe200078e0002 */
[----:B0-----:R0:W-:Y:S01]  /*2f770*/  STG.E.U16 desc[UR36][R4.64], R9 ;  /* 0x0000000904007986 */ /* 0x0011e2000c101524 */
[----:B------:R-:W-:Y:S05]  /*2f780*/  BRA `(.L_x_47479) ;  /* 0x0000001000087947 */ /* 0x000fea0003800000 */
.L_x_47475:
        /* <DEDUP_REMOVED lines=14> */
.L_x_47483:
        /* <DEDUP_REMOVED lines=9> */
.L_x_47482:
        /* <DEDUP_REMOVED lines=17> */
.L_x_47485:
        /* <DEDUP_REMOVED lines=12> */
.L_x_47484:
[----:B------:R0:W-:Y:S01]  /*2fad0*/  STG.E.64 desc[UR36][R4.64], R8 ;  /* 0x0000000804007986 */ /* 0x0001e2000c101b24 */
[----:B------:R-:W-:Y:S01]  /*2fae0*/  IMAD.MOV.U32 R16, RZ, RZ, R2 ;  /* 0x000000ffff107224 */ /* 0x000fe200078e0002 */
[----:B------:R-:W-:Y:S06]  /*2faf0*/  BRA `(.L_x_47479) ;  /* 0x0000000c002c7947 */ /* 0x000fec0003800000 */
.L_x_47474:
        /* <DEDUP_REMOVED lines=14> */
.L_x_47488:
[----:B------:R0:W-:Y:S01]  /*2fbe0*/  STG.E.128 desc[UR36][R4.64], R8 ;  /* 0x0000000804007986 */ /* 0x0001e2000c101d24 */
[----:B------:R-:W-:Y:S01]  /*2fbf0*/  IMAD.MOV.U32 R16, RZ, RZ, R2 ;  /* 0x000000ffff107224 */ /* 0x000fe200078e0002 */
[----:B------:R-:W-:Y:S06]  /*2fc00*/  BRA `(.L_x_47479) ;  /* 0x0000000800e87947 */ /* 0x000fec0003800000 */
.L_x_47487:
        /* <DEDUP_REMOVED lines=25> */
.L_x_47492:
[----:B------:R-:W-:Y:S05]  /*2fda0*/  BSYNC B0 ;  /* 0x0000000000007941 */ /* 0x000fea0003800000 */
.L_x_47491:
[----:B------:R-:W-:Y:S01]  /*2fdb0*/  LOP3.LUT R7, R0, R7, RZ, 0xfc, !PT ;  /* 0x0000000700077212 */ /* 0x000fe200078efcff */
[----:B------:R-:W-:-:S04]  /*2fdc0*/  IMAD.MOV.U32 R16, RZ, RZ, R2 ;  /* 0x000000ffff107224 */ /* 0x000fc800078e0002 */
[----:B------:R0:W-:Y:S01]  /*2fdd0*/  STG.E.U8 desc[UR36][R4.64], R7 ;  /* 0x0000000704007986 */ /* 0x0001e2000c101124 */
[----:B------:R-:W-:Y:S05]  /*2fde0*/  BRA `(.L_x_47479) ;  /* 0x0000000800707947 */ /* 0x000fea0003800000 */
.L_x_47490:
        /* <DEDUP_REMOVED lines=17> */
.L_x_47494:
[----:B------:R-:W-:Y:S01]  /*2ff00*/  IMAD.MOV.U32 R0, RZ, RZ, 0x7f ;  /* 0x0000007fff007424 */ /* 0x000fe200078e00ff */
[----:B------:R-:W-:-:S04]  /*2ff10*/  ISETP.GT.U32.AND P0, PT, R3, 0x7f800000, PT ;  /* 0x7f8000000300780c */ /* 0x000fc80003f04070 */
[----:B------:R-:W-:-:S09]  /*2ff20*/  SEL R0, R0, 0x7c, P0 ;  /* 0x0000007c00007807 */ /* 0x000fd20000000000 */
.L_x_47495:
[----:B------:R-:W-:Y:S05]  /*2ff30*/  BSYNC B0 ;  /* 0x0000000000007941 */ /* 0x000fea0003800000 */
.L_x_47493:
[----:B------:R-:W-:Y:S01]  /*2ff40*/  LOP3.LUT R3, R7, 0x80000000, RZ, 0xc0, !PT ;  /* 0x8000000007037812 */ /* 0x000fe200078ec0ff */
[----:B------:R-:W-:-:S03]  /*2ff50*/  IMAD.MOV.U32 R16, RZ, RZ, R2 ;  /* 0x000000ffff107224 */ /* 0x000fc600078e0002 */
[----:B------:R-:W-:-:S04]  /*2ff60*/  SHF.R.U32.HI R3, RZ, 0x18, R3 ;  /* 0x00000018ff037819 */ /* 0x000fc80000011603 */
[----:B------:R-:W-:-:S05]  /*2ff70*/  LOP3.LUT R3, R0, R3, RZ, 0xfc, !PT ;  /* 0x0000000300037212 */ /* 0x000fca00078efcff */
[----:B------:R0:W-:Y:S01]  /*2ff80*/  STG.E.U8 desc[UR36][R4.64], R3 ;  /* 0x0000000304007986 */ /* 0x0001e2000c101124 */
[----:B------:R-:W-:Y:S05]  /*2ff90*/  BRA `(.L_x_47479) ;  /* 0x0000000800047947 */ /* 0x000fea0003800000 */
.L_x_47489:
        /* <DEDUP_REMOVED lines=9> */
.L_x_47486:
        /* <DEDUP_REMOVED lines=12> */
.L_x_47498:
        /* <DEDUP_REMOVED lines=21> */
.L_x_47501:
[----:B------:R-:W-:-:S04]  /*30240*/  LOP3.LUT R0, R7, 0x80000000, RZ, 0xc0, !PT ;  /* 0x8000000007007812 */ /* 0x000fc800078ec0ff */
[----:B------:R-:W-:-:S04]  /*30250*/  SHF.R.U32.HI R0, RZ, 0x18, R0 ;  /* 0x00000018ff007819 */ /* 0x000fc80000011600 */
[----:B------:R-:W-:-:S07]  /*30260*/  LOP3.LUT R0, R3, R0, RZ, 0xfc, !PT ;  /* 0x0000000003007212 */ /* 0x000fce00078efcff */
.L_x_47500:
[----:B------:R-:W-:Y:S05]  /*30270*/  BSYNC B0 ;  /* 0x0000000000007941 */ /* 0x000fea0003800000 */
.L_x_47499:
[----:B------:R3:W-:Y:S01]  /*30280*/  STG.E.U8 desc[UR36][R4.64], R0 ;  /* 0x0000000004007986 */ /* 0x0007e2000c101124 */
[----:B------:R-:W-:Y:S01]  /*30290*/  IMAD.MOV.U32 R16, RZ, RZ, R2 ;  /* 0x000000ffff107224 */ /* 0x000fe200078e0002 */
[----:B------:R-:W-:Y:S06]  /*302a0*/  BRA `(.L_x_47479) ;  /* 0x0000000400407947 */ /* 0x000fec0003800000 */
.L_x_47497:
        /* <DEDUP_REMOVED lines=21> */
.L_x_47504:
[----:B------:R-:W-:-:S04]  /*30400*/  LOP3.LUT R0, R7, 0x80000000, RZ, 0xc0, !PT ;  /* 0x8000000007007812 */ /* 0x000fc800078ec0ff */
[----:B------:R-:W-:-:S04]  /*30410*/  SHF.R.U32.HI R0, RZ, 0x18, R0 ;  /* 0x00000018ff007819 */ /* 0x000fc80000011600 */
[----:B------:R-:W-:-:S07]  /*30420*/  LOP3.LUT R0, R3, R0, RZ, 0xfc, !PT ;  /* 0x0000000003007212 */ /* 0x000fce00078efcff */
.L_x_47503:
[----:B------:R-:W-:Y:S05]  /*30430*/  BSYNC B0 ;  /* 0x0000000000007941 */ /* 0x000fea0003800000 */
.L_x_47502:
[----:B------:R0:W-:Y:S01]  /*30440*/  STG.E.U8 desc[UR36][R4.64], R0 ;  /* 0x0000000004007986 */ /* 0x0001e2000c101124 */
[----:B------:R-:W-:Y:S01]  /*30450*/  IMAD.MOV.U32 R16, RZ, RZ, R2 ;  /* 0x000000ffff107224 */ /* 0x000fe200078e0002 */
[----:B------:R-:W-:Y:S06]  /*30460*/  BRA `(.L_x_47479) ;  /* 0x0000000000d07947 */ /* 0x000fec0003800000 */
.L_x_47496:
        /* <DEDUP_REMOVED lines=27> */
.L_x_47478:
        /* <DEDUP_REMOVED lines=16> */
.L_x_47507:
[----:B------:R-:W-:Y:S01]  /*30720*/  IMAD.MOV.U32 R16, RZ, RZ, R2 ;  /* 0x000000ffff107224 */ /* 0x000fe200078e0002 */
[----:B------:R-:W-:Y:S06]  /*30730*/  BRA `(.L_x_47479) ;  /* 0x00000000001c7947 */ /* 0x000fec0003800000 */
.L_x_47506:
[----:B------:R-:W0:Y:S01]  /*30740*/  F2I.U64.F64.TRUNC R8, R8 ;  /* 0x0000000800087311 */ /* 0x000e22000030d800 */
[----:B------:R-:W-:Y:S01]  /*30750*/  IMAD.MOV.U32 R16, RZ, RZ, R2 ;  /* 0x000000ffff107224 */ /* 0x000fe200078e0002 */
[----:B0-----:R2:W-:Y:S01]  /*30760*/  STG.E.64 desc[UR36][R4.64], R8 ;  /* 0x0000000804007986 */ /* 0x0015e2000c101b24 */
[----:B------:R-:W-:Y:S05]  /*30770*/  BRA `(.L_x_47479) ;  /* 0x00000000000c7947 */ /* 0x000fea0003800000 */
.L_x_47505:
[----:B------:R-:W0:Y:S01]  /*30780*/  F2I.U32.F64.TRUNC R9, R8 ;  /* 0x0000000800097311 */ /* 0x000e22000030d000 */
[----:B------:R-:W-:Y:S01]  /*30790*/  IMAD.MOV.U32 R16, RZ, RZ, R2 ;  /* 0x000000ffff107224 */ /* 0x000fe200078e0002 */
[----:B0-----:R0:W-:Y:S06]  /*307a0*/  STG.E desc[UR36][R4.64], R9 ;  /* 0x0000000904007986 */ /* 0x0011ec000c101924 */
.L_x_47479:
[----:B------:R-:W-:-:S13]  /*307b0*/  ISETP.GE.AND P0, PT, R16, R68, PT ;  /* 0x000000441000720c */ /* 0x000fda0003f06270 */
[----:B------:R-:W-:Y:S05]  /*307c0*/  @P0 BREAK B6 ;  /* 0x0000000000060942 */ /* 0x000fea0003800000 */
[----:B------:R-:W-:Y:S05]  /*307d0*/  @P0 BRA `(.L_x_47508) ;  /* 0x0000002000f40947 */ /* 0x000fea0003800000 */
[----:B01----:R-:W0:Y:S01]  /*307e0*/  S2R R3, SR_CTAID.X ;  /* 0x0000000000037919 */ /* 0x003e220000002500 */
[----:B--234-:R-:W1:Y:S01]  /*307f0*/  LDC.64 R4, c[0x0][0x220] ;  /* 0x00008800ff047b82 */ /* 0x01ce620000000a00 */
[----:B------:R-:W-:Y:S01]  /*30800*/  PRMT R2, R17, 0x9910, RZ ;  /* 0x0000991011027816 */ /* 0x000fe200000000ff */
        /* <DEDUP_REMOVED lines=19> */
.L_x_47512:
[----:B------:R-:W0:Y:S02]  /*30940*/  F2I.S64.F64.TRUNC R24, R24 ;  /* 0x0000001800187311 */ /* 0x000e24000030d900 */
[----:B0-----:R-:W-:-:S05]  /*30950*/  IMAD.MOV.U32 R5, RZ, RZ, R24 ;  /* 0x000000ffff057224 */ /* 0x001fca00078e0018 */
[----:B------:R3:W-:Y:S01]  /*30960*/  STG.E.U8 desc[UR36][R2.64], R5 ;  /* 0x0000000502007986 */ /* 0x0007e2000c101124 */
[----:B------:R-:W-:Y:S05]  /*30970*/  BRA `(.L_x_47514) ;  /* 0x0000001000087947 */ /* 0x000fea0003800000 */
.L_x_47511:
        /* <DEDUP_REMOVED lines=9> */
.L_x_47516:
[----:B------:R-:W0:Y:S02]  /*30a10*/  F2I.F64.TRUNC R25, R24 ;  /* 0x0000001800197311 */ /* 0x000e24000030d100 */
[----:B0-----:R2:W-:Y:S01]  /*30a20*/  STG.E desc[UR36][R2.64], R25 ;  /* 0x0000001902007986 */ /* 0x0015e2000c101924 */
[----:B------:R-:W-:Y:S05]  /*30a30*/  BRA `(.L_x_47514) ;  /* 0x0000000c00d87947 */ /* 0x000fea0003800000 */
.L_x_47515:
[----:B------:R-:W0:Y:S02]  /*30a40*/  F2I.F64.TRUNC R25, R24 ;  /* 0x0000001800197311 */ /* 0x000e24000030d100 */
[----:B0-----:R0:W-:Y:S01]  /*30a50*/  STG.E.U16 desc[UR36][R2.64], R25 ;  /* 0x0000001902007986 */ /* 0x0011e2000c101524 */
[----:B------:R-:W-:Y:S05]  /*30a60*/  BRA `(.L_x_47514) ;  /* 0x0000000c00cc7947 */ /* 0x000fea0003800000 */
.L_x_47510:
        /* <DEDUP_REMOVED lines=13> */
.L_x_47518:
        /* <DEDUP_REMOVED lines=8> */
.L_x_47517:
        /* <DEDUP_REMOVED lines=16> */
.L_x_47520:
        /* <DEDUP_REMOVED lines=11> */
.L_x_47519:
[----:B------:R0:W-:Y:S01]  /*30d70*/  STG.E.64 desc[UR36][R2.64], R24 ;  /* 0x0000001802007986 */ /* 0x0001e2000c101b24 */
[----:B------:R-:W-:Y:S05]  /*30d80*/  BRA `(.L_x_47514) ;  /* 0x0000000c00047947 */ /* 0x000fea0003800000 */
.L_x_47509:
        /* <DEDUP_REMOVED lines=13> */
.L_x_47523:
[----:B------:R0:W-:Y:S01]  /*30e60*/  STG.E.128 desc[UR36][R2.64], R24 ;  /* 0x0000001802007986 */ /* 0x0001e2000c101d24 */
[----:B------:R-:W-:Y:S05]  /*30e70*/  BRA `(.L_x_47514) ;  /* 0x0000000800c87947 */ /* 0x000fea0003800000 */
.L_x_47522:
        /* <DEDUP_REMOVED lines=25> */
.L_x_47527:
[----:B------:R-:W-:Y:S05]  /*31010*/  BSYNC B0 ;  /* 0x0000000000007941 */ /* 0x000fea0003800000 */
.L_x_47526:
[----:B------:R-:W-:-:S05]  /*31020*/  LOP3.LUT R5, R0, R5, RZ, 0xfc, !PT ;  /* 0x0000000500057212 */ /* 0x000fca00078efcff */
[----:B------:R0:W-:Y:S01]  /*31030*/  STG.E.U8 desc[UR36][R2.64], R5 ;  /* 0x0000000502007986 */ /* 0x0001e2000c101124 */
[----:B------:R-:W-:Y:S05]  /*31040*/  BRA `(.L_x_47514) ;  /* 0x0000000800547947 */ /* 0x000fea0003800000 */
.L_x_47525:
        /* <DEDUP_REMOVED lines=17> */
.L_x_47529:
[----:B------:R-:W-:Y:S01]  /*31160*/  IMAD.MOV.U32 R0, RZ, RZ, 0x7f ;  /* 0x0000007fff007424 */ /* 0x000fe200078e00ff */
[----:B------:R-:W-:-:S04]  /*31170*/  ISETP.GT.U32.AND P0, PT, R4, 0x7f800000, PT ;  /* 0x7f8000000400780c */ /* 0x000fc80003f04070 */
[----:B------:R-:W-:-:S09]  /*31180*/  SEL R0, R0, 0x7c, P0 ;  /* 0x0000007c00007807 */ /* 0x000fd20000000000 */
.L_x_47530:
[----:B------:R-:W-:Y:S05]  /*31190*/  BSYNC B0 ;  /* 0x0000000000007941 */ /* 0x000fea0003800000 */
.L_x_47528:
[----:B------:R-:W-:-:S04]  /*311a0*/  LOP3.LUT R4, R5, 0x80000000, RZ, 0xc0, !PT ;  /* 0x8000000005047812 */ /* 0x000fc800078ec0ff */
[----:B------:R-:W-:-:S04]  /*311b0*/  SHF.R.U32.HI R5, RZ, 0x18, R4 ;  /* 0x00000018ff057819 */ /* 0x000fc80000011604 */
[----:B------:R-:W-:-:S05]  /*311c0*/  LOP3.LUT R5, R0, R5, RZ, 0xfc, !PT ;  /* 0x0000000500057212 */ /* 0x000fca00078efcff */
[----:B------:R0:W-:Y:S01]  /*311d0*/  STG.E.U8 desc[UR36][R2.64], R5 ;  /* 0x0000000502007986 */ /* 0x0001e2000c101124 */
[----:B------:R-:W-:Y:S05]  /*311e0*/  BRA `(.L_x_47514) ;  /* 0x0000000400ec7947 */ /* 0x000fea0003800000 */
.L_x_47524:
        /* <DEDUP_REMOVED lines=8> */
.L_x_47521:
        /* <DEDUP_REMOVED lines=11> */
.L_x_47533:
        /* <DEDUP_REMOVED lines=21> */
.L_x_47536:
[----:B------:R-:W-:-:S04]  /*31470*/  LOP3.LUT R0, R7, 0x80000000, RZ, 0xc0, !PT ;  /* 0x8000000007007812 */ /* 0x000fc800078ec0ff */
[----:B------:R-:W-:-:S04]  /*31480*/  SHF.R.U32.HI R5, RZ, 0x18, R0 ;  /* 0x00000018ff057819 */ /* 0x000fc80000011600 */
[----:B------:R-:W-:-:S04]  /*31490*/  LOP3.LUT R4, R4, R5, RZ, 0xfc, !PT ;  /* 0x0000000504047212 */ /* 0x000fc800078efcff */
[----:B------:R-:W-:-:S07]  /*314a0*/  PRMT R0, R4, 0x7610, R0 ;  /* 0x0000761004007816 */ /* 0x000fce0000000000 */
.L_x_47535:
[----:B------:R-:W-:Y:S05]  /*314b0*/  BSYNC B0 ;  /* 0x0000000000007941 */ /* 0x000fea0003800000 */
.L_x_47534:
[----:B------:R0:W-:Y:S01]  /*314c0*/  STG.E.U8 desc[UR36][R2.64], R0 ;  /* 0x0000000002007986 */ /* 0x0001e2000c101124 */
[----:B------:R-:W-:Y:S05]  /*314d0*/  BRA `(.L_x_47514) ;  /* 0x0000000400307947 */ /* 0x000fea0003800000 */
.L_x_47532:
        /* <DEDUP_REMOVED lines=21> */
.L_x_47539:
[----:B------:R-:W-:-:S04]  /*31630*/  LOP3.LUT R0, R7, 0x80000000, RZ, 0xc0, !PT ;  /* 0x8000000007007812 */ /* 0x000fc800078ec0ff */
[----:B------:R-:W-:-:S04]  /*31640*/  SHF.R.U32.HI R5, RZ, 0x18, R0 ;  /* 0x00000018ff057819 */ /* 0x000fc80000011600 */
[----:B------:R-:W-:-:S04]  /*31650*/  LOP3.LUT R4, R4, R5, RZ, 0xfc, !PT ;  /* 0x0000000504047212 */ /* 0x000fc800078efcff */
[----:B------:R-:W-:-:S07]  /*31660*/  PRMT R0, R4, 0x7610, R0 ;  /* 0x0000761004007816 */ /* 0x000fce0000000000 */
.L_x_47538:
[----:B------:R-:W-:Y:S05]  /*31670*/  BSYNC B0 ;  /* 0x0000000000007941 */ /* 0x000fea0003800000 */
.L_x_47537:
[----:B------:R0:W-:Y:S01]  /*31680*/  STG.E.U8 desc[UR36][R2.64], R0 ;  /* 0x0000000002007986 */ /* 0x0001e2000c101124 */
[----:B------:R-:W-:Y:S05]  /*31690*/  BRA `(.L_x_47514) ;  /* 0x0000000000c07947 */ /* 0x000fea0003800000 */
.L_x_47531:
        /* <DEDUP_REMOVED lines=26> */
.L_x_47513:
        /* <DEDUP_REMOVED lines=16> */
.L_x_47542:
[----:B------:R-:W-:Y:S05]  /*31940*/  BRA `(.L_x_47514) ;  /* 0x0000000000147947 */ /* 0x000fea0003800000 */
.L_x_47541:
[----:B------:R-:W0:Y:S02]  /*31950*/  F2I.U64.F64.TRUNC R24, R24 ;  /* 0x0000001800187311 */ /* 0x000e24000030d800 */
[----:B0-----:R0:W-:Y:S01]  /*31960*/  STG.E.64 desc[UR36][R2.64], R24 ;  /* 0x0000001802007986 */ /* 0x0011e2000c101b24 */
[----:B------:R-:W-:Y:S05]  /*31970*/  BRA `(.L_x_47514) ;  /* 0x0000000000087947 */ /* 0x000fea0003800000 */
.L_x_47540:
[----:B------:R-:W0:Y:S02]  /*31980*/  F2I.U32.F64.TRUNC R25, R24 ;  /* 0x0000001800197311 */ /* 0x000e24000030d000 */
[----:B0-----:R0:W-:Y:S02]  /*31990*/  STG.E desc[UR36][R2.64], R25 ;  /* 0x0000001902007986 */ /* 0x0011e4000c101924 */
.L_x_47514:
[----:B------:R-:W-:-:S07]  /*319a0*/  VIADD R16, R16, 0x80 ;  /* 0x0000008010107836 */ /* 0x000fce0000000000 */
.L_x_47473:
[----:B------:R-:W-:-:S13]  /*319b0*/  ISETP.GE.AND P0, PT, R16, R68, PT ;  /* 0x000000441000720c */ /* 0x000fda0003f06270 */
[----:B------:R-:W-:Y:S05]  /*319c0*/  @P0 BREAK B6 ;  /* 0x0000000000060942 */ /* 0x000fea0003800000 */
[----:B------:R-:W-:Y:S05]  /*319d0*/  @P0 BRA `(.L_x_47508) ;  /* 0x0000001000740947 */ /* 0x000fea0003800000 */
[----:B------:R-:W-:Y:S05]  /*319e0*/  BSYNC B6 ;  /* 0x0000000000067941 */ /* 0x000fea0003800000 */
.L_x_47472:
        /* <DEDUP_REMOVED lines=21> */
.L_x_47546:
[----:B------:R-:W0:Y:S02]  /*31b40*/  F2I.S64.F64.TRUNC R28, R28 ;  /* 0x0000001c001c7311 */ /* 0x000e24000030d900 */
[----:B0-----:R-:W-:-:S05]  /*31b50*/  IMAD.MOV.U32 R5, RZ, RZ, R28 ;  /* 0x000000ffff057224 */ /* 0x001fca00078e001c */
[----:B------:R0:W-:Y:S01]  /*31b60*/  STG.E.U8 desc[UR36][R2.64], R5 ;  /* 0x0000000502007986 */ /* 0x0001e2000c101124 */
[----:B------:R-:W-:Y:S05]  /*31b70*/  BRA `(.L_x_47548) ;  /* 0x0000001000087947 */ /* 0x000fea0003800000 */
.L_x_47545:
        /* <DEDUP_REMOVED lines=9> */
.L_x_47550:
[----:B------:R-:W0:Y:S02]  /*31c10*/  F2I.F64.TRUNC R29, R28 ;  /* 0x0000001c001d7311 */ /* 0x000e24000030d100 */
[----:B0-----:R0:W-:Y:S01]  /*31c20*/  STG.E desc[UR36][R2.64], R29 ;  /* 0x0000001d02007986 */ /* 0x0011e2000c101924 */
[----:B------:R-:W-:Y:S05]  /*31c30*/  BRA `(.L_x_47548) ;  /* 0x0000000c00d87947 */ /* 0x000fea0003800000 */
.L_x_47549:
[----:B------:R-:W0:Y:S02]  /*31c40*/  F2I.F64.TRUNC R29, R28 ;  /* 0x0000001c001d7311 */ /* 0x000e24000030d100 */
[----:B0-----:R0:W-:Y:S01]  /*31c50*/  STG.E.U16 desc[UR36][R2.64], R29 ;  /* 0x0000001d02007986 */ /* 0x0011e2000c101524 */
[----:B------:R-:W-:Y:S05]  /*31c60*/  BRA `(.L_x_47548) ;  /* 0x0000000c00cc7947 */ /* 0x000fea0003800000 */
.L_x_47544:
        /* <DEDUP_REMOVED lines=13> */
.L_x_47552:
        /* <DEDUP_REMOVED lines=8> */
.L_x_47551:
        /* <DEDUP_REMOVED lines=16> */
.L_x_47554:
        /* <DEDUP_REMOVED lines=11> */
.L_x_47553:
[----:B------:R0:W-:Y:S01]  /*31f70*/  STG.E.64 desc[UR36][R2.64], R28 ;  /* 0x0000001c02007986 */ /* 0x0001e2000c101b24 */
[----:B------:R-:W-:Y:S05]  /*31f80*/  BRA `(.L_x_47548) ;  /* 0x0000000c00047947 */ /* 0x000fea0003800000 */
.L_x_47543:
        /* <DEDUP_REMOVED lines=13> */
.L_x_47557:
[----:B------:R0:W-:Y:S01]  /*32060*/  STG.E.128 desc[UR36][R2.64], R28 ;  /* 0x0000001c02007986 */ /* 0x0001e2000c101d24 */
[----:B------:R-:W-:Y:S05]  /*32070*/  BRA `(.L_x_47548) ;  /* 0x0000000800c87947 */ /* 0x000fea0003800000 */
.L_x_47556:
        /* <DEDUP_REMOVED lines=25> */
.L_x_47561:
[----:B------:R-:W-:Y:S05]  /*32210*/  BSYNC B0 ;  /* 0x0000000000007941 */ /* 0x000fea0003800000 */
.L_x_47560:
[----:B------:R-:W-:-:S05]  /*32220*/  LOP3.LUT R5, R0, R5, RZ, 0xfc, !PT ;  /* 0x0000000500057212 */ /* 0x000fca00078efcff */
[----:B------:R0:W-:Y:S01]  /*32230*/  STG.E.U8 desc[UR36][R2.64], R5 ;  /* 0x0000000502007986 */ /* 0x0001e2000c101124 */
[----:B------:R-:W-:Y:S05]  /*32240*/  BRA `(.L_x_47548) ;  /* 0x0000000800547947 */ /* 0x000fea0003800000 */
.L_x_47559:
        /* <DEDUP_REMOVED lines=17> */
.L_x_47563:
[----:B------:R-:W-:Y:S01]  /*32360*/  IMAD.MOV.U32 R0, RZ, RZ, 0x7f ;  /* 0x0000007fff007424 */ /* 0x000fe200078e00ff */
[----:B------:R-:W-:-:S04]  /*32370*/  ISETP.GT.U32.AND P0, PT, R4, 0x7f800000, PT ;  /* 0x7f8000000400780c */ /* 0x000fc80003f04070 */
[----:B------:R-:W-:-:S09]  /*32380*/  SEL R0, R0, 0x7c, P0 ;  /* 0x0000007c00007807 */ /* 0x000fd20000000000 */
.L_x_47564:
[----:B------:R-:W-:Y:S05]  /*32390*/  BSYNC B0 ;  /* 0x0000000000007941 */ /* 0x000fea0003800000 */
.L_x_47562:
[----:B------:R-:W-:-:S04]  /*323a0*/  LOP3.LUT R4, R5, 0x80000000, RZ, 0xc0, !PT ;  /* 0x8000000005047812 */ /* 0x000fc800078ec0ff */
[----:B------:R-:W-:-:S04]  /*323b0*/  SHF.R.U32.HI R5, RZ, 0x18, R4 ;  /* 0x00000018ff057819 */ /* 0x000fc80000011604 */
[----:B------:R-:W-:-:S05]  /*323c0*/  LOP3.LUT R5, R0, R5, RZ, 0xfc, !PT ;  /* 0x0000000500057212 */ /* 0x000fca00078efcff */
[----:B------:R0:W-:Y:S01]  /*323d0*/  STG.E.U8 desc[UR36][R2.64], R5 ;  /* 0x0000000502007986 */ /* 0x0001e2000c101124 */
[----:B------:R-:W-:Y:S05]  /*323e0*/  BRA `(.L_x_47548) ;  /* 0x0000000400ec7947 */ /* 0x000fea0003800000 */
.L_x_47558:
        /* <DEDUP_REMOVED lines=8> */
.L_x_47555:
        /* <DEDUP_REMOVED lines=11> */
.L_x_47567:
        /* <DEDUP_REMOVED lines=21> */
.L_x_47570:
[----:B------:R-:W-:-:S04]  /*32670*/  LOP3.LUT R0, R7, 0x80000000, RZ, 0xc0, !PT ;  /* 0x8000000007007812 */ /* 0x000fc800078ec0ff */
[----:B------:R-:W-:-:S04]  /*32680*/  SHF.R.U32.HI R5, RZ, 0x18, R0 ;  /* 0x00000018ff057819 */ /* 0x000fc80000011600 */
[----:B------:R-:W-:-:S04]  /*32690*/  LOP3.LUT R4, R4, R5, RZ, 0xfc, !PT ;  /* 0x0000000504047212 */ /* 0x000fc800078efcff */
[----:B------:R-:W-:-:S07]  /*326a0*/  PRMT R0, R4, 0x7610, R0 ;  /* 0x0000761004007816 */ /* 0x000fce0000000000 */
.L_x_47569:
[----:B------:R-:W-:Y:S05]  /*326b0*/  BSYNC B0 ;  /* 0x0000000000007941 */ /* 0x000fea0003800000 */
.L_x_47568:
[----:B------:R0:W-:Y:S01]  /*326c0*/  STG.E.U8 desc[UR36][R2.64], R0 ;  /* 0x0000000002007986 */ /* 0x0001e2000c101124 */
[----:B------:R-:W-:Y:S05]  /*326d0*/  BRA `(.L_x_47548) ;  /* 0x0000000400307947 */ /* 0x000fea0003800000 */
.L_x_47566:
        /* <DEDUP_REMOVED lines=21> */
.L_x_47573:
[----:B------:R-:W-:-:S04]  /*32830*/  LOP3.LUT R0, R7, 0x80000000, RZ, 0xc0, !PT ;  /* 0x8000000007007812 */ /* 0x000fc800078ec0ff */
[----:B------:R-:W-:-:S04]  /*32840*/  SHF.R.U32.HI R5, RZ, 0x18, R0 ;  /* 0x00000018ff057819 */ /* 0x000fc80000011600 */
[----:B------:R-:W-:-:S04]  /*32850*/  LOP3.LUT R4, R4, R5, RZ, 0xfc, !PT ;  /* 0x0000000504047212 */ /* 0x000fc800078efcff */
[----:B------:R-:W-:-:S07]  /*32860*/  PRMT R0, R4, 0x7610, R0 ;  /* 0x0000761004007816 */ /* 0x000fce0000000000 */
.L_x_47572:
[----:B------:R-:W-:Y:S05]  /*32870*/  BSYNC B0 ;  /* 0x0000000000007941 */ /* 0x000fea0003800000 */
.L_x_47571:
[----:B------:R3:W-:Y:S01]  /*32880*/  STG.E.U8 desc[UR36][R2.64], R0 ;  /* 0x0000000002007986 */ /* 0x0007e2000c101124 */
[----:B------:R-:W-:Y:S05]  /*32890*/  BRA `(.L_x_47548) ;  /* 0x0000000000c07947 */ /* 0x000fea0003800000 */
.L_x_47565:
        /* <DEDUP_REMOVED lines=26> */
.L_x_47547:
        /* <DEDUP_REMOVED lines=16> */
.L_x_47576:
[----:B------:R-:W-:Y:S05]  /*32b40*/  BRA `(.L_x_47548) ;  /* 0x0000000000147947 */ /* 0x000fea0003800000 */
.L_x_47575:
[----:B------:R-:W0:Y:S02]  /*32b50*/  F2I.U64.F64.TRUNC R28, R28 ;  /* 0x0000001c001c7311 */ /* 0x000e24000030d800 */
[----:B0-----:R1:W-:Y:S01]  /*32b60*/  STG.E.64 desc[UR36][R2.64], R28 ;  /* 0x0000001c02007986 */ /* 0x0013e2000c101b24 */
[----:B------:R-:W-:Y:S05]  /*32b70*/  BRA `(.L_x_47548) ;  /* 0x0000000000087947 */ /* 0x000fea0003800000 */
.L_x_47574:
[----:B------:R-:W0:Y:S02]  /*32b80*/  F2I.U32.F64.TRUNC R29, R28 ;  /* 0x0000001c001d7311 */ /* 0x000e24000030d000 */
[----:B0-----:R0:W-:Y:S02]  /*32b90*/  STG.E desc[UR36][R2.64], R29 ;  /* 0x0000001d02007986 */ /* 0x0011e4000c101924 */
.L_x_47548:
[----:B------:R-:W-:-:S07]  /*32ba0*/  VIADD R16, R16, 0x80 ;  /* 0x0000008010107836 */ /* 0x000fce0000000000 */
.L_x_47508:
[----:B------:R-:W-:Y:S05]  /*32bb0*/  BSYNC B7 ;  /* 0x0000000000077941 */ /* 0x000fea0003800000 */
.L_x_47471:
        /* <DEDUP_REMOVED lines=23> */
.L_x_47580:
[----:B------:R-:W0:Y:S02]  /*32d30*/  F2I.S64.F64.TRUNC R32, R32 ;  /* 0x0000002000207311 */ /* 0x000e24000030d900 */
[----:B0-----:R-:W-:-:S05]  /*32d40*/  IMAD.MOV.U32 R5, RZ, RZ, R32 ;  /* 0x000000ffff057224 */ /* 0x001fca00078e0020 */
[----:B------:R-:W-:Y:S01]  /*32d50*/  STG.E.U8 desc[UR36][R2.64], R5 ;  /* 0x0000000502007986 */ /* 0x000fe2000c101124 */
[----:B------:R-:W-:Y:S05]  /*32d60*/  EXIT ;  /* 0x000000000000794d */ /* 0x000fea0003800000 */
.L_x_47579:
        /* <DEDUP_REMOVED lines=9> */
.L_x_47583:
[----:B------:R-:W0:Y:S02]  /*32e00*/  F2I.F64.TRUNC R33, R32 ;  /* 0x0000002000217311 */ /* 0x000e24000030d100 */
[----:B0-----:R-:W-:Y:S01]  /*32e10*/  STG.E desc[UR36][R2.64], R33 ;  /* 0x0000002102007986 */ /* 0x001fe2000c101924 */
[----:B------:R-:W-:Y:S05]  /*32e20*/  EXIT ;  /* 0x000000000000794d */ /* 0x000fea0003800000 */
.L_x_47582:
[----:B------:R-:W0:Y:S02]  /*32e30*/  F2I.F64.TRUNC R33, R32 ;  /* 0x0000002000217311 */ /* 0x000e24000030d100 */
[----:B0-----:R-:W-:Y:S01]  /*32e40*/  STG.E.U16 desc[UR36][R2.64], R33 ;  /* 0x0000002102007986 */ /* 0x001fe2000c101524 */
[----:B------:R-:W-:Y:S05]  /*32e50*/  EXIT ;  /* 0x000000000000794d */ /* 0x000fea0003800000 */
.L_x_47578:
        /* <DEDUP_REMOVED lines=13> */
.L_x_47585:
        /* <DEDUP_REMOVED lines=8> */
.L_x_47584:
        /* <DEDUP_REMOVED lines=16> */
.L_x_47587:
        /* <DEDUP_REMOVED lines=11> */
.L_x_47586:
[----:B------:R-:W-:Y:S01]  /*33160*/  STG.E.64 desc[UR36][R2.64], R32 ;  /* 0x0000002002007986 */ /* 0x000fe2000c101b24 */
[----:B------:R-:W-:Y:S05]  /*33170*/  EXIT ;  /* 0x000000000000794d */ /* 0x000fea0003800000 */
.L_x_47577:
        /* <DEDUP_REMOVED lines=13> */
.L_x_47590:
[----:B------:R-:W-:Y:S01]  /*33250*/  STG.E.128 desc[UR36][R2.64], R32 ;  /* 0x0000002002007986 */ /* 0x000fe2000c101d24 */
[----:B------:R-:W-:Y:S05]  /*33260*/  EXIT ;  /* 0x000000000000794d */ /* 0x000fea0003800000 */
.L_x_47589:
        /* <DEDUP_REMOVED lines=25> */
.L_x_47594:
[----:B------:R-:W-:Y:S05]  /*33400*/  BSYNC B0 ;  /* 0x0000000000007941 */ /* 0x000fea0003800000 */
.L_x_47593:
[----:B------:R-:W-:-:S05]  /*33410*/  LOP3.LUT R5, R0, R5, RZ, 0xfc, !PT ;  /* 0x0000000500057212 */ /* 0x000fca00078efcff */
[----:B------:R-:W-:Y:S01]  /*33420*/  STG.E.U8 desc[UR36][R2.64], R5 ;  /* 0x0000000502007986 */ /* 0x000fe2000c101124 */
[----:B------:R-:W-:Y:S05]  /*33430*/  EXIT ;  /* 0x000000000000794d */ /* 0x000fea0003800000 */
.L_x_47592:
        /* <DEDUP_REMOVED lines=17> */
.L_x_47596:
[----:B------:R-:W-:Y:S01]  /*33550*/  IMAD.MOV.U32 R0, RZ, RZ, 0x7f ;  /* 0x0000007fff007424 */ /* 0x000fe200078e00ff */
[----:B------:R-:W-:-:S04]  /*33560*/  ISETP.GT.U32.AND P0, PT, R4, 0x7f800000, PT ;  /* 0x7f8000000400780c */ /* 0x000fc80003f04070 */
[----:B------:R-:W-:-:S09]  /*33570*/  SEL R0, R0, 0x7c, P0 ;  /* 0x0000007c00007807 */ /* 0x000fd20000000000 */
.L_x_47597:
[----:B------:R-:W-:Y:S05]  /*33580*/  BSYNC B0 ;  /* 0x0000000000007941 */ /* 0x000fea0003800000 */
.L_x_47595:
[----:B------:R-:W-:-:S04]  /*33590*/  LOP3.LUT R4, R5, 0x80000000, RZ, 0xc0, !PT ;  /* 0x8000000005047812 */ /* 0x000fc800078ec0ff */
[----:B------:R-:W-:-:S04]  /*335a0*/  SHF.R.U32.HI R5, RZ, 0x18, R4 ;  /* 0x00000018ff057819 */ /* 0x000fc80000011604 */
[----:B------:R-:W-:-:S05]  /*335b0*/  LOP3.LUT R5, R0, R5, RZ, 0xfc, !PT ;  /* 0x0000000500057212 */ /* 0x000fca00078efcff */
[----:B------:R-:W-:Y:S01]  /*335c0*/  STG.E.U8 desc[UR36][R2.64], R5 ;  /* 0x0000000502007986 */ /* 0x000fe2000c101124 */
[----:B------:R-:W-:Y:S05]  /*335d0*/  EXIT ;  /* 0x000000000000794d */ /* 0x000fea0003800000 */
.L_x_47591:
        /* <DEDUP_REMOVED lines=8> */
.L_x_47588:
        /* <DEDUP_REMOVED lines=11> */
.L_x_47600:
        /* <DEDUP_REMOVED lines=21> */
.L_x_47603:
[----:B------:R-:W-:-:S04]  /*33860*/  LOP3.LUT R0, R7, 0x80000000, RZ, 0xc0, !PT ;  /* 0x8000000007007812 */ /* 0x000fc800078ec0ff */
[----:B------:R-:W-:-:S04]  /*33870*/  SHF.R.U32.HI R5, RZ, 0x18, R0 ;  /* 0x00000018ff057819 */ /* 0x000fc80000011600 */
[----:B------:R-:W-:-:S04]  /*33880*/  LOP3.LUT R4, R4, R5, RZ, 0xfc, !PT ;  /* 0x0000000504047212 */ /* 0x000fc800078efcff */
[----:B------:R-:W-:-:S07]  /*33890*/  PRMT R0, R4, 0x7610, R0 ;  /* 0x0000761004007816 */ /* 0x000fce0000000000 */
.L_x_47602:
[----:B------:R-:W-:Y:S05]  /*338a0*/  BSYNC B0 ;  /* 0x0000000000007941 */ /* 0x000fea0003800000 */
.L_x_47601:
[----:B------:R-:W-:Y:S01]  /*338b0*/  STG.E.U8 desc[UR36][R2.64], R0 ;  /* 0x0000000002007986 */ /* 0x000fe2000c101124 */
[----:B------:R-:W-:Y:S05]  /*338c0*/  EXIT ;  /* 0x000000000000794d */ /* 0x000fea0003800000 */
.L_x_47599:
        /* <DEDUP_REMOVED lines=21> */
.L_x_47606:
[----:B------:R-:W-:-:S04]  /*33a20*/  LOP3.LUT R0, R7, 0x80000000, RZ, 0xc0, !PT ;  /* 0x8000000007007812 */ /* 0x000fc800078ec0ff */
[----:B------:R-:W-:-:S04]  /*33a30*/  SHF.R.U32.HI R5, RZ, 0x18, R0 ;  /* 0x00000018ff057819 */ /* 0x000fc80000011600 */
[----:B------:R-:W-:-:S04]  /*33a40*/  LOP3.LUT R4, R4, R5, RZ, 0xfc, !PT ;  /* 0x0000000504047212 */ /* 0x000fc800078efcff */
[----:B------:R-:W-:-:S07]  /*33a50*/  PRMT R0, R4, 0x7610, R0 ;  /* 0x0000761004007816 */ /* 0x000fce0000000000 */
.L_x_47605:
[----:B------:R-:W-:Y:S05]  /*33a60*/  BSYNC B0 ;  /* 0x0000000000007941 */ /* 0x000fea0003800000 */
.L_x_47604:
[----:B------:R-:W-:Y:S01]  /*33a70*/  STG.E.U8 desc[UR36][R2.64], R0 ;  /* 0x0000000002007986 */ /* 0x000fe2000c101124 */
[----:B------:R-:W-:Y:S05]  /*33a80*/  EXIT ;  /* 0x000000000000794d */ /* 0x000fea0003800000 */
.L_x_47598:
        /* <DEDUP_REMOVED lines=26> */
.L_x_47581:
        /* <DEDUP_REMOVED lines=16> */
.L_x_47609:
[----:B------:R-:W-:Y:S05]  /*33d30*/  EXIT ;  /* 0x000000000000794d */ /* 0x000fea0003800000 */
.L_x_47608:
[----:B------:R-:W0:Y:S02]  /*33d40*/  F2I.U64.F64.TRUNC R32, R32 ;  /* 0x0000002000207311 */ /* 0x000e24000030d800 */
[----:B0-----:R-:W-:Y:S01]  /*33d50*/  STG.E.64 desc[UR36][R2.64], R32 ;  /* 0x0000002002007986 */ /* 0x001fe2000c101b24 */
[----:B------:R-:W-:Y:S05]  /*33d60*/  EXIT ;  /* 0x000000000000794d */ /* 0x000fea0003800000 */
.L_x_47607:
[----:B------:R-:W0:Y:S02]  /*33d70*/  F2I.U32.F64.TRUNC R33, R32 ;  /* 0x0000002000217311 */ /* 0x000e24000030d000 */
[----:B0-----:R-:W-:Y:S01]  /*33d80*/  STG.E desc[UR36][R2.64], R33 ;  /* 0x0000002102007986 */ /* 0x001fe2000c101924 */
[----:B------:R-:W-:Y:S05]  /*33d90*/  EXIT ;  /* 0x000000000000794d */ /* 0x000fea0003800000 */
        .weak           $__internal_85_$__cuda_sm20_div_rn_f64_full
        .type           $__internal_85_$__cuda_sm20_div_rn_f64_full,@function
        .size           $__internal_85_$__cuda_sm20_div_rn_f64_full,($_ZN2at6native27unrolled_elementwise_kernelIZZZNS0_50_GLOBAL__N__2680c7bb_12_PowKernel_cu_140f0503_289624pow_tensor_tensor_kernelERNS_18TensorIteratorBaseEENKUlvE_clEvENKUlvE6_clEvEUlN3c107complexIdEES9_E_St5arrayIPcLm3EELi4E23TrivialOffsetCalculatorILi2EjESE_ILi1EjENS0_6memory12LoadWithCastILi2EEENSH_13StoreWithCastILi1EEEEEviT_T0_T2_T3_T4_T5_$__internal_trig_reduction_slowpathd - $__internal_85_$__cuda_sm20_div_rn_f64_full)
$__internal_85_$__cuda_sm20_div_rn_f64_full:
[C---:B------:R-:W-:Y:S01]  /*33da0*/  FSETP.GEU.AND P2, PT, |R3|.reuse, 1.469367938527859385e-39, PT ;  /* 0x001000000300780b */ /* 0x040fe20003f4e200 */
[----:B------:R-:W-:Y:S01]  /*33db0*/  IMAD.MOV.U32 R7, RZ, RZ, R3 ;  /* 0x000000ffff077224 */ /* 0x000fe200078e0003 */
[----:B------:R-:W-:Y:S01]  /*33dc0*/  LOP3.LUT R20, R3, 0x800fffff, RZ, 0xc0, !PT ;  /* 0x800fffff03147812 */ /* 0x000fe200078ec0ff */
[----:B------:R-:W-:Y:S01]  /*33dd0*/  IMAD.MOV.U32 R48, RZ, RZ, 0x1 ;  /* 0x00000001ff307424 */ /* 0x000fe200078e00ff */
[C---:B------:R-:W-:Y:S01]  /*33de0*/  FSETP.GEU.AND P0, PT, |R5|.reuse, 1.469367938527859385e-39, PT ;  /* 0x001000000500780b */ /* 0x040fe20003f0e200 */
[----:B------:R-:W-:Y:S01]  /*33df0*/  IMAD.MOV.U32 R59, RZ, RZ, 0x1ca00000 ;  /* 0x1ca00000ff3b7424 */ /* 0x000fe200078e00ff */
[----:B------:R-:W-:Y:S01]  /*33e00*/  LOP3.LUT R21, R20, 0x3ff00000, RZ, 0xfc, !PT ;  /* 0x3ff0000014157812 */ /* 0x000fe200078efcff */
[----:B------:R-:W-:Y:S01]  /*33e10*/  IMAD.MOV.U32 R20, RZ, RZ, R6 ;  /* 0x000000ffff147224 */ /* 0x000fe200078e0006 */
[----:B------:R-:W-:Y:S01]  /*33e20*/  LOP3.LUT R58, R5, 0x7ff00000, RZ, 0xc0, !PT ;  /* 0x7ff00000053a7812 */ /* 0x000fe200078ec0ff */
[----:B------:R-:W-:Y:S01]  /*33e30*/  BSSY B0, `(.L_x_47610) ;  /* 0x0000055000007945 */ /* 0x000fe20003800000 */
[----:B------:R-:W-:-:S03]  /*33e40*/  LOP3.LUT R56, R3, 0x7ff00000, RZ, 0xc0, !PT ;  /* 0x7ff0000003387812 */ /* 0x000fc600078ec0ff */
[----:B------:R-:W-:Y:S01]  /*33e50*/  @!P2 DMUL R20, R6, 8.98846567431157953865e+307 ;  /* 0x7fe000000614a828 */ /* 0x000fe20000000000 */
[----:B------:R-:W-:-:S03]  /*33e60*/  ISETP.GE.U32.AND P4, PT, R58, R56, PT ;  /* 0x000000383a00720c */ /* 0x000fc60003f86070 */
[----:B------:R-:W-:Y:S02]  /*33e70*/  @!P0 LOP3.LUT R50, R7, 0x7ff00000, RZ, 0xc0, !PT ;  /* 0x7ff0000007328812 */ /* 0x000fe400078ec0ff */
[----:B------:R-:W0:Y:S02]  /*33e80*/  MUFU.RCP64H R49, R21 ;  /* 0x0000001500317308 */ /* 0x000e240000001800 */
[----:B------:R-:W-:Y:S02]  /*33e90*/  @!P0 ISETP.GE.U32.AND P3, PT, R58, R50, PT ;  /* 0x000000323a00820c */ /* 0x000fe40003f66070 */
[C---:B------:R-:W-:Y:S02]  /*33ea0*/  SEL R50, R59.reuse, 0x63400000, !P4 ;  /* 0x634000003b327807 */ /* 0x040fe40006000000 */
[----:B------:R-:W-:Y:S02]  /*33eb0*/  @!P0 SEL R3, R59, 0x63400000, !P3 ;  /* 0x634000003b038807 */ /* 0x000fe40005800000 */
[----:B------:R-:W-:Y:S01]  /*33ec0*/  LOP3.LUT R51, R50, 0x800fffff, R5, 0xf8, !PT ;  /* 0x800fffff32337812 */ /* 0x000fe200078ef805 */
[----:B------:R-:W-:Y:S01]  /*33ed0*/  IMAD.MOV.U32 R50, RZ, RZ, R4 ;  /* 0x000000ffff327224 */ /* 0x000fe200078e0004 */
[----:B0-----:R-:W-:-:S08]  /*33ee0*/  DFMA R52, R48, -R20, 1 ;  /* 0x3ff000003034742b */ /* 0x001fd00000000814 */
[----:B------:R-:W-:-:S08]  /*33ef0*/  DFMA R52, R52, R52, R52 ;  /* 0x000000343434722b */ /* 0x000fd00000000034 */
[----:B------:R-:W-:Y:S01]  /*33f00*/  DFMA R52, R48, R52, R48 ;  /* 0x000000343034722b */ /* 0x000fe20000000030 */
[----:B------:R-:W-:Y:S01]  /*33f10*/  @!P0 LOP3.LUT R48, R3, 0x80000000, R5, 0xf8, !PT ;  /* 0x8000000003308812 */ /* 0x000fe200078ef805 */
[----:B------:R-:W-:-:S03]  /*33f20*/  IMAD.MOV.U32 R3, RZ, RZ, R58 ;  /* 0x000000ffff037224 */ /* 0x000fc600078e003a */
[----:B------:R-:W-:Y:S01]  /*33f30*/  @!P0 LOP3.LUT R49, R48, 0x100000, RZ, 0xfc, !PT ;  /* 0x0010000030318812 */ /* 0x000fe200078efcff */
[----:B------:R-:W-:Y:S02]  /*33f40*/  @!P0 IMAD.MOV.U32 R48, RZ, RZ, RZ ;  /* 0x000000ffff308224 */ /* 0x000fe400078e00ff */
[----:B------:R-:W-:-:S04]  /*33f50*/  DFMA R54, R52, -R20, 1 ;  /* 0x3ff000003436742b */ /* 0x000fc80000000814 */
[----:B------:R-:W-:-:S04]  /*33f60*/  @!P0 DFMA R50, R50, 2, -R48 ;  /* 0x400000003232882b */ /* 0x000fc80000000830 */
[----:B------:R-:W-:Y:S01]  /*33f70*/  DFMA R48, R52, R54, R52 ;  /* 0x000000363430722b */ /* 0x000fe20000000034 */
[----:B------:R-:W-:Y:S01]  /*33f80*/  IMAD.MOV.U32 R54, RZ, RZ, R56 ;  /* 0x000000ffff367224 */ /* 0x000fe200078e0038 */
[----:B------:R-:W-:-:S04]  /*33f90*/  @!P2 LOP3.LUT R54, R21, 0x7ff00000, RZ, 0xc0, !PT ;  /* 0x7ff000001536a812 */ /* 0x000fc800078ec0ff */
[----:B------:R-:W-:Y:S02]  /*33fa0*/  @!P0 LOP3.LUT R3, R51, 0x7ff00000, RZ, 0xc0, !PT ;  /* 0x7ff0000033038812 */ /* 0x000fe400078ec0ff */
[----:B------:R-:W-:-:S03]  /*33fb0*/  DMUL R52, R48, R50 ;  /* 0x0000003230347228 */ /* 0x000fc60000000000 */
[----:B------:R-:W-:-:S05]  /*33fc0*/  VIADD R55, R3, 0xffffffff ;  /* 0xffffffff03377836 */ /* 0x000fca0000000000 */
[----:B------:R-:W-:Y:S01]  /*33fd0*/  DFMA R56, R52, -R20, R50 ;  /* 0x800000143438722b */ /* 0x000fe20000000032 */
[----:B------:R-:W-:Y:S01]  /*33fe0*/  ISETP.GT.U32.AND P0, PT, R55, 0x7feffffe, PT ;  /* 0x7feffffe3700780c */ /* 0x000fe20003f04070 */
[----:B------:R-:W-:-:S05]  /*33ff0*/  VIADD R55, R54, 0xffffffff ;  /* 0xffffffff36377836 */ /* 0x000fca0000000000 */
        /* <DEDUP_REMOVED lines=32> */
.L_x_47611:
        /* <DEDUP_REMOVED lines=17> */
.L_x_47614:
[----:B------:R-:W-:-:S05]  /*34310*/  LOP3.LUT R48, R7, 0x80000, RZ, 0xfc, !PT ;  /* 0x0008000007307812 */ /* 0x000fca00078efcff */
[----:B------:R-:W-:Y:S02]  /*34320*/  IMAD.MOV.U32 R49, RZ, RZ, R48 ;  /* 0x000000ffff317224 */ /* 0x000fe400078e0030 */
[----:B------:R-:W-:Y:S01]  /*34330*/  IMAD.MOV.U32 R48, RZ, RZ, R6 ;  /* 0x000000ffff307224 */ /* 0x000fe200078e0006 */
[----:B------:R-:W-:Y:S06]  /*34340*/  BRA `(.L_x_47612) ;  /* 0x00000000000c7947 */ /* 0x000fec0003800000 */
.L_x_47613:
[----:B------:R-:W-:-:S05]  /*34350*/  LOP3.LUT R48, R5, 0x80000, RZ, 0xfc, !PT ;  /* 0x0008000005307812 */ /* 0x000fca00078efcff */
[----:B------:R-:W-:Y:S02]  /*34360*/  IMAD.MOV.U32 R49, RZ, RZ, R48 ;  /* 0x000000ffff317224 */ /* 0x000fe400078e0030 */
[----:B------:R-:W-:-:S07]  /*34370*/  IMAD.MOV.U32 R48, RZ, RZ, R4 ;  /* 0x000000ffff307224 */ /* 0x000fce00078e0004 */
.L_x_47612:
[----:B------:R-:W-:Y:S05]  /*34380*/  BSYNC B0 ;  /* 0x0000000000007941 */ /* 0x000fea0003800000 */
.L_x_47610:
[----:B------:R-:W-:Y:S02]  /*34390*/  IMAD.MOV.U32 R6, RZ, RZ, R0 ;  /* 0x000000ffff067224 */ /* 0x000fe400078e0000 */
[----:B------:R-:W-:Y:S02]  /*343a0*/  IMAD.MOV.U32 R7, RZ, RZ, 0x0 ;  /* 0x00000000ff077424 */ /* 0x000fe400078e00ff */
[----:B------:R-:W-:Y:S02]  /*343b0*/  IMAD.MOV.U32 R3, RZ, RZ, R48 ;  /* 0x000000ffff037224 */ /* 0x000fe400078e0030 */
[----:B------:R-:W-:Y:S01]  /*343c0*/  IMAD.MOV.U32 R4, RZ, RZ, R49 ;  /* 0x000000ffff047224 */ /* 0x000fe200078e0031 */
[----:B------:R-:W-:Y:S06]  /*343d0*/  RET.REL.NODEC R6 `(_ZN2at6native27unrolled_elementwise_kernelIZZZNS0_50_GLOBAL__N__2680c7bb_12_PowKernel_cu_140f0503_289624pow_tensor_tensor_kernelERNS_18TensorIteratorBaseEENKUlvE_clEvENKUlvE6_clEvEUlN3c107complexIdEES9_E_St5arrayIPcLm3EELi4E23TrivialOffsetCalculatorILi2EjESE_ILi1EjENS0_6memory12LoadWithCastILi2EEENSH_13StoreWithCastILi1EEEEEviT_T0_T2_T3_T4_T5_) ;  /* 0xfffffcbc06087950 */ /* 0x000fec0003c3ffff */
        .type           $_ZN2at6native27unrolled_elementwise_kernelIZZZNS0_50_GLOBAL__N__2680c7bb_12_PowKernel_cu_140f0503_289624pow_tensor_tensor_kernelERNS_18TensorIteratorBaseEENKUlvE_clEvENKUlvE6_clEvEUlN3c107complexIdEES9_E_St5arrayIPcLm3EELi4E23TrivialOffsetCalculatorILi2EjESE_ILi1EjENS0_6memory12LoadWithCastILi2EEENSH_13StoreWithCastILi1EEEEEviT_T0_T2_T3_T4_T5_$__internal_trig_reduction_slowpathd,@function
        .size           $_ZN2at6native27unrolled_elementwise_kernelIZZZNS0_50_GLOBAL__N__2680c7bb_12_PowKernel_cu_140f0503_289624pow_tensor_tensor_kernelERNS_18TensorIteratorBaseEENKUlvE_clEvENKUlvE6_clEvEUlN3c107complexIdEES9_E_St5arrayIPcLm3EELi4E23TrivialOffsetCalculatorILi2EjESE_ILi1EjENS0_6memory12LoadWithCastILi2EEENSH_13StoreWithCastILi1EEEEEviT_T0_T2_T3_T4_T5_$__internal_trig_reduction_slowpathd,(.L_x_71536 - $_ZN2at6native27unrolled_elementwise_kernelIZZZNS0_50_GLOBAL__N__2680c7bb_12_PowKernel_cu_140f0503_289624pow_tensor_tensor_kernelERNS_18TensorIteratorBaseEENKUlvE_clEvENKUlvE6_clEvEUlN3c107complexIdEES9_E_St5arrayIPcLm3EELi4E23TrivialOffsetCalculatorILi2EjESE_ILi1EjENS0_6memory12LoadWithCastILi2EEENSH_13StoreWithCastILi1EEEEEviT_T0_T2_T3_T4_T5_$__internal_trig_reduction_slowpathd)
$_ZN2at6native27unrolled_elementwise_kernelIZZZNS0_50_GLOBAL__N__2680c7bb_12_PowKernel_cu_140f0503_289624pow_tensor_tensor_kernelERNS_18TensorIteratorBaseEENKUlvE_clEvENKUlvE6_clEvEUlN3c107complexIdEES9_E_St5arrayIPcLm3EELi4E23TrivialOffsetCalculatorILi2EjESE_ILi1EjENS0_6memory12LoadWithCastILi2EEENSH_13StoreWithCastILi1EEEEEviT_T0_T2_T3_T4_T5_$__internal_trig_reduction_slowpathd:
        /* <DEDUP_REMOVED lines=21> */
[----:B------:R-:W-:Y:S01]  /*34530*/  IMAD.SHL.U32 R7, R19, 0x800, RZ ;  /* 0x0000080013077824 */ /* 0x000fe200078e00ff */
[----:B------:R-:W-:Y:S01]  /*34540*/  CS2R R20, SRZ ;  /* 0x0000000000147805 */ /* 0x000fe2000001ff00 */
[----:B------:R-:W-:-:S05]  /*34550*/  IMAD.MOV.U32 R0, RZ, RZ, R1 ;  /* 0x000000ffff007224 */ /* 0x000fca00078e0001 */
[----:B------:R-:W1:Y:S01]  /*34560*/  LDC.64 R56, c[0x0][0x208] ;  /* 0x00008200ff387b82 */ /* 0x000e620000000a00 */
[----:B0-----:R-:W-:-:S04]  /*34570*/  IMAD.WIDE R4, R54, 0x8, R4 ;  /* 0x0000000836047825 */ /* 0x001fc800078e0204 */
[----:B------:R-:W-:Y:S01]  /*34580*/  IMAD.MOV.U32 R6, RZ, RZ, R4 ;  /* 0x000000ffff067224 */ /* 0x000fe200078e0004 */
[----:B------:R-:W-:Y:S01]  /*34590*/  SHF.L.U64.HI R4, R19, 0xb, R3 ;  /* 0x0000000b13047819 */ /* 0x000fe20000010203 */
[----:B------:R-:W-:Y:S02]  /*345a0*/  IMAD.MOV.U32 R18, RZ, RZ, R5 ;  /* 0x000000ffff127224 */ /* 0x000fe400078e0005 */
[----:B------:R-:W-:Y:S01]  /*345b0*/  IMAD.MOV.U32 R5, RZ, RZ, R54 ;  /* 0x000000ffff057224 */ /* 0x000fe200078e0036 */
[----:B-1----:R-:W-:-:S07]  /*345c0*/  LOP3.LUT R4, R4, 0x80000000, RZ, 0xfc, !PT ;  /* 0x8000000004047812 */ /* 0x002fce00078efcff */
.L_x_47618:
        /* <DEDUP_REMOVED lines=29> */
[----:B------:R-:W-:Y:S05]  /*347a0*/  @!P3 BRA `(.L_x_47618) ;  /* 0xfffffffc0088b947 */ /* 0x000fea000383ffff */
.L_x_47617:
[----:B------:R-:W-:Y:S05]  /*347b0*/  BSYNC B0 ;  /* 0x0000000000007941 */ /* 0x000fea0003800000 */
.L_x_47616:
        /* <DEDUP_REMOVED lines=90> */
.L_x_47615:
[----:B------:R-:W-:Y:S02]  /*34d60*/  IMAD.MOV.U32 R6, RZ, RZ, R17 ;  /* 0x000000ffff067224 */ /* 0x000fe400078e0011 */
[----:B------:R-:W-:Y:S02]  /*34d70*/  IMAD.MOV.U32 R7, RZ, RZ, 0x0 ;  /* 0x00000000ff077424 */ /* 0x000fe400078e00ff */
[----:B------:R-:W-:Y:S02]  /*34d80*/  IMAD.MOV.U32 R4, RZ, RZ, R19 ;  /* 0x000000ffff047224 */ /* 0x000fe400078e0013 */
[----:B------:R-:W-:Y:S01]  /*34d90*/  IMAD.MOV.U32 R5, RZ, RZ, R3 ;  /* 0x000000ffff057224 */ /* 0x000fe200078e0003 */
[----:B------:R-:W-:Y:S06]  /*34da0*/  RET.REL.NODEC R6 `(_ZN2at6native27unrolled_elementwise_kernelIZZZNS0_50_GLOBAL__N__2680c7bb_12_PowKernel_cu_140f0503_289624pow_tensor_tensor_kernelERNS_18TensorIteratorBaseEENKUlvE_clEvENKUlvE6_clEvEUlN3c107complexIdEES9_E_St5arrayIPcLm3EELi4E23TrivialOffsetCalculatorILi2EjESE_ILi1EjENS0_6memory12LoadWithCastILi2EEENSH_13StoreWithCastILi1EEEEEviT_T0_T2_T3_T4_T5_) ;  /* 0xfffffcb006947950 */ /* 0x000fec0003c3ffff */
.L_x_47619:
        /* <DEDUP_REMOVED lines=13> */
.L_x_71536:


//--------------------- .text._ZN2at6native18elementwise_kernelILi128ELi2EZNS0_22gpu_kernel_impl_nocastIZZZNS0_50_GLOBAL__N__2680c7bb_12_PowKernel_cu_140f0503_289624pow_tensor_tensor_kernelERNS_18TensorIteratorBaseEENKUlvE_clEvENKUlvE6_clEvEUlN3c107complexIdEESA_E_EEvS5_RKT_EUliE_EEviT1_ --------------------------
	.section	.text._ZN2at6native18elementwise_kernelILi128ELi2EZNS0_22gpu_kernel_impl_nocastIZZZNS0_50_GLOBAL__N__2680c7bb_12_PowKernel_cu_140f0503_289624pow_tensor_tensor_kernelERNS_18TensorIteratorBaseEENKUlvE_clEvENKUlvE6_clEvEUlN3c107complexIdEESA_E_EEvS5_RKT_EUliE_EEviT1_,"ax",@progbits
	.align	128
        .global         _ZN2at6native18elementwise_kernelILi128ELi2EZNS0_22gpu_kernel_impl_nocastIZZZNS0_50_GLOBAL__N__2680c7bb_12_PowKernel_cu_140f0503_289624pow_tensor_tensor_kernelERNS_18TensorIteratorBaseEENKUlvE_clEvENKUlvE6_clEvEUlN3c107complexIdEESA_E_EEvS5_RKT_EUliE_EEviT1_
        .type           _ZN2at6native18elementwise_kernelILi128ELi2EZNS0_22gpu_kernel_impl_nocastIZZZNS0_50_GLOBAL__N__2680c7bb_12_PowKernel_cu_140f0503_289624pow_tensor_tensor_kernelERNS_18TensorIteratorBaseEENKUlvE_clEvENKUlvE6_clEvEUlN3c107complexIdEESA_E_EEvS5_RKT_EUliE_EEviT1_,@function
        .size           _ZN2at6native18elementwise_kernelILi128ELi2EZNS0_22gpu_kernel_impl_nocastIZZZNS0_50_GLOBAL__N__2680c7bb_12_PowKernel_cu_140f0503_289624pow_tensor_tensor_kernelERNS_18TensorIteratorBaseEENKUlvE_clEvENKUlvE6_clEvEUlN3c107complexIdEESA_E_EEvS5_RKT_EUliE_EEviT1_,(.L_x_71538 - _ZN2at6native18elementwise_kernelILi128ELi2EZNS0_22gpu_kernel_impl_nocastIZZZNS0_50_GLOBAL__N__2680c7bb_12_PowKernel_cu_140f0503_289624pow_tensor_tensor_kernelERNS_18TensorIteratorBaseEENKUlvE_clEvENKUlvE6_clEvEUlN3c107complexIdEESA_E_EEvS5_RKT_EUliE_EEviT1_)
        .other          _ZN2at6native18elementwise_kernelILi128ELi2EZNS0_22gpu_kernel_impl_nocastIZZZNS0_50_GLOBAL__N__2680c7bb_12_PowKernel_cu_140f0503_289624pow_tensor_tensor_kernelERNS_18TensorIteratorBaseEENKUlvE_clEvENKUlvE6_clEvEUlN3c107complexIdEESA_E_EEvS5_RKT_EUliE_EEviT1_,@"STO_CUDA_ENTRY STV_DEFAULT"
_ZN2at6native18elementwise_kernelILi128ELi2EZNS0_22gpu_kernel_impl_nocastIZZZNS0_50_GLOBAL__N__2680c7bb_12_PowKernel_cu_140f0503_289624pow_tensor_tensor_kernelERNS_18TensorIteratorBaseEENKUlvE_clEvENKUlvE6_clEvEUlN3c107complexIdEESA_E_EEvS5_RKT_EUliE_EEviT1_:
.text._ZN2at6native18elementwise_kernelILi128ELi2EZNS0_22gpu_kernel_impl_nocastIZZZNS0_50_GLOBAL__N__2680c7bb_12_PowKernel_cu_140f0503_289624pow_tensor_tensor_kernelERNS_18TensorIteratorBaseEENKUlvE_clEvENKUlvE6_clEvEUlN3c107complexIdEESA_E_EEvS5_RKT_EUliE_EEviT1_:
        /* <DEDUP_REMOVED lines=344> */
[----:B------:R-:W-:Y:S02]  /*1580*/  ULDC UR4, c[0x0][0x45c] ;  /* 0x0001170000047ab9 */ /* 0x000fe40000000800 */
[----:B------:R-:W0:Y:S01]  /*1590*/  @P0 LDC.64 R8, c[0x0][0x340] ;  /* 0x0000d000ff080b82 */ /* 0x000e220000000a00 */
[----:B------:R-:W-:Y:S02]  /*15a0*/  @P0 IMAD.MOV.U32 R6, RZ, RZ, RZ ;  /* 0x000000ffff060224 */ /* 0x000fe400078e00ff */
[----:B------:R-:W-:-:S04]  /*15b0*/  IMAD.MOV R3, RZ, RZ, -R7 ;  /* 0x000000ffff037224 */ /* 0x000fc800078e0a07 */
[----:B------:R-:W-:Y:S01]  /*15c0*/  IMAD R5, R3, UR6, R5 ;  /* 0x0000000603057c24 */ /* 0x000fe2000f8e0205 */
[----:B------:R-:W1:Y:S01]  /*15d0*/  @P0 LDC R11, c[0x0][0x33c] ;  /* 0x0000cf00ff0b0b82 */ /* 0x000e620000000800 */
[----:B------:R-:W-:Y:S02]  /*15e0*/  ULDC.64 UR6, c[0x0][0x460] ;  /* 0x0001180000067ab9 */ /* 0x000fe40000000a00 */
[C---:B------:R-:W-:Y:S02]  /*15f0*/  IMAD R26, R5.reuse, UR4, R26 ;  /* 0x00000004051a7c24 */ /* 0x040fe4000f8e021a */
[C---:B------:R-:W-:Y:S02]  /*1600*/  IMAD R2, R5.reuse, UR6, R2 ;  /* 0x0000000605027c24 */ /* 0x040fe4000f8e0202 */
[----:B------:R-:W-:Y:S01]  /*1610*/  IMAD R0, R5, UR7, R0 ;  /* 0x0000000705007c24 */ /* 0x000fe2000f8e0200 */
[----:B------:R-:W2:Y:S08]  /*1620*/  @P0 LDC.64 R12, c[0x0][0x468] ;  /* 0x00011a00ff0c0b82 */ /* 0x000eb00000000a00 */
[----:B------:R-:W3:Y:S01]  /*1630*/  @P0 LDC R10, c[0x0][0x470] ;  /* 0x00011c00ff0a0b82 */ /* 0x000ee20000000800 */
[----:B0-----:R-:W-:-:S05]  /*1640*/  @P0 IMAD.HI.U32 R4, R7, R8, R6 ;  /* 0x0000000807040227 */ /* 0x001fca00078e0006 */
[----:B------:R-:W-:-:S05]  /*1650*/  @P0 SHF.R.U32.HI R4, RZ, R9, R4 ;  /* 0x00000009ff040219 */ /* 0x000fca0000011604 */
[----:B------:R-:W-:-:S04]  /*1660*/  @P0 IMAD.MOV R6, RZ, RZ, -R4 ;  /* 0x000000ffff060224 */ /* 0x000fc800078e0a04 */
[----:B-1----:R-:W-:-:S04]  /*1670*/  @P0 IMAD R7, R6, R11, R7 ;  /* 0x0000000b06070224 */ /* 0x002fc800078e0207 */
[C---:B--2---:R-:W-:Y:S02]  /*1680*/  @P0 IMAD R26, R7.reuse, R12, R26 ;  /* 0x0000000c071a0224 */ /* 0x044fe400078e021a */
[C---:B------:R-:W-:Y:S02]  /*1690*/  @P0 IMAD R2, R7.reuse, R13, R2 ;  /* 0x0000000d07020224 */ /* 0x040fe400078e0202 */
[----:B---3--:R-:W-:-:S07]  /*16a0*/  @P0 IMAD R0, R7, R10, R0 ;  /* 0x0000000a07000224 */ /* 0x008fce00078e0200 */
.L_x_47622:
[----:B------:R-:W-:Y:S02]  /*16b0*/  ULDC.64 UR4, c[0x0][0x480] ;  /* 0x0001200000047ab9 */ /* 0x000fe40000000a00 */
[----:B------:R-:W-:-:S04]  /*16c0*/  IADD3 R8, P0, R2, UR4, RZ ;  /* 0x0000000402087c10 */ /* 0x000fc8000ff1e0ff */
[----:B------:R-:W-:Y:S01]  /*16d0*/  IADD3.X R9, RZ, UR5, RZ, P0, !PT ;  /* 0x00000005ff097c10 */ /* 0x000fe200087fe4ff */
[----:B------:R-:W-:-:S05]  /*16e0*/  ULDC.64 UR4, c[0x0][0x488] ;  /* 0x0001220000047ab9 */ /* 0x000fca0000000a00 */
[----:B------:R-:W2:Y:S01]  /*16f0*/  LDG.E.128 R8, desc[UR8][R8.64] ;  /* 0x0000000808087981 */ /* 0x000ea2000c1e1d00 */
[----:B------:R-:W-:-:S05]  /*1700*/  IADD3 R12, P0, R0, UR4, RZ ;  /* 0x00000004000c7c10 */ /* 0x000fca000ff1e0ff */
[----:B------:R-:W-:-:S06]  /*1710*/  IMAD.X R13, RZ, RZ, UR5, P0 ;  /* 0x00000005ff0d7e24 */ /* 0x000fcc00080e06ff */
[----:B------:R-:W5:Y:S01]  /*1720*/  LDG.E.128 R12, desc[UR8][R12.64] ;  /* 0x000000080c0c7981 */ /* 0x000f62000c1e1d00 */
        /* <DEDUP_REMOVED lines=116> */
.L_x_47630:
        /* <DEDUP_REMOVED lines=21> */
[----:B-----5:R-:W-:Y:S05]  /*1fc0*/  CALL.REL.NOINC `($__internal_86_$__cuda_sm20_div_rn_f64_full) ;  /* 0x00000140006c7944 */ /* 0x020fea0003c00000 */
.L_x_47633:
[----:B------:R-:W-:Y:S05]  /*1fd0*/  BSYNC B4 ;  /* 0x0000000000047941 */ /* 0x000fea0003800000 */
.L_x_47632:
        /* <DEDUP_REMOVED lines=29> */
.L_x_47631:
[----:B------:R-:W-:Y:S05]  /*21b0*/  BSYNC B3 ;  /* 0x0000000000037941 */ /* 0x000fea0003800000 */
.L_x_47629:
        /* <DEDUP_REMOVED lines=20> */
[----:B-----5:R-:W-:Y:S05]  /*2300*/  CALL.REL.NOINC `($__internal_86_$__cuda_sm20_div_rn_f64_full) ;  /* 0x0000013c009c7944 */ /* 0x020fea0003c00000 */
.L_x_47635:
[----:B------:R-:W-:Y:S05]  /*2310*/  BSYNC B3 ;  /* 0x0000000000037941 */ /* 0x000fea0003800000 */
.L_x_47634:
        /* <DEDUP_REMOVED lines=77> */
[----:B------:R-:W-:Y:S01]  /*27f0*/  IMAD.MOV.U32 R0, RZ, RZ, 0x4002d97c ;  /* 0x4002d97cff007424 */ /* 0x000fe200078e00ff */
[----:B------:R-:W-:-:S04]  /*2800*/  MOV R2, 0x7f3321d2 ;  /* 0x7f3321d200027802 */ /* 0x000fc80000000f00 */
[----:B------:R-:W-:Y:S02]  /*2810*/  FSEL R2, R2, 3.37028055040000000000e+12, !P2 ;  /* 0x54442d1802027808 */ /* 0x000fe40005000000 */
[----:B------:R-:W-:Y:S01]  /*2820*/  FSEL R3, R0, 1.8213495016098022461, !P2 ;  /* 0x3fe921fb00037808 */ /* 0x000fe20005000000 */
[----:B------:R-:W-:Y:S06]  /*2830*/  BRA `(.L_x_47638) ;  /* 0x00000000000c7947 */ /* 0x000fec0003800000 */
.L_x_47637:
[----:B------:R-:W-:-:S04]  /*2840*/  ISETP.GE.AND P0, PT, R9, RZ, PT ;  /* 0x000000ff0900720c */ /* 0x000fc80003f06270 */
[----:B------:R-:W-:Y:S02]  /*2850*/  FSEL R2, RZ, 3.37028055040000000000e+12, P0 ;  /* 0x54442d18ff027808 */ /* 0x000fe40000000000 */
[----:B------:R-:W-:-:S07]  /*2860*/  FSEL R3, RZ, 2.1426990032196044922, P0 ;  /* 0x400921fbff037808 */ /* 0x000fce0000000000 */
.L_x_47638:
[----:B------:R-:W-:Y:S05]  /*2870*/  BSYNC B2 ;  /* 0x0000000000027941 */ /* 0x000fea0003800000 */
.L_x_47636:
[----:B------:R-:W-:Y:S01]  /*2880*/  DADD R8, |R8|, |R10| ;  /* 0x0000000008087229 */ /* 0x000fe2000000060a */
[----:B------:R-:W-:Y:S01]  /*2890*/  LOP3.LUT R11, R3, 0x80000000, R11, 0xb8, !PT ;  /* 0x80000000030b7812 */ /* 0x000fe200078eb80b */
[----:B------:R-:W-:-:S06]  /*28a0*/  DMUL R24, R24, 0.5 ;  /* 0x3fe0000018187828 */ /* 0x000fcc0000000000 */
[----:B------:R-:W-:-:S06]  /*28b0*/  DSETP.GTU.AND P0, PT, |R8|, +INF , PT ;  /* 0x7ff000000800742a */ /* 0x000fcc0003f0c200 */
[----:B------:R-:W-:Y:S02]  /*28c0*/  FSEL R2, R8, R2, P0 ;  /* 0x0000000208027208 */ /* 0x000fe40000000000 */
[----:B------:R-:W-:Y:S01]  /*28d0*/  FSEL R3, R9, R11, P0 ;  /* 0x0000000b09037208 */ /* 0x000fe20000000000 */
[----:B------:R-:W-:Y:S06]  /*28e0*/  BRA `(.L_x_47639) ;  /* 0x0000006400987947 */ /* 0x000fec0003800000 */
.L_x_47628:
        /* <DEDUP_REMOVED lines=10> */
[----:B------:R-:W-:Y:S01]  /*2990*/  MOV R30, 0xfffffc01 ;  /* 0xfffffc01001e7802 */ /* 0x000fe20000000f00 */
[----:B------:R-:W-:Y:S01]  /*29a0*/  IMAD.MOV.U32 R4, RZ, RZ, R2 ;  /* 0x000000ffff047224 */ /* 0x000fe200078e0002 */
[----:B------:R-:W-:Y:S01]  /*29b0*/  FSETP.GEU.AND P5, PT, |R21|, 6.5827683646048100446e-37, PT ;  /* 0x036000001500780b */ /* 0x000fe20003fae200 */
[----:B------:R-:W-:Y:S01]  /*29c0*/  IMAD.MOV.U32 R27, RZ, RZ, R5 ;  /* 0x000000ffff1b7224 */ /* 0x000fe200078e0005 */
[----:B------:R-:W-:Y:S01]  /*29d0*/  ISETP.GT.AND P0, PT, R5, 0xfffff, PT ;  /* 0x000fffff0500780c */ /* 0x000fe20003f04270 */
[----:B------:R-:W-:Y:S01]  /*29e0*/  IMAD.MOV.U32 R0, RZ, RZ, R4 ;  /* 0x000000ffff007224 */ /* 0x000fe200078e0004 */
[----:B0-----:R-:W-:-:S11]  /*29f0*/  DFMA R16, -R22, R6, 1 ;  /* 0x3ff000001610742b */ /* 0x001fd60000000106 */
        /* <DEDUP_REMOVED lines=84> */
.L_x_47642:
[----:B------:R-:W-:Y:S05]  /*2f40*/  BSYNC B2 ;  /* 0x0000000000027941 */ /* 0x000fea0003800000 */
.L_x_47641:
[----:B------:R-:W-:Y:S04]  /*2f50*/  BSSY B3, `(.L_x_47643) ;  /* 0x0000008000037945 */ /* 0x000fe80003800000 */
[----:B------:R-:W-:Y:S05]  /*2f60*/  @P4 BRA P5, `(.L_x_47644) ;  /* 0x0000000000184947 */ /* 0x000fea0002800000 */
[----:B------:R-:W-:Y:S01]  /*2f70*/  MOV R4, R20 ;  /* 0x0000001400047202 */ /* 0x000fe20000000f00 */
[----:B------:R-:W-:Y:S01]  /*2f80*/  IMAD.MOV.U32 R2, RZ, RZ, R21 ;  /* 0x000000ffff027224 */ /* 0x000fe200078e0015 */
[----:B------:R-:W-:Y:S01]  /*2f90*/  MOV R0, 0x2fd0 ;  /* 0x00002fd000007802 */ /* 0x000fe20000000f00 */
[----:B------:R-:W-:Y:S02]  /*2fa0*/  IMAD.MOV.U32 R5, RZ, RZ, R22 ;  /* 0x000000ffff057224 */ /* 0x000fe400078e0016 */
[----:B------:R-:W-:-:S07]  /*2fb0*/  IMAD.MOV.U32 R3, RZ, RZ, R23 ;  /* 0x000000ffff037224 */ /* 0x000fce00078e0017 */
[----:B-----5:R-:W-:Y:S05]  /*2fc0*/  CALL.REL.NOINC `($__internal_86_$__cuda_sm20_div_rn_f64_full) ;  /* 0x00000130006c7944 */ /* 0x020fea0003c00000 */
.L_x_47644:
[----:B------:R-:W-:Y:S05]  /*2fd0*/  BSYNC B3 ;  /* 0x0000000000037941 */ /* 0x000fea0003800000 */
.L_x_47643:
        /* <DEDUP_REMOVED lines=82> */
.L_x_47646:
[----:B------:R-:W-:-:S04]  /*3500*/  ISETP.GE.AND P0, PT, R9, RZ, PT ;  /* 0x000000ff0900720c */ /* 0x000fc80003f06270 */
[----:B------:R-:W-:Y:S02]  /*3510*/  FSEL R2, RZ, 3.37028055040000000000e+12, P0 ;  /* 0x54442d18ff027808 */ /* 0x000fe40000000000 */
[----:B------:R-:W-:-:S07]  /*3520*/  FSEL R3, RZ, 2.1426990032196044922, P0 ;  /* 0x400921fbff037808 */ /* 0x000fce0000000000 */
.L_x_47647:
[----:B------:R-:W-:Y:S05]  /*3530*/  BSYNC B2 ;  /* 0x0000000000027941 */ /* 0x000fea0003800000 */
.L_x_47645:
[----:B------:R-:W-:Y:S01]  /*3540*/  DADD R8, |R8|, |R10| ;  /* 0x0000000008087229 */ /* 0x000fe2000000060a */
[----:B------:R-:W-:Y:S01]  /*3550*/  LOP3.LUT R11, R3, 0x80000000, R11, 0xb8, !PT ;  /* 0x80000000030b7812 */ /* 0x000fe200078eb80b */
[----:B------:R-:W-:-:S06]  /*3560*/  DMUL R24, R24, 0.5 ;  /* 0x3fe0000018187828 */ /* 0x000fcc0000000000 */
[----:B------:R-:W-:-:S06]  /*3570*/  DSETP.GTU.AND P0, PT, |R8|, +INF , PT ;  /* 0x7ff000000800742a */ /* 0x000fcc0003f0c200 */
[----:B------:R-:W-:Y:S02]  /*3580*/  FSEL R2, R8, R2, P0 ;  /* 0x0000000208027208 */ /* 0x000fe40000000000 */
[----:B------:R-:W-:Y:S01]  /*3590*/  FSEL R3, R9, R11, P0 ;  /* 0x0000000b09037208 */ /* 0x000fe20000000000 */
[----:B------:R-:W-:Y:S06]  /*35a0*/  BRA `(.L_x_47639) ;  /* 0x0000005800687947 */ /* 0x000fec0003800000 */
.L_x_47640:
        /* <DEDUP_REMOVED lines=28> */
.L_x_47649:
[----:B------:R-:W-:-:S06]  /*3770*/  DSETP.GEU.AND P0, PT, R18, R44, PT ;  /* 0x0000002c1200722a */ /* 0x000fcc0003f0e000 */
[----:B------:R-:W-:Y:S02]  /*3780*/  FSEL R28, R18, R44, !P0 ;  /* 0x0000002c121c7208 */ /* 0x000fe40004000000 */
[----:B------:R-:W-:Y:S02]  /*3790*/  FSEL R29, R19, R45, !P0 ;  /* 0x0000002d131d7208 */ /* 0x000fe40004000000 */
[----:B------:R-:W-:Y:S02]  /*37a0*/  FSEL R0, R45, R19, !P0 ;  /* 0x000000132d007208 */ /* 0x000fe40004000000 */
[----:B------:R-:W-:Y:S02]  /*37b0*/  FSEL R18, R44, R18, !P0 ;  /* 0x000000122c127208 */ /* 0x000fe40004000000 */
[C-C-:B------:R-:W-:Y:S01]  /*37c0*/  DSETP.GEU.AND P6, PT, R28.reuse, R42.reuse, PT ;  /* 0x0000002a1c00722a */ /* 0x140fe20003fce000 */
[----:B------:R-:W-:Y:S01]  /*37d0*/  MOV R19, R0 ;  /* 0x0000000000137202 */ /* 0x000fe20000000f00 */
        /* <DEDUP_REMOVED lines=43> */
[----:B------:R-:W-:Y:S01]  /*3a90*/  MOV R34, R4 ;  /* 0x0000000400227202 */ /* 0x000fe20000000f00 */
        /* <DEDUP_REMOVED lines=36> */
.L_x_47648:
        /* <DEDUP_REMOVED lines=21> */
[----:B------:R-:W-:Y:S01]  /*3e30*/  @!P0 MOV R17, R3 ;  /* 0x0000000300118202 */ /* 0x000fe20000000f00 */
[----:B------:R-:W-:-:S04]  /*3e40*/  @!P0 IMAD.MOV.U32 R16, RZ, RZ, R2 ;  /* 0x000000ffff108224 */ /* 0x000fc800078e0002 */
        /* <DEDUP_REMOVED lines=74> */
.L_x_47651:
        /* <DEDUP_REMOVED lines=22> */
.L_x_47654:
[----:B------:R-:W-:Y:S05]  /*4450*/  BSYNC B4 ;  /* 0x0000000000047941 */ /* 0x000fea0003800000 */
.L_x_47653:
        /* <DEDUP_REMOVED lines=29> */
.L_x_47652:
[----:B------:R-:W-:Y:S05]  /*4630*/  BSYNC B3 ;  /* 0x0000000000037941 */ /* 0x000fea0003800000 */
.L_x_47650:
[----:B------:R-:W-:Y:S01]  /*4640*/  DADD R6, -RZ, |R10| ;  /* 0x00000000ff067229 */ /* 0x000fe2000000050a */
[----:B------:R-:W-:Y:S01]  /*4650*/  MOV R2, 0x1 ;  /* 0x0000000100027802 */ /* 0x000fe20000000f00 */
        /* <DEDUP_REMOVED lines=27> */
.L_x_47656:
[----:B------:R-:W-:Y:S05]  /*4810*/  BSYNC B3 ;  /* 0x0000000000037941 */ /* 0x000fea0003800000 */
.L_x_47655:
        /* <DEDUP_REMOVED lines=83> */
.L_x_47658:
[----:B------:R-:W-:-:S04]  /*4d50*/  ISETP.GE.AND P0, PT, R9, RZ, PT ;  /* 0x000000ff0900720c */ /* 0x000fc80003f06270 */
[----:B------:R-:W-:Y:S02]  /*4d60*/  FSEL R2, RZ, 3.37028055040000000000e+12, P0 ;  /* 0x54442d18ff027808 */ /* 0x000fe40000000000 */
[----:B------:R-:W-:-:S07]  /*4d70*/  FSEL R3, RZ, 2.1426990032196044922, P0 ;  /* 0x400921fbff037808 */ /* 0x000fce0000000000 */
.L_x_47659:
[----:B------:R-:W-:Y:S05]  /*4d80*/  BSYNC B2 ;  /* 0x0000000000027941 */ /* 0x000fea0003800000 */
.L_x_47657:
[----:B------:R-:W-:Y:S01]  /*4d90*/  DADD R8, |R8|, |R10| ;  /* 0x0000000008087229 */ /* 0x000fe2000000060a */
[----:B------:R-:W-:-:S07]  /*4da0*/  LOP3.LUT R11, R3, 0x80000000, R11, 0xb8, !PT ;  /* 0x80000000030b7812 */ /* 0x000fce00078eb80b */
[----:B------:R-:W-:-:S06]  /*4db0*/  DSETP.GTU.AND P0, PT, |R8|, +INF , PT ;  /* 0x7ff000000800742a */ /* 0x000fcc0003f0c200 */
[----:B------:R-:W-:Y:S02]  /*4dc0*/  FSEL R2, R8, R2, P0 ;  /* 0x0000000208027208 */ /* 0x000fe40000000000 */
[----:B------:R-:W-:Y:S01]  /*4dd0*/  FSEL R3, R9, R11, P0 ;  /* 0x0000000b09037208 */ /* 0x000fe20000000000 */
[----:B------:R-:W-:Y:S06]  /*4de0*/  BRA `(.L_x_47639) ;  /* 0x0000004000587947 */ /* 0x000fec0003800000 */
.L_x_47627:
        /* <DEDUP_REMOVED lines=27> */
[----:B------:R-:W-:-:S04]  /*4fa0*/  MOV R6, R17 ;  /* 0x0000001100067202 */ /* 0x000fc80000000f00 */
        /* <DEDUP_REMOVED lines=35> */
[----:B------:R-:W-:Y:S01]  /*51e0*/  @P2 MOV R16, 0x0 ;  /* 0x0000000000102802 */ /* 0x000fe20000000f00 */
[----:B------:R-:W-:Y:S01]  /*51f0*/  @P2 IMAD.MOV.U32 R17, RZ, RZ, 0x7ff00000 ;  /* 0x7ff00000ff112424 */ /* 0x000fe200078e00ff */
[----:B------:R-:W-:Y:S02]  /*5200*/  @P2 FSETP.NEU.FTZ.AND P3, PT, R7, RZ, PT ;  /* 0x000000ff0700220b */ /* 0x000fe40003f7d000 */
[----:B------:R-:W-:Y:S01]  /*5210*/  FSETP.GT.AND P4, PT, |R0|, 1.469367938527859385e-39, PT ;  /* 0x001000000000780b */ /* 0x000fe20003f84200 */
[----:B------:R-:W-:Y:S02]  /*5220*/  IMAD.MOV.U32 R0, RZ, RZ, -0x3ff ;  /* 0xfffffc01ff007424 */ /* 0x000fe400078e00ff */
[----:B------:R-:W-:Y:S01]  /*5230*/  @P2 DFMA R16, R6, R16, +INF ;  /* 0x7ff000000610242b */ /* 0x000fe20000000010 */
[----:B------:R-:W-:-:S09]  /*5240*/  @!P0 IMAD.MOV.U32 R0, RZ, RZ, -0x435 ;  /* 0xfffffbcbff008424 */ /* 0x000fd200078e00ff */
        /* <DEDUP_REMOVED lines=15> */
[----:B------:R-:W-:Y:S01]  /*5340*/  @P0 VIADD R7, R25, 0xfff00000 ;  /* 0xfff0000019070836 */ /* 0x000fe20000000000 */
[----:B------:R-:W-:-:S03]  /*5350*/  @P0 IADD3 R0, R0, 0x1, RZ ;  /* 0x0000000100000810 */ /* 0x000fc60007ffe0ff */
        /* <DEDUP_REMOVED lines=48> */
.L_x_47661:
[----:B------:R-:W-:Y:S05]  /*5660*/  BSYNC B2 ;  /* 0x0000000000027941 */ /* 0x000fea0003800000 */
.L_x_47660:
[----:B------:R-:W-:Y:S04]  /*5670*/  BSSY B3, `(.L_x_47662) ;  /* 0x0000008000037945 */ /* 0x000fe80003800000 */
[----:B------:R-:W-:Y:S05]  /*5680*/  @P4 BRA P5, `(.L_x_47663) ;  /* 0x0000000000184947 */ /* 0x000fea0002800000 */
[----:B------:R-:W-:Y:S01]  /*5690*/  IMAD.MOV.U32 R4, RZ, RZ, R20 ;  /* 0x000000ffff047224 */ /* 0x000fe200078e0014 */
[----:B------:R-:W-:Y:S01]  /*56a0*/  MOV R0, 0x56f0 ;  /* 0x000056f000007802 */ /* 0x000fe20000000f00 */
[----:B------:R-:W-:Y:S02]  /*56b0*/  IMAD.MOV.U32 R2, RZ, RZ, R21 ;  /* 0x000000ffff027224 */ /* 0x000fe400078e0015 */
[----:B------:R-:W-:Y:S02]  /*56c0*/  IMAD.MOV.U32 R5, RZ, RZ, R22 ;  /* 0x000000ffff057224 */ /* 0x000fe400078e0016 */
[----:B------:R-:W-:-:S07]  /*56d0*/  IMAD.MOV.U32 R3, RZ, RZ, R23 ;  /* 0x000000ffff037224 */ /* 0x000fce00078e0017 */
[----:B-----5:R-:W-:Y:S05]  /*56e0*/  CALL.REL.NOINC `($__internal_86_$__cuda_sm20_div_rn_f64_full) ;  /* 0x0000010800a47944 */ /* 0x020fea0003c00000 */
.L_x_47663:
[----:B------:R-:W-:Y:S05]  /*56f0*/  BSYNC B3 ;  /* 0x0000000000037941 */ /* 0x000fea0003800000 */
.L_x_47662:
        /* <DEDUP_REMOVED lines=82> */
.L_x_47665:
[----:B------:R-:W-:-:S04]  /*5c20*/  ISETP.GE.AND P0, PT, R9, RZ, PT ;  /* 0x000000ff0900720c */ /* 0x000fc80003f06270 */
[----:B------:R-:W-:Y:S02]  /*5c30*/  FSEL R2, RZ, 3.37028055040000000000e+12, P0 ;  /* 0x54442d18ff027808 */ /* 0x000fe40000000000 */
[----:B------:R-:W-:-:S07]  /*5c40*/  FSEL R3, RZ, 2.1426990032196044922, P0 ;  /* 0x400921fbff037808 */ /* 0x000fce0000000000 */
.L_x_47666:
[----:B------:R-:W-:Y:S05]  /*5c50*/  BSYNC B2 ;  /* 0x0000000000027941 */ /* 0x000fea0003800000 */
.L_x_47664:
[----:B------:R-:W-:Y:S01]  /*5c60*/  DADD R8, |R8|, |R10| ;  /* 0x0000000008087229 */ /* 0x000fe2000000060a */
[----:B------:R-:W-:-:S07]  /*5c70*/  LOP3.LUT R11, R3, 0x80000000, R11, 0xb8, !PT ;  /* 0x80000000030b7812 */ /* 0x000fce00078eb80b */
[----:B------:R-:W-:-:S06]  /*5c80*/  DSETP.GTU.AND P0, PT, |R8|, +INF , PT ;  /* 0x7ff000000800742a */ /* 0x000fcc0003f0c200 */
[----:B------:R-:W-:Y:S02]  /*5c90*/  FSEL R2, R8, R2, P0 ;  /* 0x0000000208027208 */ /* 0x000fe40000000000 */
[----:B------:R-:W-:Y:S01]  /*5ca0*/  FSEL R3, R9, R11, P0 ;  /* 0x0000000b09037208 */ /* 0x000fe20000000000 */
[----:B------:R-:W-:Y:S06]  /*5cb0*/  BRA `(.L_x_47639) ;  /* 0x0000003000a47947 */ /* 0x000fec0003800000 */
.L_x_47626:
        /* <DEDUP_REMOVED lines=11> */
[--C-:B------:R-:W-:Y:S01]  /*5d70*/  IMAD.MOV.U32 R2, RZ, RZ, R16.reuse ;  /* 0x000000ffff027224 */ /* 0x100fe200078e0010 */
        /* <DEDUP_REMOVED lines=78> */
.L_x_47669:
        /* <DEDUP_REMOVED lines=22> */
.L_x_47672:
[----:B------:R-:W-:Y:S05]  /*63c0*/  BSYNC B4 ;  /* 0x0000000000047941 */ /* 0x000fea0003800000 */
.L_x_47671:
[----:B------:R-:W-:Y:S01]  /*63d0*/  DMUL R2, R22, R2 ;  /* 0x0000000216027228 */ /* 0x000fe20000000000 */
[----:B------:R-:W-:Y:S01]  /*63e0*/  IMAD.MOV.U32 R16, RZ, RZ, -0x314d23bc ;  /* 0xceb2dc44ff107424 */ /* 0x000fe200078e00ff */
[----:B------:R-:W-:Y:S01]  /*63f0*/  MOV R17, 0x3ed087ff ;  /* 0x3ed087ff00117802 */ /* 0x000fe20000000f00 */
[----:B------:R-:W-:Y:S01]  /*6400*/  UMOV UR4, 0x2fbe14b5 ;  /* 0x2fbe14b500047882 */ /* 0x000fe20000000000 */
        /* <DEDUP_REMOVED lines=25> */
.L_x_47670:
[----:B------:R-:W-:Y:S05]  /*65a0*/  BSYNC B3 ;  /* 0x0000000000037941 */ /* 0x000fea0003800000 */
.L_x_47668:
        /* <DEDUP_REMOVED lines=83> */
.L_x_47667:
        /* <DEDUP_REMOVED lines=85> */
.L_x_47625:
[----:B------:R-:W0:Y:S01]  /*7030*/  MUFU.RCP64H R3, 2.718280792236328125 ;  /* 0x4005bf0a00037908 */ /* 0x000e220000001800 */
[----:B------:R-:W-:Y:S01]  /*7040*/  IMAD.MOV.U32 R6, RZ, RZ, -0x74eba897 ;  /* 0x8b145769ff067424 */ /* 0x000fe200078e00ff */
[----:B------:R-:W-:Y:S01]  /*7050*/  MOV R2, 0x1 ;  /* 0x0000000100027802 */ /* 0x000fe20000000f00 */
[----:B------:R-:W-:Y:S01]  /*7060*/  IMAD.MOV.U32 R7, RZ, RZ, 0x4005bf0a ;  /* 0x4005bf0aff077424 */ /* 0x000fe200078e00ff */
[----:B------:R-:W-:Y:S01]  /*7070*/  FSETP.GEU.AND P2, PT, |R9|, 6.5827683646048100446e-37, PT ;  /* 0x036000000900780b */ /* 0x000fe20003f4e200 */
[----:B------:R-:W-:Y:S04]  /*7080*/  BSSY B3, `(.L_x_47673) ;  /* 0x0000012000037945 */ /* 0x000fe80003800000 */
        /* <DEDUP_REMOVED lines=16> */
[----:B-----5:R-:W-:Y:S05]  /*7190*/  CALL.REL.NOINC `($__internal_86_$__cuda_sm20_div_rn_f64_full) ;  /* 0x000000ec00f87944 */ /* 0x020fea0003c00000 */
.L_x_47674:
[----:B------:R-:W-:Y:S05]  /*71a0*/  BSYNC B3 ;  /* 0x0000000000037941 */ /* 0x000fea0003800000 */
.L_x_47673:
        /* <DEDUP_REMOVED lines=20> */
[----:B------:R-:W-:Y:S01]  /*72f0*/  IMAD.MOV.U32 R2, RZ, RZ, R11 ;  /* 0x000000ffff027224 */ /* 0x000fe200078e000b */
[----:B------:R-:W-:Y:S01]  /*7300*/  MOV R0, 0x7330 ;  /* 0x0000733000007802 */ /* 0x000fe20000000f00 */
[----:B------:R-:W-:-:S07]  /*7310*/  IMAD.MOV.U32 R5, RZ, RZ, -0x74eba897 ;  /* 0x8b145769ff057424 */ /* 0x000fce00078e00ff */
[----:B-----5:R-:W-:Y:S05]  /*7320*/  CALL.REL.NOINC `($__internal_86_$__cuda_sm20_div_rn_f64_full) ;  /* 0x000000ec00947944 */ /* 0x020fea0003c00000 */
[----:B------:R-:W-:Y:S02]  /*7330*/  IMAD.MOV.U32 R4, RZ, RZ, R2 ;  /* 0x000000ffff047224 */ /* 0x000fe400078e0002 */
[----:B------:R-:W-:-:S07]  /*7340*/  IMAD.MOV.U32 R5, RZ, RZ, R3 ;  /* 0x000000ffff057224 */ /* 0x000fce00078e0003 */
.L_x_47676:
[----:B------:R-:W-:Y:S05]  /*7350*/  BSYNC B3 ;  /* 0x0000000000037941 */ /* 0x000fea0003800000 */
.L_x_47675:
        /* <DEDUP_REMOVED lines=45> */
[----:B------:R-:W-:Y:S02]  /*7630*/  LOP3.LUT R17, R0, 0x100000, RZ, 0xfc, !PT ;  /* 0x0010000000117812 */ /* 0x000fe400078efcff */
[----:B------:R-:W-:-:S06]  /*7640*/  MOV R16, RZ ;  /* 0x000000ff00107202 */ /* 0x000fcc0000000f00 */
        /* <DEDUP_REMOVED lines=39> */
[----:B------:R-:W-:Y:S01]  /*78c0*/  @P0 IADD3 R7, R25, -0x100000, RZ ;  /* 0xfff0000019070810 */ /* 0x000fe20007ffe0ff */
        /* <DEDUP_REMOVED lines=49> */
.L_x_47678:
[----:B------:R-:W-:Y:S05]  /*7be0*/  BSYNC B2 ;  /* 0x0000000000027941 */ /* 0x000fea0003800000 */
.L_x_47677:
        /* <DEDUP_REMOVED lines=8> */
.L_x_47680:
[----:B------:R-:W-:Y:S05]  /*7c70*/  BSYNC B3 ;  /* 0x0000000000037941 */ /* 0x000fea0003800000 */
.L_x_47679:
[----:B------:R-:W-:Y:S01]  /*7c80*/  DSETP.NEU.AND P0, PT, R22, RZ, PT ;  /* 0x000000ff1600722a */ /* 0x000fe20003f0d000 */
[----:B------:R-:W-:-:S13]  /*7c90*/  BSSY B2, `(.L_x_47681) ;  /* 0x0000054000027945 */ /* 0x000fda0003800000 */
[----:B------:R-:W-:Y:S05]  /*7ca0*/  @!P0 BRA `(.L_x_47682) ;  /* 0x00000004003c8947 */ /* 0x000fea0003800000 */
[----:B------:R-:W-:Y:S01]  /*7cb0*/  DMUL R4, R2, R2 ;  /* 0x0000000202047228 */ /* 0x000fe20000000000 */
[----:B------:R-:W-:Y:S01]  /*7cc0*/  MOV R6, 0xdbb65b49 ;  /* 0xdbb65b4900067802 */ /* 0x000fe20000000f00 */
[----:B------:R-:W-:Y:S01]  /*7cd0*/  IMAD.MOV.U32 R7, RZ, RZ, 0x3f2d3b63 ;  /* 0x3f2d3b63ff077424 */ /* 0x000fe200078e00ff */
        /* <DEDUP_REMOVED lines=76> */
.L_x_47682:
[----:B------:R-:W-:-:S04]  /*81a0*/  ISETP.GE.AND P0, PT, R9, RZ, PT ;  /* 0x000000ff0900720c */ /* 0x000fc80003f06270 */
[----:B------:R-:W-:Y:S02]  /*81b0*/  FSEL R2, RZ, 3.37028055040000000000e+12, P0 ;  /* 0x54442d18ff027808 */ /* 0x000fe40000000000 */
[----:B------:R-:W-:-:S07]  /*81c0*/  FSEL R3, RZ, 2.1426990032196044922, P0 ;  /* 0x400921fbff037808 */ /* 0x000fce0000000000 */
.L_x_47683:
[----:B------:R-:W-:Y:S05]  /*81d0*/  BSYNC B2 ;  /* 0x0000000000027941 */ /* 0x000fea0003800000 */
.L_x_47681:
[----:B------:R-:W-:Y:S01]  /*81e0*/  DADD R8, |R8|, |R10| ;  /* 0x0000000008087229 */ /* 0x000fe2000000060a */
[----:B------:R-:W-:Y:S01]  /*81f0*/  LOP3.LUT R11, R3, 0x80000000, R11, 0xb8, !PT ;  /* 0x80000000030b7812 */ /* 0x000fe200078eb80b */
[----:B------:R-:W-:-:S06]  /*8200*/  DADD R24, R24, 1 ;  /* 0x3ff0000018187429 */ /* 0x000fcc0000000000 */
[----:B------:R-:W-:-:S06]  /*8210*/  DSETP.GTU.AND P0, PT, |R8|, +INF , PT ;  /* 0x7ff000000800742a */ /* 0x000fcc0003f0c200 */
[----:B------:R-:W-:Y:S02]  /*8220*/  FSEL R2, R8, R2, P0 ;  /* 0x0000000208027208 */ /* 0x000fe40000000000 */
[----:B------:R-:W-:Y:S01]  /*8230*/  FSEL R3, R9, R11, P0 ;  /* 0x0000000b09037208 */ /* 0x000fe20000000000 */
[----:B------:R-:W-:Y:S06]  /*8240*/  BRA `(.L_x_47639) ;  /* 0x0000000c00407947 */ /* 0x000fec0003800000 */
.L_x_47624:
[----:B------:R-:W-:Y:S01]  /*8250*/  DSETP.GEU.AND P0, PT, |R10|, 1.4916681462400413487e-154, PT ;  /* 0x200000000a00742a */ /* 0x000fe20003f0e200 */
[----:B------:R-:W-:Y:S01]  /*8260*/  IMAD.MOV.U32 R16, RZ, RZ, 0x1 ;  /* 0x00000001ff107424 */ /* 0x000fe200078e00ff */
[----:B------:R-:W-:Y:S01]  /*8270*/  DADD R18, -RZ, |R10| ;  /* 0x00000000ff127229 */ /* 0x000fe2000000050a */
[----:B------:R-:W-:Y:S01]  /*8280*/  BSSY B2, `(.L_x_47684) ;  /* 0x000006a000027945 */ /* 0x000fe20003800000 */
[--C-:B------:R-:W-:Y:S01]  /*8290*/  DADD R24, -RZ, |R8|.reuse ;  /* 0x00000000ff187229 */ /* 0x100fe20000000508 */
[----:B------:R-:W-:Y:S01]  /*82a0*/  MOV R22, 0xfffffc01 ;  /* 0xfffffc0100167802 */ /* 0x000fe20000000f00 */
        /* <DEDUP_REMOVED lines=103> */
.L_x_47685:
[----:B------:R-:W-:Y:S05]  /*8920*/  BSYNC B2 ;  /* 0x0000000000027941 */ /* 0x000fea0003800000 */
.L_x_47684:
[----:B------:R-:W-:Y:S04]  /*8930*/  BSSY B3, `(.L_x_47686) ;  /* 0x0000007000037945 */ /* 0x000fe80003800000 */
[----:B------:R-:W-:Y:S05]  /*8940*/  @P4 BRA P5, `(.L_x_47687) ;  /* 0x0000000000144947 */ /* 0x000fea0002800000 */
[----:B------:R-:W-:Y:S01]  /*8950*/  MOV R2, R5 ;  /* 0x0000000500027202 */ /* 0x000fe20000000f00 */
[----:B------:R-:W-:Y:S01]  /*8960*/  IMAD.MOV.U32 R5, RZ, RZ, R20 ;  /* 0x000000ffff057224 */ /* 0x000fe200078e0014 */
[----:B------:R-:W-:Y:S01]  /*8970*/  MOV R0, 0x89a0 ;  /* 0x000089a000007802 */ /* 0x000fe20000000f00 */
[----:B------:R-:W-:-:S07]  /*8980*/  IMAD.MOV.U32 R3, RZ, RZ, R21 ;  /* 0x000000ffff037224 */ /* 0x000fce00078e0015 */
[----:B-----5:R-:W-:Y:S05]  /*8990*/  CALL.REL.NOINC `($__internal_86_$__cuda_sm20_div_rn_f64_full) ;  /* 0x000000d400f87944 */ /* 0x020fea0003c00000 */
.L_x_47687:
[----:B------:R-:W-:Y:S05]  /*89a0*/  BSYNC B3 ;  /* 0x0000000000037941 */ /* 0x000fea0003800000 */
.L_x_47686:
        /* <DEDUP_REMOVED lines=82> */
.L_x_47689:
[----:B------:R-:W-:Y:S02]  /*8ed0*/  FSEL R2, RZ, 3.37028055040000000000e+12, P2 ;  /* 0x54442d18ff027808 */ /* 0x000fe40001000000 */
[----:B------:R-:W-:-:S07]  /*8ee0*/  FSEL R3, RZ, 2.1426990032196044922, P2 ;  /* 0x400921fbff037808 */ /* 0x000fce0001000000 */
.L_x_47690:
[----:B------:R-:W-:Y:S05]  /*8ef0*/  BSYNC B2 ;  /* 0x0000000000027941 */ /* 0x000fea0003800000 */
.L_x_47688:
[----:B------:R-:W-:Y:S01]  /*8f00*/  DADD R8, |R8|, |R10| ;  /* 0x0000000008087229 */ /* 0x000fe2000000060a */
[----:B------:R-:W-:-:S07]  /*8f10*/  LOP3.LUT R11, R3, 0x80000000, R11, 0xb8, !PT ;  /* 0x80000000030b7812 */ /* 0x000fce00078eb80b */
[----:B------:R-:W-:-:S06]  /*8f20*/  DSETP.GTU.AND P0, PT, |R8|, +INF , PT ;  /* 0x7ff000000800742a */ /* 0x000fcc0003f0c200 */
[----:B------:R-:W-:Y:S02]  /*8f30*/  FSEL R2, R8, R2, P0 ;  /* 0x0000000208027208 */ /* 0x000fe40000000000 */
[----:B------:R-:W-:-:S07]  /*8f40*/  FSEL R3, R9, R11, P0 ;  /* 0x0000000b09037208 */ /* 0x000fce0000000000 */
.L_x_47639:
[----:B------:R-:W-:Y:S05]  /*8f50*/  BSYNC B1 ;  /* 0x0000000000017941 */ /* 0x000fea0003800000 */
.L_x_47623:
[-C--:B-----5:R-:W-:Y:S01]  /*8f60*/  DMUL R16, R12, R2.reuse ;  /* 0x000000020c107228 */ /* 0x0a0fe20000000000 */
[----:B------:R-:W-:Y:S01]  /*8f70*/  BSSY B2, `(.L_x_47691) ;  /* 0x0000213000027945 */ /* 0x000fe20003800000 */
[----:B------:R-:W-:-:S06]  /*8f80*/  DMUL R2, R14, R2 ;  /* 0x000000020e027228 */ /* 0x000fcc0000000000 */
[-C--:B------:R-:W-:Y:S02]  /*8f90*/  DFMA R16, R14, R24.reuse, R16 ;  /* 0x000000180e10722b */ /* 0x080fe40000000010 */
        /* <DEDUP_REMOVED lines=27> */
[----:B------:R-:W-:Y:S01]  /*9150*/  MOV R3, 0x3e928af3 ;  /* 0x3e928af300037802 */ /* 0x000fe20000000f00 */
[----:B------:R-:W-:-:S05]  /*9160*/  UMOV UR5, 0x3e5ade15 ;  /* 0x3e5ade1500057882 */ /* 0x000fca0000000000 */
        /* <DEDUP_REMOVED lines=42> */
.L_x_47697:
[----:B------:R-:W-:Y:S05]  /*9410*/  BSYNC B1 ;  /* 0x0000000000017941 */ /* 0x000fea0003800000 */
.L_x_47696:
        /* <DEDUP_REMOVED lines=21> */
[----:B------:R-:W-:Y:S05]  /*9570*/  CALL.REL.NOINC `($_ZN2at6native18elementwise_kernelILi128ELi2EZNS0_22gpu_kernel_impl_nocastIZZZNS0_50_GLOBAL__N__2680c7bb_12_PowKernel_cu_140f0503_289624pow_tensor_tensor_kernelERNS_18TensorIteratorBaseEENKUlvE_clEvENKUlvE6_clEvEUlN3c107complexIdEESA_E_EEvS5_RKT_EUliE_EEviT1_$__internal_trig_reduction_slowpathd) ;  /* 0x000000d000987944 */ /* 0x000fea0003c00000 */
[----:B------:R-:W-:Y:S01]  /*9580*/  IMAD.MOV.U32 R4, RZ, RZ, R0 ;  /* 0x000000ffff047224 */ /* 0x000fe200078e0000 */
[----:B------:R-:W-:Y:S06]  /*9590*/  BRA `(.L_x_47700) ;  /* 0x0000000000087947 */ /* 0x000fec0003800000 */
.L_x_47699:
[----:B------:R-:W-:Y:S01]  /*95a0*/  DMUL R2, RZ, R16 ;  /* 0x00000010ff027228 */ /* 0x000fe20000000000 */
[----:B------:R-:W-:-:S10]  /*95b0*/  IMAD.MOV.U32 R4, RZ, RZ, RZ ;  /* 0x000000ffff047224 */ /* 0x000fd400078e00ff */
.L_x_47700:
[----:B------:R-:W-:Y:S05]  /*95c0*/  BSYNC B3 ;  /* 0x0000000000037941 */ /* 0x000fea0003800000 */
.L_x_47698:
        /* <DEDUP_REMOVED lines=45> */
[----:B------:R-:W-:Y:S05]  /*98a0*/  BRA `(.L_x_47703) ;  /* 0x0000000000087947 */ /* 0x000fea0003800000 */
.L_x_47702:
[----:B------:R-:W-:Y:S01]  /*98b0*/  DMUL R2, RZ, R16 ;  /* 0x00000010ff027228 */ /* 0x000fe20000000000 */
[----:B------:R-:W-:-:S10]  /*98c0*/  IMAD.MOV.U32 R0, RZ, RZ, RZ ;  /* 0x000000ffff007224 */ /* 0x000fd400078e00ff */
.L_x_47703:
[----:B------:R-:W-:Y:S05]  /*98d0*/  BSYNC B3 ;  /* 0x0000000000037941 */ /* 0x000fea0003800000 */
.L_x_47701:
        /* <DEDUP_REMOVED lines=25> */
.L_x_47695:
        /* <DEDUP_REMOVED lines=17> */
[----:B------:R-:W-:Y:S01]  /*9b80*/  MOV R2, 0xfca213ea ;  /* 0xfca213ea00027802 */ /* 0x000fe20000000f00 */
[----:B------:R-:W-:Y:S01]  /*9b90*/  IMAD.MOV.U32 R3, RZ, RZ, 0x3e928af3 ;  /* 0x3e928af3ff037424 */ /* 0x000fe200078e00ff */
        /* <DEDUP_REMOVED lines=43> */
.L_x_47706:
[----:B------:R-:W-:Y:S05]  /*9e50*/  BSYNC B1 ;  /* 0x0000000000017941 */ /* 0x000fea0003800000 */
.L_x_47705:
        /* <DEDUP_REMOVED lines=24> */
.L_x_47708:
[----:B------:R-:W-:Y:S01]  /*9fe0*/  DMUL R2, RZ, R16 ;  /* 0x00000010ff027228 */ /* 0x000fe20000000000 */
[----:B------:R-:W-:-:S10]  /*9ff0*/  IMAD.MOV.U32 R4, RZ, RZ, RZ ;  /* 0x000000ffff047224 */ /* 0x000fd400078e00ff */
.L_x_47709:
[----:B------:R-:W-:Y:S05]  /*a000*/  BSYNC B3 ;  /* 0x0000000000037941 */ /* 0x000fea0003800000 */
.L_x_47707:
[----:B------:R-:W0:Y:S01]  /*a010*/  LDC.64 R20, c[0x4][0x1a8] ;  /* 0x01006a00ff147b82 */ /* 0x000e220000000a00 */
[----:B------:R-:W-:-:S05]  /*a020*/  IADD3 R22, R4, 0x1, RZ ;  /* 0x0000000104167810 */ /* 0x000fca0007ffe0ff */
        /* <DEDUP_REMOVED lines=44> */
.L_x_47711:
[----:B------:R-:W-:Y:S01]  /*a2f0*/  DMUL R2, RZ, R16 ;  /* 0x00000010ff027228 */ /* 0x000fe20000000000 */
[----:B------:R-:W-:-:S10]  /*a300*/  IMAD.MOV.U32 R0, RZ, RZ, RZ ;  /* 0x000000ffff007224 */ /* 0x000fd400078e00ff */
.L_x_47712:
[----:B------:R-:W-:Y:S05]  /*a310*/  BSYNC B3 ;  /* 0x0000000000037941 */ /* 0x000fea0003800000 */
.L_x_47710:
        /* <DEDUP_REMOVED lines=31> */
[----:B------:R-:W-:Y:S02]  /*a510*/  LEA R3, R5, 0x3ff00000, 0x14 ;  /* 0x3ff0000005037811 */ /* 0x000fe400078ea0ff */
[----:B------:R-:W-:Y:S02]  /*a520*/  MOV R2, RZ ;  /* 0x000000ff00027202 */ /* 0x000fe40000000f00 */
[----:B------:R-:W-:-:S04]  /*a530*/  LEA R15, R4, 0x3ff00000, 0x14 ;  /* 0x3ff00000040f7811 */ /* 0x000fc800078ea0ff */
[C---:B------:R-:W-:Y:S02]  /*a540*/  DMUL R12, R2.reuse, R12 ;  /* 0x0000000c020c7228 */ /* 0x040fe40000000000 */
[----:B------:R-:W-:-:S06]  /*a550*/  DMUL R18, R2, R18 ;  /* 0x0000001202127228 */ /* 0x000fcc0000000000 */
[C---:B------:R-:W-:Y:S02]  /*a560*/  DMUL R12, R14.reuse, R12 ;  /* 0x0000000c0e0c7228 */ /* 0x040fe40000000000 */
[----:B------:R-:W-:Y:S01]  /*a570*/  DMUL R14, R14, R18 ;  /* 0x000000120e0e7228 */ /* 0x000fe20000000000 */
[----:B------:R-:W-:Y:S10]  /*a580*/  BRA `(.L_x_47704) ;  /* 0x0000000800c47947 */ /* 0x000ff40003800000 */
.L_x_47694:
        /* <DEDUP_REMOVED lines=11> */
.L_x_47713:
[----:B------:R-:W-:-:S10]  /*a640*/  DADD R12, R16, -R16 ;  /* 0x00000000100c7229 */ /* 0x000fd40000000810 */
[----:B------:R-:W-:Y:S02]  /*a650*/  IMAD.MOV.U32 R14, RZ, RZ, R12 ;  /* 0x000000ffff0e7224 */ /* 0x000fe400078e000c */
[----:B------:R-:W-:Y:S01]  /*a660*/  IMAD.MOV.U32 R15, RZ, RZ, R13 ;  /* 0x000000ffff0f7224 */ /* 0x000fe200078e000d */
[----:B------:R-:W-:Y:S06]  /*a670*/  BRA `(.L_x_47704) ;  /* 0x0000000800887947 */ /* 0x000fec0003800000 */
.L_x_47693:
        /* <DEDUP_REMOVED lines=25> */
.L_x_47715:
[----:B------:R-:W-:Y:S01]  /*a810*/  DMUL R2, RZ, R16 ;  /* 0x00000010ff027228 */ /* 0x000fe20000000000 */
[----:B------:R-:W-:-:S10]  /*a820*/  IMAD.MOV.U32 R4, RZ, RZ, RZ ;  /* 0x000000ffff047224 */ /* 0x000fd400078e00ff */
.L_x_47716:
[----:B------:R-:W-:Y:S05]  /*a830*/  BSYNC B3 ;  /* 0x0000000000037941 */ /* 0x000fea0003800000 */
.L_x_47714:
        /* <DEDUP_REMOVED lines=46> */
.L_x_47718:
[----:B------:R-:W-:Y:S01]  /*ab20*/  DMUL R2, RZ, R16 ;  /* 0x00000010ff027228 */ /* 0x000fe20000000000 */
[----:B------:R-:W-:-:S10]  /*ab30*/  IMAD.MOV.U32 R0, RZ, RZ, RZ ;  /* 0x000000ffff007224 */ /* 0x000fd400078e00ff */
.L_x_47719:
[----:B------:R-:W-:Y:S05]  /*ab40*/  BSYNC B3 ;  /* 0x0000000000037941 */ /* 0x000fea0003800000 */
.L_x_47717:
        /* <DEDUP_REMOVED lines=24> */
.L_x_47692:
        /* <DEDUP_REMOVED lines=58> */
.L_x_47721:
[----:B------:R-:W-:Y:S05]  /*b070*/  BSYNC B1 ;  /* 0x0000000000017941 */ /* 0x000fea0003800000 */
.L_x_47720:
[----:B------:R-:W-:Y:S02]  /*b080*/  IMAD.MOV.U32 R14, RZ, RZ, R16 ;  /* 0x000000ffff0e7224 */ /* 0x000fe400078e0010 */
[----:B------:R-:W-:-:S07]  /*b090*/  IMAD.MOV.U32 R15, RZ, RZ, R17 ;  /* 0x000000ffff0f7224 */ /* 0x000fce00078e0011 */
.L_x_47704:
[----:B------:R-:W-:Y:S05]  /*b0a0*/  BSYNC B2 ;  /* 0x0000000000027941 */ /* 0x000fea0003800000 */
.L_x_47691:
[----:B------:R-:W0:Y:S01]  /*b0b0*/  S2R R0, SR_TID.X ;  /* 0x0000000000007919 */ /* 0x000e220000002100 */
[----:B------:R-:W-:Y:S02]  /*b0c0*/  ULDC.64 UR4, c[0x0][0x478] ;  /* 0x00011e0000047ab9 */ /* 0x000fe40000000a00 */
[----:B------:R-:W-:Y:S01]  /*b0d0*/  IADD3 R26, P0, R26, UR4, RZ ;  /* 0x000000041a1a7c10 */ /* 0x000fe2000ff1e0ff */
[----:B------:R-:W0:Y:S04]  /*b0e0*/  S2R R3, SR_CTAID.X ;  /* 0x0000000000037919 */ /* 0x000e280000002500 */
[----:B------:R-:W-:-:S05]  /*b0f0*/  IMAD.X R27, RZ, RZ, UR5, P0 ;  /* 0x00000005ff1b7e24 */ /* 0x000fca00080e06ff */
[----:B------:R1:W-:Y:S01]  /*b100*/  STG.E.128 desc[UR8][R26.64], R12 ;  /* 0x0000000c1a007986 */ /* 0x0003e2000c101d08 */
[----:B0-----:R-:W-:-:S05]  /*b110*/  IMAD R3, R3, 0x100, R0 ;  /* 0x0000010003037824 */ /* 0x001fca00078e0200 */
[----:B-1----:R-:W-:-:S07]  /*b120*/  IADD3 R3, R3, 0x80, RZ ;  /* 0x0000008003037810 */ /* 0x002fce0007ffe0ff */
.L_x_47621:
[----:B------:R-:W-:Y:S05]  /*b130*/  BSYNC B0 ;  /* 0x0000000000007941 */ /* 0x000fea0003800000 */
.L_x_47620:
[----:B------:R-:W-:Y:S02]  /*b140*/  ULDC UR4, c[0x0][0x210] ;  /* 0x0000840000047ab9 */ /* 0x000fe40000000800 */
[----:B------:R-:W-:-:S13]  /*b150*/  ISETP.GE.AND P0, PT, R3, UR4, PT ;  /* 0x0000000403007c0c */ /* 0x000fda000bf06270 */
[----:B------:R-:W-:Y:S05]  /*b160*/  @P0 EXIT ;  /* 0x000000000000094d */ /* 0x000fea0003800000 */
        /* <DEDUP_REMOVED lines=353> */
.L_x_47722:
[----:B------:R-:W-:Y:S02]  /*c780*/  ULDC.64 UR4, c[0x0][0x480] ;  /* 0x0001200000047ab9 */ /* 0x000fe40000000a00 */
[----:B------:R-:W-:-:S05]  /*c790*/  IADD3 R8, P0, R2, UR4, RZ ;  /* 0x0000000402087c10 */ /* 0x000fca000ff1e0ff */
[----:B------:R-:W-:Y:S01]  /*c7a0*/  IMAD.X R9, RZ, RZ, UR5, P0 ;  /* 0x00000005ff097e24 */ /* 0x000fe200080e06ff */
[----:B------:R-:W-:-:S05]  /*c7b0*/  ULDC.64 UR4, c[0x0][0x488] ;  /* 0x0001220000047ab9 */ /* 0x000fca0000000a00 */
[----:B------:R-:W2:Y:S01]  /*c7c0*/  LDG.E.128 R8, desc[UR8][R8.64] ;  /* 0x0000000808087981 */ /* 0x000ea2000c1e1d00 */
[----:B------:R-:W-:-:S04]  /*c7d0*/  IADD3 R12, P0, R0, UR4, RZ ;  /* 0x00000004000c7c10 */ /* 0x000fc8000ff1e0ff */
[----:B------:R-:W-:Y:S01]  /*c7e0*/  IADD3.X R13, RZ, UR5, RZ, P0, !PT ;  /* 0x00000005ff0d7c10 */ /* 0x000fe200087fe4ff */
[----:B------:R-:W-:-:S05]  /*c7f0*/  ULDC.64 UR4, c[0x0][0x478] ;  /* 0x00011e0000047ab9 */ /* 0x000fca0000000a00 */
[----:B------:R-:W5:Y:S01]  /*c800*/  LDG.E.128 R12, desc[UR8][R12.64] ;  /* 0x000000080c0c7981 */ /* 0x000f62000c1e1d00 */
        /* <DEDUP_REMOVED lines=118> */
.L_x_47730:
        /* <DEDUP_REMOVED lines=22> */
.L_x_47733:
[----:B------:R-:W-:Y:S05]  /*d0d0*/  BSYNC B3 ;  /* 0x0000000000037941 */ /* 0x000fea0003800000 */
.L_x_47732:
        /* <DEDUP_REMOVED lines=29> */
.L_x_47731:
[----:B------:R-:W-:Y:S05]  /*d2b0*/  BSYNC B1 ;  /* 0x0000000000017941 */ /* 0x000fea0003800000 */
.L_x_47729:
        /* <DEDUP_REMOVED lines=21> */
.L_x_47735:
[----:B------:R-:W-:Y:S05]  /*d410*/  BSYNC B1 ;  /* 0x0000000000017941 */ /* 0x000fea0003800000 */
.L_x_47734:
        /* <DEDUP_REMOVED lines=82> */
.L_x_47737:
[----:B------:R-:W-:-:S04]  /*d940*/  ISETP.GE.AND P0, PT, R9, RZ, PT ;  /* 0x000000ff0900720c */ /* 0x000fc80003f06270 */
[----:B------:R-:W-:Y:S02]  /*d950*/  FSEL R2, RZ, 3.37028055040000000000e+12, P0 ;  /* 0x54442d18ff027808 */ /* 0x000fe40000000000 */
[----:B------:R-:W-:-:S07]  /*d960*/  FSEL R3, RZ, 2.1426990032196044922, P0 ;  /* 0x400921fbff037808 */ /* 0x000fce0000000000 */
.L_x_47738:
[----:B------:R-:W-:Y:S05]  /*d970*/  BSYNC B1 ;  /* 0x0000000000017941 */ /* 0x000fea0003800000 */
.L_x_47736:
[----:B------:R-:W-:Y:S01]  /*d980*/  DADD R8, |R8|, |R10| ;  /* 0x0000000008087229 */ /* 0x000fe2000000060a */
[----:B------:R-:W-:Y:S01]  /*d990*/  LOP3.LUT R11, R3, 0x80000000, R11, 0xb8, !PT ;  /* 0x80000000030b7812 */ /* 0x000fe200078eb80b */
[----:B------:R-:W-:-:S06]  /*d9a0*/  DMUL R26, R26, 0.5 ;  /* 0x3fe000001a1a7828 */ /* 0x000fcc0000000000 */
[----:B------:R-:W-:-:S06]  /*d9b0*/  DSETP.GTU.AND P0, PT, |R8|, +INF , PT ;  /* 0x7ff000000800742a */ /* 0x000fcc0003f0c200 */
[----:B------:R-:W-:Y:S02]  /*d9c0*/  FSEL R2, R8, R2, P0 ;  /* 0x0000000208027208 */ /* 0x000fe40000000000 */
[----:B------:R-:W-:Y:S01]  /*d9d0*/  FSEL R3, R9, R11, P0 ;  /* 0x0000000b09037208 */ /* 0x000fe20000000000 */
[----:B------:R-:W-:Y:S06]  /*d9e0*/  BRA `(.L_x_47739) ;  /* 0x0000006400847947 */ /* 0x000fec0003800000 */
.L_x_47728:
        /* <DEDUP_REMOVED lines=35> */
[----:B------:R-:W-:Y:S02]  /*dc20*/  FSETP.GT.AND P4, PT, |R0|, 1.469367938527859385e-39, PT ;  /* 0x001000000000780b */ /* 0x000fe40003f84200 */
[----:B------:R-:W-:Y:S01]  /*dc30*/  MOV R0, 0xfffffc01 ;  /* 0xfffffc0100007802 */ /* 0x000fe20000000f00 */
        /* <DEDUP_REMOVED lines=64> */
.L_x_47742:
[----:B------:R-:W-:Y:S05]  /*e040*/  BSYNC B1 ;  /* 0x0000000000017941 */ /* 0x000fea0003800000 */
.L_x_47741:
        /* <DEDUP_REMOVED lines=8> */
.L_x_47744:
[----:B------:R-:W-:Y:S05]  /*e0d0*/  BSYNC B1 ;  /* 0x0000000000017941 */ /* 0x000fea0003800000 */
.L_x_47743:
        /* <DEDUP_REMOVED lines=82> */
.L_x_47746:
[----:B------:R-:W-:-:S04]  /*e600*/  ISETP.GE.AND P0, PT, R9, RZ, PT ;  /* 0x000000ff0900720c */ /* 0x000fc80003f06270 */
[----:B------:R-:W-:Y:S02]  /*e610*/  FSEL R2, RZ, 3.37028055040000000000e+12, P0 ;  /* 0x54442d18ff027808 */ /* 0x000fe40000000000 */
[----:B------:R-:W-:-:S07]  /*e620*/  FSEL R3, RZ, 2.1426990032196044922, P0 ;  /* 0x400921fbff037808 */ /* 0x000fce0000000000 */
.L_x_47747:
[----:B------:R-:W-:Y:S05]  /*e630*/  BSYNC B1 ;  /* 0x0000000000017941 */ /* 0x000fea0003800000 */
.L_x_47745:
[----:B------:R-:W-:Y:S01]  /*e640*/  DADD R8, |R8|, |R10| ;  /* 0x0000000008087229 */ /* 0x000fe2000000060a */
[----:B------:R-:W-:Y:S01]  /*e650*/  LOP3.LUT R11, R3, 0x80000000, R11, 0xb8, !PT ;  /* 0x80000000030b7812 */ /* 0x000fe200078eb80b */
[----:B------:R-:W-:-:S06]  /*e660*/  DMUL R26, R26, 0.5 ;  /* 0x3fe000001a1a7828 */ /* 0x000fcc0000000000 */
[----:B------:R-:W-:-:S06]  /*e670*/  DSETP.GTU.AND P0, PT, |R8|, +INF , PT ;  /* 0x7ff000000800742a */ /* 0x000fcc0003f0c200 */
[----:B------:R-:W-:Y:S02]  /*e680*/  FSEL R2, R8, R2, P0 ;  /* 0x0000000208027208 */ /* 0x000fe40000000000 */
[----:B------:R-:W-:Y:S01]  /*e690*/  FSEL R3, R9, R11, P0 ;  /* 0x0000000b09037208 */ /* 0x000fe20000000000 */
[----:B------:R-:W-:Y:S06]  /*e6a0*/  BRA `(.L_x_47739) ;  /* 0x0000005800547947 */ /* 0x000fec0003800000 */
.L_x_47740:
        /* <DEDUP_REMOVED lines=28> */
.L_x_47749:
        /* <DEDUP_REMOVED lines=57> */
[----:B------:R-:W-:-:S03]  /*ec00*/  MOV R41, R36 ;  /* 0x0000002400297202 */ /* 0x000fc60000000f00 */
        /* <DEDUP_REMOVED lines=12> */
[----:B------:R-:W-:Y:S01]  /*ecd0*/  DSETP.GEU.AND P2, PT, R44, R30, PT ;  /* 0x0000001e2c00722a */ /* 0x000fe20003f4e000 */
[----:B------:R-:W-:-:S02]  /*ece0*/  IMAD.MOV.U32 R39, RZ, RZ, R38 ;  /* 0x000000ffff277224 */ /* 0x000fc400078e0026 */
[----:B------:R-:W-:-:S03]  /*ecf0*/  IMAD.MOV.U32 R38, RZ, RZ, R6 ;  /* 0x000000ffff267224 */ /* 0x000fc600078e0006 */
        /* <DEDUP_REMOVED lines=11> */
.L_x_47748:
        /* <DEDUP_REMOVED lines=29> */
[----:B------:R-:W-:Y:S02]  /*ef80*/  @P1 MOV R5, 0x7ff00000 ;  /* 0x7ff0000000051802 */ /* 0x000fe40000000f00 */
[----:B------:R-:W-:-:S04]  /*ef90*/  @P1 FSETP.NEU.FTZ.AND P2, PT, R3, RZ, PT ;  /* 0x000000ff0300120b */ /* 0x000fc80003f5d000 */
        /* <DEDUP_REMOVED lines=32> */
[----:B------:R-:W-:Y:S01]  /*f1a0*/  DADD R16, R16, R16 ;  /* 0x0000000010107229 */ /* 0x000fe20000000010 */
[----:B------:R-:W-:-:S03]  /*f1b0*/  MOV R27, 0x43300000 ;  /* 0x43300000001b7802 */ /* 0x000fc60000000f00 */
        /* <DEDUP_REMOVED lines=32> */
.L_x_47751:
        /* <DEDUP_REMOVED lines=22> */
.L_x_47754:
[----:B------:R-:W-:Y:S05]  /*f520*/  BSYNC B3 ;  /* 0x0000000000037941 */ /* 0x000fea0003800000 */
.L_x_47753:
        /* <DEDUP_REMOVED lines=29> */
.L_x_47752:
[----:B------:R-:W-:Y:S05]  /*f700*/  BSYNC B1 ;  /* 0x0000000000017941 */ /* 0x000fea0003800000 */
.L_x_47750:
        /* <DEDUP_REMOVED lines=26> */
.L_x_47756:
[----:B------:R-:W-:Y:S05]  /*f8b0*/  BSYNC B1 ;  /* 0x0000000000017941 */ /* 0x000fea0003800000 */
.L_x_47755:
        /* <DEDUP_REMOVED lines=83> */
.L_x_47758:
[----:B------:R-:W-:-:S04]  /*fdf0*/  ISETP.GE.AND P0, PT, R9, RZ, PT ;  /* 0x000000ff0900720c */ /* 0x000fc80003f06270 */
[----:B------:R-:W-:Y:S02]  /*fe00*/  FSEL R2, RZ, 3.37028055040000000000e+12, P0 ;  /* 0x54442d18ff027808 */ /* 0x000fe40000000000 */
[----:B------:R-:W-:-:S07]  /*fe10*/  FSEL R3, RZ, 2.1426990032196044922, P0 ;  /* 0x400921fbff037808 */ /* 0x000fce0000000000 */
.L_x_47759:
[----:B------:R-:W-:Y:S05]  /*fe20*/  BSYNC B1 ;  /* 0x0000000000017941 */ /* 0x000fea0003800000 */
.L_x_47757:
[----:B------:R-:W-:Y:S01]  /*fe30*/  DADD R8, |R8|, |R10| ;  /* 0x0000000008087229 */ /* 0x000fe2000000060a */
[----:B------:R-:W-:Y:S01]  /*fe40*/  LOP3.LUT R11, R3, 0x80000000, R11, 0xb8, !PT ;  /* 0x80000000030b7812 */ /* 0x000fe200078eb80b */
[----:B------:R-:W-:-:S06]  /*fe50*/  DMUL R26, R26, 0.5 ;  /* 0x3fe000001a1a7828 */ /* 0x000fcc0000000000 */
[----:B------:R-:W-:-:S06]  /*fe60*/  DSETP.GTU.AND P0, PT, |R8|, +INF , PT ;  /* 0x7ff000000800742a */ /* 0x000fcc0003f0c200 */
[----:B------:R-:W-:Y:S02]  /*fe70*/  FSEL R2, R8, R2, P0 ;  /* 0x0000000208027208 */ /* 0x000fe40000000000 */
[----:B------:R-:W-:Y:S01]  /*fe80*/  FSEL R3, R9, R11, P0 ;  /* 0x0000000b09037208 */ /* 0x000fe20000000000 */
[----:B------:R-:W-:Y:S06]  /*fe90*/  BRA `(.L_x_47739) ;  /* 0x0000004000587947 */ /* 0x000fec0003800000 */
.L_x_47727:
        /* <DEDUP_REMOVED lines=11> */
[----:B------:R-:W-:Y:S01]  /*ff50*/  MUFU.RCP64H R31, R21 ;  /* 0x00000015001f7308 */ /* 0x000fe20000001800 */
[----:B------:R-:W-:Y:S01]  /*ff60*/  LOP3.LUT R0, R3, 0xffc00000, RZ, 0xc0, !PT ;  /* 0xffc0000003007812 */ /* 0x000fe200078ec0ff */
[----:B------:R-:W-:Y:S01]  /*ff70*/  IMAD.MOV.U32 R30, RZ, RZ, 0x1 ;  /* 0x00000001ff1e7424 */ /* 0x000fe200078e00ff */
[----:B------:R-:W-:Y:S01]  /*ff80*/  SEL R5, R19, R27, P0 ;  /* 0x0000001b13057207 */ /* 0x000fe20000000000 */
[----:B------:R-:W-:Y:S01]  /*ff90*/  BSSY B1, `(.L_x_47760) ;  /* 0x0000078000017945 */ /* 0x000fe20003800000 */
[----:B------:R-:W-:-:S02]  /*ffa0*/  IADD3 R7, -R0, 0x7fd00000, RZ ;  /* 0x7fd0000000077810 */ /* 0x000fc40007ffe1ff */
[----:B------:R-:W-:Y:S01]  /*ffb0*/  SEL R2, R18, R26, P2 ;  /* 0x0000001a12027207 */ /* 0x000fe20001000000 */
[----:B------:R-:W-:Y:S01]  /*ffc0*/  IMAD.U32 R18, RZ, RZ, UR6 ;  /* 0x00000006ff127e24 */ /* 0x000fe2000f8e00ff */
[----:B------:R-:W-:Y:S02]  /*ffd0*/  MOV R28, 0x0 ;  /* 0x00000000001c7802 */ /* 0x000fe40000000f00 */
[C---:B------:R-:W-:Y:S01]  /*ffe0*/  DMUL R16, R6.reuse, R4 ;  /* 0x0000000406107228 */ /* 0x040fe20000000000 */
[----:B------:R-:W-:Y:S01]  /*fff0*/  ISETP.GE.U32.AND P3, PT, R5, 0x7ff00000, PT ;  /* 0x7ff000000500780c */ /* 0x000fe20003f66070 */
[----:B------:R-:W-:Y:S01]  /*10000*/  DMUL R6, R6, R2 ;  /* 0x0000000206067228 */ /* 0x000fe20000000000 */
[----:B------:R-:W-:-:S05]  /*10010*/  FSETP.GEU.AND P5, PT, |R23|, 6.5827683646048100446e-37, PT ;  /* 0x036000001700780b */ /* 0x000fca0003fae200 */
        /* <DEDUP_REMOVED lines=34> */
[----:B------:R-:W-:Y:S02]  /*10240*/  @!P0 MOV R4, R6 ;  /* 0x0000000600048202 */ /* 0x000fe40000000f00 */
        /* <DEDUP_REMOVED lines=76> */
.L_x_47761:
[----:B------:R-:W-:Y:S05]  /*10710*/  BSYNC B1 ;  /* 0x0000000000017941 */ /* 0x000fea0003800000 */
.L_x_47760:
[----:B------:R-:W-:Y:S04]  /*10720*/  BSSY B1, `(.L_x_47762) ;  /* 0x0000008000017945 */ /* 0x000fe80003800000 */
[----:B------:R-:W-:Y:S05]  /*10730*/  @P4 BRA P5, `(.L_x_47763) ;  /* 0x0000000000184947 */ /* 0x000fea0002800000 */
[----:B------:R-:W-:Y:S01]  /*10740*/  IMAD.MOV.U32 R4, RZ, RZ, R22 ;  /* 0x000000ffff047224 */ /* 0x000fe200078e0016 */
[----:B------:R-:W-:Y:S01]  /*10750*/  MOV R2, R23 ;  /* 0x0000001700027202 */ /* 0x000fe20000000f00 */
[----:B------:R-:W-:Y:S01]  /*10760*/  IMAD.MOV.U32 R5, RZ, RZ, R20 ;  /* 0x000000ffff057224 */ /* 0x000fe200078e0014 */
[----:B------:R-:W-:Y:S01]  /*10770*/  MOV R0, 0x107a0 ;  /* 0x000107a000007802 */ /* 0x000fe20000000f00 */
[----:B------:R-:W-:-:S07]  /*10780*/  IMAD.MOV.U32 R3, RZ, RZ, R21 ;  /* 0x000000ffff037224 */ /* 0x000fce00078e0015 */
[----:B-----5:R-:W-:Y:S05]  /*10790*/  CALL.REL.NOINC `($__internal_86_$__cuda_sm20_div_rn_f64_full) ;  /* 0x0000005800787944 */ /* 0x020fea0003c00000 */
.L_x_47763:
[----:B------:R-:W-:Y:S05]  /*107a0*/  BSYNC B1 ;  /* 0x0000000000017941 */ /* 0x000fea0003800000 */
.L_x_47762:
        /* <DEDUP_REMOVED lines=82> */
.L_x_47765:
[----:B------:R-:W-:-:S04]  /*10cd0*/  ISETP.GE.AND P0, PT, R9, RZ, PT ;  /* 0x000000ff0900720c */ /* 0x000fc80003f06270 */
[----:B------:R-:W-:Y:S02]  /*10ce0*/  FSEL R2, RZ, 3.37028055040000000000e+12, P0 ;  /* 0x54442d18ff027808 */ /* 0x000fe40000000000 */
[----:B------:R-:W-:-:S07]  /*10cf0*/  FSEL R3, RZ, 2.1426990032196044922, P0 ;  /* 0x400921fbff037808 */ /* 0x000fce0000000000 */
.L_x_47766:
[----:B------:R-:W-:Y:S05]  /*10d00*/  BSYNC B1 ;  /* 0x0000000000017941 */ /* 0x000fea0003800000 */
.L_x_47764:
[----:B------:R-:W-:Y:S01]  /*10d10*/  DADD R8, |R8|, |R10| ;  /* 0x0000000008087229 */ /* 0x000fe2000000060a */
[----:B------:R-:W-:-:S07]  /*10d20*/  LOP3.LUT R11, R3, 0x80000000, R11, 0xb8, !PT ;  /* 0x80000000030b7812 */ /* 0x000fce00078eb80b */
[----:B------:R-:W-:-:S06]  /*10d30*/  DSETP.GTU.AND P0, PT, |R8|, +INF , PT ;  /* 0x7ff000000800742a */ /* 0x000fcc0003f0c200 */
[----:B------:R-:W-:Y:S02]  /*10d40*/  FSEL R2, R8, R2, P0 ;  /* 0x0000000208027208 */ /* 0x000fe40000000000 */
[----:B------:R-:W-:Y:S01]  /*10d50*/  FSEL R3, R9, R11, P0 ;  /* 0x0000000b09037208 */ /* 0x000fe20000000000 */
[----:B------:R-:W-:Y:S06]  /*10d60*/  BRA `(.L_x_47739) ;  /* 0x0000003000a47947 */ /* 0x000fec0003800000 */
.L_x_47726:
        /* <DEDUP_REMOVED lines=21> */
[----:B------:R-:W-:Y:S01]  /*10ec0*/  @P2 MOV R4, 0x0 ;  /* 0x0000000000042802 */ /* 0x000fe20000000f00 */
[----:B------:R-:W-:Y:S01]  /*10ed0*/  @P2 IMAD.MOV.U32 R5, RZ, RZ, 0x7ff00000 ;  /* 0x7ff00000ff052424 */ /* 0x000fe200078e00ff */
[----:B------:R-:W-:-:S05]  /*10ee0*/  @P2 FSETP.NEU.FTZ.AND P3, PT, R3, RZ, PT ;  /* 0x000000ff0300220b */ /* 0x000fca0003f7d000 */
        /* <DEDUP_REMOVED lines=66> */
.L_x_47769:
        /* <DEDUP_REMOVED lines=22> */
.L_x_47772:
[----:B------:R-:W-:Y:S05]  /*11470*/  BSYNC B3 ;  /* 0x0000000000037941 */ /* 0x000fea0003800000 */
.L_x_47771:
        /* <DEDUP_REMOVED lines=29> */
.L_x_47770:
[----:B------:R-:W-:Y:S05]  /*11650*/  BSYNC B1 ;  /* 0x0000000000017941 */ /* 0x000fea0003800000 */
.L_x_47768:
        /* <DEDUP_REMOVED lines=72> */
[----:B------:R-:W-:Y:S02]  /*11ae0*/  FSEL R3, R4, R2, !P0 ;  /* 0x0000000204037208 */ /* 0x000fe40004000000 */
[----:B------:R-:W-:Y:S02]  /*11af0*/  MOV R2, 0x4002d97c ;  /* 0x4002d97c00027802 */ /* 0x000fe40000000f00 */
[----:B------:R-:W-:Y:S02]  /*11b00*/  FSEL R5, R7, R5, !P1 ;  /* 0x0000000507057208 */ /* 0x000fe40004800000 */
[----:B------:R-:W-:Y:S01]  /*11b10*/  FSEL R3, R6, R3, !P1 ;  /* 0x0000000306037208 */ /* 0x000fe20004800000 */
[----:B------:R-:W-:Y:S01]  /*11b20*/  DSETP.GTU.AND P1, PT, |R8|, +INF , PT ;  /* 0x7ff000000800742a */ /* 0x000fe20003f2c200 */
[----:B------:R-:W-:-:S02]  /*11b30*/  @!P2 FSEL R5, R2, 1.8213495016098022461, !P0 ;  /* 0x3fe921fb0205a808 */ /* 0x000fc40004000000 */
[----:B------:R-:W-:Y:S02]  /*11b40*/  @!P2 FSEL R3, R0, 3.37028055040000000000e+12, !P0 ;  /* 0x54442d180003a808 */ /* 0x000fe40004000000 */
[----:B------:R-:W-:Y:S02]  /*11b50*/  LOP3.LUT R11, R5, 0x80000000, R11, 0xb8, !PT ;  /* 0x80000000050b7812 */ /* 0x000fe400078eb80b */
[----:B------:R-:W-:Y:S02]  /*11b60*/  FSEL R2, R8, R3, P1 ;  /* 0x0000000308027208 */ /* 0x000fe40000800000 */
[----:B------:R-:W-:Y:S01]  /*11b70*/  FSEL R3, R9, R11, P1 ;  /* 0x0000000b09037208 */ /* 0x000fe20000800000 */
[----:B------:R-:W-:Y:S06]  /*11b80*/  BRA `(.L_x_47739) ;  /* 0x00000024001c7947 */ /* 0x000fec0003800000 */
.L_x_47767:
        /* <DEDUP_REMOVED lines=85> */
.L_x_47725:
        /* <DEDUP_REMOVED lines=21> */
[----:B------:R-:W-:-:S07]  /*12230*/  IMAD.MOV.U32 R3, RZ, RZ, 0x4005bf0a ;  /* 0x4005bf0aff037424 */ /* 0x000fce00078e00ff */
[----:B-----5:R-:W-:Y:S05]  /*12240*/  CALL.REL.NOINC `($__internal_86_$__cuda_sm20_div_rn_f64_full) ;  /* 0x0000003c00cc7944 */ /* 0x020fea0003c00000 */
.L_x_47774:
[----:B------:R-:W-:Y:S05]  /*12250*/  BSYNC B1 ;  /* 0x0000000000017941 */ /* 0x000fea0003800000 */
.L_x_47773:
        /* <DEDUP_REMOVED lines=24> */
[----:B------:R-:W-:Y:S02]  /*123e0*/  IMAD.MOV.U32 R4, RZ, RZ, R2 ;  /* 0x000000ffff047224 */ /* 0x000fe400078e0002 */
[----:B------:R-:W-:-:S07]  /*123f0*/  IMAD.MOV.U32 R5, RZ, RZ, R3 ;  /* 0x000000ffff057224 */ /* 0x000fce00078e0003 */
.L_x_47776:
[----:B------:R-:W-:Y:S05]  /*12400*/  BSYNC B1 ;  /* 0x0000000000017941 */ /* 0x000fea0003800000 */
.L_x_47775:
        /* <DEDUP_REMOVED lines=57> */
[----:B------:R-:W-:Y:S01]  /*127a0*/  @!P0 MOV R5, R7 ;  /* 0x0000000700058202 */ /* 0x000fe20000000f00 */
[----:B------:R-:W-:Y:S01]  /*127b0*/  DFMA R18, -R20, R16, R22 ;  /* 0x000000101412722b */ /* 0x000fe20000000116 */
[----:B------:R-:W-:-:S03]  /*127c0*/  @!P0 IMAD.MOV.U32 R4, RZ, RZ, R6 ;  /* 0x000000ffff048224 */ /* 0x000fc600078e0006 */
[----:B------:R-:W-:-:S04]  /*127d0*/  VIADD R0, R5, 0xffffffff ;  /* 0xffffffff05007836 */ /* 0x000fc80000000000 */
[----:B------:R-:W-:Y:S01]  /*127e0*/  DFMA R2, R2, R18, R16 ;  /* 0x000000120202722b */ /* 0x000fe20000000010 */
[----:B------:R-:W-:-:S09]  /*127f0*/  ISETP.GE.U32.AND P2, PT, R0, 0x7fefffff, PT ;  /* 0x7fefffff0000780c */ /* 0x000fd20003f46070 */
[----:B------:R-:W-:-:S04]  /*12800*/  FFMA R0, RZ, R21, R3 ;  /* 0x00000015ff007223 */ /* 0x000fc80000000003 */
        /* <DEDUP_REMOVED lines=12> */
[----:B------:R-:W-:Y:S01]  /*128d0*/  MOV R30, 0x8b7a8b04 ;  /* 0x8b7a8b04001e7802 */ /* 0x000fe20000000f00 */
[----:B------:R-:W-:Y:S01]  /*128e0*/  IMAD.MOV.U32 R16, RZ, RZ, RZ ;  /* 0x000000ffff107224 */ /* 0x000fe200078e00ff */
[----:B------:R-:W-:Y:S01]  /*128f0*/  LOP3.LUT R27, R6, 0x3ff00000, RZ, 0xfc, !PT ;  /* 0x3ff00000061b7812 */ /* 0x000fe200078efcff */
[----:B------:R-:W-:Y:S01]  /*12900*/  IMAD.MOV.U32 R31, RZ, RZ, 0x3ed0ee25 ;  /* 0x3ed0ee25ff1f7424 */ /* 0x000fe200078e00ff */
        /* <DEDUP_REMOVED lines=56> */
.L_x_47778:
[----:B------:R-:W-:Y:S05]  /*12c90*/  BSYNC B1 ;  /* 0x0000000000017941 */ /* 0x000fea0003800000 */
.L_x_47777:
        /* <DEDUP_REMOVED lines=8> */
.L_x_47780:
[----:B------:R-:W-:Y:S05]  /*12d20*/  BSYNC B1 ;  /* 0x0000000000017941 */ /* 0x000fea0003800000 */
.L_x_47779:
        /* <DEDUP_REMOVED lines=82> */
.L_x_47782:
[----:B------:R-:W-:-:S04]  /*13250*/  ISETP.GE.AND P0, PT, R9, RZ, PT ;  /* 0x000000ff0900720c */ /* 0x000fc80003f06270 */
[----:B------:R-:W-:Y:S02]  /*13260*/  FSEL R2, RZ, 3.37028055040000000000e+12, P0 ;  /* 0x54442d18ff027808 */ /* 0x000fe40000000000 */
[----:B------:R-:W-:-:S07]  /*13270*/  FSEL R3, RZ, 2.1426990032196044922, P0 ;  /* 0x400921fbff037808 */ /* 0x000fce0000000000 */
.L_x_47783:
[----:B------:R-:W-:Y:S05]  /*13280*/  BSYNC B1 ;  /* 0x0000000000017941 */ /* 0x000fea0003800000 */
.L_x_47781:
[----:B------:R-:W-:Y:S01]  /*13290*/  DADD R8, |R8|, |R10| ;  /* 0x0000000008087229 */ /* 0x000fe2000000060a */
[----:B------:R-:W-:Y:S01]  /*132a0*/  LOP3.LUT R11, R3, 0x80000000, R11, 0xb8, !PT ;  /* 0x80000000030b7812 */ /* 0x000fe200078eb80b */
[----:B------:R-:W-:-:S06]  /*132b0*/  DADD R26, R26, 1 ;  /* 0x3ff000001a1a7429 */ /* 0x000fcc0000000000 */
[----:B------:R-:W-:-:S06]  /*132c0*/  DSETP.GTU.AND P0, PT, |R8|, +INF , PT ;  /* 0x7ff000000800742a */ /* 0x000fcc0003f0c200 */
[----:B------:R-:W-:Y:S02]  /*132d0*/  FSEL R2, R8, R2, P0 ;  /* 0x0000000208027208 */ /* 0x000fe40000000000 */
[----:B------:R-:W-:Y:S01]  /*132e0*/  FSEL R3, R9, R11, P0 ;  /* 0x0000000b09037208 */ /* 0x000fe20000000000 */
[----:B------:R-:W-:Y:S06]  /*132f0*/  BRA `(.L_x_47739) ;  /* 0x0000000c00407947 */ /* 0x000fec0003800000 */
.L_x_47724:
        /* <DEDUP_REMOVED lines=49> */
[----:B------:R-:W-:Y:S01]  /*13610*/  MOV R22, R28 ;  /* 0x0000001c00167202 */ /* 0x000fe20000000f00 */
[----:B------:R-:W-:Y:S01]  /*13620*/  IMAD.MOV.U32 R30, RZ, RZ, -0x748574fc ;  /* 0x8b7a8b04ff1e7424 */ /* 0x000fe200078e00ff */
        /* <DEDUP_REMOVED lines=58> */
.L_x_47785:
[----:B------:R-:W-:Y:S05]  /*139d0*/  BSYNC B1 ;  /* 0x0000000000017941 */ /* 0x000fea0003800000 */
.L_x_47784:
[----:B------:R-:W-:Y:S04]  /*139e0*/  BSSY B1, `(.L_x_47786) ;  /* 0x0000007000017945 */ /* 0x000fe80003800000 */
[----:B------:R-:W-:Y:S05]  /*139f0*/  @P4 BRA P5, `(.L_x_47787) ;  /* 0x0000000000144947 */ /* 0x000fea0002800000 */
[----:B------:R-:W-:Y:S01]  /*13a00*/  IMAD.MOV.U32 R2, RZ, RZ, R5 ;  /* 0x000000ffff027224 */ /* 0x000fe200078e0005 */
[----:B------:R-:W-:Y:S01]  /*13a10*/  MOV R0, 0x13a50 ;  /* 0x00013a5000007802 */ /* 0x000fe20000000f00 */
[----:B------:R-:W-:Y:S02]  /*13a20*/  IMAD.MOV.U32 R5, RZ, RZ, R20 ;  /* 0x000000ffff057224 */ /* 0x000fe400078e0014 */
[----:B------:R-:W-:-:S07]  /*13a30*/  IMAD.MOV.U32 R3, RZ, RZ, R21 ;  /* 0x000000ffff037224 */ /* 0x000fce00078e0015 */
[----:B-----5:R-:W-:Y:S05]  /*13a40*/  CALL.REL.NOINC `($__internal_86_$__cuda_sm20_div_rn_f64_full) ;  /* 0x0000002400cc7944 */ /* 0x020fea0003c00000 */
.L_x_47787:
[----:B------:R-:W-:Y:S05]  /*13a50*/  BSYNC B1 ;  /* 0x0000000000017941 */ /* 0x000fea0003800000 */
.L_x_47786:
[----:B------:R-:W-:Y:S01]  /*13a60*/  DMUL R4, R2, R2 ;  /* 0x0000000202047228 */ /* 0x000fe20000000000 */
[----:B------:R-:W-:Y:S01]  /*13a70*/  MOV R6, 0xdbb65b49 ;  /* 0xdbb65b4900067802 */ /* 0x000fe20000000f00 */
[----:B------:R-:W-:Y:S01]  /*13a80*/  IMAD.MOV.U32 R7, RZ, RZ, 0x3f2d3b63 ;  /* 0x3f2d3b63ff077424 */ /* 0x000fe200078e00ff */
        /* <DEDUP_REMOVED lines=79> */
.L_x_47789:
[----:B------:R-:W-:Y:S02]  /*13f80*/  FSEL R2, RZ, 3.37028055040000000000e+12, P2 ;  /* 0x54442d18ff027808 */ /* 0x000fe40001000000 */
[----:B------:R-:W-:-:S07]  /*13f90*/  FSEL R3, RZ, 2.1426990032196044922, P2 ;  /* 0x400921fbff037808 */ /* 0x000fce0001000000 */
.L_x_47790:
[----:B------:R-:W-:Y:S05]  /*13fa0*/  BSYNC B1 ;  /* 0x0000000000017941 */ /* 0x000fea0003800000 */
.L_x_47788:
[----:B------:R-:W-:Y:S01]  /*13fb0*/  DADD R8, |R8|, |R10| ;  /* 0x0000000008087229 */ /* 0x000fe2000000060a */
[----:B------:R-:W-:-:S07]  /*13fc0*/  LOP3.LUT R11, R3, 0x80000000, R11, 0xb8, !PT ;  /* 0x80000000030b7812 */ /* 0x000fce00078eb80b */
[----:B------:R-:W-:-:S06]  /*13fd0*/  DSETP.GTU.AND P0, PT, |R8|, +INF , PT ;  /* 0x7ff000000800742a */ /* 0x000fcc0003f0c200 */
[----:B------:R-:W-:Y:S02]  /*13fe0*/  FSEL R2, R8, R2, P0 ;  /* 0x0000000208027208 */ /* 0x000fe40000000000 */
[----:B------:R-:W-:-:S07]  /*13ff0*/  FSEL R3, R9, R11, P0 ;  /* 0x0000000b09037208 */ /* 0x000fce0000000000 */
.L_x_47739:
[----:B------:R-:W-:Y:S05]  /*14000*/  BSYNC B0 ;  /* 0x0000000000007941 */ /* 0x000fea0003800000 */
.L_x_47723:
        /* <DEDUP_REMOVED lines=72> */
[----:B------:R-:W-:Y:S01]  /*14490*/  @!P0 LEA R5, R4, 0x3ff00000, 0x14 ;  /* 0x3ff0000004058811 */ /* 0x000fe200078ea0ff */
[----:B------:R-:W-:-:S06]  /*144a0*/  @!P0 IMAD.MOV.U32 R4, RZ, RZ, RZ ;  /* 0x000000ffff048224 */ /* 0x000fcc00078e00ff */
[----:B------:R-:W-:-:S11]  /*144b0*/  @!P0 DMUL R18, R2, R4 ;  /* 0x0000000402128228 */ /* 0x000fd60000000000 */
.L_x_47797:
[----:B------:R-:W-:Y:S05]  /*144c0*/  BSYNC B1 ;  /* 0x0000000000017941 */ /* 0x000fea0003800000 */
.L_x_47796:
        /* <DEDUP_REMOVED lines=24> */
.L_x_47799:
[----:B------:R-:W-:Y:S01]  /*14650*/  DMUL R2, RZ, R16 ;  /* 0x00000010ff027228 */ /* 0x000fe20000000000 */
[----:B------:R-:W-:-:S10]  /*14660*/  IMAD.MOV.U32 R4, RZ, RZ, RZ ;  /* 0x000000ffff047224 */ /* 0x000fd400078e00ff */
.L_x_47800:
[----:B------:R-:W-:Y:S05]  /*14670*/  BSYNC B2 ;  /* 0x0000000000027941 */ /* 0x000fea0003800000 */
.L_x_47798:
        /* <DEDUP_REMOVED lines=41> */
[----:B------:R-:W-:Y:S01]  /*14910*/  MOV R2, R16 ;  /* 0x0000001000027202 */ /* 0x000fe20000000f00 */
[----:B------:R-:W-:Y:S01]  /*14920*/  IMAD.MOV.U32 R11, RZ, RZ, R17 ;  /* 0x000000ffff0b7224 */ /* 0x000fe200078e0011 */
[----:B------:R-:W-:-:S07]  /*14930*/  MOV R14, 0x14950 ;  /* 0x00014950000e7802 */ /* 0x000fce0000000f00 */
[----:B------:R-:W-:Y:S05]  /*14940*/  CALL.REL.NOINC `($_ZN2at6native18elementwise_kernelILi128ELi2EZNS0_22gpu_kernel_impl_nocastIZZZNS0_50_GLOBAL__N__2680c7bb_12_PowKernel_cu_140f0503_289624pow_tensor_tensor_kernelERNS_18TensorIteratorBaseEENKUlvE_clEvENKUlvE6_clEvEUlN3c107complexIdEESA_E_EEvS5_RKT_EUliE_EEviT1_$__internal_trig_reduction_slowpathd) ;  /* 0x0000001c00a47944 */ /* 0x000fea0003c00000 */
[----:B------:R-:W-:Y:S05]  /*14950*/  BRA `(.L_x_47803) ;  /* 0x0000000000087947 */ /* 0x000fea0003800000 */
.L_x_47802:
[----:B------:R-:W-:Y:S01]  /*14960*/  DMUL R2, RZ, R16 ;  /* 0x00000010ff027228 */ /* 0x000fe20000000000 */
[----:B------:R-:W-:-:S10]  /*14970*/  IMAD.MOV.U32 R0, RZ, RZ, RZ ;  /* 0x000000ffff007224 */ /* 0x000fd400078e00ff */
.L_x_47803:
[----:B------:R-:W-:Y:S05]  /*14980*/  BSYNC B2 ;  /* 0x0000000000027941 */ /* 0x000fea0003800000 */
.L_x_47801:
        /* <DEDUP_REMOVED lines=25> */
.L_x_47795:
        /* <DEDUP_REMOVED lines=62> */
.L_x_47806:
[----:B------:R-:W-:Y:S05]  /*14f00*/  BSYNC B1 ;  /* 0x0000000000017941 */ /* 0x000fea0003800000 */
.L_x_47805:
        /* <DEDUP_REMOVED lines=24> */
.L_x_47808:
[----:B------:R-:W-:Y:S01]  /*15090*/  DMUL R2, RZ, R16 ;  /* 0x00000010ff027228 */ /* 0x000fe20000000000 */
[----:B------:R-:W-:-:S10]  /*150a0*/  IMAD.MOV.U32 R4, RZ, RZ, RZ ;  /* 0x000000ffff047224 */ /* 0x000fd400078e00ff */
.L_x_47809:
[----:B------:R-:W-:Y:S05]  /*150b0*/  BSYNC B2 ;  /* 0x0000000000027941 */ /* 0x000fea0003800000 */
.L_x_47807:
        /* <DEDUP_REMOVED lines=11> */
[----:B------:R-:W-:Y:S01]  /*15170*/  DMUL R26, R2, R2 ;  /* 0x00000002021a7228 */ /* 0x000fe20000000000 */
        /* <DEDUP_REMOVED lines=34> */
.L_x_47811:
[----:B------:R-:W-:Y:S01]  /*153a0*/  DMUL R2, RZ, R16 ;  /* 0x00000010ff027228 */ /* 0x000fe20000000000 */
[----:B------:R-:W-:-:S10]  /*153b0*/  IMAD.MOV.U32 R0, RZ, RZ, RZ ;  /* 0x000000ffff007224 */ /* 0x000fd400078e00ff */
.L_x_47812:
[----:B------:R-:W-:Y:S05]  /*153c0*/  BSYNC B2 ;  /* 0x0000000000027941 */ /* 0x000fea0003800000 */
.L_x_47810:
        /* <DEDUP_REMOVED lines=39> */
.L_x_47794:
        /* <DEDUP_REMOVED lines=8> */
[----:B------:R-:W-:Y:S01]  /*156c0*/  IMAD.MOV.U32 R12, RZ, RZ, R26 ;  /* 0x000000ffff0c7224 */ /* 0x000fe200078e001a */
[----:B------:R-:W-:Y:S01]  /*156d0*/  MOV R13, R27 ;  /* 0x0000001b000d7202 */ /* 0x000fe20000000f00 */
[----:B------:R-:W-:Y:S08]  /*156e0*/  BRA `(.L_x_47804) ;  /* 0x0000000800987947 */ /* 0x000ff00003800000 */
.L_x_47813:
[----:B------:R-:W-:-:S10]  /*156f0*/  DADD R12, R16, -R16 ;  /* 0x00000000100c7229 */ /* 0x000fd40000000810 */
[----:B------:R-:W-:Y:S02]  /*15700*/  IMAD.MOV.U32 R14, RZ, RZ, R12 ;  /* 0x000000ffff0e7224 */ /* 0x000fe400078e000c */
[----:B------:R-:W-:Y:S01]  /*15710*/  IMAD.MOV.U32 R15, RZ, RZ, R13 ;  /* 0x000000ffff0f7224 */ /* 0x000fe200078e000d */
[----:B------:R-:W-:Y:S06]  /*15720*/  BRA `(.L_x_47804) ;  /* 0x0000000800887947 */ /* 0x000fec0003800000 */
.L_x_47793:
        /* <DEDUP_REMOVED lines=25> */
.L_x_47815:
[----:B------:R-:W-:Y:S01]  /*158c0*/  DMUL R2, RZ, R16 ;  /* 0x00000010ff027228 */ /* 0x000fe20000000000 */
[----:B------:R-:W-:-:S10]  /*158d0*/  IMAD.MOV.U32 R4, RZ, RZ, RZ ;  /* 0x000000ffff047224 */ /* 0x000fd400078e00ff */
.L_x_47816:
[----:B------:R-:W-:Y:S05]  /*158e0*/  BSYNC B2 ;  /* 0x0000000000027941 */ /* 0x000fea0003800000 */
.L_x_47814:
        /* <DEDUP_REMOVED lines=46> */
.L_x_47818:
[----:B------:R-:W-:Y:S01]  /*15bd0*/  DMUL R2, RZ, R16 ;  /* 0x00000010ff027228 */ /* 0x000fe20000000000 */
[----:B------:R-:W-:-:S10]  /*15be0*/  IMAD.MOV.U32 R0, RZ, RZ, RZ ;  /* 0x000000ffff007224 */ /* 0x000fd400078e00ff */
.L_x_47819:
[----:B------:R-:W-:Y:S05]  /*15bf0*/  BSYNC B2 ;  /* 0x0000000000027941 */ /* 0x000fea0003800000 */
.L_x_47817:
        /* <DEDUP_REMOVED lines=24> */
.L_x_47792:
        /* <DEDUP_REMOVED lines=58> */
.L_x_47821:
[----:B------:R-:W-:Y:S05]  /*16120*/  BSYNC B1 ;  /* 0x0000000000017941 */ /* 0x000fea0003800000 */
.L_x_47820:
[----:B------:R-:W-:Y:S02]  /*16130*/  IMAD.MOV.U32 R14, RZ, RZ, R16 ;  /* 0x000000ffff0e7224 */ /* 0x000fe400078e0010 */
[----:B------:R-:W-:-:S07]  /*16140*/  IMAD.MOV.U32 R15, RZ, RZ, R17 ;  /* 0x000000ffff0f7224 */ /* 0x000fce00078e0011 */
.L_x_47804:
[----:B------:R-:W-:Y:S05]  /*16150*/  BSYNC B0 ;  /* 0x0000000000007941 */ /* 0x000fea0003800000 */
.L_x_47791:
[----:B------:R-:W-:Y:S01]  /*16160*/  STG.E.128 desc[UR8][R24.64], R12 ;  /* 0x0000000c18007986 */ /* 0x000fe2000c101d08 */
[----:B------:R-:W-:Y:S05]  /*16170*/  EXIT ;  /* 0x000000000000794d */ /* 0x000fea0003800000 */
        .weak           $__internal_86_$__cuda_sm20_div_rn_f64_full
        .type           $__internal_86_$__cuda_sm20_div_rn_f64_full,@function
        .size           $__internal_86_$__cuda_sm20_div_rn_f64_full,($_ZN2at6native18elementwise_kernelILi128ELi2EZNS0_22gpu_kernel_impl_nocastIZZZNS0_50_GLOBAL__N__2680c7bb_12_PowKernel_cu_140f0503_289624pow_tensor_tensor_kernelERNS_18TensorIteratorBaseEENKUlvE_clEvENKUlvE6_clEvEUlN3c107complexIdEESA_E_EEvS5_RKT_EUliE_EEviT1_$__internal_trig_reduction_slowpathd - $__internal_86_$__cuda_sm20_div_rn_f64_full)
$__internal_86_$__cuda_sm20_div_rn_f64_full:
[C---:B------:R-:W-:Y:S01]  /*16180*/  FSETP.GEU.AND P0, PT, |R3|.reuse, 1.469367938527859385e-39, PT ;  /* 0x001000000300780b */ /* 0x040fe20003f0e200 */
[----:B------:R-:W-:Y:S01]  /*16190*/  IMAD.MOV.U32 R18, RZ, RZ, R5 ;  /* 0x000000ffff127224 */ /* 0x000fe200078e0005 */
[----:B------:R-:W-:Y:S01]  /*161a0*/  LOP3.LUT R16, R3, 0x800fffff, RZ, 0xc0, !PT ;  /* 0x800fffff03107812 */ /* 0x000fe200078ec0ff */
[----:B------:R-:W-:Y:S01]  /*161b0*/  IMAD.MOV.U32 R19, RZ, RZ, R3 ;  /* 0x000000ffff137224 */ /* 0x000fe200078e0003 */
[----:B------:R-:W-:Y:S01]  /*161c0*/  BSSY B2, `(.L_x_47822) ;  /* 0x000005c000027945 */ /* 0x000fe20003800000 */
[----:B------:R-:W-:Y:S01]  /*161d0*/  IMAD.MOV.U32 R29, RZ, RZ, R2 ;  /* 0x000000ffff1d7224 */ /* 0x000fe200078e0002 */
[----:B------:R-:W-:Y:S01]  /*161e0*/  LOP3.LUT R17, R16, 0x3ff00000, RZ, 0xfc, !PT ;  /* 0x3ff0000010117812 */ /* 0x000fe200078efcff */
[----:B------:R-:W-:Y:S01]  /*161f0*/  IMAD.MOV.U32 R34, RZ, RZ, 0x1 ;  /* 0x00000001ff227424 */ /* 0x000fe200078e00ff */
[----:B------:R-:W-:Y:S01]  /*16200*/  MOV R16, R5 ;  /* 0x0000000500107202 */ /* 0x000fe20000000f00 */
[----:B------:R-:W-:Y:S01]  /*16210*/  IMAD.MOV.U32 R28, RZ, RZ, R4 ;  /* 0x000000ffff1c7224 */ /* 0x000fe200078e0004 */
[----:B------:R-:W-:-:S02]  /*16220*/  FSETP.GEU.AND P2, PT, |R29|, 1.469367938527859385e-39, PT ;  /* 0x001000001d00780b */ /* 0x000fc40003f4e200 */
[----:B------:R-:W-:Y:S01]  /*16230*/  LOP3.LUT R2, R29, 0x7ff00000, RZ, 0xc0, !PT ;  /* 0x7ff000001d027812 */ /* 0x000fe200078ec0ff */
[----:B------:R-:W-:Y:S01]  /*16240*/  @!P0 DMUL R16, R18, 8.98846567431157953865e+307 ;  /* 0x7fe0000012108828 */ /* 0x000fe20000000000 */
[----:B------:R-:W-:Y:S01]  /*16250*/  LOP3.LUT R5, R3, 0x7ff00000, RZ, 0xc0, !PT ;  /* 0x7ff0000003057812 */ /* 0x000fe200078ec0ff */
[----:B------:R-:W-:Y:S02]  /*16260*/  IMAD.MOV.U32 R3, RZ, RZ, 0x1ca00000 ;  /* 0x1ca00000ff037424 */ /* 0x000fe400078e00ff */
[----:B------:R-:W-:Y:S01]  /*16270*/  IMAD.MOV.U32 R30, RZ, RZ, R28 ;  /* 0x000000ffff1e7224 */ /* 0x000fe200078e001c */
[----:B------:R-:W-:Y:S01]  /*16280*/  ISETP.GE.U32.AND P4, PT, R2, R5, PT ;  /* 0x000000050200720c */ /* 0x000fe20003f86070 */
[----:B------:R-:W0:Y:S04]  /*16290*/  MUFU.RCP64H R35, R17 ;  /* 0x0000001100237308 */ /* 0x000e280000001800 */
[----:B------:R-:W-:Y:S01]  /*162a0*/  @!P2 LOP3.LUT R4, R19, 0x7ff00000, RZ, 0xc0, !PT ;  /* 0x7ff000001304a812 */ /* 0x000fe200078ec0ff */
[----:B------:R-:W-:Y:S01]  /*162b0*/  @!P2 IMAD.MOV.U32 R32, RZ, RZ, RZ ;  /* 0x000000ffff20a224 */ /* 0x000fe200078e00ff */
[----:B------:R-:W-:-:S02]  /*162c0*/  @!P0 LOP3.LUT R5, R17, 0x7ff00000, RZ, 0xc0, !PT ;  /* 0x7ff0000011058812 */ /* 0x000fc400078ec0ff */
[----:B------:R-:W-:-:S04]  /*162d0*/  @!P2 ISETP.GE.U32.AND P3, PT, R2, R4, PT ;  /* 0x000000040200a20c */ /* 0x000fc80003f66070 */
        /* <DEDUP_REMOVED lines=23> */
[----:B------:R-:W-:Y:S01]  /*16450*/  ISETP.GE.U32.AND P0, PT, R2, R4, PT ;  /* 0x000000040200720c */ /* 0x000fe20003f06070 */
[----:B------:R-:W-:Y:S01]  /*16460*/  IMAD.MOV.U32 R4, RZ, RZ, RZ ;  /* 0x000000ffff047224 */ /* 0x000fe200078e00ff */
[----:B------:R-:W-:Y:S02]  /*16470*/  VIMNMX R5, R5, 0x46a00000, PT ;  /* 0x46a0000005057848 */ /* 0x000fe40003fe0100 */
[----:B------:R-:W-:-:S04]  /*16480*/  SEL R3, R3, 0x63400000, !P0 ;  /* 0x6340000003037807 */ /* 0x000fc80004000000 */
[----:B------:R-:W-:-:S05]  /*16490*/  IADD3 R3, -R3, R5, RZ ;  /* 0x0000000503037210 */ /* 0x000fca0007ffe1ff */
        /* <DEDUP_REMOVED lines=22> */
.L_x_47823:
        /* <DEDUP_REMOVED lines=12> */
[----:B------:R-:W-:Y:S01]  /*166c0*/  @!P0 IMAD.MOV.U32 R33, RZ, RZ, R18 ;  /* 0x000000ffff218224 */ /* 0x000fe200078e0012 */
[----:B------:R-:W-:Y:S01]  /*166d0*/  @!P0 MOV R32, RZ ;  /* 0x000000ff00208202 */ /* 0x000fe20000000f00 */
[----:B------:R-:W-:Y:S02]  /*166e0*/  @P0 IMAD.MOV.U32 R32, RZ, RZ, RZ ;  /* 0x000000ffff200224 */ /* 0x000fe400078e00ff */
[----:B------:R-:W-:Y:S01]  /*166f0*/  @P0 IMAD.MOV.U32 R33, RZ, RZ, R2 ;  /* 0x000000ffff210224 */ /* 0x000fe200078e0002 */
[----:B------:R-:W-:Y:S06]  /*16700*/  BRA `(.L_x_47824) ;  /* 0x00000000001c7947 */ /* 0x000fec0003800000 */
.L_x_47826:
[----:B------:R-:W-:Y:S01]  /*16710*/  LOP3.LUT R2, R19, 0x80000, RZ, 0xfc, !PT ;  /* 0x0008000013027812 */ /* 0x000fe200078efcff */
[----:B------:R-:W-:-:S04]  /*16720*/  IMAD.MOV.U32 R32, RZ, RZ, R18 ;  /* 0x000000ffff207224 */ /* 0x000fc800078e0012 */
[----:B------:R-:W-:Y:S01]  /*16730*/  IMAD.MOV.U32 R33, RZ, RZ, R2 ;  /* 0x000000ffff217224 */ /* 0x000fe200078e0002 */
[----:B------:R-:W-:Y:S06]  /*16740*/  BRA `(.L_x_47824) ;  /* 0x00000000000c7947 */ /* 0x000fec0003800000 */
.L_x_47825:
[----:B------:R-:W-:Y:S01]  /*16750*/  LOP3.LUT R2, R29, 0x80000, RZ, 0xfc, !PT ;  /* 0x000800001d027812 */ /* 0x000fe200078efcff */
[----:B------:R-:W-:-:S04]  /*16760*/  IMAD.MOV.U32 R32, RZ, RZ, R28 ;  /* 0x000000ffff207224 */ /* 0x000fc800078e001c */
[----:B------:R-:W-:-:S07]  /*16770*/  IMAD.MOV.U32 R33, RZ, RZ, R2 ;  /* 0x000000ffff217224 */ /* 0x000fce00078e0002 */
.L_x_47824:
[----:B------:R-:W-:Y:S05]  /*16780*/  BSYNC B2 ;  /* 0x0000000000027941 */ /* 0x000fea0003800000 */
.L_x_47822:
[----:B------:R-:W-:Y:S01]  /*16790*/  MOV R4, R0 ;  /* 0x0000000000047202 */ /* 0x000fe20000000f00 */
[----:B------:R-:W-:Y:S02]  /*167a0*/  IMAD.MOV.U32 R5, RZ, RZ, 0x0 ;  /* 0x00000000ff057424 */ /* 0x000fe400078e00ff */
[----:B------:R-:W-:Y:S02]  /*167b0*/  IMAD.MOV.U32 R2, RZ, RZ, R32 ;  /* 0x000000ffff027224 */ /* 0x000fe400078e0020 */
[----:B------:R-:W-:Y:S01]  /*167c0*/  IMAD.MOV.U32 R3, RZ, RZ, R33 ;  /* 0x000000ffff037224 */ /* 0x000fe200078e0021 */
[----:B------:R-:W-:Y:S06]  /*167d0*/  RET.REL.NODEC R4 `(_ZN2at6native18elementwise_kernelILi128ELi2EZNS0_22gpu_kernel_impl_nocastIZZZNS0_50_GLOBAL__N__2680c7bb_12_PowKernel_cu_140f0503_289624pow_tensor_tensor_kernelERNS_18TensorIteratorBaseEENKUlvE_clEvENKUlvE6_clEvEUlN3c107complexIdEESA_E_EEvS5_RKT_EUliE_EEviT1_) ;  /* 0xfffffe9804087950 */ /* 0x000fec0003c3ffff */
        .type           $_ZN2at6native18elementwise_kernelILi128ELi2EZNS0_22gpu_kernel_impl_nocastIZZZNS0_50_GLOBAL__N__2680c7bb_12_PowKernel_cu_140f0503_289624pow_tensor_tensor_kernelERNS_18TensorIteratorBaseEENKUlvE_clEvENKUlvE6_clEvEUlN3c107complexIdEESA_E_EEvS5_RKT_EUliE_EEviT1_$__internal_trig_reduction_slowpathd,@function
        .size           $_ZN2at6native18elementwise_kernelILi128ELi2EZNS0_22gpu_kernel_impl_nocastIZZZNS0_50_GLOBAL__N__2680c7bb_12_PowKernel_cu_140f0503_289624pow_tensor_tensor_kernelERNS_18TensorIteratorBaseEENKUlvE_clEvENKUlvE6_clEvEUlN3c107complexIdEESA_E_EEvS5_RKT_EUliE_EEviT1_$__internal_trig_reduction_slowpathd,(.L_x_71538 - $_ZN2at6native18elementwise_kernelILi128ELi2EZNS0_22gpu_kernel_impl_nocastIZZZNS0_50_GLOBAL__N__2680c7bb_12_PowKernel_cu_140f0503_289624pow_tensor_tensor_kernelERNS_18TensorIteratorBaseEENKUlvE_clEvENKUlvE6_clEvEUlN3c107complexIdEESA_E_EEvS5_RKT_EUliE_EEviT1_$__internal_trig_reduction_slowpathd)
$_ZN2at6native18elementwise_kernelILi128ELi2EZNS0_22gpu_kernel_impl_nocastIZZZNS0_50_GLOBAL__N__2680c7bb_12_PowKernel_cu_140f0503_289624pow_tensor_tensor_kernelERNS_18TensorIteratorBaseEENKUlvE_clEvENKUlvE6_clEvEUlN3c107complexIdEESA_E_EEvS5_RKT_EUliE_EEviT1_$__internal_trig_reduction_slowpathd:
[--C-:B------:R-:W-:Y:S01]  /*167e0*/  SHF.R.U32.HI R15, RZ, 0x14, R11.reuse ;  /* 0x00000014ff0f7819 */ /* 0x100fe2000001160b */
        /* <DEDUP_REMOVED lines=24> */
[----:B------:R-:W-:-:S03]  /*16970*/  LOP3.LUT R23, R23, 0x80000000, RZ, 0xfc, !PT ;  /* 0x8000000017177812 */ /* 0x000fc600078efcff */
[----:B------:R-:W1:Y:S01]  /*16980*/  LDC.64 R4, c[0x0][0x208] ;  /* 0x00008200ff047b82 */ /* 0x000e620000000a00 */
[----:B0-----:R-:W-:-:S04]  /*16990*/  IMAD.WIDE R8, R7, 0x8, R8 ;  /* 0x0000000807087825 */ /* 0x001fc800078e0208 */
[----:B------:R-:W-:Y:S01]  /*169a0*/  IMAD.MOV.U32 R10, RZ, RZ, R8 ;  /* 0x000000ffff0a7224 */ /* 0x000fe200078e0008 */
[----:B------:R-:W-:-:S07]  /*169b0*/  MOV R8, R7 ;  /* 0x0000000700087202 */ /* 0x000fce0000000f00 */
.L_x_47830:
[----:B-1----:R-:W-:Y:S01]  /*169c0*/  R2UR UR4, R4 ;  /* 0x00000000040472ca */ /* 0x002fe200000e0000 */
        /* <DEDUP_REMOVED lines=23> */
[----:B0-----:R-:W-:-:S03]  /*16b40*/  VIADD R0, R0, 0x8 ;  /* 0x0000000800007836 */ /* 0x001fc60000000000 */
[----:B------:R-:W-:Y:S01]  /*16b50*/  MOV R21, R3 ;  /* 0x0000000300157202 */ /* 0x000fe20000000f00 */
[----:B------:R-:W-:Y:S01]  /*16b60*/  IMAD.MOV.U32 R20, RZ, RZ, R22 ;  /* 0x000000ffff147224 */ /* 0x000fe200078e0016 */
[----:B------:R-:W-:Y:S06]  /*16b70*/  @!P3 BRA `(.L_x_47830) ;  /* 0xfffffffc0090b947 */ /* 0x000fec000383ffff */
.L_x_47829:
[----:B------:R-:W-:Y:S05]  /*16b80*/  BSYNC B1 ;  /* 0x0000000000017941 */ /* 0x000fea0003800000 */
.L_x_47828:
        /* <DEDUP_REMOVED lines=10> */
[-C--:B---3--:R-:W-:Y:S02]  /*16c30*/  @P0 SHF.R.U64 R6, R6, R0.reuse, R7 ;  /* 0x0000000006060219 */ /* 0x088fe40000001207 */
[----:B------:R-:W-:Y:S02]  /*16c40*/  @P0 SHF.L.U64.HI R8, R2, R15, R3 ;  /* 0x0000000f02080219 */ /* 0x000fe40000010203 */
[----:B------:R-:W-:Y:S02]  /*16c50*/  @P0 LOP3.LUT R2, R6, R9, RZ, 0xfc, !PT ;  /* 0x0000000906020212 */ /* 0x000fe400078efcff */
[-C--:B----4-:R-:W-:Y:S02]  /*16c60*/  @P0 SHF.L.U32 R9, R4, R15.reuse, RZ ;  /* 0x0000000f04090219 */ /* 0x090fe400000006ff */
[----:B------:R-:W-:Y:S01]  /*16c70*/  @P0 SHF.R.U32.HI R7, RZ, R0, R7 ;  /* 0x00000000ff070219 */ /* 0x000fe20000011607 */
[----:B------:R-:W-:Y:S01]  /*16c80*/  IMAD.SHL.U32 R6, R2, 0x4, RZ ;  /* 0x0000000402067824 */ /* 0x000fe200078e00ff */
[----:B------:R-:W-:-:S02]  /*16c90*/  @P0 SHF.L.U64.HI R15, R4, R15, R5 ;  /* 0x0000000f040f0219 */ /* 0x000fc40000010205 */
[----:B------:R-:W-:Y:S02]  /*16ca0*/  @P0 SHF.R.U32.HI R0, RZ, R0, R3 ;  /* 0x00000000ff000219 */ /* 0x000fe40000011603 */
[----:B------:R-:W-:Y:S02]  /*16cb0*/  @P0 LOP3.LUT R4, R9, R10, RZ, 0xfc, !PT ;  /* 0x0000000a09040212 */ /* 0x000fe400078efcff */
[----:B------:R-:W-:Y:S02]  /*16cc0*/  @P0 LOP3.LUT R3, R7, R8, RZ, 0xfc, !PT ;  /* 0x0000000807030212 */ /* 0x000fe400078efcff */
[----:B------:R-:W-:Y:S01]  /*16cd0*/  @P0 LOP3.LUT R5, R15, R0, RZ, 0xfc, !PT ;  /* 0x000000000f050212 */ /* 0x000fe200078efcff */
[----:B0-----:R-:W-:Y:S01]  /*16ce0*/  IMAD.SHL.U32 R21, R4, 0x4, RZ ;  /* 0x0000000404157824 */ /* 0x001fe200078e00ff */
[--C-:B------:R-:W-:Y:S02]  /*16cf0*/  SHF.L.U64.HI R7, R2, 0x2, R3.reuse ;  /* 0x0000000202077819 */ /* 0x100fe40000010203 */
[----:B------:R-:W-:-:S02]  /*16d00*/  SHF.R.U32.HI R2, RZ, 0x1e, R3 ;  /* 0x0000001eff027819 */ /* 0x000fc40000011603 */
        /* <DEDUP_REMOVED lines=19> */
[----:B------:R-:W0:Y:S02]  /*16e40*/  FLO.U32 R8, R8 ;  /* 0x0000000800087300 */ /* 0x000e2400000e0000 */
[C---:B0-----:R-:W-:Y:S02]  /*16e50*/  IADD3 R9, -R8.reuse, 0x1f, RZ ;  /* 0x0000001f08097810 */ /* 0x041fe40007ffe1ff */
        /* <DEDUP_REMOVED lines=18> */
[----:B------:R-:W-:-:S05]  /*16f80*/  IMAD.WIDE.U32 R6, P3, R3, 0x2168c235, R6 ;  /* 0x2168c23503067825 */ /* 0x000fca0007860006 */
[----:B------:R-:W-:Y:S02]  /*16f90*/  IADD3.X R3, R4, RZ, RZ, P3, !PT ;  /* 0x000000ff04037210 */ /* 0x000fe40001ffe4ff */
        /* <DEDUP_REMOVED lines=11> */
[----:B------:R-:W-:-:S04]  /*17050*/  IMAD.IADD R9, R9, 0x1, R2 ;  /* 0x0000000109097824 */ /* 0x000fc800078e0202 */
[----:B------:R-:W-:Y:S02]  /*17060*/  IMAD.X R7, RZ, RZ, R6, P1 ;  /* 0x000000ffff077224 */ /* 0x000fe400008e0606 */
        /* <DEDUP_REMOVED lines=12> */
.L_x_47827:
[----:B------:R-:W-:Y:S02]  /*17130*/  IMAD.MOV.U32 R15, RZ, RZ, 0x0 ;  /* 0x00000000ff0f7424 */ /* 0x000fe400078e00ff */
[----:B------:R-:W-:Y:S02]  /*17140*/  IMAD.MOV.U32 R0, RZ, RZ, R5 ;  /* 0x000000ffff007224 */ /* 0x000fe400078e0005 */
[----:B------:R-:W-:Y:S05]  /*17150*/  RET.REL.NODEC R14 `(_ZN2at6native18elementwise_kernelILi128ELi2EZNS0_22gpu_kernel_impl_nocastIZZZNS0_50_GLOBAL__N__2680c7bb_12_PowKernel_cu_140f0503_289624pow_tensor_tensor_kernelERNS_18TensorIteratorBaseEENKUlvE_clEvENKUlvE6_clEvEUlN3c107complexIdEESA_E_EEvS5_RKT_EUliE_EEviT1_) ;  /* 0xfffffe8c0ea87950 */ /* 0x000fea0003c3ffff */
.L_x_47831:
        /* <DEDUP_REMOVED lines=10> */
.L_x_71538:


//--------------------- .text._ZN2at6native27unrolled_elementwise_kernelIZZZNS0_50_GLOBAL__N__2680c7bb_12_PowKernel_cu_140f0503_289624pow_tensor_tensor_kernelERNS_18TensorIteratorBaseEENKUlvE_clEvENKUlvE6_clEvEUlN3c107complexIdEES9_E_St5arrayIPcLm3EELi4E23TrivialOffsetCalculatorILi2EjESE_ILi1EjENS0_6memory15LoadWithoutCastENSH_16StoreWithoutCastEEEviT_T0_T2_T3_T4_T5_ --------------------------
	.section	.text._ZN2at6native27unrolled_elementwise_kernelIZZZNS0_50_GLOBAL__N__2680c7bb_12_PowKernel_cu_140f0503_289624pow_tensor_tensor_kernelERNS_18TensorIteratorBaseEENKUlvE_clEvENKUlvE6_clEvEUlN3c107complexIdEES9_E_St5arrayIPcLm3EELi4E23TrivialOffsetCalculatorILi2EjESE_ILi1EjENS0_6memory15LoadWithoutCastENSH_16StoreWithoutCastEEEviT_T0_T2_T3_T4_T5_,"ax",@progbits
	.align	128
        .global         _ZN2at6native27unrolled_elementwise_kernelIZZZNS0_50_GLOBAL__N__2680c7bb_12_PowKernel_cu_140f0503_289624pow_tensor_tensor_kernelERNS_18TensorIteratorBaseEENKUlvE_clEvENKUlvE6_clEvEUlN3c107complexIdEES9_E_St5arrayIPcLm3EELi4E23TrivialOffsetCalculatorILi2EjESE_ILi1EjENS0_6memory15LoadWithoutCastENSH_16StoreWithoutCastEEEviT_T0_T2_T3_T4_T5_
        .type           _ZN2at6native27unrolled_elementwise_kernelIZZZNS0_50_GLOBAL__N__2680c7bb_12_PowKernel_cu_140f0503_289624pow_tensor_tensor_kernelERNS_18TensorIteratorBaseEENKUlvE_clEvENKUlvE6_clEvEUlN3c107complexIdEES9_E_St5arrayIPcLm3EELi4E23TrivialOffsetCalculatorILi2EjESE_ILi1EjENS0_6memory15LoadWithoutCastENSH_16StoreWithoutCastEEEviT_T0_T2_T3_T4_T5_,@function
        .size           _ZN2at6native27unrolled_elementwise_kernelIZZZNS0_50_GLOBAL__N__2680c7bb_12_PowKernel_cu_140f0503_289624pow_tensor_tensor_kernelERNS_18TensorIteratorBaseEENKUlvE_clEvENKUlvE6_clEvEUlN3c107complexIdEES9_E_St5arrayIPcLm3EELi4E23TrivialOffsetCalculatorILi2EjESE_ILi1EjENS0_6memory15LoadWithoutCastENSH_16StoreWithoutCastEEEviT_T0_T2_T3_T4_T5_,(.L_x_71540 - _ZN2at6native27unrolled_elementwise_kernelIZZZNS0_50_GLOBAL__N__2680c7bb_12_PowKernel_cu_140f0503_289624pow_tensor_tensor_kernelERNS_18TensorIteratorBaseEENKUlvE_clEvENKUlvE6_clEvEUlN3c107complexIdEES9_E_St5arrayIPcLm3EELi4E23TrivialOffsetCalculatorILi2EjESE_ILi1EjENS0_6memory15LoadWithoutCastENSH_16StoreWithoutCastEEEviT_T0_T2_T3_T4_T5_)
        .other          _ZN2at6native27unrolled_elementwise_kernelIZZZNS0_50_GLOBAL__N__2680c7bb_12_PowKernel_cu_140f0503_289624pow_tensor_tensor_kernelERNS_18TensorIteratorBaseEENKUlvE_clEvENKUlvE6_clEvEUlN3c107complexIdEES9_E_St5arrayIPcLm3EELi4E23TrivialOffsetCalculatorILi2EjESE_ILi1EjENS0_6memory15LoadWithoutCastENSH_16StoreWithoutCastEEEviT_T0_T2_T3_T4_T5_,@"STO_CUDA_ENTRY STV_DEFAULT"
_ZN2at6native27unrolled_elementwise_kernelIZZZNS0_50_GLOBAL__N__2680c7bb_12_PowKernel_cu_140f0503_289624pow_tensor_tensor_kernelERNS_18TensorIteratorBaseEENKUlvE_clEvENKUlvE6_clEvEUlN3c107complexIdEES9_E_St5arrayIPcLm3EELi4E23TrivialOffsetCalculatorILi2EjESE_ILi1EjENS0_6memory15LoadWithoutCastENSH_16StoreWithoutCastEEEviT_T0_T2_T3_T4_T5_:
.text._ZN2at6native27unrolled_elementwise_kernelIZZZNS0_50_GLOBAL__N__2680c7bb_12_PowKernel_cu_140f0503_289624pow_tensor_tensor_kernelERNS_18TensorIteratorBaseEENKUlvE_clEvENKUlvE6_clEvEUlN3c107complexIdEES9_E_St5arrayIPcLm3EELi4E23TrivialOffsetCalculatorILi2EjESE_ILi1EjENS0_6memory15LoadWithoutCastENSH_16StoreWithoutCastEEEviT_T0_T2_T3_T4_T5_:
[----:B------:R-:W0:Y:S01]  /*0000*/  LDC R1, c[0x0][0x28] ;  /* 0x00000a00ff017b82 */ /* 0x000e220000000800 */
[----:B------:R-:W1:Y:S07]  /*0010*/  S2R R0, SR_TID.X ;  /* 0x0000000000007919 */ /* 0x000e6e0000002100 */
[----:B------:R-:W2:Y:S01]  /*0020*/  S2UR UR5, SR_CTAID.X ;  /* 0x00000000000579c3 */ /* 0x000ea20000002500 */
[----:B------:R-:W-:Y:S01]  /*0030*/  ULDC UR4, c[0x0][0x210] ;  /* 0x0000840000047ab9 */ /* 0x000fe20000000800 */
[----:B------:R-:W-:Y:S01]  /*0040*/  CS2R R30, SRZ ;  /* 0x00000000001e7805 */ /* 0x000fe2000001ff00 */
[----:B------:R-:W3:Y:S01]  /*0050*/  S2R R23, SR_CTAID.X ;  /* 0x0000000000177919 */ /* 0x000ee20000002500 */
[----:B------:R-:W-:Y:S01]  /*0060*/  CS2R R28, SRZ ;  /* 0x00000000001c7805 */ /* 0x000fe2000001ff00 */
[----:B------:R-:W-:Y:S01]  /*0070*/  ULDC.64 UR8, c[0x0][0x208] ;  /* 0x0000820000087ab9 */ /* 0x000fe20000000a00 */
[----:B------:R-:W-:-:S02]  /*0080*/  CS2R R38, SRZ ;  /* 0x0000000000267805 */ /* 0x000fc4000001ff00 */
[----:B------:R-:W-:Y:S02]  /*0090*/  CS2R R36, SRZ ;  /* 0x0000000000247805 */ /* 0x000fe4000001ff00 */
[----:B------:R-:W-:Y:S02]  /*00a0*/  CS2R R34, SRZ ;  /* 0x0000000000227805 */ /* 0x000fe4000001ff00 */
[----:B------:R-:W-:Y:S01]  /*00b0*/  CS2R R32, SRZ ;  /* 0x0000000000207805 */ /* 0x000fe2000001ff00 */
[----:B0-----:R-:W-:Y:S01]  /*00c0*/  VIADD R1, R1, 0xffffffd8 ;  /* 0xffffffd801017836 */ /* 0x001fe20000000000 */
[----:B--2---:R-:W-:-:S06]  /*00d0*/  UIMAD UR5, UR5, -0x200, UR4 ;  /* 0xfffffe00050578a4 */ /* 0x004fcc000f8e0204 */
[----:B-1----:R-:W-:-:S13]  /*00e0*/  ISETP.GE.AND P2, PT, R0, UR5, PT ;  /* 0x0000000500007c0c */ /* 0x002fda000bf46270 */
[----:B---3--:R-:W-:Y:S01]  /*00f0*/  @!P2 IMAD R21, R23, 0x200, R0 ;  /* 0x000002001715a824 */ /* 0x008fe200078e0200 */
[----:B------:R-:W0:Y:S01]  /*0100*/  @!P2 LDC.64 R2, c[0x0][0x228] ;  /* 0x00008a00ff02ab82 */ /* 0x000e220000000a00 */
[----:B------:R-:W-:-:S05]  /*0110*/  @!P2 VIADD R0, R0, 0x80 ;  /* 0x000000800000a836 */ /* 0x000fca0000000000 */
[C---:B------:R-:W-:Y:S02]  /*0120*/  ISETP.GE.AND P0, PT, R0.reuse, UR5, PT ;  /* 0x0000000500007c0c */ /* 0x040fe4000bf06270 */
[----:B------:R-:W1:Y:S11]  /*0130*/  @!P2 LDC.64 R4, c[0x0][0x230] ;  /* 0x00008c00ff04ab82 */ /* 0x000e760000000a00 */
[----:B------:R-:W-:Y:S01]  /*0140*/  @!P0 IMAD R15, R23, 0x200, R0 ;  /* 0x00000200170f8824 */ /* 0x000fe200078e0200 */
[----:B------:R-:W2:Y:S01]  /*0150*/  @!P0 LDC.64 R6, c[0x0][0x228] ;  /* 0x00008a00ff068b82 */ /* 0x000ea20000000a00 */
[----:B------:R-:W-:Y:S01]  /*0160*/  @!P0 VIADD R0, R0, 0x80 ;  /* 0x0000008000008836 */ /* 0x000fe20000000000 */
[----:B------:R-:W-:-:S02]  /*0170*/  CS2R R26, SRZ ;  /* 0x00000000001a7805 */ /* 0x000fc4000001ff00 */
[----:B------:R-:W-:Y:S01]  /*0180*/  CS2R R24, SRZ ;  /* 0x0000000000187805 */ /* 0x000fe2000001ff00 */
[C---:B0-----:R-:W-:Y:S01]  /*0190*/  @!P2 IMAD.WIDE.U32 R2, R21.reuse, 0x10, R2 ;  /* 0x000000101502a825 */ /* 0x041fe200078e0002 */
[----:B------:R-:W-:Y:S02]  /*01a0*/  ISETP.GE.AND P3, PT, R0, UR5, PT ;  /* 0x0000000500007c0c */ /* 0x000fe4000bf66270 */
[----:B------:R-:W0:Y:S01]  /*01b0*/  @!P0 LDC.64 R8, c[0x0][0x230] ;  /* 0x00008c00ff088b82 */ /* 0x000e220000000a00 */
[----:B------:R-:W-:Y:S02]  /*01c0*/  CS2R R46, SRZ ;  /* 0x00000000002e7805 */ /* 0x000fe4000001ff00 */
[----:B------:R-:W-:Y:S01]  /*01d0*/  CS2R R44, SRZ ;  /* 0x00000000002c7805 */ /* 0x000fe2000001ff00 */
[----:B-1----:R-:W-:-:S07]  /*01e0*/  @!P2 IMAD.WIDE.U32 R4, R21, 0x10, R4 ;  /* 0x000000101504a825 */ /* 0x002fce00078e0004 */
[----:B------:R-:W-:Y:S01]  /*01f0*/  @!P3 IMAD R49, R23, 0x200, R0 ;  /* 0x000002001731b824 */ /* 0x000fe200078e0200 */
[----:B------:R-:W1:Y:S01]  /*0200*/  @!P3 LDC.64 R10, c[0x0][0x228] ;  /* 0x00008a00ff0abb82 */ /* 0x000e620000000a00 */
[----:B------:R-:W-:Y:S01]  /*0210*/  @!P3 VIADD R0, R0, 0x80 ;  /* 0x000000800000b836 */ /* 0x000fe20000000000 */
[----:B------:R-:W5:Y:S01]  /*0220*/  @!P2 LDG.E.128 R44, desc[UR8][R2.64] ;  /* 0x00000008022ca981 */ /* 0x000f62000c1e1d00 */
[----:B--2---:R-:W-:-:S03]  /*0230*/  @!P0 IMAD.WIDE.U32 R12, R15, 0x10, R6 ;  /* 0x000000100f0c8825 */ /* 0x004fc600078e0006 */
[----:B------:R-:W-:Y:S02]  /*0240*/  ISETP.GE.AND P1, PT, R0, UR5, PT ;  /* 0x0000000500007c0c */ /* 0x000fe4000bf26270 */
[----:B------:R-:W2:Y:S01]  /*0250*/  @!P3 LDC.64 R16, c[0x0][0x230] ;  /* 0x00008c00ff10bb82 */ /* 0x000ea20000000a00 */
[----:B------:R-:W-:Y:S01]  /*0260*/  CS2R R20, SRZ ;  /* 0x0000000000147805 */ /* 0x000fe2000001ff00 */
[----:B------:R-:W-:Y:S01]  /*0270*/  BSSY B1, `(.L_x_47832) ;  /* 0x00009a9000017945 */ /* 0x000fe20003800000 */
[----:B------:R-:W5:Y:S01]  /*0280*/  @!P0 LDG.E.128 R36, desc[UR8][R12.64] ;  /* 0x000000080c248981 */ /* 0x000f62000c1e1d00 */
[----:B0-----:R-:W-:-:S07]  /*0290*/  @!P0 IMAD.WIDE.U32 R14, R15, 0x10, R8 ;  /* 0x000000100f0e8825 */ /* 0x001fce00078e0008 */
[----:B------:R-:W0:Y:S01]  /*02a0*/  @!P1 LDC.64 R18, c[0x0][0x228] ;  /* 0x00008a00ff129b82 */ /* 0x000e220000000a00 */
[----:B------:R-:W-:Y:S02]  /*02b0*/  @!P1 IMAD R23, R23, 0x200, R0 ;  /* 0x0000020017179824 */ /* 0x000fe400078e0200 */
[----:B-1----:R-:W-:-:S05]  /*02c0*/  @!P3 IMAD.WIDE.U32 R42, R49, 0x10, R10 ;  /* 0x00000010312ab825 */ /* 0x002fca00078e000a */
[----:B------:R-:W1:Y:S01]  /*02d0*/  @!P1 LDC.64 R40, c[0x0][0x230] ;  /* 0x00008c00ff289b82 */ /* 0x000e620000000a00 */
[----:B------:R-:W-:Y:S02]  /*02e0*/  CS2R R10, SRZ ;  /* 0x00000000000a7805 */ /* 0x000fe4000001ff00 */
[----:B------:R-:W-:Y:S01]  /*02f0*/  CS2R R8, SRZ ;  /* 0x0000000000087805 */ /* 0x000fe2000001ff00 */
[----:B------:R-:W5:Y:S01]  /*0300*/  @!P3 LDG.E.128 R28, desc[UR8][R42.64] ;  /* 0x000000082a1cb981 */ /* 0x000f62000c1e1d00 */
[----:B--2---:R-:W-:Y:S01]  /*0310*/  @!P3 IMAD.WIDE.U32 R48, R49, 0x10, R16 ;  /* 0x000000103130b825 */ /* 0x004fe200078e0010 */
[----:B------:R-:W-:Y:S02]  /*0320*/  CS2R R16, SRZ ;  /* 0x0000000000107805 */ /* 0x000fe4000001ff00 */
[----:B------:R2:W5:Y:S04]  /*0330*/  @!P0 LDG.E.128 R32, desc[UR8][R14.64] ;  /* 0x000000080e208981 */ /* 0x000568000c1e1d00 */
[----:B------:R3:W5:Y:S04]  /*0340*/  @!P3 LDG.E.128 R24, desc[UR8][R48.64] ;  /* 0x000000083018b981 */ /* 0x000768000c1e1d00 */
[----:B------:R3:W5:Y:S01]  /*0350*/  @!P2 LDG.E.128 R8, desc[UR8][R4.64] ;  /* 0x000000080408a981 */ /* 0x000762000c1e1d00 */
[----:B0-----:R-:W-:Y:S01]  /*0360*/  @!P1 IMAD.WIDE.U32 R6, R23, 0x10, R18 ;  /* 0x0000001017069825 */ /* 0x001fe200078e0012 */
[----:B------:R-:W-:-:S03]  /*0370*/  CS2R R18, SRZ ;  /* 0x0000000000127805 */ /* 0x000fc6000001ff00 */
[----:B-1----:R-:W-:Y:S01]  /*0380*/  @!P1 IMAD.WIDE.U32 R40, R23, 0x10, R40 ;  /* 0x0000001017289825 */ /* 0x002fe200078e0028 */
[----:B------:R-:W-:-:S04]  /*0390*/  CS2R R22, SRZ ;  /* 0x0000000000167805 */ /* 0x000fc8000001ff00 */
[----:B------:R3:W5:Y:S04]  /*03a0*/  @!P1 LDG.E.128 R16, desc[UR8][R40.64] ;  /* 0x0000000828109981 */ /* 0x000768000c1e1d00 */
[----:B------:R3:W5:Y:S01]  /*03b0*/  @!P1 LDG.E.128 R20, desc[UR8][R6.64] ;  /* 0x0000000806149981 */ /* 0x000762000c1e1d00 */
[----:B--2---:R-:W-:Y:S02]  /*03c0*/  CS2R R14, SRZ ;  /* 0x00000000000e7805 */ /* 0x004fe4000001ff00 */
[----:B------:R-:W-:Y:S01]  /*03d0*/  CS2R R12, SRZ ;  /* 0x00000000000c7805 */ /* 0x000fe2000001ff00 */
[----:B------:R-:W-:Y:S06]  /*03e0*/  @P2 BRA `(.L_x_47833) ;  /* 0x0000009800442947 */ /* 0x000fec0003800000 */
[----:B-----5:R-:W-:Y:S01]  /*03f0*/  DSETP.NAN.AND P0, PT, R44, R46, PT ;  /* 0x0000002e2c00722a */ /* 0x020fe20003f08000 */
[----:B------:R-:W-:Y:S01]  /*0400*/  BSSY B2, `(.L_x_47834) ;  /* 0x0000776000027945 */ /* 0x000fe20003800000 */
[----:B------:R-:W-:-:S12]  /*0410*/  DADD R2, -RZ, |R44| ;  /* 0x00000000ff027229 */ /* 0x000fd8000000052c */
[----:B------:R-:W-:Y:S05]  /*0420*/  @P0 BRA `(.L_x_47835) ;  /* 0x00000068008c0947 */ /* 0x000fea0003800000 */
[--C-:B---3--:R-:W-:Y:S01]  /*0430*/  DADD R48, -RZ, |R46|.reuse ;  /* 0x00000000ff307229 */ /* 0x108fe2000000052e */
        /* <DEDUP_REMOVED lines=111> */
.L_x_47841:
        /* <DEDUP_REMOVED lines=19> */
[----:B------:R-:W-:Y:S05]  /*0c60*/  CALL.REL.NOINC `($__internal_87_$__cuda_sm20_div_rn_f64_full) ;  /* 0x0000025c00747944 */ /* 0x000fea0003c00000 */
.L_x_47844:
[----:B------:R-:W-:Y:S05]  /*0c70*/  BSYNC B4 ;  /* 0x0000000000047941 */ /* 0x000fea0003800000 */
.L_x_47843:
        /* <DEDUP_REMOVED lines=29> */
.L_x_47842:
[----:B------:R-:W-:Y:S05]  /*0e50*/  BSYNC B3 ;  /* 0x0000000000037941 */ /* 0x000fea0003800000 */
.L_x_47840:
        /* <DEDUP_REMOVED lines=20> */
[----:B------:R-:W-:Y:S05]  /*0fa0*/  CALL.REL.NOINC `($__internal_87_$__cuda_sm20_div_rn_f64_full) ;  /* 0x0000025800a47944 */ /* 0x000fea0003c00000 */
.L_x_47846:
[----:B------:R-:W-:Y:S05]  /*0fb0*/  BSYNC B3 ;  /* 0x0000000000037941 */ /* 0x000fea0003800000 */
.L_x_47845:
        /* <DEDUP_REMOVED lines=82> */
.L_x_47848:
[----:B------:R-:W-:-:S04]  /*14e0*/  ISETP.GE.AND P0, PT, R45, RZ, PT ;  /* 0x000000ff2d00720c */ /* 0x000fc80003f06270 */
[----:B------:R-:W-:Y:S02]  /*14f0*/  FSEL R2, RZ, 3.37028055040000000000e+12, P0 ;  /* 0x54442d18ff027808 */ /* 0x000fe40000000000 */
[----:B------:R-:W-:-:S07]  /*1500*/  FSEL R3, RZ, 2.1426990032196044922, P0 ;  /* 0x400921fbff037808 */ /* 0x000fce0000000000 */
.L_x_47849:
[----:B------:R-:W-:Y:S05]  /*1510*/  BSYNC B0 ;  /* 0x0000000000007941 */ /* 0x000fea0003800000 */
.L_x_47847:
[----:B------:R-:W-:Y:S01]  /*1520*/  DADD R44, |R44|, |R46| ;  /* 0x000000002c2c7229 */ /* 0x000fe2000000062e */
[----:B------:R-:W-:Y:S01]  /*1530*/  LOP3.LUT R47, R3, 0x80000000, R47, 0xb8, !PT ;  /* 0x80000000032f7812 */ /* 0x000fe200078eb82f */
[----:B------:R-:W-:-:S06]  /*1540*/  DMUL R12, R12, 0.5 ;  /* 0x3fe000000c0c7828 */ /* 0x000fcc0000000000 */
[----:B------:R-:W-:-:S06]  /*1550*/  DSETP.GTU.AND P0, PT, |R44|, +INF , PT ;  /* 0x7ff000002c00742a */ /* 0x000fcc0003f0c200 */
[----:B------:R-:W-:Y:S02]  /*1560*/  FSEL R2, R44, R2, P0 ;  /* 0x000000022c027208 */ /* 0x000fe40000000000 */
[----:B------:R-:W-:Y:S01]  /*1570*/  FSEL R3, R45, R47, P0 ;  /* 0x0000002f2d037208 */ /* 0x000fe20000000000 */
[----:B------:R-:W-:Y:S06]  /*1580*/  BRA `(.L_x_47850) ;  /* 0x0000006400747947 */ /* 0x000fec0003800000 */
.L_x_47839:
        /* <DEDUP_REMOVED lines=99> */
.L_x_47853:
[----:B------:R-:W-:Y:S05]  /*1bc0*/  BSYNC B0 ;  /* 0x0000000000007941 */ /* 0x000fea0003800000 */
.L_x_47852:
[----:B------:R-:W-:Y:S04]  /*1bd0*/  BSSY B3, `(.L_x_47854) ;  /* 0x0000008000037945 */ /* 0x000fe80003800000 */
[----:B------:R-:W-:Y:S05]  /*1be0*/  @P4 BRA P5, `(.L_x_47855) ;  /* 0x0000000000184947 */ /* 0x000fea0002800000 */
[----:B------:R-:W-:Y:S01]  /*1bf0*/  IMAD.MOV.U32 R2, RZ, RZ, R6 ;  /* 0x000000ffff027224 */ /* 0x000fe200078e0006 */
[----:B------:R-:W-:Y:S01]  /*1c00*/  MOV R0, 0x1c50 ;  /* 0x00001c5000007802 */ /* 0x000fe20000000f00 */
[----:B------:R-:W-:Y:S02]  /*1c10*/  IMAD.MOV.U32 R3, RZ, RZ, R7 ;  /* 0x000000ffff037224 */ /* 0x000fe400078e0007 */
[----:B------:R-:W-:Y:S02]  /*1c20*/  IMAD.MOV.U32 R40, RZ, RZ, R14 ;  /* 0x000000ffff287224 */ /* 0x000fe400078e000e */
[----:B------:R-:W-:-:S07]  /*1c30*/  IMAD.MOV.U32 R41, RZ, RZ, R15 ;  /* 0x000000ffff297224 */ /* 0x000fce00078e000f */
[----:B------:R-:W-:Y:S05]  /*1c40*/  CALL.REL.NOINC `($__internal_87_$__cuda_sm20_div_rn_f64_full) ;  /* 0x0000024c007c7944 */ /* 0x000fea0003c00000 */
.L_x_47855:
[----:B------:R-:W-:Y:S05]  /*1c50*/  BSYNC B3 ;  /* 0x0000000000037941 */ /* 0x000fea0003800000 */
.L_x_47854:
        /* <DEDUP_REMOVED lines=82> */
.L_x_47857:
[----:B------:R-:W-:-:S04]  /*2180*/  ISETP.GE.AND P0, PT, R45, RZ, PT ;  /* 0x000000ff2d00720c */ /* 0x000fc80003f06270 */
[----:B------:R-:W-:Y:S02]  /*2190*/  FSEL R2, RZ, 3.37028055040000000000e+12, P0 ;  /* 0x54442d18ff027808 */ /* 0x000fe40000000000 */
[----:B------:R-:W-:-:S07]  /*21a0*/  FSEL R3, RZ, 2.1426990032196044922, P0 ;  /* 0x400921fbff037808 */ /* 0x000fce0000000000 */
.L_x_47858:
[----:B------:R-:W-:Y:S05]  /*21b0*/  BSYNC B0 ;  /* 0x0000000000007941 */ /* 0x000fea0003800000 */
.L_x_47856:
[----:B------:R-:W-:Y:S01]  /*21c0*/  DADD R44, |R44|, |R46| ;  /* 0x000000002c2c7229 */ /* 0x000fe2000000062e */
[----:B------:R-:W-:Y:S01]  /*21d0*/  LOP3.LUT R47, R3, 0x80000000, R47, 0xb8, !PT ;  /* 0x80000000032f7812 */ /* 0x000fe200078eb82f */
[----:B------:R-:W-:-:S06]  /*21e0*/  DMUL R12, R12, 0.5 ;  /* 0x3fe000000c0c7828 */ /* 0x000fcc0000000000 */
[----:B------:R-:W-:-:S06]  /*21f0*/  DSETP.GTU.AND P0, PT, |R44|, +INF , PT ;  /* 0x7ff000002c00742a */ /* 0x000fcc0003f0c200 */
[----:B------:R-:W-:Y:S02]  /*2200*/  FSEL R2, R44, R2, P0 ;  /* 0x000000022c027208 */ /* 0x000fe40000000000 */
[----:B------:R-:W-:Y:S01]  /*2210*/  FSEL R3, R45, R47, P0 ;  /* 0x0000002f2d037208 */ /* 0x000fe20000000000 */
[----:B------:R-:W-:Y:S06]  /*2220*/  BRA `(.L_x_47850) ;  /* 0x00000058004c7947 */ /* 0x000fec0003800000 */
.L_x_47851:
[----:B------:R-:W-:Y:S01]  /*2230*/  LOP3.LUT R41, R7, 0xfffffff8, RZ, 0xc0, !PT ;  /* 0xfffffff807297812 */ /* 0x000fe200078ec0ff */
[----:B------:R-:W-:Y:S01]  /*2240*/  IMAD.MOV.U32 R40, RZ, RZ, RZ ;  /* 0x000000ffff287224 */ /* 0x000fe200078e00ff */
[----:B------:R-:W-:Y:S01]  /*2250*/  LOP3.LUT R13, R15, 0xfffffff8, RZ, 0xc0, !PT ;  /* 0xfffffff80f0d7812 */ /* 0x000fe200078ec0ff */
[----:B------:R-:W-:Y:S01]  /*2260*/  IMAD.MOV.U32 R12, RZ, RZ, RZ ;  /* 0x000000ffff0c7224 */ /* 0x000fe200078e00ff */
[----:B------:R-:W-:Y:S01]  /*2270*/  BSSY B0, `(.L_x_47859) ;  /* 0x000006d000007945 */ /* 0x000fe20003800000 */
[----:B------:R-:W-:Y:S02]  /*2280*/  IMAD.MOV.U32 R42, RZ, RZ, RZ ;  /* 0x000000ffff2a7224 */ /* 0x000fe400078e00ff */
[----:B------:R-:W-:Y:S02]  /*2290*/  DADD R6, R6, -R40 ;  /* 0x0000000006067229 */ /* 0x000fe40000000828 */
[--C-:B------:R-:W-:Y:S02]  /*22a0*/  DADD R52, R14, -R12.reuse ;  /* 0x000000000e347229 */ /* 0x100fe4000000080c */
[C---:B------:R-:W-:Y:S01]  /*22b0*/  DMUL R48, R12.reuse, R12 ;  /* 0x0000000c0c307228 */ /* 0x040fe20000000000 */
[----:B------:R-:W-:Y:S01]  /*22c0*/  IMAD.MOV.U32 R14, RZ, RZ, RZ ;  /* 0x000000ffff0e7224 */ /* 0x000fe200078e00ff */
[----:B------:R-:W-:-:S02]  /*22d0*/  DADD R12, R12, R12 ;  /* 0x000000000c0c7229 */ /* 0x000fc4000000000c */
[C---:B------:R-:W-:Y:S02]  /*22e0*/  DMUL R60, R40.reuse, R40 ;  /* 0x00000028283c7228 */ /* 0x040fe40000000000 */
[----:B------:R-:W-:Y:S01]  /*22f0*/  LOP3.LUT R15, R7, 0xfffffff8, RZ, 0xc0, !PT ;  /* 0xfffffff8070f7812 */ /* 0x000fe200078ec0ff */
[----:B------:R-:W-:Y:S01]  /*2300*/  DADD R40, R40, R40 ;  /* 0x0000000028287229 */ /* 0x000fe20000000028 */
[----:B------:R-:W-:-:S04]  /*2310*/  LOP3.LUT R43, R53, 0xfffffff8, RZ, 0xc0, !PT ;  /* 0xfffffff8352b7812 */ /* 0x000fc800078ec0ff */
[----:B------:R-:W-:Y:S02]  /*2320*/  DADD R50, R6, -R14 ;  /* 0x0000000006327229 */ /* 0x000fe4000000080e */
[--C-:B------:R-:W-:Y:S02]  /*2330*/  DADD R52, R52, -R42.reuse ;  /* 0x0000000034347229 */ /* 0x100fe4000000082a */
[C---:B------:R-:W-:Y:S02]  /*2340*/  DMUL R58, R42.reuse, R12 ;  /* 0x0000000c2a3a7228 */ /* 0x040fe40000000000 */
[C---:B------:R-:W-:Y:S02]  /*2350*/  DMUL R6, R42.reuse, R42 ;  /* 0x0000002a2a067228 */ /* 0x040fe40000000000 */
        /* <DEDUP_REMOVED lines=10> */
.L_x_47860:
        /* <DEDUP_REMOVED lines=80> */
[----:B------:R-:W-:Y:S02]  /*2900*/  IMAD.MOV.U32 R42, RZ, RZ, R2 ;  /* 0x000000ffff2a7224 */ /* 0x000fe400078e0002 */
[----:B------:R-:W-:Y:S02]  /*2910*/  IMAD.MOV.U32 R55, RZ, RZ, R57 ;  /* 0x000000ffff377224 */ /* 0x000fe400078e0039 */
[----:B------:R-:W-:Y:S01]  /*2920*/  IMAD.MOV.U32 R50, RZ, RZ, R0 ;  /* 0x000000ffff327224 */ /* 0x000fe200078e0000 */
[----:B------:R-:W-:Y:S06]  /*2930*/  @P0 BRA `(.L_x_47860) ;  /* 0xfffffff800b00947 */ /* 0x000fec000383ffff */
[----:B------:R-:W-:Y:S05]  /*2940*/  BSYNC B0 ;  /* 0x0000000000007941 */ /* 0x000fea0003800000 */
.L_x_47859:
        /* <DEDUP_REMOVED lines=97> */
.L_x_47862:
        /* <DEDUP_REMOVED lines=20> */
.L_x_47865:
[----:B------:R-:W-:Y:S05]  /*30a0*/  BSYNC B4 ;  /* 0x0000000000047941 */ /* 0x000fea0003800000 */
.L_x_47864:
        /* <DEDUP_REMOVED lines=29> */
.L_x_47863:
[----:B------:R-:W-:Y:S05]  /*3280*/  BSYNC B3 ;  /* 0x0000000000037941 */ /* 0x000fea0003800000 */
.L_x_47861:
[----:B------:R-:W-:Y:S01]  /*3290*/  DADD R14, -RZ, |R46| ;  /* 0x00000000ff0e7229 */ /* 0x000fe2000000052e */
[----:B------:R-:W-:Y:S01]  /*32a0*/  IMAD.MOV.U32 R2, RZ, RZ, 0x1 ;  /* 0x00000001ff027424 */ /* 0x000fe200078e00ff */
[----:B------:R-:W-:Y:S01]  /*32b0*/  DADD R40, -RZ, |R44| ;  /* 0x00000000ff287229 */ /* 0x000fe2000000052c */
[----:B------:R-:W-:Y:S01]  /*32c0*/  BSSY B3, `(.L_x_47866) ;  /* 0x000001a000037945 */ /* 0x000fe20003800000 */
[----:B------:R-:W-:-:S08]  /*32d0*/  DSETP.GEU.AND P0, PT, |R44|, |R46|, PT ;  /* 0x4000002e2c00722a */ /* 0x000fd00003f0e200 */
        /* <DEDUP_REMOVED lines=24> */
.L_x_47867:
[----:B------:R-:W-:Y:S05]  /*3460*/  BSYNC B3 ;  /* 0x0000000000037941 */ /* 0x000fea0003800000 */
.L_x_47866:
        /* <DEDUP_REMOVED lines=83> */
.L_x_47869:
[----:B------:R-:W-:-:S04]  /*39a0*/  ISETP.GE.AND P0, PT, R45, RZ, PT ;  /* 0x000000ff2d00720c */ /* 0x000fc80003f06270 */
[----:B------:R-:W-:Y:S02]  /*39b0*/  FSEL R2, RZ, 3.37028055040000000000e+12, P0 ;  /* 0x54442d18ff027808 */ /* 0x000fe40000000000 */
[----:B------:R-:W-:-:S07]  /*39c0*/  FSEL R3, RZ, 2.1426990032196044922, P0 ;  /* 0x400921fbff037808 */ /* 0x000fce0000000000 */
.L_x_47870:
[----:B------:R-:W-:Y:S05]  /*39d0*/  BSYNC B0 ;  /* 0x0000000000007941 */ /* 0x000fea0003800000 */
.L_x_47868:
[----:B------:R-:W-:Y:S01]  /*39e0*/  DADD R44, |R44|, |R46| ;  /* 0x000000002c2c7229 */ /* 0x000fe2000000062e */
[----:B------:R-:W-:-:S07]  /*39f0*/  LOP3.LUT R47, R3, 0x80000000, R47, 0xb8, !PT ;  /* 0x80000000032f7812 */ /* 0x000fce00078eb82f */
[----:B------:R-:W-:-:S06]  /*3a00*/  DSETP.GTU.AND P0, PT, |R44|, +INF , PT ;  /* 0x7ff000002c00742a */ /* 0x000fcc0003f0c200 */
[----:B------:R-:W-:Y:S02]  /*3a10*/  FSEL R2, R44, R2, P0 ;  /* 0x000000022c027208 */ /* 0x000fe40000000000 */
[----:B------:R-:W-:Y:S01]  /*3a20*/  FSEL R3, R45, R47, P0 ;  /* 0x0000002f2d037208 */ /* 0x000fe20000000000 */
[----:B------:R-:W-:Y:S06]  /*3a30*/  BRA `(.L_x_47850) ;  /* 0x0000004000487947 */ /* 0x000fec0003800000 */
.L_x_47838:
        /* <DEDUP_REMOVED lines=17> */
[----:B------:R-:W-:Y:S02]  /*3b50*/  SEL R12, R48, R2, P2 ;  /* 0x00000002300c7207 */ /* 0x000fe40001000000 */
        /* <DEDUP_REMOVED lines=10> */
[----:B------:R-:W-:Y:S01]  /*3c00*/  SEL R48, R2, UR6, P0 ;  /* 0x0000000602307c07 */ /* 0x000fe20008000000 */
[----:B------:R-:W-:Y:S01]  /*3c10*/  IMAD.MOV.U32 R2, RZ, RZ, RZ ;  /* 0x000000ffff027224 */ /* 0x000fe200078e00ff */
        /* <DEDUP_REMOVED lines=9> */
[----:B------:R-:W-:Y:S01]  /*3cb0*/  DFMA R50, R50, R52, R2 ;  /* 0x000000343232722b */ /* 0x000fe20000000002 */
[----:B------:R-:W-:-:S07]  /*3cc0*/  LOP3.LUT R3, R0, 0x100000, RZ, 0xfc, !PT ;  /* 0x0010000000037812 */ /* 0x000fce00078efcff */
[----:B------:R-:W-:Y:S02]  /*3cd0*/  DMUL R50, R40, R50 ;  /* 0x0000003228327228 */ /* 0x000fe40000000000 */
[----:B0-----:R-:W-:-:S06]  /*3ce0*/  DFMA R40, -R14, R42, 1 ;  /* 0x3ff000000e28742b */ /* 0x001fcc000000012a */
[----:B------:R-:W-:Y:S02]  /*3cf0*/  DMUL R50, R50, R2 ;  /* 0x0000000232327228 */ /* 0x000fe40000000000 */
[----:B------:R-:W-:-:S08]  /*3d00*/  DFMA R40, R40, R40, R40 ;  /* 0x000000282828722b */ /* 0x000fd00000000028 */
        /* <DEDUP_REMOVED lines=89> */
.L_x_47872:
[----:B------:R-:W-:Y:S05]  /*42a0*/  BSYNC B0 ;  /* 0x0000000000007941 */ /* 0x000fea0003800000 */
.L_x_47871:
        /* <DEDUP_REMOVED lines=8> */
.L_x_47874:
[----:B------:R-:W-:Y:S05]  /*4330*/  BSYNC B3 ;  /* 0x0000000000037941 */ /* 0x000fea0003800000 */
.L_x_47873:
        /* <DEDUP_REMOVED lines=82> */
.L_x_47876:
[----:B------:R-:W-:-:S04]  /*4860*/  ISETP.GE.AND P0, PT, R45, RZ, PT ;  /* 0x000000ff2d00720c */ /* 0x000fc80003f06270 */
[----:B------:R-:W-:Y:S02]  /*4870*/  FSEL R2, RZ, 3.37028055040000000000e+12, P0 ;  /* 0x54442d18ff027808 */ /* 0x000fe40000000000 */
[----:B------:R-:W-:-:S07]  /*4880*/  FSEL R3, RZ, 2.1426990032196044922, P0 ;  /* 0x400921fbff037808 */ /* 0x000fce0000000000 */
.L_x_47877:
[----:B------:R-:W-:Y:S05]  /*4890*/  BSYNC B0 ;  /* 0x0000000000007941 */ /* 0x000fea0003800000 */
.L_x_47875:
[----:B------:R-:W-:Y:S01]  /*48a0*/  DADD R44, |R44|, |R46| ;  /* 0x000000002c2c7229 */ /* 0x000fe2000000062e */
[----:B------:R-:W-:-:S07]  /*48b0*/  LOP3.LUT R47, R3, 0x80000000, R47, 0xb8, !PT ;  /* 0x80000000032f7812 */ /* 0x000fce00078eb82f */
[----:B------:R-:W-:-:S06]  /*48c0*/  DSETP.GTU.AND P0, PT, |R44|, +INF , PT ;  /* 0x7ff000002c00742a */ /* 0x000fcc0003f0c200 */
[----:B------:R-:W-:Y:S02]  /*48d0*/  FSEL R2, R44, R2, P0 ;  /* 0x000000022c027208 */ /* 0x000fe40000000000 */
[----:B------:R-:W-:Y:S01]  /*48e0*/  FSEL R3, R45, R47, P0 ;  /* 0x0000002f2d037208 */ /* 0x000fe20000000000 */
[----:B------:R-:W-:Y:S06]  /*48f0*/  BRA `(.L_x_47850) ;  /* 0x0000003000987947 */ /* 0x000fec0003800000 */
.L_x_47837:
        /* <DEDUP_REMOVED lines=90> */
.L_x_47880:
        /* <DEDUP_REMOVED lines=20> */
.L_x_47883:
[----:B------:R-:W-:Y:S05]  /*4fe0*/  BSYNC B4 ;  /* 0x0000000000047941 */ /* 0x000fea0003800000 */
.L_x_47882:
        /* <DEDUP_REMOVED lines=29> */
.L_x_47881:
[----:B------:R-:W-:Y:S05]  /*51c0*/  BSYNC B3 ;  /* 0x0000000000037941 */ /* 0x000fea0003800000 */
.L_x_47879:
        /* <DEDUP_REMOVED lines=83> */
.L_x_47878:
        /* <DEDUP_REMOVED lines=85> */
.L_x_47836:
        /* <DEDUP_REMOVED lines=22> */
[----:B------:R-:W-:Y:S05]  /*5db0*/  CALL.REL.NOINC `($__internal_87_$__cuda_sm20_div_rn_f64_full) ;  /* 0x0000020c00207944 */ /* 0x000fea0003c00000 */
.L_x_47885:
[----:B------:R-:W-:Y:S05]  /*5dc0*/  BSYNC B3 ;  /* 0x0000000000037941 */ /* 0x000fea0003800000 */
.L_x_47884:
        /* <DEDUP_REMOVED lines=24> */
[----:B------:R-:W-:Y:S02]  /*5f50*/  IMAD.MOV.U32 R4, RZ, RZ, R2 ;  /* 0x000000ffff047224 */ /* 0x000fe400078e0002 */
[----:B------:R-:W-:-:S07]  /*5f60*/  IMAD.MOV.U32 R5, RZ, RZ, R3 ;  /* 0x000000ffff057224 */ /* 0x000fce00078e0003 */
.L_x_47887:
[----:B------:R-:W-:Y:S05]  /*5f70*/  BSYNC B3 ;  /* 0x0000000000037941 */ /* 0x000fea0003800000 */
.L_x_47886:
        /* <DEDUP_REMOVED lines=19> */
[----:B------:R-:W-:Y:S02]  /*60b0*/  SEL R2, R48, R12, P2 ;  /* 0x0000000c30027207 */ /* 0x000fe40001000000 */
        /* <DEDUP_REMOVED lines=115> */
.L_x_47889:
[----:B------:R-:W-:Y:S05]  /*67f0*/  BSYNC B0 ;  /* 0x0000000000007941 */ /* 0x000fea0003800000 */
.L_x_47888:
        /* <DEDUP_REMOVED lines=8> */
.L_x_47891:
[----:B------:R-:W-:Y:S05]  /*6880*/  BSYNC B3 ;  /* 0x0000000000037941 */ /* 0x000fea0003800000 */
.L_x_47890:
        /* <DEDUP_REMOVED lines=82> */
.L_x_47893:
[----:B------:R-:W-:-:S04]  /*6db0*/  ISETP.GE.AND P0, PT, R45, RZ, PT ;  /* 0x000000ff2d00720c */ /* 0x000fc80003f06270 */
[----:B------:R-:W-:Y:S02]  /*6dc0*/  FSEL R2, RZ, 3.37028055040000000000e+12, P0 ;  /* 0x54442d18ff027808 */ /* 0x000fe40000000000 */
[----:B------:R-:W-:-:S07]  /*6dd0*/  FSEL R3, RZ, 2.1426990032196044922, P0 ;  /* 0x400921fbff037808 */ /* 0x000fce0000000000 */
.L_x_47894:
[----:B------:R-:W-:Y:S05]  /*6de0*/  BSYNC B0 ;  /* 0x0000000000007941 */ /* 0x000fea0003800000 */
.L_x_47892:
[----:B------:R-:W-:Y:S01]  /*6df0*/  DADD R44, |R44|, |R46| ;  /* 0x000000002c2c7229 */ /* 0x000fe2000000062e */
[----:B------:R-:W-:Y:S01]  /*6e00*/  LOP3.LUT R47, R3, 0x80000000, R47, 0xb8, !PT ;  /* 0x80000000032f7812 */ /* 0x000fe200078eb82f */
[----:B------:R-:W-:-:S06]  /*6e10*/  DADD R12, R12, 1 ;  /* 0x3ff000000c0c7429 */ /* 0x000fcc0000000000 */
[----:B------:R-:W-:-:S06]  /*6e20*/  DSETP.GTU.AND P0, PT, |R44|, +INF , PT ;  /* 0x7ff000002c00742a */ /* 0x000fcc0003f0c200 */
[----:B------:R-:W-:Y:S02]  /*6e30*/  FSEL R2, R44, R2, P0 ;  /* 0x000000022c027208 */ /* 0x000fe40000000000 */
[----:B------:R-:W-:Y:S01]  /*6e40*/  FSEL R3, R45, R47, P0 ;  /* 0x0000002f2d037208 */ /* 0x000fe20000000000 */
[----:B------:R-:W-:Y:S06]  /*6e50*/  BRA `(.L_x_47850) ;  /* 0x0000000c00407947 */ /* 0x000fec0003800000 */
.L_x_47835:
[C---:B------:R-:W-:Y:S01]  /*6e60*/  DSETP.GEU.AND P0, PT, |R46|.reuse, 1.4916681462400413487e-154, PT ;  /* 0x200000002e00742a */ /* 0x040fe20003f0e200 */
[----:B------:R-:W-:Y:S01]  /*6e70*/  IMAD.MOV.U32 R42, RZ, RZ, 0x1 ;  /* 0x00000001ff2a7424 */ /* 0x000fe200078e00ff */
[----:B---3--:R-:W-:Y:S01]  /*6e80*/  DADD R4, -RZ, |R46| ;  /* 0x00000000ff047229 */ /* 0x008fe2000000052e */
        /* <DEDUP_REMOVED lines=105> */
.L_x_47896:
[----:B------:R-:W-:Y:S05]  /*7520*/  BSYNC B0 ;  /* 0x0000000000007941 */ /* 0x000fea0003800000 */
.L_x_47895:
        /* <DEDUP_REMOVED lines=8> */
.L_x_47898:
[----:B------:R-:W-:Y:S05]  /*75b0*/  BSYNC B3 ;  /* 0x0000000000037941 */ /* 0x000fea0003800000 */
.L_x_47897:
        /* <DEDUP_REMOVED lines=82> */
.L_x_47900:
[----:B------:R-:W-:Y:S02]  /*7ae0*/  FSEL R2, RZ, 3.37028055040000000000e+12, P2 ;  /* 0x54442d18ff027808 */ /* 0x000fe40001000000 */
[----:B------:R-:W-:-:S07]  /*7af0*/  FSEL R3, RZ, 2.1426990032196044922, P2 ;  /* 0x400921fbff037808 */ /* 0x000fce0001000000 */
.L_x_47901:
[----:B------:R-:W-:Y:S05]  /*7b00*/  BSYNC B0 ;  /* 0x0000000000007941 */ /* 0x000fea0003800000 */
.L_x_47899:
[----:B------:R-:W-:Y:S01]  /*7b10*/  DADD R44, |R44|, |R46| ;  /* 0x000000002c2c7229 */ /* 0x000fe2000000062e */
[----:B------:R-:W-:-:S07]  /*7b20*/  LOP3.LUT R47, R3, 0x80000000, R47, 0xb8, !PT ;  /* 0x80000000032f7812 */ /* 0x000fce00078eb82f */
[----:B------:R-:W-:-:S06]  /*7b30*/  DSETP.GTU.AND P0, PT, |R44|, +INF , PT ;  /* 0x7ff000002c00742a */ /* 0x000fcc0003f0c200 */
[----:B------:R-:W-:Y:S02]  /*7b40*/  FSEL R2, R44, R2, P0 ;  /* 0x000000022c027208 */ /* 0x000fe40000000000 */
[----:B------:R-:W-:-:S07]  /*7b50*/  FSEL R3, R45, R47, P0 ;  /* 0x0000002f2d037208 */ /* 0x000fce0000000000 */
.L_x_47850:
[----:B------:R-:W-:Y:S05]  /*7b60*/  BSYNC B2 ;  /* 0x0000000000027941 */ /* 0x000fea0003800000 */
.L_x_47834:
        /* <DEDUP_REMOVED lines=75> */
.L_x_47907:
[----:B------:R-:W-:Y:S05]  /*8020*/  BSYNC B0 ;  /* 0x0000000000007941 */ /* 0x000fea0003800000 */
.L_x_47906:
        /* <DEDUP_REMOVED lines=21> */
[----:B------:R-:W-:Y:S05]  /*8180*/  CALL.REL.NOINC `($_ZN2at6native27unrolled_elementwise_kernelIZZZNS0_50_GLOBAL__N__2680c7bb_12_PowKernel_cu_140f0503_289624pow_tensor_tensor_kernelERNS_18TensorIteratorBaseEENKUlvE_clEvENKUlvE6_clEvEUlN3c107complexIdEES9_E_St5arrayIPcLm3EELi4E23TrivialOffsetCalculatorILi2EjESE_ILi1EjENS0_6memory15LoadWithoutCastENSH_16StoreWithoutCastEEEviT_T0_T2_T3_T4_T5_$__internal_trig_reduction_slowpathd) ;  /* 0x000001ec00bc7944 */ /* 0x000fea0003c00000 */
[----:B------:R-:W-:Y:S02]  /*8190*/  IMAD.MOV.U32 R12, RZ, RZ, R44 ;  /* 0x000000ffff0c7224 */ /* 0x000fe400078e002c */
[----:B------:R-:W-:Y:S01]  /*81a0*/  IMAD.MOV.U32 R13, RZ, RZ, R45 ;  /* 0x000000ffff0d7224 */ /* 0x000fe200078e002d */
[----:B------:R-:W-:Y:S06]  /*81b0*/  BRA `(.L_x_47910) ;  /* 0x0000000000087947 */ /* 0x000fec0003800000 */
.L_x_47909:
[----:B------:R-:W-:Y:S01]  /*81c0*/  DMUL R12, RZ, R6 ;  /* 0x00000006ff0c7228 */ /* 0x000fe20000000000 */
[----:B------:R-:W-:-:S10]  /*81d0*/  IMAD.MOV.U32 R2, RZ, RZ, RZ ;  /* 0x000000ffff027224 */ /* 0x000fd400078e00ff */
.L_x_47910:
[----:B------:R-:W-:Y:S05]  /*81e0*/  BSYNC B2 ;  /* 0x0000000000027941 */ /* 0x000fea0003800000 */
.L_x_47908:
        /* <DEDUP_REMOVED lines=45> */
[----:B------:R-:W-:Y:S05]  /*84c0*/  BRA `(.L_x_47913) ;  /* 0x0000000000087947 */ /* 0x000fea0003800000 */
.L_x_47912:
[----:B------:R-:W-:Y:S01]  /*84d0*/  DMUL R44, RZ, R6 ;  /* 0x00000006ff2c7228 */ /* 0x000fe20000000000 */
[----:B------:R-:W-:-:S10]  /*84e0*/  IMAD.MOV.U32 R2, RZ, RZ, RZ ;  /* 0x000000ffff027224 */ /* 0x000fd400078e00ff */
.L_x_47913:
[----:B------:R-:W-:Y:S05]  /*84f0*/  BSYNC B2 ;  /* 0x0000000000027941 */ /* 0x000fea0003800000 */
.L_x_47911:
        /* <DEDUP_REMOVED lines=25> */
.L_x_47905:
        /* <DEDUP_REMOVED lines=63> */
.L_x_47915:
[----:B------:R-:W-:Y:S05]  /*8a80*/  BSYNC B0 ;  /* 0x0000000000007941 */ /* 0x000fea0003800000 */
.L_x_47914:
        /* <DEDUP_REMOVED lines=25> */
.L_x_47917:
[----:B------:R-:W-:Y:S01]  /*8c20*/  DMUL R8, RZ, R6 ;  /* 0x00000006ff087228 */ /* 0x000fe20000000000 */
[----:B------:R-:W-:-:S10]  /*8c30*/  IMAD.MOV.U32 R2, RZ, RZ, RZ ;  /* 0x000000ffff027224 */ /* 0x000fd400078e00ff */
.L_x_47918:
[----:B------:R-:W-:Y:S05]  /*8c40*/  BSYNC B2 ;  /* 0x0000000000027941 */ /* 0x000fea0003800000 */
.L_x_47916:
        /* <DEDUP_REMOVED lines=46> */
.L_x_47920:
[----:B------:R-:W-:Y:S01]  /*8f30*/  DMUL R44, RZ, R6 ;  /* 0x00000006ff2c7228 */ /* 0x000fe20000000000 */
[----:B------:R-:W-:-:S10]  /*8f40*/  IMAD.MOV.U32 R2, RZ, RZ, RZ ;  /* 0x000000ffff027224 */ /* 0x000fd400078e00ff */
.L_x_47921:
[----:B------:R-:W-:Y:S05]  /*8f50*/  BSYNC B2 ;  /* 0x0000000000027941 */ /* 0x000fea0003800000 */
.L_x_47919:
        /* <DEDUP_REMOVED lines=28> */
[----:B------:R-:W-:-:S03]  /*9120*/  DMUL R8, R10, R8 ;  /* 0x000000080a087228 */ /* 0x000fc60000000000 */
[----:B------:R-:W-:Y:S01]  /*9130*/  LEA R3, R5, 0x3ff00000, 0x14 ;  /* 0x3ff0000005037811 */ /* 0x000fe200078ea0ff */
[----:B------:R-:W-:Y:S02]  /*9140*/  IMAD.IADD R5, R2, 0x1, -R5 ;  /* 0x0000000102057824 */ /* 0x000fe400078e0a05 */
[----:B------:R-:W-:Y:S01]  /*9150*/  DMUL R10, R10, R44 ;  /* 0x0000002c0a0a7228 */ /* 0x000fe20000000000 */
[----:B------:R-:W-:Y:S02]  /*9160*/  IMAD.MOV.U32 R2, RZ, RZ, RZ ;  /* 0x000000ffff027224 */ /* 0x000fe400078e00ff */
[----:B------:R-:W-:-:S04]  /*9170*/  LEA R15, R5, 0x3ff00000, 0x14 ;  /* 0x3ff00000050f7811 */ /* 0x000fc800078ea0ff */
[C---:B------:R-:W-:Y:S02]  /*9180*/  DMUL R8, R2.reuse, R8 ;  /* 0x0000000802087228 */ /* 0x040fe40000000000 */
[----:B------:R-:W-:-:S06]  /*9190*/  DMUL R10, R2, R10 ;  /* 0x0000000a020a7228 */ /* 0x000fcc0000000000 */
[C---:B------:R-:W-:Y:S02]  /*91a0*/  DMUL R12, R14.reuse, R8 ;  /* 0x000000080e0c7228 */ /* 0x040fe40000000000 */
[----:B------:R-:W-:Y:S01]  /*91b0*/  DMUL R14, R14, R10 ;  /* 0x0000000a0e0e7228 */ /* 0x000fe20000000000 */
[----:B------:R-:W-:Y:S10]  /*91c0*/  BRA `(.L_x_47833) ;  /* 0x0000000800cc7947 */ /* 0x000ff40003800000 */
.L_x_47904:
        /* <DEDUP_REMOVED lines=11> */
.L_x_47922:
[----:B------:R-:W-:-:S10]  /*9280*/  DADD R12, R6, -R6 ;  /* 0x00000000060c7229 */ /* 0x000fd40000000806 */
[----:B------:R-:W-:Y:S02]  /*9290*/  IMAD.MOV.U32 R14, RZ, RZ, R12 ;  /* 0x000000ffff0e7224 */ /* 0x000fe400078e000c */
[----:B------:R-:W-:Y:S01]  /*92a0*/  IMAD.MOV.U32 R15, RZ, RZ, R13 ;  /* 0x000000ffff0f7224 */ /* 0x000fe200078e000d */
[----:B------:R-:W-:Y:S06]  /*92b0*/  BRA `(.L_x_47833) ;  /* 0x0000000800907947 */ /* 0x000fec0003800000 */
.L_x_47903:
        /* <DEDUP_REMOVED lines=24> */
.L_x_47924:
[----:B------:R-:W-:Y:S01]  /*9440*/  DMUL R44, RZ, R6 ;  /* 0x00000006ff2c7228 */ /* 0x000fe20000000000 */
[----:B------:R-:W-:-:S10]  /*9450*/  IMAD.MOV.U32 R2, RZ, RZ, RZ ;  /* 0x000000ffff027224 */ /* 0x000fd400078e00ff */
.L_x_47925:
[----:B------:R-:W-:Y:S05]  /*9460*/  BSYNC B2 ;  /* 0x0000000000027941 */ /* 0x000fea0003800000 */
.L_x_47923:
        /* <DEDUP_REMOVED lines=48> */
.L_x_47927:
[----:B------:R-:W-:Y:S01]  /*9770*/  DMUL R14, RZ, R6 ;  /* 0x00000006ff0e7228 */ /* 0x000fe20000000000 */
[----:B------:R-:W-:-:S10]  /*9780*/  IMAD.MOV.U32 R2, RZ, RZ, RZ ;  /* 0x000000ffff027224 */ /* 0x000fd400078e00ff */
.L_x_47928:
[----:B------:R-:W-:Y:S05]  /*9790*/  BSYNC B2 ;  /* 0x0000000000027941 */ /* 0x000fea0003800000 */
.L_x_47926:
        /* <DEDUP_REMOVED lines=24> */
.L_x_47902:
        /* <DEDUP_REMOVED lines=59> */
.L_x_47930:
[----:B------:R-:W-:Y:S05]  /*9cd0*/  BSYNC B0 ;  /* 0x0000000000007941 */ /* 0x000fea0003800000 */
.L_x_47929:
[----:B------:R-:W-:Y:S02]  /*9ce0*/  IMAD.MOV.U32 R14, RZ, RZ, R6 ;  /* 0x000000ffff0e7224 */ /* 0x000fe400078e0006 */
[----:B------:R-:W-:-:S07]  /*9cf0*/  IMAD.MOV.U32 R15, RZ, RZ, R7 ;  /* 0x000000ffff0f7224 */ /* 0x000fce00078e0007 */
.L_x_47833:
[----:B------:R-:W-:Y:S05]  /*9d00*/  BSYNC B1 ;  /* 0x0000000000017941 */ /* 0x000fea0003800000 */
.L_x_47832:
[----:B---3--:R-:W0:Y:S01]  /*9d10*/  S2R R6, SR_TID.X ;  /* 0x0000000000067919 */ /* 0x008e220000002100 */
[----:B------:R-:W-:Y:S01]  /*9d20*/  BSSY B1, `(.L_x_47931) ;  /* 0x000097f000017945 */ /* 0x000fe20003800000 */
[----:B-----5:R-:W-:Y:S02]  /*9d30*/  CS2R R10, SRZ ;  /* 0x00000000000a7805 */ /* 0x020fe4000001ff00 */
        /* <DEDUP_REMOVED lines=120> */
.L_x_47940:
        /* <DEDUP_REMOVED lines=20> */
.L_x_47943:
[----:B------:R-:W-:Y:S05]  /*a600*/  BSYNC B4 ;  /* 0x0000000000047941 */ /* 0x000fea0003800000 */
.L_x_47942:
        /* <DEDUP_REMOVED lines=29> */
.L_x_47941:
[----:B------:R-:W-:Y:S05]  /*a7e0*/  BSYNC B3 ;  /* 0x0000000000037941 */ /* 0x000fea0003800000 */
.L_x_47939:
        /* <DEDUP_REMOVED lines=21> */
.L_x_47945:
[----:B------:R-:W-:Y:S05]  /*a940*/  BSYNC B3 ;  /* 0x0000000000037941 */ /* 0x000fea0003800000 */
.L_x_47944:
        /* <DEDUP_REMOVED lines=82> */
.L_x_47947:
[----:B------:R-:W-:-:S04]  /*ae70*/  ISETP.GE.AND P0, PT, R37, RZ, PT ;  /* 0x000000ff2500720c */ /* 0x000fc80003f06270 */
[----:B------:R-:W-:Y:S02]  /*ae80*/  FSEL R2, RZ, 3.37028055040000000000e+12, P0 ;  /* 0x54442d18ff027808 */ /* 0x000fe40000000000 */
[----:B------:R-:W-:-:S07]  /*ae90*/  FSEL R3, RZ, 2.1426990032196044922, P0 ;  /* 0x400921fbff037808 */ /* 0x000fce0000000000 */
.L_x_47948:
[----:B------:R-:W-:Y:S05]  /*aea0*/  BSYNC B0 ;  /* 0x0000000000007941 */ /* 0x000fea0003800000 */
.L_x_47946:
[----:B------:R-:W-:Y:S01]  /*aeb0*/  DADD R36, |R36|, |R38| ;  /* 0x0000000024247229 */ /* 0x000fe20000000626 */
[----:B------:R-:W-:Y:S01]  /*aec0*/  LOP3.LUT R39, R3, 0x80000000, R39, 0xb8, !PT ;  /* 0x8000000003277812 */ /* 0x000fe200078eb827 */
[----:B------:R-:W-:-:S06]  /*aed0*/  DMUL R8, R8, 0.5 ;  /* 0x3fe0000008087828 */ /* 0x000fcc0000000000 */
[----:B------:R-:W-:-:S06]  /*aee0*/  DSETP.GTU.AND P0, PT, |R36|, +INF , PT ;  /* 0x7ff000002400742a */ /* 0x000fcc0003f0c200 */
[----:B------:R-:W-:Y:S02]  /*aef0*/  FSEL R2, R36, R2, P0 ;  /* 0x0000000224027208 */ /* 0x000fe40000000000 */
[----:B------:R-:W-:Y:S01]  /*af00*/  FSEL R3, R37, R39, P0 ;  /* 0x0000002725037208 */ /* 0x000fe20000000000 */
[----:B------:R-:W-:Y:S06]  /*af10*/  BRA `(.L_x_47949) ;  /* 0x0000006400147947 */ /* 0x000fec0003800000 */
.L_x_47938:
        /* <DEDUP_REMOVED lines=99> */
.L_x_47952:
[----:B------:R-:W-:Y:S05]  /*b550*/  BSYNC B0 ;  /* 0x0000000000007941 */ /* 0x000fea0003800000 */
.L_x_47951:
        /* <DEDUP_REMOVED lines=8> */
.L_x_47954:
[----:B------:R-:W-:Y:S05]  /*b5e0*/  BSYNC B3 ;  /* 0x0000000000037941 */ /* 0x000fea0003800000 */
.L_x_47953:
        /* <DEDUP_REMOVED lines=82> */
.L_x_47956:
[----:B------:R-:W-:-:S04]  /*bb10*/  ISETP.GE.AND P0, PT, R37, RZ, PT ;  /* 0x000000ff2500720c */ /* 0x000fc80003f06270 */
[----:B------:R-:W-:Y:S02]  /*bb20*/  FSEL R2, RZ, 3.37028055040000000000e+12, P0 ;  /* 0x54442d18ff027808 */ /* 0x000fe40000000000 */
[----:B------:R-:W-:-:S07]  /*bb30*/  FSEL R3, RZ, 2.1426990032196044922, P0 ;  /* 0x400921fbff037808 */ /* 0x000fce0000000000 */
.L_x_47957:
[----:B------:R-:W-:Y:S05]  /*bb40*/  BSYNC B0 ;  /* 0x0000000000007941 */ /* 0x000fea0003800000 */
.L_x_47955:
[----:B------:R-:W-:Y:S01]  /*bb50*/  DADD R36, |R36|, |R38| ;  /* 0x0000000024247229 */ /* 0x000fe20000000626 */
[----:B------:R-:W-:Y:S01]  /*bb60*/  LOP3.LUT R39, R3, 0x80000000, R39, 0xb8, !PT ;  /* 0x8000000003277812 */ /* 0x000fe200078eb827 */
[----:B------:R-:W-:-:S06]  /*bb70*/  DMUL R8, R8, 0.5 ;  /* 0x3fe0000008087828 */ /* 0x000fcc0000000000 */
[----:B------:R-:W-:-:S06]  /*bb80*/  DSETP.GTU.AND P0, PT, |R36|, +INF , PT ;  /* 0x7ff000002400742a */ /* 0x000fcc0003f0c200 */
[----:B------:R-:W-:Y:S02]  /*bb90*/  FSEL R2, R36, R2, P0 ;  /* 0x0000000224027208 */ /* 0x000fe40000000000 */
[----:B------:R-:W-:Y:S01]  /*bba0*/  FSEL R3, R37, R39, P0 ;  /* 0x0000002725037208 */ /* 0x000fe20000000000 */
[----:B------:R-:W-:Y:S06]  /*bbb0*/  BRA `(.L_x_47949) ;  /* 0x0000005400ec7947 */ /* 0x000fec0003800000 */
.L_x_47950:
        /* <DEDUP_REMOVED lines=29> */
.L_x_47959:
        /* <DEDUP_REMOVED lines=63> */
[----:B------:R-:W-:Y:S02]  /*c180*/  FSEL R58, R60, R58, !P2 ;  /* 0x0000003a3c3a7208 */ /* 0x000fe40005000000 */
[----:B------:R-:W-:Y:S01]  /*c190*/  FSEL R59, R61, R59, !P2 ;  /* 0x0000003b3d3b7208 */ /* 0x000fe20005000000 */
[----:B------:R-:W-:Y:S06]  /*c1a0*/  @P0 BRA `(.L_x_47959) ;  /* 0xfffffff800f80947 */ /* 0x000fec000383ffff */
[----:B------:R-:W-:Y:S05]  /*c1b0*/  BSYNC B0 ;  /* 0x0000000000007941 */ /* 0x000fea0003800000 */
.L_x_47958:
        /* <DEDUP_REMOVED lines=97> */
.L_x_47961:
        /* <DEDUP_REMOVED lines=20> */
.L_x_47964:
[----:B------:R-:W-:Y:S05]  /*c910*/  BSYNC B4 ;  /* 0x0000000000047941 */ /* 0x000fea0003800000 */
.L_x_47963:
        /* <DEDUP_REMOVED lines=29> */
.L_x_47962:
[----:B------:R-:W-:Y:S05]  /*caf0*/  BSYNC B3 ;  /* 0x0000000000037941 */ /* 0x000fea0003800000 */
.L_x_47960:
        /* <DEDUP_REMOVED lines=21> */
.L_x_47966:
[----:B------:R-:W-:Y:S05]  /*cc50*/  BSYNC B3 ;  /* 0x0000000000037941 */ /* 0x000fea0003800000 */
.L_x_47965:
        /* <DEDUP_REMOVED lines=82> */
.L_x_47968:
[----:B------:R-:W-:-:S04]  /*d180*/  ISETP.GE.AND P0, PT, R37, RZ, PT ;  /* 0x000000ff2500720c */ /* 0x000fc80003f06270 */
[----:B------:R-:W-:Y:S02]  /*d190*/  FSEL R2, RZ, 3.37028055040000000000e+12, P0 ;  /* 0x54442d18ff027808 */ /* 0x000fe40000000000 */
[----:B------:R-:W-:-:S07]  /*d1a0*/  FSEL R3, RZ, 2.1426990032196044922, P0 ;  /* 0x400921fbff037808 */ /* 0x000fce0000000000 */
.L_x_47969:
[----:B------:R-:W-:Y:S05]  /*d1b0*/  BSYNC B0 ;  /* 0x0000000000007941 */ /* 0x000fea0003800000 */
.L_x_47967:
[----:B------:R-:W-:Y:S01]  /*d1c0*/  DADD R36, |R36|, |R38| ;  /* 0x0000000024247229 */ /* 0x000fe20000000626 */
[----:B------:R-:W-:Y:S01]  /*d1d0*/  LOP3.LUT R39, R3, 0x80000000, R39, 0xb8, !PT ;  /* 0x8000000003277812 */ /* 0x000fe200078eb827 */
[----:B------:R-:W-:-:S06]  /*d1e0*/  DMUL R8, R8, 0.5 ;  /* 0x3fe0000008087828 */ /* 0x000fcc0000000000 */
[----:B------:R-:W-:-:S06]  /*d1f0*/  DSETP.GTU.AND P0, PT, |R36|, +INF , PT ;  /* 0x7ff000002400742a */ /* 0x000fcc0003f0c200 */
[----:B------:R-:W-:Y:S02]  /*d200*/  FSEL R2, R36, R2, P0 ;  /* 0x0000000224027208 */ /* 0x000fe40000000000 */
[----:B------:R-:W-:Y:S01]  /*d210*/  FSEL R3, R37, R39, P0 ;  /* 0x0000002725037208 */ /* 0x000fe20000000000 */
[----:B------:R-:W-:Y:S06]  /*d220*/  BRA `(.L_x_47949) ;  /* 0x0000004000507947 */ /* 0x000fec0003800000 */
.L_x_47937:
        /* <DEDUP_REMOVED lines=134> */
.L_x_47971:
[----:B------:R-:W-:Y:S05]  /*da90*/  BSYNC B0 ;  /* 0x0000000000007941 */ /* 0x000fea0003800000 */
.L_x_47970:
        /* <DEDUP_REMOVED lines=8> */
.L_x_47973:
[----:B------:R-:W-:Y:S05]  /*db20*/  BSYNC B3 ;  /* 0x0000000000037941 */ /* 0x000fea0003800000 */
.L_x_47972:
        /* <DEDUP_REMOVED lines=82> */
.L_x_47975:
[----:B------:R-:W-:-:S04]  /*e050*/  ISETP.GE.AND P0, PT, R37, RZ, PT ;  /* 0x000000ff2500720c */ /* 0x000fc80003f06270 */
[----:B------:R-:W-:Y:S02]  /*e060*/  FSEL R2, RZ, 3.37028055040000000000e+12, P0 ;  /* 0x54442d18ff027808 */ /* 0x000fe40000000000 */
[----:B------:R-:W-:-:S07]  /*e070*/  FSEL R3, RZ, 2.1426990032196044922, P0 ;  /* 0x400921fbff037808 */ /* 0x000fce0000000000 */
.L_x_47976:
[----:B------:R-:W-:Y:S05]  /*e080*/  BSYNC B0 ;  /* 0x0000000000007941 */ /* 0x000fea0003800000 */
.L_x_47974:
[----:B------:R-:W-:Y:S01]  /*e090*/  DADD R36, |R36|, |R38| ;  /* 0x0000000024247229 */ /* 0x000fe20000000626 */
[----:B------:R-:W-:-:S07]  /*e0a0*/  LOP3.LUT R39, R3, 0x80000000, R39, 0xb8, !PT ;  /* 0x8000000003277812 */ /* 0x000fce00078eb827 */
[----:B------:R-:W-:-:S06]  /*e0b0*/  DSETP.GTU.AND P0, PT, |R36|, +INF , PT ;  /* 0x7ff000002400742a */ /* 0x000fcc0003f0c200 */
[----:B------:R-:W-:Y:S02]  /*e0c0*/  FSEL R2, R36, R2, P0 ;  /* 0x0000000224027208 */ /* 0x000fe40000000000 */
[----:B------:R-:W-:Y:S01]  /*e0d0*/  FSEL R3, R37, R39, P0 ;  /* 0x0000002725037208 */ /* 0x000fe20000000000 */
[----:B------:R-:W-:Y:S06]  /*e0e0*/  BRA `(.L_x_47949) ;  /* 0x0000003000a07947 */ /* 0x000fec0003800000 */
.L_x_47936:
        /* <DEDUP_REMOVED lines=90> */
.L_x_47979:
        /* <DEDUP_REMOVED lines=22> */
.L_x_47982:
[----:B------:R-:W-:Y:S05]  /*e7f0*/  BSYNC B4 ;  /* 0x0000000000047941 */ /* 0x000fea0003800000 */
.L_x_47981:
        /* <DEDUP_REMOVED lines=29> */
.L_x_47980:
[----:B------:R-:W-:Y:S05]  /*e9d0*/  BSYNC B3 ;  /* 0x0000000000037941 */ /* 0x000fea0003800000 */
.L_x_47978:
        /* <DEDUP_REMOVED lines=78> */
[----:B------:R-:W-:Y:S01]  /*eec0*/  LOP3.LUT R39, R9, 0x80000000, R39, 0xb8, !PT ;  /* 0x8000000009277812 */ /* 0x000fe200078eb827 */
[----:B------:R-:W-:Y:S01]  /*eed0*/  DMUL R8, R4, 0.5 ;  /* 0x3fe0000004087828 */ /* 0x000fe20000000000 */
[----:B------:R-:W-:Y:S02]  /*eee0*/  FSEL R2, R36, R3, P1 ;  /* 0x0000000324027208 */ /* 0x000fe40000800000 */
[----:B------:R-:W-:Y:S01]  /*eef0*/  FSEL R3, R37, R39, P1 ;  /* 0x0000002725037208 */ /* 0x000fe20000800000 */
[----:B------:R-:W-:Y:S07]  /*ef00*/  BRA `(.L_x_47949) ;  /* 0x0000002400187947 */ /* 0x000fee0003800000 */
.L_x_47977:
        /* <DEDUP_REMOVED lines=85> */
.L_x_47935:
        /* <DEDUP_REMOVED lines=23> */
.L_x_47984:
[----:B------:R-:W-:Y:S05]  /*f5d0*/  BSYNC B3 ;  /* 0x0000000000037941 */ /* 0x000fea0003800000 */
.L_x_47983:
        /* <DEDUP_REMOVED lines=26> */
.L_x_47986:
[----:B------:R-:W-:Y:S05]  /*f780*/  BSYNC B3 ;  /* 0x0000000000037941 */ /* 0x000fea0003800000 */
.L_x_47985:
        /* <DEDUP_REMOVED lines=135> */
.L_x_47988:
[----:B------:R-:W-:Y:S05]  /*10000*/  BSYNC B0 ;  /* 0x0000000000007941 */ /* 0x000fea0003800000 */
.L_x_47987:
        /* <DEDUP_REMOVED lines=8> */
.L_x_47990:
[----:B------:R-:W-:Y:S05]  /*10090*/  BSYNC B3 ;  /* 0x0000000000037941 */ /* 0x000fea0003800000 */
.L_x_47989:
        /* <DEDUP_REMOVED lines=82> */
.L_x_47992:
[----:B------:R-:W-:-:S04]  /*105c0*/  ISETP.GE.AND P0, PT, R37, RZ, PT ;  /* 0x000000ff2500720c */ /* 0x000fc80003f06270 */
[----:B------:R-:W-:Y:S02]  /*105d0*/  FSEL R2, RZ, 3.37028055040000000000e+12, P0 ;  /* 0x54442d18ff027808 */ /* 0x000fe40000000000 */
[----:B------:R-:W-:-:S07]  /*105e0*/  FSEL R3, RZ, 2.1426990032196044922, P0 ;  /* 0x400921fbff037808 */ /* 0x000fce0000000000 */
.L_x_47993:
[----:B------:R-:W-:Y:S05]  /*105f0*/  BSYNC B0 ;  /* 0x0000000000007941 */ /* 0x000fea0003800000 */
.L_x_47991:
[----:B------:R-:W-:Y:S01]  /*10600*/  DADD R36, |R36|, |R38| ;  /* 0x0000000024247229 */ /* 0x000fe20000000626 */
[----:B------:R-:W-:Y:S01]  /*10610*/  LOP3.LUT R39, R3, 0x80000000, R39, 0xb8, !PT ;  /* 0x8000000003277812 */ /* 0x000fe200078eb827 */
[----:B------:R-:W-:-:S06]  /*10620*/  DADD R8, R8, 1 ;  /* 0x3ff0000008087429 */ /* 0x000fcc0000000000 */
[----:B------:R-:W-:-:S06]  /*10630*/  DSETP.GTU.AND P0, PT, |R36|, +INF , PT ;  /* 0x7ff000002400742a */ /* 0x000fcc0003f0c200 */
[----:B------:R-:W-:Y:S02]  /*10640*/  FSEL R2, R36, R2, P0 ;  /* 0x0000000224027208 */ /* 0x000fe40000000000 */
[----:B------:R-:W-:Y:S01]  /*10650*/  FSEL R3, R37, R39, P0 ;  /* 0x0000002725037208 */ /* 0x000fe20000000000 */
[----:B------:R-:W-:Y:S06]  /*10660*/  BRA `(.L_x_47949) ;  /* 0x0000000c00407947 */ /* 0x000fec0003800000 */
.L_x_47934:
        /* <DEDUP_REMOVED lines=108> */
.L_x_47995:
[----:B------:R-:W-:Y:S05]  /*10d30*/  BSYNC B0 ;  /* 0x0000000000007941 */ /* 0x000fea0003800000 */
.L_x_47994:
        /* <DEDUP_REMOVED lines=8> */
.L_x_47997:
[----:B------:R-:W-:Y:S05]  /*10dc0*/  BSYNC B3 ;  /* 0x0000000000037941 */ /* 0x000fea0003800000 */
.L_x_47996:
        /* <DEDUP_REMOVED lines=82> */
.L_x_47999:
[----:B------:R-:W-:Y:S02]  /*112f0*/  FSEL R2, RZ, 3.37028055040000000000e+12, P2 ;  /* 0x54442d18ff027808 */ /* 0x000fe40001000000 */
[----:B------:R-:W-:-:S07]  /*11300*/  FSEL R3, RZ, 2.1426990032196044922, P2 ;  /* 0x400921fbff037808 */ /* 0x000fce0001000000 */
.L_x_48000:
[----:B------:R-:W-:Y:S05]  /*11310*/  BSYNC B0 ;  /* 0x0000000000007941 */ /* 0x000fea0003800000 */
.L_x_47998:
[----:B------:R-:W-:Y:S01]  /*11320*/  DADD R36, |R36|, |R38| ;  /* 0x0000000024247229 */ /* 0x000fe20000000626 */
[----:B------:R-:W-:-:S07]  /*11330*/  LOP3.LUT R39, R3, 0x80000000, R39, 0xb8, !PT ;  /* 0x8000000003277812 */ /* 0x000fce00078eb827 */
[----:B------:R-:W-:-:S06]  /*11340*/  DSETP.GTU.AND P0, PT, |R36|, +INF , PT ;  /* 0x7ff000002400742a */ /* 0x000fcc0003f0c200 */
[----:B------:R-:W-:Y:S02]  /*11350*/  FSEL R2, R36, R2, P0 ;  /* 0x0000000224027208 */ /* 0x000fe40000000000 */
[----:B------:R-:W-:-:S07]  /*11360*/  FSEL R3, R37, R39, P0 ;  /* 0x0000002725037208 */ /* 0x000fce0000000000 */
.L_x_47949:
[----:B------:R-:W-:Y:S05]  /*11370*/  BSYNC B2 ;  /* 0x0000000000027941 */ /* 0x000fea0003800000 */
.L_x_47933:
        /* <DEDUP_REMOVED lines=75> */
.L_x_48006:
[----:B------:R-:W-:Y:S05]  /*11830*/  BSYNC B0 ;  /* 0x0000000000007941 */ /* 0x000fea0003800000 */
.L_x_48005:
        /* <DEDUP_REMOVED lines=25> */
.L_x_48008:
[----:B------:R-:W-:Y:S01]  /*119d0*/  DMUL R8, RZ, R36 ;  /* 0x00000024ff087228 */ /* 0x000fe20000000000 */
[----:B------:R-:W-:-:S10]  /*119e0*/  IMAD.MOV.U32 R2, RZ, RZ, RZ ;  /* 0x000000ffff027224 */ /* 0x000fd400078e00ff */
.L_x_48009:
[----:B------:R-:W-:Y:S05]  /*119f0*/  BSYNC B2 ;  /* 0x0000000000027941 */ /* 0x000fea0003800000 */
.L_x_48007:
        /* <DEDUP_REMOVED lines=46> */
.L_x_48011:
[----:B------:R-:W-:Y:S01]  /*11ce0*/  DMUL R44, RZ, R36 ;  /* 0x00000024ff2c7228 */ /* 0x000fe20000000000 */
[----:B------:R-:W-:-:S10]  /*11cf0*/  IMAD.MOV.U32 R2, RZ, RZ, RZ ;  /* 0x000000ffff027224 */ /* 0x000fd400078e00ff */
.L_x_48012:
[----:B------:R-:W-:Y:S05]  /*11d00*/  BSYNC B2 ;  /* 0x0000000000027941 */ /* 0x000fea0003800000 */
.L_x_48010:
        /* <DEDUP_REMOVED lines=25> */
.L_x_48004:
        /* <DEDUP_REMOVED lines=63> */
.L_x_48014:
[----:B------:R-:W-:Y:S05]  /*12290*/  BSYNC B0 ;  /* 0x0000000000007941 */ /* 0x000fea0003800000 */
.L_x_48013:
        /* <DEDUP_REMOVED lines=25> */
.L_x_48016:
[----:B------:R-:W-:Y:S01]  /*12430*/  DMUL R8, RZ, R36 ;  /* 0x00000024ff087228 */ /* 0x000fe20000000000 */
[----:B------:R-:W-:-:S10]  /*12440*/  IMAD.MOV.U32 R2, RZ, RZ, RZ ;  /* 0x000000ffff027224 */ /* 0x000fd400078e00ff */
.L_x_48017:
[----:B------:R-:W-:Y:S05]  /*12450*/  BSYNC B2 ;  /* 0x0000000000027941 */ /* 0x000fea0003800000 */
.L_x_48015:
        /* <DEDUP_REMOVED lines=46> */
.L_x_48019:
[----:B------:R-:W-:Y:S01]  /*12740*/  DMUL R44, RZ, R36 ;  /* 0x00000024ff2c7228 */ /* 0x000fe20000000000 */
[----:B------:R-:W-:-:S10]  /*12750*/  IMAD.MOV.U32 R2, RZ, RZ, RZ ;  /* 0x000000ffff027224 */ /* 0x000fd400078e00ff */
.L_x_48020:
[----:B------:R-:W-:Y:S05]  /*12760*/  BSYNC B2 ;  /* 0x0000000000027941 */ /* 0x000fea0003800000 */
.L_x_48018:
        /* <DEDUP_REMOVED lines=39> */
.L_x_48003:
        /* <DEDUP_REMOVED lines=11> */
.L_x_48021:
[----:B------:R-:W-:-:S10]  /*12a90*/  DADD R8, R36, -R36 ;  /* 0x0000000024087229 */ /* 0x000fd40000000824 */
[----:B------:R-:W-:Y:S02]  /*12aa0*/  IMAD.MOV.U32 R10, RZ, RZ, R8 ;  /* 0x000000ffff0a7224 */ /* 0x000fe400078e0008 */
[----:B------:R-:W-:Y:S01]  /*12ab0*/  IMAD.MOV.U32 R11, RZ, RZ, R9 ;  /* 0x000000ffff0b7224 */ /* 0x000fe200078e0009 */
[----:B------:R-:W-:Y:S06]  /*12ac0*/  BRA `(.L_x_47932) ;  /* 0x0000000800907947 */ /* 0x000fec0003800000 */
.L_x_48002:
        /* <DEDUP_REMOVED lines=24> */
.L_x_48023:
[----:B------:R-:W-:Y:S01]  /*12c50*/  DMUL R44, RZ, R36 ;  /* 0x00000024ff2c7228 */ /* 0x000fe20000000000 */
[----:B------:R-:W-:-:S10]  /*12c60*/  IMAD.MOV.U32 R2, RZ, RZ, RZ ;  /* 0x000000ffff027224 */ /* 0x000fd400078e00ff */
.L_x_48024:
[----:B------:R-:W-:Y:S05]  /*12c70*/  BSYNC B2 ;  /* 0x0000000000027941 */ /* 0x000fea0003800000 */
.L_x_48022:
        /* <DEDUP_REMOVED lines=48> */
.L_x_48026:
[----:B------:R-:W-:Y:S01]  /*12f80*/  DMUL R10, RZ, R36 ;  /* 0x00000024ff0a7228 */ /* 0x000fe20000000000 */
[----:B------:R-:W-:-:S10]  /*12f90*/  IMAD.MOV.U32 R2, RZ, RZ, RZ ;  /* 0x000000ffff027224 */ /* 0x000fd400078e00ff */
.L_x_48027:
[----:B------:R-:W-:Y:S05]  /*12fa0*/  BSYNC B2 ;  /* 0x0000000000027941 */ /* 0x000fea0003800000 */
.L_x_48025:
        /* <DEDUP_REMOVED lines=24> */
.L_x_48001:
        /* <DEDUP_REMOVED lines=59> */
.L_x_48029:
[----:B------:R-:W-:Y:S05]  /*134e0*/  BSYNC B0 ;  /* 0x0000000000007941 */ /* 0x000fea0003800000 */
.L_x_48028:
[----:B------:R-:W-:Y:S02]  /*134f0*/  IMAD.MOV.U32 R10, RZ, RZ, R36 ;  /* 0x000000ffff0a7224 */ /* 0x000fe400078e0024 */
[----:B------:R-:W-:-:S07]  /*13500*/  IMAD.MOV.U32 R11, RZ, RZ, R37 ;  /* 0x000000ffff0b7224 */ /* 0x000fce00078e0025 */
.L_x_47932:
[----:B------:R-:W-:Y:S05]  /*13510*/  BSYNC B1 ;  /* 0x0000000000017941 */ /* 0x000fea0003800000 */
.L_x_47931:
[----:B------:R-:W-:Y:S01]  /*13520*/  VIADD R0, R6, 0x100 ;  /* 0x0000010006007836 */ /* 0x000fe20000000000 */
[----:B------:R-:W-:Y:S01]  /*13530*/  BSSY B1, `(.L_x_48030) ;  /* 0x0000997000017945 */ /* 0x000fe20003800000 */
[----:B------:R-:W-:Y:S02]  /*13540*/  CS2R R38, SRZ ;  /* 0x0000000000267805 */ /* 0x000fe4000001ff00 */
[----:B------:R-:W-:Y:S02]  /*13550*/  CS2R R34, SRZ ;  /* 0x0000000000227805 */ /* 0x000fe4000001ff00 */
[----:B------:R-:W-:Y:S02]  /*13560*/  CS2R R32, SRZ ;  /* 0x0000000000207805 */ /* 0x000fe4000001ff00 */
        /* <DEDUP_REMOVED lines=118> */
.L_x_48039:
        /* <DEDUP_REMOVED lines=22> */
.L_x_48042:
[----:B------:R-:W-:Y:S05]  /*13e30*/  BSYNC B4 ;  /* 0x0000000000047941 */ /* 0x000fea0003800000 */
.L_x_48041:
        /* <DEDUP_REMOVED lines=29> */
.L_x_48040:
[----:B------:R-:W-:Y:S05]  /*14010*/  BSYNC B3 ;  /* 0x0000000000037941 */ /* 0x000fea0003800000 */
.L_x_48038:
        /* <DEDUP_REMOVED lines=21> */
.L_x_48044:
[----:B------:R-:W-:Y:S05]  /*14170*/  BSYNC B3 ;  /* 0x0000000000037941 */ /* 0x000fea0003800000 */
.L_x_48043:
        /* <DEDUP_REMOVED lines=82> */
.L_x_48046:
[----:B------:R-:W-:-:S04]  /*146a0*/  ISETP.GE.AND P0, PT, R29, RZ, PT ;  /* 0x000000ff1d00720c */ /* 0x000fc80003f06270 */
[----:B------:R-:W-:Y:S02]  /*146b0*/  FSEL R2, RZ, 3.37028055040000000000e+12, P0 ;  /* 0x54442d18ff027808 */ /* 0x000fe40000000000 */
[----:B------:R-:W-:-:S07]  /*146c0*/  FSEL R3, RZ, 2.1426990032196044922, P0 ;  /* 0x400921fbff037808 */ /* 0x000fce0000000000 */
.L_x_48047:
[----:B------:R-:W-:Y:S05]  /*146d0*/  BSYNC B0 ;  /* 0x0000000000007941 */ /* 0x000fea0003800000 */
.L_x_48045:
[----:B------:R-:W-:Y:S01]  /*146e0*/  DADD R28, |R28|, |R30| ;  /* 0x000000001c1c7229 */ /* 0x000fe2000000061e */
[----:B------:R-:W-:Y:S01]  /*146f0*/  LOP3.LUT R31, R3, 0x80000000, R31, 0xb8, !PT ;  /* 0x80000000031f7812 */ /* 0x000fe200078eb81f */
[----:B------:R-:W-:-:S06]  /*14700*/  DMUL R32, R32, 0.5 ;  /* 0x3fe0000020207828 */ /* 0x000fcc0000000000 */
[----:B------:R-:W-:-:S06]  /*14710*/  DSETP.GTU.AND P0, PT, |R28|, +INF , PT ;  /* 0x7ff000001c00742a */ /* 0x000fcc0003f0c200 */
[----:B------:R-:W-:Y:S02]  /*14720*/  FSEL R2, R28, R2, P0 ;  /* 0x000000021c027208 */ /* 0x000fe40000000000 */
[----:B------:R-:W-:Y:S01]  /*14730*/  FSEL R3, R29, R31, P0 ;  /* 0x0000001f1d037208 */ /* 0x000fe20000000000 */
[----:B------:R-:W-:Y:S06]  /*14740*/  BRA `(.L_x_48048) ;  /* 0x0000006400647947 */ /* 0x000fec0003800000 */
.L_x_48037:
        /* <DEDUP_REMOVED lines=99> */
.L_x_48051:
[----:B------:R-:W-:Y:S05]  /*14d80*/  BSYNC B0 ;  /* 0x0000000000007941 */ /* 0x000fea0003800000 */
.L_x_48050:
        /* <DEDUP_REMOVED lines=8> */
.L_x_48053:
[----:B------:R-:W-:Y:S05]  /*14e10*/  BSYNC B3 ;  /* 0x0000000000037941 */ /* 0x000fea0003800000 */
.L_x_48052:
        /* <DEDUP_REMOVED lines=82> */
.L_x_48055:
[----:B------:R-:W-:-:S04]  /*15340*/  ISETP.GE.AND P0, PT, R29, RZ, PT ;  /* 0x000000ff1d00720c */ /* 0x000fc80003f06270 */
[----:B------:R-:W-:Y:S02]  /*15350*/  FSEL R2, RZ, 3.37028055040000000000e+12, P0 ;  /* 0x54442d18ff027808 */ /* 0x000fe40000000000 */
[----:B------:R-:W-:-:S07]  /*15360*/  FSEL R3, RZ, 2.1426990032196044922, P0 ;  /* 0x400921fbff037808 */ /* 0x000fce0000000000 */
.L_x_48056:
[----:B------:R-:W-:Y:S05]  /*15370*/  BSYNC B0 ;  /* 0x0000000000007941 */ /* 0x000fea0003800000 */
.L_x_48054:
[----:B------:R-:W-:Y:S01]  /*15380*/  DADD R28, |R28|, |R30| ;  /* 0x000000001c1c7229 */ /* 0x000fe2000000061e */
[----:B------:R-:W-:Y:S01]  /*15390*/  LOP3.LUT R31, R3, 0x80000000, R31, 0xb8, !PT ;  /* 0x80000000031f7812 */ /* 0x000fe200078eb81f */
[----:B------:R-:W-:-:S06]  /*153a0*/  DMUL R32, R32, 0.5 ;  /* 0x3fe0000020207828 */ /* 0x000fcc0000000000 */
[----:B------:R-:W-:-:S06]  /*153b0*/  DSETP.GTU.AND P0, PT, |R28|, +INF , PT ;  /* 0x7ff000001c00742a */ /* 0x000fcc0003f0c200 */
[----:B------:R-:W-:Y:S02]  /*153c0*/  FSEL R2, R28, R2, P0 ;  /* 0x000000021c027208 */ /* 0x000fe40000000000 */
[----:B------:R-:W-:Y:S01]  /*153d0*/  FSEL R3, R29, R31, P0 ;  /* 0x0000001f1d037208 */ /* 0x000fe20000000000 */
[----:B------:R-:W-:Y:S06]  /*153e0*/  BRA `(.L_x_48048) ;  /* 0x00000058003c7947 */ /* 0x000fec0003800000 */
.L_x_48049:
        /* <DEDUP_REMOVED lines=29> */
.L_x_48058:
        /* <DEDUP_REMOVED lines=85> */
.L_x_48057:
        /* <DEDUP_REMOVED lines=97> */
.L_x_48060:
        /* <DEDUP_REMOVED lines=22> */
.L_x_48063:
[----:B------:R-:W-:Y:S05]  /*16280*/  BSYNC B4 ;  /* 0x0000000000047941 */ /* 0x000fea0003800000 */
.L_x_48062:
        /* <DEDUP_REMOVED lines=29> */
.L_x_48061:
[----:B------:R-:W-:Y:S05]  /*16460*/  BSYNC B3 ;  /* 0x0000000000037941 */ /* 0x000fea0003800000 */
.L_x_48059:
        /* <DEDUP_REMOVED lines=21> */
.L_x_48065:
[----:B------:R-:W-:Y:S05]  /*165c0*/  BSYNC B3 ;  /* 0x0000000000037941 */ /* 0x000fea0003800000 */
.L_x_48064:
        /* <DEDUP_REMOVED lines=82> */
.L_x_48067:
[----:B------:R-:W-:-:S04]  /*16af0*/  ISETP.GE.AND P0, PT, R29, RZ, PT ;  /* 0x000000ff1d00720c */ /* 0x000fc80003f06270 */
[----:B------:R-:W-:Y:S02]  /*16b00*/  FSEL R2, RZ, 3.37028055040000000000e+12, P0 ;  /* 0x54442d18ff027808 */ /* 0x000fe40000000000 */
[----:B------:R-:W-:-:S07]  /*16b10*/  FSEL R3, RZ, 2.1426990032196044922, P0 ;  /* 0x400921fbff037808 */ /* 0x000fce0000000000 */
.L_x_48068:
[----:B------:R-:W-:Y:S05]  /*16b20*/  BSYNC B0 ;  /* 0x0000000000007941 */ /* 0x000fea0003800000 */
.L_x_48066:
[----:B------:R-:W-:Y:S01]  /*16b30*/  DADD R28, |R28|, |R30| ;  /* 0x000000001c1c7229 */ /* 0x000fe2000000061e */
[----:B------:R-:W-:Y:S01]  /*16b40*/  LOP3.LUT R31, R3, 0x80000000, R31, 0xb8, !PT ;  /* 0x80000000031f7812 */ /* 0x000fe200078eb81f */
[----:B------:R-:W-:-:S06]  /*16b50*/  DMUL R32, R32, 0.5 ;  /* 0x3fe0000020207828 */ /* 0x000fcc0000000000 */
[----:B------:R-:W-:-:S06]  /*16b60*/  DSETP.GTU.AND P0, PT, |R28|, +INF , PT ;  /* 0x7ff000001c00742a */ /* 0x000fcc0003f0c200 */
[----:B------:R-:W-:Y:S02]  /*16b70*/  FSEL R2, R28, R2, P0 ;  /* 0x000000021c027208 */ /* 0x000fe40000000000 */
[----:B------:R-:W-:Y:S01]  /*16b80*/  FSEL R3, R29, R31, P0 ;  /* 0x0000001f1d037208 */ /* 0x000fe20000000000 */
[----:B------:R-:W-:Y:S06]  /*16b90*/  BRA `(.L_x_48048) ;  /* 0x0000004000507947 */ /* 0x000fec0003800000 */
.L_x_48036:
        /* <DEDUP_REMOVED lines=16> */
[----:B------:R-:W-:Y:S02]  /*16ca0*/  SEL R32, R44, R2, P2 ;  /* 0x000000022c207207 */ /* 0x000fe40001000000 */
[----:B------:R-:W-:Y:S02]  /*16cb0*/  ISETP.GE.U32.AND P3, PT, R5, 0x7ff00000, PT ;  /* 0x7ff000000500780c */ /* 0x000fe40003f66070 */
[C---:B------:R-:W-:Y:S01]  /*16cc0*/  DMUL R42, R40.reuse, R4 ;  /* 0x00000004282a7228 */ /* 0x040fe20000000000 */
[----:B------:R-:W-:Y:S01]  /*16cd0*/  FSETP.GEU.AND P5, PT, |R35|, 6.5827683646048100446e-37, PT ;  /* 0x036000002300780b */ /* 0x000fe20003fae200 */
[----:B------:R-:W-:Y:S01]  /*16ce0*/  DMUL R2, R40, R32 ;  /* 0x0000002028027228 */ /* 0x000fe20000000000 */
[----:B------:R-:W-:-:S05]  /*16cf0*/  IMAD.U32 R41, RZ, RZ, UR4 ;  /* 0x00000004ff297e24 */ /* 0x000fca000f8e00ff */
        /* <DEDUP_REMOVED lines=113> */
.L_x_48070:
[----:B------:R-:W-:Y:S05]  /*17410*/  BSYNC B0 ;  /* 0x0000000000007941 */ /* 0x000fea0003800000 */
.L_x_48069:
        /* <DEDUP_REMOVED lines=8> */
.L_x_48072:
[----:B------:R-:W-:Y:S05]  /*174a0*/  BSYNC B3 ;  /* 0x0000000000037941 */ /* 0x000fea0003800000 */
.L_x_48071:
        /* <DEDUP_REMOVED lines=82> */
.L_x_48074:
[----:B------:R-:W-:-:S04]  /*179d0*/  ISETP.GE.AND P0, PT, R29, RZ, PT ;  /* 0x000000ff1d00720c */ /* 0x000fc80003f06270 */
[----:B------:R-:W-:Y:S02]  /*179e0*/  FSEL R2, RZ, 3.37028055040000000000e+12, P0 ;  /* 0x54442d18ff027808 */ /* 0x000fe40000000000 */
[----:B------:R-:W-:-:S07]  /*179f0*/  FSEL R3, RZ, 2.1426990032196044922, P0 ;  /* 0x400921fbff037808 */ /* 0x000fce0000000000 */
.L_x_48075:
[----:B------:R-:W-:Y:S05]  /*17a00*/  BSYNC B0 ;  /* 0x0000000000007941 */ /* 0x000fea0003800000 */
.L_x_48073:
[----:B------:R-:W-:Y:S01]  /*17a10*/  DADD R28, |R28|, |R30| ;  /* 0x000000001c1c7229 */ /* 0x000fe2000000061e */
[----:B------:R-:W-:-:S07]  /*17a20*/  LOP3.LUT R31, R3, 0x80000000, R31, 0xb8, !PT ;  /* 0x80000000031f7812 */ /* 0x000fce00078eb81f */
[----:B------:R-:W-:-:S06]  /*17a30*/  DSETP.GTU.AND P0, PT, |R28|, +INF , PT ;  /* 0x7ff000001c00742a */ /* 0x000fcc0003f0c200 */
[----:B------:R-:W-:Y:S02]  /*17a40*/  FSEL R2, R28, R2, P0 ;  /* 0x000000021c027208 */ /* 0x000fe40000000000 */
[----:B------:R-:W-:Y:S01]  /*17a50*/  FSEL R3, R29, R31, P0 ;  /* 0x0000001f1d037208 */ /* 0x000fe20000000000 */
[----:B------:R-:W-:Y:S06]  /*17a60*/  BRA `(.L_x_48048) ;  /* 0x00000030009c7947 */ /* 0x000fec0003800000 */
.L_x_48035:
        /* <DEDUP_REMOVED lines=90> */
.L_x_48078:
        /* <DEDUP_REMOVED lines=20> */
.L_x_48081:
[----:B------:R-:W-:Y:S05]  /*18150*/  BSYNC B4 ;  /* 0x0000000000047941 */ /* 0x000fea0003800000 */
.L_x_48080:
        /* <DEDUP_REMOVED lines=29> */
.L_x_48079:
[----:B------:R-:W-:Y:S05]  /*18330*/  BSYNC B3 ;  /* 0x0000000000037941 */ /* 0x000fea0003800000 */
.L_x_48077:
        /* <DEDUP_REMOVED lines=73> */
[----:B------:R-:W-:Y:S01]  /*187d0*/  FSEL R30, R35, R33, !P1 ;  /* 0x00000021231e7208 */ /* 0x000fe20004800000 */
[----:B------:R-:W-:Y:S01]  /*187e0*/  DMUL R32, R4, 0.5 ;  /* 0x3fe0000004207828 */ /* 0x000fe20000000000 */
        /* <DEDUP_REMOVED lines=8> */
.L_x_48076:
        /* <DEDUP_REMOVED lines=85> */
.L_x_48034:
        /* <DEDUP_REMOVED lines=23> */
.L_x_48083:
[----:B------:R-:W-:Y:S05]  /*18f30*/  BSYNC B3 ;  /* 0x0000000000037941 */ /* 0x000fea0003800000 */
.L_x_48082:
        /* <DEDUP_REMOVED lines=26> */
.L_x_48085:
[----:B------:R-:W-:Y:S05]  /*190e0*/  BSYNC B3 ;  /* 0x0000000000037941 */ /* 0x000fea0003800000 */
.L_x_48084:
        /* <DEDUP_REMOVED lines=20> */
[C---:B------:R-:W-:Y:S02]  /*19230*/  DMUL R42, R40.reuse, R4 ;  /* 0x00000004282a7228 */ /* 0x040fe40000000000 */
        /* <DEDUP_REMOVED lines=115> */
.L_x_48087:
[----:B------:R-:W-:Y:S05]  /*19970*/  BSYNC B0 ;  /* 0x0000000000007941 */ /* 0x000fea0003800000 */
.L_x_48086:
        /* <DEDUP_REMOVED lines=8> */
.L_x_48089:
[----:B------:R-:W-:Y:S05]  /*19a00*/  BSYNC B3 ;  /* 0x0000000000037941 */ /* 0x000fea0003800000 */
.L_x_48088:
        /* <DEDUP_REMOVED lines=82> */
.L_x_48091:
[----:B------:R-:W-:-:S04]  /*19f30*/  ISETP.GE.AND P0, PT, R29, RZ, PT ;  /* 0x000000ff1d00720c */ /* 0x000fc80003f06270 */
[----:B------:R-:W-:Y:S02]  /*19f40*/  FSEL R2, RZ, 3.37028055040000000000e+12, P0 ;  /* 0x54442d18ff027808 */ /* 0x000fe40000000000 */
[----:B------:R-:W-:-:S07]  /*19f50*/  FSEL R3, RZ, 2.1426990032196044922, P0 ;  /* 0x400921fbff037808 */ /* 0x000fce0000000000 */
.L_x_48092:
[----:B------:R-:W-:Y:S05]  /*19f60*/  BSYNC B0 ;  /* 0x0000000000007941 */ /* 0x000fea0003800000 */
.L_x_48090:
[----:B------:R-:W-:Y:S01]  /*19f70*/  DADD R28, |R28|, |R30| ;  /* 0x000000001c1c7229 */ /* 0x000fe2000000061e */
[----:B------:R-:W-:Y:S01]  /*19f80*/  LOP3.LUT R31, R3, 0x80000000, R31, 0xb8, !PT ;  /* 0x80000000031f7812 */ /* 0x000fe200078eb81f */
[----:B------:R-:W-:-:S06]  /*19f90*/  DADD R32, R32, 1 ;  /* 0x3ff0000020207429 */ /* 0x000fcc0000000000 */
[----:B------:R-:W-:-:S06]  /*19fa0*/  DSETP.GTU.AND P0, PT, |R28|, +INF , PT ;  /* 0x7ff000001c00742a */ /* 0x000fcc0003f0c200 */
[----:B------:R-:W-:Y:S02]  /*19fb0*/  FSEL R2, R28, R2, P0 ;  /* 0x000000021c027208 */ /* 0x000fe40000000000 */
[----:B------:R-:W-:Y:S01]  /*19fc0*/  FSEL R3, R29, R31, P0 ;  /* 0x0000001f1d037208 */ /* 0x000fe20000000000 */
[----:B------:R-:W-:Y:S06]  /*19fd0*/  BRA `(.L_x_48048) ;  /* 0x0000000c00407947 */ /* 0x000fec0003800000 */
.L_x_48033:
        /* <DEDUP_REMOVED lines=108> */
.L_x_48094:
[----:B------:R-:W-:Y:S05]  /*1a6a0*/  BSYNC B0 ;  /* 0x0000000000007941 */ /* 0x000fea0003800000 */
.L_x_48093:
        /* <DEDUP_REMOVED lines=8> */
.L_x_48096:
[----:B------:R-:W-:Y:S05]  /*1a730*/  BSYNC B3 ;  /* 0x0000000000037941 */ /* 0x000fea0003800000 */
.L_x_48095:
        /* <DEDUP_REMOVED lines=82> */
.L_x_48098:
[----:B------:R-:W-:Y:S02]  /*1ac60*/  FSEL R2, RZ, 3.37028055040000000000e+12, P2 ;  /* 0x54442d18ff027808 */ /* 0x000fe40001000000 */
[----:B------:R-:W-:-:S07]  /*1ac70*/  FSEL R3, RZ, 2.1426990032196044922, P2 ;  /* 0x400921fbff037808 */ /* 0x000fce0001000000 */
.L_x_48099:
[----:B------:R-:W-:Y:S05]  /*1ac80*/  BSYNC B0 ;  /* 0x0000000000007941 */ /* 0x000fea0003800000 */
.L_x_48097:
[----:B------:R-:W-:Y:S01]  /*1ac90*/  DADD R28, |R28|, |R30| ;  /* 0x000000001c1c7229 */ /* 0x000fe2000000061e */
[----:B------:R-:W-:-:S07]  /*1aca0*/  LOP3.LUT R31, R3, 0x80000000, R31, 0xb8, !PT ;  /* 0x80000000031f7812 */ /* 0x000fce00078eb81f */
[----:B------:R-:W-:-:S06]  /*1acb0*/  DSETP.GTU.AND P0, PT, |R28|, +INF , PT ;  /* 0x7ff000001c00742a */ /* 0x000fcc0003f0c200 */
[----:B------:R-:W-:Y:S02]  /*1acc0*/  FSEL R2, R28, R2, P0 ;  /* 0x000000021c027208 */ /* 0x000fe40000000000 */
[----:B------:R-:W-:-:S07]  /*1acd0*/  FSEL R3, R29, R31, P0 ;  /* 0x0000001f1d037208 */ /* 0x000fce0000000000 */
.L_x_48048:
[----:B------:R-:W-:Y:S05]  /*1ace0*/  BSYNC B2 ;  /* 0x0000000000027941 */ /* 0x000fea0003800000 */
.L_x_48032:
        /* <DEDUP_REMOVED lines=75> */
.L_x_48105:
[----:B------:R-:W-:Y:S05]  /*1b1a0*/  BSYNC B0 ;  /* 0x0000000000007941 */ /* 0x000fea0003800000 */
.L_x_48104:
        /* <DEDUP_REMOVED lines=25> */
.L_x_48107:
[----:B------:R-:W-:Y:S01]  /*1b340*/  DMUL R32, RZ, R28 ;  /* 0x0000001cff207228 */ /* 0x000fe20000000000 */
[----:B------:R-:W-:-:S10]  /*1b350*/  IMAD.MOV.U32 R2, RZ, RZ, RZ ;  /* 0x000000ffff027224 */ /* 0x000fd400078e00ff */
.L_x_48108:
[----:B------:R-:W-:Y:S05]  /*1b360*/  BSYNC B2 ;  /* 0x0000000000027941 */ /* 0x000fea0003800000 */
.L_x_48106:
        /* <DEDUP_REMOVED lines=46> */
.L_x_48110:
[----:B------:R-:W-:Y:S01]  /*1b650*/  DMUL R44, RZ, R28 ;  /* 0x0000001cff2c7228 */ /* 0x000fe20000000000 */
[----:B------:R-:W-:-:S10]  /*1b660*/  IMAD.MOV.U32 R2, RZ, RZ, RZ ;  /* 0x000000ffff027224 */ /* 0x000fd400078e00ff */
.L_x_48111:
[----:B------:R-:W-:Y:S05]  /*1b670*/  BSYNC B2 ;  /* 0x0000000000027941 */ /* 0x000fea0003800000 */
.L_x_48109:
        /* <DEDUP_REMOVED lines=25> */
.L_x_48103:
        /* <DEDUP_REMOVED lines=63> */
.L_x_48113:
[----:B------:R-:W-:Y:S05]  /*1bc00*/  BSYNC B0 ;  /* 0x0000000000007941 */ /* 0x000fea0003800000 */
.L_x_48112:
        /* <DEDUP_REMOVED lines=25> */
.L_x_48115:
[----:B------:R-:W-:Y:S01]  /*1bda0*/  DMUL R24, RZ, R28 ;  /* 0x0000001cff187228 */ /* 0x000fe20000000000 */
[----:B------:R-:W-:-:S10]  /*1bdb0*/  IMAD.MOV.U32 R2, RZ, RZ, RZ ;  /* 0x000000ffff027224 */ /* 0x000fd400078e00ff */
.L_x_48116:
[----:B------:R-:W-:Y:S05]  /*1bdc0*/  BSYNC B2 ;  /* 0x0000000000027941 */ /* 0x000fea0003800000 */
.L_x_48114:
        /* <DEDUP_REMOVED lines=46> */
.L_x_48118:
[----:B------:R-:W-:Y:S01]  /*1c0b0*/  DMUL R44, RZ, R28 ;  /* 0x0000001cff2c7228 */ /* 0x000fe20000000000 */
[----:B------:R-:W-:-:S10]  /*1c0c0*/  IMAD.MOV.U32 R2, RZ, RZ, RZ ;  /* 0x000000ffff027224 */ /* 0x000fd400078e00ff */
.L_x_48119:
[----:B------:R-:W-:Y:S05]  /*1c0d0*/  BSYNC B2 ;  /* 0x0000000000027941 */ /* 0x000fea0003800000 */
.L_x_48117:
        /* <DEDUP_REMOVED lines=39> */
.L_x_48102:
        /* <DEDUP_REMOVED lines=11> */
.L_x_48120:
[----:B------:R-:W-:-:S10]  /*1c400*/  DADD R32, R28, -R28 ;  /* 0x000000001c207229 */ /* 0x000fd4000000081c */
[----:B------:R-:W-:Y:S02]  /*1c410*/  IMAD.MOV.U32 R34, RZ, RZ, R32 ;  /* 0x000000ffff227224 */ /* 0x000fe400078e0020 */
[----:B------:R-:W-:Y:S01]  /*1c420*/  IMAD.MOV.U32 R35, RZ, RZ, R33 ;  /* 0x000000ffff237224 */ /* 0x000fe200078e0021 */
[----:B------:R-:W-:Y:S06]  /*1c430*/  BRA `(.L_x_48031) ;  /* 0x0000000800987947 */ /* 0x000fec0003800000 */
.L_x_48101:
        /* <DEDUP_REMOVED lines=23> */
[----:B------:R-:W-:Y:S01]  /*1c5b0*/  IMAD.MOV.U32 R0, RZ, RZ, R2 ;  /* 0x000000ffff007224 */ /* 0x000fe200078e0002 */
[----:B------:R-:W-:Y:S06]  /*1c5c0*/  BRA `(.L_x_48123) ;  /* 0x0000000000087947 */ /* 0x000fec0003800000 */
.L_x_48122:
[----:B------:R-:W-:Y:S01]  /*1c5d0*/  DMUL R44, RZ, R28 ;  /* 0x0000001cff2c7228 */ /* 0x000fe20000000000 */
[----:B------:R-:W-:-:S10]  /*1c5e0*/  IMAD.MOV.U32 R0, RZ, RZ, RZ ;  /* 0x000000ffff007224 */ /* 0x000fd400078e00ff */
.L_x_48123:
[----:B------:R-:W-:Y:S05]  /*1c5f0*/  BSYNC B2 ;  /* 0x0000000000027941 */ /* 0x000fea0003800000 */
.L_x_48121:
        /* <DEDUP_REMOVED lines=46> */
[----:B------:R-:W-:Y:S02]  /*1c8e0*/  IMAD.MOV.U32 R34, RZ, RZ, R44 ;  /* 0x000000ffff227224 */ /* 0x000fe400078e002c */
[----:B------:R-:W-:Y:S01]  /*1c8f0*/  IMAD.MOV.U32 R35, RZ, RZ, R45 ;  /* 0x000000ffff237224 */ /* 0x000fe200078e002d */
[----:B------:R-:W-:Y:S06]  /*1c900*/  BRA `(.L_x_48126) ;  /* 0x0000000000087947 */ /* 0x000fec0003800000 */
.L_x_48125:
[----:B------:R-:W-:Y:S01]  /*1c910*/  DMUL R34, RZ, R28 ;  /* 0x0000001cff227228 */ /* 0x000fe20000000000 */
[----:B------:R-:W-:-:S10]  /*1c920*/  IMAD.MOV.U32 R0, RZ, RZ, RZ ;  /* 0x000000ffff007224 */ /* 0x000fd400078e00ff */
.L_x_48126:
[----:B------:R-:W-:Y:S05]  /*1c930*/  BSYNC B2 ;  /* 0x0000000000027941 */ /* 0x000fea0003800000 */
.L_x_48124:
        /* <DEDUP_REMOVED lines=24> */
.L_x_48100:
        /* <DEDUP_REMOVED lines=59> */
.L_x_48128:
[----:B------:R-:W-:Y:S05]  /*1ce70*/  BSYNC B0 ;  /* 0x0000000000007941 */ /* 0x000fea0003800000 */
.L_x_48127:
[----:B------:R-:W-:Y:S02]  /*1ce80*/  IMAD.MOV.U32 R34, RZ, RZ, R28 ;  /* 0x000000ffff227224 */ /* 0x000fe400078e001c */
[----:B------:R-:W-:-:S07]  /*1ce90*/  IMAD.MOV.U32 R35, RZ, RZ, R29 ;  /* 0x000000ffff237224 */ /* 0x000fce00078e001d */
.L_x_48031:
[----:B------:R-:W-:Y:S05]  /*1cea0*/  BSYNC B1 ;  /* 0x0000000000017941 */ /* 0x000fea0003800000 */
.L_x_48030:
[----:B------:R-:W-:Y:S01]  /*1ceb0*/  VIADD R0, R6, 0x180 ;  /* 0x0000018006007836 */ /* 0x000fe20000000000 */
[----:B------:R-:W-:Y:S01]  /*1cec0*/  BSSY B1, `(.L_x_48129) ;  /* 0x0000991000017945 */ /* 0x000fe20003800000 */
[----:B------:R-:W-:-:S03]  /*1ced0*/  CS2R R36, SRZ ;  /* 0x0000000000247805 */ /* 0x000fc6000001ff00 */
        /* <DEDUP_REMOVED lines=118> */
.L_x_48138:
        /* <DEDUP_REMOVED lines=20> */
.L_x_48141:
[----:B------:R-:W-:Y:S05]  /*1d780*/  BSYNC B4 ;  /* 0x0000000000047941 */ /* 0x000fea0003800000 */
.L_x_48140:
        /* <DEDUP_REMOVED lines=29> */
.L_x_48139:
[----:B------:R-:W-:Y:S05]  /*1d960*/  BSYNC B3 ;  /* 0x0000000000037941 */ /* 0x000fea0003800000 */
.L_x_48137:
        /* <DEDUP_REMOVED lines=21> */
.L_x_48143:
[----:B------:R-:W-:Y:S05]  /*1dac0*/  BSYNC B3 ;  /* 0x0000000000037941 */ /* 0x000fea0003800000 */
.L_x_48142:
        /* <DEDUP_REMOVED lines=82> */
.L_x_48145:
[----:B------:R-:W-:-:S04]  /*1dff0*/  ISETP.GE.AND P0, PT, R21, RZ, PT ;  /* 0x000000ff1500720c */ /* 0x000fc80003f06270 */
[----:B------:R-:W-:Y:S02]  /*1e000*/  FSEL R2, RZ, 3.37028055040000000000e+12, P0 ;  /* 0x54442d18ff027808 */ /* 0x000fe40000000000 */
[----:B------:R-:W-:-:S07]  /*1e010*/  FSEL R3, RZ, 2.1426990032196044922, P0 ;  /* 0x400921fbff037808 */ /* 0x000fce0000000000 */
.L_x_48146:
[----:B------:R-:W-:Y:S05]  /*1e020*/  BSYNC B0 ;  /* 0x0000000000007941 */ /* 0x000fea0003800000 */
.L_x_48144:
[----:B------:R-:W-:Y:S01]  /*1e030*/  DADD R20, |R20|, |R22| ;  /* 0x0000000014147229 */ /* 0x000fe20000000616 */
[----:B------:R-:W-:Y:S01]  /*1e040*/  LOP3.LUT R23, R3, 0x80000000, R23, 0xb8, !PT ;  /* 0x8000000003177812 */ /* 0x000fe200078eb817 */
[----:B------:R-:W-:-:S06]  /*1e050*/  DMUL R24, R24, 0.5 ;  /* 0x3fe0000018187828 */ /* 0x000fcc0000000000 */
[----:B------:R-:W-:-:S06]  /*1e060*/  DSETP.GTU.AND P0, PT, |R20|, +INF , PT ;  /* 0x7ff000001400742a */ /* 0x000fcc0003f0c200 */
[----:B------:R-:W-:Y:S02]  /*1e070*/  FSEL R2, R20, R2, P0 ;  /* 0x0000000214027208 */ /* 0x000fe40000000000 */
[----:B------:R-:W-:Y:S01]  /*1e080*/  FSEL R3, R21, R23, P0 ;  /* 0x0000001715037208 */ /* 0x000fe20000000000 */
[----:B------:R-:W-:Y:S06]  /*1e090*/  BRA `(.L_x_48147) ;  /* 0x00000064004c7947 */ /* 0x000fec0003800000 */
.L_x_48136:
        /* <DEDUP_REMOVED lines=99> */
.L_x_48150:
[----:B------:R-:W-:Y:S05]  /*1e6d0*/  BSYNC B0 ;  /* 0x0000000000007941 */ /* 0x000fea0003800000 */
.L_x_48149:
        /* <DEDUP_REMOVED lines=8> */
.L_x_48152:
[----:B------:R-:W-:Y:S05]  /*1e760*/  BSYNC B3 ;  /* 0x0000000000037941 */ /* 0x000fea0003800000 */
.L_x_48151:
        /* <DEDUP_REMOVED lines=82> */
.L_x_48154:
[----:B------:R-:W-:-:S04]  /*1ec90*/  ISETP.GE.AND P0, PT, R21, RZ, PT ;  /* 0x000000ff1500720c */ /* 0x000fc80003f06270 */
[----:B------:R-:W-:Y:S02]  /*1eca0*/  FSEL R2, RZ, 3.37028055040000000000e+12, P0 ;  /* 0x54442d18ff027808 */ /* 0x000fe40000000000 */
[----:B------:R-:W-:-:S07]  /*1ecb0*/  FSEL R3, RZ, 2.1426990032196044922, P0 ;  /* 0x400921fbff037808 */ /* 0x000fce0000000000 */
.L_x_48155:
[----:B------:R-:W-:Y:S05]  /*1ecc0*/  BSYNC B0 ;  /* 0x0000000000007941 */ /* 0x000fea0003800000 */
.L_x_48153:
[----:B------:R-:W-:Y:S01]  /*1ecd0*/  DADD R20, |R20|, |R22| ;  /* 0x0000000014147229 */ /* 0x000fe20000000616 */
[----:B------:R-:W-:Y:S01]  /*1ece0*/  LOP3.LUT R23, R3, 0x80000000, R23, 0xb8, !PT ;  /* 0x8000000003177812 */ /* 0x000fe200078eb817 */
[----:B------:R-:W-:-:S06]  /*1ecf0*/  DMUL R24, R24, 0.5 ;  /* 0x3fe0000018187828 */ /* 0x000fcc0000000000 */
[----:B------:R-:W-:-:S06]  /*1ed00*/  DSETP.GTU.AND P0, PT, |R20|, +INF , PT ;  /* 0x7ff000001400742a */ /* 0x000fcc0003f0c200 */
[----:B------:R-:W-:Y:S02]  /*1ed10*/  FSEL R2, R20, R2, P0 ;  /* 0x0000000214027208 */ /* 0x000fe40000000000 */
[----:B------:R-:W-:Y:S01]  /*1ed20*/  FSEL R3, R21, R23, P0 ;  /* 0x0000001715037208 */ /* 0x000fe20000000000 */
[----:B------:R-:W-:Y:S06]  /*1ed30*/  BRA `(.L_x_48147) ;  /* 0x0000005800247947 */ /* 0x000fec0003800000 */
.L_x_48148:
        /* <DEDUP_REMOVED lines=29> */
.L_x_48157:
        /* <DEDUP_REMOVED lines=81> */
.L_x_48156:
        /* <DEDUP_REMOVED lines=97> */
.L_x_48159:
        /* <DEDUP_REMOVED lines=20> */
.L_x_48162:
[----:B------:R-:W-:Y:S05]  /*1fb70*/  BSYNC B4 ;  /* 0x0000000000047941 */ /* 0x000fea0003800000 */
.L_x_48161:
        /* <DEDUP_REMOVED lines=29> */
.L_x_48160:
[----:B------:R-:W-:Y:S05]  /*1fd50*/  BSYNC B3 ;  /* 0x0000000000037941 */ /* 0x000fea0003800000 */
.L_x_48158:
        /* <DEDUP_REMOVED lines=21> */
.L_x_48164:
[----:B------:R-:W-:Y:S05]  /*1feb0*/  BSYNC B3 ;  /* 0x0000000000037941 */ /* 0x000fea0003800000 */
.L_x_48163:
        /* <DEDUP_REMOVED lines=82> */
.L_x_48166:
[----:B------:R-:W-:-:S04]  /*203e0*/  ISETP.GE.AND P0, PT, R21, RZ, PT ;  /* 0x000000ff1500720c */ /* 0x000fc80003f06270 */
[----:B------:R-:W-:Y:S02]  /*203f0*/  FSEL R2, RZ, 3.37028055040000000000e+12, P0 ;  /* 0x54442d18ff027808 */ /* 0x000fe40000000000 */
[----:B------:R-:W-:-:S07]  /*20400*/  FSEL R3, RZ, 2.1426990032196044922, P0 ;  /* 0x400921fbff037808 */ /* 0x000fce0000000000 */
.L_x_48167:
[----:B------:R-:W-:Y:S05]  /*20410*/  BSYNC B0 ;  /* 0x0000000000007941 */ /* 0x000fea0003800000 */
.L_x_48165:
[----:B------:R-:W-:Y:S01]  /*20420*/  DADD R20, |R20|, |R22| ;  /* 0x0000000014147229 */ /* 0x000fe20000000616 */
[----:B------:R-:W-:Y:S01]  /*20430*/  LOP3.LUT R23, R3, 0x80000000, R23, 0xb8, !PT ;  /* 0x8000000003177812 */ /* 0x000fe200078eb817 */
[----:B------:R-:W-:-:S06]  /*20440*/  DMUL R24, R24, 0.5 ;  /* 0x3fe0000018187828 */ /* 0x000fcc0000000000 */
[----:B------:R-:W-:-:S06]  /*20450*/  DSETP.GTU.AND P0, PT, |R20|, +INF , PT ;  /* 0x7ff000001400742a */ /* 0x000fcc0003f0c200 */
[----:B------:R-:W-:Y:S02]  /*20460*/  FSEL R2, R20, R2, P0 ;  /* 0x0000000214027208 */ /* 0x000fe40000000000 */
[----:B------:R-:W-:Y:S01]  /*20470*/  FSEL R3, R21, R23, P0 ;  /* 0x0000001715037208 */ /* 0x000fe20000000000 */
[----:B------:R-:W-:Y:S06]  /*20480*/  BRA `(.L_x_48147) ;  /* 0x0000004000507947 */ /* 0x000fec0003800000 */
.L_x_48135:
        /* <DEDUP_REMOVED lines=135> */
.L_x_48169:
[----:B------:R-:W-:Y:S05]  /*20d00*/  BSYNC B0 ;  /* 0x0000000000007941 */ /* 0x000fea0003800000 */
.L_x_48168:
        /* <DEDUP_REMOVED lines=8> */
.L_x_48171:
[----:B------:R-:W-:Y:S05]  /*20d90*/  BSYNC B3 ;  /* 0x0000000000037941 */ /* 0x000fea0003800000 */
.L_x_48170:
        /* <DEDUP_REMOVED lines=82> */
.L_x_48173:
[----:B------:R-:W-:-:S04]  /*212c0*/  ISETP.GE.AND P0, PT, R21, RZ, PT ;  /* 0x000000ff1500720c */ /* 0x000fc80003f06270 */
[----:B------:R-:W-:Y:S02]  /*212d0*/  FSEL R2, RZ, 3.37028055040000000000e+12, P0 ;  /* 0x54442d18ff027808 */ /* 0x000fe40000000000 */
[----:B------:R-:W-:-:S07]  /*212e0*/  FSEL R3, RZ, 2.1426990032196044922, P0 ;  /* 0x400921fbff037808 */ /* 0x000fce0000000000 */
.L_x_48174:
[----:B------:R-:W-:Y:S05]  /*212f0*/  BSYNC B0 ;  /* 0x0000000000007941 */ /* 0x000fea0003800000 */
.L_x_48172:
[----:B------:R-:W-:Y:S01]  /*21300*/  DADD R20, |R20|, |R22| ;  /* 0x0000000014147229 */ /* 0x000fe20000000616 */
[----:B------:R-:W-:-:S07]  /*21310*/  LOP3.LUT R23, R3, 0x80000000, R23, 0xb8, !PT ;  /* 0x8000000003177812 */ /* 0x000fce00078eb817 */
[----:B------:R-:W-:-:S06]  /*21320*/  DSETP.GTU.AND P0, PT, |R20|, +INF , PT ;  /* 0x7ff000001400742a */ /* 0x000fcc0003f0c200 */
[----:B------:R-:W-:Y:S02]  /*21330*/  FSEL R2, R20, R2, P0 ;  /* 0x0000000214027208 */ /* 0x000fe40000000000 */
[----:B------:R-:W-:Y:S01]  /*21340*/  FSEL R3, R21, R23, P0 ;  /* 0x0000001715037208 */ /* 0x000fe20000000000 */
[----:B------:R-:W-:Y:S06]  /*21350*/  BRA `(.L_x_48147) ;  /* 0x00000030009c7947 */ /* 0x000fec0003800000 */
.L_x_48134:
        /* <DEDUP_REMOVED lines=90> */
.L_x_48177:
        /* <DEDUP_REMOVED lines=20> */
.L_x_48180:
[----:B------:R-:W-:Y:S05]  /*21a40*/  BSYNC B4 ;  /* 0x0000000000047941 */ /* 0x000fea0003800000 */
.L_x_48179:
        /* <DEDUP_REMOVED lines=29> */
.L_x_48178:
[----:B------:R-:W-:Y:S05]  /*21c20*/  BSYNC B3 ;  /* 0x0000000000037941 */ /* 0x000fea0003800000 */
.L_x_48176:
        /* <DEDUP_REMOVED lines=83> */
.L_x_48175:
        /* <DEDUP_REMOVED lines=85> */
.L_x_48133:
        /* <DEDUP_REMOVED lines=23> */
.L_x_48182:
[----:B------:R-:W-:Y:S05]  /*22820*/  BSYNC B3 ;  /* 0x0000000000037941 */ /* 0x000fea0003800000 */
.L_x_48181:
        /* <DEDUP_REMOVED lines=26> */
.L_x_48184:
[----:B------:R-:W-:Y:S05]  /*229d0*/  BSYNC B3 ;  /* 0x0000000000037941 */ /* 0x000fea0003800000 */
.L_x_48183:
        /* <DEDUP_REMOVED lines=136> */
.L_x_48186:
[----:B------:R-:W-:Y:S05]  /*23260*/  BSYNC B0 ;  /* 0x0000000000007941 */ /* 0x000fea0003800000 */
.L_x_48185:
        /* <DEDUP_REMOVED lines=8> */
.L_x_48188:
[----:B------:R-:W-:Y:S05]  /*232f0*/  BSYNC B3 ;  /* 0x0000000000037941 */ /* 0x000fea0003800000 */
.L_x_48187:
        /* <DEDUP_REMOVED lines=82> */
.L_x_48190:
[----:B------:R-:W-:-:S04]  /*23820*/  ISETP.GE.AND P0, PT, R21, RZ, PT ;  /* 0x000000ff1500720c */ /* 0x000fc80003f06270 */
[----:B------:R-:W-:Y:S02]  /*23830*/  FSEL R2, RZ, 3.37028055040000000000e+12, P0 ;  /* 0x54442d18ff027808 */ /* 0x000fe40000000000 */
[----:B------:R-:W-:-:S07]  /*23840*/  FSEL R3, RZ, 2.1426990032196044922, P0 ;  /* 0x400921fbff037808 */ /* 0x000fce0000000000 */
.L_x_48191:
[----:B------:R-:W-:Y:S05]  /*23850*/  BSYNC B0 ;  /* 0x0000000000007941 */ /* 0x000fea0003800000 */
.L_x_48189:
[----:B------:R-:W-:Y:S01]  /*23860*/  DADD R20, |R20|, |R22| ;  /* 0x0000000014147229 */ /* 0x000fe20000000616 */
[----:B------:R-:W-:Y:S01]  /*23870*/  LOP3.LUT R23, R3, 0x80000000, R23, 0xb8, !PT ;  /* 0x8000000003177812 */ /* 0x000fe200078eb817 */
[----:B------:R-:W-:-:S06]  /*23880*/  DADD R24, R24, 1 ;  /* 0x3ff0000018187429 */ /* 0x000fcc0000000000 */
[----:B------:R-:W-:-:S06]  /*23890*/  DSETP.GTU.AND P0, PT, |R20|, +INF , PT ;  /* 0x7ff000001400742a */ /* 0x000fcc0003f0c200 */
[----:B------:R-:W-:Y:S02]  /*238a0*/  FSEL R2, R20, R2, P0 ;  /* 0x0000000214027208 */ /* 0x000fe40000000000 */
[----:B------:R-:W-:Y:S01]  /*238b0*/  FSEL R3, R21, R23, P0 ;  /* 0x0000001715037208 */ /* 0x000fe20000000000 */
[----:B------:R-:W-:Y:S06]  /*238c0*/  BRA `(.L_x_48147) ;  /* 0x0000000c00407947 */ /* 0x000fec0003800000 */
.L_x_48132:
        /* <DEDUP_REMOVED lines=108> */
.L_x_48193:
[----:B------:R-:W-:Y:S05]  /*23f90*/  BSYNC B0 ;  /* 0x0000000000007941 */ /* 0x000fea0003800000 */
.L_x_48192:
        /* <DEDUP_REMOVED lines=8> */
.L_x_48195:
[----:B------:R-:W-:Y:S05]  /*24020*/  BSYNC B3 ;  /* 0x0000000000037941 */ /* 0x000fea0003800000 */
.L_x_48194:
        /* <DEDUP_REMOVED lines=82> */
.L_x_48197:
[----:B------:R-:W-:Y:S02]  /*24550*/  FSEL R2, RZ, 3.37028055040000000000e+12, P2 ;  /* 0x54442d18ff027808 */ /* 0x000fe40001000000 */
[----:B------:R-:W-:-:S07]  /*24560*/  FSEL R3, RZ, 2.1426990032196044922, P2 ;  /* 0x400921fbff037808 */ /* 0x000fce0001000000 */
.L_x_48198:
[----:B------:R-:W-:Y:S05]  /*24570*/  BSYNC B0 ;  /* 0x0000000000007941 */ /* 0x000fea0003800000 */
.L_x_48196:
[----:B------:R-:W-:Y:S01]  /*24580*/  DADD R20, |R20|, |R22| ;  /* 0x0000000014147229 */ /* 0x000fe20000000616 */
[----:B------:R-:W-:-:S07]  /*24590*/  LOP3.LUT R23, R3, 0x80000000, R23, 0xb8, !PT ;  /* 0x8000000003177812 */ /* 0x000fce00078eb817 */
[----:B------:R-:W-:-:S06]  /*245a0*/  DSETP.GTU.AND P0, PT, |R20|, +INF , PT ;  /* 0x7ff000001400742a */ /* 0x000fcc0003f0c200 */
[----:B------:R-:W-:Y:S02]  /*245b0*/  FSEL R2, R20, R2, P0 ;  /* 0x0000000214027208 */ /* 0x000fe40000000000 */
[----:B------:R-:W-:-:S07]  /*245c0*/  FSEL R3, R21, R23, P0 ;  /* 0x0000001715037208 */ /* 0x000fce0000000000 */
.L_x_48147:
[----:B------:R-:W-:Y:S05]  /*245d0*/  BSYNC B2 ;  /* 0x0000000000027941 */ /* 0x000fea0003800000 */
.L_x_48131:
        /* <DEDUP_REMOVED lines=74> */
.L_x_48204:
[----:B------:R-:W-:Y:S05]  /*24a80*/  BSYNC B0 ;  /* 0x0000000000007941 */ /* 0x000fea0003800000 */
.L_x_48203:
        /* <DEDUP_REMOVED lines=26> */
.L_x_48206:
[----:B------:R-:W-:Y:S01]  /*24c30*/  DMUL R36, RZ, R20 ;  /* 0x00000014ff247228 */ /* 0x000fe20000000000 */
[----:B------:R-:W-:-:S10]  /*24c40*/  IMAD.MOV.U32 R0, RZ, RZ, RZ ;  /* 0x000000ffff007224 */ /* 0x000fd400078e00ff */
.L_x_48207:
[----:B------:R-:W-:Y:S05]  /*24c50*/  BSYNC B2 ;  /* 0x0000000000027941 */ /* 0x000fea0003800000 */
.L_x_48205:
        /* <DEDUP_REMOVED lines=47> */
.L_x_48209:
[----:B------:R-:W-:Y:S01]  /*24f50*/  DMUL R44, RZ, R20 ;  /* 0x00000014ff2c7228 */ /* 0x000fe20000000000 */
[----:B------:R-:W-:-:S10]  /*24f60*/  IMAD.MOV.U32 R0, RZ, RZ, RZ ;  /* 0x000000ffff007224 */ /* 0x000fd400078e00ff */
.L_x_48210:
[----:B------:R-:W-:Y:S05]  /*24f70*/  BSYNC B2 ;  /* 0x0000000000027941 */ /* 0x000fea0003800000 */
.L_x_48208:
        /* <DEDUP_REMOVED lines=25> */
.L_x_48202:
        /* <DEDUP_REMOVED lines=62> */
.L_x_48212:
[----:B------:R-:W-:Y:S05]  /*254f0*/  BSYNC B0 ;  /* 0x0000000000007941 */ /* 0x000fea0003800000 */
.L_x_48211:
        /* <DEDUP_REMOVED lines=26> */
.L_x_48214:
[----:B------:R-:W-:Y:S01]  /*256a0*/  DMUL R16, RZ, R20 ;  /* 0x00000014ff107228 */ /* 0x000fe20000000000 */
[----:B------:R-:W-:-:S10]  /*256b0*/  IMAD.MOV.U32 R0, RZ, RZ, RZ ;  /* 0x000000ffff007224 */ /* 0x000fd400078e00ff */
.L_x_48215:
[----:B------:R-:W-:Y:S05]  /*256c0*/  BSYNC B2 ;  /* 0x0000000000027941 */ /* 0x000fea0003800000 */
.L_x_48213:
        /* <DEDUP_REMOVED lines=47> */
.L_x_48217:
[----:B------:R-:W-:Y:S01]  /*259c0*/  DMUL R44, RZ, R20 ;  /* 0x00000014ff2c7228 */ /* 0x000fe20000000000 */
[----:B------:R-:W-:-:S10]  /*259d0*/  IMAD.MOV.U32 R0, RZ, RZ, RZ ;  /* 0x000000ffff007224 */ /* 0x000fd400078e00ff */
.L_x_48218:
[----:B------:R-:W-:Y:S05]  /*259e0*/  BSYNC B2 ;  /* 0x0000000000027941 */ /* 0x000fea0003800000 */
.L_x_48216:
        /* <DEDUP_REMOVED lines=10> */
[----:B------:R-:W-:-:S02]  /*25a90*/  IMAD.MOV.U32 R0, RZ, RZ, 0x3de5db65 ;  /* 0x3de5db65ff007424 */ /* 0x000fc400078e00ff */
[----:B------:R-:W-:Y:S01]  /*25aa0*/  IMAD.MOV.U32 R38, RZ, RZ, RZ ;  /* 0x000000ffff267224 */ /* 0x000fe200078e00ff */
[----:B------:R-:W-:Y:S02]  /*25ab0*/  FSEL R4, -R4, 4.2945490664224492434e-19, !P0 ;  /* 0x20fd816404047808 */ /* 0x000fe40004000100 */
[----:B------:R-:W-:Y:S02]  /*25ac0*/  FSEL R5, R0, -0.082518599927425384521, !P0 ;  /* 0xbda8ff8300057808 */ /* 0x000fe40004000000 */
[C---:B------:R-:W-:Y:S02]  /*25ad0*/  LOP3.LUT R0, R19.reuse, 0xfffff, RZ, 0xc0, !PT ;  /* 0x000fffff13007812 */ /* 0x040fe400078ec0ff */
[----:B0-----:R-:W-:Y:S02]  /*25ae0*/  LEA.HI R2, R19, 0xffffff09, RZ, 0xc ;  /* 0xffffff0913027811 */ /* 0x001fe400078f60ff */
[----:B------:R-:W-:Y:S02]  /*25af0*/  LOP3.LUT R19, R0, 0x7fe00000, RZ, 0xfc, !PT ;  /* 0x7fe0000000137812 */ /* 0x000fe400078efcff */
[----:B------:R-:W-:-:S04]  /*25b00*/  LEA.HI R0, R2, R2, RZ, 0x1 ;  /* 0x0000000202007211 */ /* 0x000fc800078f08ff */
[----:B------:R-:W-:Y:S02]  /*25b10*/  DMUL R16, R18, R16 ;  /* 0x0000001012107228 */ /* 0x000fe40000000000 */
[----:B--2---:R-:W-:Y:S01]  /*25b20*/  DFMA R28, R36, R4, R28 ;  /* 0x00000004241c722b */ /* 0x004fe2000000001c */
[----:B------:R-:W-:-:S04]  /*25b30*/  SHF.R.S32.HI R5, RZ, 0x1, R0 ;  /* 0x00000001ff057819 */ /* 0x000fc80000011400 */
[----:B------:R-:W-:Y:S01]  /*25b40*/  LEA R3, R5, 0x3ff00000, 0x14 ;  /* 0x3ff0000005037811 */ /* 0x000fe200078ea0ff */
[----:B------:R-:W-:Y:S02]  /*25b50*/  IMAD.IADD R5, R2, 0x1, -R5 ;  /* 0x0000000102057824 */ /* 0x000fe400078e0a05 */
[----:B------:R-:W-:Y:S01]  /*25b60*/  DFMA R28, R36, R28, R30 ;  /* 0x0000001c241c722b */ /* 0x000fe2000000001e */
[----:B------:R-:W-:Y:S02]  /*25b70*/  IMAD.MOV.U32 R2, RZ, RZ, RZ ;  /* 0x000000ffff027224 */ /* 0x000fe400078e00ff */
[----:B------:R-:W-:-:S04]  /*25b80*/  LEA R39, R5, 0x3ff00000, 0x14 ;  /* 0x3ff0000005277811 */ /* 0x000fc800078ea0ff */
[----:B------:R-:W-:Y:S02]  /*25b90*/  DMUL R16, R2, R16 ;  /* 0x0000001002107228 */ /* 0x000fe40000000000 */
[----:B---3--:R-:W-:-:S08]  /*25ba0*/  DFMA R20, R36, R28, R20 ;  /* 0x0000001c2414722b */ /* 0x008fd00000000014 */
[----:B------:R-:W-:-:S08]  /*25bb0*/  DFMA R20, R36, R20, R22 ;  /* 0x000000142414722b */ /* 0x000fd00000000016 */
[----:B----4-:R-:W-:-:S08]  /*25bc0*/  DFMA R20, R36, R20, R24 ;  /* 0x000000142414722b */ /* 0x010fd00000000018 */
[----:B------:R-:W-:-:S08]  /*25bd0*/  DFMA R20, R36, R20, R26 ;  /* 0x000000142414722b */ /* 0x000fd0000000001a */
[----:B------:R-:W-:Y:S02]  /*25be0*/  DFMA R44, R20, R44, R44 ;  /* 0x0000002c142c722b */ /* 0x000fe4000000002c */
[----:B------:R-:W-:Y:S02]  /*25bf0*/  @P0 DFMA R44, R36, R20, 1 ;  /* 0x3ff00000242c042b */ /* 0x000fe40000000014 */
[----:B------:R-:W-:-:S06]  /*25c00*/  DMUL R36, R38, R16 ;  /* 0x0000001026247228 */ /* 0x000fcc0000000000 */
[----:B------:R-:W-:-:S08]  /*25c10*/  @P1 DFMA R44, R44, -1, RZ ;  /* 0xbff000002c2c182b */ /* 0x000fd000000000ff */
[----:B------:R-:W-:-:S08]  /*25c20*/  DMUL R18, R18, R44 ;  /* 0x0000002c12127228 */ /* 0x000fd00000000000 */
[----:B------:R-:W-:-:S08]  /*25c30*/  DMUL R18, R2, R18 ;  /* 0x0000001202127228 */ /* 0x000fd00000000000 */
[----:B------:R-:W-:Y:S01]  /*25c40*/  DMUL R38, R38, R18 ;  /* 0x0000001226267228 */ /* 0x000fe20000000000 */
[----:B------:R-:W-:Y:S10]  /*25c50*/  BRA `(.L_x_48130) ;  /* 0x0000000800dc7947 */ /* 0x000ff40003800000 */
.L_x_48201:
        /* <DEDUP_REMOVED lines=11> */
.L_x_48219:
[----:B------:R-:W-:-:S10]  /*25d10*/  DADD R36, R20, -R20 ;  /* 0x0000000014247229 */ /* 0x000fd40000000814 */
[----:B------:R-:W-:Y:S02]  /*25d20*/  IMAD.MOV.U32 R38, RZ, RZ, R36 ;  /* 0x000000ffff267224 */ /* 0x000fe400078e0024 */
[----:B------:R-:W-:Y:S01]  /*25d30*/  IMAD.MOV.U32 R39, RZ, RZ, R37 ;  /* 0x000000ffff277224 */ /* 0x000fe200078e0025 */
[----:B------:R-:W-:Y:S06]  /*25d40*/  BRA `(.L_x_48130) ;  /* 0x0000000800a07947 */ /* 0x000fec0003800000 */
.L_x_48200:
        /* <DEDUP_REMOVED lines=27> */
.L_x_48221:
[----:B------:R-:W-:Y:S01]  /*25f00*/  DMUL R36, RZ, R20 ;  /* 0x00000014ff247228 */ /* 0x000fe20000000000 */
[----:B------:R-:W-:-:S10]  /*25f10*/  IMAD.MOV.U32 R0, RZ, RZ, RZ ;  /* 0x000000ffff007224 */ /* 0x000fd400078e00ff */
.L_x_48222:
[----:B------:R-:W-:Y:S05]  /*25f20*/  BSYNC B2 ;  /* 0x0000000000027941 */ /* 0x000fea0003800000 */
.L_x_48220:
        /* <DEDUP_REMOVED lines=49> */
.L_x_48224:
[----:B------:R-:W-:Y:S01]  /*26240*/  DMUL R38, RZ, R20 ;  /* 0x00000014ff267228 */ /* 0x000fe20000000000 */
[----:B------:R-:W-:-:S10]  /*26250*/  IMAD.MOV.U32 R0, RZ, RZ, RZ ;  /* 0x000000ffff007224 */ /* 0x000fd400078e00ff */
.L_x_48225:
[----:B------:R-:W-:Y:S05]  /*26260*/  BSYNC B2 ;  /* 0x0000000000027941 */ /* 0x000fea0003800000 */
.L_x_48223:
        /* <DEDUP_REMOVED lines=24> */
.L_x_48199:
        /* <DEDUP_REMOVED lines=59> */
.L_x_48227:
[----:B------:R-:W-:Y:S05]  /*267a0*/  BSYNC B0 ;  /* 0x0000000000007941 */ /* 0x000fea0003800000 */
.L_x_48226:
[----:B------:R-:W-:Y:S02]  /*267b0*/  IMAD.MOV.U32 R38, RZ, RZ, R20 ;  /* 0x000000ffff267224 */ /* 0x000fe400078e0014 */
[----:B------:R-:W-:-:S07]  /*267c0*/  IMAD.MOV.U32 R39, RZ, RZ, R21 ;  /* 0x000000ffff277224 */ /* 0x000fce00078e0015 */
.L_x_48130:
[----:B------:R-:W-:Y:S05]  /*267d0*/  BSYNC B1 ;  /* 0x0000000000017941 */ /* 0x000fea0003800000 */
.L_x_48129:
[----:B------:R-:W-:Y:S01]  /*267e0*/  ISETP.GE.AND P0, PT, R6, UR5, PT ;  /* 0x0000000506007c0c */ /* 0x000fe2000bf06270 */
[----:B------:R-:W-:Y:S04]  /*267f0*/  BSSY B0, `(.L_x_48228) ;  /* 0x000001b000007945 */ /* 0x000fe80003800000 */
[----:B------:R-:W-:Y:S08]  /*26800*/  BSSY B1, `(.L_x_48229) ;  /* 0x0000012000017945 */ /* 0x000ff00003800000 */
[----:B------:R-:W-:Y:S05]  /*26810*/  @P0 BRA `(.L_x_48230) ;  /* 0x0000000000400947 */ /* 0x000fea0003800000 */
[----:B------:R-:W0:Y:S01]  /*26820*/  S2R R5, SR_CTAID.X ;  /* 0x0000000000057919 */ /* 0x000e220000002500 */
[----:B------:R-:W1:Y:S01]  /*26830*/  LDC.64 R2, c[0x0][0x220] ;  /* 0x00008800ff027b82 */ /* 0x000e620000000a00 */
[----:B------:R-:W-:Y:S01]  /*26840*/  IMAD.MOV.U32 R6, RZ, RZ, R7 ;  /* 0x000000ffff067224 */ /* 0x000fe200078e0007 */
[----:B------:R-:W0:Y:S04]  /*26850*/  S2R R0, SR_TID.X ;  /* 0x0000000000007919 */ /* 0x000e280000002100 */
[----:B------:R-:W-:-:S13]  /*26860*/  ISETP.GE.AND P0, PT, R6, UR5, PT ;  /* 0x0000000506007c0c */ /* 0x000fda000bf06270 */
[----:B------:R-:W-:Y:S05]  /*26870*/  @P0 BREAK B1 ;  /* 0x0000000000010942 */ /* 0x000fea0003800000 */
[----:B0-----:R-:W-:-:S04]  /*26880*/  IMAD R5, R5, 0x200, R0 ;  /* 0x0000020005057824 */ /* 0x001fc800078e0200 */
[----:B-1----:R-:W-:-:S05]  /*26890*/  IMAD.WIDE.U32 R2, R5, 0x10, R2 ;  /* 0x0000001005027825 */ /* 0x002fca00078e0002 */
[----:B------:R0:W-:Y:S01]  /*268a0*/  STG.E.128 desc[UR8][R2.64], R12 ;  /* 0x0000000c02007986 */ /* 0x0001e2000c101d08 */
[----:B------:R-:W-:Y:S05]  /*268b0*/  @P0 BRA `(.L_x_48231) ;  /* 0x0000000000380947 */ /* 0x000fea0003800000 */
[----:B------:R-:W1:Y:S01]  /*268c0*/  S2R R5, SR_CTAID.X ;  /* 0x0000000000057919 */ /* 0x000e620000002500 */
[----:B0-----:R-:W0:Y:S01]  /*268d0*/  LDC.64 R2, c[0x0][0x220] ;  /* 0x00008800ff027b82 */ /* 0x001e220000000a00 */
[----:B-1----:R-:W-:Y:S02]  /*268e0*/  IMAD R5, R5, 0x200, R6 ;  /* 0x0000020005057824 */ /* 0x002fe400078e0206 */
[----:B------:R-:W-:Y:S02]  /*268f0*/  VIADD R6, R6, 0x80 ;  /* 0x0000008006067836 */ /* 0x000fe40000000000 */
[----:B0-----:R-:W-:-:S05]  /*26900*/  IMAD.WIDE.U32 R2, R5, 0x10, R2 ;  /* 0x0000001005027825 */ /* 0x001fca00078e0002 */
[----:B------:R0:W-:Y:S02]  /*26910*/  STG.E.128 desc[UR8][R2.64], R8 ;  /* 0x0000000802007986 */ /* 0x0001e4000c101d08 */
.L_x_48230:
[----:B------:R-:W-:Y:S05]  /*26920*/  BSYNC B1 ;  /* 0x0000000000017941 */ /* 0x000fea0003800000 */
.L_x_48229:
[----:B------:R-:W-:-:S13]  /*26930*/  ISETP.GE.AND P0, PT, R6, UR5, PT ;  /* 0x0000000506007c0c */ /* 0x000fda000bf06270 */
[----:B------:R-:W1:Y:S01]  /*26940*/  @!P0 S2R R5, SR_CTAID.X ;  /* 0x0000000000058919 */ /* 0x000e620000002500 */
[----:B0-----:R-:W0:Y:S01]  /*26950*/  @!P0 LDC.64 R2, c[0x0][0x220] ;  /* 0x00008800ff028b82 */ /* 0x001e220000000a00 */
[----:B-1----:R-:W-:Y:S02]  /*26960*/  @!P0 IMAD R5, R5, 0x200, R6 ;  /* 0x0000020005058824 */ /* 0x002fe400078e0206 */
[----:B------:R-:W-:Y:S02]  /*26970*/  @!P0 VIADD R6, R6, 0x80 ;  /* 0x0000008006068836 */ /* 0x000fe40000000000 */
[----:B0-----:R-:W-:-:S05]  /*26980*/  @!P0 IMAD.WIDE.U32 R2, R5, 0x10, R2 ;  /* 0x0000001005028825 */ /* 0x001fca00078e0002 */
[----:B------:R1:W-:Y:S02]  /*26990*/  @!P0 STG.E.128 desc[UR8][R2.64], R32 ;  /* 0x0000002002008986 */ /* 0x0003e4000c101d08 */
.L_x_48231:
[----:B------:R-:W-:Y:S05]  /*269a0*/  BSYNC B0 ;  /* 0x0000000000007941 */ /* 0x000fea0003800000 */
.L_x_48228:
[----:B------:R-:W-:Y:S05]  /*269b0*/  WARPSYNC.ALL ;  /* 0x0000000000007948 */ /* 0x000fea0003800000 */
[----:B------:R-:W-:-:S13]  /*269c0*/  ISETP.GE.AND P0, PT, R6, UR5, PT ;  /* 0x0000000506007c0c */ /* 0x000fda000bf06270 */
[----:B------:R-:W-:Y:S05]  /*269d0*/  @P0 EXIT ;  /* 0x000000000000094d */ /* 0x000fea0003800000 */
[----:B------:R-:W2:Y:S01]  /*269e0*/  S2R R5, SR_CTAID.X ;  /* 0x0000000000057919 */ /* 0x000ea20000002500 */
[----:B01----:R-:W0:Y:S01]  /*269f0*/  LDC.64 R2, c[0x0][0x220] ;  /* 0x00008800ff027b82 */ /* 0x003e220000000a00 */
[----:B--2---:R-:W-:-:S04]  /*26a00*/  IMAD R5, R5, 0x200, R6 ;  /* 0x0000020005057824 */ /* 0x004fc800078e0206 */
[----:B0-----:R-:W-:-:S05]  /*26a10*/  IMAD.WIDE.U32 R2, R5, 0x10, R2 ;  /* 0x0000001005027825 */ /* 0x001fca00078e0002 */
[----:B------:R-:W-:Y:S01]  /*26a20*/  STG.E.128 desc[UR8][R2.64], R36 ;  /* 0x0000002402007986 */ /* 0x000fe2000c101d08 */
[----:B------:R-:W-:Y:S05]  /*26a30*/  EXIT ;  /* 0x000000000000794d */ /* 0x000fea0003800000 */
        .weak           $__internal_87_$__cuda_sm20_div_rn_f64_full
        .type           $__internal_87_$__cuda_sm20_div_rn_f64_full,@function
        .size           $__internal_87_$__cuda_sm20_div_rn_f64_full,($_ZN2at6native27unrolled_elementwise_kernelIZZZNS0_50_GLOBAL__N__2680c7bb_12_PowKernel_cu_140f0503_289624pow_tensor_tensor_kernelERNS_18TensorIteratorBaseEENKUlvE_clEvENKUlvE6_clEvEUlN3c107complexIdEES9_E_St5arrayIPcLm3EELi4E23TrivialOffsetCalculatorILi2EjESE_ILi1EjENS0_6memory15LoadWithoutCastENSH_16StoreWithoutCastEEEviT_T0_T2_T3_T4_T5_$__internal_trig_reduction_slowpathd - $__internal_87_$__cuda_sm20_div_rn_f64_full)
$__internal_87_$__cuda_sm20_div_rn_f64_full:
        /* <DEDUP_REMOVED lines=31> */
[----:B------:R-:W-:-:S05]  /*26c30*/  DFMA R56, R56, R48, R56 ;  /* 0x000000303838722b */ /* 0x000fca0000000038 */
[----:B------:R-:W-:-:S03]  /*26c40*/  @!P0 LOP3.LUT R42, R53, 0x7ff00000, RZ, 0xc0, !PT ;  /* 0x7ff00000352a8812 */ /* 0x000fc600078ec0ff */
[----:B------:R-:W-:Y:S02]  /*26c50*/  DMUL R54, R56, R52 ;  /* 0x0000003438367228 */ /* 0x000fe40000000000 */
[----:B------:R-:W-:-:S05]  /*26c60*/  VIADD R48, R42, 0xffffffff ;  /* 0xffffffff2a307836 */ /* 0x000fca0000000000 */
[----:B------:R-:W-:Y:S01]  /*26c70*/  ISETP.GT.U32.AND P0, PT, R48, 0x7feffffe, PT ;  /* 0x7feffffe3000780c */ /* 0x000fe20003f04070 */
[----:B------:R-:W-:Y:S01]  /*26c80*/  VIADD R48, R43, 0xffffffff ;  /* 0xffffffff2b307836 */ /* 0x000fe20000000000 */
[----:B------:R-:W-:-:S04]  /*26c90*/  DFMA R58, R54, -R4, R52 ;  /* 0x80000004363a722b */ /* 0x000fc80000000034 */
[----:B------:R-:W-:-:S04]  /*26ca0*/  ISETP.GT.U32.OR P0, PT, R48, 0x7feffffe, P0 ;  /* 0x7feffffe3000780c */ /* 0x000fc80000704470 */
[----:B------:R-:W-:-:S09]  /*26cb0*/  DFMA R48, R56, R58, R54 ;  /* 0x0000003a3830722b */ /* 0x000fd20000000036 */
        /* <DEDUP_REMOVED lines=30> */
.L_x_48233:
        /* <DEDUP_REMOVED lines=17> */
.L_x_48236:
[----:B------:R-:W-:Y:S01]  /*26fb0*/  LOP3.LUT R3, R41, 0x80000, RZ, 0xfc, !PT ;  /* 0x0008000029037812 */ /* 0x000fe200078efcff */
[----:B------:R-:W-:-:S04]  /*26fc0*/  IMAD.MOV.U32 R54, RZ, RZ, R40 ;  /* 0x000000ffff367224 */ /* 0x000fc800078e0028 */
[----:B------:R-:W-:Y:S01]  /*26fd0*/  IMAD.MOV.U32 R55, RZ, RZ, R3 ;  /* 0x000000ffff377224 */ /* 0x000fe200078e0003 */
[----:B------:R-:W-:Y:S06]  /*26fe0*/  BRA `(.L_x_48234) ;  /* 0x00000000000c7947 */ /* 0x000fec0003800000 */
.L_x_48235:
[----:B------:R-:W-:Y:S01]  /*26ff0*/  LOP3.LUT R3, R51, 0x80000, RZ, 0xfc, !PT ;  /* 0x0008000033037812 */ /* 0x000fe200078efcff */
[----:B------:R-:W-:-:S04]  /*27000*/  IMAD.MOV.U32 R54, RZ, RZ, R50 ;  /* 0x000000ffff367224 */ /* 0x000fc800078e0032 */
[----:B------:R-:W-:-:S07]  /*27010*/  IMAD.MOV.U32 R55, RZ, RZ, R3 ;  /* 0x000000ffff377224 */ /* 0x000fce00078e0003 */
.L_x_48234:
[----:B------:R-:W-:Y:S05]  /*27020*/  BSYNC B0 ;  /* 0x0000000000007941 */ /* 0x000fea0003800000 */
.L_x_48232:
[----:B------:R-:W-:Y:S02]  /*27030*/  IMAD.MOV.U32 R4, RZ, RZ, R0 ;  /* 0x000000ffff047224 */ /* 0x000fe400078e0000 */
[----:B------:R-:W-:Y:S02]  /*27040*/  IMAD.MOV.U32 R5, RZ, RZ, 0x0 ;  /* 0x00000000ff057424 */ /* 0x000fe400078e00ff */
[----:B------:R-:W-:Y:S02]  /*27050*/  IMAD.MOV.U32 R2, RZ, RZ, R54 ;  /* 0x000000ffff027224 */ /* 0x000fe400078e0036 */
[----:B------:R-:W-:Y:S01]  /*27060*/  IMAD.MOV.U32 R3, RZ, RZ, R55 ;  /* 0x000000ffff037224 */ /* 0x000fe200078e0037 */
[----:B------:R-:W-:Y:S06]  /*27070*/  RET.REL.NODEC R4 `(_ZN2at6native27unrolled_elementwise_kernelIZZZNS0_50_GLOBAL__N__2680c7bb_12_PowKernel_cu_140f0503_289624pow_tensor_tensor_kernelERNS_18TensorIteratorBaseEENKUlvE_clEvENKUlvE6_clEvEUlN3c107complexIdEES9_E_St5arrayIPcLm3EELi4E23TrivialOffsetCalculatorILi2EjESE_ILi1EjENS0_6memory15LoadWithoutCastENSH_16StoreWithoutCastEEEviT_T0_T2_T3_T4_T5_) ;  /* 0xfffffd8c04e07950 */ /* 0x000fec0003c3ffff */
        .type           $_ZN2at6native27unrolled_elementwise_kernelIZZZNS0_50_GLOBAL__N__2680c7bb_12_PowKernel_cu_140f0503_289624pow_tensor_tensor_kernelERNS_18TensorIteratorBaseEENKUlvE_clEvENKUlvE6_clEvEUlN3c107complexIdEES9_E_St5arrayIPcLm3EELi4E23TrivialOffsetCalculatorILi2EjESE_ILi1EjENS0_6memory15LoadWithoutCastENSH_16StoreWithoutCastEEEviT_T0_T2_T3_T4_T5_$__internal_trig_reduction_slowpathd,@function
        .size           $_ZN2at6native27unrolled_elementwise_kernelIZZZNS0_50_GLOBAL__N__2680c7bb_12_PowKernel_cu_140f0503_289624pow_tensor_tensor_kernelERNS_18TensorIteratorBaseEENKUlvE_clEvENKUlvE6_clEvEUlN3c107complexIdEES9_E_St5arrayIPcLm3EELi4E23TrivialOffsetCalculatorILi2EjESE_ILi1EjENS0_6memory15LoadWithoutCastENSH_16StoreWithoutCastEEEviT_T0_T2_T3_T4_T5_$__internal_trig_reduction_slowpathd,(.L_x_71540 - $_ZN2at6native27unrolled_elementwise_kernelIZZZNS0_50_GLOBAL__N__2680c7bb_12_PowKernel_cu_140f0503_289624pow_tensor_tensor_kernelERNS_18TensorIteratorBaseEENKUlvE_clEvENKUlvE6_clEvEUlN3c107complexIdEES9_E_St5arrayIPcLm3EELi4E23TrivialOffsetCalculatorILi2EjESE_ILi1EjENS0_6memory15LoadWithoutCastENSH_16StoreWithoutCastEEEviT_T0_T2_T3_T4_T5_$__internal_trig_reduction_slowpathd)
$_ZN2at6native27unrolled_elementwise_kernelIZZZNS0_50_GLOBAL__N__2680c7bb_12_PowKernel_cu_140f0503_289624pow_tensor_tensor_kernelERNS_18TensorIteratorBaseEENKUlvE_clEvENKUlvE6_clEvEUlN3c107complexIdEES9_E_St5arrayIPcLm3EELi4E23TrivialOffsetCalculatorILi2EjESE_ILi1EjENS0_6memory15LoadWithoutCastENSH_16StoreWithoutCastEEEviT_T0_T2_T3_T4_T5_$__internal_trig_reduction_slowpathd:
        /* <DEDUP_REMOVED lines=28> */
.L_x_48240:
        /* <DEDUP_REMOVED lines=26> */
.L_x_48239:
[----:B------:R-:W-:Y:S05]  /*273e0*/  BSYNC B0 ;  /* 0x0000000000007941 */ /* 0x000fea0003800000 */
.L_x_48238:
        /* <DEDUP_REMOVED lines=49> */
[----:B------:R-:W-:Y:S02]  /*27700*/  SHF.L.U32 R44, R42, R40, RZ ;  /* 0x000000282a2c7219 */ /* 0x000fe400000006ff */
[----:B------:R-:W-:Y:S02]  /*27710*/  SHF.R.U64 R47, R2, R0, R45 ;  /* 0x00000000022f7219 */ /* 0x000fe4000000122d */
[----:B------:R-:W-:-:S02]  /*27720*/  SHF.L.U64.HI R2, R42, R40, R3 ;  /* 0x000000282a027219 */ /* 0x000fc40000010203 */
[----:B------:R-:W-:-:S05]  /*27730*/  SHF.R.U32.HI R45, RZ, R0, R45 ;  /* 0x00000000ff2d7219 */ /* 0x000fca000001162d */
[----:B------:R-:W-:Y:S02]  /*27740*/  @P1 LOP3.LUT R42, R47, R44, RZ, 0xfc, !PT ;  /* 0x0000002c2f2a1212 */ /* 0x000fe400078efcff */
[----:B------:R-:W-:-:S03]  /*27750*/  @P1 LOP3.LUT R3, R45, R2, RZ, 0xfc, !PT ;  /* 0x000000022d031212 */ /* 0x000fc600078efcff */
[----:B------:R-:W-:-:S04]  /*27760*/  IMAD.WIDE.U32 R46, R42, 0x2168c235, RZ ;  /* 0x2168c2352a2e7825 */ /* 0x000fc800078e00ff */
        /* <DEDUP_REMOVED lines=34> */
.L_x_48237:
[----:B------:R-:W-:Y:S02]  /*27990*/  IMAD.MOV.U32 R45, RZ, RZ, R5 ;  /* 0x000000ffff2d7224 */ /* 0x000fe400078e0005 */
[----:B------:R-:W-:-:S04]  /*279a0*/  IMAD.MOV.U32 R5, RZ, RZ, 0x0 ;  /* 0x00000000ff057424 */ /* 0x000fc800078e00ff */
[----:B------:R-:W-:Y:S05]  /*279b0*/  RET.REL.NODEC R4 `(_ZN2at6native27unrolled_elementwise_kernelIZZZNS0_50_GLOBAL__N__2680c7bb_12_PowKernel_cu_140f0503_289624pow_tensor_tensor_kernelERNS_18TensorIteratorBaseEENKUlvE_clEvENKUlvE6_clEvEUlN3c107complexIdEES9_E_St5arrayIPcLm3EELi4E23TrivialOffsetCalculatorILi2EjESE_ILi1EjENS0_6memory15LoadWithoutCastENSH_16StoreWithoutCastEEEviT_T0_T2_T3_T4_T5_) ;  /* 0xfffffd8404907950 */ /* 0x000fea0003c3ffff */
.L_x_48241:
        /* <DEDUP_REMOVED lines=12> */
.L_x_71540:


//--------------------- .text._ZN2at6native29vectorized_elementwise_kernelILi2EZZZNS0_50_GLOBAL__N__2680c7bb_12_PowKernel_cu_140f0503_289624pow_tensor_tensor_kernelERNS_18TensorIteratorBaseEENKUlvE_clEvENKUlvE6_clEvEUlN3c107complexIdEES9_E_St5arrayIPcLm3EEEEviT0_T1_ --------------------------
	.section	.text._ZN2at6native29vectorized_elementwise_kernelILi2EZZZNS0_50_GLOBAL__N__2680c7bb_12_PowKernel_cu_140f0503_289624pow_tensor_tensor_kernelERNS_18TensorIteratorBaseEENKUlvE_clEvENKUlvE6_clEvEUlN3c107complexIdEES9_E_St5arrayIPcLm3EEEEviT0_T1_,"ax",@progbits
	.align	128
        .global         _ZN2at6native29vectorized_elementwise_kernelILi2EZZZNS0_50_GLOBAL__N__2680c7bb_12_PowKernel_cu_140f0503_289624pow_tensor_tensor_kernelERNS_18TensorIteratorBaseEENKUlvE_clEvENKUlvE6_clEvEUlN3c107complexIdEES9_E_St5arrayIPcLm3EEEEviT0_T1_
        .type           _ZN2at6native29vectorized_elementwise_kernelILi2EZZZNS0_50_GLOBAL__N__2680c7bb_12_PowKernel_cu_140f0503_289624pow_tensor_tensor_kernelERNS_18TensorIteratorBaseEENKUlvE_clEvENKUlvE6_clEvEUlN3c107complexIdEES9_E_St5arrayIPcLm3EEEEviT0_T1_,@function
        .size           _ZN2at6native29vectorized_elementwise_kernelILi2EZZZNS0_50_GLOBAL__N__2680c7bb_12_PowKernel_cu_140f0503_289624pow_tensor_tensor_kernelERNS_18TensorIteratorBaseEENKUlvE_clEvENKUlvE6_clEvEUlN3c107complexIdEES9_E_St5arrayIPcLm3EEEEviT0_T1_,(.L_x_71542 - _ZN2at6native29vectorized_elementwise_kernelILi2EZZZNS0_50_GLOBAL__N__2680c7bb_12_PowKernel_cu_140f0503_289624pow_tensor_tensor_kernelERNS_18TensorIteratorBaseEENKUlvE_clEvENKUlvE6_clEvEUlN3c107complexIdEES9_E_St5arrayIPcLm3EEEEviT0_T1_)
        .other          _ZN2at6native29vectorized_elementwise_kernelILi2EZZZNS0_50_GLOBAL__N__2680c7bb_12_PowKernel_cu_140f0503_289624pow_tensor_tensor_kernelERNS_18TensorIteratorBaseEENKUlvE_clEvENKUlvE6_clEvEUlN3c107complexIdEES9_E_St5arrayIPcLm3EEEEviT0_T1_,@"STO_CUDA_ENTRY STV_DEFAULT"
_ZN2at6native29vectorized_elementwise_kernelILi2EZZZNS0_50_GLOBAL__N__2680c7bb_12_PowKernel_cu_140f0503_289624pow_tensor_tensor_kernelERNS_18TensorIteratorBaseEENKUlvE_clEvENKUlvE6_clEvEUlN3c107complexIdEES9_E_St5arrayIPcLm3EEEEviT0_T1_:
.text._ZN2at6native29vectorized_elementwise_kernelILi2EZZZNS0_50_GLOBAL__N__2680c7bb_12_PowKernel_cu_140f0503_289624pow_tensor_tensor_kernelERNS_18TensorIteratorBaseEENKUlvE_clEvENKUlvE6_clEvEUlN3c107complexIdEES9_E_St5arrayIPcLm3EEEEviT0_T1_:
[----:B------:R-:W0:Y:S01]  /*0000*/  LDC R1, c[0x0][0x28] ;  /* 0x00000a00ff017b82 */ /* 0x000e220000000800 */
[----:B------:R-:W1:Y:S01]  /*0010*/  S2R R0, SR_CTAID.X ;  /* 0x0000000000007919 */ /* 0x000e620000002500 */
[----:B------:R-:W-:Y:S01]  /*0020*/  ULDC UR4, c[0x0][0x210] ;  /* 0x0000840000047ab9 */ /* 0x000fe20000000800 */
[----:B------:R-:W-:Y:S01]  /*0030*/  ULDC.64 UR6, c[0x0][0x208] ;  /* 0x0000820000067ab9 */ /* 0x000fe20000000a00 */
[----:B0-----:R-:W-:Y:S02]  /*0040*/  VIADD R1, R1, 0xffffffd8 ;  /* 0xffffffd801017836 */ /* 0x001fe40000000000 */
[----:B-1----:R-:W-:-:S05]  /*0050*/  IMAD.SHL.U32 R0, R0, 0x400, RZ ;  /* 0x0000040000007824 */ /* 0x002fca00078e00ff */
[----:B------:R-:W-:-:S04]  /*0060*/  IADD3 R84, -R0, UR4, RZ ;  /* 0x0000000400547c10 */ /* 0x000fc8000fffe1ff */
[----:B------:R-:W-:-:S13]  /*0070*/  ISETP.GE.U32.AND P0, PT, R84, 0x400, PT ;  /* 0x000004005400780c */ /* 0x000fda0003f06070 */
[----:B------:R-:W-:Y:S05]  /*0080*/  @!P0 BRA `(.L_x_48242) ;  /* 0x000004cc00108947 */ /* 0x000fea0003800000 */
[----:B------:R-:W0:Y:S01]  /*0090*/  S2R R84, SR_TID.X ;  /* 0x0000000000547919 */ /* 0x000e220000002100 */
[----:B------:R-:W1:Y:S08]  /*00a0*/  LDC.64 R2, c[0x0][0x228] ;  /* 0x00008a00ff027b82 */ /* 0x000e700000000a00 */
[----:B------:R-:W2:Y:S01]  /*00b0*/  LDC.64 R4, c[0x0][0x230] ;  /* 0x00008c00ff047b82 */ /* 0x000ea20000000a00 */
[----:B-1----:R-:W-:-:S04]  /*00c0*/  IMAD.WIDE R2, R0, 0x10, R2 ;  /* 0x0000001000027825 */ /* 0x002fc800078e0202 */
[----:B0-----:R-:W-:-:S04]  /*00d0*/  IMAD.WIDE.U32 R2, R84, 0x20, R2 ;  /* 0x0000002054027825 */ /* 0x001fc800078e0002 */
[----:B--2---:R-:W-:Y:S01]  /*00e0*/  IMAD.WIDE R4, R0, 0x10, R4 ;  /* 0x0000001000047825 */ /* 0x004fe200078e0204 */
[----:B------:R-:W2:Y:S04]  /*00f0*/  LDG.E.128 R72, desc[UR6][R2.64] ;  /* 0x0000000602487981 */ /* 0x000ea8000c1e1d00 */
[----:B------:R0:W5:Y:S01]  /*0100*/  LDG.E.128 R64, desc[UR6][R2.64+0x10] ;  /* 0x0000100602407981 */ /* 0x000162000c1e1d00 */
[----:B------:R-:W-:-:S03]  /*0110*/  IMAD.WIDE.U32 R4, R84, 0x20, R4 ;  /* 0x0000002054047825 */ /* 0x000fc600078e0004 */
[----:B------:R0:W5:Y:S04]  /*0120*/  LDG.E.128 R60, desc[UR6][R2.64+0x1000] ;  /* 0x00100006023c7981 */ /* 0x000168000c1e1d00 */
        /* <DEDUP_REMOVED lines=131> */
.L_x_48250:
        /* <DEDUP_REMOVED lines=21> */
[----:B-----5:R-:W-:Y:S05]  /*0ab0*/  CALL.REL.NOINC `($__internal_88_$__cuda_sm20_div_rn_f64_full) ;  /* 0x0000099800187944 */ /* 0x020fea0003c00000 */
[----:B------:R-:W-:-:S07]  /*0ac0*/  IMAD.MOV.U32 R5, RZ, RZ, R3 ;  /* 0x000000ffff057224 */ /* 0x000fce00078e0003 */
.L_x_48253:
[----:B------:R-:W-:Y:S05]  /*0ad0*/  BSYNC B3 ;  /* 0x0000000000037941 */ /* 0x000fea0003800000 */
.L_x_48252:
        /* <DEDUP_REMOVED lines=29> */
.L_x_48251:
[----:B------:R-:W-:Y:S05]  /*0cb0*/  BSYNC B2 ;  /* 0x0000000000027941 */ /* 0x000fea0003800000 */
.L_x_48249:
        /* <DEDUP_REMOVED lines=22> */
.L_x_48255:
[----:B------:R-:W-:Y:S05]  /*0e20*/  BSYNC B2 ;  /* 0x0000000000027941 */ /* 0x000fea0003800000 */
.L_x_48254:
        /* <DEDUP_REMOVED lines=82> */
.L_x_48257:
[----:B------:R-:W-:-:S04]  /*1350*/  ISETP.GE.AND P0, PT, R73, RZ, PT ;  /* 0x000000ff4900720c */ /* 0x000fc80003f06270 */
[----:B------:R-:W-:Y:S02]  /*1360*/  FSEL R2, RZ, 3.37028055040000000000e+12, P0 ;  /* 0x54442d18ff027808 */ /* 0x000fe40000000000 */
[----:B------:R-:W-:-:S07]  /*1370*/  FSEL R3, RZ, 2.1426990032196044922, P0 ;  /* 0x400921fbff037808 */ /* 0x000fce0000000000 */
.L_x_48258:
[----:B------:R-:W-:Y:S05]  /*1380*/  BSYNC B0 ;  /* 0x0000000000007941 */ /* 0x000fea0003800000 */
.L_x_48256:
[----:B------:R-:W-:Y:S01]  /*1390*/  DADD R72, |R72|, |R74| ;  /* 0x0000000048487229 */ /* 0x000fe2000000064a */
[----:B------:R-:W-:Y:S01]  /*13a0*/  LOP3.LUT R75, R3, 0x80000000, R75, 0xb8, !PT ;  /* 0x80000000034b7812 */ /* 0x000fe200078eb84b */
[----:B------:R-:W-:-:S06]  /*13b0*/  DMUL R10, R10, 0.5 ;  /* 0x3fe000000a0a7828 */ /* 0x000fcc0000000000 */
[----:B------:R-:W-:-:S06]  /*13c0*/  DSETP.GTU.AND P0, PT, |R72|, +INF , PT ;  /* 0x7ff000004800742a */ /* 0x000fcc0003f0c200 */
[----:B------:R-:W-:Y:S02]  /*13d0*/  FSEL R2, R72, R2, P0 ;  /* 0x0000000248027208 */ /* 0x000fe40000000000 */
[----:B------:R-:W-:Y:S01]  /*13e0*/  FSEL R3, R73, R75, P0 ;  /* 0x0000004b49037208 */ /* 0x000fe20000000000 */
[----:B------:R-:W-:Y:S06]  /*13f0*/  BRA `(.L_x_48259) ;  /* 0x0000006400907947 */ /* 0x000fec0003800000 */
.L_x_48248:
        /* <DEDUP_REMOVED lines=22> */
[----:B------:R-:W-:-:S07]  /*1560*/  @!P0 IMAD.MOV.U32 R2, RZ, RZ, R6 ;  /* 0x000000ffff028224 */ /* 0x000fce00078e0006 */
        /* <DEDUP_REMOVED lines=78> */
.L_x_48262:
[----:B------:R-:W-:Y:S05]  /*1a50*/  BSYNC B0 ;  /* 0x0000000000007941 */ /* 0x000fea0003800000 */
.L_x_48261:
[----:B------:R-:W-:Y:S04]  /*1a60*/  BSSY B2, `(.L_x_48263) ;  /* 0x0000009000027945 */ /* 0x000fe80003800000 */
        /* <DEDUP_REMOVED lines=8> */
.L_x_48264:
[----:B------:R-:W-:Y:S05]  /*1af0*/  BSYNC B2 ;  /* 0x0000000000027941 */ /* 0x000fea0003800000 */
.L_x_48263:
        /* <DEDUP_REMOVED lines=82> */
.L_x_48266:
[----:B------:R-:W-:-:S04]  /*2020*/  ISETP.GE.AND P0, PT, R73, RZ, PT ;  /* 0x000000ff4900720c */ /* 0x000fc80003f06270 */
[----:B------:R-:W-:Y:S02]  /*2030*/  FSEL R2, RZ, 3.37028055040000000000e+12, P0 ;  /* 0x54442d18ff027808 */ /* 0x000fe40000000000 */
[----:B------:R-:W-:-:S07]  /*2040*/  FSEL R3, RZ, 2.1426990032196044922, P0 ;  /* 0x400921fbff037808 */ /* 0x000fce0000000000 */
.L_x_48267:
[----:B------:R-:W-:Y:S05]  /*2050*/  BSYNC B0 ;  /* 0x0000000000007941 */ /* 0x000fea0003800000 */
.L_x_48265:
[----:B------:R-:W-:Y:S01]  /*2060*/  DADD R72, |R72|, |R74| ;  /* 0x0000000048487229 */ /* 0x000fe2000000064a */
[----:B------:R-:W-:Y:S01]  /*2070*/  LOP3.LUT R75, R3, 0x80000000, R75, 0xb8, !PT ;  /* 0x80000000034b7812 */ /* 0x000fe200078eb84b */
[----:B------:R-:W-:-:S06]  /*2080*/  DMUL R10, R10, 0.5 ;  /* 0x3fe000000a0a7828 */ /* 0x000fcc0000000000 */
[----:B------:R-:W-:-:S06]  /*2090*/  DSETP.GTU.AND P0, PT, |R72|, +INF , PT ;  /* 0x7ff000004800742a */ /* 0x000fcc0003f0c200 */
[----:B------:R-:W-:Y:S02]  /*20a0*/  FSEL R2, R72, R2, P0 ;  /* 0x0000000248027208 */ /* 0x000fe40000000000 */
[----:B------:R-:W-:Y:S01]  /*20b0*/  FSEL R3, R73, R75, P0 ;  /* 0x0000004b49037208 */ /* 0x000fe20000000000 */
[----:B------:R-:W-:Y:S06]  /*20c0*/  BRA `(.L_x_48259) ;  /* 0x00000058005c7947 */ /* 0x000fec0003800000 */
.L_x_48260:
        /* <DEDUP_REMOVED lines=20> */
[-C--:B------:R-:W-:Y:S02]  /*2210*/  DMUL R92, R82, R6.reuse ;  /* 0x00000006525c7228 */ /* 0x080fe40000000000 */
[----:B------:R-:W-:Y:S02]  /*2220*/  DMUL R8, R10, R6 ;  /* 0x000000060a087228 */ /* 0x000fe40000000000 */
[C---:B------:R-:W-:Y:S02]  /*2230*/  DMUL R80, R4.reuse, R80 ;  /* 0x0000005004507228 */ /* 0x040fe40000000000 */
[C---:B------:R-:W-:Y:S02]  /*2240*/  DMUL R2, R4.reuse, R2 ;  /* 0x0000000204027228 */ /* 0x040fe40000000000 */
[----:B------:R-:W-:Y:S02]  /*2250*/  DMUL R6, R4, R4 ;  /* 0x0000000404067228 */ /* 0x000fe40000000000 */
[----:B------:R-:W-:-:S02]  /*2260*/  DMUL R4, R10, R86 ;  /* 0x000000560a047228 */ /* 0x000fc40000000000 */
[----:B------:R-:W-:Y:S02]  /*2270*/  DMUL R82, R82, R82 ;  /* 0x0000005252527228 */ /* 0x000fe40000000000 */
[----:B------:R-:W-:-:S11]  /*2280*/  DMUL R10, R10, R10 ;  /* 0x0000000a0a0a7228 */ /* 0x000fd60000000000 */
.L_x_48269:
        /* <DEDUP_REMOVED lines=82> */
.L_x_48268:
        /* <DEDUP_REMOVED lines=99> */
.L_x_48271:
        /* <DEDUP_REMOVED lines=23> */
.L_x_48274:
[----:B------:R-:W-:Y:S05]  /*2f50*/  BSYNC B3 ;  /* 0x0000000000037941 */ /* 0x000fea0003800000 */
.L_x_48273:
        /* <DEDUP_REMOVED lines=29> */
.L_x_48272:
[----:B------:R-:W-:Y:S05]  /*3130*/  BSYNC B2 ;  /* 0x0000000000027941 */ /* 0x000fea0003800000 */
.L_x_48270:
        /* <DEDUP_REMOVED lines=22> */
.L_x_48276:
[----:B------:R-:W-:Y:S05]  /*32a0*/  BSYNC B2 ;  /* 0x0000000000027941 */ /* 0x000fea0003800000 */
.L_x_48275:
        /* <DEDUP_REMOVED lines=82> */
.L_x_48278:
[----:B------:R-:W-:-:S04]  /*37d0*/  ISETP.GE.AND P0, PT, R73, RZ, PT ;  /* 0x000000ff4900720c */ /* 0x000fc80003f06270 */
[----:B------:R-:W-:Y:S02]  /*37e0*/  FSEL R2, RZ, 3.37028055040000000000e+12, P0 ;  /* 0x54442d18ff027808 */ /* 0x000fe40000000000 */
[----:B------:R-:W-:-:S07]  /*37f0*/  FSEL R3, RZ, 2.1426990032196044922, P0 ;  /* 0x400921fbff037808 */ /* 0x000fce0000000000 */
.L_x_48279:
[----:B------:R-:W-:Y:S05]  /*3800*/  BSYNC B0 ;  /* 0x0000000000007941 */ /* 0x000fea0003800000 */
.L_x_48277:
[----:B------:R-:W-:Y:S01]  /*3810*/  DADD R72, |R72|, |R74| ;  /* 0x0000000048487229 */ /* 0x000fe2000000064a */
[----:B------:R-:W-:Y:S01]  /*3820*/  LOP3.LUT R75, R3, 0x80000000, R75, 0xb8, !PT ;  /* 0x80000000034b7812 */ /* 0x000fe200078eb84b */
[----:B------:R-:W-:-:S06]  /*3830*/  DMUL R10, R10, 0.5 ;  /* 0x3fe000000a0a7828 */ /* 0x000fcc0000000000 */
[----:B------:R-:W-:-:S06]  /*3840*/  DSETP.GTU.AND P0, PT, |R72|, +INF , PT ;  /* 0x7ff000004800742a */ /* 0x000fcc0003f0c200 */
[----:B------:R-:W-:Y:S02]  /*3850*/  FSEL R2, R72, R2, P0 ;  /* 0x0000000248027208 */ /* 0x000fe40000000000 */
[----:B------:R-:W-:Y:S01]  /*3860*/  FSEL R3, R73, R75, P0 ;  /* 0x0000004b49037208 */ /* 0x000fe20000000000 */
[----:B------:R-:W-:Y:S06]  /*3870*/  BRA `(.L_x_48259) ;  /* 0x0000004000707947 */ /* 0x000fec0003800000 */
.L_x_48247:
        /* <DEDUP_REMOVED lines=10> */
[CC--:B------:R-:W-:Y:S01]  /*3920*/  SEL R2, R10.reuse, R80.reuse, P0 ;  /* 0x000000500a027207 */ /* 0x0c0fe20000000000 */
        /* <DEDUP_REMOVED lines=9> */
[----:B------:R-:W-:Y:S01]  /*39c0*/  ISETP.GE.U32.AND P3, PT, R3, 0x7ff00000, PT ;  /* 0x7ff000000300780c */ /* 0x000fe20003f66070 */
[----:B------:R-:W-:Y:S01]  /*39d0*/  IMAD.MOV.U32 R88, RZ, RZ, -0x3ff ;  /* 0xfffffc01ff587424 */ /* 0x000fe200078e00ff */
        /* <DEDUP_REMOVED lines=33> */
[----:B------:R-:W-:Y:S01]  /*3bf0*/  @!P0 DMUL R6, R6, 1.80143985094819840000e+16 ;  /* 0x4350000006068828 */ /* 0x000fe20000000000 */
[----:B------:R-:W-:Y:S01]  /*3c00*/  @!P0 IMAD.MOV.U32 R88, RZ, RZ, -0x435 ;  /* 0xfffffbcbff588424 */ /* 0x000fe200078e00ff */
[----:B------:R-:W-:-:S08]  /*3c10*/  DMUL R8, R76, R4 ;  /* 0x000000044c087228 */ /* 0x000fd00000000000 */
[----:B------:R-:W-:Y:S02]  /*3c20*/  @!P0 IMAD.MOV.U32 R3, RZ, RZ, R7 ;  /* 0x000000ffff038224 */ /* 0x000fe400078e0007 */
        /* <DEDUP_REMOVED lines=76> */
.L_x_48281:
[----:B------:R-:W-:Y:S05]  /*40f0*/  BSYNC B0 ;  /* 0x0000000000007941 */ /* 0x000fea0003800000 */
.L_x_48280:
        /* <DEDUP_REMOVED lines=9> */
.L_x_48283:
[----:B------:R-:W-:Y:S05]  /*4190*/  BSYNC B2 ;  /* 0x0000000000027941 */ /* 0x000fea0003800000 */
.L_x_48282:
        /* <DEDUP_REMOVED lines=82> */
.L_x_48285:
[----:B------:R-:W-:-:S04]  /*46c0*/  ISETP.GE.AND P0, PT, R73, RZ, PT ;  /* 0x000000ff4900720c */ /* 0x000fc80003f06270 */
[----:B------:R-:W-:Y:S02]  /*46d0*/  FSEL R2, RZ, 3.37028055040000000000e+12, P0 ;  /* 0x54442d18ff027808 */ /* 0x000fe40000000000 */
[----:B------:R-:W-:-:S07]  /*46e0*/  FSEL R3, RZ, 2.1426990032196044922, P0 ;  /* 0x400921fbff037808 */ /* 0x000fce0000000000 */
.L_x_48286:
[----:B------:R-:W-:Y:S05]  /*46f0*/  BSYNC B0 ;  /* 0x0000000000007941 */ /* 0x000fea0003800000 */
.L_x_48284:
[----:B------:R-:W-:Y:S01]  /*4700*/  DADD R72, |R72|, |R74| ;  /* 0x0000000048487229 */ /* 0x000fe2000000064a */
[----:B------:R-:W-:-:S07]  /*4710*/  LOP3.LUT R75, R3, 0x80000000, R75, 0xb8, !PT ;  /* 0x80000000034b7812 */ /* 0x000fce00078eb84b */
[----:B------:R-:W-:-:S06]  /*4720*/  DSETP.GTU.AND P0, PT, |R72|, +INF , PT ;  /* 0x7ff000004800742a */ /* 0x000fcc0003f0c200 */
[----:B------:R-:W-:Y:S02]  /*4730*/  FSEL R2, R72, R2, P0 ;  /* 0x0000000248027208 */ /* 0x000fe40000000000 */
[----:B------:R-:W-:Y:S01]  /*4740*/  FSEL R3, R73, R75, P0 ;  /* 0x0000004b49037208 */ /* 0x000fe20000000000 */
[----:B------:R-:W-:Y:S06]  /*4750*/  BRA `(.L_x_48259) ;  /* 0x0000003000b87947 */ /* 0x000fec0003800000 */
.L_x_48246:
        /* <DEDUP_REMOVED lines=92> */
.L_x_48289:
        /* <DEDUP_REMOVED lines=23> */
.L_x_48292:
[----:B------:R-:W-:Y:S05]  /*4e90*/  BSYNC B3 ;  /* 0x0000000000037941 */ /* 0x000fea0003800000 */
.L_x_48291:
        /* <DEDUP_REMOVED lines=29> */
.L_x_48290:
[----:B------:R-:W-:Y:S05]  /*5070*/  BSYNC B2 ;  /* 0x0000000000027941 */ /* 0x000fea0003800000 */
.L_x_48288:
[----:B------:R-:W-:Y:S01]  /*5080*/  IMAD.MOV.U32 R4, RZ, RZ, -0x2449a4b7 ;  /* 0xdbb65b49ff047424 */ /* 0x000fe200078e00ff */
[----:B------:R-:W-:Y:S01]  /*5090*/  UMOV UR4, 0x2a25ff7e ;  /* 0x2a25ff7e00047882 */ /* 0x000fe20000000000 */
[----:B------:R-:W-:Y:S01]  /*50a0*/  IMAD.MOV.U32 R5, RZ, RZ, 0x3f2d3b63 ;  /* 0x3f2d3b63ff057424 */ /* 0x000fe200078e00ff */
[----:B------:R-:W-:Y:S01]  /*50b0*/  UMOV UR5, 0x3ef53e1d ;  /* 0x3ef53e1d00057882 */ /* 0x000fe20000000000 */
[----:B------:R-:W-:Y:S01]  /*50c0*/  ISETP.GE.AND P0, PT, R73, RZ, PT ;  /* 0x000000ff4900720c */ /* 0x000fe20003f06270 */
[C-C-:B------:R-:W-:Y:S02]  /*50d0*/  DSETP.NEU.AND P2, PT, |R72|.reuse, |R74|.reuse, PT ;  /* 0x4000004a4800722a */ /* 0x140fe40003f4d200 */
        /* <DEDUP_REMOVED lines=68> */
[----:B------:R-:W-:Y:S01]  /*5520*/  IMAD.MOV.U32 R4, RZ, RZ, 0x7f3321d2 ;  /* 0x7f3321d2ff047424 */ /* 0x000fe200078e00ff */
        /* <DEDUP_REMOVED lines=8> */
.L_x_48287:
[----:B------:R-:W-:Y:S01]  /*55b0*/  DMUL R2, R76, R76 ;  /* 0x0000004c4c027228 */ /* 0x000fe20000000000 */
        /* <DEDUP_REMOVED lines=73> */
[----:B------:R-:W-:Y:S01]  /*5a50*/  FSEL R3, R3, R5, !P0 ;  /* 0x0000000503037208 */ /* 0x000fe20004000000 */
[----:B------:R-:W-:-:S03]  /*5a60*/  IMAD.MOV.U32 R2, RZ, RZ, 0x7f3321d2 ;  /* 0x7f3321d2ff027424 */ /* 0x000fc600078e00ff */
        /* <DEDUP_REMOVED lines=9> */
.L_x_48245:
        /* <DEDUP_REMOVED lines=22> */
[----:B-----5:R-:W-:Y:S05]  /*5c60*/  CALL.REL.NOINC `($__internal_88_$__cuda_sm20_div_rn_f64_full) ;  /* 0x0000094400ac7944 */ /* 0x020fea0003c00000 */
[----:B------:R-:W-:-:S07]  /*5c70*/  IMAD.MOV.U32 R5, RZ, RZ, R3 ;  /* 0x000000ffff057224 */ /* 0x000fce00078e0003 */
.L_x_48294:
[----:B------:R-:W-:Y:S05]  /*5c80*/  BSYNC B2 ;  /* 0x0000000000027941 */ /* 0x000fea0003800000 */
.L_x_48293:
        /* <DEDUP_REMOVED lines=25> */
.L_x_48296:
[----:B------:R-:W-:Y:S05]  /*5e20*/  BSYNC B2 ;  /* 0x0000000000027941 */ /* 0x000fea0003800000 */
.L_x_48295:
        /* <DEDUP_REMOVED lines=10> */
[CC--:B------:R-:W-:Y:S01]  /*5ed0*/  ISETP.GT.U32.AND P2, PT, R80.reuse, R10.reuse, PT ;  /* 0x0000000a5000720c */ /* 0x0c0fe20003f44070 */
[----:B------:R-:W-:Y:S01]  /*5ee0*/  IMAD.MOV.U32 R88, RZ, RZ, -0x3ff ;  /* 0xfffffc01ff587424 */ /* 0x000fe200078e00ff */
[----:B------:R-:W-:-:S02]  /*5ef0*/  ISETP.LT.U32.AND P0, PT, R80, R10, PT ;  /* 0x0000000a5000720c */ /* 0x000fc40003f01070 */
[CC--:B------:R-:W-:Y:S02]  /*5f00*/  ISETP.GT.U32.AND.EX P2, PT, R81.reuse, R11.reuse, PT, P2 ;  /* 0x0000000b5100720c */ /* 0x0c0fe40003f44120 */
[CC--:B------:R-:W-:Y:S02]  /*5f10*/  ISETP.LT.U32.AND.EX P0, PT, R81.reuse, R11.reuse, PT, P0 ;  /* 0x0000000b5100720c */ /* 0x0c0fe40003f01100 */
[-C--:B------:R-:W-:Y:S02]  /*5f20*/  SEL R5, R81, R11.reuse, P2 ;  /* 0x0000000b51057207 */ /* 0x080fe40001000000 */
[----:B------:R-:W-:Y:S02]  /*5f30*/  SEL R2, R80, R10, P0 ;  /* 0x0000000a50027207 */ /* 0x000fe40000000000 */
[----:B------:R-:W-:Y:S02]  /*5f40*/  LOP3.LUT R85, R5, 0xffc00000, RZ, 0xc0, !PT ;  /* 0xffc0000005557812 */ /* 0x000fe400078ec0ff */
[----:B------:R-:W-:-:S02]  /*5f50*/  SEL R3, R81, R11, P0 ;  /* 0x0000000b51037207 */ /* 0x000fc40000000000 */
        /* <DEDUP_REMOVED lines=117> */
.L_x_48298:
[----:B------:R-:W-:Y:S05]  /*66b0*/  BSYNC B0 ;  /* 0x0000000000007941 */ /* 0x000fea0003800000 */
.L_x_48297:
        /* <DEDUP_REMOVED lines=9> */
.L_x_48300:
[----:B------:R-:W-:Y:S05]  /*6750*/  BSYNC B2 ;  /* 0x0000000000027941 */ /* 0x000fea0003800000 */
.L_x_48299:
        /* <DEDUP_REMOVED lines=82> */
.L_x_48302:
[----:B------:R-:W-:-:S04]  /*6c80*/  ISETP.GE.AND P0, PT, R73, RZ, PT ;  /* 0x000000ff4900720c */ /* 0x000fc80003f06270 */
[----:B------:R-:W-:Y:S02]  /*6c90*/  FSEL R2, RZ, 3.37028055040000000000e+12, P0 ;  /* 0x54442d18ff027808 */ /* 0x000fe40000000000 */
[----:B------:R-:W-:-:S07]  /*6ca0*/  FSEL R3, RZ, 2.1426990032196044922, P0 ;  /* 0x400921fbff037808 */ /* 0x000fce0000000000 */
.L_x_48303:
[----:B------:R-:W-:Y:S05]  /*6cb0*/  BSYNC B0 ;  /* 0x0000000000007941 */ /* 0x000fea0003800000 */
.L_x_48301:
[----:B------:R-:W-:Y:S01]  /*6cc0*/  DADD R72, |R72|, |R74| ;  /* 0x0000000048487229 */ /* 0x000fe2000000064a */
[----:B------:R-:W-:Y:S01]  /*6cd0*/  LOP3.LUT R75, R3, 0x80000000, R75, 0xb8, !PT ;  /* 0x80000000034b7812 */ /* 0x000fe200078eb84b */
[----:B------:R-:W-:-:S06]  /*6ce0*/  DADD R10, R10, 1 ;  /* 0x3ff000000a0a7429 */ /* 0x000fcc0000000000 */
[----:B------:R-:W-:-:S06]  /*6cf0*/  DSETP.GTU.AND P0, PT, |R72|, +INF , PT ;  /* 0x7ff000004800742a */ /* 0x000fcc0003f0c200 */
[----:B------:R-:W-:Y:S02]  /*6d00*/  FSEL R2, R72, R2, P0 ;  /* 0x0000000248027208 */ /* 0x000fe40000000000 */
[----:B------:R-:W-:Y:S01]  /*6d10*/  FSEL R3, R73, R75, P0 ;  /* 0x0000004b49037208 */ /* 0x000fe20000000000 */
[----:B------:R-:W-:Y:S06]  /*6d20*/  BRA `(.L_x_48259) ;  /* 0x0000000c00447947 */ /* 0x000fec0003800000 */
.L_x_48244:
[----:B------:R-:W-:Y:S01]  /*6d30*/  DSETP.GEU.AND P0, PT, |R74|, 1.4916681462400413487e-154, PT ;  /* 0x200000004a00742a */ /* 0x000fe20003f0e200 */
[----:B------:R-:W-:Y:S01]  /*6d40*/  IMAD.MOV.U32 R6, RZ, RZ, 0x1 ;  /* 0x00000001ff067424 */ /* 0x000fe200078e00ff */
[----:B------:R-:W-:Y:S01]  /*6d50*/  DADD R78, -RZ, |R74| ;  /* 0x00000000ff4e7229 */ /* 0x000fe2000000054a */
[----:B------:R-:W-:Y:S01]  /*6d60*/  BSSY B0, `(.L_x_48304) ;  /* 0x000006a000007945 */ /* 0x000fe20003800000 */
[--C-:B------:R-:W-:Y:S01]  /*6d70*/  DADD R80, -RZ, |R72|.reuse ;  /* 0x00000000ff507229 */ /* 0x100fe20000000548 */
[----:B------:R-:W-:Y:S01]  /*6d80*/  IMAD.MOV.U32 R88, RZ, RZ, -0x3ff ;  /* 0xfffffc01ff587424 */ /* 0x000fe200078e00ff */
        /* <DEDUP_REMOVED lines=103> */
.L_x_48305:
[----:B------:R-:W-:Y:S05]  /*7400*/  BSYNC B0 ;  /* 0x0000000000007941 */ /* 0x000fea0003800000 */
.L_x_48304:
[----:B------:R-:W-:Y:S04]  /*7410*/  BSSY B2, `(.L_x_48306) ;  /* 0x0000008000027945 */ /* 0x000fe80003800000 */
[----:B------:R-:W-:Y:S05]  /*7420*/  @P4 BRA P5, `(.L_x_48307) ;  /* 0x0000000000184947 */ /* 0x000fea0002800000 */
[----:B------:R-:W-:Y:S01]  /*7430*/  IMAD.MOV.U32 R6, RZ, RZ, R2 ;  /* 0x000000ffff067224 */ /* 0x000fe200078e0002 */
[----:B------:R-:W-:Y:S01]  /*7440*/  MOV R2, 0x7480 ;  /* 0x0000748000027802 */ /* 0x000fe20000000f00 */
[----:B------:R-:W-:Y:S02]  /*7450*/  IMAD.MOV.U32 R4, RZ, RZ, R76 ;  /* 0x000000ffff047224 */ /* 0x000fe400078e004c */
[----:B------:R-:W-:-:S07]  /*7460*/  IMAD.MOV.U32 R5, RZ, RZ, R77 ;  /* 0x000000ffff057224 */ /* 0x000fce00078e004d */
[----:B-----5:R-:W-:Y:S05]  /*7470*/  CALL.REL.NOINC `($__internal_88_$__cuda_sm20_div_rn_f64_full) ;  /* 0x0000092c00a87944 */ /* 0x020fea0003c00000 */
[----:B------:R-:W-:-:S07]  /*7480*/  IMAD.MOV.U32 R5, RZ, RZ, R3 ;  /* 0x000000ffff057224 */ /* 0x000fce00078e0003 */
.L_x_48307:
[----:B------:R-:W-:Y:S05]  /*7490*/  BSYNC B2 ;  /* 0x0000000000027941 */ /* 0x000fea0003800000 */
.L_x_48306:
        /* <DEDUP_REMOVED lines=82> */
.L_x_48309:
[----:B------:R-:W-:Y:S02]  /*79c0*/  FSEL R2, RZ, 3.37028055040000000000e+12, P2 ;  /* 0x54442d18ff027808 */ /* 0x000fe40001000000 */
[----:B------:R-:W-:-:S07]  /*79d0*/  FSEL R3, RZ, 2.1426990032196044922, P2 ;  /* 0x400921fbff037808 */ /* 0x000fce0001000000 */
.L_x_48310:
[----:B------:R-:W-:Y:S05]  /*79e0*/  BSYNC B0 ;  /* 0x0000000000007941 */ /* 0x000fea0003800000 */
.L_x_48308:
[----:B------:R-:W-:Y:S01]  /*79f0*/  DADD R72, |R72|, |R74| ;  /* 0x0000000048487229 */ /* 0x000fe2000000064a */
[----:B------:R-:W-:-:S07]  /*7a00*/  LOP3.LUT R75, R3, 0x80000000, R75, 0xb8, !PT ;  /* 0x80000000034b7812 */ /* 0x000fce00078eb84b */
[----:B------:R-:W-:-:S06]  /*7a10*/  DSETP.GTU.AND P0, PT, |R72|, +INF , PT ;  /* 0x7ff000004800742a */ /* 0x000fcc0003f0c200 */
[----:B------:R-:W-:Y:S02]  /*7a20*/  FSEL R2, R72, R2, P0 ;  /* 0x0000000248027208 */ /* 0x000fe40000000000 */
[----:B------:R-:W-:-:S07]  /*7a30*/  FSEL R3, R73, R75, P0 ;  /* 0x0000004b49037208 */ /* 0x000fce0000000000 */
.L_x_48259:
[----:B------:R-:W-:Y:S05]  /*7a40*/  BSYNC B1 ;  /* 0x0000000000017941 */ /* 0x000fea0003800000 */
.L_x_48243:
        /* <DEDUP_REMOVED lines=75> */
.L_x_48317:
[----:B------:R-:W-:Y:S05]  /*7f00*/  BSYNC B0 ;  /* 0x0000000000007941 */ /* 0x000fea0003800000 */
.L_x_48316:
        /* <DEDUP_REMOVED lines=21> */
[----:B------:R-:W-:Y:S05]  /*8060*/  CALL.REL.NOINC `($_ZN2at6native29vectorized_elementwise_kernelILi2EZZZNS0_50_GLOBAL__N__2680c7bb_12_PowKernel_cu_140f0503_289624pow_tensor_tensor_kernelERNS_18TensorIteratorBaseEENKUlvE_clEvENKUlvE6_clEvEUlN3c107complexIdEES9_E_St5arrayIPcLm3EEEEviT0_T1_$__internal_trig_reduction_slowpathd) ;  /* 0x0000092800447944 */ /* 0x000fea0003c00000 */
[----:B------:R-:W-:Y:S05]  /*8070*/  BRA `(.L_x_48320) ;  /* 0x0000000000087947 */ /* 0x000fea0003800000 */
.L_x_48319:
[----:B------:R-:W-:Y:S01]  /*8080*/  DMUL R2, RZ, R8 ;  /* 0x00000008ff027228 */ /* 0x000fe20000000000 */
[----:B------:R-:W-:-:S10]  /*8090*/  IMAD.MOV.U32 R4, RZ, RZ, RZ ;  /* 0x000000ffff047224 */ /* 0x000fd400078e00ff */
.L_x_48320:
[----:B------:R-:W-:Y:S05]  /*80a0*/  BSYNC B2 ;  /* 0x0000000000027941 */ /* 0x000fea0003800000 */
.L_x_48318:
        /* <DEDUP_REMOVED lines=45> */
[----:B------:R-:W-:Y:S01]  /*8380*/  IMAD.MOV.U32 R74, RZ, RZ, R4 ;  /* 0x000000ffff4a7224 */ /* 0x000fe200078e0004 */
[----:B------:R-:W-:Y:S06]  /*8390*/  BRA `(.L_x_48323) ;  /* 0x0000000000087947 */ /* 0x000fec0003800000 */
.L_x_48322:
[----:B------:R-:W-:Y:S01]  /*83a0*/  DMUL R2, RZ, R8 ;  /* 0x00000008ff027228 */ /* 0x000fe20000000000 */
[----:B------:R-:W-:-:S10]  /*83b0*/  IMAD.MOV.U32 R74, RZ, RZ, RZ ;  /* 0x000000ffff4a7224 */ /* 0x000fd400078e00ff */
.L_x_48323:
[----:B------:R-:W-:Y:S05]  /*83c0*/  BSYNC B2 ;  /* 0x0000000000027941 */ /* 0x000fea0003800000 */
.L_x_48321:
        /* <DEDUP_REMOVED lines=25> */
.L_x_48315:
        /* <DEDUP_REMOVED lines=62> */
.L_x_48326:
[----:B------:R-:W-:Y:S05]  /*8940*/  BSYNC B0 ;  /* 0x0000000000007941 */ /* 0x000fea0003800000 */
.L_x_48325:
        /* <DEDUP_REMOVED lines=23> */
.L_x_48328:
[----:B------:R-:W-:Y:S01]  /*8ac0*/  DMUL R2, RZ, R8 ;  /* 0x00000008ff027228 */ /* 0x000fe20000000000 */
[----:B------:R-:W-:-:S10]  /*8ad0*/  IMAD.MOV.U32 R4, RZ, RZ, RZ ;  /* 0x000000ffff047224 */ /* 0x000fd400078e00ff */
.L_x_48329:
[----:B------:R-:W-:Y:S05]  /*8ae0*/  BSYNC B2 ;  /* 0x0000000000027941 */ /* 0x000fea0003800000 */
.L_x_48327:
        /* <DEDUP_REMOVED lines=47> */
.L_x_48331:
[----:B------:R-:W-:Y:S01]  /*8de0*/  DMUL R2, RZ, R8 ;  /* 0x00000008ff027228 */ /* 0x000fe20000000000 */
[----:B------:R-:W-:-:S10]  /*8df0*/  IMAD.MOV.U32 R70, RZ, RZ, RZ ;  /* 0x000000ffff467224 */ /* 0x000fd400078e00ff */
.L_x_48332:
[----:B------:R-:W-:Y:S05]  /*8e00*/  BSYNC B2 ;  /* 0x0000000000027941 */ /* 0x000fea0003800000 */
.L_x_48330:
        /* <DEDUP_REMOVED lines=22> */
[C---:B------:R-:W-:Y:S02]  /*8f70*/  LOP3.LUT R4, R69.reuse, 0xfffff, RZ, 0xc0, !PT ;  /* 0x000fffff45047812 */ /* 0x040fe400078ec0ff */
[----:B------:R-:W-:Y:S02]  /*8f80*/  LEA.HI R5, R69, 0xffffff09, RZ, 0xc ;  /* 0xffffff0945057811 */ /* 0x000fe400078f60ff */
[----:B------:R-:W-:-:S03]  /*8f90*/  LOP3.LUT R69, R4, 0x7fe00000, RZ, 0xfc, !PT ;  /* 0x7fe0000004457812 */ /* 0x000fc600078efcff */
[----:B------:R-:W-:Y:S01]  /*8fa0*/  @P1 DFMA R2, R2, -1, RZ ;  /* 0xbff000000202182b */ /* 0x000fe200000000ff */
[----:B------:R-:W-:Y:S02]  /*8fb0*/  LEA.HI R4, R5, R5, RZ, 0x1 ;  /* 0x0000000505047211 */ /* 0x000fe400078f08ff */
[----:B------:R-:W-:Y:S02]  /*8fc0*/  DMUL R10, R68, R10 ;  /* 0x0000000a440a7228 */ /* 0x000fe40000000000 */
[----:B------:R-:W-:-:S03]  /*8fd0*/  SHF.R.S32.HI R4, RZ, 0x1, R4 ;  /* 0x00000001ff047819 */ /* 0x000fc60000011404 */
        /* <DEDUP_REMOVED lines=10> */
.L_x_48314:
        /* <DEDUP_REMOVED lines=11> */
.L_x_48333:
[----:B------:R-:W-:-:S10]  /*9130*/  DADD R68, R8, -R8 ;  /* 0x0000000008447229 */ /* 0x000fd40000000808 */
[----:B------:R-:W-:Y:S02]  /*9140*/  IMAD.MOV.U32 R70, RZ, RZ, R68 ;  /* 0x000000ffff467224 */ /* 0x000fe400078e0044 */
[----:B------:R-:W-:Y:S01]  /*9150*/  IMAD.MOV.U32 R71, RZ, RZ, R69 ;  /* 0x000000ffff477224 */ /* 0x000fe200078e0045 */
[----:B------:R-:W-:Y:S06]  /*9160*/  BRA `(.L_x_48324) ;  /* 0x0000000800887947 */ /* 0x000fec0003800000 */
.L_x_48313:
        /* <DEDUP_REMOVED lines=24> */
.L_x_48335:
[----:B------:R-:W-:Y:S01]  /*92f0*/  DMUL R2, RZ, R8 ;  /* 0x00000008ff027228 */ /* 0x000fe20000000000 */
[----:B------:R-:W-:-:S10]  /*9300*/  IMAD.MOV.U32 R4, RZ, RZ, RZ ;  /* 0x000000ffff047224 */ /* 0x000fd400078e00ff */
.L_x_48336:
[----:B------:R-:W-:Y:S05]  /*9310*/  BSYNC B2 ;  /* 0x0000000000027941 */ /* 0x000fea0003800000 */
.L_x_48334:
        /* <DEDUP_REMOVED lines=47> */
.L_x_48338:
[----:B------:R-:W-:Y:S01]  /*9610*/  DMUL R2, RZ, R8 ;  /* 0x00000008ff027228 */ /* 0x000fe20000000000 */
[----:B------:R-:W-:-:S10]  /*9620*/  IMAD.MOV.U32 R10, RZ, RZ, RZ ;  /* 0x000000ffff0a7224 */ /* 0x000fd400078e00ff */
.L_x_48339:
[----:B------:R-:W-:Y:S05]  /*9630*/  BSYNC B2 ;  /* 0x0000000000027941 */ /* 0x000fea0003800000 */
.L_x_48337:
        /* <DEDUP_REMOVED lines=24> */
.L_x_48312:
        /* <DEDUP_REMOVED lines=58> */
.L_x_48341:
[----:B------:R-:W-:Y:S05]  /*9b60*/  BSYNC B0 ;  /* 0x0000000000007941 */ /* 0x000fea0003800000 */
.L_x_48340:
[----:B------:R-:W-:Y:S02]  /*9b70*/  IMAD.MOV.U32 R70, RZ, RZ, R8 ;  /* 0x000000ffff467224 */ /* 0x000fe400078e0008 */
[----:B------:R-:W-:-:S07]  /*9b80*/  IMAD.MOV.U32 R71, RZ, RZ, R9 ;  /* 0x000000ffff477224 */ /* 0x000fce00078e0009 */
.L_x_48324:
[----:B------:R-:W-:Y:S05]  /*9b90*/  BSYNC B1 ;  /* 0x0000000000017941 */ /* 0x000fea0003800000 */
.L_x_48311:
        /* <DEDUP_REMOVED lines=118> */
.L_x_48349:
        /* <DEDUP_REMOVED lines=21> */
[----:B------:R-:W-:Y:S05]  /*a450*/  CALL.REL.NOINC `($__internal_88_$__cuda_sm20_div_rn_f64_full) ;  /* 0x000008fc00b07944 */ /* 0x000fea0003c00000 */
[----:B------:R-:W-:-:S07]  /*a460*/  IMAD.MOV.U32 R5, RZ, RZ, R3 ;  /* 0x000000ffff057224 */ /* 0x000fce00078e0003 */
.L_x_48352:
[----:B------:R-:W-:Y:S05]  /*a470*/  BSYNC B3 ;  /* 0x0000000000037941 */ /* 0x000fea0003800000 */
.L_x_48351:
        /* <DEDUP_REMOVED lines=29> */
.L_x_48350:
[----:B------:R-:W-:Y:S05]  /*a650*/  BSYNC B2 ;  /* 0x0000000000027941 */ /* 0x000fea0003800000 */
.L_x_48348:
        /* <DEDUP_REMOVED lines=22> */
.L_x_48354:
[----:B------:R-:W-:Y:S05]  /*a7c0*/  BSYNC B2 ;  /* 0x0000000000027941 */ /* 0x000fea0003800000 */
.L_x_48353:
        /* <DEDUP_REMOVED lines=82> */
.L_x_48356:
[----:B------:R-:W-:-:S04]  /*acf0*/  ISETP.GE.AND P0, PT, R65, RZ, PT ;  /* 0x000000ff4100720c */ /* 0x000fc80003f06270 */
[----:B------:R-:W-:Y:S02]  /*ad00*/  FSEL R2, RZ, 3.37028055040000000000e+12, P0 ;  /* 0x54442d18ff027808 */ /* 0x000fe40000000000 */
[----:B------:R-:W-:-:S07]  /*ad10*/  FSEL R3, RZ, 2.1426990032196044922, P0 ;  /* 0x400921fbff037808 */ /* 0x000fce0000000000 */
.L_x_48357:
[----:B------:R-:W-:Y:S05]  /*ad20*/  BSYNC B0 ;  /* 0x0000000000007941 */ /* 0x000fea0003800000 */
.L_x_48355:
[----:B------:R-:W-:Y:S01]  /*ad30*/  DADD R64, |R64|, |R66| ;  /* 0x0000000040407229 */ /* 0x000fe20000000642 */
[----:B------:R-:W-:Y:S01]  /*ad40*/  LOP3.LUT R67, R3, 0x80000000, R67, 0xb8, !PT ;  /* 0x8000000003437812 */ /* 0x000fe200078eb843 */
[----:B------:R-:W-:-:S06]  /*ad50*/  DMUL R10, R10, 0.5 ;  /* 0x3fe000000a0a7828 */ /* 0x000fcc0000000000 */
[----:B------:R-:W-:-:S06]  /*ad60*/  DSETP.GTU.AND P0, PT, |R64|, +INF , PT ;  /* 0x7ff000004000742a */ /* 0x000fcc0003f0c200 */
[----:B------:R-:W-:Y:S02]  /*ad70*/  FSEL R2, R64, R2, P0 ;  /* 0x0000000240027208 */ /* 0x000fe40000000000 */
[----:B------:R-:W-:Y:S01]  /*ad80*/  FSEL R3, R65, R67, P0 ;  /* 0x0000004341037208 */ /* 0x000fe20000000000 */
[----:B------:R-:W-:Y:S06]  /*ad90*/  BRA `(.L_x_48358) ;  /* 0x00000064006c7947 */ /* 0x000fec0003800000 */
.L_x_48347:
        /* <DEDUP_REMOVED lines=99> */
.L_x_48361:
[----:B------:R-:W-:Y:S05]  /*b3d0*/  BSYNC B0 ;  /* 0x0000000000007941 */ /* 0x000fea0003800000 */
.L_x_48360:
[----:B------:R-:W-:Y:S04]  /*b3e0*/  BSSY B2, `(.L_x_48362) ;  /* 0x0000009000027945 */ /* 0x000fe80003800000 */
        /* <DEDUP_REMOVED lines=8> */
.L_x_48363:
[----:B------:R-:W-:Y:S05]  /*b470*/  BSYNC B2 ;  /* 0x0000000000027941 */ /* 0x000fea0003800000 */
.L_x_48362:
        /* <DEDUP_REMOVED lines=82> */
.L_x_48365:
[----:B------:R-:W-:-:S04]  /*b9a0*/  ISETP.GE.AND P0, PT, R65, RZ, PT ;  /* 0x000000ff4100720c */ /* 0x000fc80003f06270 */
[----:B------:R-:W-:Y:S02]  /*b9b0*/  FSEL R2, RZ, 3.37028055040000000000e+12, P0 ;  /* 0x54442d18ff027808 */ /* 0x000fe40000000000 */
[----:B------:R-:W-:-:S07]  /*b9c0*/  FSEL R3, RZ, 2.1426990032196044922, P0 ;  /* 0x400921fbff037808 */ /* 0x000fce0000000000 */
.L_x_48366:
[----:B------:R-:W-:Y:S05]  /*b9d0*/  BSYNC B0 ;  /* 0x0000000000007941 */ /* 0x000fea0003800000 */
.L_x_48364:
[----:B------:R-:W-:Y:S01]  /*b9e0*/  DADD R64, |R64|, |R66| ;  /* 0x0000000040407229 */ /* 0x000fe20000000642 */
[----:B------:R-:W-:Y:S01]  /*b9f0*/  LOP3.LUT R67, R3, 0x80000000, R67, 0xb8, !PT ;  /* 0x8000000003437812 */ /* 0x000fe200078eb843 */
[----:B------:R-:W-:-:S06]  /*ba00*/  DMUL R10, R10, 0.5 ;  /* 0x3fe000000a0a7828 */ /* 0x000fcc0000000000 */
[----:B------:R-:W-:-:S06]  /*ba10*/  DSETP.GTU.AND P0, PT, |R64|, +INF , PT ;  /* 0x7ff000004000742a */ /* 0x000fcc0003f0c200 */
[----:B------:R-:W-:Y:S02]  /*ba20*/  FSEL R2, R64, R2, P0 ;  /* 0x0000000240027208 */ /* 0x000fe40000000000 */
[----:B------:R-:W-:Y:S01]  /*ba30*/  FSEL R3, R65, R67, P0 ;  /* 0x0000004341037208 */ /* 0x000fe20000000000 */
[----:B------:R-:W-:Y:S06]  /*ba40*/  BRA `(.L_x_48358) ;  /* 0x0000005800407947 */ /* 0x000fec0003800000 */
.L_x_48359:
        /* <DEDUP_REMOVED lines=8> */
[----:B------:R-:W-:-:S02]  /*bad0*/  DADD R86, R2, R2 ;  /* 0x0000000002567229 */ /* 0x000fc40000000002 */
[----:B------:R-:W-:Y:S02]  /*bae0*/  DMUL R6, R2, R2 ;  /* 0x0000000202067228 */ /* 0x000fe40000000000 */
[C---:B------:R-:W-:Y:S02]  /*baf0*/  DADD R92, R8.reuse, R8 ;  /* 0x00000000085c7229 */ /* 0x040fe40000000008 */
[----:B------:R-:W-:Y:S01]  /*bb00*/  LOP3.LUT R77, R11, 0xfffffff8, RZ, 0xc0, !PT ;  /* 0xfffffff80b4d7812 */ /* 0x000fe200078ec0ff */
[----:B------:R-:W-:Y:S01]  /*bb10*/  DMUL R78, R8, R8 ;  /* 0x00000008084e7228 */ /* 0x000fe20000000000 */
[----:B------:R-:W-:-:S04]  /*bb20*/  LOP3.LUT R3, R5, 0xfffffff8, RZ, 0xc0, !PT ;  /* 0xfffffff805037812 */ /* 0x000fc800078ec0ff */
[----:B------:R-:W-:Y:S02]  /*bb30*/  DADD R90, R10, -R76 ;  /* 0x000000000a5a7229 */ /* 0x000fe4000000084c */
[--C-:B------:R-:W-:Y:S02]  /*bb40*/  DADD R80, R4, -R2.reuse ;  /* 0x0000000004507229 */ /* 0x100fe40000000802 */
[C---:B------:R-:W-:Y:S02]  /*bb50*/  DMUL R88, R2.reuse, R86 ;  /* 0x0000005602587228 */ /* 0x040fe40000000000 */
[C---:B------:R-:W-:Y:S02]  /*bb60*/  DMUL R10, R2.reuse, R2 ;  /* 0x00000002020a7228 */ /* 0x040fe40000000000 */
        /* <DEDUP_REMOVED lines=10> */
.L_x_48368:
        /* <DEDUP_REMOVED lines=73> */
[----:B------:R-:W-:Y:S06]  /*c0a0*/  @P0 BRA `(.L_x_48368) ;  /* 0xfffffff800d80947 */ /* 0x000fec000383ffff */
[----:B------:R-:W-:Y:S05]  /*c0b0*/  BSYNC B0 ;  /* 0x0000000000007941 */ /* 0x000fea0003800000 */
.L_x_48367:
        /* <DEDUP_REMOVED lines=99> */
.L_x_48370:
        /* <DEDUP_REMOVED lines=23> */
.L_x_48373:
[----:B------:R-:W-:Y:S05]  /*c860*/  BSYNC B3 ;  /* 0x0000000000037941 */ /* 0x000fea0003800000 */
.L_x_48372:
        /* <DEDUP_REMOVED lines=29> */
.L_x_48371:
[----:B------:R-:W-:Y:S05]  /*ca40*/  BSYNC B2 ;  /* 0x0000000000027941 */ /* 0x000fea0003800000 */
.L_x_48369:
        /* <DEDUP_REMOVED lines=22> */
.L_x_48375:
[----:B------:R-:W-:Y:S05]  /*cbb0*/  BSYNC B2 ;  /* 0x0000000000027941 */ /* 0x000fea0003800000 */
.L_x_48374:
        /* <DEDUP_REMOVED lines=82> */
.L_x_48377:
[----:B------:R-:W-:-:S04]  /*d0e0*/  ISETP.GE.AND P0, PT, R65, RZ, PT ;  /* 0x000000ff4100720c */ /* 0x000fc80003f06270 */
[----:B------:R-:W-:Y:S02]  /*d0f0*/  FSEL R2, RZ, 3.37028055040000000000e+12, P0 ;  /* 0x54442d18ff027808 */ /* 0x000fe40000000000 */
[----:B------:R-:W-:-:S07]  /*d100*/  FSEL R3, RZ, 2.1426990032196044922, P0 ;  /* 0x400921fbff037808 */ /* 0x000fce0000000000 */
.L_x_48378:
[----:B------:R-:W-:Y:S05]  /*d110*/  BSYNC B0 ;  /* 0x0000000000007941 */ /* 0x000fea0003800000 */
.L_x_48376:
[----:B------:R-:W-:Y:S01]  /*d120*/  DADD R64, |R64|, |R66| ;  /* 0x0000000040407229 */ /* 0x000fe20000000642 */
[----:B------:R-:W-:Y:S01]  /*d130*/  LOP3.LUT R67, R3, 0x80000000, R67, 0xb8, !PT ;  /* 0x8000000003437812 */ /* 0x000fe200078eb843 */
[----:B------:R-:W-:-:S06]  /*d140*/  DMUL R10, R10, 0.5 ;  /* 0x3fe000000a0a7828 */ /* 0x000fcc0000000000 */
[----:B------:R-:W-:-:S06]  /*d150*/  DSETP.GTU.AND P0, PT, |R64|, +INF , PT ;  /* 0x7ff000004000742a */ /* 0x000fcc0003f0c200 */
[----:B------:R-:W-:Y:S02]  /*d160*/  FSEL R2, R64, R2, P0 ;  /* 0x0000000240027208 */ /* 0x000fe40000000000 */
[----:B------:R-:W-:Y:S01]  /*d170*/  FSEL R3, R65, R67, P0 ;  /* 0x0000004341037208 */ /* 0x000fe20000000000 */
[----:B------:R-:W-:Y:S06]  /*d180*/  BRA `(.L_x_48358) ;  /* 0x0000004000707947 */ /* 0x000fec0003800000 */
.L_x_48346:
        /* <DEDUP_REMOVED lines=15> */
[----:B------:R-:W-:Y:S01]  /*d280*/  BSSY B0, `(.L_x_48379) ;  /* 0x0000078000007945 */ /* 0x000fe20003800000 */
[----:B------:R-:W-:Y:S01]  /*d290*/  IADD3 R7, -R80, 0x7fd00000, RZ ;  /* 0x7fd0000050077810 */ /* 0x000fe20007ffe1ff */
[----:B------:R-:W-:Y:S01]  /*d2a0*/  IMAD.MOV.U32 R82, RZ, RZ, -0x3ff ;  /* 0xfffffc01ff527424 */ /* 0x000fe200078e00ff */
        /* <DEDUP_REMOVED lines=18> */
[----:B------:R-:W-:-:S08]  /*d3d0*/  DFMA R76, R6, -R76, 1 ;  /* 0x3ff00000064c742b */ /* 0x000fd0000000084c */
[----:B------:R-:W-:Y:S02]  /*d3e0*/  DFMA R78, R76, R78, 0.5 ;  /* 0x3fe000004c4e742b */ /* 0x000fe4000000004e */
[----:B------:R-:W-:-:S08]  /*d3f0*/  DMUL R76, R10, R76 ;  /* 0x0000004c0a4c7228 */ /* 0x000fd00000000000 */
[----:B------:R-:W-:-:S08]  /*d400*/  DFMA R76, R78, R76, R10 ;  /* 0x0000004c4e4c722b */ /* 0x000fd0000000000a */
[----:B------:R-:W-:Y:S01]  /*d410*/  DMUL R76, R8, R76 ;  /* 0x0000004c084c7228 */ /* 0x000fe20000000000 */
[----:B------:R-:W-:Y:S01]  /*d420*/  LOP3.LUT R9, R80, 0x100000, RZ, 0xfc, !PT ;  /* 0x0010000050097812 */ /* 0x000fe200078efcff */
[----:B------:R-:W-:Y:S02]  /*d430*/  IMAD.MOV.U32 R8, RZ, RZ, RZ ;  /* 0x000000ffff087224 */ /* 0x000fe400078e00ff */
[----:B------:R-:W-:-:S04]  /*d440*/  IMAD.MOV.U32 R80, RZ, RZ, 0x1 ;  /* 0x00000001ff507424 */ /* 0x000fc800078e00ff */
[----:B------:R-:W-:Y:S02]  /*d450*/  DMUL R76, R76, R8 ;  /* 0x000000084c4c7228 */ /* 0x000fe40000000000 */
[----:B------:R-:W-:-:S08]  /*d460*/  DFMA R6, -R74, R80, 1 ;  /* 0x3ff000004a06742b */ /* 0x000fd00000000150 */
[----:B------:R-:W-:Y:S01]  /*d470*/  DFMA R6, R6, R6, R6 ;  /* 0x000000060606722b */ /* 0x000fe20000000006 */
[----:B------:R-:W-:Y:S02]  /*d480*/  @!P3 FSEL R3, R5, R77, !P2 ;  /* 0x0000004d0503b208 */ /* 0x000fe40005000000 */
[----:B------:R-:W-:Y:S02]  /*d490*/  @!P3 FSEL R2, R4, R76, !P2 ;  /* 0x0000004c0402b208 */ /* 0x000fe40005000000 */
[----:B------:R-:W-:-:S03]  /*d4a0*/  ISETP.GT.AND P0, PT, R3, 0xfffff, PT ;  /* 0x000fffff0300780c */ /* 0x000fc60003f04270 */
[----:B------:R-:W-:Y:S01]  /*d4b0*/  DFMA R80, R80, R6, R80 ;  /* 0x000000065050722b */ /* 0x000fe20000000050 */
[----:B------:R-:W-:Y:S02]  /*d4c0*/  IMAD.MOV.U32 R6, RZ, RZ, R2 ;  /* 0x000000ffff067224 */ /* 0x000fe400078e0002 */
[----:B------:R-:W-:-:S05]  /*d4d0*/  IMAD.MOV.U32 R7, RZ, RZ, R3 ;  /* 0x000000ffff077224 */ /* 0x000fca00078e0003 */
[----:B------:R-:W-:Y:S02]  /*d4e0*/  DFMA R4, -R74, R80, 1 ;  /* 0x3ff000004a04742b */ /* 0x000fe40000000150 */
[----:B------:R-:W-:Y:S01]  /*d4f0*/  @!P0 DMUL R6, R6, 1.80143985094819840000e+16 ;  /* 0x4350000006068828 */ /* 0x000fe20000000000 */
[----:B------:R-:W-:-:S05]  /*d500*/  @!P0 IMAD.MOV.U32 R82, RZ, RZ, -0x435 ;  /* 0xfffffbcbff528424 */ /* 0x000fca00078e00ff */
[----:B------:R-:W-:-:S04]  /*d510*/  DFMA R4, R80, R4, R80 ;  /* 0x000000045004722b */ /* 0x000fc80000000050 */
[----:B------:R-:W-:Y:S02]  /*d520*/  @!P0 IMAD.MOV.U32 R3, RZ, RZ, R7 ;  /* 0x000000ffff038224 */ /* 0x000fe400078e0007 */
[----:B------:R-:W-:Y:S02]  /*d530*/  @!P0 IMAD.MOV.U32 R2, RZ, RZ, R6 ;  /* 0x000000ffff028224 */ /* 0x000fe400078e0006 */
[----:B------:R-:W-:Y:S01]  /*d540*/  VIADD R10, R3, 0xffffffff ;  /* 0xffffffff030a7836 */ /* 0x000fe20000000000 */
[----:B------:R-:W-:-:S04]  /*d550*/  DMUL R8, R72, R4 ;  /* 0x0000000448087228 */ /* 0x000fc80000000000 */
[----:B------:R-:W-:-:S04]  /*d560*/  ISETP.GE.U32.AND P2, PT, R10, 0x7fefffff, PT ;  /* 0x7fefffff0a00780c */ /* 0x000fc80003f46070 */
[----:B------:R-:W-:-:S08]  /*d570*/  DFMA R10, -R74, R8, R72 ;  /* 0x000000084a0a722b */ /* 0x000fd00000000148 */
[----:B------:R-:W-:Y:S01]  /*d580*/  DFMA R4, R4, R10, R8 ;  /* 0x0000000a0404722b */ /* 0x000fe20000000008 */
[----:B------:R-:W-:Y:S01]  /*d590*/  @P2 FSETP.NEU.FTZ.AND P3, PT, R7, RZ, PT ;  /* 0x000000ff0700220b */ /* 0x000fe20003f7d000 */
[----:B------:R-:W-:Y:S02]  /*d5a0*/  @P2 IMAD.MOV.U32 R8, RZ, RZ, 0x0 ;  /* 0x00000000ff082424 */ /* 0x000fe400078e00ff */
[----:B------:R-:W-:-:S06]  /*d5b0*/  @P2 IMAD.MOV.U32 R9, RZ, RZ, 0x7ff00000 ;  /* 0x7ff00000ff092424 */ /* 0x000fcc00078e00ff */
[----:B------:R-:W-:Y:S01]  /*d5c0*/  @P2 DFMA R8, R6, R8, +INF ;  /* 0x7ff000000608242b */ /* 0x000fe20000000008 */
[----:B------:R-:W-:-:S05]  /*d5d0*/  FFMA R10, RZ, R75, R5 ;  /* 0x0000004bff0a7223 */ /* 0x000fca0000000005 */
[----:B------:R-:W-:-:S04]  /*d5e0*/  FSETP.GT.AND P4, PT, |R10|, 1.469367938527859385e-39, PT ;  /* 0x001000000a00780b */ /* 0x000fc80003f84200 */
        /* <DEDUP_REMOVED lines=65> */
.L_x_48380:
[----:B------:R-:W-:Y:S05]  /*da00*/  BSYNC B0 ;  /* 0x0000000000007941 */ /* 0x000fea0003800000 */
.L_x_48379:
        /* <DEDUP_REMOVED lines=9> */
.L_x_48382:
[----:B------:R-:W-:Y:S05]  /*daa0*/  BSYNC B2 ;  /* 0x0000000000027941 */ /* 0x000fea0003800000 */
.L_x_48381:
        /* <DEDUP_REMOVED lines=82> */
.L_x_48384:
[----:B------:R-:W-:-:S04]  /*dfd0*/  ISETP.GE.AND P0, PT, R65, RZ, PT ;  /* 0x000000ff4100720c */ /* 0x000fc80003f06270 */
[----:B------:R-:W-:Y:S02]  /*dfe0*/  FSEL R2, RZ, 3.37028055040000000000e+12, P0 ;  /* 0x54442d18ff027808 */ /* 0x000fe40000000000 */
[----:B------:R-:W-:-:S07]  /*dff0*/  FSEL R3, RZ, 2.1426990032196044922, P0 ;  /* 0x400921fbff037808 */ /* 0x000fce0000000000 */
.L_x_48385:
[----:B------:R-:W-:Y:S05]  /*e000*/  BSYNC B0 ;  /* 0x0000000000007941 */ /* 0x000fea0003800000 */
.L_x_48383:
[----:B------:R-:W-:Y:S01]  /*e010*/  DADD R64, |R64|, |R66| ;  /* 0x0000000040407229 */ /* 0x000fe20000000642 */
[----:B------:R-:W-:-:S07]  /*e020*/  LOP3.LUT R67, R3, 0x80000000, R67, 0xb8, !PT ;  /* 0x8000000003437812 */ /* 0x000fce00078eb843 */
[----:B------:R-:W-:-:S06]  /*e030*/  DSETP.GTU.AND P0, PT, |R64|, +INF , PT ;  /* 0x7ff000004000742a */ /* 0x000fcc0003f0c200 */
[----:B------:R-:W-:Y:S02]  /*e040*/  FSEL R2, R64, R2, P0 ;  /* 0x0000000240027208 */ /* 0x000fe40000000000 */
[----:B------:R-:W-:Y:S01]  /*e050*/  FSEL R3, R65, R67, P0 ;  /* 0x0000004341037208 */ /* 0x000fe20000000000 */
[----:B------:R-:W-:Y:S06]  /*e060*/  BRA `(.L_x_48358) ;  /* 0x0000003000b87947 */ /* 0x000fec0003800000 */
.L_x_48345:
        /* <DEDUP_REMOVED lines=92> */
.L_x_48388:
        /* <DEDUP_REMOVED lines=23> */
.L_x_48391:
[----:B------:R-:W-:Y:S05]  /*e7a0*/  BSYNC B3 ;  /* 0x0000000000037941 */ /* 0x000fea0003800000 */
.L_x_48390:
        /* <DEDUP_REMOVED lines=29> */
.L_x_48389:
[----:B------:R-:W-:Y:S05]  /*e980*/  BSYNC B2 ;  /* 0x0000000000027941 */ /* 0x000fea0003800000 */
.L_x_48387:
        /* <DEDUP_REMOVED lines=83> */
.L_x_48386:
        /* <DEDUP_REMOVED lines=85> */
.L_x_48344:
        /* <DEDUP_REMOVED lines=22> */
[----:B------:R-:W-:Y:S05]  /*f570*/  CALL.REL.NOINC `($__internal_88_$__cuda_sm20_div_rn_f64_full) ;  /* 0x000008ac00687944 */ /* 0x000fea0003c00000 */
[----:B------:R-:W-:-:S07]  /*f580*/  IMAD.MOV.U32 R5, RZ, RZ, R3 ;  /* 0x000000ffff057224 */ /* 0x000fce00078e0003 */
.L_x_48393:
[----:B------:R-:W-:Y:S05]  /*f590*/  BSYNC B2 ;  /* 0x0000000000027941 */ /* 0x000fea0003800000 */
.L_x_48392:
        /* <DEDUP_REMOVED lines=25> */
.L_x_48395:
[----:B------:R-:W-:Y:S05]  /*f730*/  BSYNC B2 ;  /* 0x0000000000027941 */ /* 0x000fea0003800000 */
.L_x_48394:
        /* <DEDUP_REMOVED lines=8> */
[----:B------:R-:W-:Y:S01]  /*f7c0*/  BSSY B0, `(.L_x_48396) ;  /* 0x0000080000007945 */ /* 0x000fe20003800000 */
[----:B------:R-:W-:Y:S01]  /*f7d0*/  IMAD.MOV.U32 R82, RZ, RZ, -0x3ff ;  /* 0xfffffc01ff527424 */ /* 0x000fe200078e00ff */
        /* <DEDUP_REMOVED lines=126> */
.L_x_48397:
[----:B------:R-:W-:Y:S05]  /*ffc0*/  BSYNC B0 ;  /* 0x0000000000007941 */ /* 0x000fea0003800000 */
.L_x_48396:
        /* <DEDUP_REMOVED lines=9> */
.L_x_48399:
[----:B------:R-:W-:Y:S05]  /*10060*/  BSYNC B2 ;  /* 0x0000000000027941 */ /* 0x000fea0003800000 */
.L_x_48398:
        /* <DEDUP_REMOVED lines=82> */
.L_x_48401:
[----:B------:R-:W-:-:S04]  /*10590*/  ISETP.GE.AND P0, PT, R65, RZ, PT ;  /* 0x000000ff4100720c */ /* 0x000fc80003f06270 */
[----:B------:R-:W-:Y:S02]  /*105a0*/  FSEL R2, RZ, 3.37028055040000000000e+12, P0 ;  /* 0x54442d18ff027808 */ /* 0x000fe40000000000 */
[----:B------:R-:W-:-:S07]  /*105b0*/  FSEL R3, RZ, 2.1426990032196044922, P0 ;  /* 0x400921fbff037808 */ /* 0x000fce0000000000 */
.L_x_48402:
[----:B------:R-:W-:Y:S05]  /*105c0*/  BSYNC B0 ;  /* 0x0000000000007941 */ /* 0x000fea0003800000 */
.L_x_48400:
[----:B------:R-:W-:Y:S01]  /*105d0*/  DADD R64, |R64|, |R66| ;  /* 0x0000000040407229 */ /* 0x000fe20000000642 */
[----:B------:R-:W-:Y:S01]  /*105e0*/  LOP3.LUT R67, R3, 0x80000000, R67, 0xb8, !PT ;  /* 0x8000000003437812 */ /* 0x000fe200078eb843 */
[----:B------:R-:W-:-:S06]  /*105f0*/  DADD R10, R10, 1 ;  /* 0x3ff000000a0a7429 */ /* 0x000fcc0000000000 */
[----:B------:R-:W-:-:S06]  /*10600*/  DSETP.GTU.AND P0, PT, |R64|, +INF , PT ;  /* 0x7ff000004000742a */ /* 0x000fcc0003f0c200 */
[----:B------:R-:W-:Y:S02]  /*10610*/  FSEL R2, R64, R2, P0 ;  /* 0x0000000240027208 */ /* 0x000fe40000000000 */
[----:B------:R-:W-:Y:S01]  /*10620*/  FSEL R3, R65, R67, P0 ;  /* 0x0000004341037208 */ /* 0x000fe20000000000 */
[----:B------:R-:W-:Y:S06]  /*10630*/  BRA `(.L_x_48358) ;  /* 0x0000000c00447947 */ /* 0x000fec0003800000 */
.L_x_48343:
        /* <DEDUP_REMOVED lines=109> */
.L_x_48404:
[----:B------:R-:W-:Y:S05]  /*10d10*/  BSYNC B0 ;  /* 0x0000000000007941 */ /* 0x000fea0003800000 */
.L_x_48403:
[----:B------:R-:W-:Y:S04]  /*10d20*/  BSSY B2, `(.L_x_48405) ;  /* 0x0000008000027945 */ /* 0x000fe80003800000 */
[----:B------:R-:W-:Y:S05]  /*10d30*/  @P4 BRA P5, `(.L_x_48406) ;  /* 0x0000000000184947 */ /* 0x000fea0002800000 */
[----:B------:R-:W-:Y:S01]  /*10d40*/  IMAD.MOV.U32 R6, RZ, RZ, R2 ;  /* 0x000000ffff067224 */ /* 0x000fe200078e0002 */
[----:B------:R-:W-:Y:S01]  /*10d50*/  MOV R2, 0x10d90 ;  /* 0x00010d9000027802 */ /* 0x000fe20000000f00 */
[----:B------:R-:W-:Y:S02]  /*10d60*/  IMAD.MOV.U32 R4, RZ, RZ, R72 ;  /* 0x000000ffff047224 */ /* 0x000fe400078e0048 */
[----:B------:R-:W-:-:S07]  /*10d70*/  IMAD.MOV.U32 R5, RZ, RZ, R73 ;  /* 0x000000ffff057224 */ /* 0x000fce00078e0049 */
[----:B------:R-:W-:Y:S05]  /*10d80*/  CALL.REL.NOINC `($__internal_88_$__cuda_sm20_div_rn_f64_full) ;  /* 0x0000089400647944 */ /* 0x000fea0003c00000 */
[----:B------:R-:W-:-:S07]  /*10d90*/  IMAD.MOV.U32 R5, RZ, RZ, R3 ;  /* 0x000000ffff057224 */ /* 0x000fce00078e0003 */
.L_x_48406:
[----:B------:R-:W-:Y:S05]  /*10da0*/  BSYNC B2 ;  /* 0x0000000000027941 */ /* 0x000fea0003800000 */
.L_x_48405:
        /* <DEDUP_REMOVED lines=82> */
.L_x_48408:
[----:B------:R-:W-:Y:S02]  /*112d0*/  FSEL R2, RZ, 3.37028055040000000000e+12, P2 ;  /* 0x54442d18ff027808 */ /* 0x000fe40001000000 */
[----:B------:R-:W-:-:S07]  /*112e0*/  FSEL R3, RZ, 2.1426990032196044922, P2 ;  /* 0x400921fbff037808 */ /* 0x000fce0001000000 */
.L_x_48409:
[----:B------:R-:W-:Y:S05]  /*112f0*/  BSYNC B0 ;  /* 0x0000000000007941 */ /* 0x000fea0003800000 */
.L_x_48407:
[----:B------:R-:W-:Y:S01]  /*11300*/  DADD R64, |R64|, |R66| ;  /* 0x0000000040407229 */ /* 0x000fe20000000642 */
[----:B------:R-:W-:-:S07]  /*11310*/  LOP3.LUT R67, R3, 0x80000000, R67, 0xb8, !PT ;  /* 0x8000000003437812 */ /* 0x000fce00078eb843 */
[----:B------:R-:W-:-:S06]  /*11320*/  DSETP.GTU.AND P0, PT, |R64|, +INF , PT ;  /* 0x7ff000004000742a */ /* 0x000fcc0003f0c200 */
[----:B------:R-:W-:Y:S02]  /*11330*/  FSEL R2, R64, R2, P0 ;  /* 0x0000000240027208 */ /* 0x000fe40000000000 */
[----:B------:R-:W-:-:S07]  /*11340*/  FSEL R3, R65, R67, P0 ;  /* 0x0000004341037208 */ /* 0x000fce0000000000 */
.L_x_48358:
[----:B------:R-:W-:Y:S05]  /*11350*/  BSYNC B1 ;  /* 0x0000000000017941 */ /* 0x000fea0003800000 */
.L_x_48342:
[-C--:B------:R-:W-:Y:S01]  /*11360*/  DMUL R8, R36, R2.reuse ;  /* 0x0000000224087228 */ /* 0x080fe20000000000 */
        /* <DEDUP_REMOVED lines=74> */
.L_x_48416:
[----:B------:R-:W-:Y:S05]  /*11810*/  BSYNC B0 ;  /* 0x0000000000007941 */ /* 0x000fea0003800000 */
.L_x_48415:
        /* <DEDUP_REMOVED lines=23> */
.L_x_48418:
[----:B------:R-:W-:Y:S01]  /*11990*/  DMUL R2, RZ, R8 ;  /* 0x00000008ff027228 */ /* 0x000fe20000000000 */
[----:B------:R-:W-:-:S10]  /*119a0*/  IMAD.MOV.U32 R4, RZ, RZ, RZ ;  /* 0x000000ffff047224 */ /* 0x000fd400078e00ff */
.L_x_48419:
[----:B------:R-:W-:Y:S05]  /*119b0*/  BSYNC B2 ;  /* 0x0000000000027941 */ /* 0x000fea0003800000 */
.L_x_48417:
        /* <DEDUP_REMOVED lines=47> */
.L_x_48421:
[----:B------:R-:W-:Y:S01]  /*11cb0*/  DMUL R2, RZ, R8 ;  /* 0x00000008ff027228 */ /* 0x000fe20000000000 */
[----:B------:R-:W-:-:S10]  /*11cc0*/  IMAD.MOV.U32 R10, RZ, RZ, RZ ;  /* 0x000000ffff0a7224 */ /* 0x000fd400078e00ff */
.L_x_48422:
[----:B------:R-:W-:Y:S05]  /*11cd0*/  BSYNC B2 ;  /* 0x0000000000027941 */ /* 0x000fea0003800000 */
.L_x_48420:
        /* <DEDUP_REMOVED lines=25> */
.L_x_48414:
        /* <DEDUP_REMOVED lines=62> */
.L_x_48425:
[----:B------:R-:W-:Y:S05]  /*12250*/  BSYNC B0 ;  /* 0x0000000000007941 */ /* 0x000fea0003800000 */
.L_x_48424:
        /* <DEDUP_REMOVED lines=23> */
.L_x_48427:
[----:B------:R-:W-:Y:S01]  /*123d0*/  DMUL R2, RZ, R8 ;  /* 0x00000008ff027228 */ /* 0x000fe20000000000 */
[----:B------:R-:W-:-:S10]  /*123e0*/  IMAD.MOV.U32 R4, RZ, RZ, RZ ;  /* 0x000000ffff047224 */ /* 0x000fd400078e00ff */
.L_x_48428:
[----:B------:R-:W-:Y:S05]  /*123f0*/  BSYNC B2 ;  /* 0x0000000000027941 */ /* 0x000fea0003800000 */
.L_x_48426:
        /* <DEDUP_REMOVED lines=47> */
.L_x_48430:
[----:B------:R-:W-:Y:S01]  /*126f0*/  DMUL R2, RZ, R8 ;  /* 0x00000008ff027228 */ /* 0x000fe20000000000 */
[----:B------:R-:W-:-:S10]  /*12700*/  IMAD.MOV.U32 R38, RZ, RZ, RZ ;  /* 0x000000ffff267224 */ /* 0x000fd400078e00ff */
.L_x_48431:
[----:B------:R-:W-:Y:S05]  /*12710*/  BSYNC B2 ;  /* 0x0000000000027941 */ /* 0x000fea0003800000 */
.L_x_48429:
        /* <DEDUP_REMOVED lines=39> */
.L_x_48413:
        /* <DEDUP_REMOVED lines=11> */
.L_x_48432:
[----:B------:R-:W-:-:S10]  /*12a40*/  DADD R36, R8, -R8 ;  /* 0x0000000008247229 */ /* 0x000fd40000000808 */
[----:B------:R-:W-:Y:S02]  /*12a50*/  IMAD.MOV.U32 R38, RZ, RZ, R36 ;  /* 0x000000ffff267224 */ /* 0x000fe400078e0024 */
[----:B------:R-:W-:Y:S01]  /*12a60*/  IMAD.MOV.U32 R39, RZ, RZ, R37 ;  /* 0x000000ffff277224 */ /* 0x000fe200078e0025 */
[----:B------:R-:W-:Y:S06]  /*12a70*/  BRA `(.L_x_48423) ;  /* 0x00000008008c7947 */ /* 0x000fec0003800000 */
.L_x_48412:
        /* <DEDUP_REMOVED lines=25> */
.L_x_48434:
[----:B------:R-:W-:Y:S01]  /*12c10*/  DMUL R2, RZ, R8 ;  /* 0x00000008ff027228 */ /* 0x000fe20000000000 */
[----:B------:R-:W-:-:S10]  /*12c20*/  IMAD.MOV.U32 R10, RZ, RZ, RZ ;  /* 0x000000ffff0a7224 */ /* 0x000fd400078e00ff */
.L_x_48435:
[----:B------:R-:W-:Y:S05]  /*12c30*/  BSYNC B2 ;  /* 0x0000000000027941 */ /* 0x000fea0003800000 */
.L_x_48433:
        /* <DEDUP_REMOVED lines=47> */
.L_x_48437:
[----:B------:R-:W-:Y:S01]  /*12f30*/  DMUL R2, RZ, R8 ;  /* 0x00000008ff027228 */ /* 0x000fe20000000000 */
[----:B------:R-:W-:-:S10]  /*12f40*/  IMAD.MOV.U32 R38, RZ, RZ, RZ ;  /* 0x000000ffff267224 */ /* 0x000fd400078e00ff */
.L_x_48438:
[----:B------:R-:W-:Y:S05]  /*12f50*/  BSYNC B2 ;  /* 0x0000000000027941 */ /* 0x000fea0003800000 */
.L_x_48436:
        /* <DEDUP_REMOVED lines=24> */
.L_x_48411:
        /* <DEDUP_REMOVED lines=58> */
.L_x_48440:
[----:B------:R-:W-:Y:S05]  /*13480*/  BSYNC B0 ;  /* 0x0000000000007941 */ /* 0x000fea0003800000 */
.L_x_48439:
[----:B------:R-:W-:Y:S02]  /*13490*/  IMAD.MOV.U32 R38, RZ, RZ, R8 ;  /* 0x000000ffff267224 */ /* 0x000fe400078e0008 */
[----:B------:R-:W-:-:S07]  /*134a0*/  IMAD.MOV.U32 R39, RZ, RZ, R9 ;  /* 0x000000ffff277224 */ /* 0x000fce00078e0009 */
.L_x_48423:
[----:B------:R-:W-:Y:S05]  /*134b0*/  BSYNC B1 ;  /* 0x0000000000017941 */ /* 0x000fea0003800000 */
.L_x_48410:
        /* <DEDUP_REMOVED lines=118> */
.L_x_48448:
        /* <DEDUP_REMOVED lines=23> */
.L_x_48451:
[----:B------:R-:W-:Y:S05]  /*13d90*/  BSYNC B3 ;  /* 0x0000000000037941 */ /* 0x000fea0003800000 */
.L_x_48450:
        /* <DEDUP_REMOVED lines=29> */
.L_x_48449:
[----:B------:R-:W-:Y:S05]  /*13f70*/  BSYNC B2 ;  /* 0x0000000000027941 */ /* 0x000fea0003800000 */
.L_x_48447:
        /* <DEDUP_REMOVED lines=22> */
.L_x_48453:
[----:B------:R-:W-:Y:S05]  /*140e0*/  BSYNC B2 ;  /* 0x0000000000027941 */ /* 0x000fea0003800000 */
.L_x_48452:
        /* <DEDUP_REMOVED lines=82> */
.L_x_48455:
[----:B------:R-:W-:-:S04]  /*14610*/  ISETP.GE.AND P0, PT, R61, RZ, PT ;  /* 0x000000ff3d00720c */ /* 0x000fc80003f06270 */
[----:B------:R-:W-:Y:S02]  /*14620*/  FSEL R2, RZ, 3.37028055040000000000e+12, P0 ;  /* 0x54442d18ff027808 */ /* 0x000fe40000000000 */
[----:B------:R-:W-:-:S07]  /*14630*/  FSEL R3, RZ, 2.1426990032196044922, P0 ;  /* 0x400921fbff037808 */ /* 0x000fce0000000000 */
.L_x_48456:
[----:B------:R-:W-:Y:S05]  /*14640*/  BSYNC B0 ;  /* 0x0000000000007941 */ /* 0x000fea0003800000 */
.L_x_48454:
[----:B------:R-:W-:Y:S01]  /*14650*/  DADD R60, |R60|, |R62| ;  /* 0x000000003c3c7229 */ /* 0x000fe2000000063e */
[----:B------:R-:W-:Y:S01]  /*14660*/  LOP3.LUT R63, R3, 0x80000000, R63, 0xb8, !PT ;  /* 0x80000000033f7812 */ /* 0x000fe200078eb83f */
[----:B------:R-:W-:-:S06]  /*14670*/  DMUL R10, R10, 0.5 ;  /* 0x3fe000000a0a7828 */ /* 0x000fcc0000000000 */
[----:B------:R-:W-:-:S06]  /*14680*/  DSETP.GTU.AND P0, PT, |R60|, +INF , PT ;  /* 0x7ff000003c00742a */ /* 0x000fcc0003f0c200 */
[----:B------:R-:W-:Y:S02]  /*14690*/  FSEL R2, R60, R2, P0 ;  /* 0x000000023c027208 */ /* 0x000fe40000000000 */
[----:B------:R-:W-:Y:S01]  /*146a0*/  FSEL R3, R61, R63, P0 ;  /* 0x0000003f3d037208 */ /* 0x000fe20000000000 */
[----:B------:R-:W-:Y:S06]  /*146b0*/  BRA `(.L_x_48457) ;  /* 0x0000006400707947 */ /* 0x000fec0003800000 */
.L_x_48446:
        /* <DEDUP_REMOVED lines=99> */
.L_x_48460:
[----:B------:R-:W-:Y:S05]  /*14cf0*/  BSYNC B0 ;  /* 0x0000000000007941 */ /* 0x000fea0003800000 */
.L_x_48459:
        /* <DEDUP_REMOVED lines=9> */
.L_x_48462:
[----:B------:R-:W-:Y:S05]  /*14d90*/  BSYNC B2 ;  /* 0x0000000000027941 */ /* 0x000fea0003800000 */
.L_x_48461:
        /* <DEDUP_REMOVED lines=82> */
.L_x_48464:
[----:B------:R-:W-:-:S04]  /*152c0*/  ISETP.GE.AND P0, PT, R61, RZ, PT ;  /* 0x000000ff3d00720c */ /* 0x000fc80003f06270 */
[----:B------:R-:W-:Y:S02]  /*152d0*/  FSEL R2, RZ, 3.37028055040000000000e+12, P0 ;  /* 0x54442d18ff027808 */ /* 0x000fe40000000000 */
[----:B------:R-:W-:-:S07]  /*152e0*/  FSEL R3, RZ, 2.1426990032196044922, P0 ;  /* 0x400921fbff037808 */ /* 0x000fce0000000000 */
.L_x_48465:
[----:B------:R-:W-:Y:S05]  /*152f0*/  BSYNC B0 ;  /* 0x0000000000007941 */ /* 0x000fea0003800000 */
.L_x_48463:
[----:B------:R-:W-:Y:S01]  /*15300*/  DADD R60, |R60|, |R62| ;  /* 0x000000003c3c7229 */ /* 0x000fe2000000063e */
[----:B------:R-:W-:Y:S01]  /*15310*/  LOP3.LUT R63, R3, 0x80000000, R63, 0xb8, !PT ;  /* 0x80000000033f7812 */ /* 0x000fe200078eb83f */
[----:B------:R-:W-:-:S06]  /*15320*/  DMUL R10, R10, 0.5 ;  /* 0x3fe000000a0a7828 */ /* 0x000fcc0000000000 */
[----:B------:R-:W-:-:S06]  /*15330*/  DSETP.GTU.AND P0, PT, |R60|, +INF , PT ;  /* 0x7ff000003c00742a */ /* 0x000fcc0003f0c200 */
[----:B------:R-:W-:Y:S02]  /*15340*/  FSEL R2, R60, R2, P0 ;  /* 0x000000023c027208 */ /* 0x000fe40000000000 */
[----:B------:R-:W-:Y:S01]  /*15350*/  FSEL R3, R61, R63, P0 ;  /* 0x0000003f3d037208 */ /* 0x000fe20000000000 */
[----:B------:R-:W-:Y:S06]  /*15360*/  BRA `(.L_x_48457) ;  /* 0x0000005800447947 */ /* 0x000fec0003800000 */
.L_x_48458:
        /* <DEDUP_REMOVED lines=8> */
[--C-:B------:R-:W-:Y:S02]  /*153f0*/  DADD R4, R66, -R2.reuse ;  /* 0x0000000042047229 */ /* 0x100fe40000000802 */
[----:B------:R-:W-:-:S02]  /*15400*/  DADD R88, R2, R2 ;  /* 0x0000000002587229 */ /* 0x000fc40000000002 */
[----:B------:R-:W-:Y:S02]  /*15410*/  DADD R90, R8, R8 ;  /* 0x00000000085a7229 */ /* 0x000fe40000000008 */
[----:B------:R-:W-:Y:S02]  /*15420*/  DMUL R80, R2, R2 ;  /* 0x0000000202507228 */ /* 0x000fe40000000000 */
[----:B------:R-:W-:Y:S01]  /*15430*/  LOP3.LUT R75, R11, 0xfffffff8, RZ, 0xc0, !PT ;  /* 0xfffffff80b4b7812 */ /* 0x000fe200078ec0ff */
[----:B------:R-:W-:Y:S01]  /*15440*/  DMUL R82, R8, R8 ;  /* 0x0000000808527228 */ /* 0x000fe20000000000 */
[----:B------:R-:W-:-:S04]  /*15450*/  LOP3.LUT R7, R5, 0xfffffff8, RZ, 0xc0, !PT ;  /* 0xfffffff805077812 */ /* 0x000fc800078ec0ff */
[----:B------:R-:W-:Y:S02]  /*15460*/  DADD R76, R10, -R74 ;  /* 0x000000000a4c7229 */ /* 0x000fe4000000084a */
[--C-:B------:R-:W-:Y:S02]  /*15470*/  DADD R72, R4, -R6.reuse ;  /* 0x0000000004487229 */ /* 0x100fe40000000806 */
[----:B------:R-:W-:Y:S02]  /*15480*/  DADD R10, R6, R6 ;  /* 0x00000000060a7229 */ /* 0x000fe40000000006 */
[----:B------:R-:W-:Y:S02]  /*15490*/  DADD R92, R74, R74 ;  /* 0x000000004a5c7229 */ /* 0x000fe4000000004a */
[C---:B------:R-:W-:Y:S02]  /*154a0*/  DMUL R86, R6.reuse, R88 ;  /* 0x0000005806567228 */ /* 0x040fe40000000000 */
[----:B------:R-:W-:-:S02]  /*154b0*/  DMUL R2, R6, R6 ;  /* 0x0000000606027228 */ /* 0x000fc40000000000 */
        /* <DEDUP_REMOVED lines=8> */
.L_x_48467:
        /* <DEDUP_REMOVED lines=75> */
.L_x_48466:
        /* <DEDUP_REMOVED lines=99> */
.L_x_48469:
        /* <DEDUP_REMOVED lines=23> */
.L_x_48472:
[----:B------:R-:W-:Y:S05]  /*16190*/  BSYNC B3 ;  /* 0x0000000000037941 */ /* 0x000fea0003800000 */
.L_x_48471:
        /* <DEDUP_REMOVED lines=29> */
.L_x_48470:
[----:B------:R-:W-:Y:S05]  /*16370*/  BSYNC B2 ;  /* 0x0000000000027941 */ /* 0x000fea0003800000 */
.L_x_48468:
        /* <DEDUP_REMOVED lines=22> */
.L_x_48474:
[----:B------:R-:W-:Y:S05]  /*164e0*/  BSYNC B2 ;  /* 0x0000000000027941 */ /* 0x000fea0003800000 */
.L_x_48473:
        /* <DEDUP_REMOVED lines=82> */
.L_x_48476:
[----:B------:R-:W-:-:S04]  /*16a10*/  ISETP.GE.AND P0, PT, R61, RZ, PT ;  /* 0x000000ff3d00720c */ /* 0x000fc80003f06270 */
[----:B------:R-:W-:Y:S02]  /*16a20*/  FSEL R2, RZ, 3.37028055040000000000e+12, P0 ;  /* 0x54442d18ff027808 */ /* 0x000fe40000000000 */
[----:B------:R-:W-:-:S07]  /*16a30*/  FSEL R3, RZ, 2.1426990032196044922, P0 ;  /* 0x400921fbff037808 */ /* 0x000fce0000000000 */
.L_x_48477:
[----:B------:R-:W-:Y:S05]  /*16a40*/  BSYNC B0 ;  /* 0x0000000000007941 */ /* 0x000fea0003800000 */
.L_x_48475:
[----:B------:R-:W-:Y:S01]  /*16a50*/  DADD R60, |R60|, |R62| ;  /* 0x000000003c3c7229 */ /* 0x000fe2000000063e */
[----:B------:R-:W-:Y:S01]  /*16a60*/  LOP3.LUT R63, R3, 0x80000000, R63, 0xb8, !PT ;  /* 0x80000000033f7812 */ /* 0x000fe200078eb83f */
[----:B------:R-:W-:-:S06]  /*16a70*/  DMUL R10, R10, 0.5 ;  /* 0x3fe000000a0a7828 */ /* 0x000fcc0000000000 */
[----:B------:R-:W-:-:S06]  /*16a80*/  DSETP.GTU.AND P0, PT, |R60|, +INF , PT ;  /* 0x7ff000003c00742a */ /* 0x000fcc0003f0c200 */
[----:B------:R-:W-:Y:S02]  /*16a90*/  FSEL R2, R60, R2, P0 ;  /* 0x000000023c027208 */ /* 0x000fe40000000000 */
[----:B------:R-:W-:Y:S01]  /*16aa0*/  FSEL R3, R61, R63, P0 ;  /* 0x0000003f3d037208 */ /* 0x000fe20000000000 */
[----:B------:R-:W-:Y:S06]  /*16ab0*/  BRA `(.L_x_48457) ;  /* 0x0000004000707947 */ /* 0x000fec0003800000 */
.L_x_48445:
        /* <DEDUP_REMOVED lines=135> */
.L_x_48479:
[----:B------:R-:W-:Y:S05]  /*17330*/  BSYNC B0 ;  /* 0x0000000000007941 */ /* 0x000fea0003800000 */
.L_x_48478:
        /* <DEDUP_REMOVED lines=9> */
.L_x_48481:
[----:B------:R-:W-:Y:S05]  /*173d0*/  BSYNC B2 ;  /* 0x0000000000027941 */ /* 0x000fea0003800000 */
.L_x_48480:
        /* <DEDUP_REMOVED lines=82> */
.L_x_48483:
[----:B------:R-:W-:-:S04]  /*17900*/  ISETP.GE.AND P0, PT, R61, RZ, PT ;  /* 0x000000ff3d00720c */ /* 0x000fc80003f06270 */
[----:B------:R-:W-:Y:S02]  /*17910*/  FSEL R2, RZ, 3.37028055040000000000e+12, P0 ;  /* 0x54442d18ff027808 */ /* 0x000fe40000000000 */
[----:B------:R-:W-:-:S07]  /*17920*/  FSEL R3, RZ, 2.1426990032196044922, P0 ;  /* 0x400921fbff037808 */ /* 0x000fce0000000000 */
.L_x_48484:
[----:B------:R-:W-:Y:S05]  /*17930*/  BSYNC B0 ;  /* 0x0000000000007941 */ /* 0x000fea0003800000 */
.L_x_48482:
[----:B------:R-:W-:Y:S01]  /*17940*/  DADD R60, |R60|, |R62| ;  /* 0x000000003c3c7229 */ /* 0x000fe2000000063e */
[----:B------:R-:W-:-:S07]  /*17950*/  LOP3.LUT R63, R3, 0x80000000, R63, 0xb8, !PT ;  /* 0x80000000033f7812 */ /* 0x000fce00078eb83f */
[----:B------:R-:W-:-:S06]  /*17960*/  DSETP.GTU.AND P0, PT, |R60|, +INF , PT ;  /* 0x7ff000003c00742a */ /* 0x000fcc0003f0c200 */
[----:B------:R-:W-:Y:S02]  /*17970*/  FSEL R2, R60, R2, P0 ;  /* 0x000000023c027208 */ /* 0x000fe40000000000 */
[----:B------:R-:W-:Y:S01]  /*17980*/  FSEL R3, R61, R63, P0 ;  /* 0x0000003f3d037208 */ /* 0x000fe20000000000 */
[----:B------:R-:W-:Y:S06]  /*17990*/  BRA `(.L_x_48457) ;  /* 0x0000003000b87947 */ /* 0x000fec0003800000 */
.L_x_48444:
        /* <DEDUP_REMOVED lines=92> */
.L_x_48487:
        /* <DEDUP_REMOVED lines=23> */
.L_x_48490:
[----:B------:R-:W-:Y:S05]  /*180d0*/  BSYNC B3 ;  /* 0x0000000000037941 */ /* 0x000fea0003800000 */
.L_x_48489:
        /* <DEDUP_REMOVED lines=29> */
.L_x_48488:
[----:B------:R-:W-:Y:S05]  /*182b0*/  BSYNC B2 ;  /* 0x0000000000027941 */ /* 0x000fea0003800000 */
.L_x_48486:
        /* <DEDUP_REMOVED lines=83> */
.L_x_48485:
        /* <DEDUP_REMOVED lines=85> */
.L_x_48443:
        /* <DEDUP_REMOVED lines=24> */
.L_x_48492:
[----:B------:R-:W-:Y:S05]  /*18ec0*/  BSYNC B2 ;  /* 0x0000000000027941 */ /* 0x000fea0003800000 */
.L_x_48491:
        /* <DEDUP_REMOVED lines=25> */
.L_x_48494:
[----:B------:R-:W-:Y:S05]  /*19060*/  BSYNC B2 ;  /* 0x0000000000027941 */ /* 0x000fea0003800000 */
.L_x_48493:
        /* <DEDUP_REMOVED lines=136> */
.L_x_48496:
[----:B------:R-:W-:Y:S05]  /*198f0*/  BSYNC B0 ;  /* 0x0000000000007941 */ /* 0x000fea0003800000 */
.L_x_48495:
        /* <DEDUP_REMOVED lines=9> */
.L_x_48498:
[----:B------:R-:W-:Y:S05]  /*19990*/  BSYNC B2 ;  /* 0x0000000000027941 */ /* 0x000fea0003800000 */
.L_x_48497:
        /* <DEDUP_REMOVED lines=82> */
.L_x_48500:
[----:B------:R-:W-:-:S04]  /*19ec0*/  ISETP.GE.AND P0, PT, R61, RZ, PT ;  /* 0x000000ff3d00720c */ /* 0x000fc80003f06270 */
[----:B------:R-:W-:Y:S02]  /*19ed0*/  FSEL R2, RZ, 3.37028055040000000000e+12, P0 ;  /* 0x54442d18ff027808 */ /* 0x000fe40000000000 */
[----:B------:R-:W-:-:S07]  /*19ee0*/  FSEL R3, RZ, 2.1426990032196044922, P0 ;  /* 0x400921fbff037808 */ /* 0x000fce0000000000 */
.L_x_48501:
[----:B------:R-:W-:Y:S05]  /*19ef0*/  BSYNC B0 ;  /* 0x0000000000007941 */ /* 0x000fea0003800000 */
.L_x_48499:
[----:B------:R-:W-:Y:S01]  /*19f00*/  DADD R60, |R60|, |R62| ;  /* 0x000000003c3c7229 */ /* 0x000fe2000000063e */
[----:B------:R-:W-:Y:S01]  /*19f10*/  LOP3.LUT R63, R3, 0x80000000, R63, 0xb8, !PT ;  /* 0x80000000033f7812 */ /* 0x000fe200078eb83f */
[----:B------:R-:W-:-:S06]  /*19f20*/  DADD R10, R10, 1 ;  /* 0x3ff000000a0a7429 */ /* 0x000fcc0000000000 */
[----:B------:R-:W-:-:S06]  /*19f30*/  DSETP.GTU.AND P0, PT, |R60|, +INF , PT ;  /* 0x7ff000003c00742a */ /* 0x000fcc0003f0c200 */
[----:B------:R-:W-:Y:S02]  /*19f40*/  FSEL R2, R60, R2, P0 ;  /* 0x000000023c027208 */ /* 0x000fe40000000000 */
[----:B------:R-:W-:Y:S01]  /*19f50*/  FSEL R3, R61, R63, P0 ;  /* 0x0000003f3d037208 */ /* 0x000fe20000000000 */
[----:B------:R-:W-:Y:S06]  /*19f60*/  BRA `(.L_x_48457) ;  /* 0x0000000c00447947 */ /* 0x000fec0003800000 */
.L_x_48442:
        /* <DEDUP_REMOVED lines=109> */
.L_x_48503:
[----:B------:R-:W-:Y:S05]  /*1a640*/  BSYNC B0 ;  /* 0x0000000000007941 */ /* 0x000fea0003800000 */
.L_x_48502:
        /* <DEDUP_REMOVED lines=8> */
.L_x_48505:
[----:B------:R-:W-:Y:S05]  /*1a6d0*/  BSYNC B2 ;  /* 0x0000000000027941 */ /* 0x000fea0003800000 */
.L_x_48504:
        /* <DEDUP_REMOVED lines=82> */
.L_x_48507:
[----:B------:R-:W-:Y:S02]  /*1ac00*/  FSEL R2, RZ, 3.37028055040000000000e+12, P2 ;  /* 0x54442d18ff027808 */ /* 0x000fe40001000000 */
[----:B------:R-:W-:-:S07]  /*1ac10*/  FSEL R3, RZ, 2.1426990032196044922, P2 ;  /* 0x400921fbff037808 */ /* 0x000fce0001000000 */
.L_x_48508:
[----:B------:R-:W-:Y:S05]  /*1ac20*/  BSYNC B0 ;  /* 0x0000000000007941 */ /* 0x000fea0003800000 */
.L_x_48506:
[----:B------:R-:W-:Y:S01]  /*1ac30*/  DADD R60, |R60|, |R62| ;  /* 0x000000003c3c7229 */ /* 0x000fe2000000063e */
[----:B------:R-:W-:-:S07]  /*1ac40*/  LOP3.LUT R63, R3, 0x80000000, R63, 0xb8, !PT ;  /* 0x80000000033f7812 */ /* 0x000fce00078eb83f */
[----:B------:R-:W-:-:S06]  /*1ac50*/  DSETP.GTU.AND P0, PT, |R60|, +INF , PT ;  /* 0x7ff000003c00742a */ /* 0x000fcc0003f0c200 */
[----:B------:R-:W-:Y:S02]  /*1ac60*/  FSEL R2, R60, R2, P0 ;  /* 0x000000023c027208 */ /* 0x000fe40000000000 */
[----:B------:R-:W-:-:S07]  /*1ac70*/  FSEL R3, R61, R63, P0 ;  /* 0x0000003f3d037208 */ /* 0x000fce0000000000 */
.L_x_48457:
[----:B------:R-:W-:Y:S05]  /*1ac80*/  BSYNC B1 ;  /* 0x0000000000017941 */ /* 0x000fea0003800000 */
.L_x_48441:
        /* <DEDUP_REMOVED lines=75> */
.L_x_48515:
[----:B------:R-:W-:Y:S05]  /*1b140*/  BSYNC B0 ;  /* 0x0000000000007941 */ /* 0x000fea0003800000 */
.L_x_48514:
        /* <DEDUP_REMOVED lines=24> */
.L_x_48517:
[----:B------:R-:W-:Y:S01]  /*1b2d0*/  DMUL R2, RZ, R8 ;  /* 0x00000008ff027228 */ /* 0x000fe20000000000 */
[----:B------:R-:W-:-:S10]  /*1b2e0*/  IMAD.MOV.U32 R10, RZ, RZ, RZ ;  /* 0x000000ffff0a7224 */ /* 0x000fd400078e00ff */
.L_x_48518:
[----:B------:R-:W-:Y:S05]  /*1b2f0*/  BSYNC B2 ;  /* 0x0000000000027941 */ /* 0x000fea0003800000 */
.L_x_48516:
        /* <DEDUP_REMOVED lines=47> */
.L_x_48520:
[----:B------:R-:W-:Y:S01]  /*1b5f0*/  DMUL R2, RZ, R8 ;  /* 0x00000008ff027228 */ /* 0x000fe20000000000 */
[----:B------:R-:W-:-:S10]  /*1b600*/  IMAD.MOV.U32 R72, RZ, RZ, RZ ;  /* 0x000000ffff487224 */ /* 0x000fd400078e00ff */
.L_x_48521:
[----:B------:R-:W-:Y:S05]  /*1b610*/  BSYNC B2 ;  /* 0x0000000000027941 */ /* 0x000fea0003800000 */
.L_x_48519:
        /* <DEDUP_REMOVED lines=25> */
.L_x_48513:
        /* <DEDUP_REMOVED lines=62> */
.L_x_48524:
[----:B------:R-:W-:Y:S05]  /*1bb90*/  BSYNC B0 ;  /* 0x0000000000007941 */ /* 0x000fea0003800000 */
.L_x_48523:
        /* <DEDUP_REMOVED lines=24> */
.L_x_48526:
[----:B------:R-:W-:Y:S01]  /*1bd20*/  DMUL R2, RZ, R8 ;  /* 0x00000008ff027228 */ /* 0x000fe20000000000 */
[----:B------:R-:W-:-:S10]  /*1bd30*/  IMAD.MOV.U32 R10, RZ, RZ, RZ ;  /* 0x000000ffff0a7224 */ /* 0x000fd400078e00ff */
.L_x_48527:
[----:B------:R-:W-:Y:S05]  /*1bd40*/  BSYNC B2 ;  /* 0x0000000000027941 */ /* 0x000fea0003800000 */
.L_x_48525:
        /* <DEDUP_REMOVED lines=47> */
.L_x_48529:
[----:B------:R-:W-:Y:S01]  /*1c040*/  DMUL R2, RZ, R8 ;  /* 0x00000008ff027228 */ /* 0x000fe20000000000 */
[----:B------:R-:W-:-:S10]  /*1c050*/  IMAD.MOV.U32 R34, RZ, RZ, RZ ;  /* 0x000000ffff227224 */ /* 0x000fd400078e00ff */
.L_x_48530:
[----:B------:R-:W-:Y:S05]  /*1c060*/  BSYNC B2 ;  /* 0x0000000000027941 */ /* 0x000fea0003800000 */
.L_x_48528:
        /* <DEDUP_REMOVED lines=14> */
[C---:B0-----:R-:W-:Y:S02]  /*1c150*/  LOP3.LUT R4, R33.reuse, 0xfffff, RZ, 0xc0, !PT ;  /* 0x000fffff21047812 */ /* 0x041fe400078ec0ff */
[----:B------:R-:W-:Y:S02]  /*1c160*/  LEA.HI R5, R33, 0xffffff09, RZ, 0xc ;  /* 0xffffff0921057811 */ /* 0x000fe400078f60ff */
        /* <DEDUP_REMOVED lines=23> */
.L_x_48512:
        /* <DEDUP_REMOVED lines=11> */
.L_x_48531:
[----:B------:R-:W-:-:S10]  /*1c390*/  DADD R32, R8, -R8 ;  /* 0x0000000008207229 */ /* 0x000fd40000000808 */
[----:B------:R-:W-:Y:S02]  /*1c3a0*/  IMAD.MOV.U32 R34, RZ, RZ, R32 ;  /* 0x000000ffff227224 */ /* 0x000fe400078e0020 */
[----:B------:R-:W-:Y:S01]  /*1c3b0*/  IMAD.MOV.U32 R35, RZ, RZ, R33 ;  /* 0x000000ffff237224 */ /* 0x000fe200078e0021 */
[----:B------:R-:W-:Y:S06]  /*1c3c0*/  BRA `(.L_x_48522) ;  /* 0x00000008008c7947 */ /* 0x000fec0003800000 */
.L_x_48511:
        /* <DEDUP_REMOVED lines=25> */
.L_x_48533:
[----:B------:R-:W-:Y:S01]  /*1c560*/  DMUL R2, RZ, R8 ;  /* 0x00000008ff027228 */ /* 0x000fe20000000000 */
[----:B------:R-:W-:-:S10]  /*1c570*/  IMAD.MOV.U32 R10, RZ, RZ, RZ ;  /* 0x000000ffff0a7224 */ /* 0x000fd400078e00ff */
.L_x_48534:
[----:B------:R-:W-:Y:S05]  /*1c580*/  BSYNC B2 ;  /* 0x0000000000027941 */ /* 0x000fea0003800000 */
.L_x_48532:
        /* <DEDUP_REMOVED lines=47> */
.L_x_48536:
[----:B------:R-:W-:Y:S01]  /*1c880*/  DMUL R2, RZ, R8 ;  /* 0x00000008ff027228 */ /* 0x000fe20000000000 */
[----:B------:R-:W-:-:S10]  /*1c890*/  IMAD.MOV.U32 R34, RZ, RZ, RZ ;  /* 0x000000ffff227224 */ /* 0x000fd400078e00ff */
.L_x_48537:
[----:B------:R-:W-:Y:S05]  /*1c8a0*/  BSYNC B2 ;  /* 0x0000000000027941 */ /* 0x000fea0003800000 */
.L_x_48535:
        /* <DEDUP_REMOVED lines=24> */
.L_x_48510:
        /* <DEDUP_REMOVED lines=58> */
.L_x_48539:
[----:B------:R-:W-:Y:S05]  /*1cdd0*/  BSYNC B0 ;  /* 0x0000000000007941 */ /* 0x000fea0003800000 */
.L_x_48538:
[----:B------:R-:W-:Y:S02]  /*1cde0*/  IMAD.MOV.U32 R34, RZ, RZ, R8 ;  /* 0x000000ffff227224 */ /* 0x000fe400078e0008 */
[----:B------:R-:W-:-:S07]  /*1cdf0*/  IMAD.MOV.U32 R35, RZ, RZ, R9 ;  /* 0x000000ffff237224 */ /* 0x000fce00078e0009 */
.L_x_48522:
[----:B------:R-:W-:Y:S05]  /*1ce00*/  BSYNC B1 ;  /* 0x0000000000017941 */ /* 0x000fea0003800000 */
.L_x_48509:
        /* <DEDUP_REMOVED lines=118> */
.L_x_48547:
        /* <DEDUP_REMOVED lines=23> */
.L_x_48550:
[----:B------:R-:W-:Y:S05]  /*1d6e0*/  BSYNC B3 ;  /* 0x0000000000037941 */ /* 0x000fea0003800000 */
.L_x_48549:
        /* <DEDUP_REMOVED lines=29> */
.L_x_48548:
[----:B------:R-:W-:Y:S05]  /*1d8c0*/  BSYNC B2 ;  /* 0x0000000000027941 */ /* 0x000fea0003800000 */
.L_x_48546:
        /* <DEDUP_REMOVED lines=22> */
.L_x_48552:
[----:B------:R-:W-:Y:S05]  /*1da30*/  BSYNC B2 ;  /* 0x0000000000027941 */ /* 0x000fea0003800000 */
.L_x_48551:
        /* <DEDUP_REMOVED lines=82> */
.L_x_48554:
[----:B------:R-:W-:-:S04]  /*1df60*/  ISETP.GE.AND P0, PT, R57, RZ, PT ;  /* 0x000000ff3900720c */ /* 0x000fc80003f06270 */
[----:B------:R-:W-:Y:S02]  /*1df70*/  FSEL R2, RZ, 3.37028055040000000000e+12, P0 ;  /* 0x54442d18ff027808 */ /* 0x000fe40000000000 */
[----:B------:R-:W-:-:S07]  /*1df80*/  FSEL R3, RZ, 2.1426990032196044922, P0 ;  /* 0x400921fbff037808 */ /* 0x000fce0000000000 */
.L_x_48555:
[----:B------:R-:W-:Y:S05]  /*1df90*/  BSYNC B0 ;  /* 0x0000000000007941 */ /* 0x000fea0003800000 */
.L_x_48553:
[----:B------:R-:W-:Y:S01]  /*1dfa0*/  DADD R56, |R56|, |R58| ;  /* 0x0000000038387229 */ /* 0x000fe2000000063a */
[----:B------:R-:W-:Y:S01]  /*1dfb0*/  LOP3.LUT R59, R3, 0x80000000, R59, 0xb8, !PT ;  /* 0x80000000033b7812 */ /* 0x000fe200078eb83b */
[----:B------:R-:W-:-:S06]  /*1dfc0*/  DMUL R10, R10, 0.5 ;  /* 0x3fe000000a0a7828 */ /* 0x000fcc0000000000 */
[----:B------:R-:W-:-:S06]  /*1dfd0*/  DSETP.GTU.AND P0, PT, |R56|, +INF , PT ;  /* 0x7ff000003800742a */ /* 0x000fcc0003f0c200 */
[----:B------:R-:W-:Y:S02]  /*1dfe0*/  FSEL R2, R56, R2, P0 ;  /* 0x0000000238027208 */ /* 0x000fe40000000000 */
[----:B------:R-:W-:Y:S01]  /*1dff0*/  FSEL R3, R57, R59, P0 ;  /* 0x0000003b39037208 */ /* 0x000fe20000000000 */
[----:B------:R-:W-:Y:S06]  /*1e000*/  BRA `(.L_x_48556) ;  /* 0x00000064006c7947 */ /* 0x000fec0003800000 */
.L_x_48545:
        /* <DEDUP_REMOVED lines=99> */
.L_x_48559:
[----:B------:R-:W-:Y:S05]  /*1e640*/  BSYNC B0 ;  /* 0x0000000000007941 */ /* 0x000fea0003800000 */
.L_x_48558:
        /* <DEDUP_REMOVED lines=9> */
.L_x_48561:
[----:B------:R-:W-:Y:S05]  /*1e6e0*/  BSYNC B2 ;  /* 0x0000000000027941 */ /* 0x000fea0003800000 */
.L_x_48560:
        /* <DEDUP_REMOVED lines=82> */
.L_x_48563:
[----:B------:R-:W-:-:S04]  /*1ec10*/  ISETP.GE.AND P0, PT, R57, RZ, PT ;  /* 0x000000ff3900720c */ /* 0x000fc80003f06270 */
[----:B------:R-:W-:Y:S02]  /*1ec20*/  FSEL R2, RZ, 3.37028055040000000000e+12, P0 ;  /* 0x54442d18ff027808 */ /* 0x000fe40000000000 */
[----:B------:R-:W-:-:S07]  /*1ec30*/  FSEL R3, RZ, 2.1426990032196044922, P0 ;  /* 0x400921fbff037808 */ /* 0x000fce0000000000 */
.L_x_48564:
[----:B------:R-:W-:Y:S05]  /*1ec40*/  BSYNC B0 ;  /* 0x0000000000007941 */ /* 0x000fea0003800000 */
.L_x_48562:
[----:B------:R-:W-:Y:S01]  /*1ec50*/  DADD R56, |R56|, |R58| ;  /* 0x0000000038387229 */ /* 0x000fe2000000063a */
[----:B------:R-:W-:Y:S01]  /*1ec60*/  LOP3.LUT R59, R3, 0x80000000, R59, 0xb8, !PT ;  /* 0x80000000033b7812 */ /* 0x000fe200078eb83b */
[----:B------:R-:W-:-:S06]  /*1ec70*/  DMUL R10, R10, 0.5 ;  /* 0x3fe000000a0a7828 */ /* 0x000fcc0000000000 */
[----:B------:R-:W-:-:S06]  /*1ec80*/  DSETP.GTU.AND P0, PT, |R56|, +INF , PT ;  /* 0x7ff000003800742a */ /* 0x000fcc0003f0c200 */
[----:B------:R-:W-:Y:S02]  /*1ec90*/  FSEL R2, R56, R2, P0 ;  /* 0x0000000238027208 */ /* 0x000fe40000000000 */
[----:B------:R-:W-:Y:S01]  /*1eca0*/  FSEL R3, R57, R59, P0 ;  /* 0x0000003b39037208 */ /* 0x000fe20000000000 */
[----:B------:R-:W-:Y:S06]  /*1ecb0*/  BRA `(.L_x_48556) ;  /* 0x0000005800407947 */ /* 0x000fec0003800000 */
.L_x_48557:
        /* <DEDUP_REMOVED lines=26> */
[C---:B------:R-:W-:Y:S02]  /*1ee60*/  DMUL R64, R82.reuse, R86 ;  /* 0x0000005652407228 */ /* 0x040fe40000000000 */
[----:B------:R-:W-:-:S11]  /*1ee70*/  DMUL R10, R82, R82 ;  /* 0x00000052520a7228 */ /* 0x000fd60000000000 */
.L_x_48566:
        /* <DEDUP_REMOVED lines=75> */
.L_x_48565:
        /* <DEDUP_REMOVED lines=99> */
.L_x_48568:
        /* <DEDUP_REMOVED lines=23> */
.L_x_48571:
[----:B------:R-:W-:Y:S05]  /*1fad0*/  BSYNC B3 ;  /* 0x0000000000037941 */ /* 0x000fea0003800000 */
.L_x_48570:
        /* <DEDUP_REMOVED lines=29> */
.L_x_48569:
[----:B------:R-:W-:Y:S05]  /*1fcb0*/  BSYNC B2 ;  /* 0x0000000000027941 */ /* 0x000fea0003800000 */
.L_x_48567:
        /* <DEDUP_REMOVED lines=22> */
.L_x_48573:
[----:B------:R-:W-:Y:S05]  /*1fe20*/  BSYNC B2 ;  /* 0x0000000000027941 */ /* 0x000fea0003800000 */
.L_x_48572:
        /* <DEDUP_REMOVED lines=82> */
.L_x_48575:
[----:B------:R-:W-:-:S04]  /*20350*/  ISETP.GE.AND P0, PT, R57, RZ, PT ;  /* 0x000000ff3900720c */ /* 0x000fc80003f06270 */
[----:B------:R-:W-:Y:S02]  /*20360*/  FSEL R2, RZ, 3.37028055040000000000e+12, P0 ;  /* 0x54442d18ff027808 */ /* 0x000fe40000000000 */
[----:B------:R-:W-:-:S07]  /*20370*/  FSEL R3, RZ, 2.1426990032196044922, P0 ;  /* 0x400921fbff037808 */ /* 0x000fce0000000000 */
.L_x_48576:
[----:B------:R-:W-:Y:S05]  /*20380*/  BSYNC B0 ;  /* 0x0000000000007941 */ /* 0x000fea0003800000 */
.L_x_48574:
[----:B------:R-:W-:Y:S01]  /*20390*/  DADD R56, |R56|, |R58| ;  /* 0x0000000038387229 */ /* 0x000fe2000000063a */
[----:B------:R-:W-:Y:S01]  /*203a0*/  LOP3.LUT R59, R3, 0x80000000, R59, 0xb8, !PT ;  /* 0x80000000033b7812 */ /* 0x000fe200078eb83b */
[----:B------:R-:W-:-:S06]  /*203b0*/  DMUL R10, R10, 0.5 ;  /* 0x3fe000000a0a7828 */ /* 0x000fcc0000000000 */
[----:B------:R-:W-:-:S06]  /*203c0*/  DSETP.GTU.AND P0, PT, |R56|, +INF , PT ;  /* 0x7ff000003800742a */ /* 0x000fcc0003f0c200 */
[----:B------:R-:W-:Y:S02]  /*203d0*/  FSEL R2, R56, R2, P0 ;  /* 0x0000000238027208 */ /* 0x000fe40000000000 */
[----:B------:R-:W-:Y:S01]  /*203e0*/  FSEL R3, R57, R59, P0 ;  /* 0x0000003b39037208 */ /* 0x000fe20000000000 */
[----:B------:R-:W-:Y:S06]  /*203f0*/  BRA `(.L_x_48556) ;  /* 0x0000004000707947 */ /* 0x000fec0003800000 */
.L_x_48544:
        /* <DEDUP_REMOVED lines=49> */
[----:B------:R-:W-:Y:S01]  /*20710*/  ISETP.GT.AND P0, PT, R3, 0xfffff, PT ;  /* 0x000fffff0300780c */ /* 0x000fe20003f04270 */
[----:B------:R-:W-:Y:S02]  /*20720*/  IMAD.MOV.U32 R7, RZ, RZ, R3 ;  /* 0x000000ffff077224 */ /* 0x000fe400078e0003 */
[----:B------:R-:W-:Y:S01]  /*20730*/  DFMA R4, R72, R4, R72 ;  /* 0x000000044804722b */ /* 0x000fe20000000048 */
[----:B------:R-:W-:-:S07]  /*20740*/  IMAD.MOV.U32 R6, RZ, RZ, R2 ;  /* 0x000000ffff067224 */ /* 0x000fce00078e0002 */
        /* <DEDUP_REMOVED lines=82> */
.L_x_48578:
[----:B------:R-:W-:Y:S05]  /*20c70*/  BSYNC B0 ;  /* 0x0000000000007941 */ /* 0x000fea0003800000 */
.L_x_48577:
        /* <DEDUP_REMOVED lines=9> */
.L_x_48580:
[----:B------:R-:W-:Y:S05]  /*20d10*/  BSYNC B2 ;  /* 0x0000000000027941 */ /* 0x000fea0003800000 */
.L_x_48579:
        /* <DEDUP_REMOVED lines=82> */
.L_x_48582:
[----:B------:R-:W-:-:S04]  /*21240*/  ISETP.GE.AND P0, PT, R57, RZ, PT ;  /* 0x000000ff3900720c */ /* 0x000fc80003f06270 */
[----:B------:R-:W-:Y:S02]  /*21250*/  FSEL R2, RZ, 3.37028055040000000000e+12, P0 ;  /* 0x54442d18ff027808 */ /* 0x000fe40000000000 */
[----:B------:R-:W-:-:S07]  /*21260*/  FSEL R3, RZ, 2.1426990032196044922, P0 ;  /* 0x400921fbff037808 */ /* 0x000fce0000000000 */
.L_x_48583:
[----:B------:R-:W-:Y:S05]  /*21270*/  BSYNC B0 ;  /* 0x0000000000007941 */ /* 0x000fea0003800000 */
.L_x_48581:
[----:B------:R-:W-:Y:S01]  /*21280*/  DADD R56, |R56|, |R58| ;  /* 0x0000000038387229 */ /* 0x000fe2000000063a */
[----:B------:R-:W-:-:S07]  /*21290*/  LOP3.LUT R59, R3, 0x80000000, R59, 0xb8, !PT ;  /* 0x80000000033b7812 */ /* 0x000fce00078eb83b */
[----:B------:R-:W-:-:S06]  /*212a0*/  DSETP.GTU.AND P0, PT, |R56|, +INF , PT ;  /* 0x7ff000003800742a */ /* 0x000fcc0003f0c200 */
[----:B------:R-:W-:Y:S02]  /*212b0*/  FSEL R2, R56, R2, P0 ;  /* 0x0000000238027208 */ /* 0x000fe40000000000 */
[----:B------:R-:W-:Y:S01]  /*212c0*/  FSEL R3, R57, R59, P0 ;  /* 0x0000003b39037208 */ /* 0x000fe20000000000 */
[----:B------:R-:W-:Y:S06]  /*212d0*/  BRA `(.L_x_48556) ;  /* 0x0000003000b87947 */ /* 0x000fec0003800000 */
.L_x_48543:
        /* <DEDUP_REMOVED lines=92> */
.L_x_48586:
        /* <DEDUP_REMOVED lines=23> */
.L_x_48589:
[----:B------:R-:W-:Y:S05]  /*21a10*/  BSYNC B3 ;  /* 0x0000000000037941 */ /* 0x000fea0003800000 */
.L_x_48588:
        /* <DEDUP_REMOVED lines=29> */
.L_x_48587:
[----:B------:R-:W-:Y:S05]  /*21bf0*/  BSYNC B2 ;  /* 0x0000000000027941 */ /* 0x000fea0003800000 */
.L_x_48585:
        /* <DEDUP_REMOVED lines=83> */
.L_x_48584:
        /* <DEDUP_REMOVED lines=85> */
.L_x_48542:
        /* <DEDUP_REMOVED lines=24> */
.L_x_48591:
[----:B------:R-:W-:Y:S05]  /*22800*/  BSYNC B2 ;  /* 0x0000000000027941 */ /* 0x000fea0003800000 */
.L_x_48590:
        /* <DEDUP_REMOVED lines=25> */
.L_x_48593:
[----:B------:R-:W-:Y:S05]  /*229a0*/  BSYNC B2 ;  /* 0x0000000000027941 */ /* 0x000fea0003800000 */
.L_x_48592:
        /* <DEDUP_REMOVED lines=136> */
.L_x_48595:
[----:B------:R-:W-:Y:S05]  /*23230*/  BSYNC B0 ;  /* 0x0000000000007941 */ /* 0x000fea0003800000 */
.L_x_48594:
        /* <DEDUP_REMOVED lines=9> */
.L_x_48597:
[----:B------:R-:W-:Y:S05]  /*232d0*/  BSYNC B2 ;  /* 0x0000000000027941 */ /* 0x000fea0003800000 */
.L_x_48596:
        /* <DEDUP_REMOVED lines=82> */
.L_x_48599:
[----:B------:R-:W-:-:S04]  /*23800*/  ISETP.GE.AND P0, PT, R57, RZ, PT ;  /* 0x000000ff3900720c */ /* 0x000fc80003f06270 */
[----:B------:R-:W-:Y:S02]  /*23810*/  FSEL R2, RZ, 3.37028055040000000000e+12, P0 ;  /* 0x54442d18ff027808 */ /* 0x000fe40000000000 */
[----:B------:R-:W-:-:S07]  /*23820*/  FSEL R3, RZ, 2.1426990032196044922, P0 ;  /* 0x400921fbff037808 */ /* 0x000fce0000000000 */
.L_x_48600:
[----:B------:R-:W-:Y:S05]  /*23830*/  BSYNC B0 ;  /* 0x0000000000007941 */ /* 0x000fea0003800000 */
.L_x_48598:
[----:B------:R-:W-:Y:S01]  /*23840*/  DADD R56, |R56|, |R58| ;  /* 0x0000000038387229 */ /* 0x000fe2000000063a */
[----:B------:R-:W-:Y:S01]  /*23850*/  LOP3.LUT R59, R3, 0x80000000, R59, 0xb8, !PT ;  /* 0x80000000033b7812 */ /* 0x000fe200078eb83b */
[----:B------:R-:W-:-:S06]  /*23860*/  DADD R10, R10, 1 ;  /* 0x3ff000000a0a7429 */ /* 0x000fcc0000000000 */
[----:B------:R-:W-:-:S06]  /*23870*/  DSETP.GTU.AND P0, PT, |R56|, +INF , PT ;  /* 0x7ff000003800742a */ /* 0x000fcc0003f0c200 */
[----:B------:R-:W-:Y:S02]  /*23880*/  FSEL R2, R56, R2, P0 ;  /* 0x0000000238027208 */ /* 0x000fe40000000000 */
[----:B------:R-:W-:Y:S01]  /*23890*/  FSEL R3, R57, R59, P0 ;  /* 0x0000003b39037208 */ /* 0x000fe20000000000 */
[----:B------:R-:W-:Y:S06]  /*238a0*/  BRA `(.L_x_48556) ;  /* 0x0000000c00447947 */ /* 0x000fec0003800000 */
.L_x_48541:
        /* <DEDUP_REMOVED lines=109> */
.L_x_48602:
[----:B------:R-:W-:Y:S05]  /*23f80*/  BSYNC B0 ;  /* 0x0000000000007941 */ /* 0x000fea0003800000 */
.L_x_48601:
        /* <DEDUP_REMOVED lines=8> */
.L_x_48604:
[----:B------:R-:W-:Y:S05]  /*24010*/  BSYNC B2 ;  /* 0x0000000000027941 */ /* 0x000fea0003800000 */
.L_x_48603:
        /* <DEDUP_REMOVED lines=82> */
.L_x_48606:
[----:B------:R-:W-:Y:S02]  /*24540*/  FSEL R2, RZ, 3.37028055040000000000e+12, P2 ;  /* 0x54442d18ff027808 */ /* 0x000fe40001000000 */
[----:B------:R-:W-:-:S07]  /*24550*/  FSEL R3, RZ, 2.1426990032196044922, P2 ;  /* 0x400921fbff037808 */ /* 0x000fce0001000000 */
.L_x_48607:
[----:B------:R-:W-:Y:S05]  /*24560*/  BSYNC B0 ;  /* 0x0000000000007941 */ /* 0x000fea0003800000 */
.L_x_48605:
[----:B------:R-:W-:Y:S01]  /*24570*/  DADD R56, |R56|, |R58| ;  /* 0x0000000038387229 */ /* 0x000fe2000000063a */
[----:B------:R-:W-:-:S07]  /*24580*/  LOP3.LUT R59, R3, 0x80000000, R59, 0xb8, !PT ;  /* 0x80000000033b7812 */ /* 0x000fce00078eb83b */
[----:B------:R-:W-:-:S06]  /*24590*/  DSETP.GTU.AND P0, PT, |R56|, +INF , PT ;  /* 0x7ff000003800742a */ /* 0x000fcc0003f0c200 */
[----:B------:R-:W-:Y:S02]  /*245a0*/  FSEL R2, R56, R2, P0 ;  /* 0x0000000238027208 */ /* 0x000fe40000000000 */
[----:B------:R-:W-:-:S07]  /*245b0*/  FSEL R3, R57, R59, P0 ;  /* 0x0000003b39037208 */ /* 0x000fce0000000000 */
.L_x_48556:
[----:B------:R-:W-:Y:S05]  /*245c0*/  BSYNC B1 ;  /* 0x0000000000017941 */ /* 0x000fea0003800000 */
.L_x_48540:
        /* <DEDUP_REMOVED lines=75> */
.L_x_48614:
[----:B------:R-:W-:Y:S05]  /*24a80*/  BSYNC B0 ;  /* 0x0000000000007941 */ /* 0x000fea0003800000 */
.L_x_48613:
        /* <DEDUP_REMOVED lines=24> */
.L_x_48616:
[----:B------:R-:W-:Y:S01]  /*24c10*/  DMUL R2, RZ, R8 ;  /* 0x00000008ff027228 */ /* 0x000fe20000000000 */
[----:B------:R-:W-:-:S10]  /*24c20*/  IMAD.MOV.U32 R10, RZ, RZ, RZ ;  /* 0x000000ffff0a7224 */ /* 0x000fd400078e00ff */
.L_x_48617:
[----:B------:R-:W-:Y:S05]  /*24c30*/  BSYNC B2 ;  /* 0x0000000000027941 */ /* 0x000fea0003800000 */
.L_x_48615:
        /* <DEDUP_REMOVED lines=47> */
.L_x_48619:
[----:B------:R-:W-:Y:S01]  /*24f30*/  DMUL R2, RZ, R8 ;  /* 0x00000008ff027228 */ /* 0x000fe20000000000 */
[----:B------:R-:W-:-:S10]  /*24f40*/  IMAD.MOV.U32 R64, RZ, RZ, RZ ;  /* 0x000000ffff407224 */ /* 0x000fd400078e00ff */
.L_x_48620:
[----:B------:R-:W-:Y:S05]  /*24f50*/  BSYNC B2 ;  /* 0x0000000000027941 */ /* 0x000fea0003800000 */
.L_x_48618:
        /* <DEDUP_REMOVED lines=25> */
.L_x_48612:
        /* <DEDUP_REMOVED lines=62> */
.L_x_48623:
[----:B------:R-:W-:Y:S05]  /*254d0*/  BSYNC B0 ;  /* 0x0000000000007941 */ /* 0x000fea0003800000 */
.L_x_48622:
        /* <DEDUP_REMOVED lines=24> */
.L_x_48625:
[----:B------:R-:W-:Y:S01]  /*25660*/  DMUL R2, RZ, R8 ;  /* 0x00000008ff027228 */ /* 0x000fe20000000000 */
[----:B------:R-:W-:-:S10]  /*25670*/  IMAD.MOV.U32 R10, RZ, RZ, RZ ;  /* 0x000000ffff0a7224 */ /* 0x000fd400078e00ff */
.L_x_48626:
[----:B------:R-:W-:Y:S05]  /*25680*/  BSYNC B2 ;  /* 0x0000000000027941 */ /* 0x000fea0003800000 */
.L_x_48624:
        /* <DEDUP_REMOVED lines=47> */
.L_x_48628:
[----:B------:R-:W-:Y:S01]  /*25980*/  DMUL R2, RZ, R8 ;  /* 0x00000008ff027228 */ /* 0x000fe20000000000 */
[----:B------:R-:W-:-:S10]  /*25990*/  IMAD.MOV.U32 R30, RZ, RZ, RZ ;  /* 0x000000ffff1e7224 */ /* 0x000fd400078e00ff */
.L_x_48629:
[----:B------:R-:W-:Y:S05]  /*259a0*/  BSYNC B2 ;  /* 0x0000000000027941 */ /* 0x000fea0003800000 */
.L_x_48627:
        /* <DEDUP_REMOVED lines=39> */
.L_x_48611:
        /* <DEDUP_REMOVED lines=11> */
.L_x_48630:
[----:B------:R-:W-:-:S10]  /*25cd0*/  DADD R28, R8, -R8 ;  /* 0x00000000081c7229 */ /* 0x000fd40000000808 */
[----:B------:R-:W-:Y:S02]  /*25ce0*/  IMAD.MOV.U32 R30, RZ, RZ, R28 ;  /* 0x000000ffff1e7224 */ /* 0x000fe400078e001c */
[----:B------:R-:W-:Y:S01]  /*25cf0*/  IMAD.MOV.U32 R31, RZ, RZ, R29 ;  /* 0x000000ffff1f7224 */ /* 0x000fe200078e001d */
[----:B------:R-:W-:Y:S06]  /*25d00*/  BRA `(.L_x_48621) ;  /* 0x00000008008c7947 */ /* 0x000fec0003800000 */
.L_x_48610:
        /* <DEDUP_REMOVED lines=25> */
.L_x_48632:
[----:B------:R-:W-:Y:S01]  /*25ea0*/  DMUL R2, RZ, R8 ;  /* 0x00000008ff027228 */ /* 0x000fe20000000000 */
[----:B------:R-:W-:-:S10]  /*25eb0*/  IMAD.MOV.U32 R10, RZ, RZ, RZ ;  /* 0x000000ffff0a7224 */ /* 0x000fd400078e00ff */
.L_x_48633:
[----:B------:R-:W-:Y:S05]  /*25ec0*/  BSYNC B2 ;  /* 0x0000000000027941 */ /* 0x000fea0003800000 */
.L_x_48631:
        /* <DEDUP_REMOVED lines=47> */
.L_x_48635:
[----:B------:R-:W-:Y:S01]  /*261c0*/  DMUL R2, RZ, R8 ;  /* 0x00000008ff027228 */ /* 0x000fe20000000000 */
[----:B------:R-:W-:-:S10]  /*261d0*/  IMAD.MOV.U32 R30, RZ, RZ, RZ ;  /* 0x000000ffff1e7224 */ /* 0x000fd400078e00ff */
.L_x_48636:
[----:B------:R-:W-:Y:S05]  /*261e0*/  BSYNC B2 ;  /* 0x0000000000027941 */ /* 0x000fea0003800000 */
.L_x_48634:
        /* <DEDUP_REMOVED lines=24> */
.L_x_48609:
        /* <DEDUP_REMOVED lines=58> */
.L_x_48638:
[----:B------:R-:W-:Y:S05]  /*26710*/  BSYNC B0 ;  /* 0x0000000000007941 */ /* 0x000fea0003800000 */
.L_x_48637:
[----:B------:R-:W-:Y:S02]  /*26720*/  IMAD.MOV.U32 R30, RZ, RZ, R8 ;  /* 0x000000ffff1e7224 */ /* 0x000fe400078e0008 */
[----:B------:R-:W-:-:S07]  /*26730*/  IMAD.MOV.U32 R31, RZ, RZ, R9 ;  /* 0x000000ffff1f7224 */ /* 0x000fce00078e0009 */
.L_x_48621:
[----:B------:R-:W-:Y:S05]  /*26740*/  BSYNC B1 ;  /* 0x0000000000017941 */ /* 0x000fea0003800000 */
.L_x_48608:
        /* <DEDUP_REMOVED lines=118> */
.L_x_48646:
        /* <DEDUP_REMOVED lines=23> */
.L_x_48649:
[----:B------:R-:W-:Y:S05]  /*27020*/  BSYNC B3 ;  /* 0x0000000000037941 */ /* 0x000fea0003800000 */
.L_x_48648:
        /* <DEDUP_REMOVED lines=29> */
.L_x_48647:
[----:B------:R-:W-:Y:S05]  /*27200*/  BSYNC B2 ;  /* 0x0000000000027941 */ /* 0x000fea0003800000 */
.L_x_48645:
        /* <DEDUP_REMOVED lines=22> */
.L_x_48651:
[----:B------:R-:W-:Y:S05]  /*27370*/  BSYNC B2 ;  /* 0x0000000000027941 */ /* 0x000fea0003800000 */
.L_x_48650:
        /* <DEDUP_REMOVED lines=82> */
.L_x_48653:
[----:B------:R-:W-:-:S04]  /*278a0*/  ISETP.GE.AND P0, PT, R53, RZ, PT ;  /* 0x000000ff3500720c */ /* 0x000fc80003f06270 */
[----:B------:R-:W-:Y:S02]  /*278b0*/  FSEL R2, RZ, 3.37028055040000000000e+12, P0 ;  /* 0x54442d18ff027808 */ /* 0x000fe40000000000 */
[----:B------:R-:W-:-:S07]  /*278c0*/  FSEL R3, RZ, 2.1426990032196044922, P0 ;  /* 0x400921fbff037808 */ /* 0x000fce0000000000 */
.L_x_48654:
[----:B------:R-:W-:Y:S05]  /*278d0*/  BSYNC B0 ;  /* 0x0000000000007941 */ /* 0x000fea0003800000 */
.L_x_48652:
[----:B------:R-:W-:Y:S01]  /*278e0*/  DADD R52, |R52|, |R54| ;  /* 0x0000000034347229 */ /* 0x000fe20000000636 */
[----:B------:R-:W-:Y:S01]  /*278f0*/  LOP3.LUT R55, R3, 0x80000000, R55, 0xb8, !PT ;  /* 0x8000000003377812 */ /* 0x000fe200078eb837 */
[----:B------:R-:W-:-:S06]  /*27900*/  DMUL R10, R10, 0.5 ;  /* 0x3fe000000a0a7828 */ /* 0x000fcc0000000000 */
[----:B------:R-:W-:-:S06]  /*27910*/  DSETP.GTU.AND P0, PT, |R52|, +INF , PT ;  /* 0x7ff000003400742a */ /* 0x000fcc0003f0c200 */
[----:B------:R-:W-:Y:S02]  /*27920*/  FSEL R2, R52, R2, P0 ;  /* 0x0000000234027208 */ /* 0x000fe40000000000 */
[----:B------:R-:W-:Y:S01]  /*27930*/  FSEL R3, R53, R55, P0 ;  /* 0x0000003735037208 */ /* 0x000fe20000000000 */
[----:B------:R-:W-:Y:S06]  /*27940*/  BRA `(.L_x_48655) ;  /* 0x00000064006c7947 */ /* 0x000fec0003800000 */
.L_x_48644:
        /* <DEDUP_REMOVED lines=99> */
.L_x_48658:
[----:B------:R-:W-:Y:S05]  /*27f80*/  BSYNC B0 ;  /* 0x0000000000007941 */ /* 0x000fea0003800000 */
.L_x_48657:
        /* <DEDUP_REMOVED lines=9> */
.L_x_48660:
[----:B------:R-:W-:Y:S05]  /*28020*/  BSYNC B2 ;  /* 0x0000000000027941 */ /* 0x000fea0003800000 */
.L_x_48659:
        /* <DEDUP_REMOVED lines=82> */
.L_x_48662:
[----:B------:R-:W-:-:S04]  /*28550*/  ISETP.GE.AND P0, PT, R53, RZ, PT ;  /* 0x000000ff3500720c */ /* 0x000fc80003f06270 */
[----:B------:R-:W-:Y:S02]  /*28560*/  FSEL R2, RZ, 3.37028055040000000000e+12, P0 ;  /* 0x54442d18ff027808 */ /* 0x000fe40000000000 */
[----:B------:R-:W-:-:S07]  /*28570*/  FSEL R3, RZ, 2.1426990032196044922, P0 ;  /* 0x400921fbff037808 */ /* 0x000fce0000000000 */
.L_x_48663:
[----:B------:R-:W-:Y:S05]  /*28580*/  BSYNC B0 ;  /* 0x0000000000007941 */ /* 0x000fea0003800000 */
.L_x_48661:
[----:B------:R-:W-:Y:S01]  /*28590*/  DADD R52, |R52|, |R54| ;  /* 0x0000000034347229 */ /* 0x000fe20000000636 */
[----:B------:R-:W-:Y:S01]  /*285a0*/  LOP3.LUT R55, R3, 0x80000000, R55, 0xb8, !PT ;  /* 0x8000000003377812 */ /* 0x000fe200078eb837 */
[----:B------:R-:W-:-:S06]  /*285b0*/  DMUL R10, R10, 0.5 ;  /* 0x3fe000000a0a7828 */ /* 0x000fcc0000000000 */
[----:B------:R-:W-:-:S06]  /*285c0*/  DSETP.GTU.AND P0, PT, |R52|, +INF , PT ;  /* 0x7ff000003400742a */ /* 0x000fcc0003f0c200 */
[----:B------:R-:W-:Y:S02]  /*285d0*/  FSEL R2, R52, R2, P0 ;  /* 0x0000000234027208 */ /* 0x000fe40000000000 */
[----:B------:R-:W-:Y:S01]  /*285e0*/  FSEL R3, R53, R55, P0 ;  /* 0x0000003735037208 */ /* 0x000fe20000000000 */
[----:B------:R-:W-:Y:S06]  /*285f0*/  BRA `(.L_x_48655) ;  /* 0x0000005800407947 */ /* 0x000fec0003800000 */
.L_x_48656:
        /* <DEDUP_REMOVED lines=28> */
.L_x_48665:
        /* <DEDUP_REMOVED lines=75> */
.L_x_48664:
        /* <DEDUP_REMOVED lines=99> */
.L_x_48667:
        /* <DEDUP_REMOVED lines=23> */
.L_x_48670:
[----:B------:R-:W-:Y:S05]  /*29410*/  BSYNC B3 ;  /* 0x0000000000037941 */ /* 0x000fea0003800000 */
.L_x_48669:
        /* <DEDUP_REMOVED lines=29> */
.L_x_48668:
[----:B------:R-:W-:Y:S05]  /*295f0*/  BSYNC B2 ;  /* 0x0000000000027941 */ /* 0x000fea0003800000 */
.L_x_48666:
        /* <DEDUP_REMOVED lines=22> */
.L_x_48672:
[----:B------:R-:W-:Y:S05]  /*29760*/  BSYNC B2 ;  /* 0x0000000000027941 */ /* 0x000fea0003800000 */
.L_x_48671:
        /* <DEDUP_REMOVED lines=82> */
.L_x_48674:
[----:B------:R-:W-:-:S04]  /*29c90*/  ISETP.GE.AND P0, PT, R53, RZ, PT ;  /* 0x000000ff3500720c */ /* 0x000fc80003f06270 */
[----:B------:R-:W-:Y:S02]  /*29ca0*/  FSEL R2, RZ, 3.37028055040000000000e+12, P0 ;  /* 0x54442d18ff027808 */ /* 0x000fe40000000000 */
[----:B------:R-:W-:-:S07]  /*29cb0*/  FSEL R3, RZ, 2.1426990032196044922, P0 ;  /* 0x400921fbff037808 */ /* 0x000fce0000000000 */
.L_x_48675:
[----:B------:R-:W-:Y:S05]  /*29cc0*/  BSYNC B0 ;  /* 0x0000000000007941 */ /* 0x000fea0003800000 */
.L_x_48673:
[----:B------:R-:W-:Y:S01]  /*29cd0*/  DADD R52, |R52|, |R54| ;  /* 0x0000000034347229 */ /* 0x000fe20000000636 */
[----:B------:R-:W-:Y:S01]  /*29ce0*/  LOP3.LUT R55, R3, 0x80000000, R55, 0xb8, !PT ;  /* 0x8000000003377812 */ /* 0x000fe200078eb837 */
[----:B------:R-:W-:-:S06]  /*29cf0*/  DMUL R10, R10, 0.5 ;  /* 0x3fe000000a0a7828 */ /* 0x000fcc0000000000 */
[----:B------:R-:W-:-:S06]  /*29d00*/  DSETP.GTU.AND P0, PT, |R52|, +INF , PT ;  /* 0x7ff000003400742a */ /* 0x000fcc0003f0c200 */
[----:B------:R-:W-:Y:S02]  /*29d10*/  FSEL R2, R52, R2, P0 ;  /* 0x0000000234027208 */ /* 0x000fe40000000000 */
[----:B------:R-:W-:Y:S01]  /*29d20*/  FSEL R3, R53, R55, P0 ;  /* 0x0000003735037208 */ /* 0x000fe20000000000 */
[----:B------:R-:W-:Y:S06]  /*29d30*/  BRA `(.L_x_48655) ;  /* 0x0000004000707947 */ /* 0x000fec0003800000 */
.L_x_48643:
        /* <DEDUP_REMOVED lines=135> */
.L_x_48677:
[----:B------:R-:W-:Y:S05]  /*2a5b0*/  BSYNC B0 ;  /* 0x0000000000007941 */ /* 0x000fea0003800000 */
.L_x_48676:
        /* <DEDUP_REMOVED lines=9> */
.L_x_48679:
[----:B------:R-:W-:Y:S05]  /*2a650*/  BSYNC B2 ;  /* 0x0000000000027941 */ /* 0x000fea0003800000 */
.L_x_48678:
        /* <DEDUP_REMOVED lines=82> */
.L_x_48681:
[----:B------:R-:W-:-:S04]  /*2ab80*/  ISETP.GE.AND P0, PT, R53, RZ, PT ;  /* 0x000000ff3500720c */ /* 0x000fc80003f06270 */
[----:B------:R-:W-:Y:S02]  /*2ab90*/  FSEL R2, RZ, 3.37028055040000000000e+12, P0 ;  /* 0x54442d18ff027808 */ /* 0x000fe40000000000 */
[----:B------:R-:W-:-:S07]  /*2aba0*/  FSEL R3, RZ, 2.1426990032196044922, P0 ;  /* 0x400921fbff037808 */ /* 0x000fce0000000000 */
.L_x_48682:
[----:B------:R-:W-:Y:S05]  /*2abb0*/  BSYNC B0 ;  /* 0x0000000000007941 */ /* 0x000fea0003800000 */
.L_x_48680:
[----:B------:R-:W-:Y:S01]  /*2abc0*/  DADD R52, |R52|, |R54| ;  /* 0x0000000034347229 */ /* 0x000fe20000000636 */
[----:B------:R-:W-:-:S07]  /*2abd0*/  LOP3.LUT R55, R3, 0x80000000, R55, 0xb8, !PT ;  /* 0x8000000003377812 */ /* 0x000fce00078eb837 */
[----:B------:R-:W-:-:S06]  /*2abe0*/  DSETP.GTU.AND P0, PT, |R52|, +INF , PT ;  /* 0x7ff000003400742a */ /* 0x000fcc0003f0c200 */
[----:B------:R-:W-:Y:S02]  /*2abf0*/  FSEL R2, R52, R2, P0 ;  /* 0x0000000234027208 */ /* 0x000fe40000000000 */
[----:B------:R-:W-:Y:S01]  /*2ac00*/  FSEL R3, R53, R55, P0 ;  /* 0x0000003735037208 */ /* 0x000fe20000000000 */
[----:B------:R-:W-:Y:S06]  /*2ac10*/  BRA `(.L_x_48655) ;  /* 0x0000003000b87947 */ /* 0x000fec0003800000 */
.L_x_48642:
        /* <DEDUP_REMOVED lines=92> */
.L_x_48685:
        /* <DEDUP_REMOVED lines=23> */
.L_x_48688:
[----:B------:R-:W-:Y:S05]  /*2b350*/  BSYNC B3 ;  /* 0x0000000000037941 */ /* 0x000fea0003800000 */
.L_x_48687:
        /* <DEDUP_REMOVED lines=29> */
.L_x_48686:
[----:B------:R-:W-:Y:S05]  /*2b530*/  BSYNC B2 ;  /* 0x0000000000027941 */ /* 0x000fea0003800000 */
.L_x_48684:
        /* <DEDUP_REMOVED lines=83> */
.L_x_48683:
        /* <DEDUP_REMOVED lines=85> */
.L_x_48641:
        /* <DEDUP_REMOVED lines=24> */
.L_x_48690:
[----:B------:R-:W-:Y:S05]  /*2c140*/  BSYNC B2 ;  /* 0x0000000000027941 */ /* 0x000fea0003800000 */
.L_x_48689:
        /* <DEDUP_REMOVED lines=25> */
.L_x_48692:
[----:B------:R-:W-:Y:S05]  /*2c2e0*/  BSYNC B2 ;  /* 0x0000000000027941 */ /* 0x000fea0003800000 */
.L_x_48691:
        /* <DEDUP_REMOVED lines=136> */
.L_x_48694:
[----:B------:R-:W-:Y:S05]  /*2cb70*/  BSYNC B0 ;  /* 0x0000000000007941 */ /* 0x000fea0003800000 */
.L_x_48693:
        /* <DEDUP_REMOVED lines=9> */
.L_x_48696:
[----:B------:R-:W-:Y:S05]  /*2cc10*/  BSYNC B2 ;  /* 0x0000000000027941 */ /* 0x000fea0003800000 */
.L_x_48695:
        /* <DEDUP_REMOVED lines=82> */
.L_x_48698:
[----:B------:R-:W-:-:S04]  /*2d140*/  ISETP.GE.AND P0, PT, R53, RZ, PT ;  /* 0x000000ff3500720c */ /* 0x000fc80003f06270 */
[----:B------:R-:W-:Y:S02]  /*2d150*/  FSEL R2, RZ, 3.37028055040000000000e+12, P0 ;  /* 0x54442d18ff027808 */ /* 0x000fe40000000000 */
[----:B------:R-:W-:-:S07]  /*2d160*/  FSEL R3, RZ, 2.1426990032196044922, P0 ;  /* 0x400921fbff037808 */ /* 0x000fce0000000000 */
.L_x_48699:
[----:B------:R-:W-:Y:S05]  /*2d170*/  BSYNC B0 ;  /* 0x0000000000007941 */ /* 0x000fea0003800000 */
.L_x_48697:
[----:B------:R-:W-:Y:S01]  /*2d180*/  DADD R52, |R52|, |R54| ;  /* 0x0000000034347229 */ /* 0x000fe20000000636 */
[----:B------:R-:W-:Y:S01]  /*2d190*/  LOP3.LUT R55, R3, 0x80000000, R55, 0xb8, !PT ;  /* 0x8000000003377812 */ /* 0x000fe200078eb837 */
[----:B------:R-:W-:-:S06]  /*2d1a0*/  DADD R10, R10, 1 ;  /* 0x3ff000000a0a7429 */ /* 0x000fcc0000000000 */
[----:B------:R-:W-:-:S06]  /*2d1b0*/  DSETP.GTU.AND P0, PT, |R52|, +INF , PT ;  /* 0x7ff000003400742a */ /* 0x000fcc0003f0c200 */
[----:B------:R-:W-:Y:S02]  /*2d1c0*/  FSEL R2, R52, R2, P0 ;  /* 0x0000000234027208 */ /* 0x000fe40000000000 */
[----:B------:R-:W-:Y:S01]  /*2d1d0*/  FSEL R3, R53, R55, P0 ;  /* 0x0000003735037208 */ /* 0x000fe20000000000 */
[----:B------:R-:W-:Y:S06]  /*2d1e0*/  BRA `(.L_x_48655) ;  /* 0x0000000c00447947 */ /* 0x000fec0003800000 */
.L_x_48640:
        /* <DEDUP_REMOVED lines=109> */
.L_x_48701:
[----:B------:R-:W-:Y:S05]  /*2d8c0*/  BSYNC B0 ;  /* 0x0000000000007941 */ /* 0x000fea0003800000 */
.L_x_48700:
        /* <DEDUP_REMOVED lines=8> */
.L_x_48703:
[----:B------:R-:W-:Y:S05]  /*2d950*/  BSYNC B2 ;  /* 0x0000000000027941 */ /* 0x000fea0003800000 */
.L_x_48702:
        /* <DEDUP_REMOVED lines=82> */
.L_x_48705:
[----:B------:R-:W-:Y:S02]  /*2de80*/  FSEL R2, RZ, 3.37028055040000000000e+12, P2 ;  /* 0x54442d18ff027808 */ /* 0x000fe40001000000 */
[----:B------:R-:W-:-:S07]  /*2de90*/  FSEL R3, RZ, 2.1426990032196044922, P2 ;  /* 0x400921fbff037808 */ /* 0x000fce0001000000 */
.L_x_48706:
[----:B------:R-:W-:Y:S05]  /*2dea0*/  BSYNC B0 ;  /* 0x0000000000007941 */ /* 0x000fea0003800000 */
.L_x_48704:
[----:B------:R-:W-:Y:S01]  /*2deb0*/  DADD R52, |R52|, |R54| ;  /* 0x0000000034347229 */ /* 0x000fe20000000636 */
[----:B------:R-:W-:-:S07]  /*2dec0*/  LOP3.LUT R55, R3, 0x80000000, R55, 0xb8, !PT ;  /* 0x8000000003377812 */ /* 0x000fce00078eb837 */
[----:B------:R-:W-:-:S06]  /*2ded0*/  DSETP.GTU.AND P0, PT, |R52|, +INF , PT ;  /* 0x7ff000003400742a */ /* 0x000fcc0003f0c200 */
[----:B------:R-:W-:Y:S02]  /*2dee0*/  FSEL R2, R52, R2, P0 ;  /* 0x0000000234027208 */ /* 0x000fe40000000000 */
[----:B------:R-:W-:-:S07]  /*2def0*/  FSEL R3, R53, R55, P0 ;  /* 0x0000003735037208 */ /* 0x000fce0000000000 */
.L_x_48655:
[----:B------:R-:W-:Y:S05]  /*2df00*/  BSYNC B1 ;  /* 0x0000000000017941 */ /* 0x000fea0003800000 */
.L_x_48639:
        /* <DEDUP_REMOVED lines=75> */
.L_x_48713:
[----:B------:R-:W-:Y:S05]  /*2e3c0*/  BSYNC B0 ;  /* 0x0000000000007941 */ /* 0x000fea0003800000 */
.L_x_48712:
        /* <DEDUP_REMOVED lines=24> */
.L_x_48715:
[----:B------:R-:W-:Y:S01]  /*2e550*/  DMUL R2, RZ, R8 ;  /* 0x00000008ff027228 */ /* 0x000fe20000000000 */
[----:B------:R-:W-:-:S10]  /*2e560*/  IMAD.MOV.U32 R10, RZ, RZ, RZ ;  /* 0x000000ffff0a7224 */ /* 0x000fd400078e00ff */
.L_x_48716:
[----:B------:R-:W-:Y:S05]  /*2e570*/  BSYNC B2 ;  /* 0x0000000000027941 */ /* 0x000fea0003800000 */
.L_x_48714:
        /* <DEDUP_REMOVED lines=47> */
.L_x_48718:
[----:B------:R-:W-:Y:S01]  /*2e870*/  DMUL R2, RZ, R8 ;  /* 0x00000008ff027228 */ /* 0x000fe20000000000 */
[----:B------:R-:W-:-:S10]  /*2e880*/  IMAD.MOV.U32 R60, RZ, RZ, RZ ;  /* 0x000000ffff3c7224 */ /* 0x000fd400078e00ff */
.L_x_48719:
[----:B------:R-:W-:Y:S05]  /*2e890*/  BSYNC B2 ;  /* 0x0000000000027941 */ /* 0x000fea0003800000 */
.L_x_48717:
        /* <DEDUP_REMOVED lines=25> */
.L_x_48711:
        /* <DEDUP_REMOVED lines=62> */
.L_x_48722:
[----:B------:R-:W-:Y:S05]  /*2ee10*/  BSYNC B0 ;  /* 0x0000000000007941 */ /* 0x000fea0003800000 */
.L_x_48721:
        /* <DEDUP_REMOVED lines=24> */
.L_x_48724:
[----:B------:R-:W-:Y:S01]  /*2efa0*/  DMUL R2, RZ, R8 ;  /* 0x00000008ff027228 */ /* 0x000fe20000000000 */
[----:B------:R-:W-:-:S10]  /*2efb0*/  IMAD.MOV.U32 R10, RZ, RZ, RZ ;  /* 0x000000ffff0a7224 */ /* 0x000fd400078e00ff */
.L_x_48725:
[----:B------:R-:W-:Y:S05]  /*2efc0*/  BSYNC B2 ;  /* 0x0000000000027941 */ /* 0x000fea0003800000 */
.L_x_48723:
        /* <DEDUP_REMOVED lines=47> */
.L_x_48727:
[----:B------:R-:W-:Y:S01]  /*2f2c0*/  DMUL R2, RZ, R8 ;  /* 0x00000008ff027228 */ /* 0x000fe20000000000 */
[----:B------:R-:W-:-:S10]  /*2f2d0*/  IMAD.MOV.U32 R26, RZ, RZ, RZ ;  /* 0x000000ffff1a7224 */ /* 0x000fd400078e00ff */
.L_x_48728:
[----:B------:R-:W-:Y:S05]  /*2f2e0*/  BSYNC B2 ;  /* 0x0000000000027941 */ /* 0x000fea0003800000 */
.L_x_48726:
        /* <DEDUP_REMOVED lines=39> */
.L_x_48710:
        /* <DEDUP_REMOVED lines=11> */
.L_x_48729:
[----:B------:R-:W-:-:S10]  /*2f610*/  DADD R24, R8, -R8 ;  /* 0x0000000008187229 */ /* 0x000fd40000000808 */
[----:B------:R-:W-:Y:S02]  /*2f620*/  IMAD.MOV.U32 R26, RZ, RZ, R24 ;  /* 0x000000ffff1a7224 */ /* 0x000fe400078e0018 */
[----:B------:R-:W-:Y:S01]  /*2f630*/  IMAD.MOV.U32 R27, RZ, RZ, R25 ;  /* 0x000000ffff1b7224 */ /* 0x000fe200078e0019 */
[----:B------:R-:W-:Y:S06]  /*2f640*/  BRA `(.L_x_48720) ;  /* 0x00000008008c7947 */ /* 0x000fec0003800000 */
.L_x_48709:
        /* <DEDUP_REMOVED lines=25> */
.L_x_48731:
[----:B------:R-:W-:Y:S01]  /*2f7e0*/  DMUL R2, RZ, R8 ;  /* 0x00000008ff027228 */ /* 0x000fe20000000000 */
[----:B------:R-:W-:-:S10]  /*2f7f0*/  IMAD.MOV.U32 R10, RZ, RZ, RZ ;  /* 0x000000ffff0a7224 */ /* 0x000fd400078e00ff */
.L_x_48732:
[----:B------:R-:W-:Y:S05]  /*2f800*/  BSYNC B2 ;  /* 0x0000000000027941 */ /* 0x000fea0003800000 */
.L_x_48730:
        /* <DEDUP_REMOVED lines=47> */
.L_x_48734:
[----:B------:R-:W-:Y:S01]  /*2fb00*/  DMUL R2, RZ, R8 ;  /* 0x00000008ff027228 */ /* 0x000fe20000000000 */
[----:B------:R-:W-:-:S10]  /*2fb10*/  IMAD.MOV.U32 R26, RZ, RZ, RZ ;  /* 0x000000ffff1a7224 */ /* 0x000fd400078e00ff */
.L_x_48735:
[----:B------:R-:W-:Y:S05]  /*2fb20*/  BSYNC B2 ;  /* 0x0000000000027941 */ /* 0x000fea0003800000 */
.L_x_48733:
        /* <DEDUP_REMOVED lines=24> */
.L_x_48708:
        /* <DEDUP_REMOVED lines=58> */
.L_x_48737:
[----:B------:R-:W-:Y:S05]  /*30050*/  BSYNC B0 ;  /* 0x0000000000007941 */ /* 0x000fea0003800000 */
.L_x_48736:
[----:B------:R-:W-:Y:S02]  /*30060*/  IMAD.MOV.U32 R26, RZ, RZ, R8 ;  /* 0x000000ffff1a7224 */ /* 0x000fe400078e0008 */
[----:B------:R-:W-:-:S07]  /*30070*/  IMAD.MOV.U32 R27, RZ, RZ, R9 ;  /* 0x000000ffff1b7224 */ /* 0x000fce00078e0009 */
.L_x_48720:
[----:B------:R-:W-:Y:S05]  /*30080*/  BSYNC B1 ;  /* 0x0000000000017941 */ /* 0x000fea0003800000 */
.L_x_48707:
        /* <DEDUP_REMOVED lines=118> */
.L_x_48745:
        /* <DEDUP_REMOVED lines=23> */
.L_x_48748:
[----:B------:R-:W-:Y:S05]  /*30960*/  BSYNC B3 ;  /* 0x0000000000037941 */ /* 0x000fea0003800000 */
.L_x_48747:
        /* <DEDUP_REMOVED lines=29> */
.L_x_48746:
[----:B------:R-:W-:Y:S05]  /*30b40*/  BSYNC B2 ;  /* 0x0000000000027941 */ /* 0x000fea0003800000 */
.L_x_48744:
        /* <DEDUP_REMOVED lines=22> */
.L_x_48750:
[----:B------:R-:W-:Y:S05]  /*30cb0*/  BSYNC B2 ;  /* 0x0000000000027941 */ /* 0x000fea0003800000 */
.L_x_48749:
        /* <DEDUP_REMOVED lines=82> */
.L_x_48752:
[----:B------:R-:W-:-:S04]  /*311e0*/  ISETP.GE.AND P0, PT, R49, RZ, PT ;  /* 0x000000ff3100720c */ /* 0x000fc80003f06270 */
[----:B------:R-:W-:Y:S02]  /*311f0*/  FSEL R2, RZ, 3.37028055040000000000e+12, P0 ;  /* 0x54442d18ff027808 */ /* 0x000fe40000000000 */
[----:B------:R-:W-:-:S07]  /*31200*/  FSEL R3, RZ, 2.1426990032196044922, P0 ;  /* 0x400921fbff037808 */ /* 0x000fce0000000000 */
.L_x_48753:
[----:B------:R-:W-:Y:S05]  /*31210*/  BSYNC B0 ;  /* 0x0000000000007941 */ /* 0x000fea0003800000 */
.L_x_48751:
[----:B------:R-:W-:Y:S01]  /*31220*/  DADD R48, |R48|, |R50| ;  /* 0x0000000030307229 */ /* 0x000fe20000000632 */
[----:B------:R-:W-:Y:S01]  /*31230*/  LOP3.LUT R51, R3, 0x80000000, R51, 0xb8, !PT ;  /* 0x8000000003337812 */ /* 0x000fe200078eb833 */
[----:B------:R-:W-:-:S06]  /*31240*/  DMUL R10, R10, 0.5 ;  /* 0x3fe000000a0a7828 */ /* 0x000fcc0000000000 */
[----:B------:R-:W-:-:S06]  /*31250*/  DSETP.GTU.AND P0, PT, |R48|, +INF , PT ;  /* 0x7ff000003000742a */ /* 0x000fcc0003f0c200 */
[----:B------:R-:W-:Y:S02]  /*31260*/  FSEL R2, R48, R2, P0 ;  /* 0x0000000230027208 */ /* 0x000fe40000000000 */
[----:B------:R-:W-:Y:S01]  /*31270*/  FSEL R3, R49, R51, P0 ;  /* 0x0000003331037208 */ /* 0x000fe20000000000 */
[----:B------:R-:W-:Y:S06]  /*31280*/  BRA `(.L_x_48754) ;  /* 0x00000064006c7947 */ /* 0x000fec0003800000 */
.L_x_48743:
        /* <DEDUP_REMOVED lines=99> */
.L_x_48757:
[----:B------:R-:W-:Y:S05]  /*318c0*/  BSYNC B0 ;  /* 0x0000000000007941 */ /* 0x000fea0003800000 */
.L_x_48756:
        /* <DEDUP_REMOVED lines=9> */
.L_x_48759:
[----:B------:R-:W-:Y:S05]  /*31960*/  BSYNC B2 ;  /* 0x0000000000027941 */ /* 0x000fea0003800000 */
.L_x_48758:
        /* <DEDUP_REMOVED lines=82> */
.L_x_48761:
[----:B------:R-:W-:-:S04]  /*31e90*/  ISETP.GE.AND P0, PT, R49, RZ, PT ;  /* 0x000000ff3100720c */ /* 0x000fc80003f06270 */
[----:B------:R-:W-:Y:S02]  /*31ea0*/  FSEL R2, RZ, 3.37028055040000000000e+12, P0 ;  /* 0x54442d18ff027808 */ /* 0x000fe40000000000 */
[----:B------:R-:W-:-:S07]  /*31eb0*/  FSEL R3, RZ, 2.1426990032196044922, P0 ;  /* 0x400921fbff037808 */ /* 0x000fce0000000000 */
.L_x_48762:
[----:B------:R-:W-:Y:S05]  /*31ec0*/  BSYNC B0 ;  /* 0x0000000000007941 */ /* 0x000fea0003800000 */
.L_x_48760:
[----:B------:R-:W-:Y:S01]  /*31ed0*/  DADD R48, |R48|, |R50| ;  /* 0x0000000030307229 */ /* 0x000fe20000000632 */
[----:B------:R-:W-:Y:S01]  /*31ee0*/  LOP3.LUT R51, R3, 0x80000000, R51, 0xb8, !PT ;  /* 0x8000000003337812 */ /* 0x000fe200078eb833 */
[----:B------:R-:W-:-:S06]  /*31ef0*/  DMUL R10, R10, 0.5 ;  /* 0x3fe000000a0a7828 */ /* 0x000fcc0000000000 */
[----:B------:R-:W-:-:S06]  /*31f00*/  DSETP.GTU.AND P0, PT, |R48|, +INF , PT ;  /* 0x7ff000003000742a */ /* 0x000fcc0003f0c200 */
[----:B------:R-:W-:Y:S02]  /*31f10*/  FSEL R2, R48, R2, P0 ;  /* 0x0000000230027208 */ /* 0x000fe40000000000 */
[----:B------:R-:W-:Y:S01]  /*31f20*/  FSEL R3, R49, R51, P0 ;  /* 0x0000003331037208 */ /* 0x000fe20000000000 */
[----:B------:R-:W-:Y:S06]  /*31f30*/  BRA `(.L_x_48754) ;  /* 0x0000005800407947 */ /* 0x000fec0003800000 */
.L_x_48755:
        /* <DEDUP_REMOVED lines=14> */
[--C-:B------:R-:W-:Y:S02]  /*32020*/  DADD R58, R4, -R2.reuse ;  /* 0x00000000043a7229 */ /* 0x100fe40000000802 */
[C---:B------:R-:W-:Y:S02]  /*32030*/  DMUL R72, R2.reuse, R64 ;  /* 0x0000004002487228 */ /* 0x040fe40000000000 */
[C---:B------:R-:W-:Y:S02]  /*32040*/  DMUL R10, R2.reuse, R2 ;  /* 0x00000002020a7228 */ /* 0x040fe40000000000 */
[----:B------:R-:W-:Y:S02]  /*32050*/  DADD R2, R2, R2 ;  /* 0x0000000002027229 */ /* 0x000fe40000000002 */
[--C-:B------:R-:W-:Y:S02]  /*32060*/  DADD R74, R8, -R56.reuse ;  /* 0x00000000084a7229 */ /* 0x100fe40000000838 */
[----:B------:R-:W-:-:S02]  /*32070*/  DADD R78, R56, R56 ;  /* 0x00000000384e7229 */ /* 0x000fc40000000038 */
[C---:B------:R-:W-:Y:S02]  /*32080*/  DMUL R66, R56.reuse, R76 ;  /* 0x0000004c38427228 */ /* 0x040fe40000000000 */
[----:B------:R-:W-:Y:S02]  /*32090*/  DMUL R8, R56, R56 ;  /* 0x0000003838087228 */ /* 0x000fe40000000000 */
[C---:B------:R-:W-:Y:S02]  /*320a0*/  DMUL R6, R58.reuse, R64 ;  /* 0x000000403a067228 */ /* 0x040fe40000000000 */
[----:B------:R-:W-:Y:S02]  /*320b0*/  DMUL R2, R58, R2 ;  /* 0x000000023a027228 */ /* 0x000fe40000000000 */
[----:B------:R-:W-:Y:S02]  /*320c0*/  DMUL R4, R74, R76 ;  /* 0x0000004c4a047228 */ /* 0x000fe40000000000 */
[----:B------:R-:W-:-:S02]  /*320d0*/  DMUL R58, R58, R58 ;  /* 0x0000003a3a3a7228 */ /* 0x000fc40000000000 */
[C---:B------:R-:W-:Y:S02]  /*320e0*/  DMUL R64, R74.reuse, R78 ;  /* 0x0000004e4a407228 */ /* 0x040fe40000000000 */
[----:B------:R-:W-:-:S11]  /*320f0*/  DMUL R56, R74, R74 ;  /* 0x0000004a4a387228 */ /* 0x000fd60000000000 */
.L_x_48764:
        /* <DEDUP_REMOVED lines=75> */
.L_x_48763:
        /* <DEDUP_REMOVED lines=99> */
.L_x_48766:
        /* <DEDUP_REMOVED lines=23> */
.L_x_48769:
[----:B------:R-:W-:Y:S05]  /*32d50*/  BSYNC B3 ;  /* 0x0000000000037941 */ /* 0x000fea0003800000 */
.L_x_48768:
        /* <DEDUP_REMOVED lines=29> */
.L_x_48767:
[----:B------:R-:W-:Y:S05]  /*32f30*/  BSYNC B2 ;  /* 0x0000000000027941 */ /* 0x000fea0003800000 */
.L_x_48765:
        /* <DEDUP_REMOVED lines=22> */
.L_x_48771:
[----:B------:R-:W-:Y:S05]  /*330a0*/  BSYNC B2 ;  /* 0x0000000000027941 */ /* 0x000fea0003800000 */
.L_x_48770:
        /* <DEDUP_REMOVED lines=82> */
.L_x_48773:
[----:B------:R-:W-:-:S04]  /*335d0*/  ISETP.GE.AND P0, PT, R49, RZ, PT ;  /* 0x000000ff3100720c */ /* 0x000fc80003f06270 */
[----:B------:R-:W-:Y:S02]  /*335e0*/  FSEL R2, RZ, 3.37028055040000000000e+12, P0 ;  /* 0x54442d18ff027808 */ /* 0x000fe40000000000 */
[----:B------:R-:W-:-:S07]  /*335f0*/  FSEL R3, RZ, 2.1426990032196044922, P0 ;  /* 0x400921fbff037808 */ /* 0x000fce0000000000 */
.L_x_48774:
[----:B------:R-:W-:Y:S05]  /*33600*/  BSYNC B0 ;  /* 0x0000000000007941 */ /* 0x000fea0003800000 */
.L_x_48772:
[----:B------:R-:W-:Y:S01]  /*33610*/  DADD R48, |R48|, |R50| ;  /* 0x0000000030307229 */ /* 0x000fe20000000632 */
[----:B------:R-:W-:Y:S01]  /*33620*/  LOP3.LUT R51, R3, 0x80000000, R51, 0xb8, !PT ;  /* 0x8000000003337812 */ /* 0x000fe200078eb833 */
[----:B------:R-:W-:-:S06]  /*33630*/  DMUL R10, R10, 0.5 ;  /* 0x3fe000000a0a7828 */ /* 0x000fcc0000000000 */
[----:B------:R-:W-:-:S06]  /*33640*/  DSETP.GTU.AND P0, PT, |R48|, +INF , PT ;  /* 0x7ff000003000742a */ /* 0x000fcc0003f0c200 */
[----:B------:R-:W-:Y:S02]  /*33650*/  FSEL R2, R48, R2, P0 ;  /* 0x0000000230027208 */ /* 0x000fe40000000000 */
[----:B------:R-:W-:Y:S01]  /*33660*/  FSEL R3, R49, R51, P0 ;  /* 0x0000003331037208 */ /* 0x000fe20000000000 */
[----:B------:R-:W-:Y:S06]  /*33670*/  BRA `(.L_x_48754) ;  /* 0x0000004000707947 */ /* 0x000fec0003800000 */
.L_x_48742:
        /* <DEDUP_REMOVED lines=135> */
.L_x_48776:
[----:B------:R-:W-:Y:S05]  /*33ef0*/  BSYNC B0 ;  /* 0x0000000000007941 */ /* 0x000fea0003800000 */
.L_x_48775:
        /* <DEDUP_REMOVED lines=9> */
.L_x_48778:
[----:B------:R-:W-:Y:S05]  /*33f90*/  BSYNC B2 ;  /* 0x0000000000027941 */ /* 0x000fea0003800000 */
.L_x_48777:
        /* <DEDUP_REMOVED lines=82> */
.L_x_48780:
[----:B------:R-:W-:-:S04]  /*344c0*/  ISETP.GE.AND P0, PT, R49, RZ, PT ;  /* 0x000000ff3100720c */ /* 0x000fc80003f06270 */
[----:B------:R-:W-:Y:S02]  /*344d0*/  FSEL R2, RZ, 3.37028055040000000000e+12, P0 ;  /* 0x54442d18ff027808 */ /* 0x000fe40000000000 */
[----:B------:R-:W-:-:S07]  /*344e0*/  FSEL R3, RZ, 2.1426990032196044922, P0 ;  /* 0x400921fbff037808 */ /* 0x000fce0000000000 */
.L_x_48781:
[----:B------:R-:W-:Y:S05]  /*344f0*/  BSYNC B0 ;  /* 0x0000000000007941 */ /* 0x000fea0003800000 */
.L_x_48779:
[----:B------:R-:W-:Y:S01]  /*34500*/  DADD R48, |R48|, |R50| ;  /* 0x0000000030307229 */ /* 0x000fe20000000632 */
[----:B------:R-:W-:-:S07]  /*34510*/  LOP3.LUT R51, R3, 0x80000000, R51, 0xb8, !PT ;  /* 0x8000000003337812 */ /* 0x000fce00078eb833 */
[----:B------:R-:W-:-:S06]  /*34520*/  DSETP.GTU.AND P0, PT, |R48|, +INF , PT ;  /* 0x7ff000003000742a */ /* 0x000fcc0003f0c200 */
[----:B------:R-:W-:Y:S02]  /*34530*/  FSEL R2, R48, R2, P0 ;  /* 0x0000000230027208 */ /* 0x000fe40000000000 */
[----:B------:R-:W-:Y:S01]  /*34540*/  FSEL R3, R49, R51, P0 ;  /* 0x0000003331037208 */ /* 0x000fe20000000000 */
[----:B------:R-:W-:Y:S06]  /*34550*/  BRA `(.L_x_48754) ;  /* 0x0000003000b87947 */ /* 0x000fec0003800000 */
.L_x_48741:
        /* <DEDUP_REMOVED lines=92> */
.L_x_48784:
        /* <DEDUP_REMOVED lines=23> */
.L_x_48787:
[----:B------:R-:W-:Y:S05]  /*34c90*/  BSYNC B3 ;  /* 0x0000000000037941 */ /* 0x000fea0003800000 */
.L_x_48786:
        /* <DEDUP_REMOVED lines=29> */
.L_x_48785:
[----:B------:R-:W-:Y:S05]  /*34e70*/  BSYNC B2 ;  /* 0x0000000000027941 */ /* 0x000fea0003800000 */
.L_x_48783:
        /* <DEDUP_REMOVED lines=83> */
.L_x_48782:
        /* <DEDUP_REMOVED lines=85> */
.L_x_48740:
        /* <DEDUP_REMOVED lines=24> */
.L_x_48789:
[----:B------:R-:W-:Y:S05]  /*35a80*/  BSYNC B2 ;  /* 0x0000000000027941 */ /* 0x000fea0003800000 */
.L_x_48788:
        /* <DEDUP_REMOVED lines=25> */
.L_x_48791:
[----:B------:R-:W-:Y:S05]  /*35c20*/  BSYNC B2 ;  /* 0x0000000000027941 */ /* 0x000fea0003800000 */
.L_x_48790:
        /* <DEDUP_REMOVED lines=136> */
.L_x_48793:
[----:B------:R-:W-:Y:S05]  /*364b0*/  BSYNC B0 ;  /* 0x0000000000007941 */ /* 0x000fea0003800000 */
.L_x_48792:
        /* <DEDUP_REMOVED lines=9> */
.L_x_48795:
[----:B------:R-:W-:Y:S05]  /*36550*/  BSYNC B2 ;  /* 0x0000000000027941 */ /* 0x000fea0003800000 */
.L_x_48794:
        /* <DEDUP_REMOVED lines=82> */
.L_x_48797:
[----:B------:R-:W-:-:S04]  /*36a80*/  ISETP.GE.AND P0, PT, R49, RZ, PT ;  /* 0x000000ff3100720c */ /* 0x000fc80003f06270 */
[----:B------:R-:W-:Y:S02]  /*36a90*/  FSEL R2, RZ, 3.37028055040000000000e+12, P0 ;  /* 0x54442d18ff027808 */ /* 0x000fe40000000000 */
[----:B------:R-:W-:-:S07]  /*36aa0*/  FSEL R3, RZ, 2.1426990032196044922, P0 ;  /* 0x400921fbff037808 */ /* 0x000fce0000000000 */
.L_x_48798:
[----:B------:R-:W-:Y:S05]  /*36ab0*/  BSYNC B0 ;  /* 0x0000000000007941 */ /* 0x000fea0003800000 */
.L_x_48796:
[----:B------:R-:W-:Y:S01]  /*36ac0*/  DADD R48, |R48|, |R50| ;  /* 0x0000000030307229 */ /* 0x000fe20000000632 */
[----:B------:R-:W-:Y:S01]  /*36ad0*/  LOP3.LUT R51, R3, 0x80000000, R51, 0xb8, !PT ;  /* 0x8000000003337812 */ /* 0x000fe200078eb833 */
[----:B------:R-:W-:-:S06]  /*36ae0*/  DADD R10, R10, 1 ;  /* 0x3ff000000a0a7429 */ /* 0x000fcc0000000000 */
[----:B------:R-:W-:-:S06]  /*36af0*/  DSETP.GTU.AND P0, PT, |R48|, +INF , PT ;  /* 0x7ff000003000742a */ /* 0x000fcc0003f0c200 */
[----:B------:R-:W-:Y:S02]  /*36b00*/  FSEL R2, R48, R2, P0 ;  /* 0x0000000230027208 */ /* 0x000fe40000000000 */
[----:B------:R-:W-:Y:S01]  /*36b10*/  FSEL R3, R49, R51, P0 ;  /* 0x0000003331037208 */ /* 0x000fe20000000000 */
[----:B------:R-:W-:Y:S06]  /*36b20*/  BRA `(.L_x_48754) ;  /* 0x0000000c00447947 */ /* 0x000fec0003800000 */
.L_x_48739:
        /* <DEDUP_REMOVED lines=109> */
.L_x_48800:
[----:B------:R-:W-:Y:S05]  /*37200*/  BSYNC B0 ;  /* 0x0000000000007941 */ /* 0x000fea0003800000 */
.L_x_48799:
        /* <DEDUP_REMOVED lines=8> */
.L_x_48802:
[----:B------:R-:W-:Y:S05]  /*37290*/  BSYNC B2 ;  /* 0x0000000000027941 */ /* 0x000fea0003800000 */
.L_x_48801:
        /* <DEDUP_REMOVED lines=82> */
.L_x_48804:
[----:B------:R-:W-:Y:S02]  /*377c0*/  FSEL R2, RZ, 3.37028055040000000000e+12, P2 ;  /* 0x54442d18ff027808 */ /* 0x000fe40001000000 */
[----:B------:R-:W-:-:S07]  /*377d0*/  FSEL R3, RZ, 2.1426990032196044922, P2 ;  /* 0x400921fbff037808 */ /* 0x000fce0001000000 */
.L_x_48805:
[----:B------:R-:W-:Y:S05]  /*377e0*/  BSYNC B0 ;  /* 0x0000000000007941 */ /* 0x000fea0003800000 */
.L_x_48803:
[----:B------:R-:W-:Y:S01]  /*377f0*/  DADD R48, |R48|, |R50| ;  /* 0x0000000030307229 */ /* 0x000fe20000000632 */
[----:B------:R-:W-:-:S07]  /*37800*/  LOP3.LUT R51, R3, 0x80000000, R51, 0xb8, !PT ;  /* 0x8000000003337812 */ /* 0x000fce00078eb833 */
[----:B------:R-:W-:-:S06]  /*37810*/  DSETP.GTU.AND P0, PT, |R48|, +INF , PT ;  /* 0x7ff000003000742a */ /* 0x000fcc0003f0c200 */
[----:B------:R-:W-:Y:S02]  /*37820*/  FSEL R2, R48, R2, P0 ;  /* 0x0000000230027208 */ /* 0x000fe40000000000 */
[----:B------:R-:W-:-:S07]  /*37830*/  FSEL R3, R49, R51, P0 ;  /* 0x0000003331037208 */ /* 0x000fce0000000000 */
.L_x_48754:
[----:B------:R-:W-:Y:S05]  /*37840*/  BSYNC B1 ;  /* 0x0000000000017941 */ /* 0x000fea0003800000 */
.L_x_48738:
        /* <DEDUP_REMOVED lines=75> */
.L_x_48812:
[----:B------:R-:W-:Y:S05]  /*37d00*/  BSYNC B0 ;  /* 0x0000000000007941 */ /* 0x000fea0003800000 */
.L_x_48811:
        /* <DEDUP_REMOVED lines=24> */
.L_x_48814:
[----:B------:R-:W-:Y:S01]  /*37e90*/  DMUL R2, RZ, R8 ;  /* 0x00000008ff027228 */ /* 0x000fe20000000000 */
[----:B------:R-:W-:-:S10]  /*37ea0*/  IMAD.MOV.U32 R10, RZ, RZ, RZ ;  /* 0x000000ffff0a7224 */ /* 0x000fd400078e00ff */
.L_x_48815:
[----:B------:R-:W-:Y:S05]  /*37eb0*/  BSYNC B2 ;  /* 0x0000000000027941 */ /* 0x000fea0003800000 */
.L_x_48813:
        /* <DEDUP_REMOVED lines=47> */
.L_x_48817:
[----:B------:R-:W-:Y:S01]  /*381b0*/  DMUL R2, RZ, R8 ;  /* 0x00000008ff027228 */ /* 0x000fe20000000000 */
[----:B------:R-:W-:-:S10]  /*381c0*/  IMAD.MOV.U32 R56, RZ, RZ, RZ ;  /* 0x000000ffff387224 */ /* 0x000fd400078e00ff */
.L_x_48818:
[----:B------:R-:W-:Y:S05]  /*381d0*/  BSYNC B2 ;  /* 0x0000000000027941 */ /* 0x000fea0003800000 */
.L_x_48816:
        /* <DEDUP_REMOVED lines=25> */
.L_x_48810:
        /* <DEDUP_REMOVED lines=62> */
.L_x_48821:
[----:B------:R-:W-:Y:S05]  /*38750*/  BSYNC B0 ;  /* 0x0000000000007941 */ /* 0x000fea0003800000 */
.L_x_48820:
        /* <DEDUP_REMOVED lines=24> */
.L_x_48823:
[----:B------:R-:W-:Y:S01]  /*388e0*/  DMUL R2, RZ, R8 ;  /* 0x00000008ff027228 */ /* 0x000fe20000000000 */
[----:B------:R-:W-:-:S10]  /*388f0*/  IMAD.MOV.U32 R10, RZ, RZ, RZ ;  /* 0x000000ffff0a7224 */ /* 0x000fd400078e00ff */
.L_x_48824:
[----:B------:R-:W-:Y:S05]  /*38900*/  BSYNC B2 ;  /* 0x0000000000027941 */ /* 0x000fea0003800000 */
.L_x_48822:
        /* <DEDUP_REMOVED lines=47> */
.L_x_48826:
[----:B------:R-:W-:Y:S01]  /*38c00*/  DMUL R2, RZ, R8 ;  /* 0x00000008ff027228 */ /* 0x000fe20000000000 */
[----:B------:R-:W-:-:S10]  /*38c10*/  IMAD.MOV.U32 R22, RZ, RZ, RZ ;  /* 0x000000ffff167224 */ /* 0x000fd400078e00ff */
.L_x_48827:
[----:B------:R-:W-:Y:S05]  /*38c20*/  BSYNC B2 ;  /* 0x0000000000027941 */ /* 0x000fea0003800000 */
.L_x_48825:
        /* <DEDUP_REMOVED lines=39> */
.L_x_48809:
        /* <DEDUP_REMOVED lines=11> */
.L_x_48828:
[----:B------:R-:W-:-:S10]  /*38f50*/  DADD R20, R8, -R8 ;  /* 0x0000000008147229 */ /* 0x000fd40000000808 */
[----:B------:R-:W-:Y:S02]  /*38f60*/  IMAD.MOV.U32 R22, RZ, RZ, R20 ;  /* 0x000000ffff167224 */ /* 0x000fe400078e0014 */
[----:B------:R-:W-:Y:S01]  /*38f70*/  IMAD.MOV.U32 R23, RZ, RZ, R21 ;  /* 0x000000ffff177224 */ /* 0x000fe200078e0015 */
[----:B------:R-:W-:Y:S06]  /*38f80*/  BRA `(.L_x_48819) ;  /* 0x00000008008c7947 */ /* 0x000fec0003800000 */
.L_x_48808:
        /* <DEDUP_REMOVED lines=25> */
.L_x_48830:
[----:B------:R-:W-:Y:S01]  /*39120*/  DMUL R2, RZ, R8 ;  /* 0x00000008ff027228 */ /* 0x000fe20000000000 */
[----:B------:R-:W-:-:S10]  /*39130*/  IMAD.MOV.U32 R10, RZ, RZ, RZ ;  /* 0x000000ffff0a7224 */ /* 0x000fd400078e00ff */
.L_x_48831:
[----:B------:R-:W-:Y:S05]  /*39140*/  BSYNC B2 ;  /* 0x0000000000027941 */ /* 0x000fea0003800000 */
.L_x_48829:
        /* <DEDUP_REMOVED lines=47> */
.L_x_48833:
[----:B------:R-:W-:Y:S01]  /*39440*/  DMUL R2, RZ, R8 ;  /* 0x00000008ff027228 */ /* 0x000fe20000000000 */
[----:B------:R-:W-:-:S10]  /*39450*/  IMAD.MOV.U32 R22, RZ, RZ, RZ ;  /* 0x000000ffff167224 */ /* 0x000fd400078e00ff */
.L_x_48834:
[----:B------:R-:W-:Y:S05]  /*39460*/  BSYNC B2 ;  /* 0x0000000000027941 */ /* 0x000fea0003800000 */
.L_x_48832:
        /* <DEDUP_REMOVED lines=24> */
.L_x_48807:
        /* <DEDUP_REMOVED lines=58> */
.L_x_48836:
[----:B------:R-:W-:Y:S05]  /*39990*/  BSYNC B0 ;  /* 0x0000000000007941 */ /* 0x000fea0003800000 */
.L_x_48835:
[----:B------:R-:W-:Y:S02]  /*399a0*/  IMAD.MOV.U32 R22, RZ, RZ, R8 ;  /* 0x000000ffff167224 */ /* 0x000fe400078e0008 */
[----:B------:R-:W-:-:S07]  /*399b0*/  IMAD.MOV.U32 R23, RZ, RZ, R9 ;  /* 0x000000ffff177224 */ /* 0x000fce00078e0009 */
.L_x_48819:
[----:B------:R-:W-:Y:S05]  /*399c0*/  BSYNC B1 ;  /* 0x0000000000017941 */ /* 0x000fea0003800000 */
.L_x_48806:
        /* <DEDUP_REMOVED lines=118> */
.L_x_48844:
        /* <DEDUP_REMOVED lines=23> */
.L_x_48847:
[----:B------:R-:W-:Y:S05]  /*3a2a0*/  BSYNC B3 ;  /* 0x0000000000037941 */ /* 0x000fea0003800000 */
.L_x_48846:
        /* <DEDUP_REMOVED lines=29> */
.L_x_48845:
[----:B------:R-:W-:Y:S05]  /*3a480*/  BSYNC B2 ;  /* 0x0000000000027941 */ /* 0x000fea0003800000 */
.L_x_48843:
        /* <DEDUP_REMOVED lines=22> */
.L_x_48849:
[----:B------:R-:W-:Y:S05]  /*3a5f0*/  BSYNC B2 ;  /* 0x0000000000027941 */ /* 0x000fea0003800000 */
.L_x_48848:
        /* <DEDUP_REMOVED lines=82> */
.L_x_48851:
[----:B------:R-:W-:-:S04]  /*3ab20*/  ISETP.GE.AND P0, PT, R45, RZ, PT ;  /* 0x000000ff2d00720c */ /* 0x000fc80003f06270 */
[----:B------:R-:W-:Y:S02]  /*3ab30*/  FSEL R2, RZ, 3.37028055040000000000e+12, P0 ;  /* 0x54442d18ff027808 */ /* 0x000fe40000000000 */
[----:B------:R-:W-:-:S07]  /*3ab40*/  FSEL R3, RZ, 2.1426990032196044922, P0 ;  /* 0x400921fbff037808 */ /* 0x000fce0000000000 */
.L_x_48852:
[----:B------:R-:W-:Y:S05]  /*3ab50*/  BSYNC B0 ;  /* 0x0000000000007941 */ /* 0x000fea0003800000 */
.L_x_48850:
[----:B------:R-:W-:Y:S01]  /*3ab60*/  DADD R44, |R44|, |R46| ;  /* 0x000000002c2c7229 */ /* 0x000fe2000000062e */
[----:B------:R-:W-:Y:S01]  /*3ab70*/  LOP3.LUT R47, R3, 0x80000000, R47, 0xb8, !PT ;  /* 0x80000000032f7812 */ /* 0x000fe200078eb82f */
[----:B------:R-:W-:-:S06]  /*3ab80*/  DMUL R10, R10, 0.5 ;  /* 0x3fe000000a0a7828 */ /* 0x000fcc0000000000 */
[----:B------:R-:W-:-:S06]  /*3ab90*/  DSETP.GTU.AND P0, PT, |R44|, +INF , PT ;  /* 0x7ff000002c00742a */ /* 0x000fcc0003f0c200 */
[----:B------:R-:W-:Y:S02]  /*3aba0*/  FSEL R2, R44, R2, P0 ;  /* 0x000000022c027208 */ /* 0x000fe40000000000 */
[----:B------:R-:W-:Y:S01]  /*3abb0*/  FSEL R3, R45, R47, P0 ;  /* 0x0000002f2d037208 */ /* 0x000fe20000000000 */
[----:B------:R-:W-:Y:S06]  /*3abc0*/  BRA `(.L_x_48853) ;  /* 0x0000006400647947 */ /* 0x000fec0003800000 */
.L_x_48842:
        /* <DEDUP_REMOVED lines=99> */
.L_x_48856:
[----:B------:R-:W-:Y:S05]  /*3b200*/  BSYNC B0 ;  /* 0x0000000000007941 */ /* 0x000fea0003800000 */
.L_x_48855:
        /* <DEDUP_REMOVED lines=9> */
.L_x_48858:
[----:B------:R-:W-:Y:S05]  /*3b2a0*/  BSYNC B2 ;  /* 0x0000000000027941 */ /* 0x000fea0003800000 */
.L_x_48857:
        /* <DEDUP_REMOVED lines=82> */
.L_x_48860:
[----:B------:R-:W-:-:S04]  /*3b7d0*/  ISETP.GE.AND P0, PT, R45, RZ, PT ;  /* 0x000000ff2d00720c */ /* 0x000fc80003f06270 */
[----:B------:R-:W-:Y:S02]  /*3b7e0*/  FSEL R2, RZ, 3.37028055040000000000e+12, P0 ;  /* 0x54442d18ff027808 */ /* 0x000fe40000000000 */
[----:B------:R-:W-:-:S07]  /*3b7f0*/  FSEL R3, RZ, 2.1426990032196044922, P0 ;  /* 0x400921fbff037808 */ /* 0x000fce0000000000 */
.L_x_48861:
[----:B------:R-:W-:Y:S05]  /*3b800*/  BSYNC B0 ;  /* 0x0000000000007941 */ /* 0x000fea0003800000 */
.L_x_48859:
[----:B------:R-:W-:Y:S01]  /*3b810*/  DADD R44, |R44|, |R46| ;  /* 0x000000002c2c7229 */ /* 0x000fe2000000062e */
[----:B------:R-:W-:Y:S01]  /*3b820*/  LOP3.LUT R47, R3, 0x80000000, R47, 0xb8, !PT ;  /* 0x80000000032f7812 */ /* 0x000fe200078eb82f */
[----:B------:R-:W-:-:S06]  /*3b830*/  DMUL R10, R10, 0.5 ;  /* 0x3fe000000a0a7828 */ /* 0x000fcc0000000000 */
[----:B------:R-:W-:-:S06]  /*3b840*/  DSETP.GTU.AND P0, PT, |R44|, +INF , PT ;  /* 0x7ff000002c00742a */ /* 0x000fcc0003f0c200 */
[----:B------:R-:W-:Y:S02]  /*3b850*/  FSEL R2, R44, R2, P0 ;  /* 0x000000022c027208 */ /* 0x000fe40000000000 */
[----:B------:R-:W-:Y:S01]  /*3b860*/  FSEL R3, R45, R47, P0 ;  /* 0x0000002f2d037208 */ /* 0x000fe20000000000 */
[----:B------:R-:W-:Y:S06]  /*3b870*/  BRA `(.L_x_48853) ;  /* 0x0000005800387947 */ /* 0x000fec0003800000 */
.L_x_48854:
        /* <DEDUP_REMOVED lines=28> */
.L_x_48863:
        /* <DEDUP_REMOVED lines=75> */
.L_x_48862:
        /* <DEDUP_REMOVED lines=99> */
.L_x_48865:
        /* <DEDUP_REMOVED lines=23> */
.L_x_48868:
[----:B------:R-:W-:Y:S05]  /*3c690*/  BSYNC B3 ;  /* 0x0000000000037941 */ /* 0x000fea0003800000 */
.L_x_48867:
        /* <DEDUP_REMOVED lines=29> */
.L_x_48866:
[----:B------:R-:W-:Y:S05]  /*3c870*/  BSYNC B2 ;  /* 0x0000000000027941 */ /* 0x000fea0003800000 */
.L_x_48864:
        /* <DEDUP_REMOVED lines=22> */
.L_x_48870:
[----:B------:R-:W-:Y:S05]  /*3c9e0*/  BSYNC B2 ;  /* 0x0000000000027941 */ /* 0x000fea0003800000 */
.L_x_48869:
        /* <DEDUP_REMOVED lines=82> */
.L_x_48872:
[----:B------:R-:W-:-:S04]  /*3cf10*/  ISETP.GE.AND P0, PT, R45, RZ, PT ;  /* 0x000000ff2d00720c */ /* 0x000fc80003f06270 */
[----:B------:R-:W-:Y:S02]  /*3cf20*/  FSEL R2, RZ, 3.37028055040000000000e+12, P0 ;  /* 0x54442d18ff027808 */ /* 0x000fe40000000000 */
[----:B------:R-:W-:-:S07]  /*3cf30*/  FSEL R3, RZ, 2.1426990032196044922, P0 ;  /* 0x400921fbff037808 */ /* 0x000fce0000000000 */
.L_x_48873:
[----:B------:R-:W-:Y:S05]  /*3cf40*/  BSYNC B0 ;  /* 0x0000000000007941 */ /* 0x000fea0003800000 */
.L_x_48871:
[----:B------:R-:W-:Y:S01]  /*3cf50*/  DADD R44, |R44|, |R46| ;  /* 0x000000002c2c7229 */ /* 0x000fe2000000062e */
[----:B------:R-:W-:Y:S01]  /*3cf60*/  LOP3.LUT R47, R3, 0x80000000, R47, 0xb8, !PT ;  /* 0x80000000032f7812 */ /* 0x000fe200078eb82f */
[----:B------:R-:W-:-:S06]  /*3cf70*/  DMUL R10, R10, 0.5 ;  /* 0x3fe000000a0a7828 */ /* 0x000fcc0000000000 */
[----:B------:R-:W-:-:S06]  /*3cf80*/  DSETP.GTU.AND P0, PT, |R44|, +INF , PT ;  /* 0x7ff000002c00742a */ /* 0x000fcc0003f0c200 */
[----:B------:R-:W-:Y:S02]  /*3cf90*/  FSEL R2, R44, R2, P0 ;  /* 0x000000022c027208 */ /* 0x000fe40000000000 */
[----:B------:R-:W-:Y:S01]  /*3cfa0*/  FSEL R3, R45, R47, P0 ;  /* 0x0000002f2d037208 */ /* 0x000fe20000000000 */
[----:B------:R-:W-:Y:S06]  /*3cfb0*/  BRA `(.L_x_48853) ;  /* 0x0000004000687947 */ /* 0x000fec0003800000 */
.L_x_48841:
        /* <DEDUP_REMOVED lines=135> */
.L_x_48875:
[----:B------:R-:W-:Y:S05]  /*3d830*/  BSYNC B0 ;  /* 0x0000000000007941 */ /* 0x000fea0003800000 */
.L_x_48874:
        /* <DEDUP_REMOVED lines=9> */
.L_x_48877:
[----:B------:R-:W-:Y:S05]  /*3d8d0*/  BSYNC B2 ;  /* 0x0000000000027941 */ /* 0x000fea0003800000 */
.L_x_48876:
        /* <DEDUP_REMOVED lines=82> */
.L_x_48879:
[----:B------:R-:W-:-:S04]  /*3de00*/  ISETP.GE.AND P0, PT, R45, RZ, PT ;  /* 0x000000ff2d00720c */ /* 0x000fc80003f06270 */
[----:B------:R-:W-:Y:S02]  /*3de10*/  FSEL R2, RZ, 3.37028055040000000000e+12, P0 ;  /* 0x54442d18ff027808 */ /* 0x000fe40000000000 */
[----:B------:R-:W-:-:S07]  /*3de20*/  FSEL R3, RZ, 2.1426990032196044922, P0 ;  /* 0x400921fbff037808 */ /* 0x000fce0000000000 */
.L_x_48880:
[----:B------:R-:W-:Y:S05]  /*3de30*/  BSYNC B0 ;  /* 0x0000000000007941 */ /* 0x000fea0003800000 */
.L_x_48878:
[----:B------:R-:W-:Y:S01]  /*3de40*/  DADD R44, |R44|, |R46| ;  /* 0x000000002c2c7229 */ /* 0x000fe2000000062e */
[----:B------:R-:W-:-:S07]  /*3de50*/  LOP3.LUT R47, R3, 0x80000000, R47, 0xb8, !PT ;  /* 0x80000000032f7812 */ /* 0x000fce00078eb82f */
[----:B------:R-:W-:-:S06]  /*3de60*/  DSETP.GTU.AND P0, PT, |R44|, +INF , PT ;  /* 0x7ff000002c00742a */ /* 0x000fcc0003f0c200 */
[----:B------:R-:W-:Y:S02]  /*3de70*/  FSEL R2, R44, R2, P0 ;  /* 0x000000022c027208 */ /* 0x000fe40000000000 */
[----:B------:R-:W-:Y:S01]  /*3de80*/  FSEL R3, R45, R47, P0 ;  /* 0x0000002f2d037208 */ /* 0x000fe20000000000 */
[----:B------:R-:W-:Y:S06]  /*3de90*/  BRA `(.L_x_48853) ;  /* 0x0000003000b07947 */ /* 0x000fec0003800000 */
.L_x_48840:
        /* <DEDUP_REMOVED lines=90> */
.L_x_48883:
        /* <DEDUP_REMOVED lines=23> */
.L_x_48886:
[----:B------:R-:W-:Y:S05]  /*3e5b0*/  BSYNC B3 ;  /* 0x0000000000037941 */ /* 0x000fea0003800000 */
.L_x_48885:
        /* <DEDUP_REMOVED lines=29> */
.L_x_48884:
[----:B------:R-:W-:Y:S05]  /*3e790*/  BSYNC B2 ;  /* 0x0000000000027941 */ /* 0x000fea0003800000 */
.L_x_48882:
        /* <DEDUP_REMOVED lines=73> */
[----:B------:R-:W-:Y:S01]  /*3ec30*/  IMAD.MOV.U32 R2, RZ, RZ, 0x7f3321d2 ;  /* 0x7f3321d2ff027424 */ /* 0x000fe200078e00ff */
        /* <DEDUP_REMOVED lines=9> */
.L_x_48881:
        /* <DEDUP_REMOVED lines=85> */
.L_x_48839:
        /* <DEDUP_REMOVED lines=24> */
.L_x_48888:
[----:B------:R-:W-:Y:S05]  /*3f3a0*/  BSYNC B2 ;  /* 0x0000000000027941 */ /* 0x000fea0003800000 */
.L_x_48887:
        /* <DEDUP_REMOVED lines=25> */
.L_x_48890:
[----:B------:R-:W-:Y:S05]  /*3f540*/  BSYNC B2 ;  /* 0x0000000000027941 */ /* 0x000fea0003800000 */
.L_x_48889:
        /* <DEDUP_REMOVED lines=136> */
.L_x_48892:
[----:B------:R-:W-:Y:S05]  /*3fdd0*/  BSYNC B0 ;  /* 0x0000000000007941 */ /* 0x000fea0003800000 */
.L_x_48891:
        /* <DEDUP_REMOVED lines=9> */
.L_x_48894:
[----:B------:R-:W-:Y:S05]  /*3fe70*/  BSYNC B2 ;  /* 0x0000000000027941 */ /* 0x000fea0003800000 */
.L_x_48893:
        /* <DEDUP_REMOVED lines=82> */
.L_x_48896:
[----:B------:R-:W-:-:S04]  /*403a0*/  ISETP.GE.AND P0, PT, R45, RZ, PT ;  /* 0x000000ff2d00720c */ /* 0x000fc80003f06270 */
[----:B------:R-:W-:Y:S02]  /*403b0*/  FSEL R2, RZ, 3.37028055040000000000e+12, P0 ;  /* 0x54442d18ff027808 */ /* 0x000fe40000000000 */
[----:B------:R-:W-:-:S07]  /*403c0*/  FSEL R3, RZ, 2.1426990032196044922, P0 ;  /* 0x400921fbff037808 */ /* 0x000fce0000000000 */
.L_x_48897:
[----:B------:R-:W-:Y:S05]  /*403d0*/  BSYNC B0 ;  /* 0x0000000000007941 */ /* 0x000fea0003800000 */
.L_x_48895:
[----:B------:R-:W-:Y:S01]  /*403e0*/  DADD R44, |R44|, |R46| ;  /* 0x000000002c2c7229 */ /* 0x000fe2000000062e */
[----:B------:R-:W-:Y:S01]  /*403f0*/  LOP3.LUT R47, R3, 0x80000000, R47, 0xb8, !PT ;  /* 0x80000000032f7812 */ /* 0x000fe200078eb82f */
[----:B------:R-:W-:-:S06]  /*40400*/  DADD R10, R10, 1 ;  /* 0x3ff000000a0a7429 */ /* 0x000fcc0000000000 */
[----:B------:R-:W-:-:S06]  /*40410*/  DSETP.GTU.AND P0, PT, |R44|, +INF , PT ;  /* 0x7ff000002c00742a */ /* 0x000fcc0003f0c200 */
[----:B------:R-:W-:Y:S02]  /*40420*/  FSEL R2, R44, R2, P0 ;  /* 0x000000022c027208 */ /* 0x000fe40000000000 */
[----:B------:R-:W-:Y:S01]  /*40430*/  FSEL R3, R45, R47, P0 ;  /* 0x0000002f2d037208 */ /* 0x000fe20000000000 */
[----:B------:R-:W-:Y:S06]  /*40440*/  BRA `(.L_x_48853) ;  /* 0x0000000c00447947 */ /* 0x000fec0003800000 */
.L_x_48838:
        /* <DEDUP_REMOVED lines=109> */
.L_x_48899:
[----:B------:R-:W-:Y:S05]  /*40b20*/  BSYNC B0 ;  /* 0x0000000000007941 */ /* 0x000fea0003800000 */
.L_x_48898:
        /* <DEDUP_REMOVED lines=8> */
.L_x_48901:
[----:B------:R-:W-:Y:S05]  /*40bb0*/  BSYNC B2 ;  /* 0x0000000000027941 */ /* 0x000fea0003800000 */
.L_x_48900:
        /* <DEDUP_REMOVED lines=82> */
.L_x_48903:
[----:B------:R-:W-:Y:S02]  /*410e0*/  FSEL R2, RZ, 3.37028055040000000000e+12, P2 ;  /* 0x54442d18ff027808 */ /* 0x000fe40001000000 */
[----:B------:R-:W-:-:S07]  /*410f0*/  FSEL R3, RZ, 2.1426990032196044922, P2 ;  /* 0x400921fbff037808 */ /* 0x000fce0001000000 */
.L_x_48904:
[----:B------:R-:W-:Y:S05]  /*41100*/  BSYNC B0 ;  /* 0x0000000000007941 */ /* 0x000fea0003800000 */
.L_x_48902:
[----:B------:R-:W-:Y:S01]  /*41110*/  DADD R44, |R44|, |R46| ;  /* 0x000000002c2c7229 */ /* 0x000fe2000000062e */
[----:B------:R-:W-:-:S07]  /*41120*/  LOP3.LUT R47, R3, 0x80000000, R47, 0xb8, !PT ;  /* 0x80000000032f7812 */ /* 0x000fce00078eb82f */
[----:B------:R-:W-:-:S06]  /*41130*/  DSETP.GTU.AND P0, PT, |R44|, +INF , PT ;  /* 0x7ff000002c00742a */ /* 0x000fcc0003f0c200 */
[----:B------:R-:W-:Y:S02]  /*41140*/  FSEL R2, R44, R2, P0 ;  /* 0x000000022c027208 */ /* 0x000fe40000000000 */
[----:B------:R-:W-:-:S07]  /*41150*/  FSEL R3, R45, R47, P0 ;  /* 0x0000002f2d037208 */ /* 0x000fce0000000000 */
.L_x_48853:
[----:B------:R-:W-:Y:S05]  /*41160*/  BSYNC B1 ;  /* 0x0000000000017941 */ /* 0x000fea0003800000 */
.L_x_48837:
        /* <DEDUP_REMOVED lines=75> */
.L_x_48911:
[----:B------:R-:W-:Y:S05]  /*41620*/  BSYNC B0 ;  /* 0x0000000000007941 */ /* 0x000fea0003800000 */
.L_x_48910:
        /* <DEDUP_REMOVED lines=24> */
.L_x_48913:
[----:B------:R-:W-:Y:S01]  /*417b0*/  DMUL R2, RZ, R8 ;  /* 0x00000008ff027228 */ /* 0x000fe20000000000 */
[----:B------:R-:W-:-:S10]  /*417c0*/  IMAD.MOV.U32 R10, RZ, RZ, RZ ;  /* 0x000000ffff0a7224 */ /* 0x000fd400078e00ff */
.L_x_48914:
[----:B------:R-:W-:Y:S05]  /*417d0*/  BSYNC B2 ;  /* 0x0000000000027941 */ /* 0x000fea0003800000 */
.L_x_48912:
        /* <DEDUP_REMOVED lines=47> */
.L_x_48916:
[----:B------:R-:W-:Y:S01]  /*41ad0*/  DMUL R2, RZ, R8 ;  /* 0x00000008ff027228 */ /* 0x000fe20000000000 */
[----:B------:R-:W-:-:S10]  /*41ae0*/  IMAD.MOV.U32 R52, RZ, RZ, RZ ;  /* 0x000000ffff347224 */ /* 0x000fd400078e00ff */
.L_x_48917:
[----:B------:R-:W-:Y:S05]  /*41af0*/  BSYNC B2 ;  /* 0x0000000000027941 */ /* 0x000fea0003800000 */
.L_x_48915:
        /* <DEDUP_REMOVED lines=25> */
.L_x_48909:
        /* <DEDUP_REMOVED lines=62> */
.L_x_48920:
[----:B------:R-:W-:Y:S05]  /*42070*/  BSYNC B0 ;  /* 0x0000000000007941 */ /* 0x000fea0003800000 */
.L_x_48919:
        /* <DEDUP_REMOVED lines=24> */
.L_x_48922:
[----:B------:R-:W-:Y:S01]  /*42200*/  DMUL R2, RZ, R8 ;  /* 0x00000008ff027228 */ /* 0x000fe20000000000 */
[----:B------:R-:W-:-:S10]  /*42210*/  IMAD.MOV.U32 R10, RZ, RZ, RZ ;  /* 0x000000ffff0a7224 */ /* 0x000fd400078e00ff */
.L_x_48923:
[----:B------:R-:W-:Y:S05]  /*42220*/  BSYNC B2 ;  /* 0x0000000000027941 */ /* 0x000fea0003800000 */
.L_x_48921:
        /* <DEDUP_REMOVED lines=47> */
.L_x_48925:
[----:B------:R-:W-:Y:S01]  /*42520*/  DMUL R2, RZ, R8 ;  /* 0x00000008ff027228 */ /* 0x000fe20000000000 */
[----:B------:R-:W-:-:S10]  /*42530*/  IMAD.MOV.U32 R18, RZ, RZ, RZ ;  /* 0x000000ffff127224 */ /* 0x000fd400078e00ff */
.L_x_48926:
[----:B------:R-:W-:Y:S05]  /*42540*/  BSYNC B2 ;  /* 0x0000000000027941 */ /* 0x000fea0003800000 */
.L_x_48924:
        /* <DEDUP_REMOVED lines=39> */
.L_x_48908:
        /* <DEDUP_REMOVED lines=11> */
.L_x_48927:
[----:B------:R-:W-:-:S10]  /*42870*/  DADD R16, R8, -R8 ;  /* 0x0000000008107229 */ /* 0x000fd40000000808 */
[----:B------:R-:W-:Y:S02]  /*42880*/  IMAD.MOV.U32 R18, RZ, RZ, R16 ;  /* 0x000000ffff127224 */ /* 0x000fe400078e0010 */
[----:B------:R-:W-:Y:S01]  /*42890*/  IMAD.MOV.U32 R19, RZ, RZ, R17 ;  /* 0x000000ffff137224 */ /* 0x000fe200078e0011 */
[----:B------:R-:W-:Y:S06]  /*428a0*/  BRA `(.L_x_48918) ;  /* 0x00000008008c7947 */ /* 0x000fec0003800000 */
.L_x_48907:
        /* <DEDUP_REMOVED lines=25> */
.L_x_48929:
[----:B------:R-:W-:Y:S01]  /*42a40*/  DMUL R2, RZ, R8 ;  /* 0x00000008ff027228 */ /* 0x000fe20000000000 */
[----:B------:R-:W-:-:S10]  /*42a50*/  IMAD.MOV.U32 R10, RZ, RZ, RZ ;  /* 0x000000ffff0a7224 */ /* 0x000fd400078e00ff */
.L_x_48930:
[----:B------:R-:W-:Y:S05]  /*42a60*/  BSYNC B2 ;  /* 0x0000000000027941 */ /* 0x000fea0003800000 */
.L_x_48928:
        /* <DEDUP_REMOVED lines=47> */
.L_x_48932:
[----:B------:R-:W-:Y:S01]  /*42d60*/  DMUL R2, RZ, R8 ;  /* 0x00000008ff027228 */ /* 0x000fe20000000000 */
[----:B------:R-:W-:-:S10]  /*42d70*/  IMAD.MOV.U32 R18, RZ, RZ, RZ ;  /* 0x000000ffff127224 */ /* 0x000fd400078e00ff */
.L_x_48933:
[----:B------:R-:W-:Y:S05]  /*42d80*/  BSYNC B2 ;  /* 0x0000000000027941 */ /* 0x000fea0003800000 */
.L_x_48931:
        /* <DEDUP_REMOVED lines=24> */
.L_x_48906:
        /* <DEDUP_REMOVED lines=58> */
.L_x_48935:
[----:B------:R-:W-:Y:S05]  /*432b0*/  BSYNC B0 ;  /* 0x0000000000007941 */ /* 0x000fea0003800000 */
.L_x_48934:
[----:B------:R-:W-:Y:S02]  /*432c0*/  IMAD.MOV.U32 R18, RZ, RZ, R8 ;  /* 0x000000ffff127224 */ /* 0x000fe400078e0008 */
[----:B------:R-:W-:-:S07]  /*432d0*/  IMAD.MOV.U32 R19, RZ, RZ, R9 ;  /* 0x000000ffff137224 */ /* 0x000fce00078e0009 */
.L_x_48918:
[----:B------:R-:W-:Y:S05]  /*432e0*/  BSYNC B1 ;  /* 0x0000000000017941 */ /* 0x000fea0003800000 */
.L_x_48905:
        /* <DEDUP_REMOVED lines=118> */
.L_x_48943:
        /* <DEDUP_REMOVED lines=23> */
.L_x_48946:
[----:B------:R-:W-:Y:S05]  /*43bc0*/  BSYNC B3 ;  /* 0x0000000000037941 */ /* 0x000fea0003800000 */
.L_x_48945:
        /* <DEDUP_REMOVED lines=29> */
.L_x_48944:
[----:B------:R-:W-:Y:S05]  /*43da0*/  BSYNC B2 ;  /* 0x0000000000027941 */ /* 0x000fea0003800000 */
.L_x_48942:
        /* <DEDUP_REMOVED lines=22> */
.L_x_48948:
[----:B------:R-:W-:Y:S05]  /*43f10*/  BSYNC B2 ;  /* 0x0000000000027941 */ /* 0x000fea0003800000 */
.L_x_48947:
        /* <DEDUP_REMOVED lines=82> */
.L_x_48950:
[----:B------:R-:W-:-:S04]  /*44440*/  ISETP.GE.AND P0, PT, R41, RZ, PT ;  /* 0x000000ff2900720c */ /* 0x000fc80003f06270 */
[----:B------:R-:W-:Y:S02]  /*44450*/  FSEL R2, RZ, 3.37028055040000000000e+12, P0 ;  /* 0x54442d18ff027808 */ /* 0x000fe40000000000 */
[----:B------:R-:W-:-:S07]  /*44460*/  FSEL R3, RZ, 2.1426990032196044922, P0 ;  /* 0x400921fbff037808 */ /* 0x000fce0000000000 */
.L_x_48951:
[----:B------:R-:W-:Y:S05]  /*44470*/  BSYNC B0 ;  /* 0x0000000000007941 */ /* 0x000fea0003800000 */
.L_x_48949:
[----:B------:R-:W-:Y:S01]  /*44480*/  DADD R40, |R40|, |R42| ;  /* 0x0000000028287229 */ /* 0x000fe2000000062a */
[----:B------:R-:W-:Y:S01]  /*44490*/  LOP3.LUT R43, R3, 0x80000000, R43, 0xb8, !PT ;  /* 0x80000000032b7812 */ /* 0x000fe200078eb82b */
[----:B------:R-:W-:-:S06]  /*444a0*/  DMUL R10, R10, 0.5 ;  /* 0x3fe000000a0a7828 */ /* 0x000fcc0000000000 */
[----:B------:R-:W-:-:S06]  /*444b0*/  DSETP.GTU.AND P0, PT, |R40|, +INF , PT ;  /* 0x7ff000002800742a */ /* 0x000fcc0003f0c200 */
[----:B------:R-:W-:Y:S02]  /*444c0*/  FSEL R2, R40, R2, P0 ;  /* 0x0000000228027208 */ /* 0x000fe40000000000 */
[----:B------:R-:W-:Y:S01]  /*444d0*/  FSEL R3, R41, R43, P0 ;  /* 0x0000002b29037208 */ /* 0x000fe20000000000 */
[----:B------:R-:W-:Y:S06]  /*444e0*/  BRA `(.L_x_48952) ;  /* 0x0000006400647947 */ /* 0x000fec0003800000 */
.L_x_48941:
        /* <DEDUP_REMOVED lines=99> */
.L_x_48955:
[----:B------:R-:W-:Y:S05]  /*44b20*/  BSYNC B0 ;  /* 0x0000000000007941 */ /* 0x000fea0003800000 */
.L_x_48954:
        /* <DEDUP_REMOVED lines=9> */
.L_x_48957:
[----:B------:R-:W-:Y:S05]  /*44bc0*/  BSYNC B2 ;  /* 0x0000000000027941 */ /* 0x000fea0003800000 */
.L_x_48956:
        /* <DEDUP_REMOVED lines=82> */
.L_x_48959:
[----:B------:R-:W-:-:S04]  /*450f0*/  ISETP.GE.AND P0, PT, R41, RZ, PT ;  /* 0x000000ff2900720c */ /* 0x000fc80003f06270 */
[----:B------:R-:W-:Y:S02]  /*45100*/  FSEL R2, RZ, 3.37028055040000000000e+12, P0 ;  /* 0x54442d18ff027808 */ /* 0x000fe40000000000 */
[----:B------:R-:W-:-:S07]  /*45110*/  FSEL R3, RZ, 2.1426990032196044922, P0 ;  /* 0x400921fbff037808 */ /* 0x000fce0000000000 */
.L_x_48960:
[----:B------:R-:W-:Y:S05]  /*45120*/  BSYNC B0 ;  /* 0x0000000000007941 */ /* 0x000fea0003800000 */
.L_x_48958:
[----:B------:R-:W-:Y:S01]  /*45130*/  DADD R40, |R40|, |R42| ;  /* 0x0000000028287229 */ /* 0x000fe2000000062a */
[----:B------:R-:W-:Y:S01]  /*45140*/  LOP3.LUT R43, R3, 0x80000000, R43, 0xb8, !PT ;  /* 0x80000000032b7812 */ /* 0x000fe200078eb82b */
[----:B------:R-:W-:-:S06]  /*45150*/  DMUL R10, R10, 0.5 ;  /* 0x3fe000000a0a7828 */ /* 0x000fcc0000000000 */
[----:B------:R-:W-:-:S06]  /*45160*/  DSETP.GTU.AND P0, PT, |R40|, +INF , PT ;  /* 0x7ff000002800742a */ /* 0x000fcc0003f0c200 */
[----:B------:R-:W-:Y:S02]  /*45170*/  FSEL R2, R40, R2, P0 ;  /* 0x0000000228027208 */ /* 0x000fe40000000000 */
[----:B------:R-:W-:Y:S01]  /*45180*/  FSEL R3, R41, R43, P0 ;  /* 0x0000002b29037208 */ /* 0x000fe20000000000 */
[----:B------:R-:W-:Y:S06]  /*45190*/  BRA `(.L_x_48952) ;  /* 0x0000005800387947 */ /* 0x000fec0003800000 */
.L_x_48953:
        /* <DEDUP_REMOVED lines=21> */
[C---:B------:R-:W-:Y:S02]  /*452f0*/  DMUL R56, R10.reuse, R58 ;  /* 0x0000003a0a387228 */ /* 0x040fe40000000000 */
[----:B------:R-:W-:Y:S02]  /*45300*/  DMUL R6, R10, R10 ;  /* 0x0000000a0a067228 */ /* 0x000fe40000000000 */
[----:B------:R-:W-:Y:S02]  /*45310*/  DMUL R2, R62, R58 ;  /* 0x0000003a3e027228 */ /* 0x000fe40000000000 */
[C---:B------:R-:W-:Y:S02]  /*45320*/  DMUL R54, R48.reuse, R64 ;  /* 0x0000004030367228 */ /* 0x040fe40000000000 */
[----:B------:R-:W-:-:S02]  /*45330*/  DMUL R48, R48, R48 ;  /* 0x0000003030307228 */ /* 0x000fc40000000000 */
[C---:B------:R-:W-:Y:S02]  /*45340*/  DMUL R58, R62.reuse, R66 ;  /* 0x000000423e3a7228 */ /* 0x040fe40000000000 */
[----:B------:R-:W-:-:S11]  /*45350*/  DMUL R10, R62, R62 ;  /* 0x0000003e3e0a7228 */ /* 0x000fd60000000000 */
.L_x_48962:
        /* <DEDUP_REMOVED lines=75> */
.L_x_48961:
        /* <DEDUP_REMOVED lines=99> */
.L_x_48964:
        /* <DEDUP_REMOVED lines=23> */
.L_x_48967:
[----:B------:R-:W-:Y:S05]  /*45fb0*/  BSYNC B3 ;  /* 0x0000000000037941 */ /* 0x000fea0003800000 */
.L_x_48966:
        /* <DEDUP_REMOVED lines=29> */
.L_x_48965:
[----:B------:R-:W-:Y:S05]  /*46190*/  BSYNC B2 ;  /* 0x0000000000027941 */ /* 0x000fea0003800000 */
.L_x_48963:
        /* <DEDUP_REMOVED lines=22> */
.L_x_48969:
[----:B------:R-:W-:Y:S05]  /*46300*/  BSYNC B2 ;  /* 0x0000000000027941 */ /* 0x000fea0003800000 */
.L_x_48968:
        /* <DEDUP_REMOVED lines=82> */
.L_x_48971:
[----:B------:R-:W-:-:S04]  /*46830*/  ISETP.GE.AND P0, PT, R41, RZ, PT ;  /* 0x000000ff2900720c */ /* 0x000fc80003f06270 */
[----:B------:R-:W-:Y:S02]  /*46840*/  FSEL R2, RZ, 3.37028055040000000000e+12, P0 ;  /* 0x54442d18ff027808 */ /* 0x000fe40000000000 */
[----:B------:R-:W-:-:S07]  /*46850*/  FSEL R3, RZ, 2.1426990032196044922, P0 ;  /* 0x400921fbff037808 */ /* 0x000fce0000000000 */
.L_x_48972:
[----:B------:R-:W-:Y:S05]  /*46860*/  BSYNC B0 ;  /* 0x0000000000007941 */ /* 0x000fea0003800000 */
.L_x_48970:
[----:B------:R-:W-:Y:S01]  /*46870*/  DADD R40, |R40|, |R42| ;  /* 0x0000000028287229 */ /* 0x000fe2000000062a */
[----:B------:R-:W-:Y:S01]  /*46880*/  LOP3.LUT R43, R3, 0x80000000, R43, 0xb8, !PT ;  /* 0x80000000032b7812 */ /* 0x000fe200078eb82b */
[----:B------:R-:W-:-:S06]  /*46890*/  DMUL R10, R10, 0.5 ;  /* 0x3fe000000a0a7828 */ /* 0x000fcc0000000000 */
[----:B------:R-:W-:-:S06]  /*468a0*/  DSETP.GTU.AND P0, PT, |R40|, +INF , PT ;  /* 0x7ff000002800742a */ /* 0x000fcc0003f0c200 */
[----:B------:R-:W-:Y:S02]  /*468b0*/  FSEL R2, R40, R2, P0 ;  /* 0x0000000228027208 */ /* 0x000fe40000000000 */
[----:B------:R-:W-:Y:S01]  /*468c0*/  FSEL R3, R41, R43, P0 ;  /* 0x0000002b29037208 */ /* 0x000fe20000000000 */
[----:B------:R-:W-:Y:S06]  /*468d0*/  BRA `(.L_x_48952) ;  /* 0x0000004000687947 */ /* 0x000fec0003800000 */
.L_x_48940:
        /* <DEDUP_REMOVED lines=135> */
.L_x_48974:
[----:B------:R-:W-:Y:S05]  /*47150*/  BSYNC B0 ;  /* 0x0000000000007941 */ /* 0x000fea0003800000 */
.L_x_48973:
        /* <DEDUP_REMOVED lines=9> */
.L_x_48976:
[----:B------:R-:W-:Y:S05]  /*471f0*/  BSYNC B2 ;  /* 0x0000000000027941 */ /* 0x000fea0003800000 */
.L_x_48975:
        /* <DEDUP_REMOVED lines=82> */
.L_x_48978:
[----:B------:R-:W-:-:S04]  /*47720*/  ISETP.GE.AND P0, PT, R41, RZ, PT ;  /* 0x000000ff2900720c */ /* 0x000fc80003f06270 */
[----:B------:R-:W-:Y:S02]  /*47730*/  FSEL R2, RZ, 3.37028055040000000000e+12, P0 ;  /* 0x54442d18ff027808 */ /* 0x000fe40000000000 */
[----:B------:R-:W-:-:S07]  /*47740*/  FSEL R3, RZ, 2.1426990032196044922, P0 ;  /* 0x400921fbff037808 */ /* 0x000fce0000000000 */
.L_x_48979:
[----:B------:R-:W-:Y:S05]  /*47750*/  BSYNC B0 ;  /* 0x0000000000007941 */ /* 0x000fea0003800000 */
.L_x_48977:
[----:B------:R-:W-:Y:S01]  /*47760*/  DADD R40, |R40|, |R42| ;  /* 0x0000000028287229 */ /* 0x000fe2000000062a */
[----:B------:R-:W-:-:S07]  /*47770*/  LOP3.LUT R43, R3, 0x80000000, R43, 0xb8, !PT ;  /* 0x80000000032b7812 */ /* 0x000fce00078eb82b */
[----:B------:R-:W-:-:S06]  /*47780*/  DSETP.GTU.AND P0, PT, |R40|, +INF , PT ;  /* 0x7ff000002800742a */ /* 0x000fcc0003f0c200 */
[----:B------:R-:W-:Y:S02]  /*47790*/  FSEL R2, R40, R2, P0 ;  /* 0x0000000228027208 */ /* 0x000fe40000000000 */
[----:B------:R-:W-:Y:S01]  /*477a0*/  FSEL R3, R41, R43, P0 ;  /* 0x0000002b29037208 */ /* 0x000fe20000000000 */
[----:B------:R-:W-:Y:S06]  /*477b0*/  BRA `(.L_x_48952) ;  /* 0x0000003000b07947 */ /* 0x000fec0003800000 */
.L_x_48939:
        /* <DEDUP_REMOVED lines=90> */
.L_x_48982:
        /* <DEDUP_REMOVED lines=23> */
.L_x_48985:
[----:B------:R-:W-:Y:S05]  /*47ed0*/  BSYNC B3 ;  /* 0x0000000000037941 */ /* 0x000fea0003800000 */
.L_x_48984:
        /* <DEDUP_REMOVED lines=29> */
.L_x_48983:
[----:B------:R-:W-:Y:S05]  /*480b0*/  BSYNC B2 ;  /* 0x0000000000027941 */ /* 0x000fea0003800000 */
.L_x_48981:
        /* <DEDUP_REMOVED lines=83> */
.L_x_48980:
        /* <DEDUP_REMOVED lines=85> */
.L_x_48938:
        /* <DEDUP_REMOVED lines=24> */
.L_x_48987:
[----:B------:R-:W-:Y:S05]  /*48cc0*/  BSYNC B2 ;  /* 0x0000000000027941 */ /* 0x000fea0003800000 */
.L_x_48986:
        /* <DEDUP_REMOVED lines=25> */
.L_x_48989:
[----:B------:R-:W-:Y:S05]  /*48e60*/  BSYNC B2 ;  /* 0x0000000000027941 */ /* 0x000fea0003800000 */
.L_x_48988:
        /* <DEDUP_REMOVED lines=136> */
.L_x_48991:
[----:B------:R-:W-:Y:S05]  /*496f0*/  BSYNC B0 ;  /* 0x0000000000007941 */ /* 0x000fea0003800000 */
.L_x_48990:
        /* <DEDUP_REMOVED lines=9> */
.L_x_48993:
[----:B------:R-:W-:Y:S05]  /*49790*/  BSYNC B2 ;  /* 0x0000000000027941 */ /* 0x000fea0003800000 */
.L_x_48992:
        /* <DEDUP_REMOVED lines=82> */
.L_x_48995:
[----:B------:R-:W-:-:S04]  /*49cc0*/  ISETP.GE.AND P0, PT, R41, RZ, PT ;  /* 0x000000ff2900720c */ /* 0x000fc80003f06270 */
[----:B------:R-:W-:Y:S02]  /*49cd0*/  FSEL R2, RZ, 3.37028055040000000000e+12, P0 ;  /* 0x54442d18ff027808 */ /* 0x000fe40000000000 */
[----:B------:R-:W-:-:S07]  /*49ce0*/  FSEL R3, RZ, 2.1426990032196044922, P0 ;  /* 0x400921fbff037808 */ /* 0x000fce0000000000 */
.L_x_48996:
[----:B------:R-:W-:Y:S05]  /*49cf0*/  BSYNC B0 ;  /* 0x0000000000007941 */ /* 0x000fea0003800000 */
.L_x_48994:
[----:B------:R-:W-:Y:S01]  /*49d00*/  DADD R40, |R40|, |R42| ;  /* 0x0000000028287229 */ /* 0x000fe2000000062a */
[----:B------:R-:W-:Y:S01]  /*49d10*/  LOP3.LUT R43, R3, 0x80000000, R43, 0xb8, !PT ;  /* 0x80000000032b7812 */ /* 0x000fe200078eb82b */
[----:B------:R-:W-:-:S06]  /*49d20*/  DADD R10, R10, 1 ;  /* 0x3ff000000a0a7429 */ /* 0x000fcc0000000000 */
[----:B------:R-:W-:-:S06]  /*49d30*/  DSETP.GTU.AND P0, PT, |R40|, +INF , PT ;  /* 0x7ff000002800742a */ /* 0x000fcc0003f0c200 */
[----:B------:R-:W-:Y:S02]  /*49d40*/  FSEL R2, R40, R2, P0 ;  /* 0x0000000228027208 */ /* 0x000fe40000000000 */
[----:B------:R-:W-:Y:S01]  /*49d50*/  FSEL R3, R41, R43, P0 ;  /* 0x0000002b29037208 */ /* 0x000fe20000000000 */
[----:B------:R-:W-:Y:S06]  /*49d60*/  BRA `(.L_x_48952) ;  /* 0x0000000c00447947 */ /* 0x000fec0003800000 */
.L_x_48937:
        /* <DEDUP_REMOVED lines=109> */
.L_x_48998:
[----:B------:R-:W-:Y:S05]  /*4a440*/  BSYNC B0 ;  /* 0x0000000000007941 */ /* 0x000fea0003800000 */
.L_x_48997:
        /* <DEDUP_REMOVED lines=8> */
.L_x_49000:
[----:B------:R-:W-:Y:S05]  /*4a4d0*/  BSYNC B2 ;  /* 0x0000000000027941 */ /* 0x000fea0003800000 */
.L_x_48999:
        /* <DEDUP_REMOVED lines=82> */
.L_x_49002:
[----:B------:R-:W-:Y:S02]  /*4aa00*/  FSEL R2, RZ, 3.37028055040000000000e+12, P2 ;  /* 0x54442d18ff027808 */ /* 0x000fe40001000000 */
[----:B------:R-:W-:-:S07]  /*4aa10*/  FSEL R3, RZ, 2.1426990032196044922, P2 ;  /* 0x400921fbff037808 */ /* 0x000fce0001000000 */
.L_x_49003:
[----:B------:R-:W-:Y:S05]  /*4aa20*/  BSYNC B0 ;  /* 0x0000000000007941 */ /* 0x000fea0003800000 */
.L_x_49001:
[----:B------:R-:W-:Y:S01]  /*4aa30*/  DADD R40, |R40|, |R42| ;  /* 0x0000000028287229 */ /* 0x000fe2000000062a */
[----:B------:R-:W-:-:S07]  /*4aa40*/  LOP3.LUT R43, R3, 0x80000000, R43, 0xb8, !PT ;  /* 0x80000000032b7812 */ /* 0x000fce00078eb82b */
[----:B------:R-:W-:-:S06]  /*4aa50*/  DSETP.GTU.AND P0, PT, |R40|, +INF , PT ;  /* 0x7ff000002800742a */ /* 0x000fcc0003f0c200 */
[----:B------:R-:W-:Y:S02]  /*4aa60*/  FSEL R2, R40, R2, P0 ;  /* 0x0000000228027208 */ /* 0x000fe40000000000 */
[----:B------:R-:W-:-:S07]  /*4aa70*/  FSEL R3, R41, R43, P0 ;  /* 0x0000002b29037208 */ /* 0x000fce0000000000 */
.L_x_48952:
[----:B------:R-:W-:Y:S05]  /*4aa80*/  BSYNC B1 ;  /* 0x0000000000017941 */ /* 0x000fea0003800000 */
.L_x_48936:
        /* <DEDUP_REMOVED lines=75> */
.L_x_49010:
[----:B------:R-:W-:Y:S05]  /*4af40*/  BSYNC B0 ;  /* 0x0000000000007941 */ /* 0x000fea0003800000 */
.L_x_49009:
        /* <DEDUP_REMOVED lines=24> */
.L_x_49012:
[----:B------:R-:W-:Y:S01]  /*4b0d0*/  DMUL R2, RZ, R40 ;  /* 0x00000028ff027228 */ /* 0x000fe20000000000 */
[----:B------:R-:W-:-:S10]  /*4b0e0*/  IMAD.MOV.U32 R8, RZ, RZ, RZ ;  /* 0x000000ffff087224 */ /* 0x000fd400078e00ff */
.L_x_49013:
[----:B------:R-:W-:Y:S05]  /*4b0f0*/  BSYNC B2 ;  /* 0x0000000000027941 */ /* 0x000fea0003800000 */
.L_x_49011:
        /* <DEDUP_REMOVED lines=47> */
.L_x_49015:
[----:B------:R-:W-:Y:S01]  /*4b3f0*/  DMUL R2, RZ, R40 ;  /* 0x00000028ff027228 */ /* 0x000fe20000000000 */
[----:B------:R-:W-:-:S10]  /*4b400*/  IMAD.MOV.U32 R48, RZ, RZ, RZ ;  /* 0x000000ffff307224 */ /* 0x000fd400078e00ff */
.L_x_49016:
[----:B------:R-:W-:Y:S05]  /*4b410*/  BSYNC B2 ;  /* 0x0000000000027941 */ /* 0x000fea0003800000 */
.L_x_49014:
        /* <DEDUP_REMOVED lines=25> */
.L_x_49008:
        /* <DEDUP_REMOVED lines=62> */
.L_x_49019:
[----:B------:R-:W-:Y:S05]  /*4b990*/  BSYNC B0 ;  /* 0x0000000000007941 */ /* 0x000fea0003800000 */
.L_x_49018:
        /* <DEDUP_REMOVED lines=24> */
.L_x_49021:
[----:B------:R-:W-:Y:S01]  /*4bb20*/  DMUL R2, RZ, R40 ;  /* 0x00000028ff027228 */ /* 0x000fe20000000000 */
[----:B------:R-:W-:-:S10]  /*4bb30*/  IMAD.MOV.U32 R8, RZ, RZ, RZ ;  /* 0x000000ffff087224 */ /* 0x000fd400078e00ff */
.L_x_49022:
[----:B------:R-:W-:Y:S05]  /*4bb40*/  BSYNC B2 ;  /* 0x0000000000027941 */ /* 0x000fea0003800000 */
.L_x_49020:
        /* <DEDUP_REMOVED lines=47> */
.L_x_49024:
[----:B------:R-:W-:Y:S01]  /*4be40*/  DMUL R2, RZ, R40 ;  /* 0x00000028ff027228 */ /* 0x000fe20000000000 */
[----:B------:R-:W-:-:S10]  /*4be50*/  IMAD.MOV.U32 R48, RZ, RZ, RZ ;  /* 0x000000ffff307224 */ /* 0x000fd400078e00ff */
.L_x_49025:
[----:B------:R-:W-:Y:S05]  /*4be60*/  BSYNC B2 ;  /* 0x0000000000027941 */ /* 0x000fea0003800000 */
.L_x_49023:
        /* <DEDUP_REMOVED lines=32> */
[C---:B------:R-:W-:Y:S02]  /*4c070*/  DMUL R8, R2.reuse, R8 ;  /* 0x0000000802087228 */ /* 0x040fe40000000000 */
[----:B------:R-:W-:Y:S01]  /*4c080*/  DMUL R2, R2, R10 ;  /* 0x0000000a02027228 */ /* 0x000fe20000000000 */
[----:B------:R-:W-:Y:S01]  /*4c090*/  LEA R11, R4, 0x3ff00000, 0x14 ;  /* 0x3ff00000040b7811 */ /* 0x000fe200078ea0ff */
[----:B------:R-:W-:-:S06]  /*4c0a0*/  IMAD.MOV.U32 R10, RZ, RZ, RZ ;  /* 0x000000ffff0a7224 */ /* 0x000fcc00078e00ff */
[C---:B------:R-:W-:Y:S02]  /*4c0b0*/  DMUL R8, R10.reuse, R8 ;  /* 0x000000080a087228 */ /* 0x040fe40000000000 */
[----:B------:R-:W-:Y:S01]  /*4c0c0*/  DMUL R10, R10, R2 ;  /* 0x000000020a0a7228 */ /* 0x000fe20000000000 */
[----:B------:R-:W-:Y:S10]  /*4c0d0*/  BRA `(.L_x_49017) ;  /* 0x0000000800c87947 */ /* 0x000ff40003800000 */
.L_x_49007:
        /* <DEDUP_REMOVED lines=11> */
.L_x_49026:
[----:B------:R-:W-:-:S10]  /*4c190*/  DADD R8, R40, -R40 ;  /* 0x0000000028087229 */ /* 0x000fd40000000828 */
[----:B------:R-:W-:Y:S02]  /*4c1a0*/  IMAD.MOV.U32 R10, RZ, RZ, R8 ;  /* 0x000000ffff0a7224 */ /* 0x000fe400078e0008 */
[----:B------:R-:W-:Y:S01]  /*4c1b0*/  IMAD.MOV.U32 R11, RZ, RZ, R9 ;  /* 0x000000ffff0b7224 */ /* 0x000fe200078e0009 */
[----:B------:R-:W-:Y:S06]  /*4c1c0*/  BRA `(.L_x_49017) ;  /* 0x00000008008c7947 */ /* 0x000fec0003800000 */
.L_x_49006:
        /* <DEDUP_REMOVED lines=25> */
.L_x_49028:
[----:B------:R-:W-:Y:S01]  /*4c360*/  DMUL R2, RZ, R40 ;  /* 0x00000028ff027228 */ /* 0x000fe20000000000 */
[----:B------:R-:W-:-:S10]  /*4c370*/  IMAD.MOV.U32 R8, RZ, RZ, RZ ;  /* 0x000000ffff087224 */ /* 0x000fd400078e00ff */
.L_x_49029:
[----:B------:R-:W-:Y:S05]  /*4c380*/  BSYNC B2 ;  /* 0x0000000000027941 */ /* 0x000fea0003800000 */
.L_x_49027:
        /* <DEDUP_REMOVED lines=47> */
.L_x_49031:
[----:B------:R-:W-:Y:S01]  /*4c680*/  DMUL R2, RZ, R40 ;  /* 0x00000028ff027228 */ /* 0x000fe20000000000 */
[----:B------:R-:W-:-:S10]  /*4c690*/  IMAD.MOV.U32 R10, RZ, RZ, RZ ;  /* 0x000000ffff0a7224 */ /* 0x000fd400078e00ff */
.L_x_49032:
[----:B------:R-:W-:Y:S05]  /*4c6a0*/  BSYNC B2 ;  /* 0x0000000000027941 */ /* 0x000fea0003800000 */
.L_x_49030:
        /* <DEDUP_REMOVED lines=24> */
.L_x_49005:
        /* <DEDUP_REMOVED lines=58> */
.L_x_49034:
[----:B------:R-:W-:Y:S05]  /*4cbd0*/  BSYNC B0 ;  /* 0x0000000000007941 */ /* 0x000fea0003800000 */
.L_x_49033:
[----:B------:R-:W-:Y:S02]  /*4cbe0*/  IMAD.MOV.U32 R10, RZ, RZ, R40 ;  /* 0x000000ffff0a7224 */ /* 0x000fe400078e0028 */
[----:B------:R-:W-:-:S07]  /*4cbf0*/  IMAD.MOV.U32 R11, RZ, RZ, R41 ;  /* 0x000000ffff0b7224 */ /* 0x000fce00078e0029 */
.L_x_49017:
[----:B------:R-:W-:Y:S05]  /*4cc00*/  BSYNC B1 ;  /* 0x0000000000017941 */ /* 0x000fea0003800000 */
.L_x_49004:
[----:B------:R-:W0:Y:S02]  /*4cc10*/  LDC.64 R2, c[0x0][0x220] ;  /* 0x00008800ff027b82 */ /* 0x000e240000000a00 */
[----:B0-----:R-:W-:-:S04]  /*4cc20*/  IMAD.WIDE.U32 R2, R0, 0x10, R2 ;  /* 0x0000001000027825 */ /* 0x001fc800078e0002 */
        /* <DEDUP_REMOVED lines=10> */
.L_x_48242:
[----:B------:R-:W0:Y:S01]  /*4ccd0*/  S2R R35, SR_TID.X ;  /* 0x0000000000237919 */ /* 0x000e220000002100 */
[----:B------:R-:W-:Y:S02]  /*4cce0*/  CS2R R70, SRZ ;  /* 0x0000000000467805 */ /* 0x000fe4000001ff00 */
[----:B------:R-:W-:Y:S02]  /*4ccf0*/  CS2R R68, SRZ ;  /* 0x0000000000447805 */ /* 0x000fe4000001ff00 */
[----:B------:R-:W-:Y:S02]  /*4cd00*/  CS2R R74, SRZ ;  /* 0x00000000004a7805 */ /* 0x000fe4000001ff00 */
[----:B------:R-:W-:Y:S02]  /*4cd10*/  CS2R R72, SRZ ;  /* 0x0000000000487805 */ /* 0x000fe4000001ff00 */
[----:B0-----:R-:W-:-:S13]  /*4cd20*/  ISETP.GE.AND P0, PT, R35, R84, PT ;  /* 0x000000542300720c */ /* 0x001fda0003f06270 */
[----:B------:R-:W-:Y:S02]  /*4cd30*/  @!P0 IMAD.IADD R37, R0, 0x1, R35 ;  /* 0x0000000100258824 */ /* 0x000fe400078e0223 */
[----:B------:R-:W-:-:S05]  /*4cd40*/  @!P0 VIADD R35, R35, 0x80 ;  /* 0x0000008023238836 */ /* 0x000fca0000000000 */
[----:B------:R-:W-:-:S13]  /*4cd50*/  ISETP.GE.AND P6, PT, R35, R84, PT ;  /* 0x000000542300720c */ /* 0x000fda0003fc6270 */
[----:B------:R-:W-:Y:S01]  /*4cd60*/  @!P6 IMAD.IADD R7, R0, 0x1, R35 ;  /* 0x000000010007e824 */ /* 0x000fe200078e0223 */
[----:B------:R-:W0:Y:S01]  /*4cd70*/  @!P6 LDC.64 R2, c[0x0][0x228] ;  /* 0x00008a00ff02eb82 */ /* 0x000e220000000a00 */
[----:B------:R-:W-:-:S05]  /*4cd80*/  @!P6 VIADD R35, R35, 0x80 ;  /* 0x000000802323e836 */ /* 0x000fca0000000000 */
[C---:B------:R-:W-:Y:S02]  /*4cd90*/  ISETP.GE.AND P5, PT, R35.reuse, R84, PT ;  /* 0x000000542300720c */ /* 0x040fe40003fa6270 */
[----:B------:R-:W1:Y:S11]  /*4cda0*/  @!P6 LDC.64 R4, c[0x0][0x230] ;  /* 0x00008c00ff04eb82 */ /* 0x000e760000000a00 */
[----:B------:R-:W-:Y:S01]  /*4cdb0*/  @!P5 IMAD.IADD R13, R0, 0x1, R35 ;  /* 0x00000001000dd824 */ /* 0x000fe200078e0223 */
[----:B------:R-:W2:Y:S01]  /*4cdc0*/  @!P5 LDC.64 R8, c[0x0][0x230] ;  /* 0x00008c00ff08db82 */ /* 0x000ea20000000a00 */
[----:B------:R-:W-:-:S02]  /*4cdd0*/  @!P5 VIADD R35, R35, 0x80 ;  /* 0x000000802323d836 */ /* 0x000fc40000000000 */
[----:B0-----:R-:W-:-:S03]  /*4cde0*/  @!P6 IMAD.WIDE.U32 R2, R7, 0x10, R2 ;  /* 0x000000100702e825 */ /* 0x001fc600078e0002 */
[----:B------:R-:W-:Y:S02]  /*4cdf0*/  ISETP.GE.AND P4, PT, R35, R84, PT ;  /* 0x000000542300720c */ /* 0x000fe40003f86270 */
[----:B------:R0:W5:Y:S01]  /*4ce00*/  @!P6 LDG.E.128 R68, desc[UR6][R2.64] ;  /* 0x000000060244e981 */ /* 0x000162000c1e1d00 */
[----:B-1----:R-:W-:Y:S02]  /*4ce10*/  @!P6 IMAD.WIDE.U32 R4, R7, 0x10, R4 ;  /* 0x000000100704e825 */ /* 0x002fe400078e0004 */
[----:B------:R-:W1:Y:S03]  /*4ce20*/  @!P5 LDC.64 R6, c[0x0][0x228] ;  /* 0x00008a00ff06db82 */ /* 0x000e660000000a00 */
[----:B------:R3:W5:Y:S05]  /*4ce30*/  @!P6 LDG.E.128 R72, desc[UR6][R4.64] ;  /* 0x000000060448e981 */ /* 0x00076a000c1e1d00 */
[----:B------:R-:W-:-:S02]  /*4ce40*/  @!P4 IMAD.IADD R39, R0, 0x1, R35 ;  /* 0x000000010027c824 */ /* 0x000fc400078e0223 */
[----:B------:R-:W-:Y:S01]  /*4ce50*/  @!P4 VIADD R35, R35, 0x80 ;  /* 0x000000802323c836 */ /* 0x000fe20000000000 */
[----:B------:R-:W4:Y:S04]  /*4ce60*/  @!P4 LDC.64 R14, c[0x0][0x228] ;  /* 0x00008a00ff0ecb82 */ /* 0x000f280000000a00 */
[----:B------:R-:W-:-:S04]  /*4ce70*/  ISETP.GE.AND P3, PT, R35, R84, PT ;  /* 0x000000542300720c */ /* 0x000fc80003f66270 */
[----:B------:R-:W4:Y:S08]  /*4ce80*/  @!P4 LDC.64 R16, c[0x0][0x230] ;  /* 0x00008c00ff10cb82 */ /* 0x000f300000000a00 */
[----:B0-----:R-:W0:Y:S01]  /*4ce90*/  @!P0 LDC.64 R2, c[0x0][0x228] ;  /* 0x00008a00ff028b82 */ /* 0x001e220000000a00 */
[----:B------:R-:W-:Y:S02]  /*4cea0*/  @!P3 IMAD.IADD R77, R0, 0x1, R35 ;  /* 0x00000001004db824 */ /* 0x000fe400078e0223 */
[----:B------:R-:W-:-:S05]  /*4ceb0*/  @!P3 VIADD R35, R35, 0x80 ;  /* 0x000000802323b836 */ /* 0x000fca0000000000 */
[----:B------:R-:W-:Y:S01]  /*4cec0*/  ISETP.GE.AND P2, PT, R35, R84, PT ;  /* 0x000000542300720c */ /* 0x000fe20003f46270 */
[----:B------:R-:W4:Y:S08]  /*4ced0*/  @!P3 LDC.64 R18, c[0x0][0x228] ;  /* 0x00008a00ff12bb82 */ /* 0x000f300000000a00 */
[----:B------:R-:W0:Y:S04]  /*4cee0*/  @!P3 LDC.64 R20, c[0x0][0x230] ;  /* 0x00008c00ff14bb82 */ /* 0x000e280000000a00 */
[----:B------:R-:W-:-:S02]  /*4cef0*/  @!P2 IMAD.IADD R81, R0, 0x1, R35 ;  /* 0x000000010051a824 */ /* 0x000fc400078e0223 */
[----:B------:R-:W-:Y:S02]  /*4cf00*/  @!P2 VIADD R35, R35, 0x80 ;  /* 0x000000802323a836 */ /* 0x000fe40000000000 */
[----:B------:R-:W0:Y:S03]  /*4cf10*/  @!P2 LDC.64 R22, c[0x0][0x228] ;  /* 0x00008a00ff16ab82 */ /* 0x000e260000000a00 */
[----:B------:R-:W-:-:S05]  /*4cf20*/  ISETP.GE.AND P1, PT, R35, R84, PT ;  /* 0x000000542300720c */ /* 0x000fca0003f26270 */
[----:B------:R-:W0:Y:S08]  /*4cf30*/  @!P2 LDC.64 R24, c[0x0][0x230] ;  /* 0x00008c00ff18ab82 */ /* 0x000e300000000a00 */
[----:B------:R-:W-:Y:S01]  /*4cf40*/  @!P1 IMAD.IADD R87, R0, 0x1, R35 ;  /* 0x0000000100579824 */ /* 0x000fe200078e0223 */
[----:B------:R-:W0:Y:S01]  /*4cf50*/  @!P1 LDC.64 R26, c[0x0][0x228] ;  /* 0x00008a00ff1a9b82 */ /* 0x000e220000000a00 */
[----:B------:R-:W-:-:S05]  /*4cf60*/  @!P1 VIADD R35, R35, 0x80 ;  /* 0x0000008023239836 */ /* 0x000fca0000000000 */
[----:B------:R-:W-:Y:S02]  /*4cf70*/  ISETP.GE.AND P6, PT, R35, R84, PT ;  /* 0x000000542300720c */ /* 0x000fe40003fc6270 */
[----:B------:R-:W0:Y:S08]  /*4cf80*/  @!P1 LDC.64 R28, c[0x0][0x230] ;  /* 0x00008c00ff1c9b82 */ /* 0x000e300000000a00 */
[----:B---3--:R-:W3:Y:S08]  /*4cf90*/  @!P0 LDC.64 R4, c[0x0][0x230] ;  /* 0x00008c00ff048b82 */ /* 0x008ef00000000a00 */
[----:B------:R-:W3:Y:S08]  /*4cfa0*/  @!P6 LDC.64 R30, c[0x0][0x228] ;  /* 0x00008a00ff1eeb82 */ /* 0x000ef00000000a00 */
[----:B------:R-:W3:Y:S01]  /*4cfb0*/  @!P6 LDC.64 R32, c[0x0][0x230] ;  /* 0x00008c00ff20eb82 */ /* 0x000ee20000000a00 */
[----:B-1----:R-:W-:Y:S01]  /*4cfc0*/  @!P5 IMAD.WIDE.U32 R10, R13, 0x10, R6 ;  /* 0x000000100d0ad825 */ /* 0x002fe200078e0006 */
[----:B------:R-:W-:-:S02]  /*4cfd0*/  CS2R R62, SRZ ;  /* 0x00000000003e7805 */ /* 0x000fc4000001ff00 */
[----:B------:R-:W-:Y:S02]  /*4cfe0*/  CS2R R60, SRZ ;  /* 0x00000000003c7805 */ /* 0x000fe4000001ff00 */
[----:B------:R-:W-:Y:S01]  /*4cff0*/  CS2R R58, SRZ ;  /* 0x00000000003a7805 */ /* 0x000fe2000001ff00 */
[----:B--2---:R-:W-:Y:S01]  /*4d000*/  @!P5 IMAD.WIDE.U32 R12, R13, 0x10, R8 ;  /* 0x000000100d0cd825 */ /* 0x004fe200078e0008 */
[----:B------:R-:W-:Y:S02]  /*4d010*/  CS2R R56, SRZ ;  /* 0x0000000000387805 */ /* 0x000fe4000001ff00 */
[----:B------:R-:W-:Y:S02]  /*4d020*/  CS2R R46, SRZ ;  /* 0x00000000002e7805 */ /* 0x000fe4000001ff00 */
[----:B------:R-:W-:Y:S01]  /*4d030*/  CS2R R44, SRZ ;  /* 0x00000000002c7805 */ /* 0x000fe2000001ff00 */
[----:B----4-:R-:W-:Y:S01]  /*4d040*/  @!P3 IMAD.WIDE.U32 R18, R77, 0x10, R18 ;  /* 0x000000104d12b825 */ /* 0x010fe200078e0012 */
[----:B------:R-:W-:-:S02]  /*4d050*/  CS2R R42, SRZ ;  /* 0x00000000002a7805 */ /* 0x000fc4000001ff00 */
[----:B------:R-:W-:Y:S01]  /*4d060*/  CS2R R40, SRZ ;  /* 0x0000000000287805 */ /* 0x000fe2000001ff00 */
[----:B------:R-:W5:Y:S01]  /*4d070*/  @!P5 LDG.E.128 R60, desc[UR6][R12.64] ;  /* 0x000000060c3cd981 */ /* 0x000f62000c1e1d00 */
[----:B------:R-:W-:-:S04]  /*4d080*/  @!P4 IMAD.WIDE.U32 R14, R39, 0x10, R14 ;  /* 0x00000010270ec825 */ /* 0x000fc800078e000e */
[----:B0-----:R-:W-:Y:S01]  /*4d090*/  @!P3 IMAD.WIDE.U32 R76, R77, 0x10, R20 ;  /* 0x000000104d4cb825 */ /* 0x001fe200078e0014 */
[----:B------:R0:W5:Y:S03]  /*4d0a0*/  @!P4 LDG.E.128 R56, desc[UR6][R14.64] ;  /* 0x000000060e38c981 */ /* 0x000166000c1e1d00 */
[----:B------:R-:W-:Y:S01]  /*4d0b0*/  @!P6 IMAD.IADD R9, R0, 0x1, R35 ;  /* 0x000000010009e824 */ /* 0x000fe200078e0223 */
[----:B------:R-:W5:Y:S01]  /*4d0c0*/  @!P3 LDG.E.128 R44, desc[UR6][R76.64] ;  /* 0x000000064c2cb981 */ /* 0x000f62000c1e1d00 */
[----:B------:R-:W-:Y:S01]  /*4d0d0*/  @!P2 IMAD.WIDE.U32 R78, R81, 0x10, R22 ;  /* 0x00000010514ea825 */ /* 0x000fe200078e0016 */
[----:B------:R-:W-:Y:S02]  /*4d0e0*/  CS2R R66, SRZ ;  /* 0x0000000000427805 */ /* 0x000fe4000001ff00 */
[----:B------:R-:W-:Y:S01]  /*4d0f0*/  CS2R R64, SRZ ;  /* 0x0000000000407805 */ /* 0x000fe2000001ff00 */
[----:B------:R-:W-:Y:S01]  /*4d100*/  @!P1 IMAD.WIDE.U32 R82, R87, 0x10, R26 ;  /* 0x0000001057529825 */ /* 0x000fe200078e001a */
[----:B------:R1:W5:Y:S01]  /*4d110*/  @!P2 LDG.E.128 R40, desc[UR6][R78.64] ;  /* 0x000000064e28a981 */ /* 0x000362000c1e1d00 */
[----:B------:R-:W-:-:S02]  /*4d120*/  CS2R R34, SRZ ;  /* 0x0000000000227805 */ /* 0x000fc4000001ff00 */
[----:B---3--:R-:W-:Y:S01]  /*4d130*/  @!P6 IMAD.WIDE.U32 R6, R9, 0x10, R30 ;  /* 0x000000100906e825 */ /* 0x008fe200078e001e */
[----:B------:R-:W-:Y:S02]  /*4d140*/  CS2R R30, SRZ ;  /* 0x00000000001e7805 */ /* 0x000fe4000001ff00 */
[----:B------:R-:W-:Y:S02]  /*4d150*/  CS2R R26, SRZ ;  /* 0x00000000001a7805 */ /* 0x000fe4000001ff00 */
[----:B------:R-:W-:Y:S01]  /*4d160*/  CS2R R22, SRZ ;  /* 0x0000000000167805 */ /* 0x000fe2000001ff00 */
[----:B------:R-:W-:Y:S01]  /*4d170*/  @!P4 IMAD.WIDE.U32 R16, R39, 0x10, R16 ;  /* 0x000000102710c825 */ /* 0x000fe200078e0010 */
[----:B------:R-:W-:Y:S02]  /*4d180*/  CS2R R38, SRZ ;  /* 0x0000000000267805 */ /* 0x000fe4000001ff00 */
[----:B------:R-:W-:Y:S02]  /*4d190*/  CS2R R20, SRZ ;  /* 0x0000000000147805 */ /* 0x000fe4000001ff00 */
[----:B0-----:R-:W-:Y:S01]  /*4d1a0*/  CS2R R14, SRZ ;  /* 0x00000000000e7805 */ /* 0x001fe2000001ff00 */
[----:B------:R-:W-:Y:S01]  /*4d1b0*/  @!P2 IMAD.WIDE.U32 R80, R81, 0x10, R24 ;  /* 0x000000105150a825 */ /* 0x000fe200078e0018 */
[----:B------:R-:W-:-:S02]  /*4d1c0*/  CS2R R24, SRZ ;  /* 0x0000000000187805 */ /* 0x000fc4000001ff00 */
[----:B------:R-:W-:Y:S02]  /*4d1d0*/  CS2R R12, SRZ ;  /* 0x00000000000c7805 */ /* 0x000fe4000001ff00 */
[----:B-1----:R-:W-:Y:S01]  /*4d1e0*/  CS2R R78, SRZ ;  /* 0x00000000004e7805 */ /* 0x002fe2000001ff00 */
[----:B------:R-:W-:Y:S01]  /*4d1f0*/  @!P1 IMAD.WIDE.U32 R86, R87, 0x10, R28 ;  /* 0x0000001057569825 */ /* 0x000fe200078e001c */
[----:B------:R-:W-:Y:S02]  /*4d200*/  CS2R R28, SRZ ;  /* 0x00000000001c7805 */ /* 0x000fe4000001ff00 */
[----:B------:R-:W-:Y:S01]  /*4d210*/  CS2R R76, SRZ ;  /* 0x00000000004c7805 */ /* 0x000fe2000001ff00 */
[----:B------:R-:W5:Y:S01]  /*4d220*/  @!P5 LDG.E.128 R64, desc[UR6][R10.64] ;  /* 0x000000060a40d981 */ /* 0x000f62000c1e1d00 */
[----:B------:R-:W-:Y:S01]  /*4d230*/  @!P6 IMAD.WIDE.U32 R8, R9, 0x10, R32 ;  /* 0x000000100908e825 */ /* 0x000fe200078e0020 */
[----:B------:R-:W-:Y:S02]  /*4d240*/  CS2R R32, SRZ ;  /* 0x0000000000207805 */ /* 0x000fe4000001ff00 */
[----:B------:R-:W5:Y:S01]  /*4d250*/  @!P1 LDG.E.128 R28, desc[UR6][R86.64] ;  /* 0x00000006561c9981 */ /* 0x000f62000c1e1d00 */
[----:B------:R-:W-:-:S03]  /*4d260*/  @!P0 IMAD.WIDE.U32 R2, R37, 0x10, R2 ;  /* 0x0000001025028825 */ /* 0x000fc600078e0002 */
[----:B------:R-:W5:Y:S01]  /*4d270*/  @!P1 LDG.E.128 R32, desc[UR6][R82.64] ;  /* 0x0000000652209981 */ /* 0x000f62000c1e1d00 */
[----:B------:R-:W-:Y:S01]  /*4d280*/  @!P0 IMAD.WIDE.U32 R4, R37, 0x10, R4 ;  /* 0x0000001025048825 */ /* 0x000fe200078e0004 */
[----:B------:R-:W-:Y:S02]  /*4d290*/  CS2R R36, SRZ ;  /* 0x0000000000247805 */ /* 0x000fe4000001ff00 */
[----:B------:R-:W5:Y:S04]  /*4d2a0*/  @!P6 LDG.E.128 R24, desc[UR6][R6.64] ;  /* 0x000000060618e981 */ /* 0x000f68000c1e1d00 */
[----:B------:R-:W5:Y:S04]  /*4d2b0*/  @!P2 LDG.E.128 R36, desc[UR6][R80.64] ;  /* 0x000000065024a981 */ /* 0x000f68000c1e1d00 */
[----:B------:R-:W5:Y:S04]  /*4d2c0*/  @!P6 LDG.E.128 R20, desc[UR6][R8.64] ;  /* 0x000000060814e981 */ /* 0x000f68000c1e1d00 */
[----:B------:R-:W5:Y:S04]  /*4d2d0*/  @!P0 LDG.E.128 R12, desc[UR6][R2.64] ;  /* 0x00000006020c8981 */ /* 0x000f68000c1e1d00 */
[----:B------:R-:W5:Y:S01]  /*4d2e0*/  @!P0 LDG.E.128 R76, desc[UR6][R4.64] ;  /* 0x00000006044c8981 */ /* 0x000f62000c1e1d00 */
[----:B------:R-:W-:-:S02]  /*4d2f0*/  CS2R R54, SRZ ;  /* 0x0000000000367805 */ /* 0x000fc4000001ff00 */
[----:B------:R-:W-:Y:S02]  /*4d300*/  CS2R R52, SRZ ;  /* 0x0000000000347805 */ /* 0x000fe4000001ff00 */
[----:B------:R-:W-:Y:S02]  /*4d310*/  CS2R R50, SRZ ;  /* 0x0000000000327805 */ /* 0x000fe4000001ff00 */
[----:B------:R-:W-:Y:S01]  /*4d320*/  CS2R R48, SRZ ;  /* 0x0000000000307805 */ /* 0x000fe2000001ff00 */
[----:B------:R-:W-:Y:S01]  /*4d330*/  BSSY B1, `(.L_x_49035) ;  /* 0x000099f000017945 */ /* 0x000fe20003800000 */
[----:B------:R0:W5:Y:S04]  /*4d340*/  @!P4 LDG.E.128 R52, desc[UR6][R16.64] ;  /* 0x000000061034c981 */ /* 0x000168000c1e1d00 */
[----:B------:R1:W5:Y:S01]  /*4d350*/  @!P3 LDG.E.128 R48, desc[UR6][R18.64] ;  /* 0x000000061230b981 */ /* 0x000362000c1e1d00 */
[----:B0-----:R-:W-:-:S02]  /*4d360*/  CS2R R16, SRZ ;  /* 0x0000000000107805 */ /* 0x001fc4000001ff00 */
[----:B-1----:R-:W-:Y:S01]  /*4d370*/  CS2R R18, SRZ ;  /* 0x0000000000127805 */ /* 0x002fe2000001ff00 */
        /* <DEDUP_REMOVED lines=119> */
.L_x_49044:
        /* <DEDUP_REMOVED lines=23> */
.L_x_49047:
[----:B------:R-:W-:Y:S05]  /*4dc60*/  BSYNC B4 ;  /* 0x0000000000047941 */ /* 0x000fea0003800000 */
.L_x_49046:
        /* <DEDUP_REMOVED lines=29> */
.L_x_49045:
[----:B------:R-:W-:Y:S05]  /*4de40*/  BSYNC B3 ;  /* 0x0000000000037941 */ /* 0x000fea0003800000 */
.L_x_49043:
        /* <DEDUP_REMOVED lines=22> */
.L_x_49049:
[----:B------:R-:W-:Y:S05]  /*4dfb0*/  BSYNC B3 ;  /* 0x0000000000037941 */ /* 0x000fea0003800000 */
.L_x_49048:
        /* <DEDUP_REMOVED lines=82> */
.L_x_49051:
[----:B------:R-:W-:-:S04]  /*4e4e0*/  ISETP.GE.AND P0, PT, R13, RZ, PT ;  /* 0x000000ff0d00720c */ /* 0x000fc80003f06270 */
[----:B------:R-:W-:Y:S02]  /*4e4f0*/  FSEL R2, RZ, 3.37028055040000000000e+12, P0 ;  /* 0x54442d18ff027808 */ /* 0x000fe40000000000 */
[----:B------:R-:W-:-:S07]  /*4e500*/  FSEL R3, RZ, 2.1426990032196044922, P0 ;  /* 0x400921fbff037808 */ /* 0x000fce0000000000 */
.L_x_49052:
[----:B------:R-:W-:Y:S05]  /*4e510*/  BSYNC B0 ;  /* 0x0000000000007941 */ /* 0x000fea0003800000 */
.L_x_49050:
[----:B------:R-:W-:Y:S01]  /*4e520*/  DADD R12, |R12|, |R14| ;  /* 0x000000000c0c7229 */ /* 0x000fe2000000060e */
[----:B------:R-:W-:Y:S01]  /*4e530*/  LOP3.LUT R15, R3, 0x80000000, R15, 0xb8, !PT ;  /* 0x80000000030f7812 */ /* 0x000fe200078eb80f */
[----:B------:R-:W-:-:S06]  /*4e540*/  DMUL R10, R10, 0.5 ;  /* 0x3fe000000a0a7828 */ /* 0x000fcc0000000000 */
[----:B------:R-:W-:-:S06]  /*4e550*/  DSETP.GTU.AND P0, PT, |R12|, +INF , PT ;  /* 0x7ff000000c00742a */ /* 0x000fcc0003f0c200 */
[----:B------:R-:W-:Y:S02]  /*4e560*/  FSEL R2, R12, R2, P0 ;  /* 0x000000020c027208 */ /* 0x000fe40000000000 */
[----:B------:R-:W-:Y:S01]  /*4e570*/  FSEL R3, R13, R15, P0 ;  /* 0x0000000f0d037208 */ /* 0x000fe20000000000 */
[----:B------:R-:W-:Y:S06]  /*4e580*/  BRA `(.L_x_49053) ;  /* 0x0000006400947947 */ /* 0x000fec0003800000 */
.L_x_49042:
        /* <DEDUP_REMOVED lines=101> */
.L_x_49056:
[----:B------:R-:W-:Y:S05]  /*4ebe0*/  BSYNC B0 ;  /* 0x0000000000007941 */ /* 0x000fea0003800000 */
.L_x_49055:
        /* <DEDUP_REMOVED lines=9> */
.L_x_49058:
[----:B------:R-:W-:Y:S05]  /*4ec80*/  BSYNC B3 ;  /* 0x0000000000037941 */ /* 0x000fea0003800000 */
.L_x_49057:
        /* <DEDUP_REMOVED lines=82> */
.L_x_49060:
[----:B------:R-:W-:-:S04]  /*4f1b0*/  ISETP.GE.AND P0, PT, R13, RZ, PT ;  /* 0x000000ff0d00720c */ /* 0x000fc80003f06270 */
[----:B------:R-:W-:Y:S02]  /*4f1c0*/  FSEL R2, RZ, 3.37028055040000000000e+12, P0 ;  /* 0x54442d18ff027808 */ /* 0x000fe40000000000 */
[----:B------:R-:W-:-:S07]  /*4f1d0*/  FSEL R3, RZ, 2.1426990032196044922, P0 ;  /* 0x400921fbff037808 */ /* 0x000fce0000000000 */
.L_x_49061:
[----:B------:R-:W-:Y:S05]  /*4f1e0*/  BSYNC B0 ;  /* 0x0000000000007941 */ /* 0x000fea0003800000 */
.L_x_49059:
[----:B------:R-:W-:Y:S01]  /*4f1f0*/  DADD R12, |R12|, |R14| ;  /* 0x000000000c0c7229 */ /* 0x000fe2000000060e */
[----:B------:R-:W-:Y:S01]  /*4f200*/  LOP3.LUT R15, R3, 0x80000000, R15, 0xb8, !PT ;  /* 0x80000000030f7812 */ /* 0x000fe200078eb80f */
[----:B------:R-:W-:-:S06]  /*4f210*/  DMUL R10, R10, 0.5 ;  /* 0x3fe000000a0a7828 */ /* 0x000fcc0000000000 */
[----:B------:R-:W-:-:S06]  /*4f220*/  DSETP.GTU.AND P0, PT, |R12|, +INF , PT ;  /* 0x7ff000000c00742a */ /* 0x000fcc0003f0c200 */
[----:B------:R-:W-:Y:S02]  /*4f230*/  FSEL R2, R12, R2, P0 ;  /* 0x000000020c027208 */ /* 0x000fe40000000000 */
[----:B------:R-:W-:Y:S01]  /*4f240*/  FSEL R3, R13, R15, P0 ;  /* 0x0000000f0d037208 */ /* 0x000fe20000000000 */
[----:B------:R-:W-:Y:S06]  /*4f250*/  BRA `(.L_x_49053) ;  /* 0x0000005800607947 */ /* 0x000fec0003800000 */
.L_x_49054:
        /* <DEDUP_REMOVED lines=28> */
.L_x_49063:
        /* <DEDUP_REMOVED lines=76> */
.L_x_49062:
        /* <DEDUP_REMOVED lines=99> */
.L_x_49065:
        /* <DEDUP_REMOVED lines=23> */
.L_x_49068:
[----:B------:R-:W-:Y:S05]  /*50080*/  BSYNC B4 ;  /* 0x0000000000047941 */ /* 0x000fea0003800000 */
.L_x_49067:
        /* <DEDUP_REMOVED lines=29> */
.L_x_49066:
[----:B------:R-:W-:Y:S05]  /*50260*/  BSYNC B3 ;  /* 0x0000000000037941 */ /* 0x000fea0003800000 */
.L_x_49064:
        /* <DEDUP_REMOVED lines=29> */
.L_x_49070:
[----:B------:R-:W-:Y:S05]  /*50440*/  BSYNC B3 ;  /* 0x0000000000037941 */ /* 0x000fea0003800000 */
.L_x_49069:
        /* <DEDUP_REMOVED lines=83> */
.L_x_49072:
[----:B------:R-:W-:-:S04]  /*50980*/  ISETP.GE.AND P0, PT, R13, RZ, PT ;  /* 0x000000ff0d00720c */ /* 0x000fc80003f06270 */
[----:B------:R-:W-:Y:S02]  /*50990*/  FSEL R2, RZ, 3.37028055040000000000e+12, P0 ;  /* 0x54442d18ff027808 */ /* 0x000fe40000000000 */
[----:B------:R-:W-:-:S07]  /*509a0*/  FSEL R3, RZ, 2.1426990032196044922, P0 ;  /* 0x400921fbff037808 */ /* 0x000fce0000000000 */
.L_x_49073:
[----:B------:R-:W-:Y:S05]  /*509b0*/  BSYNC B0 ;  /* 0x0000000000007941 */ /* 0x000fea0003800000 */
.L_x_49071:
[----:B------:R-:W-:Y:S01]  /*509c0*/  DADD R12, |R12|, |R14| ;  /* 0x000000000c0c7229 */ /* 0x000fe2000000060e */
[----:B------:R-:W-:Y:S01]  /*509d0*/  LOP3.LUT R15, R3, 0x80000000, R15, 0xb8, !PT ;  /* 0x80000000030f7812 */ /* 0x000fe200078eb80f */
[----:B------:R-:W-:-:S06]  /*509e0*/  DMUL R10, R16, 0.5 ;  /* 0x3fe00000100a7828 */ /* 0x000fcc0000000000 */
[----:B------:R-:W-:-:S06]  /*509f0*/  DSETP.GTU.AND P0, PT, |R12|, +INF , PT ;  /* 0x7ff000000c00742a */ /* 0x000fcc0003f0c200 */
[----:B------:R-:W-:Y:S02]  /*50a00*/  FSEL R2, R12, R2, P0 ;  /* 0x000000020c027208 */ /* 0x000fe40000000000 */
[----:B------:R-:W-:Y:S01]  /*50a10*/  FSEL R3, R13, R15, P0 ;  /* 0x0000000f0d037208 */ /* 0x000fe20000000000 */
[----:B------:R-:W-:Y:S06]  /*50a20*/  BRA `(.L_x_49053) ;  /* 0x00000040006c7947 */ /* 0x000fec0003800000 */
.L_x_49041:
        /* <DEDUP_REMOVED lines=135> */
.L_x_49075:
[----:B------:R-:W-:Y:S05]  /*512a0*/  BSYNC B0 ;  /* 0x0000000000007941 */ /* 0x000fea0003800000 */
.L_x_49074:
        /* <DEDUP_REMOVED lines=9> */
.L_x_49077:
[----:B------:R-:W-:Y:S05]  /*51340*/  BSYNC B3 ;  /* 0x0000000000037941 */ /* 0x000fea0003800000 */
.L_x_49076:
        /* <DEDUP_REMOVED lines=82> */
.L_x_49079:
[----:B------:R-:W-:-:S04]  /*51870*/  ISETP.GE.AND P0, PT, R13, RZ, PT ;  /* 0x000000ff0d00720c */ /* 0x000fc80003f06270 */
[----:B------:R-:W-:Y:S02]  /*51880*/  FSEL R2, RZ, 3.37028055040000000000e+12, P0 ;  /* 0x54442d18ff027808 */ /* 0x000fe40000000000 */
[----:B------:R-:W-:-:S07]  /*51890*/  FSEL R3, RZ, 2.1426990032196044922, P0 ;  /* 0x400921fbff037808 */ /* 0x000fce0000000000 */
.L_x_49080:
[----:B------:R-:W-:Y:S05]  /*518a0*/  BSYNC B0 ;  /* 0x0000000000007941 */ /* 0x000fea0003800000 */
.L_x_49078:
[----:B------:R-:W-:Y:S01]  /*518b0*/  DADD R12, |R12|, |R14| ;  /* 0x000000000c0c7229 */ /* 0x000fe2000000060e */
[----:B------:R-:W-:-:S07]  /*518c0*/  LOP3.LUT R15, R3, 0x80000000, R15, 0xb8, !PT ;  /* 0x80000000030f7812 */ /* 0x000fce00078eb80f */
[----:B------:R-:W-:-:S06]  /*518d0*/  DSETP.GTU.AND P0, PT, |R12|, +INF , PT ;  /* 0x7ff000000c00742a */ /* 0x000fcc0003f0c200 */
[----:B------:R-:W-:Y:S02]  /*518e0*/  FSEL R2, R12, R2, P0 ;  /* 0x000000020c027208 */ /* 0x000fe40000000000 */
[----:B------:R-:W-:Y:S01]  /*518f0*/  FSEL R3, R13, R15, P0 ;  /* 0x0000000f0d037208 */ /* 0x000fe20000000000 */
[----:B------:R-:W-:Y:S06]  /*51900*/  BRA `(.L_x_49053) ;  /* 0x0000003000b47947 */ /* 0x000fec0003800000 */
.L_x_49040:
        /* <DEDUP_REMOVED lines=92> */
.L_x_49083:
        /* <DEDUP_REMOVED lines=23> */
.L_x_49086:
[----:B------:R-:W-:Y:S05]  /*52040*/  BSYNC B4 ;  /* 0x0000000000047941 */ /* 0x000fea0003800000 */
.L_x_49085:
        /* <DEDUP_REMOVED lines=29> */
.L_x_49084:
[----:B------:R-:W-:Y:S05]  /*52220*/  BSYNC B3 ;  /* 0x0000000000037941 */ /* 0x000fea0003800000 */
.L_x_49082:
        /* <DEDUP_REMOVED lines=83> */
.L_x_49081:
        /* <DEDUP_REMOVED lines=85> */
.L_x_49039:
        /* <DEDUP_REMOVED lines=24> */
.L_x_49088:
[----:B------:R-:W-:Y:S05]  /*52e30*/  BSYNC B3 ;  /* 0x0000000000037941 */ /* 0x000fea0003800000 */
.L_x_49087:
        /* <DEDUP_REMOVED lines=25> */
.L_x_49090:
[----:B------:R-:W-:Y:S05]  /*52fd0*/  BSYNC B3 ;  /* 0x0000000000037941 */ /* 0x000fea0003800000 */
.L_x_49089:
        /* <DEDUP_REMOVED lines=136> */
.L_x_49092:
[----:B------:R-:W-:Y:S05]  /*53860*/  BSYNC B0 ;  /* 0x0000000000007941 */ /* 0x000fea0003800000 */
.L_x_49091:
        /* <DEDUP_REMOVED lines=9> */
.L_x_49094:
[----:B------:R-:W-:Y:S05]  /*53900*/  BSYNC B3 ;  /* 0x0000000000037941 */ /* 0x000fea0003800000 */
.L_x_49093:
        /* <DEDUP_REMOVED lines=82> */
.L_x_49096:
[----:B------:R-:W-:-:S04]  /*53e30*/  ISETP.GE.AND P0, PT, R13, RZ, PT ;  /* 0x000000ff0d00720c */ /* 0x000fc80003f06270 */
[----:B------:R-:W-:Y:S02]  /*53e40*/  FSEL R2, RZ, 3.37028055040000000000e+12, P0 ;  /* 0x54442d18ff027808 */ /* 0x000fe40000000000 */
[----:B------:R-:W-:-:S07]  /*53e50*/  FSEL R3, RZ, 2.1426990032196044922, P0 ;  /* 0x400921fbff037808 */ /* 0x000fce0000000000 */
.L_x_49097:
[----:B------:R-:W-:Y:S05]  /*53e60*/  BSYNC B0 ;  /* 0x0000000000007941 */ /* 0x000fea0003800000 */
.L_x_49095:
[----:B------:R-:W-:Y:S01]  /*53e70*/  DADD R12, |R12|, |R14| ;  /* 0x000000000c0c7229 */ /* 0x000fe2000000060e */
[----:B------:R-:W-:Y:S01]  /*53e80*/  LOP3.LUT R15, R3, 0x80000000, R15, 0xb8, !PT ;  /* 0x80000000030f7812 */ /* 0x000fe200078eb80f */
[----:B------:R-:W-:-:S06]  /*53e90*/  DADD R10, R10, 1 ;  /* 0x3ff000000a0a7429 */ /* 0x000fcc0000000000 */
[----:B------:R-:W-:-:S06]  /*53ea0*/  DSETP.GTU.AND P0, PT, |R12|, +INF , PT ;  /* 0x7ff000000c00742a */ /* 0x000fcc0003f0c200 */
[----:B------:R-:W-:Y:S02]  /*53eb0*/  FSEL R2, R12, R2, P0 ;  /* 0x000000020c027208 */ /* 0x000fe40000000000 */
[----:B------:R-:W-:Y:S01]  /*53ec0*/  FSEL R3, R13, R15, P0 ;  /* 0x0000000f0d037208 */ /* 0x000fe20000000000 */
[----:B------:R-:W-:Y:S06]  /*53ed0*/  BRA `(.L_x_49053) ;  /* 0x0000000c00407947 */ /* 0x000fec0003800000 */
.L_x_49038:
        /* <DEDUP_REMOVED lines=108> */
.L_x_49099:
[----:B------:R-:W-:Y:S05]  /*545a0*/  BSYNC B0 ;  /* 0x0000000000007941 */ /* 0x000fea0003800000 */
.L_x_49098:
        /* <DEDUP_REMOVED lines=8> */
.L_x_49101:
[----:B------:R-:W-:Y:S05]  /*54630*/  BSYNC B3 ;  /* 0x0000000000037941 */ /* 0x000fea0003800000 */
.L_x_49100:
        /* <DEDUP_REMOVED lines=82> */
.L_x_49103:
[----:B------:R-:W-:Y:S02]  /*54b60*/  FSEL R2, RZ, 3.37028055040000000000e+12, P2 ;  /* 0x54442d18ff027808 */ /* 0x000fe40001000000 */
[----:B------:R-:W-:-:S07]  /*54b70*/  FSEL R3, RZ, 2.1426990032196044922, P2 ;  /* 0x400921fbff037808 */ /* 0x000fce0001000000 */
.L_x_49104:
[----:B------:R-:W-:Y:S05]  /*54b80*/  BSYNC B0 ;  /* 0x0000000000007941 */ /* 0x000fea0003800000 */
.L_x_49102:
[----:B------:R-:W-:Y:S01]  /*54b90*/  DADD R12, |R12|, |R14| ;  /* 0x000000000c0c7229 */ /* 0x000fe2000000060e */
[----:B------:R-:W-:-:S07]  /*54ba0*/  LOP3.LUT R15, R3, 0x80000000, R15, 0xb8, !PT ;  /* 0x80000000030f7812 */ /* 0x000fce00078eb80f */
[----:B------:R-:W-:-:S06]  /*54bb0*/  DSETP.GTU.AND P0, PT, |R12|, +INF , PT ;  /* 0x7ff000000c00742a */ /* 0x000fcc0003f0c200 */
[----:B------:R-:W-:Y:S02]  /*54bc0*/  FSEL R2, R12, R2, P0 ;  /* 0x000000020c027208 */ /* 0x000fe40000000000 */
[----:B------:R-:W-:-:S07]  /*54bd0*/  FSEL R3, R13, R15, P0 ;  /* 0x0000000f0d037208 */ /* 0x000fce0000000000 */
.L_x_49053:
[----:B------:R-:W-:Y:S05]  /*54be0*/  BSYNC B2 ;  /* 0x0000000000027941 */ /* 0x000fea0003800000 */
.L_x_49037:
        /* <DEDUP_REMOVED lines=74> */
.L_x_49110:
[----:B------:R-:W-:Y:S05]  /*55090*/  BSYNC B0 ;  /* 0x0000000000007941 */ /* 0x000fea0003800000 */
.L_x_49109:
        /* <DEDUP_REMOVED lines=23> */
.L_x_49112:
[----:B------:R-:W-:Y:S01]  /*55210*/  DMUL R2, RZ, R8 ;  /* 0x00000008ff027228 */ /* 0x000fe20000000000 */
[----:B------:R-:W-:-:S10]  /*55220*/  IMAD.MOV.U32 R4, RZ, RZ, RZ ;  /* 0x000000ffff047224 */ /* 0x000fd400078e00ff */
.L_x_49113:
[----:B------:R-:W-:Y:S05]  /*55230*/  BSYNC B2 ;  /* 0x0000000000027941 */ /* 0x000fea0003800000 */
.L_x_49111:
        /* <DEDUP_REMOVED lines=47> */
.L_x_49115:
[----:B------:R-:W-:Y:S01]  /*55530*/  DMUL R2, RZ, R8 ;  /* 0x00000008ff027228 */ /* 0x000fe20000000000 */
[----:B------:R-:W-:-:S10]  /*55540*/  IMAD.MOV.U32 R14, RZ, RZ, RZ ;  /* 0x000000ffff0e7224 */ /* 0x000fd400078e00ff */
.L_x_49116:
[----:B------:R-:W-:Y:S05]  /*55550*/  BSYNC B2 ;  /* 0x0000000000027941 */ /* 0x000fea0003800000 */
.L_x_49114:
        /* <DEDUP_REMOVED lines=25> */
.L_x_49108:
        /* <DEDUP_REMOVED lines=62> */
.L_x_49118:
[----:B------:R-:W-:Y:S05]  /*55ad0*/  BSYNC B0 ;  /* 0x0000000000007941 */ /* 0x000fea0003800000 */
.L_x_49117:
        /* <DEDUP_REMOVED lines=23> */
.L_x_49120:
[----:B------:R-:W-:Y:S01]  /*55c50*/  DMUL R2, RZ, R8 ;  /* 0x00000008ff027228 */ /* 0x000fe20000000000 */
[----:B------:R-:W-:-:S10]  /*55c60*/  IMAD.MOV.U32 R4, RZ, RZ, RZ ;  /* 0x000000ffff047224 */ /* 0x000fd400078e00ff */
.L_x_49121:
[----:B------:R-:W-:Y:S05]  /*55c70*/  BSYNC B2 ;  /* 0x0000000000027941 */ /* 0x000fea0003800000 */
.L_x_49119:
        /* <DEDUP_REMOVED lines=47> */
.L_x_49123:
[----:B------:R-:W-:Y:S01]  /*55f70*/  DMUL R2, RZ, R8 ;  /* 0x00000008ff027228 */ /* 0x000fe20000000000 */
[----:B------:R-:W-:-:S10]  /*55f80*/  IMAD.MOV.U32 R14, RZ, RZ, RZ ;  /* 0x000000ffff0e7224 */ /* 0x000fd400078e00ff */
.L_x_49124:
[----:B------:R-:W-:Y:S05]  /*55f90*/  BSYNC B2 ;  /* 0x0000000000027941 */ /* 0x000fea0003800000 */
.L_x_49122:
        /* <DEDUP_REMOVED lines=39> */
.L_x_49107:
        /* <DEDUP_REMOVED lines=11> */
.L_x_49125:
[----:B------:R-:W-:-:S10]  /*562c0*/  DADD R16, R8, -R8 ;  /* 0x0000000008107229 */ /* 0x000fd40000000808 */
[----:B------:R-:W-:Y:S02]  /*562d0*/  IMAD.MOV.U32 R18, RZ, RZ, R16 ;  /* 0x000000ffff127224 */ /* 0x000fe400078e0010 */
[----:B------:R-:W-:Y:S01]  /*562e0*/  IMAD.MOV.U32 R19, RZ, RZ, R17 ;  /* 0x000000ffff137224 */ /* 0x000fe200078e0011 */
[----:B------:R-:W-:Y:S06]  /*562f0*/  BRA `(.L_x_49036) ;  /* 0x0000000800887947 */ /* 0x000fec0003800000 */
.L_x_49106:
        /* <DEDUP_REMOVED lines=24> */
.L_x_49127:
[----:B------:R-:W-:Y:S01]  /*56480*/  DMUL R2, RZ, R8 ;  /* 0x00000008ff027228 */ /* 0x000fe20000000000 */
[----:B------:R-:W-:-:S10]  /*56490*/  IMAD.MOV.U32 R4, RZ, RZ, RZ ;  /* 0x000000ffff047224 */ /* 0x000fd400078e00ff */
.L_x_49128:
[----:B------:R-:W-:Y:S05]  /*564a0*/  BSYNC B2 ;  /* 0x0000000000027941 */ /* 0x000fea0003800000 */
.L_x_49126:
        /* <DEDUP_REMOVED lines=47> */
.L_x_49130:
[----:B------:R-:W-:Y:S01]  /*567a0*/  DMUL R2, RZ, R8 ;  /* 0x00000008ff027228 */ /* 0x000fe20000000000 */
[----:B------:R-:W-:-:S10]  /*567b0*/  IMAD.MOV.U32 R10, RZ, RZ, RZ ;  /* 0x000000ffff0a7224 */ /* 0x000fd400078e00ff */
.L_x_49131:
[----:B------:R-:W-:Y:S05]  /*567c0*/  BSYNC B2 ;  /* 0x0000000000027941 */ /* 0x000fea0003800000 */
.L_x_49129:
        /* <DEDUP_REMOVED lines=24> */
.L_x_49105:
        /* <DEDUP_REMOVED lines=58> */
.L_x_49133:
[----:B------:R-:W-:Y:S05]  /*56cf0*/  BSYNC B0 ;  /* 0x0000000000007941 */ /* 0x000fea0003800000 */
.L_x_49132:
[----:B------:R-:W-:Y:S02]  /*56d00*/  IMAD.MOV.U32 R18, RZ, RZ, R8 ;  /* 0x000000ffff127224 */ /* 0x000fe400078e0008 */
[----:B------:R-:W-:-:S07]  /*56d10*/  IMAD.MOV.U32 R19, RZ, RZ, R9 ;  /* 0x000000ffff137224 */ /* 0x000fce00078e0009 */
.L_x_49036:
[----:B------:R-:W-:Y:S05]  /*56d20*/  BSYNC B1 ;  /* 0x0000000000017941 */ /* 0x000fea0003800000 */
.L_x_49035:
[----:B------:R-:W0:Y:S01]  /*56d30*/  S2R R9, SR_TID.X ;  /* 0x0000000000097919 */ /* 0x000e220000002100 */
        /* <DEDUP_REMOVED lines=124> */
.L_x_49143:
        /* <DEDUP_REMOVED lines=23> */
.L_x_49146:
[----:B------:R-:W-:Y:S05]  /*57670*/  BSYNC B4 ;  /* 0x0000000000047941 */ /* 0x000fea0003800000 */
.L_x_49145:
        /* <DEDUP_REMOVED lines=29> */
.L_x_49144:
[----:B------:R-:W-:Y:S05]  /*57850*/  BSYNC B3 ;  /* 0x0000000000037941 */ /* 0x000fea0003800000 */
.L_x_49142:
        /* <DEDUP_REMOVED lines=22> */
.L_x_49148:
[----:B------:R-:W-:Y:S05]  /*579c0*/  BSYNC B3 ;  /* 0x0000000000037941 */ /* 0x000fea0003800000 */
.L_x_49147:
        /* <DEDUP_REMOVED lines=82> */
.L_x_49150:
[----:B------:R-:W-:-:S04]  /*57ef0*/  ISETP.GE.AND P0, PT, R69, RZ, PT ;  /* 0x000000ff4500720c */ /* 0x000fc80003f06270 */
[----:B------:R-:W-:Y:S02]  /*57f00*/  FSEL R2, RZ, 3.37028055040000000000e+12, P0 ;  /* 0x54442d18ff027808 */ /* 0x000fe40000000000 */
[----:B------:R-:W-:-:S07]  /*57f10*/  FSEL R3, RZ, 2.1426990032196044922, P0 ;  /* 0x400921fbff037808 */ /* 0x000fce0000000000 */
.L_x_49151:
[----:B------:R-:W-:Y:S05]  /*57f20*/  BSYNC B0 ;  /* 0x0000000000007941 */ /* 0x000fea0003800000 */
.L_x_49149:
[----:B------:R-:W-:Y:S01]  /*57f30*/  DADD R68, |R68|, |R70| ;  /* 0x0000000044447229 */ /* 0x000fe20000000646 */
[----:B------:R-:W-:Y:S01]  /*57f40*/  LOP3.LUT R71, R3, 0x80000000, R71, 0xb8, !PT ;  /* 0x8000000003477812 */ /* 0x000fe200078eb847 */
[----:B------:R-:W-:-:S06]  /*57f50*/  DMUL R12, R12, 0.5 ;  /* 0x3fe000000c0c7828 */ /* 0x000fcc0000000000 */
[----:B------:R-:W-:-:S06]  /*57f60*/  DSETP.GTU.AND P0, PT, |R68|, +INF , PT ;  /* 0x7ff000004400742a */ /* 0x000fcc0003f0c200 */
[----:B------:R-:W-:Y:S02]  /*57f70*/  FSEL R2, R68, R2, P0 ;  /* 0x0000000244027208 */ /* 0x000fe40000000000 */
[----:B------:R-:W-:Y:S01]  /*57f80*/  FSEL R3, R69, R71, P0 ;  /* 0x0000004745037208 */ /* 0x000fe20000000000 */
[----:B------:R-:W-:Y:S06]  /*57f90*/  BRA `(.L_x_49152) ;  /* 0x0000006400707947 */ /* 0x000fec0003800000 */
.L_x_49141:
        /* <DEDUP_REMOVED lines=99> */
.L_x_49155:
[----:B------:R-:W-:Y:S05]  /*585d0*/  BSYNC B0 ;  /* 0x0000000000007941 */ /* 0x000fea0003800000 */
.L_x_49154:
        /* <DEDUP_REMOVED lines=9> */
.L_x_49157:
[----:B------:R-:W-:Y:S05]  /*58670*/  BSYNC B3 ;  /* 0x0000000000037941 */ /* 0x000fea0003800000 */
.L_x_49156:
        /* <DEDUP_REMOVED lines=82> */
.L_x_49159:
[----:B------:R-:W-:-:S04]  /*58ba0*/  ISETP.GE.AND P0, PT, R69, RZ, PT ;  /* 0x000000ff4500720c */ /* 0x000fc80003f06270 */
[----:B------:R-:W-:Y:S02]  /*58bb0*/  FSEL R2, RZ, 3.37028055040000000000e+12, P0 ;  /* 0x54442d18ff027808 */ /* 0x000fe40000000000 */
[----:B------:R-:W-:-:S07]  /*58bc0*/  FSEL R3, RZ, 2.1426990032196044922, P0 ;  /* 0x400921fbff037808 */ /* 0x000fce0000000000 */
.L_x_49160:
[----:B------:R-:W-:Y:S05]  /*58bd0*/  BSYNC B0 ;  /* 0x0000000000007941 */ /* 0x000fea0003800000 */
.L_x_49158:
[----:B------:R-:W-:Y:S01]  /*58be0*/  DADD R68, |R68|, |R70| ;  /* 0x0000000044447229 */ /* 0x000fe20000000646 */
[----:B------:R-:W-:Y:S01]  /*58bf0*/  LOP3.LUT R71, R3, 0x80000000, R71, 0xb8, !PT ;  /* 0x8000000003477812 */ /* 0x000fe200078eb847 */
[----:B------:R-:W-:-:S06]  /*58c00*/  DMUL R12, R12, 0.5 ;  /* 0x3fe000000c0c7828 */ /* 0x000fcc0000000000 */
[----:B------:R-:W-:-:S06]  /*58c10*/  DSETP.GTU.AND P0, PT, |R68|, +INF , PT ;  /* 0x7ff000004400742a */ /* 0x000fcc0003f0c200 */
[----:B------:R-:W-:Y:S02]  /*58c20*/  FSEL R2, R68, R2, P0 ;  /* 0x0000000244027208 */ /* 0x000fe40000000000 */
[----:B------:R-:W-:Y:S01]  /*58c30*/  FSEL R3, R69, R71, P0 ;  /* 0x0000004745037208 */ /* 0x000fe20000000000 */
[----:B------:R-:W-:Y:S06]  /*58c40*/  BRA `(.L_x_49152) ;  /* 0x0000005800447947 */ /* 0x000fec0003800000 */
.L_x_49153:
        /* <DEDUP_REMOVED lines=28> */
.L_x_49162:
        /* <DEDUP_REMOVED lines=78> */
.L_x_49161:
        /* <DEDUP_REMOVED lines=99> */
.L_x_49164:
        /* <DEDUP_REMOVED lines=23> */
.L_x_49167:
[----:B------:R-:W-:Y:S05]  /*59a90*/  BSYNC B4 ;  /* 0x0000000000047941 */ /* 0x000fea0003800000 */
.L_x_49166:
        /* <DEDUP_REMOVED lines=29> */
.L_x_49165:
[----:B------:R-:W-:Y:S05]  /*59c70*/  BSYNC B3 ;  /* 0x0000000000037941 */ /* 0x000fea0003800000 */
.L_x_49163:
        /* <DEDUP_REMOVED lines=22> */
.L_x_49169:
[----:B------:R-:W-:Y:S05]  /*59de0*/  BSYNC B3 ;  /* 0x0000000000037941 */ /* 0x000fea0003800000 */
.L_x_49168:
        /* <DEDUP_REMOVED lines=82> */
.L_x_49171:
[----:B------:R-:W-:-:S04]  /*5a310*/  ISETP.GE.AND P0, PT, R69, RZ, PT ;  /* 0x000000ff4500720c */ /* 0x000fc80003f06270 */
[----:B------:R-:W-:Y:S02]  /*5a320*/  FSEL R2, RZ, 3.37028055040000000000e+12, P0 ;  /* 0x54442d18ff027808 */ /* 0x000fe40000000000 */
[----:B------:R-:W-:-:S07]  /*5a330*/  FSEL R3, RZ, 2.1426990032196044922, P0 ;  /* 0x400921fbff037808 */ /* 0x000fce0000000000 */
.L_x_49172:
[----:B------:R-:W-:Y:S05]  /*5a340*/  BSYNC B0 ;  /* 0x0000000000007941 */ /* 0x000fea0003800000 */
.L_x_49170:
[----:B------:R-:W-:Y:S01]  /*5a350*/  DADD R68, |R68|, |R70| ;  /* 0x0000000044447229 */ /* 0x000fe20000000646 */
[----:B------:R-:W-:Y:S01]  /*5a360*/  LOP3.LUT R71, R3, 0x80000000, R71, 0xb8, !PT ;  /* 0x8000000003477812 */ /* 0x000fe200078eb847 */
[----:B------:R-:W-:-:S06]  /*5a370*/  DMUL R12, R12, 0.5 ;  /* 0x3fe000000c0c7828 */ /* 0x000fcc0000000000 */
[----:B------:R-:W-:-:S06]  /*5a380*/  DSETP.GTU.AND P0, PT, |R68|, +INF , PT ;  /* 0x7ff000004400742a */ /* 0x000fcc0003f0c200 */
[----:B------:R-:W-:Y:S02]  /*5a390*/  FSEL R2, R68, R2, P0 ;  /* 0x0000000244027208 */ /* 0x000fe40000000000 */
[----:B------:R-:W-:Y:S01]  /*5a3a0*/  FSEL R3, R69, R71, P0 ;  /* 0x0000004745037208 */ /* 0x000fe20000000000 */
[----:B------:R-:W-:Y:S06]  /*5a3b0*/  BRA `(.L_x_49152) ;  /* 0x0000004000687947 */ /* 0x000fec0003800000 */
.L_x_49140:
        /* <DEDUP_REMOVED lines=135> */
.L_x_49174:
[----:B------:R-:W-:Y:S05]  /*5ac30*/  BSYNC B0 ;  /* 0x0000000000007941 */ /* 0x000fea0003800000 */
.L_x_49173:
        /* <DEDUP_REMOVED lines=9> */
.L_x_49176:
[----:B------:R-:W-:Y:S05]  /*5acd0*/  BSYNC B3 ;  /* 0x0000000000037941 */ /* 0x000fea0003800000 */
.L_x_49175:
        /* <DEDUP_REMOVED lines=82> */
.L_x_49178:
[----:B------:R-:W-:-:S04]  /*5b200*/  ISETP.GE.AND P0, PT, R69, RZ, PT ;  /* 0x000000ff4500720c */ /* 0x000fc80003f06270 */
[----:B------:R-:W-:Y:S02]  /*5b210*/  FSEL R2, RZ, 3.37028055040000000000e+12, P0 ;  /* 0x54442d18ff027808 */ /* 0x000fe40000000000 */
[----:B------:R-:W-:-:S07]  /*5b220*/  FSEL R3, RZ, 2.1426990032196044922, P0 ;  /* 0x400921fbff037808 */ /* 0x000fce0000000000 */
.L_x_49179:
[----:B------:R-:W-:Y:S05]  /*5b230*/  BSYNC B0 ;  /* 0x0000000000007941 */ /* 0x000fea0003800000 */
.L_x_49177:
[----:B------:R-:W-:Y:S01]  /*5b240*/  DADD R68, |R68|, |R70| ;  /* 0x0000000044447229 */ /* 0x000fe20000000646 */
[----:B------:R-:W-:-:S07]  /*5b250*/  LOP3.LUT R71, R3, 0x80000000, R71, 0xb8, !PT ;  /* 0x8000000003477812 */ /* 0x000fce00078eb847 */
[----:B------:R-:W-:-:S06]  /*5b260*/  DSETP.GTU.AND P0, PT, |R68|, +INF , PT ;  /* 0x7ff000004400742a */ /* 0x000fcc0003f0c200 */
[----:B------:R-:W-:Y:S02]  /*5b270*/  FSEL R2, R68, R2, P0 ;  /* 0x0000000244027208 */ /* 0x000fe40000000000 */
[----:B------:R-:W-:Y:S01]  /*5b280*/  FSEL R3, R69, R71, P0 ;  /* 0x0000004745037208 */ /* 0x000fe20000000000 */
[----:B------:R-:W-:Y:S06]  /*5b290*/  BRA `(.L_x_49152) ;  /* 0x0000003000b07947 */ /* 0x000fec0003800000 */
.L_x_49139:
        /* <DEDUP_REMOVED lines=92> */
.L_x_49182:
        /* <DEDUP_REMOVED lines=23> */
.L_x_49185:
[----:B------:R-:W-:Y:S05]  /*5b9d0*/  BSYNC B4 ;  /* 0x0000000000047941 */ /* 0x000fea0003800000 */
.L_x_49184:
        /* <DEDUP_REMOVED lines=29> */
.L_x_49183:
[----:B------:R-:W-:Y:S05]  /*5bbb0*/  BSYNC B3 ;  /* 0x0000000000037941 */ /* 0x000fea0003800000 */
.L_x_49181:
        /* <DEDUP_REMOVED lines=83> */
.L_x_49180:
        /* <DEDUP_REMOVED lines=80> */
[----:B------:R-:W-:Y:S01]  /*5c5f0*/  LOP3.LUT R71, R5, 0x80000000, R71, 0xb8, !PT ;  /* 0x8000000005477812 */ /* 0x000fe200078eb847 */
[----:B------:R-:W-:Y:S01]  /*5c600*/  DMUL R12, R10, R12 ;  /* 0x0000000c0a0c7228 */ /* 0x000fe20000000000 */
[----:B------:R-:W-:Y:S02]  /*5c610*/  FSEL R2, R68, R3, P1 ;  /* 0x0000000344027208 */ /* 0x000fe40000800000 */
[----:B------:R-:W-:Y:S01]  /*5c620*/  FSEL R3, R69, R71, P1 ;  /* 0x0000004745037208 */ /* 0x000fe20000800000 */
[----:B------:R-:W-:Y:S07]  /*5c630*/  BRA `(.L_x_49152) ;  /* 0x0000001c00c87947 */ /* 0x000fee0003800000 */
.L_x_49138:
        /* <DEDUP_REMOVED lines=24> */
.L_x_49187:
[----:B------:R-:W-:Y:S05]  /*5c7c0*/  BSYNC B3 ;  /* 0x0000000000037941 */ /* 0x000fea0003800000 */
.L_x_49186:
        /* <DEDUP_REMOVED lines=25> */
.L_x_49189:
[----:B------:R-:W-:Y:S05]  /*5c960*/  BSYNC B3 ;  /* 0x0000000000037941 */ /* 0x000fea0003800000 */
.L_x_49188:
        /* <DEDUP_REMOVED lines=135> */
.L_x_49191:
[----:B------:R-:W-:Y:S05]  /*5d1e0*/  BSYNC B0 ;  /* 0x0000000000007941 */ /* 0x000fea0003800000 */
.L_x_49190:
        /* <DEDUP_REMOVED lines=9> */
.L_x_49193:
[----:B------:R-:W-:Y:S05]  /*5d280*/  BSYNC B3 ;  /* 0x0000000000037941 */ /* 0x000fea0003800000 */
.L_x_49192:
        /* <DEDUP_REMOVED lines=82> */
.L_x_49195:
[----:B------:R-:W-:-:S04]  /*5d7b0*/  ISETP.GE.AND P0, PT, R69, RZ, PT ;  /* 0x000000ff4500720c */ /* 0x000fc80003f06270 */
[----:B------:R-:W-:Y:S02]  /*5d7c0*/  FSEL R2, RZ, 3.37028055040000000000e+12, P0 ;  /* 0x54442d18ff027808 */ /* 0x000fe40000000000 */
[----:B------:R-:W-:-:S07]  /*5d7d0*/  FSEL R3, RZ, 2.1426990032196044922, P0 ;  /* 0x400921fbff037808 */ /* 0x000fce0000000000 */
.L_x_49196:
[----:B------:R-:W-:Y:S05]  /*5d7e0*/  BSYNC B0 ;  /* 0x0000000000007941 */ /* 0x000fea0003800000 */
.L_x_49194:
[----:B------:R-:W-:Y:S01]  /*5d7f0*/  DADD R68, |R68|, |R70| ;  /* 0x0000000044447229 */ /* 0x000fe20000000646 */
[----:B------:R-:W-:Y:S01]  /*5d800*/  LOP3.LUT R71, R3, 0x80000000, R71, 0xb8, !PT ;  /* 0x8000000003477812 */ /* 0x000fe200078eb847 */
[----:B------:R-:W-:-:S06]  /*5d810*/  DADD R12, R12, 1 ;  /* 0x3ff000000c0c7429 */ /* 0x000fcc0000000000 */
[----:B------:R-:W-:-:S06]  /*5d820*/  DSETP.GTU.AND P0, PT, |R68|, +INF , PT ;  /* 0x7ff000004400742a */ /* 0x000fcc0003f0c200 */
[----:B------:R-:W-:Y:S02]  /*5d830*/  FSEL R2, R68, R2, P0 ;  /* 0x0000000244027208 */ /* 0x000fe40000000000 */
[----:B------:R-:W-:Y:S01]  /*5d840*/  FSEL R3, R69, R71, P0 ;  /* 0x0000004745037208 */ /* 0x000fe20000000000 */
[----:B------:R-:W-:Y:S06]  /*5d850*/  BRA `(.L_x_49152) ;  /* 0x0000000c00407947 */ /* 0x000fec0003800000 */
.L_x_49137:
        /* <DEDUP_REMOVED lines=108> */
.L_x_49198:
[----:B------:R-:W-:Y:S05]  /*5df20*/  BSYNC B0 ;  /* 0x0000000000007941 */ /* 0x000fea0003800000 */
.L_x_49197:
        /* <DEDUP_REMOVED lines=8> */
.L_x_49200:
[----:B------:R-:W-:Y:S05]  /*5dfb0*/  BSYNC B3 ;  /* 0x0000000000037941 */ /* 0x000fea0003800000 */
.L_x_49199:
        /* <DEDUP_REMOVED lines=82> */
.L_x_49202:
[----:B------:R-:W-:Y:S02]  /*5e4e0*/  FSEL R2, RZ, 3.37028055040000000000e+12, P2 ;  /* 0x54442d18ff027808 */ /* 0x000fe40001000000 */
[----:B------:R-:W-:-:S07]  /*5e4f0*/  FSEL R3, RZ, 2.1426990032196044922, P2 ;  /* 0x400921fbff037808 */ /* 0x000fce0001000000 */
.L_x_49203:
[----:B------:R-:W-:Y:S05]  /*5e500*/  BSYNC B0 ;  /* 0x0000000000007941 */ /* 0x000fea0003800000 */
.L_x_49201:
[----:B------:R-:W-:Y:S01]  /*5e510*/  DADD R68, |R68|, |R70| ;  /* 0x0000000044447229 */ /* 0x000fe20000000646 */
[----:B------:R-:W-:-:S07]  /*5e520*/  LOP3.LUT R71, R3, 0x80000000, R71, 0xb8, !PT ;  /* 0x8000000003477812 */ /* 0x000fce00078eb847 */
[----:B------:R-:W-:-:S06]  /*5e530*/  DSETP.GTU.AND P0, PT, |R68|, +INF , PT ;  /* 0x7ff000004400742a */ /* 0x000fcc0003f0c200 */
[----:B------:R-:W-:Y:S02]  /*5e540*/  FSEL R2, R68, R2, P0 ;  /* 0x0000000244027208 */ /* 0x000fe40000000000 */
[----:B------:R-:W-:-:S07]  /*5e550*/  FSEL R3, R69, R71, P0 ;  /* 0x0000004745037208 */ /* 0x000fce0000000000 */
.L_x_49152:
[----:B------:R-:W-:Y:S05]  /*5e560*/  BSYNC B2 ;  /* 0x0000000000027941 */ /* 0x000fea0003800000 */
.L_x_49136:
        /* <DEDUP_REMOVED lines=74> */
.L_x_49209:
[----:B------:R-:W-:Y:S05]  /*5ea10*/  BSYNC B0 ;  /* 0x0000000000007941 */ /* 0x000fea0003800000 */
.L_x_49208:
        /* <DEDUP_REMOVED lines=23> */
.L_x_49211:
[----:B------:R-:W-:Y:S01]  /*5eb90*/  DMUL R2, RZ, R10 ;  /* 0x0000000aff027228 */ /* 0x000fe20000000000 */
[----:B------:R-:W-:-:S10]  /*5eba0*/  IMAD.MOV.U32 R4, RZ, RZ, RZ ;  /* 0x000000ffff047224 */ /* 0x000fd400078e00ff */
.L_x_49212:
[----:B------:R-:W-:Y:S05]  /*5ebb0*/  BSYNC B2 ;  /* 0x0000000000027941 */ /* 0x000fea0003800000 */
.L_x_49210:
        /* <DEDUP_REMOVED lines=47> */
.L_x_49214:
[----:B------:R-:W-:Y:S01]  /*5eeb0*/  DMUL R2, RZ, R10 ;  /* 0x0000000aff027228 */ /* 0x000fe20000000000 */
[----:B------:R-:W-:-:S10]  /*5eec0*/  IMAD.MOV.U32 R8, RZ, RZ, RZ ;  /* 0x000000ffff087224 */ /* 0x000fd400078e00ff */
.L_x_49215:
[----:B------:R-:W-:Y:S05]  /*5eed0*/  BSYNC B2 ;  /* 0x0000000000027941 */ /* 0x000fea0003800000 */
.L_x_49213:
        /* <DEDUP_REMOVED lines=25> */
.L_x_49207:
        /* <DEDUP_REMOVED lines=62> */
.L_x_49217:
[----:B------:R-:W-:Y:S05]  /*5f450*/  BSYNC B0 ;  /* 0x0000000000007941 */ /* 0x000fea0003800000 */
.L_x_49216:
        /* <DEDUP_REMOVED lines=23> */
.L_x_49219:
[----:B------:R-:W-:Y:S01]  /*5f5d0*/  DMUL R2, RZ, R10 ;  /* 0x0000000aff027228 */ /* 0x000fe20000000000 */
[----:B------:R-:W-:-:S10]  /*5f5e0*/  IMAD.MOV.U32 R4, RZ, RZ, RZ ;  /* 0x000000ffff047224 */ /* 0x000fd400078e00ff */
.L_x_49220:
[----:B------:R-:W-:Y:S05]  /*5f5f0*/  BSYNC B2 ;  /* 0x0000000000027941 */ /* 0x000fea0003800000 */
.L_x_49218:
        /* <DEDUP_REMOVED lines=47> */
.L_x_49222:
[----:B------:R-:W-:Y:S01]  /*5f8f0*/  DMUL R2, RZ, R10 ;  /* 0x0000000aff027228 */ /* 0x000fe20000000000 */
[----:B------:R-:W-:-:S10]  /*5f900*/  IMAD.MOV.U32 R8, RZ, RZ, RZ ;  /* 0x000000ffff087224 */ /* 0x000fd400078e00ff */
.L_x_49223:
[----:B------:R-:W-:Y:S05]  /*5f910*/  BSYNC B2 ;  /* 0x0000000000027941 */ /* 0x000fea0003800000 */
.L_x_49221:
        /* <DEDUP_REMOVED lines=39> */
.L_x_49206:
        /* <DEDUP_REMOVED lines=11> */
.L_x_49224:
[----:B------:R-:W-:-:S10]  /*5fc40*/  DADD R12, R10, -R10 ;  /* 0x000000000a0c7229 */ /* 0x000fd4000000080a */
[----:B------:R-:W-:Y:S02]  /*5fc50*/  IMAD.MOV.U32 R14, RZ, RZ, R12 ;  /* 0x000000ffff0e7224 */ /* 0x000fe400078e000c */
[----:B------:R-:W-:Y:S01]  /*5fc60*/  IMAD.MOV.U32 R15, RZ, RZ, R13 ;  /* 0x000000ffff0f7224 */ /* 0x000fe200078e000d */
[----:B------:R-:W-:Y:S06]  /*5fc70*/  BRA `(.L_x_49135) ;  /* 0x0000000800887947 */ /* 0x000fec0003800000 */
.L_x_49205:
        /* <DEDUP_REMOVED lines=24> */
.L_x_49226:
[----:B------:R-:W-:Y:S01]  /*5fe00*/  DMUL R2, RZ, R10 ;  /* 0x0000000aff027228 */ /* 0x000fe20000000000 */
[----:B------:R-:W-:-:S10]  /*5fe10*/  IMAD.MOV.U32 R4, RZ, RZ, RZ ;  /* 0x000000ffff047224 */ /* 0x000fd400078e00ff */
.L_x_49227:
[----:B------:R-:W-:Y:S05]  /*5fe20*/  BSYNC B2 ;  /* 0x0000000000027941 */ /* 0x000fea0003800000 */
.L_x_49225:
        /* <DEDUP_REMOVED lines=47> */
.L_x_49229:
[----:B------:R-:W-:Y:S01]  /*60120*/  DMUL R2, RZ, R10 ;  /* 0x0000000aff027228 */ /* 0x000fe20000000000 */
[----:B------:R-:W-:-:S10]  /*60130*/  IMAD.MOV.U32 R8, RZ, RZ, RZ ;  /* 0x000000ffff087224 */ /* 0x000fd400078e00ff */
.L_x_49230:
[----:B------:R-:W-:Y:S05]  /*60140*/  BSYNC B2 ;  /* 0x0000000000027941 */ /* 0x000fea0003800000 */
.L_x_49228:
        /* <DEDUP_REMOVED lines=24> */
.L_x_49204:
        /* <DEDUP_REMOVED lines=58> */
.L_x_49232:
[----:B------:R-:W-:Y:S05]  /*60670*/  BSYNC B0 ;  /* 0x0000000000007941 */ /* 0x000fea0003800000 */
.L_x_49231:
[----:B------:R-:W-:Y:S02]  /*60680*/  IMAD.MOV.U32 R14, RZ, RZ, R10 ;  /* 0x000000ffff0e7224 */ /* 0x000fe400078e000a */
[----:B------:R-:W-:-:S07]  /*60690*/  IMAD.MOV.U32 R15, RZ, RZ, R11 ;  /* 0x000000ffff0f7224 */ /* 0x000fce00078e000b */
.L_x_49135:
[----:B------:R-:W-:Y:S05]  /*606a0*/  BSYNC B1 ;  /* 0x0000000000017941 */ /* 0x000fea0003800000 */
.L_x_49134:
        /* <DEDUP_REMOVED lines=125> */
.L_x_49242:
        /* <DEDUP_REMOVED lines=23> */
.L_x_49245:
[----:B------:R-:W-:Y:S05]  /*60ff0*/  BSYNC B4 ;  /* 0x0000000000047941 */ /* 0x000fea0003800000 */
.L_x_49244:
        /* <DEDUP_REMOVED lines=29> */
.L_x_49243:
[----:B------:R-:W-:Y:S05]  /*611d0*/  BSYNC B3 ;  /* 0x0000000000037941 */ /* 0x000fea0003800000 */
.L_x_49241:
        /* <DEDUP_REMOVED lines=22> */
.L_x_49247:
[----:B------:R-:W-:Y:S05]  /*61340*/  BSYNC B3 ;  /* 0x0000000000037941 */ /* 0x000fea0003800000 */
.L_x_49246:
        /* <DEDUP_REMOVED lines=82> */
.L_x_49249:
[----:B------:R-:W-:-:S04]  /*61870*/  ISETP.GE.AND P0, PT, R65, RZ, PT ;  /* 0x000000ff4100720c */ /* 0x000fc80003f06270 */
[----:B------:R-:W-:Y:S02]  /*61880*/  FSEL R2, RZ, 3.37028055040000000000e+12, P0 ;  /* 0x54442d18ff027808 */ /* 0x000fe40000000000 */
[----:B------:R-:W-:-:S07]  /*61890*/  FSEL R3, RZ, 2.1426990032196044922, P0 ;  /* 0x400921fbff037808 */ /* 0x000fce0000000000 */
.L_x_49250:
[----:B------:R-:W-:Y:S05]  /*618a0*/  BSYNC B0 ;  /* 0x0000000000007941 */ /* 0x000fea0003800000 */
.L_x_49248:
[----:B------:R-:W-:Y:S01]  /*618b0*/  DADD R64, |R64|, |R66| ;  /* 0x0000000040407229 */ /* 0x000fe20000000642 */
[----:B------:R-:W-:Y:S01]  /*618c0*/  LOP3.LUT R67, R3, 0x80000000, R67, 0xb8, !PT ;  /* 0x8000000003437812 */ /* 0x000fe200078eb843 */
[----:B------:R-:W-:-:S06]  /*618d0*/  DMUL R68, R68, 0.5 ;  /* 0x3fe0000044447828 */ /* 0x000fcc0000000000 */
[----:B------:R-:W-:-:S06]  /*618e0*/  DSETP.GTU.AND P0, PT, |R64|, +INF , PT ;  /* 0x7ff000004000742a */ /* 0x000fcc0003f0c200 */
[----:B------:R-:W-:Y:S02]  /*618f0*/  FSEL R2, R64, R2, P0 ;  /* 0x0000000240027208 */ /* 0x000fe40000000000 */
[----:B------:R-:W-:Y:S01]  /*61900*/  FSEL R3, R65, R67, P0 ;  /* 0x0000004341037208 */ /* 0x000fe20000000000 */
[----:B------:R-:W-:Y:S06]  /*61910*/  BRA `(.L_x_49251) ;  /* 0x0000006400747947 */ /* 0x000fec0003800000 */
.L_x_49240:
        /* <DEDUP_REMOVED lines=99> */
.L_x_49254:
[----:B------:R-:W-:Y:S05]  /*61f50*/  BSYNC B0 ;  /* 0x0000000000007941 */ /* 0x000fea0003800000 */
.L_x_49253:
        /* <DEDUP_REMOVED lines=9> */
.L_x_49256:
[----:B------:R-:W-:Y:S05]  /*61ff0*/  BSYNC B3 ;  /* 0x0000000000037941 */ /* 0x000fea0003800000 */
.L_x_49255:
        /* <DEDUP_REMOVED lines=82> */
.L_x_49258:
[----:B------:R-:W-:-:S04]  /*62520*/  ISETP.GE.AND P0, PT, R65, RZ, PT ;  /* 0x000000ff4100720c */ /* 0x000fc80003f06270 */
[----:B------:R-:W-:Y:S02]  /*62530*/  FSEL R2, RZ, 3.37028055040000000000e+12, P0 ;  /* 0x54442d18ff027808 */ /* 0x000fe40000000000 */
[----:B------:R-:W-:-:S07]  /*62540*/  FSEL R3, RZ, 2.1426990032196044922, P0 ;  /* 0x400921fbff037808 */ /* 0x000fce0000000000 */
.L_x_49259:
[----:B------:R-:W-:Y:S05]  /*62550*/  BSYNC B0 ;  /* 0x0000000000007941 */ /* 0x000fea0003800000 */
.L_x_49257:
[----:B------:R-:W-:Y:S01]  /*62560*/  DADD R64, |R64|, |R66| ;  /* 0x0000000040407229 */ /* 0x000fe20000000642 */
[----:B------:R-:W-:Y:S01]  /*62570*/  LOP3.LUT R67, R3, 0x80000000, R67, 0xb8, !PT ;  /* 0x8000000003437812 */ /* 0x000fe200078eb843 */
[----:B------:R-:W-:-:S06]  /*62580*/  DMUL R68, R68, 0.5 ;  /* 0x3fe0000044447828 */ /* 0x000fcc0000000000 */
[----:B------:R-:W-:-:S06]  /*62590*/  DSETP.GTU.AND P0, PT, |R64|, +INF , PT ;  /* 0x7ff000004000742a */ /* 0x000fcc0003f0c200 */
[----:B------:R-:W-:Y:S02]  /*625a0*/  FSEL R2, R64, R2, P0 ;  /* 0x0000000240027208 */ /* 0x000fe40000000000 */
[----:B------:R-:W-:Y:S01]  /*625b0*/  FSEL R3, R65, R67, P0 ;  /* 0x0000004341037208 */ /* 0x000fe20000000000 */
[----:B------:R-:W-:Y:S06]  /*625c0*/  BRA `(.L_x_49251) ;  /* 0x0000005800487947 */ /* 0x000fec0003800000 */
.L_x_49252:
        /* <DEDUP_REMOVED lines=23> */
[----:B------:R-:W-:Y:S02]  /*62740*/  DMUL R2, R72, R2 ;  /* 0x0000000248027228 */ /* 0x000fe40000000000 */
[----:B------:R-:W-:Y:S02]  /*62750*/  DMUL R68, R92, R96 ;  /* 0x000000605c447228 */ /* 0x000fe40000000000 */
[----:B------:R-:W-:-:S02]  /*62760*/  DMUL R78, R78, R78 ;  /* 0x0000004e4e4e7228 */ /* 0x000fc40000000000 */
[----:B------:R-:W-:Y:S02]  /*62770*/  DMUL R72, R72, R72 ;  /* 0x0000004848487228 */ /* 0x000fe40000000000 */
[----:B------:R-:W-:-:S11]  /*62780*/  DMUL R92, R92, R92 ;  /* 0x0000005c5c5c7228 */ /* 0x000fd60000000000 */
.L_x_49261:
        /* <DEDUP_REMOVED lines=79> */
.L_x_49260:
        /* <DEDUP_REMOVED lines=99> */
.L_x_49263:
        /* <DEDUP_REMOVED lines=23> */
.L_x_49266:
[----:B------:R-:W-:Y:S05]  /*63420*/  BSYNC B4 ;  /* 0x0000000000047941 */ /* 0x000fea0003800000 */
.L_x_49265:
        /* <DEDUP_REMOVED lines=29> */
.L_x_49264:
[----:B------:R-:W-:Y:S05]  /*63600*/  BSYNC B3 ;  /* 0x0000000000037941 */ /* 0x000fea0003800000 */
.L_x_49262:
        /* <DEDUP_REMOVED lines=22> */
.L_x_49268:
[----:B------:R-:W-:Y:S05]  /*63770*/  BSYNC B3 ;  /* 0x0000000000037941 */ /* 0x000fea0003800000 */
.L_x_49267:
        /* <DEDUP_REMOVED lines=82> */
.L_x_49270:
[----:B------:R-:W-:-:S04]  /*63ca0*/  ISETP.GE.AND P0, PT, R65, RZ, PT ;  /* 0x000000ff4100720c */ /* 0x000fc80003f06270 */
[----:B------:R-:W-:Y:S02]  /*63cb0*/  FSEL R2, RZ, 3.37028055040000000000e+12, P0 ;  /* 0x54442d18ff027808 */ /* 0x000fe40000000000 */
[----:B------:R-:W-:-:S07]  /*63cc0*/  FSEL R3, RZ, 2.1426990032196044922, P0 ;  /* 0x400921fbff037808 */ /* 0x000fce0000000000 */
.L_x_49271:
[----:B------:R-:W-:Y:S05]  /*63cd0*/  BSYNC B0 ;  /* 0x0000000000007941 */ /* 0x000fea0003800000 */
.L_x_49269:
[----:B------:R-:W-:Y:S01]  /*63ce0*/  DADD R64, |R64|, |R66| ;  /* 0x0000000040407229 */ /* 0x000fe20000000642 */
[----:B------:R-:W-:Y:S01]  /*63cf0*/  LOP3.LUT R67, R3, 0x80000000, R67, 0xb8, !PT ;  /* 0x8000000003437812 */ /* 0x000fe200078eb843 */
[----:B------:R-:W-:-:S06]  /*63d00*/  DMUL R68, R68, 0.5 ;  /* 0x3fe0000044447828 */ /* 0x000fcc0000000000 */
[----:B------:R-:W-:-:S06]  /*63d10*/  DSETP.GTU.AND P0, PT, |R64|, +INF , PT ;  /* 0x7ff000004000742a */ /* 0x000fcc0003f0c200 */
[----:B------:R-:W-:Y:S02]  /*63d20*/  FSEL R2, R64, R2, P0 ;  /* 0x0000000240027208 */ /* 0x000fe40000000000 */
[----:B------:R-:W-:Y:S01]  /*63d30*/  FSEL R3, R65, R67, P0 ;  /* 0x0000004341037208 */ /* 0x000fe20000000000 */
[----:B------:R-:W-:Y:S06]  /*63d40*/  BRA `(.L_x_49251) ;  /* 0x0000004000687947 */ /* 0x000fec0003800000 */
.L_x_49239:
        /* <DEDUP_REMOVED lines=135> */
.L_x_49273:
[----:B------:R-:W-:Y:S05]  /*645c0*/  BSYNC B0 ;  /* 0x0000000000007941 */ /* 0x000fea0003800000 */
.L_x_49272:
        /* <DEDUP_REMOVED lines=9> */
.L_x_49275:
[----:B------:R-:W-:Y:S05]  /*64660*/  BSYNC B3 ;  /* 0x0000000000037941 */ /* 0x000fea0003800000 */
.L_x_49274:
        /* <DEDUP_REMOVED lines=82> */
.L_x_49277:
[----:B------:R-:W-:-:S04]  /*64b90*/  ISETP.GE.AND P0, PT, R65, RZ, PT ;  /* 0x000000ff4100720c */ /* 0x000fc80003f06270 */
[----:B------:R-:W-:Y:S02]  /*64ba0*/  FSEL R2, RZ, 3.37028055040000000000e+12, P0 ;  /* 0x54442d18ff027808 */ /* 0x000fe40000000000 */
[----:B------:R-:W-:-:S07]  /*64bb0*/  FSEL R3, RZ, 2.1426990032196044922, P0 ;  /* 0x400921fbff037808 */ /* 0x000fce0000000000 */
.L_x_49278:
[----:B------:R-:W-:Y:S05]  /*64bc0*/  BSYNC B0 ;  /* 0x0000000000007941 */ /* 0x000fea0003800000 */
.L_x_49276:
[----:B------:R-:W-:Y:S01]  /*64bd0*/  DADD R64, |R64|, |R66| ;  /* 0x0000000040407229 */ /* 0x000fe20000000642 */
[----:B------:R-:W-:-:S07]  /*64be0*/  LOP3.LUT R67, R3, 0x80000000, R67, 0xb8, !PT ;  /* 0x8000000003437812 */ /* 0x000fce00078eb843 */
[----:B------:R-:W-:-:S06]  /*64bf0*/  DSETP.GTU.AND P0, PT, |R64|, +INF , PT ;  /* 0x7ff000004000742a */ /* 0x000fcc0003f0c200 */
[----:B------:R-:W-:Y:S02]  /*64c00*/  FSEL R2, R64, R2, P0 ;  /* 0x0000000240027208 */ /* 0x000fe40000000000 */
[----:B------:R-:W-:Y:S01]  /*64c10*/  FSEL R3, R65, R67, P0 ;  /* 0x0000004341037208 */ /* 0x000fe20000000000 */
[----:B------:R-:W-:Y:S06]  /*64c20*/  BRA `(.L_x_49251) ;  /* 0x0000003000b07947 */ /* 0x000fec0003800000 */
.L_x_49238:
        /* <DEDUP_REMOVED lines=92> */
.L_x_49281:
        /* <DEDUP_REMOVED lines=23> */
.L_x_49284:
[----:B------:R-:W-:Y:S05]  /*65360*/  BSYNC B4 ;  /* 0x0000000000047941 */ /* 0x000fea0003800000 */
.L_x_49283:
        /* <DEDUP_REMOVED lines=29> */
.L_x_49282:
[----:B------:R-:W-:Y:S05]  /*65540*/  BSYNC B3 ;  /* 0x0000000000037941 */ /* 0x000fea0003800000 */
.L_x_49280:
        /* <DEDUP_REMOVED lines=83> */
.L_x_49279:
        /* <DEDUP_REMOVED lines=85> */
.L_x_49237:
        /* <DEDUP_REMOVED lines=24> */
.L_x_49286:
[----:B------:R-:W-:Y:S05]  /*66150*/  BSYNC B3 ;  /* 0x0000000000037941 */ /* 0x000fea0003800000 */
.L_x_49285:
        /* <DEDUP_REMOVED lines=25> */
.L_x_49288:
[----:B------:R-:W-:Y:S05]  /*662f0*/  BSYNC B3 ;  /* 0x0000000000037941 */ /* 0x000fea0003800000 */
.L_x_49287:
        /* <DEDUP_REMOVED lines=135> */
.L_x_49290:
[----:B------:R-:W-:Y:S05]  /*66b70*/  BSYNC B0 ;  /* 0x0000000000007941 */ /* 0x000fea0003800000 */
.L_x_49289:
        /* <DEDUP_REMOVED lines=9> */
.L_x_49292:
[----:B------:R-:W-:Y:S05]  /*66c10*/  BSYNC B3 ;  /* 0x0000000000037941 */ /* 0x000fea0003800000 */
.L_x_49291:
        /* <DEDUP_REMOVED lines=82> */
.L_x_49294:
[----:B------:R-:W-:-:S04]  /*67140*/  ISETP.GE.AND P0, PT, R65, RZ, PT ;  /* 0x000000ff4100720c */ /* 0x000fc80003f06270 */
[----:B------:R-:W-:Y:S02]  /*67150*/  FSEL R2, RZ, 3.37028055040000000000e+12, P0 ;  /* 0x54442d18ff027808 */ /* 0x000fe40000000000 */
[----:B------:R-:W-:-:S07]  /*67160*/  FSEL R3, RZ, 2.1426990032196044922, P0 ;  /* 0x400921fbff037808 */ /* 0x000fce0000000000 */
.L_x_49295:
[----:B------:R-:W-:Y:S05]  /*67170*/  BSYNC B0 ;  /* 0x0000000000007941 */ /* 0x000fea0003800000 */
.L_x_49293:
[----:B------:R-:W-:Y:S01]  /*67180*/  DADD R64, |R64|, |R66| ;  /* 0x0000000040407229 */ /* 0x000fe20000000642 */
[----:B------:R-:W-:Y:S01]  /*67190*/  LOP3.LUT R67, R3, 0x80000000, R67, 0xb8, !PT ;  /* 0x8000000003437812 */ /* 0x000fe200078eb843 */
[----:B------:R-:W-:-:S06]  /*671a0*/  DADD R68, R68, 1 ;  /* 0x3ff0000044447429 */ /* 0x000fcc0000000000 */
[----:B------:R-:W-:-:S06]  /*671b0*/  DSETP.GTU.AND P0, PT, |R64|, +INF , PT ;  /* 0x7ff000004000742a */ /* 0x000fcc0003f0c200 */
[----:B------:R-:W-:Y:S02]  /*671c0*/  FSEL R2, R64, R2, P0 ;  /* 0x0000000240027208 */ /* 0x000fe40000000000 */
[----:B------:R-:W-:Y:S01]  /*671d0*/  FSEL R3, R65, R67, P0 ;  /* 0x0000004341037208 */ /* 0x000fe20000000000 */
[----:B------:R-:W-:Y:S06]  /*671e0*/  BRA `(.L_x_49251) ;  /* 0x0000000c00407947 */ /* 0x000fec0003800000 */
.L_x_49236:
        /* <DEDUP_REMOVED lines=108> */
.L_x_49297:
[----:B------:R-:W-:Y:S05]  /*678b0*/  BSYNC B0 ;  /* 0x0000000000007941 */ /* 0x000fea0003800000 */
.L_x_49296:
        /* <DEDUP_REMOVED lines=8> */
.L_x_49299:
[----:B------:R-:W-:Y:S05]  /*67940*/  BSYNC B3 ;  /* 0x0000000000037941 */ /* 0x000fea0003800000 */
.L_x_49298:
        /* <DEDUP_REMOVED lines=82> */
.L_x_49301:
[----:B------:R-:W-:Y:S02]  /*67e70*/  FSEL R2, RZ, 3.37028055040000000000e+12, P2 ;  /* 0x54442d18ff027808 */ /* 0x000fe40001000000 */
[----:B------:R-:W-:-:S07]  /*67e80*/  FSEL R3, RZ, 2.1426990032196044922, P2 ;  /* 0x400921fbff037808 */ /* 0x000fce0001000000 */
.L_x_49302:
[----:B------:R-:W-:Y:S05]  /*67e90*/  BSYNC B0 ;  /* 0x0000000000007941 */ /* 0x000fea0003800000 */
.L_x_49300:
[----:B------:R-:W-:Y:S01]  /*67ea0*/  DADD R64, |R64|, |R66| ;  /* 0x0000000040407229 */ /* 0x000fe20000000642 */
[----:B------:R-:W-:-:S07]  /*67eb0*/  LOP3.LUT R67, R3, 0x80000000, R67, 0xb8, !PT ;  /* 0x8000000003437812 */ /* 0x000fce00078eb843 */
[----:B------:R-:W-:-:S06]  /*67ec0*/  DSETP.GTU.AND P0, PT, |R64|, +INF , PT ;  /* 0x7ff000004000742a */ /* 0x000fcc0003f0c200 */
[----:B------:R-:W-:Y:S02]  /*67ed0*/  FSEL R2, R64, R2, P0 ;  /* 0x0000000240027208 */ /* 0x000fe40000000000 */
[----:B------:R-:W-:-:S07]  /*67ee0*/  FSEL R3, R65, R67, P0 ;  /* 0x0000004341037208 */ /* 0x000fce0000000000 */
.L_x_49251:
[----:B------:R-:W-:Y:S05]  /*67ef0*/  BSYNC B2 ;  /* 0x0000000000027941 */ /* 0x000fea0003800000 */
.L_x_49235:
        /* <DEDUP_REMOVED lines=74> */
.L_x_49308:
[----:B------:R-:W-:Y:S05]  /*683a0*/  BSYNC B0 ;  /* 0x0000000000007941 */ /* 0x000fea0003800000 */
.L_x_49307:
        /* <DEDUP_REMOVED lines=23> */
.L_x_49310:
[----:B------:R-:W-:Y:S01]  /*68520*/  DMUL R2, RZ, R10 ;  /* 0x0000000aff027228 */ /* 0x000fe20000000000 */
[----:B------:R-:W-:-:S10]  /*68530*/  IMAD.MOV.U32 R4, RZ, RZ, RZ ;  /* 0x000000ffff047224 */ /* 0x000fd400078e00ff */
.L_x_49311:
[----:B------:R-:W-:Y:S05]  /*68540*/  BSYNC B2 ;  /* 0x0000000000027941 */ /* 0x000fea0003800000 */
.L_x_49309:
        /* <DEDUP_REMOVED lines=47> */
.L_x_49313:
[----:B------:R-:W-:Y:S01]  /*68840*/  DMUL R2, RZ, R10 ;  /* 0x0000000aff027228 */ /* 0x000fe20000000000 */
[----:B------:R-:W-:-:S10]  /*68850*/  IMAD.MOV.U32 R8, RZ, RZ, RZ ;  /* 0x000000ffff087224 */ /* 0x000fd400078e00ff */
.L_x_49314:
[----:B------:R-:W-:Y:S05]  /*68860*/  BSYNC B2 ;  /* 0x0000000000027941 */ /* 0x000fea0003800000 */
.L_x_49312:
        /* <DEDUP_REMOVED lines=25> */
.L_x_49306:
        /* <DEDUP_REMOVED lines=62> */
.L_x_49316:
[----:B------:R-:W-:Y:S05]  /*68de0*/  BSYNC B0 ;  /* 0x0000000000007941 */ /* 0x000fea0003800000 */
.L_x_49315:
        /* <DEDUP_REMOVED lines=23> */
.L_x_49318:
[----:B------:R-:W-:Y:S01]  /*68f60*/  DMUL R2, RZ, R10 ;  /* 0x0000000aff027228 */ /* 0x000fe20000000000 */
[----:B------:R-:W-:-:S10]  /*68f70*/  IMAD.MOV.U32 R4, RZ, RZ, RZ ;  /* 0x000000ffff047224 */ /* 0x000fd400078e00ff */
.L_x_49319:
[----:B------:R-:W-:Y:S05]  /*68f80*/  BSYNC B2 ;  /* 0x0000000000027941 */ /* 0x000fea0003800000 */
.L_x_49317:
        /* <DEDUP_REMOVED lines=47> */
.L_x_49321:
[----:B------:R-:W-:Y:S01]  /*69280*/  DMUL R2, RZ, R10 ;  /* 0x0000000aff027228 */ /* 0x000fe20000000000 */
[----:B------:R-:W-:-:S10]  /*69290*/  IMAD.MOV.U32 R8, RZ, RZ, RZ ;  /* 0x000000ffff087224 */ /* 0x000fd400078e00ff */
.L_x_49322:
[----:B------:R-:W-:Y:S05]  /*692a0*/  BSYNC B2 ;  /* 0x0000000000027941 */ /* 0x000fea0003800000 */
.L_x_49320:
        /* <DEDUP_REMOVED lines=39> */
.L_x_49305:
        /* <DEDUP_REMOVED lines=11> */
.L_x_49323:
[----:B------:R-:W-:-:S10]  /*695d0*/  DADD R68, R10, -R10 ;  /* 0x000000000a447229 */ /* 0x000fd4000000080a */
[----:B------:R-:W-:Y:S02]  /*695e0*/  IMAD.MOV.U32 R70, RZ, RZ, R68 ;  /* 0x000000ffff467224 */ /* 0x000fe400078e0044 */
[----:B------:R-:W-:Y:S01]  /*695f0*/  IMAD.MOV.U32 R71, RZ, RZ, R69 ;  /* 0x000000ffff477224 */ /* 0x000fe200078e0045 */
[----:B------:R-:W-:Y:S06]  /*69600*/  BRA `(.L_x_49234) ;  /* 0x0000000800887947 */ /* 0x000fec0003800000 */
.L_x_49304:
        /* <DEDUP_REMOVED lines=24> */
.L_x_49325:
[----:B------:R-:W-:Y:S01]  /*69790*/  DMUL R2, RZ, R10 ;  /* 0x0000000aff027228 */ /* 0x000fe20000000000 */
[----:B------:R-:W-:-:S10]  /*697a0*/  IMAD.MOV.U32 R4, RZ, RZ, RZ ;  /* 0x000000ffff047224 */ /* 0x000fd400078e00ff */
.L_x_49326:
[----:B------:R-:W-:Y:S05]  /*697b0*/  BSYNC B2 ;  /* 0x0000000000027941 */ /* 0x000fea0003800000 */
.L_x_49324:
        /* <DEDUP_REMOVED lines=47> */
.L_x_49328:
[----:B------:R-:W-:Y:S01]  /*69ab0*/  DMUL R2, RZ, R10 ;  /* 0x0000000aff027228 */ /* 0x000fe20000000000 */
[----:B------:R-:W-:-:S10]  /*69ac0*/  IMAD.MOV.U32 R8, RZ, RZ, RZ ;  /* 0x000000ffff087224 */ /* 0x000fd400078e00ff */
.L_x_49329:
[----:B------:R-:W-:Y:S05]  /*69ad0*/  BSYNC B2 ;  /* 0x0000000000027941 */ /* 0x000fea0003800000 */
.L_x_49327:
        /* <DEDUP_REMOVED lines=24> */
.L_x_49303:
        /* <DEDUP_REMOVED lines=58> */
.L_x_49331:
[----:B------:R-:W-:Y:S05]  /*6a000*/  BSYNC B0 ;  /* 0x0000000000007941 */ /* 0x000fea0003800000 */
.L_x_49330:
[----:B------:R-:W-:Y:S02]  /*6a010*/  IMAD.MOV.U32 R70, RZ, RZ, R10 ;  /* 0x000000ffff467224 */ /* 0x000fe400078e000a */
[----:B------:R-:W-:-:S07]  /*6a020*/  IMAD.MOV.U32 R71, RZ, RZ, R11 ;  /* 0x000000ffff477224 */ /* 0x000fce00078e000b */
.L_x_49234:
[----:B------:R-:W-:Y:S05]  /*6a030*/  BSYNC B1 ;  /* 0x0000000000017941 */ /* 0x000fea0003800000 */
.L_x_49233:
        /* <DEDUP_REMOVED lines=123> */
.L_x_49341:
        /* <DEDUP_REMOVED lines=23> */
.L_x_49344:
[----:B------:R-:W-:Y:S05]  /*6a960*/  BSYNC B4 ;  /* 0x0000000000047941 */ /* 0x000fea0003800000 */
.L_x_49343:
        /* <DEDUP_REMOVED lines=29> */
.L_x_49342:
[----:B------:R-:W-:Y:S05]  /*6ab40*/  BSYNC B3 ;  /* 0x0000000000037941 */ /* 0x000fea0003800000 */
.L_x_49340:
        /* <DEDUP_REMOVED lines=22> */
.L_x_49346:
[----:B------:R-:W-:Y:S05]  /*6acb0*/  BSYNC B3 ;  /* 0x0000000000037941 */ /* 0x000fea0003800000 */
.L_x_49345:
        /* <DEDUP_REMOVED lines=82> */
.L_x_49348:
[----:B------:R-:W-:-:S04]  /*6b1e0*/  ISETP.GE.AND P0, PT, R57, RZ, PT ;  /* 0x000000ff3900720c */ /* 0x000fc80003f06270 */
[----:B------:R-:W-:Y:S02]  /*6b1f0*/  FSEL R2, RZ, 3.37028055040000000000e+12, P0 ;  /* 0x54442d18ff027808 */ /* 0x000fe40000000000 */
[----:B------:R-:W-:-:S07]  /*6b200*/  FSEL R3, RZ, 2.1426990032196044922, P0 ;  /* 0x400921fbff037808 */ /* 0x000fce0000000000 */
.L_x_49349:
[----:B------:R-:W-:Y:S05]  /*6b210*/  BSYNC B0 ;  /* 0x0000000000007941 */ /* 0x000fea0003800000 */
.L_x_49347:
[----:B------:R-:W-:Y:S01]  /*6b220*/  DADD R56, |R56|, |R58| ;  /* 0x0000000038387229 */ /* 0x000fe2000000063a */
[----:B------:R-:W-:Y:S01]  /*6b230*/  LOP3.LUT R59, R3, 0x80000000, R59, 0xb8, !PT ;  /* 0x80000000033b7812 */ /* 0x000fe200078eb83b */
[----:B------:R-:W-:-:S06]  /*6b240*/  DMUL R60, R60, 0.5 ;  /* 0x3fe000003c3c7828 */ /* 0x000fcc0000000000 */
[----:B------:R-:W-:-:S06]  /*6b250*/  DSETP.GTU.AND P0, PT, |R56|, +INF , PT ;  /* 0x7ff000003800742a */ /* 0x000fcc0003f0c200 */
[----:B------:R-:W-:Y:S02]  /*6b260*/  FSEL R2, R56, R2, P0 ;  /* 0x0000000238027208 */ /* 0x000fe40000000000 */
[----:B------:R-:W-:Y:S01]  /*6b270*/  FSEL R3, R57, R59, P0 ;  /* 0x0000003b39037208 */ /* 0x000fe20000000000 */
[----:B------:R-:W-:Y:S06]  /*6b280*/  BRA `(.L_x_49350) ;  /* 0x0000006400647947 */ /* 0x000fec0003800000 */
.L_x_49339:
        /* <DEDUP_REMOVED lines=99> */
.L_x_49353:
[----:B------:R-:W-:Y:S05]  /*6b8c0*/  BSYNC B0 ;  /* 0x0000000000007941 */ /* 0x000fea0003800000 */
.L_x_49352:
        /* <DEDUP_REMOVED lines=9> */
.L_x_49355:
[----:B------:R-:W-:Y:S05]  /*6b960*/  BSYNC B3 ;  /* 0x0000000000037941 */ /* 0x000fea0003800000 */
.L_x_49354:
        /* <DEDUP_REMOVED lines=82> */
.L_x_49357:
[----:B------:R-:W-:-:S04]  /*6be90*/  ISETP.GE.AND P0, PT, R57, RZ, PT ;  /* 0x000000ff3900720c */ /* 0x000fc80003f06270 */
[----:B------:R-:W-:Y:S02]  /*6bea0*/  FSEL R2, RZ, 3.37028055040000000000e+12, P0 ;  /* 0x54442d18ff027808 */ /* 0x000fe40000000000 */
[----:B------:R-:W-:-:S07]  /*6beb0*/  FSEL R3, RZ, 2.1426990032196044922, P0 ;  /* 0x400921fbff037808 */ /* 0x000fce0000000000 */
.L_x_49358:
[----:B------:R-:W-:Y:S05]  /*6bec0*/  BSYNC B0 ;  /* 0x0000000000007941 */ /* 0x000fea0003800000 */
.L_x_49356:
[----:B------:R-:W-:Y:S01]  /*6bed0*/  DADD R56, |R56|, |R58| ;  /* 0x0000000038387229 */ /* 0x000fe2000000063a */
[----:B------:R-:W-:Y:S01]  /*6bee0*/  LOP3.LUT R59, R3, 0x80000000, R59, 0xb8, !PT ;  /* 0x80000000033b7812 */ /* 0x000fe200078eb83b */
[----:B------:R-:W-:-:S06]  /*6bef0*/  DMUL R60, R60, 0.5 ;  /* 0x3fe000003c3c7828 */ /* 0x000fcc0000000000 */
[----:B------:R-:W-:-:S06]  /*6bf00*/  DSETP.GTU.AND P0, PT, |R56|, +INF , PT ;  /* 0x7ff000003800742a */ /* 0x000fcc0003f0c200 */
[----:B------:R-:W-:Y:S02]  /*6bf10*/  FSEL R2, R56, R2, P0 ;  /* 0x0000000238027208 */ /* 0x000fe40000000000 */
[----:B------:R-:W-:Y:S01]  /*6bf20*/  FSEL R3, R57, R59, P0 ;  /* 0x0000003b39037208 */ /* 0x000fe20000000000 */
[----:B------:R-:W-:Y:S06]  /*6bf30*/  BRA `(.L_x_49350) ;  /* 0x0000005800387947 */ /* 0x000fec0003800000 */
.L_x_49351:
        /* <DEDUP_REMOVED lines=28> */
.L_x_49360:
        /* <DEDUP_REMOVED lines=75> */
.L_x_49359:
        /* <DEDUP_REMOVED lines=99> */
.L_x_49362:
        /* <DEDUP_REMOVED lines=23> */
.L_x_49365:
[----:B------:R-:W-:Y:S05]  /*6cd50*/  BSYNC B4 ;  /* 0x0000000000047941 */ /* 0x000fea0003800000 */
.L_x_49364:
        /* <DEDUP_REMOVED lines=29> */
.L_x_49363:
[----:B------:R-:W-:Y:S05]  /*6cf30*/  BSYNC B3 ;  /* 0x0000000000037941 */ /* 0x000fea0003800000 */
.L_x_49361:
        /* <DEDUP_REMOVED lines=22> */
.L_x_49367:
[----:B------:R-:W-:Y:S05]  /*6d0a0*/  BSYNC B3 ;  /* 0x0000000000037941 */ /* 0x000fea0003800000 */
.L_x_49366:
        /* <DEDUP_REMOVED lines=82> */
.L_x_49369:
[----:B------:R-:W-:-:S04]  /*6d5d0*/  ISETP.GE.AND P0, PT, R57, RZ, PT ;  /* 0x000000ff3900720c */ /* 0x000fc80003f06270 */
[----:B------:R-:W-:Y:S02]  /*6d5e0*/  FSEL R2, RZ, 3.37028055040000000000e+12, P0 ;  /* 0x54442d18ff027808 */ /* 0x000fe40000000000 */
[----:B------:R-:W-:-:S07]  /*6d5f0*/  FSEL R3, RZ, 2.1426990032196044922, P0 ;  /* 0x400921fbff037808 */ /* 0x000fce0000000000 */
.L_x_49370:
[----:B------:R-:W-:Y:S05]  /*6d600*/  BSYNC B0 ;  /* 0x0000000000007941 */ /* 0x000fea0003800000 */
.L_x_49368:
[----:B------:R-:W-:Y:S01]  /*6d610*/  DADD R56, |R56|, |R58| ;  /* 0x0000000038387229 */ /* 0x000fe2000000063a */
[----:B------:R-:W-:Y:S01]  /*6d620*/  LOP3.LUT R59, R3, 0x80000000, R59, 0xb8, !PT ;  /* 0x80000000033b7812 */ /* 0x000fe200078eb83b */
[----:B------:R-:W-:-:S06]  /*6d630*/  DMUL R60, R60, 0.5 ;  /* 0x3fe000003c3c7828 */ /* 0x000fcc0000000000 */
[----:B------:R-:W-:-:S06]  /*6d640*/  DSETP.GTU.AND P0, PT, |R56|, +INF , PT ;  /* 0x7ff000003800742a */ /* 0x000fcc0003f0c200 */
[----:B------:R-:W-:Y:S02]  /*6d650*/  FSEL R2, R56, R2, P0 ;  /* 0x0000000238027208 */ /* 0x000fe40000000000 */
[----:B------:R-:W-:Y:S01]  /*6d660*/  FSEL R3, R57, R59, P0 ;  /* 0x0000003b39037208 */ /* 0x000fe20000000000 */
[----:B------:R-:W-:Y:S06]  /*6d670*/  BRA `(.L_x_49350) ;  /* 0x0000004000687947 */ /* 0x000fec0003800000 */
.L_x_49338:
        /* <DEDUP_REMOVED lines=135> */
.L_x_49372:
[----:B------:R-:W-:Y:S05]  /*6def0*/  BSYNC B0 ;  /* 0x0000000000007941 */ /* 0x000fea0003800000 */
.L_x_49371:
        /* <DEDUP_REMOVED lines=9> */
.L_x_49374:
[----:B------:R-:W-:Y:S05]  /*6df90*/  BSYNC B3 ;  /* 0x0000000000037941 */ /* 0x000fea0003800000 */
.L_x_49373:
        /* <DEDUP_REMOVED lines=82> */
.L_x_49376:
[----:B------:R-:W-:-:S04]  /*6e4c0*/  ISETP.GE.AND P0, PT, R57, RZ, PT ;  /* 0x000000ff3900720c */ /* 0x000fc80003f06270 */
[----:B------:R-:W-:Y:S02]  /*6e4d0*/  FSEL R2, RZ, 3.37028055040000000000e+12, P0 ;  /* 0x54442d18ff027808 */ /* 0x000fe40000000000 */
[----:B------:R-:W-:-:S07]  /*6e4e0*/  FSEL R3, RZ, 2.1426990032196044922, P0 ;  /* 0x400921fbff037808 */ /* 0x000fce0000000000 */
.L_x_49377:
[----:B------:R-:W-:Y:S05]  /*6e4f0*/  BSYNC B0 ;  /* 0x0000000000007941 */ /* 0x000fea0003800000 */
.L_x_49375:
[----:B------:R-:W-:Y:S01]  /*6e500*/  DADD R56, |R56|, |R58| ;  /* 0x0000000038387229 */ /* 0x000fe2000000063a */
[----:B------:R-:W-:-:S07]  /*6e510*/  LOP3.LUT R59, R3, 0x80000000, R59, 0xb8, !PT ;  /* 0x80000000033b7812 */ /* 0x000fce00078eb83b */
[----:B------:R-:W-:-:S06]  /*6e520*/  DSETP.GTU.AND P0, PT, |R56|, +INF , PT ;  /* 0x7ff000003800742a */ /* 0x000fcc0003f0c200 */
[----:B------:R-:W-:Y:S02]  /*6e530*/  FSEL R2, R56, R2, P0 ;  /* 0x0000000238027208 */ /* 0x000fe40000000000 */
[----:B------:R-:W-:Y:S01]  /*6e540*/  FSEL R3, R57, R59, P0 ;  /* 0x0000003b39037208 */ /* 0x000fe20000000000 */
[----:B------:R-:W-:Y:S06]  /*6e550*/  BRA `(.L_x_49350) ;  /* 0x0000003000b07947 */ /* 0x000fec0003800000 */
.L_x_49337:
        /* <DEDUP_REMOVED lines=92> */
.L_x_49380:
        /* <DEDUP_REMOVED lines=23> */
.L_x_49383:
[----:B------:R-:W-:Y:S05]  /*6ec90*/  BSYNC B4 ;  /* 0x0000000000047941 */ /* 0x000fea0003800000 */
.L_x_49382:
        /* <DEDUP_REMOVED lines=29> */
.L_x_49381:
[----:B------:R-:W-:Y:S05]  /*6ee70*/  BSYNC B3 ;  /* 0x0000000000037941 */ /* 0x000fea0003800000 */
.L_x_49379:
        /* <DEDUP_REMOVED lines=83> */
.L_x_49378:
        /* <DEDUP_REMOVED lines=85> */
.L_x_49336:
        /* <DEDUP_REMOVED lines=24> */
.L_x_49385:
[----:B------:R-:W-:Y:S05]  /*6fa80*/  BSYNC B3 ;  /* 0x0000000000037941 */ /* 0x000fea0003800000 */
.L_x_49384:
        /* <DEDUP_REMOVED lines=25> */
.L_x_49387:
[----:B------:R-:W-:Y:S05]  /*6fc20*/  BSYNC B3 ;  /* 0x0000000000037941 */ /* 0x000fea0003800000 */
.L_x_49386:
        /* <DEDUP_REMOVED lines=135> */
.L_x_49389:
[----:B------:R-:W-:Y:S05]  /*704a0*/  BSYNC B0 ;  /* 0x0000000000007941 */ /* 0x000fea0003800000 */
.L_x_49388:
        /* <DEDUP_REMOVED lines=9> */
.L_x_49391:
[----:B------:R-:W-:Y:S05]  /*70540*/  BSYNC B3 ;  /* 0x0000000000037941 */ /* 0x000fea0003800000 */
.L_x_49390:
        /* <DEDUP_REMOVED lines=82> */
.L_x_49393:
[----:B------:R-:W-:-:S04]  /*70a70*/  ISETP.GE.AND P0, PT, R57, RZ, PT ;  /* 0x000000ff3900720c */ /* 0x000fc80003f06270 */
[----:B------:R-:W-:Y:S02]  /*70a80*/  FSEL R2, RZ, 3.37028055040000000000e+12, P0 ;  /* 0x54442d18ff027808 */ /* 0x000fe40000000000 */
[----:B------:R-:W-:-:S07]  /*70a90*/  FSEL R3, RZ, 2.1426990032196044922, P0 ;  /* 0x400921fbff037808 */ /* 0x000fce0000000000 */
.L_x_49394:
[----:B------:R-:W-:Y:S05]  /*70aa0*/  BSYNC B0 ;  /* 0x0000000000007941 */ /* 0x000fea0003800000 */
.L_x_49392:
[----:B------:R-:W-:Y:S01]  /*70ab0*/  DADD R56, |R56|, |R58| ;  /* 0x0000000038387229 */ /* 0x000fe2000000063a */
[----:B------:R-:W-:Y:S01]  /*70ac0*/  LOP3.LUT R59, R3, 0x80000000, R59, 0xb8, !PT ;  /* 0x80000000033b7812 */ /* 0x000fe200078eb83b */
[----:B------:R-:W-:-:S06]  /*70ad0*/  DADD R60, R60, 1 ;  /* 0x3ff000003c3c7429 */ /* 0x000fcc0000000000 */
[----:B------:R-:W-:-:S06]  /*70ae0*/  DSETP.GTU.AND P0, PT, |R56|, +INF , PT ;  /* 0x7ff000003800742a */ /* 0x000fcc0003f0c200 */
[----:B------:R-:W-:Y:S02]  /*70af0*/  FSEL R2, R56, R2, P0 ;  /* 0x0000000238027208 */ /* 0x000fe40000000000 */
[----:B------:R-:W-:Y:S01]  /*70b00*/  FSEL R3, R57, R59, P0 ;  /* 0x0000003b39037208 */ /* 0x000fe20000000000 */
[----:B------:R-:W-:Y:S06]  /*70b10*/  BRA `(.L_x_49350) ;  /* 0x0000000c00407947 */ /* 0x000fec0003800000 */
.L_x_49335:
        /* <DEDUP_REMOVED lines=108> */
.L_x_49396:
[----:B------:R-:W-:Y:S05]  /*711e0*/  BSYNC B0 ;  /* 0x0000000000007941 */ /* 0x000fea0003800000 */
.L_x_49395:
        /* <DEDUP_REMOVED lines=8> */
.L_x_49398:
[----:B------:R-:W-:Y:S05]  /*71270*/  BSYNC B3 ;  /* 0x0000000000037941 */ /* 0x000fea0003800000 */
.L_x_49397:
        /* <DEDUP_REMOVED lines=82> */
.L_x_49400:
[----:B------:R-:W-:Y:S02]  /*717a0*/  FSEL R2, RZ, 3.37028055040000000000e+12, P2 ;  /* 0x54442d18ff027808 */ /* 0x000fe40001000000 */
[----:B------:R-:W-:-:S07]  /*717b0*/  FSEL R3, RZ, 2.1426990032196044922, P2 ;  /* 0x400921fbff037808 */ /* 0x000fce0001000000 */
.L_x_49401:
[----:B------:R-:W-:Y:S05]  /*717c0*/  BSYNC B0 ;  /* 0x0000000000007941 */ /* 0x000fea0003800000 */
.L_x_49399:
[----:B------:R-:W-:Y:S01]  /*717d0*/  DADD R56, |R56|, |R58| ;  /* 0x0000000038387229 */ /* 0x000fe2000000063a */
[----:B------:R-:W-:-:S07]  /*717e0*/  LOP3.LUT R59, R3, 0x80000000, R59, 0xb8, !PT ;  /* 0x80000000033b7812 */ /* 0x000fce00078eb83b */
[----:B------:R-:W-:-:S06]  /*717f0*/  DSETP.GTU.AND P0, PT, |R56|, +INF , PT ;  /* 0x7ff000003800742a */ /* 0x000fcc0003f0c200 */
[----:B------:R-:W-:Y:S02]  /*71800*/  FSEL R2, R56, R2, P0 ;  /* 0x0000000238027208 */ /* 0x000fe40000000000 */
[----:B------:R-:W-:-:S07]  /*71810*/  FSEL R3, R57, R59, P0 ;  /* 0x0000003b39037208 */ /* 0x000fce0000000000 */
.L_x_49350:
[----:B------:R-:W-:Y:S05]  /*71820*/  BSYNC B2 ;  /* 0x0000000000027941 */ /* 0x000fea0003800000 */
.L_x_49334:
        /* <DEDUP_REMOVED lines=74> */
.L_x_49407:
[----:B------:R-:W-:Y:S05]  /*71cd0*/  BSYNC B0 ;  /* 0x0000000000007941 */ /* 0x000fea0003800000 */
.L_x_49406:
        /* <DEDUP_REMOVED lines=23> */
.L_x_49409:
[----:B------:R-:W-:Y:S01]  /*71e50*/  DMUL R2, RZ, R10 ;  /* 0x0000000aff027228 */ /* 0x000fe20000000000 */
[----:B------:R-:W-:-:S10]  /*71e60*/  IMAD.MOV.U32 R4, RZ, RZ, RZ ;  /* 0x000000ffff047224 */ /* 0x000fd400078e00ff */
.L_x_49410:
[----:B------:R-:W-:Y:S05]  /*71e70*/  BSYNC B2 ;  /* 0x0000000000027941 */ /* 0x000fea0003800000 */
.L_x_49408:
        /* <DEDUP_REMOVED lines=47> */
.L_x_49412:
[----:B------:R-:W-:Y:S01]  /*72170*/  DMUL R2, RZ, R10 ;  /* 0x0000000aff027228 */ /* 0x000fe20000000000 */
[----:B------:R-:W-:-:S10]  /*72180*/  IMAD.MOV.U32 R8, RZ, RZ, RZ ;  /* 0x000000ffff087224 */ /* 0x000fd400078e00ff */
.L_x_49413:
[----:B------:R-:W-:Y:S05]  /*72190*/  BSYNC B2 ;  /* 0x0000000000027941 */ /* 0x000fea0003800000 */
.L_x_49411:
        /* <DEDUP_REMOVED lines=25> */
.L_x_49405:
        /* <DEDUP_REMOVED lines=62> */
.L_x_49415:
[----:B------:R-:W-:Y:S05]  /*72710*/  BSYNC B0 ;  /* 0x0000000000007941 */ /* 0x000fea0003800000 */
.L_x_49414:
        /* <DEDUP_REMOVED lines=23> */
.L_x_49417:
[----:B------:R-:W-:Y:S01]  /*72890*/  DMUL R2, RZ, R10 ;  /* 0x0000000aff027228 */ /* 0x000fe20000000000 */
[----:B------:R-:W-:-:S10]  /*728a0*/  IMAD.MOV.U32 R4, RZ, RZ, RZ ;  /* 0x000000ffff047224 */ /* 0x000fd400078e00ff */
.L_x_49418:
[----:B------:R-:W-:Y:S05]  /*728b0*/  BSYNC B2 ;  /* 0x0000000000027941 */ /* 0x000fea0003800000 */
.L_x_49416:
        /* <DEDUP_REMOVED lines=47> */
.L_x_49420:
[----:B------:R-:W-:Y:S01]  /*72bb0*/  DMUL R2, RZ, R10 ;  /* 0x0000000aff027228 */ /* 0x000fe20000000000 */
[----:B------:R-:W-:-:S10]  /*72bc0*/  IMAD.MOV.U32 R8, RZ, RZ, RZ ;  /* 0x000000ffff087224 */ /* 0x000fd400078e00ff */
.L_x_49421:
[----:B------:R-:W-:Y:S05]  /*72bd0*/  BSYNC B2 ;  /* 0x0000000000027941 */ /* 0x000fea0003800000 */
.L_x_49419:
        /* <DEDUP_REMOVED lines=10> */
[----:B------:R-:W-:-:S02]  /*72c80*/  IMAD.MOV.U32 R8, RZ, RZ, 0x3de5db65 ;  /* 0x3de5db65ff087424 */ /* 0x000fc400078e00ff */
[----:B------:R-:W-:Y:S01]  /*72c90*/  IMAD.MOV.U32 R74, RZ, RZ, RZ ;  /* 0x000000ffff4a7224 */ /* 0x000fe200078e00ff */
        /* <DEDUP_REMOVED lines=27> */
.L_x_49404:
        /* <DEDUP_REMOVED lines=11> */
.L_x_49422:
[----:B------:R-:W-:-:S10]  /*72f00*/  DADD R72, R10, -R10 ;  /* 0x000000000a487229 */ /* 0x000fd4000000080a */
[----:B------:R-:W-:Y:S02]  /*72f10*/  IMAD.MOV.U32 R74, RZ, RZ, R72 ;  /* 0x000000ffff4a7224 */ /* 0x000fe400078e0048 */
[----:B------:R-:W-:Y:S01]  /*72f20*/  IMAD.MOV.U32 R75, RZ, RZ, R73 ;  /* 0x000000ffff4b7224 */ /* 0x000fe200078e0049 */
[----:B------:R-:W-:Y:S06]  /*72f30*/  BRA `(.L_x_49333) ;  /* 0x00000008008c7947 */ /* 0x000fec0003800000 */
.L_x_49403:
        /* <DEDUP_REMOVED lines=25> */
.L_x_49424:
[----:B------:R-:W-:Y:S01]  /*730d0*/  DMUL R2, RZ, R10 ;  /* 0x0000000aff027228 */ /* 0x000fe20000000000 */
[----:B------:R-:W-:-:S10]  /*730e0*/  IMAD.MOV.U32 R8, RZ, RZ, RZ ;  /* 0x000000ffff087224 */ /* 0x000fd400078e00ff */
.L_x_49425:
[----:B------:R-:W-:Y:S05]  /*730f0*/  BSYNC B2 ;  /* 0x0000000000027941 */ /* 0x000fea0003800000 */
.L_x_49423:
        /* <DEDUP_REMOVED lines=47> */
.L_x_49427:
[----:B------:R-:W-:Y:S01]  /*733f0*/  DMUL R2, RZ, R10 ;  /* 0x0000000aff027228 */ /* 0x000fe20000000000 */
[----:B------:R-:W-:-:S10]  /*73400*/  IMAD.MOV.U32 R8, RZ, RZ, RZ ;  /* 0x000000ffff087224 */ /* 0x000fd400078e00ff */
.L_x_49428:
[----:B------:R-:W-:Y:S05]  /*73410*/  BSYNC B2 ;  /* 0x0000000000027941 */ /* 0x000fea0003800000 */
.L_x_49426:
        /* <DEDUP_REMOVED lines=24> */
.L_x_49402:
        /* <DEDUP_REMOVED lines=58> */
.L_x_49430:
[----:B------:R-:W-:Y:S05]  /*73940*/  BSYNC B0 ;  /* 0x0000000000007941 */ /* 0x000fea0003800000 */
.L_x_49429:
[----:B------:R-:W-:Y:S02]  /*73950*/  IMAD.MOV.U32 R74, RZ, RZ, R10 ;  /* 0x000000ffff4a7224 */ /* 0x000fe400078e000a */
[----:B------:R-:W-:-:S07]  /*73960*/  IMAD.MOV.U32 R75, RZ, RZ, R11 ;  /* 0x000000ffff4b7224 */ /* 0x000fce00078e000b */
.L_x_49333:
[----:B------:R-:W-:Y:S05]  /*73970*/  BSYNC B1 ;  /* 0x0000000000017941 */ /* 0x000fea0003800000 */
.L_x_49332:
        /* <DEDUP_REMOVED lines=125> */
.L_x_49440:
        /* <DEDUP_REMOVED lines=23> */
.L_x_49443:
[----:B------:R-:W-:Y:S05]  /*742c0*/  BSYNC B4 ;  /* 0x0000000000047941 */ /* 0x000fea0003800000 */
.L_x_49442:
        /* <DEDUP_REMOVED lines=29> */
.L_x_49441:
[----:B------:R-:W-:Y:S05]  /*744a0*/  BSYNC B3 ;  /* 0x0000000000037941 */ /* 0x000fea0003800000 */
.L_x_49439:
        /* <DEDUP_REMOVED lines=22> */
.L_x_49445:
[----:B------:R-:W-:Y:S05]  /*74610*/  BSYNC B3 ;  /* 0x0000000000037941 */ /* 0x000fea0003800000 */
.L_x_49444:
        /* <DEDUP_REMOVED lines=82> */
.L_x_49447:
[----:B------:R-:W-:-:S04]  /*74b40*/  ISETP.GE.AND P0, PT, R49, RZ, PT ;  /* 0x000000ff3100720c */ /* 0x000fc80003f06270 */
[----:B------:R-:W-:Y:S02]  /*74b50*/  FSEL R2, RZ, 3.37028055040000000000e+12, P0 ;  /* 0x54442d18ff027808 */ /* 0x000fe40000000000 */
[----:B------:R-:W-:-:S07]  /*74b60*/  FSEL R3, RZ, 2.1426990032196044922, P0 ;  /* 0x400921fbff037808 */ /* 0x000fce0000000000 */
.L_x_49448:
[----:B------:R-:W-:Y:S05]  /*74b70*/  BSYNC B0 ;  /* 0x0000000000007941 */ /* 0x000fea0003800000 */
.L_x_49446:
[----:B------:R-:W-:Y:S01]  /*74b80*/  DADD R48, |R48|, |R50| ;  /* 0x0000000030307229 */ /* 0x000fe20000000632 */
[----:B------:R-:W-:Y:S01]  /*74b90*/  LOP3.LUT R51, R3, 0x80000000, R51, 0xb8, !PT ;  /* 0x8000000003337812 */ /* 0x000fe200078eb833 */
[----:B------:R-:W-:-:S06]  /*74ba0*/  DMUL R52, R52, 0.5 ;  /* 0x3fe0000034347828 */ /* 0x000fcc0000000000 */
[----:B------:R-:W-:-:S06]  /*74bb0*/  DSETP.GTU.AND P0, PT, |R48|, +INF , PT ;  /* 0x7ff000003000742a */ /* 0x000fcc0003f0c200 */
[----:B------:R-:W-:Y:S02]  /*74bc0*/  FSEL R2, R48, R2, P0 ;  /* 0x0000000230027208 */ /* 0x000fe40000000000 */
[----:B------:R-:W-:Y:S01]  /*74bd0*/  FSEL R3, R49, R51, P0 ;  /* 0x0000003331037208 */ /* 0x000fe20000000000 */
[----:B------:R-:W-:Y:S06]  /*74be0*/  BRA `(.L_x_49449) ;  /* 0x0000006400687947 */ /* 0x000fec0003800000 */
.L_x_49438:
        /* <DEDUP_REMOVED lines=99> */
.L_x_49452:
[----:B------:R-:W-:Y:S05]  /*75220*/  BSYNC B0 ;  /* 0x0000000000007941 */ /* 0x000fea0003800000 */
.L_x_49451:
        /* <DEDUP_REMOVED lines=9> */
.L_x_49454:
[----:B------:R-:W-:Y:S05]  /*752c0*/  BSYNC B3 ;  /* 0x0000000000037941 */ /* 0x000fea0003800000 */
.L_x_49453:
        /* <DEDUP_REMOVED lines=82> */
.L_x_49456:
[----:B------:R-:W-:-:S04]  /*757f0*/  ISETP.GE.AND P0, PT, R49, RZ, PT ;  /* 0x000000ff3100720c */ /* 0x000fc80003f06270 */
[----:B------:R-:W-:Y:S02]  /*75800*/  FSEL R2, RZ, 3.37028055040000000000e+12, P0 ;  /* 0x54442d18ff027808 */ /* 0x000fe40000000000 */
[----:B------:R-:W-:-:S07]  /*75810*/  FSEL R3, RZ, 2.1426990032196044922, P0 ;  /* 0x400921fbff037808 */ /* 0x000fce0000000000 */
.L_x_49457:
[----:B------:R-:W-:Y:S05]  /*75820*/  BSYNC B0 ;  /* 0x0000000000007941 */ /* 0x000fea0003800000 */
.L_x_49455:
[----:B------:R-:W-:Y:S01]  /*75830*/  DADD R48, |R48|, |R50| ;  /* 0x0000000030307229 */ /* 0x000fe20000000632 */
[----:B------:R-:W-:Y:S01]  /*75840*/  LOP3.LUT R51, R3, 0x80000000, R51, 0xb8, !PT ;  /* 0x8000000003337812 */ /* 0x000fe200078eb833 */
[----:B------:R-:W-:-:S06]  /*75850*/  DMUL R52, R52, 0.5 ;  /* 0x3fe0000034347828 */ /* 0x000fcc0000000000 */
[----:B------:R-:W-:-:S06]  /*75860*/  DSETP.GTU.AND P0, PT, |R48|, +INF , PT ;  /* 0x7ff000003000742a */ /* 0x000fcc0003f0c200 */
[----:B------:R-:W-:Y:S02]  /*75870*/  FSEL R2, R48, R2, P0 ;  /* 0x0000000230027208 */ /* 0x000fe40000000000 */
[----:B------:R-:W-:Y:S01]  /*75880*/  FSEL R3, R49, R51, P0 ;  /* 0x0000003331037208 */ /* 0x000fe20000000000 */
[----:B------:R-:W-:Y:S06]  /*75890*/  BRA `(.L_x_49449) ;  /* 0x00000058003c7947 */ /* 0x000fec0003800000 */
.L_x_49450:
        /* <DEDUP_REMOVED lines=28> */
.L_x_49459:
        /* <DEDUP_REMOVED lines=75> */
.L_x_49458:
        /* <DEDUP_REMOVED lines=99> */
.L_x_49461:
        /* <DEDUP_REMOVED lines=23> */
.L_x_49464:
[----:B------:R-:W-:Y:S05]  /*766b0*/  BSYNC B4 ;  /* 0x0000000000047941 */ /* 0x000fea0003800000 */
.L_x_49463:
        /* <DEDUP_REMOVED lines=29> */
.L_x_49462:
[----:B------:R-:W-:Y:S05]  /*76890*/  BSYNC B3 ;  /* 0x0000000000037941 */ /* 0x000fea0003800000 */
.L_x_49460:
        /* <DEDUP_REMOVED lines=22> */
.L_x_49466:
[----:B------:R-:W-:Y:S05]  /*76a00*/  BSYNC B3 ;  /* 0x0000000000037941 */ /* 0x000fea0003800000 */
.L_x_49465:
        /* <DEDUP_REMOVED lines=82> */
.L_x_49468:
[----:B------:R-:W-:-:S04]  /*76f30*/  ISETP.GE.AND P0, PT, R49, RZ, PT ;  /* 0x000000ff3100720c */ /* 0x000fc80003f06270 */
[----:B------:R-:W-:Y:S02]  /*76f40*/  FSEL R2, RZ, 3.37028055040000000000e+12, P0 ;  /* 0x54442d18ff027808 */ /* 0x000fe40000000000 */
[----:B------:R-:W-:-:S07]  /*76f50*/  FSEL R3, RZ, 2.1426990032196044922, P0 ;  /* 0x400921fbff037808 */ /* 0x000fce0000000000 */
.L_x_49469:
[----:B------:R-:W-:Y:S05]  /*76f60*/  BSYNC B0 ;  /* 0x0000000000007941 */ /* 0x000fea0003800000 */
.L_x_49467:
[----:B------:R-:W-:Y:S01]  /*76f70*/  DADD R48, |R48|, |R50| ;  /* 0x0000000030307229 */ /* 0x000fe20000000632 */
[----:B------:R-:W-:Y:S01]  /*76f80*/  LOP3.LUT R51, R3, 0x80000000, R51, 0xb8, !PT ;  /* 0x8000000003337812 */ /* 0x000fe200078eb833 */
[----:B------:R-:W-:-:S06]  /*76f90*/  DMUL R52, R52, 0.5 ;  /* 0x3fe0000034347828 */ /* 0x000fcc0000000000 */
[----:B------:R-:W-:-:S06]  /*76fa0*/  DSETP.GTU.AND P0, PT, |R48|, +INF , PT ;  /* 0x7ff000003000742a */ /* 0x000fcc0003f0c200 */
[----:B------:R-:W-:Y:S02]  /*76fb0*/  FSEL R2, R48, R2, P0 ;  /* 0x0000000230027208 */ /* 0x000fe40000000000 */
[----:B------:R-:W-:Y:S01]  /*76fc0*/  FSEL R3, R49, R51, P0 ;  /* 0x0000003331037208 */ /* 0x000fe20000000000 */
[----:B------:R-:W-:Y:S06]  /*76fd0*/  BRA `(.L_x_49449) ;  /* 0x00000040006c7947 */ /* 0x000fec0003800000 */
.L_x_49437:
        /* <DEDUP_REMOVED lines=135> */
.L_x_49471:
[----:B------:R-:W-:Y:S05]  /*77850*/  BSYNC B0 ;  /* 0x0000000000007941 */ /* 0x000fea0003800000 */
.L_x_49470:
        /* <DEDUP_REMOVED lines=9> */
.L_x_49473:
[----:B------:R-:W-:Y:S05]  /*778f0*/  BSYNC B3 ;  /* 0x0000000000037941 */ /* 0x000fea0003800000 */
.L_x_49472:
        /* <DEDUP_REMOVED lines=82> */
.L_x_49475:
[----:B------:R-:W-:-:S04]  /*77e20*/  ISETP.GE.AND P0, PT, R49, RZ, PT ;  /* 0x000000ff3100720c */ /* 0x000fc80003f06270 */
[----:B------:R-:W-:Y:S02]  /*77e30*/  FSEL R2, RZ, 3.37028055040000000000e+12, P0 ;  /* 0x54442d18ff027808 */ /* 0x000fe40000000000 */
[----:B------:R-:W-:-:S07]  /*77e40*/  FSEL R3, RZ, 2.1426990032196044922, P0 ;  /* 0x400921fbff037808 */ /* 0x000fce0000000000 */
.L_x_49476:
[----:B------:R-:W-:Y:S05]  /*77e50*/  BSYNC B0 ;  /* 0x0000000000007941 */ /* 0x000fea0003800000 */
.L_x_49474:
[----:B------:R-:W-:Y:S01]  /*77e60*/  DADD R48, |R48|, |R50| ;  /* 0x0000000030307229 */ /* 0x000fe20000000632 */
[----:B------:R-:W-:-:S07]  /*77e70*/  LOP3.LUT R51, R3, 0x80000000, R51, 0xb8, !PT ;  /* 0x8000000003337812 */ /* 0x000fce00078eb833 */
[----:B------:R-:W-:-:S06]  /*77e80*/  DSETP.GTU.AND P0, PT, |R48|, +INF , PT ;  /* 0x7ff000003000742a */ /* 0x000fcc0003f0c200 */
[----:B------:R-:W-:Y:S02]  /*77e90*/  FSEL R2, R48, R2, P0 ;  /* 0x0000000230027208 */ /* 0x000fe40000000000 */
[----:B------:R-:W-:Y:S01]  /*77ea0*/  FSEL R3, R49, R51, P0 ;  /* 0x0000003331037208 */ /* 0x000fe20000000000 */
[----:B------:R-:W-:Y:S06]  /*77eb0*/  BRA `(.L_x_49449) ;  /* 0x0000003000b47947 */ /* 0x000fec0003800000 */
.L_x_49436:
        /* <DEDUP_REMOVED lines=92> */
.L_x_49479:
        /* <DEDUP_REMOVED lines=23> */
.L_x_49482:
[----:B------:R-:W-:Y:S05]  /*785f0*/  BSYNC B4 ;  /* 0x0000000000047941 */ /* 0x000fea0003800000 */
.L_x_49481:
        /* <DEDUP_REMOVED lines=29> */
.L_x_49480:
[----:B------:R-:W-:Y:S05]  /*787d0*/  BSYNC B3 ;  /* 0x0000000000037941 */ /* 0x000fea0003800000 */
.L_x_49478:
        /* <DEDUP_REMOVED lines=83> */
.L_x_49477:
        /* <DEDUP_REMOVED lines=85> */
.L_x_49435:
        /* <DEDUP_REMOVED lines=24> */
.L_x_49484:
[----:B------:R-:W-:Y:S05]  /*793e0*/  BSYNC B3 ;  /* 0x0000000000037941 */ /* 0x000fea0003800000 */
.L_x_49483:
        /* <DEDUP_REMOVED lines=25> */
.L_x_49486:
[----:B------:R-:W-:Y:S05]  /*79580*/  BSYNC B3 ;  /* 0x0000000000037941 */ /* 0x000fea0003800000 */
.L_x_49485:
        /* <DEDUP_REMOVED lines=136> */
.L_x_49488:
[----:B------:R-:W-:Y:S05]  /*79e10*/  BSYNC B0 ;  /* 0x0000000000007941 */ /* 0x000fea0003800000 */
.L_x_49487:
        /* <DEDUP_REMOVED lines=9> */
.L_x_49490:
[----:B------:R-:W-:Y:S05]  /*79eb0*/  BSYNC B3 ;  /* 0x0000000000037941 */ /* 0x000fea0003800000 */
.L_x_49489:
        /* <DEDUP_REMOVED lines=82> */
.L_x_49492:
[----:B------:R-:W-:-:S04]  /*7a3e0*/  ISETP.GE.AND P0, PT, R49, RZ, PT ;  /* 0x000000ff3100720c */ /* 0x000fc80003f06270 */
[----:B------:R-:W-:Y:S02]  /*7a3f0*/  FSEL R2, RZ, 3.37028055040000000000e+12, P0 ;  /* 0x54442d18ff027808 */ /* 0x000fe40000000000 */
[----:B------:R-:W-:-:S07]  /*7a400*/  FSEL R3, RZ, 2.1426990032196044922, P0 ;  /* 0x400921fbff037808 */ /* 0x000fce0000000000 */
.L_x_49493:
[----:B------:R-:W-:Y:S05]  /*7a410*/  BSYNC B0 ;  /* 0x0000000000007941 */ /* 0x000fea0003800000 */
.L_x_49491:
[----:B------:R-:W-:Y:S01]  /*7a420*/  DADD R48, |R48|, |R50| ;  /* 0x0000000030307229 */ /* 0x000fe20000000632 */
[----:B------:R-:W-:Y:S01]  /*7a430*/  LOP3.LUT R51, R3, 0x80000000, R51, 0xb8, !PT ;  /* 0x8000000003337812 */ /* 0x000fe200078eb833 */
[----:B------:R-:W-:-:S06]  /*7a440*/  DADD R52, R52, 1 ;  /* 0x3ff0000034347429 */ /* 0x000fcc0000000000 */
[----:B------:R-:W-:-:S06]  /*7a450*/  DSETP.GTU.AND P0, PT, |R48|, +INF , PT ;  /* 0x7ff000003000742a */ /* 0x000fcc0003f0c200 */
[----:B------:R-:W-:Y:S02]  /*7a460*/  FSEL R2, R48, R2, P0 ;  /* 0x0000000230027208 */ /* 0x000fe40000000000 */
[----:B------:R-:W-:Y:S01]  /*7a470*/  FSEL R3, R49, R51, P0 ;  /* 0x0000003331037208 */ /* 0x000fe20000000000 */
[----:B------:R-:W-:Y:S06]  /*7a480*/  BRA `(.L_x_49449) ;  /* 0x0000000c00407947 */ /* 0x000fec0003800000 */
.L_x_49434:
        /* <DEDUP_REMOVED lines=108> */
.L_x_49495:
[----:B------:R-:W-:Y:S05]  /*7ab50*/  BSYNC B0 ;  /* 0x0000000000007941 */ /* 0x000fea0003800000 */
.L_x_49494:
        /* <DEDUP_REMOVED lines=8> */
.L_x_49497:
[----:B------:R-:W-:Y:S05]  /*7abe0*/  BSYNC B3 ;  /* 0x0000000000037941 */ /* 0x000fea0003800000 */
.L_x_49496:
        /* <DEDUP_REMOVED lines=82> */
.L_x_49499:
[----:B------:R-:W-:Y:S02]  /*7b110*/  FSEL R2, RZ, 3.37028055040000000000e+12, P2 ;  /* 0x54442d18ff027808 */ /* 0x000fe40001000000 */
[----:B------:R-:W-:-:S07]  /*7b120*/  FSEL R3, RZ, 2.1426990032196044922, P2 ;  /* 0x400921fbff037808 */ /* 0x000fce0001000000 */
.L_x_49500:
[----:B------:R-:W-:Y:S05]  /*7b130*/  BSYNC B0 ;  /* 0x0000000000007941 */ /* 0x000fea0003800000 */
.L_x_49498:
[----:B------:R-:W-:Y:S01]  /*7b140*/  DADD R48, |R48|, |R50| ;  /* 0x0000000030307229 */ /* 0x000fe20000000632 */
[----:B------:R-:W-:-:S07]  /*7b150*/  LOP3.LUT R51, R3, 0x80000000, R51, 0xb8, !PT ;  /* 0x8000000003337812 */ /* 0x000fce00078eb833 */
[----:B------:R-:W-:-:S06]  /*7b160*/  DSETP.GTU.AND P0, PT, |R48|, +INF , PT ;  /* 0x7ff000003000742a */ /* 0x000fcc0003f0c200 */
[----:B------:R-:W-:Y:S02]  /*7b170*/  FSEL R2, R48, R2, P0 ;  /* 0x0000000230027208 */ /* 0x000fe40000000000 */
[----:B------:R-:W-:-:S07]  /*7b180*/  FSEL R3, R49, R51, P0 ;  /* 0x0000003331037208 */ /* 0x000fce0000000000 */
.L_x_49449:
[----:B------:R-:W-:Y:S05]  /*7b190*/  BSYNC B2 ;  /* 0x0000000000027941 */ /* 0x000fea0003800000 */
.L_x_49433:
        /* <DEDUP_REMOVED lines=74> */
.L_x_49506:
[----:B------:R-:W-:Y:S05]  /*7b640*/  BSYNC B0 ;  /* 0x0000000000007941 */ /* 0x000fea0003800000 */
.L_x_49505:
        /* <DEDUP_REMOVED lines=23> */
.L_x_49508:
[----:B------:R-:W-:Y:S01]  /*7b7c0*/  DMUL R2, RZ, R10 ;  /* 0x0000000aff027228 */ /* 0x000fe20000000000 */
[----:B------:R-:W-:-:S10]  /*7b7d0*/  IMAD.MOV.U32 R4, RZ, RZ, RZ ;  /* 0x000000ffff047224 */ /* 0x000fd400078e00ff */
.L_x_49509:
[----:B------:R-:W-:Y:S05]  /*7b7e0*/  BSYNC B2 ;  /* 0x0000000000027941 */ /* 0x000fea0003800000 */
.L_x_49507:
        /* <DEDUP_REMOVED lines=47> */
.L_x_49511:
[----:B------:R-:W-:Y:S01]  /*7bae0*/  DMUL R2, RZ, R10 ;  /* 0x0000000aff027228 */ /* 0x000fe20000000000 */
[----:B------:R-:W-:-:S10]  /*7baf0*/  IMAD.MOV.U32 R8, RZ, RZ, RZ ;  /* 0x000000ffff087224 */ /* 0x000fd400078e00ff */
.L_x_49512:
[----:B------:R-:W-:Y:S05]  /*7bb00*/  BSYNC B2 ;  /* 0x0000000000027941 */ /* 0x000fea0003800000 */
.L_x_49510:
        /* <DEDUP_REMOVED lines=25> */
.L_x_49504:
        /* <DEDUP_REMOVED lines=62> */
.L_x_49514:
[----:B------:R-:W-:Y:S05]  /*7c080*/  BSYNC B0 ;  /* 0x0000000000007941 */ /* 0x000fea0003800000 */
.L_x_49513:
        /* <DEDUP_REMOVED lines=23> */
.L_x_49516:
[----:B------:R-:W-:Y:S01]  /*7c200*/  DMUL R2, RZ, R10 ;  /* 0x0000000aff027228 */ /* 0x000fe20000000000 */
[----:B------:R-:W-:-:S10]  /*7c210*/  IMAD.MOV.U32 R4, RZ, RZ, RZ ;  /* 0x000000ffff047224 */ /* 0x000fd400078e00ff */
.L_x_49517:
[----:B------:R-:W-:Y:S05]  /*7c220*/  BSYNC B2 ;  /* 0x0000000000027941 */ /* 0x000fea0003800000 */
.L_x_49515:
        /* <DEDUP_REMOVED lines=47> */
.L_x_49519:
[----:B------:R-:W-:Y:S01]  /*7c520*/  DMUL R2, RZ, R10 ;  /* 0x0000000aff027228 */ /* 0x000fe20000000000 */
[----:B------:R-:W-:-:S10]  /*7c530*/  IMAD.MOV.U32 R8, RZ, RZ, RZ ;  /* 0x000000ffff087224 */ /* 0x000fd400078e00ff */
.L_x_49520:
[----:B------:R-:W-:Y:S05]  /*7c540*/  BSYNC B2 ;  /* 0x0000000000027941 */ /* 0x000fea0003800000 */
.L_x_49518:
        /* <DEDUP_REMOVED lines=39> */
.L_x_49503:
        /* <DEDUP_REMOVED lines=11> */
.L_x_49521:
[----:B------:R-:W-:-:S10]  /*7c870*/  DADD R52, R10, -R10 ;  /* 0x000000000a347229 */ /* 0x000fd4000000080a */
[----:B------:R-:W-:Y:S02]  /*7c880*/  IMAD.MOV.U32 R54, RZ, RZ, R52 ;  /* 0x000000ffff367224 */ /* 0x000fe400078e0034 */
[----:B------:R-:W-:Y:S01]  /*7c890*/  IMAD.MOV.U32 R55, RZ, RZ, R53 ;  /* 0x000000ffff377224 */ /* 0x000fe200078e0035 */
[----:B------:R-:W-:Y:S06]  /*7c8a0*/  BRA `(.L_x_49432) ;  /* 0x00000008008c7947 */ /* 0x000fec0003800000 */
.L_x_49502:
        /* <DEDUP_REMOVED lines=25> */
.L_x_49523:
[----:B------:R-:W-:Y:S01]  /*7ca40*/  DMUL R2, RZ, R10 ;  /* 0x0000000aff027228 */ /* 0x000fe20000000000 */
[----:B------:R-:W-:-:S10]  /*7ca50*/  IMAD.MOV.U32 R8, RZ, RZ, RZ ;  /* 0x000000ffff087224 */ /* 0x000fd400078e00ff */
.L_x_49524:
[----:B------:R-:W-:Y:S05]  /*7ca60*/  BSYNC B2 ;  /* 0x0000000000027941 */ /* 0x000fea0003800000 */
.L_x_49522:
        /* <DEDUP_REMOVED lines=47> */
.L_x_49526:
[----:B------:R-:W-:Y:S01]  /*7cd60*/  DMUL R2, RZ, R10 ;  /* 0x0000000aff027228 */ /* 0x000fe20000000000 */
[----:B------:R-:W-:-:S10]  /*7cd70*/  IMAD.MOV.U32 R8, RZ, RZ, RZ ;  /* 0x000000ffff087224 */ /* 0x000fd400078e00ff */
.L_x_49527:
[----:B------:R-:W-:Y:S05]  /*7cd80*/  BSYNC B2 ;  /* 0x0000000000027941 */ /* 0x000fea0003800000 */
.L_x_49525:
        /* <DEDUP_REMOVED lines=24> */
.L_x_49501:
        /* <DEDUP_REMOVED lines=58> */
.L_x_49529:
[----:B------:R-:W-:Y:S05]  /*7d2b0*/  BSYNC B0 ;  /* 0x0000000000007941 */ /* 0x000fea0003800000 */
.L_x_49528:
[----:B------:R-:W-:Y:S02]  /*7d2c0*/  IMAD.MOV.U32 R54, RZ, RZ, R10 ;  /* 0x000000ffff367224 */ /* 0x000fe400078e000a */
[----:B------:R-:W-:-:S07]  /*7d2d0*/  IMAD.MOV.U32 R55, RZ, RZ, R11 ;  /* 0x000000ffff377224 */ /* 0x000fce00078e000b */
.L_x_49432:
[----:B------:R-:W-:Y:S05]  /*7d2e0*/  BSYNC B1 ;  /* 0x0000000000017941 */ /* 0x000fea0003800000 */
.L_x_49431:
        /* <DEDUP_REMOVED lines=123> */
.L_x_49539:
        /* <DEDUP_REMOVED lines=23> */
.L_x_49542:
[----:B------:R-:W-:Y:S05]  /*7dc10*/  BSYNC B4 ;  /* 0x0000000000047941 */ /* 0x000fea0003800000 */
.L_x_49541:
        /* <DEDUP_REMOVED lines=29> */
.L_x_49540:
[----:B------:R-:W-:Y:S05]  /*7ddf0*/  BSYNC B3 ;  /* 0x0000000000037941 */ /* 0x000fea0003800000 */
.L_x_49538:
        /* <DEDUP_REMOVED lines=22> */
.L_x_49544:
[----:B------:R-:W-:Y:S05]  /*7df60*/  BSYNC B3 ;  /* 0x0000000000037941 */ /* 0x000fea0003800000 */
.L_x_49543:
        /* <DEDUP_REMOVED lines=82> */
.L_x_49546:
[----:B------:R-:W-:-:S04]  /*7e490*/  ISETP.GE.AND P0, PT, R41, RZ, PT ;  /* 0x000000ff2900720c */ /* 0x000fc80003f06270 */
[----:B------:R-:W-:Y:S02]  /*7e4a0*/  FSEL R2, RZ, 3.37028055040000000000e+12, P0 ;  /* 0x54442d18ff027808 */ /* 0x000fe40000000000 */
[----:B------:R-:W-:-:S07]  /*7e4b0*/  FSEL R3, RZ, 2.1426990032196044922, P0 ;  /* 0x400921fbff037808 */ /* 0x000fce0000000000 */
.L_x_49547:
[----:B------:R-:W-:Y:S05]  /*7e4c0*/  BSYNC B0 ;  /* 0x0000000000007941 */ /* 0x000fea0003800000 */
.L_x_49545:
[----:B------:R-:W-:Y:S01]  /*7e4d0*/  DADD R40, |R40|, |R42| ;  /* 0x0000000028287229 */ /* 0x000fe2000000062a */
[----:B------:R-:W-:Y:S01]  /*7e4e0*/  LOP3.LUT R43, R3, 0x80000000, R43, 0xb8, !PT ;  /* 0x80000000032b7812 */ /* 0x000fe200078eb82b */
[----:B------:R-:W-:-:S06]  /*7e4f0*/  DMUL R44, R44, 0.5 ;  /* 0x3fe000002c2c7828 */ /* 0x000fcc0000000000 */
[----:B------:R-:W-:-:S06]  /*7e500*/  DSETP.GTU.AND P0, PT, |R40|, +INF , PT ;  /* 0x7ff000002800742a */ /* 0x000fcc0003f0c200 */
[----:B------:R-:W-:Y:S02]  /*7e510*/  FSEL R2, R40, R2, P0 ;  /* 0x0000000228027208 */ /* 0x000fe40000000000 */
[----:B------:R-:W-:Y:S01]  /*7e520*/  FSEL R3, R41, R43, P0 ;  /* 0x0000002b29037208 */ /* 0x000fe20000000000 */
[----:B------:R-:W-:Y:S06]  /*7e530*/  BRA `(.L_x_49548) ;  /* 0x0000006400687947 */ /* 0x000fec0003800000 */
.L_x_49537:
        /* <DEDUP_REMOVED lines=99> */
.L_x_49551:
[----:B------:R-:W-:Y:S05]  /*7eb70*/  BSYNC B0 ;  /* 0x0000000000007941 */ /* 0x000fea0003800000 */
.L_x_49550:
        /* <DEDUP_REMOVED lines=9> */
.L_x_49553:
[----:B------:R-:W-:Y:S05]  /*7ec10*/  BSYNC B3 ;  /* 0x0000000000037941 */ /* 0x000fea0003800000 */
.L_x_49552:
        /* <DEDUP_REMOVED lines=82> */
.L_x_49555:
[----:B------:R-:W-:-:S04]  /*7f140*/  ISETP.GE.AND P0, PT, R41, RZ, PT ;  /* 0x000000ff2900720c */ /* 0x000fc80003f06270 */
[----:B------:R-:W-:Y:S02]  /*7f150*/  FSEL R2, RZ, 3.37028055040000000000e+12, P0 ;  /* 0x54442d18ff027808 */ /* 0x000fe40000000000 */
[----:B------:R-:W-:-:S07]  /*7f160*/  FSEL R3, RZ, 2.1426990032196044922, P0 ;  /* 0x400921fbff037808 */ /* 0x000fce0000000000 */
.L_x_49556:
[----:B------:R-:W-:Y:S05]  /*7f170*/  BSYNC B0 ;  /* 0x0000000000007941 */ /* 0x000fea0003800000 */
.L_x_49554:
[----:B------:R-:W-:Y:S01]  /*7f180*/  DADD R40, |R40|, |R42| ;  /* 0x0000000028287229 */ /* 0x000fe2000000062a */
[----:B------:R-:W-:Y:S01]  /*7f190*/  LOP3.LUT R43, R3, 0x80000000, R43, 0xb8, !PT ;  /* 0x80000000032b7812 */ /* 0x000fe200078eb82b */
[----:B------:R-:W-:-:S06]  /*7f1a0*/  DMUL R44, R44, 0.5 ;  /* 0x3fe000002c2c7828 */ /* 0x000fcc0000000000 */
[----:B------:R-:W-:-:S06]  /*7f1b0*/  DSETP.GTU.AND P0, PT, |R40|, +INF , PT ;  /* 0x7ff000002800742a */ /* 0x000fcc0003f0c200 */
[----:B------:R-:W-:Y:S02]  /*7f1c0*/  FSEL R2, R40, R2, P0 ;  /* 0x0000000228027208 */ /* 0x000fe40000000000 */
[----:B------:R-:W-:Y:S01]  /*7f1d0*/  FSEL R3, R41, R43, P0 ;  /* 0x0000002b29037208 */ /* 0x000fe20000000000 */
[----:B------:R-:W-:Y:S06]  /*7f1e0*/  BRA `(.L_x_49548) ;  /* 0x00000058003c7947 */ /* 0x000fec0003800000 */
.L_x_49549:
        /* <DEDUP_REMOVED lines=28> */
.L_x_49558:
        /* <DEDUP_REMOVED lines=75> */
.L_x_49557:
        /* <DEDUP_REMOVED lines=99> */
.L_x_49560:
        /* <DEDUP_REMOVED lines=23> */
.L_x_49563:
[----:B------:R-:W-:Y:S05]  /*80000*/  BSYNC B4 ;  /* 0x0000000000047941 */ /* 0x000fea0003800000 */
.L_x_49562:
        /* <DEDUP_REMOVED lines=29> */
.L_x_49561:
[----:B------:R-:W-:Y:S05]  /*801e0*/  BSYNC B3 ;  /* 0x0000000000037941 */ /* 0x000fea0003800000 */
.L_x_49559:
        /* <DEDUP_REMOVED lines=22> */
.L_x_49565:
[----:B------:R-:W-:Y:S05]  /*80350*/  BSYNC B3 ;  /* 0x0000000000037941 */ /* 0x000fea0003800000 */
.L_x_49564:
        /* <DEDUP_REMOVED lines=82> */
.L_x_49567:
[----:B------:R-:W-:-:S04]  /*80880*/  ISETP.GE.AND P0, PT, R41, RZ, PT ;  /* 0x000000ff2900720c */ /* 0x000fc80003f06270 */
[----:B------:R-:W-:Y:S02]  /*80890*/  FSEL R2, RZ, 3.37028055040000000000e+12, P0 ;  /* 0x54442d18ff027808 */ /* 0x000fe40000000000 */
[----:B------:R-:W-:-:S07]  /*808a0*/  FSEL R3, RZ, 2.1426990032196044922, P0 ;  /* 0x400921fbff037808 */ /* 0x000fce0000000000 */
.L_x_49568:
[----:B------:R-:W-:Y:S05]  /*808b0*/  BSYNC B0 ;  /* 0x0000000000007941 */ /* 0x000fea0003800000 */
.L_x_49566:
[----:B------:R-:W-:Y:S01]  /*808c0*/  DADD R40, |R40|, |R42| ;  /* 0x0000000028287229 */ /* 0x000fe2000000062a */
[----:B------:R-:W-:Y:S01]  /*808d0*/  LOP3.LUT R43, R3, 0x80000000, R43, 0xb8, !PT ;  /* 0x80000000032b7812 */ /* 0x000fe200078eb82b */
[----:B------:R-:W-:-:S06]  /*808e0*/  DMUL R44, R44, 0.5 ;  /* 0x3fe000002c2c7828 */ /* 0x000fcc0000000000 */
[----:B------:R-:W-:-:S06]  /*808f0*/  DSETP.GTU.AND P0, PT, |R40|, +INF , PT ;  /* 0x7ff000002800742a */ /* 0x000fcc0003f0c200 */
[----:B------:R-:W-:Y:S02]  /*80900*/  FSEL R2, R40, R2, P0 ;  /* 0x0000000228027208 */ /* 0x000fe40000000000 */
[----:B------:R-:W-:Y:S01]  /*80910*/  FSEL R3, R41, R43, P0 ;  /* 0x0000002b29037208 */ /* 0x000fe20000000000 */
[----:B------:R-:W-:Y:S06]  /*80920*/  BRA `(.L_x_49548) ;  /* 0x00000040006c7947 */ /* 0x000fec0003800000 */
.L_x_49536:
        /* <DEDUP_REMOVED lines=135> */
.L_x_49570:
[----:B------:R-:W-:Y:S05]  /*811a0*/  BSYNC B0 ;  /* 0x0000000000007941 */ /* 0x000fea0003800000 */
.L_x_49569:
        /* <DEDUP_REMOVED lines=9> */
.L_x_49572:
[----:B------:R-:W-:Y:S05]  /*81240*/  BSYNC B3 ;  /* 0x0000000000037941 */ /* 0x000fea0003800000 */
.L_x_49571:
        /* <DEDUP_REMOVED lines=82> */
.L_x_49574:
[----:B------:R-:W-:-:S04]  /*81770*/  ISETP.GE.AND P0, PT, R41, RZ, PT ;  /* 0x000000ff2900720c */ /* 0x000fc80003f06270 */
[----:B------:R-:W-:Y:S02]  /*81780*/  FSEL R2, RZ, 3.37028055040000000000e+12, P0 ;  /* 0x54442d18ff027808 */ /* 0x000fe40000000000 */
[----:B------:R-:W-:-:S07]  /*81790*/  FSEL R3, RZ, 2.1426990032196044922, P0 ;  /* 0x400921fbff037808 */ /* 0x000fce0000000000 */
.L_x_49575:
[----:B------:R-:W-:Y:S05]  /*817a0*/  BSYNC B0 ;  /* 0x0000000000007941 */ /* 0x000fea0003800000 */
.L_x_49573:
[----:B------:R-:W-:Y:S01]  /*817b0*/  DADD R40, |R40|, |R42| ;  /* 0x0000000028287229 */ /* 0x000fe2000000062a */
[----:B------:R-:W-:-:S07]  /*817c0*/  LOP3.LUT R43, R3, 0x80000000, R43, 0xb8, !PT ;  /* 0x80000000032b7812 */ /* 0x000fce00078eb82b */
[----:B------:R-:W-:-:S06]  /*817d0*/  DSETP.GTU.AND P0, PT, |R40|, +INF , PT ;  /* 0x7ff000002800742a */ /* 0x000fcc0003f0c200 */
[----:B------:R-:W-:Y:S02]  /*817e0*/  FSEL R2, R40, R2, P0 ;  /* 0x0000000228027208 */ /* 0x000fe40000000000 */
[----:B------:R-:W-:Y:S01]  /*817f0*/  FSEL R3, R41, R43, P0 ;  /* 0x0000002b29037208 */ /* 0x000fe20000000000 */
[----:B------:R-:W-:Y:S06]  /*81800*/  BRA `(.L_x_49548) ;  /* 0x0000003000b47947 */ /* 0x000fec0003800000 */
.L_x_49535:
        /* <DEDUP_REMOVED lines=92> */
.L_x_49578:
        /* <DEDUP_REMOVED lines=23> */
.L_x_49581:
[----:B------:R-:W-:Y:S05]  /*81f40*/  BSYNC B4 ;  /* 0x0000000000047941 */ /* 0x000fea0003800000 */
.L_x_49580:
        /* <DEDUP_REMOVED lines=29> */
.L_x_49579:
[----:B------:R-:W-:Y:S05]  /*82120*/  BSYNC B3 ;  /* 0x0000000000037941 */ /* 0x000fea0003800000 */
.L_x_49577:
        /* <DEDUP_REMOVED lines=83> */
.L_x_49576:
        /* <DEDUP_REMOVED lines=85> */
.L_x_49534:
        /* <DEDUP_REMOVED lines=24> */
.L_x_49583:
[----:B------:R-:W-:Y:S05]  /*82d30*/  BSYNC B3 ;  /* 0x0000000000037941 */ /* 0x000fea0003800000 */
.L_x_49582:
        /* <DEDUP_REMOVED lines=25> */
.L_x_49585:
[----:B------:R-:W-:Y:S05]  /*82ed0*/  BSYNC B3 ;  /* 0x0000000000037941 */ /* 0x000fea0003800000 */
.L_x_49584:
        /* <DEDUP_REMOVED lines=136> */
.L_x_49587:
[----:B------:R-:W-:Y:S05]  /*83760*/  BSYNC B0 ;  /* 0x0000000000007941 */ /* 0x000fea0003800000 */
.L_x_49586:
        /* <DEDUP_REMOVED lines=9> */
.L_x_49589:
[----:B------:R-:W-:Y:S05]  /*83800*/  BSYNC B3 ;  /* 0x0000000000037941 */ /* 0x000fea0003800000 */
.L_x_49588:
        /* <DEDUP_REMOVED lines=82> */
.L_x_49591:
[----:B------:R-:W-:-:S04]  /*83d30*/  ISETP.GE.AND P0, PT, R41, RZ, PT ;  /* 0x000000ff2900720c */ /* 0x000fc80003f06270 */
[----:B------:R-:W-:Y:S02]  /*83d40*/  FSEL R2, RZ, 3.37028055040000000000e+12, P0 ;  /* 0x54442d18ff027808 */ /* 0x000fe40000000000 */
[----:B------:R-:W-:-:S07]  /*83d50*/  FSEL R3, RZ, 2.1426990032196044922, P0 ;  /* 0x400921fbff037808 */ /* 0x000fce0000000000 */
.L_x_49592:
[----:B------:R-:W-:Y:S05]  /*83d60*/  BSYNC B0 ;  /* 0x0000000000007941 */ /* 0x000fea0003800000 */
.L_x_49590:
[----:B------:R-:W-:Y:S01]  /*83d70*/  DADD R40, |R40|, |R42| ;  /* 0x0000000028287229 */ /* 0x000fe2000000062a */
[----:B------:R-:W-:Y:S01]  /*83d80*/  LOP3.LUT R43, R3, 0x80000000, R43, 0xb8, !PT ;  /* 0x80000000032b7812 */ /* 0x000fe200078eb82b */
[----:B------:R-:W-:-:S06]  /*83d90*/  DADD R44, R44, 1 ;  /* 0x3ff000002c2c7429 */ /* 0x000fcc0000000000 */
[----:B------:R-:W-:-:S06]  /*83da0*/  DSETP.GTU.AND P0, PT, |R40|, +INF , PT ;  /* 0x7ff000002800742a */ /* 0x000fcc0003f0c200 */
[----:B------:R-:W-:Y:S02]  /*83db0*/  FSEL R2, R40, R2, P0 ;  /* 0x0000000228027208 */ /* 0x000fe40000000000 */
[----:B------:R-:W-:Y:S01]  /*83dc0*/  FSEL R3, R41, R43, P0 ;  /* 0x0000002b29037208 */ /* 0x000fe20000000000 */
[----:B------:R-:W-:Y:S06]  /*83dd0*/  BRA `(.L_x_49548) ;  /* 0x0000000c00407947 */ /* 0x000fec0003800000 */
.L_x_49533:
        /* <DEDUP_REMOVED lines=108> */
.L_x_49594:
[----:B------:R-:W-:Y:S05]  /*844a0*/  BSYNC B0 ;  /* 0x0000000000007941 */ /* 0x000fea0003800000 */
.L_x_49593:
        /* <DEDUP_REMOVED lines=8> */
.L_x_49596:
[----:B------:R-:W-:Y:S05]  /*84530*/  BSYNC B3 ;  /* 0x0000000000037941 */ /* 0x000fea0003800000 */
.L_x_49595:
        /* <DEDUP_REMOVED lines=82> */
.L_x_49598:
[----:B------:R-:W-:Y:S02]  /*84a60*/  FSEL R2, RZ, 3.37028055040000000000e+12, P2 ;  /* 0x54442d18ff027808 */ /* 0x000fe40001000000 */
[----:B------:R-:W-:-:S07]  /*84a70*/  FSEL R3, RZ, 2.1426990032196044922, P2 ;  /* 0x400921fbff037808 */ /* 0x000fce0001000000 */
.L_x_49599:
[----:B------:R-:W-:Y:S05]  /*84a80*/  BSYNC B0 ;  /* 0x0000000000007941 */ /* 0x000fea0003800000 */
.L_x_49597:
[----:B------:R-:W-:Y:S01]  /*84a90*/  DADD R40, |R40|, |R42| ;  /* 0x0000000028287229 */ /* 0x000fe2000000062a */
[----:B------:R-:W-:-:S07]  /*84aa0*/  LOP3.LUT R43, R3, 0x80000000, R43, 0xb8, !PT ;  /* 0x80000000032b7812 */ /* 0x000fce00078eb82b */
[----:B------:R-:W-:-:S06]  /*84ab0*/  DSETP.GTU.AND P0, PT, |R40|, +INF , PT ;  /* 0x7ff000002800742a */ /* 0x000fcc0003f0c200 */
[----:B------:R-:W-:Y:S02]  /*84ac0*/  FSEL R2, R40, R2, P0 ;  /* 0x0000000228027208 */ /* 0x000fe40000000000 */
[----:B------:R-:W-:-:S07]  /*84ad0*/  FSEL R3, R41, R43, P0 ;  /* 0x0000002b29037208 */ /* 0x000fce0000000000 */
.L_x_49548:
[----:B------:R-:W-:Y:S05]  /*84ae0*/  BSYNC B2 ;  /* 0x0000000000027941 */ /* 0x000fea0003800000 */
.L_x_49532:
        /* <DEDUP_REMOVED lines=74> */
.L_x_49605:
[----:B------:R-:W-:Y:S05]  /*84f90*/  BSYNC B0 ;  /* 0x0000000000007941 */ /* 0x000fea0003800000 */
.L_x_49604:
        /* <DEDUP_REMOVED lines=24> */
.L_x_49607:
[----:B------:R-:W-:Y:S01]  /*85120*/  DMUL R2, RZ, R10 ;  /* 0x0000000aff027228 */ /* 0x000fe20000000000 */
[----:B------:R-:W-:-:S10]  /*85130*/  IMAD.MOV.U32 R8, RZ, RZ, RZ ;  /* 0x000000ffff087224 */ /* 0x000fd400078e00ff */
.L_x_49608:
[----:B------:R-:W-:Y:S05]  /*85140*/  BSYNC B2 ;  /* 0x0000000000027941 */ /* 0x000fea0003800000 */
.L_x_49606:
        /* <DEDUP_REMOVED lines=47> */
.L_x_49610:
[----:B------:R-:W-:Y:S01]  /*85440*/  DMUL R2, RZ, R10 ;  /* 0x0000000aff027228 */ /* 0x000fe20000000000 */
[----:B------:R-:W-:-:S10]  /*85450*/  IMAD.MOV.U32 R8, RZ, RZ, RZ ;  /* 0x000000ffff087224 */ /* 0x000fd400078e00ff */
.L_x_49611:
[----:B------:R-:W-:Y:S05]  /*85460*/  BSYNC B2 ;  /* 0x0000000000027941 */ /* 0x000fea0003800000 */
.L_x_49609:
        /* <DEDUP_REMOVED lines=25> */
.L_x_49603:
        /* <DEDUP_REMOVED lines=62> */
.L_x_49613:
[----:B------:R-:W-:Y:S05]  /*859e0*/  BSYNC B0 ;  /* 0x0000000000007941 */ /* 0x000fea0003800000 */
.L_x_49612:
        /* <DEDUP_REMOVED lines=24> */
.L_x_49615:
[----:B------:R-:W-:Y:S01]  /*85b70*/  DMUL R2, RZ, R10 ;  /* 0x0000000aff027228 */ /* 0x000fe20000000000 */
[----:B------:R-:W-:-:S10]  /*85b80*/  IMAD.MOV.U32 R8, RZ, RZ, RZ ;  /* 0x000000ffff087224 */ /* 0x000fd400078e00ff */
.L_x_49616:
[----:B------:R-:W-:Y:S05]  /*85b90*/  BSYNC B2 ;  /* 0x0000000000027941 */ /* 0x000fea0003800000 */
.L_x_49614:
        /* <DEDUP_REMOVED lines=47> */
.L_x_49618:
[----:B------:R-:W-:Y:S01]  /*85e90*/  DMUL R2, RZ, R10 ;  /* 0x0000000aff027228 */ /* 0x000fe20000000000 */
[----:B------:R-:W-:-:S10]  /*85ea0*/  IMAD.MOV.U32 R8, RZ, RZ, RZ ;  /* 0x000000ffff087224 */ /* 0x000fd400078e00ff */
.L_x_49619:
[----:B------:R-:W-:Y:S05]  /*85eb0*/  BSYNC B2 ;  /* 0x0000000000027941 */ /* 0x000fea0003800000 */
.L_x_49617:
        /* <DEDUP_REMOVED lines=39> */
.L_x_49602:
        /* <DEDUP_REMOVED lines=11> */
.L_x_49620:
[----:B------:R-:W-:-:S10]  /*861e0*/  DADD R56, R10, -R10 ;  /* 0x000000000a387229 */ /* 0x000fd4000000080a */
[----:B------:R-:W-:Y:S02]  /*861f0*/  IMAD.MOV.U32 R58, RZ, RZ, R56 ;  /* 0x000000ffff3a7224 */ /* 0x000fe400078e0038 */
[----:B------:R-:W-:Y:S01]  /*86200*/  IMAD.MOV.U32 R59, RZ, RZ, R57 ;  /* 0x000000ffff3b7224 */ /* 0x000fe200078e0039 */
[----:B------:R-:W-:Y:S06]  /*86210*/  BRA `(.L_x_49531) ;  /* 0x00000008008c7947 */ /* 0x000fec0003800000 */
.L_x_49601:
        /* <DEDUP_REMOVED lines=25> */
.L_x_49622:
[----:B------:R-:W-:Y:S01]  /*863b0*/  DMUL R2, RZ, R10 ;  /* 0x0000000aff027228 */ /* 0x000fe20000000000 */
[----:B------:R-:W-:-:S10]  /*863c0*/  IMAD.MOV.U32 R8, RZ, RZ, RZ ;  /* 0x000000ffff087224 */ /* 0x000fd400078e00ff */
.L_x_49623:
[----:B------:R-:W-:Y:S05]  /*863d0*/  BSYNC B2 ;  /* 0x0000000000027941 */ /* 0x000fea0003800000 */
.L_x_49621:
        /* <DEDUP_REMOVED lines=47> */
.L_x_49625:
[----:B------:R-:W-:Y:S01]  /*866d0*/  DMUL R2, RZ, R10 ;  /* 0x0000000aff027228 */ /* 0x000fe20000000000 */
[----:B------:R-:W-:-:S10]  /*866e0*/  IMAD.MOV.U32 R8, RZ, RZ, RZ ;  /* 0x000000ffff087224 */ /* 0x000fd400078e00ff */
.L_x_49626:
[----:B------:R-:W-:Y:S05]  /*866f0*/  BSYNC B2 ;  /* 0x0000000000027941 */ /* 0x000fea0003800000 */
.L_x_49624:
        /* <DEDUP_REMOVED lines=24> */
.L_x_49600:
        /* <DEDUP_REMOVED lines=58> */
.L_x_49628:
[----:B------:R-:W-:Y:S05]  /*86c20*/  BSYNC B0 ;  /* 0x0000000000007941 */ /* 0x000fea0003800000 */
.L_x_49627:
[----:B------:R-:W-:Y:S02]  /*86c30*/  IMAD.MOV.U32 R58, RZ, RZ, R10 ;  /* 0x000000ffff3a7224 */ /* 0x000fe400078e000a */
[----:B------:R-:W-:-:S07]  /*86c40*/  IMAD.MOV.U32 R59, RZ, RZ, R11 ;  /* 0x000000ffff3b7224 */ /* 0x000fce00078e000b */
.L_x_49531:
[----:B------:R-:W-:Y:S05]  /*86c50*/  BSYNC B1 ;  /* 0x0000000000017941 */ /* 0x000fea0003800000 */
.L_x_49530:
        /* <DEDUP_REMOVED lines=125> */
.L_x_49638:
        /* <DEDUP_REMOVED lines=23> */
.L_x_49641:
[----:B------:R-:W-:Y:S05]  /*875a0*/  BSYNC B4 ;  /* 0x0000000000047941 */ /* 0x000fea0003800000 */
.L_x_49640:
        /* <DEDUP_REMOVED lines=29> */
.L_x_49639:
[----:B------:R-:W-:Y:S05]  /*87780*/  BSYNC B3 ;  /* 0x0000000000037941 */ /* 0x000fea0003800000 */
.L_x_49637:
        /* <DEDUP_REMOVED lines=22> */
.L_x_49643:
[----:B------:R-:W-:Y:S05]  /*878f0*/  BSYNC B3 ;  /* 0x0000000000037941 */ /* 0x000fea0003800000 */
.L_x_49642:
        /* <DEDUP_REMOVED lines=82> */
.L_x_49645:
[----:B------:R-:W-:-:S04]  /*87e20*/  ISETP.GE.AND P0, PT, R33, RZ, PT ;  /* 0x000000ff2100720c */ /* 0x000fc80003f06270 */
[----:B------:R-:W-:Y:S02]  /*87e30*/  FSEL R2, RZ, 3.37028055040000000000e+12, P0 ;  /* 0x54442d18ff027808 */ /* 0x000fe40000000000 */
[----:B------:R-:W-:-:S07]  /*87e40*/  FSEL R3, RZ, 2.1426990032196044922, P0 ;  /* 0x400921fbff037808 */ /* 0x000fce0000000000 */
.L_x_49646:
[----:B------:R-:W-:Y:S05]  /*87e50*/  BSYNC B0 ;  /* 0x0000000000007941 */ /* 0x000fea0003800000 */
.L_x_49644:
[----:B------:R-:W-:Y:S01]  /*87e60*/  DADD R32, |R32|, |R34| ;  /* 0x0000000020207229 */ /* 0x000fe20000000622 */
[----:B------:R-:W-:Y:S01]  /*87e70*/  LOP3.LUT R35, R3, 0x80000000, R35, 0xb8, !PT ;  /* 0x8000000003237812 */ /* 0x000fe200078eb823 */
[----:B------:R-:W-:-:S06]  /*87e80*/  DMUL R36, R36, 0.5 ;  /* 0x3fe0000024247828 */ /* 0x000fcc0000000000 */
[----:B------:R-:W-:-:S06]  /*87e90*/  DSETP.GTU.AND P0, PT, |R32|, +INF , PT ;  /* 0x7ff000002000742a */ /* 0x000fcc0003f0c200 */
[----:B------:R-:W-:Y:S02]  /*87ea0*/  FSEL R2, R32, R2, P0 ;  /* 0x0000000220027208 */ /* 0x000fe40000000000 */
[----:B------:R-:W-:Y:S01]  /*87eb0*/  FSEL R3, R33, R35, P0 ;  /* 0x0000002321037208 */ /* 0x000fe20000000000 */
[----:B------:R-:W-:Y:S06]  /*87ec0*/  BRA `(.L_x_49647) ;  /* 0x0000006400687947 */ /* 0x000fec0003800000 */
.L_x_49636:
        /* <DEDUP_REMOVED lines=99> */
.L_x_49650:
[----:B------:R-:W-:Y:S05]  /*88500*/  BSYNC B0 ;  /* 0x0000000000007941 */ /* 0x000fea0003800000 */
.L_x_49649:
        /* <DEDUP_REMOVED lines=9> */
.L_x_49652:
[----:B------:R-:W-:Y:S05]  /*885a0*/  BSYNC B3 ;  /* 0x0000000000037941 */ /* 0x000fea0003800000 */
.L_x_49651:
        /* <DEDUP_REMOVED lines=82> */
.L_x_49654:
[----:B------:R-:W-:-:S04]  /*88ad0*/  ISETP.GE.AND P0, PT, R33, RZ, PT ;  /* 0x000000ff2100720c */ /* 0x000fc80003f06270 */
[----:B------:R-:W-:Y:S02]  /*88ae0*/  FSEL R2, RZ, 3.37028055040000000000e+12, P0 ;  /* 0x54442d18ff027808 */ /* 0x000fe40000000000 */
[----:B------:R-:W-:-:S07]  /*88af0*/  FSEL R3, RZ, 2.1426990032196044922, P0 ;  /* 0x400921fbff037808 */ /* 0x000fce0000000000 */
.L_x_49655:
[----:B------:R-:W-:Y:S05]  /*88b00*/  BSYNC B0 ;  /* 0x0000000000007941 */ /* 0x000fea0003800000 */
.L_x_49653:
[----:B------:R-:W-:Y:S01]  /*88b10*/  DADD R32, |R32|, |R34| ;  /* 0x0000000020207229 */ /* 0x000fe20000000622 */
[----:B------:R-:W-:Y:S01]  /*88b20*/  LOP3.LUT R35, R3, 0x80000000, R35, 0xb8, !PT ;  /* 0x8000000003237812 */ /* 0x000fe200078eb823 */
[----:B------:R-:W-:-:S06]  /*88b30*/  DMUL R36, R36, 0.5 ;  /* 0x3fe0000024247828 */ /* 0x000fcc0000000000 */
[----:B------:R-:W-:-:S06]  /*88b40*/  DSETP.GTU.AND P0, PT, |R32|, +INF , PT ;  /* 0x7ff000002000742a */ /* 0x000fcc0003f0c200 */
[----:B------:R-:W-:Y:S02]  /*88b50*/  FSEL R2, R32, R2, P0 ;  /* 0x0000000220027208 */ /* 0x000fe40000000000 */
[----:B------:R-:W-:Y:S01]  /*88b60*/  FSEL R3, R33, R35, P0 ;  /* 0x0000002321037208 */ /* 0x000fe20000000000 */
[----:B------:R-:W-:Y:S06]  /*88b70*/  BRA `(.L_x_49647) ;  /* 0x00000058003c7947 */ /* 0x000fec0003800000 */
.L_x_49648:
        /* <DEDUP_REMOVED lines=28> */
.L_x_49657:
        /* <DEDUP_REMOVED lines=75> */
.L_x_49656:
        /* <DEDUP_REMOVED lines=99> */
.L_x_49659:
        /* <DEDUP_REMOVED lines=23> */
.L_x_49662:
[----:B------:R-:W-:Y:S05]  /*89990*/  BSYNC B4 ;  /* 0x0000000000047941 */ /* 0x000fea0003800000 */
.L_x_49661:
        /* <DEDUP_REMOVED lines=29> */
.L_x_49660:
[----:B------:R-:W-:Y:S05]  /*89b70*/  BSYNC B3 ;  /* 0x0000000000037941 */ /* 0x000fea0003800000 */
.L_x_49658:
        /* <DEDUP_REMOVED lines=22> */
.L_x_49664:
[----:B------:R-:W-:Y:S05]  /*89ce0*/  BSYNC B3 ;  /* 0x0000000000037941 */ /* 0x000fea0003800000 */
.L_x_49663:
        /* <DEDUP_REMOVED lines=82> */
.L_x_49666:
[----:B------:R-:W-:-:S04]  /*8a210*/  ISETP.GE.AND P0, PT, R33, RZ, PT ;  /* 0x000000ff2100720c */ /* 0x000fc80003f06270 */
[----:B------:R-:W-:Y:S02]  /*8a220*/  FSEL R2, RZ, 3.37028055040000000000e+12, P0 ;  /* 0x54442d18ff027808 */ /* 0x000fe40000000000 */
[----:B------:R-:W-:-:S07]  /*8a230*/  FSEL R3, RZ, 2.1426990032196044922, P0 ;  /* 0x400921fbff037808 */ /* 0x000fce0000000000 */
.L_x_49667:
[----:B------:R-:W-:Y:S05]  /*8a240*/  BSYNC B0 ;  /* 0x0000000000007941 */ /* 0x000fea0003800000 */
.L_x_49665:
[----:B------:R-:W-:Y:S01]  /*8a250*/  DADD R32, |R32|, |R34| ;  /* 0x0000000020207229 */ /* 0x000fe20000000622 */
[----:B------:R-:W-:Y:S01]  /*8a260*/  LOP3.LUT R35, R3, 0x80000000, R35, 0xb8, !PT ;  /* 0x8000000003237812 */ /* 0x000fe200078eb823 */
[----:B------:R-:W-:-:S06]  /*8a270*/  DMUL R36, R36, 0.5 ;  /* 0x3fe0000024247828 */ /* 0x000fcc0000000000 */
[----:B------:R-:W-:-:S06]  /*8a280*/  DSETP.GTU.AND P0, PT, |R32|, +INF , PT ;  /* 0x7ff000002000742a */ /* 0x000fcc0003f0c200 */
[----:B------:R-:W-:Y:S02]  /*8a290*/  FSEL R2, R32, R2, P0 ;  /* 0x0000000220027208 */ /* 0x000fe40000000000 */
[----:B------:R-:W-:Y:S01]  /*8a2a0*/  FSEL R3, R33, R35, P0 ;  /* 0x0000002321037208 */ /* 0x000fe20000000000 */
[----:B------:R-:W-:Y:S06]  /*8a2b0*/  BRA `(.L_x_49647) ;  /* 0x00000040006c7947 */ /* 0x000fec0003800000 */
.L_x_49635:
        /* <DEDUP_REMOVED lines=135> */
.L_x_49669:
[----:B------:R-:W-:Y:S05]  /*8ab30*/  BSYNC B0 ;  /* 0x0000000000007941 */ /* 0x000fea0003800000 */
.L_x_49668:
        /* <DEDUP_REMOVED lines=9> */
.L_x_49671:
[----:B------:R-:W-:Y:S05]  /*8abd0*/  BSYNC B3 ;  /* 0x0000000000037941 */ /* 0x000fea0003800000 */
.L_x_49670:
        /* <DEDUP_REMOVED lines=82> */
.L_x_49673:
[----:B------:R-:W-:-:S04]  /*8b100*/  ISETP.GE.AND P0, PT, R33, RZ, PT ;  /* 0x000000ff2100720c */ /* 0x000fc80003f06270 */
[----:B------:R-:W-:Y:S02]  /*8b110*/  FSEL R2, RZ, 3.37028055040000000000e+12, P0 ;  /* 0x54442d18ff027808 */ /* 0x000fe40000000000 */
[----:B------:R-:W-:-:S07]  /*8b120*/  FSEL R3, RZ, 2.1426990032196044922, P0 ;  /* 0x400921fbff037808 */ /* 0x000fce0000000000 */
.L_x_49674:
[----:B------:R-:W-:Y:S05]  /*8b130*/  BSYNC B0 ;  /* 0x0000000000007941 */ /* 0x000fea0003800000 */
.L_x_49672:
[----:B------:R-:W-:Y:S01]  /*8b140*/  DADD R32, |R32|, |R34| ;  /* 0x0000000020207229 */ /* 0x000fe20000000622 */
[----:B------:R-:W-:-:S07]  /*8b150*/  LOP3.LUT R35, R3, 0x80000000, R35, 0xb8, !PT ;  /* 0x8000000003237812 */ /* 0x000fce00078eb823 */
[----:B------:R-:W-:-:S06]  /*8b160*/  DSETP.GTU.AND P0, PT, |R32|, +INF , PT ;  /* 0x7ff000002000742a */ /* 0x000fcc0003f0c200 */
[----:B------:R-:W-:Y:S02]  /*8b170*/  FSEL R2, R32, R2, P0 ;  /* 0x0000000220027208 */ /* 0x000fe40000000000 */
[----:B------:R-:W-:Y:S01]  /*8b180*/  FSEL R3, R33, R35, P0 ;  /* 0x0000002321037208 */ /* 0x000fe20000000000 */
[----:B------:R-:W-:Y:S06]  /*8b190*/  BRA `(.L_x_49647) ;  /* 0x0000003000b47947 */ /* 0x000fec0003800000 */
.L_x_49634:
        /* <DEDUP_REMOVED lines=92> */
.L_x_49677:
        /* <DEDUP_REMOVED lines=23> */
.L_x_49680:
[----:B------:R-:W-:Y:S05]  /*8b8d0*/  BSYNC B4 ;  /* 0x0000000000047941 */ /* 0x000fea0003800000 */
.L_x_49679:
        /* <DEDUP_REMOVED lines=29> */
.L_x_49678:
[----:B------:R-:W-:Y:S05]  /*8bab0*/  BSYNC B3 ;  /* 0x0000000000037941 */ /* 0x000fea0003800000 */
.L_x_49676:
        /* <DEDUP_REMOVED lines=83> */
.L_x_49675:
        /* <DEDUP_REMOVED lines=85> */
.L_x_49633:
        /* <DEDUP_REMOVED lines=24> */
.L_x_49682:
[----:B------:R-:W-:Y:S05]  /*8c6c0*/  BSYNC B3 ;  /* 0x0000000000037941 */ /* 0x000fea0003800000 */
.L_x_49681:
        /* <DEDUP_REMOVED lines=25> */
.L_x_49684:
[----:B------:R-:W-:Y:S05]  /*8c860*/  BSYNC B3 ;  /* 0x0000000000037941 */ /* 0x000fea0003800000 */
.L_x_49683:
        /* <DEDUP_REMOVED lines=136> */
.L_x_49686:
[----:B------:R-:W-:Y:S05]  /*8d0f0*/  BSYNC B0 ;  /* 0x0000000000007941 */ /* 0x000fea0003800000 */
.L_x_49685:
        /* <DEDUP_REMOVED lines=9> */
.L_x_49688:
[----:B------:R-:W-:Y:S05]  /*8d190*/  BSYNC B3 ;  /* 0x0000000000037941 */ /* 0x000fea0003800000 */
.L_x_49687:
        /* <DEDUP_REMOVED lines=82> */
.L_x_49690:
[----:B------:R-:W-:-:S04]  /*8d6c0*/  ISETP.GE.AND P0, PT, R33, RZ, PT ;  /* 0x000000ff2100720c */ /* 0x000fc80003f06270 */
[----:B------:R-:W-:Y:S02]  /*8d6d0*/  FSEL R2, RZ, 3.37028055040000000000e+12, P0 ;  /* 0x54442d18ff027808 */ /* 0x000fe40000000000 */
[----:B------:R-:W-:-:S07]  /*8d6e0*/  FSEL R3, RZ, 2.1426990032196044922, P0 ;  /* 0x400921fbff037808 */ /* 0x000fce0000000000 */
.L_x_49691:
[----:B------:R-:W-:Y:S05]  /*8d6f0*/  BSYNC B0 ;  /* 0x0000000000007941 */ /* 0x000fea0003800000 */
.L_x_49689:
[----:B------:R-:W-:Y:S01]  /*8d700*/  DADD R32, |R32|, |R34| ;  /* 0x0000000020207229 */ /* 0x000fe20000000622 */
[----:B------:R-:W-:Y:S01]  /*8d710*/  LOP3.LUT R35, R3, 0x80000000, R35, 0xb8, !PT ;  /* 0x8000000003237812 */ /* 0x000fe200078eb823 */
[----:B------:R-:W-:-:S06]  /*8d720*/  DADD R36, R36, 1 ;  /* 0x3ff0000024247429 */ /* 0x000fcc0000000000 */
[----:B------:R-:W-:-:S06]  /*8d730*/  DSETP.GTU.AND P0, PT, |R32|, +INF , PT ;  /* 0x7ff000002000742a */ /* 0x000fcc0003f0c200 */
[----:B------:R-:W-:Y:S02]  /*8d740*/  FSEL R2, R32, R2, P0 ;  /* 0x0000000220027208 */ /* 0x000fe40000000000 */
[----:B------:R-:W-:Y:S01]  /*8d750*/  FSEL R3, R33, R35, P0 ;  /* 0x0000002321037208 */ /* 0x000fe20000000000 */
[----:B------:R-:W-:Y:S06]  /*8d760*/  BRA `(.L_x_49647) ;  /* 0x0000000c00407947 */ /* 0x000fec0003800000 */
.L_x_49632:
        /* <DEDUP_REMOVED lines=108> */
.L_x_49693:
[----:B------:R-:W-:Y:S05]  /*8de30*/  BSYNC B0 ;  /* 0x0000000000007941 */ /* 0x000fea0003800000 */
.L_x_49692:
        /* <DEDUP_REMOVED lines=8> */
.L_x_49695:
[----:B------:R-:W-:Y:S05]  /*8dec0*/  BSYNC B3 ;  /* 0x0000000000037941 */ /* 0x000fea0003800000 */
.L_x_49694:
        /* <DEDUP_REMOVED lines=82> */
.L_x_49697:
[----:B------:R-:W-:Y:S02]  /*8e3f0*/  FSEL R2, RZ, 3.37028055040000000000e+12, P2 ;  /* 0x54442d18ff027808 */ /* 0x000fe40001000000 */
[----:B------:R-:W-:-:S07]  /*8e400*/  FSEL R3, RZ, 2.1426990032196044922, P2 ;  /* 0x400921fbff037808 */ /* 0x000fce0001000000 */
.L_x_49698:
[----:B------:R-:W-:Y:S05]  /*8e410*/  BSYNC B0 ;  /* 0x0000000000007941 */ /* 0x000fea0003800000 */
.L_x_49696:
[----:B------:R-:W-:Y:S01]  /*8e420*/  DADD R32, |R32|, |R34| ;  /* 0x0000000020207229 */ /* 0x000fe20000000622 */
[----:B------:R-:W-:-:S07]  /*8e430*/  LOP3.LUT R35, R3, 0x80000000, R35, 0xb8, !PT ;  /* 0x8000000003237812 */ /* 0x000fce00078eb823 */
[----:B------:R-:W-:-:S06]  /*8e440*/  DSETP.GTU.AND P0, PT, |R32|, +INF , PT ;  /* 0x7ff000002000742a */ /* 0x000fcc0003f0c200 */
[----:B------:R-:W-:Y:S02]  /*8e450*/  FSEL R2, R32, R2, P0 ;  /* 0x0000000220027208 */ /* 0x000fe40000000000 */
[----:B------:R-:W-:-:S07]  /*8e460*/  FSEL R3, R33, R35, P0 ;  /* 0x0000002321037208 */ /* 0x000fce0000000000 */
.L_x_49647:
[----:B------:R-:W-:Y:S05]  /*8e470*/  BSYNC B2 ;  /* 0x0000000000027941 */ /* 0x000fea0003800000 */
.L_x_49631:
        /* <DEDUP_REMOVED lines=74> */
.L_x_49704:
[----:B------:R-:W-:Y:S05]  /*8e920*/  BSYNC B0 ;  /* 0x0000000000007941 */ /* 0x000fea0003800000 */
.L_x_49703:
        /* <DEDUP_REMOVED lines=24> */
.L_x_49706:
[----:B------:R-:W-:Y:S01]  /*8eab0*/  DMUL R2, RZ, R32 ;  /* 0x00000020ff027228 */ /* 0x000fe20000000000 */
[----:B------:R-:W-:-:S10]  /*8eac0*/  IMAD.MOV.U32 R8, RZ, RZ, RZ ;  /* 0x000000ffff087224 */ /* 0x000fd400078e00ff */
.L_x_49707:
[----:B------:R-:W-:Y:S05]  /*8ead0*/  BSYNC B2 ;  /* 0x0000000000027941 */ /* 0x000fea0003800000 */
.L_x_49705:
        /* <DEDUP_REMOVED lines=47> */
.L_x_49709:
[----:B------:R-:W-:Y:S01]  /*8edd0*/  DMUL R2, RZ, R32 ;  /* 0x00000020ff027228 */ /* 0x000fe20000000000 */
[----:B------:R-:W-:-:S10]  /*8ede0*/  IMAD.MOV.U32 R8, RZ, RZ, RZ ;  /* 0x000000ffff087224 */ /* 0x000fd400078e00ff */
.L_x_49710:
[----:B------:R-:W-:Y:S05]  /*8edf0*/  BSYNC B2 ;  /* 0x0000000000027941 */ /* 0x000fea0003800000 */
.L_x_49708:
        /* <DEDUP_REMOVED lines=25> */
.L_x_49702:
        /* <DEDUP_REMOVED lines=62> */
.L_x_49712:
[----:B------:R-:W-:Y:S05]  /*8f370*/  BSYNC B0 ;  /* 0x0000000000007941 */ /* 0x000fea0003800000 */
.L_x_49711:
        /* <DEDUP_REMOVED lines=24> */
.L_x_49714:
[----:B------:R-:W-:Y:S01]  /*8f500*/  DMUL R2, RZ, R32 ;  /* 0x00000020ff027228 */ /* 0x000fe20000000000 */
[----:B------:R-:W-:-:S10]  /*8f510*/  IMAD.MOV.U32 R8, RZ, RZ, RZ ;  /* 0x000000ffff087224 */ /* 0x000fd400078e00ff */
.L_x_49715:
[----:B------:R-:W-:Y:S05]  /*8f520*/  BSYNC B2 ;  /* 0x0000000000027941 */ /* 0x000fea0003800000 */
.L_x_49713:
        /* <DEDUP_REMOVED lines=47> */
.L_x_49717:
[----:B------:R-:W-:Y:S01]  /*8f820*/  DMUL R2, RZ, R32 ;  /* 0x00000020ff027228 */ /* 0x000fe20000000000 */
[----:B------:R-:W-:-:S10]  /*8f830*/  IMAD.MOV.U32 R8, RZ, RZ, RZ ;  /* 0x000000ffff087224 */ /* 0x000fd400078e00ff */
.L_x_49718:
[----:B------:R-:W-:Y:S05]  /*8f840*/  BSYNC B2 ;  /* 0x0000000000027941 */ /* 0x000fea0003800000 */
.L_x_49716:
        /* <DEDUP_REMOVED lines=39> */
.L_x_49701:
        /* <DEDUP_REMOVED lines=11> */
.L_x_49719:
[----:B------:R-:W-:-:S10]  /*8fb70*/  DADD R36, R32, -R32 ;  /* 0x0000000020247229 */ /* 0x000fd40000000820 */
[----:B------:R-:W-:Y:S02]  /*8fb80*/  IMAD.MOV.U32 R38, RZ, RZ, R36 ;  /* 0x000000ffff267224 */ /* 0x000fe400078e0024 */
[----:B------:R-:W-:Y:S01]  /*8fb90*/  IMAD.MOV.U32 R39, RZ, RZ, R37 ;  /* 0x000000ffff277224 */ /* 0x000fe200078e0025 */
[----:B------:R-:W-:Y:S06]  /*8fba0*/  BRA `(.L_x_49630) ;  /* 0x00000008008c7947 */ /* 0x000fec0003800000 */
.L_x_49700:
        /* <DEDUP_REMOVED lines=25> */
.L_x_49721:
[----:B------:R-:W-:Y:S01]  /*8fd40*/  DMUL R2, RZ, R32 ;  /* 0x00000020ff027228 */ /* 0x000fe20000000000 */
[----:B------:R-:W-:-:S10]  /*8fd50*/  IMAD.MOV.U32 R8, RZ, RZ, RZ ;  /* 0x000000ffff087224 */ /* 0x000fd400078e00ff */
.L_x_49722:
[----:B------:R-:W-:Y:S05]  /*8fd60*/  BSYNC B2 ;  /* 0x0000000000027941 */ /* 0x000fea0003800000 */
.L_x_49720:
        /* <DEDUP_REMOVED lines=47> */
.L_x_49724:
[----:B------:R-:W-:Y:S01]  /*90060*/  DMUL R2, RZ, R32 ;  /* 0x00000020ff027228 */ /* 0x000fe20000000000 */
[----:B------:R-:W-:-:S10]  /*90070*/  IMAD.MOV.U32 R8, RZ, RZ, RZ ;  /* 0x000000ffff087224 */ /* 0x000fd400078e00ff */
.L_x_49725:
[----:B------:R-:W-:Y:S05]  /*90080*/  BSYNC B2 ;  /* 0x0000000000027941 */ /* 0x000fea0003800000 */
.L_x_49723:
        /* <DEDUP_REMOVED lines=24> */
.L_x_49699:
        /* <DEDUP_REMOVED lines=58> */
.L_x_49727:
[----:B------:R-:W-:Y:S05]  /*905b0*/  BSYNC B0 ;  /* 0x0000000000007941 */ /* 0x000fea0003800000 */
.L_x_49726:
[----:B------:R-:W-:Y:S02]  /*905c0*/  IMAD.MOV.U32 R38, RZ, RZ, R32 ;  /* 0x000000ffff267224 */ /* 0x000fe400078e0020 */
[----:B------:R-:W-:-:S07]  /*905d0*/  IMAD.MOV.U32 R39, RZ, RZ, R33 ;  /* 0x000000ffff277224 */ /* 0x000fce00078e0021 */
.L_x_49630:
[----:B------:R-:W-:Y:S05]  /*905e0*/  BSYNC B1 ;  /* 0x0000000000017941 */ /* 0x000fea0003800000 */
.L_x_49629:
[----:B------:R-:W-:Y:S01]  /*905f0*/  VIADD R9, R9, 0x380 ;  /* 0x0000038009097836 */ /* 0x000fe20000000000 */
[----:B------:R-:W-:Y:S04]  /*90600*/  BSSY B1, `(.L_x_49728) ;  /* 0x0000993000017945 */ /* 0x000fe80003800000 */
[----:B------:R-:W-:Y:S02]  /*90610*/  ISETP.GE.AND P0, PT, R9, R84, PT ;  /* 0x000000540900720c */ /* 0x000fe40003f06270 */
[----:B------:R-:W-:-:S11]  /*90620*/  CS2R R8, SRZ ;  /* 0x0000000000087805 */ /* 0x000fd6000001ff00 */
        /* <DEDUP_REMOVED lines=119> */
.L_x_49737:
        /* <DEDUP_REMOVED lines=23> */
.L_x_49740:
[----:B------:R-:W-:Y:S05]  /*90f10*/  BSYNC B4 ;  /* 0x0000000000047941 */ /* 0x000fea0003800000 */
.L_x_49739:
        /* <DEDUP_REMOVED lines=29> */
.L_x_49738:
[----:B------:R-:W-:Y:S05]  /*910f0*/  BSYNC B3 ;  /* 0x0000000000037941 */ /* 0x000fea0003800000 */
.L_x_49736:
        /* <DEDUP_REMOVED lines=22> */
.L_x_49742:
[----:B------:R-:W-:Y:S05]  /*91260*/  BSYNC B3 ;  /* 0x0000000000037941 */ /* 0x000fea0003800000 */
.L_x_49741:
        /* <DEDUP_REMOVED lines=82> */
.L_x_49744:
[----:B------:R-:W-:-:S04]  /*91790*/  ISETP.GE.AND P0, PT, R25, RZ, PT ;  /* 0x000000ff1900720c */ /* 0x000fc80003f06270 */
[----:B------:R-:W-:Y:S02]  /*917a0*/  FSEL R2, RZ, 3.37028055040000000000e+12, P0 ;  /* 0x54442d18ff027808 */ /* 0x000fe40000000000 */
[----:B------:R-:W-:-:S07]  /*917b0*/  FSEL R3, RZ, 2.1426990032196044922, P0 ;  /* 0x400921fbff037808 */ /* 0x000fce0000000000 */
.L_x_49745:
[----:B------:R-:W-:Y:S05]  /*917c0*/  BSYNC B0 ;  /* 0x0000000000007941 */ /* 0x000fea0003800000 */
.L_x_49743:
[----:B------:R-:W-:Y:S01]  /*917d0*/  DADD R24, |R24|, |R26| ;  /* 0x0000000018187229 */ /* 0x000fe2000000061a */
[----:B------:R-:W-:Y:S01]  /*917e0*/  LOP3.LUT R27, R3, 0x80000000, R27, 0xb8, !PT ;  /* 0x80000000031b7812 */ /* 0x000fe200078eb81b */
[----:B------:R-:W-:-:S06]  /*917f0*/  DMUL R10, R10, 0.5 ;  /* 0x3fe000000a0a7828 */ /* 0x000fcc0000000000 */
[----:B------:R-:W-:-:S06]  /*91800*/  DSETP.GTU.AND P0, PT, |R24|, +INF , PT ;  /* 0x7ff000001800742a */ /* 0x000fcc0003f0c200 */
[----:B------:R-:W-:Y:S02]  /*91810*/  FSEL R2, R24, R2, P0 ;  /* 0x0000000218027208 */ /* 0x000fe40000000000 */
[----:B------:R-:W-:Y:S01]  /*91820*/  FSEL R3, R25, R27, P0 ;  /* 0x0000001b19037208 */ /* 0x000fe20000000000 */
[----:B------:R-:W-:Y:S06]  /*91830*/  BRA `(.L_x_49746) ;  /* 0x0000006400607947 */ /* 0x000fec0003800000 */
.L_x_49735:
        /* <DEDUP_REMOVED lines=99> */
.L_x_49749:
[----:B------:R-:W-:Y:S05]  /*91e70*/  BSYNC B0 ;  /* 0x0000000000007941 */ /* 0x000fea0003800000 */
.L_x_49748:
        /* <DEDUP_REMOVED lines=9> */
.L_x_49751:
[----:B------:R-:W-:Y:S05]  /*91f10*/  BSYNC B3 ;  /* 0x0000000000037941 */ /* 0x000fea0003800000 */
.L_x_49750:
        /* <DEDUP_REMOVED lines=82> */
.L_x_49753:
[----:B------:R-:W-:-:S04]  /*92440*/  ISETP.GE.AND P0, PT, R25, RZ, PT ;  /* 0x000000ff1900720c */ /* 0x000fc80003f06270 */
[----:B------:R-:W-:Y:S02]  /*92450*/  FSEL R2, RZ, 3.37028055040000000000e+12, P0 ;  /* 0x54442d18ff027808 */ /* 0x000fe40000000000 */
[----:B------:R-:W-:-:S07]  /*92460*/  FSEL R3, RZ, 2.1426990032196044922, P0 ;  /* 0x400921fbff037808 */ /* 0x000fce0000000000 */
.L_x_49754:
[----:B------:R-:W-:Y:S05]  /*92470*/  BSYNC B0 ;  /* 0x0000000000007941 */ /* 0x000fea0003800000 */
.L_x_49752:
[----:B------:R-:W-:Y:S01]  /*92480*/  DADD R24, |R24|, |R26| ;  /* 0x0000000018187229 */ /* 0x000fe2000000061a */
[----:B------:R-:W-:Y:S01]  /*92490*/  LOP3.LUT R27, R3, 0x80000000, R27, 0xb8, !PT ;  /* 0x80000000031b7812 */ /* 0x000fe200078eb81b */
[----:B------:R-:W-:-:S06]  /*924a0*/  DMUL R10, R10, 0.5 ;  /* 0x3fe000000a0a7828 */ /* 0x000fcc0000000000 */
[----:B------:R-:W-:-:S06]  /*924b0*/  DSETP.GTU.AND P0, PT, |R24|, +INF , PT ;  /* 0x7ff000001800742a */ /* 0x000fcc0003f0c200 */
[----:B------:R-:W-:Y:S02]  /*924c0*/  FSEL R2, R24, R2, P0 ;  /* 0x0000000218027208 */ /* 0x000fe40000000000 */
[----:B------:R-:W-:Y:S01]  /*924d0*/  FSEL R3, R25, R27, P0 ;  /* 0x0000001b19037208 */ /* 0x000fe20000000000 */
[----:B------:R-:W-:Y:S06]  /*924e0*/  BRA `(.L_x_49746) ;  /* 0x0000005800347947 */ /* 0x000fec0003800000 */
.L_x_49747:
        /* <DEDUP_REMOVED lines=28> */
.L_x_49756:
        /* <DEDUP_REMOVED lines=75> */
.L_x_49755:
        /* <DEDUP_REMOVED lines=99> */
.L_x_49758:
        /* <DEDUP_REMOVED lines=23> */
.L_x_49761:
[----:B------:R-:W-:Y:S05]  /*93300*/  BSYNC B4 ;  /* 0x0000000000047941 */ /* 0x000fea0003800000 */
.L_x_49760:
        /* <DEDUP_REMOVED lines=29> */
.L_x_49759:
[----:B------:R-:W-:Y:S05]  /*934e0*/  BSYNC B3 ;  /* 0x0000000000037941 */ /* 0x000fea0003800000 */
.L_x_49757:
        /* <DEDUP_REMOVED lines=22> */
.L_x_49763:
[----:B------:R-:W-:Y:S05]  /*93650*/  BSYNC B3 ;  /* 0x0000000000037941 */ /* 0x000fea0003800000 */
.L_x_49762:
        /* <DEDUP_REMOVED lines=82> */
.L_x_49765:
[----:B------:R-:W-:-:S04]  /*93b80*/  ISETP.GE.AND P0, PT, R25, RZ, PT ;  /* 0x000000ff1900720c */ /* 0x000fc80003f06270 */
[----:B------:R-:W-:Y:S02]  /*93b90*/  FSEL R2, RZ, 3.37028055040000000000e+12, P0 ;  /* 0x54442d18ff027808 */ /* 0x000fe40000000000 */
[----:B------:R-:W-:-:S07]  /*93ba0*/  FSEL R3, RZ, 2.1426990032196044922, P0 ;  /* 0x400921fbff037808 */ /* 0x000fce0000000000 */
.L_x_49766:
[----:B------:R-:W-:Y:S05]  /*93bb0*/  BSYNC B0 ;  /* 0x0000000000007941 */ /* 0x000fea0003800000 */
.L_x_49764:
[----:B------:R-:W-:Y:S01]  /*93bc0*/  DADD R24, |R24|, |R26| ;  /* 0x0000000018187229 */ /* 0x000fe2000000061a */
[----:B------:R-:W-:Y:S01]  /*93bd0*/  LOP3.LUT R27, R3, 0x80000000, R27, 0xb8, !PT ;  /* 0x80000000031b7812 */ /* 0x000fe200078eb81b */
[----:B------:R-:W-:-:S06]  /*93be0*/  DMUL R10, R10, 0.5 ;  /* 0x3fe000000a0a7828 */ /* 0x000fcc0000000000 */
[----:B------:R-:W-:-:S06]  /*93bf0*/  DSETP.GTU.AND P0, PT, |R24|, +INF , PT ;  /* 0x7ff000001800742a */ /* 0x000fcc0003f0c200 */
[----:B------:R-:W-:Y:S02]  /*93c00*/  FSEL R2, R24, R2, P0 ;  /* 0x0000000218027208 */ /* 0x000fe40000000000 */
[----:B------:R-:W-:Y:S01]  /*93c10*/  FSEL R3, R25, R27, P0 ;  /* 0x0000001b19037208 */ /* 0x000fe20000000000 */
[----:B------:R-:W-:Y:S06]  /*93c20*/  BRA `(.L_x_49746) ;  /* 0x0000004000647947 */ /* 0x000fec0003800000 */
.L_x_49734:
        /* <DEDUP_REMOVED lines=135> */
.L_x_49768:
[----:B------:R-:W-:Y:S05]  /*944a0*/  BSYNC B0 ;  /* 0x0000000000007941 */ /* 0x000fea0003800000 */
.L_x_49767:
        /* <DEDUP_REMOVED lines=9> */
.L_x_49770:
[----:B------:R-:W-:Y:S05]  /*94540*/  BSYNC B3 ;  /* 0x0000000000037941 */ /* 0x000fea0003800000 */
.L_x_49769:
        /* <DEDUP_REMOVED lines=82> */
.L_x_49772:
[----:B------:R-:W-:-:S04]  /*94a70*/  ISETP.GE.AND P0, PT, R25, RZ, PT ;  /* 0x000000ff1900720c */ /* 0x000fc80003f06270 */
[----:B------:R-:W-:Y:S02]  /*94a80*/  FSEL R2, RZ, 3.37028055040000000000e+12, P0 ;  /* 0x54442d18ff027808 */ /* 0x000fe40000000000 */
[----:B------:R-:W-:-:S07]  /*94a90*/  FSEL R3, RZ, 2.1426990032196044922, P0 ;  /* 0x400921fbff037808 */ /* 0x000fce0000000000 */
.L_x_49773:
[----:B------:R-:W-:Y:S05]  /*94aa0*/  BSYNC B0 ;  /* 0x0000000000007941 */ /* 0x000fea0003800000 */
.L_x_49771:
[----:B------:R-:W-:Y:S01]  /*94ab0*/  DADD R24, |R24|, |R26| ;  /* 0x0000000018187229 */ /* 0x000fe2000000061a */
[----:B------:R-:W-:-:S07]  /*94ac0*/  LOP3.LUT R27, R3, 0x80000000, R27, 0xb8, !PT ;  /* 0x80000000031b7812 */ /* 0x000fce00078eb81b */
[----:B------:R-:W-:-:S06]  /*94ad0*/  DSETP.GTU.AND P0, PT, |R24|, +INF , PT ;  /* 0x7ff000001800742a */ /* 0x000fcc0003f0c200 */
[----:B------:R-:W-:Y:S02]  /*94ae0*/  FSEL R2, R24, R2, P0 ;  /* 0x0000000218027208 */ /* 0x000fe40000000000 */
[----:B------:R-:W-:Y:S01]  /*94af0*/  FSEL R3, R25, R27, P0 ;  /* 0x0000001b19037208 */ /* 0x000fe20000000000 */
[----:B------:R-:W-:Y:S06]  /*94b00*/  BRA `(.L_x_49746) ;  /* 0x0000003000ac7947 */ /* 0x000fec0003800000 */
.L_x_49733:
        /* <DEDUP_REMOVED lines=90> */
.L_x_49776:
        /* <DEDUP_REMOVED lines=23> */
.L_x_49779:
[----:B------:R-:W-:Y:S05]  /*95220*/  BSYNC B4 ;  /* 0x0000000000047941 */ /* 0x000fea0003800000 */
.L_x_49778:
        /* <DEDUP_REMOVED lines=29> */
.L_x_49777:
[----:B------:R-:W-:Y:S05]  /*95400*/  BSYNC B3 ;  /* 0x0000000000037941 */ /* 0x000fea0003800000 */
.L_x_49775:
        /* <DEDUP_REMOVED lines=83> */
.L_x_49774:
        /* <DEDUP_REMOVED lines=85> */
.L_x_49732:
        /* <DEDUP_REMOVED lines=24> */
.L_x_49781:
[----:B------:R-:W-:Y:S05]  /*96010*/  BSYNC B3 ;  /* 0x0000000000037941 */ /* 0x000fea0003800000 */
.L_x_49780:
        /* <DEDUP_REMOVED lines=25> */
.L_x_49783:
[----:B------:R-:W-:Y:S05]  /*961b0*/  BSYNC B3 ;  /* 0x0000000000037941 */ /* 0x000fea0003800000 */
.L_x_49782:
        /* <DEDUP_REMOVED lines=136> */
.L_x_49785:
[----:B------:R-:W-:Y:S05]  /*96a40*/  BSYNC B0 ;  /* 0x0000000000007941 */ /* 0x000fea0003800000 */
.L_x_49784:
        /* <DEDUP_REMOVED lines=9> */
.L_x_49787:
[----:B------:R-:W-:Y:S05]  /*96ae0*/  BSYNC B3 ;  /* 0x0000000000037941 */ /* 0x000fea0003800000 */
.L_x_49786:
        /* <DEDUP_REMOVED lines=82> */
.L_x_49789:
[----:B------:R-:W-:-:S04]  /*97010*/  ISETP.GE.AND P0, PT, R25, RZ, PT ;  /* 0x000000ff1900720c */ /* 0x000fc80003f06270 */
[----:B------:R-:W-:Y:S02]  /*97020*/  FSEL R2, RZ, 3.37028055040000000000e+12, P0 ;  /* 0x54442d18ff027808 */ /* 0x000fe40000000000 */
[----:B------:R-:W-:-:S07]  /*97030*/  FSEL R3, RZ, 2.1426990032196044922, P0 ;  /* 0x400921fbff037808 */ /* 0x000fce0000000000 */
.L_x_49790:
[----:B------:R-:W-:Y:S05]  /*97040*/  BSYNC B0 ;  /* 0x0000000000007941 */ /* 0x000fea0003800000 */
.L_x_49788:
[----:B------:R-:W-:Y:S01]  /*97050*/  DADD R24, |R24|, |R26| ;  /* 0x0000000018187229 */ /* 0x000fe2000000061a */
[----:B------:R-:W-:Y:S01]  /*97060*/  LOP3.LUT R27, R3, 0x80000000, R27, 0xb8, !PT ;  /* 0x80000000031b7812 */ /* 0x000fe200078eb81b */
[----:B------:R-:W-:-:S06]  /*97070*/  DADD R10, R10, 1 ;  /* 0x3ff000000a0a7429 */ /* 0x000fcc0000000000 */
[----:B------:R-:W-:-:S06]  /*97080*/  DSETP.GTU.AND P0, PT, |R24|, +INF , PT ;  /* 0x7ff000001800742a */ /* 0x000fcc0003f0c200 */
[----:B------:R-:W-:Y:S02]  /*97090*/  FSEL R2, R24, R2, P0 ;  /* 0x0000000218027208 */ /* 0x000fe40000000000 */
[----:B------:R-:W-:Y:S01]  /*970a0*/  FSEL R3, R25, R27, P0 ;  /* 0x0000001b19037208 */ /* 0x000fe20000000000 */
[----:B------:R-:W-:Y:S06]  /*970b0*/  BRA `(.L_x_49746) ;  /* 0x0000000c00407947 */ /* 0x000fec0003800000 */
.L_x_49731:
        /* <DEDUP_REMOVED lines=108> */
.L_x_49792:
[----:B------:R-:W-:Y:S05]  /*97780*/  BSYNC B0 ;  /* 0x0000000000007941 */ /* 0x000fea0003800000 */
.L_x_49791:
        /* <DEDUP_REMOVED lines=8> */
.L_x_49794:
[----:B------:R-:W-:Y:S05]  /*97810*/  BSYNC B3 ;  /* 0x0000000000037941 */ /* 0x000fea0003800000 */
.L_x_49793:
        /* <DEDUP_REMOVED lines=82> */
.L_x_49796:
[----:B------:R-:W-:Y:S02]  /*97d40*/  FSEL R2, RZ, 3.37028055040000000000e+12, P2 ;  /* 0x54442d18ff027808 */ /* 0x000fe40001000000 */
[----:B------:R-:W-:-:S07]  /*97d50*/  FSEL R3, RZ, 2.1426990032196044922, P2 ;  /* 0x400921fbff037808 */ /* 0x000fce0001000000 */
.L_x_49797:
[----:B------:R-:W-:Y:S05]  /*97d60*/  BSYNC B0 ;  /* 0x0000000000007941 */ /* 0x000fea0003800000 */
.L_x_49795:
[----:B------:R-:W-:Y:S01]  /*97d70*/  DADD R24, |R24|, |R26| ;  /* 0x0000000018187229 */ /* 0x000fe2000000061a */
[----:B------:R-:W-:-:S07]  /*97d80*/  LOP3.LUT R27, R3, 0x80000000, R27, 0xb8, !PT ;  /* 0x80000000031b7812 */ /* 0x000fce00078eb81b */
[----:B------:R-:W-:-:S06]  /*97d90*/  DSETP.GTU.AND P0, PT, |R24|, +INF , PT ;  /* 0x7ff000001800742a */ /* 0x000fcc0003f0c200 */
[----:B------:R-:W-:Y:S02]  /*97da0*/  FSEL R2, R24, R2, P0 ;  /* 0x0000000218027208 */ /* 0x000fe40000000000 */
[----:B------:R-:W-:-:S07]  /*97db0*/  FSEL R3, R25, R27, P0 ;  /* 0x0000001b19037208 */ /* 0x000fce0000000000 */
.L_x_49746:
[----:B------:R-:W-:Y:S05]  /*97dc0*/  BSYNC B2 ;  /* 0x0000000000027941 */ /* 0x000fea0003800000 */
.L_x_49730:
        /* <DEDUP_REMOVED lines=74> */
.L_x_49803:
[----:B------:R-:W-:Y:S05]  /*98270*/  BSYNC B0 ;  /* 0x0000000000007941 */ /* 0x000fea0003800000 */
.L_x_49802:
        /* <DEDUP_REMOVED lines=24> */
.L_x_49805:
[----:B------:R-:W-:Y:S01]  /*98400*/  DMUL R2, RZ, R24 ;  /* 0x00000018ff027228 */ /* 0x000fe20000000000 */
[----:B------:R-:W-:-:S10]  /*98410*/  IMAD.MOV.U32 R8, RZ, RZ, RZ ;  /* 0x000000ffff087224 */ /* 0x000fd400078e00ff */
.L_x_49806:
[----:B------:R-:W-:Y:S05]  /*98420*/  BSYNC B2 ;  /* 0x0000000000027941 */ /* 0x000fea0003800000 */
.L_x_49804:
        /* <DEDUP_REMOVED lines=47> */
.L_x_49808:
[----:B------:R-:W-:Y:S01]  /*98720*/  DMUL R2, RZ, R24 ;  /* 0x00000018ff027228 */ /* 0x000fe20000000000 */
[----:B------:R-:W-:-:S10]  /*98730*/  IMAD.MOV.U32 R32, RZ, RZ, RZ ;  /* 0x000000ffff207224 */ /* 0x000fd400078e00ff */
.L_x_49809:
[----:B------:R-:W-:Y:S05]  /*98740*/  BSYNC B2 ;  /* 0x0000000000027941 */ /* 0x000fea0003800000 */
.L_x_49807:
        /* <DEDUP_REMOVED lines=25> */
.L_x_49801:
        /* <DEDUP_REMOVED lines=62> */
.L_x_49811:
[----:B------:R-:W-:Y:S05]  /*98cc0*/  BSYNC B0 ;  /* 0x0000000000007941 */ /* 0x000fea0003800000 */
.L_x_49810:
        /* <DEDUP_REMOVED lines=24> */
.L_x_49813:
[----:B------:R-:W-:Y:S01]  /*98e50*/  DMUL R2, RZ, R24 ;  /* 0x00000018ff027228 */ /* 0x000fe20000000000 */
[----:B------:R-:W-:-:S10]  /*98e60*/  IMAD.MOV.U32 R8, RZ, RZ, RZ ;  /* 0x000000ffff087224 */ /* 0x000fd400078e00ff */
.L_x_49814:
[----:B------:R-:W-:Y:S05]  /*98e70*/  BSYNC B2 ;  /* 0x0000000000027941 */ /* 0x000fea0003800000 */
.L_x_49812:
        /* <DEDUP_REMOVED lines=47> */
.L_x_49816:
[----:B------:R-:W-:Y:S01]  /*99170*/  DMUL R2, RZ, R24 ;  /* 0x00000018ff027228 */ /* 0x000fe20000000000 */
[----:B------:R-:W-:-:S10]  /*99180*/  IMAD.MOV.U32 R32, RZ, RZ, RZ ;  /* 0x000000ffff207224 */ /* 0x000fd400078e00ff */
.L_x_49817:
[----:B------:R-:W-:Y:S05]  /*99190*/  BSYNC B2 ;  /* 0x0000000000027941 */ /* 0x000fea0003800000 */
.L_x_49815:
        /* <DEDUP_REMOVED lines=39> */
.L_x_49800:
        /* <DEDUP_REMOVED lines=11> */
.L_x_49818:
[----:B------:R-:W-:-:S10]  /*994c0*/  DADD R8, R24, -R24 ;  /* 0x0000000018087229 */ /* 0x000fd40000000818 */
[----:B------:R-:W-:Y:S02]  /*994d0*/  IMAD.MOV.U32 R10, RZ, RZ, R8 ;  /* 0x000000ffff0a7224 */ /* 0x000fe400078e0008 */
[----:B------:R-:W-:Y:S01]  /*994e0*/  IMAD.MOV.U32 R11, RZ, RZ, R9 ;  /* 0x000000ffff0b7224 */ /* 0x000fe200078e0009 */
[----:B------:R-:W-:Y:S06]  /*994f0*/  BRA `(.L_x_49729) ;  /* 0x00000008008c7947 */ /* 0x000fec0003800000 */
.L_x_49799:
        /* <DEDUP_REMOVED lines=25> */
.L_x_49820:
[----:B------:R-:W-:Y:S01]  /*99690*/  DMUL R2, RZ, R24 ;  /* 0x00000018ff027228 */ /* 0x000fe20000000000 */
[----:B------:R-:W-:-:S10]  /*996a0*/  IMAD.MOV.U32 R8, RZ, RZ, RZ ;  /* 0x000000ffff087224 */ /* 0x000fd400078e00ff */
.L_x_49821:
[----:B------:R-:W-:Y:S05]  /*996b0*/  BSYNC B2 ;  /* 0x0000000000027941 */ /* 0x000fea0003800000 */
.L_x_49819:
        /* <DEDUP_REMOVED lines=47> */
.L_x_49823:
[----:B------:R-:W-:Y:S01]  /*999b0*/  DMUL R2, RZ, R24 ;  /* 0x00000018ff027228 */ /* 0x000fe20000000000 */
[----:B------:R-:W-:-:S10]  /*999c0*/  IMAD.MOV.U32 R10, RZ, RZ, RZ ;  /* 0x000000ffff0a7224 */ /* 0x000fd400078e00ff */
.L_x_49824:
[----:B------:R-:W-:Y:S05]  /*999d0*/  BSYNC B2 ;  /* 0x0000000000027941 */ /* 0x000fea0003800000 */
.L_x_49822:
        /* <DEDUP_REMOVED lines=24> */
.L_x_49798:
        /* <DEDUP_REMOVED lines=58> */
.L_x_49826:
[----:B------:R-:W-:Y:S05]  /*99f00*/  BSYNC B0 ;  /* 0x0000000000007941 */ /* 0x000fea0003800000 */
.L_x_49825:
[----:B------:R-:W-:Y:S02]  /*99f10*/  IMAD.MOV.U32 R10, RZ, RZ, R24 ;  /* 0x000000ffff0a7224 */ /* 0x000fe400078e0018 */
[----:B------:R-:W-:-:S07]  /*99f20*/  IMAD.MOV.U32 R11, RZ, RZ, R25 ;  /* 0x000000ffff0b7224 */ /* 0x000fce00078e0019 */
.L_x_49729:
[----:B------:R-:W-:Y:S05]  /*99f30*/  BSYNC B1 ;  /* 0x0000000000017941 */ /* 0x000fea0003800000 */
.L_x_49728:
        /* <DEDUP_REMOVED lines=8> */
[----:B------:R0:W-:Y:S01]  /*99fc0*/  @!P0 STG.E.128 desc[UR6][R2.64], R16 ;  /* 0x0000001002008986 */ /* 0x0001e2000c101d06 */
[----:B------:R-:W-:-:S05]  /*99fd0*/  @!P0 IMAD.MOV.U32 R5, RZ, RZ, R87 ;  /* 0x000000ffff058224 */ /* 0x000fca00078e0057 */
[----:B------:R-:W-:-:S13]  /*99fe0*/  ISETP.GE.AND P0, PT, R5, R84, PT ;  /* 0x000000540500720c */ /* 0x000fda0003f06270 */
[----:B0-----:R-:W-:Y:S05]  /*99ff0*/  @P0 BRA `(.L_x_49829) ;  /* 0x0000000000300947 */ /* 0x001fea0003800000 */
[----:B------:R-:W0:Y:S01]  /*9a000*/  LDC.64 R2, c[0x0][0x220] ;  /* 0x00008800ff027b82 */ /* 0x000e220000000a00 */
[----:B------:R-:W-:Y:S02]  /*9a010*/  IMAD.IADD R7, R0, 0x1, R5 ;  /* 0x0000000100077824 */ /* 0x000fe400078e0205 */
[----:B------:R-:W-:-:S05]  /*9a020*/  VIADD R5, R5, 0x80 ;  /* 0x0000008005057836 */ /* 0x000fca0000000000 */
[----:B------:R-:W-:Y:S01]  /*9a030*/  ISETP.GE.AND P0, PT, R5, R84, PT ;  /* 0x000000540500720c */ /* 0x000fe20003f06270 */
[----:B0-----:R-:W-:-:S05]  /*9a040*/  IMAD.WIDE.U32 R2, R7, 0x10, R2 ;  /* 0x0000001007027825 */ /* 0x001fca00078e0002 */
[----:B------:R0:W-:Y:S07]  /*9a050*/  STG.E.128 desc[UR6][R2.64], R12 ;  /* 0x0000000c02007986 */ /* 0x0001ee000c101d06 */
[----:B------:R-:W-:Y:S05]  /*9a060*/  @P0 BRA `(.L_x_49830) ;  /* 0x0000000000300947 */ /* 0x000fea0003800000 */
[----:B0-----:R-:W0:Y:S01]  /*9a070*/  LDC.64 R2, c[0x0][0x220] ;  /* 0x00008800ff027b82 */ /* 0x001e220000000a00 */
[----:B------:R-:W-:Y:S02]  /*9a080*/  IMAD.IADD R7, R0, 0x1, R5 ;  /* 0x0000000100077824 */ /* 0x000fe400078e0205 */
[----:B------:R-:W-:Y:S02]  /*9a090*/  VIADD R5, R5, 0x80 ;  /* 0x0000008005057836 */ /* 0x000fe40000000000 */
[----:B0-----:R-:W-:-:S05]  /*9a0a0*/  IMAD.WIDE.U32 R2, R7, 0x10, R2 ;  /* 0x0000001007027825 */ /* 0x001fca00078e0002 */
[----:B------:R0:W-:Y:S02]  /*9a0b0*/  STG.E.128 desc[UR6][R2.64], R68 ;  /* 0x0000004402007986 */ /* 0x0001e4000c101d06 */
.L_x_49829:
[----:B------:R-:W-:-:S13]  /*9a0c0*/  ISETP.GE.AND P0, PT, R5, R84, PT ;  /* 0x000000540500720c */ /* 0x000fda0003f06270 */
[----:B------:R-:W-:Y:S05]  /*9a0d0*/  @P0 BRA `(.L_x_49831) ;  /* 0x0000000000300947 */ /* 0x000fea0003800000 */
[----:B0-----:R-:W0:Y:S01]  /*9a0e0*/  LDC.64 R2, c[0x0][0x220] ;  /* 0x00008800ff027b82 */ /* 0x001e220000000a00 */
[----:B------:R-:W-:Y:S02]  /*9a0f0*/  IMAD.IADD R7, R0, 0x1, R5 ;  /* 0x0000000100077824 */ /* 0x000fe400078e0205 */
[----:B------:R-:W-:Y:S02]  /*9a100*/  VIADD R5, R5, 0x80 ;  /* 0x0000008005057836 */ /* 0x000fe40000000000 */
[----:B0-----:R-:W-:-:S05]  /*9a110*/  IMAD.WIDE.U32 R2, R7, 0x10, R2 ;  /* 0x0000001007027825 */ /* 0x001fca00078e0002 */
[----:B------:R1:W-:Y:S02]  /*9a120*/  STG.E.128 desc[UR6][R2.64], R72 ;  /* 0x0000004802007986 */ /* 0x0003e4000c101d06 */
.L_x_49830:
[----:B------:R-:W-:-:S13]  /*9a130*/  ISETP.GE.AND P0, PT, R5, R84, PT ;  /* 0x000000540500720c */ /* 0x000fda0003f06270 */
[----:B------:R-:W-:Y:S05]  /*9a140*/  @P0 BRA `(.L_x_49832) ;  /* 0x0000000000340947 */ /* 0x000fea0003800000 */
[----:B01----:R-:W0:Y:S01]  /*9a150*/  LDC.64 R2, c[0x0][0x220] ;  /* 0x00008800ff027b82 */ /* 0x003e220000000a00 */
[----:B------:R-:W-:Y:S02]  /*9a160*/  IMAD.IADD R7, R0, 0x1, R5 ;  /* 0x0000000100077824 */ /* 0x000fe400078e0205 */
[----:B------:R-:W-:Y:S02]  /*9a170*/  VIADD R5, R5, 0x80 ;  /* 0x0000008005057836 */ /* 0x000fe40000000000 */
[----:B0-----:R-:W-:-:S05]  /*9a180*/  IMAD.WIDE.U32 R2, R7, 0x10, R2 ;  /* 0x0000001007027825 */ /* 0x001fca00078e0002 */
[----:B------:R1:W-:Y:S02]  /*9a190*/  STG.E.128 desc[UR6][R2.64], R52 ;  /* 0x0000003402007986 */ /* 0x0003e4000c101d06 */
.L_x_49831:
[----:B------:R-:W-:-:S13]  /*9a1a0*/  ISETP.GE.AND P0, PT, R5, R84, PT ;  /* 0x000000540500720c */ /* 0x000fda0003f06270 */
[----:B------:R-:W-:Y:S05]  /*9a1b0*/  @P0 BREAK B1 ;  /* 0x0000000000010942 */ /* 0x000fea0003800000 */
[----:B------:R-:W-:Y:S05]  /*9a1c0*/  @P0 BRA `(.L_x_49833) ;  /* 0x0000000000300947 */ /* 0x000fea0003800000 */
[----:B01----:R-:W0:Y:S01]  /*9a1d0*/  LDC.64 R2, c[0x0][0x220] ;  /* 0x00008800ff027b82 */ /* 0x003e220000000a00 */
[----:B------:R-:W-:Y:S02]  /*9a1e0*/  IMAD.IADD R7, R0, 0x1, R5 ;  /* 0x0000000100077824 */ /* 0x000fe400078e0205 */
[----:B------:R-:W-:Y:S02]  /*9a1f0*/  VIADD R5, R5, 0x80 ;  /* 0x0000008005057836 */ /* 0x000fe40000000000 */
[----:B0-----:R-:W-:-:S05]  /*9a200*/  IMAD.WIDE.U32 R2, R7, 0x10, R2 ;  /* 0x0000001007027825 */ /* 0x001fca00078e0002 */
[----:B------:R2:W-:Y:S02]  /*9a210*/  STG.E.128 desc[UR6][R2.64], R56 ;  /* 0x0000003802007986 */ /* 0x0005e4000c101d06 */
.L_x_49832:
[----:B------:R-:W-:Y:S05]  /*9a220*/  BSYNC B1 ;  /* 0x0000000000017941 */ /* 0x000fea0003800000 */
.L_x_49828:
[----:B------:R-:W-:-:S13]  /*9a230*/  ISETP.GE.AND P0, PT, R5, R84, PT ;  /* 0x000000540500720c */ /* 0x000fda0003f06270 */
[----:B012---:R-:W0:Y:S01]  /*9a240*/  @!P0 LDC.64 R2, c[0x0][0x220] ;  /* 0x00008800ff028b82 */ /* 0x007e220000000a00 */
[----:B------:R-:W-:Y:S02]  /*9a250*/  @!P0 IMAD.IADD R7, R0, 0x1, R5 ;  /* 0x0000000100078824 */ /* 0x000fe400078e0205 */
[----:B------:R-:W-:Y:S02]  /*9a260*/  @!P0 VIADD R5, R5, 0x80 ;  /* 0x0000008005058836 */ /* 0x000fe40000000000 */
[----:B0-----:R-:W-:-:S05]  /*9a270*/  @!P0 IMAD.WIDE.U32 R2, R7, 0x10, R2 ;  /* 0x0000001007028825 */ /* 0x001fca00078e0002 */
[----:B------:R2:W-:Y:S02]  /*9a280*/  @!P0 STG.E.128 desc[UR6][R2.64], R36 ;  /* 0x0000002402008986 */ /* 0x0005e4000c101d06 */
.L_x_49833:
[----:B------:R-:W-:Y:S05]  /*9a290*/  BSYNC B0 ;  /* 0x0000000000007941 */ /* 0x000fea0003800000 */
.L_x_49827:
[----:B------:R-:W-:Y:S05]  /*9a2a0*/  WARPSYNC.ALL ;  /* 0x0000000000007948 */ /* 0x000fea0003800000 */
[----:B------:R-:W-:-:S13]  /*9a2b0*/  ISETP.GE.AND P0, PT, R5, R84, PT ;  /* 0x000000540500720c */ /* 0x000fda0003f06270 */
[----:B------:R-:W-:Y:S05]  /*9a2c0*/  @P0 EXIT ;  /* 0x000000000000094d */ /* 0x000fea0003800000 */
[----:B012---:R-:W0:Y:S01]  /*9a2d0*/  LDC.64 R2, c[0x0][0x220] ;  /* 0x00008800ff027b82 */ /* 0x007e220000000a00 */
[----:B------:R-:W-:-:S04]  /*9a2e0*/  IMAD.IADD R5, R0, 0x1, R5 ;  /* 0x0000000100057824 */ /* 0x000fc800078e0205 */
[----:B0-----:R-:W-:-:S05]  /*9a2f0*/  IMAD.WIDE.U32 R2, R5, 0x10, R2 ;  /* 0x0000001005027825 */ /* 0x001fca00078e0002 */
[----:B------:R-:W-:Y:S01]  /*9a300*/  STG.E.128 desc[UR6][R2.64], R8 ;  /* 0x0000000802007986 */ /* 0x000fe2000c101d06 */
[----:B------:R-:W-:Y:S05]  /*9a310*/  EXIT ;  /* 0x000000000000794d */ /* 0x000fea0003800000 */
        .weak           $__internal_88_$__cuda_sm20_div_rn_f64_full
        .type           $__internal_88_$__cuda_sm20_div_rn_f64_full,@function
        .size           $__internal_88_$__cuda_sm20_div_rn_f64_full,($_ZN2at6native29vectorized_elementwise_kernelILi2EZZZNS0_50_GLOBAL__N__2680c7bb_12_PowKernel_cu_140f0503_289624pow_tensor_tensor_kernelERNS_18TensorIteratorBaseEENKUlvE_clEvENKUlvE6_clEvEUlN3c107complexIdEES9_E_St5arrayIPcLm3EEEEviT0_T1_$__internal_trig_reduction_slowpathd - $__internal_88_$__cuda_sm20_div_rn_f64_full)
$__internal_88_$__cuda_sm20_div_rn_f64_full:
        /* <DEDUP_REMOVED lines=12> */
[----:B------:R-:W-:-:S02]  /*9a3e0*/  LOP3.LUT R3, R89, 0x7ff00000, RZ, 0xc0, !PT ;  /* 0x7ff0000059037812 */ /* 0x000fc400078ec0ff */
[----:B------:R-:W-:-:S03]  /*9a3f0*/  LOP3.LUT R6, R5, 0x7ff00000, RZ, 0xc0, !PT ;  /* 0x7ff0000005067812 */ /* 0x000fc600078ec0ff */
[----:B------:R-:W0:Y:S01]  /*9a400*/  MUFU.RCP64H R95, R83 ;  /* 0x00000053005f7308 */ /* 0x000e220000001800 */
[----:B------:R-:W-:-:S03]  /*9a410*/  ISETP.GE.U32.AND P4, PT, R3, R6, PT ;  /* 0x000000060300720c */ /* 0x000fc60003f86070 */
[----:B------:R-:W-:Y:S02]  /*9a420*/  @!P2 LOP3.LUT R6, R83, 0x7ff00000, RZ, 0xc0, !PT ;  /* 0x7ff000005306a812 */ /* 0x000fe400078ec0ff */
[----:B------:R-:W-:Y:S01]  /*9a430*/  @!P0 LOP3.LUT R4, R81, 0x7ff00000, RZ, 0xc0, !PT ;  /* 0x7ff0000051048812 */ /* 0x000fe200078ec0ff */
[----:B------:R-:W-:Y:S02]  /*9a440*/  @!P0 IMAD.MOV.U32 R96, RZ, RZ, RZ ;  /* 0x000000ffff608224 */ /* 0x000fe400078e00ff */
[----:B------:R-:W-:Y:S01]  /*9a450*/  VIADD R8, R6, 0xffffffff ;  /* 0xffffffff06087836 */ /* 0x000fe20000000000 */
[----:B------:R-:W-:Y:S01]  /*9a460*/  @!P0 ISETP.GE.U32.AND P3, PT, R3, R4, PT ;  /* 0x000000040300820c */ /* 0x000fe20003f66070 */
[----:B------:R-:W-:-:S05]  /*9a470*/  IMAD.MOV.U32 R4, RZ, RZ, 0x1ca00000 ;  /* 0x1ca00000ff047424 */ /* 0x000fca00078e00ff */
[C---:B------:R-:W-:Y:S01]  /*9a480*/  @!P0 SEL R7, R4.reuse, 0x63400000, !P3 ;  /* 0x6340000004078807 */ /* 0x040fe20005800000 */
[----:B0-----:R-:W-:Y:S01]  /*9a490*/  DFMA R90, R94, -R82, 1 ;  /* 0x3ff000005e5a742b */ /* 0x001fe20000000852 */
[----:B------:R-:W-:Y:S02]  /*9a4a0*/  SEL R5, R4, 0x63400000, !P4 ;  /* 0x6340000004057807 */ /* 0x000fe40006000000 */
[----:B------:R-:W-:-:S04]  /*9a4b0*/  @!P0 LOP3.LUT R7, R7, 0x80000000, R89, 0xf8, !PT ;  /* 0x8000000007078812 */ /* 0x000fc800078ef859 */
[----:B------:R-:W-:Y:S01]  /*9a4c0*/  @!P0 LOP3.LUT R97, R7, 0x100000, RZ, 0xfc, !PT ;  /* 0x0010000007618812 */ /* 0x000fe200078efcff */
[----:B------:R-:W-:-:S08]  /*9a4d0*/  DFMA R90, R90, R90, R90 ;  /* 0x0000005a5a5a722b */ /* 0x000fd0000000005a */
[----:B------:R-:W-:Y:S01]  /*9a4e0*/  DFMA R94, R94, R90, R94 ;  /* 0x0000005a5e5e722b */ /* 0x000fe2000000005e */
[----:B------:R-:W-:Y:S01]  /*9a4f0*/  LOP3.LUT R91, R5, 0x800fffff, R89, 0xf8, !PT ;  /* 0x800fffff055b7812 */ /* 0x000fe200078ef859 */
[----:B------:R-:W-:Y:S02]  /*9a500*/  IMAD.MOV.U32 R90, RZ, RZ, R88 ;  /* 0x000000ffff5a7224 */ /* 0x000fe400078e0058 */
[----:B------:R-:W-:-:S04]  /*9a510*/  IMAD.MOV.U32 R5, RZ, RZ, R3 ;  /* 0x000000ffff057224 */ /* 0x000fc800078e0003 */
        /* <DEDUP_REMOVED lines=13> */
[----:B------:R-:W-:Y:S01]  /*9a5f0*/  ISETP.GE.U32.AND P0, PT, R3, R6, PT ;  /* 0x000000060300720c */ /* 0x000fe20003f06070 */
[----:B------:R-:W-:Y:S01]  /*9a600*/  IMAD.MOV.U32 R6, RZ, RZ, RZ ;  /* 0x000000ffff067224 */ /* 0x000fe200078e00ff */
        /* <DEDUP_REMOVED lines=25> */
.L_x_49835:
        /* <DEDUP_REMOVED lines=17> */
.L_x_49838:
[----:B------:R-:W-:Y:S01]  /*9a8b0*/  LOP3.LUT R3, R81, 0x80000, RZ, 0xfc, !PT ;  /* 0x0008000051037812 */ /* 0x000fe200078efcff */
[----:B------:R-:W-:-:S04]  /*9a8c0*/  IMAD.MOV.U32 R94, RZ, RZ, R80 ;  /* 0x000000ffff5e7224 */ /* 0x000fc800078e0050 */
[----:B------:R-:W-:Y:S01]  /*9a8d0*/  IMAD.MOV.U32 R95, RZ, RZ, R3 ;  /* 0x000000ffff5f7224 */ /* 0x000fe200078e0003 */
[----:B------:R-:W-:Y:S06]  /*9a8e0*/  BRA `(.L_x_49836) ;  /* 0x00000000000c7947 */ /* 0x000fec0003800000 */
.L_x_49837:
[----:B------:R-:W-:Y:S01]  /*9a8f0*/  LOP3.LUT R3, R89, 0x80000, RZ, 0xfc, !PT ;  /* 0x0008000059037812 */ /* 0x000fe200078efcff */
[----:B------:R-:W-:-:S04]  /*9a900*/  IMAD.MOV.U32 R94, RZ, RZ, R88 ;  /* 0x000000ffff5e7224 */ /* 0x000fc800078e0058 */
[----:B------:R-:W-:-:S07]  /*9a910*/  IMAD.MOV.U32 R95, RZ, RZ, R3 ;  /* 0x000000ffff5f7224 */ /* 0x000fce00078e0003 */
.L_x_49836:
[----:B------:R-:W-:Y:S05]  /*9a920*/  BSYNC B0 ;  /* 0x0000000000007941 */ /* 0x000fea0003800000 */
.L_x_49834:
[----:B------:R-:W-:Y:S02]  /*9a930*/  IMAD.MOV.U32 R6, RZ, RZ, R2 ;  /* 0x000000ffff067224 */ /* 0x000fe400078e0002 */
[----:B------:R-:W-:Y:S02]  /*9a940*/  IMAD.MOV.U32 R7, RZ, RZ, 0x0 ;  /* 0x00000000ff077424 */ /* 0x000fe400078e00ff */
[----:B------:R-:W-:Y:S02]  /*9a950*/  IMAD.MOV.U32 R4, RZ, RZ, R94 ;  /* 0x000000ffff047224 */ /* 0x000fe400078e005e */
[----:B------:R-:W-:Y:S01]  /*9a960*/  IMAD.MOV.U32 R3, RZ, RZ, R95 ;  /* 0x000000ffff037224 */ /* 0x000fe200078e005f */
[----:B------:R-:W-:Y:S06]  /*9a970*/  RET.REL.NODEC R6 `(_ZN2at6native29vectorized_elementwise_kernelILi2EZZZNS0_50_GLOBAL__N__2680c7bb_12_PowKernel_cu_140f0503_289624pow_tensor_tensor_kernelERNS_18TensorIteratorBaseEENKUlvE_clEvENKUlvE6_clEvEUlN3c107complexIdEES9_E_St5arrayIPcLm3EEEEviT0_T1_) ;  /* 0xfffff65406a07950 */ /* 0x000fec0003c3ffff */
        .type           $_ZN2at6native29vectorized_elementwise_kernelILi2EZZZNS0_50_GLOBAL__N__2680c7bb_12_PowKernel_cu_140f0503_289624pow_tensor_tensor_kernelERNS_18TensorIteratorBaseEENKUlvE_clEvENKUlvE6_clEvEUlN3c107complexIdEES9_E_St5arrayIPcLm3EEEEviT0_T1_$__internal_trig_reduction_slowpathd,@function
        .size           $_ZN2at6native29vectorized_elementwise_kernelILi2EZZZNS0_50_GLOBAL__N__2680c7bb_12_PowKernel_cu_140f0503_289624pow_tensor_tensor_kernelERNS_18TensorIteratorBaseEENKUlvE_clEvENKUlvE6_clEvEUlN3c107complexIdEES9_E_St5arrayIPcLm3EEEEviT0_T1_$__internal_trig_reduction_slowpathd,(.L_x_71542 - $_ZN2at6native29vectorized_elementwise_kernelILi2EZZZNS0_50_GLOBAL__N__2680c7bb_12_PowKernel_cu_140f0503_289624pow_tensor_tensor_kernelERNS_18TensorIteratorBaseEENKUlvE_clEvENKUlvE6_clEvEUlN3c107complexIdEES9_E_St5arrayIPcLm3EEEEviT0_T1_$__internal_trig_reduction_slowpathd)
$_ZN2at6native29vectorized_elementwise_kernelILi2EZZZNS0_50_GLOBAL__N__2680c7bb_12_PowKernel_cu_140f0503_289624pow_tensor_tensor_kernelERNS_18TensorIteratorBaseEENKUlvE_clEvENKUlvE6_clEvEUlN3c107complexIdEES9_E_St5arrayIPcLm3EEEEviT0_T1_$__internal_trig_reduction_slowpathd:
        /* <DEDUP_REMOVED lines=27> */
[----:B------:R-:W-:Y:S02]  /*9ab30*/  IMAD.MOV.U32 R79, RZ, RZ, R81 ;  /* 0x000000ffff4f7224 */ /* 0x000fe400078e0051 */
[----:B------:R-:W-:-:S07]  /*9ab40*/  IMAD.MOV.U32 R81, RZ, RZ, R1 ;  /* 0x000000ffff517224 */ /* 0x000fce00078e0001 */
.L_x_49842:
[----:B-1----:R-:W-:Y:S01]  /*9ab50*/  R2UR UR4, R88 ;  /* 0x00000000580472ca */ /* 0x002fe200000e0000 */
        /* <DEDUP_REMOVED lines=9> */
[----:B------:R-:W-:Y:S02]  /*9abf0*/  IMAD R2, R91, R5, RZ ;  /* 0x000000055b027224 */ /* 0x000fe400078e02ff */
[----:B------:R-:W-:Y:S01]  /*9ac00*/  IMAD.MOV.U32 R92, RZ, RZ, R82 ;  /* 0x000000ffff5c7224 */ /* 0x000fe200078e0052 */
[----:B------:R-:W-:Y:S01]  /*9ac10*/  IADD3 R3, P3, R3, R83, RZ ;  /* 0x0000005303037210 */ /* 0x000fe20007f7e0ff */
[----:B------:R-:W-:-:S03]  /*9ac20*/  IMAD.HI.U32 R83, R91, R5, RZ ;  /* 0x000000055b537227 */ /* 0x000fc600078e00ff */
        /* <DEDUP_REMOVED lines=17> */
.L_x_49841:
[----:B------:R-:W-:Y:S05]  /*9ad40*/  BSYNC B0 ;  /* 0x0000000000007941 */ /* 0x000fea0003800000 */
.L_x_49840:
[----:B------:R-:W-:-:S04]  /*9ad50*/  IMAD.IADD R78, R85, 0x1, -R78 ;  /* 0x00000001554e7824 */ /* 0x000fc800078e0a4e */
[----:B------:R-:W-:-:S05]  /*9ad60*/  IMAD R83, R78, 0x8, R1 ;  /* 0x000000084e537824 */ /* 0x000fca00078e0201 */
[----:B------:R0:W-:Y:S04]  /*9ad70*/  STL.64 [R83], R92 ;  /* 0x0000005c53007387 */ /* 0x0001e80000100a00 */
[----:B------:R-:W2:Y:S04]  /*9ad80*/  LDL.64 R2, [R1+0x10] ;  /* 0x0000100001027983 */ /* 0x000ea80000100a00 */
[----:B------:R-:W3:Y:S04]  /*9ad90*/  @P0 LDL.64 R80, [R1+0x8] ;  /* 0x0000080001500983 */ /* 0x000ee80000100a00 */
[----:B------:R-:W4:Y:S01]  /*9ada0*/  LDL.64 R4, [R1+0x18] ;  /* 0x0000180001047983 */ /* 0x000f220000100a00 */
[----:B------:R-:W-:Y:S01]  /*9adb0*/  @P0 IADD3 R82, -R7, 0x40, RZ ;  /* 0x0000004007520810 */ /* 0x000fe20007ffe1ff */
[----:B0-----:R-:W-:Y:S01]  /*9adc0*/  IMAD.MOV.U32 R83, RZ, RZ, RZ ;  /* 0x000000ffff537224 */ /* 0x001fe200078e00ff */
[----:B------:R-:W-:Y:S01]  /*9add0*/  UMOV UR4, URZ ;  /* 0x0000003f00047c82 */ /* 0x000fe20008000000 */
[----:B--2---:R-:W-:-:S02]  /*9ade0*/  @P0 SHF.L.U32 R79, R2, R7, RZ ;  /* 0x00000007024f0219 */ /* 0x004fc400000006ff */
[-C--:B------:R-:W-:Y:S02]  /*9adf0*/  @P0 SHF.R.U64 R76, R2, R82.reuse, R3 ;  /* 0x00000052024c0219 */ /* 0x080fe40000001203 */
[-C--:B---3--:R-:W-:Y:S02]  /*9ae00*/  @P0 SHF.R.U64 R80, R80, R82.reuse, R81 ;  /* 0x0000005250500219 */ /* 0x088fe40000001251 */
[----:B------:R-:W-:Y:S02]  /*9ae10*/  @P0 SHF.L.U64.HI R78, R2, R7, R3 ;  /* 0x00000007024e0219 */ /* 0x000fe40000010203 */
        /* <DEDUP_REMOVED lines=61> */
[----:B------:R-:W-:-:S02]  /*9b1f0*/  LOP3.LUT R4, R3, 0x1, RZ, 0xc0, !PT ;  /* 0x0000000103047812 */ /* 0x000fc400078ec0ff */
[----:B------:R-:W-:Y:S01]  /*9b200*/  @P0 LOP3.LUT R77, R77, 0x80000000, RZ, 0x3c, !PT ;  /* 0x800000004d4d0812 */ /* 0x000fe200078e3cff */
[----:B------:R-:W-:Y:S01]  /*9b210*/  IMAD.X R2, RZ, RZ, R2, P3 ;  /* 0x000000ffff027224 */ /* 0x000fe200018e0602 */
[----:B------:R-:W-:-:S04]  /*9b220*/  LEA.HI R4, R5, R4, RZ, 0x2 ;  /* 0x0000000405047211 */ /* 0x000fc800078f10ff */
[----:B------:R-:W-:Y:S01]  /*9b230*/  SHF.R.U64 R7, R7, 0xa, R2 ;  /* 0x0000000a07077819 */ /* 0x000fe20000001202 */
[----:B------:R-:W-:-:S03]  /*9b240*/  @P4 IMAD.MOV R4, RZ, RZ, -R4 ;  /* 0x000000ffff044224 */ /* 0x000fc600078e0a04 */
        /* <DEDUP_REMOVED lines=10> */
.L_x_49839:
[----:B------:R-:W-:Y:S02]  /*9b2f0*/  IMAD.MOV.U32 R7, RZ, RZ, 0x0 ;  /* 0x00000000ff077424 */ /* 0x000fe400078e00ff */
[----:B------:R-:W-:Y:S02]  /*9b300*/  IMAD.MOV.U32 R3, RZ, RZ, R77 ;  /* 0x000000ffff037224 */ /* 0x000fe400078e004d */
[----:B------:R-:W-:Y:S05]  /*9b310*/  RET.REL.NODEC R6 `(_ZN2at6native29vectorized_elementwise_kernelILi2EZZZNS0_50_GLOBAL__N__2680c7bb_12_PowKernel_cu_140f0503_289624pow_tensor_tensor_kernelERNS_18TensorIteratorBaseEENKUlvE_clEvENKUlvE6_clEvEUlN3c107complexIdEES9_E_St5arrayIPcLm3EEEEviT0_T1_) ;  /* 0xfffff64c06387950 */ /* 0x000fea0003c3ffff */
.L_x_49843:
        /* <DEDUP_REMOVED lines=14> */
.L_x_71542:


//--------------------- .text._ZN2at6native29vectorized_elementwise_kernelILi4EZZZNS0_50_GLOBAL__N__2680c7bb_12_PowKernel_cu_140f0503_289624pow_tensor_tensor_kernelERNS_18TensorIteratorBaseEENKUlvE_clEvENKUlvE6_clEvEUlN3c107complexIdEES9_E_St5arrayIPcLm3EEEEviT0_T1_ --------------------------
	.section	.text._ZN2at6native29vectorized_elementwise_kernelILi4EZZZNS0_50_GLOBAL__N__2680c7bb_12_PowKernel_cu_140f0503_289624pow_tensor_tensor_kernelERNS_18TensorIteratorBaseEENKUlvE_clEvENKUlvE6_clEvEUlN3c107complexIdEES9_E_St5arrayIPcLm3EEEEviT0_T1_,"ax",@progbits
	.align	128
        .global         _ZN2at6native29vectorized_elementwise_kernelILi4EZZZNS0_50_GLOBAL__N__2680c7bb_12_PowKernel_cu_140f0503_289624pow_tensor_tensor_kernelERNS_18TensorIteratorBaseEENKUlvE_clEvENKUlvE6_clEvEUlN3c107complexIdEES9_E_St5arrayIPcLm3EEEEviT0_T1_
        .type           _ZN2at6native29vectorized_elementwise_kernelILi4EZZZNS0_50_GLOBAL__N__2680c7bb_12_PowKernel_cu_140f0503_289624pow_tensor_tensor_kernelERNS_18TensorIteratorBaseEENKUlvE_clEvENKUlvE6_clEvEUlN3c107complexIdEES9_E_St5arrayIPcLm3EEEEviT0_T1_,@function
        .size           _ZN2at6native29vectorized_elementwise_kernelILi4EZZZNS0_50_GLOBAL__N__2680c7bb_12_PowKernel_cu_140f0503_289624pow_tensor_tensor_kernelERNS_18TensorIteratorBaseEENKUlvE_clEvENKUlvE6_clEvEUlN3c107complexIdEES9_E_St5arrayIPcLm3EEEEviT0_T1_,(.L_x_71544 - _ZN2at6native29vectorized_elementwise_kernelILi4EZZZNS0_50_GLOBAL__N__2680c7bb_12_PowKernel_cu_140f0503_289624pow_tensor_tensor_kernelERNS_18TensorIteratorBaseEENKUlvE_clEvENKUlvE6_clEvEUlN3c107complexIdEES9_E_St5arrayIPcLm3EEEEviT0_T1_)
        .other          _ZN2at6native29vectorized_elementwise_kernelILi4EZZZNS0_50_GLOBAL__N__2680c7bb_12_PowKernel_cu_140f0503_289624pow_tensor_tensor_kernelERNS_18TensorIteratorBaseEENKUlvE_clEvENKUlvE6_clEvEUlN3c107complexIdEES9_E_St5arrayIPcLm3EEEEviT0_T1_,@"STO_CUDA_ENTRY STV_DEFAULT"
_ZN2at6native29vectorized_elementwise_kernelILi4EZZZNS0_50_GLOBAL__N__2680c7bb_12_PowKernel_cu_140f0503_289624pow_tensor_tensor_kernelERNS_18TensorIteratorBaseEENKUlvE_clEvENKUlvE6_clEvEUlN3c107complexIdEES9_E_St5arrayIPcLm3EEEEviT0_T1_:
.text._ZN2at6native29vectorized_elementwise_kernelILi4EZZZNS0_50_GLOBAL__N__2680c7bb_12_PowKernel_cu_140f0503_289624pow_tensor_tensor_kernelERNS_18TensorIteratorBaseEENKUlvE_clEvENKUlvE6_clEvEUlN3c107complexIdEES9_E_St5arrayIPcLm3EEEEviT0_T1_:
        /* <DEDUP_REMOVED lines=150> */
.L_x_49852:
        /* <DEDUP_REMOVED lines=21> */
[----:B-----5:R-:W-:Y:S05]  /*0ab0*/  CALL.REL.NOINC `($__internal_89_$__cuda_sm20_div_rn_f64_full) ;  /* 0x0000099400ec7944 */ /* 0x020fea0003c00000 */
[----:B------:R-:W-:-:S07]  /*0ac0*/  IMAD.MOV.U32 R5, RZ, RZ, R3 ;  /* 0x000000ffff057224 */ /* 0x000fce00078e0003 */
.L_x_49855:
[----:B------:R-:W-:Y:S05]  /*0ad0*/  BSYNC B3 ;  /* 0x0000000000037941 */ /* 0x000fea0003800000 */
.L_x_49854:
        /* <DEDUP_REMOVED lines=29> */
.L_x_49853:
[----:B------:R-:W-:Y:S05]  /*0cb0*/  BSYNC B2 ;  /* 0x0000000000027941 */ /* 0x000fea0003800000 */
.L_x_49851:
        /* <DEDUP_REMOVED lines=22> */
.L_x_49857:
[----:B------:R-:W-:Y:S05]  /*0e20*/  BSYNC B2 ;  /* 0x0000000000027941 */ /* 0x000fea0003800000 */
.L_x_49856:
        /* <DEDUP_REMOVED lines=82> */
.L_x_49859:
[----:B------:R-:W-:-:S04]  /*1350*/  ISETP.GE.AND P0, PT, R73, RZ, PT ;  /* 0x000000ff4900720c */ /* 0x000fc80003f06270 */
[----:B------:R-:W-:Y:S02]  /*1360*/  FSEL R2, RZ, 3.37028055040000000000e+12, P0 ;  /* 0x54442d18ff027808 */ /* 0x000fe40000000000 */
[----:B------:R-:W-:-:S07]  /*1370*/  FSEL R3, RZ, 2.1426990032196044922, P0 ;  /* 0x400921fbff037808 */ /* 0x000fce0000000000 */
.L_x_49860:
[----:B------:R-:W-:Y:S05]  /*1380*/  BSYNC B0 ;  /* 0x0000000000007941 */ /* 0x000fea0003800000 */
.L_x_49858:
[----:B------:R-:W-:Y:S01]  /*1390*/  DADD R72, |R72|, |R74| ;  /* 0x0000000048487229 */ /* 0x000fe2000000064a */
[----:B------:R-:W-:Y:S01]  /*13a0*/  LOP3.LUT R75, R3, 0x80000000, R75, 0xb8, !PT ;  /* 0x80000000034b7812 */ /* 0x000fe200078eb84b */
[----:B------:R-:W-:-:S06]  /*13b0*/  DMUL R10, R10, 0.5 ;  /* 0x3fe000000a0a7828 */ /* 0x000fcc0000000000 */
[----:B------:R-:W-:-:S06]  /*13c0*/  DSETP.GTU.AND P0, PT, |R72|, +INF , PT ;  /* 0x7ff000004800742a */ /* 0x000fcc0003f0c200 */
[----:B------:R-:W-:Y:S02]  /*13d0*/  FSEL R2, R72, R2, P0 ;  /* 0x0000000248027208 */ /* 0x000fe40000000000 */
[----:B------:R-:W-:Y:S01]  /*13e0*/  FSEL R3, R73, R75, P0 ;  /* 0x0000004b49037208 */ /* 0x000fe20000000000 */
[----:B------:R-:W-:Y:S06]  /*13f0*/  BRA `(.L_x_49861) ;  /* 0x0000006400887947 */ /* 0x000fec0003800000 */
.L_x_49850:
        /* <DEDUP_REMOVED lines=101> */
.L_x_49864:
[----:B------:R-:W-:Y:S05]  /*1a50*/  BSYNC B0 ;  /* 0x0000000000007941 */ /* 0x000fea0003800000 */
.L_x_49863:
[----:B------:R-:W-:Y:S04]  /*1a60*/  BSSY B2, `(.L_x_49865) ;  /* 0x0000009000027945 */ /* 0x000fe80003800000 */
        /* <DEDUP_REMOVED lines=8> */
.L_x_49866:
[----:B------:R-:W-:Y:S05]  /*1af0*/  BSYNC B2 ;  /* 0x0000000000027941 */ /* 0x000fea0003800000 */
.L_x_49865:
        /* <DEDUP_REMOVED lines=82> */
.L_x_49868:
[----:B------:R-:W-:-:S04]  /*2020*/  ISETP.GE.AND P0, PT, R73, RZ, PT ;  /* 0x000000ff4900720c */ /* 0x000fc80003f06270 */
[----:B------:R-:W-:Y:S02]  /*2030*/  FSEL R2, RZ, 3.37028055040000000000e+12, P0 ;  /* 0x54442d18ff027808 */ /* 0x000fe40000000000 */
[----:B------:R-:W-:-:S07]  /*2040*/  FSEL R3, RZ, 2.1426990032196044922, P0 ;  /* 0x400921fbff037808 */ /* 0x000fce0000000000 */
.L_x_49869:
[----:B------:R-:W-:Y:S05]  /*2050*/  BSYNC B0 ;  /* 0x0000000000007941 */ /* 0x000fea0003800000 */
.L_x_49867:
[----:B------:R-:W-:Y:S01]  /*2060*/  DADD R72, |R72|, |R74| ;  /* 0x0000000048487229 */ /* 0x000fe2000000064a */
[----:B------:R-:W-:Y:S01]  /*2070*/  LOP3.LUT R75, R3, 0x80000000, R75, 0xb8, !PT ;  /* 0x80000000034b7812 */ /* 0x000fe200078eb84b */
[----:B------:R-:W-:-:S06]  /*2080*/  DMUL R10, R10, 0.5 ;  /* 0x3fe000000a0a7828 */ /* 0x000fcc0000000000 */
[----:B------:R-:W-:-:S06]  /*2090*/  DSETP.GTU.AND P0, PT, |R72|, +INF , PT ;  /* 0x7ff000004800742a */ /* 0x000fcc0003f0c200 */
[----:B------:R-:W-:Y:S02]  /*20a0*/  FSEL R2, R72, R2, P0 ;  /* 0x0000000248027208 */ /* 0x000fe40000000000 */
[----:B------:R-:W-:Y:S01]  /*20b0*/  FSEL R3, R73, R75, P0 ;  /* 0x0000004b49037208 */ /* 0x000fe20000000000 */
[----:B------:R-:W-:Y:S06]  /*20c0*/  BRA `(.L_x_49861) ;  /* 0x0000005800547947 */ /* 0x000fec0003800000 */
.L_x_49862:
        /* <DEDUP_REMOVED lines=28> */
.L_x_49871:
        /* <DEDUP_REMOVED lines=80> */
.L_x_49870:
        /* <DEDUP_REMOVED lines=99> */
.L_x_49873:
        /* <DEDUP_REMOVED lines=23> */
.L_x_49876:
[----:B------:R-:W-:Y:S05]  /*2f30*/  BSYNC B3 ;  /* 0x0000000000037941 */ /* 0x000fea0003800000 */
.L_x_49875:
        /* <DEDUP_REMOVED lines=29> */
.L_x_49874:
[----:B------:R-:W-:Y:S05]  /*3110*/  BSYNC B2 ;  /* 0x0000000000027941 */ /* 0x000fea0003800000 */
.L_x_49872:
        /* <DEDUP_REMOVED lines=22> */
.L_x_49878:
[----:B------:R-:W-:Y:S05]  /*3280*/  BSYNC B2 ;  /* 0x0000000000027941 */ /* 0x000fea0003800000 */
.L_x_49877:
        /* <DEDUP_REMOVED lines=82> */
.L_x_49880:
[----:B------:R-:W-:-:S04]  /*37b0*/  ISETP.GE.AND P0, PT, R73, RZ, PT ;  /* 0x000000ff4900720c */ /* 0x000fc80003f06270 */
[----:B------:R-:W-:Y:S02]  /*37c0*/  FSEL R2, RZ, 3.37028055040000000000e+12, P0 ;  /* 0x54442d18ff027808 */ /* 0x000fe40000000000 */
[----:B------:R-:W-:-:S07]  /*37d0*/  FSEL R3, RZ, 2.1426990032196044922, P0 ;  /* 0x400921fbff037808 */ /* 0x000fce0000000000 */
.L_x_49881:
[----:B------:R-:W-:Y:S05]  /*37e0*/  BSYNC B0 ;  /* 0x0000000000007941 */ /* 0x000fea0003800000 */
.L_x_49879:
[----:B------:R-:W-:Y:S01]  /*37f0*/  DADD R72, |R72|, |R74| ;  /* 0x0000000048487229 */ /* 0x000fe2000000064a */
[----:B------:R-:W-:Y:S01]  /*3800*/  LOP3.LUT R75, R3, 0x80000000, R75, 0xb8, !PT ;  /* 0x80000000034b7812 */ /* 0x000fe200078eb84b */
[----:B------:R-:W-:-:S06]  /*3810*/  DMUL R10, R10, 0.5 ;  /* 0x3fe000000a0a7828 */ /* 0x000fcc0000000000 */
[----:B------:R-:W-:-:S06]  /*3820*/  DSETP.GTU.AND P0, PT, |R72|, +INF , PT ;  /* 0x7ff000004800742a */ /* 0x000fcc0003f0c200 */
[----:B------:R-:W-:Y:S02]  /*3830*/  FSEL R2, R72, R2, P0 ;  /* 0x0000000248027208 */ /* 0x000fe40000000000 */
[----:B------:R-:W-:Y:S01]  /*3840*/  FSEL R3, R73, R75, P0 ;  /* 0x0000004b49037208 */ /* 0x000fe20000000000 */
[----:B------:R-:W-:Y:S06]  /*3850*/  BRA `(.L_x_49861) ;  /* 0x0000004000707947 */ /* 0x000fec0003800000 */
.L_x_49849:
        /* <DEDUP_REMOVED lines=135> */
.L_x_49883:
[----:B------:R-:W-:Y:S05]  /*40d0*/  BSYNC B0 ;  /* 0x0000000000007941 */ /* 0x000fea0003800000 */
.L_x_49882:
        /* <DEDUP_REMOVED lines=9> */
.L_x_49885:
[----:B------:R-:W-:Y:S05]  /*4170*/  BSYNC B2 ;  /* 0x0000000000027941 */ /* 0x000fea0003800000 */
.L_x_49884:
        /* <DEDUP_REMOVED lines=82> */
.L_x_49887:
[----:B------:R-:W-:-:S04]  /*46a0*/  ISETP.GE.AND P0, PT, R73, RZ, PT ;  /* 0x000000ff4900720c */ /* 0x000fc80003f06270 */
[----:B------:R-:W-:Y:S02]  /*46b0*/  FSEL R2, RZ, 3.37028055040000000000e+12, P0 ;  /* 0x54442d18ff027808 */ /* 0x000fe40000000000 */
[----:B------:R-:W-:-:S07]  /*46c0*/  FSEL R3, RZ, 2.1426990032196044922, P0 ;  /* 0x400921fbff037808 */ /* 0x000fce0000000000 */
.L_x_49888:
[----:B------:R-:W-:Y:S05]  /*46d0*/  BSYNC B0 ;  /* 0x0000000000007941 */ /* 0x000fea0003800000 */
.L_x_49886:
[----:B------:R-:W-:Y:S01]  /*46e0*/  DADD R72, |R72|, |R74| ;  /* 0x0000000048487229 */ /* 0x000fe2000000064a */
[----:B------:R-:W-:-:S07]  /*46f0*/  LOP3.LUT R75, R3, 0x80000000, R75, 0xb8, !PT ;  /* 0x80000000034b7812 */ /* 0x000fce00078eb84b */
[----:B------:R-:W-:-:S06]  /*4700*/  DSETP.GTU.AND P0, PT, |R72|, +INF , PT ;  /* 0x7ff000004800742a */ /* 0x000fcc0003f0c200 */
[----:B------:R-:W-:Y:S02]  /*4710*/  FSEL R2, R72, R2, P0 ;  /* 0x0000000248027208 */ /* 0x000fe40000000000 */
[----:B------:R-:W-:Y:S01]  /*4720*/  FSEL R3, R73, R75, P0 ;  /* 0x0000004b49037208 */ /* 0x000fe20000000000 */
[----:B------:R-:W-:Y:S06]  /*4730*/  BRA `(.L_x_49861) ;  /* 0x0000003000b87947 */ /* 0x000fec0003800000 */
.L_x_49848:
        /* <DEDUP_REMOVED lines=92> */
.L_x_49891:
        /* <DEDUP_REMOVED lines=23> */
.L_x_49894:
[----:B------:R-:W-:Y:S05]  /*4e70*/  BSYNC B3 ;  /* 0x0000000000037941 */ /* 0x000fea0003800000 */
.L_x_49893:
        /* <DEDUP_REMOVED lines=29> */
.L_x_49892:
[----:B------:R-:W-:Y:S05]  /*5050*/  BSYNC B2 ;  /* 0x0000000000027941 */ /* 0x000fea0003800000 */
.L_x_49890:
        /* <DEDUP_REMOVED lines=83> */
.L_x_49889:
        /* <DEDUP_REMOVED lines=85> */
.L_x_49847:
        /* <DEDUP_REMOVED lines=22> */
[----:B-----5:R-:W-:Y:S05]  /*5c40*/  CALL.REL.NOINC `($__internal_89_$__cuda_sm20_div_rn_f64_full) ;  /* 0x0000094400887944 */ /* 0x020fea0003c00000 */
[----:B------:R-:W-:-:S07]  /*5c50*/  IMAD.MOV.U32 R5, RZ, RZ, R3 ;  /* 0x000000ffff057224 */ /* 0x000fce00078e0003 */
.L_x_49896:
[----:B------:R-:W-:Y:S05]  /*5c60*/  BSYNC B2 ;  /* 0x0000000000027941 */ /* 0x000fea0003800000 */
.L_x_49895:
        /* <DEDUP_REMOVED lines=25> */
.L_x_49898:
[----:B------:R-:W-:Y:S05]  /*5e00*/  BSYNC B2 ;  /* 0x0000000000027941 */ /* 0x000fea0003800000 */
.L_x_49897:
        /* <DEDUP_REMOVED lines=136> */
.L_x_49900:
[----:B------:R-:W-:Y:S05]  /*6690*/  BSYNC B0 ;  /* 0x0000000000007941 */ /* 0x000fea0003800000 */
.L_x_49899:
        /* <DEDUP_REMOVED lines=9> */
.L_x_49902:
[----:B------:R-:W-:Y:S05]  /*6730*/  BSYNC B2 ;  /* 0x0000000000027941 */ /* 0x000fea0003800000 */
.L_x_49901:
        /* <DEDUP_REMOVED lines=82> */
.L_x_49904:
[----:B------:R-:W-:-:S04]  /*6c60*/  ISETP.GE.AND P0, PT, R73, RZ, PT ;  /* 0x000000ff4900720c */ /* 0x000fc80003f06270 */
[----:B------:R-:W-:Y:S02]  /*6c70*/  FSEL R2, RZ, 3.37028055040000000000e+12, P0 ;  /* 0x54442d18ff027808 */ /* 0x000fe40000000000 */
[----:B------:R-:W-:-:S07]  /*6c80*/  FSEL R3, RZ, 2.1426990032196044922, P0 ;  /* 0x400921fbff037808 */ /* 0x000fce0000000000 */
.L_x_49905:
[----:B------:R-:W-:Y:S05]  /*6c90*/  BSYNC B0 ;  /* 0x0000000000007941 */ /* 0x000fea0003800000 */
.L_x_49903:
[----:B------:R-:W-:Y:S01]  /*6ca0*/  DADD R72, |R72|, |R74| ;  /* 0x0000000048487229 */ /* 0x000fe2000000064a */
[----:B------:R-:W-:Y:S01]  /*6cb0*/  LOP3.LUT R75, R3, 0x80000000, R75, 0xb8, !PT ;  /* 0x80000000034b7812 */ /* 0x000fe200078eb84b */
[----:B------:R-:W-:-:S06]  /*6cc0*/  DADD R10, R10, 1 ;  /* 0x3ff000000a0a7429 */ /* 0x000fcc0000000000 */
[----:B------:R-:W-:-:S06]  /*6cd0*/  DSETP.GTU.AND P0, PT, |R72|, +INF , PT ;  /* 0x7ff000004800742a */ /* 0x000fcc0003f0c200 */
[----:B------:R-:W-:Y:S02]  /*6ce0*/  FSEL R2, R72, R2, P0 ;  /* 0x0000000248027208 */ /* 0x000fe40000000000 */
[----:B------:R-:W-:Y:S01]  /*6cf0*/  FSEL R3, R73, R75, P0 ;  /* 0x0000004b49037208 */ /* 0x000fe20000000000 */
[----:B------:R-:W-:Y:S06]  /*6d00*/  BRA `(.L_x_49861) ;  /* 0x0000000c00447947 */ /* 0x000fec0003800000 */
.L_x_49846:
        /* <DEDUP_REMOVED lines=109> */
.L_x_49907:
[----:B------:R-:W-:Y:S05]  /*73e0*/  BSYNC B0 ;  /* 0x0000000000007941 */ /* 0x000fea0003800000 */
.L_x_49906:
[----:B------:R-:W-:Y:S04]  /*73f0*/  BSSY B2, `(.L_x_49908) ;  /* 0x0000008000027945 */ /* 0x000fe80003800000 */
[----:B------:R-:W-:Y:S05]  /*7400*/  @P4 BRA P5, `(.L_x_49909) ;  /* 0x0000000000184947 */ /* 0x000fea0002800000 */
[----:B------:R-:W-:Y:S01]  /*7410*/  IMAD.MOV.U32 R6, RZ, RZ, R2 ;  /* 0x000000ffff067224 */ /* 0x000fe200078e0002 */
[----:B------:R-:W-:Y:S01]  /*7420*/  MOV R2, 0x7460 ;  /* 0x0000746000027802 */ /* 0x000fe20000000f00 */
[----:B------:R-:W-:Y:S02]  /*7430*/  IMAD.MOV.U32 R4, RZ, RZ, R76 ;  /* 0x000000ffff047224 */ /* 0x000fe400078e004c */
[----:B------:R-:W-:-:S07]  /*7440*/  IMAD.MOV.U32 R5, RZ, RZ, R77 ;  /* 0x000000ffff057224 */ /* 0x000fce00078e004d */
[----:B-----5:R-:W-:Y:S05]  /*7450*/  CALL.REL.NOINC `($__internal_89_$__cuda_sm20_div_rn_f64_full) ;  /* 0x0000092c00847944 */ /* 0x020fea0003c00000 */
[----:B------:R-:W-:-:S07]  /*7460*/  IMAD.MOV.U32 R5, RZ, RZ, R3 ;  /* 0x000000ffff057224 */ /* 0x000fce00078e0003 */
.L_x_49909:
[----:B------:R-:W-:Y:S05]  /*7470*/  BSYNC B2 ;  /* 0x0000000000027941 */ /* 0x000fea0003800000 */
.L_x_49908:
        /* <DEDUP_REMOVED lines=82> */
.L_x_49911:
[----:B------:R-:W-:Y:S02]  /*79a0*/  FSEL R2, RZ, 3.37028055040000000000e+12, P2 ;  /* 0x54442d18ff027808 */ /* 0x000fe40001000000 */
[----:B------:R-:W-:-:S07]  /*79b0*/  FSEL R3, RZ, 2.1426990032196044922, P2 ;  /* 0x400921fbff037808 */ /* 0x000fce0001000000 */
.L_x_49912:
[----:B------:R-:W-:Y:S05]  /*79c0*/  BSYNC B0 ;  /* 0x0000000000007941 */ /* 0x000fea0003800000 */
.L_x_49910:
[----:B------:R-:W-:Y:S01]  /*79d0*/  DADD R72, |R72|, |R74| ;  /* 0x0000000048487229 */ /* 0x000fe2000000064a */
[----:B------:R-:W-:-:S07]  /*79e0*/  LOP3.LUT R75, R3, 0x80000000, R75, 0xb8, !PT ;  /* 0x80000000034b7812 */ /* 0x000fce00078eb84b */
[----:B------:R-:W-:-:S06]  /*79f0*/  DSETP.GTU.AND P0, PT, |R72|, +INF , PT ;  /* 0x7ff000004800742a */ /* 0x000fcc0003f0c200 */
[----:B------:R-:W-:Y:S02]  /*7a00*/  FSEL R2, R72, R2, P0 ;  /* 0x0000000248027208 */ /* 0x000fe40000000000 */
[----:B------:R-:W-:-:S07]  /*7a10*/  FSEL R3, R73, R75, P0 ;  /* 0x0000004b49037208 */ /* 0x000fce0000000000 */
.L_x_49861:
[----:B------:R-:W-:Y:S05]  /*7a20*/  BSYNC B1 ;  /* 0x0000000000017941 */ /* 0x000fea0003800000 */
.L_x_49845:
        /* <DEDUP_REMOVED lines=75> */
.L_x_49919:
[----:B------:R-:W-:Y:S05]  /*7ee0*/  BSYNC B0 ;  /* 0x0000000000007941 */ /* 0x000fea0003800000 */
.L_x_49918:
        /* <DEDUP_REMOVED lines=21> */
[----:B------:R-:W-:Y:S05]  /*8040*/  CALL.REL.NOINC `($_ZN2at6native29vectorized_elementwise_kernelILi4EZZZNS0_50_GLOBAL__N__2680c7bb_12_PowKernel_cu_140f0503_289624pow_tensor_tensor_kernelERNS_18TensorIteratorBaseEENKUlvE_clEvENKUlvE6_clEvEUlN3c107complexIdEES9_E_St5arrayIPcLm3EEEEviT0_T1_$__internal_trig_reduction_slowpathd) ;  /* 0x0000092800207944 */ /* 0x000fea0003c00000 */
[----:B------:R-:W-:Y:S05]  /*8050*/  BRA `(.L_x_49922) ;  /* 0x0000000000087947 */ /* 0x000fea0003800000 */
.L_x_49921:
[----:B------:R-:W-:Y:S01]  /*8060*/  DMUL R2, RZ, R8 ;  /* 0x00000008ff027228 */ /* 0x000fe20000000000 */
[----:B------:R-:W-:-:S10]  /*8070*/  IMAD.MOV.U32 R4, RZ, RZ, RZ ;  /* 0x000000ffff047224 */ /* 0x000fd400078e00ff */
.L_x_49922:
[----:B------:R-:W-:Y:S05]  /*8080*/  BSYNC B2 ;  /* 0x0000000000027941 */ /* 0x000fea0003800000 */
.L_x_49920:
        /* <DEDUP_REMOVED lines=45> */
[----:B------:R-:W-:Y:S01]  /*8360*/  IMAD.MOV.U32 R74, RZ, RZ, R4 ;  /* 0x000000ffff4a7224 */ /* 0x000fe200078e0004 */
[----:B------:R-:W-:Y:S06]  /*8370*/  BRA `(.L_x_49925) ;  /* 0x0000000000087947 */ /* 0x000fec0003800000 */
.L_x_49924:
[----:B------:R-:W-:Y:S01]  /*8380*/  DMUL R2, RZ, R8 ;  /* 0x00000008ff027228 */ /* 0x000fe20000000000 */
[----:B------:R-:W-:-:S10]  /*8390*/  IMAD.MOV.U32 R74, RZ, RZ, RZ ;  /* 0x000000ffff4a7224 */ /* 0x000fd400078e00ff */
.L_x_49925:
[----:B------:R-:W-:Y:S05]  /*83a0*/  BSYNC B2 ;  /* 0x0000000000027941 */ /* 0x000fea0003800000 */
.L_x_49923:
        /* <DEDUP_REMOVED lines=25> */
.L_x_49917:
        /* <DEDUP_REMOVED lines=62> */
.L_x_49928:
[----:B------:R-:W-:Y:S05]  /*8920*/  BSYNC B0 ;  /* 0x0000000000007941 */ /* 0x000fea0003800000 */
.L_x_49927:
        /* <DEDUP_REMOVED lines=23> */
.L_x_49930:
[----:B------:R-:W-:Y:S01]  /*8aa0*/  DMUL R2, RZ, R8 ;  /* 0x00000008ff027228 */ /* 0x000fe20000000000 */
[----:B------:R-:W-:-:S10]  /*8ab0*/  IMAD.MOV.U32 R4, RZ, RZ, RZ ;  /* 0x000000ffff047224 */ /* 0x000fd400078e00ff */
.L_x_49931:
[----:B------:R-:W-:Y:S05]  /*8ac0*/  BSYNC B2 ;  /* 0x0000000000027941 */ /* 0x000fea0003800000 */
.L_x_49929:
        /* <DEDUP_REMOVED lines=47> */
.L_x_49933:
[----:B------:R-:W-:Y:S01]  /*8dc0*/  DMUL R2, RZ, R8 ;  /* 0x00000008ff027228 */ /* 0x000fe20000000000 */
[----:B------:R-:W-:-:S10]  /*8dd0*/  IMAD.MOV.U32 R70, RZ, RZ, RZ ;  /* 0x000000ffff467224 */ /* 0x000fd400078e00ff */
.L_x_49934:
[----:B------:R-:W-:Y:S05]  /*8de0*/  BSYNC B2 ;  /* 0x0000000000027941 */ /* 0x000fea0003800000 */
.L_x_49932:
        /* <DEDUP_REMOVED lines=39> */
.L_x_49916:
        /* <DEDUP_REMOVED lines=11> */
.L_x_49935:
[----:B------:R-:W-:-:S10]  /*9110*/  DADD R68, R8, -R8 ;  /* 0x0000000008447229 */ /* 0x000fd40000000808 */
[----:B------:R-:W-:Y:S02]  /*9120*/  IMAD.MOV.U32 R70, RZ, RZ, R68 ;  /* 0x000000ffff467224 */ /* 0x000fe400078e0044 */
[----:B------:R-:W-:Y:S01]  /*9130*/  IMAD.MOV.U32 R71, RZ, RZ, R69 ;  /* 0x000000ffff477224 */ /* 0x000fe200078e0045 */
[----:B------:R-:W-:Y:S06]  /*9140*/  BRA `(.L_x_49926) ;  /* 0x0000000800887947 */ /* 0x000fec0003800000 */
.L_x_49915:
        /* <DEDUP_REMOVED lines=24> */
.L_x_49937:
[----:B------:R-:W-:Y:S01]  /*92d0*/  DMUL R2, RZ, R8 ;  /* 0x00000008ff027228 */ /* 0x000fe20000000000 */
[----:B------:R-:W-:-:S10]  /*92e0*/  IMAD.MOV.U32 R4, RZ, RZ, RZ ;  /* 0x000000ffff047224 */ /* 0x000fd400078e00ff */
.L_x_49938:
[----:B------:R-:W-:Y:S05]  /*92f0*/  BSYNC B2 ;  /* 0x0000000000027941 */ /* 0x000fea0003800000 */
.L_x_49936:
        /* <DEDUP_REMOVED lines=47> */
.L_x_49940:
[----:B------:R-:W-:Y:S01]  /*95f0*/  DMUL R2, RZ, R8 ;  /* 0x00000008ff027228 */ /* 0x000fe20000000000 */
[----:B------:R-:W-:-:S10]  /*9600*/  IMAD.MOV.U32 R10, RZ, RZ, RZ ;  /* 0x000000ffff0a7224 */ /* 0x000fd400078e00ff */
.L_x_49941:
[----:B------:R-:W-:Y:S05]  /*9610*/  BSYNC B2 ;  /* 0x0000000000027941 */ /* 0x000fea0003800000 */
.L_x_49939:
        /* <DEDUP_REMOVED lines=24> */
.L_x_49914:
        /* <DEDUP_REMOVED lines=58> */
.L_x_49943:
[----:B------:R-:W-:Y:S05]  /*9b40*/  BSYNC B0 ;  /* 0x0000000000007941 */ /* 0x000fea0003800000 */
.L_x_49942:
[----:B------:R-:W-:Y:S02]  /*9b50*/  IMAD.MOV.U32 R70, RZ, RZ, R8 ;  /* 0x000000ffff467224 */ /* 0x000fe400078e0008 */
[----:B------:R-:W-:-:S07]  /*9b60*/  IMAD.MOV.U32 R71, RZ, RZ, R9 ;  /* 0x000000ffff477224 */ /* 0x000fce00078e0009 */
.L_x_49926:
[----:B------:R-:W-:Y:S05]  /*9b70*/  BSYNC B1 ;  /* 0x0000000000017941 */ /* 0x000fea0003800000 */
.L_x_49913:
        /* <DEDUP_REMOVED lines=118> */
.L_x_49951:
        /* <DEDUP_REMOVED lines=21> */
[----:B------:R-:W-:Y:S05]  /*a430*/  CALL.REL.NOINC `($__internal_89_$__cuda_sm20_div_rn_f64_full) ;  /* 0x000008fc008c7944 */ /* 0x000fea0003c00000 */
[----:B------:R-:W-:-:S07]  /*a440*/  IMAD.MOV.U32 R5, RZ, RZ, R3 ;  /* 0x000000ffff057224 */ /* 0x000fce00078e0003 */
.L_x_49954:
[----:B------:R-:W-:Y:S05]  /*a450*/  BSYNC B3 ;  /* 0x0000000000037941 */ /* 0x000fea0003800000 */
.L_x_49953:
        /* <DEDUP_REMOVED lines=29> */
.L_x_49952:
[----:B------:R-:W-:Y:S05]  /*a630*/  BSYNC B2 ;  /* 0x0000000000027941 */ /* 0x000fea0003800000 */
.L_x_49950:
        /* <DEDUP_REMOVED lines=22> */
.L_x_49956:
[----:B------:R-:W-:Y:S05]  /*a7a0*/  BSYNC B2 ;  /* 0x0000000000027941 */ /* 0x000fea0003800000 */
.L_x_49955:
        /* <DEDUP_REMOVED lines=82> */
.L_x_49958:
[----:B------:R-:W-:-:S04]  /*acd0*/  ISETP.GE.AND P0, PT, R65, RZ, PT ;  /* 0x000000ff4100720c */ /* 0x000fc80003f06270 */
[----:B------:R-:W-:Y:S02]  /*ace0*/  FSEL R2, RZ, 3.37028055040000000000e+12, P0 ;  /* 0x54442d18ff027808 */ /* 0x000fe40000000000 */
[----:B------:R-:W-:-:S07]  /*acf0*/  FSEL R3, RZ, 2.1426990032196044922, P0 ;  /* 0x400921fbff037808 */ /* 0x000fce0000000000 */
.L_x_49959:
[----:B------:R-:W-:Y:S05]  /*ad00*/  BSYNC B0 ;  /* 0x0000000000007941 */ /* 0x000fea0003800000 */
.L_x_49957:
[----:B------:R-:W-:Y:S01]  /*ad10*/  DADD R64, |R64|, |R66| ;  /* 0x0000000040407229 */ /* 0x000fe20000000642 */
[----:B------:R-:W-:Y:S01]  /*ad20*/  LOP3.LUT R67, R3, 0x80000000, R67, 0xb8, !PT ;  /* 0x8000000003437812 */ /* 0x000fe200078eb843 */
[----:B------:R-:W-:-:S06]  /*ad30*/  DMUL R10, R10, 0.5 ;  /* 0x3fe000000a0a7828 */ /* 0x000fcc0000000000 */
[----:B------:R-:W-:-:S06]  /*ad40*/  DSETP.GTU.AND P0, PT, |R64|, +INF , PT ;  /* 0x7ff000004000742a */ /* 0x000fcc0003f0c200 */
[----:B------:R-:W-:Y:S02]  /*ad50*/  FSEL R2, R64, R2, P0 ;  /* 0x0000000240027208 */ /* 0x000fe40000000000 */
[----:B------:R-:W-:Y:S01]  /*ad60*/  FSEL R3, R65, R67, P0 ;  /* 0x0000004341037208 */ /* 0x000fe20000000000 */
[----:B------:R-:W-:Y:S06]  /*ad70*/  BRA `(.L_x_49960) ;  /* 0x0000006400647947 */ /* 0x000fec0003800000 */
.L_x_49949:
        /* <DEDUP_REMOVED lines=99> */
.L_x_49963:
[----:B------:R-:W-:Y:S05]  /*b3b0*/  BSYNC B0 ;  /* 0x0000000000007941 */ /* 0x000fea0003800000 */
.L_x_49962:
[----:B------:R-:W-:Y:S04]  /*b3c0*/  BSSY B2, `(.L_x_49964) ;  /* 0x0000009000027945 */ /* 0x000fe80003800000 */
        /* <DEDUP_REMOVED lines=8> */
.L_x_49965:
[----:B------:R-:W-:Y:S05]  /*b450*/  BSYNC B2 ;  /* 0x0000000000027941 */ /* 0x000fea0003800000 */
.L_x_49964:
        /* <DEDUP_REMOVED lines=82> */
.L_x_49967:
[----:B------:R-:W-:-:S04]  /*b980*/  ISETP.GE.AND P0, PT, R65, RZ, PT ;  /* 0x000000ff4100720c */ /* 0x000fc80003f06270 */
[----:B------:R-:W-:Y:S02]  /*b990*/  FSEL R2, RZ, 3.37028055040000000000e+12, P0 ;  /* 0x54442d18ff027808 */ /* 0x000fe40000000000 */
[----:B------:R-:W-:-:S07]  /*b9a0*/  FSEL R3, RZ, 2.1426990032196044922, P0 ;  /* 0x400921fbff037808 */ /* 0x000fce0000000000 */
.L_x_49968:
[----:B------:R-:W-:Y:S05]  /*b9b0*/  BSYNC B0 ;  /* 0x0000000000007941 */ /* 0x000fea0003800000 */
.L_x_49966:
[----:B------:R-:W-:Y:S01]  /*b9c0*/  DADD R64, |R64|, |R66| ;  /* 0x0000000040407229 */ /* 0x000fe20000000642 */
[----:B------:R-:W-:Y:S01]  /*b9d0*/  LOP3.LUT R67, R3, 0x80000000, R67, 0xb8, !PT ;  /* 0x8000000003437812 */ /* 0x000fe200078eb843 */
[----:B------:R-:W-:-:S06]  /*b9e0*/  DMUL R10, R10, 0.5 ;  /* 0x3fe000000a0a7828 */ /* 0x000fcc0000000000 */
[----:B------:R-:W-:-:S06]  /*b9f0*/  DSETP.GTU.AND P0, PT, |R64|, +INF , PT ;  /* 0x7ff000004000742a */ /* 0x000fcc0003f0c200 */
[----:B------:R-:W-:Y:S02]  /*ba00*/  FSEL R2, R64, R2, P0 ;  /* 0x0000000240027208 */ /* 0x000fe40000000000 */
[----:B------:R-:W-:Y:S01]  /*ba10*/  FSEL R3, R65, R67, P0 ;  /* 0x0000004341037208 */ /* 0x000fe20000000000 */
[----:B------:R-:W-:Y:S06]  /*ba20*/  BRA `(.L_x_49960) ;  /* 0x0000005800387947 */ /* 0x000fec0003800000 */
.L_x_49961:
        /* <DEDUP_REMOVED lines=28> */
.L_x_49970:
        /* <DEDUP_REMOVED lines=73> */
.L_x_49969:
        /* <DEDUP_REMOVED lines=99> */
.L_x_49972:
        /* <DEDUP_REMOVED lines=23> */
.L_x_49975:
[----:B------:R-:W-:Y:S05]  /*c820*/  BSYNC B3 ;  /* 0x0000000000037941 */ /* 0x000fea0003800000 */
.L_x_49974:
        /* <DEDUP_REMOVED lines=29> */
.L_x_49973:
[----:B------:R-:W-:Y:S05]  /*ca00*/  BSYNC B2 ;  /* 0x0000000000027941 */ /* 0x000fea0003800000 */
.L_x_49971:
        /* <DEDUP_REMOVED lines=22> */
.L_x_49977:
[----:B------:R-:W-:Y:S05]  /*cb70*/  BSYNC B2 ;  /* 0x0000000000027941 */ /* 0x000fea0003800000 */
.L_x_49976:
        /* <DEDUP_REMOVED lines=82> */
.L_x_49979:
[----:B------:R-:W-:-:S04]  /*d0a0*/  ISETP.GE.AND P0, PT, R65, RZ, PT ;  /* 0x000000ff4100720c */ /* 0x000fc80003f06270 */
[----:B------:R-:W-:Y:S02]  /*d0b0*/  FSEL R2, RZ, 3.37028055040000000000e+12, P0 ;  /* 0x54442d18ff027808 */ /* 0x000fe40000000000 */
[----:B------:R-:W-:-:S07]  /*d0c0*/  FSEL R3, RZ, 2.1426990032196044922, P0 ;  /* 0x400921fbff037808 */ /* 0x000fce0000000000 */
.L_x_49980:
[----:B------:R-:W-:Y:S05]  /*d0d0*/  BSYNC B0 ;  /* 0x0000000000007941 */ /* 0x000fea0003800000 */
.L_x_49978:
[----:B------:R-:W-:Y:S01]  /*d0e0*/  DADD R64, |R64|, |R66| ;  /* 0x0000000040407229 */ /* 0x000fe20000000642 */
[----:B------:R-:W-:Y:S01]  /*d0f0*/  LOP3.LUT R67, R3, 0x80000000, R67, 0xb8, !PT ;  /* 0x8000000003437812 */ /* 0x000fe200078eb843 */
[----:B------:R-:W-:-:S06]  /*d100*/  DMUL R10, R10, 0.5 ;  /* 0x3fe000000a0a7828 */ /* 0x000fcc0000000000 */
[----:B------:R-:W-:-:S06]  /*d110*/  DSETP.GTU.AND P0, PT, |R64|, +INF , PT ;  /* 0x7ff000004000742a */ /* 0x000fcc0003f0c200 */
[----:B------:R-:W-:Y:S02]  /*d120*/  FSEL R2, R64, R2, P0 ;  /* 0x0000000240027208 */ /* 0x000fe40000000000 */
[----:B------:R-:W-:Y:S01]  /*d130*/  FSEL R3, R65, R67, P0 ;  /* 0x0000004341037208 */ /* 0x000fe20000000000 */
[----:B------:R-:W-:Y:S06]  /*d140*/  BRA `(.L_x_49960) ;  /* 0x0000004000707947 */ /* 0x000fec0003800000 */
.L_x_49948:
        /* <DEDUP_REMOVED lines=135> */
.L_x_49982:
[----:B------:R-:W-:Y:S05]  /*d9c0*/  BSYNC B0 ;  /* 0x0000000000007941 */ /* 0x000fea0003800000 */
.L_x_49981:
        /* <DEDUP_REMOVED lines=9> */
.L_x_49984:
[----:B------:R-:W-:Y:S05]  /*da60*/  BSYNC B2 ;  /* 0x0000000000027941 */ /* 0x000fea0003800000 */
.L_x_49983:
        /* <DEDUP_REMOVED lines=82> */
.L_x_49986:
[----:B------:R-:W-:-:S04]  /*df90*/  ISETP.GE.AND P0, PT, R65, RZ, PT ;  /* 0x000000ff4100720c */ /* 0x000fc80003f06270 */
[----:B------:R-:W-:Y:S02]  /*dfa0*/  FSEL R2, RZ, 3.37028055040000000000e+12, P0 ;  /* 0x54442d18ff027808 */ /* 0x000fe40000000000 */
[----:B------:R-:W-:-:S07]  /*dfb0*/  FSEL R3, RZ, 2.1426990032196044922, P0 ;  /* 0x400921fbff037808 */ /* 0x000fce0000000000 */
.L_x_49987:
[----:B------:R-:W-:Y:S05]  /*dfc0*/  BSYNC B0 ;  /* 0x0000000000007941 */ /* 0x000fea0003800000 */
.L_x_49985:
[----:B------:R-:W-:Y:S01]  /*dfd0*/  DADD R64, |R64|, |R66| ;  /* 0x0000000040407229 */ /* 0x000fe20000000642 */
[----:B------:R-:W-:-:S07]  /*dfe0*/  LOP3.LUT R67, R3, 0x80000000, R67, 0xb8, !PT ;  /* 0x8000000003437812 */ /* 0x000fce00078eb843 */
[----:B------:R-:W-:-:S06]  /*dff0*/  DSETP.GTU.AND P0, PT, |R64|, +INF , PT ;  /* 0x7ff000004000742a */ /* 0x000fcc0003f0c200 */
[----:B------:R-:W-:Y:S02]  /*e000*/  FSEL R2, R64, R2, P0 ;  /* 0x0000000240027208 */ /* 0x000fe40000000000 */
[----:B------:R-:W-:Y:S01]  /*e010*/  FSEL R3, R65, R67, P0 ;  /* 0x0000004341037208 */ /* 0x000fe20000000000 */
[----:B------:R-:W-:Y:S06]  /*e020*/  BRA `(.L_x_49960) ;  /* 0x0000003000b87947 */ /* 0x000fec0003800000 */
.L_x_49947:
        /* <DEDUP_REMOVED lines=92> */
.L_x_49990:
        /* <DEDUP_REMOVED lines=23> */
.L_x_49993:
[----:B------:R-:W-:Y:S05]  /*e760*/  BSYNC B3 ;  /* 0x0000000000037941 */ /* 0x000fea0003800000 */
.L_x_49992:
        /* <DEDUP_REMOVED lines=29> */
.L_x_49991:
[----:B------:R-:W-:Y:S05]  /*e940*/  BSYNC B2 ;  /* 0x0000000000027941 */ /* 0x000fea0003800000 */
.L_x_49989:
        /* <DEDUP_REMOVED lines=83> */
.L_x_49988:
        /* <DEDUP_REMOVED lines=85> */
.L_x_49946:
        /* <DEDUP_REMOVED lines=22> */
[----:B------:R-:W-:Y:S05]  /*f530*/  CALL.REL.NOINC `($__internal_89_$__cuda_sm20_div_rn_f64_full) ;  /* 0x000008ac004c7944 */ /* 0x000fea0003c00000 */
[----:B------:R-:W-:-:S07]  /*f540*/  IMAD.MOV.U32 R5, RZ, RZ, R3 ;  /* 0x000000ffff057224 */ /* 0x000fce00078e0003 */
.L_x_49995:
[----:B------:R-:W-:Y:S05]  /*f550*/  BSYNC B2 ;  /* 0x0000000000027941 */ /* 0x000fea0003800000 */
.L_x_49994:
        /* <DEDUP_REMOVED lines=25> */
.L_x_49997:
[----:B------:R-:W-:Y:S05]  /*f6f0*/  BSYNC B2 ;  /* 0x0000000000027941 */ /* 0x000fea0003800000 */
.L_x_49996:
        /* <DEDUP_REMOVED lines=136> */
.L_x_49999:
[----:B------:R-:W-:Y:S05]  /*ff80*/  BSYNC B0 ;  /* 0x0000000000007941 */ /* 0x000fea0003800000 */
.L_x_49998:
        /* <DEDUP_REMOVED lines=9> */
.L_x_50001:
[----:B------:R-:W-:Y:S05]  /*10020*/  BSYNC B2 ;  /* 0x0000000000027941 */ /* 0x000fea0003800000 */
.L_x_50000:
        /* <DEDUP_REMOVED lines=82> */
.L_x_50003:
[----:B------:R-:W-:-:S04]  /*10550*/  ISETP.GE.AND P0, PT, R65, RZ, PT ;  /* 0x000000ff4100720c */ /* 0x000fc80003f06270 */
[----:B------:R-:W-:Y:S02]  /*10560*/  FSEL R2, RZ, 3.37028055040000000000e+12, P0 ;  /* 0x54442d18ff027808 */ /* 0x000fe40000000000 */
[----:B------:R-:W-:-:S07]  /*10570*/  FSEL R3, RZ, 2.1426990032196044922, P0 ;  /* 0x400921fbff037808 */ /* 0x000fce0000000000 */
.L_x_50004:
[----:B------:R-:W-:Y:S05]  /*10580*/  BSYNC B0 ;  /* 0x0000000000007941 */ /* 0x000fea0003800000 */
.L_x_50002:
[----:B------:R-:W-:Y:S01]  /*10590*/  DADD R64, |R64|, |R66| ;  /* 0x0000000040407229 */ /* 0x000fe20000000642 */
[----:B------:R-:W-:Y:S01]  /*105a0*/  LOP3.LUT R67, R3, 0x80000000, R67, 0xb8, !PT ;  /* 0x8000000003437812 */ /* 0x000fe200078eb843 */
[----:B------:R-:W-:-:S06]  /*105b0*/  DADD R10, R10, 1 ;  /* 0x3ff000000a0a7429 */ /* 0x000fcc0000000000 */
[----:B------:R-:W-:-:S06]  /*105c0*/  DSETP.GTU.AND P0, PT, |R64|, +INF , PT ;  /* 0x7ff000004000742a */ /* 0x000fcc0003f0c200 */
[----:B------:R-:W-:Y:S02]  /*105d0*/  FSEL R2, R64, R2, P0 ;  /* 0x0000000240027208 */ /* 0x000fe40000000000 */
[----:B------:R-:W-:Y:S01]  /*105e0*/  FSEL R3, R65, R67, P0 ;  /* 0x0000004341037208 */ /* 0x000fe20000000000 */
[----:B------:R-:W-:Y:S06]  /*105f0*/  BRA `(.L_x_49960) ;  /* 0x0000000c00447947 */ /* 0x000fec0003800000 */
.L_x_49945:
        /* <DEDUP_REMOVED lines=109> */
.L_x_50006:
[----:B------:R-:W-:Y:S05]  /*10cd0*/  BSYNC B0 ;  /* 0x0000000000007941 */ /* 0x000fea0003800000 */
.L_x_50005:
[----:B------:R-:W-:Y:S04]  /*10ce0*/  BSSY B2, `(.L_x_50007) ;  /* 0x0000008000027945 */ /* 0x000fe80003800000 */
[----:B------:R-:W-:Y:S05]  /*10cf0*/  @P4 BRA P5, `(.L_x_50008) ;  /* 0x0000000000184947 */ /* 0x000fea0002800000 */
[----:B------:R-:W-:Y:S01]  /*10d00*/  IMAD.MOV.U32 R6, RZ, RZ, R2 ;  /* 0x000000ffff067224 */ /* 0x000fe200078e0002 */
[----:B------:R-:W-:Y:S01]  /*10d10*/  MOV R2, 0x10d50 ;  /* 0x00010d5000027802 */ /* 0x000fe20000000f00 */
[----:B------:R-:W-:Y:S02]  /*10d20*/  IMAD.MOV.U32 R4, RZ, RZ, R72 ;  /* 0x000000ffff047224 */ /* 0x000fe400078e0048 */
[----:B------:R-:W-:-:S07]  /*10d30*/  IMAD.MOV.U32 R5, RZ, RZ, R73 ;  /* 0x000000ffff057224 */ /* 0x000fce00078e0049 */
[----:B------:R-:W-:Y:S05]  /*10d40*/  CALL.REL.NOINC `($__internal_89_$__cuda_sm20_div_rn_f64_full) ;  /* 0x0000089400487944 */ /* 0x000fea0003c00000 */
[----:B------:R-:W-:-:S07]  /*10d50*/  IMAD.MOV.U32 R5, RZ, RZ, R3 ;  /* 0x000000ffff057224 */ /* 0x000fce00078e0003 */
.L_x_50008:
[----:B------:R-:W-:Y:S05]  /*10d60*/  BSYNC B2 ;  /* 0x0000000000027941 */ /* 0x000fea0003800000 */
.L_x_50007:
        /* <DEDUP_REMOVED lines=82> */
.L_x_50010:
[----:B------:R-:W-:Y:S02]  /*11290*/  FSEL R2, RZ, 3.37028055040000000000e+12, P2 ;  /* 0x54442d18ff027808 */ /* 0x000fe40001000000 */
[----:B------:R-:W-:-:S07]  /*112a0*/  FSEL R3, RZ, 2.1426990032196044922, P2 ;  /* 0x400921fbff037808 */ /* 0x000fce0001000000 */
.L_x_50011:
[----:B------:R-:W-:Y:S05]  /*112b0*/  BSYNC B0 ;  /* 0x0000000000007941 */ /* 0x000fea0003800000 */
.L_x_50009:
[----:B------:R-:W-:Y:S01]  /*112c0*/  DADD R64, |R64|, |R66| ;  /* 0x0000000040407229 */ /* 0x000fe20000000642 */
[----:B------:R-:W-:-:S07]  /*112d0*/  LOP3.LUT R67, R3, 0x80000000, R67, 0xb8, !PT ;  /* 0x8000000003437812 */ /* 0x000fce00078eb843 */
[----:B------:R-:W-:-:S06]  /*112e0*/  DSETP.GTU.AND P0, PT, |R64|, +INF , PT ;  /* 0x7ff000004000742a */ /* 0x000fcc0003f0c200 */
[----:B------:R-:W-:Y:S02]  /*112f0*/  FSEL R2, R64, R2, P0 ;  /* 0x0000000240027208 */ /* 0x000fe40000000000 */
[----:B------:R-:W-:-:S07]  /*11300*/  FSEL R3, R65, R67, P0 ;  /* 0x0000004341037208 */ /* 0x000fce0000000000 */
.L_x_49960:
[----:B------:R-:W-:Y:S05]  /*11310*/  BSYNC B1 ;  /* 0x0000000000017941 */ /* 0x000fea0003800000 */
.L_x_49944:
        /* <DEDUP_REMOVED lines=75> */
.L_x_50018:
[----:B------:R-:W-:Y:S05]  /*117d0*/  BSYNC B0 ;  /* 0x0000000000007941 */ /* 0x000fea0003800000 */
.L_x_50017:
        /* <DEDUP_REMOVED lines=23> */
.L_x_50020:
[----:B------:R-:W-:Y:S01]  /*11950*/  DMUL R2, RZ, R8 ;  /* 0x00000008ff027228 */ /* 0x000fe20000000000 */
[----:B------:R-:W-:-:S10]  /*11960*/  IMAD.MOV.U32 R4, RZ, RZ, RZ ;  /* 0x000000ffff047224 */ /* 0x000fd400078e00ff */
.L_x_50021:
[----:B------:R-:W-:Y:S05]  /*11970*/  BSYNC B2 ;  /* 0x0000000000027941 */ /* 0x000fea0003800000 */
.L_x_50019:
        /* <DEDUP_REMOVED lines=47> */
.L_x_50023:
[----:B------:R-:W-:Y:S01]  /*11c70*/  DMUL R2, RZ, R8 ;  /* 0x00000008ff027228 */ /* 0x000fe20000000000 */
[----:B------:R-:W-:-:S10]  /*11c80*/  IMAD.MOV.U32 R10, RZ, RZ, RZ ;  /* 0x000000ffff0a7224 */ /* 0x000fd400078e00ff */
.L_x_50024:
[----:B------:R-:W-:Y:S05]  /*11c90*/  BSYNC B2 ;  /* 0x0000000000027941 */ /* 0x000fea0003800000 */
.L_x_50022:
        /* <DEDUP_REMOVED lines=25> */
.L_x_50016:
        /* <DEDUP_REMOVED lines=62> */
.L_x_50027:
[----:B------:R-:W-:Y:S05]  /*12210*/  BSYNC B0 ;  /* 0x0000000000007941 */ /* 0x000fea0003800000 */
.L_x_50026:
        /* <DEDUP_REMOVED lines=23> */
.L_x_50029:
[----:B------:R-:W-:Y:S01]  /*12390*/  DMUL R2, RZ, R8 ;  /* 0x00000008ff027228 */ /* 0x000fe20000000000 */
[----:B------:R-:W-:-:S10]  /*123a0*/  IMAD.MOV.U32 R4, RZ, RZ, RZ ;  /* 0x000000ffff047224 */ /* 0x000fd400078e00ff */
.L_x_50030:
[----:B------:R-:W-:Y:S05]  /*123b0*/  BSYNC B2 ;  /* 0x0000000000027941 */ /* 0x000fea0003800000 */
.L_x_50028:
        /* <DEDUP_REMOVED lines=47> */
.L_x_50032:
[----:B------:R-:W-:Y:S01]  /*126b0*/  DMUL R2, RZ, R8 ;  /* 0x00000008ff027228 */ /* 0x000fe20000000000 */
[----:B------:R-:W-:-:S10]  /*126c0*/  IMAD.MOV.U32 R38, RZ, RZ, RZ ;  /* 0x000000ffff267224 */ /* 0x000fd400078e00ff */
.L_x_50033:
[----:B------:R-:W-:Y:S05]  /*126d0*/  BSYNC B2 ;  /* 0x0000000000027941 */ /* 0x000fea0003800000 */
.L_x_50031:
        /* <DEDUP_REMOVED lines=39> */
.L_x_50015:
        /* <DEDUP_REMOVED lines=11> */
.L_x_50034:
[----:B------:R-:W-:-:S10]  /*12a00*/  DADD R36, R8, -R8 ;  /* 0x0000000008247229 */ /* 0x000fd40000000808 */
[----:B------:R-:W-:Y:S02]  /*12a10*/  IMAD.MOV.U32 R38, RZ, RZ, R36 ;  /* 0x000000ffff267224 */ /* 0x000fe400078e0024 */
[----:B------:R-:W-:Y:S01]  /*12a20*/  IMAD.MOV.U32 R39, RZ, RZ, R37 ;  /* 0x000000ffff277224 */ /* 0x000fe200078e0025 */
[----:B------:R-:W-:Y:S06]  /*12a30*/  BRA `(.L_x_50025) ;  /* 0x00000008008c7947 */ /* 0x000fec0003800000 */
.L_x_50014:
        /* <DEDUP_REMOVED lines=25> */
.L_x_50036:
[----:B------:R-:W-:Y:S01]  /*12bd0*/  DMUL R2, RZ, R8 ;  /* 0x00000008ff027228 */ /* 0x000fe20000000000 */
[----:B------:R-:W-:-:S10]  /*12be0*/  IMAD.MOV.U32 R10, RZ, RZ, RZ ;  /* 0x000000ffff0a7224 */ /* 0x000fd400078e00ff */
.L_x_50037:
[----:B------:R-:W-:Y:S05]  /*12bf0*/  BSYNC B2 ;  /* 0x0000000000027941 */ /* 0x000fea0003800000 */
.L_x_50035:
        /* <DEDUP_REMOVED lines=47> */
.L_x_50039:
[----:B------:R-:W-:Y:S01]  /*12ef0*/  DMUL R2, RZ, R8 ;  /* 0x00000008ff027228 */ /* 0x000fe20000000000 */
[----:B------:R-:W-:-:S10]  /*12f00*/  IMAD.MOV.U32 R38, RZ, RZ, RZ ;  /* 0x000000ffff267224 */ /* 0x000fd400078e00ff */
.L_x_50040:
[----:B------:R-:W-:Y:S05]  /*12f10*/  BSYNC B2 ;  /* 0x0000000000027941 */ /* 0x000fea0003800000 */
.L_x_50038:
        /* <DEDUP_REMOVED lines=24> */
.L_x_50013:
        /* <DEDUP_REMOVED lines=58> */
.L_x_50042:
[----:B------:R-:W-:Y:S05]  /*13440*/  BSYNC B0 ;  /* 0x0000000000007941 */ /* 0x000fea0003800000 */
.L_x_50041:
[----:B------:R-:W-:Y:S02]  /*13450*/  IMAD.MOV.U32 R38, RZ, RZ, R8 ;  /* 0x000000ffff267224 */ /* 0x000fe400078e0008 */
[----:B------:R-:W-:-:S07]  /*13460*/  IMAD.MOV.U32 R39, RZ, RZ, R9 ;  /* 0x000000ffff277224 */ /* 0x000fce00078e0009 */
.L_x_50025:
[----:B------:R-:W-:Y:S05]  /*13470*/  BSYNC B1 ;  /* 0x0000000000017941 */ /* 0x000fea0003800000 */
.L_x_50012:
        /* <DEDUP_REMOVED lines=118> */
.L_x_50050:
        /* <DEDUP_REMOVED lines=23> */
.L_x_50053:
[----:B------:R-:W-:Y:S05]  /*13d50*/  BSYNC B3 ;  /* 0x0000000000037941 */ /* 0x000fea0003800000 */
.L_x_50052:
        /* <DEDUP_REMOVED lines=29> */
.L_x_50051:
[----:B------:R-:W-:Y:S05]  /*13f30*/  BSYNC B2 ;  /* 0x0000000000027941 */ /* 0x000fea0003800000 */
.L_x_50049:
        /* <DEDUP_REMOVED lines=22> */
.L_x_50055:
[----:B------:R-:W-:Y:S05]  /*140a0*/  BSYNC B2 ;  /* 0x0000000000027941 */ /* 0x000fea0003800000 */
.L_x_50054:
        /* <DEDUP_REMOVED lines=82> */
.L_x_50057:
[----:B------:R-:W-:-:S04]  /*145d0*/  ISETP.GE.AND P0, PT, R61, RZ, PT ;  /* 0x000000ff3d00720c */ /* 0x000fc80003f06270 */
[----:B------:R-:W-:Y:S02]  /*145e0*/  FSEL R2, RZ, 3.37028055040000000000e+12, P0 ;  /* 0x54442d18ff027808 */ /* 0x000fe40000000000 */
[----:B------:R-:W-:-:S07]  /*145f0*/  FSEL R3, RZ, 2.1426990032196044922, P0 ;  /* 0x400921fbff037808 */ /* 0x000fce0000000000 */
.L_x_50058:
[----:B------:R-:W-:Y:S05]  /*14600*/  BSYNC B0 ;  /* 0x0000000000007941 */ /* 0x000fea0003800000 */
.L_x_50056:
[----:B------:R-:W-:Y:S01]  /*14610*/  DADD R60, |R60|, |R62| ;  /* 0x000000003c3c7229 */ /* 0x000fe2000000063e */
[----:B------:R-:W-:Y:S01]  /*14620*/  LOP3.LUT R63, R3, 0x80000000, R63, 0xb8, !PT ;  /* 0x80000000033f7812 */ /* 0x000fe200078eb83f */
[----:B------:R-:W-:-:S06]  /*14630*/  DMUL R10, R10, 0.5 ;  /* 0x3fe000000a0a7828 */ /* 0x000fcc0000000000 */
[----:B------:R-:W-:-:S06]  /*14640*/  DSETP.GTU.AND P0, PT, |R60|, +INF , PT ;  /* 0x7ff000003c00742a */ /* 0x000fcc0003f0c200 */
[----:B------:R-:W-:Y:S02]  /*14650*/  FSEL R2, R60, R2, P0 ;  /* 0x000000023c027208 */ /* 0x000fe40000000000 */
[----:B------:R-:W-:Y:S01]  /*14660*/  FSEL R3, R61, R63, P0 ;  /* 0x0000003f3d037208 */ /* 0x000fe20000000000 */
[----:B------:R-:W-:Y:S06]  /*14670*/  BRA `(.L_x_50059) ;  /* 0x0000006400707947 */ /* 0x000fec0003800000 */
.L_x_50048:
        /* <DEDUP_REMOVED lines=99> */
.L_x_50062:
[----:B------:R-:W-:Y:S05]  /*14cb0*/  BSYNC B0 ;  /* 0x0000000000007941 */ /* 0x000fea0003800000 */
.L_x_50061:
        /* <DEDUP_REMOVED lines=9> */
.L_x_50064:
[----:B------:R-:W-:Y:S05]  /*14d50*/  BSYNC B2 ;  /* 0x0000000000027941 */ /* 0x000fea0003800000 */
.L_x_50063:
        /* <DEDUP_REMOVED lines=82> */
.L_x_50066:
[----:B------:R-:W-:-:S04]  /*15280*/  ISETP.GE.AND P0, PT, R61, RZ, PT ;  /* 0x000000ff3d00720c */ /* 0x000fc80003f06270 */
[----:B------:R-:W-:Y:S02]  /*15290*/  FSEL R2, RZ, 3.37028055040000000000e+12, P0 ;  /* 0x54442d18ff027808 */ /* 0x000fe40000000000 */
[----:B------:R-:W-:-:S07]  /*152a0*/  FSEL R3, RZ, 2.1426990032196044922, P0 ;  /* 0x400921fbff037808 */ /* 0x000fce0000000000 */
.L_x_50067:
[----:B------:R-:W-:Y:S05]  /*152b0*/  BSYNC B0 ;  /* 0x0000000000007941 */ /* 0x000fea0003800000 */
.L_x_50065:
[----:B------:R-:W-:Y:S01]  /*152c0*/  DADD R60, |R60|, |R62| ;  /* 0x000000003c3c7229 */ /* 0x000fe2000000063e */
[----:B------:R-:W-:Y:S01]  /*152d0*/  LOP3.LUT R63, R3, 0x80000000, R63, 0xb8, !PT ;  /* 0x80000000033f7812 */ /* 0x000fe200078eb83f */
[----:B------:R-:W-:-:S06]  /*152e0*/  DMUL R10, R10, 0.5 ;  /* 0x3fe000000a0a7828 */ /* 0x000fcc0000000000 */
[----:B------:R-:W-:-:S06]  /*152f0*/  DSETP.GTU.AND P0, PT, |R60|, +INF , PT ;  /* 0x7ff000003c00742a */ /* 0x000fcc0003f0c200 */
[----:B------:R-:W-:Y:S02]  /*15300*/  FSEL R2, R60, R2, P0 ;  /* 0x000000023c027208 */ /* 0x000fe40000000000 */
[----:B------:R-:W-:Y:S01]  /*15310*/  FSEL R3, R61, R63, P0 ;  /* 0x0000003f3d037208 */ /* 0x000fe20000000000 */
[----:B------:R-:W-:Y:S06]  /*15320*/  BRA `(.L_x_50059) ;  /* 0x0000005800447947 */ /* 0x000fec0003800000 */
.L_x_50060:
        /* <DEDUP_REMOVED lines=29> */
.L_x_50069:
        /* <DEDUP_REMOVED lines=75> */
.L_x_50068:
        /* <DEDUP_REMOVED lines=99> */
.L_x_50071:
        /* <DEDUP_REMOVED lines=23> */
.L_x_50074:
[----:B------:R-:W-:Y:S05]  /*16150*/  BSYNC B3 ;  /* 0x0000000000037941 */ /* 0x000fea0003800000 */
.L_x_50073:
        /* <DEDUP_REMOVED lines=29> */
.L_x_50072:
[----:B------:R-:W-:Y:S05]  /*16330*/  BSYNC B2 ;  /* 0x0000000000027941 */ /* 0x000fea0003800000 */
.L_x_50070:
        /* <DEDUP_REMOVED lines=22> */
.L_x_50076:
[----:B------:R-:W-:Y:S05]  /*164a0*/  BSYNC B2 ;  /* 0x0000000000027941 */ /* 0x000fea0003800000 */
.L_x_50075:
        /* <DEDUP_REMOVED lines=82> */
.L_x_50078:
[----:B------:R-:W-:-:S04]  /*169d0*/  ISETP.GE.AND P0, PT, R61, RZ, PT ;  /* 0x000000ff3d00720c */ /* 0x000fc80003f06270 */
[----:B------:R-:W-:Y:S02]  /*169e0*/  FSEL R2, RZ, 3.37028055040000000000e+12, P0 ;  /* 0x54442d18ff027808 */ /* 0x000fe40000000000 */
[----:B------:R-:W-:-:S07]  /*169f0*/  FSEL R3, RZ, 2.1426990032196044922, P0 ;  /* 0x400921fbff037808 */ /* 0x000fce0000000000 */
.L_x_50079:
[----:B------:R-:W-:Y:S05]  /*16a00*/  BSYNC B0 ;  /* 0x0000000000007941 */ /* 0x000fea0003800000 */
.L_x_50077:
[----:B------:R-:W-:Y:S01]  /*16a10*/  DADD R60, |R60|, |R62| ;  /* 0x000000003c3c7229 */ /* 0x000fe2000000063e */
[----:B------:R-:W-:Y:S01]  /*16a20*/  LOP3.LUT R63, R3, 0x80000000, R63, 0xb8, !PT ;  /* 0x80000000033f7812 */ /* 0x000fe200078eb83f */
[----:B------:R-:W-:-:S06]  /*16a30*/  DMUL R10, R10, 0.5 ;  /* 0x3fe000000a0a7828 */ /* 0x000fcc0000000000 */
[----:B------:R-:W-:-:S06]  /*16a40*/  DSETP.GTU.AND P0, PT, |R60|, +INF , PT ;  /* 0x7ff000003c00742a */ /* 0x000fcc0003f0c200 */
[----:B------:R-:W-:Y:S02]  /*16a50*/  FSEL R2, R60, R2, P0 ;  /* 0x000000023c027208 */ /* 0x000fe40000000000 */
[----:B------:R-:W-:Y:S01]  /*16a60*/  FSEL R3, R61, R63, P0 ;  /* 0x0000003f3d037208 */ /* 0x000fe20000000000 */
[----:B------:R-:W-:Y:S06]  /*16a70*/  BRA `(.L_x_50059) ;  /* 0x0000004000707947 */ /* 0x000fec0003800000 */
.L_x_50047:
        /* <DEDUP_REMOVED lines=135> */
.L_x_50081:
[----:B------:R-:W-:Y:S05]  /*172f0*/  BSYNC B0 ;  /* 0x0000000000007941 */ /* 0x000fea0003800000 */
.L_x_50080:
        /* <DEDUP_REMOVED lines=9> */
.L_x_50083:
[----:B------:R-:W-:Y:S05]  /*17390*/  BSYNC B2 ;  /* 0x0000000000027941 */ /* 0x000fea0003800000 */
.L_x_50082:
        /* <DEDUP_REMOVED lines=82> */
.L_x_50085:
[----:B------:R-:W-:-:S04]  /*178c0*/  ISETP.GE.AND P0, PT, R61, RZ, PT ;  /* 0x000000ff3d00720c */ /* 0x000fc80003f06270 */
[----:B------:R-:W-:Y:S02]  /*178d0*/  FSEL R2, RZ, 3.37028055040000000000e+12, P0 ;  /* 0x54442d18ff027808 */ /* 0x000fe40000000000 */
[----:B------:R-:W-:-:S07]  /*178e0*/  FSEL R3, RZ, 2.1426990032196044922, P0 ;  /* 0x400921fbff037808 */ /* 0x000fce0000000000 */
.L_x_50086:
[----:B------:R-:W-:Y:S05]  /*178f0*/  BSYNC B0 ;  /* 0x0000000000007941 */ /* 0x000fea0003800000 */
.L_x_50084:
[----:B------:R-:W-:Y:S01]  /*17900*/  DADD R60, |R60|, |R62| ;  /* 0x000000003c3c7229 */ /* 0x000fe2000000063e */
[----:B------:R-:W-:-:S07]  /*17910*/  LOP3.LUT R63, R3, 0x80000000, R63, 0xb8, !PT ;  /* 0x80000000033f7812 */ /* 0x000fce00078eb83f */
[----:B------:R-:W-:-:S06]  /*17920*/  DSETP.GTU.AND P0, PT, |R60|, +INF , PT ;  /* 0x7ff000003c00742a */ /* 0x000fcc0003f0c200 */
[----:B------:R-:W-:Y:S02]  /*17930*/  FSEL R2, R60, R2, P0 ;  /* 0x000000023c027208 */ /* 0x000fe40000000000 */
[----:B------:R-:W-:Y:S01]  /*17940*/  FSEL R3, R61, R63, P0 ;  /* 0x0000003f3d037208 */ /* 0x000fe20000000000 */
[----:B------:R-:W-:Y:S06]  /*17950*/  BRA `(.L_x_50059) ;  /* 0x0000003000b87947 */ /* 0x000fec0003800000 */
.L_x_50046:
        /* <DEDUP_REMOVED lines=92> */
.L_x_50089:
        /* <DEDUP_REMOVED lines=23> */
.L_x_50092:
[----:B------:R-:W-:Y:S05]  /*18090*/  BSYNC B3 ;  /* 0x0000000000037941 */ /* 0x000fea0003800000 */
.L_x_50091:
        /* <DEDUP_REMOVED lines=29> */
.L_x_50090:
[----:B------:R-:W-:Y:S05]  /*18270*/  BSYNC B2 ;  /* 0x0000000000027941 */ /* 0x000fea0003800000 */
.L_x_50088:
        /* <DEDUP_REMOVED lines=83> */
.L_x_50087:
        /* <DEDUP_REMOVED lines=85> */
.L_x_50045:
        /* <DEDUP_REMOVED lines=24> */
.L_x_50094:
[----:B------:R-:W-:Y:S05]  /*18e80*/  BSYNC B2 ;  /* 0x0000000000027941 */ /* 0x000fea0003800000 */
.L_x_50093:
        /* <DEDUP_REMOVED lines=25> */
.L_x_50096:
[----:B------:R-:W-:Y:S05]  /*19020*/  BSYNC B2 ;  /* 0x0000000000027941 */ /* 0x000fea0003800000 */
.L_x_50095:
        /* <DEDUP_REMOVED lines=136> */
.L_x_50098:
[----:B------:R-:W-:Y:S05]  /*198b0*/  BSYNC B0 ;  /* 0x0000000000007941 */ /* 0x000fea0003800000 */
.L_x_50097:
        /* <DEDUP_REMOVED lines=9> */
.L_x_50100:
[----:B------:R-:W-:Y:S05]  /*19950*/  BSYNC B2 ;  /* 0x0000000000027941 */ /* 0x000fea0003800000 */
.L_x_50099:
        /* <DEDUP_REMOVED lines=82> */
.L_x_50102:
[----:B------:R-:W-:-:S04]  /*19e80*/  ISETP.GE.AND P0, PT, R61, RZ, PT ;  /* 0x000000ff3d00720c */ /* 0x000fc80003f06270 */
[----:B------:R-:W-:Y:S02]  /*19e90*/  FSEL R2, RZ, 3.37028055040000000000e+12, P0 ;  /* 0x54442d18ff027808 */ /* 0x000fe40000000000 */
[----:B------:R-:W-:-:S07]  /*19ea0*/  FSEL R3, RZ, 2.1426990032196044922, P0 ;  /* 0x400921fbff037808 */ /* 0x000fce0000000000 */
.L_x_50103:
[----:B------:R-:W-:Y:S05]  /*19eb0*/  BSYNC B0 ;  /* 0x0000000000007941 */ /* 0x000fea0003800000 */
.L_x_50101:
[----:B------:R-:W-:Y:S01]  /*19ec0*/  DADD R60, |R60|, |R62| ;  /* 0x000000003c3c7229 */ /* 0x000fe2000000063e */
[----:B------:R-:W-:Y:S01]  /*19ed0*/  LOP3.LUT R63, R3, 0x80000000, R63, 0xb8, !PT ;  /* 0x80000000033f7812 */ /* 0x000fe200078eb83f */
[----:B------:R-:W-:-:S06]  /*19ee0*/  DADD R10, R10, 1 ;  /* 0x3ff000000a0a7429 */ /* 0x000fcc0000000000 */
[----:B------:R-:W-:-:S06]  /*19ef0*/  DSETP.GTU.AND P0, PT, |R60|, +INF , PT ;  /* 0x7ff000003c00742a */ /* 0x000fcc0003f0c200 */
[----:B------:R-:W-:Y:S02]  /*19f00*/  FSEL R2, R60, R2, P0 ;  /* 0x000000023c027208 */ /* 0x000fe40000000000 */
[----:B------:R-:W-:Y:S01]  /*19f10*/  FSEL R3, R61, R63, P0 ;  /* 0x0000003f3d037208 */ /* 0x000fe20000000000 */
[----:B------:R-:W-:Y:S06]  /*19f20*/  BRA `(.L_x_50059) ;  /* 0x0000000c00447947 */ /* 0x000fec0003800000 */
.L_x_50044:
        /* <DEDUP_REMOVED lines=109> */
.L_x_50105:
[----:B------:R-:W-:Y:S05]  /*1a600*/  BSYNC B0 ;  /* 0x0000000000007941 */ /* 0x000fea0003800000 */
.L_x_50104:
        /* <DEDUP_REMOVED lines=8> */
.L_x_50107:
[----:B------:R-:W-:Y:S05]  /*1a690*/  BSYNC B2 ;  /* 0x0000000000027941 */ /* 0x000fea0003800000 */
.L_x_50106:
        /* <DEDUP_REMOVED lines=82> */
.L_x_50109:
[----:B------:R-:W-:Y:S02]  /*1abc0*/  FSEL R2, RZ, 3.37028055040000000000e+12, P2 ;  /* 0x54442d18ff027808 */ /* 0x000fe40001000000 */
[----:B------:R-:W-:-:S07]  /*1abd0*/  FSEL R3, RZ, 2.1426990032196044922, P2 ;  /* 0x400921fbff037808 */ /* 0x000fce0001000000 */
.L_x_50110:
[----:B------:R-:W-:Y:S05]  /*1abe0*/  BSYNC B0 ;  /* 0x0000000000007941 */ /* 0x000fea0003800000 */
.L_x_50108:
[----:B------:R-:W-:Y:S01]  /*1abf0*/  DADD R60, |R60|, |R62| ;  /* 0x000000003c3c7229 */ /* 0x000fe2000000063e */
[----:B------:R-:W-:-:S07]  /*1ac00*/  LOP3.LUT R63, R3, 0x80000000, R63, 0xb8, !PT ;  /* 0x80000000033f7812 */ /* 0x000fce00078eb83f */
[----:B------:R-:W-:-:S06]  /*1ac10*/  DSETP.GTU.AND P0, PT, |R60|, +INF , PT ;  /* 0x7ff000003c00742a */ /* 0x000fcc0003f0c200 */
[----:B------:R-:W-:Y:S02]  /*1ac20*/  FSEL R2, R60, R2, P0 ;  /* 0x000000023c027208 */ /* 0x000fe40000000000 */
[----:B------:R-:W-:-:S07]  /*1ac30*/  FSEL R3, R61, R63, P0 ;  /* 0x0000003f3d037208 */ /* 0x000fce0000000000 */
.L_x_50059:
[----:B------:R-:W-:Y:S05]  /*1ac40*/  BSYNC B1 ;  /* 0x0000000000017941 */ /* 0x000fea0003800000 */
.L_x_50043:
        /* <DEDUP_REMOVED lines=75> */
.L_x_50117:
[----:B------:R-:W-:Y:S05]  /*1b100*/  BSYNC B0 ;  /* 0x0000000000007941 */ /* 0x000fea0003800000 */
.L_x_50116:
        /* <DEDUP_REMOVED lines=24> */
.L_x_50119:
[----:B------:R-:W-:Y:S01]  /*1b290*/  DMUL R2, RZ, R8 ;  /* 0x00000008ff027228 */ /* 0x000fe20000000000 */
[----:B------:R-:W-:-:S10]  /*1b2a0*/  IMAD.MOV.U32 R10, RZ, RZ, RZ ;  /* 0x000000ffff0a7224 */ /* 0x000fd400078e00ff */
.L_x_50120:
[----:B------:R-:W-:Y:S05]  /*1b2b0*/  BSYNC B2 ;  /* 0x0000000000027941 */ /* 0x000fea0003800000 */
.L_x_50118:
        /* <DEDUP_REMOVED lines=47> */
.L_x_50122:
[----:B------:R-:W-:Y:S01]  /*1b5b0*/  DMUL R2, RZ, R8 ;  /* 0x00000008ff027228 */ /* 0x000fe20000000000 */
[----:B------:R-:W-:-:S10]  /*1b5c0*/  IMAD.MOV.U32 R72, RZ, RZ, RZ ;  /* 0x000000ffff487224 */ /* 0x000fd400078e00ff */
.L_x_50123:
[----:B------:R-:W-:Y:S05]  /*1b5d0*/  BSYNC B2 ;  /* 0x0000000000027941 */ /* 0x000fea0003800000 */
.L_x_50121:
        /* <DEDUP_REMOVED lines=25> */
.L_x_50115:
        /* <DEDUP_REMOVED lines=62> */
.L_x_50126:
[----:B------:R-:W-:Y:S05]  /*1bb50*/  BSYNC B0 ;  /* 0x0000000000007941 */ /* 0x000fea0003800000 */
.L_x_50125:
        /* <DEDUP_REMOVED lines=24> */
.L_x_50128:
[----:B------:R-:W-:Y:S01]  /*1bce0*/  DMUL R2, RZ, R8 ;  /* 0x00000008ff027228 */ /* 0x000fe20000000000 */
[----:B------:R-:W-:-:S10]  /*1bcf0*/  IMAD.MOV.U32 R10, RZ, RZ, RZ ;  /* 0x000000ffff0a7224 */ /* 0x000fd400078e00ff */
.L_x_50129:
[----:B------:R-:W-:Y:S05]  /*1bd00*/  BSYNC B2 ;  /* 0x0000000000027941 */ /* 0x000fea0003800000 */
.L_x_50127:
        /* <DEDUP_REMOVED lines=47> */
.L_x_50131:
[----:B------:R-:W-:Y:S01]  /*1c000*/  DMUL R2, RZ, R8 ;  /* 0x00000008ff027228 */ /* 0x000fe20000000000 */
[----:B------:R-:W-:-:S10]  /*1c010*/  IMAD.MOV.U32 R34, RZ, RZ, RZ ;  /* 0x000000ffff227224 */ /* 0x000fd400078e00ff */
.L_x_50132:
[----:B------:R-:W-:Y:S05]  /*1c020*/  BSYNC B2 ;  /* 0x0000000000027941 */ /* 0x000fea0003800000 */
.L_x_50130:
        /* <DEDUP_REMOVED lines=39> */
.L_x_50114:
        /* <DEDUP_REMOVED lines=11> */
.L_x_50133:
[----:B------:R-:W-:-:S10]  /*1c350*/  DADD R32, R8, -R8 ;  /* 0x0000000008207229 */ /* 0x000fd40000000808 */
[----:B------:R-:W-:Y:S02]  /*1c360*/  IMAD.MOV.U32 R34, RZ, RZ, R32 ;  /* 0x000000ffff227224 */ /* 0x000fe400078e0020 */
[----:B------:R-:W-:Y:S01]  /*1c370*/  IMAD.MOV.U32 R35, RZ, RZ, R33 ;  /* 0x000000ffff237224 */ /* 0x000fe200078e0021 */
[----:B------:R-:W-:Y:S06]  /*1c380*/  BRA `(.L_x_50124) ;  /* 0x00000008008c7947 */ /* 0x000fec0003800000 */
.L_x_50113:
        /* <DEDUP_REMOVED lines=25> */
.L_x_50135:
[----:B------:R-:W-:Y:S01]  /*1c520*/  DMUL R2, RZ, R8 ;  /* 0x00000008ff027228 */ /* 0x000fe20000000000 */
[----:B------:R-:W-:-:S10]  /*1c530*/  IMAD.MOV.U32 R10, RZ, RZ, RZ ;  /* 0x000000ffff0a7224 */ /* 0x000fd400078e00ff */
.L_x_50136:
[----:B------:R-:W-:Y:S05]  /*1c540*/  BSYNC B2 ;  /* 0x0000000000027941 */ /* 0x000fea0003800000 */
.L_x_50134:
        /* <DEDUP_REMOVED lines=47> */
.L_x_50138:
[----:B------:R-:W-:Y:S01]  /*1c840*/  DMUL R2, RZ, R8 ;  /* 0x00000008ff027228 */ /* 0x000fe20000000000 */
[----:B------:R-:W-:-:S10]  /*1c850*/  IMAD.MOV.U32 R34, RZ, RZ, RZ ;  /* 0x000000ffff227224 */ /* 0x000fd400078e00ff */
.L_x_50139:
[----:B------:R-:W-:Y:S05]  /*1c860*/  BSYNC B2 ;  /* 0x0000000000027941 */ /* 0x000fea0003800000 */
.L_x_50137:
        /* <DEDUP_REMOVED lines=24> */
.L_x_50112:
        /* <DEDUP_REMOVED lines=58> */
.L_x_50141:
[----:B------:R-:W-:Y:S05]  /*1cd90*/  BSYNC B0 ;  /* 0x0000000000007941 */ /* 0x000fea0003800000 */
.L_x_50140:
[----:B------:R-:W-:Y:S02]  /*1cda0*/  IMAD.MOV.U32 R34, RZ, RZ, R8 ;  /* 0x000000ffff227224 */ /* 0x000fe400078e0008 */
[----:B------:R-:W-:-:S07]  /*1cdb0*/  IMAD.MOV.U32 R35, RZ, RZ, R9 ;  /* 0x000000ffff237224 */ /* 0x000fce00078e0009 */
.L_x_50124:
[----:B------:R-:W-:Y:S05]  /*1cdc0*/  BSYNC B1 ;  /* 0x0000000000017941 */ /* 0x000fea0003800000 */
.L_x_50111:
        /* <DEDUP_REMOVED lines=118> */
.L_x_50149:
        /* <DEDUP_REMOVED lines=23> */
.L_x_50152:
[----:B------:R-:W-:Y:S05]  /*1d6a0*/  BSYNC B3 ;  /* 0x0000000000037941 */ /* 0x000fea0003800000 */
.L_x_50151:
        /* <DEDUP_REMOVED lines=29> */
.L_x_50150:
[----:B------:R-:W-:Y:S05]  /*1d880*/  BSYNC B2 ;  /* 0x0000000000027941 */ /* 0x000fea0003800000 */
.L_x_50148:
        /* <DEDUP_REMOVED lines=22> */
.L_x_50154:
[----:B------:R-:W-:Y:S05]  /*1d9f0*/  BSYNC B2 ;  /* 0x0000000000027941 */ /* 0x000fea0003800000 */
.L_x_50153:
        /* <DEDUP_REMOVED lines=82> */
.L_x_50156:
[----:B------:R-:W-:-:S04]  /*1df20*/  ISETP.GE.AND P0, PT, R57, RZ, PT ;  /* 0x000000ff3900720c */ /* 0x000fc80003f06270 */
[----:B------:R-:W-:Y:S02]  /*1df30*/  FSEL R2, RZ, 3.37028055040000000000e+12, P0 ;  /* 0x54442d18ff027808 */ /* 0x000fe40000000000 */
[----:B------:R-:W-:-:S07]  /*1df40*/  FSEL R3, RZ, 2.1426990032196044922, P0 ;  /* 0x400921fbff037808 */ /* 0x000fce0000000000 */
.L_x_50157:
[----:B------:R-:W-:Y:S05]  /*1df50*/  BSYNC B0 ;  /* 0x0000000000007941 */ /* 0x000fea0003800000 */
.L_x_50155:
[----:B------:R-:W-:Y:S01]  /*1df60*/  DADD R56, |R56|, |R58| ;  /* 0x0000000038387229 */ /* 0x000fe2000000063a */
[----:B------:R-:W-:Y:S01]  /*1df70*/  LOP3.LUT R59, R3, 0x80000000, R59, 0xb8, !PT ;  /* 0x80000000033b7812 */ /* 0x000fe200078eb83b */
[----:B------:R-:W-:-:S06]  /*1df80*/  DMUL R10, R10, 0.5 ;  /* 0x3fe000000a0a7828 */ /* 0x000fcc0000000000 */
[----:B------:R-:W-:-:S06]  /*1df90*/  DSETP.GTU.AND P0, PT, |R56|, +INF , PT ;  /* 0x7ff000003800742a */ /* 0x000fcc0003f0c200 */
[----:B------:R-:W-:Y:S02]  /*1dfa0*/  FSEL R2, R56, R2, P0 ;  /* 0x0000000238027208 */ /* 0x000fe40000000000 */
[----:B------:R-:W-:Y:S01]  /*1dfb0*/  FSEL R3, R57, R59, P0 ;  /* 0x0000003b39037208 */ /* 0x000fe20000000000 */
[----:B------:R-:W-:Y:S06]  /*1dfc0*/  BRA `(.L_x_50158) ;  /* 0x00000064006c7947 */ /* 0x000fec0003800000 */
.L_x_50147:
        /* <DEDUP_REMOVED lines=99> */
.L_x_50161:
[----:B------:R-:W-:Y:S05]  /*1e600*/  BSYNC B0 ;  /* 0x0000000000007941 */ /* 0x000fea0003800000 */
.L_x_50160:
        /* <DEDUP_REMOVED lines=9> */
.L_x_50163:
[----:B------:R-:W-:Y:S05]  /*1e6a0*/  BSYNC B2 ;  /* 0x0000000000027941 */ /* 0x000fea0003800000 */
.L_x_50162:
        /* <DEDUP_REMOVED lines=82> */
.L_x_50165:
[----:B------:R-:W-:-:S04]  /*1ebd0*/  ISETP.GE.AND P0, PT, R57, RZ, PT ;  /* 0x000000ff3900720c */ /* 0x000fc80003f06270 */
[----:B------:R-:W-:Y:S02]  /*1ebe0*/  FSEL R2, RZ, 3.37028055040000000000e+12, P0 ;  /* 0x54442d18ff027808 */ /* 0x000fe40000000000 */
[----:B------:R-:W-:-:S07]  /*1ebf0*/  FSEL R3, RZ, 2.1426990032196044922, P0 ;  /* 0x400921fbff037808 */ /* 0x000fce0000000000 */
.L_x_50166:
[----:B------:R-:W-:Y:S05]  /*1ec00*/  BSYNC B0 ;  /* 0x0000000000007941 */ /* 0x000fea0003800000 */
.L_x_50164:
[----:B------:R-:W-:Y:S01]  /*1ec10*/  DADD R56, |R56|, |R58| ;  /* 0x0000000038387229 */ /* 0x000fe2000000063a */
[----:B------:R-:W-:Y:S01]  /*1ec20*/  LOP3.LUT R59, R3, 0x80000000, R59, 0xb8, !PT ;  /* 0x80000000033b7812 */ /* 0x000fe200078eb83b */
[----:B------:R-:W-:-:S06]  /*1ec30*/  DMUL R10, R10, 0.5 ;  /* 0x3fe000000a0a7828 */ /* 0x000fcc0000000000 */
[----:B------:R-:W-:-:S06]  /*1ec40*/  DSETP.GTU.AND P0, PT, |R56|, +INF , PT ;  /* 0x7ff000003800742a */ /* 0x000fcc0003f0c200 */
[----:B------:R-:W-:Y:S02]  /*1ec50*/  FSEL R2, R56, R2, P0 ;  /* 0x0000000238027208 */ /* 0x000fe40000000000 */
[----:B------:R-:W-:Y:S01]  /*1ec60*/  FSEL R3, R57, R59, P0 ;  /* 0x0000003b39037208 */ /* 0x000fe20000000000 */
[----:B------:R-:W-:Y:S06]  /*1ec70*/  BRA `(.L_x_50158) ;  /* 0x0000005800407947 */ /* 0x000fec0003800000 */
.L_x_50159:
        /* <DEDUP_REMOVED lines=22> */
[-C--:B------:R-:W-:Y:S02]  /*1ede0*/  DMUL R76, R66, R72.reuse ;  /* 0x00000048424c7228 */ /* 0x080fe40000000000 */
[----:B------:R-:W-:Y:S02]  /*1edf0*/  DMUL R64, R82, R72 ;  /* 0x0000004852407228 */ /* 0x000fe40000000000 */
[----:B------:R-:W-:Y:S02]  /*1ee00*/  DMUL R2, R10, R10 ;  /* 0x0000000a0a027228 */ /* 0x000fe40000000000 */
[----:B------:R-:W-:-:S02]  /*1ee10*/  DMUL R66, R66, R66 ;  /* 0x0000004242427228 */ /* 0x000fc40000000000 */
[C---:B------:R-:W-:Y:S02]  /*1ee20*/  DMUL R72, R82.reuse, R86 ;  /* 0x0000005652487228 */ /* 0x040fe40000000000 */
[----:B------:R-:W-:-:S11]  /*1ee30*/  DMUL R10, R82, R82 ;  /* 0x00000052520a7228 */ /* 0x000fd60000000000 */
.L_x_50168:
        /* <DEDUP_REMOVED lines=75> */
.L_x_50167:
        /* <DEDUP_REMOVED lines=99> */
.L_x_50170:
        /* <DEDUP_REMOVED lines=23> */
.L_x_50173:
[----:B------:R-:W-:Y:S05]  /*1fa90*/  BSYNC B3 ;  /* 0x0000000000037941 */ /* 0x000fea0003800000 */
.L_x_50172:
        /* <DEDUP_REMOVED lines=29> */
.L_x_50171:
[----:B------:R-:W-:Y:S05]  /*1fc70*/  BSYNC B2 ;  /* 0x0000000000027941 */ /* 0x000fea0003800000 */
.L_x_50169:
        /* <DEDUP_REMOVED lines=22> */
.L_x_50175:
[----:B------:R-:W-:Y:S05]  /*1fde0*/  BSYNC B2 ;  /* 0x0000000000027941 */ /* 0x000fea0003800000 */
.L_x_50174:
        /* <DEDUP_REMOVED lines=82> */
.L_x_50177:
[----:B------:R-:W-:-:S04]  /*20310*/  ISETP.GE.AND P0, PT, R57, RZ, PT ;  /* 0x000000ff3900720c */ /* 0x000fc80003f06270 */
[----:B------:R-:W-:Y:S02]  /*20320*/  FSEL R2, RZ, 3.37028055040000000000e+12, P0 ;  /* 0x54442d18ff027808 */ /* 0x000fe40000000000 */
[----:B------:R-:W-:-:S07]  /*20330*/  FSEL R3, RZ, 2.1426990032196044922, P0 ;  /* 0x400921fbff037808 */ /* 0x000fce0000000000 */
.L_x_50178:
[----:B------:R-:W-:Y:S05]  /*20340*/  BSYNC B0 ;  /* 0x0000000000007941 */ /* 0x000fea0003800000 */
.L_x_50176:
[----:B------:R-:W-:Y:S01]  /*20350*/  DADD R56, |R56|, |R58| ;  /* 0x0000000038387229 */ /* 0x000fe2000000063a */
[----:B------:R-:W-:Y:S01]  /*20360*/  LOP3.LUT R59, R3, 0x80000000, R59, 0xb8, !PT ;  /* 0x80000000033b7812 */ /* 0x000fe200078eb83b */
[----:B------:R-:W-:-:S06]  /*20370*/  DMUL R10, R10, 0.5 ;  /* 0x3fe000000a0a7828 */ /* 0x000fcc0000000000 */
[----:B------:R-:W-:-:S06]  /*20380*/  DSETP.GTU.AND P0, PT, |R56|, +INF , PT ;  /* 0x7ff000003800742a */ /* 0x000fcc0003f0c200 */
[----:B------:R-:W-:Y:S02]  /*20390*/  FSEL R2, R56, R2, P0 ;  /* 0x0000000238027208 */ /* 0x000fe40000000000 */
[----:B------:R-:W-:Y:S01]  /*203a0*/  FSEL R3, R57, R59, P0 ;  /* 0x0000003b39037208 */ /* 0x000fe20000000000 */
[----:B------:R-:W-:Y:S06]  /*203b0*/  BRA `(.L_x_50158) ;  /* 0x0000004000707947 */ /* 0x000fec0003800000 */
.L_x_50146:
        /* <DEDUP_REMOVED lines=135> */
.L_x_50180:
[----:B------:R-:W-:Y:S05]  /*20c30*/  BSYNC B0 ;  /* 0x0000000000007941 */ /* 0x000fea0003800000 */
.L_x_50179:
        /* <DEDUP_REMOVED lines=9> */
.L_x_50182:
[----:B------:R-:W-:Y:S05]  /*20cd0*/  BSYNC B2 ;  /* 0x0000000000027941 */ /* 0x000fea0003800000 */
.L_x_50181:
        /* <DEDUP_REMOVED lines=82> */
.L_x_50184:
[----:B------:R-:W-:-:S04]  /*21200*/  ISETP.GE.AND P0, PT, R57, RZ, PT ;  /* 0x000000ff3900720c */ /* 0x000fc80003f06270 */
[----:B------:R-:W-:Y:S02]  /*21210*/  FSEL R2, RZ, 3.37028055040000000000e+12, P0 ;  /* 0x54442d18ff027808 */ /* 0x000fe40000000000 */
[----:B------:R-:W-:-:S07]  /*21220*/  FSEL R3, RZ, 2.1426990032196044922, P0 ;  /* 0x400921fbff037808 */ /* 0x000fce0000000000 */
.L_x_50185:
[----:B------:R-:W-:Y:S05]  /*21230*/  BSYNC B0 ;  /* 0x0000000000007941 */ /* 0x000fea0003800000 */
.L_x_50183:
[----:B------:R-:W-:Y:S01]  /*21240*/  DADD R56, |R56|, |R58| ;  /* 0x0000000038387229 */ /* 0x000fe2000000063a */
[----:B------:R-:W-:-:S07]  /*21250*/  LOP3.LUT R59, R3, 0x80000000, R59, 0xb8, !PT ;  /* 0x80000000033b7812 */ /* 0x000fce00078eb83b */
[----:B------:R-:W-:-:S06]  /*21260*/  DSETP.GTU.AND P0, PT, |R56|, +INF , PT ;  /* 0x7ff000003800742a */ /* 0x000fcc0003f0c200 */
[----:B------:R-:W-:Y:S02]  /*21270*/  FSEL R2, R56, R2, P0 ;  /* 0x0000000238027208 */ /* 0x000fe40000000000 */
[----:B------:R-:W-:Y:S01]  /*21280*/  FSEL R3, R57, R59, P0 ;  /* 0x0000003b39037208 */ /* 0x000fe20000000000 */
[----:B------:R-:W-:Y:S06]  /*21290*/  BRA `(.L_x_50158) ;  /* 0x0000003000b87947 */ /* 0x000fec0003800000 */
.L_x_50145:
        /* <DEDUP_REMOVED lines=92> */
.L_x_50188:
        /* <DEDUP_REMOVED lines=23> */
.L_x_50191:
[----:B------:R-:W-:Y:S05]  /*219d0*/  BSYNC B3 ;  /* 0x0000000000037941 */ /* 0x000fea0003800000 */
.L_x_50190:
        /* <DEDUP_REMOVED lines=29> */
.L_x_50189:
[----:B------:R-:W-:Y:S05]  /*21bb0*/  BSYNC B2 ;  /* 0x0000000000027941 */ /* 0x000fea0003800000 */
.L_x_50187:
        /* <DEDUP_REMOVED lines=83> */
.L_x_50186:
        /* <DEDUP_REMOVED lines=85> */
.L_x_50144:
        /* <DEDUP_REMOVED lines=24> */
.L_x_50193:
[----:B------:R-:W-:Y:S05]  /*227c0*/  BSYNC B2 ;  /* 0x0000000000027941 */ /* 0x000fea0003800000 */
.L_x_50192:
        /* <DEDUP_REMOVED lines=25> */
.L_x_50195:
[----:B------:R-:W-:Y:S05]  /*22960*/  BSYNC B2 ;  /* 0x0000000000027941 */ /* 0x000fea0003800000 */
.L_x_50194:
        /* <DEDUP_REMOVED lines=136> */
.L_x_50197:
[----:B------:R-:W-:Y:S05]  /*231f0*/  BSYNC B0 ;  /* 0x0000000000007941 */ /* 0x000fea0003800000 */
.L_x_50196:
        /* <DEDUP_REMOVED lines=9> */
.L_x_50199:
[----:B------:R-:W-:Y:S05]  /*23290*/  BSYNC B2 ;  /* 0x0000000000027941 */ /* 0x000fea0003800000 */
.L_x_50198:
        /* <DEDUP_REMOVED lines=82> */
.L_x_50201:
[----:B------:R-:W-:-:S04]  /*237c0*/  ISETP.GE.AND P0, PT, R57, RZ, PT ;  /* 0x000000ff3900720c */ /* 0x000fc80003f06270 */
[----:B------:R-:W-:Y:S02]  /*237d0*/  FSEL R2, RZ, 3.37028055040000000000e+12, P0 ;  /* 0x54442d18ff027808 */ /* 0x000fe40000000000 */
[----:B------:R-:W-:-:S07]  /*237e0*/  FSEL R3, RZ, 2.1426990032196044922, P0 ;  /* 0x400921fbff037808 */ /* 0x000fce0000000000 */
.L_x_50202:
[----:B------:R-:W-:Y:S05]  /*237f0*/  BSYNC B0 ;  /* 0x0000000000007941 */ /* 0x000fea0003800000 */
.L_x_50200:
[----:B------:R-:W-:Y:S01]  /*23800*/  DADD R56, |R56|, |R58| ;  /* 0x0000000038387229 */ /* 0x000fe2000000063a */
[----:B------:R-:W-:Y:S01]  /*23810*/  LOP3.LUT R59, R3, 0x80000000, R59, 0xb8, !PT ;  /* 0x80000000033b7812 */ /* 0x000fe200078eb83b */
[----:B------:R-:W-:-:S06]  /*23820*/  DADD R10, R10, 1 ;  /* 0x3ff000000a0a7429 */ /* 0x000fcc0000000000 */
[----:B------:R-:W-:-:S06]  /*23830*/  DSETP.GTU.AND P0, PT, |R56|, +INF , PT ;  /* 0x7ff000003800742a */ /* 0x000fcc0003f0c200 */
[----:B------:R-:W-:Y:S02]  /*23840*/  FSEL R2, R56, R2, P0 ;  /* 0x0000000238027208 */ /* 0x000fe40000000000 */
[----:B------:R-:W-:Y:S01]  /*23850*/  FSEL R3, R57, R59, P0 ;  /* 0x0000003b39037208 */ /* 0x000fe20000000000 */
[----:B------:R-:W-:Y:S06]  /*23860*/  BRA `(.L_x_50158) ;  /* 0x0000000c00447947 */ /* 0x000fec0003800000 */
.L_x_50143:
        /* <DEDUP_REMOVED lines=109> */
.L_x_50204:
[----:B------:R-:W-:Y:S05]  /*23f40*/  BSYNC B0 ;  /* 0x0000000000007941 */ /* 0x000fea0003800000 */
.L_x_50203:
        /* <DEDUP_REMOVED lines=8> */
.L_x_50206:
[----:B------:R-:W-:Y:S05]  /*23fd0*/  BSYNC B2 ;  /* 0x0000000000027941 */ /* 0x000fea0003800000 */
.L_x_50205:
        /* <DEDUP_REMOVED lines=82> */
.L_x_50208:
[----:B------:R-:W-:Y:S02]  /*24500*/  FSEL R2, RZ, 3.37028055040000000000e+12, P2 ;  /* 0x54442d18ff027808 */ /* 0x000fe40001000000 */
[----:B------:R-:W-:-:S07]  /*24510*/  FSEL R3, RZ, 2.1426990032196044922, P2 ;  /* 0x400921fbff037808 */ /* 0x000fce0001000000 */
.L_x_50209:
[----:B------:R-:W-:Y:S05]  /*24520*/  BSYNC B0 ;  /* 0x0000000000007941 */ /* 0x000fea0003800000 */
.L_x_50207:
[----:B------:R-:W-:Y:S01]  /*24530*/  DADD R56, |R56|, |R58| ;  /* 0x0000000038387229 */ /* 0x000fe2000000063a */
[----:B------:R-:W-:-:S07]  /*24540*/  LOP3.LUT R59, R3, 0x80000000, R59, 0xb8, !PT ;  /* 0x80000000033b7812 */ /* 0x000fce00078eb83b */
[----:B------:R-:W-:-:S06]  /*24550*/  DSETP.GTU.AND P0, PT, |R56|, +INF , PT ;  /* 0x7ff000003800742a */ /* 0x000fcc0003f0c200 */
[----:B------:R-:W-:Y:S02]  /*24560*/  FSEL R2, R56, R2, P0 ;  /* 0x0000000238027208 */ /* 0x000fe40000000000 */
[----:B------:R-:W-:-:S07]  /*24570*/  FSEL R3, R57, R59, P0 ;  /* 0x0000003b39037208 */ /* 0x000fce0000000000 */
.L_x_50158:
[----:B------:R-:W-:Y:S05]  /*24580*/  BSYNC B1 ;  /* 0x0000000000017941 */ /* 0x000fea0003800000 */
.L_x_50142:
        /* <DEDUP_REMOVED lines=75> */
.L_x_50216:
[----:B------:R-:W-:Y:S05]  /*24a40*/  BSYNC B0 ;  /* 0x0000000000007941 */ /* 0x000fea0003800000 */
.L_x_50215:
        /* <DEDUP_REMOVED lines=24> */
.L_x_50218:
[----:B------:R-:W-:Y:S01]  /*24bd0*/  DMUL R2, RZ, R8 ;  /* 0x00000008ff027228 */ /* 0x000fe20000000000 */
[----:B------:R-:W-:-:S10]  /*24be0*/  IMAD.MOV.U32 R10, RZ, RZ, RZ ;  /* 0x000000ffff0a7224 */ /* 0x000fd400078e00ff */
.L_x_50219:
[----:B------:R-:W-:Y:S05]  /*24bf0*/  BSYNC B2 ;  /* 0x0000000000027941 */ /* 0x000fea0003800000 */
.L_x_50217:
        /* <DEDUP_REMOVED lines=47> */
.L_x_50221:
[----:B------:R-:W-:Y:S01]  /*24ef0*/  DMUL R2, RZ, R8 ;  /* 0x00000008ff027228 */ /* 0x000fe20000000000 */
[----:B------:R-:W-:-:S10]  /*24f00*/  IMAD.MOV.U32 R64, RZ, RZ, RZ ;  /* 0x000000ffff407224 */ /* 0x000fd400078e00ff */
.L_x_50222:
[----:B------:R-:W-:Y:S05]  /*24f10*/  BSYNC B2 ;  /* 0x0000000000027941 */ /* 0x000fea0003800000 */
.L_x_50220:
        /* <DEDUP_REMOVED lines=25> */
.L_x_50214:
        /* <DEDUP_REMOVED lines=62> */
.L_x_50225:
[----:B------:R-:W-:Y:S05]  /*25490*/  BSYNC B0 ;  /* 0x0000000000007941 */ /* 0x000fea0003800000 */
.L_x_50224:
        /* <DEDUP_REMOVED lines=24> */
.L_x_50227:
[----:B------:R-:W-:Y:S01]  /*25620*/  DMUL R2, RZ, R8 ;  /* 0x00000008ff027228 */ /* 0x000fe20000000000 */
[----:B------:R-:W-:-:S10]  /*25630*/  IMAD.MOV.U32 R10, RZ, RZ, RZ ;  /* 0x000000ffff0a7224 */ /* 0x000fd400078e00ff */
.L_x_50228:
[----:B------:R-:W-:Y:S05]  /*25640*/  BSYNC B2 ;  /* 0x0000000000027941 */ /* 0x000fea0003800000 */
.L_x_50226:
        /* <DEDUP_REMOVED lines=47> */
.L_x_50230:
[----:B------:R-:W-:Y:S01]  /*25940*/  DMUL R2, RZ, R8 ;  /* 0x00000008ff027228 */ /* 0x000fe20000000000 */
[----:B------:R-:W-:-:S10]  /*25950*/  IMAD.MOV.U32 R30, RZ, RZ, RZ ;  /* 0x000000ffff1e7224 */ /* 0x000fd400078e00ff */
.L_x_50231:
[----:B------:R-:W-:Y:S05]  /*25960*/  BSYNC B2 ;  /* 0x0000000000027941 */ /* 0x000fea0003800000 */
.L_x_50229:
        /* <DEDUP_REMOVED lines=39> */
.L_x_50213:
        /* <DEDUP_REMOVED lines=11> */
.L_x_50232:
[----:B------:R-:W-:-:S10]  /*25c90*/  DADD R28, R8, -R8 ;  /* 0x00000000081c7229 */ /* 0x000fd40000000808 */
[----:B------:R-:W-:Y:S02]  /*25ca0*/  IMAD.MOV.U32 R30, RZ, RZ, R28 ;  /* 0x000000ffff1e7224 */ /* 0x000fe400078e001c */
[----:B------:R-:W-:Y:S01]  /*25cb0*/  IMAD.MOV.U32 R31, RZ, RZ, R29 ;  /* 0x000000ffff1f7224 */ /* 0x000fe200078e001d */
[----:B------:R-:W-:Y:S06]  /*25cc0*/  BRA `(.L_x_50223) ;  /* 0x00000008008c7947 */ /* 0x000fec0003800000 */
.L_x_50212:
        /* <DEDUP_REMOVED lines=25> */
.L_x_50234:
[----:B------:R-:W-:Y:S01]  /*25e60*/  DMUL R2, RZ, R8 ;  /* 0x00000008ff027228 */ /* 0x000fe20000000000 */
[----:B------:R-:W-:-:S10]  /*25e70*/  IMAD.MOV.U32 R10, RZ, RZ, RZ ;  /* 0x000000ffff0a7224 */ /* 0x000fd400078e00ff */
.L_x_50235:
[----:B------:R-:W-:Y:S05]  /*25e80*/  BSYNC B2 ;  /* 0x0000000000027941 */ /* 0x000fea0003800000 */
.L_x_50233:
        /* <DEDUP_REMOVED lines=47> */
.L_x_50237:
[----:B------:R-:W-:Y:S01]  /*26180*/  DMUL R2, RZ, R8 ;  /* 0x00000008ff027228 */ /* 0x000fe20000000000 */
[----:B------:R-:W-:-:S10]  /*26190*/  IMAD.MOV.U32 R30, RZ, RZ, RZ ;  /* 0x000000ffff1e7224 */ /* 0x000fd400078e00ff */
.L_x_50238:
[----:B------:R-:W-:Y:S05]  /*261a0*/  BSYNC B2 ;  /* 0x0000000000027941 */ /* 0x000fea0003800000 */
.L_x_50236:
        /* <DEDUP_REMOVED lines=24> */
.L_x_50211:
        /* <DEDUP_REMOVED lines=58> */
.L_x_50240:
[----:B------:R-:W-:Y:S05]  /*266d0*/  BSYNC B0 ;  /* 0x0000000000007941 */ /* 0x000fea0003800000 */
.L_x_50239:
[----:B------:R-:W-:Y:S02]  /*266e0*/  IMAD.MOV.U32 R30, RZ, RZ, R8 ;  /* 0x000000ffff1e7224 */ /* 0x000fe400078e0008 */
[----:B------:R-:W-:-:S07]  /*266f0*/  IMAD.MOV.U32 R31, RZ, RZ, R9 ;  /* 0x000000ffff1f7224 */ /* 0x000fce00078e0009 */
.L_x_50223:
[----:B------:R-:W-:Y:S05]  /*26700*/  BSYNC B1 ;  /* 0x0000000000017941 */ /* 0x000fea0003800000 */
.L_x_50210:
        /* <DEDUP_REMOVED lines=118> */
.L_x_50248:
        /* <DEDUP_REMOVED lines=23> */
.L_x_50251:
[----:B------:R-:W-:Y:S05]  /*26fe0*/  BSYNC B3 ;  /* 0x0000000000037941 */ /* 0x000fea0003800000 */
.L_x_50250:
        /* <DEDUP_REMOVED lines=29> */
.L_x_50249:
[----:B------:R-:W-:Y:S05]  /*271c0*/  BSYNC B2 ;  /* 0x0000000000027941 */ /* 0x000fea0003800000 */
.L_x_50247:
        /* <DEDUP_REMOVED lines=22> */
.L_x_50253:
[----:B------:R-:W-:Y:S05]  /*27330*/  BSYNC B2 ;  /* 0x0000000000027941 */ /* 0x000fea0003800000 */
.L_x_50252:
        /* <DEDUP_REMOVED lines=82> */
.L_x_50255:
[----:B------:R-:W-:-:S04]  /*27860*/  ISETP.GE.AND P0, PT, R53, RZ, PT ;  /* 0x000000ff3500720c */ /* 0x000fc80003f06270 */
[----:B------:R-:W-:Y:S02]  /*27870*/  FSEL R2, RZ, 3.37028055040000000000e+12, P0 ;  /* 0x54442d18ff027808 */ /* 0x000fe40000000000 */
[----:B------:R-:W-:-:S07]  /*27880*/  FSEL R3, RZ, 2.1426990032196044922, P0 ;  /* 0x400921fbff037808 */ /* 0x000fce0000000000 */
.L_x_50256:
[----:B------:R-:W-:Y:S05]  /*27890*/  BSYNC B0 ;  /* 0x0000000000007941 */ /* 0x000fea0003800000 */
.L_x_50254:
[----:B------:R-:W-:Y:S01]  /*278a0*/  DADD R52, |R52|, |R54| ;  /* 0x0000000034347229 */ /* 0x000fe20000000636 */
[----:B------:R-:W-:Y:S01]  /*278b0*/  LOP3.LUT R55, R3, 0x80000000, R55, 0xb8, !PT ;  /* 0x8000000003377812 */ /* 0x000fe200078eb837 */
[----:B------:R-:W-:-:S06]  /*278c0*/  DMUL R10, R10, 0.5 ;  /* 0x3fe000000a0a7828 */ /* 0x000fcc0000000000 */
[----:B------:R-:W-:-:S06]  /*278d0*/  DSETP.GTU.AND P0, PT, |R52|, +INF , PT ;  /* 0x7ff000003400742a */ /* 0x000fcc0003f0c200 */
[----:B------:R-:W-:Y:S02]  /*278e0*/  FSEL R2, R52, R2, P0 ;  /* 0x0000000234027208 */ /* 0x000fe40000000000 */
[----:B------:R-:W-:Y:S01]  /*278f0*/  FSEL R3, R53, R55, P0 ;  /* 0x0000003735037208 */ /* 0x000fe20000000000 */
[----:B------:R-:W-:Y:S06]  /*27900*/  BRA `(.L_x_50257) ;  /* 0x00000064006c7947 */ /* 0x000fec0003800000 */
.L_x_50246:
        /* <DEDUP_REMOVED lines=99> */
.L_x_50260:
[----:B------:R-:W-:Y:S05]  /*27f40*/  BSYNC B0 ;  /* 0x0000000000007941 */ /* 0x000fea0003800000 */
.L_x_50259:
        /* <DEDUP_REMOVED lines=9> */
.L_x_50262:
[----:B------:R-:W-:Y:S05]  /*27fe0*/  BSYNC B2 ;  /* 0x0000000000027941 */ /* 0x000fea0003800000 */
.L_x_50261:
        /* <DEDUP_REMOVED lines=82> */
.L_x_50264:
[----:B------:R-:W-:-:S04]  /*28510*/  ISETP.GE.AND P0, PT, R53, RZ, PT ;  /* 0x000000ff3500720c */ /* 0x000fc80003f06270 */
[----:B------:R-:W-:Y:S02]  /*28520*/  FSEL R2, RZ, 3.37028055040000000000e+12, P0 ;  /* 0x54442d18ff027808 */ /* 0x000fe40000000000 */
[----:B------:R-:W-:-:S07]  /*28530*/  FSEL R3, RZ, 2.1426990032196044922, P0 ;  /* 0x400921fbff037808 */ /* 0x000fce0000000000 */
.L_x_50265:
[----:B------:R-:W-:Y:S05]  /*28540*/  BSYNC B0 ;  /* 0x0000000000007941 */ /* 0x000fea0003800000 */
.L_x_50263:
[----:B------:R-:W-:Y:S01]  /*28550*/  DADD R52, |R52|, |R54| ;  /* 0x0000000034347229 */ /* 0x000fe20000000636 */
[----:B------:R-:W-:Y:S01]  /*28560*/  LOP3.LUT R55, R3, 0x80000000, R55, 0xb8, !PT ;  /* 0x8000000003377812 */ /* 0x000fe200078eb837 */
[----:B------:R-:W-:-:S06]  /*28570*/  DMUL R10, R10, 0.5 ;  /* 0x3fe000000a0a7828 */ /* 0x000fcc0000000000 */
[----:B------:R-:W-:-:S06]  /*28580*/  DSETP.GTU.AND P0, PT, |R52|, +INF , PT ;  /* 0x7ff000003400742a */ /* 0x000fcc0003f0c200 */
[----:B------:R-:W-:Y:S02]  /*28590*/  FSEL R2, R52, R2, P0 ;  /* 0x0000000234027208 */ /* 0x000fe40000000000 */
[----:B------:R-:W-:Y:S01]  /*285a0*/  FSEL R3, R53, R55, P0 ;  /* 0x0000003735037208 */ /* 0x000fe20000000000 */
[----:B------:R-:W-:Y:S06]  /*285b0*/  BRA `(.L_x_50257) ;  /* 0x0000005800407947 */ /* 0x000fec0003800000 */
.L_x_50258:
        /* <DEDUP_REMOVED lines=28> */
.L_x_50267:
        /* <DEDUP_REMOVED lines=75> */
.L_x_50266:
        /* <DEDUP_REMOVED lines=99> */
.L_x_50269:
        /* <DEDUP_REMOVED lines=23> */
.L_x_50272:
[----:B------:R-:W-:Y:S05]  /*293d0*/  BSYNC B3 ;  /* 0x0000000000037941 */ /* 0x000fea0003800000 */
.L_x_50271:
        /* <DEDUP_REMOVED lines=29> */
.L_x_50270:
[----:B------:R-:W-:Y:S05]  /*295b0*/  BSYNC B2 ;  /* 0x0000000000027941 */ /* 0x000fea0003800000 */
.L_x_50268:
        /* <DEDUP_REMOVED lines=22> */
.L_x_50274:
[----:B------:R-:W-:Y:S05]  /*29720*/  BSYNC B2 ;  /* 0x0000000000027941 */ /* 0x000fea0003800000 */
.L_x_50273:
        /* <DEDUP_REMOVED lines=82> */
.L_x_50276:
[----:B------:R-:W-:-:S04]  /*29c50*/  ISETP.GE.AND P0, PT, R53, RZ, PT ;  /* 0x000000ff3500720c */ /* 0x000fc80003f06270 */
[----:B------:R-:W-:Y:S02]  /*29c60*/  FSEL R2, RZ, 3.37028055040000000000e+12, P0 ;  /* 0x54442d18ff027808 */ /* 0x000fe40000000000 */
[----:B------:R-:W-:-:S07]  /*29c70*/  FSEL R3, RZ, 2.1426990032196044922, P0 ;  /* 0x400921fbff037808 */ /* 0x000fce0000000000 */
.L_x_50277:
[----:B------:R-:W-:Y:S05]  /*29c80*/  BSYNC B0 ;  /* 0x0000000000007941 */ /* 0x000fea0003800000 */
.L_x_50275:
[----:B------:R-:W-:Y:S01]  /*29c90*/  DADD R52, |R52|, |R54| ;  /* 0x0000000034347229 */ /* 0x000fe20000000636 */
[----:B------:R-:W-:Y:S01]  /*29ca0*/  LOP3.LUT R55, R3, 0x80000000, R55, 0xb8, !PT ;  /* 0x8000000003377812 */ /* 0x000fe200078eb837 */
[----:B------:R-:W-:-:S06]  /*29cb0*/  DMUL R10, R10, 0.5 ;  /* 0x3fe000000a0a7828 */ /* 0x000fcc0000000000 */
[----:B------:R-:W-:-:S06]  /*29cc0*/  DSETP.GTU.AND P0, PT, |R52|, +INF , PT ;  /* 0x7ff000003400742a */ /* 0x000fcc0003f0c200 */
[----:B------:R-:W-:Y:S02]  /*29cd0*/  FSEL R2, R52, R2, P0 ;  /* 0x0000000234027208 */ /* 0x000fe40000000000 */
[----:B------:R-:W-:Y:S01]  /*29ce0*/  FSEL R3, R53, R55, P0 ;  /* 0x0000003735037208 */ /* 0x000fe20000000000 */
[----:B------:R-:W-:Y:S06]  /*29cf0*/  BRA `(.L_x_50257) ;  /* 0x0000004000707947 */ /* 0x000fec0003800000 */
.L_x_50245:
        /* <DEDUP_REMOVED lines=135> */
.L_x_50279:
[----:B------:R-:W-:Y:S05]  /*2a570*/  BSYNC B0 ;  /* 0x0000000000007941 */ /* 0x000fea0003800000 */
.L_x_50278:
        /* <DEDUP_REMOVED lines=9> */
.L_x_50281:
[----:B------:R-:W-:Y:S05]  /*2a610*/  BSYNC B2 ;  /* 0x0000000000027941 */ /* 0x000fea0003800000 */
.L_x_50280:
        /* <DEDUP_REMOVED lines=82> */
.L_x_50283:
[----:B------:R-:W-:-:S04]  /*2ab40*/  ISETP.GE.AND P0, PT, R53, RZ, PT ;  /* 0x000000ff3500720c */ /* 0x000fc80003f06270 */
[----:B------:R-:W-:Y:S02]  /*2ab50*/  FSEL R2, RZ, 3.37028055040000000000e+12, P0 ;  /* 0x54442d18ff027808 */ /* 0x000fe40000000000 */
[----:B------:R-:W-:-:S07]  /*2ab60*/  FSEL R3, RZ, 2.1426990032196044922, P0 ;  /* 0x400921fbff037808 */ /* 0x000fce0000000000 */
.L_x_50284:
[----:B------:R-:W-:Y:S05]  /*2ab70*/  BSYNC B0 ;  /* 0x0000000000007941 */ /* 0x000fea0003800000 */
.L_x_50282:
[----:B------:R-:W-:Y:S01]  /*2ab80*/  DADD R52, |R52|, |R54| ;  /* 0x0000000034347229 */ /* 0x000fe20000000636 */
[----:B------:R-:W-:-:S07]  /*2ab90*/  LOP3.LUT R55, R3, 0x80000000, R55, 0xb8, !PT ;  /* 0x8000000003377812 */ /* 0x000fce00078eb837 */
[----:B------:R-:W-:-:S06]  /*2aba0*/  DSETP.GTU.AND P0, PT, |R52|, +INF , PT ;  /* 0x7ff000003400742a */ /* 0x000fcc0003f0c200 */
[----:B------:R-:W-:Y:S02]  /*2abb0*/  FSEL R2, R52, R2, P0 ;  /* 0x0000000234027208 */ /* 0x000fe40000000000 */
[----:B------:R-:W-:Y:S01]  /*2abc0*/  FSEL R3, R53, R55, P0 ;  /* 0x0000003735037208 */ /* 0x000fe20000000000 */
[----:B------:R-:W-:Y:S06]  /*2abd0*/  BRA `(.L_x_50257) ;  /* 0x0000003000b87947 */ /* 0x000fec0003800000 */
.L_x_50244:
        /* <DEDUP_REMOVED lines=92> */
.L_x_50287:
        /* <DEDUP_REMOVED lines=23> */
.L_x_50290:
[----:B------:R-:W-:Y:S05]  /*2b310*/  BSYNC B3 ;  /* 0x0000000000037941 */ /* 0x000fea0003800000 */
.L_x_50289:
        /* <DEDUP_REMOVED lines=29> */
.L_x_50288:
[----:B------:R-:W-:Y:S05]  /*2b4f0*/  BSYNC B2 ;  /* 0x0000000000027941 */ /* 0x000fea0003800000 */
.L_x_50286:
        /* <DEDUP_REMOVED lines=83> */
.L_x_50285:
        /* <DEDUP_REMOVED lines=85> */
.L_x_50243:
        /* <DEDUP_REMOVED lines=24> */
.L_x_50292:
[----:B------:R-:W-:Y:S05]  /*2c100*/  BSYNC B2 ;  /* 0x0000000000027941 */ /* 0x000fea0003800000 */
.L_x_50291:
        /* <DEDUP_REMOVED lines=25> */
.L_x_50294:
[----:B------:R-:W-:Y:S05]  /*2c2a0*/  BSYNC B2 ;  /* 0x0000000000027941 */ /* 0x000fea0003800000 */
.L_x_50293:
        /* <DEDUP_REMOVED lines=136> */
.L_x_50296:
[----:B------:R-:W-:Y:S05]  /*2cb30*/  BSYNC B0 ;  /* 0x0000000000007941 */ /* 0x000fea0003800000 */
.L_x_50295:
        /* <DEDUP_REMOVED lines=9> */
.L_x_50298:
[----:B------:R-:W-:Y:S05]  /*2cbd0*/  BSYNC B2 ;  /* 0x0000000000027941 */ /* 0x000fea0003800000 */
.L_x_50297:
        /* <DEDUP_REMOVED lines=82> */
.L_x_50300:
[----:B------:R-:W-:-:S04]  /*2d100*/  ISETP.GE.AND P0, PT, R53, RZ, PT ;  /* 0x000000ff3500720c */ /* 0x000fc80003f06270 */
[----:B------:R-:W-:Y:S02]  /*2d110*/  FSEL R2, RZ, 3.37028055040000000000e+12, P0 ;  /* 0x54442d18ff027808 */ /* 0x000fe40000000000 */
[----:B------:R-:W-:-:S07]  /*2d120*/  FSEL R3, RZ, 2.1426990032196044922, P0 ;  /* 0x400921fbff037808 */ /* 0x000fce0000000000 */
.L_x_50301:
[----:B------:R-:W-:Y:S05]  /*2d130*/  BSYNC B0 ;  /* 0x0000000000007941 */ /* 0x000fea0003800000 */
.L_x_50299:
[----:B------:R-:W-:Y:S01]  /*2d140*/  DADD R52, |R52|, |R54| ;  /* 0x0000000034347229 */ /* 0x000fe20000000636 */
[----:B------:R-:W-:Y:S01]  /*2d150*/  LOP3.LUT R55, R3, 0x80000000, R55, 0xb8, !PT ;  /* 0x8000000003377812 */ /* 0x000fe200078eb837 */
[----:B------:R-:W-:-:S06]  /*2d160*/  DADD R10, R10, 1 ;  /* 0x3ff000000a0a7429 */ /* 0x000fcc0000000000 */
[----:B------:R-:W-:-:S06]  /*2d170*/  DSETP.GTU.AND P0, PT, |R52|, +INF , PT ;  /* 0x7ff000003400742a */ /* 0x000fcc0003f0c200 */
[----:B------:R-:W-:Y:S02]  /*2d180*/  FSEL R2, R52, R2, P0 ;  /* 0x0000000234027208 */ /* 0x000fe40000000000 */
[----:B------:R-:W-:Y:S01]  /*2d190*/  FSEL R3, R53, R55, P0 ;  /* 0x0000003735037208 */ /* 0x000fe20000000000 */
[----:B------:R-:W-:Y:S06]  /*2d1a0*/  BRA `(.L_x_50257) ;  /* 0x0000000c00447947 */ /* 0x000fec0003800000 */
.L_x_50242:
        /* <DEDUP_REMOVED lines=109> */
.L_x_50303:
[----:B------:R-:W-:Y:S05]  /*2d880*/  BSYNC B0 ;  /* 0x0000000000007941 */ /* 0x000fea0003800000 */
.L_x_50302:
        /* <DEDUP_REMOVED lines=8> */
.L_x_50305:
[----:B------:R-:W-:Y:S05]  /*2d910*/  BSYNC B2 ;  /* 0x0000000000027941 */ /* 0x000fea0003800000 */
.L_x_50304:
        /* <DEDUP_REMOVED lines=82> */
.L_x_50307:
[----:B------:R-:W-:Y:S02]  /*2de40*/  FSEL R2, RZ, 3.37028055040000000000e+12, P2 ;  /* 0x54442d18ff027808 */ /* 0x000fe40001000000 */
[----:B------:R-:W-:-:S07]  /*2de50*/  FSEL R3, RZ, 2.1426990032196044922, P2 ;  /* 0x400921fbff037808 */ /* 0x000fce0001000000 */
.L_x_50308:
[----:B------:R-:W-:Y:S05]  /*2de60*/  BSYNC B0 ;  /* 0x0000000000007941 */ /* 0x000fea0003800000 */
.L_x_50306:
[----:B------:R-:W-:Y:S01]  /*2de70*/  DADD R52, |R52|, |R54| ;  /* 0x0000000034347229 */ /* 0x000fe20000000636 */
[----:B------:R-:W-:-:S07]  /*2de80*/  LOP3.LUT R55, R3, 0x80000000, R55, 0xb8, !PT ;  /* 0x8000000003377812 */ /* 0x000fce00078eb837 */
[----:B------:R-:W-:-:S06]  /*2de90*/  DSETP.GTU.AND P0, PT, |R52|, +INF , PT ;  /* 0x7ff000003400742a */ /* 0x000fcc0003f0c200 */
[----:B------:R-:W-:Y:S02]  /*2dea0*/  FSEL R2, R52, R2, P0 ;  /* 0x0000000234027208 */ /* 0x000fe40000000000 */
[----:B------:R-:W-:-:S07]  /*2deb0*/  FSEL R3, R53, R55, P0 ;  /* 0x0000003735037208 */ /* 0x000fce0000000000 */
.L_x_50257:
[----:B------:R-:W-:Y:S05]  /*2dec0*/  BSYNC B1 ;  /* 0x0000000000017941 */ /* 0x000fea0003800000 */
.L_x_50241:
        /* <DEDUP_REMOVED lines=75> */
.L_x_50315:
[----:B------:R-:W-:Y:S05]  /*2e380*/  BSYNC B0 ;  /* 0x0000000000007941 */ /* 0x000fea0003800000 */
.L_x_50314:
        /* <DEDUP_REMOVED lines=24> */
.L_x_50317:
[----:B------:R-:W-:Y:S01]  /*2e510*/  DMUL R2, RZ, R8 ;  /* 0x00000008ff027228 */ /* 0x000fe20000000000 */
[----:B------:R-:W-:-:S10]  /*2e520*/  IMAD.MOV.U32 R10, RZ, RZ, RZ ;  /* 0x000000ffff0a7224 */ /* 0x000fd400078e00ff */
.L_x_50318:
[----:B------:R-:W-:Y:S05]  /*2e530*/  BSYNC B2 ;  /* 0x0000000000027941 */ /* 0x000fea0003800000 */
.L_x_50316:
        /* <DEDUP_REMOVED lines=47> */
.L_x_50320:
[----:B------:R-:W-:Y:S01]  /*2e830*/  DMUL R2, RZ, R8 ;  /* 0x00000008ff027228 */ /* 0x000fe20000000000 */
[----:B------:R-:W-:-:S10]  /*2e840*/  IMAD.MOV.U32 R60, RZ, RZ, RZ ;  /* 0x000000ffff3c7224 */ /* 0x000fd400078e00ff */
.L_x_50321:
[----:B------:R-:W-:Y:S05]  /*2e850*/  BSYNC B2 ;  /* 0x0000000000027941 */ /* 0x000fea0003800000 */
.L_x_50319:
        /* <DEDUP_REMOVED lines=25> */
.L_x_50313:
        /* <DEDUP_REMOVED lines=62> */
.L_x_50324:
[----:B------:R-:W-:Y:S05]  /*2edd0*/  BSYNC B0 ;  /* 0x0000000000007941 */ /* 0x000fea0003800000 */
.L_x_50323:
        /* <DEDUP_REMOVED lines=24> */
.L_x_50326:
[----:B------:R-:W-:Y:S01]  /*2ef60*/  DMUL R2, RZ, R8 ;  /* 0x00000008ff027228 */ /* 0x000fe20000000000 */
[----:B------:R-:W-:-:S10]  /*2ef70*/  IMAD.MOV.U32 R10, RZ, RZ, RZ ;  /* 0x000000ffff0a7224 */ /* 0x000fd400078e00ff */
.L_x_50327:
[----:B------:R-:W-:Y:S05]  /*2ef80*/  BSYNC B2 ;  /* 0x0000000000027941 */ /* 0x000fea0003800000 */
.L_x_50325:
        /* <DEDUP_REMOVED lines=47> */
.L_x_50329:
[----:B------:R-:W-:Y:S01]  /*2f280*/  DMUL R2, RZ, R8 ;  /* 0x00000008ff027228 */ /* 0x000fe20000000000 */
[----:B------:R-:W-:-:S10]  /*2f290*/  IMAD.MOV.U32 R26, RZ, RZ, RZ ;  /* 0x000000ffff1a7224 */ /* 0x000fd400078e00ff */
.L_x_50330:
[----:B------:R-:W-:Y:S05]  /*2f2a0*/  BSYNC B2 ;  /* 0x0000000000027941 */ /* 0x000fea0003800000 */
.L_x_50328:
        /* <DEDUP_REMOVED lines=39> */
.L_x_50312:
        /* <DEDUP_REMOVED lines=11> */
.L_x_50331:
[----:B------:R-:W-:-:S10]  /*2f5d0*/  DADD R24, R8, -R8 ;  /* 0x0000000008187229 */ /* 0x000fd40000000808 */
[----:B------:R-:W-:Y:S02]  /*2f5e0*/  IMAD.MOV.U32 R26, RZ, RZ, R24 ;  /* 0x000000ffff1a7224 */ /* 0x000fe400078e0018 */
[----:B------:R-:W-:Y:S01]  /*2f5f0*/  IMAD.MOV.U32 R27, RZ, RZ, R25 ;  /* 0x000000ffff1b7224 */ /* 0x000fe200078e0019 */
[----:B------:R-:W-:Y:S06]  /*2f600*/  BRA `(.L_x_50322) ;  /* 0x00000008008c7947 */ /* 0x000fec0003800000 */
.L_x_50311:
        /* <DEDUP_REMOVED lines=25> */
.L_x_50333:
[----:B------:R-:W-:Y:S01]  /*2f7a0*/  DMUL R2, RZ, R8 ;  /* 0x00000008ff027228 */ /* 0x000fe20000000000 */
[----:B------:R-:W-:-:S10]  /*2f7b0*/  IMAD.MOV.U32 R10, RZ, RZ, RZ ;  /* 0x000000ffff0a7224 */ /* 0x000fd400078e00ff */
.L_x_50334:
[----:B------:R-:W-:Y:S05]  /*2f7c0*/  BSYNC B2 ;  /* 0x0000000000027941 */ /* 0x000fea0003800000 */
.L_x_50332:
        /* <DEDUP_REMOVED lines=47> */
.L_x_50336:
[----:B------:R-:W-:Y:S01]  /*2fac0*/  DMUL R2, RZ, R8 ;  /* 0x00000008ff027228 */ /* 0x000fe20000000000 */
[----:B------:R-:W-:-:S10]  /*2fad0*/  IMAD.MOV.U32 R26, RZ, RZ, RZ ;  /* 0x000000ffff1a7224 */ /* 0x000fd400078e00ff */
.L_x_50337:
[----:B------:R-:W-:Y:S05]  /*2fae0*/  BSYNC B2 ;  /* 0x0000000000027941 */ /* 0x000fea0003800000 */
.L_x_50335:
        /* <DEDUP_REMOVED lines=24> */
.L_x_50310:
        /* <DEDUP_REMOVED lines=58> */
.L_x_50339:
[----:B------:R-:W-:Y:S05]  /*30010*/  BSYNC B0 ;  /* 0x0000000000007941 */ /* 0x000fea0003800000 */
.L_x_50338:
[----:B------:R-:W-:Y:S02]  /*30020*/  IMAD.MOV.U32 R26, RZ, RZ, R8 ;  /* 0x000000ffff1a7224 */ /* 0x000fe400078e0008 */
[----:B------:R-:W-:-:S07]  /*30030*/  IMAD.MOV.U32 R27, RZ, RZ, R9 ;  /* 0x000000ffff1b7224 */ /* 0x000fce00078e0009 */
.L_x_50322:
[----:B------:R-:W-:Y:S05]  /*30040*/  BSYNC B1 ;  /* 0x0000000000017941 */ /* 0x000fea0003800000 */
.L_x_50309:
        /* <DEDUP_REMOVED lines=118> */
.L_x_50347:
        /* <DEDUP_REMOVED lines=23> */
.L_x_50350:
[----:B------:R-:W-:Y:S05]  /*30920*/  BSYNC B3 ;  /* 0x0000000000037941 */ /* 0x000fea0003800000 */
.L_x_50349:
        /* <DEDUP_REMOVED lines=29> */
.L_x_50348:
[----:B------:R-:W-:Y:S05]  /*30b00*/  BSYNC B2 ;  /* 0x0000000000027941 */ /* 0x000fea0003800000 */
.L_x_50346:
        /* <DEDUP_REMOVED lines=22> */
.L_x_50352:
[----:B------:R-:W-:Y:S05]  /*30c70*/  BSYNC B2 ;  /* 0x0000000000027941 */ /* 0x000fea0003800000 */
.L_x_50351:
        /* <DEDUP_REMOVED lines=82> */
.L_x_50354:
[----:B------:R-:W-:-:S04]  /*311a0*/  ISETP.GE.AND P0, PT, R49, RZ, PT ;  /* 0x000000ff3100720c */ /* 0x000fc80003f06270 */
[----:B------:R-:W-:Y:S02]  /*311b0*/  FSEL R2, RZ, 3.37028055040000000000e+12, P0 ;  /* 0x54442d18ff027808 */ /* 0x000fe40000000000 */
[----:B------:R-:W-:-:S07]  /*311c0*/  FSEL R3, RZ, 2.1426990032196044922, P0 ;  /* 0x400921fbff037808 */ /* 0x000fce0000000000 */
.L_x_50355:
[----:B------:R-:W-:Y:S05]  /*311d0*/  BSYNC B0 ;  /* 0x0000000000007941 */ /* 0x000fea0003800000 */
.L_x_50353:
[----:B------:R-:W-:Y:S01]  /*311e0*/  DADD R48, |R48|, |R50| ;  /* 0x0000000030307229 */ /* 0x000fe20000000632 */
[----:B------:R-:W-:Y:S01]  /*311f0*/  LOP3.LUT R51, R3, 0x80000000, R51, 0xb8, !PT ;  /* 0x8000000003337812 */ /* 0x000fe200078eb833 */
[----:B------:R-:W-:-:S06]  /*31200*/  DMUL R10, R10, 0.5 ;  /* 0x3fe000000a0a7828 */ /* 0x000fcc0000000000 */
[----:B------:R-:W-:-:S06]  /*31210*/  DSETP.GTU.AND P0, PT, |R48|, +INF , PT ;  /* 0x7ff000003000742a */ /* 0x000fcc0003f0c200 */
[----:B------:R-:W-:Y:S02]  /*31220*/  FSEL R2, R48, R2, P0 ;  /* 0x0000000230027208 */ /* 0x000fe40000000000 */
[----:B------:R-:W-:Y:S01]  /*31230*/  FSEL R3, R49, R51, P0 ;  /* 0x0000003331037208 */ /* 0x000fe20000000000 */
[----:B------:R-:W-:Y:S06]  /*31240*/  BRA `(.L_x_50356) ;  /* 0x00000064006c7947 */ /* 0x000fec0003800000 */
.L_x_50345:
        /* <DEDUP_REMOVED lines=99> */
.L_x_50359:
[----:B------:R-:W-:Y:S05]  /*31880*/  BSYNC B0 ;  /* 0x0000000000007941 */ /* 0x000fea0003800000 */
.L_x_50358:
        /* <DEDUP_REMOVED lines=9> */
.L_x_50361:
[----:B------:R-:W-:Y:S05]  /*31920*/  BSYNC B2 ;  /* 0x0000000000027941 */ /* 0x000fea0003800000 */
.L_x_50360:
        /* <DEDUP_REMOVED lines=82> */
.L_x_50363:
[----:B------:R-:W-:-:S04]  /*31e50*/  ISETP.GE.AND P0, PT, R49, RZ, PT ;  /* 0x000000ff3100720c */ /* 0x000fc80003f06270 */
[----:B------:R-:W-:Y:S02]  /*31e60*/  FSEL R2, RZ, 3.37028055040000000000e+12, P0 ;  /* 0x54442d18ff027808 */ /* 0x000fe40000000000 */
[----:B------:R-:W-:-:S07]  /*31e70*/  FSEL R3, RZ, 2.1426990032196044922, P0 ;  /* 0x400921fbff037808 */ /* 0x000fce0000000000 */
.L_x_50364:
[----:B------:R-:W-:Y:S05]  /*31e80*/  BSYNC B0 ;  /* 0x0000000000007941 */ /* 0x000fea0003800000 */
.L_x_50362:
[----:B------:R-:W-:Y:S01]  /*31e90*/  DADD R48, |R48|, |R50| ;  /* 0x0000000030307229 */ /* 0x000fe20000000632 */
[----:B------:R-:W-:Y:S01]  /*31ea0*/  LOP3.LUT R51, R3, 0x80000000, R51, 0xb8, !PT ;  /* 0x8000000003337812 */ /* 0x000fe200078eb833 */
[----:B------:R-:W-:-:S06]  /*31eb0*/  DMUL R10, R10, 0.5 ;  /* 0x3fe000000a0a7828 */ /* 0x000fcc0000000000 */
[----:B------:R-:W-:-:S06]  /*31ec0*/  DSETP.GTU.AND P0, PT, |R48|, +INF , PT ;  /* 0x7ff000003000742a */ /* 0x000fcc0003f0c200 */
[----:B------:R-:W-:Y:S02]  /*31ed0*/  FSEL R2, R48, R2, P0 ;  /* 0x0000000230027208 */ /* 0x000fe40000000000 */
[----:B------:R-:W-:Y:S01]  /*31ee0*/  FSEL R3, R49, R51, P0 ;  /* 0x0000003331037208 */ /* 0x000fe20000000000 */
[----:B------:R-:W-:Y:S06]  /*31ef0*/  BRA `(.L_x_50356) ;  /* 0x0000005800407947 */ /* 0x000fec0003800000 */
.L_x_50357:
        /* <DEDUP_REMOVED lines=28> */
.L_x_50366:
        /* <DEDUP_REMOVED lines=75> */
.L_x_50365:
        /* <DEDUP_REMOVED lines=99> */
.L_x_50368:
        /* <DEDUP_REMOVED lines=23> */
.L_x_50371:
[----:B------:R-:W-:Y:S05]  /*32d10*/  BSYNC B3 ;  /* 0x0000000000037941 */ /* 0x000fea0003800000 */
.L_x_50370:
        /* <DEDUP_REMOVED lines=29> */
.L_x_50369:
[----:B------:R-:W-:Y:S05]  /*32ef0*/  BSYNC B2 ;  /* 0x0000000000027941 */ /* 0x000fea0003800000 */
.L_x_50367:
        /* <DEDUP_REMOVED lines=22> */
.L_x_50373:
[----:B------:R-:W-:Y:S05]  /*33060*/  BSYNC B2 ;  /* 0x0000000000027941 */ /* 0x000fea0003800000 */
.L_x_50372:
        /* <DEDUP_REMOVED lines=82> */
.L_x_50375:
[----:B------:R-:W-:-:S04]  /*33590*/  ISETP.GE.AND P0, PT, R49, RZ, PT ;  /* 0x000000ff3100720c */ /* 0x000fc80003f06270 */
[----:B------:R-:W-:Y:S02]  /*335a0*/  FSEL R2, RZ, 3.37028055040000000000e+12, P0 ;  /* 0x54442d18ff027808 */ /* 0x000fe40000000000 */
[----:B------:R-:W-:-:S07]  /*335b0*/  FSEL R3, RZ, 2.1426990032196044922, P0 ;  /* 0x400921fbff037808 */ /* 0x000fce0000000000 */
.L_x_50376:
[----:B------:R-:W-:Y:S05]  /*335c0*/  BSYNC B0 ;  /* 0x0000000000007941 */ /* 0x000fea0003800000 */
.L_x_50374:
[----:B------:R-:W-:Y:S01]  /*335d0*/  DADD R48, |R48|, |R50| ;  /* 0x0000000030307229 */ /* 0x000fe20000000632 */
[----:B------:R-:W-:Y:S01]  /*335e0*/  LOP3.LUT R51, R3, 0x80000000, R51, 0xb8, !PT ;  /* 0x8000000003337812 */ /* 0x000fe200078eb833 */
[----:B------:R-:W-:-:S06]  /*335f0*/  DMUL R10, R10, 0.5 ;  /* 0x3fe000000a0a7828 */ /* 0x000fcc0000000000 */
[----:B------:R-:W-:-:S06]  /*33600*/  DSETP.GTU.AND P0, PT, |R48|, +INF , PT ;  /* 0x7ff000003000742a */ /* 0x000fcc0003f0c200 */
[----:B------:R-:W-:Y:S02]  /*33610*/  FSEL R2, R48, R2, P0 ;  /* 0x0000000230027208 */ /* 0x000fe40000000000 */
[----:B------:R-:W-:Y:S01]  /*33620*/  FSEL R3, R49, R51, P0 ;  /* 0x0000003331037208 */ /* 0x000fe20000000000 */
[----:B------:R-:W-:Y:S06]  /*33630*/  BRA `(.L_x_50356) ;  /* 0x0000004000707947 */ /* 0x000fec0003800000 */
.L_x_50344:
        /* <DEDUP_REMOVED lines=135> */
.L_x_50378:
[----:B------:R-:W-:Y:S05]  /*33eb0*/  BSYNC B0 ;  /* 0x0000000000007941 */ /* 0x000fea0003800000 */
.L_x_50377:
        /* <DEDUP_REMOVED lines=9> */
.L_x_50380:
[----:B------:R-:W-:Y:S05]  /*33f50*/  BSYNC B2 ;  /* 0x0000000000027941 */ /* 0x000fea0003800000 */
.L_x_50379:
        /* <DEDUP_REMOVED lines=82> */
.L_x_50382:
[----:B------:R-:W-:-:S04]  /*34480*/  ISETP.GE.AND P0, PT, R49, RZ, PT ;  /* 0x000000ff3100720c */ /* 0x000fc80003f06270 */
[----:B------:R-:W-:Y:S02]  /*34490*/  FSEL R2, RZ, 3.37028055040000000000e+12, P0 ;  /* 0x54442d18ff027808 */ /* 0x000fe40000000000 */
[----:B------:R-:W-:-:S07]  /*344a0*/  FSEL R3, RZ, 2.1426990032196044922, P0 ;  /* 0x400921fbff037808 */ /* 0x000fce0000000000 */
.L_x_50383:
[----:B------:R-:W-:Y:S05]  /*344b0*/  BSYNC B0 ;  /* 0x0000000000007941 */ /* 0x000fea0003800000 */
.L_x_50381:
[----:B------:R-:W-:Y:S01]  /*344c0*/  DADD R48, |R48|, |R50| ;  /* 0x0000000030307229 */ /* 0x000fe20000000632 */
[----:B------:R-:W-:-:S07]  /*344d0*/  LOP3.LUT R51, R3, 0x80000000, R51, 0xb8, !PT ;  /* 0x8000000003337812 */ /* 0x000fce00078eb833 */
[----:B------:R-:W-:-:S06]  /*344e0*/  DSETP.GTU.AND P0, PT, |R48|, +INF , PT ;  /* 0x7ff000003000742a */ /* 0x000fcc0003f0c200 */
[----:B------:R-:W-:Y:S02]  /*344f0*/  FSEL R2, R48, R2, P0 ;  /* 0x0000000230027208 */ /* 0x000fe40000000000 */
[----:B------:R-:W-:Y:S01]  /*34500*/  FSEL R3, R49, R51, P0 ;  /* 0x0000003331037208 */ /* 0x000fe20000000000 */
[----:B------:R-:W-:Y:S06]  /*34510*/  BRA `(.L_x_50356) ;  /* 0x0000003000b87947 */ /* 0x000fec0003800000 */
.L_x_50343:
        /* <DEDUP_REMOVED lines=92> */
.L_x_50386:
        /* <DEDUP_REMOVED lines=23> */
.L_x_50389:
[----:B------:R-:W-:Y:S05]  /*34c50*/  BSYNC B3 ;  /* 0x0000000000037941 */ /* 0x000fea0003800000 */
.L_x_50388:
        /* <DEDUP_REMOVED lines=29> */
.L_x_50387:
[----:B------:R-:W-:Y:S05]  /*34e30*/  BSYNC B2 ;  /* 0x0000000000027941 */ /* 0x000fea0003800000 */
.L_x_50385:
        /* <DEDUP_REMOVED lines=83> */
.L_x_50384:
        /* <DEDUP_REMOVED lines=85> */
.L_x_50342:
        /* <DEDUP_REMOVED lines=24> */
.L_x_50391:
[----:B------:R-:W-:Y:S05]  /*35a40*/  BSYNC B2 ;  /* 0x0000000000027941 */ /* 0x000fea0003800000 */
.L_x_50390:
        /* <DEDUP_REMOVED lines=25> */
.L_x_50393:
[----:B------:R-:W-:Y:S05]  /*35be0*/  BSYNC B2 ;  /* 0x0000000000027941 */ /* 0x000fea0003800000 */
.L_x_50392:
        /* <DEDUP_REMOVED lines=136> */
.L_x_50395:
[----:B------:R-:W-:Y:S05]  /*36470*/  BSYNC B0 ;  /* 0x0000000000007941 */ /* 0x000fea0003800000 */
.L_x_50394:
        /* <DEDUP_REMOVED lines=9> */
.L_x_50397:
[----:B------:R-:W-:Y:S05]  /*36510*/  BSYNC B2 ;  /* 0x0000000000027941 */ /* 0x000fea0003800000 */
.L_x_50396:
        /* <DEDUP_REMOVED lines=82> */
.L_x_50399:
[----:B------:R-:W-:-:S04]  /*36a40*/  ISETP.GE.AND P0, PT, R49, RZ, PT ;  /* 0x000000ff3100720c */ /* 0x000fc80003f06270 */
[----:B------:R-:W-:Y:S02]  /*36a50*/  FSEL R2, RZ, 3.37028055040000000000e+12, P0 ;  /* 0x54442d18ff027808 */ /* 0x000fe40000000000 */
[----:B------:R-:W-:-:S07]  /*36a60*/  FSEL R3, RZ, 2.1426990032196044922, P0 ;  /* 0x400921fbff037808 */ /* 0x000fce0000000000 */
.L_x_50400:
[----:B------:R-:W-:Y:S05]  /*36a70*/  BSYNC B0 ;  /* 0x0000000000007941 */ /* 0x000fea0003800000 */
.L_x_50398:
[----:B------:R-:W-:Y:S01]  /*36a80*/  DADD R48, |R48|, |R50| ;  /* 0x0000000030307229 */ /* 0x000fe20000000632 */
[----:B------:R-:W-:Y:S01]  /*36a90*/  LOP3.LUT R51, R3, 0x80000000, R51, 0xb8, !PT ;  /* 0x8000000003337812 */ /* 0x000fe200078eb833 */
[----:B------:R-:W-:-:S06]  /*36aa0*/  DADD R10, R10, 1 ;  /* 0x3ff000000a0a7429 */ /* 0x000fcc0000000000 */
[----:B------:R-:W-:-:S06]  /*36ab0*/  DSETP.GTU.AND P0, PT, |R48|, +INF , PT ;  /* 0x7ff000003000742a */ /* 0x000fcc0003f0c200 */
[----:B------:R-:W-:Y:S02]  /*36ac0*/  FSEL R2, R48, R2, P0 ;  /* 0x0000000230027208 */ /* 0x000fe40000000000 */
[----:B------:R-:W-:Y:S01]  /*36ad0*/  FSEL R3, R49, R51, P0 ;  /* 0x0000003331037208 */ /* 0x000fe20000000000 */
[----:B------:R-:W-:Y:S06]  /*36ae0*/  BRA `(.L_x_50356) ;  /* 0x0000000c00447947 */ /* 0x000fec0003800000 */
.L_x_50341:
        /* <DEDUP_REMOVED lines=109> */
.L_x_50402:
[----:B------:R-:W-:Y:S05]  /*371c0*/  BSYNC B0 ;  /* 0x0000000000007941 */ /* 0x000fea0003800000 */
.L_x_50401:
        /* <DEDUP_REMOVED lines=8> */
.L_x_50404:
[----:B------:R-:W-:Y:S05]  /*37250*/  BSYNC B2 ;  /* 0x0000000000027941 */ /* 0x000fea0003800000 */
.L_x_50403:
        /* <DEDUP_REMOVED lines=82> */
.L_x_50406:
[----:B------:R-:W-:Y:S02]  /*37780*/  FSEL R2, RZ, 3.37028055040000000000e+12, P2 ;  /* 0x54442d18ff027808 */ /* 0x000fe40001000000 */
[----:B------:R-:W-:-:S07]  /*37790*/  FSEL R3, RZ, 2.1426990032196044922, P2 ;  /* 0x400921fbff037808 */ /* 0x000fce0001000000 */
.L_x_50407:
[----:B------:R-:W-:Y:S05]  /*377a0*/  BSYNC B0 ;  /* 0x0000000000007941 */ /* 0x000fea0003800000 */
.L_x_50405:
[----:B------:R-:W-:Y:S01]  /*377b0*/  DADD R48, |R48|, |R50| ;  /* 0x0000000030307229 */ /* 0x000fe20000000632 */
[----:B------:R-:W-:-:S07]  /*377c0*/  LOP3.LUT R51, R3, 0x80000000, R51, 0xb8, !PT ;  /* 0x8000000003337812 */ /* 0x000fce00078eb833 */
[----:B------:R-:W-:-:S06]  /*377d0*/  DSETP.GTU.AND P0, PT, |R48|, +INF , PT ;  /* 0x7ff000003000742a */ /* 0x000fcc0003f0c200 */
[----:B------:R-:W-:Y:S02]  /*377e0*/  FSEL R2, R48, R2, P0 ;  /* 0x0000000230027208 */ /* 0x000fe40000000000 */
[----:B------:R-:W-:-:S07]  /*377f0*/  FSEL R3, R49, R51, P0 ;  /* 0x0000003331037208 */ /* 0x000fce0000000000 */
.L_x_50356:
[----:B------:R-:W-:Y:S05]  /*37800*/  BSYNC B1 ;  /* 0x0000000000017941 */ /* 0x000fea0003800000 */
.L_x_50340:
        /* <DEDUP_REMOVED lines=75> */
.L_x_50414:
[----:B------:R-:W-:Y:S05]  /*37cc0*/  BSYNC B0 ;  /* 0x0000000000007941 */ /* 0x000fea0003800000 */
.L_x_50413:
        /* <DEDUP_REMOVED lines=24> */
.L_x_50416:
[----:B------:R-:W-:Y:S01]  /*37e50*/  DMUL R2, RZ, R8 ;  /* 0x00000008ff027228 */ /* 0x000fe20000000000 */
[----:B------:R-:W-:-:S10]  /*37e60*/  IMAD.MOV.U32 R10, RZ, RZ, RZ ;  /* 0x000000ffff0a7224 */ /* 0x000fd400078e00ff */
.L_x_50417:
[----:B------:R-:W-:Y:S05]  /*37e70*/  BSYNC B2 ;  /* 0x0000000000027941 */ /* 0x000fea0003800000 */
.L_x_50415:
        /* <DEDUP_REMOVED lines=47> */
.L_x_50419:
[----:B------:R-:W-:Y:S01]  /*38170*/  DMUL R2, RZ, R8 ;  /* 0x00000008ff027228 */ /* 0x000fe20000000000 */
[----:B------:R-:W-:-:S10]  /*38180*/  IMAD.MOV.U32 R56, RZ, RZ, RZ ;  /* 0x000000ffff387224 */ /* 0x000fd400078e00ff */
.L_x_50420:
[----:B------:R-:W-:Y:S05]  /*38190*/  BSYNC B2 ;  /* 0x0000000000027941 */ /* 0x000fea0003800000 */
.L_x_50418:
        /* <DEDUP_REMOVED lines=25> */
.L_x_50412:
        /* <DEDUP_REMOVED lines=62> */
.L_x_50423:
[----:B------:R-:W-:Y:S05]  /*38710*/  BSYNC B0 ;  /* 0x0000000000007941 */ /* 0x000fea0003800000 */
.L_x_50422:
        /* <DEDUP_REMOVED lines=24> */
.L_x_50425:
[----:B------:R-:W-:Y:S01]  /*388a0*/  DMUL R2, RZ, R8 ;  /* 0x00000008ff027228 */ /* 0x000fe20000000000 */
[----:B------:R-:W-:-:S10]  /*388b0*/  IMAD.MOV.U32 R10, RZ, RZ, RZ ;  /* 0x000000ffff0a7224 */ /* 0x000fd400078e00ff */
.L_x_50426:
[----:B------:R-:W-:Y:S05]  /*388c0*/  BSYNC B2 ;  /* 0x0000000000027941 */ /* 0x000fea0003800000 */
.L_x_50424:
        /* <DEDUP_REMOVED lines=47> */
.L_x_50428:
[----:B------:R-:W-:Y:S01]  /*38bc0*/  DMUL R2, RZ, R8 ;  /* 0x00000008ff027228 */ /* 0x000fe20000000000 */
[----:B------:R-:W-:-:S10]  /*38bd0*/  IMAD.MOV.U32 R22, RZ, RZ, RZ ;  /* 0x000000ffff167224 */ /* 0x000fd400078e00ff */
.L_x_50429:
[----:B------:R-:W-:Y:S05]  /*38be0*/  BSYNC B2 ;  /* 0x0000000000027941 */ /* 0x000fea0003800000 */
.L_x_50427:
        /* <DEDUP_REMOVED lines=39> */
.L_x_50411:
        /* <DEDUP_REMOVED lines=11> */
.L_x_50430:
[----:B------:R-:W-:-:S10]  /*38f10*/  DADD R20, R8, -R8 ;  /* 0x0000000008147229 */ /* 0x000fd40000000808 */
[----:B------:R-:W-:Y:S02]  /*38f20*/  IMAD.MOV.U32 R22, RZ, RZ, R20 ;  /* 0x000000ffff167224 */ /* 0x000fe400078e0014 */
[----:B------:R-:W-:Y:S01]  /*38f30*/  IMAD.MOV.U32 R23, RZ, RZ, R21 ;  /* 0x000000ffff177224 */ /* 0x000fe200078e0015 */
[----:B------:R-:W-:Y:S06]  /*38f40*/  BRA `(.L_x_50421) ;  /* 0x00000008008c7947 */ /* 0x000fec0003800000 */
.L_x_50410:
        /* <DEDUP_REMOVED lines=25> */
.L_x_50432:
[----:B------:R-:W-:Y:S01]  /*390e0*/  DMUL R2, RZ, R8 ;  /* 0x00000008ff027228 */ /* 0x000fe20000000000 */
[----:B------:R-:W-:-:S10]  /*390f0*/  IMAD.MOV.U32 R10, RZ, RZ, RZ ;  /* 0x000000ffff0a7224 */ /* 0x000fd400078e00ff */
.L_x_50433:
[----:B------:R-:W-:Y:S05]  /*39100*/  BSYNC B2 ;  /* 0x0000000000027941 */ /* 0x000fea0003800000 */
.L_x_50431:
        /* <DEDUP_REMOVED lines=47> */
.L_x_50435:
[----:B------:R-:W-:Y:S01]  /*39400*/  DMUL R2, RZ, R8 ;  /* 0x00000008ff027228 */ /* 0x000fe20000000000 */
[----:B------:R-:W-:-:S10]  /*39410*/  IMAD.MOV.U32 R22, RZ, RZ, RZ ;  /* 0x000000ffff167224 */ /* 0x000fd400078e00ff */
.L_x_50436:
[----:B------:R-:W-:Y:S05]  /*39420*/  BSYNC B2 ;  /* 0x0000000000027941 */ /* 0x000fea0003800000 */
.L_x_50434:
        /* <DEDUP_REMOVED lines=24> */
.L_x_50409:
        /* <DEDUP_REMOVED lines=58> */
.L_x_50438:
[----:B------:R-:W-:Y:S05]  /*39950*/  BSYNC B0 ;  /* 0x0000000000007941 */ /* 0x000fea0003800000 */
.L_x_50437:
[----:B------:R-:W-:Y:S02]  /*39960*/  IMAD.MOV.U32 R22, RZ, RZ, R8 ;  /* 0x000000ffff167224 */ /* 0x000fe400078e0008 */
[----:B------:R-:W-:-:S07]  /*39970*/  IMAD.MOV.U32 R23, RZ, RZ, R9 ;  /* 0x000000ffff177224 */ /* 0x000fce00078e0009 */
.L_x_50421:
[----:B------:R-:W-:Y:S05]  /*39980*/  BSYNC B1 ;  /* 0x0000000000017941 */ /* 0x000fea0003800000 */
.L_x_50408:
        /* <DEDUP_REMOVED lines=118> */
.L_x_50446:
        /* <DEDUP_REMOVED lines=23> */
.L_x_50449:
[----:B------:R-:W-:Y:S05]  /*3a260*/  BSYNC B3 ;  /* 0x0000000000037941 */ /* 0x000fea0003800000 */
.L_x_50448:
        /* <DEDUP_REMOVED lines=29> */
.L_x_50447:
[----:B------:R-:W-:Y:S05]  /*3a440*/  BSYNC B2 ;  /* 0x0000000000027941 */ /* 0x000fea0003800000 */
.L_x_50445:
        /* <DEDUP_REMOVED lines=22> */
.L_x_50451:
[----:B------:R-:W-:Y:S05]  /*3a5b0*/  BSYNC B2 ;  /* 0x0000000000027941 */ /* 0x000fea0003800000 */
.L_x_50450:
        /* <DEDUP_REMOVED lines=82> */
.L_x_50453:
[----:B------:R-:W-:-:S04]  /*3aae0*/  ISETP.GE.AND P0, PT, R45, RZ, PT ;  /* 0x000000ff2d00720c */ /* 0x000fc80003f06270 */
[----:B------:R-:W-:Y:S02]  /*3aaf0*/  FSEL R2, RZ, 3.37028055040000000000e+12, P0 ;  /* 0x54442d18ff027808 */ /* 0x000fe40000000000 */
[----:B------:R-:W-:-:S07]  /*3ab00*/  FSEL R3, RZ, 2.1426990032196044922, P0 ;  /* 0x400921fbff037808 */ /* 0x000fce0000000000 */
.L_x_50454:
[----:B------:R-:W-:Y:S05]  /*3ab10*/  BSYNC B0 ;  /* 0x0000000000007941 */ /* 0x000fea0003800000 */
.L_x_50452:
[----:B------:R-:W-:Y:S01]  /*3ab20*/  DADD R44, |R44|, |R46| ;  /* 0x000000002c2c7229 */ /* 0x000fe2000000062e */
[----:B------:R-:W-:Y:S01]  /*3ab30*/  LOP3.LUT R47, R3, 0x80000000, R47, 0xb8, !PT ;  /* 0x80000000032f7812 */ /* 0x000fe200078eb82f */
[----:B------:R-:W-:-:S06]  /*3ab40*/  DMUL R10, R10, 0.5 ;  /* 0x3fe000000a0a7828 */ /* 0x000fcc0000000000 */
[----:B------:R-:W-:-:S06]  /*3ab50*/  DSETP.GTU.AND P0, PT, |R44|, +INF , PT ;  /* 0x7ff000002c00742a */ /* 0x000fcc0003f0c200 */
[----:B------:R-:W-:Y:S02]  /*3ab60*/  FSEL R2, R44, R2, P0 ;  /* 0x000000022c027208 */ /* 0x000fe40000000000 */
[----:B------:R-:W-:Y:S01]  /*3ab70*/  FSEL R3, R45, R47, P0 ;  /* 0x0000002f2d037208 */ /* 0x000fe20000000000 */
[----:B------:R-:W-:Y:S06]  /*3ab80*/  BRA `(.L_x_50455) ;  /* 0x0000006400647947 */ /* 0x000fec0003800000 */
.L_x_50444:
        /* <DEDUP_REMOVED lines=99> */
.L_x_50458:
[----:B------:R-:W-:Y:S05]  /*3b1c0*/  BSYNC B0 ;  /* 0x0000000000007941 */ /* 0x000fea0003800000 */
.L_x_50457:
        /* <DEDUP_REMOVED lines=9> */
.L_x_50460:
[----:B------:R-:W-:Y:S05]  /*3b260*/  BSYNC B2 ;  /* 0x0000000000027941 */ /* 0x000fea0003800000 */
.L_x_50459:
        /* <DEDUP_REMOVED lines=82> */
.L_x_50462:
[----:B------:R-:W-:-:S04]  /*3b790*/  ISETP.GE.AND P0, PT, R45, RZ, PT ;  /* 0x000000ff2d00720c */ /* 0x000fc80003f06270 */
[----:B------:R-:W-:Y:S02]  /*3b7a0*/  FSEL R2, RZ, 3.37028055040000000000e+12, P0 ;  /* 0x54442d18ff027808 */ /* 0x000fe40000000000 */
[----:B------:R-:W-:-:S07]  /*3b7b0*/  FSEL R3, RZ, 2.1426990032196044922, P0 ;  /* 0x400921fbff037808 */ /* 0x000fce0000000000 */
.L_x_50463:
[----:B------:R-:W-:Y:S05]  /*3b7c0*/  BSYNC B0 ;  /* 0x0000000000007941 */ /* 0x000fea0003800000 */
.L_x_50461:
[----:B------:R-:W-:Y:S01]  /*3b7d0*/  DADD R44, |R44|, |R46| ;  /* 0x000000002c2c7229 */ /* 0x000fe2000000062e */
[----:B------:R-:W-:Y:S01]  /*3b7e0*/  LOP3.LUT R47, R3, 0x80000000, R47, 0xb8, !PT ;  /* 0x80000000032f7812 */ /* 0x000fe200078eb82f */
[----:B------:R-:W-:-:S06]  /*3b7f0*/  DMUL R10, R10, 0.5 ;  /* 0x3fe000000a0a7828 */ /* 0x000fcc0000000000 */
[----:B------:R-:W-:-:S06]  /*3b800*/  DSETP.GTU.AND P0, PT, |R44|, +INF , PT ;  /* 0x7ff000002c00742a */ /* 0x000fcc0003f0c200 */
[----:B------:R-:W-:Y:S02]  /*3b810*/  FSEL R2, R44, R2, P0 ;  /* 0x000000022c027208 */ /* 0x000fe40000000000 */
[----:B------:R-:W-:Y:S01]  /*3b820*/  FSEL R3, R45, R47, P0 ;  /* 0x0000002f2d037208 */ /* 0x000fe20000000000 */
[----:B------:R-:W-:Y:S06]  /*3b830*/  BRA `(.L_x_50455) ;  /* 0x0000005800387947 */ /* 0x000fec0003800000 */
.L_x_50456:
        /* <DEDUP_REMOVED lines=28> */
.L_x_50465:
        /* <DEDUP_REMOVED lines=75> */
.L_x_50464:
        /* <DEDUP_REMOVED lines=99> */
.L_x_50467:
        /* <DEDUP_REMOVED lines=23> */
.L_x_50470:
[----:B------:R-:W-:Y:S05]  /*3c650*/  BSYNC B3 ;  /* 0x0000000000037941 */ /* 0x000fea0003800000 */
.L_x_50469:
        /* <DEDUP_REMOVED lines=29> */
.L_x_50468:
[----:B------:R-:W-:Y:S05]  /*3c830*/  BSYNC B2 ;  /* 0x0000000000027941 */ /* 0x000fea0003800000 */
.L_x_50466:
        /* <DEDUP_REMOVED lines=22> */
.L_x_50472:
[----:B------:R-:W-:Y:S05]  /*3c9a0*/  BSYNC B2 ;  /* 0x0000000000027941 */ /* 0x000fea0003800000 */
.L_x_50471:
        /* <DEDUP_REMOVED lines=82> */
.L_x_50474:
[----:B------:R-:W-:-:S04]  /*3ced0*/  ISETP.GE.AND P0, PT, R45, RZ, PT ;  /* 0x000000ff2d00720c */ /* 0x000fc80003f06270 */
[----:B------:R-:W-:Y:S02]  /*3cee0*/  FSEL R2, RZ, 3.37028055040000000000e+12, P0 ;  /* 0x54442d18ff027808 */ /* 0x000fe40000000000 */
[----:B------:R-:W-:-:S07]  /*3cef0*/  FSEL R3, RZ, 2.1426990032196044922, P0 ;  /* 0x400921fbff037808 */ /* 0x000fce0000000000 */
.L_x_50475:
[----:B------:R-:W-:Y:S05]  /*3cf00*/  BSYNC B0 ;  /* 0x0000000000007941 */ /* 0x000fea0003800000 */
.L_x_50473:
[----:B------:R-:W-:Y:S01]  /*3cf10*/  DADD R44, |R44|, |R46| ;  /* 0x000000002c2c7229 */ /* 0x000fe2000000062e */
[----:B------:R-:W-:Y:S01]  /*3cf20*/  LOP3.LUT R47, R3, 0x80000000, R47, 0xb8, !PT ;  /* 0x80000000032f7812 */ /* 0x000fe200078eb82f */
[----:B------:R-:W-:-:S06]  /*3cf30*/  DMUL R10, R10, 0.5 ;  /* 0x3fe000000a0a7828 */ /* 0x000fcc0000000000 */
[----:B------:R-:W-:-:S06]  /*3cf40*/  DSETP.GTU.AND P0, PT, |R44|, +INF , PT ;  /* 0x7ff000002c00742a */ /* 0x000fcc0003f0c200 */
[----:B------:R-:W-:Y:S02]  /*3cf50*/  FSEL R2, R44, R2, P0 ;  /* 0x000000022c027208 */ /* 0x000fe40000000000 */
[----:B------:R-:W-:Y:S01]  /*3cf60*/  FSEL R3, R45, R47, P0 ;  /* 0x0000002f2d037208 */ /* 0x000fe20000000000 */
[----:B------:R-:W-:Y:S06]  /*3cf70*/  BRA `(.L_x_50455) ;  /* 0x0000004000687947 */ /* 0x000fec0003800000 */
.L_x_50443:
        /* <DEDUP_REMOVED lines=135> */
.L_x_50477:
[----:B------:R-:W-:Y:S05]  /*3d7f0*/  BSYNC B0 ;  /* 0x0000000000007941 */ /* 0x000fea0003800000 */
.L_x_50476:
        /* <DEDUP_REMOVED lines=9> */
.L_x_50479:
[----:B------:R-:W-:Y:S05]  /*3d890*/  BSYNC B2 ;  /* 0x0000000000027941 */ /* 0x000fea0003800000 */
.L_x_50478:
        /* <DEDUP_REMOVED lines=82> */
.L_x_50481:
[----:B------:R-:W-:-:S04]  /*3ddc0*/  ISETP.GE.AND P0, PT, R45, RZ, PT ;  /* 0x000000ff2d00720c */ /* 0x000fc80003f06270 */
[----:B------:R-:W-:Y:S02]  /*3ddd0*/  FSEL R2, RZ, 3.37028055040000000000e+12, P0 ;  /* 0x54442d18ff027808 */ /* 0x000fe40000000000 */
[----:B------:R-:W-:-:S07]  /*3dde0*/  FSEL R3, RZ, 2.1426990032196044922, P0 ;  /* 0x400921fbff037808 */ /* 0x000fce0000000000 */
.L_x_50482:
[----:B------:R-:W-:Y:S05]  /*3ddf0*/  BSYNC B0 ;  /* 0x0000000000007941 */ /* 0x000fea0003800000 */
.L_x_50480:
[----:B------:R-:W-:Y:S01]  /*3de00*/  DADD R44, |R44|, |R46| ;  /* 0x000000002c2c7229 */ /* 0x000fe2000000062e */
[----:B------:R-:W-:-:S07]  /*3de10*/  LOP3.LUT R47, R3, 0x80000000, R47, 0xb8, !PT ;  /* 0x80000000032f7812 */ /* 0x000fce00078eb82f */
[----:B------:R-:W-:-:S06]  /*3de20*/  DSETP.GTU.AND P0, PT, |R44|, +INF , PT ;  /* 0x7ff000002c00742a */ /* 0x000fcc0003f0c200 */
[----:B------:R-:W-:Y:S02]  /*3de30*/  FSEL R2, R44, R2, P0 ;  /* 0x000000022c027208 */ /* 0x000fe40000000000 */
[----:B------:R-:W-:Y:S01]  /*3de40*/  FSEL R3, R45, R47, P0 ;  /* 0x0000002f2d037208 */ /* 0x000fe20000000000 */
[----:B------:R-:W-:Y:S06]  /*3de50*/  BRA `(.L_x_50455) ;  /* 0x0000003000b07947 */ /* 0x000fec0003800000 */
.L_x_50442:
        /* <DEDUP_REMOVED lines=90> */
.L_x_50485:
        /* <DEDUP_REMOVED lines=23> */
.L_x_50488:
[----:B------:R-:W-:Y:S05]  /*3e570*/  BSYNC B3 ;  /* 0x0000000000037941 */ /* 0x000fea0003800000 */
.L_x_50487:
        /* <DEDUP_REMOVED lines=29> */
.L_x_50486:
[----:B------:R-:W-:Y:S05]  /*3e750*/  BSYNC B2 ;  /* 0x0000000000027941 */ /* 0x000fea0003800000 */
.L_x_50484:
        /* <DEDUP_REMOVED lines=83> */
.L_x_50483:
        /* <DEDUP_REMOVED lines=85> */
.L_x_50441:
        /* <DEDUP_REMOVED lines=24> */
.L_x_50490:
[----:B------:R-:W-:Y:S05]  /*3f360*/  BSYNC B2 ;  /* 0x0000000000027941 */ /* 0x000fea0003800000 */
.L_x_50489:
        /* <DEDUP_REMOVED lines=25> */
.L_x_50492:
[----:B------:R-:W-:Y:S05]  /*3f500*/  BSYNC B2 ;  /* 0x0000000000027941 */ /* 0x000fea0003800000 */
.L_x_50491:
        /* <DEDUP_REMOVED lines=136> */
.L_x_50494:
[----:B------:R-:W-:Y:S05]  /*3fd90*/  BSYNC B0 ;  /* 0x0000000000007941 */ /* 0x000fea0003800000 */
.L_x_50493:
        /* <DEDUP_REMOVED lines=9> */
.L_x_50496:
[----:B------:R-:W-:Y:S05]  /*3fe30*/  BSYNC B2 ;  /* 0x0000000000027941 */ /* 0x000fea0003800000 */
.L_x_50495:
        /* <DEDUP_REMOVED lines=82> */
.L_x_50498:
[----:B------:R-:W-:-:S04]  /*40360*/  ISETP.GE.AND P0, PT, R45, RZ, PT ;  /* 0x000000ff2d00720c */ /* 0x000fc80003f06270 */
[----:B------:R-:W-:Y:S02]  /*40370*/  FSEL R2, RZ, 3.37028055040000000000e+12, P0 ;  /* 0x54442d18ff027808 */ /* 0x000fe40000000000 */
[----:B------:R-:W-:-:S07]  /*40380*/  FSEL R3, RZ, 2.1426990032196044922, P0 ;  /* 0x400921fbff037808 */ /* 0x000fce0000000000 */
.L_x_50499:
[----:B------:R-:W-:Y:S05]  /*40390*/  BSYNC B0 ;  /* 0x0000000000007941 */ /* 0x000fea0003800000 */
.L_x_50497:
[----:B------:R-:W-:Y:S01]  /*403a0*/  DADD R44, |R44|, |R46| ;  /* 0x000000002c2c7229 */ /* 0x000fe2000000062e */
[----:B------:R-:W-:Y:S01]  /*403b0*/  LOP3.LUT R47, R3, 0x80000000, R47, 0xb8, !PT ;  /* 0x80000000032f7812 */ /* 0x000fe200078eb82f */
[----:B------:R-:W-:-:S06]  /*403c0*/  DADD R10, R10, 1 ;  /* 0x3ff000000a0a7429 */ /* 0x000fcc0000000000 */
[----:B------:R-:W-:-:S06]  /*403d0*/  DSETP.GTU.AND P0, PT, |R44|, +INF , PT ;  /* 0x7ff000002c00742a */ /* 0x000fcc0003f0c200 */
[----:B------:R-:W-:Y:S02]  /*403e0*/  FSEL R2, R44, R2, P0 ;  /* 0x000000022c027208 */ /* 0x000fe40000000000 */
[----:B------:R-:W-:Y:S01]  /*403f0*/  FSEL R3, R45, R47, P0 ;  /* 0x0000002f2d037208 */ /* 0x000fe20000000000 */
[----:B------:R-:W-:Y:S06]  /*40400*/  BRA `(.L_x_50455) ;  /* 0x0000000c00447947 */ /* 0x000fec0003800000 */
.L_x_50440:
        /* <DEDUP_REMOVED lines=109> */
.L_x_50501:
[----:B------:R-:W-:Y:S05]  /*40ae0*/  BSYNC B0 ;  /* 0x0000000000007941 */ /* 0x000fea0003800000 */
.L_x_50500:
        /* <DEDUP_REMOVED lines=8> */
.L_x_50503:
[----:B------:R-:W-:Y:S05]  /*40b70*/  BSYNC B2 ;  /* 0x0000000000027941 */ /* 0x000fea0003800000 */
.L_x_50502:
        /* <DEDUP_REMOVED lines=82> */
.L_x_50505:
[----:B------:R-:W-:Y:S02]  /*410a0*/  FSEL R2, RZ, 3.37028055040000000000e+12, P2 ;  /* 0x54442d18ff027808 */ /* 0x000fe40001000000 */
[----:B------:R-:W-:-:S07]  /*410b0*/  FSEL R3, RZ, 2.1426990032196044922, P2 ;  /* 0x400921fbff037808 */ /* 0x000fce0001000000 */
.L_x_50506:
[----:B------:R-:W-:Y:S05]  /*410c0*/  BSYNC B0 ;  /* 0x0000000000007941 */ /* 0x000fea0003800000 */
.L_x_50504:
[----:B------:R-:W-:Y:S01]  /*410d0*/  DADD R44, |R44|, |R46| ;  /* 0x000000002c2c7229 */ /* 0x000fe2000000062e */
[----:B------:R-:W-:-:S07]  /*410e0*/  LOP3.LUT R47, R3, 0x80000000, R47, 0xb8, !PT ;  /* 0x80000000032f7812 */ /* 0x000fce00078eb82f */
[----:B------:R-:W-:-:S06]  /*410f0*/  DSETP.GTU.AND P0, PT, |R44|, +INF , PT ;  /* 0x7ff000002c00742a */ /* 0x000fcc0003f0c200 */
[----:B------:R-:W-:Y:S02]  /*41100*/  FSEL R2, R44, R2, P0 ;  /* 0x000000022c027208 */ /* 0x000fe40000000000 */
[----:B------:R-:W-:-:S07]  /*41110*/  FSEL R3, R45, R47, P0 ;  /* 0x0000002f2d037208 */ /* 0x000fce0000000000 */
.L_x_50455:
[----:B------:R-:W-:Y:S05]  /*41120*/  BSYNC B1 ;  /* 0x0000000000017941 */ /* 0x000fea0003800000 */
.L_x_50439:
        /* <DEDUP_REMOVED lines=75> */
.L_x_50513:
[----:B------:R-:W-:Y:S05]  /*415e0*/  BSYNC B0 ;  /* 0x0000000000007941 */ /* 0x000fea0003800000 */
.L_x_50512:
        /* <DEDUP_REMOVED lines=24> */
.L_x_50515:
[----:B------:R-:W-:Y:S01]  /*41770*/  DMUL R2, RZ, R8 ;  /* 0x00000008ff027228 */ /* 0x000fe20000000000 */
[----:B------:R-:W-:-:S10]  /*41780*/  IMAD.MOV.U32 R10, RZ, RZ, RZ ;  /* 0x000000ffff0a7224 */ /* 0x000fd400078e00ff */
.L_x_50516:
[----:B------:R-:W-:Y:S05]  /*41790*/  BSYNC B2 ;  /* 0x0000000000027941 */ /* 0x000fea0003800000 */
.L_x_50514:
        /* <DEDUP_REMOVED lines=47> */
.L_x_50518:
[----:B------:R-:W-:Y:S01]  /*41a90*/  DMUL R2, RZ, R8 ;  /* 0x00000008ff027228 */ /* 0x000fe20000000000 */
[----:B------:R-:W-:-:S10]  /*41aa0*/  IMAD.MOV.U32 R52, RZ, RZ, RZ ;  /* 0x000000ffff347224 */ /* 0x000fd400078e00ff */
.L_x_50519:
[----:B------:R-:W-:Y:S05]  /*41ab0*/  BSYNC B2 ;  /* 0x0000000000027941 */ /* 0x000fea0003800000 */
.L_x_50517:
        /* <DEDUP_REMOVED lines=25> */
.L_x_50511:
        /* <DEDUP_REMOVED lines=62> */
.L_x_50522:
[----:B------:R-:W-:Y:S05]  /*42030*/  BSYNC B0 ;  /* 0x0000000000007941 */ /* 0x000fea0003800000 */
.L_x_50521:
        /* <DEDUP_REMOVED lines=24> */
.L_x_50524:
[----:B------:R-:W-:Y:S01]  /*421c0*/  DMUL R2, RZ, R8 ;  /* 0x00000008ff027228 */ /* 0x000fe20000000000 */
[----:B------:R-:W-:-:S10]  /*421d0*/  IMAD.MOV.U32 R10, RZ, RZ, RZ ;  /* 0x000000ffff0a7224 */ /* 0x000fd400078e00ff */
.L_x_50525:
[----:B------:R-:W-:Y:S05]  /*421e0*/  BSYNC B2 ;  /* 0x0000000000027941 */ /* 0x000fea0003800000 */
.L_x_50523:
        /* <DEDUP_REMOVED lines=47> */
.L_x_50527:
[----:B------:R-:W-:Y:S01]  /*424e0*/  DMUL R2, RZ, R8 ;  /* 0x00000008ff027228 */ /* 0x000fe20000000000 */
[----:B------:R-:W-:-:S10]  /*424f0*/  IMAD.MOV.U32 R18, RZ, RZ, RZ ;  /* 0x000000ffff127224 */ /* 0x000fd400078e00ff */
.L_x_50528:
[----:B------:R-:W-:Y:S05]  /*42500*/  BSYNC B2 ;  /* 0x0000000000027941 */ /* 0x000fea0003800000 */
.L_x_50526:
        /* <DEDUP_REMOVED lines=39> */
.L_x_50510:
        /* <DEDUP_REMOVED lines=11> */
.L_x_50529:
[----:B------:R-:W-:-:S10]  /*42830*/  DADD R16, R8, -R8 ;  /* 0x0000000008107229 */ /* 0x000fd40000000808 */
[----:B------:R-:W-:Y:S02]  /*42840*/  IMAD.MOV.U32 R18, RZ, RZ, R16 ;  /* 0x000000ffff127224 */ /* 0x000fe400078e0010 */
[----:B------:R-:W-:Y:S01]  /*42850*/  IMAD.MOV.U32 R19, RZ, RZ, R17 ;  /* 0x000000ffff137224 */ /* 0x000fe200078e0011 */
[----:B------:R-:W-:Y:S06]  /*42860*/  BRA `(.L_x_50520) ;  /* 0x00000008008c7947 */ /* 0x000fec0003800000 */
.L_x_50509:
        /* <DEDUP_REMOVED lines=25> */
.L_x_50531:
[----:B------:R-:W-:Y:S01]  /*42a00*/  DMUL R2, RZ, R8 ;  /* 0x00000008ff027228 */ /* 0x000fe20000000000 */
[----:B------:R-:W-:-:S10]  /*42a10*/  IMAD.MOV.U32 R10, RZ, RZ, RZ ;  /* 0x000000ffff0a7224 */ /* 0x000fd400078e00ff */
.L_x_50532:
[----:B------:R-:W-:Y:S05]  /*42a20*/  BSYNC B2 ;  /* 0x0000000000027941 */ /* 0x000fea0003800000 */
.L_x_50530:
        /* <DEDUP_REMOVED lines=47> */
.L_x_50534:
[----:B------:R-:W-:Y:S01]  /*42d20*/  DMUL R2, RZ, R8 ;  /* 0x00000008ff027228 */ /* 0x000fe20000000000 */
[----:B------:R-:W-:-:S10]  /*42d30*/  IMAD.MOV.U32 R18, RZ, RZ, RZ ;  /* 0x000000ffff127224 */ /* 0x000fd400078e00ff */
.L_x_50535:
[----:B------:R-:W-:Y:S05]  /*42d40*/  BSYNC B2 ;  /* 0x0000000000027941 */ /* 0x000fea0003800000 */
.L_x_50533:
        /* <DEDUP_REMOVED lines=24> */
.L_x_50508:
        /* <DEDUP_REMOVED lines=58> */
.L_x_50537:
[----:B------:R-:W-:Y:S05]  /*43270*/  BSYNC B0 ;  /* 0x0000000000007941 */ /* 0x000fea0003800000 */
.L_x_50536:
[----:B------:R-:W-:Y:S02]  /*43280*/  IMAD.MOV.U32 R18, RZ, RZ, R8 ;  /* 0x000000ffff127224 */ /* 0x000fe400078e0008 */
[----:B------:R-:W-:-:S07]  /*43290*/  IMAD.MOV.U32 R19, RZ, RZ, R9 ;  /* 0x000000ffff137224 */ /* 0x000fce00078e0009 */
.L_x_50520:
[----:B------:R-:W-:Y:S05]  /*432a0*/  BSYNC B1 ;  /* 0x0000000000017941 */ /* 0x000fea0003800000 */
.L_x_50507:
        /* <DEDUP_REMOVED lines=118> */
.L_x_50545:
        /* <DEDUP_REMOVED lines=23> */
.L_x_50548:
[----:B------:R-:W-:Y:S05]  /*43b80*/  BSYNC B3 ;  /* 0x0000000000037941 */ /* 0x000fea0003800000 */
.L_x_50547:
        /* <DEDUP_REMOVED lines=29> */
.L_x_50546:
[----:B------:R-:W-:Y:S05]  /*43d60*/  BSYNC B2 ;  /* 0x0000000000027941 */ /* 0x000fea0003800000 */
.L_x_50544:
        /* <DEDUP_REMOVED lines=22> */
.L_x_50550:
[----:B------:R-:W-:Y:S05]  /*43ed0*/  BSYNC B2 ;  /* 0x0000000000027941 */ /* 0x000fea0003800000 */
.L_x_50549:
        /* <DEDUP_REMOVED lines=82> */
.L_x_50552:
[----:B------:R-:W-:-:S04]  /*44400*/  ISETP.GE.AND P0, PT, R41, RZ, PT ;  /* 0x000000ff2900720c */ /* 0x000fc80003f06270 */
[----:B------:R-:W-:Y:S02]  /*44410*/  FSEL R2, RZ, 3.37028055040000000000e+12, P0 ;  /* 0x54442d18ff027808 */ /* 0x000fe40000000000 */
[----:B------:R-:W-:-:S07]  /*44420*/  FSEL R3, RZ, 2.1426990032196044922, P0 ;  /* 0x400921fbff037808 */ /* 0x000fce0000000000 */
.L_x_50553:
[----:B------:R-:W-:Y:S05]  /*44430*/  BSYNC B0 ;  /* 0x0000000000007941 */ /* 0x000fea0003800000 */
.L_x_50551:
[----:B------:R-:W-:Y:S01]  /*44440*/  DADD R40, |R40|, |R42| ;  /* 0x0000000028287229 */ /* 0x000fe2000000062a */
[----:B------:R-:W-:Y:S01]  /*44450*/  LOP3.LUT R43, R3, 0x80000000, R43, 0xb8, !PT ;  /* 0x80000000032b7812 */ /* 0x000fe200078eb82b */
[----:B------:R-:W-:-:S06]  /*44460*/  DMUL R10, R10, 0.5 ;  /* 0x3fe000000a0a7828 */ /* 0x000fcc0000000000 */
[----:B------:R-:W-:-:S06]  /*44470*/  DSETP.GTU.AND P0, PT, |R40|, +INF , PT ;  /* 0x7ff000002800742a */ /* 0x000fcc0003f0c200 */
[----:B------:R-:W-:Y:S02]  /*44480*/  FSEL R2, R40, R2, P0 ;  /* 0x0000000228027208 */ /* 0x000fe40000000000 */
[----:B------:R-:W-:Y:S01]  /*44490*/  FSEL R3, R41, R43, P0 ;  /* 0x0000002b29037208 */ /* 0x000fe20000000000 */
[----:B------:R-:W-:Y:S06]  /*444a0*/  BRA `(.L_x_50554) ;  /* 0x0000006400647947 */ /* 0x000fec0003800000 */
.L_x_50543:
        /* <DEDUP_REMOVED lines=99> */
.L_x_50557:
[----:B------:R-:W-:Y:S05]  /*44ae0*/  BSYNC B0 ;  /* 0x0000000000007941 */ /* 0x000fea0003800000 */
.L_x_50556:
        /* <DEDUP_REMOVED lines=9> */
.L_x_50559:
[----:B------:R-:W-:Y:S05]  /*44b80*/  BSYNC B2 ;  /* 0x0000000000027941 */ /* 0x000fea0003800000 */
.L_x_50558:
        /* <DEDUP_REMOVED lines=82> */
.L_x_50561:
[----:B------:R-:W-:-:S04]  /*450b0*/  ISETP.GE.AND P0, PT, R41, RZ, PT ;  /* 0x000000ff2900720c */ /* 0x000fc80003f06270 */
[----:B------:R-:W-:Y:S02]  /*450c0*/  FSEL R2, RZ, 3.37028055040000000000e+12, P0 ;  /* 0x54442d18ff027808 */ /* 0x000fe40000000000 */
[----:B------:R-:W-:-:S07]  /*450d0*/  FSEL R3, RZ, 2.1426990032196044922, P0 ;  /* 0x400921fbff037808 */ /* 0x000fce0000000000 */
.L_x_50562:
[----:B------:R-:W-:Y:S05]  /*450e0*/  BSYNC B0 ;  /* 0x0000000000007941 */ /* 0x000fea0003800000 */
.L_x_50560:
[----:B------:R-:W-:Y:S01]  /*450f0*/  DADD R40, |R40|, |R42| ;  /* 0x0000000028287229 */ /* 0x000fe2000000062a */
[----:B------:R-:W-:Y:S01]  /*45100*/  LOP3.LUT R43, R3, 0x80000000, R43, 0xb8, !PT ;  /* 0x80000000032b7812 */ /* 0x000fe200078eb82b */
[----:B------:R-:W-:-:S06]  /*45110*/  DMUL R10, R10, 0.5 ;  /* 0x3fe000000a0a7828 */ /* 0x000fcc0000000000 */
[----:B------:R-:W-:-:S06]  /*45120*/  DSETP.GTU.AND P0, PT, |R40|, +INF , PT ;  /* 0x7ff000002800742a */ /* 0x000fcc0003f0c200 */
[----:B------:R-:W-:Y:S02]  /*45130*/  FSEL R2, R40, R2, P0 ;  /* 0x0000000228027208 */ /* 0x000fe40000000000 */
[----:B------:R-:W-:Y:S01]  /*45140*/  FSEL R3, R41, R43, P0 ;  /* 0x0000002b29037208 */ /* 0x000fe20000000000 */
[----:B------:R-:W-:Y:S06]  /*45150*/  BRA `(.L_x_50554) ;  /* 0x0000005800387947 */ /* 0x000fec0003800000 */
.L_x_50555:
        /* <DEDUP_REMOVED lines=28> */
.L_x_50564:
        /* <DEDUP_REMOVED lines=75> */
.L_x_50563:
        /* <DEDUP_REMOVED lines=99> */
.L_x_50566:
        /* <DEDUP_REMOVED lines=23> */
.L_x_50569:
[----:B------:R-:W-:Y:S05]  /*45f70*/  BSYNC B3 ;  /* 0x0000000000037941 */ /* 0x000fea0003800000 */
.L_x_50568:
        /* <DEDUP_REMOVED lines=29> */
.L_x_50567:
[----:B------:R-:W-:Y:S05]  /*46150*/  BSYNC B2 ;  /* 0x0000000000027941 */ /* 0x000fea0003800000 */
.L_x_50565:
        /* <DEDUP_REMOVED lines=22> */
.L_x_50571:
[----:B------:R-:W-:Y:S05]  /*462c0*/  BSYNC B2 ;  /* 0x0000000000027941 */ /* 0x000fea0003800000 */
.L_x_50570:
        /* <DEDUP_REMOVED lines=82> */
.L_x_50573:
[----:B------:R-:W-:-:S04]  /*467f0*/  ISETP.GE.AND P0, PT, R41, RZ, PT ;  /* 0x000000ff2900720c */ /* 0x000fc80003f06270 */
[----:B------:R-:W-:Y:S02]  /*46800*/  FSEL R2, RZ, 3.37028055040000000000e+12, P0 ;  /* 0x54442d18ff027808 */ /* 0x000fe40000000000 */
[----:B------:R-:W-:-:S07]  /*46810*/  FSEL R3, RZ, 2.1426990032196044922, P0 ;  /* 0x400921fbff037808 */ /* 0x000fce0000000000 */
.L_x_50574:
[----:B------:R-:W-:Y:S05]  /*46820*/  BSYNC B0 ;  /* 0x0000000000007941 */ /* 0x000fea0003800000 */
.L_x_50572:
[----:B------:R-:W-:Y:S01]  /*46830*/  DADD R40, |R40|, |R42| ;  /* 0x0000000028287229 */ /* 0x000fe2000000062a */
[----:B------:R-:W-:Y:S01]  /*46840*/  LOP3.LUT R43, R3, 0x80000000, R43, 0xb8, !PT ;  /* 0x80000000032b7812 */ /* 0x000fe200078eb82b */
[----:B------:R-:W-:-:S06]  /*46850*/  DMUL R10, R10, 0.5 ;  /* 0x3fe000000a0a7828 */ /* 0x000fcc0000000000 */
[----:B------:R-:W-:-:S06]  /*46860*/  DSETP.GTU.AND P0, PT, |R40|, +INF , PT ;  /* 0x7ff000002800742a */ /* 0x000fcc0003f0c200 */
[----:B------:R-:W-:Y:S02]  /*46870*/  FSEL R2, R40, R2, P0 ;  /* 0x0000000228027208 */ /* 0x000fe40000000000 */
[----:B------:R-:W-:Y:S01]  /*46880*/  FSEL R3, R41, R43, P0 ;  /* 0x0000002b29037208 */ /* 0x000fe20000000000 */
[----:B------:R-:W-:Y:S06]  /*46890*/  BRA `(.L_x_50554) ;  /* 0x0000004000687947 */ /* 0x000fec0003800000 */
.L_x_50542:
        /* <DEDUP_REMOVED lines=135> */
.L_x_50576:
[----:B------:R-:W-:Y:S05]  /*47110*/  BSYNC B0 ;  /* 0x0000000000007941 */ /* 0x000fea0003800000 */
.L_x_50575:
        /* <DEDUP_REMOVED lines=9> */
.L_x_50578:
[----:B------:R-:W-:Y:S05]  /*471b0*/  BSYNC B2 ;  /* 0x0000000000027941 */ /* 0x000fea0003800000 */
.L_x_50577:
        /* <DEDUP_REMOVED lines=82> */
.L_x_50580:
[----:B------:R-:W-:-:S04]  /*476e0*/  ISETP.GE.AND P0, PT, R41, RZ, PT ;  /* 0x000000ff2900720c */ /* 0x000fc80003f06270 */
[----:B------:R-:W-:Y:S02]  /*476f0*/  FSEL R2, RZ, 3.37028055040000000000e+12, P0 ;  /* 0x54442d18ff027808 */ /* 0x000fe40000000000 */
[----:B------:R-:W-:-:S07]  /*47700*/  FSEL R3, RZ, 2.1426990032196044922, P0 ;  /* 0x400921fbff037808 */ /* 0x000fce0000000000 */
.L_x_50581:
[----:B------:R-:W-:Y:S05]  /*47710*/  BSYNC B0 ;  /* 0x0000000000007941 */ /* 0x000fea0003800000 */
.L_x_50579:
[----:B------:R-:W-:Y:S01]  /*47720*/  DADD R40, |R40|, |R42| ;  /* 0x0000000028287229 */ /* 0x000fe2000000062a */
[----:B------:R-:W-:-:S07]  /*47730*/  LOP3.LUT R43, R3, 0x80000000, R43, 0xb8, !PT ;  /* 0x80000000032b7812 */ /* 0x000fce00078eb82b */
[----:B------:R-:W-:-:S06]  /*47740*/  DSETP.GTU.AND P0, PT, |R40|, +INF , PT ;  /* 0x7ff000002800742a */ /* 0x000fcc0003f0c200 */
[----:B------:R-:W-:Y:S02]  /*47750*/  FSEL R2, R40, R2, P0 ;  /* 0x0000000228027208 */ /* 0x000fe40000000000 */
[----:B------:R-:W-:Y:S01]  /*47760*/  FSEL R3, R41, R43, P0 ;  /* 0x0000002b29037208 */ /* 0x000fe20000000000 */
[----:B------:R-:W-:Y:S06]  /*47770*/  BRA `(.L_x_50554) ;  /* 0x0000003000b07947 */ /* 0x000fec0003800000 */
.L_x_50541:
        /* <DEDUP_REMOVED lines=90> */
.L_x_50584:
        /* <DEDUP_REMOVED lines=23> */
.L_x_50587:
[----:B------:R-:W-:Y:S05]  /*47e90*/  BSYNC B3 ;  /* 0x0000000000037941 */ /* 0x000fea0003800000 */
.L_x_50586:
        /* <DEDUP_REMOVED lines=29> */
.L_x_50585:
[----:B------:R-:W-:Y:S05]  /*48070*/  BSYNC B2 ;  /* 0x0000000000027941 */ /* 0x000fea0003800000 */
.L_x_50583:
        /* <DEDUP_REMOVED lines=83> */
.L_x_50582:
        /* <DEDUP_REMOVED lines=85> */
.L_x_50540:
        /* <DEDUP_REMOVED lines=24> */
.L_x_50589:
[----:B------:R-:W-:Y:S05]  /*48c80*/  BSYNC B2 ;  /* 0x0000000000027941 */ /* 0x000fea0003800000 */
.L_x_50588:
        /* <DEDUP_REMOVED lines=25> */
.L_x_50591:
[----:B------:R-:W-:Y:S05]  /*48e20*/  BSYNC B2 ;  /* 0x0000000000027941 */ /* 0x000fea0003800000 */
.L_x_50590:
        /* <DEDUP_REMOVED lines=136> */
.L_x_50593:
[----:B------:R-:W-:Y:S05]  /*496b0*/  BSYNC B0 ;  /* 0x0000000000007941 */ /* 0x000fea0003800000 */
.L_x_50592:
        /* <DEDUP_REMOVED lines=9> */
.L_x_50595:
[----:B------:R-:W-:Y:S05]  /*49750*/  BSYNC B2 ;  /* 0x0000000000027941 */ /* 0x000fea0003800000 */
.L_x_50594:
        /* <DEDUP_REMOVED lines=82> */
.L_x_50597:
[----:B------:R-:W-:-:S04]  /*49c80*/  ISETP.GE.AND P0, PT, R41, RZ, PT ;  /* 0x000000ff2900720c */ /* 0x000fc80003f06270 */
[----:B------:R-:W-:Y:S02]  /*49c90*/  FSEL R2, RZ, 3.37028055040000000000e+12, P0 ;  /* 0x54442d18ff027808 */ /* 0x000fe40000000000 */
[----:B------:R-:W-:-:S07]  /*49ca0*/  FSEL R3, RZ, 2.1426990032196044922, P0 ;  /* 0x400921fbff037808 */ /* 0x000fce0000000000 */
.L_x_50598:
[----:B------:R-:W-:Y:S05]  /*49cb0*/  BSYNC B0 ;  /* 0x0000000000007941 */ /* 0x000fea0003800000 */
.L_x_50596:
[----:B------:R-:W-:Y:S01]  /*49cc0*/  DADD R40, |R40|, |R42| ;  /* 0x0000000028287229 */ /* 0x000fe2000000062a */
[----:B------:R-:W-:Y:S01]  /*49cd0*/  LOP3.LUT R43, R3, 0x80000000, R43, 0xb8, !PT ;  /* 0x80000000032b7812 */ /* 0x000fe200078eb82b */
[----:B------:R-:W-:-:S06]  /*49ce0*/  DADD R10, R10, 1 ;  /* 0x3ff000000a0a7429 */ /* 0x000fcc0000000000 */
[----:B------:R-:W-:-:S06]  /*49cf0*/  DSETP.GTU.AND P0, PT, |R40|, +INF , PT ;  /* 0x7ff000002800742a */ /* 0x000fcc0003f0c200 */
[----:B------:R-:W-:Y:S02]  /*49d00*/  FSEL R2, R40, R2, P0 ;  /* 0x0000000228027208 */ /* 0x000fe40000000000 */
[----:B------:R-:W-:Y:S01]  /*49d10*/  FSEL R3, R41, R43, P0 ;  /* 0x0000002b29037208 */ /* 0x000fe20000000000 */
[----:B------:R-:W-:Y:S06]  /*49d20*/  BRA `(.L_x_50554) ;  /* 0x0000000c00447947 */ /* 0x000fec0003800000 */
.L_x_50539:
        /* <DEDUP_REMOVED lines=109> */
.L_x_50600:
[----:B------:R-:W-:Y:S05]  /*4a400*/  BSYNC B0 ;  /* 0x0000000000007941 */ /* 0x000fea0003800000 */
.L_x_50599:
        /* <DEDUP_REMOVED lines=8> */
.L_x_50602:
[----:B------:R-:W-:Y:S05]  /*4a490*/  BSYNC B2 ;  /* 0x0000000000027941 */ /* 0x000fea0003800000 */
.L_x_50601:
        /* <DEDUP_REMOVED lines=82> */
.L_x_50604:
[----:B------:R-:W-:Y:S02]  /*4a9c0*/  FSEL R2, RZ, 3.37028055040000000000e+12, P2 ;  /* 0x54442d18ff027808 */ /* 0x000fe40001000000 */
[----:B------:R-:W-:-:S07]  /*4a9d0*/  FSEL R3, RZ, 2.1426990032196044922, P2 ;  /* 0x400921fbff037808 */ /* 0x000fce0001000000 */
.L_x_50605:
[----:B------:R-:W-:Y:S05]  /*4a9e0*/  BSYNC B0 ;  /* 0x0000000000007941 */ /* 0x000fea0003800000 */
.L_x_50603:
[----:B------:R-:W-:Y:S01]  /*4a9f0*/  DADD R40, |R40|, |R42| ;  /* 0x0000000028287229 */ /* 0x000fe2000000062a */
[----:B------:R-:W-:-:S07]  /*4aa00*/  LOP3.LUT R43, R3, 0x80000000, R43, 0xb8, !PT ;  /* 0x80000000032b7812 */ /* 0x000fce00078eb82b */
[----:B------:R-:W-:-:S06]  /*4aa10*/  DSETP.GTU.AND P0, PT, |R40|, +INF , PT ;  /* 0x7ff000002800742a */ /* 0x000fcc0003f0c200 */
[----:B------:R-:W-:Y:S02]  /*4aa20*/  FSEL R2, R40, R2, P0 ;  /* 0x0000000228027208 */ /* 0x000fe40000000000 */
[----:B------:R-:W-:-:S07]  /*4aa30*/  FSEL R3, R41, R43, P0 ;  /* 0x0000002b29037208 */ /* 0x000fce0000000000 */
.L_x_50554:
[----:B------:R-:W-:Y:S05]  /*4aa40*/  BSYNC B1 ;  /* 0x0000000000017941 */ /* 0x000fea0003800000 */
.L_x_50538:
        /* <DEDUP_REMOVED lines=75> */
.L_x_50612:
[----:B------:R-:W-:Y:S05]  /*4af00*/  BSYNC B0 ;  /* 0x0000000000007941 */ /* 0x000fea0003800000 */
.L_x_50611:
        /* <DEDUP_REMOVED lines=24> */
.L_x_50614:
[----:B------:R-:W-:Y:S01]  /*4b090*/  DMUL R2, RZ, R40 ;  /* 0x00000028ff027228 */ /* 0x000fe20000000000 */
[----:B------:R-:W-:-:S10]  /*4b0a0*/  IMAD.MOV.U32 R8, RZ, RZ, RZ ;  /* 0x000000ffff087224 */ /* 0x000fd400078e00ff */
.L_x_50615:
[----:B------:R-:W-:Y:S05]  /*4b0b0*/  BSYNC B2 ;  /* 0x0000000000027941 */ /* 0x000fea0003800000 */
.L_x_50613:
        /* <DEDUP_REMOVED lines=47> */
.L_x_50617:
[----:B------:R-:W-:Y:S01]  /*4b3b0*/  DMUL R2, RZ, R40 ;  /* 0x00000028ff027228 */ /* 0x000fe20000000000 */
[----:B------:R-:W-:-:S10]  /*4b3c0*/  IMAD.MOV.U32 R48, RZ, RZ, RZ ;  /* 0x000000ffff307224 */ /* 0x000fd400078e00ff */
.L_x_50618:
[----:B------:R-:W-:Y:S05]  /*4b3d0*/  BSYNC B2 ;  /* 0x0000000000027941 */ /* 0x000fea0003800000 */
.L_x_50616:
        /* <DEDUP_REMOVED lines=25> */
.L_x_50610:
        /* <DEDUP_REMOVED lines=62> */
.L_x_50621:
[----:B------:R-:W-:Y:S05]  /*4b950*/  BSYNC B0 ;  /* 0x0000000000007941 */ /* 0x000fea0003800000 */
.L_x_50620:
        /* <DEDUP_REMOVED lines=24> */
.L_x_50623:
[----:B------:R-:W-:Y:S01]  /*4bae0*/  DMUL R2, RZ, R40 ;  /* 0x00000028ff027228 */ /* 0x000fe20000000000 */
[----:B------:R-:W-:-:S10]  /*4baf0*/  IMAD.MOV.U32 R8, RZ, RZ, RZ ;  /* 0x000000ffff087224 */ /* 0x000fd400078e00ff */
.L_x_50624:
[----:B------:R-:W-:Y:S05]  /*4bb00*/  BSYNC B2 ;  /* 0x0000000000027941 */ /* 0x000fea0003800000 */
.L_x_50622:
        /* <DEDUP_REMOVED lines=47> */
.L_x_50626:
[----:B------:R-:W-:Y:S01]  /*4be00*/  DMUL R2, RZ, R40 ;  /* 0x00000028ff027228 */ /* 0x000fe20000000000 */
[----:B------:R-:W-:-:S10]  /*4be10*/  IMAD.MOV.U32 R48, RZ, RZ, RZ ;  /* 0x000000ffff307224 */ /* 0x000fd400078e00ff */
.L_x_50627:
[----:B------:R-:W-:Y:S05]  /*4be20*/  BSYNC B2 ;  /* 0x0000000000027941 */ /* 0x000fea0003800000 */
.L_x_50625:
        /* <DEDUP_REMOVED lines=39> */
.L_x_50609:
        /* <DEDUP_REMOVED lines=11> */
.L_x_50628:
[----:B------:R-:W-:-:S10]  /*4c150*/  DADD R8, R40, -R40 ;  /* 0x0000000028087229 */ /* 0x000fd40000000828 */
[----:B------:R-:W-:Y:S02]  /*4c160*/  IMAD.MOV.U32 R10, RZ, RZ, R8 ;  /* 0x000000ffff0a7224 */ /* 0x000fe400078e0008 */
[----:B------:R-:W-:Y:S01]  /*4c170*/  IMAD.MOV.U32 R11, RZ, RZ, R9 ;  /* 0x000000ffff0b7224 */ /* 0x000fe200078e0009 */
[----:B------:R-:W-:Y:S06]  /*4c180*/  BRA `(.L_x_50619) ;  /* 0x00000008008c7947 */ /* 0x000fec0003800000 */
.L_x_50608:
        /* <DEDUP_REMOVED lines=25> */
.L_x_50630:
[----:B------:R-:W-:Y:S01]  /*4c320*/  DMUL R2, RZ, R40 ;  /* 0x00000028ff027228 */ /* 0x000fe20000000000 */
[----:B------:R-:W-:-:S10]  /*4c330*/  IMAD.MOV.U32 R8, RZ, RZ, RZ ;  /* 0x000000ffff087224 */ /* 0x000fd400078e00ff */
.L_x_50631:
[----:B------:R-:W-:Y:S05]  /*4c340*/  BSYNC B2 ;  /* 0x0000000000027941 */ /* 0x000fea0003800000 */
.L_x_50629:
        /* <DEDUP_REMOVED lines=47> */
.L_x_50633:
[----:B------:R-:W-:Y:S01]  /*4c640*/  DMUL R2, RZ, R40 ;  /* 0x00000028ff027228 */ /* 0x000fe20000000000 */
[----:B------:R-:W-:-:S10]  /*4c650*/  IMAD.MOV.U32 R10, RZ, RZ, RZ ;  /* 0x000000ffff0a7224 */ /* 0x000fd400078e00ff */
.L_x_50634:
[----:B------:R-:W-:Y:S05]  /*4c660*/  BSYNC B2 ;  /* 0x0000000000027941 */ /* 0x000fea0003800000 */
.L_x_50632:
        /* <DEDUP_REMOVED lines=24> */
.L_x_50607:
        /* <DEDUP_REMOVED lines=58> */
.L_x_50636:
[----:B------:R-:W-:Y:S05]  /*4cb90*/  BSYNC B0 ;  /* 0x0000000000007941 */ /* 0x000fea0003800000 */
.L_x_50635:
[----:B------:R-:W-:Y:S02]  /*4cba0*/  IMAD.MOV.U32 R10, RZ, RZ, R40 ;  /* 0x000000ffff0a7224 */ /* 0x000fe400078e0028 */
[----:B------:R-:W-:-:S07]  /*4cbb0*/  IMAD.MOV.U32 R11, RZ, RZ, R41 ;  /* 0x000000ffff0b7224 */ /* 0x000fce00078e0029 */
.L_x_50619:
[----:B------:R-:W-:Y:S05]  /*4cbc0*/  BSYNC B1 ;  /* 0x0000000000017941 */ /* 0x000fea0003800000 */
.L_x_50606:
        /* <DEDUP_REMOVED lines=12> */
.L_x_49844:
        /* <DEDUP_REMOVED lines=226> */
.L_x_50646:
        /* <DEDUP_REMOVED lines=23> */
.L_x_50649:
[----:B------:R-:W-:Y:S05]  /*4dc20*/  BSYNC B4 ;  /* 0x0000000000047941 */ /* 0x000fea0003800000 */
.L_x_50648:
        /* <DEDUP_REMOVED lines=29> */
.L_x_50647:
[----:B------:R-:W-:Y:S05]  /*4de00*/  BSYNC B3 ;  /* 0x0000000000037941 */ /* 0x000fea0003800000 */
.L_x_50645:
        /* <DEDUP_REMOVED lines=22> */
.L_x_50651:
[----:B------:R-:W-:Y:S05]  /*4df70*/  BSYNC B3 ;  /* 0x0000000000037941 */ /* 0x000fea0003800000 */
.L_x_50650:
        /* <DEDUP_REMOVED lines=82> */
.L_x_50653:
[----:B------:R-:W-:-:S04]  /*4e4a0*/  ISETP.GE.AND P0, PT, R13, RZ, PT ;  /* 0x000000ff0d00720c */ /* 0x000fc80003f06270 */
[----:B------:R-:W-:Y:S02]  /*4e4b0*/  FSEL R2, RZ, 3.37028055040000000000e+12, P0 ;  /* 0x54442d18ff027808 */ /* 0x000fe40000000000 */
[----:B------:R-:W-:-:S07]  /*4e4c0*/  FSEL R3, RZ, 2.1426990032196044922, P0 ;  /* 0x400921fbff037808 */ /* 0x000fce0000000000 */
.L_x_50654:
[----:B------:R-:W-:Y:S05]  /*4e4d0*/  BSYNC B0 ;  /* 0x0000000000007941 */ /* 0x000fea0003800000 */
.L_x_50652:
[----:B------:R-:W-:Y:S01]  /*4e4e0*/  DADD R12, |R12|, |R14| ;  /* 0x000000000c0c7229 */ /* 0x000fe2000000060e */
[----:B------:R-:W-:Y:S01]  /*4e4f0*/  LOP3.LUT R15, R3, 0x80000000, R15, 0xb8, !PT ;  /* 0x80000000030f7812 */ /* 0x000fe200078eb80f */
[----:B------:R-:W-:-:S06]  /*4e500*/  DMUL R10, R10, 0.5 ;  /* 0x3fe000000a0a7828 */ /* 0x000fcc0000000000 */
[----:B------:R-:W-:-:S06]  /*4e510*/  DSETP.GTU.AND P0, PT, |R12|, +INF , PT ;  /* 0x7ff000000c00742a */ /* 0x000fcc0003f0c200 */
[----:B------:R-:W-:Y:S02]  /*4e520*/  FSEL R2, R12, R2, P0 ;  /* 0x000000020c027208 */ /* 0x000fe40000000000 */
[----:B------:R-:W-:Y:S01]  /*4e530*/  FSEL R3, R13, R15, P0 ;  /* 0x0000000f0d037208 */ /* 0x000fe20000000000 */
[----:B------:R-:W-:Y:S06]  /*4e540*/  BRA `(.L_x_50655) ;  /* 0x0000006400907947 */ /* 0x000fec0003800000 */
.L_x_50644:
        /* <DEDUP_REMOVED lines=101> */
.L_x_50658:
[----:B------:R-:W-:Y:S05]  /*4eba0*/  BSYNC B0 ;  /* 0x0000000000007941 */ /* 0x000fea0003800000 */
.L_x_50657:
        /* <DEDUP_REMOVED lines=9> */
.L_x_50660:
[----:B------:R-:W-:Y:S05]  /*4ec40*/  BSYNC B3 ;  /* 0x0000000000037941 */ /* 0x000fea0003800000 */
.L_x_50659:
        /* <DEDUP_REMOVED lines=82> */
.L_x_50662:
[----:B------:R-:W-:-:S04]  /*4f170*/  ISETP.GE.AND P0, PT, R13, RZ, PT ;  /* 0x000000ff0d00720c */ /* 0x000fc80003f06270 */
[----:B------:R-:W-:Y:S02]  /*4f180*/  FSEL R2, RZ, 3.37028055040000000000e+12, P0 ;  /* 0x54442d18ff027808 */ /* 0x000fe40000000000 */
[----:B------:R-:W-:-:S07]  /*4f190*/  FSEL R3, RZ, 2.1426990032196044922, P0 ;  /* 0x400921fbff037808 */ /* 0x000fce0000000000 */
.L_x_50663:
[----:B------:R-:W-:Y:S05]  /*4f1a0*/  BSYNC B0 ;  /* 0x0000000000007941 */ /* 0x000fea0003800000 */
.L_x_50661:
[----:B------:R-:W-:Y:S01]  /*4f1b0*/  DADD R12, |R12|, |R14| ;  /* 0x000000000c0c7229 */ /* 0x000fe2000000060e */
[----:B------:R-:W-:Y:S01]  /*4f1c0*/  LOP3.LUT R15, R3, 0x80000000, R15, 0xb8, !PT ;  /* 0x80000000030f7812 */ /* 0x000fe200078eb80f */
[----:B------:R-:W-:-:S06]  /*4f1d0*/  DMUL R10, R10, 0.5 ;  /* 0x3fe000000a0a7828 */ /* 0x000fcc0000000000 */
[----:B------:R-:W-:-:S06]  /*4f1e0*/  DSETP.GTU.AND P0, PT, |R12|, +INF , PT ;  /* 0x7ff000000c00742a */ /* 0x000fcc0003f0c200 */
[----:B------:R-:W-:Y:S02]  /*4f1f0*/  FSEL R2, R12, R2, P0 ;  /* 0x000000020c027208 */ /* 0x000fe40000000000 */
[----:B------:R-:W-:Y:S01]  /*4f200*/  FSEL R3, R13, R15, P0 ;  /* 0x0000000f0d037208 */ /* 0x000fe20000000000 */
[----:B------:R-:W-:Y:S06]  /*4f210*/  BRA `(.L_x_50655) ;  /* 0x00000058005c7947 */ /* 0x000fec0003800000 */
.L_x_50656:
        /* <DEDUP_REMOVED lines=10> */
[C---:B------:R-:W-:Y:S02]  /*4f2c0*/  DMUL R8, R10.reuse, R10 ;  /* 0x0000000a0a087228 */ /* 0x040fe40000000000 */
[----:B------:R-:W-:Y:S02]  /*4f2d0*/  DADD R10, R10, R10 ;  /* 0x000000000a0a7229 */ /* 0x000fe4000000000a */
        /* <DEDUP_REMOVED lines=17> */
.L_x_50665:
        /* <DEDUP_REMOVED lines=74> */
.L_x_50664:
        /* <DEDUP_REMOVED lines=99> */
.L_x_50667:
        /* <DEDUP_REMOVED lines=23> */
.L_x_50670:
[----:B------:R-:W-:Y:S05]  /*50030*/  BSYNC B4 ;  /* 0x0000000000047941 */ /* 0x000fea0003800000 */
.L_x_50669:
        /* <DEDUP_REMOVED lines=29> */
.L_x_50668:
[----:B------:R-:W-:Y:S05]  /*50210*/  BSYNC B3 ;  /* 0x0000000000037941 */ /* 0x000fea0003800000 */
.L_x_50666:
        /* <DEDUP_REMOVED lines=29> */
.L_x_50672:
[----:B------:R-:W-:Y:S05]  /*503f0*/  BSYNC B3 ;  /* 0x0000000000037941 */ /* 0x000fea0003800000 */
.L_x_50671:
        /* <DEDUP_REMOVED lines=83> */
.L_x_50674:
[----:B------:R-:W-:-:S04]  /*50930*/  ISETP.GE.AND P0, PT, R13, RZ, PT ;  /* 0x000000ff0d00720c */ /* 0x000fc80003f06270 */
[----:B------:R-:W-:Y:S02]  /*50940*/  FSEL R2, RZ, 3.37028055040000000000e+12, P0 ;  /* 0x54442d18ff027808 */ /* 0x000fe40000000000 */
[----:B------:R-:W-:-:S07]  /*50950*/  FSEL R3, RZ, 2.1426990032196044922, P0 ;  /* 0x400921fbff037808 */ /* 0x000fce0000000000 */
.L_x_50675:
[----:B------:R-:W-:Y:S05]  /*50960*/  BSYNC B0 ;  /* 0x0000000000007941 */ /* 0x000fea0003800000 */
.L_x_50673:
[----:B------:R-:W-:Y:S01]  /*50970*/  DADD R12, |R12|, |R14| ;  /* 0x000000000c0c7229 */ /* 0x000fe2000000060e */
[----:B------:R-:W-:Y:S01]  /*50980*/  LOP3.LUT R15, R3, 0x80000000, R15, 0xb8, !PT ;  /* 0x80000000030f7812 */ /* 0x000fe200078eb80f */
[----:B------:R-:W-:-:S06]  /*50990*/  DMUL R10, R16, 0.5 ;  /* 0x3fe00000100a7828 */ /* 0x000fcc0000000000 */
[----:B------:R-:W-:-:S06]  /*509a0*/  DSETP.GTU.AND P0, PT, |R12|, +INF , PT ;  /* 0x7ff000000c00742a */ /* 0x000fcc0003f0c200 */
[----:B------:R-:W-:Y:S02]  /*509b0*/  FSEL R2, R12, R2, P0 ;  /* 0x000000020c027208 */ /* 0x000fe40000000000 */
[----:B------:R-:W-:Y:S01]  /*509c0*/  FSEL R3, R13, R15, P0 ;  /* 0x0000000f0d037208 */ /* 0x000fe20000000000 */
[----:B------:R-:W-:Y:S06]  /*509d0*/  BRA `(.L_x_50655) ;  /* 0x00000040006c7947 */ /* 0x000fec0003800000 */
.L_x_50643:
        /* <DEDUP_REMOVED lines=135> */
.L_x_50677:
[----:B------:R-:W-:Y:S05]  /*51250*/  BSYNC B0 ;  /* 0x0000000000007941 */ /* 0x000fea0003800000 */
.L_x_50676:
        /* <DEDUP_REMOVED lines=9> */
.L_x_50679:
[----:B------:R-:W-:Y:S05]  /*512f0*/  BSYNC B3 ;  /* 0x0000000000037941 */ /* 0x000fea0003800000 */
.L_x_50678:
        /* <DEDUP_REMOVED lines=82> */
.L_x_50681:
[----:B------:R-:W-:-:S04]  /*51820*/  ISETP.GE.AND P0, PT, R13, RZ, PT ;  /* 0x000000ff0d00720c */ /* 0x000fc80003f06270 */
[----:B------:R-:W-:Y:S02]  /*51830*/  FSEL R2, RZ, 3.37028055040000000000e+12, P0 ;  /* 0x54442d18ff027808 */ /* 0x000fe40000000000 */
[----:B------:R-:W-:-:S07]  /*51840*/  FSEL R3, RZ, 2.1426990032196044922, P0 ;  /* 0x400921fbff037808 */ /* 0x000fce0000000000 */
.L_x_50682:
[----:B------:R-:W-:Y:S05]  /*51850*/  BSYNC B0 ;  /* 0x0000000000007941 */ /* 0x000fea0003800000 */
.L_x_50680:
[----:B------:R-:W-:Y:S01]  /*51860*/  DADD R12, |R12|, |R14| ;  /* 0x000000000c0c7229 */ /* 0x000fe2000000060e */
[----:B------:R-:W-:-:S07]  /*51870*/  LOP3.LUT R15, R3, 0x80000000, R15, 0xb8, !PT ;  /* 0x80000000030f7812 */ /* 0x000fce00078eb80f */
[----:B------:R-:W-:-:S06]  /*51880*/  DSETP.GTU.AND P0, PT, |R12|, +INF , PT ;  /* 0x7ff000000c00742a */ /* 0x000fcc0003f0c200 */
[----:B------:R-:W-:Y:S02]  /*51890*/  FSEL R2, R12, R2, P0 ;  /* 0x000000020c027208 */ /* 0x000fe40000000000 */
[----:B------:R-:W-:Y:S01]  /*518a0*/  FSEL R3, R13, R15, P0 ;  /* 0x0000000f0d037208 */ /* 0x000fe20000000000 */
[----:B------:R-:W-:Y:S06]  /*518b0*/  BRA `(.L_x_50655) ;  /* 0x0000003000b47947 */ /* 0x000fec0003800000 */
.L_x_50642:
        /* <DEDUP_REMOVED lines=92> */
.L_x_50685:
        /* <DEDUP_REMOVED lines=23> */
.L_x_50688:
[----:B------:R-:W-:Y:S05]  /*51ff0*/  BSYNC B4 ;  /* 0x0000000000047941 */ /* 0x000fea0003800000 */
.L_x_50687:
        /* <DEDUP_REMOVED lines=29> */
.L_x_50686:
[----:B------:R-:W-:Y:S05]  /*521d0*/  BSYNC B3 ;  /* 0x0000000000037941 */ /* 0x000fea0003800000 */
.L_x_50684:
        /* <DEDUP_REMOVED lines=83> */
.L_x_50683:
        /* <DEDUP_REMOVED lines=85> */
.L_x_50641:
        /* <DEDUP_REMOVED lines=24> */
.L_x_50690:
[----:B------:R-:W-:Y:S05]  /*52de0*/  BSYNC B3 ;  /* 0x0000000000037941 */ /* 0x000fea0003800000 */
.L_x_50689:
        /* <DEDUP_REMOVED lines=25> */
.L_x_50692:
[----:B------:R-:W-:Y:S05]  /*52f80*/  BSYNC B3 ;  /* 0x0000000000037941 */ /* 0x000fea0003800000 */
.L_x_50691:
        /* <DEDUP_REMOVED lines=136> */
.L_x_50694:
[----:B------:R-:W-:Y:S05]  /*53810*/  BSYNC B0 ;  /* 0x0000000000007941 */ /* 0x000fea0003800000 */
.L_x_50693:
        /* <DEDUP_REMOVED lines=9> */
.L_x_50696:
[----:B------:R-:W-:Y:S05]  /*538b0*/  BSYNC B3 ;  /* 0x0000000000037941 */ /* 0x000fea0003800000 */
.L_x_50695:
        /* <DEDUP_REMOVED lines=82> */
.L_x_50698:
[----:B------:R-:W-:-:S04]  /*53de0*/  ISETP.GE.AND P0, PT, R13, RZ, PT ;  /* 0x000000ff0d00720c */ /* 0x000fc80003f06270 */
[----:B------:R-:W-:Y:S02]  /*53df0*/  FSEL R2, RZ, 3.37028055040000000000e+12, P0 ;  /* 0x54442d18ff027808 */ /* 0x000fe40000000000 */
[----:B------:R-:W-:-:S07]  /*53e00*/  FSEL R3, RZ, 2.1426990032196044922, P0 ;  /* 0x400921fbff037808 */ /* 0x000fce0000000000 */
.L_x_50699:
[----:B------:R-:W-:Y:S05]  /*53e10*/  BSYNC B0 ;  /* 0x0000000000007941 */ /* 0x000fea0003800000 */
.L_x_50697:
[----:B------:R-:W-:Y:S01]  /*53e20*/  DADD R12, |R12|, |R14| ;  /* 0x000000000c0c7229 */ /* 0x000fe2000000060e */
[----:B------:R-:W-:Y:S01]  /*53e30*/  LOP3.LUT R15, R3, 0x80000000, R15, 0xb8, !PT ;  /* 0x80000000030f7812 */ /* 0x000fe200078eb80f */
[----:B------:R-:W-:-:S06]  /*53e40*/  DADD R10, R10, 1 ;  /* 0x3ff000000a0a7429 */ /* 0x000fcc0000000000 */
[----:B------:R-:W-:-:S06]  /*53e50*/  DSETP.GTU.AND P0, PT, |R12|, +INF , PT ;  /* 0x7ff000000c00742a */ /* 0x000fcc0003f0c200 */
[----:B------:R-:W-:Y:S02]  /*53e60*/  FSEL R2, R12, R2, P0 ;  /* 0x000000020c027208 */ /* 0x000fe40000000000 */
[----:B------:R-:W-:Y:S01]  /*53e70*/  FSEL R3, R13, R15, P0 ;  /* 0x0000000f0d037208 */ /* 0x000fe20000000000 */
[----:B------:R-:W-:Y:S06]  /*53e80*/  BRA `(.L_x_50655) ;  /* 0x0000000c00407947 */ /* 0x000fec0003800000 */
.L_x_50640:
        /* <DEDUP_REMOVED lines=108> */
.L_x_50701:
[----:B------:R-:W-:Y:S05]  /*54550*/  BSYNC B0 ;  /* 0x0000000000007941 */ /* 0x000fea0003800000 */
.L_x_50700:
        /* <DEDUP_REMOVED lines=8> */
.L_x_50703:
[----:B------:R-:W-:Y:S05]  /*545e0*/  BSYNC B3 ;  /* 0x0000000000037941 */ /* 0x000fea0003800000 */
.L_x_50702:
        /* <DEDUP_REMOVED lines=82> */
.L_x_50705:
[----:B------:R-:W-:Y:S02]  /*54b10*/  FSEL R2, RZ, 3.37028055040000000000e+12, P2 ;  /* 0x54442d18ff027808 */ /* 0x000fe40001000000 */
[----:B------:R-:W-:-:S07]  /*54b20*/  FSEL R3, RZ, 2.1426990032196044922, P2 ;  /* 0x400921fbff037808 */ /* 0x000fce0001000000 */
.L_x_50706:
[----:B------:R-:W-:Y:S05]  /*54b30*/  BSYNC B0 ;  /* 0x0000000000007941 */ /* 0x000fea0003800000 */
.L_x_50704:
[----:B------:R-:W-:Y:S01]  /*54b40*/  DADD R12, |R12|, |R14| ;  /* 0x000000000c0c7229 */ /* 0x000fe2000000060e */
[----:B------:R-:W-:-:S07]  /*54b50*/  LOP3.LUT R15, R3, 0x80000000, R15, 0xb8, !PT ;  /* 0x80000000030f7812 */ /* 0x000fce00078eb80f */
[----:B------:R-:W-:-:S06]  /*54b60*/  DSETP.GTU.AND P0, PT, |R12|, +INF , PT ;  /* 0x7ff000000c00742a */ /* 0x000fcc0003f0c200 */
[----:B------:R-:W-:Y:S02]  /*54b70*/  FSEL R2, R12, R2, P0 ;  /* 0x000000020c027208 */ /* 0x000fe40000000000 */
[----:B------:R-:W-:-:S07]  /*54b80*/  FSEL R3, R13, R15, P0 ;  /* 0x0000000f0d037208 */ /* 0x000fce0000000000 */
.L_x_50655:
[----:B------:R-:W-:Y:S05]  /*54b90*/  BSYNC B2 ;  /* 0x0000000000027941 */ /* 0x000fea0003800000 */
.L_x_50639:
        /* <DEDUP_REMOVED lines=74> */
.L_x_50712:
[----:B------:R-:W-:Y:S05]  /*55040*/  BSYNC B0 ;  /* 0x0000000000007941 */ /* 0x000fea0003800000 */
.L_x_50711:
        /* <DEDUP_REMOVED lines=23> */
.L_x_50714:
[----:B------:R-:W-:Y:S01]  /*551c0*/  DMUL R2, RZ, R8 ;  /* 0x00000008ff027228 */ /* 0x000fe20000000000 */
[----:B------:R-:W-:-:S10]  /*551d0*/  IMAD.MOV.U32 R4, RZ, RZ, RZ ;  /* 0x000000ffff047224 */ /* 0x000fd400078e00ff */
.L_x_50715:
[----:B------:R-:W-:Y:S05]  /*551e0*/  BSYNC B2 ;  /* 0x0000000000027941 */ /* 0x000fea0003800000 */
.L_x_50713:
        /* <DEDUP_REMOVED lines=47> */
.L_x_50717:
[----:B------:R-:W-:Y:S01]  /*554e0*/  DMUL R2, RZ, R8 ;  /* 0x00000008ff027228 */ /* 0x000fe20000000000 */
[----:B------:R-:W-:-:S10]  /*554f0*/  IMAD.MOV.U32 R14, RZ, RZ, RZ ;  /* 0x000000ffff0e7224 */ /* 0x000fd400078e00ff */
.L_x_50718:
[----:B------:R-:W-:Y:S05]  /*55500*/  BSYNC B2 ;  /* 0x0000000000027941 */ /* 0x000fea0003800000 */
.L_x_50716:
        /* <DEDUP_REMOVED lines=25> */
.L_x_50710:
        /* <DEDUP_REMOVED lines=62> */
.L_x_50720:
[----:B------:R-:W-:Y:S05]  /*55a80*/  BSYNC B0 ;  /* 0x0000000000007941 */ /* 0x000fea0003800000 */
.L_x_50719:
        /* <DEDUP_REMOVED lines=23> */
.L_x_50722:
[----:B------:R-:W-:Y:S01]  /*55c00*/  DMUL R2, RZ, R8 ;  /* 0x00000008ff027228 */ /* 0x000fe20000000000 */
[----:B------:R-:W-:-:S10]  /*55c10*/  IMAD.MOV.U32 R4, RZ, RZ, RZ ;  /* 0x000000ffff047224 */ /* 0x000fd400078e00ff */
.L_x_50723:
[----:B------:R-:W-:Y:S05]  /*55c20*/  BSYNC B2 ;  /* 0x0000000000027941 */ /* 0x000fea0003800000 */
.L_x_50721:
        /* <DEDUP_REMOVED lines=47> */
.L_x_50725:
[----:B------:R-:W-:Y:S01]  /*55f20*/  DMUL R2, RZ, R8 ;  /* 0x00000008ff027228 */ /* 0x000fe20000000000 */
[----:B------:R-:W-:-:S10]  /*55f30*/  IMAD.MOV.U32 R14, RZ, RZ, RZ ;  /* 0x000000ffff0e7224 */ /* 0x000fd400078e00ff */
.L_x_50726:
[----:B------:R-:W-:Y:S05]  /*55f40*/  BSYNC B2 ;  /* 0x0000000000027941 */ /* 0x000fea0003800000 */
.L_x_50724:
        /* <DEDUP_REMOVED lines=39> */
.L_x_50709:
        /* <DEDUP_REMOVED lines=11> */
.L_x_50727:
[----:B------:R-:W-:-:S10]  /*56270*/  DADD R16, R8, -R8 ;  /* 0x0000000008107229 */ /* 0x000fd40000000808 */
[----:B------:R-:W-:Y:S02]  /*56280*/  IMAD.MOV.U32 R18, RZ, RZ, R16 ;  /* 0x000000ffff127224 */ /* 0x000fe400078e0010 */
[----:B------:R-:W-:Y:S01]  /*56290*/  IMAD.MOV.U32 R19, RZ, RZ, R17 ;  /* 0x000000ffff137224 */ /* 0x000fe200078e0011 */
[----:B------:R-:W-:Y:S06]  /*562a0*/  BRA `(.L_x_50638) ;  /* 0x0000000800887947 */ /* 0x000fec0003800000 */
.L_x_50708:
        /* <DEDUP_REMOVED lines=24> */
.L_x_50729:
[----:B------:R-:W-:Y:S01]  /*56430*/  DMUL R2, RZ, R8 ;  /* 0x00000008ff027228 */ /* 0x000fe20000000000 */
[----:B------:R-:W-:-:S10]  /*56440*/  IMAD.MOV.U32 R4, RZ, RZ, RZ ;  /* 0x000000ffff047224 */ /* 0x000fd400078e00ff */
.L_x_50730:
[----:B------:R-:W-:Y:S05]  /*56450*/  BSYNC B2 ;  /* 0x0000000000027941 */ /* 0x000fea0003800000 */
.L_x_50728:
        /* <DEDUP_REMOVED lines=47> */
.L_x_50732:
[----:B------:R-:W-:Y:S01]  /*56750*/  DMUL R2, RZ, R8 ;  /* 0x00000008ff027228 */ /* 0x000fe20000000000 */
[----:B------:R-:W-:-:S10]  /*56760*/  IMAD.MOV.U32 R10, RZ, RZ, RZ ;  /* 0x000000ffff0a7224 */ /* 0x000fd400078e00ff */
.L_x_50733:
[----:B------:R-:W-:Y:S05]  /*56770*/  BSYNC B2 ;  /* 0x0000000000027941 */ /* 0x000fea0003800000 */
.L_x_50731:
        /* <DEDUP_REMOVED lines=24> */
.L_x_50707:
        /* <DEDUP_REMOVED lines=58> */
.L_x_50735:
[----:B------:R-:W-:Y:S05]  /*56ca0*/  BSYNC B0 ;  /* 0x0000000000007941 */ /* 0x000fea0003800000 */
.L_x_50734:
[----:B------:R-:W-:Y:S02]  /*56cb0*/  IMAD.MOV.U32 R18, RZ, RZ, R8 ;  /* 0x000000ffff127224 */ /* 0x000fe400078e0008 */
[----:B------:R-:W-:-:S07]  /*56cc0*/  IMAD.MOV.U32 R19, RZ, RZ, R9 ;  /* 0x000000ffff137224 */ /* 0x000fce00078e0009 */
.L_x_50638:
[----:B------:R-:W-:Y:S05]  /*56cd0*/  BSYNC B1 ;  /* 0x0000000000017941 */ /* 0x000fea0003800000 */
.L_x_50637:
        /* <DEDUP_REMOVED lines=125> */
.L_x_50745:
        /* <DEDUP_REMOVED lines=23> */
.L_x_50748:
[----:B------:R-:W-:Y:S05]  /*57620*/  BSYNC B4 ;  /* 0x0000000000047941 */ /* 0x000fea0003800000 */
.L_x_50747:
        /* <DEDUP_REMOVED lines=29> */
.L_x_50746:
[----:B------:R-:W-:Y:S05]  /*57800*/  BSYNC B3 ;  /* 0x0000000000037941 */ /* 0x000fea0003800000 */
.L_x_50744:
        /* <DEDUP_REMOVED lines=22> */
.L_x_50750:
[----:B------:R-:W-:Y:S05]  /*57970*/  BSYNC B3 ;  /* 0x0000000000037941 */ /* 0x000fea0003800000 */
.L_x_50749:
        /* <DEDUP_REMOVED lines=82> */
.L_x_50752:
[----:B------:R-:W-:-:S04]  /*57ea0*/  ISETP.GE.AND P0, PT, R69, RZ, PT ;  /* 0x000000ff4500720c */ /* 0x000fc80003f06270 */
[----:B------:R-:W-:Y:S02]  /*57eb0*/  FSEL R2, RZ, 3.37028055040000000000e+12, P0 ;  /* 0x54442d18ff027808 */ /* 0x000fe40000000000 */
[----:B------:R-:W-:-:S07]  /*57ec0*/  FSEL R3, RZ, 2.1426990032196044922, P0 ;  /* 0x400921fbff037808 */ /* 0x000fce0000000000 */
.L_x_50753:
[----:B------:R-:W-:Y:S05]  /*57ed0*/  BSYNC B0 ;  /* 0x0000000000007941 */ /* 0x000fea0003800000 */
.L_x_50751:
[----:B------:R-:W-:Y:S01]  /*57ee0*/  DADD R68, |R68|, |R70| ;  /* 0x0000000044447229 */ /* 0x000fe20000000646 */
[----:B------:R-:W-:Y:S01]  /*57ef0*/  LOP3.LUT R71, R3, 0x80000000, R71, 0xb8, !PT ;  /* 0x8000000003477812 */ /* 0x000fe200078eb847 */
[----:B------:R-:W-:-:S06]  /*57f00*/  DMUL R12, R12, 0.5 ;  /* 0x3fe000000c0c7828 */ /* 0x000fcc0000000000 */
[----:B------:R-:W-:-:S06]  /*57f10*/  DSETP.GTU.AND P0, PT, |R68|, +INF , PT ;  /* 0x7ff000004400742a */ /* 0x000fcc0003f0c200 */
[----:B------:R-:W-:Y:S02]  /*57f20*/  FSEL R2, R68, R2, P0 ;  /* 0x0000000244027208 */ /* 0x000fe40000000000 */
[----:B------:R-:W-:Y:S01]  /*57f30*/  FSEL R3, R69, R71, P0 ;  /* 0x0000004745037208 */ /* 0x000fe20000000000 */
[----:B------:R-:W-:Y:S06]  /*57f40*/  BRA `(.L_x_50754) ;  /* 0x0000006400707947 */ /* 0x000fec0003800000 */
.L_x_50743:
        /* <DEDUP_REMOVED lines=99> */
.L_x_50757:
[----:B------:R-:W-:Y:S05]  /*58580*/  BSYNC B0 ;  /* 0x0000000000007941 */ /* 0x000fea0003800000 */
.L_x_50756:
        /* <DEDUP_REMOVED lines=9> */
.L_x_50759:
[----:B------:R-:W-:Y:S05]  /*58620*/  BSYNC B3 ;  /* 0x0000000000037941 */ /* 0x000fea0003800000 */
.L_x_50758:
        /* <DEDUP_REMOVED lines=82> */
.L_x_50761:
[----:B------:R-:W-:-:S04]  /*58b50*/  ISETP.GE.AND P0, PT, R69, RZ, PT ;  /* 0x000000ff4500720c */ /* 0x000fc80003f06270 */
[----:B------:R-:W-:Y:S02]  /*58b60*/  FSEL R2, RZ, 3.37028055040000000000e+12, P0 ;  /* 0x54442d18ff027808 */ /* 0x000fe40000000000 */
[----:B------:R-:W-:-:S07]  /*58b70*/  FSEL R3, RZ, 2.1426990032196044922, P0 ;  /* 0x400921fbff037808 */ /* 0x000fce0000000000 */
.L_x_50762:
[----:B------:R-:W-:Y:S05]  /*58b80*/  BSYNC B0 ;  /* 0x0000000000007941 */ /* 0x000fea0003800000 */
.L_x_50760:
[----:B------:R-:W-:Y:S01]  /*58b90*/  DADD R68, |R68|, |R70| ;  /* 0x0000000044447229 */ /* 0x000fe20000000646 */
[----:B------:R-:W-:Y:S01]  /*58ba0*/  LOP3.LUT R71, R3, 0x80000000, R71, 0xb8, !PT ;  /* 0x8000000003477812 */ /* 0x000fe200078eb847 */
[----:B------:R-:W-:-:S06]  /*58bb0*/  DMUL R12, R12, 0.5 ;  /* 0x3fe000000c0c7828 */ /* 0x000fcc0000000000 */
[----:B------:R-:W-:-:S06]  /*58bc0*/  DSETP.GTU.AND P0, PT, |R68|, +INF , PT ;  /* 0x7ff000004400742a */ /* 0x000fcc0003f0c200 */
[----:B------:R-:W-:Y:S02]  /*58bd0*/  FSEL R2, R68, R2, P0 ;  /* 0x0000000244027208 */ /* 0x000fe40000000000 */
[----:B------:R-:W-:Y:S01]  /*58be0*/  FSEL R3, R69, R71, P0 ;  /* 0x0000004745037208 */ /* 0x000fe20000000000 */
[----:B------:R-:W-:Y:S06]  /*58bf0*/  BRA `(.L_x_50754) ;  /* 0x0000005800447947 */ /* 0x000fec0003800000 */
.L_x_50755:
        /* <DEDUP_REMOVED lines=28> */
.L_x_50764:
        /* <DEDUP_REMOVED lines=78> */
.L_x_50763:
        /* <DEDUP_REMOVED lines=99> */
.L_x_50766:
        /* <DEDUP_REMOVED lines=23> */
.L_x_50769:
[----:B------:R-:W-:Y:S05]  /*59a40*/  BSYNC B4 ;  /* 0x0000000000047941 */ /* 0x000fea0003800000 */
.L_x_50768:
        /* <DEDUP_REMOVED lines=29> */
.L_x_50767:
[----:B------:R-:W-:Y:S05]  /*59c20*/  BSYNC B3 ;  /* 0x0000000000037941 */ /* 0x000fea0003800000 */
.L_x_50765:
        /* <DEDUP_REMOVED lines=22> */
.L_x_50771:
[----:B------:R-:W-:Y:S05]  /*59d90*/  BSYNC B3 ;  /* 0x0000000000037941 */ /* 0x000fea0003800000 */
.L_x_50770:
        /* <DEDUP_REMOVED lines=82> */
.L_x_50773:
[----:B------:R-:W-:-:S04]  /*5a2c0*/  ISETP.GE.AND P0, PT, R69, RZ, PT ;  /* 0x000000ff4500720c */ /* 0x000fc80003f06270 */
[----:B------:R-:W-:Y:S02]  /*5a2d0*/  FSEL R2, RZ, 3.37028055040000000000e+12, P0 ;  /* 0x54442d18ff027808 */ /* 0x000fe40000000000 */
[----:B------:R-:W-:-:S07]  /*5a2e0*/  FSEL R3, RZ, 2.1426990032196044922, P0 ;  /* 0x400921fbff037808 */ /* 0x000fce0000000000 */
.L_x_50774:
[----:B------:R-:W-:Y:S05]  /*5a2f0*/  BSYNC B0 ;  /* 0x0000000000007941 */ /* 0x000fea0003800000 */
.L_x_50772:
[----:B------:R-:W-:Y:S01]  /*5a300*/  DADD R68, |R68|, |R70| ;  /* 0x0000000044447229 */ /* 0x000fe20000000646 */
[----:B------:R-:W-:Y:S01]  /*5a310*/  LOP3.LUT R71, R3, 0x80000000, R71, 0xb8, !PT ;  /* 0x8000000003477812 */ /* 0x000fe200078eb847 */
[----:B------:R-:W-:-:S06]  /*5a320*/  DMUL R12, R12, 0.5 ;  /* 0x3fe000000c0c7828 */ /* 0x000fcc0000000000 */
[----:B------:R-:W-:-:S06]  /*5a330*/  DSETP.GTU.AND P0, PT, |R68|, +INF , PT ;  /* 0x7ff000004400742a */ /* 0x000fcc0003f0c200 */
[----:B------:R-:W-:Y:S02]  /*5a340*/  FSEL R2, R68, R2, P0 ;  /* 0x0000000244027208 */ /* 0x000fe40000000000 */
[----:B------:R-:W-:Y:S01]  /*5a350*/  FSEL R3, R69, R71, P0 ;  /* 0x0000004745037208 */ /* 0x000fe20000000000 */
[----:B------:R-:W-:Y:S06]  /*5a360*/  BRA `(.L_x_50754) ;  /* 0x0000004000687947 */ /* 0x000fec0003800000 */
.L_x_50742:
        /* <DEDUP_REMOVED lines=135> */
.L_x_50776:
[----:B------:R-:W-:Y:S05]  /*5abe0*/  BSYNC B0 ;  /* 0x0000000000007941 */ /* 0x000fea0003800000 */
.L_x_50775:
        /* <DEDUP_REMOVED lines=9> */
.L_x_50778:
[----:B------:R-:W-:Y:S05]  /*5ac80*/  BSYNC B3 ;  /* 0x0000000000037941 */ /* 0x000fea0003800000 */
.L_x_50777:
        /* <DEDUP_REMOVED lines=82> */
.L_x_50780:
[----:B------:R-:W-:-:S04]  /*5b1b0*/  ISETP.GE.AND P0, PT, R69, RZ, PT ;  /* 0x000000ff4500720c */ /* 0x000fc80003f06270 */
[----:B------:R-:W-:Y:S02]  /*5b1c0*/  FSEL R2, RZ, 3.37028055040000000000e+12, P0 ;  /* 0x54442d18ff027808 */ /* 0x000fe40000000000 */
[----:B------:R-:W-:-:S07]  /*5b1d0*/  FSEL R3, RZ, 2.1426990032196044922, P0 ;  /* 0x400921fbff037808 */ /* 0x000fce0000000000 */
.L_x_50781:
[----:B------:R-:W-:Y:S05]  /*5b1e0*/  BSYNC B0 ;  /* 0x0000000000007941 */ /* 0x000fea0003800000 */
.L_x_50779:
[----:B------:R-:W-:Y:S01]  /*5b1f0*/  DADD R68, |R68|, |R70| ;  /* 0x0000000044447229 */ /* 0x000fe20000000646 */
[----:B------:R-:W-:-:S07]  /*5b200*/  LOP3.LUT R71, R3, 0x80000000, R71, 0xb8, !PT ;  /* 0x8000000003477812 */ /* 0x000fce00078eb847 */
[----:B------:R-:W-:-:S06]  /*5b210*/  DSETP.GTU.AND P0, PT, |R68|, +INF , PT ;  /* 0x7ff000004400742a */ /* 0x000fcc0003f0c200 */
[----:B------:R-:W-:Y:S02]  /*5b220*/  FSEL R2, R68, R2, P0 ;  /* 0x0000000244027208 */ /* 0x000fe40000000000 */
[----:B------:R-:W-:Y:S01]  /*5b230*/  FSEL R3, R69, R71, P0 ;  /* 0x0000004745037208 */ /* 0x000fe20000000000 */
[----:B------:R-:W-:Y:S06]  /*5b240*/  BRA `(.L_x_50754) ;  /* 0x0000003000b07947 */ /* 0x000fec0003800000 */
.L_x_50741:
        /* <DEDUP_REMOVED lines=92> */
.L_x_50784:
        /* <DEDUP_REMOVED lines=23> */
.L_x_50787:
[----:B------:R-:W-:Y:S05]  /*5b980*/  BSYNC B4 ;  /* 0x0000000000047941 */ /* 0x000fea0003800000 */
.L_x_50786:
        /* <DEDUP_REMOVED lines=29> */
.L_x_50785:
[----:B------:R-:W-:Y:S05]  /*5bb60*/  BSYNC B3 ;  /* 0x0000000000037941 */ /* 0x000fea0003800000 */
.L_x_50783:
        /* <DEDUP_REMOVED lines=83> */
.L_x_50782:
        /* <DEDUP_REMOVED lines=85> */
.L_x_50740:
        /* <DEDUP_REMOVED lines=24> */
.L_x_50789:
[----:B------:R-:W-:Y:S05]  /*5c770*/  BSYNC B3 ;  /* 0x0000000000037941 */ /* 0x000fea0003800000 */
.L_x_50788:
        /* <DEDUP_REMOVED lines=25> */
.L_x_50791:
[----:B------:R-:W-:Y:S05]  /*5c910*/  BSYNC B3 ;  /* 0x0000000000037941 */ /* 0x000fea0003800000 */
.L_x_50790:
        /* <DEDUP_REMOVED lines=135> */
.L_x_50793:
[----:B------:R-:W-:Y:S05]  /*5d190*/  BSYNC B0 ;  /* 0x0000000000007941 */ /* 0x000fea0003800000 */
.L_x_50792:
        /* <DEDUP_REMOVED lines=9> */
.L_x_50795:
[----:B------:R-:W-:Y:S05]  /*5d230*/  BSYNC B3 ;  /* 0x0000000000037941 */ /* 0x000fea0003800000 */
.L_x_50794:
        /* <DEDUP_REMOVED lines=82> */
.L_x_50797:
[----:B------:R-:W-:-:S04]  /*5d760*/  ISETP.GE.AND P0, PT, R69, RZ, PT ;  /* 0x000000ff4500720c */ /* 0x000fc80003f06270 */
[----:B------:R-:W-:Y:S02]  /*5d770*/  FSEL R2, RZ, 3.37028055040000000000e+12, P0 ;  /* 0x54442d18ff027808 */ /* 0x000fe40000000000 */
[----:B------:R-:W-:-:S07]  /*5d780*/  FSEL R3, RZ, 2.1426990032196044922, P0 ;  /* 0x400921fbff037808 */ /* 0x000fce0000000000 */
.L_x_50798:
[----:B------:R-:W-:Y:S05]  /*5d790*/  BSYNC B0 ;  /* 0x0000000000007941 */ /* 0x000fea0003800000 */
.L_x_50796:
[----:B------:R-:W-:Y:S01]  /*5d7a0*/  DADD R68, |R68|, |R70| ;  /* 0x0000000044447229 */ /* 0x000fe20000000646 */
[----:B------:R-:W-:Y:S01]  /*5d7b0*/  LOP3.LUT R71, R3, 0x80000000, R71, 0xb8, !PT ;  /* 0x8000000003477812 */ /* 0x000fe200078eb847 */
[----:B------:R-:W-:-:S06]  /*5d7c0*/  DADD R12, R12, 1 ;  /* 0x3ff000000c0c7429 */ /* 0x000fcc0000000000 */
[----:B------:R-:W-:-:S06]  /*5d7d0*/  DSETP.GTU.AND P0, PT, |R68|, +INF , PT ;  /* 0x7ff000004400742a */ /* 0x000fcc0003f0c200 */
[----:B------:R-:W-:Y:S02]  /*5d7e0*/  FSEL R2, R68, R2, P0 ;  /* 0x0000000244027208 */ /* 0x000fe40000000000 */
[----:B------:R-:W-:Y:S01]  /*5d7f0*/  FSEL R3, R69, R71, P0 ;  /* 0x0000004745037208 */ /* 0x000fe20000000000 */
[----:B------:R-:W-:Y:S06]  /*5d800*/  BRA `(.L_x_50754) ;  /* 0x0000000c00407947 */ /* 0x000fec0003800000 */
.L_x_50739:
        /* <DEDUP_REMOVED lines=108> */
.L_x_50800:
[----:B------:R-:W-:Y:S05]  /*5ded0*/  BSYNC B0 ;  /* 0x0000000000007941 */ /* 0x000fea0003800000 */
.L_x_50799:
        /* <DEDUP_REMOVED lines=8> */
.L_x_50802:
[----:B------:R-:W-:Y:S05]  /*5df60*/  BSYNC B3 ;  /* 0x0000000000037941 */ /* 0x000fea0003800000 */
.L_x_50801:
        /* <DEDUP_REMOVED lines=82> */
.L_x_50804:
[----:B------:R-:W-:Y:S02]  /*5e490*/  FSEL R2, RZ, 3.37028055040000000000e+12, P2 ;  /* 0x54442d18ff027808 */ /* 0x000fe40001000000 */
[----:B------:R-:W-:-:S07]  /*5e4a0*/  FSEL R3, RZ, 2.1426990032196044922, P2 ;  /* 0x400921fbff037808 */ /* 0x000fce0001000000 */
.L_x_50805:
[----:B------:R-:W-:Y:S05]  /*5e4b0*/  BSYNC B0 ;  /* 0x0000000000007941 */ /* 0x000fea0003800000 */
.L_x_50803:
[----:B------:R-:W-:Y:S01]  /*5e4c0*/  DADD R68, |R68|, |R70| ;  /* 0x0000000044447229 */ /* 0x000fe20000000646 */
[----:B------:R-:W-:-:S07]  /*5e4d0*/  LOP3.LUT R71, R3, 0x80000000, R71, 0xb8, !PT ;  /* 0x8000000003477812 */ /* 0x000fce00078eb847 */
[----:B------:R-:W-:-:S06]  /*5e4e0*/  DSETP.GTU.AND P0, PT, |R68|, +INF , PT ;  /* 0x7ff000004400742a */ /* 0x000fcc0003f0c200 */
[----:B------:R-:W-:Y:S02]  /*5e4f0*/  FSEL R2, R68, R2, P0 ;  /* 0x0000000244027208 */ /* 0x000fe40000000000 */
[----:B------:R-:W-:-:S07]  /*5e500*/  FSEL R3, R69, R71, P0 ;  /* 0x0000004745037208 */ /* 0x000fce0000000000 */
.L_x_50754:
[----:B------:R-:W-:Y:S05]  /*5e510*/  BSYNC B2 ;  /* 0x0000000000027941 */ /* 0x000fea0003800000 */
.L_x_50738:
        /* <DEDUP_REMOVED lines=74> */
.L_x_50811:
[----:B------:R-:W-:Y:S05]  /*5e9c0*/  BSYNC B0 ;  /* 0x0000000000007941 */ /* 0x000fea0003800000 */
.L_x_50810:
        /* <DEDUP_REMOVED lines=23> */
.L_x_50813:
[----:B------:R-:W-:Y:S01]  /*5eb40*/  DMUL R2, RZ, R10 ;  /* 0x0000000aff027228 */ /* 0x000fe20000000000 */
[----:B------:R-:W-:-:S10]  /*5eb50*/  IMAD.MOV.U32 R4, RZ, RZ, RZ ;  /* 0x000000ffff047224 */ /* 0x000fd400078e00ff */
.L_x_50814:
[----:B------:R-:W-:Y:S05]  /*5eb60*/  BSYNC B2 ;  /* 0x0000000000027941 */ /* 0x000fea0003800000 */
.L_x_50812:
        /* <DEDUP_REMOVED lines=47> */
.L_x_50816:
[----:B------:R-:W-:Y:S01]  /*5ee60*/  DMUL R2, RZ, R10 ;  /* 0x0000000aff027228 */ /* 0x000fe20000000000 */
[----:B------:R-:W-:-:S10]  /*5ee70*/  IMAD.MOV.U32 R8, RZ, RZ, RZ ;  /* 0x000000ffff087224 */ /* 0x000fd400078e00ff */
.L_x_50817:
[----:B------:R-:W-:Y:S05]  /*5ee80*/  BSYNC B2 ;  /* 0x0000000000027941 */ /* 0x000fea0003800000 */
.L_x_50815:
        /* <DEDUP_REMOVED lines=25> */
.L_x_50809:
        /* <DEDUP_REMOVED lines=62> */
.L_x_50819:
[----:B------:R-:W-:Y:S05]  /*5f400*/  BSYNC B0 ;  /* 0x0000000000007941 */ /* 0x000fea0003800000 */
.L_x_50818:
        /* <DEDUP_REMOVED lines=23> */
.L_x_50821:
[----:B------:R-:W-:Y:S01]  /*5f580*/  DMUL R2, RZ, R10 ;  /* 0x0000000aff027228 */ /* 0x000fe20000000000 */
[----:B------:R-:W-:-:S10]  /*5f590*/  IMAD.MOV.U32 R4, RZ, RZ, RZ ;  /* 0x000000ffff047224 */ /* 0x000fd400078e00ff */
.L_x_50822:
[----:B------:R-:W-:Y:S05]  /*5f5a0*/  BSYNC B2 ;  /* 0x0000000000027941 */ /* 0x000fea0003800000 */
.L_x_50820:
        /* <DEDUP_REMOVED lines=47> */
.L_x_50824:
[----:B------:R-:W-:Y:S01]  /*5f8a0*/  DMUL R2, RZ, R10 ;  /* 0x0000000aff027228 */ /* 0x000fe20000000000 */
[----:B------:R-:W-:-:S10]  /*5f8b0*/  IMAD.MOV.U32 R8, RZ, RZ, RZ ;  /* 0x000000ffff087224 */ /* 0x000fd400078e00ff */
.L_x_50825:
[----:B------:R-:W-:Y:S05]  /*5f8c0*/  BSYNC B2 ;  /* 0x0000000000027941 */ /* 0x000fea0003800000 */
.L_x_50823:
        /* <DEDUP_REMOVED lines=39> */
.L_x_50808:
        /* <DEDUP_REMOVED lines=11> */
.L_x_50826:
[----:B------:R-:W-:-:S10]  /*5fbf0*/  DADD R12, R10, -R10 ;  /* 0x000000000a0c7229 */ /* 0x000fd4000000080a */
[----:B------:R-:W-:Y:S02]  /*5fc00*/  IMAD.MOV.U32 R14, RZ, RZ, R12 ;  /* 0x000000ffff0e7224 */ /* 0x000fe400078e000c */
[----:B------:R-:W-:Y:S01]  /*5fc10*/  IMAD.MOV.U32 R15, RZ, RZ, R13 ;  /* 0x000000ffff0f7224 */ /* 0x000fe200078e000d */
[----:B------:R-:W-:Y:S06]  /*5fc20*/  BRA `(.L_x_50737) ;  /* 0x0000000800887947 */ /* 0x000fec0003800000 */
.L_x_50807:
        /* <DEDUP_REMOVED lines=24> */
.L_x_50828:
[----:B------:R-:W-:Y:S01]  /*5fdb0*/  DMUL R2, RZ, R10 ;  /* 0x0000000aff027228 */ /* 0x000fe20000000000 */
[----:B------:R-:W-:-:S10]  /*5fdc0*/  IMAD.MOV.U32 R4, RZ, RZ, RZ ;  /* 0x000000ffff047224 */ /* 0x000fd400078e00ff */
.L_x_50829:
[----:B------:R-:W-:Y:S05]  /*5fdd0*/  BSYNC B2 ;  /* 0x0000000000027941 */ /* 0x000fea0003800000 */
.L_x_50827:
        /* <DEDUP_REMOVED lines=47> */
.L_x_50831:
[----:B------:R-:W-:Y:S01]  /*600d0*/  DMUL R2, RZ, R10 ;  /* 0x0000000aff027228 */ /* 0x000fe20000000000 */
[----:B------:R-:W-:-:S10]  /*600e0*/  IMAD.MOV.U32 R8, RZ, RZ, RZ ;  /* 0x000000ffff087224 */ /* 0x000fd400078e00ff */
.L_x_50832:
[----:B------:R-:W-:Y:S05]  /*600f0*/  BSYNC B2 ;  /* 0x0000000000027941 */ /* 0x000fea0003800000 */
.L_x_50830:
        /* <DEDUP_REMOVED lines=24> */
.L_x_50806:
        /* <DEDUP_REMOVED lines=58> */
.L_x_50834:
[----:B------:R-:W-:Y:S05]  /*60620*/  BSYNC B0 ;  /* 0x0000000000007941 */ /* 0x000fea0003800000 */
.L_x_50833:
[----:B------:R-:W-:Y:S02]  /*60630*/  IMAD.MOV.U32 R14, RZ, RZ, R10 ;  /* 0x000000ffff0e7224 */ /* 0x000fe400078e000a */
[----:B------:R-:W-:-:S07]  /*60640*/  IMAD.MOV.U32 R15, RZ, RZ, R11 ;  /* 0x000000ffff0f7224 */ /* 0x000fce00078e000b */
.L_x_50737:
[----:B------:R-:W-:Y:S05]  /*60650*/  BSYNC B1 ;  /* 0x0000000000017941 */ /* 0x000fea0003800000 */
.L_x_50736:
        /* <DEDUP_REMOVED lines=125> */
.L_x_50844:
        /* <DEDUP_REMOVED lines=23> */
.L_x_50847:
[----:B------:R-:W-:Y:S05]  /*60fa0*/  BSYNC B4 ;  /* 0x0000000000047941 */ /* 0x000fea0003800000 */
.L_x_50846:
        /* <DEDUP_REMOVED lines=29> */
.L_x_50845:
[----:B------:R-:W-:Y:S05]  /*61180*/  BSYNC B3 ;  /* 0x0000000000037941 */ /* 0x000fea0003800000 */
.L_x_50843:
        /* <DEDUP_REMOVED lines=22> */
.L_x_50849:
[----:B------:R-:W-:Y:S05]  /*612f0*/  BSYNC B3 ;  /* 0x0000000000037941 */ /* 0x000fea0003800000 */
.L_x_50848:
        /* <DEDUP_REMOVED lines=82> */
.L_x_50851:
[----:B------:R-:W-:-:S04]  /*61820*/  ISETP.GE.AND P0, PT, R65, RZ, PT ;  /* 0x000000ff4100720c */ /* 0x000fc80003f06270 */
[----:B------:R-:W-:Y:S02]  /*61830*/  FSEL R2, RZ, 3.37028055040000000000e+12, P0 ;  /* 0x54442d18ff027808 */ /* 0x000fe40000000000 */
[----:B------:R-:W-:-:S07]  /*61840*/  FSEL R3, RZ, 2.1426990032196044922, P0 ;  /* 0x400921fbff037808 */ /* 0x000fce0000000000 */
.L_x_50852:
[----:B------:R-:W-:Y:S05]  /*61850*/  BSYNC B0 ;  /* 0x0000000000007941 */ /* 0x000fea0003800000 */
.L_x_50850:
[----:B------:R-:W-:Y:S01]  /*61860*/  DADD R64, |R64|, |R66| ;  /* 0x0000000040407229 */ /* 0x000fe20000000642 */
[----:B------:R-:W-:Y:S01]  /*61870*/  LOP3.LUT R67, R3, 0x80000000, R67, 0xb8, !PT ;  /* 0x8000000003437812 */ /* 0x000fe200078eb843 */
[----:B------:R-:W-:-:S06]  /*61880*/  DMUL R68, R68, 0.5 ;  /* 0x3fe0000044447828 */ /* 0x000fcc0000000000 */
[----:B------:R-:W-:-:S06]  /*61890*/  DSETP.GTU.AND P0, PT, |R64|, +INF , PT ;  /* 0x7ff000004000742a */ /* 0x000fcc0003f0c200 */
[----:B------:R-:W-:Y:S02]  /*618a0*/  FSEL R2, R64, R2, P0 ;  /* 0x0000000240027208 */ /* 0x000fe40000000000 */
[----:B------:R-:W-:Y:S01]  /*618b0*/  FSEL R3, R65, R67, P0 ;  /* 0x0000004341037208 */ /* 0x000fe20000000000 */
[----:B------:R-:W-:Y:S06]  /*618c0*/  BRA `(.L_x_50853) ;  /* 0x00000064005c7947 */ /* 0x000fec0003800000 */
.L_x_50842:
        /* <DEDUP_REMOVED lines=99> */
.L_x_50856:
[----:B------:R-:W-:Y:S05]  /*61f00*/  BSYNC B0 ;  /* 0x0000000000007941 */ /* 0x000fea0003800000 */
.L_x_50855:
        /* <DEDUP_REMOVED lines=9> */
.L_x_50858:
[----:B------:R-:W-:Y:S05]  /*61fa0*/  BSYNC B3 ;  /* 0x0000000000037941 */ /* 0x000fea0003800000 */
.L_x_50857:
        /* <DEDUP_REMOVED lines=82> */
.L_x_50860:
[----:B------:R-:W-:-:S04]  /*624d0*/  ISETP.GE.AND P0, PT, R65, RZ, PT ;  /* 0x000000ff4100720c */ /* 0x000fc80003f06270 */
[----:B------:R-:W-:Y:S02]  /*624e0*/  FSEL R2, RZ, 3.37028055040000000000e+12, P0 ;  /* 0x54442d18ff027808 */ /* 0x000fe40000000000 */
[----:B------:R-:W-:-:S07]  /*624f0*/  FSEL R3, RZ, 2.1426990032196044922, P0 ;  /* 0x400921fbff037808 */ /* 0x000fce0000000000 */
.L_x_50861:
[----:B------:R-:W-:Y:S05]  /*62500*/  BSYNC B0 ;  /* 0x0000000000007941 */ /* 0x000fea0003800000 */
.L_x_50859:
[----:B------:R-:W-:Y:S01]  /*62510*/  DADD R64, |R64|, |R66| ;  /* 0x0000000040407229 */ /* 0x000fe20000000642 */
[----:B------:R-:W-:Y:S01]  /*62520*/  LOP3.LUT R67, R3, 0x80000000, R67, 0xb8, !PT ;  /* 0x8000000003437812 */ /* 0x000fe200078eb843 */
[----:B------:R-:W-:-:S06]  /*62530*/  DMUL R68, R68, 0.5 ;  /* 0x3fe0000044447828 */ /* 0x000fcc0000000000 */
[----:B------:R-:W-:-:S06]  /*62540*/  DSETP.GTU.AND P0, PT, |R64|, +INF , PT ;  /* 0x7ff000004000742a */ /* 0x000fcc0003f0c200 */
[----:B------:R-:W-:Y:S02]  /*62550*/  FSEL R2, R64, R2, P0 ;  /* 0x0000000240027208 */ /* 0x000fe40000000000 */
[----:B------:R-:W-:Y:S01]  /*62560*/  FSEL R3, R65, R67, P0 ;  /* 0x0000004341037208 */ /* 0x000fe20000000000 */
[----:B------:R-:W-:Y:S06]  /*62570*/  BRA `(.L_x_50853) ;  /* 0x0000005800307947 */ /* 0x000fec0003800000 */
.L_x_50854:
        /* <DEDUP_REMOVED lines=28> */
.L_x_50863:
        /* <DEDUP_REMOVED lines=73> */
.L_x_50862:
        /* <DEDUP_REMOVED lines=99> */
.L_x_50865:
        /* <DEDUP_REMOVED lines=23> */
.L_x_50868:
[----:B------:R-:W-:Y:S05]  /*63370*/  BSYNC B4 ;  /* 0x0000000000047941 */ /* 0x000fea0003800000 */
.L_x_50867:
        /* <DEDUP_REMOVED lines=29> */
.L_x_50866:
[----:B------:R-:W-:Y:S05]  /*63550*/  BSYNC B3 ;  /* 0x0000000000037941 */ /* 0x000fea0003800000 */
.L_x_50864:
        /* <DEDUP_REMOVED lines=22> */
.L_x_50870:
[----:B------:R-:W-:Y:S05]  /*636c0*/  BSYNC B3 ;  /* 0x0000000000037941 */ /* 0x000fea0003800000 */
.L_x_50869:
        /* <DEDUP_REMOVED lines=82> */
.L_x_50872:
[----:B------:R-:W-:-:S04]  /*63bf0*/  ISETP.GE.AND P0, PT, R65, RZ, PT ;  /* 0x000000ff4100720c */ /* 0x000fc80003f06270 */
[----:B------:R-:W-:Y:S02]  /*63c00*/  FSEL R2, RZ, 3.37028055040000000000e+12, P0 ;  /* 0x54442d18ff027808 */ /* 0x000fe40000000000 */
[----:B------:R-:W-:-:S07]  /*63c10*/  FSEL R3, RZ, 2.1426990032196044922, P0 ;  /* 0x400921fbff037808 */ /* 0x000fce0000000000 */
.L_x_50873:
[----:B------:R-:W-:Y:S05]  /*63c20*/  BSYNC B0 ;  /* 0x0000000000007941 */ /* 0x000fea0003800000 */
.L_x_50871:
[----:B------:R-:W-:Y:S01]  /*63c30*/  DADD R64, |R64|, |R66| ;  /* 0x0000000040407229 */ /* 0x000fe20000000642 */
[----:B------:R-:W-:Y:S01]  /*63c40*/  LOP3.LUT R67, R3, 0x80000000, R67, 0xb8, !PT ;  /* 0x8000000003437812 */ /* 0x000fe200078eb843 */
[----:B------:R-:W-:-:S06]  /*63c50*/  DMUL R68, R68, 0.5 ;  /* 0x3fe0000044447828 */ /* 0x000fcc0000000000 */
[----:B------:R-:W-:-:S06]  /*63c60*/  DSETP.GTU.AND P0, PT, |R64|, +INF , PT ;  /* 0x7ff000004000742a */ /* 0x000fcc0003f0c200 */
[----:B------:R-:W-:Y:S02]  /*63c70*/  FSEL R2, R64, R2, P0 ;  /* 0x0000000240027208 */ /* 0x000fe40000000000 */
[----:B------:R-:W-:Y:S01]  /*63c80*/  FSEL R3, R65, R67, P0 ;  /* 0x0000004341037208 */ /* 0x000fe20000000000 */
[----:B------:R-:W-:Y:S06]  /*63c90*/  BRA `(.L_x_50853) ;  /* 0x0000004000687947 */ /* 0x000fec0003800000 */
.L_x_50841:
        /* <DEDUP_REMOVED lines=135> */
.L_x_50875:
[----:B------:R-:W-:Y:S05]  /*64510*/  BSYNC B0 ;  /* 0x0000000000007941 */ /* 0x000fea0003800000 */
.L_x_50874:
        /* <DEDUP_REMOVED lines=9> */
.L_x_50877:
[----:B------:R-:W-:Y:S05]  /*645b0*/  BSYNC B3 ;  /* 0x0000000000037941 */ /* 0x000fea0003800000 */
.L_x_50876:
        /* <DEDUP_REMOVED lines=82> */
.L_x_50879:
[----:B------:R-:W-:-:S04]  /*64ae0*/  ISETP.GE.AND P0, PT, R65, RZ, PT ;  /* 0x000000ff4100720c */ /* 0x000fc80003f06270 */
[----:B------:R-:W-:Y:S02]  /*64af0*/  FSEL R2, RZ, 3.37028055040000000000e+12, P0 ;  /* 0x54442d18ff027808 */ /* 0x000fe40000000000 */
[----:B------:R-:W-:-:S07]  /*64b00*/  FSEL R3, RZ, 2.1426990032196044922, P0 ;  /* 0x400921fbff037808 */ /* 0x000fce0000000000 */
.L_x_50880:
[----:B------:R-:W-:Y:S05]  /*64b10*/  BSYNC B0 ;  /* 0x0000000000007941 */ /* 0x000fea0003800000 */
.L_x_50878:
[----:B------:R-:W-:Y:S01]  /*64b20*/  DADD R64, |R64|, |R66| ;  /* 0x0000000040407229 */ /* 0x000fe20000000642 */
[----:B------:R-:W-:-:S07]  /*64b30*/  LOP3.LUT R67, R3, 0x80000000, R67, 0xb8, !PT ;  /* 0x8000000003437812 */ /* 0x000fce00078eb843 */
[----:B------:R-:W-:-:S06]  /*64b40*/  DSETP.GTU.AND P0, PT, |R64|, +INF , PT ;  /* 0x7ff000004000742a */ /* 0x000fcc0003f0c200 */
[----:B------:R-:W-:Y:S02]  /*64b50*/  FSEL R2, R64, R2, P0 ;  /* 0x0000000240027208 */ /* 0x000fe40000000000 */
[----:B------:R-:W-:Y:S01]  /*64b60*/  FSEL R3, R65, R67, P0 ;  /* 0x0000004341037208 */ /* 0x000fe20000000000 */
[----:B------:R-:W-:Y:S06]  /*64b70*/  BRA `(.L_x_50853) ;  /* 0x0000003000b07947 */ /* 0x000fec0003800000 */
.L_x_50840:
        /* <DEDUP_REMOVED lines=92> */
.L_x_50883:
        /* <DEDUP_REMOVED lines=23> */
.L_x_50886:
[----:B------:R-:W-:Y:S05]  /*652b0*/  BSYNC B4 ;  /* 0x0000000000047941 */ /* 0x000fea0003800000 */
.L_x_50885:
        /* <DEDUP_REMOVED lines=29> */
.L_x_50884:
[----:B------:R-:W-:Y:S05]  /*65490*/  BSYNC B3 ;  /* 0x0000000000037941 */ /* 0x000fea0003800000 */
.L_x_50882:
        /* <DEDUP_REMOVED lines=83> */
.L_x_50881:
        /* <DEDUP_REMOVED lines=85> */
.L_x_50839:
        /* <DEDUP_REMOVED lines=24> */
.L_x_50888:
[----:B------:R-:W-:Y:S05]  /*660a0*/  BSYNC B3 ;  /* 0x0000000000037941 */ /* 0x000fea0003800000 */
.L_x_50887:
        /* <DEDUP_REMOVED lines=25> */
.L_x_50890:
[----:B------:R-:W-:Y:S05]  /*66240*/  BSYNC B3 ;  /* 0x0000000000037941 */ /* 0x000fea0003800000 */
.L_x_50889:
        /* <DEDUP_REMOVED lines=135> */
.L_x_50892:
[----:B------:R-:W-:Y:S05]  /*66ac0*/  BSYNC B0 ;  /* 0x0000000000007941 */ /* 0x000fea0003800000 */
.L_x_50891:
        /* <DEDUP_REMOVED lines=9> */
.L_x_50894:
[----:B------:R-:W-:Y:S05]  /*66b60*/  BSYNC B3 ;  /* 0x0000000000037941 */ /* 0x000fea0003800000 */
.L_x_50893:
        /* <DEDUP_REMOVED lines=82> */
.L_x_50896:
[----:B------:R-:W-:-:S04]  /*67090*/  ISETP.GE.AND P0, PT, R65, RZ, PT ;  /* 0x000000ff4100720c */ /* 0x000fc80003f06270 */
[----:B------:R-:W-:Y:S02]  /*670a0*/  FSEL R2, RZ, 3.37028055040000000000e+12, P0 ;  /* 0x54442d18ff027808 */ /* 0x000fe40000000000 */
[----:B------:R-:W-:-:S07]  /*670b0*/  FSEL R3, RZ, 2.1426990032196044922, P0 ;  /* 0x400921fbff037808 */ /* 0x000fce0000000000 */
.L_x_50897:
[----:B------:R-:W-:Y:S05]  /*670c0*/  BSYNC B0 ;  /* 0x0000000000007941 */ /* 0x000fea0003800000 */
.L_x_50895:
[----:B------:R-:W-:Y:S01]  /*670d0*/  DADD R64, |R64|, |R66| ;  /* 0x0000000040407229 */ /* 0x000fe20000000642 */
[----:B------:R-:W-:Y:S01]  /*670e0*/  LOP3.LUT R67, R3, 0x80000000, R67, 0xb8, !PT ;  /* 0x8000000003437812 */ /* 0x000fe200078eb843 */
[----:B------:R-:W-:-:S06]  /*670f0*/  DADD R68, R68, 1 ;  /* 0x3ff0000044447429 */ /* 0x000fcc0000000000 */
[----:B------:R-:W-:-:S06]  /*67100*/  DSETP.GTU.AND P0, PT, |R64|, +INF , PT ;  /* 0x7ff000004000742a */ /* 0x000fcc0003f0c200 */
[----:B------:R-:W-:Y:S02]  /*67110*/  FSEL R2, R64, R2, P0 ;  /* 0x0000000240027208 */ /* 0x000fe40000000000 */
[----:B------:R-:W-:Y:S01]  /*67120*/  FSEL R3, R65, R67, P0 ;  /* 0x0000004341037208 */ /* 0x000fe20000000000 */
[----:B------:R-:W-:Y:S06]  /*67130*/  BRA `(.L_x_50853) ;  /* 0x0000000c00407947 */ /* 0x000fec0003800000 */
.L_x_50838:
        /* <DEDUP_REMOVED lines=108> */
.L_x_50899:
[----:B------:R-:W-:Y:S05]  /*67800*/  BSYNC B0 ;  /* 0x0000000000007941 */ /* 0x000fea0003800000 */
.L_x_50898:
        /* <DEDUP_REMOVED lines=8> */
.L_x_50901:
[----:B------:R-:W-:Y:S05]  /*67890*/  BSYNC B3 ;  /* 0x0000000000037941 */ /* 0x000fea0003800000 */
.L_x_50900:
        /* <DEDUP_REMOVED lines=82> */
.L_x_50903:
[----:B------:R-:W-:Y:S02]  /*67dc0*/  FSEL R2, RZ, 3.37028055040000000000e+12, P2 ;  /* 0x54442d18ff027808 */ /* 0x000fe40001000000 */
[----:B------:R-:W-:-:S07]  /*67dd0*/  FSEL R3, RZ, 2.1426990032196044922, P2 ;  /* 0x400921fbff037808 */ /* 0x000fce0001000000 */
.L_x_50904:
[----:B------:R-:W-:Y:S05]  /*67de0*/  BSYNC B0 ;  /* 0x0000000000007941 */ /* 0x000fea0003800000 */
.L_x_50902:
[----:B------:R-:W-:Y:S01]  /*67df0*/  DADD R64, |R64|, |R66| ;  /* 0x0000000040407229 */ /* 0x000fe20000000642 */
[----:B------:R-:W-:-:S07]  /*67e00*/  LOP3.LUT R67, R3, 0x80000000, R67, 0xb8, !PT ;  /* 0x8000000003437812 */ /* 0x000fce00078eb843 */
[----:B------:R-:W-:-:S06]  /*67e10*/  DSETP.GTU.AND P0, PT, |R64|, +INF , PT ;  /* 0x7ff000004000742a */ /* 0x000fcc0003f0c200 */
[----:B------:R-:W-:Y:S02]  /*67e20*/  FSEL R2, R64, R2, P0 ;  /* 0x0000000240027208 */ /* 0x000fe40000000000 */
[----:B------:R-:W-:-:S07]  /*67e30*/  FSEL R3, R65, R67, P0 ;  /* 0x0000004341037208 */ /* 0x000fce0000000000 */
.L_x_50853:
[----:B------:R-:W-:Y:S05]  /*67e40*/  BSYNC B2 ;  /* 0x0000000000027941 */ /* 0x000fea0003800000 */
.L_x_50837:
        /* <DEDUP_REMOVED lines=74> */
.L_x_50910:
[----:B------:R-:W-:Y:S05]  /*682f0*/  BSYNC B0 ;  /* 0x0000000000007941 */ /* 0x000fea0003800000 */
.L_x_50909:
        /* <DEDUP_REMOVED lines=23> */
.L_x_50912:
[----:B------:R-:W-:Y:S01]  /*68470*/  DMUL R2, RZ, R10 ;  /* 0x0000000aff027228 */ /* 0x000fe20000000000 */
[----:B------:R-:W-:-:S10]  /*68480*/  IMAD.MOV.U32 R4, RZ, RZ, RZ ;  /* 0x000000ffff047224 */ /* 0x000fd400078e00ff */
.L_x_50913:
[----:B------:R-:W-:Y:S05]  /*68490*/  BSYNC B2 ;  /* 0x0000000000027941 */ /* 0x000fea0003800000 */
.L_x_50911:
        /* <DEDUP_REMOVED lines=47> */
.L_x_50915:
[----:B------:R-:W-:Y:S01]  /*68790*/  DMUL R2, RZ, R10 ;  /* 0x0000000aff027228 */ /* 0x000fe20000000000 */
[----:B------:R-:W-:-:S10]  /*687a0*/  IMAD.MOV.U32 R8, RZ, RZ, RZ ;  /* 0x000000ffff087224 */ /* 0x000fd400078e00ff */
.L_x_50916:
[----:B------:R-:W-:Y:S05]  /*687b0*/  BSYNC B2 ;  /* 0x0000000000027941 */ /* 0x000fea0003800000 */
.L_x_50914:
        /* <DEDUP_REMOVED lines=25> */
.L_x_50908:
        /* <DEDUP_REMOVED lines=62> */
.L_x_50918:
[----:B------:R-:W-:Y:S05]  /*68d30*/  BSYNC B0 ;  /* 0x0000000000007941 */ /* 0x000fea0003800000 */
.L_x_50917:
        /* <DEDUP_REMOVED lines=23> */
.L_x_50920:
[----:B------:R-:W-:Y:S01]  /*68eb0*/  DMUL R2, RZ, R10 ;  /* 0x0000000aff027228 */ /* 0x000fe20000000000 */
[----:B------:R-:W-:-:S10]  /*68ec0*/  IMAD.MOV.U32 R4, RZ, RZ, RZ ;  /* 0x000000ffff047224 */ /* 0x000fd400078e00ff */
.L_x_50921:
[----:B------:R-:W-:Y:S05]  /*68ed0*/  BSYNC B2 ;  /* 0x0000000000027941 */ /* 0x000fea0003800000 */
.L_x_50919:
        /* <DEDUP_REMOVED lines=47> */
.L_x_50923:
[----:B------:R-:W-:Y:S01]  /*691d0*/  DMUL R2, RZ, R10 ;  /* 0x0000000aff027228 */ /* 0x000fe20000000000 */
[----:B------:R-:W-:-:S10]  /*691e0*/  IMAD.MOV.U32 R8, RZ, RZ, RZ ;  /* 0x000000ffff087224 */ /* 0x000fd400078e00ff */
.L_x_50924:
[----:B------:R-:W-:Y:S05]  /*691f0*/  BSYNC B2 ;  /* 0x0000000000027941 */ /* 0x000fea0003800000 */
.L_x_50922:
        /* <DEDUP_REMOVED lines=39> */
.L_x_50907:
        /* <DEDUP_REMOVED lines=11> */
.L_x_50925:
[----:B------:R-:W-:-:S10]  /*69520*/  DADD R68, R10, -R10 ;  /* 0x000000000a447229 */ /* 0x000fd4000000080a */
[----:B------:R-:W-:Y:S02]  /*69530*/  IMAD.MOV.U32 R70, RZ, RZ, R68 ;  /* 0x000000ffff467224 */ /* 0x000fe400078e0044 */
[----:B------:R-:W-:Y:S01]  /*69540*/  IMAD.MOV.U32 R71, RZ, RZ, R69 ;  /* 0x000000ffff477224 */ /* 0x000fe200078e0045 */
[----:B------:R-:W-:Y:S06]  /*69550*/  BRA `(.L_x_50836) ;  /* 0x0000000800887947 */ /* 0x000fec0003800000 */
.L_x_50906:
        /* <DEDUP_REMOVED lines=24> */
.L_x_50927:
[----:B------:R-:W-:Y:S01]  /*696e0*/  DMUL R2, RZ, R10 ;  /* 0x0000000aff027228 */ /* 0x000fe20000000000 */
[----:B------:R-:W-:-:S10]  /*696f0*/  IMAD.MOV.U32 R4, RZ, RZ, RZ ;  /* 0x000000ffff047224 */ /* 0x000fd400078e00ff */
.L_x_50928:
[----:B------:R-:W-:Y:S05]  /*69700*/  BSYNC B2 ;  /* 0x0000000000027941 */ /* 0x000fea0003800000 */
.L_x_50926:
        /* <DEDUP_REMOVED lines=47> */
.L_x_50930:
[----:B------:R-:W-:Y:S01]  /*69a00*/  DMUL R2, RZ, R10 ;  /* 0x0000000aff027228 */ /* 0x000fe20000000000 */
[----:B------:R-:W-:-:S10]  /*69a10*/  IMAD.MOV.U32 R8, RZ, RZ, RZ ;  /* 0x000000ffff087224 */ /* 0x000fd400078e00ff */
.L_x_50931:
[----:B------:R-:W-:Y:S05]  /*69a20*/  BSYNC B2 ;  /* 0x0000000000027941 */ /* 0x000fea0003800000 */
.L_x_50929:
        /* <DEDUP_REMOVED lines=24> */
.L_x_50905:
        /* <DEDUP_REMOVED lines=58> */
.L_x_50933:
[----:B------:R-:W-:Y:S05]  /*69f50*/  BSYNC B0 ;  /* 0x0000000000007941 */ /* 0x000fea0003800000 */
.L_x_50932:
[----:B------:R-:W-:Y:S02]  /*69f60*/  IMAD.MOV.U32 R70, RZ, RZ, R10 ;  /* 0x000000ffff467224 */ /* 0x000fe400078e000a */
[----:B------:R-:W-:-:S07]  /*69f70*/  IMAD.MOV.U32 R71, RZ, RZ, R11 ;  /* 0x000000ffff477224 */ /* 0x000fce00078e000b */
.L_x_50836:
[----:B------:R-:W-:Y:S05]  /*69f80*/  BSYNC B1 ;  /* 0x0000000000017941 */ /* 0x000fea0003800000 */
.L_x_50835:
        /* <DEDUP_REMOVED lines=123> */
.L_x_50943:
        /* <DEDUP_REMOVED lines=23> */
.L_x_50946:
[----:B------:R-:W-:Y:S05]  /*6a8b0*/  BSYNC B4 ;  /* 0x0000000000047941 */ /* 0x000fea0003800000 */
.L_x_50945:
        /* <DEDUP_REMOVED lines=29> */
.L_x_50944:
[----:B------:R-:W-:Y:S05]  /*6aa90*/  BSYNC B3 ;  /* 0x0000000000037941 */ /* 0x000fea0003800000 */
.L_x_50942:
        /* <DEDUP_REMOVED lines=22> */
.L_x_50948:
[----:B------:R-:W-:Y:S05]  /*6ac00*/  BSYNC B3 ;  /* 0x0000000000037941 */ /* 0x000fea0003800000 */
.L_x_50947:
        /* <DEDUP_REMOVED lines=82> */
.L_x_50950:
[----:B------:R-:W-:-:S04]  /*6b130*/  ISETP.GE.AND P0, PT, R57, RZ, PT ;  /* 0x000000ff3900720c */ /* 0x000fc80003f06270 */
[----:B------:R-:W-:Y:S02]  /*6b140*/  FSEL R2, RZ, 3.37028055040000000000e+12, P0 ;  /* 0x54442d18ff027808 */ /* 0x000fe40000000000 */
[----:B------:R-:W-:-:S07]  /*6b150*/  FSEL R3, RZ, 2.1426990032196044922, P0 ;  /* 0x400921fbff037808 */ /* 0x000fce0000000000 */
.L_x_50951:
[----:B------:R-:W-:Y:S05]  /*6b160*/  BSYNC B0 ;  /* 0x0000000000007941 */ /* 0x000fea0003800000 */
.L_x_50949:
[----:B------:R-:W-:Y:S01]  /*6b170*/  DADD R56, |R56|, |R58| ;  /* 0x0000000038387229 */ /* 0x000fe2000000063a */
[----:B------:R-:W-:Y:S01]  /*6b180*/  LOP3.LUT R59, R3, 0x80000000, R59, 0xb8, !PT ;  /* 0x80000000033b7812 */ /* 0x000fe200078eb83b */
[----:B------:R-:W-:-:S06]  /*6b190*/  DMUL R60, R60, 0.5 ;  /* 0x3fe000003c3c7828 */ /* 0x000fcc0000000000 */
[----:B------:R-:W-:-:S06]  /*6b1a0*/  DSETP.GTU.AND P0, PT, |R56|, +INF , PT ;  /* 0x7ff000003800742a */ /* 0x000fcc0003f0c200 */
[----:B------:R-:W-:Y:S02]  /*6b1b0*/  FSEL R2, R56, R2, P0 ;  /* 0x0000000238027208 */ /* 0x000fe40000000000 */
[----:B------:R-:W-:Y:S01]  /*6b1c0*/  FSEL R3, R57, R59, P0 ;  /* 0x0000003b39037208 */ /* 0x000fe20000000000 */
[----:B------:R-:W-:Y:S06]  /*6b1d0*/  BRA `(.L_x_50952) ;  /* 0x0000006400647947 */ /* 0x000fec0003800000 */
.L_x_50941:
        /* <DEDUP_REMOVED lines=99> */
.L_x_50955:
[----:B------:R-:W-:Y:S05]  /*6b810*/  BSYNC B0 ;  /* 0x0000000000007941 */ /* 0x000fea0003800000 */
.L_x_50954:
        /* <DEDUP_REMOVED lines=9> */
.L_x_50957:
[----:B------:R-:W-:Y:S05]  /*6b8b0*/  BSYNC B3 ;  /* 0x0000000000037941 */ /* 0x000fea0003800000 */
.L_x_50956:
        /* <DEDUP_REMOVED lines=82> */
.L_x_50959:
[----:B------:R-:W-:-:S04]  /*6bde0*/  ISETP.GE.AND P0, PT, R57, RZ, PT ;  /* 0x000000ff3900720c */ /* 0x000fc80003f06270 */
[----:B------:R-:W-:Y:S02]  /*6bdf0*/  FSEL R2, RZ, 3.37028055040000000000e+12, P0 ;  /* 0x54442d18ff027808 */ /* 0x000fe40000000000 */
[----:B------:R-:W-:-:S07]  /*6be00*/  FSEL R3, RZ, 2.1426990032196044922, P0 ;  /* 0x400921fbff037808 */ /* 0x000fce0000000000 */
.L_x_50960:
[----:B------:R-:W-:Y:S05]  /*6be10*/  BSYNC B0 ;  /* 0x0000000000007941 */ /* 0x000fea0003800000 */
.L_x_50958:
[----:B------:R-:W-:Y:S01]  /*6be20*/  DADD R56, |R56|, |R58| ;  /* 0x0000000038387229 */ /* 0x000fe2000000063a */
[----:B------:R-:W-:Y:S01]  /*6be30*/  LOP3.LUT R59, R3, 0x80000000, R59, 0xb8, !PT ;  /* 0x80000000033b7812 */ /* 0x000fe200078eb83b */
[----:B------:R-:W-:-:S06]  /*6be40*/  DMUL R60, R60, 0.5 ;  /* 0x3fe000003c3c7828 */ /* 0x000fcc0000000000 */
[----:B------:R-:W-:-:S06]  /*6be50*/  DSETP.GTU.AND P0, PT, |R56|, +INF , PT ;  /* 0x7ff000003800742a */ /* 0x000fcc0003f0c200 */
[----:B------:R-:W-:Y:S02]  /*6be60*/  FSEL R2, R56, R2, P0 ;  /* 0x0000000238027208 */ /* 0x000fe40000000000 */
[----:B------:R-:W-:Y:S01]  /*6be70*/  FSEL R3, R57, R59, P0 ;  /* 0x0000003b39037208 */ /* 0x000fe20000000000 */
[----:B------:R-:W-:Y:S06]  /*6be80*/  BRA `(.L_x_50952) ;  /* 0x0000005800387947 */ /* 0x000fec0003800000 */
.L_x_50953:
        /* <DEDUP_REMOVED lines=28> */
.L_x_50962:
        /* <DEDUP_REMOVED lines=75> */
.L_x_50961:
        /* <DEDUP_REMOVED lines=99> */
.L_x_50964:
        /* <DEDUP_REMOVED lines=23> */
.L_x_50967:
[----:B------:R-:W-:Y:S05]  /*6cca0*/  BSYNC B4 ;  /* 0x0000000000047941 */ /* 0x000fea0003800000 */
.L_x_50966:
        /* <DEDUP_REMOVED lines=29> */
.L_x_50965:
[----:B------:R-:W-:Y:S05]  /*6ce80*/  BSYNC B3 ;  /* 0x0000000000037941 */ /* 0x000fea0003800000 */
.L_x_50963:
        /* <DEDUP_REMOVED lines=22> */
.L_x_50969:
[----:B------:R-:W-:Y:S05]  /*6cff0*/  BSYNC B3 ;  /* 0x0000000000037941 */ /* 0x000fea0003800000 */
.L_x_50968:
        /* <DEDUP_REMOVED lines=82> */
.L_x_50971:
[----:B------:R-:W-:-:S04]  /*6d520*/  ISETP.GE.AND P0, PT, R57, RZ, PT ;  /* 0x000000ff3900720c */ /* 0x000fc80003f06270 */
[----:B------:R-:W-:Y:S02]  /*6d530*/  FSEL R2, RZ, 3.37028055040000000000e+12, P0 ;  /* 0x54442d18ff027808 */ /* 0x000fe40000000000 */
[----:B------:R-:W-:-:S07]  /*6d540*/  FSEL R3, RZ, 2.1426990032196044922, P0 ;  /* 0x400921fbff037808 */ /* 0x000fce0000000000 */
.L_x_50972:
[----:B------:R-:W-:Y:S05]  /*6d550*/  BSYNC B0 ;  /* 0x0000000000007941 */ /* 0x000fea0003800000 */
.L_x_50970:
[----:B------:R-:W-:Y:S01]  /*6d560*/  DADD R56, |R56|, |R58| ;  /* 0x0000000038387229 */ /* 0x000fe2000000063a */
[----:B------:R-:W-:Y:S01]  /*6d570*/  LOP3.LUT R59, R3, 0x80000000, R59, 0xb8, !PT ;  /* 0x80000000033b7812 */ /* 0x000fe200078eb83b */
[----:B------:R-:W-:-:S06]  /*6d580*/  DMUL R60, R60, 0.5 ;  /* 0x3fe000003c3c7828 */ /* 0x000fcc0000000000 */
[----:B------:R-:W-:-:S06]  /*6d590*/  DSETP.GTU.AND P0, PT, |R56|, +INF , PT ;  /* 0x7ff000003800742a */ /* 0x000fcc0003f0c200 */
[----:B------:R-:W-:Y:S02]  /*6d5a0*/  FSEL R2, R56, R2, P0 ;  /* 0x0000000238027208 */ /* 0x000fe40000000000 */
[----:B------:R-:W-:Y:S01]  /*6d5b0*/  FSEL R3, R57, R59, P0 ;  /* 0x0000003b39037208 */ /* 0x000fe20000000000 */
[----:B------:R-:W-:Y:S06]  /*6d5c0*/  BRA `(.L_x_50952) ;  /* 0x0000004000687947 */ /* 0x000fec0003800000 */
.L_x_50940:
        /* <DEDUP_REMOVED lines=135> */
.L_x_50974:
[----:B------:R-:W-:Y:S05]  /*6de40*/  BSYNC B0 ;  /* 0x0000000000007941 */ /* 0x000fea0003800000 */
.L_x_50973:
        /* <DEDUP_REMOVED lines=9> */
.L_x_50976:
[----:B------:R-:W-:Y:S05]  /*6dee0*/  BSYNC B3 ;  /* 0x0000000000037941 */ /* 0x000fea0003800000 */
.L_x_50975:
        /* <DEDUP_REMOVED lines=82> */
.L_x_50978:
[----:B------:R-:W-:-:S04]  /*6e410*/  ISETP.GE.AND P0, PT, R57, RZ, PT ;  /* 0x000000ff3900720c */ /* 0x000fc80003f06270 */
[----:B------:R-:W-:Y:S02]  /*6e420*/  FSEL R2, RZ, 3.37028055040000000000e+12, P0 ;  /* 0x54442d18ff027808 */ /* 0x000fe40000000000 */
[----:B------:R-:W-:-:S07]  /*6e430*/  FSEL R3, RZ, 2.1426990032196044922, P0 ;  /* 0x400921fbff037808 */ /* 0x000fce0000000000 */
.L_x_50979:
[----:B------:R-:W-:Y:S05]  /*6e440*/  BSYNC B0 ;  /* 0x0000000000007941 */ /* 0x000fea0003800000 */
.L_x_50977:
[----:B------:R-:W-:Y:S01]  /*6e450*/  DADD R56, |R56|, |R58| ;  /* 0x0000000038387229 */ /* 0x000fe2000000063a */
[----:B------:R-:W-:-:S07]  /*6e460*/  LOP3.LUT R59, R3, 0x80000000, R59, 0xb8, !PT ;  /* 0x80000000033b7812 */ /* 0x000fce00078eb83b */
[----:B------:R-:W-:-:S06]  /*6e470*/  DSETP.GTU.AND P0, PT, |R56|, +INF , PT ;  /* 0x7ff000003800742a */ /* 0x000fcc0003f0c200 */
[----:B------:R-:W-:Y:S02]  /*6e480*/  FSEL R2, R56, R2, P0 ;  /* 0x0000000238027208 */ /* 0x000fe40000000000 */
[----:B------:R-:W-:Y:S01]  /*6e490*/  FSEL R3, R57, R59, P0 ;  /* 0x0000003b39037208 */ /* 0x000fe20000000000 */
[----:B------:R-:W-:Y:S06]  /*6e4a0*/  BRA `(.L_x_50952) ;  /* 0x0000003000b07947 */ /* 0x000fec0003800000 */
.L_x_50939:
        /* <DEDUP_REMOVED lines=92> */
.L_x_50982:
        /* <DEDUP_REMOVED lines=23> */
.L_x_50985:
[----:B------:R-:W-:Y:S05]  /*6ebe0*/  BSYNC B4 ;  /* 0x0000000000047941 */ /* 0x000fea0003800000 */
.L_x_50984:
        /* <DEDUP_REMOVED lines=29> */
.L_x_50983:
[----:B------:R-:W-:Y:S05]  /*6edc0*/  BSYNC B3 ;  /* 0x0000000000037941 */ /* 0x000fea0003800000 */
.L_x_50981:
        /* <DEDUP_REMOVED lines=83> */
.L_x_50980:
        /* <DEDUP_REMOVED lines=85> */
.L_x_50938:
        /* <DEDUP_REMOVED lines=24> */
.L_x_50987:
[----:B------:R-:W-:Y:S05]  /*6f9d0*/  BSYNC B3 ;  /* 0x0000000000037941 */ /* 0x000fea0003800000 */
.L_x_50986:
        /* <DEDUP_REMOVED lines=25> */
.L_x_50989:
[----:B------:R-:W-:Y:S05]  /*6fb70*/  BSYNC B3 ;  /* 0x0000000000037941 */ /* 0x000fea0003800000 */
.L_x_50988:
        /* <DEDUP_REMOVED lines=135> */
.L_x_50991:
[----:B------:R-:W-:Y:S05]  /*703f0*/  BSYNC B0 ;  /* 0x0000000000007941 */ /* 0x000fea0003800000 */
.L_x_50990:
        /* <DEDUP_REMOVED lines=9> */
.L_x_50993:
[----:B------:R-:W-:Y:S05]  /*70490*/  BSYNC B3 ;  /* 0x0000000000037941 */ /* 0x000fea0003800000 */
.L_x_50992:
        /* <DEDUP_REMOVED lines=82> */
.L_x_50995:
[----:B------:R-:W-:-:S04]  /*709c0*/  ISETP.GE.AND P0, PT, R57, RZ, PT ;  /* 0x000000ff3900720c */ /* 0x000fc80003f06270 */
[----:B------:R-:W-:Y:S02]  /*709d0*/  FSEL R2, RZ, 3.37028055040000000000e+12, P0 ;  /* 0x54442d18ff027808 */ /* 0x000fe40000000000 */
[----:B------:R-:W-:-:S07]  /*709e0*/  FSEL R3, RZ, 2.1426990032196044922, P0 ;  /* 0x400921fbff037808 */ /* 0x000fce0000000000 */
.L_x_50996:
[----:B------:R-:W-:Y:S05]  /*709f0*/  BSYNC B0 ;  /* 0x0000000000007941 */ /* 0x000fea0003800000 */
.L_x_50994:
[----:B------:R-:W-:Y:S01]  /*70a00*/  DADD R56, |R56|, |R58| ;  /* 0x0000000038387229 */ /* 0x000fe2000000063a */
[----:B------:R-:W-:Y:S01]  /*70a10*/  LOP3.LUT R59, R3, 0x80000000, R59, 0xb8, !PT ;  /* 0x80000000033b7812 */ /* 0x000fe200078eb83b */
[----:B------:R-:W-:-:S06]  /*70a20*/  DADD R60, R60, 1 ;  /* 0x3ff000003c3c7429 */ /* 0x000fcc0000000000 */
[----:B------:R-:W-:-:S06]  /*70a30*/  DSETP.GTU.AND P0, PT, |R56|, +INF , PT ;  /* 0x7ff000003800742a */ /* 0x000fcc0003f0c200 */
[----:B------:R-:W-:Y:S02]  /*70a40*/  FSEL R2, R56, R2, P0 ;  /* 0x0000000238027208 */ /* 0x000fe40000000000 */
[----:B------:R-:W-:Y:S01]  /*70a50*/  FSEL R3, R57, R59, P0 ;  /* 0x0000003b39037208 */ /* 0x000fe20000000000 */
[----:B------:R-:W-:Y:S06]  /*70a60*/  BRA `(.L_x_50952) ;  /* 0x0000000c00407947 */ /* 0x000fec0003800000 */
.L_x_50937:
        /* <DEDUP_REMOVED lines=108> */
.L_x_50998:
[----:B------:R-:W-:Y:S05]  /*71130*/  BSYNC B0 ;  /* 0x0000000000007941 */ /* 0x000fea0003800000 */
.L_x_50997:
        /* <DEDUP_REMOVED lines=8> */
.L_x_51000:
[----:B------:R-:W-:Y:S05]  /*711c0*/  BSYNC B3 ;  /* 0x0000000000037941 */ /* 0x000fea0003800000 */
.L_x_50999:
        /* <DEDUP_REMOVED lines=82> */
.L_x_51002:
[----:B------:R-:W-:Y:S02]  /*716f0*/  FSEL R2, RZ, 3.37028055040000000000e+12, P2 ;  /* 0x54442d18ff027808 */ /* 0x000fe40001000000 */
[----:B------:R-:W-:-:S07]  /*71700*/  FSEL R3, RZ, 2.1426990032196044922, P2 ;  /* 0x400921fbff037808 */ /* 0x000fce0001000000 */
.L_x_51003:
[----:B------:R-:W-:Y:S05]  /*71710*/  BSYNC B0 ;  /* 0x0000000000007941 */ /* 0x000fea0003800000 */
.L_x_51001:
[----:B------:R-:W-:Y:S01]  /*71720*/  DADD R56, |R56|, |R58| ;  /* 0x0000000038387229 */ /* 0x000fe2000000063a */
[----:B------:R-:W-:-:S07]  /*71730*/  LOP3.LUT R59, R3, 0x80000000, R59, 0xb8, !PT ;  /* 0x80000000033b7812 */ /* 0x000fce00078eb83b */
[----:B------:R-:W-:-:S06]  /*71740*/  DSETP.GTU.AND P0, PT, |R56|, +INF , PT ;  /* 0x7ff000003800742a */ /* 0x000fcc0003f0c200 */
[----:B------:R-:W-:Y:S02]  /*71750*/  FSEL R2, R56, R2, P0 ;  /* 0x0000000238027208 */ /* 0x000fe40000000000 */
[----:B------:R-:W-:-:S07]  /*71760*/  FSEL R3, R57, R59, P0 ;  /* 0x0000003b39037208 */ /* 0x000fce0000000000 */
.L_x_50952:
[----:B------:R-:W-:Y:S05]  /*71770*/  BSYNC B2 ;  /* 0x0000000000027941 */ /* 0x000fea0003800000 */
.L_x_50936:
        /* <DEDUP_REMOVED lines=74> */
.L_x_51009:
[----:B------:R-:W-:Y:S05]  /*71c20*/  BSYNC B0 ;  /* 0x0000000000007941 */ /* 0x000fea0003800000 */
.L_x_51008:
        /* <DEDUP_REMOVED lines=23> */
.L_x_51011:
[----:B------:R-:W-:Y:S01]  /*71da0*/  DMUL R2, RZ, R10 ;  /* 0x0000000aff027228 */ /* 0x000fe20000000000 */
[----:B------:R-:W-:-:S10]  /*71db0*/  IMAD.MOV.U32 R4, RZ, RZ, RZ ;  /* 0x000000ffff047224 */ /* 0x000fd400078e00ff */
.L_x_51012:
[----:B------:R-:W-:Y:S05]  /*71dc0*/  BSYNC B2 ;  /* 0x0000000000027941 */ /* 0x000fea0003800000 */
.L_x_51010:
        /* <DEDUP_REMOVED lines=47> */
.L_x_51014:
[----:B------:R-:W-:Y:S01]  /*720c0*/  DMUL R2, RZ, R10 ;  /* 0x0000000aff027228 */ /* 0x000fe20000000000 */
[----:B------:R-:W-:-:S10]  /*720d0*/  IMAD.MOV.U32 R8, RZ, RZ, RZ ;  /* 0x000000ffff087224 */ /* 0x000fd400078e00ff */
.L_x_51015:
[----:B------:R-:W-:Y:S05]  /*720e0*/  BSYNC B2 ;  /* 0x0000000000027941 */ /* 0x000fea0003800000 */
.L_x_51013:
        /* <DEDUP_REMOVED lines=25> */
.L_x_51007:
        /* <DEDUP_REMOVED lines=62> */
.L_x_51017:
[----:B------:R-:W-:Y:S05]  /*72660*/  BSYNC B0 ;  /* 0x0000000000007941 */ /* 0x000fea0003800000 */
.L_x_51016:
        /* <DEDUP_REMOVED lines=23> */
.L_x_51019:
[----:B------:R-:W-:Y:S01]  /*727e0*/  DMUL R2, RZ, R10 ;  /* 0x0000000aff027228 */ /* 0x000fe20000000000 */
[----:B------:R-:W-:-:S10]  /*727f0*/  IMAD.MOV.U32 R4, RZ, RZ, RZ ;  /* 0x000000ffff047224 */ /* 0x000fd400078e00ff */
.L_x_51020:
[----:B------:R-:W-:Y:S05]  /*72800*/  BSYNC B2 ;  /* 0x0000000000027941 */ /* 0x000fea0003800000 */
.L_x_51018:
        /* <DEDUP_REMOVED lines=47> */
.L_x_51022:
[----:B------:R-:W-:Y:S01]  /*72b00*/  DMUL R2, RZ, R10 ;  /* 0x0000000aff027228 */ /* 0x000fe20000000000 */
[----:B------:R-:W-:-:S10]  /*72b10*/  IMAD.MOV.U32 R8, RZ, RZ, RZ ;  /* 0x000000ffff087224 */ /* 0x000fd400078e00ff */
.L_x_51023:
[----:B------:R-:W-:Y:S05]  /*72b20*/  BSYNC B2 ;  /* 0x0000000000027941 */ /* 0x000fea0003800000 */
.L_x_51021:
        /* <DEDUP_REMOVED lines=39> */
.L_x_51006:
        /* <DEDUP_REMOVED lines=11> */
.L_x_51024:
[----:B------:R-:W-:-:S10]  /*72e50*/  DADD R72, R10, -R10 ;  /* 0x000000000a487229 */ /* 0x000fd4000000080a */
[----:B------:R-:W-:Y:S02]  /*72e60*/  IMAD.MOV.U32 R74, RZ, RZ, R72 ;  /* 0x000000ffff4a7224 */ /* 0x000fe400078e0048 */
[----:B------:R-:W-:Y:S01]  /*72e70*/  IMAD.MOV.U32 R75, RZ, RZ, R73 ;  /* 0x000000ffff4b7224 */ /* 0x000fe200078e0049 */
[----:B------:R-:W-:Y:S06]  /*72e80*/  BRA `(.L_x_50935) ;  /* 0x00000008008c7947 */ /* 0x000fec0003800000 */
.L_x_51005:
        /* <DEDUP_REMOVED lines=25> */
.L_x_51026:
[----:B------:R-:W-:Y:S01]  /*73020*/  DMUL R2, RZ, R10 ;  /* 0x0000000aff027228 */ /* 0x000fe20000000000 */
[----:B------:R-:W-:-:S10]  /*73030*/  IMAD.MOV.U32 R8, RZ, RZ, RZ ;  /* 0x000000ffff087224 */ /* 0x000fd400078e00ff */
.L_x_51027:
[----:B------:R-:W-:Y:S05]  /*73040*/  BSYNC B2 ;  /* 0x0000000000027941 */ /* 0x000fea0003800000 */
.L_x_51025:
        /* <DEDUP_REMOVED lines=47> */
.L_x_51029:
[----:B------:R-:W-:Y:S01]  /*73340*/  DMUL R2, RZ, R10 ;  /* 0x0000000aff027228 */ /* 0x000fe20000000000 */
[----:B------:R-:W-:-:S10]  /*73350*/  IMAD.MOV.U32 R8, RZ, RZ, RZ ;  /* 0x000000ffff087224 */ /* 0x000fd400078e00ff */
.L_x_51030:
[----:B------:R-:W-:Y:S05]  /*73360*/  BSYNC B2 ;  /* 0x0000000000027941 */ /* 0x000fea0003800000 */
.L_x_51028:
        /* <DEDUP_REMOVED lines=24> */
.L_x_51004:
        /* <DEDUP_REMOVED lines=58> */
.L_x_51032:
[----:B------:R-:W-:Y:S05]  /*73890*/  BSYNC B0 ;  /* 0x0000000000007941 */ /* 0x000fea0003800000 */
.L_x_51031:
[----:B------:R-:W-:Y:S02]  /*738a0*/  IMAD.MOV.U32 R74, RZ, RZ, R10 ;  /* 0x000000ffff4a7224 */ /* 0x000fe400078e000a */
[----:B------:R-:W-:-:S07]  /*738b0*/  IMAD.MOV.U32 R75, RZ, RZ, R11 ;  /* 0x000000ffff4b7224 */ /* 0x000fce00078e000b */
.L_x_50935:
[----:B------:R-:W-:Y:S05]  /*738c0*/  BSYNC B1 ;  /* 0x0000000000017941 */ /* 0x000fea0003800000 */
.L_x_50934:
        /* <DEDUP_REMOVED lines=125> */
.L_x_51042:
        /* <DEDUP_REMOVED lines=23> */
.L_x_51045:
[----:B------:R-:W-:Y:S05]  /*74210*/  BSYNC B4 ;  /* 0x0000000000047941 */ /* 0x000fea0003800000 */
.L_x_51044:
        /* <DEDUP_REMOVED lines=29> */
.L_x_51043:
[----:B------:R-:W-:Y:S05]  /*743f0*/  BSYNC B3 ;  /* 0x0000000000037941 */ /* 0x000fea0003800000 */
.L_x_51041:
        /* <DEDUP_REMOVED lines=22> */
.L_x_51047:
[----:B------:R-:W-:Y:S05]  /*74560*/  BSYNC B3 ;  /* 0x0000000000037941 */ /* 0x000fea0003800000 */
.L_x_51046:
        /* <DEDUP_REMOVED lines=82> */
.L_x_51049:
[----:B------:R-:W-:-:S04]  /*74a90*/  ISETP.GE.AND P0, PT, R49, RZ, PT ;  /* 0x000000ff3100720c */ /* 0x000fc80003f06270 */
[----:B------:R-:W-:Y:S02]  /*74aa0*/  FSEL R2, RZ, 3.37028055040000000000e+12, P0 ;  /* 0x54442d18ff027808 */ /* 0x000fe40000000000 */
[----:B------:R-:W-:-:S07]  /*74ab0*/  FSEL R3, RZ, 2.1426990032196044922, P0 ;  /* 0x400921fbff037808 */ /* 0x000fce0000000000 */
.L_x_51050:
[----:B------:R-:W-:Y:S05]  /*74ac0*/  BSYNC B0 ;  /* 0x0000000000007941 */ /* 0x000fea0003800000 */
.L_x_51048:
[----:B------:R-:W-:Y:S01]  /*74ad0*/  DADD R48, |R48|, |R50| ;  /* 0x0000000030307229 */ /* 0x000fe20000000632 */
[----:B------:R-:W-:Y:S01]  /*74ae0*/  LOP3.LUT R51, R3, 0x80000000, R51, 0xb8, !PT ;  /* 0x8000000003337812 */ /* 0x000fe200078eb833 */
[----:B------:R-:W-:-:S06]  /*74af0*/  DMUL R52, R52, 0.5 ;  /* 0x3fe0000034347828 */ /* 0x000fcc0000000000 */
[----:B------:R-:W-:-:S06]  /*74b00*/  DSETP.GTU.AND P0, PT, |R48|, +INF , PT ;  /* 0x7ff000003000742a */ /* 0x000fcc0003f0c200 */
[----:B------:R-:W-:Y:S02]  /*74b10*/  FSEL R2, R48, R2, P0 ;  /* 0x0000000230027208 */ /* 0x000fe40000000000 */
[----:B------:R-:W-:Y:S01]  /*74b20*/  FSEL R3, R49, R51, P0 ;  /* 0x0000003331037208 */ /* 0x000fe20000000000 */
[----:B------:R-:W-:Y:S06]  /*74b30*/  BRA `(.L_x_51051) ;  /* 0x0000006400687947 */ /* 0x000fec0003800000 */
.L_x_51040:
        /* <DEDUP_REMOVED lines=99> */
.L_x_51054:
[----:B------:R-:W-:Y:S05]  /*75170*/  BSYNC B0 ;  /* 0x0000000000007941 */ /* 0x000fea0003800000 */
.L_x_51053:
        /* <DEDUP_REMOVED lines=9> */
.L_x_51056:
[----:B------:R-:W-:Y:S05]  /*75210*/  BSYNC B3 ;  /* 0x0000000000037941 */ /* 0x000fea0003800000 */
.L_x_51055:
        /* <DEDUP_REMOVED lines=82> */
.L_x_51058:
[----:B------:R-:W-:-:S04]  /*75740*/  ISETP.GE.AND P0, PT, R49, RZ, PT ;  /* 0x000000ff3100720c */ /* 0x000fc80003f06270 */
[----:B------:R-:W-:Y:S02]  /*75750*/  FSEL R2, RZ, 3.37028055040000000000e+12, P0 ;  /* 0x54442d18ff027808 */ /* 0x000fe40000000000 */
[----:B------:R-:W-:-:S07]  /*75760*/  FSEL R3, RZ, 2.1426990032196044922, P0 ;  /* 0x400921fbff037808 */ /* 0x000fce0000000000 */
.L_x_51059:
[----:B------:R-:W-:Y:S05]  /*75770*/  BSYNC B0 ;  /* 0x0000000000007941 */ /* 0x000fea0003800000 */
.L_x_51057:
[----:B------:R-:W-:Y:S01]  /*75780*/  DADD R48, |R48|, |R50| ;  /* 0x0000000030307229 */ /* 0x000fe20000000632 */
[----:B------:R-:W-:Y:S01]  /*75790*/  LOP3.LUT R51, R3, 0x80000000, R51, 0xb8, !PT ;  /* 0x8000000003337812 */ /* 0x000fe200078eb833 */
[----:B------:R-:W-:-:S06]  /*757a0*/  DMUL R52, R52, 0.5 ;  /* 0x3fe0000034347828 */ /* 0x000fcc0000000000 */
[----:B------:R-:W-:-:S06]  /*757b0*/  DSETP.GTU.AND P0, PT, |R48|, +INF , PT ;  /* 0x7ff000003000742a */ /* 0x000fcc0003f0c200 */
[----:B------:R-:W-:Y:S02]  /*757c0*/  FSEL R2, R48, R2, P0 ;  /* 0x0000000230027208 */ /* 0x000fe40000000000 */
[----:B------:R-:W-:Y:S01]  /*757d0*/  FSEL R3, R49, R51, P0 ;  /* 0x0000003331037208 */ /* 0x000fe20000000000 */
[----:B------:R-:W-:Y:S06]  /*757e0*/  BRA `(.L_x_51051) ;  /* 0x00000058003c7947 */ /* 0x000fec0003800000 */
.L_x_51052:
        /* <DEDUP_REMOVED lines=28> */
.L_x_51061:
        /* <DEDUP_REMOVED lines=75> */
.L_x_51060:
        /* <DEDUP_REMOVED lines=99> */
.L_x_51063:
        /* <DEDUP_REMOVED lines=23> */
.L_x_51066:
[----:B------:R-:W-:Y:S05]  /*76600*/  BSYNC B4 ;  /* 0x0000000000047941 */ /* 0x000fea0003800000 */
.L_x_51065:
        /* <DEDUP_REMOVED lines=29> */
.L_x_51064:
[----:B------:R-:W-:Y:S05]  /*767e0*/  BSYNC B3 ;  /* 0x0000000000037941 */ /* 0x000fea0003800000 */
.L_x_51062:
        /* <DEDUP_REMOVED lines=22> */
.L_x_51068:
[----:B------:R-:W-:Y:S05]  /*76950*/  BSYNC B3 ;  /* 0x0000000000037941 */ /* 0x000fea0003800000 */
.L_x_51067:
        /* <DEDUP_REMOVED lines=82> */
.L_x_51070:
[----:B------:R-:W-:-:S04]  /*76e80*/  ISETP.GE.AND P0, PT, R49, RZ, PT ;  /* 0x000000ff3100720c */ /* 0x000fc80003f06270 */
[----:B------:R-:W-:Y:S02]  /*76e90*/  FSEL R2, RZ, 3.37028055040000000000e+12, P0 ;  /* 0x54442d18ff027808 */ /* 0x000fe40000000000 */
[----:B------:R-:W-:-:S07]  /*76ea0*/  FSEL R3, RZ, 2.1426990032196044922, P0 ;  /* 0x400921fbff037808 */ /* 0x000fce0000000000 */
.L_x_51071:
[----:B------:R-:W-:Y:S05]  /*76eb0*/  BSYNC B0 ;  /* 0x0000000000007941 */ /* 0x000fea0003800000 */
.L_x_51069:
[----:B------:R-:W-:Y:S01]  /*76ec0*/  DADD R48, |R48|, |R50| ;  /* 0x0000000030307229 */ /* 0x000fe20000000632 */
[----:B------:R-:W-:Y:S01]  /*76ed0*/  LOP3.LUT R51, R3, 0x80000000, R51, 0xb8, !PT ;  /* 0x8000000003337812 */ /* 0x000fe200078eb833 */
[----:B------:R-:W-:-:S06]  /*76ee0*/  DMUL R52, R52, 0.5 ;  /* 0x3fe0000034347828 */ /* 0x000fcc0000000000 */
[----:B------:R-:W-:-:S06]  /*76ef0*/  DSETP.GTU.AND P0, PT, |R48|, +INF , PT ;  /* 0x7ff000003000742a */ /* 0x000fcc0003f0c200 */
[----:B------:R-:W-:Y:S02]  /*76f00*/  FSEL R2, R48, R2, P0 ;  /* 0x0000000230027208 */ /* 0x000fe40000000000 */
[----:B------:R-:W-:Y:S01]  /*76f10*/  FSEL R3, R49, R51, P0 ;  /* 0x0000003331037208 */ /* 0x000fe20000000000 */
[----:B------:R-:W-:Y:S06]  /*76f20*/  BRA `(.L_x_51051) ;  /* 0x00000040006c7947 */ /* 0x000fec0003800000 */
.L_x_51039:
        /* <DEDUP_REMOVED lines=135> */
.L_x_51073:
[----:B------:R-:W-:Y:S05]  /*777a0*/  BSYNC B0 ;  /* 0x0000000000007941 */ /* 0x000fea0003800000 */
.L_x_51072:
        /* <DEDUP_REMOVED lines=9> */
.L_x_51075:
[----:B------:R-:W-:Y:S05]  /*77840*/  BSYNC B3 ;  /* 0x0000000000037941 */ /* 0x000fea0003800000 */
.L_x_51074:
        /* <DEDUP_REMOVED lines=82> */
.L_x_51077:
[----:B------:R-:W-:-:S04]  /*77d70*/  ISETP.GE.AND P0, PT, R49, RZ, PT ;  /* 0x000000ff3100720c */ /* 0x000fc80003f06270 */
[----:B------:R-:W-:Y:S02]  /*77d80*/  FSEL R2, RZ, 3.37028055040000000000e+12, P0 ;  /* 0x54442d18ff027808 */ /* 0x000fe40000000000 */
[----:B------:R-:W-:-:S07]  /*77d90*/  FSEL R3, RZ, 2.1426990032196044922, P0 ;  /* 0x400921fbff037808 */ /* 0x000fce0000000000 */
.L_x_51078:
[----:B------:R-:W-:Y:S05]  /*77da0*/  BSYNC B0 ;  /* 0x0000000000007941 */ /* 0x000fea0003800000 */
.L_x_51076:
[----:B------:R-:W-:Y:S01]  /*77db0*/  DADD R48, |R48|, |R50| ;  /* 0x0000000030307229 */ /* 0x000fe20000000632 */
[----:B------:R-:W-:-:S07]  /*77dc0*/  LOP3.LUT R51, R3, 0x80000000, R51, 0xb8, !PT ;  /* 0x8000000003337812 */ /* 0x000fce00078eb833 */
[----:B------:R-:W-:-:S06]  /*77dd0*/  DSETP.GTU.AND P0, PT, |R48|, +INF , PT ;  /* 0x7ff000003000742a */ /* 0x000fcc0003f0c200 */
[----:B------:R-:W-:Y:S02]  /*77de0*/  FSEL R2, R48, R2, P0 ;  /* 0x0000000230027208 */ /* 0x000fe40000000000 */
[----:B------:R-:W-:Y:S01]  /*77df0*/  FSEL R3, R49, R51, P0 ;  /* 0x0000003331037208 */ /* 0x000fe20000000000 */
[----:B------:R-:W-:Y:S06]  /*77e00*/  BRA `(.L_x_51051) ;  /* 0x0000003000b47947 */ /* 0x000fec0003800000 */
.L_x_51038:
        /* <DEDUP_REMOVED lines=92> */
.L_x_51081:
        /* <DEDUP_REMOVED lines=23> */
.L_x_51084:
[----:B------:R-:W-:Y:S05]  /*78540*/  BSYNC B4 ;  /* 0x0000000000047941 */ /* 0x000fea0003800000 */
.L_x_51083:
        /* <DEDUP_REMOVED lines=29> */
.L_x_51082:
[----:B------:R-:W-:Y:S05]  /*78720*/  BSYNC B3 ;  /* 0x0000000000037941 */ /* 0x000fea0003800000 */
.L_x_51080:
        /* <DEDUP_REMOVED lines=83> */
.L_x_51079:
        /* <DEDUP_REMOVED lines=85> */
.L_x_51037:
        /* <DEDUP_REMOVED lines=24> */
.L_x_51086:
[----:B------:R-:W-:Y:S05]  /*79330*/  BSYNC B3 ;  /* 0x0000000000037941 */ /* 0x000fea0003800000 */
.L_x_51085:
        /* <DEDUP_REMOVED lines=25> */
.L_x_51088:
[----:B------:R-:W-:Y:S05]  /*794d0*/  BSYNC B3 ;  /* 0x0000000000037941 */ /* 0x000fea0003800000 */
.L_x_51087:
        /* <DEDUP_REMOVED lines=136> */
.L_x_51090:
[----:B------:R-:W-:Y:S05]  /*79d60*/  BSYNC B0 ;  /* 0x0000000000007941 */ /* 0x000fea0003800000 */
.L_x_51089:
        /* <DEDUP_REMOVED lines=9> */
.L_x_51092:
[----:B------:R-:W-:Y:S05]  /*79e00*/  BSYNC B3 ;  /* 0x0000000000037941 */ /* 0x000fea0003800000 */
.L_x_51091:
        /* <DEDUP_REMOVED lines=82> */
.L_x_51094:
[----:B------:R-:W-:-:S04]  /*7a330*/  ISETP.GE.AND P0, PT, R49, RZ, PT ;  /* 0x000000ff3100720c */ /* 0x000fc80003f06270 */
[----:B------:R-:W-:Y:S02]  /*7a340*/  FSEL R2, RZ, 3.37028055040000000000e+12, P0 ;  /* 0x54442d18ff027808 */ /* 0x000fe40000000000 */
[----:B------:R-:W-:-:S07]  /*7a350*/  FSEL R3, RZ, 2.1426990032196044922, P0 ;  /* 0x400921fbff037808 */ /* 0x000fce0000000000 */
.L_x_51095:
[----:B------:R-:W-:Y:S05]  /*7a360*/  BSYNC B0 ;  /* 0x0000000000007941 */ /* 0x000fea0003800000 */
.L_x_51093:
[----:B------:R-:W-:Y:S01]  /*7a370*/  DADD R48, |R48|, |R50| ;  /* 0x0000000030307229 */ /* 0x000fe20000000632 */
[----:B------:R-:W-:Y:S01]  /*7a380*/  LOP3.LUT R51, R3, 0x80000000, R51, 0xb8, !PT ;  /* 0x8000000003337812 */ /* 0x000fe200078eb833 */
[----:B------:R-:W-:-:S06]  /*7a390*/  DADD R52, R52, 1 ;  /* 0x3ff0000034347429 */ /* 0x000fcc0000000000 */
[----:B------:R-:W-:-:S06]  /*7a3a0*/  DSETP.GTU.AND P0, PT, |R48|, +INF , PT ;  /* 0x7ff000003000742a */ /* 0x000fcc0003f0c200 */
[----:B------:R-:W-:Y:S02]  /*7a3b0*/  FSEL R2, R48, R2, P0 ;  /* 0x0000000230027208 */ /* 0x000fe40000000000 */
[----:B------:R-:W-:Y:S01]  /*7a3c0*/  FSEL R3, R49, R51, P0 ;  /* 0x0000003331037208 */ /* 0x000fe20000000000 */
[----:B------:R-:W-:Y:S06]  /*7a3d0*/  BRA `(.L_x_51051) ;  /* 0x0000000c00407947 */ /* 0x000fec0003800000 */
.L_x_51036:
        /* <DEDUP_REMOVED lines=108> */
.L_x_51097:
[----:B------:R-:W-:Y:S05]  /*7aaa0*/  BSYNC B0 ;  /* 0x0000000000007941 */ /* 0x000fea0003800000 */
.L_x_51096:
        /* <DEDUP_REMOVED lines=8> */
.L_x_51099:
[----:B------:R-:W-:Y:S05]  /*7ab30*/  BSYNC B3 ;  /* 0x0000000000037941 */ /* 0x000fea0003800000 */
.L_x_51098:
        /* <DEDUP_REMOVED lines=82> */
.L_x_51101:
[----:B------:R-:W-:Y:S02]  /*7b060*/  FSEL R2, RZ, 3.37028055040000000000e+12, P2 ;  /* 0x54442d18ff027808 */ /* 0x000fe40001000000 */
[----:B------:R-:W-:-:S07]  /*7b070*/  FSEL R3, RZ, 2.1426990032196044922, P2 ;  /* 0x400921fbff037808 */ /* 0x000fce0001000000 */
.L_x_51102:
[----:B------:R-:W-:Y:S05]  /*7b080*/  BSYNC B0 ;  /* 0x0000000000007941 */ /* 0x000fea0003800000 */
.L_x_51100:
[----:B------:R-:W-:Y:S01]  /*7b090*/  DADD R48, |R48|, |R50| ;  /* 0x0000000030307229 */ /* 0x000fe20000000632 */
[----:B------:R-:W-:-:S07]  /*7b0a0*/  LOP3.LUT R51, R3, 0x80000000, R51, 0xb8, !PT ;  /* 0x8000000003337812 */ /* 0x000fce00078eb833 */
[----:B------:R-:W-:-:S06]  /*7b0b0*/  DSETP.GTU.AND P0, PT, |R48|, +INF , PT ;  /* 0x7ff000003000742a */ /* 0x000fcc0003f0c200 */
[----:B------:R-:W-:Y:S02]  /*7b0c0*/  FSEL R2, R48, R2, P0 ;  /* 0x0000000230027208 */ /* 0x000fe40000000000 */
[----:B------:R-:W-:-:S07]  /*7b0d0*/  FSEL R3, R49, R51, P0 ;  /* 0x0000003331037208 */ /* 0x000fce0000000000 */
.L_x_51051:
[----:B------:R-:W-:Y:S05]  /*7b0e0*/  BSYNC B2 ;  /* 0x0000000000027941 */ /* 0x000fea0003800000 */
.L_x_51035:
        /* <DEDUP_REMOVED lines=74> */
.L_x_51108:
[----:B------:R-:W-:Y:S05]  /*7b590*/  BSYNC B0 ;  /* 0x0000000000007941 */ /* 0x000fea0003800000 */
.L_x_51107:
        /* <DEDUP_REMOVED lines=23> */
.L_x_51110:
[----:B------:R-:W-:Y:S01]  /*7b710*/  DMUL R2, RZ, R10 ;  /* 0x0000000aff027228 */ /* 0x000fe20000000000 */
[----:B------:R-:W-:-:S10]  /*7b720*/  IMAD.MOV.U32 R4, RZ, RZ, RZ ;  /* 0x000000ffff047224 */ /* 0x000fd400078e00ff */
.L_x_51111:
[----:B------:R-:W-:Y:S05]  /*7b730*/  BSYNC B2 ;  /* 0x0000000000027941 */ /* 0x000fea0003800000 */
.L_x_51109:
        /* <DEDUP_REMOVED lines=47> */
.L_x_51113:
[----:B------:R-:W-:Y:S01]  /*7ba30*/  DMUL R2, RZ, R10 ;  /* 0x0000000aff027228 */ /* 0x000fe20000000000 */
[----:B------:R-:W-:-:S10]  /*7ba40*/  IMAD.MOV.U32 R8, RZ, RZ, RZ ;  /* 0x000000ffff087224 */ /* 0x000fd400078e00ff */
.L_x_51114:
[----:B------:R-:W-:Y:S05]  /*7ba50*/  BSYNC B2 ;  /* 0x0000000000027941 */ /* 0x000fea0003800000 */
.L_x_51112:
        /* <DEDUP_REMOVED lines=25> */
.L_x_51106:
        /* <DEDUP_REMOVED lines=62> */
.L_x_51116:
[----:B------:R-:W-:Y:S05]  /*7bfd0*/  BSYNC B0 ;  /* 0x0000000000007941 */ /* 0x000fea0003800000 */
.L_x_51115:
        /* <DEDUP_REMOVED lines=23> */
.L_x_51118:
[----:B------:R-:W-:Y:S01]  /*7c150*/  DMUL R2, RZ, R10 ;  /* 0x0000000aff027228 */ /* 0x000fe20000000000 */
[----:B------:R-:W-:-:S10]  /*7c160*/  IMAD.MOV.U32 R4, RZ, RZ, RZ ;  /* 0x000000ffff047224 */ /* 0x000fd400078e00ff */
.L_x_51119:
[----:B------:R-:W-:Y:S05]  /*7c170*/  BSYNC B2 ;  /* 0x0000000000027941 */ /* 0x000fea0003800000 */
.L_x_51117:
        /* <DEDUP_REMOVED lines=47> */
.L_x_51121:
[----:B------:R-:W-:Y:S01]  /*7c470*/  DMUL R2, RZ, R10 ;  /* 0x0000000aff027228 */ /* 0x000fe20000000000 */
[----:B------:R-:W-:-:S10]  /*7c480*/  IMAD.MOV.U32 R8, RZ, RZ, RZ ;  /* 0x000000ffff087224 */ /* 0x000fd400078e00ff */
.L_x_51122:
[----:B------:R-:W-:Y:S05]  /*7c490*/  BSYNC B2 ;  /* 0x0000000000027941 */ /* 0x000fea0003800000 */
.L_x_51120:
        /* <DEDUP_REMOVED lines=39> */
.L_x_51105:
        /* <DEDUP_REMOVED lines=11> */
.L_x_51123:
[----:B------:R-:W-:-:S10]  /*7c7c0*/  DADD R52, R10, -R10 ;  /* 0x000000000a347229 */ /* 0x000fd4000000080a */
[----:B------:R-:W-:Y:S02]  /*7c7d0*/  IMAD.MOV.U32 R54, RZ, RZ, R52 ;  /* 0x000000ffff367224 */ /* 0x000fe400078e0034 */
[----:B------:R-:W-:Y:S01]  /*7c7e0*/  IMAD.MOV.U32 R55, RZ, RZ, R53 ;  /* 0x000000ffff377224 */ /* 0x000fe200078e0035 */
[----:B------:R-:W-:Y:S06]  /*7c7f0*/  BRA `(.L_x_51034) ;  /* 0x00000008008c7947 */ /* 0x000fec0003800000 */
.L_x_51104:
        /* <DEDUP_REMOVED lines=25> */
.L_x_51125:
[----:B------:R-:W-:Y:S01]  /*7c990*/  DMUL R2, RZ, R10 ;  /* 0x0000000aff027228 */ /* 0x000fe20000000000 */
[----:B------:R-:W-:-:S10]  /*7c9a0*/  IMAD.MOV.U32 R8, RZ, RZ, RZ ;  /* 0x000000ffff087224 */ /* 0x000fd400078e00ff */
.L_x_51126:
[----:B------:R-:W-:Y:S05]  /*7c9b0*/  BSYNC B2 ;  /* 0x0000000000027941 */ /* 0x000fea0003800000 */
.L_x_51124:
        /* <DEDUP_REMOVED lines=47> */
.L_x_51128:
[----:B------:R-:W-:Y:S01]  /*7ccb0*/  DMUL R2, RZ, R10 ;  /* 0x0000000aff027228 */ /* 0x000fe20000000000 */
[----:B------:R-:W-:-:S10]  /*7ccc0*/  IMAD.MOV.U32 R8, RZ, RZ, RZ ;  /* 0x000000ffff087224 */ /* 0x000fd400078e00ff */
.L_x_51129:
[----:B------:R-:W-:Y:S05]  /*7ccd0*/  BSYNC B2 ;  /* 0x0000000000027941 */ /* 0x000fea0003800000 */
.L_x_51127:
        /* <DEDUP_REMOVED lines=24> */
.L_x_51103:
        /* <DEDUP_REMOVED lines=58> */
.L_x_51131:
[----:B------:R-:W-:Y:S05]  /*7d200*/  BSYNC B0 ;  /* 0x0000000000007941 */ /* 0x000fea0003800000 */
.L_x_51130:
[----:B------:R-:W-:Y:S02]  /*7d210*/  IMAD.MOV.U32 R54, RZ, RZ, R10 ;  /* 0x000000ffff367224 */ /* 0x000fe400078e000a */
[----:B------:R-:W-:-:S07]  /*7d220*/  IMAD.MOV.U32 R55, RZ, RZ, R11 ;  /* 0x000000ffff377224 */ /* 0x000fce00078e000b */
.L_x_51034:
[----:B------:R-:W-:Y:S05]  /*7d230*/  BSYNC B1 ;  /* 0x0000000000017941 */ /* 0x000fea0003800000 */
.L_x_51033:
        /* <DEDUP_REMOVED lines=123> */
.L_x_51141:
        /* <DEDUP_REMOVED lines=23> */
.L_x_51144:
[----:B------:R-:W-:Y:S05]  /*7db60*/  BSYNC B4 ;  /* 0x0000000000047941 */ /* 0x000fea0003800000 */
.L_x_51143:
        /* <DEDUP_REMOVED lines=29> */
.L_x_51142:
[----:B------:R-:W-:Y:S05]  /*7dd40*/  BSYNC B3 ;  /* 0x0000000000037941 */ /* 0x000fea0003800000 */
.L_x_51140:
        /* <DEDUP_REMOVED lines=22> */
.L_x_51146:
[----:B------:R-:W-:Y:S05]  /*7deb0*/  BSYNC B3 ;  /* 0x0000000000037941 */ /* 0x000fea0003800000 */
.L_x_51145:
        /* <DEDUP_REMOVED lines=82> */
.L_x_51148:
[----:B------:R-:W-:-:S04]  /*7e3e0*/  ISETP.GE.AND P0, PT, R41, RZ, PT ;  /* 0x000000ff2900720c */ /* 0x000fc80003f06270 */
[----:B------:R-:W-:Y:S02]  /*7e3f0*/  FSEL R2, RZ, 3.37028055040000000000e+12, P0 ;  /* 0x54442d18ff027808 */ /* 0x000fe40000000000 */
[----:B------:R-:W-:-:S07]  /*7e400*/  FSEL R3, RZ, 2.1426990032196044922, P0 ;  /* 0x400921fbff037808 */ /* 0x000fce0000000000 */
.L_x_51149:
[----:B------:R-:W-:Y:S05]  /*7e410*/  BSYNC B0 ;  /* 0x0000000000007941 */ /* 0x000fea0003800000 */
.L_x_51147:
[----:B------:R-:W-:Y:S01]  /*7e420*/  DADD R40, |R40|, |R42| ;  /* 0x0000000028287229 */ /* 0x000fe2000000062a */
[----:B------:R-:W-:Y:S01]  /*7e430*/  LOP3.LUT R43, R3, 0x80000000, R43, 0xb8, !PT ;  /* 0x80000000032b7812 */ /* 0x000fe200078eb82b */
[----:B------:R-:W-:-:S06]  /*7e440*/  DMUL R44, R44, 0.5 ;  /* 0x3fe000002c2c7828 */ /* 0x000fcc0000000000 */
[----:B------:R-:W-:-:S06]  /*7e450*/  DSETP.GTU.AND P0, PT, |R40|, +INF , PT ;  /* 0x7ff000002800742a */ /* 0x000fcc0003f0c200 */
[----:B------:R-:W-:Y:S02]  /*7e460*/  FSEL R2, R40, R2, P0 ;  /* 0x0000000228027208 */ /* 0x000fe40000000000 */
[----:B------:R-:W-:Y:S01]  /*7e470*/  FSEL R3, R41, R43, P0 ;  /* 0x0000002b29037208 */ /* 0x000fe20000000000 */
[----:B------:R-:W-:Y:S06]  /*7e480*/  BRA `(.L_x_51150) ;  /* 0x0000006400687947 */ /* 0x000fec0003800000 */
.L_x_51139:
        /* <DEDUP_REMOVED lines=99> */
.L_x_51153:
[----:B------:R-:W-:Y:S05]  /*7eac0*/  BSYNC B0 ;  /* 0x0000000000007941 */ /* 0x000fea0003800000 */
.L_x_51152:
        /* <DEDUP_REMOVED lines=9> */
.L_x_51155:
[----:B------:R-:W-:Y:S05]  /*7eb60*/  BSYNC B3 ;  /* 0x0000000000037941 */ /* 0x000fea0003800000 */
.L_x_51154:
        /* <DEDUP_REMOVED lines=82> */
.L_x_51157:
[----:B------:R-:W-:-:S04]  /*7f090*/  ISETP.GE.AND P0, PT, R41, RZ, PT ;  /* 0x000000ff2900720c */ /* 0x000fc80003f06270 */
[----:B------:R-:W-:Y:S02]  /*7f0a0*/  FSEL R2, RZ, 3.37028055040000000000e+12, P0 ;  /* 0x54442d18ff027808 */ /* 0x000fe40000000000 */
[----:B------:R-:W-:-:S07]  /*7f0b0*/  FSEL R3, RZ, 2.1426990032196044922, P0 ;  /* 0x400921fbff037808 */ /* 0x000fce0000000000 */
.L_x_51158:
[----:B------:R-:W-:Y:S05]  /*7f0c0*/  BSYNC B0 ;  /* 0x0000000000007941 */ /* 0x000fea0003800000 */
.L_x_51156:
[----:B------:R-:W-:Y:S01]  /*7f0d0*/  DADD R40, |R40|, |R42| ;  /* 0x0000000028287229 */ /* 0x000fe2000000062a */
[----:B------:R-:W-:Y:S01]  /*7f0e0*/  LOP3.LUT R43, R3, 0x80000000, R43, 0xb8, !PT ;  /* 0x80000000032b7812 */ /* 0x000fe200078eb82b */
[----:B------:R-:W-:-:S06]  /*7f0f0*/  DMUL R44, R44, 0.5 ;  /* 0x3fe000002c2c7828 */ /* 0x000fcc0000000000 */
[----:B------:R-:W-:-:S06]  /*7f100*/  DSETP.GTU.AND P0, PT, |R40|, +INF , PT ;  /* 0x7ff000002800742a */ /* 0x000fcc0003f0c200 */
[----:B------:R-:W-:Y:S02]  /*7f110*/  FSEL R2, R40, R2, P0 ;  /* 0x0000000228027208 */ /* 0x000fe40000000000 */
[----:B------:R-:W-:Y:S01]  /*7f120*/  FSEL R3, R41, R43, P0 ;  /* 0x0000002b29037208 */ /* 0x000fe20000000000 */
[----:B------:R-:W-:Y:S06]  /*7f130*/  BRA `(.L_x_51150) ;  /* 0x00000058003c7947 */ /* 0x000fec0003800000 */
.L_x_51151:
        /* <DEDUP_REMOVED lines=24> */
[----:B------:R-:W-:Y:S02]  /*7f2c0*/  DMUL R56, R56, R56 ;  /* 0x0000003838387228 */ /* 0x000fe40000000000 */
[----:B------:R-:W-:-:S02]  /*7f2d0*/  DMUL R6, R76, R6 ;  /* 0x000000064c067228 */ /* 0x000fc40000000000 */
[C---:B------:R-:W-:Y:S02]  /*7f2e0*/  DMUL R48, R76.reuse, R48 ;  /* 0x000000304c307228 */ /* 0x040fe40000000000 */
[----:B------:R-:W-:-:S11]  /*7f2f0*/  DMUL R44, R76, R76 ;  /* 0x0000004c4c2c7228 */ /* 0x000fd60000000000 */
.L_x_51160:
        /* <DEDUP_REMOVED lines=75> */
.L_x_51159:
        /* <DEDUP_REMOVED lines=99> */
.L_x_51162:
        /* <DEDUP_REMOVED lines=23> */
.L_x_51165:
[----:B------:R-:W-:Y:S05]  /*7ff50*/  BSYNC B4 ;  /* 0x0000000000047941 */ /* 0x000fea0003800000 */
.L_x_51164:
        /* <DEDUP_REMOVED lines=29> */
.L_x_51163:
[----:B------:R-:W-:Y:S05]  /*80130*/  BSYNC B3 ;  /* 0x0000000000037941 */ /* 0x000fea0003800000 */
.L_x_51161:
        /* <DEDUP_REMOVED lines=22> */
.L_x_51167:
[----:B------:R-:W-:Y:S05]  /*802a0*/  BSYNC B3 ;  /* 0x0000000000037941 */ /* 0x000fea0003800000 */
.L_x_51166:
        /* <DEDUP_REMOVED lines=82> */
.L_x_51169:
[----:B------:R-:W-:-:S04]  /*807d0*/  ISETP.GE.AND P0, PT, R41, RZ, PT ;  /* 0x000000ff2900720c */ /* 0x000fc80003f06270 */
[----:B------:R-:W-:Y:S02]  /*807e0*/  FSEL R2, RZ, 3.37028055040000000000e+12, P0 ;  /* 0x54442d18ff027808 */ /* 0x000fe40000000000 */
[----:B------:R-:W-:-:S07]  /*807f0*/  FSEL R3, RZ, 2.1426990032196044922, P0 ;  /* 0x400921fbff037808 */ /* 0x000fce0000000000 */
.L_x_51170:
[----:B------:R-:W-:Y:S05]  /*80800*/  BSYNC B0 ;  /* 0x0000000000007941 */ /* 0x000fea0003800000 */
.L_x_51168:
[----:B------:R-:W-:Y:S01]  /*80810*/  DADD R40, |R40|, |R42| ;  /* 0x0000000028287229 */ /* 0x000fe2000000062a */
[----:B------:R-:W-:Y:S01]  /*80820*/  LOP3.LUT R43, R3, 0x80000000, R43, 0xb8, !PT ;  /* 0x80000000032b7812 */ /* 0x000fe200078eb82b */
[----:B------:R-:W-:-:S06]  /*80830*/  DMUL R44, R44, 0.5 ;  /* 0x3fe000002c2c7828 */ /* 0x000fcc0000000000 */
[----:B------:R-:W-:-:S06]  /*80840*/  DSETP.GTU.AND P0, PT, |R40|, +INF , PT ;  /* 0x7ff000002800742a */ /* 0x000fcc0003f0c200 */
[----:B------:R-:W-:Y:S02]  /*80850*/  FSEL R2, R40, R2, P0 ;  /* 0x0000000228027208 */ /* 0x000fe40000000000 */
[----:B------:R-:W-:Y:S01]  /*80860*/  FSEL R3, R41, R43, P0 ;  /* 0x0000002b29037208 */ /* 0x000fe20000000000 */
[----:B------:R-:W-:Y:S06]  /*80870*/  BRA `(.L_x_51150) ;  /* 0x00000040006c7947 */ /* 0x000fec0003800000 */
.L_x_51138:
        /* <DEDUP_REMOVED lines=135> */
.L_x_51172:
[----:B------:R-:W-:Y:S05]  /*810f0*/  BSYNC B0 ;  /* 0x0000000000007941 */ /* 0x000fea0003800000 */
.L_x_51171:
        /* <DEDUP_REMOVED lines=9> */
.L_x_51174:
[----:B------:R-:W-:Y:S05]  /*81190*/  BSYNC B3 ;  /* 0x0000000000037941 */ /* 0x000fea0003800000 */
.L_x_51173:
        /* <DEDUP_REMOVED lines=82> */
.L_x_51176:
[----:B------:R-:W-:-:S04]  /*816c0*/  ISETP.GE.AND P0, PT, R41, RZ, PT ;  /* 0x000000ff2900720c */ /* 0x000fc80003f06270 */
[----:B------:R-:W-:Y:S02]  /*816d0*/  FSEL R2, RZ, 3.37028055040000000000e+12, P0 ;  /* 0x54442d18ff027808 */ /* 0x000fe40000000000 */
[----:B------:R-:W-:-:S07]  /*816e0*/  FSEL R3, RZ, 2.1426990032196044922, P0 ;  /* 0x400921fbff037808 */ /* 0x000fce0000000000 */
.L_x_51177:
[----:B------:R-:W-:Y:S05]  /*816f0*/  BSYNC B0 ;  /* 0x0000000000007941 */ /* 0x000fea0003800000 */
.L_x_51175:
[----:B------:R-:W-:Y:S01]  /*81700*/  DADD R40, |R40|, |R42| ;  /* 0x0000000028287229 */ /* 0x000fe2000000062a */
[----:B------:R-:W-:-:S07]  /*81710*/  LOP3.LUT R43, R3, 0x80000000, R43, 0xb8, !PT ;  /* 0x80000000032b7812 */ /* 0x000fce00078eb82b */
[----:B------:R-:W-:-:S06]  /*81720*/  DSETP.GTU.AND P0, PT, |R40|, +INF , PT ;  /* 0x7ff000002800742a */ /* 0x000fcc0003f0c200 */
[----:B------:R-:W-:Y:S02]  /*81730*/  FSEL R2, R40, R2, P0 ;  /* 0x0000000228027208 */ /* 0x000fe40000000000 */
[----:B------:R-:W-:Y:S01]  /*81740*/  FSEL R3, R41, R43, P0 ;  /* 0x0000002b29037208 */ /* 0x000fe20000000000 */
[----:B------:R-:W-:Y:S06]  /*81750*/  BRA `(.L_x_51150) ;  /* 0x0000003000b47947 */ /* 0x000fec0003800000 */
.L_x_51137:
        /* <DEDUP_REMOVED lines=92> */
.L_x_51180:
        /* <DEDUP_REMOVED lines=23> */
.L_x_51183:
[----:B------:R-:W-:Y:S05]  /*81e90*/  BSYNC B4 ;  /* 0x0000000000047941 */ /* 0x000fea0003800000 */
.L_x_51182:
        /* <DEDUP_REMOVED lines=29> */
.L_x_51181:
[----:B------:R-:W-:Y:S05]  /*82070*/  BSYNC B3 ;  /* 0x0000000000037941 */ /* 0x000fea0003800000 */
.L_x_51179:
        /* <DEDUP_REMOVED lines=83> */
.L_x_51178:
        /* <DEDUP_REMOVED lines=85> */
.L_x_51136:
        /* <DEDUP_REMOVED lines=24> */
.L_x_51185:
[----:B------:R-:W-:Y:S05]  /*82c80*/  BSYNC B3 ;  /* 0x0000000000037941 */ /* 0x000fea0003800000 */
.L_x_51184:
        /* <DEDUP_REMOVED lines=25> */
.L_x_51187:
[----:B------:R-:W-:Y:S05]  /*82e20*/  BSYNC B3 ;  /* 0x0000000000037941 */ /* 0x000fea0003800000 */
.L_x_51186:
        /* <DEDUP_REMOVED lines=136> */
.L_x_51189:
[----:B------:R-:W-:Y:S05]  /*836b0*/  BSYNC B0 ;  /* 0x0000000000007941 */ /* 0x000fea0003800000 */
.L_x_51188:
        /* <DEDUP_REMOVED lines=9> */
.L_x_51191:
[----:B------:R-:W-:Y:S05]  /*83750*/  BSYNC B3 ;  /* 0x0000000000037941 */ /* 0x000fea0003800000 */
.L_x_51190:
        /* <DEDUP_REMOVED lines=82> */
.L_x_51193:
[----:B------:R-:W-:-:S04]  /*83c80*/  ISETP.GE.AND P0, PT, R41, RZ, PT ;  /* 0x000000ff2900720c */ /* 0x000fc80003f06270 */
[----:B------:R-:W-:Y:S02]  /*83c90*/  FSEL R2, RZ, 3.37028055040000000000e+12, P0 ;  /* 0x54442d18ff027808 */ /* 0x000fe40000000000 */
[----:B------:R-:W-:-:S07]  /*83ca0*/  FSEL R3, RZ, 2.1426990032196044922, P0 ;  /* 0x400921fbff037808 */ /* 0x000fce0000000000 */
.L_x_51194:
[----:B------:R-:W-:Y:S05]  /*83cb0*/  BSYNC B0 ;  /* 0x0000000000007941 */ /* 0x000fea0003800000 */
.L_x_51192:
[----:B------:R-:W-:Y:S01]  /*83cc0*/  DADD R40, |R40|, |R42| ;  /* 0x0000000028287229 */ /* 0x000fe2000000062a */
[----:B------:R-:W-:Y:S01]  /*83cd0*/  LOP3.LUT R43, R3, 0x80000000, R43, 0xb8, !PT ;  /* 0x80000000032b7812 */ /* 0x000fe200078eb82b */
[----:B------:R-:W-:-:S06]  /*83ce0*/  DADD R44, R44, 1 ;  /* 0x3ff000002c2c7429 */ /* 0x000fcc0000000000 */
[----:B------:R-:W-:-:S06]  /*83cf0*/  DSETP.GTU.AND P0, PT, |R40|, +INF , PT ;  /* 0x7ff000002800742a */ /* 0x000fcc0003f0c200 */
[----:B------:R-:W-:Y:S02]  /*83d00*/  FSEL R2, R40, R2, P0 ;  /* 0x0000000228027208 */ /* 0x000fe40000000000 */
[----:B------:R-:W-:Y:S01]  /*83d10*/  FSEL R3, R41, R43, P0 ;  /* 0x0000002b29037208 */ /* 0x000fe20000000000 */
[----:B------:R-:W-:Y:S06]  /*83d20*/  BRA `(.L_x_51150) ;  /* 0x0000000c00407947 */ /* 0x000fec0003800000 */
.L_x_51135:
        /* <DEDUP_REMOVED lines=108> */
.L_x_51196:
[----:B------:R-:W-:Y:S05]  /*843f0*/  BSYNC B0 ;  /* 0x0000000000007941 */ /* 0x000fea0003800000 */
.L_x_51195:
        /* <DEDUP_REMOVED lines=8> */
.L_x_51198:
[----:B------:R-:W-:Y:S05]  /*84480*/  BSYNC B3 ;  /* 0x0000000000037941 */ /* 0x000fea0003800000 */
.L_x_51197:
        /* <DEDUP_REMOVED lines=82> */
.L_x_51200:
[----:B------:R-:W-:Y:S02]  /*849b0*/  FSEL R2, RZ, 3.37028055040000000000e+12, P2 ;  /* 0x54442d18ff027808 */ /* 0x000fe40001000000 */
[----:B------:R-:W-:-:S07]  /*849c0*/  FSEL R3, RZ, 2.1426990032196044922, P2 ;  /* 0x400921fbff037808 */ /* 0x000fce0001000000 */
.L_x_51201:
[----:B------:R-:W-:Y:S05]  /*849d0*/  BSYNC B0 ;  /* 0x0000000000007941 */ /* 0x000fea0003800000 */
.L_x_51199:
[----:B------:R-:W-:Y:S01]  /*849e0*/  DADD R40, |R40|, |R42| ;  /* 0x0000000028287229 */ /* 0x000fe2000000062a */
[----:B------:R-:W-:-:S07]  /*849f0*/  LOP3.LUT R43, R3, 0x80000000, R43, 0xb8, !PT ;  /* 0x80000000032b7812 */ /* 0x000fce00078eb82b */
[----:B------:R-:W-:-:S06]  /*84a00*/  DSETP.GTU.AND P0, PT, |R40|, +INF , PT ;  /* 0x7ff000002800742a */ /* 0x000fcc0003f0c200 */
[----:B------:R-:W-:Y:S02]  /*84a10*/  FSEL R2, R40, R2, P0 ;  /* 0x0000000228027208 */ /* 0x000fe40000000000 */
[----:B------:R-:W-:-:S07]  /*84a20*/  FSEL R3, R41, R43, P0 ;  /* 0x0000002b29037208 */ /* 0x000fce0000000000 */
.L_x_51150:
[----:B------:R-:W-:Y:S05]  /*84a30*/  BSYNC B2 ;  /* 0x0000000000027941 */ /* 0x000fea0003800000 */
.L_x_51134:
        /* <DEDUP_REMOVED lines=74> */
.L_x_51207:
[----:B------:R-:W-:Y:S05]  /*84ee0*/  BSYNC B0 ;  /* 0x0000000000007941 */ /* 0x000fea0003800000 */
.L_x_51206:
        /* <DEDUP_REMOVED lines=24> */
.L_x_51209:
[----:B------:R-:W-:Y:S01]  /*85070*/  DMUL R2, RZ, R10 ;  /* 0x0000000aff027228 */ /* 0x000fe20000000000 */
[----:B------:R-:W-:-:S10]  /*85080*/  IMAD.MOV.U32 R8, RZ, RZ, RZ ;  /* 0x000000ffff087224 */ /* 0x000fd400078e00ff */
.L_x_51210:
[----:B------:R-:W-:Y:S05]  /*85090*/  BSYNC B2 ;  /* 0x0000000000027941 */ /* 0x000fea0003800000 */
.L_x_51208:
        /* <DEDUP_REMOVED lines=47> */
.L_x_51212:
[----:B------:R-:W-:Y:S01]  /*85390*/  DMUL R2, RZ, R10 ;  /* 0x0000000aff027228 */ /* 0x000fe20000000000 */
[----:B------:R-:W-:-:S10]  /*853a0*/  IMAD.MOV.U32 R8, RZ, RZ, RZ ;  /* 0x000000ffff087224 */ /* 0x000fd400078e00ff */
.L_x_51213:
[----:B------:R-:W-:Y:S05]  /*853b0*/  BSYNC B2 ;  /* 0x0000000000027941 */ /* 0x000fea0003800000 */
.L_x_51211:
        /* <DEDUP_REMOVED lines=25> */
.L_x_51205:
        /* <DEDUP_REMOVED lines=62> */
.L_x_51215:
[----:B------:R-:W-:Y:S05]  /*85930*/  BSYNC B0 ;  /* 0x0000000000007941 */ /* 0x000fea0003800000 */
.L_x_51214:
        /* <DEDUP_REMOVED lines=24> */
.L_x_51217:
[----:B------:R-:W-:Y:S01]  /*85ac0*/  DMUL R2, RZ, R10 ;  /* 0x0000000aff027228 */ /* 0x000fe20000000000 */
[----:B------:R-:W-:-:S10]  /*85ad0*/  IMAD.MOV.U32 R8, RZ, RZ, RZ ;  /* 0x000000ffff087224 */ /* 0x000fd400078e00ff */
.L_x_51218:
[----:B------:R-:W-:Y:S05]  /*85ae0*/  BSYNC B2 ;  /* 0x0000000000027941 */ /* 0x000fea0003800000 */
.L_x_51216:
        /* <DEDUP_REMOVED lines=47> */
.L_x_51220:
[----:B------:R-:W-:Y:S01]  /*85de0*/  DMUL R2, RZ, R10 ;  /* 0x0000000aff027228 */ /* 0x000fe20000000000 */
[----:B------:R-:W-:-:S10]  /*85df0*/  IMAD.MOV.U32 R8, RZ, RZ, RZ ;  /* 0x000000ffff087224 */ /* 0x000fd400078e00ff */
.L_x_51221:
[----:B------:R-:W-:Y:S05]  /*85e00*/  BSYNC B2 ;  /* 0x0000000000027941 */ /* 0x000fea0003800000 */
.L_x_51219:
        /* <DEDUP_REMOVED lines=39> */
.L_x_51204:
        /* <DEDUP_REMOVED lines=11> */
.L_x_51222:
[----:B------:R-:W-:-:S10]  /*86130*/  DADD R56, R10, -R10 ;  /* 0x000000000a387229 */ /* 0x000fd4000000080a */
[----:B------:R-:W-:Y:S02]  /*86140*/  IMAD.MOV.U32 R58, RZ, RZ, R56 ;  /* 0x000000ffff3a7224 */ /* 0x000fe400078e0038 */
[----:B------:R-:W-:Y:S01]  /*86150*/  IMAD.MOV.U32 R59, RZ, RZ, R57 ;  /* 0x000000ffff3b7224 */ /* 0x000fe200078e0039 */
[----:B------:R-:W-:Y:S06]  /*86160*/  BRA `(.L_x_51133) ;  /* 0x00000008008c7947 */ /* 0x000fec0003800000 */
.L_x_51203:
        /* <DEDUP_REMOVED lines=25> */
.L_x_51224:
[----:B------:R-:W-:Y:S01]  /*86300*/  DMUL R2, RZ, R10 ;  /* 0x0000000aff027228 */ /* 0x000fe20000000000 */
[----:B------:R-:W-:-:S10]  /*86310*/  IMAD.MOV.U32 R8, RZ, RZ, RZ ;  /* 0x000000ffff087224 */ /* 0x000fd400078e00ff */
.L_x_51225:
[----:B------:R-:W-:Y:S05]  /*86320*/  BSYNC B2 ;  /* 0x0000000000027941 */ /* 0x000fea0003800000 */
.L_x_51223:
        /* <DEDUP_REMOVED lines=47> */
.L_x_51227:
[----:B------:R-:W-:Y:S01]  /*86620*/  DMUL R2, RZ, R10 ;  /* 0x0000000aff027228 */ /* 0x000fe20000000000 */
[----:B------:R-:W-:-:S10]  /*86630*/  IMAD.MOV.U32 R8, RZ, RZ, RZ ;  /* 0x000000ffff087224 */ /* 0x000fd400078e00ff */
.L_x_51228:
[----:B------:R-:W-:Y:S05]  /*86640*/  BSYNC B2 ;  /* 0x0000000000027941 */ /* 0x000fea0003800000 */
.L_x_51226:
        /* <DEDUP_REMOVED lines=24> */
.L_x_51202:
        /* <DEDUP_REMOVED lines=58> */
.L_x_51230:
[----:B------:R-:W-:Y:S05]  /*86b70*/  BSYNC B0 ;  /* 0x0000000000007941 */ /* 0x000fea0003800000 */
.L_x_51229:
[----:B------:R-:W-:Y:S02]  /*86b80*/  IMAD.MOV.U32 R58, RZ, RZ, R10 ;  /* 0x000000ffff3a7224 */ /* 0x000fe400078e000a */
[----:B------:R-:W-:-:S07]  /*86b90*/  IMAD.MOV.U32 R59, RZ, RZ, R11 ;  /* 0x000000ffff3b7224 */ /* 0x000fce00078e000b */
.L_x_51133:
[----:B------:R-:W-:Y:S05]  /*86ba0*/  BSYNC B1 ;  /* 0x0000000000017941 */ /* 0x000fea0003800000 */
.L_x_51132:
        /* <DEDUP_REMOVED lines=125> */
.L_x_51240:
        /* <DEDUP_REMOVED lines=23> */
.L_x_51243:
[----:B------:R-:W-:Y:S05]  /*874f0*/  BSYNC B4 ;  /* 0x0000000000047941 */ /* 0x000fea0003800000 */
.L_x_51242:
        /* <DEDUP_REMOVED lines=29> */
.L_x_51241:
[----:B------:R-:W-:Y:S05]  /*876d0*/  BSYNC B3 ;  /* 0x0000000000037941 */ /* 0x000fea0003800000 */
.L_x_51239:
        /* <DEDUP_REMOVED lines=22> */
.L_x_51245:
[----:B------:R-:W-:Y:S05]  /*87840*/  BSYNC B3 ;  /* 0x0000000000037941 */ /* 0x000fea0003800000 */
.L_x_51244:
        /* <DEDUP_REMOVED lines=82> */
.L_x_51247:
[----:B------:R-:W-:-:S04]  /*87d70*/  ISETP.GE.AND P0, PT, R33, RZ, PT ;  /* 0x000000ff2100720c */ /* 0x000fc80003f06270 */
[----:B------:R-:W-:Y:S02]  /*87d80*/  FSEL R2, RZ, 3.37028055040000000000e+12, P0 ;  /* 0x54442d18ff027808 */ /* 0x000fe40000000000 */
[----:B------:R-:W-:-:S07]  /*87d90*/  FSEL R3, RZ, 2.1426990032196044922, P0 ;  /* 0x400921fbff037808 */ /* 0x000fce0000000000 */
.L_x_51248:
[----:B------:R-:W-:Y:S05]  /*87da0*/  BSYNC B0 ;  /* 0x0000000000007941 */ /* 0x000fea0003800000 */
.L_x_51246:
[----:B------:R-:W-:Y:S01]  /*87db0*/  DADD R32, |R32|, |R34| ;  /* 0x0000000020207229 */ /* 0x000fe20000000622 */
[----:B------:R-:W-:Y:S01]  /*87dc0*/  LOP3.LUT R35, R3, 0x80000000, R35, 0xb8, !PT ;  /* 0x8000000003237812 */ /* 0x000fe200078eb823 */
[----:B------:R-:W-:-:S06]  /*87dd0*/  DMUL R36, R36, 0.5 ;  /* 0x3fe0000024247828 */ /* 0x000fcc0000000000 */
[----:B------:R-:W-:-:S06]  /*87de0*/  DSETP.GTU.AND P0, PT, |R32|, +INF , PT ;  /* 0x7ff000002000742a */ /* 0x000fcc0003f0c200 */
[----:B------:R-:W-:Y:S02]  /*87df0*/  FSEL R2, R32, R2, P0 ;  /* 0x0000000220027208 */ /* 0x000fe40000000000 */
[----:B------:R-:W-:Y:S01]  /*87e00*/  FSEL R3, R33, R35, P0 ;  /* 0x0000002321037208 */ /* 0x000fe20000000000 */
[----:B------:R-:W-:Y:S06]  /*87e10*/  BRA `(.L_x_51249) ;  /* 0x0000006400687947 */ /* 0x000fec0003800000 */
.L_x_51238:
        /* <DEDUP_REMOVED lines=99> */
.L_x_51252:
[----:B------:R-:W-:Y:S05]  /*88450*/  BSYNC B0 ;  /* 0x0000000000007941 */ /* 0x000fea0003800000 */
.L_x_51251:
        /* <DEDUP_REMOVED lines=9> */
.L_x_51254:
[----:B------:R-:W-:Y:S05]  /*884f0*/  BSYNC B3 ;  /* 0x0000000000037941 */ /* 0x000fea0003800000 */
.L_x_51253:
        /* <DEDUP_REMOVED lines=82> */
.L_x_51256:
[----:B------:R-:W-:-:S04]  /*88a20*/  ISETP.GE.AND P0, PT, R33, RZ, PT ;  /* 0x000000ff2100720c */ /* 0x000fc80003f06270 */
[----:B------:R-:W-:Y:S02]  /*88a30*/  FSEL R2, RZ, 3.37028055040000000000e+12, P0 ;  /* 0x54442d18ff027808 */ /* 0x000fe40000000000 */
[----:B------:R-:W-:-:S07]  /*88a40*/  FSEL R3, RZ, 2.1426990032196044922, P0 ;  /* 0x400921fbff037808 */ /* 0x000fce0000000000 */
.L_x_51257:
[----:B------:R-:W-:Y:S05]  /*88a50*/  BSYNC B0 ;  /* 0x0000000000007941 */ /* 0x000fea0003800000 */
.L_x_51255:
[----:B------:R-:W-:Y:S01]  /*88a60*/  DADD R32, |R32|, |R34| ;  /* 0x0000000020207229 */ /* 0x000fe20000000622 */
[----:B------:R-:W-:Y:S01]  /*88a70*/  LOP3.LUT R35, R3, 0x80000000, R35, 0xb8, !PT ;  /* 0x8000000003237812 */ /* 0x000fe200078eb823 */
[----:B------:R-:W-:-:S06]  /*88a80*/  DMUL R36, R36, 0.5 ;  /* 0x3fe0000024247828 */ /* 0x000fcc0000000000 */
[----:B------:R-:W-:-:S06]  /*88a90*/  DSETP.GTU.AND P0, PT, |R32|, +INF , PT ;  /* 0x7ff000002000742a */ /* 0x000fcc0003f0c200 */
[----:B------:R-:W-:Y:S02]  /*88aa0*/  FSEL R2, R32, R2, P0 ;  /* 0x0000000220027208 */ /* 0x000fe40000000000 */
[----:B------:R-:W-:Y:S01]  /*88ab0*/  FSEL R3, R33, R35, P0 ;  /* 0x0000002321037208 */ /* 0x000fe20000000000 */
[----:B------:R-:W-:Y:S06]  /*88ac0*/  BRA `(.L_x_51249) ;  /* 0x00000058003c7947 */ /* 0x000fec0003800000 */
.L_x_51250:
        /* <DEDUP_REMOVED lines=28> */
.L_x_51259:
        /* <DEDUP_REMOVED lines=75> */
.L_x_51258:
        /* <DEDUP_REMOVED lines=99> */
.L_x_51261:
        /* <DEDUP_REMOVED lines=23> */
.L_x_51264:
[----:B------:R-:W-:Y:S05]  /*898e0*/  BSYNC B4 ;  /* 0x0000000000047941 */ /* 0x000fea0003800000 */
.L_x_51263:
        /* <DEDUP_REMOVED lines=29> */
.L_x_51262:
[----:B------:R-:W-:Y:S05]  /*89ac0*/  BSYNC B3 ;  /* 0x0000000000037941 */ /* 0x000fea0003800000 */
.L_x_51260:
        /* <DEDUP_REMOVED lines=22> */
.L_x_51266:
[----:B------:R-:W-:Y:S05]  /*89c30*/  BSYNC B3 ;  /* 0x0000000000037941 */ /* 0x000fea0003800000 */
.L_x_51265:
        /* <DEDUP_REMOVED lines=82> */
.L_x_51268:
[----:B------:R-:W-:-:S04]  /*8a160*/  ISETP.GE.AND P0, PT, R33, RZ, PT ;  /* 0x000000ff2100720c */ /* 0x000fc80003f06270 */
[----:B------:R-:W-:Y:S02]  /*8a170*/  FSEL R2, RZ, 3.37028055040000000000e+12, P0 ;  /* 0x54442d18ff027808 */ /* 0x000fe40000000000 */
[----:B------:R-:W-:-:S07]  /*8a180*/  FSEL R3, RZ, 2.1426990032196044922, P0 ;  /* 0x400921fbff037808 */ /* 0x000fce0000000000 */
.L_x_51269:
[----:B------:R-:W-:Y:S05]  /*8a190*/  BSYNC B0 ;  /* 0x0000000000007941 */ /* 0x000fea0003800000 */
.L_x_51267:
[----:B------:R-:W-:Y:S01]  /*8a1a0*/  DADD R32, |R32|, |R34| ;  /* 0x0000000020207229 */ /* 0x000fe20000000622 */
[----:B------:R-:W-:Y:S01]  /*8a1b0*/  LOP3.LUT R35, R3, 0x80000000, R35, 0xb8, !PT ;  /* 0x8000000003237812 */ /* 0x000fe200078eb823 */
[----:B------:R-:W-:-:S06]  /*8a1c0*/  DMUL R36, R36, 0.5 ;  /* 0x3fe0000024247828 */ /* 0x000fcc0000000000 */
[----:B------:R-:W-:-:S06]  /*8a1d0*/  DSETP.GTU.AND P0, PT, |R32|, +INF , PT ;  /* 0x7ff000002000742a */ /* 0x000fcc0003f0c200 */
[----:B------:R-:W-:Y:S02]  /*8a1e0*/  FSEL R2, R32, R2, P0 ;  /* 0x0000000220027208 */ /* 0x000fe40000000000 */
[----:B------:R-:W-:Y:S01]  /*8a1f0*/  FSEL R3, R33, R35, P0 ;  /* 0x0000002321037208 */ /* 0x000fe20000000000 */
[----:B------:R-:W-:Y:S06]  /*8a200*/  BRA `(.L_x_51249) ;  /* 0x00000040006c7947 */ /* 0x000fec0003800000 */
.L_x_51237:
        /* <DEDUP_REMOVED lines=135> */
.L_x_51271:
[----:B------:R-:W-:Y:S05]  /*8aa80*/  BSYNC B0 ;  /* 0x0000000000007941 */ /* 0x000fea0003800000 */
.L_x_51270:
        /* <DEDUP_REMOVED lines=9> */
.L_x_51273:
[----:B------:R-:W-:Y:S05]  /*8ab20*/  BSYNC B3 ;  /* 0x0000000000037941 */ /* 0x000fea0003800000 */
.L_x_51272:
        /* <DEDUP_REMOVED lines=82> */
.L_x_51275:
[----:B------:R-:W-:-:S04]  /*8b050*/  ISETP.GE.AND P0, PT, R33, RZ, PT ;  /* 0x000000ff2100720c */ /* 0x000fc80003f06270 */
[----:B------:R-:W-:Y:S02]  /*8b060*/  FSEL R2, RZ, 3.37028055040000000000e+12, P0 ;  /* 0x54442d18ff027808 */ /* 0x000fe40000000000 */
[----:B------:R-:W-:-:S07]  /*8b070*/  FSEL R3, RZ, 2.1426990032196044922, P0 ;  /* 0x400921fbff037808 */ /* 0x000fce0000000000 */
.L_x_51276:
[----:B------:R-:W-:Y:S05]  /*8b080*/  BSYNC B0 ;  /* 0x0000000000007941 */ /* 0x000fea0003800000 */
.L_x_51274:
[----:B------:R-:W-:Y:S01]  /*8b090*/  DADD R32, |R32|, |R34| ;  /* 0x0000000020207229 */ /* 0x000fe20000000622 */
[----:B------:R-:W-:-:S07]  /*8b0a0*/  LOP3.LUT R35, R3, 0x80000000, R35, 0xb8, !PT ;  /* 0x8000000003237812 */ /* 0x000fce00078eb823 */
[----:B------:R-:W-:-:S06]  /*8b0b0*/  DSETP.GTU.AND P0, PT, |R32|, +INF , PT ;  /* 0x7ff000002000742a */ /* 0x000fcc0003f0c200 */
[----:B------:R-:W-:Y:S02]  /*8b0c0*/  FSEL R2, R32, R2, P0 ;  /* 0x0000000220027208 */ /* 0x000fe40000000000 */
[----:B------:R-:W-:Y:S01]  /*8b0d0*/  FSEL R3, R33, R35, P0 ;  /* 0x0000002321037208 */ /* 0x000fe20000000000 */
[----:B------:R-:W-:Y:S06]  /*8b0e0*/  BRA `(.L_x_51249) ;  /* 0x0000003000b47947 */ /* 0x000fec0003800000 */
.L_x_51236:
        /* <DEDUP_REMOVED lines=92> */
.L_x_51279:
        /* <DEDUP_REMOVED lines=23> */
.L_x_51282:
[----:B------:R-:W-:Y:S05]  /*8b820*/  BSYNC B4 ;  /* 0x0000000000047941 */ /* 0x000fea0003800000 */
.L_x_51281:
        /* <DEDUP_REMOVED lines=29> */
.L_x_51280:
[----:B------:R-:W-:Y:S05]  /*8ba00*/  BSYNC B3 ;  /* 0x0000000000037941 */ /* 0x000fea0003800000 */
.L_x_51278:
        /* <DEDUP_REMOVED lines=83> */
.L_x_51277:
        /* <DEDUP_REMOVED lines=85> */
.L_x_51235:
        /* <DEDUP_REMOVED lines=24> */
.L_x_51284:
[----:B------:R-:W-:Y:S05]  /*8c610*/  BSYNC B3 ;  /* 0x0000000000037941 */ /* 0x000fea0003800000 */
.L_x_51283:
        /* <DEDUP_REMOVED lines=25> */
.L_x_51286:
[----:B------:R-:W-:Y:S05]  /*8c7b0*/  BSYNC B3 ;  /* 0x0000000000037941 */ /* 0x000fea0003800000 */
.L_x_51285:
        /* <DEDUP_REMOVED lines=136> */
.L_x_51288:
[----:B------:R-:W-:Y:S05]  /*8d040*/  BSYNC B0 ;  /* 0x0000000000007941 */ /* 0x000fea0003800000 */
.L_x_51287:
        /* <DEDUP_REMOVED lines=9> */
.L_x_51290:
[----:B------:R-:W-:Y:S05]  /*8d0e0*/  BSYNC B3 ;  /* 0x0000000000037941 */ /* 0x000fea0003800000 */
.L_x_51289:
        /* <DEDUP_REMOVED lines=82> */
.L_x_51292:
[----:B------:R-:W-:-:S04]  /*8d610*/  ISETP.GE.AND P0, PT, R33, RZ, PT ;  /* 0x000000ff2100720c */ /* 0x000fc80003f06270 */
[----:B------:R-:W-:Y:S02]  /*8d620*/  FSEL R2, RZ, 3.37028055040000000000e+12, P0 ;  /* 0x54442d18ff027808 */ /* 0x000fe40000000000 */
[----:B------:R-:W-:-:S07]  /*8d630*/  FSEL R3, RZ, 2.1426990032196044922, P0 ;  /* 0x400921fbff037808 */ /* 0x000fce0000000000 */
.L_x_51293:
[----:B------:R-:W-:Y:S05]  /*8d640*/  BSYNC B0 ;  /* 0x0000000000007941 */ /* 0x000fea0003800000 */
.L_x_51291:
[----:B------:R-:W-:Y:S01]  /*8d650*/  DADD R32, |R32|, |R34| ;  /* 0x0000000020207229 */ /* 0x000fe20000000622 */
[----:B------:R-:W-:Y:S01]  /*8d660*/  LOP3.LUT R35, R3, 0x80000000, R35, 0xb8, !PT ;  /* 0x8000000003237812 */ /* 0x000fe200078eb823 */
[----:B------:R-:W-:-:S06]  /*8d670*/  DADD R36, R36, 1 ;  /* 0x3ff0000024247429 */ /* 0x000fcc0000000000 */
[----:B------:R-:W-:-:S06]  /*8d680*/  DSETP.GTU.AND P0, PT, |R32|, +INF , PT ;  /* 0x7ff000002000742a */ /* 0x000fcc0003f0c200 */
[----:B------:R-:W-:Y:S02]  /*8d690*/  FSEL R2, R32, R2, P0 ;  /* 0x0000000220027208 */ /* 0x000fe40000000000 */
[----:B------:R-:W-:Y:S01]  /*8d6a0*/  FSEL R3, R33, R35, P0 ;  /* 0x0000002321037208 */ /* 0x000fe20000000000 */
[----:B------:R-:W-:Y:S06]  /*8d6b0*/  BRA `(.L_x_51249) ;  /* 0x0000000c00407947 */ /* 0x000fec0003800000 */
.L_x_51234:
        /* <DEDUP_REMOVED lines=108> */
.L_x_51295:
[----:B------:R-:W-:Y:S05]  /*8dd80*/  BSYNC B0 ;  /* 0x0000000000007941 */ /* 0x000fea0003800000 */
.L_x_51294:
        /* <DEDUP_REMOVED lines=8> */
.L_x_51297:
[----:B------:R-:W-:Y:S05]  /*8de10*/  BSYNC B3 ;  /* 0x0000000000037941 */ /* 0x000fea0003800000 */
.L_x_51296:
        /* <DEDUP_REMOVED lines=82> */
.L_x_51299:
[----:B------:R-:W-:Y:S02]  /*8e340*/  FSEL R2, RZ, 3.37028055040000000000e+12, P2 ;  /* 0x54442d18ff027808 */ /* 0x000fe40001000000 */
[----:B------:R-:W-:-:S07]  /*8e350*/  FSEL R3, RZ, 2.1426990032196044922, P2 ;  /* 0x400921fbff037808 */ /* 0x000fce0001000000 */
.L_x_51300:
[----:B------:R-:W-:Y:S05]  /*8e360*/  BSYNC B0 ;  /* 0x0000000000007941 */ /* 0x000fea0003800000 */
.L_x_51298:
[----:B------:R-:W-:Y:S01]  /*8e370*/  DADD R32, |R32|, |R34| ;  /* 0x0000000020207229 */ /* 0x000fe20000000622 */
[----:B------:R-:W-:-:S07]  /*8e380*/  LOP3.LUT R35, R3, 0x80000000, R35, 0xb8, !PT ;  /* 0x8000000003237812 */ /* 0x000fce00078eb823 */
[----:B------:R-:W-:-:S06]  /*8e390*/  DSETP.GTU.AND P0, PT, |R32|, +INF , PT ;  /* 0x7ff000002000742a */ /* 0x000fcc0003f0c200 */
[----:B------:R-:W-:Y:S02]  /*8e3a0*/  FSEL R2, R32, R2, P0 ;  /* 0x0000000220027208 */ /* 0x000fe40000000000 */
[----:B------:R-:W-:-:S07]  /*8e3b0*/  FSEL R3, R33, R35, P0 ;  /* 0x0000002321037208 */ /* 0x000fce0000000000 */
.L_x_51249:
[----:B------:R-:W-:Y:S05]  /*8e3c0*/  BSYNC B2 ;  /* 0x0000000000027941 */ /* 0x000fea0003800000 */
.L_x_51233:
        /* <DEDUP_REMOVED lines=74> */
.L_x_51306:
[----:B------:R-:W-:Y:S05]  /*8e870*/  BSYNC B0 ;  /* 0x0000000000007941 */ /* 0x000fea0003800000 */
.L_x_51305:
        /* <DEDUP_REMOVED lines=24> */
.L_x_51308:
[----:B------:R-:W-:Y:S01]  /*8ea00*/  DMUL R2, RZ, R32 ;  /* 0x00000020ff027228 */ /* 0x000fe20000000000 */
[----:B------:R-:W-:-:S10]  /*8ea10*/  IMAD.MOV.U32 R8, RZ, RZ, RZ ;  /* 0x000000ffff087224 */ /* 0x000fd400078e00ff */
.L_x_51309:
[----:B------:R-:W-:Y:S05]  /*8ea20*/  BSYNC B2 ;  /* 0x0000000000027941 */ /* 0x000fea0003800000 */
.L_x_51307:
        /* <DEDUP_REMOVED lines=47> */
.L_x_51311:
[----:B------:R-:W-:Y:S01]  /*8ed20*/  DMUL R2, RZ, R32 ;  /* 0x00000020ff027228 */ /* 0x000fe20000000000 */
[----:B------:R-:W-:-:S10]  /*8ed30*/  IMAD.MOV.U32 R8, RZ, RZ, RZ ;  /* 0x000000ffff087224 */ /* 0x000fd400078e00ff */
.L_x_51312:
[----:B------:R-:W-:Y:S05]  /*8ed40*/  BSYNC B2 ;  /* 0x0000000000027941 */ /* 0x000fea0003800000 */
.L_x_51310:
        /* <DEDUP_REMOVED lines=25> */
.L_x_51304:
        /* <DEDUP_REMOVED lines=62> */
.L_x_51314:
[----:B------:R-:W-:Y:S05]  /*8f2c0*/  BSYNC B0 ;  /* 0x0000000000007941 */ /* 0x000fea0003800000 */
.L_x_51313:
        /* <DEDUP_REMOVED lines=24> */
.L_x_51316:
[----:B------:R-:W-:Y:S01]  /*8f450*/  DMUL R2, RZ, R32 ;  /* 0x00000020ff027228 */ /* 0x000fe20000000000 */
[----:B------:R-:W-:-:S10]  /*8f460*/  IMAD.MOV.U32 R8, RZ, RZ, RZ ;  /* 0x000000ffff087224 */ /* 0x000fd400078e00ff */
.L_x_51317:
[----:B------:R-:W-:Y:S05]  /*8f470*/  BSYNC B2 ;  /* 0x0000000000027941 */ /* 0x000fea0003800000 */
.L_x_51315:
        /* <DEDUP_REMOVED lines=47> */
.L_x_51319:
[----:B------:R-:W-:Y:S01]  /*8f770*/  DMUL R2, RZ, R32 ;  /* 0x00000020ff027228 */ /* 0x000fe20000000000 */
[----:B------:R-:W-:-:S10]  /*8f780*/  IMAD.MOV.U32 R8, RZ, RZ, RZ ;  /* 0x000000ffff087224 */ /* 0x000fd400078e00ff */
.L_x_51320:
[----:B------:R-:W-:Y:S05]  /*8f790*/  BSYNC B2 ;  /* 0x0000000000027941 */ /* 0x000fea0003800000 */
.L_x_51318:
        /* <DEDUP_REMOVED lines=39> */
.L_x_51303:
        /* <DEDUP_REMOVED lines=11> */
.L_x_51321:
[----:B------:R-:W-:-:S10]  /*8fac0*/  DADD R36, R32, -R32 ;  /* 0x0000000020247229 */ /* 0x000fd40000000820 */
[----:B------:R-:W-:Y:S02]  /*8fad0*/  IMAD.MOV.U32 R38, RZ, RZ, R36 ;  /* 0x000000ffff267224 */ /* 0x000fe400078e0024 */
[----:B------:R-:W-:Y:S01]  /*8fae0*/  IMAD.MOV.U32 R39, RZ, RZ, R37 ;  /* 0x000000ffff277224 */ /* 0x000fe200078e0025 */
[----:B------:R-:W-:Y:S06]  /*8faf0*/  BRA `(.L_x_51232) ;  /* 0x00000008008c7947 */ /* 0x000fec0003800000 */
.L_x_51302:
        /* <DEDUP_REMOVED lines=25> */
.L_x_51323:
[----:B------:R-:W-:Y:S01]  /*8fc90*/  DMUL R2, RZ, R32 ;  /* 0x00000020ff027228 */ /* 0x000fe20000000000 */
[----:B------:R-:W-:-:S10]  /*8fca0*/  IMAD.MOV.U32 R8, RZ, RZ, RZ ;  /* 0x000000ffff087224 */ /* 0x000fd400078e00ff */
.L_x_51324:
[----:B------:R-:W-:Y:S05]  /*8fcb0*/  BSYNC B2 ;  /* 0x0000000000027941 */ /* 0x000fea0003800000 */
.L_x_51322:
        /* <DEDUP_REMOVED lines=47> */
.L_x_51326:
[----:B------:R-:W-:Y:S01]  /*8ffb0*/  DMUL R2, RZ, R32 ;  /* 0x00000020ff027228 */ /* 0x000fe20000000000 */
[----:B------:R-:W-:-:S10]  /*8ffc0*/  IMAD.MOV.U32 R8, RZ, RZ, RZ ;  /* 0x000000ffff087224 */ /* 0x000fd400078e00ff */
.L_x_51327:
[----:B------:R-:W-:Y:S05]  /*8ffd0*/  BSYNC B2 ;  /* 0x0000000000027941 */ /* 0x000fea0003800000 */
.L_x_51325:
        /* <DEDUP_REMOVED lines=24> */
.L_x_51301:
        /* <DEDUP_REMOVED lines=58> */
.L_x_51329:
[----:B------:R-:W-:Y:S05]  /*90500*/  BSYNC B0 ;  /* 0x0000000000007941 */ /* 0x000fea0003800000 */
.L_x_51328:
[----:B------:R-:W-:Y:S02]  /*90510*/  IMAD.MOV.U32 R38, RZ, RZ, R32 ;  /* 0x000000ffff267224 */ /* 0x000fe400078e0020 */
[----:B------:R-:W-:-:S07]  /*90520*/  IMAD.MOV.U32 R39, RZ, RZ, R33 ;  /* 0x000000ffff277224 */ /* 0x000fce00078e0021 */
.L_x_51232:
[----:B------:R-:W-:Y:S05]  /*90530*/  BSYNC B1 ;  /* 0x0000000000017941 */ /* 0x000fea0003800000 */
.L_x_51231:
        /* <DEDUP_REMOVED lines=123> */
.L_x_51339:
        /* <DEDUP_REMOVED lines=23> */
.L_x_51342:
[----:B------:R-:W-:Y:S05]  /*90e60*/  BSYNC B4 ;  /* 0x0000000000047941 */ /* 0x000fea0003800000 */
.L_x_51341:
        /* <DEDUP_REMOVED lines=29> */
.L_x_51340:
[----:B------:R-:W-:Y:S05]  /*91040*/  BSYNC B3 ;  /* 0x0000000000037941 */ /* 0x000fea0003800000 */
.L_x_51338:
        /* <DEDUP_REMOVED lines=22> */
.L_x_51344:
[----:B------:R-:W-:Y:S05]  /*911b0*/  BSYNC B3 ;  /* 0x0000000000037941 */ /* 0x000fea0003800000 */
.L_x_51343:
        /* <DEDUP_REMOVED lines=82> */
.L_x_51346:
[----:B------:R-:W-:-:S04]  /*916e0*/  ISETP.GE.AND P0, PT, R25, RZ, PT ;  /* 0x000000ff1900720c */ /* 0x000fc80003f06270 */
[----:B------:R-:W-:Y:S02]  /*916f0*/  FSEL R2, RZ, 3.37028055040000000000e+12, P0 ;  /* 0x54442d18ff027808 */ /* 0x000fe40000000000 */
[----:B------:R-:W-:-:S07]  /*91700*/  FSEL R3, RZ, 2.1426990032196044922, P0 ;  /* 0x400921fbff037808 */ /* 0x000fce0000000000 */
.L_x_51347:
[----:B------:R-:W-:Y:S05]  /*91710*/  BSYNC B0 ;  /* 0x0000000000007941 */ /* 0x000fea0003800000 */
.L_x_51345:
[----:B------:R-:W-:Y:S01]  /*91720*/  DADD R24, |R24|, |R26| ;  /* 0x0000000018187229 */ /* 0x000fe2000000061a */
[----:B------:R-:W-:Y:S01]  /*91730*/  LOP3.LUT R27, R3, 0x80000000, R27, 0xb8, !PT ;  /* 0x80000000031b7812 */ /* 0x000fe200078eb81b */
[----:B------:R-:W-:-:S06]  /*91740*/  DMUL R10, R10, 0.5 ;  /* 0x3fe000000a0a7828 */ /* 0x000fcc0000000000 */
[----:B------:R-:W-:-:S06]  /*91750*/  DSETP.GTU.AND P0, PT, |R24|, +INF , PT ;  /* 0x7ff000001800742a */ /* 0x000fcc0003f0c200 */
[----:B------:R-:W-:Y:S02]  /*91760*/  FSEL R2, R24, R2, P0 ;  /* 0x0000000218027208 */ /* 0x000fe40000000000 */
[----:B------:R-:W-:Y:S01]  /*91770*/  FSEL R3, R25, R27, P0 ;  /* 0x0000001b19037208 */ /* 0x000fe20000000000 */
[----:B------:R-:W-:Y:S06]  /*91780*/  BRA `(.L_x_51348) ;  /* 0x0000006400607947 */ /* 0x000fec0003800000 */
.L_x_51337:
        /* <DEDUP_REMOVED lines=99> */
.L_x_51351:
[----:B------:R-:W-:Y:S05]  /*91dc0*/  BSYNC B0 ;  /* 0x0000000000007941 */ /* 0x000fea0003800000 */
.L_x_51350:
        /* <DEDUP_REMOVED lines=9> */
.L_x_51353:
[----:B------:R-:W-:Y:S05]  /*91e60*/  BSYNC B3 ;  /* 0x0000000000037941 */ /* 0x000fea0003800000 */
.L_x_51352:
        /* <DEDUP_REMOVED lines=82> */
.L_x_51355:
[----:B------:R-:W-:-:S04]  /*92390*/  ISETP.GE.AND P0, PT, R25, RZ, PT ;  /* 0x000000ff1900720c */ /* 0x000fc80003f06270 */
[----:B------:R-:W-:Y:S02]  /*923a0*/  FSEL R2, RZ, 3.37028055040000000000e+12, P0 ;  /* 0x54442d18ff027808 */ /* 0x000fe40000000000 */
[----:B------:R-:W-:-:S07]  /*923b0*/  FSEL R3, RZ, 2.1426990032196044922, P0 ;  /* 0x400921fbff037808 */ /* 0x000fce0000000000 */
.L_x_51356:
[----:B------:R-:W-:Y:S05]  /*923c0*/  BSYNC B0 ;  /* 0x0000000000007941 */ /* 0x000fea0003800000 */
.L_x_51354:
[----:B------:R-:W-:Y:S01]  /*923d0*/  DADD R24, |R24|, |R26| ;  /* 0x0000000018187229 */ /* 0x000fe2000000061a */
[----:B------:R-:W-:Y:S01]  /*923e0*/  LOP3.LUT R27, R3, 0x80000000, R27, 0xb8, !PT ;  /* 0x80000000031b7812 */ /* 0x000fe200078eb81b */
[----:B------:R-:W-:-:S06]  /*923f0*/  DMUL R10, R10, 0.5 ;  /* 0x3fe000000a0a7828 */ /* 0x000fcc0000000000 */
[----:B------:R-:W-:-:S06]  /*92400*/  DSETP.GTU.AND P0, PT, |R24|, +INF , PT ;  /* 0x7ff000001800742a */ /* 0x000fcc0003f0c200 */
[----:B------:R-:W-:Y:S02]  /*92410*/  FSEL R2, R24, R2, P0 ;  /* 0x0000000218027208 */ /* 0x000fe40000000000 */
[----:B------:R-:W-:Y:S01]  /*92420*/  FSEL R3, R25, R27, P0 ;  /* 0x0000001b19037208 */ /* 0x000fe20000000000 */
[----:B------:R-:W-:Y:S06]  /*92430*/  BRA `(.L_x_51348) ;  /* 0x0000005800347947 */ /* 0x000fec0003800000 */
.L_x_51349:
        /* <DEDUP_REMOVED lines=28> */
.L_x_51358:
        /* <DEDUP_REMOVED lines=75> */
.L_x_51357:
        /* <DEDUP_REMOVED lines=99> */
.L_x_51360:
        /* <DEDUP_REMOVED lines=23> */
.L_x_51363:
[----:B------:R-:W-:Y:S05]  /*93250*/  BSYNC B4 ;  /* 0x0000000000047941 */ /* 0x000fea0003800000 */
.L_x_51362:
        /* <DEDUP_REMOVED lines=29> */
.L_x_51361:
[----:B------:R-:W-:Y:S05]  /*93430*/  BSYNC B3 ;  /* 0x0000000000037941 */ /* 0x000fea0003800000 */
.L_x_51359:
        /* <DEDUP_REMOVED lines=22> */
.L_x_51365:
[----:B------:R-:W-:Y:S05]  /*935a0*/  BSYNC B3 ;  /* 0x0000000000037941 */ /* 0x000fea0003800000 */
.L_x_51364:
        /* <DEDUP_REMOVED lines=82> */
.L_x_51367:
[----:B------:R-:W-:-:S04]  /*93ad0*/  ISETP.GE.AND P0, PT, R25, RZ, PT ;  /* 0x000000ff1900720c */ /* 0x000fc80003f06270 */
[----:B------:R-:W-:Y:S02]  /*93ae0*/  FSEL R2, RZ, 3.37028055040000000000e+12, P0 ;  /* 0x54442d18ff027808 */ /* 0x000fe40000000000 */
[----:B------:R-:W-:-:S07]  /*93af0*/  FSEL R3, RZ, 2.1426990032196044922, P0 ;  /* 0x400921fbff037808 */ /* 0x000fce0000000000 */
.L_x_51368:
[----:B------:R-:W-:Y:S05]  /*93b00*/  BSYNC B0 ;  /* 0x0000000000007941 */ /* 0x000fea0003800000 */
.L_x_51366:
[----:B------:R-:W-:Y:S01]  /*93b10*/  DADD R24, |R24|, |R26| ;  /* 0x0000000018187229 */ /* 0x000fe2000000061a */
[----:B------:R-:W-:Y:S01]  /*93b20*/  LOP3.LUT R27, R3, 0x80000000, R27, 0xb8, !PT ;  /* 0x80000000031b7812 */ /* 0x000fe200078eb81b */
[----:B------:R-:W-:-:S06]  /*93b30*/  DMUL R10, R10, 0.5 ;  /* 0x3fe000000a0a7828 */ /* 0x000fcc0000000000 */
[----:B------:R-:W-:-:S06]  /*93b40*/  DSETP.GTU.AND P0, PT, |R24|, +INF , PT ;  /* 0x7ff000001800742a */ /* 0x000fcc0003f0c200 */
[----:B------:R-:W-:Y:S02]  /*93b50*/  FSEL R2, R24, R2, P0 ;  /* 0x0000000218027208 */ /* 0x000fe40000000000 */
[----:B------:R-:W-:Y:S01]  /*93b60*/  FSEL R3, R25, R27, P0 ;  /* 0x0000001b19037208 */ /* 0x000fe20000000000 */
[----:B------:R-:W-:Y:S06]  /*93b70*/  BRA `(.L_x_51348) ;  /* 0x0000004000647947 */ /* 0x000fec0003800000 */
.L_x_51336:
        /* <DEDUP_REMOVED lines=135> */
.L_x_51370:
[----:B------:R-:W-:Y:S05]  /*943f0*/  BSYNC B0 ;  /* 0x0000000000007941 */ /* 0x000fea0003800000 */
.L_x_51369:
        /* <DEDUP_REMOVED lines=9> */
.L_x_51372:
[----:B------:R-:W-:Y:S05]  /*94490*/  BSYNC B3 ;  /* 0x0000000000037941 */ /* 0x000fea0003800000 */
.L_x_51371:
        /* <DEDUP_REMOVED lines=82> */
.L_x_51374:
[----:B------:R-:W-:-:S04]  /*949c0*/  ISETP.GE.AND P0, PT, R25, RZ, PT ;  /* 0x000000ff1900720c */ /* 0x000fc80003f06270 */
[----:B------:R-:W-:Y:S02]  /*949d0*/  FSEL R2, RZ, 3.37028055040000000000e+12, P0 ;  /* 0x54442d18ff027808 */ /* 0x000fe40000000000 */
[----:B------:R-:W-:-:S07]  /*949e0*/  FSEL R3, RZ, 2.1426990032196044922, P0 ;  /* 0x400921fbff037808 */ /* 0x000fce0000000000 */
.L_x_51375:
[----:B------:R-:W-:Y:S05]  /*949f0*/  BSYNC B0 ;  /* 0x0000000000007941 */ /* 0x000fea0003800000 */
.L_x_51373:
[----:B------:R-:W-:Y:S01]  /*94a00*/  DADD R24, |R24|, |R26| ;  /* 0x0000000018187229 */ /* 0x000fe2000000061a */
[----:B------:R-:W-:-:S07]  /*94a10*/  LOP3.LUT R27, R3, 0x80000000, R27, 0xb8, !PT ;  /* 0x80000000031b7812 */ /* 0x000fce00078eb81b */
[----:B------:R-:W-:-:S06]  /*94a20*/  DSETP.GTU.AND P0, PT, |R24|, +INF , PT ;  /* 0x7ff000001800742a */ /* 0x000fcc0003f0c200 */
[----:B------:R-:W-:Y:S02]  /*94a30*/  FSEL R2, R24, R2, P0 ;  /* 0x0000000218027208 */ /* 0x000fe40000000000 */
[----:B------:R-:W-:Y:S01]  /*94a40*/  FSEL R3, R25, R27, P0 ;  /* 0x0000001b19037208 */ /* 0x000fe20000000000 */
[----:B------:R-:W-:Y:S06]  /*94a50*/  BRA `(.L_x_51348) ;  /* 0x0000003000ac7947 */ /* 0x000fec0003800000 */
.L_x_51335:
        /* <DEDUP_REMOVED lines=90> */
.L_x_51378:
        /* <DEDUP_REMOVED lines=23> */
.L_x_51381:
[----:B------:R-:W-:Y:S05]  /*95170*/  BSYNC B4 ;  /* 0x0000000000047941 */ /* 0x000fea0003800000 */
.L_x_51380:
        /* <DEDUP_REMOVED lines=29> */
.L_x_51379:
[----:B------:R-:W-:Y:S05]  /*95350*/  BSYNC B3 ;  /* 0x0000000000037941 */ /* 0x000fea0003800000 */
.L_x_51377:
        /* <DEDUP_REMOVED lines=83> */
.L_x_51376:
        /* <DEDUP_REMOVED lines=85> */
.L_x_51334:
        /* <DEDUP_REMOVED lines=24> */
.L_x_51383:
[----:B------:R-:W-:Y:S05]  /*95f60*/  BSYNC B3 ;  /* 0x0000000000037941 */ /* 0x000fea0003800000 */
.L_x_51382:
        /* <DEDUP_REMOVED lines=25> */
.L_x_51385:
[----:B------:R-:W-:Y:S05]  /*96100*/  BSYNC B3 ;  /* 0x0000000000037941 */ /* 0x000fea0003800000 */
.L_x_51384:
        /* <DEDUP_REMOVED lines=136> */
.L_x_51387:
[----:B------:R-:W-:Y:S05]  /*96990*/  BSYNC B0 ;  /* 0x0000000000007941 */ /* 0x000fea0003800000 */
.L_x_51386:
        /* <DEDUP_REMOVED lines=9> */
.L_x_51389:
[----:B------:R-:W-:Y:S05]  /*96a30*/  BSYNC B3 ;  /* 0x0000000000037941 */ /* 0x000fea0003800000 */
.L_x_51388:
        /* <DEDUP_REMOVED lines=82> */
.L_x_51391:
[----:B------:R-:W-:-:S04]  /*96f60*/  ISETP.GE.AND P0, PT, R25, RZ, PT ;  /* 0x000000ff1900720c */ /* 0x000fc80003f06270 */
[----:B------:R-:W-:Y:S02]  /*96f70*/  FSEL R2, RZ, 3.37028055040000000000e+12, P0 ;  /* 0x54442d18ff027808 */ /* 0x000fe40000000000 */
[----:B------:R-:W-:-:S07]  /*96f80*/  FSEL R3, RZ, 2.1426990032196044922, P0 ;  /* 0x400921fbff037808 */ /* 0x000fce0000000000 */
.L_x_51392:
[----:B------:R-:W-:Y:S05]  /*96f90*/  BSYNC B0 ;  /* 0x0000000000007941 */ /* 0x000fea0003800000 */
.L_x_51390:
[----:B------:R-:W-:Y:S01]  /*96fa0*/  DADD R24, |R24|, |R26| ;  /* 0x0000000018187229 */ /* 0x000fe2000000061a */
[----:B------:R-:W-:Y:S01]  /*96fb0*/  LOP3.LUT R27, R3, 0x80000000, R27, 0xb8, !PT ;  /* 0x80000000031b7812 */ /* 0x000fe200078eb81b */
[----:B------:R-:W-:-:S06]  /*96fc0*/  DADD R10, R10, 1 ;  /* 0x3ff000000a0a7429 */ /* 0x000fcc0000000000 */
[----:B------:R-:W-:-:S06]  /*96fd0*/  DSETP.GTU.AND P0, PT, |R24|, +INF , PT ;  /* 0x7ff000001800742a */ /* 0x000fcc0003f0c200 */
[----:B------:R-:W-:Y:S02]  /*96fe0*/  FSEL R2, R24, R2, P0 ;  /* 0x0000000218027208 */ /* 0x000fe40000000000 */
[----:B------:R-:W-:Y:S01]  /*96ff0*/  FSEL R3, R25, R27, P0 ;  /* 0x0000001b19037208 */ /* 0x000fe20000000000 */
[----:B------:R-:W-:Y:S06]  /*97000*/  BRA `(.L_x_51348) ;  /* 0x0000000c00407947 */ /* 0x000fec0003800000 */
.L_x_51333:
        /* <DEDUP_REMOVED lines=108> */
.L_x_51394:
[----:B------:R-:W-:Y:S05]  /*976d0*/  BSYNC B0 ;  /* 0x0000000000007941 */ /* 0x000fea0003800000 */
.L_x_51393:
        /* <DEDUP_REMOVED lines=8> */
.L_x_51396:
[----:B------:R-:W-:Y:S05]  /*97760*/  BSYNC B3 ;  /* 0x0000000000037941 */ /* 0x000fea0003800000 */
.L_x_51395:
        /* <DEDUP_REMOVED lines=82> */
.L_x_51398:
[----:B------:R-:W-:Y:S02]  /*97c90*/  FSEL R2, RZ, 3.37028055040000000000e+12, P2 ;  /* 0x54442d18ff027808 */ /* 0x000fe40001000000 */
[----:B------:R-:W-:-:S07]  /*97ca0*/  FSEL R3, RZ, 2.1426990032196044922, P2 ;  /* 0x400921fbff037808 */ /* 0x000fce0001000000 */
.L_x_51399:
[----:B------:R-:W-:Y:S05]  /*97cb0*/  BSYNC B0 ;  /* 0x0000000000007941 */ /* 0x000fea0003800000 */
.L_x_51397:
[----:B------:R-:W-:Y:S01]  /*97cc0*/  DADD R24, |R24|, |R26| ;  /* 0x0000000018187229 */ /* 0x000fe2000000061a */
[----:B------:R-:W-:-:S07]  /*97cd0*/  LOP3.LUT R27, R3, 0x80000000, R27, 0xb8, !PT ;  /* 0x80000000031b7812 */ /* 0x000fce00078eb81b */
[----:B------:R-:W-:-:S06]  /*97ce0*/  DSETP.GTU.AND P0, PT, |R24|, +INF , PT ;  /* 0x7ff000001800742a */ /* 0x000fcc0003f0c200 */
[----:B------:R-:W-:Y:S02]  /*97cf0*/  FSEL R2, R24, R2, P0 ;  /* 0x0000000218027208 */ /* 0x000fe40000000000 */
[----:B------:R-:W-:-:S07]  /*97d00*/  FSEL R3, R25, R27, P0 ;  /* 0x0000001b19037208 */ /* 0x000fce0000000000 */
.L_x_51348:
[----:B------:R-:W-:Y:S05]  /*97d10*/  BSYNC B2 ;  /* 0x0000000000027941 */ /* 0x000fea0003800000 */
.L_x_51332:
        /* <DEDUP_REMOVED lines=74> */
.L_x_51405:
[----:B------:R-:W-:Y:S05]  /*981c0*/  BSYNC B0 ;  /* 0x0000000000007941 */ /* 0x000fea0003800000 */
.L_x_51404:
        /* <DEDUP_REMOVED lines=24> */
.L_x_51407:
[----:B------:R-:W-:Y:S01]  /*98350*/  DMUL R2, RZ, R24 ;  /* 0x00000018ff027228 */ /* 0x000fe20000000000 */
[----:B------:R-:W-:-:S10]  /*98360*/  IMAD.MOV.U32 R8, RZ, RZ, RZ ;  /* 0x000000ffff087224 */ /* 0x000fd400078e00ff */
.L_x_51408:
[----:B------:R-:W-:Y:S05]  /*98370*/  BSYNC B2 ;  /* 0x0000000000027941 */ /* 0x000fea0003800000 */
.L_x_51406:
        /* <DEDUP_REMOVED lines=47> */
.L_x_51410:
[----:B------:R-:W-:Y:S01]  /*98670*/  DMUL R2, RZ, R24 ;  /* 0x00000018ff027228 */ /* 0x000fe20000000000 */
[----:B------:R-:W-:-:S10]  /*98680*/  IMAD.MOV.U32 R32, RZ, RZ, RZ ;  /* 0x000000ffff207224 */ /* 0x000fd400078e00ff */
.L_x_51411:
[----:B------:R-:W-:Y:S05]  /*98690*/  BSYNC B2 ;  /* 0x0000000000027941 */ /* 0x000fea0003800000 */
.L_x_51409:
        /* <DEDUP_REMOVED lines=25> */
.L_x_51403:
        /* <DEDUP_REMOVED lines=62> */
.L_x_51413:
[----:B------:R-:W-:Y:S05]  /*98c10*/  BSYNC B0 ;  /* 0x0000000000007941 */ /* 0x000fea0003800000 */
.L_x_51412:
        /* <DEDUP_REMOVED lines=24> */
.L_x_51415:
[----:B------:R-:W-:Y:S01]  /*98da0*/  DMUL R2, RZ, R24 ;  /* 0x00000018ff027228 */ /* 0x000fe20000000000 */
[----:B------:R-:W-:-:S10]  /*98db0*/  IMAD.MOV.U32 R8, RZ, RZ, RZ ;  /* 0x000000ffff087224 */ /* 0x000fd400078e00ff */
.L_x_51416:
[----:B------:R-:W-:Y:S05]  /*98dc0*/  BSYNC B2 ;  /* 0x0000000000027941 */ /* 0x000fea0003800000 */
.L_x_51414:
        /* <DEDUP_REMOVED lines=47> */
.L_x_51418:
[----:B------:R-:W-:Y:S01]  /*990c0*/  DMUL R2, RZ, R24 ;  /* 0x00000018ff027228 */ /* 0x000fe20000000000 */
[----:B------:R-:W-:-:S10]  /*990d0*/  IMAD.MOV.U32 R32, RZ, RZ, RZ ;  /* 0x000000ffff207224 */ /* 0x000fd400078e00ff */
.L_x_51419:
[----:B------:R-:W-:Y:S05]  /*990e0*/  BSYNC B2 ;  /* 0x0000000000027941 */ /* 0x000fea0003800000 */
.L_x_51417:
        /* <DEDUP_REMOVED lines=39> */
.L_x_51402:
        /* <DEDUP_REMOVED lines=11> */
.L_x_51420:
[----:B------:R-:W-:-:S10]  /*99410*/  DADD R8, R24, -R24 ;  /* 0x0000000018087229 */ /* 0x000fd40000000818 */
[----:B------:R-:W-:Y:S02]  /*99420*/  IMAD.MOV.U32 R10, RZ, RZ, R8 ;  /* 0x000000ffff0a7224 */ /* 0x000fe400078e0008 */
[----:B------:R-:W-:Y:S01]  /*99430*/  IMAD.MOV.U32 R11, RZ, RZ, R9 ;  /* 0x000000ffff0b7224 */ /* 0x000fe200078e0009 */
[----:B------:R-:W-:Y:S06]  /*99440*/  BRA `(.L_x_51331) ;  /* 0x00000008008c7947 */ /* 0x000fec0003800000 */
.L_x_51401:
        /* <DEDUP_REMOVED lines=25> */
.L_x_51422:
[----:B------:R-:W-:Y:S01]  /*995e0*/  DMUL R2, RZ, R24 ;  /* 0x00000018ff027228 */ /* 0x000fe20000000000 */
[----:B------:R-:W-:-:S10]  /*995f0*/  IMAD.MOV.U32 R8, RZ, RZ, RZ ;  /* 0x000000ffff087224 */ /* 0x000fd400078e00ff */
.L_x_51423:
[----:B------:R-:W-:Y:S05]  /*99600*/  BSYNC B2 ;  /* 0x0000000000027941 */ /* 0x000fea0003800000 */
.L_x_51421:
        /* <DEDUP_REMOVED lines=47> */
.L_x_51425:
[----:B------:R-:W-:Y:S01]  /*99900*/  DMUL R2, RZ, R24 ;  /* 0x00000018ff027228 */ /* 0x000fe20000000000 */
[----:B------:R-:W-:-:S10]  /*99910*/  IMAD.MOV.U32 R10, RZ, RZ, RZ ;  /* 0x000000ffff0a7224 */ /* 0x000fd400078e00ff */
.L_x_51426:
[----:B------:R-:W-:Y:S05]  /*99920*/  BSYNC B2 ;  /* 0x0000000000027941 */ /* 0x000fea0003800000 */
.L_x_51424:
        /* <DEDUP_REMOVED lines=24> */
.L_x_51400:
        /* <DEDUP_REMOVED lines=58> */
.L_x_51428:
[----:B------:R-:W-:Y:S05]  /*99e50*/  BSYNC B0 ;  /* 0x0000000000007941 */ /* 0x000fea0003800000 */
.L_x_51427:
[----:B------:R-:W-:Y:S02]  /*99e60*/  IMAD.MOV.U32 R10, RZ, RZ, R24 ;  /* 0x000000ffff0a7224 */ /* 0x000fe400078e0018 */
[----:B------:R-:W-:-:S07]  /*99e70*/  IMAD.MOV.U32 R11, RZ, RZ, R25 ;  /* 0x000000ffff0b7224 */ /* 0x000fce00078e0019 */
.L_x_51331:
[----:B------:R-:W-:Y:S05]  /*99e80*/  BSYNC B1 ;  /* 0x0000000000017941 */ /* 0x000fea0003800000 */
.L_x_51330:
        /* <DEDUP_REMOVED lines=24> */
.L_x_51431:
[----:B------:R-:W-:-:S13]  /*9a010*/  ISETP.GE.AND P0, PT, R5, R84, PT ;  /* 0x000000540500720c */ /* 0x000fda0003f06270 */
[----:B------:R-:W-:Y:S05]  /*9a020*/  @P0 BRA `(.L_x_51433) ;  /* 0x0000000000300947 */ /* 0x000fea0003800000 */
[----:B0-----:R-:W0:Y:S01]  /*9a030*/  LDC.64 R2, c[0x0][0x220] ;  /* 0x00008800ff027b82 */ /* 0x001e220000000a00 */
[----:B------:R-:W-:Y:S02]  /*9a040*/  IMAD.IADD R7, R0, 0x1, R5 ;  /* 0x0000000100077824 */ /* 0x000fe400078e0205 */
[----:B------:R-:W-:Y:S02]  /*9a050*/  VIADD R5, R5, 0x80 ;  /* 0x0000008005057836 */ /* 0x000fe40000000000 */
[----:B0-----:R-:W-:-:S05]  /*9a060*/  IMAD.WIDE.U32 R2, R7, 0x10, R2 ;  /* 0x0000001007027825 */ /* 0x001fca00078e0002 */
[----:B------:R1:W-:Y:S02]  /*9a070*/  STG.E.128 desc[UR6][R2.64], R72 ;  /* 0x0000004802007986 */ /* 0x0003e4000c101d06 */
.L_x_51432:
[----:B------:R-:W-:-:S13]  /*9a080*/  ISETP.GE.AND P0, PT, R5, R84, PT ;  /* 0x000000540500720c */ /* 0x000fda0003f06270 */
[----:B------:R-:W-:Y:S05]  /*9a090*/  @P0 BRA `(.L_x_51434) ;  /* 0x0000000000340947 */ /* 0x000fea0003800000 */
[----:B01----:R-:W0:Y:S01]  /*9a0a0*/  LDC.64 R2, c[0x0][0x220] ;  /* 0x00008800ff027b82 */ /* 0x003e220000000a00 */
[----:B------:R-:W-:Y:S02]  /*9a0b0*/  IMAD.IADD R7, R0, 0x1, R5 ;  /* 0x0000000100077824 */ /* 0x000fe400078e0205 */
[----:B------:R-:W-:Y:S02]  /*9a0c0*/  VIADD R5, R5, 0x80 ;  /* 0x0000008005057836 */ /* 0x000fe40000000000 */
[----:B0-----:R-:W-:-:S05]  /*9a0d0*/  IMAD.WIDE.U32 R2, R7, 0x10, R2 ;  /* 0x0000001007027825 */ /* 0x001fca00078e0002 */
[----:B------:R1:W-:Y:S02]  /*9a0e0*/  STG.E.128 desc[UR6][R2.64], R52 ;  /* 0x0000003402007986 */ /* 0x0003e4000c101d06 */
.L_x_51433:
        /* <DEDUP_REMOVED lines=8> */
.L_x_51434:
[----:B------:R-:W-:Y:S05]  /*9a170*/  BSYNC B1 ;  /* 0x0000000000017941 */ /* 0x000fea0003800000 */
.L_x_51430:
[----:B------:R-:W-:-:S13]  /*9a180*/  ISETP.GE.AND P0, PT, R5, R84, PT ;  /* 0x000000540500720c */ /* 0x000fda0003f06270 */
[----:B012---:R-:W0:Y:S01]  /*9a190*/  @!P0 LDC.64 R2, c[0x0][0x220] ;  /* 0x00008800ff028b82 */ /* 0x007e220000000a00 */
[----:B------:R-:W-:Y:S02]  /*9a1a0*/  @!P0 IMAD.IADD R7, R0, 0x1, R5 ;  /* 0x0000000100078824 */ /* 0x000fe400078e0205 */
[----:B------:R-:W-:Y:S02]  /*9a1b0*/  @!P0 VIADD R5, R5, 0x80 ;  /* 0x0000008005058836 */ /* 0x000fe40000000000 */
[----:B0-----:R-:W-:-:S05]  /*9a1c0*/  @!P0 IMAD.WIDE.U32 R2, R7, 0x10, R2 ;  /* 0x0000001007028825 */ /* 0x001fca00078e0002 */
[----:B------:R2:W-:Y:S02]  /*9a1d0*/  @!P0 STG.E.128 desc[UR6][R2.64], R36 ;  /* 0x0000002402008986 */ /* 0x0005e4000c101d06 */
.L_x_51435:
[----:B------:R-:W-:Y:S05]  /*9a1e0*/  BSYNC B0 ;  /* 0x0000000000007941 */ /* 0x000fea0003800000 */
.L_x_51429:
        /* <DEDUP_REMOVED lines=8> */
        .weak           $__internal_89_$__cuda_sm20_div_rn_f64_full
        .type           $__internal_89_$__cuda_sm20_div_rn_f64_full,@function
        .size           $__internal_89_$__cuda_sm20_div_rn_f64_full,($_ZN2at6native29vectorized_elementwise_kernelILi4EZZZNS0_50_GLOBAL__N__2680c7bb_12_PowKernel_cu_140f0503_289624pow_tensor_tensor_kernelERNS_18TensorIteratorBaseEENKUlvE_clEvENKUlvE6_clEvEUlN3c107complexIdEES9_E_St5arrayIPcLm3EEEEviT0_T1_$__internal_trig_reduction_slowpathd - $__internal_89_$__cuda_sm20_div_rn_f64_full)
$__internal_89_$__cuda_sm20_div_rn_f64_full:
        /* <DEDUP_REMOVED lines=72> */
.L_x_51437:
        /* <DEDUP_REMOVED lines=17> */
.L_x_51440:
[----:B------:R-:W-:Y:S01]  /*9a800*/  LOP3.LUT R3, R81, 0x80000, RZ, 0xfc, !PT ;  /* 0x0008000051037812 */ /* 0x000fe200078efcff */
[----:B------:R-:W-:-:S04]  /*9a810*/  IMAD.MOV.U32 R94, RZ, RZ, R80 ;  /* 0x000000ffff5e7224 */ /* 0x000fc800078e0050 */
[----:B------:R-:W-:Y:S01]  /*9a820*/  IMAD.MOV.U32 R95, RZ, RZ, R3 ;  /* 0x000000ffff5f7224 */ /* 0x000fe200078e0003 */
[----:B------:R-:W-:Y:S06]  /*9a830*/  BRA `(.L_x_51438) ;  /* 0x00000000000c7947 */ /* 0x000fec0003800000 */
.L_x_51439:
[----:B------:R-:W-:Y:S01]  /*9a840*/  LOP3.LUT R3, R89, 0x80000, RZ, 0xfc, !PT ;  /* 0x0008000059037812 */ /* 0x000fe200078efcff */
[----:B------:R-:W-:-:S04]  /*9a850*/  IMAD.MOV.U32 R94, RZ, RZ, R88 ;  /* 0x000000ffff5e7224 */ /* 0x000fc800078e0058 */
[----:B------:R-:W-:-:S07]  /*9a860*/  IMAD.MOV.U32 R95, RZ, RZ, R3 ;  /* 0x000000ffff5f7224 */ /* 0x000fce00078e0003 */
.L_x_51438:
[----:B------:R-:W-:Y:S05]  /*9a870*/  BSYNC B0 ;  /* 0x0000000000007941 */ /* 0x000fea0003800000 */
.L_x_51436:
[----:B------:R-:W-:Y:S02]  /*9a880*/  IMAD.MOV.U32 R6, RZ, RZ, R2 ;  /* 0x000000ffff067224 */ /* 0x000fe400078e0002 */
[----:B------:R-:W-:Y:S02]  /*9a890*/  IMAD.MOV.U32 R7, RZ, RZ, 0x0 ;  /* 0x00000000ff077424 */ /* 0x000fe400078e00ff */
[----:B------:R-:W-:Y:S02]  /*9a8a0*/  IMAD.MOV.U32 R4, RZ, RZ, R94 ;  /* 0x000000ffff047224 */ /* 0x000fe400078e005e */
[----:B------:R-:W-:Y:S01]  /*9a8b0*/  IMAD.MOV.U32 R3, RZ, RZ, R95 ;  /* 0x000000ffff037224 */ /* 0x000fe200078e005f */
[----:B------:R-:W-:Y:S06]  /*9a8c0*/  RET.REL.NODEC R6 `(_ZN2at6native29vectorized_elementwise_kernelILi4EZZZNS0_50_GLOBAL__N__2680c7bb_12_PowKernel_cu_140f0503_289624pow_tensor_tensor_kernelERNS_18TensorIteratorBaseEENKUlvE_clEvENKUlvE6_clEvEUlN3c107complexIdEES9_E_St5arrayIPcLm3EEEEviT0_T1_) ;  /* 0xfffff65406cc7950 */ /* 0x000fec0003c3ffff */
        .type           $_ZN2at6native29vectorized_elementwise_kernelILi4EZZZNS0_50_GLOBAL__N__2680c7bb_12_PowKernel_cu_140f0503_289624pow_tensor_tensor_kernelERNS_18TensorIteratorBaseEENKUlvE_clEvENKUlvE6_clEvEUlN3c107complexIdEES9_E_St5arrayIPcLm3EEEEviT0_T1_$__internal_trig_reduction_slowpathd,@function
        .size           $_ZN2at6native29vectorized_elementwise_kernelILi4EZZZNS0_50_GLOBAL__N__2680c7bb_12_PowKernel_cu_140f0503_289624pow_tensor_tensor_kernelERNS_18TensorIteratorBaseEENKUlvE_clEvENKUlvE6_clEvEUlN3c107complexIdEES9_E_St5arrayIPcLm3EEEEviT0_T1_$__internal_trig_reduction_slowpathd,(.L_x_71544 - $_ZN2at6native29vectorized_elementwise_kernelILi4EZZZNS0_50_GLOBAL__N__2680c7bb_12_PowKernel_cu_140f0503_289624pow_tensor_tensor_kernelERNS_18TensorIteratorBaseEENKUlvE_clEvENKUlvE6_clEvEUlN3c107complexIdEES9_E_St5arrayIPcLm3EEEEviT0_T1_$__internal_trig_reduction_slowpathd)
$_ZN2at6native29vectorized_elementwise_kernelILi4EZZZNS0_50_GLOBAL__N__2680c7bb_12_PowKernel_cu_140f0503_289624pow_tensor_tensor_kernelERNS_18TensorIteratorBaseEENKUlvE_clEvENKUlvE6_clEvEUlN3c107complexIdEES9_E_St5arrayIPcLm3EEEEviT0_T1_$__internal_trig_reduction_slowpathd:
        /* <DEDUP_REMOVED lines=29> */
.L_x_51444:
        /* <DEDUP_REMOVED lines=31> */
.L_x_51443:
[----:B------:R-:W-:Y:S05]  /*9ac90*/  BSYNC B0 ;  /* 0x0000000000007941 */ /* 0x000fea0003800000 */
.L_x_51442:
        /* <DEDUP_REMOVED lines=90> */
.L_x_51441:
[----:B------:R-:W-:Y:S02]  /*9b240*/  IMAD.MOV.U32 R7, RZ, RZ, 0x0 ;  /* 0x00000000ff077424 */ /* 0x000fe400078e00ff */
[----:B------:R-:W-:Y:S02]  /*9b250*/  IMAD.MOV.U32 R3, RZ, RZ, R77 ;  /* 0x000000ffff037224 */ /* 0x000fe400078e004d */
[----:B------:R-:W-:Y:S05]  /*9b260*/  RET.REL.NODEC R6 `(_ZN2at6native29vectorized_elementwise_kernelILi4EZZZNS0_50_GLOBAL__N__2680c7bb_12_PowKernel_cu_140f0503_289624pow_tensor_tensor_kernelERNS_18TensorIteratorBaseEENKUlvE_clEvENKUlvE6_clEvEUlN3c107complexIdEES9_E_St5arrayIPcLm3EEEEviT0_T1_) ;  /* 0xfffff64c06647950 */ /* 0x000fea0003c3ffff */
.L_x_51445:
        /* <DEDUP_REMOVED lines=9> */
.L_x_71544:


//--------------------- .text._ZN2at6native29vectorized_elementwise_kernelILi8EZZZNS0_50_GLOBAL__N__2680c7bb_12_PowKernel_cu_140f0503_289624pow_tensor_tensor_kernelERNS_18TensorIteratorBaseEENKUlvE_clEvENKUlvE6_clEvEUlN3c107complexIdEES9_E_St5arrayIPcLm3EEEEviT0_T1_ --------------------------
	.section	.text._ZN2at6native29vectorized_elementwise_kernelILi8EZZZNS0_50_GLOBAL__N__2680c7bb_12_PowKernel_cu_140f0503_289624pow_tensor_tensor_kernelERNS_18TensorIteratorBaseEENKUlvE_clEvENKUlvE6_clEvEUlN3c107complexIdEES9_E_St5arrayIPcLm3EEEEviT0_T1_,"ax",@progbits
	.align	128
        .global         _ZN2at6native29vectorized_elementwise_kernelILi8EZZZNS0_50_GLOBAL__N__2680c7bb_12_PowKernel_cu_140f0503_289624pow_tensor_tensor_kernelERNS_18TensorIteratorBaseEENKUlvE_clEvENKUlvE6_clEvEUlN3c107complexIdEES9_E_St5arrayIPcLm3EEEEviT0_T1_
        .type           _ZN2at6native29vectorized_elementwise_kernelILi8EZZZNS0_50_GLOBAL__N__2680c7bb_12_PowKernel_cu_140f0503_289624pow_tensor_tensor_kernelERNS_18TensorIteratorBaseEENKUlvE_clEvENKUlvE6_clEvEUlN3c107complexIdEES9_E_St5arrayIPcLm3EEEEviT0_T1_,@function
        .size           _ZN2at6native29vectorized_elementwise_kernelILi8EZZZNS0_50_GLOBAL__N__2680c7bb_12_PowKernel_cu_140f0503_289624pow_tensor_tensor_kernelERNS_18TensorIteratorBaseEENKUlvE_clEvENKUlvE6_clEvEUlN3c107complexIdEES9_E_St5arrayIPcLm3EEEEviT0_T1_,(.L_x_71546 - _ZN2at6native29vectorized_elementwise_kernelILi8EZZZNS0_50_GLOBAL__N__2680c7bb_12_PowKernel_cu_140f0503_289624pow_tensor_tensor_kernelERNS_18TensorIteratorBaseEENKUlvE_clEvENKUlvE6_clEvEUlN3c107complexIdEES9_E_St5arrayIPcLm3EEEEviT0_T1_)
        .other          _ZN2at6native29vectorized_elementwise_kernelILi8EZZZNS0_50_GLOBAL__N__2680c7bb_12_PowKernel_cu_140f0503_289624pow_tensor_tensor_kernelERNS_18TensorIteratorBaseEENKUlvE_clEvENKUlvE6_clEvEUlN3c107complexIdEES9_E_St5arrayIPcLm3EEEEviT0_T1_,@"STO_CUDA_ENTRY STV_DEFAULT"
_ZN2at6native29vectorized_elementwise_kernelILi8EZZZNS0_50_GLOBAL__N__2680c7bb_12_PowKernel_cu_140f0503_289624pow_tensor_tensor_kernelERNS_18TensorIteratorBaseEENKUlvE_clEvENKUlvE6_clEvEUlN3c107complexIdEES9_E_St5arrayIPcLm3EEEEviT0_T1_:
.text._ZN2at6native29vectorized_elementwise_kernelILi8EZZZNS0_50_GLOBAL__N__2680c7bb_12_PowKernel_cu_140f0503_289624pow_tensor_tensor_kernelERNS_18TensorIteratorBaseEENKUlvE_clEvENKUlvE6_clEvEUlN3c107complexIdEES9_E_St5arrayIPcLm3EEEEviT0_T1_:
        /* <DEDUP_REMOVED lines=150> */
.L_x_51454:
        /* <DEDUP_REMOVED lines=21> */
[----:B-----5:R-:W-:Y:S05]  /*0ab0*/  CALL.REL.NOINC `($__internal_90_$__cuda_sm20_div_rn_f64_full) ;  /* 0x0000099400ec7944 */ /* 0x020fea0003c00000 */
[----:B------:R-:W-:-:S07]  /*0ac0*/  IMAD.MOV.U32 R5, RZ, RZ, R3 ;  /* 0x000000ffff057224 */ /* 0x000fce00078e0003 */
.L_x_51457:
[----:B------:R-:W-:Y:S05]  /*0ad0*/  BSYNC B3 ;  /* 0x0000000000037941 */ /* 0x000fea0003800000 */
.L_x_51456:
        /* <DEDUP_REMOVED lines=29> */
.L_x_51455:
[----:B------:R-:W-:Y:S05]  /*0cb0*/  BSYNC B2 ;  /* 0x0000000000027941 */ /* 0x000fea0003800000 */
.L_x_51453:
        /* <DEDUP_REMOVED lines=22> */
.L_x_51459:
[----:B------:R-:W-:Y:S05]  /*0e20*/  BSYNC B2 ;  /* 0x0000000000027941 */ /* 0x000fea0003800000 */
.L_x_51458:
        /* <DEDUP_REMOVED lines=82> */
.L_x_51461:
[----:B------:R-:W-:-:S04]  /*1350*/  ISETP.GE.AND P0, PT, R73, RZ, PT ;  /* 0x000000ff4900720c */ /* 0x000fc80003f06270 */
[----:B------:R-:W-:Y:S02]  /*1360*/  FSEL R2, RZ, 3.37028055040000000000e+12, P0 ;  /* 0x54442d18ff027808 */ /* 0x000fe40000000000 */
[----:B------:R-:W-:-:S07]  /*1370*/  FSEL R3, RZ, 2.1426990032196044922, P0 ;  /* 0x400921fbff037808 */ /* 0x000fce0000000000 */
.L_x_51462:
[----:B------:R-:W-:Y:S05]  /*1380*/  BSYNC B0 ;  /* 0x0000000000007941 */ /* 0x000fea0003800000 */
.L_x_51460:
[----:B------:R-:W-:Y:S01]  /*1390*/  DADD R72, |R72|, |R74| ;  /* 0x0000000048487229 */ /* 0x000fe2000000064a */
[----:B------:R-:W-:Y:S01]  /*13a0*/  LOP3.LUT R75, R3, 0x80000000, R75, 0xb8, !PT ;  /* 0x80000000034b7812 */ /* 0x000fe200078eb84b */
[----:B------:R-:W-:-:S06]  /*13b0*/  DMUL R10, R10, 0.5 ;  /* 0x3fe000000a0a7828 */ /* 0x000fcc0000000000 */
[----:B------:R-:W-:-:S06]  /*13c0*/  DSETP.GTU.AND P0, PT, |R72|, +INF , PT ;  /* 0x7ff000004800742a */ /* 0x000fcc0003f0c200 */
[----:B------:R-:W-:Y:S02]  /*13d0*/  FSEL R2, R72, R2, P0 ;  /* 0x0000000248027208 */ /* 0x000fe40000000000 */
[----:B------:R-:W-:Y:S01]  /*13e0*/  FSEL R3, R73, R75, P0 ;  /* 0x0000004b49037208 */ /* 0x000fe20000000000 */
[----:B------:R-:W-:Y:S06]  /*13f0*/  BRA `(.L_x_51463) ;  /* 0x0000006400887947 */ /* 0x000fec0003800000 */
.L_x_51452:
        /* <DEDUP_REMOVED lines=101> */
.L_x_51466:
[----:B------:R-:W-:Y:S05]  /*1a50*/  BSYNC B0 ;  /* 0x0000000000007941 */ /* 0x000fea0003800000 */
.L_x_51465:
[----:B------:R-:W-:Y:S04]  /*1a60*/  BSSY B2, `(.L_x_51467) ;  /* 0x0000009000027945 */ /* 0x000fe80003800000 */
        /* <DEDUP_REMOVED lines=8> */
.L_x_51468:
[----:B------:R-:W-:Y:S05]  /*1af0*/  BSYNC B2 ;  /* 0x0000000000027941 */ /* 0x000fea0003800000 */
.L_x_51467:
        /* <DEDUP_REMOVED lines=82> */
.L_x_51470:
[----:B------:R-:W-:-:S04]  /*2020*/  ISETP.GE.AND P0, PT, R73, RZ, PT ;  /* 0x000000ff4900720c */ /* 0x000fc80003f06270 */
[----:B------:R-:W-:Y:S02]  /*2030*/  FSEL R2, RZ, 3.37028055040000000000e+12, P0 ;  /* 0x54442d18ff027808 */ /* 0x000fe40000000000 */
[----:B------:R-:W-:-:S07]  /*2040*/  FSEL R3, RZ, 2.1426990032196044922, P0 ;  /* 0x400921fbff037808 */ /* 0x000fce0000000000 */
.L_x_51471:
[----:B------:R-:W-:Y:S05]  /*2050*/  BSYNC B0 ;  /* 0x0000000000007941 */ /* 0x000fea0003800000 */
.L_x_51469:
[----:B------:R-:W-:Y:S01]  /*2060*/  DADD R72, |R72|, |R74| ;  /* 0x0000000048487229 */ /* 0x000fe2000000064a */
[----:B------:R-:W-:Y:S01]  /*2070*/  LOP3.LUT R75, R3, 0x80000000, R75, 0xb8, !PT ;  /* 0x80000000034b7812 */ /* 0x000fe200078eb84b */
[----:B------:R-:W-:-:S06]  /*2080*/  DMUL R10, R10, 0.5 ;  /* 0x3fe000000a0a7828 */ /* 0x000fcc0000000000 */
[----:B------:R-:W-:-:S06]  /*2090*/  DSETP.GTU.AND P0, PT, |R72|, +INF , PT ;  /* 0x7ff000004800742a */ /* 0x000fcc0003f0c200 */
[----:B------:R-:W-:Y:S02]  /*20a0*/  FSEL R2, R72, R2, P0 ;  /* 0x0000000248027208 */ /* 0x000fe40000000000 */
[----:B------:R-:W-:Y:S01]  /*20b0*/  FSEL R3, R73, R75, P0 ;  /* 0x0000004b49037208 */ /* 0x000fe20000000000 */
[----:B------:R-:W-:Y:S06]  /*20c0*/  BRA `(.L_x_51463) ;  /* 0x0000005800547947 */ /* 0x000fec0003800000 */
.L_x_51464:
        /* <DEDUP_REMOVED lines=28> */
.L_x_51473:
        /* <DEDUP_REMOVED lines=80> */
.L_x_51472:
        /* <DEDUP_REMOVED lines=99> */
.L_x_51475:
        /* <DEDUP_REMOVED lines=23> */
.L_x_51478:
[----:B------:R-:W-:Y:S05]  /*2f30*/  BSYNC B3 ;  /* 0x0000000000037941 */ /* 0x000fea0003800000 */
.L_x_51477:
        /* <DEDUP_REMOVED lines=29> */
.L_x_51476:
[----:B------:R-:W-:Y:S05]  /*3110*/  BSYNC B2 ;  /* 0x0000000000027941 */ /* 0x000fea0003800000 */
.L_x_51474:
        /* <DEDUP_REMOVED lines=22> */
.L_x_51480:
[----:B------:R-:W-:Y:S05]  /*3280*/  BSYNC B2 ;  /* 0x0000000000027941 */ /* 0x000fea0003800000 */
.L_x_51479:
        /* <DEDUP_REMOVED lines=82> */
.L_x_51482:
[----:B------:R-:W-:-:S04]  /*37b0*/  ISETP.GE.AND P0, PT, R73, RZ, PT ;  /* 0x000000ff4900720c */ /* 0x000fc80003f06270 */
[----:B------:R-:W-:Y:S02]  /*37c0*/  FSEL R2, RZ, 3.37028055040000000000e+12, P0 ;  /* 0x54442d18ff027808 */ /* 0x000fe40000000000 */
[----:B------:R-:W-:-:S07]  /*37d0*/  FSEL R3, RZ, 2.1426990032196044922, P0 ;  /* 0x400921fbff037808 */ /* 0x000fce0000000000 */
.L_x_51483:
[----:B------:R-:W-:Y:S05]  /*37e0*/  BSYNC B0 ;  /* 0x0000000000007941 */ /* 0x000fea0003800000 */
.L_x_51481:
[----:B------:R-:W-:Y:S01]  /*37f0*/  DADD R72, |R72|, |R74| ;  /* 0x0000000048487229 */ /* 0x000fe2000000064a */
[----:B------:R-:W-:Y:S01]  /*3800*/  LOP3.LUT R75, R3, 0x80000000, R75, 0xb8, !PT ;  /* 0x80000000034b7812 */ /* 0x000fe200078eb84b */
[----:B------:R-:W-:-:S06]  /*3810*/  DMUL R10, R10, 0.5 ;  /* 0x3fe000000a0a7828 */ /* 0x000fcc0000000000 */
[----:B------:R-:W-:-:S06]  /*3820*/  DSETP.GTU.AND P0, PT, |R72|, +INF , PT ;  /* 0x7ff000004800742a */ /* 0x000fcc0003f0c200 */
[----:B------:R-:W-:Y:S02]  /*3830*/  FSEL R2, R72, R2, P0 ;  /* 0x0000000248027208 */ /* 0x000fe40000000000 */
[----:B------:R-:W-:Y:S01]  /*3840*/  FSEL R3, R73, R75, P0 ;  /* 0x0000004b49037208 */ /* 0x000fe20000000000 */
[----:B------:R-:W-:Y:S06]  /*3850*/  BRA `(.L_x_51463) ;  /* 0x0000004000707947 */ /* 0x000fec0003800000 */
.L_x_51451:
        /* <DEDUP_REMOVED lines=135> */
.L_x_51485:
[----:B------:R-:W-:Y:S05]  /*40d0*/  BSYNC B0 ;  /* 0x0000000000007941 */ /* 0x000fea0003800000 */
.L_x_51484:
        /* <DEDUP_REMOVED lines=9> */
.L_x_51487:
[----:B------:R-:W-:Y:S05]  /*4170*/  BSYNC B2 ;  /* 0x0000000000027941 */ /* 0x000fea0003800000 */
.L_x_51486:
        /* <DEDUP_REMOVED lines=82> */
.L_x_51489:
[----:B------:R-:W-:-:S04]  /*46a0*/  ISETP.GE.AND P0, PT, R73, RZ, PT ;  /* 0x000000ff4900720c */ /* 0x000fc80003f06270 */
[----:B------:R-:W-:Y:S02]  /*46b0*/  FSEL R2, RZ, 3.37028055040000000000e+12, P0 ;  /* 0x54442d18ff027808 */ /* 0x000fe40000000000 */
[----:B------:R-:W-:-:S07]  /*46c0*/  FSEL R3, RZ, 2.1426990032196044922, P0 ;  /* 0x400921fbff037808 */ /* 0x000fce0000000000 */
.L_x_51490:
[----:B------:R-:W-:Y:S05]  /*46d0*/  BSYNC B0 ;  /* 0x0000000000007941 */ /* 0x000fea0003800000 */
.L_x_51488:
[----:B------:R-:W-:Y:S01]  /*46e0*/  DADD R72, |R72|, |R74| ;  /* 0x0000000048487229 */ /* 0x000fe2000000064a */
[----:B------:R-:W-:-:S07]  /*46f0*/  LOP3.LUT R75, R3, 0x80000000, R75, 0xb8, !PT ;  /* 0x80000000034b7812 */ /* 0x000fce00078eb84b */
[----:B------:R-:W-:-:S06]  /*4700*/  DSETP.GTU.AND P0, PT, |R72|, +INF , PT ;  /* 0x7ff000004800742a */ /* 0x000fcc0003f0c200 */
[----:B------:R-:W-:Y:S02]  /*4710*/  FSEL R2, R72, R2, P0 ;  /* 0x0000000248027208 */ /* 0x000fe40000000000 */
[----:B------:R-:W-:Y:S01]  /*4720*/  FSEL R3, R73, R75, P0 ;  /* 0x0000004b49037208 */ /* 0x000fe20000000000 */
[----:B------:R-:W-:Y:S06]  /*4730*/  BRA `(.L_x_51463) ;  /* 0x0000003000b87947 */ /* 0x000fec0003800000 */
.L_x_51450:
        /* <DEDUP_REMOVED lines=92> */
.L_x_51493:
        /* <DEDUP_REMOVED lines=23> */
.L_x_51496:
[----:B------:R-:W-:Y:S05]  /*4e70*/  BSYNC B3 ;  /* 0x0000000000037941 */ /* 0x000fea0003800000 */
.L_x_51495:
        /* <DEDUP_REMOVED lines=29> */
.L_x_51494:
[----:B------:R-:W-:Y:S05]  /*5050*/  BSYNC B2 ;  /* 0x0000000000027941 */ /* 0x000fea0003800000 */
.L_x_51492:
        /* <DEDUP_REMOVED lines=83> */
.L_x_51491:
        /* <DEDUP_REMOVED lines=85> */
.L_x_51449:
        /* <DEDUP_REMOVED lines=22> */
[----:B-----5:R-:W-:Y:S05]  /*5c40*/  CALL.REL.NOINC `($__internal_90_$__cuda_sm20_div_rn_f64_full) ;  /* 0x0000094400887944 */ /* 0x020fea0003c00000 */
[----:B------:R-:W-:-:S07]  /*5c50*/  IMAD.MOV.U32 R5, RZ, RZ, R3 ;  /* 0x000000ffff057224 */ /* 0x000fce00078e0003 */
.L_x_51498:
[----:B------:R-:W-:Y:S05]  /*5c60*/  BSYNC B2 ;  /* 0x0000000000027941 */ /* 0x000fea0003800000 */
.L_x_51497:
        /* <DEDUP_REMOVED lines=25> */
.L_x_51500:
[----:B------:R-:W-:Y:S05]  /*5e00*/  BSYNC B2 ;  /* 0x0000000000027941 */ /* 0x000fea0003800000 */
.L_x_51499:
        /* <DEDUP_REMOVED lines=136> */
.L_x_51502:
[----:B------:R-:W-:Y:S05]  /*6690*/  BSYNC B0 ;  /* 0x0000000000007941 */ /* 0x000fea0003800000 */
.L_x_51501:
        /* <DEDUP_REMOVED lines=9> */
.L_x_51504:
[----:B------:R-:W-:Y:S05]  /*6730*/  BSYNC B2 ;  /* 0x0000000000027941 */ /* 0x000fea0003800000 */
.L_x_51503:
        /* <DEDUP_REMOVED lines=82> */
.L_x_51506:
[----:B------:R-:W-:-:S04]  /*6c60*/  ISETP.GE.AND P0, PT, R73, RZ, PT ;  /* 0x000000ff4900720c */ /* 0x000fc80003f06270 */
[----:B------:R-:W-:Y:S02]  /*6c70*/  FSEL R2, RZ, 3.37028055040000000000e+12, P0 ;  /* 0x54442d18ff027808 */ /* 0x000fe40000000000 */
[----:B------:R-:W-:-:S07]  /*6c80*/  FSEL R3, RZ, 2.1426990032196044922, P0 ;  /* 0x400921fbff037808 */ /* 0x000fce0000000000 */
.L_x_51507:
[----:B------:R-:W-:Y:S05]  /*6c90*/  BSYNC B0 ;  /* 0x0000000000007941 */ /* 0x000fea0003800000 */
.L_x_51505:
[----:B------:R-:W-:Y:S01]  /*6ca0*/  DADD R72, |R72|, |R74| ;  /* 0x0000000048487229 */ /* 0x000fe2000000064a */
[----:B------:R-:W-:Y:S01]  /*6cb0*/  LOP3.LUT R75, R3, 0x80000000, R75, 0xb8, !PT ;  /* 0x80000000034b7812 */ /* 0x000fe200078eb84b */
[----:B------:R-:W-:-:S06]  /*6cc0*/  DADD R10, R10, 1 ;  /* 0x3ff000000a0a7429 */ /* 0x000fcc0000000000 */
[----:B------:R-:W-:-:S06]  /*6cd0*/  DSETP.GTU.AND P0, PT, |R72|, +INF , PT ;  /* 0x7ff000004800742a */ /* 0x000fcc0003f0c200 */
[----:B------:R-:W-:Y:S02]  /*6ce0*/  FSEL R2, R72, R2, P0 ;  /* 0x0000000248027208 */ /* 0x000fe40000000000 */
[----:B------:R-:W-:Y:S01]  /*6cf0*/  FSEL R3, R73, R75, P0 ;  /* 0x0000004b49037208 */ /* 0x000fe20000000000 */
[----:B------:R-:W-:Y:S06]  /*6d00*/  BRA `(.L_x_51463) ;  /* 0x0000000c00447947 */ /* 0x000fec0003800000 */
.L_x_51448:
        /* <DEDUP_REMOVED lines=109> */
.L_x_51509:
[----:B------:R-:W-:Y:S05]  /*73e0*/  BSYNC B0 ;  /* 0x0000000000007941 */ /* 0x000fea0003800000 */
.L_x_51508:
[----:B------:R-:W-:Y:S04]  /*73f0*/  BSSY B2, `(.L_x_51510) ;  /* 0x0000008000027945 */ /* 0x000fe80003800000 */
[----:B------:R-:W-:Y:S05]  /*7400*/  @P4 BRA P5, `(.L_x_51511) ;  /* 0x0000000000184947 */ /* 0x000fea0002800000 */
[----:B------:R-:W-:Y:S01]  /*7410*/  IMAD.MOV.U32 R6, RZ, RZ, R2 ;  /* 0x000000ffff067224 */ /* 0x000fe200078e0002 */
[----:B------:R-:W-:Y:S01]  /*7420*/  MOV R2, 0x7460 ;  /* 0x0000746000027802 */ /* 0x000fe20000000f00 */
[----:B------:R-:W-:Y:S02]  /*7430*/  IMAD.MOV.U32 R4, RZ, RZ, R76 ;  /* 0x000000ffff047224 */ /* 0x000fe400078e004c */
[----:B------:R-:W-:-:S07]  /*7440*/  IMAD.MOV.U32 R5, RZ, RZ, R77 ;  /* 0x000000ffff057224 */ /* 0x000fce00078e004d */
[----:B-----5:R-:W-:Y:S05]  /*7450*/  CALL.REL.NOINC `($__internal_90_$__cuda_sm20_div_rn_f64_full) ;  /* 0x0000092c00847944 */ /* 0x020fea0003c00000 */
[----:B------:R-:W-:-:S07]  /*7460*/  IMAD.MOV.U32 R5, RZ, RZ, R3 ;  /* 0x000000ffff057224 */ /* 0x000fce00078e0003 */
.L_x_51511:
[----:B------:R-:W-:Y:S05]  /*7470*/  BSYNC B2 ;  /* 0x0000000000027941 */ /* 0x000fea0003800000 */
.L_x_51510:
        /* <DEDUP_REMOVED lines=82> */
.L_x_51513:
[----:B------:R-:W-:Y:S02]  /*79a0*/  FSEL R2, RZ, 3.37028055040000000000e+12, P2 ;  /* 0x54442d18ff027808 */ /* 0x000fe40001000000 */
[----:B------:R-:W-:-:S07]  /*79b0*/  FSEL R3, RZ, 2.1426990032196044922, P2 ;  /* 0x400921fbff037808 */ /* 0x000fce0001000000 */
.L_x_51514:
[----:B------:R-:W-:Y:S05]  /*79c0*/  BSYNC B0 ;  /* 0x0000000000007941 */ /* 0x000fea0003800000 */
.L_x_51512:
[----:B------:R-:W-:Y:S01]  /*79d0*/  DADD R72, |R72|, |R74| ;  /* 0x0000000048487229 */ /* 0x000fe2000000064a */
[----:B------:R-:W-:-:S07]  /*79e0*/  LOP3.LUT R75, R3, 0x80000000, R75, 0xb8, !PT ;  /* 0x80000000034b7812 */ /* 0x000fce00078eb84b */
[----:B------:R-:W-:-:S06]  /*79f0*/  DSETP.GTU.AND P0, PT, |R72|, +INF , PT ;  /* 0x7ff000004800742a */ /* 0x000fcc0003f0c200 */
[----:B------:R-:W-:Y:S02]  /*7a00*/  FSEL R2, R72, R2, P0 ;  /* 0x0000000248027208 */ /* 0x000fe40000000000 */
[----:B------:R-:W-:-:S07]  /*7a10*/  FSEL R3, R73, R75, P0 ;  /* 0x0000004b49037208 */ /* 0x000fce0000000000 */
.L_x_51463:
[----:B------:R-:W-:Y:S05]  /*7a20*/  BSYNC B1 ;  /* 0x0000000000017941 */ /* 0x000fea0003800000 */
.L_x_51447:
        /* <DEDUP_REMOVED lines=75> */
.L_x_51521:
[----:B------:R-:W-:Y:S05]  /*7ee0*/  BSYNC B0 ;  /* 0x0000000000007941 */ /* 0x000fea0003800000 */
.L_x_51520:
        /* <DEDUP_REMOVED lines=21> */
[----:B------:R-:W-:Y:S05]  /*8040*/  CALL.REL.NOINC `($_ZN2at6native29vectorized_elementwise_kernelILi8EZZZNS0_50_GLOBAL__N__2680c7bb_12_PowKernel_cu_140f0503_289624pow_tensor_tensor_kernelERNS_18TensorIteratorBaseEENKUlvE_clEvENKUlvE6_clEvEUlN3c107complexIdEES9_E_St5arrayIPcLm3EEEEviT0_T1_$__internal_trig_reduction_slowpathd) ;  /* 0x0000092800207944 */ /* 0x000fea0003c00000 */
[----:B------:R-:W-:Y:S05]  /*8050*/  BRA `(.L_x_51524) ;  /* 0x0000000000087947 */ /* 0x000fea0003800000 */
.L_x_51523:
[----:B------:R-:W-:Y:S01]  /*8060*/  DMUL R2, RZ, R8 ;  /* 0x00000008ff027228 */ /* 0x000fe20000000000 */
[----:B------:R-:W-:-:S10]  /*8070*/  IMAD.MOV.U32 R4, RZ, RZ, RZ ;  /* 0x000000ffff047224 */ /* 0x000fd400078e00ff */
.L_x_51524:
[----:B------:R-:W-:Y:S05]  /*8080*/  BSYNC B2 ;  /* 0x0000000000027941 */ /* 0x000fea0003800000 */
.L_x_51522:
        /* <DEDUP_REMOVED lines=45> */
[----:B------:R-:W-:Y:S01]  /*8360*/  IMAD.MOV.U32 R74, RZ, RZ, R4 ;  /* 0x000000ffff4a7224 */ /* 0x000fe200078e0004 */
[----:B------:R-:W-:Y:S06]  /*8370*/  BRA `(.L_x_51527) ;  /* 0x0000000000087947 */ /* 0x000fec0003800000 */
.L_x_51526:
[----:B------:R-:W-:Y:S01]  /*8380*/  DMUL R2, RZ, R8 ;  /* 0x00000008ff027228 */ /* 0x000fe20000000000 */
[----:B------:R-:W-:-:S10]  /*8390*/  IMAD.MOV.U32 R74, RZ, RZ, RZ ;  /* 0x000000ffff4a7224 */ /* 0x000fd400078e00ff */
.L_x_51527:
[----:B------:R-:W-:Y:S05]  /*83a0*/  BSYNC B2 ;  /* 0x0000000000027941 */ /* 0x000fea0003800000 */
.L_x_51525:
        /* <DEDUP_REMOVED lines=25> */
.L_x_51519:
        /* <DEDUP_REMOVED lines=62> */
.L_x_51530:
[----:B------:R-:W-:Y:S05]  /*8920*/  BSYNC B0 ;  /* 0x0000000000007941 */ /* 0x000fea0003800000 */
.L_x_51529:
        /* <DEDUP_REMOVED lines=23> */
.L_x_51532:
[----:B------:R-:W-:Y:S01]  /*8aa0*/  DMUL R2, RZ, R8 ;  /* 0x00000008ff027228 */ /* 0x000fe20000000000 */
[----:B------:R-:W-:-:S10]  /*8ab0*/  IMAD.MOV.U32 R4, RZ, RZ, RZ ;  /* 0x000000ffff047224 */ /* 0x000fd400078e00ff */
.L_x_51533:
[----:B------:R-:W-:Y:S05]  /*8ac0*/  BSYNC B2 ;  /* 0x0000000000027941 */ /* 0x000fea0003800000 */
.L_x_51531:
        /* <DEDUP_REMOVED lines=47> */
.L_x_51535:
[----:B------:R-:W-:Y:S01]  /*8dc0*/  DMUL R2, RZ, R8 ;  /* 0x00000008ff027228 */ /* 0x000fe20000000000 */
[----:B------:R-:W-:-:S10]  /*8dd0*/  IMAD.MOV.U32 R70, RZ, RZ, RZ ;  /* 0x000000ffff467224 */ /* 0x000fd400078e00ff */
.L_x_51536:
[----:B------:R-:W-:Y:S05]  /*8de0*/  BSYNC B2 ;  /* 0x0000000000027941 */ /* 0x000fea0003800000 */
.L_x_51534:
        /* <DEDUP_REMOVED lines=39> */
.L_x_51518:
        /* <DEDUP_REMOVED lines=11> */
.L_x_51537:
[----:B------:R-:W-:-:S10]  /*9110*/  DADD R68, R8, -R8 ;  /* 0x0000000008447229 */ /* 0x000fd40000000808 */
[----:B------:R-:W-:Y:S02]  /*9120*/  IMAD.MOV.U32 R70, RZ, RZ, R68 ;  /* 0x000000ffff467224 */ /* 0x000fe400078e0044 */
[----:B------:R-:W-:Y:S01]  /*9130*/  IMAD.MOV.U32 R71, RZ, RZ, R69 ;  /* 0x000000ffff477224 */ /* 0x000fe200078e0045 */
[----:B------:R-:W-:Y:S06]  /*9140*/  BRA `(.L_x_51528) ;  /* 0x0000000800887947 */ /* 0x000fec0003800000 */
.L_x_51517:
        /* <DEDUP_REMOVED lines=24> */
.L_x_51539:
[----:B------:R-:W-:Y:S01]  /*92d0*/  DMUL R2, RZ, R8 ;  /* 0x00000008ff027228 */ /* 0x000fe20000000000 */
[----:B------:R-:W-:-:S10]  /*92e0*/  IMAD.MOV.U32 R4, RZ, RZ, RZ ;  /* 0x000000ffff047224 */ /* 0x000fd400078e00ff */
.L_x_51540:
[----:B------:R-:W-:Y:S05]  /*92f0*/  BSYNC B2 ;  /* 0x0000000000027941 */ /* 0x000fea0003800000 */
.L_x_51538:
        /* <DEDUP_REMOVED lines=47> */
.L_x_51542:
[----:B------:R-:W-:Y:S01]  /*95f0*/  DMUL R2, RZ, R8 ;  /* 0x00000008ff027228 */ /* 0x000fe20000000000 */
[----:B------:R-:W-:-:S10]  /*9600*/  IMAD.MOV.U32 R10, RZ, RZ, RZ ;  /* 0x000000ffff0a7224 */ /* 0x000fd400078e00ff */
.L_x_51543:
[----:B------:R-:W-:Y:S05]  /*9610*/  BSYNC B2 ;  /* 0x0000000000027941 */ /* 0x000fea0003800000 */
.L_x_51541:
        /* <DEDUP_REMOVED lines=24> */
.L_x_51516:
        /* <DEDUP_REMOVED lines=58> */
.L_x_51545:
[----:B------:R-:W-:Y:S05]  /*9b40*/  BSYNC B0 ;  /* 0x0000000000007941 */ /* 0x000fea0003800000 */
.L_x_51544:
[----:B------:R-:W-:Y:S02]  /*9b50*/  IMAD.MOV.U32 R70, RZ, RZ, R8 ;  /* 0x000000ffff467224 */ /* 0x000fe400078e0008 */
[----:B------:R-:W-:-:S07]  /*9b60*/  IMAD.MOV.U32 R71, RZ, RZ, R9 ;  /* 0x000000ffff477224 */ /* 0x000fce00078e0009 */
.L_x_51528:
[----:B------:R-:W-:Y:S05]  /*9b70*/  BSYNC B1 ;  /* 0x0000000000017941 */ /* 0x000fea0003800000 */
.L_x_51515:
        /* <DEDUP_REMOVED lines=118> */
.L_x_51553:
        /* <DEDUP_REMOVED lines=21> */
[----:B------:R-:W-:Y:S05]  /*a430*/  CALL.REL.NOINC `($__internal_90_$__cuda_sm20_div_rn_f64_full) ;  /* 0x000008fc008c7944 */ /* 0x000fea0003c00000 */
[----:B------:R-:W-:-:S07]  /*a440*/  IMAD.MOV.U32 R5, RZ, RZ, R3 ;  /* 0x000000ffff057224 */ /* 0x000fce00078e0003 */
.L_x_51556:
[----:B------:R-:W-:Y:S05]  /*a450*/  BSYNC B3 ;  /* 0x0000000000037941 */ /* 0x000fea0003800000 */
.L_x_51555:
        /* <DEDUP_REMOVED lines=29> */
.L_x_51554:
[----:B------:R-:W-:Y:S05]  /*a630*/  BSYNC B2 ;  /* 0x0000000000027941 */ /* 0x000fea0003800000 */
.L_x_51552:
        /* <DEDUP_REMOVED lines=22> */
.L_x_51558:
[----:B------:R-:W-:Y:S05]  /*a7a0*/  BSYNC B2 ;  /* 0x0000000000027941 */ /* 0x000fea0003800000 */
.L_x_51557:
        /* <DEDUP_REMOVED lines=82> */
.L_x_51560:
[----:B------:R-:W-:-:S04]  /*acd0*/  ISETP.GE.AND P0, PT, R41, RZ, PT ;  /* 0x000000ff2900720c */ /* 0x000fc80003f06270 */
[----:B------:R-:W-:Y:S02]  /*ace0*/  FSEL R2, RZ, 3.37028055040000000000e+12, P0 ;  /* 0x54442d18ff027808 */ /* 0x000fe40000000000 */
[----:B------:R-:W-:-:S07]  /*acf0*/  FSEL R3, RZ, 2.1426990032196044922, P0 ;  /* 0x400921fbff037808 */ /* 0x000fce0000000000 */
.L_x_51561:
[----:B------:R-:W-:Y:S05]  /*ad00*/  BSYNC B0 ;  /* 0x0000000000007941 */ /* 0x000fea0003800000 */
.L_x_51559:
[----:B------:R-:W-:Y:S01]  /*ad10*/  DADD R40, |R40|, |R42| ;  /* 0x0000000028287229 */ /* 0x000fe2000000062a */
[----:B------:R-:W-:Y:S01]  /*ad20*/  LOP3.LUT R43, R3, 0x80000000, R43, 0xb8, !PT ;  /* 0x80000000032b7812 */ /* 0x000fe200078eb82b */
[----:B------:R-:W-:-:S06]  /*ad30*/  DMUL R10, R10, 0.5 ;  /* 0x3fe000000a0a7828 */ /* 0x000fcc0000000000 */
[----:B------:R-:W-:-:S06]  /*ad40*/  DSETP.GTU.AND P0, PT, |R40|, +INF , PT ;  /* 0x7ff000002800742a */ /* 0x000fcc0003f0c200 */
[----:B------:R-:W-:Y:S02]  /*ad50*/  FSEL R2, R40, R2, P0 ;  /* 0x0000000228027208 */ /* 0x000fe40000000000 */
[----:B------:R-:W-:Y:S01]  /*ad60*/  FSEL R3, R41, R43, P0 ;  /* 0x0000002b29037208 */ /* 0x000fe20000000000 */
[----:B------:R-:W-:Y:S06]  /*ad70*/  BRA `(.L_x_51562) ;  /* 0x0000006400647947 */ /* 0x000fec0003800000 */
.L_x_51551:
        /* <DEDUP_REMOVED lines=99> */
.L_x_51565:
[----:B------:R-:W-:Y:S05]  /*b3b0*/  BSYNC B0 ;  /* 0x0000000000007941 */ /* 0x000fea0003800000 */
.L_x_51564:
[----:B------:R-:W-:Y:S04]  /*b3c0*/  BSSY B2, `(.L_x_51566) ;  /* 0x0000009000027945 */ /* 0x000fe80003800000 */
        /* <DEDUP_REMOVED lines=8> */
.L_x_51567:
[----:B------:R-:W-:Y:S05]  /*b450*/  BSYNC B2 ;  /* 0x0000000000027941 */ /* 0x000fea0003800000 */
.L_x_51566:
        /* <DEDUP_REMOVED lines=82> */
.L_x_51569:
[----:B------:R-:W-:-:S04]  /*b980*/  ISETP.GE.AND P0, PT, R41, RZ, PT ;  /* 0x000000ff2900720c */ /* 0x000fc80003f06270 */
[----:B------:R-:W-:Y:S02]  /*b990*/  FSEL R2, RZ, 3.37028055040000000000e+12, P0 ;  /* 0x54442d18ff027808 */ /* 0x000fe40000000000 */
[----:B------:R-:W-:-:S07]  /*b9a0*/  FSEL R3, RZ, 2.1426990032196044922, P0 ;  /* 0x400921fbff037808 */ /* 0x000fce0000000000 */
.L_x_51570:
[----:B------:R-:W-:Y:S05]  /*b9b0*/  BSYNC B0 ;  /* 0x0000000000007941 */ /* 0x000fea0003800000 */
.L_x_51568:
[----:B------:R-:W-:Y:S01]  /*b9c0*/  DADD R40, |R40|, |R42| ;  /* 0x0000000028287229 */ /* 0x000fe2000000062a */
[----:B------:R-:W-:Y:S01]  /*b9d0*/  LOP3.LUT R43, R3, 0x80000000, R43, 0xb8, !PT ;  /* 0x80000000032b7812 */ /* 0x000fe200078eb82b */
[----:B------:R-:W-:-:S06]  /*b9e0*/  DMUL R10, R10, 0.5 ;  /* 0x3fe000000a0a7828 */ /* 0x000fcc0000000000 */
[----:B------:R-:W-:-:S06]  /*b9f0*/  DSETP.GTU.AND P0, PT, |R40|, +INF , PT ;  /* 0x7ff000002800742a */ /* 0x000fcc0003f0c200 */
[----:B------:R-:W-:Y:S02]  /*ba00*/  FSEL R2, R40, R2, P0 ;  /* 0x0000000228027208 */ /* 0x000fe40000000000 */
[----:B------:R-:W-:Y:S01]  /*ba10*/  FSEL R3, R41, R43, P0 ;  /* 0x0000002b29037208 */ /* 0x000fe20000000000 */
[----:B------:R-:W-:Y:S06]  /*ba20*/  BRA `(.L_x_51562) ;  /* 0x0000005800387947 */ /* 0x000fec0003800000 */
.L_x_51563:
        /* <DEDUP_REMOVED lines=28> */
.L_x_51572:
        /* <DEDUP_REMOVED lines=73> */
.L_x_51571:
        /* <DEDUP_REMOVED lines=99> */
.L_x_51574:
        /* <DEDUP_REMOVED lines=23> */
.L_x_51577:
[----:B------:R-:W-:Y:S05]  /*c820*/  BSYNC B3 ;  /* 0x0000000000037941 */ /* 0x000fea0003800000 */
.L_x_51576:
        /* <DEDUP_REMOVED lines=29> */
.L_x_51575:
[----:B------:R-:W-:Y:S05]  /*ca00*/  BSYNC B2 ;  /* 0x0000000000027941 */ /* 0x000fea0003800000 */
.L_x_51573:
        /* <DEDUP_REMOVED lines=22> */
.L_x_51579:
[----:B------:R-:W-:Y:S05]  /*cb70*/  BSYNC B2 ;  /* 0x0000000000027941 */ /* 0x000fea0003800000 */
.L_x_51578:
        /* <DEDUP_REMOVED lines=82> */
.L_x_51581:
[----:B------:R-:W-:-:S04]  /*d0a0*/  ISETP.GE.AND P0, PT, R41, RZ, PT ;  /* 0x000000ff2900720c */ /* 0x000fc80003f06270 */
[----:B------:R-:W-:Y:S02]  /*d0b0*/  FSEL R2, RZ, 3.37028055040000000000e+12, P0 ;  /* 0x54442d18ff027808 */ /* 0x000fe40000000000 */
[----:B------:R-:W-:-:S07]  /*d0c0*/  FSEL R3, RZ, 2.1426990032196044922, P0 ;  /* 0x400921fbff037808 */ /* 0x000fce0000000000 */
.L_x_51582:
[----:B------:R-:W-:Y:S05]  /*d0d0*/  BSYNC B0 ;  /* 0x0000000000007941 */ /* 0x000fea0003800000 */
.L_x_51580:
[----:B------:R-:W-:Y:S01]  /*d0e0*/  DADD R40, |R40|, |R42| ;  /* 0x0000000028287229 */ /* 0x000fe2000000062a */
[----:B------:R-:W-:Y:S01]  /*d0f0*/  LOP3.LUT R43, R3, 0x80000000, R43, 0xb8, !PT ;  /* 0x80000000032b7812 */ /* 0x000fe200078eb82b */
[----:B------:R-:W-:-:S06]  /*d100*/  DMUL R10, R10, 0.5 ;  /* 0x3fe000000a0a7828 */ /* 0x000fcc0000000000 */
[----:B------:R-:W-:-:S06]  /*d110*/  DSETP.GTU.AND P0, PT, |R40|, +INF , PT ;  /* 0x7ff000002800742a */ /* 0x000fcc0003f0c200 */
[----:B------:R-:W-:Y:S02]  /*d120*/  FSEL R2, R40, R2, P0 ;  /* 0x0000000228027208 */ /* 0x000fe40000000000 */
[----:B------:R-:W-:Y:S01]  /*d130*/  FSEL R3, R41, R43, P0 ;  /* 0x0000002b29037208 */ /* 0x000fe20000000000 */
[----:B------:R-:W-:Y:S06]  /*d140*/  BRA `(.L_x_51562) ;  /* 0x0000004000707947 */ /* 0x000fec0003800000 */
.L_x_51550:
        /* <DEDUP_REMOVED lines=135> */
.L_x_51584:
[----:B------:R-:W-:Y:S05]  /*d9c0*/  BSYNC B0 ;  /* 0x0000000000007941 */ /* 0x000fea0003800000 */
.L_x_51583:
        /* <DEDUP_REMOVED lines=9> */
.L_x_51586:
[----:B------:R-:W-:Y:S05]  /*da60*/  BSYNC B2 ;  /* 0x0000000000027941 */ /* 0x000fea0003800000 */
.L_x_51585:
        /* <DEDUP_REMOVED lines=82> */
.L_x_51588:
[----:B------:R-:W-:-:S04]  /*df90*/  ISETP.GE.AND P0, PT, R41, RZ, PT ;  /* 0x000000ff2900720c */ /* 0x000fc80003f06270 */
[----:B------:R-:W-:Y:S02]  /*dfa0*/  FSEL R2, RZ, 3.37028055040000000000e+12, P0 ;  /* 0x54442d18ff027808 */ /* 0x000fe40000000000 */
[----:B------:R-:W-:-:S07]  /*dfb0*/  FSEL R3, RZ, 2.1426990032196044922, P0 ;  /* 0x400921fbff037808 */ /* 0x000fce0000000000 */
.L_x_51589:
[----:B------:R-:W-:Y:S05]  /*dfc0*/  BSYNC B0 ;  /* 0x0000000000007941 */ /* 0x000fea0003800000 */
.L_x_51587:
[----:B------:R-:W-:Y:S01]  /*dfd0*/  DADD R40, |R40|, |R42| ;  /* 0x0000000028287229 */ /* 0x000fe2000000062a */
[----:B------:R-:W-:-:S07]  /*dfe0*/  LOP3.LUT R43, R3, 0x80000000, R43, 0xb8, !PT ;  /* 0x80000000032b7812 */ /* 0x000fce00078eb82b */
[----:B------:R-:W-:-:S06]  /*dff0*/  DSETP.GTU.AND P0, PT, |R40|, +INF , PT ;  /* 0x7ff000002800742a */ /* 0x000fcc0003f0c200 */
[----:B------:R-:W-:Y:S02]  /*e000*/  FSEL R2, R40, R2, P0 ;  /* 0x0000000228027208 */ /* 0x000fe40000000000 */
[----:B------:R-:W-:Y:S01]  /*e010*/  FSEL R3, R41, R43, P0 ;  /* 0x0000002b29037208 */ /* 0x000fe20000000000 */
[----:B------:R-:W-:Y:S06]  /*e020*/  BRA `(.L_x_51562) ;  /* 0x0000003000b87947 */ /* 0x000fec0003800000 */
.L_x_51549:
        /* <DEDUP_REMOVED lines=92> */
.L_x_51592:
        /* <DEDUP_REMOVED lines=23> */
.L_x_51595:
[----:B------:R-:W-:Y:S05]  /*e760*/  BSYNC B3 ;  /* 0x0000000000037941 */ /* 0x000fea0003800000 */
.L_x_51594:
        /* <DEDUP_REMOVED lines=29> */
.L_x_51593:
[----:B------:R-:W-:Y:S05]  /*e940*/  BSYNC B2 ;  /* 0x0000000000027941 */ /* 0x000fea0003800000 */
.L_x_51591:
        /* <DEDUP_REMOVED lines=83> */
.L_x_51590:
        /* <DEDUP_REMOVED lines=85> */
.L_x_51548:
        /* <DEDUP_REMOVED lines=22> */
[----:B------:R-:W-:Y:S05]  /*f530*/  CALL.REL.NOINC `($__internal_90_$__cuda_sm20_div_rn_f64_full) ;  /* 0x000008ac004c7944 */ /* 0x000fea0003c00000 */
[----:B------:R-:W-:-:S07]  /*f540*/  IMAD.MOV.U32 R5, RZ, RZ, R3 ;  /* 0x000000ffff057224 */ /* 0x000fce00078e0003 */
.L_x_51597:
[----:B------:R-:W-:Y:S05]  /*f550*/  BSYNC B2 ;  /* 0x0000000000027941 */ /* 0x000fea0003800000 */
.L_x_51596:
        /* <DEDUP_REMOVED lines=25> */
.L_x_51599:
[----:B------:R-:W-:Y:S05]  /*f6f0*/  BSYNC B2 ;  /* 0x0000000000027941 */ /* 0x000fea0003800000 */
.L_x_51598:
        /* <DEDUP_REMOVED lines=136> */
.L_x_51601:
[----:B------:R-:W-:Y:S05]  /*ff80*/  BSYNC B0 ;  /* 0x0000000000007941 */ /* 0x000fea0003800000 */
.L_x_51600:
        /* <DEDUP_REMOVED lines=9> */
.L_x_51603:
[----:B------:R-:W-:Y:S05]  /*10020*/  BSYNC B2 ;  /* 0x0000000000027941 */ /* 0x000fea0003800000 */
.L_x_51602:
        /* <DEDUP_REMOVED lines=82> */
.L_x_51605:
[----:B------:R-:W-:-:S04]  /*10550*/  ISETP.GE.AND P0, PT, R41, RZ, PT ;  /* 0x000000ff2900720c */ /* 0x000fc80003f06270 */
[----:B------:R-:W-:Y:S02]  /*10560*/  FSEL R2, RZ, 3.37028055040000000000e+12, P0 ;  /* 0x54442d18ff027808 */ /* 0x000fe40000000000 */
[----:B------:R-:W-:-:S07]  /*10570*/  FSEL R3, RZ, 2.1426990032196044922, P0 ;  /* 0x400921fbff037808 */ /* 0x000fce0000000000 */
.L_x_51606:
[----:B------:R-:W-:Y:S05]  /*10580*/  BSYNC B0 ;  /* 0x0000000000007941 */ /* 0x000fea0003800000 */
.L_x_51604:
[----:B------:R-:W-:Y:S01]  /*10590*/  DADD R40, |R40|, |R42| ;  /* 0x0000000028287229 */ /* 0x000fe2000000062a */
[----:B------:R-:W-:Y:S01]  /*105a0*/  LOP3.LUT R43, R3, 0x80000000, R43, 0xb8, !PT ;  /* 0x80000000032b7812 */ /* 0x000fe200078eb82b */
[----:B------:R-:W-:-:S06]  /*105b0*/  DADD R10, R10, 1 ;  /* 0x3ff000000a0a7429 */ /* 0x000fcc0000000000 */
[----:B------:R-:W-:-:S06]  /*105c0*/  DSETP.GTU.AND P0, PT, |R40|, +INF , PT ;  /* 0x7ff000002800742a */ /* 0x000fcc0003f0c200 */
[----:B------:R-:W-:Y:S02]  /*105d0*/  FSEL R2, R40, R2, P0 ;  /* 0x0000000228027208 */ /* 0x000fe40000000000 */
[----:B------:R-:W-:Y:S01]  /*105e0*/  FSEL R3, R41, R43, P0 ;  /* 0x0000002b29037208 */ /* 0x000fe20000000000 */
[----:B------:R-:W-:Y:S06]  /*105f0*/  BRA `(.L_x_51562) ;  /* 0x0000000c00447947 */ /* 0x000fec0003800000 */
.L_x_51547:
        /* <DEDUP_REMOVED lines=109> */
.L_x_51608:
[----:B------:R-:W-:Y:S05]  /*10cd0*/  BSYNC B0 ;  /* 0x0000000000007941 */ /* 0x000fea0003800000 */
.L_x_51607:
[----:B------:R-:W-:Y:S04]  /*10ce0*/  BSSY B2, `(.L_x_51609) ;  /* 0x0000008000027945 */ /* 0x000fe80003800000 */
[----:B------:R-:W-:Y:S05]  /*10cf0*/  @P4 BRA P5, `(.L_x_51610) ;  /* 0x0000000000184947 */ /* 0x000fea0002800000 */
[----:B------:R-:W-:Y:S01]  /*10d00*/  IMAD.MOV.U32 R6, RZ, RZ, R2 ;  /* 0x000000ffff067224 */ /* 0x000fe200078e0002 */
[----:B------:R-:W-:Y:S01]  /*10d10*/  MOV R2, 0x10d50 ;  /* 0x00010d5000027802 */ /* 0x000fe20000000f00 */
[----:B------:R-:W-:Y:S02]  /*10d20*/  IMAD.MOV.U32 R4, RZ, RZ, R72 ;  /* 0x000000ffff047224 */ /* 0x000fe400078e0048 */
[----:B------:R-:W-:-:S07]  /*10d30*/  IMAD.MOV.U32 R5, RZ, RZ, R73 ;  /* 0x000000ffff057224 */ /* 0x000fce00078e0049 */
[----:B------:R-:W-:Y:S05]  /*10d40*/  CALL.REL.NOINC `($__internal_90_$__cuda_sm20_div_rn_f64_full) ;  /* 0x0000089400487944 */ /* 0x000fea0003c00000 */
[----:B------:R-:W-:-:S07]  /*10d50*/  IMAD.MOV.U32 R5, RZ, RZ, R3 ;  /* 0x000000ffff057224 */ /* 0x000fce00078e0003 */
.L_x_51610:
[----:B------:R-:W-:Y:S05]  /*10d60*/  BSYNC B2 ;  /* 0x0000000000027941 */ /* 0x000fea0003800000 */
.L_x_51609:
        /* <DEDUP_REMOVED lines=82> */
.L_x_51612:
[----:B------:R-:W-:Y:S02]  /*11290*/  FSEL R2, RZ, 3.37028055040000000000e+12, P2 ;  /* 0x54442d18ff027808 */ /* 0x000fe40001000000 */
[----:B------:R-:W-:-:S07]  /*112a0*/  FSEL R3, RZ, 2.1426990032196044922, P2 ;  /* 0x400921fbff037808 */ /* 0x000fce0001000000 */
.L_x_51613:
[----:B------:R-:W-:Y:S05]  /*112b0*/  BSYNC B0 ;  /* 0x0000000000007941 */ /* 0x000fea0003800000 */
.L_x_51611:
[----:B------:R-:W-:Y:S01]  /*112c0*/  DADD R40, |R40|, |R42| ;  /* 0x0000000028287229 */ /* 0x000fe2000000062a */
[----:B------:R-:W-:-:S07]  /*112d0*/  LOP3.LUT R43, R3, 0x80000000, R43, 0xb8, !PT ;  /* 0x80000000032b7812 */ /* 0x000fce00078eb82b */
[----:B------:R-:W-:-:S06]  /*112e0*/  DSETP.GTU.AND P0, PT, |R40|, +INF , PT ;  /* 0x7ff000002800742a */ /* 0x000fcc0003f0c200 */
[----:B------:R-:W-:Y:S02]  /*112f0*/  FSEL R2, R40, R2, P0 ;  /* 0x0000000228027208 */ /* 0x000fe40000000000 */
[----:B------:R-:W-:-:S07]  /*11300*/  FSEL R3, R41, R43, P0 ;  /* 0x0000002b29037208 */ /* 0x000fce0000000000 */
.L_x_51562:
[----:B------:R-:W-:Y:S05]  /*11310*/  BSYNC B1 ;  /* 0x0000000000017941 */ /* 0x000fea0003800000 */
.L_x_51546:
        /* <DEDUP_REMOVED lines=75> */
.L_x_51620:
[----:B------:R-:W-:Y:S05]  /*117d0*/  BSYNC B0 ;  /* 0x0000000000007941 */ /* 0x000fea0003800000 */
.L_x_51619:
        /* <DEDUP_REMOVED lines=23> */
.L_x_51622:
[----:B------:R-:W-:Y:S01]  /*11950*/  DMUL R2, RZ, R8 ;  /* 0x00000008ff027228 */ /* 0x000fe20000000000 */
[----:B------:R-:W-:-:S10]  /*11960*/  IMAD.MOV.U32 R4, RZ, RZ, RZ ;  /* 0x000000ffff047224 */ /* 0x000fd400078e00ff */
.L_x_51623:
[----:B------:R-:W-:Y:S05]  /*11970*/  BSYNC B2 ;  /* 0x0000000000027941 */ /* 0x000fea0003800000 */
.L_x_51621:
        /* <DEDUP_REMOVED lines=47> */
.L_x_51625:
[----:B------:R-:W-:Y:S01]  /*11c70*/  DMUL R2, RZ, R8 ;  /* 0x00000008ff027228 */ /* 0x000fe20000000000 */
[----:B------:R-:W-:-:S10]  /*11c80*/  IMAD.MOV.U32 R10, RZ, RZ, RZ ;  /* 0x000000ffff0a7224 */ /* 0x000fd400078e00ff */
.L_x_51626:
[----:B------:R-:W-:Y:S05]  /*11c90*/  BSYNC B2 ;  /* 0x0000000000027941 */ /* 0x000fea0003800000 */
.L_x_51624:
        /* <DEDUP_REMOVED lines=25> */
.L_x_51618:
        /* <DEDUP_REMOVED lines=62> */
.L_x_51629:
[----:B------:R-:W-:Y:S05]  /*12210*/  BSYNC B0 ;  /* 0x0000000000007941 */ /* 0x000fea0003800000 */
.L_x_51628:
        /* <DEDUP_REMOVED lines=23> */
.L_x_51631:
[----:B------:R-:W-:Y:S01]  /*12390*/  DMUL R2, RZ, R8 ;  /* 0x00000008ff027228 */ /* 0x000fe20000000000 */
[----:B------:R-:W-:-:S10]  /*123a0*/  IMAD.MOV.U32 R4, RZ, RZ, RZ ;  /* 0x000000ffff047224 */ /* 0x000fd400078e00ff */
.L_x_51632:
[----:B------:R-:W-:Y:S05]  /*123b0*/  BSYNC B2 ;  /* 0x0000000000027941 */ /* 0x000fea0003800000 */
.L_x_51630:
        /* <DEDUP_REMOVED lines=47> */
.L_x_51634:
[----:B------:R-:W-:Y:S01]  /*126b0*/  DMUL R2, RZ, R8 ;  /* 0x00000008ff027228 */ /* 0x000fe20000000000 */
[----:B------:R-:W-:-:S10]  /*126c0*/  IMAD.MOV.U32 R14, RZ, RZ, RZ ;  /* 0x000000ffff0e7224 */ /* 0x000fd400078e00ff */
.L_x_51635:
[----:B------:R-:W-:Y:S05]  /*126d0*/  BSYNC B2 ;  /* 0x0000000000027941 */ /* 0x000fea0003800000 */
.L_x_51633:
        /* <DEDUP_REMOVED lines=39> */
.L_x_51617:
        /* <DEDUP_REMOVED lines=11> */
.L_x_51636:
[----:B------:R-:W-:-:S10]  /*12a00*/  DADD R12, R8, -R8 ;  /* 0x00000000080c7229 */ /* 0x000fd40000000808 */
[----:B------:R-:W-:Y:S02]  /*12a10*/  IMAD.MOV.U32 R14, RZ, RZ, R12 ;  /* 0x000000ffff0e7224 */ /* 0x000fe400078e000c */
[----:B------:R-:W-:Y:S01]  /*12a20*/  IMAD.MOV.U32 R15, RZ, RZ, R13 ;  /* 0x000000ffff0f7224 */ /* 0x000fe200078e000d */
[----:B------:R-:W-:Y:S06]  /*12a30*/  BRA `(.L_x_51627) ;  /* 0x00000008008c7947 */ /* 0x000fec0003800000 */
.L_x_51616:
        /* <DEDUP_REMOVED lines=25> */
.L_x_51638:
[----:B------:R-:W-:Y:S01]  /*12bd0*/  DMUL R2, RZ, R8 ;  /* 0x00000008ff027228 */ /* 0x000fe20000000000 */
[----:B------:R-:W-:-:S10]  /*12be0*/  IMAD.MOV.U32 R10, RZ, RZ, RZ ;  /* 0x000000ffff0a7224 */ /* 0x000fd400078e00ff */
.L_x_51639:
[----:B------:R-:W-:Y:S05]  /*12bf0*/  BSYNC B2 ;  /* 0x0000000000027941 */ /* 0x000fea0003800000 */
.L_x_51637:
        /* <DEDUP_REMOVED lines=47> */
.L_x_51641:
[----:B------:R-:W-:Y:S01]  /*12ef0*/  DMUL R2, RZ, R8 ;  /* 0x00000008ff027228 */ /* 0x000fe20000000000 */
[----:B------:R-:W-:-:S10]  /*12f00*/  IMAD.MOV.U32 R14, RZ, RZ, RZ ;  /* 0x000000ffff0e7224 */ /* 0x000fd400078e00ff */
.L_x_51642:
[----:B------:R-:W-:Y:S05]  /*12f10*/  BSYNC B2 ;  /* 0x0000000000027941 */ /* 0x000fea0003800000 */
.L_x_51640:
        /* <DEDUP_REMOVED lines=24> */
.L_x_51615:
        /* <DEDUP_REMOVED lines=58> */
.L_x_51644:
[----:B------:R-:W-:Y:S05]  /*13440*/  BSYNC B0 ;  /* 0x0000000000007941 */ /* 0x000fea0003800000 */
.L_x_51643:
[----:B------:R-:W-:Y:S02]  /*13450*/  IMAD.MOV.U32 R14, RZ, RZ, R8 ;  /* 0x000000ffff0e7224 */ /* 0x000fe400078e0008 */
[----:B------:R-:W-:-:S07]  /*13460*/  IMAD.MOV.U32 R15, RZ, RZ, R9 ;  /* 0x000000ffff0f7224 */ /* 0x000fce00078e0009 */
.L_x_51627:
[----:B------:R-:W-:Y:S05]  /*13470*/  BSYNC B1 ;  /* 0x0000000000017941 */ /* 0x000fea0003800000 */
.L_x_51614:
        /* <DEDUP_REMOVED lines=118> */
.L_x_51652:
        /* <DEDUP_REMOVED lines=23> */
.L_x_51655:
[----:B------:R-:W-:Y:S05]  /*13d50*/  BSYNC B3 ;  /* 0x0000000000037941 */ /* 0x000fea0003800000 */
.L_x_51654:
        /* <DEDUP_REMOVED lines=29> */
.L_x_51653:
[----:B------:R-:W-:Y:S05]  /*13f30*/  BSYNC B2 ;  /* 0x0000000000027941 */ /* 0x000fea0003800000 */
.L_x_51651:
        /* <DEDUP_REMOVED lines=22> */
.L_x_51657:
[----:B------:R-:W-:Y:S05]  /*140a0*/  BSYNC B2 ;  /* 0x0000000000027941 */ /* 0x000fea0003800000 */
.L_x_51656:
        /* <DEDUP_REMOVED lines=82> */
.L_x_51659:
[----:B------:R-:W-:-:S04]  /*145d0*/  ISETP.GE.AND P0, PT, R45, RZ, PT ;  /* 0x000000ff2d00720c */ /* 0x000fc80003f06270 */
[----:B------:R-:W-:Y:S02]  /*145e0*/  FSEL R2, RZ, 3.37028055040000000000e+12, P0 ;  /* 0x54442d18ff027808 */ /* 0x000fe40000000000 */
[----:B------:R-:W-:-:S07]  /*145f0*/  FSEL R3, RZ, 2.1426990032196044922, P0 ;  /* 0x400921fbff037808 */ /* 0x000fce0000000000 */
.L_x_51660:
[----:B------:R-:W-:Y:S05]  /*14600*/  BSYNC B0 ;  /* 0x0000000000007941 */ /* 0x000fea0003800000 */
.L_x_51658:
[----:B------:R-:W-:Y:S01]  /*14610*/  DADD R44, |R44|, |R46| ;  /* 0x000000002c2c7229 */ /* 0x000fe2000000062e */
[----:B------:R-:W-:Y:S01]  /*14620*/  LOP3.LUT R47, R3, 0x80000000, R47, 0xb8, !PT ;  /* 0x80000000032f7812 */ /* 0x000fe200078eb82f */
[----:B------:R-:W-:-:S06]  /*14630*/  DMUL R10, R10, 0.5 ;  /* 0x3fe000000a0a7828 */ /* 0x000fcc0000000000 */
[----:B------:R-:W-:-:S06]  /*14640*/  DSETP.GTU.AND P0, PT, |R44|, +INF , PT ;  /* 0x7ff000002c00742a */ /* 0x000fcc0003f0c200 */
[----:B------:R-:W-:Y:S02]  /*14650*/  FSEL R2, R44, R2, P0 ;  /* 0x000000022c027208 */ /* 0x000fe40000000000 */
[----:B------:R-:W-:Y:S01]  /*14660*/  FSEL R3, R45, R47, P0 ;  /* 0x0000002f2d037208 */ /* 0x000fe20000000000 */
[----:B------:R-:W-:Y:S06]  /*14670*/  BRA `(.L_x_51661) ;  /* 0x0000006400707947 */ /* 0x000fec0003800000 */
.L_x_51650:
        /* <DEDUP_REMOVED lines=99> */
.L_x_51664:
[----:B------:R-:W-:Y:S05]  /*14cb0*/  BSYNC B0 ;  /* 0x0000000000007941 */ /* 0x000fea0003800000 */
.L_x_51663:
        /* <DEDUP_REMOVED lines=9> */
.L_x_51666:
[----:B------:R-:W-:Y:S05]  /*14d50*/  BSYNC B2 ;  /* 0x0000000000027941 */ /* 0x000fea0003800000 */
.L_x_51665:
        /* <DEDUP_REMOVED lines=82> */
.L_x_51668:
[----:B------:R-:W-:-:S04]  /*15280*/  ISETP.GE.AND P0, PT, R45, RZ, PT ;  /* 0x000000ff2d00720c */ /* 0x000fc80003f06270 */
[----:B------:R-:W-:Y:S02]  /*15290*/  FSEL R2, RZ, 3.37028055040000000000e+12, P0 ;  /* 0x54442d18ff027808 */ /* 0x000fe40000000000 */
[----:B------:R-:W-:-:S07]  /*152a0*/  FSEL R3, RZ, 2.1426990032196044922, P0 ;  /* 0x400921fbff037808 */ /* 0x000fce0000000000 */
.L_x_51669:
[----:B------:R-:W-:Y:S05]  /*152b0*/  BSYNC B0 ;  /* 0x0000000000007941 */ /* 0x000fea0003800000 */
.L_x_51667:
[----:B------:R-:W-:Y:S01]  /*152c0*/  DADD R44, |R44|, |R46| ;  /* 0x000000002c2c7229 */ /* 0x000fe2000000062e */
[----:B------:R-:W-:Y:S01]  /*152d0*/  LOP3.LUT R47, R3, 0x80000000, R47, 0xb8, !PT ;  /* 0x80000000032f7812 */ /* 0x000fe200078eb82f */
[----:B------:R-:W-:-:S06]  /*152e0*/  DMUL R10, R10, 0.5 ;  /* 0x3fe000000a0a7828 */ /* 0x000fcc0000000000 */
[----:B------:R-:W-:-:S06]  /*152f0*/  DSETP.GTU.AND P0, PT, |R44|, +INF , PT ;  /* 0x7ff000002c00742a */ /* 0x000fcc0003f0c200 */
[----:B------:R-:W-:Y:S02]  /*15300*/  FSEL R2, R44, R2, P0 ;  /* 0x000000022c027208 */ /* 0x000fe40000000000 */
[----:B------:R-:W-:Y:S01]  /*15310*/  FSEL R3, R45, R47, P0 ;  /* 0x0000002f2d037208 */ /* 0x000fe20000000000 */
[----:B------:R-:W-:Y:S06]  /*15320*/  BRA `(.L_x_51661) ;  /* 0x0000005800447947 */ /* 0x000fec0003800000 */
.L_x_51662:
        /* <DEDUP_REMOVED lines=29> */
.L_x_51671:
        /* <DEDUP_REMOVED lines=75> */
.L_x_51670:
        /* <DEDUP_REMOVED lines=99> */
.L_x_51673:
        /* <DEDUP_REMOVED lines=23> */
.L_x_51676:
[----:B------:R-:W-:Y:S05]  /*16150*/  BSYNC B3 ;  /* 0x0000000000037941 */ /* 0x000fea0003800000 */
.L_x_51675:
        /* <DEDUP_REMOVED lines=29> */
.L_x_51674:
[----:B------:R-:W-:Y:S05]  /*16330*/  BSYNC B2 ;  /* 0x0000000000027941 */ /* 0x000fea0003800000 */
.L_x_51672:
        /* <DEDUP_REMOVED lines=22> */
.L_x_51678:
[----:B------:R-:W-:Y:S05]  /*164a0*/  BSYNC B2 ;  /* 0x0000000000027941 */ /* 0x000fea0003800000 */
.L_x_51677:
        /* <DEDUP_REMOVED lines=82> */
.L_x_51680:
[----:B------:R-:W-:-:S04]  /*169d0*/  ISETP.GE.AND P0, PT, R45, RZ, PT ;  /* 0x000000ff2d00720c */ /* 0x000fc80003f06270 */
[----:B------:R-:W-:Y:S02]  /*169e0*/  FSEL R2, RZ, 3.37028055040000000000e+12, P0 ;  /* 0x54442d18ff027808 */ /* 0x000fe40000000000 */
[----:B------:R-:W-:-:S07]  /*169f0*/  FSEL R3, RZ, 2.1426990032196044922, P0 ;  /* 0x400921fbff037808 */ /* 0x000fce0000000000 */
.L_x_51681:
[----:B------:R-:W-:Y:S05]  /*16a00*/  BSYNC B0 ;  /* 0x0000000000007941 */ /* 0x000fea0003800000 */
.L_x_51679:
[----:B------:R-:W-:Y:S01]  /*16a10*/  DADD R44, |R44|, |R46| ;  /* 0x000000002c2c7229 */ /* 0x000fe2000000062e */
[----:B------:R-:W-:Y:S01]  /*16a20*/  LOP3.LUT R47, R3, 0x80000000, R47, 0xb8, !PT ;  /* 0x80000000032f7812 */ /* 0x000fe200078eb82f */
[----:B------:R-:W-:-:S06]  /*16a30*/  DMUL R10, R10, 0.5 ;  /* 0x3fe000000a0a7828 */ /* 0x000fcc0000000000 */
[----:B------:R-:W-:-:S06]  /*16a40*/  DSETP.GTU.AND P0, PT, |R44|, +INF , PT ;  /* 0x7ff000002c00742a */ /* 0x000fcc0003f0c200 */
[----:B------:R-:W-:Y:S02]  /*16a50*/  FSEL R2, R44, R2, P0 ;  /* 0x000000022c027208 */ /* 0x000fe40000000000 */
[----:B------:R-:W-:Y:S01]  /*16a60*/  FSEL R3, R45, R47, P0 ;  /* 0x0000002f2d037208 */ /* 0x000fe20000000000 */
[----:B------:R-:W-:Y:S06]  /*16a70*/  BRA `(.L_x_51661) ;  /* 0x0000004000707947 */ /* 0x000fec0003800000 */
.L_x_51649:
        /* <DEDUP_REMOVED lines=135> */
.L_x_51683:
[----:B------:R-:W-:Y:S05]  /*172f0*/  BSYNC B0 ;  /* 0x0000000000007941 */ /* 0x000fea0003800000 */
.L_x_51682:
        /* <DEDUP_REMOVED lines=9> */
.L_x_51685:
[----:B------:R-:W-:Y:S05]  /*17390*/  BSYNC B2 ;  /* 0x0000000000027941 */ /* 0x000fea0003800000 */
.L_x_51684:
        /* <DEDUP_REMOVED lines=82> */
.L_x_51687:
[----:B------:R-:W-:-:S04]  /*178c0*/  ISETP.GE.AND P0, PT, R45, RZ, PT ;  /* 0x000000ff2d00720c */ /* 0x000fc80003f06270 */
[----:B------:R-:W-:Y:S02]  /*178d0*/  FSEL R2, RZ, 3.37028055040000000000e+12, P0 ;  /* 0x54442d18ff027808 */ /* 0x000fe40000000000 */
[----:B------:R-:W-:-:S07]  /*178e0*/  FSEL R3, RZ, 2.1426990032196044922, P0 ;  /* 0x400921fbff037808 */ /* 0x000fce0000000000 */
.L_x_51688:
[----:B------:R-:W-:Y:S05]  /*178f0*/  BSYNC B0 ;  /* 0x0000000000007941 */ /* 0x000fea0003800000 */
.L_x_51686:
[----:B------:R-:W-:Y:S01]  /*17900*/  DADD R44, |R44|, |R46| ;  /* 0x000000002c2c7229 */ /* 0x000fe2000000062e */
[----:B------:R-:W-:-:S07]  /*17910*/  LOP3.LUT R47, R3, 0x80000000, R47, 0xb8, !PT ;  /* 0x80000000032f7812 */ /* 0x000fce00078eb82f */
[----:B------:R-:W-:-:S06]  /*17920*/  DSETP.GTU.AND P0, PT, |R44|, +INF , PT ;  /* 0x7ff000002c00742a */ /* 0x000fcc0003f0c200 */
[----:B------:R-:W-:Y:S02]  /*17930*/  FSEL R2, R44, R2, P0 ;  /* 0x000000022c027208 */ /* 0x000fe40000000000 */
[----:B------:R-:W-:Y:S01]  /*17940*/  FSEL R3, R45, R47, P0 ;  /* 0x0000002f2d037208 */ /* 0x000fe20000000000 */
[----:B------:R-:W-:Y:S06]  /*17950*/  BRA `(.L_x_51661) ;  /* 0x0000003000b87947 */ /* 0x000fec0003800000 */
.L_x_51648:
        /* <DEDUP_REMOVED lines=92> */
.L_x_51691:
        /* <DEDUP_REMOVED lines=23> */
.L_x_51694:
[----:B------:R-:W-:Y:S05]  /*18090*/  BSYNC B3 ;  /* 0x0000000000037941 */ /* 0x000fea0003800000 */
.L_x_51693:
        /* <DEDUP_REMOVED lines=29> */
.L_x_51692:
[----:B------:R-:W-:Y:S05]  /*18270*/  BSYNC B2 ;  /* 0x0000000000027941 */ /* 0x000fea0003800000 */
.L_x_51690:
        /* <DEDUP_REMOVED lines=83> */
.L_x_51689:
        /* <DEDUP_REMOVED lines=85> */
.L_x_51647:
        /* <DEDUP_REMOVED lines=24> */
.L_x_51696:
[----:B------:R-:W-:Y:S05]  /*18e80*/  BSYNC B2 ;  /* 0x0000000000027941 */ /* 0x000fea0003800000 */
.L_x_51695:
        /* <DEDUP_REMOVED lines=25> */
.L_x_51698:
[----:B------:R-:W-:Y:S05]  /*19020*/  BSYNC B2 ;  /* 0x0000000000027941 */ /* 0x000fea0003800000 */
.L_x_51697:
        /* <DEDUP_REMOVED lines=136> */
.L_x_51700:
[----:B------:R-:W-:Y:S05]  /*198b0*/  BSYNC B0 ;  /* 0x0000000000007941 */ /* 0x000fea0003800000 */
.L_x_51699:
        /* <DEDUP_REMOVED lines=9> */
.L_x_51702:
[----:B------:R-:W-:Y:S05]  /*19950*/  BSYNC B2 ;  /* 0x0000000000027941 */ /* 0x000fea0003800000 */
.L_x_51701:
        /* <DEDUP_REMOVED lines=82> */
.L_x_51704:
[----:B------:R-:W-:-:S04]  /*19e80*/  ISETP.GE.AND P0, PT, R45, RZ, PT ;  /* 0x000000ff2d00720c */ /* 0x000fc80003f06270 */
[----:B------:R-:W-:Y:S02]  /*19e90*/  FSEL R2, RZ, 3.37028055040000000000e+12, P0 ;  /* 0x54442d18ff027808 */ /* 0x000fe40000000000 */
[----:B------:R-:W-:-:S07]  /*19ea0*/  FSEL R3, RZ, 2.1426990032196044922, P0 ;  /* 0x400921fbff037808 */ /* 0x000fce0000000000 */
.L_x_51705:
[----:B------:R-:W-:Y:S05]  /*19eb0*/  BSYNC B0 ;  /* 0x0000000000007941 */ /* 0x000fea0003800000 */
.L_x_51703:
[----:B------:R-:W-:Y:S01]  /*19ec0*/  DADD R44, |R44|, |R46| ;  /* 0x000000002c2c7229 */ /* 0x000fe2000000062e */
[----:B------:R-:W-:Y:S01]  /*19ed0*/  LOP3.LUT R47, R3, 0x80000000, R47, 0xb8, !PT ;  /* 0x80000000032f7812 */ /* 0x000fe200078eb82f */
[----:B------:R-:W-:-:S06]  /*19ee0*/  DADD R10, R10, 1 ;  /* 0x3ff000000a0a7429 */ /* 0x000fcc0000000000 */
[----:B------:R-:W-:-:S06]  /*19ef0*/  DSETP.GTU.AND P0, PT, |R44|, +INF , PT ;  /* 0x7ff000002c00742a */ /* 0x000fcc0003f0c200 */
[----:B------:R-:W-:Y:S02]  /*19f00*/  FSEL R2, R44, R2, P0 ;  /* 0x000000022c027208 */ /* 0x000fe40000000000 */
[----:B------:R-:W-:Y:S01]  /*19f10*/  FSEL R3, R45, R47, P0 ;  /* 0x0000002f2d037208 */ /* 0x000fe20000000000 */
[----:B------:R-:W-:Y:S06]  /*19f20*/  BRA `(.L_x_51661) ;  /* 0x0000000c00447947 */ /* 0x000fec0003800000 */
.L_x_51646:
        /* <DEDUP_REMOVED lines=109> */
.L_x_51707:
[----:B------:R-:W-:Y:S05]  /*1a600*/  BSYNC B0 ;  /* 0x0000000000007941 */ /* 0x000fea0003800000 */
.L_x_51706:
        /* <DEDUP_REMOVED lines=8> */
.L_x_51709:
[----:B------:R-:W-:Y:S05]  /*1a690*/  BSYNC B2 ;  /* 0x0000000000027941 */ /* 0x000fea0003800000 */
.L_x_51708:
        /* <DEDUP_REMOVED lines=82> */
.L_x_51711:
[----:B------:R-:W-:Y:S02]  /*1abc0*/  FSEL R2, RZ, 3.37028055040000000000e+12, P2 ;  /* 0x54442d18ff027808 */ /* 0x000fe40001000000 */
[----:B------:R-:W-:-:S07]  /*1abd0*/  FSEL R3, RZ, 2.1426990032196044922, P2 ;  /* 0x400921fbff037808 */ /* 0x000fce0001000000 */
.L_x_51712:
[----:B------:R-:W-:Y:S05]  /*1abe0*/  BSYNC B0 ;  /* 0x0000000000007941 */ /* 0x000fea0003800000 */
.L_x_51710:
[----:B------:R-:W-:Y:S01]  /*1abf0*/  DADD R44, |R44|, |R46| ;  /* 0x000000002c2c7229 */ /* 0x000fe2000000062e */
[----:B------:R-:W-:-:S07]  /*1ac00*/  LOP3.LUT R47, R3, 0x80000000, R47, 0xb8, !PT ;  /* 0x80000000032f7812 */ /* 0x000fce00078eb82f */
[----:B------:R-:W-:-:S06]  /*1ac10*/  DSETP.GTU.AND P0, PT, |R44|, +INF , PT ;  /* 0x7ff000002c00742a */ /* 0x000fcc0003f0c200 */
[----:B------:R-:W-:Y:S02]  /*1ac20*/  FSEL R2, R44, R2, P0 ;  /* 0x000000022c027208 */ /* 0x000fe40000000000 */
[----:B------:R-:W-:-:S07]  /*1ac30*/  FSEL R3, R45, R47, P0 ;  /* 0x0000002f2d037208 */ /* 0x000fce0000000000 */
.L_x_51661:
[----:B------:R-:W-:Y:S05]  /*1ac40*/  BSYNC B1 ;  /* 0x0000000000017941 */ /* 0x000fea0003800000 */
.L_x_51645:
        /* <DEDUP_REMOVED lines=75> */
.L_x_51719:
[----:B------:R-:W-:Y:S05]  /*1b100*/  BSYNC B0 ;  /* 0x0000000000007941 */ /* 0x000fea0003800000 */
.L_x_51718:
        /* <DEDUP_REMOVED lines=24> */
.L_x_51721:
[----:B------:R-:W-:Y:S01]  /*1b290*/  DMUL R2, RZ, R8 ;  /* 0x00000008ff027228 */ /* 0x000fe20000000000 */
[----:B------:R-:W-:-:S10]  /*1b2a0*/  IMAD.MOV.U32 R10, RZ, RZ, RZ ;  /* 0x000000ffff0a7224 */ /* 0x000fd400078e00ff */
.L_x_51722:
[----:B------:R-:W-:Y:S05]  /*1b2b0*/  BSYNC B2 ;  /* 0x0000000000027941 */ /* 0x000fea0003800000 */
.L_x_51720:
        /* <DEDUP_REMOVED lines=47> */
.L_x_51724:
[----:B------:R-:W-:Y:S01]  /*1b5b0*/  DMUL R2, RZ, R8 ;  /* 0x00000008ff027228 */ /* 0x000fe20000000000 */
[----:B------:R-:W-:-:S10]  /*1b5c0*/  IMAD.MOV.U32 R72, RZ, RZ, RZ ;  /* 0x000000ffff487224 */ /* 0x000fd400078e00ff */
.L_x_51725:
[----:B------:R-:W-:Y:S05]  /*1b5d0*/  BSYNC B2 ;  /* 0x0000000000027941 */ /* 0x000fea0003800000 */
.L_x_51723:
        /* <DEDUP_REMOVED lines=25> */
.L_x_51717:
        /* <DEDUP_REMOVED lines=62> */
.L_x_51728:
[----:B------:R-:W-:Y:S05]  /*1bb50*/  BSYNC B0 ;  /* 0x0000000000007941 */ /* 0x000fea0003800000 */
.L_x_51727:
        /* <DEDUP_REMOVED lines=24> */
.L_x_51730:
[----:B------:R-:W-:Y:S01]  /*1bce0*/  DMUL R2, RZ, R8 ;  /* 0x00000008ff027228 */ /* 0x000fe20000000000 */
[----:B------:R-:W-:-:S10]  /*1bcf0*/  IMAD.MOV.U32 R10, RZ, RZ, RZ ;  /* 0x000000ffff0a7224 */ /* 0x000fd400078e00ff */
.L_x_51731:
[----:B------:R-:W-:Y:S05]  /*1bd00*/  BSYNC B2 ;  /* 0x0000000000027941 */ /* 0x000fea0003800000 */
.L_x_51729:
        /* <DEDUP_REMOVED lines=47> */
.L_x_51733:
[----:B------:R-:W-:Y:S01]  /*1c000*/  DMUL R2, RZ, R8 ;  /* 0x00000008ff027228 */ /* 0x000fe20000000000 */
[----:B------:R-:W-:-:S10]  /*1c010*/  IMAD.MOV.U32 R18, RZ, RZ, RZ ;  /* 0x000000ffff127224 */ /* 0x000fd400078e00ff */
.L_x_51734:
[----:B------:R-:W-:Y:S05]  /*1c020*/  BSYNC B2 ;  /* 0x0000000000027941 */ /* 0x000fea0003800000 */
.L_x_51732:
        /* <DEDUP_REMOVED lines=39> */
.L_x_51716:
        /* <DEDUP_REMOVED lines=11> */
.L_x_51735:
[----:B------:R-:W-:-:S10]  /*1c350*/  DADD R16, R8, -R8 ;  /* 0x0000000008107229 */ /* 0x000fd40000000808 */
[----:B------:R-:W-:Y:S02]  /*1c360*/  IMAD.MOV.U32 R18, RZ, RZ, R16 ;  /* 0x000000ffff127224 */ /* 0x000fe400078e0010 */
[----:B------:R-:W-:Y:S01]  /*1c370*/  IMAD.MOV.U32 R19, RZ, RZ, R17 ;  /* 0x000000ffff137224 */ /* 0x000fe200078e0011 */
[----:B------:R-:W-:Y:S06]  /*1c380*/  BRA `(.L_x_51726) ;  /* 0x00000008008c7947 */ /* 0x000fec0003800000 */
.L_x_51715:
        /* <DEDUP_REMOVED lines=25> */
.L_x_51737:
[----:B------:R-:W-:Y:S01]  /*1c520*/  DMUL R2, RZ, R8 ;  /* 0x00000008ff027228 */ /* 0x000fe20000000000 */
[----:B------:R-:W-:-:S10]  /*1c530*/  IMAD.MOV.U32 R10, RZ, RZ, RZ ;  /* 0x000000ffff0a7224 */ /* 0x000fd400078e00ff */
.L_x_51738:
[----:B------:R-:W-:Y:S05]  /*1c540*/  BSYNC B2 ;  /* 0x0000000000027941 */ /* 0x000fea0003800000 */
.L_x_51736:
        /* <DEDUP_REMOVED lines=47> */
.L_x_51740:
[----:B------:R-:W-:Y:S01]  /*1c840*/  DMUL R2, RZ, R8 ;  /* 0x00000008ff027228 */ /* 0x000fe20000000000 */
[----:B------:R-:W-:-:S10]  /*1c850*/  IMAD.MOV.U32 R18, RZ, RZ, RZ ;  /* 0x000000ffff127224 */ /* 0x000fd400078e00ff */
.L_x_51741:
[----:B------:R-:W-:Y:S05]  /*1c860*/  BSYNC B2 ;  /* 0x0000000000027941 */ /* 0x000fea0003800000 */
.L_x_51739:
        /* <DEDUP_REMOVED lines=24> */
.L_x_51714:
        /* <DEDUP_REMOVED lines=58> */
.L_x_51743:
[----:B------:R-:W-:Y:S05]  /*1cd90*/  BSYNC B0 ;  /* 0x0000000000007941 */ /* 0x000fea0003800000 */
.L_x_51742:
[----:B------:R-:W-:Y:S02]  /*1cda0*/  IMAD.MOV.U32 R18, RZ, RZ, R8 ;  /* 0x000000ffff127224 */ /* 0x000fe400078e0008 */
[----:B------:R-:W-:-:S07]  /*1cdb0*/  IMAD.MOV.U32 R19, RZ, RZ, R9 ;  /* 0x000000ffff137224 */ /* 0x000fce00078e0009 */
.L_x_51726:
[----:B------:R-:W-:Y:S05]  /*1cdc0*/  BSYNC B1 ;  /* 0x0000000000017941 */ /* 0x000fea0003800000 */
.L_x_51713:
        /* <DEDUP_REMOVED lines=118> */
.L_x_51751:
        /* <DEDUP_REMOVED lines=23> */
.L_x_51754:
[----:B------:R-:W-:Y:S05]  /*1d6a0*/  BSYNC B3 ;  /* 0x0000000000037941 */ /* 0x000fea0003800000 */
.L_x_51753:
        /* <DEDUP_REMOVED lines=29> */
.L_x_51752:
[----:B------:R-:W-:Y:S05]  /*1d880*/  BSYNC B2 ;  /* 0x0000000000027941 */ /* 0x000fea0003800000 */
.L_x_51750:
        /* <DEDUP_REMOVED lines=22> */
.L_x_51756:
[----:B------:R-:W-:Y:S05]  /*1d9f0*/  BSYNC B2 ;  /* 0x0000000000027941 */ /* 0x000fea0003800000 */
.L_x_51755:
        /* <DEDUP_REMOVED lines=82> */
.L_x_51758:
[----:B------:R-:W-:-:S04]  /*1df20*/  ISETP.GE.AND P0, PT, R49, RZ, PT ;  /* 0x000000ff3100720c */ /* 0x000fc80003f06270 */
[----:B------:R-:W-:Y:S02]  /*1df30*/  FSEL R2, RZ, 3.37028055040000000000e+12, P0 ;  /* 0x54442d18ff027808 */ /* 0x000fe40000000000 */
[----:B------:R-:W-:-:S07]  /*1df40*/  FSEL R3, RZ, 2.1426990032196044922, P0 ;  /* 0x400921fbff037808 */ /* 0x000fce0000000000 */
.L_x_51759:
[----:B------:R-:W-:Y:S05]  /*1df50*/  BSYNC B0 ;  /* 0x0000000000007941 */ /* 0x000fea0003800000 */
.L_x_51757:
[----:B------:R-:W-:Y:S01]  /*1df60*/  DADD R48, |R48|, |R50| ;  /* 0x0000000030307229 */ /* 0x000fe20000000632 */
[----:B------:R-:W-:Y:S01]  /*1df70*/  LOP3.LUT R51, R3, 0x80000000, R51, 0xb8, !PT ;  /* 0x8000000003337812 */ /* 0x000fe200078eb833 */
[----:B------:R-:W-:-:S06]  /*1df80*/  DMUL R10, R10, 0.5 ;  /* 0x3fe000000a0a7828 */ /* 0x000fcc0000000000 */
[----:B------:R-:W-:-:S06]  /*1df90*/  DSETP.GTU.AND P0, PT, |R48|, +INF , PT ;  /* 0x7ff000003000742a */ /* 0x000fcc0003f0c200 */
[----:B------:R-:W-:Y:S02]  /*1dfa0*/  FSEL R2, R48, R2, P0 ;  /* 0x0000000230027208 */ /* 0x000fe40000000000 */
[----:B------:R-:W-:Y:S01]  /*1dfb0*/  FSEL R3, R49, R51, P0 ;  /* 0x0000003331037208 */ /* 0x000fe20000000000 */
[----:B------:R-:W-:Y:S06]  /*1dfc0*/  BRA `(.L_x_51760) ;  /* 0x00000064006c7947 */ /* 0x000fec0003800000 */
.L_x_51749:
        /* <DEDUP_REMOVED lines=99> */
.L_x_51763:
[----:B------:R-:W-:Y:S05]  /*1e600*/  BSYNC B0 ;  /* 0x0000000000007941 */ /* 0x000fea0003800000 */
.L_x_51762:
        /* <DEDUP_REMOVED lines=9> */
.L_x_51765:
[----:B------:R-:W-:Y:S05]  /*1e6a0*/  BSYNC B2 ;  /* 0x0000000000027941 */ /* 0x000fea0003800000 */
.L_x_51764:
        /* <DEDUP_REMOVED lines=82> */
.L_x_51767:
[----:B------:R-:W-:-:S04]  /*1ebd0*/  ISETP.GE.AND P0, PT, R49, RZ, PT ;  /* 0x000000ff3100720c */ /* 0x000fc80003f06270 */
[----:B------:R-:W-:Y:S02]  /*1ebe0*/  FSEL R2, RZ, 3.37028055040000000000e+12, P0 ;  /* 0x54442d18ff027808 */ /* 0x000fe40000000000 */
[----:B------:R-:W-:-:S07]  /*1ebf0*/  FSEL R3, RZ, 2.1426990032196044922, P0 ;  /* 0x400921fbff037808 */ /* 0x000fce0000000000 */
.L_x_51768:
[----:B------:R-:W-:Y:S05]  /*1ec00*/  BSYNC B0 ;  /* 0x0000000000007941 */ /* 0x000fea0003800000 */
.L_x_51766:
[----:B------:R-:W-:Y:S01]  /*1ec10*/  DADD R48, |R48|, |R50| ;  /* 0x0000000030307229 */ /* 0x000fe20000000632 */
[----:B------:R-:W-:Y:S01]  /*1ec20*/  LOP3.LUT R51, R3, 0x80000000, R51, 0xb8, !PT ;  /* 0x8000000003337812 */ /* 0x000fe200078eb833 */
[----:B------:R-:W-:-:S06]  /*1ec30*/  DMUL R10, R10, 0.5 ;  /* 0x3fe000000a0a7828 */ /* 0x000fcc0000000000 */
[----:B------:R-:W-:-:S06]  /*1ec40*/  DSETP.GTU.AND P0, PT, |R48|, +INF , PT ;  /* 0x7ff000003000742a */ /* 0x000fcc0003f0c200 */
[----:B------:R-:W-:Y:S02]  /*1ec50*/  FSEL R2, R48, R2, P0 ;  /* 0x0000000230027208 */ /* 0x000fe40000000000 */
[----:B------:R-:W-:Y:S01]  /*1ec60*/  FSEL R3, R49, R51, P0 ;  /* 0x0000003331037208 */ /* 0x000fe20000000000 */
[----:B------:R-:W-:Y:S06]  /*1ec70*/  BRA `(.L_x_51760) ;  /* 0x0000005800407947 */ /* 0x000fec0003800000 */
.L_x_51761:
        /* <DEDUP_REMOVED lines=28> */
.L_x_51770:
        /* <DEDUP_REMOVED lines=75> */
.L_x_51769:
        /* <DEDUP_REMOVED lines=99> */
.L_x_51772:
        /* <DEDUP_REMOVED lines=23> */
.L_x_51775:
[----:B------:R-:W-:Y:S05]  /*1fa90*/  BSYNC B3 ;  /* 0x0000000000037941 */ /* 0x000fea0003800000 */
.L_x_51774:
        /* <DEDUP_REMOVED lines=29> */
.L_x_51773:
[----:B------:R-:W-:Y:S05]  /*1fc70*/  BSYNC B2 ;  /* 0x0000000000027941 */ /* 0x000fea0003800000 */
.L_x_51771:
        /* <DEDUP_REMOVED lines=22> */
.L_x_51777:
[----:B------:R-:W-:Y:S05]  /*1fde0*/  BSYNC B2 ;  /* 0x0000000000027941 */ /* 0x000fea0003800000 */
.L_x_51776:
        /* <DEDUP_REMOVED lines=82> */
.L_x_51779:
[----:B------:R-:W-:-:S04]  /*20310*/  ISETP.GE.AND P0, PT, R49, RZ, PT ;  /* 0x000000ff3100720c */ /* 0x000fc80003f06270 */
[----:B------:R-:W-:Y:S02]  /*20320*/  FSEL R2, RZ, 3.37028055040000000000e+12, P0 ;  /* 0x54442d18ff027808 */ /* 0x000fe40000000000 */
[----:B------:R-:W-:-:S07]  /*20330*/  FSEL R3, RZ, 2.1426990032196044922, P0 ;  /* 0x400921fbff037808 */ /* 0x000fce0000000000 */
.L_x_51780:
[----:B------:R-:W-:Y:S05]  /*20340*/  BSYNC B0 ;  /* 0x0000000000007941 */ /* 0x000fea0003800000 */
.L_x_51778:
[----:B------:R-:W-:Y:S01]  /*20350*/  DADD R48, |R48|, |R50| ;  /* 0x0000000030307229 */ /* 0x000fe20000000632 */
[----:B------:R-:W-:Y:S01]  /*20360*/  LOP3.LUT R51, R3, 0x80000000, R51, 0xb8, !PT ;  /* 0x8000000003337812 */ /* 0x000fe200078eb833 */
[----:B------:R-:W-:-:S06]  /*20370*/  DMUL R10, R10, 0.5 ;  /* 0x3fe000000a0a7828 */ /* 0x000fcc0000000000 */
[----:B------:R-:W-:-:S06]  /*20380*/  DSETP.GTU.AND P0, PT, |R48|, +INF , PT ;  /* 0x7ff000003000742a */ /* 0x000fcc0003f0c200 */
[----:B------:R-:W-:Y:S02]  /*20390*/  FSEL R2, R48, R2, P0 ;  /* 0x0000000230027208 */ /* 0x000fe40000000000 */
[----:B------:R-:W-:Y:S01]  /*203a0*/  FSEL R3, R49, R51, P0 ;  /* 0x0000003331037208 */ /* 0x000fe20000000000 */
[----:B------:R-:W-:Y:S06]  /*203b0*/  BRA `(.L_x_51760) ;  /* 0x0000004000707947 */ /* 0x000fec0003800000 */
.L_x_51748:
        /* <DEDUP_REMOVED lines=135> */
.L_x_51782:
[----:B------:R-:W-:Y:S05]  /*20c30*/  BSYNC B0 ;  /* 0x0000000000007941 */ /* 0x000fea0003800000 */
.L_x_51781:
        /* <DEDUP_REMOVED lines=9> */
.L_x_51784:
[----:B------:R-:W-:Y:S05]  /*20cd0*/  BSYNC B2 ;  /* 0x0000000000027941 */ /* 0x000fea0003800000 */
.L_x_51783:
        /* <DEDUP_REMOVED lines=82> */
.L_x_51786:
[----:B------:R-:W-:-:S04]  /*21200*/  ISETP.GE.AND P0, PT, R49, RZ, PT ;  /* 0x000000ff3100720c */ /* 0x000fc80003f06270 */
[----:B------:R-:W-:Y:S02]  /*21210*/  FSEL R2, RZ, 3.37028055040000000000e+12, P0 ;  /* 0x54442d18ff027808 */ /* 0x000fe40000000000 */
[----:B------:R-:W-:-:S07]  /*21220*/  FSEL R3, RZ, 2.1426990032196044922, P0 ;  /* 0x400921fbff037808 */ /* 0x000fce0000000000 */
.L_x_51787:
[----:B------:R-:W-:Y:S05]  /*21230*/  BSYNC B0 ;  /* 0x0000000000007941 */ /* 0x000fea0003800000 */
.L_x_51785:
[----:B------:R-:W-:Y:S01]  /*21240*/  DADD R48, |R48|, |R50| ;  /* 0x0000000030307229 */ /* 0x000fe20000000632 */
[----:B------:R-:W-:-:S07]  /*21250*/  LOP3.LUT R51, R3, 0x80000000, R51, 0xb8, !PT ;  /* 0x8000000003337812 */ /* 0x000fce00078eb833 */
[----:B------:R-:W-:-:S06]  /*21260*/  DSETP.GTU.AND P0, PT, |R48|, +INF , PT ;  /* 0x7ff000003000742a */ /* 0x000fcc0003f0c200 */
[----:B------:R-:W-:Y:S02]  /*21270*/  FSEL R2, R48, R2, P0 ;  /* 0x0000000230027208 */ /* 0x000fe40000000000 */
[----:B------:R-:W-:Y:S01]  /*21280*/  FSEL R3, R49, R51, P0 ;  /* 0x0000003331037208 */ /* 0x000fe20000000000 */
[----:B------:R-:W-:Y:S06]  /*21290*/  BRA `(.L_x_51760) ;  /* 0x0000003000b87947 */ /* 0x000fec0003800000 */
.L_x_51747:
        /* <DEDUP_REMOVED lines=92> */
.L_x_51790:
        /* <DEDUP_REMOVED lines=23> */
.L_x_51793:
[----:B------:R-:W-:Y:S05]  /*219d0*/  BSYNC B3 ;  /* 0x0000000000037941 */ /* 0x000fea0003800000 */
.L_x_51792:
        /* <DEDUP_REMOVED lines=29> */
.L_x_51791:
[----:B------:R-:W-:Y:S05]  /*21bb0*/  BSYNC B2 ;  /* 0x0000000000027941 */ /* 0x000fea0003800000 */
.L_x_51789:
        /* <DEDUP_REMOVED lines=83> */
.L_x_51788:
        /* <DEDUP_REMOVED lines=85> */
.L_x_51746:
        /* <DEDUP_REMOVED lines=24> */
.L_x_51795:
[----:B------:R-:W-:Y:S05]  /*227c0*/  BSYNC B2 ;  /* 0x0000000000027941 */ /* 0x000fea0003800000 */
.L_x_51794:
        /* <DEDUP_REMOVED lines=25> */
.L_x_51797:
[----:B------:R-:W-:Y:S05]  /*22960*/  BSYNC B2 ;  /* 0x0000000000027941 */ /* 0x000fea0003800000 */
.L_x_51796:
        /* <DEDUP_REMOVED lines=136> */
.L_x_51799:
[----:B------:R-:W-:Y:S05]  /*231f0*/  BSYNC B0 ;  /* 0x0000000000007941 */ /* 0x000fea0003800000 */
.L_x_51798:
        /* <DEDUP_REMOVED lines=9> */
.L_x_51801:
[----:B------:R-:W-:Y:S05]  /*23290*/  BSYNC B2 ;  /* 0x0000000000027941 */ /* 0x000fea0003800000 */
.L_x_51800:
        /* <DEDUP_REMOVED lines=82> */
.L_x_51803:
[----:B------:R-:W-:-:S04]  /*237c0*/  ISETP.GE.AND P0, PT, R49, RZ, PT ;  /* 0x000000ff3100720c */ /* 0x000fc80003f06270 */
[----:B------:R-:W-:Y:S02]  /*237d0*/  FSEL R2, RZ, 3.37028055040000000000e+12, P0 ;  /* 0x54442d18ff027808 */ /* 0x000fe40000000000 */
[----:B------:R-:W-:-:S07]  /*237e0*/  FSEL R3, RZ, 2.1426990032196044922, P0 ;  /* 0x400921fbff037808 */ /* 0x000fce0000000000 */
.L_x_51804:
[----:B------:R-:W-:Y:S05]  /*237f0*/  BSYNC B0 ;  /* 0x0000000000007941 */ /* 0x000fea0003800000 */
.L_x_51802:
[----:B------:R-:W-:Y:S01]  /*23800*/  DADD R48, |R48|, |R50| ;  /* 0x0000000030307229 */ /* 0x000fe20000000632 */
[----:B------:R-:W-:Y:S01]  /*23810*/  LOP3.LUT R51, R3, 0x80000000, R51, 0xb8, !PT ;  /* 0x8000000003337812 */ /* 0x000fe200078eb833 */
[----:B------:R-:W-:-:S06]  /*23820*/  DADD R10, R10, 1 ;  /* 0x3ff000000a0a7429 */ /* 0x000fcc0000000000 */
[----:B------:R-:W-:-:S06]  /*23830*/  DSETP.GTU.AND P0, PT, |R48|, +INF , PT ;  /* 0x7ff000003000742a */ /* 0x000fcc0003f0c200 */
[----:B------:R-:W-:Y:S02]  /*23840*/  FSEL R2, R48, R2, P0 ;  /* 0x0000000230027208 */ /* 0x000fe40000000000 */
[----:B------:R-:W-:Y:S01]  /*23850*/  FSEL R3, R49, R51, P0 ;  /* 0x0000003331037208 */ /* 0x000fe20000000000 */
[----:B------:R-:W-:Y:S06]  /*23860*/  BRA `(.L_x_51760) ;  /* 0x0000000c00447947 */ /* 0x000fec0003800000 */
.L_x_51745:
        /* <DEDUP_REMOVED lines=109> */
.L_x_51806:
[----:B------:R-:W-:Y:S05]  /*23f40*/  BSYNC B0 ;  /* 0x0000000000007941 */ /* 0x000fea0003800000 */
.L_x_51805:
        /* <DEDUP_REMOVED lines=8> */
.L_x_51808:
[----:B------:R-:W-:Y:S05]  /*23fd0*/  BSYNC B2 ;  /* 0x0000000000027941 */ /* 0x000fea0003800000 */
.L_x_51807:
        /* <DEDUP_REMOVED lines=82> */
.L_x_51810:
[----:B------:R-:W-:Y:S02]  /*24500*/  FSEL R2, RZ, 3.37028055040000000000e+12, P2 ;  /* 0x54442d18ff027808 */ /* 0x000fe40001000000 */
[----:B------:R-:W-:-:S07]  /*24510*/  FSEL R3, RZ, 2.1426990032196044922, P2 ;  /* 0x400921fbff037808 */ /* 0x000fce0001000000 */
.L_x_51811:
[----:B------:R-:W-:Y:S05]  /*24520*/  BSYNC B0 ;  /* 0x0000000000007941 */ /* 0x000fea0003800000 */
.L_x_51809:
[----:B------:R-:W-:Y:S01]  /*24530*/  DADD R48, |R48|, |R50| ;  /* 0x0000000030307229 */ /* 0x000fe20000000632 */
[----:B------:R-:W-:-:S07]  /*24540*/  LOP3.LUT R51, R3, 0x80000000, R51, 0xb8, !PT ;  /* 0x8000000003337812 */ /* 0x000fce00078eb833 */
[----:B------:R-:W-:-:S06]  /*24550*/  DSETP.GTU.AND P0, PT, |R48|, +INF , PT ;  /* 0x7ff000003000742a */ /* 0x000fcc0003f0c200 */
[----:B------:R-:W-:Y:S02]  /*24560*/  FSEL R2, R48, R2, P0 ;  /* 0x0000000230027208 */ /* 0x000fe40000000000 */
[----:B------:R-:W-:-:S07]  /*24570*/  FSEL R3, R49, R51, P0 ;  /* 0x0000003331037208 */ /* 0x000fce0000000000 */
.L_x_51760:
[----:B------:R-:W-:Y:S05]  /*24580*/  BSYNC B1 ;  /* 0x0000000000017941 */ /* 0x000fea0003800000 */
.L_x_51744:
        /* <DEDUP_REMOVED lines=75> */
.L_x_51818:
[----:B------:R-:W-:Y:S05]  /*24a40*/  BSYNC B0 ;  /* 0x0000000000007941 */ /* 0x000fea0003800000 */
.L_x_51817:
        /* <DEDUP_REMOVED lines=24> */
.L_x_51820:
[----:B------:R-:W-:Y:S01]  /*24bd0*/  DMUL R2, RZ, R8 ;  /* 0x00000008ff027228 */ /* 0x000fe20000000000 */
[----:B------:R-:W-:-:S10]  /*24be0*/  IMAD.MOV.U32 R10, RZ, RZ, RZ ;  /* 0x000000ffff0a7224 */ /* 0x000fd400078e00ff */
.L_x_51821:
[----:B------:R-:W-:Y:S05]  /*24bf0*/  BSYNC B2 ;  /* 0x0000000000027941 */ /* 0x000fea0003800000 */
.L_x_51819:
        /* <DEDUP_REMOVED lines=47> */
.L_x_51823:
[----:B------:R-:W-:Y:S01]  /*24ef0*/  DMUL R2, RZ, R8 ;  /* 0x00000008ff027228 */ /* 0x000fe20000000000 */
[----:B------:R-:W-:-:S10]  /*24f00*/  IMAD.MOV.U32 R48, RZ, RZ, RZ ;  /* 0x000000ffff307224 */ /* 0x000fd400078e00ff */
.L_x_51824:
[----:B------:R-:W-:Y:S05]  /*24f10*/  BSYNC B2 ;  /* 0x0000000000027941 */ /* 0x000fea0003800000 */
.L_x_51822:
        /* <DEDUP_REMOVED lines=25> */
.L_x_51816:
        /* <DEDUP_REMOVED lines=62> */
.L_x_51827:
[----:B------:R-:W-:Y:S05]  /*25490*/  BSYNC B0 ;  /* 0x0000000000007941 */ /* 0x000fea0003800000 */
.L_x_51826:
        /* <DEDUP_REMOVED lines=24> */
.L_x_51829:
[----:B------:R-:W-:Y:S01]  /*25620*/  DMUL R2, RZ, R8 ;  /* 0x00000008ff027228 */ /* 0x000fe20000000000 */
[----:B------:R-:W-:-:S10]  /*25630*/  IMAD.MOV.U32 R10, RZ, RZ, RZ ;  /* 0x000000ffff0a7224 */ /* 0x000fd400078e00ff */
.L_x_51830:
[----:B------:R-:W-:Y:S05]  /*25640*/  BSYNC B2 ;  /* 0x0000000000027941 */ /* 0x000fea0003800000 */
.L_x_51828:
        /* <DEDUP_REMOVED lines=47> */
.L_x_51832:
[----:B------:R-:W-:Y:S01]  /*25940*/  DMUL R2, RZ, R8 ;  /* 0x00000008ff027228 */ /* 0x000fe20000000000 */
[----:B------:R-:W-:-:S10]  /*25950*/  IMAD.MOV.U32 R22, RZ, RZ, RZ ;  /* 0x000000ffff167224 */ /* 0x000fd400078e00ff */
.L_x_51833:
[----:B------:R-:W-:Y:S05]  /*25960*/  BSYNC B2 ;  /* 0x0000000000027941 */ /* 0x000fea0003800000 */
.L_x_51831:
        /* <DEDUP_REMOVED lines=39> */
.L_x_51815:
        /* <DEDUP_REMOVED lines=11> */
.L_x_51834:
[----:B------:R-:W-:-:S10]  /*25c90*/  DADD R20, R8, -R8 ;  /* 0x0000000008147229 */ /* 0x000fd40000000808 */
[----:B------:R-:W-:Y:S02]  /*25ca0*/  IMAD.MOV.U32 R22, RZ, RZ, R20 ;  /* 0x000000ffff167224 */ /* 0x000fe400078e0014 */
[----:B------:R-:W-:Y:S01]  /*25cb0*/  IMAD.MOV.U32 R23, RZ, RZ, R21 ;  /* 0x000000ffff177224 */ /* 0x000fe200078e0015 */
[----:B------:R-:W-:Y:S06]  /*25cc0*/  BRA `(.L_x_51825) ;  /* 0x00000008008c7947 */ /* 0x000fec0003800000 */
.L_x_51814:
        /* <DEDUP_REMOVED lines=25> */
.L_x_51836:
[----:B------:R-:W-:Y:S01]  /*25e60*/  DMUL R2, RZ, R8 ;  /* 0x00000008ff027228 */ /* 0x000fe20000000000 */
[----:B------:R-:W-:-:S10]  /*25e70*/  IMAD.MOV.U32 R10, RZ, RZ, RZ ;  /* 0x000000ffff0a7224 */ /* 0x000fd400078e00ff */
.L_x_51837:
[----:B------:R-:W-:Y:S05]  /*25e80*/  BSYNC B2 ;  /* 0x0000000000027941 */ /* 0x000fea0003800000 */
.L_x_51835:
        /* <DEDUP_REMOVED lines=47> */
.L_x_51839:
[----:B------:R-:W-:Y:S01]  /*26180*/  DMUL R2, RZ, R8 ;  /* 0x00000008ff027228 */ /* 0x000fe20000000000 */
[----:B------:R-:W-:-:S10]  /*26190*/  IMAD.MOV.U32 R22, RZ, RZ, RZ ;  /* 0x000000ffff167224 */ /* 0x000fd400078e00ff */
.L_x_51840:
[----:B------:R-:W-:Y:S05]  /*261a0*/  BSYNC B2 ;  /* 0x0000000000027941 */ /* 0x000fea0003800000 */
.L_x_51838:
        /* <DEDUP_REMOVED lines=24> */
.L_x_51813:
        /* <DEDUP_REMOVED lines=58> */
.L_x_51842:
[----:B------:R-:W-:Y:S05]  /*266d0*/  BSYNC B0 ;  /* 0x0000000000007941 */ /* 0x000fea0003800000 */
.L_x_51841:
[----:B------:R-:W-:Y:S02]  /*266e0*/  IMAD.MOV.U32 R22, RZ, RZ, R8 ;  /* 0x000000ffff167224 */ /* 0x000fe400078e0008 */
[----:B------:R-:W-:-:S07]  /*266f0*/  IMAD.MOV.U32 R23, RZ, RZ, R9 ;  /* 0x000000ffff177224 */ /* 0x000fce00078e0009 */
.L_x_51825:
[----:B------:R-:W-:Y:S05]  /*26700*/  BSYNC B1 ;  /* 0x0000000000017941 */ /* 0x000fea0003800000 */
.L_x_51812:
        /* <DEDUP_REMOVED lines=118> */
.L_x_51850:
        /* <DEDUP_REMOVED lines=23> */
.L_x_51853:
[----:B------:R-:W-:Y:S05]  /*26fe0*/  BSYNC B3 ;  /* 0x0000000000037941 */ /* 0x000fea0003800000 */
.L_x_51852:
        /* <DEDUP_REMOVED lines=29> */
.L_x_51851:
[----:B------:R-:W-:Y:S05]  /*271c0*/  BSYNC B2 ;  /* 0x0000000000027941 */ /* 0x000fea0003800000 */
.L_x_51849:
        /* <DEDUP_REMOVED lines=22> */
.L_x_51855:
[----:B------:R-:W-:Y:S05]  /*27330*/  BSYNC B2 ;  /* 0x0000000000027941 */ /* 0x000fea0003800000 */
.L_x_51854:
        /* <DEDUP_REMOVED lines=82> */
.L_x_51857:
[----:B------:R-:W-:-:S04]  /*27860*/  ISETP.GE.AND P0, PT, R53, RZ, PT ;  /* 0x000000ff3500720c */ /* 0x000fc80003f06270 */
[----:B------:R-:W-:Y:S02]  /*27870*/  FSEL R2, RZ, 3.37028055040000000000e+12, P0 ;  /* 0x54442d18ff027808 */ /* 0x000fe40000000000 */
[----:B------:R-:W-:-:S07]  /*27880*/  FSEL R3, RZ, 2.1426990032196044922, P0 ;  /* 0x400921fbff037808 */ /* 0x000fce0000000000 */
.L_x_51858:
[----:B------:R-:W-:Y:S05]  /*27890*/  BSYNC B0 ;  /* 0x0000000000007941 */ /* 0x000fea0003800000 */
.L_x_51856:
[----:B------:R-:W-:Y:S01]  /*278a0*/  DADD R52, |R52|, |R54| ;  /* 0x0000000034347229 */ /* 0x000fe20000000636 */
[----:B------:R-:W-:Y:S01]  /*278b0*/  LOP3.LUT R55, R3, 0x80000000, R55, 0xb8, !PT ;  /* 0x8000000003377812 */ /* 0x000fe200078eb837 */
[----:B------:R-:W-:-:S06]  /*278c0*/  DMUL R10, R10, 0.5 ;  /* 0x3fe000000a0a7828 */ /* 0x000fcc0000000000 */
[----:B------:R-:W-:-:S06]  /*278d0*/  DSETP.GTU.AND P0, PT, |R52|, +INF , PT ;  /* 0x7ff000003400742a */ /* 0x000fcc0003f0c200 */
[----:B------:R-:W-:Y:S02]  /*278e0*/  FSEL R2, R52, R2, P0 ;  /* 0x0000000234027208 */ /* 0x000fe40000000000 */
[----:B------:R-:W-:Y:S01]  /*278f0*/  FSEL R3, R53, R55, P0 ;  /* 0x0000003735037208 */ /* 0x000fe20000000000 */
[----:B------:R-:W-:Y:S06]  /*27900*/  BRA `(.L_x_51859) ;  /* 0x00000064006c7947 */ /* 0x000fec0003800000 */
.L_x_51848:
        /* <DEDUP_REMOVED lines=99> */
.L_x_51862:
[----:B------:R-:W-:Y:S05]  /*27f40*/  BSYNC B0 ;  /* 0x0000000000007941 */ /* 0x000fea0003800000 */
.L_x_51861:
        /* <DEDUP_REMOVED lines=9> */
.L_x_51864:
[----:B------:R-:W-:Y:S05]  /*27fe0*/  BSYNC B2 ;  /* 0x0000000000027941 */ /* 0x000fea0003800000 */
.L_x_51863:
        /* <DEDUP_REMOVED lines=82> */
.L_x_51866:
[----:B------:R-:W-:-:S04]  /*28510*/  ISETP.GE.AND P0, PT, R53, RZ, PT ;  /* 0x000000ff3500720c */ /* 0x000fc80003f06270 */
[----:B------:R-:W-:Y:S02]  /*28520*/  FSEL R2, RZ, 3.37028055040000000000e+12, P0 ;  /* 0x54442d18ff027808 */ /* 0x000fe40000000000 */
[----:B------:R-:W-:-:S07]  /*28530*/  FSEL R3, RZ, 2.1426990032196044922, P0 ;  /* 0x400921fbff037808 */ /* 0x000fce0000000000 */
.L_x_51867:
[----:B------:R-:W-:Y:S05]  /*28540*/  BSYNC B0 ;  /* 0x0000000000007941 */ /* 0x000fea0003800000 */
.L_x_51865:
[----:B------:R-:W-:Y:S01]  /*28550*/  DADD R52, |R52|, |R54| ;  /* 0x0000000034347229 */ /* 0x000fe20000000636 */
[----:B------:R-:W-:Y:S01]  /*28560*/  LOP3.LUT R55, R3, 0x80000000, R55, 0xb8, !PT ;  /* 0x8000000003377812 */ /* 0x000fe200078eb837 */
[----:B------:R-:W-:-:S06]  /*28570*/  DMUL R10, R10, 0.5 ;  /* 0x3fe000000a0a7828 */ /* 0x000fcc0000000000 */
[----:B------:R-:W-:-:S06]  /*28580*/  DSETP.GTU.AND P0, PT, |R52|, +INF , PT ;  /* 0x7ff000003400742a */ /* 0x000fcc0003f0c200 */
[----:B------:R-:W-:Y:S02]  /*28590*/  FSEL R2, R52, R2, P0 ;  /* 0x0000000234027208 */ /* 0x000fe40000000000 */
[----:B------:R-:W-:Y:S01]  /*285a0*/  FSEL R3, R53, R55, P0 ;  /* 0x0000003735037208 */ /* 0x000fe20000000000 */
[----:B------:R-:W-:Y:S06]  /*285b0*/  BRA `(.L_x_51859) ;  /* 0x0000005800407947 */ /* 0x000fec0003800000 */
.L_x_51860:
        /* <DEDUP_REMOVED lines=28> */
.L_x_51869:
        /* <DEDUP_REMOVED lines=75> */
.L_x_51868:
        /* <DEDUP_REMOVED lines=99> */
.L_x_51871:
        /* <DEDUP_REMOVED lines=23> */
.L_x_51874:
[----:B------:R-:W-:Y:S05]  /*293d0*/  BSYNC B3 ;  /* 0x0000000000037941 */ /* 0x000fea0003800000 */
.L_x_51873:
        /* <DEDUP_REMOVED lines=29> */
.L_x_51872:
[----:B------:R-:W-:Y:S05]  /*295b0*/  BSYNC B2 ;  /* 0x0000000000027941 */ /* 0x000fea0003800000 */
.L_x_51870:
        /* <DEDUP_REMOVED lines=22> */
.L_x_51876:
[----:B------:R-:W-:Y:S05]  /*29720*/  BSYNC B2 ;  /* 0x0000000000027941 */ /* 0x000fea0003800000 */
.L_x_51875:
        /* <DEDUP_REMOVED lines=82> */
.L_x_51878:
[----:B------:R-:W-:-:S04]  /*29c50*/  ISETP.GE.AND P0, PT, R53, RZ, PT ;  /* 0x000000ff3500720c */ /* 0x000fc80003f06270 */
[----:B------:R-:W-:Y:S02]  /*29c60*/  FSEL R2, RZ, 3.37028055040000000000e+12, P0 ;  /* 0x54442d18ff027808 */ /* 0x000fe40000000000 */
[----:B------:R-:W-:-:S07]  /*29c70*/  FSEL R3, RZ, 2.1426990032196044922, P0 ;  /* 0x400921fbff037808 */ /* 0x000fce0000000000 */
.L_x_51879:
[----:B------:R-:W-:Y:S05]  /*29c80*/  BSYNC B0 ;  /* 0x0000000000007941 */ /* 0x000fea0003800000 */
.L_x_51877:
[----:B------:R-:W-:Y:S01]  /*29c90*/  DADD R52, |R52|, |R54| ;  /* 0x0000000034347229 */ /* 0x000fe20000000636 */
[----:B------:R-:W-:Y:S01]  /*29ca0*/  LOP3.LUT R55, R3, 0x80000000, R55, 0xb8, !PT ;  /* 0x8000000003377812 */ /* 0x000fe200078eb837 */
[----:B------:R-:W-:-:S06]  /*29cb0*/  DMUL R10, R10, 0.5 ;  /* 0x3fe000000a0a7828 */ /* 0x000fcc0000000000 */
[----:B------:R-:W-:-:S06]  /*29cc0*/  DSETP.GTU.AND P0, PT, |R52|, +INF , PT ;  /* 0x7ff000003400742a */ /* 0x000fcc0003f0c200 */
[----:B------:R-:W-:Y:S02]  /*29cd0*/  FSEL R2, R52, R2, P0 ;  /* 0x0000000234027208 */ /* 0x000fe40000000000 */
[----:B------:R-:W-:Y:S01]  /*29ce0*/  FSEL R3, R53, R55, P0 ;  /* 0x0000003735037208 */ /* 0x000fe20000000000 */
[----:B------:R-:W-:Y:S06]  /*29cf0*/  BRA `(.L_x_51859) ;  /* 0x0000004000707947 */ /* 0x000fec0003800000 */
.L_x_51847:
        /* <DEDUP_REMOVED lines=135> */
.L_x_51881:
[----:B------:R-:W-:Y:S05]  /*2a570*/  BSYNC B0 ;  /* 0x0000000000007941 */ /* 0x000fea0003800000 */
.L_x_51880:
        /* <DEDUP_REMOVED lines=9> */
.L_x_51883:
[----:B------:R-:W-:Y:S05]  /*2a610*/  BSYNC B2 ;  /* 0x0000000000027941 */ /* 0x000fea0003800000 */
.L_x_51882:
        /* <DEDUP_REMOVED lines=82> */
.L_x_51885:
[----:B------:R-:W-:-:S04]  /*2ab40*/  ISETP.GE.AND P0, PT, R53, RZ, PT ;  /* 0x000000ff3500720c */ /* 0x000fc80003f06270 */
[----:B------:R-:W-:Y:S02]  /*2ab50*/  FSEL R2, RZ, 3.37028055040000000000e+12, P0 ;  /* 0x54442d18ff027808 */ /* 0x000fe40000000000 */
[----:B------:R-:W-:-:S07]  /*2ab60*/  FSEL R3, RZ, 2.1426990032196044922, P0 ;  /* 0x400921fbff037808 */ /* 0x000fce0000000000 */
.L_x_51886:
[----:B------:R-:W-:Y:S05]  /*2ab70*/  BSYNC B0 ;  /* 0x0000000000007941 */ /* 0x000fea0003800000 */
.L_x_51884:
[----:B------:R-:W-:Y:S01]  /*2ab80*/  DADD R52, |R52|, |R54| ;  /* 0x0000000034347229 */ /* 0x000fe20000000636 */
[----:B------:R-:W-:-:S07]  /*2ab90*/  LOP3.LUT R55, R3, 0x80000000, R55, 0xb8, !PT ;  /* 0x8000000003377812 */ /* 0x000fce00078eb837 */
[----:B------:R-:W-:-:S06]  /*2aba0*/  DSETP.GTU.AND P0, PT, |R52|, +INF , PT ;  /* 0x7ff000003400742a */ /* 0x000fcc0003f0c200 */
[----:B------:R-:W-:Y:S02]  /*2abb0*/  FSEL R2, R52, R2, P0 ;  /* 0x0000000234027208 */ /* 0x000fe40000000000 */
[----:B------:R-:W-:Y:S01]  /*2abc0*/  FSEL R3, R53, R55, P0 ;  /* 0x0000003735037208 */ /* 0x000fe20000000000 */
[----:B------:R-:W-:Y:S06]  /*2abd0*/  BRA `(.L_x_51859) ;  /* 0x0000003000b87947 */ /* 0x000fec0003800000 */
.L_x_51846:
        /* <DEDUP_REMOVED lines=92> */
.L_x_51889:
        /* <DEDUP_REMOVED lines=23> */
.L_x_51892:
[----:B------:R-:W-:Y:S05]  /*2b310*/  BSYNC B3 ;  /* 0x0000000000037941 */ /* 0x000fea0003800000 */
.L_x_51891:
        /* <DEDUP_REMOVED lines=29> */
.L_x_51890:
[----:B------:R-:W-:Y:S05]  /*2b4f0*/  BSYNC B2 ;  /* 0x0000000000027941 */ /* 0x000fea0003800000 */
.L_x_51888:
        /* <DEDUP_REMOVED lines=83> */
.L_x_51887:
        /* <DEDUP_REMOVED lines=85> */
.L_x_51845:
        /* <DEDUP_REMOVED lines=24> */
.L_x_51894:
[----:B------:R-:W-:Y:S05]  /*2c100*/  BSYNC B2 ;  /* 0x0000000000027941 */ /* 0x000fea0003800000 */
.L_x_51893:
        /* <DEDUP_REMOVED lines=25> */
.L_x_51896:
[----:B------:R-:W-:Y:S05]  /*2c2a0*/  BSYNC B2 ;  /* 0x0000000000027941 */ /* 0x000fea0003800000 */
.L_x_51895:
        /* <DEDUP_REMOVED lines=136> */
.L_x_51898:
[----:B------:R-:W-:Y:S05]  /*2cb30*/  BSYNC B0 ;  /* 0x0000000000007941 */ /* 0x000fea0003800000 */
.L_x_51897:
        /* <DEDUP_REMOVED lines=9> */
.L_x_51900:
[----:B------:R-:W-:Y:S05]  /*2cbd0*/  BSYNC B2 ;  /* 0x0000000000027941 */ /* 0x000fea0003800000 */
.L_x_51899:
        /* <DEDUP_REMOVED lines=82> */
.L_x_51902:
[----:B------:R-:W-:-:S04]  /*2d100*/  ISETP.GE.AND P0, PT, R53, RZ, PT ;  /* 0x000000ff3500720c */ /* 0x000fc80003f06270 */
[----:B------:R-:W-:Y:S02]  /*2d110*/  FSEL R2, RZ, 3.37028055040000000000e+12, P0 ;  /* 0x54442d18ff027808 */ /* 0x000fe40000000000 */
[----:B------:R-:W-:-:S07]  /*2d120*/  FSEL R3, RZ, 2.1426990032196044922, P0 ;  /* 0x400921fbff037808 */ /* 0x000fce0000000000 */
.L_x_51903:
[----:B------:R-:W-:Y:S05]  /*2d130*/  BSYNC B0 ;  /* 0x0000000000007941 */ /* 0x000fea0003800000 */
.L_x_51901:
[----:B------:R-:W-:Y:S01]  /*2d140*/  DADD R52, |R52|, |R54| ;  /* 0x0000000034347229 */ /* 0x000fe20000000636 */
[----:B------:R-:W-:Y:S01]  /*2d150*/  LOP3.LUT R55, R3, 0x80000000, R55, 0xb8, !PT ;  /* 0x8000000003377812 */ /* 0x000fe200078eb837 */
[----:B------:R-:W-:-:S06]  /*2d160*/  DADD R10, R10, 1 ;  /* 0x3ff000000a0a7429 */ /* 0x000fcc0000000000 */
[----:B------:R-:W-:-:S06]  /*2d170*/  DSETP.GTU.AND P0, PT, |R52|, +INF , PT ;  /* 0x7ff000003400742a */ /* 0x000fcc0003f0c200 */
[----:B------:R-:W-:Y:S02]  /*2d180*/  FSEL R2, R52, R2, P0 ;  /* 0x0000000234027208 */ /* 0x000fe40000000000 */
[----:B------:R-:W-:Y:S01]  /*2d190*/  FSEL R3, R53, R55, P0 ;  /* 0x0000003735037208 */ /* 0x000fe20000000000 */
[----:B------:R-:W-:Y:S06]  /*2d1a0*/  BRA `(.L_x_51859) ;  /* 0x0000000c00447947 */ /* 0x000fec0003800000 */
.L_x_51844:
        /* <DEDUP_REMOVED lines=109> */
.L_x_51905:
[----:B------:R-:W-:Y:S05]  /*2d880*/  BSYNC B0 ;  /* 0x0000000000007941 */ /* 0x000fea0003800000 */
.L_x_51904:
        /* <DEDUP_REMOVED lines=8> */
.L_x_51907:
[----:B------:R-:W-:Y:S05]  /*2d910*/  BSYNC B2 ;  /* 0x0000000000027941 */ /* 0x000fea0003800000 */
.L_x_51906:
        /* <DEDUP_REMOVED lines=82> */
.L_x_51909:
[----:B------:R-:W-:Y:S02]  /*2de40*/  FSEL R2, RZ, 3.37028055040000000000e+12, P2 ;  /* 0x54442d18ff027808 */ /* 0x000fe40001000000 */
[----:B------:R-:W-:-:S07]  /*2de50*/  FSEL R3, RZ, 2.1426990032196044922, P2 ;  /* 0x400921fbff037808 */ /* 0x000fce0001000000 */
.L_x_51910:
[----:B------:R-:W-:Y:S05]  /*2de60*/  BSYNC B0 ;  /* 0x0000000000007941 */ /* 0x000fea0003800000 */
.L_x_51908:
[----:B------:R-:W-:Y:S01]  /*2de70*/  DADD R52, |R52|, |R54| ;  /* 0x0000000034347229 */ /* 0x000fe20000000636 */
[----:B------:R-:W-:-:S07]  /*2de80*/  LOP3.LUT R55, R3, 0x80000000, R55, 0xb8, !PT ;  /* 0x8000000003377812 */ /* 0x000fce00078eb837 */
[----:B------:R-:W-:-:S06]  /*2de90*/  DSETP.GTU.AND P0, PT, |R52|, +INF , PT ;  /* 0x7ff000003400742a */ /* 0x000fcc0003f0c200 */
[----:B------:R-:W-:Y:S02]  /*2dea0*/  FSEL R2, R52, R2, P0 ;  /* 0x0000000234027208 */ /* 0x000fe40000000000 */
[----:B------:R-:W-:-:S07]  /*2deb0*/  FSEL R3, R53, R55, P0 ;  /* 0x0000003735037208 */ /* 0x000fce0000000000 */
.L_x_51859:
[----:B------:R-:W-:Y:S05]  /*2dec0*/  BSYNC B1 ;  /* 0x0000000000017941 */ /* 0x000fea0003800000 */
.L_x_51843:
        /* <DEDUP_REMOVED lines=75> */
.L_x_51917:
[----:B------:R-:W-:Y:S05]  /*2e380*/  BSYNC B0 ;  /* 0x0000000000007941 */ /* 0x000fea0003800000 */
.L_x_51916:
        /* <DEDUP_REMOVED lines=24> */
.L_x_51919:
[----:B------:R-:W-:Y:S01]  /*2e510*/  DMUL R2, RZ, R8 ;  /* 0x00000008ff027228 */ /* 0x000fe20000000000 */
[----:B------:R-:W-:-:S10]  /*2e520*/  IMAD.MOV.U32 R10, RZ, RZ, RZ ;  /* 0x000000ffff0a7224 */ /* 0x000fd400078e00ff */
.L_x_51920:
[----:B------:R-:W-:Y:S05]  /*2e530*/  BSYNC B2 ;  /* 0x0000000000027941 */ /* 0x000fea0003800000 */
.L_x_51918:
        /* <DEDUP_REMOVED lines=47> */
.L_x_51922:
[----:B------:R-:W-:Y:S01]  /*2e830*/  DMUL R2, RZ, R8 ;  /* 0x00000008ff027228 */ /* 0x000fe20000000000 */
[----:B------:R-:W-:-:S10]  /*2e840*/  IMAD.MOV.U32 R48, RZ, RZ, RZ ;  /* 0x000000ffff307224 */ /* 0x000fd400078e00ff */
.L_x_51923:
[----:B------:R-:W-:Y:S05]  /*2e850*/  BSYNC B2 ;  /* 0x0000000000027941 */ /* 0x000fea0003800000 */
.L_x_51921:
        /* <DEDUP_REMOVED lines=25> */
.L_x_51915:
        /* <DEDUP_REMOVED lines=62> */
.L_x_51926:
[----:B------:R-:W-:Y:S05]  /*2edd0*/  BSYNC B0 ;  /* 0x0000000000007941 */ /* 0x000fea0003800000 */
.L_x_51925:
        /* <DEDUP_REMOVED lines=24> */
.L_x_51928:
[----:B------:R-:W-:Y:S01]  /*2ef60*/  DMUL R2, RZ, R8 ;  /* 0x00000008ff027228 */ /* 0x000fe20000000000 */
[----:B------:R-:W-:-:S10]  /*2ef70*/  IMAD.MOV.U32 R10, RZ, RZ, RZ ;  /* 0x000000ffff0a7224 */ /* 0x000fd400078e00ff */
.L_x_51929:
[----:B------:R-:W-:Y:S05]  /*2ef80*/  BSYNC B2 ;  /* 0x0000000000027941 */ /* 0x000fea0003800000 */
.L_x_51927:
        /* <DEDUP_REMOVED lines=47> */
.L_x_51931:
[----:B------:R-:W-:Y:S01]  /*2f280*/  DMUL R2, RZ, R8 ;  /* 0x00000008ff027228 */ /* 0x000fe20000000000 */
[----:B------:R-:W-:-:S10]  /*2f290*/  IMAD.MOV.U32 R26, RZ, RZ, RZ ;  /* 0x000000ffff1a7224 */ /* 0x000fd400078e00ff */
.L_x_51932:
[----:B------:R-:W-:Y:S05]  /*2f2a0*/  BSYNC B2 ;  /* 0x0000000000027941 */ /* 0x000fea0003800000 */
.L_x_51930:
        /* <DEDUP_REMOVED lines=39> */
.L_x_51914:
        /* <DEDUP_REMOVED lines=11> */
.L_x_51933:
[----:B------:R-:W-:-:S10]  /*2f5d0*/  DADD R24, R8, -R8 ;  /* 0x0000000008187229 */ /* 0x000fd40000000808 */
[----:B------:R-:W-:Y:S02]  /*2f5e0*/  IMAD.MOV.U32 R26, RZ, RZ, R24 ;  /* 0x000000ffff1a7224 */ /* 0x000fe400078e0018 */
[----:B------:R-:W-:Y:S01]  /*2f5f0*/  IMAD.MOV.U32 R27, RZ, RZ, R25 ;  /* 0x000000ffff1b7224 */ /* 0x000fe200078e0019 */
[----:B------:R-:W-:Y:S06]  /*2f600*/  BRA `(.L_x_51924) ;  /* 0x00000008008c7947 */ /* 0x000fec0003800000 */
.L_x_51913:
        /* <DEDUP_REMOVED lines=25> */
.L_x_51935:
[----:B------:R-:W-:Y:S01]  /*2f7a0*/  DMUL R2, RZ, R8 ;  /* 0x00000008ff027228 */ /* 0x000fe20000000000 */
[----:B------:R-:W-:-:S10]  /*2f7b0*/  IMAD.MOV.U32 R10, RZ, RZ, RZ ;  /* 0x000000ffff0a7224 */ /* 0x000fd400078e00ff */
.L_x_51936:
[----:B------:R-:W-:Y:S05]  /*2f7c0*/  BSYNC B2 ;  /* 0x0000000000027941 */ /* 0x000fea0003800000 */
.L_x_51934:
        /* <DEDUP_REMOVED lines=47> */
.L_x_51938:
[----:B------:R-:W-:Y:S01]  /*2fac0*/  DMUL R2, RZ, R8 ;  /* 0x00000008ff027228 */ /* 0x000fe20000000000 */
[----:B------:R-:W-:-:S10]  /*2fad0*/  IMAD.MOV.U32 R26, RZ, RZ, RZ ;  /* 0x000000ffff1a7224 */ /* 0x000fd400078e00ff */
.L_x_51939:
[----:B------:R-:W-:Y:S05]  /*2fae0*/  BSYNC B2 ;  /* 0x0000000000027941 */ /* 0x000fea0003800000 */
.L_x_51937:
        /* <DEDUP_REMOVED lines=24> */
.L_x_51912:
        /* <DEDUP_REMOVED lines=58> */
.L_x_51941:
[----:B------:R-:W-:Y:S05]  /*30010*/  BSYNC B0 ;  /* 0x0000000000007941 */ /* 0x000fea0003800000 */
.L_x_51940:
[----:B------:R-:W-:Y:S02]  /*30020*/  IMAD.MOV.U32 R26, RZ, RZ, R8 ;  /* 0x000000ffff1a7224 */ /* 0x000fe400078e0008 */
[----:B------:R-:W-:-:S07]  /*30030*/  IMAD.MOV.U32 R27, RZ, RZ, R9 ;  /* 0x000000ffff1b7224 */ /* 0x000fce00078e0009 */
.L_x_51924:
[----:B------:R-:W-:Y:S05]  /*30040*/  BSYNC B1 ;  /* 0x0000000000017941 */ /* 0x000fea0003800000 */
.L_x_51911:
        /* <DEDUP_REMOVED lines=118> */
.L_x_51949:
        /* <DEDUP_REMOVED lines=23> */
.L_x_51952:
[----:B------:R-:W-:Y:S05]  /*30920*/  BSYNC B3 ;  /* 0x0000000000037941 */ /* 0x000fea0003800000 */
.L_x_51951:
        /* <DEDUP_REMOVED lines=29> */
.L_x_51950:
[----:B------:R-:W-:Y:S05]  /*30b00*/  BSYNC B2 ;  /* 0x0000000000027941 */ /* 0x000fea0003800000 */
.L_x_51948:
        /* <DEDUP_REMOVED lines=22> */
.L_x_51954:
[----:B------:R-:W-:Y:S05]  /*30c70*/  BSYNC B2 ;  /* 0x0000000000027941 */ /* 0x000fea0003800000 */
.L_x_51953:
        /* <DEDUP_REMOVED lines=82> */
.L_x_51956:
[----:B------:R-:W-:-:S04]  /*311a0*/  ISETP.GE.AND P0, PT, R57, RZ, PT ;  /* 0x000000ff3900720c */ /* 0x000fc80003f06270 */
[----:B------:R-:W-:Y:S02]  /*311b0*/  FSEL R2, RZ, 3.37028055040000000000e+12, P0 ;  /* 0x54442d18ff027808 */ /* 0x000fe40000000000 */
[----:B------:R-:W-:-:S07]  /*311c0*/  FSEL R3, RZ, 2.1426990032196044922, P0 ;  /* 0x400921fbff037808 */ /* 0x000fce0000000000 */
.L_x_51957:
[----:B------:R-:W-:Y:S05]  /*311d0*/  BSYNC B0 ;  /* 0x0000000000007941 */ /* 0x000fea0003800000 */
.L_x_51955:
[----:B------:R-:W-:Y:S01]  /*311e0*/  DADD R56, |R56|, |R58| ;  /* 0x0000000038387229 */ /* 0x000fe2000000063a */
[----:B------:R-:W-:Y:S01]  /*311f0*/  LOP3.LUT R59, R3, 0x80000000, R59, 0xb8, !PT ;  /* 0x80000000033b7812 */ /* 0x000fe200078eb83b */
[----:B------:R-:W-:-:S06]  /*31200*/  DMUL R10, R10, 0.5 ;  /* 0x3fe000000a0a7828 */ /* 0x000fcc0000000000 */
[----:B------:R-:W-:-:S06]  /*31210*/  DSETP.GTU.AND P0, PT, |R56|, +INF , PT ;  /* 0x7ff000003800742a */ /* 0x000fcc0003f0c200 */
[----:B------:R-:W-:Y:S02]  /*31220*/  FSEL R2, R56, R2, P0 ;  /* 0x0000000238027208 */ /* 0x000fe40000000000 */
[----:B------:R-:W-:Y:S01]  /*31230*/  FSEL R3, R57, R59, P0 ;  /* 0x0000003b39037208 */ /* 0x000fe20000000000 */
[----:B------:R-:W-:Y:S06]  /*31240*/  BRA `(.L_x_51958) ;  /* 0x00000064006c7947 */ /* 0x000fec0003800000 */
.L_x_51947:
        /* <DEDUP_REMOVED lines=99> */
.L_x_51961:
[----:B------:R-:W-:Y:S05]  /*31880*/  BSYNC B0 ;  /* 0x0000000000007941 */ /* 0x000fea0003800000 */
.L_x_51960:
        /* <DEDUP_REMOVED lines=9> */
.L_x_51963:
[----:B------:R-:W-:Y:S05]  /*31920*/  BSYNC B2 ;  /* 0x0000000000027941 */ /* 0x000fea0003800000 */
.L_x_51962:
        /* <DEDUP_REMOVED lines=82> */
.L_x_51965:
[----:B------:R-:W-:-:S04]  /*31e50*/  ISETP.GE.AND P0, PT, R57, RZ, PT ;  /* 0x000000ff3900720c */ /* 0x000fc80003f06270 */
[----:B------:R-:W-:Y:S02]  /*31e60*/  FSEL R2, RZ, 3.37028055040000000000e+12, P0 ;  /* 0x54442d18ff027808 */ /* 0x000fe40000000000 */
[----:B------:R-:W-:-:S07]  /*31e70*/  FSEL R3, RZ, 2.1426990032196044922, P0 ;  /* 0x400921fbff037808 */ /* 0x000fce0000000000 */
.L_x_51966:
[----:B------:R-:W-:Y:S05]  /*31e80*/  BSYNC B0 ;  /* 0x0000000000007941 */ /* 0x000fea0003800000 */
.L_x_51964:
[----:B------:R-:W-:Y:S01]  /*31e90*/  DADD R56, |R56|, |R58| ;  /* 0x0000000038387229 */ /* 0x000fe2000000063a */
[----:B------:R-:W-:Y:S01]  /*31ea0*/  LOP3.LUT R59, R3, 0x80000000, R59, 0xb8, !PT ;  /* 0x80000000033b7812 */ /* 0x000fe200078eb83b */
[----:B------:R-:W-:-:S06]  /*31eb0*/  DMUL R10, R10, 0.5 ;  /* 0x3fe000000a0a7828 */ /* 0x000fcc0000000000 */
[----:B------:R-:W-:-:S06]  /*31ec0*/  DSETP.GTU.AND P0, PT, |R56|, +INF , PT ;  /* 0x7ff000003800742a */ /* 0x000fcc0003f0c200 */
[----:B------:R-:W-:Y:S02]  /*31ed0*/  FSEL R2, R56, R2, P0 ;  /* 0x0000000238027208 */ /* 0x000fe40000000000 */
[----:B------:R-:W-:Y:S01]  /*31ee0*/  FSEL R3, R57, R59, P0 ;  /* 0x0000003b39037208 */ /* 0x000fe20000000000 */
[----:B------:R-:W-:Y:S06]  /*31ef0*/  BRA `(.L_x_51958) ;  /* 0x0000005800407947 */ /* 0x000fec0003800000 */
.L_x_51959:
        /* <DEDUP_REMOVED lines=28> */
.L_x_51968:
        /* <DEDUP_REMOVED lines=75> */
.L_x_51967:
        /* <DEDUP_REMOVED lines=99> */
.L_x_51970:
        /* <DEDUP_REMOVED lines=23> */
.L_x_51973:
[----:B------:R-:W-:Y:S05]  /*32d10*/  BSYNC B3 ;  /* 0x0000000000037941 */ /* 0x000fea0003800000 */
.L_x_51972:
        /* <DEDUP_REMOVED lines=29> */
.L_x_51971:
[----:B------:R-:W-:Y:S05]  /*32ef0*/  BSYNC B2 ;  /* 0x0000000000027941 */ /* 0x000fea0003800000 */
.L_x_51969:
        /* <DEDUP_REMOVED lines=22> */
.L_x_51975:
[----:B------:R-:W-:Y:S05]  /*33060*/  BSYNC B2 ;  /* 0x0000000000027941 */ /* 0x000fea0003800000 */
.L_x_51974:
        /* <DEDUP_REMOVED lines=82> */
.L_x_51977:
[----:B------:R-:W-:-:S04]  /*33590*/  ISETP.GE.AND P0, PT, R57, RZ, PT ;  /* 0x000000ff3900720c */ /* 0x000fc80003f06270 */
[----:B------:R-:W-:Y:S02]  /*335a0*/  FSEL R2, RZ, 3.37028055040000000000e+12, P0 ;  /* 0x54442d18ff027808 */ /* 0x000fe40000000000 */
[----:B------:R-:W-:-:S07]  /*335b0*/  FSEL R3, RZ, 2.1426990032196044922, P0 ;  /* 0x400921fbff037808 */ /* 0x000fce0000000000 */
.L_x_51978:
[----:B------:R-:W-:Y:S05]  /*335c0*/  BSYNC B0 ;  /* 0x0000000000007941 */ /* 0x000fea0003800000 */
.L_x_51976:
[----:B------:R-:W-:Y:S01]  /*335d0*/  DADD R56, |R56|, |R58| ;  /* 0x0000000038387229 */ /* 0x000fe2000000063a */
[----:B------:R-:W-:Y:S01]  /*335e0*/  LOP3.LUT R59, R3, 0x80000000, R59, 0xb8, !PT ;  /* 0x80000000033b7812 */ /* 0x000fe200078eb83b */
[----:B------:R-:W-:-:S06]  /*335f0*/  DMUL R10, R10, 0.5 ;  /* 0x3fe000000a0a7828 */ /* 0x000fcc0000000000 */
[----:B------:R-:W-:-:S06]  /*33600*/  DSETP.GTU.AND P0, PT, |R56|, +INF , PT ;  /* 0x7ff000003800742a */ /* 0x000fcc0003f0c200 */
[----:B------:R-:W-:Y:S02]  /*33610*/  FSEL R2, R56, R2, P0 ;  /* 0x0000000238027208 */ /* 0x000fe40000000000 */
[----:B------:R-:W-:Y:S01]  /*33620*/  FSEL R3, R57, R59, P0 ;  /* 0x0000003b39037208 */ /* 0x000fe20000000000 */
[----:B------:R-:W-:Y:S06]  /*33630*/  BRA `(.L_x_51958) ;  /* 0x0000004000707947 */ /* 0x000fec0003800000 */
.L_x_51946:
        /* <DEDUP_REMOVED lines=135> */
.L_x_51980:
[----:B------:R-:W-:Y:S05]  /*33eb0*/  BSYNC B0 ;  /* 0x0000000000007941 */ /* 0x000fea0003800000 */
.L_x_51979:
        /* <DEDUP_REMOVED lines=9> */
.L_x_51982:
[----:B------:R-:W-:Y:S05]  /*33f50*/  BSYNC B2 ;  /* 0x0000000000027941 */ /* 0x000fea0003800000 */
.L_x_51981:
        /* <DEDUP_REMOVED lines=82> */
.L_x_51984:
[----:B------:R-:W-:-:S04]  /*34480*/  ISETP.GE.AND P0, PT, R57, RZ, PT ;  /* 0x000000ff3900720c */ /* 0x000fc80003f06270 */
[----:B------:R-:W-:Y:S02]  /*34490*/  FSEL R2, RZ, 3.37028055040000000000e+12, P0 ;  /* 0x54442d18ff027808 */ /* 0x000fe40000000000 */
[----:B------:R-:W-:-:S07]  /*344a0*/  FSEL R3, RZ, 2.1426990032196044922, P0 ;  /* 0x400921fbff037808 */ /* 0x000fce0000000000 */
.L_x_51985:
[----:B------:R-:W-:Y:S05]  /*344b0*/  BSYNC B0 ;  /* 0x0000000000007941 */ /* 0x000fea0003800000 */
.L_x_51983:
[----:B------:R-:W-:Y:S01]  /*344c0*/  DADD R56, |R56|, |R58| ;  /* 0x0000000038387229 */ /* 0x000fe2000000063a */
[----:B------:R-:W-:-:S07]  /*344d0*/  LOP3.LUT R59, R3, 0x80000000, R59, 0xb8, !PT ;  /* 0x80000000033b7812 */ /* 0x000fce00078eb83b */
[----:B------:R-:W-:-:S06]  /*344e0*/  DSETP.GTU.AND P0, PT, |R56|, +INF , PT ;  /* 0x7ff000003800742a */ /* 0x000fcc0003f0c200 */
[----:B------:R-:W-:Y:S02]  /*344f0*/  FSEL R2, R56, R2, P0 ;  /* 0x0000000238027208 */ /* 0x000fe40000000000 */
[----:B------:R-:W-:Y:S01]  /*34500*/  FSEL R3, R57, R59, P0 ;  /* 0x0000003b39037208 */ /* 0x000fe20000000000 */
[----:B------:R-:W-:Y:S06]  /*34510*/  BRA `(.L_x_51958) ;  /* 0x0000003000b87947 */ /* 0x000fec0003800000 */
.L_x_51945:
        /* <DEDUP_REMOVED lines=92> */
.L_x_51988:
        /* <DEDUP_REMOVED lines=23> */
.L_x_51991:
[----:B------:R-:W-:Y:S05]  /*34c50*/  BSYNC B3 ;  /* 0x0000000000037941 */ /* 0x000fea0003800000 */
.L_x_51990:
        /* <DEDUP_REMOVED lines=29> */
.L_x_51989:
[----:B------:R-:W-:Y:S05]  /*34e30*/  BSYNC B2 ;  /* 0x0000000000027941 */ /* 0x000fea0003800000 */
.L_x_51987:
        /* <DEDUP_REMOVED lines=83> */
.L_x_51986:
        /* <DEDUP_REMOVED lines=85> */
.L_x_51944:
        /* <DEDUP_REMOVED lines=24> */
.L_x_51993:
[----:B------:R-:W-:Y:S05]  /*35a40*/  BSYNC B2 ;  /* 0x0000000000027941 */ /* 0x000fea0003800000 */
.L_x_51992:
        /* <DEDUP_REMOVED lines=25> */
.L_x_51995:
[----:B------:R-:W-:Y:S05]  /*35be0*/  BSYNC B2 ;  /* 0x0000000000027941 */ /* 0x000fea0003800000 */
.L_x_51994:
        /* <DEDUP_REMOVED lines=136> */
.L_x_51997:
[----:B------:R-:W-:Y:S05]  /*36470*/  BSYNC B0 ;  /* 0x0000000000007941 */ /* 0x000fea0003800000 */
.L_x_51996:
        /* <DEDUP_REMOVED lines=9> */
.L_x_51999:
[----:B------:R-:W-:Y:S05]  /*36510*/  BSYNC B2 ;  /* 0x0000000000027941 */ /* 0x000fea0003800000 */
.L_x_51998:
        /* <DEDUP_REMOVED lines=82> */
.L_x_52001:
[----:B------:R-:W-:-:S04]  /*36a40*/  ISETP.GE.AND P0, PT, R57, RZ, PT ;  /* 0x000000ff3900720c */ /* 0x000fc80003f06270 */
[----:B------:R-:W-:Y:S02]  /*36a50*/  FSEL R2, RZ, 3.37028055040000000000e+12, P0 ;  /* 0x54442d18ff027808 */ /* 0x000fe40000000000 */
[----:B------:R-:W-:-:S07]  /*36a60*/  FSEL R3, RZ, 2.1426990032196044922, P0 ;  /* 0x400921fbff037808 */ /* 0x000fce0000000000 */
.L_x_52002:
[----:B------:R-:W-:Y:S05]  /*36a70*/  BSYNC B0 ;  /* 0x0000000000007941 */ /* 0x000fea0003800000 */
.L_x_52000:
[----:B------:R-:W-:Y:S01]  /*36a80*/  DADD R56, |R56|, |R58| ;  /* 0x0000000038387229 */ /* 0x000fe2000000063a */
[----:B------:R-:W-:Y:S01]  /*36a90*/  LOP3.LUT R59, R3, 0x80000000, R59, 0xb8, !PT ;  /* 0x80000000033b7812 */ /* 0x000fe200078eb83b */
[----:B------:R-:W-:-:S06]  /*36aa0*/  DADD R10, R10, 1 ;  /* 0x3ff000000a0a7429 */ /* 0x000fcc0000000000 */
[----:B------:R-:W-:-:S06]  /*36ab0*/  DSETP.GTU.AND P0, PT, |R56|, +INF , PT ;  /* 0x7ff000003800742a */ /* 0x000fcc0003f0c200 */
[----:B------:R-:W-:Y:S02]  /*36ac0*/  FSEL R2, R56, R2, P0 ;  /* 0x0000000238027208 */ /* 0x000fe40000000000 */
[----:B------:R-:W-:Y:S01]  /*36ad0*/  FSEL R3, R57, R59, P0 ;  /* 0x0000003b39037208 */ /* 0x000fe20000000000 */
[----:B------:R-:W-:Y:S06]  /*36ae0*/  BRA `(.L_x_51958) ;  /* 0x0000000c00447947 */ /* 0x000fec0003800000 */
.L_x_51943:
        /* <DEDUP_REMOVED lines=109> */
.L_x_52004:
[----:B------:R-:W-:Y:S05]  /*371c0*/  BSYNC B0 ;  /* 0x0000000000007941 */ /* 0x000fea0003800000 */
.L_x_52003:
        /* <DEDUP_REMOVED lines=8> */
.L_x_52006:
[----:B------:R-:W-:Y:S05]  /*37250*/  BSYNC B2 ;  /* 0x0000000000027941 */ /* 0x000fea0003800000 */
.L_x_52005:
        /* <DEDUP_REMOVED lines=82> */
.L_x_52008:
[----:B------:R-:W-:Y:S02]  /*37780*/  FSEL R2, RZ, 3.37028055040000000000e+12, P2 ;  /* 0x54442d18ff027808 */ /* 0x000fe40001000000 */
[----:B------:R-:W-:-:S07]  /*37790*/  FSEL R3, RZ, 2.1426990032196044922, P2 ;  /* 0x400921fbff037808 */ /* 0x000fce0001000000 */
.L_x_52009:
[----:B------:R-:W-:Y:S05]  /*377a0*/  BSYNC B0 ;  /* 0x0000000000007941 */ /* 0x000fea0003800000 */
.L_x_52007:
[----:B------:R-:W-:Y:S01]  /*377b0*/  DADD R56, |R56|, |R58| ;  /* 0x0000000038387229 */ /* 0x000fe2000000063a */
[----:B------:R-:W-:-:S07]  /*377c0*/  LOP3.LUT R59, R3, 0x80000000, R59, 0xb8, !PT ;  /* 0x80000000033b7812 */ /* 0x000fce00078eb83b */
[----:B------:R-:W-:-:S06]  /*377d0*/  DSETP.GTU.AND P0, PT, |R56|, +INF , PT ;  /* 0x7ff000003800742a */ /* 0x000fcc0003f0c200 */
[----:B------:R-:W-:Y:S02]  /*377e0*/  FSEL R2, R56, R2, P0 ;  /* 0x0000000238027208 */ /* 0x000fe40000000000 */
[----:B------:R-:W-:-:S07]  /*377f0*/  FSEL R3, R57, R59, P0 ;  /* 0x0000003b39037208 */ /* 0x000fce0000000000 */
.L_x_51958:
[----:B------:R-:W-:Y:S05]  /*37800*/  BSYNC B1 ;  /* 0x0000000000017941 */ /* 0x000fea0003800000 */
.L_x_51942:
        /* <DEDUP_REMOVED lines=75> */
.L_x_52016:
[----:B------:R-:W-:Y:S05]  /*37cc0*/  BSYNC B0 ;  /* 0x0000000000007941 */ /* 0x000fea0003800000 */
.L_x_52015:
        /* <DEDUP_REMOVED lines=24> */
.L_x_52018:
[----:B------:R-:W-:Y:S01]  /*37e50*/  DMUL R2, RZ, R8 ;  /* 0x00000008ff027228 */ /* 0x000fe20000000000 */
[----:B------:R-:W-:-:S10]  /*37e60*/  IMAD.MOV.U32 R10, RZ, RZ, RZ ;  /* 0x000000ffff0a7224 */ /* 0x000fd400078e00ff */
.L_x_52019:
[----:B------:R-:W-:Y:S05]  /*37e70*/  BSYNC B2 ;  /* 0x0000000000027941 */ /* 0x000fea0003800000 */
.L_x_52017:
        /* <DEDUP_REMOVED lines=47> */
.L_x_52021:
[----:B------:R-:W-:Y:S01]  /*38170*/  DMUL R2, RZ, R8 ;  /* 0x00000008ff027228 */ /* 0x000fe20000000000 */
[----:B------:R-:W-:-:S10]  /*38180*/  IMAD.MOV.U32 R48, RZ, RZ, RZ ;  /* 0x000000ffff307224 */ /* 0x000fd400078e00ff */
.L_x_52022:
[----:B------:R-:W-:Y:S05]  /*38190*/  BSYNC B2 ;  /* 0x0000000000027941 */ /* 0x000fea0003800000 */
.L_x_52020:
        /* <DEDUP_REMOVED lines=25> */
.L_x_52014:
        /* <DEDUP_REMOVED lines=62> */
.L_x_52025:
[----:B------:R-:W-:Y:S05]  /*38710*/  BSYNC B0 ;  /* 0x0000000000007941 */ /* 0x000fea0003800000 */
.L_x_52024:
        /* <DEDUP_REMOVED lines=24> */
.L_x_52027:
[----:B------:R-:W-:Y:S01]  /*388a0*/  DMUL R2, RZ, R8 ;  /* 0x00000008ff027228 */ /* 0x000fe20000000000 */
[----:B------:R-:W-:-:S10]  /*388b0*/  IMAD.MOV.U32 R10, RZ, RZ, RZ ;  /* 0x000000ffff0a7224 */ /* 0x000fd400078e00ff */
.L_x_52028:
[----:B------:R-:W-:Y:S05]  /*388c0*/  BSYNC B2 ;  /* 0x0000000000027941 */ /* 0x000fea0003800000 */
.L_x_52026:
        /* <DEDUP_REMOVED lines=47> */
.L_x_52030:
[----:B------:R-:W-:Y:S01]  /*38bc0*/  DMUL R2, RZ, R8 ;  /* 0x00000008ff027228 */ /* 0x000fe20000000000 */
[----:B------:R-:W-:-:S10]  /*38bd0*/  IMAD.MOV.U32 R30, RZ, RZ, RZ ;  /* 0x000000ffff1e7224 */ /* 0x000fd400078e00ff */
.L_x_52031:
[----:B------:R-:W-:Y:S05]  /*38be0*/  BSYNC B2 ;  /* 0x0000000000027941 */ /* 0x000fea0003800000 */
.L_x_52029:
        /* <DEDUP_REMOVED lines=39> */
.L_x_52013:
        /* <DEDUP_REMOVED lines=11> */
.L_x_52032:
[----:B------:R-:W-:-:S10]  /*38f10*/  DADD R28, R8, -R8 ;  /* 0x00000000081c7229 */ /* 0x000fd40000000808 */
[----:B------:R-:W-:Y:S02]  /*38f20*/  IMAD.MOV.U32 R30, RZ, RZ, R28 ;  /* 0x000000ffff1e7224 */ /* 0x000fe400078e001c */
[----:B------:R-:W-:Y:S01]  /*38f30*/  IMAD.MOV.U32 R31, RZ, RZ, R29 ;  /* 0x000000ffff1f7224 */ /* 0x000fe200078e001d */
[----:B------:R-:W-:Y:S06]  /*38f40*/  BRA `(.L_x_52023) ;  /* 0x00000008008c7947 */ /* 0x000fec0003800000 */
.L_x_52012:
        /* <DEDUP_REMOVED lines=25> */
.L_x_52034:
[----:B------:R-:W-:Y:S01]  /*390e0*/  DMUL R2, RZ, R8 ;  /* 0x00000008ff027228 */ /* 0x000fe20000000000 */
[----:B------:R-:W-:-:S10]  /*390f0*/  IMAD.MOV.U32 R10, RZ, RZ, RZ ;  /* 0x000000ffff0a7224 */ /* 0x000fd400078e00ff */
.L_x_52035:
[----:B------:R-:W-:Y:S05]  /*39100*/  BSYNC B2 ;  /* 0x0000000000027941 */ /* 0x000fea0003800000 */
.L_x_52033:
        /* <DEDUP_REMOVED lines=47> */
.L_x_52037:
[----:B------:R-:W-:Y:S01]  /*39400*/  DMUL R2, RZ, R8 ;  /* 0x00000008ff027228 */ /* 0x000fe20000000000 */
[----:B------:R-:W-:-:S10]  /*39410*/  IMAD.MOV.U32 R30, RZ, RZ, RZ ;  /* 0x000000ffff1e7224 */ /* 0x000fd400078e00ff */
.L_x_52038:
[----:B------:R-:W-:Y:S05]  /*39420*/  BSYNC B2 ;  /* 0x0000000000027941 */ /* 0x000fea0003800000 */
.L_x_52036:
        /* <DEDUP_REMOVED lines=24> */
.L_x_52011:
        /* <DEDUP_REMOVED lines=58> */
.L_x_52040:
[----:B------:R-:W-:Y:S05]  /*39950*/  BSYNC B0 ;  /* 0x0000000000007941 */ /* 0x000fea0003800000 */
.L_x_52039:
[----:B------:R-:W-:Y:S02]  /*39960*/  IMAD.MOV.U32 R30, RZ, RZ, R8 ;  /* 0x000000ffff1e7224 */ /* 0x000fe400078e0008 */
[----:B------:R-:W-:-:S07]  /*39970*/  IMAD.MOV.U32 R31, RZ, RZ, R9 ;  /* 0x000000ffff1f7224 */ /* 0x000fce00078e0009 */
.L_x_52023:
[----:B------:R-:W-:Y:S05]  /*39980*/  BSYNC B1 ;  /* 0x0000000000017941 */ /* 0x000fea0003800000 */
.L_x_52010:
        /* <DEDUP_REMOVED lines=118> */
.L_x_52048:
        /* <DEDUP_REMOVED lines=23> */
.L_x_52051:
[----:B------:R-:W-:Y:S05]  /*3a260*/  BSYNC B3 ;  /* 0x0000000000037941 */ /* 0x000fea0003800000 */
.L_x_52050:
        /* <DEDUP_REMOVED lines=29> */
.L_x_52049:
[----:B------:R-:W-:Y:S05]  /*3a440*/  BSYNC B2 ;  /* 0x0000000000027941 */ /* 0x000fea0003800000 */
.L_x_52047:
        /* <DEDUP_REMOVED lines=22> */
.L_x_52053:
[----:B------:R-:W-:Y:S05]  /*3a5b0*/  BSYNC B2 ;  /* 0x0000000000027941 */ /* 0x000fea0003800000 */
.L_x_52052:
        /* <DEDUP_REMOVED lines=82> */
.L_x_52055:
[----:B------:R-:W-:-:S04]  /*3aae0*/  ISETP.GE.AND P0, PT, R61, RZ, PT ;  /* 0x000000ff3d00720c */ /* 0x000fc80003f06270 */
[----:B------:R-:W-:Y:S02]  /*3aaf0*/  FSEL R2, RZ, 3.37028055040000000000e+12, P0 ;  /* 0x54442d18ff027808 */ /* 0x000fe40000000000 */
[----:B------:R-:W-:-:S07]  /*3ab00*/  FSEL R3, RZ, 2.1426990032196044922, P0 ;  /* 0x400921fbff037808 */ /* 0x000fce0000000000 */
.L_x_52056:
[----:B------:R-:W-:Y:S05]  /*3ab10*/  BSYNC B0 ;  /* 0x0000000000007941 */ /* 0x000fea0003800000 */
.L_x_52054:
[----:B------:R-:W-:Y:S01]  /*3ab20*/  DADD R60, |R60|, |R62| ;  /* 0x000000003c3c7229 */ /* 0x000fe2000000063e */
[----:B------:R-:W-:Y:S01]  /*3ab30*/  LOP3.LUT R63, R3, 0x80000000, R63, 0xb8, !PT ;  /* 0x80000000033f7812 */ /* 0x000fe200078eb83f */
[----:B------:R-:W-:-:S06]  /*3ab40*/  DMUL R10, R10, 0.5 ;  /* 0x3fe000000a0a7828 */ /* 0x000fcc0000000000 */
[----:B------:R-:W-:-:S06]  /*3ab50*/  DSETP.GTU.AND P0, PT, |R60|, +INF , PT ;  /* 0x7ff000003c00742a */ /* 0x000fcc0003f0c200 */
[----:B------:R-:W-:Y:S02]  /*3ab60*/  FSEL R2, R60, R2, P0 ;  /* 0x000000023c027208 */ /* 0x000fe40000000000 */
[----:B------:R-:W-:Y:S01]  /*3ab70*/  FSEL R3, R61, R63, P0 ;  /* 0x0000003f3d037208 */ /* 0x000fe20000000000 */
[----:B------:R-:W-:Y:S06]  /*3ab80*/  BRA `(.L_x_52057) ;  /* 0x0000006400647947 */ /* 0x000fec0003800000 */
.L_x_52046:
        /* <DEDUP_REMOVED lines=99> */
.L_x_52060:
[----:B------:R-:W-:Y:S05]  /*3b1c0*/  BSYNC B0 ;  /* 0x0000000000007941 */ /* 0x000fea0003800000 */
.L_x_52059:
        /* <DEDUP_REMOVED lines=9> */
.L_x_52062:
[----:B------:R-:W-:Y:S05]  /*3b260*/  BSYNC B2 ;  /* 0x0000000000027941 */ /* 0x000fea0003800000 */
.L_x_52061:
        /* <DEDUP_REMOVED lines=82> */
.L_x_52064:
[----:B------:R-:W-:-:S04]  /*3b790*/  ISETP.GE.AND P0, PT, R61, RZ, PT ;  /* 0x000000ff3d00720c */ /* 0x000fc80003f06270 */
[----:B------:R-:W-:Y:S02]  /*3b7a0*/  FSEL R2, RZ, 3.37028055040000000000e+12, P0 ;  /* 0x54442d18ff027808 */ /* 0x000fe40000000000 */
[----:B------:R-:W-:-:S07]  /*3b7b0*/  FSEL R3, RZ, 2.1426990032196044922, P0 ;  /* 0x400921fbff037808 */ /* 0x000fce0000000000 */
.L_x_52065:
[----:B------:R-:W-:Y:S05]  /*3b7c0*/  BSYNC B0 ;  /* 0x0000000000007941 */ /* 0x000fea0003800000 */
.L_x_52063:
[----:B------:R-:W-:Y:S01]  /*3b7d0*/  DADD R60, |R60|, |R62| ;  /* 0x000000003c3c7229 */ /* 0x000fe2000000063e */
[----:B------:R-:W-:Y:S01]  /*3b7e0*/  LOP3.LUT R63, R3, 0x80000000, R63, 0xb8, !PT ;  /* 0x80000000033f7812 */ /* 0x000fe200078eb83f */
[----:B------:R-:W-:-:S06]  /*3b7f0*/  DMUL R10, R10, 0.5 ;  /* 0x3fe000000a0a7828 */ /* 0x000fcc0000000000 */
[----:B------:R-:W-:-:S06]  /*3b800*/  DSETP.GTU.AND P0, PT, |R60|, +INF , PT ;  /* 0x7ff000003c00742a */ /* 0x000fcc0003f0c200 */
[----:B------:R-:W-:Y:S02]  /*3b810*/  FSEL R2, R60, R2, P0 ;  /* 0x000000023c027208 */ /* 0x000fe40000000000 */
[----:B------:R-:W-:Y:S01]  /*3b820*/  FSEL R3, R61, R63, P0 ;  /* 0x0000003f3d037208 */ /* 0x000fe20000000000 */
[----:B------:R-:W-:Y:S06]  /*3b830*/  BRA `(.L_x_52057) ;  /* 0x0000005800387947 */ /* 0x000fec0003800000 */
.L_x_52058:
        /* <DEDUP_REMOVED lines=28> */
.L_x_52067:
        /* <DEDUP_REMOVED lines=75> */
.L_x_52066:
        /* <DEDUP_REMOVED lines=99> */
.L_x_52069:
        /* <DEDUP_REMOVED lines=23> */
.L_x_52072:
[----:B------:R-:W-:Y:S05]  /*3c650*/  BSYNC B3 ;  /* 0x0000000000037941 */ /* 0x000fea0003800000 */
.L_x_52071:
        /* <DEDUP_REMOVED lines=29> */
.L_x_52070:
[----:B------:R-:W-:Y:S05]  /*3c830*/  BSYNC B2 ;  /* 0x0000000000027941 */ /* 0x000fea0003800000 */
.L_x_52068:
        /* <DEDUP_REMOVED lines=22> */
.L_x_52074:
[----:B------:R-:W-:Y:S05]  /*3c9a0*/  BSYNC B2 ;  /* 0x0000000000027941 */ /* 0x000fea0003800000 */
.L_x_52073:
        /* <DEDUP_REMOVED lines=82> */
.L_x_52076:
[----:B------:R-:W-:-:S04]  /*3ced0*/  ISETP.GE.AND P0, PT, R61, RZ, PT ;  /* 0x000000ff3d00720c */ /* 0x000fc80003f06270 */
[----:B------:R-:W-:Y:S02]  /*3cee0*/  FSEL R2, RZ, 3.37028055040000000000e+12, P0 ;  /* 0x54442d18ff027808 */ /* 0x000fe40000000000 */
[----:B------:R-:W-:-:S07]  /*3cef0*/  FSEL R3, RZ, 2.1426990032196044922, P0 ;  /* 0x400921fbff037808 */ /* 0x000fce0000000000 */
.L_x_52077:
[----:B------:R-:W-:Y:S05]  /*3cf00*/  BSYNC B0 ;  /* 0x0000000000007941 */ /* 0x000fea0003800000 */
.L_x_52075:
[----:B------:R-:W-:Y:S01]  /*3cf10*/  DADD R60, |R60|, |R62| ;  /* 0x000000003c3c7229 */ /* 0x000fe2000000063e */
[----:B------:R-:W-:Y:S01]  /*3cf20*/  LOP3.LUT R63, R3, 0x80000000, R63, 0xb8, !PT ;  /* 0x80000000033f7812 */ /* 0x000fe200078eb83f */
[----:B------:R-:W-:-:S06]  /*3cf30*/  DMUL R10, R10, 0.5 ;  /* 0x3fe000000a0a7828 */ /* 0x000fcc0000000000 */
[----:B------:R-:W-:-:S06]  /*3cf40*/  DSETP.GTU.AND P0, PT, |R60|, +INF , PT ;  /* 0x7ff000003c00742a */ /* 0x000fcc0003f0c200 */
[----:B------:R-:W-:Y:S02]  /*3cf50*/  FSEL R2, R60, R2, P0 ;  /* 0x000000023c027208 */ /* 0x000fe40000000000 */
[----:B------:R-:W-:Y:S01]  /*3cf60*/  FSEL R3, R61, R63, P0 ;  /* 0x0000003f3d037208 */ /* 0x000fe20000000000 */
[----:B------:R-:W-:Y:S06]  /*3cf70*/  BRA `(.L_x_52057) ;  /* 0x0000004000687947 */ /* 0x000fec0003800000 */
.L_x_52045:
        /* <DEDUP_REMOVED lines=135> */
.L_x_52079:
[----:B------:R-:W-:Y:S05]  /*3d7f0*/  BSYNC B0 ;  /* 0x0000000000007941 */ /* 0x000fea0003800000 */
.L_x_52078:
        /* <DEDUP_REMOVED lines=9> */
.L_x_52081:
[----:B------:R-:W-:Y:S05]  /*3d890*/  BSYNC B2 ;  /* 0x0000000000027941 */ /* 0x000fea0003800000 */
.L_x_52080:
        /* <DEDUP_REMOVED lines=82> */
.L_x_52083:
[----:B------:R-:W-:-:S04]  /*3ddc0*/  ISETP.GE.AND P0, PT, R61, RZ, PT ;  /* 0x000000ff3d00720c */ /* 0x000fc80003f06270 */
[----:B------:R-:W-:Y:S02]  /*3ddd0*/  FSEL R2, RZ, 3.37028055040000000000e+12, P0 ;  /* 0x54442d18ff027808 */ /* 0x000fe40000000000 */
[----:B------:R-:W-:-:S07]  /*3dde0*/  FSEL R3, RZ, 2.1426990032196044922, P0 ;  /* 0x400921fbff037808 */ /* 0x000fce0000000000 */
.L_x_52084:
[----:B------:R-:W-:Y:S05]  /*3ddf0*/  BSYNC B0 ;  /* 0x0000000000007941 */ /* 0x000fea0003800000 */
.L_x_52082:
[----:B------:R-:W-:Y:S01]  /*3de00*/  DADD R60, |R60|, |R62| ;  /* 0x000000003c3c7229 */ /* 0x000fe2000000063e */
[----:B------:R-:W-:-:S07]  /*3de10*/  LOP3.LUT R63, R3, 0x80000000, R63, 0xb8, !PT ;  /* 0x80000000033f7812 */ /* 0x000fce00078eb83f */
[----:B------:R-:W-:-:S06]  /*3de20*/  DSETP.GTU.AND P0, PT, |R60|, +INF , PT ;  /* 0x7ff000003c00742a */ /* 0x000fcc0003f0c200 */
[----:B------:R-:W-:Y:S02]  /*3de30*/  FSEL R2, R60, R2, P0 ;  /* 0x000000023c027208 */ /* 0x000fe40000000000 */
[----:B------:R-:W-:Y:S01]  /*3de40*/  FSEL R3, R61, R63, P0 ;  /* 0x0000003f3d037208 */ /* 0x000fe20000000000 */
[----:B------:R-:W-:Y:S06]  /*3de50*/  BRA `(.L_x_52057) ;  /* 0x0000003000b07947 */ /* 0x000fec0003800000 */
.L_x_52044:
        /* <DEDUP_REMOVED lines=90> */
.L_x_52087:
        /* <DEDUP_REMOVED lines=23> */
.L_x_52090:
[----:B------:R-:W-:Y:S05]  /*3e570*/  BSYNC B3 ;  /* 0x0000000000037941 */ /* 0x000fea0003800000 */
.L_x_52089:
        /* <DEDUP_REMOVED lines=29> */
.L_x_52088:
[----:B------:R-:W-:Y:S05]  /*3e750*/  BSYNC B2 ;  /* 0x0000000000027941 */ /* 0x000fea0003800000 */
.L_x_52086:
        /* <DEDUP_REMOVED lines=83> */
.L_x_52085:
        /* <DEDUP_REMOVED lines=85> */
.L_x_52043:
        /* <DEDUP_REMOVED lines=24> */
.L_x_52092:
[----:B------:R-:W-:Y:S05]  /*3f360*/  BSYNC B2 ;  /* 0x0000000000027941 */ /* 0x000fea0003800000 */
.L_x_52091:
        /* <DEDUP_REMOVED lines=25> */
.L_x_52094:
[----:B------:R-:W-:Y:S05]  /*3f500*/  BSYNC B2 ;  /* 0x0000000000027941 */ /* 0x000fea0003800000 */
.L_x_52093:
        /* <DEDUP_REMOVED lines=136> */
.L_x_52096:
[----:B------:R-:W-:Y:S05]  /*3fd90*/  BSYNC B0 ;  /* 0x0000000000007941 */ /* 0x000fea0003800000 */
.L_x_52095:
        /* <DEDUP_REMOVED lines=9> */
.L_x_52098:
[----:B------:R-:W-:Y:S05]  /*3fe30*/  BSYNC B2 ;  /* 0x0000000000027941 */ /* 0x000fea0003800000 */
.L_x_52097:
        /* <DEDUP_REMOVED lines=82> */
.L_x_52100:
[----:B------:R-:W-:-:S04]  /*40360*/  ISETP.GE.AND P0, PT, R61, RZ, PT ;  /* 0x000000ff3d00720c */ /* 0x000fc80003f06270 */
[----:B------:R-:W-:Y:S02]  /*40370*/  FSEL R2, RZ, 3.37028055040000000000e+12, P0 ;  /* 0x54442d18ff027808 */ /* 0x000fe40000000000 */
[----:B------:R-:W-:-:S07]  /*40380*/  FSEL R3, RZ, 2.1426990032196044922, P0 ;  /* 0x400921fbff037808 */ /* 0x000fce0000000000 */
.L_x_52101:
[----:B------:R-:W-:Y:S05]  /*40390*/  BSYNC B0 ;  /* 0x0000000000007941 */ /* 0x000fea0003800000 */
.L_x_52099:
[----:B------:R-:W-:Y:S01]  /*403a0*/  DADD R60, |R60|, |R62| ;  /* 0x000000003c3c7229 */ /* 0x000fe2000000063e */
[----:B------:R-:W-:Y:S01]  /*403b0*/  LOP3.LUT R63, R3, 0x80000000, R63, 0xb8, !PT ;  /* 0x80000000033f7812 */ /* 0x000fe200078eb83f */
[----:B------:R-:W-:-:S06]  /*403c0*/  DADD R10, R10, 1 ;  /* 0x3ff000000a0a7429 */ /* 0x000fcc0000000000 */
[----:B------:R-:W-:-:S06]  /*403d0*/  DSETP.GTU.AND P0, PT, |R60|, +INF , PT ;  /* 0x7ff000003c00742a */ /* 0x000fcc0003f0c200 */
[----:B------:R-:W-:Y:S02]  /*403e0*/  FSEL R2, R60, R2, P0 ;  /* 0x000000023c027208 */ /* 0x000fe40000000000 */
[----:B------:R-:W-:Y:S01]  /*403f0*/  FSEL R3, R61, R63, P0 ;  /* 0x0000003f3d037208 */ /* 0x000fe20000000000 */
[----:B------:R-:W-:Y:S06]  /*40400*/  BRA `(.L_x_52057) ;  /* 0x0000000c00447947 */ /* 0x000fec0003800000 */
.L_x_52042:
        /* <DEDUP_REMOVED lines=109> */
.L_x_52103:
[----:B------:R-:W-:Y:S05]  /*40ae0*/  BSYNC B0 ;  /* 0x0000000000007941 */ /* 0x000fea0003800000 */
.L_x_52102:
        /* <DEDUP_REMOVED lines=8> */
.L_x_52105:
[----:B------:R-:W-:Y:S05]  /*40b70*/  BSYNC B2 ;  /* 0x0000000000027941 */ /* 0x000fea0003800000 */
.L_x_52104:
        /* <DEDUP_REMOVED lines=82> */
.L_x_52107:
[----:B------:R-:W-:Y:S02]  /*410a0*/  FSEL R2, RZ, 3.37028055040000000000e+12, P2 ;  /* 0x54442d18ff027808 */ /* 0x000fe40001000000 */
[----:B------:R-:W-:-:S07]  /*410b0*/  FSEL R3, RZ, 2.1426990032196044922, P2 ;  /* 0x400921fbff037808 */ /* 0x000fce0001000000 */
.L_x_52108:
[----:B------:R-:W-:Y:S05]  /*410c0*/  BSYNC B0 ;  /* 0x0000000000007941 */ /* 0x000fea0003800000 */
.L_x_52106:
[----:B------:R-:W-:Y:S01]  /*410d0*/  DADD R60, |R60|, |R62| ;  /* 0x000000003c3c7229 */ /* 0x000fe2000000063e */
[----:B------:R-:W-:-:S07]  /*410e0*/  LOP3.LUT R63, R3, 0x80000000, R63, 0xb8, !PT ;  /* 0x80000000033f7812 */ /* 0x000fce00078eb83f */
[----:B------:R-:W-:-:S06]  /*410f0*/  DSETP.GTU.AND P0, PT, |R60|, +INF , PT ;  /* 0x7ff000003c00742a */ /* 0x000fcc0003f0c200 */
[----:B------:R-:W-:Y:S02]  /*41100*/  FSEL R2, R60, R2, P0 ;  /* 0x000000023c027208 */ /* 0x000fe40000000000 */
[----:B------:R-:W-:-:S07]  /*41110*/  FSEL R3, R61, R63, P0 ;  /* 0x0000003f3d037208 */ /* 0x000fce0000000000 */
.L_x_52057:
[----:B------:R-:W-:Y:S05]  /*41120*/  BSYNC B1 ;  /* 0x0000000000017941 */ /* 0x000fea0003800000 */
.L_x_52041:
        /* <DEDUP_REMOVED lines=75> */
.L_x_52115:
[----:B------:R-:W-:Y:S05]  /*415e0*/  BSYNC B0 ;  /* 0x0000000000007941 */ /* 0x000fea0003800000 */
.L_x_52114:
        /* <DEDUP_REMOVED lines=24> */
.L_x_52117:
[----:B------:R-:W-:Y:S01]  /*41770*/  DMUL R2, RZ, R8 ;  /* 0x00000008ff027228 */ /* 0x000fe20000000000 */
[----:B------:R-:W-:-:S10]  /*41780*/  IMAD.MOV.U32 R10, RZ, RZ, RZ ;  /* 0x000000ffff0a7224 */ /* 0x000fd400078e00ff */
.L_x_52118:
[----:B------:R-:W-:Y:S05]  /*41790*/  BSYNC B2 ;  /* 0x0000000000027941 */ /* 0x000fea0003800000 */
.L_x_52116:
        /* <DEDUP_REMOVED lines=47> */
.L_x_52120:
[----:B------:R-:W-:Y:S01]  /*41a90*/  DMUL R2, RZ, R8 ;  /* 0x00000008ff027228 */ /* 0x000fe20000000000 */
[----:B------:R-:W-:-:S10]  /*41aa0*/  IMAD.MOV.U32 R48, RZ, RZ, RZ ;  /* 0x000000ffff307224 */ /* 0x000fd400078e00ff */
.L_x_52121:
[----:B------:R-:W-:Y:S05]  /*41ab0*/  BSYNC B2 ;  /* 0x0000000000027941 */ /* 0x000fea0003800000 */
.L_x_52119:
        /* <DEDUP_REMOVED lines=25> */
.L_x_52113:
        /* <DEDUP_REMOVED lines=62> */
.L_x_52124:
[----:B------:R-:W-:Y:S05]  /*42030*/  BSYNC B0 ;  /* 0x0000000000007941 */ /* 0x000fea0003800000 */
.L_x_52123:
        /* <DEDUP_REMOVED lines=24> */
.L_x_52126:
[----:B------:R-:W-:Y:S01]  /*421c0*/  DMUL R2, RZ, R8 ;  /* 0x00000008ff027228 */ /* 0x000fe20000000000 */
[----:B------:R-:W-:-:S10]  /*421d0*/  IMAD.MOV.U32 R10, RZ, RZ, RZ ;  /* 0x000000ffff0a7224 */ /* 0x000fd400078e00ff */
.L_x_52127:
[----:B------:R-:W-:Y:S05]  /*421e0*/  BSYNC B2 ;  /* 0x0000000000027941 */ /* 0x000fea0003800000 */
.L_x_52125:
        /* <DEDUP_REMOVED lines=47> */
.L_x_52129:
[----:B------:R-:W-:Y:S01]  /*424e0*/  DMUL R2, RZ, R8 ;  /* 0x00000008ff027228 */ /* 0x000fe20000000000 */
[----:B------:R-:W-:-:S10]  /*424f0*/  IMAD.MOV.U32 R34, RZ, RZ, RZ ;  /* 0x000000ffff227224 */ /* 0x000fd400078e00ff */
.L_x_52130:
[----:B------:R-:W-:Y:S05]  /*42500*/  BSYNC B2 ;  /* 0x0000000000027941 */ /* 0x000fea0003800000 */
.L_x_52128:
        /* <DEDUP_REMOVED lines=39> */
.L_x_52112:
        /* <DEDUP_REMOVED lines=11> */
.L_x_52131:
[----:B------:R-:W-:-:S10]  /*42830*/  DADD R32, R8, -R8 ;  /* 0x0000000008207229 */ /* 0x000fd40000000808 */
[----:B------:R-:W-:Y:S02]  /*42840*/  IMAD.MOV.U32 R34, RZ, RZ, R32 ;  /* 0x000000ffff227224 */ /* 0x000fe400078e0020 */
[----:B------:R-:W-:Y:S01]  /*42850*/  IMAD.MOV.U32 R35, RZ, RZ, R33 ;  /* 0x000000ffff237224 */ /* 0x000fe200078e0021 */
[----:B------:R-:W-:Y:S06]  /*42860*/  BRA `(.L_x_52122) ;  /* 0x00000008008c7947 */ /* 0x000fec0003800000 */
.L_x_52111:
        /* <DEDUP_REMOVED lines=25> */
.L_x_52133:
[----:B------:R-:W-:Y:S01]  /*42a00*/  DMUL R2, RZ, R8 ;  /* 0x00000008ff027228 */ /* 0x000fe20000000000 */
[----:B------:R-:W-:-:S10]  /*42a10*/  IMAD.MOV.U32 R10, RZ, RZ, RZ ;  /* 0x000000ffff0a7224 */ /* 0x000fd400078e00ff */
.L_x_52134:
[----:B------:R-:W-:Y:S05]  /*42a20*/  BSYNC B2 ;  /* 0x0000000000027941 */ /* 0x000fea0003800000 */
.L_x_52132:
        /* <DEDUP_REMOVED lines=47> */
.L_x_52136:
[----:B------:R-:W-:Y:S01]  /*42d20*/  DMUL R2, RZ, R8 ;  /* 0x00000008ff027228 */ /* 0x000fe20000000000 */
[----:B------:R-:W-:-:S10]  /*42d30*/  IMAD.MOV.U32 R34, RZ, RZ, RZ ;  /* 0x000000ffff227224 */ /* 0x000fd400078e00ff */
.L_x_52137:
[----:B------:R-:W-:Y:S05]  /*42d40*/  BSYNC B2 ;  /* 0x0000000000027941 */ /* 0x000fea0003800000 */
.L_x_52135:
        /* <DEDUP_REMOVED lines=24> */
.L_x_52110:
        /* <DEDUP_REMOVED lines=58> */
.L_x_52139:
[----:B------:R-:W-:Y:S05]  /*43270*/  BSYNC B0 ;  /* 0x0000000000007941 */ /* 0x000fea0003800000 */
.L_x_52138:
[----:B------:R-:W-:Y:S02]  /*43280*/  IMAD.MOV.U32 R34, RZ, RZ, R8 ;  /* 0x000000ffff227224 */ /* 0x000fe400078e0008 */
[----:B------:R-:W-:-:S07]  /*43290*/  IMAD.MOV.U32 R35, RZ, RZ, R9 ;  /* 0x000000ffff237224 */ /* 0x000fce00078e0009 */
.L_x_52122:
[----:B------:R-:W-:Y:S05]  /*432a0*/  BSYNC B1 ;  /* 0x0000000000017941 */ /* 0x000fea0003800000 */
.L_x_52109:
        /* <DEDUP_REMOVED lines=118> */
.L_x_52147:
        /* <DEDUP_REMOVED lines=23> */
.L_x_52150:
[----:B------:R-:W-:Y:S05]  /*43b80*/  BSYNC B3 ;  /* 0x0000000000037941 */ /* 0x000fea0003800000 */
.L_x_52149:
        /* <DEDUP_REMOVED lines=29> */
.L_x_52148:
[----:B------:R-:W-:Y:S05]  /*43d60*/  BSYNC B2 ;  /* 0x0000000000027941 */ /* 0x000fea0003800000 */
.L_x_52146:
        /* <DEDUP_REMOVED lines=22> */
.L_x_52152:
[----:B------:R-:W-:Y:S05]  /*43ed0*/  BSYNC B2 ;  /* 0x0000000000027941 */ /* 0x000fea0003800000 */
.L_x_52151:
        /* <DEDUP_REMOVED lines=82> */
.L_x_52154:
[----:B------:R-:W-:-:S04]  /*44400*/  ISETP.GE.AND P0, PT, R65, RZ, PT ;  /* 0x000000ff4100720c */ /* 0x000fc80003f06270 */
[----:B------:R-:W-:Y:S02]  /*44410*/  FSEL R2, RZ, 3.37028055040000000000e+12, P0 ;  /* 0x54442d18ff027808 */ /* 0x000fe40000000000 */
[----:B------:R-:W-:-:S07]  /*44420*/  FSEL R3, RZ, 2.1426990032196044922, P0 ;  /* 0x400921fbff037808 */ /* 0x000fce0000000000 */
.L_x_52155:
[----:B------:R-:W-:Y:S05]  /*44430*/  BSYNC B0 ;  /* 0x0000000000007941 */ /* 0x000fea0003800000 */
.L_x_52153:
[----:B------:R-:W-:Y:S01]  /*44440*/  DADD R64, |R64|, |R66| ;  /* 0x0000000040407229 */ /* 0x000fe20000000642 */
[----:B------:R-:W-:Y:S01]  /*44450*/  LOP3.LUT R67, R3, 0x80000000, R67, 0xb8, !PT ;  /* 0x8000000003437812 */ /* 0x000fe200078eb843 */
[----:B------:R-:W-:-:S06]  /*44460*/  DMUL R10, R10, 0.5 ;  /* 0x3fe000000a0a7828 */ /* 0x000fcc0000000000 */
[----:B------:R-:W-:-:S06]  /*44470*/  DSETP.GTU.AND P0, PT, |R64|, +INF , PT ;  /* 0x7ff000004000742a */ /* 0x000fcc0003f0c200 */
[----:B------:R-:W-:Y:S02]  /*44480*/  FSEL R2, R64, R2, P0 ;  /* 0x0000000240027208 */ /* 0x000fe40000000000 */
[----:B------:R-:W-:Y:S01]  /*44490*/  FSEL R3, R65, R67, P0 ;  /* 0x0000004341037208 */ /* 0x000fe20000000000 */
[----:B------:R-:W-:Y:S06]  /*444a0*/  BRA `(.L_x_52156) ;  /* 0x0000006400647947 */ /* 0x000fec0003800000 */
.L_x_52145:
        /* <DEDUP_REMOVED lines=99> */
.L_x_52159:
[----:B------:R-:W-:Y:S05]  /*44ae0*/  BSYNC B0 ;  /* 0x0000000000007941 */ /* 0x000fea0003800000 */
.L_x_52158:
        /* <DEDUP_REMOVED lines=9> */
.L_x_52161:
[----:B------:R-:W-:Y:S05]  /*44b80*/  BSYNC B2 ;  /* 0x0000000000027941 */ /* 0x000fea0003800000 */
.L_x_52160:
        /* <DEDUP_REMOVED lines=82> */
.L_x_52163:
[----:B------:R-:W-:-:S04]  /*450b0*/  ISETP.GE.AND P0, PT, R65, RZ, PT ;  /* 0x000000ff4100720c */ /* 0x000fc80003f06270 */
[----:B------:R-:W-:Y:S02]  /*450c0*/  FSEL R2, RZ, 3.37028055040000000000e+12, P0 ;  /* 0x54442d18ff027808 */ /* 0x000fe40000000000 */
[----:B------:R-:W-:-:S07]  /*450d0*/  FSEL R3, RZ, 2.1426990032196044922, P0 ;  /* 0x400921fbff037808 */ /* 0x000fce0000000000 */
.L_x_52164:
[----:B------:R-:W-:Y:S05]  /*450e0*/  BSYNC B0 ;  /* 0x0000000000007941 */ /* 0x000fea0003800000 */
.L_x_52162:
[----:B------:R-:W-:Y:S01]  /*450f0*/  DADD R64, |R64|, |R66| ;  /* 0x0000000040407229 */ /* 0x000fe20000000642 */
[----:B------:R-:W-:Y:S01]  /*45100*/  LOP3.LUT R67, R3, 0x80000000, R67, 0xb8, !PT ;  /* 0x8000000003437812 */ /* 0x000fe200078eb843 */
[----:B------:R-:W-:-:S06]  /*45110*/  DMUL R10, R10, 0.5 ;  /* 0x3fe000000a0a7828 */ /* 0x000fcc0000000000 */
[----:B------:R-:W-:-:S06]  /*45120*/  DSETP.GTU.AND P0, PT, |R64|, +INF , PT ;  /* 0x7ff000004000742a */ /* 0x000fcc0003f0c200 */
[----:B------:R-:W-:Y:S02]  /*45130*/  FSEL R2, R64, R2, P0 ;  /* 0x0000000240027208 */ /* 0x000fe40000000000 */
[----:B------:R-:W-:Y:S01]  /*45140*/  FSEL R3, R65, R67, P0 ;  /* 0x0000004341037208 */ /* 0x000fe20000000000 */
[----:B------:R-:W-:Y:S06]  /*45150*/  BRA `(.L_x_52156) ;  /* 0x0000005800387947 */ /* 0x000fec0003800000 */
.L_x_52157:
        /* <DEDUP_REMOVED lines=28> */
.L_x_52166:
        /* <DEDUP_REMOVED lines=75> */
.L_x_52165:
        /* <DEDUP_REMOVED lines=99> */
.L_x_52168:
        /* <DEDUP_REMOVED lines=23> */
.L_x_52171:
[----:B------:R-:W-:Y:S05]  /*45f70*/  BSYNC B3 ;  /* 0x0000000000037941 */ /* 0x000fea0003800000 */
.L_x_52170:
        /* <DEDUP_REMOVED lines=29> */
.L_x_52169:
[----:B------:R-:W-:Y:S05]  /*46150*/  BSYNC B2 ;  /* 0x0000000000027941 */ /* 0x000fea0003800000 */
.L_x_52167:
        /* <DEDUP_REMOVED lines=22> */
.L_x_52173:
[----:B------:R-:W-:Y:S05]  /*462c0*/  BSYNC B2 ;  /* 0x0000000000027941 */ /* 0x000fea0003800000 */
.L_x_52172:
        /* <DEDUP_REMOVED lines=82> */
.L_x_52175:
[----:B------:R-:W-:-:S04]  /*467f0*/  ISETP.GE.AND P0, PT, R65, RZ, PT ;  /* 0x000000ff4100720c */ /* 0x000fc80003f06270 */
[----:B------:R-:W-:Y:S02]  /*46800*/  FSEL R2, RZ, 3.37028055040000000000e+12, P0 ;  /* 0x54442d18ff027808 */ /* 0x000fe40000000000 */
[----:B------:R-:W-:-:S07]  /*46810*/  FSEL R3, RZ, 2.1426990032196044922, P0 ;  /* 0x400921fbff037808 */ /* 0x000fce0000000000 */
.L_x_52176:
[----:B------:R-:W-:Y:S05]  /*46820*/  BSYNC B0 ;  /* 0x0000000000007941 */ /* 0x000fea0003800000 */
.L_x_52174:
[----:B------:R-:W-:Y:S01]  /*46830*/  DADD R64, |R64|, |R66| ;  /* 0x0000000040407229 */ /* 0x000fe20000000642 */
[----:B------:R-:W-:Y:S01]  /*46840*/  LOP3.LUT R67, R3, 0x80000000, R67, 0xb8, !PT ;  /* 0x8000000003437812 */ /* 0x000fe200078eb843 */
[----:B------:R-:W-:-:S06]  /*46850*/  DMUL R10, R10, 0.5 ;  /* 0x3fe000000a0a7828 */ /* 0x000fcc0000000000 */
[----:B------:R-:W-:-:S06]  /*46860*/  DSETP.GTU.AND P0, PT, |R64|, +INF , PT ;  /* 0x7ff000004000742a */ /* 0x000fcc0003f0c200 */
[----:B------:R-:W-:Y:S02]  /*46870*/  FSEL R2, R64, R2, P0 ;  /* 0x0000000240027208 */ /* 0x000fe40000000000 */
[----:B------:R-:W-:Y:S01]  /*46880*/  FSEL R3, R65, R67, P0 ;  /* 0x0000004341037208 */ /* 0x000fe20000000000 */
[----:B------:R-:W-:Y:S06]  /*46890*/  BRA `(.L_x_52156) ;  /* 0x0000004000687947 */ /* 0x000fec0003800000 */
.L_x_52144:
        /* <DEDUP_REMOVED lines=135> */
.L_x_52178:
[----:B------:R-:W-:Y:S05]  /*47110*/  BSYNC B0 ;  /* 0x0000000000007941 */ /* 0x000fea0003800000 */
.L_x_52177:
        /* <DEDUP_REMOVED lines=9> */
.L_x_52180:
[----:B------:R-:W-:Y:S05]  /*471b0*/  BSYNC B2 ;  /* 0x0000000000027941 */ /* 0x000fea0003800000 */
.L_x_52179:
        /* <DEDUP_REMOVED lines=82> */
.L_x_52182:
[----:B------:R-:W-:-:S04]  /*476e0*/  ISETP.GE.AND P0, PT, R65, RZ, PT ;  /* 0x000000ff4100720c */ /* 0x000fc80003f06270 */
[----:B------:R-:W-:Y:S02]  /*476f0*/  FSEL R2, RZ, 3.37028055040000000000e+12, P0 ;  /* 0x54442d18ff027808 */ /* 0x000fe40000000000 */
[----:B------:R-:W-:-:S07]  /*47700*/  FSEL R3, RZ, 2.1426990032196044922, P0 ;  /* 0x400921fbff037808 */ /* 0x000fce0000000000 */
.L_x_52183:
[----:B------:R-:W-:Y:S05]  /*47710*/  BSYNC B0 ;  /* 0x0000000000007941 */ /* 0x000fea0003800000 */
.L_x_52181:
[----:B------:R-:W-:Y:S01]  /*47720*/  DADD R64, |R64|, |R66| ;  /* 0x0000000040407229 */ /* 0x000fe20000000642 */
[----:B------:R-:W-:-:S07]  /*47730*/  LOP3.LUT R67, R3, 0x80000000, R67, 0xb8, !PT ;  /* 0x8000000003437812 */ /* 0x000fce00078eb843 */
[----:B------:R-:W-:-:S06]  /*47740*/  DSETP.GTU.AND P0, PT, |R64|, +INF , PT ;  /* 0x7ff000004000742a */ /* 0x000fcc0003f0c200 */
[----:B------:R-:W-:Y:S02]  /*47750*/  FSEL R2, R64, R2, P0 ;  /* 0x0000000240027208 */ /* 0x000fe40000000000 */
[----:B------:R-:W-:Y:S01]  /*47760*/  FSEL R3, R65, R67, P0 ;  /* 0x0000004341037208 */ /* 0x000fe20000000000 */
[----:B------:R-:W-:Y:S06]  /*47770*/  BRA `(.L_x_52156) ;  /* 0x0000003000b07947 */ /* 0x000fec0003800000 */
.L_x_52143:
        /* <DEDUP_REMOVED lines=90> */
.L_x_52186:
        /* <DEDUP_REMOVED lines=23> */
.L_x_52189:
[----:B------:R-:W-:Y:S05]  /*47e90*/  BSYNC B3 ;  /* 0x0000000000037941 */ /* 0x000fea0003800000 */
.L_x_52188:
        /* <DEDUP_REMOVED lines=29> */
.L_x_52187:
[----:B------:R-:W-:Y:S05]  /*48070*/  BSYNC B2 ;  /* 0x0000000000027941 */ /* 0x000fea0003800000 */
.L_x_52185:
        /* <DEDUP_REMOVED lines=83> */
.L_x_52184:
        /* <DEDUP_REMOVED lines=85> */
.L_x_52142:
        /* <DEDUP_REMOVED lines=24> */
.L_x_52191:
[----:B------:R-:W-:Y:S05]  /*48c80*/  BSYNC B2 ;  /* 0x0000000000027941 */ /* 0x000fea0003800000 */
.L_x_52190:
        /* <DEDUP_REMOVED lines=25> */
.L_x_52193:
[----:B------:R-:W-:Y:S05]  /*48e20*/  BSYNC B2 ;  /* 0x0000000000027941 */ /* 0x000fea0003800000 */
.L_x_52192:
        /* <DEDUP_REMOVED lines=136> */
.L_x_52195:
[----:B------:R-:W-:Y:S05]  /*496b0*/  BSYNC B0 ;  /* 0x0000000000007941 */ /* 0x000fea0003800000 */
.L_x_52194:
        /* <DEDUP_REMOVED lines=9> */
.L_x_52197:
[----:B------:R-:W-:Y:S05]  /*49750*/  BSYNC B2 ;  /* 0x0000000000027941 */ /* 0x000fea0003800000 */
.L_x_52196:
        /* <DEDUP_REMOVED lines=82> */
.L_x_52199:
[----:B------:R-:W-:-:S04]  /*49c80*/  ISETP.GE.AND P0, PT, R65, RZ, PT ;  /* 0x000000ff4100720c */ /* 0x000fc80003f06270 */
[----:B------:R-:W-:Y:S02]  /*49c90*/  FSEL R2, RZ, 3.37028055040000000000e+12, P0 ;  /* 0x54442d18ff027808 */ /* 0x000fe40000000000 */
[----:B------:R-:W-:-:S07]  /*49ca0*/  FSEL R3, RZ, 2.1426990032196044922, P0 ;  /* 0x400921fbff037808 */ /* 0x000fce0000000000 */
.L_x_52200:
[----:B------:R-:W-:Y:S05]  /*49cb0*/  BSYNC B0 ;  /* 0x0000000000007941 */ /* 0x000fea0003800000 */
.L_x_52198:
[----:B------:R-:W-:Y:S01]  /*49cc0*/  DADD R64, |R64|, |R66| ;  /* 0x0000000040407229 */ /* 0x000fe20000000642 */
[----:B------:R-:W-:Y:S01]  /*49cd0*/  LOP3.LUT R67, R3, 0x80000000, R67, 0xb8, !PT ;  /* 0x8000000003437812 */ /* 0x000fe200078eb843 */
[----:B------:R-:W-:-:S06]  /*49ce0*/  DADD R10, R10, 1 ;  /* 0x3ff000000a0a7429 */ /* 0x000fcc0000000000 */
[----:B------:R-:W-:-:S06]  /*49cf0*/  DSETP.GTU.AND P0, PT, |R64|, +INF , PT ;  /* 0x7ff000004000742a */ /* 0x000fcc0003f0c200 */
[----:B------:R-:W-:Y:S02]  /*49d00*/  FSEL R2, R64, R2, P0 ;  /* 0x0000000240027208 */ /* 0x000fe40000000000 */
[----:B------:R-:W-:Y:S01]  /*49d10*/  FSEL R3, R65, R67, P0 ;  /* 0x0000004341037208 */ /* 0x000fe20000000000 */
[----:B------:R-:W-:Y:S06]  /*49d20*/  BRA `(.L_x_52156) ;  /* 0x0000000c00447947 */ /* 0x000fec0003800000 */
.L_x_52141:
        /* <DEDUP_REMOVED lines=109> */
.L_x_52202:
[----:B------:R-:W-:Y:S05]  /*4a400*/  BSYNC B0 ;  /* 0x0000000000007941 */ /* 0x000fea0003800000 */
.L_x_52201:
        /* <DEDUP_REMOVED lines=8> */
.L_x_52204:
[----:B------:R-:W-:Y:S05]  /*4a490*/  BSYNC B2 ;  /* 0x0000000000027941 */ /* 0x000fea0003800000 */
.L_x_52203:
        /* <DEDUP_REMOVED lines=82> */
.L_x_52206:
[----:B------:R-:W-:Y:S02]  /*4a9c0*/  FSEL R2, RZ, 3.37028055040000000000e+12, P2 ;  /* 0x54442d18ff027808 */ /* 0x000fe40001000000 */
[----:B------:R-:W-:-:S07]  /*4a9d0*/  FSEL R3, RZ, 2.1426990032196044922, P2 ;  /* 0x400921fbff037808 */ /* 0x000fce0001000000 */
.L_x_52207:
[----:B------:R-:W-:Y:S05]  /*4a9e0*/  BSYNC B0 ;  /* 0x0000000000007941 */ /* 0x000fea0003800000 */
.L_x_52205:
[----:B------:R-:W-:Y:S01]  /*4a9f0*/  DADD R64, |R64|, |R66| ;  /* 0x0000000040407229 */ /* 0x000fe20000000642 */
[----:B------:R-:W-:-:S07]  /*4aa00*/  LOP3.LUT R67, R3, 0x80000000, R67, 0xb8, !PT ;  /* 0x8000000003437812 */ /* 0x000fce00078eb843 */
[----:B------:R-:W-:-:S06]  /*4aa10*/  DSETP.GTU.AND P0, PT, |R64|, +INF , PT ;  /* 0x7ff000004000742a */ /* 0x000fcc0003f0c200 */
[----:B------:R-:W-:Y:S02]  /*4aa20*/  FSEL R2, R64, R2, P0 ;  /* 0x0000000240027208 */ /* 0x000fe40000000000 */
[----:B------:R-:W-:-:S07]  /*4aa30*/  FSEL R3, R65, R67, P0 ;  /* 0x0000004341037208 */ /* 0x000fce0000000000 */
.L_x_52156:
[----:B------:R-:W-:Y:S05]  /*4aa40*/  BSYNC B1 ;  /* 0x0000000000017941 */ /* 0x000fea0003800000 */
.L_x_52140:
        /* <DEDUP_REMOVED lines=75> */
.L_x_52214:
[----:B------:R-:W-:Y:S05]  /*4af00*/  BSYNC B0 ;  /* 0x0000000000007941 */ /* 0x000fea0003800000 */
.L_x_52213:
        /* <DEDUP_REMOVED lines=24> */
.L_x_52216:
[----:B------:R-:W-:Y:S01]  /*4b090*/  DMUL R2, RZ, R40 ;  /* 0x00000028ff027228 */ /* 0x000fe20000000000 */
[----:B------:R-:W-:-:S10]  /*4b0a0*/  IMAD.MOV.U32 R8, RZ, RZ, RZ ;  /* 0x000000ffff087224 */ /* 0x000fd400078e00ff */
.L_x_52217:
[----:B------:R-:W-:Y:S05]  /*4b0b0*/  BSYNC B2 ;  /* 0x0000000000027941 */ /* 0x000fea0003800000 */
.L_x_52215:
        /* <DEDUP_REMOVED lines=47> */
.L_x_52219:
[----:B------:R-:W-:Y:S01]  /*4b3b0*/  DMUL R2, RZ, R40 ;  /* 0x00000028ff027228 */ /* 0x000fe20000000000 */
[----:B------:R-:W-:-:S10]  /*4b3c0*/  IMAD.MOV.U32 R48, RZ, RZ, RZ ;  /* 0x000000ffff307224 */ /* 0x000fd400078e00ff */
.L_x_52220:
[----:B------:R-:W-:Y:S05]  /*4b3d0*/  BSYNC B2 ;  /* 0x0000000000027941 */ /* 0x000fea0003800000 */
.L_x_52218:
        /* <DEDUP_REMOVED lines=25> */
.L_x_52212:
        /* <DEDUP_REMOVED lines=62> */
.L_x_52223:
[----:B------:R-:W-:Y:S05]  /*4b950*/  BSYNC B0 ;  /* 0x0000000000007941 */ /* 0x000fea0003800000 */
.L_x_52222:
        /* <DEDUP_REMOVED lines=24> */
.L_x_52225:
[----:B------:R-:W-:Y:S01]  /*4bae0*/  DMUL R2, RZ, R40 ;  /* 0x00000028ff027228 */ /* 0x000fe20000000000 */
[----:B------:R-:W-:-:S10]  /*4baf0*/  IMAD.MOV.U32 R8, RZ, RZ, RZ ;  /* 0x000000ffff087224 */ /* 0x000fd400078e00ff */
.L_x_52226:
[----:B------:R-:W-:Y:S05]  /*4bb00*/  BSYNC B2 ;  /* 0x0000000000027941 */ /* 0x000fea0003800000 */
.L_x_52224:
        /* <DEDUP_REMOVED lines=47> */
.L_x_52228:
[----:B------:R-:W-:Y:S01]  /*4be00*/  DMUL R2, RZ, R40 ;  /* 0x00000028ff027228 */ /* 0x000fe20000000000 */
[----:B------:R-:W-:-:S10]  /*4be10*/  IMAD.MOV.U32 R48, RZ, RZ, RZ ;  /* 0x000000ffff307224 */ /* 0x000fd400078e00ff */
.L_x_52229:
[----:B------:R-:W-:Y:S05]  /*4be20*/  BSYNC B2 ;  /* 0x0000000000027941 */ /* 0x000fea0003800000 */
.L_x_52227:
        /* <DEDUP_REMOVED lines=39> */
.L_x_52211:
        /* <DEDUP_REMOVED lines=11> */
.L_x_52230:
[----:B------:R-:W-:-:S10]  /*4c150*/  DADD R8, R40, -R40 ;  /* 0x0000000028087229 */ /* 0x000fd40000000828 */
[----:B------:R-:W-:Y:S02]  /*4c160*/  IMAD.MOV.U32 R10, RZ, RZ, R8 ;  /* 0x000000ffff0a7224 */ /* 0x000fe400078e0008 */
[----:B------:R-:W-:Y:S01]  /*4c170*/  IMAD.MOV.U32 R11, RZ, RZ, R9 ;  /* 0x000000ffff0b7224 */ /* 0x000fe200078e0009 */
[----:B------:R-:W-:Y:S06]  /*4c180*/  BRA `(.L_x_52221) ;  /* 0x00000008008c7947 */ /* 0x000fec0003800000 */
.L_x_52210:
        /* <DEDUP_REMOVED lines=25> */
.L_x_52232:
[----:B------:R-:W-:Y:S01]  /*4c320*/  DMUL R2, RZ, R40 ;  /* 0x00000028ff027228 */ /* 0x000fe20000000000 */
[----:B------:R-:W-:-:S10]  /*4c330*/  IMAD.MOV.U32 R8, RZ, RZ, RZ ;  /* 0x000000ffff087224 */ /* 0x000fd400078e00ff */
.L_x_52233:
[----:B------:R-:W-:Y:S05]  /*4c340*/  BSYNC B2 ;  /* 0x0000000000027941 */ /* 0x000fea0003800000 */
.L_x_52231:
        /* <DEDUP_REMOVED lines=47> */
.L_x_52235:
[----:B------:R-:W-:Y:S01]  /*4c640*/  DMUL R2, RZ, R40 ;  /* 0x00000028ff027228 */ /* 0x000fe20000000000 */
[----:B------:R-:W-:-:S10]  /*4c650*/  IMAD.MOV.U32 R10, RZ, RZ, RZ ;  /* 0x000000ffff0a7224 */ /* 0x000fd400078e00ff */
.L_x_52236:
[----:B------:R-:W-:Y:S05]  /*4c660*/  BSYNC B2 ;  /* 0x0000000000027941 */ /* 0x000fea0003800000 */
.L_x_52234:
        /* <DEDUP_REMOVED lines=24> */
.L_x_52209:
        /* <DEDUP_REMOVED lines=58> */
.L_x_52238:
[----:B------:R-:W-:Y:S05]  /*4cb90*/  BSYNC B0 ;  /* 0x0000000000007941 */ /* 0x000fea0003800000 */
.L_x_52237:
[----:B------:R-:W-:Y:S02]  /*4cba0*/  IMAD.MOV.U32 R10, RZ, RZ, R40 ;  /* 0x000000ffff0a7224 */ /* 0x000fe400078e0028 */
[----:B------:R-:W-:-:S07]  /*4cbb0*/  IMAD.MOV.U32 R11, RZ, RZ, R41 ;  /* 0x000000ffff0b7224 */ /* 0x000fce00078e0029 */
.L_x_52221:
[----:B------:R-:W-:Y:S05]  /*4cbc0*/  BSYNC B1 ;  /* 0x0000000000017941 */ /* 0x000fea0003800000 */
.L_x_52208:
        /* <DEDUP_REMOVED lines=12> */
.L_x_51446:
        /* <DEDUP_REMOVED lines=226> */
.L_x_52248:
        /* <DEDUP_REMOVED lines=23> */
.L_x_52251:
[----:B------:R-:W-:Y:S05]  /*4dc20*/  BSYNC B4 ;  /* 0x0000000000047941 */ /* 0x000fea0003800000 */
.L_x_52250:
        /* <DEDUP_REMOVED lines=29> */
.L_x_52249:
[----:B------:R-:W-:Y:S05]  /*4de00*/  BSYNC B3 ;  /* 0x0000000000037941 */ /* 0x000fea0003800000 */
.L_x_52247:
        /* <DEDUP_REMOVED lines=22> */
.L_x_52253:
[----:B------:R-:W-:Y:S05]  /*4df70*/  BSYNC B3 ;  /* 0x0000000000037941 */ /* 0x000fea0003800000 */
.L_x_52252:
        /* <DEDUP_REMOVED lines=82> */
.L_x_52255:
[----:B------:R-:W-:-:S04]  /*4e4a0*/  ISETP.GE.AND P0, PT, R13, RZ, PT ;  /* 0x000000ff0d00720c */ /* 0x000fc80003f06270 */
[----:B------:R-:W-:Y:S02]  /*4e4b0*/  FSEL R2, RZ, 3.37028055040000000000e+12, P0 ;  /* 0x54442d18ff027808 */ /* 0x000fe40000000000 */
[----:B------:R-:W-:-:S07]  /*4e4c0*/  FSEL R3, RZ, 2.1426990032196044922, P0 ;  /* 0x400921fbff037808 */ /* 0x000fce0000000000 */
.L_x_52256:
[----:B------:R-:W-:Y:S05]  /*4e4d0*/  BSYNC B0 ;  /* 0x0000000000007941 */ /* 0x000fea0003800000 */
.L_x_52254:
[----:B------:R-:W-:Y:S01]  /*4e4e0*/  DADD R12, |R12|, |R14| ;  /* 0x000000000c0c7229 */ /* 0x000fe2000000060e */
[----:B------:R-:W-:Y:S01]  /*4e4f0*/  LOP3.LUT R15, R3, 0x80000000, R15, 0xb8, !PT ;  /* 0x80000000030f7812 */ /* 0x000fe200078eb80f */
[----:B------:R-:W-:-:S06]  /*4e500*/  DMUL R10, R10, 0.5 ;  /* 0x3fe000000a0a7828 */ /* 0x000fcc0000000000 */
[----:B------:R-:W-:-:S06]  /*4e510*/  DSETP.GTU.AND P0, PT, |R12|, +INF , PT ;  /* 0x7ff000000c00742a */ /* 0x000fcc0003f0c200 */
[----:B------:R-:W-:Y:S02]  /*4e520*/  FSEL R2, R12, R2, P0 ;  /* 0x000000020c027208 */ /* 0x000fe40000000000 */
[----:B------:R-:W-:Y:S01]  /*4e530*/  FSEL R3, R13, R15, P0 ;  /* 0x0000000f0d037208 */ /* 0x000fe20000000000 */
[----:B------:R-:W-:Y:S06]  /*4e540*/  BRA `(.L_x_52257) ;  /* 0x0000006400907947 */ /* 0x000fec0003800000 */
.L_x_52246:
        /* <DEDUP_REMOVED lines=101> */
.L_x_52260:
[----:B------:R-:W-:Y:S05]  /*4eba0*/  BSYNC B0 ;  /* 0x0000000000007941 */ /* 0x000fea0003800000 */
.L_x_52259:
        /* <DEDUP_REMOVED lines=9> */
.L_x_52262:
[----:B------:R-:W-:Y:S05]  /*4ec40*/  BSYNC B3 ;  /* 0x0000000000037941 */ /* 0x000fea0003800000 */
.L_x_52261:
        /* <DEDUP_REMOVED lines=82> */
.L_x_52264:
[----:B------:R-:W-:-:S04]  /*4f170*/  ISETP.GE.AND P0, PT, R13, RZ, PT ;  /* 0x000000ff0d00720c */ /* 0x000fc80003f06270 */
[----:B------:R-:W-:Y:S02]  /*4f180*/  FSEL R2, RZ, 3.37028055040000000000e+12, P0 ;  /* 0x54442d18ff027808 */ /* 0x000fe40000000000 */
[----:B------:R-:W-:-:S07]  /*4f190*/  FSEL R3, RZ, 2.1426990032196044922, P0 ;  /* 0x400921fbff037808 */ /* 0x000fce0000000000 */
.L_x_52265:
[----:B------:R-:W-:Y:S05]  /*4f1a0*/  BSYNC B0 ;  /* 0x0000000000007941 */ /* 0x000fea0003800000 */
.L_x_52263:
[----:B------:R-:W-:Y:S01]  /*4f1b0*/  DADD R12, |R12|, |R14| ;  /* 0x000000000c0c7229 */ /* 0x000fe2000000060e */
[----:B------:R-:W-:Y:S01]  /*4f1c0*/  LOP3.LUT R15, R3, 0x80000000, R15, 0xb8, !PT ;  /* 0x80000000030f7812 */ /* 0x000fe200078eb80f */
[----:B------:R-:W-:-:S06]  /*4f1d0*/  DMUL R10, R10, 0.5 ;  /* 0x3fe000000a0a7828 */ /* 0x000fcc0000000000 */
[----:B------:R-:W-:-:S06]  /*4f1e0*/  DSETP.GTU.AND P0, PT, |R12|, +INF , PT ;  /* 0x7ff000000c00742a */ /* 0x000fcc0003f0c200 */
[----:B------:R-:W-:Y:S02]  /*4f1f0*/  FSEL R2, R12, R2, P0 ;  /* 0x000000020c027208 */ /* 0x000fe40000000000 */
[----:B------:R-:W-:Y:S01]  /*4f200*/  FSEL R3, R13, R15, P0 ;  /* 0x0000000f0d037208 */ /* 0x000fe20000000000 */
[----:B------:R-:W-:Y:S06]  /*4f210*/  BRA `(.L_x_52257) ;  /* 0x00000058005c7947 */ /* 0x000fec0003800000 */
.L_x_52258:
        /* <DEDUP_REMOVED lines=29> */
.L_x_52267:
        /* <DEDUP_REMOVED lines=74> */
.L_x_52266:
        /* <DEDUP_REMOVED lines=99> */
.L_x_52269:
        /* <DEDUP_REMOVED lines=23> */
.L_x_52272:
[----:B------:R-:W-:Y:S05]  /*50030*/  BSYNC B4 ;  /* 0x0000000000047941 */ /* 0x000fea0003800000 */
.L_x_52271:
        /* <DEDUP_REMOVED lines=29> */
.L_x_52270:
[----:B------:R-:W-:Y:S05]  /*50210*/  BSYNC B3 ;  /* 0x0000000000037941 */ /* 0x000fea0003800000 */
.L_x_52268:
        /* <DEDUP_REMOVED lines=29> */
.L_x_52274:
[----:B------:R-:W-:Y:S05]  /*503f0*/  BSYNC B3 ;  /* 0x0000000000037941 */ /* 0x000fea0003800000 */
.L_x_52273:
        /* <DEDUP_REMOVED lines=83> */
.L_x_52276:
[----:B------:R-:W-:-:S04]  /*50930*/  ISETP.GE.AND P0, PT, R13, RZ, PT ;  /* 0x000000ff0d00720c */ /* 0x000fc80003f06270 */
[----:B------:R-:W-:Y:S02]  /*50940*/  FSEL R2, RZ, 3.37028055040000000000e+12, P0 ;  /* 0x54442d18ff027808 */ /* 0x000fe40000000000 */
[----:B------:R-:W-:-:S07]  /*50950*/  FSEL R3, RZ, 2.1426990032196044922, P0 ;  /* 0x400921fbff037808 */ /* 0x000fce0000000000 */
.L_x_52277:
[----:B------:R-:W-:Y:S05]  /*50960*/  BSYNC B0 ;  /* 0x0000000000007941 */ /* 0x000fea0003800000 */
.L_x_52275:
[----:B------:R-:W-:Y:S01]  /*50970*/  DADD R12, |R12|, |R14| ;  /* 0x000000000c0c7229 */ /* 0x000fe2000000060e */
[----:B------:R-:W-:Y:S01]  /*50980*/  LOP3.LUT R15, R3, 0x80000000, R15, 0xb8, !PT ;  /* 0x80000000030f7812 */ /* 0x000fe200078eb80f */
[----:B------:R-:W-:-:S06]  /*50990*/  DMUL R10, R16, 0.5 ;  /* 0x3fe00000100a7828 */ /* 0x000fcc0000000000 */
[----:B------:R-:W-:-:S06]  /*509a0*/  DSETP.GTU.AND P0, PT, |R12|, +INF , PT ;  /* 0x7ff000000c00742a */ /* 0x000fcc0003f0c200 */
[----:B------:R-:W-:Y:S02]  /*509b0*/  FSEL R2, R12, R2, P0 ;  /* 0x000000020c027208 */ /* 0x000fe40000000000 */
[----:B------:R-:W-:Y:S01]  /*509c0*/  FSEL R3, R13, R15, P0 ;  /* 0x0000000f0d037208 */ /* 0x000fe20000000000 */
[----:B------:R-:W-:Y:S06]  /*509d0*/  BRA `(.L_x_52257) ;  /* 0x00000040006c7947 */ /* 0x000fec0003800000 */
.L_x_52245:
        /* <DEDUP_REMOVED lines=135> */
.L_x_52279:
[----:B------:R-:W-:Y:S05]  /*51250*/  BSYNC B0 ;  /* 0x0000000000007941 */ /* 0x000fea0003800000 */
.L_x_52278:
        /* <DEDUP_REMOVED lines=9> */
.L_x_52281:
[----:B------:R-:W-:Y:S05]  /*512f0*/  BSYNC B3 ;  /* 0x0000000000037941 */ /* 0x000fea0003800000 */
.L_x_52280:
        /* <DEDUP_REMOVED lines=82> */
.L_x_52283:
[----:B------:R-:W-:-:S04]  /*51820*/  ISETP.GE.AND P0, PT, R13, RZ, PT ;  /* 0x000000ff0d00720c */ /* 0x000fc80003f06270 */
[----:B------:R-:W-:Y:S02]  /*51830*/  FSEL R2, RZ, 3.37028055040000000000e+12, P0 ;  /* 0x54442d18ff027808 */ /* 0x000fe40000000000 */
[----:B------:R-:W-:-:S07]  /*51840*/  FSEL R3, RZ, 2.1426990032196044922, P0 ;  /* 0x400921fbff037808 */ /* 0x000fce0000000000 */
.L_x_52284:
[----:B------:R-:W-:Y:S05]  /*51850*/  BSYNC B0 ;  /* 0x0000000000007941 */ /* 0x000fea0003800000 */
.L_x_52282:
[----:B------:R-:W-:Y:S01]  /*51860*/  DADD R12, |R12|, |R14| ;  /* 0x000000000c0c7229 */ /* 0x000fe2000000060e */
[----:B------:R-:W-:-:S07]  /*51870*/  LOP3.LUT R15, R3, 0x80000000, R15, 0xb8, !PT ;  /* 0x80000000030f7812 */ /* 0x000fce00078eb80f */
[----:B------:R-:W-:-:S06]  /*51880*/  DSETP.GTU.AND P0, PT, |R12|, +INF , PT ;  /* 0x7ff000000c00742a */ /* 0x000fcc0003f0c200 */
[----:B------:R-:W-:Y:S02]  /*51890*/  FSEL R2, R12, R2, P0 ;  /* 0x000000020c027208 */ /* 0x000fe40000000000 */
[----:B------:R-:W-:Y:S01]  /*518a0*/  FSEL R3, R13, R15, P0 ;  /* 0x0000000f0d037208 */ /* 0x000fe20000000000 */
[----:B------:R-:W-:Y:S06]  /*518b0*/  BRA `(.L_x_52257) ;  /* 0x0000003000b47947 */ /* 0x000fec0003800000 */
.L_x_52244:
        /* <DEDUP_REMOVED lines=92> */
.L_x_52287:
        /* <DEDUP_REMOVED lines=23> */
.L_x_52290:
[----:B------:R-:W-:Y:S05]  /*51ff0*/  BSYNC B4 ;  /* 0x0000000000047941 */ /* 0x000fea0003800000 */
.L_x_52289:
        /* <DEDUP_REMOVED lines=29> */
.L_x_52288:
[----:B------:R-:W-:Y:S05]  /*521d0*/  BSYNC B3 ;  /* 0x0000000000037941 */ /* 0x000fea0003800000 */
.L_x_52286:
        /* <DEDUP_REMOVED lines=83> */
.L_x_52285:
        /* <DEDUP_REMOVED lines=85> */
.L_x_52243:
        /* <DEDUP_REMOVED lines=24> */
.L_x_52292:
[----:B------:R-:W-:Y:S05]  /*52de0*/  BSYNC B3 ;  /* 0x0000000000037941 */ /* 0x000fea0003800000 */
.L_x_52291:
        /* <DEDUP_REMOVED lines=25> */
.L_x_52294:
[----:B------:R-:W-:Y:S05]  /*52f80*/  BSYNC B3 ;  /* 0x0000000000037941 */ /* 0x000fea0003800000 */
.L_x_52293:
        /* <DEDUP_REMOVED lines=136> */
.L_x_52296:
[----:B------:R-:W-:Y:S05]  /*53810*/  BSYNC B0 ;  /* 0x0000000000007941 */ /* 0x000fea0003800000 */
.L_x_52295:
        /* <DEDUP_REMOVED lines=9> */
.L_x_52298:
[----:B------:R-:W-:Y:S05]  /*538b0*/  BSYNC B3 ;  /* 0x0000000000037941 */ /* 0x000fea0003800000 */
.L_x_52297:
        /* <DEDUP_REMOVED lines=82> */
.L_x_52300:
[----:B------:R-:W-:-:S04]  /*53de0*/  ISETP.GE.AND P0, PT, R13, RZ, PT ;  /* 0x000000ff0d00720c */ /* 0x000fc80003f06270 */
[----:B------:R-:W-:Y:S02]  /*53df0*/  FSEL R2, RZ, 3.37028055040000000000e+12, P0 ;  /* 0x54442d18ff027808 */ /* 0x000fe40000000000 */
[----:B------:R-:W-:-:S07]  /*53e00*/  FSEL R3, RZ, 2.1426990032196044922, P0 ;  /* 0x400921fbff037808 */ /* 0x000fce0000000000 */
.L_x_52301:
[----:B------:R-:W-:Y:S05]  /*53e10*/  BSYNC B0 ;  /* 0x0000000000007941 */ /* 0x000fea0003800000 */
.L_x_52299:
[----:B------:R-:W-:Y:S01]  /*53e20*/  DADD R12, |R12|, |R14| ;  /* 0x000000000c0c7229 */ /* 0x000fe2000000060e */
[----:B------:R-:W-:Y:S01]  /*53e30*/  LOP3.LUT R15, R3, 0x80000000, R15, 0xb8, !PT ;  /* 0x80000000030f7812 */ /* 0x000fe200078eb80f */
[----:B------:R-:W-:-:S06]  /*53e40*/  DADD R10, R10, 1 ;  /* 0x3ff000000a0a7429 */ /* 0x000fcc0000000000 */
[----:B------:R-:W-:-:S06]  /*53e50*/  DSETP.GTU.AND P0, PT, |R12|, +INF , PT ;  /* 0x7ff000000c00742a */ /* 0x000fcc0003f0c200 */
[----:B------:R-:W-:Y:S02]  /*53e60*/  FSEL R2, R12, R2, P0 ;  /* 0x000000020c027208 */ /* 0x000fe40000000000 */
[----:B------:R-:W-:Y:S01]  /*53e70*/  FSEL R3, R13, R15, P0 ;  /* 0x0000000f0d037208 */ /* 0x000fe20000000000 */
[----:B------:R-:W-:Y:S06]  /*53e80*/  BRA `(.L_x_52257) ;  /* 0x0000000c00407947 */ /* 0x000fec0003800000 */
.L_x_52242:
        /* <DEDUP_REMOVED lines=108> */
.L_x_52303:
[----:B------:R-:W-:Y:S05]  /*54550*/  BSYNC B0 ;  /* 0x0000000000007941 */ /* 0x000fea0003800000 */
.L_x_52302:
        /* <DEDUP_REMOVED lines=8> */
.L_x_52305:
[----:B------:R-:W-:Y:S05]  /*545e0*/  BSYNC B3 ;  /* 0x0000000000037941 */ /* 0x000fea0003800000 */
.L_x_52304:
        /* <DEDUP_REMOVED lines=82> */
.L_x_52307:
[----:B------:R-:W-:Y:S02]  /*54b10*/  FSEL R2, RZ, 3.37028055040000000000e+12, P2 ;  /* 0x54442d18ff027808 */ /* 0x000fe40001000000 */
[----:B------:R-:W-:-:S07]  /*54b20*/  FSEL R3, RZ, 2.1426990032196044922, P2 ;  /* 0x400921fbff037808 */ /* 0x000fce0001000000 */
.L_x_52308:
[----:B------:R-:W-:Y:S05]  /*54b30*/  BSYNC B0 ;  /* 0x0000000000007941 */ /* 0x000fea0003800000 */
.L_x_52306:
[----:B------:R-:W-:Y:S01]  /*54b40*/  DADD R12, |R12|, |R14| ;  /* 0x000000000c0c7229 */ /* 0x000fe2000000060e */
[----:B------:R-:W-:-:S07]  /*54b50*/  LOP3.LUT R15, R3, 0x80000000, R15, 0xb8, !PT ;  /* 0x80000000030f7812 */ /* 0x000fce00078eb80f */
[----:B------:R-:W-:-:S06]  /*54b60*/  DSETP.GTU.AND P0, PT, |R12|, +INF , PT ;  /* 0x7ff000000c00742a */ /* 0x000fcc0003f0c200 */
[----:B------:R-:W-:Y:S02]  /*54b70*/  FSEL R2, R12, R2, P0 ;  /* 0x000000020c027208 */ /* 0x000fe40000000000 */
[----:B------:R-:W-:-:S07]  /*54b80*/  FSEL R3, R13, R15, P0 ;  /* 0x0000000f0d037208 */ /* 0x000fce0000000000 */
.L_x_52257:
[----:B------:R-:W-:Y:S05]  /*54b90*/  BSYNC B2 ;  /* 0x0000000000027941 */ /* 0x000fea0003800000 */
.L_x_52241:
        /* <DEDUP_REMOVED lines=74> */
.L_x_52314:
[----:B------:R-:W-:Y:S05]  /*55040*/  BSYNC B0 ;  /* 0x0000000000007941 */ /* 0x000fea0003800000 */
.L_x_52313:
        /* <DEDUP_REMOVED lines=23> */
.L_x_52316:
[----:B------:R-:W-:Y:S01]  /*551c0*/  DMUL R2, RZ, R8 ;  /* 0x00000008ff027228 */ /* 0x000fe20000000000 */
[----:B------:R-:W-:-:S10]  /*551d0*/  IMAD.MOV.U32 R4, RZ, RZ, RZ ;  /* 0x000000ffff047224 */ /* 0x000fd400078e00ff */
.L_x_52317:
[----:B------:R-:W-:Y:S05]  /*551e0*/  BSYNC B2 ;  /* 0x0000000000027941 */ /* 0x000fea0003800000 */
.L_x_52315:
        /* <DEDUP_REMOVED lines=47> */
.L_x_52319:
[----:B------:R-:W-:Y:S01]  /*554e0*/  DMUL R2, RZ, R8 ;  /* 0x00000008ff027228 */ /* 0x000fe20000000000 */
[----:B------:R-:W-:-:S10]  /*554f0*/  IMAD.MOV.U32 R14, RZ, RZ, RZ ;  /* 0x000000ffff0e7224 */ /* 0x000fd400078e00ff */
.L_x_52320:
[----:B------:R-:W-:Y:S05]  /*55500*/  BSYNC B2 ;  /* 0x0000000000027941 */ /* 0x000fea0003800000 */
.L_x_52318:
        /* <DEDUP_REMOVED lines=25> */
.L_x_52312:
        /* <DEDUP_REMOVED lines=62> */
.L_x_52322:
[----:B------:R-:W-:Y:S05]  /*55a80*/  BSYNC B0 ;  /* 0x0000000000007941 */ /* 0x000fea0003800000 */
.L_x_52321:
        /* <DEDUP_REMOVED lines=23> */
.L_x_52324:
[----:B------:R-:W-:Y:S01]  /*55c00*/  DMUL R2, RZ, R8 ;  /* 0x00000008ff027228 */ /* 0x000fe20000000000 */
[----:B------:R-:W-:-:S10]  /*55c10*/  IMAD.MOV.U32 R4, RZ, RZ, RZ ;  /* 0x000000ffff047224 */ /* 0x000fd400078e00ff */
.L_x_52325:
[----:B------:R-:W-:Y:S05]  /*55c20*/  BSYNC B2 ;  /* 0x0000000000027941 */ /* 0x000fea0003800000 */
.L_x_52323:
        /* <DEDUP_REMOVED lines=47> */
.L_x_52327:
[----:B------:R-:W-:Y:S01]  /*55f20*/  DMUL R2, RZ, R8 ;  /* 0x00000008ff027228 */ /* 0x000fe20000000000 */
[----:B------:R-:W-:-:S10]  /*55f30*/  IMAD.MOV.U32 R14, RZ, RZ, RZ ;  /* 0x000000ffff0e7224 */ /* 0x000fd400078e00ff */
.L_x_52328:
[----:B------:R-:W-:Y:S05]  /*55f40*/  BSYNC B2 ;  /* 0x0000000000027941 */ /* 0x000fea0003800000 */
.L_x_52326:
        /* <DEDUP_REMOVED lines=39> */
.L_x_52311:
        /* <DEDUP_REMOVED lines=11> */
.L_x_52329:
[----:B------:R-:W-:-:S10]  /*56270*/  DADD R16, R8, -R8 ;  /* 0x0000000008107229 */ /* 0x000fd40000000808 */
[----:B------:R-:W-:Y:S02]  /*56280*/  IMAD.MOV.U32 R18, RZ, RZ, R16 ;  /* 0x000000ffff127224 */ /* 0x000fe400078e0010 */
[----:B------:R-:W-:Y:S01]  /*56290*/  IMAD.MOV.U32 R19, RZ, RZ, R17 ;  /* 0x000000ffff137224 */ /* 0x000fe200078e0011 */
[----:B------:R-:W-:Y:S06]  /*562a0*/  BRA `(.L_x_52240) ;  /* 0x0000000800887947 */ /* 0x000fec0003800000 */
.L_x_52310:
        /* <DEDUP_REMOVED lines=24> */
.L_x_52331:
[----:B------:R-:W-:Y:S01]  /*56430*/  DMUL R2, RZ, R8 ;  /* 0x00000008ff027228 */ /* 0x000fe20000000000 */
[----:B------:R-:W-:-:S10]  /*56440*/  IMAD.MOV.U32 R4, RZ, RZ, RZ ;  /* 0x000000ffff047224 */ /* 0x000fd400078e00ff */
.L_x_52332:
[----:B------:R-:W-:Y:S05]  /*56450*/  BSYNC B2 ;  /* 0x0000000000027941 */ /* 0x000fea0003800000 */
.L_x_52330:
        /* <DEDUP_REMOVED lines=47> */
.L_x_52334:
[----:B------:R-:W-:Y:S01]  /*56750*/  DMUL R2, RZ, R8 ;  /* 0x00000008ff027228 */ /* 0x000fe20000000000 */
[----:B------:R-:W-:-:S10]  /*56760*/  IMAD.MOV.U32 R10, RZ, RZ, RZ ;  /* 0x000000ffff0a7224 */ /* 0x000fd400078e00ff */
.L_x_52335:
[----:B------:R-:W-:Y:S05]  /*56770*/  BSYNC B2 ;  /* 0x0000000000027941 */ /* 0x000fea0003800000 */
.L_x_52333:
        /* <DEDUP_REMOVED lines=24> */
.L_x_52309:
        /* <DEDUP_REMOVED lines=58> */
.L_x_52337:
[----:B------:R-:W-:Y:S05]  /*56ca0*/  BSYNC B0 ;  /* 0x0000000000007941 */ /* 0x000fea0003800000 */
.L_x_52336:
[----:B------:R-:W-:Y:S02]  /*56cb0*/  IMAD.MOV.U32 R18, RZ, RZ, R8 ;  /* 0x000000ffff127224 */ /* 0x000fe400078e0008 */
[----:B------:R-:W-:-:S07]  /*56cc0*/  IMAD.MOV.U32 R19, RZ, RZ, R9 ;  /* 0x000000ffff137224 */ /* 0x000fce00078e0009 */
.L_x_52240:
[----:B------:R-:W-:Y:S05]  /*56cd0*/  BSYNC B1 ;  /* 0x0000000000017941 */ /* 0x000fea0003800000 */
.L_x_52239:
        /* <DEDUP_REMOVED lines=125> */
.L_x_52347:
        /* <DEDUP_REMOVED lines=23> */
.L_x_52350:
[----:B------:R-:W-:Y:S05]  /*57620*/  BSYNC B4 ;  /* 0x0000000000047941 */ /* 0x000fea0003800000 */
.L_x_52349:
        /* <DEDUP_REMOVED lines=29> */
.L_x_52348:
[----:B------:R-:W-:Y:S05]  /*57800*/  BSYNC B3 ;  /* 0x0000000000037941 */ /* 0x000fea0003800000 */
.L_x_52346:
        /* <DEDUP_REMOVED lines=22> */
.L_x_52352:
[----:B------:R-:W-:Y:S05]  /*57970*/  BSYNC B3 ;  /* 0x0000000000037941 */ /* 0x000fea0003800000 */
.L_x_52351:
        /* <DEDUP_REMOVED lines=82> */
.L_x_52354:
[----:B------:R-:W-:-:S04]  /*57ea0*/  ISETP.GE.AND P0, PT, R69, RZ, PT ;  /* 0x000000ff4500720c */ /* 0x000fc80003f06270 */
[----:B------:R-:W-:Y:S02]  /*57eb0*/  FSEL R2, RZ, 3.37028055040000000000e+12, P0 ;  /* 0x54442d18ff027808 */ /* 0x000fe40000000000 */
[----:B------:R-:W-:-:S07]  /*57ec0*/  FSEL R3, RZ, 2.1426990032196044922, P0 ;  /* 0x400921fbff037808 */ /* 0x000fce0000000000 */
.L_x_52355:
[----:B------:R-:W-:Y:S05]  /*57ed0*/  BSYNC B0 ;  /* 0x0000000000007941 */ /* 0x000fea0003800000 */
.L_x_52353:
[----:B------:R-:W-:Y:S01]  /*57ee0*/  DADD R68, |R68|, |R70| ;  /* 0x0000000044447229 */ /* 0x000fe20000000646 */
[----:B------:R-:W-:Y:S01]  /*57ef0*/  LOP3.LUT R71, R3, 0x80000000, R71, 0xb8, !PT ;  /* 0x8000000003477812 */ /* 0x000fe200078eb847 */
[----:B------:R-:W-:-:S06]  /*57f00*/  DMUL R12, R12, 0.5 ;  /* 0x3fe000000c0c7828 */ /* 0x000fcc0000000000 */
[----:B------:R-:W-:-:S06]  /*57f10*/  DSETP.GTU.AND P0, PT, |R68|, +INF , PT ;  /* 0x7ff000004400742a */ /* 0x000fcc0003f0c200 */
[----:B------:R-:W-:Y:S02]  /*57f20*/  FSEL R2, R68, R2, P0 ;  /* 0x0000000244027208 */ /* 0x000fe40000000000 */
[----:B------:R-:W-:Y:S01]  /*57f30*/  FSEL R3, R69, R71, P0 ;  /* 0x0000004745037208 */ /* 0x000fe20000000000 */
[----:B------:R-:W-:Y:S06]  /*57f40*/  BRA `(.L_x_52356) ;  /* 0x0000006400707947 */ /* 0x000fec0003800000 */
.L_x_52345:
        /* <DEDUP_REMOVED lines=99> */
.L_x_52359:
[----:B------:R-:W-:Y:S05]  /*58580*/  BSYNC B0 ;  /* 0x0000000000007941 */ /* 0x000fea0003800000 */
.L_x_52358:
        /* <DEDUP_REMOVED lines=9> */
.L_x_52361:
[----:B------:R-:W-:Y:S05]  /*58620*/  BSYNC B3 ;  /* 0x0000000000037941 */ /* 0x000fea0003800000 */
.L_x_52360:
        /* <DEDUP_REMOVED lines=82> */
.L_x_52363:
[----:B------:R-:W-:-:S04]  /*58b50*/  ISETP.GE.AND P0, PT, R69, RZ, PT ;  /* 0x000000ff4500720c */ /* 0x000fc80003f06270 */
[----:B------:R-:W-:Y:S02]  /*58b60*/  FSEL R2, RZ, 3.37028055040000000000e+12, P0 ;  /* 0x54442d18ff027808 */ /* 0x000fe40000000000 */
[----:B------:R-:W-:-:S07]  /*58b70*/  FSEL R3, RZ, 2.1426990032196044922, P0 ;  /* 0x400921fbff037808 */ /* 0x000fce0000000000 */
.L_x_52364:
[----:B------:R-:W-:Y:S05]  /*58b80*/  BSYNC B0 ;  /* 0x0000000000007941 */ /* 0x000fea0003800000 */
.L_x_52362:
[----:B------:R-:W-:Y:S01]  /*58b90*/  DADD R68, |R68|, |R70| ;  /* 0x0000000044447229 */ /* 0x000fe20000000646 */
[----:B------:R-:W-:Y:S01]  /*58ba0*/  LOP3.LUT R71, R3, 0x80000000, R71, 0xb8, !PT ;  /* 0x8000000003477812 */ /* 0x000fe200078eb847 */
[----:B------:R-:W-:-:S06]  /*58bb0*/  DMUL R12, R12, 0.5 ;  /* 0x3fe000000c0c7828 */ /* 0x000fcc0000000000 */
[----:B------:R-:W-:-:S06]  /*58bc0*/  DSETP.GTU.AND P0, PT, |R68|, +INF , PT ;  /* 0x7ff000004400742a */ /* 0x000fcc0003f0c200 */
[----:B------:R-:W-:Y:S02]  /*58bd0*/  FSEL R2, R68, R2, P0 ;  /* 0x0000000244027208 */ /* 0x000fe40000000000 */
[----:B------:R-:W-:Y:S01]  /*58be0*/  FSEL R3, R69, R71, P0 ;  /* 0x0000004745037208 */ /* 0x000fe20000000000 */
[----:B------:R-:W-:Y:S06]  /*58bf0*/  BRA `(.L_x_52356) ;  /* 0x0000005800447947 */ /* 0x000fec0003800000 */
.L_x_52357:
        /* <DEDUP_REMOVED lines=28> */
.L_x_52366:
        /* <DEDUP_REMOVED lines=78> */
.L_x_52365:
        /* <DEDUP_REMOVED lines=99> */
.L_x_52368:
        /* <DEDUP_REMOVED lines=23> */
.L_x_52371:
[----:B------:R-:W-:Y:S05]  /*59a40*/  BSYNC B4 ;  /* 0x0000000000047941 */ /* 0x000fea0003800000 */
.L_x_52370:
        /* <DEDUP_REMOVED lines=29> */
.L_x_52369:
[----:B------:R-:W-:Y:S05]  /*59c20*/  BSYNC B3 ;  /* 0x0000000000037941 */ /* 0x000fea0003800000 */
.L_x_52367:
        /* <DEDUP_REMOVED lines=22> */
.L_x_52373:
[----:B------:R-:W-:Y:S05]  /*59d90*/  BSYNC B3 ;  /* 0x0000000000037941 */ /* 0x000fea0003800000 */
.L_x_52372:
        /* <DEDUP_REMOVED lines=82> */
.L_x_52375:
[----:B------:R-:W-:-:S04]  /*5a2c0*/  ISETP.GE.AND P0, PT, R69, RZ, PT ;  /* 0x000000ff4500720c */ /* 0x000fc80003f06270 */
[----:B------:R-:W-:Y:S02]  /*5a2d0*/  FSEL R2, RZ, 3.37028055040000000000e+12, P0 ;  /* 0x54442d18ff027808 */ /* 0x000fe40000000000 */
[----:B------:R-:W-:-:S07]  /*5a2e0*/  FSEL R3, RZ, 2.1426990032196044922, P0 ;  /* 0x400921fbff037808 */ /* 0x000fce0000000000 */
.L_x_52376:
[----:B------:R-:W-:Y:S05]  /*5a2f0*/  BSYNC B0 ;  /* 0x0000000000007941 */ /* 0x000fea0003800000 */
.L_x_52374:
[----:B------:R-:W-:Y:S01]  /*5a300*/  DADD R68, |R68|, |R70| ;  /* 0x0000000044447229 */ /* 0x000fe20000000646 */
[----:B------:R-:W-:Y:S01]  /*5a310*/  LOP3.LUT R71, R3, 0x80000000, R71, 0xb8, !PT ;  /* 0x8000000003477812 */ /* 0x000fe200078eb847 */
[----:B------:R-:W-:-:S06]  /*5a320*/  DMUL R12, R12, 0.5 ;  /* 0x3fe000000c0c7828 */ /* 0x000fcc0000000000 */
[----:B------:R-:W-:-:S06]  /*5a330*/  DSETP.GTU.AND P0, PT, |R68|, +INF , PT ;  /* 0x7ff000004400742a */ /* 0x000fcc0003f0c200 */
[----:B------:R-:W-:Y:S02]  /*5a340*/  FSEL R2, R68, R2, P0 ;  /* 0x0000000244027208 */ /* 0x000fe40000000000 */
[----:B------:R-:W-:Y:S01]  /*5a350*/  FSEL R3, R69, R71, P0 ;  /* 0x0000004745037208 */ /* 0x000fe20000000000 */
[----:B------:R-:W-:Y:S06]  /*5a360*/  BRA `(.L_x_52356) ;  /* 0x0000004000687947 */ /* 0x000fec0003800000 */
.L_x_52344:
        /* <DEDUP_REMOVED lines=135> */
.L_x_52378:
[----:B------:R-:W-:Y:S05]  /*5abe0*/  BSYNC B0 ;  /* 0x0000000000007941 */ /* 0x000fea0003800000 */
.L_x_52377:
        /* <DEDUP_REMOVED lines=9> */
.L_x_52380:
[----:B------:R-:W-:Y:S05]  /*5ac80*/  BSYNC B3 ;  /* 0x0000000000037941 */ /* 0x000fea0003800000 */
.L_x_52379:
        /* <DEDUP_REMOVED lines=82> */
.L_x_52382:
[----:B------:R-:W-:-:S04]  /*5b1b0*/  ISETP.GE.AND P0, PT, R69, RZ, PT ;  /* 0x000000ff4500720c */ /* 0x000fc80003f06270 */
[----:B------:R-:W-:Y:S02]  /*5b1c0*/  FSEL R2, RZ, 3.37028055040000000000e+12, P0 ;  /* 0x54442d18ff027808 */ /* 0x000fe40000000000 */
[----:B------:R-:W-:-:S07]  /*5b1d0*/  FSEL R3, RZ, 2.1426990032196044922, P0 ;  /* 0x400921fbff037808 */ /* 0x000fce0000000000 */
.L_x_52383:
[----:B------:R-:W-:Y:S05]  /*5b1e0*/  BSYNC B0 ;  /* 0x0000000000007941 */ /* 0x000fea0003800000 */
.L_x_52381:
[----:B------:R-:W-:Y:S01]  /*5b1f0*/  DADD R68, |R68|, |R70| ;  /* 0x0000000044447229 */ /* 0x000fe20000000646 */
[----:B------:R-:W-:-:S07]  /*5b200*/  LOP3.LUT R71, R3, 0x80000000, R71, 0xb8, !PT ;  /* 0x8000000003477812 */ /* 0x000fce00078eb847 */
[----:B------:R-:W-:-:S06]  /*5b210*/  DSETP.GTU.AND P0, PT, |R68|, +INF , PT ;  /* 0x7ff000004400742a */ /* 0x000fcc0003f0c200 */
[----:B------:R-:W-:Y:S02]  /*5b220*/  FSEL R2, R68, R2, P0 ;  /* 0x0000000244027208 */ /* 0x000fe40000000000 */
[----:B------:R-:W-:Y:S01]  /*5b230*/  FSEL R3, R69, R71, P0 ;  /* 0x0000004745037208 */ /* 0x000fe20000000000 */
[----:B------:R-:W-:Y:S06]  /*5b240*/  BRA `(.L_x_52356) ;  /* 0x0000003000b07947 */ /* 0x000fec0003800000 */
.L_x_52343:
        /* <DEDUP_REMOVED lines=92> */
.L_x_52386:
        /* <DEDUP_REMOVED lines=23> */
.L_x_52389:
[----:B------:R-:W-:Y:S05]  /*5b980*/  BSYNC B4 ;  /* 0x0000000000047941 */ /* 0x000fea0003800000 */
.L_x_52388:
        /* <DEDUP_REMOVED lines=29> */
.L_x_52387:
[----:B------:R-:W-:Y:S05]  /*5bb60*/  BSYNC B3 ;  /* 0x0000000000037941 */ /* 0x000fea0003800000 */
.L_x_52385:
        /* <DEDUP_REMOVED lines=83> */
.L_x_52384:
        /* <DEDUP_REMOVED lines=85> */
.L_x_52342:
        /* <DEDUP_REMOVED lines=24> */
.L_x_52391:
[----:B------:R-:W-:Y:S05]  /*5c770*/  BSYNC B3 ;  /* 0x0000000000037941 */ /* 0x000fea0003800000 */
.L_x_52390:
        /* <DEDUP_REMOVED lines=25> */
.L_x_52393:
[----:B------:R-:W-:Y:S05]  /*5c910*/  BSYNC B3 ;  /* 0x0000000000037941 */ /* 0x000fea0003800000 */
.L_x_52392:
        /* <DEDUP_REMOVED lines=135> */
.L_x_52395:
[----:B------:R-:W-:Y:S05]  /*5d190*/  BSYNC B0 ;  /* 0x0000000000007941 */ /* 0x000fea0003800000 */
.L_x_52394:
        /* <DEDUP_REMOVED lines=9> */
.L_x_52397:
[----:B------:R-:W-:Y:S05]  /*5d230*/  BSYNC B3 ;  /* 0x0000000000037941 */ /* 0x000fea0003800000 */
.L_x_52396:
        /* <DEDUP_REMOVED lines=82> */
.L_x_52399:
[----:B------:R-:W-:-:S04]  /*5d760*/  ISETP.GE.AND P0, PT, R69, RZ, PT ;  /* 0x000000ff4500720c */ /* 0x000fc80003f06270 */
[----:B------:R-:W-:Y:S02]  /*5d770*/  FSEL R2, RZ, 3.37028055040000000000e+12, P0 ;  /* 0x54442d18ff027808 */ /* 0x000fe40000000000 */
[----:B------:R-:W-:-:S07]  /*5d780*/  FSEL R3, RZ, 2.1426990032196044922, P0 ;  /* 0x400921fbff037808 */ /* 0x000fce0000000000 */
.L_x_52400:
[----:B------:R-:W-:Y:S05]  /*5d790*/  BSYNC B0 ;  /* 0x0000000000007941 */ /* 0x000fea0003800000 */
.L_x_52398:
[----:B------:R-:W-:Y:S01]  /*5d7a0*/  DADD R68, |R68|, |R70| ;  /* 0x0000000044447229 */ /* 0x000fe20000000646 */
[----:B------:R-:W-:Y:S01]  /*5d7b0*/  LOP3.LUT R71, R3, 0x80000000, R71, 0xb8, !PT ;  /* 0x8000000003477812 */ /* 0x000fe200078eb847 */
[----:B------:R-:W-:-:S06]  /*5d7c0*/  DADD R12, R12, 1 ;  /* 0x3ff000000c0c7429 */ /* 0x000fcc0000000000 */
[----:B------:R-:W-:-:S06]  /*5d7d0*/  DSETP.GTU.AND P0, PT, |R68|, +INF , PT ;  /* 0x7ff000004400742a */ /* 0x000fcc0003f0c200 */
[----:B------:R-:W-:Y:S02]  /*5d7e0*/  FSEL R2, R68, R2, P0 ;  /* 0x0000000244027208 */ /* 0x000fe40000000000 */
[----:B------:R-:W-:Y:S01]  /*5d7f0*/  FSEL R3, R69, R71, P0 ;  /* 0x0000004745037208 */ /* 0x000fe20000000000 */
[----:B------:R-:W-:Y:S06]  /*5d800*/  BRA `(.L_x_52356) ;  /* 0x0000000c00407947 */ /* 0x000fec0003800000 */
.L_x_52341:
        /* <DEDUP_REMOVED lines=108> */
.L_x_52402:
[----:B------:R-:W-:Y:S05]  /*5ded0*/  BSYNC B0 ;  /* 0x0000000000007941 */ /* 0x000fea0003800000 */
.L_x_52401:
        /* <DEDUP_REMOVED lines=8> */
.L_x_52404:
[----:B------:R-:W-:Y:S05]  /*5df60*/  BSYNC B3 ;  /* 0x0000000000037941 */ /* 0x000fea0003800000 */
.L_x_52403:
        /* <DEDUP_REMOVED lines=82> */
.L_x_52406:
[----:B------:R-:W-:Y:S02]  /*5e490*/  FSEL R2, RZ, 3.37028055040000000000e+12, P2 ;  /* 0x54442d18ff027808 */ /* 0x000fe40001000000 */
[----:B------:R-:W-:-:S07]  /*5e4a0*/  FSEL R3, RZ, 2.1426990032196044922, P2 ;  /* 0x400921fbff037808 */ /* 0x000fce0001000000 */
.L_x_52407:
[----:B------:R-:W-:Y:S05]  /*5e4b0*/  BSYNC B0 ;  /* 0x0000000000007941 */ /* 0x000fea0003800000 */
.L_x_52405:
[----:B------:R-:W-:Y:S01]  /*5e4c0*/  DADD R68, |R68|, |R70| ;  /* 0x0000000044447229 */ /* 0x000fe20000000646 */
[----:B------:R-:W-:-:S07]  /*5e4d0*/  LOP3.LUT R71, R3, 0x80000000, R71, 0xb8, !PT ;  /* 0x8000000003477812 */ /* 0x000fce00078eb847 */
[----:B------:R-:W-:-:S06]  /*5e4e0*/  DSETP.GTU.AND P0, PT, |R68|, +INF , PT ;  /* 0x7ff000004400742a */ /* 0x000fcc0003f0c200 */
[----:B------:R-:W-:Y:S02]  /*5e4f0*/  FSEL R2, R68, R2, P0 ;  /* 0x0000000244027208 */ /* 0x000fe40000000000 */
[----:B------:R-:W-:-:S07]  /*5e500*/  FSEL R3, R69, R71, P0 ;  /* 0x0000004745037208 */ /* 0x000fce0000000000 */
.L_x_52356:
[----:B------:R-:W-:Y:S05]  /*5e510*/  BSYNC B2 ;  /* 0x0000000000027941 */ /* 0x000fea0003800000 */
.L_x_52340:
        /* <DEDUP_REMOVED lines=74> */
.L_x_52413:
[----:B------:R-:W-:Y:S05]  /*5e9c0*/  BSYNC B0 ;  /* 0x0000000000007941 */ /* 0x000fea0003800000 */
.L_x_52412:
        /* <DEDUP_REMOVED lines=23> */
.L_x_52415:
[----:B------:R-:W-:Y:S01]  /*5eb40*/  DMUL R2, RZ, R10 ;  /* 0x0000000aff027228 */ /* 0x000fe20000000000 */
[----:B------:R-:W-:-:S10]  /*5eb50*/  IMAD.MOV.U32 R4, RZ, RZ, RZ ;  /* 0x000000ffff047224 */ /* 0x000fd400078e00ff */
.L_x_52416:
[----:B------:R-:W-:Y:S05]  /*5eb60*/  BSYNC B2 ;  /* 0x0000000000027941 */ /* 0x000fea0003800000 */
.L_x_52414:
        /* <DEDUP_REMOVED lines=47> */
.L_x_52418:
[----:B------:R-:W-:Y:S01]  /*5ee60*/  DMUL R2, RZ, R10 ;  /* 0x0000000aff027228 */ /* 0x000fe20000000000 */
[----:B------:R-:W-:-:S10]  /*5ee70*/  IMAD.MOV.U32 R8, RZ, RZ, RZ ;  /* 0x000000ffff087224 */ /* 0x000fd400078e00ff */
.L_x_52419:
[----:B------:R-:W-:Y:S05]  /*5ee80*/  BSYNC B2 ;  /* 0x0000000000027941 */ /* 0x000fea0003800000 */
.L_x_52417:
        /* <DEDUP_REMOVED lines=25> */
.L_x_52411:
        /* <DEDUP_REMOVED lines=62> */
.L_x_52421:
[----:B------:R-:W-:Y:S05]  /*5f400*/  BSYNC B0 ;  /* 0x0000000000007941 */ /* 0x000fea0003800000 */
.L_x_52420:
        /* <DEDUP_REMOVED lines=23> */
.L_x_52423:
[----:B------:R-:W-:Y:S01]  /*5f580*/  DMUL R2, RZ, R10 ;  /* 0x0000000aff027228 */ /* 0x000fe20000000000 */
[----:B------:R-:W-:-:S10]  /*5f590*/  IMAD.MOV.U32 R4, RZ, RZ, RZ ;  /* 0x000000ffff047224 */ /* 0x000fd400078e00ff */
.L_x_52424:
[----:B------:R-:W-:Y:S05]  /*5f5a0*/  BSYNC B2 ;  /* 0x0000000000027941 */ /* 0x000fea0003800000 */
.L_x_52422:
        /* <DEDUP_REMOVED lines=47> */
.L_x_52426:
[----:B------:R-:W-:Y:S01]  /*5f8a0*/  DMUL R2, RZ, R10 ;  /* 0x0000000aff027228 */ /* 0x000fe20000000000 */
[----:B------:R-:W-:-:S10]  /*5f8b0*/  IMAD.MOV.U32 R8, RZ, RZ, RZ ;  /* 0x000000ffff087224 */ /* 0x000fd400078e00ff */
.L_x_52427:
[----:B------:R-:W-:Y:S05]  /*5f8c0*/  BSYNC B2 ;  /* 0x0000000000027941 */ /* 0x000fea0003800000 */
.L_x_52425:
        /* <DEDUP_REMOVED lines=39> */
.L_x_52410:
        /* <DEDUP_REMOVED lines=11> */
.L_x_52428:
[----:B------:R-:W-:-:S10]  /*5fbf0*/  DADD R12, R10, -R10 ;  /* 0x000000000a0c7229 */ /* 0x000fd4000000080a */
[----:B------:R-:W-:Y:S02]  /*5fc00*/  IMAD.MOV.U32 R14, RZ, RZ, R12 ;  /* 0x000000ffff0e7224 */ /* 0x000fe400078e000c */
[----:B------:R-:W-:Y:S01]  /*5fc10*/  IMAD.MOV.U32 R15, RZ, RZ, R13 ;  /* 0x000000ffff0f7224 */ /* 0x000fe200078e000d */
[----:B------:R-:W-:Y:S06]  /*5fc20*/  BRA `(.L_x_52339) ;  /* 0x0000000800887947 */ /* 0x000fec0003800000 */
.L_x_52409:
        /* <DEDUP_REMOVED lines=24> */
.L_x_52430:
[----:B------:R-:W-:Y:S01]  /*5fdb0*/  DMUL R2, RZ, R10 ;  /* 0x0000000aff027228 */ /* 0x000fe20000000000 */
[----:B------:R-:W-:-:S10]  /*5fdc0*/  IMAD.MOV.U32 R4, RZ, RZ, RZ ;  /* 0x000000ffff047224 */ /* 0x000fd400078e00ff */
.L_x_52431:
[----:B------:R-:W-:Y:S05]  /*5fdd0*/  BSYNC B2 ;  /* 0x0000000000027941 */ /* 0x000fea0003800000 */
.L_x_52429:
        /* <DEDUP_REMOVED lines=47> */
.L_x_52433:
[----:B------:R-:W-:Y:S01]  /*600d0*/  DMUL R2, RZ, R10 ;  /* 0x0000000aff027228 */ /* 0x000fe20000000000 */
[----:B------:R-:W-:-:S10]  /*600e0*/  IMAD.MOV.U32 R8, RZ, RZ, RZ ;  /* 0x000000ffff087224 */ /* 0x000fd400078e00ff */
.L_x_52434:
[----:B------:R-:W-:Y:S05]  /*600f0*/  BSYNC B2 ;  /* 0x0000000000027941 */ /* 0x000fea0003800000 */
.L_x_52432:
        /* <DEDUP_REMOVED lines=24> */
.L_x_52408:
        /* <DEDUP_REMOVED lines=58> */
.L_x_52436:
[----:B------:R-:W-:Y:S05]  /*60620*/  BSYNC B0 ;  /* 0x0000000000007941 */ /* 0x000fea0003800000 */
.L_x_52435:
[----:B------:R-:W-:Y:S02]  /*60630*/  IMAD.MOV.U32 R14, RZ, RZ, R10 ;  /* 0x000000ffff0e7224 */ /* 0x000fe400078e000a */
[----:B------:R-:W-:-:S07]  /*60640*/  IMAD.MOV.U32 R15, RZ, RZ, R11 ;  /* 0x000000ffff0f7224 */ /* 0x000fce00078e000b */
.L_x_52339:
[----:B------:R-:W-:Y:S05]  /*60650*/  BSYNC B1 ;  /* 0x0000000000017941 */ /* 0x000fea0003800000 */
.L_x_52338:
        /* <DEDUP_REMOVED lines=125> */
.L_x_52446:
        /* <DEDUP_REMOVED lines=23> */
.L_x_52449:
[----:B------:R-:W-:Y:S05]  /*60fa0*/  BSYNC B4 ;  /* 0x0000000000047941 */ /* 0x000fea0003800000 */
.L_x_52448:
        /* <DEDUP_REMOVED lines=29> */
.L_x_52447:
[----:B------:R-:W-:Y:S05]  /*61180*/  BSYNC B3 ;  /* 0x0000000000037941 */ /* 0x000fea0003800000 */
.L_x_52445:
        /* <DEDUP_REMOVED lines=22> */
.L_x_52451:
[----:B------:R-:W-:Y:S05]  /*612f0*/  BSYNC B3 ;  /* 0x0000000000037941 */ /* 0x000fea0003800000 */
.L_x_52450:
        /* <DEDUP_REMOVED lines=82> */
.L_x_52453:
[----:B------:R-:W-:-:S04]  /*61820*/  ISETP.GE.AND P0, PT, R65, RZ, PT ;  /* 0x000000ff4100720c */ /* 0x000fc80003f06270 */
[----:B------:R-:W-:Y:S02]  /*61830*/  FSEL R2, RZ, 3.37028055040000000000e+12, P0 ;  /* 0x54442d18ff027808 */ /* 0x000fe40000000000 */
[----:B------:R-:W-:-:S07]  /*61840*/  FSEL R3, RZ, 2.1426990032196044922, P0 ;  /* 0x400921fbff037808 */ /* 0x000fce0000000000 */
.L_x_52454:
[----:B------:R-:W-:Y:S05]  /*61850*/  BSYNC B0 ;  /* 0x0000000000007941 */ /* 0x000fea0003800000 */
.L_x_52452:
[----:B------:R-:W-:Y:S01]  /*61860*/  DADD R64, |R64|, |R66| ;  /* 0x0000000040407229 */ /* 0x000fe20000000642 */
[----:B------:R-:W-:Y:S01]  /*61870*/  LOP3.LUT R67, R3, 0x80000000, R67, 0xb8, !PT ;  /* 0x8000000003437812 */ /* 0x000fe200078eb843 */
[----:B------:R-:W-:-:S06]  /*61880*/  DMUL R68, R68, 0.5 ;  /* 0x3fe0000044447828 */ /* 0x000fcc0000000000 */
[----:B------:R-:W-:-:S06]  /*61890*/  DSETP.GTU.AND P0, PT, |R64|, +INF , PT ;  /* 0x7ff000004000742a */ /* 0x000fcc0003f0c200 */
[----:B------:R-:W-:Y:S02]  /*618a0*/  FSEL R2, R64, R2, P0 ;  /* 0x0000000240027208 */ /* 0x000fe40000000000 */
[----:B------:R-:W-:Y:S01]  /*618b0*/  FSEL R3, R65, R67, P0 ;  /* 0x0000004341037208 */ /* 0x000fe20000000000 */
[----:B------:R-:W-:Y:S06]  /*618c0*/  BRA `(.L_x_52455) ;  /* 0x00000064005c7947 */ /* 0x000fec0003800000 */
.L_x_52444:
        /* <DEDUP_REMOVED lines=99> */
.L_x_52458:
[----:B------:R-:W-:Y:S05]  /*61f00*/  BSYNC B0 ;  /* 0x0000000000007941 */ /* 0x000fea0003800000 */
.L_x_52457:
        /* <DEDUP_REMOVED lines=9> */
.L_x_52460:
[----:B------:R-:W-:Y:S05]  /*61fa0*/  BSYNC B3 ;  /* 0x0000000000037941 */ /* 0x000fea0003800000 */
.L_x_52459:
        /* <DEDUP_REMOVED lines=82> */
.L_x_52462:
[----:B------:R-:W-:-:S04]  /*624d0*/  ISETP.GE.AND P0, PT, R65, RZ, PT ;  /* 0x000000ff4100720c */ /* 0x000fc80003f06270 */
[----:B------:R-:W-:Y:S02]  /*624e0*/  FSEL R2, RZ, 3.37028055040000000000e+12, P0 ;  /* 0x54442d18ff027808 */ /* 0x000fe40000000000 */
[----:B------:R-:W-:-:S07]  /*624f0*/  FSEL R3, RZ, 2.1426990032196044922, P0 ;  /* 0x400921fbff037808 */ /* 0x000fce0000000000 */
.L_x_52463:
[----:B------:R-:W-:Y:S05]  /*62500*/  BSYNC B0 ;  /* 0x0000000000007941 */ /* 0x000fea0003800000 */
.L_x_52461:
[----:B------:R-:W-:Y:S01]  /*62510*/  DADD R64, |R64|, |R66| ;  /* 0x0000000040407229 */ /* 0x000fe20000000642 */
[----:B------:R-:W-:Y:S01]  /*62520*/  LOP3.LUT R67, R3, 0x80000000, R67, 0xb8, !PT ;  /* 0x8000000003437812 */ /* 0x000fe200078eb843 */
[----:B------:R-:W-:-:S06]  /*62530*/  DMUL R68, R68, 0.5 ;  /* 0x3fe0000044447828 */ /* 0x000fcc0000000000 */
[----:B------:R-:W-:-:S06]  /*62540*/  DSETP.GTU.AND P0, PT, |R64|, +INF , PT ;  /* 0x7ff000004000742a */ /* 0x000fcc0003f0c200 */
[----:B------:R-:W-:Y:S02]  /*62550*/  FSEL R2, R64, R2, P0 ;  /* 0x0000000240027208 */ /* 0x000fe40000000000 */
[----:B------:R-:W-:Y:S01]  /*62560*/  FSEL R3, R65, R67, P0 ;  /* 0x0000004341037208 */ /* 0x000fe20000000000 */
[----:B------:R-:W-:Y:S06]  /*62570*/  BRA `(.L_x_52455) ;  /* 0x0000005800307947 */ /* 0x000fec0003800000 */
.L_x_52456:
        /* <DEDUP_REMOVED lines=28> */
.L_x_52465:
        /* <DEDUP_REMOVED lines=73> */
.L_x_52464:
        /* <DEDUP_REMOVED lines=99> */
.L_x_52467:
        /* <DEDUP_REMOVED lines=23> */
.L_x_52470:
[----:B------:R-:W-:Y:S05]  /*63370*/  BSYNC B4 ;  /* 0x0000000000047941 */ /* 0x000fea0003800000 */
.L_x_52469:
        /* <DEDUP_REMOVED lines=29> */
.L_x_52468:
[----:B------:R-:W-:Y:S05]  /*63550*/  BSYNC B3 ;  /* 0x0000000000037941 */ /* 0x000fea0003800000 */
.L_x_52466:
        /* <DEDUP_REMOVED lines=22> */
.L_x_52472:
[----:B------:R-:W-:Y:S05]  /*636c0*/  BSYNC B3 ;  /* 0x0000000000037941 */ /* 0x000fea0003800000 */
.L_x_52471:
        /* <DEDUP_REMOVED lines=82> */
.L_x_52474:
[----:B------:R-:W-:-:S04]  /*63bf0*/  ISETP.GE.AND P0, PT, R65, RZ, PT ;  /* 0x000000ff4100720c */ /* 0x000fc80003f06270 */
[----:B------:R-:W-:Y:S02]  /*63c00*/  FSEL R2, RZ, 3.37028055040000000000e+12, P0 ;  /* 0x54442d18ff027808 */ /* 0x000fe40000000000 */
[----:B------:R-:W-:-:S07]  /*63c10*/  FSEL R3, RZ, 2.1426990032196044922, P0 ;  /* 0x400921fbff037808 */ /* 0x000fce0000000000 */
.L_x_52475:
[----:B------:R-:W-:Y:S05]  /*63c20*/  BSYNC B0 ;  /* 0x0000000000007941 */ /* 0x000fea0003800000 */
.L_x_52473:
[----:B------:R-:W-:Y:S01]  /*63c30*/  DADD R64, |R64|, |R66| ;  /* 0x0000000040407229 */ /* 0x000fe20000000642 */
[----:B------:R-:W-:Y:S01]  /*63c40*/  LOP3.LUT R67, R3, 0x80000000, R67, 0xb8, !PT ;  /* 0x8000000003437812 */ /* 0x000fe200078eb843 */
[----:B------:R-:W-:-:S06]  /*63c50*/  DMUL R68, R68, 0.5 ;  /* 0x3fe0000044447828 */ /* 0x000fcc0000000000 */
[----:B------:R-:W-:-:S06]  /*63c60*/  DSETP.GTU.AND P0, PT, |R64|, +INF , PT ;  /* 0x7ff000004000742a */ /* 0x000fcc0003f0c200 */
[----:B------:R-:W-:Y:S02]  /*63c70*/  FSEL R2, R64, R2, P0 ;  /* 0x0000000240027208 */ /* 0x000fe40000000000 */
[----:B------:R-:W-:Y:S01]  /*63c80*/  FSEL R3, R65, R67, P0 ;  /* 0x0000004341037208 */ /* 0x000fe20000000000 */
[----:B------:R-:W-:Y:S06]  /*63c90*/  BRA `(.L_x_52455) ;  /* 0x0000004000687947 */ /* 0x000fec0003800000 */
.L_x_52443:
        /* <DEDUP_REMOVED lines=135> */
.L_x_52477:
[----:B------:R-:W-:Y:S05]  /*64510*/  BSYNC B0 ;  /* 0x0000000000007941 */ /* 0x000fea0003800000 */
.L_x_52476:
        /* <DEDUP_REMOVED lines=9> */
.L_x_52479:
[----:B------:R-:W-:Y:S05]  /*645b0*/  BSYNC B3 ;  /* 0x0000000000037941 */ /* 0x000fea0003800000 */
.L_x_52478:
        /* <DEDUP_REMOVED lines=82> */
.L_x_52481:
[----:B------:R-:W-:-:S04]  /*64ae0*/  ISETP.GE.AND P0, PT, R65, RZ, PT ;  /* 0x000000ff4100720c */ /* 0x000fc80003f06270 */
[----:B------:R-:W-:Y:S02]  /*64af0*/  FSEL R2, RZ, 3.37028055040000000000e+12, P0 ;  /* 0x54442d18ff027808 */ /* 0x000fe40000000000 */
[----:B------:R-:W-:-:S07]  /*64b00*/  FSEL R3, RZ, 2.1426990032196044922, P0 ;  /* 0x400921fbff037808 */ /* 0x000fce0000000000 */
.L_x_52482:
[----:B------:R-:W-:Y:S05]  /*64b10*/  BSYNC B0 ;  /* 0x0000000000007941 */ /* 0x000fea0003800000 */
.L_x_52480:
[----:B------:R-:W-:Y:S01]  /*64b20*/  DADD R64, |R64|, |R66| ;  /* 0x0000000040407229 */ /* 0x000fe20000000642 */
[----:B------:R-:W-:-:S07]  /*64b30*/  LOP3.LUT R67, R3, 0x80000000, R67, 0xb8, !PT ;  /* 0x8000000003437812 */ /* 0x000fce00078eb843 */
[----:B------:R-:W-:-:S06]  /*64b40*/  DSETP.GTU.AND P0, PT, |R64|, +INF , PT ;  /* 0x7ff000004000742a */ /* 0x000fcc0003f0c200 */
[----:B------:R-:W-:Y:S02]  /*64b50*/  FSEL R2, R64, R2, P0 ;  /* 0x0000000240027208 */ /* 0x000fe40000000000 */
[----:B------:R-:W-:Y:S01]  /*64b60*/  FSEL R3, R65, R67, P0 ;  /* 0x0000004341037208 */ /* 0x000fe20000000000 */
[----:B------:R-:W-:Y:S06]  /*64b70*/  BRA `(.L_x_52455) ;  /* 0x0000003000b07947 */ /* 0x000fec0003800000 */
.L_x_52442:
        /* <DEDUP_REMOVED lines=92> */
.L_x_52485:
        /* <DEDUP_REMOVED lines=23> */
.L_x_52488:
[----:B------:R-:W-:Y:S05]  /*652b0*/  BSYNC B4 ;  /* 0x0000000000047941 */ /* 0x000fea0003800000 */
.L_x_52487:
        /* <DEDUP_REMOVED lines=29> */
.L_x_52486:
[----:B------:R-:W-:Y:S05]  /*65490*/  BSYNC B3 ;  /* 0x0000000000037941 */ /* 0x000fea0003800000 */
.L_x_52484:
        /* <DEDUP_REMOVED lines=83> */
.L_x_52483:
        /* <DEDUP_REMOVED lines=85> */
.L_x_52441:
        /* <DEDUP_REMOVED lines=24> */
.L_x_52490:
[----:B------:R-:W-:Y:S05]  /*660a0*/  BSYNC B3 ;  /* 0x0000000000037941 */ /* 0x000fea0003800000 */
.L_x_52489:
        /* <DEDUP_REMOVED lines=25> */
.L_x_52492:
[----:B------:R-:W-:Y:S05]  /*66240*/  BSYNC B3 ;  /* 0x0000000000037941 */ /* 0x000fea0003800000 */
.L_x_52491:
        /* <DEDUP_REMOVED lines=135> */
.L_x_52494:
[----:B------:R-:W-:Y:S05]  /*66ac0*/  BSYNC B0 ;  /* 0x0000000000007941 */ /* 0x000fea0003800000 */
.L_x_52493:
        /* <DEDUP_REMOVED lines=9> */
.L_x_52496:
[----:B------:R-:W-:Y:S05]  /*66b60*/  BSYNC B3 ;  /* 0x0000000000037941 */ /* 0x000fea0003800000 */
.L_x_52495:
        /* <DEDUP_REMOVED lines=82> */
.L_x_52498:
[----:B------:R-:W-:-:S04]  /*67090*/  ISETP.GE.AND P0, PT, R65, RZ, PT ;  /* 0x000000ff4100720c */ /* 0x000fc80003f06270 */
[----:B------:R-:W-:Y:S02]  /*670a0*/  FSEL R2, RZ, 3.37028055040000000000e+12, P0 ;  /* 0x54442d18ff027808 */ /* 0x000fe40000000000 */
[----:B------:R-:W-:-:S07]  /*670b0*/  FSEL R3, RZ, 2.1426990032196044922, P0 ;  /* 0x400921fbff037808 */ /* 0x000fce0000000000 */
.L_x_52499:
[----:B------:R-:W-:Y:S05]  /*670c0*/  BSYNC B0 ;  /* 0x0000000000007941 */ /* 0x000fea0003800000 */
.L_x_52497:
[----:B------:R-:W-:Y:S01]  /*670d0*/  DADD R64, |R64|, |R66| ;  /* 0x0000000040407229 */ /* 0x000fe20000000642 */
[----:B------:R-:W-:Y:S01]  /*670e0*/  LOP3.LUT R67, R3, 0x80000000, R67, 0xb8, !PT ;  /* 0x8000000003437812 */ /* 0x000fe200078eb843 */
[----:B------:R-:W-:-:S06]  /*670f0*/  DADD R68, R68, 1 ;  /* 0x3ff0000044447429 */ /* 0x000fcc0000000000 */
[----:B------:R-:W-:-:S06]  /*67100*/  DSETP.GTU.AND P0, PT, |R64|, +INF , PT ;  /* 0x7ff000004000742a */ /* 0x000fcc0003f0c200 */
[----:B------:R-:W-:Y:S02]  /*67110*/  FSEL R2, R64, R2, P0 ;  /* 0x0000000240027208 */ /* 0x000fe40000000000 */
[----:B------:R-:W-:Y:S01]  /*67120*/  FSEL R3, R65, R67, P0 ;  /* 0x0000004341037208 */ /* 0x000fe20000000000 */
[----:B------:R-:W-:Y:S06]  /*67130*/  BRA `(.L_x_52455) ;  /* 0x0000000c00407947 */ /* 0x000fec0003800000 */
.L_x_52440:
        /* <DEDUP_REMOVED lines=108> */
.L_x_52501:
[----:B------:R-:W-:Y:S05]  /*67800*/  BSYNC B0 ;  /* 0x0000000000007941 */ /* 0x000fea0003800000 */
.L_x_52500:
        /* <DEDUP_REMOVED lines=8> */
.L_x_52503:
[----:B------:R-:W-:Y:S05]  /*67890*/  BSYNC B3 ;  /* 0x0000000000037941 */ /* 0x000fea0003800000 */
.L_x_52502:
        /* <DEDUP_REMOVED lines=82> */
.L_x_52505:
[----:B------:R-:W-:Y:S02]  /*67dc0*/  FSEL R2, RZ, 3.37028055040000000000e+12, P2 ;  /* 0x54442d18ff027808 */ /* 0x000fe40001000000 */
[----:B------:R-:W-:-:S07]  /*67dd0*/  FSEL R3, RZ, 2.1426990032196044922, P2 ;  /* 0x400921fbff037808 */ /* 0x000fce0001000000 */
.L_x_52506:
[----:B------:R-:W-:Y:S05]  /*67de0*/  BSYNC B0 ;  /* 0x0000000000007941 */ /* 0x000fea0003800000 */
.L_x_52504:
[----:B------:R-:W-:Y:S01]  /*67df0*/  DADD R64, |R64|, |R66| ;  /* 0x0000000040407229 */ /* 0x000fe20000000642 */
[----:B------:R-:W-:-:S07]  /*67e00*/  LOP3.LUT R67, R3, 0x80000000, R67, 0xb8, !PT ;  /* 0x8000000003437812 */ /* 0x000fce00078eb843 */
[----:B------:R-:W-:-:S06]  /*67e10*/  DSETP.GTU.AND P0, PT, |R64|, +INF , PT ;  /* 0x7ff000004000742a */ /* 0x000fcc0003f0c200 */
[----:B------:R-:W-:Y:S02]  /*67e20*/  FSEL R2, R64, R2, P0 ;  /* 0x0000000240027208 */ /* 0x000fe40000000000 */
[----:B------:R-:W-:-:S07]  /*67e30*/  FSEL R3, R65, R67, P0 ;  /* 0x0000004341037208 */ /* 0x000fce0000000000 */
.L_x_52455:
[----:B------:R-:W-:Y:S05]  /*67e40*/  BSYNC B2 ;  /* 0x0000000000027941 */ /* 0x000fea0003800000 */
.L_x_52439:
        /* <DEDUP_REMOVED lines=74> */
.L_x_52512:
[----:B------:R-:W-:Y:S05]  /*682f0*/  BSYNC B0 ;  /* 0x0000000000007941 */ /* 0x000fea0003800000 */
.L_x_52511:
        /* <DEDUP_REMOVED lines=23> */
.L_x_52514:
[----:B------:R-:W-:Y:S01]  /*68470*/  DMUL R2, RZ, R10 ;  /* 0x0000000aff027228 */ /* 0x000fe20000000000 */
[----:B------:R-:W-:-:S10]  /*68480*/  IMAD.MOV.U32 R4, RZ, RZ, RZ ;  /* 0x000000ffff047224 */ /* 0x000fd400078e00ff */
.L_x_52515:
[----:B------:R-:W-:Y:S05]  /*68490*/  BSYNC B2 ;  /* 0x0000000000027941 */ /* 0x000fea0003800000 */
.L_x_52513:
        /* <DEDUP_REMOVED lines=47> */
.L_x_52517:
[----:B------:R-:W-:Y:S01]  /*68790*/  DMUL R2, RZ, R10 ;  /* 0x0000000aff027228 */ /* 0x000fe20000000000 */
[----:B------:R-:W-:-:S10]  /*687a0*/  IMAD.MOV.U32 R8, RZ, RZ, RZ ;  /* 0x000000ffff087224 */ /* 0x000fd400078e00ff */
.L_x_52518:
[----:B------:R-:W-:Y:S05]  /*687b0*/  BSYNC B2 ;  /* 0x0000000000027941 */ /* 0x000fea0003800000 */
.L_x_52516:
        /* <DEDUP_REMOVED lines=25> */
.L_x_52510:
        /* <DEDUP_REMOVED lines=62> */
.L_x_52520:
[----:B------:R-:W-:Y:S05]  /*68d30*/  BSYNC B0 ;  /* 0x0000000000007941 */ /* 0x000fea0003800000 */
.L_x_52519:
        /* <DEDUP_REMOVED lines=23> */
.L_x_52522:
[----:B------:R-:W-:Y:S01]  /*68eb0*/  DMUL R2, RZ, R10 ;  /* 0x0000000aff027228 */ /* 0x000fe20000000000 */
[----:B------:R-:W-:-:S10]  /*68ec0*/  IMAD.MOV.U32 R4, RZ, RZ, RZ ;  /* 0x000000ffff047224 */ /* 0x000fd400078e00ff */
.L_x_52523:
[----:B------:R-:W-:Y:S05]  /*68ed0*/  BSYNC B2 ;  /* 0x0000000000027941 */ /* 0x000fea0003800000 */
.L_x_52521:
        /* <DEDUP_REMOVED lines=47> */
.L_x_52525:
[----:B------:R-:W-:Y:S01]  /*691d0*/  DMUL R2, RZ, R10 ;  /* 0x0000000aff027228 */ /* 0x000fe20000000000 */
[----:B------:R-:W-:-:S10]  /*691e0*/  IMAD.MOV.U32 R8, RZ, RZ, RZ ;  /* 0x000000ffff087224 */ /* 0x000fd400078e00ff */
.L_x_52526:
[----:B------:R-:W-:Y:S05]  /*691f0*/  BSYNC B2 ;  /* 0x0000000000027941 */ /* 0x000fea0003800000 */
.L_x_52524:
        /* <DEDUP_REMOVED lines=39> */
.L_x_52509:
        /* <DEDUP_REMOVED lines=11> */
.L_x_52527:
[----:B------:R-:W-:-:S10]  /*69520*/  DADD R68, R10, -R10 ;  /* 0x000000000a447229 */ /* 0x000fd4000000080a */
[----:B------:R-:W-:Y:S02]  /*69530*/  IMAD.MOV.U32 R70, RZ, RZ, R68 ;  /* 0x000000ffff467224 */ /* 0x000fe400078e0044 */
[----:B------:R-:W-:Y:S01]  /*69540*/  IMAD.MOV.U32 R71, RZ, RZ, R69 ;  /* 0x000000ffff477224 */ /* 0x000fe200078e0045 */
[----:B------:R-:W-:Y:S06]  /*69550*/  BRA `(.L_x_52438) ;  /* 0x0000000800887947 */ /* 0x000fec0003800000 */
.L_x_52508:
        /* <DEDUP_REMOVED lines=24> */
.L_x_52529:
[----:B------:R-:W-:Y:S01]  /*696e0*/  DMUL R2, RZ, R10 ;  /* 0x0000000aff027228 */ /* 0x000fe20000000000 */
[----:B------:R-:W-:-:S10]  /*696f0*/  IMAD.MOV.U32 R4, RZ, RZ, RZ ;  /* 0x000000ffff047224 */ /* 0x000fd400078e00ff */
.L_x_52530:
[----:B------:R-:W-:Y:S05]  /*69700*/  BSYNC B2 ;  /* 0x0000000000027941 */ /* 0x000fea0003800000 */
.L_x_52528:
        /* <DEDUP_REMOVED lines=47> */
.L_x_52532:
[----:B------:R-:W-:Y:S01]  /*69a00*/  DMUL R2, RZ, R10 ;  /* 0x0000000aff027228 */ /* 0x000fe20000000000 */
[----:B------:R-:W-:-:S10]  /*69a10*/  IMAD.MOV.U32 R8, RZ, RZ, RZ ;  /* 0x000000ffff087224 */ /* 0x000fd400078e00ff */
.L_x_52533:
[----:B------:R-:W-:Y:S05]  /*69a20*/  BSYNC B2 ;  /* 0x0000000000027941 */ /* 0x000fea0003800000 */
.L_x_52531:
        /* <DEDUP_REMOVED lines=24> */
.L_x_52507:
        /* <DEDUP_REMOVED lines=58> */
.L_x_52535:
[----:B------:R-:W-:Y:S05]  /*69f50*/  BSYNC B0 ;  /* 0x0000000000007941 */ /* 0x000fea0003800000 */
.L_x_52534:
[----:B------:R-:W-:Y:S02]  /*69f60*/  IMAD.MOV.U32 R70, RZ, RZ, R10 ;  /* 0x000000ffff467224 */ /* 0x000fe400078e000a */
[----:B------:R-:W-:-:S07]  /*69f70*/  IMAD.MOV.U32 R71, RZ, RZ, R11 ;  /* 0x000000ffff477224 */ /* 0x000fce00078e000b */
.L_x_52438:
[----:B------:R-:W-:Y:S05]  /*69f80*/  BSYNC B1 ;  /* 0x0000000000017941 */ /* 0x000fea0003800000 */
.L_x_52437:
        /* <DEDUP_REMOVED lines=123> */
.L_x_52545:
        /* <DEDUP_REMOVED lines=23> */
.L_x_52548:
[----:B------:R-:W-:Y:S05]  /*6a8b0*/  BSYNC B4 ;  /* 0x0000000000047941 */ /* 0x000fea0003800000 */
.L_x_52547:
        /* <DEDUP_REMOVED lines=29> */
.L_x_52546:
[----:B------:R-:W-:Y:S05]  /*6aa90*/  BSYNC B3 ;  /* 0x0000000000037941 */ /* 0x000fea0003800000 */
.L_x_52544:
        /* <DEDUP_REMOVED lines=22> */
.L_x_52550:
[----:B------:R-:W-:Y:S05]  /*6ac00*/  BSYNC B3 ;  /* 0x0000000000037941 */ /* 0x000fea0003800000 */
.L_x_52549:
        /* <DEDUP_REMOVED lines=82> */
.L_x_52552:
[----:B------:R-:W-:-:S04]  /*6b130*/  ISETP.GE.AND P0, PT, R57, RZ, PT ;  /* 0x000000ff3900720c */ /* 0x000fc80003f06270 */
[----:B------:R-:W-:Y:S02]  /*6b140*/  FSEL R2, RZ, 3.37028055040000000000e+12, P0 ;  /* 0x54442d18ff027808 */ /* 0x000fe40000000000 */
[----:B------:R-:W-:-:S07]  /*6b150*/  FSEL R3, RZ, 2.1426990032196044922, P0 ;  /* 0x400921fbff037808 */ /* 0x000fce0000000000 */
.L_x_52553:
[----:B------:R-:W-:Y:S05]  /*6b160*/  BSYNC B0 ;  /* 0x0000000000007941 */ /* 0x000fea0003800000 */
.L_x_52551:
[----:B------:R-:W-:Y:S01]  /*6b170*/  DADD R56, |R56|, |R58| ;  /* 0x0000000038387229 */ /* 0x000fe2000000063a */
[----:B------:R-:W-:Y:S01]  /*6b180*/  LOP3.LUT R59, R3, 0x80000000, R59, 0xb8, !PT ;  /* 0x80000000033b7812 */ /* 0x000fe200078eb83b */
[----:B------:R-:W-:-:S06]  /*6b190*/  DMUL R60, R60, 0.5 ;  /* 0x3fe000003c3c7828 */ /* 0x000fcc0000000000 */
[----:B------:R-:W-:-:S06]  /*6b1a0*/  DSETP.GTU.AND P0, PT, |R56|, +INF , PT ;  /* 0x7ff000003800742a */ /* 0x000fcc0003f0c200 */
[----:B------:R-:W-:Y:S02]  /*6b1b0*/  FSEL R2, R56, R2, P0 ;  /* 0x0000000238027208 */ /* 0x000fe40000000000 */
[----:B------:R-:W-:Y:S01]  /*6b1c0*/  FSEL R3, R57, R59, P0 ;  /* 0x0000003b39037208 */ /* 0x000fe20000000000 */
[----:B------:R-:W-:Y:S06]  /*6b1d0*/  BRA `(.L_x_52554) ;  /* 0x0000006400647947 */ /* 0x000fec0003800000 */
.L_x_52543:
        /* <DEDUP_REMOVED lines=99> */
.L_x_52557:
[----:B------:R-:W-:Y:S05]  /*6b810*/  BSYNC B0 ;  /* 0x0000000000007941 */ /* 0x000fea0003800000 */
.L_x_52556:
        /* <DEDUP_REMOVED lines=9> */
.L_x_52559:
[----:B------:R-:W-:Y:S05]  /*6b8b0*/  BSYNC B3 ;  /* 0x0000000000037941 */ /* 0x000fea0003800000 */
.L_x_52558:
        /* <DEDUP_REMOVED lines=82> */
.L_x_52561:
[----:B------:R-:W-:-:S04]  /*6bde0*/  ISETP.GE.AND P0, PT, R57, RZ, PT ;  /* 0x000000ff3900720c */ /* 0x000fc80003f06270 */
[----:B------:R-:W-:Y:S02]  /*6bdf0*/  FSEL R2, RZ, 3.37028055040000000000e+12, P0 ;  /* 0x54442d18ff027808 */ /* 0x000fe40000000000 */
[----:B------:R-:W-:-:S07]  /*6be00*/  FSEL R3, RZ, 2.1426990032196044922, P0 ;  /* 0x400921fbff037808 */ /* 0x000fce0000000000 */
.L_x_52562:
[----:B------:R-:W-:Y:S05]  /*6be10*/  BSYNC B0 ;  /* 0x0000000000007941 */ /* 0x000fea0003800000 */
.L_x_52560:
[----:B------:R-:W-:Y:S01]  /*6be20*/  DADD R56, |R56|, |R58| ;  /* 0x0000000038387229 */ /* 0x000fe2000000063a */
[----:B------:R-:W-:Y:S01]  /*6be30*/  LOP3.LUT R59, R3, 0x80000000, R59, 0xb8, !PT ;  /* 0x80000000033b7812 */ /* 0x000fe200078eb83b */
[----:B------:R-:W-:-:S06]  /*6be40*/  DMUL R60, R60, 0.5 ;  /* 0x3fe000003c3c7828 */ /* 0x000fcc0000000000 */
[----:B------:R-:W-:-:S06]  /*6be50*/  DSETP.GTU.AND P0, PT, |R56|, +INF , PT ;  /* 0x7ff000003800742a */ /* 0x000fcc0003f0c200 */
[----:B------:R-:W-:Y:S02]  /*6be60*/  FSEL R2, R56, R2, P0 ;  /* 0x0000000238027208 */ /* 0x000fe40000000000 */
[----:B------:R-:W-:Y:S01]  /*6be70*/  FSEL R3, R57, R59, P0 ;  /* 0x0000003b39037208 */ /* 0x000fe20000000000 */
[----:B------:R-:W-:Y:S06]  /*6be80*/  BRA `(.L_x_52554) ;  /* 0x0000005800387947 */ /* 0x000fec0003800000 */
.L_x_52555:
        /* <DEDUP_REMOVED lines=28> */
.L_x_52564:
        /* <DEDUP_REMOVED lines=75> */
.L_x_52563:
        /* <DEDUP_REMOVED lines=99> */
.L_x_52566:
        /* <DEDUP_REMOVED lines=23> */
.L_x_52569:
[----:B------:R-:W-:Y:S05]  /*6cca0*/  BSYNC B4 ;  /* 0x0000000000047941 */ /* 0x000fea0003800000 */
.L_x_52568:
        /* <DEDUP_REMOVED lines=29> */
.L_x_52567:
[----:B------:R-:W-:Y:S05]  /*6ce80*/  BSYNC B3 ;  /* 0x0000000000037941 */ /* 0x000fea0003800000 */
.L_x_52565:
        /* <DEDUP_REMOVED lines=22> */
.L_x_52571:
[----:B------:R-:W-:Y:S05]  /*6cff0*/  BSYNC B3 ;  /* 0x0000000000037941 */ /* 0x000fea0003800000 */
.L_x_52570:
        /* <DEDUP_REMOVED lines=82> */
.L_x_52573:
[----:B------:R-:W-:-:S04]  /*6d520*/  ISETP.GE.AND P0, PT, R57, RZ, PT ;  /* 0x000000ff3900720c */ /* 0x000fc80003f06270 */
[----:B------:R-:W-:Y:S02]  /*6d530*/  FSEL R2, RZ, 3.37028055040000000000e+12, P0 ;  /* 0x54442d18ff027808 */ /* 0x000fe40000000000 */
[----:B------:R-:W-:-:S07]  /*6d540*/  FSEL R3, RZ, 2.1426990032196044922, P0 ;  /* 0x400921fbff037808 */ /* 0x000fce0000000000 */
.L_x_52574:
[----:B------:R-:W-:Y:S05]  /*6d550*/  BSYNC B0 ;  /* 0x0000000000007941 */ /* 0x000fea0003800000 */
.L_x_52572:
[----:B------:R-:W-:Y:S01]  /*6d560*/  DADD R56, |R56|, |R58| ;  /* 0x0000000038387229 */ /* 0x000fe2000000063a */
[----:B------:R-:W-:Y:S01]  /*6d570*/  LOP3.LUT R59, R3, 0x80000000, R59, 0xb8, !PT ;  /* 0x80000000033b7812 */ /* 0x000fe200078eb83b */
[----:B------:R-:W-:-:S06]  /*6d580*/  DMUL R60, R60, 0.5 ;  /* 0x3fe000003c3c7828 */ /* 0x000fcc0000000000 */
[----:B------:R-:W-:-:S06]  /*6d590*/  DSETP.GTU.AND P0, PT, |R56|, +INF , PT ;  /* 0x7ff000003800742a */ /* 0x000fcc0003f0c200 */
[----:B------:R-:W-:Y:S02]  /*6d5a0*/  FSEL R2, R56, R2, P0 ;  /* 0x0000000238027208 */ /* 0x000fe40000000000 */
[----:B------:R-:W-:Y:S01]  /*6d5b0*/  FSEL R3, R57, R59, P0 ;  /* 0x0000003b39037208 */ /* 0x000fe20000000000 */
[----:B------:R-:W-:Y:S06]  /*6d5c0*/  BRA `(.L_x_52554) ;  /* 0x0000004000687947 */ /* 0x000fec0003800000 */
.L_x_52542:
        /* <DEDUP_REMOVED lines=135> */
.L_x_52576:
[----:B------:R-:W-:Y:S05]  /*6de40*/  BSYNC B0 ;  /* 0x0000000000007941 */ /* 0x000fea0003800000 */
.L_x_52575:
        /* <DEDUP_REMOVED lines=9> */
.L_x_52578:
[----:B------:R-:W-:Y:S05]  /*6dee0*/  BSYNC B3 ;  /* 0x0000000000037941 */ /* 0x000fea0003800000 */
.L_x_52577:
        /* <DEDUP_REMOVED lines=82> */
.L_x_52580:
[----:B------:R-:W-:-:S04]  /*6e410*/  ISETP.GE.AND P0, PT, R57, RZ, PT ;  /* 0x000000ff3900720c */ /* 0x000fc80003f06270 */
[----:B------:R-:W-:Y:S02]  /*6e420*/  FSEL R2, RZ, 3.37028055040000000000e+12, P0 ;  /* 0x54442d18ff027808 */ /* 0x000fe40000000000 */
[----:B------:R-:W-:-:S07]  /*6e430*/  FSEL R3, RZ, 2.1426990032196044922, P0 ;  /* 0x400921fbff037808 */ /* 0x000fce0000000000 */
.L_x_52581:
[----:B------:R-:W-:Y:S05]  /*6e440*/  BSYNC B0 ;  /* 0x0000000000007941 */ /* 0x000fea0003800000 */
.L_x_52579:
[----:B------:R-:W-:Y:S01]  /*6e450*/  DADD R56, |R56|, |R58| ;  /* 0x0000000038387229 */ /* 0x000fe2000000063a */
[----:B------:R-:W-:-:S07]  /*6e460*/  LOP3.LUT R59, R3, 0x80000000, R59, 0xb8, !PT ;  /* 0x80000000033b7812 */ /* 0x000fce00078eb83b */
[----:B------:R-:W-:-:S06]  /*6e470*/  DSETP.GTU.AND P0, PT, |R56|, +INF , PT ;  /* 0x7ff000003800742a */ /* 0x000fcc0003f0c200 */
[----:B------:R-:W-:Y:S02]  /*6e480*/  FSEL R2, R56, R2, P0 ;  /* 0x0000000238027208 */ /* 0x000fe40000000000 */
[----:B------:R-:W-:Y:S01]  /*6e490*/  FSEL R3, R57, R59, P0 ;  /* 0x0000003b39037208 */ /* 0x000fe20000000000 */
[----:B------:R-:W-:Y:S06]  /*6e4a0*/  BRA `(.L_x_52554) ;  /* 0x0000003000b07947 */ /* 0x000fec0003800000 */
.L_x_52541:
        /* <DEDUP_REMOVED lines=92> */
.L_x_52584:
        /* <DEDUP_REMOVED lines=23> */
.L_x_52587:
[----:B------:R-:W-:Y:S05]  /*6ebe0*/  BSYNC B4 ;  /* 0x0000000000047941 */ /* 0x000fea0003800000 */
.L_x_52586:
        /* <DEDUP_REMOVED lines=29> */
.L_x_52585:
[----:B------:R-:W-:Y:S05]  /*6edc0*/  BSYNC B3 ;  /* 0x0000000000037941 */ /* 0x000fea0003800000 */
.L_x_52583:
        /* <DEDUP_REMOVED lines=83> */
.L_x_52582:
        /* <DEDUP_REMOVED lines=85> */
.L_x_52540:
        /* <DEDUP_REMOVED lines=24> */
.L_x_52589:
[----:B------:R-:W-:Y:S05]  /*6f9d0*/  BSYNC B3 ;  /* 0x0000000000037941 */ /* 0x000fea0003800000 */
.L_x_52588:
        /* <DEDUP_REMOVED lines=25> */
.L_x_52591:
[----:B------:R-:W-:Y:S05]  /*6fb70*/  BSYNC B3 ;  /* 0x0000000000037941 */ /* 0x000fea0003800000 */
.L_x_52590:
        /* <DEDUP_REMOVED lines=135> */
.L_x_52593:
[----:B------:R-:W-:Y:S05]  /*703f0*/  BSYNC B0 ;  /* 0x0000000000007941 */ /* 0x000fea0003800000 */
.L_x_52592:
        /* <DEDUP_REMOVED lines=9> */
.L_x_52595:
[----:B------:R-:W-:Y:S05]  /*70490*/  BSYNC B3 ;  /* 0x0000000000037941 */ /* 0x000fea0003800000 */
.L_x_52594:
        /* <DEDUP_REMOVED lines=82> */
.L_x_52597:
[----:B------:R-:W-:-:S04]  /*709c0*/  ISETP.GE.AND P0, PT, R57, RZ, PT ;  /* 0x000000ff3900720c */ /* 0x000fc80003f06270 */
[----:B------:R-:W-:Y:S02]  /*709d0*/  FSEL R2, RZ, 3.37028055040000000000e+12, P0 ;  /* 0x54442d18ff027808 */ /* 0x000fe40000000000 */
[----:B------:R-:W-:-:S07]  /*709e0*/  FSEL R3, RZ, 2.1426990032196044922, P0 ;  /* 0x400921fbff037808 */ /* 0x000fce0000000000 */
.L_x_52598:
[----:B------:R-:W-:Y:S05]  /*709f0*/  BSYNC B0 ;  /* 0x0000000000007941 */ /* 0x000fea0003800000 */
.L_x_52596:
[----:B------:R-:W-:Y:S01]  /*70a00*/  DADD R56, |R56|, |R58| ;  /* 0x0000000038387229 */ /* 0x000fe2000000063a */
[----:B------:R-:W-:Y:S01]  /*70a10*/  LOP3.LUT R59, R3, 0x80000000, R59, 0xb8, !PT ;  /* 0x80000000033b7812 */ /* 0x000fe200078eb83b */
[----:B------:R-:W-:-:S06]  /*70a20*/  DADD R60, R60, 1 ;  /* 0x3ff000003c3c7429 */ /* 0x000fcc0000000000 */
[----:B------:R-:W-:-:S06]  /*70a30*/  DSETP.GTU.AND P0, PT, |R56|, +INF , PT ;  /* 0x7ff000003800742a */ /* 0x000fcc0003f0c200 */
[----:B------:R-:W-:Y:S02]  /*70a40*/  FSEL R2, R56, R2, P0 ;  /* 0x0000000238027208 */ /* 0x000fe40000000000 */
[----:B------:R-:W-:Y:S01]  /*70a50*/  FSEL R3, R57, R59, P0 ;  /* 0x0000003b39037208 */ /* 0x000fe20000000000 */
[----:B------:R-:W-:Y:S06]  /*70a60*/  BRA `(.L_x_52554) ;  /* 0x0000000c00407947 */ /* 0x000fec0003800000 */
.L_x_52539:
        /* <DEDUP_REMOVED lines=108> */
.L_x_52600:
[----:B------:R-:W-:Y:S05]  /*71130*/  BSYNC B0 ;  /* 0x0000000000007941 */ /* 0x000fea0003800000 */
.L_x_52599:
        /* <DEDUP_REMOVED lines=8> */
.L_x_52602:
[----:B------:R-:W-:Y:S05]  /*711c0*/  BSYNC B3 ;  /* 0x0000000000037941 */ /* 0x000fea0003800000 */
.L_x_52601:
        /* <DEDUP_REMOVED lines=82> */
.L_x_52604:
[----:B------:R-:W-:Y:S02]  /*716f0*/  FSEL R2, RZ, 3.37028055040000000000e+12, P2 ;  /* 0x54442d18ff027808 */ /* 0x000fe40001000000 */
[----:B------:R-:W-:-:S07]  /*71700*/  FSEL R3, RZ, 2.1426990032196044922, P2 ;  /* 0x400921fbff037808 */ /* 0x000fce0001000000 */
.L_x_52605:
[----:B------:R-:W-:Y:S05]  /*71710*/  BSYNC B0 ;  /* 0x0000000000007941 */ /* 0x000fea0003800000 */
.L_x_52603:
[----:B------:R-:W-:Y:S01]  /*71720*/  DADD R56, |R56|, |R58| ;  /* 0x0000000038387229 */ /* 0x000fe2000000063a */
[----:B------:R-:W-:-:S07]  /*71730*/  LOP3.LUT R59, R3, 0x80000000, R59, 0xb8, !PT ;  /* 0x80000000033b7812 */ /* 0x000fce00078eb83b */
[----:B------:R-:W-:-:S06]  /*71740*/  DSETP.GTU.AND P0, PT, |R56|, +INF , PT ;  /* 0x7ff000003800742a */ /* 0x000fcc0003f0c200 */
[----:B------:R-:W-:Y:S02]  /*71750*/  FSEL R2, R56, R2, P0 ;  /* 0x0000000238027208 */ /* 0x000fe40000000000 */
[----:B------:R-:W-:-:S07]  /*71760*/  FSEL R3, R57, R59, P0 ;  /* 0x0000003b39037208 */ /* 0x000fce0000000000 */
.L_x_52554:
[----:B------:R-:W-:Y:S05]  /*71770*/  BSYNC B2 ;  /* 0x0000000000027941 */ /* 0x000fea0003800000 */
.L_x_52538:
        /* <DEDUP_REMOVED lines=74> */
.L_x_52611:
[----:B------:R-:W-:Y:S05]  /*71c20*/  BSYNC B0 ;  /* 0x0000000000007941 */ /* 0x000fea0003800000 */
.L_x_52610:
        /* <DEDUP_REMOVED lines=23> */
.L_x_52613:
[----:B------:R-:W-:Y:S01]  /*71da0*/  DMUL R2, RZ, R10 ;  /* 0x0000000aff027228 */ /* 0x000fe20000000000 */
[----:B------:R-:W-:-:S10]  /*71db0*/  IMAD.MOV.U32 R4, RZ, RZ, RZ ;  /* 0x000000ffff047224 */ /* 0x000fd400078e00ff */
.L_x_52614:
[----:B------:R-:W-:Y:S05]  /*71dc0*/  BSYNC B2 ;  /* 0x0000000000027941 */ /* 0x000fea0003800000 */
.L_x_52612:
        /* <DEDUP_REMOVED lines=47> */
.L_x_52616:
[----:B------:R-:W-:Y:S01]  /*720c0*/  DMUL R2, RZ, R10 ;  /* 0x0000000aff027228 */ /* 0x000fe20000000000 */
[----:B------:R-:W-:-:S10]  /*720d0*/  IMAD.MOV.U32 R8, RZ, RZ, RZ ;  /* 0x000000ffff087224 */ /* 0x000fd400078e00ff */
.L_x_52617:
[----:B------:R-:W-:Y:S05]  /*720e0*/  BSYNC B2 ;  /* 0x0000000000027941 */ /* 0x000fea0003800000 */
.L_x_52615:
        /* <DEDUP_REMOVED lines=25> */
.L_x_52609:
        /* <DEDUP_REMOVED lines=62> */
.L_x_52619:
[----:B------:R-:W-:Y:S05]  /*72660*/  BSYNC B0 ;  /* 0x0000000000007941 */ /* 0x000fea0003800000 */
.L_x_52618:
        /* <DEDUP_REMOVED lines=23> */
.L_x_52621:
[----:B------:R-:W-:Y:S01]  /*727e0*/  DMUL R2, RZ, R10 ;  /* 0x0000000aff027228 */ /* 0x000fe20000000000 */
[----:B------:R-:W-:-:S10]  /*727f0*/  IMAD.MOV.U32 R4, RZ, RZ, RZ ;  /* 0x000000ffff047224 */ /* 0x000fd400078e00ff */
.L_x_52622:
[----:B------:R-:W-:Y:S05]  /*72800*/  BSYNC B2 ;  /* 0x0000000000027941 */ /* 0x000fea0003800000 */
.L_x_52620:
        /* <DEDUP_REMOVED lines=47> */
.L_x_52624:
[----:B------:R-:W-:Y:S01]  /*72b00*/  DMUL R2, RZ, R10 ;  /* 0x0000000aff027228 */ /* 0x000fe20000000000 */
[----:B------:R-:W-:-:S10]  /*72b10*/  IMAD.MOV.U32 R8, RZ, RZ, RZ ;  /* 0x000000ffff087224 */ /* 0x000fd400078e00ff */
.L_x_52625:
[----:B------:R-:W-:Y:S05]  /*72b20*/  BSYNC B2 ;  /* 0x0000000000027941 */ /* 0x000fea0003800000 */
.L_x_52623:
        /* <DEDUP_REMOVED lines=39> */
.L_x_52608:
        /* <DEDUP_REMOVED lines=11> */
.L_x_52626:
[----:B------:R-:W-:-:S10]  /*72e50*/  DADD R72, R10, -R10 ;  /* 0x000000000a487229 */ /* 0x000fd4000000080a */
[----:B------:R-:W-:Y:S02]  /*72e60*/  IMAD.MOV.U32 R74, RZ, RZ, R72 ;  /* 0x000000ffff4a7224 */ /* 0x000fe400078e0048 */
[----:B------:R-:W-:Y:S01]  /*72e70*/  IMAD.MOV.U32 R75, RZ, RZ, R73 ;  /* 0x000000ffff4b7224 */ /* 0x000fe200078e0049 */
[----:B------:R-:W-:Y:S06]  /*72e80*/  BRA `(.L_x_52537) ;  /* 0x00000008008c7947 */ /* 0x000fec0003800000 */
.L_x_52607:
        /* <DEDUP_REMOVED lines=25> */
.L_x_52628:
[----:B------:R-:W-:Y:S01]  /*73020*/  DMUL R2, RZ, R10 ;  /* 0x0000000aff027228 */ /* 0x000fe20000000000 */
[----:B------:R-:W-:-:S10]  /*73030*/  IMAD.MOV.U32 R8, RZ, RZ, RZ ;  /* 0x000000ffff087224 */ /* 0x000fd400078e00ff */
.L_x_52629:
[----:B------:R-:W-:Y:S05]  /*73040*/  BSYNC B2 ;  /* 0x0000000000027941 */ /* 0x000fea0003800000 */
.L_x_52627:
        /* <DEDUP_REMOVED lines=47> */
.L_x_52631:
[----:B------:R-:W-:Y:S01]  /*73340*/  DMUL R2, RZ, R10 ;  /* 0x0000000aff027228 */ /* 0x000fe20000000000 */
[----:B------:R-:W-:-:S10]  /*73350*/  IMAD.MOV.U32 R8, RZ, RZ, RZ ;  /* 0x000000ffff087224 */ /* 0x000fd400078e00ff */
.L_x_52632:
[----:B------:R-:W-:Y:S05]  /*73360*/  BSYNC B2 ;  /* 0x0000000000027941 */ /* 0x000fea0003800000 */
.L_x_52630:
        /* <DEDUP_REMOVED lines=24> */
.L_x_52606:
        /* <DEDUP_REMOVED lines=58> */
.L_x_52634:
[----:B------:R-:W-:Y:S05]  /*73890*/  BSYNC B0 ;  /* 0x0000000000007941 */ /* 0x000fea0003800000 */
.L_x_52633:
[----:B------:R-:W-:Y:S02]  /*738a0*/  IMAD.MOV.U32 R74, RZ, RZ, R10 ;  /* 0x000000ffff4a7224 */ /* 0x000fe400078e000a */
[----:B------:R-:W-:-:S07]  /*738b0*/  IMAD.MOV.U32 R75, RZ, RZ, R11 ;  /* 0x000000ffff4b7224 */ /* 0x000fce00078e000b */
.L_x_52537:
[----:B------:R-:W-:Y:S05]  /*738c0*/  BSYNC B1 ;  /* 0x0000000000017941 */ /* 0x000fea0003800000 */
.L_x_52536:
        /* <DEDUP_REMOVED lines=125> */
.L_x_52644:
        /* <DEDUP_REMOVED lines=23> */
.L_x_52647:
[----:B------:R-:W-:Y:S05]  /*74210*/  BSYNC B4 ;  /* 0x0000000000047941 */ /* 0x000fea0003800000 */
.L_x_52646:
        /* <DEDUP_REMOVED lines=29> */
.L_x_52645:
[----:B------:R-:W-:Y:S05]  /*743f0*/  BSYNC B3 ;  /* 0x0000000000037941 */ /* 0x000fea0003800000 */
.L_x_52643:
        /* <DEDUP_REMOVED lines=22> */
.L_x_52649:
[----:B------:R-:W-:Y:S05]  /*74560*/  BSYNC B3 ;  /* 0x0000000000037941 */ /* 0x000fea0003800000 */
.L_x_52648:
        /* <DEDUP_REMOVED lines=82> */
.L_x_52651:
[----:B------:R-:W-:-:S04]  /*74a90*/  ISETP.GE.AND P0, PT, R49, RZ, PT ;  /* 0x000000ff3100720c */ /* 0x000fc80003f06270 */
[----:B------:R-:W-:Y:S02]  /*74aa0*/  FSEL R2, RZ, 3.37028055040000000000e+12, P0 ;  /* 0x54442d18ff027808 */ /* 0x000fe40000000000 */
[----:B------:R-:W-:-:S07]  /*74ab0*/  FSEL R3, RZ, 2.1426990032196044922, P0 ;  /* 0x400921fbff037808 */ /* 0x000fce0000000000 */
.L_x_52652:
[----:B------:R-:W-:Y:S05]  /*74ac0*/  BSYNC B0 ;  /* 0x0000000000007941 */ /* 0x000fea0003800000 */
.L_x_52650:
[----:B------:R-:W-:Y:S01]  /*74ad0*/  DADD R48, |R48|, |R50| ;  /* 0x0000000030307229 */ /* 0x000fe20000000632 */
[----:B------:R-:W-:Y:S01]  /*74ae0*/  LOP3.LUT R51, R3, 0x80000000, R51, 0xb8, !PT ;  /* 0x8000000003337812 */ /* 0x000fe200078eb833 */
[----:B------:R-:W-:-:S06]  /*74af0*/  DMUL R52, R52, 0.5 ;  /* 0x3fe0000034347828 */ /* 0x000fcc0000000000 */
[----:B------:R-:W-:-:S06]  /*74b00*/  DSETP.GTU.AND P0, PT, |R48|, +INF , PT ;  /* 0x7ff000003000742a */ /* 0x000fcc0003f0c200 */
[----:B------:R-:W-:Y:S02]  /*74b10*/  FSEL R2, R48, R2, P0 ;  /* 0x0000000230027208 */ /* 0x000fe40000000000 */
[----:B------:R-:W-:Y:S01]  /*74b20*/  FSEL R3, R49, R51, P0 ;  /* 0x0000003331037208 */ /* 0x000fe20000000000 */
[----:B------:R-:W-:Y:S06]  /*74b30*/  BRA `(.L_x_52653) ;  /* 0x0000006400687947 */ /* 0x000fec0003800000 */
.L_x_52642:
        /* <DEDUP_REMOVED lines=99> */
.L_x_52656:
[----:B------:R-:W-:Y:S05]  /*75170*/  BSYNC B0 ;  /* 0x0000000000007941 */ /* 0x000fea0003800000 */
.L_x_52655:
        /* <DEDUP_REMOVED lines=9> */
.L_x_52658:
[----:B------:R-:W-:Y:S05]  /*75210*/  BSYNC B3 ;  /* 0x0000000000037941 */ /* 0x000fea0003800000 */
.L_x_52657:
        /* <DEDUP_REMOVED lines=82> */
.L_x_52660:
[----:B------:R-:W-:-:S04]  /*75740*/  ISETP.GE.AND P0, PT, R49, RZ, PT ;  /* 0x000000ff3100720c */ /* 0x000fc80003f06270 */
[----:B------:R-:W-:Y:S02]  /*75750*/  FSEL R2, RZ, 3.37028055040000000000e+12, P0 ;  /* 0x54442d18ff027808 */ /* 0x000fe40000000000 */
[----:B------:R-:W-:-:S07]  /*75760*/  FSEL R3, RZ, 2.1426990032196044922, P0 ;  /* 0x400921fbff037808 */ /* 0x000fce0000000000 */
.L_x_52661:
[----:B------:R-:W-:Y:S05]  /*75770*/  BSYNC B0 ;  /* 0x0000000000007941 */ /* 0x000fea0003800000 */
.L_x_52659:
[----:B------:R-:W-:Y:S01]  /*75780*/  DADD R48, |R48|, |R50| ;  /* 0x0000000030307229 */ /* 0x000fe20000000632 */
[----:B------:R-:W-:Y:S01]  /*75790*/  LOP3.LUT R51, R3, 0x80000000, R51, 0xb8, !PT ;  /* 0x8000000003337812 */ /* 0x000fe200078eb833 */
[----:B------:R-:W-:-:S06]  /*757a0*/  DMUL R52, R52, 0.5 ;  /* 0x3fe0000034347828 */ /* 0x000fcc0000000000 */
[----:B------:R-:W-:-:S06]  /*757b0*/  DSETP.GTU.AND P0, PT, |R48|, +INF , PT ;  /* 0x7ff000003000742a */ /* 0x000fcc0003f0c200 */
[----:B------:R-:W-:Y:S02]  /*757c0*/  FSEL R2, R48, R2, P0 ;  /* 0x0000000230027208 */ /* 0x000fe40000000000 */
[----:B------:R-:W-:Y:S01]  /*757d0*/  FSEL R3, R49, R51, P0 ;  /* 0x0000003331037208 */ /* 0x000fe20000000000 */
[----:B------:R-:W-:Y:S06]  /*757e0*/  BRA `(.L_x_52653) ;  /* 0x00000058003c7947 */ /* 0x000fec0003800000 */
.L_x_52654:
        /* <DEDUP_REMOVED lines=28> */
.L_x_52663:
        /* <DEDUP_REMOVED lines=75> */
.L_x_52662:
        /* <DEDUP_REMOVED lines=99> */
.L_x_52665:
        /* <DEDUP_REMOVED lines=23> */
.L_x_52668:
[----:B------:R-:W-:Y:S05]  /*76600*/  BSYNC B4 ;  /* 0x0000000000047941 */ /* 0x000fea0003800000 */
.L_x_52667:
        /* <DEDUP_REMOVED lines=29> */
.L_x_52666:
[----:B------:R-:W-:Y:S05]  /*767e0*/  BSYNC B3 ;  /* 0x0000000000037941 */ /* 0x000fea0003800000 */
.L_x_52664:
        /* <DEDUP_REMOVED lines=22> */
.L_x_52670:
[----:B------:R-:W-:Y:S05]  /*76950*/  BSYNC B3 ;  /* 0x0000000000037941 */ /* 0x000fea0003800000 */
.L_x_52669:
        /* <DEDUP_REMOVED lines=82> */
.L_x_52672:
[----:B------:R-:W-:-:S04]  /*76e80*/  ISETP.GE.AND P0, PT, R49, RZ, PT ;  /* 0x000000ff3100720c */ /* 0x000fc80003f06270 */
[----:B------:R-:W-:Y:S02]  /*76e90*/  FSEL R2, RZ, 3.37028055040000000000e+12, P0 ;  /* 0x54442d18ff027808 */ /* 0x000fe40000000000 */
[----:B------:R-:W-:-:S07]  /*76ea0*/  FSEL R3, RZ, 2.1426990032196044922, P0 ;  /* 0x400921fbff037808 */ /* 0x000fce0000000000 */
.L_x_52673:
[----:B------:R-:W-:Y:S05]  /*76eb0*/  BSYNC B0 ;  /* 0x0000000000007941 */ /* 0x000fea0003800000 */
.L_x_52671:
[----:B------:R-:W-:Y:S01]  /*76ec0*/  DADD R48, |R48|, |R50| ;  /* 0x0000000030307229 */ /* 0x000fe20000000632 */
[----:B------:R-:W-:Y:S01]  /*76ed0*/  LOP3.LUT R51, R3, 0x80000000, R51, 0xb8, !PT ;  /* 0x8000000003337812 */ /* 0x000fe200078eb833 */
[----:B------:R-:W-:-:S06]  /*76ee0*/  DMUL R52, R52, 0.5 ;  /* 0x3fe0000034347828 */ /* 0x000fcc0000000000 */
[----:B------:R-:W-:-:S06]  /*76ef0*/  DSETP.GTU.AND P0, PT, |R48|, +INF , PT ;  /* 0x7ff000003000742a */ /* 0x000fcc0003f0c200 */
[----:B------:R-:W-:Y:S02]  /*76f00*/  FSEL R2, R48, R2, P0 ;  /* 0x0000000230027208 */ /* 0x000fe40000000000 */
[----:B------:R-:W-:Y:S01]  /*76f10*/  FSEL R3, R49, R51, P0 ;  /* 0x0000003331037208 */ /* 0x000fe20000000000 */
[----:B------:R-:W-:Y:S06]  /*76f20*/  BRA `(.L_x_52653) ;  /* 0x00000040006c7947 */ /* 0x000fec0003800000 */
.L_x_52641:
        /* <DEDUP_REMOVED lines=135> */
.L_x_52675:
[----:B------:R-:W-:Y:S05]  /*777a0*/  BSYNC B0 ;  /* 0x0000000000007941 */ /* 0x000fea0003800000 */
.L_x_52674:
        /* <DEDUP_REMOVED lines=9> */
.L_x_52677:
[----:B------:R-:W-:Y:S05]  /*77840*/  BSYNC B3 ;  /* 0x0000000000037941 */ /* 0x000fea0003800000 */
.L_x_52676:
        /* <DEDUP_REMOVED lines=82> */
.L_x_52679:
[----:B------:R-:W-:-:S04]  /*77d70*/  ISETP.GE.AND P0, PT, R49, RZ, PT ;  /* 0x000000ff3100720c */ /* 0x000fc80003f06270 */
[----:B------:R-:W-:Y:S02]  /*77d80*/  FSEL R2, RZ, 3.37028055040000000000e+12, P0 ;  /* 0x54442d18ff027808 */ /* 0x000fe40000000000 */
[----:B------:R-:W-:-:S07]  /*77d90*/  FSEL R3, RZ, 2.1426990032196044922, P0 ;  /* 0x400921fbff037808 */ /* 0x000fce0000000000 */
.L_x_52680:
[----:B------:R-:W-:Y:S05]  /*77da0*/  BSYNC B0 ;  /* 0x0000000000007941 */ /* 0x000fea0003800000 */
.L_x_52678:
[----:B------:R-:W-:Y:S01]  /*77db0*/  DADD R48, |R48|, |R50| ;  /* 0x0000000030307229 */ /* 0x000fe20000000632 */
[----:B------:R-:W-:-:S07]  /*77dc0*/  LOP3.LUT R51, R3, 0x80000000, R51, 0xb8, !PT ;  /* 0x8000000003337812 */ /* 0x000fce00078eb833 */
[----:B------:R-:W-:-:S06]  /*77dd0*/  DSETP.GTU.AND P0, PT, |R48|, +INF , PT ;  /* 0x7ff000003000742a */ /* 0x000fcc0003f0c200 */
[----:B------:R-:W-:Y:S02]  /*77de0*/  FSEL R2, R48, R2, P0 ;  /* 0x0000000230027208 */ /* 0x000fe40000000000 */
[----:B------:R-:W-:Y:S01]  /*77df0*/  FSEL R3, R49, R51, P0 ;  /* 0x0000003331037208 */ /* 0x000fe20000000000 */
[----:B------:R-:W-:Y:S06]  /*77e00*/  BRA `(.L_x_52653) ;  /* 0x0000003000b47947 */ /* 0x000fec0003800000 */
.L_x_52640:
        /* <DEDUP_REMOVED lines=92> */
.L_x_52683:
        /* <DEDUP_REMOVED lines=23> */
.L_x_52686:
[----:B------:R-:W-:Y:S05]  /*78540*/  BSYNC B4 ;  /* 0x0000000000047941 */ /* 0x000fea0003800000 */
.L_x_52685:
        /* <DEDUP_REMOVED lines=29> */
.L_x_52684:
[----:B------:R-:W-:Y:S05]  /*78720*/  BSYNC B3 ;  /* 0x0000000000037941 */ /* 0x000fea0003800000 */
.L_x_52682:
        /* <DEDUP_REMOVED lines=83> */
.L_x_52681:
        /* <DEDUP_REMOVED lines=85> */
.L_x_52639:
        /* <DEDUP_REMOVED lines=24> */
.L_x_52688:
[----:B------:R-:W-:Y:S05]  /*79330*/  BSYNC B3 ;  /* 0x0000000000037941 */ /* 0x000fea0003800000 */
.L_x_52687:
        /* <DEDUP_REMOVED lines=25> */
.L_x_52690:
[----:B------:R-:W-:Y:S05]  /*794d0*/  BSYNC B3 ;  /* 0x0000000000037941 */ /* 0x000fea0003800000 */
.L_x_52689:
        /* <DEDUP_REMOVED lines=136> */
.L_x_52692:
[----:B------:R-:W-:Y:S05]  /*79d60*/  BSYNC B0 ;  /* 0x0000000000007941 */ /* 0x000fea0003800000 */
.L_x_52691:
        /* <DEDUP_REMOVED lines=9> */
.L_x_52694:
[----:B------:R-:W-:Y:S05]  /*79e00*/  BSYNC B3 ;  /* 0x0000000000037941 */ /* 0x000fea0003800000 */
.L_x_52693:
        /* <DEDUP_REMOVED lines=82> */
.L_x_52696:
[----:B------:R-:W-:-:S04]  /*7a330*/  ISETP.GE.AND P0, PT, R49, RZ, PT ;  /* 0x000000ff3100720c */ /* 0x000fc80003f06270 */
[----:B------:R-:W-:Y:S02]  /*7a340*/  FSEL R2, RZ, 3.37028055040000000000e+12, P0 ;  /* 0x54442d18ff027808 */ /* 0x000fe40000000000 */
[----:B------:R-:W-:-:S07]  /*7a350*/  FSEL R3, RZ, 2.1426990032196044922, P0 ;  /* 0x400921fbff037808 */ /* 0x000fce0000000000 */
.L_x_52697:
[----:B------:R-:W-:Y:S05]  /*7a360*/  BSYNC B0 ;  /* 0x0000000000007941 */ /* 0x000fea0003800000 */
.L_x_52695:
[----:B------:R-:W-:Y:S01]  /*7a370*/  DADD R48, |R48|, |R50| ;  /* 0x0000000030307229 */ /* 0x000fe20000000632 */
[----:B------:R-:W-:Y:S01]  /*7a380*/  LOP3.LUT R51, R3, 0x80000000, R51, 0xb8, !PT ;  /* 0x8000000003337812 */ /* 0x000fe200078eb833 */
[----:B------:R-:W-:-:S06]  /*7a390*/  DADD R52, R52, 1 ;  /* 0x3ff0000034347429 */ /* 0x000fcc0000000000 */
[----:B------:R-:W-:-:S06]  /*7a3a0*/  DSETP.GTU.AND P0, PT, |R48|, +INF , PT ;  /* 0x7ff000003000742a */ /* 0x000fcc0003f0c200 */
[----:B------:R-:W-:Y:S02]  /*7a3b0*/  FSEL R2, R48, R2, P0 ;  /* 0x0000000230027208 */ /* 0x000fe40000000000 */
[----:B------:R-:W-:Y:S01]  /*7a3c0*/  FSEL R3, R49, R51, P0 ;  /* 0x0000003331037208 */ /* 0x000fe20000000000 */
[----:B------:R-:W-:Y:S06]  /*7a3d0*/  BRA `(.L_x_52653) ;  /* 0x0000000c00407947 */ /* 0x000fec0003800000 */
.L_x_52638:
        /* <DEDUP_REMOVED lines=108> */
.L_x_52699:
[----:B------:R-:W-:Y:S05]  /*7aaa0*/  BSYNC B0 ;  /* 0x0000000000007941 */ /* 0x000fea0003800000 */
.L_x_52698:
        /* <DEDUP_REMOVED lines=8> */
.L_x_52701:
[----:B------:R-:W-:Y:S05]  /*7ab30*/  BSYNC B3 ;  /* 0x0000000000037941 */ /* 0x000fea0003800000 */
.L_x_52700:
        /* <DEDUP_REMOVED lines=82> */
.L_x_52703:
[----:B------:R-:W-:Y:S02]  /*7b060*/  FSEL R2, RZ, 3.37028055040000000000e+12, P2 ;  /* 0x54442d18ff027808 */ /* 0x000fe40001000000 */
[----:B------:R-:W-:-:S07]  /*7b070*/  FSEL R3, RZ, 2.1426990032196044922, P2 ;  /* 0x400921fbff037808 */ /* 0x000fce0001000000 */
.L_x_52704:
[----:B------:R-:W-:Y:S05]  /*7b080*/  BSYNC B0 ;  /* 0x0000000000007941 */ /* 0x000fea0003800000 */
.L_x_52702:
[----:B------:R-:W-:Y:S01]  /*7b090*/  DADD R48, |R48|, |R50| ;  /* 0x0000000030307229 */ /* 0x000fe20000000632 */
[----:B------:R-:W-:-:S07]  /*7b0a0*/  LOP3.LUT R51, R3, 0x80000000, R51, 0xb8, !PT ;  /* 0x8000000003337812 */ /* 0x000fce00078eb833 */
[----:B------:R-:W-:-:S06]  /*7b0b0*/  DSETP.GTU.AND P0, PT, |R48|, +INF , PT ;  /* 0x7ff000003000742a */ /* 0x000fcc0003f0c200 */
[----:B------:R-:W-:Y:S02]  /*7b0c0*/  FSEL R2, R48, R2, P0 ;  /* 0x0000000230027208 */ /* 0x000fe40000000000 */
[----:B------:R-:W-:-:S07]  /*7b0d0*/  FSEL R3, R49, R51, P0 ;  /* 0x0000003331037208 */ /* 0x000fce0000000000 */
.L_x_52653:
[----:B------:R-:W-:Y:S05]  /*7b0e0*/  BSYNC B2 ;  /* 0x0000000000027941 */ /* 0x000fea0003800000 */
.L_x_52637:
        /* <DEDUP_REMOVED lines=74> */
.L_x_52710:
[----:B------:R-:W-:Y:S05]  /*7b590*/  BSYNC B0 ;  /* 0x0000000000007941 */ /* 0x000fea0003800000 */
.L_x_52709:
        /* <DEDUP_REMOVED lines=23> */
.L_x_52712:
[----:B------:R-:W-:Y:S01]  /*7b710*/  DMUL R2, RZ, R10 ;  /* 0x0000000aff027228 */ /* 0x000fe20000000000 */
[----:B------:R-:W-:-:S10]  /*7b720*/  IMAD.MOV.U32 R4, RZ, RZ, RZ ;  /* 0x000000ffff047224 */ /* 0x000fd400078e00ff */
.L_x_52713:
[----:B------:R-:W-:Y:S05]  /*7b730*/  BSYNC B2 ;  /* 0x0000000000027941 */ /* 0x000fea0003800000 */
.L_x_52711:
        /* <DEDUP_REMOVED lines=47> */
.L_x_52715:
[----:B------:R-:W-:Y:S01]  /*7ba30*/  DMUL R2, RZ, R10 ;  /* 0x0000000aff027228 */ /* 0x000fe20000000000 */
[----:B------:R-:W-:-:S10]  /*7ba40*/  IMAD.MOV.U32 R8, RZ, RZ, RZ ;  /* 0x000000ffff087224 */ /* 0x000fd400078e00ff */
.L_x_52716:
[----:B------:R-:W-:Y:S05]  /*7ba50*/  BSYNC B2 ;  /* 0x0000000000027941 */ /* 0x000fea0003800000 */
.L_x_52714:
        /* <DEDUP_REMOVED lines=25> */
.L_x_52708:
        /* <DEDUP_REMOVED lines=62> */
.L_x_52718:
[----:B------:R-:W-:Y:S05]  /*7bfd0*/  BSYNC B0 ;  /* 0x0000000000007941 */ /* 0x000fea0003800000 */
.L_x_52717:
        /* <DEDUP_REMOVED lines=23> */
.L_x_52720:
[----:B------:R-:W-:Y:S01]  /*7c150*/  DMUL R2, RZ, R10 ;  /* 0x0000000aff027228 */ /* 0x000fe20000000000 */
[----:B------:R-:W-:-:S10]  /*7c160*/  IMAD.MOV.U32 R4, RZ, RZ, RZ ;  /* 0x000000ffff047224 */ /* 0x000fd400078e00ff */
.L_x_52721:
[----:B------:R-:W-:Y:S05]  /*7c170*/  BSYNC B2 ;  /* 0x0000000000027941 */ /* 0x000fea0003800000 */
.L_x_52719:
        /* <DEDUP_REMOVED lines=47> */
.L_x_52723:
[----:B------:R-:W-:Y:S01]  /*7c470*/  DMUL R2, RZ, R10 ;  /* 0x0000000aff027228 */ /* 0x000fe20000000000 */
[----:B------:R-:W-:-:S10]  /*7c480*/  IMAD.MOV.U32 R8, RZ, RZ, RZ ;  /* 0x000000ffff087224 */ /* 0x000fd400078e00ff */
.L_x_52724:
[----:B------:R-:W-:Y:S05]  /*7c490*/  BSYNC B2 ;  /* 0x0000000000027941 */ /* 0x000fea0003800000 */
.L_x_52722:
        /* <DEDUP_REMOVED lines=39> */
.L_x_52707:
        /* <DEDUP_REMOVED lines=11> */
.L_x_52725:
[----:B------:R-:W-:-:S10]  /*7c7c0*/  DADD R52, R10, -R10 ;  /* 0x000000000a347229 */ /* 0x000fd4000000080a */
[----:B------:R-:W-:Y:S02]  /*7c7d0*/  IMAD.MOV.U32 R54, RZ, RZ, R52 ;  /* 0x000000ffff367224 */ /* 0x000fe400078e0034 */
[----:B------:R-:W-:Y:S01]  /*7c7e0*/  IMAD.MOV.U32 R55, RZ, RZ, R53 ;  /* 0x000000ffff377224 */ /* 0x000fe200078e0035 */
[----:B------:R-:W-:Y:S06]  /*7c7f0*/  BRA `(.L_x_52636) ;  /* 0x00000008008c7947 */ /* 0x000fec0003800000 */
.L_x_52706:
        /* <DEDUP_REMOVED lines=25> */
.L_x_52727:
[----:B------:R-:W-:Y:S01]  /*7c990*/  DMUL R2, RZ, R10 ;  /* 0x0000000aff027228 */ /* 0x000fe20000000000 */
[----:B------:R-:W-:-:S10]  /*7c9a0*/  IMAD.MOV.U32 R8, RZ, RZ, RZ ;  /* 0x000000ffff087224 */ /* 0x000fd400078e00ff */
.L_x_52728:
[----:B------:R-:W-:Y:S05]  /*7c9b0*/  BSYNC B2 ;  /* 0x0000000000027941 */ /* 0x000fea0003800000 */
.L_x_52726:
        /* <DEDUP_REMOVED lines=47> */
.L_x_52730:
[----:B------:R-:W-:Y:S01]  /*7ccb0*/  DMUL R2, RZ, R10 ;  /* 0x0000000aff027228 */ /* 0x000fe20000000000 */
[----:B------:R-:W-:-:S10]  /*7ccc0*/  IMAD.MOV.U32 R8, RZ, RZ, RZ ;  /* 0x000000ffff087224 */ /* 0x000fd400078e00ff */
.L_x_52731:
[----:B------:R-:W-:Y:S05]  /*7ccd0*/  BSYNC B2 ;  /* 0x0000000000027941 */ /* 0x000fea0003800000 */
.L_x_52729:
        /* <DEDUP_REMOVED lines=24> */
.L_x_52705:
        /* <DEDUP_REMOVED lines=58> */
.L_x_52733:
[----:B------:R-:W-:Y:S05]  /*7d200*/  BSYNC B0 ;  /* 0x0000000000007941 */ /* 0x000fea0003800000 */
.L_x_52732:
[----:B------:R-:W-:Y:S02]  /*7d210*/  IMAD.MOV.U32 R54, RZ, RZ, R10 ;  /* 0x000000ffff367224 */ /* 0x000fe400078e000a */
[----:B------:R-:W-:-:S07]  /*7d220*/  IMAD.MOV.U32 R55, RZ, RZ, R11 ;  /* 0x000000ffff377224 */ /* 0x000fce00078e000b */
.L_x_52636:
[----:B------:R-:W-:Y:S05]  /*7d230*/  BSYNC B1 ;  /* 0x0000000000017941 */ /* 0x000fea0003800000 */
.L_x_52635:
        /* <DEDUP_REMOVED lines=123> */
.L_x_52743:
        /* <DEDUP_REMOVED lines=23> */
.L_x_52746:
[----:B------:R-:W-:Y:S05]  /*7db60*/  BSYNC B4 ;  /* 0x0000000000047941 */ /* 0x000fea0003800000 */
.L_x_52745:
        /* <DEDUP_REMOVED lines=29> */
.L_x_52744:
[----:B------:R-:W-:Y:S05]  /*7dd40*/  BSYNC B3 ;  /* 0x0000000000037941 */ /* 0x000fea0003800000 */
.L_x_52742:
        /* <DEDUP_REMOVED lines=22> */
.L_x_52748:
[----:B------:R-:W-:Y:S05]  /*7deb0*/  BSYNC B3 ;  /* 0x0000000000037941 */ /* 0x000fea0003800000 */
.L_x_52747:
        /* <DEDUP_REMOVED lines=82> */
.L_x_52750:
[----:B------:R-:W-:-:S04]  /*7e3e0*/  ISETP.GE.AND P0, PT, R41, RZ, PT ;  /* 0x000000ff2900720c */ /* 0x000fc80003f06270 */
[----:B------:R-:W-:Y:S02]  /*7e3f0*/  FSEL R2, RZ, 3.37028055040000000000e+12, P0 ;  /* 0x54442d18ff027808 */ /* 0x000fe40000000000 */
[----:B------:R-:W-:-:S07]  /*7e400*/  FSEL R3, RZ, 2.1426990032196044922, P0 ;  /* 0x400921fbff037808 */ /* 0x000fce0000000000 */
.L_x_52751:
[----:B------:R-:W-:Y:S05]  /*7e410*/  BSYNC B0 ;  /* 0x0000000000007941 */ /* 0x000fea0003800000 */
.L_x_52749:
[----:B------:R-:W-:Y:S01]  /*7e420*/  DADD R40, |R40|, |R42| ;  /* 0x0000000028287229 */ /* 0x000fe2000000062a */
[----:B------:R-:W-:Y:S01]  /*7e430*/  LOP3.LUT R43, R3, 0x80000000, R43, 0xb8, !PT ;  /* 0x80000000032b7812 */ /* 0x000fe200078eb82b */
[----:B------:R-:W-:-:S06]  /*7e440*/  DMUL R44, R44, 0.5 ;  /* 0x3fe000002c2c7828 */ /* 0x000fcc0000000000 */
[----:B------:R-:W-:-:S06]  /*7e450*/  DSETP.GTU.AND P0, PT, |R40|, +INF , PT ;  /* 0x7ff000002800742a */ /* 0x000fcc0003f0c200 */
[----:B------:R-:W-:Y:S02]  /*7e460*/  FSEL R2, R40, R2, P0 ;  /* 0x0000000228027208 */ /* 0x000fe40000000000 */
[----:B------:R-:W-:Y:S01]  /*7e470*/  FSEL R3, R41, R43, P0 ;  /* 0x0000002b29037208 */ /* 0x000fe20000000000 */
[----:B------:R-:W-:Y:S06]  /*7e480*/  BRA `(.L_x_52752) ;  /* 0x0000006400687947 */ /* 0x000fec0003800000 */
.L_x_52741:
        /* <DEDUP_REMOVED lines=99> */
.L_x_52755:
[----:B------:R-:W-:Y:S05]  /*7eac0*/  BSYNC B0 ;  /* 0x0000000000007941 */ /* 0x000fea0003800000 */
.L_x_52754:
        /* <DEDUP_REMOVED lines=9> */
.L_x_52757:
[----:B------:R-:W-:Y:S05]  /*7eb60*/  BSYNC B3 ;  /* 0x0000000000037941 */ /* 0x000fea0003800000 */
.L_x_52756:
        /* <DEDUP_REMOVED lines=82> */
.L_x_52759:
[----:B------:R-:W-:-:S04]  /*7f090*/  ISETP.GE.AND P0, PT, R41, RZ, PT ;  /* 0x000000ff2900720c */ /* 0x000fc80003f06270 */
[----:B------:R-:W-:Y:S02]  /*7f0a0*/  FSEL R2, RZ, 3.37028055040000000000e+12, P0 ;  /* 0x54442d18ff027808 */ /* 0x000fe40000000000 */
[----:B------:R-:W-:-:S07]  /*7f0b0*/  FSEL R3, RZ, 2.1426990032196044922, P0 ;  /* 0x400921fbff037808 */ /* 0x000fce0000000000 */
.L_x_52760:
[----:B------:R-:W-:Y:S05]  /*7f0c0*/  BSYNC B0 ;  /* 0x0000000000007941 */ /* 0x000fea0003800000 */
.L_x_52758:
[----:B------:R-:W-:Y:S01]  /*7f0d0*/  DADD R40, |R40|, |R42| ;  /* 0x0000000028287229 */ /* 0x000fe2000000062a */
[----:B------:R-:W-:Y:S01]  /*7f0e0*/  LOP3.LUT R43, R3, 0x80000000, R43, 0xb8, !PT ;  /* 0x80000000032b7812 */ /* 0x000fe200078eb82b */
[----:B------:R-:W-:-:S06]  /*7f0f0*/  DMUL R44, R44, 0.5 ;  /* 0x3fe000002c2c7828 */ /* 0x000fcc0000000000 */
[----:B------:R-:W-:-:S06]  /*7f100*/  DSETP.GTU.AND P0, PT, |R40|, +INF , PT ;  /* 0x7ff000002800742a */ /* 0x000fcc0003f0c200 */
[----:B------:R-:W-:Y:S02]  /*7f110*/  FSEL R2, R40, R2, P0 ;  /* 0x0000000228027208 */ /* 0x000fe40000000000 */
[----:B------:R-:W-:Y:S01]  /*7f120*/  FSEL R3, R41, R43, P0 ;  /* 0x0000002b29037208 */ /* 0x000fe20000000000 */
[----:B------:R-:W-:Y:S06]  /*7f130*/  BRA `(.L_x_52752) ;  /* 0x00000058003c7947 */ /* 0x000fec0003800000 */
.L_x_52753:
        /* <DEDUP_REMOVED lines=28> */
.L_x_52762:
        /* <DEDUP_REMOVED lines=75> */
.L_x_52761:
        /* <DEDUP_REMOVED lines=99> */
.L_x_52764:
        /* <DEDUP_REMOVED lines=23> */
.L_x_52767:
[----:B------:R-:W-:Y:S05]  /*7ff50*/  BSYNC B4 ;  /* 0x0000000000047941 */ /* 0x000fea0003800000 */
.L_x_52766:
        /* <DEDUP_REMOVED lines=29> */
.L_x_52765:
[----:B------:R-:W-:Y:S05]  /*80130*/  BSYNC B3 ;  /* 0x0000000000037941 */ /* 0x000fea0003800000 */
.L_x_52763:
        /* <DEDUP_REMOVED lines=22> */
.L_x_52769:
[----:B------:R-:W-:Y:S05]  /*802a0*/  BSYNC B3 ;  /* 0x0000000000037941 */ /* 0x000fea0003800000 */
.L_x_52768:
        /* <DEDUP_REMOVED lines=82> */
.L_x_52771:
[----:B------:R-:W-:-:S04]  /*807d0*/  ISETP.GE.AND P0, PT, R41, RZ, PT ;  /* 0x000000ff2900720c */ /* 0x000fc80003f06270 */
[----:B------:R-:W-:Y:S02]  /*807e0*/  FSEL R2, RZ, 3.37028055040000000000e+12, P0 ;  /* 0x54442d18ff027808 */ /* 0x000fe40000000000 */
[----:B------:R-:W-:-:S07]  /*807f0*/  FSEL R3, RZ, 2.1426990032196044922, P0 ;  /* 0x400921fbff037808 */ /* 0x000fce0000000000 */
.L_x_52772:
[----:B------:R-:W-:Y:S05]  /*80800*/  BSYNC B0 ;  /* 0x0000000000007941 */ /* 0x000fea0003800000 */
.L_x_52770:
[----:B------:R-:W-:Y:S01]  /*80810*/  DADD R40, |R40|, |R42| ;  /* 0x0000000028287229 */ /* 0x000fe2000000062a */
[----:B------:R-:W-:Y:S01]  /*80820*/  LOP3.LUT R43, R3, 0x80000000, R43, 0xb8, !PT ;  /* 0x80000000032b7812 */ /* 0x000fe200078eb82b */
[----:B------:R-:W-:-:S06]  /*80830*/  DMUL R44, R44, 0.5 ;  /* 0x3fe000002c2c7828 */ /* 0x000fcc0000000000 */
[----:B------:R-:W-:-:S06]  /*80840*/  DSETP.GTU.AND P0, PT, |R40|, +INF , PT ;  /* 0x7ff000002800742a */ /* 0x000fcc0003f0c200 */
[----:B------:R-:W-:Y:S02]  /*80850*/  FSEL R2, R40, R2, P0 ;  /* 0x0000000228027208 */ /* 0x000fe40000000000 */
[----:B------:R-:W-:Y:S01]  /*80860*/  FSEL R3, R41, R43, P0 ;  /* 0x0000002b29037208 */ /* 0x000fe20000000000 */
[----:B------:R-:W-:Y:S06]  /*80870*/  BRA `(.L_x_52752) ;  /* 0x00000040006c7947 */ /* 0x000fec0003800000 */
.L_x_52740:
        /* <DEDUP_REMOVED lines=135> */
.L_x_52774:
[----:B------:R-:W-:Y:S05]  /*810f0*/  BSYNC B0 ;  /* 0x0000000000007941 */ /* 0x000fea0003800000 */
.L_x_52773:
        /* <DEDUP_REMOVED lines=9> */
.L_x_52776:
[----:B------:R-:W-:Y:S05]  /*81190*/  BSYNC B3 ;  /* 0x0000000000037941 */ /* 0x000fea0003800000 */
.L_x_52775:
        /* <DEDUP_REMOVED lines=82> */
.L_x_52778:
[----:B------:R-:W-:-:S04]  /*816c0*/  ISETP.GE.AND P0, PT, R41, RZ, PT ;  /* 0x000000ff2900720c */ /* 0x000fc80003f06270 */
[----:B------:R-:W-:Y:S02]  /*816d0*/  FSEL R2, RZ, 3.37028055040000000000e+12, P0 ;  /* 0x54442d18ff027808 */ /* 0x000fe40000000000 */
[----:B------:R-:W-:-:S07]  /*816e0*/  FSEL R3, RZ, 2.1426990032196044922, P0 ;  /* 0x400921fbff037808 */ /* 0x000fce0000000000 */
.L_x_52779:
[----:B------:R-:W-:Y:S05]  /*816f0*/  BSYNC B0 ;  /* 0x0000000000007941 */ /* 0x000fea0003800000 */
.L_x_52777:
[----:B------:R-:W-:Y:S01]  /*81700*/  DADD R40, |R40|, |R42| ;  /* 0x0000000028287229 */ /* 0x000fe2000000062a */
[----:B------:R-:W-:-:S07]  /*81710*/  LOP3.LUT R43, R3, 0x80000000, R43, 0xb8, !PT ;  /* 0x80000000032b7812 */ /* 0x000fce00078eb82b */
[----:B------:R-:W-:-:S06]  /*81720*/  DSETP.GTU.AND P0, PT, |R40|, +INF , PT ;  /* 0x7ff000002800742a */ /* 0x000fcc0003f0c200 */
[----:B------:R-:W-:Y:S02]  /*81730*/  FSEL R2, R40, R2, P0 ;  /* 0x0000000228027208 */ /* 0x000fe40000000000 */
[----:B------:R-:W-:Y:S01]  /*81740*/  FSEL R3, R41, R43, P0 ;  /* 0x0000002b29037208 */ /* 0x000fe20000000000 */
[----:B------:R-:W-:Y:S06]  /*81750*/  BRA `(.L_x_52752) ;  /* 0x0000003000b47947 */ /* 0x000fec0003800000 */
.L_x_52739:
        /* <DEDUP_REMOVED lines=92> */
.L_x_52782:
        /* <DEDUP_REMOVED lines=23> */
.L_x_52785:
[----:B------:R-:W-:Y:S05]  /*81e90*/  BSYNC B4 ;  /* 0x0000000000047941 */ /* 0x000fea0003800000 */
.L_x_52784:
        /* <DEDUP_REMOVED lines=29> */
.L_x_52783:
[----:B------:R-:W-:Y:S05]  /*82070*/  BSYNC B3 ;  /* 0x0000000000037941 */ /* 0x000fea0003800000 */
.L_x_52781:
        /* <DEDUP_REMOVED lines=83> */
.L_x_52780:
        /* <DEDUP_REMOVED lines=85> */
.L_x_52738:
        /* <DEDUP_REMOVED lines=24> */
.L_x_52787:
[----:B------:R-:W-:Y:S05]  /*82c80*/  BSYNC B3 ;  /* 0x0000000000037941 */ /* 0x000fea0003800000 */
.L_x_52786:
        /* <DEDUP_REMOVED lines=25> */
.L_x_52789:
[----:B------:R-:W-:Y:S05]  /*82e20*/  BSYNC B3 ;  /* 0x0000000000037941 */ /* 0x000fea0003800000 */
.L_x_52788:
        /* <DEDUP_REMOVED lines=136> */
.L_x_52791:
[----:B------:R-:W-:Y:S05]  /*836b0*/  BSYNC B0 ;  /* 0x0000000000007941 */ /* 0x000fea0003800000 */
.L_x_52790:
        /* <DEDUP_REMOVED lines=9> */
.L_x_52793:
[----:B------:R-:W-:Y:S05]  /*83750*/  BSYNC B3 ;  /* 0x0000000000037941 */ /* 0x000fea0003800000 */
.L_x_52792:
        /* <DEDUP_REMOVED lines=82> */
.L_x_52795:
[----:B------:R-:W-:-:S04]  /*83c80*/  ISETP.GE.AND P0, PT, R41, RZ, PT ;  /* 0x000000ff2900720c */ /* 0x000fc80003f06270 */
[----:B------:R-:W-:Y:S02]  /*83c90*/  FSEL R2, RZ, 3.37028055040000000000e+12, P0 ;  /* 0x54442d18ff027808 */ /* 0x000fe40000000000 */
[----:B------:R-:W-:-:S07]  /*83ca0*/  FSEL R3, RZ, 2.1426990032196044922, P0 ;  /* 0x400921fbff037808 */ /* 0x000fce0000000000 */
.L_x_52796:
[----:B------:R-:W-:Y:S05]  /*83cb0*/  BSYNC B0 ;  /* 0x0000000000007941 */ /* 0x000fea0003800000 */
.L_x_52794:
[----:B------:R-:W-:Y:S01]  /*83cc0*/  DADD R40, |R40|, |R42| ;  /* 0x0000000028287229 */ /* 0x000fe2000000062a */
[----:B------:R-:W-:Y:S01]  /*83cd0*/  LOP3.LUT R43, R3, 0x80000000, R43, 0xb8, !PT ;  /* 0x80000000032b7812 */ /* 0x000fe200078eb82b */
[----:B------:R-:W-:-:S06]  /*83ce0*/  DADD R44, R44, 1 ;  /* 0x3ff000002c2c7429 */ /* 0x000fcc0000000000 */
[----:B------:R-:W-:-:S06]  /*83cf0*/  DSETP.GTU.AND P0, PT, |R40|, +INF , PT ;  /* 0x7ff000002800742a */ /* 0x000fcc0003f0c200 */
[----:B------:R-:W-:Y:S02]  /*83d00*/  FSEL R2, R40, R2, P0 ;  /* 0x0000000228027208 */ /* 0x000fe40000000000 */
[----:B------:R-:W-:Y:S01]  /*83d10*/  FSEL R3, R41, R43, P0 ;  /* 0x0000002b29037208 */ /* 0x000fe20000000000 */
[----:B------:R-:W-:Y:S06]  /*83d20*/  BRA `(.L_x_52752) ;  /* 0x0000000c00407947 */ /* 0x000fec0003800000 */
.L_x_52737:
        /* <DEDUP_REMOVED lines=108> */
.L_x_52798:
[----:B------:R-:W-:Y:S05]  /*843f0*/  BSYNC B0 ;  /* 0x0000000000007941 */ /* 0x000fea0003800000 */
.L_x_52797:
        /* <DEDUP_REMOVED lines=8> */
.L_x_52800:
[----:B------:R-:W-:Y:S05]  /*84480*/  BSYNC B3 ;  /* 0x0000000000037941 */ /* 0x000fea0003800000 */
.L_x_52799:
        /* <DEDUP_REMOVED lines=82> */
.L_x_52802:
[----:B------:R-:W-:Y:S02]  /*849b0*/  FSEL R2, RZ, 3.37028055040000000000e+12, P2 ;  /* 0x54442d18ff027808 */ /* 0x000fe40001000000 */
[----:B------:R-:W-:-:S07]  /*849c0*/  FSEL R3, RZ, 2.1426990032196044922, P2 ;  /* 0x400921fbff037808 */ /* 0x000fce0001000000 */
.L_x_52803:
[----:B------:R-:W-:Y:S05]  /*849d0*/  BSYNC B0 ;  /* 0x0000000000007941 */ /* 0x000fea0003800000 */
.L_x_52801:
[----:B------:R-:W-:Y:S01]  /*849e0*/  DADD R40, |R40|, |R42| ;  /* 0x0000000028287229 */ /* 0x000fe2000000062a */
[----:B------:R-:W-:-:S07]  /*849f0*/  LOP3.LUT R43, R3, 0x80000000, R43, 0xb8, !PT ;  /* 0x80000000032b7812 */ /* 0x000fce00078eb82b */
[----:B------:R-:W-:-:S06]  /*84a00*/  DSETP.GTU.AND P0, PT, |R40|, +INF , PT ;  /* 0x7ff000002800742a */ /* 0x000fcc0003f0c200 */
[----:B------:R-:W-:Y:S02]  /*84a10*/  FSEL R2, R40, R2, P0 ;  /* 0x0000000228027208 */ /* 0x000fe40000000000 */
[----:B------:R-:W-:-:S07]  /*84a20*/  FSEL R3, R41, R43, P0 ;  /* 0x0000002b29037208 */ /* 0x000fce0000000000 */
.L_x_52752:
[----:B------:R-:W-:Y:S05]  /*84a30*/  BSYNC B2 ;  /* 0x0000000000027941 */ /* 0x000fea0003800000 */
.L_x_52736:
        /* <DEDUP_REMOVED lines=74> */
.L_x_52809:
[----:B------:R-:W-:Y:S05]  /*84ee0*/  BSYNC B0 ;  /* 0x0000000000007941 */ /* 0x000fea0003800000 */
.L_x_52808:
        /* <DEDUP_REMOVED lines=24> */
.L_x_52811:
[----:B------:R-:W-:Y:S01]  /*85070*/  DMUL R2, RZ, R10 ;  /* 0x0000000aff027228 */ /* 0x000fe20000000000 */
[----:B------:R-:W-:-:S10]  /*85080*/  IMAD.MOV.U32 R8, RZ, RZ, RZ ;  /* 0x000000ffff087224 */ /* 0x000fd400078e00ff */
.L_x_52812:
[----:B------:R-:W-:Y:S05]  /*85090*/  BSYNC B2 ;  /* 0x0000000000027941 */ /* 0x000fea0003800000 */
.L_x_52810:
        /* <DEDUP_REMOVED lines=47> */
.L_x_52814:
[----:B------:R-:W-:Y:S01]  /*85390*/  DMUL R2, RZ, R10 ;  /* 0x0000000aff027228 */ /* 0x000fe20000000000 */
[----:B------:R-:W-:-:S10]  /*853a0*/  IMAD.MOV.U32 R8, RZ, RZ, RZ ;  /* 0x000000ffff087224 */ /* 0x000fd400078e00ff */
.L_x_52815:
[----:B------:R-:W-:Y:S05]  /*853b0*/  BSYNC B2 ;  /* 0x0000000000027941 */ /* 0x000fea0003800000 */
.L_x_52813:
        /* <DEDUP_REMOVED lines=25> */
.L_x_52807:
        /* <DEDUP_REMOVED lines=62> */
.L_x_52817:
[----:B------:R-:W-:Y:S05]  /*85930*/  BSYNC B0 ;  /* 0x0000000000007941 */ /* 0x000fea0003800000 */
.L_x_52816:
        /* <DEDUP_REMOVED lines=24> */
.L_x_52819:
[----:B------:R-:W-:Y:S01]  /*85ac0*/  DMUL R2, RZ, R10 ;  /* 0x0000000aff027228 */ /* 0x000fe20000000000 */
[----:B------:R-:W-:-:S10]  /*85ad0*/  IMAD.MOV.U32 R8, RZ, RZ, RZ ;  /* 0x000000ffff087224 */ /* 0x000fd400078e00ff */
.L_x_52820:
[----:B------:R-:W-:Y:S05]  /*85ae0*/  BSYNC B2 ;  /* 0x0000000000027941 */ /* 0x000fea0003800000 */
.L_x_52818:
        /* <DEDUP_REMOVED lines=47> */
.L_x_52822:
[----:B------:R-:W-:Y:S01]  /*85de0*/  DMUL R2, RZ, R10 ;  /* 0x0000000aff027228 */ /* 0x000fe20000000000 */
[----:B------:R-:W-:-:S10]  /*85df0*/  IMAD.MOV.U32 R8, RZ, RZ, RZ ;  /* 0x000000ffff087224 */ /* 0x000fd400078e00ff */
.L_x_52823:
[----:B------:R-:W-:Y:S05]  /*85e00*/  BSYNC B2 ;  /* 0x0000000000027941 */ /* 0x000fea0003800000 */
.L_x_52821:
        /* <DEDUP_REMOVED lines=39> */
.L_x_52806:
        /* <DEDUP_REMOVED lines=11> */
.L_x_52824:
[----:B------:R-:W-:-:S10]  /*86130*/  DADD R56, R10, -R10 ;  /* 0x000000000a387229 */ /* 0x000fd4000000080a */
[----:B------:R-:W-:Y:S02]  /*86140*/  IMAD.MOV.U32 R58, RZ, RZ, R56 ;  /* 0x000000ffff3a7224 */ /* 0x000fe400078e0038 */
[----:B------:R-:W-:Y:S01]  /*86150*/  IMAD.MOV.U32 R59, RZ, RZ, R57 ;  /* 0x000000ffff3b7224 */ /* 0x000fe200078e0039 */
[----:B------:R-:W-:Y:S06]  /*86160*/  BRA `(.L_x_52735) ;  /* 0x00000008008c7947 */ /* 0x000fec0003800000 */
.L_x_52805:
        /* <DEDUP_REMOVED lines=25> */
.L_x_52826:
[----:B------:R-:W-:Y:S01]  /*86300*/  DMUL R2, RZ, R10 ;  /* 0x0000000aff027228 */ /* 0x000fe20000000000 */
[----:B------:R-:W-:-:S10]  /*86310*/  IMAD.MOV.U32 R8, RZ, RZ, RZ ;  /* 0x000000ffff087224 */ /* 0x000fd400078e00ff */
.L_x_52827:
[----:B------:R-:W-:Y:S05]  /*86320*/  BSYNC B2 ;  /* 0x0000000000027941 */ /* 0x000fea0003800000 */
.L_x_52825:
        /* <DEDUP_REMOVED lines=47> */
.L_x_52829:
[----:B------:R-:W-:Y:S01]  /*86620*/  DMUL R2, RZ, R10 ;  /* 0x0000000aff027228 */ /* 0x000fe20000000000 */
[----:B------:R-:W-:-:S10]  /*86630*/  IMAD.MOV.U32 R8, RZ, RZ, RZ ;  /* 0x000000ffff087224 */ /* 0x000fd400078e00ff */
.L_x_52830:
[----:B------:R-:W-:Y:S05]  /*86640*/  BSYNC B2 ;  /* 0x0000000000027941 */ /* 0x000fea0003800000 */
.L_x_52828:
        /* <DEDUP_REMOVED lines=24> */
.L_x_52804:
        /* <DEDUP_REMOVED lines=58> */
.L_x_52832:
[----:B------:R-:W-:Y:S05]  /*86b70*/  BSYNC B0 ;  /* 0x0000000000007941 */ /* 0x000fea0003800000 */
.L_x_52831:
[----:B------:R-:W-:Y:S02]  /*86b80*/  IMAD.MOV.U32 R58, RZ, RZ, R10 ;  /* 0x000000ffff3a7224 */ /* 0x000fe400078e000a */
[----:B------:R-:W-:-:S07]  /*86b90*/  IMAD.MOV.U32 R59, RZ, RZ, R11 ;  /* 0x000000ffff3b7224 */ /* 0x000fce00078e000b */
.L_x_52735:
[----:B------:R-:W-:Y:S05]  /*86ba0*/  BSYNC B1 ;  /* 0x0000000000017941 */ /* 0x000fea0003800000 */
.L_x_52734:
        /* <DEDUP_REMOVED lines=125> */
.L_x_52842:
        /* <DEDUP_REMOVED lines=23> */
.L_x_52845:
[----:B------:R-:W-:Y:S05]  /*874f0*/  BSYNC B4 ;  /* 0x0000000000047941 */ /* 0x000fea0003800000 */
.L_x_52844:
        /* <DEDUP_REMOVED lines=29> */
.L_x_52843:
[----:B------:R-:W-:Y:S05]  /*876d0*/  BSYNC B3 ;  /* 0x0000000000037941 */ /* 0x000fea0003800000 */
.L_x_52841:
        /* <DEDUP_REMOVED lines=22> */
.L_x_52847:
[----:B------:R-:W-:Y:S05]  /*87840*/  BSYNC B3 ;  /* 0x0000000000037941 */ /* 0x000fea0003800000 */
.L_x_52846:
        /* <DEDUP_REMOVED lines=82> */
.L_x_52849:
[----:B------:R-:W-:-:S04]  /*87d70*/  ISETP.GE.AND P0, PT, R33, RZ, PT ;  /* 0x000000ff2100720c */ /* 0x000fc80003f06270 */
[----:B------:R-:W-:Y:S02]  /*87d80*/  FSEL R2, RZ, 3.37028055040000000000e+12, P0 ;  /* 0x54442d18ff027808 */ /* 0x000fe40000000000 */
[----:B------:R-:W-:-:S07]  /*87d90*/  FSEL R3, RZ, 2.1426990032196044922, P0 ;  /* 0x400921fbff037808 */ /* 0x000fce0000000000 */
.L_x_52850:
[----:B------:R-:W-:Y:S05]  /*87da0*/  BSYNC B0 ;  /* 0x0000000000007941 */ /* 0x000fea0003800000 */
.L_x_52848:
[----:B------:R-:W-:Y:S01]  /*87db0*/  DADD R32, |R32|, |R34| ;  /* 0x0000000020207229 */ /* 0x000fe20000000622 */
[----:B------:R-:W-:Y:S01]  /*87dc0*/  LOP3.LUT R35, R3, 0x80000000, R35, 0xb8, !PT ;  /* 0x8000000003237812 */ /* 0x000fe200078eb823 */
[----:B------:R-:W-:-:S06]  /*87dd0*/  DMUL R36, R36, 0.5 ;  /* 0x3fe0000024247828 */ /* 0x000fcc0000000000 */
[----:B------:R-:W-:-:S06]  /*87de0*/  DSETP.GTU.AND P0, PT, |R32|, +INF , PT ;  /* 0x7ff000002000742a */ /* 0x000fcc0003f0c200 */
[----:B------:R-:W-:Y:S02]  /*87df0*/  FSEL R2, R32, R2, P0 ;  /* 0x0000000220027208 */ /* 0x000fe40000000000 */
[----:B------:R-:W-:Y:S01]  /*87e00*/  FSEL R3, R33, R35, P0 ;  /* 0x0000002321037208 */ /* 0x000fe20000000000 */
[----:B------:R-:W-:Y:S06]  /*87e10*/  BRA `(.L_x_52851) ;  /* 0x0000006400687947 */ /* 0x000fec0003800000 */
.L_x_52840:
        /* <DEDUP_REMOVED lines=99> */
.L_x_52854:
[----:B------:R-:W-:Y:S05]  /*88450*/  BSYNC B0 ;  /* 0x0000000000007941 */ /* 0x000fea0003800000 */
.L_x_52853:
        /* <DEDUP_REMOVED lines=9> */
.L_x_52856:
[----:B------:R-:W-:Y:S05]  /*884f0*/  BSYNC B3 ;  /* 0x0000000000037941 */ /* 0x000fea0003800000 */
.L_x_52855:
        /* <DEDUP_REMOVED lines=82> */
.L_x_52858:
[----:B------:R-:W-:-:S04]  /*88a20*/  ISETP.GE.AND P0, PT, R33, RZ, PT ;  /* 0x000000ff2100720c */ /* 0x000fc80003f06270 */
[----:B------:R-:W-:Y:S02]  /*88a30*/  FSEL R2, RZ, 3.37028055040000000000e+12, P0 ;  /* 0x54442d18ff027808 */ /* 0x000fe40000000000 */
[----:B------:R-:W-:-:S07]  /*88a40*/  FSEL R3, RZ, 2.1426990032196044922, P0 ;  /* 0x400921fbff037808 */ /* 0x000fce0000000000 */
.L_x_52859:
[----:B------:R-:W-:Y:S05]  /*88a50*/  BSYNC B0 ;  /* 0x0000000000007941 */ /* 0x000fea0003800000 */
.L_x_52857:
[----:B------:R-:W-:Y:S01]  /*88a60*/  DADD R32, |R32|, |R34| ;  /* 0x0000000020207229 */ /* 0x000fe20000000622 */
[----:B------:R-:W-:Y:S01]  /*88a70*/  LOP3.LUT R35, R3, 0x80000000, R35, 0xb8, !PT ;  /* 0x8000000003237812 */ /* 0x000fe200078eb823 */
[----:B------:R-:W-:-:S06]  /*88a80*/  DMUL R36, R36, 0.5 ;  /* 0x3fe0000024247828 */ /* 0x000fcc0000000000 */
[----:B------:R-:W-:-:S06]  /*88a90*/  DSETP.GTU.AND P0, PT, |R32|, +INF , PT ;  /* 0x7ff000002000742a */ /* 0x000fcc0003f0c200 */
[----:B------:R-:W-:Y:S02]  /*88aa0*/  FSEL R2, R32, R2, P0 ;  /* 0x0000000220027208 */ /* 0x000fe40000000000 */
[----:B------:R-:W-:Y:S01]  /*88ab0*/  FSEL R3, R33, R35, P0 ;  /* 0x0000002321037208 */ /* 0x000fe20000000000 */
[----:B------:R-:W-:Y:S06]  /*88ac0*/  BRA `(.L_x_52851) ;  /* 0x00000058003c7947 */ /* 0x000fec0003800000 */
.L_x_52852:
        /* <DEDUP_REMOVED lines=28> */
.L_x_52861:
        /* <DEDUP_REMOVED lines=75> */
.L_x_52860:
        /* <DEDUP_REMOVED lines=99> */
.L_x_52863:
        /* <DEDUP_REMOVED lines=23> */
.L_x_52866:
[----:B------:R-:W-:Y:S05]  /*898e0*/  BSYNC B4 ;  /* 0x0000000000047941 */ /* 0x000fea0003800000 */
.L_x_52865:
        /* <DEDUP_REMOVED lines=29> */
.L_x_52864:
[----:B------:R-:W-:Y:S05]  /*89ac0*/  BSYNC B3 ;  /* 0x0000000000037941 */ /* 0x000fea0003800000 */
.L_x_52862:
        /* <DEDUP_REMOVED lines=22> */
.L_x_52868:
[----:B------:R-:W-:Y:S05]  /*89c30*/  BSYNC B3 ;  /* 0x0000000000037941 */ /* 0x000fea0003800000 */
.L_x_52867:
        /* <DEDUP_REMOVED lines=82> */
.L_x_52870:
[----:B------:R-:W-:-:S04]  /*8a160*/  ISETP.GE.AND P0, PT, R33, RZ, PT ;  /* 0x000000ff2100720c */ /* 0x000fc80003f06270 */
[----:B------:R-:W-:Y:S02]  /*8a170*/  FSEL R2, RZ, 3.37028055040000000000e+12, P0 ;  /* 0x54442d18ff027808 */ /* 0x000fe40000000000 */
[----:B------:R-:W-:-:S07]  /*8a180*/  FSEL R3, RZ, 2.1426990032196044922, P0 ;  /* 0x400921fbff037808 */ /* 0x000fce0000000000 */
.L_x_52871:
[----:B------:R-:W-:Y:S05]  /*8a190*/  BSYNC B0 ;  /* 0x0000000000007941 */ /* 0x000fea0003800000 */
.L_x_52869:
[----:B------:R-:W-:Y:S01]  /*8a1a0*/  DADD R32, |R32|, |R34| ;  /* 0x0000000020207229 */ /* 0x000fe20000000622 */
[----:B------:R-:W-:Y:S01]  /*8a1b0*/  LOP3.LUT R35, R3, 0x80000000, R35, 0xb8, !PT ;  /* 0x8000000003237812 */ /* 0x000fe200078eb823 */
[----:B------:R-:W-:-:S06]  /*8a1c0*/  DMUL R36, R36, 0.5 ;  /* 0x3fe0000024247828 */ /* 0x000fcc0000000000 */
[----:B------:R-:W-:-:S06]  /*8a1d0*/  DSETP.GTU.AND P0, PT, |R32|, +INF , PT ;  /* 0x7ff000002000742a */ /* 0x000fcc0003f0c200 */
[----:B------:R-:W-:Y:S02]  /*8a1e0*/  FSEL R2, R32, R2, P0 ;  /* 0x0000000220027208 */ /* 0x000fe40000000000 */
[----:B------:R-:W-:Y:S01]  /*8a1f0*/  FSEL R3, R33, R35, P0 ;  /* 0x0000002321037208 */ /* 0x000fe20000000000 */
[----:B------:R-:W-:Y:S06]  /*8a200*/  BRA `(.L_x_52851) ;  /* 0x00000040006c7947 */ /* 0x000fec0003800000 */
.L_x_52839:
        /* <DEDUP_REMOVED lines=135> */
.L_x_52873:
[----:B------:R-:W-:Y:S05]  /*8aa80*/  BSYNC B0 ;  /* 0x0000000000007941 */ /* 0x000fea0003800000 */
.L_x_52872:
        /* <DEDUP_REMOVED lines=9> */
.L_x_52875:
[----:B------:R-:W-:Y:S05]  /*8ab20*/  BSYNC B3 ;  /* 0x0000000000037941 */ /* 0x000fea0003800000 */
.L_x_52874:
        /* <DEDUP_REMOVED lines=82> */
.L_x_52877:
[----:B------:R-:W-:-:S04]  /*8b050*/  ISETP.GE.AND P0, PT, R33, RZ, PT ;  /* 0x000000ff2100720c */ /* 0x000fc80003f06270 */
[----:B------:R-:W-:Y:S02]  /*8b060*/  FSEL R2, RZ, 3.37028055040000000000e+12, P0 ;  /* 0x54442d18ff027808 */ /* 0x000fe40000000000 */
[----:B------:R-:W-:-:S07]  /*8b070*/  FSEL R3, RZ, 2.1426990032196044922, P0 ;  /* 0x400921fbff037808 */ /* 0x000fce0000000000 */
.L_x_52878:
[----:B------:R-:W-:Y:S05]  /*8b080*/  BSYNC B0 ;  /* 0x0000000000007941 */ /* 0x000fea0003800000 */
.L_x_52876:
[----:B------:R-:W-:Y:S01]  /*8b090*/  DADD R32, |R32|, |R34| ;  /* 0x0000000020207229 */ /* 0x000fe20000000622 */
[----:B------:R-:W-:-:S07]  /*8b0a0*/  LOP3.LUT R35, R3, 0x80000000, R35, 0xb8, !PT ;  /* 0x8000000003237812 */ /* 0x000fce00078eb823 */
[----:B------:R-:W-:-:S06]  /*8b0b0*/  DSETP.GTU.AND P0, PT, |R32|, +INF , PT ;  /* 0x7ff000002000742a */ /* 0x000fcc0003f0c200 */
[----:B------:R-:W-:Y:S02]  /*8b0c0*/  FSEL R2, R32, R2, P0 ;  /* 0x0000000220027208 */ /* 0x000fe40000000000 */
[----:B------:R-:W-:Y:S01]  /*8b0d0*/  FSEL R3, R33, R35, P0 ;  /* 0x0000002321037208 */ /* 0x000fe20000000000 */
[----:B------:R-:W-:Y:S06]  /*8b0e0*/  BRA `(.L_x_52851) ;  /* 0x0000003000b47947 */ /* 0x000fec0003800000 */
.L_x_52838:
        /* <DEDUP_REMOVED lines=92> */
.L_x_52881:
        /* <DEDUP_REMOVED lines=23> */
.L_x_52884:
[----:B------:R-:W-:Y:S05]  /*8b820*/  BSYNC B4 ;  /* 0x0000000000047941 */ /* 0x000fea0003800000 */
.L_x_52883:
        /* <DEDUP_REMOVED lines=29> */
.L_x_52882:
[----:B------:R-:W-:Y:S05]  /*8ba00*/  BSYNC B3 ;  /* 0x0000000000037941 */ /* 0x000fea0003800000 */
.L_x_52880:
        /* <DEDUP_REMOVED lines=83> */
.L_x_52879:
        /* <DEDUP_REMOVED lines=85> */
.L_x_52837:
        /* <DEDUP_REMOVED lines=24> */
.L_x_52886:
[----:B------:R-:W-:Y:S05]  /*8c610*/  BSYNC B3 ;  /* 0x0000000000037941 */ /* 0x000fea0003800000 */
.L_x_52885:
        /* <DEDUP_REMOVED lines=25> */
.L_x_52888:
[----:B------:R-:W-:Y:S05]  /*8c7b0*/  BSYNC B3 ;  /* 0x0000000000037941 */ /* 0x000fea0003800000 */
.L_x_52887:
        /* <DEDUP_REMOVED lines=136> */
.L_x_52890:
[----:B------:R-:W-:Y:S05]  /*8d040*/  BSYNC B0 ;  /* 0x0000000000007941 */ /* 0x000fea0003800000 */
.L_x_52889:
        /* <DEDUP_REMOVED lines=9> */
.L_x_52892:
[----:B------:R-:W-:Y:S05]  /*8d0e0*/  BSYNC B3 ;  /* 0x0000000000037941 */ /* 0x000fea0003800000 */
.L_x_52891:
        /* <DEDUP_REMOVED lines=82> */
.L_x_52894:
[----:B------:R-:W-:-:S04]  /*8d610*/  ISETP.GE.AND P0, PT, R33, RZ, PT ;  /* 0x000000ff2100720c */ /* 0x000fc80003f06270 */
[----:B------:R-:W-:Y:S02]  /*8d620*/  FSEL R2, RZ, 3.37028055040000000000e+12, P0 ;  /* 0x54442d18ff027808 */ /* 0x000fe40000000000 */
[----:B------:R-:W-:-:S07]  /*8d630*/  FSEL R3, RZ, 2.1426990032196044922, P0 ;  /* 0x400921fbff037808 */ /* 0x000fce0000000000 */
.L_x_52895:
[----:B------:R-:W-:Y:S05]  /*8d640*/  BSYNC B0 ;  /* 0x0000000000007941 */ /* 0x000fea0003800000 */
.L_x_52893:
[----:B------:R-:W-:Y:S01]  /*8d650*/  DADD R32, |R32|, |R34| ;  /* 0x0000000020207229 */ /* 0x000fe20000000622 */
[----:B------:R-:W-:Y:S01]  /*8d660*/  LOP3.LUT R35, R3, 0x80000000, R35, 0xb8, !PT ;  /* 0x8000000003237812 */ /* 0x000fe200078eb823 */
[----:B------:R-:W-:-:S06]  /*8d670*/  DADD R36, R36, 1 ;  /* 0x3ff0000024247429 */ /* 0x000fcc0000000000 */
[----:B------:R-:W-:-:S06]  /*8d680*/  DSETP.GTU.AND P0, PT, |R32|, +INF , PT ;  /* 0x7ff000002000742a */ /* 0x000fcc0003f0c200 */
[----:B------:R-:W-:Y:S02]  /*8d690*/  FSEL R2, R32, R2, P0 ;  /* 0x0000000220027208 */ /* 0x000fe40000000000 */
[----:B------:R-:W-:Y:S01]  /*8d6a0*/  FSEL R3, R33, R35, P0 ;  /* 0x0000002321037208 */ /* 0x000fe20000000000 */
[----:B------:R-:W-:Y:S06]  /*8d6b0*/  BRA `(.L_x_52851) ;  /* 0x0000000c00407947 */ /* 0x000fec0003800000 */
.L_x_52836:
        /* <DEDUP_REMOVED lines=108> */
.L_x_52897:
[----:B------:R-:W-:Y:S05]  /*8dd80*/  BSYNC B0 ;  /* 0x0000000000007941 */ /* 0x000fea0003800000 */
.L_x_52896:
        /* <DEDUP_REMOVED lines=8> */
.L_x_52899:
[----:B------:R-:W-:Y:S05]  /*8de10*/  BSYNC B3 ;  /* 0x0000000000037941 */ /* 0x000fea0003800000 */
.L_x_52898:
        /* <DEDUP_REMOVED lines=82> */
.L_x_52901:
[----:B------:R-:W-:Y:S02]  /*8e340*/  FSEL R2, RZ, 3.37028055040000000000e+12, P2 ;  /* 0x54442d18ff027808 */ /* 0x000fe40001000000 */
[----:B------:R-:W-:-:S07]  /*8e350*/  FSEL R3, RZ, 2.1426990032196044922, P2 ;  /* 0x400921fbff037808 */ /* 0x000fce0001000000 */
.L_x_52902:
[----:B------:R-:W-:Y:S05]  /*8e360*/  BSYNC B0 ;  /* 0x0000000000007941 */ /* 0x000fea0003800000 */
.L_x_52900:
[----:B------:R-:W-:Y:S01]  /*8e370*/  DADD R32, |R32|, |R34| ;  /* 0x0000000020207229 */ /* 0x000fe20000000622 */
[----:B------:R-:W-:-:S07]  /*8e380*/  LOP3.LUT R35, R3, 0x80000000, R35, 0xb8, !PT ;  /* 0x8000000003237812 */ /* 0x000fce00078eb823 */
[----:B------:R-:W-:-:S06]  /*8e390*/  DSETP.GTU.AND P0, PT, |R32|, +INF , PT ;  /* 0x7ff000002000742a */ /* 0x000fcc0003f0c200 */
[----:B------:R-:W-:Y:S02]  /*8e3a0*/  FSEL R2, R32, R2, P0 ;  /* 0x0000000220027208 */ /* 0x000fe40000000000 */
[----:B------:R-:W-:-:S07]  /*8e3b0*/  FSEL R3, R33, R35, P0 ;  /* 0x0000002321037208 */ /* 0x000fce0000000000 */
.L_x_52851:
[----:B------:R-:W-:Y:S05]  /*8e3c0*/  BSYNC B2 ;  /* 0x0000000000027941 */ /* 0x000fea0003800000 */
.L_x_52835:
        /* <DEDUP_REMOVED lines=74> */
.L_x_52908:
[----:B------:R-:W-:Y:S05]  /*8e870*/  BSYNC B0 ;  /* 0x0000000000007941 */ /* 0x000fea0003800000 */
.L_x_52907:
        /* <DEDUP_REMOVED lines=24> */
.L_x_52910:
[----:B------:R-:W-:Y:S01]  /*8ea00*/  DMUL R2, RZ, R32 ;  /* 0x00000020ff027228 */ /* 0x000fe20000000000 */
[----:B------:R-:W-:-:S10]  /*8ea10*/  IMAD.MOV.U32 R8, RZ, RZ, RZ ;  /* 0x000000ffff087224 */ /* 0x000fd400078e00ff */
.L_x_52911:
[----:B------:R-:W-:Y:S05]  /*8ea20*/  BSYNC B2 ;  /* 0x0000000000027941 */ /* 0x000fea0003800000 */
.L_x_52909:
        /* <DEDUP_REMOVED lines=47> */
.L_x_52913:
[----:B------:R-:W-:Y:S01]  /*8ed20*/  DMUL R2, RZ, R32 ;  /* 0x00000020ff027228 */ /* 0x000fe20000000000 */
[----:B------:R-:W-:-:S10]  /*8ed30*/  IMAD.MOV.U32 R8, RZ, RZ, RZ ;  /* 0x000000ffff087224 */ /* 0x000fd400078e00ff */
.L_x_52914:
[----:B------:R-:W-:Y:S05]  /*8ed40*/  BSYNC B2 ;  /* 0x0000000000027941 */ /* 0x000fea0003800000 */
.L_x_52912:
        /* <DEDUP_REMOVED lines=25> */
.L_x_52906:
        /* <DEDUP_REMOVED lines=62> */
.L_x_52916:
[----:B------:R-:W-:Y:S05]  /*8f2c0*/  BSYNC B0 ;  /* 0x0000000000007941 */ /* 0x000fea0003800000 */
.L_x_52915:
        /* <DEDUP_REMOVED lines=24> */
.L_x_52918:
[----:B------:R-:W-:Y:S01]  /*8f450*/  DMUL R2, RZ, R32 ;  /* 0x00000020ff027228 */ /* 0x000fe20000000000 */
[----:B------:R-:W-:-:S10]  /*8f460*/  IMAD.MOV.U32 R8, RZ, RZ, RZ ;  /* 0x000000ffff087224 */ /* 0x000fd400078e00ff */
.L_x_52919:
[----:B------:R-:W-:Y:S05]  /*8f470*/  BSYNC B2 ;  /* 0x0000000000027941 */ /* 0x000fea0003800000 */
.L_x_52917:
        /* <DEDUP_REMOVED lines=47> */
.L_x_52921:
[----:B------:R-:W-:Y:S01]  /*8f770*/  DMUL R2, RZ, R32 ;  /* 0x00000020ff027228 */ /* 0x000fe20000000000 */
[----:B------:R-:W-:-:S10]  /*8f780*/  IMAD.MOV.U32 R8, RZ, RZ, RZ ;  /* 0x000000ffff087224 */ /* 0x000fd400078e00ff */
.L_x_52922:
[----:B------:R-:W-:Y:S05]  /*8f790*/  BSYNC B2 ;  /* 0x0000000000027941 */ /* 0x000fea0003800000 */
.L_x_52920:
        /* <DEDUP_REMOVED lines=39> */
.L_x_52905:
        /* <DEDUP_REMOVED lines=11> */
.L_x_52923:
[----:B------:R-:W-:-:S10]  /*8fac0*/  DADD R36, R32, -R32 ;  /* 0x0000000020247229 */ /* 0x000fd40000000820 */
[----:B------:R-:W-:Y:S02]  /*8fad0*/  IMAD.MOV.U32 R38, RZ, RZ, R36 ;  /* 0x000000ffff267224 */ /* 0x000fe400078e0024 */
[----:B------:R-:W-:Y:S01]  /*8fae0*/  IMAD.MOV.U32 R39, RZ, RZ, R37 ;  /* 0x000000ffff277224 */ /* 0x000fe200078e0025 */
[----:B------:R-:W-:Y:S06]  /*8faf0*/  BRA `(.L_x_52834) ;  /* 0x00000008008c7947 */ /* 0x000fec0003800000 */
.L_x_52904:
        /* <DEDUP_REMOVED lines=25> */
.L_x_52925:
[----:B------:R-:W-:Y:S01]  /*8fc90*/  DMUL R2, RZ, R32 ;  /* 0x00000020ff027228 */ /* 0x000fe20000000000 */
[----:B------:R-:W-:-:S10]  /*8fca0*/  IMAD.MOV.U32 R8, RZ, RZ, RZ ;  /* 0x000000ffff087224 */ /* 0x000fd400078e00ff */
.L_x_52926:
[----:B------:R-:W-:Y:S05]  /*8fcb0*/  BSYNC B2 ;  /* 0x0000000000027941 */ /* 0x000fea0003800000 */
.L_x_52924:
        /* <DEDUP_REMOVED lines=47> */
.L_x_52928:
[----:B------:R-:W-:Y:S01]  /*8ffb0*/  DMUL R2, RZ, R32 ;  /* 0x00000020ff027228 */ /* 0x000fe20000000000 */
[----:B------:R-:W-:-:S10]  /*8ffc0*/  IMAD.MOV.U32 R8, RZ, RZ, RZ ;  /* 0x000000ffff087224 */ /* 0x000fd400078e00ff */
.L_x_52929:
[----:B------:R-:W-:Y:S05]  /*8ffd0*/  BSYNC B2 ;  /* 0x0000000000027941 */ /* 0x000fea0003800000 */
.L_x_52927:
        /* <DEDUP_REMOVED lines=24> */
.L_x_52903:
        /* <DEDUP_REMOVED lines=58> */
.L_x_52931:
[----:B------:R-:W-:Y:S05]  /*90500*/  BSYNC B0 ;  /* 0x0000000000007941 */ /* 0x000fea0003800000 */
.L_x_52930:
[----:B------:R-:W-:Y:S02]  /*90510*/  IMAD.MOV.U32 R38, RZ, RZ, R32 ;  /* 0x000000ffff267224 */ /* 0x000fe400078e0020 */
[----:B------:R-:W-:-:S07]  /*90520*/  IMAD.MOV.U32 R39, RZ, RZ, R33 ;  /* 0x000000ffff277224 */ /* 0x000fce00078e0021 */
.L_x_52834:
[----:B------:R-:W-:Y:S05]  /*90530*/  BSYNC B1 ;  /* 0x0000000000017941 */ /* 0x000fea0003800000 */
.L_x_52833:
        /* <DEDUP_REMOVED lines=123> */
.L_x_52941:
        /* <DEDUP_REMOVED lines=23> */
.L_x_52944:
[----:B------:R-:W-:Y:S05]  /*90e60*/  BSYNC B4 ;  /* 0x0000000000047941 */ /* 0x000fea0003800000 */
.L_x_52943:
        /* <DEDUP_REMOVED lines=29> */
.L_x_52942:
[----:B------:R-:W-:Y:S05]  /*91040*/  BSYNC B3 ;  /* 0x0000000000037941 */ /* 0x000fea0003800000 */
.L_x_52940:
        /* <DEDUP_REMOVED lines=22> */
.L_x_52946:
[----:B------:R-:W-:Y:S05]  /*911b0*/  BSYNC B3 ;  /* 0x0000000000037941 */ /* 0x000fea0003800000 */
.L_x_52945:
        /* <DEDUP_REMOVED lines=82> */
.L_x_52948:
[----:B------:R-:W-:-:S04]  /*916e0*/  ISETP.GE.AND P0, PT, R25, RZ, PT ;  /* 0x000000ff1900720c */ /* 0x000fc80003f06270 */
[----:B------:R-:W-:Y:S02]  /*916f0*/  FSEL R2, RZ, 3.37028055040000000000e+12, P0 ;  /* 0x54442d18ff027808 */ /* 0x000fe40000000000 */
[----:B------:R-:W-:-:S07]  /*91700*/  FSEL R3, RZ, 2.1426990032196044922, P0 ;  /* 0x400921fbff037808 */ /* 0x000fce0000000000 */
.L_x_52949:
[----:B------:R-:W-:Y:S05]  /*91710*/  BSYNC B0 ;  /* 0x0000000000007941 */ /* 0x000fea0003800000 */
.L_x_52947:
[----:B------:R-:W-:Y:S01]  /*91720*/  DADD R24, |R24|, |R26| ;  /* 0x0000000018187229 */ /* 0x000fe2000000061a */
[----:B------:R-:W-:Y:S01]  /*91730*/  LOP3.LUT R27, R3, 0x80000000, R27, 0xb8, !PT ;  /* 0x80000000031b7812 */ /* 0x000fe200078eb81b */
[----:B------:R-:W-:-:S06]  /*91740*/  DMUL R10, R10, 0.5 ;  /* 0x3fe000000a0a7828 */ /* 0x000fcc0000000000 */
[----:B------:R-:W-:-:S06]  /*91750*/  DSETP.GTU.AND P0, PT, |R24|, +INF , PT ;  /* 0x7ff000001800742a */ /* 0x000fcc0003f0c200 */
[----:B------:R-:W-:Y:S02]  /*91760*/  FSEL R2, R24, R2, P0 ;  /* 0x0000000218027208 */ /* 0x000fe40000000000 */
[----:B------:R-:W-:Y:S01]  /*91770*/  FSEL R3, R25, R27, P0 ;  /* 0x0000001b19037208 */ /* 0x000fe20000000000 */
[----:B------:R-:W-:Y:S06]  /*91780*/  BRA `(.L_x_52950) ;  /* 0x0000006400607947 */ /* 0x000fec0003800000 */
.L_x_52939:
        /* <DEDUP_REMOVED lines=99> */
.L_x_52953:
[----:B------:R-:W-:Y:S05]  /*91dc0*/  BSYNC B0 ;  /* 0x0000000000007941 */ /* 0x000fea0003800000 */
.L_x_52952:
        /* <DEDUP_REMOVED lines=9> */
.L_x_52955:
[----:B------:R-:W-:Y:S05]  /*91e60*/  BSYNC B3 ;  /* 0x0000000000037941 */ /* 0x000fea0003800000 */
.L_x_52954:
        /* <DEDUP_REMOVED lines=82> */
.L_x_52957:
[----:B------:R-:W-:-:S04]  /*92390*/  ISETP.GE.AND P0, PT, R25, RZ, PT ;  /* 0x000000ff1900720c */ /* 0x000fc80003f06270 */
[----:B------:R-:W-:Y:S02]  /*923a0*/  FSEL R2, RZ, 3.37028055040000000000e+12, P0 ;  /* 0x54442d18ff027808 */ /* 0x000fe40000000000 */
[----:B------:R-:W-:-:S07]  /*923b0*/  FSEL R3, RZ, 2.1426990032196044922, P0 ;  /* 0x400921fbff037808 */ /* 0x000fce0000000000 */
.L_x_52958:
[----:B------:R-:W-:Y:S05]  /*923c0*/  BSYNC B0 ;  /* 0x0000000000007941 */ /* 0x000fea0003800000 */
.L_x_52956:
[----:B------:R-:W-:Y:S01]  /*923d0*/  DADD R24, |R24|, |R26| ;  /* 0x0000000018187229 */ /* 0x000fe2000000061a */
[----:B------:R-:W-:Y:S01]  /*923e0*/  LOP3.LUT R27, R3, 0x80000000, R27, 0xb8, !PT ;  /* 0x80000000031b7812 */ /* 0x000fe200078eb81b */
[----:B------:R-:W-:-:S06]  /*923f0*/  DMUL R10, R10, 0.5 ;  /* 0x3fe000000a0a7828 */ /* 0x000fcc0000000000 */
[----:B------:R-:W-:-:S06]  /*92400*/  DSETP.GTU.AND P0, PT, |R24|, +INF , PT ;  /* 0x7ff000001800742a */ /* 0x000fcc0003f0c200 */
[----:B------:R-:W-:Y:S02]  /*92410*/  FSEL R2, R24, R2, P0 ;  /* 0x0000000218027208 */ /* 0x000fe40000000000 */
[----:B------:R-:W-:Y:S01]  /*92420*/  FSEL R3, R25, R27, P0 ;  /* 0x0000001b19037208 */ /* 0x000fe20000000000 */
[----:B------:R-:W-:Y:S06]  /*92430*/  BRA `(.L_x_52950) ;  /* 0x0000005800347947 */ /* 0x000fec0003800000 */
.L_x_52951:
        /* <DEDUP_REMOVED lines=28> */
.L_x_52960:
        /* <DEDUP_REMOVED lines=75> */
.L_x_52959:
        /* <DEDUP_REMOVED lines=99> */
.L_x_52962:
        /* <DEDUP_REMOVED lines=23> */
.L_x_52965:
[----:B------:R-:W-:Y:S05]  /*93250*/  BSYNC B4 ;  /* 0x0000000000047941 */ /* 0x000fea0003800000 */
.L_x_52964:
        /* <DEDUP_REMOVED lines=29> */
.L_x_52963:
[----:B------:R-:W-:Y:S05]  /*93430*/  BSYNC B3 ;  /* 0x0000000000037941 */ /* 0x000fea0003800000 */
.L_x_52961:
        /* <DEDUP_REMOVED lines=22> */
.L_x_52967:
[----:B------:R-:W-:Y:S05]  /*935a0*/  BSYNC B3 ;  /* 0x0000000000037941 */ /* 0x000fea0003800000 */
.L_x_52966:
        /* <DEDUP_REMOVED lines=82> */
.L_x_52969:
[----:B------:R-:W-:-:S04]  /*93ad0*/  ISETP.GE.AND P0, PT, R25, RZ, PT ;  /* 0x000000ff1900720c */ /* 0x000fc80003f06270 */
[----:B------:R-:W-:Y:S02]  /*93ae0*/  FSEL R2, RZ, 3.37028055040000000000e+12, P0 ;  /* 0x54442d18ff027808 */ /* 0x000fe40000000000 */
[----:B------:R-:W-:-:S07]  /*93af0*/  FSEL R3, RZ, 2.1426990032196044922, P0 ;  /* 0x400921fbff037808 */ /* 0x000fce0000000000 */
.L_x_52970:
[----:B------:R-:W-:Y:S05]  /*93b00*/  BSYNC B0 ;  /* 0x0000000000007941 */ /* 0x000fea0003800000 */
.L_x_52968:
[----:B------:R-:W-:Y:S01]  /*93b10*/  DADD R24, |R24|, |R26| ;  /* 0x0000000018187229 */ /* 0x000fe2000000061a */
[----:B------:R-:W-:Y:S01]  /*93b20*/  LOP3.LUT R27, R3, 0x80000000, R27, 0xb8, !PT ;  /* 0x80000000031b7812 */ /* 0x000fe200078eb81b */
[----:B------:R-:W-:-:S06]  /*93b30*/  DMUL R10, R10, 0.5 ;  /* 0x3fe000000a0a7828 */ /* 0x000fcc0000000000 */
[----:B------:R-:W-:-:S06]  /*93b40*/  DSETP.GTU.AND P0, PT, |R24|, +INF , PT ;  /* 0x7ff000001800742a */ /* 0x000fcc0003f0c200 */
[----:B------:R-:W-:Y:S02]  /*93b50*/  FSEL R2, R24, R2, P0 ;  /* 0x0000000218027208 */ /* 0x000fe40000000000 */
[----:B------:R-:W-:Y:S01]  /*93b60*/  FSEL R3, R25, R27, P0 ;  /* 0x0000001b19037208 */ /* 0x000fe20000000000 */
[----:B------:R-:W-:Y:S06]  /*93b70*/  BRA `(.L_x_52950) ;  /* 0x0000004000647947 */ /* 0x000fec0003800000 */
.L_x_52938:
        /* <DEDUP_REMOVED lines=135> */
.L_x_52972:
[----:B------:R-:W-:Y:S05]  /*943f0*/  BSYNC B0 ;  /* 0x0000000000007941 */ /* 0x000fea0003800000 */
.L_x_52971:
        /* <DEDUP_REMOVED lines=9> */
.L_x_52974:
[----:B------:R-:W-:Y:S05]  /*94490*/  BSYNC B3 ;  /* 0x0000000000037941 */ /* 0x000fea0003800000 */
.L_x_52973:
        /* <DEDUP_REMOVED lines=82> */
.L_x_52976:
[----:B------:R-:W-:-:S04]  /*949c0*/  ISETP.GE.AND P0, PT, R25, RZ, PT ;  /* 0x000000ff1900720c */ /* 0x000fc80003f06270 */
[----:B------:R-:W-:Y:S02]  /*949d0*/  FSEL R2, RZ, 3.37028055040000000000e+12, P0 ;  /* 0x54442d18ff027808 */ /* 0x000fe40000000000 */
[----:B------:R-:W-:-:S07]  /*949e0*/  FSEL R3, RZ, 2.1426990032196044922, P0 ;  /* 0x400921fbff037808 */ /* 0x000fce0000000000 */
.L_x_52977:
[----:B------:R-:W-:Y:S05]  /*949f0*/  BSYNC B0 ;  /* 0x0000000000007941 */ /* 0x000fea0003800000 */
.L_x_52975:
[----:B------:R-:W-:Y:S01]  /*94a00*/  DADD R24, |R24|, |R26| ;  /* 0x0000000018187229 */ /* 0x000fe2000000061a */
[----:B------:R-:W-:-:S07]  /*94a10*/  LOP3.LUT R27, R3, 0x80000000, R27, 0xb8, !PT ;  /* 0x80000000031b7812 */ /* 0x000fce00078eb81b */
[----:B------:R-:W-:-:S06]  /*94a20*/  DSETP.GTU.AND P0, PT, |R24|, +INF , PT ;  /* 0x7ff000001800742a */ /* 0x000fcc0003f0c200 */
[----:B------:R-:W-:Y:S02]  /*94a30*/  FSEL R2, R24, R2, P0 ;  /* 0x0000000218027208 */ /* 0x000fe40000000000 */
[----:B------:R-:W-:Y:S01]  /*94a40*/  FSEL R3, R25, R27, P0 ;  /* 0x0000001b19037208 */ /* 0x000fe20000000000 */
[----:B------:R-:W-:Y:S06]  /*94a50*/  BRA `(.L_x_52950) ;  /* 0x0000003000ac7947 */ /* 0x000fec0003800000 */
.L_x_52937:
        /* <DEDUP_REMOVED lines=90> */
.L_x_52980:
        /* <DEDUP_REMOVED lines=23> */
.L_x_52983:
[----:B------:R-:W-:Y:S05]  /*95170*/  BSYNC B4 ;  /* 0x0000000000047941 */ /* 0x000fea0003800000 */
.L_x_52982:
        /* <DEDUP_REMOVED lines=29> */
.L_x_52981:
[----:B------:R-:W-:Y:S05]  /*95350*/  BSYNC B3 ;  /* 0x0000000000037941 */ /* 0x000fea0003800000 */
.L_x_52979:
        /* <DEDUP_REMOVED lines=83> */
.L_x_52978:
        /* <DEDUP_REMOVED lines=85> */
.L_x_52936:
        /* <DEDUP_REMOVED lines=24> */
.L_x_52985:
[----:B------:R-:W-:Y:S05]  /*95f60*/  BSYNC B3 ;  /* 0x0000000000037941 */ /* 0x000fea0003800000 */
.L_x_52984:
        /* <DEDUP_REMOVED lines=25> */
.L_x_52987:
[----:B------:R-:W-:Y:S05]  /*96100*/  BSYNC B3 ;  /* 0x0000000000037941 */ /* 0x000fea0003800000 */
.L_x_52986:
        /* <DEDUP_REMOVED lines=136> */
.L_x_52989:
[----:B------:R-:W-:Y:S05]  /*96990*/  BSYNC B0 ;  /* 0x0000000000007941 */ /* 0x000fea0003800000 */
.L_x_52988:
        /* <DEDUP_REMOVED lines=9> */
.L_x_52991:
[----:B------:R-:W-:Y:S05]  /*96a30*/  BSYNC B3 ;  /* 0x0000000000037941 */ /* 0x000fea0003800000 */
.L_x_52990:
        /* <DEDUP_REMOVED lines=82> */
.L_x_52993:
[----:B------:R-:W-:-:S04]  /*96f60*/  ISETP.GE.AND P0, PT, R25, RZ, PT ;  /* 0x000000ff1900720c */ /* 0x000fc80003f06270 */
[----:B------:R-:W-:Y:S02]  /*96f70*/  FSEL R2, RZ, 3.37028055040000000000e+12, P0 ;  /* 0x54442d18ff027808 */ /* 0x000fe40000000000 */
[----:B------:R-:W-:-:S07]  /*96f80*/  FSEL R3, RZ, 2.1426990032196044922, P0 ;  /* 0x400921fbff037808 */ /* 0x000fce0000000000 */
.L_x_52994:
[----:B------:R-:W-:Y:S05]  /*96f90*/  BSYNC B0 ;  /* 0x0000000000007941 */ /* 0x000fea0003800000 */
.L_x_52992:
[----:B------:R-:W-:Y:S01]  /*96fa0*/  DADD R24, |R24|, |R26| ;  /* 0x0000000018187229 */ /* 0x000fe2000000061a */
[----:B------:R-:W-:Y:S01]  /*96fb0*/  LOP3.LUT R27, R3, 0x80000000, R27, 0xb8, !PT ;  /* 0x80000000031b7812 */ /* 0x000fe200078eb81b */
[----:B------:R-:W-:-:S06]  /*96fc0*/  DADD R10, R10, 1 ;  /* 0x3ff000000a0a7429 */ /* 0x000fcc0000000000 */
[----:B------:R-:W-:-:S06]  /*96fd0*/  DSETP.GTU.AND P0, PT, |R24|, +INF , PT ;  /* 0x7ff000001800742a */ /* 0x000fcc0003f0c200 */
[----:B------:R-:W-:Y:S02]  /*96fe0*/  FSEL R2, R24, R2, P0 ;  /* 0x0000000218027208 */ /* 0x000fe40000000000 */
[----:B------:R-:W-:Y:S01]  /*96ff0*/  FSEL R3, R25, R27, P0 ;  /* 0x0000001b19037208 */ /* 0x000fe20000000000 */
[----:B------:R-:W-:Y:S06]  /*97000*/  BRA `(.L_x_52950) ;  /* 0x0000000c00407947 */ /* 0x000fec0003800000 */
.L_x_52935:
        /* <DEDUP_REMOVED lines=108> */
.L_x_52996:
[----:B------:R-:W-:Y:S05]  /*976d0*/  BSYNC B0 ;  /* 0x0000000000007941 */ /* 0x000fea0003800000 */
.L_x_52995:
        /* <DEDUP_REMOVED lines=8> */
.L_x_52998:
[----:B------:R-:W-:Y:S05]  /*97760*/  BSYNC B3 ;  /* 0x0000000000037941 */ /* 0x000fea0003800000 */
.L_x_52997:
        /* <DEDUP_REMOVED lines=82> */
.L_x_53000:
[----:B------:R-:W-:Y:S02]  /*97c90*/  FSEL R2, RZ, 3.37028055040000000000e+12, P2 ;  /* 0x54442d18ff027808 */ /* 0x000fe40001000000 */
[----:B------:R-:W-:-:S07]  /*97ca0*/  FSEL R3, RZ, 2.1426990032196044922, P2 ;  /* 0x400921fbff037808 */ /* 0x000fce0001000000 */
.L_x_53001:
[----:B------:R-:W-:Y:S05]  /*97cb0*/  BSYNC B0 ;  /* 0x0000000000007941 */ /* 0x000fea0003800000 */
.L_x_52999:
[----:B------:R-:W-:Y:S01]  /*97cc0*/  DADD R24, |R24|, |R26| ;  /* 0x0000000018187229 */ /* 0x000fe2000000061a */
[----:B------:R-:W-:-:S07]  /*97cd0*/  LOP3.LUT R27, R3, 0x80000000, R27, 0xb8, !PT ;  /* 0x80000000031b7812 */ /* 0x000fce00078eb81b */
[----:B------:R-:W-:-:S06]  /*97ce0*/  DSETP.GTU.AND P0, PT, |R24|, +INF , PT ;  /* 0x7ff000001800742a */ /* 0x000fcc0003f0c200 */
[----:B------:R-:W-:Y:S02]  /*97cf0*/  FSEL R2, R24, R2, P0 ;  /* 0x0000000218027208 */ /* 0x000fe40000000000 */
[----:B------:R-:W-:-:S07]  /*97d00*/  FSEL R3, R25, R27, P0 ;  /* 0x0000001b19037208 */ /* 0x000fce0000000000 */
.L_x_52950:
[----:B------:R-:W-:Y:S05]  /*97d10*/  BSYNC B2 ;  /* 0x0000000000027941 */ /* 0x000fea0003800000 */
.L_x_52934:
        /* <DEDUP_REMOVED lines=74> */
.L_x_53007:
[----:B------:R-:W-:Y:S05]  /*981c0*/  BSYNC B0 ;  /* 0x0000000000007941 */ /* 0x000fea0003800000 */
.L_x_53006:
        /* <DEDUP_REMOVED lines=24> */
.L_x_53009:
[----:B------:R-:W-:Y:S01]  /*98350*/  DMUL R2, RZ, R24 ;  /* 0x00000018ff027228 */ /* 0x000fe20000000000 */
[----:B------:R-:W-:-:S10]  /*98360*/  IMAD.MOV.U32 R8, RZ, RZ, RZ ;  /* 0x000000ffff087224 */ /* 0x000fd400078e00ff */
.L_x_53010:
[----:B------:R-:W-:Y:S05]  /*98370*/  BSYNC B2 ;  /* 0x0000000000027941 */ /* 0x000fea0003800000 */
.L_x_53008:
        /* <DEDUP_REMOVED lines=47> */
.L_x_53012:
[----:B------:R-:W-:Y:S01]  /*98670*/  DMUL R2, RZ, R24 ;  /* 0x00000018ff027228 */ /* 0x000fe20000000000 */
[----:B------:R-:W-:-:S10]  /*98680*/  IMAD.MOV.U32 R32, RZ, RZ, RZ ;  /* 0x000000ffff207224 */ /* 0x000fd400078e00ff */
.L_x_53013:
[----:B------:R-:W-:Y:S05]  /*98690*/  BSYNC B2 ;  /* 0x0000000000027941 */ /* 0x000fea0003800000 */
.L_x_53011:
        /* <DEDUP_REMOVED lines=25> */
.L_x_53005:
        /* <DEDUP_REMOVED lines=62> */
.L_x_53015:
[----:B------:R-:W-:Y:S05]  /*98c10*/  BSYNC B0 ;  /* 0x0000000000007941 */ /* 0x000fea0003800000 */
.L_x_53014:
        /* <DEDUP_REMOVED lines=24> */
.L_x_53017:
[----:B------:R-:W-:Y:S01]  /*98da0*/  DMUL R2, RZ, R24 ;  /* 0x00000018ff027228 */ /* 0x000fe20000000000 */
[----:B------:R-:W-:-:S10]  /*98db0*/  IMAD.MOV.U32 R8, RZ, RZ, RZ ;  /* 0x000000ffff087224 */ /* 0x000fd400078e00ff */
.L_x_53018:
[----:B------:R-:W-:Y:S05]  /*98dc0*/  BSYNC B2 ;  /* 0x0000000000027941 */ /* 0x000fea0003800000 */
.L_x_53016:
        /* <DEDUP_REMOVED lines=47> */
.L_x_53020:
[----:B------:R-:W-:Y:S01]  /*990c0*/  DMUL R2, RZ, R24 ;  /* 0x00000018ff027228 */ /* 0x000fe20000000000 */
[----:B------:R-:W-:-:S10]  /*990d0*/  IMAD.MOV.U32 R32, RZ, RZ, RZ ;  /* 0x000000ffff207224 */ /* 0x000fd400078e00ff */
.L_x_53021:
[----:B------:R-:W-:Y:S05]  /*990e0*/  BSYNC B2 ;  /* 0x0000000000027941 */ /* 0x000fea0003800000 */
.L_x_53019:
        /* <DEDUP_REMOVED lines=39> */
.L_x_53004:
        /* <DEDUP_REMOVED lines=11> */
.L_x_53022:
[----:B------:R-:W-:-:S10]  /*99410*/  DADD R8, R24, -R24 ;  /* 0x0000000018087229 */ /* 0x000fd40000000818 */
[----:B------:R-:W-:Y:S02]  /*99420*/  IMAD.MOV.U32 R10, RZ, RZ, R8 ;  /* 0x000000ffff0a7224 */ /* 0x000fe400078e0008 */
[----:B------:R-:W-:Y:S01]  /*99430*/  IMAD.MOV.U32 R11, RZ, RZ, R9 ;  /* 0x000000ffff0b7224 */ /* 0x000fe200078e0009 */
[----:B------:R-:W-:Y:S06]  /*99440*/  BRA `(.L_x_52933) ;  /* 0x00000008008c7947 */ /* 0x000fec0003800000 */
.L_x_53003:
        /* <DEDUP_REMOVED lines=25> */
.L_x_53024:
[----:B------:R-:W-:Y:S01]  /*995e0*/  DMUL R2, RZ, R24 ;  /* 0x00000018ff027228 */ /* 0x000fe20000000000 */
[----:B------:R-:W-:-:S10]  /*995f0*/  IMAD.MOV.U32 R8, RZ, RZ, RZ ;  /* 0x000000ffff087224 */ /* 0x000fd400078e00ff */
.L_x_53025:
[----:B------:R-:W-:Y:S05]  /*99600*/  BSYNC B2 ;  /* 0x0000000000027941 */ /* 0x000fea0003800000 */
.L_x_53023:
        /* <DEDUP_REMOVED lines=47> */
.L_x_53027:
[----:B------:R-:W-:Y:S01]  /*99900*/  DMUL R2, RZ, R24 ;  /* 0x00000018ff027228 */ /* 0x000fe20000000000 */
[----:B------:R-:W-:-:S10]  /*99910*/  IMAD.MOV.U32 R10, RZ, RZ, RZ ;  /* 0x000000ffff0a7224 */ /* 0x000fd400078e00ff */
.L_x_53028:
[----:B------:R-:W-:Y:S05]  /*99920*/  BSYNC B2 ;  /* 0x0000000000027941 */ /* 0x000fea0003800000 */
.L_x_53026:
        /* <DEDUP_REMOVED lines=24> */
.L_x_53002:
        /* <DEDUP_REMOVED lines=58> */
.L_x_53030:
[----:B------:R-:W-:Y:S05]  /*99e50*/  BSYNC B0 ;  /* 0x0000000000007941 */ /* 0x000fea0003800000 */
.L_x_53029:
[----:B------:R-:W-:Y:S02]  /*99e60*/  IMAD.MOV.U32 R10, RZ, RZ, R24 ;  /* 0x000000ffff0a7224 */ /* 0x000fe400078e0018 */
[----:B------:R-:W-:-:S07]  /*99e70*/  IMAD.MOV.U32 R11, RZ, RZ, R25 ;  /* 0x000000ffff0b7224 */ /* 0x000fce00078e0019 */
.L_x_52933:
[----:B------:R-:W-:Y:S05]  /*99e80*/  BSYNC B1 ;  /* 0x0000000000017941 */ /* 0x000fea0003800000 */
.L_x_52932:
        /* <DEDUP_REMOVED lines=24> */
.L_x_53033:
[----:B------:R-:W-:-:S13]  /*9a010*/  ISETP.GE.AND P0, PT, R5, R84, PT ;  /* 0x000000540500720c */ /* 0x000fda0003f06270 */
[----:B------:R-:W-:Y:S05]  /*9a020*/  @P0 BRA `(.L_x_53035) ;  /* 0x0000000000300947 */ /* 0x000fea0003800000 */
[----:B0-----:R-:W0:Y:S01]  /*9a030*/  LDC.64 R2, c[0x0][0x220] ;  /* 0x00008800ff027b82 */ /* 0x001e220000000a00 */
[----:B------:R-:W-:Y:S02]  /*9a040*/  IMAD.IADD R7, R0, 0x1, R5 ;  /* 0x0000000100077824 */ /* 0x000fe400078e0205 */
[----:B------:R-:W-:Y:S02]  /*9a050*/  VIADD R5, R5, 0x80 ;  /* 0x0000008005057836 */ /* 0x000fe40000000000 */
[----:B0-----:R-:W-:-:S05]  /*9a060*/  IMAD.WIDE.U32 R2, R7, 0x10, R2 ;  /* 0x0000001007027825 */ /* 0x001fca00078e0002 */
[----:B------:R1:W-:Y:S02]  /*9a070*/  STG.E.128 desc[UR6][R2.64], R72 ;  /* 0x0000004802007986 */ /* 0x0003e4000c101d06 */
.L_x_53034:
[----:B------:R-:W-:-:S13]  /*9a080*/  ISETP.GE.AND P0, PT, R5, R84, PT ;  /* 0x000000540500720c */ /* 0x000fda0003f06270 */
[----:B------:R-:W-:Y:S05]  /*9a090*/  @P0 BRA `(.L_x_53036) ;  /* 0x0000000000340947 */ /* 0x000fea0003800000 */
[----:B01----:R-:W0:Y:S01]  /*9a0a0*/  LDC.64 R2, c[0x0][0x220] ;  /* 0x00008800ff027b82 */ /* 0x003e220000000a00 */
[----:B------:R-:W-:Y:S02]  /*9a0b0*/  IMAD.IADD R7, R0, 0x1, R5 ;  /* 0x0000000100077824 */ /* 0x000fe400078e0205 */
[----:B------:R-:W-:Y:S02]  /*9a0c0*/  VIADD R5, R5, 0x80 ;  /* 0x0000008005057836 */ /* 0x000fe40000000000 */
[----:B0-----:R-:W-:-:S05]  /*9a0d0*/  IMAD.WIDE.U32 R2, R7, 0x10, R2 ;  /* 0x0000001007027825 */ /* 0x001fca00078e0002 */
[----:B------:R1:W-:Y:S02]  /*9a0e0*/  STG.E.128 desc[UR6][R2.64], R52 ;  /* 0x0000003402007986 */ /* 0x0003e4000c101d06 */
.L_x_53035:
        /* <DEDUP_REMOVED lines=8> */
.L_x_53036:
[----:B------:R-:W-:Y:S05]  /*9a170*/  BSYNC B1 ;  /* 0x0000000000017941 */ /* 0x000fea0003800000 */
.L_x_53032:
[----:B------:R-:W-:-:S13]  /*9a180*/  ISETP.GE.AND P0, PT, R5, R84, PT ;  /* 0x000000540500720c */ /* 0x000fda0003f06270 */
[----:B012---:R-:W0:Y:S01]  /*9a190*/  @!P0 LDC.64 R2, c[0x0][0x220] ;  /* 0x00008800ff028b82 */ /* 0x007e220000000a00 */
[----:B------:R-:W-:Y:S02]  /*9a1a0*/  @!P0 IMAD.IADD R7, R0, 0x1, R5 ;  /* 0x0000000100078824 */ /* 0x000fe400078e0205 */
[----:B------:R-:W-:Y:S02]  /*9a1b0*/  @!P0 VIADD R5, R5, 0x80 ;  /* 0x0000008005058836 */ /* 0x000fe40000000000 */
[----:B0-----:R-:W-:-:S05]  /*9a1c0*/  @!P0 IMAD.WIDE.U32 R2, R7, 0x10, R2 ;  /* 0x0000001007028825 */ /* 0x001fca00078e0002 */
[----:B------:R2:W-:Y:S02]  /*9a1d0*/  @!P0 STG.E.128 desc[UR6][R2.64], R36 ;  /* 0x0000002402008986 */ /* 0x0005e4000c101d06 */
.L_x_53037:
[----:B------:R-:W-:Y:S05]  /*9a1e0*/  BSYNC B0 ;  /* 0x0000000000007941 */ /* 0x000fea0003800000 */
.L_x_53031:
        /* <DEDUP_REMOVED lines=8> */
        .weak           $__internal_90_$__cuda_sm20_div_rn_f64_full
        .type           $__internal_90_$__cuda_sm20_div_rn_f64_full,@function
        .size           $__internal_90_$__cuda_sm20_div_rn_f64_full,($_ZN2at6native29vectorized_elementwise_kernelILi8EZZZNS0_50_GLOBAL__N__2680c7bb_12_PowKernel_cu_140f0503_289624pow_tensor_tensor_kernelERNS_18TensorIteratorBaseEENKUlvE_clEvENKUlvE6_clEvEUlN3c107complexIdEES9_E_St5arrayIPcLm3EEEEviT0_T1_$__internal_trig_reduction_slowpathd - $__internal_90_$__cuda_sm20_div_rn_f64_full)
$__internal_90_$__cuda_sm20_div_rn_f64_full:
        /* <DEDUP_REMOVED lines=72> */
.L_x_53039:
        /* <DEDUP_REMOVED lines=17> */
.L_x_53042:
[----:B------:R-:W-:Y:S01]  /*9a800*/  LOP3.LUT R3, R81, 0x80000, RZ, 0xfc, !PT ;  /* 0x0008000051037812 */ /* 0x000fe200078efcff */
[----:B------:R-:W-:-:S04]  /*9a810*/  IMAD.MOV.U32 R94, RZ, RZ, R80 ;  /* 0x000000ffff5e7224 */ /* 0x000fc800078e0050 */
[----:B------:R-:W-:Y:S01]  /*9a820*/  IMAD.MOV.U32 R95, RZ, RZ, R3 ;  /* 0x000000ffff5f7224 */ /* 0x000fe200078e0003 */
[----:B------:R-:W-:Y:S06]  /*9a830*/  BRA `(.L_x_53040) ;  /* 0x00000000000c7947 */ /* 0x000fec0003800000 */
.L_x_53041:
[----:B------:R-:W-:Y:S01]  /*9a840*/  LOP3.LUT R3, R89, 0x80000, RZ, 0xfc, !PT ;  /* 0x0008000059037812 */ /* 0x000fe200078efcff */
[----:B------:R-:W-:-:S04]  /*9a850*/  IMAD.MOV.U32 R94, RZ, RZ, R88 ;  /* 0x000000ffff5e7224 */ /* 0x000fc800078e0058 */
[----:B------:R-:W-:-:S07]  /*9a860*/  IMAD.MOV.U32 R95, RZ, RZ, R3 ;  /* 0x000000ffff5f7224 */ /* 0x000fce00078e0003 */
.L_x_53040:
[----:B------:R-:W-:Y:S05]  /*9a870*/  BSYNC B0 ;  /* 0x0000000000007941 */ /* 0x000fea0003800000 */
.L_x_53038:
[----:B------:R-:W-:Y:S02]  /*9a880*/  IMAD.MOV.U32 R6, RZ, RZ, R2 ;  /* 0x000000ffff067224 */ /* 0x000fe400078e0002 */
[----:B------:R-:W-:Y:S02]  /*9a890*/  IMAD.MOV.U32 R7, RZ, RZ, 0x0 ;  /* 0x00000000ff077424 */ /* 0x000fe400078e00ff */
[----:B------:R-:W-:Y:S02]  /*9a8a0*/  IMAD.MOV.U32 R4, RZ, RZ, R94 ;  /* 0x000000ffff047224 */ /* 0x000fe400078e005e */
[----:B------:R-:W-:Y:S01]  /*9a8b0*/  IMAD.MOV.U32 R3, RZ, RZ, R95 ;  /* 0x000000ffff037224 */ /* 0x000fe200078e005f */
[----:B------:R-:W-:Y:S06]  /*9a8c0*/  RET.REL.NODEC R6 `(_ZN2at6native29vectorized_elementwise_kernelILi8EZZZNS0_50_GLOBAL__N__2680c7bb_12_PowKernel_cu_140f0503_289624pow_tensor_tensor_kernelERNS_18TensorIteratorBaseEENKUlvE_clEvENKUlvE6_clEvEUlN3c107complexIdEES9_E_St5arrayIPcLm3EEEEviT0_T1_) ;  /* 0xfffff65406cc7950 */ /* 0x000fec0003c3ffff */
        .type           $_ZN2at6native29vectorized_elementwise_kernelILi8EZZZNS0_50_GLOBAL__N__2680c7bb_12_PowKernel_cu_140f0503_289624pow_tensor_tensor_kernelERNS_18TensorIteratorBaseEENKUlvE_clEvENKUlvE6_clEvEUlN3c107complexIdEES9_E_St5arrayIPcLm3EEEEviT0_T1_$__internal_trig_reduction_slowpathd,@function
        .size           $_ZN2at6native29vectorized_elementwise_kernelILi8EZZZNS0_50_GLOBAL__N__2680c7bb_12_PowKernel_cu_140f0503_289624pow_tensor_tensor_kernelERNS_18TensorIteratorBaseEENKUlvE_clEvENKUlvE6_clEvEUlN3c107complexIdEES9_E_St5arrayIPcLm3EEEEviT0_T1_$__internal_trig_reduction_slowpathd,(.L_x_71546 - $_ZN2at6native29vectorized_elementwise_kernelILi8EZZZNS0_50_GLOBAL__N__2680c7bb_12_PowKernel_cu_140f0503_289624pow_tensor_tensor_kernelERNS_18TensorIteratorBaseEENKUlvE_clEvENKUlvE6_clEvEUlN3c107complexIdEES9_E_St5arrayIPcLm3EEEEviT0_T1_$__internal_trig_reduction_slowpathd)
$_ZN2at6native29vectorized_elementwise_kernelILi8EZZZNS0_50_GLOBAL__N__2680c7bb_12_PowKernel_cu_140f0503_289624pow_tensor_tensor_kernelERNS_18TensorIteratorBaseEENKUlvE_clEvENKUlvE6_clEvEUlN3c107complexIdEES9_E_St5arrayIPcLm3EEEEviT0_T1_$__internal_trig_reduction_slowpathd:
        /* <DEDUP_REMOVED lines=29> */
.L_x_53046:
        /* <DEDUP_REMOVED lines=31> */
.L_x_53045:
[----:B------:R-:W-:Y:S05]  /*9ac90*/  BSYNC B0 ;  /* 0x0000000000007941 */ /* 0x000fea0003800000 */
.L_x_53044:
        /* <DEDUP_REMOVED lines=90> */
.L_x_53043:
[----:B------:R-:W-:Y:S02]  /*9b240*/  IMAD.MOV.U32 R7, RZ, RZ, 0x0 ;  /* 0x00000000ff077424 */ /* 0x000fe400078e00ff */
[----:B------:R-:W-:Y:S02]  /*9b250*/  IMAD.MOV.U32 R3, RZ, RZ, R77 ;  /* 0x000000ffff037224 */ /* 0x000fe400078e004d */
[----:B------:R-:W-:Y:S05]  /*9b260*/  RET.REL.NODEC R6 `(_ZN2at6native29vectorized_elementwise_kernelILi8EZZZNS0_50_GLOBAL__N__2680c7bb_12_PowKernel_cu_140f0503_289624pow_tensor_tensor_kernelERNS_18TensorIteratorBaseEENKUlvE_clEvENKUlvE6_clEvEUlN3c107complexIdEES9_E_St5arrayIPcLm3EEEEviT0_T1_) ;  /* 0xfffff64c06647950 */ /* 0x000fea0003c3ffff */
.L_x_53047:
        /* <DEDUP_REMOVED lines=9> */
.L_x_71546:


//--------------------- .text._ZN2at6native18elementwise_kernelILi128ELi4EZNS0_15gpu_kernel_implIZNS0_50_GLOBAL__N__2680c7bb_12_PowKernel_cu_140f0503_289622pow_scalar_tensor_implIdEEvRNS_18TensorIteratorBaseEN3c107complexIT_EEEUlNS8_IdEEE_EEvS6_RKS9_EUliE_EEviT1_ --------------------------
	.section	.text._ZN2at6native18elementwise_kernelILi128ELi4EZNS0_15gpu_kernel_implIZNS0_50_GLOBAL__N__2680c7bb_12_PowKernel_cu_140f0503_289622pow_scalar_tensor_implIdEEvRNS_18TensorIteratorBaseEN3c107complexIT_EEEUlNS8_IdEEE_EEvS6_RKS9_EUliE_EEviT1_,"ax",@progbits
	.align	128
        .global         _ZN2at6native18elementwise_kernelILi128ELi4EZNS0_15gpu_kernel_implIZNS0_50_GLOBAL__N__2680c7bb_12_PowKernel_cu_140f0503_289622pow_scalar_tensor_implIdEEvRNS_18TensorIteratorBaseEN3c107complexIT_EEEUlNS8_IdEEE_EEvS6_RKS9_EUliE_EEviT1_
        .type           _ZN2at6native18elementwise_kernelILi128ELi4EZNS0_15gpu_kernel_implIZNS0_50_GLOBAL__N__2680c7bb_12_PowKernel_cu_140f0503_289622pow_scalar_tensor_implIdEEvRNS_18TensorIteratorBaseEN3c107complexIT_EEEUlNS8_IdEEE_EEvS6_RKS9_EUliE_EEviT1_,@function
        .size           _ZN2at6native18elementwise_kernelILi128ELi4EZNS0_15gpu_kernel_implIZNS0_50_GLOBAL__N__2680c7bb_12_PowKernel_cu_140f0503_289622pow_scalar_tensor_implIdEEvRNS_18TensorIteratorBaseEN3c107complexIT_EEEUlNS8_IdEEE_EEvS6_RKS9_EUliE_EEviT1_,(.L_x_71547 - _ZN2at6native18elementwise_kernelILi128ELi4EZNS0_15gpu_kernel_implIZNS0_50_GLOBAL__N__2680c7bb_12_PowKernel_cu_140f0503_289622pow_scalar_tensor_implIdEEvRNS_18TensorIteratorBaseEN3c107complexIT_EEEUlNS8_IdEEE_EEvS6_RKS9_EUliE_EEviT1_)
        .other          _ZN2at6native18elementwise_kernelILi128ELi4EZNS0_15gpu_kernel_implIZNS0_50_GLOBAL__N__2680c7bb_12_PowKernel_cu_140f0503_289622pow_scalar_tensor_implIdEEvRNS_18TensorIteratorBaseEN3c107complexIT_EEEUlNS8_IdEEE_EEvS6_RKS9_EUliE_EEviT1_,@"STO_CUDA_ENTRY STV_DEFAULT"
_ZN2at6native18elementwise_kernelILi128ELi4EZNS0_15gpu_kernel_implIZNS0_50_GLOBAL__N__2680c7bb_12_PowKernel_cu_140f0503_289622pow_scalar_tensor_implIdEEvRNS_18TensorIteratorBaseEN3c107complexIT_EEEUlNS8_IdEEE_EEvS6_RKS9_EUliE_EEviT1_:
.text._ZN2at6native18elementwise_kernelILi128ELi4EZNS0_15gpu_kernel_implIZNS0_50_GLOBAL__N__2680c7bb_12_PowKernel_cu_140f0503_289622pow_scalar_tensor_implIdEEvRNS_18TensorIteratorBaseEN3c107complexIT_EEEUlNS8_IdEEE_EEvS6_RKS9_EUliE_EEviT1_:
        /* <DEDUP_REMOVED lines=37> */
[----:B------:R-:W-:Y:S02]  /*0250*/  IMAD R0, R2, UR7, RZ ;  /* 0x0000000702007c24 */ /* 0x000fe4000f8e02ff */
        /* <DEDUP_REMOVED lines=277> */
.L_x_53050:
        /* <DEDUP_REMOVED lines=22> */
.L_x_53054:
[----:B------:R-:W2:Y:S01]  /*1510*/  LDG.E.U8 R2, desc[UR36][R2.64] ;  /* 0x0000002402027981 */ /* 0x000ea2000c1e1100 */
[----:B------:R-:W-:Y:S01]  /*1520*/  CS2R R6, SRZ ;  /* 0x0000000000067805 */ /* 0x000fe2000001ff00 */
[----:B--2---:R0:W1:Y:S01]  /*1530*/  I2F.F64.U16 R4, R2 ;  /* 0x0000000200047312 */ /* 0x0040620000101800 */
[----:B------:R-:W-:Y:S05]  /*1540*/  BRA `(.L_x_53056) ;  /* 0x0000000c00c87947 */ /* 0x000fea0003800000 */
.L_x_53053:
        /* <DEDUP_REMOVED lines=10> */
.L_x_53058:
[----:B------:R-:W2:Y:S01]  /*15f0*/  LDG.E R2, desc[UR36][R2.64] ;  /* 0x0000002402027981 */ /* 0x000ea2000c1e1900 */
[----:B------:R-:W-:Y:S01]  /*1600*/  CS2R R6, SRZ ;  /* 0x0000000000067805 */ /* 0x000fe2000001ff00 */
[----:B--2---:R0:W1:Y:S01]  /*1610*/  I2F.F64 R4, R2 ;  /* 0x0000000200047312 */ /* 0x0040620000201c00 */
[----:B------:R-:W-:Y:S05]  /*1620*/  BRA `(.L_x_53056) ;  /* 0x0000000c00907947 */ /* 0x000fea0003800000 */
.L_x_53057:
[----:B------:R-:W2:Y:S01]  /*1630*/  LDG.E.U16 R2, desc[UR36][R2.64] ;  /* 0x0000002402027981 */ /* 0x000ea2000c1e1500 */
[----:B------:R-:W-:Y:S01]  /*1640*/  CS2R R6, SRZ ;  /* 0x0000000000067805 */ /* 0x000fe2000001ff00 */
[----:B--2---:R0:W1:Y:S01]  /*1650*/  I2F.F64.S16 R4, R2 ;  /* 0x0000000200047312 */ /* 0x0040620000101c00 */
[----:B------:R-:W-:Y:S05]  /*1660*/  BRA `(.L_x_53056) ;  /* 0x0000000c00807947 */ /* 0x000fea0003800000 */
.L_x_53052:
        /* <DEDUP_REMOVED lines=11> */
.L_x_53060:
[----:B------:R-:W2:Y:S01]  /*1720*/  LDG.E.U16 R0, desc[UR36][R2.64] ;  /* 0x0000002402007981 */ /* 0x000ea2000c1e1500 */
[----:B------:R-:W-:Y:S01]  /*1730*/  CS2R R6, SRZ ;  /* 0x0000000000067805 */ /* 0x000fe2000001ff00 */
[----:B--2---:R-:W-:-:S05]  /*1740*/  HADD2.F32 R0, -RZ, R0.H0_H0 ;  /* 0x20000000ff007230 */ /* 0x004fca0000004100 */
[----:B------:R-:W-:-:S04]  /*1750*/  FMUL.FTZ R0, R0, 1 ;  /* 0x3f80000000007820 */ /* 0x000fc80000410000 */
[----:B------:R0:W1:Y:S01]  /*1760*/  F2F.F64.F32 R4, R0 ;  /* 0x0000000000047310 */ /* 0x0000620000201800 */
[----:B------:R-:W-:Y:S05]  /*1770*/  BRA `(.L_x_53056) ;  /* 0x0000000c003c7947 */ /* 0x000fea0003800000 */
.L_x_53059:
        /* <DEDUP_REMOVED lines=12> */
.L_x_53062:
        /* <DEDUP_REMOVED lines=8> */
.L_x_53061:
[----:B------:R0:W5:Y:S01]  /*18c0*/  LDG.E.64 R4, desc[UR36][R2.64] ;  /* 0x0000002402047981 */ /* 0x000162000c1e1b00 */
[----:B------:R-:W-:Y:S01]  /*18d0*/  CS2R R6, SRZ ;  /* 0x0000000000067805 */ /* 0x000fe2000001ff00 */
[----:B------:R-:W-:Y:S06]  /*18e0*/  BRA `(.L_x_53056) ;  /* 0x0000000800e07947 */ /* 0x000fec0003800000 */
.L_x_53051:
        /* <DEDUP_REMOVED lines=10> */
[----:B------:R-:W-:Y:S02]  /*1990*/  MOV R4, RZ ;  /* 0x000000ff00047202 */ /* 0x000fe40000000f00 */
[----:B--2---:R-:W-:-:S04]  /*19a0*/  ISETP.NE.AND P0, PT, R2, RZ, PT ;  /* 0x000000ff0200720c */ /* 0x004fc80003f05270 */
[----:B------:R-:W-:Y:S01]  /*19b0*/  FSEL R5, RZ, 1.875, !P0 ;  /* 0x3ff00000ff057808 */ /* 0x000fe20004000000 */
[----:B------:R-:W-:Y:S08]  /*19c0*/  BRA `(.L_x_53056) ;  /* 0x0000000800a87947 */ /* 0x000ff00003800000 */
.L_x_53065:
[----:B------:R0:W5:Y:S01]  /*19d0*/  LDG.E.128 R4, desc[UR36][R2.64] ;  /* 0x0000002402047981 */ /* 0x000162000c1e1d00 */
[----:B------:R-:W-:Y:S05]  /*19e0*/  BRA `(.L_x_53056) ;  /* 0x0000000800a07947 */ /* 0x000fea0003800000 */
.L_x_53064:
        /* <DEDUP_REMOVED lines=29> */
.L_x_53067:
        /* <DEDUP_REMOVED lines=16> */
.L_x_53066:
[----:B------:R-:W2:Y:S01]  /*1cc0*/  LDG.E.U16 R0, desc[UR36][R2.64] ;  /* 0x0000002402007981 */ /* 0x000ea2000c1e1500 */
[----:B------:R-:W-:Y:S01]  /*1cd0*/  CS2R R6, SRZ ;  /* 0x0000000000067805 */ /* 0x000fe2000001ff00 */
[----:B--2---:R-:W-:-:S04]  /*1ce0*/  IMAD.U32 R0, R0, 0x10000, RZ ;  /* 0x0001000000007824 */ /* 0x004fc800078e00ff */
[----:B------:R-:W-:-:S04]  /*1cf0*/  FMUL.FTZ R0, R0, 1 ;  /* 0x3f80000000007820 */ /* 0x000fc80000410000 */
[----:B------:R0:W1:Y:S01]  /*1d00*/  F2F.F64.F32 R4, R0 ;  /* 0x0000000000047310 */ /* 0x0000620000201800 */
[----:B------:R-:W-:Y:S05]  /*1d10*/  BRA `(.L_x_53056) ;  /* 0x0000000400d47947 */ /* 0x000fea0003800000 */
.L_x_53063:
        /* <DEDUP_REMOVED lines=12> */
.L_x_53070:
        /* <DEDUP_REMOVED lines=21> */
.L_x_53074:
[----:B------:R-:W-:Y:S05]  /*1f30*/  BSYNC B1 ;  /* 0x0000000000017941 */ /* 0x000fea0003800000 */
.L_x_53073:
[----:B------:R-:W-:Y:S01]  /*1f40*/  LEA R3, R0, 0x3b800000, 0x17 ;  /* 0x3b80000000037811 */ /* 0x000fe200078eb8ff */
[----:B------:R-:W-:-:S05]  /*1f50*/  IMAD.SHL.U32 R0, R2, 0x100000, RZ ;  /* 0x0010000002007824 */ /* 0x000fca00078e00ff */
[----:B------:R-:W-:-:S07]  /*1f60*/  LOP3.LUT R0, R3, R0, R4, 0xfe, !PT ;  /* 0x0000000003007212 */ /* 0x000fce00078efe04 */
.L_x_53072:
[----:B------:R-:W-:Y:S05]  /*1f70*/  BSYNC B0 ;  /* 0x0000000000007941 */ /* 0x000fea0003800000 */
.L_x_53071:
[----:B------:R-:W-:Y:S01]  /*1f80*/  FMUL.FTZ R0, R0, 1 ;  /* 0x3f80000000007820 */ /* 0x000fe20000410000 */
[----:B------:R-:W-:-:S03]  /*1f90*/  CS2R R6, SRZ ;  /* 0x0000000000067805 */ /* 0x000fc6000001ff00 */
[----:B------:R2:W3:Y:S01]  /*1fa0*/  F2F.F64.F32 R4, R0 ;  /* 0x0000000000047310 */ /* 0x0004e20000201800 */
[----:B------:R-:W-:Y:S05]  /*1fb0*/  BRA `(.L_x_53056) ;  /* 0x00000004002c7947 */ /* 0x000fea0003800000 */
.L_x_53069:
        /* <DEDUP_REMOVED lines=21> */
.L_x_53078:
[----:B------:R-:W-:Y:S05]  /*2110*/  BSYNC B1 ;  /* 0x0000000000017941 */ /* 0x000fea0003800000 */
.L_x_53077:
[----:B------:R-:W-:Y:S01]  /*2120*/  LEA R3, R0, 0x37800000, 0x17 ;  /* 0x3780000000037811 */ /* 0x000fe200078eb8ff */
[----:B------:R-:W-:-:S05]  /*2130*/  IMAD.SHL.U32 R0, R2, 0x200000, RZ ;  /* 0x0020000002007824 */ /* 0x000fca00078e00ff */
[----:B------:R-:W-:-:S07]  /*2140*/  LOP3.LUT R0, R3, R0, R4, 0xfe, !PT ;  /* 0x0000000003007212 */ /* 0x000fce00078efe04 */
.L_x_53076:
[----:B------:R-:W-:Y:S05]  /*2150*/  BSYNC B0 ;  /* 0x0000000000007941 */ /* 0x000fea0003800000 */
.L_x_53075:
[----:B------:R-:W-:Y:S01]  /*2160*/  FMUL.FTZ R0, R0, 1 ;  /* 0x3f80000000007820 */ /* 0x000fe20000410000 */
[----:B------:R-:W-:-:S03]  /*2170*/  CS2R R6, SRZ ;  /* 0x0000000000067805 */ /* 0x000fc6000001ff00 */
[----:B------:R4:W0:Y:S01]  /*2180*/  F2F.F64.F32 R4, R0 ;  /* 0x0000000000047310 */ /* 0x0008220000201800 */
[----:B------:R-:W-:Y:S05]  /*2190*/  BRA `(.L_x_53056) ;  /* 0x0000000000b47947 */ /* 0x000fea0003800000 */
.L_x_53068:
        /* <DEDUP_REMOVED lines=14> */
.L_x_53082:
[----:B------:R-:W-:Y:S05]  /*2280*/  BSYNC B0 ;  /* 0x0000000000007941 */ /* 0x000fea0003800000 */
.L_x_53081:
[----:B------:R-:W-:Y:S01]  /*2290*/  FMUL.FTZ R0, R0, 1 ;  /* 0x3f80000000007820 */ /* 0x000fe20000410000 */
[----:B------:R-:W-:-:S03]  /*22a0*/  CS2R R6, SRZ ;  /* 0x0000000000067805 */ /* 0x000fc6000001ff00 */
[----:B------:R0:W1:Y:S01]  /*22b0*/  F2F.F64.F32 R4, R0 ;  /* 0x0000000000047310 */ /* 0x0000620000201800 */
[----:B------:R-:W-:Y:S05]  /*22c0*/  BRA `(.L_x_53056) ;  /* 0x0000000000687947 */ /* 0x000fea0003800000 */
.L_x_53055:
[----:B------:R-:W-:Y:S01]  /*22d0*/  MOV R0, 0x0 ;  /* 0x0000000000007802 */ /* 0x000fe20000000f00 */
[----:B------:R-:W-:Y:S01]  /*22e0*/  ULDC.64 UR4, c[0x4][0x198] ;  /* 0x0100660000047ab9 */ /* 0x000fe20000000a00 */
[----:B------:R-:W-:Y:S01]  /*22f0*/  ULDC.64 UR6, c[0x4][0x78] ;  /* 0x01001e0000067ab9 */ /* 0x000fe20000000a00 */
[----:B------:R-:W-:Y:S01]  /*2300*/  IMAD.U32 R4, RZ, RZ, UR4 ;  /* 0x00000004ff047e24 */ /* 0x000fe2000f8e00ff */
[----:B------:R0:W1:Y:S01]  /*2310*/  LDC.64 R2, c[0x4][R0] ;  /* 0x0100000000027b82 */ /* 0x0000620000000a00 */
        /* <DEDUP_REMOVED lines=11> */
.L_x_53083:
[----:B------:R-:W-:Y:S02]  /*23d0*/  CS2R R4, SRZ ;  /* 0x0000000000047805 */ /* 0x000fe4000001ff00 */
[----:B------:R-:W-:Y:S01]  /*23e0*/  CS2R R6, SRZ ;  /* 0x0000000000067805 */ /* 0x000fe2000001ff00 */
[----:B------:R-:W-:Y:S06]  /*23f0*/  BRA `(.L_x_53056) ;  /* 0x00000000001c7947 */ /* 0x000fec0003800000 */
.L_x_53080:
[----:B------:R-:W2:Y:S01]  /*2400*/  LDG.E.64 R4, desc[UR36][R2.64] ;  /* 0x0000002402047981 */ /* 0x000ea2000c1e1b00 */
[----:B------:R-:W-:Y:S01]  /*2410*/  CS2R R6, SRZ ;  /* 0x0000000000067805 */ /* 0x000fe2000001ff00 */
[----:B--2---:R-:W0:Y:S01]  /*2420*/  I2F.F64.U64 R4, R4 ;  /* 0x0000000400047312 */ /* 0x004e220000301800 */
[----:B------:R-:W-:Y:S05]  /*2430*/  BRA `(.L_x_53056) ;  /* 0x00000000000c7947 */ /* 0x000fea0003800000 */
.L_x_53079:
[----:B------:R-:W2:Y:S01]  /*2440*/  LDG.E R2, desc[UR36][R2.64] ;  /* 0x0000002402027981 */ /* 0x000ea2000c1e1900 */
[----:B------:R-:W-:Y:S01]  /*2450*/  CS2R R6, SRZ ;  /* 0x0000000000067805 */ /* 0x000fe2000001ff00 */
[----:B--2---:R0:W1:Y:S06]  /*2460*/  I2F.F64.U32 R4, R2 ;  /* 0x0000000200047312 */ /* 0x00406c0000201800 */
.L_x_53056:
[----:B------:R-:W-:Y:S01]  /*2470*/  ULDC.64 UR4, c[0x0][0x438] ;  /* 0x00010e0000047ab9 */ /* 0x000fe20000000a00 */
[----:B------:R-:W-:Y:S01]  /*2480*/  ULDC.64 UR6, c[0x0][0x430] ;  /* 0x00010c0000067ab9 */ /* 0x000fe20000000a00 */
[----:B0123-5:R-:W-:Y:S01]  /*2490*/  DMUL R10, R4, UR4 ;  /* 0x00000004040a7c28 */ /* 0x02ffe20008000000 */
[----:B------:R-:W-:Y:S01]  /*24a0*/  BSSY B1, `(.L_x_53084) ;  /* 0x0000219000017945 */ /* 0x000fe20003800000 */
[----:B------:R-:W-:-:S06]  /*24b0*/  DMUL R2, R6, UR4 ;  /* 0x0000000406027c28 */ /* 0x000fcc0008000000 */
[----:B------:R-:W-:Y:S02]  /*24c0*/  DFMA R10, R6, UR6, R10 ;  /* 0x00000006060a7c2b */ /* 0x000fe4000800000a */
        /* <DEDUP_REMOVED lines=9> */
[----:B----4-:R-:W-:-:S05]  /*2560*/  VIADD R0, R3, 0xbf79d1be ;  /* 0xbf79d1be03007836 */ /* 0x010fca0000000000 */
        /* <DEDUP_REMOVED lines=62> */
.L_x_53090:
[----:B------:R-:W-:Y:S05]  /*2950*/  BSYNC B0 ;  /* 0x0000000000007941 */ /* 0x000fea0003800000 */
.L_x_53089:
        /* <DEDUP_REMOVED lines=21> */
[----:B------:R-:W-:Y:S05]  /*2ab0*/  CALL.REL.NOINC `($_ZN2at6native18elementwise_kernelILi128ELi4EZNS0_15gpu_kernel_implIZNS0_50_GLOBAL__N__2680c7bb_12_PowKernel_cu_140f0503_289622pow_scalar_tensor_implIdEEvRNS_18TensorIteratorBaseEN3c107complexIT_EEEUlNS8_IdEEE_EEvS6_RKS9_EUliE_EEviT1_$__internal_trig_reduction_slowpathd) ;  /* 0x0000013000987944 */ /* 0x000fea0003c00000 */
[----:B------:R-:W-:Y:S01]  /*2ac0*/  IMAD.MOV.U32 R4, RZ, RZ, R6 ;  /* 0x000000ffff047224 */ /* 0x000fe200078e0006 */
[----:B------:R-:W-:Y:S06]  /*2ad0*/  BRA `(.L_x_53093) ;  /* 0x0000000000087947 */ /* 0x000fec0003800000 */
.L_x_53092:
[----:B------:R-:W-:Y:S01]  /*2ae0*/  DMUL R2, RZ, R10 ;  /* 0x0000000aff027228 */ /* 0x000fe20000000000 */
[----:B------:R-:W-:-:S10]  /*2af0*/  IMAD.MOV.U32 R4, RZ, RZ, RZ ;  /* 0x000000ffff047224 */ /* 0x000fd400078e00ff */
.L_x_53093:
[----:B------:R-:W-:Y:S05]  /*2b00*/  BSYNC B2 ;  /* 0x0000000000027941 */ /* 0x000fea0003800000 */
.L_x_53091:
        /* <DEDUP_REMOVED lines=47> */
.L_x_53095:
[----:B------:R-:W-:Y:S01]  /*2e00*/  DMUL R2, RZ, R10 ;  /* 0x0000000aff027228 */ /* 0x000fe20000000000 */
[----:B------:R-:W-:-:S10]  /*2e10*/  IMAD.MOV.U32 R0, RZ, RZ, RZ ;  /* 0x000000ffff007224 */ /* 0x000fd400078e00ff */
.L_x_53096:
[----:B------:R-:W-:Y:S05]  /*2e20*/  BSYNC B2 ;  /* 0x0000000000027941 */ /* 0x000fea0003800000 */
.L_x_53094:
[----:B------:R-:W0:Y:S01]  /*2e30*/  LDC.64 R6, c[0x4][0x1a8] ;  /* 0x01006a00ff067b82 */ /* 0x000e220000000a00 */
        /* <DEDUP_REMOVED lines=24> */
.L_x_53088:
        /* <DEDUP_REMOVED lines=63> */
.L_x_53099:
[----:B------:R-:W-:Y:S05]  /*33b0*/  BSYNC B0 ;  /* 0x0000000000007941 */ /* 0x000fea0003800000 */
.L_x_53098:
        /* <DEDUP_REMOVED lines=24> */
.L_x_53101:
[----:B------:R-:W-:Y:S01]  /*3540*/  DMUL R2, RZ, R10 ;  /* 0x0000000aff027228 */ /* 0x000fe20000000000 */
[----:B------:R-:W-:-:S10]  /*3550*/  IMAD.MOV.U32 R4, RZ, RZ, RZ ;  /* 0x000000ffff047224 */ /* 0x000fd400078e00ff */
.L_x_53102:
[----:B------:R-:W-:Y:S05]  /*3560*/  BSYNC B2 ;  /* 0x0000000000027941 */ /* 0x000fea0003800000 */
.L_x_53100:
        /* <DEDUP_REMOVED lines=47> */
.L_x_53104:
[----:B------:R-:W-:Y:S01]  /*3860*/  DMUL R2, RZ, R10 ;  /* 0x0000000aff027228 */ /* 0x000fe20000000000 */
[----:B------:R-:W-:-:S10]  /*3870*/  IMAD.MOV.U32 R0, RZ, RZ, RZ ;  /* 0x000000ffff007224 */ /* 0x000fd400078e00ff */
.L_x_53105:
[----:B------:R-:W-:Y:S05]  /*3880*/  BSYNC B2 ;  /* 0x0000000000027941 */ /* 0x000fea0003800000 */
.L_x_53103:
        /* <DEDUP_REMOVED lines=18> */
[----:B------:R-:W-:-:S03]  /*39b0*/  DMUL R4, R30, R4 ;  /* 0x000000041e047228 */ /* 0x000fc60000000000 */
[----:B------:R-:W-:Y:S01]  /*39c0*/  IADD3 R6, R6, -R7, RZ ;  /* 0x8000000706067210 */ /* 0x000fe20007ffe0ff */
        /* <DEDUP_REMOVED lines=11> */
[----:B------:R-:W-:Y:S01]  /*3a80*/  IMAD.MOV.U32 R2, RZ, RZ, RZ ;  /* 0x000000ffff027224 */ /* 0x000fe200078e00ff */
[----:B------:R-:W-:Y:S01]  /*3a90*/  LEA R7, R6, 0x3ff00000, 0x14 ;  /* 0x3ff0000006077811 */ /* 0x000fe200078ea0ff */
[----:B------:R-:W-:-:S04]  /*3aa0*/  IMAD.MOV.U32 R6, RZ, RZ, RZ ;  /* 0x000000ffff067224 */ /* 0x000fc800078e00ff */
[C---:B------:R-:W-:Y:S02]  /*3ab0*/  DMUL R4, R2.reuse, R4 ;  /* 0x0000000402047228 */ /* 0x040fe40000000000 */
[----:B------:R-:W-:-:S06]  /*3ac0*/  DMUL R30, R2, R30 ;  /* 0x0000001e021e7228 */ /* 0x000fcc0000000000 */
[C---:B------:R-:W-:Y:S02]  /*3ad0*/  DMUL R4, R6.reuse, R4 ;  /* 0x0000000406047228 */ /* 0x040fe40000000000 */
[----:B------:R-:W-:Y:S01]  /*3ae0*/  DMUL R6, R6, R30 ;  /* 0x0000001e06067228 */ /* 0x000fe20000000000 */
[----:B------:R-:W-:Y:S10]  /*3af0*/  BRA `(.L_x_53097) ;  /* 0x0000000800cc7947 */ /* 0x000ff40003800000 */
.L_x_53087:
        /* <DEDUP_REMOVED lines=11> */
.L_x_53106:
[----:B------:R-:W-:-:S10]  /*3bb0*/  DADD R4, R10, -R10 ;  /* 0x000000000a047229 */ /* 0x000fd4000000080a */
[----:B------:R-:W-:Y:S02]  /*3bc0*/  IMAD.MOV.U32 R6, RZ, RZ, R4 ;  /* 0x000000ffff067224 */ /* 0x000fe400078e0004 */
[----:B------:R-:W-:Y:S01]  /*3bd0*/  IMAD.MOV.U32 R7, RZ, RZ, R5 ;  /* 0x000000ffff077224 */ /* 0x000fe200078e0005 */
[----:B------:R-:W-:Y:S06]  /*3be0*/  BRA `(.L_x_53097) ;  /* 0x0000000800907947 */ /* 0x000fec0003800000 */
.L_x_53086:
        /* <DEDUP_REMOVED lines=9> */
[----:B----4-:R-:W0:Y:S08]  /*3c80*/  F2I.F64 R0, R4 ;  /* 0x0000000400007311 */ /* 0x010e300000301100 */
        /* <DEDUP_REMOVED lines=15> */
.L_x_53108:
[----:B------:R-:W-:Y:S01]  /*3d80*/  DMUL R2, RZ, R10 ;  /* 0x0000000aff027228 */ /* 0x000fe20000000000 */
[----:B----4-:R-:W-:-:S10]  /*3d90*/  IMAD.MOV.U32 R0, RZ, RZ, RZ ;  /* 0x000000ffff007224 */ /* 0x010fd400078e00ff */
.L_x_53109:
[----:B------:R-:W-:Y:S05]  /*3da0*/  BSYNC B2 ;  /* 0x0000000000027941 */ /* 0x000fea0003800000 */
.L_x_53107:
        /* <DEDUP_REMOVED lines=47> */
.L_x_53111:
[----:B------:R-:W-:Y:S01]  /*40a0*/  DMUL R2, RZ, R10 ;  /* 0x0000000aff027228 */ /* 0x000fe20000000000 */
[----:B------:R-:W-:-:S10]  /*40b0*/  IMAD.MOV.U32 R0, RZ, RZ, RZ ;  /* 0x000000ffff007224 */ /* 0x000fd400078e00ff */
.L_x_53112:
[----:B------:R-:W-:Y:S05]  /*40c0*/  BSYNC B2 ;  /* 0x0000000000027941 */ /* 0x000fea0003800000 */
.L_x_53110:
        /* <DEDUP_REMOVED lines=24> */
.L_x_53085:
        /* <DEDUP_REMOVED lines=50> */
[----:B----4-:R-:W-:Y:S01]  /*4570*/  @!P1 LEA.HI R0, R6, R6, RZ, 0x1 ;  /* 0x0000000606009211 */ /* 0x010fe200078f08ff */
[----:B------:R-:W-:Y:S01]  /*4580*/  @!P1 IMAD.MOV.U32 R2, RZ, RZ, R8 ;  /* 0x000000ffff029224 */ /* 0x000fe200078e0008 */
[----:B------:R-:W-:Y:S02]  /*4590*/  FSEL R5, R5, RZ, P0 ;  /* 0x000000ff05057208 */ /* 0x000fe40000000000 */
[----:B------:R-:W-:-:S04]  /*45a0*/  @!P1 SHF.R.S32.HI R3, RZ, 0x1, R0 ;  /* 0x00000001ff039819 */ /* 0x000fc80000011400 */
[----:B------:R-:W-:Y:S01]  /*45b0*/  @!P1 IADD3 R6, R6, -R3, RZ ;  /* 0x8000000306069210 */ /* 0x000fe20007ffe0ff */
[----:B------:R-:W-:-:S03]  /*45c0*/  @!P1 IMAD R3, R3, 0x100000, R9 ;  /* 0x0010000003039824 */ /* 0x000fc600078e0209 */
[----:B------:R-:W-:Y:S01]  /*45d0*/  @!P1 LEA R7, R6, 0x3ff00000, 0x14 ;  /* 0x3ff0000006079811 */ /* 0x000fe200078ea0ff */
[----:B------:R-:W-:-:S06]  /*45e0*/  @!P1 IMAD.MOV.U32 R6, RZ, RZ, RZ ;  /* 0x000000ffff069224 */ /* 0x000fcc00078e00ff */
[----:B------:R-:W-:-:S11]  /*45f0*/  @!P1 DMUL R4, R2, R6 ;  /* 0x0000000602049228 */ /* 0x000fd60000000000 */
.L_x_53114:
[----:B------:R-:W-:Y:S05]  /*4600*/  BSYNC B0 ;  /* 0x0000000000007941 */ /* 0x000fea0003800000 */
.L_x_53113:
[----:B------:R-:W-:Y:S02]  /*4610*/  IMAD.MOV.U32 R6, RZ, RZ, R10 ;  /* 0x000000ffff067224 */ /* 0x000fe400078e000a */
[----:B------:R-:W-:-:S07]  /*4620*/  IMAD.MOV.U32 R7, RZ, RZ, R11 ;  /* 0x000000ffff077224 */ /* 0x000fce00078e000b */
.L_x_53097:
[----:B------:R-:W-:Y:S05]  /*4630*/  BSYNC B1 ;  /* 0x0000000000017941 */ /* 0x000fea0003800000 */
.L_x_53084:
        /* <DEDUP_REMOVED lines=15> */
.L_x_53118:
[----:B------:R-:W0:Y:S02]  /*4730*/  F2I.S64.F64.TRUNC R4, R4 ;  /* 0x0000000400047311 */ /* 0x000e24000030d900 */
[----:B0-----:R-:W-:-:S05]  /*4740*/  IMAD.MOV.U32 R3, RZ, RZ, R4 ;  /* 0x000000ffff037224 */ /* 0x001fca00078e0004 */
[----:B------:R0:W-:Y:S01]  /*4750*/  STG.E.U8 desc[UR36][R16.64], R3 ;  /* 0x0000000310007986 */ /* 0x0001e2000c101124 */
[----:B------:R-:W-:Y:S05]  /*4760*/  BRA `(.L_x_53120) ;  /* 0x0000001000087947 */ /* 0x000fea0003800000 */
.L_x_53117:
        /* <DEDUP_REMOVED lines=9> */
.L_x_53122:
[----:B------:R-:W0:Y:S02]  /*4800*/  F2I.F64.TRUNC R5, R4 ;  /* 0x0000000400057311 */ /* 0x000e24000030d100 */
[----:B0-----:R0:W-:Y:S01]  /*4810*/  STG.E desc[UR36][R16.64], R5 ;  /* 0x0000000510007986 */ /* 0x0011e2000c101924 */
[----:B------:R-:W-:Y:S05]  /*4820*/  BRA `(.L_x_53120) ;  /* 0x0000000c00d87947 */ /* 0x000fea0003800000 */
.L_x_53121:
[----:B------:R-:W0:Y:S02]  /*4830*/  F2I.F64.TRUNC R5, R4 ;  /* 0x0000000400057311 */ /* 0x000e24000030d100 */
[----:B0-----:R0:W-:Y:S01]  /*4840*/  STG.E.U16 desc[UR36][R16.64], R5 ;  /* 0x0000000510007986 */ /* 0x0011e2000c101524 */
[----:B------:R-:W-:Y:S05]  /*4850*/  BRA `(.L_x_53120) ;  /* 0x0000000c00cc7947 */ /* 0x000fea0003800000 */
.L_x_53116:
        /* <DEDUP_REMOVED lines=13> */
.L_x_53124:
        /* <DEDUP_REMOVED lines=8> */
.L_x_53123:
        /* <DEDUP_REMOVED lines=16> */
.L_x_53126:
        /* <DEDUP_REMOVED lines=11> */
.L_x_53125:
[----:B------:R0:W-:Y:S01]  /*4b60*/  STG.E.64 desc[UR36][R16.64], R4 ;  /* 0x0000000410007986 */ /* 0x0001e2000c101b24 */
[----:B------:R-:W-:Y:S05]  /*4b70*/  BRA `(.L_x_53120) ;  /* 0x0000000c00047947 */ /* 0x000fea0003800000 */
.L_x_53115:
        /* <DEDUP_REMOVED lines=13> */
.L_x_53129:
[----:B------:R3:W-:Y:S01]  /*4c50*/  STG.E.128 desc[UR36][R16.64], R4 ;  /* 0x0000000410007986 */ /* 0x0007e2000c101d24 */
[----:B------:R-:W-:Y:S05]  /*4c60*/  BRA `(.L_x_53120) ;  /* 0x0000000800c87947 */ /* 0x000fea0003800000 */
.L_x_53128:
        /* <DEDUP_REMOVED lines=25> */
.L_x_53133:
[----:B------:R-:W-:Y:S05]  /*4e00*/  BSYNC B0 ;  /* 0x0000000000007941 */ /* 0x000fea0003800000 */
.L_x_53132:
[----:B------:R-:W-:-:S05]  /*4e10*/  LOP3.LUT R3, R0, R3, RZ, 0xfc, !PT ;  /* 0x0000000300037212 */ /* 0x000fca00078efcff */
[----:B------:R0:W-:Y:S01]  /*4e20*/  STG.E.U8 desc[UR36][R16.64], R3 ;  /* 0x0000000310007986 */ /* 0x0001e2000c101124 */
[----:B------:R-:W-:Y:S05]  /*4e30*/  BRA `(.L_x_53120) ;  /* 0x0000000800547947 */ /* 0x000fea0003800000 */
.L_x_53131:
        /* <DEDUP_REMOVED lines=17> */
.L_x_53135:
[----:B------:R-:W-:Y:S01]  /*4f50*/  IMAD.MOV.U32 R0, RZ, RZ, 0x7f ;  /* 0x0000007fff007424 */ /* 0x000fe200078e00ff */
[----:B------:R-:W-:-:S04]  /*4f60*/  ISETP.GT.U32.AND P0, PT, R2, 0x7f800000, PT ;  /* 0x7f8000000200780c */ /* 0x000fc80003f04070 */
[----:B------:R-:W-:-:S09]  /*4f70*/  SEL R0, R0, 0x7c, P0 ;  /* 0x0000007c00007807 */ /* 0x000fd20000000000 */
.L_x_53136:
[----:B------:R-:W-:Y:S05]  /*4f80*/  BSYNC B0 ;  /* 0x0000000000007941 */ /* 0x000fea0003800000 */
.L_x_53134:
[----:B------:R-:W-:-:S04]  /*4f90*/  LOP3.LUT R2, R3, 0x80000000, RZ, 0xc0, !PT ;  /* 0x8000000003027812 */ /* 0x000fc800078ec0ff */
[----:B------:R-:W-:-:S04]  /*4fa0*/  SHF.R.U32.HI R3, RZ, 0x18, R2 ;  /* 0x00000018ff037819 */ /* 0x000fc80000011602 */
[----:B------:R-:W-:-:S05]  /*4fb0*/  LOP3.LUT R3, R0, R3, RZ, 0xfc, !PT ;  /* 0x0000000300037212 */ /* 0x000fca00078efcff */
[----:B------:R1:W-:Y:S01]  /*4fc0*/  STG.E.U8 desc[UR36][R16.64], R3 ;  /* 0x0000000310007986 */ /* 0x0003e2000c101124 */
[----:B------:R-:W-:Y:S05]  /*4fd0*/  BRA `(.L_x_53120) ;  /* 0x0000000400ec7947 */ /* 0x000fea0003800000 */
.L_x_53130:
        /* <DEDUP_REMOVED lines=8> */
.L_x_53127:
        /* <DEDUP_REMOVED lines=11> */
.L_x_53139:
        /* <DEDUP_REMOVED lines=21> */
.L_x_53142:
[----:B------:R-:W-:-:S04]  /*5260*/  LOP3.LUT R2, R3, 0x80000000, RZ, 0xc0, !PT ;  /* 0x8000000003027812 */ /* 0x000fc800078ec0ff */
[----:B------:R-:W-:-:S04]  /*5270*/  SHF.R.U32.HI R3, RZ, 0x18, R2 ;  /* 0x00000018ff037819 */ /* 0x000fc80000011602 */
[----:B------:R-:W-:-:S04]  /*5280*/  LOP3.LUT R0, R0, R3, RZ, 0xfc, !PT ;  /* 0x0000000300007212 */ /* 0x000fc800078efcff */
[----:B------:R-:W-:-:S07]  /*5290*/  PRMT R8, R0, 0x7610, R8 ;  /* 0x0000761000087816 */ /* 0x000fce0000000008 */
.L_x_53141:
[----:B------:R-:W-:Y:S05]  /*52a0*/  BSYNC B0 ;  /* 0x0000000000007941 */ /* 0x000fea0003800000 */
.L_x_53140:
[----:B------:R0:W-:Y:S01]  /*52b0*/  STG.E.U8 desc[UR36][R16.64], R8 ;  /* 0x0000000810007986 */ /* 0x0001e2000c101124 */
[----:B------:R-:W-:Y:S05]  /*52c0*/  BRA `(.L_x_53120) ;  /* 0x0000000400307947 */ /* 0x000fea0003800000 */
.L_x_53138:
        /* <DEDUP_REMOVED lines=21> */
.L_x_53145:
[----:B------:R-:W-:-:S04]  /*5420*/  LOP3.LUT R2, R3, 0x80000000, RZ, 0xc0, !PT ;  /* 0x8000000003027812 */ /* 0x000fc800078ec0ff */
[----:B------:R-:W-:-:S04]  /*5430*/  SHF.R.U32.HI R3, RZ, 0x18, R2 ;  /* 0x00000018ff037819 */ /* 0x000fc80000011602 */
[----:B------:R-:W-:-:S04]  /*5440*/  LOP3.LUT R0, R0, R3, RZ, 0xfc, !PT ;  /* 0x0000000300007212 */ /* 0x000fc800078efcff */
[----:B------:R-:W-:-:S07]  /*5450*/  PRMT R8, R0, 0x7610, R8 ;  /* 0x0000761000087816 */ /* 0x000fce0000000008 */
.L_x_53144:
[----:B------:R-:W-:Y:S05]  /*5460*/  BSYNC B0 ;  /* 0x0000000000007941 */ /* 0x000fea0003800000 */
.L_x_53143:
[----:B------:R0:W-:Y:S01]  /*5470*/  STG.E.U8 desc[UR36][R16.64], R8 ;  /* 0x0000000810007986 */ /* 0x0001e2000c101124 */
[----:B------:R-:W-:Y:S05]  /*5480*/  BRA `(.L_x_53120) ;  /* 0x0000000000c07947 */ /* 0x000fea0003800000 */
.L_x_53137:
        /* <DEDUP_REMOVED lines=26> */
.L_x_53119:
        /* <DEDUP_REMOVED lines=16> */
.L_x_53148:
[----:B------:R-:W-:Y:S05]  /*5730*/  BRA `(.L_x_53120) ;  /* 0x0000000000147947 */ /* 0x000fea0003800000 */
.L_x_53147:
[----:B------:R-:W0:Y:S02]  /*5740*/  F2I.U64.F64.TRUNC R4, R4 ;  /* 0x0000000400047311 */ /* 0x000e24000030d800 */
[----:B0-----:R0:W-:Y:S01]  /*5750*/  STG.E.64 desc[UR36][R16.64], R4 ;  /* 0x0000000410007986 */ /* 0x0011e2000c101b24 */
[----:B------:R-:W-:Y:S05]  /*5760*/  BRA `(.L_x_53120) ;  /* 0x0000000000087947 */ /* 0x000fea0003800000 */
.L_x_53146:
[----:B------:R-:W0:Y:S02]  /*5770*/  F2I.U32.F64.TRUNC R5, R4 ;  /* 0x0000000400057311 */ /* 0x000e24000030d000 */
[----:B0-----:R0:W-:Y:S02]  /*5780*/  STG.E desc[UR36][R16.64], R5 ;  /* 0x0000000510007986 */ /* 0x0011e4000c101924 */
.L_x_53120:
[----:B0-2---:R-:W0:Y:S01]  /*5790*/  S2R R0, SR_TID.X ;  /* 0x0000000000007919 */ /* 0x005e220000002100 */
[----:B-1--4-:R-:W0:Y:S02]  /*57a0*/  S2R R3, SR_CTAID.X ;  /* 0x0000000000037919 */ /* 0x012e240000002500 */
[----:B0-----:R-:W-:-:S04]  /*57b0*/  IMAD R0, R3, 0x200, R0 ;  /* 0x0000020003007824 */ /* 0x001fc800078e0200 */
[----:B------:R-:W-:-:S07]  /*57c0*/  VIADD R19, R0, 0x80 ;  /* 0x0000008000137836 */ /* 0x000fce0000000000 */
.L_x_53049:
[----:B------:R-:W-:Y:S05]  /*57d0*/  BSYNC B6 ;  /* 0x0000000000067941 */ /* 0x000fea0003800000 */
.L_x_53048:
[----:B------:R-:W-:Y:S01]  /*57e0*/  ULDC UR4, c[0x0][0x210] ;  /* 0x0000840000047ab9 */ /* 0x000fe20000000800 */
[----:B------:R-:W-:Y:S01]  /*57f0*/  BSSY B6, `(.L_x_53149) ;  /* 0x0000570000067945 */ /* 0x000fe20003800000 */
[----:B------:R-:W-:-:S13]  /*5800*/  ISETP.GE.AND P0, PT, R19, UR4, PT ;  /* 0x0000000413007c0c */ /* 0x000fda000bf06270 */
[----:B------:R-:W-:Y:S05]  /*5810*/  @P0 BRA `(.L_x_53150) ;  /* 0x0000005400b40947 */ /* 0x000fea0003800000 */
[----:B---3--:R-:W0:Y:S01]  /*5820*/  LDC R6, c[0x0][0x220] ;  /* 0x00008800ff067b82 */ /* 0x008e220000000800 */
        /* <DEDUP_REMOVED lines=302> */
.L_x_53151:
        /* <DEDUP_REMOVED lines=22> */
.L_x_53155:
[----:B------:R-:W2:Y:S01]  /*6c70*/  LDG.E.U8 R2, desc[UR36][R2.64] ;  /* 0x0000002402027981 */ /* 0x000ea2000c1e1100 */
[----:B------:R-:W-:Y:S01]  /*6c80*/  CS2R R6, SRZ ;  /* 0x0000000000067805 */ /* 0x000fe2000001ff00 */
[----:B--2---:R0:W1:Y:S01]  /*6c90*/  I2F.F64.U16 R4, R2 ;  /* 0x0000000200047312 */ /* 0x0040620000101800 */
[----:B------:R-:W-:Y:S05]  /*6ca0*/  BRA `(.L_x_53157) ;  /* 0x0000000c00c87947 */ /* 0x000fea0003800000 */
.L_x_53154:
        /* <DEDUP_REMOVED lines=10> */
.L_x_53159:
[----:B------:R-:W2:Y:S01]  /*6d50*/  LDG.E R2, desc[UR36][R2.64] ;  /* 0x0000002402027981 */ /* 0x000ea2000c1e1900 */
[----:B------:R-:W-:Y:S01]  /*6d60*/  CS2R R6, SRZ ;  /* 0x0000000000067805 */ /* 0x000fe2000001ff00 */
[----:B--2---:R0:W1:Y:S01]  /*6d70*/  I2F.F64 R4, R2 ;  /* 0x0000000200047312 */ /* 0x0040620000201c00 */
[----:B------:R-:W-:Y:S05]  /*6d80*/  BRA `(.L_x_53157) ;  /* 0x0000000c00907947 */ /* 0x000fea0003800000 */
.L_x_53158:
[----:B------:R-:W2:Y:S01]  /*6d90*/  LDG.E.U16 R2, desc[UR36][R2.64] ;  /* 0x0000002402027981 */ /* 0x000ea2000c1e1500 */
[----:B------:R-:W-:Y:S01]  /*6da0*/  CS2R R6, SRZ ;  /* 0x0000000000067805 */ /* 0x000fe2000001ff00 */
[----:B--2---:R0:W1:Y:S01]  /*6db0*/  I2F.F64.S16 R4, R2 ;  /* 0x0000000200047312 */ /* 0x0040620000101c00 */
[----:B------:R-:W-:Y:S05]  /*6dc0*/  BRA `(.L_x_53157) ;  /* 0x0000000c00807947 */ /* 0x000fea0003800000 */
.L_x_53153:
        /* <DEDUP_REMOVED lines=11> */
.L_x_53161:
[----:B------:R-:W2:Y:S01]  /*6e80*/  LDG.E.U16 R0, desc[UR36][R2.64] ;  /* 0x0000002402007981 */ /* 0x000ea2000c1e1500 */
[----:B------:R-:W-:Y:S01]  /*6e90*/  CS2R R6, SRZ ;  /* 0x0000000000067805 */ /* 0x000fe2000001ff00 */
[----:B--2---:R-:W-:-:S05]  /*6ea0*/  HADD2.F32 R0, -RZ, R0.H0_H0 ;  /* 0x20000000ff007230 */ /* 0x004fca0000004100 */
[----:B------:R-:W-:-:S04]  /*6eb0*/  FMUL.FTZ R0, R0, 1 ;  /* 0x3f80000000007820 */ /* 0x000fc80000410000 */
[----:B------:R0:W1:Y:S01]  /*6ec0*/  F2F.F64.F32 R4, R0 ;  /* 0x0000000000047310 */ /* 0x0000620000201800 */
[----:B------:R-:W-:Y:S05]  /*6ed0*/  BRA `(.L_x_53157) ;  /* 0x0000000c003c7947 */ /* 0x000fea0003800000 */
.L_x_53160:
        /* <DEDUP_REMOVED lines=12> */
.L_x_53163:
        /* <DEDUP_REMOVED lines=8> */
.L_x_53162:
[----:B------:R0:W5:Y:S01]  /*7020*/  LDG.E.64 R4, desc[UR36][R2.64] ;  /* 0x0000002402047981 */ /* 0x000162000c1e1b00 */
[----:B------:R-:W-:Y:S01]  /*7030*/  CS2R R6, SRZ ;  /* 0x0000000000067805 */ /* 0x000fe2000001ff00 */
[----:B------:R-:W-:Y:S06]  /*7040*/  BRA `(.L_x_53157) ;  /* 0x0000000800e07947 */ /* 0x000fec0003800000 */
.L_x_53152:
        /* <DEDUP_REMOVED lines=14> */
.L_x_53166:
[----:B------:R0:W5:Y:S01]  /*7130*/  LDG.E.128 R4, desc[UR36][R2.64] ;  /* 0x0000002402047981 */ /* 0x000162000c1e1d00 */
[----:B------:R-:W-:Y:S05]  /*7140*/  BRA `(.L_x_53157) ;  /* 0x0000000800a07947 */ /* 0x000fea0003800000 */
.L_x_53165:
        /* <DEDUP_REMOVED lines=29> */
.L_x_53168:
        /* <DEDUP_REMOVED lines=16> */
.L_x_53167:
[----:B------:R-:W2:Y:S01]  /*7420*/  LDG.E.U16 R0, desc[UR36][R2.64] ;  /* 0x0000002402007981 */ /* 0x000ea2000c1e1500 */
[----:B------:R-:W-:Y:S01]  /*7430*/  CS2R R6, SRZ ;  /* 0x0000000000067805 */ /* 0x000fe2000001ff00 */
[----:B--2---:R-:W-:-:S04]  /*7440*/  IMAD.U32 R0, R0, 0x10000, RZ ;  /* 0x0001000000007824 */ /* 0x004fc800078e00ff */
[----:B------:R-:W-:-:S04]  /*7450*/  FMUL.FTZ R0, R0, 1 ;  /* 0x3f80000000007820 */ /* 0x000fc80000410000 */
[----:B------:R0:W1:Y:S01]  /*7460*/  F2F.F64.F32 R4, R0 ;  /* 0x0000000000047310 */ /* 0x0000620000201800 */
[----:B------:R-:W-:Y:S05]  /*7470*/  BRA `(.L_x_53157) ;  /* 0x0000000400d47947 */ /* 0x000fea0003800000 */
.L_x_53164:
        /* <DEDUP_REMOVED lines=12> */
.L_x_53171:
        /* <DEDUP_REMOVED lines=21> */
.L_x_53175:
[----:B------:R-:W-:Y:S05]  /*7690*/  BSYNC B1 ;  /* 0x0000000000017941 */ /* 0x000fea0003800000 */
.L_x_53174:
[----:B------:R-:W-:Y:S01]  /*76a0*/  LEA R3, R0, 0x3b800000, 0x17 ;  /* 0x3b80000000037811 */ /* 0x000fe200078eb8ff */
[----:B------:R-:W-:-:S05]  /*76b0*/  IMAD.SHL.U32 R0, R2, 0x100000, RZ ;  /* 0x0010000002007824 */ /* 0x000fca00078e00ff */
[----:B------:R-:W-:-:S07]  /*76c0*/  LOP3.LUT R0, R3, R0, R4, 0xfe, !PT ;  /* 0x0000000003007212 */ /* 0x000fce00078efe04 */
.L_x_53173:
[----:B------:R-:W-:Y:S05]  /*76d0*/  BSYNC B0 ;  /* 0x0000000000007941 */ /* 0x000fea0003800000 */
.L_x_53172:
[----:B------:R-:W-:Y:S01]  /*76e0*/  FMUL.FTZ R0, R0, 1 ;  /* 0x3f80000000007820 */ /* 0x000fe20000410000 */
[----:B------:R-:W-:-:S03]  /*76f0*/  CS2R R6, SRZ ;  /* 0x0000000000067805 */ /* 0x000fc6000001ff00 */
[----:B------:R2:W3:Y:S01]  /*7700*/  F2F.F64.F32 R4, R0 ;  /* 0x0000000000047310 */ /* 0x0004e20000201800 */
[----:B------:R-:W-:Y:S05]  /*7710*/  BRA `(.L_x_53157) ;  /* 0x00000004002c7947 */ /* 0x000fea0003800000 */
.L_x_53170:
        /* <DEDUP_REMOVED lines=21> */
.L_x_53179:
[----:B------:R-:W-:Y:S05]  /*7870*/  BSYNC B1 ;  /* 0x0000000000017941 */ /* 0x000fea0003800000 */
.L_x_53178:
[----:B------:R-:W-:Y:S01]  /*7880*/  LEA R3, R0, 0x37800000, 0x17 ;  /* 0x3780000000037811 */ /* 0x000fe200078eb8ff */
[----:B------:R-:W-:-:S05]  /*7890*/  IMAD.SHL.U32 R0, R2, 0x200000, RZ ;  /* 0x0020000002007824 */ /* 0x000fca00078e00ff */
[----:B------:R-:W-:-:S07]  /*78a0*/  LOP3.LUT R0, R3, R0, R4, 0xfe, !PT ;  /* 0x0000000003007212 */ /* 0x000fce00078efe04 */
.L_x_53177:
[----:B------:R-:W-:Y:S05]  /*78b0*/  BSYNC B0 ;  /* 0x0000000000007941 */ /* 0x000fea0003800000 */
.L_x_53176:
[----:B------:R-:W-:Y:S01]  /*78c0*/  FMUL.FTZ R0, R0, 1 ;  /* 0x3f80000000007820 */ /* 0x000fe20000410000 */
[----:B------:R-:W-:-:S03]  /*78d0*/  CS2R R6, SRZ ;  /* 0x0000000000067805 */ /* 0x000fc6000001ff00 */
[----:B------:R4:W0:Y:S01]  /*78e0*/  F2F.F64.F32 R4, R0 ;  /* 0x0000000000047310 */ /* 0x0008220000201800 */
[----:B------:R-:W-:Y:S05]  /*78f0*/  BRA `(.L_x_53157) ;  /* 0x0000000000b47947 */ /* 0x000fea0003800000 */
.L_x_53169:
        /* <DEDUP_REMOVED lines=14> */
.L_x_53183:
[----:B------:R-:W-:Y:S05]  /*79e0*/  BSYNC B0 ;  /* 0x0000000000007941 */ /* 0x000fea0003800000 */
.L_x_53182:
[----:B------:R-:W-:Y:S01]  /*79f0*/  FMUL.FTZ R0, R0, 1 ;  /* 0x3f80000000007820 */ /* 0x000fe20000410000 */
[----:B------:R-:W-:-:S03]  /*7a00*/  CS2R R6, SRZ ;  /* 0x0000000000067805 */ /* 0x000fc6000001ff00 */
[----:B------:R0:W1:Y:S01]  /*7a10*/  F2F.F64.F32 R4, R0 ;  /* 0x0000000000047310 */ /* 0x0000620000201800 */
[----:B------:R-:W-:Y:S05]  /*7a20*/  BRA `(.L_x_53157) ;  /* 0x0000000000687947 */ /* 0x000fea0003800000 */
.L_x_53156:
[----:B------:R-:W-:Y:S01]  /*7a30*/  MOV R0, 0x0 ;  /* 0x0000000000007802 */ /* 0x000fe20000000f00 */
[----:B------:R-:W-:Y:S01]  /*7a40*/  ULDC.64 UR4, c[0x4][0x198] ;  /* 0x0100660000047ab9 */ /* 0x000fe20000000a00 */
[----:B------:R-:W-:Y:S01]  /*7a50*/  ULDC.64 UR6, c[0x4][0x78] ;  /* 0x01001e0000067ab9 */ /* 0x000fe20000000a00 */
[----:B------:R-:W-:Y:S01]  /*7a60*/  IMAD.U32 R4, RZ, RZ, UR4 ;  /* 0x00000004ff047e24 */ /* 0x000fe2000f8e00ff */
[----:B------:R0:W1:Y:S01]  /*7a70*/  LDC.64 R2, c[0x4][R0] ;  /* 0x0100000000027b82 */ /* 0x0000620000000a00 */
[----:B------:R-:W-:Y:S01]  /*7a80*/  IMAD.U32 R5, RZ, RZ, UR5 ;  /* 0x00000005ff057e24 */ /* 0x000fe2000f8e00ff */
[----:B------:R-:W-:Y:S01]  /*7a90*/  ULDC.64 UR4, c[0x4][0x1a0] ;  /* 0x0100680000047ab9 */ /* 0x000fe20000000a00 */
[----:B------:R-:W-:Y:S01]  /*7aa0*/  HFMA2.MMA R8, -RZ, RZ, 0, 4.64916229248046875e-06 ;  /* 0x0000004eff087435 */ /* 0x000fe200000001ff */
[----:B------:R-:W-:Y:S02]  /*7ab0*/  IMAD.U32 R6, RZ, RZ, UR4 ;  /* 0x00000004ff067e24 */ /* 0x000fe4000f8e00ff */
[----:B------:R-:W-:-:S02]  /*7ac0*/  IMAD.U32 R7, RZ, RZ, UR5 ;  /* 0x00000005ff077e24 */ /* 0x000fc4000f8e00ff */
[----:B------:R-:W-:Y:S02]  /*7ad0*/  IMAD.U32 R10, RZ, RZ, UR6 ;  /* 0x00000006ff0a7e24 */ /* 0x000fe4000f8e00ff */
[----:B------:R-:W-:Y:S02]  /*7ae0*/  IMAD.U32 R11, RZ, RZ, UR7 ;  /* 0x00000007ff0b7e24 */ /* 0x000fe4000f8e00ff */
[----:B------:R-:W-:Y:S02]  /*7af0*/  IMAD.MOV.U32 R12, RZ, RZ, 0x1 ;  /* 0x00000001ff0c7424 */ /* 0x000fe400078e00ff */
[----:B0-----:R-:W-:-:S07]  /*7b00*/  IMAD.MOV.U32 R13, RZ, RZ, RZ ;  /* 0x000000ffff0d7224 */ /* 0x001fce00078e00ff */
[----:B------:R-:W-:-:S07]  /*7b10*/  LEPC R20, `(.L_x_53184) ;  /* 0x000000001014794e */ /* 0x000fce0000000000 */
[----:B-1----:R-:W-:Y:S05]  /*7b20*/  CALL.ABS.NOINC R2 ;  /* 0x0000000002007343 */ /* 0x002fea0003c00000 */
.L_x_53184:
[----:B------:R-:W-:Y:S02]  /*7b30*/  CS2R R4, SRZ ;  /* 0x0000000000047805 */ /* 0x000fe4000001ff00 */
[----:B------:R-:W-:Y:S01]  /*7b40*/  CS2R R6, SRZ ;  /* 0x0000000000067805 */ /* 0x000fe2000001ff00 */
[----:B------:R-:W-:Y:S06]  /*7b50*/  BRA `(.L_x_53157) ;  /* 0x00000000001c7947 */ /* 0x000fec0003800000 */
.L_x_53181:
[----:B------:R-:W2:Y:S01]  /*7b60*/  LDG.E.64 R4, desc[UR36][R2.64] ;  /* 0x0000002402047981 */ /* 0x000ea2000c1e1b00 */
[----:B------:R-:W-:Y:S01]  /*7b70*/  CS2R R6, SRZ ;  /* 0x0000000000067805 */ /* 0x000fe2000001ff00 */
[----:B--2---:R-:W0:Y:S01]  /*7b80*/  I2F.F64.U64 R4, R4 ;  /* 0x0000000400047312 */ /* 0x004e220000301800 */
[----:B------:R-:W-:Y:S05]  /*7b90*/  BRA `(.L_x_53157) ;  /* 0x00000000000c7947 */ /* 0x000fea0003800000 */
.L_x_53180:
[----:B------:R-:W2:Y:S01]  /*7ba0*/  LDG.E R2, desc[UR36][R2.64] ;  /* 0x0000002402027981 */ /* 0x000ea2000c1e1900 */
[----:B------:R-:W-:Y:S01]  /*7bb0*/  CS2R R6, SRZ ;  /* 0x0000000000067805 */ /* 0x000fe2000001ff00 */
[----:B--2---:R0:W1:Y:S06]  /*7bc0*/  I2F.F64.U32 R4, R2 ;  /* 0x0000000200047312 */ /* 0x00406c0000201800 */
.L_x_53157:
        /* <DEDUP_REMOVED lines=78> */
.L_x_53191:
[----:B------:R-:W-:Y:S05]  /*80b0*/  BSYNC B0 ;  /* 0x0000000000007941 */ /* 0x000fea0003800000 */
.L_x_53190:
        /* <DEDUP_REMOVED lines=24> */
.L_x_53193:
[----:B------:R-:W-:Y:S01]  /*8240*/  DMUL R2, RZ, R10 ;  /* 0x0000000aff027228 */ /* 0x000fe20000000000 */
[----:B------:R-:W-:-:S10]  /*8250*/  IMAD.MOV.U32 R4, RZ, RZ, RZ ;  /* 0x000000ffff047224 */ /* 0x000fd400078e00ff */
.L_x_53194:
[----:B------:R-:W-:Y:S05]  /*8260*/  BSYNC B2 ;  /* 0x0000000000027941 */ /* 0x000fea0003800000 */
.L_x_53192:
        /* <DEDUP_REMOVED lines=47> */
.L_x_53196:
[----:B------:R-:W-:Y:S01]  /*8560*/  DMUL R2, RZ, R10 ;  /* 0x0000000aff027228 */ /* 0x000fe20000000000 */
[----:B------:R-:W-:-:S10]  /*8570*/  IMAD.MOV.U32 R0, RZ, RZ, RZ ;  /* 0x000000ffff007224 */ /* 0x000fd400078e00ff */
.L_x_53197:
[----:B------:R-:W-:Y:S05]  /*8580*/  BSYNC B2 ;  /* 0x0000000000027941 */ /* 0x000fea0003800000 */
.L_x_53195:
        /* <DEDUP_REMOVED lines=10> */
[----:B------:R-:W-:-:S02]  /*8630*/  DMUL R26, R2, R2 ;  /* 0x00000002021a7228 */ /* 0x000fc40000000000 */
[----:B------:R-:W-:Y:S01]  /*8640*/  DMUL R4, R4, R30 ;  /* 0x0000001e04047228 */ /* 0x000fe20000000000 */
        /* <DEDUP_REMOVED lines=13> */
.L_x_53189:
        /* <DEDUP_REMOVED lines=62> */
.L_x_53200:
[----:B------:R-:W-:Y:S05]  /*8b00*/  BSYNC B0 ;  /* 0x0000000000007941 */ /* 0x000fea0003800000 */
.L_x_53199:
        /* <DEDUP_REMOVED lines=24> */
.L_x_53202:
[----:B------:R-:W-:Y:S01]  /*8c90*/  DMUL R2, RZ, R10 ;  /* 0x0000000aff027228 */ /* 0x000fe20000000000 */
[----:B------:R-:W-:-:S10]  /*8ca0*/  IMAD.MOV.U32 R0, RZ, RZ, RZ ;  /* 0x000000ffff007224 */ /* 0x000fd400078e00ff */
.L_x_53203:
[----:B------:R-:W-:Y:S05]  /*8cb0*/  BSYNC B2 ;  /* 0x0000000000027941 */ /* 0x000fea0003800000 */
.L_x_53201:
        /* <DEDUP_REMOVED lines=47> */
.L_x_53205:
[----:B------:R-:W-:Y:S01]  /*8fb0*/  DMUL R2, RZ, R10 ;  /* 0x0000000aff027228 */ /* 0x000fe20000000000 */
[----:B------:R-:W-:-:S10]  /*8fc0*/  IMAD.MOV.U32 R0, RZ, RZ, RZ ;  /* 0x000000ffff007224 */ /* 0x000fd400078e00ff */
.L_x_53206:
[----:B------:R-:W-:Y:S05]  /*8fd0*/  BSYNC B2 ;  /* 0x0000000000027941 */ /* 0x000fea0003800000 */
.L_x_53204:
        /* <DEDUP_REMOVED lines=39> */
.L_x_53188:
        /* <DEDUP_REMOVED lines=8> */
[----:B------:R-:W-:Y:S01]  /*92d0*/  MOV R4, R2 ;  /* 0x0000000200047202 */ /* 0x000fe20000000f00 */
[----:B------:R-:W-:Y:S01]  /*92e0*/  IMAD.MOV.U32 R5, RZ, RZ, R3 ;  /* 0x000000ffff057224 */ /* 0x000fe200078e0003 */
[----:B------:R-:W-:Y:S08]  /*92f0*/  BRA `(.L_x_53198) ;  /* 0x0000000800a07947 */ /* 0x000ff00003800000 */
.L_x_53207:
[----:B------:R-:W-:-:S10]  /*9300*/  DADD R4, R10, -R10 ;  /* 0x000000000a047229 */ /* 0x000fd4000000080a */
[----:B------:R-:W-:Y:S02]  /*9310*/  IMAD.MOV.U32 R6, RZ, RZ, R4 ;  /* 0x000000ffff067224 */ /* 0x000fe400078e0004 */
[----:B------:R-:W-:Y:S01]  /*9320*/  IMAD.MOV.U32 R7, RZ, RZ, R5 ;  /* 0x000000ffff077224 */ /* 0x000fe200078e0005 */
[----:B------:R-:W-:Y:S06]  /*9330*/  BRA `(.L_x_53198) ;  /* 0x0000000800907947 */ /* 0x000fec0003800000 */
.L_x_53187:
        /* <DEDUP_REMOVED lines=19> */
[----:B----4-:R-:W-:Y:S01]  /*9470*/  IMAD.MOV.U32 R0, RZ, RZ, R10 ;  /* 0x000000ffff007224 */ /* 0x010fe200078e000a */
[----:B------:R-:W-:Y:S01]  /*9480*/  MOV R12, 0x94b0 ;  /* 0x000094b0000c7802 */ /* 0x000fe20000000f00 */
[----:B------:R-:W-:-:S07]  /*9490*/  IMAD.MOV.U32 R13, RZ, RZ, R11 ;  /* 0x000000ffff0d7224 */ /* 0x000fce00078e000b */
[----:B------:R-:W-:Y:S05]  /*94a0*/  CALL.REL.NOINC `($_ZN2at6native18elementwise_kernelILi128ELi4EZNS0_15gpu_kernel_implIZNS0_50_GLOBAL__N__2680c7bb_12_PowKernel_cu_140f0503_289622pow_scalar_tensor_implIdEEvRNS_18TensorIteratorBaseEN3c107complexIT_EEEUlNS8_IdEEE_EEvS6_RKS9_EUliE_EEviT1_$__internal_trig_reduction_slowpathd) ;  /* 0x000000c8001c7944 */ /* 0x000fea0003c00000 */
[----:B------:R-:W-:Y:S01]  /*94b0*/  IMAD.MOV.U32 R4, RZ, RZ, R6 ;  /* 0x000000ffff047224 */ /* 0x000fe200078e0006 */
[----:B------:R-:W-:Y:S06]  /*94c0*/  BRA `(.L_x_53210) ;  /* 0x0000000000087947 */ /* 0x000fec0003800000 */
.L_x_53209:
[----:B------:R-:W-:Y:S01]  /*94d0*/  DMUL R2, RZ, R10 ;  /* 0x0000000aff027228 */ /* 0x000fe20000000000 */
[----:B------:R-:W-:-:S10]  /*94e0*/  IMAD.MOV.U32 R4, RZ, RZ, RZ ;  /* 0x000000ffff047224 */ /* 0x000fd400078e00ff */
.L_x_53210:
[----:B------:R-:W-:Y:S05]  /*94f0*/  BSYNC B2 ;  /* 0x0000000000027941 */ /* 0x000fea0003800000 */
.L_x_53208:
[----:B------:R-:W0:Y:S01]  /*9500*/  LDC.64 R8, c[0x4][0x1a8] ;  /* 0x01006a00ff087b82 */ /* 0x000e220000000a00 */
[----:B------:R-:W-:-:S04]  /*9510*/  VIADD R18, R4, 0x1 ;  /* 0x0000000104127836 */ /* 0x000fc80000000000 */
[----:B----4-:R-:W-:-:S05]  /*9520*/  IMAD.SHL.U32 R0, R18, 0x8, RZ ;  /* 0x0000000812007824 */ /* 0x010fca00078e00ff */
        /* <DEDUP_REMOVED lines=44> */
.L_x_53212:
[----:B------:R-:W-:Y:S01]  /*97f0*/  DMUL R2, RZ, R10 ;  /* 0x0000000aff027228 */ /* 0x000fe20000000000 */
[----:B------:R-:W-:-:S10]  /*9800*/  IMAD.MOV.U32 R0, RZ, RZ, RZ ;  /* 0x000000ffff007224 */ /* 0x000fd400078e00ff */
.L_x_53213:
[----:B------:R-:W-:Y:S05]  /*9810*/  BSYNC B2 ;  /* 0x0000000000027941 */ /* 0x000fea0003800000 */
.L_x_53211:
        /* <DEDUP_REMOVED lines=24> */
.L_x_53186:
        /* <DEDUP_REMOVED lines=52> */
[----:B------:R-:W-:Y:S02]  /*9ce0*/  @!P1 MOV R6, RZ ;  /* 0x000000ff00069202 */ /* 0x000fe40000000f00 */
[----:B------:R-:W-:Y:S02]  /*9cf0*/  @!P1 SHF.R.S32.HI R3, RZ, 0x1, R0 ;  /* 0x00000001ff039819 */ /* 0x000fe40000011400 */
[----:B------:R-:W-:-:S03]  /*9d00*/  FSEL R5, R5, RZ, P0 ;  /* 0x000000ff05057208 */ /* 0x000fc60000000000 */
[----:B------:R-:W-:Y:S02]  /*9d10*/  @!P1 IMAD.IADD R8, R8, 0x1, -R3 ;  /* 0x0000000108089824 */ /* 0x000fe400078e0a03 */
[----:B------:R-:W-:-:S03]  /*9d20*/  @!P1 IMAD R3, R3, 0x100000, R7 ;  /* 0x0010000003039824 */ /* 0x000fc600078e0207 */
[----:B------:R-:W-:-:S06]  /*9d30*/  @!P1 LEA R7, R8, 0x3ff00000, 0x14 ;  /* 0x3ff0000008079811 */ /* 0x000fcc00078ea0ff */
[----:B------:R-:W-:-:S11]  /*9d40*/  @!P1 DMUL R4, R2, R6 ;  /* 0x0000000602049228 */ /* 0x000fd60000000000 */
.L_x_53215:
[----:B------:R-:W-:Y:S05]  /*9d50*/  BSYNC B0 ;  /* 0x0000000000007941 */ /* 0x000fea0003800000 */
.L_x_53214:
[----:B------:R-:W-:Y:S02]  /*9d60*/  IMAD.MOV.U32 R6, RZ, RZ, R10 ;  /* 0x000000ffff067224 */ /* 0x000fe400078e000a */
[----:B------:R-:W-:-:S07]  /*9d70*/  IMAD.MOV.U32 R7, RZ, RZ, R11 ;  /* 0x000000ffff077224 */ /* 0x000fce00078e000b */
.L_x_53198:
[----:B------:R-:W-:Y:S05]  /*9d80*/  BSYNC B1 ;  /* 0x0000000000017941 */ /* 0x000fea0003800000 */
.L_x_53185:
        /* <DEDUP_REMOVED lines=15> */
.L_x_53219:
[----:B------:R-:W0:Y:S02]  /*9e80*/  F2I.S64.F64.TRUNC R4, R4 ;  /* 0x0000000400047311 */ /* 0x000e24000030d900 */
[----:B0-----:R-:W-:-:S05]  /*9e90*/  IMAD.MOV.U32 R3, RZ, RZ, R4 ;  /* 0x000000ffff037224 */ /* 0x001fca00078e0004 */
[----:B------:R0:W-:Y:S01]  /*9ea0*/  STG.E.U8 desc[UR36][R16.64], R3 ;  /* 0x0000000310007986 */ /* 0x0001e2000c101124 */
[----:B------:R-:W-:Y:S05]  /*9eb0*/  BRA `(.L_x_53221) ;  /* 0x0000001000087947 */ /* 0x000fea0003800000 */
.L_x_53218:
        /* <DEDUP_REMOVED lines=9> */
.L_x_53223:
[----:B------:R-:W0:Y:S02]  /*9f50*/  F2I.F64.TRUNC R5, R4 ;  /* 0x0000000400057311 */ /* 0x000e24000030d100 */
[----:B0-----:R0:W-:Y:S01]  /*9f60*/  STG.E desc[UR36][R16.64], R5 ;  /* 0x0000000510007986 */ /* 0x0011e2000c101924 */
[----:B------:R-:W-:Y:S05]  /*9f70*/  BRA `(.L_x_53221) ;  /* 0x0000000c00d87947 */ /* 0x000fea0003800000 */
.L_x_53222:
[----:B------:R-:W0:Y:S02]  /*9f80*/  F2I.F64.TRUNC R5, R4 ;  /* 0x0000000400057311 */ /* 0x000e24000030d100 */
[----:B0-----:R0:W-:Y:S01]  /*9f90*/  STG.E.U16 desc[UR36][R16.64], R5 ;  /* 0x0000000510007986 */ /* 0x0011e2000c101524 */
[----:B------:R-:W-:Y:S05]  /*9fa0*/  BRA `(.L_x_53221) ;  /* 0x0000000c00cc7947 */ /* 0x000fea0003800000 */
.L_x_53217:
        /* <DEDUP_REMOVED lines=13> */
.L_x_53225:
        /* <DEDUP_REMOVED lines=8> */
.L_x_53224:
        /* <DEDUP_REMOVED lines=16> */
.L_x_53227:
        /* <DEDUP_REMOVED lines=11> */
.L_x_53226:
[----:B------:R0:W-:Y:S01]  /*a2b0*/  STG.E.64 desc[UR36][R16.64], R4 ;  /* 0x0000000410007986 */ /* 0x0001e2000c101b24 */
[----:B------:R-:W-:Y:S05]  /*a2c0*/  BRA `(.L_x_53221) ;  /* 0x0000000c00047947 */ /* 0x000fea0003800000 */
.L_x_53216:
        /* <DEDUP_REMOVED lines=13> */
.L_x_53230:
[----:B------:R0:W-:Y:S01]  /*a3a0*/  STG.E.128 desc[UR36][R16.64], R4 ;  /* 0x0000000410007986 */ /* 0x0001e2000c101d24 */
[----:B------:R-:W-:Y:S05]  /*a3b0*/  BRA `(.L_x_53221) ;  /* 0x0000000800c87947 */ /* 0x000fea0003800000 */
.L_x_53229:
        /* <DEDUP_REMOVED lines=25> */
.L_x_53234:
[----:B------:R-:W-:Y:S05]  /*a550*/  BSYNC B0 ;  /* 0x0000000000007941 */ /* 0x000fea0003800000 */
.L_x_53233:
[----:B------:R-:W-:-:S05]  /*a560*/  LOP3.LUT R3, R0, R3, RZ, 0xfc, !PT ;  /* 0x0000000300037212 */ /* 0x000fca00078efcff */
[----:B------:R0:W-:Y:S01]  /*a570*/  STG.E.U8 desc[UR36][R16.64], R3 ;  /* 0x0000000310007986 */ /* 0x0001e2000c101124 */
[----:B------:R-:W-:Y:S05]  /*a580*/  BRA `(.L_x_53221) ;  /* 0x0000000800547947 */ /* 0x000fea0003800000 */
.L_x_53232:
        /* <DEDUP_REMOVED lines=17> */
.L_x_53236:
[----:B------:R-:W-:Y:S01]  /*a6a0*/  IMAD.MOV.U32 R0, RZ, RZ, 0x7f ;  /* 0x0000007fff007424 */ /* 0x000fe200078e00ff */
[----:B------:R-:W-:-:S04]  /*a6b0*/  ISETP.GT.U32.AND P0, PT, R2, 0x7f800000, PT ;  /* 0x7f8000000200780c */ /* 0x000fc80003f04070 */
[----:B------:R-:W-:-:S09]  /*a6c0*/  SEL R0, R0, 0x7c, P0 ;  /* 0x0000007c00007807 */ /* 0x000fd20000000000 */
.L_x_53237:
[----:B------:R-:W-:Y:S05]  /*a6d0*/  BSYNC B0 ;  /* 0x0000000000007941 */ /* 0x000fea0003800000 */
.L_x_53235:
[----:B------:R-:W-:-:S04]  /*a6e0*/  LOP3.LUT R2, R3, 0x80000000, RZ, 0xc0, !PT ;  /* 0x8000000003027812 */ /* 0x000fc800078ec0ff */
[----:B------:R-:W-:-:S04]  /*a6f0*/  SHF.R.U32.HI R3, RZ, 0x18, R2 ;  /* 0x00000018ff037819 */ /* 0x000fc80000011602 */
[----:B------:R-:W-:-:S05]  /*a700*/  LOP3.LUT R3, R0, R3, RZ, 0xfc, !PT ;  /* 0x0000000300037212 */ /* 0x000fca00078efcff */
[----:B------:R0:W-:Y:S01]  /*a710*/  STG.E.U8 desc[UR36][R16.64], R3 ;  /* 0x0000000310007986 */ /* 0x0001e2000c101124 */
[----:B------:R-:W-:Y:S05]  /*a720*/  BRA `(.L_x_53221) ;  /* 0x0000000400ec7947 */ /* 0x000fea0003800000 */
.L_x_53231:
        /* <DEDUP_REMOVED lines=8> */
.L_x_53228:
        /* <DEDUP_REMOVED lines=11> */
.L_x_53240:
        /* <DEDUP_REMOVED lines=21> */
.L_x_53243:
[----:B------:R-:W-:-:S04]  /*a9b0*/  LOP3.LUT R2, R3, 0x80000000, RZ, 0xc0, !PT ;  /* 0x8000000003027812 */ /* 0x000fc800078ec0ff */
[----:B------:R-:W-:-:S04]  /*a9c0*/  SHF.R.U32.HI R3, RZ, 0x18, R2 ;  /* 0x00000018ff037819 */ /* 0x000fc80000011602 */
[----:B------:R-:W-:-:S04]  /*a9d0*/  LOP3.LUT R0, R0, R3, RZ, 0xfc, !PT ;  /* 0x0000000300007212 */ /* 0x000fc800078efcff */
[----:B------:R-:W-:-:S07]  /*a9e0*/  PRMT R8, R0, 0x7610, R8 ;  /* 0x0000761000087816 */ /* 0x000fce0000000008 */
.L_x_53242:
[----:B------:R-:W-:Y:S05]  /*a9f0*/  BSYNC B0 ;  /* 0x0000000000007941 */ /* 0x000fea0003800000 */
.L_x_53241:
[----:B------:R3:W-:Y:S01]  /*aa00*/  STG.E.U8 desc[UR36][R16.64], R8 ;  /* 0x0000000810007986 */ /* 0x0007e2000c101124 */
[----:B------:R-:W-:Y:S05]  /*aa10*/  BRA `(.L_x_53221) ;  /* 0x0000000400307947 */ /* 0x000fea0003800000 */
.L_x_53239:
        /* <DEDUP_REMOVED lines=21> */
.L_x_53246:
[----:B------:R-:W-:-:S04]  /*ab70*/  LOP3.LUT R2, R3, 0x80000000, RZ, 0xc0, !PT ;  /* 0x8000000003027812 */ /* 0x000fc800078ec0ff */
[----:B------:R-:W-:-:S04]  /*ab80*/  SHF.R.U32.HI R3, RZ, 0x18, R2 ;  /* 0x00000018ff037819 */ /* 0x000fc80000011602 */
[----:B------:R-:W-:-:S04]  /*ab90*/  LOP3.LUT R0, R0, R3, RZ, 0xfc, !PT ;  /* 0x0000000300007212 */ /* 0x000fc800078efcff */
[----:B------:R-:W-:-:S07]  /*aba0*/  PRMT R8, R0, 0x7610, R8 ;  /* 0x0000761000087816 */ /* 0x000fce0000000008 */
.L_x_53245:
[----:B------:R-:W-:Y:S05]  /*abb0*/  BSYNC B0 ;  /* 0x0000000000007941 */ /* 0x000fea0003800000 */
.L_x_53244:
[----:B------:R0:W-:Y:S01]  /*abc0*/  STG.E.U8 desc[UR36][R16.64], R8 ;  /* 0x0000000810007986 */ /* 0x0001e2000c101124 */
[----:B------:R-:W-:Y:S05]  /*abd0*/  BRA `(.L_x_53221) ;  /* 0x0000000000c07947 */ /* 0x000fea0003800000 */
.L_x_53238:
        /* <DEDUP_REMOVED lines=26> */
.L_x_53220:
        /* <DEDUP_REMOVED lines=16> */
.L_x_53249:
[----:B------:R-:W-:Y:S05]  /*ae80*/  BRA `(.L_x_53221) ;  /* 0x0000000000147947 */ /* 0x000fea0003800000 */
.L_x_53248:
[----:B------:R-:W0:Y:S02]  /*ae90*/  F2I.U64.F64.TRUNC R4, R4 ;  /* 0x0000000400047311 */ /* 0x000e24000030d800 */
[----:B0-----:R2:W-:Y:S01]  /*aea0*/  STG.E.64 desc[UR36][R16.64], R4 ;  /* 0x0000000410007986 */ /* 0x0015e2000c101b24 */
[----:B------:R-:W-:Y:S05]  /*aeb0*/  BRA `(.L_x_53221) ;  /* 0x0000000000087947 */ /* 0x000fea0003800000 */
.L_x_53247:
[----:B------:R-:W0:Y:S02]  /*aec0*/  F2I.U32.F64.TRUNC R5, R4 ;  /* 0x0000000400057311 */ /* 0x000e24000030d000 */
[----:B0-----:R0:W-:Y:S02]  /*aed0*/  STG.E desc[UR36][R16.64], R5 ;  /* 0x0000000510007986 */ /* 0x0011e4000c101924 */
.L_x_53221:
[----:B------:R-:W-:-:S07]  /*aee0*/  VIADD R19, R19, 0x80 ;  /* 0x0000008013137836 */ /* 0x000fce0000000000 */
.L_x_53150:
[----:B------:R-:W-:Y:S05]  /*aef0*/  BSYNC B6 ;  /* 0x0000000000067941 */ /* 0x000fea0003800000 */
.L_x_53149:
[----:B------:R-:W-:Y:S01]  /*af00*/  ULDC UR4, c[0x0][0x210] ;  /* 0x0000840000047ab9 */ /* 0x000fe20000000800 */
[----:B------:R-:W-:Y:S01]  /*af10*/  BSSY B6, `(.L_x_53250) ;  /* 0x0000570000067945 */ /* 0x000fe20003800000 */
[----:B------:R-:W-:-:S13]  /*af20*/  ISETP.GE.AND P0, PT, R19, UR4, PT ;  /* 0x0000000413007c0c */ /* 0x000fda000bf06270 */
[----:B------:R-:W-:Y:S05]  /*af30*/  @P0 BRA `(.L_x_53251) ;  /* 0x0000005400b40947 */ /* 0x000fea0003800000 */
[----:B0--3--:R-:W0:Y:S01]  /*af40*/  LDC R6, c[0x0][0x220] ;  /* 0x00008800ff067b82 */ /* 0x009e220000000800 */
[----:B------:R-:W-:Y:S02]  /*af50*/  IMAD.MOV.U32 R0, RZ, RZ, RZ ;  /* 0x000000ffff007224 */ /* 0x000fe400078e00ff */
        /* <DEDUP_REMOVED lines=301> */
.L_x_53252:
        /* <DEDUP_REMOVED lines=22> */
.L_x_53256:
[----:B------:R-:W2:Y:S01]  /*c390*/  LDG.E.U8 R2, desc[UR36][R2.64] ;  /* 0x0000002402027981 */ /* 0x000ea2000c1e1100 */
[----:B------:R-:W-:Y:S01]  /*c3a0*/  CS2R R6, SRZ ;  /* 0x0000000000067805 */ /* 0x000fe2000001ff00 */
[----:B--2---:R0:W1:Y:S01]  /*c3b0*/  I2F.F64.U16 R4, R2 ;  /* 0x0000000200047312 */ /* 0x0040620000101800 */
[----:B------:R-:W-:Y:S05]  /*c3c0*/  BRA `(.L_x_53258) ;  /* 0x0000000c00c87947 */ /* 0x000fea0003800000 */
.L_x_53255:
        /* <DEDUP_REMOVED lines=10> */
.L_x_53260:
[----:B------:R-:W2:Y:S01]  /*c470*/  LDG.E R2, desc[UR36][R2.64] ;  /* 0x0000002402027981 */ /* 0x000ea2000c1e1900 */
[----:B------:R-:W-:Y:S01]  /*c480*/  CS2R R6, SRZ ;  /* 0x0000000000067805 */ /* 0x000fe2000001ff00 */
[----:B--2---:R0:W1:Y:S01]  /*c490*/  I2F.F64 R4, R2 ;  /* 0x0000000200047312 */ /* 0x0040620000201c00 */
[----:B------:R-:W-:Y:S05]  /*c4a0*/  BRA `(.L_x_53258) ;  /* 0x0000000c00907947 */ /* 0x000fea0003800000 */
.L_x_53259:
[----:B------:R-:W2:Y:S01]  /*c4b0*/  LDG.E.U16 R2, desc[UR36][R2.64] ;  /* 0x0000002402027981 */ /* 0x000ea2000c1e1500 */
[----:B------:R-:W-:Y:S01]  /*c4c0*/  CS2R R6, SRZ ;  /* 0x0000000000067805 */ /* 0x000fe2000001ff00 */
[----:B--2---:R0:W1:Y:S01]  /*c4d0*/  I2F.F64.S16 R4, R2 ;  /* 0x0000000200047312 */ /* 0x0040620000101c00 */
[----:B------:R-:W-:Y:S05]  /*c4e0*/  BRA `(.L_x_53258) ;  /* 0x0000000c00807947 */ /* 0x000fea0003800000 */
.L_x_53254:
        /* <DEDUP_REMOVED lines=11> */
.L_x_53262:
[----:B------:R-:W2:Y:S01]  /*c5a0*/  LDG.E.U16 R0, desc[UR36][R2.64] ;  /* 0x0000002402007981 */ /* 0x000ea2000c1e1500 */
[----:B------:R-:W-:Y:S01]  /*c5b0*/  CS2R R6, SRZ ;  /* 0x0000000000067805 */ /* 0x000fe2000001ff00 */
[----:B--2---:R-:W-:-:S05]  /*c5c0*/  HADD2.F32 R0, -RZ, R0.H0_H0 ;  /* 0x20000000ff007230 */ /* 0x004fca0000004100 */
[----:B------:R-:W-:-:S04]  /*c5d0*/  FMUL.FTZ R0, R0, 1 ;  /* 0x3f80000000007820 */ /* 0x000fc80000410000 */
[----:B------:R0:W1:Y:S01]  /*c5e0*/  F2F.F64.F32 R4, R0 ;  /* 0x0000000000047310 */ /* 0x0000620000201800 */
[----:B------:R-:W-:Y:S05]  /*c5f0*/  BRA `(.L_x_53258) ;  /* 0x0000000c003c7947 */ /* 0x000fea0003800000 */
.L_x_53261:
        /* <DEDUP_REMOVED lines=12> */
.L_x_53264:
        /* <DEDUP_REMOVED lines=8> */
.L_x_53263:
[----:B------:R0:W5:Y:S01]  /*c740*/  LDG.E.64 R4, desc[UR36][R2.64] ;  /* 0x0000002402047981 */ /* 0x000162000c1e1b00 */
[----:B------:R-:W-:Y:S01]  /*c750*/  CS2R R6, SRZ ;  /* 0x0000000000067805 */ /* 0x000fe2000001ff00 */
[----:B------:R-:W-:Y:S06]  /*c760*/  BRA `(.L_x_53258) ;  /* 0x0000000800e07947 */ /* 0x000fec0003800000 */
.L_x_53253:
        /* <DEDUP_REMOVED lines=14> */
.L_x_53267:
[----:B------:R4:W5:Y:S01]  /*c850*/  LDG.E.128 R4, desc[UR36][R2.64] ;  /* 0x0000002402047981 */ /* 0x000962000c1e1d00 */
[----:B------:R-:W-:Y:S05]  /*c860*/  BRA `(.L_x_53258) ;  /* 0x0000000800a07947 */ /* 0x000fea0003800000 */
.L_x_53266:
        /* <DEDUP_REMOVED lines=27> */
[----:B------:R-:W2:Y:S01]  /*ca20*/  F2F.F64.F32 R4, R5 ;  /* 0x0000000500047310 */ /* 0x000ea20000201800 */
[----:B------:R-:W-:Y:S05]  /*ca30*/  BRA `(.L_x_53258) ;  /* 0x00000008002c7947 */ /* 0x000fea0003800000 */
.L_x_53269:
[----:B------:R-:W2:Y:S01]  /*ca40*/  LDG.E.U8 R2, desc[UR36][R2.64] ;  /* 0x0000002402027981 */ /* 0x000ea2000c1e1100 */
[----:B------:R-:W-:Y:S02]  /*ca50*/  CS2R R6, SRZ ;  /* 0x0000000000067805 */ /* 0x000fe4000001ff00 */
        /* <DEDUP_REMOVED lines=14> */
.L_x_53268:
[----:B------:R-:W2:Y:S01]  /*cb40*/  LDG.E.U16 R0, desc[UR36][R2.64] ;  /* 0x0000002402007981 */ /* 0x000ea2000c1e1500 */
[----:B------:R-:W-:Y:S01]  /*cb50*/  CS2R R6, SRZ ;  /* 0x0000000000067805 */ /* 0x000fe2000001ff00 */
[----:B--2---:R-:W-:-:S04]  /*cb60*/  IMAD.U32 R0, R0, 0x10000, RZ ;  /* 0x0001000000007824 */ /* 0x004fc800078e00ff */
[----:B------:R-:W-:-:S04]  /*cb70*/  FMUL.FTZ R0, R0, 1 ;  /* 0x3f80000000007820 */ /* 0x000fc80000410000 */
[----:B------:R0:W1:Y:S01]  /*cb80*/  F2F.F64.F32 R4, R0 ;  /* 0x0000000000047310 */ /* 0x0000620000201800 */
[----:B------:R-:W-:Y:S05]  /*cb90*/  BRA `(.L_x_53258) ;  /* 0x0000000400d47947 */ /* 0x000fea0003800000 */
.L_x_53265:
        /* <DEDUP_REMOVED lines=12> */
.L_x_53272:
        /* <DEDUP_REMOVED lines=21> */
.L_x_53276:
[----:B------:R-:W-:Y:S05]  /*cdb0*/  BSYNC B1 ;  /* 0x0000000000017941 */ /* 0x000fea0003800000 */
.L_x_53275:
[----:B------:R-:W-:Y:S01]  /*cdc0*/  LEA R3, R0, 0x3b800000, 0x17 ;  /* 0x3b80000000037811 */ /* 0x000fe200078eb8ff */
[----:B------:R-:W-:-:S05]  /*cdd0*/  IMAD.SHL.U32 R0, R2, 0x100000, RZ ;  /* 0x0010000002007824 */ /* 0x000fca00078e00ff */
[----:B------:R-:W-:-:S07]  /*cde0*/  LOP3.LUT R0, R3, R0, R4, 0xfe, !PT ;  /* 0x0000000003007212 */ /* 0x000fce00078efe04 */
.L_x_53274:
[----:B------:R-:W-:Y:S05]  /*cdf0*/  BSYNC B0 ;  /* 0x0000000000007941 */ /* 0x000fea0003800000 */
.L_x_53273:
[----:B------:R-:W-:Y:S01]  /*ce00*/  FMUL.FTZ R0, R0, 1 ;  /* 0x3f80000000007820 */ /* 0x000fe20000410000 */
[----:B------:R-:W-:-:S03]  /*ce10*/  CS2R R6, SRZ ;  /* 0x0000000000067805 */ /* 0x000fc6000001ff00 */
[----:B------:R0:W1:Y:S01]  /*ce20*/  F2F.F64.F32 R4, R0 ;  /* 0x0000000000047310 */ /* 0x0000620000201800 */
[----:B------:R-:W-:Y:S05]  /*ce30*/  BRA `(.L_x_53258) ;  /* 0x00000004002c7947 */ /* 0x000fea0003800000 */
.L_x_53271:
        /* <DEDUP_REMOVED lines=21> */
.L_x_53280:
[----:B------:R-:W-:Y:S05]  /*cf90*/  BSYNC B1 ;  /* 0x0000000000017941 */ /* 0x000fea0003800000 */
.L_x_53279:
[----:B------:R-:W-:Y:S01]  /*cfa0*/  LEA R3, R0, 0x37800000, 0x17 ;  /* 0x3780000000037811 */ /* 0x000fe200078eb8ff */
[----:B------:R-:W-:-:S05]  /*cfb0*/  IMAD.SHL.U32 R0, R2, 0x200000, RZ ;  /* 0x0020000002007824 */ /* 0x000fca00078e00ff */
[----:B------:R-:W-:-:S07]  /*cfc0*/  LOP3.LUT R0, R3, R0, R4, 0xfe, !PT ;  /* 0x0000000003007212 */ /* 0x000fce00078efe04 */
.L_x_53278:
[----:B------:R-:W-:Y:S05]  /*cfd0*/  BSYNC B0 ;  /* 0x0000000000007941 */ /* 0x000fea0003800000 */
.L_x_53277:
[----:B------:R-:W-:Y:S01]  /*cfe0*/  FMUL.FTZ R0, R0, 1 ;  /* 0x3f80000000007820 */ /* 0x000fe20000410000 */
[----:B------:R-:W-:-:S03]  /*cff0*/  CS2R R6, SRZ ;  /* 0x0000000000067805 */ /* 0x000fc6000001ff00 */
[----:B------:R0:W1:Y:S01]  /*d000*/  F2F.F64.F32 R4, R0 ;  /* 0x0000000000047310 */ /* 0x0000620000201800 */
[----:B------:R-:W-:Y:S05]  /*d010*/  BRA `(.L_x_53258) ;  /* 0x0000000000b47947 */ /* 0x000fea0003800000 */
.L_x_53270:
        /* <DEDUP_REMOVED lines=14> */
.L_x_53284:
[----:B------:R-:W-:Y:S05]  /*d100*/  BSYNC B0 ;  /* 0x0000000000007941 */ /* 0x000fea0003800000 */
.L_x_53283:
[----:B------:R-:W-:Y:S01]  /*d110*/  FMUL.FTZ R0, R0, 1 ;  /* 0x3f80000000007820 */ /* 0x000fe20000410000 */
[----:B------:R-:W-:-:S03]  /*d120*/  CS2R R6, SRZ ;  /* 0x0000000000067805 */ /* 0x000fc6000001ff00 */
[----:B------:R0:W1:Y:S01]  /*d130*/  F2F.F64.F32 R4, R0 ;  /* 0x0000000000047310 */ /* 0x0000620000201800 */
[----:B------:R-:W-:Y:S05]  /*d140*/  BRA `(.L_x_53258) ;  /* 0x0000000000687947 */ /* 0x000fea0003800000 */
.L_x_53257:
        /* <DEDUP_REMOVED lines=16> */
.L_x_53285:
[----:B------:R-:W-:Y:S02]  /*d250*/  CS2R R4, SRZ ;  /* 0x0000000000047805 */ /* 0x000fe4000001ff00 */
[----:B------:R-:W-:Y:S01]  /*d260*/  CS2R R6, SRZ ;  /* 0x0000000000067805 */ /* 0x000fe2000001ff00 */
[----:B------:R-:W-:Y:S06]  /*d270*/  BRA `(.L_x_53258) ;  /* 0x00000000001c7947 */ /* 0x000fec0003800000 */
.L_x_53282:
[----:B------:R-:W2:Y:S01]  /*d280*/  LDG.E.64 R4, desc[UR36][R2.64] ;  /* 0x0000002402047981 */ /* 0x000ea2000c1e1b00 */
[----:B------:R-:W-:Y:S01]  /*d290*/  CS2R R6, SRZ ;  /* 0x0000000000067805 */ /* 0x000fe2000001ff00 */
[----:B--2---:R-:W0:Y:S01]  /*d2a0*/  I2F.F64.U64 R4, R4 ;  /* 0x0000000400047312 */ /* 0x004e220000301800 */
[----:B------:R-:W-:Y:S05]  /*d2b0*/  BRA `(.L_x_53258) ;  /* 0x00000000000c7947 */ /* 0x000fea0003800000 */
.L_x_53281:
[----:B------:R-:W2:Y:S01]  /*d2c0*/  LDG.E R2, desc[UR36][R2.64] ;  /* 0x0000002402027981 */ /* 0x000ea2000c1e1900 */
[----:B------:R-:W-:Y:S01]  /*d2d0*/  CS2R R6, SRZ ;  /* 0x0000000000067805 */ /* 0x000fe2000001ff00 */
[----:B--2---:R0:W1:Y:S06]  /*d2e0*/  I2F.F64.U32 R4, R2 ;  /* 0x0000000200047312 */ /* 0x00406c0000201800 */
.L_x_53258:
[----:B------:R-:W-:Y:S01]  /*d2f0*/  ULDC.64 UR4, c[0x0][0x438] ;  /* 0x00010e0000047ab9 */ /* 0x000fe20000000a00 */
[----:B------:R-:W-:Y:S01]  /*d300*/  ULDC.64 UR6, c[0x0][0x430] ;  /* 0x00010c0000067ab9 */ /* 0x000fe20000000a00 */
[----:B0123-5:R-:W-:Y:S01]  /*d310*/  DMUL R10, R4, UR4 ;  /* 0x00000004040a7c28 */ /* 0x02ffe20008000000 */
[----:B------:R-:W-:Y:S01]  /*d320*/  BSSY B1, `(.L_x_53286) ;  /* 0x0000218000017945 */ /* 0x000fe20003800000 */
[----:B----4-:R-:W-:-:S06]  /*d330*/  DMUL R2, R6, UR4 ;  /* 0x0000000406027c28 */ /* 0x010fcc0008000000 */
        /* <DEDUP_REMOVED lines=13> */
[----:B------:R-:W-:Y:S01]  /*d410*/  MOV R8, 0x652b82fe ;  /* 0x652b82fe00087802 */ /* 0x000fe20000000f00 */
[----:B------:R-:W-:Y:S01]  /*d420*/  IMAD.MOV.U32 R9, RZ, RZ, 0x3ff71547 ;  /* 0x3ff71547ff097424 */ /* 0x000fe200078e00ff */
[----:B------:R-:W-:Y:S01]  /*d430*/  UMOV UR4, 0xfefa39ef ;  /* 0xfefa39ef00047882 */ /* 0x000fe20000000000 */
        /* <DEDUP_REMOVED lines=57> */
.L_x_53292:
[----:B------:R-:W-:Y:S05]  /*d7d0*/  BSYNC B0 ;  /* 0x0000000000007941 */ /* 0x000fea0003800000 */
.L_x_53291:
        /* <DEDUP_REMOVED lines=24> */
.L_x_53294:
[----:B------:R-:W-:Y:S01]  /*d960*/  DMUL R2, RZ, R10 ;  /* 0x0000000aff027228 */ /* 0x000fe20000000000 */
[----:B------:R-:W-:-:S10]  /*d970*/  IMAD.MOV.U32 R4, RZ, RZ, RZ ;  /* 0x000000ffff047224 */ /* 0x000fd400078e00ff */
.L_x_53295:
[----:B------:R-:W-:Y:S05]  /*d980*/  BSYNC B2 ;  /* 0x0000000000027941 */ /* 0x000fea0003800000 */
.L_x_53293:
        /* <DEDUP_REMOVED lines=47> */
.L_x_53297:
[----:B------:R-:W-:Y:S01]  /*dc80*/  DMUL R2, RZ, R10 ;  /* 0x0000000aff027228 */ /* 0x000fe20000000000 */
[----:B------:R-:W-:-:S10]  /*dc90*/  IMAD.MOV.U32 R0, RZ, RZ, RZ ;  /* 0x000000ffff007224 */ /* 0x000fd400078e00ff */
.L_x_53298:
[----:B------:R-:W-:Y:S05]  /*dca0*/  BSYNC B2 ;  /* 0x0000000000027941 */ /* 0x000fea0003800000 */
.L_x_53296:
        /* <DEDUP_REMOVED lines=25> */
.L_x_53290:
        /* <DEDUP_REMOVED lines=62> */
.L_x_53301:
[----:B------:R-:W-:Y:S05]  /*e220*/  BSYNC B0 ;  /* 0x0000000000007941 */ /* 0x000fea0003800000 */
.L_x_53300:
        /* <DEDUP_REMOVED lines=24> */
.L_x_53303:
[----:B------:R-:W-:Y:S01]  /*e3b0*/  DMUL R2, RZ, R10 ;  /* 0x0000000aff027228 */ /* 0x000fe20000000000 */
[----:B------:R-:W-:-:S10]  /*e3c0*/  IMAD.MOV.U32 R0, RZ, RZ, RZ ;  /* 0x000000ffff007224 */ /* 0x000fd400078e00ff */
.L_x_53304:
[----:B------:R-:W-:Y:S05]  /*e3d0*/  BSYNC B2 ;  /* 0x0000000000027941 */ /* 0x000fea0003800000 */
.L_x_53302:
        /* <DEDUP_REMOVED lines=47> */
.L_x_53306:
[----:B------:R-:W-:Y:S01]  /*e6d0*/  DMUL R2, RZ, R10 ;  /* 0x0000000aff027228 */ /* 0x000fe20000000000 */
[----:B------:R-:W-:-:S10]  /*e6e0*/  IMAD.MOV.U32 R0, RZ, RZ, RZ ;  /* 0x000000ffff007224 */ /* 0x000fd400078e00ff */
.L_x_53307:
[----:B------:R-:W-:Y:S05]  /*e6f0*/  BSYNC B2 ;  /* 0x0000000000027941 */ /* 0x000fea0003800000 */
.L_x_53305:
        /* <DEDUP_REMOVED lines=39> */
.L_x_53289:
        /* <DEDUP_REMOVED lines=11> */
.L_x_53308:
[----:B------:R-:W-:-:S10]  /*ea20*/  DADD R4, R10, -R10 ;  /* 0x000000000a047229 */ /* 0x000fd4000000080a */
[----:B------:R-:W-:Y:S02]  /*ea30*/  IMAD.MOV.U32 R6, RZ, RZ, R4 ;  /* 0x000000ffff067224 */ /* 0x000fe400078e0004 */
[----:B------:R-:W-:Y:S01]  /*ea40*/  IMAD.MOV.U32 R7, RZ, RZ, R5 ;  /* 0x000000ffff077224 */ /* 0x000fe200078e0005 */
[----:B------:R-:W-:Y:S06]  /*ea50*/  BRA `(.L_x_53299) ;  /* 0x0000000800907947 */ /* 0x000fec0003800000 */
.L_x_53288:
        /* <DEDUP_REMOVED lines=22> */
[----:B------:R-:W-:Y:S05]  /*ebc0*/  CALL.REL.NOINC `($_ZN2at6native18elementwise_kernelILi128ELi4EZNS0_15gpu_kernel_implIZNS0_50_GLOBAL__N__2680c7bb_12_PowKernel_cu_140f0503_289622pow_scalar_tensor_implIdEEvRNS_18TensorIteratorBaseEN3c107complexIT_EEEUlNS8_IdEEE_EEvS6_RKS9_EUliE_EEviT1_$__internal_trig_reduction_slowpathd) ;  /* 0x0000007000547944 */ /* 0x000fea0003c00000 */
[----:B------:R-:W-:Y:S01]  /*ebd0*/  IMAD.MOV.U32 R4, RZ, RZ, R6 ;  /* 0x000000ffff047224 */ /* 0x000fe200078e0006 */
[----:B------:R-:W-:Y:S06]  /*ebe0*/  BRA `(.L_x_53311) ;  /* 0x0000000000087947 */ /* 0x000fec0003800000 */
.L_x_53310:
[----:B------:R-:W-:Y:S01]  /*ebf0*/  DMUL R2, RZ, R10 ;  /* 0x0000000aff027228 */ /* 0x000fe20000000000 */
[----:B------:R-:W-:-:S10]  /*ec00*/  IMAD.MOV.U32 R4, RZ, RZ, RZ ;  /* 0x000000ffff047224 */ /* 0x000fd400078e00ff */
.L_x_53311:
[----:B------:R-:W-:Y:S05]  /*ec10*/  BSYNC B2 ;  /* 0x0000000000027941 */ /* 0x000fea0003800000 */
.L_x_53309:
        /* <DEDUP_REMOVED lines=47> */
.L_x_53313:
[----:B------:R-:W-:Y:S01]  /*ef10*/  DMUL R2, RZ, R10 ;  /* 0x0000000aff027228 */ /* 0x000fe20000000000 */
[----:B------:R-:W-:-:S10]  /*ef20*/  IMAD.MOV.U32 R0, RZ, RZ, RZ ;  /* 0x000000ffff007224 */ /* 0x000fd400078e00ff */
.L_x_53314:
[----:B------:R-:W-:Y:S05]  /*ef30*/  BSYNC B2 ;  /* 0x0000000000027941 */ /* 0x000fea0003800000 */
.L_x_53312:
        /* <DEDUP_REMOVED lines=24> */
.L_x_53287:
        /* <DEDUP_REMOVED lines=59> */
.L_x_53316:
[----:B------:R-:W-:Y:S05]  /*f470*/  BSYNC B0 ;  /* 0x0000000000007941 */ /* 0x000fea0003800000 */
.L_x_53315:
[----:B------:R-:W-:Y:S02]  /*f480*/  IMAD.MOV.U32 R6, RZ, RZ, R10 ;  /* 0x000000ffff067224 */ /* 0x000fe400078e000a */
[----:B------:R-:W-:-:S07]  /*f490*/  IMAD.MOV.U32 R7, RZ, RZ, R11 ;  /* 0x000000ffff077224 */ /* 0x000fce00078e000b */
.L_x_53299:
[----:B------:R-:W-:Y:S05]  /*f4a0*/  BSYNC B1 ;  /* 0x0000000000017941 */ /* 0x000fea0003800000 */
.L_x_53286:
        /* <DEDUP_REMOVED lines=15> */
.L_x_53320:
[----:B------:R-:W0:Y:S02]  /*f5a0*/  F2I.S64.F64.TRUNC R4, R4 ;  /* 0x0000000400047311 */ /* 0x000e24000030d900 */
[----:B0-----:R-:W-:-:S05]  /*f5b0*/  IMAD.MOV.U32 R3, RZ, RZ, R4 ;  /* 0x000000ffff037224 */ /* 0x001fca00078e0004 */
[----:B------:R4:W-:Y:S01]  /*f5c0*/  STG.E.U8 desc[UR36][R16.64], R3 ;  /* 0x0000000310007986 */ /* 0x0009e2000c101124 */
[----:B------:R-:W-:Y:S05]  /*f5d0*/  BRA `(.L_x_53322) ;  /* 0x0000001000087947 */ /* 0x000fea0003800000 */
.L_x_53319:
        /* <DEDUP_REMOVED lines=9> */
.L_x_53324:
[----:B------:R-:W0:Y:S02]  /*f670*/  F2I.F64.TRUNC R5, R4 ;  /* 0x0000000400057311 */ /* 0x000e24000030d100 */
[----:B0-----:R2:W-:Y:S01]  /*f680*/  STG.E desc[UR36][R16.64], R5 ;  /* 0x0000000510007986 */ /* 0x0015e2000c101924 */
[----:B------:R-:W-:Y:S05]  /*f690*/  BRA `(.L_x_53322) ;  /* 0x0000000c00d87947 */ /* 0x000fea0003800000 */
.L_x_53323:
[----:B------:R-:W0:Y:S02]  /*f6a0*/  F2I.F64.TRUNC R5, R4 ;  /* 0x0000000400057311 */ /* 0x000e24000030d100 */
[----:B0-----:R0:W-:Y:S01]  /*f6b0*/  STG.E.U16 desc[UR36][R16.64], R5 ;  /* 0x0000000510007986 */ /* 0x0011e2000c101524 */
[----:B------:R-:W-:Y:S05]  /*f6c0*/  BRA `(.L_x_53322) ;  /* 0x0000000c00cc7947 */ /* 0x000fea0003800000 */
.L_x_53318:
        /* <DEDUP_REMOVED lines=13> */
.L_x_53326:
        /* <DEDUP_REMOVED lines=8> */
.L_x_53325:
        /* <DEDUP_REMOVED lines=16> */
.L_x_53328:
        /* <DEDUP_REMOVED lines=11> */
.L_x_53327:
[----:B------:R0:W-:Y:S01]  /*f9d0*/  STG.E.64 desc[UR36][R16.64], R4 ;  /* 0x0000000410007986 */ /* 0x0001e2000c101b24 */
[----:B------:R-:W-:Y:S05]  /*f9e0*/  BRA `(.L_x_53322) ;  /* 0x0000000c00047947 */ /* 0x000fea0003800000 */
.L_x_53317:
        /* <DEDUP_REMOVED lines=13> */
.L_x_53331:
[----:B------:R0:W-:Y:S01]  /*fac0*/  STG.E.128 desc[UR36][R16.64], R4 ;  /* 0x0000000410007986 */ /* 0x0001e2000c101d24 */
[----:B------:R-:W-:Y:S05]  /*fad0*/  BRA `(.L_x_53322) ;  /* 0x0000000800c87947 */ /* 0x000fea0003800000 */
.L_x_53330:
        /* <DEDUP_REMOVED lines=25> */
.L_x_53335:
[----:B------:R-:W-:Y:S05]  /*fc70*/  BSYNC B0 ;  /* 0x0000000000007941 */ /* 0x000fea0003800000 */
.L_x_53334:
[----:B------:R-:W-:-:S05]  /*fc80*/  LOP3.LUT R3, R0, R3, RZ, 0xfc, !PT ;  /* 0x0000000300037212 */ /* 0x000fca00078efcff */
[----:B------:R0:W-:Y:S01]  /*fc90*/  STG.E.U8 desc[UR36][R16.64], R3 ;  /* 0x0000000310007986 */ /* 0x0001e2000c101124 */
[----:B------:R-:W-:Y:S05]  /*fca0*/  BRA `(.L_x_53322) ;  /* 0x0000000800547947 */ /* 0x000fea0003800000 */
.L_x_53333:
        /* <DEDUP_REMOVED lines=17> */
.L_x_53337:
[----:B------:R-:W-:Y:S01]  /*fdc0*/  IMAD.MOV.U32 R0, RZ, RZ, 0x7f ;  /* 0x0000007fff007424 */ /* 0x000fe200078e00ff */
[----:B------:R-:W-:-:S04]  /*fdd0*/  ISETP.GT.U32.AND P0, PT, R2, 0x7f800000, PT ;  /* 0x7f8000000200780c */ /* 0x000fc80003f04070 */
[----:B------:R-:W-:-:S09]  /*fde0*/  SEL R0, R0, 0x7c, P0 ;  /* 0x0000007c00007807 */ /* 0x000fd20000000000 */
.L_x_53338:
[----:B------:R-:W-:Y:S05]  /*fdf0*/  BSYNC B0 ;  /* 0x0000000000007941 */ /* 0x000fea0003800000 */
.L_x_53336:
[----:B------:R-:W-:-:S04]  /*fe00*/  LOP3.LUT R2, R3, 0x80000000, RZ, 0xc0, !PT ;  /* 0x8000000003027812 */ /* 0x000fc800078ec0ff */
[----:B------:R-:W-:-:S04]  /*fe10*/  SHF.R.U32.HI R3, RZ, 0x18, R2 ;  /* 0x00000018ff037819 */ /* 0x000fc80000011602 */
[----:B------:R-:W-:-:S05]  /*fe20*/  LOP3.LUT R3, R0, R3, RZ, 0xfc, !PT ;  /* 0x0000000300037212 */ /* 0x000fca00078efcff */
[----:B------:R0:W-:Y:S01]  /*fe30*/  STG.E.U8 desc[UR36][R16.64], R3 ;  /* 0x0000000310007986 */ /* 0x0001e2000c101124 */
[----:B------:R-:W-:Y:S05]  /*fe40*/  BRA `(.L_x_53322) ;  /* 0x0000000400ec7947 */ /* 0x000fea0003800000 */
.L_x_53332:
        /* <DEDUP_REMOVED lines=8> */
.L_x_53329:
        /* <DEDUP_REMOVED lines=11> */
.L_x_53341:
        /* <DEDUP_REMOVED lines=21> */
.L_x_53344:
[----:B------:R-:W-:-:S04]  /*100d0*/  LOP3.LUT R2, R3, 0x80000000, RZ, 0xc0, !PT ;  /* 0x8000000003027812 */ /* 0x000fc800078ec0ff */
[----:B------:R-:W-:-:S04]  /*100e0*/  SHF.R.U32.HI R3, RZ, 0x18, R2 ;  /* 0x00000018ff037819 */ /* 0x000fc80000011602 */
[----:B------:R-:W-:-:S04]  /*100f0*/  LOP3.LUT R0, R0, R3, RZ, 0xfc, !PT ;  /* 0x0000000300007212 */ /* 0x000fc800078efcff */
[----:B------:R-:W-:-:S07]  /*10100*/  PRMT R8, R0, 0x7610, R8 ;  /* 0x0000761000087816 */ /* 0x000fce0000000008 */
.L_x_53343:
[----:B------:R-:W-:Y:S05]  /*10110*/  BSYNC B0 ;  /* 0x0000000000007941 */ /* 0x000fea0003800000 */
.L_x_53342:
[----:B------:R0:W-:Y:S01]  /*10120*/  STG.E.U8 desc[UR36][R16.64], R8 ;  /* 0x0000000810007986 */ /* 0x0001e2000c101124 */
[----:B------:R-:W-:Y:S05]  /*10130*/  BRA `(.L_x_53322) ;  /* 0x0000000400307947 */ /* 0x000fea0003800000 */
.L_x_53340:
        /* <DEDUP_REMOVED lines=21> */
.L_x_53347:
[----:B------:R-:W-:-:S04]  /*10290*/  LOP3.LUT R2, R3, 0x80000000, RZ, 0xc0, !PT ;  /* 0x8000000003027812 */ /* 0x000fc800078ec0ff */
[----:B------:R-:W-:-:S04]  /*102a0*/  SHF.R.U32.HI R3, RZ, 0x18, R2 ;  /* 0x00000018ff037819 */ /* 0x000fc80000011602 */
[----:B------:R-:W-:-:S04]  /*102b0*/  LOP3.LUT R0, R0, R3, RZ, 0xfc, !PT ;  /* 0x0000000300007212 */ /* 0x000fc800078efcff */
[----:B------:R-:W-:-:S07]  /*102c0*/  PRMT R8, R0, 0x7610, R8 ;  /* 0x0000761000087816 */ /* 0x000fce0000000008 */
.L_x_53346:
[----:B------:R-:W-:Y:S05]  /*102d0*/  BSYNC B0 ;  /* 0x0000000000007941 */ /* 0x000fea0003800000 */
.L_x_53345:
[----:B------:R0:W-:Y:S01]  /*102e0*/  STG.E.U8 desc[UR36][R16.64], R8 ;  /* 0x0000000810007986 */ /* 0x0001e2000c101124 */
[----:B------:R-:W-:Y:S05]  /*102f0*/  BRA `(.L_x_53322) ;  /* 0x0000000000c07947 */ /* 0x000fea0003800000 */
.L_x_53339:
        /* <DEDUP_REMOVED lines=26> */
.L_x_53321:
        /* <DEDUP_REMOVED lines=16> */
.L_x_53350:
[----:B------:R-:W-:Y:S05]  /*105a0*/  BRA `(.L_x_53322) ;  /* 0x0000000000147947 */ /* 0x000fea0003800000 */
.L_x_53349:
[----:B------:R-:W0:Y:S02]  /*105b0*/  F2I.U64.F64.TRUNC R4, R4 ;  /* 0x0000000400047311 */ /* 0x000e24000030d800 */
[----:B0-----:R0:W-:Y:S01]  /*105c0*/  STG.E.64 desc[UR36][R16.64], R4 ;  /* 0x0000000410007986 */ /* 0x0011e2000c101b24 */
[----:B------:R-:W-:Y:S05]  /*105d0*/  BRA `(.L_x_53322) ;  /* 0x0000000000087947 */ /* 0x000fea0003800000 */
.L_x_53348:
[----:B------:R-:W0:Y:S02]  /*105e0*/  F2I.U32.F64.TRUNC R5, R4 ;  /* 0x0000000400057311 */ /* 0x000e24000030d000 */
[----:B0-----:R0:W-:Y:S02]  /*105f0*/  STG.E desc[UR36][R16.64], R5 ;  /* 0x0000000510007986 */ /* 0x0011e4000c101924 */
.L_x_53322:
[----:B------:R-:W-:-:S07]  /*10600*/  VIADD R19, R19, 0x80 ;  /* 0x0000008013137836 */ /* 0x000fce0000000000 */
.L_x_53251:
[----:B------:R-:W-:Y:S05]  /*10610*/  BSYNC B6 ;  /* 0x0000000000067941 */ /* 0x000fea0003800000 */
.L_x_53250:
[----:B------:R-:W-:Y:S02]  /*10620*/  ULDC UR4, c[0x0][0x210] ;  /* 0x0000840000047ab9 */ /* 0x000fe40000000800 */
[----:B------:R-:W-:-:S13]  /*10630*/  ISETP.GE.AND P0, PT, R19, UR4, PT ;  /* 0x0000000413007c0c */ /* 0x000fda000bf06270 */
[----:B------:R-:W-:Y:S05]  /*10640*/  @P0 EXIT ;  /* 0x000000000000094d */ /* 0x000fea0003800000 */
        /* <DEDUP_REMOVED lines=303> */
.L_x_53351:
        /* <DEDUP_REMOVED lines=22> */
.L_x_53355:
[----:B------:R-:W2:Y:S01]  /*11aa0*/  LDG.E.U8 R2, desc[UR36][R2.64] ;  /* 0x0000002402027981 */ /* 0x000ea2000c1e1100 */
[----:B------:R-:W-:Y:S01]  /*11ab0*/  CS2R R6, SRZ ;  /* 0x0000000000067805 */ /* 0x000fe2000001ff00 */
[----:B--2---:R0:W1:Y:S01]  /*11ac0*/  I2F.F64.U16 R4, R2 ;  /* 0x0000000200047312 */ /* 0x0040620000101800 */
[----:B------:R-:W-:Y:S05]  /*11ad0*/  BRA `(.L_x_53357) ;  /* 0x0000000c00c87947 */ /* 0x000fea0003800000 */
.L_x_53354:
        /* <DEDUP_REMOVED lines=10> */
.L_x_53359:
[----:B------:R-:W2:Y:S01]  /*11b80*/  LDG.E R2, desc[UR36][R2.64] ;  /* 0x0000002402027981 */ /* 0x000ea2000c1e1900 */
[----:B------:R-:W-:Y:S01]  /*11b90*/  CS2R R6, SRZ ;  /* 0x0000000000067805 */ /* 0x000fe2000001ff00 */
[----:B--2---:R0:W1:Y:S01]  /*11ba0*/  I2F.F64 R4, R2 ;  /* 0x0000000200047312 */ /* 0x0040620000201c00 */
[----:B------:R-:W-:Y:S05]  /*11bb0*/  BRA `(.L_x_53357) ;  /* 0x0000000c00907947 */ /* 0x000fea0003800000 */
.L_x_53358:
[----:B------:R-:W2:Y:S01]  /*11bc0*/  LDG.E.U16 R2, desc[UR36][R2.64] ;  /* 0x0000002402027981 */ /* 0x000ea2000c1e1500 */
[----:B------:R-:W-:Y:S01]  /*11bd0*/  CS2R R6, SRZ ;  /* 0x0000000000067805 */ /* 0x000fe2000001ff00 */
[----:B--2---:R0:W1:Y:S01]  /*11be0*/  I2F.F64.S16 R4, R2 ;  /* 0x0000000200047312 */ /* 0x0040620000101c00 */
[----:B------:R-:W-:Y:S05]  /*11bf0*/  BRA `(.L_x_53357) ;  /* 0x0000000c00807947 */ /* 0x000fea0003800000 */
.L_x_53353:
        /* <DEDUP_REMOVED lines=11> */
.L_x_53361:
[----:B------:R-:W2:Y:S01]  /*11cb0*/  LDG.E.U16 R0, desc[UR36][R2.64] ;  /* 0x0000002402007981 */ /* 0x000ea2000c1e1500 */
[----:B------:R-:W-:Y:S01]  /*11cc0*/  CS2R R6, SRZ ;  /* 0x0000000000067805 */ /* 0x000fe2000001ff00 */
[----:B--2---:R-:W-:-:S05]  /*11cd0*/  HADD2.F32 R0, -RZ, R0.H0_H0 ;  /* 0x20000000ff007230 */ /* 0x004fca0000004100 */
[----:B------:R-:W-:-:S04]  /*11ce0*/  FMUL.FTZ R0, R0, 1 ;  /* 0x3f80000000007820 */ /* 0x000fc80000410000 */
[----:B------:R1:W2:Y:S01]  /*11cf0*/  F2F.F64.F32 R4, R0 ;  /* 0x0000000000047310 */ /* 0x0002a20000201800 */
[----:B------:R-:W-:Y:S05]  /*11d00*/  BRA `(.L_x_53357) ;  /* 0x0000000c003c7947 */ /* 0x000fea0003800000 */
.L_x_53360:
        /* <DEDUP_REMOVED lines=9> */
[----:B------:R-:W4:Y:S08]  /*11da0*/  F2F.F64.F32 R6, R6 ;  /* 0x0000000600067310 */ /* 0x000f300000201800 */
[----:B------:R-:W0:Y:S01]  /*11db0*/  F2F.F64.F32 R4, R4 ;  /* 0x0000000400047310 */ /* 0x000e220000201800 */
[----:B------:R-:W-:Y:S05]  /*11dc0*/  BRA `(.L_x_53357) ;  /* 0x0000000c000c7947 */ /* 0x000fea0003800000 */
.L_x_53363:
        /* <DEDUP_REMOVED lines=8> */
.L_x_53362:
[----:B------:R3:W5:Y:S01]  /*11e50*/  LDG.E.64 R4, desc[UR36][R2.64] ;  /* 0x0000002402047981 */ /* 0x000762000c1e1b00 */
[----:B------:R-:W-:Y:S01]  /*11e60*/  CS2R R6, SRZ ;  /* 0x0000000000067805 */ /* 0x000fe2000001ff00 */
[----:B------:R-:W-:Y:S06]  /*11e70*/  BRA `(.L_x_53357) ;  /* 0x0000000800e07947 */ /* 0x000fec0003800000 */
.L_x_53352:
        /* <DEDUP_REMOVED lines=14> */
.L_x_53366:
[----:B------:R0:W5:Y:S01]  /*11f60*/  LDG.E.128 R4, desc[UR36][R2.64] ;  /* 0x0000002402047981 */ /* 0x000162000c1e1d00 */
[----:B------:R-:W-:Y:S05]  /*11f70*/  BRA `(.L_x_53357) ;  /* 0x0000000800a07947 */ /* 0x000fea0003800000 */
.L_x_53365:
        /* <DEDUP_REMOVED lines=29> */
.L_x_53368:
        /* <DEDUP_REMOVED lines=16> */
.L_x_53367:
[----:B------:R-:W2:Y:S01]  /*12250*/  LDG.E.U16 R0, desc[UR36][R2.64] ;  /* 0x0000002402007981 */ /* 0x000ea2000c1e1500 */
[----:B------:R-:W-:Y:S02]  /*12260*/  CS2R R6, SRZ ;  /* 0x0000000000067805 */ /* 0x000fe4000001ff00 */
[----:B--2---:R-:W-:-:S05]  /*12270*/  SHF.L.U32 R0, R0, 0x10, RZ ;  /* 0x0000001000007819 */ /* 0x004fca00000006ff */
[----:B------:R-:W-:-:S04]  /*12280*/  FMUL.FTZ R0, R0, 1 ;  /* 0x3f80000000007820 */ /* 0x000fc80000410000 */
[----:B------:R0:W1:Y:S01]  /*12290*/  F2F.F64.F32 R4, R0 ;  /* 0x0000000000047310 */ /* 0x0000620000201800 */
[----:B------:R-:W-:Y:S05]  /*122a0*/  BRA `(.L_x_53357) ;  /* 0x0000000400d47947 */ /* 0x000fea0003800000 */
.L_x_53364:
        /* <DEDUP_REMOVED lines=12> */
.L_x_53371:
        /* <DEDUP_REMOVED lines=21> */
.L_x_53375:
[----:B------:R-:W-:Y:S05]  /*124c0*/  BSYNC B1 ;  /* 0x0000000000017941 */ /* 0x000fea0003800000 */
.L_x_53374:
[----:B------:R-:W-:Y:S01]  /*124d0*/  LEA R3, R0, 0x3b800000, 0x17 ;  /* 0x3b80000000037811 */ /* 0x000fe200078eb8ff */
[----:B------:R-:W-:-:S05]  /*124e0*/  IMAD.SHL.U32 R0, R2, 0x100000, RZ ;  /* 0x0010000002007824 */ /* 0x000fca00078e00ff */
[----:B------:R-:W-:-:S07]  /*124f0*/  LOP3.LUT R0, R3, R0, R4, 0xfe, !PT ;  /* 0x0000000003007212 */ /* 0x000fce00078efe04 */
.L_x_53373:
[----:B------:R-:W-:Y:S05]  /*12500*/  BSYNC B0 ;  /* 0x0000000000007941 */ /* 0x000fea0003800000 */
.L_x_53372:
[----:B------:R-:W-:Y:S01]  /*12510*/  FMUL.FTZ R0, R0, 1 ;  /* 0x3f80000000007820 */ /* 0x000fe20000410000 */
[----:B------:R-:W-:-:S03]  /*12520*/  CS2R R6, SRZ ;  /* 0x0000000000067805 */ /* 0x000fc6000001ff00 */
[----:B------:R0:W1:Y:S01]  /*12530*/  F2F.F64.F32 R4, R0 ;  /* 0x0000000000047310 */ /* 0x0000620000201800 */
[----:B------:R-:W-:Y:S05]  /*12540*/  BRA `(.L_x_53357) ;  /* 0x00000004002c7947 */ /* 0x000fea0003800000 */
.L_x_53370:
        /* <DEDUP_REMOVED lines=21> */
.L_x_53379:
[----:B------:R-:W-:Y:S05]  /*126a0*/  BSYNC B1 ;  /* 0x0000000000017941 */ /* 0x000fea0003800000 */
.L_x_53378:
[----:B------:R-:W-:Y:S01]  /*126b0*/  LEA R3, R0, 0x37800000, 0x17 ;  /* 0x3780000000037811 */ /* 0x000fe200078eb8ff */
[----:B------:R-:W-:-:S05]  /*126c0*/  IMAD.SHL.U32 R0, R2, 0x200000, RZ ;  /* 0x0020000002007824 */ /* 0x000fca00078e00ff */
[----:B------:R-:W-:-:S07]  /*126d0*/  LOP3.LUT R0, R3, R0, R4, 0xfe, !PT ;  /* 0x0000000003007212 */ /* 0x000fce00078efe04 */
.L_x_53377:
[----:B------:R-:W-:Y:S05]  /*126e0*/  BSYNC B0 ;  /* 0x0000000000007941 */ /* 0x000fea0003800000 */
.L_x_53376:
[----:B------:R-:W-:Y:S01]  /*126f0*/  FMUL.FTZ R0, R0, 1 ;  /* 0x3f80000000007820 */ /* 0x000fe20000410000 */
[----:B------:R-:W-:-:S03]  /*12700*/  CS2R R6, SRZ ;  /* 0x0000000000067805 */ /* 0x000fc6000001ff00 */
[----:B------:R0:W1:Y:S01]  /*12710*/  F2F.F64.F32 R4, R0 ;  /* 0x0000000000047310 */ /* 0x0000620000201800 */
[----:B------:R-:W-:Y:S05]  /*12720*/  BRA `(.L_x_53357) ;  /* 0x0000000000b47947 */ /* 0x000fea0003800000 */
.L_x_53369:
        /* <DEDUP_REMOVED lines=14> */
.L_x_53383:
[----:B------:R-:W-:Y:S05]  /*12810*/  BSYNC B0 ;  /* 0x0000000000007941 */ /* 0x000fea0003800000 */
.L_x_53382:
[----:B------:R-:W-:Y:S01]  /*12820*/  FMUL.FTZ R0, R0, 1 ;  /* 0x3f80000000007820 */ /* 0x000fe20000410000 */
[----:B------:R-:W-:-:S03]  /*12830*/  CS2R R6, SRZ ;  /* 0x0000000000067805 */ /* 0x000fc6000001ff00 */
[----:B------:R0:W1:Y:S01]  /*12840*/  F2F.F64.F32 R4, R0 ;  /* 0x0000000000047310 */ /* 0x0000620000201800 */
[----:B------:R-:W-:Y:S05]  /*12850*/  BRA `(.L_x_53357) ;  /* 0x0000000000687947 */ /* 0x000fea0003800000 */
.L_x_53356:
        /* <DEDUP_REMOVED lines=16> */
.L_x_53384:
[----:B------:R-:W-:Y:S02]  /*12960*/  CS2R R4, SRZ ;  /* 0x0000000000047805 */ /* 0x000fe4000001ff00 */
[----:B------:R-:W-:Y:S01]  /*12970*/  CS2R R6, SRZ ;  /* 0x0000000000067805 */ /* 0x000fe2000001ff00 */
[----:B------:R-:W-:Y:S06]  /*12980*/  BRA `(.L_x_53357) ;  /* 0x00000000001c7947 */ /* 0x000fec0003800000 */
.L_x_53381:
[----:B------:R-:W2:Y:S01]  /*12990*/  LDG.E.64 R4, desc[UR36][R2.64] ;  /* 0x0000002402047981 */ /* 0x000ea2000c1e1b00 */
[----:B------:R-:W-:Y:S01]  /*129a0*/  CS2R R6, SRZ ;  /* 0x0000000000067805 */ /* 0x000fe2000001ff00 */
[----:B--2---:R-:W0:Y:S01]  /*129b0*/  I2F.F64.U64 R4, R4 ;  /* 0x0000000400047312 */ /* 0x004e220000301800 */
[----:B------:R-:W-:Y:S05]  /*129c0*/  BRA `(.L_x_53357) ;  /* 0x00000000000c7947 */ /* 0x000fea0003800000 */
.L_x_53380:
[----:B------:R-:W2:Y:S01]  /*129d0*/  LDG.E R2, desc[UR36][R2.64] ;  /* 0x0000002402027981 */ /* 0x000ea2000c1e1900 */
[----:B------:R-:W-:Y:S01]  /*129e0*/  CS2R R6, SRZ ;  /* 0x0000000000067805 */ /* 0x000fe2000001ff00 */
[----:B--2---:R0:W1:Y:S06]  /*129f0*/  I2F.F64.U32 R4, R2 ;  /* 0x0000000200047312 */ /* 0x00406c0000201800 */
.L_x_53357:
[----:B------:R-:W-:Y:S01]  /*12a00*/  ULDC.64 UR4, c[0x0][0x438] ;  /* 0x00010e0000047ab9 */ /* 0x000fe20000000a00 */
[----:B------:R-:W-:Y:S01]  /*12a10*/  ULDC.64 UR6, c[0x0][0x430] ;  /* 0x00010c0000067ab9 */ /* 0x000fe20000000a00 */
[----:B012--5:R-:W-:Y:S01]  /*12a20*/  DMUL R10, R4, UR4 ;  /* 0x00000004040a7c28 */ /* 0x027fe20008000000 */
[----:B------:R-:W-:Y:S01]  /*12a30*/  BSSY B1, `(.L_x_53385) ;  /* 0x0000218000017945 */ /* 0x000fe20003800000 */
[----:B---34-:R-:W-:-:S06]  /*12a40*/  DMUL R2, R6, UR4 ;  /* 0x0000000406027c28 */ /* 0x018fcc0008000000 */
        /* <DEDUP_REMOVED lines=57> */
[----:B------:R-:W-:Y:S01]  /*12de0*/  LEA R31, R8, R5, 0x14 ;  /* 0x00000005081f7211 */ /* 0x000fe200078ea0ff */
        /* <DEDUP_REMOVED lines=15> */
.L_x_53391:
[----:B------:R-:W-:Y:S05]  /*12ee0*/  BSYNC B0 ;  /* 0x0000000000007941 */ /* 0x000fea0003800000 */
.L_x_53390:
        /* <DEDUP_REMOVED lines=24> */
.L_x_53393:
[----:B------:R-:W-:Y:S01]  /*13070*/  DMUL R2, RZ, R10 ;  /* 0x0000000aff027228 */ /* 0x000fe20000000000 */
[----:B------:R-:W-:-:S10]  /*13080*/  IMAD.MOV.U32 R4, RZ, RZ, RZ ;  /* 0x000000ffff047224 */ /* 0x000fd400078e00ff */
.L_x_53394:
[----:B------:R-:W-:Y:S05]  /*13090*/  BSYNC B2 ;  /* 0x0000000000027941 */ /* 0x000fea0003800000 */
.L_x_53392:
        /* <DEDUP_REMOVED lines=47> */
.L_x_53396:
[----:B------:R-:W-:Y:S01]  /*13390*/  DMUL R2, RZ, R10 ;  /* 0x0000000aff027228 */ /* 0x000fe20000000000 */
[----:B------:R-:W-:-:S10]  /*133a0*/  IMAD.MOV.U32 R0, RZ, RZ, RZ ;  /* 0x000000ffff007224 */ /* 0x000fd400078e00ff */
.L_x_53397:
[----:B------:R-:W-:Y:S05]  /*133b0*/  BSYNC B2 ;  /* 0x0000000000027941 */ /* 0x000fea0003800000 */
.L_x_53395:
        /* <DEDUP_REMOVED lines=25> */
.L_x_53389:
        /* <DEDUP_REMOVED lines=57> */
[----:B------:R-:W-:Y:S01]  /*138e0*/  @!P0 LEA R3, R7, R3, 0x14 ;  /* 0x0000000307038211 */ /* 0x000fe200078ea0ff */
[----:B------:R-:W-:-:S05]  /*138f0*/  @!P0 IMAD.IADD R6, R8, 0x1, -R7 ;  /* 0x0000000108068824 */ /* 0x000fca00078e0a07 */
[----:B------:R-:W-:Y:S01]  /*13900*/  @!P0 LEA R7, R6, 0x3ff00000, 0x14 ;  /* 0x3ff0000006078811 */ /* 0x000fe200078ea0ff */
[----:B------:R-:W-:-:S06]  /*13910*/  @!P0 IMAD.MOV.U32 R6, RZ, RZ, RZ ;  /* 0x000000ffff068224 */ /* 0x000fcc00078e00ff */
[----:B------:R-:W-:-:S11]  /*13920*/  @!P0 DMUL R4, R2, R6 ;  /* 0x0000000602048228 */ /* 0x000fd60000000000 */
.L_x_53400:
[----:B------:R-:W-:Y:S05]  /*13930*/  BSYNC B0 ;  /* 0x0000000000007941 */ /* 0x000fea0003800000 */
.L_x_53399:
        /* <DEDUP_REMOVED lines=24> */
.L_x_53402:
[----:B------:R-:W-:Y:S01]  /*13ac0*/  DMUL R2, RZ, R10 ;  /* 0x0000000aff027228 */ /* 0x000fe20000000000 */
[----:B------:R-:W-:-:S10]  /*13ad0*/  IMAD.MOV.U32 R0, RZ, RZ, RZ ;  /* 0x000000ffff007224 */ /* 0x000fd400078e00ff */
.L_x_53403:
[----:B------:R-:W-:Y:S05]  /*13ae0*/  BSYNC B2 ;  /* 0x0000000000027941 */ /* 0x000fea0003800000 */
.L_x_53401:
        /* <DEDUP_REMOVED lines=47> */
.L_x_53405:
[----:B------:R-:W-:Y:S01]  /*13de0*/  DMUL R2, RZ, R10 ;  /* 0x0000000aff027228 */ /* 0x000fe20000000000 */
[----:B------:R-:W-:-:S10]  /*13df0*/  IMAD.MOV.U32 R0, RZ, RZ, RZ ;  /* 0x000000ffff007224 */ /* 0x000fd400078e00ff */
.L_x_53406:
[----:B------:R-:W-:Y:S05]  /*13e00*/  BSYNC B2 ;  /* 0x0000000000027941 */ /* 0x000fea0003800000 */
.L_x_53404:
        /* <DEDUP_REMOVED lines=39> */
.L_x_53388:
        /* <DEDUP_REMOVED lines=11> */
.L_x_53407:
[----:B------:R-:W-:-:S10]  /*14130*/  DADD R4, R10, -R10 ;  /* 0x000000000a047229 */ /* 0x000fd4000000080a */
[----:B------:R-:W-:Y:S02]  /*14140*/  IMAD.MOV.U32 R6, RZ, RZ, R4 ;  /* 0x000000ffff067224 */ /* 0x000fe400078e0004 */
[----:B------:R-:W-:Y:S01]  /*14150*/  IMAD.MOV.U32 R7, RZ, RZ, R5 ;  /* 0x000000ffff077224 */ /* 0x000fe200078e0005 */
[----:B------:R-:W-:Y:S06]  /*14160*/  BRA `(.L_x_53398) ;  /* 0x0000000800907947 */ /* 0x000fec0003800000 */
.L_x_53387:
        /* <DEDUP_REMOVED lines=25> */
.L_x_53409:
[----:B------:R-:W-:Y:S01]  /*14300*/  DMUL R2, RZ, R10 ;  /* 0x0000000aff027228 */ /* 0x000fe20000000000 */
[----:B------:R-:W-:-:S10]  /*14310*/  IMAD.MOV.U32 R0, RZ, RZ, RZ ;  /* 0x000000ffff007224 */ /* 0x000fd400078e00ff */
.L_x_53410:
[----:B------:R-:W-:Y:S05]  /*14320*/  BSYNC B2 ;  /* 0x0000000000027941 */ /* 0x000fea0003800000 */
.L_x_53408:
        /* <DEDUP_REMOVED lines=47> */
.L_x_53412:
[----:B------:R-:W-:Y:S01]  /*14620*/  DMUL R2, RZ, R10 ;  /* 0x0000000aff027228 */ /* 0x000fe20000000000 */
[----:B------:R-:W-:-:S10]  /*14630*/  IMAD.MOV.U32 R0, RZ, RZ, RZ ;  /* 0x000000ffff007224 */ /* 0x000fd400078e00ff */
.L_x_53413:
[----:B------:R-:W-:Y:S05]  /*14640*/  BSYNC B2 ;  /* 0x0000000000027941 */ /* 0x000fea0003800000 */
.L_x_53411:
        /* <DEDUP_REMOVED lines=24> */
.L_x_53386:
        /* <DEDUP_REMOVED lines=59> */
.L_x_53415:
[----:B------:R-:W-:Y:S05]  /*14b80*/  BSYNC B0 ;  /* 0x0000000000007941 */ /* 0x000fea0003800000 */
.L_x_53414:
[----:B------:R-:W-:Y:S02]  /*14b90*/  IMAD.MOV.U32 R6, RZ, RZ, R10 ;  /* 0x000000ffff067224 */ /* 0x000fe400078e000a */
[----:B------:R-:W-:-:S07]  /*14ba0*/  IMAD.MOV.U32 R7, RZ, RZ, R11 ;  /* 0x000000ffff077224 */ /* 0x000fce00078e000b */
.L_x_53398:
[----:B------:R-:W-:Y:S05]  /*14bb0*/  BSYNC B1 ;  /* 0x0000000000017941 */ /* 0x000fea0003800000 */
.L_x_53385:
        /* <DEDUP_REMOVED lines=15> */
.L_x_53419:
[----:B------:R-:W0:Y:S02]  /*14cb0*/  F2I.S64.F64.TRUNC R4, R4 ;  /* 0x0000000400047311 */ /* 0x000e24000030d900 */
[----:B0-----:R-:W-:-:S05]  /*14cc0*/  IMAD.MOV.U32 R3, RZ, RZ, R4 ;  /* 0x000000ffff037224 */ /* 0x001fca00078e0004 */
[----:B------:R-:W-:Y:S01]  /*14cd0*/  STG.E.U8 desc[UR36][R16.64], R3 ;  /* 0x0000000310007986 */ /* 0x000fe2000c101124 */
[----:B------:R-:W-:Y:S05]  /*14ce0*/  EXIT ;  /* 0x000000000000794d */ /* 0x000fea0003800000 */
.L_x_53418:
        /* <DEDUP_REMOVED lines=9> */
.L_x_53422:
[----:B------:R-:W0:Y:S02]  /*14d80*/  F2I.F64.TRUNC R5, R4 ;  /* 0x0000000400057311 */ /* 0x000e24000030d100 */
[----:B0-----:R-:W-:Y:S01]  /*14d90*/  STG.E desc[UR36][R16.64], R5 ;  /* 0x0000000510007986 */ /* 0x001fe2000c101924 */
[----:B------:R-:W-:Y:S05]  /*14da0*/  EXIT ;  /* 0x000000000000794d */ /* 0x000fea0003800000 */
.L_x_53421:
[----:B------:R-:W0:Y:S02]  /*14db0*/  F2I.F64.TRUNC R5, R4 ;  /* 0x0000000400057311 */ /* 0x000e24000030d100 */
[----:B0-----:R-:W-:Y:S01]  /*14dc0*/  STG.E.U16 desc[UR36][R16.64], R5 ;  /* 0x0000000510007986 */ /* 0x001fe2000c101524 */
[----:B------:R-:W-:Y:S05]  /*14dd0*/  EXIT ;  /* 0x000000000000794d */ /* 0x000fea0003800000 */
.L_x_53417:
        /* <DEDUP_REMOVED lines=13> */
.L_x_53424:
        /* <DEDUP_REMOVED lines=8> */
.L_x_53423:
        /* <DEDUP_REMOVED lines=16> */
.L_x_53426:
        /* <DEDUP_REMOVED lines=11> */
.L_x_53425:
[----:B------:R-:W-:Y:S01]  /*150e0*/  STG.E.64 desc[UR36][R16.64], R4 ;  /* 0x0000000410007986 */ /* 0x000fe2000c101b24 */
[----:B------:R-:W-:Y:S05]  /*150f0*/  EXIT ;  /* 0x000000000000794d */ /* 0x000fea0003800000 */
.L_x_53416:
        /* <DEDUP_REMOVED lines=13> */
.L_x_53429:
[----:B------:R-:W-:Y:S01]  /*151d0*/  STG.E.128 desc[UR36][R16.64], R4 ;  /* 0x0000000410007986 */ /* 0x000fe2000c101d24 */
[----:B------:R-:W-:Y:S05]  /*151e0*/  EXIT ;  /* 0x000000000000794d */ /* 0x000fea0003800000 */
.L_x_53428:
        /* <DEDUP_REMOVED lines=25> */
.L_x_53433:
[----:B------:R-:W-:Y:S05]  /*15380*/  BSYNC B0 ;  /* 0x0000000000007941 */ /* 0x000fea0003800000 */
.L_x_53432:
[----:B------:R-:W-:-:S05]  /*15390*/  LOP3.LUT R3, R0, R3, RZ, 0xfc, !PT ;  /* 0x0000000300037212 */ /* 0x000fca00078efcff */
[----:B------:R-:W-:Y:S01]  /*153a0*/  STG.E.U8 desc[UR36][R16.64], R3 ;  /* 0x0000000310007986 */ /* 0x000fe2000c101124 */
[----:B------:R-:W-:Y:S05]  /*153b0*/  EXIT ;  /* 0x000000000000794d */ /* 0x000fea0003800000 */
.L_x_53431:
        /* <DEDUP_REMOVED lines=17> */
.L_x_53435:
[----:B------:R-:W-:Y:S02]  /*154d0*/  ISETP.GT.U32.AND P0, PT, R2, 0x7f800000, PT ;  /* 0x7f8000000200780c */ /* 0x000fe40003f04070 */
[----:B------:R-:W-:-:S04]  /*154e0*/  MOV R0, 0x7f ;  /* 0x0000007f00007802 */ /* 0x000fc80000000f00 */
[----:B------:R-:W-:-:S07]  /*154f0*/  SEL R0, R0, 0x7c, P0 ;  /* 0x0000007c00007807 */ /* 0x000fce0000000000 */
.L_x_53436:
[----:B------:R-:W-:Y:S05]  /*15500*/  BSYNC B0 ;  /* 0x0000000000007941 */ /* 0x000fea0003800000 */
.L_x_53434:
[----:B------:R-:W-:-:S04]  /*15510*/  LOP3.LUT R2, R3, 0x80000000, RZ, 0xc0, !PT ;  /* 0x8000000003027812 */ /* 0x000fc800078ec0ff */
[----:B------:R-:W-:-:S04]  /*15520*/  SHF.R.U32.HI R3, RZ, 0x18, R2 ;  /* 0x00000018ff037819 */ /* 0x000fc80000011602 */
[----:B------:R-:W-:-:S05]  /*15530*/  LOP3.LUT R3, R0, R3, RZ, 0xfc, !PT ;  /* 0x0000000300037212 */ /* 0x000fca00078efcff */
[----:B------:R-:W-:Y:S01]  /*15540*/  STG.E.U8 desc[UR36][R16.64], R3 ;  /* 0x0000000310007986 */ /* 0x000fe2000c101124 */
[----:B------:R-:W-:Y:S05]  /*15550*/  EXIT ;  /* 0x000000000000794d */ /* 0x000fea0003800000 */
.L_x_53430:
        /* <DEDUP_REMOVED lines=8> */
.L_x_53427:
        /* <DEDUP_REMOVED lines=11> */
.L_x_53439:
        /* <DEDUP_REMOVED lines=21> */
.L_x_53442:
[----:B------:R-:W-:-:S04]  /*157e0*/  LOP3.LUT R2, R3, 0x80000000, RZ, 0xc0, !PT ;  /* 0x8000000003027812 */ /* 0x000fc800078ec0ff */
[----:B------:R-:W-:-:S04]  /*157f0*/  SHF.R.U32.HI R3, RZ, 0x18, R2 ;  /* 0x00000018ff037819 */ /* 0x000fc80000011602 */
[----:B------:R-:W-:-:S04]  /*15800*/  LOP3.LUT R0, R0, R3, RZ, 0xfc, !PT ;  /* 0x0000000300007212 */ /* 0x000fc800078efcff */
[----:B------:R-:W-:-:S07]  /*15810*/  PRMT R8, R0, 0x7610, R8 ;  /* 0x0000761000087816 */ /* 0x000fce0000000008 */
.L_x_53441:
[----:B------:R-:W-:Y:S05]  /*15820*/  BSYNC B0 ;  /* 0x0000000000007941 */ /* 0x000fea0003800000 */
.L_x_53440:
[----:B------:R-:W-:Y:S01]  /*15830*/  STG.E.U8 desc[UR36][R16.64], R8 ;  /* 0x0000000810007986 */ /* 0x000fe2000c101124 */
[----:B------:R-:W-:Y:S05]  /*15840*/  EXIT ;  /* 0x000000000000794d */ /* 0x000fea0003800000 */
.L_x_53438:
        /* <DEDUP_REMOVED lines=21> */
.L_x_53445:
[----:B------:R-:W-:-:S04]  /*159a0*/  LOP3.LUT R2, R3, 0x80000000, RZ, 0xc0, !PT ;  /* 0x8000000003027812 */ /* 0x000fc800078ec0ff */
[----:B------:R-:W-:-:S04]  /*159b0*/  SHF.R.U32.HI R3, RZ, 0x18, R2 ;  /* 0x00000018ff037819 */ /* 0x000fc80000011602 */
[----:B------:R-:W-:-:S04]  /*159c0*/  LOP3.LUT R0, R0, R3, RZ, 0xfc, !PT ;  /* 0x0000000300007212 */ /* 0x000fc800078efcff */
[----:B------:R-:W-:-:S07]  /*159d0*/  PRMT R8, R0, 0x7610, R8 ;  /* 0x0000761000087816 */ /* 0x000fce0000000008 */
.L_x_53444:
[----:B------:R-:W-:Y:S05]  /*159e0*/  BSYNC B0 ;  /* 0x0000000000007941 */ /* 0x000fea0003800000 */
.L_x_53443:
[----:B------:R-:W-:Y:S01]  /*159f0*/  STG.E.U8 desc[UR36][R16.64], R8 ;  /* 0x0000000810007986 */ /* 0x000fe2000c101124 */
[----:B------:R-:W-:Y:S05]  /*15a00*/  EXIT ;  /* 0x000000000000794d */ /* 0x000fea0003800000 */
.L_x_53437:
        /* <DEDUP_REMOVED lines=26> */
.L_x_53420:
        /* <DEDUP_REMOVED lines=16> */
.L_x_53448:
[----:B------:R-:W-:Y:S05]  /*15cb0*/  EXIT ;  /* 0x000000000000794d */ /* 0x000fea0003800000 */
.L_x_53447:
[----:B------:R-:W0:Y:S02]  /*15cc0*/  F2I.U64.F64.TRUNC R4, R4 ;  /* 0x0000000400047311 */ /* 0x000e24000030d800 */
[----:B0-----:R-:W-:Y:S01]  /*15cd0*/  STG.E.64 desc[UR36][R16.64], R4 ;  /* 0x0000000410007986 */ /* 0x001fe2000c101b24 */
[----:B------:R-:W-:Y:S05]  /*15ce0*/  EXIT ;  /* 0x000000000000794d */ /* 0x000fea0003800000 */
.L_x_53446:
[----:B------:R-:W0:Y:S02]  /*15cf0*/  F2I.U32.F64.TRUNC R5, R4 ;  /* 0x0000000400057311 */ /* 0x000e24000030d000 */
[----:B0-----:R-:W-:Y:S01]  /*15d00*/  STG.E desc[UR36][R16.64], R5 ;  /* 0x0000000510007986 */ /* 0x001fe2000c101924 */
[----:B------:R-:W-:Y:S05]  /*15d10*/  EXIT ;  /* 0x000000000000794d */ /* 0x000fea0003800000 */
        .type           $_ZN2at6native18elementwise_kernelILi128ELi4EZNS0_15gpu_kernel_implIZNS0_50_GLOBAL__N__2680c7bb_12_PowKernel_cu_140f0503_289622pow_scalar_tensor_implIdEEvRNS_18TensorIteratorBaseEN3c107complexIT_EEEUlNS8_IdEEE_EEvS6_RKS9_EUliE_EEviT1_$__internal_trig_reduction_slowpathd,@function
        .size           $_ZN2at6native18elementwise_kernelILi128ELi4EZNS0_15gpu_kernel_implIZNS0_50_GLOBAL__N__2680c7bb_12_PowKernel_cu_140f0503_289622pow_scalar_tensor_implIdEEvRNS_18TensorIteratorBaseEN3c107complexIT_EEEUlNS8_IdEEE_EEvS6_RKS9_EUliE_EEviT1_$__internal_trig_reduction_slowpathd,(.L_x_71547 - $_ZN2at6native18elementwise_kernelILi128ELi4EZNS0_15gpu_kernel_implIZNS0_50_GLOBAL__N__2680c7bb_12_PowKernel_cu_140f0503_289622pow_scalar_tensor_implIdEEvRNS_18TensorIteratorBaseEN3c107complexIT_EEEUlNS8_IdEEE_EEvS6_RKS9_EUliE_EEviT1_$__internal_trig_reduction_slowpathd)
$_ZN2at6native18elementwise_kernelILi128ELi4EZNS0_15gpu_kernel_implIZNS0_50_GLOBAL__N__2680c7bb_12_PowKernel_cu_140f0503_289622pow_scalar_tensor_implIdEEvRNS_18TensorIteratorBaseEN3c107complexIT_EEEUlNS8_IdEEE_EEvS6_RKS9_EUliE_EEviT1_$__internal_trig_reduction_slowpathd:
        /* <DEDUP_REMOVED lines=29> */
.L_x_53452:
[----:B-1----:R-:W-:Y:S01]  /*15ef0*/  R2UR UR4, R2 ;  /* 0x00000000020472ca */ /* 0x002fe200000e0000 */
[----:B------:R-:W-:Y:S01]  /*15f00*/  IMAD.MOV.U32 R22, RZ, RZ, R20 ;  /* 0x000000ffff167224 */ /* 0x000fe200078e0014 */
[----:B------:R-:W-:-:S13]  /*15f10*/  R2UR UR5, R3 ;  /* 0x00000000030572ca */ /* 0x000fda00000e0000 */
        /* <DEDUP_REMOVED lines=9> */
[----:B------:R-:W-:Y:S01]  /*15fb0*/  IMAD.HI.U32 R22, R7, R27, RZ ;  /* 0x0000001b07167227 */ /* 0x000fe200078e00ff */
[----:B------:R-:W-:Y:S02]  /*15fc0*/  IADD3.X R6, P1, R6, R29, RZ, P3, !PT ;  /* 0x0000001d06067210 */ /* 0x000fe40001f3e4ff */
[----:B------:R-:W-:Y:S01]  /*15fd0*/  ISETP.GE.AND P3, PT, R21, R14, PT ;  /* 0x0000000e1500720c */ /* 0x000fe20003f66270 */
[----:B------:R-:W-:Y:S01]  /*15fe0*/  IMAD R7, R7, R27, RZ ;  /* 0x0000001b07077224 */ /* 0x000fe200078e02ff */
[----:B------:R-:W-:Y:S02]  /*15ff0*/  IADD3 R9, P4, R24, R9, RZ ;  /* 0x0000000918097210 */ /* 0x000fe40007f9e0ff */
[----:B------:R-:W-:-:S02]  /*16000*/  IADD3.X R22, R22, RZ, RZ, P1, !PT ;  /* 0x000000ff16167210 */ /* 0x000fc40000ffe4ff */
[----:B------:R-:W-:Y:S01]  /*16010*/  IADD3.X R6, P4, R7, R6, RZ, P4, !PT ;  /* 0x0000000607067210 */ /* 0x000fe2000279e4ff */
[----:B------:R0:W-:Y:S01]  /*16020*/  STL.64 [R0], R8 ;  /* 0x0000000800007387 */ /* 0x0001e20000100a00 */
[----:B------:R-:W-:-:S03]  /*16030*/  IADD3 R20, P1, R20, 0x8, RZ ;  /* 0x0000000814147810 */ /* 0x000fc60007f3e0ff */
[----:B------:R-:W-:Y:S02]  /*16040*/  IMAD.X R7, RZ, RZ, R22, P4 ;  /* 0x000000ffff077224 */ /* 0x000fe400020e0616 */
[----:B------:R-:W-:Y:S02]  /*16050*/  IMAD.X R23, RZ, RZ, R23, P1 ;  /* 0x000000ffff177224 */ /* 0x000fe400008e0617 */
[----:B0-----:R-:W-:Y:S02]  /*16060*/  VIADD R0, R0, 0x8 ;  /* 0x0000000800007836 */ /* 0x001fe40000000000 */
[----:B------:R-:W-:Y:S02]  /*16070*/  IMAD.MOV.U32 R8, RZ, RZ, R6 ;  /* 0x000000ffff087224 */ /* 0x000fe400078e0006 */
[----:B------:R-:W-:Y:S01]  /*16080*/  IMAD.MOV.U32 R9, RZ, RZ, R7 ;  /* 0x000000ffff097224 */ /* 0x000fe200078e0007 */
[----:B------:R-:W-:Y:S06]  /*16090*/  @!P3 BRA `(.L_x_53452) ;  /* 0xfffffffc0094b947 */ /* 0x000fec000383ffff */
.L_x_53451:
[----:B------:R-:W-:Y:S05]  /*160a0*/  BSYNC B0 ;  /* 0x0000000000007941 */ /* 0x000fea0003800000 */
.L_x_53450:
[----:B------:R-:W-:-:S04]  /*160b0*/  IMAD.IADD R18, R21, 0x1, -R18 ;  /* 0x0000000115127824 */ /* 0x000fc800078e0a12 */
[----:B------:R-:W-:-:S05]  /*160c0*/  IMAD R25, R18, 0x8, R1 ;  /* 0x0000000812197824 */ /* 0x000fca00078e0201 */
[----:B------:R0:W-:Y:S04]  /*160d0*/  STL.64 [R25], R8 ;  /* 0x0000000819007387 */ /* 0x0001e80000100a00 */
[----:B------:R-:W2:Y:S04]  /*160e0*/  @P0 LDL.64 R22, [R1+0x8] ;  /* 0x0000080001160983 */ /* 0x000ea80000100a00 */
[----:B------:R-:W3:Y:S04]  /*160f0*/  LDL.64 R6, [R1+0x10] ;  /* 0x0000100001067983 */ /* 0x000ee80000100a00 */
[----:B------:R-:W0:Y:S01]  /*16100*/  LDL.64 R2, [R1+0x18] ;  /* 0x0000180001027983 */ /* 0x000e220000100a00 */
[----:B------:R-:W-:Y:S01]  /*16110*/  @P0 IADD3 R0, -R15, 0x40, RZ ;  /* 0x000000400f000810 */ /* 0x000fe20007ffe1ff */
[----:B------:R-:W-:-:S03]  /*16120*/  UMOV UR4, URZ ;  /* 0x0000003f00047c82 */ /* 0x000fc60008000000 */
[-CC-:B--2---:R-:W-:Y:S02]  /*16130*/  @P0 SHF.R.U64 R21, R22, R0.reuse, R23.reuse ;  /* 0x0000000016150219 */ /* 0x184fe40000001217 */
[-C--:B------:R-:W-:Y:S02]  /*16140*/  @P0 SHF.R.U32.HI R18, RZ, R0.reuse, R23 ;  /* 0x00000000ff120219 */ /* 0x080fe40000011617 */
[CC--:B---3--:R-:W-:Y:S02]  /*16150*/  @P0 SHF.L.U32 R14, R6.reuse, R15.reuse, RZ ;  /* 0x0000000f060e0219 */ /* 0x0c8fe400000006ff */
[C-C-:B------:R-:W-:Y:S02]  /*16160*/  @P0 SHF.R.U64 R20, R6.reuse, R0, R7.reuse ;  /* 0x0000000006140219 */ /* 0x140fe40000001207 */
[-C--:B------:R-:W-:Y:S02]  /*16170*/  @P0 SHF.L.U64.HI R23, R6, R15.reuse, R7 ;  /* 0x0000000f06170219 */ /* 0x080fe40000010207 */
[----:B0-----:R-:W-:-:S02]  /*16180*/  @P0 SHF.L.U32 R9, R2, R15, RZ ;  /* 0x0000000f02090219 */ /* 0x001fc400000006ff */
[----:B------:R-:W-:Y:S02]  /*16190*/  @P0 SHF.R.U32.HI R0, RZ, R0, R7 ;  /* 0x00000000ff000219 */ /* 0x000fe40000011607 */
[----:B------:R-:W-:Y:S02]  /*161a0*/  @P0 SHF.L.U64.HI R15, R2, R15, R3 ;  /* 0x0000000f020f0219 */ /* 0x000fe40000010203 */
[----:B------:R-:W-:Y:S02]  /*161b0*/  @P0 LOP3.LUT R6, R21, R14, RZ, 0xfc, !PT ;  /* 0x0000000e15060212 */ /* 0x000fe400078efcff */
        /* <DEDUP_REMOVED lines=21> */
[----:B------:R-:W-:-:S06]  /*16310*/  SEL R18, R21, R0, !P1 ;  /* 0x0000000015127207 */ /* 0x000fcc0004800000 */
[----:B------:R-:W0:Y:S02]  /*16320*/  FLO.U32 R18, R18 ;  /* 0x0000001200127300 */ /* 0x000e2400000e0000 */
[C---:B0-----:R-:W-:Y:S02]  /*16330*/  IADD3 R9, -R18.reuse, 0x1f, RZ ;  /* 0x0000001f12097810 */ /* 0x041fe40007ffe1ff */
[----:B------:R-:W-:-:S03]  /*16340*/  IADD3 R15, -R18, 0x3f, RZ ;  /* 0x0000003f120f7810 */ /* 0x000fc60007ffe1ff */
[----:B------:R-:W-:-:S05]  /*16350*/  @P1 IMAD.MOV R15, RZ, RZ, R9 ;  /* 0x000000ffff0f1224 */ /* 0x000fca00078e0209 */
[----:B------:R-:W-:-:S04]  /*16360*/  ISETP.NE.U32.AND P1, PT, R15, RZ, PT ;  /* 0x000000ff0f00720c */ /* 0x000fc80003f25070 */
[----:B------:R-:W-:Y:S01]  /*16370*/  ISETP.NE.AND.EX P1, PT, RZ, RZ, PT, P1 ;  /* 0x000000ffff00720c */ /* 0x000fe20003f25310 */
[----:B------:R-:W-:Y:S01]  /*16380*/  @P0 IMAD.MOV R6, RZ, RZ, -R6 ;  /* 0x000000ffff060224 */ /* 0x000fe200078e0a06 */
[----:B------:R-:W-:Y:S02]  /*16390*/  SEL R9, R8, R7, !P0 ;  /* 0x0000000708097207 */ /* 0x000fe40004000000 */
[----:B------:R-:W-:Y:S02]  /*163a0*/  IADD3 R14, -R15, 0x40, RZ ;  /* 0x000000400f0e7810 */ /* 0x000fe40007ffe1ff */
[CC--:B------:R-:W-:Y:S02]  /*163b0*/  SHF.L.U32 R7, R21.reuse, R15.reuse, RZ ;  /* 0x0000000f15077219 */ /* 0x0c0fe400000006ff */
[----:B------:R-:W-:Y:S02]  /*163c0*/  SHF.R.U64 R6, R6, R14, R9 ;  /* 0x0000000e06067219 */ /* 0x000fe40000001209 */
[----:B------:R-:W-:-:S03]  /*163d0*/  SHF.L.U64.HI R8, R21, R15, R0 ;  /* 0x0000000f15087219 */ /* 0x000fc60000010200 */
[----:B------:R-:W-:Y:S02]  /*163e0*/  @P1 LOP3.LUT R21, R6, R7, RZ, 0xfc, !PT ;  /* 0x0000000706151212 */ /* 0x000fe400078efcff */
[----:B------:R-:W-:-:S03]  /*163f0*/  SHF.R.U32.HI R9, RZ, R14, R9 ;  /* 0x0000000eff097219 */ /* 0x000fc60000011609 */
[----:B------:R-:W-:Y:S01]  /*16400*/  IMAD.WIDE.U32 R6, R21, 0x2168c235, RZ ;  /* 0x2168c23515067825 */ /* 0x000fe200078e00ff */
[----:B------:R-:W-:-:S03]  /*16410*/  @P1 LOP3.LUT R0, R9, R8, RZ, 0xfc, !PT ;  /* 0x0000000809001212 */ /* 0x000fc600078efcff */
[----:B------:R-:W-:Y:S02]  /*16420*/  IMAD.MOV.U32 R8, RZ, RZ, R7 ;  /* 0x000000ffff087224 */ /* 0x000fe400078e0007 */
[----:B------:R-:W-:Y:S02]  /*16430*/  IMAD.MOV.U32 R9, RZ, RZ, RZ ;  /* 0x000000ffff097224 */ /* 0x000fe400078e00ff */
[----:B------:R-:W-:-:S04]  /*16440*/  IMAD.WIDE.U32 R8, R21, -0x36f0255e, R8 ;  /* 0xc90fdaa215087825 */ /* 0x000fc800078e0008 */
[----:B------:R-:W-:-:S04]  /*16450*/  IMAD.HI.U32 R7, R0, -0x36f0255e, RZ ;  /* 0xc90fdaa200077827 */ /* 0x000fc800078e00ff */
[----:B------:R-:W-:-:S04]  /*16460*/  IMAD.WIDE.U32 R8, P3, R0, 0x2168c235, R8 ;  /* 0x2168c23500087825 */ /* 0x000fc80007860008 */
[----:B------:R-:W-:Y:S01]  /*16470*/  IMAD R21, R0, -0x36f0255e, RZ ;  /* 0xc90fdaa200157824 */ /* 0x000fe200078e02ff */
[----:B------:R-:W-:Y:S01]  /*16480*/  IADD3 RZ, P1, R6, R6, RZ ;  /* 0x0000000606ff7210 */ /* 0x000fe20007f3e0ff */
[----:B------:R-:W-:-:S03]  /*16490*/  IMAD.X R7, RZ, RZ, R7, P3 ;  /* 0x000000ffff077224 */ /* 0x000fc600018e0607 */
        /* <DEDUP_REMOVED lines=9> */
[----:B------:R-:W-:-:S05]  /*16530*/  IADD3 R7, P1, R9, 0x1, RZ ;  /* 0x0000000109077810 */ /* 0x000fca0007f3e0ff */
[----:B------:R-:W-:-:S05]  /*16540*/  IMAD.X R0, RZ, RZ, R0, P1 ;  /* 0x000000ffff007224 */ /* 0x000fca00008e0600 */
[----:B------:R-:W-:Y:S02]  /*16550*/  SHF.R.U64 R7, R7, 0xa, R0 ;  /* 0x0000000a07077819 */ /* 0x000fe40000001200 */
[----:B------:R-:W-:Y:S02]  /*16560*/  SEL R8, RZ, 0x1, !P3 ;  /* 0x00000001ff087807 */ /* 0x000fe40005800000 */
[----:B------:R-:W-:-:S04]  /*16570*/  IADD3 R7, P1, R7, 0x1, RZ ;  /* 0x0000000107077810 */ /* 0x000fc80007f3e0ff */
[----:B------:R-:W-:Y:S01]  /*16580*/  LEA.HI.X R0, R0, RZ, RZ, 0x16, P1 ;  /* 0x000000ff00007211 */ /* 0x000fe200008fb4ff */
[----:B------:R-:W-:Y:S01]  /*16590*/  IMAD.IADD R8, R8, 0x1, R15 ;  /* 0x0000000108087824 */ /* 0x000fe200078e020f */
[----:B------:R-:W-:Y:S02]  /*165a0*/  LOP3.LUT P1, R13, R13, 0x80000000, RZ, 0xc0, !PT ;  /* 0x800000000d0d7812 */ /* 0x000fe4000782c0ff */
[--C-:B------:R-:W-:Y:S01]  /*165b0*/  SHF.R.U64 R6, R7, 0x1, R0.reuse ;  /* 0x0000000107067819 */ /* 0x100fe20000001200 */
[----:B------:R-:W-:Y:S01]  /*165c0*/  IMAD.SHL.U32 R8, R8, 0x100000, RZ ;  /* 0x0010000008087824 */ /* 0x000fe200078e00ff */
[----:B------:R-:W-:Y:S02]  /*165d0*/  LOP3.LUT R2, R2, 0x1, RZ, 0xc0, !PT ;  /* 0x0000000102027812 */ /* 0x000fe400078ec0ff */
[----:B------:R-:W-:Y:S02]  /*165e0*/  SHF.R.U32.HI R7, RZ, 0x1, R0 ;  /* 0x00000001ff077819 */ /* 0x000fe40000011600 */
[----:B------:R-:W-:-:S02]  /*165f0*/  IADD3 R0, P3, P4, R6, -UR4, RZ ;  /* 0x8000000406007c10 */ /* 0x000fc4000fc7e0ff */
[----:B------:R-:W-:Y:S02]  /*16600*/  LEA.HI R3, R3, R2, RZ, 0x2 ;  /* 0x0000000203037211 */ /* 0x000fe400078f10ff */
[----:B------:R-:W-:Y:S02]  /*16610*/  @P0 LOP3.LUT R13, R13, 0x80000000, RZ, 0x3c, !PT ;  /* 0x800000000d0d0812 */ /* 0x000fe400078e3cff */
[----:B------:R-:W-:Y:S01]  /*16620*/  IADD3.X R2, R7, 0x3fe00000, ~R8, P3, P4 ;  /* 0x3fe0000007027810 */ /* 0x000fe20001fe8c08 */
[----:B------:R-:W-:-:S03]  /*16630*/  @P1 IMAD.MOV R3, RZ, RZ, -R3 ;  /* 0x000000ffff031224 */ /* 0x000fc600078e0a03 */
[----:B------:R-:W-:-:S07]  /*16640*/  LOP3.LUT R13, R2, R13, RZ, 0xfc, !PT ;  /* 0x0000000d020d7212 */ /* 0x000fce00078efcff */
.L_x_53449:
[----:B------:R-:W-:Y:S02]  /*16650*/  IMAD.MOV.U32 R6, RZ, RZ, R3 ;  /* 0x000000ffff067224 */ /* 0x000fe400078e0003 */
[----:B------:R-:W-:Y:S02]  /*16660*/  IMAD.MOV.U32 R3, RZ, RZ, R13 ;  /* 0x000000ffff037224 */ /* 0x000fe400078e000d */
[----:B------:R-:W-:Y:S02]  /*16670*/  IMAD.MOV.U32 R13, RZ, RZ, 0x0 ;  /* 0x00000000ff0d7424 */ /* 0x000fe400078e00ff */
[----:B------:R-:W-:Y:S02]  /*16680*/  IMAD.MOV.U32 R2, RZ, RZ, R0 ;  /* 0x000000ffff027224 */ /* 0x000fe400078e0000 */
[----:B------:R-:W-:Y:S05]  /*16690*/  RET.REL.NODEC R12 `(_ZN2at6native18elementwise_kernelILi128ELi4EZNS0_15gpu_kernel_implIZNS0_50_GLOBAL__N__2680c7bb_12_PowKernel_cu_140f0503_289622pow_scalar_tensor_implIdEEvRNS_18TensorIteratorBaseEN3c107complexIT_EEEUlNS8_IdEEE_EEvS6_RKS9_EUliE_EEviT1_) ;  /* 0xfffffe980c587950 */ /* 0x000fea0003c3ffff */
.L_x_53453:
        /* <DEDUP_REMOVED lines=14> */
.L_x_71547:


//--------------------- .text._ZN2at6native27unrolled_elementwise_kernelIZNS0_50_GLOBAL__N__2680c7bb_12_PowKernel_cu_140f0503_289622pow_scalar_tensor_implIdEEvRNS_18TensorIteratorBaseEN3c107complexIT_EEEUlNS7_IdEEE_St5arrayIPcLm2EELi4E23TrivialOffsetCalculatorILi1EjESG_NS0_6memory12LoadWithCastILi1EEENSH_13StoreWithCastILi1EEEEEviS8_T0_T2_T3_T4_T5_ --------------------------
	.section	.text._ZN2at6native27unrolled_elementwise_kernelIZNS0_50_GLOBAL__N__2680c7bb_12_PowKernel_cu_140f0503_289622pow_scalar_tensor_implIdEEvRNS_18TensorIteratorBaseEN3c107complexIT_EEEUlNS7_IdEEE_St5arrayIPcLm2EELi4E23TrivialOffsetCalculatorILi1EjESG_NS0_6memory12LoadWithCastILi1EEENSH_13StoreWithCastILi1EEEEEviS8_T0_T2_T3_T4_T5_,"ax",@progbits
	.align	128
        .global         _ZN2at6native27unrolled_elementwise_kernelIZNS0_50_GLOBAL__N__2680c7bb_12_PowKernel_cu_140f0503_289622pow_scalar_tensor_implIdEEvRNS_18TensorIteratorBaseEN3c107complexIT_EEEUlNS7_IdEEE_St5arrayIPcLm2EELi4E23TrivialOffsetCalculatorILi1EjESG_NS0_6memory12LoadWithCastILi1EEENSH_13StoreWithCastILi1EEEEEviS8_T0_T2_T3_T4_T5_
        .type           _ZN2at6native27unrolled_elementwise_kernelIZNS0_50_GLOBAL__N__2680c7bb_12_PowKernel_cu_140f0503_289622pow_scalar_tensor_implIdEEvRNS_18TensorIteratorBaseEN3c107complexIT_EEEUlNS7_IdEEE_St5arrayIPcLm2EELi4E23TrivialOffsetCalculatorILi1EjESG_NS0_6memory12LoadWithCastILi1EEENSH_13StoreWithCastILi1EEEEEviS8_T0_T2_T3_T4_T5_,@function
        .size           _ZN2at6native27unrolled_elementwise_kernelIZNS0_50_GLOBAL__N__2680c7bb_12_PowKernel_cu_140f0503_289622pow_scalar_tensor_implIdEEvRNS_18TensorIteratorBaseEN3c107complexIT_EEEUlNS7_IdEEE_St5arrayIPcLm2EELi4E23TrivialOffsetCalculatorILi1EjESG_NS0_6memory12LoadWithCastILi1EEENSH_13StoreWithCastILi1EEEEEviS8_T0_T2_T3_T4_T5_,(.L_x_71548 - _ZN2at6native27unrolled_elementwise_kernelIZNS0_50_GLOBAL__N__2680c7bb_12_PowKernel_cu_140f0503_289622pow_scalar_tensor_implIdEEvRNS_18TensorIteratorBaseEN3c107complexIT_EEEUlNS7_IdEEE_St5arrayIPcLm2EELi4E23TrivialOffsetCalculatorILi1EjESG_NS0_6memory12LoadWithCastILi1EEENSH_13StoreWithCastILi1EEEEEviS8_T0_T2_T3_T4_T5_)
        .other          _ZN2at6native27unrolled_elementwise_kernelIZNS0_50_GLOBAL__N__2680c7bb_12_PowKernel_cu_140f0503_289622pow_scalar_tensor_implIdEEvRNS_18TensorIteratorBaseEN3c107complexIT_EEEUlNS7_IdEEE_St5arrayIPcLm2EELi4E23TrivialOffsetCalculatorILi1EjESG_NS0_6memory12LoadWithCastILi1EEENSH_13StoreWithCastILi1EEEEEviS8_T0_T2_T3_T4_T5_,@"STO_CUDA_ENTRY STV_DEFAULT"
_ZN2at6native27unrolled_elementwise_kernelIZNS0_50_GLOBAL__N__2680c7bb_12_PowKernel_cu_140f0503_289622pow_scalar_tensor_implIdEEvRNS_18TensorIteratorBaseEN3c107complexIT_EEEUlNS7_IdEEE_St5arrayIPcLm2EELi4E23TrivialOffsetCalculatorILi1EjESG_NS0_6memory12LoadWithCastILi1EEENSH_13StoreWithCastILi1EEEEEviS8_T0_T2_T3_T4_T5_:
.text._ZN2at6native27unrolled_elementwise_kernelIZNS0_50_GLOBAL__N__2680c7bb_12_PowKernel_cu_140f0503_289622pow_scalar_tensor_implIdEEvRNS_18TensorIteratorBaseEN3c107complexIT_EEEUlNS7_IdEEE_St5arrayIPcLm2EELi4E23TrivialOffsetCalculatorILi1EjESG_NS0_6memory12LoadWithCastILi1EEENSH_13StoreWithCastILi1EEEEEviS8_T0_T2_T3_T4_T5_:
        /* <DEDUP_REMOVED lines=8> */
[----:B------:R-:W-:Y:S01]  /*0080*/  CS2R R16, SRZ ;  /* 0x0000000000107805 */ /* 0x000fe2000001ff00 */
[----:B------:R-:W0:Y:S01]  /*0090*/  LDC.U8 R22, c[0x0][0x254] ;  /* 0x00009500ff167b82 */ /* 0x000e220000000000 */
[----:B-1----:R-:W-:-:S05]  /*00a0*/  IMAD R44, R0, -0x200, R3 ;  /* 0xfffffe00002c7824 */ /* 0x002fca00078e0203 */
[----:B--2---:R-:W-:-:S13]  /*00b0*/  ISETP.GE.AND P0, PT, R23, R44, PT ;  /* 0x0000002c1700720c */ /* 0x004fda0003f06270 */
[----:B------:R-:W-:Y:S05]  /*00c0*/  @P0 BRA `(.L_x_53455) ;  /* 0x0000001000340947 */ /* 0x000fea0003800000 */
[----:B------:R-:W1:Y:S01]  /*00d0*/  LDC.64 R2, c[0x0][0x248] ;  /* 0x00009200ff027b82 */ /* 0x000e620000000a00 */
[----:B------:R-:W-:Y:S01]  /*00e0*/  IMAD R23, R0, 0x200, R23 ;  /* 0x0000020000177824 */ /* 0x000fe200078e0217 */
[----:B0-----:R-:W-:Y:S01]  /*00f0*/  PRMT R0, R22, 0x9910, RZ ;  /* 0x0000991016007816 */ /* 0x001fe200000000ff */
[----:B------:R-:W-:Y:S02]  /*0100*/  ULDC UR4, c[0x0][0x258] ;  /* 0x0000960000047ab9 */ /* 0x000fe40000000800 */
        /* <DEDUP_REMOVED lines=17> */
.L_x_53459:
[----:B------:R-:W2:Y:S01]  /*0220*/  LDG.E.U8 R2, desc[UR36][R2.64] ;  /* 0x0000002402027981 */ /* 0x000ea2000c1e1100 */
[----:B------:R-:W-:Y:S01]  /*0230*/  CS2R R18, SRZ ;  /* 0x0000000000127805 */ /* 0x000fe2000001ff00 */
[----:B--2---:R0:W1:Y:S01]  /*0240*/  I2F.F64.U16 R16, R2 ;  /* 0x0000000200107312 */ /* 0x0040620000101800 */
[----:B------:R-:W-:Y:S05]  /*0250*/  BRA `(.L_x_53461) ;  /* 0x0000000c00c87947 */ /* 0x000fea0003800000 */
.L_x_53458:
        /* <DEDUP_REMOVED lines=10> */
.L_x_53463:
[----:B------:R-:W2:Y:S01]  /*0300*/  LDG.E R2, desc[UR36][R2.64] ;  /* 0x0000002402027981 */ /* 0x000ea2000c1e1900 */
[----:B------:R-:W-:Y:S01]  /*0310*/  CS2R R18, SRZ ;  /* 0x0000000000127805 */ /* 0x000fe2000001ff00 */
[----:B--2---:R1:W2:Y:S01]  /*0320*/  I2F.F64 R16, R2 ;  /* 0x0000000200107312 */ /* 0x0042a20000201c00 */
[----:B------:R-:W-:Y:S05]  /*0330*/  BRA `(.L_x_53461) ;  /* 0x0000000c00907947 */ /* 0x000fea0003800000 */
.L_x_53462:
[----:B------:R-:W2:Y:S01]  /*0340*/  LDG.E.U16 R2, desc[UR36][R2.64] ;  /* 0x0000002402027981 */ /* 0x000ea2000c1e1500 */
[----:B------:R-:W-:Y:S01]  /*0350*/  CS2R R18, SRZ ;  /* 0x0000000000127805 */ /* 0x000fe2000001ff00 */
[----:B--2---:R3:W4:Y:S01]  /*0360*/  I2F.F64.S16 R16, R2 ;  /* 0x0000000200107312 */ /* 0x0047220000101c00 */
[----:B------:R-:W-:Y:S05]  /*0370*/  BRA `(.L_x_53461) ;  /* 0x0000000c00807947 */ /* 0x000fea0003800000 */
.L_x_53457:
        /* <DEDUP_REMOVED lines=11> */
.L_x_53465:
[----:B------:R-:W2:Y:S01]  /*0430*/  LDG.E.U16 R0, desc[UR36][R2.64] ;  /* 0x0000002402007981 */ /* 0x000ea2000c1e1500 */
[----:B------:R-:W-:Y:S01]  /*0440*/  CS2R R18, SRZ ;  /* 0x0000000000127805 */ /* 0x000fe2000001ff00 */
[----:B--2---:R-:W-:-:S05]  /*0450*/  HADD2.F32 R0, -RZ, R0.H0_H0 ;  /* 0x20000000ff007230 */ /* 0x004fca0000004100 */
[----:B------:R-:W-:-:S04]  /*0460*/  FMUL.FTZ R0, R0, 1 ;  /* 0x3f80000000007820 */ /* 0x000fc80000410000 */
[----:B------:R0:W1:Y:S01]  /*0470*/  F2F.F64.F32 R16, R0 ;  /* 0x0000000000107310 */ /* 0x0000620000201800 */
[----:B------:R-:W-:Y:S05]  /*0480*/  BRA `(.L_x_53461) ;  /* 0x0000000c003c7947 */ /* 0x000fea0003800000 */
.L_x_53464:
        /* <DEDUP_REMOVED lines=12> */
.L_x_53467:
        /* <DEDUP_REMOVED lines=8> */
.L_x_53466:
[----:B------:R0:W5:Y:S01]  /*05d0*/  LDG.E.64 R16, desc[UR36][R2.64] ;  /* 0x0000002402107981 */ /* 0x000162000c1e1b00 */
[----:B------:R-:W-:Y:S01]  /*05e0*/  CS2R R18, SRZ ;  /* 0x0000000000127805 */ /* 0x000fe2000001ff00 */
[----:B------:R-:W-:Y:S06]  /*05f0*/  BRA `(.L_x_53461) ;  /* 0x0000000800e07947 */ /* 0x000fec0003800000 */
.L_x_53456:
        /* <DEDUP_REMOVED lines=14> */
.L_x_53470:
[----:B------:R0:W5:Y:S01]  /*06e0*/  LDG.E.128 R16, desc[UR36][R2.64] ;  /* 0x0000002402107981 */ /* 0x000162000c1e1d00 */
[----:B------:R-:W-:Y:S05]  /*06f0*/  BRA `(.L_x_53461) ;  /* 0x0000000800a07947 */ /* 0x000fea0003800000 */
.L_x_53469:
        /* <DEDUP_REMOVED lines=29> */
.L_x_53472:
        /* <DEDUP_REMOVED lines=16> */
.L_x_53471:
[----:B------:R-:W2:Y:S01]  /*09d0*/  LDG.E.U16 R0, desc[UR36][R2.64] ;  /* 0x0000002402007981 */ /* 0x000ea2000c1e1500 */
[----:B------:R-:W-:Y:S01]  /*09e0*/  CS2R R18, SRZ ;  /* 0x0000000000127805 */ /* 0x000fe2000001ff00 */
[----:B--2---:R-:W-:-:S04]  /*09f0*/  IMAD.U32 R0, R0, 0x10000, RZ ;  /* 0x0001000000007824 */ /* 0x004fc800078e00ff */
[----:B------:R-:W-:-:S04]  /*0a00*/  FMUL.FTZ R0, R0, 1 ;  /* 0x3f80000000007820 */ /* 0x000fc80000410000 */
[----:B------:R0:W1:Y:S01]  /*0a10*/  F2F.F64.F32 R16, R0 ;  /* 0x0000000000107310 */ /* 0x0000620000201800 */
[----:B------:R-:W-:Y:S05]  /*0a20*/  BRA `(.L_x_53461) ;  /* 0x0000000400d47947 */ /* 0x000fea0003800000 */
.L_x_53468:
        /* <DEDUP_REMOVED lines=12> */
.L_x_53475:
        /* <DEDUP_REMOVED lines=21> */
.L_x_53479:
[----:B------:R-:W-:Y:S05]  /*0c40*/  BSYNC B1 ;  /* 0x0000000000017941 */ /* 0x000fea0003800000 */
.L_x_53478:
[----:B------:R-:W-:Y:S01]  /*0c50*/  LEA R3, R0, 0x3b800000, 0x17 ;  /* 0x3b80000000037811 */ /* 0x000fe200078eb8ff */
[----:B------:R-:W-:-:S05]  /*0c60*/  IMAD.SHL.U32 R0, R2, 0x100000, RZ ;  /* 0x0010000002007824 */ /* 0x000fca00078e00ff */
[----:B------:R-:W-:-:S07]  /*0c70*/  LOP3.LUT R0, R3, R0, R4, 0xfe, !PT ;  /* 0x0000000003007212 */ /* 0x000fce00078efe04 */
.L_x_53477:
[----:B------:R-:W-:Y:S05]  /*0c80*/  BSYNC B0 ;  /* 0x0000000000007941 */ /* 0x000fea0003800000 */
.L_x_53476:
[----:B------:R-:W-:Y:S01]  /*0c90*/  FMUL.FTZ R0, R0, 1 ;  /* 0x3f80000000007820 */ /* 0x000fe20000410000 */
[----:B------:R-:W-:-:S03]  /*0ca0*/  CS2R R18, SRZ ;  /* 0x0000000000127805 */ /* 0x000fc6000001ff00 */
[----:B------:R0:W1:Y:S01]  /*0cb0*/  F2F.F64.F32 R16, R0 ;  /* 0x0000000000107310 */ /* 0x0000620000201800 */
[----:B------:R-:W-:Y:S05]  /*0cc0*/  BRA `(.L_x_53461) ;  /* 0x00000004002c7947 */ /* 0x000fea0003800000 */
.L_x_53474:
        /* <DEDUP_REMOVED lines=21> */
.L_x_53483:
[----:B------:R-:W-:Y:S05]  /*0e20*/  BSYNC B1 ;  /* 0x0000000000017941 */ /* 0x000fea0003800000 */
.L_x_53482:
[----:B------:R-:W-:Y:S01]  /*0e30*/  LEA R3, R0, 0x37800000, 0x17 ;  /* 0x3780000000037811 */ /* 0x000fe200078eb8ff */
[----:B------:R-:W-:-:S05]  /*0e40*/  IMAD.SHL.U32 R0, R2, 0x200000, RZ ;  /* 0x0020000002007824 */ /* 0x000fca00078e00ff */
[----:B------:R-:W-:-:S07]  /*0e50*/  LOP3.LUT R0, R3, R0, R4, 0xfe, !PT ;  /* 0x0000000003007212 */ /* 0x000fce00078efe04 */
.L_x_53481:
[----:B------:R-:W-:Y:S05]  /*0e60*/  BSYNC B0 ;  /* 0x0000000000007941 */ /* 0x000fea0003800000 */
.L_x_53480:
[----:B------:R-:W-:Y:S01]  /*0e70*/  FMUL.FTZ R0, R0, 1 ;  /* 0x3f80000000007820 */ /* 0x000fe20000410000 */
[----:B------:R-:W-:-:S03]  /*0e80*/  CS2R R18, SRZ ;  /* 0x0000000000127805 */ /* 0x000fc6000001ff00 */
[----:B------:R0:W1:Y:S01]  /*0e90*/  F2F.F64.F32 R16, R0 ;  /* 0x0000000000107310 */ /* 0x0000620000201800 */
[----:B------:R-:W-:Y:S05]  /*0ea0*/  BRA `(.L_x_53461) ;  /* 0x0000000000b47947 */ /* 0x000fea0003800000 */
.L_x_53473:
        /* <DEDUP_REMOVED lines=14> */
.L_x_53487:
[----:B------:R-:W-:Y:S05]  /*0f90*/  BSYNC B0 ;  /* 0x0000000000007941 */ /* 0x000fea0003800000 */
.L_x_53486:
[----:B------:R-:W-:Y:S01]  /*0fa0*/  FMUL.FTZ R0, R0, 1 ;  /* 0x3f80000000007820 */ /* 0x000fe20000410000 */
[----:B------:R-:W-:-:S03]  /*0fb0*/  CS2R R18, SRZ ;  /* 0x0000000000127805 */ /* 0x000fc6000001ff00 */
[----:B------:R0:W1:Y:S01]  /*0fc0*/  F2F.F64.F32 R16, R0 ;  /* 0x0000000000107310 */ /* 0x0000620000201800 */
[----:B------:R-:W-:Y:S05]  /*0fd0*/  BRA `(.L_x_53461) ;  /* 0x0000000000687947 */ /* 0x000fea0003800000 */
.L_x_53460:
        /* <DEDUP_REMOVED lines=16> */
.L_x_53488:
[----:B------:R-:W-:Y:S02]  /*10e0*/  CS2R R16, SRZ ;  /* 0x0000000000107805 */ /* 0x000fe4000001ff00 */
[----:B------:R-:W-:Y:S01]  /*10f0*/  CS2R R18, SRZ ;  /* 0x0000000000127805 */ /* 0x000fe2000001ff00 */
[----:B------:R-:W-:Y:S06]  /*1100*/  BRA `(.L_x_53461) ;  /* 0x00000000001c7947 */ /* 0x000fec0003800000 */
.L_x_53485:
[----:B------:R-:W2:Y:S01]  /*1110*/  LDG.E.64 R16, desc[UR36][R2.64] ;  /* 0x0000002402107981 */ /* 0x000ea2000c1e1b00 */
[----:B------:R-:W-:Y:S01]  /*1120*/  CS2R R18, SRZ ;  /* 0x0000000000127805 */ /* 0x000fe2000001ff00 */
[----:B--2---:R-:W0:Y:S01]  /*1130*/  I2F.F64.U64 R16, R16 ;  /* 0x0000001000107312 */ /* 0x004e220000301800 */
[----:B------:R-:W-:Y:S05]  /*1140*/  BRA `(.L_x_53461) ;  /* 0x00000000000c7947 */ /* 0x000fea0003800000 */
.L_x_53484:
[----:B------:R-:W2:Y:S01]  /*1150*/  LDG.E R2, desc[UR36][R2.64] ;  /* 0x0000002402027981 */ /* 0x000ea2000c1e1900 */
[----:B------:R-:W-:Y:S01]  /*1160*/  CS2R R18, SRZ ;  /* 0x0000000000127805 */ /* 0x000fe2000001ff00 */
[----:B--2---:R0:W1:Y:S06]  /*1170*/  I2F.F64.U32 R16, R2 ;  /* 0x0000000200107312 */ /* 0x00406c0000201800 */
.L_x_53461:
[----:B------:R-:W3:Y:S02]  /*1180*/  S2R R23, SR_TID.X ;  /* 0x0000000000177919 */ /* 0x000ee40000002100 */
[----:B---3--:R-:W-:-:S07]  /*1190*/  VIADD R23, R23, 0x80 ;  /* 0x0000008017177836 */ /* 0x008fce0000000000 */
.L_x_53455:
[----:B------:R-:W-:Y:S05]  /*11a0*/  BSYNC B6 ;  /* 0x0000000000067941 */ /* 0x000fea0003800000 */
.L_x_53454:
[----:B------:R-:W-:Y:S01]  /*11b0*/  ISETP.GE.AND P0, PT, R23, R44, PT ;  /* 0x0000002c1700720c */ /* 0x000fe20003f06270 */
[----:B------:R-:W-:Y:S01]  /*11c0*/  BSSY B6, `(.L_x_53489) ;  /* 0x0000113000067945 */ /* 0x000fe20003800000 */
[----:B------:R-:W-:Y:S02]  /*11d0*/  CS2R R26, SRZ ;  /* 0x00000000001a7805 */ /* 0x000fe4000001ff00 */
[----:B------:R-:W-:-:S09]  /*11e0*/  CS2R R24, SRZ ;  /* 0x0000000000187805 */ /* 0x000fd2000001ff00 */
[----:B------:R-:W-:Y:S05]  /*11f0*/  @P0 BRA `(.L_x_53490) ;  /* 0x00000010003c0947 */ /* 0x000fea0003800000 */
[----:B0-----:R-:W0:Y:S01]  /*1200*/  S2R R0, SR_CTAID.X ;  /* 0x0000000000007919 */ /* 0x001e220000002500 */
[----:B-1----:R-:W1:Y:S01]  /*1210*/  LDC.64 R2, c[0x0][0x248] ;  /* 0x00009200ff027b82 */ /* 0x002e620000000a00 */
        /* <DEDUP_REMOVED lines=21> */
.L_x_53494:
[----:B------:R-:W3:Y:S01]  /*1370*/  LDG.E.U8 R2, desc[UR36][R2.64] ;  /* 0x0000002402027981 */ /* 0x000ee2000c1e1100 */
[----:B------:R-:W-:Y:S01]  /*1380*/  CS2R R26, SRZ ;  /* 0x00000000001a7805 */ /* 0x000fe2000001ff00 */
[----:B---3--:R0:W1:Y:S01]  /*1390*/  I2F.F64.U16 R24, R2 ;  /* 0x0000000200187312 */ /* 0x0080620000101800 */
[----:B------:R-:W-:Y:S05]  /*13a0*/  BRA `(.L_x_53496) ;  /* 0x0000000c00cc7947 */ /* 0x000fea0003800000 */
.L_x_53493:
        /* <DEDUP_REMOVED lines=10> */
.L_x_53498:
[----:B------:R-:W3:Y:S01]  /*1450*/  LDG.E R2, desc[UR36][R2.64] ;  /* 0x0000002402027981 */ /* 0x000ee2000c1e1900 */
[----:B------:R-:W-:Y:S01]  /*1460*/  CS2R R26, SRZ ;  /* 0x00000000001a7805 */ /* 0x000fe2000001ff00 */
[----:B---3--:R0:W1:Y:S01]  /*1470*/  I2F.F64 R24, R2 ;  /* 0x0000000200187312 */ /* 0x0080620000201c00 */
[----:B------:R-:W-:Y:S05]  /*1480*/  BRA `(.L_x_53496) ;  /* 0x0000000c00947947 */ /* 0x000fea0003800000 */
.L_x_53497:
[----:B------:R-:W3:Y:S01]  /*1490*/  LDG.E.U16 R2, desc[UR36][R2.64] ;  /* 0x0000002402027981 */ /* 0x000ee2000c1e1500 */
[----:B------:R-:W-:Y:S01]  /*14a0*/  CS2R R26, SRZ ;  /* 0x00000000001a7805 */ /* 0x000fe2000001ff00 */
[----:B---3--:R0:W1:Y:S01]  /*14b0*/  I2F.F64.S16 R24, R2 ;  /* 0x0000000200187312 */ /* 0x0080620000101c00 */
[----:B------:R-:W-:Y:S05]  /*14c0*/  BRA `(.L_x_53496) ;  /* 0x0000000c00847947 */ /* 0x000fea0003800000 */
.L_x_53492:
        /* <DEDUP_REMOVED lines=11> */
.L_x_53500:
[----:B------:R-:W3:Y:S01]  /*1580*/  LDG.E.U16 R0, desc[UR36][R2.64] ;  /* 0x0000002402007981 */ /* 0x000ee2000c1e1500 */
[----:B------:R-:W-:Y:S01]  /*1590*/  CS2R R26, SRZ ;  /* 0x00000000001a7805 */ /* 0x000fe2000001ff00 */
[----:B---3--:R-:W-:-:S05]  /*15a0*/  HADD2.F32 R0, -RZ, R0.H0_H0 ;  /* 0x20000000ff007230 */ /* 0x008fca0000004100 */
[----:B------:R-:W-:-:S04]  /*15b0*/  FMUL.FTZ R0, R0, 1 ;  /* 0x3f80000000007820 */ /* 0x000fc80000410000 */
[----:B------:R0:W1:Y:S01]  /*15c0*/  F2F.F64.F32 R24, R0 ;  /* 0x0000000000187310 */ /* 0x0000620000201800 */
[----:B------:R-:W-:Y:S05]  /*15d0*/  BRA `(.L_x_53496) ;  /* 0x0000000c00407947 */ /* 0x000fea0003800000 */
.L_x_53499:
        /* <DEDUP_REMOVED lines=12> */
.L_x_53502:
        /* <DEDUP_REMOVED lines=8> */
.L_x_53501:
[----:B------:R0:W5:Y:S01]  /*1720*/  LDG.E.64 R24, desc[UR36][R2.64] ;  /* 0x0000002402187981 */ /* 0x000162000c1e1b00 */
[----:B------:R-:W-:Y:S01]  /*1730*/  CS2R R26, SRZ ;  /* 0x00000000001a7805 */ /* 0x000fe2000001ff00 */
[----:B------:R-:W-:Y:S06]  /*1740*/  BRA `(.L_x_53496) ;  /* 0x0000000800e47947 */ /* 0x000fec0003800000 */
.L_x_53491:
        /* <DEDUP_REMOVED lines=14> */
.L_x_53505:
[----:B------:R0:W5:Y:S01]  /*1830*/  LDG.E.128 R24, desc[UR36][R2.64] ;  /* 0x0000002402187981 */ /* 0x000162000c1e1d00 */
[----:B------:R-:W-:Y:S05]  /*1840*/  BRA `(.L_x_53496) ;  /* 0x0000000800a47947 */ /* 0x000fea0003800000 */
.L_x_53504:
        /* <DEDUP_REMOVED lines=29> */
.L_x_53507:
[----:B------:R-:W3:Y:S01]  /*1a20*/  LDG.E.U8 R3, desc[UR36][R2.64] ;  /* 0x0000002402037981 */ /* 0x000ee2000c1e1100 */
[----:B------:R-:W-:Y:S01]  /*1a30*/  CS2R R26, SRZ ;  /* 0x00000000001a7805 */ /* 0x000fe2000001ff00 */
[----:B---3--:R-:W-:-:S05]  /*1a40*/  IMAD.SHL.U32 R0, R3, 0x2000000, RZ ;  /* 0x0200000003007824 */ /* 0x008fca00078e00ff */
        /* <DEDUP_REMOVED lines=14> */
.L_x_53506:
[----:B------:R-:W3:Y:S01]  /*1b30*/  LDG.E.U16 R0, desc[UR36][R2.64] ;  /* 0x0000002402007981 */ /* 0x000ee2000c1e1500 */
[----:B------:R-:W-:Y:S01]  /*1b40*/  CS2R R26, SRZ ;  /* 0x00000000001a7805 */ /* 0x000fe2000001ff00 */
[----:B---3--:R-:W-:-:S04]  /*1b50*/  IMAD.U32 R0, R0, 0x10000, RZ ;  /* 0x0001000000007824 */ /* 0x008fc800078e00ff */
[----:B------:R-:W-:-:S04]  /*1b60*/  FMUL.FTZ R0, R0, 1 ;  /* 0x3f80000000007820 */ /* 0x000fc80000410000 */
[----:B------:R0:W1:Y:S01]  /*1b70*/  F2F.F64.F32 R24, R0 ;  /* 0x0000000000187310 */ /* 0x0000620000201800 */
[----:B------:R-:W-:Y:S05]  /*1b80*/  BRA `(.L_x_53496) ;  /* 0x0000000400d47947 */ /* 0x000fea0003800000 */
.L_x_53503:
        /* <DEDUP_REMOVED lines=12> */
.L_x_53510:
        /* <DEDUP_REMOVED lines=21> */
.L_x_53514:
[----:B------:R-:W-:Y:S05]  /*1da0*/  BSYNC B1 ;  /* 0x0000000000017941 */ /* 0x000fea0003800000 */
.L_x_53513:
[----:B------:R-:W-:Y:S01]  /*1db0*/  LEA R3, R0, 0x3b800000, 0x17 ;  /* 0x3b80000000037811 */ /* 0x000fe200078eb8ff */
[----:B------:R-:W-:-:S05]  /*1dc0*/  IMAD.SHL.U32 R0, R2, 0x100000, RZ ;  /* 0x0010000002007824 */ /* 0x000fca00078e00ff */
[----:B------:R-:W-:-:S07]  /*1dd0*/  LOP3.LUT R0, R3, R0, R4, 0xfe, !PT ;  /* 0x0000000003007212 */ /* 0x000fce00078efe04 */
.L_x_53512:
[----:B------:R-:W-:Y:S05]  /*1de0*/  BSYNC B0 ;  /* 0x0000000000007941 */ /* 0x000fea0003800000 */
.L_x_53511:
[----:B------:R-:W-:Y:S01]  /*1df0*/  FMUL.FTZ R0, R0, 1 ;  /* 0x3f80000000007820 */ /* 0x000fe20000410000 */
[----:B------:R-:W-:-:S03]  /*1e00*/  CS2R R26, SRZ ;  /* 0x00000000001a7805 */ /* 0x000fc6000001ff00 */
[----:B------:R0:W1:Y:S01]  /*1e10*/  F2F.F64.F32 R24, R0 ;  /* 0x0000000000187310 */ /* 0x0000620000201800 */
[----:B------:R-:W-:Y:S05]  /*1e20*/  BRA `(.L_x_53496) ;  /* 0x00000004002c7947 */ /* 0x000fea0003800000 */
.L_x_53509:
        /* <DEDUP_REMOVED lines=21> */
.L_x_53518:
[----:B------:R-:W-:Y:S05]  /*1f80*/  BSYNC B1 ;  /* 0x0000000000017941 */ /* 0x000fea0003800000 */
.L_x_53517:
[----:B------:R-:W-:Y:S01]  /*1f90*/  LEA R3, R0, 0x37800000, 0x17 ;  /* 0x3780000000037811 */ /* 0x000fe200078eb8ff */
[----:B------:R-:W-:-:S05]  /*1fa0*/  IMAD.SHL.U32 R0, R2, 0x200000, RZ ;  /* 0x0020000002007824 */ /* 0x000fca00078e00ff */
[----:B------:R-:W-:-:S07]  /*1fb0*/  LOP3.LUT R0, R3, R0, R4, 0xfe, !PT ;  /* 0x0000000003007212 */ /* 0x000fce00078efe04 */
.L_x_53516:
[----:B------:R-:W-:Y:S05]  /*1fc0*/  BSYNC B0 ;  /* 0x0000000000007941 */ /* 0x000fea0003800000 */
.L_x_53515:
[----:B------:R-:W-:Y:S01]  /*1fd0*/  FMUL.FTZ R0, R0, 1 ;  /* 0x3f80000000007820 */ /* 0x000fe20000410000 */
[----:B------:R-:W-:-:S03]  /*1fe0*/  CS2R R26, SRZ ;  /* 0x00000000001a7805 */ /* 0x000fc6000001ff00 */
[----:B------:R0:W1:Y:S01]  /*1ff0*/  F2F.F64.F32 R24, R0 ;  /* 0x0000000000187310 */ /* 0x0000620000201800 */
[----:B------:R-:W-:Y:S05]  /*2000*/  BRA `(.L_x_53496) ;  /* 0x0000000000b47947 */ /* 0x000fea0003800000 */
.L_x_53508:
        /* <DEDUP_REMOVED lines=14> */
.L_x_53522:
[----:B------:R-:W-:Y:S05]  /*20f0*/  BSYNC B0 ;  /* 0x0000000000007941 */ /* 0x000fea0003800000 */
.L_x_53521:
[----:B------:R-:W-:Y:S01]  /*2100*/  FMUL.FTZ R0, R0, 1 ;  /* 0x3f80000000007820 */ /* 0x000fe20000410000 */
[----:B------:R-:W-:-:S03]  /*2110*/  CS2R R26, SRZ ;  /* 0x00000000001a7805 */ /* 0x000fc6000001ff00 */
[----:B------:R0:W1:Y:S01]  /*2120*/  F2F.F64.F32 R24, R0 ;  /* 0x0000000000187310 */ /* 0x0000620000201800 */
[----:B------:R-:W-:Y:S05]  /*2130*/  BRA `(.L_x_53496) ;  /* 0x0000000000687947 */ /* 0x000fea0003800000 */
.L_x_53495:
        /* <DEDUP_REMOVED lines=16> */
.L_x_53523:
[----:B------:R-:W-:Y:S02]  /*2240*/  CS2R R24, SRZ ;  /* 0x0000000000187805 */ /* 0x000fe4000001ff00 */
[----:B------:R-:W-:Y:S01]  /*2250*/  CS2R R26, SRZ ;  /* 0x00000000001a7805 */ /* 0x000fe2000001ff00 */
[----:B------:R-:W-:Y:S06]  /*2260*/  BRA `(.L_x_53496) ;  /* 0x00000000001c7947 */ /* 0x000fec0003800000 */
.L_x_53520:
[----:B------:R-:W3:Y:S01]  /*2270*/  LDG.E.64 R24, desc[UR36][R2.64] ;  /* 0x0000002402187981 */ /* 0x000ee2000c1e1b00 */
[----:B------:R-:W-:Y:S01]  /*2280*/  CS2R R26, SRZ ;  /* 0x00000000001a7805 */ /* 0x000fe2000001ff00 */
[----:B---3--:R-:W0:Y:S01]  /*2290*/  I2F.F64.U64 R24, R24 ;  /* 0x0000001800187312 */ /* 0x008e220000301800 */
[----:B------:R-:W-:Y:S05]  /*22a0*/  BRA `(.L_x_53496) ;  /* 0x00000000000c7947 */ /* 0x000fea0003800000 */
.L_x_53519:
[----:B------:R-:W3:Y:S01]  /*22b0*/  LDG.E R2, desc[UR36][R2.64] ;  /* 0x0000002402027981 */ /* 0x000ee2000c1e1900 */
[----:B------:R-:W-:Y:S01]  /*22c0*/  CS2R R26, SRZ ;  /* 0x00000000001a7805 */ /* 0x000fe2000001ff00 */
[----:B---3--:R0:W1:Y:S06]  /*22d0*/  I2F.F64.U32 R24, R2 ;  /* 0x0000000200187312 */ /* 0x00806c0000201800 */
.L_x_53496:
[----:B------:R-:W-:-:S07]  /*22e0*/  VIADD R23, R23, 0x80 ;  /* 0x0000008017177836 */ /* 0x000fce0000000000 */
.L_x_53490:
[----:B------:R-:W-:Y:S05]  /*22f0*/  BSYNC B6 ;  /* 0x0000000000067941 */ /* 0x000fea0003800000 */
.L_x_53489:
[----:B------:R-:W-:Y:S01]  /*2300*/  ISETP.GE.AND P0, PT, R23, R44, PT ;  /* 0x0000002c1700720c */ /* 0x000fe20003f06270 */
[----:B------:R-:W-:Y:S01]  /*2310*/  BSSY B6, `(.L_x_53524) ;  /* 0x0000112000067945 */ /* 0x000fe20003800000 */
[----:B------:R-:W-:Y:S02]  /*2320*/  CS2R R34, SRZ ;  /* 0x0000000000227805 */ /* 0x000fe4000001ff00 */
[----:B------:R-:W-:-:S09]  /*2330*/  CS2R R32, SRZ ;  /* 0x0000000000207805 */ /* 0x000fd2000001ff00 */
[----:B------:R-:W-:Y:S05]  /*2340*/  @P0 BRA `(.L_x_53525) ;  /* 0x0000001000380947 */ /* 0x000fea0003800000 */
[----:B0-----:R-:W0:Y:S01]  /*2350*/  S2R R0, SR_CTAID.X ;  /* 0x0000000000007919 */ /* 0x001e220000002500 */
[----:B-1-3--:R-:W1:Y:S01]  /*2360*/  LDC.64 R2, c[0x0][0x248] ;  /* 0x00009200ff027b82 */ /* 0x00ae620000000a00 */
        /* <DEDUP_REMOVED lines=21> */
.L_x_53529:
[----:B------:R-:W3:Y:S01]  /*24c0*/  LDG.E.U8 R2, desc[UR36][R2.64] ;  /* 0x0000002402027981 */ /* 0x000ee2000c1e1100 */
[----:B------:R-:W-:Y:S01]  /*24d0*/  CS2R R34, SRZ ;  /* 0x0000000000227805 */ /* 0x000fe2000001ff00 */
[----:B---3--:R0:W1:Y:S01]  /*24e0*/  I2F.F64.U16 R32, R2 ;  /* 0x0000000200207312 */ /* 0x0080620000101800 */
[----:B------:R-:W-:Y:S05]  /*24f0*/  BRA `(.L_x_53531) ;  /* 0x0000000c00c87947 */ /* 0x000fea0003800000 */
.L_x_53528:
        /* <DEDUP_REMOVED lines=10> */
.L_x_53533:
[----:B------:R-:W3:Y:S01]  /*25a0*/  LDG.E R2, desc[UR36][R2.64] ;  /* 0x0000002402027981 */ /* 0x000ee2000c1e1900 */
[----:B------:R-:W-:Y:S01]  /*25b0*/  CS2R R34, SRZ ;  /* 0x0000000000227805 */ /* 0x000fe2000001ff00 */
[----:B---3--:R0:W1:Y:S01]  /*25c0*/  I2F.F64 R32, R2 ;  /* 0x0000000200207312 */ /* 0x0080620000201c00 */
[----:B------:R-:W-:Y:S05]  /*25d0*/  BRA `(.L_x_53531) ;  /* 0x0000000c00907947 */ /* 0x000fea0003800000 */
.L_x_53532:
[----:B------:R-:W3:Y:S01]  /*25e0*/  LDG.E.U16 R2, desc[UR36][R2.64] ;  /* 0x0000002402027981 */ /* 0x000ee2000c1e1500 */
[----:B------:R-:W-:Y:S01]  /*25f0*/  CS2R R34, SRZ ;  /* 0x0000000000227805 */ /* 0x000fe2000001ff00 */
[----:B---3--:R0:W1:Y:S01]  /*2600*/  I2F.F64.S16 R32, R2 ;  /* 0x0000000200207312 */ /* 0x0080620000101c00 */
[----:B------:R-:W-:Y:S05]  /*2610*/  BRA `(.L_x_53531) ;  /* 0x0000000c00807947 */ /* 0x000fea0003800000 */
.L_x_53527:
        /* <DEDUP_REMOVED lines=11> */
.L_x_53535:
[----:B------:R-:W3:Y:S01]  /*26d0*/  LDG.E.U16 R0, desc[UR36][R2.64] ;  /* 0x0000002402007981 */ /* 0x000ee2000c1e1500 */
[----:B------:R-:W-:Y:S01]  /*26e0*/  CS2R R34, SRZ ;  /* 0x0000000000227805 */ /* 0x000fe2000001ff00 */
[----:B---3--:R-:W-:-:S05]  /*26f0*/  HADD2.F32 R0, -RZ, R0.H0_H0 ;  /* 0x20000000ff007230 */ /* 0x008fca0000004100 */
[----:B------:R-:W-:-:S04]  /*2700*/  FMUL.FTZ R0, R0, 1 ;  /* 0x3f80000000007820 */ /* 0x000fc80000410000 */
[----:B------:R0:W1:Y:S01]  /*2710*/  F2F.F64.F32 R32, R0 ;  /* 0x0000000000207310 */ /* 0x0000620000201800 */
[----:B------:R-:W-:Y:S05]  /*2720*/  BRA `(.L_x_53531) ;  /* 0x0000000c003c7947 */ /* 0x000fea0003800000 */
.L_x_53534:
        /* <DEDUP_REMOVED lines=12> */
.L_x_53537:
        /* <DEDUP_REMOVED lines=8> */
.L_x_53536:
[----:B------:R0:W5:Y:S01]  /*2870*/  LDG.E.64 R32, desc[UR36][R2.64] ;  /* 0x0000002402207981 */ /* 0x000162000c1e1b00 */
[----:B------:R-:W-:Y:S01]  /*2880*/  CS2R R34, SRZ ;  /* 0x0000000000227805 */ /* 0x000fe2000001ff00 */
[----:B------:R-:W-:Y:S06]  /*2890*/  BRA `(.L_x_53531) ;  /* 0x0000000800e07947 */ /* 0x000fec0003800000 */
.L_x_53526:
        /* <DEDUP_REMOVED lines=14> */
.L_x_53540:
[----:B------:R0:W5:Y:S01]  /*2980*/  LDG.E.128 R32, desc[UR36][R2.64] ;  /* 0x0000002402207981 */ /* 0x000162000c1e1d00 */
[----:B------:R-:W-:Y:S05]  /*2990*/  BRA `(.L_x_53531) ;  /* 0x0000000800a07947 */ /* 0x000fea0003800000 */
.L_x_53539:
        /* <DEDUP_REMOVED lines=29> */
.L_x_53542:
        /* <DEDUP_REMOVED lines=16> */
.L_x_53541:
[----:B------:R-:W3:Y:S01]  /*2c70*/  LDG.E.U16 R0, desc[UR36][R2.64] ;  /* 0x0000002402007981 */ /* 0x000ee2000c1e1500 */
[----:B------:R-:W-:Y:S01]  /*2c80*/  CS2R R34, SRZ ;  /* 0x0000000000227805 */ /* 0x000fe2000001ff00 */
[----:B---3--:R-:W-:-:S04]  /*2c90*/  IMAD.U32 R0, R0, 0x10000, RZ ;  /* 0x0001000000007824 */ /* 0x008fc800078e00ff */
[----:B------:R-:W-:-:S04]  /*2ca0*/  FMUL.FTZ R0, R0, 1 ;  /* 0x3f80000000007820 */ /* 0x000fc80000410000 */
[----:B------:R0:W1:Y:S01]  /*2cb0*/  F2F.F64.F32 R32, R0 ;  /* 0x0000000000207310 */ /* 0x0000620000201800 */
[----:B------:R-:W-:Y:S05]  /*2cc0*/  BRA `(.L_x_53531) ;  /* 0x0000000400d47947 */ /* 0x000fea0003800000 */
.L_x_53538:
        /* <DEDUP_REMOVED lines=12> */
.L_x_53545:
        /* <DEDUP_REMOVED lines=21> */
.L_x_53549:
[----:B------:R-:W-:Y:S05]  /*2ee0*/  BSYNC B1 ;  /* 0x0000000000017941 */ /* 0x000fea0003800000 */
.L_x_53548:
[----:B------:R-:W-:Y:S01]  /*2ef0*/  LEA R3, R0, 0x3b800000, 0x17 ;  /* 0x3b80000000037811 */ /* 0x000fe200078eb8ff */
[----:B------:R-:W-:-:S05]  /*2f00*/  IMAD.SHL.U32 R0, R2, 0x100000, RZ ;  /* 0x0010000002007824 */ /* 0x000fca00078e00ff */
[----:B------:R-:W-:-:S07]  /*2f10*/  LOP3.LUT R0, R3, R0, R4, 0xfe, !PT ;  /* 0x0000000003007212 */ /* 0x000fce00078efe04 */
.L_x_53547:
[----:B------:R-:W-:Y:S05]  /*2f20*/  BSYNC B0 ;  /* 0x0000000000007941 */ /* 0x000fea0003800000 */
.L_x_53546:
[----:B------:R-:W-:Y:S01]  /*2f30*/  FMUL.FTZ R0, R0, 1 ;  /* 0x3f80000000007820 */ /* 0x000fe20000410000 */
[----:B------:R-:W-:-:S03]  /*2f40*/  CS2R R34, SRZ ;  /* 0x0000000000227805 */ /* 0x000fc6000001ff00 */
[----:B------:R3:W0:Y:S01]  /*2f50*/  F2F.F64.F32 R32, R0 ;  /* 0x0000000000207310 */ /* 0x0006220000201800 */
[----:B------:R-:W-:Y:S05]  /*2f60*/  BRA `(.L_x_53531) ;  /* 0x00000004002c7947 */ /* 0x000fea0003800000 */
.L_x_53544:
        /* <DEDUP_REMOVED lines=21> */
.L_x_53553:
[----:B------:R-:W-:Y:S05]  /*30c0*/  BSYNC B1 ;  /* 0x0000000000017941 */ /* 0x000fea0003800000 */
.L_x_53552:
[----:B------:R-:W-:Y:S01]  /*30d0*/  LEA R3, R0, 0x37800000, 0x17 ;  /* 0x3780000000037811 */ /* 0x000fe200078eb8ff */
[----:B------:R-:W-:-:S05]  /*30e0*/  IMAD.SHL.U32 R0, R2, 0x200000, RZ ;  /* 0x0020000002007824 */ /* 0x000fca00078e00ff */
[----:B------:R-:W-:-:S07]  /*30f0*/  LOP3.LUT R0, R3, R0, R4, 0xfe, !PT ;  /* 0x0000000003007212 */ /* 0x000fce00078efe04 */
.L_x_53551:
[----:B------:R-:W-:Y:S05]  /*3100*/  BSYNC B0 ;  /* 0x0000000000007941 */ /* 0x000fea0003800000 */
.L_x_53550:
[----:B------:R-:W-:Y:S01]  /*3110*/  FMUL.FTZ R0, R0, 1 ;  /* 0x3f80000000007820 */ /* 0x000fe20000410000 */
[----:B------:R-:W-:-:S03]  /*3120*/  CS2R R34, SRZ ;  /* 0x0000000000227805 */ /* 0x000fc6000001ff00 */
[----:B------:R0:W1:Y:S01]  /*3130*/  F2F.F64.F32 R32, R0 ;  /* 0x0000000000207310 */ /* 0x0000620000201800 */
[----:B------:R-:W-:Y:S05]  /*3140*/  BRA `(.L_x_53531) ;  /* 0x0000000000b47947 */ /* 0x000fea0003800000 */
.L_x_53543:
        /* <DEDUP_REMOVED lines=14> */
.L_x_53557:
[----:B------:R-:W-:Y:S05]  /*3230*/  BSYNC B0 ;  /* 0x0000000000007941 */ /* 0x000fea0003800000 */
.L_x_53556:
[----:B------:R-:W-:Y:S01]  /*3240*/  FMUL.FTZ R0, R0, 1 ;  /* 0x3f80000000007820 */ /* 0x000fe20000410000 */
[----:B------:R-:W-:-:S03]  /*3250*/  CS2R R34, SRZ ;  /* 0x0000000000227805 */ /* 0x000fc6000001ff00 */
[----:B------:R0:W1:Y:S01]  /*3260*/  F2F.F64.F32 R32, R0 ;  /* 0x0000000000207310 */ /* 0x0000620000201800 */
[----:B------:R-:W-:Y:S05]  /*3270*/  BRA `(.L_x_53531) ;  /* 0x0000000000687947 */ /* 0x000fea0003800000 */
.L_x_53530:
        /* <DEDUP_REMOVED lines=16> */
.L_x_53558:
[----:B------:R-:W-:Y:S02]  /*3380*/  CS2R R32, SRZ ;  /* 0x0000000000207805 */ /* 0x000fe4000001ff00 */
[----:B------:R-:W-:Y:S01]  /*3390*/  CS2R R34, SRZ ;  /* 0x0000000000227805 */ /* 0x000fe2000001ff00 */
[----:B------:R-:W-:Y:S06]  /*33a0*/  BRA `(.L_x_53531) ;  /* 0x00000000001c7947 */ /* 0x000fec0003800000 */
.L_x_53555:
[----:B------:R-:W3:Y:S01]  /*33b0*/  LDG.E.64 R32, desc[UR36][R2.64] ;  /* 0x0000002402207981 */ /* 0x000ee2000c1e1b00 */
[----:B------:R-:W-:Y:S01]  /*33c0*/  CS2R R34, SRZ ;  /* 0x0000000000227805 */ /* 0x000fe2000001ff00 */
[----:B---3--:R-:W0:Y:S01]  /*33d0*/  I2F.F64.U64 R32, R32 ;  /* 0x0000002000207312 */ /* 0x008e220000301800 */
[----:B------:R-:W-:Y:S05]  /*33e0*/  BRA `(.L_x_53531) ;  /* 0x00000000000c7947 */ /* 0x000fea0003800000 */
.L_x_53554:
[----:B------:R-:W3:Y:S01]  /*33f0*/  LDG.E R2, desc[UR36][R2.64] ;  /* 0x0000002402027981 */ /* 0x000ee2000c1e1900 */
[----:B------:R-:W-:Y:S01]  /*3400*/  CS2R R34, SRZ ;  /* 0x0000000000227805 */ /* 0x000fe2000001ff00 */
[----:B---3--:R0:W1:Y:S06]  /*3410*/  I2F.F64.U32 R32, R2 ;  /* 0x0000000200207312 */ /* 0x00806c0000201800 */
.L_x_53531:
[----:B------:R-:W-:-:S07]  /*3420*/  VIADD R23, R23, 0x80 ;  /* 0x0000008017177836 */ /* 0x000fce0000000000 */
.L_x_53525:
[----:B------:R-:W-:Y:S05]  /*3430*/  BSYNC B6 ;  /* 0x0000000000067941 */ /* 0x000fea0003800000 */
.L_x_53524:
[----:B------:R-:W-:Y:S01]  /*3440*/  ISETP.GE.AND P0, PT, R23, R44, PT ;  /* 0x0000002c1700720c */ /* 0x000fe20003f06270 */
[----:B------:R-:W-:Y:S01]  /*3450*/  BSSY B6, `(.L_x_53559) ;  /* 0x0000110000067945 */ /* 0x000fe20003800000 */
[----:B------:R-:W-:Y:S02]  /*3460*/  CS2R R10, SRZ ;  /* 0x00000000000a7805 */ /* 0x000fe4000001ff00 */
[----:B------:R-:W-:-:S09]  /*3470*/  CS2R R8, SRZ ;  /* 0x0000000000087805 */ /* 0x000fd2000001ff00 */
[----:B------:R-:W-:Y:S05]  /*3480*/  @P0 BRA `(.L_x_53560) ;  /* 0x0000001000300947 */ /* 0x000fea0003800000 */
[----:B0--3--:R-:W0:Y:S01]  /*3490*/  S2R R0, SR_CTAID.X ;  /* 0x0000000000007919 */ /* 0x009e220000002500 */
[----:B-1----:R-:W1:Y:S01]  /*34a0*/  LDC.64 R2, c[0x0][0x248] ;  /* 0x00009200ff027b82 */ /* 0x002e620000000a00 */
        /* <DEDUP_REMOVED lines=20> */
.L_x_53564:
[----:B------:R-:W3:Y:S01]  /*35f0*/  LDG.E.U8 R2, desc[UR36][R2.64] ;  /* 0x0000002402027981 */ /* 0x000ee2000c1e1100 */
[----:B------:R-:W-:Y:S01]  /*3600*/  CS2R R10, SRZ ;  /* 0x00000000000a7805 */ /* 0x000fe2000001ff00 */
[----:B---3--:R0:W1:Y:S01]  /*3610*/  I2F.F64.U16 R8, R2 ;  /* 0x0000000200087312 */ /* 0x0080620000101800 */
[----:B------:R-:W-:Y:S05]  /*3620*/  BRA `(.L_x_53560) ;  /* 0x0000000c00c87947 */ /* 0x000fea0003800000 */
.L_x_53563:
        /* <DEDUP_REMOVED lines=10> */
.L_x_53567:
[----:B------:R-:W3:Y:S01]  /*36d0*/  LDG.E R2, desc[UR36][R2.64] ;  /* 0x0000002402027981 */ /* 0x000ee2000c1e1900 */
[----:B------:R-:W-:Y:S01]  /*36e0*/  CS2R R10, SRZ ;  /* 0x00000000000a7805 */ /* 0x000fe2000001ff00 */
[----:B---3--:R0:W1:Y:S01]  /*36f0*/  I2F.F64 R8, R2 ;  /* 0x0000000200087312 */ /* 0x0080620000201c00 */
[----:B------:R-:W-:Y:S05]  /*3700*/  BRA `(.L_x_53560) ;  /* 0x0000000c00907947 */ /* 0x000fea0003800000 */
.L_x_53566:
[----:B------:R-:W3:Y:S01]  /*3710*/  LDG.E.U16 R2, desc[UR36][R2.64] ;  /* 0x0000002402027981 */ /* 0x000ee2000c1e1500 */
[----:B------:R-:W-:Y:S01]  /*3720*/  CS2R R10, SRZ ;  /* 0x00000000000a7805 */ /* 0x000fe2000001ff00 */
[----:B---3--:R0:W1:Y:S01]  /*3730*/  I2F.F64.S16 R8, R2 ;  /* 0x0000000200087312 */ /* 0x0080620000101c00 */
[----:B------:R-:W-:Y:S05]  /*3740*/  BRA `(.L_x_53560) ;  /* 0x0000000c00807947 */ /* 0x000fea0003800000 */
.L_x_53562:
        /* <DEDUP_REMOVED lines=11> */
.L_x_53569:
[----:B------:R-:W3:Y:S01]  /*3800*/  LDG.E.U16 R0, desc[UR36][R2.64] ;  /* 0x0000002402007981 */ /* 0x000ee2000c1e1500 */
[----:B------:R-:W-:Y:S01]  /*3810*/  CS2R R10, SRZ ;  /* 0x00000000000a7805 */ /* 0x000fe2000001ff00 */
[----:B---3--:R-:W-:-:S05]  /*3820*/  HADD2.F32 R0, -RZ, R0.H0_H0 ;  /* 0x20000000ff007230 */ /* 0x008fca0000004100 */
[----:B------:R-:W-:-:S04]  /*3830*/  FMUL.FTZ R0, R0, 1 ;  /* 0x3f80000000007820 */ /* 0x000fc80000410000 */
[----:B------:R0:W1:Y:S01]  /*3840*/  F2F.F64.F32 R8, R0 ;  /* 0x0000000000087310 */ /* 0x0000620000201800 */
[----:B------:R-:W-:Y:S05]  /*3850*/  BRA `(.L_x_53560) ;  /* 0x0000000c003c7947 */ /* 0x000fea0003800000 */
.L_x_53568:
        /* <DEDUP_REMOVED lines=12> */
.L_x_53571:
        /* <DEDUP_REMOVED lines=8> */
.L_x_53570:
[----:B------:R0:W5:Y:S01]  /*39a0*/  LDG.E.64 R8, desc[UR36][R2.64] ;  /* 0x0000002402087981 */ /* 0x000162000c1e1b00 */
[----:B------:R-:W-:Y:S01]  /*39b0*/  CS2R R10, SRZ ;  /* 0x00000000000a7805 */ /* 0x000fe2000001ff00 */
[----:B------:R-:W-:Y:S06]  /*39c0*/  BRA `(.L_x_53560) ;  /* 0x0000000800e07947 */ /* 0x000fec0003800000 */
.L_x_53561:
        /* <DEDUP_REMOVED lines=14> */
.L_x_53574:
[----:B------:R0:W5:Y:S01]  /*3ab0*/  LDG.E.128 R8, desc[UR36][R2.64] ;  /* 0x0000002402087981 */ /* 0x000162000c1e1d00 */
[----:B------:R-:W-:Y:S05]  /*3ac0*/  BRA `(.L_x_53560) ;  /* 0x0000000800a07947 */ /* 0x000fea0003800000 */
.L_x_53573:
        /* <DEDUP_REMOVED lines=29> */
.L_x_53576:
        /* <DEDUP_REMOVED lines=16> */
.L_x_53575:
[----:B------:R-:W3:Y:S01]  /*3da0*/  LDG.E.U16 R0, desc[UR36][R2.64] ;  /* 0x0000002402007981 */ /* 0x000ee2000c1e1500 */
[----:B------:R-:W-:Y:S01]  /*3db0*/  CS2R R10, SRZ ;  /* 0x00000000000a7805 */ /* 0x000fe2000001ff00 */
[----:B---3--:R-:W-:-:S04]  /*3dc0*/  IMAD.U32 R0, R0, 0x10000, RZ ;  /* 0x0001000000007824 */ /* 0x008fc800078e00ff */
[----:B------:R-:W-:-:S04]  /*3dd0*/  FMUL.FTZ R0, R0, 1 ;  /* 0x3f80000000007820 */ /* 0x000fc80000410000 */
[----:B------:R0:W1:Y:S01]  /*3de0*/  F2F.F64.F32 R8, R0 ;  /* 0x0000000000087310 */ /* 0x0000620000201800 */
[----:B------:R-:W-:Y:S05]  /*3df0*/  BRA `(.L_x_53560) ;  /* 0x0000000400d47947 */ /* 0x000fea0003800000 */
.L_x_53572:
        /* <DEDUP_REMOVED lines=12> */
.L_x_53579:
        /* <DEDUP_REMOVED lines=21> */
.L_x_53583:
[----:B------:R-:W-:Y:S05]  /*4010*/  BSYNC B1 ;  /* 0x0000000000017941 */ /* 0x000fea0003800000 */
.L_x_53582:
[----:B------:R-:W-:Y:S01]  /*4020*/  LEA R3, R0, 0x3b800000, 0x17 ;  /* 0x3b80000000037811 */ /* 0x000fe200078eb8ff */
[----:B------:R-:W-:-:S05]  /*4030*/  IMAD.SHL.U32 R0, R2, 0x100000, RZ ;  /* 0x0010000002007824 */ /* 0x000fca00078e00ff */
[----:B------:R-:W-:-:S07]  /*4040*/  LOP3.LUT R0, R3, R0, R4, 0xfe, !PT ;  /* 0x0000000003007212 */ /* 0x000fce00078efe04 */
.L_x_53581:
[----:B------:R-:W-:Y:S05]  /*4050*/  BSYNC B0 ;  /* 0x0000000000007941 */ /* 0x000fea0003800000 */
.L_x_53580:
[----:B------:R-:W-:Y:S01]  /*4060*/  FMUL.FTZ R0, R0, 1 ;  /* 0x3f80000000007820 */ /* 0x000fe20000410000 */
[----:B------:R-:W-:-:S03]  /*4070*/  CS2R R10, SRZ ;  /* 0x00000000000a7805 */ /* 0x000fc6000001ff00 */
[----:B------:R0:W1:Y:S01]  /*4080*/  F2F.F64.F32 R8, R0 ;  /* 0x0000000000087310 */ /* 0x0000620000201800 */
[----:B------:R-:W-:Y:S05]  /*4090*/  BRA `(.L_x_53560) ;  /* 0x00000004002c7947 */ /* 0x000fea0003800000 */
.L_x_53578:
        /* <DEDUP_REMOVED lines=21> */
.L_x_53587:
[----:B------:R-:W-:Y:S05]  /*41f0*/  BSYNC B1 ;  /* 0x0000000000017941 */ /* 0x000fea0003800000 */
.L_x_53586:
[----:B------:R-:W-:Y:S01]  /*4200*/  LEA R3, R0, 0x37800000, 0x17 ;  /* 0x3780000000037811 */ /* 0x000fe200078eb8ff */
[----:B------:R-:W-:-:S05]  /*4210*/  IMAD.SHL.U32 R0, R2, 0x200000, RZ ;  /* 0x0020000002007824 */ /* 0x000fca00078e00ff */
[----:B------:R-:W-:-:S07]  /*4220*/  LOP3.LUT R0, R3, R0, R4, 0xfe, !PT ;  /* 0x0000000003007212 */ /* 0x000fce00078efe04 */
.L_x_53585:
[----:B------:R-:W-:Y:S05]  /*4230*/  BSYNC B0 ;  /* 0x0000000000007941 */ /* 0x000fea0003800000 */
.L_x_53584:
[----:B------:R-:W-:Y:S01]  /*4240*/  FMUL.FTZ R0, R0, 1 ;  /* 0x3f80000000007820 */ /* 0x000fe20000410000 */
[----:B------:R-:W-:-:S03]  /*4250*/  CS2R R10, SRZ ;  /* 0x00000000000a7805 */ /* 0x000fc6000001ff00 */
[----:B------:R0:W1:Y:S01]  /*4260*/  F2F.F64.F32 R8, R0 ;  /* 0x0000000000087310 */ /* 0x0000620000201800 */
[----:B------:R-:W-:Y:S05]  /*4270*/  BRA `(.L_x_53560) ;  /* 0x0000000000b47947 */ /* 0x000fea0003800000 */
.L_x_53577:
        /* <DEDUP_REMOVED lines=14> */
.L_x_53591:
[----:B------:R-:W-:Y:S05]  /*4360*/  BSYNC B0 ;  /* 0x0000000000007941 */ /* 0x000fea0003800000 */
.L_x_53590:
[----:B------:R-:W-:Y:S01]  /*4370*/  FMUL.FTZ R0, R0, 1 ;  /* 0x3f80000000007820 */ /* 0x000fe20000410000 */
[----:B------:R-:W-:-:S03]  /*4380*/  CS2R R10, SRZ ;  /* 0x00000000000a7805 */ /* 0x000fc6000001ff00 */
[----:B------:R0:W1:Y:S01]  /*4390*/  F2F.F64.F32 R8, R0 ;  /* 0x0000000000087310 */ /* 0x0000620000201800 */
[----:B------:R-:W-:Y:S05]  /*43a0*/  BRA `(.L_x_53560) ;  /* 0x0000000000687947 */ /* 0x000fea0003800000 */
.L_x_53565:
        /* <DEDUP_REMOVED lines=16> */
.L_x_53592:
[----:B------:R-:W-:Y:S02]  /*44b0*/  CS2R R8, SRZ ;  /* 0x0000000000087805 */ /* 0x000fe4000001ff00 */
[----:B------:R-:W-:Y:S01]  /*44c0*/  CS2R R10, SRZ ;  /* 0x00000000000a7805 */ /* 0x000fe2000001ff00 */
[----:B------:R-:W-:Y:S06]  /*44d0*/  BRA `(.L_x_53560) ;  /* 0x00000000001c7947 */ /* 0x000fec0003800000 */
.L_x_53589:
[----:B------:R-:W3:Y:S01]  /*44e0*/  LDG.E.64 R8, desc[UR36][R2.64] ;  /* 0x0000002402087981 */ /* 0x000ee2000c1e1b00 */
[----:B------:R-:W-:Y:S01]  /*44f0*/  CS2R R10, SRZ ;  /* 0x00000000000a7805 */ /* 0x000fe2000001ff00 */
[----:B---3--:R-:W0:Y:S01]  /*4500*/  I2F.F64.U64 R8, R8 ;  /* 0x0000000800087312 */ /* 0x008e220000301800 */
[----:B------:R-:W-:Y:S05]  /*4510*/  BRA `(.L_x_53560) ;  /* 0x00000000000c7947 */ /* 0x000fea0003800000 */
.L_x_53588:
[----:B------:R-:W3:Y:S01]  /*4520*/  LDG.E R2, desc[UR36][R2.64] ;  /* 0x0000002402027981 */ /* 0x000ee2000c1e1900 */
[----:B------:R-:W-:Y:S01]  /*4530*/  CS2R R10, SRZ ;  /* 0x00000000000a7805 */ /* 0x000fe2000001ff00 */
[----:B---3--:R0:W1:Y:S06]  /*4540*/  I2F.F64.U32 R8, R2 ;  /* 0x0000000200087312 */ /* 0x00806c0000201800 */
.L_x_53560:
[----:B------:R-:W-:Y:S05]  /*4550*/  BSYNC B6 ;  /* 0x0000000000067941 */ /* 0x000fea0003800000 */
.L_x_53559:
[----:B0--3--:R-:W0:Y:S01]  /*4560*/  S2R R3, SR_TID.X ;  /* 0x0000000000037919 */ /* 0x009e220000002100 */
[----:B------:R-:W-:Y:S01]  /*4570*/  BSSY B1, `(.L_x_53593) ;  /* 0x000021d000017945 */ /* 0x000fe20003800000 */
[----:B------:R-:W-:Y:S02]  /*4580*/  CS2R R6, SRZ ;  /* 0x0000000000067805 */ /* 0x000fe4000001ff00 */
[----:B------:R-:W-:Y:S02]  /*4590*/  CS2R R4, SRZ ;  /* 0x0000000000047805 */ /* 0x000fe4000001ff00 */
[----:B0-----:R-:W-:-:S13]  /*45a0*/  ISETP.GE.AND P0, PT, R3, R44, PT ;  /* 0x0000002c0300720c */ /* 0x001fda0003f06270 */
[----:B------:R-:W-:Y:S05]  /*45b0*/  @P0 BRA `(.L_x_53594) ;  /* 0x0000002000600947 */ /* 0x000fea0003800000 */
[----:B------:R-:W-:Y:S01]  /*45c0*/  ULDC.64 UR4, c[0x0][0x228] ;  /* 0x00008a0000047ab9 */ /* 0x000fe20000000a00 */
[----:B------:R-:W-:Y:S01]  /*45d0*/  ULDC.64 UR6, c[0x0][0x220] ;  /* 0x0000880000067ab9 */ /* 0x000fe20000000a00 */
[----:B-12-45:R-:W-:Y:S02]  /*45e0*/  DMUL R22, R16, UR4 ;  /* 0x0000000410167c28 */ /* 0x036fe40008000000 */
[----:B------:R-:W-:-:S06]  /*45f0*/  DMUL R2, R18, UR4 ;  /* 0x0000000412027c28 */ /* 0x000fcc0008000000 */
[----:B------:R-:W-:Y:S02]  /*4600*/  DFMA R22, R18, UR6, R22 ;  /* 0x0000000612167c2b */ /* 0x000fe40008000016 */
[----:B------:R-:W-:-:S08]  /*4610*/  DFMA R2, R16, UR6, -R2 ;  /* 0x0000000610027c2b */ /* 0x000fd00008000802 */
[----:B------:R-:W-:-:S13]  /*4620*/  LOP3.LUT P0, RZ, R22, 0x7fffffff, R23, 0xf8, !PT ;  /* 0x7fffffff16ff7812 */ /* 0x000fda000780f817 */
[----:B------:R-:W-:Y:S05]  /*4630*/  @!P0 BRA `(.L_x_53595) ;  /* 0x0000001c00488947 */ /* 0x000fea0003800000 */
[----:B------:R-:W-:-:S04]  /*4640*/  LOP3.LUT R5, R3, 0x7fffffff, RZ, 0xc0, !PT ;  /* 0x7fffffff03057812 */ /* 0x000fc800078ec0ff */
[----:B------:R-:W-:-:S13]  /*4650*/  LOP3.LUT P0, RZ, R5, R2, RZ, 0xfc, !PT ;  /* 0x0000000205ff7212 */ /* 0x000fda000780fcff */
[----:B------:R-:W-:Y:S05]  /*4660*/  @!P0 BRA `(.L_x_53596) ;  /* 0x0000001400a88947 */ /* 0x000fea0003800000 */
[----:B------:R-:W-:-:S04]  /*4670*/  LOP3.LUT R0, R23, 0x7fffffff, RZ, 0xc0, !PT ;  /* 0x7fffffff17007812 */ /* 0x000fc800078ec0ff */
        /* <DEDUP_REMOVED lines=65> */
.L_x_53600:
[----:B------:R-:W-:Y:S05]  /*4a90*/  BSYNC B0 ;  /* 0x0000000000007941 */ /* 0x000fea0003800000 */
.L_x_53599:
        /* <DEDUP_REMOVED lines=21> */
[----:B------:R-:W-:Y:S05]  /*4bf0*/  CALL.REL.NOINC `($_ZN2at6native27unrolled_elementwise_kernelIZNS0_50_GLOBAL__N__2680c7bb_12_PowKernel_cu_140f0503_289622pow_scalar_tensor_implIdEEvRNS_18TensorIteratorBaseEN3c107complexIT_EEEUlNS7_IdEEE_St5arrayIPcLm2EELi4E23TrivialOffsetCalculatorILi1EjESG_NS0_6memory12LoadWithCastILi1EEENSH_13StoreWithCastILi1EEEEEviS8_T0_T2_T3_T4_T5_$__internal_trig_reduction_slowpathd) ;  /* 0x000000c800907944 */ /* 0x000fea0003c00000 */
[----:B------:R-:W-:Y:S05]  /*4c00*/  BRA `(.L_x_53603) ;  /* 0x0000000000087947 */ /* 0x000fea0003800000 */
.L_x_53602:
[----:B------:R-:W-:Y:S01]  /*4c10*/  DMUL R2, RZ, R22 ;  /* 0x00000016ff027228 */ /* 0x000fe20000000000 */
[----:B------:R-:W-:-:S10]  /*4c20*/  IMAD.MOV.U32 R0, RZ, RZ, RZ ;  /* 0x000000ffff007224 */ /* 0x000fd400078e00ff */
.L_x_53603:
[----:B------:R-:W-:Y:S05]  /*4c30*/  BSYNC B2 ;  /* 0x0000000000027941 */ /* 0x000fea0003800000 */
.L_x_53601:
        /* <DEDUP_REMOVED lines=22> */
[----:B------:R-:W-:Y:S02]  /*4da0*/  @P0 DFMA R4, R20, R12, 1 ;  /* 0x3ff000001404042b */ /* 0x000fe4000000000c */
[----:B------:R-:W-:-:S06]  /*4db0*/  DSETP.NEU.AND P0, PT, |R22|, +INF , PT ;  /* 0x7ff000001600742a */ /* 0x000fcc0003f0d200 */
[----:B------:R-:W-:-:S08]  /*4dc0*/  @P1 DFMA R4, R4, -1, RZ ;  /* 0xbff000000404182b */ /* 0x000fd000000000ff */
        /* <DEDUP_REMOVED lines=22> */
.L_x_53605:
[----:B------:R-:W-:Y:S01]  /*4f30*/  DMUL R2, RZ, R22 ;  /* 0x00000016ff027228 */ /* 0x000fe20000000000 */
[----:B------:R-:W-:-:S10]  /*4f40*/  IMAD.MOV.U32 R0, RZ, RZ, RZ ;  /* 0x000000ffff007224 */ /* 0x000fd400078e00ff */
.L_x_53606:
[----:B------:R-:W-:Y:S05]  /*4f50*/  BSYNC B2 ;  /* 0x0000000000027941 */ /* 0x000fea0003800000 */
.L_x_53604:
        /* <DEDUP_REMOVED lines=25> */
.L_x_53598:
        /* <DEDUP_REMOVED lines=63> */
.L_x_53608:
[----:B------:R-:W-:Y:S05]  /*54e0*/  BSYNC B0 ;  /* 0x0000000000007941 */ /* 0x000fea0003800000 */
.L_x_53607:
        /* <DEDUP_REMOVED lines=23> */
.L_x_53610:
[----:B------:R-:W-:Y:S01]  /*5660*/  DMUL R2, RZ, R22 ;  /* 0x00000016ff027228 */ /* 0x000fe20000000000 */
[----:B------:R-:W-:-:S10]  /*5670*/  IMAD.MOV.U32 R0, RZ, RZ, RZ ;  /* 0x000000ffff007224 */ /* 0x000fd400078e00ff */
.L_x_53611:
[----:B------:R-:W-:Y:S05]  /*5680*/  BSYNC B2 ;  /* 0x0000000000027941 */ /* 0x000fea0003800000 */
.L_x_53609:
        /* <DEDUP_REMOVED lines=47> */
.L_x_53613:
[----:B------:R-:W-:Y:S01]  /*5980*/  DMUL R2, RZ, R22 ;  /* 0x00000016ff027228 */ /* 0x000fe20000000000 */
[----:B------:R-:W-:-:S10]  /*5990*/  IMAD.MOV.U32 R0, RZ, RZ, RZ ;  /* 0x000000ffff007224 */ /* 0x000fd400078e00ff */
.L_x_53614:
[----:B------:R-:W-:Y:S05]  /*59a0*/  BSYNC B2 ;  /* 0x0000000000027941 */ /* 0x000fea0003800000 */
.L_x_53612:
        /* <DEDUP_REMOVED lines=39> */
.L_x_53597:
        /* <DEDUP_REMOVED lines=11> */
.L_x_53615:
[----:B------:R-:W-:-:S10]  /*5cd0*/  DADD R4, R22, -R22 ;  /* 0x0000000016047229 */ /* 0x000fd40000000816 */
[----:B------:R-:W-:Y:S02]  /*5ce0*/  IMAD.MOV.U32 R6, RZ, RZ, R4 ;  /* 0x000000ffff067224 */ /* 0x000fe400078e0004 */
[----:B------:R-:W-:Y:S01]  /*5cf0*/  IMAD.MOV.U32 R7, RZ, RZ, R5 ;  /* 0x000000ffff077224 */ /* 0x000fe200078e0005 */
[----:B------:R-:W-:Y:S06]  /*5d00*/  BRA `(.L_x_53594) ;  /* 0x00000008008c7947 */ /* 0x000fec0003800000 */
.L_x_53596:
        /* <DEDUP_REMOVED lines=24> */
.L_x_53617:
[----:B------:R-:W-:Y:S01]  /*5e90*/  DMUL R2, RZ, R22 ;  /* 0x00000016ff027228 */ /* 0x000fe20000000000 */
[----:B------:R-:W-:-:S10]  /*5ea0*/  IMAD.MOV.U32 R0, RZ, RZ, RZ ;  /* 0x000000ffff007224 */ /* 0x000fd400078e00ff */
.L_x_53618:
[----:B------:R-:W-:Y:S05]  /*5eb0*/  BSYNC B2 ;  /* 0x0000000000027941 */ /* 0x000fea0003800000 */
.L_x_53616:
        /* <DEDUP_REMOVED lines=47> */
.L_x_53620:
[----:B------:R-:W-:Y:S01]  /*61b0*/  DMUL R2, RZ, R22 ;  /* 0x00000016ff027228 */ /* 0x000fe20000000000 */
[----:B------:R-:W-:-:S10]  /*61c0*/  IMAD.MOV.U32 R0, RZ, RZ, RZ ;  /* 0x000000ffff007224 */ /* 0x000fd400078e00ff */
.L_x_53621:
[----:B------:R-:W-:Y:S05]  /*61d0*/  BSYNC B2 ;  /* 0x0000000000027941 */ /* 0x000fea0003800000 */
.L_x_53619:
        /* <DEDUP_REMOVED lines=24> */
.L_x_53595:
        /* <DEDUP_REMOVED lines=59> */
.L_x_53623:
[----:B------:R-:W-:Y:S05]  /*6710*/  BSYNC B0 ;  /* 0x0000000000007941 */ /* 0x000fea0003800000 */
.L_x_53622:
[----:B------:R-:W-:Y:S02]  /*6720*/  IMAD.MOV.U32 R6, RZ, RZ, R22 ;  /* 0x000000ffff067224 */ /* 0x000fe400078e0016 */
[----:B------:R-:W-:-:S07]  /*6730*/  IMAD.MOV.U32 R7, RZ, RZ, R23 ;  /* 0x000000ffff077224 */ /* 0x000fce00078e0017 */
.L_x_53594:
[----:B------:R-:W-:Y:S05]  /*6740*/  BSYNC B1 ;  /* 0x0000000000017941 */ /* 0x000fea0003800000 */
.L_x_53593:
[----:B------:R-:W0:Y:S01]  /*6750*/  S2R R0, SR_TID.X ;  /* 0x0000000000007919 */ /* 0x000e220000002100 */
[----:B------:R-:W-:Y:S01]  /*6760*/  BSSY B1, `(.L_x_53624) ;  /* 0x000021b000017945 */ /* 0x000fe20003800000 */
[----:B------:R-:W-:Y:S02]  /*6770*/  CS2R R30, SRZ ;  /* 0x00000000001e7805 */ /* 0x000fe4000001ff00 */
[----:B------:R-:W-:Y:S01]  /*6780*/  CS2R R28, SRZ ;  /* 0x00000000001c7805 */ /* 0x000fe2000001ff00 */
[----:B0-----:R-:W-:-:S05]  /*6790*/  VIADD R45, R0, 0x80 ;  /* 0x00000080002d7836 */ /* 0x001fca0000000000 */
[----:B------:R-:W-:-:S13]  /*67a0*/  ISETP.GE.AND P0, PT, R45, R44, PT ;  /* 0x0000002c2d00720c */ /* 0x000fda0003f06270 */
[----:B------:R-:W-:Y:S05]  /*67b0*/  @P0 BRA `(.L_x_53625) ;  /* 0x0000002000540947 */ /* 0x000fea0003800000 */
[----:B------:R-:W-:Y:S01]  /*67c0*/  ULDC.64 UR4, c[0x0][0x228] ;  /* 0x00008a0000047ab9 */ /* 0x000fe20000000a00 */
[----:B------:R-:W-:Y:S01]  /*67d0*/  ULDC.64 UR6, c[0x0][0x220] ;  /* 0x0000880000067ab9 */ /* 0x000fe20000000a00 */
[----:B-12-45:R-:W-:-:S08]  /*67e0*/  DMUL R16, R24, UR4 ;  /* 0x0000000418107c28 */ /* 0x036fd00008000000 */
[C---:B------:R-:W-:Y:S02]  /*67f0*/  DFMA R16, R26.reuse, UR6, R16 ;  /* 0x000000061a107c2b */ /* 0x040fe40008000010 */
[----:B------:R-:W-:-:S08]  /*6800*/  DMUL R26, R26, UR4 ;  /* 0x000000041a1a7c28 */ /* 0x000fd00008000000 */
[----:B------:R-:W-:Y:S01]  /*6810*/  LOP3.LUT R3, R17, 0x7fffffff, RZ, 0xc0, !PT ;  /* 0x7fffffff11037812 */ /* 0x000fe200078ec0ff */
[----:B------:R-:W-:-:S03]  /*6820*/  DFMA R24, R24, UR6, -R26 ;  /* 0x0000000618187c2b */ /* 0x000fc6000800081a */
        /* <DEDUP_REMOVED lines=62> */
[----:B------:R-:W-:Y:S01]  /*6c10*/  FSEL R30, R12, RZ, P1 ;  /* 0x000000ff0c1e7208 */ /* 0x000fe20000800000 */
[----:B------:R-:W-:Y:S01]  /*6c20*/  @!P0 IMAD.MOV.U32 R12, RZ, RZ, RZ ;  /* 0x000000ffff0c8224 */ /* 0x000fe200078e00ff */
[----:B------:R-:W-:-:S05]  /*6c30*/  @!P0 SHF.R.S32.HI R3, RZ, 0x1, R0 ;  /* 0x00000001ff038819 */ /* 0x000fca0000011400 */
[----:B------:R-:W-:Y:S02]  /*6c40*/  @!P0 IMAD.IADD R2, R2, 0x1, -R3 ;  /* 0x0000000102028824 */ /* 0x000fe400078e0a03 */
[----:B------:R-:W-:-:S03]  /*6c50*/  @!P0 IMAD R3, R3, 0x100000, R15 ;  /* 0x0010000003038824 */ /* 0x000fc600078e020f */
[----:B------:R-:W-:Y:S01]  /*6c60*/  @!P0 LEA R13, R2, 0x3ff00000, 0x14 ;  /* 0x3ff00000020d8811 */ /* 0x000fe200078ea0ff */
[----:B------:R-:W-:-:S06]  /*6c70*/  @!P0 IMAD.MOV.U32 R2, RZ, RZ, R14 ;  /* 0x000000ffff028224 */ /* 0x000fcc00078e000e */
[----:B------:R-:W-:-:S11]  /*6c80*/  @!P0 DMUL R30, R2, R12 ;  /* 0x0000000c021e8228 */ /* 0x000fd60000000000 */
.L_x_53631:
[----:B------:R-:W-:Y:S05]  /*6c90*/  BSYNC B0 ;  /* 0x0000000000007941 */ /* 0x000fea0003800000 */
.L_x_53630:
        /* <DEDUP_REMOVED lines=23> */
.L_x_53633:
[----:B------:R-:W-:Y:S01]  /*6e10*/  DMUL R2, RZ, R16 ;  /* 0x00000010ff027228 */ /* 0x000fe20000000000 */
[----:B------:R-:W-:-:S10]  /*6e20*/  IMAD.MOV.U32 R0, RZ, RZ, RZ ;  /* 0x000000ffff007224 */ /* 0x000fd400078e00ff */
.L_x_53634:
[----:B------:R-:W-:Y:S05]  /*6e30*/  BSYNC B2 ;  /* 0x0000000000027941 */ /* 0x000fea0003800000 */
.L_x_53632:
        /* <DEDUP_REMOVED lines=46> */
.L_x_53636:
[----:B------:R-:W-:Y:S01]  /*7120*/  DMUL R2, RZ, R16 ;  /* 0x00000010ff027228 */ /* 0x000fe20000000000 */
[----:B------:R-:W-:-:S10]  /*7130*/  IMAD.MOV.U32 R0, RZ, RZ, RZ ;  /* 0x000000ffff007224 */ /* 0x000fd400078e00ff */
.L_x_53637:
[----:B------:R-:W-:Y:S05]  /*7140*/  BSYNC B2 ;  /* 0x0000000000027941 */ /* 0x000fea0003800000 */
.L_x_53635:
        /* <DEDUP_REMOVED lines=25> */
.L_x_53629:
        /* <DEDUP_REMOVED lines=63> */
.L_x_53639:
[----:B------:R-:W-:Y:S05]  /*76d0*/  BSYNC B0 ;  /* 0x0000000000007941 */ /* 0x000fea0003800000 */
.L_x_53638:
        /* <DEDUP_REMOVED lines=23> */
.L_x_53641:
[----:B------:R-:W-:Y:S01]  /*7850*/  DMUL R2, RZ, R16 ;  /* 0x00000010ff027228 */ /* 0x000fe20000000000 */
[----:B------:R-:W-:-:S10]  /*7860*/  IMAD.MOV.U32 R0, RZ, RZ, RZ ;  /* 0x000000ffff007224 */ /* 0x000fd400078e00ff */
.L_x_53642:
[----:B------:R-:W-:Y:S05]  /*7870*/  BSYNC B2 ;  /* 0x0000000000027941 */ /* 0x000fea0003800000 */
.L_x_53640:
        /* <DEDUP_REMOVED lines=46> */
.L_x_53644:
[----:B------:R-:W-:Y:S01]  /*7b60*/  DMUL R2, RZ, R16 ;  /* 0x00000010ff027228 */ /* 0x000fe20000000000 */
[----:B------:R-:W-:-:S10]  /*7b70*/  IMAD.MOV.U32 R0, RZ, RZ, RZ ;  /* 0x000000ffff007224 */ /* 0x000fd400078e00ff */
.L_x_53645:
[----:B------:R-:W-:Y:S05]  /*7b80*/  BSYNC B2 ;  /* 0x0000000000027941 */ /* 0x000fea0003800000 */
.L_x_53643:
        /* <DEDUP_REMOVED lines=39> */
.L_x_53628:
        /* <DEDUP_REMOVED lines=11> */
.L_x_53646:
[----:B------:R-:W-:-:S10]  /*7eb0*/  DADD R28, R16, -R16 ;  /* 0x00000000101c7229 */ /* 0x000fd40000000810 */
[----:B------:R-:W-:Y:S02]  /*7ec0*/  IMAD.MOV.U32 R30, RZ, RZ, R28 ;  /* 0x000000ffff1e7224 */ /* 0x000fe400078e001c */
[----:B------:R-:W-:Y:S01]  /*7ed0*/  IMAD.MOV.U32 R31, RZ, RZ, R29 ;  /* 0x000000ffff1f7224 */ /* 0x000fe200078e001d */
[----:B------:R-:W-:Y:S06]  /*7ee0*/  BRA `(.L_x_53625) ;  /* 0x0000000800887947 */ /* 0x000fec0003800000 */
.L_x_53627:
        /* <DEDUP_REMOVED lines=24> */
.L_x_53648:
[----:B------:R-:W-:Y:S01]  /*8070*/  DMUL R2, RZ, R16 ;  /* 0x00000010ff027228 */ /* 0x000fe20000000000 */
[----:B------:R-:W-:-:S10]  /*8080*/  IMAD.MOV.U32 R0, RZ, RZ, RZ ;  /* 0x000000ffff007224 */ /* 0x000fd400078e00ff */
.L_x_53649:
[----:B------:R-:W-:Y:S05]  /*8090*/  BSYNC B2 ;  /* 0x0000000000027941 */ /* 0x000fea0003800000 */
.L_x_53647:
        /* <DEDUP_REMOVED lines=46> */
.L_x_53651:
[----:B------:R-:W-:Y:S01]  /*8380*/  DMUL R2, RZ, R16 ;  /* 0x00000010ff027228 */ /* 0x000fe20000000000 */
[----:B------:R-:W-:-:S10]  /*8390*/  IMAD.MOV.U32 R0, RZ, RZ, RZ ;  /* 0x000000ffff007224 */ /* 0x000fd400078e00ff */
.L_x_53652:
[----:B------:R-:W-:Y:S05]  /*83a0*/  BSYNC B2 ;  /* 0x0000000000027941 */ /* 0x000fea0003800000 */
.L_x_53650:
        /* <DEDUP_REMOVED lines=24> */
.L_x_53626:
        /* <DEDUP_REMOVED lines=59> */
.L_x_53654:
[----:B------:R-:W-:Y:S05]  /*88e0*/  BSYNC B0 ;  /* 0x0000000000007941 */ /* 0x000fea0003800000 */
.L_x_53653:
[----:B------:R-:W-:Y:S02]  /*88f0*/  IMAD.MOV.U32 R30, RZ, RZ, R16 ;  /* 0x000000ffff1e7224 */ /* 0x000fe400078e0010 */
[----:B------:R-:W-:-:S07]  /*8900*/  IMAD.MOV.U32 R31, RZ, RZ, R17 ;  /* 0x000000ffff1f7224 */ /* 0x000fce00078e0011 */
.L_x_53625:
[----:B------:R-:W-:Y:S05]  /*8910*/  BSYNC B1 ;  /* 0x0000000000017941 */ /* 0x000fea0003800000 */
.L_x_53624:
[----:B------:R-:W0:Y:S01]  /*8920*/  S2R R0, SR_TID.X ;  /* 0x0000000000007919 */ /* 0x000e220000002100 */
[----:B------:R-:W-:Y:S01]  /*8930*/  BSSY B1, `(.L_x_53655) ;  /* 0x000021c000017945 */ /* 0x000fe20003800000 */
[----:B-1---5:R-:W-:Y:S02]  /*8940*/  CS2R R18, SRZ ;  /* 0x0000000000127805 */ /* 0x022fe4000001ff00 */
[----:B------:R-:W-:Y:S02]  /*8950*/  CS2R R26, SRZ ;  /* 0x00000000001a7805 */ /* 0x000fe4000001ff00 */
[----:B------:R-:W-:Y:S01]  /*8960*/  CS2R R24, SRZ ;  /* 0x0000000000187805 */ /* 0x000fe2000001ff00 */
[----:B0-----:R-:W-:-:S05]  /*8970*/  VIADD R3, R0, 0x100 ;  /* 0x0000010000037836 */ /* 0x001fca0000000000 */
[----:B------:R-:W-:-:S13]  /*8980*/  ISETP.GE.AND P0, PT, R3, R44, PT ;  /* 0x0000002c0300720c */ /* 0x000fda0003f06270 */
[----:B------:R-:W-:Y:S05]  /*8990*/  @P0 BRA `(.L_x_53656) ;  /* 0x0000002000540947 */ /* 0x000fea0003800000 */
[----:B------:R-:W-:Y:S01]  /*89a0*/  ULDC.64 UR4, c[0x0][0x228] ;  /* 0x00008a0000047ab9 */ /* 0x000fe20000000a00 */
[----:B------:R-:W-:Y:S01]  /*89b0*/  ULDC.64 UR6, c[0x0][0x220] ;  /* 0x0000880000067ab9 */ /* 0x000fe20000000a00 */
[----:B--2-4-:R-:W-:-:S08]  /*89c0*/  DMUL R16, R32, UR4 ;  /* 0x0000000420107c28 */ /* 0x014fd00008000000 */
        /* <DEDUP_REMOVED lines=74> */
.L_x_53662:
[----:B------:R-:W-:Y:S05]  /*8e70*/  BSYNC B0 ;  /* 0x0000000000007941 */ /* 0x000fea0003800000 */
.L_x_53661:
        /* <DEDUP_REMOVED lines=23> */
.L_x_53664:
[----:B------:R-:W-:Y:S01]  /*8ff0*/  DMUL R2, RZ, R16 ;  /* 0x00000010ff027228 */ /* 0x000fe20000000000 */
[----:B------:R-:W-:-:S10]  /*9000*/  IMAD.MOV.U32 R0, RZ, RZ, RZ ;  /* 0x000000ffff007224 */ /* 0x000fd400078e00ff */
.L_x_53665:
[----:B------:R-:W-:Y:S05]  /*9010*/  BSYNC B2 ;  /* 0x0000000000027941 */ /* 0x000fea0003800000 */
.L_x_53663:
        /* <DEDUP_REMOVED lines=46> */
.L_x_53667:
[----:B------:R-:W-:Y:S01]  /*9300*/  DMUL R2, RZ, R16 ;  /* 0x00000010ff027228 */ /* 0x000fe20000000000 */
[----:B------:R-:W-:-:S10]  /*9310*/  IMAD.MOV.U32 R0, RZ, RZ, RZ ;  /* 0x000000ffff007224 */ /* 0x000fd400078e00ff */
.L_x_53668:
[----:B------:R-:W-:Y:S05]  /*9320*/  BSYNC B2 ;  /* 0x0000000000027941 */ /* 0x000fea0003800000 */
.L_x_53666:
        /* <DEDUP_REMOVED lines=25> */
.L_x_53660:
        /* <DEDUP_REMOVED lines=63> */
.L_x_53670:
[----:B------:R-:W-:Y:S05]  /*98b0*/  BSYNC B0 ;  /* 0x0000000000007941 */ /* 0x000fea0003800000 */
.L_x_53669:
        /* <DEDUP_REMOVED lines=23> */
.L_x_53672:
[----:B------:R-:W-:Y:S01]  /*9a30*/  DMUL R2, RZ, R16 ;  /* 0x00000010ff027228 */ /* 0x000fe20000000000 */
[----:B------:R-:W-:-:S10]  /*9a40*/  IMAD.MOV.U32 R0, RZ, RZ, RZ ;  /* 0x000000ffff007224 */ /* 0x000fd400078e00ff */
.L_x_53673:
[----:B------:R-:W-:Y:S05]  /*9a50*/  BSYNC B2 ;  /* 0x0000000000027941 */ /* 0x000fea0003800000 */
.L_x_53671:
        /* <DEDUP_REMOVED lines=46> */
.L_x_53675:
[----:B------:R-:W-:Y:S01]  /*9d40*/  DMUL R2, RZ, R16 ;  /* 0x00000010ff027228 */ /* 0x000fe20000000000 */
[----:B------:R-:W-:-:S10]  /*9d50*/  IMAD.MOV.U32 R0, RZ, RZ, RZ ;  /* 0x000000ffff007224 */ /* 0x000fd400078e00ff */
.L_x_53676:
[----:B------:R-:W-:Y:S05]  /*9d60*/  BSYNC B2 ;  /* 0x0000000000027941 */ /* 0x000fea0003800000 */
.L_x_53674:
        /* <DEDUP_REMOVED lines=39> */
.L_x_53659:
        /* <DEDUP_REMOVED lines=11> */
.L_x_53677:
[----:B------:R-:W-:-:S10]  /*a090*/  DADD R24, R16, -R16 ;  /* 0x0000000010187229 */ /* 0x000fd40000000810 */
[----:B------:R-:W-:Y:S02]  /*a0a0*/  IMAD.MOV.U32 R26, RZ, RZ, R24 ;  /* 0x000000ffff1a7224 */ /* 0x000fe400078e0018 */
[----:B------:R-:W-:Y:S01]  /*a0b0*/  IMAD.MOV.U32 R27, RZ, RZ, R25 ;  /* 0x000000ffff1b7224 */ /* 0x000fe200078e0019 */
[----:B------:R-:W-:Y:S06]  /*a0c0*/  BRA `(.L_x_53656) ;  /* 0x0000000800887947 */ /* 0x000fec0003800000 */
.L_x_53658:
        /* <DEDUP_REMOVED lines=24> */
.L_x_53679:
[----:B------:R-:W-:Y:S01]  /*a250*/  DMUL R2, RZ, R16 ;  /* 0x00000010ff027228 */ /* 0x000fe20000000000 */
[----:B------:R-:W-:-:S10]  /*a260*/  IMAD.MOV.U32 R0, RZ, RZ, RZ ;  /* 0x000000ffff007224 */ /* 0x000fd400078e00ff */
.L_x_53680:
[----:B------:R-:W-:Y:S05]  /*a270*/  BSYNC B2 ;  /* 0x0000000000027941 */ /* 0x000fea0003800000 */
.L_x_53678:
        /* <DEDUP_REMOVED lines=46> */
.L_x_53682:
[----:B------:R-:W-:Y:S01]  /*a560*/  DMUL R2, RZ, R16 ;  /* 0x00000010ff027228 */ /* 0x000fe20000000000 */
[----:B------:R-:W-:-:S10]  /*a570*/  IMAD.MOV.U32 R0, RZ, RZ, RZ ;  /* 0x000000ffff007224 */ /* 0x000fd400078e00ff */
.L_x_53683:
[----:B------:R-:W-:Y:S05]  /*a580*/  BSYNC B2 ;  /* 0x0000000000027941 */ /* 0x000fea0003800000 */
.L_x_53681:
        /* <DEDUP_REMOVED lines=24> */
.L_x_53657:
        /* <DEDUP_REMOVED lines=59> */
.L_x_53685:
[----:B------:R-:W-:Y:S05]  /*aac0*/  BSYNC B0 ;  /* 0x0000000000007941 */ /* 0x000fea0003800000 */
.L_x_53684:
[----:B------:R-:W-:Y:S02]  /*aad0*/  IMAD.MOV.U32 R26, RZ, RZ, R16 ;  /* 0x000000ffff1a7224 */ /* 0x000fe400078e0010 */
[----:B------:R-:W-:-:S07]  /*aae0*/  IMAD.MOV.U32 R27, RZ, RZ, R17 ;  /* 0x000000ffff1b7224 */ /* 0x000fce00078e0011 */
.L_x_53656:
[----:B------:R-:W-:Y:S05]  /*aaf0*/  BSYNC B1 ;  /* 0x0000000000017941 */ /* 0x000fea0003800000 */
.L_x_53655:
[----:B------:R-:W0:Y:S01]  /*ab00*/  S2R R0, SR_TID.X ;  /* 0x0000000000007919 */ /* 0x000e220000002100 */
[----:B------:R-:W-:Y:S01]  /*ab10*/  BSSY B1, `(.L_x_53686) ;  /* 0x000021a000017945 */ /* 0x000fe20003800000 */
[----:B--2-4-:R-:W-:Y:S01]  /*ab20*/  CS2R R16, SRZ ;  /* 0x0000000000107805 */ /* 0x014fe2000001ff00 */
[----:B0-----:R-:W-:-:S05]  /*ab30*/  VIADD R3, R0, 0x180 ;  /* 0x0000018000037836 */ /* 0x001fca0000000000 */
[----:B------:R-:W-:-:S13]  /*ab40*/  ISETP.GE.AND P0, PT, R3, R44, PT ;  /* 0x0000002c0300720c */ /* 0x000fda0003f06270 */
[----:B------:R-:W-:Y:S05]  /*ab50*/  @P0 BRA `(.L_x_53687) ;  /* 0x0000002000540947 */ /* 0x000fea0003800000 */
[----:B------:R-:W-:Y:S01]  /*ab60*/  ULDC.64 UR4, c[0x0][0x228] ;  /* 0x00008a0000047ab9 */ /* 0x000fe20000000a00 */
[----:B------:R-:W-:Y:S01]  /*ab70*/  ULDC.64 UR6, c[0x0][0x220] ;  /* 0x0000880000067ab9 */ /* 0x000fe20000000a00 */
[----:B------:R-:W-:-:S08]  /*ab80*/  DMUL R22, R8, UR4 ;  /* 0x0000000408167c28 */ /* 0x000fd00008000000 */
        /* <DEDUP_REMOVED lines=74> */
.L_x_53693:
[----:B------:R-:W-:Y:S05]  /*b030*/  BSYNC B0 ;  /* 0x0000000000007941 */ /* 0x000fea0003800000 */
.L_x_53692:
        /* <DEDUP_REMOVED lines=23> */
.L_x_53695:
[----:B------:R-:W-:Y:S01]  /*b1b0*/  DMUL R2, RZ, R22 ;  /* 0x00000016ff027228 */ /* 0x000fe20000000000 */
[----:B------:R-:W-:-:S10]  /*b1c0*/  IMAD.MOV.U32 R0, RZ, RZ, RZ ;  /* 0x000000ffff007224 */ /* 0x000fd400078e00ff */
.L_x_53696:
[----:B------:R-:W-:Y:S05]  /*b1d0*/  BSYNC B2 ;  /* 0x0000000000027941 */ /* 0x000fea0003800000 */
.L_x_53694:
        /* <DEDUP_REMOVED lines=46> */
.L_x_53698:
[----:B------:R-:W-:Y:S01]  /*b4c0*/  DMUL R2, RZ, R22 ;  /* 0x00000016ff027228 */ /* 0x000fe20000000000 */
[----:B------:R-:W-:-:S10]  /*b4d0*/  IMAD.MOV.U32 R0, RZ, RZ, RZ ;  /* 0x000000ffff007224 */ /* 0x000fd400078e00ff */
.L_x_53699:
[----:B------:R-:W-:Y:S05]  /*b4e0*/  BSYNC B2 ;  /* 0x0000000000027941 */ /* 0x000fea0003800000 */
.L_x_53697:
        /* <DEDUP_REMOVED lines=25> */
.L_x_53691:
        /* <DEDUP_REMOVED lines=63> */
.L_x_53701:
[----:B------:R-:W-:Y:S05]  /*ba70*/  BSYNC B0 ;  /* 0x0000000000007941 */ /* 0x000fea0003800000 */
.L_x_53700:
        /* <DEDUP_REMOVED lines=23> */
.L_x_53703:
[----:B------:R-:W-:Y:S01]  /*bbf0*/  DMUL R2, RZ, R22 ;  /* 0x00000016ff027228 */ /* 0x000fe20000000000 */
[----:B------:R-:W-:-:S10]  /*bc00*/  IMAD.MOV.U32 R0, RZ, RZ, RZ ;  /* 0x000000ffff007224 */ /* 0x000fd400078e00ff */
.L_x_53704:
[----:B------:R-:W-:Y:S05]  /*bc10*/  BSYNC B2 ;  /* 0x0000000000027941 */ /* 0x000fea0003800000 */
.L_x_53702:
        /* <DEDUP_REMOVED lines=46> */
.L_x_53706:
[----:B------:R-:W-:Y:S01]  /*bf00*/  DMUL R2, RZ, R22 ;  /* 0x00000016ff027228 */ /* 0x000fe20000000000 */
[----:B------:R-:W-:-:S10]  /*bf10*/  IMAD.MOV.U32 R0, RZ, RZ, RZ ;  /* 0x000000ffff007224 */ /* 0x000fd400078e00ff */
.L_x_53707:
[----:B------:R-:W-:Y:S05]  /*bf20*/  BSYNC B2 ;  /* 0x0000000000027941 */ /* 0x000fea0003800000 */
.L_x_53705:
        /* <DEDUP_REMOVED lines=39> */
.L_x_53690:
        /* <DEDUP_REMOVED lines=11> */
.L_x_53708:
[----:B------:R-:W-:-:S10]  /*c250*/  DADD R16, R22, -R22 ;  /* 0x0000000016107229 */ /* 0x000fd40000000816 */
[----:B------:R-:W-:Y:S02]  /*c260*/  IMAD.MOV.U32 R18, RZ, RZ, R16 ;  /* 0x000000ffff127224 */ /* 0x000fe400078e0010 */
[----:B------:R-:W-:Y:S01]  /*c270*/  IMAD.MOV.U32 R19, RZ, RZ, R17 ;  /* 0x000000ffff137224 */ /* 0x000fe200078e0011 */
[----:B------:R-:W-:Y:S06]  /*c280*/  BRA `(.L_x_53687) ;  /* 0x0000000800887947 */ /* 0x000fec0003800000 */
.L_x_53689:
        /* <DEDUP_REMOVED lines=24> */
.L_x_53710:
[----:B------:R-:W-:Y:S01]  /*c410*/  DMUL R2, RZ, R22 ;  /* 0x00000016ff027228 */ /* 0x000fe20000000000 */
[----:B------:R-:W-:-:S10]  /*c420*/  IMAD.MOV.U32 R0, RZ, RZ, RZ ;  /* 0x000000ffff007224 */ /* 0x000fd400078e00ff */
.L_x_53711:
[----:B------:R-:W-:Y:S05]  /*c430*/  BSYNC B2 ;  /* 0x0000000000027941 */ /* 0x000fea0003800000 */
.L_x_53709:
        /* <DEDUP_REMOVED lines=46> */
.L_x_53713:
[----:B------:R-:W-:Y:S01]  /*c720*/  DMUL R2, RZ, R22 ;  /* 0x00000016ff027228 */ /* 0x000fe20000000000 */
[----:B------:R-:W-:-:S10]  /*c730*/  IMAD.MOV.U32 R0, RZ, RZ, RZ ;  /* 0x000000ffff007224 */ /* 0x000fd400078e00ff */
.L_x_53714:
[----:B------:R-:W-:Y:S05]  /*c740*/  BSYNC B2 ;  /* 0x0000000000027941 */ /* 0x000fea0003800000 */
.L_x_53712:
        /* <DEDUP_REMOVED lines=24> */
.L_x_53688:
        /* <DEDUP_REMOVED lines=59> */
.L_x_53716:
[----:B------:R-:W-:Y:S05]  /*cc80*/  BSYNC B0 ;  /* 0x0000000000007941 */ /* 0x000fea0003800000 */
.L_x_53715:
[----:B------:R-:W-:Y:S02]  /*cc90*/  IMAD.MOV.U32 R18, RZ, RZ, R22 ;  /* 0x000000ffff127224 */ /* 0x000fe400078e0016 */
[----:B------:R-:W-:-:S07]  /*cca0*/  IMAD.MOV.U32 R19, RZ, RZ, R23 ;  /* 0x000000ffff137224 */ /* 0x000fce00078e0017 */
.L_x_53687:
[----:B------:R-:W-:Y:S05]  /*ccb0*/  BSYNC B1 ;  /* 0x0000000000017941 */ /* 0x000fea0003800000 */
.L_x_53686:
[----:B------:R-:W0:Y:S01]  /*ccc0*/  S2R R0, SR_CTAID.X ;  /* 0x0000000000007919 */ /* 0x000e220000002500 */
[----:B------:R-:W0:Y:S01]  /*ccd0*/  LDC R3, c[0x0][0x210] ;  /* 0x00008400ff037b82 */ /* 0x000e220000000800 */
[----:B------:R-:W-:Y:S01]  /*cce0*/  BSSY B6, `(.L_x_53717) ;  /* 0x0000137000067945 */ /* 0x000fe20003800000 */
[----:B------:R-:W1:Y:S06]  /*ccf0*/  S2R R33, SR_TID.X ;  /* 0x0000000000217919 */ /* 0x000e6c0000002100 */
[----:B------:R-:W2:Y:S01]  /*cd00*/  LDC.U8 R23, c[0x0][0x25c] ;  /* 0x00009700ff177b82 */ /* 0x000ea20000000000 */
[----:B0-----:R-:W-:-:S05]  /*cd10*/  IMAD R22, R0, -0x200, R3 ;  /* 0xfffffe0000167824 */ /* 0x001fca00078e0203 */
[----:B-1----:R-:W-:-:S13]  /*cd20*/  ISETP.GE.AND P0, PT, R33, R22, PT ;  /* 0x000000162100720c */ /* 0x002fda0003f06270 */
[----:B--2---:R-:W-:Y:S05]  /*cd30*/  @P0 BRA `(.L_x_53718) ;  /* 0x0000001000c40947 */ /* 0x004fea0003800000 */
        /* <DEDUP_REMOVED lines=22> */
.L_x_53722:
[----:B------:R-:W0:Y:S01]  /*cea0*/  F2I.S64.F64.TRUNC R4, R4 ;  /* 0x0000000400047311 */ /* 0x000e22000030d900 */
[----:B------:R-:W-:Y:S02]  /*ceb0*/  IMAD.MOV.U32 R33, RZ, RZ, R45 ;  /* 0x000000ffff217224 */ /* 0x000fe400078e002d */
[----:B0-----:R-:W-:-:S05]  /*cec0*/  IMAD.MOV.U32 R7, RZ, RZ, R4 ;  /* 0x000000ffff077224 */ /* 0x001fca00078e0004 */
[----:B------:R0:W-:Y:S01]  /*ced0*/  STG.E.U8 desc[UR36][R2.64], R7 ;  /* 0x0000000702007986 */ /* 0x0001e2000c101124 */
[----:B------:R-:W-:Y:S05]  /*cee0*/  BRA `(.L_x_53718) ;  /* 0x0000001000587947 */ /* 0x000fea0003800000 */
.L_x_53721:
        /* <DEDUP_REMOVED lines=10> */
.L_x_53725:
[----:B------:R-:W0:Y:S01]  /*cf90*/  F2I.F64.TRUNC R5, R4 ;  /* 0x0000000400057311 */ /* 0x000e22000030d100 */
[----:B------:R-:W-:Y:S01]  /*cfa0*/  IMAD.MOV.U32 R33, RZ, RZ, R45 ;  /* 0x000000ffff217224 */ /* 0x000fe200078e002d */
[----:B0-----:R0:W-:Y:S01]  /*cfb0*/  STG.E desc[UR36][R2.64], R5 ;  /* 0x0000000502007986 */ /* 0x0011e2000c101924 */
[----:B------:R-:W-:Y:S05]  /*cfc0*/  BRA `(.L_x_53718) ;  /* 0x0000001000207947 */ /* 0x000fea0003800000 */
.L_x_53724:
[----:B------:R-:W0:Y:S01]  /*cfd0*/  F2I.F64.TRUNC R5, R4 ;  /* 0x0000000400057311 */ /* 0x000e22000030d100 */
[----:B------:R-:W-:Y:S01]  /*cfe0*/  IMAD.MOV.U32 R33, RZ, RZ, R45 ;  /* 0x000000ffff217224 */ /* 0x000fe200078e002d */
[----:B0-----:R0:W-:Y:S01]  /*cff0*/  STG.E.U16 desc[UR36][R2.64], R5 ;  /* 0x0000000502007986 */ /* 0x0011e2000c101524 */
[----:B------:R-:W-:Y:S05]  /*d000*/  BRA `(.L_x_53718) ;  /* 0x0000001000107947 */ /* 0x000fea0003800000 */
.L_x_53720:
        /* <DEDUP_REMOVED lines=14> */
.L_x_53727:
        /* <DEDUP_REMOVED lines=9> */
.L_x_53726:
        /* <DEDUP_REMOVED lines=17> */
.L_x_53729:
        /* <DEDUP_REMOVED lines=12> */
.L_x_53728:
[----:B------:R4:W-:Y:S01]  /*d350*/  STG.E.64 desc[UR36][R2.64], R4 ;  /* 0x0000000402007986 */ /* 0x0009e2000c101b24 */
[----:B------:R-:W-:Y:S01]  /*d360*/  IMAD.MOV.U32 R33, RZ, RZ, R45 ;  /* 0x000000ffff217224 */ /* 0x000fe200078e002d */
[----:B------:R-:W-:Y:S06]  /*d370*/  BRA `(.L_x_53718) ;  /* 0x0000000c00347947 */ /* 0x000fec0003800000 */
.L_x_53719:
        /* <DEDUP_REMOVED lines=14> */
.L_x_53732:
[----:B------:R0:W-:Y:S01]  /*d460*/  STG.E.128 desc[UR36][R2.64], R4 ;  /* 0x0000000402007986 */ /* 0x0001e2000c101d24 */
[----:B------:R-:W-:Y:S01]  /*d470*/  IMAD.MOV.U32 R33, RZ, RZ, R45 ;  /* 0x000000ffff217224 */ /* 0x000fe200078e002d */
[----:B------:R-:W-:Y:S06]  /*d480*/  BRA `(.L_x_53718) ;  /* 0x0000000800f07947 */ /* 0x000fec0003800000 */
.L_x_53731:
        /* <DEDUP_REMOVED lines=25> */
.L_x_53736:
[----:B------:R-:W-:Y:S05]  /*d620*/  BSYNC B0 ;  /* 0x0000000000007941 */ /* 0x000fea0003800000 */
.L_x_53735:
[----:B------:R-:W-:Y:S01]  /*d630*/  LOP3.LUT R7, R0, R7, RZ, 0xfc, !PT ;  /* 0x0000000700077212 */ /* 0x000fe200078efcff */
[----:B------:R-:W-:-:S04]  /*d640*/  IMAD.MOV.U32 R33, RZ, RZ, R45 ;  /* 0x000000ffff217224 */ /* 0x000fc800078e002d */
[----:B------:R0:W-:Y:S01]  /*d650*/  STG.E.U8 desc[UR36][R2.64], R7 ;  /* 0x0000000702007986 */ /* 0x0001e2000c101124 */
[----:B------:R-:W-:Y:S05]  /*d660*/  BRA `(.L_x_53718) ;  /* 0x0000000800787947 */ /* 0x000fea0003800000 */
.L_x_53734:
        /* <DEDUP_REMOVED lines=17> */
.L_x_53738:
[----:B------:R-:W-:Y:S01]  /*d780*/  IMAD.MOV.U32 R0, RZ, RZ, 0x7f ;  /* 0x0000007fff007424 */ /* 0x000fe200078e00ff */
[----:B------:R-:W-:-:S04]  /*d790*/  ISETP.GT.U32.AND P0, PT, R6, 0x7f800000, PT ;  /* 0x7f8000000600780c */ /* 0x000fc80003f04070 */
[----:B------:R-:W-:-:S09]  /*d7a0*/  SEL R0, R0, 0x7c, P0 ;  /* 0x0000007c00007807 */ /* 0x000fd20000000000 */
.L_x_53739:
[----:B------:R-:W-:Y:S05]  /*d7b0*/  BSYNC B0 ;  /* 0x0000000000007941 */ /* 0x000fea0003800000 */
.L_x_53737:
[----:B------:R-:W-:Y:S01]  /*d7c0*/  LOP3.LUT R4, R7, 0x80000000, RZ, 0xc0, !PT ;  /* 0x8000000007047812 */ /* 0x000fe200078ec0ff */
[----:B------:R-:W-:-:S03]  /*d7d0*/  IMAD.MOV.U32 R33, RZ, RZ, R45 ;  /* 0x000000ffff217224 */ /* 0x000fc600078e002d */
[----:B------:R-:W-:-:S04]  /*d7e0*/  SHF.R.U32.HI R5, RZ, 0x18, R4 ;  /* 0x00000018ff057819 */ /* 0x000fc80000011604 */
[----:B------:R-:W-:-:S05]  /*d7f0*/  LOP3.LUT R5, R0, R5, RZ, 0xfc, !PT ;  /* 0x0000000500057212 */ /* 0x000fca00078efcff */
[----:B------:R0:W-:Y:S01]  /*d800*/  STG.E.U8 desc[UR36][R2.64], R5 ;  /* 0x0000000502007986 */ /* 0x0001e2000c101124 */
[----:B------:R-:W-:Y:S05]  /*d810*/  BRA `(.L_x_53718) ;  /* 0x00000008000c7947 */ /* 0x000fea0003800000 */
.L_x_53733:
        /* <DEDUP_REMOVED lines=9> */
.L_x_53730:
        /* <DEDUP_REMOVED lines=12> */
.L_x_53742:
        /* <DEDUP_REMOVED lines=21> */
.L_x_53745:
[----:B------:R-:W-:-:S04]  /*dac0*/  LOP3.LUT R0, R7, 0x80000000, RZ, 0xc0, !PT ;  /* 0x8000000007007812 */ /* 0x000fc800078ec0ff */
[----:B------:R-:W-:-:S04]  /*dad0*/  SHF.R.U32.HI R5, RZ, 0x18, R0 ;  /* 0x00000018ff057819 */ /* 0x000fc80000011600 */
[----:B------:R-:W-:-:S04]  /*dae0*/  LOP3.LUT R4, R4, R5, RZ, 0xfc, !PT ;  /* 0x0000000504047212 */ /* 0x000fc800078efcff */
[----:B------:R-:W-:-:S07]  /*daf0*/  PRMT R0, R4, 0x7610, R0 ;  /* 0x0000761004007816 */ /* 0x000fce0000000000 */
.L_x_53744:
[----:B------:R-:W-:Y:S05]  /*db00*/  BSYNC B0 ;  /* 0x0000000000007941 */ /* 0x000fea0003800000 */
.L_x_53743:
[----:B------:R0:W-:Y:S01]  /*db10*/  STG.E.U8 desc[UR36][R2.64], R0 ;  /* 0x0000000002007986 */ /* 0x0001e2000c101124 */
[----:B------:R-:W-:Y:S01]  /*db20*/  IMAD.MOV.U32 R33, RZ, RZ, R45 ;  /* 0x000000ffff217224 */ /* 0x000fe200078e002d */
[----:B------:R-:W-:Y:S06]  /*db30*/  BRA `(.L_x_53718) ;  /* 0x0000000400447947 */ /* 0x000fec0003800000 */
.L_x_53741:
        /* <DEDUP_REMOVED lines=21> */
.L_x_53748:
[----:B------:R-:W-:-:S04]  /*dc90*/  LOP3.LUT R0, R7, 0x80000000, RZ, 0xc0, !PT ;  /* 0x8000000007007812 */ /* 0x000fc800078ec0ff */
[----:B------:R-:W-:-:S04]  /*dca0*/  SHF.R.U32.HI R5, RZ, 0x18, R0 ;  /* 0x00000018ff057819 */ /* 0x000fc80000011600 */
[----:B------:R-:W-:-:S04]  /*dcb0*/  LOP3.LUT R4, R4, R5, RZ, 0xfc, !PT ;  /* 0x0000000504047212 */ /* 0x000fc800078efcff */
[----:B------:R-:W-:-:S07]  /*dcc0*/  PRMT R0, R4, 0x7610, R0 ;  /* 0x0000761004007816 */ /* 0x000fce0000000000 */
.L_x_53747:
[----:B------:R-:W-:Y:S05]  /*dcd0*/  BSYNC B0 ;  /* 0x0000000000007941 */ /* 0x000fea0003800000 */
.L_x_53746:
[----:B------:R0:W-:Y:S01]  /*dce0*/  STG.E.U8 desc[UR36][R2.64], R0 ;  /* 0x0000000002007986 */ /* 0x0001e2000c101124 */
[----:B------:R-:W-:Y:S01]  /*dcf0*/  IMAD.MOV.U32 R33, RZ, RZ, R45 ;  /* 0x000000ffff217224 */ /* 0x000fe200078e002d */
[----:B------:R-:W-:Y:S06]  /*dd00*/  BRA `(.L_x_53718) ;  /* 0x0000000000d07947 */ /* 0x000fec0003800000 */
.L_x_53740:
        /* <DEDUP_REMOVED lines=10> */
[----:B------:R-:W-:Y:S02]  /*ddb0*/  IMAD.MOV.U32 R33, RZ, RZ, R45 ;  /* 0x000000ffff217224 */ /* 0x000fe400078e002d */
[----:B0-----:R-:W-:-:S11]  /*ddc0*/  IMAD.MOV.U32 R5, RZ, RZ, 0xff ;  /* 0x000000ffff057424 */ /* 0x001fd600078e00ff */
        /* <DEDUP_REMOVED lines=15> */
.L_x_53723:
        /* <DEDUP_REMOVED lines=16> */
.L_x_53751:
[----:B------:R-:W-:Y:S01]  /*dfc0*/  IMAD.MOV.U32 R33, RZ, RZ, R45 ;  /* 0x000000ffff217224 */ /* 0x000fe200078e002d */
[----:B------:R-:W-:Y:S06]  /*dfd0*/  BRA `(.L_x_53718) ;  /* 0x00000000001c7947 */ /* 0x000fec0003800000 */
.L_x_53750:
[----:B------:R-:W0:Y:S01]  /*dfe0*/  F2I.U64.F64.TRUNC R4, R4 ;  /* 0x0000000400047311 */ /* 0x000e22000030d800 */
[----:B------:R-:W-:Y:S01]  /*dff0*/  IMAD.MOV.U32 R33, RZ, RZ, R45 ;  /* 0x000000ffff217224 */ /* 0x000fe200078e002d */
[----:B0-----:R0:W-:Y:S01]  /*e000*/  STG.E.64 desc[UR36][R2.64], R4 ;  /* 0x0000000402007986 */ /* 0x0011e2000c101b24 */
[----:B------:R-:W-:Y:S05]  /*e010*/  BRA `(.L_x_53718) ;  /* 0x00000000000c7947 */ /* 0x000fea0003800000 */
.L_x_53749:
[----:B------:R-:W0:Y:S01]  /*e020*/  F2I.U32.F64.TRUNC R5, R4 ;  /* 0x0000000400057311 */ /* 0x000e22000030d000 */
[----:B------:R-:W-:Y:S01]  /*e030*/  IMAD.MOV.U32 R33, RZ, RZ, R45 ;  /* 0x000000ffff217224 */ /* 0x000fe200078e002d */
[----:B0-----:R0:W-:Y:S06]  /*e040*/  STG.E desc[UR36][R2.64], R5 ;  /* 0x0000000502007986 */ /* 0x0011ec000c101924 */
.L_x_53718:
[----:B------:R-:W-:Y:S05]  /*e050*/  BSYNC B6 ;  /* 0x0000000000067941 */ /* 0x000fea0003800000 */
.L_x_53717:
[----:B------:R-:W-:Y:S01]  /*e060*/  ISETP.GE.AND P0, PT, R33, R22, PT ;  /* 0x000000162100720c */ /* 0x000fe20003f06270 */
[----:B------:R-:W-:-:S12]  /*e070*/  BSSY B6, `(.L_x_53752) ;  /* 0x000023e000067945 */ /* 0x000fd80003800000 */
[----:B------:R-:W-:Y:S05]  /*e080*/  @P0 BRA `(.L_x_53753) ;  /* 0x0000002000f00947 */ /* 0x000fea0003800000 */
[----:B0-----:R-:W0:Y:S01]  /*e090*/  S2R R0, SR_CTAID.X ;  /* 0x0000000000007919 */ /* 0x001e220000002500 */
[----:B-1234-:R-:W1:Y:S01]  /*e0a0*/  LDC.64 R2, c[0x0][0x240] ;  /* 0x00009000ff027b82 */ /* 0x01ee620000000a00 */
        /* <DEDUP_REMOVED lines=20> */
.L_x_53757:
[----:B------:R-:W0:Y:S02]  /*e1f0*/  F2I.S64.F64.TRUNC R28, R28 ;  /* 0x0000001c001c7311 */ /* 0x000e24000030d900 */
[----:B0-----:R-:W-:-:S05]  /*e200*/  IMAD.MOV.U32 R5, RZ, RZ, R28 ;  /* 0x000000ffff057224 */ /* 0x001fca00078e001c */
[----:B------:R0:W-:Y:S01]  /*e210*/  STG.E.U8 desc[UR36][R2.64], R5 ;  /* 0x0000000502007986 */ /* 0x0001e2000c101124 */
[----:B------:R-:W-:Y:S05]  /*e220*/  BRA `(.L_x_53759) ;  /* 0x0000001000087947 */ /* 0x000fea0003800000 */
.L_x_53756:
        /* <DEDUP_REMOVED lines=9> */
.L_x_53761:
[----:B------:R-:W0:Y:S02]  /*e2c0*/  F2I.F64.TRUNC R29, R28 ;  /* 0x0000001c001d7311 */ /* 0x000e24000030d100 */
[----:B0-----:R0:W-:Y:S01]  /*e2d0*/  STG.E desc[UR36][R2.64], R29 ;  /* 0x0000001d02007986 */ /* 0x0011e2000c101924 */
[----:B------:R-:W-:Y:S05]  /*e2e0*/  BRA `(.L_x_53759) ;  /* 0x0000000c00d87947 */ /* 0x000fea0003800000 */
.L_x_53760:
[----:B------:R-:W0:Y:S02]  /*e2f0*/  F2I.F64.TRUNC R29, R28 ;  /* 0x0000001c001d7311 */ /* 0x000e24000030d100 */
[----:B0-----:R0:W-:Y:S01]  /*e300*/  STG.E.U16 desc[UR36][R2.64], R29 ;  /* 0x0000001d02007986 */ /* 0x0011e2000c101524 */
[----:B------:R-:W-:Y:S05]  /*e310*/  BRA `(.L_x_53759) ;  /* 0x0000000c00cc7947 */ /* 0x000fea0003800000 */
.L_x_53755:
        /* <DEDUP_REMOVED lines=13> */
.L_x_53763:
        /* <DEDUP_REMOVED lines=8> */
.L_x_53762:
        /* <DEDUP_REMOVED lines=16> */
.L_x_53765:
        /* <DEDUP_REMOVED lines=11> */
.L_x_53764:
[----:B------:R4:W-:Y:S01]  /*e620*/  STG.E.64 desc[UR36][R2.64], R28 ;  /* 0x0000001c02007986 */ /* 0x0009e2000c101b24 */
[----:B------:R-:W-:Y:S05]  /*e630*/  BRA `(.L_x_53759) ;  /* 0x0000000c00047947 */ /* 0x000fea0003800000 */
.L_x_53754:
        /* <DEDUP_REMOVED lines=13> */
.L_x_53768:
[----:B------:R0:W-:Y:S01]  /*e710*/  STG.E.128 desc[UR36][R2.64], R28 ;  /* 0x0000001c02007986 */ /* 0x0001e2000c101d24 */
[----:B------:R-:W-:Y:S05]  /*e720*/  BRA `(.L_x_53759) ;  /* 0x0000000800c87947 */ /* 0x000fea0003800000 */
.L_x_53767:
        /* <DEDUP_REMOVED lines=25> */
.L_x_53772:
[----:B------:R-:W-:Y:S05]  /*e8c0*/  BSYNC B0 ;  /* 0x0000000000007941 */ /* 0x000fea0003800000 */
.L_x_53771:
[----:B------:R-:W-:-:S05]  /*e8d0*/  LOP3.LUT R5, R0, R5, RZ, 0xfc, !PT ;  /* 0x0000000500057212 */ /* 0x000fca00078efcff */
[----:B------:R0:W-:Y:S01]  /*e8e0*/  STG.E.U8 desc[UR36][R2.64], R5 ;  /* 0x0000000502007986 */ /* 0x0001e2000c101124 */
[----:B------:R-:W-:Y:S05]  /*e8f0*/  BRA `(.L_x_53759) ;  /* 0x0000000800547947 */ /* 0x000fea0003800000 */
.L_x_53770:
        /* <DEDUP_REMOVED lines=17> */
.L_x_53774:
[----:B------:R-:W-:Y:S01]  /*ea10*/  IMAD.MOV.U32 R0, RZ, RZ, 0x7f ;  /* 0x0000007fff007424 */ /* 0x000fe200078e00ff */
[----:B------:R-:W-:-:S04]  /*ea20*/  ISETP.GT.U32.AND P0, PT, R4, 0x7f800000, PT ;  /* 0x7f8000000400780c */ /* 0x000fc80003f04070 */
[----:B------:R-:W-:-:S09]  /*ea30*/  SEL R0, R0, 0x7c, P0 ;  /* 0x0000007c00007807 */ /* 0x000fd20000000000 */
.L_x_53775:
[----:B------:R-:W-:Y:S05]  /*ea40*/  BSYNC B0 ;  /* 0x0000000000007941 */ /* 0x000fea0003800000 */
.L_x_53773:
[----:B------:R-:W-:-:S04]  /*ea50*/  LOP3.LUT R4, R5, 0x80000000, RZ, 0xc0, !PT ;  /* 0x8000000005047812 */ /* 0x000fc800078ec0ff */
[----:B------:R-:W-:-:S04]  /*ea60*/  SHF.R.U32.HI R5, RZ, 0x18, R4 ;  /* 0x00000018ff057819 */ /* 0x000fc80000011604 */
[----:B------:R-:W-:-:S05]  /*ea70*/  LOP3.LUT R5, R0, R5, RZ, 0xfc, !PT ;  /* 0x0000000500057212 */ /* 0x000fca00078efcff */
[----:B------:R0:W-:Y:S01]  /*ea80*/  STG.E.U8 desc[UR36][R2.64], R5 ;  /* 0x0000000502007986 */ /* 0x0001e2000c101124 */
[----:B------:R-:W-:Y:S05]  /*ea90*/  BRA `(.L_x_53759) ;  /* 0x0000000400ec7947 */ /* 0x000fea0003800000 */
.L_x_53769:
        /* <DEDUP_REMOVED lines=8> */
.L_x_53766:
        /* <DEDUP_REMOVED lines=11> */
.L_x_53778:
        /* <DEDUP_REMOVED lines=21> */
.L_x_53781:
[----:B------:R-:W-:-:S04]  /*ed20*/  LOP3.LUT R0, R7, 0x80000000, RZ, 0xc0, !PT ;  /* 0x8000000007007812 */ /* 0x000fc800078ec0ff */
[----:B------:R-:W-:-:S04]  /*ed30*/  SHF.R.U32.HI R5, RZ, 0x18, R0 ;  /* 0x00000018ff057819 */ /* 0x000fc80000011600 */
[----:B------:R-:W-:-:S04]  /*ed40*/  LOP3.LUT R4, R4, R5, RZ, 0xfc, !PT ;  /* 0x0000000504047212 */ /* 0x000fc800078efcff */
[----:B------:R-:W-:-:S07]  /*ed50*/  PRMT R0, R4, 0x7610, R0 ;  /* 0x0000761004007816 */ /* 0x000fce0000000000 */
.L_x_53780:
[----:B------:R-:W-:Y:S05]  /*ed60*/  BSYNC B0 ;  /* 0x0000000000007941 */ /* 0x000fea0003800000 */
.L_x_53779:
[----:B------:R0:W-:Y:S01]  /*ed70*/  STG.E.U8 desc[UR36][R2.64], R0 ;  /* 0x0000000002007986 */ /* 0x0001e2000c101124 */
[----:B------:R-:W-:Y:S05]  /*ed80*/  BRA `(.L_x_53759) ;  /* 0x0000000400307947 */ /* 0x000fea0003800000 */
.L_x_53777:
        /* <DEDUP_REMOVED lines=21> */
.L_x_53784:
[----:B------:R-:W-:-:S04]  /*eee0*/  LOP3.LUT R0, R7, 0x80000000, RZ, 0xc0, !PT ;  /* 0x8000000007007812 */ /* 0x000fc800078ec0ff */
[----:B------:R-:W-:-:S04]  /*eef0*/  SHF.R.U32.HI R5, RZ, 0x18, R0 ;  /* 0x00000018ff057819 */ /* 0x000fc80000011600 */
[----:B------:R-:W-:-:S04]  /*ef00*/  LOP3.LUT R4, R4, R5, RZ, 0xfc, !PT ;  /* 0x0000000504047212 */ /* 0x000fc800078efcff */
[----:B------:R-:W-:-:S07]  /*ef10*/  PRMT R0, R4, 0x7610, R0 ;  /* 0x0000761004007816 */ /* 0x000fce0000000000 */
.L_x_53783:
[----:B------:R-:W-:Y:S05]  /*ef20*/  BSYNC B0 ;  /* 0x0000000000007941 */ /* 0x000fea0003800000 */
.L_x_53782:
[----:B------:R0:W-:Y:S01]  /*ef30*/  STG.E.U8 desc[UR36][R2.64], R0 ;  /* 0x0000000002007986 */ /* 0x0001e2000c101124 */
[----:B------:R-:W-:Y:S05]  /*ef40*/  BRA `(.L_x_53759) ;  /* 0x0000000000c07947 */ /* 0x000fea0003800000 */
.L_x_53776:
        /* <DEDUP_REMOVED lines=26> */
.L_x_53758:
        /* <DEDUP_REMOVED lines=16> */
.L_x_53787:
[----:B------:R-:W-:Y:S05]  /*f1f0*/  BRA `(.L_x_53759) ;  /* 0x0000000000147947 */ /* 0x000fea0003800000 */
.L_x_53786:
[----:B------:R-:W0:Y:S02]  /*f200*/  F2I.U64.F64.TRUNC R28, R28 ;  /* 0x0000001c001c7311 */ /* 0x000e24000030d800 */
[----:B0-----:R0:W-:Y:S01]  /*f210*/  STG.E.64 desc[UR36][R2.64], R28 ;  /* 0x0000001c02007986 */ /* 0x0011e2000c101b24 */
[----:B------:R-:W-:Y:S05]  /*f220*/  BRA `(.L_x_53759) ;  /* 0x0000000000087947 */ /* 0x000fea0003800000 */
.L_x_53785:
[----:B------:R-:W0:Y:S02]  /*f230*/  F2I.U32.F64.TRUNC R29, R28 ;  /* 0x0000001c001d7311 */ /* 0x000e24000030d000 */
[----:B0-----:R0:W-:Y:S02]  /*f240*/  STG.E desc[UR36][R2.64], R29 ;  /* 0x0000001d02007986 */ /* 0x0011e4000c101924 */
.L_x_53759:
[----:B------:R-:W-:-:S05]  /*f250*/  VIADD R33, R33, 0x80 ;  /* 0x0000008021217836 */ /* 0x000fca0000000000 */
[----:B------:R-:W-:-:S13]  /*f260*/  ISETP.GE.AND P0, PT, R33, R22, PT ;  /* 0x000000162100720c */ /* 0x000fda0003f06270 */
        /* <DEDUP_REMOVED lines=23> */
.L_x_53791:
[----:B------:R-:W0:Y:S02]  /*f3e0*/  F2I.S64.F64.TRUNC R24, R24 ;  /* 0x0000001800187311 */ /* 0x000e24000030d900 */
[----:B0-----:R-:W-:-:S05]  /*f3f0*/  IMAD.MOV.U32 R5, RZ, RZ, R24 ;  /* 0x000000ffff057224 */ /* 0x001fca00078e0018 */
[----:B------:R0:W-:Y:S01]  /*f400*/  STG.E.U8 desc[UR36][R2.64], R5 ;  /* 0x0000000502007986 */ /* 0x0001e2000c101124 */
[----:B------:R-:W-:Y:S05]  /*f410*/  BRA `(.L_x_53793) ;  /* 0x0000001000087947 */ /* 0x000fea0003800000 */
.L_x_53790:
        /* <DEDUP_REMOVED lines=9> */
.L_x_53795:
[----:B------:R-:W0:Y:S02]  /*f4b0*/  F2I.F64.TRUNC R25, R24 ;  /* 0x0000001800197311 */ /* 0x000e24000030d100 */
[----:B0-----:R0:W-:Y:S01]  /*f4c0*/  STG.E desc[UR36][R2.64], R25 ;  /* 0x0000001902007986 */ /* 0x0011e2000c101924 */
[----:B------:R-:W-:Y:S05]  /*f4d0*/  BRA `(.L_x_53793) ;  /* 0x0000000c00d87947 */ /* 0x000fea0003800000 */
.L_x_53794:
[----:B------:R-:W0:Y:S02]  /*f4e0*/  F2I.F64.TRUNC R25, R24 ;  /* 0x0000001800197311 */ /* 0x000e24000030d100 */
[----:B0-----:R0:W-:Y:S01]  /*f4f0*/  STG.E.U16 desc[UR36][R2.64], R25 ;  /* 0x0000001902007986 */ /* 0x0011e2000c101524 */
[----:B------:R-:W-:Y:S05]  /*f500*/  BRA `(.L_x_53793) ;  /* 0x0000000c00cc7947 */ /* 0x000fea0003800000 */
.L_x_53789:
        /* <DEDUP_REMOVED lines=13> */
.L_x_53797:
        /* <DEDUP_REMOVED lines=8> */
.L_x_53796:
        /* <DEDUP_REMOVED lines=16> */
.L_x_53799:
        /* <DEDUP_REMOVED lines=11> */
.L_x_53798:
[----:B------:R0:W-:Y:S01]  /*f810*/  STG.E.64 desc[UR36][R2.64], R24 ;  /* 0x0000001802007986 */ /* 0x0001e2000c101b24 */
[----:B------:R-:W-:Y:S05]  /*f820*/  BRA `(.L_x_53793) ;  /* 0x0000000c00047947 */ /* 0x000fea0003800000 */
.L_x_53788:
        /* <DEDUP_REMOVED lines=13> */
.L_x_53802:
[----:B------:R0:W-:Y:S01]  /*f900*/  STG.E.128 desc[UR36][R2.64], R24 ;  /* 0x0000001802007986 */ /* 0x0001e2000c101d24 */
[----:B------:R-:W-:Y:S05]  /*f910*/  BRA `(.L_x_53793) ;  /* 0x0000000800c87947 */ /* 0x000fea0003800000 */
.L_x_53801:
        /* <DEDUP_REMOVED lines=25> */
.L_x_53806:
[----:B------:R-:W-:Y:S05]  /*fab0*/  BSYNC B0 ;  /* 0x0000000000007941 */ /* 0x000fea0003800000 */
.L_x_53805:
[----:B------:R-:W-:-:S05]  /*fac0*/  LOP3.LUT R5, R0, R5, RZ, 0xfc, !PT ;  /* 0x0000000500057212 */ /* 0x000fca00078efcff */
[----:B------:R0:W-:Y:S01]  /*fad0*/  STG.E.U8 desc[UR36][R2.64], R5 ;  /* 0x0000000502007986 */ /* 0x0001e2000c101124 */
[----:B------:R-:W-:Y:S05]  /*fae0*/  BRA `(.L_x_53793) ;  /* 0x0000000800547947 */ /* 0x000fea0003800000 */
.L_x_53804:
        /* <DEDUP_REMOVED lines=17> */
.L_x_53808:
[----:B------:R-:W-:Y:S01]  /*fc00*/  IMAD.MOV.U32 R0, RZ, RZ, 0x7f ;  /* 0x0000007fff007424 */ /* 0x000fe200078e00ff */
[----:B------:R-:W-:-:S04]  /*fc10*/  ISETP.GT.U32.AND P0, PT, R4, 0x7f800000, PT ;  /* 0x7f8000000400780c */ /* 0x000fc80003f04070 */
[----:B------:R-:W-:-:S09]  /*fc20*/  SEL R0, R0, 0x7c, P0 ;  /* 0x0000007c00007807 */ /* 0x000fd20000000000 */
.L_x_53809:
[----:B------:R-:W-:Y:S05]  /*fc30*/  BSYNC B0 ;  /* 0x0000000000007941 */ /* 0x000fea0003800000 */
.L_x_53807:
[----:B------:R-:W-:-:S04]  /*fc40*/  LOP3.LUT R4, R5, 0x80000000, RZ, 0xc0, !PT ;  /* 0x8000000005047812 */ /* 0x000fc800078ec0ff */
[----:B------:R-:W-:-:S04]  /*fc50*/  SHF.R.U32.HI R5, RZ, 0x18, R4 ;  /* 0x00000018ff057819 */ /* 0x000fc80000011604 */
[----:B------:R-:W-:-:S05]  /*fc60*/  LOP3.LUT R5, R0, R5, RZ, 0xfc, !PT ;  /* 0x0000000500057212 */ /* 0x000fca00078efcff */
[----:B------:R0:W-:Y:S01]  /*fc70*/  STG.E.U8 desc[UR36][R2.64], R5 ;  /* 0x0000000502007986 */ /* 0x0001e2000c101124 */
[----:B------:R-:W-:Y:S05]  /*fc80*/  BRA `(.L_x_53793) ;  /* 0x0000000400ec7947 */ /* 0x000fea0003800000 */
.L_x_53803:
        /* <DEDUP_REMOVED lines=8> */
.L_x_53800:
        /* <DEDUP_REMOVED lines=11> */
.L_x_53812:
        /* <DEDUP_REMOVED lines=21> */
.L_x_53815:
[----:B------:R-:W-:-:S04]  /*ff10*/  LOP3.LUT R0, R7, 0x80000000, RZ, 0xc0, !PT ;  /* 0x8000000007007812 */ /* 0x000fc800078ec0ff */
[----:B------:R-:W-:-:S04]  /*ff20*/  SHF.R.U32.HI R5, RZ, 0x18, R0 ;  /* 0x00000018ff057819 */ /* 0x000fc80000011600 */
[----:B------:R-:W-:-:S04]  /*ff30*/  LOP3.LUT R4, R4, R5, RZ, 0xfc, !PT ;  /* 0x0000000504047212 */ /* 0x000fc800078efcff */
[----:B------:R-:W-:-:S07]  /*ff40*/  PRMT R0, R4, 0x7610, R0 ;  /* 0x0000761004007816 */ /* 0x000fce0000000000 */
.L_x_53814:
[----:B------:R-:W-:Y:S05]  /*ff50*/  BSYNC B0 ;  /* 0x0000000000007941 */ /* 0x000fea0003800000 */
.L_x_53813:
[----:B------:R0:W-:Y:S01]  /*ff60*/  STG.E.U8 desc[UR36][R2.64], R0 ;  /* 0x0000000002007986 */ /* 0x0001e2000c101124 */
[----:B------:R-:W-:Y:S05]  /*ff70*/  BRA `(.L_x_53793) ;  /* 0x0000000400307947 */ /* 0x000fea0003800000 */
.L_x_53811:
        /* <DEDUP_REMOVED lines=21> */
.L_x_53818:
[----:B------:R-:W-:-:S04]  /*100d0*/  LOP3.LUT R0, R7, 0x80000000, RZ, 0xc0, !PT ;  /* 0x8000000007007812 */ /* 0x000fc800078ec0ff */
[----:B------:R-:W-:-:S04]  /*100e0*/  SHF.R.U32.HI R5, RZ, 0x18, R0 ;  /* 0x00000018ff057819 */ /* 0x000fc80000011600 */
[----:B------:R-:W-:-:S04]  /*100f0*/  LOP3.LUT R4, R4, R5, RZ, 0xfc, !PT ;  /* 0x0000000504047212 */ /* 0x000fc800078efcff */
[----:B------:R-:W-:-:S07]  /*10100*/  PRMT R0, R4, 0x7610, R0 ;  /* 0x0000761004007816 */ /* 0x000fce0000000000 */
.L_x_53817:
[----:B------:R-:W-:Y:S05]  /*10110*/  BSYNC B0 ;  /* 0x0000000000007941 */ /* 0x000fea0003800000 */
.L_x_53816:
[----:B------:R0:W-:Y:S01]  /*10120*/  STG.E.U8 desc[UR36][R2.64], R0 ;  /* 0x0000000002007986 */ /* 0x0001e2000c101124 */
[----:B------:R-:W-:Y:S05]  /*10130*/  BRA `(.L_x_53793) ;  /* 0x0000000000c07947 */ /* 0x000fea0003800000 */
.L_x_53810:
        /* <DEDUP_REMOVED lines=26> */
.L_x_53792:
        /* <DEDUP_REMOVED lines=16> */
.L_x_53821:
[----:B------:R-:W-:Y:S05]  /*103e0*/  BRA `(.L_x_53793) ;  /* 0x0000000000147947 */ /* 0x000fea0003800000 */
.L_x_53820:
[----:B------:R-:W0:Y:S02]  /*103f0*/  F2I.U64.F64.TRUNC R24, R24 ;  /* 0x0000001800187311 */ /* 0x000e24000030d800 */
[----:B0-----:R0:W-:Y:S01]  /*10400*/  STG.E.64 desc[UR36][R2.64], R24 ;  /* 0x0000001802007986 */ /* 0x0011e2000c101b24 */
[----:B------:R-:W-:Y:S05]  /*10410*/  BRA `(.L_x_53793) ;  /* 0x0000000000087947 */ /* 0x000fea0003800000 */
.L_x_53819:
[----:B------:R-:W0:Y:S02]  /*10420*/  F2I.U32.F64.TRUNC R25, R24 ;  /* 0x0000001800197311 */ /* 0x000e24000030d000 */
[----:B0-----:R0:W-:Y:S02]  /*10430*/  STG.E desc[UR36][R2.64], R25 ;  /* 0x0000001902007986 */ /* 0x0011e4000c101924 */
.L_x_53793:
[----:B------:R-:W-:-:S07]  /*10440*/  VIADD R33, R33, 0x80 ;  /* 0x0000008021217836 */ /* 0x000fce0000000000 */
.L_x_53753:
[----:B------:R-:W-:Y:S05]  /*10450*/  BSYNC B6 ;  /* 0x0000000000067941 */ /* 0x000fea0003800000 */
.L_x_53752:
[----:B------:R-:W-:-:S13]  /*10460*/  ISETP.GE.AND P0, PT, R33, R22, PT ;  /* 0x000000162100720c */ /* 0x000fda0003f06270 */
[----:B------:R-:W-:Y:S05]  /*10470*/  @P0 EXIT ;  /* 0x000000000000094d */ /* 0x000fea0003800000 */
[----:B0---4-:R-:W0:Y:S01]  /*10480*/  S2R R0, SR_CTAID.X ;  /* 0x0000000000007919 */ /* 0x011e220000002500 */
[----:B-123--:R-:W1:Y:S01]  /*10490*/  LDC.64 R2, c[0x0][0x240] ;  /* 0x00009000ff027b82 */ /* 0x00ee620000000a00 */
        /* <DEDUP_REMOVED lines=19> */
.L_x_53825:
[----:B------:R-:W0:Y:S02]  /*105d0*/  F2I.S64.F64.TRUNC R16, R16 ;  /* 0x0000001000107311 */ /* 0x000e24000030d900 */
[----:B0-----:R-:W-:-:S05]  /*105e0*/  IMAD.MOV.U32 R5, RZ, RZ, R16 ;  /* 0x000000ffff057224 */ /* 0x001fca00078e0010 */
[----:B------:R-:W-:Y:S01]  /*105f0*/  STG.E.U8 desc[UR36][R2.64], R5 ;  /* 0x0000000502007986 */ /* 0x000fe2000c101124 */
[----:B------:R-:W-:Y:S05]  /*10600*/  EXIT ;  /* 0x000000000000794d */ /* 0x000fea0003800000 */
.L_x_53824:
        /* <DEDUP_REMOVED lines=9> */
.L_x_53828:
[----:B------:R-:W0:Y:S02]  /*106a0*/  F2I.F64.TRUNC R17, R16 ;  /* 0x0000001000117311 */ /* 0x000e24000030d100 */
[----:B0-----:R-:W-:Y:S01]  /*106b0*/  STG.E desc[UR36][R2.64], R17 ;  /* 0x0000001102007986 */ /* 0x001fe2000c101924 */
[----:B------:R-:W-:Y:S05]  /*106c0*/  EXIT ;  /* 0x000000000000794d */ /* 0x000fea0003800000 */
.L_x_53827:
[----:B------:R-:W0:Y:S02]  /*106d0*/  F2I.F64.TRUNC R17, R16 ;  /* 0x0000001000117311 */ /* 0x000e24000030d100 */
[----:B0-----:R-:W-:Y:S01]  /*106e0*/  STG.E.U16 desc[UR36][R2.64], R17 ;  /* 0x0000001102007986 */ /* 0x001fe2000c101524 */
[----:B------:R-:W-:Y:S05]  /*106f0*/  EXIT ;  /* 0x000000000000794d */ /* 0x000fea0003800000 */
.L_x_53823:
        /* <DEDUP_REMOVED lines=13> */
.L_x_53830:
        /* <DEDUP_REMOVED lines=8> */
.L_x_53829:
        /* <DEDUP_REMOVED lines=16> */
.L_x_53832:
        /* <DEDUP_REMOVED lines=11> */
.L_x_53831:
[----:B------:R-:W-:Y:S01]  /*10a00*/  STG.E.64 desc[UR36][R2.64], R16 ;  /* 0x0000001002007986 */ /* 0x000fe2000c101b24 */
[----:B------:R-:W-:Y:S05]  /*10a10*/  EXIT ;  /* 0x000000000000794d */ /* 0x000fea0003800000 */
.L_x_53822:
        /* <DEDUP_REMOVED lines=13> */
.L_x_53835:
[----:B------:R-:W-:Y:S01]  /*10af0*/  STG.E.128 desc[UR36][R2.64], R16 ;  /* 0x0000001002007986 */ /* 0x000fe2000c101d24 */
[----:B------:R-:W-:Y:S05]  /*10b00*/  EXIT ;  /* 0x000000000000794d */ /* 0x000fea0003800000 */
.L_x_53834:
        /* <DEDUP_REMOVED lines=25> */
.L_x_53839:
[----:B------:R-:W-:Y:S05]  /*10ca0*/  BSYNC B0 ;  /* 0x0000000000007941 */ /* 0x000fea0003800000 */
.L_x_53838:
[----:B------:R-:W-:-:S05]  /*10cb0*/  LOP3.LUT R5, R0, R5, RZ, 0xfc, !PT ;  /* 0x0000000500057212 */ /* 0x000fca00078efcff */
[----:B------:R-:W-:Y:S01]  /*10cc0*/  STG.E.U8 desc[UR36][R2.64], R5 ;  /* 0x0000000502007986 */ /* 0x000fe2000c101124 */
[----:B------:R-:W-:Y:S05]  /*10cd0*/  EXIT ;  /* 0x000000000000794d */ /* 0x000fea0003800000 */
.L_x_53837:
        /* <DEDUP_REMOVED lines=17> */
.L_x_53841:
[----:B------:R-:W-:Y:S01]  /*10df0*/  IMAD.MOV.U32 R0, RZ, RZ, 0x7f ;  /* 0x0000007fff007424 */ /* 0x000fe200078e00ff */
[----:B------:R-:W-:-:S04]  /*10e00*/  ISETP.GT.U32.AND P0, PT, R4, 0x7f800000, PT ;  /* 0x7f8000000400780c */ /* 0x000fc80003f04070 */
[----:B------:R-:W-:-:S09]  /*10e10*/  SEL R0, R0, 0x7c, P0 ;  /* 0x0000007c00007807 */ /* 0x000fd20000000000 */
.L_x_53842:
[----:B------:R-:W-:Y:S05]  /*10e20*/  BSYNC B0 ;  /* 0x0000000000007941 */ /* 0x000fea0003800000 */
.L_x_53840:
[----:B------:R-:W-:-:S04]  /*10e30*/  LOP3.LUT R4, R5, 0x80000000, RZ, 0xc0, !PT ;  /* 0x8000000005047812 */ /* 0x000fc800078ec0ff */
[----:B------:R-:W-:-:S04]  /*10e40*/  SHF.R.U32.HI R5, RZ, 0x18, R4 ;  /* 0x00000018ff057819 */ /* 0x000fc80000011604 */
[----:B------:R-:W-:-:S05]  /*10e50*/  LOP3.LUT R5, R0, R5, RZ, 0xfc, !PT ;  /* 0x0000000500057212 */ /* 0x000fca00078efcff */
[----:B------:R-:W-:Y:S01]  /*10e60*/  STG.E.U8 desc[UR36][R2.64], R5 ;  /* 0x0000000502007986 */ /* 0x000fe2000c101124 */
[----:B------:R-:W-:Y:S05]  /*10e70*/  EXIT ;  /* 0x000000000000794d */ /* 0x000fea0003800000 */
.L_x_53836:
        /* <DEDUP_REMOVED lines=8> */
.L_x_53833:
        /* <DEDUP_REMOVED lines=11> */
.L_x_53845:
        /* <DEDUP_REMOVED lines=21> */
.L_x_53848:
[----:B------:R-:W-:-:S04]  /*11100*/  LOP3.LUT R0, R7, 0x80000000, RZ, 0xc0, !PT ;  /* 0x8000000007007812 */ /* 0x000fc800078ec0ff */
[----:B------:R-:W-:-:S04]  /*11110*/  SHF.R.U32.HI R5, RZ, 0x18, R0 ;  /* 0x00000018ff057819 */ /* 0x000fc80000011600 */
[----:B------:R-:W-:-:S04]  /*11120*/  LOP3.LUT R4, R4, R5, RZ, 0xfc, !PT ;  /* 0x0000000504047212 */ /* 0x000fc800078efcff */
[----:B------:R-:W-:-:S07]  /*11130*/  PRMT R0, R4, 0x7610, R0 ;  /* 0x0000761004007816 */ /* 0x000fce0000000000 */
.L_x_53847:
[----:B------:R-:W-:Y:S05]  /*11140*/  BSYNC B0 ;  /* 0x0000000000007941 */ /* 0x000fea0003800000 */
.L_x_53846:
[----:B------:R-:W-:Y:S01]  /*11150*/  STG.E.U8 desc[UR36][R2.64], R0 ;  /* 0x0000000002007986 */ /* 0x000fe2000c101124 */
[----:B------:R-:W-:Y:S05]  /*11160*/  EXIT ;  /* 0x000000000000794d */ /* 0x000fea0003800000 */
.L_x_53844:
        /* <DEDUP_REMOVED lines=21> */
.L_x_53851:
[----:B------:R-:W-:-:S04]  /*112c0*/  LOP3.LUT R0, R7, 0x80000000, RZ, 0xc0, !PT ;  /* 0x8000000007007812 */ /* 0x000fc800078ec0ff */
[----:B------:R-:W-:-:S04]  /*112d0*/  SHF.R.U32.HI R5, RZ, 0x18, R0 ;  /* 0x00000018ff057819 */ /* 0x000fc80000011600 */
[----:B------:R-:W-:-:S04]  /*112e0*/  LOP3.LUT R4, R4, R5, RZ, 0xfc, !PT ;  /* 0x0000000504047212 */ /* 0x000fc800078efcff */
[----:B------:R-:W-:-:S07]  /*112f0*/  PRMT R0, R4, 0x7610, R0 ;  /* 0x0000761004007816 */ /* 0x000fce0000000000 */
.L_x_53850:
[----:B------:R-:W-:Y:S05]  /*11300*/  BSYNC B0 ;  /* 0x0000000000007941 */ /* 0x000fea0003800000 */
.L_x_53849:
[----:B------:R-:W-:Y:S01]  /*11310*/  STG.E.U8 desc[UR36][R2.64], R0 ;  /* 0x0000000002007986 */ /* 0x000fe2000c101124 */
[----:B------:R-:W-:Y:S05]  /*11320*/  EXIT ;  /* 0x000000000000794d */ /* 0x000fea0003800000 */
.L_x_53843:
        /* <DEDUP_REMOVED lines=26> */
.L_x_53826:
        /* <DEDUP_REMOVED lines=16> */
.L_x_53854:
[----:B------:R-:W-:Y:S05]  /*115d0*/  EXIT ;  /* 0x000000000000794d */ /* 0x000fea0003800000 */
.L_x_53853:
[----:B------:R-:W0:Y:S02]  /*115e0*/  F2I.U64.F64.TRUNC R16, R16 ;  /* 0x0000001000107311 */ /* 0x000e24000030d800 */
[----:B0-----:R-:W-:Y:S01]  /*115f0*/  STG.E.64 desc[UR36][R2.64], R16 ;  /* 0x0000001002007986 */ /* 0x001fe2000c101b24 */
[----:B------:R-:W-:Y:S05]  /*11600*/  EXIT ;  /* 0x000000000000794d */ /* 0x000fea0003800000 */
.L_x_53852:
[----:B------:R-:W0:Y:S02]  /*11610*/  F2I.U32.F64.TRUNC R17, R16 ;  /* 0x0000001000117311 */ /* 0x000e24000030d000 */
[----:B0-----:R-:W-:Y:S01]  /*11620*/  STG.E desc[UR36][R2.64], R17 ;  /* 0x0000001102007986 */ /* 0x001fe2000c101924 */
[----:B------:R-:W-:Y:S05]  /*11630*/  EXIT ;  /* 0x000000000000794d */ /* 0x000fea0003800000 */
        .type           $_ZN2at6native27unrolled_elementwise_kernelIZNS0_50_GLOBAL__N__2680c7bb_12_PowKernel_cu_140f0503_289622pow_scalar_tensor_implIdEEvRNS_18TensorIteratorBaseEN3c107complexIT_EEEUlNS7_IdEEE_St5arrayIPcLm2EELi4E23TrivialOffsetCalculatorILi1EjESG_NS0_6memory12LoadWithCastILi1EEENSH_13StoreWithCastILi1EEEEEviS8_T0_T2_T3_T4_T5_$__internal_trig_reduction_slowpathd,@function
        .size           $_ZN2at6native27unrolled_elementwise_kernelIZNS0_50_GLOBAL__N__2680c7bb_12_PowKernel_cu_140f0503_289622pow_scalar_tensor_implIdEEvRNS_18TensorIteratorBaseEN3c107complexIT_EEEUlNS7_IdEEE_St5arrayIPcLm2EELi4E23TrivialOffsetCalculatorILi1EjESG_NS0_6memory12LoadWithCastILi1EEENSH_13StoreWithCastILi1EEEEEviS8_T0_T2_T3_T4_T5_$__internal_trig_reduction_slowpathd,(.L_x_71548 - $_ZN2at6native27unrolled_elementwise_kernelIZNS0_50_GLOBAL__N__2680c7bb_12_PowKernel_cu_140f0503_289622pow_scalar_tensor_implIdEEvRNS_18TensorIteratorBaseEN3c107complexIT_EEEUlNS7_IdEEE_St5arrayIPcLm2EELi4E23TrivialOffsetCalculatorILi1EjESG_NS0_6memory12LoadWithCastILi1EEENSH_13StoreWithCastILi1EEEEEviS8_T0_T2_T3_T4_T5_$__internal_trig_reduction_slowpathd)
$_ZN2at6native27unrolled_elementwise_kernelIZNS0_50_GLOBAL__N__2680c7bb_12_PowKernel_cu_140f0503_289622pow_scalar_tensor_implIdEEvRNS_18TensorIteratorBaseEN3c107complexIT_EEEUlNS7_IdEEE_St5arrayIPcLm2EELi4E23TrivialOffsetCalculatorILi1EjESG_NS0_6memory12LoadWithCastILi1EEENSH_13StoreWithCastILi1EEEEEviS8_T0_T2_T3_T4_T5_$__internal_trig_reduction_slowpathd:
        /* <DEDUP_REMOVED lines=8> */
[C---:B------:R-:W-:Y:S01]  /*116c0*/  LOP3.LUT R13, R14.reuse, 0x7ff, RZ, 0xc0, !PT ;  /* 0x000007ff0e0d7812 */ /* 0x040fe200078ec0ff */
[----:B------:R-:W-:Y:S01]  /*116d0*/  VIADD R42, R14, 0xfffffc00 ;  /* 0xfffffc000e2a7836 */ /* 0x000fe20000000000 */
[----:B------:R-:W-:Y:S01]  /*116e0*/  BSSY B0, `(.L_x_53856) ;  /* 0x0000037000007945 */ /* 0x000fe20003800000 */
[----:B------:R-:W-:Y:S02]  /*116f0*/  CS2R R14, SRZ ;  /* 0x00000000000e7805 */ /* 0x000fe4000001ff00 */
[----:B------:R-:W-:Y:S01]  /*11700*/  SHF.R.U32.HI R2, RZ, 0x6, R2 ;  /* 0x00000006ff027819 */ /* 0x000fe20000011602 */
[----:B------:R-:W-:-:S03]  /*11710*/  VIADD R13, R13, 0xfffffc00 ;  /* 0xfffffc000d0d7836 */ /* 0x000fc60000000000 */
[C---:B------:R-:W-:Y:S02]  /*11720*/  IADD3 R3, -R2.reuse, 0x10, RZ ;  /* 0x0000001002037810 */ /* 0x040fe40007ffe1ff */
[C---:B------:R-:W-:Y:S02]  /*11730*/  IADD3 R41, -R2.reuse, 0x13, RZ ;  /* 0x0000001302297810 */ /* 0x040fe40007ffe1ff */
[----:B------:R-:W-:Y:S02]  /*11740*/  ISETP.GT.AND P0, PT, R3, 0xe, PT ;  /* 0x0000000e0300780c */ /* 0x000fe40003f04270 */
[----:B------:R-:W-:Y:S02]  /*11750*/  IADD3 R21, -R2, 0xf, RZ ;  /* 0x0000000f02157810 */ /* 0x000fe40007ffe1ff */
[----:B------:R-:W-:Y:S02]  /*11760*/  SEL R41, R41, 0x12, !P0 ;  /* 0x0000001229297807 */ /* 0x000fe40004000000 */
[----:B------:R-:W-:-:S02]  /*11770*/  LOP3.LUT P0, R42, R42, 0x3f, RZ, 0xc0, !PT ;  /* 0x0000003f2a2a7812 */ /* 0x000fc4000780c0ff */
[----:B------:R-:W-:Y:S02]  /*11780*/  ISETP.GT.AND P1, PT, R3, R41, PT ;  /* 0x000000290300720c */ /* 0x000fe40003f24270 */
[----:B------:R-:W-:-:S04]  /*11790*/  SHF.R.U32.HI R3, RZ, 0x6, R13 ;  /* 0x00000006ff037819 */ /* 0x000fc8000001160d */
[----:B------:R-:W-:Y:S01]  /*117a0*/  IADD3 R43, -R3, 0xf, RZ ;  /* 0x0000000f032b7810 */ /* 0x000fe20007ffe1ff */
[----:B------:R-:W-:-:S06]  /*117b0*/  IMAD.MOV.U32 R3, RZ, RZ, R21 ;  /* 0x000000ffff037224 */ /* 0x000fcc00078e0015 */
[----:B------:R-:W-:Y:S05]  /*117c0*/  @P1 BRA `(.L_x_53857) ;  /* 0x0000000000a01947 */ /* 0x000fea0003800000 */
[----:B------:R-:W0:Y:S01]  /*117d0*/  LDC.64 R2, c[0x4][0x1b0] ;  /* 0x01006c00ff027b82 */ /* 0x000e220000000a00 */
[----:B------:R-:W-:Y:S01]  /*117e0*/  IMAD.MOV.U32 R37, RZ, RZ, R1 ;  /* 0x000000ffff257224 */ /* 0x000fe200078e0001 */
[----:B------:R-:W-:Y:S01]  /*117f0*/  CS2R R14, SRZ ;  /* 0x00000000000e7805 */ /* 0x000fe2000001ff00 */
[----:B0-----:R-:W-:-:S04]  /*11800*/  IMAD.WIDE R2, R21, 0x8, R2 ;  /* 0x0000000815027825 */ /* 0x001fc800078e0202 */
[----:B------:R-:W-:Y:S01]  /*11810*/  IMAD.MOV.U32 R36, RZ, RZ, R2 ;  /* 0x000000ffff247224 */ /* 0x000fe200078e0002 */
[C---:B------:R-:W-:Y:S01]  /*11820*/  SHF.L.U64.HI R2, R12.reuse, 0xb, R20 ;  /* 0x0000000b0c027819 */ /* 0x040fe20000010214 */
[----:B------:R-:W-:Y:S02]  /*11830*/  IMAD.MOV.U32 R13, RZ, RZ, R3 ;  /* 0x000000ffff0d7224 */ /* 0x000fe400078e0003 */
[----:B------:R-:W-:Y:S01]  /*11840*/  IMAD.SHL.U32 R12, R12, 0x800, RZ ;  /* 0x000008000c0c7824 */ /* 0x000fe200078e00ff */
[----:B------:R-:W-:Y:S01]  /*11850*/  LOP3.LUT R2, R2, 0x80000000, RZ, 0xfc, !PT ;  /* 0x8000000002027812 */ /* 0x000fe200078efcff */
[----:B------:R-:W-:-:S07]  /*11860*/  IMAD.MOV.U32 R3, RZ, RZ, R21 ;  /* 0x000000ffff037224 */ /* 0x000fce00078e0015 */
.L_x_53858:
[----:B------:R-:W0:Y:S02]  /*11870*/  LDC.64 R20, c[0x0][0x208] ;  /* 0x00008200ff147b82 */ /* 0x000e240000000a00 */
[----:B0-----:R-:W-:Y:S01]  /*11880*/  R2UR UR4, R20 ;  /* 0x00000000140472ca */ /* 0x001fe200000e0000 */
[----:B------:R-:W-:Y:S01]  /*11890*/  IMAD.MOV.U32 R20, RZ, RZ, R36 ;  /* 0x000000ffff147224 */ /* 0x000fe200078e0024 */
[----:B------:R-:W-:Y:S01]  /*118a0*/  R2UR UR5, R21 ;  /* 0x00000000150572ca */ /* 0x000fe200000e0000 */
[----:B------:R-:W-:-:S12]  /*118b0*/  IMAD.MOV.U32 R21, RZ, RZ, R13 ;  /* 0x000000ffff157224 */ /* 0x000fd800078e000d */
[----:B------:R-:W2:Y:S01]  /*118c0*/  LDG.E.64.CONSTANT R20, desc[UR4][R20.64] ;  /* 0x0000000414147981 */ /* 0x000ea2000c1e9b00 */
[----:B------:R-:W-:Y:S02]  /*118d0*/  VIADD R3, R3, 0x1 ;  /* 0x0000000103037836 */ /* 0x000fe40000000000 */
[----:B--2---:R-:W-:-:S04]  /*118e0*/  IMAD.WIDE.U32 R14, P1, R20, R12, R14 ;  /* 0x0000000c140e7225 */ /* 0x004fc8000782000e */
[----:B------:R-:W-:Y:S02]  /*118f0*/  IMAD R39, R20, R2, RZ ;  /* 0x0000000214277224 */ /* 0x000fe400078e02ff */
[----:B------:R-:W-:-:S03]  /*11900*/  IMAD R40, R21, R12, RZ ;  /* 0x0000000c15287224 */ /* 0x000fc600078e02ff */
[----:B------:R-:W-:-:S04]  /*11910*/  IADD3 R39, P3, R39, R15, RZ ;  /* 0x0000000f27277210 */ /* 0x000fc80007f7e0ff */
[----:B------:R-:W-:-:S05]  /*11920*/  IADD3 R15, P4, R40, R39, RZ ;  /* 0x00000027280f7210 */ /* 0x000fca0007f9e0ff */
[----:B------:R0:W-:Y:S02]  /*11930*/  STL.64 [R37], R14 ;  /* 0x0000000e25007387 */ /* 0x0001e40000100a00 */
[----:B0-----:R-:W-:-:S04]  /*11940*/  IMAD.HI.U32 R14, R20, R2, RZ ;  /* 0x00000002140e7227 */ /* 0x001fc800078e00ff */
[----:B------:R-:W-:-:S04]  /*11950*/  IMAD.HI.U32 R15, R21, R12, RZ ;  /* 0x0000000c150f7227 */ /* 0x000fc800078e00ff */
[----:B------:R-:W-:Y:S02]  /*11960*/  IMAD.X R14, RZ, RZ, R14, P1 ;  /* 0x000000ffff0e7224 */ /* 0x000fe400008e060e */
[----:B------:R-:W-:-:S03]  /*11970*/  IMAD.HI.U32 R20, R21, R2, RZ ;  /* 0x0000000215147227 */ /* 0x000fc600078e00ff */
[----:B------:R-:W-:Y:S01]  /*11980*/  IADD3.X R14, P1, R15, R14, RZ, P3, !PT ;  /* 0x0000000e0f0e7210 */ /* 0x000fe20001f3e4ff */
[----:B------:R-:W-:Y:S01]  /*11990*/  IMAD R15, R21, R2, RZ ;  /* 0x00000002150f7224 */ /* 0x000fe200078e02ff */
[----:B------:R-:W-:Y:S01]  /*119a0*/  ISETP.GE.AND P3, PT, R3, R41, PT ;  /* 0x000000290300720c */ /* 0x000fe20003f66270 */
[----:B------:R-:W-:-:S03]  /*119b0*/  VIADD R37, R37, 0x8 ;  /* 0x0000000825257836 */ /* 0x000fc60000000000 */
[----:B------:R-:W-:Y:S01]  /*119c0*/  IADD3.X R15, P4, R15, R14, RZ, P4, !PT ;  /* 0x0000000e0f0f7210 */ /* 0x000fe2000279e4ff */
[----:B------:R-:W-:Y:S01]  /*119d0*/  IMAD.X R14, RZ, RZ, R20, P1 ;  /* 0x000000ffff0e7224 */ /* 0x000fe200008e0614 */
[----:B------:R-:W-:-:S03]  /*119e0*/  IADD3 R36, P1, R36, 0x8, RZ ;  /* 0x0000000824247810 */ /* 0x000fc60007f3e0ff */
[----:B------:R-:W-:Y:S02]  /*119f0*/  IMAD.X R14, RZ, RZ, R14, P4 ;  /* 0x000000ffff0e7224 */ /* 0x000fe400020e060e */
[----:B------:R-:W-:-:S03]  /*11a00*/  IMAD.X R13, RZ, RZ, R13, P1 ;  /* 0x000000ffff0d7224 */ /* 0x000fc600008e060d */
[----:B------:R-:W-:-:S04]  /*11a10*/  LOP3.LUT R15, R15, R14, RZ, 0x3c, !PT ;  /* 0x0000000e0f0f7212 */ /* 0x000fc800078e3cff */
[----:B------:R-:W-:-:S04]  /*11a20*/  LOP3.LUT R14, R15, R14, RZ, 0x3c, !PT ;  /* 0x0000000e0f0e7212 */ /* 0x000fc800078e3cff */
[----:B------:R-:W-:Y:S01]  /*11a30*/  LOP3.LUT R15, R15, R14, RZ, 0x3c, !PT ;  /* 0x0000000e0f0f7212 */ /* 0x000fe200078e3cff */
[----:B------:R-:W-:Y:S06]  /*11a40*/  @!P3 BRA `(.L_x_53858) ;  /* 0xfffffffc0088b947 */ /* 0x000fec000383ffff */
.L_x_53857:
[----:B------:R-:W-:Y:S05]  /*11a50*/  BSYNC B0 ;  /* 0x0000000000007941 */ /* 0x000fea0003800000 */
.L_x_53856:
[----:B------:R-:W-:-:S04]  /*11a60*/  IMAD.IADD R3, R3, 0x1, -R43 ;  /* 0x0000000103037824 */ /* 0x000fc800078e0a2b */
[----:B------:R-:W-:-:S05]  /*11a70*/  IMAD R3, R3, 0x8, R1 ;  /* 0x0000000803037824 */ /* 0x000fca00078e0201 */
[----:B------:R0:W-:Y:S04]  /*11a80*/  STL.64 [R3], R14 ;  /* 0x0000000e03007387 */ /* 0x0001e80000100a00 */
[----:B------:R-:W2:Y:S04]  /*11a90*/  LDL.64 R12, [R1+0x18] ;  /* 0x00001800010c7983 */ /* 0x000ea80000100a00 */
[----:B0-----:R-:W3:Y:S04]  /*11aa0*/  LDL.64 R2, [R1+0x10] ;  /* 0x0000100001027983 */ /* 0x001ee80000100a00 */
[----:B------:R-:W4:Y:S01]  /*11ab0*/  @P0 LDL.64 R14, [R1+0x8] ;  /* 0x00000800010e0983 */ /* 0x000f220000100a00 */
[----:B------:R-:W-:Y:S01]  /*11ac0*/  @P0 IADD3 R20, -R42, 0x40, RZ ;  /* 0x000000402a140810 */ /* 0x000fe20007ffe1ff */
[----:B------:R-:W-:Y:S01]  /*11ad0*/  UMOV UR4, URZ ;  /* 0x0000003f00047c82 */ /* 0x000fe20008000000 */
[----:B---3--:R-:W-:-:S02]  /*11ae0*/  @P0 SHF.L.U32 R37, R2, R42, RZ ;  /* 0x0000002a02250219 */ /* 0x008fc400000006ff */
[-CC-:B----4-:R-:W-:Y:S02]  /*11af0*/  @P0 SHF.R.U64 R14, R14, R20.reuse, R15.reuse ;  /* 0x000000140e0e0219 */ /* 0x190fe4000000120f */
[-C--:B------:R-:W-:Y:S02]  /*11b00*/  @P0 SHF.R.U32.HI R21, RZ, R20.reuse, R15 ;  /* 0x00000014ff150219 */ /* 0x080fe4000001160f */
[C-C-:B------:R-:W-:Y:S02]  /*11b10*/  @P0 SHF.R.U64 R36, R2.reuse, R20, R3.reuse ;  /* 0x0000001402240219 */ /* 0x140fe40000001203 */
[-C--:B------:R-:W-:Y:S02]  /*11b20*/  @P0 SHF.L.U64.HI R15, R2, R42.reuse, R3 ;  /* 0x0000002a020f0219 */ /* 0x080fe40000010203 */
[----:B------:R-:W-:Y:S02]  /*11b30*/  @P0 LOP3.LUT R2, R14, R37, RZ, 0xfc, !PT ;  /* 0x000000250e020212 */ /* 0x000fe400078efcff */
[----:B--2---:R-:W-:-:S02]  /*11b40*/  @P0 SHF.L.U32 R14, R12, R42, RZ ;  /* 0x0000002a0c0e0219 */ /* 0x004fc400000006ff */
[----:B------:R-:W-:Y:S02]  /*11b50*/  @P0 SHF.R.U32.HI R20, RZ, R20, R3 ;  /* 0x00000014ff140219 */ /* 0x000fe40000011603 */
[----:B------:R-:W-:Y:S02]  /*11b60*/  @P0 SHF.L.U64.HI R42, R12, R42, R13 ;  /* 0x0000002a0c2a0219 */ /* 0x000fe4000001020d */
[----:B------:R-:W-:Y:S02]  /*11b70*/  @P0 LOP3.LUT R3, R21, R15, RZ, 0xfc, !PT ;  /* 0x0000000f15030212 */ /* 0x000fe400078efcff */
[----:B------:R-:W-:Y:S01]  /*11b80*/  @P0 LOP3.LUT R12, R14, R36, RZ, 0xfc, !PT ;  /* 0x000000240e0c0212 */ /* 0x000fe200078efcff */
[C---:B------:R-:W-:Y:S01]  /*11b90*/  IMAD.SHL.U32 R14, R2.reuse, 0x4, RZ ;  /* 0x00000004020e7824 */ /* 0x040fe200078e00ff */
[--C-:B------:R-:W-:Y:S02]  /*11ba0*/  SHF.L.U64.HI R15, R2, 0x2, R3.reuse ;  /* 0x00000002020f7819 */ /* 0x100fe40000010203 */
[----:B------:R-:W-:Y:S01]  /*11bb0*/  SHF.R.U32.HI R3, RZ, 0x1e, R3 ;  /* 0x0000001eff037819 */ /* 0x000fe20000011603 */
[----:B------:R-:W-:Y:S01]  /*11bc0*/  IMAD.SHL.U32 R2, R12, 0x4, RZ ;  /* 0x000000040c027824 */ /* 0x000fe200078e00ff */
[----:B------:R-:W-:-:S02]  /*11bd0*/  @P0 LOP3.LUT R13, R42, R20, RZ, 0xfc, !PT ;  /* 0x000000142a0d0212 */ /* 0x000fc400078efcff */
[----:B------:R-:W-:Y:S02]  /*11be0*/  IADD3 RZ, P0, RZ, -R14, RZ ;  /* 0x8000000effff7210 */ /* 0x000fe40007f1e0ff */
[----:B------:R-:W-:Y:S02]  /*11bf0*/  LOP3.LUT R20, RZ, R15, RZ, 0x33, !PT ;  /* 0x0000000fff147212 */ /* 0x000fe400078e33ff */
[----:B------:R-:W-:Y:S02]  /*11c00*/  LOP3.LUT R3, R3, R2, RZ, 0xfc, !PT ;  /* 0x0000000203037212 */ /* 0x000fe400078efcff */
[----:B------:R-:W-:Y:S02]  /*11c10*/  IADD3.X R21, P0, RZ, R20, RZ, P0, !PT ;  /* 0x00000014ff157210 */ /* 0x000fe4000071e4ff */
[----:B------:R-:W-:Y:S02]  /*11c20*/  SHF.L.U64.HI R2, R12, 0x2, R13 ;  /* 0x000000020c027819 */ /* 0x000fe4000001020d */
        /* <DEDUP_REMOVED lines=19> */
[-C--:B------:R-:W-:Y:S02]  /*11d60*/  SHF.L.U32 R21, R12, R3.reuse, RZ ;  /* 0x000000030c157219 */ /* 0x080fe400000006ff */
        /* <DEDUP_REMOVED lines=41> */
.L_x_53855:
[----:B------:R-:W-:Y:S02]  /*12000*/  IMAD.MOV.U32 R39, RZ, RZ, 0x0 ;  /* 0x00000000ff277424 */ /* 0x000fe400078e00ff */
[----:B------:R-:W-:Y:S02]  /*12010*/  IMAD.MOV.U32 R0, RZ, RZ, R13 ;  /* 0x000000ffff007224 */ /* 0x000fe400078e000d */
[----:B------:R-:W-:Y:S02]  /*12020*/  IMAD.MOV.U32 R2, RZ, RZ, R12 ;  /* 0x000000ffff027224 */ /* 0x000fe400078e000c */
[----:B------:R-:W-:Y:S01]  /*12030*/  IMAD.MOV.U32 R3, RZ, RZ, R20 ;  /* 0x000000ffff037224 */ /* 0x000fe200078e0014 */
[----:B------:R-:W-:Y:S06]  /*12040*/  RET.REL.NODEC R38 `(_ZN2at6native27unrolled_elementwise_kernelIZNS0_50_GLOBAL__N__2680c7bb_12_PowKernel_cu_140f0503_289622pow_scalar_tensor_implIdEEvRNS_18TensorIteratorBaseEN3c107complexIT_EEEUlNS7_IdEEE_St5arrayIPcLm2EELi4E23TrivialOffsetCalculatorILi1EjESG_NS0_6memory12LoadWithCastILi1EEENSH_13StoreWithCastILi1EEEEEviS8_T0_T2_T3_T4_T5_) ;  /* 0xfffffedc26ec7950 */ /* 0x000fec0003c3ffff */
.L_x_53859:
        /* <DEDUP_REMOVED lines=11> */
.L_x_71548:


//--------------------- .text._ZN2at6native18elementwise_kernelILi128ELi2EZNS0_22gpu_kernel_impl_nocastIZNS0_50_GLOBAL__N__2680c7bb_12_PowKernel_cu_140f0503_289622pow_scalar_tensor_implIdEEvRNS_18TensorIteratorBaseEN3c107complexIT_EEEUlNS8_IdEEE_EEvS6_RKS9_EUliE_EEviT1_ --------------------------
	.section	.text._ZN2at6native18elementwise_kernelILi128ELi2EZNS0_22gpu_kernel_impl_nocastIZNS0_50_GLOBAL__N__2680c7bb_12_PowKernel_cu_140f0503_289622pow_scalar_tensor_implIdEEvRNS_18TensorIteratorBaseEN3c107complexIT_EEEUlNS8_IdEEE_EEvS6_RKS9_EUliE_EEviT1_,"ax",@progbits
	.align	128
        .global         _ZN2at6native18elementwise_kernelILi128ELi2EZNS0_22gpu_kernel_impl_nocastIZNS0_50_GLOBAL__N__2680c7bb_12_PowKernel_cu_140f0503_289622pow_scalar_tensor_implIdEEvRNS_18TensorIteratorBaseEN3c107complexIT_EEEUlNS8_IdEEE_EEvS6_RKS9_EUliE_EEviT1_
        .type           _ZN2at6native18elementwise_kernelILi128ELi2EZNS0_22gpu_kernel_impl_nocastIZNS0_50_GLOBAL__N__2680c7bb_12_PowKernel_cu_140f0503_289622pow_scalar_tensor_implIdEEvRNS_18TensorIteratorBaseEN3c107complexIT_EEEUlNS8_IdEEE_EEvS6_RKS9_EUliE_EEviT1_,@function
        .size           _ZN2at6native18elementwise_kernelILi128ELi2EZNS0_22gpu_kernel_impl_nocastIZNS0_50_GLOBAL__N__2680c7bb_12_PowKernel_cu_140f0503_289622pow_scalar_tensor_implIdEEvRNS_18TensorIteratorBaseEN3c107complexIT_EEEUlNS8_IdEEE_EEvS6_RKS9_EUliE_EEviT1_,(.L_x_71549 - _ZN2at6native18elementwise_kernelILi128ELi2EZNS0_22gpu_kernel_impl_nocastIZNS0_50_GLOBAL__N__2680c7bb_12_PowKernel_cu_140f0503_289622pow_scalar_tensor_implIdEEvRNS_18TensorIteratorBaseEN3c107complexIT_EEEUlNS8_IdEEE_EEvS6_RKS9_EUliE_EEviT1_)
        .other          _ZN2at6native18elementwise_kernelILi128ELi2EZNS0_22gpu_kernel_impl_nocastIZNS0_50_GLOBAL__N__2680c7bb_12_PowKernel_cu_140f0503_289622pow_scalar_tensor_implIdEEvRNS_18TensorIteratorBaseEN3c107complexIT_EEEUlNS8_IdEEE_EEvS6_RKS9_EUliE_EEviT1_,@"STO_CUDA_ENTRY STV_DEFAULT"
_ZN2at6native18elementwise_kernelILi128ELi2EZNS0_22gpu_kernel_impl_nocastIZNS0_50_GLOBAL__N__2680c7bb_12_PowKernel_cu_140f0503_289622pow_scalar_tensor_implIdEEvRNS_18TensorIteratorBaseEN3c107complexIT_EEEUlNS8_IdEEE_EEvS6_RKS9_EUliE_EEviT1_:
.text._ZN2at6native18elementwise_kernelILi128ELi2EZNS0_22gpu_kernel_impl_nocastIZNS0_50_GLOBAL__N__2680c7bb_12_PowKernel_cu_140f0503_289622pow_scalar_tensor_implIdEEvRNS_18TensorIteratorBaseEN3c107complexIT_EEEUlNS8_IdEEE_EEvS6_RKS9_EUliE_EEviT1_:
        /* <DEDUP_REMOVED lines=302> */
[----:B------:R-:W-:Y:S01]  /*12e0*/  @P0 IMAD.MOV.U32 R4, RZ, RZ, RZ ;  /* 0x000000ffff040224 */ /* 0x000fe200078e00ff */
[----:B------:R-:W-:-:S06]  /*12f0*/  IADD3 R7, -R5, RZ, RZ ;  /* 0x000000ff05077210 */ /* 0x000fcc0007ffe1ff */
        /* <DEDUP_REMOVED lines=11> */
.L_x_53862:
[----:B------:R-:W-:Y:S01]  /*13b0*/  ULDC.64 UR4, c[0x0][0x420] ;  /* 0x0001080000047ab9 */ /* 0x000fe20000000a00 */
[----:B------:R-:W-:Y:S01]  /*13c0*/  ULDC.64 UR8, c[0x0][0x430] ;  /* 0x00010c0000087ab9 */ /* 0x000fe20000000a00 */
[----:B------:R-:W-:-:S05]  /*13d0*/  IADD3 R4, P0, R0, UR4, RZ ;  /* 0x0000000400047c10 */ /* 0x000fca000ff1e0ff */
[----:B------:R-:W-:Y:S01]  /*13e0*/  IMAD.X R5, RZ, RZ, UR5, P0 ;  /* 0x00000005ff057e24 */ /* 0x000fe200080e06ff */
[----:B------:R-:W-:-:S05]  /*13f0*/  ULDC.64 UR4, c[0x0][0x438] ;  /* 0x00010e0000047ab9 */ /* 0x000fca0000000a00 */
[----:B------:R-:W2:Y:S01]  /*1400*/  LDG.E.128 R4, desc[UR6][R4.64] ;  /* 0x0000000604047981 */ /* 0x000ea2000c1e1d00 */
[----:B------:R-:W-:Y:S01]  /*1410*/  BSSY B2, `(.L_x_53863) ;  /* 0x0000228000027945 */ /* 0x000fe20003800000 */
[----:B--2---:R-:W-:Y:S02]  /*1420*/  DMUL R10, R4, UR4 ;  /* 0x00000004040a7c28 */ /* 0x004fe40008000000 */
[----:B------:R-:W-:Y:S01]  /*1430*/  DMUL R2, R6, UR4 ;  /* 0x0000000406027c28 */ /* 0x000fe20008000000 */
[----:B------:R-:W-:Y:S02]  /*1440*/  ULDC.64 UR4, c[0x0][0x418] ;  /* 0x0001060000047ab9 */ /* 0x000fe40000000a00 */
[----:B------:R-:W-:-:S03]  /*1450*/  IADD3 R8, P1, R9, UR4, RZ ;  /* 0x0000000409087c10 */ /* 0x000fc6000ff3e0ff */
[----:B------:R-:W-:Y:S01]  /*1460*/  DFMA R10, R6, UR8, R10 ;  /* 0x00000008060a7c2b */ /* 0x000fe2000800000a */
[----:B------:R-:W-:Y:S01]  /*1470*/  IADD3.X R9, RZ, UR5, RZ, P1, !PT ;  /* 0x00000005ff097c10 */ /* 0x000fe20008ffe4ff */
        /* <DEDUP_REMOVED lines=13> */
[----:B------:R-:W-:Y:S01]  /*1550*/  MOV R5, 0x3ff71547 ;  /* 0x3ff7154700057802 */ /* 0x000fe20000000f00 */
        /* <DEDUP_REMOVED lines=58> */
.L_x_53869:
[----:B------:R-:W-:Y:S05]  /*1900*/  BSYNC B0 ;  /* 0x0000000000007941 */ /* 0x000fea0003800000 */
.L_x_53868:
        /* <DEDUP_REMOVED lines=21> */
[----:B------:R-:W-:Y:S05]  /*1a60*/  CALL.REL.NOINC `($_ZN2at6native18elementwise_kernelILi128ELi2EZNS0_22gpu_kernel_impl_nocastIZNS0_50_GLOBAL__N__2680c7bb_12_PowKernel_cu_140f0503_289622pow_scalar_tensor_implIdEEvRNS_18TensorIteratorBaseEN3c107complexIT_EEEUlNS8_IdEEE_EEvS6_RKS9_EUliE_EEviT1_$__internal_trig_reduction_slowpathd) ;  /* 0x0000005000b07944 */ /* 0x000fea0003c00000 */
[----:B------:R-:W-:Y:S01]  /*1a70*/  IMAD.MOV.U32 R4, RZ, RZ, R2 ;  /* 0x000000ffff047224 */ /* 0x000fe200078e0002 */
[----:B------:R-:W-:Y:S01]  /*1a80*/  MOV R2, R18 ;  /* 0x0000001200027202 */ /* 0x000fe20000000f00 */
[----:B------:R-:W-:Y:S01]  /*1a90*/  IMAD.MOV.U32 R3, RZ, RZ, R19 ;  /* 0x000000ffff037224 */ /* 0x000fe200078e0013 */
[----:B------:R-:W-:Y:S06]  /*1aa0*/  BRA `(.L_x_53872) ;  /* 0x0000000000087947 */ /* 0x000fec0003800000 */
.L_x_53871:
[----:B------:R-:W-:Y:S01]  /*1ab0*/  DMUL R2, RZ, R10 ;  /* 0x0000000aff027228 */ /* 0x000fe20000000000 */
[----:B------:R-:W-:-:S10]  /*1ac0*/  IMAD.MOV.U32 R4, RZ, RZ, RZ ;  /* 0x000000ffff047224 */ /* 0x000fd400078e00ff */
.L_x_53872:
[----:B------:R-:W-:Y:S05]  /*1ad0*/  BSYNC B3 ;  /* 0x0000000000037941 */ /* 0x000fea0003800000 */
.L_x_53870:
        /* <DEDUP_REMOVED lines=44> */
[----:B------:R-:W-:Y:S05]  /*1da0*/  CALL.REL.NOINC `($_ZN2at6native18elementwise_kernelILi128ELi2EZNS0_22gpu_kernel_impl_nocastIZNS0_50_GLOBAL__N__2680c7bb_12_PowKernel_cu_140f0503_289622pow_scalar_tensor_implIdEEvRNS_18TensorIteratorBaseEN3c107complexIT_EEEUlNS8_IdEEE_EEvS6_RKS9_EUliE_EEviT1_$__internal_trig_reduction_slowpathd) ;  /* 0x0000004c00e07944 */ /* 0x000fea0003c00000 */
[----:B------:R-:W-:Y:S01]  /*1db0*/  MOV R0, R2 ;  /* 0x0000000200007202 */ /* 0x000fe20000000f00 */
[----:B------:R-:W-:Y:S02]  /*1dc0*/  IMAD.MOV.U32 R2, RZ, RZ, R18 ;  /* 0x000000ffff027224 */ /* 0x000fe400078e0012 */
[----:B------:R-:W-:Y:S01]  /*1dd0*/  IMAD.MOV.U32 R3, RZ, RZ, R19 ;  /* 0x000000ffff037224 */ /* 0x000fe200078e0013 */
[----:B------:R-:W-:Y:S06]  /*1de0*/  BRA `(.L_x_53875) ;  /* 0x0000000000087947 */ /* 0x000fec0003800000 */
.L_x_53874:
[----:B------:R-:W-:Y:S01]  /*1df0*/  DMUL R2, RZ, R10 ;  /* 0x0000000aff027228 */ /* 0x000fe20000000000 */
[----:B------:R-:W-:-:S10]  /*1e00*/  MOV R0, RZ ;  /* 0x000000ff00007202 */ /* 0x000fd40000000f00 */
.L_x_53875:
[----:B------:R-:W-:Y:S05]  /*1e10*/  BSYNC B3 ;  /* 0x0000000000037941 */ /* 0x000fea0003800000 */
.L_x_53873:
        /* <DEDUP_REMOVED lines=25> */
.L_x_53867:
        /* <DEDUP_REMOVED lines=55> */
[----:B------:R-:W-:Y:S02]  /*2320*/  @!P0 MOV R2, R12 ;  /* 0x0000000c00028202 */ /* 0x000fe40000000f00 */
[----:B------:R-:W-:Y:S02]  /*2330*/  @!P0 SHF.R.S32.HI R3, RZ, 0x1, R0 ;  /* 0x00000001ff038819 */ /* 0x000fe40000011400 */
[----:B------:R-:W-:-:S03]  /*2340*/  FSEL R25, R7, RZ, P1 ;  /* 0x000000ff07197208 */ /* 0x000fc60000800000 */
[----:B------:R-:W-:Y:S02]  /*2350*/  @!P0 IMAD.IADD R4, R4, 0x1, -R3 ;  /* 0x0000000104048824 */ /* 0x000fe400078e0a03 */
[----:B------:R-:W-:-:S03]  /*2360*/  @!P0 IMAD R3, R3, 0x100000, R13 ;  /* 0x0010000003038824 */ /* 0x000fc600078e020d */
[----:B------:R-:W-:Y:S01]  /*2370*/  @!P0 LEA R5, R4, 0x3ff00000, 0x14 ;  /* 0x3ff0000004058811 */ /* 0x000fe200078ea0ff */
[----:B------:R-:W-:-:S06]  /*2380*/  @!P0 IMAD.MOV.U32 R4, RZ, RZ, RZ ;  /* 0x000000ffff048224 */ /* 0x000fcc00078e00ff */
[----:B------:R-:W-:-:S11]  /*2390*/  @!P0 DMUL R24, R2, R4 ;  /* 0x0000000402188228 */ /* 0x000fd60000000000 */
.L_x_53878:
[----:B------:R-:W-:Y:S05]  /*23a0*/  BSYNC B0 ;  /* 0x0000000000007941 */ /* 0x000fea0003800000 */
.L_x_53877:
        /* <DEDUP_REMOVED lines=19> */
[----:B------:R-:W-:Y:S02]  /*24e0*/  MOV R13, R11 ;  /* 0x0000000b000d7202 */ /* 0x000fe40000000f00 */
[----:B------:R-:W-:-:S07]  /*24f0*/  MOV R14, 0x2510 ;  /* 0x00002510000e7802 */ /* 0x000fce0000000f00 */
[----:B------:R-:W-:Y:S05]  /*2500*/  CALL.REL.NOINC `($_ZN2at6native18elementwise_kernelILi128ELi2EZNS0_22gpu_kernel_impl_nocastIZNS0_50_GLOBAL__N__2680c7bb_12_PowKernel_cu_140f0503_289622pow_scalar_tensor_implIdEEvRNS_18TensorIteratorBaseEN3c107complexIT_EEEUlNS8_IdEEE_EEvS6_RKS9_EUliE_EEviT1_$__internal_trig_reduction_slowpathd) ;  /* 0x0000004800087944 */ /* 0x000fea0003c00000 */
[----:B------:R-:W-:Y:S01]  /*2510*/  IMAD.MOV.U32 R4, RZ, RZ, R2 ;  /* 0x000000ffff047224 */ /* 0x000fe200078e0002 */
[----:B------:R-:W-:Y:S01]  /*2520*/  MOV R3, R19 ;  /* 0x0000001300037202 */ /* 0x000fe20000000f00 */
[----:B------:R-:W-:Y:S01]  /*2530*/  IMAD.MOV.U32 R2, RZ, RZ, R18 ;  /* 0x000000ffff027224 */ /* 0x000fe200078e0012 */
[----:B------:R-:W-:Y:S06]  /*2540*/  BRA `(.L_x_53881) ;  /* 0x0000000000087947 */ /* 0x000fec0003800000 */
.L_x_53880:
[----:B------:R-:W-:Y:S01]  /*2550*/  DMUL R2, RZ, R10 ;  /* 0x0000000aff027228 */ /* 0x000fe20000000000 */
[----:B------:R-:W-:-:S10]  /*2560*/  IMAD.MOV.U32 R4, RZ, RZ, RZ ;  /* 0x000000ffff047224 */ /* 0x000fd400078e00ff */
.L_x_53881:
[----:B------:R-:W-:Y:S05]  /*2570*/  BSYNC B3 ;  /* 0x0000000000037941 */ /* 0x000fea0003800000 */
.L_x_53879:
        /* <DEDUP_REMOVED lines=49> */
.L_x_53883:
[----:B------:R-:W-:Y:S01]  /*2890*/  DMUL R2, RZ, R10 ;  /* 0x0000000aff027228 */ /* 0x000fe20000000000 */
[----:B------:R-:W-:-:S10]  /*28a0*/  IMAD.MOV.U32 R0, RZ, RZ, RZ ;  /* 0x000000ffff007224 */ /* 0x000fd400078e00ff */
.L_x_53884:
[----:B------:R-:W-:Y:S05]  /*28b0*/  BSYNC B3 ;  /* 0x0000000000037941 */ /* 0x000fea0003800000 */
.L_x_53882:
        /* <DEDUP_REMOVED lines=28> */
[----:B------:R-:W-:-:S03]  /*2a80*/  IADD3 R6, R6, -R7, RZ ;  /* 0x8000000706067210 */ /* 0x000fc60007ffe0ff */
        /* <DEDUP_REMOVED lines=10> */
.L_x_53866:
        /* <DEDUP_REMOVED lines=11> */
.L_x_53885:
[----:B------:R-:W-:-:S10]  /*2be0*/  DADD R4, R10, -R10 ;  /* 0x000000000a047229 */ /* 0x000fd4000000080a */
[----:B------:R-:W-:Y:S01]  /*2bf0*/  IMAD.MOV.U32 R6, RZ, RZ, R4 ;  /* 0x000000ffff067224 */ /* 0x000fe200078e0004 */
[----:B------:R-:W-:Y:S01]  /*2c00*/  MOV R7, R5 ;  /* 0x0000000500077202 */ /* 0x000fe20000000f00 */
[----:B------:R-:W-:Y:S06]  /*2c10*/  BRA `(.L_x_53876) ;  /* 0x00000008009c7947 */ /* 0x000fec0003800000 */
.L_x_53865:
        /* <DEDUP_REMOVED lines=27> */
.L_x_53887:
[----:B------:R-:W-:Y:S01]  /*2dd0*/  DMUL R2, RZ, R10 ;  /* 0x0000000aff027228 */ /* 0x000fe20000000000 */
[----:B------:R-:W-:-:S10]  /*2de0*/  MOV R4, RZ ;  /* 0x000000ff00047202 */ /* 0x000fd40000000f00 */
.L_x_53888:
[----:B------:R-:W-:Y:S05]  /*2df0*/  BSYNC B3 ;  /* 0x0000000000037941 */ /* 0x000fea0003800000 */
.L_x_53886:
        /* <DEDUP_REMOVED lines=45> */
[----:B------:R-:W-:Y:S02]  /*30d0*/  IMAD.MOV.U32 R6, RZ, RZ, R18 ;  /* 0x000000ffff067224 */ /* 0x000fe400078e0012 */
[----:B------:R-:W-:Y:S01]  /*30e0*/  IMAD.MOV.U32 R7, RZ, RZ, R19 ;  /* 0x000000ffff077224 */ /* 0x000fe200078e0013 */
[----:B------:R-:W-:Y:S06]  /*30f0*/  BRA `(.L_x_53891) ;  /* 0x0000000000087947 */ /* 0x000fec0003800000 */
.L_x_53890:
[----:B------:R-:W-:Y:S01]  /*3100*/  DMUL R6, RZ, R10 ;  /* 0x0000000aff067228 */ /* 0x000fe20000000000 */
[----:B------:R-:W-:-:S10]  /*3110*/  MOV R2, RZ ;  /* 0x000000ff00027202 */ /* 0x000fd40000000f00 */
.L_x_53891:
[----:B------:R-:W-:Y:S05]  /*3120*/  BSYNC B3 ;  /* 0x0000000000037941 */ /* 0x000fea0003800000 */
.L_x_53889:
        /* <DEDUP_REMOVED lines=24> */
.L_x_53864:
        /* <DEDUP_REMOVED lines=59> */
.L_x_53893:
[----:B------:R-:W-:Y:S05]  /*3660*/  BSYNC B0 ;  /* 0x0000000000007941 */ /* 0x000fea0003800000 */
.L_x_53892:
[----:B------:R-:W-:Y:S01]  /*3670*/  IMAD.MOV.U32 R6, RZ, RZ, R10 ;  /* 0x000000ffff067224 */ /* 0x000fe200078e000a */
[----:B------:R-:W-:-:S07]  /*3680*/  MOV R7, R11 ;  /* 0x0000000b00077202 */ /* 0x000fce0000000f00 */
.L_x_53876:
[----:B------:R-:W-:Y:S05]  /*3690*/  BSYNC B2 ;  /* 0x0000000000027941 */ /* 0x000fea0003800000 */
.L_x_53863:
[----:B------:R-:W0:Y:S01]  /*36a0*/  S2R R0, SR_TID.X ;  /* 0x0000000000007919 */ /* 0x000e220000002100 */
[----:B------:R-:W0:Y:S01]  /*36b0*/  S2R R3, SR_CTAID.X ;  /* 0x0000000000037919 */ /* 0x000e220000002500 */
[----:B------:R1:W-:Y:S01]  /*36c0*/  STG.E.128 desc[UR6][R8.64], R4 ;  /* 0x0000000408007986 */ /* 0x0003e2000c101d06 */
[----:B0-----:R-:W-:-:S04]  /*36d0*/  IMAD R0, R3, 0x100, R0 ;  /* 0x0000010003007824 */ /* 0x001fc800078e0200 */
[----:B-1----:R-:W-:-:S07]  /*36e0*/  VIADD R11, R0, 0x80 ;  /* 0x00000080000b7836 */ /* 0x002fce0000000000 */
.L_x_53861:
[----:B------:R-:W-:Y:S05]  /*36f0*/  BSYNC B1 ;  /* 0x0000000000017941 */ /* 0x000fea0003800000 */
.L_x_53860:
[----:B------:R-:W-:Y:S02]  /*3700*/  ULDC UR4, c[0x0][0x210] ;  /* 0x0000840000047ab9 */ /* 0x000fe40000000800 */
[----:B------:R-:W-:-:S13]  /*3710*/  ISETP.GE.AND P0, PT, R11, UR4, PT ;  /* 0x000000040b007c0c */ /* 0x000fda000bf06270 */
[----:B------:R-:W-:Y:S05]  /*3720*/  @P0 EXIT ;  /* 0x000000000000094d */ /* 0x000fea0003800000 */
        /* <DEDUP_REMOVED lines=303> */
.L_x_53894:
        /* <DEDUP_REMOVED lines=85> */
.L_x_53901:
[----:B------:R-:W-:Y:S05]  /*4f70*/  BSYNC B0 ;  /* 0x0000000000007941 */ /* 0x000fea0003800000 */
.L_x_53900:
        /* <DEDUP_REMOVED lines=26> */
.L_x_53903:
[----:B------:R-:W-:Y:S01]  /*5120*/  DMUL R2, RZ, R10 ;  /* 0x0000000aff027228 */ /* 0x000fe20000000000 */
[----:B------:R-:W-:-:S10]  /*5130*/  IMAD.MOV.U32 R4, RZ, RZ, RZ ;  /* 0x000000ffff047224 */ /* 0x000fd400078e00ff */
.L_x_53904:
[----:B------:R-:W-:Y:S05]  /*5140*/  BSYNC B2 ;  /* 0x0000000000027941 */ /* 0x000fea0003800000 */
.L_x_53902:
        /* <DEDUP_REMOVED lines=49> */
.L_x_53906:
[----:B------:R-:W-:Y:S01]  /*5460*/  DMUL R2, RZ, R10 ;  /* 0x0000000aff027228 */ /* 0x000fe20000000000 */
[----:B------:R-:W-:-:S10]  /*5470*/  MOV R0, RZ ;  /* 0x000000ff00007202 */ /* 0x000fd40000000f00 */
.L_x_53907:
[----:B------:R-:W-:Y:S05]  /*5480*/  BSYNC B2 ;  /* 0x0000000000027941 */ /* 0x000fea0003800000 */
.L_x_53905:
        /* <DEDUP_REMOVED lines=25> */
.L_x_53899:
        /* <DEDUP_REMOVED lines=63> */
.L_x_53910:
[----:B------:R-:W-:Y:S05]  /*5a10*/  BSYNC B0 ;  /* 0x0000000000007941 */ /* 0x000fea0003800000 */
.L_x_53909:
        /* <DEDUP_REMOVED lines=26> */
.L_x_53912:
[----:B------:R-:W-:Y:S01]  /*5bc0*/  DMUL R2, RZ, R10 ;  /* 0x0000000aff027228 */ /* 0x000fe20000000000 */
[----:B------:R-:W-:-:S10]  /*5bd0*/  IMAD.MOV.U32 R4, RZ, RZ, RZ ;  /* 0x000000ffff047224 */ /* 0x000fd400078e00ff */
.L_x_53913:
[----:B------:R-:W-:Y:S05]  /*5be0*/  BSYNC B2 ;  /* 0x0000000000027941 */ /* 0x000fea0003800000 */
.L_x_53911:
        /* <DEDUP_REMOVED lines=49> */
.L_x_53915:
[----:B------:R-:W-:Y:S01]  /*5f00*/  DMUL R2, RZ, R10 ;  /* 0x0000000aff027228 */ /* 0x000fe20000000000 */
[----:B------:R-:W-:-:S10]  /*5f10*/  IMAD.MOV.U32 R0, RZ, RZ, RZ ;  /* 0x000000ffff007224 */ /* 0x000fd400078e00ff */
.L_x_53916:
[----:B------:R-:W-:Y:S05]  /*5f20*/  BSYNC B2 ;  /* 0x0000000000027941 */ /* 0x000fea0003800000 */
.L_x_53914:
        /* <DEDUP_REMOVED lines=39> */
.L_x_53898:
        /* <DEDUP_REMOVED lines=11> */
.L_x_53917:
[----:B------:R-:W-:-:S10]  /*6250*/  DADD R4, R10, -R10 ;  /* 0x000000000a047229 */ /* 0x000fd4000000080a */
[----:B------:R-:W-:Y:S01]  /*6260*/  IMAD.MOV.U32 R6, RZ, RZ, R4 ;  /* 0x000000ffff067224 */ /* 0x000fe200078e0004 */
[----:B------:R-:W-:Y:S01]  /*6270*/  MOV R7, R5 ;  /* 0x0000000500077202 */ /* 0x000fe20000000f00 */
[----:B------:R-:W-:Y:S06]  /*6280*/  BRA `(.L_x_53908) ;  /* 0x00000008009c7947 */ /* 0x000fec0003800000 */
.L_x_53897:
        /* <DEDUP_REMOVED lines=27> */
.L_x_53919:
[----:B------:R-:W-:Y:S01]  /*6440*/  DMUL R2, RZ, R10 ;  /* 0x0000000aff027228 */ /* 0x000fe20000000000 */
[----:B------:R-:W-:-:S10]  /*6450*/  MOV R4, RZ ;  /* 0x000000ff00047202 */ /* 0x000fd40000000f00 */
.L_x_53920:
[----:B------:R-:W-:Y:S05]  /*6460*/  BSYNC B2 ;  /* 0x0000000000027941 */ /* 0x000fea0003800000 */
.L_x_53918:
        /* <DEDUP_REMOVED lines=48> */
.L_x_53922:
[----:B------:R-:W-:Y:S01]  /*6770*/  DMUL R6, RZ, R10 ;  /* 0x0000000aff067228 */ /* 0x000fe20000000000 */
[----:B------:R-:W-:-:S10]  /*6780*/  MOV R2, RZ ;  /* 0x000000ff00027202 */ /* 0x000fd40000000f00 */
.L_x_53923:
[----:B------:R-:W-:Y:S05]  /*6790*/  BSYNC B2 ;  /* 0x0000000000027941 */ /* 0x000fea0003800000 */
.L_x_53921:
        /* <DEDUP_REMOVED lines=24> */
.L_x_53896:
        /* <DEDUP_REMOVED lines=59> */
.L_x_53925:
[----:B------:R-:W-:Y:S05]  /*6cd0*/  BSYNC B0 ;  /* 0x0000000000007941 */ /* 0x000fea0003800000 */
.L_x_53924:
[----:B------:R-:W-:Y:S01]  /*6ce0*/  MOV R6, R10 ;  /* 0x0000000a00067202 */ /* 0x000fe20000000f00 */
[----:B------:R-:W-:-:S07]  /*6cf0*/  IMAD.MOV.U32 R7, RZ, RZ, R11 ;  /* 0x000000ffff077224 */ /* 0x000fce00078e000b */
.L_x_53908:
[----:B------:R-:W-:Y:S05]  /*6d00*/  BSYNC B1 ;  /* 0x0000000000017941 */ /* 0x000fea0003800000 */
.L_x_53895:
[----:B------:R-:W-:Y:S01]  /*6d10*/  STG.E.128 desc[UR6][R8.64], R4 ;  /* 0x0000000408007986 */ /* 0x000fe2000c101d06 */
[----:B------:R-:W-:Y:S05]  /*6d20*/  EXIT ;  /* 0x000000000000794d */ /* 0x000fea0003800000 */
        .type           $_ZN2at6native18elementwise_kernelILi128ELi2EZNS0_22gpu_kernel_impl_nocastIZNS0_50_GLOBAL__N__2680c7bb_12_PowKernel_cu_140f0503_289622pow_scalar_tensor_implIdEEvRNS_18TensorIteratorBaseEN3c107complexIT_EEEUlNS8_IdEEE_EEvS6_RKS9_EUliE_EEviT1_$__internal_trig_reduction_slowpathd,@function
        .size           $_ZN2at6native18elementwise_kernelILi128ELi2EZNS0_22gpu_kernel_impl_nocastIZNS0_50_GLOBAL__N__2680c7bb_12_PowKernel_cu_140f0503_289622pow_scalar_tensor_implIdEEvRNS_18TensorIteratorBaseEN3c107complexIT_EEEUlNS8_IdEEE_EEvS6_RKS9_EUliE_EEviT1_$__internal_trig_reduction_slowpathd,(.L_x_71549 - $_ZN2at6native18elementwise_kernelILi128ELi2EZNS0_22gpu_kernel_impl_nocastIZNS0_50_GLOBAL__N__2680c7bb_12_PowKernel_cu_140f0503_289622pow_scalar_tensor_implIdEEvRNS_18TensorIteratorBaseEN3c107complexIT_EEEUlNS8_IdEEE_EEvS6_RKS9_EUliE_EEviT1_$__internal_trig_reduction_slowpathd)
$_ZN2at6native18elementwise_kernelILi128ELi2EZNS0_22gpu_kernel_impl_nocastIZNS0_50_GLOBAL__N__2680c7bb_12_PowKernel_cu_140f0503_289622pow_scalar_tensor_implIdEEvRNS_18TensorIteratorBaseEN3c107complexIT_EEEUlNS8_IdEEE_EEvS6_RKS9_EUliE_EEviT1_$__internal_trig_reduction_slowpathd:
[----:B------:R-:W-:Y:S01]  /*6d30*/  SHF.R.U32.HI R0, RZ, 0x14, R13 ;  /* 0x00000014ff007819 */ /* 0x000fe2000001160d */
[----:B------:R-:W-:-:S03]  /*6d40*/  HFMA2.MMA R2, -RZ, RZ, 0, 0 ;  /* 0x00000000ff027435 */ /* 0x000fc600000001ff */
        /* <DEDUP_REMOVED lines=19> */
[----:B------:R-:W-:Y:S01]  /*6e80*/  IMAD.MOV.U32 R0, RZ, RZ, R1 ;  /* 0x000000ffff007224 */ /* 0x000fe200078e0001 */
[----:B------:R-:W-:Y:S02]  /*6e90*/  SHF.L.U32 R18, R18, 0xb, RZ ;  /* 0x0000000b12127819 */ /* 0x000fe400000006ff */
[----:B------:R-:W-:Y:S02]  /*6ea0*/  CS2R R22, SRZ ;  /* 0x0000000000167805 */ /* 0x000fe4000001ff00 */
[----:B------:R-:W-:Y:S02]  /*6eb0*/  MOV R15, R6 ;  /* 0x00000006000f7202 */ /* 0x000fe40000000f00 */
[----:B------:R-:W-:Y:S01]  /*6ec0*/  LOP3.LUT R19, R19, 0x80000000, RZ, 0xfc, !PT ;  /* 0x8000000013137812 */ /* 0x000fe200078efcff */
[----:B------:R-:W1:Y:S01]  /*6ed0*/  LDC.64 R2, c[0x0][0x208] ;  /* 0x00008200ff027b82 */ /* 0x000e620000000a00 */
[----:B0-----:R-:W-:-:S07]  /*6ee0*/  IMAD.WIDE R16, R6, 0x8, R16 ;  /* 0x0000000806107825 */ /* 0x001fce00078e0210 */
.L_x_53929:
[----:B-1----:R-:W-:Y:S02]  /*6ef0*/  R2UR UR4, R2 ;  /* 0x00000000020472ca */ /* 0x002fe400000e0000 */
[----:B------:R-:W-:-:S13]  /*6f00*/  R2UR UR5, R3 ;  /* 0x00000000030572ca */ /* 0x000fda00000e0000 */
[----:B------:R-:W2:Y:S01]  /*6f10*/  LDG.E.64.CONSTANT R26, desc[UR4][R16.64] ;  /* 0x00000004101a7981 */ /* 0x000ea2000c1e9b00 */
[----:B------:R-:W-:Y:S01]  /*6f20*/  MOV R29, R23 ;  /* 0x00000017001d7202 */ /* 0x000fe20000000f00 */
[----:B------:R-:W-:Y:S01]  /*6f30*/  IMAD.MOV.U32 R28, RZ, RZ, R22 ;  /* 0x000000ffff1c7224 */ /* 0x000fe200078e0016 */
[----:B------:R-:W-:-:S03]  /*6f40*/  IADD3 R15, R15, 0x1, RZ ;  /* 0x000000010f0f7810 */ /* 0x000fc60007ffe0ff */
[----:B--2---:R-:W-:-:S04]  /*6f50*/  IMAD.WIDE.U32 R28, P1, R26, R18, R28 ;  /* 0x000000121a1c7225 */ /* 0x004fc8000782001c */
[CC--:B------:R-:W-:Y:S02]  /*6f60*/  IMAD R23, R26.reuse, R19.reuse, RZ ;  /* 0x000000131a177224 */ /* 0x0c0fe400078e02ff */
[----:B------:R-:W-:Y:S02]  /*6f70*/  IMAD R20, R27, R18, RZ ;  /* 0x000000121b147224 */ /* 0x000fe400078e02ff */
[----:B------:R-:W-:Y:S01]  /*6f80*/  IMAD.HI.U32 R21, R26, R19, RZ ;  /* 0x000000131a157227 */ /* 0x000fe200078e00ff */
[----:B------:R-:W-:-:S03]  /*6f90*/  IADD3 R23, P3, R23, R29, RZ ;  /* 0x0000001d17177210 */ /* 0x000fc60007f7e0ff */
[----:B------:R-:W-:Y:S01]  /*6fa0*/  IMAD.X R21, RZ, RZ, R21, P1 ;  /* 0x000000ffff157224 */ /* 0x000fe200008e0615 */
[----:B------:R-:W-:Y:S01]  /*6fb0*/  IADD3 R29, P4, R20, R23, RZ ;  /* 0x00000017141d7210 */ /* 0x000fe20007f9e0ff */
[----:B------:R-:W-:-:S04]  /*6fc0*/  IMAD.HI.U32 R20, R27, R18, RZ ;  /* 0x000000121b147227 */ /* 0x000fc800078e00ff */
[----:B------:R-:W-:Y:S01]  /*6fd0*/  IMAD.HI.U32 R22, R27, R19, RZ ;  /* 0x000000131b167227 */ /* 0x000fe200078e00ff */
[----:B------:R-:W-:Y:S01]  /*6fe0*/  IADD3.X R20, P1, R20, R21, RZ, P3, !PT ;  /* 0x0000001514147210 */ /* 0x000fe20001f3e4ff */
[----:B------:R0:W-:Y:S01]  /*6ff0*/  STL.64 [R0], R28 ;  /* 0x0000001c00007387 */ /* 0x0001e20000100a00 */
[----:B------:R-:W-:Y:S01]  /*7000*/  ISETP.GE.AND P3, PT, R15, R12, PT ;  /* 0x0000000c0f00720c */ /* 0x000fe20003f66270 */
[----:B------:R-:W-:Y:S02]  /*7010*/  IMAD R23, R27, R19, RZ ;  /* 0x000000131b177224 */ /* 0x000fe400078e02ff */
[----:B------:R-:W-:Y:S01]  /*7020*/  IMAD.X R22, RZ, RZ, R22, P1 ;  /* 0x000000ffff167224 */ /* 0x000fe200008e0616 */
[----:B------:R-:W-:Y:S02]  /*7030*/  IADD3 R16, P1, R16, 0x8, RZ ;  /* 0x0000000810107810 */ /* 0x000fe40007f3e0ff */
[----:B------:R-:W-:-:S03]  /*7040*/  IADD3.X R20, P4, R23, R20, RZ, P4, !PT ;  /* 0x0000001417147210 */ /* 0x000fc6000279e4ff */
[----:B------:R-:W-:Y:S01]  /*7050*/  IMAD.X R17, RZ, RZ, R17, P1 ;  /* 0x000000ffff117224 */ /* 0x000fe200008e0611 */
[----:B------:R-:W-:Y:S01]  /*7060*/  IADD3.X R21, RZ, R22, RZ, P4, !PT ;  /* 0x00000016ff157210 */ /* 0x000fe200027fe4ff */
[----:B------:R-:W-:Y:S01]  /*7070*/  IMAD.MOV.U32 R22, RZ, RZ, R20 ;  /* 0x000000ffff167224 */ /* 0x000fe200078e0014 */
[----:B0-----:R-:W-:Y:S02]  /*7080*/  IADD3 R0, R0, 0x8, RZ ;  /* 0x0000000800007810 */ /* 0x001fe40007ffe0ff */
[----:B------:R-:W-:Y:S01]  /*7090*/  MOV R23, R21 ;  /* 0x0000001500177202 */ /* 0x000fe20000000f00 */
[----:B------:R-:W-:Y:S06]  /*70a0*/  @!P3 BRA `(.L_x_53929) ;  /* 0xfffffffc0090b947 */ /* 0x000fec000383ffff */
.L_x_53928:
[----:B------:R-:W-:Y:S05]  /*70b0*/  BSYNC B0 ;  /* 0x0000000000007941 */ /* 0x000fea0003800000 */
.L_x_53927:
[----:B------:R-:W-:-:S05]  /*70c0*/  IMAD.IADD R6, R15, 0x1, -R6 ;  /* 0x000000010f067824 */ /* 0x000fca00078e0a06 */
[----:B------:R-:W-:-:S05]  /*70d0*/  LEA R20, R6, R1, 0x3 ;  /* 0x0000000106147211 */ /* 0x000fca00078e18ff */
[----:B------:R0:W-:Y:S04]  /*70e0*/  STL.64 [R20], R22 ;  /* 0x0000001614007387 */ /* 0x0001e80000100a00 */
[----:B------:R-:W2:Y:S04]  /*70f0*/  LDL.64 R16, [R1+0x10] ;  /* 0x0000100001107983 */ /* 0x000ea80000100a00 */
[----:B------:R-:W3:Y:S04]  /*7100*/  @P0 LDL.64 R26, [R1+0x8] ;  /* 0x00000800011a0983 */ /* 0x000ee80000100a00 */
[----:B------:R-:W4:Y:S01]  /*7110*/  LDL.64 R2, [R1+0x18] ;  /* 0x0000180001027983 */ /* 0x000f220000100a00 */
[----:B------:R-:W-:Y:S01]  /*7120*/  @P0 IADD3 R18, -R7, 0x40, RZ ;  /* 0x0000004007120810 */ /* 0x000fe20007ffe1ff */
[----:B------:R-:W-:Y:S01]  /*7130*/  UMOV UR4, URZ ;  /* 0x0000003f00047c82 */ /* 0x000fe20008000000 */
[----:B--2---:R-:W-:-:S02]  /*7140*/  @P0 SHF.L.U32 R12, R16, R7, RZ ;  /* 0x00000007100c0219 */ /* 0x004fc400000006ff */
[----:B------:R-:W-:Y:S02]  /*7150*/  @P0 SHF.L.U64.HI R6, R16, R7, R17 ;  /* 0x0000000710060219 */ /* 0x000fe40000010211 */
[-CC-:B---3--:R-:W-:Y:S02]  /*7160*/  @P0 SHF.R.U64 R19, R26, R18.reuse, R27.reuse ;  /* 0x000000121a130219 */ /* 0x188fe4000000121b */
[-C--:B------:R-:W-:Y:S02]  /*7170*/  @P0 SHF.R.U32.HI R15, RZ, R18.reuse, R27 ;  /* 0x00000012ff0f0219 */ /* 0x080fe4000001161b */
[--C-:B------:R-:W-:Y:S02]  /*7180*/  @P0 SHF.R.U64 R0, R16, R18, R17.reuse ;  /* 0x0000001210000219 */ /* 0x100fe40000001211 */
[----:B------:R-:W-:Y:S02]  /*7190*/  @P0 LOP3.LUT R16, R19, R12, RZ, 0xfc, !PT ;  /* 0x0000000c13100212 */ /* 0x000fe400078efcff */
[----:B------:R-:W-:-:S02]  /*71a0*/  @P0 SHF.R.U32.HI R18, RZ, R18, R17 ;  /* 0x00000012ff120219 */ /* 0x000fc40000011611 */
[CC--:B----4-:R-:W-:Y:S02]  /*71b0*/  @P0 SHF.L.U32 R19, R2.reuse, R7.reuse, RZ ;  /* 0x0000000702130219 */ /* 0x0d0fe400000006ff */
        /* <DEDUP_REMOVED lines=11> */
[----:B------:R-:W-:-:S02]  /*7270*/  IADD3.X R17, P0, RZ, R12, RZ, P0, !PT ;  /* 0x0000000cff117210 */ /* 0x000fc4000071e4ff */
[--C-:B------:R-:W-:Y:S02]  /*7280*/  SHF.L.U64.HI R6, R2, 0x2, R3.reuse ;  /* 0x0000000202067819 */ /* 0x100fe40000010203 */
        /* <DEDUP_REMOVED lines=10> */
[----:B------:R-:W-:-:S02]  /*7330*/  LEA.HI R2, R3, R2, RZ, 0x2 ;  /* 0x0000000203027211 */ /* 0x000fc400078f10ff */
[----:B------:R-:W-:Y:S01]  /*7340*/  SEL R19, R7, R6, !P1 ;  /* 0x0000000607137207 */ /* 0x000fe20004800000 */
[----:B------:R-:W-:-:S03]  /*7350*/  @P0 IMAD.MOV R16, RZ, RZ, -R16 ;  /* 0x000000ffff100224 */ /* 0x000fc600078e0a10 */
[----:B------:R-:W1:Y:S02]  /*7360*/  FLO.U32 R12, R19 ;  /* 0x00000013000c7300 */ /* 0x000e6400000e0000 */
[C---:B-1----:R-:W-:Y:S02]  /*7370*/  IADD3 R15, -R12.reuse, 0x1f, RZ ;  /* 0x0000001f0c0f7810 */ /* 0x042fe40007ffe1ff */
[----:B------:R-:W-:Y:S02]  /*7380*/  IADD3 R12, -R12, 0x3f, RZ ;  /* 0x0000003f0c0c7810 */ /* 0x000fe40007ffe1ff */
[----:B------:R-:W-:Y:S02]  /*7390*/  @P1 IADD3 R12, R15, RZ, RZ ;  /* 0x000000ff0f0c1210 */ /* 0x000fe40007ffe0ff */
[----:B------:R-:W-:Y:S02]  /*73a0*/  SEL R15, R0, R17, !P0 ;  /* 0x00000011000f7207 */ /* 0x000fe40004000000 */
[----:B------:R-:W-:-:S02]  /*73b0*/  ISETP.NE.U32.AND P1, PT, R12, RZ, PT ;  /* 0x000000ff0c00720c */ /* 0x000fc40003f25070 */
[----:B------:R-:W-:Y:S02]  /*73c0*/  IADD3 R18, -R12, 0x40, RZ ;  /* 0x000000400c127810 */ /* 0x000fe40007ffe1ff */
[----:B------:R-:W-:Y:S02]  /*73d0*/  ISETP.NE.AND.EX P1, PT, RZ, RZ, PT, P1 ;  /* 0x000000ffff00720c */ /* 0x000fe40003f25310 */
[C---:B------:R-:W-:Y:S02]  /*73e0*/  SHF.L.U32 R0, R7.reuse, R12, RZ ;  /* 0x0000000c07007219 */ /* 0x040fe400000006ff */
[--C-:B------:R-:W-:Y:S02]  /*73f0*/  SHF.R.U64 R17, R16, R18, R15.reuse ;  /* 0x0000001210117219 */ /* 0x100fe4000000120f */
[----:B------:R-:W-:Y:S02]  /*7400*/  SHF.L.U64.HI R16, R7, R12, R6 ;  /* 0x0000000c07107219 */ /* 0x000fe40000010206 */
[----:B------:R-:W-:-:S05]  /*7410*/  SHF.R.U32.HI R15, RZ, R18, R15 ;  /* 0x00000012ff0f7219 */ /* 0x000fca000001160f */
[----:B------:R-:W-:Y:S01]  /*7420*/  @P1 LOP3.LUT R7, R17, R0, RZ, 0xfc, !PT ;  /* 0x0000000011071212 */ /* 0x000fe200078efcff */
[----:B------:R-:W-:Y:S01]  /*7430*/  IMAD.MOV.U32 R17, RZ, RZ, RZ ;  /* 0x000000ffff117224 */ /* 0x000fe200078e00ff */
[----:B------:R-:W-:-:S03]  /*7440*/  @P1 LOP3.LUT R6, R15, R16, RZ, 0xfc, !PT ;  /* 0x000000100f061212 */ /* 0x000fc600078efcff */
[----:B------:R-:W-:-:S04]  /*7450*/  IMAD.WIDE.U32 R18, R7, 0x2168c235, RZ ;  /* 0x2168c23507127825 */ /* 0x000fc800078e00ff */
[----:B------:R-:W-:Y:S01]  /*7460*/  IMAD.HI.U32 R0, R6, -0x36f0255e, RZ ;  /* 0xc90fdaa206007827 */ /* 0x000fe200078e00ff */
[----:B------:R-:W-:Y:S02]  /*7470*/  MOV R16, R19 ;  /* 0x0000001300107202 */ /* 0x000fe40000000f00 */
[----:B------:R-:W-:Y:S01]  /*7480*/  IADD3 RZ, P1, R18, R18, RZ ;  /* 0x0000001212ff7210 */ /* 0x000fe20007f3e0ff */
[----:B------:R-:W-:Y:S02]  /*7490*/  IMAD R15, R6, -0x36f0255e, RZ ;  /* 0xc90fdaa2060f7824 */ /* 0x000fe400078e02ff */
[----:B------:R-:W-:-:S04]  /*74a0*/  IMAD.WIDE.U32 R16, R7, -0x36f0255e, R16 ;  /* 0xc90fdaa207107825 */ /* 0x000fc800078e0010 */
[----:B------:R-:W-:-:S05]  /*74b0*/  IMAD.WIDE.U32 R16, P3, R6, 0x2168c235, R16 ;  /* 0x2168c23506107825 */ /* 0x000fca0007860010 */
[----:B------:R-:W-:Y:S02]  /*74c0*/  IADD3.X R0, R0, RZ, RZ, P3, !PT ;  /* 0x000000ff00007210 */ /* 0x000fe40001ffe4ff */
[----:B------:R-:W-:Y:S02]  /*74d0*/  IADD3 R15, P3, R15, R17, RZ ;  /* 0x000000110f0f7210 */ /* 0x000fe40007f7e0ff */
[----:B------:R-:W-:-:S03]  /*74e0*/  IADD3.X RZ, P1, R16, R16, RZ, P1, !PT ;  /* 0x0000001010ff7210 */ /* 0x000fc60000f3e4ff */
[----:B------:R-:W-:Y:S01]  /*74f0*/  IMAD.X R7, RZ, RZ, R0, P3 ;  /* 0x000000ffff077224 */ /* 0x000fe200018e0600 */
[C---:B------:R-:W-:Y:S02]  /*7500*/  ISETP.GT.U32.AND P3, PT, R15.reuse, RZ, PT ;  /* 0x000000ff0f00720c */ /* 0x040fe40003f64070 */
[----:B------:R-:W-:Y:S02]  /*7510*/  IADD3.X R6, P1, R15, R15, RZ, P1, !PT ;  /* 0x0000000f0f067210 */ /* 0x000fe40000f3e4ff */
[C---:B------:R-:W-:Y:S02]  /*7520*/  ISETP.GT.AND.EX P3, PT, R7.reuse, RZ, PT, P3 ;  /* 0x000000ff0700720c */ /* 0x040fe40003f64330 */
[----:B------:R-:W-:Y:S02]  /*7530*/  IADD3.X R0, R7, R7, RZ, P1, !PT ;  /* 0x0000000707007210 */ /* 0x000fe40000ffe4ff */
[----:B------:R-:W-:Y:S02]  /*7540*/  SEL R6, R6, R15, P3 ;  /* 0x0000000f06067207 */ /* 0x000fe40001800000 */
[----:B------:R-:W-:-:S02]  /*7550*/  SEL R0, R0, R7, P3 ;  /* 0x0000000700007207 */ /* 0x000fc40001800000 */
[----:B------:R-:W-:-:S05]  /*7560*/  IADD3 R7, P1, R6, 0x1, RZ ;  /* 0x0000000106077810 */ /* 0x000fca0007f3e0ff */
[----:B------:R-:W-:-:S05]  /*7570*/  IMAD.X R0, RZ, RZ, R0, P1 ;  /* 0x000000ffff007224 */ /* 0x000fca00008e0600 */
[----:B------:R-:W-:-:S04]  /*7580*/  SHF.R.U64 R7, R7, 0xa, R0 ;  /* 0x0000000a07077819 */ /* 0x000fc80000001200 */
[----:B------:R-:W-:Y:S02]  /*7590*/  IADD3 R15, P1, R7, 0x1, RZ ;  /* 0x00000001070f7810 */ /* 0x000fe40007f3e0ff */
[----:B------:R-:W-:Y:S02]  /*75a0*/  SEL R7, RZ, 0x1, !P3 ;  /* 0x00000001ff077807 */ /* 0x000fe40005800000 */
[----:B------:R-:W-:Y:S02]  /*75b0*/  LEA.HI.X R0, R0, RZ, RZ, 0x16, P1 ;  /* 0x000000ff00007211 */ /* 0x000fe400008fb4ff */
[----:B------:R-:W-:Y:S02]  /*75c0*/  IADD3 R7, R7, R12, RZ ;  /* 0x0000000c07077210 */ /* 0x000fe40007ffe0ff */
[----:B------:R-:W-:Y:S02]  /*75d0*/  LOP3.LUT P1, R13, R13, 0x80000000, RZ, 0xc0, !PT ;  /* 0x800000000d0d7812 */ /* 0x000fe4000782c0ff */
[--C-:B------:R-:W-:Y:S01]  /*75e0*/  SHF.R.U64 R15, R15, 0x1, R0.reuse ;  /* 0x000000010f0f7819 */ /* 0x100fe20000001200 */
[----:B------:R-:W-:Y:S01]  /*75f0*/  IMAD.SHL.U32 R7, R7, 0x100000, RZ ;  /* 0x0010000007077824 */ /* 0x000fe200078e00ff */
[----:B------:R-:W-:-:S02]  /*7600*/  SHF.R.U32.HI R0, RZ, 0x1, R0 ;  /* 0x00000001ff007819 */ /* 0x000fc40000011600 */
[----:B------:R-:W-:Y:S02]  /*7610*/  IADD3 R18, P3, P4, R15, -UR4, RZ ;  /* 0x800000040f127c10 */ /* 0x000fe4000fc7e0ff */
[----:B------:R-:W-:Y:S02]  /*7620*/  @P0 LOP3.LUT R13, R13, 0x80000000, RZ, 0x3c, !PT ;  /* 0x800000000d0d0812 */ /* 0x000fe400078e3cff */
[----:B------:R-:W-:-:S03]  /*7630*/  IADD3.X R0, R0, 0x3fe00000, ~R7, P3, P4 ;  /* 0x3fe0000000007810 */ /* 0x000fc60001fe8c07 */
[----:B------:R-:W-:Y:S02]  /*7640*/  @P1 IADD3 R2, -R2, RZ, RZ ;  /* 0x000000ff02021210 */ /* 0x000fe40007ffe1ff */
[----:B0-----:R-:W-:-:S07]  /*7650*/  LOP3.LUT R13, R0, R13, RZ, 0xfc, !PT ;  /* 0x0000000d000d7212 */ /* 0x001fce00078efcff */
.L_x_53926:
[----:B------:R-:W-:Y:S01]  /*7660*/  MOV R15, 0x0 ;  /* 0x00000000000f7802 */ /* 0x000fe20000000f00 */
[----:B------:R-:W-:-:S03]  /*7670*/  IMAD.MOV.U32 R19, RZ, RZ, R13 ;  /* 0x000000ffff137224 */ /* 0x000fc600078e000d */
[----:B------:R-:W-:Y:S05]  /*7680*/  RET.REL.NODEC R14 `(_ZN2at6native18elementwise_kernelILi128ELi2EZNS0_22gpu_kernel_impl_nocastIZNS0_50_GLOBAL__N__2680c7bb_12_PowKernel_cu_140f0503_289622pow_scalar_tensor_implIdEEvRNS_18TensorIteratorBaseEN3c107complexIT_EEEUlNS8_IdEEE_EEvS6_RKS9_EUliE_EEviT1_) ;  /* 0xffffff880e5c7950 */ /* 0x000fea0003c3ffff */
.L_x_53930:
        /* <DEDUP_REMOVED lines=15> */
.L_x_71549:


//--------------------- .text._ZN2at6native27unrolled_elementwise_kernelIZNS0_50_GLOBAL__N__2680c7bb_12_PowKernel_cu_140f0503_289622pow_scalar_tensor_implIdEEvRNS_18TensorIteratorBaseEN3c107complexIT_EEEUlNS7_IdEEE_St5arrayIPcLm2EELi4E23TrivialOffsetCalculatorILi1EjESG_NS0_6memory15LoadWithoutCastENSH_16StoreWithoutCastEEEviS8_T0_T2_T3_T4_T5_ --------------------------
	.section	.text._ZN2at6native27unrolled_elementwise_kernelIZNS0_50_GLOBAL__N__2680c7bb_12_PowKernel_cu_140f0503_289622pow_scalar_tensor_implIdEEvRNS_18TensorIteratorBaseEN3c107complexIT_EEEUlNS7_IdEEE_St5arrayIPcLm2EELi4E23TrivialOffsetCalculatorILi1EjESG_NS0_6memory15LoadWithoutCastENSH_16StoreWithoutCastEEEviS8_T0_T2_T3_T4_T5_,"ax",@progbits
	.align	128
        .global         _ZN2at6native27unrolled_elementwise_kernelIZNS0_50_GLOBAL__N__2680c7bb_12_PowKernel_cu_140f0503_289622pow_scalar_tensor_implIdEEvRNS_18TensorIteratorBaseEN3c107complexIT_EEEUlNS7_IdEEE_St5arrayIPcLm2EELi4E23TrivialOffsetCalculatorILi1EjESG_NS0_6memory15LoadWithoutCastENSH_16StoreWithoutCastEEEviS8_T0_T2_T3_T4_T5_
        .type           _ZN2at6native27unrolled_elementwise_kernelIZNS0_50_GLOBAL__N__2680c7bb_12_PowKernel_cu_140f0503_289622pow_scalar_tensor_implIdEEvRNS_18TensorIteratorBaseEN3c107complexIT_EEEUlNS7_IdEEE_St5arrayIPcLm2EELi4E23TrivialOffsetCalculatorILi1EjESG_NS0_6memory15LoadWithoutCastENSH_16StoreWithoutCastEEEviS8_T0_T2_T3_T4_T5_,@function
        .size           _ZN2at6native27unrolled_elementwise_kernelIZNS0_50_GLOBAL__N__2680c7bb_12_PowKernel_cu_140f0503_289622pow_scalar_tensor_implIdEEvRNS_18TensorIteratorBaseEN3c107complexIT_EEEUlNS7_IdEEE_St5arrayIPcLm2EELi4E23TrivialOffsetCalculatorILi1EjESG_NS0_6memory15LoadWithoutCastENSH_16StoreWithoutCastEEEviS8_T0_T2_T3_T4_T5_,(.L_x_71550 - _ZN2at6native27unrolled_elementwise_kernelIZNS0_50_GLOBAL__N__2680c7bb_12_PowKernel_cu_140f0503_289622pow_scalar_tensor_implIdEEvRNS_18TensorIteratorBaseEN3c107complexIT_EEEUlNS7_IdEEE_St5arrayIPcLm2EELi4E23TrivialOffsetCalculatorILi1EjESG_NS0_6memory15LoadWithoutCastENSH_16StoreWithoutCastEEEviS8_T0_T2_T3_T4_T5_)
        .other          _ZN2at6native27unrolled_elementwise_kernelIZNS0_50_GLOBAL__N__2680c7bb_12_PowKernel_cu_140f0503_289622pow_scalar_tensor_implIdEEvRNS_18TensorIteratorBaseEN3c107complexIT_EEEUlNS7_IdEEE_St5arrayIPcLm2EELi4E23TrivialOffsetCalculatorILi1EjESG_NS0_6memory15LoadWithoutCastENSH_16StoreWithoutCastEEEviS8_T0_T2_T3_T4_T5_,@"STO_CUDA_ENTRY STV_DEFAULT"
_ZN2at6native27unrolled_elementwise_kernelIZNS0_50_GLOBAL__N__2680c7bb_12_PowKernel_cu_140f0503_289622pow_scalar_tensor_implIdEEvRNS_18TensorIteratorBaseEN3c107complexIT_EEEUlNS7_IdEEE_St5arrayIPcLm2EELi4E23TrivialOffsetCalculatorILi1EjESG_NS0_6memory15LoadWithoutCastENSH_16StoreWithoutCastEEEviS8_T0_T2_T3_T4_T5_:
.text._ZN2at6native27unrolled_elementwise_kernelIZNS0_50_GLOBAL__N__2680c7bb_12_PowKernel_cu_140f0503_289622pow_scalar_tensor_implIdEEvRNS_18TensorIteratorBaseEN3c107complexIT_EEEUlNS7_IdEEE_St5arrayIPcLm2EELi4E23TrivialOffsetCalculatorILi1EjESG_NS0_6memory15LoadWithoutCastENSH_16StoreWithoutCastEEEviS8_T0_T2_T3_T4_T5_:
        /* <DEDUP_REMOVED lines=18> */
[C---:B------:R-:W-:Y:S01]  /*0120*/  @!P0 IMAD R15, R8.reuse, 0x200, R9 ;  /* 0x00000200080f8824 */ /* 0x040fe200078e0209 */
[----:B------:R-:W1:Y:S01]  /*0130*/  @!P0 LDC.64 R4, c[0x0][0x248] ;  /* 0x00009200ff048b82 */ /* 0x000e620000000a00 */
[----:B------:R-:W-:Y:S02]  /*0140*/  @!P0 VIADD R9, R9, 0x80 ;  /* 0x0000008009098836 */ /* 0x000fe40000000000 */
[----:B0-----:R-:W-:Y:S01]  /*0150*/  @!P2 IMAD.WIDE.U32 R2, R11, 0x10, R2 ;  /* 0x000000100b02a825 */ /* 0x001fe200078e0002 */
[----:B------:R-:W-:Y:S02]  /*0160*/  CS2R R10, SRZ ;  /* 0x00000000000a7805 */ /* 0x000fe4000001ff00 */
[C---:B------:R-:W-:Y:S02]  /*0170*/  ISETP.GE.AND P3, PT, R9.reuse, R0, PT ;  /* 0x000000000900720c */ /* 0x040fe40003f66270 */
[----:B------:R0:W5:Y:S11]  /*0180*/  @!P2 LDG.E.128 R20, desc[UR6][R2.64] ;  /* 0x000000060214a981 */ /* 0x000176000c1e1d00 */
[----:B------:R-:W-:Y:S01]  /*0190*/  @!P3 IMAD R29, R8, 0x200, R9 ;  /* 0x00000200081db824 */ /* 0x000fe200078e0209 */
[----:B------:R-:W2:Y:S01]  /*01a0*/  @!P3 LDC.64 R6, c[0x0][0x248] ;  /* 0x00009200ff06bb82 */ /* 0x000ea20000000a00 */
[----:B------:R-:W-:-:S02]  /*01b0*/  @!P3 VIADD R9, R9, 0x80 ;  /* 0x000000800909b836 */ /* 0x000fc40000000000 */
[----:B-1----:R-:W-:-:S03]  /*01c0*/  @!P0 IMAD.WIDE.U32 R14, R15, 0x10, R4 ;  /* 0x000000100f0e8825 */ /* 0x002fc600078e0004 */
[----:B------:R-:W-:Y:S02]  /*01d0*/  ISETP.GE.AND P1, PT, R9, R0, PT ;  /* 0x000000000900720c */ /* 0x000fe40003f26270 */
[----:B------:R0:W5:Y:S11]  /*01e0*/  @!P0 LDG.E.128 R16, desc[UR6][R14.64] ;  /* 0x000000060e108981 */ /* 0x000176000c1e1d00 */
[----:B------:R-:W1:Y:S01]  /*01f0*/  @!P1 LDC.64 R12, c[0x0][0x248] ;  /* 0x00009200ff0c9b82 */ /* 0x000e620000000a00 */
[----:B------:R-:W-:-:S02]  /*0200*/  @!P1 IMAD R9, R8, 0x200, R9 ;  /* 0x0000020008099824 */ /* 0x000fc400078e0209 */
[----:B--2---:R-:W-:-:S05]  /*0210*/  @!P3 IMAD.WIDE.U32 R28, R29, 0x10, R6 ;  /* 0x000000101d1cb825 */ /* 0x004fca00078e0006 */
[----:B------:R0:W5:Y:S01]  /*0220*/  @!P3 LDG.E.128 R24, desc[UR6][R28.64] ;  /* 0x000000061c18b981 */ /* 0x000162000c1e1d00 */
[----:B-1----:R-:W-:Y:S01]  /*0230*/  @!P1 IMAD.WIDE.U32 R12, R9, 0x10, R12 ;  /* 0x00000010090c9825 */ /* 0x002fe200078e000c */
[----:B------:R-:W-:-:S06]  /*0240*/  CS2R R8, SRZ ;  /* 0x0000000000087805 */ /* 0x000fcc000001ff00 */
[----:B------:R0:W5:Y:S01]  /*0250*/  @!P1 LDG.E.128 R8, desc[UR6][R12.64] ;  /* 0x000000060c089981 */ /* 0x000162000c1e1d00 */
[----:B------:R-:W-:Y:S01]  /*0260*/  BSSY B1, `(.L_x_53931) ;  /* 0x0000225000017945 */ /* 0x000fe20003800000 */
[----:B------:R-:W-:Y:S02]  /*0270*/  CS2R R6, SRZ ;  /* 0x0000000000067805 */ /* 0x000fe4000001ff00 */
[----:B------:R-:W-:Y:S01]  /*0280*/  CS2R R4, SRZ ;  /* 0x0000000000047805 */ /* 0x000fe2000001ff00 */
[----:B------:R-:W-:Y:S06]  /*0290*/  @P2 BRA `(.L_x_53932) ;  /* 0x0000002000842947 */ /* 0x000fec0003800000 */
[----:B------:R-:W-:Y:S01]  /*02a0*/  ULDC.64 UR4, c[0x0][0x228] ;  /* 0x00008a0000047ab9 */ /* 0x000fe20000000a00 */
[----:B------:R-:W-:Y:S01]  /*02b0*/  ULDC.64 UR8, c[0x0][0x220] ;  /* 0x0000880000087ab9 */ /* 0x000fe20000000a00 */
[----:B0----5:R-:W-:Y:S02]  /*02c0*/  DMUL R12, R20, UR4 ;  /* 0x00000004140c7c28 */ /* 0x021fe40008000000 */
        /* <DEDUP_REMOVED lines=74> */
.L_x_53938:
[----:B------:R-:W-:Y:S05]  /*0770*/  BSYNC B0 ;  /* 0x0000000000007941 */ /* 0x000fea0003800000 */
.L_x_53937:
        /* <DEDUP_REMOVED lines=21> */
[----:B------:R-:W-:Y:S05]  /*08d0*/  CALL.REL.NOINC `($_ZN2at6native27unrolled_elementwise_kernelIZNS0_50_GLOBAL__N__2680c7bb_12_PowKernel_cu_140f0503_289622pow_scalar_tensor_implIdEEvRNS_18TensorIteratorBaseEN3c107complexIT_EEEUlNS7_IdEEE_St5arrayIPcLm2EELi4E23TrivialOffsetCalculatorILi1EjESG_NS0_6memory15LoadWithoutCastENSH_16StoreWithoutCastEEEviS8_T0_T2_T3_T4_T5_$__internal_trig_reduction_slowpathd) ;  /* 0x0000008400207944 */ /* 0x000fea0003c00000 */
[----:B------:R-:W-:Y:S02]  /*08e0*/  IMAD.MOV.U32 R4, RZ, RZ, R34 ;  /* 0x000000ffff047224 */ /* 0x000fe400078e0022 */
[----:B------:R-:W-:Y:S01]  /*08f0*/  IMAD.MOV.U32 R5, RZ, RZ, R35 ;  /* 0x000000ffff057224 */ /* 0x000fe200078e0023 */
[----:B------:R-:W-:Y:S06]  /*0900*/  BRA `(.L_x_53941) ;  /* 0x0000000000087947 */ /* 0x000fec0003800000 */
.L_x_53940:
[----:B------:R-:W-:Y:S01]  /*0910*/  DMUL R4, RZ, R12 ;  /* 0x0000000cff047228 */ /* 0x000fe20000000000 */
[----:B------:R-:W-:-:S10]  /*0920*/  IMAD.MOV.U32 R28, RZ, RZ, RZ ;  /* 0x000000ffff1c7224 */ /* 0x000fd400078e00ff */
.L_x_53941:
[----:B------:R-:W-:Y:S05]  /*0930*/  BSYNC B2 ;  /* 0x0000000000027941 */ /* 0x000fea0003800000 */
.L_x_53939:
        /* <DEDUP_REMOVED lines=46> */
[----:B------:R-:W-:Y:S01]  /*0c20*/  MOV R2, R28 ;  /* 0x0000001c00027202 */ /* 0x000fe20000000f00 */
[----:B------:R-:W-:Y:S06]  /*0c30*/  BRA `(.L_x_53944) ;  /* 0x0000000000087947 */ /* 0x000fec0003800000 */
.L_x_53943:
[----:B------:R-:W-:Y:S01]  /*0c40*/  DMUL R34, RZ, R12 ;  /* 0x0000000cff227228 */ /* 0x000fe20000000000 */
[----:B------:R-:W-:-:S10]  /*0c50*/  IMAD.MOV.U32 R2, RZ, RZ, RZ ;  /* 0x000000ffff027224 */ /* 0x000fd400078e00ff */
.L_x_53944:
[----:B------:R-:W-:Y:S05]  /*0c60*/  BSYNC B2 ;  /* 0x0000000000027941 */ /* 0x000fea0003800000 */
.L_x_53942:
        /* <DEDUP_REMOVED lines=25> */
.L_x_53936:
        /* <DEDUP_REMOVED lines=63> */
.L_x_53946:
[----:B------:R-:W-:Y:S05]  /*11f0*/  BSYNC B0 ;  /* 0x0000000000007941 */ /* 0x000fea0003800000 */
.L_x_53945:
        /* <DEDUP_REMOVED lines=21> */
[----:B------:R-:W-:Y:S05]  /*1350*/  CALL.REL.NOINC `($_ZN2at6native27unrolled_elementwise_kernelIZNS0_50_GLOBAL__N__2680c7bb_12_PowKernel_cu_140f0503_289622pow_scalar_tensor_implIdEEvRNS_18TensorIteratorBaseEN3c107complexIT_EEEUlNS7_IdEEE_St5arrayIPcLm2EELi4E23TrivialOffsetCalculatorILi1EjESG_NS0_6memory15LoadWithoutCastENSH_16StoreWithoutCastEEEviS8_T0_T2_T3_T4_T5_$__internal_trig_reduction_slowpathd) ;  /* 0x0000007800807944 */ /* 0x000fea0003c00000 */
[----:B------:R-:W-:Y:S02]  /*1360*/  IMAD.MOV.U32 R4, RZ, RZ, R34 ;  /* 0x000000ffff047224 */ /* 0x000fe400078e0022 */
[----:B------:R-:W-:Y:S01]  /*1370*/  IMAD.MOV.U32 R5, RZ, RZ, R35 ;  /* 0x000000ffff057224 */ /* 0x000fe200078e0023 */
[----:B------:R-:W-:Y:S06]  /*1380*/  BRA `(.L_x_53949) ;  /* 0x0000000000087947 */ /* 0x000fec0003800000 */
.L_x_53948:
[----:B------:R-:W-:Y:S01]  /*1390*/  DMUL R4, RZ, R12 ;  /* 0x0000000cff047228 */ /* 0x000fe20000000000 */
[----:B------:R-:W-:-:S10]  /*13a0*/  IMAD.MOV.U32 R28, RZ, RZ, RZ ;  /* 0x000000ffff1c7224 */ /* 0x000fd400078e00ff */
.L_x_53949:
[----:B------:R-:W-:Y:S05]  /*13b0*/  BSYNC B2 ;  /* 0x0000000000027941 */ /* 0x000fea0003800000 */
.L_x_53947:
        /* <DEDUP_REMOVED lines=46> */
[----:B------:R-:W-:Y:S01]  /*16a0*/  IMAD.MOV.U32 R2, RZ, RZ, R28 ;  /* 0x000000ffff027224 */ /* 0x000fe200078e001c */
[----:B------:R-:W-:Y:S06]  /*16b0*/  BRA `(.L_x_53952) ;  /* 0x0000000000087947 */ /* 0x000fec0003800000 */
.L_x_53951:
[----:B------:R-:W-:Y:S01]  /*16c0*/  DMUL R34, RZ, R12 ;  /* 0x0000000cff227228 */ /* 0x000fe20000000000 */
[----:B------:R-:W-:-:S10]  /*16d0*/  IMAD.MOV.U32 R2, RZ, RZ, RZ ;  /* 0x000000ffff027224 */ /* 0x000fd400078e00ff */
.L_x_53952:
[----:B------:R-:W-:Y:S05]  /*16e0*/  BSYNC B2 ;  /* 0x0000000000027941 */ /* 0x000fea0003800000 */
.L_x_53950:
        /* <DEDUP_REMOVED lines=25> */
[C---:B------:R-:W-:Y:S02]  /*1880*/  LEA.HI R2, R12.reuse, R12, RZ, 0x1 ;  /* 0x0000000c0c027211 */ /* 0x040fe400078f08ff */
[C---:B------:R-:W-:Y:S02]  /*1890*/  DMUL R4, R6.reuse, R4 ;  /* 0x0000000406047228 */ /* 0x040fe40000000000 */
[----:B------:R-:W-:Y:S01]  /*18a0*/  SHF.R.S32.HI R13, RZ, 0x1, R2 ;  /* 0x00000001ff0d7819 */ /* 0x000fe20000011402 */
[----:B------:R-:W-:Y:S02]  /*18b0*/  IMAD.MOV.U32 R2, RZ, RZ, RZ ;  /* 0x000000ffff027224 */ /* 0x000fe400078e00ff */
[----:B------:R-:W-:Y:S01]  /*18c0*/  DMUL R6, R6, R34 ;  /* 0x0000002206067228 */ /* 0x000fe20000000000 */
[----:B------:R-:W-:Y:S01]  /*18d0*/  LEA R3, R13, 0x3ff00000, 0x14 ;  /* 0x3ff000000d037811 */ /* 0x000fe200078ea0ff */
[----:B------:R-:W-:-:S05]  /*18e0*/  IMAD.IADD R12, R12, 0x1, -R13 ;  /* 0x000000010c0c7824 */ /* 0x000fca00078e0a0d */
[C---:B------:R-:W-:Y:S02]  /*18f0*/  DMUL R4, R2.reuse, R4 ;  /* 0x0000000402047228 */ /* 0x040fe40000000000 */
[----:B------:R-:W-:Y:S01]  /*1900*/  DMUL R2, R2, R6 ;  /* 0x0000000602027228 */ /* 0x000fe20000000000 */
[----:B------:R-:W-:Y:S01]  /*1910*/  LEA R7, R12, 0x3ff00000, 0x14 ;  /* 0x3ff000000c077811 */ /* 0x000fe200078ea0ff */
[----:B------:R-:W-:-:S06]  /*1920*/  IMAD.MOV.U32 R6, RZ, RZ, RZ ;  /* 0x000000ffff067224 */ /* 0x000fcc00078e00ff */
[C---:B------:R-:W-:Y:S02]  /*1930*/  DMUL R4, R6.reuse, R4 ;  /* 0x0000000406047228 */ /* 0x040fe40000000000 */
[----:B------:R-:W-:Y:S01]  /*1940*/  DMUL R6, R6, R2 ;  /* 0x0000000206067228 */ /* 0x000fe20000000000 */
[----:B------:R-:W-:Y:S10]  /*1950*/  BRA `(.L_x_53932) ;  /* 0x0000000800d47947 */ /* 0x000ff40003800000 */
.L_x_53935:
        /* <DEDUP_REMOVED lines=11> */
.L_x_53953:
[----:B------:R-:W-:-:S10]  /*1a10*/  DADD R4, R12, -R12 ;  /* 0x000000000c047229 */ /* 0x000fd4000000080c */
[----:B------:R-:W-:Y:S02]  /*1a20*/  IMAD.MOV.U32 R6, RZ, RZ, R4 ;  /* 0x000000ffff067224 */ /* 0x000fe400078e0004 */
[----:B------:R-:W-:Y:S01]  /*1a30*/  IMAD.MOV.U32 R7, RZ, RZ, R5 ;  /* 0x000000ffff077224 */ /* 0x000fe200078e0005 */
[----:B------:R-:W-:Y:S06]  /*1a40*/  BRA `(.L_x_53932) ;  /* 0x0000000800987947 */ /* 0x000fec0003800000 */
.L_x_53934:
        /* <DEDUP_REMOVED lines=23> */
[----:B------:R-:W-:Y:S05]  /*1bc0*/  BRA `(.L_x_53956) ;  /* 0x0000000000087947 */ /* 0x000fea0003800000 */
.L_x_53955:
[----:B------:R-:W-:Y:S01]  /*1bd0*/  DMUL R34, RZ, R12 ;  /* 0x0000000cff227228 */ /* 0x000fe20000000000 */
[----:B------:R-:W-:-:S10]  /*1be0*/  IMAD.MOV.U32 R28, RZ, RZ, RZ ;  /* 0x000000ffff1c7224 */ /* 0x000fd400078e00ff */
.L_x_53956:
[----:B------:R-:W-:Y:S05]  /*1bf0*/  BSYNC B2 ;  /* 0x0000000000027941 */ /* 0x000fea0003800000 */
.L_x_53954:
        /* <DEDUP_REMOVED lines=47> */
[----:B------:R-:W-:Y:S02]  /*1ef0*/  IMAD.MOV.U32 R6, RZ, RZ, R34 ;  /* 0x000000ffff067224 */ /* 0x000fe400078e0022 */
[----:B------:R-:W-:Y:S01]  /*1f00*/  IMAD.MOV.U32 R7, RZ, RZ, R35 ;  /* 0x000000ffff077224 */ /* 0x000fe200078e0023 */
[----:B------:R-:W-:Y:S06]  /*1f10*/  BRA `(.L_x_53959) ;  /* 0x0000000000087947 */ /* 0x000fec0003800000 */
.L_x_53958:
[----:B------:R-:W-:Y:S01]  /*1f20*/  DMUL R6, RZ, R12 ;  /* 0x0000000cff067228 */ /* 0x000fe20000000000 */
[----:B------:R-:W-:-:S10]  /*1f30*/  IMAD.MOV.U32 R2, RZ, RZ, RZ ;  /* 0x000000ffff027224 */ /* 0x000fd400078e00ff */
.L_x_53959:
[----:B------:R-:W-:Y:S05]  /*1f40*/  BSYNC B2 ;  /* 0x0000000000027941 */ /* 0x000fea0003800000 */
.L_x_53957:
        /* <DEDUP_REMOVED lines=24> */
.L_x_53933:
        /* <DEDUP_REMOVED lines=59> */
.L_x_53961:
[----:B------:R-:W-:Y:S05]  /*2480*/  BSYNC B0 ;  /* 0x0000000000007941 */ /* 0x000fea0003800000 */
.L_x_53960:
[----:B------:R-:W-:Y:S02]  /*2490*/  IMAD.MOV.U32 R6, RZ, RZ, R12 ;  /* 0x000000ffff067224 */ /* 0x000fe400078e000c */
[----:B------:R-:W-:-:S07]  /*24a0*/  IMAD.MOV.U32 R7, RZ, RZ, R13 ;  /* 0x000000ffff077224 */ /* 0x000fce00078e000d */
.L_x_53932:
[----:B------:R-:W-:Y:S05]  /*24b0*/  BSYNC B1 ;  /* 0x0000000000017941 */ /* 0x000fea0003800000 */
.L_x_53931:
[----:B0-----:R-:W0:Y:S01]  /*24c0*/  S2R R3, SR_TID.X ;  /* 0x0000000000037919 */ /* 0x001e220000002100 */
        /* <DEDUP_REMOVED lines=8> */
[----:B-----5:R-:W-:-:S08]  /*2550*/  DMUL R20, R16, UR4 ;  /* 0x0000000410147c28 */ /* 0x020fd00008000000 */
        /* <DEDUP_REMOVED lines=69> */
[----:B------:R-:W-:Y:S01]  /*29b0*/  @!P0 IMAD.IADD R12, R12, 0x1, -R13 ;  /* 0x000000010c0c8824 */ /* 0x000fe200078e0a0d */
[----:B------:R-:W-:-:S04]  /*29c0*/  @!P0 LEA R13, R13, R19, 0x14 ;  /* 0x000000130d0d8211 */ /* 0x000fc800078ea0ff */
[----:B------:R-:W-:Y:S01]  /*29d0*/  @!P0 LEA R15, R12, 0x3ff00000, 0x14 ;  /* 0x3ff000000c0f8811 */ /* 0x000fe200078ea0ff */
[----:B------:R-:W-:-:S06]  /*29e0*/  @!P0 IMAD.MOV.U32 R12, RZ, RZ, R18 ;  /* 0x000000ffff0c8224 */ /* 0x000fcc00078e0012 */
[----:B------:R-:W-:-:S11]  /*29f0*/  @!P0 DMUL R22, R12, R14 ;  /* 0x0000000e0c168228 */ /* 0x000fd60000000000 */
.L_x_53969:
[----:B------:R-:W-:Y:S05]  /*2a00*/  BSYNC B0 ;  /* 0x0000000000007941 */ /* 0x000fea0003800000 */
.L_x_53968:
        /* <DEDUP_REMOVED lines=23> */
.L_x_53971:
[----:B------:R-:W-:Y:S01]  /*2b80*/  DMUL R34, RZ, R20 ;  /* 0x00000014ff227228 */ /* 0x000fe20000000000 */
[----:B------:R-:W-:-:S10]  /*2b90*/  IMAD.MOV.U32 R28, RZ, RZ, RZ ;  /* 0x000000ffff1c7224 */ /* 0x000fd400078e00ff */
.L_x_53972:
[----:B------:R-:W-:Y:S05]  /*2ba0*/  BSYNC B2 ;  /* 0x0000000000027941 */ /* 0x000fea0003800000 */
.L_x_53970:
        /* <DEDUP_REMOVED lines=47> */
.L_x_53974:
[----:B------:R-:W-:Y:S01]  /*2ea0*/  DMUL R34, RZ, R20 ;  /* 0x00000014ff227228 */ /* 0x000fe20000000000 */
[----:B------:R-:W-:-:S10]  /*2eb0*/  IMAD.MOV.U32 R2, RZ, RZ, RZ ;  /* 0x000000ffff027224 */ /* 0x000fd400078e00ff */
.L_x_53975:
[----:B------:R-:W-:Y:S05]  /*2ec0*/  BSYNC B2 ;  /* 0x0000000000027941 */ /* 0x000fea0003800000 */
.L_x_53973:
        /* <DEDUP_REMOVED lines=23> */
[----:B------:R-:W-:Y:S01]  /*3040*/  DMUL R14, R14, R22 ;  /* 0x000000160e0e7228 */ /* 0x000fe20000000000 */
[----:B------:R-:W-:Y:S10]  /*3050*/  BRA `(.L_x_53963) ;  /* 0x00000014009c7947 */ /* 0x000ff40003800000 */
.L_x_53967:
        /* <DEDUP_REMOVED lines=63> */
.L_x_53977:
[----:B------:R-:W-:Y:S05]  /*3450*/  BSYNC B0 ;  /* 0x0000000000007941 */ /* 0x000fea0003800000 */
.L_x_53976:
        /* <DEDUP_REMOVED lines=23> */
.L_x_53979:
[----:B------:R-:W-:Y:S01]  /*35d0*/  DMUL R34, RZ, R20 ;  /* 0x00000014ff227228 */ /* 0x000fe20000000000 */
[----:B------:R-:W-:-:S10]  /*35e0*/  IMAD.MOV.U32 R28, RZ, RZ, RZ ;  /* 0x000000ffff1c7224 */ /* 0x000fd400078e00ff */
.L_x_53980:
[----:B------:R-:W-:Y:S05]  /*35f0*/  BSYNC B2 ;  /* 0x0000000000027941 */ /* 0x000fea0003800000 */
.L_x_53978:
        /* <DEDUP_REMOVED lines=47> */
.L_x_53982:
[----:B------:R-:W-:Y:S01]  /*38f0*/  DMUL R34, RZ, R20 ;  /* 0x00000014ff227228 */ /* 0x000fe20000000000 */
[----:B------:R-:W-:-:S10]  /*3900*/  IMAD.MOV.U32 R2, RZ, RZ, RZ ;  /* 0x000000ffff027224 */ /* 0x000fd400078e00ff */
.L_x_53983:
[----:B------:R-:W-:Y:S05]  /*3910*/  BSYNC B2 ;  /* 0x0000000000027941 */ /* 0x000fea0003800000 */
.L_x_53981:
        /* <DEDUP_REMOVED lines=39> */
.L_x_53966:
        /* <DEDUP_REMOVED lines=11> */
.L_x_53984:
[----:B------:R-:W-:-:S10]  /*3c40*/  DADD R12, R20, -R20 ;  /* 0x00000000140c7229 */ /* 0x000fd40000000814 */
[----:B------:R-:W-:Y:S02]  /*3c50*/  IMAD.MOV.U32 R14, RZ, RZ, R12 ;  /* 0x000000ffff0e7224 */ /* 0x000fe400078e000c */
[----:B------:R-:W-:Y:S01]  /*3c60*/  IMAD.MOV.U32 R15, RZ, RZ, R13 ;  /* 0x000000ffff0f7224 */ /* 0x000fe200078e000d */
[----:B------:R-:W-:Y:S06]  /*3c70*/  BRA `(.L_x_53963) ;  /* 0x0000000800947947 */ /* 0x000fec0003800000 */
.L_x_53965:
        /* <DEDUP_REMOVED lines=24> */
.L_x_53986:
[----:B------:R-:W-:Y:S01]  /*3e00*/  DMUL R34, RZ, R20 ;  /* 0x00000014ff227228 */ /* 0x000fe20000000000 */
[----:B------:R-:W-:-:S10]  /*3e10*/  IMAD.MOV.U32 R28, RZ, RZ, RZ ;  /* 0x000000ffff1c7224 */ /* 0x000fd400078e00ff */
.L_x_53987:
[----:B------:R-:W-:Y:S05]  /*3e20*/  BSYNC B2 ;  /* 0x0000000000027941 */ /* 0x000fea0003800000 */
.L_x_53985:
        /* <DEDUP_REMOVED lines=46> */
[----:B------:R-:W-:Y:S02]  /*4110*/  IMAD.MOV.U32 R14, RZ, RZ, R34 ;  /* 0x000000ffff0e7224 */ /* 0x000fe400078e0022 */
[----:B------:R-:W-:Y:S01]  /*4120*/  IMAD.MOV.U32 R15, RZ, RZ, R35 ;  /* 0x000000ffff0f7224 */ /* 0x000fe200078e0023 */
[----:B------:R-:W-:Y:S06]  /*4130*/  BRA `(.L_x_53990) ;  /* 0x0000000000087947 */ /* 0x000fec0003800000 */
.L_x_53989:
[----:B------:R-:W-:Y:S01]  /*4140*/  DMUL R14, RZ, R20 ;  /* 0x00000014ff0e7228 */ /* 0x000fe20000000000 */
[----:B------:R-:W-:-:S10]  /*4150*/  MOV R2, RZ ;  /* 0x000000ff00027202 */ /* 0x000fd40000000f00 */
.L_x_53990:
[----:B------:R-:W-:Y:S05]  /*4160*/  BSYNC B2 ;  /* 0x0000000000027941 */ /* 0x000fea0003800000 */
.L_x_53988:
        /* <DEDUP_REMOVED lines=24> */
.L_x_53964:
        /* <DEDUP_REMOVED lines=59> */
.L_x_53992:
[----:B------:R-:W-:Y:S05]  /*46a0*/  BSYNC B0 ;  /* 0x0000000000007941 */ /* 0x000fea0003800000 */
.L_x_53991:
[----:B------:R-:W-:Y:S01]  /*46b0*/  IMAD.MOV.U32 R14, RZ, RZ, R20 ;  /* 0x000000ffff0e7224 */ /* 0x000fe200078e0014 */
[----:B------:R-:W-:-:S07]  /*46c0*/  MOV R15, R21 ;  /* 0x00000015000f7202 */ /* 0x000fce0000000f00 */
.L_x_53963:
[----:B------:R-:W-:Y:S05]  /*46d0*/  BSYNC B1 ;  /* 0x0000000000017941 */ /* 0x000fea0003800000 */
.L_x_53962:
[----:B-----5:R-:W-:Y:S01]  /*46e0*/  VIADD R17, R3, 0x100 ;  /* 0x0000010003117836 */ /* 0x020fe20000000000 */
[----:B------:R-:W-:Y:S01]  /*46f0*/  BSSY B1, `(.L_x_53993) ;  /* 0x0000220000017945 */ /* 0x000fe20003800000 */
[----:B------:R-:W-:Y:S02]  /*4700*/  CS2R R22, SRZ ;  /* 0x0000000000167805 */ /* 0x000fe4000001ff00 */
[----:B------:R-:W-:Y:S02]  /*4710*/  CS2R R18, SRZ ;  /* 0x0000000000127805 */ /* 0x000fe4000001ff00 */
[----:B------:R-:W-:Y:S02]  /*4720*/  ISETP.GE.AND P0, PT, R17, R0, PT ;  /* 0x000000001100720c */ /* 0x000fe40003f06270 */
[----:B------:R-:W-:-:S11]  /*4730*/  CS2R R16, SRZ ;  /* 0x0000000000107805 */ /* 0x000fd6000001ff00 */
        /* <DEDUP_REMOVED lines=78> */
.L_x_54000:
[----:B------:R-:W-:Y:S05]  /*4c20*/  BSYNC B0 ;  /* 0x0000000000007941 */ /* 0x000fea0003800000 */
.L_x_53999:
        /* <DEDUP_REMOVED lines=23> */
.L_x_54002:
[----:B------:R-:W-:Y:S01]  /*4da0*/  DMUL R34, RZ, R20 ;  /* 0x00000014ff227228 */ /* 0x000fe20000000000 */
[----:B------:R-:W-:-:S10]  /*4db0*/  MOV R28, RZ ;  /* 0x000000ff001c7202 */ /* 0x000fd40000000f00 */
.L_x_54003:
[----:B------:R-:W-:Y:S05]  /*4dc0*/  BSYNC B2 ;  /* 0x0000000000027941 */ /* 0x000fea0003800000 */
.L_x_54001:
        /* <DEDUP_REMOVED lines=47> */
.L_x_54005:
[----:B------:R-:W-:Y:S01]  /*50c0*/  DMUL R34, RZ, R20 ;  /* 0x00000014ff227228 */ /* 0x000fe20000000000 */
[----:B------:R-:W-:-:S10]  /*50d0*/  IMAD.MOV.U32 R2, RZ, RZ, RZ ;  /* 0x000000ffff027224 */ /* 0x000fd400078e00ff */
.L_x_54006:
[----:B------:R-:W-:Y:S05]  /*50e0*/  BSYNC B2 ;  /* 0x0000000000027941 */ /* 0x000fea0003800000 */
.L_x_54004:
        /* <DEDUP_REMOVED lines=25> */
.L_x_53998:
        /* <DEDUP_REMOVED lines=63> */
.L_x_54008:
[----:B------:R-:W-:Y:S05]  /*5670*/  BSYNC B0 ;  /* 0x0000000000007941 */ /* 0x000fea0003800000 */
.L_x_54007:
        /* <DEDUP_REMOVED lines=23> */
.L_x_54010:
[----:B------:R-:W-:Y:S01]  /*57f0*/  DMUL R34, RZ, R20 ;  /* 0x00000014ff227228 */ /* 0x000fe20000000000 */
[----:B------:R-:W-:-:S10]  /*5800*/  IMAD.MOV.U32 R28, RZ, RZ, RZ ;  /* 0x000000ffff1c7224 */ /* 0x000fd400078e00ff */
.L_x_54011:
[----:B------:R-:W-:Y:S05]  /*5810*/  BSYNC B2 ;  /* 0x0000000000027941 */ /* 0x000fea0003800000 */
.L_x_54009:
        /* <DEDUP_REMOVED lines=44> */
[----:B------:R-:W-:Y:S05]  /*5ae0*/  CALL.REL.NOINC `($_ZN2at6native27unrolled_elementwise_kernelIZNS0_50_GLOBAL__N__2680c7bb_12_PowKernel_cu_140f0503_289622pow_scalar_tensor_implIdEEvRNS_18TensorIteratorBaseEN3c107complexIT_EEEUlNS7_IdEEE_St5arrayIPcLm2EELi4E23TrivialOffsetCalculatorILi1EjESG_NS0_6memory15LoadWithoutCastENSH_16StoreWithoutCastEEEviS8_T0_T2_T3_T4_T5_$__internal_trig_reduction_slowpathd) ;  /* 0x00000030009c7944 */ /* 0x000fea0003c00000 */
[----:B------:R-:W-:Y:S01]  /*5af0*/  IMAD.MOV.U32 R2, RZ, RZ, R28 ;  /* 0x000000ffff027224 */ /* 0x000fe200078e001c */
[----:B------:R-:W-:Y:S06]  /*5b00*/  BRA `(.L_x_54014) ;  /* 0x0000000000087947 */ /* 0x000fec0003800000 */
.L_x_54013:
[----:B------:R-:W-:Y:S01]  /*5b10*/  DMUL R34, RZ, R20 ;  /* 0x00000014ff227228 */ /* 0x000fe20000000000 */
[----:B------:R-:W-:-:S10]  /*5b20*/  IMAD.MOV.U32 R2, RZ, RZ, RZ ;  /* 0x000000ffff027224 */ /* 0x000fd400078e00ff */
.L_x_54014:
[----:B------:R-:W-:Y:S05]  /*5b30*/  BSYNC B2 ;  /* 0x0000000000027941 */ /* 0x000fea0003800000 */
.L_x_54012:
        /* <DEDUP_REMOVED lines=39> */
.L_x_53997:
        /* <DEDUP_REMOVED lines=11> */
.L_x_54015:
[----:B------:R-:W-:-:S10]  /*5e60*/  DADD R16, R20, -R20 ;  /* 0x0000000014107229 */ /* 0x000fd40000000814 */
[----:B------:R-:W-:Y:S02]  /*5e70*/  IMAD.MOV.U32 R18, RZ, RZ, R16 ;  /* 0x000000ffff127224 */ /* 0x000fe400078e0010 */
[----:B------:R-:W-:Y:S01]  /*5e80*/  IMAD.MOV.U32 R19, RZ, RZ, R17 ;  /* 0x000000ffff137224 */ /* 0x000fe200078e0011 */
[----:B------:R-:W-:Y:S06]  /*5e90*/  BRA `(.L_x_53994) ;  /* 0x0000000800947947 */ /* 0x000fec0003800000 */
.L_x_53996:
        /* <DEDUP_REMOVED lines=24> */
.L_x_54017:
[----:B------:R-:W-:Y:S01]  /*6020*/  DMUL R34, RZ, R20 ;  /* 0x00000014ff227228 */ /* 0x000fe20000000000 */
[----:B------:R-:W-:-:S10]  /*6030*/  MOV R28, RZ ;  /* 0x000000ff001c7202 */ /* 0x000fd40000000f00 */
.L_x_54018:
[----:B------:R-:W-:Y:S05]  /*6040*/  BSYNC B2 ;  /* 0x0000000000027941 */ /* 0x000fea0003800000 */
.L_x_54016:
        /* <DEDUP_REMOVED lines=49> */
.L_x_54020:
[----:B------:R-:W-:Y:S01]  /*6360*/  DMUL R18, RZ, R20 ;  /* 0x00000014ff127228 */ /* 0x000fe20000000000 */
[----:B------:R-:W-:-:S10]  /*6370*/  IMAD.MOV.U32 R2, RZ, RZ, RZ ;  /* 0x000000ffff027224 */ /* 0x000fd400078e00ff */
.L_x_54021:
[----:B------:R-:W-:Y:S05]  /*6380*/  BSYNC B2 ;  /* 0x0000000000027941 */ /* 0x000fea0003800000 */
.L_x_54019:
        /* <DEDUP_REMOVED lines=24> */
.L_x_53995:
[----:B------:R-:W-:Y:S01]  /*6510*/  IMAD.MOV.U32 R18, RZ, RZ, 0x652b82fe ;  /* 0x652b82feff127424 */ /* 0x000fe200078e00ff */
[----:B------:R-:W-:Y:S01]  /*6520*/  MOV R19, 0x3ff71547 ;  /* 0x3ff7154700137802 */ /* 0x000fe20000000f00 */
[----:B------:R-:W-:Y:S01]  /*6530*/  UMOV UR4, 0xfefa39ef ;  /* 0xfefa39ef00047882 */ /* 0x000fe20000000000 */
[----:B------:R-:W-:Y:S01]  /*6540*/  UMOV UR5, 0x3fe62e42 ;  /* 0x3fe62e4200057882 */ /* 0x000fe20000000000 */
[----:B------:R-:W-:Y:S01]  /*6550*/  FSETP.GEU.FTZ.AND P0, PT, |R25|, 4.1917929649353027344, PT ;  /* 0x4086232b1900780b */ /* 0x000fe20003f1e200 */
[----:B------:R-:W-:Y:S02]  /*6560*/  BSSY B0, `(.L_x_54022) ;  /* 0x0000036000007945 */ /* 0x000fe40003800000 */
        /* <DEDUP_REMOVED lines=53> */
.L_x_54023:
[----:B------:R-:W-:Y:S05]  /*68c0*/  BSYNC B0 ;  /* 0x0000000000007941 */ /* 0x000fea0003800000 */
.L_x_54022:
[----:B------:R-:W-:Y:S02]  /*68d0*/  IMAD.MOV.U32 R18, RZ, RZ, R20 ;  /* 0x000000ffff127224 */ /* 0x000fe400078e0014 */
[----:B------:R-:W-:-:S07]  /*68e0*/  IMAD.MOV.U32 R19, RZ, RZ, R21 ;  /* 0x000000ffff137224 */ /* 0x000fce00078e0015 */
.L_x_53994:
[----:B------:R-:W-:Y:S05]  /*68f0*/  BSYNC B1 ;  /* 0x0000000000017941 */ /* 0x000fea0003800000 */
.L_x_53993:
[----:B------:R-:W-:Y:S01]  /*6900*/  VIADD R21, R3, 0x180 ;  /* 0x0000018003157836 */ /* 0x000fe20000000000 */
[----:B------:R-:W-:Y:S04]  /*6910*/  BSSY B1, `(.L_x_54024) ;  /* 0x000021e000017945 */ /* 0x000fe80003800000 */
        /* <DEDUP_REMOVED lines=80> */
.L_x_54031:
[----:B------:R-:W-:Y:S05]  /*6e20*/  BSYNC B0 ;  /* 0x0000000000007941 */ /* 0x000fea0003800000 */
.L_x_54030:
        /* <DEDUP_REMOVED lines=23> */
.L_x_54033:
[----:B------:R-:W-:Y:S01]  /*6fa0*/  DMUL R34, RZ, R24 ;  /* 0x00000018ff227228 */ /* 0x000fe20000000000 */
[----:B------:R-:W-:-:S10]  /*6fb0*/  IMAD.MOV.U32 R28, RZ, RZ, RZ ;  /* 0x000000ffff1c7224 */ /* 0x000fd400078e00ff */
.L_x_54034:
[----:B------:R-:W-:Y:S05]  /*6fc0*/  BSYNC B2 ;  /* 0x0000000000027941 */ /* 0x000fea0003800000 */
.L_x_54032:
        /* <DEDUP_REMOVED lines=47> */
.L_x_54036:
[----:B------:R-:W-:Y:S01]  /*72c0*/  DMUL R34, RZ, R24 ;  /* 0x00000018ff227228 */ /* 0x000fe20000000000 */
[----:B------:R-:W-:-:S10]  /*72d0*/  IMAD.MOV.U32 R2, RZ, RZ, RZ ;  /* 0x000000ffff027224 */ /* 0x000fd400078e00ff */
.L_x_54037:
[----:B------:R-:W-:Y:S05]  /*72e0*/  BSYNC B2 ;  /* 0x0000000000027941 */ /* 0x000fea0003800000 */
.L_x_54035:
        /* <DEDUP_REMOVED lines=15> */
[----:B---3--:R-:W-:Y:S02]  /*73e0*/  DFMA R8, R24, R8, R20 ;  /* 0x000000081808722b */ /* 0x008fe40000000014 */
[----:B------:R-:W-:-:S06]  /*73f0*/  DMUL R20, R44, R26 ;  /* 0x0000001a2c147228 */ /* 0x000fcc0000000000 */
        /* <DEDUP_REMOVED lines=8> */
.L_x_54029:
        /* <DEDUP_REMOVED lines=63> */
.L_x_54039:
[----:B------:R-:W-:Y:S05]  /*7870*/  BSYNC B0 ;  /* 0x0000000000007941 */ /* 0x000fea0003800000 */
.L_x_54038:
        /* <DEDUP_REMOVED lines=23> */
.L_x_54041:
[----:B------:R-:W-:Y:S01]  /*79f0*/  DMUL R34, RZ, R24 ;  /* 0x00000018ff227228 */ /* 0x000fe20000000000 */
[----:B------:R-:W-:-:S10]  /*7a00*/  IMAD.MOV.U32 R28, RZ, RZ, RZ ;  /* 0x000000ffff1c7224 */ /* 0x000fd400078e00ff */
.L_x_54042:
[----:B------:R-:W-:Y:S05]  /*7a10*/  BSYNC B2 ;  /* 0x0000000000027941 */ /* 0x000fea0003800000 */
.L_x_54040:
        /* <DEDUP_REMOVED lines=47> */
.L_x_54044:
[----:B------:R-:W-:Y:S01]  /*7d10*/  DMUL R34, RZ, R24 ;  /* 0x00000018ff227228 */ /* 0x000fe20000000000 */
[----:B------:R-:W-:-:S10]  /*7d20*/  MOV R2, RZ ;  /* 0x000000ff00027202 */ /* 0x000fd40000000f00 */
.L_x_54045:
[----:B------:R-:W-:Y:S05]  /*7d30*/  BSYNC B2 ;  /* 0x0000000000027941 */ /* 0x000fea0003800000 */
.L_x_54043:
        /* <DEDUP_REMOVED lines=39> */
.L_x_54028:
        /* <DEDUP_REMOVED lines=11> */
.L_x_54046:
[----:B------:R-:W-:-:S10]  /*8060*/  DADD R20, R24, -R24 ;  /* 0x0000000018147229 */ /* 0x000fd40000000818 */
[----:B------:R-:W-:Y:S02]  /*8070*/  IMAD.MOV.U32 R22, RZ, RZ, R20 ;  /* 0x000000ffff167224 */ /* 0x000fe400078e0014 */
[----:B------:R-:W-:Y:S01]  /*8080*/  IMAD.MOV.U32 R23, RZ, RZ, R21 ;  /* 0x000000ffff177224 */ /* 0x000fe200078e0015 */
[----:B------:R-:W-:Y:S06]  /*8090*/  BRA `(.L_x_54025) ;  /* 0x0000000800947947 */ /* 0x000fec0003800000 */
.L_x_54027:
        /* <DEDUP_REMOVED lines=24> */
.L_x_54048:
[----:B------:R-:W-:Y:S01]  /*8220*/  DMUL R34, RZ, R24 ;  /* 0x00000018ff227228 */ /* 0x000fe20000000000 */
[----:B------:R-:W-:-:S10]  /*8230*/  IMAD.MOV.U32 R28, RZ, RZ, RZ ;  /* 0x000000ffff1c7224 */ /* 0x000fd400078e00ff */
.L_x_54049:
[----:B------:R-:W-:Y:S05]  /*8240*/  BSYNC B2 ;  /* 0x0000000000027941 */ /* 0x000fea0003800000 */
.L_x_54047:
        /* <DEDUP_REMOVED lines=49> */
.L_x_54051:
[----:B------:R-:W-:Y:S01]  /*8560*/  DMUL R22, RZ, R24 ;  /* 0x00000018ff167228 */ /* 0x000fe20000000000 */
[----:B------:R-:W-:-:S10]  /*8570*/  IMAD.MOV.U32 R2, RZ, RZ, RZ ;  /* 0x000000ffff027224 */ /* 0x000fd400078e00ff */
.L_x_54052:
[----:B------:R-:W-:Y:S05]  /*8580*/  BSYNC B2 ;  /* 0x0000000000027941 */ /* 0x000fea0003800000 */
.L_x_54050:
        /* <DEDUP_REMOVED lines=24> */
.L_x_54026:
        /* <DEDUP_REMOVED lines=59> */
.L_x_54054:
[----:B------:R-:W-:Y:S05]  /*8ac0*/  BSYNC B0 ;  /* 0x0000000000007941 */ /* 0x000fea0003800000 */
.L_x_54053:
[----:B------:R-:W-:Y:S02]  /*8ad0*/  IMAD.MOV.U32 R22, RZ, RZ, R24 ;  /* 0x000000ffff167224 */ /* 0x000fe400078e0018 */
[----:B------:R-:W-:-:S07]  /*8ae0*/  IMAD.MOV.U32 R23, RZ, RZ, R25 ;  /* 0x000000ffff177224 */ /* 0x000fce00078e0019 */
.L_x_54025:
[----:B------:R-:W-:Y:S05]  /*8af0*/  BSYNC B1 ;  /* 0x0000000000017941 */ /* 0x000fea0003800000 */
.L_x_54024:
[----:B------:R-:W-:Y:S01]  /*8b00*/  ISETP.GE.AND P0, PT, R3, R0, PT ;  /* 0x000000000300720c */ /* 0x000fe20003f06270 */
[----:B------:R-:W-:Y:S04]  /*8b10*/  BSSY B0, `(.L_x_54055) ;  /* 0x000001b000007945 */ /* 0x000fe80003800000 */
[----:B------:R-:W-:Y:S08]  /*8b20*/  BSSY B1, `(.L_x_54056) ;  /* 0x0000012000017945 */ /* 0x000ff00003800000 */
[----:B------:R-:W-:Y:S05]  /*8b30*/  @P0 BRA `(.L_x_54057) ;  /* 0x0000000000400947 */ /* 0x000fea0003800000 */
[----:B------:R-:W0:Y:S01]  /*8b40*/  S2R R3, SR_CTAID.X ;  /* 0x0000000000037919 */ /* 0x000e220000002500 */
[----:B------:R-:W1:Y:S01]  /*8b50*/  LDC.64 R8, c[0x0][0x240] ;  /* 0x00009000ff087b82 */ /* 0x000e620000000a00 */
[----:B------:R-:W0:Y:S02]  /*8b60*/  S2R R2, SR_TID.X ;  /* 0x0000000000027919 */ /* 0x000e240000002100 */
[----:B0-----:R-:W-:-:S04]  /*8b70*/  IMAD R3, R3, 0x200, R2 ;  /* 0x0000020003037824 */ /* 0x001fc800078e0202 */
[----:B-1----:R-:W-:-:S04]  /*8b80*/  IMAD.WIDE.U32 R8, R3, 0x10, R8 ;  /* 0x0000001003087825 */ /* 0x002fc800078e0008 */
[----:B------:R-:W-:Y:S01]  /*8b90*/  IMAD.MOV.U32 R3, RZ, RZ, R37 ;  /* 0x000000ffff037224 */ /* 0x000fe200078e0025 */
[----:B------:R0:W-:Y:S04]  /*8ba0*/  STG.E.128 desc[UR6][R8.64], R4 ;  /* 0x0000000408007986 */ /* 0x0001e8000c101d06 */
[----:B------:R-:W-:-:S13]  /*8bb0*/  ISETP.GE.AND P0, PT, R3, R0, PT ;  /* 0x000000000300720c */ /* 0x000fda0003f06270 */
[----:B------:R-:W-:Y:S05]  /*8bc0*/  @P0 BREAK B1 ;  /* 0x0000000000010942 */ /* 0x000fea0003800000 */
[----:B0-----:R-:W-:Y:S05]  /*8bd0*/  @P0 BRA `(.L_x_54058) ;  /* 0x0000000000380947 */ /* 0x001fea0003800000 */
[----:B------:R-:W0:Y:S01]  /*8be0*/  S2R R2, SR_CTAID.X ;  /* 0x0000000000027919 */ /* 0x000e220000002500 */
[----:B------:R-:W1:Y:S01]  /*8bf0*/  LDC.64 R4, c[0x0][0x240] ;  /* 0x00009000ff047b82 */ /* 0x000e620000000a00 */
[----:B0-----:R-:W-:Y:S01]  /*8c00*/  IMAD R7, R2, 0x200, R3 ;  /* 0x0000020002077824 */ /* 0x001fe200078e0203 */
[----:B------:R-:W-:-:S03]  /*8c10*/  IADD3 R3, R3, 0x80, RZ ;  /* 0x0000008003037810 */ /* 0x000fc60007ffe0ff */
[----:B-1----:R-:W-:-:S05]  /*8c20*/  IMAD.WIDE.U32 R4, R7, 0x10, R4 ;  /* 0x0000001007047825 */ /* 0x002fca00078e0004 */
[----:B------:R0:W-:Y:S02]  /*8c30*/  STG.E.128 desc[UR6][R4.64], R12 ;  /* 0x0000000c04007986 */ /* 0x0001e4000c101d06 */
.L_x_54057:
[----:B------:R-:W-:Y:S05]  /*8c40*/  BSYNC B1 ;  /* 0x0000000000017941 */ /* 0x000fea0003800000 */
.L_x_54056:
[----:B------:R-:W-:-:S13]  /*8c50*/  ISETP.GE.AND P0, PT, R3, R0, PT ;  /* 0x000000000300720c */ /* 0x000fda0003f06270 */
[----:B------:R-:W1:Y:S01]  /*8c60*/  @!P0 S2R R2, SR_CTAID.X ;  /* 0x0000000000028919 */ /* 0x000e620000002500 */
[----:B0-----:R-:W0:Y:S01]  /*8c70*/  @!P0 LDC.64 R4, c[0x0][0x240] ;  /* 0x00009000ff048b82 */ /* 0x001e220000000a00 */
[----:B-1----:R-:W-:Y:S02]  /*8c80*/  @!P0 IMAD R7, R2, 0x200, R3 ;  /* 0x0000020002078824 */ /* 0x002fe400078e0203 */
[----:B------:R-:W-:Y:S02]  /*8c90*/  @!P0 VIADD R3, R3, 0x80 ;  /* 0x0000008003038836 */ /* 0x000fe40000000000 */
[----:B0-----:R-:W-:-:S05]  /*8ca0*/  @!P0 IMAD.WIDE.U32 R4, R7, 0x10, R4 ;  /* 0x0000001007048825 */ /* 0x001fca00078e0004 */
[----:B------:R0:W-:Y:S02]  /*8cb0*/  @!P0 STG.E.128 desc[UR6][R4.64], R16 ;  /* 0x0000001004008986 */ /* 0x0001e4000c101d06 */
.L_x_54058:
[----:B------:R-:W-:Y:S05]  /*8cc0*/  BSYNC B0 ;  /* 0x0000000000007941 */ /* 0x000fea0003800000 */
.L_x_54055:
[----:B------:R-:W-:Y:S05]  /*8cd0*/  WARPSYNC.ALL ;  /* 0x0000000000007948 */ /* 0x000fea0003800000 */
[----:B------:R-:W-:-:S13]  /*8ce0*/  ISETP.GE.AND P0, PT, R3, R0, PT ;  /* 0x000000000300720c */ /* 0x000fda0003f06270 */
[----:B------:R-:W-:Y:S05]  /*8cf0*/  @P0 EXIT ;  /* 0x000000000000094d */ /* 0x000fea0003800000 */
[----:B------:R-:W1:Y:S01]  /*8d00*/  S2R R0, SR_CTAID.X ;  /* 0x0000000000007919 */ /* 0x000e620000002500 */
[----:B0-----:R-:W0:Y:S01]  /*8d10*/  LDC.64 R4, c[0x0][0x240] ;  /* 0x00009000ff047b82 */ /* 0x001e220000000a00 */
[----:B-1----:R-:W-:-:S04]  /*8d20*/  IMAD R3, R0, 0x200, R3 ;  /* 0x0000020000037824 */ /* 0x002fc800078e0203 */
[----:B0-----:R-:W-:-:S05]  /*8d30*/  IMAD.WIDE.U32 R2, R3, 0x10, R4 ;  /* 0x0000001003027825 */ /* 0x001fca00078e0004 */
[----:B------:R-:W-:Y:S01]  /*8d40*/  STG.E.128 desc[UR6][R2.64], R20 ;  /* 0x0000001402007986 */ /* 0x000fe2000c101d06 */
[----:B------:R-:W-:Y:S05]  /*8d50*/  EXIT ;  /* 0x000000000000794d */ /* 0x000fea0003800000 */
        .type           $_ZN2at6native27unrolled_elementwise_kernelIZNS0_50_GLOBAL__N__2680c7bb_12_PowKernel_cu_140f0503_289622pow_scalar_tensor_implIdEEvRNS_18TensorIteratorBaseEN3c107complexIT_EEEUlNS7_IdEEE_St5arrayIPcLm2EELi4E23TrivialOffsetCalculatorILi1EjESG_NS0_6memory15LoadWithoutCastENSH_16StoreWithoutCastEEEviS8_T0_T2_T3_T4_T5_$__internal_trig_reduction_slowpathd,@function
        .size           $_ZN2at6native27unrolled_elementwise_kernelIZNS0_50_GLOBAL__N__2680c7bb_12_PowKernel_cu_140f0503_289622pow_scalar_tensor_implIdEEvRNS_18TensorIteratorBaseEN3c107complexIT_EEEUlNS7_IdEEE_St5arrayIPcLm2EELi4E23TrivialOffsetCalculatorILi1EjESG_NS0_6memory15LoadWithoutCastENSH_16StoreWithoutCastEEEviS8_T0_T2_T3_T4_T5_$__internal_trig_reduction_slowpathd,(.L_x_71550 - $_ZN2at6native27unrolled_elementwise_kernelIZNS0_50_GLOBAL__N__2680c7bb_12_PowKernel_cu_140f0503_289622pow_scalar_tensor_implIdEEvRNS_18TensorIteratorBaseEN3c107complexIT_EEEUlNS7_IdEEE_St5arrayIPcLm2EELi4E23TrivialOffsetCalculatorILi1EjESG_NS0_6memory15LoadWithoutCastENSH_16StoreWithoutCastEEEviS8_T0_T2_T3_T4_T5_$__internal_trig_reduction_slowpathd)
$_ZN2at6native27unrolled_elementwise_kernelIZNS0_50_GLOBAL__N__2680c7bb_12_PowKernel_cu_140f0503_289622pow_scalar_tensor_implIdEEvRNS_18TensorIteratorBaseEN3c107complexIT_EEEUlNS7_IdEEE_St5arrayIPcLm2EELi4E23TrivialOffsetCalculatorILi1EjESG_NS0_6memory15LoadWithoutCastENSH_16StoreWithoutCastEEEviS8_T0_T2_T3_T4_T5_$__internal_trig_reduction_slowpathd:
[----:B------:R-:W-:Y:S01]  /*8d60*/  SHF.R.U32.HI R33, RZ, 0x14, R35 ;  /* 0x00000014ff217819 */ /* 0x000fe20000011623 */
[----:B------:R-:W-:-:S03]  /*8d70*/  IMAD.MOV.U32 R28, RZ, RZ, RZ ;  /* 0x000000ffff1c7224 */ /* 0x000fc600078e00ff */
[----:B------:R-:W-:-:S04]  /*8d80*/  LOP3.LUT R29, R33, 0x7ff, RZ, 0xc0, !PT ;  /* 0x000007ff211d7812 */ /* 0x000fc800078ec0ff */
        /* <DEDUP_REMOVED lines=10> */
[----:B------:R-:W-:Y:S02]  /*8e30*/  IADD3 R28, -R43, 0x13, RZ ;  /* 0x000000132b1c7810 */ /* 0x000fe40007ffe1ff */
[----:B------:R-:W-:Y:S02]  /*8e40*/  ISETP.GT.AND P0, PT, R29, 0xe, PT ;  /* 0x0000000e1d00780c */ /* 0x000fe40003f04270 */
[----:B------:R-:W-:Y:S02]  /*8e50*/  SHF.R.U32.HI R30, RZ, 0x6, R30 ;  /* 0x00000006ff1e7819 */ /* 0x000fe4000001161e */
[----:B------:R-:W-:Y:S02]  /*8e60*/  SEL R28, R28, 0x12, !P0 ;  /* 0x000000121c1c7807 */ /* 0x000fe40004000000 */
[----:B------:R-:W-:-:S02]  /*8e70*/  LOP3.LUT P0, R33, R33, 0x3f, RZ, 0xc0, !PT ;  /* 0x0000003f21217812 */ /* 0x000fc4000780c0ff */
[----:B------:R-:W-:Y:S02]  /*8e80*/  ISETP.GT.AND P1, PT, R29, R28, PT ;  /* 0x0000001c1d00720c */ /* 0x000fe40003f24270 */
[----:B------:R-:W-:Y:S02]  /*8e90*/  IADD3 R43, -R43, 0xf, RZ ;  /* 0x0000000f2b2b7810 */ /* 0x000fe40007ffe1ff */
[----:B------:R-:W-:-:S09]  /*8ea0*/  IADD3 R30, -R30, 0xf, RZ ;  /* 0x0000000f1e1e7810 */ /* 0x000fd20007ffe1ff */
        /* <DEDUP_REMOVED lines=9> */
[----:B------:R-:W-:-:S07]  /*8f40*/  IMAD.MOV.U32 R34, RZ, RZ, R38 ;  /* 0x000000ffff227224 */ /* 0x000fce00078e0026 */
.L_x_54062:
[----:B-1----:R-:W-:Y:S01]  /*8f50*/  R2UR UR4, R48 ;  /* 0x00000000300472ca */ /* 0x002fe200000e0000 */
[----:B------:R-:W-:Y:S01]  /*8f60*/  IMAD.MOV.U32 R38, RZ, RZ, R34 ;  /* 0x000000ffff267224 */ /* 0x000fe200078e0022 */
[----:B------:R-:W-:-:S13]  /*8f70*/  R2UR UR5, R49 ;  /* 0x00000000310572ca */ /* 0x000fda00000e0000 */
[----:B------:R-:W2:Y:S01]  /*8f80*/  LDG.E.64.CONSTANT R50, desc[UR4][R38.64] ;  /* 0x0000000426327981 */ /* 0x000ea2000c1e9b00 */
[----:B------:R-:W-:Y:S02]  /*8f90*/  IMAD.MOV.U32 R40, RZ, RZ, R52 ;  /* 0x000000ffff287224 */ /* 0x000fe400078e0034 */
[----:B------:R-:W-:Y:S02]  /*8fa0*/  IMAD.MOV.U32 R41, RZ, RZ, R53 ;  /* 0x000000ffff297224 */ /* 0x000fe400078e0035 */
[----:B------:R-:W-:Y:S02]  /*8fb0*/  VIADD R43, R43, 0x1 ;  /* 0x000000012b2b7836 */ /* 0x000fe40000000000 */
[----:B--2---:R-:W-:-:S04]  /*8fc0*/  IMAD.WIDE.U32 R40, P1, R50, R31, R40 ;  /* 0x0000001f32287225 */ /* 0x004fc80007820028 */
[----:B------:R-:W-:Y:S01]  /*8fd0*/  IMAD R38, R50, R29, RZ ;  /* 0x0000001d32267224 */ /* 0x000fe200078e02ff */
[----:B------:R-:W-:Y:S01]  /*8fe0*/  MOV R52, R40 ;  /* 0x0000002800347202 */ /* 0x000fe20000000f00 */
[----:B------:R-:W-:-:S03]  /*8ff0*/  IMAD R36, R51, R31, RZ ;  /* 0x0000001f33247224 */ /* 0x000fc600078e02ff */
[----:B------:R-:W-:Y:S01]  /*9000*/  IADD3 R41, P3, R38, R41, RZ ;  /* 0x0000002926297210 */ /* 0x000fe20007f7e0ff */
[----:B------:R-:W-:-:S03]  /*9010*/  IMAD R38, R51, R29, RZ ;  /* 0x0000001d33267224 */ /* 0x000fc600078e02ff */
[----:B------:R-:W-:Y:S01]  /*9020*/  IADD3 R53, P4, R36, R41, RZ ;  /* 0x0000002924357210 */ /* 0x000fe20007f9e0ff */
[----:B------:R-:W-:-:S04]  /*9030*/  IMAD.HI.U32 R36, R50, R29, RZ ;  /* 0x0000001d32247227 */ /* 0x000fc800078e00ff */
[----:B------:R-:W-:Y:S01]  /*9040*/  IMAD.HI.U32 R41, R51, R31, RZ ;  /* 0x0000001f33297227 */ /* 0x000fe200078e00ff */
[----:B------:R0:W-:Y:S03]  /*9050*/  STL.64 [R2], R52 ;  /* 0x0000003402007387 */ /* 0x0001e60000100a00 */
[----:B------:R-:W-:-:S05]  /*9060*/  IMAD.X R36, RZ, RZ, R36, P1 ;  /* 0x000000ffff247224 */ /* 0x000fca00008e0624 */
        /* <DEDUP_REMOVED lines=12> */
.L_x_54061:
[----:B------:R-:W-:Y:S05]  /*9130*/  BSYNC B0 ;  /* 0x0000000000007941 */ /* 0x000fea0003800000 */
.L_x_54060:
        /* <DEDUP_REMOVED lines=10> */
[----:B---3--:R-:W-:Y:S02]  /*91e0*/  @P0 SHF.R.U64 R41, R42, R38, R43 ;  /* 0x000000262a290219 */ /* 0x008fe4000000122b */
[-C--:B------:R-:W-:Y:S02]  /*91f0*/  @P0 SHF.L.U64.HI R36, R28, R33.reuse, R29 ;  /* 0x000000211c240219 */ /* 0x080fe4000001021d */
[----:B------:R-:W-:Y:S02]  /*9200*/  @P0 LOP3.LUT R28, R41, R2, RZ, 0xfc, !PT ;  /* 0x00000002291c0212 */ /* 0x000fe400078efcff */
[----:B------:R-:W-:Y:S01]  /*9210*/  @P0 SHF.R.U32.HI R39, RZ, R38, R43 ;  /* 0x00000026ff270219 */ /* 0x000fe2000001162b */
[----:B------:R-:W-:Y:S01]  /*9220*/  IMAD.MOV.U32 R43, RZ, RZ, RZ ;  /* 0x000000ffff2b7224 */ /* 0x000fe200078e00ff */
        /* <DEDUP_REMOVED lines=29> */
[----:B------:R-:W-:Y:S02]  /*9400*/  IADD3 R34, -R34, 0x3f, RZ ;  /* 0x0000003f22227810 */ /* 0x000fe40007ffe1ff */
[----:B------:R-:W-:-:S04]  /*9410*/  @P1 IADD3 R34, R36, RZ, RZ ;  /* 0x000000ff24221210 */ /* 0x000fc80007ffe0ff */
        /* <DEDUP_REMOVED lines=9> */
[----:B0-----:R-:W-:-:S04]  /*94b0*/  IMAD.WIDE.U32 R40, R33, 0x2168c235, RZ ;  /* 0x2168c23521287825 */ /* 0x001fc800078e00ff */
        /* <DEDUP_REMOVED lines=34> */
.L_x_54059:
[----:B------:R-:W-:Y:S02]  /*96e0*/  IMAD.MOV.U32 R33, RZ, RZ, 0x0 ;  /* 0x00000000ff217424 */ /* 0x000fe400078e00ff */
[----:B------:R-:W-:Y:S02]  /*96f0*/  IMAD.MOV.U32 R34, RZ, RZ, R2 ;  /* 0x000000ffff227224 */ /* 0x000fe400078e0002 */
[----:B------:R-:W-:Y:S05]  /*9700*/  RET.REL.NODEC R32 `(_ZN2at6native27unrolled_elementwise_kernelIZNS0_50_GLOBAL__N__2680c7bb_12_PowKernel_cu_140f0503_289622pow_scalar_tensor_implIdEEvRNS_18TensorIteratorBaseEN3c107complexIT_EEEUlNS7_IdEEE_St5arrayIPcLm2EELi4E23TrivialOffsetCalculatorILi1EjESG_NS0_6memory15LoadWithoutCastENSH_16StoreWithoutCastEEEviS8_T0_T2_T3_T4_T5_) ;  /* 0xffffff68203c7950 */ /* 0x000fea0003c3ffff */
.L_x_54063:
        /* <DEDUP_REMOVED lines=15> */
.L_x_71550:


//--------------------- .text._ZN2at6native29vectorized_elementwise_kernelILi2EZNS0_50_GLOBAL__N__2680c7bb_12_PowKernel_cu_140f0503_289622pow_scalar_tensor_implIdEEvRNS_18TensorIteratorBaseEN3c107complexIT_EEEUlNS7_IdEEE_St5arrayIPcLm2EEEEviT0_T1_ --------------------------
	.section	.text._ZN2at6native29vectorized_elementwise_kernelILi2EZNS0_50_GLOBAL__N__2680c7bb_12_PowKernel_cu_140f0503_289622pow_scalar_tensor_implIdEEvRNS_18TensorIteratorBaseEN3c107complexIT_EEEUlNS7_IdEEE_St5arrayIPcLm2EEEEviT0_T1_,"ax",@progbits
	.align	128
        .global         _ZN2at6native29vectorized_elementwise_kernelILi2EZNS0_50_GLOBAL__N__2680c7bb_12_PowKernel_cu_140f0503_289622pow_scalar_tensor_implIdEEvRNS_18TensorIteratorBaseEN3c107complexIT_EEEUlNS7_IdEEE_St5arrayIPcLm2EEEEviT0_T1_
        .type           _ZN2at6native29vectorized_elementwise_kernelILi2EZNS0_50_GLOBAL__N__2680c7bb_12_PowKernel_cu_140f0503_289622pow_scalar_tensor_implIdEEvRNS_18TensorIteratorBaseEN3c107complexIT_EEEUlNS7_IdEEE_St5arrayIPcLm2EEEEviT0_T1_,@function
        .size           _ZN2at6native29vectorized_elementwise_kernelILi2EZNS0_50_GLOBAL__N__2680c7bb_12_PowKernel_cu_140f0503_289622pow_scalar_tensor_implIdEEvRNS_18TensorIteratorBaseEN3c107complexIT_EEEUlNS7_IdEEE_St5arrayIPcLm2EEEEviT0_T1_,(.L_x_71551 - _ZN2at6native29vectorized_elementwise_kernelILi2EZNS0_50_GLOBAL__N__2680c7bb_12_PowKernel_cu_140f0503_289622pow_scalar_tensor_implIdEEvRNS_18TensorIteratorBaseEN3c107complexIT_EEEUlNS7_IdEEE_St5arrayIPcLm2EEEEviT0_T1_)
        .other          _ZN2at6native29vectorized_elementwise_kernelILi2EZNS0_50_GLOBAL__N__2680c7bb_12_PowKernel_cu_140f0503_289622pow_scalar_tensor_implIdEEvRNS_18TensorIteratorBaseEN3c107complexIT_EEEUlNS7_IdEEE_St5arrayIPcLm2EEEEviT0_T1_,@"STO_CUDA_ENTRY STV_DEFAULT"
_ZN2at6native29vectorized_elementwise_kernelILi2EZNS0_50_GLOBAL__N__2680c7bb_12_PowKernel_cu_140f0503_289622pow_scalar_tensor_implIdEEvRNS_18TensorIteratorBaseEN3c107complexIT_EEEUlNS7_IdEEE_St5arrayIPcLm2EEEEviT0_T1_:
.text._ZN2at6native29vectorized_elementwise_kernelILi2EZNS0_50_GLOBAL__N__2680c7bb_12_PowKernel_cu_140f0503_289622pow_scalar_tensor_implIdEEvRNS_18TensorIteratorBaseEN3c107complexIT_EEEUlNS7_IdEEE_St5arrayIPcLm2EEEEviT0_T1_:
        /* <DEDUP_REMOVED lines=10> */
[----:B------:R-:W1:Y:S01]  /*00a0*/  LDC.64 R2, c[0x0][0x248] ;  /* 0x00009200ff027b82 */ /* 0x000e620000000a00 */
[----:B------:R-:W-:Y:S01]  /*00b0*/  ULDC.64 UR4, c[0x0][0x228] ;  /* 0x00008a0000047ab9 */ /* 0x000fe20000000a00 */
[----:B------:R-:W-:Y:S01]  /*00c0*/  ULDC.64 UR8, c[0x0][0x220] ;  /* 0x0000880000087ab9 */ /* 0x000fe20000000a00 */
[----:B-1----:R-:W-:-:S04]  /*00d0*/  IMAD.WIDE R2, R69, 0x10, R2 ;  /* 0x0000001045027825 */ /* 0x002fc800078e0202 */
        /* <DEDUP_REMOVED lines=10> */
[----:B--2---:R-:W-:-:S02]  /*0180*/  DMUL R20, R24, UR4 ;  /* 0x0000000418147c28 */ /* 0x004fc40008000000 */
[----:B------:R-:W-:-:S06]  /*0190*/  DMUL R2, R26, UR4 ;  /* 0x000000041a027c28 */ /* 0x000fcc0008000000 */
[----:B------:R-:W-:Y:S02]  /*01a0*/  DFMA R20, R26, UR8, R20 ;  /* 0x000000081a147c2b */ /* 0x000fe40008000014 */
[----:B------:R-:W-:-:S08]  /*01b0*/  DFMA R2, R24, UR8, -R2 ;  /* 0x0000000818027c2b */ /* 0x000fd00008000802 */
[----:B------:R-:W-:-:S13]  /*01c0*/  LOP3.LUT P0, RZ, R20, 0x7fffffff, R21, 0xf8, !PT ;  /* 0x7fffffff14ff7812 */ /* 0x000fda000780f815 */
[----:B0-----:R-:W-:Y:S05]  /*01d0*/  @!P0 BRA `(.L_x_54066) ;  /* 0x0000001c00548947 */ /* 0x001fea0003800000 */
[----:B------:R-:W-:-:S13]  /*01e0*/  LOP3.LUT P0, RZ, R2, 0x7fffffff, R3, 0xf8, !PT ;  /* 0x7fffffff02ff7812 */ /* 0x000fda000780f803 */
[----:B------:R-:W-:Y:S05]  /*01f0*/  @!P0 BRA `(.L_x_54067) ;  /* 0x0000001400b48947 */ /* 0x000fea0003800000 */
[----:B------:R-:W-:-:S04]  /*0200*/  LOP3.LUT R0, R21, 0x7fffffff, RZ, 0xc0, !PT ;  /* 0x7fffffff15007812 */ /* 0x000fc800078ec0ff */
[----:B------:R-:W-:Y:S02]  /*0210*/  ISETP.GT.U32.AND P0, PT, R0, 0x7fefffff, PT ;  /* 0x7fefffff0000780c */ /* 0x000fe40003f04070 */
[----:B------:R-:W-:-:S11]  /*0220*/  LOP3.LUT R0, R3, 0x7fffffff, RZ, 0xc0, !PT ;  /* 0x7fffffff03007812 */ /* 0x000fd600078ec0ff */
        /* <DEDUP_REMOVED lines=63> */
.L_x_54071:
[----:B------:R-:W-:Y:S05]  /*0620*/  BSYNC B0 ;  /* 0x0000000000007941 */ /* 0x000fea0003800000 */
.L_x_54070:
        /* <DEDUP_REMOVED lines=21> */
[----:B-----5:R-:W-:Y:S05]  /*0780*/  CALL.REL.NOINC `($_ZN2at6native29vectorized_elementwise_kernelILi2EZNS0_50_GLOBAL__N__2680c7bb_12_PowKernel_cu_140f0503_289622pow_scalar_tensor_implIdEEvRNS_18TensorIteratorBaseEN3c107complexIT_EEEUlNS7_IdEEE_St5arrayIPcLm2EEEEviT0_T1_$__internal_trig_reduction_slowpathd) ;  /* 0x0000022400547944 */ /* 0x020fea0003c00000 */
[----:B------:R-:W-:Y:S05]  /*0790*/  BRA `(.L_x_54074) ;  /* 0x0000000000087947 */ /* 0x000fea0003800000 */
.L_x_54073:
[----:B------:R-:W-:Y:S01]  /*07a0*/  DMUL R36, RZ, R20 ;  /* 0x00000014ff247228 */ /* 0x000fe20000000000 */
[----:B------:R-:W-:-:S10]  /*07b0*/  IMAD.MOV.U32 R2, RZ, RZ, RZ ;  /* 0x000000ffff027224 */ /* 0x000fd400078e00ff */
.L_x_54074:
[----:B------:R-:W-:Y:S05]  /*07c0*/  BSYNC B2 ;  /* 0x0000000000027941 */ /* 0x000fea0003800000 */
.L_x_54072:
        /* <DEDUP_REMOVED lines=45> */
[----:B------:R-:W-:Y:S01]  /*0aa0*/  IMAD.MOV.U32 R0, RZ, RZ, R2 ;  /* 0x000000ffff007224 */ /* 0x000fe200078e0002 */
[----:B------:R-:W-:Y:S01]  /*0ab0*/  MOV R3, R37 ;  /* 0x0000002500037202 */ /* 0x000fe20000000f00 */
[----:B------:R-:W-:Y:S01]  /*0ac0*/  IMAD.MOV.U32 R2, RZ, RZ, R36 ;  /* 0x000000ffff027224 */ /* 0x000fe200078e0024 */
[----:B------:R-:W-:Y:S06]  /*0ad0*/  BRA `(.L_x_54077) ;  /* 0x0000000000087947 */ /* 0x000fec0003800000 */
.L_x_54076:
[----:B------:R-:W-:Y:S01]  /*0ae0*/  DMUL R2, RZ, R20 ;  /* 0x00000014ff027228 */ /* 0x000fe20000000000 */
[----:B------:R-:W-:-:S10]  /*0af0*/  IMAD.MOV.U32 R0, RZ, RZ, RZ ;  /* 0x000000ffff007224 */ /* 0x000fd400078e00ff */
.L_x_54077:
[----:B------:R-:W-:Y:S05]  /*0b00*/  BSYNC B2 ;  /* 0x0000000000027941 */ /* 0x000fea0003800000 */
.L_x_54075:
        /* <DEDUP_REMOVED lines=17> */
[----:B----4-:R-:W-:Y:S02]  /*0c20*/  DFMA R28, R20, R32, R28 ;  /* 0x00000020141c722b */ /* 0x010fe4000000001c */
[----:B------:R-:W-:-:S06]  /*0c30*/  DMUL R32, R24, R22 ;  /* 0x0000001618207228 */ /* 0x000fcc0000000000 */
[----:B------:R-:W-:-:S08]  /*0c40*/  DFMA R28, R20, R28, R30 ;  /* 0x0000001c141c722b */ /* 0x000fd0000000001e */
[----:B------:R-:W-:Y:S02]  /*0c50*/  DFMA R2, R28, R2, R2 ;  /* 0x000000021c02722b */ /* 0x000fe40000000002 */
[----:B------:R-:W-:-:S08]  /*0c60*/  @P0 DFMA R2, R20, R28, 1 ;  /* 0x3ff000001402042b */ /* 0x000fd0000000001c */
[----:B------:R-:W-:-:S08]  /*0c70*/  @P1 DFMA R2, R2, -1, RZ ;  /* 0xbff000000202182b */ /* 0x000fd000000000ff */
[----:B------:R-:W-:Y:S01]  /*0c80*/  DMUL R34, R2, R22 ;  /* 0x0000001602227228 */ /* 0x000fe20000000000 */
[----:B------:R-:W-:Y:S10]  /*0c90*/  BRA `(.L_x_54078) ;  /* 0x0000001400987947 */ /* 0x000ff40003800000 */
.L_x_54069:
        /* <DEDUP_REMOVED lines=62> */
.L_x_54080:
[----:B------:R-:W-:Y:S05]  /*1080*/  BSYNC B0 ;  /* 0x0000000000007941 */ /* 0x000fea0003800000 */
.L_x_54079:
        /* <DEDUP_REMOVED lines=23> */
.L_x_54082:
[----:B------:R-:W-:Y:S01]  /*1200*/  DMUL R36, RZ, R20 ;  /* 0x00000014ff247228 */ /* 0x000fe20000000000 */
[----:B------:R-:W-:-:S10]  /*1210*/  MOV R2, RZ ;  /* 0x000000ff00027202 */ /* 0x000fd40000000f00 */
.L_x_54083:
[----:B------:R-:W-:Y:S05]  /*1220*/  BSYNC B2 ;  /* 0x0000000000027941 */ /* 0x000fea0003800000 */
.L_x_54081:
        /* <DEDUP_REMOVED lines=49> */
.L_x_54085:
[----:B------:R-:W-:Y:S01]  /*1540*/  DMUL R2, RZ, R20 ;  /* 0x00000014ff027228 */ /* 0x000fe20000000000 */
[----:B------:R-:W-:-:S10]  /*1550*/  IMAD.MOV.U32 R0, RZ, RZ, RZ ;  /* 0x000000ffff007224 */ /* 0x000fd400078e00ff */
.L_x_54086:
[----:B------:R-:W-:Y:S05]  /*1560*/  BSYNC B2 ;  /* 0x0000000000027941 */ /* 0x000fea0003800000 */
.L_x_54084:
        /* <DEDUP_REMOVED lines=18> */
[----:B------:R-:W-:-:S07]  /*1690*/  MOV R34, RZ ;  /* 0x000000ff00227202 */ /* 0x000fce0000000f00 */
        /* <DEDUP_REMOVED lines=20> */
.L_x_54068:
        /* <DEDUP_REMOVED lines=11> */
.L_x_54087:
[----:B------:R-:W-:-:S10]  /*1890*/  DADD R32, R20, -R20 ;  /* 0x0000000014207229 */ /* 0x000fd40000000814 */
[----:B------:R-:W-:Y:S02]  /*18a0*/  IMAD.MOV.U32 R34, RZ, RZ, R32 ;  /* 0x000000ffff227224 */ /* 0x000fe400078e0020 */
[----:B------:R-:W-:Y:S01]  /*18b0*/  IMAD.MOV.U32 R35, RZ, RZ, R33 ;  /* 0x000000ffff237224 */ /* 0x000fe200078e0021 */
[----:B------:R-:W-:Y:S06]  /*18c0*/  BRA `(.L_x_54078) ;  /* 0x00000008008c7947 */ /* 0x000fec0003800000 */
.L_x_54067:
        /* <DEDUP_REMOVED lines=24> */
.L_x_54089:
[----:B------:R-:W-:Y:S01]  /*1a50*/  DMUL R36, RZ, R20 ;  /* 0x00000014ff247228 */ /* 0x000fe20000000000 */
[----:B------:R-:W-:-:S10]  /*1a60*/  IMAD.MOV.U32 R2, RZ, RZ, RZ ;  /* 0x000000ffff027224 */ /* 0x000fd400078e00ff */
.L_x_54090:
[----:B------:R-:W-:Y:S05]  /*1a70*/  BSYNC B2 ;  /* 0x0000000000027941 */ /* 0x000fea0003800000 */
.L_x_54088:
        /* <DEDUP_REMOVED lines=45> */
[----:B------:R-:W-:Y:S02]  /*1d50*/  IMAD.MOV.U32 R34, RZ, RZ, R36 ;  /* 0x000000ffff227224 */ /* 0x000fe400078e0024 */
[----:B------:R-:W-:Y:S01]  /*1d60*/  IMAD.MOV.U32 R35, RZ, RZ, R37 ;  /* 0x000000ffff237224 */ /* 0x000fe200078e0025 */
[----:B------:R-:W-:Y:S06]  /*1d70*/  BRA `(.L_x_54093) ;  /* 0x0000000000087947 */ /* 0x000fec0003800000 */
.L_x_54092:
[----:B------:R-:W-:Y:S01]  /*1d80*/  DMUL R34, RZ, R20 ;  /* 0x00000014ff227228 */ /* 0x000fe20000000000 */
[----:B------:R-:W-:-:S10]  /*1d90*/  MOV R2, RZ ;  /* 0x000000ff00027202 */ /* 0x000fd40000000f00 */
.L_x_54093:
[----:B------:R-:W-:Y:S05]  /*1da0*/  BSYNC B2 ;  /* 0x0000000000027941 */ /* 0x000fea0003800000 */
.L_x_54091:
        /* <DEDUP_REMOVED lines=24> */
.L_x_54066:
        /* <DEDUP_REMOVED lines=58> */
.L_x_54095:
[----:B------:R-:W-:Y:S05]  /*22d0*/  BSYNC B0 ;  /* 0x0000000000007941 */ /* 0x000fea0003800000 */
.L_x_54094:
[----:B------:R-:W-:Y:S02]  /*22e0*/  IMAD.MOV.U32 R34, RZ, RZ, R20 ;  /* 0x000000ffff227224 */ /* 0x000fe400078e0014 */
[----:B------:R-:W-:-:S07]  /*22f0*/  IMAD.MOV.U32 R35, RZ, RZ, R21 ;  /* 0x000000ffff237224 */ /* 0x000fce00078e0015 */
.L_x_54078:
[----:B------:R-:W-:Y:S05]  /*2300*/  BSYNC B1 ;  /* 0x0000000000017941 */ /* 0x000fea0003800000 */
.L_x_54065:
[----:B------:R-:W-:Y:S01]  /*2310*/  ULDC.64 UR4, c[0x0][0x228] ;  /* 0x00008a0000047ab9 */ /* 0x000fe20000000a00 */
[----:B------:R-:W-:Y:S01]  /*2320*/  ULDC.64 UR8, c[0x0][0x220] ;  /* 0x0000880000087ab9 */ /* 0x000fe20000000a00 */
[----:B-----5:R-:W-:Y:S01]  /*2330*/  DMUL R20, R4, UR4 ;  /* 0x0000000404147c28 */ /* 0x020fe20008000000 */
[----:B------:R-:W-:Y:S01]  /*2340*/  BSSY B1, `(.L_x_54096) ;  /* 0x0000216000017945 */ /* 0x000fe20003800000 */
[----:B------:R-:W-:-:S06]  /*2350*/  DMUL R2, R6, UR4 ;  /* 0x0000000406027c28 */ /* 0x000fcc0008000000 */
[----:B------:R-:W-:Y:S02]  /*2360*/  DFMA R20, R6, UR8, R20 ;  /* 0x0000000806147c2b */ /* 0x000fe40008000014 */
[----:B------:R-:W-:-:S08]  /*2370*/  DFMA R2, R4, UR8, -R2 ;  /* 0x0000000804027c2b */ /* 0x000fd00008000802 */
[----:B------:R-:W-:-:S13]  /*2380*/  LOP3.LUT P0, RZ, R20, 0x7fffffff, R21, 0xf8, !PT ;  /* 0x7fffffff14ff7812 */ /* 0x000fda000780f815 */
[----:B------:R-:W-:Y:S05]  /*2390*/  @!P0 BRA `(.L_x_54097) ;  /* 0x0000001c004c8947 */ /* 0x000fea0003800000 */
        /* <DEDUP_REMOVED lines=65> */
[----:B------:R-:W-:Y:S02]  /*27b0*/  @!P0 LEA R3, R2, 0x3ff00000, 0x14 ;  /* 0x3ff0000002038811 */ /* 0x000fe400078ea0ff */
[----:B------:R-:W-:-:S06]  /*27c0*/  @!P0 MOV R2, RZ ;  /* 0x000000ff00028202 */ /* 0x000fcc0000000f00 */
[----:B------:R-:W-:-:S11]  /*27d0*/  @!P0 DMUL R4, R22, R2 ;  /* 0x0000000216048228 */ /* 0x000fd60000000000 */
.L_x_54102:
[----:B------:R-:W-:Y:S05]  /*27e0*/  BSYNC B0 ;  /* 0x0000000000007941 */ /* 0x000fea0003800000 */
.L_x_54101:
        /* <DEDUP_REMOVED lines=21> */
[----:B------:R-:W-:Y:S05]  /*2940*/  CALL.REL.NOINC `($_ZN2at6native29vectorized_elementwise_kernelILi2EZNS0_50_GLOBAL__N__2680c7bb_12_PowKernel_cu_140f0503_289622pow_scalar_tensor_implIdEEvRNS_18TensorIteratorBaseEN3c107complexIT_EEEUlNS7_IdEEE_St5arrayIPcLm2EEEEviT0_T1_$__internal_trig_reduction_slowpathd) ;  /* 0x0000020000e47944 */ /* 0x000fea0003c00000 */
[----:B------:R-:W-:Y:S02]  /*2950*/  IMAD.MOV.U32 R6, RZ, RZ, R36 ;  /* 0x000000ffff067224 */ /* 0x000fe400078e0024 */
[----:B------:R-:W-:Y:S01]  /*2960*/  IMAD.MOV.U32 R7, RZ, RZ, R37 ;  /* 0x000000ffff077224 */ /* 0x000fe200078e0025 */
[----:B------:R-:W-:Y:S06]  /*2970*/  BRA `(.L_x_54105) ;  /* 0x0000000000087947 */ /* 0x000fec0003800000 */
.L_x_54104:
[----:B------:R-:W-:Y:S01]  /*2980*/  DMUL R6, RZ, R20 ;  /* 0x00000014ff067228 */ /* 0x000fe20000000000 */
[----:B------:R-:W-:-:S10]  /*2990*/  IMAD.MOV.U32 R2, RZ, RZ, RZ ;  /* 0x000000ffff027224 */ /* 0x000fd400078e00ff */
.L_x_54105:
[----:B------:R-:W-:Y:S05]  /*29a0*/  BSYNC B2 ;  /* 0x0000000000027941 */ /* 0x000fea0003800000 */
.L_x_54103:
        /* <DEDUP_REMOVED lines=45> */
[----:B------:R-:W-:Y:S05]  /*2c80*/  BRA `(.L_x_54108) ;  /* 0x0000000000087947 */ /* 0x000fea0003800000 */
.L_x_54107:
[----:B------:R-:W-:Y:S01]  /*2c90*/  DMUL R36, RZ, R20 ;  /* 0x00000014ff247228 */ /* 0x000fe20000000000 */
[----:B------:R-:W-:-:S10]  /*2ca0*/  IMAD.MOV.U32 R2, RZ, RZ, RZ ;  /* 0x000000ffff027224 */ /* 0x000fd400078e00ff */
.L_x_54108:
[----:B------:R-:W-:Y:S05]  /*2cb0*/  BSYNC B2 ;  /* 0x0000000000027941 */ /* 0x000fea0003800000 */
.L_x_54106:
        /* <DEDUP_REMOVED lines=25> */
.L_x_54100:
[----:B------:R-:W-:Y:S01]  /*2e50*/  UMOV UR4, 0x19ba0da4 ;  /* 0x19ba0da400047882 */ /* 0x000fe20000000000 */
[----:B------:R-:W-:Y:S01]  /*2e60*/  UMOV UR5, 0x40937be3 ;  /* 0x40937be300057882 */ /* 0x000fe20000000000 */
[----:B------:R-:W-:Y:S01]  /*2e70*/  MOV R6, 0x652b82fe ;  /* 0x652b82fe00067802 */ /* 0x000fe20000000f00 */
        /* <DEDUP_REMOVED lines=59> */
.L_x_54111:
[----:B------:R-:W-:Y:S05]  /*3230*/  BSYNC B0 ;  /* 0x0000000000007941 */ /* 0x000fea0003800000 */
.L_x_54110:
        /* <DEDUP_REMOVED lines=25> */
.L_x_54113:
[----:B------:R-:W-:Y:S01]  /*33d0*/  DMUL R6, RZ, R20 ;  /* 0x00000014ff067228 */ /* 0x000fe20000000000 */
[----:B------:R-:W-:-:S10]  /*33e0*/  IMAD.MOV.U32 R2, RZ, RZ, RZ ;  /* 0x000000ffff027224 */ /* 0x000fd400078e00ff */
.L_x_54114:
[----:B------:R-:W-:Y:S05]  /*33f0*/  BSYNC B2 ;  /* 0x0000000000027941 */ /* 0x000fea0003800000 */
.L_x_54112:
        /* <DEDUP_REMOVED lines=46> */
.L_x_54116:
[----:B------:R-:W-:Y:S01]  /*36e0*/  DMUL R36, RZ, R20 ;  /* 0x00000014ff247228 */ /* 0x000fe20000000000 */
[----:B------:R-:W-:-:S10]  /*36f0*/  IMAD.MOV.U32 R2, RZ, RZ, RZ ;  /* 0x000000ffff027224 */ /* 0x000fd400078e00ff */
.L_x_54117:
[----:B------:R-:W-:Y:S05]  /*3700*/  BSYNC B2 ;  /* 0x0000000000027941 */ /* 0x000fea0003800000 */
.L_x_54115:
        /* <DEDUP_REMOVED lines=29> */
[----:B------:R-:W-:-:S03]  /*38e0*/  LEA R3, R21, 0x3ff00000, 0x14 ;  /* 0x3ff0000015037811 */ /* 0x000fc600078ea0ff */
[----:B------:R-:W-:Y:S01]  /*38f0*/  DMUL R4, R4, R36 ;  /* 0x0000002404047228 */ /* 0x000fe20000000000 */
[----:B------:R-:W-:Y:S01]  /*3900*/  IADD3 R21, R2, -R21, RZ ;  /* 0x8000001502157210 */ /* 0x000fe20007ffe0ff */
[----:B------:R-:W-:-:S03]  /*3910*/  IMAD.MOV.U32 R2, RZ, RZ, RZ ;  /* 0x000000ffff027224 */ /* 0x000fc600078e00ff */
[----:B------:R-:W-:-:S03]  /*3920*/  LEA R31, R21, 0x3ff00000, 0x14 ;  /* 0x3ff00000151f7811 */ /* 0x000fc600078ea0ff */
[C---:B------:R-:W-:Y:S02]  /*3930*/  DMUL R6, R2.reuse, R6 ;  /* 0x0000000602067228 */ /* 0x040fe40000000000 */
[----:B------:R-:W-:-:S06]  /*3940*/  DMUL R4, R2, R4 ;  /* 0x0000000402047228 */ /* 0x000fcc0000000000 */
[C---:B------:R-:W-:Y:S02]  /*3950*/  DMUL R28, R30.reuse, R6 ;  /* 0x000000061e1c7228 */ /* 0x040fe40000000000 */
[----:B------:R-:W-:Y:S01]  /*3960*/  DMUL R30, R30, R4 ;  /* 0x000000041e1e7228 */ /* 0x000fe20000000000 */
[----:B------:R-:W-:Y:S10]  /*3970*/  BRA `(.L_x_54109) ;  /* 0x0000000800c87947 */ /* 0x000ff40003800000 */
.L_x_54099:
        /* <DEDUP_REMOVED lines=11> */
.L_x_54118:
[----:B------:R-:W-:-:S10]  /*3a30*/  DADD R28, R20, -R20 ;  /* 0x00000000141c7229 */ /* 0x000fd40000000814 */
[----:B------:R-:W-:Y:S02]  /*3a40*/  IMAD.MOV.U32 R30, RZ, RZ, R28 ;  /* 0x000000ffff1e7224 */ /* 0x000fe400078e001c */
[----:B------:R-:W-:Y:S01]  /*3a50*/  IMAD.MOV.U32 R31, RZ, RZ, R29 ;  /* 0x000000ffff1f7224 */ /* 0x000fe200078e001d */
[----:B------:R-:W-:Y:S06]  /*3a60*/  BRA `(.L_x_54109) ;  /* 0x00000008008c7947 */ /* 0x000fec0003800000 */
.L_x_54098:
        /* <DEDUP_REMOVED lines=22> */
[----:B------:R-:W-:Y:S05]  /*3bd0*/  CALL.REL.NOINC `($_ZN2at6native29vectorized_elementwise_kernelILi2EZNS0_50_GLOBAL__N__2680c7bb_12_PowKernel_cu_140f0503_289622pow_scalar_tensor_implIdEEvRNS_18TensorIteratorBaseEN3c107complexIT_EEEUlNS7_IdEEE_St5arrayIPcLm2EEEEviT0_T1_$__internal_trig_reduction_slowpathd) ;  /* 0x000001f000407944 */ /* 0x000fea0003c00000 */
[----:B------:R-:W-:Y:S05]  /*3be0*/  BRA `(.L_x_54121) ;  /* 0x0000000000087947 */ /* 0x000fea0003800000 */
.L_x_54120:
[----:B------:R-:W-:Y:S01]  /*3bf0*/  DMUL R36, RZ, R20 ;  /* 0x00000014ff247228 */ /* 0x000fe20000000000 */
[----:B------:R-:W-:-:S10]  /*3c00*/  IMAD.MOV.U32 R2, RZ, RZ, RZ ;  /* 0x000000ffff027224 */ /* 0x000fd400078e00ff */
.L_x_54121:
[----:B------:R-:W-:Y:S05]  /*3c10*/  BSYNC B2 ;  /* 0x0000000000027941 */ /* 0x000fea0003800000 */
.L_x_54119:
        /* <DEDUP_REMOVED lines=45> */
[----:B------:R-:W-:Y:S01]  /*3ef0*/  MOV R30, R36 ;  /* 0x00000024001e7202 */ /* 0x000fe20000000f00 */
[----:B------:R-:W-:Y:S01]  /*3f00*/  IMAD.MOV.U32 R31, RZ, RZ, R37 ;  /* 0x000000ffff1f7224 */ /* 0x000fe200078e0025 */
[----:B------:R-:W-:Y:S06]  /*3f10*/  BRA `(.L_x_54124) ;  /* 0x0000000000087947 */ /* 0x000fec0003800000 */
.L_x_54123:
[----:B------:R-:W-:Y:S01]  /*3f20*/  DMUL R30, RZ, R20 ;  /* 0x00000014ff1e7228 */ /* 0x000fe20000000000 */
[----:B------:R-:W-:-:S10]  /*3f30*/  IMAD.MOV.U32 R2, RZ, RZ, RZ ;  /* 0x000000ffff027224 */ /* 0x000fd400078e00ff */
.L_x_54124:
[----:B------:R-:W-:Y:S05]  /*3f40*/  BSYNC B2 ;  /* 0x0000000000027941 */ /* 0x000fea0003800000 */
.L_x_54122:
        /* <DEDUP_REMOVED lines=24> */
.L_x_54097:
        /* <DEDUP_REMOVED lines=58> */
.L_x_54126:
[----:B------:R-:W-:Y:S05]  /*4470*/  BSYNC B0 ;  /* 0x0000000000007941 */ /* 0x000fea0003800000 */
.L_x_54125:
[----:B------:R-:W-:Y:S01]  /*4480*/  IMAD.MOV.U32 R30, RZ, RZ, R20 ;  /* 0x000000ffff1e7224 */ /* 0x000fe200078e0014 */
[----:B------:R-:W-:-:S07]  /*4490*/  MOV R31, R21 ;  /* 0x00000015001f7202 */ /* 0x000fce0000000f00 */
.L_x_54109:
[----:B------:R-:W-:Y:S05]  /*44a0*/  BSYNC B1 ;  /* 0x0000000000017941 */ /* 0x000fea0003800000 */
.L_x_54096:
[----:B------:R-:W-:Y:S01]  /*44b0*/  ULDC.64 UR4, c[0x0][0x228] ;  /* 0x00008a0000047ab9 */ /* 0x000fe20000000a00 */
[----:B------:R-:W-:Y:S01]  /*44c0*/  ULDC.64 UR8, c[0x0][0x220] ;  /* 0x0000880000087ab9 */ /* 0x000fe20000000a00 */
[----:B------:R-:W-:Y:S01]  /*44d0*/  DMUL R4, R8, UR4 ;  /* 0x0000000408047c28 */ /* 0x000fe20008000000 */
[----:B------:R-:W-:Y:S07]  /*44e0*/  BSSY B1, `(.L_x_54127) ;  /* 0x0000218000017945 */ /* 0x000fee0003800000 */
[----:B------:R-:W-:-:S02]  /*44f0*/  DFMA R4, R10, UR8, R4 ;  /* 0x000000080a047c2b */ /* 0x000fc40008000004 */
[----:B------:R-:W-:-:S08]  /*4500*/  DMUL R10, R10, UR4 ;  /* 0x000000040a0a7c28 */ /* 0x000fd00008000000 */
[----:B------:R-:W-:Y:S01]  /*4510*/  LOP3.LUT P0, RZ, R4, 0x7fffffff, R5, 0xf8, !PT ;  /* 0x7fffffff04ff7812 */ /* 0x000fe2000780f805 */
[----:B------:R-:W-:-:S12]  /*4520*/  DFMA R8, R8, UR8, -R10 ;  /* 0x0000000808087c2b */ /* 0x000fd8000800080a */
        /* <DEDUP_REMOVED lines=69> */
.L_x_54133:
[----:B------:R-:W-:Y:S05]  /*4980*/  BSYNC B0 ;  /* 0x0000000000007941 */ /* 0x000fea0003800000 */
.L_x_54132:
        /* <DEDUP_REMOVED lines=23> */
.L_x_54135:
[----:B------:R-:W-:Y:S01]  /*4b00*/  DMUL R36, RZ, R4 ;  /* 0x00000004ff247228 */ /* 0x000fe20000000000 */
[----:B------:R-:W-:-:S10]  /*4b10*/  IMAD.MOV.U32 R2, RZ, RZ, RZ ;  /* 0x000000ffff027224 */ /* 0x000fd400078e00ff */
.L_x_54136:
[----:B------:R-:W-:Y:S05]  /*4b20*/  BSYNC B2 ;  /* 0x0000000000027941 */ /* 0x000fea0003800000 */
.L_x_54134:
        /* <DEDUP_REMOVED lines=46> */
[----:B------:R-:W-:Y:S02]  /*4e10*/  IMAD.MOV.U32 R2, RZ, RZ, R36 ;  /* 0x000000ffff027224 */ /* 0x000fe400078e0024 */
[----:B------:R-:W-:Y:S01]  /*4e20*/  IMAD.MOV.U32 R3, RZ, RZ, R37 ;  /* 0x000000ffff037224 */ /* 0x000fe200078e0025 */
[----:B------:R-:W-:Y:S06]  /*4e30*/  BRA `(.L_x_54139) ;  /* 0x0000000000087947 */ /* 0x000fec0003800000 */
.L_x_54138:
[----:B------:R-:W-:Y:S01]  /*4e40*/  DMUL R2, RZ, R4 ;  /* 0x00000004ff027228 */ /* 0x000fe20000000000 */
[----:B------:R-:W-:-:S10]  /*4e50*/  IMAD.MOV.U32 R0, RZ, RZ, RZ ;  /* 0x000000ffff007224 */ /* 0x000fd400078e00ff */
.L_x_54139:
[----:B------:R-:W-:Y:S05]  /*4e60*/  BSYNC B2 ;  /* 0x0000000000027941 */ /* 0x000fea0003800000 */
.L_x_54137:
        /* <DEDUP_REMOVED lines=25> */
.L_x_54131:
        /* <DEDUP_REMOVED lines=62> */
.L_x_54142:
[----:B------:R-:W-:Y:S05]  /*53e0*/  BSYNC B0 ;  /* 0x0000000000007941 */ /* 0x000fea0003800000 */
.L_x_54141:
        /* <DEDUP_REMOVED lines=23> */
.L_x_54144:
[----:B------:R-:W-:Y:S01]  /*5560*/  DMUL R36, RZ, R4 ;  /* 0x00000004ff247228 */ /* 0x000fe20000000000 */
[----:B------:R-:W-:-:S10]  /*5570*/  IMAD.MOV.U32 R2, RZ, RZ, RZ ;  /* 0x000000ffff027224 */ /* 0x000fd400078e00ff */
.L_x_54145:
[----:B------:R-:W-:Y:S05]  /*5580*/  BSYNC B2 ;  /* 0x0000000000027941 */ /* 0x000fea0003800000 */
.L_x_54143:
        /* <DEDUP_REMOVED lines=49> */
.L_x_54147:
[----:B------:R-:W-:Y:S01]  /*58a0*/  DMUL R2, RZ, R4 ;  /* 0x00000004ff027228 */ /* 0x000fe20000000000 */
[----:B------:R-:W-:-:S10]  /*58b0*/  MOV R0, RZ ;  /* 0x000000ff00007202 */ /* 0x000fd40000000f00 */
.L_x_54148:
[----:B------:R-:W-:Y:S05]  /*58c0*/  BSYNC B2 ;  /* 0x0000000000027941 */ /* 0x000fea0003800000 */
.L_x_54146:
        /* <DEDUP_REMOVED lines=39> */
.L_x_54130:
        /* <DEDUP_REMOVED lines=11> */
.L_x_54149:
[----:B------:R-:W-:-:S10]  /*5bf0*/  DADD R24, R4, -R4 ;  /* 0x0000000004187229 */ /* 0x000fd40000000804 */
[----:B------:R-:W-:Y:S02]  /*5c00*/  IMAD.MOV.U32 R26, RZ, RZ, R24 ;  /* 0x000000ffff1a7224 */ /* 0x000fe400078e0018 */
[----:B------:R-:W-:Y:S01]  /*5c10*/  IMAD.MOV.U32 R27, RZ, RZ, R25 ;  /* 0x000000ffff1b7224 */ /* 0x000fe200078e0019 */
[----:B------:R-:W-:Y:S06]  /*5c20*/  BRA `(.L_x_54140) ;  /* 0x00000008008c7947 */ /* 0x000fec0003800000 */
.L_x_54129:
        /* <DEDUP_REMOVED lines=24> */
.L_x_54151:
[----:B------:R-:W-:Y:S01]  /*5db0*/  DMUL R36, RZ, R4 ;  /* 0x00000004ff247228 */ /* 0x000fe20000000000 */
[----:B------:R-:W-:-:S10]  /*5dc0*/  IMAD.MOV.U32 R2, RZ, RZ, RZ ;  /* 0x000000ffff027224 */ /* 0x000fd400078e00ff */
.L_x_54152:
[----:B------:R-:W-:Y:S05]  /*5dd0*/  BSYNC B2 ;  /* 0x0000000000027941 */ /* 0x000fea0003800000 */
.L_x_54150:
        /* <DEDUP_REMOVED lines=48> */
.L_x_54154:
[----:B------:R-:W-:Y:S01]  /*60e0*/  DMUL R26, RZ, R4 ;  /* 0x00000004ff1a7228 */ /* 0x000fe20000000000 */
[----:B------:R-:W-:-:S10]  /*60f0*/  IMAD.MOV.U32 R2, RZ, RZ, RZ ;  /* 0x000000ffff027224 */ /* 0x000fd400078e00ff */
.L_x_54155:
[----:B------:R-:W-:Y:S05]  /*6100*/  BSYNC B2 ;  /* 0x0000000000027941 */ /* 0x000fea0003800000 */
.L_x_54153:
        /* <DEDUP_REMOVED lines=24> */
.L_x_54128:
        /* <DEDUP_REMOVED lines=58> */
.L_x_54157:
[----:B------:R-:W-:Y:S05]  /*6630*/  BSYNC B0 ;  /* 0x0000000000007941 */ /* 0x000fea0003800000 */
.L_x_54156:
[----:B------:R-:W-:Y:S02]  /*6640*/  IMAD.MOV.U32 R26, RZ, RZ, R4 ;  /* 0x000000ffff1a7224 */ /* 0x000fe400078e0004 */
[----:B------:R-:W-:-:S07]  /*6650*/  IMAD.MOV.U32 R27, RZ, RZ, R5 ;  /* 0x000000ffff1b7224 */ /* 0x000fce00078e0005 */
.L_x_54140:
[----:B------:R-:W-:Y:S05]  /*6660*/  BSYNC B1 ;  /* 0x0000000000017941 */ /* 0x000fea0003800000 */
.L_x_54127:
        /* <DEDUP_REMOVED lines=77> */
.L_x_54164:
[----:B------:R-:W-:Y:S05]  /*6b40*/  BSYNC B0 ;  /* 0x0000000000007941 */ /* 0x000fea0003800000 */
.L_x_54163:
        /* <DEDUP_REMOVED lines=23> */
.L_x_54166:
[----:B------:R-:W-:Y:S01]  /*6cc0*/  DMUL R36, RZ, R4 ;  /* 0x00000004ff247228 */ /* 0x000fe20000000000 */
[----:B------:R-:W-:-:S10]  /*6cd0*/  IMAD.MOV.U32 R2, RZ, RZ, RZ ;  /* 0x000000ffff027224 */ /* 0x000fd400078e00ff */
.L_x_54167:
[----:B------:R-:W-:Y:S05]  /*6ce0*/  BSYNC B2 ;  /* 0x0000000000027941 */ /* 0x000fea0003800000 */
.L_x_54165:
        /* <DEDUP_REMOVED lines=46> */
[----:B------:R-:W-:Y:S02]  /*6fd0*/  IMAD.MOV.U32 R2, RZ, RZ, R36 ;  /* 0x000000ffff027224 */ /* 0x000fe400078e0024 */
[----:B------:R-:W-:Y:S01]  /*6fe0*/  IMAD.MOV.U32 R3, RZ, RZ, R37 ;  /* 0x000000ffff037224 */ /* 0x000fe200078e0025 */
[----:B------:R-:W-:Y:S06]  /*6ff0*/  BRA `(.L_x_54170) ;  /* 0x0000000000087947 */ /* 0x000fec0003800000 */
.L_x_54169:
[----:B------:R-:W-:Y:S01]  /*7000*/  DMUL R2, RZ, R4 ;  /* 0x00000004ff027228 */ /* 0x000fe20000000000 */
[----:B------:R-:W-:-:S10]  /*7010*/  IMAD.MOV.U32 R0, RZ, RZ, RZ ;  /* 0x000000ffff007224 */ /* 0x000fd400078e00ff */
.L_x_54170:
[----:B------:R-:W-:Y:S05]  /*7020*/  BSYNC B2 ;  /* 0x0000000000027941 */ /* 0x000fea0003800000 */
.L_x_54168:
        /* <DEDUP_REMOVED lines=25> */
.L_x_54162:
[----:B------:R-:W-:Y:S01]  /*71c0*/  UMOV UR4, 0x19ba0da4 ;  /* 0x19ba0da400047882 */ /* 0x000fe20000000000 */
[----:B------:R-:W-:Y:S01]  /*71d0*/  UMOV UR5, 0x40937be3 ;  /* 0x40937be300057882 */ /* 0x000fe20000000000 */
[----:B------:R-:W-:Y:S01]  /*71e0*/  IMAD.MOV.U32 R2, RZ, RZ, 0x652b82fe ;  /* 0x652b82feff027424 */ /* 0x000fe200078e00ff */
[----:B------:R-:W-:Y:S01]  /*71f0*/  DADD R12, R12, -UR4 ;  /* 0x800000040c0c7e29 */ /* 0x000fe20008000000 */
[----:B------:R-:W-:Y:S01]  /*7200*/  MOV R3, 0x3ff71547 ;  /* 0x3ff7154700037802 */ /* 0x000fe20000000f00 */
        /* <DEDUP_REMOVED lines=57> */
.L_x_54173:
[----:B------:R-:W-:Y:S05]  /*75a0*/  BSYNC B0 ;  /* 0x0000000000007941 */ /* 0x000fea0003800000 */
.L_x_54172:
        /* <DEDUP_REMOVED lines=21> */
[----:B------:R-:W-:Y:S05]  /*7700*/  CALL.REL.NOINC `($_ZN2at6native29vectorized_elementwise_kernelILi2EZNS0_50_GLOBAL__N__2680c7bb_12_PowKernel_cu_140f0503_289622pow_scalar_tensor_implIdEEvRNS_18TensorIteratorBaseEN3c107complexIT_EEEUlNS7_IdEEE_St5arrayIPcLm2EEEEviT0_T1_$__internal_trig_reduction_slowpathd) ;  /* 0x000001b400747944 */ /* 0x000fea0003c00000 */
[----:B------:R-:W-:Y:S05]  /*7710*/  BRA `(.L_x_54176) ;  /* 0x0000000000087947 */ /* 0x000fea0003800000 */
.L_x_54175:
[----:B------:R-:W-:Y:S01]  /*7720*/  DMUL R36, RZ, R4 ;  /* 0x00000004ff247228 */ /* 0x000fe20000000000 */
[----:B------:R-:W-:-:S10]  /*7730*/  IMAD.MOV.U32 R2, RZ, RZ, RZ ;  /* 0x000000ffff027224 */ /* 0x000fd400078e00ff */
.L_x_54176:
[----:B------:R-:W-:Y:S05]  /*7740*/  BSYNC B2 ;  /* 0x0000000000027941 */ /* 0x000fea0003800000 */
.L_x_54174:
        /* <DEDUP_REMOVED lines=45> */
[----:B------:R-:W-:Y:S02]  /*7a20*/  IMAD.MOV.U32 R0, RZ, RZ, R2 ;  /* 0x000000ffff007224 */ /* 0x000fe400078e0002 */
[----:B------:R-:W-:Y:S02]  /*7a30*/  IMAD.MOV.U32 R2, RZ, RZ, R36 ;  /* 0x000000ffff027224 */ /* 0x000fe400078e0024 */
[----:B------:R-:W-:Y:S01]  /*7a40*/  IMAD.MOV.U32 R3, RZ, RZ, R37 ;  /* 0x000000ffff037224 */ /* 0x000fe200078e0025 */
[----:B------:R-:W-:Y:S06]  /*7a50*/  BRA `(.L_x_54179) ;  /* 0x0000000000087947 */ /* 0x000fec0003800000 */
.L_x_54178:
[----:B------:R-:W-:Y:S01]  /*7a60*/  DMUL R2, RZ, R4 ;  /* 0x00000004ff027228 */ /* 0x000fe20000000000 */
[----:B------:R-:W-:-:S10]  /*7a70*/  IMAD.MOV.U32 R0, RZ, RZ, RZ ;  /* 0x000000ffff007224 */ /* 0x000fd400078e00ff */
.L_x_54179:
[----:B------:R-:W-:Y:S05]  /*7a80*/  BSYNC B2 ;  /* 0x0000000000027941 */ /* 0x000fea0003800000 */
.L_x_54177:
        /* <DEDUP_REMOVED lines=39> */
.L_x_54161:
        /* <DEDUP_REMOVED lines=11> */
.L_x_54180:
[----:B------:R-:W-:-:S10]  /*7db0*/  DADD R20, R4, -R4 ;  /* 0x0000000004147229 */ /* 0x000fd40000000804 */
[----:B------:R-:W-:Y:S02]  /*7dc0*/  IMAD.MOV.U32 R22, RZ, RZ, R20 ;  /* 0x000000ffff167224 */ /* 0x000fe400078e0014 */
[----:B------:R-:W-:Y:S01]  /*7dd0*/  IMAD.MOV.U32 R23, RZ, RZ, R21 ;  /* 0x000000ffff177224 */ /* 0x000fe200078e0015 */
[----:B------:R-:W-:Y:S06]  /*7de0*/  BRA `(.L_x_54171) ;  /* 0x00000008008c7947 */ /* 0x000fec0003800000 */
.L_x_54160:
        /* <DEDUP_REMOVED lines=24> */
.L_x_54182:
[----:B------:R-:W-:Y:S01]  /*7f70*/  DMUL R36, RZ, R4 ;  /* 0x00000004ff247228 */ /* 0x000fe20000000000 */
[----:B------:R-:W-:-:S10]  /*7f80*/  IMAD.MOV.U32 R2, RZ, RZ, RZ ;  /* 0x000000ffff027224 */ /* 0x000fd400078e00ff */
.L_x_54183:
[----:B------:R-:W-:Y:S05]  /*7f90*/  BSYNC B2 ;  /* 0x0000000000027941 */ /* 0x000fea0003800000 */
.L_x_54181:
        /* <DEDUP_REMOVED lines=48> */
.L_x_54185:
[----:B------:R-:W-:Y:S01]  /*82a0*/  DMUL R22, RZ, R4 ;  /* 0x00000004ff167228 */ /* 0x000fe20000000000 */
[----:B------:R-:W-:-:S10]  /*82b0*/  IMAD.MOV.U32 R2, RZ, RZ, RZ ;  /* 0x000000ffff027224 */ /* 0x000fd400078e00ff */
.L_x_54186:
[----:B------:R-:W-:Y:S05]  /*82c0*/  BSYNC B2 ;  /* 0x0000000000027941 */ /* 0x000fea0003800000 */
.L_x_54184:
        /* <DEDUP_REMOVED lines=24> */
.L_x_54159:
        /* <DEDUP_REMOVED lines=58> */
.L_x_54188:
[----:B------:R-:W-:Y:S05]  /*87f0*/  BSYNC B0 ;  /* 0x0000000000007941 */ /* 0x000fea0003800000 */
.L_x_54187:
[----:B------:R-:W-:Y:S01]  /*8800*/  IMAD.MOV.U32 R22, RZ, RZ, R4 ;  /* 0x000000ffff167224 */ /* 0x000fe200078e0004 */
[----:B------:R-:W-:-:S07]  /*8810*/  MOV R23, R5 ;  /* 0x0000000500177202 */ /* 0x000fce0000000f00 */
.L_x_54171:
[----:B------:R-:W-:Y:S05]  /*8820*/  BSYNC B1 ;  /* 0x0000000000017941 */ /* 0x000fea0003800000 */
.L_x_54158:
[----:B------:R-:W-:Y:S01]  /*8830*/  ULDC.64 UR4, c[0x0][0x228] ;  /* 0x00008a0000047ab9 */ /* 0x000fe20000000a00 */
[----:B------:R-:W-:Y:S01]  /*8840*/  ULDC.64 UR8, c[0x0][0x220] ;  /* 0x0000880000087ab9 */ /* 0x000fe20000000a00 */
[----:B------:R-:W-:Y:S01]  /*8850*/  DMUL R4, R16, UR4 ;  /* 0x0000000410047c28 */ /* 0x000fe20008000000 */
        /* <DEDUP_REMOVED lines=74> */
.L_x_54195:
[----:B------:R-:W-:Y:S05]  /*8d00*/  BSYNC B0 ;  /* 0x0000000000007941 */ /* 0x000fea0003800000 */
.L_x_54194:
        /* <DEDUP_REMOVED lines=23> */
.L_x_54197:
[----:B------:R-:W-:Y:S01]  /*8e80*/  DMUL R36, RZ, R4 ;  /* 0x00000004ff247228 */ /* 0x000fe20000000000 */
[----:B------:R-:W-:-:S10]  /*8e90*/  IMAD.MOV.U32 R2, RZ, RZ, RZ ;  /* 0x000000ffff027224 */ /* 0x000fd400078e00ff */
.L_x_54198:
[----:B------:R-:W-:Y:S05]  /*8ea0*/  BSYNC B2 ;  /* 0x0000000000027941 */ /* 0x000fea0003800000 */
.L_x_54196:
        /* <DEDUP_REMOVED lines=49> */
.L_x_54200:
[----:B------:R-:W-:Y:S01]  /*91c0*/  DMUL R2, RZ, R4 ;  /* 0x00000004ff027228 */ /* 0x000fe20000000000 */
[----:B------:R-:W-:-:S10]  /*91d0*/  IMAD.MOV.U32 R0, RZ, RZ, RZ ;  /* 0x000000ffff007224 */ /* 0x000fd400078e00ff */
.L_x_54201:
[----:B------:R-:W-:Y:S05]  /*91e0*/  BSYNC B2 ;  /* 0x0000000000027941 */ /* 0x000fea0003800000 */
.L_x_54199:
        /* <DEDUP_REMOVED lines=25> */
.L_x_54193:
        /* <DEDUP_REMOVED lines=62> */
.L_x_54204:
[----:B------:R-:W-:Y:S05]  /*9760*/  BSYNC B0 ;  /* 0x0000000000007941 */ /* 0x000fea0003800000 */
.L_x_54203:
        /* <DEDUP_REMOVED lines=23> */
.L_x_54206:
[----:B------:R-:W-:Y:S01]  /*98e0*/  DMUL R36, RZ, R4 ;  /* 0x00000004ff247228 */ /* 0x000fe20000000000 */
[----:B------:R-:W-:-:S10]  /*98f0*/  IMAD.MOV.U32 R2, RZ, RZ, RZ ;  /* 0x000000ffff027224 */ /* 0x000fd400078e00ff */
.L_x_54207:
[----:B------:R-:W-:Y:S05]  /*9900*/  BSYNC B2 ;  /* 0x0000000000027941 */ /* 0x000fea0003800000 */
.L_x_54205:
        /* <DEDUP_REMOVED lines=49> */
.L_x_54209:
[----:B------:R-:W-:Y:S01]  /*9c20*/  DMUL R2, RZ, R4 ;  /* 0x00000004ff027228 */ /* 0x000fe20000000000 */
[----:B------:R-:W-:-:S10]  /*9c30*/  MOV R0, RZ ;  /* 0x000000ff00007202 */ /* 0x000fd40000000f00 */
.L_x_54210:
[----:B------:R-:W-:Y:S05]  /*9c40*/  BSYNC B2 ;  /* 0x0000000000027941 */ /* 0x000fea0003800000 */
.L_x_54208:
        /* <DEDUP_REMOVED lines=39> */
.L_x_54192:
        /* <DEDUP_REMOVED lines=11> */
.L_x_54211:
[----:B------:R-:W-:-:S10]  /*9f70*/  DADD R16, R4, -R4 ;  /* 0x0000000004107229 */ /* 0x000fd40000000804 */
[----:B------:R-:W-:Y:S02]  /*9f80*/  IMAD.MOV.U32 R18, RZ, RZ, R16 ;  /* 0x000000ffff127224 */ /* 0x000fe400078e0010 */
[----:B------:R-:W-:Y:S01]  /*9f90*/  IMAD.MOV.U32 R19, RZ, RZ, R17 ;  /* 0x000000ffff137224 */ /* 0x000fe200078e0011 */
[----:B------:R-:W-:Y:S06]  /*9fa0*/  BRA `(.L_x_54202) ;  /* 0x00000008008c7947 */ /* 0x000fec0003800000 */
.L_x_54191:
        /* <DEDUP_REMOVED lines=24> */
.L_x_54213:
[----:B------:R-:W-:Y:S01]  /*a130*/  DMUL R36, RZ, R4 ;  /* 0x00000004ff247228 */ /* 0x000fe20000000000 */
[----:B------:R-:W-:-:S10]  /*a140*/  IMAD.MOV.U32 R2, RZ, RZ, RZ ;  /* 0x000000ffff027224 */ /* 0x000fd400078e00ff */
.L_x_54214:
[----:B------:R-:W-:Y:S05]  /*a150*/  BSYNC B2 ;  /* 0x0000000000027941 */ /* 0x000fea0003800000 */
.L_x_54212:
        /* <DEDUP_REMOVED lines=48> */
.L_x_54216:
[----:B------:R-:W-:Y:S01]  /*a460*/  DMUL R18, RZ, R4 ;  /* 0x00000004ff127228 */ /* 0x000fe20000000000 */
[----:B------:R-:W-:-:S10]  /*a470*/  IMAD.MOV.U32 R2, RZ, RZ, RZ ;  /* 0x000000ffff027224 */ /* 0x000fd400078e00ff */
.L_x_54217:
[----:B------:R-:W-:Y:S05]  /*a480*/  BSYNC B2 ;  /* 0x0000000000027941 */ /* 0x000fea0003800000 */
.L_x_54215:
        /* <DEDUP_REMOVED lines=24> */
.L_x_54190:
        /* <DEDUP_REMOVED lines=58> */
.L_x_54219:
[----:B------:R-:W-:Y:S05]  /*a9b0*/  BSYNC B0 ;  /* 0x0000000000007941 */ /* 0x000fea0003800000 */
.L_x_54218:
[----:B------:R-:W-:Y:S02]  /*a9c0*/  IMAD.MOV.U32 R18, RZ, RZ, R4 ;  /* 0x000000ffff127224 */ /* 0x000fe400078e0004 */
[----:B------:R-:W-:-:S07]  /*a9d0*/  IMAD.MOV.U32 R19, RZ, RZ, R5 ;  /* 0x000000ffff137224 */ /* 0x000fce00078e0005 */
.L_x_54202:
[----:B------:R-:W-:Y:S05]  /*a9e0*/  BSYNC B1 ;  /* 0x0000000000017941 */ /* 0x000fea0003800000 */
.L_x_54189:
        /* <DEDUP_REMOVED lines=77> */
.L_x_54226:
[----:B------:R-:W-:Y:S05]  /*aec0*/  BSYNC B0 ;  /* 0x0000000000007941 */ /* 0x000fea0003800000 */
.L_x_54225:
        /* <DEDUP_REMOVED lines=26> */
.L_x_54228:
[----:B------:R-:W-:Y:S01]  /*b070*/  DMUL R2, RZ, R4 ;  /* 0x00000004ff027228 */ /* 0x000fe20000000000 */
[----:B------:R-:W-:-:S10]  /*b080*/  IMAD.MOV.U32 R8, RZ, RZ, RZ ;  /* 0x000000ffff087224 */ /* 0x000fd400078e00ff */
.L_x_54229:
[----:B------:R-:W-:Y:S05]  /*b090*/  BSYNC B2 ;  /* 0x0000000000027941 */ /* 0x000fea0003800000 */
.L_x_54227:
        /* <DEDUP_REMOVED lines=49> */
.L_x_54231:
[----:B------:R-:W-:Y:S01]  /*b3b0*/  DMUL R2, RZ, R4 ;  /* 0x00000004ff027228 */ /* 0x000fe20000000000 */
[----:B------:R-:W-:-:S10]  /*b3c0*/  IMAD.MOV.U32 R0, RZ, RZ, RZ ;  /* 0x000000ffff007224 */ /* 0x000fd400078e00ff */
.L_x_54232:
[----:B------:R-:W-:Y:S05]  /*b3d0*/  BSYNC B2 ;  /* 0x0000000000027941 */ /* 0x000fea0003800000 */
.L_x_54230:
        /* <DEDUP_REMOVED lines=25> */
.L_x_54224:
        /* <DEDUP_REMOVED lines=62> */
.L_x_54235:
[----:B------:R-:W-:Y:S05]  /*b950*/  BSYNC B0 ;  /* 0x0000000000007941 */ /* 0x000fea0003800000 */
.L_x_54234:
        /* <DEDUP_REMOVED lines=26> */
.L_x_54237:
[----:B------:R-:W-:Y:S01]  /*bb00*/  DMUL R2, RZ, R4 ;  /* 0x00000004ff027228 */ /* 0x000fe20000000000 */
[----:B------:R-:W-:-:S10]  /*bb10*/  MOV R8, RZ ;  /* 0x000000ff00087202 */ /* 0x000fd40000000f00 */
.L_x_54238:
[----:B------:R-:W-:Y:S05]  /*bb20*/  BSYNC B2 ;  /* 0x0000000000027941 */ /* 0x000fea0003800000 */
.L_x_54236:
        /* <DEDUP_REMOVED lines=45> */
[----:B------:R-:W-:Y:S01]  /*be00*/  IMAD.MOV.U32 R0, RZ, RZ, R2 ;  /* 0x000000ffff007224 */ /* 0x000fe200078e0002 */
[----:B------:R-:W-:Y:S01]  /*be10*/  MOV R2, R36 ;  /* 0x0000002400027202 */ /* 0x000fe20000000f00 */
[----:B------:R-:W-:Y:S01]  /*be20*/  IMAD.MOV.U32 R3, RZ, RZ, R37 ;  /* 0x000000ffff037224 */ /* 0x000fe200078e0025 */
[----:B------:R-:W-:Y:S06]  /*be30*/  BRA `(.L_x_54241) ;  /* 0x0000000000087947 */ /* 0x000fec0003800000 */
.L_x_54240:
[----:B------:R-:W-:Y:S01]  /*be40*/  DMUL R2, RZ, R4 ;  /* 0x00000004ff027228 */ /* 0x000fe20000000000 */
[----:B------:R-:W-:-:S10]  /*be50*/  IMAD.MOV.U32 R0, RZ, RZ, RZ ;  /* 0x000000ffff007224 */ /* 0x000fd400078e00ff */
.L_x_54241:
[----:B------:R-:W-:Y:S05]  /*be60*/  BSYNC B2 ;  /* 0x0000000000027941 */ /* 0x000fea0003800000 */
.L_x_54239:
        /* <DEDUP_REMOVED lines=20> */
[----:B------:R-:W-:-:S07]  /*bfb0*/  MOV R14, RZ ;  /* 0x000000ff000e7202 */ /* 0x000fce0000000f00 */
        /* <DEDUP_REMOVED lines=18> */
.L_x_54223:
        /* <DEDUP_REMOVED lines=11> */
.L_x_54242:
[----:B------:R-:W-:-:S10]  /*c190*/  DADD R12, R4, -R4 ;  /* 0x00000000040c7229 */ /* 0x000fd40000000804 */
[----:B------:R-:W-:Y:S02]  /*c1a0*/  IMAD.MOV.U32 R14, RZ, RZ, R12 ;  /* 0x000000ffff0e7224 */ /* 0x000fe400078e000c */
[----:B------:R-:W-:Y:S01]  /*c1b0*/  IMAD.MOV.U32 R15, RZ, RZ, R13 ;  /* 0x000000ffff0f7224 */ /* 0x000fe200078e000d */
[----:B------:R-:W-:Y:S06]  /*c1c0*/  BRA `(.L_x_54233) ;  /* 0x0000000800987947 */ /* 0x000fec0003800000 */
.L_x_54222:
        /* <DEDUP_REMOVED lines=27> */
.L_x_54244:
[----:B------:R-:W-:Y:S01]  /*c380*/  DMUL R2, RZ, R4 ;  /* 0x00000004ff027228 */ /* 0x000fe20000000000 */
[----:B------:R-:W-:-:S10]  /*c390*/  IMAD.MOV.U32 R6, RZ, RZ, RZ ;  /* 0x000000ffff067224 */ /* 0x000fd400078e00ff */
.L_x_54245:
[----:B------:R-:W-:Y:S05]  /*c3a0*/  BSYNC B2 ;  /* 0x0000000000027941 */ /* 0x000fea0003800000 */
.L_x_54243:
        /* <DEDUP_REMOVED lines=46> */
[----:B------:R-:W-:Y:S01]  /*c690*/  IMAD.MOV.U32 R15, RZ, RZ, R37 ;  /* 0x000000ffff0f7224 */ /* 0x000fe200078e0025 */
[----:B------:R-:W-:Y:S06]  /*c6a0*/  BRA `(.L_x_54248) ;  /* 0x0000000000087947 */ /* 0x000fec0003800000 */
.L_x_54247:
[----:B------:R-:W-:Y:S01]  /*c6b0*/  DMUL R14, RZ, R4 ;  /* 0x00000004ff0e7228 */ /* 0x000fe20000000000 */
[----:B------:R-:W-:-:S10]  /*c6c0*/  IMAD.MOV.U32 R2, RZ, RZ, RZ ;  /* 0x000000ffff027224 */ /* 0x000fd400078e00ff */
.L_x_54248:
[----:B------:R-:W-:Y:S05]  /*c6d0*/  BSYNC B2 ;  /* 0x0000000000027941 */ /* 0x000fea0003800000 */
.L_x_54246:
        /* <DEDUP_REMOVED lines=24> */
.L_x_54221:
        /* <DEDUP_REMOVED lines=58> */
.L_x_54250:
[----:B------:R-:W-:Y:S05]  /*cc00*/  BSYNC B0 ;  /* 0x0000000000007941 */ /* 0x000fea0003800000 */
.L_x_54249:
[----:B------:R-:W-:Y:S01]  /*cc10*/  MOV R14, R4 ;  /* 0x00000004000e7202 */ /* 0x000fe20000000f00 */
[----:B------:R-:W-:-:S07]  /*cc20*/  IMAD.MOV.U32 R15, RZ, RZ, R5 ;  /* 0x000000ffff0f7224 */ /* 0x000fce00078e0005 */
.L_x_54233:
[----:B------:R-:W-:Y:S05]  /*cc30*/  BSYNC B1 ;  /* 0x0000000000017941 */ /* 0x000fea0003800000 */
.L_x_54220:
        /* <DEDUP_REMOVED lines=77> */
.L_x_54257:
[----:B------:R-:W-:Y:S05]  /*d110*/  BSYNC B0 ;  /* 0x0000000000007941 */ /* 0x000fea0003800000 */
.L_x_54256:
        /* <DEDUP_REMOVED lines=26> */
.L_x_54259:
[----:B------:R-:W-:Y:S01]  /*d2c0*/  DMUL R2, RZ, R4 ;  /* 0x00000004ff027228 */ /* 0x000fe20000000000 */
[----:B------:R-:W-:-:S10]  /*d2d0*/  IMAD.MOV.U32 R8, RZ, RZ, RZ ;  /* 0x000000ffff087224 */ /* 0x000fd400078e00ff */
.L_x_54260:
[----:B------:R-:W-:Y:S05]  /*d2e0*/  BSYNC B2 ;  /* 0x0000000000027941 */ /* 0x000fea0003800000 */
.L_x_54258:
        /* <DEDUP_REMOVED lines=49> */
.L_x_54262:
[----:B------:R-:W-:Y:S01]  /*d600*/  DMUL R2, RZ, R4 ;  /* 0x00000004ff027228 */ /* 0x000fe20000000000 */
[----:B------:R-:W-:-:S10]  /*d610*/  IMAD.MOV.U32 R0, RZ, RZ, RZ ;  /* 0x000000ffff007224 */ /* 0x000fd400078e00ff */
.L_x_54263:
[----:B------:R-:W-:Y:S05]  /*d620*/  BSYNC B2 ;  /* 0x0000000000027941 */ /* 0x000fea0003800000 */
.L_x_54261:
        /* <DEDUP_REMOVED lines=25> */
.L_x_54255:
        /* <DEDUP_REMOVED lines=62> */
.L_x_54266:
[----:B------:R-:W-:Y:S05]  /*dba0*/  BSYNC B0 ;  /* 0x0000000000007941 */ /* 0x000fea0003800000 */
.L_x_54265:
        /* <DEDUP_REMOVED lines=22> */
[----:B------:R-:W-:Y:S02]  /*dd10*/  IMAD.MOV.U32 R8, RZ, RZ, R2 ;  /* 0x000000ffff087224 */ /* 0x000fe400078e0002 */
[----:B------:R-:W-:Y:S02]  /*dd20*/  IMAD.MOV.U32 R2, RZ, RZ, R36 ;  /* 0x000000ffff027224 */ /* 0x000fe400078e0024 */
[----:B------:R-:W-:Y:S01]  /*dd30*/  IMAD.MOV.U32 R3, RZ, RZ, R37 ;  /* 0x000000ffff037224 */ /* 0x000fe200078e0025 */
[----:B------:R-:W-:Y:S06]  /*dd40*/  BRA `(.L_x_54269) ;  /* 0x0000000000087947 */ /* 0x000fec0003800000 */
.L_x_54268:
[----:B------:R-:W-:Y:S01]  /*dd50*/  DMUL R2, RZ, R4 ;  /* 0x00000004ff027228 */ /* 0x000fe20000000000 */
[----:B------:R-:W-:-:S10]  /*dd60*/  IMAD.MOV.U32 R8, RZ, RZ, RZ ;  /* 0x000000ffff087224 */ /* 0x000fd400078e00ff */
.L_x_54269:
[----:B------:R-:W-:Y:S05]  /*dd70*/  BSYNC B2 ;  /* 0x0000000000027941 */ /* 0x000fea0003800000 */
.L_x_54267:
        /* <DEDUP_REMOVED lines=49> */
.L_x_54271:
[----:B------:R-:W-:Y:S01]  /*e090*/  DMUL R2, RZ, R4 ;  /* 0x00000004ff027228 */ /* 0x000fe20000000000 */
[----:B------:R-:W-:-:S10]  /*e0a0*/  IMAD.MOV.U32 R0, RZ, RZ, RZ ;  /* 0x000000ffff007224 */ /* 0x000fd400078e00ff */
.L_x_54272:
[----:B------:R-:W-:Y:S05]  /*e0b0*/  BSYNC B2 ;  /* 0x0000000000027941 */ /* 0x000fea0003800000 */
.L_x_54270:
[----:B------:R-:W0:Y:S01]  /*e0c0*/  LDC.64 R10, c[0x4][0x1a8] ;  /* 0x01006a00ff0a7b82 */ /* 0x000e220000000a00 */
[----:B------:R-:W-:-:S04]  /*e0d0*/  SHF.L.U32 R4, R0, 0x3, RZ ;  /* 0x0000000300047819 */ /* 0x000fc800000006ff */
        /* <DEDUP_REMOVED lines=37> */
.L_x_54254:
        /* <DEDUP_REMOVED lines=11> */
.L_x_54273:
[----:B------:R-:W-:-:S10]  /*e3e0*/  DADD R8, R4, -R4 ;  /* 0x0000000004087229 */ /* 0x000fd40000000804 */
[----:B------:R-:W-:Y:S01]  /*e3f0*/  MOV R10, R8 ;  /* 0x00000008000a7202 */ /* 0x000fe20000000f00 */
[----:B------:R-:W-:Y:S01]  /*e400*/  IMAD.MOV.U32 R11, RZ, RZ, R9 ;  /* 0x000000ffff0b7224 */ /* 0x000fe200078e0009 */
[----:B------:R-:W-:Y:S06]  /*e410*/  BRA `(.L_x_54264) ;  /* 0x0000000800987947 */ /* 0x000fec0003800000 */
.L_x_54253:
        /* <DEDUP_REMOVED lines=27> */
.L_x_54275:
[----:B------:R-:W-:Y:S01]  /*e5d0*/  DMUL R2, RZ, R4 ;  /* 0x00000004ff027228 */ /* 0x000fe20000000000 */
[----:B------:R-:W-:-:S10]  /*e5e0*/  IMAD.MOV.U32 R6, RZ, RZ, RZ ;  /* 0x000000ffff067224 */ /* 0x000fd400078e00ff */
.L_x_54276:
[----:B------:R-:W-:Y:S05]  /*e5f0*/  BSYNC B2 ;  /* 0x0000000000027941 */ /* 0x000fea0003800000 */
.L_x_54274:
        /* <DEDUP_REMOVED lines=48> */
.L_x_54278:
[----:B------:R-:W-:Y:S01]  /*e900*/  DMUL R10, RZ, R4 ;  /* 0x00000004ff0a7228 */ /* 0x000fe20000000000 */
[----:B------:R-:W-:-:S10]  /*e910*/  MOV R2, RZ ;  /* 0x000000ff00027202 */ /* 0x000fd40000000f00 */
.L_x_54279:
[----:B------:R-:W-:Y:S05]  /*e920*/  BSYNC B2 ;  /* 0x0000000000027941 */ /* 0x000fea0003800000 */
.L_x_54277:
        /* <DEDUP_REMOVED lines=24> */
.L_x_54252:
        /* <DEDUP_REMOVED lines=58> */
.L_x_54281:
[----:B------:R-:W-:Y:S05]  /*ee50*/  BSYNC B0 ;  /* 0x0000000000007941 */ /* 0x000fea0003800000 */
.L_x_54280:
[----:B------:R-:W-:Y:S02]  /*ee60*/  IMAD.MOV.U32 R10, RZ, RZ, R4 ;  /* 0x000000ffff0a7224 */ /* 0x000fe400078e0004 */
[----:B------:R-:W-:-:S07]  /*ee70*/  IMAD.MOV.U32 R11, RZ, RZ, R5 ;  /* 0x000000ffff0b7224 */ /* 0x000fce00078e0005 */
.L_x_54264:
[----:B------:R-:W-:Y:S05]  /*ee80*/  BSYNC B1 ;  /* 0x0000000000017941 */ /* 0x000fea0003800000 */
.L_x_54251:
        /* <DEDUP_REMOVED lines=77> */
.L_x_54288:
[----:B------:R-:W-:Y:S05]  /*f360*/  BSYNC B0 ;  /* 0x0000000000007941 */ /* 0x000fea0003800000 */
.L_x_54287:
        /* <DEDUP_REMOVED lines=25> */
.L_x_54290:
[----:B------:R-:W-:Y:S01]  /*f500*/  DMUL R4, RZ, R44 ;  /* 0x0000002cff047228 */ /* 0x000fe20000000000 */
[----:B------:R-:W-:-:S10]  /*f510*/  IMAD.MOV.U32 R2, RZ, RZ, RZ ;  /* 0x000000ffff027224 */ /* 0x000fd400078e00ff */
.L_x_54291:
[----:B------:R-:W-:Y:S05]  /*f520*/  BSYNC B2 ;  /* 0x0000000000027941 */ /* 0x000fea0003800000 */
.L_x_54289:
        /* <DEDUP_REMOVED lines=49> */
.L_x_54293:
[----:B------:R-:W-:Y:S01]  /*f840*/  DMUL R2, RZ, R44 ;  /* 0x0000002cff027228 */ /* 0x000fe20000000000 */
[----:B------:R-:W-:-:S10]  /*f850*/  IMAD.MOV.U32 R0, RZ, RZ, RZ ;  /* 0x000000ffff007224 */ /* 0x000fd400078e00ff */
.L_x_54294:
[----:B------:R-:W-:Y:S05]  /*f860*/  BSYNC B2 ;  /* 0x0000000000027941 */ /* 0x000fea0003800000 */
.L_x_54292:
        /* <DEDUP_REMOVED lines=25> */
.L_x_54286:
        /* <DEDUP_REMOVED lines=62> */
.L_x_54297:
[----:B------:R-:W-:Y:S05]  /*fde0*/  BSYNC B0 ;  /* 0x0000000000007941 */ /* 0x000fea0003800000 */
.L_x_54296:
        /* <DEDUP_REMOVED lines=25> */
.L_x_54299:
[----:B------:R-:W-:Y:S01]  /*ff80*/  DMUL R6, RZ, R44 ;  /* 0x0000002cff067228 */ /* 0x000fe20000000000 */
[----:B------:R-:W-:-:S10]  /*ff90*/  MOV R2, RZ ;  /* 0x000000ff00027202 */ /* 0x000fd40000000f00 */
.L_x_54300:
[----:B------:R-:W-:Y:S05]  /*ffa0*/  BSYNC B2 ;  /* 0x0000000000027941 */ /* 0x000fea0003800000 */
.L_x_54298:
        /* <DEDUP_REMOVED lines=49> */
.L_x_54302:
[----:B------:R-:W-:Y:S01]  /*102c0*/  DMUL R2, RZ, R44 ;  /* 0x0000002cff027228 */ /* 0x000fe20000000000 */
[----:B------:R-:W-:-:S10]  /*102d0*/  IMAD.MOV.U32 R0, RZ, RZ, RZ ;  /* 0x000000ffff007224 */ /* 0x000fd400078e00ff */
.L_x_54303:
[----:B------:R-:W-:Y:S05]  /*102e0*/  BSYNC B2 ;  /* 0x0000000000027941 */ /* 0x000fea0003800000 */
.L_x_54301:
        /* <DEDUP_REMOVED lines=34> */
[----:B------:R-:W-:Y:S02]  /*10510*/  LEA R7, R0, 0x3ff00000, 0x14 ;  /* 0x3ff0000000077811 */ /* 0x000fe400078ea0ff */
[----:B------:R-:W-:-:S06]  /*10520*/  MOV R6, RZ ;  /* 0x000000ff00067202 */ /* 0x000fcc0000000f00 */
[C---:B------:R-:W-:Y:S02]  /*10530*/  DMUL R4, R6.reuse, R36 ;  /* 0x0000002406047228 */ /* 0x040fe40000000000 */
[----:B------:R-:W-:Y:S01]  /*10540*/  DMUL R6, R6, R2 ;  /* 0x0000000206067228 */ /* 0x000fe20000000000 */
[----:B------:R-:W-:Y:S10]  /*10550*/  BRA `(.L_x_54295) ;  /* 0x0000000800d47947 */ /* 0x000ff40003800000 */
.L_x_54285:
        /* <DEDUP_REMOVED lines=11> */
.L_x_54304:
[----:B------:R-:W-:-:S10]  /*10610*/  DADD R4, R44, -R44 ;  /* 0x000000002c047229 */ /* 0x000fd4000000082c */
[----:B------:R-:W-:Y:S02]  /*10620*/  IMAD.MOV.U32 R6, RZ, RZ, R4 ;  /* 0x000000ffff067224 */ /* 0x000fe400078e0004 */
[----:B------:R-:W-:Y:S01]  /*10630*/  IMAD.MOV.U32 R7, RZ, RZ, R5 ;  /* 0x000000ffff077224 */ /* 0x000fe200078e0005 */
[----:B------:R-:W-:Y:S06]  /*10640*/  BRA `(.L_x_54295) ;  /* 0x0000000800987947 */ /* 0x000fec0003800000 */
.L_x_54284:
        /* <DEDUP_REMOVED lines=27> */
.L_x_54306:
[----:B------:R-:W-:Y:S01]  /*10800*/  DMUL R2, RZ, R44 ;  /* 0x0000002cff027228 */ /* 0x000fe20000000000 */
[----:B------:R-:W-:-:S10]  /*10810*/  IMAD.MOV.U32 R4, RZ, RZ, RZ ;  /* 0x000000ffff047224 */ /* 0x000fd400078e00ff */
.L_x_54307:
[----:B------:R-:W-:Y:S05]  /*10820*/  BSYNC B2 ;  /* 0x0000000000027941 */ /* 0x000fea0003800000 */
.L_x_54305:
        /* <DEDUP_REMOVED lines=48> */
.L_x_54309:
[----:B------:R-:W-:Y:S01]  /*10b30*/  DMUL R6, RZ, R44 ;  /* 0x0000002cff067228 */ /* 0x000fe20000000000 */
[----:B------:R-:W-:-:S10]  /*10b40*/  IMAD.MOV.U32 R2, RZ, RZ, RZ ;  /* 0x000000ffff027224 */ /* 0x000fd400078e00ff */
.L_x_54310:
[----:B------:R-:W-:Y:S05]  /*10b50*/  BSYNC B2 ;  /* 0x0000000000027941 */ /* 0x000fea0003800000 */
.L_x_54308:
        /* <DEDUP_REMOVED lines=24> */
.L_x_54283:
        /* <DEDUP_REMOVED lines=58> */
.L_x_54312:
[----:B------:R-:W-:Y:S05]  /*11080*/  BSYNC B0 ;  /* 0x0000000000007941 */ /* 0x000fea0003800000 */
.L_x_54311:
[----:B------:R-:W-:Y:S01]  /*11090*/  MOV R6, R44 ;  /* 0x0000002c00067202 */ /* 0x000fe20000000f00 */
[----:B------:R-:W-:-:S07]  /*110a0*/  IMAD.MOV.U32 R7, RZ, RZ, R45 ;  /* 0x000000ffff077224 */ /* 0x000fce00078e002d */
.L_x_54295:
[----:B------:R-:W-:Y:S05]  /*110b0*/  BSYNC B1 ;  /* 0x0000000000017941 */ /* 0x000fea0003800000 */
.L_x_54282:
        /* <DEDUP_REMOVED lines=12> */
.L_x_54064:
        /* <DEDUP_REMOVED lines=12> */
[----:B------:R-:W2:Y:S01]  /*11240*/  @!P5 LDC.64 R8, c[0x0][0x248] ;  /* 0x00009200ff08db82 */ /* 0x000ea20000000a00 */
[----:B------:R-:W-:Y:S02]  /*11250*/  @!P5 VIADD R0, R0, 0x80 ;  /* 0x000000800000d836 */ /* 0x000fe40000000000 */
[----:B-1----:R-:W-:Y:S01]  /*11260*/  @!P6 IMAD.WIDE.U32 R2, R5, 0x10, R2 ;  /* 0x000000100502e825 */ /* 0x002fe200078e0002 */
[----:B------:R-:W-:Y:S02]  /*11270*/  CS2R R4, SRZ ;  /* 0x0000000000047805 */ /* 0x000fe4000001ff00 */
[----:B------:R-:W-:-:S04]  /*11280*/  ISETP.GE.AND P4, PT, R0, R67, PT ;  /* 0x000000430000720c */ /* 0x000fc80003f86270 */
[----:B------:R1:W5:Y:S09]  /*11290*/  @!P6 LDG.E.128 R4, desc[UR6][R2.64] ;  /* 0x000000060204e981 */ /* 0x000372000c1e1d00 */
[----:B------:R-:W-:Y:S01]  /*112a0*/  @!P4 IADD3 R25, R69, R0, RZ ;  /* 0x000000004519c210 */ /* 0x000fe20007ffe0ff */
[----:B------:R-:W-:Y:S01]  /*112b0*/  @!P4 VIADD R0, R0, 0x80 ;  /* 0x000000800000c836 */ /* 0x000fe20000000000 */
[----:B------:R-:W3:Y:S04]  /*112c0*/  @!P4 LDC.64 R10, c[0x0][0x248] ;  /* 0x00009200ff0acb82 */ /* 0x000ee80000000a00 */
[----:B------:R-:W-:-:S13]  /*112d0*/  ISETP.GE.AND P3, PT, R0, R67, PT ;  /* 0x000000430000720c */ /* 0x000fda0003f66270 */
[----:B------:R-:W-:Y:S01]  /*112e0*/  @!P3 IMAD.IADD R27, R69, 0x1, R0 ;  /* 0x00000001451bb824 */ /* 0x000fe200078e0200 */
[----:B------:R-:W1:Y:S01]  /*112f0*/  @!P3 LDC.64 R12, c[0x0][0x248] ;  /* 0x00009200ff0cbb82 */ /* 0x000e620000000a00 */
[----:B------:R-:W-:-:S05]  /*11300*/  @!P3 VIADD R0, R0, 0x80 ;  /* 0x000000800000b836 */ /* 0x000fca0000000000 */
[----:B------:R-:W-:-:S13]  /*11310*/  ISETP.GE.AND P1, PT, R0, R67, PT ;  /* 0x000000430000720c */ /* 0x000fda0003f26270 */
[----:B------:R-:W-:Y:S01]  /*11320*/  @!P1 IMAD.IADD R29, R69, 0x1, R0 ;  /* 0x00000001451d9824 */ /* 0x000fe200078e0200 */
[----:B------:R-:W4:Y:S01]  /*11330*/  @!P1 LDC.64 R14, c[0x0][0x248] ;  /* 0x00009200ff0e9b82 */ /* 0x000f220000000a00 */
[----:B------:R-:W-:-:S05]  /*11340*/  @!P1 VIADD R0, R0, 0x80 ;  /* 0x0000008000009836 */ /* 0x000fca0000000000 */
[----:B------:R-:W-:-:S13]  /*11350*/  ISETP.GE.AND P0, PT, R0, R67, PT ;  /* 0x000000430000720c */ /* 0x000fda0003f06270 */
[----:B------:R-:W-:Y:S01]  /*11360*/  @!P0 IMAD.IADD R33, R69, 0x1, R0 ;  /* 0x0000000145218824 */ /* 0x000fe200078e0200 */
[----:B------:R-:W0:Y:S01]  /*11370*/  @!P0 LDC.64 R18, c[0x0][0x248] ;  /* 0x00009200ff128b82 */ /* 0x000e220000000a00 */
[----:B------:R-:W-:-:S05]  /*11380*/  @!P0 VIADD R0, R0, 0x80 ;  /* 0x0000008000008836 */ /* 0x000fca0000000000 */
[----:B------:R-:W-:-:S13]  /*11390*/  ISETP.GE.AND P6, PT, R0, R67, PT ;  /* 0x000000430000720c */ /* 0x000fda0003fc6270 */
[----:B------:R-:W3:Y:S01]  /*113a0*/  @!P6 LDC.64 R22, c[0x0][0x248] ;  /* 0x00009200ff16eb82 */ /* 0x000ee20000000a00 */
[----:B-1----:R-:W-:Y:S01]  /*113b0*/  @!P3 IMAD.WIDE.U32 R2, R27, 0x10, R12 ;  /* 0x000000101b02b825 */ /* 0x002fe200078e000c */
[----:B------:R-:W-:Y:S02]  /*113c0*/  CS2R R12, SRZ ;  /* 0x00000000000c7805 */ /* 0x000fe4000001ff00 */
[----:B------:R-:W-:Y:S01]  /*113d0*/  @!P6 IADD3 R31, R69, R0, RZ ;  /* 0x00000000451fe210 */ /* 0x000fe20007ffe0ff */
[----:B----4-:R-:W-:Y:S01]  /*113e0*/  @!P1 IMAD.WIDE.U32 R26, R29, 0x10, R14 ;  /* 0x000000101d1a9825 */ /* 0x010fe200078e000e */
[----:B------:R-:W-:-:S03]  /*113f0*/  CS2R R14, SRZ ;  /* 0x00000000000e7805 */ /* 0x000fc6000001ff00 */
[----:B--2---:R-:W-:Y:S01]  /*11400*/  @!P5 IMAD.WIDE.U32 R20, R21, 0x10, R8 ;  /* 0x000000101514d825 */ /* 0x004fe200078e0008 */
[----:B------:R-:W-:-:S03]  /*11410*/  CS2R R8, SRZ ;  /* 0x0000000000087805 */ /* 0x000fc6000001ff00 */
[----:B------:R-:W-:Y:S01]  /*11420*/  @!P2 IMAD.IADD R29, R69, 0x1, R46 ;  /* 0x00000001451da824 */ /* 0x000fe200078e022e */
[----:B------:R1:W5:Y:S01]  /*11430*/  @!P5 LDG.E.128 R12, desc[UR6][R20.64] ;  /* 0x00000006140cd981 */ /* 0x000362000c1e1d00 */
[----:B0-----:R-:W-:Y:S01]  /*11440*/  @!P0 IMAD.WIDE.U32 R32, R33, 0x10, R18 ;  /* 0x0000001021208825 */ /* 0x001fe200078e0012 */
[----:B------:R-:W-:Y:S02]  /*11450*/  CS2R R54, SRZ ;  /* 0x0000000000367805 */ /* 0x000fe4000001ff00 */
[----:B------:R-:W-:Y:S02]  /*11460*/  CS2R R52, SRZ ;  /* 0x0000000000347805 */ /* 0x000fe4000001ff00 */
[----:B------:R-:W-:Y:S01]  /*11470*/  CS2R R50, SRZ ;  /* 0x0000000000327805 */ /* 0x000fe2000001ff00 */
[----:B---3--:R-:W-:Y:S01]  /*11480*/  @!P4 IMAD.WIDE.U32 R24, R25, 0x10, R10 ;  /* 0x000000101918c825 */ /* 0x008fe200078e000a */
[----:B------:R-:W-:Y:S02]  /*11490*/  CS2R R10, SRZ ;  /* 0x00000000000a7805 */ /* 0x000fe4000001ff00 */
[----:B------:R-:W-:-:S02]  /*114a0*/  CS2R R48, SRZ ;  /* 0x0000000000307805 */ /* 0x000fc4000001ff00 */
[----:B------:R-:W-:Y:S02]  /*114b0*/  CS2R R58, SRZ ;  /* 0x00000000003a7805 */ /* 0x000fe4000001ff00 */
[----:B------:R-:W-:Y:S01]  /*114c0*/  CS2R R56, SRZ ;  /* 0x0000000000387805 */ /* 0x000fe2000001ff00 */
[----:B------:R-:W-:Y:S01]  /*114d0*/  @!P6 IMAD.WIDE.U32 R18, R31, 0x10, R22 ;  /* 0x000000101f12e825 */ /* 0x000fe200078e0016 */
[----:B------:R-:W-:Y:S02]  /*114e0*/  CS2R R62, SRZ ;  /* 0x00000000003e7805 */ /* 0x000fe4000001ff00 */
[----:B------:R-:W-:Y:S02]  /*114f0*/  CS2R R60, SRZ ;  /* 0x00000000003c7805 */ /* 0x000fe4000001ff00 */
[----:B------:R-:W-:Y:S02]  /*11500*/  CS2R R22, SRZ ;  /* 0x0000000000167805 */ /* 0x000fe4000001ff00 */
[----:B-1----:R-:W-:Y:S01]  /*11510*/  CS2R R20, SRZ ;  /* 0x0000000000147805 */ /* 0x002fe2000001ff00 */
[----:B------:R-:W-:Y:S01]  /*11520*/  @!P2 IMAD.WIDE.U32 R16, R29, 0x10, R16 ;  /* 0x000000101d10a825 */ /* 0x000fe200078e0010 */
[----:B------:R0:W5:Y:S04]  /*11530*/  @!P4 LDG.E.128 R8, desc[UR6][R24.64] ;  /* 0x000000061808c981 */ /* 0x000168000c1e1d00 */
[----:B------:R0:W5:Y:S04]  /*11540*/  @!P3 LDG.E.128 R52, desc[UR6][R2.64] ;  /* 0x000000060234b981 */ /* 0x000168000c1e1d00 */
[----:B------:R0:W5:Y:S04]  /*11550*/  @!P1 LDG.E.128 R48, desc[UR6][R26.64] ;  /* 0x000000061a309981 */ /* 0x000168000c1e1d00 */
[----:B------:R0:W5:Y:S04]  /*11560*/  @!P0 LDG.E.128 R56, desc[UR6][R32.64] ;  /* 0x0000000620388981 */ /* 0x000168000c1e1d00 */
[----:B------:R0:W5:Y:S04]  /*11570*/  @!P6 LDG.E.128 R60, desc[UR6][R18.64] ;  /* 0x00000006123ce981 */ /* 0x000168000c1e1d00 */
[----:B------:R0:W5:Y:S01]  /*11580*/  @!P2 LDG.E.128 R20, desc[UR6][R16.64] ;  /* 0x000000061014a981 */ /* 0x000162000c1e1d00 */
[----:B------:R-:W-:Y:S01]  /*11590*/  BSSY B1, `(.L_x_54313) ;  /* 0x0000222000017945 */ /* 0x000fe20003800000 */
[----:B------:R-:W-:-:S02]  /*115a0*/  CS2R R34, SRZ ;  /* 0x0000000000227805 */ /* 0x000fc4000001ff00 */
[----:B------:R-:W-:Y:S02]  /*115b0*/  CS2R R30, SRZ ;  /* 0x00000000001e7805 */ /* 0x000fe4000001ff00 */
[----:B------:R-:W-:Y:S01]  /*115c0*/  CS2R R28, SRZ ;  /* 0x00000000001c7805 */ /* 0x000fe2000001ff00 */
[----:B------:R-:W-:Y:S06]  /*115d0*/  @P2 BRA `(.L_x_54314) ;  /* 0x0000002000742947 */ /* 0x000fec0003800000 */
[----:B------:R-:W-:Y:S01]  /*115e0*/  ULDC.64 UR4, c[0x0][0x228] ;  /* 0x00008a0000047ab9 */ /* 0x000fe20000000a00 */
[----:B------:R-:W-:Y:S01]  /*115f0*/  ULDC.64 UR8, c[0x0][0x220] ;  /* 0x0000880000087ab9 */ /* 0x000fe20000000a00 */
[----:B0----5:R-:W-:-:S08]  /*11600*/  DMUL R16, R20, UR4 ;  /* 0x0000000414107c28 */ /* 0x021fd00008000000 */
        /* <DEDUP_REMOVED lines=74> */
.L_x_54320:
[----:B------:R-:W-:Y:S05]  /*11ab0*/  BSYNC B0 ;  /* 0x0000000000007941 */ /* 0x000fea0003800000 */
.L_x_54319:
        /* <DEDUP_REMOVED lines=23> */
.L_x_54322:
[----:B------:R-:W-:Y:S01]  /*11c30*/  DMUL R36, RZ, R16 ;  /* 0x00000010ff247228 */ /* 0x000fe20000000000 */
[----:B------:R-:W-:-:S10]  /*11c40*/  IMAD.MOV.U32 R2, RZ, RZ, RZ ;  /* 0x000000ffff027224 */ /* 0x000fd400078e00ff */
.L_x_54323:
[----:B------:R-:W-:Y:S05]  /*11c50*/  BSYNC B2 ;  /* 0x0000000000027941 */ /* 0x000fea0003800000 */
.L_x_54321:
        /* <DEDUP_REMOVED lines=49> */
.L_x_54325:
[----:B------:R-:W-:Y:S01]  /*11f70*/  DMUL R2, RZ, R16 ;  /* 0x00000010ff027228 */ /* 0x000fe20000000000 */
[----:B------:R-:W-:-:S10]  /*11f80*/  IMAD.MOV.U32 R0, RZ, RZ, RZ ;  /* 0x000000ffff007224 */ /* 0x000fd400078e00ff */
.L_x_54326:
[----:B------:R-:W-:Y:S05]  /*11f90*/  BSYNC B2 ;  /* 0x0000000000027941 */ /* 0x000fea0003800000 */
.L_x_54324:
        /* <DEDUP_REMOVED lines=25> */
.L_x_54318:
        /* <DEDUP_REMOVED lines=63> */
.L_x_54328:
[----:B------:R-:W-:Y:S05]  /*12520*/  BSYNC B0 ;  /* 0x0000000000007941 */ /* 0x000fea0003800000 */
.L_x_54327:
        /* <DEDUP_REMOVED lines=23> */
.L_x_54330:
[----:B------:R-:W-:Y:S01]  /*126a0*/  DMUL R36, RZ, R16 ;  /* 0x00000010ff247228 */ /* 0x000fe20000000000 */
[----:B------:R-:W-:-:S10]  /*126b0*/  IMAD.MOV.U32 R2, RZ, RZ, RZ ;  /* 0x000000ffff027224 */ /* 0x000fd400078e00ff */
.L_x_54331:
[----:B------:R-:W-:Y:S05]  /*126c0*/  BSYNC B2 ;  /* 0x0000000000027941 */ /* 0x000fea0003800000 */
.L_x_54329:
        /* <DEDUP_REMOVED lines=49> */
.L_x_54333:
[----:B------:R-:W-:Y:S01]  /*129e0*/  DMUL R2, RZ, R16 ;  /* 0x00000010ff027228 */ /* 0x000fe20000000000 */
[----:B------:R-:W-:-:S10]  /*129f0*/  IMAD.MOV.U32 R0, RZ, RZ, RZ ;  /* 0x000000ffff007224 */ /* 0x000fd400078e00ff */
.L_x_54334:
[----:B------:R-:W-:Y:S05]  /*12a00*/  BSYNC B2 ;  /* 0x0000000000027941 */ /* 0x000fea0003800000 */
.L_x_54332:
        /* <DEDUP_REMOVED lines=39> */
.L_x_54317:
        /* <DEDUP_REMOVED lines=11> */
.L_x_54335:
[----:B------:R-:W-:-:S10]  /*12d30*/  DADD R28, R16, -R16 ;  /* 0x00000000101c7229 */ /* 0x000fd40000000810 */
[----:B------:R-:W-:Y:S02]  /*12d40*/  IMAD.MOV.U32 R30, RZ, RZ, R28 ;  /* 0x000000ffff1e7224 */ /* 0x000fe400078e001c */
[----:B------:R-:W-:Y:S01]  /*12d50*/  IMAD.MOV.U32 R31, RZ, RZ, R29 ;  /* 0x000000ffff1f7224 */ /* 0x000fe200078e001d */
[----:B------:R-:W-:Y:S06]  /*12d60*/  BRA `(.L_x_54314) ;  /* 0x0000000800907947 */ /* 0x000fec0003800000 */
.L_x_54316:
        /* <DEDUP_REMOVED lines=24> */
.L_x_54337:
[----:B------:R-:W-:Y:S01]  /*12ef0*/  DMUL R36, RZ, R16 ;  /* 0x00000010ff247228 */ /* 0x000fe20000000000 */
[----:B------:R-:W-:-:S10]  /*12f00*/  MOV R2, RZ ;  /* 0x000000ff00027202 */ /* 0x000fd40000000f00 */
.L_x_54338:
[----:B------:R-:W-:Y:S05]  /*12f10*/  BSYNC B2 ;  /* 0x0000000000027941 */ /* 0x000fea0003800000 */
.L_x_54336:
        /* <DEDUP_REMOVED lines=47> */
[----:B------:R-:W-:Y:S06]  /*13210*/  BRA `(.L_x_54341) ;  /* 0x0000000000087947 */ /* 0x000fec0003800000 */
.L_x_54340:
[----:B------:R-:W-:Y:S01]  /*13220*/  DMUL R30, RZ, R16 ;  /* 0x00000010ff1e7228 */ /* 0x000fe20000000000 */
[----:B------:R-:W-:-:S10]  /*13230*/  IMAD.MOV.U32 R2, RZ, RZ, RZ ;  /* 0x000000ffff027224 */ /* 0x000fd400078e00ff */
.L_x_54341:
[----:B------:R-:W-:Y:S05]  /*13240*/  BSYNC B2 ;  /* 0x0000000000027941 */ /* 0x000fea0003800000 */
.L_x_54339:
        /* <DEDUP_REMOVED lines=24> */
.L_x_54315:
        /* <DEDUP_REMOVED lines=59> */
.L_x_54343:
[----:B------:R-:W-:Y:S05]  /*13780*/  BSYNC B0 ;  /* 0x0000000000007941 */ /* 0x000fea0003800000 */
.L_x_54342:
[----:B------:R-:W-:Y:S01]  /*13790*/  IMAD.MOV.U32 R30, RZ, RZ, R16 ;  /* 0x000000ffff1e7224 */ /* 0x000fe200078e0010 */
[----:B------:R-:W-:-:S07]  /*137a0*/  MOV R31, R17 ;  /* 0x00000011001f7202 */ /* 0x000fce0000000f00 */
.L_x_54314:
[----:B------:R-:W-:Y:S05]  /*137b0*/  BSYNC B1 ;  /* 0x0000000000017941 */ /* 0x000fea0003800000 */
.L_x_54313:
[----:B------:R-:W-:Y:S01]  /*137c0*/  VIADD R0, R46, 0x80 ;  /* 0x000000802e007836 */ /* 0x000fe20000000000 */
[----:B------:R-:W-:Y:S01]  /*137d0*/  BSSY B1, `(.L_x_54344) ;  /* 0x0000222000017945 */ /* 0x000fe20003800000 */
[----:B0-----:R-:W-:-:S03]  /*137e0*/  CS2R R32, SRZ ;  /* 0x0000000000207805 */ /* 0x001fc6000001ff00 */
[----:B------:R0:W-:Y:S01]  /*137f0*/  STL [R1+0x28], R0 ;  /* 0x0000280001007387 */ /* 0x0001e20000100800 */
[----:B------:R-:W-:-:S13]  /*13800*/  ISETP.GE.AND P0, PT, R0, R67, PT ;  /* 0x000000430000720c */ /* 0x000fda0003f06270 */
[----:B0-----:R-:W-:Y:S05]  /*13810*/  @P0 BRA `(.L_x_54345) ;  /* 0x0000002000740947 */ /* 0x001fea0003800000 */
[----:B------:R-:W-:Y:S01]  /*13820*/  ULDC.64 UR4, c[0x0][0x228] ;  /* 0x00008a0000047ab9 */ /* 0x000fe20000000a00 */
[----:B------:R-:W-:Y:S01]  /*13830*/  ULDC.64 UR8, c[0x0][0x220] ;  /* 0x0000880000087ab9 */ /* 0x000fe20000000a00 */
[----:B-----5:R-:W-:Y:S02]  /*13840*/  DMUL R16, R4, UR4 ;  /* 0x0000000404107c28 */ /* 0x020fe40008000000 */
        /* <DEDUP_REMOVED lines=74> */
.L_x_54351:
[----:B------:R-:W-:Y:S05]  /*13cf0*/  BSYNC B0 ;  /* 0x0000000000007941 */ /* 0x000fea0003800000 */
.L_x_54350:
        /* <DEDUP_REMOVED lines=25> */
.L_x_54353:
[----:B------:R-:W-:Y:S01]  /*13e90*/  DMUL R6, RZ, R16 ;  /* 0x00000010ff067228 */ /* 0x000fe20000000000 */
[----:B------:R-:W-:-:S10]  /*13ea0*/  IMAD.MOV.U32 R2, RZ, RZ, RZ ;  /* 0x000000ffff027224 */ /* 0x000fd400078e00ff */
.L_x_54354:
[----:B------:R-:W-:Y:S05]  /*13eb0*/  BSYNC B2 ;  /* 0x0000000000027941 */ /* 0x000fea0003800000 */
.L_x_54352:
        /* <DEDUP_REMOVED lines=46> */
.L_x_54356:
[----:B------:R-:W-:Y:S01]  /*141a0*/  DMUL R36, RZ, R16 ;  /* 0x00000010ff247228 */ /* 0x000fe20000000000 */
[----:B------:R-:W-:-:S10]  /*141b0*/  MOV R2, RZ ;  /* 0x000000ff00027202 */ /* 0x000fd40000000f00 */
.L_x_54357:
[----:B------:R-:W-:Y:S05]  /*141c0*/  BSYNC B2 ;  /* 0x0000000000027941 */ /* 0x000fea0003800000 */
.L_x_54355:
        /* <DEDUP_REMOVED lines=13> */
[----:B0-----:R-:W-:-:S05]  /*142a0*/  DMUL R32, R6, R4 ;  /* 0x0000000406207228 */ /* 0x001fca0000000000 */
        /* <DEDUP_REMOVED lines=11> */
.L_x_54349:
        /* <DEDUP_REMOVED lines=63> */
.L_x_54359:
[----:B------:R-:W-:Y:S05]  /*14750*/  BSYNC B0 ;  /* 0x0000000000007941 */ /* 0x000fea0003800000 */
.L_x_54358:
        /* <DEDUP_REMOVED lines=25> */
.L_x_54361:
[----:B------:R-:W-:Y:S01]  /*148f0*/  DMUL R6, RZ, R16 ;  /* 0x00000010ff067228 */ /* 0x000fe20000000000 */
[----:B------:R-:W-:-:S10]  /*14900*/  IMAD.MOV.U32 R2, RZ, RZ, RZ ;  /* 0x000000ffff027224 */ /* 0x000fd400078e00ff */
.L_x_54362:
[----:B------:R-:W-:Y:S05]  /*14910*/  BSYNC B2 ;  /* 0x0000000000027941 */ /* 0x000fea0003800000 */
.L_x_54360:
        /* <DEDUP_REMOVED lines=46> */
.L_x_54364:
[----:B------:R-:W-:Y:S01]  /*14c00*/  DMUL R36, RZ, R16 ;  /* 0x00000010ff247228 */ /* 0x000fe20000000000 */
[----:B------:R-:W-:-:S10]  /*14c10*/  IMAD.MOV.U32 R2, RZ, RZ, RZ ;  /* 0x000000ffff027224 */ /* 0x000fd400078e00ff */
.L_x_54365:
[----:B------:R-:W-:Y:S05]  /*14c20*/  BSYNC B2 ;  /* 0x0000000000027941 */ /* 0x000fea0003800000 */
.L_x_54363:
        /* <DEDUP_REMOVED lines=39> */
.L_x_54348:
        /* <DEDUP_REMOVED lines=11> */
.L_x_54366:
[----:B------:R-:W-:-:S10]  /*14f50*/  DADD R32, R16, -R16 ;  /* 0x0000000010207229 */ /* 0x000fd40000000810 */
[----:B------:R-:W-:Y:S02]  /*14f60*/  IMAD.MOV.U32 R34, RZ, RZ, R32 ;  /* 0x000000ffff227224 */ /* 0x000fe400078e0020 */
[----:B------:R-:W-:Y:S01]  /*14f70*/  IMAD.MOV.U32 R35, RZ, RZ, R33 ;  /* 0x000000ffff237224 */ /* 0x000fe200078e0021 */
[----:B------:R-:W-:Y:S06]  /*14f80*/  BRA `(.L_x_54345) ;  /* 0x0000000800987947 */ /* 0x000fec0003800000 */
.L_x_54347:
        /* <DEDUP_REMOVED lines=26> */
.L_x_54368:
[----:B------:R-:W-:Y:S01]  /*15130*/  DMUL R32, RZ, R16 ;  /* 0x00000010ff207228 */ /* 0x000fe20000000000 */
[----:B------:R-:W-:-:S10]  /*15140*/  MOV R2, RZ ;  /* 0x000000ff00027202 */ /* 0x000fd40000000f00 */
.L_x_54369:
[----:B------:R-:W-:Y:S05]  /*15150*/  BSYNC B2 ;  /* 0x0000000000027941 */ /* 0x000fea0003800000 */
.L_x_54367:
        /* <DEDUP_REMOVED lines=48> */
.L_x_54371:
[----:B------:R-:W-:Y:S01]  /*15460*/  DMUL R34, RZ, R16 ;  /* 0x00000010ff227228 */ /* 0x000fe20000000000 */
[----:B------:R-:W-:-:S10]  /*15470*/  IMAD.MOV.U32 R2, RZ, RZ, RZ ;  /* 0x000000ffff027224 */ /* 0x000fd400078e00ff */
.L_x_54372:
[----:B------:R-:W-:Y:S05]  /*15480*/  BSYNC B2 ;  /* 0x0000000000027941 */ /* 0x000fea0003800000 */
.L_x_54370:
        /* <DEDUP_REMOVED lines=24> */
.L_x_54346:
        /* <DEDUP_REMOVED lines=59> */
.L_x_54374:
[----:B------:R-:W-:Y:S05]  /*159c0*/  BSYNC B0 ;  /* 0x0000000000007941 */ /* 0x000fea0003800000 */
.L_x_54373:
[----:B------:R-:W-:Y:S01]  /*159d0*/  IMAD.MOV.U32 R34, RZ, RZ, R16 ;  /* 0x000000ffff227224 */ /* 0x000fe200078e0010 */
[----:B------:R-:W-:-:S07]  /*159e0*/  MOV R35, R17 ;  /* 0x0000001100237202 */ /* 0x000fce0000000f00 */
.L_x_54345:
[----:B------:R-:W-:Y:S05]  /*159f0*/  BSYNC B1 ;  /* 0x0000000000017941 */ /* 0x000fea0003800000 */
.L_x_54344:
[----:B------:R-:W-:Y:S01]  /*15a00*/  VIADD R0, R46, 0x100 ;  /* 0x000001002e007836 */ /* 0x000fe20000000000 */
[----:B------:R-:W-:Y:S01]  /*15a10*/  BSSY B1, `(.L_x_54375) ;  /* 0x0000223000017945 */ /* 0x000fe20003800000 */
[----:B------:R-:W-:Y:S02]  /*15a20*/  CS2R R26, SRZ ;  /* 0x00000000001a7805 */ /* 0x000fe4000001ff00 */
[----:B-----5:R-:W-:Y:S02]  /*15a30*/  CS2R R22, SRZ ;  /* 0x0000000000167805 */ /* 0x020fe4000001ff00 */
[----:B------:R-:W-:Y:S02]  /*15a40*/  CS2R R20, SRZ ;  /* 0x0000000000147805 */ /* 0x000fe4000001ff00 */
        /* <DEDUP_REMOVED lines=79> */
.L_x_54382:
[----:B------:R-:W-:Y:S05]  /*15f40*/  BSYNC B0 ;  /* 0x0000000000007941 */ /* 0x000fea0003800000 */
.L_x_54381:
        /* <DEDUP_REMOVED lines=23> */
.L_x_54384:
[----:B------:R-:W-:Y:S01]  /*160c0*/  DMUL R36, RZ, R4 ;  /* 0x00000004ff247228 */ /* 0x000fe20000000000 */
[----:B------:R-:W-:-:S10]  /*160d0*/  IMAD.MOV.U32 R2, RZ, RZ, RZ ;  /* 0x000000ffff027224 */ /* 0x000fd400078e00ff */
.L_x_54385:
[----:B------:R-:W-:Y:S05]  /*160e0*/  BSYNC B2 ;  /* 0x0000000000027941 */ /* 0x000fea0003800000 */
.L_x_54383:
        /* <DEDUP_REMOVED lines=49> */
.L_x_54387:
[----:B------:R-:W-:Y:S01]  /*16400*/  DMUL R2, RZ, R4 ;  /* 0x00000004ff027228 */ /* 0x000fe20000000000 */
[----:B------:R-:W-:-:S10]  /*16410*/  IMAD.MOV.U32 R0, RZ, RZ, RZ ;  /* 0x000000ffff007224 */ /* 0x000fd400078e00ff */
.L_x_54388:
[----:B------:R-:W-:Y:S05]  /*16420*/  BSYNC B2 ;  /* 0x0000000000027941 */ /* 0x000fea0003800000 */
.L_x_54386:
        /* <DEDUP_REMOVED lines=25> */
.L_x_54380:
        /* <DEDUP_REMOVED lines=63> */
.L_x_54390:
[----:B------:R-:W-:Y:S05]  /*169b0*/  BSYNC B0 ;  /* 0x0000000000007941 */ /* 0x000fea0003800000 */
.L_x_54389:
        /* <DEDUP_REMOVED lines=23> */
.L_x_54392:
[----:B------:R-:W-:Y:S01]  /*16b30*/  DMUL R36, RZ, R4 ;  /* 0x00000004ff247228 */ /* 0x000fe20000000000 */
[----:B------:R-:W-:-:S10]  /*16b40*/  IMAD.MOV.U32 R2, RZ, RZ, RZ ;  /* 0x000000ffff027224 */ /* 0x000fd400078e00ff */
.L_x_54393:
[----:B------:R-:W-:Y:S05]  /*16b50*/  BSYNC B2 ;  /* 0x0000000000027941 */ /* 0x000fea0003800000 */
.L_x_54391:
        /* <DEDUP_REMOVED lines=49> */
.L_x_54395:
[----:B------:R-:W-:Y:S01]  /*16e70*/  DMUL R2, RZ, R4 ;  /* 0x00000004ff027228 */ /* 0x000fe20000000000 */
[----:B------:R-:W-:-:S10]  /*16e80*/  IMAD.MOV.U32 R0, RZ, RZ, RZ ;  /* 0x000000ffff007224 */ /* 0x000fd400078e00ff */
.L_x_54396:
[----:B------:R-:W-:Y:S05]  /*16e90*/  BSYNC B2 ;  /* 0x0000000000027941 */ /* 0x000fea0003800000 */
.L_x_54394:
        /* <DEDUP_REMOVED lines=39> */
.L_x_54379:
        /* <DEDUP_REMOVED lines=11> */
.L_x_54397:
[----:B------:R-:W-:-:S10]  /*171c0*/  DADD R20, R4, -R4 ;  /* 0x0000000004147229 */ /* 0x000fd40000000804 */
[----:B------:R-:W-:Y:S02]  /*171d0*/  IMAD.MOV.U32 R22, RZ, RZ, R20 ;  /* 0x000000ffff167224 */ /* 0x000fe400078e0014 */
[----:B------:R-:W-:Y:S01]  /*171e0*/  IMAD.MOV.U32 R23, RZ, RZ, R21 ;  /* 0x000000ffff177224 */ /* 0x000fe200078e0015 */
[----:B------:R-:W-:Y:S06]  /*171f0*/  BRA `(.L_x_54376) ;  /* 0x0000000800907947 */ /* 0x000fec0003800000 */
.L_x_54378:
        /* <DEDUP_REMOVED lines=24> */
.L_x_54399:
[----:B------:R-:W-:Y:S01]  /*17380*/  DMUL R36, RZ, R4 ;  /* 0x00000004ff247228 */ /* 0x000fe20000000000 */
[----:B------:R-:W-:-:S10]  /*17390*/  MOV R2, RZ ;  /* 0x000000ff00027202 */ /* 0x000fd40000000f00 */
.L_x_54400:
[----:B------:R-:W-:Y:S05]  /*173a0*/  BSYNC B2 ;  /* 0x0000000000027941 */ /* 0x000fea0003800000 */
.L_x_54398:
        /* <DEDUP_REMOVED lines=48> */
.L_x_54402:
[----:B------:R-:W-:Y:S01]  /*176b0*/  DMUL R22, RZ, R4 ;  /* 0x00000004ff167228 */ /* 0x000fe20000000000 */
[----:B------:R-:W-:-:S10]  /*176c0*/  IMAD.MOV.U32 R2, RZ, RZ, RZ ;  /* 0x000000ffff027224 */ /* 0x000fd400078e00ff */
.L_x_54403:
[----:B------:R-:W-:Y:S05]  /*176d0*/  BSYNC B2 ;  /* 0x0000000000027941 */ /* 0x000fea0003800000 */
.L_x_54401:
        /* <DEDUP_REMOVED lines=24> */
.L_x_54377:
        /* <DEDUP_REMOVED lines=59> */
.L_x_54405:
[----:B------:R-:W-:Y:S05]  /*17c10*/  BSYNC B0 ;  /* 0x0000000000007941 */ /* 0x000fea0003800000 */
.L_x_54404:
[----:B------:R-:W-:Y:S01]  /*17c20*/  IMAD.MOV.U32 R22, RZ, RZ, R4 ;  /* 0x000000ffff167224 */ /* 0x000fe200078e0004 */
[----:B------:R-:W-:-:S07]  /*17c30*/  MOV R23, R5 ;  /* 0x0000000500177202 */ /* 0x000fce0000000f00 */
.L_x_54376:
[----:B------:R-:W-:Y:S05]  /*17c40*/  BSYNC B1 ;  /* 0x0000000000017941 */ /* 0x000fea0003800000 */
.L_x_54375:
[----:B------:R-:W-:Y:S01]  /*17c50*/  VIADD R0, R46, 0x180 ;  /* 0x000001802e007836 */ /* 0x000fe20000000000 */
[----:B------:R-:W-:Y:S01]  /*17c60*/  BSSY B1, `(.L_x_54406) ;  /* 0x000021d000017945 */ /* 0x000fe20003800000 */
[----:B------:R-:W-:-:S03]  /*17c70*/  CS2R R24, SRZ ;  /* 0x0000000000187805 */ /* 0x000fc6000001ff00 */
        /* <DEDUP_REMOVED lines=79> */
.L_x_54413:
[----:B------:R-:W-:Y:S05]  /*18170*/  BSYNC B0 ;  /* 0x0000000000007941 */ /* 0x000fea0003800000 */
.L_x_54412:
        /* <DEDUP_REMOVED lines=23> */
.L_x_54415:
[----:B------:R-:W-:Y:S01]  /*182f0*/  DMUL R36, RZ, R4 ;  /* 0x00000004ff247228 */ /* 0x000fe20000000000 */
[----:B------:R-:W-:-:S10]  /*18300*/  IMAD.MOV.U32 R2, RZ, RZ, RZ ;  /* 0x000000ffff027224 */ /* 0x000fd400078e00ff */
.L_x_54416:
[----:B------:R-:W-:Y:S05]  /*18310*/  BSYNC B2 ;  /* 0x0000000000027941 */ /* 0x000fea0003800000 */
.L_x_54414:
        /* <DEDUP_REMOVED lines=46> */
.L_x_54418:
[----:B------:R-:W-:Y:S01]  /*18600*/  DMUL R36, RZ, R4 ;  /* 0x00000004ff247228 */ /* 0x000fe20000000000 */
[----:B------:R-:W-:-:S10]  /*18610*/  IMAD.MOV.U32 R2, RZ, RZ, RZ ;  /* 0x000000ffff027224 */ /* 0x000fd400078e00ff */
.L_x_54419:
[----:B------:R-:W-:Y:S05]  /*18620*/  BSYNC B2 ;  /* 0x0000000000027941 */ /* 0x000fea0003800000 */
.L_x_54417:
        /* <DEDUP_REMOVED lines=25> */
.L_x_54411:
        /* <DEDUP_REMOVED lines=57> */
[----:B------:R-:W-:-:S04]  /*18b50*/  @!P0 SHF.R.S32.HI R3, RZ, 0x1, R0 ;  /* 0x00000001ff038819 */ /* 0x000fc80000011400 */
[----:B------:R-:W-:Y:S01]  /*18b60*/  @!P0 IADD3 R2, R2, -R3, RZ ;  /* 0x8000000302028210 */ /* 0x000fe20007ffe0ff */
[----:B------:R-:W-:-:S03]  /*18b70*/  @!P0 IMAD R3, R3, 0x100000, R11 ;  /* 0x0010000003038824 */ /* 0x000fc600078e020b */
[----:B------:R-:W-:Y:S01]  /*18b80*/  @!P0 LEA R9, R2, 0x3ff00000, 0x14 ;  /* 0x3ff0000002098811 */ /* 0x000fe200078ea0ff */
[----:B------:R-:W-:-:S06]  /*18b90*/  @!P0 IMAD.MOV.U32 R2, RZ, RZ, R10 ;  /* 0x000000ffff028224 */ /* 0x000fcc00078e000a */
[----:B------:R-:W-:-:S11]  /*18ba0*/  @!P0 DMUL R6, R2, R8 ;  /* 0x0000000802068228 */ /* 0x000fd60000000000 */
.L_x_54421:
[----:B------:R-:W-:Y:S05]  /*18bb0*/  BSYNC B0 ;  /* 0x0000000000007941 */ /* 0x000fea0003800000 */
.L_x_54420:
        /* <DEDUP_REMOVED lines=23> */
.L_x_54423:
[----:B------:R-:W-:Y:S01]  /*18d30*/  DMUL R36, RZ, R4 ;  /* 0x00000004ff247228 */ /* 0x000fe20000000000 */
[----:B------:R-:W-:-:S10]  /*18d40*/  IMAD.MOV.U32 R2, RZ, RZ, RZ ;  /* 0x000000ffff027224 */ /* 0x000fd400078e00ff */
.L_x_54424:
[----:B------:R-:W-:Y:S05]  /*18d50*/  BSYNC B2 ;  /* 0x0000000000027941 */ /* 0x000fea0003800000 */
.L_x_54422:
        /* <DEDUP_REMOVED lines=46> */
.L_x_54426:
[----:B------:R-:W-:Y:S01]  /*19040*/  DMUL R36, RZ, R4 ;  /* 0x00000004ff247228 */ /* 0x000fe20000000000 */
[----:B------:R-:W-:-:S10]  /*19050*/  IMAD.MOV.U32 R2, RZ, RZ, RZ ;  /* 0x000000ffff027224 */ /* 0x000fd400078e00ff */
.L_x_54427:
[----:B------:R-:W-:Y:S05]  /*19060*/  BSYNC B2 ;  /* 0x0000000000027941 */ /* 0x000fea0003800000 */
.L_x_54425:
        /* <DEDUP_REMOVED lines=39> */
.L_x_54410:
        /* <DEDUP_REMOVED lines=11> */
.L_x_54428:
[----:B------:R-:W-:-:S10]  /*19390*/  DADD R24, R4, -R4 ;  /* 0x0000000004187229 */ /* 0x000fd40000000804 */
[----:B------:R-:W-:Y:S02]  /*193a0*/  IMAD.MOV.U32 R26, RZ, RZ, R24 ;  /* 0x000000ffff1a7224 */ /* 0x000fe400078e0018 */
[----:B------:R-:W-:Y:S01]  /*193b0*/  IMAD.MOV.U32 R27, RZ, RZ, R25 ;  /* 0x000000ffff1b7224 */ /* 0x000fe200078e0019 */
[----:B------:R-:W-:Y:S06]  /*193c0*/  BRA `(.L_x_54407) ;  /* 0x0000000800987947 */ /* 0x000fec0003800000 */
.L_x_54409:
        /* <DEDUP_REMOVED lines=24> */
[----:B------:R-:W-:Y:S01]  /*19550*/  IMAD.MOV.U32 R25, RZ, RZ, R37 ;  /* 0x000000ffff197224 */ /* 0x000fe200078e0025 */
[----:B------:R-:W-:Y:S06]  /*19560*/  BRA `(.L_x_54431) ;  /* 0x0000000000087947 */ /* 0x000fec0003800000 */
.L_x_54430:
[----:B------:R-:W-:Y:S01]  /*19570*/  DMUL R24, RZ, R4 ;  /* 0x00000004ff187228 */ /* 0x000fe20000000000 */
[----:B------:R-:W-:-:S10]  /*19580*/  IMAD.MOV.U32 R2, RZ, RZ, RZ ;  /* 0x000000ffff027224 */ /* 0x000fd400078e00ff */
.L_x_54431:
[----:B------:R-:W-:Y:S05]  /*19590*/  BSYNC B2 ;  /* 0x0000000000027941 */ /* 0x000fea0003800000 */
.L_x_54429:
        /* <DEDUP_REMOVED lines=48> */
.L_x_54433:
[----:B------:R-:W-:Y:S01]  /*198a0*/  DMUL R26, RZ, R4 ;  /* 0x00000004ff1a7228 */ /* 0x000fe20000000000 */
[----:B------:R-:W-:-:S10]  /*198b0*/  IMAD.MOV.U32 R2, RZ, RZ, RZ ;  /* 0x000000ffff027224 */ /* 0x000fd400078e00ff */
.L_x_54434:
[----:B------:R-:W-:Y:S05]  /*198c0*/  BSYNC B2 ;  /* 0x0000000000027941 */ /* 0x000fea0003800000 */
.L_x_54432:
        /* <DEDUP_REMOVED lines=24> */
.L_x_54408:
        /* <DEDUP_REMOVED lines=53> */
[----:B------:R-:W-:Y:S01]  /*19da0*/  @!P1 IMAD.IADD R2, R2, 0x1, -R3 ;  /* 0x0000000102029824 */ /* 0x000fe200078e0a03 */
[----:B------:R-:W-:-:S04]  /*19db0*/  @!P1 LEA R3, R3, R7, 0x14 ;  /* 0x0000000703039211 */ /* 0x000fc800078ea0ff */
[----:B------:R-:W-:Y:S01]  /*19dc0*/  @!P1 LEA R7, R2, 0x3ff00000, 0x14 ;  /* 0x3ff0000002079811 */ /* 0x000fe200078ea0ff */
[----:B------:R-:W-:Y:S02]  /*19dd0*/  @!P1 IMAD.MOV.U32 R2, RZ, RZ, R6 ;  /* 0x000000ffff029224 */ /* 0x000fe400078e0006 */
[----:B------:R-:W-:-:S06]  /*19de0*/  @!P1 IMAD.MOV.U32 R6, RZ, RZ, RZ ;  /* 0x000000ffff069224 */ /* 0x000fcc00078e00ff */
[----:B------:R-:W-:-:S11]  /*19df0*/  @!P1 DMUL R24, R2, R6 ;  /* 0x0000000602189228 */ /* 0x000fd60000000000 */
.L_x_54436:
[----:B------:R-:W-:Y:S05]  /*19e00*/  BSYNC B0 ;  /* 0x0000000000007941 */ /* 0x000fea0003800000 */
.L_x_54435:
[----:B------:R-:W-:Y:S02]  /*19e10*/  IMAD.MOV.U32 R26, RZ, RZ, R4 ;  /* 0x000000ffff1a7224 */ /* 0x000fe400078e0004 */
[----:B------:R-:W-:-:S07]  /*19e20*/  IMAD.MOV.U32 R27, RZ, RZ, R5 ;  /* 0x000000ffff1b7224 */ /* 0x000fce00078e0005 */
.L_x_54407:
[----:B------:R-:W-:Y:S05]  /*19e30*/  BSYNC B1 ;  /* 0x0000000000017941 */ /* 0x000fea0003800000 */
.L_x_54406:
[----:B------:R-:W-:Y:S01]  /*19e40*/  VIADD R0, R46, 0x200 ;  /* 0x000002002e007836 */ /* 0x000fe20000000000 */
[----:B------:R-:W-:Y:S01]  /*19e50*/  BSSY B1, `(.L_x_54437) ;  /* 0x000022c000017945 */ /* 0x000fe20003800000 */
[----:B------:R-:W-:Y:S02]  /*19e60*/  CS2R R18, SRZ ;  /* 0x0000000000127805 */ /* 0x000fe4000001ff00 */
[----:B------:R-:W-:Y:S02]  /*19e70*/  CS2R R14, SRZ ;  /* 0x00000000000e7805 */ /* 0x000fe4000001ff00 */
        /* <DEDUP_REMOVED lines=77> */
[----:B------:R-:W-:Y:S01]  /*1a350*/  @!P0 IMAD.MOV.U32 R2, RZ, RZ, R8 ;  /* 0x000000ffff028224 */ /* 0x000fe200078e0008 */
[----:B------:R-:W-:-:S06]  /*1a360*/  @!P0 MOV R8, RZ ;  /* 0x000000ff00088202 */ /* 0x000fcc0000000f00 */
[----:B------:R-:W-:-:S11]  /*1a370*/  @!P0 DMUL R6, R2, R8 ;  /* 0x0000000802068228 */ /* 0x000fd60000000000 */
.L_x_54444:
[----:B------:R-:W-:Y:S05]  /*1a380*/  BSYNC B0 ;  /* 0x0000000000007941 */ /* 0x000fea0003800000 */
.L_x_54443:
        /* <DEDUP_REMOVED lines=26> */
.L_x_54446:
[----:B------:R-:W-:Y:S01]  /*1a530*/  DMUL R2, RZ, R4 ;  /* 0x00000004ff027228 */ /* 0x000fe20000000000 */
[----:B------:R-:W-:-:S10]  /*1a540*/  IMAD.MOV.U32 R8, RZ, RZ, RZ ;  /* 0x000000ffff087224 */ /* 0x000fd400078e00ff */
.L_x_54447:
[----:B------:R-:W-:Y:S05]  /*1a550*/  BSYNC B2 ;  /* 0x0000000000027941 */ /* 0x000fea0003800000 */
.L_x_54445:
        /* <DEDUP_REMOVED lines=49> */
.L_x_54449:
[----:B------:R-:W-:Y:S01]  /*1a870*/  DMUL R2, RZ, R4 ;  /* 0x00000004ff027228 */ /* 0x000fe20000000000 */
[----:B------:R-:W-:-:S10]  /*1a880*/  MOV R0, RZ ;  /* 0x000000ff00007202 */ /* 0x000fd40000000f00 */
.L_x_54450:
[----:B------:R-:W-:Y:S05]  /*1a890*/  BSYNC B2 ;  /* 0x0000000000027941 */ /* 0x000fea0003800000 */
.L_x_54448:
        /* <DEDUP_REMOVED lines=25> */
.L_x_54442:
        /* <DEDUP_REMOVED lines=63> */
.L_x_54452:
[----:B------:R-:W-:Y:S05]  /*1ae20*/  BSYNC B0 ;  /* 0x0000000000007941 */ /* 0x000fea0003800000 */
.L_x_54451:
        /* <DEDUP_REMOVED lines=26> */
.L_x_54454:
[----:B------:R-:W-:Y:S01]  /*1afd0*/  DMUL R2, RZ, R4 ;  /* 0x00000004ff027228 */ /* 0x000fe20000000000 */
[----:B------:R-:W-:-:S10]  /*1afe0*/  IMAD.MOV.U32 R8, RZ, RZ, RZ ;  /* 0x000000ffff087224 */ /* 0x000fd400078e00ff */
.L_x_54455:
[----:B------:R-:W-:Y:S05]  /*1aff0*/  BSYNC B2 ;  /* 0x0000000000027941 */ /* 0x000fea0003800000 */
.L_x_54453:
        /* <DEDUP_REMOVED lines=49> */
.L_x_54457:
[----:B------:R-:W-:Y:S01]  /*1b310*/  DMUL R2, RZ, R4 ;  /* 0x00000004ff027228 */ /* 0x000fe20000000000 */
[----:B------:R-:W-:-:S10]  /*1b320*/  IMAD.MOV.U32 R0, RZ, RZ, RZ ;  /* 0x000000ffff007224 */ /* 0x000fd400078e00ff */
.L_x_54458:
[----:B------:R-:W-:Y:S05]  /*1b330*/  BSYNC B2 ;  /* 0x0000000000027941 */ /* 0x000fea0003800000 */
.L_x_54456:
        /* <DEDUP_REMOVED lines=39> */
.L_x_54441:
        /* <DEDUP_REMOVED lines=11> */
.L_x_54459:
[----:B------:R-:W-:-:S10]  /*1b660*/  DADD R12, R4, -R4 ;  /* 0x00000000040c7229 */ /* 0x000fd40000000804 */
[----:B------:R-:W-:Y:S02]  /*1b670*/  IMAD.MOV.U32 R14, RZ, RZ, R12 ;  /* 0x000000ffff0e7224 */ /* 0x000fe400078e000c */
[----:B------:R-:W-:Y:S01]  /*1b680*/  IMAD.MOV.U32 R15, RZ, RZ, R13 ;  /* 0x000000ffff0f7224 */ /* 0x000fe200078e000d */
[----:B------:R-:W-:Y:S06]  /*1b690*/  BRA `(.L_x_54438) ;  /* 0x00000008009c7947 */ /* 0x000fec0003800000 */
.L_x_54440:
        /* <DEDUP_REMOVED lines=27> */
.L_x_54461:
[----:B------:R-:W-:Y:S01]  /*1b850*/  DMUL R2, RZ, R4 ;  /* 0x00000004ff027228 */ /* 0x000fe20000000000 */
[----:B------:R-:W-:-:S10]  /*1b860*/  IMAD.MOV.U32 R6, RZ, RZ, RZ ;  /* 0x000000ffff067224 */ /* 0x000fd400078e00ff */
.L_x_54462:
[----:B------:R-:W-:Y:S05]  /*1b870*/  BSYNC B2 ;  /* 0x0000000000027941 */ /* 0x000fea0003800000 */
.L_x_54460:
        /* <DEDUP_REMOVED lines=48> */
.L_x_54464:
[----:B------:R-:W-:Y:S01]  /*1bb80*/  DMUL R14, RZ, R4 ;  /* 0x00000004ff0e7228 */ /* 0x000fe20000000000 */
[----:B------:R-:W-:-:S10]  /*1bb90*/  IMAD.MOV.U32 R2, RZ, RZ, RZ ;  /* 0x000000ffff027224 */ /* 0x000fd400078e00ff */
.L_x_54465:
[----:B------:R-:W-:Y:S05]  /*1bba0*/  BSYNC B2 ;  /* 0x0000000000027941 */ /* 0x000fea0003800000 */
.L_x_54463:
        /* <DEDUP_REMOVED lines=24> */
.L_x_54439:
        /* <DEDUP_REMOVED lines=56> */
[----:B------:R-:W-:Y:S02]  /*1c0b0*/  @!P1 IMAD.MOV.U32 R2, RZ, RZ, R6 ;  /* 0x000000ffff029224 */ /* 0x000fe400078e0006 */
[----:B------:R-:W-:-:S06]  /*1c0c0*/  @!P1 IMAD.MOV.U32 R6, RZ, RZ, RZ ;  /* 0x000000ffff069224 */ /* 0x000fcc00078e00ff */
[----:B------:R-:W-:-:S11]  /*1c0d0*/  @!P1 DMUL R12, R2, R6 ;  /* 0x00000006020c9228 */ /* 0x000fd60000000000 */
.L_x_54467:
[----:B------:R-:W-:Y:S05]  /*1c0e0*/  BSYNC B0 ;  /* 0x0000000000007941 */ /* 0x000fea0003800000 */
.L_x_54466:
[----:B------:R-:W-:Y:S02]  /*1c0f0*/  IMAD.MOV.U32 R14, RZ, RZ, R4 ;  /* 0x000000ffff0e7224 */ /* 0x000fe400078e0004 */
[----:B------:R-:W-:-:S07]  /*1c100*/  IMAD.MOV.U32 R15, RZ, RZ, R5 ;  /* 0x000000ffff0f7224 */ /* 0x000fce00078e0005 */
.L_x_54438:
[----:B------:R-:W-:Y:S05]  /*1c110*/  BSYNC B1 ;  /* 0x0000000000017941 */ /* 0x000fea0003800000 */
.L_x_54437:
        /* <DEDUP_REMOVED lines=79> */
[----:B------:R-:W-:Y:S01]  /*1c610*/  @!P0 MOV R2, R8 ;  /* 0x0000000800028202 */ /* 0x000fe20000000f00 */
[----:B------:R-:W-:-:S06]  /*1c620*/  @!P0 IMAD.MOV.U32 R8, RZ, RZ, RZ ;  /* 0x000000ffff088224 */ /* 0x000fcc00078e00ff */
[----:B------:R-:W-:-:S11]  /*1c630*/  @!P0 DMUL R6, R2, R8 ;  /* 0x0000000802068228 */ /* 0x000fd60000000000 */
.L_x_54475:
[----:B------:R-:W-:Y:S05]  /*1c640*/  BSYNC B0 ;  /* 0x0000000000007941 */ /* 0x000fea0003800000 */
.L_x_54474:
        /* <DEDUP_REMOVED lines=26> */
.L_x_54477:
[----:B------:R-:W-:Y:S01]  /*1c7f0*/  DMUL R2, RZ, R4 ;  /* 0x00000004ff027228 */ /* 0x000fe20000000000 */
[----:B------:R-:W-:-:S10]  /*1c800*/  IMAD.MOV.U32 R8, RZ, RZ, RZ ;  /* 0x000000ffff087224 */ /* 0x000fd400078e00ff */
.L_x_54478:
[----:B------:R-:W-:Y:S05]  /*1c810*/  BSYNC B2 ;  /* 0x0000000000027941 */ /* 0x000fea0003800000 */
.L_x_54476:
        /* <DEDUP_REMOVED lines=49> */
.L_x_54480:
[----:B------:R-:W-:Y:S01]  /*1cb30*/  DMUL R2, RZ, R4 ;  /* 0x00000004ff027228 */ /* 0x000fe20000000000 */
[----:B------:R-:W-:-:S10]  /*1cb40*/  IMAD.MOV.U32 R0, RZ, RZ, RZ ;  /* 0x000000ffff007224 */ /* 0x000fd400078e00ff */
.L_x_54481:
[----:B------:R-:W-:Y:S05]  /*1cb50*/  BSYNC B2 ;  /* 0x0000000000027941 */ /* 0x000fea0003800000 */
.L_x_54479:
        /* <DEDUP_REMOVED lines=25> */
.L_x_54473:
        /* <DEDUP_REMOVED lines=63> */
.L_x_54483:
[----:B------:R-:W-:Y:S05]  /*1d0e0*/  BSYNC B0 ;  /* 0x0000000000007941 */ /* 0x000fea0003800000 */
.L_x_54482:
        /* <DEDUP_REMOVED lines=26> */
.L_x_54485:
[----:B------:R-:W-:Y:S01]  /*1d290*/  DMUL R2, RZ, R4 ;  /* 0x00000004ff027228 */ /* 0x000fe20000000000 */
[----:B------:R-:W-:-:S10]  /*1d2a0*/  IMAD.MOV.U32 R8, RZ, RZ, RZ ;  /* 0x000000ffff087224 */ /* 0x000fd400078e00ff */
.L_x_54486:
[----:B------:R-:W-:Y:S05]  /*1d2b0*/  BSYNC B2 ;  /* 0x0000000000027941 */ /* 0x000fea0003800000 */
.L_x_54484:
        /* <DEDUP_REMOVED lines=49> */
.L_x_54488:
[----:B------:R-:W-:Y:S01]  /*1d5d0*/  DMUL R2, RZ, R4 ;  /* 0x00000004ff027228 */ /* 0x000fe20000000000 */
[----:B------:R-:W-:-:S10]  /*1d5e0*/  IMAD.MOV.U32 R0, RZ, RZ, RZ ;  /* 0x000000ffff007224 */ /* 0x000fd400078e00ff */
.L_x_54489:
[----:B------:R-:W-:Y:S05]  /*1d5f0*/  BSYNC B2 ;  /* 0x0000000000027941 */ /* 0x000fea0003800000 */
.L_x_54487:
        /* <DEDUP_REMOVED lines=39> */
.L_x_54472:
        /* <DEDUP_REMOVED lines=11> */
.L_x_54490:
[----:B------:R-:W-:-:S10]  /*1d920*/  DADD R16, R4, -R4 ;  /* 0x0000000004107229 */ /* 0x000fd40000000804 */
[----:B------:R-:W-:Y:S01]  /*1d930*/  IMAD.MOV.U32 R18, RZ, RZ, R16 ;  /* 0x000000ffff127224 */ /* 0x000fe200078e0010 */
[----:B------:R-:W-:Y:S01]  /*1d940*/  MOV R19, R17 ;  /* 0x0000001100137202 */ /* 0x000fe20000000f00 */
[----:B------:R-:W-:Y:S06]  /*1d950*/  BRA `(.L_x_54469) ;  /* 0x0000000800987947 */ /* 0x000fec0003800000 */
.L_x_54471:
        /* <DEDUP_REMOVED lines=26> */
.L_x_54492:
[----:B------:R-:W-:Y:S01]  /*1db00*/  DMUL R6, RZ, R4 ;  /* 0x00000004ff067228 */ /* 0x000fe20000000000 */
[----:B------:R-:W-:-:S10]  /*1db10*/  IMAD.MOV.U32 R2, RZ, RZ, RZ ;  /* 0x000000ffff027224 */ /* 0x000fd400078e00ff */
.L_x_54493:
[----:B------:R-:W-:Y:S05]  /*1db20*/  BSYNC B2 ;  /* 0x0000000000027941 */ /* 0x000fea0003800000 */
.L_x_54491:
        /* <DEDUP_REMOVED lines=48> */
.L_x_54495:
[----:B------:R-:W-:Y:S01]  /*1de30*/  DMUL R18, RZ, R4 ;  /* 0x00000004ff127228 */ /* 0x000fe20000000000 */
[----:B------:R-:W-:-:S10]  /*1de40*/  IMAD.MOV.U32 R2, RZ, RZ, RZ ;  /* 0x000000ffff027224 */ /* 0x000fd400078e00ff */
.L_x_54496:
[----:B------:R-:W-:Y:S05]  /*1de50*/  BSYNC B2 ;  /* 0x0000000000027941 */ /* 0x000fea0003800000 */
.L_x_54494:
        /* <DEDUP_REMOVED lines=24> */
.L_x_54470:
        /* <DEDUP_REMOVED lines=59> */
.L_x_54498:
[----:B------:R-:W-:Y:S05]  /*1e390*/  BSYNC B0 ;  /* 0x0000000000007941 */ /* 0x000fea0003800000 */
.L_x_54497:
[----:B------:R-:W-:Y:S02]  /*1e3a0*/  IMAD.MOV.U32 R18, RZ, RZ, R4 ;  /* 0x000000ffff127224 */ /* 0x000fe400078e0004 */
[----:B------:R-:W-:-:S07]  /*1e3b0*/  IMAD.MOV.U32 R19, RZ, RZ, R5 ;  /* 0x000000ffff137224 */ /* 0x000fce00078e0005 */
.L_x_54469:
[----:B------:R-:W-:Y:S05]  /*1e3c0*/  BSYNC B1 ;  /* 0x0000000000017941 */ /* 0x000fea0003800000 */
.L_x_54468:
[----:B------:R-:W-:Y:S01]  /*1e3d0*/  IADD3 R0, R46, 0x300, RZ ;  /* 0x000003002e007810 */ /* 0x000fe20007ffe0ff */
        /* <DEDUP_REMOVED lines=83> */
.L_x_54506:
[----:B------:R-:W-:Y:S05]  /*1e910*/  BSYNC B0 ;  /* 0x0000000000007941 */ /* 0x000fea0003800000 */
.L_x_54505:
        /* <DEDUP_REMOVED lines=25> */
.L_x_54508:
[----:B------:R-:W-:Y:S01]  /*1eab0*/  DMUL R4, RZ, R8 ;  /* 0x00000008ff047228 */ /* 0x000fe20000000000 */
[----:B------:R-:W-:-:S10]  /*1eac0*/  IMAD.MOV.U32 R2, RZ, RZ, RZ ;  /* 0x000000ffff027224 */ /* 0x000fd400078e00ff */
.L_x_54509:
[----:B------:R-:W-:Y:S05]  /*1ead0*/  BSYNC B2 ;  /* 0x0000000000027941 */ /* 0x000fea0003800000 */
.L_x_54507:
        /* <DEDUP_REMOVED lines=49> */
.L_x_54511:
[----:B------:R-:W-:Y:S01]  /*1edf0*/  DMUL R2, RZ, R8 ;  /* 0x00000008ff027228 */ /* 0x000fe20000000000 */
[----:B------:R-:W-:-:S10]  /*1ee00*/  IMAD.MOV.U32 R0, RZ, RZ, RZ ;  /* 0x000000ffff007224 */ /* 0x000fd400078e00ff */
.L_x_54512:
[----:B------:R-:W-:Y:S05]  /*1ee10*/  BSYNC B2 ;  /* 0x0000000000027941 */ /* 0x000fea0003800000 */
.L_x_54510:
        /* <DEDUP_REMOVED lines=25> */
.L_x_54504:
        /* <DEDUP_REMOVED lines=63> */
.L_x_54514:
[----:B------:R-:W-:Y:S05]  /*1f3a0*/  BSYNC B0 ;  /* 0x0000000000007941 */ /* 0x000fea0003800000 */
.L_x_54513:
        /* <DEDUP_REMOVED lines=25> */
.L_x_54516:
[----:B------:R-:W-:Y:S01]  /*1f540*/  DMUL R6, RZ, R8 ;  /* 0x00000008ff067228 */ /* 0x000fe20000000000 */
[----:B------:R-:W-:-:S10]  /*1f550*/  IMAD.MOV.U32 R2, RZ, RZ, RZ ;  /* 0x000000ffff027224 */ /* 0x000fd400078e00ff */
.L_x_54517:
[----:B------:R-:W-:Y:S05]  /*1f560*/  BSYNC B2 ;  /* 0x0000000000027941 */ /* 0x000fea0003800000 */
.L_x_54515:
        /* <DEDUP_REMOVED lines=49> */
.L_x_54519:
[----:B------:R-:W-:Y:S01]  /*1f880*/  DMUL R2, RZ, R8 ;  /* 0x00000008ff027228 */ /* 0x000fe20000000000 */
[----:B------:R-:W-:-:S10]  /*1f890*/  IMAD.MOV.U32 R0, RZ, RZ, RZ ;  /* 0x000000ffff007224 */ /* 0x000fd400078e00ff */
.L_x_54520:
[----:B------:R-:W-:Y:S05]  /*1f8a0*/  BSYNC B2 ;  /* 0x0000000000027941 */ /* 0x000fea0003800000 */
.L_x_54518:
        /* <DEDUP_REMOVED lines=39> */
.L_x_54503:
        /* <DEDUP_REMOVED lines=11> */
.L_x_54521:
[----:B------:R-:W-:-:S10]  /*1fbd0*/  DADD R4, R8, -R8 ;  /* 0x0000000008047229 */ /* 0x000fd40000000808 */
[----:B------:R-:W-:Y:S01]  /*1fbe0*/  MOV R6, R4 ;  /* 0x0000000400067202 */ /* 0x000fe20000000f00 */
[----:B------:R-:W-:Y:S01]  /*1fbf0*/  IMAD.MOV.U32 R7, RZ, RZ, R5 ;  /* 0x000000ffff077224 */ /* 0x000fe200078e0005 */
[----:B------:R-:W-:Y:S06]  /*1fc00*/  BRA `(.L_x_54500) ;  /* 0x00000008009c7947 */ /* 0x000fec0003800000 */
.L_x_54502:
        /* <DEDUP_REMOVED lines=27> */
.L_x_54523:
[----:B------:R-:W-:Y:S01]  /*1fdc0*/  DMUL R2, RZ, R8 ;  /* 0x00000008ff027228 */ /* 0x000fe20000000000 */
[----:B------:R-:W-:-:S10]  /*1fdd0*/  MOV R4, RZ ;  /* 0x000000ff00047202 */ /* 0x000fd40000000f00 */
.L_x_54524:
[----:B------:R-:W-:Y:S05]  /*1fde0*/  BSYNC B2 ;  /* 0x0000000000027941 */ /* 0x000fea0003800000 */
.L_x_54522:
        /* <DEDUP_REMOVED lines=48> */
.L_x_54526:
[----:B------:R-:W-:Y:S01]  /*200f0*/  DMUL R6, RZ, R8 ;  /* 0x00000008ff067228 */ /* 0x000fe20000000000 */
[----:B------:R-:W-:-:S10]  /*20100*/  IMAD.MOV.U32 R2, RZ, RZ, RZ ;  /* 0x000000ffff027224 */ /* 0x000fd400078e00ff */
.L_x_54527:
[----:B------:R-:W-:Y:S05]  /*20110*/  BSYNC B2 ;  /* 0x0000000000027941 */ /* 0x000fea0003800000 */
.L_x_54525:
        /* <DEDUP_REMOVED lines=24> */
.L_x_54501:
        /* <DEDUP_REMOVED lines=59> */
.L_x_54529:
[----:B------:R-:W-:Y:S05]  /*20650*/  BSYNC B0 ;  /* 0x0000000000007941 */ /* 0x000fea0003800000 */
.L_x_54528:
[----:B------:R-:W-:Y:S02]  /*20660*/  IMAD.MOV.U32 R6, RZ, RZ, R8 ;  /* 0x000000ffff067224 */ /* 0x000fe400078e0008 */
[----:B------:R-:W-:-:S07]  /*20670*/  IMAD.MOV.U32 R7, RZ, RZ, R9 ;  /* 0x000000ffff077224 */ /* 0x000fce00078e0009 */
.L_x_54500:
[----:B------:R-:W-:Y:S05]  /*20680*/  BSYNC B1 ;  /* 0x0000000000017941 */ /* 0x000fea0003800000 */
.L_x_54499:
        /* <DEDUP_REMOVED lines=82> */
.L_x_54537:
[----:B------:R-:W-:Y:S05]  /*20bb0*/  BSYNC B0 ;  /* 0x0000000000007941 */ /* 0x000fea0003800000 */
.L_x_54536:
        /* <DEDUP_REMOVED lines=25> */
.L_x_54539:
[----:B------:R-:W-:Y:S01]  /*20d50*/  DMUL R8, RZ, R44 ;  /* 0x0000002cff087228 */ /* 0x000fe20000000000 */
[----:B------:R-:W-:-:S10]  /*20d60*/  IMAD.MOV.U32 R2, RZ, RZ, RZ ;  /* 0x000000ffff027224 */ /* 0x000fd400078e00ff */
.L_x_54540:
[----:B------:R-:W-:Y:S05]  /*20d70*/  BSYNC B2 ;  /* 0x0000000000027941 */ /* 0x000fea0003800000 */
.L_x_54538:
        /* <DEDUP_REMOVED lines=49> */
.L_x_54542:
[----:B------:R-:W-:Y:S01]  /*21090*/  DMUL R2, RZ, R44 ;  /* 0x0000002cff027228 */ /* 0x000fe20000000000 */
[----:B------:R-:W-:-:S10]  /*210a0*/  IMAD.MOV.U32 R0, RZ, RZ, RZ ;  /* 0x000000ffff007224 */ /* 0x000fd400078e00ff */
.L_x_54543:
[----:B------:R-:W-:Y:S05]  /*210b0*/  BSYNC B2 ;  /* 0x0000000000027941 */ /* 0x000fea0003800000 */
.L_x_54541:
        /* <DEDUP_REMOVED lines=25> */
.L_x_54535:
        /* <DEDUP_REMOVED lines=63> */
.L_x_54545:
[----:B------:R-:W-:Y:S05]  /*21640*/  BSYNC B0 ;  /* 0x0000000000007941 */ /* 0x000fea0003800000 */
.L_x_54544:
        /* <DEDUP_REMOVED lines=25> */
.L_x_54547:
[----:B------:R-:W-:Y:S01]  /*217e0*/  DMUL R10, RZ, R44 ;  /* 0x0000002cff0a7228 */ /* 0x000fe20000000000 */
[----:B------:R-:W-:-:S10]  /*217f0*/  IMAD.MOV.U32 R2, RZ, RZ, RZ ;  /* 0x000000ffff027224 */ /* 0x000fd400078e00ff */
.L_x_54548:
[----:B------:R-:W-:Y:S05]  /*21800*/  BSYNC B2 ;  /* 0x0000000000027941 */ /* 0x000fea0003800000 */
.L_x_54546:
        /* <DEDUP_REMOVED lines=49> */
.L_x_54550:
[----:B------:R-:W-:Y:S01]  /*21b20*/  DMUL R2, RZ, R44 ;  /* 0x0000002cff027228 */ /* 0x000fe20000000000 */
[----:B------:R-:W-:-:S10]  /*21b30*/  IMAD.MOV.U32 R0, RZ, RZ, RZ ;  /* 0x000000ffff007224 */ /* 0x000fd400078e00ff */
.L_x_54551:
[----:B------:R-:W-:Y:S05]  /*21b40*/  BSYNC B2 ;  /* 0x0000000000027941 */ /* 0x000fea0003800000 */
.L_x_54549:
        /* <DEDUP_REMOVED lines=31> */
[----:B------:R-:W-:-:S06]  /*21d40*/  MOV R2, RZ ;  /* 0x000000ff00027202 */ /* 0x000fcc0000000f00 */
[C---:B------:R-:W-:Y:S02]  /*21d50*/  DMUL R36, R2.reuse, R10 ;  /* 0x0000000a02247228 */ /* 0x040fe40000000000 */
[----:B------:R-:W-:Y:S01]  /*21d60*/  DMUL R2, R2, R8 ;  /* 0x0000000802027228 */ /* 0x000fe20000000000 */
[----:B------:R-:W-:Y:S01]  /*21d70*/  LEA R11, R0, 0x3ff00000, 0x14 ;  /* 0x3ff00000000b7811 */ /* 0x000fe200078ea0ff */
[----:B------:R-:W-:-:S06]  /*21d80*/  IMAD.MOV.U32 R10, RZ, RZ, RZ ;  /* 0x000000ffff0a7224 */ /* 0x000fcc00078e00ff */
[C---:B------:R-:W-:Y:S02]  /*21d90*/  DMUL R8, R10.reuse, R36 ;  /* 0x000000240a087228 */ /* 0x040fe40000000000 */
[----:B------:R-:W-:Y:S01]  /*21da0*/  DMUL R10, R10, R2 ;  /* 0x000000020a0a7228 */ /* 0x000fe20000000000 */
[----:B------:R-:W-:Y:S10]  /*21db0*/  BRA `(.L_x_54531) ;  /* 0x0000000800d47947 */ /* 0x000ff40003800000 */
.L_x_54534:
        /* <DEDUP_REMOVED lines=11> */
.L_x_54552:
[----:B------:R-:W-:-:S10]  /*21e70*/  DADD R8, R44, -R44 ;  /* 0x000000002c087229 */ /* 0x000fd4000000082c */
[----:B------:R-:W-:Y:S02]  /*21e80*/  IMAD.MOV.U32 R10, RZ, RZ, R8 ;  /* 0x000000ffff0a7224 */ /* 0x000fe400078e0008 */
[----:B------:R-:W-:Y:S01]  /*21e90*/  IMAD.MOV.U32 R11, RZ, RZ, R9 ;  /* 0x000000ffff0b7224 */ /* 0x000fe200078e0009 */
[----:B------:R-:W-:Y:S06]  /*21ea0*/  BRA `(.L_x_54531) ;  /* 0x0000000800987947 */ /* 0x000fec0003800000 */
.L_x_54533:
        /* <DEDUP_REMOVED lines=26> */
.L_x_54554:
[----:B------:R-:W-:Y:S01]  /*22050*/  DMUL R48, RZ, R44 ;  /* 0x0000002cff307228 */ /* 0x000fe20000000000 */
[----:B------:R-:W-:-:S10]  /*22060*/  IMAD.MOV.U32 R2, RZ, RZ, RZ ;  /* 0x000000ffff027224 */ /* 0x000fd400078e00ff */
.L_x_54555:
[----:B------:R-:W-:Y:S05]  /*22070*/  BSYNC B2 ;  /* 0x0000000000027941 */ /* 0x000fea0003800000 */
.L_x_54553:
        /* <DEDUP_REMOVED lines=48> */
.L_x_54557:
[----:B------:R-:W-:Y:S01]  /*22380*/  DMUL R10, RZ, R44 ;  /* 0x0000002cff0a7228 */ /* 0x000fe20000000000 */
[----:B------:R-:W-:-:S10]  /*22390*/  IMAD.MOV.U32 R2, RZ, RZ, RZ ;  /* 0x000000ffff027224 */ /* 0x000fd400078e00ff */
.L_x_54558:
[----:B------:R-:W-:Y:S05]  /*223a0*/  BSYNC B2 ;  /* 0x0000000000027941 */ /* 0x000fea0003800000 */
.L_x_54556:
        /* <DEDUP_REMOVED lines=24> */
.L_x_54532:
        /* <DEDUP_REMOVED lines=59> */
.L_x_54560:
[----:B------:R-:W-:Y:S05]  /*228e0*/  BSYNC B0 ;  /* 0x0000000000007941 */ /* 0x000fea0003800000 */
.L_x_54559:
[----:B------:R-:W-:Y:S02]  /*228f0*/  IMAD.MOV.U32 R10, RZ, RZ, R44 ;  /* 0x000000ffff0a7224 */ /* 0x000fe400078e002c */
[----:B------:R-:W-:-:S07]  /*22900*/  IMAD.MOV.U32 R11, RZ, RZ, R45 ;  /* 0x000000ffff0b7224 */ /* 0x000fce00078e002d */
.L_x_54531:
[----:B------:R-:W-:Y:S05]  /*22910*/  BSYNC B1 ;  /* 0x0000000000017941 */ /* 0x000fea0003800000 */
.L_x_54530:
[----:B------:R-:W2:Y:S01]  /*22920*/  LDL.LU R0, [R1+0x28] ;  /* 0x0000280001007983 */ /* 0x000ea20000300800 */
[----:B------:R-:W0:Y:S01]  /*22930*/  @!P2 LDC.64 R2, c[0x0][0x240] ;  /* 0x00009000ff02ab82 */ /* 0x000e220000000a00 */
[----:B------:R-:W-:Y:S01]  /*22940*/  @!P2 IADD3 R37, R69, R46, RZ ;  /* 0x0000002e4525a210 */ /* 0x000fe20007ffe0ff */
[----:B------:R-:W-:Y:S04]  /*22950*/  BSSY B0, `(.L_x_54561) ;  /* 0x0000030000007945 */ /* 0x000fe80003800000 */
[----:B------:R-:W-:Y:S01]  /*22960*/  BSSY B1, `(.L_x_54562) ;  /* 0x0000028000017945 */ /* 0x000fe20003800000 */
[----:B0-----:R-:W-:-:S05]  /*22970*/  @!P2 IMAD.WIDE.U32 R2, R37, 0x10, R2 ;  /* 0x000000102502a825 */ /* 0x001fca00078e0002 */
[----:B------:R0:W-:Y:S01]  /*22980*/  @!P2 STG.E.128 desc[UR6][R2.64], R28 ;  /* 0x0000001c0200a986 */ /* 0x0001e2000c101d06 */
[----:B--2---:R-:W-:-:S05]  /*22990*/  @!P2 IMAD.MOV.U32 R46, RZ, RZ, R0 ;  /* 0x000000ffff2ea224 */ /* 0x004fca00078e0000 */
        /* <DEDUP_REMOVED lines=14> */
.L_x_54563:
[----:B------:R-:W-:-:S13]  /*22a80*/  ISETP.GE.AND P0, PT, R46, R67, PT ;  /* 0x000000432e00720c */ /* 0x000fda0003f06270 */
[----:B------:R-:W-:Y:S05]  /*22a90*/  @P0 BRA `(.L_x_54565) ;  /* 0x0000000000300947 */ /* 0x000fea0003800000 */
[----:B0-----:R-:W0:Y:S01]  /*22aa0*/  LDC.64 R2, c[0x0][0x240] ;  /* 0x00009000ff027b82 */ /* 0x001e220000000a00 */
[----:B------:R-:W-:Y:S01]  /*22ab0*/  IMAD.IADD R21, R69, 0x1, R46 ;  /* 0x0000000145157824 */ /* 0x000fe200078e022e */
[----:B------:R-:W-:-:S03]  /*22ac0*/  IADD3 R46, R46, 0x80, RZ ;  /* 0x000000802e2e7810 */ /* 0x000fc60007ffe0ff */
[----:B0-----:R-:W-:-:S05]  /*22ad0*/  IMAD.WIDE.U32 R2, R21, 0x10, R2 ;  /* 0x0000001015027825 */ /* 0x001fca00078e0002 */
[----:B------:R1:W-:Y:S02]  /*22ae0*/  STG.E.128 desc[UR6][R2.64], R24 ;  /* 0x0000001802007986 */ /* 0x0003e4000c101d06 */
.L_x_54564:
[----:B------:R-:W-:-:S13]  /*22af0*/  ISETP.GE.AND P0, PT, R46, R67, PT ;  /* 0x000000432e00720c */ /* 0x000fda0003f06270 */
[----:B------:R-:W-:Y:S05]  /*22b00*/  @P0 BRA `(.L_x_54566) ;  /* 0x0000000000340947 */ /* 0x000fea0003800000 */
[----:B01----:R-:W0:Y:S01]  /*22b10*/  LDC.64 R2, c[0x0][0x240] ;  /* 0x00009000ff027b82 */ /* 0x003e220000000a00 */
[----:B------:R-:W-:Y:S02]  /*22b20*/  IMAD.IADD R21, R69, 0x1, R46 ;  /* 0x0000000145157824 */ /* 0x000fe400078e022e */
[----:B------:R-:W-:Y:S02]  /*22b30*/  VIADD R46, R46, 0x80 ;  /* 0x000000802e2e7836 */ /* 0x000fe40000000000 */
[----:B0-----:R-:W-:-:S05]  /*22b40*/  IMAD.WIDE.U32 R2, R21, 0x10, R2 ;  /* 0x0000001015027825 */ /* 0x001fca00078e0002 */
[----:B------:R1:W-:Y:S02]  /*22b50*/  STG.E.128 desc[UR6][R2.64], R12 ;  /* 0x0000000c02007986 */ /* 0x0003e4000c101d06 */
.L_x_54565:
        /* <DEDUP_REMOVED lines=8> */
.L_x_54566:
[----:B------:R-:W-:Y:S05]  /*22be0*/  BSYNC B1 ;  /* 0x0000000000017941 */ /* 0x000fea0003800000 */
.L_x_54562:
[----:B------:R-:W-:-:S13]  /*22bf0*/  ISETP.GE.AND P0, PT, R46, R67, PT ;  /* 0x000000432e00720c */ /* 0x000fda0003f06270 */
[----:B012---:R-:W0:Y:S01]  /*22c00*/  @!P0 LDC.64 R2, c[0x0][0x240] ;  /* 0x00009000ff028b82 */ /* 0x007e220000000a00 */
[----:B------:R-:W-:Y:S02]  /*22c10*/  @!P0 IMAD.IADD R13, R69, 0x1, R46 ;  /* 0x00000001450d8824 */ /* 0x000fe400078e022e */
[----:B------:R-:W-:Y:S02]  /*22c20*/  @!P0 VIADD R46, R46, 0x80 ;  /* 0x000000802e2e8836 */ /* 0x000fe40000000000 */
[----:B0-----:R-:W-:-:S05]  /*22c30*/  @!P0 IMAD.WIDE.U32 R2, R13, 0x10, R2 ;  /* 0x000000100d028825 */ /* 0x001fca00078e0002 */
[----:B------:R2:W-:Y:S02]  /*22c40*/  @!P0 STG.E.128 desc[UR6][R2.64], R4 ;  /* 0x0000000402008986 */ /* 0x0005e4000c101d06 */
.L_x_54567:
[----:B------:R-:W-:Y:S05]  /*22c50*/  BSYNC B0 ;  /* 0x0000000000007941 */ /* 0x000fea0003800000 */
.L_x_54561:
[----:B------:R-:W-:Y:S05]  /*22c60*/  WARPSYNC.ALL ;  /* 0x0000000000007948 */ /* 0x000fea0003800000 */
[----:B------:R-:W-:-:S13]  /*22c70*/  ISETP.GE.AND P0, PT, R46, R67, PT ;  /* 0x000000432e00720c */ /* 0x000fda0003f06270 */
[----:B------:R-:W-:Y:S05]  /*22c80*/  @P0 EXIT ;  /* 0x000000000000094d */ /* 0x000fea0003800000 */
[----:B012---:R-:W0:Y:S01]  /*22c90*/  LDC.64 R2, c[0x0][0x240] ;  /* 0x00009000ff027b82 */ /* 0x007e220000000a00 */
[----:B------:R-:W-:-:S05]  /*22ca0*/  IADD3 R69, R69, R46, RZ ;  /* 0x0000002e45457210 */ /* 0x000fca0007ffe0ff */
[----:B0-----:R-:W-:-:S05]  /*22cb0*/  IMAD.WIDE.U32 R2, R69, 0x10, R2 ;  /* 0x0000001045027825 */ /* 0x001fca00078e0002 */
[----:B------:R-:W-:Y:S01]  /*22cc0*/  STG.E.128 desc[UR6][R2.64], R8 ;  /* 0x0000000802007986 */ /* 0x000fe2000c101d06 */
[----:B------:R-:W-:Y:S05]  /*22cd0*/  EXIT ;  /* 0x000000000000794d */ /* 0x000fea0003800000 */
        .type           $_ZN2at6native29vectorized_elementwise_kernelILi2EZNS0_50_GLOBAL__N__2680c7bb_12_PowKernel_cu_140f0503_289622pow_scalar_tensor_implIdEEvRNS_18TensorIteratorBaseEN3c107complexIT_EEEUlNS7_IdEEE_St5arrayIPcLm2EEEEviT0_T1_$__internal_trig_reduction_slowpathd,@function
        .size           $_ZN2at6native29vectorized_elementwise_kernelILi2EZNS0_50_GLOBAL__N__2680c7bb_12_PowKernel_cu_140f0503_289622pow_scalar_tensor_implIdEEvRNS_18TensorIteratorBaseEN3c107complexIT_EEEUlNS7_IdEEE_St5arrayIPcLm2EEEEviT0_T1_$__internal_trig_reduction_slowpathd,(.L_x_71551 - $_ZN2at6native29vectorized_elementwise_kernelILi2EZNS0_50_GLOBAL__N__2680c7bb_12_PowKernel_cu_140f0503_289622pow_scalar_tensor_implIdEEvRNS_18TensorIteratorBaseEN3c107complexIT_EEEUlNS7_IdEEE_St5arrayIPcLm2EEEEviT0_T1_$__internal_trig_reduction_slowpathd)
$_ZN2at6native29vectorized_elementwise_kernelILi2EZNS0_50_GLOBAL__N__2680c7bb_12_PowKernel_cu_140f0503_289622pow_scalar_tensor_implIdEEvRNS_18TensorIteratorBaseEN3c107complexIT_EEEUlNS7_IdEEE_St5arrayIPcLm2EEEEviT0_T1_$__internal_trig_reduction_slowpathd:
        /* <DEDUP_REMOVED lines=27> */
[----:B0-----:R-:W-:-:S04]  /*22e90*/  IMAD.WIDE R36, R68, 0x8, R36 ;  /* 0x0000000844247825 */ /* 0x001fc800078e0224 */
[----:B------:R-:W-:Y:S01]  /*22ea0*/  IMAD.MOV.U32 R43, RZ, RZ, R36 ;  /* 0x000000ffff2b7224 */ /* 0x000fe200078e0024 */
[----:B------:R-:W-:-:S07]  /*22eb0*/  MOV R42, R37 ;  /* 0x00000025002a7202 */ /* 0x000fce0000000f00 */
.L_x_54571:
[----:B------:R-:W0:Y:S02]  /*22ec0*/  LDC.64 R36, c[0x0][0x208] ;  /* 0x00008200ff247b82 */ /* 0x000e240000000a00 */
[----:B0-----:R-:W-:Y:S01]  /*22ed0*/  R2UR UR4, R36 ;  /* 0x00000000240472ca */ /* 0x001fe200000e0000 */
[----:B------:R-:W-:Y:S01]  /*22ee0*/  IMAD.MOV.U32 R36, RZ, RZ, R43 ;  /* 0x000000ffff247224 */ /* 0x000fe200078e002b */
[----:B------:R-:W-:Y:S01]  /*22ef0*/  R2UR UR5, R37 ;  /* 0x00000000250572ca */ /* 0x000fe200000e0000 */
[----:B------:R-:W-:-:S12]  /*22f00*/  IMAD.MOV.U32 R37, RZ, RZ, R42 ;  /* 0x000000ffff257224 */ /* 0x000fd800078e002a */
[----:B------:R-:W2:Y:S01]  /*22f10*/  LDG.E.64.CONSTANT R36, desc[UR4][R36.64] ;  /* 0x0000000424247981 */ /* 0x000ea2000c1e9b00 */
[----:B------:R-:W-:Y:S01]  /*22f20*/  IADD3 R40, R40, 0x1, RZ ;  /* 0x0000000128287810 */ /* 0x000fe20007ffe0ff */
[----:B--2---:R-:W-:-:S04]  /*22f30*/  IMAD.WIDE.U32 R38, P1, R36, R41, R38 ;  /* 0x0000002924267225 */ /* 0x004fc80007820026 */
[CC--:B------:R-:W-:Y:S02]  /*22f40*/  IMAD R64, R36.reuse, R2.reuse, RZ ;  /* 0x0000000224407224 */ /* 0x0c0fe400078e02ff */
[----:B------:R-:W-:-:S03]  /*22f50*/  IMAD.HI.U32 R36, R36, R2, RZ ;  /* 0x0000000224247227 */ /* 0x000fc600078e00ff */
[----:B------:R-:W-:Y:S01]  /*22f60*/  IADD3 R64, P3, R64, R39, RZ ;  /* 0x0000002740407210 */ /* 0x000fe20007f7e0ff */
[----:B------:R-:W-:Y:S02]  /*22f70*/  IMAD R39, R37, R41, RZ ;  /* 0x0000002925277224 */ /* 0x000fe400078e02ff */
[----:B------:R-:W-:-:S03]  /*22f80*/  IMAD.X R36, RZ, RZ, R36, P1 ;  /* 0x000000ffff247224 */ /* 0x000fc600008e0624 */
[----:B------:R-:W-:-:S05]  /*22f90*/  IADD3 R39, P4, R39, R64, RZ ;  /* 0x0000004027277210 */ /* 0x000fca0007f9e0ff */
[----:B------:R0:W-:Y:S02]  /*22fa0*/  STL.64 [R47], R38 ;  /* 0x000000262f007387 */ /* 0x0001e40000100a00 */
[----:B0-----:R-:W-:-:S04]  /*22fb0*/  IMAD.HI.U32 R38, R37, R41, RZ ;  /* 0x0000002925267227 */ /* 0x001fc800078e00ff */
[C---:B------:R-:W-:Y:S01]  /*22fc0*/  IMAD.HI.U32 R39, R37.reuse, R2, RZ ;  /* 0x0000000225277227 */ /* 0x040fe200078e00ff */
[----:B------:R-:W-:Y:S02]  /*22fd0*/  IADD3.X R38, P1, R38, R36, RZ, P3, !PT ;  /* 0x0000002426267210 */ /* 0x000fe40001f3e4ff */
[----:B------:R-:W-:Y:S01]  /*22fe0*/  ISETP.GE.AND P3, PT, R40, R65, PT ;  /* 0x000000412800720c */ /* 0x000fe20003f66270 */
[----:B------:R-:W-:Y:S02]  /*22ff0*/  IMAD R36, R37, R2, RZ ;  /* 0x0000000225247224 */ /* 0x000fe400078e02ff */
[----:B------:R-:W-:-:S03]  /*23000*/  VIADD R47, R47, 0x8 ;  /* 0x000000082f2f7836 */ /* 0x000fc60000000000 */
        /* <DEDUP_REMOVED lines=8> */
.L_x_54570:
[----:B------:R-:W-:Y:S05]  /*23090*/  BSYNC B0 ;  /* 0x0000000000007941 */ /* 0x000fea0003800000 */
.L_x_54569:
[----:B------:R-:W-:-:S05]  /*230a0*/  IADD3 R68, -R68, R40, RZ ;  /* 0x0000002844447210 */ /* 0x000fca0007ffe1ff */
[----:B------:R-:W-:-:S05]  /*230b0*/  IMAD R68, R68, 0x8, R1 ;  /* 0x0000000844447824 */ /* 0x000fca00078e0201 */
[----:B------:R0:W-:Y:S04]  /*230c0*/  STL.64 [R68], R38 ;  /* 0x0000002644007387 */ /* 0x0001e80000100a00 */
[----:B------:R-:W2:Y:S04]  /*230d0*/  LDL.64 R36, [R1+0x10] ;  /* 0x0000100001247983 */ /* 0x000ea80000100a00 */
[----:B------:R-:W3:Y:S04]  /*230e0*/  @P0 LDL.64 R40, [R1+0x8] ;  /* 0x0000080001280983 */ /* 0x000ee80000100a00 */
[----:B0-----:R-:W4:Y:S01]  /*230f0*/  LDL.64 R38, [R1+0x18] ;  /* 0x0000180001267983 */ /* 0x001f220000100a00 */
[----:B------:R-:W-:Y:S01]  /*23100*/  @P0 IADD3 R2, -R66, 0x40, RZ ;  /* 0x0000004042020810 */ /* 0x000fe20007ffe1ff */
[----:B------:R-:W-:Y:S01]  /*23110*/  UMOV UR4, URZ ;  /* 0x0000003f00047c82 */ /* 0x000fe20008000000 */
[----:B--2---:R-:W-:-:S02]  /*23120*/  @P0 SHF.L.U32 R43, R36, R66, RZ ;  /* 0x00000042242b0219 */ /* 0x004fc400000006ff */
[-C--:B------:R-:W-:Y:S02]  /*23130*/  @P0 SHF.R.U64 R42, R36, R2.reuse, R37 ;  /* 0x00000002242a0219 */ /* 0x080fe40000001225 */
[----:B---3--:R-:W-:Y:S02]  /*23140*/  @P0 SHF.R.U64 R47, R40, R2, R41 ;  /* 0x00000002282f0219 */ /* 0x008fe40000001229 */
[----:B------:R-:W-:Y:S02]  /*23150*/  @P0 SHF.L.U64.HI R40, R36, R66, R37 ;  /* 0x0000004224280219 */ /* 0x000fe40000010225 */
[----:B------:R-:W-:Y:S02]  /*23160*/  @P0 LOP3.LUT R36, R47, R43, RZ, 0xfc, !PT ;  /* 0x0000002b2f240212 */ /* 0x000fe400078efcff */
[-C--:B------:R-:W-:Y:S02]  /*23170*/  @P0 SHF.R.U32.HI R41, RZ, R2.reuse, R41 ;  /* 0x00000002ff290219 */ /* 0x080fe40000011629 */
[----:B------:R-:W-:-:S02]  /*23180*/  @P0 SHF.R.U32.HI R43, RZ, R2, R37 ;  /* 0x00000002ff2b0219 */ /* 0x000fc40000011625 */
[CC--:B----4-:R-:W-:Y:S02]  /*23190*/  @P0 SHF.L.U32 R2, R38.reuse, R66.reuse, RZ ;  /* 0x0000004226020219 */ /* 0x0d0fe400000006ff */
        /* <DEDUP_REMOVED lines=40> */
[----:B------:R-:W-:-:S05]  /*23420*/  IMAD.WIDE.U32 R42, R37, 0x2168c235, RZ ;  /* 0x2168c235252a7825 */ /* 0x000fca00078e00ff */
[----:B------:R-:W-:Y:S02]  /*23430*/  MOV R40, R43 ;  /* 0x0000002b00287202 */ /* 0x000fe40000000f00 */
[----:B------:R-:W-:-:S03]  /*23440*/  IADD3 RZ, P1, R42, R42, RZ ;  /* 0x0000002a2aff7210 */ /* 0x000fc60007f3e0ff */
[----:B------:R-:W-:-:S04]  /*23450*/  IMAD.WIDE.U32 R40, R37, -0x36f0255e, R40 ;  /* 0xc90fdaa225287825 */ /* 0x000fc800078e0028 */
[----:B------:R-:W-:-:S04]  /*23460*/  IMAD.HI.U32 R37, R2, -0x36f0255e, RZ ;  /* 0xc90fdaa202257827 */ /* 0x000fc800078e00ff */
[----:B------:R-:W-:-:S04]  /*23470*/  IMAD.WIDE.U32 R40, P3, R2, 0x2168c235, R40 ;  /* 0x2168c23502287825 */ /* 0x000fc80007860028 */
[----:B------:R-:W-:Y:S01]  /*23480*/  IMAD R2, R2, -0x36f0255e, RZ ;  /* 0xc90fdaa202027824 */ /* 0x000fe200078e02ff */
[----:B------:R-:W-:Y:S01]  /*23490*/  IADD3.X RZ, P1, R40, R40, RZ, P1, !PT ;  /* 0x0000002828ff7210 */ /* 0x000fe20000f3e4ff */
[----:B------:R-:W-:-:S03]  /*234a0*/  IMAD.X R37, RZ, RZ, R37, P3 ;  /* 0x000000ffff257224 */ /* 0x000fc600018e0625 */
[----:B------:R-:W-:-:S04]  /*234b0*/  IADD3 R2, P3, R2, R41, RZ ;  /* 0x0000002902027210 */ /* 0x000fc80007f7e0ff */
        /* <DEDUP_REMOVED lines=9> */
[----:B------:R-:W-:-:S02]  /*23550*/  SEL R38, RZ, 0x1, !P1 ;  /* 0x00000001ff267807 */ /* 0x000fc40004800000 */
[----:B------:R-:W-:Y:S01]  /*23560*/  @P0 LOP3.LUT R3, R3, 0x80000000, RZ, 0x3c, !PT ;  /* 0x8000000003030812 */ /* 0x000fe200078e3cff */
[----:B------:R-:W-:Y:S02]  /*23570*/  IMAD.X R2, RZ, RZ, R2, P3 ;  /* 0x000000ffff027224 */ /* 0x000fe400018e0602 */
[----:B------:R-:W-:-:S03]  /*23580*/  IMAD.IADD R36, R38, 0x1, R36 ;  /* 0x0000000126247824 */ /* 0x000fc600078e0224 */
[----:B------:R-:W-:-:S04]  /*23590*/  SHF.R.U64 R37, R37, 0xa, R2 ;  /* 0x0000000a25257819 */ /* 0x000fc80000001202 */
[----:B------:R-:W-:-:S04]  /*235a0*/  IADD3 R37, P3, R37, 0x1, RZ ;  /* 0x0000000125257810 */ /* 0x000fc80007f7e0ff */
[----:B------:R-:W-:-:S04]  /*235b0*/  LEA.HI.X R2, R2, RZ, RZ, 0x16, P3 ;  /* 0x000000ff02027211 */ /* 0x000fc800018fb4ff */
[--C-:B------:R-:W-:Y:S02]  /*235c0*/  SHF.R.U64 R41, R37, 0x1, R2.reuse ;  /* 0x0000000125297819 */ /* 0x100fe40000001202 */
[----:B------:R-:W-:Y:S02]  /*235d0*/  SHF.L.U32 R37, R36, 0x14, RZ ;  /* 0x0000001424257819 */ /* 0x000fe400000006ff */
[----:B------:R-:W-:Y:S02]  /*235e0*/  SHF.R.U32.HI R36, RZ, 0x1, R2 ;  /* 0x00000001ff247819 */ /* 0x000fe40000011602 */
[----:B------:R-:W-:Y:S02]  /*235f0*/  IADD3 R41, P3, P1, R41, -UR4, RZ ;  /* 0x8000000429297c10 */ /* 0x000fe4000f97e0ff */
[----:B------:R-:W-:Y:S02]  /*23600*/  LEA.HI R2, R39, R47, RZ, 0x2 ;  /* 0x0000002f27027211 */ /* 0x000fe400078f10ff */
[----:B------:R-:W-:-:S03]  /*23610*/  IADD3.X R36, R36, 0x3fe00000, ~R37, P3, P1 ;  /* 0x3fe0000024247810 */ /* 0x000fc60001fe2c25 */
[----:B------:R-:W-:Y:S01]  /*23620*/  @P4 IMAD.MOV R2, RZ, RZ, -R2 ;  /* 0x000000ffff024224 */ /* 0x000fe200078e0a02 */
[----:B------:R-:W-:-:S07]  /*23630*/  LOP3.LUT R3, R36, R3, RZ, 0xfc, !PT ;  /* 0x0000000324037212 */ /* 0x000fce00078efcff */
.L_x_54568:
[----:B------:R-:W-:Y:S02]  /*23640*/  IMAD.MOV.U32 R38, RZ, RZ, R0 ;  /* 0x000000ffff267224 */ /* 0x000fe400078e0000 */
[----:B------:R-:W-:Y:S02]  /*23650*/  IMAD.MOV.U32 R39, RZ, RZ, 0x0 ;  /* 0x00000000ff277424 */ /* 0x000fe400078e00ff */
[----:B------:R-:W-:Y:S02]  /*23660*/  IMAD.MOV.U32 R36, RZ, RZ, R41 ;  /* 0x000000ffff247224 */ /* 0x000fe400078e0029 */
[----:B------:R-:W-:Y:S01]  /*23670*/  IMAD.MOV.U32 R37, RZ, RZ, R3 ;  /* 0x000000ffff257224 */ /* 0x000fe200078e0003 */
[----:B------:R-:W-:Y:S06]  /*23680*/  RET.REL.NODEC R38 `(_ZN2at6native29vectorized_elementwise_kernelILi2EZNS0_50_GLOBAL__N__2680c7bb_12_PowKernel_cu_140f0503_289622pow_scalar_tensor_implIdEEvRNS_18TensorIteratorBaseEN3c107complexIT_EEEUlNS7_IdEEE_St5arrayIPcLm2EEEEviT0_T1_) ;  /* 0xfffffdc8265c7950 */ /* 0x000fec0003c3ffff */
.L_x_54572:
        /* <DEDUP_REMOVED lines=15> */
.L_x_71551:


//--------------------- .text._ZN2at6native29vectorized_elementwise_kernelILi4EZNS0_50_GLOBAL__N__2680c7bb_12_PowKernel_cu_140f0503_289622pow_scalar_tensor_implIdEEvRNS_18TensorIteratorBaseEN3c107complexIT_EEEUlNS7_IdEEE_St5arrayIPcLm2EEEEviT0_T1_ --------------------------
	.section	.text._ZN2at6native29vectorized_elementwise_kernelILi4EZNS0_50_GLOBAL__N__2680c7bb_12_PowKernel_cu_140f0503_289622pow_scalar_tensor_implIdEEvRNS_18TensorIteratorBaseEN3c107complexIT_EEEUlNS7_IdEEE_St5arrayIPcLm2EEEEviT0_T1_,"ax",@progbits
	.align	128
        .global         _ZN2at6native29vectorized_elementwise_kernelILi4EZNS0_50_GLOBAL__N__2680c7bb_12_PowKernel_cu_140f0503_289622pow_scalar_tensor_implIdEEvRNS_18TensorIteratorBaseEN3c107complexIT_EEEUlNS7_IdEEE_St5arrayIPcLm2EEEEviT0_T1_
        .type           _ZN2at6native29vectorized_elementwise_kernelILi4EZNS0_50_GLOBAL__N__2680c7bb_12_PowKernel_cu_140f0503_289622pow_scalar_tensor_implIdEEvRNS_18TensorIteratorBaseEN3c107complexIT_EEEUlNS7_IdEEE_St5arrayIPcLm2EEEEviT0_T1_,@function
        .size           _ZN2at6native29vectorized_elementwise_kernelILi4EZNS0_50_GLOBAL__N__2680c7bb_12_PowKernel_cu_140f0503_289622pow_scalar_tensor_implIdEEvRNS_18TensorIteratorBaseEN3c107complexIT_EEEUlNS7_IdEEE_St5arrayIPcLm2EEEEviT0_T1_,(.L_x_71552 - _ZN2at6native29vectorized_elementwise_kernelILi4EZNS0_50_GLOBAL__N__2680c7bb_12_PowKernel_cu_140f0503_289622pow_scalar_tensor_implIdEEvRNS_18TensorIteratorBaseEN3c107complexIT_EEEUlNS7_IdEEE_St5arrayIPcLm2EEEEviT0_T1_)
        .other          _ZN2at6native29vectorized_elementwise_kernelILi4EZNS0_50_GLOBAL__N__2680c7bb_12_PowKernel_cu_140f0503_289622pow_scalar_tensor_implIdEEvRNS_18TensorIteratorBaseEN3c107complexIT_EEEUlNS7_IdEEE_St5arrayIPcLm2EEEEviT0_T1_,@"STO_CUDA_ENTRY STV_DEFAULT"
_ZN2at6native29vectorized_elementwise_kernelILi4EZNS0_50_GLOBAL__N__2680c7bb_12_PowKernel_cu_140f0503_289622pow_scalar_tensor_implIdEEvRNS_18TensorIteratorBaseEN3c107complexIT_EEEUlNS7_IdEEE_St5arrayIPcLm2EEEEviT0_T1_:
.text._ZN2at6native29vectorized_elementwise_kernelILi4EZNS0_50_GLOBAL__N__2680c7bb_12_PowKernel_cu_140f0503_289622pow_scalar_tensor_implIdEEvRNS_18TensorIteratorBaseEN3c107complexIT_EEEUlNS7_IdEEE_St5arrayIPcLm2EEEEviT0_T1_:
        /* <DEDUP_REMOVED lines=98> */
.L_x_54580:
[----:B------:R-:W-:Y:S05]  /*0620*/  BSYNC B0 ;  /* 0x0000000000007941 */ /* 0x000fea0003800000 */
.L_x_54579:
        /* <DEDUP_REMOVED lines=21> */
[----:B-----5:R-:W-:Y:S05]  /*0780*/  CALL.REL.NOINC `($_ZN2at6native29vectorized_elementwise_kernelILi4EZNS0_50_GLOBAL__N__2680c7bb_12_PowKernel_cu_140f0503_289622pow_scalar_tensor_implIdEEvRNS_18TensorIteratorBaseEN3c107complexIT_EEEUlNS7_IdEEE_St5arrayIPcLm2EEEEviT0_T1_$__internal_trig_reduction_slowpathd) ;  /* 0x0000022400547944 */ /* 0x020fea0003c00000 */
[----:B------:R-:W-:Y:S05]  /*0790*/  BRA `(.L_x_54583) ;  /* 0x0000000000087947 */ /* 0x000fea0003800000 */
.L_x_54582:
[----:B------:R-:W-:Y:S01]  /*07a0*/  DMUL R36, RZ, R20 ;  /* 0x00000014ff247228 */ /* 0x000fe20000000000 */
[----:B------:R-:W-:-:S10]  /*07b0*/  IMAD.MOV.U32 R2, RZ, RZ, RZ ;  /* 0x000000ffff027224 */ /* 0x000fd400078e00ff */
.L_x_54583:
[----:B------:R-:W-:Y:S05]  /*07c0*/  BSYNC B2 ;  /* 0x0000000000027941 */ /* 0x000fea0003800000 */
.L_x_54581:
        /* <DEDUP_REMOVED lines=45> */
[----:B------:R-:W-:Y:S01]  /*0aa0*/  IMAD.MOV.U32 R0, RZ, RZ, R2 ;  /* 0x000000ffff007224 */ /* 0x000fe200078e0002 */
[----:B------:R-:W-:Y:S01]  /*0ab0*/  MOV R3, R37 ;  /* 0x0000002500037202 */ /* 0x000fe20000000f00 */
[----:B------:R-:W-:Y:S01]  /*0ac0*/  IMAD.MOV.U32 R2, RZ, RZ, R36 ;  /* 0x000000ffff027224 */ /* 0x000fe200078e0024 */
[----:B------:R-:W-:Y:S06]  /*0ad0*/  BRA `(.L_x_54586) ;  /* 0x0000000000087947 */ /* 0x000fec0003800000 */
.L_x_54585:
[----:B------:R-:W-:Y:S01]  /*0ae0*/  DMUL R2, RZ, R20 ;  /* 0x00000014ff027228 */ /* 0x000fe20000000000 */
[----:B------:R-:W-:-:S10]  /*0af0*/  IMAD.MOV.U32 R0, RZ, RZ, RZ ;  /* 0x000000ffff007224 */ /* 0x000fd400078e00ff */
.L_x_54586:
[----:B------:R-:W-:Y:S05]  /*0b00*/  BSYNC B2 ;  /* 0x0000000000027941 */ /* 0x000fea0003800000 */
.L_x_54584:
        /* <DEDUP_REMOVED lines=25> */
.L_x_54578:
        /* <DEDUP_REMOVED lines=62> */
.L_x_54589:
[----:B------:R-:W-:Y:S05]  /*1080*/  BSYNC B0 ;  /* 0x0000000000007941 */ /* 0x000fea0003800000 */
.L_x_54588:
        /* <DEDUP_REMOVED lines=23> */
.L_x_54591:
[----:B------:R-:W-:Y:S01]  /*1200*/  DMUL R36, RZ, R20 ;  /* 0x00000014ff247228 */ /* 0x000fe20000000000 */
[----:B------:R-:W-:-:S10]  /*1210*/  MOV R2, RZ ;  /* 0x000000ff00027202 */ /* 0x000fd40000000f00 */
.L_x_54592:
[----:B------:R-:W-:Y:S05]  /*1220*/  BSYNC B2 ;  /* 0x0000000000027941 */ /* 0x000fea0003800000 */
.L_x_54590:
        /* <DEDUP_REMOVED lines=49> */
.L_x_54594:
[----:B------:R-:W-:Y:S01]  /*1540*/  DMUL R2, RZ, R20 ;  /* 0x00000014ff027228 */ /* 0x000fe20000000000 */
[----:B------:R-:W-:-:S10]  /*1550*/  IMAD.MOV.U32 R0, RZ, RZ, RZ ;  /* 0x000000ffff007224 */ /* 0x000fd400078e00ff */
.L_x_54595:
[----:B------:R-:W-:Y:S05]  /*1560*/  BSYNC B2 ;  /* 0x0000000000027941 */ /* 0x000fea0003800000 */
.L_x_54593:
        /* <DEDUP_REMOVED lines=39> */
.L_x_54577:
        /* <DEDUP_REMOVED lines=11> */
.L_x_54596:
[----:B------:R-:W-:-:S10]  /*1890*/  DADD R32, R20, -R20 ;  /* 0x0000000014207229 */ /* 0x000fd40000000814 */
[----:B------:R-:W-:Y:S02]  /*18a0*/  IMAD.MOV.U32 R34, RZ, RZ, R32 ;  /* 0x000000ffff227224 */ /* 0x000fe400078e0020 */
[----:B------:R-:W-:Y:S01]  /*18b0*/  IMAD.MOV.U32 R35, RZ, RZ, R33 ;  /* 0x000000ffff237224 */ /* 0x000fe200078e0021 */
[----:B------:R-:W-:Y:S06]  /*18c0*/  BRA `(.L_x_54587) ;  /* 0x00000008008c7947 */ /* 0x000fec0003800000 */
.L_x_54576:
        /* <DEDUP_REMOVED lines=24> */
.L_x_54598:
[----:B------:R-:W-:Y:S01]  /*1a50*/  DMUL R36, RZ, R20 ;  /* 0x00000014ff247228 */ /* 0x000fe20000000000 */
[----:B------:R-:W-:-:S10]  /*1a60*/  IMAD.MOV.U32 R2, RZ, RZ, RZ ;  /* 0x000000ffff027224 */ /* 0x000fd400078e00ff */
.L_x_54599:
[----:B------:R-:W-:Y:S05]  /*1a70*/  BSYNC B2 ;  /* 0x0000000000027941 */ /* 0x000fea0003800000 */
.L_x_54597:
        /* <DEDUP_REMOVED lines=45> */
[----:B------:R-:W-:Y:S02]  /*1d50*/  IMAD.MOV.U32 R34, RZ, RZ, R36 ;  /* 0x000000ffff227224 */ /* 0x000fe400078e0024 */
[----:B------:R-:W-:Y:S01]  /*1d60*/  IMAD.MOV.U32 R35, RZ, RZ, R37 ;  /* 0x000000ffff237224 */ /* 0x000fe200078e0025 */
[----:B------:R-:W-:Y:S06]  /*1d70*/  BRA `(.L_x_54602) ;  /* 0x0000000000087947 */ /* 0x000fec0003800000 */
.L_x_54601:
[----:B------:R-:W-:Y:S01]  /*1d80*/  DMUL R34, RZ, R20 ;  /* 0x00000014ff227228 */ /* 0x000fe20000000000 */
[----:B------:R-:W-:-:S10]  /*1d90*/  MOV R2, RZ ;  /* 0x000000ff00027202 */ /* 0x000fd40000000f00 */
.L_x_54602:
[----:B------:R-:W-:Y:S05]  /*1da0*/  BSYNC B2 ;  /* 0x0000000000027941 */ /* 0x000fea0003800000 */
.L_x_54600:
        /* <DEDUP_REMOVED lines=24> */
.L_x_54575:
        /* <DEDUP_REMOVED lines=58> */
.L_x_54604:
[----:B------:R-:W-:Y:S05]  /*22d0*/  BSYNC B0 ;  /* 0x0000000000007941 */ /* 0x000fea0003800000 */
.L_x_54603:
[----:B------:R-:W-:Y:S02]  /*22e0*/  IMAD.MOV.U32 R34, RZ, RZ, R20 ;  /* 0x000000ffff227224 */ /* 0x000fe400078e0014 */
[----:B------:R-:W-:-:S07]  /*22f0*/  IMAD.MOV.U32 R35, RZ, RZ, R21 ;  /* 0x000000ffff237224 */ /* 0x000fce00078e0015 */
.L_x_54587:
[----:B------:R-:W-:Y:S05]  /*2300*/  BSYNC B1 ;  /* 0x0000000000017941 */ /* 0x000fea0003800000 */
.L_x_54574:
        /* <DEDUP_REMOVED lines=77> */
.L_x_54611:
[----:B------:R-:W-:Y:S05]  /*27e0*/  BSYNC B0 ;  /* 0x0000000000007941 */ /* 0x000fea0003800000 */
.L_x_54610:
        /* <DEDUP_REMOVED lines=21> */
[----:B------:R-:W-:Y:S05]  /*2940*/  CALL.REL.NOINC `($_ZN2at6native29vectorized_elementwise_kernelILi4EZNS0_50_GLOBAL__N__2680c7bb_12_PowKernel_cu_140f0503_289622pow_scalar_tensor_implIdEEvRNS_18TensorIteratorBaseEN3c107complexIT_EEEUlNS7_IdEEE_St5arrayIPcLm2EEEEviT0_T1_$__internal_trig_reduction_slowpathd) ;  /* 0x0000020000e47944 */ /* 0x000fea0003c00000 */
[----:B------:R-:W-:Y:S02]  /*2950*/  IMAD.MOV.U32 R6, RZ, RZ, R36 ;  /* 0x000000ffff067224 */ /* 0x000fe400078e0024 */
[----:B------:R-:W-:Y:S01]  /*2960*/  IMAD.MOV.U32 R7, RZ, RZ, R37 ;  /* 0x000000ffff077224 */ /* 0x000fe200078e0025 */
[----:B------:R-:W-:Y:S06]  /*2970*/  BRA `(.L_x_54614) ;  /* 0x0000000000087947 */ /* 0x000fec0003800000 */
.L_x_54613:
[----:B------:R-:W-:Y:S01]  /*2980*/  DMUL R6, RZ, R20 ;  /* 0x00000014ff067228 */ /* 0x000fe20000000000 */
[----:B------:R-:W-:-:S10]  /*2990*/  IMAD.MOV.U32 R2, RZ, RZ, RZ ;  /* 0x000000ffff027224 */ /* 0x000fd400078e00ff */
.L_x_54614:
[----:B------:R-:W-:Y:S05]  /*29a0*/  BSYNC B2 ;  /* 0x0000000000027941 */ /* 0x000fea0003800000 */
.L_x_54612:
        /* <DEDUP_REMOVED lines=45> */
[----:B------:R-:W-:Y:S05]  /*2c80*/  BRA `(.L_x_54617) ;  /* 0x0000000000087947 */ /* 0x000fea0003800000 */
.L_x_54616:
[----:B------:R-:W-:Y:S01]  /*2c90*/  DMUL R36, RZ, R20 ;  /* 0x00000014ff247228 */ /* 0x000fe20000000000 */
[----:B------:R-:W-:-:S10]  /*2ca0*/  IMAD.MOV.U32 R2, RZ, RZ, RZ ;  /* 0x000000ffff027224 */ /* 0x000fd400078e00ff */
.L_x_54617:
[----:B------:R-:W-:Y:S05]  /*2cb0*/  BSYNC B2 ;  /* 0x0000000000027941 */ /* 0x000fea0003800000 */
.L_x_54615:
        /* <DEDUP_REMOVED lines=25> */
.L_x_54609:
        /* <DEDUP_REMOVED lines=62> */
.L_x_54620:
[----:B------:R-:W-:Y:S05]  /*3230*/  BSYNC B0 ;  /* 0x0000000000007941 */ /* 0x000fea0003800000 */
.L_x_54619:
        /* <DEDUP_REMOVED lines=25> */
.L_x_54622:
[----:B------:R-:W-:Y:S01]  /*33d0*/  DMUL R6, RZ, R20 ;  /* 0x00000014ff067228 */ /* 0x000fe20000000000 */
[----:B------:R-:W-:-:S10]  /*33e0*/  IMAD.MOV.U32 R2, RZ, RZ, RZ ;  /* 0x000000ffff027224 */ /* 0x000fd400078e00ff */
.L_x_54623:
[----:B------:R-:W-:Y:S05]  /*33f0*/  BSYNC B2 ;  /* 0x0000000000027941 */ /* 0x000fea0003800000 */
.L_x_54621:
        /* <DEDUP_REMOVED lines=46> */
.L_x_54625:
[----:B------:R-:W-:Y:S01]  /*36e0*/  DMUL R36, RZ, R20 ;  /* 0x00000014ff247228 */ /* 0x000fe20000000000 */
[----:B------:R-:W-:-:S10]  /*36f0*/  IMAD.MOV.U32 R2, RZ, RZ, RZ ;  /* 0x000000ffff027224 */ /* 0x000fd400078e00ff */
.L_x_54626:
[----:B------:R-:W-:Y:S05]  /*3700*/  BSYNC B2 ;  /* 0x0000000000027941 */ /* 0x000fea0003800000 */
.L_x_54624:
        /* <DEDUP_REMOVED lines=39> */
.L_x_54608:
        /* <DEDUP_REMOVED lines=11> */
.L_x_54627:
[----:B------:R-:W-:-:S10]  /*3a30*/  DADD R28, R20, -R20 ;  /* 0x00000000141c7229 */ /* 0x000fd40000000814 */
[----:B------:R-:W-:Y:S02]  /*3a40*/  IMAD.MOV.U32 R30, RZ, RZ, R28 ;  /* 0x000000ffff1e7224 */ /* 0x000fe400078e001c */
[----:B------:R-:W-:Y:S01]  /*3a50*/  IMAD.MOV.U32 R31, RZ, RZ, R29 ;  /* 0x000000ffff1f7224 */ /* 0x000fe200078e001d */
[----:B------:R-:W-:Y:S06]  /*3a60*/  BRA `(.L_x_54618) ;  /* 0x00000008008c7947 */ /* 0x000fec0003800000 */
.L_x_54607:
        /* <DEDUP_REMOVED lines=22> */
[----:B------:R-:W-:Y:S05]  /*3bd0*/  CALL.REL.NOINC `($_ZN2at6native29vectorized_elementwise_kernelILi4EZNS0_50_GLOBAL__N__2680c7bb_12_PowKernel_cu_140f0503_289622pow_scalar_tensor_implIdEEvRNS_18TensorIteratorBaseEN3c107complexIT_EEEUlNS7_IdEEE_St5arrayIPcLm2EEEEviT0_T1_$__internal_trig_reduction_slowpathd) ;  /* 0x000001f000407944 */ /* 0x000fea0003c00000 */
[----:B------:R-:W-:Y:S05]  /*3be0*/  BRA `(.L_x_54630) ;  /* 0x0000000000087947 */ /* 0x000fea0003800000 */
.L_x_54629:
[----:B------:R-:W-:Y:S01]  /*3bf0*/  DMUL R36, RZ, R20 ;  /* 0x00000014ff247228 */ /* 0x000fe20000000000 */
[----:B------:R-:W-:-:S10]  /*3c00*/  IMAD.MOV.U32 R2, RZ, RZ, RZ ;  /* 0x000000ffff027224 */ /* 0x000fd400078e00ff */
.L_x_54630:
[----:B------:R-:W-:Y:S05]  /*3c10*/  BSYNC B2 ;  /* 0x0000000000027941 */ /* 0x000fea0003800000 */
.L_x_54628:
        /* <DEDUP_REMOVED lines=45> */
[----:B------:R-:W-:Y:S01]  /*3ef0*/  MOV R30, R36 ;  /* 0x00000024001e7202 */ /* 0x000fe20000000f00 */
[----:B------:R-:W-:Y:S01]  /*3f00*/  IMAD.MOV.U32 R31, RZ, RZ, R37 ;  /* 0x000000ffff1f7224 */ /* 0x000fe200078e0025 */
[----:B------:R-:W-:Y:S06]  /*3f10*/  BRA `(.L_x_54633) ;  /* 0x0000000000087947 */ /* 0x000fec0003800000 */
.L_x_54632:
[----:B------:R-:W-:Y:S01]  /*3f20*/  DMUL R30, RZ, R20 ;  /* 0x00000014ff1e7228 */ /* 0x000fe20000000000 */
[----:B------:R-:W-:-:S10]  /*3f30*/  IMAD.MOV.U32 R2, RZ, RZ, RZ ;  /* 0x000000ffff027224 */ /* 0x000fd400078e00ff */
.L_x_54633:
[----:B------:R-:W-:Y:S05]  /*3f40*/  BSYNC B2 ;  /* 0x0000000000027941 */ /* 0x000fea0003800000 */
.L_x_54631:
        /* <DEDUP_REMOVED lines=24> */
.L_x_54606:
        /* <DEDUP_REMOVED lines=58> */
.L_x_54635:
[----:B------:R-:W-:Y:S05]  /*4470*/  BSYNC B0 ;  /* 0x0000000000007941 */ /* 0x000fea0003800000 */
.L_x_54634:
[----:B------:R-:W-:Y:S01]  /*4480*/  IMAD.MOV.U32 R30, RZ, RZ, R20 ;  /* 0x000000ffff1e7224 */ /* 0x000fe200078e0014 */
[----:B------:R-:W-:-:S07]  /*4490*/  MOV R31, R21 ;  /* 0x00000015001f7202 */ /* 0x000fce0000000f00 */
.L_x_54618:
[----:B------:R-:W-:Y:S05]  /*44a0*/  BSYNC B1 ;  /* 0x0000000000017941 */ /* 0x000fea0003800000 */
.L_x_54605:
        /* <DEDUP_REMOVED lines=77> */
.L_x_54642:
[----:B------:R-:W-:Y:S05]  /*4980*/  BSYNC B0 ;  /* 0x0000000000007941 */ /* 0x000fea0003800000 */
.L_x_54641:
        /* <DEDUP_REMOVED lines=23> */
.L_x_54644:
[----:B------:R-:W-:Y:S01]  /*4b00*/  DMUL R36, RZ, R4 ;  /* 0x00000004ff247228 */ /* 0x000fe20000000000 */
[----:B------:R-:W-:-:S10]  /*4b10*/  IMAD.MOV.U32 R2, RZ, RZ, RZ ;  /* 0x000000ffff027224 */ /* 0x000fd400078e00ff */
.L_x_54645:
[----:B------:R-:W-:Y:S05]  /*4b20*/  BSYNC B2 ;  /* 0x0000000000027941 */ /* 0x000fea0003800000 */
.L_x_54643:
        /* <DEDUP_REMOVED lines=46> */
[----:B------:R-:W-:Y:S02]  /*4e10*/  IMAD.MOV.U32 R2, RZ, RZ, R36 ;  /* 0x000000ffff027224 */ /* 0x000fe400078e0024 */
[----:B------:R-:W-:Y:S01]  /*4e20*/  IMAD.MOV.U32 R3, RZ, RZ, R37 ;  /* 0x000000ffff037224 */ /* 0x000fe200078e0025 */
[----:B------:R-:W-:Y:S06]  /*4e30*/  BRA `(.L_x_54648) ;  /* 0x0000000000087947 */ /* 0x000fec0003800000 */
.L_x_54647:
[----:B------:R-:W-:Y:S01]  /*4e40*/  DMUL R2, RZ, R4 ;  /* 0x00000004ff027228 */ /* 0x000fe20000000000 */
[----:B------:R-:W-:-:S10]  /*4e50*/  IMAD.MOV.U32 R0, RZ, RZ, RZ ;  /* 0x000000ffff007224 */ /* 0x000fd400078e00ff */
.L_x_54648:
[----:B------:R-:W-:Y:S05]  /*4e60*/  BSYNC B2 ;  /* 0x0000000000027941 */ /* 0x000fea0003800000 */
.L_x_54646:
        /* <DEDUP_REMOVED lines=25> */
.L_x_54640:
        /* <DEDUP_REMOVED lines=62> */
.L_x_54651:
[----:B------:R-:W-:Y:S05]  /*53e0*/  BSYNC B0 ;  /* 0x0000000000007941 */ /* 0x000fea0003800000 */
.L_x_54650:
        /* <DEDUP_REMOVED lines=23> */
.L_x_54653:
[----:B------:R-:W-:Y:S01]  /*5560*/  DMUL R36, RZ, R4 ;  /* 0x00000004ff247228 */ /* 0x000fe20000000000 */
[----:B------:R-:W-:-:S10]  /*5570*/  IMAD.MOV.U32 R2, RZ, RZ, RZ ;  /* 0x000000ffff027224 */ /* 0x000fd400078e00ff */
.L_x_54654:
[----:B------:R-:W-:Y:S05]  /*5580*/  BSYNC B2 ;  /* 0x0000000000027941 */ /* 0x000fea0003800000 */
.L_x_54652:
        /* <DEDUP_REMOVED lines=49> */
.L_x_54656:
[----:B------:R-:W-:Y:S01]  /*58a0*/  DMUL R2, RZ, R4 ;  /* 0x00000004ff027228 */ /* 0x000fe20000000000 */
[----:B------:R-:W-:-:S10]  /*58b0*/  MOV R0, RZ ;  /* 0x000000ff00007202 */ /* 0x000fd40000000f00 */
.L_x_54657:
[----:B------:R-:W-:Y:S05]  /*58c0*/  BSYNC B2 ;  /* 0x0000000000027941 */ /* 0x000fea0003800000 */
.L_x_54655:
        /* <DEDUP_REMOVED lines=39> */
.L_x_54639:
        /* <DEDUP_REMOVED lines=11> */
.L_x_54658:
[----:B------:R-:W-:-:S10]  /*5bf0*/  DADD R24, R4, -R4 ;  /* 0x0000000004187229 */ /* 0x000fd40000000804 */
[----:B------:R-:W-:Y:S02]  /*5c00*/  IMAD.MOV.U32 R26, RZ, RZ, R24 ;  /* 0x000000ffff1a7224 */ /* 0x000fe400078e0018 */
[----:B------:R-:W-:Y:S01]  /*5c10*/  IMAD.MOV.U32 R27, RZ, RZ, R25 ;  /* 0x000000ffff1b7224 */ /* 0x000fe200078e0019 */
[----:B------:R-:W-:Y:S06]  /*5c20*/  BRA `(.L_x_54649) ;  /* 0x00000008008c7947 */ /* 0x000fec0003800000 */
.L_x_54638:
        /* <DEDUP_REMOVED lines=24> */
.L_x_54660:
[----:B------:R-:W-:Y:S01]  /*5db0*/  DMUL R36, RZ, R4 ;  /* 0x00000004ff247228 */ /* 0x000fe20000000000 */
[----:B------:R-:W-:-:S10]  /*5dc0*/  IMAD.MOV.U32 R2, RZ, RZ, RZ ;  /* 0x000000ffff027224 */ /* 0x000fd400078e00ff */
.L_x_54661:
[----:B------:R-:W-:Y:S05]  /*5dd0*/  BSYNC B2 ;  /* 0x0000000000027941 */ /* 0x000fea0003800000 */
.L_x_54659:
        /* <DEDUP_REMOVED lines=48> */
.L_x_54663:
[----:B------:R-:W-:Y:S01]  /*60e0*/  DMUL R26, RZ, R4 ;  /* 0x00000004ff1a7228 */ /* 0x000fe20000000000 */
[----:B------:R-:W-:-:S10]  /*60f0*/  IMAD.MOV.U32 R2, RZ, RZ, RZ ;  /* 0x000000ffff027224 */ /* 0x000fd400078e00ff */
.L_x_54664:
[----:B------:R-:W-:Y:S05]  /*6100*/  BSYNC B2 ;  /* 0x0000000000027941 */ /* 0x000fea0003800000 */
.L_x_54662:
        /* <DEDUP_REMOVED lines=24> */
.L_x_54637:
        /* <DEDUP_REMOVED lines=58> */
.L_x_54666:
[----:B------:R-:W-:Y:S05]  /*6630*/  BSYNC B0 ;  /* 0x0000000000007941 */ /* 0x000fea0003800000 */
.L_x_54665:
[----:B------:R-:W-:Y:S02]  /*6640*/  IMAD.MOV.U32 R26, RZ, RZ, R4 ;  /* 0x000000ffff1a7224 */ /* 0x000fe400078e0004 */
[----:B------:R-:W-:-:S07]  /*6650*/  IMAD.MOV.U32 R27, RZ, RZ, R5 ;  /* 0x000000ffff1b7224 */ /* 0x000fce00078e0005 */
.L_x_54649:
[----:B------:R-:W-:Y:S05]  /*6660*/  BSYNC B1 ;  /* 0x0000000000017941 */ /* 0x000fea0003800000 */
.L_x_54636:
        /* <DEDUP_REMOVED lines=77> */
.L_x_54673:
[----:B------:R-:W-:Y:S05]  /*6b40*/  BSYNC B0 ;  /* 0x0000000000007941 */ /* 0x000fea0003800000 */
.L_x_54672:
        /* <DEDUP_REMOVED lines=23> */
.L_x_54675:
[----:B------:R-:W-:Y:S01]  /*6cc0*/  DMUL R36, RZ, R4 ;  /* 0x00000004ff247228 */ /* 0x000fe20000000000 */
[----:B------:R-:W-:-:S10]  /*6cd0*/  IMAD.MOV.U32 R2, RZ, RZ, RZ ;  /* 0x000000ffff027224 */ /* 0x000fd400078e00ff */
.L_x_54676:
[----:B------:R-:W-:Y:S05]  /*6ce0*/  BSYNC B2 ;  /* 0x0000000000027941 */ /* 0x000fea0003800000 */
.L_x_54674:
        /* <DEDUP_REMOVED lines=46> */
[----:B------:R-:W-:Y:S02]  /*6fd0*/  IMAD.MOV.U32 R2, RZ, RZ, R36 ;  /* 0x000000ffff027224 */ /* 0x000fe400078e0024 */
[----:B------:R-:W-:Y:S01]  /*6fe0*/  IMAD.MOV.U32 R3, RZ, RZ, R37 ;  /* 0x000000ffff037224 */ /* 0x000fe200078e0025 */
[----:B------:R-:W-:Y:S06]  /*6ff0*/  BRA `(.L_x_54679) ;  /* 0x0000000000087947 */ /* 0x000fec0003800000 */
.L_x_54678:
[----:B------:R-:W-:Y:S01]  /*7000*/  DMUL R2, RZ, R4 ;  /* 0x00000004ff027228 */ /* 0x000fe20000000000 */
[----:B------:R-:W-:-:S10]  /*7010*/  IMAD.MOV.U32 R0, RZ, RZ, RZ ;  /* 0x000000ffff007224 */ /* 0x000fd400078e00ff */
.L_x_54679:
[----:B------:R-:W-:Y:S05]  /*7020*/  BSYNC B2 ;  /* 0x0000000000027941 */ /* 0x000fea0003800000 */
.L_x_54677:
        /* <DEDUP_REMOVED lines=25> */
.L_x_54671:
        /* <DEDUP_REMOVED lines=62> */
.L_x_54682:
[----:B------:R-:W-:Y:S05]  /*75a0*/  BSYNC B0 ;  /* 0x0000000000007941 */ /* 0x000fea0003800000 */
.L_x_54681:
        /* <DEDUP_REMOVED lines=21> */
[----:B------:R-:W-:Y:S05]  /*7700*/  CALL.REL.NOINC `($_ZN2at6native29vectorized_elementwise_kernelILi4EZNS0_50_GLOBAL__N__2680c7bb_12_PowKernel_cu_140f0503_289622pow_scalar_tensor_implIdEEvRNS_18TensorIteratorBaseEN3c107complexIT_EEEUlNS7_IdEEE_St5arrayIPcLm2EEEEviT0_T1_$__internal_trig_reduction_slowpathd) ;  /* 0x000001b400747944 */ /* 0x000fea0003c00000 */
[----:B------:R-:W-:Y:S05]  /*7710*/  BRA `(.L_x_54685) ;  /* 0x0000000000087947 */ /* 0x000fea0003800000 */
.L_x_54684:
[----:B------:R-:W-:Y:S01]  /*7720*/  DMUL R36, RZ, R4 ;  /* 0x00000004ff247228 */ /* 0x000fe20000000000 */
[----:B------:R-:W-:-:S10]  /*7730*/  IMAD.MOV.U32 R2, RZ, RZ, RZ ;  /* 0x000000ffff027224 */ /* 0x000fd400078e00ff */
.L_x_54685:
[----:B------:R-:W-:Y:S05]  /*7740*/  BSYNC B2 ;  /* 0x0000000000027941 */ /* 0x000fea0003800000 */
.L_x_54683:
        /* <DEDUP_REMOVED lines=45> */
[----:B------:R-:W-:Y:S02]  /*7a20*/  IMAD.MOV.U32 R0, RZ, RZ, R2 ;  /* 0x000000ffff007224 */ /* 0x000fe400078e0002 */
[----:B------:R-:W-:Y:S02]  /*7a30*/  IMAD.MOV.U32 R2, RZ, RZ, R36 ;  /* 0x000000ffff027224 */ /* 0x000fe400078e0024 */
[----:B------:R-:W-:Y:S01]  /*7a40*/  IMAD.MOV.U32 R3, RZ, RZ, R37 ;  /* 0x000000ffff037224 */ /* 0x000fe200078e0025 */
[----:B------:R-:W-:Y:S06]  /*7a50*/  BRA `(.L_x_54688) ;  /* 0x0000000000087947 */ /* 0x000fec0003800000 */
.L_x_54687:
[----:B------:R-:W-:Y:S01]  /*7a60*/  DMUL R2, RZ, R4 ;  /* 0x00000004ff027228 */ /* 0x000fe20000000000 */
[----:B------:R-:W-:-:S10]  /*7a70*/  IMAD.MOV.U32 R0, RZ, RZ, RZ ;  /* 0x000000ffff007224 */ /* 0x000fd400078e00ff */
.L_x_54688:
[----:B------:R-:W-:Y:S05]  /*7a80*/  BSYNC B2 ;  /* 0x0000000000027941 */ /* 0x000fea0003800000 */
.L_x_54686:
        /* <DEDUP_REMOVED lines=39> */
.L_x_54670:
        /* <DEDUP_REMOVED lines=11> */
.L_x_54689:
[----:B------:R-:W-:-:S10]  /*7db0*/  DADD R20, R4, -R4 ;  /* 0x0000000004147229 */ /* 0x000fd40000000804 */
[----:B------:R-:W-:Y:S02]  /*7dc0*/  IMAD.MOV.U32 R22, RZ, RZ, R20 ;  /* 0x000000ffff167224 */ /* 0x000fe400078e0014 */
[----:B------:R-:W-:Y:S01]  /*7dd0*/  IMAD.MOV.U32 R23, RZ, RZ, R21 ;  /* 0x000000ffff177224 */ /* 0x000fe200078e0015 */
[----:B------:R-:W-:Y:S06]  /*7de0*/  BRA `(.L_x_54680) ;  /* 0x00000008008c7947 */ /* 0x000fec0003800000 */
.L_x_54669:
        /* <DEDUP_REMOVED lines=24> */
.L_x_54691:
[----:B------:R-:W-:Y:S01]  /*7f70*/  DMUL R36, RZ, R4 ;  /* 0x00000004ff247228 */ /* 0x000fe20000000000 */
[----:B------:R-:W-:-:S10]  /*7f80*/  IMAD.MOV.U32 R2, RZ, RZ, RZ ;  /* 0x000000ffff027224 */ /* 0x000fd400078e00ff */
.L_x_54692:
[----:B------:R-:W-:Y:S05]  /*7f90*/  BSYNC B2 ;  /* 0x0000000000027941 */ /* 0x000fea0003800000 */
.L_x_54690:
        /* <DEDUP_REMOVED lines=48> */
.L_x_54694:
[----:B------:R-:W-:Y:S01]  /*82a0*/  DMUL R22, RZ, R4 ;  /* 0x00000004ff167228 */ /* 0x000fe20000000000 */
[----:B------:R-:W-:-:S10]  /*82b0*/  IMAD.MOV.U32 R2, RZ, RZ, RZ ;  /* 0x000000ffff027224 */ /* 0x000fd400078e00ff */
.L_x_54695:
[----:B------:R-:W-:Y:S05]  /*82c0*/  BSYNC B2 ;  /* 0x0000000000027941 */ /* 0x000fea0003800000 */
.L_x_54693:
        /* <DEDUP_REMOVED lines=24> */
.L_x_54668:
        /* <DEDUP_REMOVED lines=58> */
.L_x_54697:
[----:B------:R-:W-:Y:S05]  /*87f0*/  BSYNC B0 ;  /* 0x0000000000007941 */ /* 0x000fea0003800000 */
.L_x_54696:
[----:B------:R-:W-:Y:S01]  /*8800*/  IMAD.MOV.U32 R22, RZ, RZ, R4 ;  /* 0x000000ffff167224 */ /* 0x000fe200078e0004 */
[----:B------:R-:W-:-:S07]  /*8810*/  MOV R23, R5 ;  /* 0x0000000500177202 */ /* 0x000fce0000000f00 */
.L_x_54680:
[----:B------:R-:W-:Y:S05]  /*8820*/  BSYNC B1 ;  /* 0x0000000000017941 */ /* 0x000fea0003800000 */
.L_x_54667:
        /* <DEDUP_REMOVED lines=77> */
.L_x_54704:
[----:B------:R-:W-:Y:S05]  /*8d00*/  BSYNC B0 ;  /* 0x0000000000007941 */ /* 0x000fea0003800000 */
.L_x_54703:
        /* <DEDUP_REMOVED lines=23> */
.L_x_54706:
[----:B------:R-:W-:Y:S01]  /*8e80*/  DMUL R36, RZ, R4 ;  /* 0x00000004ff247228 */ /* 0x000fe20000000000 */
[----:B------:R-:W-:-:S10]  /*8e90*/  IMAD.MOV.U32 R2, RZ, RZ, RZ ;  /* 0x000000ffff027224 */ /* 0x000fd400078e00ff */
.L_x_54707:
[----:B------:R-:W-:Y:S05]  /*8ea0*/  BSYNC B2 ;  /* 0x0000000000027941 */ /* 0x000fea0003800000 */
.L_x_54705:
        /* <DEDUP_REMOVED lines=49> */
.L_x_54709:
[----:B------:R-:W-:Y:S01]  /*91c0*/  DMUL R2, RZ, R4 ;  /* 0x00000004ff027228 */ /* 0x000fe20000000000 */
[----:B------:R-:W-:-:S10]  /*91d0*/  IMAD.MOV.U32 R0, RZ, RZ, RZ ;  /* 0x000000ffff007224 */ /* 0x000fd400078e00ff */
.L_x_54710:
[----:B------:R-:W-:Y:S05]  /*91e0*/  BSYNC B2 ;  /* 0x0000000000027941 */ /* 0x000fea0003800000 */
.L_x_54708:
        /* <DEDUP_REMOVED lines=25> */
.L_x_54702:
        /* <DEDUP_REMOVED lines=62> */
.L_x_54713:
[----:B------:R-:W-:Y:S05]  /*9760*/  BSYNC B0 ;  /* 0x0000000000007941 */ /* 0x000fea0003800000 */
.L_x_54712:
        /* <DEDUP_REMOVED lines=23> */
.L_x_54715:
[----:B------:R-:W-:Y:S01]  /*98e0*/  DMUL R36, RZ, R4 ;  /* 0x00000004ff247228 */ /* 0x000fe20000000000 */
[----:B------:R-:W-:-:S10]  /*98f0*/  IMAD.MOV.U32 R2, RZ, RZ, RZ ;  /* 0x000000ffff027224 */ /* 0x000fd400078e00ff */
.L_x_54716:
[----:B------:R-:W-:Y:S05]  /*9900*/  BSYNC B2 ;  /* 0x0000000000027941 */ /* 0x000fea0003800000 */
.L_x_54714:
        /* <DEDUP_REMOVED lines=49> */
.L_x_54718:
[----:B------:R-:W-:Y:S01]  /*9c20*/  DMUL R2, RZ, R4 ;  /* 0x00000004ff027228 */ /* 0x000fe20000000000 */
[----:B------:R-:W-:-:S10]  /*9c30*/  MOV R0, RZ ;  /* 0x000000ff00007202 */ /* 0x000fd40000000f00 */
.L_x_54719:
[----:B------:R-:W-:Y:S05]  /*9c40*/  BSYNC B2 ;  /* 0x0000000000027941 */ /* 0x000fea0003800000 */
.L_x_54717:
        /* <DEDUP_REMOVED lines=39> */
.L_x_54701:
        /* <DEDUP_REMOVED lines=11> */
.L_x_54720:
[----:B------:R-:W-:-:S10]  /*9f70*/  DADD R16, R4, -R4 ;  /* 0x0000000004107229 */ /* 0x000fd40000000804 */
[----:B------:R-:W-:Y:S02]  /*9f80*/  IMAD.MOV.U32 R18, RZ, RZ, R16 ;  /* 0x000000ffff127224 */ /* 0x000fe400078e0010 */
[----:B------:R-:W-:Y:S01]  /*9f90*/  IMAD.MOV.U32 R19, RZ, RZ, R17 ;  /* 0x000000ffff137224 */ /* 0x000fe200078e0011 */
[----:B------:R-:W-:Y:S06]  /*9fa0*/  BRA `(.L_x_54711) ;  /* 0x00000008008c7947 */ /* 0x000fec0003800000 */
.L_x_54700:
        /* <DEDUP_REMOVED lines=24> */
.L_x_54722:
[----:B------:R-:W-:Y:S01]  /*a130*/  DMUL R36, RZ, R4 ;  /* 0x00000004ff247228 */ /* 0x000fe20000000000 */
[----:B------:R-:W-:-:S10]  /*a140*/  IMAD.MOV.U32 R2, RZ, RZ, RZ ;  /* 0x000000ffff027224 */ /* 0x000fd400078e00ff */
.L_x_54723:
[----:B------:R-:W-:Y:S05]  /*a150*/  BSYNC B2 ;  /* 0x0000000000027941 */ /* 0x000fea0003800000 */
.L_x_54721:
        /* <DEDUP_REMOVED lines=48> */
.L_x_54725:
[----:B------:R-:W-:Y:S01]  /*a460*/  DMUL R18, RZ, R4 ;  /* 0x00000004ff127228 */ /* 0x000fe20000000000 */
[----:B------:R-:W-:-:S10]  /*a470*/  IMAD.MOV.U32 R2, RZ, RZ, RZ ;  /* 0x000000ffff027224 */ /* 0x000fd400078e00ff */
.L_x_54726:
[----:B------:R-:W-:Y:S05]  /*a480*/  BSYNC B2 ;  /* 0x0000000000027941 */ /* 0x000fea0003800000 */
.L_x_54724:
        /* <DEDUP_REMOVED lines=24> */
.L_x_54699:
        /* <DEDUP_REMOVED lines=58> */
.L_x_54728:
[----:B------:R-:W-:Y:S05]  /*a9b0*/  BSYNC B0 ;  /* 0x0000000000007941 */ /* 0x000fea0003800000 */
.L_x_54727:
[----:B------:R-:W-:Y:S02]  /*a9c0*/  IMAD.MOV.U32 R18, RZ, RZ, R4 ;  /* 0x000000ffff127224 */ /* 0x000fe400078e0004 */
[----:B------:R-:W-:-:S07]  /*a9d0*/  IMAD.MOV.U32 R19, RZ, RZ, R5 ;  /* 0x000000ffff137224 */ /* 0x000fce00078e0005 */
.L_x_54711:
[----:B------:R-:W-:Y:S05]  /*a9e0*/  BSYNC B1 ;  /* 0x0000000000017941 */ /* 0x000fea0003800000 */
.L_x_54698:
        /* <DEDUP_REMOVED lines=77> */
.L_x_54735:
[----:B------:R-:W-:Y:S05]  /*aec0*/  BSYNC B0 ;  /* 0x0000000000007941 */ /* 0x000fea0003800000 */
.L_x_54734:
        /* <DEDUP_REMOVED lines=26> */
.L_x_54737:
[----:B------:R-:W-:Y:S01]  /*b070*/  DMUL R2, RZ, R4 ;  /* 0x00000004ff027228 */ /* 0x000fe20000000000 */
[----:B------:R-:W-:-:S10]  /*b080*/  IMAD.MOV.U32 R8, RZ, RZ, RZ ;  /* 0x000000ffff087224 */ /* 0x000fd400078e00ff */
.L_x_54738:
[----:B------:R-:W-:Y:S05]  /*b090*/  BSYNC B2 ;  /* 0x0000000000027941 */ /* 0x000fea0003800000 */
.L_x_54736:
        /* <DEDUP_REMOVED lines=49> */
.L_x_54740:
[----:B------:R-:W-:Y:S01]  /*b3b0*/  DMUL R2, RZ, R4 ;  /* 0x00000004ff027228 */ /* 0x000fe20000000000 */
[----:B------:R-:W-:-:S10]  /*b3c0*/  IMAD.MOV.U32 R0, RZ, RZ, RZ ;  /* 0x000000ffff007224 */ /* 0x000fd400078e00ff */
.L_x_54741:
[----:B------:R-:W-:Y:S05]  /*b3d0*/  BSYNC B2 ;  /* 0x0000000000027941 */ /* 0x000fea0003800000 */
.L_x_54739:
        /* <DEDUP_REMOVED lines=25> */
.L_x_54733:
        /* <DEDUP_REMOVED lines=62> */
.L_x_54744:
[----:B------:R-:W-:Y:S05]  /*b950*/  BSYNC B0 ;  /* 0x0000000000007941 */ /* 0x000fea0003800000 */
.L_x_54743:
        /* <DEDUP_REMOVED lines=26> */
.L_x_54746:
[----:B------:R-:W-:Y:S01]  /*bb00*/  DMUL R2, RZ, R4 ;  /* 0x00000004ff027228 */ /* 0x000fe20000000000 */
[----:B------:R-:W-:-:S10]  /*bb10*/  MOV R8, RZ ;  /* 0x000000ff00087202 */ /* 0x000fd40000000f00 */
.L_x_54747:
[----:B------:R-:W-:Y:S05]  /*bb20*/  BSYNC B2 ;  /* 0x0000000000027941 */ /* 0x000fea0003800000 */
.L_x_54745:
        /* <DEDUP_REMOVED lines=45> */
[----:B------:R-:W-:Y:S01]  /*be00*/  IMAD.MOV.U32 R0, RZ, RZ, R2 ;  /* 0x000000ffff007224 */ /* 0x000fe200078e0002 */
[----:B------:R-:W-:Y:S01]  /*be10*/  MOV R2, R36 ;  /* 0x0000002400027202 */ /* 0x000fe20000000f00 */
[----:B------:R-:W-:Y:S01]  /*be20*/  IMAD.MOV.U32 R3, RZ, RZ, R37 ;  /* 0x000000ffff037224 */ /* 0x000fe200078e0025 */
[----:B------:R-:W-:Y:S06]  /*be30*/  BRA `(.L_x_54750) ;  /* 0x0000000000087947 */ /* 0x000fec0003800000 */
.L_x_54749:
[----:B------:R-:W-:Y:S01]  /*be40*/  DMUL R2, RZ, R4 ;  /* 0x00000004ff027228 */ /* 0x000fe20000000000 */
[----:B------:R-:W-:-:S10]  /*be50*/  IMAD.MOV.U32 R0, RZ, RZ, RZ ;  /* 0x000000ffff007224 */ /* 0x000fd400078e00ff */
.L_x_54750:
[----:B------:R-:W-:Y:S05]  /*be60*/  BSYNC B2 ;  /* 0x0000000000027941 */ /* 0x000fea0003800000 */
.L_x_54748:
        /* <DEDUP_REMOVED lines=39> */
.L_x_54732:
        /* <DEDUP_REMOVED lines=11> */
.L_x_54751:
[----:B------:R-:W-:-:S10]  /*c190*/  DADD R12, R4, -R4 ;  /* 0x00000000040c7229 */ /* 0x000fd40000000804 */
[----:B------:R-:W-:Y:S02]  /*c1a0*/  IMAD.MOV.U32 R14, RZ, RZ, R12 ;  /* 0x000000ffff0e7224 */ /* 0x000fe400078e000c */
[----:B------:R-:W-:Y:S01]  /*c1b0*/  IMAD.MOV.U32 R15, RZ, RZ, R13 ;  /* 0x000000ffff0f7224 */ /* 0x000fe200078e000d */
[----:B------:R-:W-:Y:S06]  /*c1c0*/  BRA `(.L_x_54742) ;  /* 0x0000000800987947 */ /* 0x000fec0003800000 */
.L_x_54731:
        /* <DEDUP_REMOVED lines=27> */
.L_x_54753:
[----:B------:R-:W-:Y:S01]  /*c380*/  DMUL R2, RZ, R4 ;  /* 0x00000004ff027228 */ /* 0x000fe20000000000 */
[----:B------:R-:W-:-:S10]  /*c390*/  IMAD.MOV.U32 R6, RZ, RZ, RZ ;  /* 0x000000ffff067224 */ /* 0x000fd400078e00ff */
.L_x_54754:
[----:B------:R-:W-:Y:S05]  /*c3a0*/  BSYNC B2 ;  /* 0x0000000000027941 */ /* 0x000fea0003800000 */
.L_x_54752:
        /* <DEDUP_REMOVED lines=46> */
[----:B------:R-:W-:Y:S01]  /*c690*/  IMAD.MOV.U32 R15, RZ, RZ, R37 ;  /* 0x000000ffff0f7224 */ /* 0x000fe200078e0025 */
[----:B------:R-:W-:Y:S06]  /*c6a0*/  BRA `(.L_x_54757) ;  /* 0x0000000000087947 */ /* 0x000fec0003800000 */
.L_x_54756:
[----:B------:R-:W-:Y:S01]  /*c6b0*/  DMUL R14, RZ, R4 ;  /* 0x00000004ff0e7228 */ /* 0x000fe20000000000 */
[----:B------:R-:W-:-:S10]  /*c6c0*/  IMAD.MOV.U32 R2, RZ, RZ, RZ ;  /* 0x000000ffff027224 */ /* 0x000fd400078e00ff */
.L_x_54757:
[----:B------:R-:W-:Y:S05]  /*c6d0*/  BSYNC B2 ;  /* 0x0000000000027941 */ /* 0x000fea0003800000 */
.L_x_54755:
        /* <DEDUP_REMOVED lines=24> */
.L_x_54730:
        /* <DEDUP_REMOVED lines=58> */
.L_x_54759:
[----:B------:R-:W-:Y:S05]  /*cc00*/  BSYNC B0 ;  /* 0x0000000000007941 */ /* 0x000fea0003800000 */
.L_x_54758:
[----:B------:R-:W-:Y:S01]  /*cc10*/  MOV R14, R4 ;  /* 0x00000004000e7202 */ /* 0x000fe20000000f00 */
[----:B------:R-:W-:-:S07]  /*cc20*/  IMAD.MOV.U32 R15, RZ, RZ, R5 ;  /* 0x000000ffff0f7224 */ /* 0x000fce00078e0005 */
.L_x_54742:
[----:B------:R-:W-:Y:S05]  /*cc30*/  BSYNC B1 ;  /* 0x0000000000017941 */ /* 0x000fea0003800000 */
.L_x_54729:
        /* <DEDUP_REMOVED lines=77> */
.L_x_54766:
[----:B------:R-:W-:Y:S05]  /*d110*/  BSYNC B0 ;  /* 0x0000000000007941 */ /* 0x000fea0003800000 */
.L_x_54765:
        /* <DEDUP_REMOVED lines=26> */
.L_x_54768:
[----:B------:R-:W-:Y:S01]  /*d2c0*/  DMUL R2, RZ, R4 ;  /* 0x00000004ff027228 */ /* 0x000fe20000000000 */
[----:B------:R-:W-:-:S10]  /*d2d0*/  IMAD.MOV.U32 R8, RZ, RZ, RZ ;  /* 0x000000ffff087224 */ /* 0x000fd400078e00ff */
.L_x_54769:
[----:B------:R-:W-:Y:S05]  /*d2e0*/  BSYNC B2 ;  /* 0x0000000000027941 */ /* 0x000fea0003800000 */
.L_x_54767:
        /* <DEDUP_REMOVED lines=49> */
.L_x_54771:
[----:B------:R-:W-:Y:S01]  /*d600*/  DMUL R2, RZ, R4 ;  /* 0x00000004ff027228 */ /* 0x000fe20000000000 */
[----:B------:R-:W-:-:S10]  /*d610*/  IMAD.MOV.U32 R0, RZ, RZ, RZ ;  /* 0x000000ffff007224 */ /* 0x000fd400078e00ff */
.L_x_54772:
[----:B------:R-:W-:Y:S05]  /*d620*/  BSYNC B2 ;  /* 0x0000000000027941 */ /* 0x000fea0003800000 */
.L_x_54770:
        /* <DEDUP_REMOVED lines=25> */
.L_x_54764:
        /* <DEDUP_REMOVED lines=62> */
.L_x_54775:
[----:B------:R-:W-:Y:S05]  /*dba0*/  BSYNC B0 ;  /* 0x0000000000007941 */ /* 0x000fea0003800000 */
.L_x_54774:
        /* <DEDUP_REMOVED lines=22> */
[----:B------:R-:W-:Y:S02]  /*dd10*/  IMAD.MOV.U32 R8, RZ, RZ, R2 ;  /* 0x000000ffff087224 */ /* 0x000fe400078e0002 */
[----:B------:R-:W-:Y:S02]  /*dd20*/  IMAD.MOV.U32 R2, RZ, RZ, R36 ;  /* 0x000000ffff027224 */ /* 0x000fe400078e0024 */
[----:B------:R-:W-:Y:S01]  /*dd30*/  IMAD.MOV.U32 R3, RZ, RZ, R37 ;  /* 0x000000ffff037224 */ /* 0x000fe200078e0025 */
[----:B------:R-:W-:Y:S06]  /*dd40*/  BRA `(.L_x_54778) ;  /* 0x0000000000087947 */ /* 0x000fec0003800000 */
.L_x_54777:
[----:B------:R-:W-:Y:S01]  /*dd50*/  DMUL R2, RZ, R4 ;  /* 0x00000004ff027228 */ /* 0x000fe20000000000 */
[----:B------:R-:W-:-:S10]  /*dd60*/  IMAD.MOV.U32 R8, RZ, RZ, RZ ;  /* 0x000000ffff087224 */ /* 0x000fd400078e00ff */
.L_x_54778:
[----:B------:R-:W-:Y:S05]  /*dd70*/  BSYNC B2 ;  /* 0x0000000000027941 */ /* 0x000fea0003800000 */
.L_x_54776:
        /* <DEDUP_REMOVED lines=49> */
.L_x_54780:
[----:B------:R-:W-:Y:S01]  /*e090*/  DMUL R2, RZ, R4 ;  /* 0x00000004ff027228 */ /* 0x000fe20000000000 */
[----:B------:R-:W-:-:S10]  /*e0a0*/  IMAD.MOV.U32 R0, RZ, RZ, RZ ;  /* 0x000000ffff007224 */ /* 0x000fd400078e00ff */
.L_x_54781:
[----:B------:R-:W-:Y:S05]  /*e0b0*/  BSYNC B2 ;  /* 0x0000000000027941 */ /* 0x000fea0003800000 */
.L_x_54779:
        /* <DEDUP_REMOVED lines=39> */
.L_x_54763:
        /* <DEDUP_REMOVED lines=11> */
.L_x_54782:
[----:B------:R-:W-:-:S10]  /*e3e0*/  DADD R8, R4, -R4 ;  /* 0x0000000004087229 */ /* 0x000fd40000000804 */
[----:B------:R-:W-:Y:S01]  /*e3f0*/  MOV R10, R8 ;  /* 0x00000008000a7202 */ /* 0x000fe20000000f00 */
[----:B------:R-:W-:Y:S01]  /*e400*/  IMAD.MOV.U32 R11, RZ, RZ, R9 ;  /* 0x000000ffff0b7224 */ /* 0x000fe200078e0009 */
[----:B------:R-:W-:Y:S06]  /*e410*/  BRA `(.L_x_54773) ;  /* 0x0000000800987947 */ /* 0x000fec0003800000 */
.L_x_54762:
        /* <DEDUP_REMOVED lines=27> */
.L_x_54784:
[----:B------:R-:W-:Y:S01]  /*e5d0*/  DMUL R2, RZ, R4 ;  /* 0x00000004ff027228 */ /* 0x000fe20000000000 */
[----:B------:R-:W-:-:S10]  /*e5e0*/  IMAD.MOV.U32 R6, RZ, RZ, RZ ;  /* 0x000000ffff067224 */ /* 0x000fd400078e00ff */
.L_x_54785:
[----:B------:R-:W-:Y:S05]  /*e5f0*/  BSYNC B2 ;  /* 0x0000000000027941 */ /* 0x000fea0003800000 */
.L_x_54783:
        /* <DEDUP_REMOVED lines=48> */
.L_x_54787:
[----:B------:R-:W-:Y:S01]  /*e900*/  DMUL R10, RZ, R4 ;  /* 0x00000004ff0a7228 */ /* 0x000fe20000000000 */
[----:B------:R-:W-:-:S10]  /*e910*/  MOV R2, RZ ;  /* 0x000000ff00027202 */ /* 0x000fd40000000f00 */
.L_x_54788:
[----:B------:R-:W-:Y:S05]  /*e920*/  BSYNC B2 ;  /* 0x0000000000027941 */ /* 0x000fea0003800000 */
.L_x_54786:
        /* <DEDUP_REMOVED lines=24> */
.L_x_54761:
        /* <DEDUP_REMOVED lines=58> */
.L_x_54790:
[----:B------:R-:W-:Y:S05]  /*ee50*/  BSYNC B0 ;  /* 0x0000000000007941 */ /* 0x000fea0003800000 */
.L_x_54789:
[----:B------:R-:W-:Y:S02]  /*ee60*/  IMAD.MOV.U32 R10, RZ, RZ, R4 ;  /* 0x000000ffff0a7224 */ /* 0x000fe400078e0004 */
[----:B------:R-:W-:-:S07]  /*ee70*/  IMAD.MOV.U32 R11, RZ, RZ, R5 ;  /* 0x000000ffff0b7224 */ /* 0x000fce00078e0005 */
.L_x_54773:
[----:B------:R-:W-:Y:S05]  /*ee80*/  BSYNC B1 ;  /* 0x0000000000017941 */ /* 0x000fea0003800000 */
.L_x_54760:
        /* <DEDUP_REMOVED lines=77> */
.L_x_54797:
[----:B------:R-:W-:Y:S05]  /*f360*/  BSYNC B0 ;  /* 0x0000000000007941 */ /* 0x000fea0003800000 */
.L_x_54796:
        /* <DEDUP_REMOVED lines=25> */
.L_x_54799:
[----:B------:R-:W-:Y:S01]  /*f500*/  DMUL R4, RZ, R44 ;  /* 0x0000002cff047228 */ /* 0x000fe20000000000 */
[----:B------:R-:W-:-:S10]  /*f510*/  IMAD.MOV.U32 R2, RZ, RZ, RZ ;  /* 0x000000ffff027224 */ /* 0x000fd400078e00ff */
.L_x_54800:
[----:B------:R-:W-:Y:S05]  /*f520*/  BSYNC B2 ;  /* 0x0000000000027941 */ /* 0x000fea0003800000 */
.L_x_54798:
        /* <DEDUP_REMOVED lines=49> */
.L_x_54802:
[----:B------:R-:W-:Y:S01]  /*f840*/  DMUL R2, RZ, R44 ;  /* 0x0000002cff027228 */ /* 0x000fe20000000000 */
[----:B------:R-:W-:-:S10]  /*f850*/  IMAD.MOV.U32 R0, RZ, RZ, RZ ;  /* 0x000000ffff007224 */ /* 0x000fd400078e00ff */
.L_x_54803:
[----:B------:R-:W-:Y:S05]  /*f860*/  BSYNC B2 ;  /* 0x0000000000027941 */ /* 0x000fea0003800000 */
.L_x_54801:
        /* <DEDUP_REMOVED lines=25> */
.L_x_54795:
        /* <DEDUP_REMOVED lines=62> */
.L_x_54806:
[----:B------:R-:W-:Y:S05]  /*fde0*/  BSYNC B0 ;  /* 0x0000000000007941 */ /* 0x000fea0003800000 */
.L_x_54805:
        /* <DEDUP_REMOVED lines=25> */
.L_x_54808:
[----:B------:R-:W-:Y:S01]  /*ff80*/  DMUL R6, RZ, R44 ;  /* 0x0000002cff067228 */ /* 0x000fe20000000000 */
[----:B------:R-:W-:-:S10]  /*ff90*/  MOV R2, RZ ;  /* 0x000000ff00027202 */ /* 0x000fd40000000f00 */
.L_x_54809:
[----:B------:R-:W-:Y:S05]  /*ffa0*/  BSYNC B2 ;  /* 0x0000000000027941 */ /* 0x000fea0003800000 */
.L_x_54807:
        /* <DEDUP_REMOVED lines=49> */
.L_x_54811:
[----:B------:R-:W-:Y:S01]  /*102c0*/  DMUL R2, RZ, R44 ;  /* 0x0000002cff027228 */ /* 0x000fe20000000000 */
[----:B------:R-:W-:-:S10]  /*102d0*/  IMAD.MOV.U32 R0, RZ, RZ, RZ ;  /* 0x000000ffff007224 */ /* 0x000fd400078e00ff */
.L_x_54812:
[----:B------:R-:W-:Y:S05]  /*102e0*/  BSYNC B2 ;  /* 0x0000000000027941 */ /* 0x000fea0003800000 */
.L_x_54810:
        /* <DEDUP_REMOVED lines=39> */
.L_x_54794:
        /* <DEDUP_REMOVED lines=11> */
.L_x_54813:
[----:B------:R-:W-:-:S10]  /*10610*/  DADD R4, R44, -R44 ;  /* 0x000000002c047229 */ /* 0x000fd4000000082c */
[----:B------:R-:W-:Y:S02]  /*10620*/  IMAD.MOV.U32 R6, RZ, RZ, R4 ;  /* 0x000000ffff067224 */ /* 0x000fe400078e0004 */
[----:B------:R-:W-:Y:S01]  /*10630*/  IMAD.MOV.U32 R7, RZ, RZ, R5 ;  /* 0x000000ffff077224 */ /* 0x000fe200078e0005 */
[----:B------:R-:W-:Y:S06]  /*10640*/  BRA `(.L_x_54804) ;  /* 0x0000000800987947 */ /* 0x000fec0003800000 */
.L_x_54793:
        /* <DEDUP_REMOVED lines=27> */
.L_x_54815:
[----:B------:R-:W-:Y:S01]  /*10800*/  DMUL R2, RZ, R44 ;  /* 0x0000002cff027228 */ /* 0x000fe20000000000 */
[----:B------:R-:W-:-:S10]  /*10810*/  IMAD.MOV.U32 R4, RZ, RZ, RZ ;  /* 0x000000ffff047224 */ /* 0x000fd400078e00ff */
.L_x_54816:
[----:B------:R-:W-:Y:S05]  /*10820*/  BSYNC B2 ;  /* 0x0000000000027941 */ /* 0x000fea0003800000 */
.L_x_54814:
        /* <DEDUP_REMOVED lines=48> */
.L_x_54818:
[----:B------:R-:W-:Y:S01]  /*10b30*/  DMUL R6, RZ, R44 ;  /* 0x0000002cff067228 */ /* 0x000fe20000000000 */
[----:B------:R-:W-:-:S10]  /*10b40*/  IMAD.MOV.U32 R2, RZ, RZ, RZ ;  /* 0x000000ffff027224 */ /* 0x000fd400078e00ff */
.L_x_54819:
[----:B------:R-:W-:Y:S05]  /*10b50*/  BSYNC B2 ;  /* 0x0000000000027941 */ /* 0x000fea0003800000 */
.L_x_54817:
        /* <DEDUP_REMOVED lines=24> */
.L_x_54792:
        /* <DEDUP_REMOVED lines=58> */
.L_x_54821:
[----:B------:R-:W-:Y:S05]  /*11080*/  BSYNC B0 ;  /* 0x0000000000007941 */ /* 0x000fea0003800000 */
.L_x_54820:
[----:B------:R-:W-:Y:S01]  /*11090*/  MOV R6, R44 ;  /* 0x0000002c00067202 */ /* 0x000fe20000000f00 */
[----:B------:R-:W-:-:S07]  /*110a0*/  IMAD.MOV.U32 R7, RZ, RZ, R45 ;  /* 0x000000ffff077224 */ /* 0x000fce00078e002d */
.L_x_54804:
[----:B------:R-:W-:Y:S05]  /*110b0*/  BSYNC B1 ;  /* 0x0000000000017941 */ /* 0x000fea0003800000 */
.L_x_54791:
        /* <DEDUP_REMOVED lines=12> */
.L_x_54573:
        /* <DEDUP_REMOVED lines=147> */
.L_x_54829:
[----:B------:R-:W-:Y:S05]  /*11ab0*/  BSYNC B0 ;  /* 0x0000000000007941 */ /* 0x000fea0003800000 */
.L_x_54828:
        /* <DEDUP_REMOVED lines=23> */
.L_x_54831:
[----:B------:R-:W-:Y:S01]  /*11c30*/  DMUL R36, RZ, R16 ;  /* 0x00000010ff247228 */ /* 0x000fe20000000000 */
[----:B------:R-:W-:-:S10]  /*11c40*/  IMAD.MOV.U32 R2, RZ, RZ, RZ ;  /* 0x000000ffff027224 */ /* 0x000fd400078e00ff */
.L_x_54832:
[----:B------:R-:W-:Y:S05]  /*11c50*/  BSYNC B2 ;  /* 0x0000000000027941 */ /* 0x000fea0003800000 */
.L_x_54830:
        /* <DEDUP_REMOVED lines=49> */
.L_x_54834:
[----:B------:R-:W-:Y:S01]  /*11f70*/  DMUL R2, RZ, R16 ;  /* 0x00000010ff027228 */ /* 0x000fe20000000000 */
[----:B------:R-:W-:-:S10]  /*11f80*/  IMAD.MOV.U32 R0, RZ, RZ, RZ ;  /* 0x000000ffff007224 */ /* 0x000fd400078e00ff */
.L_x_54835:
[----:B------:R-:W-:Y:S05]  /*11f90*/  BSYNC B2 ;  /* 0x0000000000027941 */ /* 0x000fea0003800000 */
.L_x_54833:
        /* <DEDUP_REMOVED lines=25> */
.L_x_54827:
        /* <DEDUP_REMOVED lines=63> */
.L_x_54837:
[----:B------:R-:W-:Y:S05]  /*12520*/  BSYNC B0 ;  /* 0x0000000000007941 */ /* 0x000fea0003800000 */
.L_x_54836:
        /* <DEDUP_REMOVED lines=23> */
.L_x_54839:
[----:B------:R-:W-:Y:S01]  /*126a0*/  DMUL R36, RZ, R16 ;  /* 0x00000010ff247228 */ /* 0x000fe20000000000 */
[----:B------:R-:W-:-:S10]  /*126b0*/  IMAD.MOV.U32 R2, RZ, RZ, RZ ;  /* 0x000000ffff027224 */ /* 0x000fd400078e00ff */
.L_x_54840:
[----:B------:R-:W-:Y:S05]  /*126c0*/  BSYNC B2 ;  /* 0x0000000000027941 */ /* 0x000fea0003800000 */
.L_x_54838:
        /* <DEDUP_REMOVED lines=49> */
.L_x_54842:
[----:B------:R-:W-:Y:S01]  /*129e0*/  DMUL R2, RZ, R16 ;  /* 0x00000010ff027228 */ /* 0x000fe20000000000 */
[----:B------:R-:W-:-:S10]  /*129f0*/  IMAD.MOV.U32 R0, RZ, RZ, RZ ;  /* 0x000000ffff007224 */ /* 0x000fd400078e00ff */
.L_x_54843:
[----:B------:R-:W-:Y:S05]  /*12a00*/  BSYNC B2 ;  /* 0x0000000000027941 */ /* 0x000fea0003800000 */
.L_x_54841:
        /* <DEDUP_REMOVED lines=39> */
.L_x_54826:
        /* <DEDUP_REMOVED lines=11> */
.L_x_54844:
[----:B------:R-:W-:-:S10]  /*12d30*/  DADD R28, R16, -R16 ;  /* 0x00000000101c7229 */ /* 0x000fd40000000810 */
[----:B------:R-:W-:Y:S02]  /*12d40*/  IMAD.MOV.U32 R30, RZ, RZ, R28 ;  /* 0x000000ffff1e7224 */ /* 0x000fe400078e001c */
[----:B------:R-:W-:Y:S01]  /*12d50*/  IMAD.MOV.U32 R31, RZ, RZ, R29 ;  /* 0x000000ffff1f7224 */ /* 0x000fe200078e001d */
[----:B------:R-:W-:Y:S06]  /*12d60*/  BRA `(.L_x_54823) ;  /* 0x0000000800907947 */ /* 0x000fec0003800000 */
.L_x_54825:
        /* <DEDUP_REMOVED lines=24> */
.L_x_54846:
[----:B------:R-:W-:Y:S01]  /*12ef0*/  DMUL R36, RZ, R16 ;  /* 0x00000010ff247228 */ /* 0x000fe20000000000 */
[----:B------:R-:W-:-:S10]  /*12f00*/  MOV R2, RZ ;  /* 0x000000ff00027202 */ /* 0x000fd40000000f00 */
.L_x_54847:
[----:B------:R-:W-:Y:S05]  /*12f10*/  BSYNC B2 ;  /* 0x0000000000027941 */ /* 0x000fea0003800000 */
.L_x_54845:
        /* <DEDUP_REMOVED lines=47> */
[----:B------:R-:W-:Y:S06]  /*13210*/  BRA `(.L_x_54850) ;  /* 0x0000000000087947 */ /* 0x000fec0003800000 */
.L_x_54849:
[----:B------:R-:W-:Y:S01]  /*13220*/  DMUL R30, RZ, R16 ;  /* 0x00000010ff1e7228 */ /* 0x000fe20000000000 */
[----:B------:R-:W-:-:S10]  /*13230*/  IMAD.MOV.U32 R2, RZ, RZ, RZ ;  /* 0x000000ffff027224 */ /* 0x000fd400078e00ff */
.L_x_54850:
[----:B------:R-:W-:Y:S05]  /*13240*/  BSYNC B2 ;  /* 0x0000000000027941 */ /* 0x000fea0003800000 */
.L_x_54848:
        /* <DEDUP_REMOVED lines=24> */
.L_x_54824:
        /* <DEDUP_REMOVED lines=59> */
.L_x_54852:
[----:B------:R-:W-:Y:S05]  /*13780*/  BSYNC B0 ;  /* 0x0000000000007941 */ /* 0x000fea0003800000 */
.L_x_54851:
[----:B------:R-:W-:Y:S01]  /*13790*/  IMAD.MOV.U32 R30, RZ, RZ, R16 ;  /* 0x000000ffff1e7224 */ /* 0x000fe200078e0010 */
[----:B------:R-:W-:-:S07]  /*137a0*/  MOV R31, R17 ;  /* 0x00000011001f7202 */ /* 0x000fce0000000f00 */
.L_x_54823:
[----:B------:R-:W-:Y:S05]  /*137b0*/  BSYNC B1 ;  /* 0x0000000000017941 */ /* 0x000fea0003800000 */
.L_x_54822:
        /* <DEDUP_REMOVED lines=83> */
.L_x_54860:
[----:B------:R-:W-:Y:S05]  /*13cf0*/  BSYNC B0 ;  /* 0x0000000000007941 */ /* 0x000fea0003800000 */
.L_x_54859:
        /* <DEDUP_REMOVED lines=25> */
.L_x_54862:
[----:B------:R-:W-:Y:S01]  /*13e90*/  DMUL R6, RZ, R16 ;  /* 0x00000010ff067228 */ /* 0x000fe20000000000 */
[----:B------:R-:W-:-:S10]  /*13ea0*/  IMAD.MOV.U32 R2, RZ, RZ, RZ ;  /* 0x000000ffff027224 */ /* 0x000fd400078e00ff */
.L_x_54863:
[----:B------:R-:W-:Y:S05]  /*13eb0*/  BSYNC B2 ;  /* 0x0000000000027941 */ /* 0x000fea0003800000 */
.L_x_54861:
        /* <DEDUP_REMOVED lines=46> */
.L_x_54865:
[----:B------:R-:W-:Y:S01]  /*141a0*/  DMUL R36, RZ, R16 ;  /* 0x00000010ff247228 */ /* 0x000fe20000000000 */
[----:B------:R-:W-:-:S10]  /*141b0*/  MOV R2, RZ ;  /* 0x000000ff00027202 */ /* 0x000fd40000000f00 */
.L_x_54866:
[----:B------:R-:W-:Y:S05]  /*141c0*/  BSYNC B2 ;  /* 0x0000000000027941 */ /* 0x000fea0003800000 */
.L_x_54864:
        /* <DEDUP_REMOVED lines=25> */
.L_x_54858:
        /* <DEDUP_REMOVED lines=63> */
.L_x_54868:
[----:B------:R-:W-:Y:S05]  /*14750*/  BSYNC B0 ;  /* 0x0000000000007941 */ /* 0x000fea0003800000 */
.L_x_54867:
        /* <DEDUP_REMOVED lines=25> */
.L_x_54870:
[----:B------:R-:W-:Y:S01]  /*148f0*/  DMUL R6, RZ, R16 ;  /* 0x00000010ff067228 */ /* 0x000fe20000000000 */
[----:B------:R-:W-:-:S10]  /*14900*/  IMAD.MOV.U32 R2, RZ, RZ, RZ ;  /* 0x000000ffff027224 */ /* 0x000fd400078e00ff */
.L_x_54871:
[----:B------:R-:W-:Y:S05]  /*14910*/  BSYNC B2 ;  /* 0x0000000000027941 */ /* 0x000fea0003800000 */
.L_x_54869:
        /* <DEDUP_REMOVED lines=46> */
.L_x_54873:
[----:B------:R-:W-:Y:S01]  /*14c00*/  DMUL R36, RZ, R16 ;  /* 0x00000010ff247228 */ /* 0x000fe20000000000 */
[----:B------:R-:W-:-:S10]  /*14c10*/  IMAD.MOV.U32 R2, RZ, RZ, RZ ;  /* 0x000000ffff027224 */ /* 0x000fd400078e00ff */
.L_x_54874:
[----:B------:R-:W-:Y:S05]  /*14c20*/  BSYNC B2 ;  /* 0x0000000000027941 */ /* 0x000fea0003800000 */
.L_x_54872:
        /* <DEDUP_REMOVED lines=39> */
.L_x_54857:
        /* <DEDUP_REMOVED lines=11> */
.L_x_54875:
[----:B------:R-:W-:-:S10]  /*14f50*/  DADD R32, R16, -R16 ;  /* 0x0000000010207229 */ /* 0x000fd40000000810 */
[----:B------:R-:W-:Y:S02]  /*14f60*/  IMAD.MOV.U32 R34, RZ, RZ, R32 ;  /* 0x000000ffff227224 */ /* 0x000fe400078e0020 */
[----:B------:R-:W-:Y:S01]  /*14f70*/  IMAD.MOV.U32 R35, RZ, RZ, R33 ;  /* 0x000000ffff237224 */ /* 0x000fe200078e0021 */
[----:B------:R-:W-:Y:S06]  /*14f80*/  BRA `(.L_x_54854) ;  /* 0x0000000800987947 */ /* 0x000fec0003800000 */
.L_x_54856:
        /* <DEDUP_REMOVED lines=26> */
.L_x_54877:
[----:B------:R-:W-:Y:S01]  /*15130*/  DMUL R32, RZ, R16 ;  /* 0x00000010ff207228 */ /* 0x000fe20000000000 */
[----:B------:R-:W-:-:S10]  /*15140*/  MOV R2, RZ ;  /* 0x000000ff00027202 */ /* 0x000fd40000000f00 */
.L_x_54878:
[----:B------:R-:W-:Y:S05]  /*15150*/  BSYNC B2 ;  /* 0x0000000000027941 */ /* 0x000fea0003800000 */
.L_x_54876:
        /* <DEDUP_REMOVED lines=48> */
.L_x_54880:
[----:B------:R-:W-:Y:S01]  /*15460*/  DMUL R34, RZ, R16 ;  /* 0x00000010ff227228 */ /* 0x000fe20000000000 */
[----:B------:R-:W-:-:S10]  /*15470*/  IMAD.MOV.U32 R2, RZ, RZ, RZ ;  /* 0x000000ffff027224 */ /* 0x000fd400078e00ff */
.L_x_54881:
[----:B------:R-:W-:Y:S05]  /*15480*/  BSYNC B2 ;  /* 0x0000000000027941 */ /* 0x000fea0003800000 */
.L_x_54879:
        /* <DEDUP_REMOVED lines=24> */
.L_x_54855:
        /* <DEDUP_REMOVED lines=59> */
.L_x_54883:
[----:B------:R-:W-:Y:S05]  /*159c0*/  BSYNC B0 ;  /* 0x0000000000007941 */ /* 0x000fea0003800000 */
.L_x_54882:
[----:B------:R-:W-:Y:S01]  /*159d0*/  IMAD.MOV.U32 R34, RZ, RZ, R16 ;  /* 0x000000ffff227224 */ /* 0x000fe200078e0010 */
[----:B------:R-:W-:-:S07]  /*159e0*/  MOV R35, R17 ;  /* 0x0000001100237202 */ /* 0x000fce0000000f00 */
.L_x_54854:
[----:B------:R-:W-:Y:S05]  /*159f0*/  BSYNC B1 ;  /* 0x0000000000017941 */ /* 0x000fea0003800000 */
.L_x_54853:
        /* <DEDUP_REMOVED lines=84> */
.L_x_54891:
[----:B------:R-:W-:Y:S05]  /*15f40*/  BSYNC B0 ;  /* 0x0000000000007941 */ /* 0x000fea0003800000 */
.L_x_54890:
        /* <DEDUP_REMOVED lines=23> */
.L_x_54893:
[----:B------:R-:W-:Y:S01]  /*160c0*/  DMUL R36, RZ, R4 ;  /* 0x00000004ff247228 */ /* 0x000fe20000000000 */
[----:B------:R-:W-:-:S10]  /*160d0*/  IMAD.MOV.U32 R2, RZ, RZ, RZ ;  /* 0x000000ffff027224 */ /* 0x000fd400078e00ff */
.L_x_54894:
[----:B------:R-:W-:Y:S05]  /*160e0*/  BSYNC B2 ;  /* 0x0000000000027941 */ /* 0x000fea0003800000 */
.L_x_54892:
        /* <DEDUP_REMOVED lines=49> */
.L_x_54896:
[----:B------:R-:W-:Y:S01]  /*16400*/  DMUL R2, RZ, R4 ;  /* 0x00000004ff027228 */ /* 0x000fe20000000000 */
[----:B------:R-:W-:-:S10]  /*16410*/  IMAD.MOV.U32 R0, RZ, RZ, RZ ;  /* 0x000000ffff007224 */ /* 0x000fd400078e00ff */
.L_x_54897:
[----:B------:R-:W-:Y:S05]  /*16420*/  BSYNC B2 ;  /* 0x0000000000027941 */ /* 0x000fea0003800000 */
.L_x_54895:
        /* <DEDUP_REMOVED lines=25> */
.L_x_54889:
        /* <DEDUP_REMOVED lines=63> */
.L_x_54899:
[----:B------:R-:W-:Y:S05]  /*169b0*/  BSYNC B0 ;  /* 0x0000000000007941 */ /* 0x000fea0003800000 */
.L_x_54898:
        /* <DEDUP_REMOVED lines=23> */
.L_x_54901:
[----:B------:R-:W-:Y:S01]  /*16b30*/  DMUL R36, RZ, R4 ;  /* 0x00000004ff247228 */ /* 0x000fe20000000000 */
[----:B------:R-:W-:-:S10]  /*16b40*/  IMAD.MOV.U32 R2, RZ, RZ, RZ ;  /* 0x000000ffff027224 */ /* 0x000fd400078e00ff */
.L_x_54902:
[----:B------:R-:W-:Y:S05]  /*16b50*/  BSYNC B2 ;  /* 0x0000000000027941 */ /* 0x000fea0003800000 */
.L_x_54900:
        /* <DEDUP_REMOVED lines=49> */
.L_x_54904:
[----:B------:R-:W-:Y:S01]  /*16e70*/  DMUL R2, RZ, R4 ;  /* 0x00000004ff027228 */ /* 0x000fe20000000000 */
[----:B------:R-:W-:-:S10]  /*16e80*/  IMAD.MOV.U32 R0, RZ, RZ, RZ ;  /* 0x000000ffff007224 */ /* 0x000fd400078e00ff */
.L_x_54905:
[----:B------:R-:W-:Y:S05]  /*16e90*/  BSYNC B2 ;  /* 0x0000000000027941 */ /* 0x000fea0003800000 */
.L_x_54903:
        /* <DEDUP_REMOVED lines=39> */
.L_x_54888:
        /* <DEDUP_REMOVED lines=11> */
.L_x_54906:
[----:B------:R-:W-:-:S10]  /*171c0*/  DADD R20, R4, -R4 ;  /* 0x0000000004147229 */ /* 0x000fd40000000804 */
[----:B------:R-:W-:Y:S02]  /*171d0*/  IMAD.MOV.U32 R22, RZ, RZ, R20 ;  /* 0x000000ffff167224 */ /* 0x000fe400078e0014 */
[----:B------:R-:W-:Y:S01]  /*171e0*/  IMAD.MOV.U32 R23, RZ, RZ, R21 ;  /* 0x000000ffff177224 */ /* 0x000fe200078e0015 */
[----:B------:R-:W-:Y:S06]  /*171f0*/  BRA `(.L_x_54885) ;  /* 0x0000000800907947 */ /* 0x000fec0003800000 */
.L_x_54887:
        /* <DEDUP_REMOVED lines=24> */
.L_x_54908:
[----:B------:R-:W-:Y:S01]  /*17380*/  DMUL R36, RZ, R4 ;  /* 0x00000004ff247228 */ /* 0x000fe20000000000 */
[----:B------:R-:W-:-:S10]  /*17390*/  MOV R2, RZ ;  /* 0x000000ff00027202 */ /* 0x000fd40000000f00 */
.L_x_54909:
[----:B------:R-:W-:Y:S05]  /*173a0*/  BSYNC B2 ;  /* 0x0000000000027941 */ /* 0x000fea0003800000 */
.L_x_54907:
        /* <DEDUP_REMOVED lines=48> */
.L_x_54911:
[----:B------:R-:W-:Y:S01]  /*176b0*/  DMUL R22, RZ, R4 ;  /* 0x00000004ff167228 */ /* 0x000fe20000000000 */
[----:B------:R-:W-:-:S10]  /*176c0*/  IMAD.MOV.U32 R2, RZ, RZ, RZ ;  /* 0x000000ffff027224 */ /* 0x000fd400078e00ff */
.L_x_54912:
[----:B------:R-:W-:Y:S05]  /*176d0*/  BSYNC B2 ;  /* 0x0000000000027941 */ /* 0x000fea0003800000 */
.L_x_54910:
        /* <DEDUP_REMOVED lines=24> */
.L_x_54886:
        /* <DEDUP_REMOVED lines=59> */
.L_x_54914:
[----:B------:R-:W-:Y:S05]  /*17c10*/  BSYNC B0 ;  /* 0x0000000000007941 */ /* 0x000fea0003800000 */
.L_x_54913:
[----:B------:R-:W-:Y:S01]  /*17c20*/  IMAD.MOV.U32 R22, RZ, RZ, R4 ;  /* 0x000000ffff167224 */ /* 0x000fe200078e0004 */
[----:B------:R-:W-:-:S07]  /*17c30*/  MOV R23, R5 ;  /* 0x0000000500177202 */ /* 0x000fce0000000f00 */
.L_x_54885:
[----:B------:R-:W-:Y:S05]  /*17c40*/  BSYNC B1 ;  /* 0x0000000000017941 */ /* 0x000fea0003800000 */
.L_x_54884:
        /* <DEDUP_REMOVED lines=82> */
.L_x_54922:
[----:B------:R-:W-:Y:S05]  /*18170*/  BSYNC B0 ;  /* 0x0000000000007941 */ /* 0x000fea0003800000 */
.L_x_54921:
        /* <DEDUP_REMOVED lines=23> */
.L_x_54924:
[----:B------:R-:W-:Y:S01]  /*182f0*/  DMUL R36, RZ, R4 ;  /* 0x00000004ff247228 */ /* 0x000fe20000000000 */
[----:B------:R-:W-:-:S10]  /*18300*/  IMAD.MOV.U32 R2, RZ, RZ, RZ ;  /* 0x000000ffff027224 */ /* 0x000fd400078e00ff */
.L_x_54925:
[----:B------:R-:W-:Y:S05]  /*18310*/  BSYNC B2 ;  /* 0x0000000000027941 */ /* 0x000fea0003800000 */
.L_x_54923:
        /* <DEDUP_REMOVED lines=46> */
.L_x_54927:
[----:B------:R-:W-:Y:S01]  /*18600*/  DMUL R36, RZ, R4 ;  /* 0x00000004ff247228 */ /* 0x000fe20000000000 */
[----:B------:R-:W-:-:S10]  /*18610*/  IMAD.MOV.U32 R2, RZ, RZ, RZ ;  /* 0x000000ffff027224 */ /* 0x000fd400078e00ff */
.L_x_54928:
[----:B------:R-:W-:Y:S05]  /*18620*/  BSYNC B2 ;  /* 0x0000000000027941 */ /* 0x000fea0003800000 */
.L_x_54926:
        /* <DEDUP_REMOVED lines=25> */
.L_x_54920:
        /* <DEDUP_REMOVED lines=63> */
.L_x_54930:
[----:B------:R-:W-:Y:S05]  /*18bb0*/  BSYNC B0 ;  /* 0x0000000000007941 */ /* 0x000fea0003800000 */
.L_x_54929:
        /* <DEDUP_REMOVED lines=23> */
.L_x_54932:
[----:B------:R-:W-:Y:S01]  /*18d30*/  DMUL R36, RZ, R4 ;  /* 0x00000004ff247228 */ /* 0x000fe20000000000 */
[----:B------:R-:W-:-:S10]  /*18d40*/  IMAD.MOV.U32 R2, RZ, RZ, RZ ;  /* 0x000000ffff027224 */ /* 0x000fd400078e00ff */
.L_x_54933:
[----:B------:R-:W-:Y:S05]  /*18d50*/  BSYNC B2 ;  /* 0x0000000000027941 */ /* 0x000fea0003800000 */
.L_x_54931:
        /* <DEDUP_REMOVED lines=46> */
.L_x_54935:
[----:B------:R-:W-:Y:S01]  /*19040*/  DMUL R36, RZ, R4 ;  /* 0x00000004ff247228 */ /* 0x000fe20000000000 */
[----:B------:R-:W-:-:S10]  /*19050*/  IMAD.MOV.U32 R2, RZ, RZ, RZ ;  /* 0x000000ffff027224 */ /* 0x000fd400078e00ff */
.L_x_54936:
[----:B------:R-:W-:Y:S05]  /*19060*/  BSYNC B2 ;  /* 0x0000000000027941 */ /* 0x000fea0003800000 */
.L_x_54934:
        /* <DEDUP_REMOVED lines=39> */
.L_x_54919:
        /* <DEDUP_REMOVED lines=11> */
.L_x_54937:
[----:B------:R-:W-:-:S10]  /*19390*/  DADD R24, R4, -R4 ;  /* 0x0000000004187229 */ /* 0x000fd40000000804 */
[----:B------:R-:W-:Y:S02]  /*193a0*/  IMAD.MOV.U32 R26, RZ, RZ, R24 ;  /* 0x000000ffff1a7224 */ /* 0x000fe400078e0018 */
[----:B------:R-:W-:Y:S01]  /*193b0*/  IMAD.MOV.U32 R27, RZ, RZ, R25 ;  /* 0x000000ffff1b7224 */ /* 0x000fe200078e0019 */
[----:B------:R-:W-:Y:S06]  /*193c0*/  BRA `(.L_x_54916) ;  /* 0x0000000800987947 */ /* 0x000fec0003800000 */
.L_x_54918:
        /* <DEDUP_REMOVED lines=24> */
[----:B------:R-:W-:Y:S01]  /*19550*/  IMAD.MOV.U32 R25, RZ, RZ, R37 ;  /* 0x000000ffff197224 */ /* 0x000fe200078e0025 */
[----:B------:R-:W-:Y:S06]  /*19560*/  BRA `(.L_x_54940) ;  /* 0x0000000000087947 */ /* 0x000fec0003800000 */
.L_x_54939:
[----:B------:R-:W-:Y:S01]  /*19570*/  DMUL R24, RZ, R4 ;  /* 0x00000004ff187228 */ /* 0x000fe20000000000 */
[----:B------:R-:W-:-:S10]  /*19580*/  IMAD.MOV.U32 R2, RZ, RZ, RZ ;  /* 0x000000ffff027224 */ /* 0x000fd400078e00ff */
.L_x_54940:
[----:B------:R-:W-:Y:S05]  /*19590*/  BSYNC B2 ;  /* 0x0000000000027941 */ /* 0x000fea0003800000 */
.L_x_54938:
        /* <DEDUP_REMOVED lines=48> */
.L_x_54942:
[----:B------:R-:W-:Y:S01]  /*198a0*/  DMUL R26, RZ, R4 ;  /* 0x00000004ff1a7228 */ /* 0x000fe20000000000 */
[----:B------:R-:W-:-:S10]  /*198b0*/  IMAD.MOV.U32 R2, RZ, RZ, RZ ;  /* 0x000000ffff027224 */ /* 0x000fd400078e00ff */
.L_x_54943:
[----:B------:R-:W-:Y:S05]  /*198c0*/  BSYNC B2 ;  /* 0x0000000000027941 */ /* 0x000fea0003800000 */
.L_x_54941:
        /* <DEDUP_REMOVED lines=24> */
.L_x_54917:
        /* <DEDUP_REMOVED lines=59> */
.L_x_54945:
[----:B------:R-:W-:Y:S05]  /*19e00*/  BSYNC B0 ;  /* 0x0000000000007941 */ /* 0x000fea0003800000 */
.L_x_54944:
[----:B------:R-:W-:Y:S02]  /*19e10*/  IMAD.MOV.U32 R26, RZ, RZ, R4 ;  /* 0x000000ffff1a7224 */ /* 0x000fe400078e0004 */
[----:B------:R-:W-:-:S07]  /*19e20*/  IMAD.MOV.U32 R27, RZ, RZ, R5 ;  /* 0x000000ffff1b7224 */ /* 0x000fce00078e0005 */
.L_x_54916:
[----:B------:R-:W-:Y:S05]  /*19e30*/  BSYNC B1 ;  /* 0x0000000000017941 */ /* 0x000fea0003800000 */
.L_x_54915:
        /* <DEDUP_REMOVED lines=84> */
.L_x_54953:
[----:B------:R-:W-:Y:S05]  /*1a380*/  BSYNC B0 ;  /* 0x0000000000007941 */ /* 0x000fea0003800000 */
.L_x_54952:
        /* <DEDUP_REMOVED lines=26> */
.L_x_54955:
[----:B------:R-:W-:Y:S01]  /*1a530*/  DMUL R2, RZ, R4 ;  /* 0x00000004ff027228 */ /* 0x000fe20000000000 */
[----:B------:R-:W-:-:S10]  /*1a540*/  IMAD.MOV.U32 R8, RZ, RZ, RZ ;  /* 0x000000ffff087224 */ /* 0x000fd400078e00ff */
.L_x_54956:
[----:B------:R-:W-:Y:S05]  /*1a550*/  BSYNC B2 ;  /* 0x0000000000027941 */ /* 0x000fea0003800000 */
.L_x_54954:
        /* <DEDUP_REMOVED lines=49> */
.L_x_54958:
[----:B------:R-:W-:Y:S01]  /*1a870*/  DMUL R2, RZ, R4 ;  /* 0x00000004ff027228 */ /* 0x000fe20000000000 */
[----:B------:R-:W-:-:S10]  /*1a880*/  MOV R0, RZ ;  /* 0x000000ff00007202 */ /* 0x000fd40000000f00 */
.L_x_54959:
[----:B------:R-:W-:Y:S05]  /*1a890*/  BSYNC B2 ;  /* 0x0000000000027941 */ /* 0x000fea0003800000 */
.L_x_54957:
        /* <DEDUP_REMOVED lines=25> */
.L_x_54951:
        /* <DEDUP_REMOVED lines=63> */
.L_x_54961:
[----:B------:R-:W-:Y:S05]  /*1ae20*/  BSYNC B0 ;  /* 0x0000000000007941 */ /* 0x000fea0003800000 */
.L_x_54960:
        /* <DEDUP_REMOVED lines=26> */
.L_x_54963:
[----:B------:R-:W-:Y:S01]  /*1afd0*/  DMUL R2, RZ, R4 ;  /* 0x00000004ff027228 */ /* 0x000fe20000000000 */
[----:B------:R-:W-:-:S10]  /*1afe0*/  IMAD.MOV.U32 R8, RZ, RZ, RZ ;  /* 0x000000ffff087224 */ /* 0x000fd400078e00ff */
.L_x_54964:
[----:B------:R-:W-:Y:S05]  /*1aff0*/  BSYNC B2 ;  /* 0x0000000000027941 */ /* 0x000fea0003800000 */
.L_x_54962:
        /* <DEDUP_REMOVED lines=49> */
.L_x_54966:
[----:B------:R-:W-:Y:S01]  /*1b310*/  DMUL R2, RZ, R4 ;  /* 0x00000004ff027228 */ /* 0x000fe20000000000 */
[----:B------:R-:W-:-:S10]  /*1b320*/  IMAD.MOV.U32 R0, RZ, RZ, RZ ;  /* 0x000000ffff007224 */ /* 0x000fd400078e00ff */
.L_x_54967:
[----:B------:R-:W-:Y:S05]  /*1b330*/  BSYNC B2 ;  /* 0x0000000000027941 */ /* 0x000fea0003800000 */
.L_x_54965:
        /* <DEDUP_REMOVED lines=39> */
.L_x_54950:
        /* <DEDUP_REMOVED lines=11> */
.L_x_54968:
[----:B------:R-:W-:-:S10]  /*1b660*/  DADD R12, R4, -R4 ;  /* 0x00000000040c7229 */ /* 0x000fd40000000804 */
[----:B------:R-:W-:Y:S02]  /*1b670*/  IMAD.MOV.U32 R14, RZ, RZ, R12 ;  /* 0x000000ffff0e7224 */ /* 0x000fe400078e000c */
[----:B------:R-:W-:Y:S01]  /*1b680*/  IMAD.MOV.U32 R15, RZ, RZ, R13 ;  /* 0x000000ffff0f7224 */ /* 0x000fe200078e000d */
[----:B------:R-:W-:Y:S06]  /*1b690*/  BRA `(.L_x_54947) ;  /* 0x00000008009c7947 */ /* 0x000fec0003800000 */
.L_x_54949:
        /* <DEDUP_REMOVED lines=27> */
.L_x_54970:
[----:B------:R-:W-:Y:S01]  /*1b850*/  DMUL R2, RZ, R4 ;  /* 0x00000004ff027228 */ /* 0x000fe20000000000 */
[----:B------:R-:W-:-:S10]  /*1b860*/  IMAD.MOV.U32 R6, RZ, RZ, RZ ;  /* 0x000000ffff067224 */ /* 0x000fd400078e00ff */
.L_x_54971:
[----:B------:R-:W-:Y:S05]  /*1b870*/  BSYNC B2 ;  /* 0x0000000000027941 */ /* 0x000fea0003800000 */
.L_x_54969:
        /* <DEDUP_REMOVED lines=48> */
.L_x_54973:
[----:B------:R-:W-:Y:S01]  /*1bb80*/  DMUL R14, RZ, R4 ;  /* 0x00000004ff0e7228 */ /* 0x000fe20000000000 */
[----:B------:R-:W-:-:S10]  /*1bb90*/  IMAD.MOV.U32 R2, RZ, RZ, RZ ;  /* 0x000000ffff027224 */ /* 0x000fd400078e00ff */
.L_x_54974:
[----:B------:R-:W-:Y:S05]  /*1bba0*/  BSYNC B2 ;  /* 0x0000000000027941 */ /* 0x000fea0003800000 */
.L_x_54972:
        /* <DEDUP_REMOVED lines=24> */
.L_x_54948:
        /* <DEDUP_REMOVED lines=59> */
.L_x_54976:
[----:B------:R-:W-:Y:S05]  /*1c0e0*/  BSYNC B0 ;  /* 0x0000000000007941 */ /* 0x000fea0003800000 */
.L_x_54975:
[----:B------:R-:W-:Y:S02]  /*1c0f0*/  IMAD.MOV.U32 R14, RZ, RZ, R4 ;  /* 0x000000ffff0e7224 */ /* 0x000fe400078e0004 */
[----:B------:R-:W-:-:S07]  /*1c100*/  IMAD.MOV.U32 R15, RZ, RZ, R5 ;  /* 0x000000ffff0f7224 */ /* 0x000fce00078e0005 */
.L_x_54947:
[----:B------:R-:W-:Y:S05]  /*1c110*/  BSYNC B1 ;  /* 0x0000000000017941 */ /* 0x000fea0003800000 */
.L_x_54946:
        /* <DEDUP_REMOVED lines=82> */
.L_x_54984:
[----:B------:R-:W-:Y:S05]  /*1c640*/  BSYNC B0 ;  /* 0x0000000000007941 */ /* 0x000fea0003800000 */
.L_x_54983:
        /* <DEDUP_REMOVED lines=26> */
.L_x_54986:
[----:B------:R-:W-:Y:S01]  /*1c7f0*/  DMUL R2, RZ, R4 ;  /* 0x00000004ff027228 */ /* 0x000fe20000000000 */
[----:B------:R-:W-:-:S10]  /*1c800*/  IMAD.MOV.U32 R8, RZ, RZ, RZ ;  /* 0x000000ffff087224 */ /* 0x000fd400078e00ff */
.L_x_54987:
[----:B------:R-:W-:Y:S05]  /*1c810*/  BSYNC B2 ;  /* 0x0000000000027941 */ /* 0x000fea0003800000 */
.L_x_54985:
        /* <DEDUP_REMOVED lines=49> */
.L_x_54989:
[----:B------:R-:W-:Y:S01]  /*1cb30*/  DMUL R2, RZ, R4 ;  /* 0x00000004ff027228 */ /* 0x000fe20000000000 */
[----:B------:R-:W-:-:S10]  /*1cb40*/  IMAD.MOV.U32 R0, RZ, RZ, RZ ;  /* 0x000000ffff007224 */ /* 0x000fd400078e00ff */
.L_x_54990:
[----:B------:R-:W-:Y:S05]  /*1cb50*/  BSYNC B2 ;  /* 0x0000000000027941 */ /* 0x000fea0003800000 */
.L_x_54988:
        /* <DEDUP_REMOVED lines=25> */
.L_x_54982:
        /* <DEDUP_REMOVED lines=63> */
.L_x_54992:
[----:B------:R-:W-:Y:S05]  /*1d0e0*/  BSYNC B0 ;  /* 0x0000000000007941 */ /* 0x000fea0003800000 */
.L_x_54991:
        /* <DEDUP_REMOVED lines=26> */
.L_x_54994:
[----:B------:R-:W-:Y:S01]  /*1d290*/  DMUL R2, RZ, R4 ;  /* 0x00000004ff027228 */ /* 0x000fe20000000000 */
[----:B------:R-:W-:-:S10]  /*1d2a0*/  IMAD.MOV.U32 R8, RZ, RZ, RZ ;  /* 0x000000ffff087224 */ /* 0x000fd400078e00ff */
.L_x_54995:
[----:B------:R-:W-:Y:S05]  /*1d2b0*/  BSYNC B2 ;  /* 0x0000000000027941 */ /* 0x000fea0003800000 */
.L_x_54993:
        /* <DEDUP_REMOVED lines=49> */
.L_x_54997:
[----:B------:R-:W-:Y:S01]  /*1d5d0*/  DMUL R2, RZ, R4 ;  /* 0x00000004ff027228 */ /* 0x000fe20000000000 */
[----:B------:R-:W-:-:S10]  /*1d5e0*/  IMAD.MOV.U32 R0, RZ, RZ, RZ ;  /* 0x000000ffff007224 */ /* 0x000fd400078e00ff */
.L_x_54998:
[----:B------:R-:W-:Y:S05]  /*1d5f0*/  BSYNC B2 ;  /* 0x0000000000027941 */ /* 0x000fea0003800000 */
.L_x_54996:
        /* <DEDUP_REMOVED lines=39> */
.L_x_54981:
        /* <DEDUP_REMOVED lines=11> */
.L_x_54999:
[----:B------:R-:W-:-:S10]  /*1d920*/  DADD R16, R4, -R4 ;  /* 0x0000000004107229 */ /* 0x000fd40000000804 */
[----:B------:R-:W-:Y:S01]  /*1d930*/  IMAD.MOV.U32 R18, RZ, RZ, R16 ;  /* 0x000000ffff127224 */ /* 0x000fe200078e0010 */
[----:B------:R-:W-:Y:S01]  /*1d940*/  MOV R19, R17 ;  /* 0x0000001100137202 */ /* 0x000fe20000000f00 */
[----:B------:R-:W-:Y:S06]  /*1d950*/  BRA `(.L_x_54978) ;  /* 0x0000000800987947 */ /* 0x000fec0003800000 */
.L_x_54980:
        /* <DEDUP_REMOVED lines=26> */
.L_x_55001:
[----:B------:R-:W-:Y:S01]  /*1db00*/  DMUL R6, RZ, R4 ;  /* 0x00000004ff067228 */ /* 0x000fe20000000000 */
[----:B------:R-:W-:-:S10]  /*1db10*/  IMAD.MOV.U32 R2, RZ, RZ, RZ ;  /* 0x000000ffff027224 */ /* 0x000fd400078e00ff */
.L_x_55002:
[----:B------:R-:W-:Y:S05]  /*1db20*/  BSYNC B2 ;  /* 0x0000000000027941 */ /* 0x000fea0003800000 */
.L_x_55000:
        /* <DEDUP_REMOVED lines=48> */
.L_x_55004:
[----:B------:R-:W-:Y:S01]  /*1de30*/  DMUL R18, RZ, R4 ;  /* 0x00000004ff127228 */ /* 0x000fe20000000000 */
[----:B------:R-:W-:-:S10]  /*1de40*/  IMAD.MOV.U32 R2, RZ, RZ, RZ ;  /* 0x000000ffff027224 */ /* 0x000fd400078e00ff */
.L_x_55005:
[----:B------:R-:W-:Y:S05]  /*1de50*/  BSYNC B2 ;  /* 0x0000000000027941 */ /* 0x000fea0003800000 */
.L_x_55003:
        /* <DEDUP_REMOVED lines=24> */
.L_x_54979:
        /* <DEDUP_REMOVED lines=59> */
.L_x_55007:
[----:B------:R-:W-:Y:S05]  /*1e390*/  BSYNC B0 ;  /* 0x0000000000007941 */ /* 0x000fea0003800000 */
.L_x_55006:
[----:B------:R-:W-:Y:S02]  /*1e3a0*/  IMAD.MOV.U32 R18, RZ, RZ, R4 ;  /* 0x000000ffff127224 */ /* 0x000fe400078e0004 */
[----:B------:R-:W-:-:S07]  /*1e3b0*/  IMAD.MOV.U32 R19, RZ, RZ, R5 ;  /* 0x000000ffff137224 */ /* 0x000fce00078e0005 */
.L_x_54978:
[----:B------:R-:W-:Y:S05]  /*1e3c0*/  BSYNC B1 ;  /* 0x0000000000017941 */ /* 0x000fea0003800000 */
.L_x_54977:
        /* <DEDUP_REMOVED lines=84> */
.L_x_55015:
[----:B------:R-:W-:Y:S05]  /*1e910*/  BSYNC B0 ;  /* 0x0000000000007941 */ /* 0x000fea0003800000 */
.L_x_55014:
        /* <DEDUP_REMOVED lines=25> */
.L_x_55017:
[----:B------:R-:W-:Y:S01]  /*1eab0*/  DMUL R4, RZ, R8 ;  /* 0x00000008ff047228 */ /* 0x000fe20000000000 */
[----:B------:R-:W-:-:S10]  /*1eac0*/  IMAD.MOV.U32 R2, RZ, RZ, RZ ;  /* 0x000000ffff027224 */ /* 0x000fd400078e00ff */
.L_x_55018:
[----:B------:R-:W-:Y:S05]  /*1ead0*/  BSYNC B2 ;  /* 0x0000000000027941 */ /* 0x000fea0003800000 */
.L_x_55016:
        /* <DEDUP_REMOVED lines=49> */
.L_x_55020:
[----:B------:R-:W-:Y:S01]  /*1edf0*/  DMUL R2, RZ, R8 ;  /* 0x00000008ff027228 */ /* 0x000fe20000000000 */
[----:B------:R-:W-:-:S10]  /*1ee00*/  IMAD.MOV.U32 R0, RZ, RZ, RZ ;  /* 0x000000ffff007224 */ /* 0x000fd400078e00ff */
.L_x_55021:
[----:B------:R-:W-:Y:S05]  /*1ee10*/  BSYNC B2 ;  /* 0x0000000000027941 */ /* 0x000fea0003800000 */
.L_x_55019:
        /* <DEDUP_REMOVED lines=25> */
.L_x_55013:
        /* <DEDUP_REMOVED lines=63> */
.L_x_55023:
[----:B------:R-:W-:Y:S05]  /*1f3a0*/  BSYNC B0 ;  /* 0x0000000000007941 */ /* 0x000fea0003800000 */
.L_x_55022:
        /* <DEDUP_REMOVED lines=25> */
.L_x_55025:
[----:B------:R-:W-:Y:S01]  /*1f540*/  DMUL R6, RZ, R8 ;  /* 0x00000008ff067228 */ /* 0x000fe20000000000 */
[----:B------:R-:W-:-:S10]  /*1f550*/  IMAD.MOV.U32 R2, RZ, RZ, RZ ;  /* 0x000000ffff027224 */ /* 0x000fd400078e00ff */
.L_x_55026:
[----:B------:R-:W-:Y:S05]  /*1f560*/  BSYNC B2 ;  /* 0x0000000000027941 */ /* 0x000fea0003800000 */
.L_x_55024:
        /* <DEDUP_REMOVED lines=49> */
.L_x_55028:
[----:B------:R-:W-:Y:S01]  /*1f880*/  DMUL R2, RZ, R8 ;  /* 0x00000008ff027228 */ /* 0x000fe20000000000 */
[----:B------:R-:W-:-:S10]  /*1f890*/  IMAD.MOV.U32 R0, RZ, RZ, RZ ;  /* 0x000000ffff007224 */ /* 0x000fd400078e00ff */
.L_x_55029:
[----:B------:R-:W-:Y:S05]  /*1f8a0*/  BSYNC B2 ;  /* 0x0000000000027941 */ /* 0x000fea0003800000 */
.L_x_55027:
        /* <DEDUP_REMOVED lines=39> */
.L_x_55012:
        /* <DEDUP_REMOVED lines=11> */
.L_x_55030:
[----:B------:R-:W-:-:S10]  /*1fbd0*/  DADD R4, R8, -R8 ;  /* 0x0000000008047229 */ /* 0x000fd40000000808 */
[----:B------:R-:W-:Y:S01]  /*1fbe0*/  MOV R6, R4 ;  /* 0x0000000400067202 */ /* 0x000fe20000000f00 */
[----:B------:R-:W-:Y:S01]  /*1fbf0*/  IMAD.MOV.U32 R7, RZ, RZ, R5 ;  /* 0x000000ffff077224 */ /* 0x000fe200078e0005 */
[----:B------:R-:W-:Y:S06]  /*1fc00*/  BRA `(.L_x_55009) ;  /* 0x00000008009c7947 */ /* 0x000fec0003800000 */
.L_x_55011:
        /* <DEDUP_REMOVED lines=27> */
.L_x_55032:
[----:B------:R-:W-:Y:S01]  /*1fdc0*/  DMUL R2, RZ, R8 ;  /* 0x00000008ff027228 */ /* 0x000fe20000000000 */
[----:B------:R-:W-:-:S10]  /*1fdd0*/  MOV R4, RZ ;  /* 0x000000ff00047202 */ /* 0x000fd40000000f00 */
.L_x_55033:
[----:B------:R-:W-:Y:S05]  /*1fde0*/  BSYNC B2 ;  /* 0x0000000000027941 */ /* 0x000fea0003800000 */
.L_x_55031:
        /* <DEDUP_REMOVED lines=48> */
.L_x_55035:
[----:B------:R-:W-:Y:S01]  /*200f0*/  DMUL R6, RZ, R8 ;  /* 0x00000008ff067228 */ /* 0x000fe20000000000 */
[----:B------:R-:W-:-:S10]  /*20100*/  IMAD.MOV.U32 R2, RZ, RZ, RZ ;  /* 0x000000ffff027224 */ /* 0x000fd400078e00ff */
.L_x_55036:
[----:B------:R-:W-:Y:S05]  /*20110*/  BSYNC B2 ;  /* 0x0000000000027941 */ /* 0x000fea0003800000 */
.L_x_55034:
        /* <DEDUP_REMOVED lines=24> */
.L_x_55010:
        /* <DEDUP_REMOVED lines=59> */
.L_x_55038:
[----:B------:R-:W-:Y:S05]  /*20650*/  BSYNC B0 ;  /* 0x0000000000007941 */ /* 0x000fea0003800000 */
.L_x_55037:
[----:B------:R-:W-:Y:S02]  /*20660*/  IMAD.MOV.U32 R6, RZ, RZ, R8 ;  /* 0x000000ffff067224 */ /* 0x000fe400078e0008 */
[----:B------:R-:W-:-:S07]  /*20670*/  IMAD.MOV.U32 R7, RZ, RZ, R9 ;  /* 0x000000ffff077224 */ /* 0x000fce00078e0009 */
.L_x_55009:
[----:B------:R-:W-:Y:S05]  /*20680*/  BSYNC B1 ;  /* 0x0000000000017941 */ /* 0x000fea0003800000 */
.L_x_55008:
        /* <DEDUP_REMOVED lines=82> */
.L_x_55046:
[----:B------:R-:W-:Y:S05]  /*20bb0*/  BSYNC B0 ;  /* 0x0000000000007941 */ /* 0x000fea0003800000 */
.L_x_55045:
        /* <DEDUP_REMOVED lines=25> */
.L_x_55048:
[----:B------:R-:W-:Y:S01]  /*20d50*/  DMUL R8, RZ, R44 ;  /* 0x0000002cff087228 */ /* 0x000fe20000000000 */
[----:B------:R-:W-:-:S10]  /*20d60*/  IMAD.MOV.U32 R2, RZ, RZ, RZ ;  /* 0x000000ffff027224 */ /* 0x000fd400078e00ff */
.L_x_55049:
[----:B------:R-:W-:Y:S05]  /*20d70*/  BSYNC B2 ;  /* 0x0000000000027941 */ /* 0x000fea0003800000 */
.L_x_55047:
        /* <DEDUP_REMOVED lines=49> */
.L_x_55051:
[----:B------:R-:W-:Y:S01]  /*21090*/  DMUL R2, RZ, R44 ;  /* 0x0000002cff027228 */ /* 0x000fe20000000000 */
[----:B------:R-:W-:-:S10]  /*210a0*/  IMAD.MOV.U32 R0, RZ, RZ, RZ ;  /* 0x000000ffff007224 */ /* 0x000fd400078e00ff */
.L_x_55052:
[----:B------:R-:W-:Y:S05]  /*210b0*/  BSYNC B2 ;  /* 0x0000000000027941 */ /* 0x000fea0003800000 */
.L_x_55050:
        /* <DEDUP_REMOVED lines=25> */
.L_x_55044:
        /* <DEDUP_REMOVED lines=63> */
.L_x_55054:
[----:B------:R-:W-:Y:S05]  /*21640*/  BSYNC B0 ;  /* 0x0000000000007941 */ /* 0x000fea0003800000 */
.L_x_55053:
        /* <DEDUP_REMOVED lines=25> */
.L_x_55056:
[----:B------:R-:W-:Y:S01]  /*217e0*/  DMUL R10, RZ, R44 ;  /* 0x0000002cff0a7228 */ /* 0x000fe20000000000 */
[----:B------:R-:W-:-:S10]  /*217f0*/  IMAD.MOV.U32 R2, RZ, RZ, RZ ;  /* 0x000000ffff027224 */ /* 0x000fd400078e00ff */
.L_x_55057:
[----:B------:R-:W-:Y:S05]  /*21800*/  BSYNC B2 ;  /* 0x0000000000027941 */ /* 0x000fea0003800000 */
.L_x_55055:
        /* <DEDUP_REMOVED lines=49> */
.L_x_55059:
[----:B------:R-:W-:Y:S01]  /*21b20*/  DMUL R2, RZ, R44 ;  /* 0x0000002cff027228 */ /* 0x000fe20000000000 */
[----:B------:R-:W-:-:S10]  /*21b30*/  IMAD.MOV.U32 R0, RZ, RZ, RZ ;  /* 0x000000ffff007224 */ /* 0x000fd400078e00ff */
.L_x_55060:
[----:B------:R-:W-:Y:S05]  /*21b40*/  BSYNC B2 ;  /* 0x0000000000027941 */ /* 0x000fea0003800000 */
.L_x_55058:
        /* <DEDUP_REMOVED lines=39> */
.L_x_55043:
        /* <DEDUP_REMOVED lines=11> */
.L_x_55061:
[----:B------:R-:W-:-:S10]  /*21e70*/  DADD R8, R44, -R44 ;  /* 0x000000002c087229 */ /* 0x000fd4000000082c */
[----:B------:R-:W-:Y:S02]  /*21e80*/  IMAD.MOV.U32 R10, RZ, RZ, R8 ;  /* 0x000000ffff0a7224 */ /* 0x000fe400078e0008 */
[----:B------:R-:W-:Y:S01]  /*21e90*/  IMAD.MOV.U32 R11, RZ, RZ, R9 ;  /* 0x000000ffff0b7224 */ /* 0x000fe200078e0009 */
[----:B------:R-:W-:Y:S06]  /*21ea0*/  BRA `(.L_x_55040) ;  /* 0x0000000800987947 */ /* 0x000fec0003800000 */
.L_x_55042:
        /* <DEDUP_REMOVED lines=26> */
.L_x_55063:
[----:B------:R-:W-:Y:S01]  /*22050*/  DMUL R48, RZ, R44 ;  /* 0x0000002cff307228 */ /* 0x000fe20000000000 */
[----:B------:R-:W-:-:S10]  /*22060*/  IMAD.MOV.U32 R2, RZ, RZ, RZ ;  /* 0x000000ffff027224 */ /* 0x000fd400078e00ff */
.L_x_55064:
[----:B------:R-:W-:Y:S05]  /*22070*/  BSYNC B2 ;  /* 0x0000000000027941 */ /* 0x000fea0003800000 */
.L_x_55062:
        /* <DEDUP_REMOVED lines=48> */
.L_x_55066:
[----:B------:R-:W-:Y:S01]  /*22380*/  DMUL R10, RZ, R44 ;  /* 0x0000002cff0a7228 */ /* 0x000fe20000000000 */
[----:B------:R-:W-:-:S10]  /*22390*/  IMAD.MOV.U32 R2, RZ, RZ, RZ ;  /* 0x000000ffff027224 */ /* 0x000fd400078e00ff */
.L_x_55067:
[----:B------:R-:W-:Y:S05]  /*223a0*/  BSYNC B2 ;  /* 0x0000000000027941 */ /* 0x000fea0003800000 */
.L_x_55065:
        /* <DEDUP_REMOVED lines=24> */
.L_x_55041:
        /* <DEDUP_REMOVED lines=59> */
.L_x_55069:
[----:B------:R-:W-:Y:S05]  /*228e0*/  BSYNC B0 ;  /* 0x0000000000007941 */ /* 0x000fea0003800000 */
.L_x_55068:
[----:B------:R-:W-:Y:S02]  /*228f0*/  IMAD.MOV.U32 R10, RZ, RZ, R44 ;  /* 0x000000ffff0a7224 */ /* 0x000fe400078e002c */
[----:B------:R-:W-:-:S07]  /*22900*/  IMAD.MOV.U32 R11, RZ, RZ, R45 ;  /* 0x000000ffff0b7224 */ /* 0x000fce00078e002d */
.L_x_55040:
[----:B------:R-:W-:Y:S05]  /*22910*/  BSYNC B1 ;  /* 0x0000000000017941 */ /* 0x000fea0003800000 */
.L_x_55039:
        /* <DEDUP_REMOVED lines=22> */
.L_x_55072:
[----:B------:R-:W-:-:S13]  /*22a80*/  ISETP.GE.AND P0, PT, R46, R67, PT ;  /* 0x000000432e00720c */ /* 0x000fda0003f06270 */
[----:B------:R-:W-:Y:S05]  /*22a90*/  @P0 BRA `(.L_x_55074) ;  /* 0x0000000000300947 */ /* 0x000fea0003800000 */
[----:B0-----:R-:W0:Y:S01]  /*22aa0*/  LDC.64 R2, c[0x0][0x240] ;  /* 0x00009000ff027b82 */ /* 0x001e220000000a00 */
[----:B------:R-:W-:Y:S01]  /*22ab0*/  IMAD.IADD R21, R69, 0x1, R46 ;  /* 0x0000000145157824 */ /* 0x000fe200078e022e */
[----:B------:R-:W-:-:S03]  /*22ac0*/  IADD3 R46, R46, 0x80, RZ ;  /* 0x000000802e2e7810 */ /* 0x000fc60007ffe0ff */
[----:B0-----:R-:W-:-:S05]  /*22ad0*/  IMAD.WIDE.U32 R2, R21, 0x10, R2 ;  /* 0x0000001015027825 */ /* 0x001fca00078e0002 */
[----:B------:R1:W-:Y:S02]  /*22ae0*/  STG.E.128 desc[UR6][R2.64], R24 ;  /* 0x0000001802007986 */ /* 0x0003e4000c101d06 */
.L_x_55073:
[----:B------:R-:W-:-:S13]  /*22af0*/  ISETP.GE.AND P0, PT, R46, R67, PT ;  /* 0x000000432e00720c */ /* 0x000fda0003f06270 */
[----:B------:R-:W-:Y:S05]  /*22b00*/  @P0 BRA `(.L_x_55075) ;  /* 0x0000000000340947 */ /* 0x000fea0003800000 */
[----:B01----:R-:W0:Y:S01]  /*22b10*/  LDC.64 R2, c[0x0][0x240] ;  /* 0x00009000ff027b82 */ /* 0x003e220000000a00 */
[----:B------:R-:W-:Y:S02]  /*22b20*/  IMAD.IADD R21, R69, 0x1, R46 ;  /* 0x0000000145157824 */ /* 0x000fe400078e022e */
[----:B------:R-:W-:Y:S02]  /*22b30*/  VIADD R46, R46, 0x80 ;  /* 0x000000802e2e7836 */ /* 0x000fe40000000000 */
[----:B0-----:R-:W-:-:S05]  /*22b40*/  IMAD.WIDE.U32 R2, R21, 0x10, R2 ;  /* 0x0000001015027825 */ /* 0x001fca00078e0002 */
[----:B------:R1:W-:Y:S02]  /*22b50*/  STG.E.128 desc[UR6][R2.64], R12 ;  /* 0x0000000c02007986 */ /* 0x0003e4000c101d06 */
.L_x_55074:
        /* <DEDUP_REMOVED lines=8> */
.L_x_55075:
[----:B------:R-:W-:Y:S05]  /*22be0*/  BSYNC B1 ;  /* 0x0000000000017941 */ /* 0x000fea0003800000 */
.L_x_55071:
[----:B------:R-:W-:-:S13]  /*22bf0*/  ISETP.GE.AND P0, PT, R46, R67, PT ;  /* 0x000000432e00720c */ /* 0x000fda0003f06270 */
[----:B012---:R-:W0:Y:S01]  /*22c00*/  @!P0 LDC.64 R2, c[0x0][0x240] ;  /* 0x00009000ff028b82 */ /* 0x007e220000000a00 */
[----:B------:R-:W-:Y:S02]  /*22c10*/  @!P0 IMAD.IADD R13, R69, 0x1, R46 ;  /* 0x00000001450d8824 */ /* 0x000fe400078e022e */
[----:B------:R-:W-:Y:S02]  /*22c20*/  @!P0 VIADD R46, R46, 0x80 ;  /* 0x000000802e2e8836 */ /* 0x000fe40000000000 */
[----:B0-----:R-:W-:-:S05]  /*22c30*/  @!P0 IMAD.WIDE.U32 R2, R13, 0x10, R2 ;  /* 0x000000100d028825 */ /* 0x001fca00078e0002 */
[----:B------:R2:W-:Y:S02]  /*22c40*/  @!P0 STG.E.128 desc[UR6][R2.64], R4 ;  /* 0x0000000402008986 */ /* 0x0005e4000c101d06 */
.L_x_55076:
[----:B------:R-:W-:Y:S05]  /*22c50*/  BSYNC B0 ;  /* 0x0000000000007941 */ /* 0x000fea0003800000 */
.L_x_55070:
        /* <DEDUP_REMOVED lines=8> */
        .type           $_ZN2at6native29vectorized_elementwise_kernelILi4EZNS0_50_GLOBAL__N__2680c7bb_12_PowKernel_cu_140f0503_289622pow_scalar_tensor_implIdEEvRNS_18TensorIteratorBaseEN3c107complexIT_EEEUlNS7_IdEEE_St5arrayIPcLm2EEEEviT0_T1_$__internal_trig_reduction_slowpathd,@function
        .size           $_ZN2at6native29vectorized_elementwise_kernelILi4EZNS0_50_GLOBAL__N__2680c7bb_12_PowKernel_cu_140f0503_289622pow_scalar_tensor_implIdEEvRNS_18TensorIteratorBaseEN3c107complexIT_EEEUlNS7_IdEEE_St5arrayIPcLm2EEEEviT0_T1_$__internal_trig_reduction_slowpathd,(.L_x_71552 - $_ZN2at6native29vectorized_elementwise_kernelILi4EZNS0_50_GLOBAL__N__2680c7bb_12_PowKernel_cu_140f0503_289622pow_scalar_tensor_implIdEEvRNS_18TensorIteratorBaseEN3c107complexIT_EEEUlNS7_IdEEE_St5arrayIPcLm2EEEEviT0_T1_$__internal_trig_reduction_slowpathd)
$_ZN2at6native29vectorized_elementwise_kernelILi4EZNS0_50_GLOBAL__N__2680c7bb_12_PowKernel_cu_140f0503_289622pow_scalar_tensor_implIdEEvRNS_18TensorIteratorBaseEN3c107complexIT_EEEUlNS7_IdEEE_St5arrayIPcLm2EEEEviT0_T1_$__internal_trig_reduction_slowpathd:
        /* <DEDUP_REMOVED lines=30> */
.L_x_55080:
        /* <DEDUP_REMOVED lines=29> */
.L_x_55079:
[----:B------:R-:W-:Y:S05]  /*23090*/  BSYNC B0 ;  /* 0x0000000000007941 */ /* 0x000fea0003800000 */
.L_x_55078:
        /* <DEDUP_REMOVED lines=90> */
.L_x_55077:
[----:B------:R-:W-:Y:S02]  /*23640*/  IMAD.MOV.U32 R38, RZ, RZ, R0 ;  /* 0x000000ffff267224 */ /* 0x000fe400078e0000 */
[----:B------:R-:W-:Y:S02]  /*23650*/  IMAD.MOV.U32 R39, RZ, RZ, 0x0 ;  /* 0x00000000ff277424 */ /* 0x000fe400078e00ff */
[----:B------:R-:W-:Y:S02]  /*23660*/  IMAD.MOV.U32 R36, RZ, RZ, R41 ;  /* 0x000000ffff247224 */ /* 0x000fe400078e0029 */
[----:B------:R-:W-:Y:S01]  /*23670*/  IMAD.MOV.U32 R37, RZ, RZ, R3 ;  /* 0x000000ffff257224 */ /* 0x000fe200078e0003 */
[----:B------:R-:W-:Y:S06]  /*23680*/  RET.REL.NODEC R38 `(_ZN2at6native29vectorized_elementwise_kernelILi4EZNS0_50_GLOBAL__N__2680c7bb_12_PowKernel_cu_140f0503_289622pow_scalar_tensor_implIdEEvRNS_18TensorIteratorBaseEN3c107complexIT_EEEUlNS7_IdEEE_St5arrayIPcLm2EEEEviT0_T1_) ;  /* 0xfffffdc8265c7950 */ /* 0x000fec0003c3ffff */
.L_x_55081:
        /* <DEDUP_REMOVED lines=15> */
.L_x_71552:


//--------------------- .text._ZN2at6native29vectorized_elementwise_kernelILi8EZNS0_50_GLOBAL__N__2680c7bb_12_PowKernel_cu_140f0503_289622pow_scalar_tensor_implIdEEvRNS_18TensorIteratorBaseEN3c107complexIT_EEEUlNS7_IdEEE_St5arrayIPcLm2EEEEviT0_T1_ --------------------------
	.section	.text._ZN2at6native29vectorized_elementwise_kernelILi8EZNS0_50_GLOBAL__N__2680c7bb_12_PowKernel_cu_140f0503_289622pow_scalar_tensor_implIdEEvRNS_18TensorIteratorBaseEN3c107complexIT_EEEUlNS7_IdEEE_St5arrayIPcLm2EEEEviT0_T1_,"ax",@progbits
	.align	128
        .global         _ZN2at6native29vectorized_elementwise_kernelILi8EZNS0_50_GLOBAL__N__2680c7bb_12_PowKernel_cu_140f0503_289622pow_scalar_tensor_implIdEEvRNS_18TensorIteratorBaseEN3c107complexIT_EEEUlNS7_IdEEE_St5arrayIPcLm2EEEEviT0_T1_
        .type           _ZN2at6native29vectorized_elementwise_kernelILi8EZNS0_50_GLOBAL__N__2680c7bb_12_PowKernel_cu_140f0503_289622pow_scalar_tensor_implIdEEvRNS_18TensorIteratorBaseEN3c107complexIT_EEEUlNS7_IdEEE_St5arrayIPcLm2EEEEviT0_T1_,@function
        .size           _ZN2at6native29vectorized_elementwise_kernelILi8EZNS0_50_GLOBAL__N__2680c7bb_12_PowKernel_cu_140f0503_289622pow_scalar_tensor_implIdEEvRNS_18TensorIteratorBaseEN3c107complexIT_EEEUlNS7_IdEEE_St5arrayIPcLm2EEEEviT0_T1_,(.L_x_71553 - _ZN2at6native29vectorized_elementwise_kernelILi8EZNS0_50_GLOBAL__N__2680c7bb_12_PowKernel_cu_140f0503_289622pow_scalar_tensor_implIdEEvRNS_18TensorIteratorBaseEN3c107complexIT_EEEUlNS7_IdEEE_St5arrayIPcLm2EEEEviT0_T1_)
        .other          _ZN2at6native29vectorized_elementwise_kernelILi8EZNS0_50_GLOBAL__N__2680c7bb_12_PowKernel_cu_140f0503_289622pow_scalar_tensor_implIdEEvRNS_18TensorIteratorBaseEN3c107complexIT_EEEUlNS7_IdEEE_St5arrayIPcLm2EEEEviT0_T1_,@"STO_CUDA_ENTRY STV_DEFAULT"
_ZN2at6native29vectorized_elementwise_kernelILi8EZNS0_50_GLOBAL__N__2680c7bb_12_PowKernel_cu_140f0503_289622pow_scalar_tensor_implIdEEvRNS_18TensorIteratorBaseEN3c107complexIT_EEEUlNS7_IdEEE_St5arrayIPcLm2EEEEviT0_T1_:
.text._ZN2at6native29vectorized_elementwise_kernelILi8EZNS0_50_GLOBAL__N__2680c7bb_12_PowKernel_cu_140f0503_289622pow_scalar_tensor_implIdEEvRNS_18TensorIteratorBaseEN3c107complexIT_EEEUlNS7_IdEEE_St5arrayIPcLm2EEEEviT0_T1_:
        /* <DEDUP_REMOVED lines=98> */
.L_x_55089:
[----:B------:R-:W-:Y:S05]  /*0620*/  BSYNC B0 ;  /* 0x0000000000007941 */ /* 0x000fea0003800000 */
.L_x_55088:
        /* <DEDUP_REMOVED lines=21> */
[----:B-----5:R-:W-:Y:S05]  /*0780*/  CALL.REL.NOINC `($_ZN2at6native29vectorized_elementwise_kernelILi8EZNS0_50_GLOBAL__N__2680c7bb_12_PowKernel_cu_140f0503_289622pow_scalar_tensor_implIdEEvRNS_18TensorIteratorBaseEN3c107complexIT_EEEUlNS7_IdEEE_St5arrayIPcLm2EEEEviT0_T1_$__internal_trig_reduction_slowpathd) ;  /* 0x0000022400547944 */ /* 0x020fea0003c00000 */
[----:B------:R-:W-:Y:S05]  /*0790*/  BRA `(.L_x_55092) ;  /* 0x0000000000087947 */ /* 0x000fea0003800000 */
.L_x_55091:
[----:B------:R-:W-:Y:S01]  /*07a0*/  DMUL R36, RZ, R20 ;  /* 0x00000014ff247228 */ /* 0x000fe20000000000 */
[----:B------:R-:W-:-:S10]  /*07b0*/  IMAD.MOV.U32 R2, RZ, RZ, RZ ;  /* 0x000000ffff027224 */ /* 0x000fd400078e00ff */
.L_x_55092:
[----:B------:R-:W-:Y:S05]  /*07c0*/  BSYNC B2 ;  /* 0x0000000000027941 */ /* 0x000fea0003800000 */
.L_x_55090:
        /* <DEDUP_REMOVED lines=45> */
[----:B------:R-:W-:Y:S01]  /*0aa0*/  IMAD.MOV.U32 R0, RZ, RZ, R2 ;  /* 0x000000ffff007224 */ /* 0x000fe200078e0002 */
[----:B------:R-:W-:Y:S01]  /*0ab0*/  MOV R3, R37 ;  /* 0x0000002500037202 */ /* 0x000fe20000000f00 */
[----:B------:R-:W-:Y:S01]  /*0ac0*/  IMAD.MOV.U32 R2, RZ, RZ, R36 ;  /* 0x000000ffff027224 */ /* 0x000fe200078e0024 */
[----:B------:R-:W-:Y:S06]  /*0ad0*/  BRA `(.L_x_55095) ;  /* 0x0000000000087947 */ /* 0x000fec0003800000 */
.L_x_55094:
[----:B------:R-:W-:Y:S01]  /*0ae0*/  DMUL R2, RZ, R20 ;  /* 0x00000014ff027228 */ /* 0x000fe20000000000 */
[----:B------:R-:W-:-:S10]  /*0af0*/  IMAD.MOV.U32 R0, RZ, RZ, RZ ;  /* 0x000000ffff007224 */ /* 0x000fd400078e00ff */
.L_x_55095:
[----:B------:R-:W-:Y:S05]  /*0b00*/  BSYNC B2 ;  /* 0x0000000000027941 */ /* 0x000fea0003800000 */
.L_x_55093:
        /* <DEDUP_REMOVED lines=25> */
.L_x_55087:
        /* <DEDUP_REMOVED lines=62> */
.L_x_55098:
[----:B------:R-:W-:Y:S05]  /*1080*/  BSYNC B0 ;  /* 0x0000000000007941 */ /* 0x000fea0003800000 */
.L_x_55097:
        /* <DEDUP_REMOVED lines=23> */
.L_x_55100:
[----:B------:R-:W-:Y:S01]  /*1200*/  DMUL R36, RZ, R20 ;  /* 0x00000014ff247228 */ /* 0x000fe20000000000 */
[----:B------:R-:W-:-:S10]  /*1210*/  MOV R2, RZ ;  /* 0x000000ff00027202 */ /* 0x000fd40000000f00 */
.L_x_55101:
[----:B------:R-:W-:Y:S05]  /*1220*/  BSYNC B2 ;  /* 0x0000000000027941 */ /* 0x000fea0003800000 */
.L_x_55099:
        /* <DEDUP_REMOVED lines=49> */
.L_x_55103:
[----:B------:R-:W-:Y:S01]  /*1540*/  DMUL R2, RZ, R20 ;  /* 0x00000014ff027228 */ /* 0x000fe20000000000 */
[----:B------:R-:W-:-:S10]  /*1550*/  IMAD.MOV.U32 R0, RZ, RZ, RZ ;  /* 0x000000ffff007224 */ /* 0x000fd400078e00ff */
.L_x_55104:
[----:B------:R-:W-:Y:S05]  /*1560*/  BSYNC B2 ;  /* 0x0000000000027941 */ /* 0x000fea0003800000 */
.L_x_55102:
        /* <DEDUP_REMOVED lines=39> */
.L_x_55086:
        /* <DEDUP_REMOVED lines=11> */
.L_x_55105:
[----:B------:R-:W-:-:S10]  /*1890*/  DADD R32, R20, -R20 ;  /* 0x0000000014207229 */ /* 0x000fd40000000814 */
[----:B------:R-:W-:Y:S02]  /*18a0*/  IMAD.MOV.U32 R34, RZ, RZ, R32 ;  /* 0x000000ffff227224 */ /* 0x000fe400078e0020 */
[----:B------:R-:W-:Y:S01]  /*18b0*/  IMAD.MOV.U32 R35, RZ, RZ, R33 ;  /* 0x000000ffff237224 */ /* 0x000fe200078e0021 */
[----:B------:R-:W-:Y:S06]  /*18c0*/  BRA `(.L_x_55096) ;  /* 0x00000008008c7947 */ /* 0x000fec0003800000 */
.L_x_55085:
        /* <DEDUP_REMOVED lines=24> */
.L_x_55107:
[----:B------:R-:W-:Y:S01]  /*1a50*/  DMUL R36, RZ, R20 ;  /* 0x00000014ff247228 */ /* 0x000fe20000000000 */
[----:B------:R-:W-:-:S10]  /*1a60*/  IMAD.MOV.U32 R2, RZ, RZ, RZ ;  /* 0x000000ffff027224 */ /* 0x000fd400078e00ff */
.L_x_55108:
[----:B------:R-:W-:Y:S05]  /*1a70*/  BSYNC B2 ;  /* 0x0000000000027941 */ /* 0x000fea0003800000 */
.L_x_55106:
        /* <DEDUP_REMOVED lines=45> */
[----:B------:R-:W-:Y:S02]  /*1d50*/  IMAD.MOV.U32 R34, RZ, RZ, R36 ;  /* 0x000000ffff227224 */ /* 0x000fe400078e0024 */
[----:B------:R-:W-:Y:S01]  /*1d60*/  IMAD.MOV.U32 R35, RZ, RZ, R37 ;  /* 0x000000ffff237224 */ /* 0x000fe200078e0025 */
[----:B------:R-:W-:Y:S06]  /*1d70*/  BRA `(.L_x_55111) ;  /* 0x0000000000087947 */ /* 0x000fec0003800000 */
.L_x_55110:
[----:B------:R-:W-:Y:S01]  /*1d80*/  DMUL R34, RZ, R20 ;  /* 0x00000014ff227228 */ /* 0x000fe20000000000 */
[----:B------:R-:W-:-:S10]  /*1d90*/  MOV R2, RZ ;  /* 0x000000ff00027202 */ /* 0x000fd40000000f00 */
.L_x_55111:
[----:B------:R-:W-:Y:S05]  /*1da0*/  BSYNC B2 ;  /* 0x0000000000027941 */ /* 0x000fea0003800000 */
.L_x_55109:
        /* <DEDUP_REMOVED lines=24> */
.L_x_55084:
        /* <DEDUP_REMOVED lines=58> */
.L_x_55113:
[----:B------:R-:W-:Y:S05]  /*22d0*/  BSYNC B0 ;  /* 0x0000000000007941 */ /* 0x000fea0003800000 */
.L_x_55112:
[----:B------:R-:W-:Y:S02]  /*22e0*/  IMAD.MOV.U32 R34, RZ, RZ, R20 ;  /* 0x000000ffff227224 */ /* 0x000fe400078e0014 */
[----:B------:R-:W-:-:S07]  /*22f0*/  IMAD.MOV.U32 R35, RZ, RZ, R21 ;  /* 0x000000ffff237224 */ /* 0x000fce00078e0015 */
.L_x_55096:
[----:B------:R-:W-:Y:S05]  /*2300*/  BSYNC B1 ;  /* 0x0000000000017941 */ /* 0x000fea0003800000 */
.L_x_55083:
        /* <DEDUP_REMOVED lines=77> */
.L_x_55120:
[----:B------:R-:W-:Y:S05]  /*27e0*/  BSYNC B0 ;  /* 0x0000000000007941 */ /* 0x000fea0003800000 */
.L_x_55119:
        /* <DEDUP_REMOVED lines=21> */
[----:B------:R-:W-:Y:S05]  /*2940*/  CALL.REL.NOINC `($_ZN2at6native29vectorized_elementwise_kernelILi8EZNS0_50_GLOBAL__N__2680c7bb_12_PowKernel_cu_140f0503_289622pow_scalar_tensor_implIdEEvRNS_18TensorIteratorBaseEN3c107complexIT_EEEUlNS7_IdEEE_St5arrayIPcLm2EEEEviT0_T1_$__internal_trig_reduction_slowpathd) ;  /* 0x0000020000e47944 */ /* 0x000fea0003c00000 */
[----:B------:R-:W-:Y:S02]  /*2950*/  IMAD.MOV.U32 R6, RZ, RZ, R36 ;  /* 0x000000ffff067224 */ /* 0x000fe400078e0024 */
[----:B------:R-:W-:Y:S01]  /*2960*/  IMAD.MOV.U32 R7, RZ, RZ, R37 ;  /* 0x000000ffff077224 */ /* 0x000fe200078e0025 */
[----:B------:R-:W-:Y:S06]  /*2970*/  BRA `(.L_x_55123) ;  /* 0x0000000000087947 */ /* 0x000fec0003800000 */
.L_x_55122:
[----:B------:R-:W-:Y:S01]  /*2980*/  DMUL R6, RZ, R20 ;  /* 0x00000014ff067228 */ /* 0x000fe20000000000 */
[----:B------:R-:W-:-:S10]  /*2990*/  IMAD.MOV.U32 R2, RZ, RZ, RZ ;  /* 0x000000ffff027224 */ /* 0x000fd400078e00ff */
.L_x_55123:
[----:B------:R-:W-:Y:S05]  /*29a0*/  BSYNC B2 ;  /* 0x0000000000027941 */ /* 0x000fea0003800000 */
.L_x_55121:
        /* <DEDUP_REMOVED lines=45> */
[----:B------:R-:W-:Y:S05]  /*2c80*/  BRA `(.L_x_55126) ;  /* 0x0000000000087947 */ /* 0x000fea0003800000 */
.L_x_55125:
[----:B------:R-:W-:Y:S01]  /*2c90*/  DMUL R36, RZ, R20 ;  /* 0x00000014ff247228 */ /* 0x000fe20000000000 */
[----:B------:R-:W-:-:S10]  /*2ca0*/  IMAD.MOV.U32 R2, RZ, RZ, RZ ;  /* 0x000000ffff027224 */ /* 0x000fd400078e00ff */
.L_x_55126:
[----:B------:R-:W-:Y:S05]  /*2cb0*/  BSYNC B2 ;  /* 0x0000000000027941 */ /* 0x000fea0003800000 */
.L_x_55124:
        /* <DEDUP_REMOVED lines=25> */
.L_x_55118:
        /* <DEDUP_REMOVED lines=62> */
.L_x_55129:
[----:B------:R-:W-:Y:S05]  /*3230*/  BSYNC B0 ;  /* 0x0000000000007941 */ /* 0x000fea0003800000 */
.L_x_55128:
        /* <DEDUP_REMOVED lines=25> */
.L_x_55131:
[----:B------:R-:W-:Y:S01]  /*33d0*/  DMUL R6, RZ, R20 ;  /* 0x00000014ff067228 */ /* 0x000fe20000000000 */
[----:B------:R-:W-:-:S10]  /*33e0*/  IMAD.MOV.U32 R2, RZ, RZ, RZ ;  /* 0x000000ffff027224 */ /* 0x000fd400078e00ff */
.L_x_55132:
[----:B------:R-:W-:Y:S05]  /*33f0*/  BSYNC B2 ;  /* 0x0000000000027941 */ /* 0x000fea0003800000 */
.L_x_55130:
        /* <DEDUP_REMOVED lines=46> */
.L_x_55134:
[----:B------:R-:W-:Y:S01]  /*36e0*/  DMUL R36, RZ, R20 ;  /* 0x00000014ff247228 */ /* 0x000fe20000000000 */
[----:B------:R-:W-:-:S10]  /*36f0*/  IMAD.MOV.U32 R2, RZ, RZ, RZ ;  /* 0x000000ffff027224 */ /* 0x000fd400078e00ff */
.L_x_55135:
[----:B------:R-:W-:Y:S05]  /*3700*/  BSYNC B2 ;  /* 0x0000000000027941 */ /* 0x000fea0003800000 */
.L_x_55133:
        /* <DEDUP_REMOVED lines=39> */
.L_x_55117:
        /* <DEDUP_REMOVED lines=11> */
.L_x_55136:
[----:B------:R-:W-:-:S10]  /*3a30*/  DADD R28, R20, -R20 ;  /* 0x00000000141c7229 */ /* 0x000fd40000000814 */
[----:B------:R-:W-:Y:S02]  /*3a40*/  IMAD.MOV.U32 R30, RZ, RZ, R28 ;  /* 0x000000ffff1e7224 */ /* 0x000fe400078e001c */
[----:B------:R-:W-:Y:S01]  /*3a50*/  IMAD.MOV.U32 R31, RZ, RZ, R29 ;  /* 0x000000ffff1f7224 */ /* 0x000fe200078e001d */
[----:B------:R-:W-:Y:S06]  /*3a60*/  BRA `(.L_x_55127) ;  /* 0x00000008008c7947 */ /* 0x000fec0003800000 */
.L_x_55116:
        /* <DEDUP_REMOVED lines=22> */
[----:B------:R-:W-:Y:S05]  /*3bd0*/  CALL.REL.NOINC `($_ZN2at6native29vectorized_elementwise_kernelILi8EZNS0_50_GLOBAL__N__2680c7bb_12_PowKernel_cu_140f0503_289622pow_scalar_tensor_implIdEEvRNS_18TensorIteratorBaseEN3c107complexIT_EEEUlNS7_IdEEE_St5arrayIPcLm2EEEEviT0_T1_$__internal_trig_reduction_slowpathd) ;  /* 0x000001f000407944 */ /* 0x000fea0003c00000 */
[----:B------:R-:W-:Y:S05]  /*3be0*/  BRA `(.L_x_55139) ;  /* 0x0000000000087947 */ /* 0x000fea0003800000 */
.L_x_55138:
[----:B------:R-:W-:Y:S01]  /*3bf0*/  DMUL R36, RZ, R20 ;  /* 0x00000014ff247228 */ /* 0x000fe20000000000 */
[----:B------:R-:W-:-:S10]  /*3c00*/  IMAD.MOV.U32 R2, RZ, RZ, RZ ;  /* 0x000000ffff027224 */ /* 0x000fd400078e00ff */
.L_x_55139:
[----:B------:R-:W-:Y:S05]  /*3c10*/  BSYNC B2 ;  /* 0x0000000000027941 */ /* 0x000fea0003800000 */
.L_x_55137:
        /* <DEDUP_REMOVED lines=45> */
[----:B------:R-:W-:Y:S01]  /*3ef0*/  MOV R30, R36 ;  /* 0x00000024001e7202 */ /* 0x000fe20000000f00 */
[----:B------:R-:W-:Y:S01]  /*3f00*/  IMAD.MOV.U32 R31, RZ, RZ, R37 ;  /* 0x000000ffff1f7224 */ /* 0x000fe200078e0025 */
[----:B------:R-:W-:Y:S06]  /*3f10*/  BRA `(.L_x_55142) ;  /* 0x0000000000087947 */ /* 0x000fec0003800000 */
.L_x_55141:
[----:B------:R-:W-:Y:S01]  /*3f20*/  DMUL R30, RZ, R20 ;  /* 0x00000014ff1e7228 */ /* 0x000fe20000000000 */
[----:B------:R-:W-:-:S10]  /*3f30*/  IMAD.MOV.U32 R2, RZ, RZ, RZ ;  /* 0x000000ffff027224 */ /* 0x000fd400078e00ff */
.L_x_55142:
[----:B------:R-:W-:Y:S05]  /*3f40*/  BSYNC B2 ;  /* 0x0000000000027941 */ /* 0x000fea0003800000 */
.L_x_55140:
        /* <DEDUP_REMOVED lines=24> */
.L_x_55115:
        /* <DEDUP_REMOVED lines=58> */
.L_x_55144:
[----:B------:R-:W-:Y:S05]  /*4470*/  BSYNC B0 ;  /* 0x0000000000007941 */ /* 0x000fea0003800000 */
.L_x_55143:
[----:B------:R-:W-:Y:S01]  /*4480*/  IMAD.MOV.U32 R30, RZ, RZ, R20 ;  /* 0x000000ffff1e7224 */ /* 0x000fe200078e0014 */
[----:B------:R-:W-:-:S07]  /*4490*/  MOV R31, R21 ;  /* 0x00000015001f7202 */ /* 0x000fce0000000f00 */
.L_x_55127:
[----:B------:R-:W-:Y:S05]  /*44a0*/  BSYNC B1 ;  /* 0x0000000000017941 */ /* 0x000fea0003800000 */
.L_x_55114:
        /* <DEDUP_REMOVED lines=77> */
.L_x_55151:
[----:B------:R-:W-:Y:S05]  /*4980*/  BSYNC B0 ;  /* 0x0000000000007941 */ /* 0x000fea0003800000 */
.L_x_55150:
        /* <DEDUP_REMOVED lines=23> */
.L_x_55153:
[----:B------:R-:W-:Y:S01]  /*4b00*/  DMUL R36, RZ, R4 ;  /* 0x00000004ff247228 */ /* 0x000fe20000000000 */
[----:B------:R-:W-:-:S10]  /*4b10*/  IMAD.MOV.U32 R2, RZ, RZ, RZ ;  /* 0x000000ffff027224 */ /* 0x000fd400078e00ff */
.L_x_55154:
[----:B------:R-:W-:Y:S05]  /*4b20*/  BSYNC B2 ;  /* 0x0000000000027941 */ /* 0x000fea0003800000 */
.L_x_55152:
        /* <DEDUP_REMOVED lines=46> */
[----:B------:R-:W-:Y:S02]  /*4e10*/  IMAD.MOV.U32 R2, RZ, RZ, R36 ;  /* 0x000000ffff027224 */ /* 0x000fe400078e0024 */
[----:B------:R-:W-:Y:S01]  /*4e20*/  IMAD.MOV.U32 R3, RZ, RZ, R37 ;  /* 0x000000ffff037224 */ /* 0x000fe200078e0025 */
[----:B------:R-:W-:Y:S06]  /*4e30*/  BRA `(.L_x_55157) ;  /* 0x0000000000087947 */ /* 0x000fec0003800000 */
.L_x_55156:
[----:B------:R-:W-:Y:S01]  /*4e40*/  DMUL R2, RZ, R4 ;  /* 0x00000004ff027228 */ /* 0x000fe20000000000 */
[----:B------:R-:W-:-:S10]  /*4e50*/  IMAD.MOV.U32 R0, RZ, RZ, RZ ;  /* 0x000000ffff007224 */ /* 0x000fd400078e00ff */
.L_x_55157:
[----:B------:R-:W-:Y:S05]  /*4e60*/  BSYNC B2 ;  /* 0x0000000000027941 */ /* 0x000fea0003800000 */
.L_x_55155:
        /* <DEDUP_REMOVED lines=25> */
.L_x_55149:
        /* <DEDUP_REMOVED lines=62> */
.L_x_55160:
[----:B------:R-:W-:Y:S05]  /*53e0*/  BSYNC B0 ;  /* 0x0000000000007941 */ /* 0x000fea0003800000 */
.L_x_55159:
        /* <DEDUP_REMOVED lines=23> */
.L_x_55162:
[----:B------:R-:W-:Y:S01]  /*5560*/  DMUL R36, RZ, R4 ;  /* 0x00000004ff247228 */ /* 0x000fe20000000000 */
[----:B------:R-:W-:-:S10]  /*5570*/  IMAD.MOV.U32 R2, RZ, RZ, RZ ;  /* 0x000000ffff027224 */ /* 0x000fd400078e00ff */
.L_x_55163:
[----:B------:R-:W-:Y:S05]  /*5580*/  BSYNC B2 ;  /* 0x0000000000027941 */ /* 0x000fea0003800000 */
.L_x_55161:
        /* <DEDUP_REMOVED lines=49> */
.L_x_55165:
[----:B------:R-:W-:Y:S01]  /*58a0*/  DMUL R2, RZ, R4 ;  /* 0x00000004ff027228 */ /* 0x000fe20000000000 */
[----:B------:R-:W-:-:S10]  /*58b0*/  MOV R0, RZ ;  /* 0x000000ff00007202 */ /* 0x000fd40000000f00 */
.L_x_55166:
[----:B------:R-:W-:Y:S05]  /*58c0*/  BSYNC B2 ;  /* 0x0000000000027941 */ /* 0x000fea0003800000 */
.L_x_55164:
        /* <DEDUP_REMOVED lines=39> */
.L_x_55148:
        /* <DEDUP_REMOVED lines=11> */
.L_x_55167:
[----:B------:R-:W-:-:S10]  /*5bf0*/  DADD R24, R4, -R4 ;  /* 0x0000000004187229 */ /* 0x000fd40000000804 */
[----:B------:R-:W-:Y:S02]  /*5c00*/  IMAD.MOV.U32 R26, RZ, RZ, R24 ;  /* 0x000000ffff1a7224 */ /* 0x000fe400078e0018 */
[----:B------:R-:W-:Y:S01]  /*5c10*/  IMAD.MOV.U32 R27, RZ, RZ, R25 ;  /* 0x000000ffff1b7224 */ /* 0x000fe200078e0019 */
[----:B------:R-:W-:Y:S06]  /*5c20*/  BRA `(.L_x_55158) ;  /* 0x00000008008c7947 */ /* 0x000fec0003800000 */
.L_x_55147:
        /* <DEDUP_REMOVED lines=24> */
.L_x_55169:
[----:B------:R-:W-:Y:S01]  /*5db0*/  DMUL R36, RZ, R4 ;  /* 0x00000004ff247228 */ /* 0x000fe20000000000 */
[----:B------:R-:W-:-:S10]  /*5dc0*/  IMAD.MOV.U32 R2, RZ, RZ, RZ ;  /* 0x000000ffff027224 */ /* 0x000fd400078e00ff */
.L_x_55170:
[----:B------:R-:W-:Y:S05]  /*5dd0*/  BSYNC B2 ;  /* 0x0000000000027941 */ /* 0x000fea0003800000 */
.L_x_55168:
        /* <DEDUP_REMOVED lines=48> */
.L_x_55172:
[----:B------:R-:W-:Y:S01]  /*60e0*/  DMUL R26, RZ, R4 ;  /* 0x00000004ff1a7228 */ /* 0x000fe20000000000 */
[----:B------:R-:W-:-:S10]  /*60f0*/  IMAD.MOV.U32 R2, RZ, RZ, RZ ;  /* 0x000000ffff027224 */ /* 0x000fd400078e00ff */
.L_x_55173:
[----:B------:R-:W-:Y:S05]  /*6100*/  BSYNC B2 ;  /* 0x0000000000027941 */ /* 0x000fea0003800000 */
.L_x_55171:
        /* <DEDUP_REMOVED lines=24> */
.L_x_55146:
        /* <DEDUP_REMOVED lines=58> */
.L_x_55175:
[----:B------:R-:W-:Y:S05]  /*6630*/  BSYNC B0 ;  /* 0x0000000000007941 */ /* 0x000fea0003800000 */
.L_x_55174:
[----:B------:R-:W-:Y:S02]  /*6640*/  IMAD.MOV.U32 R26, RZ, RZ, R4 ;  /* 0x000000ffff1a7224 */ /* 0x000fe400078e0004 */
[----:B------:R-:W-:-:S07]  /*6650*/  IMAD.MOV.U32 R27, RZ, RZ, R5 ;  /* 0x000000ffff1b7224 */ /* 0x000fce00078e0005 */
.L_x_55158:
[----:B------:R-:W-:Y:S05]  /*6660*/  BSYNC B1 ;  /* 0x0000000000017941 */ /* 0x000fea0003800000 */
.L_x_55145:
        /* <DEDUP_REMOVED lines=77> */
.L_x_55182:
[----:B------:R-:W-:Y:S05]  /*6b40*/  BSYNC B0 ;  /* 0x0000000000007941 */ /* 0x000fea0003800000 */
.L_x_55181:
        /* <DEDUP_REMOVED lines=23> */
.L_x_55184:
[----:B------:R-:W-:Y:S01]  /*6cc0*/  DMUL R36, RZ, R4 ;  /* 0x00000004ff247228 */ /* 0x000fe20000000000 */
[----:B------:R-:W-:-:S10]  /*6cd0*/  IMAD.MOV.U32 R2, RZ, RZ, RZ ;  /* 0x000000ffff027224 */ /* 0x000fd400078e00ff */
.L_x_55185:
[----:B------:R-:W-:Y:S05]  /*6ce0*/  BSYNC B2 ;  /* 0x0000000000027941 */ /* 0x000fea0003800000 */
.L_x_55183:
        /* <DEDUP_REMOVED lines=46> */
[----:B------:R-:W-:Y:S02]  /*6fd0*/  IMAD.MOV.U32 R2, RZ, RZ, R36 ;  /* 0x000000ffff027224 */ /* 0x000fe400078e0024 */
[----:B------:R-:W-:Y:S01]  /*6fe0*/  IMAD.MOV.U32 R3, RZ, RZ, R37 ;  /* 0x000000ffff037224 */ /* 0x000fe200078e0025 */
[----:B------:R-:W-:Y:S06]  /*6ff0*/  BRA `(.L_x_55188) ;  /* 0x0000000000087947 */ /* 0x000fec0003800000 */
.L_x_55187:
[----:B------:R-:W-:Y:S01]  /*7000*/  DMUL R2, RZ, R4 ;  /* 0x00000004ff027228 */ /* 0x000fe20000000000 */
[----:B------:R-:W-:-:S10]  /*7010*/  IMAD.MOV.U32 R0, RZ, RZ, RZ ;  /* 0x000000ffff007224 */ /* 0x000fd400078e00ff */
.L_x_55188:
[----:B------:R-:W-:Y:S05]  /*7020*/  BSYNC B2 ;  /* 0x0000000000027941 */ /* 0x000fea0003800000 */
.L_x_55186:
        /* <DEDUP_REMOVED lines=25> */
.L_x_55180:
        /* <DEDUP_REMOVED lines=62> */
.L_x_55191:
[----:B------:R-:W-:Y:S05]  /*75a0*/  BSYNC B0 ;  /* 0x0000000000007941 */ /* 0x000fea0003800000 */
.L_x_55190:
        /* <DEDUP_REMOVED lines=21> */
[----:B------:R-:W-:Y:S05]  /*7700*/  CALL.REL.NOINC `($_ZN2at6native29vectorized_elementwise_kernelILi8EZNS0_50_GLOBAL__N__2680c7bb_12_PowKernel_cu_140f0503_289622pow_scalar_tensor_implIdEEvRNS_18TensorIteratorBaseEN3c107complexIT_EEEUlNS7_IdEEE_St5arrayIPcLm2EEEEviT0_T1_$__internal_trig_reduction_slowpathd) ;  /* 0x000001b400747944 */ /* 0x000fea0003c00000 */
[----:B------:R-:W-:Y:S05]  /*7710*/  BRA `(.L_x_55194) ;  /* 0x0000000000087947 */ /* 0x000fea0003800000 */
.L_x_55193:
[----:B------:R-:W-:Y:S01]  /*7720*/  DMUL R36, RZ, R4 ;  /* 0x00000004ff247228 */ /* 0x000fe20000000000 */
[----:B------:R-:W-:-:S10]  /*7730*/  IMAD.MOV.U32 R2, RZ, RZ, RZ ;  /* 0x000000ffff027224 */ /* 0x000fd400078e00ff */
.L_x_55194:
[----:B------:R-:W-:Y:S05]  /*7740*/  BSYNC B2 ;  /* 0x0000000000027941 */ /* 0x000fea0003800000 */
.L_x_55192:
        /* <DEDUP_REMOVED lines=45> */
[----:B------:R-:W-:Y:S02]  /*7a20*/  IMAD.MOV.U32 R0, RZ, RZ, R2 ;  /* 0x000000ffff007224 */ /* 0x000fe400078e0002 */
[----:B------:R-:W-:Y:S02]  /*7a30*/  IMAD.MOV.U32 R2, RZ, RZ, R36 ;  /* 0x000000ffff027224 */ /* 0x000fe400078e0024 */
[----:B------:R-:W-:Y:S01]  /*7a40*/  IMAD.MOV.U32 R3, RZ, RZ, R37 ;  /* 0x000000ffff037224 */ /* 0x000fe200078e0025 */
[----:B------:R-:W-:Y:S06]  /*7a50*/  BRA `(.L_x_55197) ;  /* 0x0000000000087947 */ /* 0x000fec0003800000 */
.L_x_55196:
[----:B------:R-:W-:Y:S01]  /*7a60*/  DMUL R2, RZ, R4 ;  /* 0x00000004ff027228 */ /* 0x000fe20000000000 */
[----:B------:R-:W-:-:S10]  /*7a70*/  IMAD.MOV.U32 R0, RZ, RZ, RZ ;  /* 0x000000ffff007224 */ /* 0x000fd400078e00ff */
.L_x_55197:
[----:B------:R-:W-:Y:S05]  /*7a80*/  BSYNC B2 ;  /* 0x0000000000027941 */ /* 0x000fea0003800000 */
.L_x_55195:
        /* <DEDUP_REMOVED lines=39> */
.L_x_55179:
        /* <DEDUP_REMOVED lines=11> */
.L_x_55198:
[----:B------:R-:W-:-:S10]  /*7db0*/  DADD R20, R4, -R4 ;  /* 0x0000000004147229 */ /* 0x000fd40000000804 */
[----:B------:R-:W-:Y:S02]  /*7dc0*/  IMAD.MOV.U32 R22, RZ, RZ, R20 ;  /* 0x000000ffff167224 */ /* 0x000fe400078e0014 */
[----:B------:R-:W-:Y:S01]  /*7dd0*/  IMAD.MOV.U32 R23, RZ, RZ, R21 ;  /* 0x000000ffff177224 */ /* 0x000fe200078e0015 */
[----:B------:R-:W-:Y:S06]  /*7de0*/  BRA `(.L_x_55189) ;  /* 0x00000008008c7947 */ /* 0x000fec0003800000 */
.L_x_55178:
        /* <DEDUP_REMOVED lines=24> */
.L_x_55200:
[----:B------:R-:W-:Y:S01]  /*7f70*/  DMUL R36, RZ, R4 ;  /* 0x00000004ff247228 */ /* 0x000fe20000000000 */
[----:B------:R-:W-:-:S10]  /*7f80*/  IMAD.MOV.U32 R2, RZ, RZ, RZ ;  /* 0x000000ffff027224 */ /* 0x000fd400078e00ff */
.L_x_55201:
[----:B------:R-:W-:Y:S05]  /*7f90*/  BSYNC B2 ;  /* 0x0000000000027941 */ /* 0x000fea0003800000 */
.L_x_55199:
        /* <DEDUP_REMOVED lines=48> */
.L_x_55203:
[----:B------:R-:W-:Y:S01]  /*82a0*/  DMUL R22, RZ, R4 ;  /* 0x00000004ff167228 */ /* 0x000fe20000000000 */
[----:B------:R-:W-:-:S10]  /*82b0*/  IMAD.MOV.U32 R2, RZ, RZ, RZ ;  /* 0x000000ffff027224 */ /* 0x000fd400078e00ff */
.L_x_55204:
[----:B------:R-:W-:Y:S05]  /*82c0*/  BSYNC B2 ;  /* 0x0000000000027941 */ /* 0x000fea0003800000 */
.L_x_55202:
        /* <DEDUP_REMOVED lines=24> */
.L_x_55177:
        /* <DEDUP_REMOVED lines=58> */
.L_x_55206:
[----:B------:R-:W-:Y:S05]  /*87f0*/  BSYNC B0 ;  /* 0x0000000000007941 */ /* 0x000fea0003800000 */
.L_x_55205:
[----:B------:R-:W-:Y:S01]  /*8800*/  IMAD.MOV.U32 R22, RZ, RZ, R4 ;  /* 0x000000ffff167224 */ /* 0x000fe200078e0004 */
[----:B------:R-:W-:-:S07]  /*8810*/  MOV R23, R5 ;  /* 0x0000000500177202 */ /* 0x000fce0000000f00 */
.L_x_55189:
[----:B------:R-:W-:Y:S05]  /*8820*/  BSYNC B1 ;  /* 0x0000000000017941 */ /* 0x000fea0003800000 */
.L_x_55176:
        /* <DEDUP_REMOVED lines=77> */
.L_x_55213:
[----:B------:R-:W-:Y:S05]  /*8d00*/  BSYNC B0 ;  /* 0x0000000000007941 */ /* 0x000fea0003800000 */
.L_x_55212:
        /* <DEDUP_REMOVED lines=23> */
.L_x_55215:
[----:B------:R-:W-:Y:S01]  /*8e80*/  DMUL R36, RZ, R4 ;  /* 0x00000004ff247228 */ /* 0x000fe20000000000 */
[----:B------:R-:W-:-:S10]  /*8e90*/  IMAD.MOV.U32 R2, RZ, RZ, RZ ;  /* 0x000000ffff027224 */ /* 0x000fd400078e00ff */
.L_x_55216:
[----:B------:R-:W-:Y:S05]  /*8ea0*/  BSYNC B2 ;  /* 0x0000000000027941 */ /* 0x000fea0003800000 */
.L_x_55214:
        /* <DEDUP_REMOVED lines=49> */
.L_x_55218:
[----:B------:R-:W-:Y:S01]  /*91c0*/  DMUL R2, RZ, R4 ;  /* 0x00000004ff027228 */ /* 0x000fe20000000000 */
[----:B------:R-:W-:-:S10]  /*91d0*/  IMAD.MOV.U32 R0, RZ, RZ, RZ ;  /* 0x000000ffff007224 */ /* 0x000fd400078e00ff */
.L_x_55219:
[----:B------:R-:W-:Y:S05]  /*91e0*/  BSYNC B2 ;  /* 0x0000000000027941 */ /* 0x000fea0003800000 */
.L_x_55217:
        /* <DEDUP_REMOVED lines=25> */
.L_x_55211:
        /* <DEDUP_REMOVED lines=62> */
.L_x_55222:
[----:B------:R-:W-:Y:S05]  /*9760*/  BSYNC B0 ;  /* 0x0000000000007941 */ /* 0x000fea0003800000 */
.L_x_55221:
        /* <DEDUP_REMOVED lines=23> */
.L_x_55224:
[----:B------:R-:W-:Y:S01]  /*98e0*/  DMUL R36, RZ, R4 ;  /* 0x00000004ff247228 */ /* 0x000fe20000000000 */
[----:B------:R-:W-:-:S10]  /*98f0*/  IMAD.MOV.U32 R2, RZ, RZ, RZ ;  /* 0x000000ffff027224 */ /* 0x000fd400078e00ff */
.L_x_55225:
[----:B------:R-:W-:Y:S05]  /*9900*/  BSYNC B2 ;  /* 0x0000000000027941 */ /* 0x000fea0003800000 */
.L_x_55223:
        /* <DEDUP_REMOVED lines=49> */
.L_x_55227:
[----:B------:R-:W-:Y:S01]  /*9c20*/  DMUL R2, RZ, R4 ;  /* 0x00000004ff027228 */ /* 0x000fe20000000000 */
[----:B------:R-:W-:-:S10]  /*9c30*/  MOV R0, RZ ;  /* 0x000000ff00007202 */ /* 0x000fd40000000f00 */
.L_x_55228:
[----:B------:R-:W-:Y:S05]  /*9c40*/  BSYNC B2 ;  /* 0x0000000000027941 */ /* 0x000fea0003800000 */
.L_x_55226:
        /* <DEDUP_REMOVED lines=39> */
.L_x_55210:
        /* <DEDUP_REMOVED lines=11> */
.L_x_55229:
[----:B------:R-:W-:-:S10]  /*9f70*/  DADD R16, R4, -R4 ;  /* 0x0000000004107229 */ /* 0x000fd40000000804 */
[----:B------:R-:W-:Y:S02]  /*9f80*/  IMAD.MOV.U32 R18, RZ, RZ, R16 ;  /* 0x000000ffff127224 */ /* 0x000fe400078e0010 */
[----:B------:R-:W-:Y:S01]  /*9f90*/  IMAD.MOV.U32 R19, RZ, RZ, R17 ;  /* 0x000000ffff137224 */ /* 0x000fe200078e0011 */
[----:B------:R-:W-:Y:S06]  /*9fa0*/  BRA `(.L_x_55220) ;  /* 0x00000008008c7947 */ /* 0x000fec0003800000 */
.L_x_55209:
        /* <DEDUP_REMOVED lines=24> */
.L_x_55231:
[----:B------:R-:W-:Y:S01]  /*a130*/  DMUL R36, RZ, R4 ;  /* 0x00000004ff247228 */ /* 0x000fe20000000000 */
[----:B------:R-:W-:-:S10]  /*a140*/  IMAD.MOV.U32 R2, RZ, RZ, RZ ;  /* 0x000000ffff027224 */ /* 0x000fd400078e00ff */
.L_x_55232:
[----:B------:R-:W-:Y:S05]  /*a150*/  BSYNC B2 ;  /* 0x0000000000027941 */ /* 0x000fea0003800000 */
.L_x_55230:
        /* <DEDUP_REMOVED lines=48> */
.L_x_55234:
[----:B------:R-:W-:Y:S01]  /*a460*/  DMUL R18, RZ, R4 ;  /* 0x00000004ff127228 */ /* 0x000fe20000000000 */
[----:B------:R-:W-:-:S10]  /*a470*/  IMAD.MOV.U32 R2, RZ, RZ, RZ ;  /* 0x000000ffff027224 */ /* 0x000fd400078e00ff */
.L_x_55235:
[----:B------:R-:W-:Y:S05]  /*a480*/  BSYNC B2 ;  /* 0x0000000000027941 */ /* 0x000fea0003800000 */
.L_x_55233:
        /* <DEDUP_REMOVED lines=24> */
.L_x_55208:
        /* <DEDUP_REMOVED lines=58> */
.L_x_55237:
[----:B------:R-:W-:Y:S05]  /*a9b0*/  BSYNC B0 ;  /* 0x0000000000007941 */ /* 0x000fea0003800000 */
.L_x_55236:
[----:B------:R-:W-:Y:S02]  /*a9c0*/  IMAD.MOV.U32 R18, RZ, RZ, R4 ;  /* 0x000000ffff127224 */ /* 0x000fe400078e0004 */
[----:B------:R-:W-:-:S07]  /*a9d0*/  IMAD.MOV.U32 R19, RZ, RZ, R5 ;  /* 0x000000ffff137224 */ /* 0x000fce00078e0005 */
.L_x_55220:
[----:B------:R-:W-:Y:S05]  /*a9e0*/  BSYNC B1 ;  /* 0x0000000000017941 */ /* 0x000fea0003800000 */
.L_x_55207:
        /* <DEDUP_REMOVED lines=77> */
.L_x_55244:
[----:B------:R-:W-:Y:S05]  /*aec0*/  BSYNC B0 ;  /* 0x0000000000007941 */ /* 0x000fea0003800000 */
.L_x_55243:
        /* <DEDUP_REMOVED lines=26> */
.L_x_55246:
[----:B------:R-:W-:Y:S01]  /*b070*/  DMUL R2, RZ, R4 ;  /* 0x00000004ff027228 */ /* 0x000fe20000000000 */
[----:B------:R-:W-:-:S10]  /*b080*/  IMAD.MOV.U32 R8, RZ, RZ, RZ ;  /* 0x000000ffff087224 */ /* 0x000fd400078e00ff */
.L_x_55247:
[----:B------:R-:W-:Y:S05]  /*b090*/  BSYNC B2 ;  /* 0x0000000000027941 */ /* 0x000fea0003800000 */
.L_x_55245:
        /* <DEDUP_REMOVED lines=49> */
.L_x_55249:
[----:B------:R-:W-:Y:S01]  /*b3b0*/  DMUL R2, RZ, R4 ;  /* 0x00000004ff027228 */ /* 0x000fe20000000000 */
[----:B------:R-:W-:-:S10]  /*b3c0*/  IMAD.MOV.U32 R0, RZ, RZ, RZ ;  /* 0x000000ffff007224 */ /* 0x000fd400078e00ff */
.L_x_55250:
[----:B------:R-:W-:Y:S05]  /*b3d0*/  BSYNC B2 ;  /* 0x0000000000027941 */ /* 0x000fea0003800000 */
.L_x_55248:
        /* <DEDUP_REMOVED lines=25> */
.L_x_55242:
        /* <DEDUP_REMOVED lines=62> */
.L_x_55253:
[----:B------:R-:W-:Y:S05]  /*b950*/  BSYNC B0 ;  /* 0x0000000000007941 */ /* 0x000fea0003800000 */
.L_x_55252:
        /* <DEDUP_REMOVED lines=26> */
.L_x_55255:
[----:B------:R-:W-:Y:S01]  /*bb00*/  DMUL R2, RZ, R4 ;  /* 0x00000004ff027228 */ /* 0x000fe20000000000 */
[----:B------:R-:W-:-:S10]  /*bb10*/  MOV R8, RZ ;  /* 0x000000ff00087202 */ /* 0x000fd40000000f00 */
.L_x_55256:
[----:B------:R-:W-:Y:S05]  /*bb20*/  BSYNC B2 ;  /* 0x0000000000027941 */ /* 0x000fea0003800000 */
.L_x_55254:
        /* <DEDUP_REMOVED lines=45> */
[----:B------:R-:W-:Y:S01]  /*be00*/  IMAD.MOV.U32 R0, RZ, RZ, R2 ;  /* 0x000000ffff007224 */ /* 0x000fe200078e0002 */
[----:B------:R-:W-:Y:S01]  /*be10*/  MOV R2, R36 ;  /* 0x0000002400027202 */ /* 0x000fe20000000f00 */
[----:B------:R-:W-:Y:S01]  /*be20*/  IMAD.MOV.U32 R3, RZ, RZ, R37 ;  /* 0x000000ffff037224 */ /* 0x000fe200078e0025 */
[----:B------:R-:W-:Y:S06]  /*be30*/  BRA `(.L_x_55259) ;  /* 0x0000000000087947 */ /* 0x000fec0003800000 */
.L_x_55258:
[----:B------:R-:W-:Y:S01]  /*be40*/  DMUL R2, RZ, R4 ;  /* 0x00000004ff027228 */ /* 0x000fe20000000000 */
[----:B------:R-:W-:-:S10]  /*be50*/  IMAD.MOV.U32 R0, RZ, RZ, RZ ;  /* 0x000000ffff007224 */ /* 0x000fd400078e00ff */
.L_x_55259:
[----:B------:R-:W-:Y:S05]  /*be60*/  BSYNC B2 ;  /* 0x0000000000027941 */ /* 0x000fea0003800000 */
.L_x_55257:
        /* <DEDUP_REMOVED lines=39> */
.L_x_55241:
        /* <DEDUP_REMOVED lines=11> */
.L_x_55260:
[----:B------:R-:W-:-:S10]  /*c190*/  DADD R12, R4, -R4 ;  /* 0x00000000040c7229 */ /* 0x000fd40000000804 */
[----:B------:R-:W-:Y:S02]  /*c1a0*/  IMAD.MOV.U32 R14, RZ, RZ, R12 ;  /* 0x000000ffff0e7224 */ /* 0x000fe400078e000c */
[----:B------:R-:W-:Y:S01]  /*c1b0*/  IMAD.MOV.U32 R15, RZ, RZ, R13 ;  /* 0x000000ffff0f7224 */ /* 0x000fe200078e000d */
[----:B------:R-:W-:Y:S06]  /*c1c0*/  BRA `(.L_x_55251) ;  /* 0x0000000800987947 */ /* 0x000fec0003800000 */
.L_x_55240:
        /* <DEDUP_REMOVED lines=27> */
.L_x_55262:
[----:B------:R-:W-:Y:S01]  /*c380*/  DMUL R2, RZ, R4 ;  /* 0x00000004ff027228 */ /* 0x000fe20000000000 */
[----:B------:R-:W-:-:S10]  /*c390*/  IMAD.MOV.U32 R6, RZ, RZ, RZ ;  /* 0x000000ffff067224 */ /* 0x000fd400078e00ff */
.L_x_55263:
[----:B------:R-:W-:Y:S05]  /*c3a0*/  BSYNC B2 ;  /* 0x0000000000027941 */ /* 0x000fea0003800000 */
.L_x_55261:
        /* <DEDUP_REMOVED lines=46> */
[----:B------:R-:W-:Y:S01]  /*c690*/  IMAD.MOV.U32 R15, RZ, RZ, R37 ;  /* 0x000000ffff0f7224 */ /* 0x000fe200078e0025 */
[----:B------:R-:W-:Y:S06]  /*c6a0*/  BRA `(.L_x_55266) ;  /* 0x0000000000087947 */ /* 0x000fec0003800000 */
.L_x_55265:
[----:B------:R-:W-:Y:S01]  /*c6b0*/  DMUL R14, RZ, R4 ;  /* 0x00000004ff0e7228 */ /* 0x000fe20000000000 */
[----:B------:R-:W-:-:S10]  /*c6c0*/  IMAD.MOV.U32 R2, RZ, RZ, RZ ;  /* 0x000000ffff027224 */ /* 0x000fd400078e00ff */
.L_x_55266:
[----:B------:R-:W-:Y:S05]  /*c6d0*/  BSYNC B2 ;  /* 0x0000000000027941 */ /* 0x000fea0003800000 */
.L_x_55264:
        /* <DEDUP_REMOVED lines=24> */
.L_x_55239:
        /* <DEDUP_REMOVED lines=58> */
.L_x_55268:
[----:B------:R-:W-:Y:S05]  /*cc00*/  BSYNC B0 ;  /* 0x0000000000007941 */ /* 0x000fea0003800000 */
.L_x_55267:
[----:B------:R-:W-:Y:S01]  /*cc10*/  MOV R14, R4 ;  /* 0x00000004000e7202 */ /* 0x000fe20000000f00 */
[----:B------:R-:W-:-:S07]  /*cc20*/  IMAD.MOV.U32 R15, RZ, RZ, R5 ;  /* 0x000000ffff0f7224 */ /* 0x000fce00078e0005 */
.L_x_55251:
[----:B------:R-:W-:Y:S05]  /*cc30*/  BSYNC B1 ;  /* 0x0000000000017941 */ /* 0x000fea0003800000 */
.L_x_55238:
        /* <DEDUP_REMOVED lines=77> */
.L_x_55275:
[----:B------:R-:W-:Y:S05]  /*d110*/  BSYNC B0 ;  /* 0x0000000000007941 */ /* 0x000fea0003800000 */
.L_x_55274:
        /* <DEDUP_REMOVED lines=26> */
.L_x_55277:
[----:B------:R-:W-:Y:S01]  /*d2c0*/  DMUL R2, RZ, R4 ;  /* 0x00000004ff027228 */ /* 0x000fe20000000000 */
[----:B------:R-:W-:-:S10]  /*d2d0*/  IMAD.MOV.U32 R8, RZ, RZ, RZ ;  /* 0x000000ffff087224 */ /* 0x000fd400078e00ff */
.L_x_55278:
[----:B------:R-:W-:Y:S05]  /*d2e0*/  BSYNC B2 ;  /* 0x0000000000027941 */ /* 0x000fea0003800000 */
.L_x_55276:
        /* <DEDUP_REMOVED lines=49> */
.L_x_55280:
[----:B------:R-:W-:Y:S01]  /*d600*/  DMUL R2, RZ, R4 ;  /* 0x00000004ff027228 */ /* 0x000fe20000000000 */
[----:B------:R-:W-:-:S10]  /*d610*/  IMAD.MOV.U32 R0, RZ, RZ, RZ ;  /* 0x000000ffff007224 */ /* 0x000fd400078e00ff */
.L_x_55281:
[----:B------:R-:W-:Y:S05]  /*d620*/  BSYNC B2 ;  /* 0x0000000000027941 */ /* 0x000fea0003800000 */
.L_x_55279:
        /* <DEDUP_REMOVED lines=25> */
.L_x_55273:
        /* <DEDUP_REMOVED lines=62> */
.L_x_55284:
[----:B------:R-:W-:Y:S05]  /*dba0*/  BSYNC B0 ;  /* 0x0000000000007941 */ /* 0x000fea0003800000 */
.L_x_55283:
        /* <DEDUP_REMOVED lines=22> */
[----:B------:R-:W-:Y:S02]  /*dd10*/  IMAD.MOV.U32 R8, RZ, RZ, R2 ;  /* 0x000000ffff087224 */ /* 0x000fe400078e0002 */
[----:B------:R-:W-:Y:S02]  /*dd20*/  IMAD.MOV.U32 R2, RZ, RZ, R36 ;  /* 0x000000ffff027224 */ /* 0x000fe400078e0024 */
[----:B------:R-:W-:Y:S01]  /*dd30*/  IMAD.MOV.U32 R3, RZ, RZ, R37 ;  /* 0x000000ffff037224 */ /* 0x000fe200078e0025 */
[----:B------:R-:W-:Y:S06]  /*dd40*/  BRA `(.L_x_55287) ;  /* 0x0000000000087947 */ /* 0x000fec0003800000 */
.L_x_55286:
[----:B------:R-:W-:Y:S01]  /*dd50*/  DMUL R2, RZ, R4 ;  /* 0x00000004ff027228 */ /* 0x000fe20000000000 */
[----:B------:R-:W-:-:S10]  /*dd60*/  IMAD.MOV.U32 R8, RZ, RZ, RZ ;  /* 0x000000ffff087224 */ /* 0x000fd400078e00ff */
.L_x_55287:
[----:B------:R-:W-:Y:S05]  /*dd70*/  BSYNC B2 ;  /* 0x0000000000027941 */ /* 0x000fea0003800000 */
.L_x_55285:
        /* <DEDUP_REMOVED lines=49> */
.L_x_55289:
[----:B------:R-:W-:Y:S01]  /*e090*/  DMUL R2, RZ, R4 ;  /* 0x00000004ff027228 */ /* 0x000fe20000000000 */
[----:B------:R-:W-:-:S10]  /*e0a0*/  IMAD.MOV.U32 R0, RZ, RZ, RZ ;  /* 0x000000ffff007224 */ /* 0x000fd400078e00ff */
.L_x_55290:
[----:B------:R-:W-:Y:S05]  /*e0b0*/  BSYNC B2 ;  /* 0x0000000000027941 */ /* 0x000fea0003800000 */
.L_x_55288:
        /* <DEDUP_REMOVED lines=39> */
.L_x_55272:
        /* <DEDUP_REMOVED lines=11> */
.L_x_55291:
[----:B------:R-:W-:-:S10]  /*e3e0*/  DADD R8, R4, -R4 ;  /* 0x0000000004087229 */ /* 0x000fd40000000804 */
[----:B------:R-:W-:Y:S01]  /*e3f0*/  MOV R10, R8 ;  /* 0x00000008000a7202 */ /* 0x000fe20000000f00 */
[----:B------:R-:W-:Y:S01]  /*e400*/  IMAD.MOV.U32 R11, RZ, RZ, R9 ;  /* 0x000000ffff0b7224 */ /* 0x000fe200078e0009 */
[----:B------:R-:W-:Y:S06]  /*e410*/  BRA `(.L_x_55282) ;  /* 0x0000000800987947 */ /* 0x000fec0003800000 */
.L_x_55271:
        /* <DEDUP_REMOVED lines=27> */
.L_x_55293:
[----:B------:R-:W-:Y:S01]  /*e5d0*/  DMUL R2, RZ, R4 ;  /* 0x00000004ff027228 */ /* 0x000fe20000000000 */
[----:B------:R-:W-:-:S10]  /*e5e0*/  IMAD.MOV.U32 R6, RZ, RZ, RZ ;  /* 0x000000ffff067224 */ /* 0x000fd400078e00ff */
.L_x_55294:
[----:B------:R-:W-:Y:S05]  /*e5f0*/  BSYNC B2 ;  /* 0x0000000000027941 */ /* 0x000fea0003800000 */
.L_x_55292:
        /* <DEDUP_REMOVED lines=48> */
.L_x_55296:
[----:B------:R-:W-:Y:S01]  /*e900*/  DMUL R10, RZ, R4 ;  /* 0x00000004ff0a7228 */ /* 0x000fe20000000000 */
[----:B------:R-:W-:-:S10]  /*e910*/  MOV R2, RZ ;  /* 0x000000ff00027202 */ /* 0x000fd40000000f00 */
.L_x_55297:
[----:B------:R-:W-:Y:S05]  /*e920*/  BSYNC B2 ;  /* 0x0000000000027941 */ /* 0x000fea0003800000 */
.L_x_55295:
        /* <DEDUP_REMOVED lines=24> */
.L_x_55270:
        /* <DEDUP_REMOVED lines=58> */
.L_x_55299:
[----:B------:R-:W-:Y:S05]  /*ee50*/  BSYNC B0 ;  /* 0x0000000000007941 */ /* 0x000fea0003800000 */
.L_x_55298:
[----:B------:R-:W-:Y:S02]  /*ee60*/  IMAD.MOV.U32 R10, RZ, RZ, R4 ;  /* 0x000000ffff0a7224 */ /* 0x000fe400078e0004 */
[----:B------:R-:W-:-:S07]  /*ee70*/  IMAD.MOV.U32 R11, RZ, RZ, R5 ;  /* 0x000000ffff0b7224 */ /* 0x000fce00078e0005 */
.L_x_55282:
[----:B------:R-:W-:Y:S05]  /*ee80*/  BSYNC B1 ;  /* 0x0000000000017941 */ /* 0x000fea0003800000 */
.L_x_55269:
        /* <DEDUP_REMOVED lines=77> */
.L_x_55306:
[----:B------:R-:W-:Y:S05]  /*f360*/  BSYNC B0 ;  /* 0x0000000000007941 */ /* 0x000fea0003800000 */
.L_x_55305:
        /* <DEDUP_REMOVED lines=25> */
.L_x_55308:
[----:B------:R-:W-:Y:S01]  /*f500*/  DMUL R4, RZ, R44 ;  /* 0x0000002cff047228 */ /* 0x000fe20000000000 */
[----:B------:R-:W-:-:S10]  /*f510*/  IMAD.MOV.U32 R2, RZ, RZ, RZ ;  /* 0x000000ffff027224 */ /* 0x000fd400078e00ff */
.L_x_55309:
[----:B------:R-:W-:Y:S05]  /*f520*/  BSYNC B2 ;  /* 0x0000000000027941 */ /* 0x000fea0003800000 */
.L_x_55307:
        /* <DEDUP_REMOVED lines=49> */
.L_x_55311:
[----:B------:R-:W-:Y:S01]  /*f840*/  DMUL R2, RZ, R44 ;  /* 0x0000002cff027228 */ /* 0x000fe20000000000 */
[----:B------:R-:W-:-:S10]  /*f850*/  IMAD.MOV.U32 R0, RZ, RZ, RZ ;  /* 0x000000ffff007224 */ /* 0x000fd400078e00ff */
.L_x_55312:
[----:B------:R-:W-:Y:S05]  /*f860*/  BSYNC B2 ;  /* 0x0000000000027941 */ /* 0x000fea0003800000 */
.L_x_55310:
        /* <DEDUP_REMOVED lines=25> */
.L_x_55304:
        /* <DEDUP_REMOVED lines=62> */
.L_x_55315:
[----:B------:R-:W-:Y:S05]  /*fde0*/  BSYNC B0 ;  /* 0x0000000000007941 */ /* 0x000fea0003800000 */
.L_x_55314:
        /* <DEDUP_REMOVED lines=25> */
.L_x_55317:
[----:B------:R-:W-:Y:S01]  /*ff80*/  DMUL R6, RZ, R44 ;  /* 0x0000002cff067228 */ /* 0x000fe20000000000 */
[----:B------:R-:W-:-:S10]  /*ff90*/  MOV R2, RZ ;  /* 0x000000ff00027202 */ /* 0x000fd40000000f00 */
.L_x_55318:
[----:B------:R-:W-:Y:S05]  /*ffa0*/  BSYNC B2 ;  /* 0x0000000000027941 */ /* 0x000fea0003800000 */
.L_x_55316:
        /* <DEDUP_REMOVED lines=49> */
.L_x_55320:
[----:B------:R-:W-:Y:S01]  /*102c0*/  DMUL R2, RZ, R44 ;  /* 0x0000002cff027228 */ /* 0x000fe20000000000 */
[----:B------:R-:W-:-:S10]  /*102d0*/  IMAD.MOV.U32 R0, RZ, RZ, RZ ;  /* 0x000000ffff007224 */ /* 0x000fd400078e00ff */
.L_x_55321:
[----:B------:R-:W-:Y:S05]  /*102e0*/  BSYNC B2 ;  /* 0x0000000000027941 */ /* 0x000fea0003800000 */
.L_x_55319:
        /* <DEDUP_REMOVED lines=39> */
.L_x_55303:
        /* <DEDUP_REMOVED lines=11> */
.L_x_55322:
[----:B------:R-:W-:-:S10]  /*10610*/  DADD R4, R44, -R44 ;  /* 0x000000002c047229 */ /* 0x000fd4000000082c */
[----:B------:R-:W-:Y:S02]  /*10620*/  IMAD.MOV.U32 R6, RZ, RZ, R4 ;  /* 0x000000ffff067224 */ /* 0x000fe400078e0004 */
[----:B------:R-:W-:Y:S01]  /*10630*/  IMAD.MOV.U32 R7, RZ, RZ, R5 ;  /* 0x000000ffff077224 */ /* 0x000fe200078e0005 */
[----:B------:R-:W-:Y:S06]  /*10640*/  BRA `(.L_x_55313) ;  /* 0x0000000800987947 */ /* 0x000fec0003800000 */
.L_x_55302:
        /* <DEDUP_REMOVED lines=27> */
.L_x_55324:
[----:B------:R-:W-:Y:S01]  /*10800*/  DMUL R2, RZ, R44 ;  /* 0x0000002cff027228 */ /* 0x000fe20000000000 */
[----:B------:R-:W-:-:S10]  /*10810*/  IMAD.MOV.U32 R4, RZ, RZ, RZ ;  /* 0x000000ffff047224 */ /* 0x000fd400078e00ff */
.L_x_55325:
[----:B------:R-:W-:Y:S05]  /*10820*/  BSYNC B2 ;  /* 0x0000000000027941 */ /* 0x000fea0003800000 */
.L_x_55323:
        /* <DEDUP_REMOVED lines=48> */
.L_x_55327:
[----:B------:R-:W-:Y:S01]  /*10b30*/  DMUL R6, RZ, R44 ;  /* 0x0000002cff067228 */ /* 0x000fe20000000000 */
[----:B------:R-:W-:-:S10]  /*10b40*/  IMAD.MOV.U32 R2, RZ, RZ, RZ ;  /* 0x000000ffff027224 */ /* 0x000fd400078e00ff */
.L_x_55328:
[----:B------:R-:W-:Y:S05]  /*10b50*/  BSYNC B2 ;  /* 0x0000000000027941 */ /* 0x000fea0003800000 */
.L_x_55326:
        /* <DEDUP_REMOVED lines=24> */
.L_x_55301:
        /* <DEDUP_REMOVED lines=58> */
.L_x_55330:
[----:B------:R-:W-:Y:S05]  /*11080*/  BSYNC B0 ;  /* 0x0000000000007941 */ /* 0x000fea0003800000 */
.L_x_55329:
[----:B------:R-:W-:Y:S01]  /*11090*/  MOV R6, R44 ;  /* 0x0000002c00067202 */ /* 0x000fe20000000f00 */
[----:B------:R-:W-:-:S07]  /*110a0*/  IMAD.MOV.U32 R7, RZ, RZ, R45 ;  /* 0x000000ffff077224 */ /* 0x000fce00078e002d */
.L_x_55313:
[----:B------:R-:W-:Y:S05]  /*110b0*/  BSYNC B1 ;  /* 0x0000000000017941 */ /* 0x000fea0003800000 */
.L_x_55300:
        /* <DEDUP_REMOVED lines=12> */
.L_x_55082:
        /* <DEDUP_REMOVED lines=147> */
.L_x_55338:
[----:B------:R-:W-:Y:S05]  /*11ab0*/  BSYNC B0 ;  /* 0x0000000000007941 */ /* 0x000fea0003800000 */
.L_x_55337:
        /* <DEDUP_REMOVED lines=23> */
.L_x_55340:
[----:B------:R-:W-:Y:S01]  /*11c30*/  DMUL R36, RZ, R16 ;  /* 0x00000010ff247228 */ /* 0x000fe20000000000 */
[----:B------:R-:W-:-:S10]  /*11c40*/  IMAD.MOV.U32 R2, RZ, RZ, RZ ;  /* 0x000000ffff027224 */ /* 0x000fd400078e00ff */
.L_x_55341:
[----:B------:R-:W-:Y:S05]  /*11c50*/  BSYNC B2 ;  /* 0x0000000000027941 */ /* 0x000fea0003800000 */
.L_x_55339:
        /* <DEDUP_REMOVED lines=49> */
.L_x_55343:
[----:B------:R-:W-:Y:S01]  /*11f70*/  DMUL R2, RZ, R16 ;  /* 0x00000010ff027228 */ /* 0x000fe20000000000 */
[----:B------:R-:W-:-:S10]  /*11f80*/  IMAD.MOV.U32 R0, RZ, RZ, RZ ;  /* 0x000000ffff007224 */ /* 0x000fd400078e00ff */
.L_x_55344:
[----:B------:R-:W-:Y:S05]  /*11f90*/  BSYNC B2 ;  /* 0x0000000000027941 */ /* 0x000fea0003800000 */
.L_x_55342:
        /* <DEDUP_REMOVED lines=25> */
.L_x_55336:
        /* <DEDUP_REMOVED lines=63> */
.L_x_55346:
[----:B------:R-:W-:Y:S05]  /*12520*/  BSYNC B0 ;  /* 0x0000000000007941 */ /* 0x000fea0003800000 */
.L_x_55345:
        /* <DEDUP_REMOVED lines=23> */
.L_x_55348:
[----:B------:R-:W-:Y:S01]  /*126a0*/  DMUL R36, RZ, R16 ;  /* 0x00000010ff247228 */ /* 0x000fe20000000000 */
[----:B------:R-:W-:-:S10]  /*126b0*/  IMAD.MOV.U32 R2, RZ, RZ, RZ ;  /* 0x000000ffff027224 */ /* 0x000fd400078e00ff */
.L_x_55349:
[----:B------:R-:W-:Y:S05]  /*126c0*/  BSYNC B2 ;  /* 0x0000000000027941 */ /* 0x000fea0003800000 */
.L_x_55347:
        /* <DEDUP_REMOVED lines=49> */
.L_x_55351:
[----:B------:R-:W-:Y:S01]  /*129e0*/  DMUL R2, RZ, R16 ;  /* 0x00000010ff027228 */ /* 0x000fe20000000000 */
[----:B------:R-:W-:-:S10]  /*129f0*/  IMAD.MOV.U32 R0, RZ, RZ, RZ ;  /* 0x000000ffff007224 */ /* 0x000fd400078e00ff */
.L_x_55352:
[----:B------:R-:W-:Y:S05]  /*12a00*/  BSYNC B2 ;  /* 0x0000000000027941 */ /* 0x000fea0003800000 */
.L_x_55350:
        /* <DEDUP_REMOVED lines=39> */
.L_x_55335:
        /* <DEDUP_REMOVED lines=11> */
.L_x_55353:
[----:B------:R-:W-:-:S10]  /*12d30*/  DADD R28, R16, -R16 ;  /* 0x00000000101c7229 */ /* 0x000fd40000000810 */
[----:B------:R-:W-:Y:S02]  /*12d40*/  IMAD.MOV.U32 R30, RZ, RZ, R28 ;  /* 0x000000ffff1e7224 */ /* 0x000fe400078e001c */
[----:B------:R-:W-:Y:S01]  /*12d50*/  IMAD.MOV.U32 R31, RZ, RZ, R29 ;  /* 0x000000ffff1f7224 */ /* 0x000fe200078e001d */
[----:B------:R-:W-:Y:S06]  /*12d60*/  BRA `(.L_x_55332) ;  /* 0x0000000800907947 */ /* 0x000fec0003800000 */
.L_x_55334:
        /* <DEDUP_REMOVED lines=24> */
.L_x_55355:
[----:B------:R-:W-:Y:S01]  /*12ef0*/  DMUL R36, RZ, R16 ;  /* 0x00000010ff247228 */ /* 0x000fe20000000000 */
[----:B------:R-:W-:-:S10]  /*12f00*/  MOV R2, RZ ;  /* 0x000000ff00027202 */ /* 0x000fd40000000f00 */
.L_x_55356:
[----:B------:R-:W-:Y:S05]  /*12f10*/  BSYNC B2 ;  /* 0x0000000000027941 */ /* 0x000fea0003800000 */
.L_x_55354:
        /* <DEDUP_REMOVED lines=47> */
[----:B------:R-:W-:Y:S06]  /*13210*/  BRA `(.L_x_55359) ;  /* 0x0000000000087947 */ /* 0x000fec0003800000 */
.L_x_55358:
[----:B------:R-:W-:Y:S01]  /*13220*/  DMUL R30, RZ, R16 ;  /* 0x00000010ff1e7228 */ /* 0x000fe20000000000 */
[----:B------:R-:W-:-:S10]  /*13230*/  IMAD.MOV.U32 R2, RZ, RZ, RZ ;  /* 0x000000ffff027224 */ /* 0x000fd400078e00ff */
.L_x_55359:
[----:B------:R-:W-:Y:S05]  /*13240*/  BSYNC B2 ;  /* 0x0000000000027941 */ /* 0x000fea0003800000 */
.L_x_55357:
        /* <DEDUP_REMOVED lines=24> */
.L_x_55333:
        /* <DEDUP_REMOVED lines=59> */
.L_x_55361:
[----:B------:R-:W-:Y:S05]  /*13780*/  BSYNC B0 ;  /* 0x0000000000007941 */ /* 0x000fea0003800000 */
.L_x_55360:
[----:B------:R-:W-:Y:S01]  /*13790*/  IMAD.MOV.U32 R30, RZ, RZ, R16 ;  /* 0x000000ffff1e7224 */ /* 0x000fe200078e0010 */
[----:B------:R-:W-:-:S07]  /*137a0*/  MOV R31, R17 ;  /* 0x00000011001f7202 */ /* 0x000fce0000000f00 */
.L_x_55332:
[----:B------:R-:W-:Y:S05]  /*137b0*/  BSYNC B1 ;  /* 0x0000000000017941 */ /* 0x000fea0003800000 */
.L_x_55331:
        /* <DEDUP_REMOVED lines=83> */
.L_x_55369:
[----:B------:R-:W-:Y:S05]  /*13cf0*/  BSYNC B0 ;  /* 0x0000000000007941 */ /* 0x000fea0003800000 */
.L_x_55368:
        /* <DEDUP_REMOVED lines=25> */
.L_x_55371:
[----:B------:R-:W-:Y:S01]  /*13e90*/  DMUL R6, RZ, R16 ;  /* 0x00000010ff067228 */ /* 0x000fe20000000000 */
[----:B------:R-:W-:-:S10]  /*13ea0*/  IMAD.MOV.U32 R2, RZ, RZ, RZ ;  /* 0x000000ffff027224 */ /* 0x000fd400078e00ff */
.L_x_55372:
[----:B------:R-:W-:Y:S05]  /*13eb0*/  BSYNC B2 ;  /* 0x0000000000027941 */ /* 0x000fea0003800000 */
.L_x_55370:
        /* <DEDUP_REMOVED lines=46> */
.L_x_55374:
[----:B------:R-:W-:Y:S01]  /*141a0*/  DMUL R36, RZ, R16 ;  /* 0x00000010ff247228 */ /* 0x000fe20000000000 */
[----:B------:R-:W-:-:S10]  /*141b0*/  MOV R2, RZ ;  /* 0x000000ff00027202 */ /* 0x000fd40000000f00 */
.L_x_55375:
[----:B------:R-:W-:Y:S05]  /*141c0*/  BSYNC B2 ;  /* 0x0000000000027941 */ /* 0x000fea0003800000 */
.L_x_55373:
        /* <DEDUP_REMOVED lines=25> */
.L_x_55367:
        /* <DEDUP_REMOVED lines=63> */
.L_x_55377:
[----:B------:R-:W-:Y:S05]  /*14750*/  BSYNC B0 ;  /* 0x0000000000007941 */ /* 0x000fea0003800000 */
.L_x_55376:
        /* <DEDUP_REMOVED lines=25> */
.L_x_55379:
[----:B------:R-:W-:Y:S01]  /*148f0*/  DMUL R6, RZ, R16 ;  /* 0x00000010ff067228 */ /* 0x000fe20000000000 */
[----:B------:R-:W-:-:S10]  /*14900*/  IMAD.MOV.U32 R2, RZ, RZ, RZ ;  /* 0x000000ffff027224 */ /* 0x000fd400078e00ff */
.L_x_55380:
[----:B------:R-:W-:Y:S05]  /*14910*/  BSYNC B2 ;  /* 0x0000000000027941 */ /* 0x000fea0003800000 */
.L_x_55378:
        /* <DEDUP_REMOVED lines=46> */
.L_x_55382:
[----:B------:R-:W-:Y:S01]  /*14c00*/  DMUL R36, RZ, R16 ;  /* 0x00000010ff247228 */ /* 0x000fe20000000000 */
[----:B------:R-:W-:-:S10]  /*14c10*/  IMAD.MOV.U32 R2, RZ, RZ, RZ ;  /* 0x000000ffff027224 */ /* 0x000fd400078e00ff */
.L_x_55383:
[----:B------:R-:W-:Y:S05]  /*14c20*/  BSYNC B2 ;  /* 0x0000000000027941 */ /* 0x000fea0003800000 */
.L_x_55381:
        /* <DEDUP_REMOVED lines=39> */
.L_x_55366:
        /* <DEDUP_REMOVED lines=11> */
.L_x_55384:
[----:B------:R-:W-:-:S10]  /*14f50*/  DADD R32, R16, -R16 ;  /* 0x0000000010207229 */ /* 0x000fd40000000810 */
[----:B------:R-:W-:Y:S02]  /*14f60*/  IMAD.MOV.U32 R34, RZ, RZ, R32 ;  /* 0x000000ffff227224 */ /* 0x000fe400078e0020 */
[----:B------:R-:W-:Y:S01]  /*14f70*/  IMAD.MOV.U32 R35, RZ, RZ, R33 ;  /* 0x000000ffff237224 */ /* 0x000fe200078e0021 */
[----:B------:R-:W-:Y:S06]  /*14f80*/  BRA `(.L_x_55363) ;  /* 0x0000000800987947 */ /* 0x000fec0003800000 */
.L_x_55365:
        /* <DEDUP_REMOVED lines=26> */
.L_x_55386:
[----:B------:R-:W-:Y:S01]  /*15130*/  DMUL R32, RZ, R16 ;  /* 0x00000010ff207228 */ /* 0x000fe20000000000 */
[----:B------:R-:W-:-:S10]  /*15140*/  MOV R2, RZ ;  /* 0x000000ff00027202 */ /* 0x000fd40000000f00 */
.L_x_55387:
[----:B------:R-:W-:Y:S05]  /*15150*/  BSYNC B2 ;  /* 0x0000000000027941 */ /* 0x000fea0003800000 */
.L_x_55385:
        /* <DEDUP_REMOVED lines=48> */
.L_x_55389:
[----:B------:R-:W-:Y:S01]  /*15460*/  DMUL R34, RZ, R16 ;  /* 0x00000010ff227228 */ /* 0x000fe20000000000 */
[----:B------:R-:W-:-:S10]  /*15470*/  IMAD.MOV.U32 R2, RZ, RZ, RZ ;  /* 0x000000ffff027224 */ /* 0x000fd400078e00ff */
.L_x_55390:
[----:B------:R-:W-:Y:S05]  /*15480*/  BSYNC B2 ;  /* 0x0000000000027941 */ /* 0x000fea0003800000 */
.L_x_55388:
        /* <DEDUP_REMOVED lines=24> */
.L_x_55364:
        /* <DEDUP_REMOVED lines=59> */
.L_x_55392:
[----:B------:R-:W-:Y:S05]  /*159c0*/  BSYNC B0 ;  /* 0x0000000000007941 */ /* 0x000fea0003800000 */
.L_x_55391:
[----:B------:R-:W-:Y:S01]  /*159d0*/  IMAD.MOV.U32 R34, RZ, RZ, R16 ;  /* 0x000000ffff227224 */ /* 0x000fe200078e0010 */
[----:B------:R-:W-:-:S07]  /*159e0*/  MOV R35, R17 ;  /* 0x0000001100237202 */ /* 0x000fce0000000f00 */
.L_x_55363:
[----:B------:R-:W-:Y:S05]  /*159f0*/  BSYNC B1 ;  /* 0x0000000000017941 */ /* 0x000fea0003800000 */
.L_x_55362:
        /* <DEDUP_REMOVED lines=84> */
.L_x_55400:
[----:B------:R-:W-:Y:S05]  /*15f40*/  BSYNC B0 ;  /* 0x0000000000007941 */ /* 0x000fea0003800000 */
.L_x_55399:
        /* <DEDUP_REMOVED lines=23> */
.L_x_55402:
[----:B------:R-:W-:Y:S01]  /*160c0*/  DMUL R36, RZ, R4 ;  /* 0x00000004ff247228 */ /* 0x000fe20000000000 */
[----:B------:R-:W-:-:S10]  /*160d0*/  IMAD.MOV.U32 R2, RZ, RZ, RZ ;  /* 0x000000ffff027224 */ /* 0x000fd400078e00ff */
.L_x_55403:
[----:B------:R-:W-:Y:S05]  /*160e0*/  BSYNC B2 ;  /* 0x0000000000027941 */ /* 0x000fea0003800000 */
.L_x_55401:
        /* <DEDUP_REMOVED lines=49> */
.L_x_55405:
[----:B------:R-:W-:Y:S01]  /*16400*/  DMUL R2, RZ, R4 ;  /* 0x00000004ff027228 */ /* 0x000fe20000000000 */
[----:B------:R-:W-:-:S10]  /*16410*/  IMAD.MOV.U32 R0, RZ, RZ, RZ ;  /* 0x000000ffff007224 */ /* 0x000fd400078e00ff */
.L_x_55406:
[----:B------:R-:W-:Y:S05]  /*16420*/  BSYNC B2 ;  /* 0x0000000000027941 */ /* 0x000fea0003800000 */
.L_x_55404:
        /* <DEDUP_REMOVED lines=25> */
.L_x_55398:
        /* <DEDUP_REMOVED lines=63> */
.L_x_55408:
[----:B------:R-:W-:Y:S05]  /*169b0*/  BSYNC B0 ;  /* 0x0000000000007941 */ /* 0x000fea0003800000 */
.L_x_55407:
        /* <DEDUP_REMOVED lines=23> */
.L_x_55410:
[----:B------:R-:W-:Y:S01]  /*16b30*/  DMUL R36, RZ, R4 ;  /* 0x00000004ff247228 */ /* 0x000fe20000000000 */
[----:B------:R-:W-:-:S10]  /*16b40*/  IMAD.MOV.U32 R2, RZ, RZ, RZ ;  /* 0x000000ffff027224 */ /* 0x000fd400078e00ff */
.L_x_55411:
[----:B------:R-:W-:Y:S05]  /*16b50*/  BSYNC B2 ;  /* 0x0000000000027941 */ /* 0x000fea0003800000 */
.L_x_55409:
        /* <DEDUP_REMOVED lines=49> */
.L_x_55413:
[----:B------:R-:W-:Y:S01]  /*16e70*/  DMUL R2, RZ, R4 ;  /* 0x00000004ff027228 */ /* 0x000fe20000000000 */
[----:B------:R-:W-:-:S10]  /*16e80*/  IMAD.MOV.U32 R0, RZ, RZ, RZ ;  /* 0x000000ffff007224 */ /* 0x000fd400078e00ff */
.L_x_55414:
[----:B------:R-:W-:Y:S05]  /*16e90*/  BSYNC B2 ;  /* 0x0000000000027941 */ /* 0x000fea0003800000 */
.L_x_55412:
        /* <DEDUP_REMOVED lines=39> */
.L_x_55397:
        /* <DEDUP_REMOVED lines=11> */
.L_x_55415:
[----:B------:R-:W-:-:S10]  /*171c0*/  DADD R20, R4, -R4 ;  /* 0x0000000004147229 */ /* 0x000fd40000000804 */
[----:B------:R-:W-:Y:S02]  /*171d0*/  IMAD.MOV.U32 R22, RZ, RZ, R20 ;  /* 0x000000ffff167224 */ /* 0x000fe400078e0014 */
[----:B------:R-:W-:Y:S01]  /*171e0*/  IMAD.MOV.U32 R23, RZ, RZ, R21 ;  /* 0x000000ffff177224 */ /* 0x000fe200078e0015 */
[----:B------:R-:W-:Y:S06]  /*171f0*/  BRA `(.L_x_55394) ;  /* 0x0000000800907947 */ /* 0x000fec0003800000 */
.L_x_55396:
        /* <DEDUP_REMOVED lines=24> */
.L_x_55417:
[----:B------:R-:W-:Y:S01]  /*17380*/  DMUL R36, RZ, R4 ;  /* 0x00000004ff247228 */ /* 0x000fe20000000000 */
[----:B------:R-:W-:-:S10]  /*17390*/  MOV R2, RZ ;  /* 0x000000ff00027202 */ /* 0x000fd40000000f00 */
.L_x_55418:
[----:B------:R-:W-:Y:S05]  /*173a0*/  BSYNC B2 ;  /* 0x0000000000027941 */ /* 0x000fea0003800000 */
.L_x_55416:
        /* <DEDUP_REMOVED lines=48> */
.L_x_55420:
[----:B------:R-:W-:Y:S01]  /*176b0*/  DMUL R22, RZ, R4 ;  /* 0x00000004ff167228 */ /* 0x000fe20000000000 */
[----:B------:R-:W-:-:S10]  /*176c0*/  IMAD.MOV.U32 R2, RZ, RZ, RZ ;  /* 0x000000ffff027224 */ /* 0x000fd400078e00ff */
.L_x_55421:
[----:B------:R-:W-:Y:S05]  /*176d0*/  BSYNC B2 ;  /* 0x0000000000027941 */ /* 0x000fea0003800000 */
.L_x_55419:
        /* <DEDUP_REMOVED lines=24> */
.L_x_55395:
        /* <DEDUP_REMOVED lines=59> */
.L_x_55423:
[----:B------:R-:W-:Y:S05]  /*17c10*/  BSYNC B0 ;  /* 0x0000000000007941 */ /* 0x000fea0003800000 */
.L_x_55422:
[----:B------:R-:W-:Y:S01]  /*17c20*/  IMAD.MOV.U32 R22, RZ, RZ, R4 ;  /* 0x000000ffff167224 */ /* 0x000fe200078e0004 */
[----:B------:R-:W-:-:S07]  /*17c30*/  MOV R23, R5 ;  /* 0x0000000500177202 */ /* 0x000fce0000000f00 */
.L_x_55394:
[----:B------:R-:W-:Y:S05]  /*17c40*/  BSYNC B1 ;  /* 0x0000000000017941 */ /* 0x000fea0003800000 */
.L_x_55393:
        /* <DEDUP_REMOVED lines=82> */
.L_x_55431:
[----:B------:R-:W-:Y:S05]  /*18170*/  BSYNC B0 ;  /* 0x0000000000007941 */ /* 0x000fea0003800000 */
.L_x_55430:
        /* <DEDUP_REMOVED lines=23> */
.L_x_55433:
[----:B------:R-:W-:Y:S01]  /*182f0*/  DMUL R36, RZ, R4 ;  /* 0x00000004ff247228 */ /* 0x000fe20000000000 */
[----:B------:R-:W-:-:S10]  /*18300*/  IMAD.MOV.U32 R2, RZ, RZ, RZ ;  /* 0x000000ffff027224 */ /* 0x000fd400078e00ff */
.L_x_55434:
[----:B------:R-:W-:Y:S05]  /*18310*/  BSYNC B2 ;  /* 0x0000000000027941 */ /* 0x000fea0003800000 */
.L_x_55432:
        /* <DEDUP_REMOVED lines=46> */
.L_x_55436:
[----:B------:R-:W-:Y:S01]  /*18600*/  DMUL R36, RZ, R4 ;  /* 0x00000004ff247228 */ /* 0x000fe20000000000 */
[----:B------:R-:W-:-:S10]  /*18610*/  IMAD.MOV.U32 R2, RZ, RZ, RZ ;  /* 0x000000ffff027224 */ /* 0x000fd400078e00ff */
.L_x_55437:
[----:B------:R-:W-:Y:S05]  /*18620*/  BSYNC B2 ;  /* 0x0000000000027941 */ /* 0x000fea0003800000 */
.L_x_55435:
        /* <DEDUP_REMOVED lines=25> */
.L_x_55429:
        /* <DEDUP_REMOVED lines=63> */
.L_x_55439:
[----:B------:R-:W-:Y:S05]  /*18bb0*/  BSYNC B0 ;  /* 0x0000000000007941 */ /* 0x000fea0003800000 */
.L_x_55438:
        /* <DEDUP_REMOVED lines=23> */
.L_x_55441:
[----:B------:R-:W-:Y:S01]  /*18d30*/  DMUL R36, RZ, R4 ;  /* 0x00000004ff247228 */ /* 0x000fe20000000000 */
[----:B------:R-:W-:-:S10]  /*18d40*/  IMAD.MOV.U32 R2, RZ, RZ, RZ ;  /* 0x000000ffff027224 */ /* 0x000fd400078e00ff */
.L_x_55442:
[----:B------:R-:W-:Y:S05]  /*18d50*/  BSYNC B2 ;  /* 0x0000000000027941 */ /* 0x000fea0003800000 */
.L_x_55440:
        /* <DEDUP_REMOVED lines=46> */
.L_x_55444:
[----:B------:R-:W-:Y:S01]  /*19040*/  DMUL R36, RZ, R4 ;  /* 0x00000004ff247228 */ /* 0x000fe20000000000 */
[----:B------:R-:W-:-:S10]  /*19050*/  IMAD.MOV.U32 R2, RZ, RZ, RZ ;  /* 0x000000ffff027224 */ /* 0x000fd400078e00ff */
.L_x_55445:
[----:B------:R-:W-:Y:S05]  /*19060*/  BSYNC B2 ;  /* 0x0000000000027941 */ /* 0x000fea0003800000 */
.L_x_55443:
        /* <DEDUP_REMOVED lines=39> */
.L_x_55428:
        /* <DEDUP_REMOVED lines=11> */
.L_x_55446:
[----:B------:R-:W-:-:S10]  /*19390*/  DADD R24, R4, -R4 ;  /* 0x0000000004187229 */ /* 0x000fd40000000804 */
[----:B------:R-:W-:Y:S02]  /*193a0*/  IMAD.MOV.U32 R26, RZ, RZ, R24 ;  /* 0x000000ffff1a7224 */ /* 0x000fe400078e0018 */
[----:B------:R-:W-:Y:S01]  /*193b0*/  IMAD.MOV.U32 R27, RZ, RZ, R25 ;  /* 0x000000ffff1b7224 */ /* 0x000fe200078e0019 */
[----:B------:R-:W-:Y:S06]  /*193c0*/  BRA `(.L_x_55425) ;  /* 0x0000000800987947 */ /* 0x000fec0003800000 */
.L_x_55427:
        /* <DEDUP_REMOVED lines=24> */
[----:B------:R-:W-:Y:S01]  /*19550*/  IMAD.MOV.U32 R25, RZ, RZ, R37 ;  /* 0x000000ffff197224 */ /* 0x000fe200078e0025 */
[----:B------:R-:W-:Y:S06]  /*19560*/  BRA `(.L_x_55449) ;  /* 0x0000000000087947 */ /* 0x000fec0003800000 */
.L_x_55448:
[----:B------:R-:W-:Y:S01]  /*19570*/  DMUL R24, RZ, R4 ;  /* 0x00000004ff187228 */ /* 0x000fe20000000000 */
[----:B------:R-:W-:-:S10]  /*19580*/  IMAD.MOV.U32 R2, RZ, RZ, RZ ;  /* 0x000000ffff027224 */ /* 0x000fd400078e00ff */
.L_x_55449:
[----:B------:R-:W-:Y:S05]  /*19590*/  BSYNC B2 ;  /* 0x0000000000027941 */ /* 0x000fea0003800000 */
.L_x_55447:
        /* <DEDUP_REMOVED lines=48> */
.L_x_55451:
[----:B------:R-:W-:Y:S01]  /*198a0*/  DMUL R26, RZ, R4 ;  /* 0x00000004ff1a7228 */ /* 0x000fe20000000000 */
[----:B------:R-:W-:-:S10]  /*198b0*/  IMAD.MOV.U32 R2, RZ, RZ, RZ ;  /* 0x000000ffff027224 */ /* 0x000fd400078e00ff */
.L_x_55452:
[----:B------:R-:W-:Y:S05]  /*198c0*/  BSYNC B2 ;  /* 0x0000000000027941 */ /* 0x000fea0003800000 */
.L_x_55450:
        /* <DEDUP_REMOVED lines=24> */
.L_x_55426:
        /* <DEDUP_REMOVED lines=59> */
.L_x_55454:
[----:B------:R-:W-:Y:S05]  /*19e00*/  BSYNC B0 ;  /* 0x0000000000007941 */ /* 0x000fea0003800000 */
.L_x_55453:
[----:B------:R-:W-:Y:S02]  /*19e10*/  IMAD.MOV.U32 R26, RZ, RZ, R4 ;  /* 0x000000ffff1a7224 */ /* 0x000fe400078e0004 */
[----:B------:R-:W-:-:S07]  /*19e20*/  IMAD.MOV.U32 R27, RZ, RZ, R5 ;  /* 0x000000ffff1b7224 */ /* 0x000fce00078e0005 */
.L_x_55425:
[----:B------:R-:W-:Y:S05]  /*19e30*/  BSYNC B1 ;  /* 0x0000000000017941 */ /* 0x000fea0003800000 */
.L_x_55424:
        /* <DEDUP_REMOVED lines=84> */
.L_x_55462:
[----:B------:R-:W-:Y:S05]  /*1a380*/  BSYNC B0 ;  /* 0x0000000000007941 */ /* 0x000fea0003800000 */
.L_x_55461:
        /* <DEDUP_REMOVED lines=26> */
.L_x_55464:
[----:B------:R-:W-:Y:S01]  /*1a530*/  DMUL R2, RZ, R4 ;  /* 0x00000004ff027228 */ /* 0x000fe20000000000 */
[----:B------:R-:W-:-:S10]  /*1a540*/  IMAD.MOV.U32 R8, RZ, RZ, RZ ;  /* 0x000000ffff087224 */ /* 0x000fd400078e00ff */
.L_x_55465:
[----:B------:R-:W-:Y:S05]  /*1a550*/  BSYNC B2 ;  /* 0x0000000000027941 */ /* 0x000fea0003800000 */
.L_x_55463:
        /* <DEDUP_REMOVED lines=49> */
.L_x_55467:
[----:B------:R-:W-:Y:S01]  /*1a870*/  DMUL R2, RZ, R4 ;  /* 0x00000004ff027228 */ /* 0x000fe20000000000 */
[----:B------:R-:W-:-:S10]  /*1a880*/  MOV R0, RZ ;  /* 0x000000ff00007202 */ /* 0x000fd40000000f00 */
.L_x_55468:
[----:B------:R-:W-:Y:S05]  /*1a890*/  BSYNC B2 ;  /* 0x0000000000027941 */ /* 0x000fea0003800000 */
.L_x_55466:
        /* <DEDUP_REMOVED lines=25> */
.L_x_55460:
        /* <DEDUP_REMOVED lines=63> */
.L_x_55470:
[----:B------:R-:W-:Y:S05]  /*1ae20*/  BSYNC B0 ;  /* 0x0000000000007941 */ /* 0x000fea0003800000 */
.L_x_55469:
        /* <DEDUP_REMOVED lines=26> */
.L_x_55472:
[----:B------:R-:W-:Y:S01]  /*1afd0*/  DMUL R2, RZ, R4 ;  /* 0x00000004ff027228 */ /* 0x000fe20000000000 */
[----:B------:R-:W-:-:S10]  /*1afe0*/  IMAD.MOV.U32 R8, RZ, RZ, RZ ;  /* 0x000000ffff087224 */ /* 0x000fd400078e00ff */
.L_x_55473:
[----:B------:R-:W-:Y:S05]  /*1aff0*/  BSYNC B2 ;  /* 0x0000000000027941 */ /* 0x000fea0003800000 */
.L_x_55471:
        /* <DEDUP_REMOVED lines=49> */
.L_x_55475:
[----:B------:R-:W-:Y:S01]  /*1b310*/  DMUL R2, RZ, R4 ;  /* 0x00000004ff027228 */ /* 0x000fe20000000000 */
[----:B------:R-:W-:-:S10]  /*1b320*/  IMAD.MOV.U32 R0, RZ, RZ, RZ ;  /* 0x000000ffff007224 */ /* 0x000fd400078e00ff */
.L_x_55476:
[----:B------:R-:W-:Y:S05]  /*1b330*/  BSYNC B2 ;  /* 0x0000000000027941 */ /* 0x000fea0003800000 */
.L_x_55474:
        /* <DEDUP_REMOVED lines=39> */
.L_x_55459:
        /* <DEDUP_REMOVED lines=11> */
.L_x_55477:
[----:B------:R-:W-:-:S10]  /*1b660*/  DADD R12, R4, -R4 ;  /* 0x00000000040c7229 */ /* 0x000fd40000000804 */
[----:B------:R-:W-:Y:S02]  /*1b670*/  IMAD.MOV.U32 R14, RZ, RZ, R12 ;  /* 0x000000ffff0e7224 */ /* 0x000fe400078e000c */
[----:B------:R-:W-:Y:S01]  /*1b680*/  IMAD.MOV.U32 R15, RZ, RZ, R13 ;  /* 0x000000ffff0f7224 */ /* 0x000fe200078e000d */
[----:B------:R-:W-:Y:S06]  /*1b690*/  BRA `(.L_x_55456) ;  /* 0x00000008009c7947 */ /* 0x000fec0003800000 */
.L_x_55458:
        /* <DEDUP_REMOVED lines=27> */
.L_x_55479:
[----:B------:R-:W-:Y:S01]  /*1b850*/  DMUL R2, RZ, R4 ;  /* 0x00000004ff027228 */ /* 0x000fe20000000000 */
[----:B------:R-:W-:-:S10]  /*1b860*/  IMAD.MOV.U32 R6, RZ, RZ, RZ ;  /* 0x000000ffff067224 */ /* 0x000fd400078e00ff */
.L_x_55480:
[----:B------:R-:W-:Y:S05]  /*1b870*/  BSYNC B2 ;  /* 0x0000000000027941 */ /* 0x000fea0003800000 */
.L_x_55478:
        /* <DEDUP_REMOVED lines=48> */
.L_x_55482:
[----:B------:R-:W-:Y:S01]  /*1bb80*/  DMUL R14, RZ, R4 ;  /* 0x00000004ff0e7228 */ /* 0x000fe20000000000 */
[----:B------:R-:W-:-:S10]  /*1bb90*/  IMAD.MOV.U32 R2, RZ, RZ, RZ ;  /* 0x000000ffff027224 */ /* 0x000fd400078e00ff */
.L_x_55483:
[----:B------:R-:W-:Y:S05]  /*1bba0*/  BSYNC B2 ;  /* 0x0000000000027941 */ /* 0x000fea0003800000 */
.L_x_55481:
        /* <DEDUP_REMOVED lines=24> */
.L_x_55457:
        /* <DEDUP_REMOVED lines=59> */
.L_x_55485:
[----:B------:R-:W-:Y:S05]  /*1c0e0*/  BSYNC B0 ;  /* 0x0000000000007941 */ /* 0x000fea0003800000 */
.L_x_55484:
[----:B------:R-:W-:Y:S02]  /*1c0f0*/  IMAD.MOV.U32 R14, RZ, RZ, R4 ;  /* 0x000000ffff0e7224 */ /* 0x000fe400078e0004 */
[----:B------:R-:W-:-:S07]  /*1c100*/  IMAD.MOV.U32 R15, RZ, RZ, R5 ;  /* 0x000000ffff0f7224 */ /* 0x000fce00078e0005 */
.L_x_55456:
[----:B------:R-:W-:Y:S05]  /*1c110*/  BSYNC B1 ;  /* 0x0000000000017941 */ /* 0x000fea0003800000 */
.L_x_55455:
        /* <DEDUP_REMOVED lines=82> */
.L_x_55493:
[----:B------:R-:W-:Y:S05]  /*1c640*/  BSYNC B0 ;  /* 0x0000000000007941 */ /* 0x000fea0003800000 */
.L_x_55492:
        /* <DEDUP_REMOVED lines=26> */
.L_x_55495:
[----:B------:R-:W-:Y:S01]  /*1c7f0*/  DMUL R2, RZ, R4 ;  /* 0x00000004ff027228 */ /* 0x000fe20000000000 */
[----:B------:R-:W-:-:S10]  /*1c800*/  IMAD.MOV.U32 R8, RZ, RZ, RZ ;  /* 0x000000ffff087224 */ /* 0x000fd400078e00ff */
.L_x_55496:
[----:B------:R-:W-:Y:S05]  /*1c810*/  BSYNC B2 ;  /* 0x0000000000027941 */ /* 0x000fea0003800000 */
.L_x_55494:
        /* <DEDUP_REMOVED lines=49> */
.L_x_55498:
[----:B------:R-:W-:Y:S01]  /*1cb30*/  DMUL R2, RZ, R4 ;  /* 0x00000004ff027228 */ /* 0x000fe20000000000 */
[----:B------:R-:W-:-:S10]  /*1cb40*/  IMAD.MOV.U32 R0, RZ, RZ, RZ ;  /* 0x000000ffff007224 */ /* 0x000fd400078e00ff */
.L_x_55499:
[----:B------:R-:W-:Y:S05]  /*1cb50*/  BSYNC B2 ;  /* 0x0000000000027941 */ /* 0x000fea0003800000 */
.L_x_55497:
        /* <DEDUP_REMOVED lines=25> */
.L_x_55491:
        /* <DEDUP_REMOVED lines=63> */
.L_x_55501:
[----:B------:R-:W-:Y:S05]  /*1d0e0*/  BSYNC B0 ;  /* 0x0000000000007941 */ /* 0x000fea0003800000 */
.L_x_55500:
        /* <DEDUP_REMOVED lines=26> */
.L_x_55503:
[----:B------:R-:W-:Y:S01]  /*1d290*/  DMUL R2, RZ, R4 ;  /* 0x00000004ff027228 */ /* 0x000fe20000000000 */
[----:B------:R-:W-:-:S10]  /*1d2a0*/  IMAD.MOV.U32 R8, RZ, RZ, RZ ;  /* 0x000000ffff087224 */ /* 0x000fd400078e00ff */
.L_x_55504:
[----:B------:R-:W-:Y:S05]  /*1d2b0*/  BSYNC B2 ;  /* 0x0000000000027941 */ /* 0x000fea0003800000 */
.L_x_55502:
        /* <DEDUP_REMOVED lines=49> */
.L_x_55506:
[----:B------:R-:W-:Y:S01]  /*1d5d0*/  DMUL R2, RZ, R4 ;  /* 0x00000004ff027228 */ /* 0x000fe20000000000 */
[----:B------:R-:W-:-:S10]  /*1d5e0*/  IMAD.MOV.U32 R0, RZ, RZ, RZ ;  /* 0x000000ffff007224 */ /* 0x000fd400078e00ff */
.L_x_55507:
[----:B------:R-:W-:Y:S05]  /*1d5f0*/  BSYNC B2 ;  /* 0x0000000000027941 */ /* 0x000fea0003800000 */
.L_x_55505:
        /* <DEDUP_REMOVED lines=39> */
.L_x_55490:
        /* <DEDUP_REMOVED lines=11> */
.L_x_55508:
[----:B------:R-:W-:-:S10]  /*1d920*/  DADD R16, R4, -R4 ;  /* 0x0000000004107229 */ /* 0x000fd40000000804 */
[----:B------:R-:W-:Y:S01]  /*1d930*/  IMAD.MOV.U32 R18, RZ, RZ, R16 ;  /* 0x000000ffff127224 */ /* 0x000fe200078e0010 */
[----:B------:R-:W-:Y:S01]  /*1d940*/  MOV R19, R17 ;  /* 0x0000001100137202 */ /* 0x000fe20000000f00 */
[----:B------:R-:W-:Y:S06]  /*1d950*/  BRA `(.L_x_55487) ;  /* 0x0000000800987947 */ /* 0x000fec0003800000 */
.L_x_55489:
        /* <DEDUP_REMOVED lines=26> */
.L_x_55510:
[----:B------:R-:W-:Y:S01]  /*1db00*/  DMUL R6, RZ, R4 ;  /* 0x00000004ff067228 */ /* 0x000fe20000000000 */
[----:B------:R-:W-:-:S10]  /*1db10*/  IMAD.MOV.U32 R2, RZ, RZ, RZ ;  /* 0x000000ffff027224 */ /* 0x000fd400078e00ff */
.L_x_55511:
[----:B------:R-:W-:Y:S05]  /*1db20*/  BSYNC B2 ;  /* 0x0000000000027941 */ /* 0x000fea0003800000 */
.L_x_55509:
        /* <DEDUP_REMOVED lines=48> */
.L_x_55513:
[----:B------:R-:W-:Y:S01]  /*1de30*/  DMUL R18, RZ, R4 ;  /* 0x00000004ff127228 */ /* 0x000fe20000000000 */
[----:B------:R-:W-:-:S10]  /*1de40*/  IMAD.MOV.U32 R2, RZ, RZ, RZ ;  /* 0x000000ffff027224 */ /* 0x000fd400078e00ff */
.L_x_55514:
[----:B------:R-:W-:Y:S05]  /*1de50*/  BSYNC B2 ;  /* 0x0000000000027941 */ /* 0x000fea0003800000 */
.L_x_55512:
        /* <DEDUP_REMOVED lines=24> */
.L_x_55488:
        /* <DEDUP_REMOVED lines=59> */
.L_x_55516:
[----:B------:R-:W-:Y:S05]  /*1e390*/  BSYNC B0 ;  /* 0x0000000000007941 */ /* 0x000fea0003800000 */
.L_x_55515:
[----:B------:R-:W-:Y:S02]  /*1e3a0*/  IMAD.MOV.U32 R18, RZ, RZ, R4 ;  /* 0x000000ffff127224 */ /* 0x000fe400078e0004 */
[----:B------:R-:W-:-:S07]  /*1e3b0*/  IMAD.MOV.U32 R19, RZ, RZ, R5 ;  /* 0x000000ffff137224 */ /* 0x000fce00078e0005 */
.L_x_55487:
[----:B------:R-:W-:Y:S05]  /*1e3c0*/  BSYNC B1 ;  /* 0x0000000000017941 */ /* 0x000fea0003800000 */
.L_x_55486:
        /* <DEDUP_REMOVED lines=84> */
.L_x_55524:
[----:B------:R-:W-:Y:S05]  /*1e910*/  BSYNC B0 ;  /* 0x0000000000007941 */ /* 0x000fea0003800000 */
.L_x_55523:
        /* <DEDUP_REMOVED lines=25> */
.L_x_55526:
[----:B------:R-:W-:Y:S01]  /*1eab0*/  DMUL R4, RZ, R8 ;  /* 0x00000008ff047228 */ /* 0x000fe20000000000 */
[----:B------:R-:W-:-:S10]  /*1eac0*/  IMAD.MOV.U32 R2, RZ, RZ, RZ ;  /* 0x000000ffff027224 */ /* 0x000fd400078e00ff */
.L_x_55527:
[----:B------:R-:W-:Y:S05]  /*1ead0*/  BSYNC B2 ;  /* 0x0000000000027941 */ /* 0x000fea0003800000 */
.L_x_55525:
        /* <DEDUP_REMOVED lines=49> */
.L_x_55529:
[----:B------:R-:W-:Y:S01]  /*1edf0*/  DMUL R2, RZ, R8 ;  /* 0x00000008ff027228 */ /* 0x000fe20000000000 */
[----:B------:R-:W-:-:S10]  /*1ee00*/  IMAD.MOV.U32 R0, RZ, RZ, RZ ;  /* 0x000000ffff007224 */ /* 0x000fd400078e00ff */
.L_x_55530:
[----:B------:R-:W-:Y:S05]  /*1ee10*/  BSYNC B2 ;  /* 0x0000000000027941 */ /* 0x000fea0003800000 */
.L_x_55528:
        /* <DEDUP_REMOVED lines=25> */
.L_x_55522:
        /* <DEDUP_REMOVED lines=63> */
.L_x_55532:
[----:B------:R-:W-:Y:S05]  /*1f3a0*/  BSYNC B0 ;  /* 0x0000000000007941 */ /* 0x000fea0003800000 */
.L_x_55531:
        /* <DEDUP_REMOVED lines=25> */
.L_x_55534:
[----:B------:R-:W-:Y:S01]  /*1f540*/  DMUL R6, RZ, R8 ;  /* 0x00000008ff067228 */ /* 0x000fe20000000000 */
[----:B------:R-:W-:-:S10]  /*1f550*/  IMAD.MOV.U32 R2, RZ, RZ, RZ ;  /* 0x000000ffff027224 */ /* 0x000fd400078e00ff */
.L_x_55535:
[----:B------:R-:W-:Y:S05]  /*1f560*/  BSYNC B2 ;  /* 0x0000000000027941 */ /* 0x000fea0003800000 */
.L_x_55533:
        /* <DEDUP_REMOVED lines=49> */
.L_x_55537:
[----:B------:R-:W-:Y:S01]  /*1f880*/  DMUL R2, RZ, R8 ;  /* 0x00000008ff027228 */ /* 0x000fe20000000000 */
[----:B------:R-:W-:-:S10]  /*1f890*/  IMAD.MOV.U32 R0, RZ, RZ, RZ ;  /* 0x000000ffff007224 */ /* 0x000fd400078e00ff */
.L_x_55538:
[----:B------:R-:W-:Y:S05]  /*1f8a0*/  BSYNC B2 ;  /* 0x0000000000027941 */ /* 0x000fea0003800000 */
.L_x_55536:
        /* <DEDUP_REMOVED lines=39> */
.L_x_55521:
        /* <DEDUP_REMOVED lines=11> */
.L_x_55539:
[----:B------:R-:W-:-:S10]  /*1fbd0*/  DADD R4, R8, -R8 ;  /* 0x0000000008047229 */ /* 0x000fd40000000808 */
[----:B------:R-:W-:Y:S01]  /*1fbe0*/  MOV R6, R4 ;  /* 0x0000000400067202 */ /* 0x000fe20000000f00 */
[----:B------:R-:W-:Y:S01]  /*1fbf0*/  IMAD.MOV.U32 R7, RZ, RZ, R5 ;  /* 0x000000ffff077224 */ /* 0x000fe200078e0005 */
[----:B------:R-:W-:Y:S06]  /*1fc00*/  BRA `(.L_x_55518) ;  /* 0x00000008009c7947 */ /* 0x000fec0003800000 */
.L_x_55520:
        /* <DEDUP_REMOVED lines=27> */
.L_x_55541:
[----:B------:R-:W-:Y:S01]  /*1fdc0*/  DMUL R2, RZ, R8 ;  /* 0x00000008ff027228 */ /* 0x000fe20000000000 */
[----:B------:R-:W-:-:S10]  /*1fdd0*/  MOV R4, RZ ;  /* 0x000000ff00047202 */ /* 0x000fd40000000f00 */
.L_x_55542:
[----:B------:R-:W-:Y:S05]  /*1fde0*/  BSYNC B2 ;  /* 0x0000000000027941 */ /* 0x000fea0003800000 */
.L_x_55540:
        /* <DEDUP_REMOVED lines=48> */
.L_x_55544:
[----:B------:R-:W-:Y:S01]  /*200f0*/  DMUL R6, RZ, R8 ;  /* 0x00000008ff067228 */ /* 0x000fe20000000000 */
[----:B------:R-:W-:-:S10]  /*20100*/  IMAD.MOV.U32 R2, RZ, RZ, RZ ;  /* 0x000000ffff027224 */ /* 0x000fd400078e00ff */
.L_x_55545:
[----:B------:R-:W-:Y:S05]  /*20110*/  BSYNC B2 ;  /* 0x0000000000027941 */ /* 0x000fea0003800000 */
.L_x_55543:
        /* <DEDUP_REMOVED lines=24> */
.L_x_55519:
        /* <DEDUP_REMOVED lines=59> */
.L_x_55547:
[----:B------:R-:W-:Y:S05]  /*20650*/  BSYNC B0 ;  /* 0x0000000000007941 */ /* 0x000fea0003800000 */
.L_x_55546:
[----:B------:R-:W-:Y:S02]  /*20660*/  IMAD.MOV.U32 R6, RZ, RZ, R8 ;  /* 0x000000ffff067224 */ /* 0x000fe400078e0008 */
[----:B------:R-:W-:-:S07]  /*20670*/  IMAD.MOV.U32 R7, RZ, RZ, R9 ;  /* 0x000000ffff077224 */ /* 0x000fce00078e0009 */
.L_x_55518:
[----:B------:R-:W-:Y:S05]  /*20680*/  BSYNC B1 ;  /* 0x0000000000017941 */ /* 0x000fea0003800000 */
.L_x_55517:
        /* <DEDUP_REMOVED lines=82> */
.L_x_55555:
[----:B------:R-:W-:Y:S05]  /*20bb0*/  BSYNC B0 ;  /* 0x0000000000007941 */ /* 0x000fea0003800000 */
.L_x_55554:
        /* <DEDUP_REMOVED lines=25> */
.L_x_55557:
[----:B------:R-:W-:Y:S01]  /*20d50*/  DMUL R8, RZ, R44 ;  /* 0x0000002cff087228 */ /* 0x000fe20000000000 */
[----:B------:R-:W-:-:S10]  /*20d60*/  IMAD.MOV.U32 R2, RZ, RZ, RZ ;  /* 0x000000ffff027224 */ /* 0x000fd400078e00ff */
.L_x_55558:
[----:B------:R-:W-:Y:S05]  /*20d70*/  BSYNC B2 ;  /* 0x0000000000027941 */ /* 0x000fea0003800000 */
.L_x_55556:
        /* <DEDUP_REMOVED lines=49> */
.L_x_55560:
[----:B------:R-:W-:Y:S01]  /*21090*/  DMUL R2, RZ, R44 ;  /* 0x0000002cff027228 */ /* 0x000fe20000000000 */
[----:B------:R-:W-:-:S10]  /*210a0*/  IMAD.MOV.U32 R0, RZ, RZ, RZ ;  /* 0x000000ffff007224 */ /* 0x000fd400078e00ff */
.L_x_55561:
[----:B------:R-:W-:Y:S05]  /*210b0*/  BSYNC B2 ;  /* 0x0000000000027941 */ /* 0x000fea0003800000 */
.L_x_55559:
        /* <DEDUP_REMOVED lines=25> */
.L_x_55553:
        /* <DEDUP_REMOVED lines=63> */
.L_x_55563:
[----:B------:R-:W-:Y:S05]  /*21640*/  BSYNC B0 ;  /* 0x0000000000007941 */ /* 0x000fea0003800000 */
.L_x_55562:
        /* <DEDUP_REMOVED lines=25> */
.L_x_55565:
[----:B------:R-:W-:Y:S01]  /*217e0*/  DMUL R10, RZ, R44 ;  /* 0x0000002cff0a7228 */ /* 0x000fe20000000000 */
[----:B------:R-:W-:-:S10]  /*217f0*/  IMAD.MOV.U32 R2, RZ, RZ, RZ ;  /* 0x000000ffff027224 */ /* 0x000fd400078e00ff */
.L_x_55566:
[----:B------:R-:W-:Y:S05]  /*21800*/  BSYNC B2 ;  /* 0x0000000000027941 */ /* 0x000fea0003800000 */
.L_x_55564:
        /* <DEDUP_REMOVED lines=49> */
.L_x_55568:
[----:B------:R-:W-:Y:S01]  /*21b20*/  DMUL R2, RZ, R44 ;  /* 0x0000002cff027228 */ /* 0x000fe20000000000 */
[----:B------:R-:W-:-:S10]  /*21b30*/  IMAD.MOV.U32 R0, RZ, RZ, RZ ;  /* 0x000000ffff007224 */ /* 0x000fd400078e00ff */
.L_x_55569:
[----:B------:R-:W-:Y:S05]  /*21b40*/  BSYNC B2 ;  /* 0x0000000000027941 */ /* 0x000fea0003800000 */
.L_x_55567:
        /* <DEDUP_REMOVED lines=39> */
.L_x_55552:
        /* <DEDUP_REMOVED lines=11> */
.L_x_55570:
[----:B------:R-:W-:-:S10]  /*21e70*/  DADD R8, R44, -R44 ;  /* 0x000000002c087229 */ /* 0x000fd4000000082c */
[----:B------:R-:W-:Y:S02]  /*21e80*/  IMAD.MOV.U32 R10, RZ, RZ, R8 ;  /* 0x000000ffff0a7224 */ /* 0x000fe400078e0008 */
[----:B------:R-:W-:Y:S01]  /*21e90*/  IMAD.MOV.U32 R11, RZ, RZ, R9 ;  /* 0x000000ffff0b7224 */ /* 0x000fe200078e0009 */
[----:B------:R-:W-:Y:S06]  /*21ea0*/  BRA `(.L_x_55549) ;  /* 0x0000000800987947 */ /* 0x000fec0003800000 */
.L_x_55551:
        /* <DEDUP_REMOVED lines=26> */
.L_x_55572:
[----:B------:R-:W-:Y:S01]  /*22050*/  DMUL R48, RZ, R44 ;  /* 0x0000002cff307228 */ /* 0x000fe20000000000 */
[----:B------:R-:W-:-:S10]  /*22060*/  IMAD.MOV.U32 R2, RZ, RZ, RZ ;  /* 0x000000ffff027224 */ /* 0x000fd400078e00ff */
.L_x_55573:
[----:B------:R-:W-:Y:S05]  /*22070*/  BSYNC B2 ;  /* 0x0000000000027941 */ /* 0x000fea0003800000 */
.L_x_55571:
        /* <DEDUP_REMOVED lines=48> */
.L_x_55575:
[----:B------:R-:W-:Y:S01]  /*22380*/  DMUL R10, RZ, R44 ;  /* 0x0000002cff0a7228 */ /* 0x000fe20000000000 */
[----:B------:R-:W-:-:S10]  /*22390*/  IMAD.MOV.U32 R2, RZ, RZ, RZ ;  /* 0x000000ffff027224 */ /* 0x000fd400078e00ff */
.L_x_55576:
[----:B------:R-:W-:Y:S05]  /*223a0*/  BSYNC B2 ;  /* 0x0000000000027941 */ /* 0x000fea0003800000 */
.L_x_55574:
        /* <DEDUP_REMOVED lines=24> */
.L_x_55550:
        /* <DEDUP_REMOVED lines=59> */
.L_x_55578:
[----:B------:R-:W-:Y:S05]  /*228e0*/  BSYNC B0 ;  /* 0x0000000000007941 */ /* 0x000fea0003800000 */
.L_x_55577:
[----:B------:R-:W-:Y:S02]  /*228f0*/  IMAD.MOV.U32 R10, RZ, RZ, R44 ;  /* 0x000000ffff0a7224 */ /* 0x000fe400078e002c */
[----:B------:R-:W-:-:S07]  /*22900*/  IMAD.MOV.U32 R11, RZ, RZ, R45 ;  /* 0x000000ffff0b7224 */ /* 0x000fce00078e002d */
.L_x_55549:
[----:B------:R-:W-:Y:S05]  /*22910*/  BSYNC B1 ;  /* 0x0000000000017941 */ /* 0x000fea0003800000 */
.L_x_55548:
        /* <DEDUP_REMOVED lines=22> */
.L_x_55581:
[----:B------:R-:W-:-:S13]  /*22a80*/  ISETP.GE.AND P0, PT, R46, R67, PT ;  /* 0x000000432e00720c */ /* 0x000fda0003f06270 */
[----:B------:R-:W-:Y:S05]  /*22a90*/  @P0 BRA `(.L_x_55583) ;  /* 0x0000000000300947 */ /* 0x000fea0003800000 */
[----:B0-----:R-:W0:Y:S01]  /*22aa0*/  LDC.64 R2, c[0x0][0x240] ;  /* 0x00009000ff027b82 */ /* 0x001e220000000a00 */
[----:B------:R-:W-:Y:S01]  /*22ab0*/  IMAD.IADD R21, R69, 0x1, R46 ;  /* 0x0000000145157824 */ /* 0x000fe200078e022e */
[----:B------:R-:W-:-:S03]  /*22ac0*/  IADD3 R46, R46, 0x80, RZ ;  /* 0x000000802e2e7810 */ /* 0x000fc60007ffe0ff */
[----:B0-----:R-:W-:-:S05]  /*22ad0*/  IMAD.WIDE.U32 R2, R21, 0x10, R2 ;  /* 0x0000001015027825 */ /* 0x001fca00078e0002 */
[----:B------:R1:W-:Y:S02]  /*22ae0*/  STG.E.128 desc[UR6][R2.64], R24 ;  /* 0x0000001802007986 */ /* 0x0003e4000c101d06 */
.L_x_55582:
[----:B------:R-:W-:-:S13]  /*22af0*/  ISETP.GE.AND P0, PT, R46, R67, PT ;  /* 0x000000432e00720c */ /* 0x000fda0003f06270 */
[----:B------:R-:W-:Y:S05]  /*22b00*/  @P0 BRA `(.L_x_55584) ;  /* 0x0000000000340947 */ /* 0x000fea0003800000 */
[----:B01----:R-:W0:Y:S01]  /*22b10*/  LDC.64 R2, c[0x0][0x240] ;  /* 0x00009000ff027b82 */ /* 0x003e220000000a00 */
[----:B------:R-:W-:Y:S02]  /*22b20*/  IMAD.IADD R21, R69, 0x1, R46 ;  /* 0x0000000145157824 */ /* 0x000fe400078e022e */
[----:B------:R-:W-:Y:S02]  /*22b30*/  VIADD R46, R46, 0x80 ;  /* 0x000000802e2e7836 */ /* 0x000fe40000000000 */
[----:B0-----:R-:W-:-:S05]  /*22b40*/  IMAD.WIDE.U32 R2, R21, 0x10, R2 ;  /* 0x0000001015027825 */ /* 0x001fca00078e0002 */
[----:B------:R1:W-:Y:S02]  /*22b50*/  STG.E.128 desc[UR6][R2.64], R12 ;  /* 0x0000000c02007986 */ /* 0x0003e4000c101d06 */
.L_x_55583:
        /* <DEDUP_REMOVED lines=8> */
.L_x_55584:
[----:B------:R-:W-:Y:S05]  /*22be0*/  BSYNC B1 ;  /* 0x0000000000017941 */ /* 0x000fea0003800000 */
.L_x_55580:
[----:B------:R-:W-:-:S13]  /*22bf0*/  ISETP.GE.AND P0, PT, R46, R67, PT ;  /* 0x000000432e00720c */ /* 0x000fda0003f06270 */
[----:B012---:R-:W0:Y:S01]  /*22c00*/  @!P0 LDC.64 R2, c[0x0][0x240] ;  /* 0x00009000ff028b82 */ /* 0x007e220000000a00 */
[----:B------:R-:W-:Y:S02]  /*22c10*/  @!P0 IMAD.IADD R13, R69, 0x1, R46 ;  /* 0x00000001450d8824 */ /* 0x000fe400078e022e */
[----:B------:R-:W-:Y:S02]  /*22c20*/  @!P0 VIADD R46, R46, 0x80 ;  /* 0x000000802e2e8836 */ /* 0x000fe40000000000 */
[----:B0-----:R-:W-:-:S05]  /*22c30*/  @!P0 IMAD.WIDE.U32 R2, R13, 0x10, R2 ;  /* 0x000000100d028825 */ /* 0x001fca00078e0002 */
[----:B------:R2:W-:Y:S02]  /*22c40*/  @!P0 STG.E.128 desc[UR6][R2.64], R4 ;  /* 0x0000000402008986 */ /* 0x0005e4000c101d06 */
.L_x_55585:
[----:B------:R-:W-:Y:S05]  /*22c50*/  BSYNC B0 ;  /* 0x0000000000007941 */ /* 0x000fea0003800000 */
.L_x_55579:
        /* <DEDUP_REMOVED lines=8> */
        .type           $_ZN2at6native29vectorized_elementwise_kernelILi8EZNS0_50_GLOBAL__N__2680c7bb_12_PowKernel_cu_140f0503_289622pow_scalar_tensor_implIdEEvRNS_18TensorIteratorBaseEN3c107complexIT_EEEUlNS7_IdEEE_St5arrayIPcLm2EEEEviT0_T1_$__internal_trig_reduction_slowpathd,@function
        .size           $_ZN2at6native29vectorized_elementwise_kernelILi8EZNS0_50_GLOBAL__N__2680c7bb_12_PowKernel_cu_140f0503_289622pow_scalar_tensor_implIdEEvRNS_18TensorIteratorBaseEN3c107complexIT_EEEUlNS7_IdEEE_St5arrayIPcLm2EEEEviT0_T1_$__internal_trig_reduction_slowpathd,(.L_x_71553 - $_ZN2at6native29vectorized_elementwise_kernelILi8EZNS0_50_GLOBAL__N__2680c7bb_12_PowKernel_cu_140f0503_289622pow_scalar_tensor_implIdEEvRNS_18TensorIteratorBaseEN3c107complexIT_EEEUlNS7_IdEEE_St5arrayIPcLm2EEEEviT0_T1_$__internal_trig_reduction_slowpathd)
$_ZN2at6native29vectorized_elementwise_kernelILi8EZNS0_50_GLOBAL__N__2680c7bb_12_PowKernel_cu_140f0503_289622pow_scalar_tensor_implIdEEvRNS_18TensorIteratorBaseEN3c107complexIT_EEEUlNS7_IdEEE_St5arrayIPcLm2EEEEviT0_T1_$__internal_trig_reduction_slowpathd:
        /* <DEDUP_REMOVED lines=30> */
.L_x_55589:
        /* <DEDUP_REMOVED lines=29> */
.L_x_55588:
[----:B------:R-:W-:Y:S05]  /*23090*/  BSYNC B0 ;  /* 0x0000000000007941 */ /* 0x000fea0003800000 */
.L_x_55587:
        /* <DEDUP_REMOVED lines=90> */
.L_x_55586:
[----:B------:R-:W-:Y:S02]  /*23640*/  IMAD.MOV.U32 R38, RZ, RZ, R0 ;  /* 0x000000ffff267224 */ /* 0x000fe400078e0000 */
[----:B------:R-:W-:Y:S02]  /*23650*/  IMAD.MOV.U32 R39, RZ, RZ, 0x0 ;  /* 0x00000000ff277424 */ /* 0x000fe400078e00ff */
[----:B------:R-:W-:Y:S02]  /*23660*/  IMAD.MOV.U32 R36, RZ, RZ, R41 ;  /* 0x000000ffff247224 */ /* 0x000fe400078e0029 */
[----:B------:R-:W-:Y:S01]  /*23670*/  IMAD.MOV.U32 R37, RZ, RZ, R3 ;  /* 0x000000ffff257224 */ /* 0x000fe200078e0003 */
[----:B------:R-:W-:Y:S06]  /*23680*/  RET.REL.NODEC R38 `(_ZN2at6native29vectorized_elementwise_kernelILi8EZNS0_50_GLOBAL__N__2680c7bb_12_PowKernel_cu_140f0503_289622pow_scalar_tensor_implIdEEvRNS_18TensorIteratorBaseEN3c107complexIT_EEEUlNS7_IdEEE_St5arrayIPcLm2EEEEviT0_T1_) ;  /* 0xfffffdc8265c7950 */ /* 0x000fec0003c3ffff */
.L_x_55590:
        /* <DEDUP_REMOVED lines=15> */
.L_x_71553:


//--------------------- .text._ZN2at6native18elementwise_kernelILi128ELi4EZNS0_15gpu_kernel_implIZZZNS0_50_GLOBAL__N__2680c7bb_12_PowKernel_cu_140f0503_289624pow_tensor_tensor_kernelERNS_18TensorIteratorBaseEENKUlvE_clEvENKUlvE5_clEvEUlffE_EEvS5_RKT_EUliE_EEviT1_ --------------------------
	.section	.text._ZN2at6native18elementwise_kernelILi128ELi4EZNS0_15gpu_kernel_implIZZZNS0_50_GLOBAL__N__2680c7bb_12_PowKernel_cu_140f0503_289624pow_tensor_tensor_kernelERNS_18TensorIteratorBaseEENKUlvE_clEvENKUlvE5_clEvEUlffE_EEvS5_RKT_EUliE_EEviT1_,"ax",@progbits
	.align	128
        .global         _ZN2at6native18elementwise_kernelILi128ELi4EZNS0_15gpu_kernel_implIZZZNS0_50_GLOBAL__N__2680c7bb_12_PowKernel_cu_140f0503_289624pow_tensor_tensor_kernelERNS_18TensorIteratorBaseEENKUlvE_clEvENKUlvE5_clEvEUlffE_EEvS5_RKT_EUliE_EEviT1_
        .type           _ZN2at6native18elementwise_kernelILi128ELi4EZNS0_15gpu_kernel_implIZZZNS0_50_GLOBAL__N__2680c7bb_12_PowKernel_cu_140f0503_289624pow_tensor_tensor_kernelERNS_18TensorIteratorBaseEENKUlvE_clEvENKUlvE5_clEvEUlffE_EEvS5_RKT_EUliE_EEviT1_,@function
        .size           _ZN2at6native18elementwise_kernelILi128ELi4EZNS0_15gpu_kernel_implIZZZNS0_50_GLOBAL__N__2680c7bb_12_PowKernel_cu_140f0503_289624pow_tensor_tensor_kernelERNS_18TensorIteratorBaseEENKUlvE_clEvENKUlvE5_clEvEUlffE_EEvS5_RKT_EUliE_EEviT1_,(.L_x_71904 - _ZN2at6native18elementwise_kernelILi128ELi4EZNS0_15gpu_kernel_implIZZZNS0_50_GLOBAL__N__2680c7bb_12_PowKernel_cu_140f0503_289624pow_tensor_tensor_kernelERNS_18TensorIteratorBaseEENKUlvE_clEvENKUlvE5_clEvEUlffE_EEvS5_RKT_EUliE_EEviT1_)
        .other          _ZN2at6native18elementwise_kernelILi128ELi4EZNS0_15gpu_kernel_implIZZZNS0_50_GLOBAL__N__2680c7bb_12_PowKernel_cu_140f0503_289624pow_tensor_tensor_kernelERNS_18TensorIteratorBaseEENKUlvE_clEvENKUlvE5_clEvEUlffE_EEvS5_RKT_EUliE_EEviT1_,@"STO_CUDA_ENTRY STV_DEFAULT"
_ZN2at6native18elementwise_kernelILi128ELi4EZNS0_15gpu_kernel_implIZZZNS0_50_GLOBAL__N__2680c7bb_12_PowKernel_cu_140f0503_289624pow_tensor_tensor_kernelERNS_18TensorIteratorBaseEENKUlvE_clEvENKUlvE5_clEvEUlffE_EEvS5_RKT_EUliE_EEviT1_:
.text._ZN2at6native18elementwise_kernelILi128ELi4EZNS0_15gpu_kernel_implIZZZNS0_50_GLOBAL__N__2680c7bb_12_PowKernel_cu_140f0503_289624pow_tensor_tensor_kernelERNS_18TensorIteratorBaseEENKUlvE_clEvENKUlvE5_clEvEUlffE_EEvS5_RKT_EUliE_EEviT1_:
        /* <DEDUP_REMOVED lines=365> */
.L_x_55593:
        /* <DEDUP_REMOVED lines=20> */
[----:B--2---:R0:W1:Y:S01]  /*1810*/  I2F.S16 R19, R2 ;  /* 0x0000000200137306 */ /* 0x0040620000101400 */
[----:B------:R-:W-:Y:S05]  /*1820*/  BRA `(.L_x_55600) ;  /* 0x0000000c00387947 */ /* 0x000fea0003800000 */
.L_x_55598:
[----:B------:R-:W2:Y:S02]  /*1830*/  LDG.E.U8 R2, desc[UR36][R2.64] ;  /* 0x0000002402027981 */ /* 0x000ea4000c1e1100 */
[----:B--2---:R-:W-:Y:S01]  /*1840*/  I2FP.F32.U32 R19, R2 ;  /* 0x0000000200137245 */ /* 0x004fe20000201000 */
[----:B------:R-:W-:Y:S06]  /*1850*/  BRA `(.L_x_55600) ;  /* 0x0000000c002c7947 */ /* 0x000fec0003800000 */
.L_x_55597:
        /* <DEDUP_REMOVED lines=9> */
.L_x_55602:
[----:B------:R-:W2:Y:S02]  /*18f0*/  LDG.E R2, desc[UR36][R2.64] ;  /* 0x0000002402027981 */ /* 0x000ea4000c1e1900 */
[----:B--2---:R-:W-:Y:S01]  /*1900*/  I2FP.F32.S32 R19, R2 ;  /* 0x0000000200137245 */ /* 0x004fe20000201400 */
[----:B------:R-:W-:Y:S06]  /*1910*/  BRA `(.L_x_55600) ;  /* 0x0000000800fc7947 */ /* 0x000fec0003800000 */
.L_x_55601:
[----:B------:R-:W2:Y:S02]  /*1920*/  LDG.E.U16 R2, desc[UR36][R2.64] ;  /* 0x0000002402027981 */ /* 0x000ea4000c1e1500 */
[----:B--2---:R0:W1:Y:S01]  /*1930*/  I2F.S16 R19, R2 ;  /* 0x0000000200137306 */ /* 0x0040620000101400 */
[----:B------:R-:W-:Y:S05]  /*1940*/  BRA `(.L_x_55600) ;  /* 0x0000000800f07947 */ /* 0x000fea0003800000 */
.L_x_55596:
        /* <DEDUP_REMOVED lines=8> */
.L_x_55604:
[----:B------:R-:W2:Y:S02]  /*19d0*/  LDG.E.U16 R2, desc[UR36][R2.64] ;  /* 0x0000002402027981 */ /* 0x000ea4000c1e1500 */
[----:B--2---:R-:W-:Y:S01]  /*19e0*/  HADD2.F32 R19, -RZ, R2.H0_H0 ;  /* 0x20000002ff137230 */ /* 0x004fe20000004100 */
[----:B------:R-:W-:Y:S06]  /*19f0*/  BRA `(.L_x_55600) ;  /* 0x0000000800c47947 */ /* 0x000fec0003800000 */
.L_x_55603:
        /* <DEDUP_REMOVED lines=8> */
.L_x_55606:
[----:B------:R-:W2:Y:S02]  /*1a80*/  LDG.E.U16 R2, desc[UR36][R2.64] ;  /* 0x0000002402027981 */ /* 0x000ea4000c1e1500 */
[----:B--2---:R-:W-:Y:S01]  /*1a90*/  HADD2.F32 R19, -RZ, R2.H0_H0 ;  /* 0x20000002ff137230 */ /* 0x004fe20000004100 */
[----:B------:R-:W-:Y:S06]  /*1aa0*/  BRA `(.L_x_55600) ;  /* 0x0000000800987947 */ /* 0x000fec0003800000 */
.L_x_55605:
[----:B------:R-:W2:Y:S01]  /*1ab0*/  LDG.E.64 R2, desc[UR36][R2.64] ;  /* 0x0000002402027981 */ /* 0x000ea2000c1e1b00 */
[----:B------:R-:W-:Y:S01]  /*1ac0*/  UMOV UR4, 0xf0000000 ;  /* 0xf000000000047882 */ /* 0x000fe20000000000 */
[----:B------:R-:W-:Y:S01]  /*1ad0*/  UMOV UR5, 0x380fffff ;  /* 0x380fffff00057882 */ /* 0x000fe20000000000 */
[----:B--2---:R-:W0:Y:S01]  /*1ae0*/  F2F.F32.F64 R19, R2 ;  /* 0x0000000200137310 */ /* 0x004e220000301000 */
[----:B------:R-:W-:-:S14]  /*1af0*/  DSETP.GEU.AND P0, PT, |R2|, UR4, PT ;  /* 0x0000000402007e2a */ /* 0x000fdc000bf0e200 */
[----:B0-----:R-:W-:Y:S01]  /*1b00*/  @!P0 FMUL R19, R19, 1.175494350822287508e-38 ;  /* 0x0080000013138820 */ /* 0x001fe20000400000 */
[----:B------:R-:W-:Y:S06]  /*1b10*/  BRA `(.L_x_55600) ;  /* 0x00000008007c7947 */ /* 0x000fec0003800000 */
.L_x_55595:
        /* <DEDUP_REMOVED lines=12> */
.L_x_55609:
[----:B------:R-:W2:Y:S01]  /*1be0*/  LDG.E.64 R2, desc[UR36][R2.64] ;  /* 0x0000002402027981 */ /* 0x000ea2000c1e1b00 */
[----:B------:R-:W-:Y:S01]  /*1bf0*/  UMOV UR4, 0xf0000000 ;  /* 0xf000000000047882 */ /* 0x000fe20000000000 */
[----:B------:R-:W-:Y:S01]  /*1c00*/  UMOV UR5, 0x380fffff ;  /* 0x380fffff00057882 */ /* 0x000fe20000000000 */
[----:B--2---:R-:W0:Y:S01]  /*1c10*/  F2F.F32.F64 R19, R2 ;  /* 0x0000000200137310 */ /* 0x004e220000301000 */
[----:B------:R-:W-:-:S14]  /*1c20*/  DSETP.GEU.AND P0, PT, |R2|, UR4, PT ;  /* 0x0000000402007e2a */ /* 0x000fdc000bf0e200 */
[----:B0-----:R-:W-:Y:S01]  /*1c30*/  @!P0 FMUL R19, R19, 1.175494350822287508e-38 ;  /* 0x0080000013138820 */ /* 0x001fe20000400000 */
[----:B------:R-:W-:Y:S06]  /*1c40*/  BRA `(.L_x_55600) ;  /* 0x0000000800307947 */ /* 0x000fec0003800000 */
.L_x_55608:
        /* <DEDUP_REMOVED lines=26> */
.L_x_55611:
        /* <DEDUP_REMOVED lines=13> */
.L_x_55610:
[----:B------:R-:W2:Y:S02]  /*1ec0*/  LDG.E.U16 R2, desc[UR36][R2.64] ;  /* 0x0000002402027981 */ /* 0x000ea4000c1e1500 */
[----:B--2---:R-:W-:Y:S01]  /*1ed0*/  IMAD.U32 R19, R2, 0x10000, RZ ;  /* 0x0001000002137824 */ /* 0x004fe200078e00ff */
[----:B------:R-:W-:Y:S06]  /*1ee0*/  BRA `(.L_x_55600) ;  /* 0x0000000400887947 */ /* 0x000fec0003800000 */
.L_x_55607:
        /* <DEDUP_REMOVED lines=11> */
.L_x_55614:
        /* <DEDUP_REMOVED lines=20> */
.L_x_55616:
[----:B------:R-:W-:Y:S05]  /*20e0*/  BSYNC B0 ;  /* 0x0000000000007941 */ /* 0x000fea0003800000 */
.L_x_55615:
[----:B------:R-:W-:Y:S01]  /*20f0*/  IMAD.SHL.U32 R2, R2, 0x100000, RZ ;  /* 0x0010000002027824 */ /* 0x000fe200078e00ff */
[----:B------:R-:W-:-:S04]  /*2100*/  LEA R0, R0, 0x3b800000, 0x17 ;  /* 0x3b80000000007811 */ /* 0x000fc800078eb8ff */
[----:B------:R-:W-:Y:S01]  /*2110*/  LOP3.LUT R19, R0, R2, R19, 0xfe, !PT ;  /* 0x0000000200137212 */ /* 0x000fe200078efe13 */
[----:B------:R-:W-:Y:S06]  /*2120*/  BRA `(.L_x_55600) ;  /* 0x0000000000f87947 */ /* 0x000fec0003800000 */
.L_x_55613:
        /* <DEDUP_REMOVED lines=20> */
.L_x_55618:
[----:B------:R-:W-:Y:S05]  /*2270*/  BSYNC B0 ;  /* 0x0000000000007941 */ /* 0x000fea0003800000 */
.L_x_55617:
[----:B------:R-:W-:Y:S01]  /*2280*/  IMAD.SHL.U32 R2, R2, 0x200000, RZ ;  /* 0x0020000002027824 */ /* 0x000fe200078e00ff */
[----:B------:R-:W-:-:S04]  /*2290*/  LEA R0, R0, 0x37800000, 0x17 ;  /* 0x3780000000007811 */ /* 0x000fc800078eb8ff */
[----:B------:R-:W-:Y:S01]  /*22a0*/  LOP3.LUT R19, R0, R2, R19, 0xfe, !PT ;  /* 0x0000000200137212 */ /* 0x000fe200078efe13 */
[----:B------:R-:W-:Y:S06]  /*22b0*/  BRA `(.L_x_55600) ;  /* 0x0000000000947947 */ /* 0x000fec0003800000 */
.L_x_55612:
        /* <DEDUP_REMOVED lines=14> */
.L_x_55599:
        /* <DEDUP_REMOVED lines=16> */
.L_x_55621:
[----:B------:R-:W-:Y:S01]  /*24a0*/  IMAD.MOV.U32 R19, RZ, RZ, RZ ;  /* 0x000000ffff137224 */ /* 0x000fe200078e00ff */
[----:B------:R-:W-:Y:S06]  /*24b0*/  BRA `(.L_x_55600) ;  /* 0x0000000000147947 */ /* 0x000fec0003800000 */
.L_x_55620:
[----:B------:R-:W2:Y:S02]  /*24c0*/  LDG.E.64 R2, desc[UR36][R2.64] ;  /* 0x0000002402027981 */ /* 0x000ea4000c1e1b00 */
[----:B--2---:R0:W1:Y:S01]  /*24d0*/  I2F.U64 R19, R2 ;  /* 0x0000000200137312 */ /* 0x0040620000301000 */
[----:B------:R-:W-:Y:S05]  /*24e0*/  BRA `(.L_x_55600) ;  /* 0x0000000000087947 */ /* 0x000fea0003800000 */
.L_x_55619:
[----:B------:R-:W2:Y:S02]  /*24f0*/  LDG.E R2, desc[UR36][R2.64] ;  /* 0x0000002402027981 */ /* 0x000ea4000c1e1900 */
[----:B--2---:R-:W-:-:S07]  /*2500*/  I2FP.F32.U32 R19, R2 ;  /* 0x0000000200137245 */ /* 0x004fce0000201000 */
.L_x_55600:
[----:B------:R-:W-:Y:S05]  /*2510*/  BSYNC B6 ;  /* 0x0000000000067941 */ /* 0x000fea0003800000 */
.L_x_55594:
        /* <DEDUP_REMOVED lines=19> */
.L_x_55626:
[----:B------:R-:W2:Y:S02]  /*2650*/  LDG.E.U8 R0, desc[UR36][R2.64] ;  /* 0x0000002402007981 */ /* 0x000ea4000c1e1100 */
[----:B--2---:R-:W-:Y:S01]  /*2660*/  I2FP.F32.U32 R0, R0 ;  /* 0x0000000000007245 */ /* 0x004fe20000201000 */
[----:B------:R-:W-:Y:S06]  /*2670*/  BRA `(.L_x_55628) ;  /* 0x0000000c002c7947 */ /* 0x000fec0003800000 */
.L_x_55625:
        /* <DEDUP_REMOVED lines=9> */
.L_x_55630:
[----:B------:R-:W2:Y:S02]  /*2710*/  LDG.E R0, desc[UR36][R2.64] ;  /* 0x0000002402007981 */ /* 0x000ea4000c1e1900 */
[----:B--2---:R-:W-:Y:S01]  /*2720*/  I2FP.F32.S32 R0, R0 ;  /* 0x0000000000007245 */ /* 0x004fe20000201400 */
[----:B------:R-:W-:Y:S06]  /*2730*/  BRA `(.L_x_55628) ;  /* 0x0000000800fc7947 */ /* 0x000fec0003800000 */
.L_x_55629:
[----:B------:R-:W2:Y:S02]  /*2740*/  LDG.E.U16 R0, desc[UR36][R2.64] ;  /* 0x0000002402007981 */ /* 0x000ea4000c1e1500 */
[----:B--2---:R-:W4:Y:S01]  /*2750*/  I2F.S16 R0, R0 ;  /* 0x0000000000007306 */ /* 0x004f220000101400 */
[----:B------:R-:W-:Y:S05]  /*2760*/  BRA `(.L_x_55628) ;  /* 0x0000000800f07947 */ /* 0x000fea0003800000 */
.L_x_55624:
        /* <DEDUP_REMOVED lines=8> */
.L_x_55632:
[----:B------:R-:W2:Y:S02]  /*27f0*/  LDG.E.U16 R0, desc[UR36][R2.64] ;  /* 0x0000002402007981 */ /* 0x000ea4000c1e1500 */
[----:B--2---:R-:W-:Y:S01]  /*2800*/  HADD2.F32 R0, -RZ, R0.H0_H0 ;  /* 0x20000000ff007230 */ /* 0x004fe20000004100 */
[----:B------:R-:W-:Y:S06]  /*2810*/  BRA `(.L_x_55628) ;  /* 0x0000000800c47947 */ /* 0x000fec0003800000 */
.L_x_55631:
        /* <DEDUP_REMOVED lines=8> */
.L_x_55634:
[----:B------:R-:W2:Y:S02]  /*28a0*/  LDG.E.U16 R0, desc[UR36][R2.64] ;  /* 0x0000002402007981 */ /* 0x000ea4000c1e1500 */
[----:B--2---:R-:W-:Y:S01]  /*28b0*/  HADD2.F32 R0, -RZ, R0.H0_H0 ;  /* 0x20000000ff007230 */ /* 0x004fe20000004100 */
[----:B------:R-:W-:Y:S06]  /*28c0*/  BRA `(.L_x_55628) ;  /* 0x0000000800987947 */ /* 0x000fec0003800000 */
.L_x_55633:
[----:B------:R-:W2:Y:S01]  /*28d0*/  LDG.E.64 R2, desc[UR36][R2.64] ;  /* 0x0000002402027981 */ /* 0x000ea2000c1e1b00 */
[----:B------:R-:W-:Y:S01]  /*28e0*/  UMOV UR4, 0xf0000000 ;  /* 0xf000000000047882 */ /* 0x000fe20000000000 */
[----:B------:R-:W-:Y:S01]  /*28f0*/  UMOV UR5, 0x380fffff ;  /* 0x380fffff00057882 */ /* 0x000fe20000000000 */
[----:B--2---:R-:W0:Y:S01]  /*2900*/  F2F.F32.F64 R0, R2 ;  /* 0x0000000200007310 */ /* 0x004e220000301000 */
[----:B------:R-:W-:-:S14]  /*2910*/  DSETP.GEU.AND P0, PT, |R2|, UR4, PT ;  /* 0x0000000402007e2a */ /* 0x000fdc000bf0e200 */
[----:B0-----:R-:W-:Y:S01]  /*2920*/  @!P0 FMUL R0, R0, 1.175494350822287508e-38 ;  /* 0x0080000000008820 */ /* 0x001fe20000400000 */
[----:B------:R-:W-:Y:S06]  /*2930*/  BRA `(.L_x_55628) ;  /* 0x00000008007c7947 */ /* 0x000fec0003800000 */
.L_x_55623:
        /* <DEDUP_REMOVED lines=12> */
.L_x_55637:
[----:B------:R-:W2:Y:S01]  /*2a00*/  LDG.E.64 R2, desc[UR36][R2.64] ;  /* 0x0000002402027981 */ /* 0x000ea2000c1e1b00 */
[----:B------:R-:W-:Y:S01]  /*2a10*/  UMOV UR4, 0xf0000000 ;  /* 0xf000000000047882 */ /* 0x000fe20000000000 */
[----:B------:R-:W-:Y:S01]  /*2a20*/  UMOV UR5, 0x380fffff ;  /* 0x380fffff00057882 */ /* 0x000fe20000000000 */
[----:B--2---:R-:W0:Y:S01]  /*2a30*/  F2F.F32.F64 R0, R2 ;  /* 0x0000000200007310 */ /* 0x004e220000301000 */
[----:B------:R-:W-:-:S14]  /*2a40*/  DSETP.GEU.AND P0, PT, |R2|, UR4, PT ;  /* 0x0000000402007e2a */ /* 0x000fdc000bf0e200 */
[----:B0-----:R-:W-:Y:S01]  /*2a50*/  @!P0 FMUL R0, R0, 1.175494350822287508e-38 ;  /* 0x0080000000008820 */ /* 0x001fe20000400000 */
[----:B------:R-:W-:Y:S06]  /*2a60*/  BRA `(.L_x_55628) ;  /* 0x0000000800307947 */ /* 0x000fec0003800000 */
.L_x_55636:
        /* <DEDUP_REMOVED lines=26> */
.L_x_55639:
        /* <DEDUP_REMOVED lines=13> */
.L_x_55638:
[----:B------:R-:W2:Y:S02]  /*2ce0*/  LDG.E.U16 R0, desc[UR36][R2.64] ;  /* 0x0000002402007981 */ /* 0x000ea4000c1e1500 */
[----:B--2---:R-:W-:Y:S01]  /*2cf0*/  IMAD.U32 R0, R0, 0x10000, RZ ;  /* 0x0001000000007824 */ /* 0x004fe200078e00ff */
[----:B------:R-:W-:Y:S06]  /*2d00*/  BRA `(.L_x_55628) ;  /* 0x0000000400887947 */ /* 0x000fec0003800000 */
.L_x_55635:
        /* <DEDUP_REMOVED lines=11> */
.L_x_55642:
        /* <DEDUP_REMOVED lines=20> */
.L_x_55644:
[----:B------:R-:W-:Y:S05]  /*2f00*/  BSYNC B0 ;  /* 0x0000000000007941 */ /* 0x000fea0003800000 */
.L_x_55643:
[----:B------:R-:W-:Y:S01]  /*2f10*/  LEA R3, R0, 0x3b800000, 0x17 ;  /* 0x3b80000000037811 */ /* 0x000fe200078eb8ff */
[----:B------:R-:W-:-:S05]  /*2f20*/  IMAD.SHL.U32 R0, R2, 0x100000, RZ ;  /* 0x0010000002007824 */ /* 0x000fca00078e00ff */
[----:B------:R-:W-:Y:S01]  /*2f30*/  LOP3.LUT R0, R3, R0, R4, 0xfe, !PT ;  /* 0x0000000003007212 */ /* 0x000fe200078efe04 */
[----:B------:R-:W-:Y:S06]  /*2f40*/  BRA `(.L_x_55628) ;  /* 0x0000000000f87947 */ /* 0x000fec0003800000 */
.L_x_55641:
        /* <DEDUP_REMOVED lines=20> */
.L_x_55646:
[----:B------:R-:W-:Y:S05]  /*3090*/  BSYNC B0 ;  /* 0x0000000000007941 */ /* 0x000fea0003800000 */
.L_x_55645:
[----:B------:R-:W-:Y:S01]  /*30a0*/  LEA R3, R0, 0x37800000, 0x17 ;  /* 0x3780000000037811 */ /* 0x000fe200078eb8ff */
[----:B------:R-:W-:-:S05]  /*30b0*/  IMAD.SHL.U32 R0, R2, 0x200000, RZ ;  /* 0x0020000002007824 */ /* 0x000fca00078e00ff */
[----:B------:R-:W-:Y:S01]  /*30c0*/  LOP3.LUT R0, R3, R0, R4, 0xfe, !PT ;  /* 0x0000000003007212 */ /* 0x000fe200078efe04 */
[----:B------:R-:W-:Y:S06]  /*30d0*/  BRA `(.L_x_55628) ;  /* 0x0000000000947947 */ /* 0x000fec0003800000 */
.L_x_55640:
        /* <DEDUP_REMOVED lines=14> */
.L_x_55627:
        /* <DEDUP_REMOVED lines=16> */
.L_x_55649:
[----:B------:R-:W-:Y:S01]  /*32c0*/  IMAD.MOV.U32 R0, RZ, RZ, RZ ;  /* 0x000000ffff007224 */ /* 0x000fe200078e00ff */
[----:B------:R-:W-:Y:S06]  /*32d0*/  BRA `(.L_x_55628) ;  /* 0x0000000000147947 */ /* 0x000fec0003800000 */
.L_x_55648:
[----:B------:R-:W2:Y:S02]  /*32e0*/  LDG.E.64 R2, desc[UR36][R2.64] ;  /* 0x0000002402027981 */ /* 0x000ea4000c1e1b00 */
[----:B--2---:R0:W1:Y:S01]  /*32f0*/  I2F.U64 R0, R2 ;  /* 0x0000000200007312 */ /* 0x0040620000301000 */
[----:B------:R-:W-:Y:S05]  /*3300*/  BRA `(.L_x_55628) ;  /* 0x0000000000087947 */ /* 0x000fea0003800000 */
.L_x_55647:
[----:B------:R-:W2:Y:S02]  /*3310*/  LDG.E R0, desc[UR36][R2.64] ;  /* 0x0000002402007981 */ /* 0x000ea4000c1e1900 */
[----:B--2---:R-:W-:-:S07]  /*3320*/  I2FP.F32.U32 R0, R0 ;  /* 0x0000000000007245 */ /* 0x004fce0000201000 */
.L_x_55628:
[----:B------:R-:W-:Y:S05]  /*3330*/  BSYNC B6 ;  /* 0x0000000000067941 */ /* 0x000fea0003800000 */
.L_x_55622:
[----:B------:R-:W0:Y:S01]  /*3340*/  LDC.U8 R4, c[0x0][0x498] ;  /* 0x00012600ff047b82 */ /* 0x000e220000000000 */
[----:B-----5:R-:W0:Y:S02]  /*3350*/  MUFU.LG2 R19, R19 ;  /* 0x0000001300137308 */ /* 0x020e240000000c00 */
[----:B01234-:R-:W-:Y:S01]  /*3360*/  FMUL.FTZ R2, R19, R0 ;  /* 0x0000000013027220 */ /* 0x01ffe20000410000 */
[----:B------:R-:W-:-:S05]  /*3370*/  PRMT R3, R4, 0x9910, RZ ;  /* 0x0000991004037816 */ /* 0x000fca00000000ff */
[----:B------:R-:W0:Y:S01]  /*3380*/  MUFU.EX2 R2, R2 ;  /* 0x0000000200027308 */ /* 0x000e220000000800 */
[----:B------:R-:W-:-:S05]  /*3390*/  IMAD.MOV.U32 R0, RZ, RZ, R3 ;  /* 0x000000ffff007224 */ /* 0x000fca00078e0003 */
        /* <DEDUP_REMOVED lines=13> */
.L_x_55653:
[----:B------:R-:W0:Y:S02]  /*3470*/  F2I.S64.TRUNC R2, R2 ;  /* 0x0000000200027311 */ /* 0x000e24000020d900 */
[----:B0-----:R-:W-:-:S05]  /*3480*/  IMAD.MOV.U32 R5, RZ, RZ, R2 ;  /* 0x000000ffff057224 */ /* 0x001fca00078e0002 */
[----:B------:R0:W-:Y:S01]  /*3490*/  STG.E.U8 desc[UR36][R16.64], R5 ;  /* 0x0000000510007986 */ /* 0x0001e2000c101124 */
[----:B------:R-:W-:Y:S05]  /*34a0*/  BRA `(.L_x_55655) ;  /* 0x0000000c00407947 */ /* 0x000fea0003800000 */
.L_x_55652:
        /* <DEDUP_REMOVED lines=9> */
.L_x_55657:
[----:B------:R-:W0:Y:S02]  /*3540*/  F2I.FTZ.TRUNC.NTZ R3, R2 ;  /* 0x0000000200037305 */ /* 0x000e24000021f100 */
[----:B0-----:R0:W-:Y:S01]  /*3550*/  STG.E desc[UR36][R16.64], R3 ;  /* 0x0000000310007986 */ /* 0x0011e2000c101924 */
[----:B------:R-:W-:Y:S05]  /*3560*/  BRA `(.L_x_55655) ;  /* 0x0000000c00107947 */ /* 0x000fea0003800000 */
.L_x_55656:
[----:B------:R-:W0:Y:S02]  /*3570*/  F2I.FTZ.TRUNC.NTZ R3, R2 ;  /* 0x0000000200037305 */ /* 0x000e24000021f100 */
[----:B0-----:R0:W-:Y:S01]  /*3580*/  STG.E.U16 desc[UR36][R16.64], R3 ;  /* 0x0000000310007986 */ /* 0x0011e2000c101524 */
[----:B------:R-:W-:Y:S05]  /*3590*/  BRA `(.L_x_55655) ;  /* 0x0000000c00047947 */ /* 0x000fea0003800000 */
.L_x_55651:
        /* <DEDUP_REMOVED lines=8> */
.L_x_55659:
[----:B------:R-:W-:-:S05]  /*3620*/  F2FP.F16.F32.PACK_AB R2, RZ, R2 ;  /* 0x00000002ff02723e */ /* 0x000fca00000000ff */
[----:B------:R0:W-:Y:S01]  /*3630*/  STG.E.U16 desc[UR36][R16.64], R2 ;  /* 0x0000000210007986 */ /* 0x0001e2000c101524 */
[----:B------:R-:W-:Y:S05]  /*3640*/  BRA `(.L_x_55655) ;  /* 0x0000000800d87947 */ /* 0x000fea0003800000 */
.L_x_55658:
        /* <DEDUP_REMOVED lines=9> */
.L_x_55661:
[----:B------:R-:W-:-:S04]  /*36e0*/  F2FP.F16.F32.PACK_AB R3, RZ, R2 ;  /* 0x00000002ff03723e */ /* 0x000fc800000000ff */
[----:B------:R-:W-:-:S05]  /*36f0*/  PRMT R3, R3, 0x5410, RZ ;  /* 0x0000541003037816 */ /* 0x000fca00000000ff */
[----:B------:R2:W-:Y:S01]  /*3700*/  STG.E desc[UR36][R16.64], R3 ;  /* 0x0000000310007986 */ /* 0x0005e2000c101924 */
[----:B------:R-:W-:Y:S05]  /*3710*/  BRA `(.L_x_55655) ;  /* 0x0000000800a47947 */ /* 0x000fea0003800000 */
.L_x_55660:
[----:B------:R-:W-:-:S06]  /*3720*/  FMUL.FTZ R2, R2, 1 ;  /* 0x3f80000002027820 */ /* 0x000fcc0000410000 */
[----:B------:R-:W0:Y:S02]  /*3730*/  F2F.F64.F32 R2, R2 ;  /* 0x0000000200027310 */ /* 0x000e240000201800 */
[----:B0-----:R4:W-:Y:S01]  /*3740*/  STG.E.64 desc[UR36][R16.64], R2 ;  /* 0x0000000210007986 */ /* 0x0019e2000c101b24 */
[----:B------:R-:W-:Y:S05]  /*3750*/  BRA `(.L_x_55655) ;  /* 0x0000000800947947 */ /* 0x000fea0003800000 */
.L_x_55650:
        /* <DEDUP_REMOVED lines=12> */
.L_x_55664:
[----:B------:R-:W-:Y:S01]  /*3820*/  FMUL.FTZ R4, R2, 1 ;  /* 0x3f80000002047820 */ /* 0x000fe20000410000 */
[----:B------:R-:W-:-:S05]  /*3830*/  CS2R R6, SRZ ;  /* 0x0000000000067805 */ /* 0x000fca000001ff00 */
[----:B------:R-:W0:Y:S02]  /*3840*/  F2F.F64.F32 R4, R4 ;  /* 0x0000000400047310 */ /* 0x000e240000201800 */
[----:B0-----:R0:W-:Y:S01]  /*3850*/  STG.E.128 desc[UR36][R16.64], R4 ;  /* 0x0000000410007986 */ /* 0x0011e2000c101d24 */
[----:B------:R-:W-:Y:S05]  /*3860*/  BRA `(.L_x_55655) ;  /* 0x0000000800507947 */ /* 0x000fea0003800000 */
.L_x_55663:
        /* <DEDUP_REMOVED lines=20> */
.L_x_55668:
[----:B------:R-:W-:Y:S05]  /*39b0*/  BSYNC B0 ;  /* 0x0000000000007941 */ /* 0x000fea0003800000 */
.L_x_55667:
[----:B------:R-:W-:-:S05]  /*39c0*/  LOP3.LUT R5, R0, R5, RZ, 0xfc, !PT ;  /* 0x0000000500057212 */ /* 0x000fca00078efcff */
[----:B------:R0:W-:Y:S01]  /*39d0*/  STG.E.U8 desc[UR36][R16.64], R5 ;  /* 0x0000000510007986 */ /* 0x0001e2000c101124 */
[----:B------:R-:W-:Y:S05]  /*39e0*/  BRA `(.L_x_55655) ;  /* 0x0000000400f07947 */ /* 0x000fea0003800000 */
.L_x_55666:
        /* <DEDUP_REMOVED lines=12> */
.L_x_55670:
[----:B------:R-:W-:Y:S01]  /*3ab0*/  IMAD.MOV.U32 R0, RZ, RZ, 0x7f ;  /* 0x0000007fff007424 */ /* 0x000fe200078e00ff */
[----:B------:R-:W-:-:S04]  /*3ac0*/  ISETP.GT.U32.AND P0, PT, R4, 0x7f800000, PT ;  /* 0x7f8000000400780c */ /* 0x000fc80003f04070 */
[----:B------:R-:W-:-:S09]  /*3ad0*/  SEL R0, R0, 0x7c, P0 ;  /* 0x0000007c00007807 */ /* 0x000fd20000000000 */
.L_x_55671:
[----:B------:R-:W-:Y:S05]  /*3ae0*/  BSYNC B0 ;  /* 0x0000000000007941 */ /* 0x000fea0003800000 */
.L_x_55669:
[----:B------:R-:W-:-:S04]  /*3af0*/  LOP3.LUT R2, R2, 0x80000000, RZ, 0xc0, !PT ;  /* 0x8000000002027812 */ /* 0x000fc800078ec0ff */
[----:B------:R-:W-:-:S04]  /*3b00*/  SHF.R.U32.HI R3, RZ, 0x18, R2 ;  /* 0x00000018ff037819 */ /* 0x000fc80000011602 */
[----:B------:R-:W-:-:S05]  /*3b10*/  LOP3.LUT R3, R0, R3, RZ, 0xfc, !PT ;  /* 0x0000000300037212 */ /* 0x000fca00078efcff */
[----:B------:R0:W-:Y:S01]  /*3b20*/  STG.E.U8 desc[UR36][R16.64], R3 ;  /* 0x0000000310007986 */ /* 0x0001e2000c101124 */
[----:B------:R-:W-:Y:S05]  /*3b30*/  BRA `(.L_x_55655) ;  /* 0x00000004009c7947 */ /* 0x000fea0003800000 */
.L_x_55665:
[----:B------:R-:W-:-:S05]  /*3b40*/  F2FP.BF16.F32.PACK_AB R2, RZ, R2 ;  /* 0x00000002ff02723e */ /* 0x000fca00000010ff */
[----:B------:R0:W-:Y:S01]  /*3b50*/  STG.E.U16 desc[UR36][R16.64], R2 ;  /* 0x0000000210007986 */ /* 0x0001e2000c101524 */
[----:B------:R-:W-:Y:S05]  /*3b60*/  BRA `(.L_x_55655) ;  /* 0x0000000400907947 */ /* 0x000fea0003800000 */
.L_x_55662:
        /* <DEDUP_REMOVED lines=11> */
.L_x_55674:
        /* <DEDUP_REMOVED lines=16> */
.L_x_55677:
[----:B------:R-:W-:-:S04]  /*3d20*/  LOP3.LUT R2, R2, 0x80000000, RZ, 0xc0, !PT ;  /* 0x8000000002027812 */ /* 0x000fc800078ec0ff */
[----:B------:R-:W-:-:S04]  /*3d30*/  SHF.R.U32.HI R3, RZ, 0x18, R2 ;  /* 0x00000018ff037819 */ /* 0x000fc80000011602 */
[----:B------:R-:W-:-:S04]  /*3d40*/  LOP3.LUT R0, R0, R3, RZ, 0xfc, !PT ;  /* 0x0000000300007212 */ /* 0x000fc800078efcff */
[----:B------:R-:W-:-:S07]  /*3d50*/  PRMT R8, R0, 0x7610, R8 ;  /* 0x0000761000087816 */ /* 0x000fce0000000008 */
.L_x_55676:
[----:B------:R-:W-:Y:S05]  /*3d60*/  BSYNC B0 ;  /* 0x0000000000007941 */ /* 0x000fea0003800000 */
.L_x_55675:
[----:B------:R0:W-:Y:S01]  /*3d70*/  STG.E.U8 desc[UR36][R16.64], R8 ;  /* 0x0000000810007986 */ /* 0x0001e2000c101124 */
[----:B------:R-:W-:Y:S05]  /*3d80*/  BRA `(.L_x_55655) ;  /* 0x0000000400087947 */ /* 0x000fea0003800000 */
.L_x_55673:
        /* <DEDUP_REMOVED lines=16> */
.L_x_55680:
[----:B------:R-:W-:-:S04]  /*3e90*/  LOP3.LUT R2, R2, 0x80000000, RZ, 0xc0, !PT ;  /* 0x8000000002027812 */ /* 0x000fc800078ec0ff */
[----:B------:R-:W-:-:S04]  /*3ea0*/  SHF.R.U32.HI R3, RZ, 0x18, R2 ;  /* 0x00000018ff037819 */ /* 0x000fc80000011602 */
[----:B------:R-:W-:-:S04]  /*3eb0*/  LOP3.LUT R0, R0, R3, RZ, 0xfc, !PT ;  /* 0x0000000300007212 */ /* 0x000fc800078efcff */
[----:B------:R-:W-:-:S07]  /*3ec0*/  PRMT R8, R0, 0x7610, R8 ;  /* 0x0000761000087816 */ /* 0x000fce0000000008 */
.L_x_55679:
[----:B------:R-:W-:Y:S05]  /*3ed0*/  BSYNC B0 ;  /* 0x0000000000007941 */ /* 0x000fea0003800000 */
.L_x_55678:
[----:B------:R0:W-:Y:S01]  /*3ee0*/  STG.E.U8 desc[UR36][R16.64], R8 ;  /* 0x0000000810007986 */ /* 0x0001e2000c101124 */
[----:B------:R-:W-:Y:S05]  /*3ef0*/  BRA `(.L_x_55655) ;  /* 0x0000000000ac7947 */ /* 0x000fea0003800000 */
.L_x_55672:
        /* <DEDUP_REMOVED lines=21> */
.L_x_55654:
        /* <DEDUP_REMOVED lines=16> */
.L_x_55683:
[----:B------:R-:W-:Y:S05]  /*4150*/  BRA `(.L_x_55655) ;  /* 0x0000000000147947 */ /* 0x000fea0003800000 */
.L_x_55682:
[----:B------:R-:W0:Y:S02]  /*4160*/  F2I.U64.TRUNC R2, R2 ;  /* 0x0000000200027311 */ /* 0x000e24000020d800 */
[----:B0-----:R0:W-:Y:S01]  /*4170*/  STG.E.64 desc[UR36][R16.64], R2 ;  /* 0x0000000210007986 */ /* 0x0011e2000c101b24 */
[----:B------:R-:W-:Y:S05]  /*4180*/  BRA `(.L_x_55655) ;  /* 0x0000000000087947 */ /* 0x000fea0003800000 */
.L_x_55681:
[----:B------:R-:W0:Y:S02]  /*4190*/  F2I.FTZ.U32.TRUNC.NTZ R3, R2 ;  /* 0x0000000200037305 */ /* 0x000e24000021f000 */
[----:B0-----:R0:W-:Y:S02]  /*41a0*/  STG.E desc[UR36][R16.64], R3 ;  /* 0x0000000310007986 */ /* 0x0011e4000c101924 */
.L_x_55655:
[----:B------:R-:W-:-:S04]  /*41b0*/  IMAD R18, R18, 0x200, R23 ;  /* 0x0000020012127824 */ /* 0x000fc800078e0217 */
[----:B------:R-:W-:-:S07]  /*41c0*/  VIADD R19, R18, 0x80 ;  /* 0x0000008012137836 */ /* 0x000fce0000000000 */
.L_x_55592:
[----:B------:R-:W-:Y:S05]  /*41d0*/  BSYNC B7 ;  /* 0x0000000000077941 */ /* 0x000fea0003800000 */
.L_x_55591:
        /* <DEDUP_REMOVED lines=358> */
.L_x_55686:
        /* <DEDUP_REMOVED lines=22> */
.L_x_55691:
[----:B------:R-:W2:Y:S02]  /*59a0*/  LDG.E.U8 R2, desc[UR36][R2.64] ;  /* 0x0000002402027981 */ /* 0x000ea4000c1e1100 */
[----:B--2---:R-:W-:Y:S01]  /*59b0*/  I2FP.F32.U32 R22, R2 ;  /* 0x0000000200167245 */ /* 0x004fe20000201000 */
[----:B------:R-:W-:Y:S06]  /*59c0*/  BRA `(.L_x_55693) ;  /* 0x0000000c002c7947 */ /* 0x000fec0003800000 */
.L_x_55690:
        /* <DEDUP_REMOVED lines=9> */
.L_x_55695:
[----:B------:R-:W2:Y:S02]  /*5a60*/  LDG.E R2, desc[UR36][R2.64] ;  /* 0x0000002402027981 */ /* 0x000ea4000c1e1900 */
[----:B--2---:R-:W-:Y:S01]  /*5a70*/  I2FP.F32.S32 R22, R2 ;  /* 0x0000000200167245 */ /* 0x004fe20000201400 */
[----:B------:R-:W-:Y:S06]  /*5a80*/  BRA `(.L_x_55693) ;  /* 0x0000000800fc7947 */ /* 0x000fec0003800000 */
.L_x_55694:
[----:B------:R-:W2:Y:S02]  /*5a90*/  LDG.E.U16 R2, desc[UR36][R2.64] ;  /* 0x0000002402027981 */ /* 0x000ea4000c1e1500 */
[----:B--2---:R0:W1:Y:S01]  /*5aa0*/  I2F.S16 R22, R2 ;  /* 0x0000000200167306 */ /* 0x0040620000101400 */
[----:B------:R-:W-:Y:S05]  /*5ab0*/  BRA `(.L_x_55693) ;  /* 0x0000000800f07947 */ /* 0x000fea0003800000 */
.L_x_55689:
        /* <DEDUP_REMOVED lines=8> */
.L_x_55697:
[----:B------:R-:W2:Y:S02]  /*5b40*/  LDG.E.U16 R2, desc[UR36][R2.64] ;  /* 0x0000002402027981 */ /* 0x000ea4000c1e1500 */
[----:B--2---:R-:W-:Y:S01]  /*5b50*/  HADD2.F32 R22, -RZ, R2.H0_H0 ;  /* 0x20000002ff167230 */ /* 0x004fe20000004100 */
[----:B------:R-:W-:Y:S06]  /*5b60*/  BRA `(.L_x_55693) ;  /* 0x0000000800c47947 */ /* 0x000fec0003800000 */
.L_x_55696:
        /* <DEDUP_REMOVED lines=8> */
.L_x_55699:
[----:B------:R-:W2:Y:S02]  /*5bf0*/  LDG.E.U16 R2, desc[UR36][R2.64] ;  /* 0x0000002402027981 */ /* 0x000ea4000c1e1500 */
[----:B--2---:R-:W-:Y:S01]  /*5c00*/  HADD2.F32 R22, -RZ, R2.H0_H0 ;  /* 0x20000002ff167230 */ /* 0x004fe20000004100 */
[----:B------:R-:W-:Y:S06]  /*5c10*/  BRA `(.L_x_55693) ;  /* 0x0000000800987947 */ /* 0x000fec0003800000 */
.L_x_55698:
[----:B------:R-:W2:Y:S01]  /*5c20*/  LDG.E.64 R2, desc[UR36][R2.64] ;  /* 0x0000002402027981 */ /* 0x000ea2000c1e1b00 */
[----:B------:R-:W-:Y:S01]  /*5c30*/  UMOV UR4, 0xf0000000 ;  /* 0xf000000000047882 */ /* 0x000fe20000000000 */
[----:B------:R-:W-:Y:S01]  /*5c40*/  UMOV UR5, 0x380fffff ;  /* 0x380fffff00057882 */ /* 0x000fe20000000000 */
[----:B--2---:R-:W0:Y:S01]  /*5c50*/  F2F.F32.F64 R22, R2 ;  /* 0x0000000200167310 */ /* 0x004e220000301000 */
[----:B------:R-:W-:-:S14]  /*5c60*/  DSETP.GEU.AND P0, PT, |R2|, UR4, PT ;  /* 0x0000000402007e2a */ /* 0x000fdc000bf0e200 */
[----:B0-----:R-:W-:Y:S01]  /*5c70*/  @!P0 FMUL R22, R22, 1.175494350822287508e-38 ;  /* 0x0080000016168820 */ /* 0x001fe20000400000 */
[----:B------:R-:W-:Y:S06]  /*5c80*/  BRA `(.L_x_55693) ;  /* 0x00000008007c7947 */ /* 0x000fec0003800000 */
.L_x_55688:
        /* <DEDUP_REMOVED lines=12> */
.L_x_55702:
[----:B------:R-:W2:Y:S01]  /*5d50*/  LDG.E.64 R2, desc[UR36][R2.64] ;  /* 0x0000002402027981 */ /* 0x000ea2000c1e1b00 */
[----:B------:R-:W-:Y:S01]  /*5d60*/  UMOV UR4, 0xf0000000 ;  /* 0xf000000000047882 */ /* 0x000fe20000000000 */
[----:B------:R-:W-:Y:S01]  /*5d70*/  UMOV UR5, 0x380fffff ;  /* 0x380fffff00057882 */ /* 0x000fe20000000000 */
[----:B--2---:R-:W0:Y:S01]  /*5d80*/  F2F.F32.F64 R22, R2 ;  /* 0x0000000200167310 */ /* 0x004e220000301000 */
[----:B------:R-:W-:-:S14]  /*5d90*/  DSETP.GEU.AND P0, PT, |R2|, UR4, PT ;  /* 0x0000000402007e2a */ /* 0x000fdc000bf0e200 */
[----:B0-----:R-:W-:Y:S01]  /*5da0*/  @!P0 FMUL R22, R22, 1.175494350822287508e-38 ;  /* 0x0080000016168820 */ /* 0x001fe20000400000 */
[----:B------:R-:W-:Y:S06]  /*5db0*/  BRA `(.L_x_55693) ;  /* 0x0000000800307947 */ /* 0x000fec0003800000 */
.L_x_55701:
        /* <DEDUP_REMOVED lines=26> */
.L_x_55704:
        /* <DEDUP_REMOVED lines=13> */
.L_x_55703:
[----:B------:R-:W2:Y:S02]  /*6030*/  LDG.E.U16 R2, desc[UR36][R2.64] ;  /* 0x0000002402027981 */ /* 0x000ea4000c1e1500 */
[----:B--2---:R-:W-:Y:S01]  /*6040*/  IMAD.U32 R22, R2, 0x10000, RZ ;  /* 0x0001000002167824 */ /* 0x004fe200078e00ff */
[----:B------:R-:W-:Y:S06]  /*6050*/  BRA `(.L_x_55693) ;  /* 0x0000000400887947 */ /* 0x000fec0003800000 */
.L_x_55700:
        /* <DEDUP_REMOVED lines=11> */
.L_x_55707:
        /* <DEDUP_REMOVED lines=20> */
.L_x_55709:
[----:B------:R-:W-:Y:S05]  /*6250*/  BSYNC B0 ;  /* 0x0000000000007941 */ /* 0x000fea0003800000 */
.L_x_55708:
[----:B------:R-:W-:Y:S01]  /*6260*/  IMAD.SHL.U32 R2, R2, 0x100000, RZ ;  /* 0x0010000002027824 */ /* 0x000fe200078e00ff */
[----:B------:R-:W-:-:S04]  /*6270*/  LEA R3, R0, 0x3b800000, 0x17 ;  /* 0x3b80000000037811 */ /* 0x000fc800078eb8ff */
[----:B------:R-:W-:Y:S01]  /*6280*/  LOP3.LUT R22, R3, R2, R22, 0xfe, !PT ;  /* 0x0000000203167212 */ /* 0x000fe200078efe16 */
[----:B------:R-:W-:Y:S06]  /*6290*/  BRA `(.L_x_55693) ;  /* 0x0000000000f87947 */ /* 0x000fec0003800000 */
.L_x_55706:
        /* <DEDUP_REMOVED lines=20> */
.L_x_55711:
[----:B------:R-:W-:Y:S05]  /*63e0*/  BSYNC B0 ;  /* 0x0000000000007941 */ /* 0x000fea0003800000 */
.L_x_55710:
[----:B------:R-:W-:Y:S01]  /*63f0*/  IMAD.SHL.U32 R2, R2, 0x200000, RZ ;  /* 0x0020000002027824 */ /* 0x000fe200078e00ff */
[----:B------:R-:W-:-:S04]  /*6400*/  LEA R3, R0, 0x37800000, 0x17 ;  /* 0x3780000000037811 */ /* 0x000fc800078eb8ff */
[----:B------:R-:W-:Y:S01]  /*6410*/  LOP3.LUT R22, R3, R2, R22, 0xfe, !PT ;  /* 0x0000000203167212 */ /* 0x000fe200078efe16 */
[----:B------:R-:W-:Y:S06]  /*6420*/  BRA `(.L_x_55693) ;  /* 0x0000000000947947 */ /* 0x000fec0003800000 */
.L_x_55705:
        /* <DEDUP_REMOVED lines=14> */
.L_x_55692:
        /* <DEDUP_REMOVED lines=16> */
.L_x_55714:
[----:B------:R-:W-:Y:S01]  /*6610*/  IMAD.MOV.U32 R22, RZ, RZ, RZ ;  /* 0x000000ffff167224 */ /* 0x000fe200078e00ff */
[----:B------:R-:W-:Y:S06]  /*6620*/  BRA `(.L_x_55693) ;  /* 0x0000000000147947 */ /* 0x000fec0003800000 */
.L_x_55713:
[----:B------:R-:W2:Y:S02]  /*6630*/  LDG.E.64 R22, desc[UR36][R2.64] ;  /* 0x0000002402167981 */ /* 0x000ea4000c1e1b00 */
[----:B--2---:R0:W1:Y:S01]  /*6640*/  I2F.U64 R22, R22 ;  /* 0x0000001600167312 */ /* 0x0040620000301000 */
[----:B------:R-:W-:Y:S05]  /*6650*/  BRA `(.L_x_55693) ;  /* 0x0000000000087947 */ /* 0x000fea0003800000 */
.L_x_55712:
[----:B------:R-:W2:Y:S02]  /*6660*/  LDG.E R2, desc[UR36][R2.64] ;  /* 0x0000002402027981 */ /* 0x000ea4000c1e1900 */
[----:B--2---:R-:W-:-:S07]  /*6670*/  I2FP.F32.U32 R22, R2 ;  /* 0x0000000200167245 */ /* 0x004fce0000201000 */
.L_x_55693:
[----:B------:R-:W-:Y:S05]  /*6680*/  BSYNC B6 ;  /* 0x0000000000067941 */ /* 0x000fea0003800000 */
.L_x_55687:
[----:B------:R-:W2:Y:S01]  /*6690*/  LDC.U8 R4, c[0x0][0x49a] ;  /* 0x00012680ff047b82 */ /* 0x000ea20000000000 */
[----:B------:R-:W-:Y:S01]  /*66a0*/  ULDC.64 UR4, c[0x0][0x488] ;  /* 0x0001220000047ab9 */ /* 0x000fe20000000a00 */
[----:B------:R-:W-:Y:S01]  /*66b0*/  BSSY B6, `(.L_x_55715) ;  /* 0x00000df000067945 */ /* 0x000fe20003800000 */
[----:B0---4-:R-:W-:-:S05]  /*66c0*/  IADD3 R2, P0, R18, UR4, RZ ;  /* 0x0000000412027c10 */ /* 0x011fca000ff1e0ff */
        /* <DEDUP_REMOVED lines=13> */
[----:B--2---:R-:W4:Y:S01]  /*67a0*/  I2F.S16 R0, R0 ;  /* 0x0000000000007306 */ /* 0x004f220000101400 */
[----:B------:R-:W-:Y:S05]  /*67b0*/  BRA `(.L_x_55721) ;  /* 0x0000000c00387947 */ /* 0x000fea0003800000 */
.L_x_55719:
[----:B------:R-:W2:Y:S02]  /*67c0*/  LDG.E.U8 R0, desc[UR36][R2.64] ;  /* 0x0000002402007981 */ /* 0x000ea4000c1e1100 */
[----:B--2---:R-:W-:Y:S01]  /*67d0*/  I2FP.F32.U32 R0, R0 ;  /* 0x0000000000007245 */ /* 0x004fe20000201000 */
[----:B------:R-:W-:Y:S06]  /*67e0*/  BRA `(.L_x_55721) ;  /* 0x0000000c002c7947 */ /* 0x000fec0003800000 */
.L_x_55718:
        /* <DEDUP_REMOVED lines=9> */
.L_x_55723:
[----:B------:R-:W2:Y:S02]  /*6880*/  LDG.E R0, desc[UR36][R2.64] ;  /* 0x0000002402007981 */ /* 0x000ea4000c1e1900 */
[----:B--2---:R-:W-:Y:S01]  /*6890*/  I2FP.F32.S32 R0, R0 ;  /* 0x0000000000007245 */ /* 0x004fe20000201400 */
[----:B------:R-:W-:Y:S06]  /*68a0*/  BRA `(.L_x_55721) ;  /* 0x0000000800fc7947 */ /* 0x000fec0003800000 */
.L_x_55722:
[----:B------:R-:W2:Y:S02]  /*68b0*/  LDG.E.U16 R0, desc[UR36][R2.64] ;  /* 0x0000002402007981 */ /* 0x000ea4000c1e1500 */
[----:B--2---:R-:W0:Y:S01]  /*68c0*/  I2F.S16 R0, R0 ;  /* 0x0000000000007306 */ /* 0x004e220000101400 */
[----:B------:R-:W-:Y:S05]  /*68d0*/  BRA `(.L_x_55721) ;  /* 0x0000000800f07947 */ /* 0x000fea0003800000 */
.L_x_55717:
        /* <DEDUP_REMOVED lines=8> */
.L_x_55725:
[----:B------:R-:W2:Y:S02]  /*6960*/  LDG.E.U16 R0, desc[UR36][R2.64] ;  /* 0x0000002402007981 */ /* 0x000ea4000c1e1500 */
[----:B--2---:R-:W-:Y:S01]  /*6970*/  HADD2.F32 R0, -RZ, R0.H0_H0 ;  /* 0x20000000ff007230 */ /* 0x004fe20000004100 */
[----:B------:R-:W-:Y:S06]  /*6980*/  BRA `(.L_x_55721) ;  /* 0x0000000800c47947 */ /* 0x000fec0003800000 */
.L_x_55724:
        /* <DEDUP_REMOVED lines=8> */
.L_x_55727:
[----:B------:R-:W2:Y:S02]  /*6a10*/  LDG.E.U16 R0, desc[UR36][R2.64] ;  /* 0x0000002402007981 */ /* 0x000ea4000c1e1500 */
[----:B--2---:R-:W-:Y:S01]  /*6a20*/  HADD2.F32 R0, -RZ, R0.H0_H0 ;  /* 0x20000000ff007230 */ /* 0x004fe20000004100 */
[----:B------:R-:W-:Y:S06]  /*6a30*/  BRA `(.L_x_55721) ;  /* 0x0000000800987947 */ /* 0x000fec0003800000 */
.L_x_55726:
[----:B------:R-:W2:Y:S01]  /*6a40*/  LDG.E.64 R2, desc[UR36][R2.64] ;  /* 0x0000002402027981 */ /* 0x000ea2000c1e1b00 */
[----:B------:R-:W-:Y:S01]  /*6a50*/  UMOV UR4, 0xf0000000 ;  /* 0xf000000000047882 */ /* 0x000fe20000000000 */
[----:B------:R-:W-:Y:S01]  /*6a60*/  UMOV UR5, 0x380fffff ;  /* 0x380fffff00057882 */ /* 0x000fe20000000000 */
[----:B--2---:R-:W0:Y:S01]  /*6a70*/  F2F.F32.F64 R0, R2 ;  /* 0x0000000200007310 */ /* 0x004e220000301000 */
[----:B------:R-:W-:-:S14]  /*6a80*/  DSETP.GEU.AND P0, PT, |R2|, UR4, PT ;  /* 0x0000000402007e2a */ /* 0x000fdc000bf0e200 */
[----:B0-----:R-:W-:Y:S01]  /*6a90*/  @!P0 FMUL R0, R0, 1.175494350822287508e-38 ;  /* 0x0080000000008820 */ /* 0x001fe20000400000 */
[----:B------:R-:W-:Y:S06]  /*6aa0*/  BRA `(.L_x_55721) ;  /* 0x00000008007c7947 */ /* 0x000fec0003800000 */
.L_x_55716:
        /* <DEDUP_REMOVED lines=12> */
.L_x_55730:
[----:B------:R-:W2:Y:S01]  /*6b70*/  LDG.E.64 R2, desc[UR36][R2.64] ;  /* 0x0000002402027981 */ /* 0x000ea2000c1e1b00 */
[----:B------:R-:W-:Y:S01]  /*6b80*/  UMOV UR4, 0xf0000000 ;  /* 0xf000000000047882 */ /* 0x000fe20000000000 */
[----:B------:R-:W-:Y:S01]  /*6b90*/  UMOV UR5, 0x380fffff ;  /* 0x380fffff00057882 */ /* 0x000fe20000000000 */
[----:B--2---:R-:W0:Y:S01]  /*6ba0*/  F2F.F32.F64 R0, R2 ;  /* 0x0000000200007310 */ /* 0x004e220000301000 */
[----:B------:R-:W-:-:S14]  /*6bb0*/  DSETP.GEU.AND P0, PT, |R2|, UR4, PT ;  /* 0x0000000402007e2a */ /* 0x000fdc000bf0e200 */
[----:B0-----:R-:W-:Y:S01]  /*6bc0*/  @!P0 FMUL R0, R0, 1.175494350822287508e-38 ;  /* 0x0080000000008820 */ /* 0x001fe20000400000 */
[----:B------:R-:W-:Y:S06]  /*6bd0*/  BRA `(.L_x_55721) ;  /* 0x0000000800307947 */ /* 0x000fec0003800000 */
.L_x_55729:
        /* <DEDUP_REMOVED lines=26> */
.L_x_55732:
        /* <DEDUP_REMOVED lines=13> */
.L_x_55731:
[----:B------:R-:W2:Y:S02]  /*6e50*/  LDG.E.U16 R0, desc[UR36][R2.64] ;  /* 0x0000002402007981 */ /* 0x000ea4000c1e1500 */
[----:B--2---:R-:W-:Y:S01]  /*6e60*/  IMAD.U32 R0, R0, 0x10000, RZ ;  /* 0x0001000000007824 */ /* 0x004fe200078e00ff */
[----:B------:R-:W-:Y:S06]  /*6e70*/  BRA `(.L_x_55721) ;  /* 0x0000000400887947 */ /* 0x000fec0003800000 */
.L_x_55728:
        /* <DEDUP_REMOVED lines=11> */
.L_x_55735:
        /* <DEDUP_REMOVED lines=20> */
.L_x_55737:
[----:B------:R-:W-:Y:S05]  /*7070*/  BSYNC B0 ;  /* 0x0000000000007941 */ /* 0x000fea0003800000 */
.L_x_55736:
[----:B------:R-:W-:Y:S01]  /*7080*/  LEA R3, R0, 0x3b800000, 0x17 ;  /* 0x3b80000000037811 */ /* 0x000fe200078eb8ff */
[----:B------:R-:W-:-:S05]  /*7090*/  IMAD.SHL.U32 R0, R2, 0x100000, RZ ;  /* 0x0010000002007824 */ /* 0x000fca00078e00ff */
[----:B------:R-:W-:Y:S01]  /*70a0*/  LOP3.LUT R0, R3, R0, R4, 0xfe, !PT ;  /* 0x0000000003007212 */ /* 0x000fe200078efe04 */
[----:B------:R-:W-:Y:S06]  /*70b0*/  BRA `(.L_x_55721) ;  /* 0x0000000000f87947 */ /* 0x000fec0003800000 */
.L_x_55734:
        /* <DEDUP_REMOVED lines=20> */
.L_x_55739:
[----:B------:R-:W-:Y:S05]  /*7200*/  BSYNC B0 ;  /* 0x0000000000007941 */ /* 0x000fea0003800000 */
.L_x_55738:
[----:B------:R-:W-:Y:S01]  /*7210*/  LEA R3, R0, 0x37800000, 0x17 ;  /* 0x3780000000037811 */ /* 0x000fe200078eb8ff */
[----:B------:R-:W-:-:S05]  /*7220*/  IMAD.SHL.U32 R0, R2, 0x200000, RZ ;  /* 0x0020000002007824 */ /* 0x000fca00078e00ff */
[----:B------:R-:W-:Y:S01]  /*7230*/  LOP3.LUT R0, R3, R0, R4, 0xfe, !PT ;  /* 0x0000000003007212 */ /* 0x000fe200078efe04 */
[----:B------:R-:W-:Y:S06]  /*7240*/  BRA `(.L_x_55721) ;  /* 0x0000000000947947 */ /* 0x000fec0003800000 */
.L_x_55733:
        /* <DEDUP_REMOVED lines=14> */
.L_x_55720:
        /* <DEDUP_REMOVED lines=16> */
.L_x_55742:
[----:B------:R-:W-:Y:S01]  /*7430*/  IMAD.MOV.U32 R0, RZ, RZ, RZ ;  /* 0x000000ffff007224 */ /* 0x000fe200078e00ff */
[----:B------:R-:W-:Y:S06]  /*7440*/  BRA `(.L_x_55721) ;  /* 0x0000000000147947 */ /* 0x000fec0003800000 */
.L_x_55741:
[----:B------:R-:W2:Y:S02]  /*7450*/  LDG.E.64 R2, desc[UR36][R2.64] ;  /* 0x0000002402027981 */ /* 0x000ea4000c1e1b00 */
[----:B--2---:R0:W2:Y:S01]  /*7460*/  I2F.U64 R0, R2 ;  /* 0x0000000200007312 */ /* 0x0040a20000301000 */
[----:B------:R-:W-:Y:S05]  /*7470*/  BRA `(.L_x_55721) ;  /* 0x0000000000087947 */ /* 0x000fea0003800000 */
.L_x_55740:
[----:B------:R-:W2:Y:S02]  /*7480*/  LDG.E R0, desc[UR36][R2.64] ;  /* 0x0000002402007981 */ /* 0x000ea4000c1e1900 */
[----:B--2---:R-:W-:-:S07]  /*7490*/  I2FP.F32.U32 R0, R0 ;  /* 0x0000000000007245 */ /* 0x004fce0000201000 */
.L_x_55721:
[----:B------:R-:W-:Y:S05]  /*74a0*/  BSYNC B6 ;  /* 0x0000000000067941 */ /* 0x000fea0003800000 */
.L_x_55715:
[----:B------:R-:W2:Y:S01]  /*74b0*/  LDC.U8 R5, c[0x0][0x498] ;  /* 0x00012600ff057b82 */ /* 0x000ea20000000000 */
[----:B01-3-5:R-:W2:Y:S02]  /*74c0*/  MUFU.LG2 R3, R22 ;  /* 0x0000001600037308 */ /* 0x02bea40000000c00 */
[----:B--2-4-:R-:W-:Y:S01]  /*74d0*/  FMUL.FTZ R2, R3, R0 ;  /* 0x0000000003027220 */ /* 0x014fe20000410000 */
        /* <DEDUP_REMOVED lines=16> */
.L_x_55746:
[----:B------:R-:W0:Y:S02]  /*75e0*/  F2I.S64.TRUNC R2, R2 ;  /* 0x0000000200027311 */ /* 0x000e24000020d900 */
[----:B0-----:R-:W-:-:S05]  /*75f0*/  IMAD.MOV.U32 R5, RZ, RZ, R2 ;  /* 0x000000ffff057224 */ /* 0x001fca00078e0002 */
[----:B------:R0:W-:Y:S01]  /*7600*/  STG.E.U8 desc[UR36][R16.64], R5 ;  /* 0x0000000510007986 */ /* 0x0001e2000c101124 */
[----:B------:R-:W-:Y:S05]  /*7610*/  BRA `(.L_x_55748) ;  /* 0x0000000c00407947 */ /* 0x000fea0003800000 */
.L_x_55745:
        /* <DEDUP_REMOVED lines=9> */
.L_x_55750:
[----:B------:R-:W0:Y:S02]  /*76b0*/  F2I.FTZ.TRUNC.NTZ R3, R2 ;  /* 0x0000000200037305 */ /* 0x000e24000021f100 */
[----:B0-----:R0:W-:Y:S01]  /*76c0*/  STG.E desc[UR36][R16.64], R3 ;  /* 0x0000000310007986 */ /* 0x0011e2000c101924 */
[----:B------:R-:W-:Y:S05]  /*76d0*/  BRA `(.L_x_55748) ;  /* 0x0000000c00107947 */ /* 0x000fea0003800000 */
.L_x_55749:
[----:B------:R-:W0:Y:S02]  /*76e0*/  F2I.FTZ.TRUNC.NTZ R3, R2 ;  /* 0x0000000200037305 */ /* 0x000e24000021f100 */
[----:B0-----:R0:W-:Y:S01]  /*76f0*/  STG.E.U16 desc[UR36][R16.64], R3 ;  /* 0x0000000310007986 */ /* 0x0011e2000c101524 */
[----:B------:R-:W-:Y:S05]  /*7700*/  BRA `(.L_x_55748) ;  /* 0x0000000c00047947 */ /* 0x000fea0003800000 */
.L_x_55744:
        /* <DEDUP_REMOVED lines=8> */
.L_x_55752:
[----:B------:R-:W-:-:S05]  /*7790*/  F2FP.F16.F32.PACK_AB R2, RZ, R2 ;  /* 0x00000002ff02723e */ /* 0x000fca00000000ff */
[----:B------:R0:W-:Y:S01]  /*77a0*/  STG.E.U16 desc[UR36][R16.64], R2 ;  /* 0x0000000210007986 */ /* 0x0001e2000c101524 */
[----:B------:R-:W-:Y:S05]  /*77b0*/  BRA `(.L_x_55748) ;  /* 0x0000000800d87947 */ /* 0x000fea0003800000 */
.L_x_55751:
        /* <DEDUP_REMOVED lines=9> */
.L_x_55754:
[----:B------:R-:W-:-:S04]  /*7850*/  F2FP.F16.F32.PACK_AB R3, RZ, R2 ;  /* 0x00000002ff03723e */ /* 0x000fc800000000ff */
[----:B------:R-:W-:-:S05]  /*7860*/  PRMT R3, R3, 0x5410, RZ ;  /* 0x0000541003037816 */ /* 0x000fca00000000ff */
[----:B------:R0:W-:Y:S01]  /*7870*/  STG.E desc[UR36][R16.64], R3 ;  /* 0x0000000310007986 */ /* 0x0001e2000c101924 */
[----:B------:R-:W-:Y:S05]  /*7880*/  BRA `(.L_x_55748) ;  /* 0x0000000800a47947 */ /* 0x000fea0003800000 */
.L_x_55753:
[----:B------:R-:W-:-:S06]  /*7890*/  FMUL.FTZ R2, R2, 1 ;  /* 0x3f80000002027820 */ /* 0x000fcc0000410000 */
[----:B------:R-:W0:Y:S02]  /*78a0*/  F2F.F64.F32 R2, R2 ;  /* 0x0000000200027310 */ /* 0x000e240000201800 */
[----:B0-----:R0:W-:Y:S01]  /*78b0*/  STG.E.64 desc[UR36][R16.64], R2 ;  /* 0x0000000210007986 */ /* 0x0011e2000c101b24 */
[----:B------:R-:W-:Y:S05]  /*78c0*/  BRA `(.L_x_55748) ;  /* 0x0000000800947947 */ /* 0x000fea0003800000 */
.L_x_55743:
        /* <DEDUP_REMOVED lines=12> */
.L_x_55757:
[----:B------:R-:W-:Y:S01]  /*7990*/  FMUL.FTZ R4, R2, 1 ;  /* 0x3f80000002047820 */ /* 0x000fe20000410000 */
[----:B------:R-:W-:-:S05]  /*79a0*/  CS2R R6, SRZ ;  /* 0x0000000000067805 */ /* 0x000fca000001ff00 */
[----:B------:R-:W0:Y:S02]  /*79b0*/  F2F.F64.F32 R4, R4 ;  /* 0x0000000400047310 */ /* 0x000e240000201800 */
[----:B0-----:R0:W-:Y:S01]  /*79c0*/  STG.E.128 desc[UR36][R16.64], R4 ;  /* 0x0000000410007986 */ /* 0x0011e2000c101d24 */
[----:B------:R-:W-:Y:S05]  /*79d0*/  BRA `(.L_x_55748) ;  /* 0x0000000800507947 */ /* 0x000fea0003800000 */
.L_x_55756:
        /* <DEDUP_REMOVED lines=20> */
.L_x_55761:
[----:B------:R-:W-:Y:S05]  /*7b20*/  BSYNC B0 ;  /* 0x0000000000007941 */ /* 0x000fea0003800000 */
.L_x_55760:
[----:B------:R-:W-:-:S05]  /*7b30*/  LOP3.LUT R5, R0, R5, RZ, 0xfc, !PT ;  /* 0x0000000500057212 */ /* 0x000fca00078efcff */
[----:B------:R0:W-:Y:S01]  /*7b40*/  STG.E.U8 desc[UR36][R16.64], R5 ;  /* 0x0000000510007986 */ /* 0x0001e2000c101124 */
[----:B------:R-:W-:Y:S05]  /*7b50*/  BRA `(.L_x_55748) ;  /* 0x0000000400f07947 */ /* 0x000fea0003800000 */
.L_x_55759:
        /* <DEDUP_REMOVED lines=12> */
.L_x_55763:
[----:B------:R-:W-:Y:S01]  /*7c20*/  IMAD.MOV.U32 R0, RZ, RZ, 0x7f ;  /* 0x0000007fff007424 */ /* 0x000fe200078e00ff */
[----:B------:R-:W-:-:S04]  /*7c30*/  ISETP.GT.U32.AND P0, PT, R4, 0x7f800000, PT ;  /* 0x7f8000000400780c */ /* 0x000fc80003f04070 */
[----:B------:R-:W-:-:S09]  /*7c40*/  SEL R0, R0, 0x7c, P0 ;  /* 0x0000007c00007807 */ /* 0x000fd20000000000 */
.L_x_55764:
[----:B------:R-:W-:Y:S05]  /*7c50*/  BSYNC B0 ;  /* 0x0000000000007941 */ /* 0x000fea0003800000 */
.L_x_55762:
[----:B------:R-:W-:-:S04]  /*7c60*/  LOP3.LUT R2, R2, 0x80000000, RZ, 0xc0, !PT ;  /* 0x8000000002027812 */ /* 0x000fc800078ec0ff */
[----:B------:R-:W-:-:S04]  /*7c70*/  SHF.R.U32.HI R3, RZ, 0x18, R2 ;  /* 0x00000018ff037819 */ /* 0x000fc80000011602 */
[----:B------:R-:W-:-:S05]  /*7c80*/  LOP3.LUT R3, R0, R3, RZ, 0xfc, !PT ;  /* 0x0000000300037212 */ /* 0x000fca00078efcff */
[----:B------:R0:W-:Y:S01]  /*7c90*/  STG.E.U8 desc[UR36][R16.64], R3 ;  /* 0x0000000310007986 */ /* 0x0001e2000c101124 */
[----:B------:R-:W-:Y:S05]  /*7ca0*/  BRA `(.L_x_55748) ;  /* 0x00000004009c7947 */ /* 0x000fea0003800000 */
.L_x_55758:
[----:B------:R-:W-:-:S05]  /*7cb0*/  F2FP.BF16.F32.PACK_AB R2, RZ, R2 ;  /* 0x00000002ff02723e */ /* 0x000fca00000010ff */
[----:B------:R0:W-:Y:S01]  /*7cc0*/  STG.E.U16 desc[UR36][R16.64], R2 ;  /* 0x0000000210007986 */ /* 0x0001e2000c101524 */
[----:B------:R-:W-:Y:S05]  /*7cd0*/  BRA `(.L_x_55748) ;  /* 0x0000000400907947 */ /* 0x000fea0003800000 */
.L_x_55755:
        /* <DEDUP_REMOVED lines=11> */
.L_x_55767:
        /* <DEDUP_REMOVED lines=16> */
.L_x_55770:
[----:B------:R-:W-:-:S04]  /*7e90*/  LOP3.LUT R2, R2, 0x80000000, RZ, 0xc0, !PT ;  /* 0x8000000002027812 */ /* 0x000fc800078ec0ff */
[----:B------:R-:W-:-:S04]  /*7ea0*/  SHF.R.U32.HI R3, RZ, 0x18, R2 ;  /* 0x00000018ff037819 */ /* 0x000fc80000011602 */
[----:B------:R-:W-:-:S04]  /*7eb0*/  LOP3.LUT R0, R0, R3, RZ, 0xfc, !PT ;  /* 0x0000000300007212 */ /* 0x000fc800078efcff */
[----:B------:R-:W-:-:S07]  /*7ec0*/  PRMT R8, R0, 0x7610, R8 ;  /* 0x0000761000087816 */ /* 0x000fce0000000008 */
.L_x_55769:
[----:B------:R-:W-:Y:S05]  /*7ed0*/  BSYNC B0 ;  /* 0x0000000000007941 */ /* 0x000fea0003800000 */
.L_x_55768:
[----:B------:R3:W-:Y:S01]  /*7ee0*/  STG.E.U8 desc[UR36][R16.64], R8 ;  /* 0x0000000810007986 */ /* 0x0007e2000c101124 */
[----:B------:R-:W-:Y:S05]  /*7ef0*/  BRA `(.L_x_55748) ;  /* 0x0000000400087947 */ /* 0x000fea0003800000 */
.L_x_55766:
        /* <DEDUP_REMOVED lines=16> */
.L_x_55773:
[----:B------:R-:W-:-:S04]  /*8000*/  LOP3.LUT R2, R2, 0x80000000, RZ, 0xc0, !PT ;  /* 0x8000000002027812 */ /* 0x000fc800078ec0ff */
[----:B------:R-:W-:-:S04]  /*8010*/  SHF.R.U32.HI R3, RZ, 0x18, R2 ;  /* 0x00000018ff037819 */ /* 0x000fc80000011602 */
[----:B------:R-:W-:-:S04]  /*8020*/  LOP3.LUT R0, R0, R3, RZ, 0xfc, !PT ;  /* 0x0000000300007212 */ /* 0x000fc800078efcff */
[----:B------:R-:W-:-:S07]  /*8030*/  PRMT R8, R0, 0x7610, R8 ;  /* 0x0000761000087816 */ /* 0x000fce0000000008 */
.L_x_55772:
[----:B------:R-:W-:Y:S05]  /*8040*/  BSYNC B0 ;  /* 0x0000000000007941 */ /* 0x000fea0003800000 */
.L_x_55771:
[----:B------:R0:W-:Y:S01]  /*8050*/  STG.E.U8 desc[UR36][R16.64], R8 ;  /* 0x0000000810007986 */ /* 0x0001e2000c101124 */
[----:B------:R-:W-:Y:S05]  /*8060*/  BRA `(.L_x_55748) ;  /* 0x0000000000ac7947 */ /* 0x000fea0003800000 */
.L_x_55765:
        /* <DEDUP_REMOVED lines=21> */
.L_x_55747:
        /* <DEDUP_REMOVED lines=16> */
.L_x_55776:
[----:B------:R-:W-:Y:S05]  /*82c0*/  BRA `(.L_x_55748) ;  /* 0x0000000000147947 */ /* 0x000fea0003800000 */
.L_x_55775:
[----:B------:R-:W0:Y:S02]  /*82d0*/  F2I.U64.TRUNC R2, R2 ;  /* 0x0000000200027311 */ /* 0x000e24000020d800 */
[----:B0-----:R2:W-:Y:S01]  /*82e0*/  STG.E.64 desc[UR36][R16.64], R2 ;  /* 0x0000000210007986 */ /* 0x0015e2000c101b24 */
[----:B------:R-:W-:Y:S05]  /*82f0*/  BRA `(.L_x_55748) ;  /* 0x0000000000087947 */ /* 0x000fea0003800000 */
.L_x_55774:
[----:B------:R-:W0:Y:S02]  /*8300*/  F2I.FTZ.U32.TRUNC.NTZ R3, R2 ;  /* 0x0000000200037305 */ /* 0x000e24000021f000 */
[----:B0-----:R0:W-:Y:S02]  /*8310*/  STG.E desc[UR36][R16.64], R3 ;  /* 0x0000000310007986 */ /* 0x0011e4000c101924 */
.L_x_55748:
[----:B------:R-:W-:-:S07]  /*8320*/  VIADD R19, R19, 0x80 ;  /* 0x0000008013137836 */ /* 0x000fce0000000000 */
.L_x_55685:
[----:B------:R-:W-:Y:S05]  /*8330*/  BSYNC B7 ;  /* 0x0000000000077941 */ /* 0x000fea0003800000 */
.L_x_55684:
        /* <DEDUP_REMOVED lines=358> */
.L_x_55779:
        /* <DEDUP_REMOVED lines=22> */
.L_x_55784:
[----:B------:R-:W2:Y:S02]  /*9b00*/  LDG.E.U8 R2, desc[UR36][R2.64] ;  /* 0x0000002402027981 */ /* 0x000ea4000c1e1100 */
[----:B--2---:R-:W-:Y:S01]  /*9b10*/  I2FP.F32.U32 R22, R2 ;  /* 0x0000000200167245 */ /* 0x004fe20000201000 */
[----:B------:R-:W-:Y:S06]  /*9b20*/  BRA `(.L_x_55786) ;  /* 0x0000000c002c7947 */ /* 0x000fec0003800000 */
.L_x_55783:
        /* <DEDUP_REMOVED lines=9> */
.L_x_55788:
[----:B------:R-:W2:Y:S02]  /*9bc0*/  LDG.E R2, desc[UR36][R2.64] ;  /* 0x0000002402027981 */ /* 0x000ea4000c1e1900 */
[----:B--2---:R-:W-:Y:S01]  /*9bd0*/  I2FP.F32.S32 R22, R2 ;  /* 0x0000000200167245 */ /* 0x004fe20000201400 */
[----:B------:R-:W-:Y:S06]  /*9be0*/  BRA `(.L_x_55786) ;  /* 0x0000000800fc7947 */ /* 0x000fec0003800000 */
.L_x_55787:
[----:B------:R-:W2:Y:S02]  /*9bf0*/  LDG.E.U16 R2, desc[UR36][R2.64] ;  /* 0x0000002402027981 */ /* 0x000ea4000c1e1500 */
[----:B--2---:R2:W3:Y:S01]  /*9c00*/  I2F.S16 R22, R2 ;  /* 0x0000000200167306 */ /* 0x0044e20000101400 */
[----:B------:R-:W-:Y:S05]  /*9c10*/  BRA `(.L_x_55786) ;  /* 0x0000000800f07947 */ /* 0x000fea0003800000 */
.L_x_55782:
        /* <DEDUP_REMOVED lines=8> */
.L_x_55790:
[----:B------:R-:W2:Y:S02]  /*9ca0*/  LDG.E.U16 R2, desc[UR36][R2.64] ;  /* 0x0000002402027981 */ /* 0x000ea4000c1e1500 */
[----:B--2---:R-:W-:Y:S01]  /*9cb0*/  HADD2.F32 R22, -RZ, R2.H0_H0 ;  /* 0x20000002ff167230 */ /* 0x004fe20000004100 */
[----:B------:R-:W-:Y:S06]  /*9cc0*/  BRA `(.L_x_55786) ;  /* 0x0000000800c47947 */ /* 0x000fec0003800000 */
.L_x_55789:
        /* <DEDUP_REMOVED lines=8> */
.L_x_55792:
[----:B------:R-:W2:Y:S02]  /*9d50*/  LDG.E.U16 R2, desc[UR36][R2.64] ;  /* 0x0000002402027981 */ /* 0x000ea4000c1e1500 */
[----:B--2---:R-:W-:Y:S01]  /*9d60*/  HADD2.F32 R22, -RZ, R2.H0_H0 ;  /* 0x20000002ff167230 */ /* 0x004fe20000004100 */
[----:B------:R-:W-:Y:S06]  /*9d70*/  BRA `(.L_x_55786) ;  /* 0x0000000800987947 */ /* 0x000fec0003800000 */
.L_x_55791:
[----:B------:R-:W2:Y:S01]  /*9d80*/  LDG.E.64 R2, desc[UR36][R2.64] ;  /* 0x0000002402027981 */ /* 0x000ea2000c1e1b00 */
[----:B------:R-:W-:Y:S01]  /*9d90*/  UMOV UR4, 0xf0000000 ;  /* 0xf000000000047882 */ /* 0x000fe20000000000 */
[----:B------:R-:W-:Y:S01]  /*9da0*/  UMOV UR5, 0x380fffff ;  /* 0x380fffff00057882 */ /* 0x000fe20000000000 */
[----:B--2---:R-:W0:Y:S01]  /*9db0*/  F2F.F32.F64 R22, R2 ;  /* 0x0000000200167310 */ /* 0x004e220000301000 */
[----:B------:R-:W-:-:S14]  /*9dc0*/  DSETP.GEU.AND P0, PT, |R2|, UR4, PT ;  /* 0x0000000402007e2a */ /* 0x000fdc000bf0e200 */
[----:B0-----:R-:W-:Y:S01]  /*9dd0*/  @!P0 FMUL R22, R22, 1.175494350822287508e-38 ;  /* 0x0080000016168820 */ /* 0x001fe20000400000 */
[----:B------:R-:W-:Y:S06]  /*9de0*/  BRA `(.L_x_55786) ;  /* 0x00000008007c7947 */ /* 0x000fec0003800000 */
.L_x_55781:
        /* <DEDUP_REMOVED lines=12> */
.L_x_55795:
[----:B------:R-:W2:Y:S01]  /*9eb0*/  LDG.E.64 R2, desc[UR36][R2.64] ;  /* 0x0000002402027981 */ /* 0x000ea2000c1e1b00 */
[----:B------:R-:W-:Y:S01]  /*9ec0*/  UMOV UR4, 0xf0000000 ;  /* 0xf000000000047882 */ /* 0x000fe20000000000 */
[----:B------:R-:W-:Y:S01]  /*9ed0*/  UMOV UR5, 0x380fffff ;  /* 0x380fffff00057882 */ /* 0x000fe20000000000 */
[----:B--2---:R-:W0:Y:S01]  /*9ee0*/  F2F.F32.F64 R22, R2 ;  /* 0x0000000200167310 */ /* 0x004e220000301000 */
[----:B------:R-:W-:-:S14]  /*9ef0*/  DSETP.GEU.AND P0, PT, |R2|, UR4, PT ;  /* 0x0000000402007e2a */ /* 0x000fdc000bf0e200 */
[----:B0-----:R-:W-:Y:S01]  /*9f00*/  @!P0 FMUL R22, R22, 1.175494350822287508e-38 ;  /* 0x0080000016168820 */ /* 0x001fe20000400000 */
[----:B------:R-:W-:Y:S06]  /*9f10*/  BRA `(.L_x_55786) ;  /* 0x0000000800307947 */ /* 0x000fec0003800000 */
.L_x_55794:
        /* <DEDUP_REMOVED lines=26> */
.L_x_55797:
        /* <DEDUP_REMOVED lines=13> */
.L_x_55796:
[----:B------:R-:W2:Y:S02]  /*a190*/  LDG.E.U16 R2, desc[UR36][R2.64] ;  /* 0x0000002402027981 */ /* 0x000ea4000c1e1500 */
[----:B--2---:R-:W-:Y:S01]  /*a1a0*/  IMAD.U32 R22, R2, 0x10000, RZ ;  /* 0x0001000002167824 */ /* 0x004fe200078e00ff */
[----:B------:R-:W-:Y:S06]  /*a1b0*/  BRA `(.L_x_55786) ;  /* 0x0000000400887947 */ /* 0x000fec0003800000 */
.L_x_55793:
        /* <DEDUP_REMOVED lines=11> */
.L_x_55800:
        /* <DEDUP_REMOVED lines=20> */
.L_x_55802:
[----:B------:R-:W-:Y:S05]  /*a3b0*/  BSYNC B0 ;  /* 0x0000000000007941 */ /* 0x000fea0003800000 */
.L_x_55801:
[----:B------:R-:W-:Y:S01]  /*a3c0*/  IMAD.SHL.U32 R2, R2, 0x100000, RZ ;  /* 0x0010000002027824 */ /* 0x000fe200078e00ff */
[----:B------:R-:W-:-:S04]  /*a3d0*/  LEA R3, R0, 0x3b800000, 0x17 ;  /* 0x3b80000000037811 */ /* 0x000fc800078eb8ff */
[----:B------:R-:W-:Y:S01]  /*a3e0*/  LOP3.LUT R22, R3, R2, R22, 0xfe, !PT ;  /* 0x0000000203167212 */ /* 0x000fe200078efe16 */
[----:B------:R-:W-:Y:S06]  /*a3f0*/  BRA `(.L_x_55786) ;  /* 0x0000000000f87947 */ /* 0x000fec0003800000 */
.L_x_55799:
        /* <DEDUP_REMOVED lines=20> */
.L_x_55804:
[----:B------:R-:W-:Y:S05]  /*a540*/  BSYNC B0 ;  /* 0x0000000000007941 */ /* 0x000fea0003800000 */
.L_x_55803:
[----:B------:R-:W-:Y:S01]  /*a550*/  IMAD.SHL.U32 R2, R2, 0x200000, RZ ;  /* 0x0020000002027824 */ /* 0x000fe200078e00ff */
[----:B------:R-:W-:-:S04]  /*a560*/  LEA R3, R0, 0x37800000, 0x17 ;  /* 0x3780000000037811 */ /* 0x000fc800078eb8ff */
[----:B------:R-:W-:Y:S01]  /*a570*/  LOP3.LUT R22, R3, R2, R22, 0xfe, !PT ;  /* 0x0000000203167212 */ /* 0x000fe200078efe16 */
[----:B------:R-:W-:Y:S06]  /*a580*/  BRA `(.L_x_55786) ;  /* 0x0000000000947947 */ /* 0x000fec0003800000 */
.L_x_55798:
        /* <DEDUP_REMOVED lines=14> */
.L_x_55785:
        /* <DEDUP_REMOVED lines=16> */
.L_x_55807:
[----:B------:R-:W-:Y:S01]  /*a770*/  IMAD.MOV.U32 R22, RZ, RZ, RZ ;  /* 0x000000ffff167224 */ /* 0x000fe200078e00ff */
[----:B------:R-:W-:Y:S06]  /*a780*/  BRA `(.L_x_55786) ;  /* 0x0000000000147947 */ /* 0x000fec0003800000 */
.L_x_55806:
[----:B------:R-:W2:Y:S02]  /*a790*/  LDG.E.64 R22, desc[UR36][R2.64] ;  /* 0x0000002402167981 */ /* 0x000ea4000c1e1b00 */
[----:B--2---:R0:W1:Y:S01]  /*a7a0*/  I2F.U64 R22, R22 ;  /* 0x0000001600167312 */ /* 0x0040620000301000 */
[----:B------:R-:W-:Y:S05]  /*a7b0*/  BRA `(.L_x_55786) ;  /* 0x0000000000087947 */ /* 0x000fea0003800000 */
.L_x_55805:
[----:B------:R-:W2:Y:S02]  /*a7c0*/  LDG.E R2, desc[UR36][R2.64] ;  /* 0x0000002402027981 */ /* 0x000ea4000c1e1900 */
[----:B--2---:R-:W-:-:S07]  /*a7d0*/  I2FP.F32.U32 R22, R2 ;  /* 0x0000000200167245 */ /* 0x004fce0000201000 */
.L_x_55786:
[----:B------:R-:W-:Y:S05]  /*a7e0*/  BSYNC B6 ;  /* 0x0000000000067941 */ /* 0x000fea0003800000 */
.L_x_55780:
[----:B------:R-:W4:Y:S01]  /*a7f0*/  LDC.U8 R4, c[0x0][0x49a] ;  /* 0x00012680ff047b82 */ /* 0x000f220000000000 */
[----:B------:R-:W-:Y:S01]  /*a800*/  ULDC.64 UR4, c[0x0][0x488] ;  /* 0x0001220000047ab9 */ /* 0x000fe20000000a00 */
[----:B------:R-:W-:Y:S01]  /*a810*/  BSSY B6, `(.L_x_55808) ;  /* 0x00000df000067945 */ /* 0x000fe20003800000 */
[----:B0-2---:R-:W-:-:S05]  /*a820*/  IADD3 R2, P0, R18, UR4, RZ ;  /* 0x0000000412027c10 */ /* 0x005fca000ff1e0ff */
[----:B------:R-:W-:Y:S01]  /*a830*/  IMAD.X R3, RZ, RZ, UR5, P0 ;  /* 0x00000005ff037e24 */ /* 0x000fe200080e06ff */
        /* <DEDUP_REMOVED lines=14> */
.L_x_55812:
[----:B------:R-:W2:Y:S02]  /*a920*/  LDG.E.U8 R0, desc[UR36][R2.64] ;  /* 0x0000002402007981 */ /* 0x000ea4000c1e1100 */
[----:B--2---:R-:W-:Y:S01]  /*a930*/  I2FP.F32.U32 R0, R0 ;  /* 0x0000000000007245 */ /* 0x004fe20000201000 */
[----:B------:R-:W-:Y:S06]  /*a940*/  BRA `(.L_x_55814) ;  /* 0x0000000c002c7947 */ /* 0x000fec0003800000 */
.L_x_55811:
        /* <DEDUP_REMOVED lines=9> */
.L_x_55816:
[----:B------:R-:W2:Y:S02]  /*a9e0*/  LDG.E R0, desc[UR36][R2.64] ;  /* 0x0000002402007981 */ /* 0x000ea4000c1e1900 */
[----:B--2---:R-:W-:Y:S01]  /*a9f0*/  I2FP.F32.S32 R0, R0 ;  /* 0x0000000000007245 */ /* 0x004fe20000201400 */
[----:B------:R-:W-:Y:S06]  /*aa00*/  BRA `(.L_x_55814) ;  /* 0x0000000800fc7947 */ /* 0x000fec0003800000 */
.L_x_55815:
[----:B------:R-:W2:Y:S02]  /*aa10*/  LDG.E.U16 R0, desc[UR36][R2.64] ;  /* 0x0000002402007981 */ /* 0x000ea4000c1e1500 */
[----:B--2---:R-:W0:Y:S01]  /*aa20*/  I2F.S16 R0, R0 ;  /* 0x0000000000007306 */ /* 0x004e220000101400 */
[----:B------:R-:W-:Y:S05]  /*aa30*/  BRA `(.L_x_55814) ;  /* 0x0000000800f07947 */ /* 0x000fea0003800000 */
.L_x_55810:
        /* <DEDUP_REMOVED lines=8> */
.L_x_55818:
[----:B------:R-:W2:Y:S02]  /*aac0*/  LDG.E.U16 R0, desc[UR36][R2.64] ;  /* 0x0000002402007981 */ /* 0x000ea4000c1e1500 */
[----:B--2---:R-:W-:Y:S01]  /*aad0*/  HADD2.F32 R0, -RZ, R0.H0_H0 ;  /* 0x20000000ff007230 */ /* 0x004fe20000004100 */
[----:B------:R-:W-:Y:S06]  /*aae0*/  BRA `(.L_x_55814) ;  /* 0x0000000800c47947 */ /* 0x000fec0003800000 */
.L_x_55817:
        /* <DEDUP_REMOVED lines=8> */
.L_x_55820:
[----:B------:R-:W2:Y:S02]  /*ab70*/  LDG.E.U16 R0, desc[UR36][R2.64] ;  /* 0x0000002402007981 */ /* 0x000ea4000c1e1500 */
[----:B--2---:R-:W-:Y:S01]  /*ab80*/  HADD2.F32 R0, -RZ, R0.H0_H0 ;  /* 0x20000000ff007230 */ /* 0x004fe20000004100 */
[----:B------:R-:W-:Y:S06]  /*ab90*/  BRA `(.L_x_55814) ;  /* 0x0000000800987947 */ /* 0x000fec0003800000 */
.L_x_55819:
[----:B------:R-:W2:Y:S01]  /*aba0*/  LDG.E.64 R2, desc[UR36][R2.64] ;  /* 0x0000002402027981 */ /* 0x000ea2000c1e1b00 */
[----:B------:R-:W-:Y:S01]  /*abb0*/  UMOV UR4, 0xf0000000 ;  /* 0xf000000000047882 */ /* 0x000fe20000000000 */
[----:B------:R-:W-:Y:S01]  /*abc0*/  UMOV UR5, 0x380fffff ;  /* 0x380fffff00057882 */ /* 0x000fe20000000000 */
[----:B--2---:R-:W0:Y:S01]  /*abd0*/  F2F.F32.F64 R0, R2 ;  /* 0x0000000200007310 */ /* 0x004e220000301000 */
[----:B------:R-:W-:-:S14]  /*abe0*/  DSETP.GEU.AND P0, PT, |R2|, UR4, PT ;  /* 0x0000000402007e2a */ /* 0x000fdc000bf0e200 */
[----:B0-----:R-:W-:Y:S01]  /*abf0*/  @!P0 FMUL R0, R0, 1.175494350822287508e-38 ;  /* 0x0080000000008820 */ /* 0x001fe20000400000 */
[----:B------:R-:W-:Y:S06]  /*ac00*/  BRA `(.L_x_55814) ;  /* 0x00000008007c7947 */ /* 0x000fec0003800000 */
.L_x_55809:
        /* <DEDUP_REMOVED lines=12> */
.L_x_55823:
[----:B------:R-:W2:Y:S01]  /*acd0*/  LDG.E.64 R2, desc[UR36][R2.64] ;  /* 0x0000002402027981 */ /* 0x000ea2000c1e1b00 */
[----:B------:R-:W-:Y:S01]  /*ace0*/  UMOV UR4, 0xf0000000 ;  /* 0xf000000000047882 */ /* 0x000fe20000000000 */
[----:B------:R-:W-:Y:S01]  /*acf0*/  UMOV UR5, 0x380fffff ;  /* 0x380fffff00057882 */ /* 0x000fe20000000000 */
[----:B--2---:R-:W0:Y:S01]  /*ad00*/  F2F.F32.F64 R0, R2 ;  /* 0x0000000200007310 */ /* 0x004e220000301000 */
[----:B------:R-:W-:-:S14]  /*ad10*/  DSETP.GEU.AND P0, PT, |R2|, UR4, PT ;  /* 0x0000000402007e2a */ /* 0x000fdc000bf0e200 */
[----:B0-----:R-:W-:Y:S01]  /*ad20*/  @!P0 FMUL R0, R0, 1.175494350822287508e-38 ;  /* 0x0080000000008820 */ /* 0x001fe20000400000 */
[----:B------:R-:W-:Y:S06]  /*ad30*/  BRA `(.L_x_55814) ;  /* 0x0000000800307947 */ /* 0x000fec0003800000 */
.L_x_55822:
        /* <DEDUP_REMOVED lines=26> */
.L_x_55825:
        /* <DEDUP_REMOVED lines=13> */
.L_x_55824:
[----:B------:R-:W2:Y:S02]  /*afb0*/  LDG.E.U16 R0, desc[UR36][R2.64] ;  /* 0x0000002402007981 */ /* 0x000ea4000c1e1500 */
[----:B--2---:R-:W-:Y:S01]  /*afc0*/  IMAD.U32 R0, R0, 0x10000, RZ ;  /* 0x0001000000007824 */ /* 0x004fe200078e00ff */
[----:B------:R-:W-:Y:S06]  /*afd0*/  BRA `(.L_x_55814) ;  /* 0x0000000400887947 */ /* 0x000fec0003800000 */
.L_x_55821:
        /* <DEDUP_REMOVED lines=11> */
.L_x_55828:
        /* <DEDUP_REMOVED lines=20> */
.L_x_55830:
[----:B------:R-:W-:Y:S05]  /*b1d0*/  BSYNC B0 ;  /* 0x0000000000007941 */ /* 0x000fea0003800000 */
.L_x_55829:
[----:B------:R-:W-:Y:S01]  /*b1e0*/  LEA R3, R0, 0x3b800000, 0x17 ;  /* 0x3b80000000037811 */ /* 0x000fe200078eb8ff */
[----:B------:R-:W-:-:S05]  /*b1f0*/  IMAD.SHL.U32 R0, R2, 0x100000, RZ ;  /* 0x0010000002007824 */ /* 0x000fca00078e00ff */
[----:B------:R-:W-:Y:S01]  /*b200*/  LOP3.LUT R0, R3, R0, R4, 0xfe, !PT ;  /* 0x0000000003007212 */ /* 0x000fe200078efe04 */
[----:B------:R-:W-:Y:S06]  /*b210*/  BRA `(.L_x_55814) ;  /* 0x0000000000f87947 */ /* 0x000fec0003800000 */
.L_x_55827:
        /* <DEDUP_REMOVED lines=20> */
.L_x_55832:
[----:B------:R-:W-:Y:S05]  /*b360*/  BSYNC B0 ;  /* 0x0000000000007941 */ /* 0x000fea0003800000 */
.L_x_55831:
[----:B------:R-:W-:Y:S01]  /*b370*/  LEA R3, R0, 0x37800000, 0x17 ;  /* 0x3780000000037811 */ /* 0x000fe200078eb8ff */
[----:B------:R-:W-:-:S05]  /*b380*/  IMAD.SHL.U32 R0, R2, 0x200000, RZ ;  /* 0x0020000002007824 */ /* 0x000fca00078e00ff */
[----:B------:R-:W-:Y:S01]  /*b390*/  LOP3.LUT R0, R3, R0, R4, 0xfe, !PT ;  /* 0x0000000003007212 */ /* 0x000fe200078efe04 */
[----:B------:R-:W-:Y:S06]  /*b3a0*/  BRA `(.L_x_55814) ;  /* 0x0000000000947947 */ /* 0x000fec0003800000 */
.L_x_55826:
        /* <DEDUP_REMOVED lines=14> */
.L_x_55813:
        /* <DEDUP_REMOVED lines=16> */
.L_x_55835:
[----:B------:R-:W-:Y:S01]  /*b590*/  IMAD.MOV.U32 R0, RZ, RZ, RZ ;  /* 0x000000ffff007224 */ /* 0x000fe200078e00ff */
[----:B------:R-:W-:Y:S06]  /*b5a0*/  BRA `(.L_x_55814) ;  /* 0x0000000000147947 */ /* 0x000fec0003800000 */
.L_x_55834:
[----:B------:R-:W2:Y:S02]  /*b5b0*/  LDG.E.64 R2, desc[UR36][R2.64] ;  /* 0x0000002402027981 */ /* 0x000ea4000c1e1b00 */
[----:B--2---:R0:W2:Y:S01]  /*b5c0*/  I2F.U64 R0, R2 ;  /* 0x0000000200007312 */ /* 0x0040a20000301000 */
[----:B------:R-:W-:Y:S05]  /*b5d0*/  BRA `(.L_x_55814) ;  /* 0x0000000000087947 */ /* 0x000fea0003800000 */
.L_x_55833:
[----:B------:R-:W2:Y:S02]  /*b5e0*/  LDG.E R0, desc[UR36][R2.64] ;  /* 0x0000002402007981 */ /* 0x000ea4000c1e1900 */
[----:B--2---:R-:W-:-:S07]  /*b5f0*/  I2FP.F32.U32 R0, R0 ;  /* 0x0000000000007245 */ /* 0x004fce0000201000 */
.L_x_55814:
[----:B------:R-:W-:Y:S05]  /*b600*/  BSYNC B6 ;  /* 0x0000000000067941 */ /* 0x000fea0003800000 */
.L_x_55808:
[----:B------:R-:W4:Y:S01]  /*b610*/  LDC.U8 R5, c[0x0][0x498] ;  /* 0x00012600ff057b82 */ /* 0x000f220000000000 */
[----:B0123-5:R-:W4:Y:S02]  /*b620*/  MUFU.LG2 R3, R22 ;  /* 0x0000001600037308 */ /* 0x02ff240000000c00 */
[----:B----4-:R-:W-:Y:S01]  /*b630*/  FMUL.FTZ R2, R3, R0 ;  /* 0x0000000003027220 */ /* 0x010fe20000410000 */
        /* <DEDUP_REMOVED lines=16> */
.L_x_55839:
[----:B------:R-:W0:Y:S02]  /*b740*/  F2I.S64.TRUNC R2, R2 ;  /* 0x0000000200027311 */ /* 0x000e24000020d900 */
[----:B0-----:R-:W-:-:S05]  /*b750*/  IMAD.MOV.U32 R5, RZ, RZ, R2 ;  /* 0x000000ffff057224 */ /* 0x001fca00078e0002 */
[----:B------:R0:W-:Y:S01]  /*b760*/  STG.E.U8 desc[UR36][R16.64], R5 ;  /* 0x0000000510007986 */ /* 0x0001e2000c101124 */
[----:B------:R-:W-:Y:S05]  /*b770*/  BRA `(.L_x_55841) ;  /* 0x0000000c00407947 */ /* 0x000fea0003800000 */
.L_x_55838:
        /* <DEDUP_REMOVED lines=9> */
.L_x_55843:
[----:B------:R-:W0:Y:S02]  /*b810*/  F2I.FTZ.TRUNC.NTZ R3, R2 ;  /* 0x0000000200037305 */ /* 0x000e24000021f100 */
[----:B0-----:R0:W-:Y:S01]  /*b820*/  STG.E desc[UR36][R16.64], R3 ;  /* 0x0000000310007986 */ /* 0x0011e2000c101924 */
[----:B------:R-:W-:Y:S05]  /*b830*/  BRA `(.L_x_55841) ;  /* 0x0000000c00107947 */ /* 0x000fea0003800000 */
.L_x_55842:
[----:B------:R-:W0:Y:S02]  /*b840*/  F2I.FTZ.TRUNC.NTZ R3, R2 ;  /* 0x0000000200037305 */ /* 0x000e24000021f100 */
[----:B0-----:R0:W-:Y:S01]  /*b850*/  STG.E.U16 desc[UR36][R16.64], R3 ;  /* 0x0000000310007986 */ /* 0x0011e2000c101524 */
[----:B------:R-:W-:Y:S05]  /*b860*/  BRA `(.L_x_55841) ;  /* 0x0000000c00047947 */ /* 0x000fea0003800000 */
.L_x_55837:
        /* <DEDUP_REMOVED lines=8> */
.L_x_55845:
[----:B------:R-:W-:-:S05]  /*b8f0*/  F2FP.F16.F32.PACK_AB R2, RZ, R2 ;  /* 0x00000002ff02723e */ /* 0x000fca00000000ff */
[----:B------:R0:W-:Y:S01]  /*b900*/  STG.E.U16 desc[UR36][R16.64], R2 ;  /* 0x0000000210007986 */ /* 0x0001e2000c101524 */
[----:B------:R-:W-:Y:S05]  /*b910*/  BRA `(.L_x_55841) ;  /* 0x0000000800d87947 */ /* 0x000fea0003800000 */
.L_x_55844:
        /* <DEDUP_REMOVED lines=9> */
.L_x_55847:
[----:B------:R-:W-:-:S04]  /*b9b0*/  F2FP.F16.F32.PACK_AB R3, RZ, R2 ;  /* 0x00000002ff03723e */ /* 0x000fc800000000ff */
[----:B------:R-:W-:-:S05]  /*b9c0*/  PRMT R3, R3, 0x5410, RZ ;  /* 0x0000541003037816 */ /* 0x000fca00000000ff */
[----:B------:R2:W-:Y:S01]  /*b9d0*/  STG.E desc[UR36][R16.64], R3 ;  /* 0x0000000310007986 */ /* 0x0005e2000c101924 */
[----:B------:R-:W-:Y:S05]  /*b9e0*/  BRA `(.L_x_55841) ;  /* 0x0000000800a47947 */ /* 0x000fea0003800000 */
.L_x_55846:
[----:B------:R-:W-:-:S06]  /*b9f0*/  FMUL.FTZ R2, R2, 1 ;  /* 0x3f80000002027820 */ /* 0x000fcc0000410000 */
[----:B------:R-:W0:Y:S02]  /*ba00*/  F2F.F64.F32 R2, R2 ;  /* 0x0000000200027310 */ /* 0x000e240000201800 */
[----:B0-----:R4:W-:Y:S01]  /*ba10*/  STG.E.64 desc[UR36][R16.64], R2 ;  /* 0x0000000210007986 */ /* 0x0019e2000c101b24 */
[----:B------:R-:W-:Y:S05]  /*ba20*/  BRA `(.L_x_55841) ;  /* 0x0000000800947947 */ /* 0x000fea0003800000 */
.L_x_55836:
        /* <DEDUP_REMOVED lines=12> */
.L_x_55850:
[----:B------:R-:W-:Y:S01]  /*baf0*/  FMUL.FTZ R4, R2, 1 ;  /* 0x3f80000002047820 */ /* 0x000fe20000410000 */
[----:B------:R-:W-:-:S05]  /*bb00*/  CS2R R6, SRZ ;  /* 0x0000000000067805 */ /* 0x000fca000001ff00 */
[----:B------:R-:W0:Y:S02]  /*bb10*/  F2F.F64.F32 R4, R4 ;  /* 0x0000000400047310 */ /* 0x000e240000201800 */
[----:B0-----:R0:W-:Y:S01]  /*bb20*/  STG.E.128 desc[UR36][R16.64], R4 ;  /* 0x0000000410007986 */ /* 0x0011e2000c101d24 */
[----:B------:R-:W-:Y:S05]  /*bb30*/  BRA `(.L_x_55841) ;  /* 0x0000000800507947 */ /* 0x000fea0003800000 */
.L_x_55849:
        /* <DEDUP_REMOVED lines=20> */
.L_x_55854:
[----:B------:R-:W-:Y:S05]  /*bc80*/  BSYNC B0 ;  /* 0x0000000000007941 */ /* 0x000fea0003800000 */
.L_x_55853:
[----:B------:R-:W-:-:S05]  /*bc90*/  LOP3.LUT R5, R0, R5, RZ, 0xfc, !PT ;  /* 0x0000000500057212 */ /* 0x000fca00078efcff */
[----:B------:R0:W-:Y:S01]  /*bca0*/  STG.E.U8 desc[UR36][R16.64], R5 ;  /* 0x0000000510007986 */ /* 0x0001e2000c101124 */
[----:B------:R-:W-:Y:S05]  /*bcb0*/  BRA `(.L_x_55841) ;  /* 0x0000000400f07947 */ /* 0x000fea0003800000 */
.L_x_55852:
        /* <DEDUP_REMOVED lines=12> */
.L_x_55856:
[----:B------:R-:W-:Y:S01]  /*bd80*/  IMAD.MOV.U32 R0, RZ, RZ, 0x7f ;  /* 0x0000007fff007424 */ /* 0x000fe200078e00ff */
[----:B------:R-:W-:-:S04]  /*bd90*/  ISETP.GT.U32.AND P0, PT, R4, 0x7f800000, PT ;  /* 0x7f8000000400780c */ /* 0x000fc80003f04070 */
[----:B------:R-:W-:-:S09]  /*bda0*/  SEL R0, R0, 0x7c, P0 ;  /* 0x0000007c00007807 */ /* 0x000fd20000000000 */
.L_x_55857:
[----:B------:R-:W-:Y:S05]  /*bdb0*/  BSYNC B0 ;  /* 0x0000000000007941 */ /* 0x000fea0003800000 */
.L_x_55855:
[----:B------:R-:W-:-:S04]  /*bdc0*/  LOP3.LUT R2, R2, 0x80000000, RZ, 0xc0, !PT ;  /* 0x8000000002027812 */ /* 0x000fc800078ec0ff */
[----:B------:R-:W-:-:S04]  /*bdd0*/  SHF.R.U32.HI R3, RZ, 0x18, R2 ;  /* 0x00000018ff037819 */ /* 0x000fc80000011602 */
[----:B------:R-:W-:-:S05]  /*bde0*/  LOP3.LUT R3, R0, R3, RZ, 0xfc, !PT ;  /* 0x0000000300037212 */ /* 0x000fca00078efcff */
[----:B------:R0:W-:Y:S01]  /*bdf0*/  STG.E.U8 desc[UR36][R16.64], R3 ;  /* 0x0000000310007986 */ /* 0x0001e2000c101124 */
[----:B------:R-:W-:Y:S05]  /*be00*/  BRA `(.L_x_55841) ;  /* 0x00000004009c7947 */ /* 0x000fea0003800000 */
.L_x_55851:
[----:B------:R-:W-:-:S05]  /*be10*/  F2FP.BF16.F32.PACK_AB R2, RZ, R2 ;  /* 0x00000002ff02723e */ /* 0x000fca00000010ff */
[----:B------:R0:W-:Y:S01]  /*be20*/  STG.E.U16 desc[UR36][R16.64], R2 ;  /* 0x0000000210007986 */ /* 0x0001e2000c101524 */
[----:B------:R-:W-:Y:S05]  /*be30*/  BRA `(.L_x_55841) ;  /* 0x0000000400907947 */ /* 0x000fea0003800000 */
.L_x_55848:
        /* <DEDUP_REMOVED lines=11> */
.L_x_55860:
        /* <DEDUP_REMOVED lines=16> */
.L_x_55863:
[----:B------:R-:W-:-:S04]  /*bff0*/  LOP3.LUT R2, R2, 0x80000000, RZ, 0xc0, !PT ;  /* 0x8000000002027812 */ /* 0x000fc800078ec0ff */
[----:B------:R-:W-:-:S04]  /*c000*/  SHF.R.U32.HI R3, RZ, 0x18, R2 ;  /* 0x00000018ff037819 */ /* 0x000fc80000011602 */
[----:B------:R-:W-:-:S04]  /*c010*/  LOP3.LUT R0, R0, R3, RZ, 0xfc, !PT ;  /* 0x0000000300007212 */ /* 0x000fc800078efcff */
[----:B------:R-:W-:-:S07]  /*c020*/  PRMT R8, R0, 0x7610, R8 ;  /* 0x0000761000087816 */ /* 0x000fce0000000008 */
.L_x_55862:
[----:B------:R-:W-:Y:S05]  /*c030*/  BSYNC B0 ;  /* 0x0000000000007941 */ /* 0x000fea0003800000 */
.L_x_55861:
[----:B------:R0:W-:Y:S01]  /*c040*/  STG.E.U8 desc[UR36][R16.64], R8 ;  /* 0x0000000810007986 */ /* 0x0001e2000c101124 */
[----:B------:R-:W-:Y:S05]  /*c050*/  BRA `(.L_x_55841) ;  /* 0x0000000400087947 */ /* 0x000fea0003800000 */
.L_x_55859:
        /* <DEDUP_REMOVED lines=16> */
.L_x_55866:
[----:B------:R-:W-:-:S04]  /*c160*/  LOP3.LUT R2, R2, 0x80000000, RZ, 0xc0, !PT ;  /* 0x8000000002027812 */ /* 0x000fc800078ec0ff */
[----:B------:R-:W-:-:S04]  /*c170*/  SHF.R.U32.HI R3, RZ, 0x18, R2 ;  /* 0x00000018ff037819 */ /* 0x000fc80000011602 */
[----:B------:R-:W-:-:S04]  /*c180*/  LOP3.LUT R0, R0, R3, RZ, 0xfc, !PT ;  /* 0x0000000300007212 */ /* 0x000fc800078efcff */
[----:B------:R-:W-:-:S07]  /*c190*/  PRMT R8, R0, 0x7610, R8 ;  /* 0x0000761000087816 */ /* 0x000fce0000000008 */
.L_x_55865:
[----:B------:R-:W-:Y:S05]  /*c1a0*/  BSYNC B0 ;  /* 0x0000000000007941 */ /* 0x000fea0003800000 */
.L_x_55864:
[----:B------:R0:W-:Y:S01]  /*c1b0*/  STG.E.U8 desc[UR36][R16.64], R8 ;  /* 0x0000000810007986 */ /* 0x0001e2000c101124 */
[----:B------:R-:W-:Y:S05]  /*c1c0*/  BRA `(.L_x_55841) ;  /* 0x0000000000ac7947 */ /* 0x000fea0003800000 */
.L_x_55858:
        /* <DEDUP_REMOVED lines=21> */
.L_x_55840:
        /* <DEDUP_REMOVED lines=16> */
.L_x_55869:
[----:B------:R-:W-:Y:S05]  /*c420*/  BRA `(.L_x_55841) ;  /* 0x0000000000147947 */ /* 0x000fea0003800000 */
.L_x_55868:
[----:B------:R-:W0:Y:S02]  /*c430*/  F2I.U64.TRUNC R2, R2 ;  /* 0x0000000200027311 */ /* 0x000e24000020d800 */
[----:B0-----:R0:W-:Y:S01]  /*c440*/  STG.E.64 desc[UR36][R16.64], R2 ;  /* 0x0000000210007986 */ /* 0x0011e2000c101b24 */
[----:B------:R-:W-:Y:S05]  /*c450*/  BRA `(.L_x_55841) ;  /* 0x0000000000087947 */ /* 0x000fea0003800000 */
.L_x_55867:
[----:B------:R-:W0:Y:S02]  /*c460*/  F2I.FTZ.U32.TRUNC.NTZ R3, R2 ;  /* 0x0000000200037305 */ /* 0x000e24000021f000 */
[----:B0-----:R0:W-:Y:S02]  /*c470*/  STG.E desc[UR36][R16.64], R3 ;  /* 0x0000000310007986 */ /* 0x0011e4000c101924 */
.L_x_55841:
[----:B------:R-:W-:-:S07]  /*c480*/  VIADD R19, R19, 0x80 ;  /* 0x0000008013137836 */ /* 0x000fce0000000000 */
.L_x_55778:
[----:B------:R-:W-:Y:S05]  /*c490*/  BSYNC B7 ;  /* 0x0000000000077941 */ /* 0x000fea0003800000 */
.L_x_55777:
        /* <DEDUP_REMOVED lines=357> */
.L_x_55870:
        /* <DEDUP_REMOVED lines=22> */
.L_x_55875:
[----:B------:R-:W2:Y:S02]  /*dc50*/  LDG.E.U8 R2, desc[UR36][R2.64] ;  /* 0x0000002402027981 */ /* 0x000ea4000c1e1100 */
[----:B--2---:R-:W-:Y:S01]  /*dc60*/  I2FP.F32.U32 R19, R2 ;  /* 0x0000000200137245 */ /* 0x004fe20000201000 */
[----:B------:R-:W-:Y:S06]  /*dc70*/  BRA `(.L_x_55877) ;  /* 0x0000000c002c7947 */ /* 0x000fec0003800000 */
.L_x_55874:
        /* <DEDUP_REMOVED lines=9> */
.L_x_55879:
[----:B------:R-:W2:Y:S02]  /*dd10*/  LDG.E R2, desc[UR36][R2.64] ;  /* 0x0000002402027981 */ /* 0x000ea4000c1e1900 */
[----:B--2---:R-:W-:Y:S01]  /*dd20*/  I2FP.F32.S32 R19, R2 ;  /* 0x0000000200137245 */ /* 0x004fe20000201400 */
[----:B------:R-:W-:Y:S06]  /*dd30*/  BRA `(.L_x_55877) ;  /* 0x0000000800fc7947 */ /* 0x000fec0003800000 */
.L_x_55878:
[----:B------:R-:W2:Y:S02]  /*dd40*/  LDG.E.U16 R2, desc[UR36][R2.64] ;  /* 0x0000002402027981 */ /* 0x000ea4000c1e1500 */
[----:B--2---:R0:W1:Y:S01]  /*dd50*/  I2F.S16 R19, R2 ;  /* 0x0000000200137306 */ /* 0x0040620000101400 */
[----:B------:R-:W-:Y:S05]  /*dd60*/  BRA `(.L_x_55877) ;  /* 0x0000000800f07947 */ /* 0x000fea0003800000 */
.L_x_55873:
        /* <DEDUP_REMOVED lines=8> */
.L_x_55881:
[----:B------:R-:W2:Y:S02]  /*ddf0*/  LDG.E.U16 R2, desc[UR36][R2.64] ;  /* 0x0000002402027981 */ /* 0x000ea4000c1e1500 */
[----:B--2---:R-:W-:Y:S01]  /*de00*/  HADD2.F32 R19, -RZ, R2.H0_H0 ;  /* 0x20000002ff137230 */ /* 0x004fe20000004100 */
[----:B------:R-:W-:Y:S06]  /*de10*/  BRA `(.L_x_55877) ;  /* 0x0000000800c47947 */ /* 0x000fec0003800000 */
.L_x_55880:
        /* <DEDUP_REMOVED lines=8> */
.L_x_55883:
[----:B------:R-:W2:Y:S02]  /*dea0*/  LDG.E.U16 R2, desc[UR36][R2.64] ;  /* 0x0000002402027981 */ /* 0x000ea4000c1e1500 */
[----:B--2---:R-:W-:Y:S01]  /*deb0*/  HADD2.F32 R19, -RZ, R2.H0_H0 ;  /* 0x20000002ff137230 */ /* 0x004fe20000004100 */
[----:B------:R-:W-:Y:S06]  /*dec0*/  BRA `(.L_x_55877) ;  /* 0x0000000800987947 */ /* 0x000fec0003800000 */
.L_x_55882:
[----:B------:R-:W2:Y:S01]  /*ded0*/  LDG.E.64 R2, desc[UR36][R2.64] ;  /* 0x0000002402027981 */ /* 0x000ea2000c1e1b00 */
[----:B------:R-:W-:Y:S01]  /*dee0*/  UMOV UR4, 0xf0000000 ;  /* 0xf000000000047882 */ /* 0x000fe20000000000 */
[----:B------:R-:W-:Y:S01]  /*def0*/  UMOV UR5, 0x380fffff ;  /* 0x380fffff00057882 */ /* 0x000fe20000000000 */
[----:B--2---:R-:W0:Y:S01]  /*df00*/  F2F.F32.F64 R19, R2 ;  /* 0x0000000200137310 */ /* 0x004e220000301000 */
[----:B------:R-:W-:-:S14]  /*df10*/  DSETP.GEU.AND P0, PT, |R2|, UR4, PT ;  /* 0x0000000402007e2a */ /* 0x000fdc000bf0e200 */
[----:B0-----:R-:W-:Y:S01]  /*df20*/  @!P0 FMUL R19, R19, 1.175494350822287508e-38 ;  /* 0x0080000013138820 */ /* 0x001fe20000400000 */
[----:B------:R-:W-:Y:S06]  /*df30*/  BRA `(.L_x_55877) ;  /* 0x00000008007c7947 */ /* 0x000fec0003800000 */
.L_x_55872:
        /* <DEDUP_REMOVED lines=12> */
.L_x_55886:
[----:B------:R-:W2:Y:S01]  /*e000*/  LDG.E.64 R2, desc[UR36][R2.64] ;  /* 0x0000002402027981 */ /* 0x000ea2000c1e1b00 */
[----:B------:R-:W-:Y:S01]  /*e010*/  UMOV UR4, 0xf0000000 ;  /* 0xf000000000047882 */ /* 0x000fe20000000000 */
[----:B------:R-:W-:Y:S01]  /*e020*/  UMOV UR5, 0x380fffff ;  /* 0x380fffff00057882 */ /* 0x000fe20000000000 */
[----:B--2---:R-:W0:Y:S01]  /*e030*/  F2F.F32.F64 R19, R2 ;  /* 0x0000000200137310 */ /* 0x004e220000301000 */
[----:B------:R-:W-:-:S14]  /*e040*/  DSETP.GEU.AND P0, PT, |R2|, UR4, PT ;  /* 0x0000000402007e2a */ /* 0x000fdc000bf0e200 */
[----:B0-----:R-:W-:Y:S01]  /*e050*/  @!P0 FMUL R19, R19, 1.175494350822287508e-38 ;  /* 0x0080000013138820 */ /* 0x001fe20000400000 */
[----:B------:R-:W-:Y:S06]  /*e060*/  BRA `(.L_x_55877) ;  /* 0x0000000800307947 */ /* 0x000fec0003800000 */
.L_x_55885:
        /* <DEDUP_REMOVED lines=26> */
.L_x_55888:
        /* <DEDUP_REMOVED lines=13> */
.L_x_55887:
[----:B------:R-:W2:Y:S02]  /*e2e0*/  LDG.E.U16 R2, desc[UR36][R2.64] ;  /* 0x0000002402027981 */ /* 0x000ea4000c1e1500 */
[----:B--2---:R-:W-:Y:S01]  /*e2f0*/  IMAD.U32 R19, R2, 0x10000, RZ ;  /* 0x0001000002137824 */ /* 0x004fe200078e00ff */
[----:B------:R-:W-:Y:S06]  /*e300*/  BRA `(.L_x_55877) ;  /* 0x0000000400887947 */ /* 0x000fec0003800000 */
.L_x_55884:
        /* <DEDUP_REMOVED lines=11> */
.L_x_55891:
        /* <DEDUP_REMOVED lines=20> */
.L_x_55893:
[----:B------:R-:W-:Y:S05]  /*e500*/  BSYNC B0 ;  /* 0x0000000000007941 */ /* 0x000fea0003800000 */
.L_x_55892:
[----:B------:R-:W-:Y:S01]  /*e510*/  IMAD.SHL.U32 R2, R2, 0x100000, RZ ;  /* 0x0010000002027824 */ /* 0x000fe200078e00ff */
[----:B------:R-:W-:-:S04]  /*e520*/  LEA R0, R0, 0x3b800000, 0x17 ;  /* 0x3b80000000007811 */ /* 0x000fc800078eb8ff */
[----:B------:R-:W-:Y:S01]  /*e530*/  LOP3.LUT R19, R0, R2, R19, 0xfe, !PT ;  /* 0x0000000200137212 */ /* 0x000fe200078efe13 */
[----:B------:R-:W-:Y:S06]  /*e540*/  BRA `(.L_x_55877) ;  /* 0x0000000000f87947 */ /* 0x000fec0003800000 */
.L_x_55890:
        /* <DEDUP_REMOVED lines=20> */
.L_x_55895:
[----:B------:R-:W-:Y:S05]  /*e690*/  BSYNC B0 ;  /* 0x0000000000007941 */ /* 0x000fea0003800000 */
.L_x_55894:
[----:B------:R-:W-:Y:S01]  /*e6a0*/  IMAD.SHL.U32 R2, R2, 0x200000, RZ ;  /* 0x0020000002027824 */ /* 0x000fe200078e00ff */
[----:B------:R-:W-:-:S04]  /*e6b0*/  LEA R0, R0, 0x37800000, 0x17 ;  /* 0x3780000000007811 */ /* 0x000fc800078eb8ff */
[----:B------:R-:W-:Y:S01]  /*e6c0*/  LOP3.LUT R19, R0, R2, R19, 0xfe, !PT ;  /* 0x0000000200137212 */ /* 0x000fe200078efe13 */
[----:B------:R-:W-:Y:S06]  /*e6d0*/  BRA `(.L_x_55877) ;  /* 0x0000000000947947 */ /* 0x000fec0003800000 */
.L_x_55889:
        /* <DEDUP_REMOVED lines=14> */
.L_x_55876:
        /* <DEDUP_REMOVED lines=16> */
.L_x_55898:
[----:B------:R-:W-:Y:S01]  /*e8c0*/  IMAD.MOV.U32 R19, RZ, RZ, RZ ;  /* 0x000000ffff137224 */ /* 0x000fe200078e00ff */
[----:B------:R-:W-:Y:S06]  /*e8d0*/  BRA `(.L_x_55877) ;  /* 0x0000000000147947 */ /* 0x000fec0003800000 */
.L_x_55897:
[----:B------:R-:W2:Y:S02]  /*e8e0*/  LDG.E.64 R2, desc[UR36][R2.64] ;  /* 0x0000002402027981 */ /* 0x000ea4000c1e1b00 */
[----:B--2---:R0:W1:Y:S01]  /*e8f0*/  I2F.U64 R19, R2 ;  /* 0x0000000200137312 */ /* 0x0040620000301000 */
[----:B------:R-:W-:Y:S05]  /*e900*/  BRA `(.L_x_55877) ;  /* 0x0000000000087947 */ /* 0x000fea0003800000 */
.L_x_55896:
[----:B------:R-:W2:Y:S02]  /*e910*/  LDG.E R2, desc[UR36][R2.64] ;  /* 0x0000002402027981 */ /* 0x000ea4000c1e1900 */
[----:B--2---:R-:W-:-:S07]  /*e920*/  I2FP.F32.U32 R19, R2 ;  /* 0x0000000200137245 */ /* 0x004fce0000201000 */
.L_x_55877:
[----:B------:R-:W-:Y:S05]  /*e930*/  BSYNC B6 ;  /* 0x0000000000067941 */ /* 0x000fea0003800000 */
.L_x_55871:
        /* <DEDUP_REMOVED lines=19> */
.L_x_55903:
[----:B------:R-:W2:Y:S02]  /*ea70*/  LDG.E.U8 R0, desc[UR36][R2.64] ;  /* 0x0000002402007981 */ /* 0x000ea4000c1e1100 */
[----:B--2---:R-:W-:Y:S01]  /*ea80*/  I2FP.F32.U32 R0, R0 ;  /* 0x0000000000007245 */ /* 0x004fe20000201000 */
[----:B------:R-:W-:Y:S06]  /*ea90*/  BRA `(.L_x_55905) ;  /* 0x0000000c002c7947 */ /* 0x000fec0003800000 */
.L_x_55902:
        /* <DEDUP_REMOVED lines=9> */
.L_x_55907:
[----:B------:R-:W2:Y:S02]  /*eb30*/  LDG.E R0, desc[UR36][R2.64] ;  /* 0x0000002402007981 */ /* 0x000ea4000c1e1900 */
[----:B--2---:R-:W-:Y:S01]  /*eb40*/  I2FP.F32.S32 R0, R0 ;  /* 0x0000000000007245 */ /* 0x004fe20000201400 */
[----:B------:R-:W-:Y:S06]  /*eb50*/  BRA `(.L_x_55905) ;  /* 0x0000000800fc7947 */ /* 0x000fec0003800000 */
.L_x_55906:
[----:B------:R-:W2:Y:S02]  /*eb60*/  LDG.E.U16 R0, desc[UR36][R2.64] ;  /* 0x0000002402007981 */ /* 0x000ea4000c1e1500 */
[----:B--2---:R-:W0:Y:S01]  /*eb70*/  I2F.S16 R0, R0 ;  /* 0x0000000000007306 */ /* 0x004e220000101400 */
[----:B------:R-:W-:Y:S05]  /*eb80*/  BRA `(.L_x_55905) ;  /* 0x0000000800f07947 */ /* 0x000fea0003800000 */
.L_x_55901:
        /* <DEDUP_REMOVED lines=8> */
.L_x_55909:
[----:B------:R-:W2:Y:S02]  /*ec10*/  LDG.E.U16 R0, desc[UR36][R2.64] ;  /* 0x0000002402007981 */ /* 0x000ea4000c1e1500 */
[----:B--2---:R-:W-:Y:S01]  /*ec20*/  HADD2.F32 R0, -RZ, R0.H0_H0 ;  /* 0x20000000ff007230 */ /* 0x004fe20000004100 */
[----:B------:R-:W-:Y:S06]  /*ec30*/  BRA `(.L_x_55905) ;  /* 0x0000000800c47947 */ /* 0x000fec0003800000 */
.L_x_55908:
        /* <DEDUP_REMOVED lines=8> */
.L_x_55911:
[----:B------:R-:W2:Y:S02]  /*ecc0*/  LDG.E.U16 R0, desc[UR36][R2.64] ;  /* 0x0000002402007981 */ /* 0x000ea4000c1e1500 */
[----:B--2---:R-:W-:Y:S01]  /*ecd0*/  HADD2.F32 R0, -RZ, R0.H0_H0 ;  /* 0x20000000ff007230 */ /* 0x004fe20000004100 */
[----:B------:R-:W-:Y:S06]  /*ece0*/  BRA `(.L_x_55905) ;  /* 0x0000000800987947 */ /* 0x000fec0003800000 */
.L_x_55910:
[----:B------:R-:W2:Y:S01]  /*ecf0*/  LDG.E.64 R2, desc[UR36][R2.64] ;  /* 0x0000002402027981 */ /* 0x000ea2000c1e1b00 */
[----:B------:R-:W-:Y:S01]  /*ed00*/  UMOV UR4, 0xf0000000 ;  /* 0xf000000000047882 */ /* 0x000fe20000000000 */
[----:B------:R-:W-:Y:S01]  /*ed10*/  UMOV UR5, 0x380fffff ;  /* 0x380fffff00057882 */ /* 0x000fe20000000000 */
[----:B--2---:R-:W0:Y:S01]  /*ed20*/  F2F.F32.F64 R0, R2 ;  /* 0x0000000200007310 */ /* 0x004e220000301000 */
[----:B------:R-:W-:-:S14]  /*ed30*/  DSETP.GEU.AND P0, PT, |R2|, UR4, PT ;  /* 0x0000000402007e2a */ /* 0x000fdc000bf0e200 */
[----:B0-----:R-:W-:Y:S01]  /*ed40*/  @!P0 FMUL R0, R0, 1.175494350822287508e-38 ;  /* 0x0080000000008820 */ /* 0x001fe20000400000 */
[----:B------:R-:W-:Y:S06]  /*ed50*/  BRA `(.L_x_55905) ;  /* 0x00000008007c7947 */ /* 0x000fec0003800000 */
.L_x_55900:
        /* <DEDUP_REMOVED lines=12> */
.L_x_55914:
[----:B------:R-:W2:Y:S01]  /*ee20*/  LDG.E.64 R2, desc[UR36][R2.64] ;  /* 0x0000002402027981 */ /* 0x000ea2000c1e1b00 */
[----:B------:R-:W-:Y:S01]  /*ee30*/  UMOV UR4, 0xf0000000 ;  /* 0xf000000000047882 */ /* 0x000fe20000000000 */
[----:B------:R-:W-:Y:S01]  /*ee40*/  UMOV UR5, 0x380fffff ;  /* 0x380fffff00057882 */ /* 0x000fe20000000000 */
[----:B--2---:R-:W0:Y:S01]  /*ee50*/  F2F.F32.F64 R0, R2 ;  /* 0x0000000200007310 */ /* 0x004e220000301000 */
[----:B------:R-:W-:-:S14]  /*ee60*/  DSETP.GEU.AND P0, PT, |R2|, UR4, PT ;  /* 0x0000000402007e2a */ /* 0x000fdc000bf0e200 */
[----:B0-----:R-:W-:Y:S01]  /*ee70*/  @!P0 FMUL R0, R0, 1.175494350822287508e-38 ;  /* 0x0080000000008820 */ /* 0x001fe20000400000 */
[----:B------:R-:W-:Y:S06]  /*ee80*/  BRA `(.L_x_55905) ;  /* 0x0000000800307947 */ /* 0x000fec0003800000 */
.L_x_55913:
        /* <DEDUP_REMOVED lines=26> */
.L_x_55916:
        /* <DEDUP_REMOVED lines=13> */
.L_x_55915:
[----:B------:R-:W2:Y:S02]  /*f100*/  LDG.E.U16 R0, desc[UR36][R2.64] ;  /* 0x0000002402007981 */ /* 0x000ea4000c1e1500 */
[----:B--2---:R-:W-:Y:S01]  /*f110*/  IMAD.U32 R0, R0, 0x10000, RZ ;  /* 0x0001000000007824 */ /* 0x004fe200078e00ff */
[----:B------:R-:W-:Y:S06]  /*f120*/  BRA `(.L_x_55905) ;  /* 0x0000000400887947 */ /* 0x000fec0003800000 */
.L_x_55912:
        /* <DEDUP_REMOVED lines=11> */
.L_x_55919:
        /* <DEDUP_REMOVED lines=20> */
.L_x_55921:
[----:B------:R-:W-:Y:S05]  /*f320*/  BSYNC B0 ;  /* 0x0000000000007941 */ /* 0x000fea0003800000 */
.L_x_55920:
[----:B------:R-:W-:Y:S01]  /*f330*/  LEA R3, R0, 0x3b800000, 0x17 ;  /* 0x3b80000000037811 */ /* 0x000fe200078eb8ff */
[----:B------:R-:W-:-:S05]  /*f340*/  IMAD.SHL.U32 R0, R2, 0x100000, RZ ;  /* 0x0010000002007824 */ /* 0x000fca00078e00ff */
[----:B------:R-:W-:Y:S01]  /*f350*/  LOP3.LUT R0, R3, R0, R4, 0xfe, !PT ;  /* 0x0000000003007212 */ /* 0x000fe200078efe04 */
[----:B------:R-:W-:Y:S06]  /*f360*/  BRA `(.L_x_55905) ;  /* 0x0000000000f87947 */ /* 0x000fec0003800000 */
.L_x_55918:
        /* <DEDUP_REMOVED lines=20> */
.L_x_55923:
[----:B------:R-:W-:Y:S05]  /*f4b0*/  BSYNC B0 ;  /* 0x0000000000007941 */ /* 0x000fea0003800000 */
.L_x_55922:
[----:B------:R-:W-:Y:S01]  /*f4c0*/  LEA R3, R0, 0x37800000, 0x17 ;  /* 0x3780000000037811 */ /* 0x000fe200078eb8ff */
[----:B------:R-:W-:-:S05]  /*f4d0*/  IMAD.SHL.U32 R0, R2, 0x200000, RZ ;  /* 0x0020000002007824 */ /* 0x000fca00078e00ff */
[----:B------:R-:W-:Y:S01]  /*f4e0*/  LOP3.LUT R0, R3, R0, R4, 0xfe, !PT ;  /* 0x0000000003007212 */ /* 0x000fe200078efe04 */
[----:B------:R-:W-:Y:S06]  /*f4f0*/  BRA `(.L_x_55905) ;  /* 0x0000000000947947 */ /* 0x000fec0003800000 */
.L_x_55917:
        /* <DEDUP_REMOVED lines=14> */
.L_x_55904:
        /* <DEDUP_REMOVED lines=16> */
.L_x_55926:
[----:B------:R-:W-:Y:S01]  /*f6e0*/  IMAD.MOV.U32 R0, RZ, RZ, RZ ;  /* 0x000000ffff007224 */ /* 0x000fe200078e00ff */
[----:B------:R-:W-:Y:S06]  /*f6f0*/  BRA `(.L_x_55905) ;  /* 0x0000000000147947 */ /* 0x000fec0003800000 */
.L_x_55925:
[----:B------:R-:W2:Y:S02]  /*f700*/  LDG.E.64 R2, desc[UR36][R2.64] ;  /* 0x0000002402027981 */ /* 0x000ea4000c1e1b00 */
[----:B--2---:R0:W1:Y:S01]  /*f710*/  I2F.U64 R0, R2 ;  /* 0x0000000200007312 */ /* 0x0040620000301000 */
[----:B------:R-:W-:Y:S05]  /*f720*/  BRA `(.L_x_55905) ;  /* 0x0000000000087947 */ /* 0x000fea0003800000 */
.L_x_55924:
[----:B------:R-:W2:Y:S02]  /*f730*/  LDG.E R0, desc[UR36][R2.64] ;  /* 0x0000002402007981 */ /* 0x000ea4000c1e1900 */
[----:B--2---:R-:W-:-:S07]  /*f740*/  I2FP.F32.U32 R0, R0 ;  /* 0x0000000000007245 */ /* 0x004fce0000201000 */
.L_x_55905:
[----:B------:R-:W-:Y:S05]  /*f750*/  BSYNC B6 ;  /* 0x0000000000067941 */ /* 0x000fea0003800000 */
.L_x_55899:
        /* <DEDUP_REMOVED lines=19> */
.L_x_55930:
[----:B------:R-:W0:Y:S02]  /*f890*/  F2I.S64.TRUNC R2, R2 ;  /* 0x0000000200027311 */ /* 0x000e24000020d900 */
[----:B0-----:R-:W-:-:S05]  /*f8a0*/  IMAD.MOV.U32 R5, RZ, RZ, R2 ;  /* 0x000000ffff057224 */ /* 0x001fca00078e0002 */
[----:B------:R-:W-:Y:S01]  /*f8b0*/  STG.E.U8 desc[UR36][R16.64], R5 ;  /* 0x0000000510007986 */ /* 0x000fe2000c101124 */
[----:B------:R-:W-:Y:S05]  /*f8c0*/  EXIT ;  /* 0x000000000000794d */ /* 0x000fea0003800000 */
.L_x_55929:
        /* <DEDUP_REMOVED lines=9> */
.L_x_55933:
[----:B------:R-:W0:Y:S02]  /*f960*/  F2I.FTZ.TRUNC.NTZ R3, R2 ;  /* 0x0000000200037305 */ /* 0x000e24000021f100 */
[----:B0-----:R-:W-:Y:S01]  /*f970*/  STG.E desc[UR36][R16.64], R3 ;  /* 0x0000000310007986 */ /* 0x001fe2000c101924 */
[----:B------:R-:W-:Y:S05]  /*f980*/  EXIT ;  /* 0x000000000000794d */ /* 0x000fea0003800000 */
.L_x_55932:
[----:B------:R-:W0:Y:S02]  /*f990*/  F2I.FTZ.TRUNC.NTZ R3, R2 ;  /* 0x0000000200037305 */ /* 0x000e24000021f100 */
[----:B0-----:R-:W-:Y:S01]  /*f9a0*/  STG.E.U16 desc[UR36][R16.64], R3 ;  /* 0x0000000310007986 */ /* 0x001fe2000c101524 */
[----:B------:R-:W-:Y:S05]  /*f9b0*/  EXIT ;  /* 0x000000000000794d */ /* 0x000fea0003800000 */
.L_x_55928:
        /* <DEDUP_REMOVED lines=8> */
.L_x_55935:
[----:B------:R-:W-:-:S05]  /*fa40*/  F2FP.F16.F32.PACK_AB R2, RZ, R2 ;  /* 0x00000002ff02723e */ /* 0x000fca00000000ff */
[----:B------:R-:W-:Y:S01]  /*fa50*/  STG.E.U16 desc[UR36][R16.64], R2 ;  /* 0x0000000210007986 */ /* 0x000fe2000c101524 */
[----:B------:R-:W-:Y:S05]  /*fa60*/  EXIT ;  /* 0x000000000000794d */ /* 0x000fea0003800000 */
.L_x_55934:
        /* <DEDUP_REMOVED lines=9> */
.L_x_55937:
[----:B------:R-:W-:-:S04]  /*fb00*/  F2FP.F16.F32.PACK_AB R3, RZ, R2 ;  /* 0x00000002ff03723e */ /* 0x000fc800000000ff */
[----:B------:R-:W-:-:S05]  /*fb10*/  PRMT R3, R3, 0x5410, RZ ;  /* 0x0000541003037816 */ /* 0x000fca00000000ff */
[----:B------:R-:W-:Y:S01]  /*fb20*/  STG.E desc[UR36][R16.64], R3 ;  /* 0x0000000310007986 */ /* 0x000fe2000c101924 */
[----:B------:R-:W-:Y:S05]  /*fb30*/  EXIT ;  /* 0x000000000000794d */ /* 0x000fea0003800000 */
.L_x_55936:
[----:B------:R-:W-:-:S06]  /*fb40*/  FMUL.FTZ R2, R2, 1 ;  /* 0x3f80000002027820 */ /* 0x000fcc0000410000 */
[----:B------:R-:W0:Y:S02]  /*fb50*/  F2F.F64.F32 R2, R2 ;  /* 0x0000000200027310 */ /* 0x000e240000201800 */
[----:B0-----:R-:W-:Y:S01]  /*fb60*/  STG.E.64 desc[UR36][R16.64], R2 ;  /* 0x0000000210007986 */ /* 0x001fe2000c101b24 */
[----:B------:R-:W-:Y:S05]  /*fb70*/  EXIT ;  /* 0x000000000000794d */ /* 0x000fea0003800000 */
.L_x_55927:
        /* <DEDUP_REMOVED lines=12> */
.L_x_55940:
[----:B------:R-:W-:Y:S01]  /*fc40*/  FMUL.FTZ R4, R2, 1 ;  /* 0x3f80000002047820 */ /* 0x000fe20000410000 */
[----:B------:R-:W-:-:S05]  /*fc50*/  CS2R R6, SRZ ;  /* 0x0000000000067805 */ /* 0x000fca000001ff00 */
[----:B------:R-:W0:Y:S02]  /*fc60*/  F2F.F64.F32 R4, R4 ;  /* 0x0000000400047310 */ /* 0x000e240000201800 */
[----:B0-----:R-:W-:Y:S01]  /*fc70*/  STG.E.128 desc[UR36][R16.64], R4 ;  /* 0x0000000410007986 */ /* 0x001fe2000c101d24 */
[----:B------:R-:W-:Y:S05]  /*fc80*/  EXIT ;  /* 0x000000000000794d */ /* 0x000fea0003800000 */
.L_x_55939:
        /* <DEDUP_REMOVED lines=20> */
.L_x_55944:
[----:B------:R-:W-:Y:S05]  /*fdd0*/  BSYNC B0 ;  /* 0x0000000000007941 */ /* 0x000fea0003800000 */
.L_x_55943:
[----:B------:R-:W-:-:S05]  /*fde0*/  LOP3.LUT R5, R0, R5, RZ, 0xfc, !PT ;  /* 0x0000000500057212 */ /* 0x000fca00078efcff */
[----:B------:R-:W-:Y:S01]  /*fdf0*/  STG.E.U8 desc[UR36][R16.64], R5 ;  /* 0x0000000510007986 */ /* 0x000fe2000c101124 */
[----:B------:R-:W-:Y:S05]  /*fe00*/  EXIT ;  /* 0x000000000000794d */ /* 0x000fea0003800000 */
.L_x_55942:
        /* <DEDUP_REMOVED lines=12> */
.L_x_55946:
[----:B------:R-:W-:Y:S01]  /*fed0*/  IMAD.MOV.U32 R0, RZ, RZ, 0x7f ;  /* 0x0000007fff007424 */ /* 0x000fe200078e00ff */
[----:B------:R-:W-:-:S04]  /*fee0*/  ISETP.GT.U32.AND P0, PT, R4, 0x7f800000, PT ;  /* 0x7f8000000400780c */ /* 0x000fc80003f04070 */
[----:B------:R-:W-:-:S09]  /*fef0*/  SEL R0, R0, 0x7c, P0 ;  /* 0x0000007c00007807 */ /* 0x000fd20000000000 */
.L_x_55947:
[----:B------:R-:W-:Y:S05]  /*ff00*/  BSYNC B0 ;  /* 0x0000000000007941 */ /* 0x000fea0003800000 */
.L_x_55945:
[----:B------:R-:W-:-:S04]  /*ff10*/  LOP3.LUT R2, R2, 0x80000000, RZ, 0xc0, !PT ;  /* 0x8000000002027812 */ /* 0x000fc800078ec0ff */
[----:B------:R-:W-:-:S04]  /*ff20*/  SHF.R.U32.HI R3, RZ, 0x18, R2 ;  /* 0x00000018ff037819 */ /* 0x000fc80000011602 */
[----:B------:R-:W-:-:S05]  /*ff30*/  LOP3.LUT R3, R0, R3, RZ, 0xfc, !PT ;  /* 0x0000000300037212 */ /* 0x000fca00078efcff */
[----:B------:R-:W-:Y:S01]  /*ff40*/  STG.E.U8 desc[UR36][R16.64], R3 ;  /* 0x0000000310007986 */ /* 0x000fe2000c101124 */
[----:B------:R-:W-:Y:S05]  /*ff50*/  EXIT ;  /* 0x000000000000794d */ /* 0x000fea0003800000 */
.L_x_55941:
[----:B------:R-:W-:-:S05]  /*ff60*/  F2FP.BF16.F32.PACK_AB R2, RZ, R2 ;  /* 0x00000002ff02723e */ /* 0x000fca00000010ff */
[----:B------:R-:W-:Y:S01]  /*ff70*/  STG.E.U16 desc[UR36][R16.64], R2 ;  /* 0x0000000210007986 */ /* 0x000fe2000c101524 */
[----:B------:R-:W-:Y:S05]  /*ff80*/  EXIT ;  /* 0x000000000000794d */ /* 0x000fea0003800000 */
.L_x_55938:
        /* <DEDUP_REMOVED lines=11> */
.L_x_55950:
        /* <DEDUP_REMOVED lines=16> */
.L_x_55953:
[----:B------:R-:W-:-:S04]  /*10140*/  LOP3.LUT R2, R2, 0x80000000, RZ, 0xc0, !PT ;  /* 0x8000000002027812 */ /* 0x000fc800078ec0ff */
[----:B------:R-:W-:-:S04]  /*10150*/  SHF.R.U32.HI R3, RZ, 0x18, R2 ;  /* 0x00000018ff037819 */ /* 0x000fc80000011602 */
[----:B------:R-:W-:-:S04]  /*10160*/  LOP3.LUT R0, R0, R3, RZ, 0xfc, !PT ;  /* 0x0000000300007212 */ /* 0x000fc800078efcff */
[----:B------:R-:W-:-:S07]  /*10170*/  PRMT R8, R0, 0x7610, R8 ;  /* 0x0000761000087816 */ /* 0x000fce0000000008 */
.L_x_55952:
[----:B------:R-:W-:Y:S05]  /*10180*/  BSYNC B0 ;  /* 0x0000000000007941 */ /* 0x000fea0003800000 */
.L_x_55951:
[----:B------:R-:W-:Y:S01]  /*10190*/  STG.E.U8 desc[UR36][R16.64], R8 ;  /* 0x0000000810007986 */ /* 0x000fe2000c101124 */
[----:B------:R-:W-:Y:S05]  /*101a0*/  EXIT ;  /* 0x000000000000794d */ /* 0x000fea0003800000 */
.L_x_55949:
        /* <DEDUP_REMOVED lines=16> */
.L_x_55956:
[----:B------:R-:W-:-:S04]  /*102b0*/  LOP3.LUT R2, R2, 0x80000000, RZ, 0xc0, !PT ;  /* 0x8000000002027812 */ /* 0x000fc800078ec0ff */
[----:B------:R-:W-:-:S04]  /*102c0*/  SHF.R.U32.HI R3, RZ, 0x18, R2 ;  /* 0x00000018ff037819 */ /* 0x000fc80000011602 */
[----:B------:R-:W-:-:S04]  /*102d0*/  LOP3.LUT R0, R0, R3, RZ, 0xfc, !PT ;  /* 0x0000000300007212 */ /* 0x000fc800078efcff */
[----:B------:R-:W-:-:S07]  /*102e0*/  PRMT R8, R0, 0x7610, R8 ;  /* 0x0000761000087816 */ /* 0x000fce0000000008 */
.L_x_55955:
[----:B------:R-:W-:Y:S05]  /*102f0*/  BSYNC B0 ;  /* 0x0000000000007941 */ /* 0x000fea0003800000 */
.L_x_55954:
[----:B------:R-:W-:Y:S01]  /*10300*/  STG.E.U8 desc[UR36][R16.64], R8 ;  /* 0x0000000810007986 */ /* 0x000fe2000c101124 */
[----:B------:R-:W-:Y:S05]  /*10310*/  EXIT ;  /* 0x000000000000794d */ /* 0x000fea0003800000 */
.L_x_55948:
        /* <DEDUP_REMOVED lines=21> */
.L_x_55931:
        /* <DEDUP_REMOVED lines=16> */
.L_x_55959:
[----:B------:R-:W-:Y:S05]  /*10570*/  EXIT ;  /* 0x000000000000794d */ /* 0x000fea0003800000 */
.L_x_55958:
[----:B------:R-:W0:Y:S02]  /*10580*/  F2I.U64.TRUNC R2, R2 ;  /* 0x0000000200027311 */ /* 0x000e24000020d800 */
[----:B0-----:R-:W-:Y:S01]  /*10590*/  STG.E.64 desc[UR36][R16.64], R2 ;  /* 0x0000000210007986 */ /* 0x001fe2000c101b24 */
[----:B------:R-:W-:Y:S05]  /*105a0*/  EXIT ;  /* 0x000000000000794d */ /* 0x000fea0003800000 */
.L_x_55957:
[----:B------:R-:W0:Y:S02]  /*105b0*/  F2I.FTZ.U32.TRUNC.NTZ R3, R2 ;  /* 0x0000000200037305 */ /* 0x000e24000021f000 */
[----:B0-----:R-:W-:Y:S01]  /*105c0*/  STG.E desc[UR36][R16.64], R3 ;  /* 0x0000000310007986 */ /* 0x001fe2000c101924 */
[----:B------:R-:W-:Y:S05]  /*105d0*/  EXIT ;  /* 0x000000000000794d */ /* 0x000fea0003800000 */
.L_x_55960:
        /* <DEDUP_REMOVED lines=10> */
.L_x_71904:


//--------------------- .text._ZN2at6native27unrolled_elementwise_kernelIZZZNS0_50_GLOBAL__N__2680c7bb_12_PowKernel_cu_140f0503_289624pow_tensor_tensor_kernelERNS_18TensorIteratorBaseEENKUlvE_clEvENKUlvE5_clEvEUlffE_St5arrayIPcLm3EELi4E23TrivialOffsetCalculatorILi2EjESB_ILi1EjENS0_6memory12LoadWithCastILi2EEENSE_13StoreWithCastILi1EEEEEviT_T0_T2_T3_T4_T5_ --------------------------
	.section	.text._ZN2at6native27unrolled_elementwise_kernelIZZZNS0_50_GLOBAL__N__2680c7bb_12_PowKernel_cu_140f0503_289624pow_tensor_tensor_kernelERNS_18TensorIteratorBaseEENKUlvE_clEvENKUlvE5_clEvEUlffE_St5arrayIPcLm3EELi4E23TrivialOffsetCalculatorILi2EjESB_ILi1EjENS0_6memory12LoadWithCastILi2EEENSE_13StoreWithCastILi1EEEEEviT_T0_T2_T3_T4_T5_,"ax",@progbits
	.align	128
        .global         _ZN2at6native27unrolled_elementwise_kernelIZZZNS0_50_GLOBAL__N__2680c7bb_12_PowKernel_cu_140f0503_289624pow_tensor_tensor_kernelERNS_18TensorIteratorBaseEENKUlvE_clEvENKUlvE5_clEvEUlffE_St5arrayIPcLm3EELi4E23TrivialOffsetCalculatorILi2EjESB_ILi1EjENS0_6memory12LoadWithCastILi2EEENSE_13StoreWithCastILi1EEEEEviT_T0_T2_T3_T4_T5_
        .type           _ZN2at6native27unrolled_elementwise_kernelIZZZNS0_50_GLOBAL__N__2680c7bb_12_PowKernel_cu_140f0503_289624pow_tensor_tensor_kernelERNS_18TensorIteratorBaseEENKUlvE_clEvENKUlvE5_clEvEUlffE_St5arrayIPcLm3EELi4E23TrivialOffsetCalculatorILi2EjESB_ILi1EjENS0_6memory12LoadWithCastILi2EEENSE_13StoreWithCastILi1EEEEEviT_T0_T2_T3_T4_T5_,@function
        .size           _ZN2at6native27unrolled_elementwise_kernelIZZZNS0_50_GLOBAL__N__2680c7bb_12_PowKernel_cu_140f0503_289624pow_tensor_tensor_kernelERNS_18TensorIteratorBaseEENKUlvE_clEvENKUlvE5_clEvEUlffE_St5arrayIPcLm3EELi4E23TrivialOffsetCalculatorILi2EjESB_ILi1EjENS0_6memory12LoadWithCastILi2EEENSE_13StoreWithCastILi1EEEEEviT_T0_T2_T3_T4_T5_,(.L_x_71905 - _ZN2at6native27unrolled_elementwise_kernelIZZZNS0_50_GLOBAL__N__2680c7bb_12_PowKernel_cu_140f0503_289624pow_tensor_tensor_kernelERNS_18TensorIteratorBaseEENKUlvE_clEvENKUlvE5_clEvEUlffE_St5arrayIPcLm3EELi4E23TrivialOffsetCalculatorILi2EjESB_ILi1EjENS0_6memory12LoadWithCastILi2EEENSE_13StoreWithCastILi1EEEEEviT_T0_T2_T3_T4_T5_)
        .other          _ZN2at6native27unrolled_elementwise_kernelIZZZNS0_50_GLOBAL__N__2680c7bb_12_PowKernel_cu_140f0503_289624pow_tensor_tensor_kernelERNS_18TensorIteratorBaseEENKUlvE_clEvENKUlvE5_clEvEUlffE_St5arrayIPcLm3EELi4E23TrivialOffsetCalculatorILi2EjESB_ILi1EjENS0_6memory12LoadWithCastILi2EEENSE_13StoreWithCastILi1EEEEEviT_T0_T2_T3_T4_T5_,@"STO_CUDA_ENTRY STV_DEFAULT"
_ZN2at6native27unrolled_elementwise_kernelIZZZNS0_50_GLOBAL__N__2680c7bb_12_PowKernel_cu_140f0503_289624pow_tensor_tensor_kernelERNS_18TensorIteratorBaseEENKUlvE_clEvENKUlvE5_clEvEUlffE_St5arrayIPcLm3EELi4E23TrivialOffsetCalculatorILi2EjESB_ILi1EjENS0_6memory12LoadWithCastILi2EEENSE_13StoreWithCastILi1EEEEEviT_T0_T2_T3_T4_T5_:
.text._ZN2at6native27unrolled_elementwise_kernelIZZZNS0_50_GLOBAL__N__2680c7bb_12_PowKernel_cu_140f0503_289624pow_tensor_tensor_kernelERNS_18TensorIteratorBaseEENKUlvE_clEvENKUlvE5_clEvEUlffE_St5arrayIPcLm3EELi4E23TrivialOffsetCalculatorILi2EjESB_ILi1EjENS0_6memory12LoadWithCastILi2EEENSE_13StoreWithCastILi1EEEEEviT_T0_T2_T3_T4_T5_:
        /* <DEDUP_REMOVED lines=9> */
[----:B------:R-:W-:-:S07]  /*0090*/  IMAD.MOV.U32 R24, RZ, RZ, RZ ;  /* 0x000000ffff187224 */ /* 0x000fce00078e00ff */
[----:B------:R-:W4:Y:S01]  /*00a0*/  LDC.U8 R16, c[0x0][0x23d] ;  /* 0x00008f40ff107b82 */ /* 0x000f220000000000 */
[----:B-1----:R-:W-:-:S05]  /*00b0*/  IMAD R17, R2, -0x200, R17 ;  /* 0xfffffe0002117824 */ /* 0x002fca00078e0211 */
[----:B--2---:R-:W-:-:S13]  /*00c0*/  ISETP.GE.AND P0, PT, R26, R17, PT ;  /* 0x000000111a00720c */ /* 0x004fda0003f06270 */
        /* <DEDUP_REMOVED lines=22> */
.L_x_55967:
[----:B------:R-:W2:Y:S02]  /*0230*/  LDG.E.U8 R4, desc[UR36][R4.64] ;  /* 0x0000002404047981 */ /* 0x000ea4000c1e1100 */
[----:B--2---:R-:W-:Y:S01]  /*0240*/  I2FP.F32.U32 R28, R4 ;  /* 0x00000004001c7245 */ /* 0x004fe20000201000 */
[----:B------:R-:W-:Y:S06]  /*0250*/  BRA `(.L_x_55969) ;  /* 0x0000000c00307947 */ /* 0x000fec0003800000 */
.L_x_55966:
        /* <DEDUP_REMOVED lines=9> */
.L_x_55971:
[----:B------:R-:W2:Y:S02]  /*02f0*/  LDG.E R4, desc[UR36][R4.64] ;  /* 0x0000002404047981 */ /* 0x000ea4000c1e1900 */
[----:B--2---:R-:W-:Y:S01]  /*0300*/  I2FP.F32.S32 R28, R4 ;  /* 0x00000004001c7245 */ /* 0x004fe20000201400 */
[----:B------:R-:W-:Y:S06]  /*0310*/  BRA `(.L_x_55969) ;  /* 0x0000000c00007947 */ /* 0x000fec0003800000 */
.L_x_55970:
[----:B------:R-:W2:Y:S02]  /*0320*/  LDG.E.U16 R4, desc[UR36][R4.64] ;  /* 0x0000002404047981 */ /* 0x000ea4000c1e1500 */
[----:B--2---:R2:W3:Y:S01]  /*0330*/  I2F.S16 R28, R4 ;  /* 0x00000004001c7306 */ /* 0x0044e20000101400 */
[----:B------:R-:W-:Y:S05]  /*0340*/  BRA `(.L_x_55969) ;  /* 0x0000000800f47947 */ /* 0x000fea0003800000 */
.L_x_55965:
        /* <DEDUP_REMOVED lines=8> */
.L_x_55973:
[----:B------:R-:W2:Y:S02]  /*03d0*/  LDG.E.U16 R4, desc[UR36][R4.64] ;  /* 0x0000002404047981 */ /* 0x000ea4000c1e1500 */
[----:B--2---:R-:W-:Y:S01]  /*03e0*/  HADD2.F32 R28, -RZ, R4.H0_H0 ;  /* 0x20000004ff1c7230 */ /* 0x004fe20000004100 */
[----:B------:R-:W-:Y:S06]  /*03f0*/  BRA `(.L_x_55969) ;  /* 0x0000000800c87947 */ /* 0x000fec0003800000 */
.L_x_55972:
        /* <DEDUP_REMOVED lines=8> */
.L_x_55975:
[----:B------:R-:W2:Y:S02]  /*0480*/  LDG.E.U16 R4, desc[UR36][R4.64] ;  /* 0x0000002404047981 */ /* 0x000ea4000c1e1500 */
[----:B--2---:R-:W-:Y:S01]  /*0490*/  HADD2.F32 R28, -RZ, R4.H0_H0 ;  /* 0x20000004ff1c7230 */ /* 0x004fe20000004100 */
[----:B------:R-:W-:Y:S06]  /*04a0*/  BRA `(.L_x_55969) ;  /* 0x00000008009c7947 */ /* 0x000fec0003800000 */
.L_x_55974:
[----:B------:R-:W2:Y:S01]  /*04b0*/  LDG.E.64 R4, desc[UR36][R4.64] ;  /* 0x0000002404047981 */ /* 0x000ea2000c1e1b00 */
[----:B------:R-:W-:Y:S01]  /*04c0*/  UMOV UR4, 0xf0000000 ;  /* 0xf000000000047882 */ /* 0x000fe20000000000 */
[----:B------:R-:W-:Y:S01]  /*04d0*/  UMOV UR5, 0x380fffff ;  /* 0x380fffff00057882 */ /* 0x000fe20000000000 */
[----:B--2---:R-:W0:Y:S01]  /*04e0*/  F2F.F32.F64 R28, R4 ;  /* 0x00000004001c7310 */ /* 0x004e220000301000 */
[----:B------:R-:W-:-:S14]  /*04f0*/  DSETP.GEU.AND P0, PT, |R4|, UR4, PT ;  /* 0x0000000404007e2a */ /* 0x000fdc000bf0e200 */
[----:B0-----:R-:W-:Y:S01]  /*0500*/  @!P0 FMUL R28, R28, 1.175494350822287508e-38 ;  /* 0x008000001c1c8820 */ /* 0x001fe20000400000 */
[----:B------:R-:W-:Y:S06]  /*0510*/  BRA `(.L_x_55969) ;  /* 0x0000000800807947 */ /* 0x000fec0003800000 */
.L_x_55964:
        /* <DEDUP_REMOVED lines=12> */
.L_x_55978:
[----:B------:R-:W2:Y:S01]  /*05e0*/  LDG.E.64 R4, desc[UR36][R4.64] ;  /* 0x0000002404047981 */ /* 0x000ea2000c1e1b00 */
[----:B------:R-:W-:Y:S01]  /*05f0*/  UMOV UR4, 0xf0000000 ;  /* 0xf000000000047882 */ /* 0x000fe20000000000 */
[----:B------:R-:W-:Y:S01]  /*0600*/  UMOV UR5, 0x380fffff ;  /* 0x380fffff00057882 */ /* 0x000fe20000000000 */
[----:B--2---:R-:W0:Y:S01]  /*0610*/  F2F.F32.F64 R28, R4 ;  /* 0x00000004001c7310 */ /* 0x004e220000301000 */
[----:B------:R-:W-:-:S14]  /*0620*/  DSETP.GEU.AND P0, PT, |R4|, UR4, PT ;  /* 0x0000000404007e2a */ /* 0x000fdc000bf0e200 */
[----:B0-----:R-:W-:Y:S01]  /*0630*/  @!P0 FMUL R28, R28, 1.175494350822287508e-38 ;  /* 0x008000001c1c8820 */ /* 0x001fe20000400000 */
[----:B------:R-:W-:Y:S06]  /*0640*/  BRA `(.L_x_55969) ;  /* 0x0000000800347947 */ /* 0x000fec0003800000 */
.L_x_55977:
        /* <DEDUP_REMOVED lines=26> */
.L_x_55980:
        /* <DEDUP_REMOVED lines=14> */
.L_x_55979:
[----:B------:R-:W2:Y:S02]  /*08d0*/  LDG.E.U16 R4, desc[UR36][R4.64] ;  /* 0x0000002404047981 */ /* 0x000ea4000c1e1500 */
[----:B--2---:R-:W-:Y:S01]  /*08e0*/  IMAD.U32 R28, R4, 0x10000, RZ ;  /* 0x00010000041c7824 */ /* 0x004fe200078e00ff */
[----:B------:R-:W-:Y:S06]  /*08f0*/  BRA `(.L_x_55969) ;  /* 0x0000000400887947 */ /* 0x000fec0003800000 */
.L_x_55976:
        /* <DEDUP_REMOVED lines=11> */
.L_x_55983:
        /* <DEDUP_REMOVED lines=20> */
.L_x_55985:
[----:B------:R-:W-:Y:S05]  /*0af0*/  BSYNC B0 ;  /* 0x0000000000007941 */ /* 0x000fea0003800000 */
.L_x_55984:
[----:B------:R-:W-:Y:S01]  /*0b00*/  IMAD.SHL.U32 R3, R3, 0x100000, RZ ;  /* 0x0010000003037824 */ /* 0x000fe200078e00ff */
[----:B------:R-:W-:-:S04]  /*0b10*/  LEA R5, R0, 0x3b800000, 0x17 ;  /* 0x3b80000000057811 */ /* 0x000fc800078eb8ff */
[----:B------:R-:W-:Y:S01]  /*0b20*/  LOP3.LUT R28, R5, R3, R28, 0xfe, !PT ;  /* 0x00000003051c7212 */ /* 0x000fe200078efe1c */
[----:B------:R-:W-:Y:S06]  /*0b30*/  BRA `(.L_x_55969) ;  /* 0x0000000000f87947 */ /* 0x000fec0003800000 */
.L_x_55982:
        /* <DEDUP_REMOVED lines=20> */
.L_x_55987:
[----:B------:R-:W-:Y:S05]  /*0c80*/  BSYNC B0 ;  /* 0x0000000000007941 */ /* 0x000fea0003800000 */
.L_x_55986:
[----:B------:R-:W-:Y:S01]  /*0c90*/  IMAD.SHL.U32 R3, R3, 0x200000, RZ ;  /* 0x0020000003037824 */ /* 0x000fe200078e00ff */
[----:B------:R-:W-:-:S04]  /*0ca0*/  LEA R5, R0, 0x37800000, 0x17 ;  /* 0x3780000000057811 */ /* 0x000fc800078eb8ff */
[----:B------:R-:W-:Y:S01]  /*0cb0*/  LOP3.LUT R28, R5, R3, R28, 0xfe, !PT ;  /* 0x00000003051c7212 */ /* 0x000fe200078efe1c */
[----:B------:R-:W-:Y:S06]  /*0cc0*/  BRA `(.L_x_55969) ;  /* 0x0000000000947947 */ /* 0x000fec0003800000 */
.L_x_55981:
        /* <DEDUP_REMOVED lines=14> */
.L_x_55968:
        /* <DEDUP_REMOVED lines=16> */
.L_x_55990:
[----:B------:R-:W-:Y:S01]  /*0eb0*/  IMAD.MOV.U32 R28, RZ, RZ, RZ ;  /* 0x000000ffff1c7224 */ /* 0x000fe200078e00ff */
[----:B------:R-:W-:Y:S06]  /*0ec0*/  BRA `(.L_x_55969) ;  /* 0x0000000000147947 */ /* 0x000fec0003800000 */
.L_x_55989:
[----:B------:R-:W2:Y:S02]  /*0ed0*/  LDG.E.64 R28, desc[UR36][R4.64] ;  /* 0x00000024041c7981 */ /* 0x000ea4000c1e1b00 */
[----:B--2---:R0:W1:Y:S01]  /*0ee0*/  I2F.U64 R28, R28 ;  /* 0x0000001c001c7312 */ /* 0x0040620000301000 */
[----:B------:R-:W-:Y:S05]  /*0ef0*/  BRA `(.L_x_55969) ;  /* 0x0000000000087947 */ /* 0x000fea0003800000 */
.L_x_55988:
[----:B------:R-:W2:Y:S02]  /*0f00*/  LDG.E R4, desc[UR36][R4.64] ;  /* 0x0000002404047981 */ /* 0x000ea4000c1e1900 */
[----:B--2---:R-:W-:-:S07]  /*0f10*/  I2FP.F32.U32 R28, R4 ;  /* 0x00000004001c7245 */ /* 0x004fce0000201000 */
.L_x_55969:
[----:B------:R-:W-:Y:S05]  /*0f20*/  BSYNC B6 ;  /* 0x0000000000067941 */ /* 0x000fea0003800000 */
.L_x_55963:
        /* <DEDUP_REMOVED lines=20> */
.L_x_55995:
[----:B------:R-:W2:Y:S02]  /*1070*/  LDG.E.U8 R4, desc[UR36][R4.64] ;  /* 0x0000002404047981 */ /* 0x000ea4000c1e1100 */
[----:B--2---:R-:W-:Y:S01]  /*1080*/  I2FP.F32.U32 R24, R4 ;  /* 0x0000000400187245 */ /* 0x004fe20000201000 */
[----:B------:R-:W-:Y:S06]  /*1090*/  BRA `(.L_x_55997) ;  /* 0x0000000c002c7947 */ /* 0x000fec0003800000 */
.L_x_55994:
        /* <DEDUP_REMOVED lines=9> */
.L_x_55999:
[----:B------:R-:W2:Y:S02]  /*1130*/  LDG.E R4, desc[UR36][R4.64] ;  /* 0x0000002404047981 */ /* 0x000ea4000c1e1900 */
[----:B--2---:R-:W-:Y:S01]  /*1140*/  I2FP.F32.S32 R24, R4 ;  /* 0x0000000400187245 */ /* 0x004fe20000201400 */
[----:B------:R-:W-:Y:S06]  /*1150*/  BRA `(.L_x_55997) ;  /* 0x0000000800fc7947 */ /* 0x000fec0003800000 */
.L_x_55998:
[----:B------:R-:W2:Y:S02]  /*1160*/  LDG.E.U16 R4, desc[UR36][R4.64] ;  /* 0x0000002404047981 */ /* 0x000ea4000c1e1500 */
[----:B--2---:R0:W2:Y:S01]  /*1170*/  I2F.S16 R24, R4 ;  /* 0x0000000400187306 */ /* 0x0040a20000101400 */
[----:B------:R-:W-:Y:S05]  /*1180*/  BRA `(.L_x_55997) ;  /* 0x0000000800f07947 */ /* 0x000fea0003800000 */
.L_x_55993:
        /* <DEDUP_REMOVED lines=8> */
.L_x_56001:
[----:B------:R-:W2:Y:S02]  /*1210*/  LDG.E.U16 R4, desc[UR36][R4.64] ;  /* 0x0000002404047981 */ /* 0x000ea4000c1e1500 */
[----:B--2---:R-:W-:Y:S01]  /*1220*/  HADD2.F32 R24, -RZ, R4.H0_H0 ;  /* 0x20000004ff187230 */ /* 0x004fe20000004100 */
[----:B------:R-:W-:Y:S06]  /*1230*/  BRA `(.L_x_55997) ;  /* 0x0000000800c47947 */ /* 0x000fec0003800000 */
.L_x_56000:
        /* <DEDUP_REMOVED lines=8> */
.L_x_56003:
[----:B------:R-:W2:Y:S02]  /*12c0*/  LDG.E.U16 R4, desc[UR36][R4.64] ;  /* 0x0000002404047981 */ /* 0x000ea4000c1e1500 */
[----:B--2---:R-:W-:Y:S01]  /*12d0*/  HADD2.F32 R24, -RZ, R4.H0_H0 ;  /* 0x20000004ff187230 */ /* 0x004fe20000004100 */
[----:B------:R-:W-:Y:S06]  /*12e0*/  BRA `(.L_x_55997) ;  /* 0x0000000800987947 */ /* 0x000fec0003800000 */
.L_x_56002:
[----:B------:R-:W2:Y:S01]  /*12f0*/  LDG.E.64 R4, desc[UR36][R4.64] ;  /* 0x0000002404047981 */ /* 0x000ea2000c1e1b00 */
[----:B------:R-:W-:Y:S01]  /*1300*/  UMOV UR4, 0xf0000000 ;  /* 0xf000000000047882 */ /* 0x000fe20000000000 */
[----:B------:R-:W-:Y:S01]  /*1310*/  UMOV UR5, 0x380fffff ;  /* 0x380fffff00057882 */ /* 0x000fe20000000000 */
[----:B--2---:R-:W0:Y:S01]  /*1320*/  F2F.F32.F64 R24, R4 ;  /* 0x0000000400187310 */ /* 0x004e220000301000 */
[----:B------:R-:W-:-:S14]  /*1330*/  DSETP.GEU.AND P0, PT, |R4|, UR4, PT ;  /* 0x0000000404007e2a */ /* 0x000fdc000bf0e200 */
[----:B0-----:R-:W-:Y:S01]  /*1340*/  @!P0 FMUL R24, R24, 1.175494350822287508e-38 ;  /* 0x0080000018188820 */ /* 0x001fe20000400000 */
[----:B------:R-:W-:Y:S06]  /*1350*/  BRA `(.L_x_55997) ;  /* 0x00000008007c7947 */ /* 0x000fec0003800000 */
.L_x_55992:
        /* <DEDUP_REMOVED lines=12> */
.L_x_56006:
[----:B------:R-:W2:Y:S01]  /*1420*/  LDG.E.64 R4, desc[UR36][R4.64] ;  /* 0x0000002404047981 */ /* 0x000ea2000c1e1b00 */
[----:B------:R-:W-:Y:S01]  /*1430*/  UMOV UR4, 0xf0000000 ;  /* 0xf000000000047882 */ /* 0x000fe20000000000 */
[----:B------:R-:W-:Y:S01]  /*1440*/  UMOV UR5, 0x380fffff ;  /* 0x380fffff00057882 */ /* 0x000fe20000000000 */
[----:B--2---:R-:W0:Y:S01]  /*1450*/  F2F.F32.F64 R24, R4 ;  /* 0x0000000400187310 */ /* 0x004e220000301000 */
[----:B------:R-:W-:-:S14]  /*1460*/  DSETP.GEU.AND P0, PT, |R4|, UR4, PT ;  /* 0x0000000404007e2a */ /* 0x000fdc000bf0e200 */
[----:B0-----:R-:W-:Y:S01]  /*1470*/  @!P0 FMUL R24, R24, 1.175494350822287508e-38 ;  /* 0x0080000018188820 */ /* 0x001fe20000400000 */
[----:B------:R-:W-:Y:S06]  /*1480*/  BRA `(.L_x_55997) ;  /* 0x0000000800307947 */ /* 0x000fec0003800000 */
.L_x_56005:
        /* <DEDUP_REMOVED lines=26> */
.L_x_56008:
        /* <DEDUP_REMOVED lines=13> */
.L_x_56007:
[----:B------:R-:W2:Y:S02]  /*1700*/  LDG.E.U16 R4, desc[UR36][R4.64] ;  /* 0x0000002404047981 */ /* 0x000ea4000c1e1500 */
[----:B--2---:R-:W-:Y:S01]  /*1710*/  IMAD.U32 R24, R4, 0x10000, RZ ;  /* 0x0001000004187824 */ /* 0x004fe200078e00ff */
[----:B------:R-:W-:Y:S06]  /*1720*/  BRA `(.L_x_55997) ;  /* 0x0000000400887947 */ /* 0x000fec0003800000 */
.L_x_56004:
        /* <DEDUP_REMOVED lines=11> */
.L_x_56011:
        /* <DEDUP_REMOVED lines=20> */
.L_x_56013:
[----:B------:R-:W-:Y:S05]  /*1920*/  BSYNC B0 ;  /* 0x0000000000007941 */ /* 0x000fea0003800000 */
.L_x_56012:
[----:B------:R-:W-:Y:S01]  /*1930*/  IMAD.SHL.U32 R3, R3, 0x100000, RZ ;  /* 0x0010000003037824 */ /* 0x000fe200078e00ff */
[----:B------:R-:W-:-:S04]  /*1940*/  LEA R5, R0, 0x3b800000, 0x17 ;  /* 0x3b80000000057811 */ /* 0x000fc800078eb8ff */
[----:B------:R-:W-:Y:S01]  /*1950*/  LOP3.LUT R24, R5, R3, R24, 0xfe, !PT ;  /* 0x0000000305187212 */ /* 0x000fe200078efe18 */
[----:B------:R-:W-:Y:S06]  /*1960*/  BRA `(.L_x_55997) ;  /* 0x0000000000f87947 */ /* 0x000fec0003800000 */
.L_x_56010:
        /* <DEDUP_REMOVED lines=20> */
.L_x_56015:
[----:B------:R-:W-:Y:S05]  /*1ab0*/  BSYNC B0 ;  /* 0x0000000000007941 */ /* 0x000fea0003800000 */
.L_x_56014:
[----:B------:R-:W-:Y:S01]  /*1ac0*/  IMAD.SHL.U32 R3, R3, 0x200000, RZ ;  /* 0x0020000003037824 */ /* 0x000fe200078e00ff */
[----:B------:R-:W-:-:S04]  /*1ad0*/  LEA R5, R0, 0x37800000, 0x17 ;  /* 0x3780000000057811 */ /* 0x000fc800078eb8ff */
[----:B------:R-:W-:Y:S01]  /*1ae0*/  LOP3.LUT R24, R5, R3, R24, 0xfe, !PT ;  /* 0x0000000305187212 */ /* 0x000fe200078efe18 */
[----:B------:R-:W-:Y:S06]  /*1af0*/  BRA `(.L_x_55997) ;  /* 0x0000000000947947 */ /* 0x000fec0003800000 */
.L_x_56009:
        /* <DEDUP_REMOVED lines=14> */
.L_x_55996:
        /* <DEDUP_REMOVED lines=16> */
.L_x_56018:
[----:B------:R-:W-:Y:S01]  /*1ce0*/  IMAD.MOV.U32 R24, RZ, RZ, RZ ;  /* 0x000000ffff187224 */ /* 0x000fe200078e00ff */
[----:B------:R-:W-:Y:S06]  /*1cf0*/  BRA `(.L_x_55997) ;  /* 0x0000000000147947 */ /* 0x000fec0003800000 */
.L_x_56017:
[----:B------:R-:W2:Y:S02]  /*1d00*/  LDG.E.64 R4, desc[UR36][R4.64] ;  /* 0x0000002404047981 */ /* 0x000ea4000c1e1b00 */
[----:B--2---:R0:W2:Y:S01]  /*1d10*/  I2F.U64 R24, R4 ;  /* 0x0000000400187312 */ /* 0x0040a20000301000 */
[----:B------:R-:W-:Y:S05]  /*1d20*/  BRA `(.L_x_55997) ;  /* 0x0000000000087947 */ /* 0x000fea0003800000 */
.L_x_56016:
[----:B------:R-:W2:Y:S02]  /*1d30*/  LDG.E R4, desc[UR36][R4.64] ;  /* 0x0000002404047981 */ /* 0x000ea4000c1e1900 */
[----:B--2---:R-:W-:-:S07]  /*1d40*/  I2FP.F32.U32 R24, R4 ;  /* 0x0000000400187245 */ /* 0x004fce0000201000 */
.L_x_55997:
[----:B------:R-:W-:Y:S05]  /*1d50*/  BSYNC B6 ;  /* 0x0000000000067941 */ /* 0x000fea0003800000 */
.L_x_55991:
[----:B------:R-:W0:Y:S02]  /*1d60*/  S2R R26, SR_TID.X ;  /* 0x00000000001a7919 */ /* 0x000e240000002100 */
[----:B0-----:R-:W-:-:S07]  /*1d70*/  VIADD R26, R26, 0x80 ;  /* 0x000000801a1a7836 */ /* 0x001fce0000000000 */
.L_x_55962:
[----:B------:R-:W-:Y:S05]  /*1d80*/  BSYNC B7 ;  /* 0x0000000000077941 */ /* 0x000fea0003800000 */
.L_x_55961:
[----:B------:R-:W-:Y:S01]  /*1d90*/  ISETP.GE.AND P0, PT, R26, R17, PT ;  /* 0x000000111a00720c */ /* 0x000fe20003f06270 */
[----:B------:R-:W-:Y:S01]  /*1da0*/  BSSY B7, `(.L_x_56019) ;  /* 0x00001cb000077945 */ /* 0x000fe20003800000 */
[----:B------:R-:W-:-:S11]  /*1db0*/  IMAD.MOV.U32 R18, RZ, RZ, RZ ;  /* 0x000000ffff127224 */ /* 0x000fd600078e00ff */
[----:B------:R-:W-:Y:S05]  /*1dc0*/  @P0 BRA `(.L_x_56020) ;  /* 0x0000001c00200947 */ /* 0x000fea0003800000 */
[----:B----4-:R-:W0:Y:S01]  /*1dd0*/  LDC.64 R4, c[0x0][0x228] ;  /* 0x00008a00ff047b82 */ /* 0x010e220000000a00 */
        /* <DEDUP_REMOVED lines=17> */
[----:B------:R-:W4:Y:S02]  /*1ef0*/  LDG.E.S8 R4, desc[UR36][R4.64] ;  /* 0x0000002404047981 */ /* 0x000f24000c1e1300 */
[----:B----4-:R0:W4:Y:S01]  /*1f00*/  I2F.S16 R19, R4 ;  /* 0x0000000400137306 */ /* 0x0101220000101400 */
[----:B------:R-:W-:Y:S05]  /*1f10*/  BRA `(.L_x_56027) ;  /* 0x0000000c00387947 */ /* 0x000fea0003800000 */
.L_x_56025:
[----:B------:R-:W4:Y:S02]  /*1f20*/  LDG.E.U8 R4, desc[UR36][R4.64] ;  /* 0x0000002404047981 */ /* 0x000f24000c1e1100 */
[----:B----4-:R-:W-:Y:S01]  /*1f30*/  I2FP.F32.U32 R19, R4 ;  /* 0x0000000400137245 */ /* 0x010fe20000201000 */
[----:B------:R-:W-:Y:S06]  /*1f40*/  BRA `(.L_x_56027) ;  /* 0x0000000c002c7947 */ /* 0x000fec0003800000 */
.L_x_56024:
[----:B------:R-:W-:-:S13]  /*1f50*/  ISETP.NE.AND P0, PT, R0, 0x2, PT ;  /* 0x000000020000780c */ /* 0x000fda0003f05270 */
[----:B------:R-:W-:Y:S05]  /*1f60*/  @!P0 BRA `(.L_x_56028) ;  /* 0x0000000000288947 */ /* 0x000fea0003800000 */
[----:B------:R-:W-:-:S13]  /*1f70*/  ISETP.NE.AND P0, PT, R0, 0x3, PT ;  /* 0x000000030000780c */ /* 0x000fda0003f05270 */
[----:B------:R-:W-:Y:S05]  /*1f80*/  @!P0 BRA `(.L_x_56029) ;  /* 0x0000000000148947 */ /* 0x000fea0003800000 */
[----:B------:R-:W-:-:S13]  /*1f90*/  ISETP.NE.AND P0, PT, R0, 0x4, PT ;  /* 0x000000040000780c */ /* 0x000fda0003f05270 */
[----:B------:R-:W-:Y:S05]  /*1fa0*/  @P0 BRA `(.L_x_56026) ;  /* 0x0000000800b80947 */ /* 0x000fea0003800000 */
[----:B------:R-:W4:Y:S02]  /*1fb0*/  LDG.E.64 R4, desc[UR36][R4.64] ;  /* 0x0000002404047981 */ /* 0x000f24000c1e1b00 */
[----:B----4-:R0:W4:Y:S01]  /*1fc0*/  I2F.S64 R19, R4 ;  /* 0x0000000400137312 */ /* 0x0101220000301400 */
[----:B------:R-:W-:Y:S05]  /*1fd0*/  BRA `(.L_x_56027) ;  /* 0x0000000c00087947 */ /* 0x000fea0003800000 */
.L_x_56029:
[----:B------:R-:W4:Y:S02]  /*1fe0*/  LDG.E R4, desc[UR36][R4.64] ;  /* 0x0000002404047981 */ /* 0x000f24000c1e1900 */
[----:B----4-:R-:W-:Y:S01]  /*1ff0*/  I2FP.F32.S32 R19, R4 ;  /* 0x0000000400137245 */ /* 0x010fe20000201400 */
[----:B------:R-:W-:Y:S06]  /*2000*/  BRA `(.L_x_56027) ;  /* 0x0000000800fc7947 */ /* 0x000fec0003800000 */
.L_x_56028:
[----:B------:R-:W4:Y:S02]  /*2010*/  LDG.E.U16 R4, desc[UR36][R4.64] ;  /* 0x0000002404047981 */ /* 0x000f24000c1e1500 */
[----:B----4-:R0:W4:Y:S01]  /*2020*/  I2F.S16 R19, R4 ;  /* 0x0000000400137306 */ /* 0x0101220000101400 */
[----:B------:R-:W-:Y:S05]  /*2030*/  BRA `(.L_x_56027) ;  /* 0x0000000800f07947 */ /* 0x000fea0003800000 */
.L_x_56023:
        /* <DEDUP_REMOVED lines=8> */
.L_x_56031:
[----:B------:R-:W4:Y:S02]  /*20c0*/  LDG.E.U16 R4, desc[UR36][R4.64] ;  /* 0x0000002404047981 */ /* 0x000f24000c1e1500 */
[----:B----4-:R-:W-:Y:S01]  /*20d0*/  HADD2.F32 R19, -RZ, R4.H0_H0 ;  /* 0x20000004ff137230 */ /* 0x010fe20000004100 */
[----:B------:R-:W-:Y:S06]  /*20e0*/  BRA `(.L_x_56027) ;  /* 0x0000000800c47947 */ /* 0x000fec0003800000 */
.L_x_56030:
        /* <DEDUP_REMOVED lines=8> */
.L_x_56033:
[----:B------:R-:W4:Y:S02]  /*2170*/  LDG.E.U16 R4, desc[UR36][R4.64] ;  /* 0x0000002404047981 */ /* 0x000f24000c1e1500 */
[----:B----4-:R-:W-:Y:S01]  /*2180*/  HADD2.F32 R19, -RZ, R4.H0_H0 ;  /* 0x20000004ff137230 */ /* 0x010fe20000004100 */
[----:B------:R-:W-:Y:S06]  /*2190*/  BRA `(.L_x_56027) ;  /* 0x0000000800987947 */ /* 0x000fec0003800000 */
.L_x_56032:
[----:B------:R-:W4:Y:S01]  /*21a0*/  LDG.E.64 R4, desc[UR36][R4.64] ;  /* 0x0000002404047981 */ /* 0x000f22000c1e1b00 */
[----:B------:R-:W-:Y:S01]  /*21b0*/  UMOV UR4, 0xf0000000 ;  /* 0xf000000000047882 */ /* 0x000fe20000000000 */
[----:B------:R-:W-:Y:S01]  /*21c0*/  UMOV UR5, 0x380fffff ;  /* 0x380fffff00057882 */ /* 0x000fe20000000000 */
[----:B----4-:R-:W0:Y:S01]  /*21d0*/  F2F.F32.F64 R19, R4 ;  /* 0x0000000400137310 */ /* 0x010e220000301000 */
[----:B------:R-:W-:-:S14]  /*21e0*/  DSETP.GEU.AND P0, PT, |R4|, UR4, PT ;  /* 0x0000000404007e2a */ /* 0x000fdc000bf0e200 */
[----:B0-----:R-:W-:Y:S01]  /*21f0*/  @!P0 FMUL R19, R19, 1.175494350822287508e-38 ;  /* 0x0080000013138820 */ /* 0x001fe20000400000 */
[----:B------:R-:W-:Y:S06]  /*2200*/  BRA `(.L_x_56027) ;  /* 0x00000008007c7947 */ /* 0x000fec0003800000 */
.L_x_56022:
        /* <DEDUP_REMOVED lines=8> */
[----:B------:R-:W4:Y:S02]  /*2290*/  LDG.E.U8 R4, desc[UR36][R4.64] ;  /* 0x0000002404047981 */ /* 0x000f24000c1e1100 */
[----:B----4-:R-:W-:-:S04]  /*22a0*/  ISETP.NE.AND P0, PT, R4, RZ, PT ;  /* 0x000000ff0400720c */ /* 0x010fc80003f05270 */
[----:B------:R-:W-:Y:S01]  /*22b0*/  FSEL R19, RZ, 1, !P0 ;  /* 0x3f800000ff137808 */ /* 0x000fe20004000000 */
[----:B------:R-:W-:Y:S08]  /*22c0*/  BRA `(.L_x_56027) ;  /* 0x00000008004c7947 */ /* 0x000ff00003800000 */
.L_x_56036:
[----:B------:R-:W4:Y:S01]  /*22d0*/  LDG.E.64 R4, desc[UR36][R4.64] ;  /* 0x0000002404047981 */ /* 0x000f22000c1e1b00 */
[----:B------:R-:W-:Y:S01]  /*22e0*/  UMOV UR4, 0xf0000000 ;  /* 0xf000000000047882 */ /* 0x000fe20000000000 */
[----:B------:R-:W-:Y:S01]  /*22f0*/  UMOV UR5, 0x380fffff ;  /* 0x380fffff00057882 */ /* 0x000fe20000000000 */
[----:B----4-:R-:W0:Y:S01]  /*2300*/  F2F.F32.F64 R19, R4 ;  /* 0x0000000400137310 */ /* 0x010e220000301000 */
[----:B------:R-:W-:-:S14]  /*2310*/  DSETP.GEU.AND P0, PT, |R4|, UR4, PT ;  /* 0x0000000404007e2a */ /* 0x000fdc000bf0e200 */
[----:B0-----:R-:W-:Y:S01]  /*2320*/  @!P0 FMUL R19, R19, 1.175494350822287508e-38 ;  /* 0x0080000013138820 */ /* 0x001fe20000400000 */
[----:B------:R-:W-:Y:S06]  /*2330*/  BRA `(.L_x_56027) ;  /* 0x0000000800307947 */ /* 0x000fec0003800000 */
.L_x_56035:
        /* <DEDUP_REMOVED lines=26> */
.L_x_56038:
[----:B------:R-:W4:Y:S02]  /*24e0*/  LDG.E.U8 R4, desc[UR36][R4.64] ;  /* 0x0000002404047981 */ /* 0x000f24000c1e1100 */
        /* <DEDUP_REMOVED lines=12> */
.L_x_56037:
[----:B------:R-:W4:Y:S02]  /*25b0*/  LDG.E.U16 R4, desc[UR36][R4.64] ;  /* 0x0000002404047981 */ /* 0x000f24000c1e1500 */
[----:B----4-:R-:W-:Y:S01]  /*25c0*/  IMAD.U32 R19, R4, 0x10000, RZ ;  /* 0x0001000004137824 */ /* 0x010fe200078e00ff */
[----:B------:R-:W-:Y:S06]  /*25d0*/  BRA `(.L_x_56027) ;  /* 0x0000000400887947 */ /* 0x000fec0003800000 */
.L_x_56034:
        /* <DEDUP_REMOVED lines=8> */
[----:B------:R-:W4:Y:S02]  /*2660*/  LDG.E.U16 R4, desc[UR36][R4.64] ;  /* 0x0000002404047981 */ /* 0x000f24000c1e1500 */
[----:B----4-:R-:W-:Y:S01]  /*2670*/  I2FP.F32.U32 R19, R4 ;  /* 0x0000000400137245 */ /* 0x010fe20000201000 */
[----:B------:R-:W-:Y:S06]  /*2680*/  BRA `(.L_x_56027) ;  /* 0x00000004005c7947 */ /* 0x000fec0003800000 */
.L_x_56041:
[----:B------:R-:W4:Y:S01]  /*2690*/  LDG.E.U8 R3, desc[UR36][R4.64] ;  /* 0x0000002404037981 */ /* 0x000f22000c1e1100 */
        /* <DEDUP_REMOVED lines=19> */
.L_x_56043:
[----:B------:R-:W-:Y:S05]  /*27d0*/  BSYNC B0 ;  /* 0x0000000000007941 */ /* 0x000fea0003800000 */
.L_x_56042:
[----:B------:R-:W-:Y:S01]  /*27e0*/  IMAD.SHL.U32 R3, R3, 0x100000, RZ ;  /* 0x0010000003037824 */ /* 0x000fe200078e00ff */
[----:B------:R-:W-:-:S04]  /*27f0*/  LEA R0, R0, 0x3b800000, 0x17 ;  /* 0x3b80000000007811 */ /* 0x000fc800078eb8ff */
[----:B------:R-:W-:Y:S01]  /*2800*/  LOP3.LUT R19, R0, R3, R19, 0xfe, !PT ;  /* 0x0000000300137212 */ /* 0x000fe200078efe13 */
[----:B------:R-:W-:Y:S06]  /*2810*/  BRA `(.L_x_56027) ;  /* 0x0000000000f87947 */ /* 0x000fec0003800000 */
.L_x_56040:
        /* <DEDUP_REMOVED lines=20> */
.L_x_56045:
[----:B------:R-:W-:Y:S05]  /*2960*/  BSYNC B0 ;  /* 0x0000000000007941 */ /* 0x000fea0003800000 */
.L_x_56044:
[----:B------:R-:W-:Y:S01]  /*2970*/  IMAD.SHL.U32 R3, R3, 0x200000, RZ ;  /* 0x0020000003037824 */ /* 0x000fe200078e00ff */
[----:B------:R-:W-:-:S04]  /*2980*/  LEA R0, R0, 0x37800000, 0x17 ;  /* 0x3780000000007811 */ /* 0x000fc800078eb8ff */
[----:B------:R-:W-:Y:S01]  /*2990*/  LOP3.LUT R19, R0, R3, R19, 0xfe, !PT ;  /* 0x0000000300137212 */ /* 0x000fe200078efe13 */
[----:B------:R-:W-:Y:S06]  /*29a0*/  BRA `(.L_x_56027) ;  /* 0x0000000000947947 */ /* 0x000fec0003800000 */
.L_x_56039:
[----:B------:R-:W-:-:S13]  /*29b0*/  ISETP.NE.AND P0, PT, R0, 0x1c, PT ;  /* 0x0000001c0000780c */ /* 0x000fda0003f05270 */
[----:B------:R-:W-:Y:S05]  /*29c0*/  @!P0 BRA `(.L_x_56046) ;  /* 0x0000000000848947 */ /* 0x000fea0003800000 */
[----:B------:R-:W-:-:S13]  /*29d0*/  ISETP.NE.AND P0, PT, R0, 0x1d, PT ;  /* 0x0000001d0000780c */ /* 0x000fda0003f05270 */
[----:B------:R-:W-:Y:S05]  /*29e0*/  @!P0 BRA `(.L_x_56047) ;  /* 0x0000000000708947 */ /* 0x000fea0003800000 */
[----:B------:R-:W-:-:S13]  /*29f0*/  ISETP.NE.AND P0, PT, R0, 0x2c, PT ;  /* 0x0000002c0000780c */ /* 0x000fda0003f05270 */
[----:B------:R-:W-:Y:S05]  /*2a00*/  @P0 BRA `(.L_x_56026) ;  /* 0x0000000000200947 */ /* 0x000fea0003800000 */
[----:B------:R-:W4:Y:S01]  /*2a10*/  LDG.E.U8 R4, desc[UR36][R4.64] ;  /* 0x0000002404047981 */ /* 0x000f22000c1e1100 */
[----:B------:R-:W-:Y:S01]  /*2a20*/  IMAD.MOV.U32 R19, RZ, RZ, 0x400000 ;  /* 0x00400000ff137424 */ /* 0x000fe200078e00ff */
[----:B----4-:R-:W-:-:S13]  /*2a30*/  ISETP.NE.AND P0, PT, R4, RZ, PT ;  /* 0x000000ff0400720c */ /* 0x010fda0003f05270 */
[----:B------:R-:W-:Y:S05]  /*2a40*/  @!P0 BRA `(.L_x_56027) ;  /* 0x00000000006c8947 */ /* 0x000fea0003800000 */
[----:B------:R-:W-:-:S13]  /*2a50*/  ISETP.NE.AND P0, PT, R4, 0xff, PT ;  /* 0x000000ff0400780c */ /* 0x000fda0003f05270 */
[----:B------:R-:W-:Y:S02]  /*2a60*/  @!P0 IMAD.MOV.U32 R19, RZ, RZ, 0x7f800001 ;  /* 0x7f800001ff138424 */ /* 0x000fe400078e00ff */
[----:B------:R-:W-:Y:S01]  /*2a70*/  @P0 IMAD.SHL.U32 R19, R4, 0x800000, RZ ;  /* 0x0080000004130824 */ /* 0x000fe200078e00ff */
[----:B------:R-:W-:Y:S06]  /*2a80*/  BRA `(.L_x_56027) ;  /* 0x00000000005c7947 */ /* 0x000fec0003800000 */
.L_x_56026:
        /* <DEDUP_REMOVED lines=16> */
.L_x_56048:
[----:B------:R-:W-:Y:S01]  /*2b90*/  IMAD.MOV.U32 R19, RZ, RZ, RZ ;  /* 0x000000ffff137224 */ /* 0x000fe200078e00ff */
[----:B------:R-:W-:Y:S06]  /*2ba0*/  BRA `(.L_x_56027) ;  /* 0x0000000000147947 */ /* 0x000fec0003800000 */
.L_x_56047:
[----:B------:R-:W4:Y:S02]  /*2bb0*/  LDG.E.64 R4, desc[UR36][R4.64] ;  /* 0x0000002404047981 */ /* 0x000f24000c1e1b00 */
[----:B----4-:R0:W4:Y:S01]  /*2bc0*/  I2F.U64 R19, R4 ;  /* 0x0000000400137312 */ /* 0x0101220000301000 */
[----:B------:R-:W-:Y:S05]  /*2bd0*/  BRA `(.L_x_56027) ;  /* 0x0000000000087947 */ /* 0x000fea0003800000 */
.L_x_56046:
[----:B------:R-:W4:Y:S02]  /*2be0*/  LDG.E R4, desc[UR36][R4.64] ;  /* 0x0000002404047981 */ /* 0x000f24000c1e1900 */
[----:B----4-:R-:W-:-:S07]  /*2bf0*/  I2FP.F32.U32 R19, R4 ;  /* 0x0000000400137245 */ /* 0x010fce0000201000 */
.L_x_56027:
[----:B------:R-:W-:Y:S05]  /*2c00*/  BSYNC B6 ;  /* 0x0000000000067941 */ /* 0x000fea0003800000 */
.L_x_56021:
        /* <DEDUP_REMOVED lines=20> */
.L_x_56053:
[----:B------:R-:W2:Y:S02]  /*2d50*/  LDG.E.U8 R4, desc[UR36][R4.64] ;  /* 0x0000002404047981 */ /* 0x000ea4000c1e1100 */
[----:B--2---:R-:W-:Y:S01]  /*2d60*/  I2FP.F32.U32 R18, R4 ;  /* 0x0000000400127245 */ /* 0x004fe20000201000 */
[----:B------:R-:W-:Y:S06]  /*2d70*/  BRA `(.L_x_56055) ;  /* 0x0000000c002c7947 */ /* 0x000fec0003800000 */
.L_x_56052:
        /* <DEDUP_REMOVED lines=9> */
.L_x_56057:
[----:B------:R-:W2:Y:S02]  /*2e10*/  LDG.E R4, desc[UR36][R4.64] ;  /* 0x0000002404047981 */ /* 0x000ea4000c1e1900 */
[----:B--2---:R-:W-:Y:S01]  /*2e20*/  I2FP.F32.S32 R18, R4 ;  /* 0x0000000400127245 */ /* 0x004fe20000201400 */
[----:B------:R-:W-:Y:S06]  /*2e30*/  BRA `(.L_x_56055) ;  /* 0x0000000800fc7947 */ /* 0x000fec0003800000 */
.L_x_56056:
[----:B------:R-:W2:Y:S02]  /*2e40*/  LDG.E.U16 R4, desc[UR36][R4.64] ;  /* 0x0000002404047981 */ /* 0x000ea4000c1e1500 */
[----:B--2---:R0:W2:Y:S01]  /*2e50*/  I2F.S16 R18, R4 ;  /* 0x0000000400127306 */ /* 0x0040a20000101400 */
[----:B------:R-:W-:Y:S05]  /*2e60*/  BRA `(.L_x_56055) ;  /* 0x0000000800f07947 */ /* 0x000fea0003800000 */
.L_x_56051:
        /* <DEDUP_REMOVED lines=8> */
.L_x_56059:
[----:B------:R-:W2:Y:S02]  /*2ef0*/  LDG.E.U16 R4, desc[UR36][R4.64] ;  /* 0x0000002404047981 */ /* 0x000ea4000c1e1500 */
[----:B--2---:R-:W-:Y:S01]  /*2f00*/  HADD2.F32 R18, -RZ, R4.H0_H0 ;  /* 0x20000004ff127230 */ /* 0x004fe20000004100 */
[----:B------:R-:W-:Y:S06]  /*2f10*/  BRA `(.L_x_56055) ;  /* 0x0000000800c47947 */ /* 0x000fec0003800000 */
.L_x_56058:
        /* <DEDUP_REMOVED lines=8> */
.L_x_56061:
[----:B------:R-:W2:Y:S02]  /*2fa0*/  LDG.E.U16 R4, desc[UR36][R4.64] ;  /* 0x0000002404047981 */ /* 0x000ea4000c1e1500 */
[----:B--2---:R-:W-:Y:S01]  /*2fb0*/  HADD2.F32 R18, -RZ, R4.H0_H0 ;  /* 0x20000004ff127230 */ /* 0x004fe20000004100 */
[----:B------:R-:W-:Y:S06]  /*2fc0*/  BRA `(.L_x_56055) ;  /* 0x0000000800987947 */ /* 0x000fec0003800000 */
.L_x_56060:
[----:B------:R-:W2:Y:S01]  /*2fd0*/  LDG.E.64 R4, desc[UR36][R4.64] ;  /* 0x0000002404047981 */ /* 0x000ea2000c1e1b00 */
[----:B------:R-:W-:Y:S01]  /*2fe0*/  UMOV UR4, 0xf0000000 ;  /* 0xf000000000047882 */ /* 0x000fe20000000000 */
[----:B------:R-:W-:Y:S01]  /*2ff0*/  UMOV UR5, 0x380fffff ;  /* 0x380fffff00057882 */ /* 0x000fe20000000000 */
[----:B--2---:R-:W0:Y:S01]  /*3000*/  F2F.F32.F64 R18, R4 ;  /* 0x0000000400127310 */ /* 0x004e220000301000 */
[----:B------:R-:W-:-:S14]  /*3010*/  DSETP.GEU.AND P0, PT, |R4|, UR4, PT ;  /* 0x0000000404007e2a */ /* 0x000fdc000bf0e200 */
[----:B0-----:R-:W-:Y:S01]  /*3020*/  @!P0 FMUL R18, R18, 1.175494350822287508e-38 ;  /* 0x0080000012128820 */ /* 0x001fe20000400000 */
[----:B------:R-:W-:Y:S06]  /*3030*/  BRA `(.L_x_56055) ;  /* 0x00000008007c7947 */ /* 0x000fec0003800000 */
.L_x_56050:
        /* <DEDUP_REMOVED lines=12> */
.L_x_56064:
[----:B------:R-:W2:Y:S01]  /*3100*/  LDG.E.64 R4, desc[UR36][R4.64] ;  /* 0x0000002404047981 */ /* 0x000ea2000c1e1b00 */
[----:B------:R-:W-:Y:S01]  /*3110*/  UMOV UR4, 0xf0000000 ;  /* 0xf000000000047882 */ /* 0x000fe20000000000 */
[----:B------:R-:W-:Y:S01]  /*3120*/  UMOV UR5, 0x380fffff ;  /* 0x380fffff00057882 */ /* 0x000fe20000000000 */
[----:B--2---:R-:W0:Y:S01]  /*3130*/  F2F.F32.F64 R18, R4 ;  /* 0x0000000400127310 */ /* 0x004e220000301000 */
[----:B------:R-:W-:-:S14]  /*3140*/  DSETP.GEU.AND P0, PT, |R4|, UR4, PT ;  /* 0x0000000404007e2a */ /* 0x000fdc000bf0e200 */
[----:B0-----:R-:W-:Y:S01]  /*3150*/  @!P0 FMUL R18, R18, 1.175494350822287508e-38 ;  /* 0x0080000012128820 */ /* 0x001fe20000400000 */
[----:B------:R-:W-:Y:S06]  /*3160*/  BRA `(.L_x_56055) ;  /* 0x0000000800307947 */ /* 0x000fec0003800000 */
.L_x_56063:
        /* <DEDUP_REMOVED lines=26> */
.L_x_56066:
        /* <DEDUP_REMOVED lines=13> */
.L_x_56065:
[----:B------:R-:W2:Y:S02]  /*33e0*/  LDG.E.U16 R4, desc[UR36][R4.64] ;  /* 0x0000002404047981 */ /* 0x000ea4000c1e1500 */
[----:B--2---:R-:W-:Y:S01]  /*33f0*/  IMAD.U32 R18, R4, 0x10000, RZ ;  /* 0x0001000004127824 */ /* 0x004fe200078e00ff */
[----:B------:R-:W-:Y:S06]  /*3400*/  BRA `(.L_x_56055) ;  /* 0x0000000400887947 */ /* 0x000fec0003800000 */
.L_x_56062:
        /* <DEDUP_REMOVED lines=11> */
.L_x_56069:
        /* <DEDUP_REMOVED lines=20> */
.L_x_56071:
[----:B------:R-:W-:Y:S05]  /*3600*/  BSYNC B0 ;  /* 0x0000000000007941 */ /* 0x000fea0003800000 */
.L_x_56070:
[----:B------:R-:W-:Y:S01]  /*3610*/  IMAD.SHL.U32 R3, R3, 0x100000, RZ ;  /* 0x0010000003037824 */ /* 0x000fe200078e00ff */
[----:B------:R-:W-:-:S04]  /*3620*/  LEA R5, R0, 0x3b800000, 0x17 ;  /* 0x3b80000000057811 */ /* 0x000fc800078eb8ff */
[----:B------:R-:W-:Y:S01]  /*3630*/  LOP3.LUT R18, R5, R3, R18, 0xfe, !PT ;  /* 0x0000000305127212 */ /* 0x000fe200078efe12 */
[----:B------:R-:W-:Y:S06]  /*3640*/  BRA `(.L_x_56055) ;  /* 0x0000000000f87947 */ /* 0x000fec0003800000 */
.L_x_56068:
        /* <DEDUP_REMOVED lines=20> */
.L_x_56073:
[----:B------:R-:W-:Y:S05]  /*3790*/  BSYNC B0 ;  /* 0x0000000000007941 */ /* 0x000fea0003800000 */
.L_x_56072:
[----:B------:R-:W-:Y:S01]  /*37a0*/  IMAD.SHL.U32 R3, R3, 0x200000, RZ ;  /* 0x0020000003037824 */ /* 0x000fe200078e00ff */
[----:B------:R-:W-:-:S04]  /*37b0*/  LEA R5, R0, 0x37800000, 0x17 ;  /* 0x3780000000057811 */ /* 0x000fc800078eb8ff */
[----:B------:R-:W-:Y:S01]  /*37c0*/  LOP3.LUT R18, R5, R3, R18, 0xfe, !PT ;  /* 0x0000000305127212 */ /* 0x000fe200078efe12 */
[----:B------:R-:W-:Y:S06]  /*37d0*/  BRA `(.L_x_56055) ;  /* 0x0000000000947947 */ /* 0x000fec0003800000 */
.L_x_56067:
        /* <DEDUP_REMOVED lines=14> */
.L_x_56054:
        /* <DEDUP_REMOVED lines=15> */
[----:B012345:R-:W-:Y:S05]  /*39b0*/  CALL.ABS.NOINC R14 ;  /* 0x000000000e007343 */ /* 0x03ffea0003c00000 */
.L_x_56076:
[----:B------:R-:W-:Y:S01]  /*39c0*/  IMAD.MOV.U32 R18, RZ, RZ, RZ ;  /* 0x000000ffff127224 */ /* 0x000fe200078e00ff */
[----:B------:R-:W-:Y:S06]  /*39d0*/  BRA `(.L_x_56055) ;  /* 0x0000000000147947 */ /* 0x000fec0003800000 */
.L_x_56075:
[----:B------:R-:W2:Y:S02]  /*39e0*/  LDG.E.64 R4, desc[UR36][R4.64] ;  /* 0x0000002404047981 */ /* 0x000ea4000c1e1b00 */
[----:B--2---:R0:W2:Y:S01]  /*39f0*/  I2F.U64 R18, R4 ;  /* 0x0000000400127312 */ /* 0x0040a20000301000 */
[----:B------:R-:W-:Y:S05]  /*3a00*/  BRA `(.L_x_56055) ;  /* 0x0000000000087947 */ /* 0x000fea0003800000 */
.L_x_56074:
[----:B------:R-:W2:Y:S02]  /*3a10*/  LDG.E R4, desc[UR36][R4.64] ;  /* 0x0000002404047981 */ /* 0x000ea4000c1e1900 */
[----:B--2---:R-:W-:-:S07]  /*3a20*/  I2FP.F32.U32 R18, R4 ;  /* 0x0000000400127245 */ /* 0x004fce0000201000 */
.L_x_56055:
[----:B------:R-:W-:Y:S05]  /*3a30*/  BSYNC B6 ;  /* 0x0000000000067941 */ /* 0x000fea0003800000 */
.L_x_56049:
[----:B------:R-:W-:-:S07]  /*3a40*/  VIADD R26, R26, 0x80 ;  /* 0x000000801a1a7836 */ /* 0x000fce0000000000 */
.L_x_56020:
[----:B------:R-:W-:Y:S05]  /*3a50*/  BSYNC B7 ;  /* 0x0000000000077941 */ /* 0x000fea0003800000 */
.L_x_56019:
        /* <DEDUP_REMOVED lines=26> */
.L_x_56083:
[----:B------:R-:W4:Y:S02]  /*3c00*/  LDG.E.U8 R4, desc[UR36][R4.64] ;  /* 0x0000002404047981 */ /* 0x000f24000c1e1100 */
[----:B----4-:R-:W-:Y:S01]  /*3c10*/  I2FP.F32.U32 R23, R4 ;  /* 0x0000000400177245 */ /* 0x010fe20000201000 */
[----:B------:R-:W-:Y:S06]  /*3c20*/  BRA `(.L_x_56085) ;  /* 0x0000000c002c7947 */ /* 0x000fec0003800000 */
.L_x_56082:
        /* <DEDUP_REMOVED lines=9> */
.L_x_56087:
[----:B------:R-:W4:Y:S02]  /*3cc0*/  LDG.E R4, desc[UR36][R4.64] ;  /* 0x0000002404047981 */ /* 0x000f24000c1e1900 */
[----:B----4-:R-:W-:Y:S01]  /*3cd0*/  I2FP.F32.S32 R23, R4 ;  /* 0x0000000400177245 */ /* 0x010fe20000201400 */
[----:B------:R-:W-:Y:S06]  /*3ce0*/  BRA `(.L_x_56085) ;  /* 0x0000000800fc7947 */ /* 0x000fec0003800000 */
.L_x_56086:
[----:B------:R-:W4:Y:S02]  /*3cf0*/  LDG.E.U16 R4, desc[UR36][R4.64] ;  /* 0x0000002404047981 */ /* 0x000f24000c1e1500 */
[----:B----4-:R0:W4:Y:S01]  /*3d00*/  I2F.S16 R23, R4 ;  /* 0x0000000400177306 */ /* 0x0101220000101400 */
[----:B------:R-:W-:Y:S05]  /*3d10*/  BRA `(.L_x_56085) ;  /* 0x0000000800f07947 */ /* 0x000fea0003800000 */
.L_x_56081:
        /* <DEDUP_REMOVED lines=8> */
.L_x_56089:
[----:B------:R-:W4:Y:S02]  /*3da0*/  LDG.E.U16 R4, desc[UR36][R4.64] ;  /* 0x0000002404047981 */ /* 0x000f24000c1e1500 */
[----:B----4-:R-:W-:Y:S01]  /*3db0*/  HADD2.F32 R23, -RZ, R4.H0_H0 ;  /* 0x20000004ff177230 */ /* 0x010fe20000004100 */
[----:B------:R-:W-:Y:S06]  /*3dc0*/  BRA `(.L_x_56085) ;  /* 0x0000000800c47947 */ /* 0x000fec0003800000 */
.L_x_56088:
        /* <DEDUP_REMOVED lines=8> */
.L_x_56091:
[----:B------:R-:W4:Y:S02]  /*3e50*/  LDG.E.U16 R4, desc[UR36][R4.64] ;  /* 0x0000002404047981 */ /* 0x000f24000c1e1500 */
[----:B----4-:R-:W-:Y:S01]  /*3e60*/  HADD2.F32 R23, -RZ, R4.H0_H0 ;  /* 0x20000004ff177230 */ /* 0x010fe20000004100 */
[----:B------:R-:W-:Y:S06]  /*3e70*/  BRA `(.L_x_56085) ;  /* 0x0000000800987947 */ /* 0x000fec0003800000 */
.L_x_56090:
[----:B------:R-:W4:Y:S01]  /*3e80*/  LDG.E.64 R4, desc[UR36][R4.64] ;  /* 0x0000002404047981 */ /* 0x000f22000c1e1b00 */
[----:B------:R-:W-:Y:S01]  /*3e90*/  UMOV UR4, 0xf0000000 ;  /* 0xf000000000047882 */ /* 0x000fe20000000000 */
[----:B------:R-:W-:Y:S01]  /*3ea0*/  UMOV UR5, 0x380fffff ;  /* 0x380fffff00057882 */ /* 0x000fe20000000000 */
[----:B----4-:R-:W0:Y:S01]  /*3eb0*/  F2F.F32.F64 R23, R4 ;  /* 0x0000000400177310 */ /* 0x010e220000301000 */
[----:B------:R-:W-:-:S14]  /*3ec0*/  DSETP.GEU.AND P0, PT, |R4|, UR4, PT ;  /* 0x0000000404007e2a */ /* 0x000fdc000bf0e200 */
[----:B0-----:R-:W-:Y:S01]  /*3ed0*/  @!P0 FMUL R23, R23, 1.175494350822287508e-38 ;  /* 0x0080000017178820 */ /* 0x001fe20000400000 */
[----:B------:R-:W-:Y:S06]  /*3ee0*/  BRA `(.L_x_56085) ;  /* 0x00000008007c7947 */ /* 0x000fec0003800000 */
.L_x_56080:
        /* <DEDUP_REMOVED lines=12> */
.L_x_56094:
[----:B------:R-:W4:Y:S01]  /*3fb0*/  LDG.E.64 R4, desc[UR36][R4.64] ;  /* 0x0000002404047981 */ /* 0x000f22000c1e1b00 */
[----:B------:R-:W-:Y:S01]  /*3fc0*/  UMOV UR4, 0xf0000000 ;  /* 0xf000000000047882 */ /* 0x000fe20000000000 */
[----:B------:R-:W-:Y:S01]  /*3fd0*/  UMOV UR5, 0x380fffff ;  /* 0x380fffff00057882 */ /* 0x000fe20000000000 */
[----:B----4-:R-:W0:Y:S01]  /*3fe0*/  F2F.F32.F64 R23, R4 ;  /* 0x0000000400177310 */ /* 0x010e220000301000 */
[----:B------:R-:W-:-:S14]  /*3ff0*/  DSETP.GEU.AND P0, PT, |R4|, UR4, PT ;  /* 0x0000000404007e2a */ /* 0x000fdc000bf0e200 */
[----:B0-----:R-:W-:Y:S01]  /*4000*/  @!P0 FMUL R23, R23, 1.175494350822287508e-38 ;  /* 0x0080000017178820 */ /* 0x001fe20000400000 */
[----:B------:R-:W-:Y:S06]  /*4010*/  BRA `(.L_x_56085) ;  /* 0x0000000800307947 */ /* 0x000fec0003800000 */
.L_x_56093:
        /* <DEDUP_REMOVED lines=26> */
.L_x_56096:
        /* <DEDUP_REMOVED lines=13> */
.L_x_56095:
[----:B------:R-:W4:Y:S02]  /*4290*/  LDG.E.U16 R4, desc[UR36][R4.64] ;  /* 0x0000002404047981 */ /* 0x000f24000c1e1500 */
[----:B----4-:R-:W-:Y:S01]  /*42a0*/  IMAD.U32 R23, R4, 0x10000, RZ ;  /* 0x0001000004177824 */ /* 0x010fe200078e00ff */
[----:B------:R-:W-:Y:S06]  /*42b0*/  BRA `(.L_x_56085) ;  /* 0x0000000400887947 */ /* 0x000fec0003800000 */
.L_x_56092:
        /* <DEDUP_REMOVED lines=11> */
.L_x_56099:
        /* <DEDUP_REMOVED lines=20> */
.L_x_56101:
[----:B------:R-:W-:Y:S05]  /*44b0*/  BSYNC B0 ;  /* 0x0000000000007941 */ /* 0x000fea0003800000 */
.L_x_56100:
[----:B------:R-:W-:Y:S01]  /*44c0*/  IMAD.SHL.U32 R3, R3, 0x100000, RZ ;  /* 0x0010000003037824 */ /* 0x000fe200078e00ff */
[----:B------:R-:W-:-:S04]  /*44d0*/  LEA R0, R0, 0x3b800000, 0x17 ;  /* 0x3b80000000007811 */ /* 0x000fc800078eb8ff */
[----:B------:R-:W-:Y:S01]  /*44e0*/  LOP3.LUT R23, R0, R3, R23, 0xfe, !PT ;  /* 0x0000000300177212 */ /* 0x000fe200078efe17 */
[----:B------:R-:W-:Y:S06]  /*44f0*/  BRA `(.L_x_56085) ;  /* 0x0000000000f87947 */ /* 0x000fec0003800000 */
.L_x_56098:
        /* <DEDUP_REMOVED lines=20> */
.L_x_56103:
[----:B------:R-:W-:Y:S05]  /*4640*/  BSYNC B0 ;  /* 0x0000000000007941 */ /* 0x000fea0003800000 */
.L_x_56102:
[----:B------:R-:W-:Y:S01]  /*4650*/  IMAD.SHL.U32 R3, R3, 0x200000, RZ ;  /* 0x0020000003037824 */ /* 0x000fe200078e00ff */
[----:B------:R-:W-:-:S04]  /*4660*/  LEA R0, R0, 0x37800000, 0x17 ;  /* 0x3780000000007811 */ /* 0x000fc800078eb8ff */
[----:B------:R-:W-:Y:S01]  /*4670*/  LOP3.LUT R23, R0, R3, R23, 0xfe, !PT ;  /* 0x0000000300177212 */ /* 0x000fe200078efe17 */
[----:B------:R-:W-:Y:S06]  /*4680*/  BRA `(.L_x_56085) ;  /* 0x0000000000947947 */ /* 0x000fec0003800000 */
.L_x_56097:
        /* <DEDUP_REMOVED lines=14> */
.L_x_56084:
        /* <DEDUP_REMOVED lines=16> */
.L_x_56106:
[----:B------:R-:W-:Y:S01]  /*4870*/  IMAD.MOV.U32 R23, RZ, RZ, RZ ;  /* 0x000000ffff177224 */ /* 0x000fe200078e00ff */
[----:B------:R-:W-:Y:S06]  /*4880*/  BRA `(.L_x_56085) ;  /* 0x0000000000147947 */ /* 0x000fec0003800000 */
.L_x_56105:
[----:B------:R-:W4:Y:S02]  /*4890*/  LDG.E.64 R4, desc[UR36][R4.64] ;  /* 0x0000002404047981 */ /* 0x000f24000c1e1b00 */
[----:B----4-:R0:W4:Y:S01]  /*48a0*/  I2F.U64 R23, R4 ;  /* 0x0000000400177312 */ /* 0x0101220000301000 */
[----:B------:R-:W-:Y:S05]  /*48b0*/  BRA `(.L_x_56085) ;  /* 0x0000000000087947 */ /* 0x000fea0003800000 */
.L_x_56104:
[----:B------:R-:W4:Y:S02]  /*48c0*/  LDG.E R4, desc[UR36][R4.64] ;  /* 0x0000002404047981 */ /* 0x000f24000c1e1900 */
[----:B----4-:R-:W-:-:S07]  /*48d0*/  I2FP.F32.U32 R23, R4 ;  /* 0x0000000400177245 */ /* 0x010fce0000201000 */
.L_x_56085:
[----:B------:R-:W-:Y:S05]  /*48e0*/  BSYNC B6 ;  /* 0x0000000000067941 */ /* 0x000fea0003800000 */
.L_x_56079:
[----:B------:R-:W1:Y:S01]  /*48f0*/  LDC.U8 R6, c[0x0][0x23d] ;  /* 0x00008f40ff067b82 */ /* 0x000e620000000000 */
[----:B------:R-:W-:Y:S01]  /*4900*/  ULDC UR4, c[0x0][0x244] ;  /* 0x0000910000047ab9 */ /* 0x000fe20000000800 */
[----:B------:R-:W-:Y:S01]  /*4910*/  BSSY B6, `(.L_x_56107) ;  /* 0x00000e1000067945 */ /* 0x000fe20003800000 */
        /* <DEDUP_REMOVED lines=18> */
.L_x_56111:
[----:B------:R-:W2:Y:S02]  /*4a40*/  LDG.E.U8 R4, desc[UR36][R4.64] ;  /* 0x0000002404047981 */ /* 0x000ea4000c1e1100 */
[----:B--2---:R-:W-:Y:S01]  /*4a50*/  I2FP.F32.U32 R22, R4 ;  /* 0x0000000400167245 */ /* 0x004fe20000201000 */
[----:B------:R-:W-:Y:S06]  /*4a60*/  BRA `(.L_x_56113) ;  /* 0x0000000c002c7947 */ /* 0x000fec0003800000 */
.L_x_56110:
        /* <DEDUP_REMOVED lines=9> */
.L_x_56115:
[----:B------:R-:W2:Y:S02]  /*4b00*/  LDG.E R4, desc[UR36][R4.64] ;  /* 0x0000002404047981 */ /* 0x000ea4000c1e1900 */
[----:B--2---:R-:W-:Y:S01]  /*4b10*/  I2FP.F32.S32 R22, R4 ;  /* 0x0000000400167245 */ /* 0x004fe20000201400 */
[----:B------:R-:W-:Y:S06]  /*4b20*/  BRA `(.L_x_56113) ;  /* 0x0000000800fc7947 */ /* 0x000fec0003800000 */
.L_x_56114:
[----:B------:R-:W2:Y:S02]  /*4b30*/  LDG.E.U16 R4, desc[UR36][R4.64] ;  /* 0x0000002404047981 */ /* 0x000ea4000c1e1500 */
[----:B--2---:R0:W1:Y:S01]  /*4b40*/  I2F.S16 R22, R4 ;  /* 0x0000000400167306 */ /* 0x0040620000101400 */
[----:B------:R-:W-:Y:S05]  /*4b50*/  BRA `(.L_x_56113) ;  /* 0x0000000800f07947 */ /* 0x000fea0003800000 */
.L_x_56109:
        /* <DEDUP_REMOVED lines=8> */
.L_x_56117:
[----:B------:R-:W2:Y:S02]  /*4be0*/  LDG.E.U16 R4, desc[UR36][R4.64] ;  /* 0x0000002404047981 */ /* 0x000ea4000c1e1500 */
[----:B--2---:R-:W-:Y:S01]  /*4bf0*/  HADD2.F32 R22, -RZ, R4.H0_H0 ;  /* 0x20000004ff167230 */ /* 0x004fe20000004100 */
[----:B------:R-:W-:Y:S06]  /*4c00*/  BRA `(.L_x_56113) ;  /* 0x0000000800c47947 */ /* 0x000fec0003800000 */
.L_x_56116:
        /* <DEDUP_REMOVED lines=8> */
.L_x_56119:
[----:B------:R-:W2:Y:S02]  /*4c90*/  LDG.E.U16 R4, desc[UR36][R4.64] ;  /* 0x0000002404047981 */ /* 0x000ea4000c1e1500 */
[----:B--2---:R-:W-:Y:S01]  /*4ca0*/  HADD2.F32 R22, -RZ, R4.H0_H0 ;  /* 0x20000004ff167230 */ /* 0x004fe20000004100 */
[----:B------:R-:W-:Y:S06]  /*4cb0*/  BRA `(.L_x_56113) ;  /* 0x0000000800987947 */ /* 0x000fec0003800000 */
.L_x_56118:
[----:B------:R-:W2:Y:S01]  /*4cc0*/  LDG.E.64 R4, desc[UR36][R4.64] ;  /* 0x0000002404047981 */ /* 0x000ea2000c1e1b00 */
[----:B------:R-:W-:Y:S01]  /*4cd0*/  UMOV UR4, 0xf0000000 ;  /* 0xf000000000047882 */ /* 0x000fe20000000000 */
[----:B------:R-:W-:Y:S01]  /*4ce0*/  UMOV UR5, 0x380fffff ;  /* 0x380fffff00057882 */ /* 0x000fe20000000000 */
[----:B--2---:R-:W0:Y:S01]  /*4cf0*/  F2F.F32.F64 R22, R4 ;  /* 0x0000000400167310 */ /* 0x004e220000301000 */
[----:B------:R-:W-:-:S14]  /*4d00*/  DSETP.GEU.AND P0, PT, |R4|, UR4, PT ;  /* 0x0000000404007e2a */ /* 0x000fdc000bf0e200 */
[----:B0-----:R-:W-:Y:S01]  /*4d10*/  @!P0 FMUL R22, R22, 1.175494350822287508e-38 ;  /* 0x0080000016168820 */ /* 0x001fe20000400000 */
[----:B------:R-:W-:Y:S06]  /*4d20*/  BRA `(.L_x_56113) ;  /* 0x00000008007c7947 */ /* 0x000fec0003800000 */
.L_x_56108:
        /* <DEDUP_REMOVED lines=12> */
.L_x_56122:
[----:B------:R-:W2:Y:S01]  /*4df0*/  LDG.E.64 R4, desc[UR36][R4.64] ;  /* 0x0000002404047981 */ /* 0x000ea2000c1e1b00 */
[----:B------:R-:W-:Y:S01]  /*4e00*/  UMOV UR4, 0xf0000000 ;  /* 0xf000000000047882 */ /* 0x000fe20000000000 */
[----:B------:R-:W-:Y:S01]  /*4e10*/  UMOV UR5, 0x380fffff ;  /* 0x380fffff00057882 */ /* 0x000fe20000000000 */
[----:B--2---:R-:W0:Y:S01]  /*4e20*/  F2F.F32.F64 R22, R4 ;  /* 0x0000000400167310 */ /* 0x004e220000301000 */
[----:B------:R-:W-:-:S14]  /*4e30*/  DSETP.GEU.AND P0, PT, |R4|, UR4, PT ;  /* 0x0000000404007e2a */ /* 0x000fdc000bf0e200 */
[----:B0-----:R-:W-:Y:S01]  /*4e40*/  @!P0 FMUL R22, R22, 1.175494350822287508e-38 ;  /* 0x0080000016168820 */ /* 0x001fe20000400000 */
[----:B------:R-:W-:Y:S06]  /*4e50*/  BRA `(.L_x_56113) ;  /* 0x0000000800307947 */ /* 0x000fec0003800000 */
.L_x_56121:
        /* <DEDUP_REMOVED lines=26> */
.L_x_56124:
        /* <DEDUP_REMOVED lines=13> */
.L_x_56123:
[----:B------:R-:W2:Y:S02]  /*50d0*/  LDG.E.U16 R4, desc[UR36][R4.64] ;  /* 0x0000002404047981 */ /* 0x000ea4000c1e1500 */
[----:B--2---:R-:W-:Y:S01]  /*50e0*/  IMAD.U32 R22, R4, 0x10000, RZ ;  /* 0x0001000004167824 */ /* 0x004fe200078e00ff */
[----:B------:R-:W-:Y:S06]  /*50f0*/  BRA `(.L_x_56113) ;  /* 0x0000000400887947 */ /* 0x000fec0003800000 */
.L_x_56120:
        /* <DEDUP_REMOVED lines=11> */
.L_x_56127:
        /* <DEDUP_REMOVED lines=20> */
.L_x_56129:
[----:B------:R-:W-:Y:S05]  /*52f0*/  BSYNC B0 ;  /* 0x0000000000007941 */ /* 0x000fea0003800000 */
.L_x_56128:
[----:B------:R-:W-:Y:S01]  /*5300*/  IMAD.SHL.U32 R3, R3, 0x100000, RZ ;  /* 0x0010000003037824 */ /* 0x000fe200078e00ff */
[----:B------:R-:W-:-:S04]  /*5310*/  LEA R5, R0, 0x3b800000, 0x17 ;  /* 0x3b80000000057811 */ /* 0x000fc800078eb8ff */
[----:B------:R-:W-:Y:S01]  /*5320*/  LOP3.LUT R22, R5, R3, R22, 0xfe, !PT ;  /* 0x0000000305167212 */ /* 0x000fe200078efe16 */
[----:B------:R-:W-:Y:S06]  /*5330*/  BRA `(.L_x_56113) ;  /* 0x0000000000f87947 */ /* 0x000fec0003800000 */
.L_x_56126:
        /* <DEDUP_REMOVED lines=20> */
.L_x_56131:
[----:B------:R-:W-:Y:S05]  /*5480*/  BSYNC B0 ;  /* 0x0000000000007941 */ /* 0x000fea0003800000 */
.L_x_56130:
[----:B------:R-:W-:Y:S01]  /*5490*/  IMAD.SHL.U32 R3, R3, 0x200000, RZ ;  /* 0x0020000003037824 */ /* 0x000fe200078e00ff */
[----:B------:R-:W-:-:S04]  /*54a0*/  LEA R5, R0, 0x37800000, 0x17 ;  /* 0x3780000000057811 */ /* 0x000fc800078eb8ff */
[----:B------:R-:W-:Y:S01]  /*54b0*/  LOP3.LUT R22, R5, R3, R22, 0xfe, !PT ;  /* 0x0000000305167212 */ /* 0x000fe200078efe16 */
[----:B------:R-:W-:Y:S06]  /*54c0*/  BRA `(.L_x_56113) ;  /* 0x0000000000947947 */ /* 0x000fec0003800000 */
.L_x_56125:
        /* <DEDUP_REMOVED lines=14> */
.L_x_56112:
        /* <DEDUP_REMOVED lines=16> */
.L_x_56134:
[----:B------:R-:W-:Y:S01]  /*56b0*/  IMAD.MOV.U32 R22, RZ, RZ, RZ ;  /* 0x000000ffff167224 */ /* 0x000fe200078e00ff */
[----:B------:R-:W-:Y:S06]  /*56c0*/  BRA `(.L_x_56113) ;  /* 0x0000000000147947 */ /* 0x000fec0003800000 */
.L_x_56133:
[----:B------:R-:W2:Y:S02]  /*56d0*/  LDG.E.64 R4, desc[UR36][R4.64] ;  /* 0x0000002404047981 */ /* 0x000ea4000c1e1b00 */
[----:B--2---:R0:W1:Y:S01]  /*56e0*/  I2F.U64 R22, R4 ;  /* 0x0000000400167312 */ /* 0x0040620000301000 */
[----:B------:R-:W-:Y:S05]  /*56f0*/  BRA `(.L_x_56113) ;  /* 0x0000000000087947 */ /* 0x000fea0003800000 */
.L_x_56132:
[----:B------:R-:W2:Y:S02]  /*5700*/  LDG.E R4, desc[UR36][R4.64] ;  /* 0x0000002404047981 */ /* 0x000ea4000c1e1900 */
[----:B--2---:R-:W-:-:S07]  /*5710*/  I2FP.F32.U32 R22, R4 ;  /* 0x0000000400167245 */ /* 0x004fce0000201000 */
.L_x_56113:
[----:B------:R-:W-:Y:S05]  /*5720*/  BSYNC B6 ;  /* 0x0000000000067941 */ /* 0x000fea0003800000 */
.L_x_56107:
[----:B------:R-:W-:-:S07]  /*5730*/  VIADD R26, R26, 0x80 ;  /* 0x000000801a1a7836 */ /* 0x000fce0000000000 */
.L_x_56078:
[----:B------:R-:W-:Y:S05]  /*5740*/  BSYNC B7 ;  /* 0x0000000000077941 */ /* 0x000fea0003800000 */
.L_x_56077:
[----:B------:R-:W-:Y:S01]  /*5750*/  ISETP.GE.AND P0, PT, R26, R17, PT ;  /* 0x000000111a00720c */ /* 0x000fe20003f06270 */
[----:B------:R-:W-:Y:S01]  /*5760*/  BSSY B7, `(.L_x_56135) ;  /* 0x00001c6000077945 */ /* 0x000fe20003800000 */
[----:B------:R-:W-:-:S11]  /*5770*/  IMAD.MOV.U32 R27, RZ, RZ, RZ ;  /* 0x000000ffff1b7224 */ /* 0x000fd600078e00ff */
        /* <DEDUP_REMOVED lines=22> */
.L_x_56141:
[----:B------:R-:W4:Y:S02]  /*58e0*/  LDG.E.U8 R4, desc[UR36][R4.64] ;  /* 0x0000002404047981 */ /* 0x000f24000c1e1100 */
[----:B----4-:R-:W-:Y:S01]  /*58f0*/  I2FP.F32.U32 R27, R4 ;  /* 0x00000004001b7245 */ /* 0x010fe20000201000 */
[----:B------:R-:W-:Y:S06]  /*5900*/  BRA `(.L_x_56143) ;  /* 0x0000000c002c7947 */ /* 0x000fec0003800000 */
.L_x_56140:
        /* <DEDUP_REMOVED lines=9> */
.L_x_56145:
[----:B------:R-:W4:Y:S02]  /*59a0*/  LDG.E R4, desc[UR36][R4.64] ;  /* 0x0000002404047981 */ /* 0x000f24000c1e1900 */
[----:B----4-:R-:W-:Y:S01]  /*59b0*/  I2FP.F32.S32 R27, R4 ;  /* 0x00000004001b7245 */ /* 0x010fe20000201400 */
[----:B------:R-:W-:Y:S06]  /*59c0*/  BRA `(.L_x_56143) ;  /* 0x0000000800fc7947 */ /* 0x000fec0003800000 */
.L_x_56144:
[----:B------:R-:W4:Y:S02]  /*59d0*/  LDG.E.U16 R4, desc[UR36][R4.64] ;  /* 0x0000002404047981 */ /* 0x000f24000c1e1500 */
[----:B----4-:R0:W4:Y:S01]  /*59e0*/  I2F.S16 R27, R4 ;  /* 0x00000004001b7306 */ /* 0x0101220000101400 */
[----:B------:R-:W-:Y:S05]  /*59f0*/  BRA `(.L_x_56143) ;  /* 0x0000000800f07947 */ /* 0x000fea0003800000 */
.L_x_56139:
        /* <DEDUP_REMOVED lines=8> */
.L_x_56147:
[----:B------:R-:W4:Y:S02]  /*5a80*/  LDG.E.U16 R4, desc[UR36][R4.64] ;  /* 0x0000002404047981 */ /* 0x000f24000c1e1500 */
[----:B----4-:R-:W-:Y:S01]  /*5a90*/  HADD2.F32 R27, -RZ, R4.H0_H0 ;  /* 0x20000004ff1b7230 */ /* 0x010fe20000004100 */
[----:B------:R-:W-:Y:S06]  /*5aa0*/  BRA `(.L_x_56143) ;  /* 0x0000000800c47947 */ /* 0x000fec0003800000 */
.L_x_56146:
        /* <DEDUP_REMOVED lines=8> */
.L_x_56149:
[----:B------:R-:W4:Y:S02]  /*5b30*/  LDG.E.U16 R4, desc[UR36][R4.64] ;  /* 0x0000002404047981 */ /* 0x000f24000c1e1500 */
[----:B----4-:R-:W-:Y:S01]  /*5b40*/  HADD2.F32 R27, -RZ, R4.H0_H0 ;  /* 0x20000004ff1b7230 */ /* 0x010fe20000004100 */
[----:B------:R-:W-:Y:S06]  /*5b50*/  BRA `(.L_x_56143) ;  /* 0x0000000800987947 */ /* 0x000fec0003800000 */
.L_x_56148:
[----:B------:R-:W4:Y:S01]  /*5b60*/  LDG.E.64 R4, desc[UR36][R4.64] ;  /* 0x0000002404047981 */ /* 0x000f22000c1e1b00 */
[----:B------:R-:W-:Y:S01]  /*5b70*/  UMOV UR4, 0xf0000000 ;  /* 0xf000000000047882 */ /* 0x000fe20000000000 */
[----:B------:R-:W-:Y:S01]  /*5b80*/  UMOV UR5, 0x380fffff ;  /* 0x380fffff00057882 */ /* 0x000fe20000000000 */
[----:B----4-:R-:W0:Y:S01]  /*5b90*/  F2F.F32.F64 R27, R4 ;  /* 0x00000004001b7310 */ /* 0x010e220000301000 */
[----:B------:R-:W-:-:S14]  /*5ba0*/  DSETP.GEU.AND P0, PT, |R4|, UR4, PT ;  /* 0x0000000404007e2a */ /* 0x000fdc000bf0e200 */
[----:B0-----:R-:W-:Y:S01]  /*5bb0*/  @!P0 FMUL R27, R27, 1.175494350822287508e-38 ;  /* 0x008000001b1b8820 */ /* 0x001fe20000400000 */
[----:B------:R-:W-:Y:S06]  /*5bc0*/  BRA `(.L_x_56143) ;  /* 0x00000008007c7947 */ /* 0x000fec0003800000 */
.L_x_56138:
        /* <DEDUP_REMOVED lines=12> */
.L_x_56152:
[----:B------:R-:W4:Y:S01]  /*5c90*/  LDG.E.64 R4, desc[UR36][R4.64] ;  /* 0x0000002404047981 */ /* 0x000f22000c1e1b00 */
[----:B------:R-:W-:Y:S01]  /*5ca0*/  UMOV UR4, 0xf0000000 ;  /* 0xf000000000047882 */ /* 0x000fe20000000000 */
[----:B------:R-:W-:Y:S01]  /*5cb0*/  UMOV UR5, 0x380fffff ;  /* 0x380fffff00057882 */ /* 0x000fe20000000000 */
[----:B----4-:R-:W0:Y:S01]  /*5cc0*/  F2F.F32.F64 R27, R4 ;  /* 0x00000004001b7310 */ /* 0x010e220000301000 */
[----:B------:R-:W-:-:S14]  /*5cd0*/  DSETP.GEU.AND P0, PT, |R4|, UR4, PT ;  /* 0x0000000404007e2a */ /* 0x000fdc000bf0e200 */
[----:B0-----:R-:W-:Y:S01]  /*5ce0*/  @!P0 FMUL R27, R27, 1.175494350822287508e-38 ;  /* 0x008000001b1b8820 */ /* 0x001fe20000400000 */
[----:B------:R-:W-:Y:S06]  /*5cf0*/  BRA `(.L_x_56143) ;  /* 0x0000000800307947 */ /* 0x000fec0003800000 */
.L_x_56151:
        /* <DEDUP_REMOVED lines=26> */
.L_x_56154:
        /* <DEDUP_REMOVED lines=13> */
.L_x_56153:
[----:B------:R-:W4:Y:S02]  /*5f70*/  LDG.E.U16 R4, desc[UR36][R4.64] ;  /* 0x0000002404047981 */ /* 0x000f24000c1e1500 */
[----:B----4-:R-:W-:Y:S01]  /*5f80*/  IMAD.U32 R27, R4, 0x10000, RZ ;  /* 0x00010000041b7824 */ /* 0x010fe200078e00ff */
[----:B------:R-:W-:Y:S06]  /*5f90*/  BRA `(.L_x_56143) ;  /* 0x0000000400887947 */ /* 0x000fec0003800000 */
.L_x_56150:
        /* <DEDUP_REMOVED lines=11> */
.L_x_56157:
        /* <DEDUP_REMOVED lines=20> */
.L_x_56159:
[----:B------:R-:W-:Y:S05]  /*6190*/  BSYNC B0 ;  /* 0x0000000000007941 */ /* 0x000fea0003800000 */
.L_x_56158:
[----:B------:R-:W-:Y:S01]  /*61a0*/  IMAD.SHL.U32 R3, R3, 0x100000, RZ ;  /* 0x0010000003037824 */ /* 0x000fe200078e00ff */
[----:B------:R-:W-:-:S04]  /*61b0*/  LEA R0, R0, 0x3b800000, 0x17 ;  /* 0x3b80000000007811 */ /* 0x000fc800078eb8ff */
[----:B------:R-:W-:Y:S01]  /*61c0*/  LOP3.LUT R27, R0, R3, R27, 0xfe, !PT ;  /* 0x00000003001b7212 */ /* 0x000fe200078efe1b */
[----:B------:R-:W-:Y:S06]  /*61d0*/  BRA `(.L_x_56143) ;  /* 0x0000000000f87947 */ /* 0x000fec0003800000 */
.L_x_56156:
        /* <DEDUP_REMOVED lines=20> */
.L_x_56161:
[----:B------:R-:W-:Y:S05]  /*6320*/  BSYNC B0 ;  /* 0x0000000000007941 */ /* 0x000fea0003800000 */
.L_x_56160:
[----:B------:R-:W-:Y:S01]  /*6330*/  IMAD.SHL.U32 R3, R3, 0x200000, RZ ;  /* 0x0020000003037824 */ /* 0x000fe200078e00ff */
[----:B------:R-:W-:-:S04]  /*6340*/  LEA R0, R0, 0x37800000, 0x17 ;  /* 0x3780000000007811 */ /* 0x000fc800078eb8ff */
[----:B------:R-:W-:Y:S01]  /*6350*/  LOP3.LUT R27, R0, R3, R27, 0xfe, !PT ;  /* 0x00000003001b7212 */ /* 0x000fe200078efe1b */
[----:B------:R-:W-:Y:S06]  /*6360*/  BRA `(.L_x_56143) ;  /* 0x0000000000947947 */ /* 0x000fec0003800000 */
.L_x_56155:
        /* <DEDUP_REMOVED lines=14> */
.L_x_56142:
        /* <DEDUP_REMOVED lines=16> */
.L_x_56164:
[----:B------:R-:W-:Y:S01]  /*6550*/  IMAD.MOV.U32 R27, RZ, RZ, RZ ;  /* 0x000000ffff1b7224 */ /* 0x000fe200078e00ff */
[----:B------:R-:W-:Y:S06]  /*6560*/  BRA `(.L_x_56143) ;  /* 0x0000000000147947 */ /* 0x000fec0003800000 */
.L_x_56163:
[----:B------:R-:W4:Y:S02]  /*6570*/  LDG.E.64 R4, desc[UR36][R4.64] ;  /* 0x0000002404047981 */ /* 0x000f24000c1e1b00 */
[----:B----4-:R0:W4:Y:S01]  /*6580*/  I2F.U64 R27, R4 ;  /* 0x00000004001b7312 */ /* 0x0101220000301000 */
[----:B------:R-:W-:Y:S05]  /*6590*/  BRA `(.L_x_56143) ;  /* 0x0000000000087947 */ /* 0x000fea0003800000 */
.L_x_56162:
[----:B------:R-:W4:Y:S02]  /*65a0*/  LDG.E R4, desc[UR36][R4.64] ;  /* 0x0000002404047981 */ /* 0x000f24000c1e1900 */
[----:B----4-:R-:W-:-:S07]  /*65b0*/  I2FP.F32.U32 R27, R4 ;  /* 0x00000004001b7245 */ /* 0x010fce0000201000 */
.L_x_56143:
[----:B------:R-:W-:Y:S05]  /*65c0*/  BSYNC B6 ;  /* 0x0000000000067941 */ /* 0x000fea0003800000 */
.L_x_56137:
        /* <DEDUP_REMOVED lines=20> */
.L_x_56168:
[----:B------:R-:W2:Y:S02]  /*6710*/  LDG.E.U8 R4, desc[UR36][R4.64] ;  /* 0x0000002404047981 */ /* 0x000ea4000c1e1100 */
[----:B--2---:R-:W-:Y:S01]  /*6720*/  I2FP.F32.U32 R16, R4 ;  /* 0x0000000400107245 */ /* 0x004fe20000201000 */
[----:B------:R-:W-:Y:S06]  /*6730*/  BRA `(.L_x_56136) ;  /* 0x0000000c00207947 */ /* 0x000fec0003800000 */
.L_x_56167:
        /* <DEDUP_REMOVED lines=9> */
.L_x_56171:
[----:B------:R-:W2:Y:S02]  /*67d0*/  LDG.E R4, desc[UR36][R4.64] ;  /* 0x0000002404047981 */ /* 0x000ea4000c1e1900 */
[----:B--2---:R-:W-:Y:S01]  /*67e0*/  I2FP.F32.S32 R16, R4 ;  /* 0x0000000400107245 */ /* 0x004fe20000201400 */
[----:B------:R-:W-:Y:S06]  /*67f0*/  BRA `(.L_x_56136) ;  /* 0x0000000800f07947 */ /* 0x000fec0003800000 */
.L_x_56170:
[----:B------:R-:W2:Y:S02]  /*6800*/  LDG.E.U16 R4, desc[UR36][R4.64] ;  /* 0x0000002404047981 */ /* 0x000ea4000c1e1500 */
[----:B--2---:R0:W1:Y:S01]  /*6810*/  I2F.S16 R16, R4 ;  /* 0x0000000400107306 */ /* 0x0040620000101400 */
[----:B------:R-:W-:Y:S05]  /*6820*/  BRA `(.L_x_56136) ;  /* 0x0000000800e47947 */ /* 0x000fea0003800000 */
.L_x_56166:
        /* <DEDUP_REMOVED lines=8> */
.L_x_56173:
[----:B------:R-:W2:Y:S02]  /*68b0*/  LDG.E.U16 R4, desc[UR36][R4.64] ;  /* 0x0000002404047981 */ /* 0x000ea4000c1e1500 */
[----:B--2---:R-:W-:Y:S01]  /*68c0*/  HADD2.F32 R16, -RZ, R4.H0_H0 ;  /* 0x20000004ff107230 */ /* 0x004fe20000004100 */
[----:B------:R-:W-:Y:S06]  /*68d0*/  BRA `(.L_x_56136) ;  /* 0x0000000800b87947 */ /* 0x000fec0003800000 */
.L_x_56172:
        /* <DEDUP_REMOVED lines=8> */
.L_x_56175:
[----:B------:R-:W2:Y:S02]  /*6960*/  LDG.E.U16 R4, desc[UR36][R4.64] ;  /* 0x0000002404047981 */ /* 0x000ea4000c1e1500 */
[----:B--2---:R-:W-:Y:S01]  /*6970*/  HADD2.F32 R16, -RZ, R4.H0_H0 ;  /* 0x20000004ff107230 */ /* 0x004fe20000004100 */
[----:B------:R-:W-:Y:S06]  /*6980*/  BRA `(.L_x_56136) ;  /* 0x00000008008c7947 */ /* 0x000fec0003800000 */
.L_x_56174:
[----:B------:R-:W2:Y:S01]  /*6990*/  LDG.E.64 R4, desc[UR36][R4.64] ;  /* 0x0000002404047981 */ /* 0x000ea2000c1e1b00 */
[----:B------:R-:W-:Y:S01]  /*69a0*/  UMOV UR4, 0xf0000000 ;  /* 0xf000000000047882 */ /* 0x000fe20000000000 */
[----:B------:R-:W-:Y:S01]  /*69b0*/  UMOV UR5, 0x380fffff ;  /* 0x380fffff00057882 */ /* 0x000fe20000000000 */
[----:B--2---:R-:W0:Y:S01]  /*69c0*/  F2F.F32.F64 R16, R4 ;  /* 0x0000000400107310 */ /* 0x004e220000301000 */
[----:B------:R-:W-:-:S14]  /*69d0*/  DSETP.GEU.AND P0, PT, |R4|, UR4, PT ;  /* 0x0000000404007e2a */ /* 0x000fdc000bf0e200 */
[----:B0-----:R-:W-:Y:S01]  /*69e0*/  @!P0 FMUL R16, R16, 1.175494350822287508e-38 ;  /* 0x0080000010108820 */ /* 0x001fe20000400000 */
[----:B------:R-:W-:Y:S06]  /*69f0*/  BRA `(.L_x_56136) ;  /* 0x0000000800707947 */ /* 0x000fec0003800000 */
.L_x_56165:
        /* <DEDUP_REMOVED lines=12> */
.L_x_56178:
[----:B------:R-:W2:Y:S01]  /*6ac0*/  LDG.E.64 R4, desc[UR36][R4.64] ;  /* 0x0000002404047981 */ /* 0x000ea2000c1e1b00 */
[----:B------:R-:W-:Y:S01]  /*6ad0*/  UMOV UR4, 0xf0000000 ;  /* 0xf000000000047882 */ /* 0x000fe20000000000 */
[----:B------:R-:W-:Y:S01]  /*6ae0*/  UMOV UR5, 0x380fffff ;  /* 0x380fffff00057882 */ /* 0x000fe20000000000 */
[----:B--2---:R-:W0:Y:S01]  /*6af0*/  F2F.F32.F64 R16, R4 ;  /* 0x0000000400107310 */ /* 0x004e220000301000 */
[----:B------:R-:W-:-:S14]  /*6b00*/  DSETP.GEU.AND P0, PT, |R4|, UR4, PT ;  /* 0x0000000404007e2a */ /* 0x000fdc000bf0e200 */
[----:B0-----:R-:W-:Y:S01]  /*6b10*/  @!P0 FMUL R16, R16, 1.175494350822287508e-38 ;  /* 0x0080000010108820 */ /* 0x001fe20000400000 */
[----:B------:R-:W-:Y:S06]  /*6b20*/  BRA `(.L_x_56136) ;  /* 0x0000000800247947 */ /* 0x000fec0003800000 */
.L_x_56177:
        /* <DEDUP_REMOVED lines=26> */
.L_x_56180:
        /* <DEDUP_REMOVED lines=13> */
.L_x_56179:
[----:B------:R-:W2:Y:S02]  /*6da0*/  LDG.E.U16 R4, desc[UR36][R4.64] ;  /* 0x0000002404047981 */ /* 0x000ea4000c1e1500 */
[----:B--2---:R-:W-:Y:S01]  /*6db0*/  IMAD.U32 R16, R4, 0x10000, RZ ;  /* 0x0001000004107824 */ /* 0x004fe200078e00ff */
[----:B------:R-:W-:Y:S06]  /*6dc0*/  BRA `(.L_x_56136) ;  /* 0x00000004007c7947 */ /* 0x000fec0003800000 */
.L_x_56176:
        /* <DEDUP_REMOVED lines=11> */
.L_x_56183:
        /* <DEDUP_REMOVED lines=19> */
.L_x_56185:
[----:B------:R-:W-:Y:S05]  /*6fb0*/  BSYNC B0 ;  /* 0x0000000000007941 */ /* 0x000fea0003800000 */
.L_x_56184:
[----:B------:R-:W-:Y:S01]  /*6fc0*/  IMAD.SHL.U32 R3, R3, 0x100000, RZ ;  /* 0x0010000003037824 */ /* 0x000fe200078e00ff */
[----:B------:R-:W-:-:S04]  /*6fd0*/  LEA R5, R0, 0x3b800000, 0x17 ;  /* 0x3b80000000057811 */ /* 0x000fc800078eb8ff */
[----:B------:R-:W-:Y:S01]  /*6fe0*/  LOP3.LUT R16, R5, R3, R16, 0xfe, !PT ;  /* 0x0000000305107212 */ /* 0x000fe200078efe10 */
[----:B------:R-:W-:Y:S06]  /*6ff0*/  BRA `(.L_x_56136) ;  /* 0x0000000000f07947 */ /* 0x000fec0003800000 */
.L_x_56182:
        /* <DEDUP_REMOVED lines=19> */
.L_x_56187:
[----:B------:R-:W-:Y:S05]  /*7130*/  BSYNC B0 ;  /* 0x0000000000007941 */ /* 0x000fea0003800000 */
.L_x_56186:
[----:B------:R-:W-:Y:S01]  /*7140*/  IMAD.SHL.U32 R3, R3, 0x200000, RZ ;  /* 0x0020000003037824 */ /* 0x000fe200078e00ff */
[----:B------:R-:W-:-:S04]  /*7150*/  LEA R5, R0, 0x37800000, 0x17 ;  /* 0x3780000000057811 */ /* 0x000fc800078eb8ff */
[----:B------:R-:W-:Y:S01]  /*7160*/  LOP3.LUT R16, R5, R3, R16, 0xfe, !PT ;  /* 0x0000000305107212 */ /* 0x000fe200078efe10 */
[----:B------:R-:W-:Y:S06]  /*7170*/  BRA `(.L_x_56136) ;  /* 0x0000000000907947 */ /* 0x000fec0003800000 */
.L_x_56181:
        /* <DEDUP_REMOVED lines=14> */
.L_x_56169:
        /* <DEDUP_REMOVED lines=16> */
.L_x_56190:
[----:B------:R-:W-:Y:S05]  /*7360*/  BRA `(.L_x_56136) ;  /* 0x0000000000147947 */ /* 0x000fea0003800000 */
.L_x_56189:
[----:B------:R-:W2:Y:S02]  /*7370*/  LDG.E.64 R4, desc[UR36][R4.64] ;  /* 0x0000002404047981 */ /* 0x000ea4000c1e1b00 */
[----:B--2---:R0:W1:Y:S01]  /*7380*/  I2F.U64 R16, R4 ;  /* 0x0000000400107312 */ /* 0x0040620000301000 */
[----:B------:R-:W-:Y:S05]  /*7390*/  BRA `(.L_x_56136) ;  /* 0x0000000000087947 */ /* 0x000fea0003800000 */
.L_x_56188:
[----:B------:R-:W2:Y:S02]  /*73a0*/  LDG.E R4, desc[UR36][R4.64] ;  /* 0x0000002404047981 */ /* 0x000ea4000c1e1900 */
[----:B--2---:R-:W-:-:S07]  /*73b0*/  I2FP.F32.U32 R16, R4 ;  /* 0x0000000400107245 */ /* 0x004fce0000201000 */
.L_x_56136:
[----:B------:R-:W-:Y:S05]  /*73c0*/  BSYNC B7 ;  /* 0x0000000000077941 */ /* 0x000fea0003800000 */
.L_x_56135:
[----:B------:R-:W0:Y:S01]  /*73d0*/  S2R R25, SR_TID.X ;  /* 0x0000000000197919 */ /* 0x000e220000002100 */
[----:B------:R-:W-:Y:S01]  /*73e0*/  BSSY B6, `(.L_x_56191) ;  /* 0x0000115000067945 */ /* 0x000fe20003800000 */
[C---:B0-----:R-:W-:Y:S01]  /*73f0*/  VIADD R0, R25.reuse, 0x100 ;  /* 0x0000010019007836 */ /* 0x041fe20000000000 */
[C---:B------:R-:W-:Y:S01]  /*7400*/  ISETP.GE.AND P3, PT, R25.reuse, R17, PT ;  /* 0x000000111900720c */ /* 0x040fe20003f66270 */
[----:B------:R-:W-:-:S03]  /*7410*/  VIADD R26, R25, 0x80 ;  /* 0x00000080191a7836 */ /* 0x000fc60000000000 */
[-C--:B------:R-:W-:Y:S01]  /*7420*/  ISETP.GE.AND P1, PT, R0, R17.reuse, PT ;  /* 0x000000110000720c */ /* 0x080fe20003f26270 */
[----:B------:R-:W-:Y:S01]  /*7430*/  VIADD R0, R25, 0x180 ;  /* 0x0000018019007836 */ /* 0x000fe20000000000 */
[----:B------:R-:W-:-:S04]  /*7440*/  ISETP.GE.AND P0, PT, R26, R17, PT ;  /* 0x000000111a00720c */ /* 0x000fc80003f06270 */
[----:B------:R-:W-:-:S03]  /*7450*/  ISETP.GE.AND P2, PT, R0, R17, PT ;  /* 0x000000110000720c */ /* 0x000fc60003f46270 */
[----:B-1-3-5:R-:W2:Y:S08]  /*7460*/  @!P3 MUFU.LG2 R3, R28 ;  /* 0x0000001c0003b308 */ /* 0x02aeb00000000c00 */
[----:B----4-:R-:W0:Y:S08]  /*7470*/  @!P1 MUFU.LG2 R23, R23 ;  /* 0x0000001700179308 */ /* 0x010e300000000c00 */
[----:B------:R-:W1:Y:S01]  /*7480*/  @!P2 MUFU.LG2 R27, R27 ;  /* 0x0000001b001ba308 */ /* 0x000e620000000c00 */
[----:B--2---:R-:W-:-:S07]  /*7490*/  @!P3 FMUL.FTZ R3, R3, R24 ;  /* 0x000000180303b220 */ /* 0x004fce0000410000 */
[----:B------:R-:W2:Y:S01]  /*74a0*/  @!P0 MUFU.LG2 R19, R19 ;  /* 0x0000001300138308 */ /* 0x000ea20000000c00 */
[----:B0-----:R-:W-:-:S07]  /*74b0*/  @!P1 FMUL.FTZ R5, R23, R22 ;  /* 0x0000001617059220 */ /* 0x001fce0000410000 */
[----:B------:R0:W3:Y:S01]  /*74c0*/  @!P3 MUFU.EX2 R4, R3 ;  /* 0x000000030004b308 */ /* 0x0000e20000000800 */
[----:B-1----:R-:W-:Y:S02]  /*74d0*/  @!P2 FMUL.FTZ R6, R27, R16 ;  /* 0x000000101b06a220 */ /* 0x002fe40000410000 */
[----:B------:R-:W1:Y:S05]  /*74e0*/  LDC.U8 R16, c[0x0][0x248] ;  /* 0x00009200ff107b82 */ /* 0x000e6a0000000000 */
[----:B------:R0:W4:Y:S01]  /*74f0*/  @!P1 MUFU.EX2 R22, R5 ;  /* 0x0000000500169308 */ /* 0x0001220000000800 */
[----:B--2---:R-:W-:-:S07]  /*7500*/  @!P0 FMUL.FTZ R0, R19, R18 ;  /* 0x0000001213008220 */ /* 0x004fce0000410000 */
[----:B------:R0:W2:Y:S08]  /*7510*/  @!P2 MUFU.EX2 R24, R6 ;  /* 0x000000060018a308 */ /* 0x0000b00000000800 */
[----:B------:R0:W0:Y:S01]  /*7520*/  @!P0 MUFU.EX2 R18, R0 ;  /* 0x0000000000128308 */ /* 0x0000220000000800 */
[----:B---34-:R-:W-:Y:S05]  /*7530*/  @P3 BRA `(.L_x_56192) ;  /* 0x0000000c00fc3947 */ /* 0x018fea0003800000 */
[----:B------:R-:W3:Y:S01]  /*7540*/  LDC.64 R8, c[0x0][0x220] ;  /* 0x00008800ff087b82 */ /* 0x000ee20000000a00 */
[----:B0-----:R-:W-:Y:S01]  /*7550*/  IMAD R0, R2, 0x200, R25 ;  /* 0x0000020002007824 */ /* 0x001fe200078e0219 */
[----:B-1----:R-:W-:Y:S01]  /*7560*/  PRMT R5, R16, 0x9910, RZ ;  /* 0x0000991010057816 */ /* 0x002fe200000000ff */
[----:B------:R-:W-:Y:S02]  /*7570*/  ULDC UR4, c[0x0][0x24c] ;  /* 0x0000930000047ab9 */ /* 0x000fe40000000800 */
[----:B------:R-:W-:Y:S02]  /*7580*/  IMAD R3, R0, UR4, RZ ;  /* 0x0000000400037c24 */ /* 0x000fe4000f8e02ff */
[----:B------:R-:W-:-:S05]  /*7590*/  IMAD.MOV.U32 R0, RZ, RZ, R5 ;  /* 0x000000ffff007224 */ /* 0x000fca00078e0005 */
[----:B------:R-:W-:Y:S02]  /*75a0*/  ISETP.GT.AND P0, PT, R0, 0x9, PT ;  /* 0x000000090000780c */ /* 0x000fe40003f04270 */
[----:B---3--:R-:W-:-:S05]  /*75b0*/  IADD3 R8, P1, R3, R8, RZ ;  /* 0x0000000803087210 */ /* 0x008fca0007f3e0ff */
        /* <DEDUP_REMOVED lines=14> */
.L_x_56196:
[----:B------:R-:W0:Y:S01]  /*76a0*/  F2I.S64.TRUNC R4, R4 ;  /* 0x0000000400047311 */ /* 0x000e22000020d900 */
[----:B------:R-:W-:Y:S02]  /*76b0*/  IMAD.MOV.U32 R25, RZ, RZ, R26 ;  /* 0x000000ffff197224 */ /* 0x000fe400078e001a */
[----:B0-----:R-:W-:-:S05]  /*76c0*/  IMAD.MOV.U32 R3, RZ, RZ, R4 ;  /* 0x000000ffff037224 */ /* 0x001fca00078e0004 */
[----:B------:R0:W-:Y:S01]  /*76d0*/  STG.E.U8 desc[UR36][R8.64], R3 ;  /* 0x0000000308007986 */ /* 0x0001e2000c101124 */
[----:B------:R-:W-:Y:S05]  /*76e0*/  BRA `(.L_x_56192) ;  /* 0x0000000c00907947 */ /* 0x000fea0003800000 */
.L_x_56195:
        /* <DEDUP_REMOVED lines=10> */
.L_x_56199:
[----:B------:R-:W0:Y:S01]  /*7790*/  F2I.FTZ.TRUNC.NTZ R3, R4 ;  /* 0x0000000400037305 */ /* 0x000e22000021f100 */
[----:B------:R-:W-:Y:S01]  /*77a0*/  IMAD.MOV.U32 R25, RZ, RZ, R26 ;  /* 0x000000ffff197224 */ /* 0x000fe200078e001a */
[----:B0-----:R0:W-:Y:S01]  /*77b0*/  STG.E desc[UR36][R8.64], R3 ;  /* 0x0000000308007986 */ /* 0x0011e2000c101924 */
[----:B------:R-:W-:Y:S05]  /*77c0*/  BRA `(.L_x_56192) ;  /* 0x0000000c00587947 */ /* 0x000fea0003800000 */
.L_x_56198:
[----:B------:R-:W0:Y:S01]  /*77d0*/  F2I.FTZ.TRUNC.NTZ R3, R4 ;  /* 0x0000000400037305 */ /* 0x000e22000021f100 */
[----:B------:R-:W-:Y:S01]  /*77e0*/  IMAD.MOV.U32 R25, RZ, RZ, R26 ;  /* 0x000000ffff197224 */ /* 0x000fe200078e001a */
[----:B0-----:R0:W-:Y:S01]  /*77f0*/  STG.E.U16 desc[UR36][R8.64], R3 ;  /* 0x0000000308007986 */ /* 0x0011e2000c101524 */
[----:B------:R-:W-:Y:S05]  /*7800*/  BRA `(.L_x_56192) ;  /* 0x0000000c00487947 */ /* 0x000fea0003800000 */
.L_x_56194:
        /* <DEDUP_REMOVED lines=9> */
.L_x_56201:
[----:B------:R-:W-:Y:S01]  /*78a0*/  F2FP.F16.F32.PACK_AB R4, RZ, R4 ;  /* 0x00000004ff04723e */ /* 0x000fe200000000ff */
[----:B------:R-:W-:-:S04]  /*78b0*/  IMAD.MOV.U32 R25, RZ, RZ, R26 ;  /* 0x000000ffff197224 */ /* 0x000fc800078e001a */
[----:B------:R0:W-:Y:S01]  /*78c0*/  STG.E.U16 desc[UR36][R8.64], R4 ;  /* 0x0000000408007986 */ /* 0x0001e2000c101524 */
[----:B------:R-:W-:Y:S05]  /*78d0*/  BRA `(.L_x_56192) ;  /* 0x0000000c00147947 */ /* 0x000fea0003800000 */
.L_x_56200:
        /* <DEDUP_REMOVED lines=10> */
.L_x_56203:
[----:B------:R-:W-:Y:S01]  /*7980*/  F2FP.F16.F32.PACK_AB R3, RZ, R4 ;  /* 0x00000004ff03723e */ /* 0x000fe200000000ff */
[----:B------:R-:W-:-:S03]  /*7990*/  IMAD.MOV.U32 R25, RZ, RZ, R26 ;  /* 0x000000ffff197224 */ /* 0x000fc600078e001a */
[----:B------:R-:W-:-:S05]  /*79a0*/  PRMT R3, R3, 0x5410, RZ ;  /* 0x0000541003037816 */ /* 0x000fca00000000ff */
[----:B------:R0:W-:Y:S01]  /*79b0*/  STG.E desc[UR36][R8.64], R3 ;  /* 0x0000000308007986 */ /* 0x0001e2000c101924 */
[----:B------:R-:W-:Y:S05]  /*79c0*/  BRA `(.L_x_56192) ;  /* 0x0000000800d87947 */ /* 0x000fea0003800000 */
.L_x_56202:
[----:B------:R-:W-:Y:S01]  /*79d0*/  FMUL.FTZ R4, R4, 1 ;  /* 0x3f80000004047820 */ /* 0x000fe20000410000 */
[----:B------:R-:W-:-:S05]  /*79e0*/  IMAD.MOV.U32 R25, RZ, RZ, R26 ;  /* 0x000000ffff197224 */ /* 0x000fca00078e001a */
[----:B------:R-:W0:Y:S02]  /*79f0*/  F2F.F64.F32 R4, R4 ;  /* 0x0000000400047310 */ /* 0x000e240000201800 */
[----:B0-----:R3:W-:Y:S01]  /*7a00*/  STG.E.64 desc[UR36][R8.64], R4 ;  /* 0x0000000408007986 */ /* 0x0017e2000c101b24 */
[----:B------:R-:W-:Y:S05]  /*7a10*/  BRA `(.L_x_56192) ;  /* 0x0000000800c47947 */ /* 0x000fea0003800000 */
.L_x_56193:
        /* <DEDUP_REMOVED lines=13> */
.L_x_56206:
[----:B------:R-:W-:Y:S01]  /*7af0*/  FMUL.FTZ R4, R4, 1 ;  /* 0x3f80000004047820 */ /* 0x000fe20000410000 */
[----:B------:R-:W-:Y:S01]  /*7b00*/  CS2R R6, SRZ ;  /* 0x0000000000067805 */ /* 0x000fe2000001ff00 */
[----:B------:R-:W-:-:S04]  /*7b10*/  IMAD.MOV.U32 R25, RZ, RZ, R26 ;  /* 0x000000ffff197224 */ /* 0x000fc800078e001a */
[----:B------:R-:W0:Y:S02]  /*7b20*/  F2F.F64.F32 R4, R4 ;  /* 0x0000000400047310 */ /* 0x000e240000201800 */
[----:B0-----:R0:W-:Y:S01]  /*7b30*/  STG.E.128 desc[UR36][R8.64], R4 ;  /* 0x0000000408007986 */ /* 0x0011e2000c101d24 */
[----:B------:R-:W-:Y:S05]  /*7b40*/  BRA `(.L_x_56192) ;  /* 0x0000000800787947 */ /* 0x000fea0003800000 */
.L_x_56205:
        /* <DEDUP_REMOVED lines=20> */
.L_x_56210:
[----:B------:R-:W-:Y:S05]  /*7c90*/  BSYNC B0 ;  /* 0x0000000000007941 */ /* 0x000fea0003800000 */
.L_x_56209:
[----:B------:R-:W-:Y:S01]  /*7ca0*/  LOP3.LUT R5, R0, R5, RZ, 0xfc, !PT ;  /* 0x0000000500057212 */ /* 0x000fe200078efcff */
[----:B------:R-:W-:-:S04]  /*7cb0*/  IMAD.MOV.U32 R25, RZ, RZ, R26 ;  /* 0x000000ffff197224 */ /* 0x000fc800078e001a */
[----:B------:R0:W-:Y:S01]  /*7cc0*/  STG.E.U8 desc[UR36][R8.64], R5 ;  /* 0x0000000508007986 */ /* 0x0001e2000c101124 */
[----:B------:R-:W-:Y:S05]  /*7cd0*/  BRA `(.L_x_56192) ;  /* 0x0000000800147947 */ /* 0x000fea0003800000 */
.L_x_56208:
        /* <DEDUP_REMOVED lines=12> */
.L_x_56212:
[----:B------:R-:W-:Y:S01]  /*7da0*/  IMAD.MOV.U32 R0, RZ, RZ, 0x7f ;  /* 0x0000007fff007424 */ /* 0x000fe200078e00ff */
[----:B------:R-:W-:-:S04]  /*7db0*/  ISETP.GT.U32.AND P0, PT, R5, 0x7f800000, PT ;  /* 0x7f8000000500780c */ /* 0x000fc80003f04070 */
[----:B------:R-:W-:-:S09]  /*7dc0*/  SEL R0, R0, 0x7c, P0 ;  /* 0x0000007c00007807 */ /* 0x000fd20000000000 */
.L_x_56213:
[----:B------:R-:W-:Y:S05]  /*7dd0*/  BSYNC B0 ;  /* 0x0000000000007941 */ /* 0x000fea0003800000 */
.L_x_56211:
[----:B------:R-:W-:Y:S01]  /*7de0*/  LOP3.LUT R4, R4, 0x80000000, RZ, 0xc0, !PT ;  /* 0x8000000004047812 */ /* 0x000fe200078ec0ff */
[----:B------:R-:W-:-:S03]  /*7df0*/  IMAD.MOV.U32 R25, RZ, RZ, R26 ;  /* 0x000000ffff197224 */ /* 0x000fc600078e001a */
[----:B------:R-:W-:-:S04]  /*7e00*/  SHF.R.U32.HI R3, RZ, 0x18, R4 ;  /* 0x00000018ff037819 */ /* 0x000fc80000011604 */
[----:B------:R-:W-:-:S05]  /*7e10*/  LOP3.LUT R3, R0, R3, RZ, 0xfc, !PT ;  /* 0x0000000300037212 */ /* 0x000fca00078efcff */
[----:B------:R0:W-:Y:S01]  /*7e20*/  STG.E.U8 desc[UR36][R8.64], R3 ;  /* 0x0000000308007986 */ /* 0x0001e2000c101124 */
[----:B------:R-:W-:Y:S05]  /*7e30*/  BRA `(.L_x_56192) ;  /* 0x0000000400bc7947 */ /* 0x000fea0003800000 */
.L_x_56207:
[----:B------:R-:W-:Y:S01]  /*7e40*/  F2FP.BF16.F32.PACK_AB R4, RZ, R4 ;  /* 0x00000004ff04723e */ /* 0x000fe200000010ff */
[----:B------:R-:W-:-:S04]  /*7e50*/  IMAD.MOV.U32 R25, RZ, RZ, R26 ;  /* 0x000000ffff197224 */ /* 0x000fc800078e001a */
[----:B------:R0:W-:Y:S01]  /*7e60*/  STG.E.U16 desc[UR36][R8.64], R4 ;  /* 0x0000000408007986 */ /* 0x0001e2000c101524 */
[----:B------:R-:W-:Y:S05]  /*7e70*/  BRA `(.L_x_56192) ;  /* 0x0000000400ac7947 */ /* 0x000fea0003800000 */
.L_x_56204:
        /* <DEDUP_REMOVED lines=12> */
.L_x_56216:
        /* <DEDUP_REMOVED lines=16> */
.L_x_56219:
[----:B------:R-:W-:-:S04]  /*8040*/  LOP3.LUT R4, R4, 0x80000000, RZ, 0xc0, !PT ;  /* 0x8000000004047812 */ /* 0x000fc800078ec0ff */
[----:B------:R-:W-:-:S04]  /*8050*/  SHF.R.U32.HI R4, RZ, 0x18, R4 ;  /* 0x00000018ff047819 */ /* 0x000fc80000011604 */
[----:B------:R-:W-:-:S04]  /*8060*/  LOP3.LUT R3, R3, R4, RZ, 0xfc, !PT ;  /* 0x0000000403037212 */ /* 0x000fc800078efcff */
[----:B------:R-:W-:-:S07]  /*8070*/  PRMT R0, R3, 0x7610, R0 ;  /* 0x0000761003007816 */ /* 0x000fce0000000000 */
.L_x_56218:
[----:B------:R-:W-:Y:S05]  /*8080*/  BSYNC B0 ;  /* 0x0000000000007941 */ /* 0x000fea0003800000 */
.L_x_56217:
[----:B------:R0:W-:Y:S01]  /*8090*/  STG.E.U8 desc[UR36][R8.64], R0 ;  /* 0x0000000008007986 */ /* 0x0001e2000c101124 */
[----:B------:R-:W-:Y:S01]  /*80a0*/  IMAD.MOV.U32 R25, RZ, RZ, R26 ;  /* 0x000000ffff197224 */ /* 0x000fe200078e001a */
[----:B------:R-:W-:Y:S06]  /*80b0*/  BRA `(.L_x_56192) ;  /* 0x00000004001c7947 */ /* 0x000fec0003800000 */
.L_x_56215:
        /* <DEDUP_REMOVED lines=16> */
.L_x_56222:
[----:B------:R-:W-:-:S04]  /*81c0*/  LOP3.LUT R4, R4, 0x80000000, RZ, 0xc0, !PT ;  /* 0x8000000004047812 */ /* 0x000fc800078ec0ff */
[----:B------:R-:W-:-:S04]  /*81d0*/  SHF.R.U32.HI R4, RZ, 0x18, R4 ;  /* 0x00000018ff047819 */ /* 0x000fc80000011604 */
[----:B------:R-:W-:-:S04]  /*81e0*/  LOP3.LUT R3, R3, R4, RZ, 0xfc, !PT ;  /* 0x0000000403037212 */ /* 0x000fc800078efcff */
[----:B------:R-:W-:-:S07]  /*81f0*/  PRMT R0, R3, 0x7610, R0 ;  /* 0x0000761003007816 */ /* 0x000fce0000000000 */
.L_x_56221:
[----:B------:R-:W-:Y:S05]  /*8200*/  BSYNC B0 ;  /* 0x0000000000007941 */ /* 0x000fea0003800000 */
.L_x_56220:
[----:B------:R0:W-:Y:S01]  /*8210*/  STG.E.U8 desc[UR36][R8.64], R0 ;  /* 0x0000000008007986 */ /* 0x0001e2000c101124 */
[----:B------:R-:W-:Y:S01]  /*8220*/  IMAD.MOV.U32 R25, RZ, RZ, R26 ;  /* 0x000000ffff197224 */ /* 0x000fe200078e001a */
[----:B------:R-:W-:Y:S06]  /*8230*/  BRA `(.L_x_56192) ;  /* 0x0000000000bc7947 */ /* 0x000fec0003800000 */
.L_x_56214:
        /* <DEDUP_REMOVED lines=22> */
.L_x_56197:
        /* <DEDUP_REMOVED lines=15> */
[----:B0-2---:R-:W-:Y:S05]  /*8490*/  CALL.ABS.NOINC R14 ;  /* 0x000000000e007343 */ /* 0x005fea0003c00000 */
.L_x_56225:
[----:B------:R-:W-:Y:S01]  /*84a0*/  IMAD.MOV.U32 R25, RZ, RZ, R26 ;  /* 0x000000ffff197224 */ /* 0x000fe200078e001a */
[----:B------:R-:W-:Y:S06]  /*84b0*/  BRA `(.L_x_56192) ;  /* 0x00000000001c7947 */ /* 0x000fec0003800000 */
.L_x_56224:
[----:B------:R-:W0:Y:S01]  /*84c0*/  F2I.U64.TRUNC R4, R4 ;  /* 0x0000000400047311 */ /* 0x000e22000020d800 */
[----:B------:R-:W-:Y:S01]  /*84d0*/  IMAD.MOV.U32 R25, RZ, RZ, R26 ;  /* 0x000000ffff197224 */ /* 0x000fe200078e001a */
[----:B0-----:R0:W-:Y:S01]  /*84e0*/  STG.E.64 desc[UR36][R8.64], R4 ;  /* 0x0000000408007986 */ /* 0x0011e2000c101b24 */
[----:B------:R-:W-:Y:S05]  /*84f0*/  BRA `(.L_x_56192) ;  /* 0x00000000000c7947 */ /* 0x000fea0003800000 */
.L_x_56223:
[----:B------:R-:W0:Y:S01]  /*8500*/  F2I.FTZ.U32.TRUNC.NTZ R3, R4 ;  /* 0x0000000400037305 */ /* 0x000e22000021f000 */
[----:B------:R-:W-:Y:S01]  /*8510*/  IMAD.MOV.U32 R25, RZ, RZ, R26 ;  /* 0x000000ffff197224 */ /* 0x000fe200078e001a */
[----:B0-----:R0:W-:Y:S06]  /*8520*/  STG.E desc[UR36][R8.64], R3 ;  /* 0x0000000308007986 */ /* 0x0011ec000c101924 */
.L_x_56192:
[----:B------:R-:W-:Y:S05]  /*8530*/  BSYNC B6 ;  /* 0x0000000000067941 */ /* 0x000fea0003800000 */
.L_x_56191:
[----:B------:R-:W-:Y:S01]  /*8540*/  ISETP.GE.AND P0, PT, R25, R17, PT ;  /* 0x000000111900720c */ /* 0x000fe20003f06270 */
[----:B------:R-:W-:-:S12]  /*8550*/  BSSY B6, `(.L_x_56226) ;  /* 0x00001d8000067945 */ /* 0x000fd80003800000 */
[----:B------:R-:W-:Y:S05]  /*8560*/  @P0 BRA `(.L_x_56227) ;  /* 0x0000001c00580947 */ /* 0x000fea0003800000 */
[----:B0--34-:R-:W0:Y:S01]  /*8570*/  LDC.64 R8, c[0x0][0x220] ;  /* 0x00008800ff087b82 */ /* 0x019e220000000a00 */
        /* <DEDUP_REMOVED lines=20> */
.L_x_56231:
[----:B------:R-:W0:Y:S02]  /*86c0*/  F2I.S64.TRUNC R18, R18 ;  /* 0x0000001200127311 */ /* 0x000e24000020d900 */
[----:B0-----:R-:W-:-:S05]  /*86d0*/  IMAD.MOV.U32 R3, RZ, RZ, R18 ;  /* 0x000000ffff037224 */ /* 0x001fca00078e0012 */
[----:B------:R0:W-:Y:S01]  /*86e0*/  STG.E.U8 desc[UR36][R8.64], R3 ;  /* 0x0000000308007986 */ /* 0x0001e2000c101124 */
[----:B------:R-:W-:Y:S05]  /*86f0*/  BRA `(.L_x_56233) ;  /* 0x0000000c00407947 */ /* 0x000fea0003800000 */
.L_x_56230:
        /* <DEDUP_REMOVED lines=9> */
.L_x_56235:
[----:B------:R-:W0:Y:S02]  /*8790*/  F2I.FTZ.TRUNC.NTZ R3, R18 ;  /* 0x0000001200037305 */ /* 0x000e24000021f100 */
[----:B0-----:R0:W-:Y:S01]  /*87a0*/  STG.E desc[UR36][R8.64], R3 ;  /* 0x0000000308007986 */ /* 0x0011e2000c101924 */
[----:B------:R-:W-:Y:S05]  /*87b0*/  BRA `(.L_x_56233) ;  /* 0x0000000c00107947 */ /* 0x000fea0003800000 */
.L_x_56234:
[----:B------:R-:W0:Y:S02]  /*87c0*/  F2I.FTZ.TRUNC.NTZ R3, R18 ;  /* 0x0000001200037305 */ /* 0x000e24000021f100 */
[----:B0-----:R0:W-:Y:S01]  /*87d0*/  STG.E.U16 desc[UR36][R8.64], R3 ;  /* 0x0000000308007986 */ /* 0x0011e2000c101524 */
[----:B------:R-:W-:Y:S05]  /*87e0*/  BRA `(.L_x_56233) ;  /* 0x0000000c00047947 */ /* 0x000fea0003800000 */
.L_x_56229:
        /* <DEDUP_REMOVED lines=8> */
.L_x_56237:
[----:B------:R-:W-:-:S05]  /*8870*/  F2FP.F16.F32.PACK_AB R18, RZ, R18 ;  /* 0x00000012ff12723e */ /* 0x000fca00000000ff */
[----:B------:R0:W-:Y:S01]  /*8880*/  STG.E.U16 desc[UR36][R8.64], R18 ;  /* 0x0000001208007986 */ /* 0x0001e2000c101524 */
[----:B------:R-:W-:Y:S05]  /*8890*/  BRA `(.L_x_56233) ;  /* 0x0000000800d87947 */ /* 0x000fea0003800000 */
.L_x_56236:
        /* <DEDUP_REMOVED lines=9> */
.L_x_56239:
[----:B------:R-:W-:-:S04]  /*8930*/  F2FP.F16.F32.PACK_AB R3, RZ, R18 ;  /* 0x00000012ff03723e */ /* 0x000fc800000000ff */
[----:B------:R-:W-:-:S05]  /*8940*/  PRMT R3, R3, 0x5410, RZ ;  /* 0x0000541003037816 */ /* 0x000fca00000000ff */
[----:B------:R3:W-:Y:S01]  /*8950*/  STG.E desc[UR36][R8.64], R3 ;  /* 0x0000000308007986 */ /* 0x0007e2000c101924 */
[----:B------:R-:W-:Y:S05]  /*8960*/  BRA `(.L_x_56233) ;  /* 0x0000000800a47947 */ /* 0x000fea0003800000 */
.L_x_56238:
[----:B------:R-:W-:-:S06]  /*8970*/  FMUL.FTZ R4, R18, 1 ;  /* 0x3f80000012047820 */ /* 0x000fcc0000410000 */
[----:B------:R-:W0:Y:S02]  /*8980*/  F2F.F64.F32 R4, R4 ;  /* 0x0000000400047310 */ /* 0x000e240000201800 */
[----:B0-----:R0:W-:Y:S01]  /*8990*/  STG.E.64 desc[UR36][R8.64], R4 ;  /* 0x0000000408007986 */ /* 0x0011e2000c101b24 */
[----:B------:R-:W-:Y:S05]  /*89a0*/  BRA `(.L_x_56233) ;  /* 0x0000000800947947 */ /* 0x000fea0003800000 */
.L_x_56228:
        /* <DEDUP_REMOVED lines=12> */
.L_x_56242:
[----:B------:R-:W-:Y:S01]  /*8a70*/  FMUL.FTZ R4, R18, 1 ;  /* 0x3f80000012047820 */ /* 0x000fe20000410000 */
[----:B------:R-:W-:-:S05]  /*8a80*/  CS2R R6, SRZ ;  /* 0x0000000000067805 */ /* 0x000fca000001ff00 */
[----:B------:R-:W0:Y:S02]  /*8a90*/  F2F.F64.F32 R4, R4 ;  /* 0x0000000400047310 */ /* 0x000e240000201800 */
[----:B0-----:R0:W-:Y:S01]  /*8aa0*/  STG.E.128 desc[UR36][R8.64], R4 ;  /* 0x0000000408007986 */ /* 0x0011e2000c101d24 */
[----:B------:R-:W-:Y:S05]  /*8ab0*/  BRA `(.L_x_56233) ;  /* 0x0000000800507947 */ /* 0x000fea0003800000 */
.L_x_56241:
        /* <DEDUP_REMOVED lines=20> */
.L_x_56246:
[----:B------:R-:W-:Y:S05]  /*8c00*/  BSYNC B0 ;  /* 0x0000000000007941 */ /* 0x000fea0003800000 */
.L_x_56245:
[----:B------:R-:W-:-:S05]  /*8c10*/  LOP3.LUT R5, R0, R5, RZ, 0xfc, !PT ;  /* 0x0000000500057212 */ /* 0x000fca00078efcff */
[----:B------:R0:W-:Y:S01]  /*8c20*/  STG.E.U8 desc[UR36][R8.64], R5 ;  /* 0x0000000508007986 */ /* 0x0001e2000c101124 */
[----:B------:R-:W-:Y:S05]  /*8c30*/  BRA `(.L_x_56233) ;  /* 0x0000000400f07947 */ /* 0x000fea0003800000 */
.L_x_56244:
        /* <DEDUP_REMOVED lines=12> */
.L_x_56248:
[----:B------:R-:W-:Y:S01]  /*8d00*/  IMAD.MOV.U32 R0, RZ, RZ, 0x7f ;  /* 0x0000007fff007424 */ /* 0x000fe200078e00ff */
[----:B------:R-:W-:-:S04]  /*8d10*/  ISETP.GT.U32.AND P0, PT, R4, 0x7f800000, PT ;  /* 0x7f8000000400780c */ /* 0x000fc80003f04070 */
[----:B------:R-:W-:-:S09]  /*8d20*/  SEL R0, R0, 0x7c, P0 ;  /* 0x0000007c00007807 */ /* 0x000fd20000000000 */
.L_x_56249:
[----:B------:R-:W-:Y:S05]  /*8d30*/  BSYNC B0 ;  /* 0x0000000000007941 */ /* 0x000fea0003800000 */
.L_x_56247:
[----:B------:R-:W-:-:S04]  /*8d40*/  LOP3.LUT R18, R18, 0x80000000, RZ, 0xc0, !PT ;  /* 0x8000000012127812 */ /* 0x000fc800078ec0ff */
[----:B------:R-:W-:-:S04]  /*8d50*/  SHF.R.U32.HI R3, RZ, 0x18, R18 ;  /* 0x00000018ff037819 */ /* 0x000fc80000011612 */
[----:B------:R-:W-:-:S05]  /*8d60*/  LOP3.LUT R3, R0, R3, RZ, 0xfc, !PT ;  /* 0x0000000300037212 */ /* 0x000fca00078efcff */
[----:B------:R0:W-:Y:S01]  /*8d70*/  STG.E.U8 desc[UR36][R8.64], R3 ;  /* 0x0000000308007986 */ /* 0x0001e2000c101124 */
[----:B------:R-:W-:Y:S05]  /*8d80*/  BRA `(.L_x_56233) ;  /* 0x00000004009c7947 */ /* 0x000fea0003800000 */
.L_x_56243:
[----:B------:R-:W-:-:S05]  /*8d90*/  F2FP.BF16.F32.PACK_AB R18, RZ, R18 ;  /* 0x00000012ff12723e */ /* 0x000fca00000010ff */
[----:B------:R0:W-:Y:S01]  /*8da0*/  STG.E.U16 desc[UR36][R8.64], R18 ;  /* 0x0000001208007986 */ /* 0x0001e2000c101524 */
[----:B------:R-:W-:Y:S05]  /*8db0*/  BRA `(.L_x_56233) ;  /* 0x0000000400907947 */ /* 0x000fea0003800000 */
.L_x_56240:
        /* <DEDUP_REMOVED lines=11> */
.L_x_56252:
        /* <DEDUP_REMOVED lines=16> */
.L_x_56255:
[----:B------:R-:W-:-:S04]  /*8f70*/  LOP3.LUT R18, R18, 0x80000000, RZ, 0xc0, !PT ;  /* 0x8000000012127812 */ /* 0x000fc800078ec0ff */
[----:B------:R-:W-:-:S04]  /*8f80*/  SHF.R.U32.HI R3, RZ, 0x18, R18 ;  /* 0x00000018ff037819 */ /* 0x000fc80000011612 */
[----:B------:R-:W-:-:S04]  /*8f90*/  LOP3.LUT R0, R0, R3, RZ, 0xfc, !PT ;  /* 0x0000000300007212 */ /* 0x000fc800078efcff */
[----:B------:R-:W-:-:S07]  /*8fa0*/  PRMT R4, R0, 0x7610, R4 ;  /* 0x0000761000047816 */ /* 0x000fce0000000004 */
.L_x_56254:
[----:B------:R-:W-:Y:S05]  /*8fb0*/  BSYNC B0 ;  /* 0x0000000000007941 */ /* 0x000fea0003800000 */
.L_x_56253:
[----:B------:R0:W-:Y:S01]  /*8fc0*/  STG.E.U8 desc[UR36][R8.64], R4 ;  /* 0x0000000408007986 */ /* 0x0001e2000c101124 */
[----:B------:R-:W-:Y:S05]  /*8fd0*/  BRA `(.L_x_56233) ;  /* 0x0000000400087947 */ /* 0x000fea0003800000 */
.L_x_56251:
        /* <DEDUP_REMOVED lines=16> */
.L_x_56258:
[----:B------:R-:W-:-:S04]  /*90e0*/  LOP3.LUT R18, R18, 0x80000000, RZ, 0xc0, !PT ;  /* 0x8000000012127812 */ /* 0x000fc800078ec0ff */
[----:B------:R-:W-:-:S04]  /*90f0*/  SHF.R.U32.HI R3, RZ, 0x18, R18 ;  /* 0x00000018ff037819 */ /* 0x000fc80000011612 */
[----:B------:R-:W-:-:S04]  /*9100*/  LOP3.LUT R0, R0, R3, RZ, 0xfc, !PT ;  /* 0x0000000300007212 */ /* 0x000fc800078efcff */
[----:B------:R-:W-:-:S07]  /*9110*/  PRMT R4, R0, 0x7610, R4 ;  /* 0x0000761000047816 */ /* 0x000fce0000000004 */
.L_x_56257:
[----:B------:R-:W-:Y:S05]  /*9120*/  BSYNC B0 ;  /* 0x0000000000007941 */ /* 0x000fea0003800000 */
.L_x_56256:
[----:B------:R0:W-:Y:S01]  /*9130*/  STG.E.U8 desc[UR36][R8.64], R4 ;  /* 0x0000000408007986 */ /* 0x0001e2000c101124 */
[----:B------:R-:W-:Y:S05]  /*9140*/  BRA `(.L_x_56233) ;  /* 0x0000000000ac7947 */ /* 0x000fea0003800000 */
.L_x_56250:
        /* <DEDUP_REMOVED lines=21> */
.L_x_56232:
        /* <DEDUP_REMOVED lines=16> */
.L_x_56261:
[----:B------:R-:W-:Y:S05]  /*93a0*/  BRA `(.L_x_56233) ;  /* 0x0000000000147947 */ /* 0x000fea0003800000 */
.L_x_56260:
[----:B------:R-:W0:Y:S02]  /*93b0*/  F2I.U64.TRUNC R18, R18 ;  /* 0x0000001200127311 */ /* 0x000e24000020d800 */
[----:B0-----:R0:W-:Y:S01]  /*93c0*/  STG.E.64 desc[UR36][R8.64], R18 ;  /* 0x0000001208007986 */ /* 0x0011e2000c101b24 */
[----:B------:R-:W-:Y:S05]  /*93d0*/  BRA `(.L_x_56233) ;  /* 0x0000000000087947 */ /* 0x000fea0003800000 */
.L_x_56259:
[----:B------:R-:W0:Y:S02]  /*93e0*/  F2I.FTZ.U32.TRUNC.NTZ R3, R18 ;  /* 0x0000001200037305 */ /* 0x000e24000021f000 */
[----:B0-----:R0:W-:Y:S02]  /*93f0*/  STG.E desc[UR36][R8.64], R3 ;  /* 0x0000000308007986 */ /* 0x0011e4000c101924 */
.L_x_56233:
        /* <DEDUP_REMOVED lines=24> */
.L_x_56265:
[----:B------:R-:W0:Y:S02]  /*9580*/  F2I.S64.TRUNC R22, R22 ;  /* 0x0000001600167311 */ /* 0x000e24000020d900 */
[----:B0-----:R-:W-:-:S05]  /*9590*/  IMAD.MOV.U32 R3, RZ, RZ, R22 ;  /* 0x000000ffff037224 */ /* 0x001fca00078e0016 */
[----:B------:R0:W-:Y:S01]  /*95a0*/  STG.E.U8 desc[UR36][R8.64], R3 ;  /* 0x0000000308007986 */ /* 0x0001e2000c101124 */
[----:B------:R-:W-:Y:S05]  /*95b0*/  BRA `(.L_x_56267) ;  /* 0x0000000c00407947 */ /* 0x000fea0003800000 */
.L_x_56264:
        /* <DEDUP_REMOVED lines=9> */
.L_x_56269:
[----:B------:R-:W0:Y:S02]  /*9650*/  F2I.FTZ.TRUNC.NTZ R3, R22 ;  /* 0x0000001600037305 */ /* 0x000e24000021f100 */
[----:B0-----:R0:W-:Y:S01]  /*9660*/  STG.E desc[UR36][R8.64], R3 ;  /* 0x0000000308007986 */ /* 0x0011e2000c101924 */
[----:B------:R-:W-:Y:S05]  /*9670*/  BRA `(.L_x_56267) ;  /* 0x0000000c00107947 */ /* 0x000fea0003800000 */
.L_x_56268:
[----:B------:R-:W0:Y:S02]  /*9680*/  F2I.FTZ.TRUNC.NTZ R3, R22 ;  /* 0x0000001600037305 */ /* 0x000e24000021f100 */
[----:B0-----:R0:W-:Y:S01]  /*9690*/  STG.E.U16 desc[UR36][R8.64], R3 ;  /* 0x0000000308007986 */ /* 0x0011e2000c101524 */
[----:B------:R-:W-:Y:S05]  /*96a0*/  BRA `(.L_x_56267) ;  /* 0x0000000c00047947 */ /* 0x000fea0003800000 */
.L_x_56263:
        /* <DEDUP_REMOVED lines=8> */
.L_x_56271:
[----:B------:R-:W-:-:S05]  /*9730*/  F2FP.F16.F32.PACK_AB R22, RZ, R22 ;  /* 0x00000016ff16723e */ /* 0x000fca00000000ff */
[----:B------:R0:W-:Y:S01]  /*9740*/  STG.E.U16 desc[UR36][R8.64], R22 ;  /* 0x0000001608007986 */ /* 0x0001e2000c101524 */
[----:B------:R-:W-:Y:S05]  /*9750*/  BRA `(.L_x_56267) ;  /* 0x0000000800d87947 */ /* 0x000fea0003800000 */
.L_x_56270:
        /* <DEDUP_REMOVED lines=9> */
.L_x_56273:
[----:B------:R-:W-:-:S04]  /*97f0*/  F2FP.F16.F32.PACK_AB R3, RZ, R22 ;  /* 0x00000016ff03723e */ /* 0x000fc800000000ff */
[----:B------:R-:W-:-:S05]  /*9800*/  PRMT R3, R3, 0x5410, RZ ;  /* 0x0000541003037816 */ /* 0x000fca00000000ff */
[----:B------:R0:W-:Y:S01]  /*9810*/  STG.E desc[UR36][R8.64], R3 ;  /* 0x0000000308007986 */ /* 0x0001e2000c101924 */
[----:B------:R-:W-:Y:S05]  /*9820*/  BRA `(.L_x_56267) ;  /* 0x0000000800a47947 */ /* 0x000fea0003800000 */
.L_x_56272:
[----:B------:R-:W-:-:S06]  /*9830*/  FMUL.FTZ R4, R22, 1 ;  /* 0x3f80000016047820 */ /* 0x000fcc0000410000 */
[----:B------:R-:W0:Y:S02]  /*9840*/  F2F.F64.F32 R4, R4 ;  /* 0x0000000400047310 */ /* 0x000e240000201800 */
[----:B0-----:R0:W-:Y:S01]  /*9850*/  STG.E.64 desc[UR36][R8.64], R4 ;  /* 0x0000000408007986 */ /* 0x0011e2000c101b24 */
[----:B------:R-:W-:Y:S05]  /*9860*/  BRA `(.L_x_56267) ;  /* 0x0000000800947947 */ /* 0x000fea0003800000 */
.L_x_56262:
        /* <DEDUP_REMOVED lines=12> */
.L_x_56276:
[----:B------:R-:W-:Y:S01]  /*9930*/  FMUL.FTZ R4, R22, 1 ;  /* 0x3f80000016047820 */ /* 0x000fe20000410000 */
[----:B------:R-:W-:-:S05]  /*9940*/  CS2R R6, SRZ ;  /* 0x0000000000067805 */ /* 0x000fca000001ff00 */
[----:B------:R-:W0:Y:S02]  /*9950*/  F2F.F64.F32 R4, R4 ;  /* 0x0000000400047310 */ /* 0x000e240000201800 */
[----:B0-----:R0:W-:Y:S01]  /*9960*/  STG.E.128 desc[UR36][R8.64], R4 ;  /* 0x0000000408007986 */ /* 0x0011e2000c101d24 */
[----:B------:R-:W-:Y:S05]  /*9970*/  BRA `(.L_x_56267) ;  /* 0x0000000800507947 */ /* 0x000fea0003800000 */
.L_x_56275:
        /* <DEDUP_REMOVED lines=20> */
.L_x_56280:
[----:B------:R-:W-:Y:S05]  /*9ac0*/  BSYNC B0 ;  /* 0x0000000000007941 */ /* 0x000fea0003800000 */
.L_x_56279:
[----:B------:R-:W-:-:S05]  /*9ad0*/  LOP3.LUT R5, R0, R5, RZ, 0xfc, !PT ;  /* 0x0000000500057212 */ /* 0x000fca00078efcff */
[----:B------:R0:W-:Y:S01]  /*9ae0*/  STG.E.U8 desc[UR36][R8.64], R5 ;  /* 0x0000000508007986 */ /* 0x0001e2000c101124 */
[----:B------:R-:W-:Y:S05]  /*9af0*/  BRA `(.L_x_56267) ;  /* 0x0000000400f07947 */ /* 0x000fea0003800000 */
.L_x_56278:
        /* <DEDUP_REMOVED lines=12> */
.L_x_56282:
[----:B------:R-:W-:Y:S01]  /*9bc0*/  IMAD.MOV.U32 R0, RZ, RZ, 0x7f ;  /* 0x0000007fff007424 */ /* 0x000fe200078e00ff */
[----:B------:R-:W-:-:S04]  /*9bd0*/  ISETP.GT.U32.AND P0, PT, R4, 0x7f800000, PT ;  /* 0x7f8000000400780c */ /* 0x000fc80003f04070 */
[----:B------:R-:W-:-:S09]  /*9be0*/  SEL R0, R0, 0x7c, P0 ;  /* 0x0000007c00007807 */ /* 0x000fd20000000000 */
.L_x_56283:
[----:B------:R-:W-:Y:S05]  /*9bf0*/  BSYNC B0 ;  /* 0x0000000000007941 */ /* 0x000fea0003800000 */
.L_x_56281:
[----:B------:R-:W-:-:S04]  /*9c00*/  LOP3.LUT R22, R22, 0x80000000, RZ, 0xc0, !PT ;  /* 0x8000000016167812 */ /* 0x000fc800078ec0ff */
[----:B------:R-:W-:-:S04]  /*9c10*/  SHF.R.U32.HI R3, RZ, 0x18, R22 ;  /* 0x00000018ff037819 */ /* 0x000fc80000011616 */
[----:B------:R-:W-:-:S05]  /*9c20*/  LOP3.LUT R3, R0, R3, RZ, 0xfc, !PT ;  /* 0x0000000300037212 */ /* 0x000fca00078efcff */
[----:B------:R0:W-:Y:S01]  /*9c30*/  STG.E.U8 desc[UR36][R8.64], R3 ;  /* 0x0000000308007986 */ /* 0x0001e2000c101124 */
[----:B------:R-:W-:Y:S05]  /*9c40*/  BRA `(.L_x_56267) ;  /* 0x00000004009c7947 */ /* 0x000fea0003800000 */
.L_x_56277:
[----:B------:R-:W-:-:S05]  /*9c50*/  F2FP.BF16.F32.PACK_AB R22, RZ, R22 ;  /* 0x00000016ff16723e */ /* 0x000fca00000010ff */
[----:B------:R0:W-:Y:S01]  /*9c60*/  STG.E.U16 desc[UR36][R8.64], R22 ;  /* 0x0000001608007986 */ /* 0x0001e2000c101524 */
[----:B------:R-:W-:Y:S05]  /*9c70*/  BRA `(.L_x_56267) ;  /* 0x0000000400907947 */ /* 0x000fea0003800000 */
.L_x_56274:
        /* <DEDUP_REMOVED lines=11> */
.L_x_56286:
        /* <DEDUP_REMOVED lines=16> */
.L_x_56289:
[----:B------:R-:W-:-:S04]  /*9e30*/  LOP3.LUT R22, R22, 0x80000000, RZ, 0xc0, !PT ;  /* 0x8000000016167812 */ /* 0x000fc800078ec0ff */
[----:B------:R-:W-:-:S04]  /*9e40*/  SHF.R.U32.HI R3, RZ, 0x18, R22 ;  /* 0x00000018ff037819 */ /* 0x000fc80000011616 */
[----:B------:R-:W-:-:S04]  /*9e50*/  LOP3.LUT R0, R0, R3, RZ, 0xfc, !PT ;  /* 0x0000000300007212 */ /* 0x000fc800078efcff */
[----:B------:R-:W-:-:S07]  /*9e60*/  PRMT R4, R0, 0x7610, R4 ;  /* 0x0000761000047816 */ /* 0x000fce0000000004 */
.L_x_56288:
[----:B------:R-:W-:Y:S05]  /*9e70*/  BSYNC B0 ;  /* 0x0000000000007941 */ /* 0x000fea0003800000 */
.L_x_56287:
[----:B------:R0:W-:Y:S01]  /*9e80*/  STG.E.U8 desc[UR36][R8.64], R4 ;  /* 0x0000000408007986 */ /* 0x0001e2000c101124 */
[----:B------:R-:W-:Y:S05]  /*9e90*/  BRA `(.L_x_56267) ;  /* 0x0000000400087947 */ /* 0x000fea0003800000 */
.L_x_56285:
        /* <DEDUP_REMOVED lines=16> */
.L_x_56292:
[----:B------:R-:W-:-:S04]  /*9fa0*/  LOP3.LUT R22, R22, 0x80000000, RZ, 0xc0, !PT ;  /* 0x8000000016167812 */ /* 0x000fc800078ec0ff */
[----:B------:R-:W-:-:S04]  /*9fb0*/  SHF.R.U32.HI R3, RZ, 0x18, R22 ;  /* 0x00000018ff037819 */ /* 0x000fc80000011616 */
[----:B------:R-:W-:-:S04]  /*9fc0*/  LOP3.LUT R0, R0, R3, RZ, 0xfc, !PT ;  /* 0x0000000300007212 */ /* 0x000fc800078efcff */
[----:B------:R-:W-:-:S07]  /*9fd0*/  PRMT R4, R0, 0x7610, R4 ;  /* 0x0000761000047816 */ /* 0x000fce0000000004 */
.L_x_56291:
[----:B------:R-:W-:Y:S05]  /*9fe0*/  BSYNC B0 ;  /* 0x0000000000007941 */ /* 0x000fea0003800000 */
.L_x_56290:
[----:B------:R4:W-:Y:S01]  /*9ff0*/  STG.E.U8 desc[UR36][R8.64], R4 ;  /* 0x0000000408007986 */ /* 0x0009e2000c101124 */
[----:B------:R-:W-:Y:S05]  /*a000*/  BRA `(.L_x_56267) ;  /* 0x0000000000ac7947 */ /* 0x000fea0003800000 */
.L_x_56284:
        /* <DEDUP_REMOVED lines=21> */
.L_x_56266:
        /* <DEDUP_REMOVED lines=16> */
.L_x_56295:
[----:B------:R-:W-:Y:S05]  /*a260*/  BRA `(.L_x_56267) ;  /* 0x0000000000147947 */ /* 0x000fea0003800000 */
.L_x_56294:
[----:B------:R-:W0:Y:S02]  /*a270*/  F2I.U64.TRUNC R22, R22 ;  /* 0x0000001600167311 */ /* 0x000e24000020d800 */
[----:B0-----:R3:W-:Y:S01]  /*a280*/  STG.E.64 desc[UR36][R8.64], R22 ;  /* 0x0000001608007986 */ /* 0x0017e2000c101b24 */
[----:B------:R-:W-:Y:S05]  /*a290*/  BRA `(.L_x_56267) ;  /* 0x0000000000087947 */ /* 0x000fea0003800000 */
.L_x_56293:
[----:B------:R-:W0:Y:S02]  /*a2a0*/  F2I.FTZ.U32.TRUNC.NTZ R3, R22 ;  /* 0x0000001600037305 */ /* 0x000e24000021f000 */
[----:B0-----:R0:W-:Y:S02]  /*a2b0*/  STG.E desc[UR36][R8.64], R3 ;  /* 0x0000000308007986 */ /* 0x0011e4000c101924 */
.L_x_56267:
[----:B------:R-:W-:-:S07]  /*a2c0*/  VIADD R25, R25, 0x80 ;  /* 0x0000008019197836 */ /* 0x000fce0000000000 */
.L_x_56227:
[----:B------:R-:W-:Y:S05]  /*a2d0*/  BSYNC B6 ;  /* 0x0000000000067941 */ /* 0x000fea0003800000 */
.L_x_56226:
[----:B------:R-:W-:-:S13]  /*a2e0*/  ISETP.GE.AND P0, PT, R25, R17, PT ;  /* 0x000000111900720c */ /* 0x000fda0003f06270 */
[----:B------:R-:W-:Y:S05]  /*a2f0*/  @P0 EXIT ;  /* 0x000000000000094d */ /* 0x000fea0003800000 */
[----:B0--34-:R-:W0:Y:S01]  /*a300*/  LDC.64 R4, c[0x0][0x220] ;  /* 0x00008800ff047b82 */ /* 0x019e220000000a00 */
        /* <DEDUP_REMOVED lines=17> */
[----:B0-----:R-:W-:Y:S01]  /*a420*/  STG.E.U8 desc[UR36][R2.64], R5 ;  /* 0x0000000502007986 */ /* 0x001fe2000c101124 */
[----:B------:R-:W-:Y:S05]  /*a430*/  EXIT ;  /* 0x000000000000794d */ /* 0x000fea0003800000 */
.L_x_56299:
[----:B--2---:R-:W0:Y:S02]  /*a440*/  F2I.S64.TRUNC R24, R24 ;  /* 0x0000001800187311 */ /* 0x004e24000020d900 */
[----:B0-----:R-:W-:-:S05]  /*a450*/  IMAD.MOV.U32 R5, RZ, RZ, R24 ;  /* 0x000000ffff057224 */ /* 0x001fca00078e0018 */
[----:B------:R-:W-:Y:S01]  /*a460*/  STG.E.U8 desc[UR36][R2.64], R5 ;  /* 0x0000000502007986 */ /* 0x000fe2000c101124 */
[----:B------:R-:W-:Y:S05]  /*a470*/  EXIT ;  /* 0x000000000000794d */ /* 0x000fea0003800000 */
.L_x_56298:
[----:B------:R-:W-:-:S13]  /*a480*/  ISETP.NE.AND P0, PT, R0, 0x2, PT ;  /* 0x000000020000780c */ /* 0x000fda0003f05270 */
[----:B------:R-:W-:Y:S05]  /*a490*/  @!P0 BRA `(.L_x_56301) ;  /* 0x0000000000288947 */ /* 0x000fea0003800000 */
[----:B------:R-:W-:-:S13]  /*a4a0*/  ISETP.NE.AND P0, PT, R0, 0x3, PT ;  /* 0x000000030000780c */ /* 0x000fda0003f05270 */
[----:B------:R-:W-:Y:S05]  /*a4b0*/  @!P0 BRA `(.L_x_56302) ;  /* 0x0000000000148947 */ /* 0x000fea0003800000 */
[----:B------:R-:W-:-:S13]  /*a4c0*/  ISETP.NE.AND P0, PT, R0, 0x4, PT ;  /* 0x000000040000780c */ /* 0x000fda0003f05270 */
[----:B------:R-:W-:Y:S05]  /*a4d0*/  @P0 BRA `(.L_x_56300) ;  /* 0x0000000800d00947 */ /* 0x000fea0003800000 */
[----:B--2---:R-:W0:Y:S02]  /*a4e0*/  F2I.S64.TRUNC R24, R24 ;  /* 0x0000001800187311 */ /* 0x004e24000020d900 */
[----:B0-----:R-:W-:Y:S01]  /*a4f0*/  STG.E.64 desc[UR36][R2.64], R24 ;  /* 0x0000001802007986 */ /* 0x001fe2000c101b24 */
[----:B------:R-:W-:Y:S05]  /*a500*/  EXIT ;  /* 0x000000000000794d */ /* 0x000fea0003800000 */
.L_x_56302:
[----:B--2---:R-:W0:Y:S02]  /*a510*/  F2I.FTZ.TRUNC.NTZ R5, R24 ;  /* 0x0000001800057305 */ /* 0x004e24000021f100 */
[----:B0-----:R-:W-:Y:S01]  /*a520*/  STG.E desc[UR36][R2.64], R5 ;  /* 0x0000000502007986 */ /* 0x001fe2000c101924 */
[----:B------:R-:W-:Y:S05]  /*a530*/  EXIT ;  /* 0x000000000000794d */ /* 0x000fea0003800000 */
.L_x_56301:
[----:B--2---:R-:W0:Y:S02]  /*a540*/  F2I.FTZ.TRUNC.NTZ R5, R24 ;  /* 0x0000001800057305 */ /* 0x004e24000021f100 */
[----:B0-----:R-:W-:Y:S01]  /*a550*/  STG.E.U16 desc[UR36][R2.64], R5 ;  /* 0x0000000502007986 */ /* 0x001fe2000c101524 */
[----:B------:R-:W-:Y:S05]  /*a560*/  EXIT ;  /* 0x000000000000794d */ /* 0x000fea0003800000 */
.L_x_56297:
[----:B------:R-:W-:-:S13]  /*a570*/  ISETP.GT.AND P0, PT, R0, 0x6, PT ;  /* 0x000000060000780c */ /* 0x000fda0003f04270 */
[----:B------:R-:W-:Y:S05]  /*a580*/  @P0 BRA `(.L_x_56303) ;  /* 0x0000000000240947 */ /* 0x000fea0003800000 */
[----:B------:R-:W-:-:S13]  /*a590*/  ISETP.NE.AND P0, PT, R0, 0x5, PT ;  /* 0x000000050000780c */ /* 0x000fda0003f05270 */
[----:B------:R-:W-:Y:S05]  /*a5a0*/  @!P0 BRA `(.L_x_56304) ;  /* 0x0000000000108947 */ /* 0x000fea0003800000 */
[----:B------:R-:W-:-:S13]  /*a5b0*/  ISETP.NE.AND P0, PT, R0, 0x6, PT ;  /* 0x000000060000780c */ /* 0x000fda0003f05270 */
[----:B------:R-:W-:Y:S05]  /*a5c0*/  @P0 BRA `(.L_x_56300) ;  /* 0x0000000800940947 */ /* 0x000fea0003800000 */
[----:B--2---:R-:W-:Y:S01]  /*a5d0*/  STG.E desc[UR36][R2.64], R24 ;  /* 0x0000001802007986 */ /* 0x004fe2000c101924 */
[----:B------:R-:W-:Y:S05]  /*a5e0*/  EXIT ;  /* 0x000000000000794d */ /* 0x000fea0003800000 */
.L_x_56304:
[----:B--2---:R-:W-:-:S05]  /*a5f0*/  F2FP.F16.F32.PACK_AB R24, RZ, R24 ;  /* 0x00000018ff18723e */ /* 0x004fca00000000ff */
[----:B------:R-:W-:Y:S01]  /*a600*/  STG.E.U16 desc[UR36][R2.64], R24 ;  /* 0x0000001802007986 */ /* 0x000fe2000c101524 */
[----:B------:R-:W-:Y:S05]  /*a610*/  EXIT ;  /* 0x000000000000794d */ /* 0x000fea0003800000 */
.L_x_56303:
[----:B------:R-:W-:-:S13]  /*a620*/  ISETP.NE.AND P0, PT, R0, 0x7, PT ;  /* 0x000000070000780c */ /* 0x000fda0003f05270 */
[----:B------:R-:W-:Y:S05]  /*a630*/  @!P0 BRA `(.L_x_56305) ;  /* 0x00000000002c8947 */ /* 0x000fea0003800000 */
[----:B------:R-:W-:-:S13]  /*a640*/  ISETP.NE.AND P0, PT, R0, 0x8, PT ;  /* 0x000000080000780c */ /* 0x000fda0003f05270 */
[----:B------:R-:W-:Y:S05]  /*a650*/  @!P0 BRA `(.L_x_56306) ;  /* 0x0000000000148947 */ /* 0x000fea0003800000 */
[----:B------:R-:W-:-:S13]  /*a660*/  ISETP.NE.AND P0, PT, R0, 0x9, PT ;  /* 0x000000090000780c */ /* 0x000fda0003f05270 */
[----:B------:R-:W-:Y:S05]  /*a670*/  @P0 BRA `(.L_x_56300) ;  /* 0x0000000800680947 */ /* 0x000fea0003800000 */
[----:B------:R-:W-:-:S05]  /*a680*/  IMAD.MOV.U32 R25, RZ, RZ, RZ ;  /* 0x000000ffff197224 */ /* 0x000fca00078e00ff */
[----:B--2---:R-:W-:Y:S01]  /*a690*/  STG.E.64 desc[UR36][R2.64], R24 ;  /* 0x0000001802007986 */ /* 0x004fe2000c101b24 */
[----:B------:R-:W-:Y:S05]  /*a6a0*/  EXIT ;  /* 0x000000000000794d */ /* 0x000fea0003800000 */
.L_x_56306:
[----:B--2---:R-:W-:-:S04]  /*a6b0*/  F2FP.F16.F32.PACK_AB R5, RZ, R24 ;  /* 0x00000018ff05723e */ /* 0x004fc800000000ff */
[----:B------:R-:W-:-:S05]  /*a6c0*/  PRMT R5, R5, 0x5410, RZ ;  /* 0x0000541005057816 */ /* 0x000fca00000000ff */
[----:B------:R-:W-:Y:S01]  /*a6d0*/  STG.E desc[UR36][R2.64], R5 ;  /* 0x0000000502007986 */ /* 0x000fe2000c101924 */
[----:B------:R-:W-:Y:S05]  /*a6e0*/  EXIT ;  /* 0x000000000000794d */ /* 0x000fea0003800000 */
.L_x_56305:
[----:B--2---:R-:W-:-:S06]  /*a6f0*/  FMUL.FTZ R4, R24, 1 ;  /* 0x3f80000018047820 */ /* 0x004fcc0000410000 */
[----:B------:R-:W0:Y:S02]  /*a700*/  F2F.F64.F32 R4, R4 ;  /* 0x0000000400047310 */ /* 0x000e240000201800 */
[----:B0-----:R-:W-:Y:S01]  /*a710*/  STG.E.64 desc[UR36][R2.64], R4 ;  /* 0x0000000402007986 */ /* 0x001fe2000c101b24 */
[----:B------:R-:W-:Y:S05]  /*a720*/  EXIT ;  /* 0x000000000000794d */ /* 0x000fea0003800000 */
.L_x_56296:
        /* <DEDUP_REMOVED lines=8> */
[----:B--2---:R-:W-:-:S04]  /*a7b0*/  FSETP.NEU.FTZ.AND P0, PT, R24, RZ, PT ;  /* 0x000000ff1800720b */ /* 0x004fc80003f1d000 */
[----:B------:R-:W-:-:S05]  /*a7c0*/  SEL R5, RZ, 0x1, !P0 ;  /* 0x00000001ff057807 */ /* 0x000fca0004000000 */
[----:B------:R-:W-:Y:S01]  /*a7d0*/  STG.E.U8 desc[UR36][R2.64], R5 ;  /* 0x0000000502007986 */ /* 0x000fe2000c101124 */
[----:B------:R-:W-:Y:S05]  /*a7e0*/  EXIT ;  /* 0x000000000000794d */ /* 0x000fea0003800000 */
.L_x_56309:
[----:B--2---:R-:W-:Y:S01]  /*a7f0*/  FMUL.FTZ R4, R24, 1 ;  /* 0x3f80000018047820 */ /* 0x004fe20000410000 */
[----:B------:R-:W-:-:S05]  /*a800*/  CS2R R6, SRZ ;  /* 0x0000000000067805 */ /* 0x000fca000001ff00 */
[----:B------:R-:W0:Y:S02]  /*a810*/  F2F.F64.F32 R4, R4 ;  /* 0x0000000400047310 */ /* 0x000e240000201800 */
[----:B0-----:R-:W-:Y:S01]  /*a820*/  STG.E.128 desc[UR36][R2.64], R4 ;  /* 0x0000000402007986 */ /* 0x001fe2000c101d24 */
[----:B------:R-:W-:Y:S05]  /*a830*/  EXIT ;  /* 0x000000000000794d */ /* 0x000fea0003800000 */
.L_x_56308:
        /* <DEDUP_REMOVED lines=20> */
.L_x_56313:
[----:B------:R-:W-:Y:S05]  /*a980*/  BSYNC B0 ;  /* 0x0000000000007941 */ /* 0x000fea0003800000 */
.L_x_56312:
[----:B------:R-:W-:-:S05]  /*a990*/  LOP3.LUT R7, R0, R7, RZ, 0xfc, !PT ;  /* 0x0000000700077212 */ /* 0x000fca00078efcff */
[----:B------:R-:W-:Y:S01]  /*a9a0*/  STG.E.U8 desc[UR36][R2.64], R7 ;  /* 0x0000000702007986 */ /* 0x000fe2000c101124 */
[----:B------:R-:W-:Y:S05]  /*a9b0*/  EXIT ;  /* 0x000000000000794d */ /* 0x000fea0003800000 */
.L_x_56311:
        /* <DEDUP_REMOVED lines=12> */
.L_x_56315:
[----:B------:R-:W-:Y:S01]  /*aa80*/  IMAD.MOV.U32 R0, RZ, RZ, 0x7f ;  /* 0x0000007fff007424 */ /* 0x000fe200078e00ff */
[----:B------:R-:W-:-:S04]  /*aa90*/  ISETP.GT.U32.AND P0, PT, R4, 0x7f800000, PT ;  /* 0x7f8000000400780c */ /* 0x000fc80003f04070 */
[----:B------:R-:W-:-:S09]  /*aaa0*/  SEL R0, R0, 0x7c, P0 ;  /* 0x0000007c00007807 */ /* 0x000fd20000000000 */
.L_x_56316:
[----:B------:R-:W-:Y:S05]  /*aab0*/  BSYNC B0 ;  /* 0x0000000000007941 */ /* 0x000fea0003800000 */
.L_x_56314:
[----:B------:R-:W-:-:S04]  /*aac0*/  LOP3.LUT R24, R24, 0x80000000, RZ, 0xc0, !PT ;  /* 0x8000000018187812 */ /* 0x000fc800078ec0ff */
[----:B------:R-:W-:-:S04]  /*aad0*/  SHF.R.U32.HI R5, RZ, 0x18, R24 ;  /* 0x00000018ff057819 */ /* 0x000fc80000011618 */
[----:B------:R-:W-:-:S05]  /*aae0*/  LOP3.LUT R5, R0, R5, RZ, 0xfc, !PT ;  /* 0x0000000500057212 */ /* 0x000fca00078efcff */
[----:B------:R-:W-:Y:S01]  /*aaf0*/  STG.E.U8 desc[UR36][R2.64], R5 ;  /* 0x0000000502007986 */ /* 0x000fe2000c101124 */
[----:B------:R-:W-:Y:S05]  /*ab00*/  EXIT ;  /* 0x000000000000794d */ /* 0x000fea0003800000 */
.L_x_56310:
[----:B--2---:R-:W-:-:S05]  /*ab10*/  F2FP.BF16.F32.PACK_AB R24, RZ, R24 ;  /* 0x00000018ff18723e */ /* 0x004fca00000010ff */
[----:B------:R-:W-:Y:S01]  /*ab20*/  STG.E.U16 desc[UR36][R2.64], R24 ;  /* 0x0000001802007986 */ /* 0x000fe2000c101524 */
[----:B------:R-:W-:Y:S05]  /*ab30*/  EXIT ;  /* 0x000000000000794d */ /* 0x000fea0003800000 */
.L_x_56307:
        /* <DEDUP_REMOVED lines=9> */
[----:B0-----:R-:W-:Y:S01]  /*abd0*/  STG.E.U16 desc[UR36][R2.64], R5 ;  /* 0x0000000502007986 */ /* 0x001fe2000c101524 */
[----:B------:R-:W-:Y:S05]  /*abe0*/  EXIT ;  /* 0x000000000000794d */ /* 0x000fea0003800000 */
.L_x_56319:
        /* <DEDUP_REMOVED lines=16> */
.L_x_56322:
[----:B------:R-:W-:-:S04]  /*acf0*/  LOP3.LUT R24, R24, 0x80000000, RZ, 0xc0, !PT ;  /* 0x8000000018187812 */ /* 0x000fc800078ec0ff */
[----:B------:R-:W-:-:S04]  /*ad00*/  SHF.R.U32.HI R5, RZ, 0x18, R24 ;  /* 0x00000018ff057819 */ /* 0x000fc80000011618 */
[----:B------:R-:W-:-:S04]  /*ad10*/  LOP3.LUT R4, R4, R5, RZ, 0xfc, !PT ;  /* 0x0000000504047212 */ /* 0x000fc800078efcff */
[----:B------:R-:W-:-:S07]  /*ad20*/  PRMT R0, R4, 0x7610, R0 ;  /* 0x0000761004007816 */ /* 0x000fce0000000000 */
.L_x_56321:
[----:B------:R-:W-:Y:S05]  /*ad30*/  BSYNC B0 ;  /* 0x0000000000007941 */ /* 0x000fea0003800000 */
.L_x_56320:
[----:B------:R-:W-:Y:S01]  /*ad40*/  STG.E.U8 desc[UR36][R2.64], R0 ;  /* 0x0000000002007986 */ /* 0x000fe2000c101124 */
[----:B------:R-:W-:Y:S05]  /*ad50*/  EXIT ;  /* 0x000000000000794d */ /* 0x000fea0003800000 */
.L_x_56318:
        /* <DEDUP_REMOVED lines=16> */
.L_x_56325:
[----:B------:R-:W-:-:S04]  /*ae60*/  LOP3.LUT R24, R24, 0x80000000, RZ, 0xc0, !PT ;  /* 0x8000000018187812 */ /* 0x000fc800078ec0ff */
[----:B------:R-:W-:-:S04]  /*ae70*/  SHF.R.U32.HI R5, RZ, 0x18, R24 ;  /* 0x00000018ff057819 */ /* 0x000fc80000011618 */
[----:B------:R-:W-:-:S04]  /*ae80*/  LOP3.LUT R4, R4, R5, RZ, 0xfc, !PT ;  /* 0x0000000504047212 */ /* 0x000fc800078efcff */
[----:B------:R-:W-:-:S07]  /*ae90*/  PRMT R0, R4, 0x7610, R0 ;  /* 0x0000761004007816 */ /* 0x000fce0000000000 */
.L_x_56324:
[----:B------:R-:W-:Y:S05]  /*aea0*/  BSYNC B0 ;  /* 0x0000000000007941 */ /* 0x000fea0003800000 */
.L_x_56323:
[----:B------:R-:W-:Y:S01]  /*aeb0*/  STG.E.U8 desc[UR36][R2.64], R0 ;  /* 0x0000000002007986 */ /* 0x000fe2000c101124 */
[----:B------:R-:W-:Y:S05]  /*aec0*/  EXIT ;  /* 0x000000000000794d */ /* 0x000fea0003800000 */
.L_x_56317:
        /* <DEDUP_REMOVED lines=21> */
.L_x_56300:
        /* <DEDUP_REMOVED lines=15> */
[----:B-12---:R-:W-:Y:S05]  /*b110*/  CALL.ABS.NOINC R2 ;  /* 0x0000000002007343 */ /* 0x006fea0003c00000 */
.L_x_56328:
[----:B------:R-:W-:Y:S05]  /*b120*/  EXIT ;  /* 0x000000000000794d */ /* 0x000fea0003800000 */
.L_x_56327:
[----:B--2---:R-:W0:Y:S02]  /*b130*/  F2I.U64.TRUNC R24, R24 ;  /* 0x0000001800187311 */ /* 0x004e24000020d800 */
[----:B0-----:R-:W-:Y:S01]  /*b140*/  STG.E.64 desc[UR36][R2.64], R24 ;  /* 0x0000001802007986 */ /* 0x001fe2000c101b24 */
[----:B------:R-:W-:Y:S05]  /*b150*/  EXIT ;  /* 0x000000000000794d */ /* 0x000fea0003800000 */
.L_x_56326:
[----:B--2---:R-:W0:Y:S02]  /*b160*/  F2I.FTZ.U32.TRUNC.NTZ R5, R24 ;  /* 0x0000001800057305 */ /* 0x004e24000021f000 */
[----:B0-----:R-:W-:Y:S01]  /*b170*/  STG.E desc[UR36][R2.64], R5 ;  /* 0x0000000502007986 */ /* 0x001fe2000c101924 */
[----:B------:R-:W-:Y:S05]  /*b180*/  EXIT ;  /* 0x000000000000794d */ /* 0x000fea0003800000 */
.L_x_56329:
        /* <DEDUP_REMOVED lines=15> */
.L_x_71905:


//--------------------- .text._ZN2at6native18elementwise_kernelILi128ELi2EZNS0_22gpu_kernel_impl_nocastIZZZNS0_50_GLOBAL__N__2680c7bb_12_PowKernel_cu_140f0503_289624pow_tensor_tensor_kernelERNS_18TensorIteratorBaseEENKUlvE_clEvENKUlvE5_clEvEUlffE_EEvS5_RKT_EUliE_EEviT1_ --------------------------
	.section	.text._ZN2at6native18elementwise_kernelILi128ELi2EZNS0_22gpu_kernel_impl_nocastIZZZNS0_50_GLOBAL__N__2680c7bb_12_PowKernel_cu_140f0503_289624pow_tensor_tensor_kernelERNS_18TensorIteratorBaseEENKUlvE_clEvENKUlvE5_clEvEUlffE_EEvS5_RKT_EUliE_EEviT1_,"ax",@progbits
	.align	128
        .global         _ZN2at6native18elementwise_kernelILi128ELi2EZNS0_22gpu_kernel_impl_nocastIZZZNS0_50_GLOBAL__N__2680c7bb_12_PowKernel_cu_140f0503_289624pow_tensor_tensor_kernelERNS_18TensorIteratorBaseEENKUlvE_clEvENKUlvE5_clEvEUlffE_EEvS5_RKT_EUliE_EEviT1_
        .type           _ZN2at6native18elementwise_kernelILi128ELi2EZNS0_22gpu_kernel_impl_nocastIZZZNS0_50_GLOBAL__N__2680c7bb_12_PowKernel_cu_140f0503_289624pow_tensor_tensor_kernelERNS_18TensorIteratorBaseEENKUlvE_clEvENKUlvE5_clEvEUlffE_EEvS5_RKT_EUliE_EEviT1_,@function
        .size           _ZN2at6native18elementwise_kernelILi128ELi2EZNS0_22gpu_kernel_impl_nocastIZZZNS0_50_GLOBAL__N__2680c7bb_12_PowKernel_cu_140f0503_289624pow_tensor_tensor_kernelERNS_18TensorIteratorBaseEENKUlvE_clEvENKUlvE5_clEvEUlffE_EEvS5_RKT_EUliE_EEviT1_,(.L_x_71906 - _ZN2at6native18elementwise_kernelILi128ELi2EZNS0_22gpu_kernel_impl_nocastIZZZNS0_50_GLOBAL__N__2680c7bb_12_PowKernel_cu_140f0503_289624pow_tensor_tensor_kernelERNS_18TensorIteratorBaseEENKUlvE_clEvENKUlvE5_clEvEUlffE_EEvS5_RKT_EUliE_EEviT1_)
        .other          _ZN2at6native18elementwise_kernelILi128ELi2EZNS0_22gpu_kernel_impl_nocastIZZZNS0_50_GLOBAL__N__2680c7bb_12_PowKernel_cu_140f0503_289624pow_tensor_tensor_kernelERNS_18TensorIteratorBaseEENKUlvE_clEvENKUlvE5_clEvEUlffE_EEvS5_RKT_EUliE_EEviT1_,@"STO_CUDA_ENTRY STV_DEFAULT"
_ZN2at6native18elementwise_kernelILi128ELi2EZNS0_22gpu_kernel_impl_nocastIZZZNS0_50_GLOBAL__N__2680c7bb_12_PowKernel_cu_140f0503_289624pow_tensor_tensor_kernelERNS_18TensorIteratorBaseEENKUlvE_clEvENKUlvE5_clEvEUlffE_EEvS5_RKT_EUliE_EEviT1_:
.text._ZN2at6native18elementwise_kernelILi128ELi2EZNS0_22gpu_kernel_impl_nocastIZZZNS0_50_GLOBAL__N__2680c7bb_12_PowKernel_cu_140f0503_289624pow_tensor_tensor_kernelERNS_18TensorIteratorBaseEENKUlvE_clEvENKUlvE5_clEvEUlffE_EEvS5_RKT_EUliE_EEviT1_:
        /* <DEDUP_REMOVED lines=11> */
[----:B------:R-:W-:Y:S01]  /*00b0*/  HFMA2.MMA R4, -RZ, RZ, 0, 0 ;  /* 0x00000000ff047435 */ /* 0x000fe200000001ff */
[----:B------:R-:W-:Y:S02]  /*00c0*/  CS2R R2, SRZ ;  /* 0x0000000000027805 */ /* 0x000fe4000001ff00 */
        /* <DEDUP_REMOVED lines=350> */
.L_x_56332:
[----:B------:R-:W-:Y:S02]  /*16b0*/  ULDC.64 UR8, c[0x0][0x480] ;  /* 0x0001200000087ab9 */ /* 0x000fe40000000a00 */
[----:B------:R-:W-:-:S04]  /*16c0*/  IADD3 R4, P0, R4, UR8, RZ ;  /* 0x0000000804047c10 */ /* 0x000fc8000ff1e0ff */
[----:B------:R-:W-:Y:S01]  /*16d0*/  IADD3.X R5, RZ, UR9, RZ, P0, !PT ;  /* 0x00000009ff057c10 */ /* 0x000fe200087fe4ff */
[----:B------:R-:W-:-:S04]  /*16e0*/  ULDC.64 UR8, c[0x0][0x488] ;  /* 0x0001220000087ab9 */ /* 0x000fc80000000a00 */
[----:B------:R-:W2:Y:S01]  /*16f0*/  LDG.E R4, desc[UR4][R4.64] ;  /* 0x0000000404047981 */ /* 0x000ea2000c1e1900 */
[----:B------:R-:W-:-:S04]  /*1700*/  IADD3 R6, P0, R2, UR8, RZ ;  /* 0x0000000802067c10 */ /* 0x000fc8000ff1e0ff */
[----:B------:R-:W-:Y:S01]  /*1710*/  IADD3.X R7, RZ, UR9, RZ, P0, !PT ;  /* 0x00000009ff077c10 */ /* 0x000fe200087fe4ff */
[----:B------:R-:W-:-:S05]  /*1720*/  ULDC.64 UR8, c[0x0][0x478] ;  /* 0x00011e0000087ab9 */ /* 0x000fca0000000a00 */
[----:B------:R-:W3:Y:S01]  /*1730*/  LDG.E R7, desc[UR4][R6.64] ;  /* 0x0000000406077981 */ /* 0x000ee2000c1e1900 */
[----:B------:R-:W-:Y:S01]  /*1740*/  IADD3 R9, R0, 0x80, RZ ;  /* 0x0000008000097810 */ /* 0x000fe20007ffe0ff */
[----:B--2---:R-:W3:Y:S02]  /*1750*/  MUFU.LG2 R2, R4 ;  /* 0x0000000400027308 */ /* 0x004ee40000000c00 */
[----:B---3--:R-:W-:Y:S01]  /*1760*/  FMUL.FTZ R8, R2, R7 ;  /* 0x0000000702087220 */ /* 0x008fe20000410000 */
[----:B------:R-:W-:-:S05]  /*1770*/  IADD3 R2, P0, R3, UR8, RZ ;  /* 0x0000000803027c10 */ /* 0x000fca000ff1e0ff */
[----:B------:R-:W0:Y:S01]  /*1780*/  MUFU.EX2 R11, R8 ;  /* 0x00000008000b7308 */ /* 0x000e220000000800 */
[----:B------:R-:W-:-:S05]  /*1790*/  IADD3.X R3, RZ, UR9, RZ, P0, !PT ;  /* 0x00000009ff037c10 */ /* 0x000fca00087fe4ff */
[----:B0-----:R0:W-:Y:S02]  /*17a0*/  STG.E desc[UR4][R2.64], R11 ;  /* 0x0000000b02007986 */ /* 0x0011e4000c101904 */
.L_x_56331:
[----:B------:R-:W-:Y:S05]  /*17b0*/  BSYNC B0 ;  /* 0x0000000000007941 */ /* 0x000fea0003800000 */
.L_x_56330:
[----:B------:R-:W-:-:S13]  /*17c0*/  ISETP.GE.AND P0, PT, R9, UR6, PT ;  /* 0x0000000609007c0c */ /* 0x000fda000bf06270 */
[----:B------:R-:W-:Y:S05]  /*17d0*/  @P0 EXIT ;  /* 0x000000000000094d */ /* 0x000fea0003800000 */
[----:B------:R-:W1:Y:S01]  /*17e0*/  LDC R8, c[0x0][0x218] ;  /* 0x00008600ff087b82 */ /* 0x000e620000000800 */
[----:B------:R-:W-:Y:S01]  /*17f0*/  HFMA2.MMA R0, -RZ, RZ, 0, 0 ;  /* 0x00000000ff007435 */ /* 0x000fe200000001ff */
        /* <DEDUP_REMOVED lines=334> */
[----:B------:R-:W-:-:S03]  /*2ce0*/  @P0 MOV R8, RZ ;  /* 0x000000ff00080202 */ /* 0x000fc60000000f00 */
[----:B------:R-:W1:Y:S08]  /*2cf0*/  @P0 LDC R13, c[0x0][0x33c] ;  /* 0x0000cf00ff0d0b82 */ /* 0x000e700000000800 */
[----:B------:R-:W2:Y:S08]  /*2d00*/  @P0 LDC.64 R6, c[0x0][0x468] ;  /* 0x00011a00ff060b82 */ /* 0x000eb00000000a00 */
[----:B------:R-:W3:Y:S01]  /*2d10*/  @P0 LDC R12, c[0x0][0x470] ;  /* 0x00011c00ff0c0b82 */ /* 0x000ee20000000800 */
[----:B0-----:R-:W-:-:S05]  /*2d20*/  @P0 IMAD.HI.U32 R4, R9, R10, R8 ;  /* 0x0000000a09040227 */ /* 0x001fca00078e0008 */
[----:B------:R-:W-:Y:S02]  /*2d30*/  @P0 SHF.R.U32.HI R4, RZ, R11, R4 ;  /* 0x0000000bff040219 */ /* 0x000fe40000011604 */
[----:B------:R-:W-:Y:S02]  /*2d40*/  IADD3 R11, -R9, RZ, RZ ;  /* 0x000000ff090b7210 */ /* 0x000fe40007ffe1ff */
[----:B------:R-:W-:-:S03]  /*2d50*/  @P0 IADD3 R8, -R4, RZ, RZ ;  /* 0x000000ff04080210 */ /* 0x000fc60007ffe1ff */
[----:B------:R-:W-:Y:S01]  /*2d60*/  IMAD R5, R11, UR8, R5 ;  /* 0x000000080b057c24 */ /* 0x000fe2000f8e0205 */
[----:B------:R-:W-:Y:S01]  /*2d70*/  ULDC.64 UR8, c[0x0][0x460] ;  /* 0x0001180000087ab9 */ /* 0x000fe20000000a00 */
[----:B-1----:R-:W-:Y:S02]  /*2d80*/  @P0 IMAD R9, R13, R8, R9 ;  /* 0x000000080d090224 */ /* 0x002fe400078e0209 */
[C---:B------:R-:W-:Y:S02]  /*2d90*/  IMAD R3, R5.reuse, UR6, R3 ;  /* 0x0000000605037c24 */ /* 0x040fe4000f8e0203 */
[C---:B------:R-:W-:Y:S02]  /*2da0*/  IMAD R2, R5.reuse, UR8, R2 ;  /* 0x0000000805027c24 */ /* 0x040fe4000f8e0202 */
[----:B------:R-:W-:Y:S02]  /*2db0*/  IMAD R0, R5, UR9, R0 ;  /* 0x0000000905007c24 */ /* 0x000fe4000f8e0200 */
[----:B--2---:R-:W-:-:S02]  /*2dc0*/  @P0 IMAD R3, R9, R6, R3 ;  /* 0x0000000609030224 */ /* 0x004fc400078e0203 */
[C---:B------:R-:W-:Y:S02]  /*2dd0*/  @P0 IMAD R2, R9.reuse, R7, R2 ;  /* 0x0000000709020224 */ /* 0x040fe400078e0202 */
[----:B---3--:R-:W-:-:S07]  /*2de0*/  @P0 IMAD R0, R9, R12, R0 ;  /* 0x0000000c09000224 */ /* 0x008fce00078e0200 */
.L_x_56333:
        /* <DEDUP_REMOVED lines=9> */
[----:B------:R-:W-:-:S04]  /*2e80*/  IADD3 R2, P0, R3, UR6, RZ ;  /* 0x0000000603027c10 */ /* 0x000fc8000ff1e0ff */
[----:B------:R-:W-:Y:S01]  /*2e90*/  IADD3.X R3, RZ, UR7, RZ, P0, !PT ;  /* 0x00000007ff037c10 */ /* 0x000fe200087fe4ff */
[----:B--2---:R-:W3:Y:S02]  /*2ea0*/  MUFU.LG2 R0, R4 ;  /* 0x0000000400007308 */ /* 0x004ee40000000c00 */
[----:B---3--:R-:W-:-:S06]  /*2eb0*/  FMUL.FTZ R0, R0, R7 ;  /* 0x0000000700007220 */ /* 0x008fcc0000410000 */
[----:B------:R-:W0:Y:S02]  /*2ec0*/  MUFU.EX2 R9, R0 ;  /* 0x0000000000097308 */ /* 0x000e240000000800 */
[----:B0-----:R-:W-:Y:S01]  /*2ed0*/  STG.E desc[UR4][R2.64], R9 ;  /* 0x0000000902007986 */ /* 0x001fe2000c101904 */
[----:B------:R-:W-:Y:S05]  /*2ee0*/  EXIT ;  /* 0x000000000000794d */ /* 0x000fea0003800000 */
.L_x_56334:
        /* <DEDUP_REMOVED lines=9> */
.L_x_71906:


//--------------------- .text._ZN2at6native27unrolled_elementwise_kernelIZZZNS0_50_GLOBAL__N__2680c7bb_12_PowKernel_cu_140f0503_289624pow_tensor_tensor_kernelERNS_18TensorIteratorBaseEENKUlvE_clEvENKUlvE5_clEvEUlffE_St5arrayIPcLm3EELi4E23TrivialOffsetCalculatorILi2EjESB_ILi1EjENS0_6memory15LoadWithoutCastENSE_16StoreWithoutCastEEEviT_T0_T2_T3_T4_T5_ --------------------------
	.section	.text._ZN2at6native27unrolled_elementwise_kernelIZZZNS0_50_GLOBAL__N__2680c7bb_12_PowKernel_cu_140f0503_289624pow_tensor_tensor_kernelERNS_18TensorIteratorBaseEENKUlvE_clEvENKUlvE5_clEvEUlffE_St5arrayIPcLm3EELi4E23TrivialOffsetCalculatorILi2EjESB_ILi1EjENS0_6memory15LoadWithoutCastENSE_16StoreWithoutCastEEEviT_T0_T2_T3_T4_T5_,"ax",@progbits
	.align	128
        .global         _ZN2at6native27unrolled_elementwise_kernelIZZZNS0_50_GLOBAL__N__2680c7bb_12_PowKernel_cu_140f0503_289624pow_tensor_tensor_kernelERNS_18TensorIteratorBaseEENKUlvE_clEvENKUlvE5_clEvEUlffE_St5arrayIPcLm3EELi4E23TrivialOffsetCalculatorILi2EjESB_ILi1EjENS0_6memory15LoadWithoutCastENSE_16StoreWithoutCastEEEviT_T0_T2_T3_T4_T5_
        .type           _ZN2at6native27unrolled_elementwise_kernelIZZZNS0_50_GLOBAL__N__2680c7bb_12_PowKernel_cu_140f0503_289624pow_tensor_tensor_kernelERNS_18TensorIteratorBaseEENKUlvE_clEvENKUlvE5_clEvEUlffE_St5arrayIPcLm3EELi4E23TrivialOffsetCalculatorILi2EjESB_ILi1EjENS0_6memory15LoadWithoutCastENSE_16StoreWithoutCastEEEviT_T0_T2_T3_T4_T5_,@function
        .size           _ZN2at6native27unrolled_elementwise_kernelIZZZNS0_50_GLOBAL__N__2680c7bb_12_PowKernel_cu_140f0503_289624pow_tensor_tensor_kernelERNS_18TensorIteratorBaseEENKUlvE_clEvENKUlvE5_clEvEUlffE_St5arrayIPcLm3EELi4E23TrivialOffsetCalculatorILi2EjESB_ILi1EjENS0_6memory15LoadWithoutCastENSE_16StoreWithoutCastEEEviT_T0_T2_T3_T4_T5_,(.L_x_71907 - _ZN2at6native27unrolled_elementwise_kernelIZZZNS0_50_GLOBAL__N__2680c7bb_12_PowKernel_cu_140f0503_289624pow_tensor_tensor_kernelERNS_18TensorIteratorBaseEENKUlvE_clEvENKUlvE5_clEvEUlffE_St5arrayIPcLm3EELi4E23TrivialOffsetCalculatorILi2EjESB_ILi1EjENS0_6memory15LoadWithoutCastENSE_16StoreWithoutCastEEEviT_T0_T2_T3_T4_T5_)
        .other          _ZN2at6native27unrolled_elementwise_kernelIZZZNS0_50_GLOBAL__N__2680c7bb_12_PowKernel_cu_140f0503_289624pow_tensor_tensor_kernelERNS_18TensorIteratorBaseEENKUlvE_clEvENKUlvE5_clEvEUlffE_St5arrayIPcLm3EELi4E23TrivialOffsetCalculatorILi2EjESB_ILi1EjENS0_6memory15LoadWithoutCastENSE_16StoreWithoutCastEEEviT_T0_T2_T3_T4_T5_,@"STO_CUDA_ENTRY STV_DEFAULT"
_ZN2at6native27unrolled_elementwise_kernelIZZZNS0_50_GLOBAL__N__2680c7bb_12_PowKernel_cu_140f0503_289624pow_tensor_tensor_kernelERNS_18TensorIteratorBaseEENKUlvE_clEvENKUlvE5_clEvEUlffE_St5arrayIPcLm3EELi4E23TrivialOffsetCalculatorILi2EjESB_ILi1EjENS0_6memory15LoadWithoutCastENSE_16StoreWithoutCastEEEviT_T0_T2_T3_T4_T5_:
.text._ZN2at6native27unrolled_elementwise_kernelIZZZNS0_50_GLOBAL__N__2680c7bb_12_PowKernel_cu_140f0503_289624pow_tensor_tensor_kernelERNS_18TensorIteratorBaseEENKUlvE_clEvENKUlvE5_clEvEUlffE_St5arrayIPcLm3EELi4E23TrivialOffsetCalculatorILi2EjESB_ILi1EjENS0_6memory15LoadWithoutCastENSE_16StoreWithoutCastEEEviT_T0_T2_T3_T4_T5_:
        /* <DEDUP_REMOVED lines=19> */
[----:B------:R-:W-:-:S03]  /*0130*/  MOV R20, RZ ;  /* 0x000000ff00147202 */ /* 0x000fc60000000f00 */
[----:B------:R-:W0:Y:S01]  /*0140*/  @!P1 LDC.64 R2, c[0x0][0x230] ;  /* 0x00008c00ff029b82 */ /* 0x000e220000000a00 */
[----:B------:R3:W4:Y:S07]  /*0150*/  @!P0 LDG.E R16, desc[UR4][R24.64] ;  /* 0x0000000418108981 */ /* 0x00072e000c1e1900 */
[----:B------:R-:W0:Y:S01]  /*0160*/  @!P3 LDC.64 R8, c[0x0][0x228] ;  /* 0x00008a00ff08bb82 */ /* 0x000e220000000a00 */
[----:B-1----:R-:W-:Y:S01]  /*0170*/  @!P0 IMAD.WIDE.U32 R6, R27, 0x4, R6 ;  /* 0x000000041b068825 */ /* 0x002fe200078e0006 */
[----:B---3--:R-:W-:-:S06]  /*0180*/  CS2R R24, SRZ ;  /* 0x0000000000187805 */ /* 0x008fcc000001ff00 */
[----:B------:R-:W1:Y:S01]  /*0190*/  @!P3 LDC.64 R4, c[0x0][0x230] ;  /* 0x00008c00ff04bb82 */ /* 0x000e620000000a00 */
[----:B------:R-:W-:Y:S01]  /*01a0*/  @!P3 IMAD R21, R0, 0x200, R17 ;  /* 0x000002000015b824 */ /* 0x000fe200078e0211 */
[----:B------:R-:W3:Y:S01]  /*01b0*/  @!P0 LDG.E R24, desc[UR4][R6.64] ;  /* 0x0000000406188981 */ /* 0x000ee2000c1e1900 */
[----:B------:R-:W-:Y:S01]  /*01c0*/  HFMA2.MMA R18, -RZ, RZ, 0, 0 ;  /* 0x00000000ff127435 */ /* 0x000fe200000001ff */
[----:B--2---:R-:W-:-:S09]  /*01d0*/  @!P1 IMAD.WIDE.U32 R10, R23, 0x4, R10 ;  /* 0x00000004170a9825 */ /* 0x004fd200078e000a */
[----:B------:R1:W2:Y:S01]  /*01e0*/  @!P1 LDG.E R18, desc[UR4][R10.64] ;  /* 0x000000040a129981 */ /* 0x0002a2000c1e1900 */
[----:B0-----:R-:W-:-:S05]  /*01f0*/  @!P3 IMAD.WIDE.U32 R8, R21, 0x4, R8 ;  /* 0x000000041508b825 */ /* 0x001fca00078e0008 */
[----:B------:R-:W2:Y:S01]  /*0200*/  @!P3 LDG.E R20, desc[UR4][R8.64] ;  /* 0x000000040814b981 */ /* 0x000ea2000c1e1900 */
[----:B-1----:R-:W-:-:S04]  /*0210*/  @!P3 IMAD.WIDE.U32 R10, R21, 0x4, R4 ;  /* 0x00000004150ab825 */ /* 0x002fc800078e0004 */
[----:B------:R-:W-:-:S06]  /*0220*/  IMAD.MOV.U32 R21, RZ, RZ, RZ ;  /* 0x000000ffff157224 */ /* 0x000fcc00078e00ff */
[----:B------:R-:W2:Y:S01]  /*0230*/  @!P3 LDG.E R21, desc[UR4][R10.64] ;  /* 0x000000040a15b981 */ /* 0x000ea2000c1e1900 */
[----:B------:R-:W-:-:S05]  /*0240*/  @!P1 IMAD.WIDE.U32 R2, R23, 0x4, R2 ;  /* 0x0000000417029825 */ /* 0x000fca00078e0002 */
[----:B------:R0:W2:Y:S01]  /*0250*/  @!P1 LDG.E R25, desc[UR4][R2.64] ;  /* 0x0000000402199981 */ /* 0x0000a2000c1e1900 */
[----:B------:R-:W-:-:S04]  /*0260*/  @!P3 IADD3 R17, R17, 0x80, RZ ;  /* 0x000000801111b810 */ /* 0x000fc80007ffe0ff */
[----:B------:R-:W-:Y:S02]  /*0270*/  ISETP.GE.AND P2, PT, R17, R12, PT ;  /* 0x0000000c1100720c */ /* 0x000fe40003f46270 */
[----:B------:R-:W-:-:S11]  /*0280*/  MOV R7, R19 ;  /* 0x0000001300077202 */ /* 0x000fd60000000f00 */
[----:B------:R-:W1:Y:S08]  /*0290*/  @!P2 LDC.64 R22, c[0x0][0x228] ;  /* 0x00008a00ff16ab82 */ /* 0x000e700000000a00 */
[----:B------:R-:W1:Y:S01]  /*02a0*/  @!P2 LDC.64 R4, c[0x0][0x230] ;  /* 0x00008c00ff04ab82 */ /* 0x000e620000000a00 */
[----:B0-----:R-:W-:Y:S01]  /*02b0*/  VIADD R3, R7, 0x100 ;  /* 0x0000010007037836 */ /* 0x001fe20000000000 */
[----:B------:R-:W-:-:S04]  /*02c0*/  @!P2 LEA R17, R0, R17, 0x9 ;  /* 0x000000110011a211 */ /* 0x000fc800078e48ff */
[----:B------:R-:W-:Y:S02]  /*02d0*/  ISETP.GE.AND P1, PT, R3, R12, PT ;  /* 0x0000000c0300720c */ /* 0x000fe40003f26270 */
[----:B------:R-:W0:Y:S01]  /*02e0*/  @!P0 LDC.64 R2, c[0x0][0x220] ;  /* 0x00008800ff028b82 */ /* 0x000e220000000a00 */
[----:B------:R-:W-:Y:S01]  /*02f0*/  HFMA2.MMA R8, -RZ, RZ, 0, 0 ;  /* 0x00000000ff087435 */ /* 0x000fe200000001ff */
[----:B------:R-:W-:Y:S02]  /*0300*/  IMAD.MOV.U32 R6, RZ, RZ, RZ ;  /* 0x000000ffff067224 */ /* 0x000fe400078e00ff */
[----:B-1----:R-:W-:-:S07]  /*0310*/  @!P2 IMAD.WIDE.U32 R22, R17, 0x4, R22 ;  /* 0x000000041116a825 */ /* 0x002fce00078e0016 */
[----:B------:R-:W5:Y:S01]  /*0320*/  @!P2 LDG.E R8, desc[UR4][R22.64] ;  /* 0x000000041608a981 */ /* 0x000f62000c1e1900 */
[----:B------:R-:W-:Y:S01]  /*0330*/  @!P2 IMAD.WIDE.U32 R4, R17, 0x4, R4 ;  /* 0x000000041104a825 */ /* 0x000fe200078e0004 */
[----:B------:R-:W-:-:S04]  /*0340*/  IADD3 R17, R7, 0x80, RZ ;  /* 0x0000008007117810 */ /* 0x000fc80007ffe0ff */
[----:B------:R1:W5:Y:S01]  /*0350*/  @!P2 LDG.E R6, desc[UR4][R4.64] ;  /* 0x000000040406a981 */ /* 0x000362000c1e1900 */
[----:B------:R-:W-:Y:S01]  /*0360*/  ISETP.GE.AND P2, PT, R17, R12, PT ;  /* 0x0000000c1100720c */ /* 0x000fe20003f46270 */
[----:B------:R-:W-:-:S04]  /*0370*/  @!P0 IMAD R11, R0, 0x200, R19 ;  /* 0x00000200000b8824 */ /* 0x000fc800078e0213 */
[----:B0-----:R-:W-:Y:S01]  /*0380*/  @!P0 IMAD.WIDE.U32 R2, R11, 0x4, R2 ;  /* 0x000000040b028825 */ /* 0x001fe200078e0002 */
[----:B-1----:R-:W-:Y:S02]  /*0390*/  IADD3 R5, R7, 0x180, RZ ;  /* 0x0000018007057810 */ /* 0x002fe40007ffe0ff */
[----:B------:R-:W-:-:S04]  /*03a0*/  @!P0 MOV R7, R17 ;  /* 0x0000001100078202 */ /* 0x000fc80000000f00 */
[----:B------:R-:W-:Y:S01]  /*03b0*/  ISETP.GE.AND P3, PT, R7, R12, PT ;  /* 0x0000000c0700720c */ /* 0x000fe20003f66270 */
[----:B------:R-:W-:Y:S01]  /*03c0*/  BSSY B0, `(.L_x_56335) ;  /* 0x0000017000007945 */ /* 0x000fe20003800000 */
[----:B----4-:R-:W3:Y:S02]  /*03d0*/  @!P0 MUFU.LG2 R9, R16 ;  /* 0x0000001000098308 */ /* 0x010ee40000000c00 */
[----:B---3--:R-:W-:-:S06]  /*03e0*/  @!P0 FMUL.FTZ R9, R9, R24 ;  /* 0x0000001809098220 */ /* 0x008fcc0000410000 */
[----:B------:R-:W0:Y:S08]  /*03f0*/  @!P0 MUFU.EX2 R15, R9 ;  /* 0x00000009000f8308 */ /* 0x000e300000000800 */
[----:B--2---:R-:W1:Y:S01]  /*0400*/  @!P1 MUFU.LG2 R20, R20 ;  /* 0x0000001400149308 */ /* 0x004e620000000c00 */
[----:B0-----:R0:W-:Y:S07]  /*0410*/  @!P0 STG.E desc[UR4][R2.64], R15 ;  /* 0x0000000f02008986 */ /* 0x0011ee000c101904 */
[----:B------:R-:W2:Y:S01]  /*0420*/  @!P2 MUFU.LG2 R18, R18 ;  /* 0x000000120012a308 */ /* 0x000ea20000000c00 */
[----:B-1----:R-:W-:-:S07]  /*0430*/  @!P1 FMUL.FTZ R21, R20, R21 ;  /* 0x0000001514159220 */ /* 0x002fce0000410000 */
[----:B------:R0:W1:Y:S01]  /*0440*/  @!P1 MUFU.EX2 R14, R21 ;  /* 0x00000015000e9308 */ /* 0x0000620000000800 */
[----:B--2---:R-:W-:-:S07]  /*0450*/  @!P2 FMUL.FTZ R25, R18, R25 ;  /* 0x000000191219a220 */ /* 0x004fce0000410000 */
[----:B------:R0:W2:Y:S01]  /*0460*/  @!P2 MUFU.EX2 R13, R25 ;  /* 0x00000019000da308 */ /* 0x0000a20000000800 */
[----:B------:R-:W-:Y:S01]  /*0470*/  ISETP.GE.AND P2, PT, R5, R12, PT ;  /* 0x0000000c0500720c */ /* 0x000fe20003f46270 */
[----:B------:R-:W-:-:S12]  /*0480*/  @P3 BRA `(.L_x_56336) ;  /* 0x0000000000283947 */ /* 0x000fd80003800000 */
[----:B------:R-:W3:Y:S01]  /*0490*/  LDC.64 R4, c[0x0][0x220] ;  /* 0x00008800ff047b82 */ /* 0x000ee20000000a00 */
[----:B0-----:R-:W-:Y:S02]  /*04a0*/  LEA R3, R0, R7, 0x9 ;  /* 0x0000000700037211 */ /* 0x001fe400078e48ff */
[----:B------:R-:W-:-:S04]  /*04b0*/  IADD3 R7, R7, 0x80, RZ ;  /* 0x0000008007077810 */ /* 0x000fc80007ffe0ff */
[----:B------:R-:W-:-:S13]  /*04c0*/  ISETP.GE.AND P0, PT, R7, R12, PT ;  /* 0x0000000c0700720c */ /* 0x000fda0003f06270 */
[----:B------:R-:W-:Y:S01]  /*04d0*/  @!P0 IMAD R9, R0, 0x200, R7 ;  /* 0x0000020000098824 */ /* 0x000fe200078e0207 */
[----:B------:R-:W-:Y:S01]  /*04e0*/  @!P0 IADD3 R7, R7, 0x80, RZ ;  /* 0x0000008007078810 */ /* 0x000fe20007ffe0ff */
[----:B---3--:R-:W-:-:S04]  /*04f0*/  IMAD.WIDE.U32 R2, R3, 0x4, R4 ;  /* 0x0000000403027825 */ /* 0x008fc800078e0004 */
[----:B------:R-:W-:Y:S01]  /*0500*/  @!P0 IMAD.WIDE.U32 R4, R9, 0x4, R4 ;  /* 0x0000000409048825 */ /* 0x000fe200078e0004 */
[----:B--2---:R3:W-:Y:S04]  /*0510*/  STG.E desc[UR4][R2.64], R13 ;  /* 0x0000000d02007986 */ /* 0x0047e8000c101904 */
[----:B-1----:R3:W-:Y:S02]  /*0520*/  @!P0 STG.E desc[UR4][R4.64], R14 ;  /* 0x0000000e04008986 */ /* 0x0027e4000c101904 */
.L_x_56336:
[----:B------:R-:W-:Y:S05]  /*0530*/  BSYNC B0 ;  /* 0x0000000000007941 */ /* 0x000fea0003800000 */
.L_x_56335:
[----:B------:R-:W-:Y:S01]  /*0540*/  ISETP.GE.AND P0, PT, R7, R12, PT ;  /* 0x0000000c0700720c */ /* 0x000fe20003f06270 */
[----:B---3-5:R3:W4:-:S12]  /*0550*/  @!P2 MUFU.LG2 R5, R8 ;  /* 0x000000080005a308 */ /* 0x0287180000000c00 */
[----:B---3--:R-:W-:Y:S05]  /*0560*/  @P0 EXIT ;  /* 0x000000000000094d */ /* 0x008fea0003800000 */
[----:B0-----:R-:W0:Y:S01]  /*0570*/  LDC.64 R2, c[0x0][0x220] ;  /* 0x00008800ff027b82 */ /* 0x001e220000000a00 */
[----:B----4-:R-:W-:Y:S01]  /*0580*/  @!P2 FMUL.FTZ R5, R5, R6 ;  /* 0x000000060505a220 */ /* 0x010fe20000410000 */
[----:B------:R-:W-:-:S03]  /*0590*/  LEA R7, R0, R7, 0x9 ;  /* 0x0000000700077211 */ /* 0x000fc600078e48ff */
[----:B------:R-:W3:Y:S02]  /*05a0*/  @!P2 MUFU.EX2 R9, R5 ;  /* 0x000000050009a308 */ /* 0x000ee40000000800 */
[----:B0-----:R-:W-:-:S05]  /*05b0*/  IMAD.WIDE.U32 R2, R7, 0x4, R2 ;  /* 0x0000000407027825 */ /* 0x001fca00078e0002 */
[----:B---3--:R-:W-:Y:S01]  /*05c0*/  STG.E desc[UR4][R2.64], R9 ;  /* 0x0000000902007986 */ /* 0x008fe2000c101904 */
[----:B------:R-:W-:Y:S05]  /*05d0*/  EXIT ;  /* 0x000000000000794d */ /* 0x000fea0003800000 */
.L_x_56337:
        /* <DEDUP_REMOVED lines=10> */
.L_x_71907:


//--------------------- .text._ZN2at6native29vectorized_elementwise_kernelILi2EZZZNS0_50_GLOBAL__N__2680c7bb_12_PowKernel_cu_140f0503_289624pow_tensor_tensor_kernelERNS_18TensorIteratorBaseEENKUlvE_clEvENKUlvE5_clEvEUlffE_St5arrayIPcLm3EEEEviT0_T1_ --------------------------
	.section	.text._ZN2at6native29vectorized_elementwise_kernelILi2EZZZNS0_50_GLOBAL__N__2680c7bb_12_PowKernel_cu_140f0503_289624pow_tensor_tensor_kernelERNS_18TensorIteratorBaseEENKUlvE_clEvENKUlvE5_clEvEUlffE_St5arrayIPcLm3EEEEviT0_T1_,"ax",@progbits
	.align	128
        .global         _ZN2at6native29vectorized_elementwise_kernelILi2EZZZNS0_50_GLOBAL__N__2680c7bb_12_PowKernel_cu_140f0503_289624pow_tensor_tensor_kernelERNS_18TensorIteratorBaseEENKUlvE_clEvENKUlvE5_clEvEUlffE_St5arrayIPcLm3EEEEviT0_T1_
        .type           _ZN2at6native29vectorized_elementwise_kernelILi2EZZZNS0_50_GLOBAL__N__2680c7bb_12_PowKernel_cu_140f0503_289624pow_tensor_tensor_kernelERNS_18TensorIteratorBaseEENKUlvE_clEvENKUlvE5_clEvEUlffE_St5arrayIPcLm3EEEEviT0_T1_,@function
        .size           _ZN2at6native29vectorized_elementwise_kernelILi2EZZZNS0_50_GLOBAL__N__2680c7bb_12_PowKernel_cu_140f0503_289624pow_tensor_tensor_kernelERNS_18TensorIteratorBaseEENKUlvE_clEvENKUlvE5_clEvEUlffE_St5arrayIPcLm3EEEEviT0_T1_,(.L_x_71908 - _ZN2at6native29vectorized_elementwise_kernelILi2EZZZNS0_50_GLOBAL__N__2680c7bb_12_PowKernel_cu_140f0503_289624pow_tensor_tensor_kernelERNS_18TensorIteratorBaseEENKUlvE_clEvENKUlvE5_clEvEUlffE_St5arrayIPcLm3EEEEviT0_T1_)
        .other          _ZN2at6native29vectorized_elementwise_kernelILi2EZZZNS0_50_GLOBAL__N__2680c7bb_12_PowKernel_cu_140f0503_289624pow_tensor_tensor_kernelERNS_18TensorIteratorBaseEENKUlvE_clEvENKUlvE5_clEvEUlffE_St5arrayIPcLm3EEEEviT0_T1_,@"STO_CUDA_ENTRY STV_DEFAULT"
_ZN2at6native29vectorized_elementwise_kernelILi2EZZZNS0_50_GLOBAL__N__2680c7bb_12_PowKernel_cu_140f0503_289624pow_tensor_tensor_kernelERNS_18TensorIteratorBaseEENKUlvE_clEvENKUlvE5_clEvEUlffE_St5arrayIPcLm3EEEEviT0_T1_:
.text._ZN2at6native29vectorized_elementwise_kernelILi2EZZZNS0_50_GLOBAL__N__2680c7bb_12_PowKernel_cu_140f0503_289624pow_tensor_tensor_kernelERNS_18TensorIteratorBaseEENKUlvE_clEvENKUlvE5_clEvEUlffE_St5arrayIPcLm3EEEEviT0_T1_:
        /* <DEDUP_REMOVED lines=13> */
[----:B------:R-:W3:Y:S01]  /*00d0*/  LDG.E.64 R18, desc[UR4][R22.64] ;  /* 0x0000000416127981 */ /* 0x000ee2000c1e1b00 */
[----:B--2---:R-:W-:-:S03]  /*00e0*/  IMAD.WIDE R2, R0, 0x4, R4 ;  /* 0x0000000400027825 */ /* 0x004fc600078e0204 */
[----:B------:R-:W2:Y:S01]  /*00f0*/  LDG.E.64 R14, desc[UR4][R22.64+0x400] ;  /* 0x00040004160e7981 */ /* 0x000ea2000c1e1b00 */
[----:B------:R-:W-:-:S03]  /*0100*/  IMAD.WIDE.U32 R24, R8, 0x8, R2 ;  /* 0x0000000808187825 */ /* 0x000fc600078e0002 */
[----:B------:R-:W4:Y:S04]  /*0110*/  LDG.E.64 R16, desc[UR4][R22.64+0x800] ;  /* 0x0008000416107981 */ /* 0x000f28000c1e1b00 */
[----:B------:R-:W5:Y:S04]  /*0120*/  LDG.E.64 R12, desc[UR4][R22.64+0xc00] ;  /* 0x000c0004160c7981 */ /* 0x000f68000c1e1b00 */
[----:B------:R-:W4:Y:S04]  /*0130*/  LDG.E.64 R10, desc[UR4][R24.64] ;  /* 0x00000004180a7981 */ /* 0x000f28000c1e1b00 */
[----:B------:R-:W5:Y:S04]  /*0140*/  LDG.E.64 R6, desc[UR4][R24.64+0x400] ;  /* 0x0004000418067981 */ /* 0x000f68000c1e1b00 */
[----:B------:R-:W5:Y:S04]  /*0150*/  LDG.E.64 R4, desc[UR4][R24.64+0x800] ;  /* 0x0008000418047981 */ /* 0x000f68000c1e1b00 */
[----:B------:R-:W5:Y:S01]  /*0160*/  LDG.E.64 R2, desc[UR4][R24.64+0xc00] ;  /* 0x000c000418027981 */ /* 0x000f62000c1e1b00 */
[----:B---3--:R-:W4:Y:S08]  /*0170*/  MUFU.LG2 R26, R19 ;  /* 0x00000013001a7308 */ /* 0x008f300000000c00 */
[----:B------:R-:W0:Y:S08]  /*0180*/  MUFU.LG2 R27, R18 ;  /* 0x00000012001b7308 */ /* 0x000e300000000c00 */
[----:B--2---:R-:W5:Y:S01]  /*0190*/  MUFU.LG2 R29, R14 ;  /* 0x0000000e001d7308 */ /* 0x004f620000000c00 */
[----:B----4-:R-:W-:-:S07]  /*01a0*/  FMUL.FTZ R11, R11, R26 ;  /* 0x0000001a0b0b7220 */ /* 0x010fce0000410000 */
[----:B------:R1:W2:Y:S01]  /*01b0*/  MUFU.LG2 R28, R15 ;  /* 0x0000000f001c7308 */ /* 0x0002a20000000c00 */
[----:B0-----:R-:W-:-:S07]  /*01c0*/  FMUL.FTZ R10, R10, R27 ;  /* 0x0000001b0a0a7220 */ /* 0x001fce0000410000 */
[----:B------:R-:W0:Y:S01]  /*01d0*/  MUFU.LG2 R9, R16 ;  /* 0x0000001000097308 */ /* 0x000e220000000c00 */
[----:B-1----:R-:W1:Y:S01]  /*01e0*/  LDC.64 R14, c[0x0][0x220] ;  /* 0x00008800ff0e7b82 */ /* 0x002e620000000a00 */
[----:B-----5:R-:W-:-:S06]  /*01f0*/  FMUL.FTZ R6, R6, R29 ;  /* 0x0000001d06067220 */ /* 0x020fcc0000410000 */
[----:B------:R-:W3:Y:S01]  /*0200*/  MUFU.LG2 R20, R17 ;  /* 0x0000001100147308 */ /* 0x000ee20000000c00 */
[----:B--2---:R-:W-:-:S07]  /*0210*/  FMUL.FTZ R7, R7, R28 ;  /* 0x0000001c07077220 */ /* 0x004fce0000410000 */
[----:B------:R-:W2:Y:S01]  /*0220*/  MUFU.LG2 R21, R12 ;  /* 0x0000000c00157308 */ /* 0x000ea20000000c00 */
[----:B0-----:R-:W-:-:S07]  /*0230*/  FMUL.FTZ R4, R4, R9 ;  /* 0x0000000904047220 */ /* 0x001fce0000410000 */
[----:B------:R-:W0:Y:S01]  /*0240*/  MUFU.LG2 R22, R13 ;  /* 0x0000000d00167308 */ /* 0x000e220000000c00 */
[----:B---3--:R-:W-:Y:S01]  /*0250*/  FMUL.FTZ R5, R5, R20 ;  /* 0x0000001405057220 */ /* 0x008fe20000410000 */
[----:B-1----:R-:W-:-:S06]  /*0260*/  IMAD.WIDE.U32 R14, R0, 0x4, R14 ;  /* 0x00000004000e7825 */ /* 0x002fcc00078e000e */
[----:B------:R-:W-:Y:S01]  /*0270*/  MUFU.EX2 R11, R11 ;  /* 0x0000000b000b7308 */ /* 0x000fe20000000800 */
[----:B--2---:R-:W-:Y:S01]  /*0280*/  FMUL.FTZ R2, R2, R21 ;  /* 0x0000001502027220 */ /* 0x004fe20000410000 */
[----:B------:R-:W-:-:S06]  /*0290*/  IMAD.WIDE R14, R8, 0x8, R14 ;  /* 0x00000008080e7825 */ /* 0x000fcc00078e020e */
[----:B------:R-:W1:Y:S01]  /*02a0*/  MUFU.EX2 R10, R10 ;  /* 0x0000000a000a7308 */ /* 0x000e620000000800 */
[----:B0-----:R-:W-:-:S07]  /*02b0*/  FMUL.FTZ R3, R3, R22 ;  /* 0x0000001603037220 */ /* 0x001fce0000410000 */
[----:B------:R-:W-:Y:S08]  /*02c0*/  MUFU.EX2 R7, R7 ;  /* 0x0000000700077308 */ /* 0x000ff00000000800 */
        /* <DEDUP_REMOVED lines=10> */
.L_x_56338:
[----:B------:R-:W0:Y:S01]  /*0370*/  S2R R23, SR_TID.X ;  /* 0x0000000000177919 */ /* 0x000e220000002100 */
[----:B------:R-:W-:Y:S01]  /*0380*/  IMAD.MOV.U32 R16, RZ, RZ, RZ ;  /* 0x000000ffff107224 */ /* 0x000fe200078e00ff */
[----:B0-----:R-:W-:-:S13]  /*0390*/  ISETP.GE.AND P0, PT, R23, R2, PT ;  /* 0x000000021700720c */ /* 0x001fda0003f06270 */
[----:B------:R-:W0:Y:S01]  /*03a0*/  @!P0 LDC.64 R14, c[0x0][0x228] ;  /* 0x00008a00ff0e8b82 */ /* 0x000e220000000a00 */
[----:B------:R-:W-:-:S07]  /*03b0*/  @!P0 IADD3 R3, R0, R23, RZ ;  /* 0x0000001700038210 */ /* 0x000fce0007ffe0ff */
[----:B------:R-:W1:Y:S01]  /*03c0*/  @!P0 LDC.64 R12, c[0x0][0x230] ;  /* 0x00008c00ff0c8b82 */ /* 0x000e620000000a00 */
[----:B------:R-:W-:Y:S01]  /*03d0*/  HFMA2.MMA R22, -RZ, RZ, 0, 0 ;  /* 0x00000000ff167435 */ /* 0x000fe200000001ff */
[----:B0-----:R-:W-:-:S05]  /*03e0*/  @!P0 IMAD.WIDE.U32 R20, R3, 0x4, R14 ;  /* 0x0000000403148825 */ /* 0x001fca00078e000e */
[----:B------:R-:W2:Y:S01]  /*03f0*/  @!P0 LDG.E R16, desc[UR4][R20.64] ;  /* 0x0000000414108981 */ /* 0x000ea2000c1e1900 */
[----:B-1----:R-:W-:-:S05]  /*0400*/  @!P0 IMAD.WIDE.U32 R12, R3, 0x4, R12 ;  /* 0x00000004030c8825 */ /* 0x002fca00078e000c */
[----:B------:R0:W3:Y:S01]  /*0410*/  @!P0 LDG.E R22, desc[UR4][R12.64] ;  /* 0x000000040c168981 */ /* 0x0000e2000c1e1900 */
[----:B------:R-:W-:Y:S02]  /*0420*/  @!P0 IADD3 R23, R23, 0x80, RZ ;  /* 0x0000008017178810 */ /* 0x000fe40007ffe0ff */
[----:B------:R-:W-:Y:S02]  /*0430*/  MOV R11, RZ ;  /* 0x000000ff000b7202 */ /* 0x000fe40000000f00 */
[----:B------:R-:W-:-:S13]  /*0440*/  ISETP.GE.AND P3, PT, R23, R2, PT ;  /* 0x000000021700720c */ /* 0x000fda0003f66270 */
[----:B------:R-:W-:Y:S01]  /*0450*/  @!P3 IMAD.IADD R3, R0, 0x1, R23 ;  /* 0x000000010003b824 */ /* 0x000fe200078e0217 */
[----:B------:R-:W-:Y:S01]  /*0460*/  @!P3 IADD3 R23, R23, 0x80, RZ ;  /* 0x000000801717b810 */ /* 0x000fe20007ffe0ff */
[----:B------:R-:W1:Y:S03]  /*0470*/  @!P3 LDC.64 R24, c[0x0][0x228] ;  /* 0x00008a00ff18bb82 */ /* 0x000e660000000a00 */
[----:B------:R-:W-:-:S05]  /*0480*/  ISETP.GE.AND P4, PT, R23, R2, PT ;  /* 0x000000021700720c */ /* 0x000fca0003f86270 */
[----:B------:R-:W4:Y:S08]  /*0490*/  @!P3 LDC.64 R14, c[0x0][0x230] ;  /* 0x00008c00ff0ebb82 */ /* 0x000f300000000a00 */
[----:B------:R-:W-:Y:S01]  /*04a0*/  @!P4 IADD3 R17, R0, R23, RZ ;  /* 0x000000170011c210 */ /* 0x000fe20007ffe0ff */
[----:B------:R-:W-:Y:S01]  /*04b0*/  @!P4 VIADD R23, R23, 0x80 ;  /* 0x000000801717c836 */ /* 0x000fe20000000000 */
[----:B0-----:R-:W0:Y:S04]  /*04c0*/  @!P4 LDC.64 R12, c[0x0][0x230] ;  /* 0x00008c00ff0ccb82 */ /* 0x001e280000000a00 */
[----:B------:R-:W-:Y:S01]  /*04d0*/  ISETP.GE.AND P2, PT, R23, R2, PT ;  /* 0x000000021700720c */ /* 0x000fe20003f46270 */
[----:B-1----:R-:W-:-:S03]  /*04e0*/  @!P3 IMAD.WIDE.U32 R24, R3, 0x4, R24 ;  /* 0x000000040318b825 */ /* 0x002fc600078e0018 */
[----:B------:R-:W1:Y:S02]  /*04f0*/  @!P4 LDC.64 R28, c[0x0][0x228] ;  /* 0x00008a00ff1ccb82 */ /* 0x000e640000000a00 */
[----:B------:R5:W3:Y:S01]  /*0500*/  @!P3 LDG.E R11, desc[UR4][R24.64] ;  /* 0x00000004180bb981 */ /* 0x000ae2000c1e1900 */
[----:B----4-:R-:W-:Y:S01]  /*0510*/  @!P3 IMAD.WIDE.U32 R14, R3, 0x4, R14 ;  /* 0x00000004030eb825 */ /* 0x010fe200078e000e */
[----:B------:R-:W-:-:S05]  /*0520*/  HFMA2.MMA R3, -RZ, RZ, 0, 0 ;  /* 0x00000000ff037435 */ /* 0x000fca00000001ff */
[----:B------:R-:W4:Y:S01]  /*0530*/  @!P2 LDC.64 R26, c[0x0][0x228] ;  /* 0x00008a00ff1aab82 */ /* 0x000f220000000a00 */
[----:B------:R-:W-:Y:S01]  /*0540*/  @!P2 IADD3 R19, R0, R23, RZ ;  /* 0x000000170013a210 */ /* 0x000fe20007ffe0ff */
[----:B------:R-:W-:Y:S01]  /*0550*/  @!P2 VIADD R23, R23, 0x80 ;  /* 0x000000801717a836 */ /* 0x000fe20000000000 */
[----:B-----5:R-:W-:Y:S01]  /*0560*/  CS2R R24, SRZ ;  /* 0x0000000000187805 */ /* 0x020fe2000001ff00 */
[----:B0-----:R-:W-:Y:S01]  /*0570*/  @!P4 IMAD.WIDE.U32 R12, R17, 0x4, R12 ;  /* 0x00000004110cc825 */ /* 0x001fe200078e000c */
[----:B------:R0:W5:Y:S02]  /*0580*/  @!P3 LDG.E R3, desc[UR4][R14.64] ;  /* 0x000000040e03b981 */ /* 0x000164000c1e1900 */
[----:B------:R-:W-:Y:S02]  /*0590*/  ISETP.GE.AND P1, PT, R23, R2, PT ;  /* 0x000000021700720c */ /* 0x000fe40003f26270 */
[----:B------:R0:W5:Y:S02]  /*05a0*/  @!P4 LDG.E R25, desc[UR4][R12.64] ;  /* 0x000000040c19c981 */ /* 0x000164000c1e1900 */
[----:B0-----:R-:W0:Y:S01]  /*05b0*/  @!P2 LDC.64 R14, c[0x0][0x230] ;  /* 0x00008c00ff0eab82 */ /* 0x001e220000000a00 */
[----:B------:R-:W-:Y:S01]  /*05c0*/  CS2R R12, SRZ ;  /* 0x00000000000c7805 */ /* 0x000fe2000001ff00 */
[----:B----4-:R-:W-:Y:S01]  /*05d0*/  @!P2 IMAD.WIDE.U32 R26, R19, 0x4, R26 ;  /* 0x00000004131aa825 */ /* 0x010fe200078e001a */
[----:B------:R-:W-:-:S04]  /*05e0*/  CS2R R20, SRZ ;  /* 0x0000000000147805 */ /* 0x000fc8000001ff00 */
[----:B------:R4:W5:Y:S01]  /*05f0*/  @!P2 LDG.E R13, desc[UR4][R26.64] ;  /* 0x000000041a0da981 */ /* 0x000962000c1e1900 */
[----:B-1----:R-:W-:-:S05]  /*0600*/  @!P4 IMAD.WIDE.U32 R28, R17, 0x4, R28 ;  /* 0x00000004111cc825 */ /* 0x002fca00078e001c */
[----:B------:R1:W5:Y:S01]  /*0610*/  @!P4 LDG.E R20, desc[UR4][R28.64] ;  /* 0x000000041c14c981 */ /* 0x000362000c1e1900 */
[----:B----4-:R-:W-:Y:S01]  /*0620*/  MOV R26, RZ ;  /* 0x000000ff001a7202 */ /* 0x010fe20000000f00 */
[----:B0-----:R-:W-:Y:S01]  /*0630*/  @!P2 IMAD.WIDE.U32 R14, R19, 0x4, R14 ;  /* 0x00000004130ea825 */ /* 0x001fe200078e000e */
[----:B-1----:R-:W0:Y:S04]  /*0640*/  @!P1 LDC.64 R28, c[0x0][0x228] ;  /* 0x00008a00ff1c9b82 */ /* 0x002e280000000a00 */
[----:B------:R1:W4:Y:S04]  /*0650*/  @!P2 LDG.E R26, desc[UR4][R14.64] ;  /* 0x000000040e1aa981 */ /* 0x000328000c1e1900 */
[----:B-1----:R-:W1:Y:S01]  /*0660*/  @!P1 LDC.64 R14, c[0x0][0x230] ;  /* 0x00008c00ff0e9b82 */ /* 0x002e620000000a00 */
[----:B------:R-:W-:Y:S01]  /*0670*/  @!P1 IADD3 R17, R0, R23, RZ ;  /* 0x0000001700119210 */ /* 0x000fe20007ffe0ff */
[----:B------:R-:W-:-:S05]  /*0680*/  @!P1 VIADD R23, R23, 0x80 ;  /* 0x0000008017179836 */ /* 0x000fca0000000000 */
[----:B------:R-:W-:Y:S01]  /*0690*/  ISETP.GE.AND P3, PT, R23, R2, PT ;  /* 0x000000021700720c */ /* 0x000fe20003f66270 */
[----:B0-----:R-:W-:-:S05]  /*06a0*/  @!P1 IMAD.WIDE.U32 R28, R17, 0x4, R28 ;  /* 0x00000004111c9825 */ /* 0x001fca00078e001c */
[----:B------:R0:W4:Y:S01]  /*06b0*/  @!P1 LDG.E R24, desc[UR4][R28.64] ;  /* 0x000000041c189981 */ /* 0x000122000c1e1900 */
[----:B-1----:R-:W-:-:S06]  /*06c0*/  @!P1 IMAD.WIDE.U32 R14, R17, 0x4, R14 ;  /* 0x00000004110e9825 */ /* 0x002fcc00078e000e */
[----:B0-----:R-:W0:Y:S01]  /*06d0*/  @!P3 LDC.64 R28, c[0x0][0x228] ;  /* 0x00008a00ff1cbb82 */ /* 0x001e220000000a00 */
[----:B------:R1:W4:Y:S07]  /*06e0*/  @!P1 LDG.E R21, desc[UR4][R14.64] ;  /* 0x000000040e159981 */ /* 0x00032e000c1e1900 */
[----:B-1----:R-:W1:Y:S01]  /*06f0*/  @!P3 LDC.64 R14, c[0x0][0x230] ;  /* 0x00008c00ff0ebb82 */ /* 0x002e620000000a00 */
[----:B------:R-:W-:Y:S02]  /*0700*/  @!P3 IADD3 R17, R0, R23, RZ ;  /* 0x000000170011b210 */ /* 0x000fe40007ffe0ff */
[----:B------:R-:W-:-:S04]  /*0710*/  @!P3 IADD3 R23, R23, 0x80, RZ ;  /* 0x000000801717b810 */ /* 0x000fc80007ffe0ff */
[----:B------:R-:W-:Y:S01]  /*0720*/  ISETP.GE.AND P2, PT, R23, R2, PT ;  /* 0x000000021700720c */ /* 0x000fe20003f46270 */
[----:B------:R-:W-:Y:S02]  /*0730*/  IMAD.MOV.U32 R19, RZ, RZ, RZ ;  /* 0x000000ffff137224 */ /* 0x000fe400078e00ff */
[----:B0-----:R-:W-:-:S05]  /*0740*/  @!P3 IMAD.WIDE.U32 R28, R17, 0x4, R28 ;  /* 0x00000004111cb825 */ /* 0x001fca00078e001c */
[----:B------:R0:W4:Y:S01]  /*0750*/  @!P3 LDG.E R19, desc[UR4][R28.64] ;  /* 0x000000041c13b981 */ /* 0x000122000c1e1900 */
[----:B-1----:R-:W-:-:S04]  /*0760*/  @!P3 IMAD.WIDE.U32 R14, R17, 0x4, R14 ;  /* 0x00000004110eb825 */ /* 0x002fc800078e000e */
[----:B0-----:R-:W0:Y:S01]  /*0770*/  @!P2 LDC.64 R28, c[0x0][0x228] ;  /* 0x00008a00ff1cab82 */ /* 0x001e220000000a00 */
[----:B------:R1:W4:Y:S01]  /*0780*/  @!P3 LDG.E R12, desc[UR4][R14.64] ;  /* 0x000000040e0cb981 */ /* 0x000322000c1e1900 */
[----:B------:R-:W-:-:S06]  /*0790*/  @!P2 IADD3 R17, R0, R23, RZ ;  /* 0x000000170011a210 */ /* 0x000fcc0007ffe0ff */
[----:B-1----:R-:W1:Y:S01]  /*07a0*/  @!P2 LDC.64 R14, c[0x0][0x230] ;  /* 0x00008c00ff0eab82 */ /* 0x002e620000000a00 */
[----:B------:R-:W-:-:S04]  /*07b0*/  @!P2 IADD3 R23, R23, 0x80, RZ ;  /* 0x000000801717a810 */ /* 0x000fc80007ffe0ff */
[----:B------:R-:W-:Y:S01]  /*07c0*/  ISETP.GE.AND P1, PT, R23, R2, PT ;  /* 0x000000021700720c */ /* 0x000fe20003f26270 */
[----:B0-----:R-:W-:-:S04]  /*07d0*/  @!P2 IMAD.WIDE.U32 R28, R17, 0x4, R28 ;  /* 0x00000004111ca825 */ /* 0x001fc800078e001c */
[----:B-1----:R-:W-:-:S08]  /*07e0*/  @!P2 IMAD.WIDE.U32 R14, R17, 0x4, R14 ;  /* 0x00000004110ea825 */ /* 0x002fd000078e000e */
[----:B------:R-:W-:Y:S01]  /*07f0*/  @!P1 IADD3 R23, R0, R23, RZ ;  /* 0x0000001700179210 */ /* 0x000fe20007ffe0ff */
[----:B--2---:R0:W3:Y:S02]  /*0800*/  @!P0 MUFU.LG2 R27, R16 ;  /* 0x00000010001b8308 */ /* 0x0040e40000000c00 */
[----:B0-----:R-:W0:Y:S01]  /*0810*/  @!P1 LDC.64 R16, c[0x0][0x228] ;  /* 0x00008a00ff109b82 */ /* 0x001e220000000a00 */
[----:B---3--:R-:W-:Y:S01]  /*0820*/  @!P0 FMUL.FTZ R22, R27, R22 ;  /* 0x000000161b168220 */ /* 0x008fe20000410000 */
[----:B------:R-:W-:-:S06]  /*0830*/  IMAD.MOV.U32 R27, RZ, RZ, RZ ;  /* 0x000000ffff1b7224 */ /* 0x000fcc00078e00ff */
[----:B------:R1:W2:Y:S01]  /*0840*/  @!P2 LDG.E R27, desc[UR4][R28.64] ;  /* 0x000000041c1ba981 */ /* 0x0002a2000c1e1900 */
[----:B0-----:R-:W-:Y:S01]  /*0850*/  @!P1 IMAD.WIDE.U32 R16, R23, 0x4, R16 ;  /* 0x0000000417109825 */ /* 0x001fe200078e0010 */
[----:B-1----:R-:W-:-:S06]  /*0860*/  CS2R R28, SRZ ;  /* 0x00000000001c7805 */ /* 0x002fcc000001ff00 */
[----:B------:R0:W3:Y:S04]  /*0870*/  @!P1 LDG.E R29, desc[UR4][R16.64] ;  /* 0x00000004101d9981 */ /* 0x0000e8000c1e1900 */
[----:B------:R-:W3:Y:S01]  /*0880*/  @!P2 LDG.E R28, desc[UR4][R14.64] ;  /* 0x000000040e1ca981 */ /* 0x000ee2000c1e1900 */
[----:B0-----:R-:W0:Y:S02]  /*0890*/  @!P1 LDC.64 R16, c[0x0][0x230] ;  /* 0x00008c00ff109b82 */ /* 0x001e240000000a00 */
[----:B0-----:R-:W-:-:S04]  /*08a0*/  @!P1 IMAD.WIDE.U32 R16, R23, 0x4, R16 ;  /* 0x0000000417109825 */ /* 0x001fc800078e0010 */
[----:B------:R-:W-:-:S06]  /*08b0*/  IMAD.MOV.U32 R23, RZ, RZ, RZ ;  /* 0x000000ffff177224 */ /* 0x000fcc00078e00ff */
[----:B------:R0:W3:Y:S02]  /*08c0*/  @!P1 LDG.E R23, desc[UR4][R16.64] ;  /* 0x0000000410179981 */ /* 0x0000e4000c1e1900 */
[----:B0-----:R-:W0:Y:S01]  /*08d0*/  S2R R17, SR_TID.X ;  /* 0x0000000000117919 */ /* 0x001e220000002100 */
[----:B------:R0:W-:Y:S02]  /*08e0*/  @!P0 MUFU.EX2 R18, R22 ;  /* 0x0000001600128308 */ /* 0x0001e40000000800 */
[----:B0-----:R-:W-:-:S04]  /*08f0*/  IADD3 R22, R17, 0x80, RZ ;  /* 0x0000008011167810 */ /* 0x001fc80007ffe0ff */
[----:B------:R-:W-:-:S13]  /*0900*/  ISETP.GE.AND P1, PT, R22, R2, PT ;  /* 0x000000021600720c */ /* 0x000fda0003f26270 */
[----:B------:R-:W5:Y:S01]  /*0910*/  @!P1 MUFU.LG2 R14, R11 ;  /* 0x0000000b000e9308 */ /* 0x000f620000000c00 */
[----:B------:R-:W-:Y:S01]  /*0920*/  IADD3 R15, R17, 0x100, RZ ;  /* 0x00000100110f7810 */ /* 0x000fe20007ffe0ff */
[----:B-----5:R-:W-:-:S06]  /*0930*/  @!P1 FMUL.FTZ R3, R14, R3 ;  /* 0x000000030e039220 */ /* 0x020fcc0000410000 */
[----:B------:R0:W-:Y:S01]  /*0940*/  @!P1 MUFU.EX2 R4, R3 ;  /* 0x0000000300049308 */ /* 0x0001e20000000800 */
[----:B------:R-:W-:Y:S01]  /*0950*/  ISETP.GE.AND P1, PT, R15, R2, PT ;  /* 0x000000020f00720c */ /* 0x000fe20003f26270 */
[----:B------:R-:W-:-:S05]  /*0960*/  VIADD R15, R17, 0x180 ;  /* 0x00000180110f7836 */ /* 0x000fca0000000000 */
[----:B------:R-:W-:-:S13]  /*0970*/  ISETP.GE.AND P2, PT, R15, R2, PT ;  /* 0x000000020f00720c */ /* 0x000fda0003f46270 */
[----:B------:R-:W4:Y:S01]  /*0980*/  @!P2 MUFU.LG2 R13, R13 ;  /* 0x0000000d000da308 */ /* 0x000f220000000c00 */
[----:B0-----:R-:W-:-:S07]  /*0990*/  IADD3 R3, R17, 0x280, RZ ;  /* 0x0000028011037810 */ /* 0x001fce0007ffe0ff */
[----:B------:R-:W0:Y:S01]  /*09a0*/  @!P1 MUFU.LG2 R20, R20 ;  /* 0x0000001400149308 */ /* 0x000e220000000c00 */
[----:B----4-:R-:W-:-:S07]  /*09b0*/  @!P2 FMUL.FTZ R26, R13, R26 ;  /* 0x0000001a0d1aa220 */ /* 0x010fce0000410000 */
[----:B------:R-:W-:Y:S01]  /*09c0*/  @!P2 MUFU.EX2 R6, R26 ;  /* 0x0000001a0006a308 */ /* 0x000fe20000000800 */
[----:B------:R-:W-:Y:S01]  /*09d0*/  ISETP.GE.AND P2, PT, R3, R2, PT ;  /* 0x000000020300720c */ /* 0x000fe20003f46270 */
[C---:B------:R-:W-:Y:S01]  /*09e0*/  VIADD R3, R17.reuse, 0x300 ;  /* 0x0000030011037836 */ /* 0x040fe20000000000 */
[----:B------:R-:W-:Y:S01]  /*09f0*/  IADD3 R15, R17, 0x200, RZ ;  /* 0x00000200110f7810 */ /* 0x000fe20007ffe0ff */
[----:B0-----:R-:W-:-:S03]  /*0a00*/  @!P1 FMUL.FTZ R25, R20, R25 ;  /* 0x0000001914199220 */ /* 0x001fc60000410000 */
[-C--:B------:R-:W-:Y:S02]  /*0a10*/  ISETP.GE.AND P3, PT, R3, R2.reuse, PT ;  /* 0x000000020300720c */ /* 0x080fe40003f66270 */
[----:B------:R-:W-:Y:S01]  /*0a20*/  IADD3 R3, R17, 0x380, RZ ;  /* 0x0000038011037810 */ /* 0x000fe20007ffe0ff */
[----:B------:R-:W-:Y:S01]  /*0a30*/  @!P1 MUFU.EX2 R5, R25 ;  /* 0x0000001900059308 */ /* 0x000fe20000000800 */
[-C--:B------:R-:W-:Y:S02]  /*0a40*/  ISETP.GE.AND P1, PT, R15, R2.reuse, PT ;  /* 0x000000020f00720c */ /* 0x080fe40003f26270 */
[----:B------:R-:W-:Y:S01]  /*0a50*/  ISETP.GE.AND P4, PT, R3, R2, PT ;  /* 0x000000020300720c */ /* 0x000fe20003f86270 */
[----:B------:R-:W0:Y:S04]  /*0a60*/  @!P0 LDC.64 R14, c[0x0][0x220] ;  /* 0x00008800ff0e8b82 */ /* 0x000e280000000a00 */
[----:B------:R-:W1:Y:S01]  /*0a70*/  @!P2 MUFU.LG2 R19, R19 ;  /* 0x000000130013a308 */ /* 0x000e620000000c00 */
[----:B------:R-:W-:-:S07]  /*0a80*/  @!P0 IADD3 R3, R0, R17, RZ ;  /* 0x0000001100038210 */ /* 0x000fce0007ffe0ff */
[----:B------:R-:W4:Y:S01]  /*0a90*/  @!P1 MUFU.LG2 R24, R24 ;  /* 0x0000001800189308 */ /* 0x000f220000000c00 */
[----:B------:R-:W-:Y:S02]  /*0aa0*/  @!P0 IMAD.MOV.U32 R17, RZ, RZ, R22 ;  /* 0x000000ffff118224 */ /* 0x000fe400078e0016 */
[----:B0-----:R-:W-:-:S04]  /*0ab0*/  @!P0 IMAD.WIDE.U32 R14, R3, 0x4, R14 ;  /* 0x00000004030e8825 */ /* 0x001fc800078e000e */
[----:B-1----:R-:W-:Y:S01]  /*0ac0*/  @!P2 FMUL.FTZ R12, R19, R12 ;  /* 0x0000000c130ca220 */ /* 0x002fe20000410000 */
[----:B----4-:R-:W-:Y:S01]  /*0ad0*/  @!P1 FMUL.FTZ R21, R24, R21 ;  /* 0x0000001518159220 */ /* 0x010fe20000410000 */
[----:B------:R0:W-:Y:S01]  /*0ae0*/  @!P0 STG.E desc[UR4][R14.64], R18 ;  /* 0x000000120e008986 */ /* 0x0001e2000c101904 */
[----:B------:R-:W-:Y:S01]  /*0af0*/  ISETP.GE.AND P0, PT, R17, R2, PT ;  /* 0x000000021100720c */ /* 0x000fe20003f06270 */
[----:B------:R-:W-:Y:S08]  /*0b00*/  @!P2 MUFU.EX2 R8, R12 ;  /* 0x0000000c0008a308 */ /* 0x000ff00000000800 */
[----:B------:R-:W-:Y:S01]  /*0b10*/  @!P1 MUFU.EX2 R7, R21 ;  /* 0x0000001500079308 */ /* 0x000fe20000000800 */
[----:B------:R-:W-:Y:S04]  /*0b20*/  BSSY B0, `(.L_x_56339) ;  /* 0x0000032000007945 */ /* 0x000fe80003800000 */
[----:B------:R-:W-:Y:S03]  /*0b30*/  BSSY B1, `(.L_x_56340) ;  /* 0x000002a000017945 */ /* 0x000fe60003800000 */
[----:B--2---:R-:W1:Y:S08]  /*0b40*/  @!P3 MUFU.LG2 R27, R27 ;  /* 0x0000001b001bb308 */ /* 0x004e700000000c00 */
[----:B---3--:R-:W2:Y:S01]  /*0b50*/  @!P4 MUFU.LG2 R16, R29 ;  /* 0x0000001d0010c308 */ /* 0x008ea20000000c00 */
[----:B-1----:R-:W-:-:S07]  /*0b60*/  @!P3 FMUL.FTZ R28, R27, R28 ;  /* 0x0000001c1b1cb220 */ /* 0x002fce0000410000 */
[----:B------:R0:W1:Y:S01]  /*0b70*/  @!P3 MUFU.EX2 R9, R28 ;  /* 0x0000001c0009b308 */ /* 0x0000620000000800 */
[----:B--2---:R-:W-:-:S07]  /*0b80*/  @!P4 FMUL.FTZ R16, R16, R23 ;  /* 0x000000171010c220 */ /* 0x004fce0000410000 */
[----:B------:R0:W2:Y:S01]  /*0b90*/  @!P4 MUFU.EX2 R10, R16 ;  /* 0x00000010000ac308 */ /* 0x0000a20000000800 */
[----:B-1----:R-:W-:Y:S05]  /*0ba0*/  @P0 BRA `(.L_x_56341) ;  /* 0x0000000000300947 */ /* 0x002fea0003800000 */
[----:B------:R-:W1:Y:S01]  /*0bb0*/  LDC.64 R12, c[0x0][0x220] ;  /* 0x00008800ff0c7b82 */ /* 0x000e620000000a00 */
[----:B------:R-:W-:Y:S02]  /*0bc0*/  IADD3 R3, R0, R17, RZ ;  /* 0x0000001100037210 */ /* 0x000fe40007ffe0ff */
[----:B------:R-:W-:-:S04]  /*0bd0*/  IADD3 R17, R17, 0x80, RZ ;  /* 0x0000008011117810 */ /* 0x000fc80007ffe0ff */
[----:B------:R-:W-:Y:S01]  /*0be0*/  ISETP.GE.AND P0, PT, R17, R2, PT ;  /* 0x000000021100720c */ /* 0x000fe20003f06270 */
[----:B-1----:R-:W-:-:S05]  /*0bf0*/  IMAD.WIDE.U32 R12, R3, 0x4, R12 ;  /* 0x00000004030c7825 */ /* 0x002fca00078e000c */
[----:B------:R1:W-:Y:S07]  /*0c00*/  STG.E desc[UR4][R12.64], R4 ;  /* 0x000000040c007986 */ /* 0x0003ee000c101904 */
[----:B------:R-:W-:Y:S05]  /*0c10*/  @P0 BRA `(.L_x_56342) ;  /* 0x0000000000300947 */ /* 0x000fea0003800000 */
[----:B-1----:R-:W1:Y:S01]  /*0c20*/  LDC.64 R12, c[0x0][0x220] ;  /* 0x00008800ff0c7b82 */ /* 0x002e620000000a00 */
[----:B------:R-:W-:Y:S01]  /*0c30*/  IMAD.IADD R3, R0, 0x1, R17 ;  /* 0x0000000100037824 */ /* 0x000fe200078e0211 */
[----:B------:R-:W-:-:S03]  /*0c40*/  IADD3 R17, R17, 0x80, RZ ;  /* 0x0000008011117810 */ /* 0x000fc60007ffe0ff */
[----:B-1----:R-:W-:-:S05]  /*0c50*/  IMAD.WIDE.U32 R12, R3, 0x4, R12 ;  /* 0x00000004030c7825 */ /* 0x002fca00078e000c */
[----:B------:R1:W-:Y:S02]  /*0c60*/  STG.E desc[UR4][R12.64], R5 ;  /* 0x000000050c007986 */ /* 0x0003e4000c101904 */
.L_x_56341:
[----:B------:R-:W-:-:S13]  /*0c70*/  ISETP.GE.AND P0, PT, R17, R2, PT ;  /* 0x000000021100720c */ /* 0x000fda0003f06270 */
[----:B------:R-:W-:Y:S05]  /*0c80*/  @P0 BRA `(.L_x_56343) ;  /* 0x0000000000300947 */ /* 0x000fea0003800000 */
[----:B-1----:R-:W1:Y:S01]  /*0c90*/  LDC.64 R4, c[0x0][0x220] ;  /* 0x00008800ff047b82 */ /* 0x002e620000000a00 */
[----:B------:R-:W-:Y:S01]  /*0ca0*/  IADD3 R3, R0, R17, RZ ;  /* 0x0000001100037210 */ /* 0x000fe20007ffe0ff */
[----:B------:R-:W-:-:S04]  /*0cb0*/  VIADD R17, R17, 0x80 ;  /* 0x0000008011117836 */ /* 0x000fc80000000000 */
[----:B-1----:R-:W-:-:S05]  /*0cc0*/  IMAD.WIDE.U32 R4, R3, 0x4, R4 ;  /* 0x0000000403047825 */ /* 0x002fca00078e0004 */
[----:B------:R3:W-:Y:S02]  /*0cd0*/  STG.E desc[UR4][R4.64], R6 ;  /* 0x0000000604007986 */ /* 0x0007e4000c101904 */
.L_x_56342:
[----:B------:R-:W-:-:S13]  /*0ce0*/  ISETP.GE.AND P0, PT, R17, R2, PT ;  /* 0x000000021100720c */ /* 0x000fda0003f06270 */
[----:B------:R-:W-:Y:S05]  /*0cf0*/  @P0 BRA `(.L_x_56344) ;  /* 0x0000000000340947 */ /* 0x000fea0003800000 */
[----:B-1-3--:R-:W1:Y:S01]  /*0d00*/  LDC.64 R4, c[0x0][0x220] ;  /* 0x00008800ff047b82 */ /* 0x00ae620000000a00 */
[----:B------:R-:W-:Y:S02]  /*0d10*/  IADD3 R3, R0, R17, RZ ;  /* 0x0000001100037210 */ /* 0x000fe40007ffe0ff */
[----:B------:R-:W-:-:S03]  /*0d20*/  IADD3 R17, R17, 0x80, RZ ;  /* 0x0000008011117810 */ /* 0x000fc60007ffe0ff */
[----:B-1----:R-:W-:-:S05]  /*0d30*/  IMAD.WIDE.U32 R4, R3, 0x4, R4 ;  /* 0x0000000403047825 */ /* 0x002fca00078e0004 */
[----:B------:R3:W-:Y:S02]  /*0d40*/  STG.E desc[UR4][R4.64], R7 ;  /* 0x0000000704007986 */ /* 0x0007e4000c101904 */
.L_x_56343:
[----:B------:R-:W-:-:S13]  /*0d50*/  ISETP.GE.AND P0, PT, R17, R2, PT ;  /* 0x000000021100720c */ /* 0x000fda0003f06270 */
[----:B------:R-:W-:Y:S05]  /*0d60*/  @P0 BREAK B1 ;  /* 0x0000000000010942 */ /* 0x000fea0003800000 */
[----:B------:R-:W-:Y:S05]  /*0d70*/  @P0 BRA `(.L_x_56345) ;  /* 0x0000000000300947 */ /* 0x000fea0003800000 */
[----:B-1-3--:R-:W1:Y:S01]  /*0d80*/  LDC.64 R4, c[0x0][0x220] ;  /* 0x00008800ff047b82 */ /* 0x00ae620000000a00 */
[----:B------:R-:W-:Y:S01]  /*0d90*/  IADD3 R3, R0, R17, RZ ;  /* 0x0000001100037210 */ /* 0x000fe20007ffe0ff */
[----:B------:R-:W-:-:S04]  /*0da0*/  VIADD R17, R17, 0x80 ;  /* 0x0000008011117836 */ /* 0x000fc80000000000 */
[----:B-1----:R-:W-:-:S05]  /*0db0*/  IMAD.WIDE.U32 R4, R3, 0x4, R4 ;  /* 0x0000000403047825 */ /* 0x002fca00078e0004 */
[----:B------:R4:W-:Y:S02]  /*0dc0*/  STG.E desc[UR4][R4.64], R8 ;  /* 0x0000000804007986 */ /* 0x0009e4000c101904 */
.L_x_56344:
[----:B------:R-:W-:Y:S05]  /*0dd0*/  BSYNC B1 ;  /* 0x0000000000017941 */ /* 0x000fea0003800000 */
.L_x_56340:
[----:B------:R-:W-:-:S13]  /*0de0*/  ISETP.GE.AND P0, PT, R17, R2, PT ;  /* 0x000000021100720c */ /* 0x000fda0003f06270 */
[----:B-1-34-:R-:W1:Y:S01]  /*0df0*/  @!P0 LDC.64 R4, c[0x0][0x220] ;  /* 0x00008800ff048b82 */ /* 0x01ae620000000a00 */
[----:B------:R-:W-:Y:S02]  /*0e00*/  @!P0 IADD3 R3, R0, R17, RZ ;  /* 0x0000001100038210 */ /* 0x000fe40007ffe0ff */
[----:B------:R-:W-:-:S03]  /*0e10*/  @!P0 IADD3 R17, R17, 0x80, RZ ;  /* 0x0000008011118810 */ /* 0x000fc60007ffe0ff */
[----:B-1----:R-:W-:-:S05]  /*0e20*/  @!P0 IMAD.WIDE.U32 R4, R3, 0x4, R4 ;  /* 0x0000000403048825 */ /* 0x002fca00078e0004 */
[----:B------:R4:W-:Y:S02]  /*0e30*/  @!P0 STG.E desc[UR4][R4.64], R9 ;  /* 0x0000000904008986 */ /* 0x0009e4000c101904 */
.L_x_56345:
[----:B------:R-:W-:Y:S05]  /*0e40*/  BSYNC B0 ;  /* 0x0000000000007941 */ /* 0x000fea0003800000 */
.L_x_56339:
[----:B------:R-:W-:Y:S05]  /*0e50*/  WARPSYNC.ALL ;  /* 0x0000000000007948 */ /* 0x000fea0003800000 */
[----:B------:R-:W-:-:S13]  /*0e60*/  ISETP.GE.AND P0, PT, R17, R2, PT ;  /* 0x000000021100720c */ /* 0x000fda0003f06270 */
[----:B------:R-:W-:Y:S05]  /*0e70*/  @P0 EXIT ;  /* 0x000000000000094d */ /* 0x000fea0003800000 */
[----:B------:R-:W5:Y:S01]  /*0e80*/  LDC.64 R2, c[0x0][0x220] ;  /* 0x00008800ff027b82 */ /* 0x000f620000000a00 */
[----:B------:R-:W-:-:S05]  /*0e90*/  IADD3 R17, R0, R17, RZ ;  /* 0x0000001100117210 */ /* 0x000fca0007ffe0ff */
[----:B-----5:R-:W-:-:S05]  /*0ea0*/  IMAD.WIDE.U32 R2, R17, 0x4, R2 ;  /* 0x0000000411027825 */ /* 0x020fca00078e0002 */
[----:B--2---:R-:W-:Y:S01]  /*0eb0*/  STG.E desc[UR4][R2.64], R10 ;  /* 0x0000000a02007986 */ /* 0x004fe2000c101904 */
[----:B------:R-:W-:Y:S05]  /*0ec0*/  EXIT ;  /* 0x000000000000794d */ /* 0x000fea0003800000 */
.L_x_56346:
        /* <DEDUP_REMOVED lines=11> */
.L_x_71908:


//--------------------- .text._ZN2at6native29vectorized_elementwise_kernelILi4EZZZNS0_50_GLOBAL__N__2680c7bb_12_PowKernel_cu_140f0503_289624pow_tensor_tensor_kernelERNS_18TensorIteratorBaseEENKUlvE_clEvENKUlvE5_clEvEUlffE_St5arrayIPcLm3EEEEviT0_T1_ --------------------------
	.section	.text._ZN2at6native29vectorized_elementwise_kernelILi4EZZZNS0_50_GLOBAL__N__2680c7bb_12_PowKernel_cu_140f0503_289624pow_tensor_tensor_kernelERNS_18TensorIteratorBaseEENKUlvE_clEvENKUlvE5_clEvEUlffE_St5arrayIPcLm3EEEEviT0_T1_,"ax",@progbits
	.align	128
        .global         _ZN2at6native29vectorized_elementwise_kernelILi4EZZZNS0_50_GLOBAL__N__2680c7bb_12_PowKernel_cu_140f0503_289624pow_tensor_tensor_kernelERNS_18TensorIteratorBaseEENKUlvE_clEvENKUlvE5_clEvEUlffE_St5arrayIPcLm3EEEEviT0_T1_
        .type           _ZN2at6native29vectorized_elementwise_kernelILi4EZZZNS0_50_GLOBAL__N__2680c7bb_12_PowKernel_cu_140f0503_289624pow_tensor_tensor_kernelERNS_18TensorIteratorBaseEENKUlvE_clEvENKUlvE5_clEvEUlffE_St5arrayIPcLm3EEEEviT0_T1_,@function
        .size           _ZN2at6native29vectorized_elementwise_kernelILi4EZZZNS0_50_GLOBAL__N__2680c7bb_12_PowKernel_cu_140f0503_289624pow_tensor_tensor_kernelERNS_18TensorIteratorBaseEENKUlvE_clEvENKUlvE5_clEvEUlffE_St5arrayIPcLm3EEEEviT0_T1_,(.L_x_71909 - _ZN2at6native29vectorized_elementwise_kernelILi4EZZZNS0_50_GLOBAL__N__2680c7bb_12_PowKernel_cu_140f0503_289624pow_tensor_tensor_kernelERNS_18TensorIteratorBaseEENKUlvE_clEvENKUlvE5_clEvEUlffE_St5arrayIPcLm3EEEEviT0_T1_)
        .other          _ZN2at6native29vectorized_elementwise_kernelILi4EZZZNS0_50_GLOBAL__N__2680c7bb_12_PowKernel_cu_140f0503_289624pow_tensor_tensor_kernelERNS_18TensorIteratorBaseEENKUlvE_clEvENKUlvE5_clEvEUlffE_St5arrayIPcLm3EEEEviT0_T1_,@"STO_CUDA_ENTRY STV_DEFAULT"
_ZN2at6native29vectorized_elementwise_kernelILi4EZZZNS0_50_GLOBAL__N__2680c7bb_12_PowKernel_cu_140f0503_289624pow_tensor_tensor_kernelERNS_18TensorIteratorBaseEENKUlvE_clEvENKUlvE5_clEvEUlffE_St5arrayIPcLm3EEEEviT0_T1_:
.text._ZN2at6native29vectorized_elementwise_kernelILi4EZZZNS0_50_GLOBAL__N__2680c7bb_12_PowKernel_cu_140f0503_289624pow_tensor_tensor_kernelERNS_18TensorIteratorBaseEENKUlvE_clEvENKUlvE5_clEvEUlffE_St5arrayIPcLm3EEEEviT0_T1_:
        /* <DEDUP_REMOVED lines=13> */
[----:B------:R-:W3:Y:S01]  /*00d0*/  LDG.E.128 R16, desc[UR4][R24.64] ;  /* 0x0000000418107981 */ /* 0x000ee2000c1e1d00 */
[----:B--2---:R-:W-:-:S03]  /*00e0*/  IMAD.WIDE R4, R0, 0x4, R6 ;  /* 0x0000000400047825 */ /* 0x004fc600078e0206 */
[----:B------:R-:W2:Y:S01]  /*00f0*/  LDG.E.128 R12, desc[UR4][R24.64+0x800] ;  /* 0x00080004180c7981 */ /* 0x000ea2000c1e1d00 */
[----:B------:R-:W-:-:S05]  /*0100*/  IMAD.WIDE.U32 R26, R2, 0x10, R4 ;  /* 0x00000010021a7825 */ /* 0x000fca00078e0004 */
[----:B------:R-:W4:Y:S04]  /*0110*/  LDG.E.128 R8, desc[UR4][R26.64] ;  /* 0x000000041a087981 */ /* 0x000f28000c1e1d00 */
[----:B------:R-:W5:Y:S01]  /*0120*/  LDG.E.128 R4, desc[UR4][R26.64+0x800] ;  /* 0x000800041a047981 */ /* 0x000f62000c1e1d00 */
[----:B---3--:R-:W-:Y:S08]  /*0130*/  MUFU.LG2 R21, R16 ;  /* 0x0000001000157308 */ /* 0x008ff00000000c00 */
[----:B------:R-:W-:Y:S08]  /*0140*/  MUFU.LG2 R22, R17 ;  /* 0x0000001100167308 */ /* 0x000ff00000000c00 */
[----:B------:R-:W4:Y:S08]  /*0150*/  MUFU.LG2 R28, R19 ;  /* 0x00000013001c7308 */ /* 0x000f300000000c00 */
[----:B------:R-:W0:Y:S08]  /*0160*/  MUFU.LG2 R29, R18 ;  /* 0x00000012001d7308 */ /* 0x000e300000000c00 */
[----:B--2---:R-:W-:Y:S08]  /*0170*/  MUFU.LG2 R3, R12 ;  /* 0x0000000c00037308 */ /* 0x004ff00000000c00 */
[----:B------:R1:W5:Y:S08]  /*0180*/  MUFU.LG2 R20, R13 ;  /* 0x0000000d00147308 */ /* 0x0003700000000c00 */
[----:B------:R-:W2:Y:S01]  /*0190*/  MUFU.LG2 R23, R14 ;  /* 0x0000000e00177308 */ /* 0x000ea20000000c00 */
[----:B-1----:R-:W1:Y:S07]  /*01a0*/  LDC.64 R12, c[0x0][0x220] ;  /* 0x00008800ff0c7b82 */ /* 0x002e6e0000000a00 */
[----:B------:R-:W3:Y:S01]  /*01b0*/  MUFU.LG2 R15, R15 ;  /* 0x0000000f000f7308 */ /* 0x000ee20000000c00 */
[----:B----4-:R-:W-:Y:S01]  /*01c0*/  FMUL.FTZ R11, R11, R28 ;  /* 0x0000001c0b0b7220 */ /* 0x010fe20000410000 */
[----:B0-----:R-:W-:Y:S01]  /*01d0*/  FMUL.FTZ R10, R10, R29 ;  /* 0x0000001d0a0a7220 */ /* 0x001fe20000410000 */
[----:B------:R-:W-:Y:S01]  /*01e0*/  FMUL.FTZ R9, R9, R22 ;  /* 0x0000001609097220 */ /* 0x000fe20000410000 */
[----:B------:R-:W-:Y:S01]  /*01f0*/  FMUL.FTZ R8, R8, R21 ;  /* 0x0000001508087220 */ /* 0x000fe20000410000 */
[----:B-----5:R-:W-:Y:S01]  /*0200*/  FMUL.FTZ R5, R5, R20 ;  /* 0x0000001405057220 */ /* 0x020fe20000410000 */
[----:B------:R-:W-:Y:S01]  /*0210*/  FMUL.FTZ R4, R4, R3 ;  /* 0x0000000304047220 */ /* 0x000fe20000410000 */
[----:B--2---:R-:W-:Y:S01]  /*0220*/  FMUL.FTZ R6, R6, R23 ;  /* 0x0000001706067220 */ /* 0x004fe20000410000 */
[----:B------:R-:W-:Y:S01]  /*0230*/  MUFU.EX2 R11, R11 ;  /* 0x0000000b000b7308 */ /* 0x000fe20000000800 */
[----:B---3--:R-:W-:-:S07]  /*0240*/  FMUL.FTZ R7, R7, R15 ;  /* 0x0000000f07077220 */ /* 0x008fce0000410000 */
[----:B------:R-:W-:Y:S01]  /*0250*/  MUFU.EX2 R10, R10 ;  /* 0x0000000a000a7308 */ /* 0x000fe20000000800 */
[----:B-1----:R-:W-:-:S07]  /*0260*/  IMAD.WIDE.U32 R12, R0, 0x4, R12 ;  /* 0x00000004000c7825 */ /* 0x002fce00078e000c */
[----:B------:R-:W-:Y:S08]  /*0270*/  MUFU.EX2 R9, R9 ;  /* 0x0000000900097308 */ /* 0x000ff00000000800 */
[----:B------:R-:W0:Y:S08]  /*0280*/  MUFU.EX2 R8, R8 ;  /* 0x0000000800087308 */ /* 0x000e300000000800 */
[----:B------:R-:W-:Y:S08]  /*0290*/  MUFU.EX2 R7, R7 ;  /* 0x0000000700077308 */ /* 0x000ff00000000800 */
[----:B------:R-:W-:Y:S08]  /*02a0*/  MUFU.EX2 R6, R6 ;  /* 0x0000000600067308 */ /* 0x000ff00000000800 */
[----:B------:R-:W-:Y:S08]  /*02b0*/  MUFU.EX2 R5, R5 ;  /* 0x0000000500057308 */ /* 0x000ff00000000800 */
[----:B------:R-:W1:Y:S01]  /*02c0*/  MUFU.EX2 R4, R4 ;  /* 0x0000000400047308 */ /* 0x000e620000000800 */
[----:B------:R-:W-:-:S05]  /*02d0*/  IMAD.WIDE R12, R2, 0x10, R12 ;  /* 0x00000010020c7825 */ /* 0x000fca00078e020c */
[----:B0-----:R-:W-:Y:S04]  /*02e0*/  STG.E.128 desc[UR4][R12.64], R8 ;  /* 0x000000080c007986 */ /* 0x001fe8000c101d04 */
[----:B-1----:R-:W-:Y:S01]  /*02f0*/  STG.E.128 desc[UR4][R12.64+0x800], R4 ;  /* 0x000800040c007986 */ /* 0x002fe2000c101d04 */
[----:B------:R-:W-:Y:S05]  /*0300*/  EXIT ;  /* 0x000000000000794d */ /* 0x000fea0003800000 */
.L_x_56347:
        /* <DEDUP_REMOVED lines=144> */
.L_x_56350:
[----:B------:R-:W-:-:S13]  /*0c10*/  ISETP.GE.AND P0, PT, R17, R2, PT ;  /* 0x000000021100720c */ /* 0x000fda0003f06270 */
[----:B------:R-:W-:Y:S05]  /*0c20*/  @P0 BRA `(.L_x_56352) ;  /* 0x0000000000300947 */ /* 0x000fea0003800000 */
[----:B-1----:R-:W1:Y:S01]  /*0c30*/  LDC.64 R4, c[0x0][0x220] ;  /* 0x00008800ff047b82 */ /* 0x002e620000000a00 */
[----:B------:R-:W-:Y:S01]  /*0c40*/  IADD3 R3, R0, R17, RZ ;  /* 0x0000001100037210 */ /* 0x000fe20007ffe0ff */
[----:B------:R-:W-:-:S04]  /*0c50*/  VIADD R17, R17, 0x80 ;  /* 0x0000008011117836 */ /* 0x000fc80000000000 */
[----:B-1----:R-:W-:-:S05]  /*0c60*/  IMAD.WIDE.U32 R4, R3, 0x4, R4 ;  /* 0x0000000403047825 */ /* 0x002fca00078e0004 */
[----:B------:R3:W-:Y:S02]  /*0c70*/  STG.E desc[UR4][R4.64], R6 ;  /* 0x0000000604007986 */ /* 0x0007e4000c101904 */
.L_x_56351:
[----:B------:R-:W-:-:S13]  /*0c80*/  ISETP.GE.AND P0, PT, R17, R2, PT ;  /* 0x000000021100720c */ /* 0x000fda0003f06270 */
[----:B------:R-:W-:Y:S05]  /*0c90*/  @P0 BRA `(.L_x_56353) ;  /* 0x0000000000340947 */ /* 0x000fea0003800000 */
[----:B-1-3--:R-:W1:Y:S01]  /*0ca0*/  LDC.64 R4, c[0x0][0x220] ;  /* 0x00008800ff047b82 */ /* 0x00ae620000000a00 */
[----:B------:R-:W-:Y:S02]  /*0cb0*/  IADD3 R3, R0, R17, RZ ;  /* 0x0000001100037210 */ /* 0x000fe40007ffe0ff */
[----:B------:R-:W-:-:S03]  /*0cc0*/  IADD3 R17, R17, 0x80, RZ ;  /* 0x0000008011117810 */ /* 0x000fc60007ffe0ff */
[----:B-1----:R-:W-:-:S05]  /*0cd0*/  IMAD.WIDE.U32 R4, R3, 0x4, R4 ;  /* 0x0000000403047825 */ /* 0x002fca00078e0004 */
[----:B------:R3:W-:Y:S02]  /*0ce0*/  STG.E desc[UR4][R4.64], R7 ;  /* 0x0000000704007986 */ /* 0x0007e4000c101904 */
.L_x_56352:
        /* <DEDUP_REMOVED lines=8> */
.L_x_56353:
[----:B------:R-:W-:Y:S05]  /*0d70*/  BSYNC B1 ;  /* 0x0000000000017941 */ /* 0x000fea0003800000 */
.L_x_56349:
[----:B------:R-:W-:-:S13]  /*0d80*/  ISETP.GE.AND P0, PT, R17, R2, PT ;  /* 0x000000021100720c */ /* 0x000fda0003f06270 */
[----:B-1-34-:R-:W1:Y:S01]  /*0d90*/  @!P0 LDC.64 R4, c[0x0][0x220] ;  /* 0x00008800ff048b82 */ /* 0x01ae620000000a00 */
[----:B------:R-:W-:Y:S02]  /*0da0*/  @!P0 IADD3 R3, R0, R17, RZ ;  /* 0x0000001100038210 */ /* 0x000fe40007ffe0ff */
[----:B------:R-:W-:-:S03]  /*0db0*/  @!P0 IADD3 R17, R17, 0x80, RZ ;  /* 0x0000008011118810 */ /* 0x000fc60007ffe0ff */
[----:B-1----:R-:W-:-:S05]  /*0dc0*/  @!P0 IMAD.WIDE.U32 R4, R3, 0x4, R4 ;  /* 0x0000000403048825 */ /* 0x002fca00078e0004 */
[----:B------:R4:W-:Y:S02]  /*0dd0*/  @!P0 STG.E desc[UR4][R4.64], R9 ;  /* 0x0000000904008986 */ /* 0x0009e4000c101904 */
.L_x_56354:
[----:B------:R-:W-:Y:S05]  /*0de0*/  BSYNC B0 ;  /* 0x0000000000007941 */ /* 0x000fea0003800000 */
.L_x_56348:
        /* <DEDUP_REMOVED lines=8> */
.L_x_56355:
        /* <DEDUP_REMOVED lines=9> */
.L_x_71909:


//--------------------- .text._ZN2at6native29vectorized_elementwise_kernelILi8EZZZNS0_50_GLOBAL__N__2680c7bb_12_PowKernel_cu_140f0503_289624pow_tensor_tensor_kernelERNS_18TensorIteratorBaseEENKUlvE_clEvENKUlvE5_clEvEUlffE_St5arrayIPcLm3EEEEviT0_T1_ --------------------------
	.section	.text._ZN2at6native29vectorized_elementwise_kernelILi8EZZZNS0_50_GLOBAL__N__2680c7bb_12_PowKernel_cu_140f0503_289624pow_tensor_tensor_kernelERNS_18TensorIteratorBaseEENKUlvE_clEvENKUlvE5_clEvEUlffE_St5arrayIPcLm3EEEEviT0_T1_,"ax",@progbits
	.align	128
        .global         _ZN2at6native29vectorized_elementwise_kernelILi8EZZZNS0_50_GLOBAL__N__2680c7bb_12_PowKernel_cu_140f0503_289624pow_tensor_tensor_kernelERNS_18TensorIteratorBaseEENKUlvE_clEvENKUlvE5_clEvEUlffE_St5arrayIPcLm3EEEEviT0_T1_
        .type           _ZN2at6native29vectorized_elementwise_kernelILi8EZZZNS0_50_GLOBAL__N__2680c7bb_12_PowKernel_cu_140f0503_289624pow_tensor_tensor_kernelERNS_18TensorIteratorBaseEENKUlvE_clEvENKUlvE5_clEvEUlffE_St5arrayIPcLm3EEEEviT0_T1_,@function
        .size           _ZN2at6native29vectorized_elementwise_kernelILi8EZZZNS0_50_GLOBAL__N__2680c7bb_12_PowKernel_cu_140f0503_289624pow_tensor_tensor_kernelERNS_18TensorIteratorBaseEENKUlvE_clEvENKUlvE5_clEvEUlffE_St5arrayIPcLm3EEEEviT0_T1_,(.L_x_71910 - _ZN2at6native29vectorized_elementwise_kernelILi8EZZZNS0_50_GLOBAL__N__2680c7bb_12_PowKernel_cu_140f0503_289624pow_tensor_tensor_kernelERNS_18TensorIteratorBaseEENKUlvE_clEvENKUlvE5_clEvEUlffE_St5arrayIPcLm3EEEEviT0_T1_)
        .other          _ZN2at6native29vectorized_elementwise_kernelILi8EZZZNS0_50_GLOBAL__N__2680c7bb_12_PowKernel_cu_140f0503_289624pow_tensor_tensor_kernelERNS_18TensorIteratorBaseEENKUlvE_clEvENKUlvE5_clEvEUlffE_St5arrayIPcLm3EEEEviT0_T1_,@"STO_CUDA_ENTRY STV_DEFAULT"
_ZN2at6native29vectorized_elementwise_kernelILi8EZZZNS0_50_GLOBAL__N__2680c7bb_12_PowKernel_cu_140f0503_289624pow_tensor_tensor_kernelERNS_18TensorIteratorBaseEENKUlvE_clEvENKUlvE5_clEvEUlffE_St5arrayIPcLm3EEEEviT0_T1_:
.text._ZN2at6native29vectorized_elementwise_kernelILi8EZZZNS0_50_GLOBAL__N__2680c7bb_12_PowKernel_cu_140f0503_289624pow_tensor_tensor_kernelERNS_18TensorIteratorBaseEENKUlvE_clEvENKUlvE5_clEvEUlffE_St5arrayIPcLm3EEEEviT0_T1_:
        /* <DEDUP_REMOVED lines=49> */
.L_x_56356:
        /* <DEDUP_REMOVED lines=144> */
.L_x_56359:
[----:B------:R-:W-:-:S13]  /*0c10*/  ISETP.GE.AND P0, PT, R17, R2, PT ;  /* 0x000000021100720c */ /* 0x000fda0003f06270 */
[----:B------:R-:W-:Y:S05]  /*0c20*/  @P0 BRA `(.L_x_56361) ;  /* 0x0000000000300947 */ /* 0x000fea0003800000 */
[----:B-1----:R-:W1:Y:S01]  /*0c30*/  LDC.64 R4, c[0x0][0x220] ;  /* 0x00008800ff047b82 */ /* 0x002e620000000a00 */
[----:B------:R-:W-:Y:S01]  /*0c40*/  IADD3 R3, R0, R17, RZ ;  /* 0x0000001100037210 */ /* 0x000fe20007ffe0ff */
[----:B------:R-:W-:-:S04]  /*0c50*/  VIADD R17, R17, 0x80 ;  /* 0x0000008011117836 */ /* 0x000fc80000000000 */
[----:B-1----:R-:W-:-:S05]  /*0c60*/  IMAD.WIDE.U32 R4, R3, 0x4, R4 ;  /* 0x0000000403047825 */ /* 0x002fca00078e0004 */
[----:B------:R3:W-:Y:S02]  /*0c70*/  STG.E desc[UR4][R4.64], R6 ;  /* 0x0000000604007986 */ /* 0x0007e4000c101904 */
.L_x_56360:
[----:B------:R-:W-:-:S13]  /*0c80*/  ISETP.GE.AND P0, PT, R17, R2, PT ;  /* 0x000000021100720c */ /* 0x000fda0003f06270 */
[----:B------:R-:W-:Y:S05]  /*0c90*/  @P0 BRA `(.L_x_56362) ;  /* 0x0000000000340947 */ /* 0x000fea0003800000 */
[----:B-1-3--:R-:W1:Y:S01]  /*0ca0*/  LDC.64 R4, c[0x0][0x220] ;  /* 0x00008800ff047b82 */ /* 0x00ae620000000a00 */
[----:B------:R-:W-:Y:S02]  /*0cb0*/  IADD3 R3, R0, R17, RZ ;  /* 0x0000001100037210 */ /* 0x000fe40007ffe0ff */
[----:B------:R-:W-:-:S03]  /*0cc0*/  IADD3 R17, R17, 0x80, RZ ;  /* 0x0000008011117810 */ /* 0x000fc60007ffe0ff */
[----:B-1----:R-:W-:-:S05]  /*0cd0*/  IMAD.WIDE.U32 R4, R3, 0x4, R4 ;  /* 0x0000000403047825 */ /* 0x002fca00078e0004 */
[----:B------:R3:W-:Y:S02]  /*0ce0*/  STG.E desc[UR4][R4.64], R7 ;  /* 0x0000000704007986 */ /* 0x0007e4000c101904 */
.L_x_56361:
        /* <DEDUP_REMOVED lines=8> */
.L_x_56362:
[----:B------:R-:W-:Y:S05]  /*0d70*/  BSYNC B1 ;  /* 0x0000000000017941 */ /* 0x000fea0003800000 */
.L_x_56358:
[----:B------:R-:W-:-:S13]  /*0d80*/  ISETP.GE.AND P0, PT, R17, R2, PT ;  /* 0x000000021100720c */ /* 0x000fda0003f06270 */
[----:B-1-34-:R-:W1:Y:S01]  /*0d90*/  @!P0 LDC.64 R4, c[0x0][0x220] ;  /* 0x00008800ff048b82 */ /* 0x01ae620000000a00 */
[----:B------:R-:W-:Y:S02]  /*0da0*/  @!P0 IADD3 R3, R0, R17, RZ ;  /* 0x0000001100038210 */ /* 0x000fe40007ffe0ff */
[----:B------:R-:W-:-:S03]  /*0db0*/  @!P0 IADD3 R17, R17, 0x80, RZ ;  /* 0x0000008011118810 */ /* 0x000fc60007ffe0ff */
[----:B-1----:R-:W-:-:S05]  /*0dc0*/  @!P0 IMAD.WIDE.U32 R4, R3, 0x4, R4 ;  /* 0x0000000403048825 */ /* 0x002fca00078e0004 */
[----:B------:R4:W-:Y:S02]  /*0dd0*/  @!P0 STG.E desc[UR4][R4.64], R9 ;  /* 0x0000000904008986 */ /* 0x0009e4000c101904 */
.L_x_56363:
[----:B------:R-:W-:Y:S05]  /*0de0*/  BSYNC B0 ;  /* 0x0000000000007941 */ /* 0x000fea0003800000 */
.L_x_56357:
        /* <DEDUP_REMOVED lines=8> */
.L_x_56364:
        /* <DEDUP_REMOVED lines=9> */
.L_x_71910:


//--------------------- .text._ZN2at6native18elementwise_kernelILi128ELi4EZNS0_15gpu_kernel_implIZNS0_50_GLOBAL__N__2680c7bb_12_PowKernel_cu_140f0503_289622pow_scalar_tensor_implIfEEvRNS_18TensorIteratorBaseET_EUlfE_EEvS6_RKS7_EUliE_EEviT1_ --------------------------
	.section	.text._ZN2at6native18elementwise_kernelILi128ELi4EZNS0_15gpu_kernel_implIZNS0_50_GLOBAL__N__2680c7bb_12_PowKernel_cu_140f0503_289622pow_scalar_tensor_implIfEEvRNS_18TensorIteratorBaseET_EUlfE_EEvS6_RKS7_EUliE_EEviT1_,"ax",@progbits
	.align	128
        .global         _ZN2at6native18elementwise_kernelILi128ELi4EZNS0_15gpu_kernel_implIZNS0_50_GLOBAL__N__2680c7bb_12_PowKernel_cu_140f0503_289622pow_scalar_tensor_implIfEEvRNS_18TensorIteratorBaseET_EUlfE_EEvS6_RKS7_EUliE_EEviT1_
        .type           _ZN2at6native18elementwise_kernelILi128ELi4EZNS0_15gpu_kernel_implIZNS0_50_GLOBAL__N__2680c7bb_12_PowKernel_cu_140f0503_289622pow_scalar_tensor_implIfEEvRNS_18TensorIteratorBaseET_EUlfE_EEvS6_RKS7_EUliE_EEviT1_,@function
        .size           _ZN2at6native18elementwise_kernelILi128ELi4EZNS0_15gpu_kernel_implIZNS0_50_GLOBAL__N__2680c7bb_12_PowKernel_cu_140f0503_289622pow_scalar_tensor_implIfEEvRNS_18TensorIteratorBaseET_EUlfE_EEvS6_RKS7_EUliE_EEviT1_,(.L_x_71911 - _ZN2at6native18elementwise_kernelILi128ELi4EZNS0_15gpu_kernel_implIZNS0_50_GLOBAL__N__2680c7bb_12_PowKernel_cu_140f0503_289622pow_scalar_tensor_implIfEEvRNS_18TensorIteratorBaseET_EUlfE_EEvS6_RKS7_EUliE_EEviT1_)
        .other          _ZN2at6native18elementwise_kernelILi128ELi4EZNS0_15gpu_kernel_implIZNS0_50_GLOBAL__N__2680c7bb_12_PowKernel_cu_140f0503_289622pow_scalar_tensor_implIfEEvRNS_18TensorIteratorBaseET_EUlfE_EEvS6_RKS7_EUliE_EEviT1_,@"STO_CUDA_ENTRY STV_DEFAULT"
_ZN2at6native18elementwise_kernelILi128ELi4EZNS0_15gpu_kernel_implIZNS0_50_GLOBAL__N__2680c7bb_12_PowKernel_cu_140f0503_289622pow_scalar_tensor_implIfEEvRNS_18TensorIteratorBaseET_EUlfE_EEvS6_RKS7_EUliE_EEviT1_:
.text._ZN2at6native18elementwise_kernelILi128ELi4EZNS0_15gpu_kernel_implIZNS0_50_GLOBAL__N__2680c7bb_12_PowKernel_cu_140f0503_289622pow_scalar_tensor_implIfEEvRNS_18TensorIteratorBaseET_EUlfE_EEvS6_RKS7_EUliE_EEviT1_:
        /* <DEDUP_REMOVED lines=314> */
.L_x_56367:
        /* <DEDUP_REMOVED lines=22> */
.L_x_56372:
[----:B------:R-:W2:Y:S02]  /*1500*/  LDG.E.U8 R0, desc[UR36][R2.64] ;  /* 0x0000002402007981 */ /* 0x000ea4000c1e1100 */
[----:B--2---:R-:W-:Y:S01]  /*1510*/  I2FP.F32.U32 R0, R0 ;  /* 0x0000000000007245 */ /* 0x004fe20000201000 */
[----:B------:R-:W-:Y:S06]  /*1520*/  BRA `(.L_x_56374) ;  /* 0x0000000c002c7947 */ /* 0x000fec0003800000 */
.L_x_56371:
        /* <DEDUP_REMOVED lines=9> */
.L_x_56376:
[----:B------:R-:W2:Y:S02]  /*15c0*/  LDG.E R0, desc[UR36][R2.64] ;  /* 0x0000002402007981 */ /* 0x000ea4000c1e1900 */
[----:B--2---:R-:W-:Y:S01]  /*15d0*/  I2FP.F32.S32 R0, R0 ;  /* 0x0000000000007245 */ /* 0x004fe20000201400 */
[----:B------:R-:W-:Y:S06]  /*15e0*/  BRA `(.L_x_56374) ;  /* 0x0000000800fc7947 */ /* 0x000fec0003800000 */
.L_x_56375:
[----:B------:R-:W2:Y:S02]  /*15f0*/  LDG.E.U16 R0, desc[UR36][R2.64] ;  /* 0x0000002402007981 */ /* 0x000ea4000c1e1500 */
[----:B--2---:R-:W0:Y:S01]  /*1600*/  I2F.S16 R0, R0 ;  /* 0x0000000000007306 */ /* 0x004e220000101400 */
[----:B------:R-:W-:Y:S05]  /*1610*/  BRA `(.L_x_56374) ;  /* 0x0000000800f07947 */ /* 0x000fea0003800000 */
.L_x_56370:
        /* <DEDUP_REMOVED lines=8> */
.L_x_56378:
[----:B------:R-:W2:Y:S02]  /*16a0*/  LDG.E.U16 R0, desc[UR36][R2.64] ;  /* 0x0000002402007981 */ /* 0x000ea4000c1e1500 */
[----:B--2---:R-:W-:Y:S01]  /*16b0*/  HADD2.F32 R0, -RZ, R0.H0_H0 ;  /* 0x20000000ff007230 */ /* 0x004fe20000004100 */
[----:B------:R-:W-:Y:S06]  /*16c0*/  BRA `(.L_x_56374) ;  /* 0x0000000800c47947 */ /* 0x000fec0003800000 */
.L_x_56377:
        /* <DEDUP_REMOVED lines=8> */
.L_x_56380:
[----:B------:R-:W2:Y:S02]  /*1750*/  LDG.E.U16 R0, desc[UR36][R2.64] ;  /* 0x0000002402007981 */ /* 0x000ea4000c1e1500 */
[----:B--2---:R-:W-:Y:S01]  /*1760*/  HADD2.F32 R0, -RZ, R0.H0_H0 ;  /* 0x20000000ff007230 */ /* 0x004fe20000004100 */
[----:B------:R-:W-:Y:S06]  /*1770*/  BRA `(.L_x_56374) ;  /* 0x0000000800987947 */ /* 0x000fec0003800000 */
.L_x_56379:
[----:B------:R-:W2:Y:S01]  /*1780*/  LDG.E.64 R2, desc[UR36][R2.64] ;  /* 0x0000002402027981 */ /* 0x000ea2000c1e1b00 */
[----:B------:R-:W-:Y:S01]  /*1790*/  UMOV UR4, 0xf0000000 ;  /* 0xf000000000047882 */ /* 0x000fe20000000000 */
[----:B------:R-:W-:Y:S01]  /*17a0*/  UMOV UR5, 0x380fffff ;  /* 0x380fffff00057882 */ /* 0x000fe20000000000 */
[----:B--2---:R-:W0:Y:S01]  /*17b0*/  F2F.F32.F64 R0, R2 ;  /* 0x0000000200007310 */ /* 0x004e220000301000 */
[----:B------:R-:W-:-:S14]  /*17c0*/  DSETP.GEU.AND P0, PT, |R2|, UR4, PT ;  /* 0x0000000402007e2a */ /* 0x000fdc000bf0e200 */
[----:B0-----:R-:W-:Y:S01]  /*17d0*/  @!P0 FMUL R0, R0, 1.175494350822287508e-38 ;  /* 0x0080000000008820 */ /* 0x001fe20000400000 */
[----:B------:R-:W-:Y:S06]  /*17e0*/  BRA `(.L_x_56374) ;  /* 0x00000008007c7947 */ /* 0x000fec0003800000 */
.L_x_56369:
        /* <DEDUP_REMOVED lines=12> */
.L_x_56383:
[----:B------:R-:W2:Y:S01]  /*18b0*/  LDG.E.64 R2, desc[UR36][R2.64] ;  /* 0x0000002402027981 */ /* 0x000ea2000c1e1b00 */
[----:B------:R-:W-:Y:S01]  /*18c0*/  UMOV UR4, 0xf0000000 ;  /* 0xf000000000047882 */ /* 0x000fe20000000000 */
[----:B------:R-:W-:Y:S01]  /*18d0*/  UMOV UR5, 0x380fffff ;  /* 0x380fffff00057882 */ /* 0x000fe20000000000 */
[----:B--2---:R-:W0:Y:S01]  /*18e0*/  F2F.F32.F64 R0, R2 ;  /* 0x0000000200007310 */ /* 0x004e220000301000 */
[----:B------:R-:W-:-:S14]  /*18f0*/  DSETP.GEU.AND P0, PT, |R2|, UR4, PT ;  /* 0x0000000402007e2a */ /* 0x000fdc000bf0e200 */
[----:B0-----:R-:W-:Y:S01]  /*1900*/  @!P0 FMUL R0, R0, 1.175494350822287508e-38 ;  /* 0x0080000000008820 */ /* 0x001fe20000400000 */
[----:B------:R-:W-:Y:S06]  /*1910*/  BRA `(.L_x_56374) ;  /* 0x0000000800307947 */ /* 0x000fec0003800000 */
.L_x_56382:
        /* <DEDUP_REMOVED lines=26> */
.L_x_56385:
        /* <DEDUP_REMOVED lines=13> */
.L_x_56384:
[----:B------:R-:W2:Y:S02]  /*1b90*/  LDG.E.U16 R0, desc[UR36][R2.64] ;  /* 0x0000002402007981 */ /* 0x000ea4000c1e1500 */
[----:B--2---:R-:W-:Y:S01]  /*1ba0*/  IMAD.U32 R0, R0, 0x10000, RZ ;  /* 0x0001000000007824 */ /* 0x004fe200078e00ff */
[----:B------:R-:W-:Y:S06]  /*1bb0*/  BRA `(.L_x_56374) ;  /* 0x0000000400887947 */ /* 0x000fec0003800000 */
.L_x_56381:
        /* <DEDUP_REMOVED lines=11> */
.L_x_56388:
        /* <DEDUP_REMOVED lines=20> */
.L_x_56390:
[----:B------:R-:W-:Y:S05]  /*1db0*/  BSYNC B0 ;  /* 0x0000000000007941 */ /* 0x000fea0003800000 */
.L_x_56389:
[----:B------:R-:W-:Y:S01]  /*1dc0*/  LEA R3, R0, 0x3b800000, 0x17 ;  /* 0x3b80000000037811 */ /* 0x000fe200078eb8ff */
[----:B------:R-:W-:-:S05]  /*1dd0*/  IMAD.SHL.U32 R0, R2, 0x100000, RZ ;  /* 0x0010000002007824 */ /* 0x000fca00078e00ff */
[----:B------:R-:W-:Y:S01]  /*1de0*/  LOP3.LUT R0, R3, R0, R4, 0xfe, !PT ;  /* 0x0000000003007212 */ /* 0x000fe200078efe04 */
[----:B------:R-:W-:Y:S06]  /*1df0*/  BRA `(.L_x_56374) ;  /* 0x0000000000f87947 */ /* 0x000fec0003800000 */
.L_x_56387:
        /* <DEDUP_REMOVED lines=20> */
.L_x_56392:
[----:B------:R-:W-:Y:S05]  /*1f40*/  BSYNC B0 ;  /* 0x0000000000007941 */ /* 0x000fea0003800000 */
.L_x_56391:
[----:B------:R-:W-:Y:S01]  /*1f50*/  LEA R3, R0, 0x37800000, 0x17 ;  /* 0x3780000000037811 */ /* 0x000fe200078eb8ff */
[----:B------:R-:W-:-:S05]  /*1f60*/  IMAD.SHL.U32 R0, R2, 0x200000, RZ ;  /* 0x0020000002007824 */ /* 0x000fca00078e00ff */
[----:B------:R-:W-:Y:S01]  /*1f70*/  LOP3.LUT R0, R3, R0, R4, 0xfe, !PT ;  /* 0x0000000003007212 */ /* 0x000fe200078efe04 */
[----:B------:R-:W-:Y:S06]  /*1f80*/  BRA `(.L_x_56374) ;  /* 0x0000000000947947 */ /* 0x000fec0003800000 */
.L_x_56386:
        /* <DEDUP_REMOVED lines=14> */
.L_x_56373:
        /* <DEDUP_REMOVED lines=16> */
.L_x_56395:
[----:B------:R-:W-:Y:S01]  /*2170*/  IMAD.MOV.U32 R0, RZ, RZ, RZ ;  /* 0x000000ffff007224 */ /* 0x000fe200078e00ff */
[----:B------:R-:W-:Y:S06]  /*2180*/  BRA `(.L_x_56374) ;  /* 0x0000000000147947 */ /* 0x000fec0003800000 */
.L_x_56394:
[----:B------:R-:W2:Y:S02]  /*2190*/  LDG.E.64 R2, desc[UR36][R2.64] ;  /* 0x0000002402027981 */ /* 0x000ea4000c1e1b00 */
[----:B--2---:R0:W1:Y:S01]  /*21a0*/  I2F.U64 R0, R2 ;  /* 0x0000000200007312 */ /* 0x0040620000301000 */
[----:B------:R-:W-:Y:S05]  /*21b0*/  BRA `(.L_x_56374) ;  /* 0x0000000000087947 */ /* 0x000fea0003800000 */
.L_x_56393:
[----:B------:R-:W2:Y:S02]  /*21c0*/  LDG.E R0, desc[UR36][R2.64] ;  /* 0x0000002402007981 */ /* 0x000ea4000c1e1900 */
[----:B--2---:R-:W-:-:S07]  /*21d0*/  I2FP.F32.U32 R0, R0 ;  /* 0x0000000000007245 */ /* 0x004fce0000201000 */
.L_x_56374:
[----:B------:R-:W-:Y:S05]  /*21e0*/  BSYNC B6 ;  /* 0x0000000000067941 */ /* 0x000fea0003800000 */
.L_x_56368:
[----:B------:R-:W1:Y:S01]  /*21f0*/  LDC.U8 R5, c[0x0][0x430] ;  /* 0x00010c00ff057b82 */ /* 0x000e620000000000 */
[----:B------:R-:W-:Y:S02]  /*2200*/  ULDC UR4, c[0x0][0x420] ;  /* 0x0001080000047ab9 */ /* 0x000fe40000000800 */
[----:B0-234-:R-:W1:Y:S02]  /*2210*/  MUFU.LG2 R3, UR4 ;  /* 0x0000000400037d08 */ /* 0x01de640008000c00 */
[----:B-1---5:R-:W-:Y:S01]  /*2220*/  FMUL.FTZ R2, R3, R0 ;  /* 0x0000000003027220 */ /* 0x022fe20000410000 */
        /* <DEDUP_REMOVED lines=16> */
.L_x_56399:
[----:B------:R-:W0:Y:S02]  /*2330*/  F2I.S64.TRUNC R2, R2 ;  /* 0x0000000200027311 */ /* 0x000e24000020d900 */
[----:B0-----:R-:W-:-:S05]  /*2340*/  IMAD.MOV.U32 R5, RZ, RZ, R2 ;  /* 0x000000ffff057224 */ /* 0x001fca00078e0002 */
[----:B------:R0:W-:Y:S01]  /*2350*/  STG.E.U8 desc[UR36][R16.64], R5 ;  /* 0x0000000510007986 */ /* 0x0001e2000c101124 */
[----:B------:R-:W-:Y:S05]  /*2360*/  BRA `(.L_x_56401) ;  /* 0x0000000c00407947 */ /* 0x000fea0003800000 */
.L_x_56398:
        /* <DEDUP_REMOVED lines=9> */
.L_x_56403:
[----:B------:R-:W0:Y:S02]  /*2400*/  F2I.FTZ.TRUNC.NTZ R3, R2 ;  /* 0x0000000200037305 */ /* 0x000e24000021f100 */
[----:B0-----:R0:W-:Y:S01]  /*2410*/  STG.E desc[UR36][R16.64], R3 ;  /* 0x0000000310007986 */ /* 0x0011e2000c101924 */
[----:B------:R-:W-:Y:S05]  /*2420*/  BRA `(.L_x_56401) ;  /* 0x0000000c00107947 */ /* 0x000fea0003800000 */
.L_x_56402:
[----:B------:R-:W0:Y:S02]  /*2430*/  F2I.FTZ.TRUNC.NTZ R3, R2 ;  /* 0x0000000200037305 */ /* 0x000e24000021f100 */
[----:B0-----:R0:W-:Y:S01]  /*2440*/  STG.E.U16 desc[UR36][R16.64], R3 ;  /* 0x0000000310007986 */ /* 0x0011e2000c101524 */
[----:B------:R-:W-:Y:S05]  /*2450*/  BRA `(.L_x_56401) ;  /* 0x0000000c00047947 */ /* 0x000fea0003800000 */
.L_x_56397:
        /* <DEDUP_REMOVED lines=8> */
.L_x_56405:
[----:B------:R-:W-:-:S05]  /*24e0*/  F2FP.F16.F32.PACK_AB R2, RZ, R2 ;  /* 0x00000002ff02723e */ /* 0x000fca00000000ff */
[----:B------:R0:W-:Y:S01]  /*24f0*/  STG.E.U16 desc[UR36][R16.64], R2 ;  /* 0x0000000210007986 */ /* 0x0001e2000c101524 */
[----:B------:R-:W-:Y:S05]  /*2500*/  BRA `(.L_x_56401) ;  /* 0x0000000800d87947 */ /* 0x000fea0003800000 */
.L_x_56404:
        /* <DEDUP_REMOVED lines=9> */
.L_x_56407:
[----:B------:R-:W-:-:S04]  /*25a0*/  F2FP.F16.F32.PACK_AB R3, RZ, R2 ;  /* 0x00000002ff03723e */ /* 0x000fc800000000ff */
[----:B------:R-:W-:-:S05]  /*25b0*/  PRMT R3, R3, 0x5410, RZ ;  /* 0x0000541003037816 */ /* 0x000fca00000000ff */
[----:B------:R0:W-:Y:S01]  /*25c0*/  STG.E desc[UR36][R16.64], R3 ;  /* 0x0000000310007986 */ /* 0x0001e2000c101924 */
[----:B------:R-:W-:Y:S05]  /*25d0*/  BRA `(.L_x_56401) ;  /* 0x0000000800a47947 */ /* 0x000fea0003800000 */
.L_x_56406:
[----:B------:R-:W-:-:S06]  /*25e0*/  FMUL.FTZ R2, R2, 1 ;  /* 0x3f80000002027820 */ /* 0x000fcc0000410000 */
[----:B------:R-:W0:Y:S02]  /*25f0*/  F2F.F64.F32 R2, R2 ;  /* 0x0000000200027310 */ /* 0x000e240000201800 */
[----:B0-----:R0:W-:Y:S01]  /*2600*/  STG.E.64 desc[UR36][R16.64], R2 ;  /* 0x0000000210007986 */ /* 0x0011e2000c101b24 */
[----:B------:R-:W-:Y:S05]  /*2610*/  BRA `(.L_x_56401) ;  /* 0x0000000800947947 */ /* 0x000fea0003800000 */
.L_x_56396:
        /* <DEDUP_REMOVED lines=12> */
.L_x_56410:
[----:B------:R-:W-:Y:S01]  /*26e0*/  FMUL.FTZ R4, R2, 1 ;  /* 0x3f80000002047820 */ /* 0x000fe20000410000 */
[----:B------:R-:W-:-:S05]  /*26f0*/  CS2R R6, SRZ ;  /* 0x0000000000067805 */ /* 0x000fca000001ff00 */
[----:B------:R-:W0:Y:S02]  /*2700*/  F2F.F64.F32 R4, R4 ;  /* 0x0000000400047310 */ /* 0x000e240000201800 */
[----:B0-----:R0:W-:Y:S01]  /*2710*/  STG.E.128 desc[UR36][R16.64], R4 ;  /* 0x0000000410007986 */ /* 0x0011e2000c101d24 */
[----:B------:R-:W-:Y:S05]  /*2720*/  BRA `(.L_x_56401) ;  /* 0x0000000800507947 */ /* 0x000fea0003800000 */
.L_x_56409:
        /* <DEDUP_REMOVED lines=20> */
.L_x_56414:
[----:B------:R-:W-:Y:S05]  /*2870*/  BSYNC B0 ;  /* 0x0000000000007941 */ /* 0x000fea0003800000 */
.L_x_56413:
[----:B------:R-:W-:-:S05]  /*2880*/  LOP3.LUT R5, R0, R5, RZ, 0xfc, !PT ;  /* 0x0000000500057212 */ /* 0x000fca00078efcff */
[----:B------:R0:W-:Y:S01]  /*2890*/  STG.E.U8 desc[UR36][R16.64], R5 ;  /* 0x0000000510007986 */ /* 0x0001e2000c101124 */
[----:B------:R-:W-:Y:S05]  /*28a0*/  BRA `(.L_x_56401) ;  /* 0x0000000400f07947 */ /* 0x000fea0003800000 */
.L_x_56412:
        /* <DEDUP_REMOVED lines=12> */
.L_x_56416:
[----:B------:R-:W-:Y:S01]  /*2970*/  IMAD.MOV.U32 R0, RZ, RZ, 0x7f ;  /* 0x0000007fff007424 */ /* 0x000fe200078e00ff */
[----:B------:R-:W-:-:S04]  /*2980*/  ISETP.GT.U32.AND P0, PT, R4, 0x7f800000, PT ;  /* 0x7f8000000400780c */ /* 0x000fc80003f04070 */
[----:B------:R-:W-:-:S09]  /*2990*/  SEL R0, R0, 0x7c, P0 ;  /* 0x0000007c00007807 */ /* 0x000fd20000000000 */
.L_x_56417:
[----:B------:R-:W-:Y:S05]  /*29a0*/  BSYNC B0 ;  /* 0x0000000000007941 */ /* 0x000fea0003800000 */
.L_x_56415:
[----:B------:R-:W-:-:S04]  /*29b0*/  LOP3.LUT R2, R2, 0x80000000, RZ, 0xc0, !PT ;  /* 0x8000000002027812 */ /* 0x000fc800078ec0ff */
[----:B------:R-:W-:-:S04]  /*29c0*/  SHF.R.U32.HI R3, RZ, 0x18, R2 ;  /* 0x00000018ff037819 */ /* 0x000fc80000011602 */
[----:B------:R-:W-:-:S05]  /*29d0*/  LOP3.LUT R3, R0, R3, RZ, 0xfc, !PT ;  /* 0x0000000300037212 */ /* 0x000fca00078efcff */
[----:B------:R0:W-:Y:S01]  /*29e0*/  STG.E.U8 desc[UR36][R16.64], R3 ;  /* 0x0000000310007986 */ /* 0x0001e2000c101124 */
[----:B------:R-:W-:Y:S05]  /*29f0*/  BRA `(.L_x_56401) ;  /* 0x00000004009c7947 */ /* 0x000fea0003800000 */
.L_x_56411:
[----:B------:R-:W-:-:S05]  /*2a00*/  F2FP.BF16.F32.PACK_AB R2, RZ, R2 ;  /* 0x00000002ff02723e */ /* 0x000fca00000010ff */
[----:B------:R0:W-:Y:S01]  /*2a10*/  STG.E.U16 desc[UR36][R16.64], R2 ;  /* 0x0000000210007986 */ /* 0x0001e2000c101524 */
[----:B------:R-:W-:Y:S05]  /*2a20*/  BRA `(.L_x_56401) ;  /* 0x0000000400907947 */ /* 0x000fea0003800000 */
.L_x_56408:
        /* <DEDUP_REMOVED lines=11> */
.L_x_56420:
        /* <DEDUP_REMOVED lines=16> */
.L_x_56423:
[----:B------:R-:W-:-:S04]  /*2be0*/  LOP3.LUT R2, R2, 0x80000000, RZ, 0xc0, !PT ;  /* 0x8000000002027812 */ /* 0x000fc800078ec0ff */
[----:B------:R-:W-:-:S04]  /*2bf0*/  SHF.R.U32.HI R3, RZ, 0x18, R2 ;  /* 0x00000018ff037819 */ /* 0x000fc80000011602 */
[----:B------:R-:W-:-:S04]  /*2c00*/  LOP3.LUT R0, R0, R3, RZ, 0xfc, !PT ;  /* 0x0000000300007212 */ /* 0x000fc800078efcff */
[----:B------:R-:W-:-:S07]  /*2c10*/  PRMT R8, R0, 0x7610, R8 ;  /* 0x0000761000087816 */ /* 0x000fce0000000008 */
.L_x_56422:
[----:B------:R-:W-:Y:S05]  /*2c20*/  BSYNC B0 ;  /* 0x0000000000007941 */ /* 0x000fea0003800000 */
.L_x_56421:
[----:B------:R0:W-:Y:S01]  /*2c30*/  STG.E.U8 desc[UR36][R16.64], R8 ;  /* 0x0000000810007986 */ /* 0x0001e2000c101124 */
[----:B------:R-:W-:Y:S05]  /*2c40*/  BRA `(.L_x_56401) ;  /* 0x0000000400087947 */ /* 0x000fea0003800000 */
.L_x_56419:
        /* <DEDUP_REMOVED lines=16> */
.L_x_56426:
[----:B------:R-:W-:-:S04]  /*2d50*/  LOP3.LUT R2, R2, 0x80000000, RZ, 0xc0, !PT ;  /* 0x8000000002027812 */ /* 0x000fc800078ec0ff */
[----:B------:R-:W-:-:S04]  /*2d60*/  SHF.R.U32.HI R3, RZ, 0x18, R2 ;  /* 0x00000018ff037819 */ /* 0x000fc80000011602 */
[----:B------:R-:W-:-:S04]  /*2d70*/  LOP3.LUT R0, R0, R3, RZ, 0xfc, !PT ;  /* 0x0000000300007212 */ /* 0x000fc800078efcff */
[----:B------:R-:W-:-:S07]  /*2d80*/  PRMT R8, R0, 0x7610, R8 ;  /* 0x0000761000087816 */ /* 0x000fce0000000008 */
.L_x_56425:
[----:B------:R-:W-:Y:S05]  /*2d90*/  BSYNC B0 ;  /* 0x0000000000007941 */ /* 0x000fea0003800000 */
.L_x_56424:
[----:B------:R3:W-:Y:S01]  /*2da0*/  STG.E.U8 desc[UR36][R16.64], R8 ;  /* 0x0000000810007986 */ /* 0x0007e2000c101124 */
[----:B------:R-:W-:Y:S05]  /*2db0*/  BRA `(.L_x_56401) ;  /* 0x0000000000ac7947 */ /* 0x000fea0003800000 */
.L_x_56418:
        /* <DEDUP_REMOVED lines=21> */
.L_x_56400:
        /* <DEDUP_REMOVED lines=16> */
.L_x_56429:
[----:B------:R-:W-:Y:S05]  /*3010*/  BRA `(.L_x_56401) ;  /* 0x0000000000147947 */ /* 0x000fea0003800000 */
.L_x_56428:
[----:B------:R-:W0:Y:S02]  /*3020*/  F2I.U64.TRUNC R2, R2 ;  /* 0x0000000200027311 */ /* 0x000e24000020d800 */
[----:B0-----:R2:W-:Y:S01]  /*3030*/  STG.E.64 desc[UR36][R16.64], R2 ;  /* 0x0000000210007986 */ /* 0x0015e2000c101b24 */
[----:B------:R-:W-:Y:S05]  /*3040*/  BRA `(.L_x_56401) ;  /* 0x0000000000087947 */ /* 0x000fea0003800000 */
.L_x_56427:
[----:B------:R-:W0:Y:S02]  /*3050*/  F2I.FTZ.U32.TRUNC.NTZ R3, R2 ;  /* 0x0000000200037305 */ /* 0x000e24000021f000 */
[----:B0-----:R0:W-:Y:S02]  /*3060*/  STG.E desc[UR36][R16.64], R3 ;  /* 0x0000000310007986 */ /* 0x0011e4000c101924 */
.L_x_56401:
[----:B------:R-:W-:-:S04]  /*3070*/  IMAD R18, R23, 0x200, R18 ;  /* 0x0000020017127824 */ /* 0x000fc800078e0212 */
[----:B------:R-:W-:-:S07]  /*3080*/  VIADD R19, R18, 0x80 ;  /* 0x0000008012137836 */ /* 0x000fce0000000000 */
.L_x_56366:
[----:B------:R-:W-:Y:S05]  /*3090*/  BSYNC B7 ;  /* 0x0000000000077941 */ /* 0x000fea0003800000 */
.L_x_56365:
        /* <DEDUP_REMOVED lines=307> */
.L_x_56432:
        /* <DEDUP_REMOVED lines=22> */
.L_x_56437:
[----:B------:R-:W2:Y:S02]  /*4530*/  LDG.E.U8 R0, desc[UR36][R2.64] ;  /* 0x0000002402007981 */ /* 0x000ea4000c1e1100 */
[----:B--2---:R-:W-:Y:S01]  /*4540*/  I2FP.F32.U32 R0, R0 ;  /* 0x0000000000007245 */ /* 0x004fe20000201000 */
[----:B------:R-:W-:Y:S06]  /*4550*/  BRA `(.L_x_56439) ;  /* 0x0000000c002c7947 */ /* 0x000fec0003800000 */
.L_x_56436:
        /* <DEDUP_REMOVED lines=9> */
.L_x_56441:
[----:B------:R-:W2:Y:S02]  /*45f0*/  LDG.E R0, desc[UR36][R2.64] ;  /* 0x0000002402007981 */ /* 0x000ea4000c1e1900 */
[----:B--2---:R-:W-:Y:S01]  /*4600*/  I2FP.F32.S32 R0, R0 ;  /* 0x0000000000007245 */ /* 0x004fe20000201400 */
[----:B------:R-:W-:Y:S06]  /*4610*/  BRA `(.L_x_56439) ;  /* 0x0000000800fc7947 */ /* 0x000fec0003800000 */
.L_x_56440:
[----:B------:R-:W2:Y:S02]  /*4620*/  LDG.E.U16 R0, desc[UR36][R2.64] ;  /* 0x0000002402007981 */ /* 0x000ea4000c1e1500 */
[----:B--2---:R-:W1:Y:S01]  /*4630*/  I2F.S16 R0, R0 ;  /* 0x0000000000007306 */ /* 0x004e620000101400 */
[----:B------:R-:W-:Y:S05]  /*4640*/  BRA `(.L_x_56439) ;  /* 0x0000000800f07947 */ /* 0x000fea0003800000 */
.L_x_56435:
        /* <DEDUP_REMOVED lines=8> */
.L_x_56443:
[----:B------:R-:W2:Y:S02]  /*46d0*/  LDG.E.U16 R0, desc[UR36][R2.64] ;  /* 0x0000002402007981 */ /* 0x000ea4000c1e1500 */
[----:B--2---:R-:W-:Y:S01]  /*46e0*/  HADD2.F32 R0, -RZ, R0.H0_H0 ;  /* 0x20000000ff007230 */ /* 0x004fe20000004100 */
[----:B------:R-:W-:Y:S06]  /*46f0*/  BRA `(.L_x_56439) ;  /* 0x0000000800c47947 */ /* 0x000fec0003800000 */
.L_x_56442:
        /* <DEDUP_REMOVED lines=8> */
.L_x_56445:
[----:B------:R-:W2:Y:S02]  /*4780*/  LDG.E.U16 R0, desc[UR36][R2.64] ;  /* 0x0000002402007981 */ /* 0x000ea4000c1e1500 */
[----:B--2---:R-:W-:Y:S01]  /*4790*/  HADD2.F32 R0, -RZ, R0.H0_H0 ;  /* 0x20000000ff007230 */ /* 0x004fe20000004100 */
[----:B------:R-:W-:Y:S06]  /*47a0*/  BRA `(.L_x_56439) ;  /* 0x0000000800987947 */ /* 0x000fec0003800000 */
.L_x_56444:
[----:B------:R-:W2:Y:S01]  /*47b0*/  LDG.E.64 R2, desc[UR36][R2.64] ;  /* 0x0000002402027981 */ /* 0x000ea2000c1e1b00 */
[----:B------:R-:W-:Y:S01]  /*47c0*/  UMOV UR4, 0xf0000000 ;  /* 0xf000000000047882 */ /* 0x000fe20000000000 */
[----:B------:R-:W-:Y:S01]  /*47d0*/  UMOV UR5, 0x380fffff ;  /* 0x380fffff00057882 */ /* 0x000fe20000000000 */
[----:B--2---:R-:W0:Y:S01]  /*47e0*/  F2F.F32.F64 R0, R2 ;  /* 0x0000000200007310 */ /* 0x004e220000301000 */
[----:B------:R-:W-:-:S14]  /*47f0*/  DSETP.GEU.AND P0, PT, |R2|, UR4, PT ;  /* 0x0000000402007e2a */ /* 0x000fdc000bf0e200 */
[----:B0-----:R-:W-:Y:S01]  /*4800*/  @!P0 FMUL R0, R0, 1.175494350822287508e-38 ;  /* 0x0080000000008820 */ /* 0x001fe20000400000 */
[----:B------:R-:W-:Y:S06]  /*4810*/  BRA `(.L_x_56439) ;  /* 0x00000008007c7947 */ /* 0x000fec0003800000 */
.L_x_56434:
        /* <DEDUP_REMOVED lines=12> */
.L_x_56448:
[----:B------:R-:W2:Y:S01]  /*48e0*/  LDG.E.64 R2, desc[UR36][R2.64] ;  /* 0x0000002402027981 */ /* 0x000ea2000c1e1b00 */
[----:B------:R-:W-:Y:S01]  /*48f0*/  UMOV UR4, 0xf0000000 ;  /* 0xf000000000047882 */ /* 0x000fe20000000000 */
[----:B------:R-:W-:Y:S01]  /*4900*/  UMOV UR5, 0x380fffff ;  /* 0x380fffff00057882 */ /* 0x000fe20000000000 */
[----:B--2---:R-:W0:Y:S01]  /*4910*/  F2F.F32.F64 R0, R2 ;  /* 0x0000000200007310 */ /* 0x004e220000301000 */
[----:B------:R-:W-:-:S14]  /*4920*/  DSETP.GEU.AND P0, PT, |R2|, UR4, PT ;  /* 0x0000000402007e2a */ /* 0x000fdc000bf0e200 */
[----:B0-----:R-:W-:Y:S01]  /*4930*/  @!P0 FMUL R0, R0, 1.175494350822287508e-38 ;  /* 0x0080000000008820 */ /* 0x001fe20000400000 */
[----:B------:R-:W-:Y:S06]  /*4940*/  BRA `(.L_x_56439) ;  /* 0x0000000800307947 */ /* 0x000fec0003800000 */
.L_x_56447:
        /* <DEDUP_REMOVED lines=26> */
.L_x_56450:
        /* <DEDUP_REMOVED lines=13> */
.L_x_56449:
[----:B------:R-:W2:Y:S02]  /*4bc0*/  LDG.E.U16 R0, desc[UR36][R2.64] ;  /* 0x0000002402007981 */ /* 0x000ea4000c1e1500 */
[----:B--2---:R-:W-:Y:S01]  /*4bd0*/  IMAD.U32 R0, R0, 0x10000, RZ ;  /* 0x0001000000007824 */ /* 0x004fe200078e00ff */
[----:B------:R-:W-:Y:S06]  /*4be0*/  BRA `(.L_x_56439) ;  /* 0x0000000400887947 */ /* 0x000fec0003800000 */
.L_x_56446:
        /* <DEDUP_REMOVED lines=11> */
.L_x_56453:
        /* <DEDUP_REMOVED lines=20> */
.L_x_56455:
[----:B------:R-:W-:Y:S05]  /*4de0*/  BSYNC B0 ;  /* 0x0000000000007941 */ /* 0x000fea0003800000 */
.L_x_56454:
[----:B------:R-:W-:Y:S01]  /*4df0*/  LEA R3, R0, 0x3b800000, 0x17 ;  /* 0x3b80000000037811 */ /* 0x000fe200078eb8ff */
[----:B------:R-:W-:-:S05]  /*4e00*/  IMAD.SHL.U32 R0, R2, 0x100000, RZ ;  /* 0x0010000002007824 */ /* 0x000fca00078e00ff */
[----:B------:R-:W-:Y:S01]  /*4e10*/  LOP3.LUT R0, R3, R0, R4, 0xfe, !PT ;  /* 0x0000000003007212 */ /* 0x000fe200078efe04 */
[----:B------:R-:W-:Y:S06]  /*4e20*/  BRA `(.L_x_56439) ;  /* 0x0000000000f87947 */ /* 0x000fec0003800000 */
.L_x_56452:
        /* <DEDUP_REMOVED lines=20> */
.L_x_56457:
[----:B------:R-:W-:Y:S05]  /*4f70*/  BSYNC B0 ;  /* 0x0000000000007941 */ /* 0x000fea0003800000 */
.L_x_56456:
[----:B------:R-:W-:Y:S01]  /*4f80*/  LEA R3, R0, 0x37800000, 0x17 ;  /* 0x3780000000037811 */ /* 0x000fe200078eb8ff */
[----:B------:R-:W-:-:S05]  /*4f90*/  IMAD.SHL.U32 R0, R2, 0x200000, RZ ;  /* 0x0020000002007824 */ /* 0x000fca00078e00ff */
[----:B------:R-:W-:Y:S01]  /*4fa0*/  LOP3.LUT R0, R3, R0, R4, 0xfe, !PT ;  /* 0x0000000003007212 */ /* 0x000fe200078efe04 */
[----:B------:R-:W-:Y:S06]  /*4fb0*/  BRA `(.L_x_56439) ;  /* 0x0000000000947947 */ /* 0x000fec0003800000 */
.L_x_56451:
        /* <DEDUP_REMOVED lines=14> */
.L_x_56438:
        /* <DEDUP_REMOVED lines=16> */
.L_x_56460:
[----:B------:R-:W-:Y:S01]  /*51a0*/  IMAD.MOV.U32 R0, RZ, RZ, RZ ;  /* 0x000000ffff007224 */ /* 0x000fe200078e00ff */
[----:B------:R-:W-:Y:S06]  /*51b0*/  BRA `(.L_x_56439) ;  /* 0x0000000000147947 */ /* 0x000fec0003800000 */
.L_x_56459:
[----:B------:R-:W2:Y:S02]  /*51c0*/  LDG.E.64 R2, desc[UR36][R2.64] ;  /* 0x0000002402027981 */ /* 0x000ea4000c1e1b00 */
[----:B--2---:R0:W1:Y:S01]  /*51d0*/  I2F.U64 R0, R2 ;  /* 0x0000000200007312 */ /* 0x0040620000301000 */
[----:B------:R-:W-:Y:S05]  /*51e0*/  BRA `(.L_x_56439) ;  /* 0x0000000000087947 */ /* 0x000fea0003800000 */
.L_x_56458:
[----:B------:R-:W2:Y:S02]  /*51f0*/  LDG.E R0, desc[UR36][R2.64] ;  /* 0x0000002402007981 */ /* 0x000ea4000c1e1900 */
[----:B--2---:R-:W-:-:S07]  /*5200*/  I2FP.F32.U32 R0, R0 ;  /* 0x0000000000007245 */ /* 0x004fce0000201000 */
.L_x_56439:
[----:B------:R-:W-:Y:S05]  /*5210*/  BSYNC B6 ;  /* 0x0000000000067941 */ /* 0x000fea0003800000 */
.L_x_56433:
[----:B------:R-:W1:Y:S01]  /*5220*/  LDC.U8 R5, c[0x0][0x430] ;  /* 0x00010c00ff057b82 */ /* 0x000e620000000000 */
[----:B------:R-:W-:Y:S02]  /*5230*/  ULDC UR4, c[0x0][0x420] ;  /* 0x0001080000047ab9 */ /* 0x000fe40000000800 */
[----:B0-2-4-:R-:W1:Y:S02]  /*5240*/  MUFU.LG2 R3, UR4 ;  /* 0x0000000400037d08 */ /* 0x015e640008000c00 */
[----:B-1-3-5:R-:W-:Y:S01]  /*5250*/  FMUL.FTZ R2, R3, R0 ;  /* 0x0000000003027220 */ /* 0x02afe20000410000 */
        /* <DEDUP_REMOVED lines=16> */
.L_x_56464:
[----:B------:R-:W0:Y:S02]  /*5360*/  F2I.S64.TRUNC R2, R2 ;  /* 0x0000000200027311 */ /* 0x000e24000020d900 */
[----:B0-----:R-:W-:-:S05]  /*5370*/  IMAD.MOV.U32 R5, RZ, RZ, R2 ;  /* 0x000000ffff057224 */ /* 0x001fca00078e0002 */
[----:B------:R4:W-:Y:S01]  /*5380*/  STG.E.U8 desc[UR36][R16.64], R5 ;  /* 0x0000000510007986 */ /* 0x0009e2000c101124 */
[----:B------:R-:W-:Y:S05]  /*5390*/  BRA `(.L_x_56466) ;  /* 0x0000000c00407947 */ /* 0x000fea0003800000 */
.L_x_56463:
        /* <DEDUP_REMOVED lines=9> */
.L_x_56468:
[----:B------:R-:W0:Y:S02]  /*5430*/  F2I.FTZ.TRUNC.NTZ R3, R2 ;  /* 0x0000000200037305 */ /* 0x000e24000021f100 */
[----:B0-----:R2:W-:Y:S01]  /*5440*/  STG.E desc[UR36][R16.64], R3 ;  /* 0x0000000310007986 */ /* 0x0015e2000c101924 */
[----:B------:R-:W-:Y:S05]  /*5450*/  BRA `(.L_x_56466) ;  /* 0x0000000c00107947 */ /* 0x000fea0003800000 */
.L_x_56467:
[----:B------:R-:W0:Y:S02]  /*5460*/  F2I.FTZ.TRUNC.NTZ R3, R2 ;  /* 0x0000000200037305 */ /* 0x000e24000021f100 */
[----:B0-----:R0:W-:Y:S01]  /*5470*/  STG.E.U16 desc[UR36][R16.64], R3 ;  /* 0x0000000310007986 */ /* 0x0011e2000c101524 */
[----:B------:R-:W-:Y:S05]  /*5480*/  BRA `(.L_x_56466) ;  /* 0x0000000c00047947 */ /* 0x000fea0003800000 */
.L_x_56462:
        /* <DEDUP_REMOVED lines=8> */
.L_x_56470:
[----:B------:R-:W-:-:S05]  /*5510*/  F2FP.F16.F32.PACK_AB R2, RZ, R2 ;  /* 0x00000002ff02723e */ /* 0x000fca00000000ff */
[----:B------:R0:W-:Y:S01]  /*5520*/  STG.E.U16 desc[UR36][R16.64], R2 ;  /* 0x0000000210007986 */ /* 0x0001e2000c101524 */
[----:B------:R-:W-:Y:S05]  /*5530*/  BRA `(.L_x_56466) ;  /* 0x0000000800d87947 */ /* 0x000fea0003800000 */
.L_x_56469:
        /* <DEDUP_REMOVED lines=9> */
.L_x_56472:
[----:B------:R-:W-:-:S04]  /*55d0*/  F2FP.F16.F32.PACK_AB R3, RZ, R2 ;  /* 0x00000002ff03723e */ /* 0x000fc800000000ff */
[----:B------:R-:W-:-:S05]  /*55e0*/  PRMT R3, R3, 0x5410, RZ ;  /* 0x0000541003037816 */ /* 0x000fca00000000ff */
[----:B------:R0:W-:Y:S01]  /*55f0*/  STG.E desc[UR36][R16.64], R3 ;  /* 0x0000000310007986 */ /* 0x0001e2000c101924 */
[----:B------:R-:W-:Y:S05]  /*5600*/  BRA `(.L_x_56466) ;  /* 0x0000000800a47947 */ /* 0x000fea0003800000 */
.L_x_56471:
[----:B------:R-:W-:-:S06]  /*5610*/  FMUL.FTZ R2, R2, 1 ;  /* 0x3f80000002027820 */ /* 0x000fcc0000410000 */
[----:B------:R-:W0:Y:S02]  /*5620*/  F2F.F64.F32 R2, R2 ;  /* 0x0000000200027310 */ /* 0x000e240000201800 */
[----:B0-----:R0:W-:Y:S01]  /*5630*/  STG.E.64 desc[UR36][R16.64], R2 ;  /* 0x0000000210007986 */ /* 0x0011e2000c101b24 */
[----:B------:R-:W-:Y:S05]  /*5640*/  BRA `(.L_x_56466) ;  /* 0x0000000800947947 */ /* 0x000fea0003800000 */
.L_x_56461:
        /* <DEDUP_REMOVED lines=12> */
.L_x_56475:
[----:B------:R-:W-:Y:S01]  /*5710*/  FMUL.FTZ R4, R2, 1 ;  /* 0x3f80000002047820 */ /* 0x000fe20000410000 */
[----:B------:R-:W-:-:S05]  /*5720*/  CS2R R6, SRZ ;  /* 0x0000000000067805 */ /* 0x000fca000001ff00 */
[----:B------:R-:W0:Y:S02]  /*5730*/  F2F.F64.F32 R4, R4 ;  /* 0x0000000400047310 */ /* 0x000e240000201800 */
[----:B0-----:R0:W-:Y:S01]  /*5740*/  STG.E.128 desc[UR36][R16.64], R4 ;  /* 0x0000000410007986 */ /* 0x0011e2000c101d24 */
[----:B------:R-:W-:Y:S05]  /*5750*/  BRA `(.L_x_56466) ;  /* 0x0000000800507947 */ /* 0x000fea0003800000 */
.L_x_56474:
        /* <DEDUP_REMOVED lines=20> */
.L_x_56479:
[----:B------:R-:W-:Y:S05]  /*58a0*/  BSYNC B0 ;  /* 0x0000000000007941 */ /* 0x000fea0003800000 */
.L_x_56478:
[----:B------:R-:W-:-:S05]  /*58b0*/  LOP3.LUT R5, R0, R5, RZ, 0xfc, !PT ;  /* 0x0000000500057212 */ /* 0x000fca00078efcff */
[----:B------:R0:W-:Y:S01]  /*58c0*/  STG.E.U8 desc[UR36][R16.64], R5 ;  /* 0x0000000510007986 */ /* 0x0001e2000c101124 */
[----:B------:R-:W-:Y:S05]  /*58d0*/  BRA `(.L_x_56466) ;  /* 0x0000000400f07947 */ /* 0x000fea0003800000 */
.L_x_56477:
        /* <DEDUP_REMOVED lines=12> */
.L_x_56481:
[----:B------:R-:W-:Y:S01]  /*59a0*/  IMAD.MOV.U32 R0, RZ, RZ, 0x7f ;  /* 0x0000007fff007424 */ /* 0x000fe200078e00ff */
[----:B------:R-:W-:-:S04]  /*59b0*/  ISETP.GT.U32.AND P0, PT, R4, 0x7f800000, PT ;  /* 0x7f8000000400780c */ /* 0x000fc80003f04070 */
[----:B------:R-:W-:-:S09]  /*59c0*/  SEL R0, R0, 0x7c, P0 ;  /* 0x0000007c00007807 */ /* 0x000fd20000000000 */
.L_x_56482:
[----:B------:R-:W-:Y:S05]  /*59d0*/  BSYNC B0 ;  /* 0x0000000000007941 */ /* 0x000fea0003800000 */
.L_x_56480:
[----:B------:R-:W-:-:S04]  /*59e0*/  LOP3.LUT R2, R2, 0x80000000, RZ, 0xc0, !PT ;  /* 0x8000000002027812 */ /* 0x000fc800078ec0ff */
[----:B------:R-:W-:-:S04]  /*59f0*/  SHF.R.U32.HI R3, RZ, 0x18, R2 ;  /* 0x00000018ff037819 */ /* 0x000fc80000011602 */
[----:B------:R-:W-:-:S05]  /*5a00*/  LOP3.LUT R3, R0, R3, RZ, 0xfc, !PT ;  /* 0x0000000300037212 */ /* 0x000fca00078efcff */
[----:B------:R0:W-:Y:S01]  /*5a10*/  STG.E.U8 desc[UR36][R16.64], R3 ;  /* 0x0000000310007986 */ /* 0x0001e2000c101124 */
[----:B------:R-:W-:Y:S05]  /*5a20*/  BRA `(.L_x_56466) ;  /* 0x00000004009c7947 */ /* 0x000fea0003800000 */
.L_x_56476:
[----:B------:R-:W-:-:S05]  /*5a30*/  F2FP.BF16.F32.PACK_AB R2, RZ, R2 ;  /* 0x00000002ff02723e */ /* 0x000fca00000010ff */
[----:B------:R0:W-:Y:S01]  /*5a40*/  STG.E.U16 desc[UR36][R16.64], R2 ;  /* 0x0000000210007986 */ /* 0x0001e2000c101524 */
[----:B------:R-:W-:Y:S05]  /*5a50*/  BRA `(.L_x_56466) ;  /* 0x0000000400907947 */ /* 0x000fea0003800000 */
.L_x_56473:
        /* <DEDUP_REMOVED lines=11> */
.L_x_56485:
        /* <DEDUP_REMOVED lines=16> */
.L_x_56488:
[----:B------:R-:W-:-:S04]  /*5c10*/  LOP3.LUT R2, R2, 0x80000000, RZ, 0xc0, !PT ;  /* 0x8000000002027812 */ /* 0x000fc800078ec0ff */
[----:B------:R-:W-:-:S04]  /*5c20*/  SHF.R.U32.HI R3, RZ, 0x18, R2 ;  /* 0x00000018ff037819 */ /* 0x000fc80000011602 */
[----:B------:R-:W-:-:S04]  /*5c30*/  LOP3.LUT R0, R0, R3, RZ, 0xfc, !PT ;  /* 0x0000000300007212 */ /* 0x000fc800078efcff */
[----:B------:R-:W-:-:S07]  /*5c40*/  PRMT R8, R0, 0x7610, R8 ;  /* 0x0000761000087816 */ /* 0x000fce0000000008 */
.L_x_56487:
[----:B------:R-:W-:Y:S05]  /*5c50*/  BSYNC B0 ;  /* 0x0000000000007941 */ /* 0x000fea0003800000 */
.L_x_56486:
[----:B------:R0:W-:Y:S01]  /*5c60*/  STG.E.U8 desc[UR36][R16.64], R8 ;  /* 0x0000000810007986 */ /* 0x0001e2000c101124 */
[----:B------:R-:W-:Y:S05]  /*5c70*/  BRA `(.L_x_56466) ;  /* 0x0000000400087947 */ /* 0x000fea0003800000 */
.L_x_56484:
        /* <DEDUP_REMOVED lines=16> */
.L_x_56491:
[----:B------:R-:W-:-:S04]  /*5d80*/  LOP3.LUT R2, R2, 0x80000000, RZ, 0xc0, !PT ;  /* 0x8000000002027812 */ /* 0x000fc800078ec0ff */
[----:B------:R-:W-:-:S04]  /*5d90*/  SHF.R.U32.HI R3, RZ, 0x18, R2 ;  /* 0x00000018ff037819 */ /* 0x000fc80000011602 */
[----:B------:R-:W-:-:S04]  /*5da0*/  LOP3.LUT R0, R0, R3, RZ, 0xfc, !PT ;  /* 0x0000000300007212 */ /* 0x000fc800078efcff */
[----:B------:R-:W-:-:S07]  /*5db0*/  PRMT R8, R0, 0x7610, R8 ;  /* 0x0000761000087816 */ /* 0x000fce0000000008 */
.L_x_56490:
[----:B------:R-:W-:Y:S05]  /*5dc0*/  BSYNC B0 ;  /* 0x0000000000007941 */ /* 0x000fea0003800000 */
.L_x_56489:
[----:B------:R0:W-:Y:S01]  /*5dd0*/  STG.E.U8 desc[UR36][R16.64], R8 ;  /* 0x0000000810007986 */ /* 0x0001e2000c101124 */
[----:B------:R-:W-:Y:S05]  /*5de0*/  BRA `(.L_x_56466) ;  /* 0x0000000000ac7947 */ /* 0x000fea0003800000 */
.L_x_56483:
        /* <DEDUP_REMOVED lines=21> */
.L_x_56465:
        /* <DEDUP_REMOVED lines=16> */
.L_x_56494:
[----:B------:R-:W-:Y:S05]  /*6040*/  BRA `(.L_x_56466) ;  /* 0x0000000000147947 */ /* 0x000fea0003800000 */
.L_x_56493:
[----:B------:R-:W0:Y:S02]  /*6050*/  F2I.U64.TRUNC R2, R2 ;  /* 0x0000000200027311 */ /* 0x000e24000020d800 */
[----:B0-----:R0:W-:Y:S01]  /*6060*/  STG.E.64 desc[UR36][R16.64], R2 ;  /* 0x0000000210007986 */ /* 0x0011e2000c101b24 */
[----:B------:R-:W-:Y:S05]  /*6070*/  BRA `(.L_x_56466) ;  /* 0x0000000000087947 */ /* 0x000fea0003800000 */
.L_x_56492:
[----:B------:R-:W0:Y:S02]  /*6080*/  F2I.FTZ.U32.TRUNC.NTZ R3, R2 ;  /* 0x0000000200037305 */ /* 0x000e24000021f000 */
[----:B0-----:R0:W-:Y:S02]  /*6090*/  STG.E desc[UR36][R16.64], R3 ;  /* 0x0000000310007986 */ /* 0x0011e4000c101924 */
.L_x_56466:
[----:B------:R-:W-:-:S07]  /*60a0*/  VIADD R19, R19, 0x80 ;  /* 0x0000008013137836 */ /* 0x000fce0000000000 */
.L_x_56431:
[----:B------:R-:W-:Y:S05]  /*60b0*/  BSYNC B7 ;  /* 0x0000000000077941 */ /* 0x000fea0003800000 */
.L_x_56430:
        /* <DEDUP_REMOVED lines=307> */
.L_x_56497:
        /* <DEDUP_REMOVED lines=22> */
.L_x_56502:
[----:B------:R-:W2:Y:S02]  /*7550*/  LDG.E.U8 R0, desc[UR36][R2.64] ;  /* 0x0000002402007981 */ /* 0x000ea4000c1e1100 */
[----:B--2---:R-:W-:Y:S01]  /*7560*/  I2FP.F32.U32 R0, R0 ;  /* 0x0000000000007245 */ /* 0x004fe20000201000 */
[----:B------:R-:W-:Y:S06]  /*7570*/  BRA `(.L_x_56504) ;  /* 0x0000000c002c7947 */ /* 0x000fec0003800000 */
.L_x_56501:
        /* <DEDUP_REMOVED lines=9> */
.L_x_56506:
[----:B------:R-:W2:Y:S02]  /*7610*/  LDG.E R0, desc[UR36][R2.64] ;  /* 0x0000002402007981 */ /* 0x000ea4000c1e1900 */
[----:B--2---:R-:W-:Y:S01]  /*7620*/  I2FP.F32.S32 R0, R0 ;  /* 0x0000000000007245 */ /* 0x004fe20000201400 */
[----:B------:R-:W-:Y:S06]  /*7630*/  BRA `(.L_x_56504) ;  /* 0x0000000800fc7947 */ /* 0x000fec0003800000 */
.L_x_56505:
[----:B------:R-:W2:Y:S02]  /*7640*/  LDG.E.U16 R0, desc[UR36][R2.64] ;  /* 0x0000002402007981 */ /* 0x000ea4000c1e1500 */
[----:B--2---:R-:W0:Y:S01]  /*7650*/  I2F.S16 R0, R0 ;  /* 0x0000000000007306 */ /* 0x004e220000101400 */
[----:B------:R-:W-:Y:S05]  /*7660*/  BRA `(.L_x_56504) ;  /* 0x0000000800f07947 */ /* 0x000fea0003800000 */
.L_x_56500:
        /* <DEDUP_REMOVED lines=8> */
.L_x_56508:
[----:B------:R-:W2:Y:S02]  /*76f0*/  LDG.E.U16 R0, desc[UR36][R2.64] ;  /* 0x0000002402007981 */ /* 0x000ea4000c1e1500 */
[----:B--2---:R-:W-:Y:S01]  /*7700*/  HADD2.F32 R0, -RZ, R0.H0_H0 ;  /* 0x20000000ff007230 */ /* 0x004fe20000004100 */
[----:B------:R-:W-:Y:S06]  /*7710*/  BRA `(.L_x_56504) ;  /* 0x0000000800c47947 */ /* 0x000fec0003800000 */
.L_x_56507:
        /* <DEDUP_REMOVED lines=8> */
.L_x_56510:
[----:B------:R-:W2:Y:S02]  /*77a0*/  LDG.E.U16 R0, desc[UR36][R2.64] ;  /* 0x0000002402007981 */ /* 0x000ea4000c1e1500 */
[----:B--2---:R-:W-:Y:S01]  /*77b0*/  HADD2.F32 R0, -RZ, R0.H0_H0 ;  /* 0x20000000ff007230 */ /* 0x004fe20000004100 */
[----:B------:R-:W-:Y:S06]  /*77c0*/  BRA `(.L_x_56504) ;  /* 0x0000000800987947 */ /* 0x000fec0003800000 */
.L_x_56509:
[----:B------:R-:W2:Y:S01]  /*77d0*/  LDG.E.64 R2, desc[UR36][R2.64] ;  /* 0x0000002402027981 */ /* 0x000ea2000c1e1b00 */
[----:B------:R-:W-:Y:S01]  /*77e0*/  UMOV UR4, 0xf0000000 ;  /* 0xf000000000047882 */ /* 0x000fe20000000000 */
[----:B------:R-:W-:Y:S01]  /*77f0*/  UMOV UR5, 0x380fffff ;  /* 0x380fffff00057882 */ /* 0x000fe20000000000 */
[----:B--2---:R-:W0:Y:S01]  /*7800*/  F2F.F32.F64 R0, R2 ;  /* 0x0000000200007310 */ /* 0x004e220000301000 */
[----:B------:R-:W-:-:S14]  /*7810*/  DSETP.GEU.AND P0, PT, |R2|, UR4, PT ;  /* 0x0000000402007e2a */ /* 0x000fdc000bf0e200 */
[----:B0-----:R-:W-:Y:S01]  /*7820*/  @!P0 FMUL R0, R0, 1.175494350822287508e-38 ;  /* 0x0080000000008820 */ /* 0x001fe20000400000 */
[----:B------:R-:W-:Y:S06]  /*7830*/  BRA `(.L_x_56504) ;  /* 0x00000008007c7947 */ /* 0x000fec0003800000 */
.L_x_56499:
        /* <DEDUP_REMOVED lines=12> */
.L_x_56513:
[----:B------:R-:W2:Y:S01]  /*7900*/  LDG.E.64 R2, desc[UR36][R2.64] ;  /* 0x0000002402027981 */ /* 0x000ea2000c1e1b00 */
[----:B------:R-:W-:Y:S01]  /*7910*/  UMOV UR4, 0xf0000000 ;  /* 0xf000000000047882 */ /* 0x000fe20000000000 */
[----:B------:R-:W-:Y:S01]  /*7920*/  UMOV UR5, 0x380fffff ;  /* 0x380fffff00057882 */ /* 0x000fe20000000000 */
[----:B--2---:R-:W0:Y:S01]  /*7930*/  F2F.F32.F64 R0, R2 ;  /* 0x0000000200007310 */ /* 0x004e220000301000 */
[----:B------:R-:W-:-:S14]  /*7940*/  DSETP.GEU.AND P0, PT, |R2|, UR4, PT ;  /* 0x0000000402007e2a */ /* 0x000fdc000bf0e200 */
[----:B0-----:R-:W-:Y:S01]  /*7950*/  @!P0 FMUL R0, R0, 1.175494350822287508e-38 ;  /* 0x0080000000008820 */ /* 0x001fe20000400000 */
[----:B------:R-:W-:Y:S06]  /*7960*/  BRA `(.L_x_56504) ;  /* 0x0000000800307947 */ /* 0x000fec0003800000 */
.L_x_56512:
        /* <DEDUP_REMOVED lines=26> */
.L_x_56515:
        /* <DEDUP_REMOVED lines=13> */
.L_x_56514:
[----:B------:R-:W2:Y:S02]  /*7be0*/  LDG.E.U16 R0, desc[UR36][R2.64] ;  /* 0x0000002402007981 */ /* 0x000ea4000c1e1500 */
[----:B--2---:R-:W-:Y:S01]  /*7bf0*/  IMAD.U32 R0, R0, 0x10000, RZ ;  /* 0x0001000000007824 */ /* 0x004fe200078e00ff */
[----:B------:R-:W-:Y:S06]  /*7c00*/  BRA `(.L_x_56504) ;  /* 0x0000000400887947 */ /* 0x000fec0003800000 */
.L_x_56511:
        /* <DEDUP_REMOVED lines=11> */
.L_x_56518:
        /* <DEDUP_REMOVED lines=20> */
.L_x_56520:
[----:B------:R-:W-:Y:S05]  /*7e00*/  BSYNC B0 ;  /* 0x0000000000007941 */ /* 0x000fea0003800000 */
.L_x_56519:
[----:B------:R-:W-:Y:S01]  /*7e10*/  LEA R3, R0, 0x3b800000, 0x17 ;  /* 0x3b80000000037811 */ /* 0x000fe200078eb8ff */
[----:B------:R-:W-:-:S05]  /*7e20*/  IMAD.SHL.U32 R0, R2, 0x100000, RZ ;  /* 0x0010000002007824 */ /* 0x000fca00078e00ff */
[----:B------:R-:W-:Y:S01]  /*7e30*/  LOP3.LUT R0, R3, R0, R4, 0xfe, !PT ;  /* 0x0000000003007212 */ /* 0x000fe200078efe04 */
[----:B------:R-:W-:Y:S06]  /*7e40*/  BRA `(.L_x_56504) ;  /* 0x0000000000f87947 */ /* 0x000fec0003800000 */
.L_x_56517:
        /* <DEDUP_REMOVED lines=20> */
.L_x_56522:
[----:B------:R-:W-:Y:S05]  /*7f90*/  BSYNC B0 ;  /* 0x0000000000007941 */ /* 0x000fea0003800000 */
.L_x_56521:
[----:B------:R-:W-:Y:S01]  /*7fa0*/  LEA R3, R0, 0x37800000, 0x17 ;  /* 0x3780000000037811 */ /* 0x000fe200078eb8ff */
[----:B------:R-:W-:-:S05]  /*7fb0*/  IMAD.SHL.U32 R0, R2, 0x200000, RZ ;  /* 0x0020000002007824 */ /* 0x000fca00078e00ff */
[----:B------:R-:W-:Y:S01]  /*7fc0*/  LOP3.LUT R0, R3, R0, R4, 0xfe, !PT ;  /* 0x0000000003007212 */ /* 0x000fe200078efe04 */
[----:B------:R-:W-:Y:S06]  /*7fd0*/  BRA `(.L_x_56504) ;  /* 0x0000000000947947 */ /* 0x000fec0003800000 */
.L_x_56516:
        /* <DEDUP_REMOVED lines=14> */
.L_x_56503:
        /* <DEDUP_REMOVED lines=16> */
.L_x_56525:
[----:B------:R-:W-:Y:S01]  /*81c0*/  IMAD.MOV.U32 R0, RZ, RZ, RZ ;  /* 0x000000ffff007224 */ /* 0x000fe200078e00ff */
[----:B------:R-:W-:Y:S06]  /*81d0*/  BRA `(.L_x_56504) ;  /* 0x0000000000147947 */ /* 0x000fec0003800000 */
.L_x_56524:
[----:B------:R-:W2:Y:S02]  /*81e0*/  LDG.E.64 R2, desc[UR36][R2.64] ;  /* 0x0000002402027981 */ /* 0x000ea4000c1e1b00 */
[----:B--2---:R0:W1:Y:S01]  /*81f0*/  I2F.U64 R0, R2 ;  /* 0x0000000200007312 */ /* 0x0040620000301000 */
[----:B------:R-:W-:Y:S05]  /*8200*/  BRA `(.L_x_56504) ;  /* 0x0000000000087947 */ /* 0x000fea0003800000 */
.L_x_56523:
[----:B------:R-:W2:Y:S02]  /*8210*/  LDG.E R0, desc[UR36][R2.64] ;  /* 0x0000002402007981 */ /* 0x000ea4000c1e1900 */
[----:B--2---:R-:W-:-:S07]  /*8220*/  I2FP.F32.U32 R0, R0 ;  /* 0x0000000000007245 */ /* 0x004fce0000201000 */
.L_x_56504:
[----:B------:R-:W-:Y:S05]  /*8230*/  BSYNC B6 ;  /* 0x0000000000067941 */ /* 0x000fea0003800000 */
.L_x_56498:
[----:B------:R-:W2:Y:S01]  /*8240*/  LDC.U8 R5, c[0x0][0x430] ;  /* 0x00010c00ff057b82 */ /* 0x000ea20000000000 */
[----:B------:R-:W-:Y:S02]  /*8250*/  ULDC UR4, c[0x0][0x420] ;  /* 0x0001080000047ab9 */ /* 0x000fe40000000800 */
[----:B01--4-:R-:W2:Y:S02]  /*8260*/  MUFU.LG2 R3, UR4 ;  /* 0x0000000400037d08 */ /* 0x013ea40008000c00 */
[----:B--23-5:R-:W-:Y:S01]  /*8270*/  FMUL.FTZ R2, R3, R0 ;  /* 0x0000000003027220 */ /* 0x02cfe20000410000 */
        /* <DEDUP_REMOVED lines=16> */
.L_x_56529:
[----:B------:R-:W0:Y:S02]  /*8380*/  F2I.S64.TRUNC R2, R2 ;  /* 0x0000000200027311 */ /* 0x000e24000020d900 */
[----:B0-----:R-:W-:-:S05]  /*8390*/  IMAD.MOV.U32 R5, RZ, RZ, R2 ;  /* 0x000000ffff057224 */ /* 0x001fca00078e0002 */
[----:B------:R0:W-:Y:S01]  /*83a0*/  STG.E.U8 desc[UR36][R16.64], R5 ;  /* 0x0000000510007986 */ /* 0x0001e2000c101124 */
[----:B------:R-:W-:Y:S05]  /*83b0*/  BRA `(.L_x_56531) ;  /* 0x0000000c00407947 */ /* 0x000fea0003800000 */
.L_x_56528:
        /* <DEDUP_REMOVED lines=9> */
.L_x_56533:
[----:B------:R-:W0:Y:S02]  /*8450*/  F2I.FTZ.TRUNC.NTZ R3, R2 ;  /* 0x0000000200037305 */ /* 0x000e24000021f100 */
[----:B0-----:R0:W-:Y:S01]  /*8460*/  STG.E desc[UR36][R16.64], R3 ;  /* 0x0000000310007986 */ /* 0x0011e2000c101924 */
[----:B------:R-:W-:Y:S05]  /*8470*/  BRA `(.L_x_56531) ;  /* 0x0000000c00107947 */ /* 0x000fea0003800000 */
.L_x_56532:
[----:B------:R-:W0:Y:S02]  /*8480*/  F2I.FTZ.TRUNC.NTZ R3, R2 ;  /* 0x0000000200037305 */ /* 0x000e24000021f100 */
[----:B0-----:R0:W-:Y:S01]  /*8490*/  STG.E.U16 desc[UR36][R16.64], R3 ;  /* 0x0000000310007986 */ /* 0x0011e2000c101524 */
[----:B------:R-:W-:Y:S05]  /*84a0*/  BRA `(.L_x_56531) ;  /* 0x0000000c00047947 */ /* 0x000fea0003800000 */
.L_x_56527:
        /* <DEDUP_REMOVED lines=8> */
.L_x_56535:
[----:B------:R-:W-:-:S05]  /*8530*/  F2FP.F16.F32.PACK_AB R2, RZ, R2 ;  /* 0x00000002ff02723e */ /* 0x000fca00000000ff */
[----:B------:R0:W-:Y:S01]  /*8540*/  STG.E.U16 desc[UR36][R16.64], R2 ;  /* 0x0000000210007986 */ /* 0x0001e2000c101524 */
[----:B------:R-:W-:Y:S05]  /*8550*/  BRA `(.L_x_56531) ;  /* 0x0000000800d87947 */ /* 0x000fea0003800000 */
.L_x_56534:
        /* <DEDUP_REMOVED lines=9> */
.L_x_56537:
[----:B------:R-:W-:-:S04]  /*85f0*/  F2FP.F16.F32.PACK_AB R3, RZ, R2 ;  /* 0x00000002ff03723e */ /* 0x000fc800000000ff */
[----:B------:R-:W-:-:S05]  /*8600*/  PRMT R3, R3, 0x5410, RZ ;  /* 0x0000541003037816 */ /* 0x000fca00000000ff */
[----:B------:R0:W-:Y:S01]  /*8610*/  STG.E desc[UR36][R16.64], R3 ;  /* 0x0000000310007986 */ /* 0x0001e2000c101924 */
[----:B------:R-:W-:Y:S05]  /*8620*/  BRA `(.L_x_56531) ;  /* 0x0000000800a47947 */ /* 0x000fea0003800000 */
.L_x_56536:
[----:B------:R-:W-:-:S06]  /*8630*/  FMUL.FTZ R2, R2, 1 ;  /* 0x3f80000002027820 */ /* 0x000fcc0000410000 */
[----:B------:R-:W0:Y:S02]  /*8640*/  F2F.F64.F32 R2, R2 ;  /* 0x0000000200027310 */ /* 0x000e240000201800 */
[----:B0-----:R0:W-:Y:S01]  /*8650*/  STG.E.64 desc[UR36][R16.64], R2 ;  /* 0x0000000210007986 */ /* 0x0011e2000c101b24 */
[----:B------:R-:W-:Y:S05]  /*8660*/  BRA `(.L_x_56531) ;  /* 0x0000000800947947 */ /* 0x000fea0003800000 */
.L_x_56526:
        /* <DEDUP_REMOVED lines=12> */
.L_x_56540:
[----:B------:R-:W-:Y:S01]  /*8730*/  FMUL.FTZ R4, R2, 1 ;  /* 0x3f80000002047820 */ /* 0x000fe20000410000 */
[----:B------:R-:W-:-:S05]  /*8740*/  CS2R R6, SRZ ;  /* 0x0000000000067805 */ /* 0x000fca000001ff00 */
[----:B------:R-:W0:Y:S02]  /*8750*/  F2F.F64.F32 R4, R4 ;  /* 0x0000000400047310 */ /* 0x000e240000201800 */
[----:B0-----:R0:W-:Y:S01]  /*8760*/  STG.E.128 desc[UR36][R16.64], R4 ;  /* 0x0000000410007986 */ /* 0x0011e2000c101d24 */
[----:B------:R-:W-:Y:S05]  /*8770*/  BRA `(.L_x_56531) ;  /* 0x0000000800507947 */ /* 0x000fea0003800000 */
.L_x_56539:
        /* <DEDUP_REMOVED lines=20> */
.L_x_56544:
[----:B------:R-:W-:Y:S05]  /*88c0*/  BSYNC B0 ;  /* 0x0000000000007941 */ /* 0x000fea0003800000 */
.L_x_56543:
[----:B------:R-:W-:-:S05]  /*88d0*/  LOP3.LUT R5, R0, R5, RZ, 0xfc, !PT ;  /* 0x0000000500057212 */ /* 0x000fca00078efcff */
[----:B------:R0:W-:Y:S01]  /*88e0*/  STG.E.U8 desc[UR36][R16.64], R5 ;  /* 0x0000000510007986 */ /* 0x0001e2000c101124 */
[----:B------:R-:W-:Y:S05]  /*88f0*/  BRA `(.L_x_56531) ;  /* 0x0000000400f07947 */ /* 0x000fea0003800000 */
.L_x_56542:
        /* <DEDUP_REMOVED lines=12> */
.L_x_56546:
[----:B------:R-:W-:Y:S01]  /*89c0*/  IMAD.MOV.U32 R0, RZ, RZ, 0x7f ;  /* 0x0000007fff007424 */ /* 0x000fe200078e00ff */
[----:B------:R-:W-:-:S04]  /*89d0*/  ISETP.GT.U32.AND P0, PT, R4, 0x7f800000, PT ;  /* 0x7f8000000400780c */ /* 0x000fc80003f04070 */
[----:B------:R-:W-:-:S09]  /*89e0*/  SEL R0, R0, 0x7c, P0 ;  /* 0x0000007c00007807 */ /* 0x000fd20000000000 */
.L_x_56547:
[----:B------:R-:W-:Y:S05]  /*89f0*/  BSYNC B0 ;  /* 0x0000000000007941 */ /* 0x000fea0003800000 */
.L_x_56545:
[----:B------:R-:W-:-:S04]  /*8a00*/  LOP3.LUT R2, R2, 0x80000000, RZ, 0xc0, !PT ;  /* 0x8000000002027812 */ /* 0x000fc800078ec0ff */
[----:B------:R-:W-:-:S04]  /*8a10*/  SHF.R.U32.HI R3, RZ, 0x18, R2 ;  /* 0x00000018ff037819 */ /* 0x000fc80000011602 */
[----:B------:R-:W-:-:S05]  /*8a20*/  LOP3.LUT R3, R0, R3, RZ, 0xfc, !PT ;  /* 0x0000000300037212 */ /* 0x000fca00078efcff */
[----:B------:R0:W-:Y:S01]  /*8a30*/  STG.E.U8 desc[UR36][R16.64], R3 ;  /* 0x0000000310007986 */ /* 0x0001e2000c101124 */
[----:B------:R-:W-:Y:S05]  /*8a40*/  BRA `(.L_x_56531) ;  /* 0x00000004009c7947 */ /* 0x000fea0003800000 */
.L_x_56541:
[----:B------:R-:W-:-:S05]  /*8a50*/  F2FP.BF16.F32.PACK_AB R2, RZ, R2 ;  /* 0x00000002ff02723e */ /* 0x000fca00000010ff */
[----:B------:R0:W-:Y:S01]  /*8a60*/  STG.E.U16 desc[UR36][R16.64], R2 ;  /* 0x0000000210007986 */ /* 0x0001e2000c101524 */
[----:B------:R-:W-:Y:S05]  /*8a70*/  BRA `(.L_x_56531) ;  /* 0x0000000400907947 */ /* 0x000fea0003800000 */
.L_x_56538:
        /* <DEDUP_REMOVED lines=11> */
.L_x_56550:
        /* <DEDUP_REMOVED lines=16> */
.L_x_56553:
[----:B------:R-:W-:-:S04]  /*8c30*/  LOP3.LUT R2, R2, 0x80000000, RZ, 0xc0, !PT ;  /* 0x8000000002027812 */ /* 0x000fc800078ec0ff */
[----:B------:R-:W-:-:S04]  /*8c40*/  SHF.R.U32.HI R3, RZ, 0x18, R2 ;  /* 0x00000018ff037819 */ /* 0x000fc80000011602 */
[----:B------:R-:W-:-:S04]  /*8c50*/  LOP3.LUT R0, R0, R3, RZ, 0xfc, !PT ;  /* 0x0000000300007212 */ /* 0x000fc800078efcff */
[----:B------:R-:W-:-:S07]  /*8c60*/  PRMT R8, R0, 0x7610, R8 ;  /* 0x0000761000087816 */ /* 0x000fce0000000008 */
.L_x_56552:
[----:B------:R-:W-:Y:S05]  /*8c70*/  BSYNC B0 ;  /* 0x0000000000007941 */ /* 0x000fea0003800000 */
.L_x_56551:
[----:B------:R3:W-:Y:S01]  /*8c80*/  STG.E.U8 desc[UR36][R16.64], R8 ;  /* 0x0000000810007986 */ /* 0x0007e2000c101124 */
[----:B------:R-:W-:Y:S05]  /*8c90*/  BRA `(.L_x_56531) ;  /* 0x0000000400087947 */ /* 0x000fea0003800000 */
.L_x_56549:
        /* <DEDUP_REMOVED lines=16> */
.L_x_56556:
[----:B------:R-:W-:-:S04]  /*8da0*/  LOP3.LUT R2, R2, 0x80000000, RZ, 0xc0, !PT ;  /* 0x8000000002027812 */ /* 0x000fc800078ec0ff */
[----:B------:R-:W-:-:S04]  /*8db0*/  SHF.R.U32.HI R3, RZ, 0x18, R2 ;  /* 0x00000018ff037819 */ /* 0x000fc80000011602 */
[----:B------:R-:W-:-:S04]  /*8dc0*/  LOP3.LUT R0, R0, R3, RZ, 0xfc, !PT ;  /* 0x0000000300007212 */ /* 0x000fc800078efcff */
[----:B------:R-:W-:-:S07]  /*8dd0*/  PRMT R8, R0, 0x7610, R8 ;  /* 0x0000761000087816 */ /* 0x000fce0000000008 */
.L_x_56555:
[----:B------:R-:W-:Y:S05]  /*8de0*/  BSYNC B0 ;  /* 0x0000000000007941 */ /* 0x000fea0003800000 */
.L_x_56554:
[----:B------:R0:W-:Y:S01]  /*8df0*/  STG.E.U8 desc[UR36][R16.64], R8 ;  /* 0x0000000810007986 */ /* 0x0001e2000c101124 */
[----:B------:R-:W-:Y:S05]  /*8e00*/  BRA `(.L_x_56531) ;  /* 0x0000000000ac7947 */ /* 0x000fea0003800000 */
.L_x_56548:
        /* <DEDUP_REMOVED lines=21> */
.L_x_56530:
        /* <DEDUP_REMOVED lines=16> */
.L_x_56559:
[----:B------:R-:W-:Y:S05]  /*9060*/  BRA `(.L_x_56531) ;  /* 0x0000000000147947 */ /* 0x000fea0003800000 */
.L_x_56558:
[----:B------:R-:W0:Y:S02]  /*9070*/  F2I.U64.TRUNC R2, R2 ;  /* 0x0000000200027311 */ /* 0x000e24000020d800 */
[----:B0-----:R2:W-:Y:S01]  /*9080*/  STG.E.64 desc[UR36][R16.64], R2 ;  /* 0x0000000210007986 */ /* 0x0015e2000c101b24 */
[----:B------:R-:W-:Y:S05]  /*9090*/  BRA `(.L_x_56531) ;  /* 0x0000000000087947 */ /* 0x000fea0003800000 */
.L_x_56557:
[----:B------:R-:W0:Y:S02]  /*90a0*/  F2I.FTZ.U32.TRUNC.NTZ R3, R2 ;  /* 0x0000000200037305 */ /* 0x000e24000021f000 */
[----:B0-----:R0:W-:Y:S02]  /*90b0*/  STG.E desc[UR36][R16.64], R3 ;  /* 0x0000000310007986 */ /* 0x0011e4000c101924 */
.L_x_56531:
[----:B------:R-:W-:-:S07]  /*90c0*/  VIADD R19, R19, 0x80 ;  /* 0x0000008013137836 */ /* 0x000fce0000000000 */
.L_x_56496:
[----:B------:R-:W-:Y:S05]  /*90d0*/  BSYNC B7 ;  /* 0x0000000000077941 */ /* 0x000fea0003800000 */
.L_x_56495:
        /* <DEDUP_REMOVED lines=306> */
.L_x_56560:
        /* <DEDUP_REMOVED lines=22> */
.L_x_56565:
[----:B------:R-:W2:Y:S02]  /*a560*/  LDG.E.U8 R0, desc[UR36][R2.64] ;  /* 0x0000002402007981 */ /* 0x000ea4000c1e1100 */
[----:B--2---:R-:W-:Y:S01]  /*a570*/  I2FP.F32.U32 R0, R0 ;  /* 0x0000000000007245 */ /* 0x004fe20000201000 */
[----:B------:R-:W-:Y:S06]  /*a580*/  BRA `(.L_x_56567) ;  /* 0x0000000c002c7947 */ /* 0x000fec0003800000 */
.L_x_56564:
        /* <DEDUP_REMOVED lines=9> */
.L_x_56569:
[----:B------:R-:W2:Y:S02]  /*a620*/  LDG.E R0, desc[UR36][R2.64] ;  /* 0x0000002402007981 */ /* 0x000ea4000c1e1900 */
[----:B--2---:R-:W-:Y:S01]  /*a630*/  I2FP.F32.S32 R0, R0 ;  /* 0x0000000000007245 */ /* 0x004fe20000201400 */
[----:B------:R-:W-:Y:S06]  /*a640*/  BRA `(.L_x_56567) ;  /* 0x0000000800fc7947 */ /* 0x000fec0003800000 */
.L_x_56568:
[----:B------:R-:W2:Y:S02]  /*a650*/  LDG.E.U16 R0, desc[UR36][R2.64] ;  /* 0x0000002402007981 */ /* 0x000ea4000c1e1500 */
[----:B--2---:R-:W0:Y:S01]  /*a660*/  I2F.S16 R0, R0 ;  /* 0x0000000000007306 */ /* 0x004e220000101400 */
[----:B------:R-:W-:Y:S05]  /*a670*/  BRA `(.L_x_56567) ;  /* 0x0000000800f07947 */ /* 0x000fea0003800000 */
.L_x_56563:
        /* <DEDUP_REMOVED lines=8> */
.L_x_56571:
[----:B------:R-:W2:Y:S02]  /*a700*/  LDG.E.U16 R0, desc[UR36][R2.64] ;  /* 0x0000002402007981 */ /* 0x000ea4000c1e1500 */
[----:B--2---:R-:W-:Y:S01]  /*a710*/  HADD2.F32 R0, -RZ, R0.H0_H0 ;  /* 0x20000000ff007230 */ /* 0x004fe20000004100 */
[----:B------:R-:W-:Y:S06]  /*a720*/  BRA `(.L_x_56567) ;  /* 0x0000000800c47947 */ /* 0x000fec0003800000 */
.L_x_56570:
        /* <DEDUP_REMOVED lines=8> */
.L_x_56573:
[----:B------:R-:W2:Y:S02]  /*a7b0*/  LDG.E.U16 R0, desc[UR36][R2.64] ;  /* 0x0000002402007981 */ /* 0x000ea4000c1e1500 */
[----:B--2---:R-:W-:Y:S01]  /*a7c0*/  HADD2.F32 R0, -RZ, R0.H0_H0 ;  /* 0x20000000ff007230 */ /* 0x004fe20000004100 */
[----:B------:R-:W-:Y:S06]  /*a7d0*/  BRA `(.L_x_56567) ;  /* 0x0000000800987947 */ /* 0x000fec0003800000 */
.L_x_56572:
[----:B------:R-:W2:Y:S01]  /*a7e0*/  LDG.E.64 R2, desc[UR36][R2.64] ;  /* 0x0000002402027981 */ /* 0x000ea2000c1e1b00 */
[----:B------:R-:W-:Y:S01]  /*a7f0*/  UMOV UR4, 0xf0000000 ;  /* 0xf000000000047882 */ /* 0x000fe20000000000 */
[----:B------:R-:W-:Y:S01]  /*a800*/  UMOV UR5, 0x380fffff ;  /* 0x380fffff00057882 */ /* 0x000fe20000000000 */
[----:B--2---:R-:W0:Y:S01]  /*a810*/  F2F.F32.F64 R0, R2 ;  /* 0x0000000200007310 */ /* 0x004e220000301000 */
[----:B------:R-:W-:-:S14]  /*a820*/  DSETP.GEU.AND P0, PT, |R2|, UR4, PT ;  /* 0x0000000402007e2a */ /* 0x000fdc000bf0e200 */
[----:B0-----:R-:W-:Y:S01]  /*a830*/  @!P0 FMUL R0, R0, 1.175494350822287508e-38 ;  /* 0x0080000000008820 */ /* 0x001fe20000400000 */
[----:B------:R-:W-:Y:S06]  /*a840*/  BRA `(.L_x_56567) ;  /* 0x00000008007c7947 */ /* 0x000fec0003800000 */
.L_x_56562:
        /* <DEDUP_REMOVED lines=12> */
.L_x_56576:
[----:B------:R-:W2:Y:S01]  /*a910*/  LDG.E.64 R2, desc[UR36][R2.64] ;  /* 0x0000002402027981 */ /* 0x000ea2000c1e1b00 */
[----:B------:R-:W-:Y:S01]  /*a920*/  UMOV UR4, 0xf0000000 ;  /* 0xf000000000047882 */ /* 0x000fe20000000000 */
[----:B------:R-:W-:Y:S01]  /*a930*/  UMOV UR5, 0x380fffff ;  /* 0x380fffff00057882 */ /* 0x000fe20000000000 */
[----:B--2---:R-:W0:Y:S01]  /*a940*/  F2F.F32.F64 R0, R2 ;  /* 0x0000000200007310 */ /* 0x004e220000301000 */
[----:B------:R-:W-:-:S14]  /*a950*/  DSETP.GEU.AND P0, PT, |R2|, UR4, PT ;  /* 0x0000000402007e2a */ /* 0x000fdc000bf0e200 */
[----:B0-----:R-:W-:Y:S01]  /*a960*/  @!P0 FMUL R0, R0, 1.175494350822287508e-38 ;  /* 0x0080000000008820 */ /* 0x001fe20000400000 */
[----:B------:R-:W-:Y:S06]  /*a970*/  BRA `(.L_x_56567) ;  /* 0x0000000800307947 */ /* 0x000fec0003800000 */
.L_x_56575:
        /* <DEDUP_REMOVED lines=26> */
.L_x_56578:
        /* <DEDUP_REMOVED lines=13> */
.L_x_56577:
[----:B------:R-:W2:Y:S02]  /*abf0*/  LDG.E.U16 R0, desc[UR36][R2.64] ;  /* 0x0000002402007981 */ /* 0x000ea4000c1e1500 */
[----:B--2---:R-:W-:Y:S01]  /*ac00*/  IMAD.U32 R0, R0, 0x10000, RZ ;  /* 0x0001000000007824 */ /* 0x004fe200078e00ff */
[----:B------:R-:W-:Y:S06]  /*ac10*/  BRA `(.L_x_56567) ;  /* 0x0000000400887947 */ /* 0x000fec0003800000 */
.L_x_56574:
        /* <DEDUP_REMOVED lines=11> */
.L_x_56581:
        /* <DEDUP_REMOVED lines=20> */
.L_x_56583:
[----:B------:R-:W-:Y:S05]  /*ae10*/  BSYNC B0 ;  /* 0x0000000000007941 */ /* 0x000fea0003800000 */
.L_x_56582:
[----:B------:R-:W-:Y:S01]  /*ae20*/  LEA R3, R0, 0x3b800000, 0x17 ;  /* 0x3b80000000037811 */ /* 0x000fe200078eb8ff */
[----:B------:R-:W-:-:S05]  /*ae30*/  IMAD.SHL.U32 R0, R2, 0x100000, RZ ;  /* 0x0010000002007824 */ /* 0x000fca00078e00ff */
[----:B------:R-:W-:Y:S01]  /*ae40*/  LOP3.LUT R0, R3, R0, R4, 0xfe, !PT ;  /* 0x0000000003007212 */ /* 0x000fe200078efe04 */
[----:B------:R-:W-:Y:S06]  /*ae50*/  BRA `(.L_x_56567) ;  /* 0x0000000000f87947 */ /* 0x000fec0003800000 */
.L_x_56580:
        /* <DEDUP_REMOVED lines=20> */
.L_x_56585:
[----:B------:R-:W-:Y:S05]  /*afa0*/  BSYNC B0 ;  /* 0x0000000000007941 */ /* 0x000fea0003800000 */
.L_x_56584:
[----:B------:R-:W-:Y:S01]  /*afb0*/  LEA R3, R0, 0x37800000, 0x17 ;  /* 0x3780000000037811 */ /* 0x000fe200078eb8ff */
[----:B------:R-:W-:-:S05]  /*afc0*/  IMAD.SHL.U32 R0, R2, 0x200000, RZ ;  /* 0x0020000002007824 */ /* 0x000fca00078e00ff */
[----:B------:R-:W-:Y:S01]  /*afd0*/  LOP3.LUT R0, R3, R0, R4, 0xfe, !PT ;  /* 0x0000000003007212 */ /* 0x000fe200078efe04 */
[----:B------:R-:W-:Y:S06]  /*afe0*/  BRA `(.L_x_56567) ;  /* 0x0000000000947947 */ /* 0x000fec0003800000 */
.L_x_56579:
        /* <DEDUP_REMOVED lines=14> */
.L_x_56566:
        /* <DEDUP_REMOVED lines=16> */
.L_x_56588:
[----:B------:R-:W-:Y:S01]  /*b1d0*/  IMAD.MOV.U32 R0, RZ, RZ, RZ ;  /* 0x000000ffff007224 */ /* 0x000fe200078e00ff */
[----:B------:R-:W-:Y:S06]  /*b1e0*/  BRA `(.L_x_56567) ;  /* 0x0000000000147947 */ /* 0x000fec0003800000 */
.L_x_56587:
[----:B------:R-:W2:Y:S02]  /*b1f0*/  LDG.E.64 R2, desc[UR36][R2.64] ;  /* 0x0000002402027981 */ /* 0x000ea4000c1e1b00 */
[----:B--2---:R0:W1:Y:S01]  /*b200*/  I2F.U64 R0, R2 ;  /* 0x0000000200007312 */ /* 0x0040620000301000 */
[----:B------:R-:W-:Y:S05]  /*b210*/  BRA `(.L_x_56567) ;  /* 0x0000000000087947 */ /* 0x000fea0003800000 */
.L_x_56586:
[----:B------:R-:W2:Y:S02]  /*b220*/  LDG.E R0, desc[UR36][R2.64] ;  /* 0x0000002402007981 */ /* 0x000ea4000c1e1900 */
[----:B--2---:R-:W-:-:S07]  /*b230*/  I2FP.F32.U32 R0, R0 ;  /* 0x0000000000007245 */ /* 0x004fce0000201000 */
.L_x_56567:
[----:B------:R-:W-:Y:S05]  /*b240*/  BSYNC B6 ;  /* 0x0000000000067941 */ /* 0x000fea0003800000 */
.L_x_56561:
[----:B------:R-:W2:Y:S01]  /*b250*/  LDC.U8 R5, c[0x0][0x430] ;  /* 0x00010c00ff057b82 */ /* 0x000ea20000000000 */
[----:B------:R-:W-:Y:S02]  /*b260*/  ULDC UR4, c[0x0][0x420] ;  /* 0x0001080000047ab9 */ /* 0x000fe40000000800 */
[----:B01-3--:R-:W2:Y:S02]  /*b270*/  MUFU.LG2 R3, UR4 ;  /* 0x0000000400037d08 */ /* 0x00bea40008000c00 */
        /* <DEDUP_REMOVED lines=17> */
.L_x_56592:
[----:B------:R-:W0:Y:S02]  /*b390*/  F2I.S64.TRUNC R2, R2 ;  /* 0x0000000200027311 */ /* 0x000e24000020d900 */
[----:B0-----:R-:W-:-:S05]  /*b3a0*/  IMAD.MOV.U32 R5, RZ, RZ, R2 ;  /* 0x000000ffff057224 */ /* 0x001fca00078e0002 */
[----:B------:R-:W-:Y:S01]  /*b3b0*/  STG.E.U8 desc[UR36][R16.64], R5 ;  /* 0x0000000510007986 */ /* 0x000fe2000c101124 */
[----:B------:R-:W-:Y:S05]  /*b3c0*/  EXIT ;  /* 0x000000000000794d */ /* 0x000fea0003800000 */
.L_x_56591:
        /* <DEDUP_REMOVED lines=9> */
.L_x_56595:
[----:B------:R-:W0:Y:S02]  /*b460*/  F2I.FTZ.TRUNC.NTZ R3, R2 ;  /* 0x0000000200037305 */ /* 0x000e24000021f100 */
[----:B0-----:R-:W-:Y:S01]  /*b470*/  STG.E desc[UR36][R16.64], R3 ;  /* 0x0000000310007986 */ /* 0x001fe2000c101924 */
[----:B------:R-:W-:Y:S05]  /*b480*/  EXIT ;  /* 0x000000000000794d */ /* 0x000fea0003800000 */
.L_x_56594:
[----:B------:R-:W0:Y:S02]  /*b490*/  F2I.FTZ.TRUNC.NTZ R3, R2 ;  /* 0x0000000200037305 */ /* 0x000e24000021f100 */
[----:B0-----:R-:W-:Y:S01]  /*b4a0*/  STG.E.U16 desc[UR36][R16.64], R3 ;  /* 0x0000000310007986 */ /* 0x001fe2000c101524 */
[----:B------:R-:W-:Y:S05]  /*b4b0*/  EXIT ;  /* 0x000000000000794d */ /* 0x000fea0003800000 */
.L_x_56590:
        /* <DEDUP_REMOVED lines=8> */
.L_x_56597:
[----:B------:R-:W-:-:S05]  /*b540*/  F2FP.F16.F32.PACK_AB R2, RZ, R2 ;  /* 0x00000002ff02723e */ /* 0x000fca00000000ff */
[----:B------:R-:W-:Y:S01]  /*b550*/  STG.E.U16 desc[UR36][R16.64], R2 ;  /* 0x0000000210007986 */ /* 0x000fe2000c101524 */
[----:B------:R-:W-:Y:S05]  /*b560*/  EXIT ;  /* 0x000000000000794d */ /* 0x000fea0003800000 */
.L_x_56596:
        /* <DEDUP_REMOVED lines=9> */
.L_x_56599:
[----:B------:R-:W-:-:S04]  /*b600*/  F2FP.F16.F32.PACK_AB R3, RZ, R2 ;  /* 0x00000002ff03723e */ /* 0x000fc800000000ff */
[----:B------:R-:W-:-:S05]  /*b610*/  PRMT R3, R3, 0x5410, RZ ;  /* 0x0000541003037816 */ /* 0x000fca00000000ff */
[----:B------:R-:W-:Y:S01]  /*b620*/  STG.E desc[UR36][R16.64], R3 ;  /* 0x0000000310007986 */ /* 0x000fe2000c101924 */
[----:B------:R-:W-:Y:S05]  /*b630*/  EXIT ;  /* 0x000000000000794d */ /* 0x000fea0003800000 */
.L_x_56598:
[----:B------:R-:W-:-:S06]  /*b640*/  FMUL.FTZ R2, R2, 1 ;  /* 0x3f80000002027820 */ /* 0x000fcc0000410000 */
[----:B------:R-:W0:Y:S02]  /*b650*/  F2F.F64.F32 R2, R2 ;  /* 0x0000000200027310 */ /* 0x000e240000201800 */
[----:B0-----:R-:W-:Y:S01]  /*b660*/  STG.E.64 desc[UR36][R16.64], R2 ;  /* 0x0000000210007986 */ /* 0x001fe2000c101b24 */
[----:B------:R-:W-:Y:S05]  /*b670*/  EXIT ;  /* 0x000000000000794d */ /* 0x000fea0003800000 */
.L_x_56589:
        /* <DEDUP_REMOVED lines=12> */
.L_x_56602:
[----:B------:R-:W-:Y:S01]  /*b740*/  FMUL.FTZ R4, R2, 1 ;  /* 0x3f80000002047820 */ /* 0x000fe20000410000 */
[----:B------:R-:W-:-:S05]  /*b750*/  CS2R R6, SRZ ;  /* 0x0000000000067805 */ /* 0x000fca000001ff00 */
[----:B------:R-:W0:Y:S02]  /*b760*/  F2F.F64.F32 R4, R4 ;  /* 0x0000000400047310 */ /* 0x000e240000201800 */
[----:B0-----:R-:W-:Y:S01]  /*b770*/  STG.E.128 desc[UR36][R16.64], R4 ;  /* 0x0000000410007986 */ /* 0x001fe2000c101d24 */
[----:B------:R-:W-:Y:S05]  /*b780*/  EXIT ;  /* 0x000000000000794d */ /* 0x000fea0003800000 */
.L_x_56601:
        /* <DEDUP_REMOVED lines=20> */
.L_x_56606:
[----:B------:R-:W-:Y:S05]  /*b8d0*/  BSYNC B0 ;  /* 0x0000000000007941 */ /* 0x000fea0003800000 */
.L_x_56605:
[----:B------:R-:W-:-:S05]  /*b8e0*/  LOP3.LUT R5, R0, R5, RZ, 0xfc, !PT ;  /* 0x0000000500057212 */ /* 0x000fca00078efcff */
[----:B------:R-:W-:Y:S01]  /*b8f0*/  STG.E.U8 desc[UR36][R16.64], R5 ;  /* 0x0000000510007986 */ /* 0x000fe2000c101124 */
[----:B------:R-:W-:Y:S05]  /*b900*/  EXIT ;  /* 0x000000000000794d */ /* 0x000fea0003800000 */
.L_x_56604:
        /* <DEDUP_REMOVED lines=12> */
.L_x_56608:
[----:B------:R-:W-:Y:S01]  /*b9d0*/  IMAD.MOV.U32 R0, RZ, RZ, 0x7f ;  /* 0x0000007fff007424 */ /* 0x000fe200078e00ff */
[----:B------:R-:W-:-:S04]  /*b9e0*/  ISETP.GT.U32.AND P0, PT, R4, 0x7f800000, PT ;  /* 0x7f8000000400780c */ /* 0x000fc80003f04070 */
[----:B------:R-:W-:-:S09]  /*b9f0*/  SEL R0, R0, 0x7c, P0 ;  /* 0x0000007c00007807 */ /* 0x000fd20000000000 */
.L_x_56609:
[----:B------:R-:W-:Y:S05]  /*ba00*/  BSYNC B0 ;  /* 0x0000000000007941 */ /* 0x000fea0003800000 */
.L_x_56607:
[----:B------:R-:W-:-:S04]  /*ba10*/  LOP3.LUT R2, R2, 0x80000000, RZ, 0xc0, !PT ;  /* 0x8000000002027812 */ /* 0x000fc800078ec0ff */
[----:B------:R-:W-:-:S04]  /*ba20*/  SHF.R.U32.HI R3, RZ, 0x18, R2 ;  /* 0x00000018ff037819 */ /* 0x000fc80000011602 */
[----:B------:R-:W-:-:S05]  /*ba30*/  LOP3.LUT R3, R0, R3, RZ, 0xfc, !PT ;  /* 0x0000000300037212 */ /* 0x000fca00078efcff */
[----:B------:R-:W-:Y:S01]  /*ba40*/  STG.E.U8 desc[UR36][R16.64], R3 ;  /* 0x0000000310007986 */ /* 0x000fe2000c101124 */
[----:B------:R-:W-:Y:S05]  /*ba50*/  EXIT ;  /* 0x000000000000794d */ /* 0x000fea0003800000 */
.L_x_56603:
[----:B------:R-:W-:-:S05]  /*ba60*/  F2FP.BF16.F32.PACK_AB R2, RZ, R2 ;  /* 0x00000002ff02723e */ /* 0x000fca00000010ff */
[----:B------:R-:W-:Y:S01]  /*ba70*/  STG.E.U16 desc[UR36][R16.64], R2 ;  /* 0x0000000210007986 */ /* 0x000fe2000c101524 */
[----:B------:R-:W-:Y:S05]  /*ba80*/  EXIT ;  /* 0x000000000000794d */ /* 0x000fea0003800000 */
.L_x_56600:
        /* <DEDUP_REMOVED lines=11> */
.L_x_56612:
        /* <DEDUP_REMOVED lines=16> */
.L_x_56615:
[----:B------:R-:W-:-:S04]  /*bc40*/  LOP3.LUT R2, R2, 0x80000000, RZ, 0xc0, !PT ;  /* 0x8000000002027812 */ /* 0x000fc800078ec0ff */
[----:B------:R-:W-:-:S04]  /*bc50*/  SHF.R.U32.HI R3, RZ, 0x18, R2 ;  /* 0x00000018ff037819 */ /* 0x000fc80000011602 */
[----:B------:R-:W-:-:S04]  /*bc60*/  LOP3.LUT R0, R0, R3, RZ, 0xfc, !PT ;  /* 0x0000000300007212 */ /* 0x000fc800078efcff */
[----:B------:R-:W-:-:S07]  /*bc70*/  PRMT R8, R0, 0x7610, R8 ;  /* 0x0000761000087816 */ /* 0x000fce0000000008 */
.L_x_56614:
[----:B------:R-:W-:Y:S05]  /*bc80*/  BSYNC B0 ;  /* 0x0000000000007941 */ /* 0x000fea0003800000 */
.L_x_56613:
[----:B------:R-:W-:Y:S01]  /*bc90*/  STG.E.U8 desc[UR36][R16.64], R8 ;  /* 0x0000000810007986 */ /* 0x000fe2000c101124 */
[----:B------:R-:W-:Y:S05]  /*bca0*/  EXIT ;  /* 0x000000000000794d */ /* 0x000fea0003800000 */
.L_x_56611:
        /* <DEDUP_REMOVED lines=16> */
.L_x_56618:
[----:B------:R-:W-:-:S04]  /*bdb0*/  LOP3.LUT R2, R2, 0x80000000, RZ, 0xc0, !PT ;  /* 0x8000000002027812 */ /* 0x000fc800078ec0ff */
[----:B------:R-:W-:-:S04]  /*bdc0*/  SHF.R.U32.HI R3, RZ, 0x18, R2 ;  /* 0x00000018ff037819 */ /* 0x000fc80000011602 */
[----:B------:R-:W-:-:S04]  /*bdd0*/  LOP3.LUT R0, R0, R3, RZ, 0xfc, !PT ;  /* 0x0000000300007212 */ /* 0x000fc800078efcff */
[----:B------:R-:W-:-:S07]  /*bde0*/  PRMT R8, R0, 0x7610, R8 ;  /* 0x0000761000087816 */ /* 0x000fce0000000008 */
.L_x_56617:
[----:B------:R-:W-:Y:S05]  /*bdf0*/  BSYNC B0 ;  /* 0x0000000000007941 */ /* 0x000fea0003800000 */
.L_x_56616:
[----:B------:R-:W-:Y:S01]  /*be00*/  STG.E.U8 desc[UR36][R16.64], R8 ;  /* 0x0000000810007986 */ /* 0x000fe2000c101124 */
[----:B------:R-:W-:Y:S05]  /*be10*/  EXIT ;  /* 0x000000000000794d */ /* 0x000fea0003800000 */
.L_x_56610:
        /* <DEDUP_REMOVED lines=21> */
.L_x_56593:
        /* <DEDUP_REMOVED lines=16> */
.L_x_56621:
[----:B------:R-:W-:Y:S05]  /*c070*/  EXIT ;  /* 0x000000000000794d */ /* 0x000fea0003800000 */
.L_x_56620:
[----:B------:R-:W0:Y:S02]  /*c080*/  F2I.U64.TRUNC R2, R2 ;  /* 0x0000000200027311 */ /* 0x000e24000020d800 */
[----:B0-----:R-:W-:Y:S01]  /*c090*/  STG.E.64 desc[UR36][R16.64], R2 ;  /* 0x0000000210007986 */ /* 0x001fe2000c101b24 */
[----:B------:R-:W-:Y:S05]  /*c0a0*/  EXIT ;  /* 0x000000000000794d */ /* 0x000fea0003800000 */
.L_x_56619:
[----:B------:R-:W0:Y:S02]  /*c0b0*/  F2I.FTZ.U32.TRUNC.NTZ R3, R2 ;  /* 0x0000000200037305 */ /* 0x000e24000021f000 */
[----:B0-----:R-:W-:Y:S01]  /*c0c0*/  STG.E desc[UR36][R16.64], R3 ;  /* 0x0000000310007986 */ /* 0x001fe2000c101924 */
[----:B------:R-:W-:Y:S05]  /*c0d0*/  EXIT ;  /* 0x000000000000794d */ /* 0x000fea0003800000 */
.L_x_56622:
        /* <DEDUP_REMOVED lines=10> */
.L_x_71911:


//--------------------- .text._ZN2at6native27unrolled_elementwise_kernelIZNS0_50_GLOBAL__N__2680c7bb_12_PowKernel_cu_140f0503_289622pow_scalar_tensor_implIfEEvRNS_18TensorIteratorBaseET_EUlfE_St5arrayIPcLm2EELi4E23TrivialOffsetCalculatorILi1EjESC_NS0_6memory12LoadWithCastILi1EEENSD_13StoreWithCastILi1EEEEEviS6_T0_T2_T3_T4_T5_ --------------------------
	.section	.text._ZN2at6native27unrolled_elementwise_kernelIZNS0_50_GLOBAL__N__2680c7bb_12_PowKernel_cu_140f0503_289622pow_scalar_tensor_implIfEEvRNS_18TensorIteratorBaseET_EUlfE_St5arrayIPcLm2EELi4E23TrivialOffsetCalculatorILi1EjESC_NS0_6memory12LoadWithCastILi1EEENSD_13StoreWithCastILi1EEEEEviS6_T0_T2_T3_T4_T5_,"ax",@progbits
	.align	128
        .global         _ZN2at6native27unrolled_elementwise_kernelIZNS0_50_GLOBAL__N__2680c7bb_12_PowKernel_cu_140f0503_289622pow_scalar_tensor_implIfEEvRNS_18TensorIteratorBaseET_EUlfE_St5arrayIPcLm2EELi4E23TrivialOffsetCalculatorILi1EjESC_NS0_6memory12LoadWithCastILi1EEENSD_13StoreWithCastILi1EEEEEviS6_T0_T2_T3_T4_T5_
        .type           _ZN2at6native27unrolled_elementwise_kernelIZNS0_50_GLOBAL__N__2680c7bb_12_PowKernel_cu_140f0503_289622pow_scalar_tensor_implIfEEvRNS_18TensorIteratorBaseET_EUlfE_St5arrayIPcLm2EELi4E23TrivialOffsetCalculatorILi1EjESC_NS0_6memory12LoadWithCastILi1EEENSD_13StoreWithCastILi1EEEEEviS6_T0_T2_T3_T4_T5_,@function
        .size           _ZN2at6native27unrolled_elementwise_kernelIZNS0_50_GLOBAL__N__2680c7bb_12_PowKernel_cu_140f0503_289622pow_scalar_tensor_implIfEEvRNS_18TensorIteratorBaseET_EUlfE_St5arrayIPcLm2EELi4E23TrivialOffsetCalculatorILi1EjESC_NS0_6memory12LoadWithCastILi1EEENSD_13StoreWithCastILi1EEEEEviS6_T0_T2_T3_T4_T5_,(.L_x_71912 - _ZN2at6native27unrolled_elementwise_kernelIZNS0_50_GLOBAL__N__2680c7bb_12_PowKernel_cu_140f0503_289622pow_scalar_tensor_implIfEEvRNS_18TensorIteratorBaseET_EUlfE_St5arrayIPcLm2EELi4E23TrivialOffsetCalculatorILi1EjESC_NS0_6memory12LoadWithCastILi1EEENSD_13StoreWithCastILi1EEEEEviS6_T0_T2_T3_T4_T5_)
        .other          _ZN2at6native27unrolled_elementwise_kernelIZNS0_50_GLOBAL__N__2680c7bb_12_PowKernel_cu_140f0503_289622pow_scalar_tensor_implIfEEvRNS_18TensorIteratorBaseET_EUlfE_St5arrayIPcLm2EELi4E23TrivialOffsetCalculatorILi1EjESC_NS0_6memory12LoadWithCastILi1EEENSD_13StoreWithCastILi1EEEEEviS6_T0_T2_T3_T4_T5_,@"STO_CUDA_ENTRY STV_DEFAULT"
_ZN2at6native27unrolled_elementwise_kernelIZNS0_50_GLOBAL__N__2680c7bb_12_PowKernel_cu_140f0503_289622pow_scalar_tensor_implIfEEvRNS_18TensorIteratorBaseET_EUlfE_St5arrayIPcLm2EELi4E23TrivialOffsetCalculatorILi1EjESC_NS0_6memory12LoadWithCastILi1EEENSD_13StoreWithCastILi1EEEEEviS6_T0_T2_T3_T4_T5_:
.text._ZN2at6native27unrolled_elementwise_kernelIZNS0_50_GLOBAL__N__2680c7bb_12_PowKernel_cu_140f0503_289622pow_scalar_tensor_implIfEEvRNS_18TensorIteratorBaseET_EUlfE_St5arrayIPcLm2EELi4E23TrivialOffsetCalculatorILi1EjESC_NS0_6memory12LoadWithCastILi1EEENSD_13StoreWithCastILi1EEEEEviS6_T0_T2_T3_T4_T5_:
        /* <DEDUP_REMOVED lines=32> */
.L_x_56629:
[----:B------:R-:W2:Y:S02]  /*0200*/  LDG.E.U8 R4, desc[UR36][R4.64] ;  /* 0x0000002404047981 */ /* 0x000ea4000c1e1100 */
[----:B--2---:R-:W-:Y:S01]  /*0210*/  I2FP.F32.U32 R19, R4 ;  /* 0x0000000400137245 */ /* 0x004fe20000201000 */
[----:B------:R-:W-:Y:S06]  /*0220*/  BRA `(.L_x_56631) ;  /* 0x0000000c00307947 */ /* 0x000fec0003800000 */
.L_x_56628:
        /* <DEDUP_REMOVED lines=9> */
.L_x_56633:
[----:B------:R-:W2:Y:S02]  /*02c0*/  LDG.E R4, desc[UR36][R4.64] ;  /* 0x0000002404047981 */ /* 0x000ea4000c1e1900 */
[----:B--2---:R-:W-:Y:S01]  /*02d0*/  I2FP.F32.S32 R19, R4 ;  /* 0x0000000400137245 */ /* 0x004fe20000201400 */
[----:B------:R-:W-:Y:S06]  /*02e0*/  BRA `(.L_x_56631) ;  /* 0x0000000c00007947 */ /* 0x000fec0003800000 */
.L_x_56632:
[----:B------:R-:W2:Y:S02]  /*02f0*/  LDG.E.U16 R4, desc[UR36][R4.64] ;  /* 0x0000002404047981 */ /* 0x000ea4000c1e1500 */
[----:B--2---:R2:W3:Y:S01]  /*0300*/  I2F.S16 R19, R4 ;  /* 0x0000000400137306 */ /* 0x0044e20000101400 */
[----:B------:R-:W-:Y:S05]  /*0310*/  BRA `(.L_x_56631) ;  /* 0x0000000800f47947 */ /* 0x000fea0003800000 */
.L_x_56627:
        /* <DEDUP_REMOVED lines=8> */
.L_x_56635:
[----:B------:R-:W2:Y:S02]  /*03a0*/  LDG.E.U16 R4, desc[UR36][R4.64] ;  /* 0x0000002404047981 */ /* 0x000ea4000c1e1500 */
[----:B--2---:R-:W-:Y:S01]  /*03b0*/  HADD2.F32 R19, -RZ, R4.H0_H0 ;  /* 0x20000004ff137230 */ /* 0x004fe20000004100 */
[----:B------:R-:W-:Y:S06]  /*03c0*/  BRA `(.L_x_56631) ;  /* 0x0000000800c87947 */ /* 0x000fec0003800000 */
.L_x_56634:
        /* <DEDUP_REMOVED lines=8> */
.L_x_56637:
[----:B------:R-:W2:Y:S02]  /*0450*/  LDG.E.U16 R4, desc[UR36][R4.64] ;  /* 0x0000002404047981 */ /* 0x000ea4000c1e1500 */
[----:B--2---:R-:W-:Y:S01]  /*0460*/  HADD2.F32 R19, -RZ, R4.H0_H0 ;  /* 0x20000004ff137230 */ /* 0x004fe20000004100 */
[----:B------:R-:W-:Y:S06]  /*0470*/  BRA `(.L_x_56631) ;  /* 0x00000008009c7947 */ /* 0x000fec0003800000 */
.L_x_56636:
[----:B------:R-:W2:Y:S01]  /*0480*/  LDG.E.64 R4, desc[UR36][R4.64] ;  /* 0x0000002404047981 */ /* 0x000ea2000c1e1b00 */
[----:B------:R-:W-:Y:S01]  /*0490*/  UMOV UR4, 0xf0000000 ;  /* 0xf000000000047882 */ /* 0x000fe20000000000 */
[----:B------:R-:W-:Y:S01]  /*04a0*/  UMOV UR5, 0x380fffff ;  /* 0x380fffff00057882 */ /* 0x000fe20000000000 */
[----:B--2---:R-:W0:Y:S01]  /*04b0*/  F2F.F32.F64 R19, R4 ;  /* 0x0000000400137310 */ /* 0x004e220000301000 */
[----:B------:R-:W-:-:S14]  /*04c0*/  DSETP.GEU.AND P0, PT, |R4|, UR4, PT ;  /* 0x0000000404007e2a */ /* 0x000fdc000bf0e200 */
[----:B0-----:R-:W-:Y:S01]  /*04d0*/  @!P0 FMUL R19, R19, 1.175494350822287508e-38 ;  /* 0x0080000013138820 */ /* 0x001fe20000400000 */
[----:B------:R-:W-:Y:S06]  /*04e0*/  BRA `(.L_x_56631) ;  /* 0x0000000800807947 */ /* 0x000fec0003800000 */
.L_x_56626:
        /* <DEDUP_REMOVED lines=12> */
.L_x_56640:
[----:B------:R-:W2:Y:S01]  /*05b0*/  LDG.E.64 R4, desc[UR36][R4.64] ;  /* 0x0000002404047981 */ /* 0x000ea2000c1e1b00 */
[----:B------:R-:W-:Y:S01]  /*05c0*/  UMOV UR4, 0xf0000000 ;  /* 0xf000000000047882 */ /* 0x000fe20000000000 */
[----:B------:R-:W-:Y:S01]  /*05d0*/  UMOV UR5, 0x380fffff ;  /* 0x380fffff00057882 */ /* 0x000fe20000000000 */
[----:B--2---:R-:W0:Y:S01]  /*05e0*/  F2F.F32.F64 R19, R4 ;  /* 0x0000000400137310 */ /* 0x004e220000301000 */
[----:B------:R-:W-:-:S14]  /*05f0*/  DSETP.GEU.AND P0, PT, |R4|, UR4, PT ;  /* 0x0000000404007e2a */ /* 0x000fdc000bf0e200 */
[----:B0-----:R-:W-:Y:S01]  /*0600*/  @!P0 FMUL R19, R19, 1.175494350822287508e-38 ;  /* 0x0080000013138820 */ /* 0x001fe20000400000 */
[----:B------:R-:W-:Y:S06]  /*0610*/  BRA `(.L_x_56631) ;  /* 0x0000000800347947 */ /* 0x000fec0003800000 */
.L_x_56639:
        /* <DEDUP_REMOVED lines=26> */
.L_x_56642:
        /* <DEDUP_REMOVED lines=14> */
.L_x_56641:
[----:B------:R-:W2:Y:S02]  /*08a0*/  LDG.E.U16 R4, desc[UR36][R4.64] ;  /* 0x0000002404047981 */ /* 0x000ea4000c1e1500 */
[----:B--2---:R-:W-:Y:S01]  /*08b0*/  IMAD.U32 R19, R4, 0x10000, RZ ;  /* 0x0001000004137824 */ /* 0x004fe200078e00ff */
[----:B------:R-:W-:Y:S06]  /*08c0*/  BRA `(.L_x_56631) ;  /* 0x0000000400887947 */ /* 0x000fec0003800000 */
.L_x_56638:
        /* <DEDUP_REMOVED lines=11> */
.L_x_56645:
        /* <DEDUP_REMOVED lines=20> */
.L_x_56647:
[----:B------:R-:W-:Y:S05]  /*0ac0*/  BSYNC B0 ;  /* 0x0000000000007941 */ /* 0x000fea0003800000 */
.L_x_56646:
[----:B------:R-:W-:Y:S01]  /*0ad0*/  IMAD.SHL.U32 R3, R3, 0x100000, RZ ;  /* 0x0010000003037824 */ /* 0x000fe200078e00ff */
[----:B------:R-:W-:-:S04]  /*0ae0*/  LEA R0, R0, 0x3b800000, 0x17 ;  /* 0x3b80000000007811 */ /* 0x000fc800078eb8ff */
[----:B------:R-:W-:Y:S01]  /*0af0*/  LOP3.LUT R19, R0, R3, R19, 0xfe, !PT ;  /* 0x0000000300137212 */ /* 0x000fe200078efe13 */
[----:B------:R-:W-:Y:S06]  /*0b00*/  BRA `(.L_x_56631) ;  /* 0x0000000000f87947 */ /* 0x000fec0003800000 */
.L_x_56644:
        /* <DEDUP_REMOVED lines=20> */
.L_x_56649:
[----:B------:R-:W-:Y:S05]  /*0c50*/  BSYNC B0 ;  /* 0x0000000000007941 */ /* 0x000fea0003800000 */
.L_x_56648:
[----:B------:R-:W-:Y:S01]  /*0c60*/  IMAD.SHL.U32 R3, R3, 0x200000, RZ ;  /* 0x0020000003037824 */ /* 0x000fe200078e00ff */
[----:B------:R-:W-:-:S04]  /*0c70*/  LEA R0, R0, 0x37800000, 0x17 ;  /* 0x3780000000007811 */ /* 0x000fc800078eb8ff */
[----:B------:R-:W-:Y:S01]  /*0c80*/  LOP3.LUT R19, R0, R3, R19, 0xfe, !PT ;  /* 0x0000000300137212 */ /* 0x000fe200078efe13 */
[----:B------:R-:W-:Y:S06]  /*0c90*/  BRA `(.L_x_56631) ;  /* 0x0000000000947947 */ /* 0x000fec0003800000 */
.L_x_56643:
        /* <DEDUP_REMOVED lines=14> */
.L_x_56630:
        /* <DEDUP_REMOVED lines=16> */
.L_x_56652:
[----:B------:R-:W-:Y:S01]  /*0e80*/  IMAD.MOV.U32 R19, RZ, RZ, RZ ;  /* 0x000000ffff137224 */ /* 0x000fe200078e00ff */
[----:B------:R-:W-:Y:S06]  /*0e90*/  BRA `(.L_x_56631) ;  /* 0x0000000000147947 */ /* 0x000fec0003800000 */
.L_x_56651:
[----:B------:R-:W2:Y:S02]  /*0ea0*/  LDG.E.64 R4, desc[UR36][R4.64] ;  /* 0x0000002404047981 */ /* 0x000ea4000c1e1b00 */
[----:B--2---:R0:W1:Y:S01]  /*0eb0*/  I2F.U64 R19, R4 ;  /* 0x0000000400137312 */ /* 0x0040620000301000 */
[----:B------:R-:W-:Y:S05]  /*0ec0*/  BRA `(.L_x_56631) ;  /* 0x0000000000087947 */ /* 0x000fea0003800000 */
.L_x_56650:
[----:B------:R-:W2:Y:S02]  /*0ed0*/  LDG.E R4, desc[UR36][R4.64] ;  /* 0x0000002404047981 */ /* 0x000ea4000c1e1900 */
[----:B--2---:R-:W-:-:S07]  /*0ee0*/  I2FP.F32.U32 R19, R4 ;  /* 0x0000000400137245 */ /* 0x004fce0000201000 */
.L_x_56631:
[----:B------:R-:W-:Y:S05]  /*0ef0*/  BSYNC B6 ;  /* 0x0000000000067941 */ /* 0x000fea0003800000 */
.L_x_56625:
[----:B------:R-:W2:Y:S02]  /*0f00*/  S2R R23, SR_TID.X ;  /* 0x0000000000177919 */ /* 0x000ea40000002100 */
[----:B--2---:R-:W-:-:S07]  /*0f10*/  VIADD R23, R23, 0x80 ;  /* 0x0000008017177836 */ /* 0x004fce0000000000 */
.L_x_56624:
[----:B------:R-:W-:Y:S05]  /*0f20*/  BSYNC B7 ;  /* 0x0000000000077941 */ /* 0x000fea0003800000 */
.L_x_56623:
        /* <DEDUP_REMOVED lines=25> */
.L_x_56659:
[----:B------:R-:W2:Y:S02]  /*10c0*/  LDG.E.U8 R4, desc[UR36][R4.64] ;  /* 0x0000002404047981 */ /* 0x000ea4000c1e1100 */
[----:B--2---:R-:W-:Y:S01]  /*10d0*/  I2FP.F32.U32 R18, R4 ;  /* 0x0000000400127245 */ /* 0x004fe20000201000 */
[----:B------:R-:W-:Y:S06]  /*10e0*/  BRA `(.L_x_56661) ;  /* 0x0000000c002c7947 */ /* 0x000fec0003800000 */
.L_x_56658:
        /* <DEDUP_REMOVED lines=9> */
.L_x_56663:
[----:B------:R-:W2:Y:S02]  /*1180*/  LDG.E R4, desc[UR36][R4.64] ;  /* 0x0000002404047981 */ /* 0x000ea4000c1e1900 */
[----:B--2---:R-:W-:Y:S01]  /*1190*/  I2FP.F32.S32 R18, R4 ;  /* 0x0000000400127245 */ /* 0x004fe20000201400 */
[----:B------:R-:W-:Y:S06]  /*11a0*/  BRA `(.L_x_56661) ;  /* 0x0000000800fc7947 */ /* 0x000fec0003800000 */
.L_x_56662:
[----:B------:R-:W2:Y:S02]  /*11b0*/  LDG.E.U16 R4, desc[UR36][R4.64] ;  /* 0x0000002404047981 */ /* 0x000ea4000c1e1500 */
[----:B--2---:R0:W2:Y:S01]  /*11c0*/  I2F.S16 R18, R4 ;  /* 0x0000000400127306 */ /* 0x0040a20000101400 */
[----:B------:R-:W-:Y:S05]  /*11d0*/  BRA `(.L_x_56661) ;  /* 0x0000000800f07947 */ /* 0x000fea0003800000 */
.L_x_56657:
        /* <DEDUP_REMOVED lines=8> */
.L_x_56665:
[----:B------:R-:W2:Y:S02]  /*1260*/  LDG.E.U16 R4, desc[UR36][R4.64] ;  /* 0x0000002404047981 */ /* 0x000ea4000c1e1500 */
[----:B--2---:R-:W-:Y:S01]  /*1270*/  HADD2.F32 R18, -RZ, R4.H0_H0 ;  /* 0x20000004ff127230 */ /* 0x004fe20000004100 */
[----:B------:R-:W-:Y:S06]  /*1280*/  BRA `(.L_x_56661) ;  /* 0x0000000800c47947 */ /* 0x000fec0003800000 */
.L_x_56664:
        /* <DEDUP_REMOVED lines=8> */
.L_x_56667:
[----:B------:R-:W2:Y:S02]  /*1310*/  LDG.E.U16 R4, desc[UR36][R4.64] ;  /* 0x0000002404047981 */ /* 0x000ea4000c1e1500 */
[----:B--2---:R-:W-:Y:S01]  /*1320*/  HADD2.F32 R18, -RZ, R4.H0_H0 ;  /* 0x20000004ff127230 */ /* 0x004fe20000004100 */
[----:B------:R-:W-:Y:S06]  /*1330*/  BRA `(.L_x_56661) ;  /* 0x0000000800987947 */ /* 0x000fec0003800000 */
.L_x_56666:
[----:B------:R-:W2:Y:S01]  /*1340*/  LDG.E.64 R4, desc[UR36][R4.64] ;  /* 0x0000002404047981 */ /* 0x000ea2000c1e1b00 */
[----:B------:R-:W-:Y:S01]  /*1350*/  UMOV UR4, 0xf0000000 ;  /* 0xf000000000047882 */ /* 0x000fe20000000000 */
[----:B------:R-:W-:Y:S01]  /*1360*/  UMOV UR5, 0x380fffff ;  /* 0x380fffff00057882 */ /* 0x000fe20000000000 */
[----:B--2---:R-:W0:Y:S01]  /*1370*/  F2F.F32.F64 R18, R4 ;  /* 0x0000000400127310 */ /* 0x004e220000301000 */
[----:B------:R-:W-:-:S14]  /*1380*/  DSETP.GEU.AND P0, PT, |R4|, UR4, PT ;  /* 0x0000000404007e2a */ /* 0x000fdc000bf0e200 */
[----:B0-----:R-:W-:Y:S01]  /*1390*/  @!P0 FMUL R18, R18, 1.175494350822287508e-38 ;  /* 0x0080000012128820 */ /* 0x001fe20000400000 */
[----:B------:R-:W-:Y:S06]  /*13a0*/  BRA `(.L_x_56661) ;  /* 0x00000008007c7947 */ /* 0x000fec0003800000 */
.L_x_56656:
        /* <DEDUP_REMOVED lines=12> */
.L_x_56670:
[----:B------:R-:W2:Y:S01]  /*1470*/  LDG.E.64 R4, desc[UR36][R4.64] ;  /* 0x0000002404047981 */ /* 0x000ea2000c1e1b00 */
[----:B------:R-:W-:Y:S01]  /*1480*/  UMOV UR4, 0xf0000000 ;  /* 0xf000000000047882 */ /* 0x000fe20000000000 */
[----:B------:R-:W-:Y:S01]  /*1490*/  UMOV UR5, 0x380fffff ;  /* 0x380fffff00057882 */ /* 0x000fe20000000000 */
[----:B--2---:R-:W0:Y:S01]  /*14a0*/  F2F.F32.F64 R18, R4 ;  /* 0x0000000400127310 */ /* 0x004e220000301000 */
[----:B------:R-:W-:-:S14]  /*14b0*/  DSETP.GEU.AND P0, PT, |R4|, UR4, PT ;  /* 0x0000000404007e2a */ /* 0x000fdc000bf0e200 */
[----:B0-----:R-:W-:Y:S01]  /*14c0*/  @!P0 FMUL R18, R18, 1.175494350822287508e-38 ;  /* 0x0080000012128820 */ /* 0x001fe20000400000 */
[----:B------:R-:W-:Y:S06]  /*14d0*/  BRA `(.L_x_56661) ;  /* 0x0000000800307947 */ /* 0x000fec0003800000 */
.L_x_56669:
        /* <DEDUP_REMOVED lines=26> */
.L_x_56672:
        /* <DEDUP_REMOVED lines=13> */
.L_x_56671:
[----:B------:R-:W2:Y:S02]  /*1750*/  LDG.E.U16 R4, desc[UR36][R4.64] ;  /* 0x0000002404047981 */ /* 0x000ea4000c1e1500 */
[----:B--2---:R-:W-:Y:S01]  /*1760*/  IMAD.U32 R18, R4, 0x10000, RZ ;  /* 0x0001000004127824 */ /* 0x004fe200078e00ff */
[----:B------:R-:W-:Y:S06]  /*1770*/  BRA `(.L_x_56661) ;  /* 0x0000000400887947 */ /* 0x000fec0003800000 */
.L_x_56668:
        /* <DEDUP_REMOVED lines=11> */
.L_x_56675:
        /* <DEDUP_REMOVED lines=20> */
.L_x_56677:
[----:B------:R-:W-:Y:S05]  /*1970*/  BSYNC B0 ;  /* 0x0000000000007941 */ /* 0x000fea0003800000 */
.L_x_56676:
[----:B------:R-:W-:Y:S01]  /*1980*/  IMAD.SHL.U32 R3, R3, 0x100000, RZ ;  /* 0x0010000003037824 */ /* 0x000fe200078e00ff */
[----:B------:R-:W-:-:S04]  /*1990*/  LEA R5, R0, 0x3b800000, 0x17 ;  /* 0x3b80000000057811 */ /* 0x000fc800078eb8ff */
[----:B------:R-:W-:Y:S01]  /*19a0*/  LOP3.LUT R18, R5, R3, R18, 0xfe, !PT ;  /* 0x0000000305127212 */ /* 0x000fe200078efe12 */
[----:B------:R-:W-:Y:S06]  /*19b0*/  BRA `(.L_x_56661) ;  /* 0x0000000000f87947 */ /* 0x000fec0003800000 */
.L_x_56674:
        /* <DEDUP_REMOVED lines=20> */
.L_x_56679:
[----:B------:R-:W-:Y:S05]  /*1b00*/  BSYNC B0 ;  /* 0x0000000000007941 */ /* 0x000fea0003800000 */
.L_x_56678:
[----:B------:R-:W-:Y:S01]  /*1b10*/  IMAD.SHL.U32 R3, R3, 0x200000, RZ ;  /* 0x0020000003037824 */ /* 0x000fe200078e00ff */
[----:B------:R-:W-:-:S04]  /*1b20*/  LEA R5, R0, 0x37800000, 0x17 ;  /* 0x3780000000057811 */ /* 0x000fc800078eb8ff */
[----:B------:R-:W-:Y:S01]  /*1b30*/  LOP3.LUT R18, R5, R3, R18, 0xfe, !PT ;  /* 0x0000000305127212 */ /* 0x000fe200078efe12 */
[----:B------:R-:W-:Y:S06]  /*1b40*/  BRA `(.L_x_56661) ;  /* 0x0000000000947947 */ /* 0x000fec0003800000 */
.L_x_56673:
        /* <DEDUP_REMOVED lines=14> */
.L_x_56660:
        /* <DEDUP_REMOVED lines=16> */
.L_x_56682:
[----:B------:R-:W-:Y:S01]  /*1d30*/  IMAD.MOV.U32 R18, RZ, RZ, RZ ;  /* 0x000000ffff127224 */ /* 0x000fe200078e00ff */
[----:B------:R-:W-:Y:S06]  /*1d40*/  BRA `(.L_x_56661) ;  /* 0x0000000000147947 */ /* 0x000fec0003800000 */
.L_x_56681:
[----:B------:R-:W2:Y:S02]  /*1d50*/  LDG.E.64 R4, desc[UR36][R4.64] ;  /* 0x0000002404047981 */ /* 0x000ea4000c1e1b00 */
[----:B--2---:R0:W2:Y:S01]  /*1d60*/  I2F.U64 R18, R4 ;  /* 0x0000000400127312 */ /* 0x0040a20000301000 */
[----:B------:R-:W-:Y:S05]  /*1d70*/  BRA `(.L_x_56661) ;  /* 0x0000000000087947 */ /* 0x000fea0003800000 */
.L_x_56680:
[----:B------:R-:W2:Y:S02]  /*1d80*/  LDG.E R4, desc[UR36][R4.64] ;  /* 0x0000002404047981 */ /* 0x000ea4000c1e1900 */
[----:B--2---:R-:W-:-:S07]  /*1d90*/  I2FP.F32.U32 R18, R4 ;  /* 0x0000000400127245 */ /* 0x004fce0000201000 */
.L_x_56661:
[----:B------:R-:W-:Y:S05]  /*1da0*/  BSYNC B6 ;  /* 0x0000000000067941 */ /* 0x000fea0003800000 */
.L_x_56655:
[----:B------:R-:W-:-:S07]  /*1db0*/  VIADD R23, R23, 0x80 ;  /* 0x0000008017177836 */ /* 0x000fce0000000000 */
.L_x_56654:
[----:B------:R-:W-:Y:S05]  /*1dc0*/  BSYNC B7 ;  /* 0x0000000000077941 */ /* 0x000fea0003800000 */
.L_x_56653:
        /* <DEDUP_REMOVED lines=27> */
.L_x_56689:
[----:B------:R-:W2:Y:S02]  /*1f80*/  LDG.E.U8 R4, desc[UR36][R4.64] ;  /* 0x0000002404047981 */ /* 0x000ea4000c1e1100 */
[----:B--2---:R-:W-:Y:S01]  /*1f90*/  I2FP.F32.U32 R22, R4 ;  /* 0x0000000400167245 */ /* 0x004fe20000201000 */
[----:B------:R-:W-:Y:S06]  /*1fa0*/  BRA `(.L_x_56691) ;  /* 0x0000000c002c7947 */ /* 0x000fec0003800000 */
.L_x_56688:
        /* <DEDUP_REMOVED lines=9> */
.L_x_56693:
[----:B------:R-:W2:Y:S02]  /*2040*/  LDG.E R4, desc[UR36][R4.64] ;  /* 0x0000002404047981 */ /* 0x000ea4000c1e1900 */
[----:B--2---:R-:W-:Y:S01]  /*2050*/  I2FP.F32.S32 R22, R4 ;  /* 0x0000000400167245 */ /* 0x004fe20000201400 */
[----:B------:R-:W-:Y:S06]  /*2060*/  BRA `(.L_x_56691) ;  /* 0x0000000800fc7947 */ /* 0x000fec0003800000 */
.L_x_56692:
[----:B------:R-:W2:Y:S02]  /*2070*/  LDG.E.U16 R4, desc[UR36][R4.64] ;  /* 0x0000002404047981 */ /* 0x000ea4000c1e1500 */
[----:B--2---:R4:W0:Y:S01]  /*2080*/  I2F.S16 R22, R4 ;  /* 0x0000000400167306 */ /* 0x0048220000101400 */
[----:B------:R-:W-:Y:S05]  /*2090*/  BRA `(.L_x_56691) ;  /* 0x0000000800f07947 */ /* 0x000fea0003800000 */
.L_x_56687:
        /* <DEDUP_REMOVED lines=8> */
.L_x_56695:
[----:B------:R-:W2:Y:S02]  /*2120*/  LDG.E.U16 R4, desc[UR36][R4.64] ;  /* 0x0000002404047981 */ /* 0x000ea4000c1e1500 */
[----:B--2---:R-:W-:Y:S01]  /*2130*/  HADD2.F32 R22, -RZ, R4.H0_H0 ;  /* 0x20000004ff167230 */ /* 0x004fe20000004100 */
[----:B------:R-:W-:Y:S06]  /*2140*/  BRA `(.L_x_56691) ;  /* 0x0000000800c47947 */ /* 0x000fec0003800000 */
.L_x_56694:
        /* <DEDUP_REMOVED lines=8> */
.L_x_56697:
[----:B------:R-:W2:Y:S02]  /*21d0*/  LDG.E.U16 R4, desc[UR36][R4.64] ;  /* 0x0000002404047981 */ /* 0x000ea4000c1e1500 */
[----:B--2---:R-:W-:Y:S01]  /*21e0*/  HADD2.F32 R22, -RZ, R4.H0_H0 ;  /* 0x20000004ff167230 */ /* 0x004fe20000004100 */
[----:B------:R-:W-:Y:S06]  /*21f0*/  BRA `(.L_x_56691) ;  /* 0x0000000800987947 */ /* 0x000fec0003800000 */
.L_x_56696:
[----:B------:R-:W2:Y:S01]  /*2200*/  LDG.E.64 R4, desc[UR36][R4.64] ;  /* 0x0000002404047981 */ /* 0x000ea2000c1e1b00 */
[----:B------:R-:W-:Y:S01]  /*2210*/  UMOV UR4, 0xf0000000 ;  /* 0xf000000000047882 */ /* 0x000fe20000000000 */
[----:B------:R-:W-:Y:S01]  /*2220*/  UMOV UR5, 0x380fffff ;  /* 0x380fffff00057882 */ /* 0x000fe20000000000 */
[----:B--2---:R-:W0:Y:S01]  /*2230*/  F2F.F32.F64 R22, R4 ;  /* 0x0000000400167310 */ /* 0x004e220000301000 */
[----:B------:R-:W-:-:S14]  /*2240*/  DSETP.GEU.AND P0, PT, |R4|, UR4, PT ;  /* 0x0000000404007e2a */ /* 0x000fdc000bf0e200 */
[----:B0-----:R-:W-:Y:S01]  /*2250*/  @!P0 FMUL R22, R22, 1.175494350822287508e-38 ;  /* 0x0080000016168820 */ /* 0x001fe20000400000 */
[----:B------:R-:W-:Y:S06]  /*2260*/  BRA `(.L_x_56691) ;  /* 0x00000008007c7947 */ /* 0x000fec0003800000 */
.L_x_56686:
        /* <DEDUP_REMOVED lines=12> */
.L_x_56700:
[----:B------:R-:W2:Y:S01]  /*2330*/  LDG.E.64 R4, desc[UR36][R4.64] ;  /* 0x0000002404047981 */ /* 0x000ea2000c1e1b00 */
[----:B------:R-:W-:Y:S01]  /*2340*/  UMOV UR4, 0xf0000000 ;  /* 0xf000000000047882 */ /* 0x000fe20000000000 */
[----:B------:R-:W-:Y:S01]  /*2350*/  UMOV UR5, 0x380fffff ;  /* 0x380fffff00057882 */ /* 0x000fe20000000000 */
[----:B--2---:R-:W0:Y:S01]  /*2360*/  F2F.F32.F64 R22, R4 ;  /* 0x0000000400167310 */ /* 0x004e220000301000 */
[----:B------:R-:W-:-:S14]  /*2370*/  DSETP.GEU.AND P0, PT, |R4|, UR4, PT ;  /* 0x0000000404007e2a */ /* 0x000fdc000bf0e200 */
[----:B0-----:R-:W-:Y:S01]  /*2380*/  @!P0 FMUL R22, R22, 1.175494350822287508e-38 ;  /* 0x0080000016168820 */ /* 0x001fe20000400000 */
[----:B------:R-:W-:Y:S06]  /*2390*/  BRA `(.L_x_56691) ;  /* 0x0000000800307947 */ /* 0x000fec0003800000 */
.L_x_56699:
        /* <DEDUP_REMOVED lines=26> */
.L_x_56702:
        /* <DEDUP_REMOVED lines=13> */
.L_x_56701:
[----:B------:R-:W2:Y:S02]  /*2610*/  LDG.E.U16 R4, desc[UR36][R4.64] ;  /* 0x0000002404047981 */ /* 0x000ea4000c1e1500 */
[----:B--2---:R-:W-:Y:S01]  /*2620*/  IMAD.U32 R22, R4, 0x10000, RZ ;  /* 0x0001000004167824 */ /* 0x004fe200078e00ff */
[----:B------:R-:W-:Y:S06]  /*2630*/  BRA `(.L_x_56691) ;  /* 0x0000000400887947 */ /* 0x000fec0003800000 */
.L_x_56698:
        /* <DEDUP_REMOVED lines=11> */
.L_x_56705:
        /* <DEDUP_REMOVED lines=20> */
.L_x_56707:
[----:B------:R-:W-:Y:S05]  /*2830*/  BSYNC B0 ;  /* 0x0000000000007941 */ /* 0x000fea0003800000 */
.L_x_56706:
[----:B------:R-:W-:Y:S01]  /*2840*/  IMAD.SHL.U32 R3, R3, 0x100000, RZ ;  /* 0x0010000003037824 */ /* 0x000fe200078e00ff */
[----:B------:R-:W-:-:S04]  /*2850*/  LEA R5, R0, 0x3b800000, 0x17 ;  /* 0x3b80000000057811 */ /* 0x000fc800078eb8ff */
[----:B------:R-:W-:Y:S01]  /*2860*/  LOP3.LUT R22, R5, R3, R22, 0xfe, !PT ;  /* 0x0000000305167212 */ /* 0x000fe200078efe16 */
[----:B------:R-:W-:Y:S06]  /*2870*/  BRA `(.L_x_56691) ;  /* 0x0000000000f87947 */ /* 0x000fec0003800000 */
.L_x_56704:
        /* <DEDUP_REMOVED lines=20> */
.L_x_56709:
[----:B------:R-:W-:Y:S05]  /*29c0*/  BSYNC B0 ;  /* 0x0000000000007941 */ /* 0x000fea0003800000 */
.L_x_56708:
[----:B------:R-:W-:Y:S01]  /*29d0*/  IMAD.SHL.U32 R3, R3, 0x200000, RZ ;  /* 0x0020000003037824 */ /* 0x000fe200078e00ff */
[----:B------:R-:W-:-:S04]  /*29e0*/  LEA R5, R0, 0x37800000, 0x17 ;  /* 0x3780000000057811 */ /* 0x000fc800078eb8ff */
[----:B------:R-:W-:Y:S01]  /*29f0*/  LOP3.LUT R22, R5, R3, R22, 0xfe, !PT ;  /* 0x0000000305167212 */ /* 0x000fe200078efe16 */
[----:B------:R-:W-:Y:S06]  /*2a00*/  BRA `(.L_x_56691) ;  /* 0x0000000000947947 */ /* 0x000fec0003800000 */
.L_x_56703:
        /* <DEDUP_REMOVED lines=14> */
.L_x_56690:
        /* <DEDUP_REMOVED lines=16> */
.L_x_56712:
[----:B------:R-:W-:Y:S01]  /*2bf0*/  IMAD.MOV.U32 R22, RZ, RZ, RZ ;  /* 0x000000ffff167224 */ /* 0x000fe200078e00ff */
[----:B------:R-:W-:Y:S06]  /*2c00*/  BRA `(.L_x_56691) ;  /* 0x0000000000147947 */ /* 0x000fec0003800000 */
.L_x_56711:
[----:B------:R-:W2:Y:S02]  /*2c10*/  LDG.E.64 R4, desc[UR36][R4.64] ;  /* 0x0000002404047981 */ /* 0x000ea4000c1e1b00 */
[----:B--2---:R0:W2:Y:S01]  /*2c20*/  I2F.U64 R22, R4 ;  /* 0x0000000400167312 */ /* 0x0040a20000301000 */
[----:B------:R-:W-:Y:S05]  /*2c30*/  BRA `(.L_x_56691) ;  /* 0x0000000000087947 */ /* 0x000fea0003800000 */
.L_x_56710:
[----:B------:R-:W2:Y:S02]  /*2c40*/  LDG.E R4, desc[UR36][R4.64] ;  /* 0x0000002404047981 */ /* 0x000ea4000c1e1900 */
[----:B--2---:R-:W-:-:S07]  /*2c50*/  I2FP.F32.U32 R22, R4 ;  /* 0x0000000400167245 */ /* 0x004fce0000201000 */
.L_x_56691:
[----:B------:R-:W-:Y:S05]  /*2c60*/  BSYNC B6 ;  /* 0x0000000000067941 */ /* 0x000fea0003800000 */
.L_x_56685:
[----:B------:R-:W-:-:S07]  /*2c70*/  VIADD R23, R23, 0x80 ;  /* 0x0000008017177836 */ /* 0x000fce0000000000 */
.L_x_56684:
[----:B------:R-:W-:Y:S05]  /*2c80*/  BSYNC B7 ;  /* 0x0000000000077941 */ /* 0x000fea0003800000 */
.L_x_56683:
        /* <DEDUP_REMOVED lines=23> */
.L_x_56718:
[----:B------:R-:W2:Y:S02]  /*2e00*/  LDG.E.U8 R4, desc[UR36][R4.64] ;  /* 0x0000002404047981 */ /* 0x000ea4000c1e1100 */
[----:B--2---:R-:W-:Y:S01]  /*2e10*/  I2FP.F32.U32 R16, R4 ;  /* 0x0000000400107245 */ /* 0x004fe20000201000 */
[----:B------:R-:W-:Y:S06]  /*2e20*/  BRA `(.L_x_56714) ;  /* 0x0000000c00207947 */ /* 0x000fec0003800000 */
.L_x_56717:
        /* <DEDUP_REMOVED lines=9> */
.L_x_56721:
[----:B------:R-:W2:Y:S02]  /*2ec0*/  LDG.E R4, desc[UR36][R4.64] ;  /* 0x0000002404047981 */ /* 0x000ea4000c1e1900 */
[----:B--2---:R-:W-:Y:S01]  /*2ed0*/  I2FP.F32.S32 R16, R4 ;  /* 0x0000000400107245 */ /* 0x004fe20000201400 */
[----:B------:R-:W-:Y:S06]  /*2ee0*/  BRA `(.L_x_56714) ;  /* 0x0000000800f07947 */ /* 0x000fec0003800000 */
.L_x_56720:
[----:B------:R-:W2:Y:S02]  /*2ef0*/  LDG.E.U16 R4, desc[UR36][R4.64] ;  /* 0x0000002404047981 */ /* 0x000ea4000c1e1500 */
[----:B--2---:R0:W2:Y:S01]  /*2f00*/  I2F.S16 R16, R4 ;  /* 0x0000000400107306 */ /* 0x0040a20000101400 */
[----:B------:R-:W-:Y:S05]  /*2f10*/  BRA `(.L_x_56714) ;  /* 0x0000000800e47947 */ /* 0x000fea0003800000 */
.L_x_56716:
        /* <DEDUP_REMOVED lines=8> */
.L_x_56723:
[----:B------:R-:W2:Y:S02]  /*2fa0*/  LDG.E.U16 R4, desc[UR36][R4.64] ;  /* 0x0000002404047981 */ /* 0x000ea4000c1e1500 */
[----:B--2---:R-:W-:Y:S01]  /*2fb0*/  HADD2.F32 R16, -RZ, R4.H0_H0 ;  /* 0x20000004ff107230 */ /* 0x004fe20000004100 */
[----:B------:R-:W-:Y:S06]  /*2fc0*/  BRA `(.L_x_56714) ;  /* 0x0000000800b87947 */ /* 0x000fec0003800000 */
.L_x_56722:
        /* <DEDUP_REMOVED lines=8> */
.L_x_56725:
[----:B------:R-:W2:Y:S02]  /*3050*/  LDG.E.U16 R4, desc[UR36][R4.64] ;  /* 0x0000002404047981 */ /* 0x000ea4000c1e1500 */
[----:B--2---:R-:W-:Y:S01]  /*3060*/  HADD2.F32 R16, -RZ, R4.H0_H0 ;  /* 0x20000004ff107230 */ /* 0x004fe20000004100 */
[----:B------:R-:W-:Y:S06]  /*3070*/  BRA `(.L_x_56714) ;  /* 0x00000008008c7947 */ /* 0x000fec0003800000 */
.L_x_56724:
[----:B------:R-:W2:Y:S01]  /*3080*/  LDG.E.64 R4, desc[UR36][R4.64] ;  /* 0x0000002404047981 */ /* 0x000ea2000c1e1b00 */
[----:B------:R-:W-:Y:S01]  /*3090*/  UMOV UR4, 0xf0000000 ;  /* 0xf000000000047882 */ /* 0x000fe20000000000 */
[----:B------:R-:W-:Y:S01]  /*30a0*/  UMOV UR5, 0x380fffff ;  /* 0x380fffff00057882 */ /* 0x000fe20000000000 */
[----:B--2---:R-:W0:Y:S01]  /*30b0*/  F2F.F32.F64 R16, R4 ;  /* 0x0000000400107310 */ /* 0x004e220000301000 */
[----:B------:R-:W-:-:S14]  /*30c0*/  DSETP.GEU.AND P0, PT, |R4|, UR4, PT ;  /* 0x0000000404007e2a */ /* 0x000fdc000bf0e200 */
[----:B0-----:R-:W-:Y:S01]  /*30d0*/  @!P0 FMUL R16, R16, 1.175494350822287508e-38 ;  /* 0x0080000010108820 */ /* 0x001fe20000400000 */
[----:B------:R-:W-:Y:S06]  /*30e0*/  BRA `(.L_x_56714) ;  /* 0x0000000800707947 */ /* 0x000fec0003800000 */
.L_x_56715:
        /* <DEDUP_REMOVED lines=12> */
.L_x_56728:
[----:B------:R-:W2:Y:S01]  /*31b0*/  LDG.E.64 R4, desc[UR36][R4.64] ;  /* 0x0000002404047981 */ /* 0x000ea2000c1e1b00 */
[----:B------:R-:W-:Y:S01]  /*31c0*/  UMOV UR4, 0xf0000000 ;  /* 0xf000000000047882 */ /* 0x000fe20000000000 */
[----:B------:R-:W-:Y:S01]  /*31d0*/  UMOV UR5, 0x380fffff ;  /* 0x380fffff00057882 */ /* 0x000fe20000000000 */
[----:B--2---:R-:W0:Y:S01]  /*31e0*/  F2F.F32.F64 R16, R4 ;  /* 0x0000000400107310 */ /* 0x004e220000301000 */
[----:B------:R-:W-:-:S14]  /*31f0*/  DSETP.GEU.AND P0, PT, |R4|, UR4, PT ;  /* 0x0000000404007e2a */ /* 0x000fdc000bf0e200 */
[----:B0-----:R-:W-:Y:S01]  /*3200*/  @!P0 FMUL R16, R16, 1.175494350822287508e-38 ;  /* 0x0080000010108820 */ /* 0x001fe20000400000 */
[----:B------:R-:W-:Y:S06]  /*3210*/  BRA `(.L_x_56714) ;  /* 0x0000000800247947 */ /* 0x000fec0003800000 */
.L_x_56727:
        /* <DEDUP_REMOVED lines=26> */
.L_x_56730:
        /* <DEDUP_REMOVED lines=13> */
.L_x_56729:
[----:B------:R-:W2:Y:S02]  /*3490*/  LDG.E.U16 R4, desc[UR36][R4.64] ;  /* 0x0000002404047981 */ /* 0x000ea4000c1e1500 */
[----:B--2---:R-:W-:Y:S01]  /*34a0*/  IMAD.U32 R16, R4, 0x10000, RZ ;  /* 0x0001000004107824 */ /* 0x004fe200078e00ff */
[----:B------:R-:W-:Y:S06]  /*34b0*/  BRA `(.L_x_56714) ;  /* 0x00000004007c7947 */ /* 0x000fec0003800000 */
.L_x_56726:
        /* <DEDUP_REMOVED lines=11> */
.L_x_56733:
        /* <DEDUP_REMOVED lines=19> */
.L_x_56735:
[----:B------:R-:W-:Y:S05]  /*36a0*/  BSYNC B0 ;  /* 0x0000000000007941 */ /* 0x000fea0003800000 */
.L_x_56734:
[----:B------:R-:W-:Y:S01]  /*36b0*/  IMAD.SHL.U32 R3, R3, 0x100000, RZ ;  /* 0x0010000003037824 */ /* 0x000fe200078e00ff */
[----:B------:R-:W-:-:S04]  /*36c0*/  LEA R5, R0, 0x3b800000, 0x17 ;  /* 0x3b80000000057811 */ /* 0x000fc800078eb8ff */
[----:B------:R-:W-:Y:S01]  /*36d0*/  LOP3.LUT R16, R5, R3, R16, 0xfe, !PT ;  /* 0x0000000305107212 */ /* 0x000fe200078efe10 */
[----:B------:R-:W-:Y:S06]  /*36e0*/  BRA `(.L_x_56714) ;  /* 0x0000000000f07947 */ /* 0x000fec0003800000 */
.L_x_56732:
        /* <DEDUP_REMOVED lines=19> */
.L_x_56737:
[----:B------:R-:W-:Y:S05]  /*3820*/  BSYNC B0 ;  /* 0x0000000000007941 */ /* 0x000fea0003800000 */
.L_x_56736:
[----:B------:R-:W-:Y:S01]  /*3830*/  IMAD.SHL.U32 R3, R3, 0x200000, RZ ;  /* 0x0020000003037824 */ /* 0x000fe200078e00ff */
[----:B------:R-:W-:-:S04]  /*3840*/  LEA R5, R0, 0x37800000, 0x17 ;  /* 0x3780000000057811 */ /* 0x000fc800078eb8ff */
[----:B------:R-:W-:Y:S01]  /*3850*/  LOP3.LUT R16, R5, R3, R16, 0xfe, !PT ;  /* 0x0000000305107212 */ /* 0x000fe200078efe10 */
[----:B------:R-:W-:Y:S06]  /*3860*/  BRA `(.L_x_56714) ;  /* 0x0000000000907947 */ /* 0x000fec0003800000 */
.L_x_56731:
        /* <DEDUP_REMOVED lines=14> */
.L_x_56719:
        /* <DEDUP_REMOVED lines=16> */
.L_x_56740:
[----:B------:R-:W-:Y:S05]  /*3a50*/  BRA `(.L_x_56714) ;  /* 0x0000000000147947 */ /* 0x000fea0003800000 */
.L_x_56739:
[----:B------:R-:W2:Y:S02]  /*3a60*/  LDG.E.64 R4, desc[UR36][R4.64] ;  /* 0x0000002404047981 */ /* 0x000ea4000c1e1b00 */
[----:B--2---:R0:W2:Y:S01]  /*3a70*/  I2F.U64 R16, R4 ;  /* 0x0000000400107312 */ /* 0x0040a20000301000 */
[----:B------:R-:W-:Y:S05]  /*3a80*/  BRA `(.L_x_56714) ;  /* 0x0000000000087947 */ /* 0x000fea0003800000 */
.L_x_56738:
[----:B------:R-:W2:Y:S02]  /*3a90*/  LDG.E R4, desc[UR36][R4.64] ;  /* 0x0000002404047981 */ /* 0x000ea4000c1e1900 */
[----:B--2---:R-:W-:-:S07]  /*3aa0*/  I2FP.F32.U32 R16, R4 ;  /* 0x0000000400107245 */ /* 0x004fce0000201000 */
.L_x_56714:
[----:B------:R-:W-:Y:S05]  /*3ab0*/  BSYNC B6 ;  /* 0x0000000000067941 */ /* 0x000fea0003800000 */
.L_x_56713:
        /* <DEDUP_REMOVED lines=9> */
[----:B------:R-:W0:Y:S08]  /*3b50*/  @!P3 LDC R3, c[0x0][0x218] ;  /* 0x00008600ff03bb82 */ /* 0x000e300000000800 */
[----:B------:R-:W2:Y:S08]  /*3b60*/  @!P1 LDC R8, c[0x0][0x218] ;  /* 0x00008600ff089b82 */ /* 0x000eb00000000800 */
[----:B------:R-:W1:Y:S08]  /*3b70*/  @!P2 LDC R9, c[0x0][0x218] ;  /* 0x00008600ff09ab82 */ /* 0x000e700000000800 */
[----:B------:R-:W4:Y:S01]  /*3b80*/  @!P0 LDC R7, c[0x0][0x218] ;  /* 0x00008600ff078b82 */ /* 0x000f220000000800 */
[----:B0-----:R-:W3:Y:S08]  /*3b90*/  @!P3 MUFU.LG2 R0, R3 ;  /* 0x000000030000b308 */ /* 0x001ef00000000c00 */
[----:B--2---:R-:W0:Y:S08]  /*3ba0*/  @!P1 MUFU.LG2 R5, R8 ;  /* 0x0000000800059308 */ /* 0x004e300000000c00 */
[----:B-1----:R-:W1:Y:S01]  /*3bb0*/  @!P2 MUFU.LG2 R9, R9 ;  /* 0x000000090009a308 */ /* 0x002e620000000c00 */
[----:B---3-5:R-:W-:-:S07]  /*3bc0*/  @!P3 FMUL.FTZ R0, R0, R19 ;  /* 0x000000130000b220 */ /* 0x028fce0000410000 */
[----:B----4-:R-:W2:Y:S01]  /*3bd0*/  @!P0 MUFU.LG2 R7, R7 ;  /* 0x0000000700078308 */ /* 0x010ea20000000c00 */
        /* <DEDUP_REMOVED lines=31> */
.L_x_56746:
[----:B------:R-:W0:Y:S01]  /*3dd0*/  F2I.S64.TRUNC R4, R4 ;  /* 0x0000000400047311 */ /* 0x000e22000020d900 */
[----:B------:R-:W-:Y:S02]  /*3de0*/  IMAD.MOV.U32 R25, RZ, RZ, R26 ;  /* 0x000000ffff197224 */ /* 0x000fe400078e001a */
[----:B0-----:R-:W-:-:S05]  /*3df0*/  IMAD.MOV.U32 R3, RZ, RZ, R4 ;  /* 0x000000ffff037224 */ /* 0x001fca00078e0004 */
[----:B------:R0:W-:Y:S01]  /*3e00*/  STG.E.U8 desc[UR36][R8.64], R3 ;  /* 0x0000000308007986 */ /* 0x0001e2000c101124 */
[----:B------:R-:W-:Y:S05]  /*3e10*/  BRA `(.L_x_56742) ;  /* 0x0000000c00907947 */ /* 0x000fea0003800000 */
.L_x_56745:
        /* <DEDUP_REMOVED lines=10> */
.L_x_56749:
[----:B------:R-:W0:Y:S01]  /*3ec0*/  F2I.FTZ.TRUNC.NTZ R3, R4 ;  /* 0x0000000400037305 */ /* 0x000e22000021f100 */
[----:B------:R-:W-:Y:S01]  /*3ed0*/  IMAD.MOV.U32 R25, RZ, RZ, R26 ;  /* 0x000000ffff197224 */ /* 0x000fe200078e001a */
[----:B0-----:R0:W-:Y:S01]  /*3ee0*/  STG.E desc[UR36][R8.64], R3 ;  /* 0x0000000308007986 */ /* 0x0011e2000c101924 */
[----:B------:R-:W-:Y:S05]  /*3ef0*/  BRA `(.L_x_56742) ;  /* 0x0000000c00587947 */ /* 0x000fea0003800000 */
.L_x_56748:
[----:B------:R-:W0:Y:S01]  /*3f00*/  F2I.FTZ.TRUNC.NTZ R3, R4 ;  /* 0x0000000400037305 */ /* 0x000e22000021f100 */
[----:B------:R-:W-:Y:S01]  /*3f10*/  IMAD.MOV.U32 R25, RZ, RZ, R26 ;  /* 0x000000ffff197224 */ /* 0x000fe200078e001a */
[----:B0-----:R0:W-:Y:S01]  /*3f20*/  STG.E.U16 desc[UR36][R8.64], R3 ;  /* 0x0000000308007986 */ /* 0x0011e2000c101524 */
[----:B------:R-:W-:Y:S05]  /*3f30*/  BRA `(.L_x_56742) ;  /* 0x0000000c00487947 */ /* 0x000fea0003800000 */
.L_x_56744:
        /* <DEDUP_REMOVED lines=9> */
.L_x_56751:
[----:B------:R-:W-:Y:S01]  /*3fd0*/  F2FP.F16.F32.PACK_AB R4, RZ, R4 ;  /* 0x00000004ff04723e */ /* 0x000fe200000000ff */
[----:B------:R-:W-:-:S04]  /*3fe0*/  IMAD.MOV.U32 R25, RZ, RZ, R26 ;  /* 0x000000ffff197224 */ /* 0x000fc800078e001a */
[----:B------:R0:W-:Y:S01]  /*3ff0*/  STG.E.U16 desc[UR36][R8.64], R4 ;  /* 0x0000000408007986 */ /* 0x0001e2000c101524 */
[----:B------:R-:W-:Y:S05]  /*4000*/  BRA `(.L_x_56742) ;  /* 0x0000000c00147947 */ /* 0x000fea0003800000 */
.L_x_56750:
        /* <DEDUP_REMOVED lines=10> */
.L_x_56753:
[----:B------:R-:W-:Y:S01]  /*40b0*/  F2FP.F16.F32.PACK_AB R3, RZ, R4 ;  /* 0x00000004ff03723e */ /* 0x000fe200000000ff */
[----:B------:R-:W-:-:S03]  /*40c0*/  IMAD.MOV.U32 R25, RZ, RZ, R26 ;  /* 0x000000ffff197224 */ /* 0x000fc600078e001a */
[----:B------:R-:W-:-:S05]  /*40d0*/  PRMT R3, R3, 0x5410, RZ ;  /* 0x0000541003037816 */ /* 0x000fca00000000ff */
[----:B------:R0:W-:Y:S01]  /*40e0*/  STG.E desc[UR36][R8.64], R3 ;  /* 0x0000000308007986 */ /* 0x0001e2000c101924 */
[----:B------:R-:W-:Y:S05]  /*40f0*/  BRA `(.L_x_56742) ;  /* 0x0000000800d87947 */ /* 0x000fea0003800000 */
.L_x_56752:
[----:B------:R-:W-:Y:S01]  /*4100*/  FMUL.FTZ R4, R4, 1 ;  /* 0x3f80000004047820 */ /* 0x000fe20000410000 */
[----:B------:R-:W-:-:S05]  /*4110*/  IMAD.MOV.U32 R25, RZ, RZ, R26 ;  /* 0x000000ffff197224 */ /* 0x000fca00078e001a */
[----:B------:R-:W0:Y:S02]  /*4120*/  F2F.F64.F32 R4, R4 ;  /* 0x0000000400047310 */ /* 0x000e240000201800 */
[----:B0-----:R0:W-:Y:S01]  /*4130*/  STG.E.64 desc[UR36][R8.64], R4 ;  /* 0x0000000408007986 */ /* 0x0011e2000c101b24 */
[----:B------:R-:W-:Y:S05]  /*4140*/  BRA `(.L_x_56742) ;  /* 0x0000000800c47947 */ /* 0x000fea0003800000 */
.L_x_56743:
        /* <DEDUP_REMOVED lines=13> */
.L_x_56756:
[----:B------:R-:W-:Y:S01]  /*4220*/  FMUL.FTZ R4, R4, 1 ;  /* 0x3f80000004047820 */ /* 0x000fe20000410000 */
[----:B------:R-:W-:Y:S01]  /*4230*/  CS2R R6, SRZ ;  /* 0x0000000000067805 */ /* 0x000fe2000001ff00 */
[----:B------:R-:W-:-:S04]  /*4240*/  IMAD.MOV.U32 R25, RZ, RZ, R26 ;  /* 0x000000ffff197224 */ /* 0x000fc800078e001a */
[----:B------:R-:W0:Y:S02]  /*4250*/  F2F.F64.F32 R4, R4 ;  /* 0x0000000400047310 */ /* 0x000e240000201800 */
[----:B0-----:R0:W-:Y:S01]  /*4260*/  STG.E.128 desc[UR36][R8.64], R4 ;  /* 0x0000000408007986 */ /* 0x0011e2000c101d24 */
[----:B------:R-:W-:Y:S05]  /*4270*/  BRA `(.L_x_56742) ;  /* 0x0000000800787947 */ /* 0x000fea0003800000 */
.L_x_56755:
        /* <DEDUP_REMOVED lines=20> */
.L_x_56760:
[----:B------:R-:W-:Y:S05]  /*43c0*/  BSYNC B0 ;  /* 0x0000000000007941 */ /* 0x000fea0003800000 */
.L_x_56759:
[----:B------:R-:W-:Y:S01]  /*43d0*/  LOP3.LUT R5, R0, R5, RZ, 0xfc, !PT ;  /* 0x0000000500057212 */ /* 0x000fe200078efcff */
[----:B------:R-:W-:-:S04]  /*43e0*/  IMAD.MOV.U32 R25, RZ, RZ, R26 ;  /* 0x000000ffff197224 */ /* 0x000fc800078e001a */
[----:B------:R0:W-:Y:S01]  /*43f0*/  STG.E.U8 desc[UR36][R8.64], R5 ;  /* 0x0000000508007986 */ /* 0x0001e2000c101124 */
[----:B------:R-:W-:Y:S05]  /*4400*/  BRA `(.L_x_56742) ;  /* 0x0000000800147947 */ /* 0x000fea0003800000 */
.L_x_56758:
        /* <DEDUP_REMOVED lines=12> */
.L_x_56762:
[----:B------:R-:W-:Y:S01]  /*44d0*/  IMAD.MOV.U32 R0, RZ, RZ, 0x7f ;  /* 0x0000007fff007424 */ /* 0x000fe200078e00ff */
[----:B------:R-:W-:-:S04]  /*44e0*/  ISETP.GT.U32.AND P0, PT, R5, 0x7f800000, PT ;  /* 0x7f8000000500780c */ /* 0x000fc80003f04070 */
[----:B------:R-:W-:-:S09]  /*44f0*/  SEL R0, R0, 0x7c, P0 ;  /* 0x0000007c00007807 */ /* 0x000fd20000000000 */
.L_x_56763:
[----:B------:R-:W-:Y:S05]  /*4500*/  BSYNC B0 ;  /* 0x0000000000007941 */ /* 0x000fea0003800000 */
.L_x_56761:
[----:B------:R-:W-:Y:S01]  /*4510*/  LOP3.LUT R4, R4, 0x80000000, RZ, 0xc0, !PT ;  /* 0x8000000004047812 */ /* 0x000fe200078ec0ff */
[----:B------:R-:W-:-:S03]  /*4520*/  IMAD.MOV.U32 R25, RZ, RZ, R26 ;  /* 0x000000ffff197224 */ /* 0x000fc600078e001a */
[----:B------:R-:W-:-:S04]  /*4530*/  SHF.R.U32.HI R3, RZ, 0x18, R4 ;  /* 0x00000018ff037819 */ /* 0x000fc80000011604 */
[----:B------:R-:W-:-:S05]  /*4540*/  LOP3.LUT R3, R0, R3, RZ, 0xfc, !PT ;  /* 0x0000000300037212 */ /* 0x000fca00078efcff */
[----:B------:R0:W-:Y:S01]  /*4550*/  STG.E.U8 desc[UR36][R8.64], R3 ;  /* 0x0000000308007986 */ /* 0x0001e2000c101124 */
[----:B------:R-:W-:Y:S05]  /*4560*/  BRA `(.L_x_56742) ;  /* 0x0000000400bc7947 */ /* 0x000fea0003800000 */
.L_x_56757:
[----:B------:R-:W-:Y:S01]  /*4570*/  F2FP.BF16.F32.PACK_AB R4, RZ, R4 ;  /* 0x00000004ff04723e */ /* 0x000fe200000010ff */
[----:B------:R-:W-:-:S04]  /*4580*/  IMAD.MOV.U32 R25, RZ, RZ, R26 ;  /* 0x000000ffff197224 */ /* 0x000fc800078e001a */
[----:B------:R0:W-:Y:S01]  /*4590*/  STG.E.U16 desc[UR36][R8.64], R4 ;  /* 0x0000000408007986 */ /* 0x0001e2000c101524 */
[----:B------:R-:W-:Y:S05]  /*45a0*/  BRA `(.L_x_56742) ;  /* 0x0000000400ac7947 */ /* 0x000fea0003800000 */
.L_x_56754:
        /* <DEDUP_REMOVED lines=12> */
.L_x_56766:
        /* <DEDUP_REMOVED lines=16> */
.L_x_56769:
[----:B------:R-:W-:-:S04]  /*4770*/  LOP3.LUT R4, R4, 0x80000000, RZ, 0xc0, !PT ;  /* 0x8000000004047812 */ /* 0x000fc800078ec0ff */
[----:B------:R-:W-:-:S04]  /*4780*/  SHF.R.U32.HI R4, RZ, 0x18, R4 ;  /* 0x00000018ff047819 */ /* 0x000fc80000011604 */
[----:B------:R-:W-:-:S04]  /*4790*/  LOP3.LUT R3, R3, R4, RZ, 0xfc, !PT ;  /* 0x0000000403037212 */ /* 0x000fc800078efcff */
[----:B------:R-:W-:-:S07]  /*47a0*/  PRMT R0, R3, 0x7610, R0 ;  /* 0x0000761003007816 */ /* 0x000fce0000000000 */
.L_x_56768:
[----:B------:R-:W-:Y:S05]  /*47b0*/  BSYNC B0 ;  /* 0x0000000000007941 */ /* 0x000fea0003800000 */
.L_x_56767:
[----:B------:R0:W-:Y:S01]  /*47c0*/  STG.E.U8 desc[UR36][R8.64], R0 ;  /* 0x0000000008007986 */ /* 0x0001e2000c101124 */
[----:B------:R-:W-:Y:S01]  /*47d0*/  IMAD.MOV.U32 R25, RZ, RZ, R26 ;  /* 0x000000ffff197224 */ /* 0x000fe200078e001a */
[----:B------:R-:W-:Y:S06]  /*47e0*/  BRA `(.L_x_56742) ;  /* 0x00000004001c7947 */ /* 0x000fec0003800000 */
.L_x_56765:
        /* <DEDUP_REMOVED lines=16> */
.L_x_56772:
[----:B------:R-:W-:-:S04]  /*48f0*/  LOP3.LUT R4, R4, 0x80000000, RZ, 0xc0, !PT ;  /* 0x8000000004047812 */ /* 0x000fc800078ec0ff */
[----:B------:R-:W-:-:S04]  /*4900*/  SHF.R.U32.HI R4, RZ, 0x18, R4 ;  /* 0x00000018ff047819 */ /* 0x000fc80000011604 */
[----:B------:R-:W-:-:S04]  /*4910*/  LOP3.LUT R3, R3, R4, RZ, 0xfc, !PT ;  /* 0x0000000403037212 */ /* 0x000fc800078efcff */
[----:B------:R-:W-:-:S07]  /*4920*/  PRMT R0, R3, 0x7610, R0 ;  /* 0x0000761003007816 */ /* 0x000fce0000000000 */
.L_x_56771:
[----:B------:R-:W-:Y:S05]  /*4930*/  BSYNC B0 ;  /* 0x0000000000007941 */ /* 0x000fea0003800000 */
.L_x_56770:
[----:B------:R0:W-:Y:S01]  /*4940*/  STG.E.U8 desc[UR36][R8.64], R0 ;  /* 0x0000000008007986 */ /* 0x0001e2000c101124 */
[----:B------:R-:W-:Y:S01]  /*4950*/  IMAD.MOV.U32 R25, RZ, RZ, R26 ;  /* 0x000000ffff197224 */ /* 0x000fe200078e001a */
[----:B------:R-:W-:Y:S06]  /*4960*/  BRA `(.L_x_56742) ;  /* 0x0000000000bc7947 */ /* 0x000fec0003800000 */
.L_x_56764:
        /* <DEDUP_REMOVED lines=22> */
.L_x_56747:
        /* <DEDUP_REMOVED lines=16> */
.L_x_56775:
[----:B------:R-:W-:Y:S01]  /*4bd0*/  IMAD.MOV.U32 R25, RZ, RZ, R26 ;  /* 0x000000ffff197224 */ /* 0x000fe200078e001a */
[----:B------:R-:W-:Y:S06]  /*4be0*/  BRA `(.L_x_56742) ;  /* 0x00000000001c7947 */ /* 0x000fec0003800000 */
.L_x_56774:
[----:B------:R-:W0:Y:S01]  /*4bf0*/  F2I.U64.TRUNC R4, R4 ;  /* 0x0000000400047311 */ /* 0x000e22000020d800 */
[----:B------:R-:W-:Y:S01]  /*4c00*/  IMAD.MOV.U32 R25, RZ, RZ, R26 ;  /* 0x000000ffff197224 */ /* 0x000fe200078e001a */
[----:B0-----:R0:W-:Y:S01]  /*4c10*/  STG.E.64 desc[UR36][R8.64], R4 ;  /* 0x0000000408007986 */ /* 0x0011e2000c101b24 */
[----:B------:R-:W-:Y:S05]  /*4c20*/  BRA `(.L_x_56742) ;  /* 0x00000000000c7947 */ /* 0x000fea0003800000 */
.L_x_56773:
[----:B------:R-:W0:Y:S01]  /*4c30*/  F2I.FTZ.U32.TRUNC.NTZ R3, R4 ;  /* 0x0000000400037305 */ /* 0x000e22000021f000 */
[----:B------:R-:W-:Y:S01]  /*4c40*/  IMAD.MOV.U32 R25, RZ, RZ, R26 ;  /* 0x000000ffff197224 */ /* 0x000fe200078e001a */
[----:B0-----:R3:W-:Y:S06]  /*4c50*/  STG.E desc[UR36][R8.64], R3 ;  /* 0x0000000308007986 */ /* 0x0017ec000c101924 */
.L_x_56742:
[----:B------:R-:W-:Y:S05]  /*4c60*/  BSYNC B6 ;  /* 0x0000000000067941 */ /* 0x000fea0003800000 */
.L_x_56741:
        /* <DEDUP_REMOVED lines=24> */
.L_x_56781:
[----:B------:R-:W0:Y:S02]  /*4df0*/  F2I.S64.TRUNC R18, R18 ;  /* 0x0000001200127311 */ /* 0x000e24000020d900 */
[----:B0-----:R-:W-:-:S05]  /*4e00*/  IMAD.MOV.U32 R3, RZ, RZ, R18 ;  /* 0x000000ffff037224 */ /* 0x001fca00078e0012 */
[----:B------:R0:W-:Y:S01]  /*4e10*/  STG.E.U8 desc[UR36][R8.64], R3 ;  /* 0x0000000308007986 */ /* 0x0001e2000c101124 */
[----:B------:R-:W-:Y:S05]  /*4e20*/  BRA `(.L_x_56783) ;  /* 0x0000000c00407947 */ /* 0x000fea0003800000 */
.L_x_56780:
        /* <DEDUP_REMOVED lines=9> */
.L_x_56785:
[----:B------:R-:W0:Y:S02]  /*4ec0*/  F2I.FTZ.TRUNC.NTZ R3, R18 ;  /* 0x0000001200037305 */ /* 0x000e24000021f100 */
[----:B0-----:R0:W-:Y:S01]  /*4ed0*/  STG.E desc[UR36][R8.64], R3 ;  /* 0x0000000308007986 */ /* 0x0011e2000c101924 */
[----:B------:R-:W-:Y:S05]  /*4ee0*/  BRA `(.L_x_56783) ;  /* 0x0000000c00107947 */ /* 0x000fea0003800000 */
.L_x_56784:
[----:B------:R-:W0:Y:S02]  /*4ef0*/  F2I.FTZ.TRUNC.NTZ R3, R18 ;  /* 0x0000001200037305 */ /* 0x000e24000021f100 */
[----:B0-----:R0:W-:Y:S01]  /*4f00*/  STG.E.U16 desc[UR36][R8.64], R3 ;  /* 0x0000000308007986 */ /* 0x0011e2000c101524 */
[----:B------:R-:W-:Y:S05]  /*4f10*/  BRA `(.L_x_56783) ;  /* 0x0000000c00047947 */ /* 0x000fea0003800000 */
.L_x_56779:
        /* <DEDUP_REMOVED lines=8> */
.L_x_56787:
[----:B------:R-:W-:-:S05]  /*4fa0*/  F2FP.F16.F32.PACK_AB R18, RZ, R18 ;  /* 0x00000012ff12723e */ /* 0x000fca00000000ff */
[----:B------:R0:W-:Y:S01]  /*4fb0*/  STG.E.U16 desc[UR36][R8.64], R18 ;  /* 0x0000001208007986 */ /* 0x0001e2000c101524 */
[----:B------:R-:W-:Y:S05]  /*4fc0*/  BRA `(.L_x_56783) ;  /* 0x0000000800d87947 */ /* 0x000fea0003800000 */
.L_x_56786:
        /* <DEDUP_REMOVED lines=9> */
.L_x_56789:
[----:B------:R-:W-:-:S04]  /*5060*/  F2FP.F16.F32.PACK_AB R3, RZ, R18 ;  /* 0x00000012ff03723e */ /* 0x000fc800000000ff */
[----:B------:R-:W-:-:S05]  /*5070*/  PRMT R3, R3, 0x5410, RZ ;  /* 0x0000541003037816 */ /* 0x000fca00000000ff */
[----:B------:R0:W-:Y:S01]  /*5080*/  STG.E desc[UR36][R8.64], R3 ;  /* 0x0000000308007986 */ /* 0x0001e2000c101924 */
[----:B------:R-:W-:Y:S05]  /*5090*/  BRA `(.L_x_56783) ;  /* 0x0000000800a47947 */ /* 0x000fea0003800000 */
.L_x_56788:
[----:B------:R-:W-:-:S06]  /*50a0*/  FMUL.FTZ R4, R18, 1 ;  /* 0x3f80000012047820 */ /* 0x000fcc0000410000 */
[----:B------:R-:W0:Y:S02]  /*50b0*/  F2F.F64.F32 R4, R4 ;  /* 0x0000000400047310 */ /* 0x000e240000201800 */
[----:B0-----:R0:W-:Y:S01]  /*50c0*/  STG.E.64 desc[UR36][R8.64], R4 ;  /* 0x0000000408007986 */ /* 0x0011e2000c101b24 */
[----:B------:R-:W-:Y:S05]  /*50d0*/  BRA `(.L_x_56783) ;  /* 0x0000000800947947 */ /* 0x000fea0003800000 */
.L_x_56778:
        /* <DEDUP_REMOVED lines=12> */
.L_x_56792:
[----:B------:R-:W-:Y:S01]  /*51a0*/  FMUL.FTZ R4, R18, 1 ;  /* 0x3f80000012047820 */ /* 0x000fe20000410000 */
[----:B------:R-:W-:-:S05]  /*51b0*/  CS2R R6, SRZ ;  /* 0x0000000000067805 */ /* 0x000fca000001ff00 */
[----:B------:R-:W0:Y:S02]  /*51c0*/  F2F.F64.F32 R4, R4 ;  /* 0x0000000400047310 */ /* 0x000e240000201800 */
[----:B0-----:R0:W-:Y:S01]  /*51d0*/  STG.E.128 desc[UR36][R8.64], R4 ;  /* 0x0000000408007986 */ /* 0x0011e2000c101d24 */
[----:B------:R-:W-:Y:S05]  /*51e0*/  BRA `(.L_x_56783) ;  /* 0x0000000800507947 */ /* 0x000fea0003800000 */
.L_x_56791:
        /* <DEDUP_REMOVED lines=20> */
.L_x_56796:
[----:B------:R-:W-:Y:S05]  /*5330*/  BSYNC B0 ;  /* 0x0000000000007941 */ /* 0x000fea0003800000 */
.L_x_56795:
[----:B------:R-:W-:-:S05]  /*5340*/  LOP3.LUT R5, R0, R5, RZ, 0xfc, !PT ;  /* 0x0000000500057212 */ /* 0x000fca00078efcff */
[----:B------:R0:W-:Y:S01]  /*5350*/  STG.E.U8 desc[UR36][R8.64], R5 ;  /* 0x0000000508007986 */ /* 0x0001e2000c101124 */
[----:B------:R-:W-:Y:S05]  /*5360*/  BRA `(.L_x_56783) ;  /* 0x0000000400f07947 */ /* 0x000fea0003800000 */
.L_x_56794:
        /* <DEDUP_REMOVED lines=12> */
.L_x_56798:
[----:B------:R-:W-:Y:S01]  /*5430*/  IMAD.MOV.U32 R0, RZ, RZ, 0x7f ;  /* 0x0000007fff007424 */ /* 0x000fe200078e00ff */
[----:B------:R-:W-:-:S04]  /*5440*/  ISETP.GT.U32.AND P0, PT, R4, 0x7f800000, PT ;  /* 0x7f8000000400780c */ /* 0x000fc80003f04070 */
[----:B------:R-:W-:-:S09]  /*5450*/  SEL R0, R0, 0x7c, P0 ;  /* 0x0000007c00007807 */ /* 0x000fd20000000000 */
.L_x_56799:
[----:B------:R-:W-:Y:S05]  /*5460*/  BSYNC B0 ;  /* 0x0000000000007941 */ /* 0x000fea0003800000 */
.L_x_56797:
[----:B------:R-:W-:-:S04]  /*5470*/  LOP3.LUT R18, R18, 0x80000000, RZ, 0xc0, !PT ;  /* 0x8000000012127812 */ /* 0x000fc800078ec0ff */
[----:B------:R-:W-:-:S04]  /*5480*/  SHF.R.U32.HI R3, RZ, 0x18, R18 ;  /* 0x00000018ff037819 */ /* 0x000fc80000011612 */
[----:B------:R-:W-:-:S05]  /*5490*/  LOP3.LUT R3, R0, R3, RZ, 0xfc, !PT ;  /* 0x0000000300037212 */ /* 0x000fca00078efcff */
[----:B------:R0:W-:Y:S01]  /*54a0*/  STG.E.U8 desc[UR36][R8.64], R3 ;  /* 0x0000000308007986 */ /* 0x0001e2000c101124 */
[----:B------:R-:W-:Y:S05]  /*54b0*/  BRA `(.L_x_56783) ;  /* 0x00000004009c7947 */ /* 0x000fea0003800000 */
.L_x_56793:
[----:B------:R-:W-:-:S05]  /*54c0*/  F2FP.BF16.F32.PACK_AB R18, RZ, R18 ;  /* 0x00000012ff12723e */ /* 0x000fca00000010ff */
[----:B------:R0:W-:Y:S01]  /*54d0*/  STG.E.U16 desc[UR36][R8.64], R18 ;  /* 0x0000001208007986 */ /* 0x0001e2000c101524 */
[----:B------:R-:W-:Y:S05]  /*54e0*/  BRA `(.L_x_56783) ;  /* 0x0000000400907947 */ /* 0x000fea0003800000 */
.L_x_56790:
        /* <DEDUP_REMOVED lines=11> */
.L_x_56802:
        /* <DEDUP_REMOVED lines=16> */
.L_x_56805:
[----:B------:R-:W-:-:S04]  /*56a0*/  LOP3.LUT R18, R18, 0x80000000, RZ, 0xc0, !PT ;  /* 0x8000000012127812 */ /* 0x000fc800078ec0ff */
[----:B------:R-:W-:-:S04]  /*56b0*/  SHF.R.U32.HI R3, RZ, 0x18, R18 ;  /* 0x00000018ff037819 */ /* 0x000fc80000011612 */
[----:B------:R-:W-:-:S04]  /*56c0*/  LOP3.LUT R0, R0, R3, RZ, 0xfc, !PT ;  /* 0x0000000300007212 */ /* 0x000fc800078efcff */
[----:B------:R-:W-:-:S07]  /*56d0*/  PRMT R4, R0, 0x7610, R4 ;  /* 0x0000761000047816 */ /* 0x000fce0000000004 */
.L_x_56804:
[----:B------:R-:W-:Y:S05]  /*56e0*/  BSYNC B0 ;  /* 0x0000000000007941 */ /* 0x000fea0003800000 */
.L_x_56803:
[----:B------:R4:W-:Y:S01]  /*56f0*/  STG.E.U8 desc[UR36][R8.64], R4 ;  /* 0x0000000408007986 */ /* 0x0009e2000c101124 */
[----:B------:R-:W-:Y:S05]  /*5700*/  BRA `(.L_x_56783) ;  /* 0x0000000400087947 */ /* 0x000fea0003800000 */
.L_x_56801:
        /* <DEDUP_REMOVED lines=16> */
.L_x_56808:
[----:B------:R-:W-:-:S04]  /*5810*/  LOP3.LUT R18, R18, 0x80000000, RZ, 0xc0, !PT ;  /* 0x8000000012127812 */ /* 0x000fc800078ec0ff */
[----:B------:R-:W-:-:S04]  /*5820*/  SHF.R.U32.HI R3, RZ, 0x18, R18 ;  /* 0x00000018ff037819 */ /* 0x000fc80000011612 */
[----:B------:R-:W-:-:S04]  /*5830*/  LOP3.LUT R0, R0, R3, RZ, 0xfc, !PT ;  /* 0x0000000300007212 */ /* 0x000fc800078efcff */
[----:B------:R-:W-:-:S07]  /*5840*/  PRMT R4, R0, 0x7610, R4 ;  /* 0x0000761000047816 */ /* 0x000fce0000000004 */
.L_x_56807:
[----:B------:R-:W-:Y:S05]  /*5850*/  BSYNC B0 ;  /* 0x0000000000007941 */ /* 0x000fea0003800000 */
.L_x_56806:
[----:B------:R0:W-:Y:S01]  /*5860*/  STG.E.U8 desc[UR36][R8.64], R4 ;  /* 0x0000000408007986 */ /* 0x0001e2000c101124 */
[----:B------:R-:W-:Y:S05]  /*5870*/  BRA `(.L_x_56783) ;  /* 0x0000000000ac7947 */ /* 0x000fea0003800000 */
.L_x_56800:
        /* <DEDUP_REMOVED lines=21> */
.L_x_56782:
        /* <DEDUP_REMOVED lines=16> */
.L_x_56811:
[----:B------:R-:W-:Y:S05]  /*5ad0*/  BRA `(.L_x_56783) ;  /* 0x0000000000147947 */ /* 0x000fea0003800000 */
.L_x_56810:
[----:B------:R-:W0:Y:S02]  /*5ae0*/  F2I.U64.TRUNC R18, R18 ;  /* 0x0000001200127311 */ /* 0x000e24000020d800 */
[----:B0-----:R3:W-:Y:S01]  /*5af0*/  STG.E.64 desc[UR36][R8.64], R18 ;  /* 0x0000001208007986 */ /* 0x0017e2000c101b24 */
[----:B------:R-:W-:Y:S05]  /*5b00*/  BRA `(.L_x_56783) ;  /* 0x0000000000087947 */ /* 0x000fea0003800000 */
.L_x_56809:
[----:B------:R-:W0:Y:S02]  /*5b10*/  F2I.FTZ.U32.TRUNC.NTZ R3, R18 ;  /* 0x0000001200037305 */ /* 0x000e24000021f000 */
[----:B0-----:R0:W-:Y:S02]  /*5b20*/  STG.E desc[UR36][R8.64], R3 ;  /* 0x0000000308007986 */ /* 0x0011e4000c101924 */
.L_x_56783:
        /* <DEDUP_REMOVED lines=24> */
.L_x_56815:
[----:B------:R-:W0:Y:S02]  /*5cb0*/  F2I.S64.TRUNC R22, R22 ;  /* 0x0000001600167311 */ /* 0x000e24000020d900 */
[----:B0-----:R-:W-:-:S05]  /*5cc0*/  IMAD.MOV.U32 R3, RZ, RZ, R22 ;  /* 0x000000ffff037224 */ /* 0x001fca00078e0016 */
[----:B------:R0:W-:Y:S01]  /*5cd0*/  STG.E.U8 desc[UR36][R8.64], R3 ;  /* 0x0000000308007986 */ /* 0x0001e2000c101124 */
[----:B------:R-:W-:Y:S05]  /*5ce0*/  BRA `(.L_x_56817) ;  /* 0x0000000c00407947 */ /* 0x000fea0003800000 */
.L_x_56814:
        /* <DEDUP_REMOVED lines=9> */
.L_x_56819:
[----:B------:R-:W0:Y:S02]  /*5d80*/  F2I.FTZ.TRUNC.NTZ R3, R22 ;  /* 0x0000001600037305 */ /* 0x000e24000021f100 */
[----:B0-----:R4:W-:Y:S01]  /*5d90*/  STG.E desc[UR36][R8.64], R3 ;  /* 0x0000000308007986 */ /* 0x0019e2000c101924 */
[----:B------:R-:W-:Y:S05]  /*5da0*/  BRA `(.L_x_56817) ;  /* 0x0000000c00107947 */ /* 0x000fea0003800000 */
.L_x_56818:
[----:B------:R-:W0:Y:S02]  /*5db0*/  F2I.FTZ.TRUNC.NTZ R3, R22 ;  /* 0x0000001600037305 */ /* 0x000e24000021f100 */
[----:B0-----:R3:W-:Y:S01]  /*5dc0*/  STG.E.U16 desc[UR36][R8.64], R3 ;  /* 0x0000000308007986 */ /* 0x0017e2000c101524 */
[----:B------:R-:W-:Y:S05]  /*5dd0*/  BRA `(.L_x_56817) ;  /* 0x0000000c00047947 */ /* 0x000fea0003800000 */
.L_x_56813:
        /* <DEDUP_REMOVED lines=8> */
.L_x_56821:
[----:B------:R-:W-:-:S05]  /*5e60*/  F2FP.F16.F32.PACK_AB R22, RZ, R22 ;  /* 0x00000016ff16723e */ /* 0x000fca00000000ff */
[----:B------:R0:W-:Y:S01]  /*5e70*/  STG.E.U16 desc[UR36][R8.64], R22 ;  /* 0x0000001608007986 */ /* 0x0001e2000c101524 */
[----:B------:R-:W-:Y:S05]  /*5e80*/  BRA `(.L_x_56817) ;  /* 0x0000000800d87947 */ /* 0x000fea0003800000 */
.L_x_56820:
        /* <DEDUP_REMOVED lines=9> */
.L_x_56823:
[----:B------:R-:W-:-:S04]  /*5f20*/  F2FP.F16.F32.PACK_AB R3, RZ, R22 ;  /* 0x00000016ff03723e */ /* 0x000fc800000000ff */
[----:B------:R-:W-:-:S05]  /*5f30*/  PRMT R3, R3, 0x5410, RZ ;  /* 0x0000541003037816 */ /* 0x000fca00000000ff */
[----:B------:R0:W-:Y:S01]  /*5f40*/  STG.E desc[UR36][R8.64], R3 ;  /* 0x0000000308007986 */ /* 0x0001e2000c101924 */
[----:B------:R-:W-:Y:S05]  /*5f50*/  BRA `(.L_x_56817) ;  /* 0x0000000800a47947 */ /* 0x000fea0003800000 */
.L_x_56822:
[----:B------:R-:W-:-:S06]  /*5f60*/  FMUL.FTZ R4, R22, 1 ;  /* 0x3f80000016047820 */ /* 0x000fcc0000410000 */
[----:B------:R-:W0:Y:S02]  /*5f70*/  F2F.F64.F32 R4, R4 ;  /* 0x0000000400047310 */ /* 0x000e240000201800 */
[----:B0-----:R0:W-:Y:S01]  /*5f80*/  STG.E.64 desc[UR36][R8.64], R4 ;  /* 0x0000000408007986 */ /* 0x0011e2000c101b24 */
[----:B------:R-:W-:Y:S05]  /*5f90*/  BRA `(.L_x_56817) ;  /* 0x0000000800947947 */ /* 0x000fea0003800000 */
.L_x_56812:
        /* <DEDUP_REMOVED lines=12> */
.L_x_56826:
[----:B------:R-:W-:Y:S01]  /*6060*/  FMUL.FTZ R4, R22, 1 ;  /* 0x3f80000016047820 */ /* 0x000fe20000410000 */
[----:B------:R-:W-:-:S05]  /*6070*/  CS2R R6, SRZ ;  /* 0x0000000000067805 */ /* 0x000fca000001ff00 */
[----:B------:R-:W0:Y:S02]  /*6080*/  F2F.F64.F32 R4, R4 ;  /* 0x0000000400047310 */ /* 0x000e240000201800 */
[----:B0-----:R0:W-:Y:S01]  /*6090*/  STG.E.128 desc[UR36][R8.64], R4 ;  /* 0x0000000408007986 */ /* 0x0011e2000c101d24 */
[----:B------:R-:W-:Y:S05]  /*60a0*/  BRA `(.L_x_56817) ;  /* 0x0000000800507947 */ /* 0x000fea0003800000 */
.L_x_56825:
        /* <DEDUP_REMOVED lines=20> */
.L_x_56830:
[----:B------:R-:W-:Y:S05]  /*61f0*/  BSYNC B0 ;  /* 0x0000000000007941 */ /* 0x000fea0003800000 */
.L_x_56829:
[----:B------:R-:W-:-:S05]  /*6200*/  LOP3.LUT R5, R0, R5, RZ, 0xfc, !PT ;  /* 0x0000000500057212 */ /* 0x000fca00078efcff */
[----:B------:R0:W-:Y:S01]  /*6210*/  STG.E.U8 desc[UR36][R8.64], R5 ;  /* 0x0000000508007986 */ /* 0x0001e2000c101124 */
[----:B------:R-:W-:Y:S05]  /*6220*/  BRA `(.L_x_56817) ;  /* 0x0000000400f07947 */ /* 0x000fea0003800000 */
.L_x_56828:
        /* <DEDUP_REMOVED lines=12> */
.L_x_56832:
[----:B------:R-:W-:Y:S01]  /*62f0*/  IMAD.MOV.U32 R0, RZ, RZ, 0x7f ;  /* 0x0000007fff007424 */ /* 0x000fe200078e00ff */
[----:B------:R-:W-:-:S04]  /*6300*/  ISETP.GT.U32.AND P0, PT, R4, 0x7f800000, PT ;  /* 0x7f8000000400780c */ /* 0x000fc80003f04070 */
[----:B------:R-:W-:-:S09]  /*6310*/  SEL R0, R0, 0x7c, P0 ;  /* 0x0000007c00007807 */ /* 0x000fd20000000000 */
.L_x_56833:
[----:B------:R-:W-:Y:S05]  /*6320*/  BSYNC B0 ;  /* 0x0000000000007941 */ /* 0x000fea0003800000 */
.L_x_56831:
[----:B------:R-:W-:-:S04]  /*6330*/  LOP3.LUT R22, R22, 0x80000000, RZ, 0xc0, !PT ;  /* 0x8000000016167812 */ /* 0x000fc800078ec0ff */
[----:B------:R-:W-:-:S04]  /*6340*/  SHF.R.U32.HI R3, RZ, 0x18, R22 ;  /* 0x00000018ff037819 */ /* 0x000fc80000011616 */
[----:B------:R-:W-:-:S05]  /*6350*/  LOP3.LUT R3, R0, R3, RZ, 0xfc, !PT ;  /* 0x0000000300037212 */ /* 0x000fca00078efcff */
[----:B------:R0:W-:Y:S01]  /*6360*/  STG.E.U8 desc[UR36][R8.64], R3 ;  /* 0x0000000308007986 */ /* 0x0001e2000c101124 */
[----:B------:R-:W-:Y:S05]  /*6370*/  BRA `(.L_x_56817) ;  /* 0x00000004009c7947 */ /* 0x000fea0003800000 */
.L_x_56827:
[----:B------:R-:W-:-:S05]  /*6380*/  F2FP.BF16.F32.PACK_AB R22, RZ, R22 ;  /* 0x00000016ff16723e */ /* 0x000fca00000010ff */
[----:B------:R0:W-:Y:S01]  /*6390*/  STG.E.U16 desc[UR36][R8.64], R22 ;  /* 0x0000001608007986 */ /* 0x0001e2000c101524 */
[----:B------:R-:W-:Y:S05]  /*63a0*/  BRA `(.L_x_56817) ;  /* 0x0000000400907947 */ /* 0x000fea0003800000 */
.L_x_56824:
        /* <DEDUP_REMOVED lines=11> */
.L_x_56836:
        /* <DEDUP_REMOVED lines=16> */
.L_x_56839:
[----:B------:R-:W-:-:S04]  /*6560*/  LOP3.LUT R22, R22, 0x80000000, RZ, 0xc0, !PT ;  /* 0x8000000016167812 */ /* 0x000fc800078ec0ff */
[----:B------:R-:W-:-:S04]  /*6570*/  SHF.R.U32.HI R3, RZ, 0x18, R22 ;  /* 0x00000018ff037819 */ /* 0x000fc80000011616 */
[----:B------:R-:W-:-:S04]  /*6580*/  LOP3.LUT R0, R0, R3, RZ, 0xfc, !PT ;  /* 0x0000000300007212 */ /* 0x000fc800078efcff */
[----:B------:R-:W-:-:S07]  /*6590*/  PRMT R4, R0, 0x7610, R4 ;  /* 0x0000761000047816 */ /* 0x000fce0000000004 */
.L_x_56838:
[----:B------:R-:W-:Y:S05]  /*65a0*/  BSYNC B0 ;  /* 0x0000000000007941 */ /* 0x000fea0003800000 */
.L_x_56837:
[----:B------:R0:W-:Y:S01]  /*65b0*/  STG.E.U8 desc[UR36][R8.64], R4 ;  /* 0x0000000408007986 */ /* 0x0001e2000c101124 */
[----:B------:R-:W-:Y:S05]  /*65c0*/  BRA `(.L_x_56817) ;  /* 0x0000000400087947 */ /* 0x000fea0003800000 */
.L_x_56835:
        /* <DEDUP_REMOVED lines=16> */
.L_x_56842:
[----:B------:R-:W-:-:S04]  /*66d0*/  LOP3.LUT R22, R22, 0x80000000, RZ, 0xc0, !PT ;  /* 0x8000000016167812 */ /* 0x000fc800078ec0ff */
[----:B------:R-:W-:-:S04]  /*66e0*/  SHF.R.U32.HI R3, RZ, 0x18, R22 ;  /* 0x00000018ff037819 */ /* 0x000fc80000011616 */
[----:B------:R-:W-:-:S04]  /*66f0*/  LOP3.LUT R0, R0, R3, RZ, 0xfc, !PT ;  /* 0x0000000300007212 */ /* 0x000fc800078efcff */
[----:B------:R-:W-:-:S07]  /*6700*/  PRMT R4, R0, 0x7610, R4 ;  /* 0x0000761000047816 */ /* 0x000fce0000000004 */
.L_x_56841:
[----:B------:R-:W-:Y:S05]  /*6710*/  BSYNC B0 ;  /* 0x0000000000007941 */ /* 0x000fea0003800000 */
.L_x_56840:
[----:B------:R0:W-:Y:S01]  /*6720*/  STG.E.U8 desc[UR36][R8.64], R4 ;  /* 0x0000000408007986 */ /* 0x0001e2000c101124 */
[----:B------:R-:W-:Y:S05]  /*6730*/  BRA `(.L_x_56817) ;  /* 0x0000000000ac7947 */ /* 0x000fea0003800000 */
.L_x_56834:
        /* <DEDUP_REMOVED lines=21> */
.L_x_56816:
        /* <DEDUP_REMOVED lines=16> */
.L_x_56845:
[----:B------:R-:W-:Y:S05]  /*6990*/  BRA `(.L_x_56817) ;  /* 0x0000000000147947 */ /* 0x000fea0003800000 */
.L_x_56844:
[----:B------:R-:W0:Y:S02]  /*69a0*/  F2I.U64.TRUNC R22, R22 ;  /* 0x0000001600167311 */ /* 0x000e24000020d800 */
[----:B0-----:R0:W-:Y:S01]  /*69b0*/  STG.E.64 desc[UR36][R8.64], R22 ;  /* 0x0000001608007986 */ /* 0x0011e2000c101b24 */
[----:B------:R-:W-:Y:S05]  /*69c0*/  BRA `(.L_x_56817) ;  /* 0x0000000000087947 */ /* 0x000fea0003800000 */
.L_x_56843:
[----:B------:R-:W0:Y:S02]  /*69d0*/  F2I.FTZ.U32.TRUNC.NTZ R3, R22 ;  /* 0x0000001600037305 */ /* 0x000e24000021f000 */
[----:B0-----:R0:W-:Y:S02]  /*69e0*/  STG.E desc[UR36][R8.64], R3 ;  /* 0x0000000308007986 */ /* 0x0011e4000c101924 */
.L_x_56817:
[----:B------:R-:W-:-:S07]  /*69f0*/  VIADD R25, R25, 0x80 ;  /* 0x0000008019197836 */ /* 0x000fce0000000000 */
.L_x_56777:
[----:B------:R-:W-:Y:S05]  /*6a00*/  BSYNC B6 ;  /* 0x0000000000067941 */ /* 0x000fea0003800000 */
.L_x_56776:
[----:B------:R-:W-:-:S13]  /*6a10*/  ISETP.GE.AND P0, PT, R25, R17, PT ;  /* 0x000000111900720c */ /* 0x000fda0003f06270 */
[----:B------:R-:W-:Y:S05]  /*6a20*/  @P0 EXIT ;  /* 0x000000000000094d */ /* 0x000fea0003800000 */
[----:B0---4-:R-:W0:Y:S01]  /*6a30*/  LDC.64 R4, c[0x0][0x228] ;  /* 0x00008a00ff047b82 */ /* 0x011e220000000a00 */
[----:B-1----:R-:W-:Y:S01]  /*6a40*/  PRMT R0, R16, 0x9910, RZ ;  /* 0x0000991010007816 */ /* 0x002fe200000000ff */
[----:B------:R-:W-:Y:S01]  /*6a50*/  IMAD R2, R2, 0x200, R25 ;  /* 0x0000020002027824 */ /* 0x000fe200078e0219 */
[----:B------:R-:W-:Y:S02]  /*6a60*/  ULDC UR4, c[0x0][0x248] ;  /* 0x0000920000047ab9 */ /* 0x000fe40000000800 */
[----:B------:R-:W-:Y:S01]  /*6a70*/  ISETP.GT.AND P1, PT, R0, 0x9, PT ;  /* 0x000000090000780c */ /* 0x000fe20003f24270 */
[----:B---3--:R-:W-:-:S05]  /*6a80*/  IMAD R3, R2, UR4, RZ ;  /* 0x0000000402037c24 */ /* 0x008fca000f8e02ff */
        /* <DEDUP_REMOVED lines=14> */
.L_x_56849:
[----:B--2---:R-:W0:Y:S02]  /*6b70*/  F2I.S64.TRUNC R24, R24 ;  /* 0x0000001800187311 */ /* 0x004e24000020d900 */
[----:B0-----:R-:W-:-:S05]  /*6b80*/  IMAD.MOV.U32 R5, RZ, RZ, R24 ;  /* 0x000000ffff057224 */ /* 0x001fca00078e0018 */
[----:B------:R-:W-:Y:S01]  /*6b90*/  STG.E.U8 desc[UR36][R2.64], R5 ;  /* 0x0000000502007986 */ /* 0x000fe2000c101124 */
[----:B------:R-:W-:Y:S05]  /*6ba0*/  EXIT ;  /* 0x000000000000794d */ /* 0x000fea0003800000 */
.L_x_56848:
        /* <DEDUP_REMOVED lines=9> */
.L_x_56852:
[----:B--2---:R-:W0:Y:S02]  /*6c40*/  F2I.FTZ.TRUNC.NTZ R5, R24 ;  /* 0x0000001800057305 */ /* 0x004e24000021f100 */
[----:B0-----:R-:W-:Y:S01]  /*6c50*/  STG.E desc[UR36][R2.64], R5 ;  /* 0x0000000502007986 */ /* 0x001fe2000c101924 */
[----:B------:R-:W-:Y:S05]  /*6c60*/  EXIT ;  /* 0x000000000000794d */ /* 0x000fea0003800000 */
.L_x_56851:
[----:B--2---:R-:W0:Y:S02]  /*6c70*/  F2I.FTZ.TRUNC.NTZ R5, R24 ;  /* 0x0000001800057305 */ /* 0x004e24000021f100 */
[----:B0-----:R-:W-:Y:S01]  /*6c80*/  STG.E.U16 desc[UR36][R2.64], R5 ;  /* 0x0000000502007986 */ /* 0x001fe2000c101524 */
[----:B------:R-:W-:Y:S05]  /*6c90*/  EXIT ;  /* 0x000000000000794d */ /* 0x000fea0003800000 */
.L_x_56847:
        /* <DEDUP_REMOVED lines=8> */
.L_x_56854:
[----:B--2---:R-:W-:-:S05]  /*6d20*/  F2FP.F16.F32.PACK_AB R24, RZ, R24 ;  /* 0x00000018ff18723e */ /* 0x004fca00000000ff */
[----:B------:R-:W-:Y:S01]  /*6d30*/  STG.E.U16 desc[UR36][R2.64], R24 ;  /* 0x0000001802007986 */ /* 0x000fe2000c101524 */
[----:B------:R-:W-:Y:S05]  /*6d40*/  EXIT ;  /* 0x000000000000794d */ /* 0x000fea0003800000 */
.L_x_56853:
        /* <DEDUP_REMOVED lines=9> */
.L_x_56856:
[----:B--2---:R-:W-:-:S04]  /*6de0*/  F2FP.F16.F32.PACK_AB R5, RZ, R24 ;  /* 0x00000018ff05723e */ /* 0x004fc800000000ff */
[----:B------:R-:W-:-:S05]  /*6df0*/  PRMT R5, R5, 0x5410, RZ ;  /* 0x0000541005057816 */ /* 0x000fca00000000ff */
[----:B------:R-:W-:Y:S01]  /*6e00*/  STG.E desc[UR36][R2.64], R5 ;  /* 0x0000000502007986 */ /* 0x000fe2000c101924 */
[----:B------:R-:W-:Y:S05]  /*6e10*/  EXIT ;  /* 0x000000000000794d */ /* 0x000fea0003800000 */
.L_x_56855:
[----:B--2---:R-:W-:-:S06]  /*6e20*/  FMUL.FTZ R4, R24, 1 ;  /* 0x3f80000018047820 */ /* 0x004fcc0000410000 */
[----:B------:R-:W0:Y:S02]  /*6e30*/  F2F.F64.F32 R4, R4 ;  /* 0x0000000400047310 */ /* 0x000e240000201800 */
[----:B0-----:R-:W-:Y:S01]  /*6e40*/  STG.E.64 desc[UR36][R2.64], R4 ;  /* 0x0000000402007986 */ /* 0x001fe2000c101b24 */
[----:B------:R-:W-:Y:S05]  /*6e50*/  EXIT ;  /* 0x000000000000794d */ /* 0x000fea0003800000 */
.L_x_56846:
        /* <DEDUP_REMOVED lines=12> */
.L_x_56859:
[----:B--2---:R-:W-:Y:S01]  /*6f20*/  FMUL.FTZ R4, R24, 1 ;  /* 0x3f80000018047820 */ /* 0x004fe20000410000 */
[----:B------:R-:W-:-:S05]  /*6f30*/  CS2R R6, SRZ ;  /* 0x0000000000067805 */ /* 0x000fca000001ff00 */
[----:B------:R-:W0:Y:S02]  /*6f40*/  F2F.F64.F32 R4, R4 ;  /* 0x0000000400047310 */ /* 0x000e240000201800 */
[----:B0-----:R-:W-:Y:S01]  /*6f50*/  STG.E.128 desc[UR36][R2.64], R4 ;  /* 0x0000000402007986 */ /* 0x001fe2000c101d24 */
[----:B------:R-:W-:Y:S05]  /*6f60*/  EXIT ;  /* 0x000000000000794d */ /* 0x000fea0003800000 */
.L_x_56858:
        /* <DEDUP_REMOVED lines=20> */
.L_x_56863:
[----:B------:R-:W-:Y:S05]  /*70b0*/  BSYNC B0 ;  /* 0x0000000000007941 */ /* 0x000fea0003800000 */
.L_x_56862:
[----:B------:R-:W-:-:S05]  /*70c0*/  LOP3.LUT R7, R0, R7, RZ, 0xfc, !PT ;  /* 0x0000000700077212 */ /* 0x000fca00078efcff */
[----:B------:R-:W-:Y:S01]  /*70d0*/  STG.E.U8 desc[UR36][R2.64], R7 ;  /* 0x0000000702007986 */ /* 0x000fe2000c101124 */
[----:B------:R-:W-:Y:S05]  /*70e0*/  EXIT ;  /* 0x000000000000794d */ /* 0x000fea0003800000 */
.L_x_56861:
        /* <DEDUP_REMOVED lines=12> */
.L_x_56865:
[----:B------:R-:W-:Y:S01]  /*71b0*/  IMAD.MOV.U32 R0, RZ, RZ, 0x7f ;  /* 0x0000007fff007424 */ /* 0x000fe200078e00ff */
[----:B------:R-:W-:-:S04]  /*71c0*/  ISETP.GT.U32.AND P0, PT, R4, 0x7f800000, PT ;  /* 0x7f8000000400780c */ /* 0x000fc80003f04070 */
[----:B------:R-:W-:-:S09]  /*71d0*/  SEL R0, R0, 0x7c, P0 ;  /* 0x0000007c00007807 */ /* 0x000fd20000000000 */
.L_x_56866:
[----:B------:R-:W-:Y:S05]  /*71e0*/  BSYNC B0 ;  /* 0x0000000000007941 */ /* 0x000fea0003800000 */
.L_x_56864:
[----:B------:R-:W-:-:S04]  /*71f0*/  LOP3.LUT R24, R24, 0x80000000, RZ, 0xc0, !PT ;  /* 0x8000000018187812 */ /* 0x000fc800078ec0ff */
[----:B------:R-:W-:-:S04]  /*7200*/  SHF.R.U32.HI R5, RZ, 0x18, R24 ;  /* 0x00000018ff057819 */ /* 0x000fc80000011618 */
[----:B------:R-:W-:-:S05]  /*7210*/  LOP3.LUT R5, R0, R5, RZ, 0xfc, !PT ;  /* 0x0000000500057212 */ /* 0x000fca00078efcff */
[----:B------:R-:W-:Y:S01]  /*7220*/  STG.E.U8 desc[UR36][R2.64], R5 ;  /* 0x0000000502007986 */ /* 0x000fe2000c101124 */
[----:B------:R-:W-:Y:S05]  /*7230*/  EXIT ;  /* 0x000000000000794d */ /* 0x000fea0003800000 */
.L_x_56860:
[----:B--2---:R-:W-:-:S05]  /*7240*/  F2FP.BF16.F32.PACK_AB R24, RZ, R24 ;  /* 0x00000018ff18723e */ /* 0x004fca00000010ff */
[----:B------:R-:W-:Y:S01]  /*7250*/  STG.E.U16 desc[UR36][R2.64], R24 ;  /* 0x0000001802007986 */ /* 0x000fe2000c101524 */
[----:B------:R-:W-:Y:S05]  /*7260*/  EXIT ;  /* 0x000000000000794d */ /* 0x000fea0003800000 */
.L_x_56857:
        /* <DEDUP_REMOVED lines=11> */
.L_x_56869:
        /* <DEDUP_REMOVED lines=16> */
.L_x_56872:
[----:B------:R-:W-:-:S04]  /*7420*/  LOP3.LUT R24, R24, 0x80000000, RZ, 0xc0, !PT ;  /* 0x8000000018187812 */ /* 0x000fc800078ec0ff */
[----:B------:R-:W-:-:S04]  /*7430*/  SHF.R.U32.HI R5, RZ, 0x18, R24 ;  /* 0x00000018ff057819 */ /* 0x000fc80000011618 */
[----:B------:R-:W-:-:S04]  /*7440*/  LOP3.LUT R4, R4, R5, RZ, 0xfc, !PT ;  /* 0x0000000504047212 */ /* 0x000fc800078efcff */
[----:B------:R-:W-:-:S07]  /*7450*/  PRMT R0, R4, 0x7610, R0 ;  /* 0x0000761004007816 */ /* 0x000fce0000000000 */
.L_x_56871:
[----:B------:R-:W-:Y:S05]  /*7460*/  BSYNC B0 ;  /* 0x0000000000007941 */ /* 0x000fea0003800000 */
.L_x_56870:
[----:B------:R-:W-:Y:S01]  /*7470*/  STG.E.U8 desc[UR36][R2.64], R0 ;  /* 0x0000000002007986 */ /* 0x000fe2000c101124 */
[----:B------:R-:W-:Y:S05]  /*7480*/  EXIT ;  /* 0x000000000000794d */ /* 0x000fea0003800000 */
.L_x_56868:
        /* <DEDUP_REMOVED lines=16> */
.L_x_56875:
[----:B------:R-:W-:-:S04]  /*7590*/  LOP3.LUT R24, R24, 0x80000000, RZ, 0xc0, !PT ;  /* 0x8000000018187812 */ /* 0x000fc800078ec0ff */
[----:B------:R-:W-:-:S04]  /*75a0*/  SHF.R.U32.HI R5, RZ, 0x18, R24 ;  /* 0x00000018ff057819 */ /* 0x000fc80000011618 */
[----:B------:R-:W-:-:S04]  /*75b0*/  LOP3.LUT R4, R4, R5, RZ, 0xfc, !PT ;  /* 0x0000000504047212 */ /* 0x000fc800078efcff */
[----:B------:R-:W-:-:S07]  /*75c0*/  PRMT R0, R4, 0x7610, R0 ;  /* 0x0000761004007816 */ /* 0x000fce0000000000 */
.L_x_56874:
[----:B------:R-:W-:Y:S05]  /*75d0*/  BSYNC B0 ;  /* 0x0000000000007941 */ /* 0x000fea0003800000 */
.L_x_56873:
[----:B------:R-:W-:Y:S01]  /*75e0*/  STG.E.U8 desc[UR36][R2.64], R0 ;  /* 0x0000000002007986 */ /* 0x000fe2000c101124 */
[----:B------:R-:W-:Y:S05]  /*75f0*/  EXIT ;  /* 0x000000000000794d */ /* 0x000fea0003800000 */
.L_x_56867:
        /* <DEDUP_REMOVED lines=21> */
.L_x_56850:
        /* <DEDUP_REMOVED lines=16> */
.L_x_56878:
[----:B------:R-:W-:Y:S05]  /*7850*/  EXIT ;  /* 0x000000000000794d */ /* 0x000fea0003800000 */
.L_x_56877:
[----:B--2---:R-:W0:Y:S02]  /*7860*/  F2I.U64.TRUNC R24, R24 ;  /* 0x0000001800187311 */ /* 0x004e24000020d800 */
[----:B0-----:R-:W-:Y:S01]  /*7870*/  STG.E.64 desc[UR36][R2.64], R24 ;  /* 0x0000001802007986 */ /* 0x001fe2000c101b24 */
[----:B------:R-:W-:Y:S05]  /*7880*/  EXIT ;  /* 0x000000000000794d */ /* 0x000fea0003800000 */
.L_x_56876:
[----:B--2---:R-:W0:Y:S02]  /*7890*/  F2I.FTZ.U32.TRUNC.NTZ R5, R24 ;  /* 0x0000001800057305 */ /* 0x004e24000021f000 */
[----:B0-----:R-:W-:Y:S01]  /*78a0*/  STG.E desc[UR36][R2.64], R5 ;  /* 0x0000000502007986 */ /* 0x001fe2000c101924 */
[----:B------:R-:W-:Y:S05]  /*78b0*/  EXIT ;  /* 0x000000000000794d */ /* 0x000fea0003800000 */
.L_x_56879:
        /* <DEDUP_REMOVED lines=12> */
.L_x_71912:


//--------------------- .text._ZN2at6native18elementwise_kernelILi128ELi2EZNS0_22gpu_kernel_impl_nocastIZNS0_50_GLOBAL__N__2680c7bb_12_PowKernel_cu_140f0503_289622pow_scalar_tensor_implIfEEvRNS_18TensorIteratorBaseET_EUlfE_EEvS6_RKS7_EUliE_EEviT1_ --------------------------
	.section	.text._ZN2at6native18elementwise_kernelILi128ELi2EZNS0_22gpu_kernel_impl_nocastIZNS0_50_GLOBAL__N__2680c7bb_12_PowKernel_cu_140f0503_289622pow_scalar_tensor_implIfEEvRNS_18TensorIteratorBaseET_EUlfE_EEvS6_RKS7_EUliE_EEviT1_,"ax",@progbits
	.align	128
        .global         _ZN2at6native18elementwise_kernelILi128ELi2EZNS0_22gpu_kernel_impl_nocastIZNS0_50_GLOBAL__N__2680c7bb_12_PowKernel_cu_140f0503_289622pow_scalar_tensor_implIfEEvRNS_18TensorIteratorBaseET_EUlfE_EEvS6_RKS7_EUliE_EEviT1_
        .type           _ZN2at6native18elementwise_kernelILi128ELi2EZNS0_22gpu_kernel_impl_nocastIZNS0_50_GLOBAL__N__2680c7bb_12_PowKernel_cu_140f0503_289622pow_scalar_tensor_implIfEEvRNS_18TensorIteratorBaseET_EUlfE_EEvS6_RKS7_EUliE_EEviT1_,@function
        .size           _ZN2at6native18elementwise_kernelILi128ELi2EZNS0_22gpu_kernel_impl_nocastIZNS0_50_GLOBAL__N__2680c7bb_12_PowKernel_cu_140f0503_289622pow_scalar_tensor_implIfEEvRNS_18TensorIteratorBaseET_EUlfE_EEvS6_RKS7_EUliE_EEviT1_,(.L_x_71913 - _ZN2at6native18elementwise_kernelILi128ELi2EZNS0_22gpu_kernel_impl_nocastIZNS0_50_GLOBAL__N__2680c7bb_12_PowKernel_cu_140f0503_289622pow_scalar_tensor_implIfEEvRNS_18TensorIteratorBaseET_EUlfE_EEvS6_RKS7_EUliE_EEviT1_)
        .other          _ZN2at6native18elementwise_kernelILi128ELi2EZNS0_22gpu_kernel_impl_nocastIZNS0_50_GLOBAL__N__2680c7bb_12_PowKernel_cu_140f0503_289622pow_scalar_tensor_implIfEEvRNS_18TensorIteratorBaseET_EUlfE_EEvS6_RKS7_EUliE_EEviT1_,@"STO_CUDA_ENTRY STV_DEFAULT"
_ZN2at6native18elementwise_kernelILi128ELi2EZNS0_22gpu_kernel_impl_nocastIZNS0_50_GLOBAL__N__2680c7bb_12_PowKernel_cu_140f0503_289622pow_scalar_tensor_implIfEEvRNS_18TensorIteratorBaseET_EUlfE_EEvS6_RKS7_EUliE_EEviT1_:
.text._ZN2at6native18elementwise_kernelILi128ELi2EZNS0_22gpu_kernel_impl_nocastIZNS0_50_GLOBAL__N__2680c7bb_12_PowKernel_cu_140f0503_289622pow_scalar_tensor_implIfEEvRNS_18TensorIteratorBaseET_EUlfE_EEvS6_RKS7_EUliE_EEviT1_:
        /* <DEDUP_REMOVED lines=312> */
.L_x_56882:
[----:B------:R-:W-:Y:S01]  /*1380*/  ULDC.64 UR8, c[0x0][0x418] ;  /* 0x0001060000087ab9 */ /* 0x000fe20000000a00 */
[----:B------:R-:W-:Y:S01]  /*1390*/  ULDC UR7, c[0x0][0x420] ;  /* 0x0001080000077ab9 */ /* 0x000fe20000000800 */
[----:B------:R-:W-:-:S04]  /*13a0*/  IADD3 R4, P0, R2, UR8, RZ ;  /* 0x0000000802047c10 */ /* 0x000fc8000ff1e0ff */
[----:B------:R-:W-:Y:S01]  /*13b0*/  IADD3.X R5, RZ, UR9, RZ, P0, !PT ;  /* 0x00000009ff057c10 */ /* 0x000fe200087fe4ff */
[----:B------:R-:W0:Y:S01]  /*13c0*/  MUFU.LG2 R2, UR7 ;  /* 0x0000000700027d08 */ /* 0x000e220008000c00 */
[----:B------:R-:W-:-:S04]  /*13d0*/  ULDC.64 UR8, c[0x0][0x410] ;  /* 0x0001040000087ab9 */ /* 0x000fc80000000a00 */
[----:B------:R-:W0:Y:S01]  /*13e0*/  LDG.E R5, desc[UR4][R4.64] ;  /* 0x0000000404057981 */ /* 0x000e22000c1e1900 */
[----:B------:R-:W-:Y:S01]  /*13f0*/  IADD3 R7, R0, 0x80, RZ ;  /* 0x0000008000077810 */ /* 0x000fe20007ffe0ff */
[----:B0-----:R-:W-:Y:S01]  /*1400*/  FMUL.FTZ R6, R2, R5 ;  /* 0x0000000502067220 */ /* 0x001fe20000410000 */
[----:B------:R-:W-:-:S03]  /*1410*/  IADD3 R2, P0, R3, UR8, RZ ;  /* 0x0000000803027c10 */ /* 0x000fc6000ff1e0ff */
[----:B------:R-:W0:Y:S01]  /*1420*/  MUFU.EX2 R9, R6 ;  /* 0x0000000600097308 */ /* 0x000e220000000800 */
[----:B------:R-:W-:-:S05]  /*1430*/  IADD3.X R3, RZ, UR9, RZ, P0, !PT ;  /* 0x00000009ff037c10 */ /* 0x000fca00087fe4ff */
[----:B0-----:R0:W-:Y:S04]  /*1440*/  STG.E desc[UR4][R2.64], R9 ;  /* 0x0000000902007986 */ /* 0x0011e8000c101904 */
.L_x_56881:
[----:B------:R-:W-:Y:S05]  /*1450*/  BSYNC B0 ;  /* 0x0000000000007941 */ /* 0x000fea0003800000 */
.L_x_56880:
        /* <DEDUP_REMOVED lines=305> */
.L_x_56883:
[----:B------:R-:W-:Y:S02]  /*2770*/  ULDC.64 UR6, c[0x0][0x418] ;  /* 0x0001060000067ab9 */ /* 0x000fe40000000a00 */
[----:B------:R-:W-:Y:S01]  /*2780*/  IADD3 R4, P0, R0, UR6, RZ ;  /* 0x0000000600047c10 */ /* 0x000fe2000ff1e0ff */
[----:B------:R-:W-:-:S03]  /*2790*/  ULDC UR6, c[0x0][0x420] ;  /* 0x0001080000067ab9 */ /* 0x000fc60000000800 */
[----:B------:R-:W-:-:S05]  /*27a0*/  IADD3.X R5, RZ, UR7, RZ, P0, !PT ;  /* 0x00000007ff057c10 */ /* 0x000fca00087fe4ff */
[----:B------:R-:W2:Y:S01]  /*27b0*/  LDG.E R4, desc[UR4][R4.64] ;  /* 0x0000000404047981 */ /* 0x000ea2000c1e1900 */
[----:B------:R-:W2:Y:S01]  /*27c0*/  MUFU.LG2 R7, UR6 ;  /* 0x0000000600077d08 */ /* 0x000ea20008000c00 */
[----:B------:R-:W-:Y:S02]  /*27d0*/  ULDC.64 UR6, c[0x0][0x410] ;  /* 0x0001040000067ab9 */ /* 0x000fe40000000a00 */
[----:B------:R-:W-:-:S04]  /*27e0*/  IADD3 R2, P0, R3, UR6, RZ ;  /* 0x0000000603027c10 */ /* 0x000fc8000ff1e0ff */
[----:B------:R-:W-:Y:S01]  /*27f0*/  IADD3.X R3, RZ, UR7, RZ, P0, !PT ;  /* 0x00000007ff037c10 */ /* 0x000fe200087fe4ff */
[----:B--2---:R-:W-:-:S04]  /*2800*/  FMUL.FTZ R0, R7, R4 ;  /* 0x0000000407007220 */ /* 0x004fc80000410000 */
[----:B------:R-:W0:Y:S02]  /*2810*/  MUFU.EX2 R7, R0 ;  /* 0x0000000000077308 */ /* 0x000e240000000800 */
[----:B0-----:R-:W-:Y:S01]  /*2820*/  STG.E desc[UR4][R2.64], R7 ;  /* 0x0000000702007986 */ /* 0x001fe2000c101904 */
[----:B------:R-:W-:Y:S05]  /*2830*/  EXIT ;  /* 0x000000000000794d */ /* 0x000fea0003800000 */
.L_x_56884:
        /* <DEDUP_REMOVED lines=12> */
.L_x_71913:


//--------------------- .text._ZN2at6native27unrolled_elementwise_kernelIZNS0_50_GLOBAL__N__2680c7bb_12_PowKernel_cu_140f0503_289622pow_scalar_tensor_implIfEEvRNS_18TensorIteratorBaseET_EUlfE_St5arrayIPcLm2EELi4E23TrivialOffsetCalculatorILi1EjESC_NS0_6memory15LoadWithoutCastENSD_16StoreWithoutCastEEEviS6_T0_T2_T3_T4_T5_ --------------------------
	.section	.text._ZN2at6native27unrolled_elementwise_kernelIZNS0_50_GLOBAL__N__2680c7bb_12_PowKernel_cu_140f0503_289622pow_scalar_tensor_implIfEEvRNS_18TensorIteratorBaseET_EUlfE_St5arrayIPcLm2EELi4E23TrivialOffsetCalculatorILi1EjESC_NS0_6memory15LoadWithoutCastENSD_16StoreWithoutCastEEEviS6_T0_T2_T3_T4_T5_,"ax",@progbits
	.align	128
        .global         _ZN2at6native27unrolled_elementwise_kernelIZNS0_50_GLOBAL__N__2680c7bb_12_PowKernel_cu_140f0503_289622pow_scalar_tensor_implIfEEvRNS_18TensorIteratorBaseET_EUlfE_St5arrayIPcLm2EELi4E23TrivialOffsetCalculatorILi1EjESC_NS0_6memory15LoadWithoutCastENSD_16StoreWithoutCastEEEviS6_T0_T2_T3_T4_T5_
        .type           _ZN2at6native27unrolled_elementwise_kernelIZNS0_50_GLOBAL__N__2680c7bb_12_PowKernel_cu_140f0503_289622pow_scalar_tensor_implIfEEvRNS_18TensorIteratorBaseET_EUlfE_St5arrayIPcLm2EELi4E23TrivialOffsetCalculatorILi1EjESC_NS0_6memory15LoadWithoutCastENSD_16StoreWithoutCastEEEviS6_T0_T2_T3_T4_T5_,@function
        .size           _ZN2at6native27unrolled_elementwise_kernelIZNS0_50_GLOBAL__N__2680c7bb_12_PowKernel_cu_140f0503_289622pow_scalar_tensor_implIfEEvRNS_18TensorIteratorBaseET_EUlfE_St5arrayIPcLm2EELi4E23TrivialOffsetCalculatorILi1EjESC_NS0_6memory15LoadWithoutCastENSD_16StoreWithoutCastEEEviS6_T0_T2_T3_T4_T5_,(.L_x_71914 - _ZN2at6native27unrolled_elementwise_kernelIZNS0_50_GLOBAL__N__2680c7bb_12_PowKernel_cu_140f0503_289622pow_scalar_tensor_implIfEEvRNS_18TensorIteratorBaseET_EUlfE_St5arrayIPcLm2EELi4E23TrivialOffsetCalculatorILi1EjESC_NS0_6memory15LoadWithoutCastENSD_16StoreWithoutCastEEEviS6_T0_T2_T3_T4_T5_)
        .other          _ZN2at6native27unrolled_elementwise_kernelIZNS0_50_GLOBAL__N__2680c7bb_12_PowKernel_cu_140f0503_289622pow_scalar_tensor_implIfEEvRNS_18TensorIteratorBaseET_EUlfE_St5arrayIPcLm2EELi4E23TrivialOffsetCalculatorILi1EjESC_NS0_6memory15LoadWithoutCastENSD_16StoreWithoutCastEEEviS6_T0_T2_T3_T4_T5_,@"STO_CUDA_ENTRY STV_DEFAULT"
_ZN2at6native27unrolled_elementwise_kernelIZNS0_50_GLOBAL__N__2680c7bb_12_PowKernel_cu_140f0503_289622pow_scalar_tensor_implIfEEvRNS_18TensorIteratorBaseET_EUlfE_St5arrayIPcLm2EELi4E23TrivialOffsetCalculatorILi1EjESC_NS0_6memory15LoadWithoutCastENSD_16StoreWithoutCastEEEviS6_T0_T2_T3_T4_T5_:
.text._ZN2at6native27unrolled_elementwise_kernelIZNS0_50_GLOBAL__N__2680c7bb_12_PowKernel_cu_140f0503_289622pow_scalar_tensor_implIfEEvRNS_18TensorIteratorBaseET_EUlfE_St5arrayIPcLm2EELi4E23TrivialOffsetCalculatorILi1EjESC_NS0_6memory15LoadWithoutCastENSD_16StoreWithoutCastEEEviS6_T0_T2_T3_T4_T5_:
        /* <DEDUP_REMOVED lines=21> */
[----:B------:R-:W-:Y:S02]  /*0150*/  CS2R R12, SRZ ;  /* 0x00000000000c7805 */ /* 0x000fe4000001ff00 */
[----:B------:R-:W-:-:S04]  /*0160*/  @!P2 LEA R17, R0, R19, 0x9 ;  /* 0x000000130011a211 */ /* 0x000fc800078e48ff */
[----:B------:R1:W3:Y:S01]  /*0170*/  @!P1 LDG.E R12, desc[UR4][R14.64] ;  /* 0x000000040e0c9981 */ /* 0x0002e2000c1e1900 */
[----:B0-----:R-:W-:Y:S01]  /*0180*/  @!P2 IMAD.WIDE.U32 R16, R17, 0x4, R8 ;  /* 0x000000041110a825 */ /* 0x001fe200078e0008 */
[----:B-1----:R-:W0:Y:S04]  /*0190*/  @!P0 LDC R14, c[0x0][0x218] ;  /* 0x00008600ff0e8b82 */ /* 0x002e280000000800 */
[----:B------:R1:W4:Y:S01]  /*01a0*/  @!P2 LDG.E R13, desc[UR4][R16.64] ;  /* 0x00000004100da981 */ /* 0x000322000c1e1900 */
[----:B------:R-:W-:-:S05]  /*01b0*/  @!P2 VIADD R19, R19, 0x80 ;  /* 0x000000801313a836 */ /* 0x000fca0000000000 */
[----:B------:R-:W-:-:S13]  /*01c0*/  ISETP.GE.AND P1, PT, R19, R2, PT ;  /* 0x000000021300720c */ /* 0x000fda0003f26270 */
[----:B------:R-:W1:Y:S01]  /*01d0*/  @!P1 LDC.64 R8, c[0x0][0x230] ;  /* 0x00008c00ff089b82 */ /* 0x000e620000000a00 */
[----:B------:R-:W-:-:S05]  /*01e0*/  @!P1 LEA R11, R0, R19, 0x9 ;  /* 0x00000013000b9211 */ /* 0x000fca00078e48ff */
[----:B-1----:R-:W-:Y:S01]  /*01f0*/  @!P1 IMAD.WIDE.U32 R8, R11, 0x4, R8 ;  /* 0x000000040b089825 */ /* 0x002fe200078e0008 */
[----:B------:R-:W-:-:S05]  /*0200*/  MOV R11, R7 ;  /* 0x00000007000b7202 */ /* 0x000fca0000000f00 */
[----:B------:R-:W-:-:S05]  /*0210*/  VIADD R15, R11, 0x80 ;  /* 0x000000800b0f7836 */ /* 0x000fca0000000000 */
[----:B------:R-:W-:Y:S02]  /*0220*/  ISETP.GE.AND P3, PT, R15, R2, PT ;  /* 0x000000020f00720c */ /* 0x000fe40003f66270 */
[----:B------:R-:W-:-:S04]  /*0230*/  IADD3 R15, R11, 0x100, RZ ;  /* 0x000001000b0f7810 */ /* 0x000fc80007ffe0ff */
[----:B------:R-:W-:Y:S02]  /*0240*/  ISETP.GE.AND P2, PT, R15, R2, PT ;  /* 0x000000020f00720c */ /* 0x000fe40003f46270 */
[----:B0-----:R-:W2:Y:S05]  /*0250*/  @!P0 MUFU.LG2 R15, R14 ;  /* 0x0000000e000f8308 */ /* 0x001eaa0000000c00 */
[----:B------:R-:W0:Y:S01]  /*0260*/  @!P3 LDC R16, c[0x0][0x218] ;  /* 0x00008600ff10bb82 */ /* 0x000e220000000800 */
[----:B------:R-:W-:-:S06]  /*0270*/  IMAD.MOV.U32 R10, RZ, RZ, RZ ;  /* 0x000000ffff0a7224 */ /* 0x000fcc00078e00ff */
[----:B------:R1:W5:Y:S01]  /*0280*/  @!P1 LDG.E R10, desc[UR4][R8.64] ;  /* 0x00000004080a9981 */ /* 0x000362000c1e1900 */
[----:B------:R-:W0:Y:S01]  /*0290*/  @!P2 LDC R18, c[0x0][0x218] ;  /* 0x00008600ff12ab82 */ /* 0x000e220000000800 */
[----:B------:R-:W-:-:S07]  /*02a0*/  VIADD R17, R11, 0x180 ;  /* 0x000001800b117836 */ /* 0x000fce0000000000 */
[----:B-1----:R-:W1:Y:S01]  /*02b0*/  @!P0 LDC.64 R8, c[0x0][0x228] ;  /* 0x00008a00ff088b82 */ /* 0x002e620000000a00 */
[----:B------:R-:W-:Y:S02]  /*02c0*/  ISETP.GE.AND P1, PT, R17, R2, PT ;  /* 0x000000021100720c */ /* 0x000fe40003f26270 */
[----:B0-----:R-:W3:Y:S01]  /*02d0*/  @!P3 MUFU.LG2 R17, R16 ;  /* 0x000000100011b308 */ /* 0x001ee20000000c00 */
[----:B------:R-:W-:Y:S01]  /*02e0*/  @!P0 IADD3 R11, R7, 0x80, RZ ;  /* 0x00000080070b8810 */ /* 0x000fe20007ffe0ff */
[----:B------:R-:W-:-:S06]  /*02f0*/  @!P0 IMAD R7, R0, 0x200, R7 ;  /* 0x0000020000078824 */ /* 0x000fcc00078e0207 */
[----:B------:R-:W-:Y:S01]  /*0300*/  @!P2 MUFU.LG2 R18, R18 ;  /* 0x000000120012a308 */ /* 0x000fe20000000c00 */
[----:B-1----:R-:W-:Y:S01]  /*0310*/  @!P0 IMAD.WIDE.U32 R8, R7, 0x4, R8 ;  /* 0x0000000407088825 */ /* 0x002fe200078e0008 */
[----:B------:R-:W-:Y:S03]  /*0320*/  BSSY B0, `(.L_x_56885) ;  /* 0x0000015000007945 */ /* 0x000fe60003800000 */
[----:B--2---:R-:W-:Y:S02]  /*0330*/  @!P0 FMUL.FTZ R6, R15, R6 ;  /* 0x000000060f068220 */ /* 0x004fe40000410000 */
[----:B------:R-:W0:Y:S02]  /*0340*/  @!P1 LDC R15, c[0x0][0x218] ;  /* 0x00008600ff0f9b82 */ /* 0x000e240000000800 */
[----:B------:R-:W1:Y:S01]  /*0350*/  @!P0 MUFU.EX2 R5, R6 ;  /* 0x0000000600058308 */ /* 0x000e620000000800 */
[----:B---3--:R-:W-:Y:S01]  /*0360*/  @!P3 FMUL.FTZ R12, R17, R12 ;  /* 0x0000000c110cb220 */ /* 0x008fe20000410000 */
[----:B-1----:R1:W-:Y:S06]  /*0370*/  @!P0 STG.E desc[UR4][R8.64], R5 ;  /* 0x0000000508008986 */ /* 0x0023ec000c101904 */
[----:B------:R1:W2:Y:S01]  /*0380*/  @!P3 MUFU.EX2 R3, R12 ;  /* 0x0000000c0003b308 */ /* 0x0002a20000000800 */
[----:B------:R-:W-:Y:S01]  /*0390*/  ISETP.GE.AND P3, PT, R11, R2, PT ;  /* 0x000000020b00720c */ /* 0x000fe20003f66270 */
[----:B----4-:R-:W-:-:S06]  /*03a0*/  @!P2 FMUL.FTZ R13, R18, R13 ;  /* 0x0000000d120da220 */ /* 0x010fcc0000410000 */
[----:B------:R1:W3:Y:S06]  /*03b0*/  @!P2 MUFU.EX2 R4, R13 ;  /* 0x0000000d0004a308 */ /* 0x0002ec0000000800 */
[----:B0-2---:R-:W-:Y:S05]  /*03c0*/  @P3 BRA `(.L_x_56886) ;  /* 0x0000000000283947 */ /* 0x005fea0003800000 */
[----:B-1----:R-:W0:Y:S01]  /*03d0*/  LDC.64 R8, c[0x0][0x228] ;  /* 0x00008a00ff087b82 */ /* 0x002e220000000a00 */
[----:B------:R-:W-:Y:S02]  /*03e0*/  LEA R7, R0, R11, 0x9 ;  /* 0x0000000b00077211 */ /* 0x000fe400078e48ff */
[----:B------:R-:W-:-:S04]  /*03f0*/  IADD3 R11, R11, 0x80, RZ ;  /* 0x000000800b0b7810 */ /* 0x000fc80007ffe0ff */
[----:B------:R-:W-:-:S13]  /*0400*/  ISETP.GE.AND P0, PT, R11, R2, PT ;  /* 0x000000020b00720c */ /* 0x000fda0003f06270 */
[----:B------:R-:W-:Y:S01]  /*0410*/  @!P0 IMAD R5, R0, 0x200, R11 ;  /* 0x0000020000058824 */ /* 0x000fe200078e020b */
[----:B------:R-:W-:Y:S01]  /*0420*/  @!P0 IADD3 R11, R11, 0x80, RZ ;  /* 0x000000800b0b8810 */ /* 0x000fe20007ffe0ff */
[----:B0-----:R-:W-:-:S04]  /*0430*/  IMAD.WIDE.U32 R6, R7, 0x4, R8 ;  /* 0x0000000407067825 */ /* 0x001fc800078e0008 */
[----:B------:R-:W-:Y:S01]  /*0440*/  @!P0 IMAD.WIDE.U32 R8, R5, 0x4, R8 ;  /* 0x0000000405088825 */ /* 0x000fe200078e0008 */
[----:B------:R0:W-:Y:S04]  /*0450*/  STG.E desc[UR4][R6.64], R3 ;  /* 0x0000000306007986 */ /* 0x0001e8000c101904 */
[----:B---3--:R0:W-:Y:S02]  /*0460*/  @!P0 STG.E desc[UR4][R8.64], R4 ;  /* 0x0000000408008986 */ /* 0x0081e4000c101904 */
.L_x_56886:
[----:B------:R-:W-:Y:S05]  /*0470*/  BSYNC B0 ;  /* 0x0000000000007941 */ /* 0x000fea0003800000 */
.L_x_56885:
[----:B------:R-:W-:Y:S01]  /*0480*/  ISETP.GE.AND P0, PT, R11, R2, PT ;  /* 0x000000020b00720c */ /* 0x000fe20003f06270 */
[----:B------:R-:W2:-:S12]  /*0490*/  @!P1 MUFU.LG2 R15, R15 ;  /* 0x0000000f000f9308 */ /* 0x000e980000000c00 */
[----:B------:R-:W-:Y:S05]  /*04a0*/  @P0 EXIT ;  /* 0x000000000000094d */ /* 0x000fea0003800000 */
[----:B0-----:R-:W0:Y:S01]  /*04b0*/  LDC.64 R2, c[0x0][0x228] ;  /* 0x00008a00ff027b82 */ /* 0x001e220000000a00 */
[----:B--2--5:R-:W-:Y:S01]  /*04c0*/  @!P1 FMUL.FTZ R10, R15, R10 ;  /* 0x0000000a0f0a9220 */ /* 0x024fe20000410000 */
[----:B------:R-:W-:-:S03]  /*04d0*/  LEA R11, R0, R11, 0x9 ;  /* 0x0000000b000b7211 */ /* 0x000fc600078e48ff */
[----:B-1----:R-:W1:Y:S02]  /*04e0*/  @!P1 MUFU.EX2 R5, R10 ;  /* 0x0000000a00059308 */ /* 0x002e640000000800 */
[----:B0-----:R-:W-:-:S05]  /*04f0*/  IMAD.WIDE.U32 R2, R11, 0x4, R2 ;  /* 0x000000040b027825 */ /* 0x001fca00078e0002 */
[----:B-1----:R-:W-:Y:S01]  /*0500*/  STG.E desc[UR4][R2.64], R5 ;  /* 0x0000000502007986 */ /* 0x002fe2000c101904 */
[----:B------:R-:W-:Y:S05]  /*0510*/  EXIT ;  /* 0x000000000000794d */ /* 0x000fea0003800000 */
.L_x_56887:
        /* <DEDUP_REMOVED lines=14> */
.L_x_71914:


//--------------------- .text._ZN2at6native29vectorized_elementwise_kernelILi2EZNS0_50_GLOBAL__N__2680c7bb_12_PowKernel_cu_140f0503_289622pow_scalar_tensor_implIfEEvRNS_18TensorIteratorBaseET_EUlfE_St5arrayIPcLm2EEEEviT0_T1_ --------------------------
	.section	.text._ZN2at6native29vectorized_elementwise_kernelILi2EZNS0_50_GLOBAL__N__2680c7bb_12_PowKernel_cu_140f0503_289622pow_scalar_tensor_implIfEEvRNS_18TensorIteratorBaseET_EUlfE_St5arrayIPcLm2EEEEviT0_T1_,"ax",@progbits
	.align	128
        .global         _ZN2at6native29vectorized_elementwise_kernelILi2EZNS0_50_GLOBAL__N__2680c7bb_12_PowKernel_cu_140f0503_289622pow_scalar_tensor_implIfEEvRNS_18TensorIteratorBaseET_EUlfE_St5arrayIPcLm2EEEEviT0_T1_
        .type           _ZN2at6native29vectorized_elementwise_kernelILi2EZNS0_50_GLOBAL__N__2680c7bb_12_PowKernel_cu_140f0503_289622pow_scalar_tensor_implIfEEvRNS_18TensorIteratorBaseET_EUlfE_St5arrayIPcLm2EEEEviT0_T1_,@function
        .size           _ZN2at6native29vectorized_elementwise_kernelILi2EZNS0_50_GLOBAL__N__2680c7bb_12_PowKernel_cu_140f0503_289622pow_scalar_tensor_implIfEEvRNS_18TensorIteratorBaseET_EUlfE_St5arrayIPcLm2EEEEviT0_T1_,(.L_x_71915 - _ZN2at6native29vectorized_elementwise_kernelILi2EZNS0_50_GLOBAL__N__2680c7bb_12_PowKernel_cu_140f0503_289622pow_scalar_tensor_implIfEEvRNS_18TensorIteratorBaseET_EUlfE_St5arrayIPcLm2EEEEviT0_T1_)
        .other          _ZN2at6native29vectorized_elementwise_kernelILi2EZNS0_50_GLOBAL__N__2680c7bb_12_PowKernel_cu_140f0503_289622pow_scalar_tensor_implIfEEvRNS_18TensorIteratorBaseET_EUlfE_St5arrayIPcLm2EEEEviT0_T1_,@"STO_CUDA_ENTRY STV_DEFAULT"
_ZN2at6native29vectorized_elementwise_kernelILi2EZNS0_50_GLOBAL__N__2680c7bb_12_PowKernel_cu_140f0503_289622pow_scalar_tensor_implIfEEvRNS_18TensorIteratorBaseET_EUlfE_St5arrayIPcLm2EEEEviT0_T1_:
.text._ZN2at6native29vectorized_elementwise_kernelILi2EZNS0_50_GLOBAL__N__2680c7bb_12_PowKernel_cu_140f0503_289622pow_scalar_tensor_implIfEEvRNS_18TensorIteratorBaseET_EUlfE_St5arrayIPcLm2EEEEviT0_T1_:
        /* <DEDUP_REMOVED lines=17> */
[----:B------:R-:W2:Y:S01]  /*0110*/  MUFU.LG2 R2, UR6 ;  /* 0x0000000600027d08 */ /* 0x000ea20008000c00 */
[----:B0-----:R-:W0:Y:S01]  /*0120*/  LDC.64 R12, c[0x0][0x228] ;  /* 0x00008a00ff0c7b82 */ /* 0x001e220000000a00 */
[-C--:B--2---:R-:W-:Y:S01]  /*0130*/  FMUL.FTZ R7, R7, R2.reuse ;  /* 0x0000000207077220 */ /* 0x084fe20000410000 */
[-C--:B------:R-:W-:Y:S01]  /*0140*/  FMUL.FTZ R6, R6, R2.reuse ;  /* 0x0000000206067220 */ /* 0x080fe20000410000 */
[-C--:B---3--:R-:W-:Y:S01]  /*0150*/  FMUL.FTZ R11, R11, R2.reuse ;  /* 0x000000020b0b7220 */ /* 0x088fe20000410000 */
[----:B------:R-:W-:-:S03]  /*0160*/  FMUL.FTZ R10, R10, R2 ;  /* 0x000000020a0a7220 */ /* 0x000fc60000410000 */
[----:B------:R-:W-:Y:S01]  /*0170*/  MUFU.EX2 R7, R7 ;  /* 0x0000000700077308 */ /* 0x000fe20000000800 */
[-C--:B----4-:R-:W-:Y:S01]  /*0180*/  FMUL.FTZ R5, R5, R2.reuse ;  /* 0x0000000205057220 */ /* 0x090fe20000410000 */
[-C--:B------:R-:W-:Y:S01]  /*0190*/  FMUL.FTZ R4, R4, R2.reuse ;  /* 0x0000000204047220 */ /* 0x080fe20000410000 */
[-C--:B-----5:R-:W-:Y:S01]  /*01a0*/  FMUL.FTZ R9, R9, R2.reuse ;  /* 0x0000000209097220 */ /* 0x0a0fe20000410000 */
[----:B------:R-:W-:-:S04]  /*01b0*/  FMUL.FTZ R8, R8, R2 ;  /* 0x0000000208087220 */ /* 0x000fc80000410000 */
[----:B------:R-:W1:Y:S01]  /*01c0*/  MUFU.EX2 R6, R6 ;  /* 0x0000000600067308 */ /* 0x000e620000000800 */
[----:B0-----:R-:W-:-:S04]  /*01d0*/  IMAD.WIDE.U32 R2, R3, 0x4, R12 ;  /* 0x0000000403027825 */ /* 0x001fc800078e000c */
[----:B------:R-:W-:-:S03]  /*01e0*/  IMAD.WIDE R2, R0, 0x8, R2 ;  /* 0x0000000800027825 */ /* 0x000fc600078e0202 */
        /* <DEDUP_REMOVED lines=11> */
.L_x_56888:
        /* <DEDUP_REMOVED lines=18> */
[----:B------:R-:W-:Y:S01]  /*03c0*/  @!P3 IADD3 R25, R3, R0, RZ ;  /* 0x000000000319b210 */ /* 0x000fe20007ffe0ff */
[----:B------:R-:W-:Y:S01]  /*03d0*/  @!P3 VIADD R0, R0, 0x80 ;  /* 0x000000800000b836 */ /* 0x000fe20000000000 */
[----:B------:R-:W4:Y:S04]  /*03e0*/  @!P3 LDC.64 R28, c[0x0][0x230] ;  /* 0x00008c00ff1cbb82 */ /* 0x000f280000000a00 */
[----:B------:R-:W-:-:S13]  /*03f0*/  ISETP.GE.AND P1, PT, R0, R5, PT ;  /* 0x000000050000720c */ /* 0x000fda0003f26270 */
[----:B------:R-:W-:Y:S01]  /*0400*/  @!P1 IMAD.IADD R19, R3, 0x1, R0 ;  /* 0x0000000103139824 */ /* 0x000fe200078e0200 */
[----:B------:R-:W-:Y:S01]  /*0410*/  @!P1 IADD3 R0, R0, 0x80, RZ ;  /* 0x0000008000009810 */ /* 0x000fe20007ffe0ff */
[----:B-1----:R-:W-:Y:S01]  /*0420*/  @!P4 IMAD.WIDE.U32 R14, R27, 0x4, R14 ;  /* 0x000000041b0ec825 */ /* 0x002fe200078e000e */
[----:B------:R-:W-:Y:S01]  /*0430*/  MOV R2, RZ ;  /* 0x000000ff00027202 */ /* 0x000fe20000000f00 */
[----:B--2---:R-:W1:Y:S01]  /*0440*/  @!P1 LDC.64 R16, c[0x0][0x230] ;  /* 0x00008c00ff109b82 */ /* 0x004e620000000a00 */
[----:B------:R-:W-:-:S04]  /*0450*/  ISETP.GE.AND P2, PT, R0, R5, PT ;  /* 0x000000050000720c */ /* 0x000fc80003f46270 */
[----:B------:R2:W5:Y:S09]  /*0460*/  @!P4 LDG.E R2, desc[UR4][R14.64] ;  /* 0x000000040e02c981 */ /* 0x000572000c1e1900 */
[----:B------:R-:W-:Y:S01]  /*0470*/  @!P2 IMAD.IADD R27, R3, 0x1, R0 ;  /* 0x00000001031ba824 */ /* 0x000fe200078e0200 */
[----:B------:R-:W-:-:S04]  /*0480*/  @!P2 IADD3 R0, R0, 0x80, RZ ;  /* 0x000000800000a810 */ /* 0x000fc80007ffe0ff */
[----:B------:R-:W-:Y:S01]  /*0490*/  ISETP.GE.AND P4, PT, R0, R5, PT ;  /* 0x000000050000720c */ /* 0x000fe20003f86270 */
[----:B0-----:R-:W-:Y:S01]  /*04a0*/  @!P0 IMAD.WIDE.U32 R12, R23, 0x4, R12 ;  /* 0x00000004170c8825 */ /* 0x001fe200078e000c */
[----:B------:R-:W-:-:S03]  /*04b0*/  HFMA2.MMA R23, -RZ, RZ, 0, 0 ;  /* 0x00000000ff177435 */ /* 0x000fc600000001ff */
[----:B------:R-:W-:Y:S02]  /*04c0*/  IMAD.MOV.U32 R24, RZ, RZ, RZ ;  /* 0x000000ffff187224 */ /* 0x000fe400078e00ff */
[----:B----4-:R-:W-:-:S05]  /*04d0*/  @!P3 IMAD.WIDE.U32 R28, R25, 0x4, R28 ;  /* 0x00000004191cb825 */ /* 0x010fca00078e001c */
[----:B------:R-:W4:Y:S01]  /*04e0*/  @!P3 LDG.E R24, desc[UR4][R28.64] ;  /* 0x000000041c18b981 */ /* 0x000f22000c1e1900 */
[----:B------:R-:W-:Y:S01]  /*04f0*/  @!P4 IADD3 R25, R3, R0, RZ ;  /* 0x000000000319c210 */ /* 0x000fe20007ffe0ff */
[----:B--2---:R-:W0:Y:S01]  /*0500*/  @!P4 LDC.64 R14, c[0x0][0x230] ;  /* 0x00008c00ff0ecb82 */ /* 0x004e220000000a00 */
[----:B------:R-:W-:Y:S01]  /*0510*/  @!P4 IADD3 R0, R0, 0x80, RZ ;  /* 0x000000800000c810 */ /* 0x000fe20007ffe0ff */
[----:B------:R2:W4:Y:S03]  /*0520*/  @!P0 LDG.E R23, desc[UR4][R12.64] ;  /* 0x000000040c178981 */ /* 0x000526000c1e1900 */
[----:B------:R-:W-:Y:S01]  /*0530*/  ISETP.GE.AND P3, PT, R0, R5, PT ;  /* 0x000000050000720c */ /* 0x000fe20003f66270 */
[----:B-1----:R-:W-:Y:S02]  /*0540*/  @!P1 IMAD.WIDE.U32 R18, R19, 0x4, R16 ;  /* 0x0000000413129825 */ /* 0x002fe400078e0010 */
[----:B--2---:R-:W1:Y:S10]  /*0550*/  @!P2 LDC.64 R12, c[0x0][0x230] ;  /* 0x00008c00ff0cab82 */ /* 0x004e740000000a00 */
[----:B------:R-:W2:Y:S01]  /*0560*/  @!P3 LDC.64 R16, c[0x0][0x230] ;  /* 0x00008c00ff10bb82 */ /* 0x000ea20000000a00 */
[----:B------:R-:W-:-:S02]  /*0570*/  IMAD.MOV.U32 R26, RZ, RZ, RZ ;  /* 0x000000ffff1a7224 */ /* 0x000fc400078e00ff */
[----:B0-----:R-:W-:Y:S01]  /*0580*/  @!P4 IMAD.WIDE.U32 R14, R25, 0x4, R14 ;  /* 0x00000004190ec825 */ /* 0x001fe200078e000e */
[----:B------:R-:W-:-:S03]  /*0590*/  HFMA2.MMA R25, -RZ, RZ, 0, 0 ;  /* 0x00000000ff197435 */ /* 0x000fc600000001ff */
[----:B------:R0:W4:Y:S01]  /*05a0*/  @!P1 LDG.E R26, desc[UR4][R18.64] ;  /* 0x00000004121a9981 */ /* 0x000122000c1e1900 */
[----:B------:R-:W-:Y:S01]  /*05b0*/  @!P3 IMAD.IADD R29, R3, 0x1, R0 ;  /* 0x00000001031db824 */ /* 0x000fe200078e0200 */
[----:B------:R-:W-:-:S05]  /*05c0*/  MOV R0, RZ ;  /* 0x000000ff00007202 */ /* 0x000fca0000000f00 */
[----:B------:R-:W4:Y:S01]  /*05d0*/  @!P4 LDG.E R25, desc[UR4][R14.64] ;  /* 0x000000040e19c981 */ /* 0x000f22000c1e1900 */
[----:B-1----:R-:W-:Y:S01]  /*05e0*/  @!P2 IMAD.WIDE.U32 R12, R27, 0x4, R12 ;  /* 0x000000041b0ca825 */ /* 0x002fe200078e000c */
[----:B------:R-:W-:-:S06]  /*05f0*/  MOV R27, RZ ;  /* 0x000000ff001b7202 */ /* 0x000fcc0000000f00 */
[----:B------:R1:W4:Y:S01]  /*0600*/  @!P2 LDG.E R27, desc[UR4][R12.64] ;  /* 0x000000040c1ba981 */ /* 0x000322000c1e1900 */
[----:B--2---:R-:W-:-:S05]  /*0610*/  @!P3 IMAD.WIDE.U32 R16, R29, 0x4, R16 ;  /* 0x000000041d10b825 */ /* 0x004fca00078e0010 */
[----:B------:R2:W4:Y:S01]  /*0620*/  @!P3 LDG.E R0, desc[UR4][R16.64] ;  /* 0x000000041000b981 */ /* 0x000522000c1e1900 */
[C---:B0-----:R-:W-:Y:S01]  /*0630*/  IADD3 R18, R22.reuse, 0x80, RZ ;  /* 0x0000008016127810 */ /* 0x041fe20007ffe0ff */
[----:B-1----:R-:W-:-:S03]  /*0640*/  VIADD R12, R22, 0x100 ;  /* 0x00000100160c7836 */ /* 0x002fc60000000000 */
[-C--:B------:R-:W-:Y:S01]  /*0650*/  ISETP.GE.AND P3, PT, R18, R5.reuse, PT ;  /* 0x000000051200720c */ /* 0x080fe20003f66270 */
[----:B------:R-:W2:Y:S01]  /*0660*/  @!P0 LDC R13, c[0x0][0x218] ;  /* 0x00008600ff0d8b82 */ /* 0x000ea20000000800 */
[----:B------:R-:W-:-:S11]  /*0670*/  ISETP.GE.AND P1, PT, R12, R5, PT ;  /* 0x000000050c00720c */ /* 0x000fd60003f26270 */
[----:B------:R-:W0:Y:S08]  /*0680*/  @!P3 LDC R18, c[0x0][0x218] ;  /* 0x00008600ff12bb82 */ /* 0x000e300000000800 */
[----:B------:R-:W1:Y:S01]  /*0690*/  @!P1 LDC R19, c[0x0][0x218] ;  /* 0x00008600ff139b82 */ /* 0x000e620000000800 */
[----:B------:R-:W-:-:S04]  /*06a0*/  IADD3 R12, R22, 0x180, RZ ;  /* 0x00000180160c7810 */ /* 0x000fc80007ffe0ff */
[----:B------:R-:W-:Y:S01]  /*06b0*/  ISETP.GE.AND P2, PT, R12, R5, PT ;  /* 0x000000050c00720c */ /* 0x000fe20003f46270 */
[----:B0-----:R-:W3:Y:S01]  /*06c0*/  @!P3 MUFU.LG2 R15, R18 ;  /* 0x00000012000fb308 */ /* 0x001ee20000000c00 */
[----:B------:R-:W-:-:S11]  /*06d0*/  IADD3 R14, R22, 0x200, RZ ;  /* 0x00000200160e7810 */ /* 0x000fd60007ffe0ff */
[----:B------:R-:W0:Y:S01]  /*06e0*/  @!P2 LDC R12, c[0x0][0x218] ;  /* 0x00008600ff0cab82 */ /* 0x000e220000000800 */
[----:B-1----:R-:W5:Y:S01]  /*06f0*/  @!P1 MUFU.LG2 R19, R19 ;  /* 0x0000001300139308 */ /* 0x002f620000000c00 */
[----:B------:R-:W-:Y:S01]  /*0700*/  ISETP.GE.AND P5, PT, R14, R5, PT ;  /* 0x000000050e00720c */ /* 0x000fe20003fa6270 */
[----:B------:R-:W-:-:S05]  /*0710*/  VIADD R14, R22, 0x280 ;  /* 0x00000280160e7836 */ /* 0x000fca0000000000 */
[----:B------:R-:W-:Y:S01]  /*0720*/  ISETP.GE.AND P4, PT, R14, R5, PT ;  /* 0x000000050e00720c */ /* 0x000fe20003f86270 */
[----:B--2---:R-:W4:Y:S01]  /*0730*/  @!P0 MUFU.LG2 R16, R13 ;  /* 0x0000000d00108308 */ /* 0x004f220000000c00 */
[----:B------:R-:W-:-:S11]  /*0740*/  IADD3 R14, R22, 0x300, RZ ;  /* 0x00000300160e7810 */ /* 0x000fd60007ffe0ff */
[----:B------:R-:W1:Y:S01]  /*0750*/  @!P4 LDC R17, c[0x0][0x218] ;  /* 0x00008600ff11cb82 */ /* 0x000e620000000800 */
[----:B------:R-:W-:Y:S04]  /*0760*/  BSSY B0, `(.L_x_56889) ;  /* 0x000004d000007945 */ /* 0x000fe80003800000 */
[----:B------:R-:W-:Y:S01]  /*0770*/  BSSY B1, `(.L_x_56890) ;  /* 0x0000045000017945 */ /* 0x000fe20003800000 */
[----:B---3--:R-:W-:-:S04]  /*0780*/  @!P3 FMUL.FTZ R4, R15, R4 ;  /* 0x000000040f04b220 */ /* 0x008fc80000410000 */
[----:B------:R2:W-:Y:S01]  /*0790*/  @!P3 MUFU.EX2 R6, R4 ;  /* 0x000000040006b308 */ /* 0x0005e20000000800 */
[----:B------:R-:W-:Y:S02]  /*07a0*/  ISETP.GE.AND P3, PT, R14, R5, PT ;  /* 0x000000050e00720c */ /* 0x000fe40003f66270 */
[----:B------:R-:W3:Y:S01]  /*07b0*/  @!P5 LDC R14, c[0x0][0x218] ;  /* 0x00008600ff0edb82 */ /* 0x000ee20000000800 */
[----:B--2---:R-:W-:-:S04]  /*07c0*/  IADD3 R4, R22, 0x380, RZ ;  /* 0x0000038016047810 */ /* 0x004fc80007ffe0ff */
[----:B0-----:R0:W2:Y:S03]  /*07d0*/  @!P2 MUFU.LG2 R15, R12 ;  /* 0x0000000c000fa308 */ /* 0x0010a60000000c00 */
[----:B0-----:R-:W0:Y:S01]  /*07e0*/  @!P0 LDC.64 R12, c[0x0][0x228] ;  /* 0x00008a00ff0c8b82 */ /* 0x001e220000000a00 */
[----:B-----5:R-:W-:-:S04]  /*07f0*/  @!P1 FMUL.FTZ R2, R19, R2 ;  /* 0x0000000213029220 */ /* 0x020fc80000410000 */
[----:B------:R-:W-:Y:S01]  /*0800*/  @!P1 MUFU.EX2 R7, R2 ;  /* 0x0000000200079308 */ /* 0x000fe20000000800 */
[----:B------:R-:W-:Y:S02]  /*0810*/  ISETP.GE.AND P1, PT, R4, R5, PT ;  /* 0x000000050400720c */ /* 0x000fe40003f26270 */
[----:B------:R-:W5:Y:S01]  /*0820*/  @!P3 LDC R4, c[0x0][0x218] ;  /* 0x00008600ff04bb82 */ /* 0x000f620000000800 */
[----:B----4-:R-:W-:-:S10]  /*0830*/  @!P0 FMUL.FTZ R23, R16, R23 ;  /* 0x0000001710178220 */ /* 0x010fd40000410000 */
[----:B------:R-:W4:Y:S01]  /*0840*/  @!P1 LDC R16, c[0x0][0x218] ;  /* 0x00008600ff109b82 */ /* 0x000f220000000800 */
[----:B--2---:R-:W-:Y:S02]  /*0850*/  @!P2 FMUL.FTZ R24, R15, R24 ;  /* 0x000000180f18a220 */ /* 0x004fe40000410000 */
[----:B---3--:R-:W2:Y:S08]  /*0860*/  @!P5 MUFU.LG2 R15, R14 ;  /* 0x0000000e000fd308 */ /* 0x008eb00000000c00 */
[----:B------:R-:W-:Y:S08]  /*0870*/  @!P0 MUFU.EX2 R21, R23 ;  /* 0x0000001700158308 */ /* 0x000ff00000000800 */
[----:B-1----:R-:W1:Y:S08]  /*0880*/  @!P4 MUFU.LG2 R2, R17 ;  /* 0x000000110002c308 */ /* 0x002e700000000c00 */
[----:B-----5:R-:W3:Y:S01]  /*0890*/  @!P3 MUFU.LG2 R4, R4 ;  /* 0x000000040004b308 */ /* 0x020ee20000000c00 */
[----:B--2---:R-:W-:-:S07]  /*08a0*/  @!P5 FMUL.FTZ R26, R15, R26 ;  /* 0x0000001a0f1ad220 */ /* 0x004fce0000410000 */
[----:B----4-:R-:W2:Y:S01]  /*08b0*/  @!P1 MUFU.LG2 R19, R16 ;  /* 0x0000001000139308 */ /* 0x010ea20000000c00 */
[----:B------:R-:W-:Y:S01]  /*08c0*/  @!P0 IMAD.IADD R15, R3, 0x1, R22 ;  /* 0x00000001030f8824 */ /* 0x000fe200078e0216 */
[----:B------:R-:W-:-:S03]  /*08d0*/  @!P0 IADD3 R22, R22, 0x80, RZ ;  /* 0x0000008016168810 */ /* 0x000fc60007ffe0ff */
[----:B0-----:R-:W-:-:S04]  /*08e0*/  @!P0 IMAD.WIDE.U32 R12, R15, 0x4, R12 ;  /* 0x000000040f0c8825 */ /* 0x001fc800078e000c */
[----:B-1----:R-:W-:Y:S01]  /*08f0*/  @!P4 FMUL.FTZ R27, R2, R27 ;  /* 0x0000001b021bc220 */ /* 0x002fe20000410000 */
[----:B---3--:R-:W-:Y:S01]  /*0900*/  @!P3 FMUL.FTZ R25, R4, R25 ;  /* 0x000000190419b220 */ /* 0x008fe20000410000 */
[----:B------:R0:W-:Y:S01]  /*0910*/  @!P0 STG.E desc[UR4][R12.64], R21 ;  /* 0x000000150c008986 */ /* 0x0001e2000c101904 */
[----:B------:R-:W-:Y:S01]  /*0920*/  ISETP.GE.AND P0, PT, R22, R5, PT ;  /* 0x000000051600720c */ /* 0x000fe20003f06270 */
[----:B------:R0:W1:Y:S01]  /*0930*/  @!P2 MUFU.EX2 R8, R24 ;  /* 0x000000180008a308 */ /* 0x0000620000000800 */
[----:B--2---:R-:W-:-:S07]  /*0940*/  @!P1 FMUL.FTZ R0, R19, R0 ;  /* 0x0000000013009220 */ /* 0x004fce0000410000 */
[----:B------:R0:W2:Y:S08]  /*0950*/  @!P5 MUFU.EX2 R9, R26 ;  /* 0x0000001a0009d308 */ /* 0x0000b00000000800 */
[----:B------:R0:W3:Y:S08]  /*0960*/  @!P4 MUFU.EX2 R10, R27 ;  /* 0x0000001b000ac308 */ /* 0x0000f00000000800 */
[----:B------:R0:W4:Y:S08]  /*0970*/  @!P3 MUFU.EX2 R11, R25 ;  /* 0x00000019000bb308 */ /* 0x0001300000000800 */
[----:B------:R0:W0:Y:S01]  /*0980*/  @!P1 MUFU.EX2 R20, R0 ;  /* 0x0000000000149308 */ /* 0x0000220000000800 */
[----:B-123--:R-:W-:Y:S05]  /*0990*/  @P0 BRA `(.L_x_56891) ;  /* 0x0000000000300947 */ /* 0x00efea0003800000 */
        /* <DEDUP_REMOVED lines=12> */
.L_x_56891:
[----:B------:R-:W-:-:S13]  /*0a60*/  ISETP.GE.AND P0, PT, R22, R5, PT ;  /* 0x000000051600720c */ /* 0x000fda0003f06270 */
[----:B------:R-:W-:Y:S05]  /*0a70*/  @P0 BRA `(.L_x_56893) ;  /* 0x0000000000300947 */ /* 0x000fea0003800000 */
[----:B-1----:R-:W1:Y:S01]  /*0a80*/  LDC.64 R6, c[0x0][0x228] ;  /* 0x00008a00ff067b82 */ /* 0x002e620000000a00 */
[----:B0-----:R-:W-:Y:S01]  /*0a90*/  IMAD.IADD R13, R3, 0x1, R22 ;  /* 0x00000001030d7824 */ /* 0x001fe200078e0216 */
[----:B------:R-:W-:-:S03]  /*0aa0*/  IADD3 R22, R22, 0x80, RZ ;  /* 0x0000008016167810 */ /* 0x000fc60007ffe0ff */
[----:B-1----:R-:W-:-:S05]  /*0ab0*/  IMAD.WIDE.U32 R6, R13, 0x4, R6 ;  /* 0x000000040d067825 */ /* 0x002fca00078e0006 */
[----:B------:R1:W-:Y:S02]  /*0ac0*/  STG.E desc[UR4][R6.64], R8 ;  /* 0x0000000806007986 */ /* 0x0003e4000c101904 */
.L_x_56892:
[----:B------:R-:W-:-:S13]  /*0ad0*/  ISETP.GE.AND P0, PT, R22, R5, PT ;  /* 0x000000051600720c */ /* 0x000fda0003f06270 */
[----:B------:R-:W-:Y:S05]  /*0ae0*/  @P0 BRA `(.L_x_56894) ;  /* 0x0000000000340947 */ /* 0x000fea0003800000 */
[----:B01----:R-:W0:Y:S01]  /*0af0*/  LDC.64 R6, c[0x0][0x228] ;  /* 0x00008a00ff067b82 */ /* 0x003e220000000a00 */
[----:B------:R-:W-:Y:S01]  /*0b00*/  IADD3 R13, R3, R22, RZ ;  /* 0x00000016030d7210 */ /* 0x000fe20007ffe0ff */
[----:B------:R-:W-:-:S04]  /*0b10*/  VIADD R22, R22, 0x80 ;  /* 0x0000008016167836 */ /* 0x000fc80000000000 */
[----:B0-----:R-:W-:-:S05]  /*0b20*/  IMAD.WIDE.U32 R6, R13, 0x4, R6 ;  /* 0x000000040d067825 */ /* 0x001fca00078e0006 */
[----:B------:R2:W-:Y:S02]  /*0b30*/  STG.E desc[UR4][R6.64], R9 ;  /* 0x0000000906007986 */ /* 0x0005e4000c101904 */
.L_x_56893:
[----:B------:R-:W-:-:S13]  /*0b40*/  ISETP.GE.AND P0, PT, R22, R5, PT ;  /* 0x000000051600720c */ /* 0x000fda0003f06270 */
[----:B------:R-:W-:Y:S05]  /*0b50*/  @P0 BREAK B1 ;  /* 0x0000000000010942 */ /* 0x000fea0003800000 */
[----:B------:R-:W-:Y:S05]  /*0b60*/  @P0 BRA `(.L_x_56895) ;  /* 0x0000000000300947 */ /* 0x000fea0003800000 */
[----:B-12---:R-:W1:Y:S01]  /*0b70*/  LDC.64 R6, c[0x0][0x228] ;  /* 0x00008a00ff067b82 */ /* 0x006e620000000a00 */
[----:B------:R-:W-:Y:S02]  /*0b80*/  IADD3 R9, R3, R22, RZ ;  /* 0x0000001603097210 */ /* 0x000fe40007ffe0ff */
[----:B------:R-:W-:-:S03]  /*0b90*/  IADD3 R22, R22, 0x80, RZ ;  /* 0x0000008016167810 */ /* 0x000fc60007ffe0ff */
[----:B-1----:R-:W-:-:S05]  /*0ba0*/  IMAD.WIDE.U32 R6, R9, 0x4, R6 ;  /* 0x0000000409067825 */ /* 0x002fca00078e0006 */
[----:B------:R2:W-:Y:S02]  /*0bb0*/  STG.E desc[UR4][R6.64], R10 ;  /* 0x0000000a06007986 */ /* 0x0005e4000c101904 */
.L_x_56894:
[----:B------:R-:W-:Y:S05]  /*0bc0*/  BSYNC B1 ;  /* 0x0000000000017941 */ /* 0x000fea0003800000 */
.L_x_56890:
[----:B------:R-:W-:-:S13]  /*0bd0*/  ISETP.GE.AND P0, PT, R22, R5, PT ;  /* 0x000000051600720c */ /* 0x000fda0003f06270 */
[----:B012---:R-:W0:Y:S01]  /*0be0*/  @!P0 LDC.64 R6, c[0x0][0x228] ;  /* 0x00008a00ff068b82 */ /* 0x007e220000000a00 */
[----:B------:R-:W-:Y:S01]  /*0bf0*/  @!P0 IMAD.IADD R9, R3, 0x1, R22 ;  /* 0x0000000103098824 */ /* 0x000fe200078e0216 */
[----:B------:R-:W-:-:S03]  /*0c00*/  @!P0 IADD3 R22, R22, 0x80, RZ ;  /* 0x0000008016168810 */ /* 0x000fc60007ffe0ff */
[----:B0-----:R-:W-:-:S05]  /*0c10*/  @!P0 IMAD.WIDE.U32 R6, R9, 0x4, R6 ;  /* 0x0000000409068825 */ /* 0x001fca00078e0006 */
[----:B----4-:R3:W-:Y:S02]  /*0c20*/  @!P0 STG.E desc[UR4][R6.64], R11 ;  /* 0x0000000b06008986 */ /* 0x0107e4000c101904 */
.L_x_56895:
[----:B------:R-:W-:Y:S05]  /*0c30*/  BSYNC B0 ;  /* 0x0000000000007941 */ /* 0x000fea0003800000 */
.L_x_56889:
[----:B------:R-:W-:Y:S05]  /*0c40*/  WARPSYNC.ALL ;  /* 0x0000000000007948 */ /* 0x000fea0003800000 */
[----:B------:R-:W-:-:S13]  /*0c50*/  ISETP.GE.AND P0, PT, R22, R5, PT ;  /* 0x000000051600720c */ /* 0x000fda0003f06270 */
[----:B------:R-:W-:Y:S05]  /*0c60*/  @P0 EXIT ;  /* 0x000000000000094d */ /* 0x000fea0003800000 */
[----:B------:R-:W5:Y:S01]  /*0c70*/  LDC.64 R4, c[0x0][0x228] ;  /* 0x00008a00ff047b82 */ /* 0x000f620000000a00 */
[----:B------:R-:W-:-:S05]  /*0c80*/  IADD3 R3, R3, R22, RZ ;  /* 0x0000001603037210 */ /* 0x000fca0007ffe0ff */
[----:B-----5:R-:W-:-:S05]  /*0c90*/  IMAD.WIDE.U32 R2, R3, 0x4, R4 ;  /* 0x0000000403027825 */ /* 0x020fca00078e0004 */
[----:B0-----:R-:W-:Y:S01]  /*0ca0*/  STG.E desc[UR4][R2.64], R20 ;  /* 0x0000001402007986 */ /* 0x001fe2000c101904 */
[----:B------:R-:W-:Y:S05]  /*0cb0*/  EXIT ;  /* 0x000000000000794d */ /* 0x000fea0003800000 */
.L_x_56896:
        /* <DEDUP_REMOVED lines=12> */
.L_x_71915:


//--------------------- .text._ZN2at6native29vectorized_elementwise_kernelILi4EZNS0_50_GLOBAL__N__2680c7bb_12_PowKernel_cu_140f0503_289622pow_scalar_tensor_implIfEEvRNS_18TensorIteratorBaseET_EUlfE_St5arrayIPcLm2EEEEviT0_T1_ --------------------------
	.section	.text._ZN2at6native29vectorized_elementwise_kernelILi4EZNS0_50_GLOBAL__N__2680c7bb_12_PowKernel_cu_140f0503_289622pow_scalar_tensor_implIfEEvRNS_18TensorIteratorBaseET_EUlfE_St5arrayIPcLm2EEEEviT0_T1_,"ax",@progbits
	.align	128
        .global         _ZN2at6native29vectorized_elementwise_kernelILi4EZNS0_50_GLOBAL__N__2680c7bb_12_PowKernel_cu_140f0503_289622pow_scalar_tensor_implIfEEvRNS_18TensorIteratorBaseET_EUlfE_St5arrayIPcLm2EEEEviT0_T1_
        .type           _ZN2at6native29vectorized_elementwise_kernelILi4EZNS0_50_GLOBAL__N__2680c7bb_12_PowKernel_cu_140f0503_289622pow_scalar_tensor_implIfEEvRNS_18TensorIteratorBaseET_EUlfE_St5arrayIPcLm2EEEEviT0_T1_,@function
        .size           _ZN2at6native29vectorized_elementwise_kernelILi4EZNS0_50_GLOBAL__N__2680c7bb_12_PowKernel_cu_140f0503_289622pow_scalar_tensor_implIfEEvRNS_18TensorIteratorBaseET_EUlfE_St5arrayIPcLm2EEEEviT0_T1_,(.L_x_71916 - _ZN2at6native29vectorized_elementwise_kernelILi4EZNS0_50_GLOBAL__N__2680c7bb_12_PowKernel_cu_140f0503_289622pow_scalar_tensor_implIfEEvRNS_18TensorIteratorBaseET_EUlfE_St5arrayIPcLm2EEEEviT0_T1_)
        .other          _ZN2at6native29vectorized_elementwise_kernelILi4EZNS0_50_GLOBAL__N__2680c7bb_12_PowKernel_cu_140f0503_289622pow_scalar_tensor_implIfEEvRNS_18TensorIteratorBaseET_EUlfE_St5arrayIPcLm2EEEEviT0_T1_,@"STO_CUDA_ENTRY STV_DEFAULT"
_ZN2at6native29vectorized_elementwise_kernelILi4EZNS0_50_GLOBAL__N__2680c7bb_12_PowKernel_cu_140f0503_289622pow_scalar_tensor_implIfEEvRNS_18TensorIteratorBaseET_EUlfE_St5arrayIPcLm2EEEEviT0_T1_:
.text._ZN2at6native29vectorized_elementwise_kernelILi4EZNS0_50_GLOBAL__N__2680c7bb_12_PowKernel_cu_140f0503_289622pow_scalar_tensor_implIfEEvRNS_18TensorIteratorBaseET_EUlfE_St5arrayIPcLm2EEEEviT0_T1_:
        /* <DEDUP_REMOVED lines=14> */
[----:B------:R0:W3:Y:S01]  /*00e0*/  LDG.E.128 R8, desc[UR4][R12.64+0x800] ;  /* 0x000800040c087981 */ /* 0x0000e2000c1e1d00 */
[----:B------:R-:W2:Y:S01]  /*00f0*/  MUFU.LG2 R2, UR6 ;  /* 0x0000000600027d08 */ /* 0x000ea20008000c00 */
[----:B0-----:R-:W0:Y:S01]  /*0100*/  LDC.64 R12, c[0x0][0x228] ;  /* 0x00008a00ff0c7b82 */ /* 0x001e220000000a00 */
[-C--:B--2---:R-:W-:Y:S01]  /*0110*/  FMUL.FTZ R7, R7, R2.reuse ;  /* 0x0000000207077220 */ /* 0x084fe20000410000 */
[-C--:B------:R-:W-:Y:S01]  /*0120*/  FMUL.FTZ R6, R6, R2.reuse ;  /* 0x0000000206067220 */ /* 0x080fe20000410000 */
[-C--:B------:R-:W-:Y:S01]  /*0130*/  FMUL.FTZ R5, R5, R2.reuse ;  /* 0x0000000205057220 */ /* 0x080fe20000410000 */
[-C--:B------:R-:W-:Y:S01]  /*0140*/  FMUL.FTZ R4, R4, R2.reuse ;  /* 0x0000000204047220 */ /* 0x080fe20000410000 */
[-C--:B---3--:R-:W-:Y:S01]  /*0150*/  FMUL.FTZ R11, R11, R2.reuse ;  /* 0x000000020b0b7220 */ /* 0x088fe20000410000 */
[-C--:B------:R-:W-:Y:S01]  /*0160*/  FMUL.FTZ R10, R10, R2.reuse ;  /* 0x000000020a0a7220 */ /* 0x080fe20000410000 */
[-C--:B------:R-:W-:Y:S01]  /*0170*/  FMUL.FTZ R9, R9, R2.reuse ;  /* 0x0000000209097220 */ /* 0x080fe20000410000 */
[----:B------:R-:W-:Y:S01]  /*0180*/  FMUL.FTZ R8, R8, R2 ;  /* 0x0000000208087220 */ /* 0x000fe20000410000 */
[----:B------:R-:W-:Y:S01]  /*0190*/  MUFU.EX2 R7, R7 ;  /* 0x0000000700077308 */ /* 0x000fe20000000800 */
[----:B0-----:R-:W-:-:S04]  /*01a0*/  IMAD.WIDE.U32 R2, R3, 0x4, R12 ;  /* 0x0000000403027825 */ /* 0x001fc800078e000c */
[----:B------:R-:W-:-:S03]  /*01b0*/  IMAD.WIDE R2, R0, 0x10, R2 ;  /* 0x0000001000027825 */ /* 0x000fc600078e0202 */
[----:B------:R-:W-:Y:S08]  /*01c0*/  MUFU.EX2 R6, R6 ;  /* 0x0000000600067308 */ /* 0x000ff00000000800 */
        /* <DEDUP_REMOVED lines=9> */
.L_x_56897:
        /* <DEDUP_REMOVED lines=124> */
.L_x_56900:
[----:B------:R-:W-:-:S13]  /*0a20*/  ISETP.GE.AND P0, PT, R22, R5, PT ;  /* 0x000000051600720c */ /* 0x000fda0003f06270 */
[----:B------:R-:W-:Y:S05]  /*0a30*/  @P0 BRA `(.L_x_56902) ;  /* 0x0000000000300947 */ /* 0x000fea0003800000 */
[----:B-1----:R-:W1:Y:S01]  /*0a40*/  LDC.64 R6, c[0x0][0x228] ;  /* 0x00008a00ff067b82 */ /* 0x002e620000000a00 */
[----:B0-----:R-:W-:Y:S01]  /*0a50*/  IMAD.IADD R13, R3, 0x1, R22 ;  /* 0x00000001030d7824 */ /* 0x001fe200078e0216 */
[----:B------:R-:W-:-:S03]  /*0a60*/  IADD3 R22, R22, 0x80, RZ ;  /* 0x0000008016167810 */ /* 0x000fc60007ffe0ff */
[----:B-1----:R-:W-:-:S05]  /*0a70*/  IMAD.WIDE.U32 R6, R13, 0x4, R6 ;  /* 0x000000040d067825 */ /* 0x002fca00078e0006 */
[----:B------:R1:W-:Y:S02]  /*0a80*/  STG.E desc[UR4][R6.64], R8 ;  /* 0x0000000806007986 */ /* 0x0003e4000c101904 */
.L_x_56901:
[----:B------:R-:W-:-:S13]  /*0a90*/  ISETP.GE.AND P0, PT, R22, R5, PT ;  /* 0x000000051600720c */ /* 0x000fda0003f06270 */
[----:B------:R-:W-:Y:S05]  /*0aa0*/  @P0 BRA `(.L_x_56903) ;  /* 0x0000000000340947 */ /* 0x000fea0003800000 */
[----:B01----:R-:W0:Y:S01]  /*0ab0*/  LDC.64 R6, c[0x0][0x228] ;  /* 0x00008a00ff067b82 */ /* 0x003e220000000a00 */
[----:B------:R-:W-:Y:S01]  /*0ac0*/  IADD3 R13, R3, R22, RZ ;  /* 0x00000016030d7210 */ /* 0x000fe20007ffe0ff */
[----:B------:R-:W-:-:S04]  /*0ad0*/  VIADD R22, R22, 0x80 ;  /* 0x0000008016167836 */ /* 0x000fc80000000000 */
[----:B0-----:R-:W-:-:S05]  /*0ae0*/  IMAD.WIDE.U32 R6, R13, 0x4, R6 ;  /* 0x000000040d067825 */ /* 0x001fca00078e0006 */
[----:B------:R2:W-:Y:S02]  /*0af0*/  STG.E desc[UR4][R6.64], R9 ;  /* 0x0000000906007986 */ /* 0x0005e4000c101904 */
.L_x_56902:
        /* <DEDUP_REMOVED lines=8> */
.L_x_56903:
[----:B------:R-:W-:Y:S05]  /*0b80*/  BSYNC B1 ;  /* 0x0000000000017941 */ /* 0x000fea0003800000 */
.L_x_56899:
[----:B------:R-:W-:-:S13]  /*0b90*/  ISETP.GE.AND P0, PT, R22, R5, PT ;  /* 0x000000051600720c */ /* 0x000fda0003f06270 */
[----:B012---:R-:W0:Y:S01]  /*0ba0*/  @!P0 LDC.64 R6, c[0x0][0x228] ;  /* 0x00008a00ff068b82 */ /* 0x007e220000000a00 */
[----:B------:R-:W-:Y:S01]  /*0bb0*/  @!P0 IMAD.IADD R9, R3, 0x1, R22 ;  /* 0x0000000103098824 */ /* 0x000fe200078e0216 */
[----:B------:R-:W-:-:S03]  /*0bc0*/  @!P0 IADD3 R22, R22, 0x80, RZ ;  /* 0x0000008016168810 */ /* 0x000fc60007ffe0ff */
[----:B0-----:R-:W-:-:S05]  /*0bd0*/  @!P0 IMAD.WIDE.U32 R6, R9, 0x4, R6 ;  /* 0x0000000409068825 */ /* 0x001fca00078e0006 */
[----:B----4-:R3:W-:Y:S02]  /*0be0*/  @!P0 STG.E desc[UR4][R6.64], R11 ;  /* 0x0000000b06008986 */ /* 0x0107e4000c101904 */
.L_x_56904:
[----:B------:R-:W-:Y:S05]  /*0bf0*/  BSYNC B0 ;  /* 0x0000000000007941 */ /* 0x000fea0003800000 */
.L_x_56898:
        /* <DEDUP_REMOVED lines=8> */
.L_x_56905:
        /* <DEDUP_REMOVED lines=16> */
.L_x_71916:


//--------------------- .text._ZN2at6native29vectorized_elementwise_kernelILi8EZNS0_50_GLOBAL__N__2680c7bb_12_PowKernel_cu_140f0503_289622pow_scalar_tensor_implIfEEvRNS_18TensorIteratorBaseET_EUlfE_St5arrayIPcLm2EEEEviT0_T1_ --------------------------
	.section	.text._ZN2at6native29vectorized_elementwise_kernelILi8EZNS0_50_GLOBAL__N__2680c7bb_12_PowKernel_cu_140f0503_289622pow_scalar_tensor_implIfEEvRNS_18TensorIteratorBaseET_EUlfE_St5arrayIPcLm2EEEEviT0_T1_,"ax",@progbits
	.align	128
        .global         _ZN2at6native29vectorized_elementwise_kernelILi8EZNS0_50_GLOBAL__N__2680c7bb_12_PowKernel_cu_140f0503_289622pow_scalar_tensor_implIfEEvRNS_18TensorIteratorBaseET_EUlfE_St5arrayIPcLm2EEEEviT0_T1_
        .type           _ZN2at6native29vectorized_elementwise_kernelILi8EZNS0_50_GLOBAL__N__2680c7bb_12_PowKernel_cu_140f0503_289622pow_scalar_tensor_implIfEEvRNS_18TensorIteratorBaseET_EUlfE_St5arrayIPcLm2EEEEviT0_T1_,@function
        .size           _ZN2at6native29vectorized_elementwise_kernelILi8EZNS0_50_GLOBAL__N__2680c7bb_12_PowKernel_cu_140f0503_289622pow_scalar_tensor_implIfEEvRNS_18TensorIteratorBaseET_EUlfE_St5arrayIPcLm2EEEEviT0_T1_,(.L_x_71917 - _ZN2at6native29vectorized_elementwise_kernelILi8EZNS0_50_GLOBAL__N__2680c7bb_12_PowKernel_cu_140f0503_289622pow_scalar_tensor_implIfEEvRNS_18TensorIteratorBaseET_EUlfE_St5arrayIPcLm2EEEEviT0_T1_)
        .other          _ZN2at6native29vectorized_elementwise_kernelILi8EZNS0_50_GLOBAL__N__2680c7bb_12_PowKernel_cu_140f0503_289622pow_scalar_tensor_implIfEEvRNS_18TensorIteratorBaseET_EUlfE_St5arrayIPcLm2EEEEviT0_T1_,@"STO_CUDA_ENTRY STV_DEFAULT"
_ZN2at6native29vectorized_elementwise_kernelILi8EZNS0_50_GLOBAL__N__2680c7bb_12_PowKernel_cu_140f0503_289622pow_scalar_tensor_implIfEEvRNS_18TensorIteratorBaseET_EUlfE_St5arrayIPcLm2EEEEviT0_T1_:
.text._ZN2at6native29vectorized_elementwise_kernelILi8EZNS0_50_GLOBAL__N__2680c7bb_12_PowKernel_cu_140f0503_289622pow_scalar_tensor_implIfEEvRNS_18TensorIteratorBaseET_EUlfE_St5arrayIPcLm2EEEEviT0_T1_:
        /* <DEDUP_REMOVED lines=38> */
.L_x_56906:
        /* <DEDUP_REMOVED lines=124> */
.L_x_56909:
[----:B------:R-:W-:-:S13]  /*0a20*/  ISETP.GE.AND P0, PT, R22, R5, PT ;  /* 0x000000051600720c */ /* 0x000fda0003f06270 */
[----:B------:R-:W-:Y:S05]  /*0a30*/  @P0 BRA `(.L_x_56911) ;  /* 0x0000000000300947 */ /* 0x000fea0003800000 */
[----:B-1----:R-:W1:Y:S01]  /*0a40*/  LDC.64 R6, c[0x0][0x228] ;  /* 0x00008a00ff067b82 */ /* 0x002e620000000a00 */
[----:B0-----:R-:W-:Y:S01]  /*0a50*/  IMAD.IADD R13, R3, 0x1, R22 ;  /* 0x00000001030d7824 */ /* 0x001fe200078e0216 */
[----:B------:R-:W-:-:S03]  /*0a60*/  IADD3 R22, R22, 0x80, RZ ;  /* 0x0000008016167810 */ /* 0x000fc60007ffe0ff */
[----:B-1----:R-:W-:-:S05]  /*0a70*/  IMAD.WIDE.U32 R6, R13, 0x4, R6 ;  /* 0x000000040d067825 */ /* 0x002fca00078e0006 */
[----:B------:R1:W-:Y:S02]  /*0a80*/  STG.E desc[UR4][R6.64], R8 ;  /* 0x0000000806007986 */ /* 0x0003e4000c101904 */
.L_x_56910:
[----:B------:R-:W-:-:S13]  /*0a90*/  ISETP.GE.AND P0, PT, R22, R5, PT ;  /* 0x000000051600720c */ /* 0x000fda0003f06270 */
[----:B------:R-:W-:Y:S05]  /*0aa0*/  @P0 BRA `(.L_x_56912) ;  /* 0x0000000000340947 */ /* 0x000fea0003800000 */
[----:B01----:R-:W0:Y:S01]  /*0ab0*/  LDC.64 R6, c[0x0][0x228] ;  /* 0x00008a00ff067b82 */ /* 0x003e220000000a00 */
[----:B------:R-:W-:Y:S01]  /*0ac0*/  IADD3 R13, R3, R22, RZ ;  /* 0x00000016030d7210 */ /* 0x000fe20007ffe0ff */
[----:B------:R-:W-:-:S04]  /*0ad0*/  VIADD R22, R22, 0x80 ;  /* 0x0000008016167836 */ /* 0x000fc80000000000 */
[----:B0-----:R-:W-:-:S05]  /*0ae0*/  IMAD.WIDE.U32 R6, R13, 0x4, R6 ;  /* 0x000000040d067825 */ /* 0x001fca00078e0006 */
[----:B------:R2:W-:Y:S02]  /*0af0*/  STG.E desc[UR4][R6.64], R9 ;  /* 0x0000000906007986 */ /* 0x0005e4000c101904 */
.L_x_56911:
        /* <DEDUP_REMOVED lines=8> */
.L_x_56912:
[----:B------:R-:W-:Y:S05]  /*0b80*/  BSYNC B1 ;  /* 0x0000000000017941 */ /* 0x000fea0003800000 */
.L_x_56908:
[----:B------:R-:W-:-:S13]  /*0b90*/  ISETP.GE.AND P0, PT, R22, R5, PT ;  /* 0x000000051600720c */ /* 0x000fda0003f06270 */
[----:B012---:R-:W0:Y:S01]  /*0ba0*/  @!P0 LDC.64 R6, c[0x0][0x228] ;  /* 0x00008a00ff068b82 */ /* 0x007e220000000a00 */
[----:B------:R-:W-:Y:S01]  /*0bb0*/  @!P0 IMAD.IADD R9, R3, 0x1, R22 ;  /* 0x0000000103098824 */ /* 0x000fe200078e0216 */
[----:B------:R-:W-:-:S03]  /*0bc0*/  @!P0 IADD3 R22, R22, 0x80, RZ ;  /* 0x0000008016168810 */ /* 0x000fc60007ffe0ff */
[----:B0-----:R-:W-:-:S05]  /*0bd0*/  @!P0 IMAD.WIDE.U32 R6, R9, 0x4, R6 ;  /* 0x0000000409068825 */ /* 0x001fca00078e0006 */
[----:B----4-:R3:W-:Y:S02]  /*0be0*/  @!P0 STG.E desc[UR4][R6.64], R11 ;  /* 0x0000000b06008986 */ /* 0x0107e4000c101904 */
.L_x_56913:
[----:B------:R-:W-:Y:S05]  /*0bf0*/  BSYNC B0 ;  /* 0x0000000000007941 */ /* 0x000fea0003800000 */
.L_x_56907:
        /* <DEDUP_REMOVED lines=8> */
.L_x_56914:
        /* <DEDUP_REMOVED lines=16> */
.L_x_71917:


//--------------------- .text._ZN2at6native18elementwise_kernelILi128ELi4EZNS0_15gpu_kernel_implIZZZNS0_50_GLOBAL__N__2680c7bb_12_PowKernel_cu_140f0503_289624pow_tensor_tensor_kernelERNS_18TensorIteratorBaseEENKUlvE_clEvENKUlvE4_clEvEUlddE_EEvS5_RKT_EUliE_EEviT1_ --------------------------
	.section	.text._ZN2at6native18elementwise_kernelILi128ELi4EZNS0_15gpu_kernel_implIZZZNS0_50_GLOBAL__N__2680c7bb_12_PowKernel_cu_140f0503_289624pow_tensor_tensor_kernelERNS_18TensorIteratorBaseEENKUlvE_clEvENKUlvE4_clEvEUlddE_EEvS5_RKT_EUliE_EEviT1_,"ax",@progbits
	.align	128
        .global         _ZN2at6native18elementwise_kernelILi128ELi4EZNS0_15gpu_kernel_implIZZZNS0_50_GLOBAL__N__2680c7bb_12_PowKernel_cu_140f0503_289624pow_tensor_tensor_kernelERNS_18TensorIteratorBaseEENKUlvE_clEvENKUlvE4_clEvEUlddE_EEvS5_RKT_EUliE_EEviT1_
        .type           _ZN2at6native18elementwise_kernelILi128ELi4EZNS0_15gpu_kernel_implIZZZNS0_50_GLOBAL__N__2680c7bb_12_PowKernel_cu_140f0503_289624pow_tensor_tensor_kernelERNS_18TensorIteratorBaseEENKUlvE_clEvENKUlvE4_clEvEUlddE_EEvS5_RKT_EUliE_EEviT1_,@function
        .size           _ZN2at6native18elementwise_kernelILi128ELi4EZNS0_15gpu_kernel_implIZZZNS0_50_GLOBAL__N__2680c7bb_12_PowKernel_cu_140f0503_289624pow_tensor_tensor_kernelERNS_18TensorIteratorBaseEENKUlvE_clEvENKUlvE4_clEvEUlddE_EEvS5_RKT_EUliE_EEviT1_,(.L_x_71554 - _ZN2at6native18elementwise_kernelILi128ELi4EZNS0_15gpu_kernel_implIZZZNS0_50_GLOBAL__N__2680c7bb_12_PowKernel_cu_140f0503_289624pow_tensor_tensor_kernelERNS_18TensorIteratorBaseEENKUlvE_clEvENKUlvE4_clEvEUlddE_EEvS5_RKT_EUliE_EEviT1_)
        .other          _ZN2at6native18elementwise_kernelILi128ELi4EZNS0_15gpu_kernel_implIZZZNS0_50_GLOBAL__N__2680c7bb_12_PowKernel_cu_140f0503_289624pow_tensor_tensor_kernelERNS_18TensorIteratorBaseEENKUlvE_clEvENKUlvE4_clEvEUlddE_EEvS5_RKT_EUliE_EEviT1_,@"STO_CUDA_ENTRY STV_DEFAULT"
_ZN2at6native18elementwise_kernelILi128ELi4EZNS0_15gpu_kernel_implIZZZNS0_50_GLOBAL__N__2680c7bb_12_PowKernel_cu_140f0503_289624pow_tensor_tensor_kernelERNS_18TensorIteratorBaseEENKUlvE_clEvENKUlvE4_clEvEUlddE_EEvS5_RKT_EUliE_EEviT1_:
.text._ZN2at6native18elementwise_kernelILi128ELi4EZNS0_15gpu_kernel_implIZZZNS0_50_GLOBAL__N__2680c7bb_12_PowKernel_cu_140f0503_289624pow_tensor_tensor_kernelERNS_18TensorIteratorBaseEENKUlvE_clEvENKUlvE4_clEvEUlddE_EEvS5_RKT_EUliE_EEviT1_:
        /* <DEDUP_REMOVED lines=363> */
.L_x_56917:
        /* <DEDUP_REMOVED lines=21> */
.L_x_56921:
[----:B------:R-:W2:Y:S02]  /*1800*/  LDG.E.U8 R4, desc[UR36][R4.64] ;  /* 0x0000002404047981 */ /* 0x000ea4000c1e1100 */
[----:B--2---:R0:W1:Y:S01]  /*1810*/  I2F.F64.U16 R22, R4 ;  /* 0x0000000400167312 */ /* 0x0040620000101800 */
[----:B------:R-:W-:Y:S05]  /*1820*/  BRA `(.L_x_56923) ;  /* 0x0000000c00707947 */ /* 0x000fea0003800000 */
.L_x_56920:
        /* <DEDUP_REMOVED lines=9> */
.L_x_56925:
[----:B------:R-:W2:Y:S02]  /*18c0*/  LDG.E R4, desc[UR36][R4.64] ;  /* 0x0000002404047981 */ /* 0x000ea4000c1e1900 */
[----:B--2---:R0:W1:Y:S01]  /*18d0*/  I2F.F64 R22, R4 ;  /* 0x0000000400167312 */ /* 0x0040620000201c00 */
[----:B------:R-:W-:Y:S05]  /*18e0*/  BRA `(.L_x_56923) ;  /* 0x0000000c00407947 */ /* 0x000fea0003800000 */
.L_x_56924:
[----:B------:R-:W2:Y:S02]  /*18f0*/  LDG.E.U16 R4, desc[UR36][R4.64] ;  /* 0x0000002404047981 */ /* 0x000ea4000c1e1500 */
[----:B--2---:R0:W1:Y:S01]  /*1900*/  I2F.F64.S16 R22, R4 ;  /* 0x0000000400167312 */ /* 0x0040620000101c00 */
[----:B------:R-:W-:Y:S05]  /*1910*/  BRA `(.L_x_56923) ;  /* 0x0000000c00347947 */ /* 0x000fea0003800000 */
.L_x_56919:
        /* <DEDUP_REMOVED lines=10> */
.L_x_56927:
[----:B------:R-:W2:Y:S02]  /*19c0*/  LDG.E.U16 R0, desc[UR36][R4.64] ;  /* 0x0000002404007981 */ /* 0x000ea4000c1e1500 */
[----:B--2---:R-:W-:-:S05]  /*19d0*/  HADD2.F32 R0, -RZ, R0.H0_H0 ;  /* 0x20000000ff007230 */ /* 0x004fca0000004100 */
[----:B------:R-:W-:-:S04]  /*19e0*/  FMUL.FTZ R0, R0, 1 ;  /* 0x3f80000000007820 */ /* 0x000fc80000410000 */
[----:B------:R0:W1:Y:S01]  /*19f0*/  F2F.F64.F32 R22, R0 ;  /* 0x0000000000167310 */ /* 0x0000620000201800 */
[----:B------:R-:W-:Y:S05]  /*1a00*/  BRA `(.L_x_56923) ;  /* 0x0000000800f87947 */ /* 0x000fea0003800000 */
.L_x_56926:
        /* <DEDUP_REMOVED lines=10> */
.L_x_56929:
[----:B------:R-:W2:Y:S02]  /*1ab0*/  LDG.E.U16 R4, desc[UR36][R4.64] ;  /* 0x0000002404047981 */ /* 0x000ea4000c1e1500 */
[----:B--2---:R-:W-:-:S05]  /*1ac0*/  HADD2.F32 R0, -RZ, R4.H0_H0 ;  /* 0x20000004ff007230 */ /* 0x004fca0000004100 */
[----:B------:R-:W-:-:S04]  /*1ad0*/  FMUL.FTZ R0, R0, 1 ;  /* 0x3f80000000007820 */ /* 0x000fc80000410000 */
[----:B------:R0:W1:Y:S01]  /*1ae0*/  F2F.F64.F32 R22, R0 ;  /* 0x0000000000167310 */ /* 0x0000620000201800 */
[----:B------:R-:W-:Y:S05]  /*1af0*/  BRA `(.L_x_56923) ;  /* 0x0000000800bc7947 */ /* 0x000fea0003800000 */
.L_x_56928:
[----:B------:R0:W5:Y:S01]  /*1b00*/  LDG.E.64 R22, desc[UR36][R4.64] ;  /* 0x0000002404167981 */ /* 0x000162000c1e1b00 */
[----:B------:R-:W-:Y:S05]  /*1b10*/  BRA `(.L_x_56923) ;  /* 0x0000000800b47947 */ /* 0x000fea0003800000 */
.L_x_56918:
        /* <DEDUP_REMOVED lines=13> */
.L_x_56932:
[----:B------:R0:W5:Y:S01]  /*1bf0*/  LDG.E.64 R22, desc[UR36][R4.64] ;  /* 0x0000002404167981 */ /* 0x000162000c1e1b00 */
[----:B------:R-:W-:Y:S05]  /*1c00*/  BRA `(.L_x_56923) ;  /* 0x0000000800787947 */ /* 0x000fea0003800000 */
.L_x_56931:
        /* <DEDUP_REMOVED lines=28> */
.L_x_56934:
        /* <DEDUP_REMOVED lines=15> */
.L_x_56933:
[----:B------:R-:W2:Y:S02]  /*1ec0*/  LDG.E.U16 R0, desc[UR36][R4.64] ;  /* 0x0000002404007981 */ /* 0x000ea4000c1e1500 */
[----:B--2---:R-:W-:-:S04]  /*1ed0*/  IMAD.U32 R0, R0, 0x10000, RZ ;  /* 0x0001000000007824 */ /* 0x004fc800078e00ff */
[----:B------:R-:W-:-:S04]  /*1ee0*/  FMUL.FTZ R0, R0, 1 ;  /* 0x3f80000000007820 */ /* 0x000fc80000410000 */
[----:B------:R0:W1:Y:S01]  /*1ef0*/  F2F.F64.F32 R22, R0 ;  /* 0x0000000000167310 */ /* 0x0000620000201800 */
[----:B------:R-:W-:Y:S05]  /*1f00*/  BRA `(.L_x_56923) ;  /* 0x0000000400b87947 */ /* 0x000fea0003800000 */
.L_x_56930:
        /* <DEDUP_REMOVED lines=11> */
.L_x_56937:
        /* <DEDUP_REMOVED lines=21> */
.L_x_56941:
[----:B------:R-:W-:Y:S05]  /*2110*/  BSYNC B1 ;  /* 0x0000000000017941 */ /* 0x000fea0003800000 */
.L_x_56940:
[----:B------:R-:W-:Y:S01]  /*2120*/  LEA R5, R0, 0x3b800000, 0x17 ;  /* 0x3b80000000057811 */ /* 0x000fe200078eb8ff */
[----:B------:R-:W-:-:S05]  /*2130*/  IMAD.SHL.U32 R0, R3, 0x100000, RZ ;  /* 0x0010000003007824 */ /* 0x000fca00078e00ff */
[----:B------:R-:W-:-:S07]  /*2140*/  LOP3.LUT R0, R5, R0, R6, 0xfe, !PT ;  /* 0x0000000005007212 */ /* 0x000fce00078efe06 */
.L_x_56939:
[----:B------:R-:W-:Y:S05]  /*2150*/  BSYNC B0 ;  /* 0x0000000000007941 */ /* 0x000fea0003800000 */
.L_x_56938:
[----:B------:R-:W-:-:S04]  /*2160*/  FMUL.FTZ R0, R0, 1 ;  /* 0x3f80000000007820 */ /* 0x000fc80000410000 */
[----:B------:R2:W3:Y:S01]  /*2170*/  F2F.F64.F32 R22, R0 ;  /* 0x0000000000167310 */ /* 0x0004e20000201800 */
[----:B------:R-:W-:Y:S05]  /*2180*/  BRA `(.L_x_56923) ;  /* 0x0000000400187947 */ /* 0x000fea0003800000 */
.L_x_56936:
        /* <DEDUP_REMOVED lines=21> */
.L_x_56945:
[----:B------:R-:W-:Y:S05]  /*22e0*/  BSYNC B1 ;  /* 0x0000000000017941 */ /* 0x000fea0003800000 */
.L_x_56944:
[----:B------:R-:W-:Y:S01]  /*22f0*/  LEA R5, R0, 0x37800000, 0x17 ;  /* 0x3780000000057811 */ /* 0x000fe200078eb8ff */
[----:B------:R-:W-:-:S05]  /*2300*/  IMAD.SHL.U32 R0, R3, 0x200000, RZ ;  /* 0x0020000003007824 */ /* 0x000fca00078e00ff */
[----:B------:R-:W-:-:S07]  /*2310*/  LOP3.LUT R0, R5, R0, R6, 0xfe, !PT ;  /* 0x0000000005007212 */ /* 0x000fce00078efe06 */
.L_x_56943:
[----:B------:R-:W-:Y:S05]  /*2320*/  BSYNC B0 ;  /* 0x0000000000007941 */ /* 0x000fea0003800000 */
.L_x_56942:
[----:B------:R-:W-:-:S04]  /*2330*/  FMUL.FTZ R0, R0, 1 ;  /* 0x3f80000000007820 */ /* 0x000fc80000410000 */
[----:B------:R4:W0:Y:S01]  /*2340*/  F2F.F64.F32 R22, R0 ;  /* 0x0000000000167310 */ /* 0x0008220000201800 */
[----:B------:R-:W-:Y:S05]  /*2350*/  BRA `(.L_x_56923) ;  /* 0x0000000000a47947 */ /* 0x000fea0003800000 */
.L_x_56935:
        /* <DEDUP_REMOVED lines=14> */
.L_x_56949:
[----:B------:R-:W-:Y:S05]  /*2440*/  BSYNC B0 ;  /* 0x0000000000007941 */ /* 0x000fea0003800000 */
.L_x_56948:
[----:B------:R-:W-:-:S04]  /*2450*/  FMUL.FTZ R0, R0, 1 ;  /* 0x3f80000000007820 */ /* 0x000fc80000410000 */
[----:B------:R0:W1:Y:S01]  /*2460*/  F2F.F64.F32 R22, R0 ;  /* 0x0000000000167310 */ /* 0x0000620000201800 */
[----:B------:R-:W-:Y:S05]  /*2470*/  BRA `(.L_x_56923) ;  /* 0x00000000005c7947 */ /* 0x000fea0003800000 */
.L_x_56922:
        /* <DEDUP_REMOVED lines=16> */
.L_x_56950:
[----:B------:R-:W-:Y:S01]  /*2580*/  CS2R R22, SRZ ;  /* 0x0000000000167805 */ /* 0x000fe2000001ff00 */
[----:B------:R-:W-:Y:S06]  /*2590*/  BRA `(.L_x_56923) ;  /* 0x0000000000147947 */ /* 0x000fec0003800000 */
.L_x_56947:
[----:B------:R-:W2:Y:S02]  /*25a0*/  LDG.E.64 R22, desc[UR36][R4.64] ;  /* 0x0000002404167981 */ /* 0x000ea4000c1e1b00 */
[----:B--2---:R-:W0:Y:S01]  /*25b0*/  I2F.F64.U64 R22, R22 ;  /* 0x0000001600167312 */ /* 0x004e220000301800 */
[----:B------:R-:W-:Y:S05]  /*25c0*/  BRA `(.L_x_56923) ;  /* 0x0000000000087947 */ /* 0x000fea0003800000 */
.L_x_56946:
[----:B------:R-:W2:Y:S02]  /*25d0*/  LDG.E R4, desc[UR36][R4.64] ;  /* 0x0000002404047981 */ /* 0x000ea4000c1e1900 */
[----:B--2---:R0:W1:Y:S02]  /*25e0*/  I2F.F64.U32 R22, R4 ;  /* 0x0000000400167312 */ /* 0x0040640000201800 */
.L_x_56923:
[----:B------:R-:W2:Y:S01]  /*25f0*/  LDC.U8 R3, c[0x0][0x49a] ;  /* 0x00012680ff037b82 */ /* 0x000ea20000000000 */
[----:B------:R-:W-:Y:S02]  /*2600*/  ULDC.64 UR4, c[0x0][0x488] ;  /* 0x0001220000047ab9 */ /* 0x000fe40000000a00 */
[----:B0-----:R-:W-:-:S05]  /*2610*/  IADD3 R4, P1, R16, UR4, RZ ;  /* 0x0000000410047c10 */ /* 0x001fca000ff3e0ff */
        /* <DEDUP_REMOVED lines=13> */
[----:B--2---:R0:W2:Y:S01]  /*26f0*/  I2F.F64.S16 R34, R4 ;  /* 0x0000000400227312 */ /* 0x0040a20000101c00 */
[----:B------:R-:W-:Y:S05]  /*2700*/  BRA `(.L_x_56956) ;  /* 0x0000000c007c7947 */ /* 0x000fea0003800000 */
.L_x_56954:
[----:B------:R-:W2:Y:S02]  /*2710*/  LDG.E.U8 R4, desc[UR36][R4.64] ;  /* 0x0000002404047981 */ /* 0x000ea4000c1e1100 */
[----:B--2---:R0:W2:Y:S01]  /*2720*/  I2F.F64.U16 R34, R4 ;  /* 0x0000000400227312 */ /* 0x0040a20000101800 */
[----:B------:R-:W-:Y:S05]  /*2730*/  BRA `(.L_x_56956) ;  /* 0x0000000c00707947 */ /* 0x000fea0003800000 */
.L_x_56953:
        /* <DEDUP_REMOVED lines=9> */
.L_x_56958:
[----:B------:R-:W2:Y:S02]  /*27d0*/  LDG.E R4, desc[UR36][R4.64] ;  /* 0x0000002404047981 */ /* 0x000ea4000c1e1900 */
[----:B--2---:R2:W4:Y:S01]  /*27e0*/  I2F.F64 R34, R4 ;  /* 0x0000000400227312 */ /* 0x0045220000201c00 */
[----:B------:R-:W-:Y:S05]  /*27f0*/  BRA `(.L_x_56956) ;  /* 0x0000000c00407947 */ /* 0x000fea0003800000 */
.L_x_56957:
[----:B------:R-:W2:Y:S02]  /*2800*/  LDG.E.U16 R4, desc[UR36][R4.64] ;  /* 0x0000002404047981 */ /* 0x000ea4000c1e1500 */
[----:B--2---:R0:W2:Y:S01]  /*2810*/  I2F.F64.S16 R34, R4 ;  /* 0x0000000400227312 */ /* 0x0040a20000101c00 */
[----:B------:R-:W-:Y:S05]  /*2820*/  BRA `(.L_x_56956) ;  /* 0x0000000c00347947 */ /* 0x000fea0003800000 */
.L_x_56952:
        /* <DEDUP_REMOVED lines=10> */
.L_x_56960:
[----:B------:R-:W2:Y:S02]  /*28d0*/  LDG.E.U16 R0, desc[UR36][R4.64] ;  /* 0x0000002404007981 */ /* 0x000ea4000c1e1500 */
[----:B--2---:R-:W-:-:S05]  /*28e0*/  HADD2.F32 R0, -RZ, R0.H0_H0 ;  /* 0x20000000ff007230 */ /* 0x004fca0000004100 */
[----:B------:R-:W-:-:S04]  /*28f0*/  FMUL.FTZ R0, R0, 1 ;  /* 0x3f80000000007820 */ /* 0x000fc80000410000 */
[----:B------:R0:W2:Y:S01]  /*2900*/  F2F.F64.F32 R34, R0 ;  /* 0x0000000000227310 */ /* 0x0000a20000201800 */
[----:B------:R-:W-:Y:S05]  /*2910*/  BRA `(.L_x_56956) ;  /* 0x0000000800f87947 */ /* 0x000fea0003800000 */
.L_x_56959:
        /* <DEDUP_REMOVED lines=10> */
.L_x_56962:
[----:B------:R-:W2:Y:S02]  /*29c0*/  LDG.E.U16 R4, desc[UR36][R4.64] ;  /* 0x0000002404047981 */ /* 0x000ea4000c1e1500 */
[----:B--2---:R-:W-:-:S05]  /*29d0*/  HADD2.F32 R0, -RZ, R4.H0_H0 ;  /* 0x20000004ff007230 */ /* 0x004fca0000004100 */
[----:B------:R-:W-:-:S04]  /*29e0*/  FMUL.FTZ R0, R0, 1 ;  /* 0x3f80000000007820 */ /* 0x000fc80000410000 */
[----:B------:R0:W2:Y:S01]  /*29f0*/  F2F.F64.F32 R34, R0 ;  /* 0x0000000000227310 */ /* 0x0000a20000201800 */
[----:B------:R-:W-:Y:S05]  /*2a00*/  BRA `(.L_x_56956) ;  /* 0x0000000800bc7947 */ /* 0x000fea0003800000 */
.L_x_56961:
[----:B------:R0:W5:Y:S01]  /*2a10*/  LDG.E.64 R34, desc[UR36][R4.64] ;  /* 0x0000002404227981 */ /* 0x000162000c1e1b00 */
[----:B------:R-:W-:Y:S05]  /*2a20*/  BRA `(.L_x_56956) ;  /* 0x0000000800b47947 */ /* 0x000fea0003800000 */
.L_x_56951:
        /* <DEDUP_REMOVED lines=13> */
.L_x_56965:
[----:B------:R0:W5:Y:S01]  /*2b00*/  LDG.E.64 R34, desc[UR36][R4.64] ;  /* 0x0000002404227981 */ /* 0x000162000c1e1b00 */
[----:B------:R-:W-:Y:S05]  /*2b10*/  BRA `(.L_x_56956) ;  /* 0x0000000800787947 */ /* 0x000fea0003800000 */
.L_x_56964:
        /* <DEDUP_REMOVED lines=28> */
.L_x_56967:
        /* <DEDUP_REMOVED lines=15> */
.L_x_56966:
[----:B------:R-:W2:Y:S02]  /*2dd0*/  LDG.E.U16 R0, desc[UR36][R4.64] ;  /* 0x0000002404007981 */ /* 0x000ea4000c1e1500 */
[----:B--2---:R-:W-:-:S04]  /*2de0*/  IMAD.U32 R0, R0, 0x10000, RZ ;  /* 0x0001000000007824 */ /* 0x004fc800078e00ff */
[----:B------:R-:W-:-:S04]  /*2df0*/  FMUL.FTZ R0, R0, 1 ;  /* 0x3f80000000007820 */ /* 0x000fc80000410000 */
[----:B------:R0:W2:Y:S01]  /*2e00*/  F2F.F64.F32 R34, R0 ;  /* 0x0000000000227310 */ /* 0x0000a20000201800 */
[----:B------:R-:W-:Y:S05]  /*2e10*/  BRA `(.L_x_56956) ;  /* 0x0000000400b87947 */ /* 0x000fea0003800000 */
.L_x_56963:
        /* <DEDUP_REMOVED lines=9> */
[----:B--2---:R0:W2:Y:S01]  /*2eb0*/  I2F.F64.U16 R34, R4 ;  /* 0x0000000400227312 */ /* 0x0040a20000101800 */
[----:B------:R-:W-:Y:S05]  /*2ec0*/  BRA `(.L_x_56956) ;  /* 0x00000004008c7947 */ /* 0x000fea0003800000 */
.L_x_56970:
        /* <DEDUP_REMOVED lines=21> */
.L_x_56974:
[----:B------:R-:W-:Y:S05]  /*3020*/  BSYNC B1 ;  /* 0x0000000000017941 */ /* 0x000fea0003800000 */
.L_x_56973:
[----:B------:R-:W-:Y:S01]  /*3030*/  LEA R5, R0, 0x3b800000, 0x17 ;  /* 0x3b80000000057811 */ /* 0x000fe200078eb8ff */
[----:B------:R-:W-:-:S05]  /*3040*/  IMAD.SHL.U32 R0, R3, 0x100000, RZ ;  /* 0x0010000003007824 */ /* 0x000fca00078e00ff */
[----:B------:R-:W-:-:S07]  /*3050*/  LOP3.LUT R0, R5, R0, R6, 0xfe, !PT ;  /* 0x0000000005007212 */ /* 0x000fce00078efe06 */
.L_x_56972:
[----:B------:R-:W-:Y:S05]  /*3060*/  BSYNC B0 ;  /* 0x0000000000007941 */ /* 0x000fea0003800000 */
.L_x_56971:
[----:B------:R-:W-:-:S04]  /*3070*/  FMUL.FTZ R0, R0, 1 ;  /* 0x3f80000000007820 */ /* 0x000fc80000410000 */
[----:B------:R0:W2:Y:S01]  /*3080*/  F2F.F64.F32 R34, R0 ;  /* 0x0000000000227310 */ /* 0x0000a20000201800 */
[----:B------:R-:W-:Y:S05]  /*3090*/  BRA `(.L_x_56956) ;  /* 0x0000000400187947 */ /* 0x000fea0003800000 */
.L_x_56969:
        /* <DEDUP_REMOVED lines=21> */
.L_x_56978:
[----:B------:R-:W-:Y:S05]  /*31f0*/  BSYNC B1 ;  /* 0x0000000000017941 */ /* 0x000fea0003800000 */
.L_x_56977:
[----:B------:R-:W-:Y:S01]  /*3200*/  LEA R5, R0, 0x37800000, 0x17 ;  /* 0x3780000000057811 */ /* 0x000fe200078eb8ff */
[----:B------:R-:W-:-:S05]  /*3210*/  IMAD.SHL.U32 R0, R3, 0x200000, RZ ;  /* 0x0020000003007824 */ /* 0x000fca00078e00ff */
[----:B------:R-:W-:-:S07]  /*3220*/  LOP3.LUT R0, R5, R0, R6, 0xfe, !PT ;  /* 0x0000000005007212 */ /* 0x000fce00078efe06 */
.L_x_56976:
[----:B------:R-:W-:Y:S05]  /*3230*/  BSYNC B0 ;  /* 0x0000000000007941 */ /* 0x000fea0003800000 */
.L_x_56975:
[----:B------:R-:W-:-:S04]  /*3240*/  FMUL.FTZ R0, R0, 1 ;  /* 0x3f80000000007820 */ /* 0x000fc80000410000 */
[----:B------:R0:W2:Y:S01]  /*3250*/  F2F.F64.F32 R34, R0 ;  /* 0x0000000000227310 */ /* 0x0000a20000201800 */
[----:B------:R-:W-:Y:S05]  /*3260*/  BRA `(.L_x_56956) ;  /* 0x0000000000a47947 */ /* 0x000fea0003800000 */
.L_x_56968:
        /* <DEDUP_REMOVED lines=14> */
.L_x_56982:
[----:B------:R-:W-:Y:S05]  /*3350*/  BSYNC B0 ;  /* 0x0000000000007941 */ /* 0x000fea0003800000 */
.L_x_56981:
[----:B------:R-:W-:-:S04]  /*3360*/  FMUL.FTZ R0, R0, 1 ;  /* 0x3f80000000007820 */ /* 0x000fc80000410000 */
[----:B------:R0:W2:Y:S01]  /*3370*/  F2F.F64.F32 R34, R0 ;  /* 0x0000000000227310 */ /* 0x0000a20000201800 */
[----:B------:R-:W-:Y:S05]  /*3380*/  BRA `(.L_x_56956) ;  /* 0x00000000005c7947 */ /* 0x000fea0003800000 */
.L_x_56955:
        /* <DEDUP_REMOVED lines=16> */
.L_x_56983:
[----:B------:R-:W-:Y:S01]  /*3490*/  CS2R R34, SRZ ;  /* 0x0000000000227805 */ /* 0x000fe2000001ff00 */
[----:B------:R-:W-:Y:S06]  /*34a0*/  BRA `(.L_x_56956) ;  /* 0x0000000000147947 */ /* 0x000fec0003800000 */
.L_x_56980:
[----:B------:R-:W2:Y:S02]  /*34b0*/  LDG.E.64 R34, desc[UR36][R4.64] ;  /* 0x0000002404227981 */ /* 0x000ea4000c1e1b00 */
[----:B--2---:R-:W0:Y:S01]  /*34c0*/  I2F.F64.U64 R34, R34 ;  /* 0x0000002200227312 */ /* 0x004e220000301800 */
[----:B------:R-:W-:Y:S05]  /*34d0*/  BRA `(.L_x_56956) ;  /* 0x0000000000087947 */ /* 0x000fea0003800000 */
.L_x_56979:
[----:B------:R-:W2:Y:S02]  /*34e0*/  LDG.E R4, desc[UR36][R4.64] ;  /* 0x0000002404047981 */ /* 0x000ea4000c1e1900 */
[----:B--2---:R0:W2:Y:S02]  /*34f0*/  I2F.F64.U32 R34, R4 ;  /* 0x0000000400227312 */ /* 0x0040a40000201800 */
.L_x_56956:
[----:B01-3-5:R-:W-:Y:S01]  /*3500*/  DADD R6, -RZ, |R22| ;  /* 0x00000000ff067229 */ /* 0x02bfe20000000516 */
[----:B------:R-:W-:Y:S01]  /*3510*/  BSSY B0, `(.L_x_56984) ;  /* 0x0000005000007945 */ /* 0x000fe20003800000 */
[----:B--2-4-:R-:W-:Y:S01]  /*3520*/  IMAD.MOV.U32 R32, RZ, RZ, R34 ;  /* 0x000000ffff207224 */ /* 0x014fe200078e0022 */
[----:B------:R-:W-:Y:S01]  /*3530*/  MOV R0, 0x3560 ;  /* 0x0000356000007802 */ /* 0x000fe20000000f00 */
[----:B------:R-:W-:-:S07]  /*3540*/  IMAD.MOV.U32 R3, RZ, RZ, R35 ;  /* 0x000000ffff037224 */ /* 0x000fce00078e0023 */
[----:B------:R-:W-:Y:S05]  /*3550*/  CALL.REL.NOINC `($_ZN2at6native18elementwise_kernelILi128ELi4EZNS0_15gpu_kernel_implIZZZNS0_50_GLOBAL__N__2680c7bb_12_PowKernel_cu_140f0503_289624pow_tensor_tensor_kernelERNS_18TensorIteratorBaseEENKUlvE_clEvENKUlvE4_clEvEUlddE_EEvS5_RKT_EUliE_EEviT1_$__internal_accurate_pow) ;  /* 0x000000f400507944 */ /* 0x000fea0003c00000 */
[----:B------:R-:W-:Y:S05]  /*3560*/  BSYNC B0 ;  /* 0x0000000000007941 */ /* 0x000fea0003800000 */
.L_x_56984:
[----:B------:R-:W-:Y:S01]  /*3570*/  DSETP.NEU.AND P0, PT, R22, RZ, PT ;  /* 0x000000ff1600722a */ /* 0x000fe20003f0d000 */
[----:B------:R-:W-:Y:S01]  /*3580*/  BSSY B0, `(.L_x_56985) ;  /* 0x0000022000007945 */ /* 0x000fe20003800000 */
[----:B------:R-:W-:Y:S02]  /*3590*/  IMAD.MOV.U32 R4, RZ, RZ, R8 ;  /* 0x000000ffff047224 */ /* 0x000fe400078e0008 */
[----:B------:R-:W-:-:S10]  /*35a0*/  IMAD.MOV.U32 R5, RZ, RZ, R9 ;  /* 0x000000ffff057224 */ /* 0x000fd400078e0009 */
[----:B------:R-:W-:Y:S05]  /*35b0*/  @!P0 BRA `(.L_x_56986) ;  /* 0x00000000004c8947 */ /* 0x000fea0003800000 */
[----:B------:R-:W-:Y:S02]  /*35c0*/  LOP3.LUT R0, R35, 0x7ff00000, RZ, 0xc0, !PT ;  /* 0x7ff0000023007812 */ /* 0x000fe400078ec0ff */
[----:B------:R-:W-:Y:S02]  /*35d0*/  ISETP.GT.AND P2, PT, R23, -0x1, PT ;  /* 0xffffffff1700780c */ /* 0x000fe40003f44270 */
[----:B------:R-:W-:-:S04]  /*35e0*/  LEA.HI R3, R0, 0xfffffc0c, RZ, 0xc ;  /* 0xfffffc0c00037811 */ /* 0x000fc800078f60ff */
[CC--:B------:R-:W-:Y:S02]  /*35f0*/  SHF.L.U32 R0, R34.reuse, R3.reuse, RZ ;  /* 0x0000000322007219 */ /* 0x0c0fe400000006ff */
[----:B------:R-:W-:Y:S02]  /*3600*/  SHF.L.U64.HI R3, R34, R3, R35 ;  /* 0x0000000322037219 */ /* 0x000fe40000010223 */
[----:B------:R-:W-:-:S04]  /*3610*/  ISETP.NE.U32.AND P0, PT, R0, RZ, PT ;  /* 0x000000ff0000720c */ /* 0x000fc80003f05070 */
[----:B------:R-:W-:-:S04]  /*3620*/  ISETP.NE.AND.EX P1, PT, R3, -0x80000000, PT, P0 ;  /* 0x800000000300780c */ /* 0x000fc80003f25300 */
[----:B------:R-:W-:Y:S01]  /*3630*/  PLOP3.LUT P0, PT, P1, PT, PT, 0x8, 0x0 ;  /* 0x000000000000781c */ /* 0x000fe20000f0e170 */
[----:B------:R-:W-:-:S12]  /*3640*/  @P2 BRA `(.L_x_56987) ;  /* 0x0000000000542947 */ /* 0x000fd80003800000 */
[----:B------:R-:W0:Y:S01]  /*3650*/  FRND.F64.TRUNC R6, R34 ;  /* 0x0000002200067313 */ /* 0x000e22000030d800 */
[----:B------:R-:W-:Y:S01]  /*3660*/  DADD R8, -RZ, -R4 ;  /* 0x00000000ff087229 */ /* 0x000fe20000000904 */
[----:B------:R-:W-:-:S09]  /*3670*/  ISETP.LT.AND P1, PT, R23, RZ, !P1 ;  /* 0x000000ff1700720c */ /* 0x000fd20004f21270 */
[----:B------:R-:W-:Y:S02]  /*3680*/  FSEL R4, R8, R4, P1 ;  /* 0x0000000408047208 */ /* 0x000fe40000800000 */
[----:B------:R-:W-:Y:S01]  /*3690*/  FSEL R5, R9, R5, P1 ;  /* 0x0000000509057208 */ /* 0x000fe20000800000 */
[----:B0-----:R-:W-:-:S14]  /*36a0*/  DSETP.NEU.AND P2, PT, R6, R34, PT ;  /* 0x000000220600722a */ /* 0x001fdc0003f4d000 */
[----:B------:R-:W-:Y:S05]  /*36b0*/  @!P2 BRA `(.L_x_56987) ;  /* 0x000000000038a947 */ /* 0x000fea0003800000 */
[----:B------:R-:W-:Y:S02]  /*36c0*/  IMAD.MOV.U32 R4, RZ, RZ, 0x0 ;  /* 0x00000000ff047424 */ /* 0x000fe400078e00ff */
[----:B------:R-:W-:Y:S01]  /*36d0*/  IMAD.MOV.U32 R5, RZ, RZ, -0x80000 ;  /* 0xfff80000ff057424 */ /* 0x000fe200078e00ff */
[----:B------:R-:W-:Y:S06]  /*36e0*/  BRA `(.L_x_56987) ;  /* 0x00000000002c7947 */ /* 0x000fec0003800000 */
.L_x_56986:
[C---:B------:R-:W-:Y:S01]  /*36f0*/  LOP3.LUT R0, R35.reuse, 0x7ff00000, RZ, 0xc0, !PT ;  /* 0x7ff0000023007812 */ /* 0x040fe200078ec0ff */
[----:B------:R-:W-:Y:S01]  /*3700*/  DSETP.NEU.AND P0, PT, |R34|, 0.5, PT ;  /* 0x3fe000002200742a */ /* 0x000fe20003f0d200 */
[----:B------:R-:W-:Y:S01]  /*3710*/  ISETP.GE.AND P1, PT, R35, RZ, PT ;  /* 0x000000ff2300720c */ /* 0x000fe20003f26270 */
[----:B------:R-:W-:Y:S01]  /*3720*/  IMAD.MOV.U32 R4, RZ, RZ, RZ ;  /* 0x000000ffff047224 */ /* 0x000fe200078e00ff */
[----:B------:R-:W-:-:S04]  /*3730*/  LEA.HI R3, R0, 0xfffffc0c, RZ, 0xc ;  /* 0xfffffc0c00037811 */ /* 0x000fc800078f60ff */
[CC--:B------:R-:W-:Y:S02]  /*3740*/  SHF.L.U32 R0, R34.reuse, R3.reuse, RZ ;  /* 0x0000000322007219 */ /* 0x0c0fe400000006ff */
[----:B------:R-:W-:Y:S02]  /*3750*/  SHF.L.U64.HI R3, R34, R3, R35 ;  /* 0x0000000322037219 */ /* 0x000fe40000010223 */
[----:B------:R-:W-:-:S04]  /*3760*/  ISETP.EQ.U32.AND P2, PT, R0, RZ, PT ;  /* 0x000000ff0000720c */ /* 0x000fc80003f42070 */
[----:B------:R-:W-:-:S04]  /*3770*/  ISETP.EQ.AND.EX P0, PT, R3, -0x80000000, P0, P2 ;  /* 0x800000000300780c */ /* 0x000fc80000702320 */
[----:B------:R-:W-:-:S04]  /*3780*/  SEL R5, R23, RZ, P0 ;  /* 0x000000ff17057207 */ /* 0x000fc80000000000 */
[----:B------:R-:W-:-:S07]  /*3790*/  @!P1 LOP3.LUT R5, R5, 0x7ff00000, RZ, 0xfc, !PT ;  /* 0x7ff0000005059812 */ /* 0x000fce00078efcff */
.L_x_56987:
[----:B------:R-:W-:Y:S05]  /*37a0*/  BSYNC B0 ;  /* 0x0000000000007941 */ /* 0x000fea0003800000 */
.L_x_56985:
[----:B------:R-:W-:Y:S01]  /*37b0*/  DADD R6, R34, R22 ;  /* 0x0000000022067229 */ /* 0x000fe20000000016 */
[----:B------:R-:W-:Y:S09]  /*37c0*/  BSSY B0, `(.L_x_56988) ;  /* 0x000001c000007945 */ /* 0x000ff20003800000 */
        /* <DEDUP_REMOVED lines=16> */
.L_x_56991:
        /* <DEDUP_REMOVED lines=10> */
.L_x_56990:
[----:B------:R-:W-:-:S11]  /*3970*/  DADD R4, R34, R22 ;  /* 0x0000000022047229 */ /* 0x000fd60000000016 */
.L_x_56989:
[----:B------:R-:W-:Y:S05]  /*3980*/  BSYNC B0 ;  /* 0x0000000000007941 */ /* 0x000fea0003800000 */
.L_x_56988:
        /* <DEDUP_REMOVED lines=19> */
.L_x_56995:
[----:B------:R-:W0:Y:S02]  /*3ac0*/  F2I.S64.F64.TRUNC R4, R4 ;  /* 0x0000000400047311 */ /* 0x000e24000030d900 */
[----:B0-----:R-:W-:-:S05]  /*3ad0*/  IMAD.MOV.U32 R3, RZ, RZ, R4 ;  /* 0x000000ffff037224 */ /* 0x001fca00078e0004 */
[----:B------:R0:W-:Y:S01]  /*3ae0*/  STG.E.U8 desc[UR36][R18.64], R3 ;  /* 0x0000000312007986 */ /* 0x0001e2000c101124 */
[----:B------:R-:W-:Y:S05]  /*3af0*/  BRA `(.L_x_56997) ;  /* 0x0000000c00f87947 */ /* 0x000fea0003800000 */
.L_x_56994:
        /* <DEDUP_REMOVED lines=9> */
.L_x_56999:
[----:B------:R-:W0:Y:S02]  /*3b90*/  F2I.F64.TRUNC R5, R4 ;  /* 0x0000000400057311 */ /* 0x000e24000030d100 */
[----:B0-----:R0:W-:Y:S01]  /*3ba0*/  STG.E desc[UR36][R18.64], R5 ;  /* 0x0000000512007986 */ /* 0x0011e2000c101924 */
[----:B------:R-:W-:Y:S05]  /*3bb0*/  BRA `(.L_x_56997) ;  /* 0x0000000c00c87947 */ /* 0x000fea0003800000 */
.L_x_56998:
[----:B------:R-:W0:Y:S02]  /*3bc0*/  F2I.F64.TRUNC R5, R4 ;  /* 0x0000000400057311 */ /* 0x000e24000030d100 */
[----:B0-----:R0:W-:Y:S01]  /*3bd0*/  STG.E.U16 desc[UR36][R18.64], R5 ;  /* 0x0000000512007986 */ /* 0x0011e2000c101524 */
[----:B------:R-:W-:Y:S05]  /*3be0*/  BRA `(.L_x_56997) ;  /* 0x0000000c00bc7947 */ /* 0x000fea0003800000 */
.L_x_56993:
        /* <DEDUP_REMOVED lines=13> */
.L_x_57001:
        /* <DEDUP_REMOVED lines=8> */
.L_x_57000:
        /* <DEDUP_REMOVED lines=14> */
.L_x_57003:
        /* <DEDUP_REMOVED lines=9> */
.L_x_57002:
[----:B------:R0:W-:Y:S01]  /*3eb0*/  STG.E.64 desc[UR36][R18.64], R4 ;  /* 0x0000000412007986 */ /* 0x0001e2000c101b24 */
[----:B------:R-:W-:Y:S05]  /*3ec0*/  BRA `(.L_x_56997) ;  /* 0x0000000c00047947 */ /* 0x000fea0003800000 */
.L_x_56992:
        /* <DEDUP_REMOVED lines=12> */
.L_x_57006:
[----:B------:R-:W-:-:S05]  /*3f90*/  CS2R R6, SRZ ;  /* 0x0000000000067805 */ /* 0x000fca000001ff00 */
[----:B------:R0:W-:Y:S01]  /*3fa0*/  STG.E.128 desc[UR36][R18.64], R4 ;  /* 0x0000000412007986 */ /* 0x0001e2000c101d24 */
[----:B------:R-:W-:Y:S05]  /*3fb0*/  BRA `(.L_x_56997) ;  /* 0x0000000800c87947 */ /* 0x000fea0003800000 */
.L_x_57005:
        /* <DEDUP_REMOVED lines=25> */
.L_x_57010:
[----:B------:R-:W-:Y:S05]  /*4150*/  BSYNC B0 ;  /* 0x0000000000007941 */ /* 0x000fea0003800000 */
.L_x_57009:
[----:B------:R-:W-:-:S05]  /*4160*/  LOP3.LUT R7, R0, R7, RZ, 0xfc, !PT ;  /* 0x0000000700077212 */ /* 0x000fca00078efcff */
[----:B------:R0:W-:Y:S01]  /*4170*/  STG.E.U8 desc[UR36][R18.64], R7 ;  /* 0x0000000712007986 */ /* 0x0001e2000c101124 */
[----:B------:R-:W-:Y:S05]  /*4180*/  BRA `(.L_x_56997) ;  /* 0x0000000800547947 */ /* 0x000fea0003800000 */
.L_x_57008:
        /* <DEDUP_REMOVED lines=17> */
.L_x_57012:
[----:B------:R-:W-:Y:S01]  /*42a0*/  IMAD.MOV.U32 R0, RZ, RZ, 0x7f ;  /* 0x0000007fff007424 */ /* 0x000fe200078e00ff */
[----:B------:R-:W-:-:S04]  /*42b0*/  ISETP.GT.U32.AND P0, PT, R3, 0x7f800000, PT ;  /* 0x7f8000000300780c */ /* 0x000fc80003f04070 */
[----:B------:R-:W-:-:S09]  /*42c0*/  SEL R0, R0, 0x7c, P0 ;  /* 0x0000007c00007807 */ /* 0x000fd20000000000 */
.L_x_57013:
[----:B------:R-:W-:Y:S05]  /*42d0*/  BSYNC B0 ;  /* 0x0000000000007941 */ /* 0x000fea0003800000 */
.L_x_57011:
[----:B------:R-:W-:-:S04]  /*42e0*/  LOP3.LUT R3, R7, 0x80000000, RZ, 0xc0, !PT ;  /* 0x8000000007037812 */ /* 0x000fc800078ec0ff */
[----:B------:R-:W-:-:S04]  /*42f0*/  SHF.R.U32.HI R3, RZ, 0x18, R3 ;  /* 0x00000018ff037819 */ /* 0x000fc80000011603 */
[----:B------:R-:W-:-:S05]  /*4300*/  LOP3.LUT R3, R0, R3, RZ, 0xfc, !PT ;  /* 0x0000000300037212 */ /* 0x000fca00078efcff */
[----:B------:R0:W-:Y:S01]  /*4310*/  STG.E.U8 desc[UR36][R18.64], R3 ;  /* 0x0000000312007986 */ /* 0x0001e2000c101124 */
[----:B------:R-:W-:Y:S05]  /*4320*/  BRA `(.L_x_56997) ;  /* 0x0000000400ec7947 */ /* 0x000fea0003800000 */
.L_x_57007:
        /* <DEDUP_REMOVED lines=8> */
.L_x_57004:
        /* <DEDUP_REMOVED lines=11> */
.L_x_57016:
        /* <DEDUP_REMOVED lines=21> */
.L_x_57019:
[----:B------:R-:W-:-:S04]  /*45b0*/  LOP3.LUT R3, R7, 0x80000000, RZ, 0xc0, !PT ;  /* 0x8000000007037812 */ /* 0x000fc800078ec0ff */
[----:B------:R-:W-:-:S04]  /*45c0*/  SHF.R.U32.HI R3, RZ, 0x18, R3 ;  /* 0x00000018ff037819 */ /* 0x000fc80000011603 */
[----:B------:R-:W-:-:S04]  /*45d0*/  LOP3.LUT R0, R0, R3, RZ, 0xfc, !PT ;  /* 0x0000000300007212 */ /* 0x000fc800078efcff */
[----:B------:R-:W-:-:S07]  /*45e0*/  PRMT R9, R0, 0x7610, R9 ;  /* 0x0000761000097816 */ /* 0x000fce0000000009 */
.L_x_57018:
[----:B------:R-:W-:Y:S05]  /*45f0*/  BSYNC B0 ;  /* 0x0000000000007941 */ /* 0x000fea0003800000 */
.L_x_57017:
[----:B------:R4:W-:Y:S01]  /*4600*/  STG.E.U8 desc[UR36][R18.64], R9 ;  /* 0x0000000912007986 */ /* 0x0009e2000c101124 */
[----:B------:R-:W-:Y:S05]  /*4610*/  BRA `(.L_x_56997) ;  /* 0x0000000400307947 */ /* 0x000fea0003800000 */
.L_x_57015:
        /* <DEDUP_REMOVED lines=21> */
.L_x_57022:
[----:B------:R-:W-:-:S04]  /*4770*/  LOP3.LUT R3, R7, 0x80000000, RZ, 0xc0, !PT ;  /* 0x8000000007037812 */ /* 0x000fc800078ec0ff */
[----:B------:R-:W-:-:S04]  /*4780*/  SHF.R.U32.HI R3, RZ, 0x18, R3 ;  /* 0x00000018ff037819 */ /* 0x000fc80000011603 */
[----:B------:R-:W-:-:S04]  /*4790*/  LOP3.LUT R0, R0, R3, RZ, 0xfc, !PT ;  /* 0x0000000300007212 */ /* 0x000fc800078efcff */
[----:B------:R-:W-:-:S07]  /*47a0*/  PRMT R9, R0, 0x7610, R9 ;  /* 0x0000761000097816 */ /* 0x000fce0000000009 */
.L_x_57021:
[----:B------:R-:W-:Y:S05]  /*47b0*/  BSYNC B0 ;  /* 0x0000000000007941 */ /* 0x000fea0003800000 */
.L_x_57020:
[----:B------:R3:W-:Y:S01]  /*47c0*/  STG.E.U8 desc[UR36][R18.64], R9 ;  /* 0x0000000912007986 */ /* 0x0007e2000c101124 */
[----:B------:R-:W-:Y:S05]  /*47d0*/  BRA `(.L_x_56997) ;  /* 0x0000000000c07947 */ /* 0x000fea0003800000 */
.L_x_57014:
        /* <DEDUP_REMOVED lines=26> */
.L_x_56996:
        /* <DEDUP_REMOVED lines=16> */
.L_x_57025:
[----:B------:R-:W-:Y:S05]  /*4a80*/  BRA `(.L_x_56997) ;  /* 0x0000000000147947 */ /* 0x000fea0003800000 */
.L_x_57024:
[----:B------:R-:W0:Y:S02]  /*4a90*/  F2I.U64.F64.TRUNC R4, R4 ;  /* 0x0000000400047311 */ /* 0x000e24000030d800 */
[----:B0-----:R2:W-:Y:S01]  /*4aa0*/  STG.E.64 desc[UR36][R18.64], R4 ;  /* 0x0000000412007986 */ /* 0x0015e2000c101b24 */
[----:B------:R-:W-:Y:S05]  /*4ab0*/  BRA `(.L_x_56997) ;  /* 0x0000000000087947 */ /* 0x000fea0003800000 */
.L_x_57023:
[----:B------:R-:W0:Y:S02]  /*4ac0*/  F2I.U32.F64.TRUNC R5, R4 ;  /* 0x0000000400057311 */ /* 0x000e24000030d000 */
[----:B0-----:R0:W-:Y:S02]  /*4ad0*/  STG.E desc[UR36][R18.64], R5 ;  /* 0x0000000512007986 */ /* 0x0011e4000c101924 */
.L_x_56997:
[----:B------:R-:W-:-:S04]  /*4ae0*/  IMAD R2, R2, 0x200, R17 ;  /* 0x0000020002027824 */ /* 0x000fc800078e0211 */
[----:B01234-:R-:W-:-:S07]  /*4af0*/  VIADD R19, R2, 0x80 ;  /* 0x0000008002137836 */ /* 0x01ffce0000000000 */
.L_x_56916:
[----:B------:R-:W-:Y:S05]  /*4b00*/  BSYNC B6 ;  /* 0x0000000000067941 */ /* 0x000fea0003800000 */
.L_x_56915:
[----:B------:R-:W-:Y:S01]  /*4b10*/  ULDC UR4, c[0x0][0x210] ;  /* 0x0000840000047ab9 */ /* 0x000fe20000000800 */
[----:B------:R-:W-:Y:S01]  /*4b20*/  BSSY B6, `(.L_x_57026) ;  /* 0x00004a7000067945 */ /* 0x000fe20003800000 */
        /* <DEDUP_REMOVED lines=356> */
.L_x_57028:
        /* <DEDUP_REMOVED lines=21> */
.L_x_57032:
[----:B------:R-:W2:Y:S02]  /*62c0*/  LDG.E.U8 R2, desc[UR36][R2.64] ;  /* 0x0000002402027981 */ /* 0x000ea4000c1e1100 */
[----:B--2---:R0:W1:Y:S01]  /*62d0*/  I2F.F64.U16 R22, R2 ;  /* 0x0000000200167312 */ /* 0x0040620000101800 */
[----:B------:R-:W-:Y:S05]  /*62e0*/  BRA `(.L_x_57034) ;  /* 0x0000000c00707947 */ /* 0x000fea0003800000 */
.L_x_57031:
        /* <DEDUP_REMOVED lines=9> */
.L_x_57036:
[----:B------:R-:W2:Y:S02]  /*6380*/  LDG.E R2, desc[UR36][R2.64] ;  /* 0x0000002402027981 */ /* 0x000ea4000c1e1900 */
[----:B--2---:R3:W4:Y:S01]  /*6390*/  I2F.F64 R22, R2 ;  /* 0x0000000200167312 */ /* 0x0047220000201c00 */
[----:B------:R-:W-:Y:S05]  /*63a0*/  BRA `(.L_x_57034) ;  /* 0x0000000c00407947 */ /* 0x000fea0003800000 */
.L_x_57035:
[----:B------:R-:W2:Y:S02]  /*63b0*/  LDG.E.U16 R2, desc[UR36][R2.64] ;  /* 0x0000002402027981 */ /* 0x000ea4000c1e1500 */
[----:B--2---:R0:W1:Y:S01]  /*63c0*/  I2F.F64.S16 R22, R2 ;  /* 0x0000000200167312 */ /* 0x0040620000101c00 */
[----:B------:R-:W-:Y:S05]  /*63d0*/  BRA `(.L_x_57034) ;  /* 0x0000000c00347947 */ /* 0x000fea0003800000 */
.L_x_57030:
        /* <DEDUP_REMOVED lines=10> */
.L_x_57038:
[----:B------:R-:W2:Y:S02]  /*6480*/  LDG.E.U16 R0, desc[UR36][R2.64] ;  /* 0x0000002402007981 */ /* 0x000ea4000c1e1500 */
[----:B--2---:R-:W-:-:S05]  /*6490*/  HADD2.F32 R0, -RZ, R0.H0_H0 ;  /* 0x20000000ff007230 */ /* 0x004fca0000004100 */
[----:B------:R-:W-:-:S04]  /*64a0*/  FMUL.FTZ R0, R0, 1 ;  /* 0x3f80000000007820 */ /* 0x000fc80000410000 */
[----:B------:R0:W1:Y:S01]  /*64b0*/  F2F.F64.F32 R22, R0 ;  /* 0x0000000000167310 */ /* 0x0000620000201800 */
[----:B------:R-:W-:Y:S05]  /*64c0*/  BRA `(.L_x_57034) ;  /* 0x0000000800f87947 */ /* 0x000fea0003800000 */
.L_x_57037:
        /* <DEDUP_REMOVED lines=10> */
.L_x_57040:
[----:B------:R-:W2:Y:S02]  /*6570*/  LDG.E.U16 R2, desc[UR36][R2.64] ;  /* 0x0000002402027981 */ /* 0x000ea4000c1e1500 */
[----:B--2---:R-:W-:-:S05]  /*6580*/  HADD2.F32 R0, -RZ, R2.H0_H0 ;  /* 0x20000002ff007230 */ /* 0x004fca0000004100 */
[----:B------:R-:W-:-:S04]  /*6590*/  FMUL.FTZ R0, R0, 1 ;  /* 0x3f80000000007820 */ /* 0x000fc80000410000 */
[----:B------:R0:W1:Y:S01]  /*65a0*/  F2F.F64.F32 R22, R0 ;  /* 0x0000000000167310 */ /* 0x0000620000201800 */
[----:B------:R-:W-:Y:S05]  /*65b0*/  BRA `(.L_x_57034) ;  /* 0x0000000800bc7947 */ /* 0x000fea0003800000 */
.L_x_57039:
[----:B------:R0:W5:Y:S01]  /*65c0*/  LDG.E.64 R22, desc[UR36][R2.64] ;  /* 0x0000002402167981 */ /* 0x000162000c1e1b00 */
[----:B------:R-:W-:Y:S05]  /*65d0*/  BRA `(.L_x_57034) ;  /* 0x0000000800b47947 */ /* 0x000fea0003800000 */
.L_x_57029:
        /* <DEDUP_REMOVED lines=13> */
.L_x_57043:
[----:B------:R0:W5:Y:S01]  /*66b0*/  LDG.E.64 R22, desc[UR36][R2.64] ;  /* 0x0000002402167981 */ /* 0x000162000c1e1b00 */
[----:B------:R-:W-:Y:S05]  /*66c0*/  BRA `(.L_x_57034) ;  /* 0x0000000800787947 */ /* 0x000fea0003800000 */
.L_x_57042:
        /* <DEDUP_REMOVED lines=28> */
.L_x_57045:
        /* <DEDUP_REMOVED lines=15> */
.L_x_57044:
[----:B------:R-:W2:Y:S02]  /*6980*/  LDG.E.U16 R0, desc[UR36][R2.64] ;  /* 0x0000002402007981 */ /* 0x000ea4000c1e1500 */
[----:B--2---:R-:W-:-:S04]  /*6990*/  IMAD.U32 R0, R0, 0x10000, RZ ;  /* 0x0001000000007824 */ /* 0x004fc800078e00ff */
[----:B------:R-:W-:-:S04]  /*69a0*/  FMUL.FTZ R0, R0, 1 ;  /* 0x3f80000000007820 */ /* 0x000fc80000410000 */
[----:B------:R0:W1:Y:S01]  /*69b0*/  F2F.F64.F32 R22, R0 ;  /* 0x0000000000167310 */ /* 0x0000620000201800 */
[----:B------:R-:W-:Y:S05]  /*69c0*/  BRA `(.L_x_57034) ;  /* 0x0000000400b87947 */ /* 0x000fea0003800000 */
.L_x_57041:
        /* <DEDUP_REMOVED lines=11> */
.L_x_57048:
        /* <DEDUP_REMOVED lines=21> */
.L_x_57052:
[----:B------:R-:W-:Y:S05]  /*6bd0*/  BSYNC B1 ;  /* 0x0000000000017941 */ /* 0x000fea0003800000 */
.L_x_57051:
[----:B------:R-:W-:Y:S01]  /*6be0*/  LEA R3, R0, 0x3b800000, 0x17 ;  /* 0x3b80000000037811 */ /* 0x000fe200078eb8ff */
[----:B------:R-:W-:-:S05]  /*6bf0*/  IMAD.SHL.U32 R0, R2, 0x100000, RZ ;  /* 0x0010000002007824 */ /* 0x000fca00078e00ff */
[----:B------:R-:W-:-:S07]  /*6c00*/  LOP3.LUT R0, R3, R0, R4, 0xfe, !PT ;  /* 0x0000000003007212 */ /* 0x000fce00078efe04 */
.L_x_57050:
[----:B------:R-:W-:Y:S05]  /*6c10*/  BSYNC B0 ;  /* 0x0000000000007941 */ /* 0x000fea0003800000 */
.L_x_57049:
[----:B------:R-:W-:-:S04]  /*6c20*/  FMUL.FTZ R0, R0, 1 ;  /* 0x3f80000000007820 */ /* 0x000fc80000410000 */
[----:B------:R0:W1:Y:S01]  /*6c30*/  F2F.F64.F32 R22, R0 ;  /* 0x0000000000167310 */ /* 0x0000620000201800 */
[----:B------:R-:W-:Y:S05]  /*6c40*/  BRA `(.L_x_57034) ;  /* 0x0000000400187947 */ /* 0x000fea0003800000 */
.L_x_57047:
        /* <DEDUP_REMOVED lines=21> */
.L_x_57056:
[----:B------:R-:W-:Y:S05]  /*6da0*/  BSYNC B1 ;  /* 0x0000000000017941 */ /* 0x000fea0003800000 */
.L_x_57055:
[----:B------:R-:W-:Y:S01]  /*6db0*/  LEA R3, R0, 0x37800000, 0x17 ;  /* 0x3780000000037811 */ /* 0x000fe200078eb8ff */
[----:B------:R-:W-:-:S05]  /*6dc0*/  IMAD.SHL.U32 R0, R2, 0x200000, RZ ;  /* 0x0020000002007824 */ /* 0x000fca00078e00ff */
[----:B------:R-:W-:-:S07]  /*6dd0*/  LOP3.LUT R0, R3, R0, R4, 0xfe, !PT ;  /* 0x0000000003007212 */ /* 0x000fce00078efe04 */
.L_x_57054:
[----:B------:R-:W-:Y:S05]  /*6de0*/  BSYNC B0 ;  /* 0x0000000000007941 */ /* 0x000fea0003800000 */
.L_x_57053:
[----:B------:R-:W-:-:S04]  /*6df0*/  FMUL.FTZ R0, R0, 1 ;  /* 0x3f80000000007820 */ /* 0x000fc80000410000 */
[----:B------:R0:W1:Y:S01]  /*6e00*/  F2F.F64.F32 R22, R0 ;  /* 0x0000000000167310 */ /* 0x0000620000201800 */
[----:B------:R-:W-:Y:S05]  /*6e10*/  BRA `(.L_x_57034) ;  /* 0x0000000000a47947 */ /* 0x000fea0003800000 */
.L_x_57046:
        /* <DEDUP_REMOVED lines=14> */
.L_x_57060:
[----:B------:R-:W-:Y:S05]  /*6f00*/  BSYNC B0 ;  /* 0x0000000000007941 */ /* 0x000fea0003800000 */
.L_x_57059:
[----:B------:R-:W-:-:S04]  /*6f10*/  FMUL.FTZ R0, R0, 1 ;  /* 0x3f80000000007820 */ /* 0x000fc80000410000 */
[----:B------:R0:W1:Y:S01]  /*6f20*/  F2F.F64.F32 R22, R0 ;  /* 0x0000000000167310 */ /* 0x0000620000201800 */
[----:B------:R-:W-:Y:S05]  /*6f30*/  BRA `(.L_x_57034) ;  /* 0x00000000005c7947 */ /* 0x000fea0003800000 */
.L_x_57033:
        /* <DEDUP_REMOVED lines=16> */
.L_x_57061:
[----:B------:R-:W-:Y:S01]  /*7040*/  CS2R R22, SRZ ;  /* 0x0000000000167805 */ /* 0x000fe2000001ff00 */
[----:B------:R-:W-:Y:S06]  /*7050*/  BRA `(.L_x_57034) ;  /* 0x0000000000147947 */ /* 0x000fec0003800000 */
.L_x_57058:
[----:B------:R-:W2:Y:S02]  /*7060*/  LDG.E.64 R22, desc[UR36][R2.64] ;  /* 0x0000002402167981 */ /* 0x000ea4000c1e1b00 */
[----:B--2---:R-:W0:Y:S01]  /*7070*/  I2F.F64.U64 R22, R22 ;  /* 0x0000001600167312 */ /* 0x004e220000301800 */
[----:B------:R-:W-:Y:S05]  /*7080*/  BRA `(.L_x_57034) ;  /* 0x0000000000087947 */ /* 0x000fea0003800000 */
.L_x_57057:
[----:B------:R-:W2:Y:S02]  /*7090*/  LDG.E R2, desc[UR36][R2.64] ;  /* 0x0000002402027981 */ /* 0x000ea4000c1e1900 */
[----:B--2---:R0:W1:Y:S02]  /*70a0*/  I2F.F64.U32 R22, R2 ;  /* 0x0000000200167312 */ /* 0x0040640000201800 */
.L_x_57034:
[----:B0-----:R-:W0:Y:S01]  /*70b0*/  LDC.U8 R4, c[0x0][0x49a] ;  /* 0x00012680ff047b82 */ /* 0x001e220000000000 */
[----:B------:R-:W-:Y:S02]  /*70c0*/  ULDC.64 UR4, c[0x0][0x488] ;  /* 0x0001220000047ab9 */ /* 0x000fe40000000a00 */
[----:B---3--:R-:W-:-:S05]  /*70d0*/  IADD3 R2, P0, R18, UR4, RZ ;  /* 0x0000000412027c10 */ /* 0x008fca000ff1e0ff */
        /* <DEDUP_REMOVED lines=13> */
[----:B---3--:R0:W3:Y:S01]  /*71b0*/  I2F.F64.S16 R34, R2 ;  /* 0x0000000200227312 */ /* 0x0080e20000101c00 */
[----:B------:R-:W-:Y:S05]  /*71c0*/  BRA `(.L_x_57067) ;  /* 0x0000000c007c7947 */ /* 0x000fea0003800000 */
.L_x_57065:
[----:B------:R-:W3:Y:S02]  /*71d0*/  LDG.E.U8 R2, desc[UR36][R2.64] ;  /* 0x0000002402027981 */ /* 0x000ee4000c1e1100 */
[----:B---3--:R0:W3:Y:S01]  /*71e0*/  I2F.F64.U16 R34, R2 ;  /* 0x0000000200227312 */ /* 0x0080e20000101800 */
[----:B------:R-:W-:Y:S05]  /*71f0*/  BRA `(.L_x_57067) ;  /* 0x0000000c00707947 */ /* 0x000fea0003800000 */
.L_x_57064:
        /* <DEDUP_REMOVED lines=9> */
.L_x_57069:
[----:B------:R-:W3:Y:S02]  /*7290*/  LDG.E R2, desc[UR36][R2.64] ;  /* 0x0000002402027981 */ /* 0x000ee4000c1e1900 */
[----:B---3--:R0:W3:Y:S01]  /*72a0*/  I2F.F64 R34, R2 ;  /* 0x0000000200227312 */ /* 0x0080e20000201c00 */
[----:B------:R-:W-:Y:S05]  /*72b0*/  BRA `(.L_x_57067) ;  /* 0x0000000c00407947 */ /* 0x000fea0003800000 */
.L_x_57068:
[----:B------:R-:W3:Y:S02]  /*72c0*/  LDG.E.U16 R2, desc[UR36][R2.64] ;  /* 0x0000002402027981 */ /* 0x000ee4000c1e1500 */
[----:B---3--:R0:W3:Y:S01]  /*72d0*/  I2F.F64.S16 R34, R2 ;  /* 0x0000000200227312 */ /* 0x0080e20000101c00 */
[----:B------:R-:W-:Y:S05]  /*72e0*/  BRA `(.L_x_57067) ;  /* 0x0000000c00347947 */ /* 0x000fea0003800000 */
.L_x_57063:
        /* <DEDUP_REMOVED lines=10> */
.L_x_57071:
[----:B------:R-:W3:Y:S02]  /*7390*/  LDG.E.U16 R0, desc[UR36][R2.64] ;  /* 0x0000002402007981 */ /* 0x000ee4000c1e1500 */
[----:B---3--:R-:W-:-:S05]  /*73a0*/  HADD2.F32 R0, -RZ, R0.H0_H0 ;  /* 0x20000000ff007230 */ /* 0x008fca0000004100 */
[----:B------:R-:W-:-:S04]  /*73b0*/  FMUL.FTZ R0, R0, 1 ;  /* 0x3f80000000007820 */ /* 0x000fc80000410000 */
[----:B------:R0:W3:Y:S01]  /*73c0*/  F2F.F64.F32 R34, R0 ;  /* 0x0000000000227310 */ /* 0x0000e20000201800 */
[----:B------:R-:W-:Y:S05]  /*73d0*/  BRA `(.L_x_57067) ;  /* 0x0000000800f87947 */ /* 0x000fea0003800000 */
.L_x_57070:
        /* <DEDUP_REMOVED lines=10> */
.L_x_57073:
[----:B------:R-:W3:Y:S02]  /*7480*/  LDG.E.U16 R2, desc[UR36][R2.64] ;  /* 0x0000002402027981 */ /* 0x000ee4000c1e1500 */
[----:B---3--:R-:W-:-:S05]  /*7490*/  HADD2.F32 R0, -RZ, R2.H0_H0 ;  /* 0x20000002ff007230 */ /* 0x008fca0000004100 */
[----:B------:R-:W-:-:S04]  /*74a0*/  FMUL.FTZ R0, R0, 1 ;  /* 0x3f80000000007820 */ /* 0x000fc80000410000 */
[----:B------:R0:W3:Y:S01]  /*74b0*/  F2F.F64.F32 R34, R0 ;  /* 0x0000000000227310 */ /* 0x0000e20000201800 */
[----:B------:R-:W-:Y:S05]  /*74c0*/  BRA `(.L_x_57067) ;  /* 0x0000000800bc7947 */ /* 0x000fea0003800000 */
.L_x_57072:
[----:B------:R0:W5:Y:S01]  /*74d0*/  LDG.E.64 R34, desc[UR36][R2.64] ;  /* 0x0000002402227981 */ /* 0x000162000c1e1b00 */
[----:B------:R-:W-:Y:S05]  /*74e0*/  BRA `(.L_x_57067) ;  /* 0x0000000800b47947 */ /* 0x000fea0003800000 */
.L_x_57062:
        /* <DEDUP_REMOVED lines=13> */
.L_x_57076:
[----:B------:R0:W5:Y:S01]  /*75c0*/  LDG.E.64 R34, desc[UR36][R2.64] ;  /* 0x0000002402227981 */ /* 0x000162000c1e1b00 */
[----:B------:R-:W-:Y:S05]  /*75d0*/  BRA `(.L_x_57067) ;  /* 0x0000000800787947 */ /* 0x000fea0003800000 */
.L_x_57075:
        /* <DEDUP_REMOVED lines=28> */
.L_x_57078:
        /* <DEDUP_REMOVED lines=15> */
.L_x_57077:
[----:B------:R-:W3:Y:S02]  /*7890*/  LDG.E.U16 R0, desc[UR36][R2.64] ;  /* 0x0000002402007981 */ /* 0x000ee4000c1e1500 */
[----:B---3--:R-:W-:-:S04]  /*78a0*/  IMAD.U32 R0, R0, 0x10000, RZ ;  /* 0x0001000000007824 */ /* 0x008fc800078e00ff */
[----:B------:R-:W-:-:S04]  /*78b0*/  FMUL.FTZ R0, R0, 1 ;  /* 0x3f80000000007820 */ /* 0x000fc80000410000 */
[----:B------:R0:W3:Y:S01]  /*78c0*/  F2F.F64.F32 R34, R0 ;  /* 0x0000000000227310 */ /* 0x0000e20000201800 */
[----:B------:R-:W-:Y:S05]  /*78d0*/  BRA `(.L_x_57067) ;  /* 0x0000000400b87947 */ /* 0x000fea0003800000 */
.L_x_57074:
        /* <DEDUP_REMOVED lines=9> */
[----:B---3--:R0:W3:Y:S01]  /*7970*/  I2F.F64.U16 R34, R2 ;  /* 0x0000000200227312 */ /* 0x0080e20000101800 */
[----:B------:R-:W-:Y:S05]  /*7980*/  BRA `(.L_x_57067) ;  /* 0x00000004008c7947 */ /* 0x000fea0003800000 */
.L_x_57081:
        /* <DEDUP_REMOVED lines=21> */
.L_x_57085:
[----:B------:R-:W-:Y:S05]  /*7ae0*/  BSYNC B1 ;  /* 0x0000000000017941 */ /* 0x000fea0003800000 */
.L_x_57084:
[----:B------:R-:W-:Y:S01]  /*7af0*/  LEA R3, R0, 0x3b800000, 0x17 ;  /* 0x3b80000000037811 */ /* 0x000fe200078eb8ff */
[----:B------:R-:W-:-:S05]  /*7b00*/  IMAD.SHL.U32 R0, R2, 0x100000, RZ ;  /* 0x0010000002007824 */ /* 0x000fca00078e00ff */
[----:B------:R-:W-:-:S07]  /*7b10*/  LOP3.LUT R0, R3, R0, R4, 0xfe, !PT ;  /* 0x0000000003007212 */ /* 0x000fce00078efe04 */
.L_x_57083:
[----:B------:R-:W-:Y:S05]  /*7b20*/  BSYNC B0 ;  /* 0x0000000000007941 */ /* 0x000fea0003800000 */
.L_x_57082:
[----:B------:R-:W-:-:S04]  /*7b30*/  FMUL.FTZ R0, R0, 1 ;  /* 0x3f80000000007820 */ /* 0x000fc80000410000 */
[----:B------:R0:W3:Y:S01]  /*7b40*/  F2F.F64.F32 R34, R0 ;  /* 0x0000000000227310 */ /* 0x0000e20000201800 */
[----:B------:R-:W-:Y:S05]  /*7b50*/  BRA `(.L_x_57067) ;  /* 0x0000000400187947 */ /* 0x000fea0003800000 */
.L_x_57080:
        /* <DEDUP_REMOVED lines=21> */
.L_x_57089:
[----:B------:R-:W-:Y:S05]  /*7cb0*/  BSYNC B1 ;  /* 0x0000000000017941 */ /* 0x000fea0003800000 */
.L_x_57088:
[----:B------:R-:W-:Y:S01]  /*7cc0*/  LEA R3, R0, 0x37800000, 0x17 ;  /* 0x3780000000037811 */ /* 0x000fe200078eb8ff */
[----:B------:R-:W-:-:S05]  /*7cd0*/  IMAD.SHL.U32 R0, R2, 0x200000, RZ ;  /* 0x0020000002007824 */ /* 0x000fca00078e00ff */
[----:B------:R-:W-:-:S07]  /*7ce0*/  LOP3.LUT R0, R3, R0, R4, 0xfe, !PT ;  /* 0x0000000003007212 */ /* 0x000fce00078efe04 */
.L_x_57087:
[----:B------:R-:W-:Y:S05]  /*7cf0*/  BSYNC B0 ;  /* 0x0000000000007941 */ /* 0x000fea0003800000 */
.L_x_57086:
[----:B------:R-:W-:-:S04]  /*7d00*/  FMUL.FTZ R0, R0, 1 ;  /* 0x3f80000000007820 */ /* 0x000fc80000410000 */
[----:B------:R0:W3:Y:S01]  /*7d10*/  F2F.F64.F32 R34, R0 ;  /* 0x0000000000227310 */ /* 0x0000e20000201800 */
[----:B------:R-:W-:Y:S05]  /*7d20*/  BRA `(.L_x_57067) ;  /* 0x0000000000a47947 */ /* 0x000fea0003800000 */
.L_x_57079:
        /* <DEDUP_REMOVED lines=14> */
.L_x_57093:
[----:B------:R-:W-:Y:S05]  /*7e10*/  BSYNC B0 ;  /* 0x0000000000007941 */ /* 0x000fea0003800000 */
.L_x_57092:
[----:B------:R-:W-:-:S04]  /*7e20*/  FMUL.FTZ R0, R0, 1 ;  /* 0x3f80000000007820 */ /* 0x000fc80000410000 */
[----:B------:R0:W3:Y:S01]  /*7e30*/  F2F.F64.F32 R34, R0 ;  /* 0x0000000000227310 */ /* 0x0000e20000201800 */
[----:B------:R-:W-:Y:S05]  /*7e40*/  BRA `(.L_x_57067) ;  /* 0x00000000005c7947 */ /* 0x000fea0003800000 */
.L_x_57066:
        /* <DEDUP_REMOVED lines=16> */
.L_x_57094:
[----:B------:R-:W-:Y:S01]  /*7f50*/  CS2R R34, SRZ ;  /* 0x0000000000227805 */ /* 0x000fe2000001ff00 */
[----:B------:R-:W-:Y:S06]  /*7f60*/  BRA `(.L_x_57067) ;  /* 0x0000000000147947 */ /* 0x000fec0003800000 */
.L_x_57091:
[----:B------:R-:W3:Y:S02]  /*7f70*/  LDG.E.64 R34, desc[UR36][R2.64] ;  /* 0x0000002402227981 */ /* 0x000ee4000c1e1b00 */
[----:B---3--:R-:W0:Y:S01]  /*7f80*/  I2F.F64.U64 R34, R34 ;  /* 0x0000002200227312 */ /* 0x008e220000301800 */
[----:B------:R-:W-:Y:S05]  /*7f90*/  BRA `(.L_x_57067) ;  /* 0x0000000000087947 */ /* 0x000fea0003800000 */
.L_x_57090:
[----:B------:R-:W3:Y:S02]  /*7fa0*/  LDG.E R2, desc[UR36][R2.64] ;  /* 0x0000002402027981 */ /* 0x000ee4000c1e1900 */
[----:B---3--:R0:W3:Y:S02]  /*7fb0*/  I2F.F64.U32 R34, R2 ;  /* 0x0000000200227312 */ /* 0x0080e40000201800 */
.L_x_57067:
[----:B0--3-5:R-:W-:Y:S01]  /*7fc0*/  LOP3.LUT R0, R35, 0x7ff00000, RZ, 0xc0, !PT ;  /* 0x7ff0000023007812 */ /* 0x029fe200078ec0ff */
[----:B-12-4-:R-:W-:Y:S01]  /*7fd0*/  DADD R6, -RZ, |R22| ;  /* 0x00000000ff067229 */ /* 0x016fe20000000516 */
[----:B------:R-:W-:Y:S01]  /*7fe0*/  BSSY B0, `(.L_x_57095) ;  /* 0x0000008000007945 */ /* 0x000fe20003800000 */
[----:B------:R-:W-:Y:S01]  /*7ff0*/  IMAD.MOV.U32 R32, RZ, RZ, R34 ;  /* 0x000000ffff207224 */ /* 0x000fe200078e0022 */
[----:B------:R-:W-:Y:S01]  /*8000*/  LEA.HI R5, R0, 0xfffffc0c, RZ, 0xc ;  /* 0xfffffc0c00057811 */ /* 0x000fe200078f60ff */
[--C-:B------:R-:W-:Y:S01]  /*8010*/  IMAD.MOV.U32 R3, RZ, RZ, R35.reuse ;  /* 0x000000ffff037224 */ /* 0x100fe200078e0023 */
[----:B------:R-:W-:Y:S02]  /*8020*/  MOV R0, 0x8060 ;  /* 0x0000806000007802 */ /* 0x000fe40000000f00 */
[CC--:B------:R-:W-:Y:S02]  /*8030*/  SHF.L.U64.HI R2, R34.reuse, R5.reuse, R35 ;  /* 0x0000000522027219 */ /* 0x0c0fe40000010223 */
[----:B------:R-:W-:-:S07]  /*8040*/  SHF.L.U32 R18, R34, R5, RZ ;  /* 0x0000000522127219 */ /* 0x000fce00000006ff */
[----:B------:R-:W-:Y:S05]  /*8050*/  CALL.REL.NOINC `($_ZN2at6native18elementwise_kernelILi128ELi4EZNS0_15gpu_kernel_implIZZZNS0_50_GLOBAL__N__2680c7bb_12_PowKernel_cu_140f0503_289624pow_tensor_tensor_kernelERNS_18TensorIteratorBaseEENKUlvE_clEvENKUlvE4_clEvEUlddE_EEvS5_RKT_EUliE_EEviT1_$__internal_accurate_pow) ;  /* 0x000000a800907944 */ /* 0x000fea0003c00000 */
[----:B------:R-:W-:Y:S05]  /*8060*/  BSYNC B0 ;  /* 0x0000000000007941 */ /* 0x000fea0003800000 */
.L_x_57095:
[----:B------:R-:W-:Y:S01]  /*8070*/  DSETP.NEU.AND P0, PT, R22, RZ, PT ;  /* 0x000000ff1600722a */ /* 0x000fe20003f0d000 */
[----:B------:R-:W-:Y:S01]  /*8080*/  BSSY B0, `(.L_x_57096) ;  /* 0x000001c000007945 */ /* 0x000fe20003800000 */
[----:B------:R-:W-:Y:S02]  /*8090*/  IMAD.MOV.U32 R4, RZ, RZ, R8 ;  /* 0x000000ffff047224 */ /* 0x000fe400078e0008 */
[----:B------:R-:W-:-:S10]  /*80a0*/  IMAD.MOV.U32 R5, RZ, RZ, R9 ;  /* 0x000000ffff057224 */ /* 0x000fd400078e0009 */
[----:B------:R-:W-:Y:S05]  /*80b0*/  @!P0 BRA `(.L_x_57097) ;  /* 0x0000000000448947 */ /* 0x000fea0003800000 */
[----:B------:R-:W-:Y:S02]  /*80c0*/  ISETP.NE.U32.AND P0, PT, R18, RZ, PT ;  /* 0x000000ff1200720c */ /* 0x000fe40003f05070 */
[----:B------:R-:W-:Y:S02]  /*80d0*/  ISETP.GT.AND P1, PT, R23, -0x1, PT ;  /* 0xffffffff1700780c */ /* 0x000fe40003f24270 */
[----:B------:R-:W-:Y:S01]  /*80e0*/  ISETP.NE.AND.EX P0, PT, R2, -0x80000000, PT, P0 ;  /* 0x800000000200780c */ /* 0x000fe20003f05300 */
[----:B------:R-:W-:-:S03]  /*80f0*/  DADD R2, -RZ, -R4 ;  /* 0x00000000ff027229 */ /* 0x000fc60000000904 */
[----:B------:R-:W-:Y:S02]  /*8100*/  ISETP.LT.AND P2, PT, R23, RZ, !P0 ;  /* 0x000000ff1700720c */ /* 0x000fe40004741270 */
[----:B------:R-:W-:-:S05]  /*8110*/  PLOP3.LUT P0, PT, P0, PT, PT, 0x8, 0x0 ;  /* 0x000000000000781c */ /* 0x000fca000070e170 */
[----:B------:R-:W-:Y:S02]  /*8120*/  FSEL R0, R2, R4, P2 ;  /* 0x0000000402007208 */ /* 0x000fe40001000000 */
[----:B------:R-:W-:Y:S01]  /*8130*/  FSEL R7, R3, R5, P2 ;  /* 0x0000000503077208 */ /* 0x000fe20001000000 */
[----:B------:R-:W-:Y:S06]  /*8140*/  @P1 BRA `(.L_x_57098) ;  /* 0x00000000003c1947 */ /* 0x000fec0003800000 */
[----:B------:R-:W0:Y:S01]  /*8150*/  FRND.F64.TRUNC R2, R34 ;  /* 0x0000002200027313 */ /* 0x000e22000030d800 */
[----:B------:R-:W-:Y:S02]  /*8160*/  IMAD.MOV.U32 R4, RZ, RZ, R0 ;  /* 0x000000ffff047224 */ /* 0x000fe400078e0000 */
[----:B------:R-:W-:Y:S01]  /*8170*/  IMAD.MOV.U32 R5, RZ, RZ, R7 ;  /* 0x000000ffff057224 */ /* 0x000fe200078e0007 */
[----:B0-----:R-:W-:-:S14]  /*8180*/  DSETP.NEU.AND P1, PT, R2, R34, PT ;  /* 0x000000220200722a */ /* 0x001fdc0003f2d000 */
[----:B------:R-:W-:Y:S05]  /*8190*/  @!P1 BRA `(.L_x_57098) ;  /* 0x0000000000289947 */ /* 0x000fea0003800000 */
[----:B------:R-:W-:Y:S02]  /*81a0*/  IMAD.MOV.U32 R4, RZ, RZ, 0x0 ;  /* 0x00000000ff047424 */ /* 0x000fe400078e00ff */
[----:B------:R-:W-:Y:S01]  /*81b0*/  IMAD.MOV.U32 R5, RZ, RZ, -0x80000 ;  /* 0xfff80000ff057424 */ /* 0x000fe200078e00ff */
[----:B------:R-:W-:Y:S06]  /*81c0*/  BRA `(.L_x_57098) ;  /* 0x00000000001c7947 */ /* 0x000fec0003800000 */
.L_x_57097:
[----:B------:R-:W-:Y:S01]  /*81d0*/  DSETP.NEU.AND P0, PT, |R34|, 0.5, PT ;  /* 0x3fe000002200742a */ /* 0x000fe20003f0d200 */
[----:B------:R-:W-:Y:S01]  /*81e0*/  ISETP.GE.AND P1, PT, R35, RZ, PT ;  /* 0x000000ff2300720c */ /* 0x000fe20003f26270 */
[----:B------:R-:W-:Y:S01]  /*81f0*/  IMAD.MOV.U32 R4, RZ, RZ, RZ ;  /* 0x000000ffff047224 */ /* 0x000fe200078e00ff */
[----:B------:R-:W-:-:S04]  /*8200*/  ISETP.EQ.U32.AND P2, PT, R18, RZ, PT ;  /* 0x000000ff1200720c */ /* 0x000fc80003f42070 */
[----:B------:R-:W-:-:S04]  /*8210*/  ISETP.EQ.AND.EX P0, PT, R2, -0x80000000, P0, P2 ;  /* 0x800000000200780c */ /* 0x000fc80000702320 */
[----:B------:R-:W-:-:S04]  /*8220*/  SEL R5, R23, RZ, P0 ;  /* 0x000000ff17057207 */ /* 0x000fc80000000000 */
[----:B------:R-:W-:-:S07]  /*8230*/  @!P1 LOP3.LUT R5, R5, 0x7ff00000, RZ, 0xfc, !PT ;  /* 0x7ff0000005059812 */ /* 0x000fce00078efcff */
.L_x_57098:
[----:B------:R-:W-:Y:S05]  /*8240*/  BSYNC B0 ;  /* 0x0000000000007941 */ /* 0x000fea0003800000 */
.L_x_57096:
        /* <DEDUP_REMOVED lines=18> */
.L_x_57102:
        /* <DEDUP_REMOVED lines=10> */
.L_x_57101:
[----:B------:R-:W-:-:S11]  /*8410*/  DADD R4, R34, R22 ;  /* 0x0000000022047229 */ /* 0x000fd60000000016 */
.L_x_57100:
[----:B------:R-:W-:Y:S05]  /*8420*/  BSYNC B0 ;  /* 0x0000000000007941 */ /* 0x000fea0003800000 */
.L_x_57099:
        /* <DEDUP_REMOVED lines=19> */
.L_x_57106:
[----:B------:R-:W0:Y:S02]  /*8560*/  F2I.S64.F64.TRUNC R4, R4 ;  /* 0x0000000400047311 */ /* 0x000e24000030d900 */
[----:B0-----:R-:W-:-:S05]  /*8570*/  IMAD.MOV.U32 R3, RZ, RZ, R4 ;  /* 0x000000ffff037224 */ /* 0x001fca00078e0004 */
[----:B------:R4:W-:Y:S01]  /*8580*/  STG.E.U8 desc[UR36][R16.64], R3 ;  /* 0x0000000310007986 */ /* 0x0009e2000c101124 */
[----:B------:R-:W-:Y:S05]  /*8590*/  BRA `(.L_x_57108) ;  /* 0x0000000c00f87947 */ /* 0x000fea0003800000 */
.L_x_57105:
        /* <DEDUP_REMOVED lines=9> */
.L_x_57110:
[----:B------:R-:W0:Y:S02]  /*8630*/  F2I.F64.TRUNC R5, R4 ;  /* 0x0000000400057311 */ /* 0x000e24000030d100 */
[----:B0-----:R2:W-:Y:S01]  /*8640*/  STG.E desc[UR36][R16.64], R5 ;  /* 0x0000000510007986 */ /* 0x0015e2000c101924 */
[----:B------:R-:W-:Y:S05]  /*8650*/  BRA `(.L_x_57108) ;  /* 0x0000000c00c87947 */ /* 0x000fea0003800000 */
.L_x_57109:
[----:B------:R-:W0:Y:S02]  /*8660*/  F2I.F64.TRUNC R5, R4 ;  /* 0x0000000400057311 */ /* 0x000e24000030d100 */
[----:B0-----:R0:W-:Y:S01]  /*8670*/  STG.E.U16 desc[UR36][R16.64], R5 ;  /* 0x0000000510007986 */ /* 0x0011e2000c101524 */
[----:B------:R-:W-:Y:S05]  /*8680*/  BRA `(.L_x_57108) ;  /* 0x0000000c00bc7947 */ /* 0x000fea0003800000 */
.L_x_57104:
        /* <DEDUP_REMOVED lines=13> */
.L_x_57112:
        /* <DEDUP_REMOVED lines=8> */
.L_x_57111:
        /* <DEDUP_REMOVED lines=14> */
.L_x_57114:
        /* <DEDUP_REMOVED lines=9> */
.L_x_57113:
[----:B------:R0:W-:Y:S01]  /*8950*/  STG.E.64 desc[UR36][R16.64], R4 ;  /* 0x0000000410007986 */ /* 0x0001e2000c101b24 */
[----:B------:R-:W-:Y:S05]  /*8960*/  BRA `(.L_x_57108) ;  /* 0x0000000c00047947 */ /* 0x000fea0003800000 */
.L_x_57103:
        /* <DEDUP_REMOVED lines=12> */
.L_x_57117:
[----:B------:R-:W-:-:S05]  /*8a30*/  CS2R R6, SRZ ;  /* 0x0000000000067805 */ /* 0x000fca000001ff00 */
[----:B------:R0:W-:Y:S01]  /*8a40*/  STG.E.128 desc[UR36][R16.64], R4 ;  /* 0x0000000410007986 */ /* 0x0001e2000c101d24 */
[----:B------:R-:W-:Y:S05]  /*8a50*/  BRA `(.L_x_57108) ;  /* 0x0000000800c87947 */ /* 0x000fea0003800000 */
.L_x_57116:
        /* <DEDUP_REMOVED lines=25> */
.L_x_57121:
[----:B------:R-:W-:Y:S05]  /*8bf0*/  BSYNC B0 ;  /* 0x0000000000007941 */ /* 0x000fea0003800000 */
.L_x_57120:
[----:B------:R-:W-:-:S05]  /*8c00*/  LOP3.LUT R3, R0, R3, RZ, 0xfc, !PT ;  /* 0x0000000300037212 */ /* 0x000fca00078efcff */
[----:B------:R0:W-:Y:S01]  /*8c10*/  STG.E.U8 desc[UR36][R16.64], R3 ;  /* 0x0000000310007986 */ /* 0x0001e2000c101124 */
[----:B------:R-:W-:Y:S05]  /*8c20*/  BRA `(.L_x_57108) ;  /* 0x0000000800547947 */ /* 0x000fea0003800000 */
.L_x_57119:
        /* <DEDUP_REMOVED lines=17> */
.L_x_57123:
[----:B------:R-:W-:Y:S01]  /*8d40*/  IMAD.MOV.U32 R0, RZ, RZ, 0x7f ;  /* 0x0000007fff007424 */ /* 0x000fe200078e00ff */
[----:B------:R-:W-:-:S04]  /*8d50*/  ISETP.GT.U32.AND P0, PT, R2, 0x7f800000, PT ;  /* 0x7f8000000200780c */ /* 0x000fc80003f04070 */
[----:B------:R-:W-:-:S09]  /*8d60*/  SEL R0, R0, 0x7c, P0 ;  /* 0x0000007c00007807 */ /* 0x000fd20000000000 */
.L_x_57124:
[----:B------:R-:W-:Y:S05]  /*8d70*/  BSYNC B0 ;  /* 0x0000000000007941 */ /* 0x000fea0003800000 */
.L_x_57122:
[----:B------:R-:W-:-:S04]  /*8d80*/  LOP3.LUT R2, R3, 0x80000000, RZ, 0xc0, !PT ;  /* 0x8000000003027812 */ /* 0x000fc800078ec0ff */
[----:B------:R-:W-:-:S04]  /*8d90*/  SHF.R.U32.HI R3, RZ, 0x18, R2 ;  /* 0x00000018ff037819 */ /* 0x000fc80000011602 */
[----:B------:R-:W-:-:S05]  /*8da0*/  LOP3.LUT R3, R0, R3, RZ, 0xfc, !PT ;  /* 0x0000000300037212 */ /* 0x000fca00078efcff */
[----:B------:R0:W-:Y:S01]  /*8db0*/  STG.E.U8 desc[UR36][R16.64], R3 ;  /* 0x0000000310007986 */ /* 0x0001e2000c101124 */
[----:B------:R-:W-:Y:S05]  /*8dc0*/  BRA `(.L_x_57108) ;  /* 0x0000000400ec7947 */ /* 0x000fea0003800000 */
.L_x_57118:
        /* <DEDUP_REMOVED lines=8> */
.L_x_57115:
        /* <DEDUP_REMOVED lines=11> */
.L_x_57127:
        /* <DEDUP_REMOVED lines=21> */
.L_x_57130:
[----:B------:R-:W-:-:S04]  /*9050*/  LOP3.LUT R2, R3, 0x80000000, RZ, 0xc0, !PT ;  /* 0x8000000003027812 */ /* 0x000fc800078ec0ff */
[----:B------:R-:W-:-:S04]  /*9060*/  SHF.R.U32.HI R3, RZ, 0x18, R2 ;  /* 0x00000018ff037819 */ /* 0x000fc80000011602 */
[----:B------:R-:W-:-:S04]  /*9070*/  LOP3.LUT R0, R0, R3, RZ, 0xfc, !PT ;  /* 0x0000000300007212 */ /* 0x000fc800078efcff */
[----:B------:R-:W-:-:S07]  /*9080*/  PRMT R8, R0, 0x7610, R8 ;  /* 0x0000761000087816 */ /* 0x000fce0000000008 */
.L_x_57129:
[----:B------:R-:W-:Y:S05]  /*9090*/  BSYNC B0 ;  /* 0x0000000000007941 */ /* 0x000fea0003800000 */
.L_x_57128:
[----:B------:R0:W-:Y:S01]  /*90a0*/  STG.E.U8 desc[UR36][R16.64], R8 ;  /* 0x0000000810007986 */ /* 0x0001e2000c101124 */
[----:B------:R-:W-:Y:S05]  /*90b0*/  BRA `(.L_x_57108) ;  /* 0x0000000400307947 */ /* 0x000fea0003800000 */
.L_x_57126:
        /* <DEDUP_REMOVED lines=21> */
.L_x_57133:
[----:B------:R-:W-:-:S04]  /*9210*/  LOP3.LUT R2, R3, 0x80000000, RZ, 0xc0, !PT ;  /* 0x8000000003027812 */ /* 0x000fc800078ec0ff */
[----:B------:R-:W-:-:S04]  /*9220*/  SHF.R.U32.HI R3, RZ, 0x18, R2 ;  /* 0x00000018ff037819 */ /* 0x000fc80000011602 */
[----:B------:R-:W-:-:S04]  /*9230*/  LOP3.LUT R0, R0, R3, RZ, 0xfc, !PT ;  /* 0x0000000300007212 */ /* 0x000fc800078efcff */
[----:B------:R-:W-:-:S07]  /*9240*/  PRMT R8, R0, 0x7610, R8 ;  /* 0x0000761000087816 */ /* 0x000fce0000000008 */
.L_x_57132:
[----:B------:R-:W-:Y:S05]  /*9250*/  BSYNC B0 ;  /* 0x0000000000007941 */ /* 0x000fea0003800000 */
.L_x_57131:
[----:B------:R0:W-:Y:S01]  /*9260*/  STG.E.U8 desc[UR36][R16.64], R8 ;  /* 0x0000000810007986 */ /* 0x0001e2000c101124 */
[----:B------:R-:W-:Y:S05]  /*9270*/  BRA `(.L_x_57108) ;  /* 0x0000000000c07947 */ /* 0x000fea0003800000 */
.L_x_57125:
        /* <DEDUP_REMOVED lines=26> */
.L_x_57107:
        /* <DEDUP_REMOVED lines=16> */
.L_x_57136:
[----:B------:R-:W-:Y:S05]  /*9520*/  BRA `(.L_x_57108) ;  /* 0x0000000000147947 */ /* 0x000fea0003800000 */
.L_x_57135:
[----:B------:R-:W0:Y:S02]  /*9530*/  F2I.U64.F64.TRUNC R4, R4 ;  /* 0x0000000400047311 */ /* 0x000e24000030d800 */
[----:B0-----:R0:W-:Y:S01]  /*9540*/  STG.E.64 desc[UR36][R16.64], R4 ;  /* 0x0000000410007986 */ /* 0x0011e2000c101b24 */
[----:B------:R-:W-:Y:S05]  /*9550*/  BRA `(.L_x_57108) ;  /* 0x0000000000087947 */ /* 0x000fea0003800000 */
.L_x_57134:
[----:B------:R-:W0:Y:S02]  /*9560*/  F2I.U32.F64.TRUNC R5, R4 ;  /* 0x0000000400057311 */ /* 0x000e24000030d000 */
[----:B0-----:R0:W-:Y:S02]  /*9570*/  STG.E desc[UR36][R16.64], R5 ;  /* 0x0000000510007986 */ /* 0x0011e4000c101924 */
.L_x_57108:
[----:B------:R-:W-:-:S07]  /*9580*/  VIADD R19, R19, 0x80 ;  /* 0x0000008013137836 */ /* 0x000fce0000000000 */
.L_x_57027:
[----:B------:R-:W-:Y:S05]  /*9590*/  BSYNC B6 ;  /* 0x0000000000067941 */ /* 0x000fea0003800000 */
.L_x_57026:
        /* <DEDUP_REMOVED lines=358> */
.L_x_57139:
        /* <DEDUP_REMOVED lines=21> */
.L_x_57143:
[----:B------:R-:W2:Y:S02]  /*ad50*/  LDG.E.U8 R2, desc[UR36][R2.64] ;  /* 0x0000002402027981 */ /* 0x000ea4000c1e1100 */
[----:B--2---:R0:W1:Y:S01]  /*ad60*/  I2F.F64.U16 R22, R2 ;  /* 0x0000000200167312 */ /* 0x0040620000101800 */
[----:B------:R-:W-:Y:S05]  /*ad70*/  BRA `(.L_x_57145) ;  /* 0x0000000c00707947 */ /* 0x000fea0003800000 */
.L_x_57142:
        /* <DEDUP_REMOVED lines=9> */
.L_x_57147:
[----:B------:R-:W2:Y:S02]  /*ae10*/  LDG.E R2, desc[UR36][R2.64] ;  /* 0x0000002402027981 */ /* 0x000ea4000c1e1900 */
[----:B--2---:R0:W1:Y:S01]  /*ae20*/  I2F.F64 R22, R2 ;  /* 0x0000000200167312 */ /* 0x0040620000201c00 */
[----:B------:R-:W-:Y:S05]  /*ae30*/  BRA `(.L_x_57145) ;  /* 0x0000000c00407947 */ /* 0x000fea0003800000 */
.L_x_57146:
[----:B------:R-:W2:Y:S02]  /*ae40*/  LDG.E.U16 R2, desc[UR36][R2.64] ;  /* 0x0000002402027981 */ /* 0x000ea4000c1e1500 */
[----:B--2---:R0:W1:Y:S01]  /*ae50*/  I2F.F64.S16 R22, R2 ;  /* 0x0000000200167312 */ /* 0x0040620000101c00 */
[----:B------:R-:W-:Y:S05]  /*ae60*/  BRA `(.L_x_57145) ;  /* 0x0000000c00347947 */ /* 0x000fea0003800000 */
.L_x_57141:
        /* <DEDUP_REMOVED lines=10> */
.L_x_57149:
[----:B------:R-:W2:Y:S02]  /*af10*/  LDG.E.U16 R0, desc[UR36][R2.64] ;  /* 0x0000002402007981 */ /* 0x000ea4000c1e1500 */
[----:B--2---:R-:W-:-:S05]  /*af20*/  HADD2.F32 R0, -RZ, R0.H0_H0 ;  /* 0x20000000ff007230 */ /* 0x004fca0000004100 */
[----:B------:R-:W-:-:S04]  /*af30*/  FMUL.FTZ R0, R0, 1 ;  /* 0x3f80000000007820 */ /* 0x000fc80000410000 */
[----:B------:R0:W1:Y:S01]  /*af40*/  F2F.F64.F32 R22, R0 ;  /* 0x0000000000167310 */ /* 0x0000620000201800 */
[----:B------:R-:W-:Y:S05]  /*af50*/  BRA `(.L_x_57145) ;  /* 0x0000000800f87947 */ /* 0x000fea0003800000 */
.L_x_57148:
        /* <DEDUP_REMOVED lines=8> */
[----:B------:R-:W1:Y:S01]  /*afe0*/  F2F.F64.F32 R22, R22 ;  /* 0x0000001600167310 */ /* 0x000e620000201800 */
[----:B------:R-:W-:Y:S05]  /*aff0*/  BRA `(.L_x_57145) ;  /* 0x0000000800d07947 */ /* 0x000fea0003800000 */
.L_x_57151:
[----:B------:R-:W2:Y:S02]  /*b000*/  LDG.E.U16 R2, desc[UR36][R2.64] ;  /* 0x0000002402027981 */ /* 0x000ea4000c1e1500 */
[----:B--2---:R-:W-:-:S05]  /*b010*/  HADD2.F32 R0, -RZ, R2.H0_H0 ;  /* 0x20000002ff007230 */ /* 0x004fca0000004100 */
[----:B------:R-:W-:-:S04]  /*b020*/  FMUL.FTZ R0, R0, 1 ;  /* 0x3f80000000007820 */ /* 0x000fc80000410000 */
[----:B------:R2:W3:Y:S01]  /*b030*/  F2F.F64.F32 R22, R0 ;  /* 0x0000000000167310 */ /* 0x0004e20000201800 */
[----:B------:R-:W-:Y:S05]  /*b040*/  BRA `(.L_x_57145) ;  /* 0x0000000800bc7947 */ /* 0x000fea0003800000 */
.L_x_57150:
[----:B------:R0:W5:Y:S01]  /*b050*/  LDG.E.64 R22, desc[UR36][R2.64] ;  /* 0x0000002402167981 */ /* 0x000162000c1e1b00 */
[----:B------:R-:W-:Y:S05]  /*b060*/  BRA `(.L_x_57145) ;  /* 0x0000000800b47947 */ /* 0x000fea0003800000 */
.L_x_57140:
        /* <DEDUP_REMOVED lines=13> */
.L_x_57154:
[----:B------:R0:W5:Y:S01]  /*b140*/  LDG.E.64 R22, desc[UR36][R2.64] ;  /* 0x0000002402167981 */ /* 0x000162000c1e1b00 */
[----:B------:R-:W-:Y:S05]  /*b150*/  BRA `(.L_x_57145) ;  /* 0x0000000800787947 */ /* 0x000fea0003800000 */
.L_x_57153:
        /* <DEDUP_REMOVED lines=28> */
.L_x_57156:
        /* <DEDUP_REMOVED lines=15> */
.L_x_57155:
[----:B------:R-:W2:Y:S02]  /*b410*/  LDG.E.U16 R0, desc[UR36][R2.64] ;  /* 0x0000002402007981 */ /* 0x000ea4000c1e1500 */
[----:B--2---:R-:W-:-:S04]  /*b420*/  IMAD.U32 R0, R0, 0x10000, RZ ;  /* 0x0001000000007824 */ /* 0x004fc800078e00ff */
[----:B------:R-:W-:-:S04]  /*b430*/  FMUL.FTZ R0, R0, 1 ;  /* 0x3f80000000007820 */ /* 0x000fc80000410000 */
[----:B------:R0:W1:Y:S01]  /*b440*/  F2F.F64.F32 R22, R0 ;  /* 0x0000000000167310 */ /* 0x0000620000201800 */
[----:B------:R-:W-:Y:S05]  /*b450*/  BRA `(.L_x_57145) ;  /* 0x0000000400b87947 */ /* 0x000fea0003800000 */
.L_x_57152:
        /* <DEDUP_REMOVED lines=11> */
.L_x_57159:
        /* <DEDUP_REMOVED lines=21> */
.L_x_57163:
[----:B------:R-:W-:Y:S05]  /*b660*/  BSYNC B1 ;  /* 0x0000000000017941 */ /* 0x000fea0003800000 */
.L_x_57162:
[----:B------:R-:W-:Y:S01]  /*b670*/  LEA R3, R0, 0x3b800000, 0x17 ;  /* 0x3b80000000037811 */ /* 0x000fe200078eb8ff */
[----:B------:R-:W-:-:S05]  /*b680*/  IMAD.SHL.U32 R0, R2, 0x100000, RZ ;  /* 0x0010000002007824 */ /* 0x000fca00078e00ff */
[----:B------:R-:W-:-:S07]  /*b690*/  LOP3.LUT R0, R3, R0, R4, 0xfe, !PT ;  /* 0x0000000003007212 */ /* 0x000fce00078efe04 */
.L_x_57161:
[----:B------:R-:W-:Y:S05]  /*b6a0*/  BSYNC B0 ;  /* 0x0000000000007941 */ /* 0x000fea0003800000 */
.L_x_57160:
[----:B------:R-:W-:-:S04]  /*b6b0*/  FMUL.FTZ R0, R0, 1 ;  /* 0x3f80000000007820 */ /* 0x000fc80000410000 */
[----:B------:R0:W1:Y:S01]  /*b6c0*/  F2F.F64.F32 R22, R0 ;  /* 0x0000000000167310 */ /* 0x0000620000201800 */
[----:B------:R-:W-:Y:S05]  /*b6d0*/  BRA `(.L_x_57145) ;  /* 0x0000000400187947 */ /* 0x000fea0003800000 */
.L_x_57158:
        /* <DEDUP_REMOVED lines=21> */
.L_x_57167:
[----:B------:R-:W-:Y:S05]  /*b830*/  BSYNC B1 ;  /* 0x0000000000017941 */ /* 0x000fea0003800000 */
.L_x_57166:
[----:B------:R-:W-:Y:S01]  /*b840*/  LEA R3, R0, 0x37800000, 0x17 ;  /* 0x3780000000037811 */ /* 0x000fe200078eb8ff */
[----:B------:R-:W-:-:S05]  /*b850*/  IMAD.SHL.U32 R0, R2, 0x200000, RZ ;  /* 0x0020000002007824 */ /* 0x000fca00078e00ff */
[----:B------:R-:W-:-:S07]  /*b860*/  LOP3.LUT R0, R3, R0, R4, 0xfe, !PT ;  /* 0x0000000003007212 */ /* 0x000fce00078efe04 */
.L_x_57165:
[----:B------:R-:W-:Y:S05]  /*b870*/  BSYNC B0 ;  /* 0x0000000000007941 */ /* 0x000fea0003800000 */
.L_x_57164:
[----:B------:R-:W-:-:S04]  /*b880*/  FMUL.FTZ R0, R0, 1 ;  /* 0x3f80000000007820 */ /* 0x000fc80000410000 */
[----:B------:R0:W1:Y:S01]  /*b890*/  F2F.F64.F32 R22, R0 ;  /* 0x0000000000167310 */ /* 0x0000620000201800 */
[----:B------:R-:W-:Y:S05]  /*b8a0*/  BRA `(.L_x_57145) ;  /* 0x0000000000a47947 */ /* 0x000fea0003800000 */
.L_x_57157:
        /* <DEDUP_REMOVED lines=14> */
.L_x_57171:
[----:B------:R-:W-:Y:S05]  /*b990*/  BSYNC B0 ;  /* 0x0000000000007941 */ /* 0x000fea0003800000 */
.L_x_57170:
[----:B------:R-:W-:-:S04]  /*b9a0*/  FMUL.FTZ R0, R0, 1 ;  /* 0x3f80000000007820 */ /* 0x000fc80000410000 */
[----:B------:R0:W1:Y:S01]  /*b9b0*/  F2F.F64.F32 R22, R0 ;  /* 0x0000000000167310 */ /* 0x0000620000201800 */
[----:B------:R-:W-:Y:S05]  /*b9c0*/  BRA `(.L_x_57145) ;  /* 0x00000000005c7947 */ /* 0x000fea0003800000 */
.L_x_57144:
        /* <DEDUP_REMOVED lines=16> */
.L_x_57172:
[----:B------:R-:W-:Y:S01]  /*bad0*/  CS2R R22, SRZ ;  /* 0x0000000000167805 */ /* 0x000fe2000001ff00 */
[----:B------:R-:W-:Y:S06]  /*bae0*/  BRA `(.L_x_57145) ;  /* 0x0000000000147947 */ /* 0x000fec0003800000 */
.L_x_57169:
[----:B------:R-:W2:Y:S02]  /*baf0*/  LDG.E.64 R22, desc[UR36][R2.64] ;  /* 0x0000002402167981 */ /* 0x000ea4000c1e1b00 */
[----:B--2---:R-:W0:Y:S01]  /*bb00*/  I2F.F64.U64 R22, R22 ;  /* 0x0000001600167312 */ /* 0x004e220000301800 */
[----:B------:R-:W-:Y:S05]  /*bb10*/  BRA `(.L_x_57145) ;  /* 0x0000000000087947 */ /* 0x000fea0003800000 */
.L_x_57168:
[----:B------:R-:W2:Y:S02]  /*bb20*/  LDG.E R2, desc[UR36][R2.64] ;  /* 0x0000002402027981 */ /* 0x000ea4000c1e1900 */
[----:B--2---:R0:W1:Y:S02]  /*bb30*/  I2F.F64.U32 R22, R2 ;  /* 0x0000000200167312 */ /* 0x0040640000201800 */
.L_x_57145:
[----:B0-----:R-:W2:Y:S01]  /*bb40*/  LDC.U8 R4, c[0x0][0x49a] ;  /* 0x00012680ff047b82 */ /* 0x001ea20000000000 */
[----:B------:R-:W-:Y:S02]  /*bb50*/  ULDC.64 UR4, c[0x0][0x488] ;  /* 0x0001220000047ab9 */ /* 0x000fe40000000a00 */
[----:B------:R-:W-:-:S05]  /*bb60*/  IADD3 R2, P0, R18, UR4, RZ ;  /* 0x0000000412027c10 */ /* 0x000fca000ff1e0ff */
        /* <DEDUP_REMOVED lines=15> */
.L_x_57176:
[----:B------:R-:W2:Y:S02]  /*bc60*/  LDG.E.U8 R2, desc[UR36][R2.64] ;  /* 0x0000002402027981 */ /* 0x000ea4000c1e1100 */
[----:B--2---:R0:W2:Y:S01]  /*bc70*/  I2F.F64.U16 R34, R2 ;  /* 0x0000000200227312 */ /* 0x0040a20000101800 */
[----:B------:R-:W-:Y:S05]  /*bc80*/  BRA `(.L_x_57178) ;  /* 0x0000000c00707947 */ /* 0x000fea0003800000 */
.L_x_57175:
        /* <DEDUP_REMOVED lines=9> */
.L_x_57180:
[----:B------:R-:W2:Y:S02]  /*bd20*/  LDG.E R2, desc[UR36][R2.64] ;  /* 0x0000002402027981 */ /* 0x000ea4000c1e1900 */
[----:B--2---:R0:W2:Y:S01]  /*bd30*/  I2F.F64 R34, R2 ;  /* 0x0000000200227312 */ /* 0x0040a20000201c00 */
[----:B------:R-:W-:Y:S05]  /*bd40*/  BRA `(.L_x_57178) ;  /* 0x0000000c00407947 */ /* 0x000fea0003800000 */
.L_x_57179:
[----:B------:R-:W2:Y:S02]  /*bd50*/  LDG.E.U16 R2, desc[UR36][R2.64] ;  /* 0x0000002402027981 */ /* 0x000ea4000c1e1500 */
[----:B--2---:R0:W2:Y:S01]  /*bd60*/  I2F.F64.S16 R34, R2 ;  /* 0x0000000200227312 */ /* 0x0040a20000101c00 */
[----:B------:R-:W-:Y:S05]  /*bd70*/  BRA `(.L_x_57178) ;  /* 0x0000000c00347947 */ /* 0x000fea0003800000 */
.L_x_57174:
        /* <DEDUP_REMOVED lines=10> */
.L_x_57182:
[----:B------:R-:W2:Y:S02]  /*be20*/  LDG.E.U16 R0, desc[UR36][R2.64] ;  /* 0x0000002402007981 */ /* 0x000ea4000c1e1500 */
[----:B--2---:R-:W-:-:S05]  /*be30*/  HADD2.F32 R0, -RZ, R0.H0_H0 ;  /* 0x20000000ff007230 */ /* 0x004fca0000004100 */
[----:B------:R-:W-:-:S04]  /*be40*/  FMUL.FTZ R0, R0, 1 ;  /* 0x3f80000000007820 */ /* 0x000fc80000410000 */
[----:B------:R2:W0:Y:S01]  /*be50*/  F2F.F64.F32 R34, R0 ;  /* 0x0000000000227310 */ /* 0x0004220000201800 */
[----:B------:R-:W-:Y:S05]  /*be60*/  BRA `(.L_x_57178) ;  /* 0x0000000800f87947 */ /* 0x000fea0003800000 */
.L_x_57181:
        /* <DEDUP_REMOVED lines=10> */
.L_x_57184:
[----:B------:R-:W2:Y:S02]  /*bf10*/  LDG.E.U16 R2, desc[UR36][R2.64] ;  /* 0x0000002402027981 */ /* 0x000ea4000c1e1500 */
[----:B--2---:R-:W-:-:S05]  /*bf20*/  HADD2.F32 R0, -RZ, R2.H0_H0 ;  /* 0x20000002ff007230 */ /* 0x004fca0000004100 */
[----:B------:R-:W-:-:S04]  /*bf30*/  FMUL.FTZ R0, R0, 1 ;  /* 0x3f80000000007820 */ /* 0x000fc80000410000 */
[----:B------:R0:W2:Y:S01]  /*bf40*/  F2F.F64.F32 R34, R0 ;  /* 0x0000000000227310 */ /* 0x0000a20000201800 */
[----:B------:R-:W-:Y:S05]  /*bf50*/  BRA `(.L_x_57178) ;  /* 0x0000000800bc7947 */ /* 0x000fea0003800000 */
.L_x_57183:
[----:B------:R0:W5:Y:S01]  /*bf60*/  LDG.E.64 R34, desc[UR36][R2.64] ;  /* 0x0000002402227981 */ /* 0x000162000c1e1b00 */
[----:B------:R-:W-:Y:S05]  /*bf70*/  BRA `(.L_x_57178) ;  /* 0x0000000800b47947 */ /* 0x000fea0003800000 */
.L_x_57173:
        /* <DEDUP_REMOVED lines=13> */
.L_x_57187:
[----:B------:R0:W5:Y:S01]  /*c050*/  LDG.E.64 R34, desc[UR36][R2.64] ;  /* 0x0000002402227981 */ /* 0x000162000c1e1b00 */
[----:B------:R-:W-:Y:S05]  /*c060*/  BRA `(.L_x_57178) ;  /* 0x0000000800787947 */ /* 0x000fea0003800000 */
.L_x_57186:
        /* <DEDUP_REMOVED lines=28> */
.L_x_57189:
        /* <DEDUP_REMOVED lines=15> */
.L_x_57188:
[----:B------:R-:W2:Y:S02]  /*c320*/  LDG.E.U16 R0, desc[UR36][R2.64] ;  /* 0x0000002402007981 */ /* 0x000ea4000c1e1500 */
[----:B--2---:R-:W-:-:S04]  /*c330*/  IMAD.U32 R0, R0, 0x10000, RZ ;  /* 0x0001000000007824 */ /* 0x004fc800078e00ff */
[----:B------:R-:W-:-:S04]  /*c340*/  FMUL.FTZ R0, R0, 1 ;  /* 0x3f80000000007820 */ /* 0x000fc80000410000 */
[----:B------:R0:W2:Y:S01]  /*c350*/  F2F.F64.F32 R34, R0 ;  /* 0x0000000000227310 */ /* 0x0000a20000201800 */
[----:B------:R-:W-:Y:S05]  /*c360*/  BRA `(.L_x_57178) ;  /* 0x0000000400b87947 */ /* 0x000fea0003800000 */
.L_x_57185:
        /* <DEDUP_REMOVED lines=11> */
.L_x_57192:
        /* <DEDUP_REMOVED lines=21> */
.L_x_57196:
[----:B------:R-:W-:Y:S05]  /*c570*/  BSYNC B1 ;  /* 0x0000000000017941 */ /* 0x000fea0003800000 */
.L_x_57195:
[----:B------:R-:W-:Y:S01]  /*c580*/  LEA R3, R0, 0x3b800000, 0x17 ;  /* 0x3b80000000037811 */ /* 0x000fe200078eb8ff */
[----:B------:R-:W-:-:S05]  /*c590*/  IMAD.SHL.U32 R0, R2, 0x100000, RZ ;  /* 0x0010000002007824 */ /* 0x000fca00078e00ff */
[----:B------:R-:W-:-:S07]  /*c5a0*/  LOP3.LUT R0, R3, R0, R4, 0xfe, !PT ;  /* 0x0000000003007212 */ /* 0x000fce00078efe04 */
.L_x_57194:
[----:B------:R-:W-:Y:S05]  /*c5b0*/  BSYNC B0 ;  /* 0x0000000000007941 */ /* 0x000fea0003800000 */
.L_x_57193:
[----:B------:R-:W-:-:S04]  /*c5c0*/  FMUL.FTZ R0, R0, 1 ;  /* 0x3f80000000007820 */ /* 0x000fc80000410000 */
[----:B------:R0:W2:Y:S01]  /*c5d0*/  F2F.F64.F32 R34, R0 ;  /* 0x0000000000227310 */ /* 0x0000a20000201800 */
[----:B------:R-:W-:Y:S05]  /*c5e0*/  BRA `(.L_x_57178) ;  /* 0x0000000400187947 */ /* 0x000fea0003800000 */
.L_x_57191:
        /* <DEDUP_REMOVED lines=21> */
.L_x_57200:
[----:B------:R-:W-:Y:S05]  /*c740*/  BSYNC B1 ;  /* 0x0000000000017941 */ /* 0x000fea0003800000 */
.L_x_57199:
[----:B------:R-:W-:Y:S01]  /*c750*/  LEA R3, R0, 0x37800000, 0x17 ;  /* 0x3780000000037811 */ /* 0x000fe200078eb8ff */
[----:B------:R-:W-:-:S05]  /*c760*/  IMAD.SHL.U32 R0, R2, 0x200000, RZ ;  /* 0x0020000002007824 */ /* 0x000fca00078e00ff */
[----:B------:R-:W-:-:S07]  /*c770*/  LOP3.LUT R0, R3, R0, R4, 0xfe, !PT ;  /* 0x0000000003007212 */ /* 0x000fce00078efe04 */
.L_x_57198:
[----:B------:R-:W-:Y:S05]  /*c780*/  BSYNC B0 ;  /* 0x0000000000007941 */ /* 0x000fea0003800000 */
.L_x_57197:
[----:B------:R-:W-:-:S04]  /*c790*/  FMUL.FTZ R0, R0, 1 ;  /* 0x3f80000000007820 */ /* 0x000fc80000410000 */
[----:B------:R0:W2:Y:S01]  /*c7a0*/  F2F.F64.F32 R34, R0 ;  /* 0x0000000000227310 */ /* 0x0000a20000201800 */
[----:B------:R-:W-:Y:S05]  /*c7b0*/  BRA `(.L_x_57178) ;  /* 0x0000000000a47947 */ /* 0x000fea0003800000 */
.L_x_57190:
        /* <DEDUP_REMOVED lines=14> */
.L_x_57204:
[----:B------:R-:W-:Y:S05]  /*c8a0*/  BSYNC B0 ;  /* 0x0000000000007941 */ /* 0x000fea0003800000 */
.L_x_57203:
[----:B------:R-:W-:-:S04]  /*c8b0*/  FMUL.FTZ R0, R0, 1 ;  /* 0x3f80000000007820 */ /* 0x000fc80000410000 */
[----:B------:R0:W2:Y:S01]  /*c8c0*/  F2F.F64.F32 R34, R0 ;  /* 0x0000000000227310 */ /* 0x0000a20000201800 */
[----:B------:R-:W-:Y:S05]  /*c8d0*/  BRA `(.L_x_57178) ;  /* 0x00000000005c7947 */ /* 0x000fea0003800000 */
.L_x_57177:
        /* <DEDUP_REMOVED lines=16> */
.L_x_57205:
[----:B------:R-:W-:Y:S01]  /*c9e0*/  CS2R R34, SRZ ;  /* 0x0000000000227805 */ /* 0x000fe2000001ff00 */
[----:B------:R-:W-:Y:S06]  /*c9f0*/  BRA `(.L_x_57178) ;  /* 0x0000000000147947 */ /* 0x000fec0003800000 */
.L_x_57202:
[----:B------:R-:W2:Y:S02]  /*ca00*/  LDG.E.64 R34, desc[UR36][R2.64] ;  /* 0x0000002402227981 */ /* 0x000ea4000c1e1b00 */
[----:B--2---:R-:W0:Y:S01]  /*ca10*/  I2F.F64.U64 R34, R34 ;  /* 0x0000002200227312 */ /* 0x004e220000301800 */
[----:B------:R-:W-:Y:S05]  /*ca20*/  BRA `(.L_x_57178) ;  /* 0x0000000000087947 */ /* 0x000fea0003800000 */
.L_x_57201:
[----:B------:R-:W2:Y:S02]  /*ca30*/  LDG.E R2, desc[UR36][R2.64] ;  /* 0x0000002402027981 */ /* 0x000ea4000c1e1900 */
[----:B--2---:R0:W2:Y:S02]  /*ca40*/  I2F.F64.U32 R34, R2 ;  /* 0x0000000200227312 */ /* 0x0040a40000201800 */
.L_x_57178:
[----:B0-2--5:R-:W-:Y:S01]  /*ca50*/  LOP3.LUT R0, R35, 0x7ff00000, RZ, 0xc0, !PT ;  /* 0x7ff0000023007812 */ /* 0x025fe200078ec0ff */
        /* <DEDUP_REMOVED lines=10> */
.L_x_57206:
        /* <DEDUP_REMOVED lines=22> */
.L_x_57208:
[----:B------:R-:W-:Y:S01]  /*cc60*/  DSETP.NEU.AND P0, PT, |R34|, 0.5, PT ;  /* 0x3fe000002200742a */ /* 0x000fe20003f0d200 */
[----:B------:R-:W-:Y:S01]  /*cc70*/  ISETP.GE.AND P1, PT, R35, RZ, PT ;  /* 0x000000ff2300720c */ /* 0x000fe20003f26270 */
[----:B------:R-:W-:Y:S01]  /*cc80*/  IMAD.MOV.U32 R4, RZ, RZ, RZ ;  /* 0x000000ffff047224 */ /* 0x000fe200078e00ff */
[----:B------:R-:W-:-:S04]  /*cc90*/  ISETP.EQ.U32.AND P2, PT, R18, RZ, PT ;  /* 0x000000ff1200720c */ /* 0x000fc80003f42070 */
[----:B------:R-:W-:-:S04]  /*cca0*/  ISETP.EQ.AND.EX P0, PT, R2, -0x80000000, P0, P2 ;  /* 0x800000000200780c */ /* 0x000fc80000702320 */
[----:B------:R-:W-:-:S04]  /*ccb0*/  SEL R5, R23, RZ, P0 ;  /* 0x000000ff17057207 */ /* 0x000fc80000000000 */
[----:B------:R-:W-:-:S07]  /*ccc0*/  @!P1 LOP3.LUT R5, R5, 0x7ff00000, RZ, 0xfc, !PT ;  /* 0x7ff0000005059812 */ /* 0x000fce00078efcff */
.L_x_57209:
[----:B------:R-:W-:Y:S05]  /*ccd0*/  BSYNC B0 ;  /* 0x0000000000007941 */ /* 0x000fea0003800000 */
.L_x_57207:
        /* <DEDUP_REMOVED lines=18> */
.L_x_57213:
        /* <DEDUP_REMOVED lines=10> */
.L_x_57212:
[----:B------:R-:W-:-:S11]  /*cea0*/  DADD R4, R34, R22 ;  /* 0x0000000022047229 */ /* 0x000fd60000000016 */
.L_x_57211:
[----:B------:R-:W-:Y:S05]  /*ceb0*/  BSYNC B0 ;  /* 0x0000000000007941 */ /* 0x000fea0003800000 */
.L_x_57210:
        /* <DEDUP_REMOVED lines=19> */
.L_x_57217:
[----:B------:R-:W0:Y:S02]  /*cff0*/  F2I.S64.F64.TRUNC R4, R4 ;  /* 0x0000000400047311 */ /* 0x000e24000030d900 */
[----:B0-----:R-:W-:-:S05]  /*d000*/  IMAD.MOV.U32 R3, RZ, RZ, R4 ;  /* 0x000000ffff037224 */ /* 0x001fca00078e0004 */
[----:B------:R0:W-:Y:S01]  /*d010*/  STG.E.U8 desc[UR36][R16.64], R3 ;  /* 0x0000000310007986 */ /* 0x0001e2000c101124 */
[----:B------:R-:W-:Y:S05]  /*d020*/  BRA `(.L_x_57219) ;  /* 0x0000000c00f87947 */ /* 0x000fea0003800000 */
.L_x_57216:
        /* <DEDUP_REMOVED lines=9> */
.L_x_57221:
[----:B------:R-:W0:Y:S02]  /*d0c0*/  F2I.F64.TRUNC R5, R4 ;  /* 0x0000000400057311 */ /* 0x000e24000030d100 */
[----:B0-----:R0:W-:Y:S01]  /*d0d0*/  STG.E desc[UR36][R16.64], R5 ;  /* 0x0000000510007986 */ /* 0x0011e2000c101924 */
[----:B------:R-:W-:Y:S05]  /*d0e0*/  BRA `(.L_x_57219) ;  /* 0x0000000c00c87947 */ /* 0x000fea0003800000 */
.L_x_57220:
[----:B------:R-:W0:Y:S02]  /*d0f0*/  F2I.F64.TRUNC R5, R4 ;  /* 0x0000000400057311 */ /* 0x000e24000030d100 */
[----:B0-----:R0:W-:Y:S01]  /*d100*/  STG.E.U16 desc[UR36][R16.64], R5 ;  /* 0x0000000510007986 */ /* 0x0011e2000c101524 */
[----:B------:R-:W-:Y:S05]  /*d110*/  BRA `(.L_x_57219) ;  /* 0x0000000c00bc7947 */ /* 0x000fea0003800000 */
.L_x_57215:
        /* <DEDUP_REMOVED lines=13> */
.L_x_57223:
        /* <DEDUP_REMOVED lines=8> */
.L_x_57222:
        /* <DEDUP_REMOVED lines=14> */
.L_x_57225:
        /* <DEDUP_REMOVED lines=9> */
.L_x_57224:
[----:B------:R0:W-:Y:S01]  /*d3e0*/  STG.E.64 desc[UR36][R16.64], R4 ;  /* 0x0000000410007986 */ /* 0x0001e2000c101b24 */
[----:B------:R-:W-:Y:S05]  /*d3f0*/  BRA `(.L_x_57219) ;  /* 0x0000000c00047947 */ /* 0x000fea0003800000 */
.L_x_57214:
        /* <DEDUP_REMOVED lines=12> */
.L_x_57228:
[----:B------:R-:W-:-:S05]  /*d4c0*/  CS2R R6, SRZ ;  /* 0x0000000000067805 */ /* 0x000fca000001ff00 */
[----:B------:R0:W-:Y:S01]  /*d4d0*/  STG.E.128 desc[UR36][R16.64], R4 ;  /* 0x0000000410007986 */ /* 0x0001e2000c101d24 */
[----:B------:R-:W-:Y:S05]  /*d4e0*/  BRA `(.L_x_57219) ;  /* 0x0000000800c87947 */ /* 0x000fea0003800000 */
.L_x_57227:
        /* <DEDUP_REMOVED lines=25> */
.L_x_57232:
[----:B------:R-:W-:Y:S05]  /*d680*/  BSYNC B0 ;  /* 0x0000000000007941 */ /* 0x000fea0003800000 */
.L_x_57231:
[----:B------:R-:W-:-:S05]  /*d690*/  LOP3.LUT R3, R0, R3, RZ, 0xfc, !PT ;  /* 0x0000000300037212 */ /* 0x000fca00078efcff */
[----:B------:R3:W-:Y:S01]  /*d6a0*/  STG.E.U8 desc[UR36][R16.64], R3 ;  /* 0x0000000310007986 */ /* 0x0007e2000c101124 */
[----:B------:R-:W-:Y:S05]  /*d6b0*/  BRA `(.L_x_57219) ;  /* 0x0000000800547947 */ /* 0x000fea0003800000 */
.L_x_57230:
        /* <DEDUP_REMOVED lines=17> */
.L_x_57234:
[----:B------:R-:W-:Y:S01]  /*d7d0*/  IMAD.MOV.U32 R0, RZ, RZ, 0x7f ;  /* 0x0000007fff007424 */ /* 0x000fe200078e00ff */
[----:B------:R-:W-:-:S04]  /*d7e0*/  ISETP.GT.U32.AND P0, PT, R2, 0x7f800000, PT ;  /* 0x7f8000000200780c */ /* 0x000fc80003f04070 */
[----:B------:R-:W-:-:S09]  /*d7f0*/  SEL R0, R0, 0x7c, P0 ;  /* 0x0000007c00007807 */ /* 0x000fd20000000000 */
.L_x_57235:
[----:B------:R-:W-:Y:S05]  /*d800*/  BSYNC B0 ;  /* 0x0000000000007941 */ /* 0x000fea0003800000 */
.L_x_57233:
[----:B------:R-:W-:-:S04]  /*d810*/  LOP3.LUT R2, R3, 0x80000000, RZ, 0xc0, !PT ;  /* 0x8000000003027812 */ /* 0x000fc800078ec0ff */
[----:B------:R-:W-:-:S04]  /*d820*/  SHF.R.U32.HI R3, RZ, 0x18, R2 ;  /* 0x00000018ff037819 */ /* 0x000fc80000011602 */
[----:B------:R-:W-:-:S05]  /*d830*/  LOP3.LUT R3, R0, R3, RZ, 0xfc, !PT ;  /* 0x0000000300037212 */ /* 0x000fca00078efcff */
[----:B------:R4:W-:Y:S01]  /*d840*/  STG.E.U8 desc[UR36][R16.64], R3 ;  /* 0x0000000310007986 */ /* 0x0009e2000c101124 */
[----:B------:R-:W-:Y:S05]  /*d850*/  BRA `(.L_x_57219) ;  /* 0x0000000400ec7947 */ /* 0x000fea0003800000 */
.L_x_57229:
        /* <DEDUP_REMOVED lines=8> */
.L_x_57226:
        /* <DEDUP_REMOVED lines=11> */
.L_x_57238:
        /* <DEDUP_REMOVED lines=21> */
.L_x_57241:
[----:B------:R-:W-:-:S04]  /*dae0*/  LOP3.LUT R2, R3, 0x80000000, RZ, 0xc0, !PT ;  /* 0x8000000003027812 */ /* 0x000fc800078ec0ff */
[----:B------:R-:W-:-:S04]  /*daf0*/  SHF.R.U32.HI R3, RZ, 0x18, R2 ;  /* 0x00000018ff037819 */ /* 0x000fc80000011602 */
[----:B------:R-:W-:-:S04]  /*db00*/  LOP3.LUT R0, R0, R3, RZ, 0xfc, !PT ;  /* 0x0000000300007212 */ /* 0x000fc800078efcff */
[----:B------:R-:W-:-:S07]  /*db10*/  PRMT R8, R0, 0x7610, R8 ;  /* 0x0000761000087816 */ /* 0x000fce0000000008 */
.L_x_57240:
[----:B------:R-:W-:Y:S05]  /*db20*/  BSYNC B0 ;  /* 0x0000000000007941 */ /* 0x000fea0003800000 */
.L_x_57239:
[----:B------:R0:W-:Y:S01]  /*db30*/  STG.E.U8 desc[UR36][R16.64], R8 ;  /* 0x0000000810007986 */ /* 0x0001e2000c101124 */
[----:B------:R-:W-:Y:S05]  /*db40*/  BRA `(.L_x_57219) ;  /* 0x0000000400307947 */ /* 0x000fea0003800000 */
.L_x_57237:
        /* <DEDUP_REMOVED lines=21> */
.L_x_57244:
[----:B------:R-:W-:-:S04]  /*dca0*/  LOP3.LUT R2, R3, 0x80000000, RZ, 0xc0, !PT ;  /* 0x8000000003027812 */ /* 0x000fc800078ec0ff */
[----:B------:R-:W-:-:S04]  /*dcb0*/  SHF.R.U32.HI R3, RZ, 0x18, R2 ;  /* 0x00000018ff037819 */ /* 0x000fc80000011602 */
[----:B------:R-:W-:-:S04]  /*dcc0*/  LOP3.LUT R0, R0, R3, RZ, 0xfc, !PT ;  /* 0x0000000300007212 */ /* 0x000fc800078efcff */
[----:B------:R-:W-:-:S07]  /*dcd0*/  PRMT R8, R0, 0x7610, R8 ;  /* 0x0000761000087816 */ /* 0x000fce0000000008 */
.L_x_57243:
[----:B------:R-:W-:Y:S05]  /*dce0*/  BSYNC B0 ;  /* 0x0000000000007941 */ /* 0x000fea0003800000 */
.L_x_57242:
[----:B------:R0:W-:Y:S01]  /*dcf0*/  STG.E.U8 desc[UR36][R16.64], R8 ;  /* 0x0000000810007986 */ /* 0x0001e2000c101124 */
[----:B------:R-:W-:Y:S05]  /*dd00*/  BRA `(.L_x_57219) ;  /* 0x0000000000c07947 */ /* 0x000fea0003800000 */
.L_x_57236:
        /* <DEDUP_REMOVED lines=26> */
.L_x_57218:
        /* <DEDUP_REMOVED lines=16> */
.L_x_57247:
[----:B------:R-:W-:Y:S05]  /*dfb0*/  BRA `(.L_x_57219) ;  /* 0x0000000000147947 */ /* 0x000fea0003800000 */
.L_x_57246:
[----:B------:R-:W0:Y:S02]  /*dfc0*/  F2I.U64.F64.TRUNC R4, R4 ;  /* 0x0000000400047311 */ /* 0x000e24000030d800 */
[----:B0-----:R0:W-:Y:S01]  /*dfd0*/  STG.E.64 desc[UR36][R16.64], R4 ;  /* 0x0000000410007986 */ /* 0x0011e2000c101b24 */
[----:B------:R-:W-:Y:S05]  /*dfe0*/  BRA `(.L_x_57219) ;  /* 0x0000000000087947 */ /* 0x000fea0003800000 */
.L_x_57245:
[----:B------:R-:W0:Y:S02]  /*dff0*/  F2I.U32.F64.TRUNC R5, R4 ;  /* 0x0000000400057311 */ /* 0x000e24000030d000 */
[----:B0-----:R0:W-:Y:S02]  /*e000*/  STG.E desc[UR36][R16.64], R5 ;  /* 0x0000000510007986 */ /* 0x0011e4000c101924 */
.L_x_57219:
[----:B------:R-:W-:-:S07]  /*e010*/  VIADD R19, R19, 0x80 ;  /* 0x0000008013137836 */ /* 0x000fce0000000000 */
.L_x_57138:
[----:B------:R-:W-:Y:S05]  /*e020*/  BSYNC B6 ;  /* 0x0000000000067941 */ /* 0x000fea0003800000 */
.L_x_57137:
[----:B------:R-:W-:Y:S02]  /*e030*/  ULDC UR4, c[0x0][0x210] ;  /* 0x0000840000047ab9 */ /* 0x000fe40000000800 */
[----:B------:R-:W-:-:S13]  /*e040*/  ISETP.GE.AND P0, PT, R19, UR4, PT ;  /* 0x0000000413007c0c */ /* 0x000fda000bf06270 */
[----:B------:R-:W-:Y:S05]  /*e050*/  @P0 EXIT ;  /* 0x000000000000094d */ /* 0x000fea0003800000 */
[----:B0-----:R-:W0:Y:S01]  /*e060*/  LDC R6, c[0x0][0x218] ;  /* 0x00008600ff067b82 */ /* 0x001e220000000800 */
[----:B------:R-:W-:Y:S02]  /*e070*/  IMAD.MOV.U32 R22, RZ, RZ, RZ ;  /* 0x000000ffff167224 */ /* 0x000fe400078e00ff */
[----:B--2---:R-:W-:Y:S02]  /*e080*/  IMAD.MOV.U32 R0, RZ, RZ, RZ ;  /* 0x000000ffff007224 */ /* 0x004fe400078e00ff */
[----:B-1-34-:R-:W-:Y:S01]  /*e090*/  IMAD.MOV.U32 R16, RZ, RZ, RZ ;  /* 0x000000ffff107224 */ /* 0x01afe200078e00ff */
        /* <DEDUP_REMOVED lines=350> */
.L_x_57248:
        /* <DEDUP_REMOVED lines=21> */
.L_x_57252:
[----:B------:R-:W2:Y:S02]  /*f7d0*/  LDG.E.U8 R2, desc[UR36][R2.64] ;  /* 0x0000002402027981 */ /* 0x000ea4000c1e1100 */
[----:B--2---:R0:W1:Y:S01]  /*f7e0*/  I2F.F64.U16 R18, R2 ;  /* 0x0000000200127312 */ /* 0x0040620000101800 */
[----:B------:R-:W-:Y:S05]  /*f7f0*/  BRA `(.L_x_57254) ;  /* 0x0000000c00707947 */ /* 0x000fea0003800000 */
.L_x_57251:
        /* <DEDUP_REMOVED lines=9> */
.L_x_57256:
[----:B------:R-:W2:Y:S02]  /*f890*/  LDG.E R2, desc[UR36][R2.64] ;  /* 0x0000002402027981 */ /* 0x000ea4000c1e1900 */
[----:B--2---:R0:W1:Y:S01]  /*f8a0*/  I2F.F64 R18, R2 ;  /* 0x0000000200127312 */ /* 0x0040620000201c00 */
[----:B------:R-:W-:Y:S05]  /*f8b0*/  BRA `(.L_x_57254) ;  /* 0x0000000c00407947 */ /* 0x000fea0003800000 */
.L_x_57255:
[----:B------:R-:W2:Y:S02]  /*f8c0*/  LDG.E.U16 R2, desc[UR36][R2.64] ;  /* 0x0000002402027981 */ /* 0x000ea4000c1e1500 */
[----:B--2---:R0:W1:Y:S01]  /*f8d0*/  I2F.F64.S16 R18, R2 ;  /* 0x0000000200127312 */ /* 0x0040620000101c00 */
[----:B------:R-:W-:Y:S05]  /*f8e0*/  BRA `(.L_x_57254) ;  /* 0x0000000c00347947 */ /* 0x000fea0003800000 */
.L_x_57250:
        /* <DEDUP_REMOVED lines=10> */
.L_x_57258:
[----:B------:R-:W2:Y:S02]  /*f990*/  LDG.E.U16 R0, desc[UR36][R2.64] ;  /* 0x0000002402007981 */ /* 0x000ea4000c1e1500 */
[----:B--2---:R-:W-:-:S05]  /*f9a0*/  HADD2.F32 R0, -RZ, R0.H0_H0 ;  /* 0x20000000ff007230 */ /* 0x004fca0000004100 */
[----:B------:R-:W-:-:S04]  /*f9b0*/  FMUL.FTZ R0, R0, 1 ;  /* 0x3f80000000007820 */ /* 0x000fc80000410000 */
[----:B------:R0:W1:Y:S01]  /*f9c0*/  F2F.F64.F32 R18, R0 ;  /* 0x0000000000127310 */ /* 0x0000620000201800 */
[----:B------:R-:W-:Y:S05]  /*f9d0*/  BRA `(.L_x_57254) ;  /* 0x0000000800f87947 */ /* 0x000fea0003800000 */
.L_x_57257:
        /* <DEDUP_REMOVED lines=10> */
.L_x_57260:
[----:B------:R-:W2:Y:S02]  /*fa80*/  LDG.E.U16 R2, desc[UR36][R2.64] ;  /* 0x0000002402027981 */ /* 0x000ea4000c1e1500 */
[----:B--2---:R-:W-:-:S05]  /*fa90*/  HADD2.F32 R0, -RZ, R2.H0_H0 ;  /* 0x20000002ff007230 */ /* 0x004fca0000004100 */
[----:B------:R-:W-:-:S04]  /*faa0*/  FMUL.FTZ R0, R0, 1 ;  /* 0x3f80000000007820 */ /* 0x000fc80000410000 */
[----:B------:R0:W1:Y:S01]  /*fab0*/  F2F.F64.F32 R18, R0 ;  /* 0x0000000000127310 */ /* 0x0000620000201800 */
[----:B------:R-:W-:Y:S05]  /*fac0*/  BRA `(.L_x_57254) ;  /* 0x0000000800bc7947 */ /* 0x000fea0003800000 */
.L_x_57259:
[----:B------:R0:W5:Y:S01]  /*fad0*/  LDG.E.64 R18, desc[UR36][R2.64] ;  /* 0x0000002402127981 */ /* 0x000162000c1e1b00 */
[----:B------:R-:W-:Y:S05]  /*fae0*/  BRA `(.L_x_57254) ;  /* 0x0000000800b47947 */ /* 0x000fea0003800000 */
.L_x_57249:
        /* <DEDUP_REMOVED lines=13> */
.L_x_57263:
[----:B------:R0:W5:Y:S01]  /*fbc0*/  LDG.E.64 R18, desc[UR36][R2.64] ;  /* 0x0000002402127981 */ /* 0x000162000c1e1b00 */
[----:B------:R-:W-:Y:S05]  /*fbd0*/  BRA `(.L_x_57254) ;  /* 0x0000000800787947 */ /* 0x000fea0003800000 */
.L_x_57262:
        /* <DEDUP_REMOVED lines=28> */
.L_x_57265:
        /* <DEDUP_REMOVED lines=15> */
.L_x_57264:
[----:B------:R-:W2:Y:S02]  /*fe90*/  LDG.E.U16 R0, desc[UR36][R2.64] ;  /* 0x0000002402007981 */ /* 0x000ea4000c1e1500 */
[----:B--2---:R-:W-:-:S04]  /*fea0*/  IMAD.U32 R0, R0, 0x10000, RZ ;  /* 0x0001000000007824 */ /* 0x004fc800078e00ff */
[----:B------:R-:W-:-:S04]  /*feb0*/  FMUL.FTZ R0, R0, 1 ;  /* 0x3f80000000007820 */ /* 0x000fc80000410000 */
[----:B------:R0:W1:Y:S01]  /*fec0*/  F2F.F64.F32 R18, R0 ;  /* 0x0000000000127310 */ /* 0x0000620000201800 */
[----:B------:R-:W-:Y:S05]  /*fed0*/  BRA `(.L_x_57254) ;  /* 0x0000000400b87947 */ /* 0x000fea0003800000 */
.L_x_57261:
        /* <DEDUP_REMOVED lines=11> */
.L_x_57268:
        /* <DEDUP_REMOVED lines=21> */
.L_x_57272:
[----:B------:R-:W-:Y:S05]  /*100e0*/  BSYNC B1 ;  /* 0x0000000000017941 */ /* 0x000fea0003800000 */
.L_x_57271:
[----:B------:R-:W-:Y:S01]  /*100f0*/  LEA R3, R0, 0x3b800000, 0x17 ;  /* 0x3b80000000037811 */ /* 0x000fe200078eb8ff */
[----:B------:R-:W-:-:S05]  /*10100*/  IMAD.SHL.U32 R0, R2, 0x100000, RZ ;  /* 0x0010000002007824 */ /* 0x000fca00078e00ff */
[----:B------:R-:W-:-:S07]  /*10110*/  LOP3.LUT R0, R3, R0, R4, 0xfe, !PT ;  /* 0x0000000003007212 */ /* 0x000fce00078efe04 */
.L_x_57270:
[----:B------:R-:W-:Y:S05]  /*10120*/  BSYNC B0 ;  /* 0x0000000000007941 */ /* 0x000fea0003800000 */
.L_x_57269:
[----:B------:R-:W-:-:S04]  /*10130*/  FMUL.FTZ R0, R0, 1 ;  /* 0x3f80000000007820 */ /* 0x000fc80000410000 */
[----:B------:R2:W3:Y:S01]  /*10140*/  F2F.F64.F32 R18, R0 ;  /* 0x0000000000127310 */ /* 0x0004e20000201800 */
[----:B------:R-:W-:Y:S05]  /*10150*/  BRA `(.L_x_57254) ;  /* 0x0000000400187947 */ /* 0x000fea0003800000 */
.L_x_57267:
        /* <DEDUP_REMOVED lines=21> */
.L_x_57276:
[----:B------:R-:W-:Y:S05]  /*102b0*/  BSYNC B1 ;  /* 0x0000000000017941 */ /* 0x000fea0003800000 */
.L_x_57275:
[----:B------:R-:W-:Y:S01]  /*102c0*/  LEA R3, R0, 0x37800000, 0x17 ;  /* 0x3780000000037811 */ /* 0x000fe200078eb8ff */
[----:B------:R-:W-:-:S05]  /*102d0*/  IMAD.SHL.U32 R0, R2, 0x200000, RZ ;  /* 0x0020000002007824 */ /* 0x000fca00078e00ff */
[----:B------:R-:W-:-:S07]  /*102e0*/  LOP3.LUT R0, R3, R0, R4, 0xfe, !PT ;  /* 0x0000000003007212 */ /* 0x000fce00078efe04 */
.L_x_57274:
[----:B------:R-:W-:Y:S05]  /*102f0*/  BSYNC B0 ;  /* 0x0000000000007941 */ /* 0x000fea0003800000 */
.L_x_57273:
[----:B------:R-:W-:-:S04]  /*10300*/  FMUL.FTZ R0, R0, 1 ;  /* 0x3f80000000007820 */ /* 0x000fc80000410000 */
[----:B------:R4:W0:Y:S01]  /*10310*/  F2F.F64.F32 R18, R0 ;  /* 0x0000000000127310 */ /* 0x0008220000201800 */
[----:B------:R-:W-:Y:S05]  /*10320*/  BRA `(.L_x_57254) ;  /* 0x0000000000a47947 */ /* 0x000fea0003800000 */
.L_x_57266:
        /* <DEDUP_REMOVED lines=14> */
.L_x_57280:
[----:B------:R-:W-:Y:S05]  /*10410*/  BSYNC B0 ;  /* 0x0000000000007941 */ /* 0x000fea0003800000 */
.L_x_57279:
[----:B------:R-:W-:-:S04]  /*10420*/  FMUL.FTZ R0, R0, 1 ;  /* 0x3f80000000007820 */ /* 0x000fc80000410000 */
[----:B------:R0:W1:Y:S01]  /*10430*/  F2F.F64.F32 R18, R0 ;  /* 0x0000000000127310 */ /* 0x0000620000201800 */
[----:B------:R-:W-:Y:S05]  /*10440*/  BRA `(.L_x_57254) ;  /* 0x00000000005c7947 */ /* 0x000fea0003800000 */
.L_x_57253:
        /* <DEDUP_REMOVED lines=16> */
.L_x_57281:
[----:B------:R-:W-:Y:S01]  /*10550*/  CS2R R18, SRZ ;  /* 0x0000000000127805 */ /* 0x000fe2000001ff00 */
[----:B------:R-:W-:Y:S06]  /*10560*/  BRA `(.L_x_57254) ;  /* 0x0000000000147947 */ /* 0x000fec0003800000 */
.L_x_57278:
[----:B------:R-:W2:Y:S02]  /*10570*/  LDG.E.64 R18, desc[UR36][R2.64] ;  /* 0x0000002402127981 */ /* 0x000ea4000c1e1b00 */
[----:B--2---:R-:W0:Y:S01]  /*10580*/  I2F.F64.U64 R18, R18 ;  /* 0x0000001200127312 */ /* 0x004e220000301800 */
[----:B------:R-:W-:Y:S05]  /*10590*/  BRA `(.L_x_57254) ;  /* 0x0000000000087947 */ /* 0x000fea0003800000 */
.L_x_57277:
[----:B------:R-:W2:Y:S02]  /*105a0*/  LDG.E R2, desc[UR36][R2.64] ;  /* 0x0000002402027981 */ /* 0x000ea4000c1e1900 */
[----:B--2---:R0:W1:Y:S02]  /*105b0*/  I2F.F64.U32 R18, R2 ;  /* 0x0000000200127312 */ /* 0x0040640000201800 */
.L_x_57254:
        /* <DEDUP_REMOVED lines=18> */
.L_x_57285:
[----:B------:R-:W2:Y:S02]  /*106e0*/  LDG.E.U8 R22, desc[UR36][R22.64] ;  /* 0x0000002416167981 */ /* 0x000ea4000c1e1100 */
[----:B--2---:R0:W2:Y:S01]  /*106f0*/  I2F.F64.U16 R34, R22 ;  /* 0x0000001600227312 */ /* 0x0040a20000101800 */
[----:B------:R-:W-:Y:S05]  /*10700*/  BRA `(.L_x_57287) ;  /* 0x0000000c00707947 */ /* 0x000fea0003800000 */
.L_x_57284:
        /* <DEDUP_REMOVED lines=9> */
.L_x_57289:
[----:B------:R-:W2:Y:S02]  /*107a0*/  LDG.E R22, desc[UR36][R22.64] ;  /* 0x0000002416167981 */ /* 0x000ea4000c1e1900 */
[----:B--2---:R0:W2:Y:S01]  /*107b0*/  I2F.F64 R34, R22 ;  /* 0x0000001600227312 */ /* 0x0040a20000201c00 */
[----:B------:R-:W-:Y:S05]  /*107c0*/  BRA `(.L_x_57287) ;  /* 0x0000000c00407947 */ /* 0x000fea0003800000 */
.L_x_57288:
[----:B------:R-:W2:Y:S02]  /*107d0*/  LDG.E.U16 R22, desc[UR36][R22.64] ;  /* 0x0000002416167981 */ /* 0x000ea4000c1e1500 */
[----:B--2---:R0:W2:Y:S01]  /*107e0*/  I2F.F64.S16 R34, R22 ;  /* 0x0000001600227312 */ /* 0x0040a20000101c00 */
[----:B------:R-:W-:Y:S05]  /*107f0*/  BRA `(.L_x_57287) ;  /* 0x0000000c00347947 */ /* 0x000fea0003800000 */
.L_x_57283:
        /* <DEDUP_REMOVED lines=10> */
.L_x_57291:
[----:B------:R-:W2:Y:S02]  /*108a0*/  LDG.E.U16 R0, desc[UR36][R22.64] ;  /* 0x0000002416007981 */ /* 0x000ea4000c1e1500 */
[----:B--2---:R-:W-:-:S05]  /*108b0*/  HADD2.F32 R0, -RZ, R0.H0_H0 ;  /* 0x20000000ff007230 */ /* 0x004fca0000004100 */
[----:B------:R-:W-:-:S04]  /*108c0*/  FMUL.FTZ R0, R0, 1 ;  /* 0x3f80000000007820 */ /* 0x000fc80000410000 */
[----:B------:R0:W2:Y:S01]  /*108d0*/  F2F.F64.F32 R34, R0 ;  /* 0x0000000000227310 */ /* 0x0000a20000201800 */
[----:B------:R-:W-:Y:S05]  /*108e0*/  BRA `(.L_x_57287) ;  /* 0x0000000800f87947 */ /* 0x000fea0003800000 */
.L_x_57290:
        /* <DEDUP_REMOVED lines=10> */
.L_x_57293:
[----:B------:R-:W2:Y:S02]  /*10990*/  LDG.E.U16 R22, desc[UR36][R22.64] ;  /* 0x0000002416167981 */ /* 0x000ea4000c1e1500 */
[----:B--2---:R-:W-:-:S05]  /*109a0*/  HADD2.F32 R0, -RZ, R22.H0_H0 ;  /* 0x20000016ff007230 */ /* 0x004fca0000004100 */
[----:B------:R-:W-:-:S04]  /*109b0*/  FMUL.FTZ R0, R0, 1 ;  /* 0x3f80000000007820 */ /* 0x000fc80000410000 */
[----:B------:R0:W2:Y:S01]  /*109c0*/  F2F.F64.F32 R34, R0 ;  /* 0x0000000000227310 */ /* 0x0000a20000201800 */
[----:B------:R-:W-:Y:S05]  /*109d0*/  BRA `(.L_x_57287) ;  /* 0x0000000800bc7947 */ /* 0x000fea0003800000 */
.L_x_57292:
[----:B------:R0:W5:Y:S01]  /*109e0*/  LDG.E.64 R34, desc[UR36][R22.64] ;  /* 0x0000002416227981 */ /* 0x000162000c1e1b00 */
[----:B------:R-:W-:Y:S05]  /*109f0*/  BRA `(.L_x_57287) ;  /* 0x0000000800b47947 */ /* 0x000fea0003800000 */
.L_x_57282:
        /* <DEDUP_REMOVED lines=13> */
.L_x_57296:
[----:B------:R0:W5:Y:S01]  /*10ad0*/  LDG.E.64 R34, desc[UR36][R22.64] ;  /* 0x0000002416227981 */ /* 0x000162000c1e1b00 */
[----:B------:R-:W-:Y:S05]  /*10ae0*/  BRA `(.L_x_57287) ;  /* 0x0000000800787947 */ /* 0x000fea0003800000 */
.L_x_57295:
        /* <DEDUP_REMOVED lines=28> */
.L_x_57298:
        /* <DEDUP_REMOVED lines=15> */
.L_x_57297:
[----:B------:R-:W2:Y:S02]  /*10da0*/  LDG.E.U16 R0, desc[UR36][R22.64] ;  /* 0x0000002416007981 */ /* 0x000ea4000c1e1500 */
[----:B--2---:R-:W-:-:S04]  /*10db0*/  IMAD.U32 R0, R0, 0x10000, RZ ;  /* 0x0001000000007824 */ /* 0x004fc800078e00ff */
[----:B------:R-:W-:-:S04]  /*10dc0*/  FMUL.FTZ R0, R0, 1 ;  /* 0x3f80000000007820 */ /* 0x000fc80000410000 */
[----:B------:R0:W2:Y:S01]  /*10dd0*/  F2F.F64.F32 R34, R0 ;  /* 0x0000000000227310 */ /* 0x0000a20000201800 */
[----:B------:R-:W-:Y:S05]  /*10de0*/  BRA `(.L_x_57287) ;  /* 0x0000000400b87947 */ /* 0x000fea0003800000 */
.L_x_57294:
        /* <DEDUP_REMOVED lines=11> */
.L_x_57301:
        /* <DEDUP_REMOVED lines=21> */
.L_x_57305:
[----:B------:R-:W-:Y:S05]  /*10ff0*/  BSYNC B1 ;  /* 0x0000000000017941 */ /* 0x000fea0003800000 */
.L_x_57304:
[----:B------:R-:W-:Y:S01]  /*11000*/  LEA R3, R0, 0x3b800000, 0x17 ;  /* 0x3b80000000037811 */ /* 0x000fe200078eb8ff */
[----:B------:R-:W-:-:S05]  /*11010*/  IMAD.SHL.U32 R0, R2, 0x100000, RZ ;  /* 0x0010000002007824 */ /* 0x000fca00078e00ff */
[----:B------:R-:W-:-:S07]  /*11020*/  LOP3.LUT R0, R3, R0, R4, 0xfe, !PT ;  /* 0x0000000003007212 */ /* 0x000fce00078efe04 */
.L_x_57303:
[----:B------:R-:W-:Y:S05]  /*11030*/  BSYNC B0 ;  /* 0x0000000000007941 */ /* 0x000fea0003800000 */
.L_x_57302:
[----:B------:R-:W-:-:S04]  /*11040*/  FMUL.FTZ R0, R0, 1 ;  /* 0x3f80000000007820 */ /* 0x000fc80000410000 */
[----:B------:R0:W2:Y:S01]  /*11050*/  F2F.F64.F32 R34, R0 ;  /* 0x0000000000227310 */ /* 0x0000a20000201800 */
[----:B------:R-:W-:Y:S05]  /*11060*/  BRA `(.L_x_57287) ;  /* 0x0000000400187947 */ /* 0x000fea0003800000 */
.L_x_57300:
        /* <DEDUP_REMOVED lines=21> */
.L_x_57309:
[----:B------:R-:W-:Y:S05]  /*111c0*/  BSYNC B1 ;  /* 0x0000000000017941 */ /* 0x000fea0003800000 */
.L_x_57308:
[----:B------:R-:W-:Y:S01]  /*111d0*/  LEA R3, R0, 0x37800000, 0x17 ;  /* 0x3780000000037811 */ /* 0x000fe200078eb8ff */
[----:B------:R-:W-:-:S05]  /*111e0*/  IMAD.SHL.U32 R0, R2, 0x200000, RZ ;  /* 0x0020000002007824 */ /* 0x000fca00078e00ff */
[----:B------:R-:W-:-:S07]  /*111f0*/  LOP3.LUT R0, R3, R0, R4, 0xfe, !PT ;  /* 0x0000000003007212 */ /* 0x000fce00078efe04 */
.L_x_57307:
[----:B------:R-:W-:Y:S05]  /*11200*/  BSYNC B0 ;  /* 0x0000000000007941 */ /* 0x000fea0003800000 */
.L_x_57306:
[----:B------:R-:W-:-:S04]  /*11210*/  FMUL.FTZ R0, R0, 1 ;  /* 0x3f80000000007820 */ /* 0x000fc80000410000 */
[----:B------:R0:W2:Y:S01]  /*11220*/  F2F.F64.F32 R34, R0 ;  /* 0x0000000000227310 */ /* 0x0000a20000201800 */
[----:B------:R-:W-:Y:S05]  /*11230*/  BRA `(.L_x_57287) ;  /* 0x0000000000a47947 */ /* 0x000fea0003800000 */
.L_x_57299:
        /* <DEDUP_REMOVED lines=14> */
.L_x_57313:
[----:B------:R-:W-:Y:S05]  /*11320*/  BSYNC B0 ;  /* 0x0000000000007941 */ /* 0x000fea0003800000 */
.L_x_57312:
[----:B------:R-:W-:-:S04]  /*11330*/  FMUL.FTZ R0, R0, 1 ;  /* 0x3f80000000007820 */ /* 0x000fc80000410000 */
[----:B------:R0:W2:Y:S01]  /*11340*/  F2F.F64.F32 R34, R0 ;  /* 0x0000000000227310 */ /* 0x0000a20000201800 */
[----:B------:R-:W-:Y:S05]  /*11350*/  BRA `(.L_x_57287) ;  /* 0x00000000005c7947 */ /* 0x000fea0003800000 */
.L_x_57286:
        /* <DEDUP_REMOVED lines=16> */
.L_x_57314:
[----:B------:R-:W-:Y:S01]  /*11460*/  CS2R R34, SRZ ;  /* 0x0000000000227805 */ /* 0x000fe2000001ff00 */
[----:B------:R-:W-:Y:S06]  /*11470*/  BRA `(.L_x_57287) ;  /* 0x0000000000147947 */ /* 0x000fec0003800000 */
.L_x_57311:
[----:B------:R-:W2:Y:S02]  /*11480*/  LDG.E.64 R34, desc[UR36][R22.64] ;  /* 0x0000002416227981 */ /* 0x000ea4000c1e1b00 */
[----:B--2---:R-:W0:Y:S01]  /*11490*/  I2F.F64.U64 R34, R34 ;  /* 0x0000002200227312 */ /* 0x004e220000301800 */
[----:B------:R-:W-:Y:S05]  /*114a0*/  BRA `(.L_x_57287) ;  /* 0x0000000000087947 */ /* 0x000fea0003800000 */
.L_x_57310:
[----:B------:R-:W2:Y:S02]  /*114b0*/  LDG.E R22, desc[UR36][R22.64] ;  /* 0x0000002416167981 */ /* 0x000ea4000c1e1900 */
[----:B--2---:R0:W2:Y:S02]  /*114c0*/  I2F.F64.U32 R34, R22 ;  /* 0x0000001600227312 */ /* 0x0040a40000201800 */
.L_x_57287:
[----:B0-2--5:R-:W-:Y:S01]  /*114d0*/  LOP3.LUT R0, R35, 0x7ff00000, RZ, 0xc0, !PT ;  /* 0x7ff0000023007812 */ /* 0x025fe200078ec0ff */
[----:B-1-3--:R-:W-:Y:S01]  /*114e0*/  DADD R6, -RZ, |R18| ;  /* 0x00000000ff067229 */ /* 0x00afe20000000512 */
[----:B------:R-:W-:Y:S01]  /*114f0*/  BSSY B0, `(.L_x_57315) ;  /* 0x0000008000007945 */ /* 0x000fe20003800000 */
[----:B------:R-:W-:Y:S01]  /*11500*/  IMAD.MOV.U32 R32, RZ, RZ, R34 ;  /* 0x000000ffff207224 */ /* 0x000fe200078e0022 */
[----:B------:R-:W-:Y:S01]  /*11510*/  LEA.HI R5, R0, 0xfffffc0c, RZ, 0xc ;  /* 0xfffffc0c00057811 */ /* 0x000fe200078f60ff */
[--C-:B------:R-:W-:Y:S01]  /*11520*/  IMAD.MOV.U32 R3, RZ, RZ, R35.reuse ;  /* 0x000000ffff037224 */ /* 0x100fe200078e0023 */
[----:B------:R-:W-:Y:S02]  /*11530*/  MOV R0, 0x11570 ;  /* 0x0001157000007802 */ /* 0x000fe40000000f00 */
[CC--:B----4-:R-:W-:Y:S02]  /*11540*/  SHF.L.U64.HI R2, R34.reuse, R5.reuse, R35 ;  /* 0x0000000522027219 */ /* 0x0d0fe40000010223 */
[----:B------:R-:W-:-:S07]  /*11550*/  SHF.L.U32 R22, R34, R5, RZ ;  /* 0x0000000522167219 */ /* 0x000fce00000006ff */
[----:B------:R-:W-:Y:S05]  /*11560*/  CALL.REL.NOINC `($_ZN2at6native18elementwise_kernelILi128ELi4EZNS0_15gpu_kernel_implIZZZNS0_50_GLOBAL__N__2680c7bb_12_PowKernel_cu_140f0503_289624pow_tensor_tensor_kernelERNS_18TensorIteratorBaseEENKUlvE_clEvENKUlvE4_clEvEUlddE_EEvS5_RKT_EUliE_EEviT1_$__internal_accurate_pow) ;  /* 0x00000014004c7944 */ /* 0x000fea0003c00000 */
[----:B------:R-:W-:Y:S05]  /*11570*/  BSYNC B0 ;  /* 0x0000000000007941 */ /* 0x000fea0003800000 */
.L_x_57315:
        /* <DEDUP_REMOVED lines=22> */
.L_x_57317:
[----:B------:R-:W-:Y:S01]  /*116e0*/  DSETP.NEU.AND P0, PT, |R34|, 0.5, PT ;  /* 0x3fe000002200742a */ /* 0x000fe20003f0d200 */
[----:B------:R-:W-:Y:S01]  /*116f0*/  ISETP.GE.AND P1, PT, R35, RZ, PT ;  /* 0x000000ff2300720c */ /* 0x000fe20003f26270 */
[----:B------:R-:W-:Y:S01]  /*11700*/  IMAD.MOV.U32 R4, RZ, RZ, RZ ;  /* 0x000000ffff047224 */ /* 0x000fe200078e00ff */
[----:B------:R-:W-:-:S04]  /*11710*/  ISETP.EQ.U32.AND P2, PT, R22, RZ, PT ;  /* 0x000000ff1600720c */ /* 0x000fc80003f42070 */
[----:B------:R-:W-:-:S04]  /*11720*/  ISETP.EQ.AND.EX P0, PT, R2, -0x80000000, P0, P2 ;  /* 0x800000000200780c */ /* 0x000fc80000702320 */
[----:B------:R-:W-:-:S04]  /*11730*/  SEL R5, R19, RZ, P0 ;  /* 0x000000ff13057207 */ /* 0x000fc80000000000 */
[----:B------:R-:W-:-:S07]  /*11740*/  @!P1 LOP3.LUT R5, R5, 0x7ff00000, RZ, 0xfc, !PT ;  /* 0x7ff0000005059812 */ /* 0x000fce00078efcff */
.L_x_57318:
[----:B------:R-:W-:Y:S05]  /*11750*/  BSYNC B0 ;  /* 0x0000000000007941 */ /* 0x000fea0003800000 */
.L_x_57316:
        /* <DEDUP_REMOVED lines=18> */
.L_x_57322:
        /* <DEDUP_REMOVED lines=10> */
.L_x_57321:
[----:B------:R-:W-:-:S11]  /*11920*/  DADD R4, R34, R18 ;  /* 0x0000000022047229 */ /* 0x000fd60000000012 */
.L_x_57320:
[----:B------:R-:W-:Y:S05]  /*11930*/  BSYNC B0 ;  /* 0x0000000000007941 */ /* 0x000fea0003800000 */
.L_x_57319:
        /* <DEDUP_REMOVED lines=19> */
.L_x_57326:
[----:B------:R-:W0:Y:S02]  /*11a70*/  F2I.S64.F64.TRUNC R4, R4 ;  /* 0x0000000400047311 */ /* 0x000e24000030d900 */
[----:B0-----:R-:W-:-:S05]  /*11a80*/  IMAD.MOV.U32 R3, RZ, RZ, R4 ;  /* 0x000000ffff037224 */ /* 0x001fca00078e0004 */
[----:B------:R-:W-:Y:S01]  /*11a90*/  STG.E.U8 desc[UR36][R16.64], R3 ;  /* 0x0000000310007986 */ /* 0x000fe2000c101124 */
[----:B------:R-:W-:Y:S05]  /*11aa0*/  EXIT ;  /* 0x000000000000794d */ /* 0x000fea0003800000 */
.L_x_57325:
        /* <DEDUP_REMOVED lines=9> */
.L_x_57329:
[----:B------:R-:W0:Y:S02]  /*11b40*/  F2I.F64.TRUNC R5, R4 ;  /* 0x0000000400057311 */ /* 0x000e24000030d100 */
[----:B0-----:R-:W-:Y:S01]  /*11b50*/  STG.E desc[UR36][R16.64], R5 ;  /* 0x0000000510007986 */ /* 0x001fe2000c101924 */
[----:B------:R-:W-:Y:S05]  /*11b60*/  EXIT ;  /* 0x000000000000794d */ /* 0x000fea0003800000 */
.L_x_57328:
[----:B------:R-:W0:Y:S02]  /*11b70*/  F2I.F64.TRUNC R5, R4 ;  /* 0x0000000400057311 */ /* 0x000e24000030d100 */
[----:B0-----:R-:W-:Y:S01]  /*11b80*/  STG.E.U16 desc[UR36][R16.64], R5 ;  /* 0x0000000510007986 */ /* 0x001fe2000c101524 */
[----:B------:R-:W-:Y:S05]  /*11b90*/  EXIT ;  /* 0x000000000000794d */ /* 0x000fea0003800000 */
.L_x_57324:
        /* <DEDUP_REMOVED lines=13> */
.L_x_57331:
        /* <DEDUP_REMOVED lines=8> */
.L_x_57330:
        /* <DEDUP_REMOVED lines=14> */
.L_x_57333:
        /* <DEDUP_REMOVED lines=9> */
.L_x_57332:
[----:B------:R-:W-:Y:S01]  /*11e60*/  STG.E.64 desc[UR36][R16.64], R4 ;  /* 0x0000000410007986 */ /* 0x000fe2000c101b24 */
[----:B------:R-:W-:Y:S05]  /*11e70*/  EXIT ;  /* 0x000000000000794d */ /* 0x000fea0003800000 */
.L_x_57323:
        /* <DEDUP_REMOVED lines=12> */
.L_x_57336:
[----:B------:R-:W-:-:S05]  /*11f40*/  CS2R R6, SRZ ;  /* 0x0000000000067805 */ /* 0x000fca000001ff00 */
[----:B------:R-:W-:Y:S01]  /*11f50*/  STG.E.128 desc[UR36][R16.64], R4 ;  /* 0x0000000410007986 */ /* 0x000fe2000c101d24 */
[----:B------:R-:W-:Y:S05]  /*11f60*/  EXIT ;  /* 0x000000000000794d */ /* 0x000fea0003800000 */
.L_x_57335:
        /* <DEDUP_REMOVED lines=25> */
.L_x_57340:
[----:B------:R-:W-:Y:S05]  /*12100*/  BSYNC B0 ;  /* 0x0000000000007941 */ /* 0x000fea0003800000 */
.L_x_57339:
[----:B------:R-:W-:-:S05]  /*12110*/  LOP3.LUT R3, R0, R3, RZ, 0xfc, !PT ;  /* 0x0000000300037212 */ /* 0x000fca00078efcff */
[----:B------:R-:W-:Y:S01]  /*12120*/  STG.E.U8 desc[UR36][R16.64], R3 ;  /* 0x0000000310007986 */ /* 0x000fe2000c101124 */
[----:B------:R-:W-:Y:S05]  /*12130*/  EXIT ;  /* 0x000000000000794d */ /* 0x000fea0003800000 */
.L_x_57338:
        /* <DEDUP_REMOVED lines=17> */
.L_x_57342:
[----:B------:R-:W-:Y:S01]  /*12250*/  IMAD.MOV.U32 R0, RZ, RZ, 0x7f ;  /* 0x0000007fff007424 */ /* 0x000fe200078e00ff */
[----:B------:R-:W-:-:S04]  /*12260*/  ISETP.GT.U32.AND P0, PT, R2, 0x7f800000, PT ;  /* 0x7f8000000200780c */ /* 0x000fc80003f04070 */
[----:B------:R-:W-:-:S09]  /*12270*/  SEL R0, R0, 0x7c, P0 ;  /* 0x0000007c00007807 */ /* 0x000fd20000000000 */
.L_x_57343:
[----:B------:R-:W-:Y:S05]  /*12280*/  BSYNC B0 ;  /* 0x0000000000007941 */ /* 0x000fea0003800000 */
.L_x_57341:
[----:B------:R-:W-:-:S04]  /*12290*/  LOP3.LUT R2, R3, 0x80000000, RZ, 0xc0, !PT ;  /* 0x8000000003027812 */ /* 0x000fc800078ec0ff */
[----:B------:R-:W-:-:S04]  /*122a0*/  SHF.R.U32.HI R3, RZ, 0x18, R2 ;  /* 0x00000018ff037819 */ /* 0x000fc80000011602 */
[----:B------:R-:W-:-:S05]  /*122b0*/  LOP3.LUT R3, R0, R3, RZ, 0xfc, !PT ;  /* 0x0000000300037212 */ /* 0x000fca00078efcff */
[----:B------:R-:W-:Y:S01]  /*122c0*/  STG.E.U8 desc[UR36][R16.64], R3 ;  /* 0x0000000310007986 */ /* 0x000fe2000c101124 */
[----:B------:R-:W-:Y:S05]  /*122d0*/  EXIT ;  /* 0x000000000000794d */ /* 0x000fea0003800000 */
.L_x_57337:
        /* <DEDUP_REMOVED lines=8> */
.L_x_57334:
        /* <DEDUP_REMOVED lines=11> */
.L_x_57346:
        /* <DEDUP_REMOVED lines=21> */
.L_x_57349:
[----:B------:R-:W-:-:S04]  /*12560*/  LOP3.LUT R2, R3, 0x80000000, RZ, 0xc0, !PT ;  /* 0x8000000003027812 */ /* 0x000fc800078ec0ff */
[----:B------:R-:W-:-:S04]  /*12570*/  SHF.R.U32.HI R3, RZ, 0x18, R2 ;  /* 0x00000018ff037819 */ /* 0x000fc80000011602 */
[----:B------:R-:W-:-:S04]  /*12580*/  LOP3.LUT R0, R0, R3, RZ, 0xfc, !PT ;  /* 0x0000000300007212 */ /* 0x000fc800078efcff */
[----:B------:R-:W-:-:S07]  /*12590*/  PRMT R8, R0, 0x7610, R8 ;  /* 0x0000761000087816 */ /* 0x000fce0000000008 */
.L_x_57348:
[----:B------:R-:W-:Y:S05]  /*125a0*/  BSYNC B0 ;  /* 0x0000000000007941 */ /* 0x000fea0003800000 */
.L_x_57347:
[----:B------:R-:W-:Y:S01]  /*125b0*/  STG.E.U8 desc[UR36][R16.64], R8 ;  /* 0x0000000810007986 */ /* 0x000fe2000c101124 */
[----:B------:R-:W-:Y:S05]  /*125c0*/  EXIT ;  /* 0x000000000000794d */ /* 0x000fea0003800000 */
.L_x_57345:
        /* <DEDUP_REMOVED lines=21> */
.L_x_57352:
[----:B------:R-:W-:-:S04]  /*12720*/  LOP3.LUT R2, R3, 0x80000000, RZ, 0xc0, !PT ;  /* 0x8000000003027812 */ /* 0x000fc800078ec0ff */
[----:B------:R-:W-:-:S04]  /*12730*/  SHF.R.U32.HI R3, RZ, 0x18, R2 ;  /* 0x00000018ff037819 */ /* 0x000fc80000011602 */
[----:B------:R-:W-:-:S04]  /*12740*/  LOP3.LUT R0, R0, R3, RZ, 0xfc, !PT ;  /* 0x0000000300007212 */ /* 0x000fc800078efcff */
[----:B------:R-:W-:-:S07]  /*12750*/  PRMT R8, R0, 0x7610, R8 ;  /* 0x0000761000087816 */ /* 0x000fce0000000008 */
.L_x_57351:
[----:B------:R-:W-:Y:S05]  /*12760*/  BSYNC B0 ;  /* 0x0000000000007941 */ /* 0x000fea0003800000 */
.L_x_57350:
[----:B------:R-:W-:Y:S01]  /*12770*/  STG.E.U8 desc[UR36][R16.64], R8 ;  /* 0x0000000810007986 */ /* 0x000fe2000c101124 */
[----:B------:R-:W-:Y:S05]  /*12780*/  EXIT ;  /* 0x000000000000794d */ /* 0x000fea0003800000 */
.L_x_57344:
        /* <DEDUP_REMOVED lines=26> */
.L_x_57327:
        /* <DEDUP_REMOVED lines=16> */
.L_x_57355:
[----:B------:R-:W-:Y:S05]  /*12a30*/  EXIT ;  /* 0x000000000000794d */ /* 0x000fea0003800000 */
.L_x_57354:
[----:B------:R-:W0:Y:S02]  /*12a40*/  F2I.U64.F64.TRUNC R4, R4 ;  /* 0x0000000400047311 */ /* 0x000e24000030d800 */
[----:B0-----:R-:W-:Y:S01]  /*12a50*/  STG.E.64 desc[UR36][R16.64], R4 ;  /* 0x0000000410007986 */ /* 0x001fe2000c101b24 */
[----:B------:R-:W-:Y:S05]  /*12a60*/  EXIT ;  /* 0x000000000000794d */ /* 0x000fea0003800000 */
.L_x_57353:
[----:B------:R-:W0:Y:S02]  /*12a70*/  F2I.U32.F64.TRUNC R5, R4 ;  /* 0x0000000400057311 */ /* 0x000e24000030d000 */
[----:B0-----:R-:W-:Y:S01]  /*12a80*/  STG.E desc[UR36][R16.64], R5 ;  /* 0x0000000510007986 */ /* 0x001fe2000c101924 */
[----:B------:R-:W-:Y:S05]  /*12a90*/  EXIT ;  /* 0x000000000000794d */ /* 0x000fea0003800000 */
        .type           $_ZN2at6native18elementwise_kernelILi128ELi4EZNS0_15gpu_kernel_implIZZZNS0_50_GLOBAL__N__2680c7bb_12_PowKernel_cu_140f0503_289624pow_tensor_tensor_kernelERNS_18TensorIteratorBaseEENKUlvE_clEvENKUlvE4_clEvEUlddE_EEvS5_RKT_EUliE_EEviT1_$__internal_accurate_pow,@function
        .size           $_ZN2at6native18elementwise_kernelILi128ELi4EZNS0_15gpu_kernel_implIZZZNS0_50_GLOBAL__N__2680c7bb_12_PowKernel_cu_140f0503_289624pow_tensor_tensor_kernelERNS_18TensorIteratorBaseEENKUlvE_clEvENKUlvE4_clEvEUlddE_EEvS5_RKT_EUliE_EEviT1_$__internal_accurate_pow,(.L_x_71554 - $_ZN2at6native18elementwise_kernelILi128ELi4EZNS0_15gpu_kernel_implIZZZNS0_50_GLOBAL__N__2680c7bb_12_PowKernel_cu_140f0503_289624pow_tensor_tensor_kernelERNS_18TensorIteratorBaseEENKUlvE_clEvENKUlvE4_clEvEUlddE_EEvS5_RKT_EUliE_EEviT1_$__internal_accurate_pow)
$_ZN2at6native18elementwise_kernelILi128ELi4EZNS0_15gpu_kernel_implIZZZNS0_50_GLOBAL__N__2680c7bb_12_PowKernel_cu_140f0503_289624pow_tensor_tensor_kernelERNS_18TensorIteratorBaseEENKUlvE_clEvENKUlvE4_clEvEUlddE_EEvS5_RKT_EUliE_EEviT1_$__internal_accurate_pow:
[--C-:B------:R-:W-:Y:S01]  /*12aa0*/  SHF.R.U32.HI R33, RZ, 0x14, R7.reuse ;  /* 0x00000014ff217819 */ /* 0x100fe20000011607 */
[----:B------:R-:W-:Y:S01]  /*12ab0*/  IMAD.MOV.U32 R4, RZ, RZ, R6 ;  /* 0x000000ffff047224 */ /* 0x000fe200078e0006 */
[----:B------:R-:W-:Y:S01]  /*12ac0*/  UMOV UR4, 0x7d2cafe2 ;  /* 0x7d2cafe200047882 */ /* 0x000fe20000000000 */
[----:B------:R-:W-:Y:S01]  /*12ad0*/  IMAD.MOV.U32 R5, RZ, RZ, R7 ;  /* 0x000000ffff057224 */ /* 0x000fe200078e0007 */
[----:B------:R-:W-:Y:S01]  /*12ae0*/  ISETP.NE.AND P0, PT, R33, RZ, PT ;  /* 0x000000ff2100720c */ /* 0x000fe20003f05270 */
[----:B------:R-:W-:Y:S01]  /*12af0*/  IMAD.MOV.U32 R8, RZ, RZ, 0x41ad3b5a ;  /* 0x41ad3b5aff087424 */ /* 0x000fe200078e00ff */
[----:B------:R-:W-:Y:S01]  /*12b00*/  UMOV UR5, 0x3eb0f5ff ;  /* 0x3eb0f5ff00057882 */ /* 0x000fe20000000000 */
[----:B------:R-:W-:-:S10]  /*12b10*/  IMAD.MOV.U32 R9, RZ, RZ, 0x3ed0f5d2 ;  /* 0x3ed0f5d2ff097424 */ /* 0x000fd400078e00ff */
[----:B------:R-:W-:-:S10]  /*12b20*/  @!P0 DMUL R4, R4, 1.80143985094819840000e+16 ;  /* 0x4350000004048828 */ /* 0x000fd40000000000 */
[----:B------:R-:W-:Y:S01]  /*12b30*/  @!P0 IMAD.MOV.U32 R7, RZ, RZ, R5 ;  /* 0x000000ffff078224 */ /* 0x000fe200078e0005 */
[----:B------:R-:W-:Y:S01]  /*12b40*/  @!P0 LEA.HI R33, R5, 0xffffffca, RZ, 0xc ;  /* 0xffffffca05218811 */ /* 0x000fe200078f60ff */
[----:B------:R-:W-:Y:S02]  /*12b50*/  @!P0 IMAD.MOV.U32 R6, RZ, RZ, R4 ;  /* 0x000000ffff068224 */ /* 0x000fe400078e0004 */
[----:B------:R-:W-:Y:S01]  /*12b60*/  IMAD.MOV.U32 R5, RZ, RZ, 0x43300000 ;  /* 0x43300000ff057424 */ /* 0x000fe200078e00ff */
[----:B------:R-:W-:Y:S01]  /*12b70*/  LOP3.LUT R7, R7, 0x800fffff, RZ, 0xc0, !PT ;  /* 0x800fffff07077812 */ /* 0x000fe200078ec0ff */
[----:B------:R-:W-:Y:S02]  /*12b80*/  IMAD.MOV.U32 R12, RZ, RZ, R6 ;  /* 0x000000ffff0c7224 */ /* 0x000fe400078e0006 */
[----:B------:R-:W-:Y:S01]  /*12b90*/  IMAD.MOV.U32 R6, RZ, RZ, RZ ;  /* 0x000000ffff067224 */ /* 0x000fe200078e00ff */
[----:B------:R-:W-:Y:S01]  /*12ba0*/  LOP3.LUT R13, R7, 0x3ff00000, RZ, 0xfc, !PT ;  /* 0x3ff00000070d7812 */ /* 0x000fe200078efcff */
[----:B------:R-:W-:-:S03]  /*12bb0*/  VIADD R4, R33, 0xfffffc01 ;  /* 0xfffffc0121047836 */ /* 0x000fc60000000000 */
[----:B------:R-:W-:-:S13]  /*12bc0*/  ISETP.GE.U32.AND P1, PT, R13, 0x3ff6a09f, PT ;  /* 0x3ff6a09f0d00780c */ /* 0x000fda0003f26070 */
[----:B------:R-:W-:Y:S02]  /*12bd0*/  @P1 VIADD R7, R13, 0xfff00000 ;  /* 0xfff000000d071836 */ /* 0x000fe40000000000 */
[----:B------:R-:W-:Y:S02]  /*12be0*/  @P1 VIADD R4, R33, 0xfffffc02 ;  /* 0xfffffc0221041836 */ /* 0x000fe40000000000 */
[----:B------:R-:W-:Y:S02]  /*12bf0*/  @P1 IMAD.MOV.U32 R13, RZ, RZ, R7 ;  /* 0x000000ffff0d1224 */ /* 0x000fe400078e0007 */
[----:B------:R-:W-:Y:S01]  /*12c00*/  IMAD.MOV.U32 R33, RZ, RZ, R3 ;  /* 0x000000ffff217224 */ /* 0x000fe200078e0003 */
[----:B------:R-:W-:-:S03]  /*12c10*/  LOP3.LUT R4, R4, 0x80000000, RZ, 0x3c, !PT ;  /* 0x8000000004047812 */ /* 0x000fc600078e3cff */
[C---:B------:R-:W-:Y:S01]  /*12c20*/  DADD R10, R12.reuse, 1 ;  /* 0x3ff000000c0a7429 */ /* 0x040fe20000000000 */
[----:B------:R-:W-:Y:S01]  /*12c30*/  IMAD.SHL.U32 R3, R33, 0x2, RZ ;  /* 0x0000000221037824 */ /* 0x000fe200078e00ff */
[----:B------:R-:W-:-:S04]  /*12c40*/  DADD R12, R12, -1 ;  /* 0xbff000000c0c7429 */ /* 0x000fc80000000000 */
[----:B------:R-:W0:Y:S01]  /*12c50*/  MUFU.RCP64H R7, R11 ;  /* 0x0000000b00077308 */ /* 0x000e220000001800 */
[----:B------:R-:W-:Y:S01]  /*12c60*/  ISETP.GT.U32.AND P0, PT, R3, -0x2000001, PT ;  /* 0xfdffffff0300780c */ /* 0x000fe20003f04070 */
        /* <DEDUP_REMOVED lines=60> */
[----:B------:R-:W-:Y:S02]  /*13030*/  DADD R14, R14, R6 ;  /* 0x000000000e0e7229 */ /* 0x000fe40000000006 */
[----:B------:R-:W-:Y:S01]  /*13040*/  DADD R6, R4, -UR4 ;  /* 0x8000000404067e29 */ /* 0x000fe20008000000 */
[----:B------:R-:W-:Y:S01]  /*13050*/  UMOV UR4, 0xfefa39ef ;  /* 0xfefa39ef00047882 */ /* 0x000fe20000000000 */
[----:B------:R-:W-:-:S04]  /*13060*/  UMOV UR5, 0x3fe62e42 ;  /* 0x3fe62e4200057882 */ /* 0x000fc80000000000 */
[----:B------:R-:W-:-:S08]  /*13070*/  DADD R10, R8, R14 ;  /* 0x00000000080a7229 */ /* 0x000fd0000000000e */
[--C-:B------:R-:W-:Y:S02]  /*13080*/  DFMA R4, R6, UR4, R10.reuse ;  /* 0x0000000406047c2b */ /* 0x100fe4000800000a */
[----:B------:R-:W-:-:S06]  /*13090*/  DADD R12, R8, -R10 ;  /* 0x00000000080c7229 */ /* 0x000fcc000000080a */
[----:B------:R-:W-:Y:S01]  /*130a0*/  DFMA R8, -R6, UR4, R4 ;  /* 0x0000000406087c2b */ /* 0x000fe20008000104 */
[----:B------:R-:W-:Y:S01]  /*130b0*/  UMOV UR4, 0x3b39803f ;  /* 0x3b39803f00047882 */ /* 0x000fe20000000000 */
[----:B------:R-:W-:Y:S01]  /*130c0*/  DADD R12, R14, R12 ;  /* 0x000000000e0c7229 */ /* 0x000fe2000000000c */
[----:B------:R-:W-:Y:S01]  /*130d0*/  UMOV UR5, 0x3c7abc9e ;  /* 0x3c7abc9e00057882 */ /* 0x000fe20000000000 */
[----:B------:R-:W-:Y:S01]  /*130e0*/  LOP3.LUT R15, R33, 0xff0fffff, RZ, 0xc0, !PT ;  /* 0xff0fffff210f7812 */ /* 0x000fe200078ec0ff */
[----:B------:R-:W-:-:S03]  /*130f0*/  IMAD.MOV.U32 R14, RZ, RZ, R32 ;  /* 0x000000ffff0e7224 */ /* 0x000fc600078e0020 */
[----:B------:R-:W-:Y:S01]  /*13100*/  DADD R8, -R10, R8 ;  /* 0x000000000a087229 */ /* 0x000fe20000000108 */
[----:B------:R-:W-:Y:S01]  /*13110*/  SEL R15, R15, R33, P0 ;  /* 0x000000210f0f7207 */ /* 0x000fe20000000000 */
[----:B------:R-:W-:Y:S02]  /*13120*/  IMAD.MOV.U32 R10, RZ, RZ, 0x652b82fe ;  /* 0x652b82feff0a7424 */ /* 0x000fe400078e00ff */
[----:B------:R-:W-:-:S04]  /*13130*/  IMAD.MOV.U32 R11, RZ, RZ, 0x3ff71547 ;  /* 0x3ff71547ff0b7424 */ /* 0x000fc800078e00ff */
[----:B------:R-:W-:-:S08]  /*13140*/  DADD R8, R12, -R8 ;  /* 0x000000000c087229 */ /* 0x000fd00000000808 */
[----:B------:R-:W-:Y:S01]  /*13150*/  DFMA R6, R6, UR4, R8 ;  /* 0x0000000406067c2b */ /* 0x000fe20008000008 */
[----:B------:R-:W-:Y:S01]  /*13160*/  UMOV UR4, 0xfefa39ef ;  /* 0xfefa39ef00047882 */ /* 0x000fe20000000000 */
[----:B------:R-:W-:-:S06]  /*13170*/  UMOV UR5, 0x3fe62e42 ;  /* 0x3fe62e4200057882 */ /* 0x000fcc0000000000 */
[----:B------:R-:W-:-:S08]  /*13180*/  DADD R8, R4, R6 ;  /* 0x0000000004087229 */ /* 0x000fd00000000006 */
[----:B------:R-:W-:Y:S02]  /*13190*/  DADD R4, R4, -R8 ;  /* 0x0000000004047229 */ /* 0x000fe40000000808 */
[----:B------:R-:W-:-:S06]  /*131a0*/  DMUL R12, R8, R14 ;  /* 0x0000000e080c7228 */ /* 0x000fcc0000000000 */
[----:B------:R-:W-:Y:S02]  /*131b0*/  DADD R4, R6, R4 ;  /* 0x0000000006047229 */ /* 0x000fe40000000004 */
[----:B------:R-:W-:-:S08]  /*131c0*/  DFMA R8, R8, R14, -R12 ;  /* 0x0000000e0808722b */ /* 0x000fd0000000080c */
[----:B------:R-:W-:-:S08]  /*131d0*/  DFMA R14, R4, R14, R8 ;  /* 0x0000000e040e722b */ /* 0x000fd00000000008 */
        /* <DEDUP_REMOVED lines=55> */
.L_x_57356:
[----:B------:R-:W-:Y:S01]  /*13550*/  DSETP.NEU.AND P0, PT, |R8|, +INF , PT ;  /* 0x7ff000000800742a */ /* 0x000fe20003f0d200 */
[----:B------:R-:W-:Y:S01]  /*13560*/  IMAD.MOV.U32 R4, RZ, RZ, R0 ;  /* 0x000000ffff047224 */ /* 0x000fe200078e0000 */
[----:B------:R-:W-:Y:S01]  /*13570*/  DADD R12, R14, R12 ;  /* 0x000000000e0c7229 */ /* 0x000fe2000000000c */
[----:B------:R-:W-:-:S11]  /*13580*/  IMAD.MOV.U32 R5, RZ, RZ, 0x0 ;  /* 0x00000000ff057424 */ /* 0x000fd600078e00ff */
[----:B------:R-:W-:Y:S01]  /*13590*/  @P0 DFMA R8, R12, R8, R8 ;  /* 0x000000080c08022b */ /* 0x000fe20000000008 */
[----:B------:R-:W-:Y:S10]  /*135a0*/  RET.REL.NODEC R4 `(_ZN2at6native18elementwise_kernelILi128ELi4EZNS0_15gpu_kernel_implIZZZNS0_50_GLOBAL__N__2680c7bb_12_PowKernel_cu_140f0503_289624pow_tensor_tensor_kernelERNS_18TensorIteratorBaseEENKUlvE_clEvENKUlvE4_clEvEUlddE_EEvS5_RKT_EUliE_EEviT1_) ;  /* 0xfffffec804947950 */ /* 0x000ff40003c3ffff */
.L_x_57357:
        /* <DEDUP_REMOVED lines=13> */
.L_x_71554:


//--------------------- .text._ZN2at6native27unrolled_elementwise_kernelIZZZNS0_50_GLOBAL__N__2680c7bb_12_PowKernel_cu_140f0503_289624pow_tensor_tensor_kernelERNS_18TensorIteratorBaseEENKUlvE_clEvENKUlvE4_clEvEUlddE_St5arrayIPcLm3EELi4E23TrivialOffsetCalculatorILi2EjESB_ILi1EjENS0_6memory12LoadWithCastILi2EEENSE_13StoreWithCastILi1EEEEEviT_T0_T2_T3_T4_T5_ --------------------------
	.section	.text._ZN2at6native27unrolled_elementwise_kernelIZZZNS0_50_GLOBAL__N__2680c7bb_12_PowKernel_cu_140f0503_289624pow_tensor_tensor_kernelERNS_18TensorIteratorBaseEENKUlvE_clEvENKUlvE4_clEvEUlddE_St5arrayIPcLm3EELi4E23TrivialOffsetCalculatorILi2EjESB_ILi1EjENS0_6memory12LoadWithCastILi2EEENSE_13StoreWithCastILi1EEEEEviT_T0_T2_T3_T4_T5_,"ax",@progbits
	.align	128
        .global         _ZN2at6native27unrolled_elementwise_kernelIZZZNS0_50_GLOBAL__N__2680c7bb_12_PowKernel_cu_140f0503_289624pow_tensor_tensor_kernelERNS_18TensorIteratorBaseEENKUlvE_clEvENKUlvE4_clEvEUlddE_St5arrayIPcLm3EELi4E23TrivialOffsetCalculatorILi2EjESB_ILi1EjENS0_6memory12LoadWithCastILi2EEENSE_13StoreWithCastILi1EEEEEviT_T0_T2_T3_T4_T5_
        .type           _ZN2at6native27unrolled_elementwise_kernelIZZZNS0_50_GLOBAL__N__2680c7bb_12_PowKernel_cu_140f0503_289624pow_tensor_tensor_kernelERNS_18TensorIteratorBaseEENKUlvE_clEvENKUlvE4_clEvEUlddE_St5arrayIPcLm3EELi4E23TrivialOffsetCalculatorILi2EjESB_ILi1EjENS0_6memory12LoadWithCastILi2EEENSE_13StoreWithCastILi1EEEEEviT_T0_T2_T3_T4_T5_,@function
        .size           _ZN2at6native27unrolled_elementwise_kernelIZZZNS0_50_GLOBAL__N__2680c7bb_12_PowKernel_cu_140f0503_289624pow_tensor_tensor_kernelERNS_18TensorIteratorBaseEENKUlvE_clEvENKUlvE4_clEvEUlddE_St5arrayIPcLm3EELi4E23TrivialOffsetCalculatorILi2EjESB_ILi1EjENS0_6memory12LoadWithCastILi2EEENSE_13StoreWithCastILi1EEEEEviT_T0_T2_T3_T4_T5_,(.L_x_71555 - _ZN2at6native27unrolled_elementwise_kernelIZZZNS0_50_GLOBAL__N__2680c7bb_12_PowKernel_cu_140f0503_289624pow_tensor_tensor_kernelERNS_18TensorIteratorBaseEENKUlvE_clEvENKUlvE4_clEvEUlddE_St5arrayIPcLm3EELi4E23TrivialOffsetCalculatorILi2EjESB_ILi1EjENS0_6memory12LoadWithCastILi2EEENSE_13StoreWithCastILi1EEEEEviT_T0_T2_T3_T4_T5_)
        .other          _ZN2at6native27unrolled_elementwise_kernelIZZZNS0_50_GLOBAL__N__2680c7bb_12_PowKernel_cu_140f0503_289624pow_tensor_tensor_kernelERNS_18TensorIteratorBaseEENKUlvE_clEvENKUlvE4_clEvEUlddE_St5arrayIPcLm3EELi4E23TrivialOffsetCalculatorILi2EjESB_ILi1EjENS0_6memory12LoadWithCastILi2EEENSE_13StoreWithCastILi1EEEEEviT_T0_T2_T3_T4_T5_,@"STO_CUDA_ENTRY STV_DEFAULT"
_ZN2at6native27unrolled_elementwise_kernelIZZZNS0_50_GLOBAL__N__2680c7bb_12_PowKernel_cu_140f0503_289624pow_tensor_tensor_kernelERNS_18TensorIteratorBaseEENKUlvE_clEvENKUlvE4_clEvEUlddE_St5arrayIPcLm3EELi4E23TrivialOffsetCalculatorILi2EjESB_ILi1EjENS0_6memory12LoadWithCastILi2EEENSE_13StoreWithCastILi1EEEEEviT_T0_T2_T3_T4_T5_:
.text._ZN2at6native27unrolled_elementwise_kernelIZZZNS0_50_GLOBAL__N__2680c7bb_12_PowKernel_cu_140f0503_289624pow_tensor_tensor_kernelERNS_18TensorIteratorBaseEENKUlvE_clEvENKUlvE4_clEvEUlddE_St5arrayIPcLm3EELi4E23TrivialOffsetCalculatorILi2EjESB_ILi1EjENS0_6memory12LoadWithCastILi2EEENSE_13StoreWithCastILi1EEEEEviT_T0_T2_T3_T4_T5_:
        /* <DEDUP_REMOVED lines=9> */
[----:B------:R-:W3:Y:S08]  /*0090*/  LDC.U8 R36, c[0x0][0x23c] ;  /* 0x00008f00ff247b82 */ /* 0x000ef00000000000 */
        /* <DEDUP_REMOVED lines=24> */
.L_x_57363:
[----:B------:R-:W2:Y:S02]  /*0220*/  LDG.E.U8 R4, desc[UR36][R4.64] ;  /* 0x0000002404047981 */ /* 0x000ea4000c1e1100 */
[----:B--2---:R0:W1:Y:S01]  /*0230*/  I2F.F64.U16 R34, R4 ;  /* 0x0000000400227312 */ /* 0x0040620000101800 */
[----:B------:R-:W-:Y:S05]  /*0240*/  BRA `(.L_x_57365) ;  /* 0x0000000c00747947 */ /* 0x000fea0003800000 */
.L_x_57362:
        /* <DEDUP_REMOVED lines=9> */
.L_x_57367:
[----:B------:R-:W2:Y:S02]  /*02e0*/  LDG.E R4, desc[UR36][R4.64] ;  /* 0x0000002404047981 */ /* 0x000ea4000c1e1900 */
[----:B--2---:R1:W2:Y:S01]  /*02f0*/  I2F.F64 R34, R4 ;  /* 0x0000000400227312 */ /* 0x0042a20000201c00 */
[----:B------:R-:W-:Y:S05]  /*0300*/  BRA `(.L_x_57365) ;  /* 0x0000000c00447947 */ /* 0x000fea0003800000 */
.L_x_57366:
[----:B------:R-:W2:Y:S02]  /*0310*/  LDG.E.U16 R4, desc[UR36][R4.64] ;  /* 0x0000002404047981 */ /* 0x000ea4000c1e1500 */
[----:B--2---:R3:W4:Y:S01]  /*0320*/  I2F.F64.S16 R34, R4 ;  /* 0x0000000400227312 */ /* 0x0047220000101c00 */
[----:B------:R-:W-:Y:S05]  /*0330*/  BRA `(.L_x_57365) ;  /* 0x0000000c00387947 */ /* 0x000fea0003800000 */
.L_x_57361:
        /* <DEDUP_REMOVED lines=10> */
.L_x_57369:
[----:B------:R-:W2:Y:S02]  /*03e0*/  LDG.E.U16 R0, desc[UR36][R4.64] ;  /* 0x0000002404007981 */ /* 0x000ea4000c1e1500 */
[----:B--2---:R-:W-:-:S05]  /*03f0*/  HADD2.F32 R0, -RZ, R0.H0_H0 ;  /* 0x20000000ff007230 */ /* 0x004fca0000004100 */
[----:B------:R-:W-:-:S04]  /*0400*/  FMUL.FTZ R0, R0, 1 ;  /* 0x3f80000000007820 */ /* 0x000fc80000410000 */
[----:B------:R0:W1:Y:S01]  /*0410*/  F2F.F64.F32 R34, R0 ;  /* 0x0000000000227310 */ /* 0x0000620000201800 */
[----:B------:R-:W-:Y:S05]  /*0420*/  BRA `(.L_x_57365) ;  /* 0x0000000800fc7947 */ /* 0x000fea0003800000 */
.L_x_57368:
        /* <DEDUP_REMOVED lines=10> */
.L_x_57371:
[----:B------:R-:W2:Y:S02]  /*04d0*/  LDG.E.U16 R4, desc[UR36][R4.64] ;  /* 0x0000002404047981 */ /* 0x000ea4000c1e1500 */
[----:B--2---:R-:W-:-:S05]  /*04e0*/  HADD2.F32 R0, -RZ, R4.H0_H0 ;  /* 0x20000004ff007230 */ /* 0x004fca0000004100 */
[----:B------:R-:W-:-:S04]  /*04f0*/  FMUL.FTZ R0, R0, 1 ;  /* 0x3f80000000007820 */ /* 0x000fc80000410000 */
[----:B------:R0:W1:Y:S01]  /*0500*/  F2F.F64.F32 R34, R0 ;  /* 0x0000000000227310 */ /* 0x0000620000201800 */
[----:B------:R-:W-:Y:S05]  /*0510*/  BRA `(.L_x_57365) ;  /* 0x0000000800c07947 */ /* 0x000fea0003800000 */
.L_x_57370:
[----:B------:R0:W5:Y:S01]  /*0520*/  LDG.E.64 R34, desc[UR36][R4.64] ;  /* 0x0000002404227981 */ /* 0x000162000c1e1b00 */
[----:B------:R-:W-:Y:S05]  /*0530*/  BRA `(.L_x_57365) ;  /* 0x0000000800b87947 */ /* 0x000fea0003800000 */
.L_x_57360:
        /* <DEDUP_REMOVED lines=13> */
.L_x_57374:
[----:B------:R0:W5:Y:S01]  /*0610*/  LDG.E.64 R34, desc[UR36][R4.64] ;  /* 0x0000002404227981 */ /* 0x000162000c1e1b00 */
[----:B------:R-:W-:Y:S05]  /*0620*/  BRA `(.L_x_57365) ;  /* 0x00000008007c7947 */ /* 0x000fea0003800000 */
.L_x_57373:
        /* <DEDUP_REMOVED lines=28> */
.L_x_57376:
        /* <DEDUP_REMOVED lines=16> */
.L_x_57375:
[----:B------:R-:W2:Y:S02]  /*08f0*/  LDG.E.U16 R0, desc[UR36][R4.64] ;  /* 0x0000002404007981 */ /* 0x000ea4000c1e1500 */
[----:B--2---:R-:W-:-:S04]  /*0900*/  IMAD.U32 R0, R0, 0x10000, RZ ;  /* 0x0001000000007824 */ /* 0x004fc800078e00ff */
[----:B------:R-:W-:-:S04]  /*0910*/  FMUL.FTZ R0, R0, 1 ;  /* 0x3f80000000007820 */ /* 0x000fc80000410000 */
[----:B------:R0:W1:Y:S01]  /*0920*/  F2F.F64.F32 R34, R0 ;  /* 0x0000000000227310 */ /* 0x0000620000201800 */
[----:B------:R-:W-:Y:S05]  /*0930*/  BRA `(.L_x_57365) ;  /* 0x0000000400b87947 */ /* 0x000fea0003800000 */
.L_x_57372:
        /* <DEDUP_REMOVED lines=11> */
.L_x_57379:
        /* <DEDUP_REMOVED lines=21> */
.L_x_57383:
[----:B------:R-:W-:Y:S05]  /*0b40*/  BSYNC B1 ;  /* 0x0000000000017941 */ /* 0x000fea0003800000 */
.L_x_57382:
[----:B------:R-:W-:Y:S01]  /*0b50*/  LEA R5, R0, 0x3b800000, 0x17 ;  /* 0x3b80000000057811 */ /* 0x000fe200078eb8ff */
[----:B------:R-:W-:-:S05]  /*0b60*/  IMAD.SHL.U32 R0, R3, 0x100000, RZ ;  /* 0x0010000003007824 */ /* 0x000fca00078e00ff */
[----:B------:R-:W-:-:S07]  /*0b70*/  LOP3.LUT R0, R5, R0, R6, 0xfe, !PT ;  /* 0x0000000005007212 */ /* 0x000fce00078efe06 */
.L_x_57381:
[----:B------:R-:W-:Y:S05]  /*0b80*/  BSYNC B0 ;  /* 0x0000000000007941 */ /* 0x000fea0003800000 */
.L_x_57380:
[----:B------:R-:W-:-:S04]  /*0b90*/  FMUL.FTZ R0, R0, 1 ;  /* 0x3f80000000007820 */ /* 0x000fc80000410000 */
[----:B------:R0:W1:Y:S01]  /*0ba0*/  F2F.F64.F32 R34, R0 ;  /* 0x0000000000227310 */ /* 0x0000620000201800 */
[----:B------:R-:W-:Y:S05]  /*0bb0*/  BRA `(.L_x_57365) ;  /* 0x0000000400187947 */ /* 0x000fea0003800000 */
.L_x_57378:
        /* <DEDUP_REMOVED lines=21> */
.L_x_57387:
[----:B------:R-:W-:Y:S05]  /*0d10*/  BSYNC B1 ;  /* 0x0000000000017941 */ /* 0x000fea0003800000 */
.L_x_57386:
[----:B------:R-:W-:Y:S01]  /*0d20*/  LEA R5, R0, 0x37800000, 0x17 ;  /* 0x3780000000057811 */ /* 0x000fe200078eb8ff */
[----:B------:R-:W-:-:S05]  /*0d30*/  IMAD.SHL.U32 R0, R3, 0x200000, RZ ;  /* 0x0020000003007824 */ /* 0x000fca00078e00ff */
[----:B------:R-:W-:-:S07]  /*0d40*/  LOP3.LUT R0, R5, R0, R6, 0xfe, !PT ;  /* 0x0000000005007212 */ /* 0x000fce00078efe06 */
.L_x_57385:
[----:B------:R-:W-:Y:S05]  /*0d50*/  BSYNC B0 ;  /* 0x0000000000007941 */ /* 0x000fea0003800000 */
.L_x_57384:
[----:B------:R-:W-:-:S04]  /*0d60*/  FMUL.FTZ R0, R0, 1 ;  /* 0x3f80000000007820 */ /* 0x000fc80000410000 */
[----:B------:R0:W1:Y:S01]  /*0d70*/  F2F.F64.F32 R34, R0 ;  /* 0x0000000000227310 */ /* 0x0000620000201800 */
[----:B------:R-:W-:Y:S05]  /*0d80*/  BRA `(.L_x_57365) ;  /* 0x0000000000a47947 */ /* 0x000fea0003800000 */
.L_x_57377:
        /* <DEDUP_REMOVED lines=14> */
.L_x_57391:
[----:B------:R-:W-:Y:S05]  /*0e70*/  BSYNC B0 ;  /* 0x0000000000007941 */ /* 0x000fea0003800000 */
.L_x_57390:
[----:B------:R-:W-:-:S04]  /*0e80*/  FMUL.FTZ R0, R0, 1 ;  /* 0x3f80000000007820 */ /* 0x000fc80000410000 */
[----:B------:R0:W1:Y:S01]  /*0e90*/  F2F.F64.F32 R34, R0 ;  /* 0x0000000000227310 */ /* 0x0000620000201800 */
[----:B------:R-:W-:Y:S05]  /*0ea0*/  BRA `(.L_x_57365) ;  /* 0x00000000005c7947 */ /* 0x000fea0003800000 */
.L_x_57364:
        /* <DEDUP_REMOVED lines=16> */
.L_x_57392:
[----:B------:R-:W-:Y:S01]  /*0fb0*/  CS2R R34, SRZ ;  /* 0x0000000000227805 */ /* 0x000fe2000001ff00 */
[----:B------:R-:W-:Y:S06]  /*0fc0*/  BRA `(.L_x_57365) ;  /* 0x0000000000147947 */ /* 0x000fec0003800000 */
.L_x_57389:
[----:B------:R-:W2:Y:S02]  /*0fd0*/  LDG.E.64 R34, desc[UR36][R4.64] ;  /* 0x0000002404227981 */ /* 0x000ea4000c1e1b00 */
[----:B--2---:R-:W0:Y:S01]  /*0fe0*/  I2F.F64.U64 R34, R34 ;  /* 0x0000002200227312 */ /* 0x004e220000301800 */
[----:B------:R-:W-:Y:S05]  /*0ff0*/  BRA `(.L_x_57365) ;  /* 0x0000000000087947 */ /* 0x000fea0003800000 */
.L_x_57388:
[----:B------:R-:W2:Y:S02]  /*1000*/  LDG.E R4, desc[UR36][R4.64] ;  /* 0x0000002404047981 */ /* 0x000ea4000c1e1900 */
[----:B--2---:R0:W1:Y:S02]  /*1010*/  I2F.F64.U32 R34, R4 ;  /* 0x0000000400227312 */ /* 0x0040640000201800 */
.L_x_57365:
[----:B01-3--:R-:W0:Y:S01]  /*1020*/  LDC.64 R4, c[0x0][0x230] ;  /* 0x00008c00ff047b82 */ /* 0x00be220000000a00 */
        /* <DEDUP_REMOVED lines=18> */
.L_x_57396:
[----:B------:R-:W3:Y:S02]  /*1150*/  LDG.E.U8 R4, desc[UR36][R4.64] ;  /* 0x0000002404047981 */ /* 0x000ee4000c1e1100 */
[----:B---3--:R3:W0:Y:S01]  /*1160*/  I2F.F64.U16 R30, R4 ;  /* 0x00000004001e7312 */ /* 0x0086220000101800 */
[----:B------:R-:W-:Y:S05]  /*1170*/  BRA `(.L_x_57398) ;  /* 0x0000000c00707947 */ /* 0x000fea0003800000 */
.L_x_57395:
        /* <DEDUP_REMOVED lines=9> */
.L_x_57400:
[----:B------:R-:W3:Y:S02]  /*1210*/  LDG.E R4, desc[UR36][R4.64] ;  /* 0x0000002404047981 */ /* 0x000ee4000c1e1900 */
[----:B---3--:R0:W1:Y:S01]  /*1220*/  I2F.F64 R30, R4 ;  /* 0x00000004001e7312 */ /* 0x0080620000201c00 */
[----:B------:R-:W-:Y:S05]  /*1230*/  BRA `(.L_x_57398) ;  /* 0x0000000c00407947 */ /* 0x000fea0003800000 */
.L_x_57399:
[----:B------:R-:W3:Y:S02]  /*1240*/  LDG.E.U16 R4, desc[UR36][R4.64] ;  /* 0x0000002404047981 */ /* 0x000ee4000c1e1500 */
[----:B---3--:R0:W1:Y:S01]  /*1250*/  I2F.F64.S16 R30, R4 ;  /* 0x00000004001e7312 */ /* 0x0080620000101c00 */
[----:B------:R-:W-:Y:S05]  /*1260*/  BRA `(.L_x_57398) ;  /* 0x0000000c00347947 */ /* 0x000fea0003800000 */
.L_x_57394:
        /* <DEDUP_REMOVED lines=10> */
.L_x_57402:
[----:B------:R-:W3:Y:S02]  /*1310*/  LDG.E.U16 R0, desc[UR36][R4.64] ;  /* 0x0000002404007981 */ /* 0x000ee4000c1e1500 */
[----:B---3--:R-:W-:-:S05]  /*1320*/  HADD2.F32 R0, -RZ, R0.H0_H0 ;  /* 0x20000000ff007230 */ /* 0x008fca0000004100 */
[----:B------:R-:W-:-:S04]  /*1330*/  FMUL.FTZ R0, R0, 1 ;  /* 0x3f80000000007820 */ /* 0x000fc80000410000 */
[----:B------:R0:W1:Y:S01]  /*1340*/  F2F.F64.F32 R30, R0 ;  /* 0x00000000001e7310 */ /* 0x0000620000201800 */
[----:B------:R-:W-:Y:S05]  /*1350*/  BRA `(.L_x_57398) ;  /* 0x0000000800f87947 */ /* 0x000fea0003800000 */
.L_x_57401:
        /* <DEDUP_REMOVED lines=10> */
.L_x_57404:
[----:B------:R-:W3:Y:S02]  /*1400*/  LDG.E.U16 R4, desc[UR36][R4.64] ;  /* 0x0000002404047981 */ /* 0x000ee4000c1e1500 */
[----:B---3--:R-:W-:-:S05]  /*1410*/  HADD2.F32 R0, -RZ, R4.H0_H0 ;  /* 0x20000004ff007230 */ /* 0x008fca0000004100 */
[----:B------:R-:W-:-:S04]  /*1420*/  FMUL.FTZ R0, R0, 1 ;  /* 0x3f80000000007820 */ /* 0x000fc80000410000 */
[----:B------:R0:W1:Y:S01]  /*1430*/  F2F.F64.F32 R30, R0 ;  /* 0x00000000001e7310 */ /* 0x0000620000201800 */
[----:B------:R-:W-:Y:S05]  /*1440*/  BRA `(.L_x_57398) ;  /* 0x0000000800bc7947 */ /* 0x000fea0003800000 */
.L_x_57403:
[----:B------:R0:W5:Y:S01]  /*1450*/  LDG.E.64 R30, desc[UR36][R4.64] ;  /* 0x00000024041e7981 */ /* 0x000162000c1e1b00 */
[----:B------:R-:W-:Y:S05]  /*1460*/  BRA `(.L_x_57398) ;  /* 0x0000000800b47947 */ /* 0x000fea0003800000 */
.L_x_57393:
        /* <DEDUP_REMOVED lines=13> */
.L_x_57407:
[----:B------:R0:W5:Y:S01]  /*1540*/  LDG.E.64 R30, desc[UR36][R4.64] ;  /* 0x00000024041e7981 */ /* 0x000162000c1e1b00 */
[----:B------:R-:W-:Y:S05]  /*1550*/  BRA `(.L_x_57398) ;  /* 0x0000000800787947 */ /* 0x000fea0003800000 */
.L_x_57406:
        /* <DEDUP_REMOVED lines=28> */
.L_x_57409:
        /* <DEDUP_REMOVED lines=15> */
.L_x_57408:
[----:B------:R-:W3:Y:S02]  /*1810*/  LDG.E.U16 R0, desc[UR36][R4.64] ;  /* 0x0000002404007981 */ /* 0x000ee4000c1e1500 */
[----:B---3--:R-:W-:-:S04]  /*1820*/  IMAD.U32 R0, R0, 0x10000, RZ ;  /* 0x0001000000007824 */ /* 0x008fc800078e00ff */
[----:B------:R-:W-:-:S04]  /*1830*/  FMUL.FTZ R0, R0, 1 ;  /* 0x3f80000000007820 */ /* 0x000fc80000410000 */
[----:B------:R0:W1:Y:S01]  /*1840*/  F2F.F64.F32 R30, R0 ;  /* 0x00000000001e7310 */ /* 0x0000620000201800 */
[----:B------:R-:W-:Y:S05]  /*1850*/  BRA `(.L_x_57398) ;  /* 0x0000000400b87947 */ /* 0x000fea0003800000 */
.L_x_57405:
        /* <DEDUP_REMOVED lines=11> */
.L_x_57412:
        /* <DEDUP_REMOVED lines=21> */
.L_x_57416:
[----:B------:R-:W-:Y:S05]  /*1a60*/  BSYNC B1 ;  /* 0x0000000000017941 */ /* 0x000fea0003800000 */
.L_x_57415:
[----:B------:R-:W-:Y:S01]  /*1a70*/  LEA R5, R0, 0x3b800000, 0x17 ;  /* 0x3b80000000057811 */ /* 0x000fe200078eb8ff */
[----:B------:R-:W-:-:S05]  /*1a80*/  IMAD.SHL.U32 R0, R3, 0x100000, RZ ;  /* 0x0010000003007824 */ /* 0x000fca00078e00ff */
[----:B------:R-:W-:-:S07]  /*1a90*/  LOP3.LUT R0, R5, R0, R6, 0xfe, !PT ;  /* 0x0000000005007212 */ /* 0x000fce00078efe06 */
.L_x_57414:
[----:B------:R-:W-:Y:S05]  /*1aa0*/  BSYNC B0 ;  /* 0x0000000000007941 */ /* 0x000fea0003800000 */
.L_x_57413:
[----:B------:R-:W-:-:S04]  /*1ab0*/  FMUL.FTZ R0, R0, 1 ;  /* 0x3f80000000007820 */ /* 0x000fc80000410000 */
[----:B------:R0:W1:Y:S01]  /*1ac0*/  F2F.F64.F32 R30, R0 ;  /* 0x00000000001e7310 */ /* 0x0000620000201800 */
[----:B------:R-:W-:Y:S05]  /*1ad0*/  BRA `(.L_x_57398) ;  /* 0x0000000400187947 */ /* 0x000fea0003800000 */
.L_x_57411:
        /* <DEDUP_REMOVED lines=21> */
.L_x_57420:
[----:B------:R-:W-:Y:S05]  /*1c30*/  BSYNC B1 ;  /* 0x0000000000017941 */ /* 0x000fea0003800000 */
.L_x_57419:
[----:B------:R-:W-:Y:S01]  /*1c40*/  LEA R5, R0, 0x37800000, 0x17 ;  /* 0x3780000000057811 */ /* 0x000fe200078eb8ff */
[----:B------:R-:W-:-:S05]  /*1c50*/  IMAD.SHL.U32 R0, R3, 0x200000, RZ ;  /* 0x0020000003007824 */ /* 0x000fca00078e00ff */
[----:B------:R-:W-:-:S07]  /*1c60*/  LOP3.LUT R0, R5, R0, R6, 0xfe, !PT ;  /* 0x0000000005007212 */ /* 0x000fce00078efe06 */
.L_x_57418:
[----:B------:R-:W-:Y:S05]  /*1c70*/  BSYNC B0 ;  /* 0x0000000000007941 */ /* 0x000fea0003800000 */
.L_x_57417:
[----:B------:R-:W-:-:S04]  /*1c80*/  FMUL.FTZ R0, R0, 1 ;  /* 0x3f80000000007820 */ /* 0x000fc80000410000 */
[----:B------:R0:W1:Y:S01]  /*1c90*/  F2F.F64.F32 R30, R0 ;  /* 0x00000000001e7310 */ /* 0x0000620000201800 */
[----:B------:R-:W-:Y:S05]  /*1ca0*/  BRA `(.L_x_57398) ;  /* 0x0000000000a47947 */ /* 0x000fea0003800000 */
.L_x_57410:
        /* <DEDUP_REMOVED lines=14> */
.L_x_57424:
[----:B------:R-:W-:Y:S05]  /*1d90*/  BSYNC B0 ;  /* 0x0000000000007941 */ /* 0x000fea0003800000 */
.L_x_57423:
[----:B------:R-:W-:-:S04]  /*1da0*/  FMUL.FTZ R0, R0, 1 ;  /* 0x3f80000000007820 */ /* 0x000fc80000410000 */
[----:B------:R0:W1:Y:S01]  /*1db0*/  F2F.F64.F32 R30, R0 ;  /* 0x00000000001e7310 */ /* 0x0000620000201800 */
[----:B------:R-:W-:Y:S05]  /*1dc0*/  BRA `(.L_x_57398) ;  /* 0x00000000005c7947 */ /* 0x000fea0003800000 */
.L_x_57397:
        /* <DEDUP_REMOVED lines=16> */
.L_x_57425:
[----:B------:R-:W-:Y:S01]  /*1ed0*/  CS2R R30, SRZ ;  /* 0x00000000001e7805 */ /* 0x000fe2000001ff00 */
[----:B------:R-:W-:Y:S06]  /*1ee0*/  BRA `(.L_x_57398) ;  /* 0x0000000000147947 */ /* 0x000fec0003800000 */
.L_x_57422:
[----:B------:R-:W3:Y:S02]  /*1ef0*/  LDG.E.64 R30, desc[UR36][R4.64] ;  /* 0x00000024041e7981 */ /* 0x000ee4000c1e1b00 */
[----:B---3--:R-:W0:Y:S01]  /*1f00*/  I2F.F64.U64 R30, R30 ;  /* 0x0000001e001e7312 */ /* 0x008e220000301800 */
[----:B------:R-:W-:Y:S05]  /*1f10*/  BRA `(.L_x_57398) ;  /* 0x0000000000087947 */ /* 0x000fea0003800000 */
.L_x_57421:
[----:B------:R-:W3:Y:S02]  /*1f20*/  LDG.E R4, desc[UR36][R4.64] ;  /* 0x0000002404047981 */ /* 0x000ee4000c1e1900 */
[----:B---3--:R0:W1:Y:S02]  /*1f30*/  I2F.F64.U32 R30, R4 ;  /* 0x00000004001e7312 */ /* 0x0080640000201800 */
.L_x_57398:
[----:B------:R-:W2:Y:S02]  /*1f40*/  S2R R37, SR_TID.X ;  /* 0x0000000000257919 */ /* 0x000ea40000002100 */
[----:B--2---:R-:W-:-:S07]  /*1f50*/  VIADD R37, R37, 0x80 ;  /* 0x0000008025257836 */ /* 0x004fce0000000000 */
.L_x_57359:
[----:B------:R-:W-:Y:S05]  /*1f60*/  BSYNC B6 ;  /* 0x0000000000067941 */ /* 0x000fea0003800000 */
.L_x_57358:
[----:B------:R-:W-:Y:S01]  /*1f70*/  ISETP.GE.AND P0, PT, R37, R2, PT ;  /* 0x000000022500720c */ /* 0x000fe20003f06270 */
[----:B------:R-:W-:Y:S01]  /*1f80*/  BSSY B6, `(.L_x_57426) ;  /* 0x00001e9000067945 */ /* 0x000fe20003800000 */
[----:B------:R-:W-:-:S11]  /*1f90*/  CS2R R26, SRZ ;  /* 0x00000000001a7805 */ /* 0x000fd6000001ff00 */
        /* <DEDUP_REMOVED lines=21> */
.L_x_57431:
[----:B------:R-:W2:Y:S02]  /*20f0*/  LDG.E.U8 R4, desc[UR36][R4.64] ;  /* 0x0000002404047981 */ /* 0x000ea4000c1e1100 */
[----:B--2---:R0:W2:Y:S01]  /*2100*/  I2F.F64.U16 R28, R4 ;  /* 0x00000004001c7312 */ /* 0x0040a20000101800 */
[----:B------:R-:W-:Y:S05]  /*2110*/  BRA `(.L_x_57433) ;  /* 0x0000000c00707947 */ /* 0x000fea0003800000 */
.L_x_57430:
        /* <DEDUP_REMOVED lines=9> */
.L_x_57435:
[----:B------:R-:W2:Y:S02]  /*21b0*/  LDG.E R4, desc[UR36][R4.64] ;  /* 0x0000002404047981 */ /* 0x000ea4000c1e1900 */
[----:B--2---:R0:W2:Y:S01]  /*21c0*/  I2F.F64 R28, R4 ;  /* 0x00000004001c7312 */ /* 0x0040a20000201c00 */
[----:B------:R-:W-:Y:S05]  /*21d0*/  BRA `(.L_x_57433) ;  /* 0x0000000c00407947 */ /* 0x000fea0003800000 */
.L_x_57434:
[----:B------:R-:W2:Y:S02]  /*21e0*/  LDG.E.U16 R4, desc[UR36][R4.64] ;  /* 0x0000002404047981 */ /* 0x000ea4000c1e1500 */
[----:B--2---:R0:W2:Y:S01]  /*21f0*/  I2F.F64.S16 R28, R4 ;  /* 0x00000004001c7312 */ /* 0x0040a20000101c00 */
[----:B------:R-:W-:Y:S05]  /*2200*/  BRA `(.L_x_57433) ;  /* 0x0000000c00347947 */ /* 0x000fea0003800000 */
.L_x_57429:
        /* <DEDUP_REMOVED lines=10> */
.L_x_57437:
[----:B------:R-:W2:Y:S02]  /*22b0*/  LDG.E.U16 R0, desc[UR36][R4.64] ;  /* 0x0000002404007981 */ /* 0x000ea4000c1e1500 */
[----:B--2---:R-:W-:-:S05]  /*22c0*/  HADD2.F32 R0, -RZ, R0.H0_H0 ;  /* 0x20000000ff007230 */ /* 0x004fca0000004100 */
[----:B------:R-:W-:-:S04]  /*22d0*/  FMUL.FTZ R0, R0, 1 ;  /* 0x3f80000000007820 */ /* 0x000fc80000410000 */
[----:B------:R0:W2:Y:S01]  /*22e0*/  F2F.F64.F32 R28, R0 ;  /* 0x00000000001c7310 */ /* 0x0000a20000201800 */
[----:B------:R-:W-:Y:S05]  /*22f0*/  BRA `(.L_x_57433) ;  /* 0x0000000800f87947 */ /* 0x000fea0003800000 */
.L_x_57436:
        /* <DEDUP_REMOVED lines=10> */
.L_x_57439:
[----:B------:R-:W2:Y:S02]  /*23a0*/  LDG.E.U16 R4, desc[UR36][R4.64] ;  /* 0x0000002404047981 */ /* 0x000ea4000c1e1500 */
[----:B--2---:R-:W-:-:S05]  /*23b0*/  HADD2.F32 R0, -RZ, R4.H0_H0 ;  /* 0x20000004ff007230 */ /* 0x004fca0000004100 */
[----:B------:R-:W-:-:S04]  /*23c0*/  FMUL.FTZ R0, R0, 1 ;  /* 0x3f80000000007820 */ /* 0x000fc80000410000 */
[----:B------:R0:W2:Y:S01]  /*23d0*/  F2F.F64.F32 R28, R0 ;  /* 0x00000000001c7310 */ /* 0x0000a20000201800 */
[----:B------:R-:W-:Y:S05]  /*23e0*/  BRA `(.L_x_57433) ;  /* 0x0000000800bc7947 */ /* 0x000fea0003800000 */
.L_x_57438:
[----:B------:R0:W5:Y:S01]  /*23f0*/  LDG.E.64 R28, desc[UR36][R4.64] ;  /* 0x00000024041c7981 */ /* 0x000162000c1e1b00 */
[----:B------:R-:W-:Y:S05]  /*2400*/  BRA `(.L_x_57433) ;  /* 0x0000000800b47947 */ /* 0x000fea0003800000 */
.L_x_57428:
        /* <DEDUP_REMOVED lines=13> */
.L_x_57442:
[----:B------:R0:W5:Y:S01]  /*24e0*/  LDG.E.64 R28, desc[UR36][R4.64] ;  /* 0x00000024041c7981 */ /* 0x000162000c1e1b00 */
[----:B------:R-:W-:Y:S05]  /*24f0*/  BRA `(.L_x_57433) ;  /* 0x0000000800787947 */ /* 0x000fea0003800000 */
.L_x_57441:
        /* <DEDUP_REMOVED lines=28> */
.L_x_57444:
        /* <DEDUP_REMOVED lines=15> */
.L_x_57443:
[----:B------:R-:W2:Y:S02]  /*27b0*/  LDG.E.U16 R0, desc[UR36][R4.64] ;  /* 0x0000002404007981 */ /* 0x000ea4000c1e1500 */
[----:B--2---:R-:W-:-:S04]  /*27c0*/  IMAD.U32 R0, R0, 0x10000, RZ ;  /* 0x0001000000007824 */ /* 0x004fc800078e00ff */
[----:B------:R-:W-:-:S04]  /*27d0*/  FMUL.FTZ R0, R0, 1 ;  /* 0x3f80000000007820 */ /* 0x000fc80000410000 */
[----:B------:R2:W3:Y:S01]  /*27e0*/  F2F.F64.F32 R28, R0 ;  /* 0x00000000001c7310 */ /* 0x0004e20000201800 */
[----:B------:R-:W-:Y:S05]  /*27f0*/  BRA `(.L_x_57433) ;  /* 0x0000000400b87947 */ /* 0x000fea0003800000 */
.L_x_57440:
        /* <DEDUP_REMOVED lines=11> */
.L_x_57447:
        /* <DEDUP_REMOVED lines=21> */
.L_x_57451:
[----:B------:R-:W-:Y:S05]  /*2a00*/  BSYNC B1 ;  /* 0x0000000000017941 */ /* 0x000fea0003800000 */
.L_x_57450:
[----:B------:R-:W-:Y:S01]  /*2a10*/  LEA R5, R0, 0x3b800000, 0x17 ;  /* 0x3b80000000057811 */ /* 0x000fe200078eb8ff */
[----:B------:R-:W-:-:S05]  /*2a20*/  IMAD.SHL.U32 R0, R3, 0x100000, RZ ;  /* 0x0010000003007824 */ /* 0x000fca00078e00ff */
[----:B------:R-:W-:-:S07]  /*2a30*/  LOP3.LUT R0, R5, R0, R6, 0xfe, !PT ;  /* 0x0000000005007212 */ /* 0x000fce00078efe06 */
.L_x_57449:
[----:B------:R-:W-:Y:S05]  /*2a40*/  BSYNC B0 ;  /* 0x0000000000007941 */ /* 0x000fea0003800000 */
.L_x_57448:
[----:B------:R-:W-:-:S04]  /*2a50*/  FMUL.FTZ R0, R0, 1 ;  /* 0x3f80000000007820 */ /* 0x000fc80000410000 */
[----:B------:R0:W2:Y:S01]  /*2a60*/  F2F.F64.F32 R28, R0 ;  /* 0x00000000001c7310 */ /* 0x0000a20000201800 */
[----:B------:R-:W-:Y:S05]  /*2a70*/  BRA `(.L_x_57433) ;  /* 0x0000000400187947 */ /* 0x000fea0003800000 */
.L_x_57446:
        /* <DEDUP_REMOVED lines=21> */
.L_x_57455:
[----:B------:R-:W-:Y:S05]  /*2bd0*/  BSYNC B1 ;  /* 0x0000000000017941 */ /* 0x000fea0003800000 */
.L_x_57454:
[----:B------:R-:W-:Y:S01]  /*2be0*/  LEA R5, R0, 0x37800000, 0x17 ;  /* 0x3780000000057811 */ /* 0x000fe200078eb8ff */
[----:B------:R-:W-:-:S05]  /*2bf0*/  IMAD.SHL.U32 R0, R3, 0x200000, RZ ;  /* 0x0020000003007824 */ /* 0x000fca00078e00ff */
[----:B------:R-:W-:-:S07]  /*2c00*/  LOP3.LUT R0, R5, R0, R6, 0xfe, !PT ;  /* 0x0000000005007212 */ /* 0x000fce00078efe06 */
.L_x_57453:
[----:B------:R-:W-:Y:S05]  /*2c10*/  BSYNC B0 ;  /* 0x0000000000007941 */ /* 0x000fea0003800000 */
.L_x_57452:
[----:B------:R-:W-:-:S04]  /*2c20*/  FMUL.FTZ R0, R0, 1 ;  /* 0x3f80000000007820 */ /* 0x000fc80000410000 */
[----:B------:R0:W2:Y:S01]  /*2c30*/  F2F.F64.F32 R28, R0 ;  /* 0x00000000001c7310 */ /* 0x0000a20000201800 */
[----:B------:R-:W-:Y:S05]  /*2c40*/  BRA `(.L_x_57433) ;  /* 0x0000000000a47947 */ /* 0x000fea0003800000 */
.L_x_57445:
        /* <DEDUP_REMOVED lines=14> */
.L_x_57459:
[----:B------:R-:W-:Y:S05]  /*2d30*/  BSYNC B0 ;  /* 0x0000000000007941 */ /* 0x000fea0003800000 */
.L_x_57458:
[----:B------:R-:W-:-:S04]  /*2d40*/  FMUL.FTZ R0, R0, 1 ;  /* 0x3f80000000007820 */ /* 0x000fc80000410000 */
[----:B------:R0:W2:Y:S01]  /*2d50*/  F2F.F64.F32 R28, R0 ;  /* 0x00000000001c7310 */ /* 0x0000a20000201800 */
[----:B------:R-:W-:Y:S05]  /*2d60*/  BRA `(.L_x_57433) ;  /* 0x00000000005c7947 */ /* 0x000fea0003800000 */
.L_x_57432:
        /* <DEDUP_REMOVED lines=16> */
.L_x_57460:
[----:B------:R-:W-:Y:S01]  /*2e70*/  CS2R R28, SRZ ;  /* 0x00000000001c7805 */ /* 0x000fe2000001ff00 */
[----:B------:R-:W-:Y:S06]  /*2e80*/  BRA `(.L_x_57433) ;  /* 0x0000000000147947 */ /* 0x000fec0003800000 */
.L_x_57457:
[----:B------:R-:W2:Y:S02]  /*2e90*/  LDG.E.64 R28, desc[UR36][R4.64] ;  /* 0x00000024041c7981 */ /* 0x000ea4000c1e1b00 */
[----:B--2---:R-:W0:Y:S01]  /*2ea0*/  I2F.F64.U64 R28, R28 ;  /* 0x0000001c001c7312 */ /* 0x004e220000301800 */
[----:B------:R-:W-:Y:S05]  /*2eb0*/  BRA `(.L_x_57433) ;  /* 0x0000000000087947 */ /* 0x000fea0003800000 */
.L_x_57456:
[----:B------:R-:W2:Y:S02]  /*2ec0*/  LDG.E R4, desc[UR36][R4.64] ;  /* 0x0000002404047981 */ /* 0x000ea4000c1e1900 */
[----:B--2---:R0:W2:Y:S02]  /*2ed0*/  I2F.F64.U32 R28, R4 ;  /* 0x00000004001c7312 */ /* 0x0040a40000201800 */
.L_x_57433:
[----:B0-----:R-:W0:Y:S01]  /*2ee0*/  LDC.64 R4, c[0x0][0x230] ;  /* 0x00008c00ff047b82 */ /* 0x001e220000000a00 */
[----:B--2---:R-:W-:Y:S01]  /*2ef0*/  PRMT R0, R33, 0x9910, RZ ;  /* 0x0000991021007816 */ /* 0x004fe200000000ff */
        /* <DEDUP_REMOVED lines=17> */
.L_x_57464:
[----:B------:R-:W2:Y:S02]  /*3010*/  LDG.E.U8 R4, desc[UR36][R4.64] ;  /* 0x0000002404047981 */ /* 0x000ea4000c1e1100 */
[----:B--2---:R0:W2:Y:S01]  /*3020*/  I2F.F64.U16 R26, R4 ;  /* 0x00000004001a7312 */ /* 0x0040a20000101800 */
[----:B------:R-:W-:Y:S05]  /*3030*/  BRA `(.L_x_57466) ;  /* 0x0000000c00707947 */ /* 0x000fea0003800000 */
.L_x_57463:
        /* <DEDUP_REMOVED lines=9> */
.L_x_57468:
[----:B------:R-:W2:Y:S02]  /*30d0*/  LDG.E R4, desc[UR36][R4.64] ;  /* 0x0000002404047981 */ /* 0x000ea4000c1e1900 */
[----:B--2---:R0:W2:Y:S01]  /*30e0*/  I2F.F64 R26, R4 ;  /* 0x00000004001a7312 */ /* 0x0040a20000201c00 */
[----:B------:R-:W-:Y:S05]  /*30f0*/  BRA `(.L_x_57466) ;  /* 0x0000000c00407947 */ /* 0x000fea0003800000 */
.L_x_57467:
[----:B------:R-:W2:Y:S02]  /*3100*/  LDG.E.U16 R4, desc[UR36][R4.64] ;  /* 0x0000002404047981 */ /* 0x000ea4000c1e1500 */
[----:B--2---:R0:W2:Y:S01]  /*3110*/  I2F.F64.S16 R26, R4 ;  /* 0x00000004001a7312 */ /* 0x0040a20000101c00 */
[----:B------:R-:W-:Y:S05]  /*3120*/  BRA `(.L_x_57466) ;  /* 0x0000000c00347947 */ /* 0x000fea0003800000 */
.L_x_57462:
        /* <DEDUP_REMOVED lines=10> */
.L_x_57470:
[----:B------:R-:W2:Y:S02]  /*31d0*/  LDG.E.U16 R0, desc[UR36][R4.64] ;  /* 0x0000002404007981 */ /* 0x000ea4000c1e1500 */
[----:B--2---:R-:W-:-:S05]  /*31e0*/  HADD2.F32 R0, -RZ, R0.H0_H0 ;  /* 0x20000000ff007230 */ /* 0x004fca0000004100 */
[----:B------:R-:W-:-:S04]  /*31f0*/  FMUL.FTZ R0, R0, 1 ;  /* 0x3f80000000007820 */ /* 0x000fc80000410000 */
[----:B------:R0:W2:Y:S01]  /*3200*/  F2F.F64.F32 R26, R0 ;  /* 0x00000000001a7310 */ /* 0x0000a20000201800 */
[----:B------:R-:W-:Y:S05]  /*3210*/  BRA `(.L_x_57466) ;  /* 0x0000000800f87947 */ /* 0x000fea0003800000 */
.L_x_57469:
        /* <DEDUP_REMOVED lines=10> */
.L_x_57472:
[----:B------:R-:W2:Y:S02]  /*32c0*/  LDG.E.U16 R4, desc[UR36][R4.64] ;  /* 0x0000002404047981 */ /* 0x000ea4000c1e1500 */
[----:B--2---:R-:W-:-:S05]  /*32d0*/  HADD2.F32 R0, -RZ, R4.H0_H0 ;  /* 0x20000004ff007230 */ /* 0x004fca0000004100 */
[----:B------:R-:W-:-:S04]  /*32e0*/  FMUL.FTZ R0, R0, 1 ;  /* 0x3f80000000007820 */ /* 0x000fc80000410000 */
[----:B------:R0:W2:Y:S01]  /*32f0*/  F2F.F64.F32 R26, R0 ;  /* 0x00000000001a7310 */ /* 0x0000a20000201800 */
[----:B------:R-:W-:Y:S05]  /*3300*/  BRA `(.L_x_57466) ;  /* 0x0000000800bc7947 */ /* 0x000fea0003800000 */
.L_x_57471:
[----:B------:R0:W5:Y:S01]  /*3310*/  LDG.E.64 R26, desc[UR36][R4.64] ;  /* 0x00000024041a7981 */ /* 0x000162000c1e1b00 */
[----:B------:R-:W-:Y:S05]  /*3320*/  BRA `(.L_x_57466) ;  /* 0x0000000800b47947 */ /* 0x000fea0003800000 */
.L_x_57461:
        /* <DEDUP_REMOVED lines=13> */
.L_x_57475:
[----:B------:R0:W5:Y:S01]  /*3400*/  LDG.E.64 R26, desc[UR36][R4.64] ;  /* 0x00000024041a7981 */ /* 0x000162000c1e1b00 */
[----:B------:R-:W-:Y:S05]  /*3410*/  BRA `(.L_x_57466) ;  /* 0x0000000800787947 */ /* 0x000fea0003800000 */
.L_x_57474:
        /* <DEDUP_REMOVED lines=28> */
.L_x_57477:
        /* <DEDUP_REMOVED lines=15> */
.L_x_57476:
[----:B------:R-:W2:Y:S02]  /*36d0*/  LDG.E.U16 R0, desc[UR36][R4.64] ;  /* 0x0000002404007981 */ /* 0x000ea4000c1e1500 */
[----:B--2---:R-:W-:-:S04]  /*36e0*/  IMAD.U32 R0, R0, 0x10000, RZ ;  /* 0x0001000000007824 */ /* 0x004fc800078e00ff */
[----:B------:R-:W-:-:S04]  /*36f0*/  FMUL.FTZ R0, R0, 1 ;  /* 0x3f80000000007820 */ /* 0x000fc80000410000 */
[----:B------:R0:W2:Y:S01]  /*3700*/  F2F.F64.F32 R26, R0 ;  /* 0x00000000001a7310 */ /* 0x0000a20000201800 */
[----:B------:R-:W-:Y:S05]  /*3710*/  BRA `(.L_x_57466) ;  /* 0x0000000400b87947 */ /* 0x000fea0003800000 */
.L_x_57473:
        /* <DEDUP_REMOVED lines=11> */
.L_x_57480:
        /* <DEDUP_REMOVED lines=21> */
.L_x_57484:
[----:B------:R-:W-:Y:S05]  /*3920*/  BSYNC B1 ;  /* 0x0000000000017941 */ /* 0x000fea0003800000 */
.L_x_57483:
[----:B------:R-:W-:Y:S01]  /*3930*/  LEA R5, R0, 0x3b800000, 0x17 ;  /* 0x3b80000000057811 */ /* 0x000fe200078eb8ff */
[----:B------:R-:W-:-:S05]  /*3940*/  IMAD.SHL.U32 R0, R3, 0x100000, RZ ;  /* 0x0010000003007824 */ /* 0x000fca00078e00ff */
[----:B------:R-:W-:-:S07]  /*3950*/  LOP3.LUT R0, R5, R0, R6, 0xfe, !PT ;  /* 0x0000000005007212 */ /* 0x000fce00078efe06 */
.L_x_57482:
[----:B------:R-:W-:Y:S05]  /*3960*/  BSYNC B0 ;  /* 0x0000000000007941 */ /* 0x000fea0003800000 */
.L_x_57481:
[----:B------:R-:W-:-:S04]  /*3970*/  FMUL.FTZ R0, R0, 1 ;  /* 0x3f80000000007820 */ /* 0x000fc80000410000 */
[----:B------:R0:W2:Y:S01]  /*3980*/  F2F.F64.F32 R26, R0 ;  /* 0x00000000001a7310 */ /* 0x0000a20000201800 */
[----:B------:R-:W-:Y:S05]  /*3990*/  BRA `(.L_x_57466) ;  /* 0x0000000400187947 */ /* 0x000fea0003800000 */
.L_x_57479:
        /* <DEDUP_REMOVED lines=21> */
.L_x_57488:
[----:B------:R-:W-:Y:S05]  /*3af0*/  BSYNC B1 ;  /* 0x0000000000017941 */ /* 0x000fea0003800000 */
.L_x_57487:
[----:B------:R-:W-:Y:S01]  /*3b00*/  LEA R5, R0, 0x37800000, 0x17 ;  /* 0x3780000000057811 */ /* 0x000fe200078eb8ff */
[----:B------:R-:W-:-:S05]  /*3b10*/  IMAD.SHL.U32 R0, R3, 0x200000, RZ ;  /* 0x0020000003007824 */ /* 0x000fca00078e00ff */
[----:B------:R-:W-:-:S07]  /*3b20*/  LOP3.LUT R0, R5, R0, R6, 0xfe, !PT ;  /* 0x0000000005007212 */ /* 0x000fce00078efe06 */
.L_x_57486:
[----:B------:R-:W-:Y:S05]  /*3b30*/  BSYNC B0 ;  /* 0x0000000000007941 */ /* 0x000fea0003800000 */
.L_x_57485:
[----:B------:R-:W-:-:S04]  /*3b40*/  FMUL.FTZ R0, R0, 1 ;  /* 0x3f80000000007820 */ /* 0x000fc80000410000 */
[----:B------:R0:W2:Y:S01]  /*3b50*/  F2F.F64.F32 R26, R0 ;  /* 0x00000000001a7310 */ /* 0x0000a20000201800 */
[----:B------:R-:W-:Y:S05]  /*3b60*/  BRA `(.L_x_57466) ;  /* 0x0000000000a47947 */ /* 0x000fea0003800000 */
.L_x_57478:
        /* <DEDUP_REMOVED lines=14> */
.L_x_57492:
[----:B------:R-:W-:Y:S05]  /*3c50*/  BSYNC B0 ;  /* 0x0000000000007941 */ /* 0x000fea0003800000 */
.L_x_57491:
[----:B------:R-:W-:-:S04]  /*3c60*/  FMUL.FTZ R0, R0, 1 ;  /* 0x3f80000000007820 */ /* 0x000fc80000410000 */
[----:B------:R0:W2:Y:S01]  /*3c70*/  F2F.F64.F32 R26, R0 ;  /* 0x00000000001a7310 */ /* 0x0000a20000201800 */
[----:B------:R-:W-:Y:S05]  /*3c80*/  BRA `(.L_x_57466) ;  /* 0x00000000005c7947 */ /* 0x000fea0003800000 */
.L_x_57465:
        /* <DEDUP_REMOVED lines=16> */
.L_x_57493:
[----:B------:R-:W-:Y:S01]  /*3d90*/  CS2R R26, SRZ ;  /* 0x00000000001a7805 */ /* 0x000fe2000001ff00 */
[----:B------:R-:W-:Y:S06]  /*3da0*/  BRA `(.L_x_57466) ;  /* 0x0000000000147947 */ /* 0x000fec0003800000 */
.L_x_57490:
[----:B------:R-:W2:Y:S02]  /*3db0*/  LDG.E.64 R26, desc[UR36][R4.64] ;  /* 0x00000024041a7981 */ /* 0x000ea4000c1e1b00 */
[----:B--2---:R-:W0:Y:S01]  /*3dc0*/  I2F.F64.U64 R26, R26 ;  /* 0x0000001a001a7312 */ /* 0x004e220000301800 */
[----:B------:R-:W-:Y:S05]  /*3dd0*/  BRA `(.L_x_57466) ;  /* 0x0000000000087947 */ /* 0x000fea0003800000 */
.L_x_57489:
[----:B------:R-:W2:Y:S02]  /*3de0*/  LDG.E R4, desc[UR36][R4.64] ;  /* 0x0000002404047981 */ /* 0x000ea4000c1e1900 */
[----:B--2---:R0:W2:Y:S02]  /*3df0*/  I2F.F64.U32 R26, R4 ;  /* 0x00000004001a7312 */ /* 0x0040a40000201800 */
.L_x_57466:
[----:B------:R-:W-:-:S07]  /*3e00*/  VIADD R37, R37, 0x80 ;  /* 0x0000008025257836 */ /* 0x000fce0000000000 */
.L_x_57427:
[----:B------:R-:W-:Y:S05]  /*3e10*/  BSYNC B6 ;  /* 0x0000000000067941 */ /* 0x000fea0003800000 */
.L_x_57426:
        /* <DEDUP_REMOVED lines=26> */
.L_x_57499:
[----:B------:R-:W3:Y:S02]  /*3fc0*/  LDG.E.U8 R4, desc[UR36][R4.64] ;  /* 0x0000002404047981 */ /* 0x000ee4000c1e1100 */
[----:B---3--:R0:W3:Y:S01]  /*3fd0*/  I2F.F64.U16 R22, R4 ;  /* 0x0000000400167312 */ /* 0x0080e20000101800 */
[----:B------:R-:W-:Y:S05]  /*3fe0*/  BRA `(.L_x_57501) ;  /* 0x0000000c00707947 */ /* 0x000fea0003800000 */
.L_x_57498:
        /* <DEDUP_REMOVED lines=9> */
.L_x_57503:
[----:B------:R-:W3:Y:S02]  /*4080*/  LDG.E R4, desc[UR36][R4.64] ;  /* 0x0000002404047981 */ /* 0x000ee4000c1e1900 */
[----:B---3--:R0:W3:Y:S01]  /*4090*/  I2F.F64 R22, R4 ;  /* 0x0000000400167312 */ /* 0x0080e20000201c00 */
[----:B------:R-:W-:Y:S05]  /*40a0*/  BRA `(.L_x_57501) ;  /* 0x0000000c00407947 */ /* 0x000fea0003800000 */
.L_x_57502:
[----:B------:R-:W3:Y:S02]  /*40b0*/  LDG.E.U16 R4, desc[UR36][R4.64] ;  /* 0x0000002404047981 */ /* 0x000ee4000c1e1500 */
[----:B---3--:R0:W3:Y:S01]  /*40c0*/  I2F.F64.S16 R22, R4 ;  /* 0x0000000400167312 */ /* 0x0080e20000101c00 */
[----:B------:R-:W-:Y:S05]  /*40d0*/  BRA `(.L_x_57501) ;  /* 0x0000000c00347947 */ /* 0x000fea0003800000 */
.L_x_57497:
        /* <DEDUP_REMOVED lines=10> */
.L_x_57505:
[----:B------:R-:W3:Y:S02]  /*4180*/  LDG.E.U16 R0, desc[UR36][R4.64] ;  /* 0x0000002404007981 */ /* 0x000ee4000c1e1500 */
[----:B---3--:R-:W-:-:S05]  /*4190*/  HADD2.F32 R0, -RZ, R0.H0_H0 ;  /* 0x20000000ff007230 */ /* 0x008fca0000004100 */
[----:B------:R-:W-:-:S04]  /*41a0*/  FMUL.FTZ R0, R0, 1 ;  /* 0x3f80000000007820 */ /* 0x000fc80000410000 */
[----:B------:R0:W3:Y:S01]  /*41b0*/  F2F.F64.F32 R22, R0 ;  /* 0x0000000000167310 */ /* 0x0000e20000201800 */
[----:B------:R-:W-:Y:S05]  /*41c0*/  BRA `(.L_x_57501) ;  /* 0x0000000800f87947 */ /* 0x000fea0003800000 */
.L_x_57504:
        /* <DEDUP_REMOVED lines=10> */
.L_x_57507:
[----:B------:R-:W3:Y:S02]  /*4270*/  LDG.E.U16 R4, desc[UR36][R4.64] ;  /* 0x0000002404047981 */ /* 0x000ee4000c1e1500 */
[----:B---3--:R-:W-:-:S05]  /*4280*/  HADD2.F32 R0, -RZ, R4.H0_H0 ;  /* 0x20000004ff007230 */ /* 0x008fca0000004100 */
[----:B------:R-:W-:-:S04]  /*4290*/  FMUL.FTZ R0, R0, 1 ;  /* 0x3f80000000007820 */ /* 0x000fc80000410000 */
[----:B------:R0:W3:Y:S01]  /*42a0*/  F2F.F64.F32 R22, R0 ;  /* 0x0000000000167310 */ /* 0x0000e20000201800 */
[----:B------:R-:W-:Y:S05]  /*42b0*/  BRA `(.L_x_57501) ;  /* 0x0000000800bc7947 */ /* 0x000fea0003800000 */
.L_x_57506:
[----:B------:R0:W5:Y:S01]  /*42c0*/  LDG.E.64 R22, desc[UR36][R4.64] ;  /* 0x0000002404167981 */ /* 0x000162000c1e1b00 */
[----:B------:R-:W-:Y:S05]  /*42d0*/  BRA `(.L_x_57501) ;  /* 0x0000000800b47947 */ /* 0x000fea0003800000 */
.L_x_57496:
        /* <DEDUP_REMOVED lines=13> */
.L_x_57510:
[----:B------:R0:W5:Y:S01]  /*43b0*/  LDG.E.64 R22, desc[UR36][R4.64] ;  /* 0x0000002404167981 */ /* 0x000162000c1e1b00 */
[----:B------:R-:W-:Y:S05]  /*43c0*/  BRA `(.L_x_57501) ;  /* 0x0000000800787947 */ /* 0x000fea0003800000 */
.L_x_57509:
        /* <DEDUP_REMOVED lines=28> */
.L_x_57512:
        /* <DEDUP_REMOVED lines=15> */
.L_x_57511:
[----:B------:R-:W3:Y:S02]  /*4680*/  LDG.E.U16 R0, desc[UR36][R4.64] ;  /* 0x0000002404007981 */ /* 0x000ee4000c1e1500 */
[----:B---3--:R-:W-:-:S04]  /*4690*/  IMAD.U32 R0, R0, 0x10000, RZ ;  /* 0x0001000000007824 */ /* 0x008fc800078e00ff */
[----:B------:R-:W-:-:S04]  /*46a0*/  FMUL.FTZ R0, R0, 1 ;  /* 0x3f80000000007820 */ /* 0x000fc80000410000 */
[----:B------:R3:W0:Y:S01]  /*46b0*/  F2F.F64.F32 R22, R0 ;  /* 0x0000000000167310 */ /* 0x0006220000201800 */
[----:B------:R-:W-:Y:S05]  /*46c0*/  BRA `(.L_x_57501) ;  /* 0x0000000400b87947 */ /* 0x000fea0003800000 */
.L_x_57508:
        /* <DEDUP_REMOVED lines=11> */
.L_x_57515:
        /* <DEDUP_REMOVED lines=21> */
.L_x_57519:
[----:B------:R-:W-:Y:S05]  /*48d0*/  BSYNC B1 ;  /* 0x0000000000017941 */ /* 0x000fea0003800000 */
.L_x_57518:
[----:B------:R-:W-:Y:S01]  /*48e0*/  LEA R5, R0, 0x3b800000, 0x17 ;  /* 0x3b80000000057811 */ /* 0x000fe200078eb8ff */
[----:B------:R-:W-:-:S05]  /*48f0*/  IMAD.SHL.U32 R0, R3, 0x100000, RZ ;  /* 0x0010000003007824 */ /* 0x000fca00078e00ff */
[----:B------:R-:W-:-:S07]  /*4900*/  LOP3.LUT R0, R5, R0, R6, 0xfe, !PT ;  /* 0x0000000005007212 */ /* 0x000fce00078efe06 */
.L_x_57517:
[----:B------:R-:W-:Y:S05]  /*4910*/  BSYNC B0 ;  /* 0x0000000000007941 */ /* 0x000fea0003800000 */
.L_x_57516:
[----:B------:R-:W-:-:S04]  /*4920*/  FMUL.FTZ R0, R0, 1 ;  /* 0x3f80000000007820 */ /* 0x000fc80000410000 */
[----:B------:R0:W3:Y:S01]  /*4930*/  F2F.F64.F32 R22, R0 ;  /* 0x0000000000167310 */ /* 0x0000e20000201800 */
[----:B------:R-:W-:Y:S05]  /*4940*/  BRA `(.L_x_57501) ;  /* 0x0000000400187947 */ /* 0x000fea0003800000 */
.L_x_57514:
        /* <DEDUP_REMOVED lines=21> */
.L_x_57523:
[----:B------:R-:W-:Y:S05]  /*4aa0*/  BSYNC B1 ;  /* 0x0000000000017941 */ /* 0x000fea0003800000 */
.L_x_57522:
[----:B------:R-:W-:Y:S01]  /*4ab0*/  LEA R5, R0, 0x37800000, 0x17 ;  /* 0x3780000000057811 */ /* 0x000fe200078eb8ff */
[----:B------:R-:W-:-:S05]  /*4ac0*/  IMAD.SHL.U32 R0, R3, 0x200000, RZ ;  /* 0x0020000003007824 */ /* 0x000fca00078e00ff */
[----:B------:R-:W-:-:S07]  /*4ad0*/  LOP3.LUT R0, R5, R0, R6, 0xfe, !PT ;  /* 0x0000000005007212 */ /* 0x000fce00078efe06 */
.L_x_57521:
[----:B------:R-:W-:Y:S05]  /*4ae0*/  BSYNC B0 ;  /* 0x0000000000007941 */ /* 0x000fea0003800000 */
.L_x_57520:
[----:B------:R-:W-:-:S04]  /*4af0*/  FMUL.FTZ R0, R0, 1 ;  /* 0x3f80000000007820 */ /* 0x000fc80000410000 */
[----:B------:R0:W3:Y:S01]  /*4b00*/  F2F.F64.F32 R22, R0 ;  /* 0x0000000000167310 */ /* 0x0000e20000201800 */
[----:B------:R-:W-:Y:S05]  /*4b10*/  BRA `(.L_x_57501) ;  /* 0x0000000000a47947 */ /* 0x000fea0003800000 */
.L_x_57513:
        /* <DEDUP_REMOVED lines=14> */
.L_x_57527:
[----:B------:R-:W-:Y:S05]  /*4c00*/  BSYNC B0 ;  /* 0x0000000000007941 */ /* 0x000fea0003800000 */
.L_x_57526:
[----:B------:R-:W-:-:S04]  /*4c10*/  FMUL.FTZ R0, R0, 1 ;  /* 0x3f80000000007820 */ /* 0x000fc80000410000 */
[----:B------:R0:W3:Y:S01]  /*4c20*/  F2F.F64.F32 R22, R0 ;  /* 0x0000000000167310 */ /* 0x0000e20000201800 */
[----:B------:R-:W-:Y:S05]  /*4c30*/  BRA `(.L_x_57501) ;  /* 0x00000000005c7947 */ /* 0x000fea0003800000 */
.L_x_57500:
        /* <DEDUP_REMOVED lines=16> */
.L_x_57528:
[----:B------:R-:W-:Y:S01]  /*4d40*/  CS2R R22, SRZ ;  /* 0x0000000000167805 */ /* 0x000fe2000001ff00 */
[----:B------:R-:W-:Y:S06]  /*4d50*/  BRA `(.L_x_57501) ;  /* 0x0000000000147947 */ /* 0x000fec0003800000 */
.L_x_57525:
[----:B------:R-:W3:Y:S02]  /*4d60*/  LDG.E.64 R22, desc[UR36][R4.64] ;  /* 0x0000002404167981 */ /* 0x000ee4000c1e1b00 */
[----:B---3--:R-:W0:Y:S01]  /*4d70*/  I2F.F64.U64 R22, R22 ;  /* 0x0000001600167312 */ /* 0x008e220000301800 */
[----:B------:R-:W-:Y:S05]  /*4d80*/  BRA `(.L_x_57501) ;  /* 0x0000000000087947 */ /* 0x000fea0003800000 */
.L_x_57524:
[----:B------:R-:W3:Y:S02]  /*4d90*/  LDG.E R4, desc[UR36][R4.64] ;  /* 0x0000002404047981 */ /* 0x000ee4000c1e1900 */
[----:B---3--:R0:W3:Y:S02]  /*4da0*/  I2F.F64.U32 R22, R4 ;  /* 0x0000000400167312 */ /* 0x0080e40000201800 */
.L_x_57501:
        /* <DEDUP_REMOVED lines=19> */
.L_x_57532:
[----:B------:R-:W3:Y:S02]  /*4ee0*/  LDG.E.U8 R4, desc[UR36][R4.64] ;  /* 0x0000002404047981 */ /* 0x000ee4000c1e1100 */
[----:B---3--:R0:W3:Y:S01]  /*4ef0*/  I2F.F64.U16 R24, R4 ;  /* 0x0000000400187312 */ /* 0x0080e20000101800 */
[----:B------:R-:W-:Y:S05]  /*4f00*/  BRA `(.L_x_57534) ;  /* 0x0000000c00707947 */ /* 0x000fea0003800000 */
.L_x_57531:
        /* <DEDUP_REMOVED lines=9> */
.L_x_57536:
[----:B------:R-:W3:Y:S02]  /*4fa0*/  LDG.E R4, desc[UR36][R4.64] ;  /* 0x0000002404047981 */ /* 0x000ee4000c1e1900 */
[----:B---3--:R0:W3:Y:S01]  /*4fb0*/  I2F.F64 R24, R4 ;  /* 0x0000000400187312 */ /* 0x0080e20000201c00 */
[----:B------:R-:W-:Y:S05]  /*4fc0*/  BRA `(.L_x_57534) ;  /* 0x0000000c00407947 */ /* 0x000fea0003800000 */
.L_x_57535:
[----:B------:R-:W3:Y:S02]  /*4fd0*/  LDG.E.U16 R4, desc[UR36][R4.64] ;  /* 0x0000002404047981 */ /* 0x000ee4000c1e1500 */
[----:B---3--:R0:W3:Y:S01]  /*4fe0*/  I2F.F64.S16 R24, R4 ;  /* 0x0000000400187312 */ /* 0x0080e20000101c00 */
[----:B------:R-:W-:Y:S05]  /*4ff0*/  BRA `(.L_x_57534) ;  /* 0x0000000c00347947 */ /* 0x000fea0003800000 */
.L_x_57530:
        /* <DEDUP_REMOVED lines=10> */
.L_x_57538:
[----:B------:R-:W3:Y:S02]  /*50a0*/  LDG.E.U16 R0, desc[UR36][R4.64] ;  /* 0x0000002404007981 */ /* 0x000ee4000c1e1500 */
[----:B---3--:R-:W-:-:S05]  /*50b0*/  HADD2.F32 R0, -RZ, R0.H0_H0 ;  /* 0x20000000ff007230 */ /* 0x008fca0000004100 */
[----:B------:R-:W-:-:S04]  /*50c0*/  FMUL.FTZ R0, R0, 1 ;  /* 0x3f80000000007820 */ /* 0x000fc80000410000 */
[----:B------:R0:W3:Y:S01]  /*50d0*/  F2F.F64.F32 R24, R0 ;  /* 0x0000000000187310 */ /* 0x0000e20000201800 */
[----:B------:R-:W-:Y:S05]  /*50e0*/  BRA `(.L_x_57534) ;  /* 0x0000000800f87947 */ /* 0x000fea0003800000 */
.L_x_57537:
        /* <DEDUP_REMOVED lines=10> */
.L_x_57540:
[----:B------:R-:W3:Y:S02]  /*5190*/  LDG.E.U16 R4, desc[UR36][R4.64] ;  /* 0x0000002404047981 */ /* 0x000ee4000c1e1500 */
[----:B---3--:R-:W-:-:S05]  /*51a0*/  HADD2.F32 R0, -RZ, R4.H0_H0 ;  /* 0x20000004ff007230 */ /* 0x008fca0000004100 */
[----:B------:R-:W-:-:S04]  /*51b0*/  FMUL.FTZ R0, R0, 1 ;  /* 0x3f80000000007820 */ /* 0x000fc80000410000 */
[----:B------:R0:W3:Y:S01]  /*51c0*/  F2F.F64.F32 R24, R0 ;  /* 0x0000000000187310 */ /* 0x0000e20000201800 */
[----:B------:R-:W-:Y:S05]  /*51d0*/  BRA `(.L_x_57534) ;  /* 0x0000000800bc7947 */ /* 0x000fea0003800000 */
.L_x_57539:
[----:B------:R0:W5:Y:S01]  /*51e0*/  LDG.E.64 R24, desc[UR36][R4.64] ;  /* 0x0000002404187981 */ /* 0x000162000c1e1b00 */
[----:B------:R-:W-:Y:S05]  /*51f0*/  BRA `(.L_x_57534) ;  /* 0x0000000800b47947 */ /* 0x000fea0003800000 */
.L_x_57529:
        /* <DEDUP_REMOVED lines=13> */
.L_x_57543:
[----:B------:R0:W5:Y:S01]  /*52d0*/  LDG.E.64 R24, desc[UR36][R4.64] ;  /* 0x0000002404187981 */ /* 0x000162000c1e1b00 */
[----:B------:R-:W-:Y:S05]  /*52e0*/  BRA `(.L_x_57534) ;  /* 0x0000000800787947 */ /* 0x000fea0003800000 */
.L_x_57542:
        /* <DEDUP_REMOVED lines=28> */
.L_x_57545:
        /* <DEDUP_REMOVED lines=15> */
.L_x_57544:
[----:B------:R-:W3:Y:S02]  /*55a0*/  LDG.E.U16 R0, desc[UR36][R4.64] ;  /* 0x0000002404007981 */ /* 0x000ee4000c1e1500 */
[----:B---3--:R-:W-:-:S04]  /*55b0*/  IMAD.U32 R0, R0, 0x10000, RZ ;  /* 0x0001000000007824 */ /* 0x008fc800078e00ff */
[----:B------:R-:W-:-:S04]  /*55c0*/  FMUL.FTZ R0, R0, 1 ;  /* 0x3f80000000007820 */ /* 0x000fc80000410000 */
[----:B------:R0:W3:Y:S01]  /*55d0*/  F2F.F64.F32 R24, R0 ;  /* 0x0000000000187310 */ /* 0x0000e20000201800 */
[----:B------:R-:W-:Y:S05]  /*55e0*/  BRA `(.L_x_57534) ;  /* 0x0000000400b87947 */ /* 0x000fea0003800000 */
.L_x_57541:
        /* <DEDUP_REMOVED lines=11> */
.L_x_57548:
        /* <DEDUP_REMOVED lines=21> */
.L_x_57552:
[----:B------:R-:W-:Y:S05]  /*57f0*/  BSYNC B1 ;  /* 0x0000000000017941 */ /* 0x000fea0003800000 */
.L_x_57551:
[----:B------:R-:W-:Y:S01]  /*5800*/  LEA R5, R0, 0x3b800000, 0x17 ;  /* 0x3b80000000057811 */ /* 0x000fe200078eb8ff */
[----:B------:R-:W-:-:S05]  /*5810*/  IMAD.SHL.U32 R0, R3, 0x100000, RZ ;  /* 0x0010000003007824 */ /* 0x000fca00078e00ff */
[----:B------:R-:W-:-:S07]  /*5820*/  LOP3.LUT R0, R5, R0, R6, 0xfe, !PT ;  /* 0x0000000005007212 */ /* 0x000fce00078efe06 */
.L_x_57550:
[----:B------:R-:W-:Y:S05]  /*5830*/  BSYNC B0 ;  /* 0x0000000000007941 */ /* 0x000fea0003800000 */
.L_x_57549:
[----:B------:R-:W-:-:S04]  /*5840*/  FMUL.FTZ R0, R0, 1 ;  /* 0x3f80000000007820 */ /* 0x000fc80000410000 */
[----:B------:R0:W3:Y:S01]  /*5850*/  F2F.F64.F32 R24, R0 ;  /* 0x0000000000187310 */ /* 0x0000e20000201800 */
[----:B------:R-:W-:Y:S05]  /*5860*/  BRA `(.L_x_57534) ;  /* 0x0000000400187947 */ /* 0x000fea0003800000 */
.L_x_57547:
        /* <DEDUP_REMOVED lines=21> */
.L_x_57556:
[----:B------:R-:W-:Y:S05]  /*59c0*/  BSYNC B1 ;  /* 0x0000000000017941 */ /* 0x000fea0003800000 */
.L_x_57555:
[----:B------:R-:W-:Y:S01]  /*59d0*/  LEA R5, R0, 0x37800000, 0x17 ;  /* 0x3780000000057811 */ /* 0x000fe200078eb8ff */
[----:B------:R-:W-:-:S05]  /*59e0*/  IMAD.SHL.U32 R0, R3, 0x200000, RZ ;  /* 0x0020000003007824 */ /* 0x000fca00078e00ff */
[----:B------:R-:W-:-:S07]  /*59f0*/  LOP3.LUT R0, R5, R0, R6, 0xfe, !PT ;  /* 0x0000000005007212 */ /* 0x000fce00078efe06 */
.L_x_57554:
[----:B------:R-:W-:Y:S05]  /*5a00*/  BSYNC B0 ;  /* 0x0000000000007941 */ /* 0x000fea0003800000 */
.L_x_57553:
[----:B------:R-:W-:-:S04]  /*5a10*/  FMUL.FTZ R0, R0, 1 ;  /* 0x3f80000000007820 */ /* 0x000fc80000410000 */
[----:B------:R0:W3:Y:S01]  /*5a20*/  F2F.F64.F32 R24, R0 ;  /* 0x0000000000187310 */ /* 0x0000e20000201800 */
[----:B------:R-:W-:Y:S05]  /*5a30*/  BRA `(.L_x_57534) ;  /* 0x0000000000a47947 */ /* 0x000fea0003800000 */
.L_x_57546:
        /* <DEDUP_REMOVED lines=14> */
.L_x_57560:
[----:B------:R-:W-:Y:S05]  /*5b20*/  BSYNC B0 ;  /* 0x0000000000007941 */ /* 0x000fea0003800000 */
.L_x_57559:
[----:B------:R-:W-:-:S04]  /*5b30*/  FMUL.FTZ R0, R0, 1 ;  /* 0x3f80000000007820 */ /* 0x000fc80000410000 */
[----:B------:R0:W3:Y:S01]  /*5b40*/  F2F.F64.F32 R24, R0 ;  /* 0x0000000000187310 */ /* 0x0000e20000201800 */
[----:B------:R-:W-:Y:S05]  /*5b50*/  BRA `(.L_x_57534) ;  /* 0x00000000005c7947 */ /* 0x000fea0003800000 */
.L_x_57533:
        /* <DEDUP_REMOVED lines=16> */
.L_x_57561:
[----:B------:R-:W-:Y:S01]  /*5c60*/  CS2R R24, SRZ ;  /* 0x0000000000187805 */ /* 0x000fe2000001ff00 */
[----:B------:R-:W-:Y:S06]  /*5c70*/  BRA `(.L_x_57534) ;  /* 0x0000000000147947 */ /* 0x000fec0003800000 */
.L_x_57558:
[----:B------:R-:W3:Y:S02]  /*5c80*/  LDG.E.64 R24, desc[UR36][R4.64] ;  /* 0x0000002404187981 */ /* 0x000ee4000c1e1b00 */
[----:B---3--:R-:W0:Y:S01]  /*5c90*/  I2F.F64.U64 R24, R24 ;  /* 0x0000001800187312 */ /* 0x008e220000301800 */
[----:B------:R-:W-:Y:S05]  /*5ca0*/  BRA `(.L_x_57534) ;  /* 0x0000000000087947 */ /* 0x000fea0003800000 */
.L_x_57557:
[----:B------:R-:W3:Y:S02]  /*5cb0*/  LDG.E R4, desc[UR36][R4.64] ;  /* 0x0000002404047981 */ /* 0x000ee4000c1e1900 */
[----:B---3--:R0:W3:Y:S02]  /*5cc0*/  I2F.F64.U32 R24, R4 ;  /* 0x0000000400187312 */ /* 0x0080e40000201800 */
.L_x_57534:
[----:B------:R-:W-:-:S07]  /*5cd0*/  VIADD R37, R37, 0x80 ;  /* 0x0000008025257836 */ /* 0x000fce0000000000 */
.L_x_57495:
[----:B------:R-:W-:Y:S05]  /*5ce0*/  BSYNC B6 ;  /* 0x0000000000067941 */ /* 0x000fea0003800000 */
.L_x_57494:
        /* <DEDUP_REMOVED lines=24> */
.L_x_57567:
[----:B------:R-:W3:Y:S02]  /*5e70*/  LDG.E.U8 R4, desc[UR36][R4.64] ;  /* 0x0000002404047981 */ /* 0x000ee4000c1e1100 */
[----:B---3--:R0:W3:Y:S01]  /*5e80*/  I2F.F64.U16 R18, R4 ;  /* 0x0000000400127312 */ /* 0x0080e20000101800 */
[----:B------:R-:W-:Y:S05]  /*5e90*/  BRA `(.L_x_57569) ;  /* 0x0000000c00707947 */ /* 0x000fea0003800000 */
.L_x_57566:
        /* <DEDUP_REMOVED lines=9> */
.L_x_57571:
[----:B------:R-:W3:Y:S02]  /*5f30*/  LDG.E R4, desc[UR36][R4.64] ;  /* 0x0000002404047981 */ /* 0x000ee4000c1e1900 */
[----:B---3--:R0:W3:Y:S01]  /*5f40*/  I2F.F64 R18, R4 ;  /* 0x0000000400127312 */ /* 0x0080e20000201c00 */
[----:B------:R-:W-:Y:S05]  /*5f50*/  BRA `(.L_x_57569) ;  /* 0x0000000c00407947 */ /* 0x000fea0003800000 */
.L_x_57570:
[----:B------:R-:W3:Y:S02]  /*5f60*/  LDG.E.U16 R4, desc[UR36][R4.64] ;  /* 0x0000002404047981 */ /* 0x000ee4000c1e1500 */
[----:B---3--:R0:W3:Y:S01]  /*5f70*/  I2F.F64.S16 R18, R4 ;  /* 0x0000000400127312 */ /* 0x0080e20000101c00 */
[----:B------:R-:W-:Y:S05]  /*5f80*/  BRA `(.L_x_57569) ;  /* 0x0000000c00347947 */ /* 0x000fea0003800000 */
.L_x_57565:
        /* <DEDUP_REMOVED lines=10> */
.L_x_57573:
[----:B------:R-:W3:Y:S02]  /*6030*/  LDG.E.U16 R0, desc[UR36][R4.64] ;  /* 0x0000002404007981 */ /* 0x000ee4000c1e1500 */
[----:B---3--:R-:W-:-:S05]  /*6040*/  HADD2.F32 R0, -RZ, R0.H0_H0 ;  /* 0x20000000ff007230 */ /* 0x008fca0000004100 */
[----:B------:R-:W-:-:S04]  /*6050*/  FMUL.FTZ R0, R0, 1 ;  /* 0x3f80000000007820 */ /* 0x000fc80000410000 */
[----:B------:R0:W3:Y:S01]  /*6060*/  F2F.F64.F32 R18, R0 ;  /* 0x0000000000127310 */ /* 0x0000e20000201800 */
[----:B------:R-:W-:Y:S05]  /*6070*/  BRA `(.L_x_57569) ;  /* 0x0000000800f87947 */ /* 0x000fea0003800000 */
.L_x_57572:
        /* <DEDUP_REMOVED lines=10> */
.L_x_57575:
[----:B------:R-:W3:Y:S02]  /*6120*/  LDG.E.U16 R4, desc[UR36][R4.64] ;  /* 0x0000002404047981 */ /* 0x000ee4000c1e1500 */
[----:B---3--:R-:W-:-:S05]  /*6130*/  HADD2.F32 R0, -RZ, R4.H0_H0 ;  /* 0x20000004ff007230 */ /* 0x008fca0000004100 */
[----:B------:R-:W-:-:S04]  /*6140*/  FMUL.FTZ R0, R0, 1 ;  /* 0x3f80000000007820 */ /* 0x000fc80000410000 */
[----:B------:R0:W3:Y:S01]  /*6150*/  F2F.F64.F32 R18, R0 ;  /* 0x0000000000127310 */ /* 0x0000e20000201800 */
[----:B------:R-:W-:Y:S05]  /*6160*/  BRA `(.L_x_57569) ;  /* 0x0000000800bc7947 */ /* 0x000fea0003800000 */
.L_x_57574:
[----:B------:R0:W5:Y:S01]  /*6170*/  LDG.E.64 R18, desc[UR36][R4.64] ;  /* 0x0000002404127981 */ /* 0x000162000c1e1b00 */
[----:B------:R-:W-:Y:S05]  /*6180*/  BRA `(.L_x_57569) ;  /* 0x0000000800b47947 */ /* 0x000fea0003800000 */
.L_x_57564:
        /* <DEDUP_REMOVED lines=13> */
.L_x_57578:
[----:B------:R0:W5:Y:S01]  /*6260*/  LDG.E.64 R18, desc[UR36][R4.64] ;  /* 0x0000002404127981 */ /* 0x000162000c1e1b00 */
[----:B------:R-:W-:Y:S05]  /*6270*/  BRA `(.L_x_57569) ;  /* 0x0000000800787947 */ /* 0x000fea0003800000 */
.L_x_57577:
        /* <DEDUP_REMOVED lines=28> */
.L_x_57580:
        /* <DEDUP_REMOVED lines=15> */
.L_x_57579:
[----:B------:R-:W3:Y:S02]  /*6530*/  LDG.E.U16 R0, desc[UR36][R4.64] ;  /* 0x0000002404007981 */ /* 0x000ee4000c1e1500 */
[----:B---3--:R-:W-:-:S04]  /*6540*/  IMAD.U32 R0, R0, 0x10000, RZ ;  /* 0x0001000000007824 */ /* 0x008fc800078e00ff */
[----:B------:R-:W-:-:S04]  /*6550*/  FMUL.FTZ R0, R0, 1 ;  /* 0x3f80000000007820 */ /* 0x000fc80000410000 */
[----:B------:R0:W3:Y:S01]  /*6560*/  F2F.F64.F32 R18, R0 ;  /* 0x0000000000127310 */ /* 0x0000e20000201800 */
[----:B------:R-:W-:Y:S05]  /*6570*/  BRA `(.L_x_57569) ;  /* 0x0000000400b87947 */ /* 0x000fea0003800000 */
.L_x_57576:
        /* <DEDUP_REMOVED lines=11> */
.L_x_57583:
        /* <DEDUP_REMOVED lines=21> */
.L_x_57587:
[----:B------:R-:W-:Y:S05]  /*6780*/  BSYNC B1 ;  /* 0x0000000000017941 */ /* 0x000fea0003800000 */
.L_x_57586:
[----:B------:R-:W-:Y:S01]  /*6790*/  LEA R5, R0, 0x3b800000, 0x17 ;  /* 0x3b80000000057811 */ /* 0x000fe200078eb8ff */
[----:B------:R-:W-:-:S05]  /*67a0*/  IMAD.SHL.U32 R0, R3, 0x100000, RZ ;  /* 0x0010000003007824 */ /* 0x000fca00078e00ff */
[----:B------:R-:W-:-:S07]  /*67b0*/  LOP3.LUT R0, R5, R0, R6, 0xfe, !PT ;  /* 0x0000000005007212 */ /* 0x000fce00078efe06 */
.L_x_57585:
[----:B------:R-:W-:Y:S05]  /*67c0*/  BSYNC B0 ;  /* 0x0000000000007941 */ /* 0x000fea0003800000 */
.L_x_57584:
[----:B------:R-:W-:-:S04]  /*67d0*/  FMUL.FTZ R0, R0, 1 ;  /* 0x3f80000000007820 */ /* 0x000fc80000410000 */
[----:B------:R0:W3:Y:S01]  /*67e0*/  F2F.F64.F32 R18, R0 ;  /* 0x0000000000127310 */ /* 0x0000e20000201800 */
[----:B------:R-:W-:Y:S05]  /*67f0*/  BRA `(.L_x_57569) ;  /* 0x0000000400187947 */ /* 0x000fea0003800000 */
.L_x_57582:
        /* <DEDUP_REMOVED lines=21> */
.L_x_57591:
[----:B------:R-:W-:Y:S05]  /*6950*/  BSYNC B1 ;  /* 0x0000000000017941 */ /* 0x000fea0003800000 */
.L_x_57590:
[----:B------:R-:W-:Y:S01]  /*6960*/  LEA R5, R0, 0x37800000, 0x17 ;  /* 0x3780000000057811 */ /* 0x000fe200078eb8ff */
[----:B------:R-:W-:-:S05]  /*6970*/  IMAD.SHL.U32 R0, R3, 0x200000, RZ ;  /* 0x0020000003007824 */ /* 0x000fca00078e00ff */
[----:B------:R-:W-:-:S07]  /*6980*/  LOP3.LUT R0, R5, R0, R6, 0xfe, !PT ;  /* 0x0000000005007212 */ /* 0x000fce00078efe06 */
.L_x_57589:
[----:B------:R-:W-:Y:S05]  /*6990*/  BSYNC B0 ;  /* 0x0000000000007941 */ /* 0x000fea0003800000 */
.L_x_57588:
[----:B------:R-:W-:-:S04]  /*69a0*/  FMUL.FTZ R0, R0, 1 ;  /* 0x3f80000000007820 */ /* 0x000fc80000410000 */
[----:B------:R0:W3:Y:S01]  /*69b0*/  F2F.F64.F32 R18, R0 ;  /* 0x0000000000127310 */ /* 0x0000e20000201800 */
[----:B------:R-:W-:Y:S05]  /*69c0*/  BRA `(.L_x_57569) ;  /* 0x0000000000a47947 */ /* 0x000fea0003800000 */
.L_x_57581:
        /* <DEDUP_REMOVED lines=14> */
.L_x_57595:
[----:B------:R-:W-:Y:S05]  /*6ab0*/  BSYNC B0 ;  /* 0x0000000000007941 */ /* 0x000fea0003800000 */
.L_x_57594:
[----:B------:R-:W-:-:S04]  /*6ac0*/  FMUL.FTZ R0, R0, 1 ;  /* 0x3f80000000007820 */ /* 0x000fc80000410000 */
[----:B------:R0:W3:Y:S01]  /*6ad0*/  F2F.F64.F32 R18, R0 ;  /* 0x0000000000127310 */ /* 0x0000e20000201800 */
[----:B------:R-:W-:Y:S05]  /*6ae0*/  BRA `(.L_x_57569) ;  /* 0x00000000005c7947 */ /* 0x000fea0003800000 */
.L_x_57568:
        /* <DEDUP_REMOVED lines=16> */
.L_x_57596:
[----:B------:R-:W-:Y:S01]  /*6bf0*/  CS2R R18, SRZ ;  /* 0x0000000000127805 */ /* 0x000fe2000001ff00 */
[----:B------:R-:W-:Y:S06]  /*6c00*/  BRA `(.L_x_57569) ;  /* 0x0000000000147947 */ /* 0x000fec0003800000 */
.L_x_57593:
[----:B------:R-:W3:Y:S02]  /*6c10*/  LDG.E.64 R18, desc[UR36][R4.64] ;  /* 0x0000002404127981 */ /* 0x000ee4000c1e1b00 */
[----:B---3--:R-:W0:Y:S01]  /*6c20*/  I2F.F64.U64 R18, R18 ;  /* 0x0000001200127312 */ /* 0x008e220000301800 */
[----:B------:R-:W-:Y:S05]  /*6c30*/  BRA `(.L_x_57569) ;  /* 0x0000000000087947 */ /* 0x000fea0003800000 */
.L_x_57592:
[----:B------:R-:W3:Y:S02]  /*6c40*/  LDG.E R4, desc[UR36][R4.64] ;  /* 0x0000002404047981 */ /* 0x000ee4000c1e1900 */
[----:B---3--:R0:W3:Y:S02]  /*6c50*/  I2F.F64.U32 R18, R4 ;  /* 0x0000000400127312 */ /* 0x0080e40000201800 */
.L_x_57569:
        /* <DEDUP_REMOVED lines=19> */
.L_x_57600:
[----:B------:R-:W2:Y:S02]  /*6d90*/  LDG.E.U8 R4, desc[UR36][R4.64] ;  /* 0x0000002404047981 */ /* 0x000ea4000c1e1100 */
[----:B--2---:R0:W2:Y:S01]  /*6da0*/  I2F.F64.U16 R16, R4 ;  /* 0x0000000400107312 */ /* 0x0040a20000101800 */
[----:B------:R-:W-:Y:S05]  /*6db0*/  BRA `(.L_x_57563) ;  /* 0x0000000c006c7947 */ /* 0x000fea0003800000 */
.L_x_57599:
        /* <DEDUP_REMOVED lines=9> */
.L_x_57603:
[----:B------:R-:W2:Y:S02]  /*6e50*/  LDG.E R4, desc[UR36][R4.64] ;  /* 0x0000002404047981 */ /* 0x000ea4000c1e1900 */
[----:B--2---:R0:W2:Y:S01]  /*6e60*/  I2F.F64 R16, R4 ;  /* 0x0000000400107312 */ /* 0x0040a20000201c00 */
[----:B------:R-:W-:Y:S05]  /*6e70*/  BRA `(.L_x_57563) ;  /* 0x0000000c003c7947 */ /* 0x000fea0003800000 */
.L_x_57602:
[----:B------:R-:W2:Y:S02]  /*6e80*/  LDG.E.U16 R4, desc[UR36][R4.64] ;  /* 0x0000002404047981 */ /* 0x000ea4000c1e1500 */
[----:B--2---:R0:W2:Y:S01]  /*6e90*/  I2F.F64.S16 R16, R4 ;  /* 0x0000000400107312 */ /* 0x0040a20000101c00 */
[----:B------:R-:W-:Y:S05]  /*6ea0*/  BRA `(.L_x_57563) ;  /* 0x0000000c00307947 */ /* 0x000fea0003800000 */
.L_x_57598:
        /* <DEDUP_REMOVED lines=10> */
.L_x_57605:
[----:B------:R-:W2:Y:S02]  /*6f50*/  LDG.E.U16 R0, desc[UR36][R4.64] ;  /* 0x0000002404007981 */ /* 0x000ea4000c1e1500 */
[----:B--2---:R-:W-:-:S05]  /*6f60*/  HADD2.F32 R0, -RZ, R0.H0_H0 ;  /* 0x20000000ff007230 */ /* 0x004fca0000004100 */
[----:B------:R-:W-:-:S04]  /*6f70*/  FMUL.FTZ R0, R0, 1 ;  /* 0x3f80000000007820 */ /* 0x000fc80000410000 */
[----:B------:R0:W2:Y:S01]  /*6f80*/  F2F.F64.F32 R16, R0 ;  /* 0x0000000000107310 */ /* 0x0000a20000201800 */
[----:B------:R-:W-:Y:S05]  /*6f90*/  BRA `(.L_x_57563) ;  /* 0x0000000800f47947 */ /* 0x000fea0003800000 */
.L_x_57604:
        /* <DEDUP_REMOVED lines=10> */
.L_x_57607:
[----:B------:R-:W2:Y:S02]  /*7040*/  LDG.E.U16 R4, desc[UR36][R4.64] ;  /* 0x0000002404047981 */ /* 0x000ea4000c1e1500 */
[----:B--2---:R-:W-:-:S05]  /*7050*/  HADD2.F32 R0, -RZ, R4.H0_H0 ;  /* 0x20000004ff007230 */ /* 0x004fca0000004100 */
[----:B------:R-:W-:-:S04]  /*7060*/  FMUL.FTZ R0, R0, 1 ;  /* 0x3f80000000007820 */ /* 0x000fc80000410000 */
[----:B------:R0:W2:Y:S01]  /*7070*/  F2F.F64.F32 R16, R0 ;  /* 0x0000000000107310 */ /* 0x0000a20000201800 */
[----:B------:R-:W-:Y:S05]  /*7080*/  BRA `(.L_x_57563) ;  /* 0x0000000800b87947 */ /* 0x000fea0003800000 */
.L_x_57606:
[----:B------:R0:W5:Y:S01]  /*7090*/  LDG.E.64 R16, desc[UR36][R4.64] ;  /* 0x0000002404107981 */ /* 0x000162000c1e1b00 */
[----:B------:R-:W-:Y:S05]  /*70a0*/  BRA `(.L_x_57563) ;  /* 0x0000000800b07947 */ /* 0x000fea0003800000 */
.L_x_57597:
        /* <DEDUP_REMOVED lines=13> */
.L_x_57610:
[----:B------:R0:W5:Y:S01]  /*7180*/  LDG.E.64 R16, desc[UR36][R4.64] ;  /* 0x0000002404107981 */ /* 0x000162000c1e1b00 */
[----:B------:R-:W-:Y:S05]  /*7190*/  BRA `(.L_x_57563) ;  /* 0x0000000800747947 */ /* 0x000fea0003800000 */
.L_x_57609:
        /* <DEDUP_REMOVED lines=28> */
.L_x_57612:
        /* <DEDUP_REMOVED lines=15> */
.L_x_57611:
[----:B------:R-:W2:Y:S02]  /*7450*/  LDG.E.U16 R0, desc[UR36][R4.64] ;  /* 0x0000002404007981 */ /* 0x000ea4000c1e1500 */
[----:B--2---:R-:W-:-:S04]  /*7460*/  IMAD.U32 R0, R0, 0x10000, RZ ;  /* 0x0001000000007824 */ /* 0x004fc800078e00ff */
[----:B------:R-:W-:-:S04]  /*7470*/  FMUL.FTZ R0, R0, 1 ;  /* 0x3f80000000007820 */ /* 0x000fc80000410000 */
[----:B------:R0:W2:Y:S01]  /*7480*/  F2F.F64.F32 R16, R0 ;  /* 0x0000000000107310 */ /* 0x0000a20000201800 */
[----:B------:R-:W-:Y:S05]  /*7490*/  BRA `(.L_x_57563) ;  /* 0x0000000400b47947 */ /* 0x000fea0003800000 */
.L_x_57608:
        /* <DEDUP_REMOVED lines=11> */
.L_x_57615:
        /* <DEDUP_REMOVED lines=21> */
.L_x_57619:
[----:B------:R-:W-:Y:S05]  /*76a0*/  BSYNC B1 ;  /* 0x0000000000017941 */ /* 0x000fea0003800000 */
.L_x_57618:
[----:B------:R-:W-:Y:S01]  /*76b0*/  LEA R5, R0, 0x3b800000, 0x17 ;  /* 0x3b80000000057811 */ /* 0x000fe200078eb8ff */
[----:B------:R-:W-:-:S05]  /*76c0*/  IMAD.SHL.U32 R0, R3, 0x100000, RZ ;  /* 0x0010000003007824 */ /* 0x000fca00078e00ff */
[----:B------:R-:W-:-:S07]  /*76d0*/  LOP3.LUT R0, R5, R0, R6, 0xfe, !PT ;  /* 0x0000000005007212 */ /* 0x000fce00078efe06 */
.L_x_57617:
[----:B------:R-:W-:Y:S05]  /*76e0*/  BSYNC B0 ;  /* 0x0000000000007941 */ /* 0x000fea0003800000 */
.L_x_57616:
[----:B------:R-:W-:-:S04]  /*76f0*/  FMUL.FTZ R0, R0, 1 ;  /* 0x3f80000000007820 */ /* 0x000fc80000410000 */
[----:B------:R0:W2:Y:S01]  /*7700*/  F2F.F64.F32 R16, R0 ;  /* 0x0000000000107310 */ /* 0x0000a20000201800 */
[----:B------:R-:W-:Y:S05]  /*7710*/  BRA `(.L_x_57563) ;  /* 0x0000000400147947 */ /* 0x000fea0003800000 */
.L_x_57614:
        /* <DEDUP_REMOVED lines=21> */
.L_x_57623:
[----:B------:R-:W-:Y:S05]  /*7870*/  BSYNC B1 ;  /* 0x0000000000017941 */ /* 0x000fea0003800000 */
.L_x_57622:
[----:B------:R-:W-:Y:S01]  /*7880*/  LEA R5, R0, 0x37800000, 0x17 ;  /* 0x3780000000057811 */ /* 0x000fe200078eb8ff */
[----:B------:R-:W-:-:S05]  /*7890*/  IMAD.SHL.U32 R0, R3, 0x200000, RZ ;  /* 0x0020000003007824 */ /* 0x000fca00078e00ff */
[----:B------:R-:W-:-:S07]  /*78a0*/  LOP3.LUT R0, R5, R0, R6, 0xfe, !PT ;  /* 0x0000000005007212 */ /* 0x000fce00078efe06 */
.L_x_57621:
[----:B------:R-:W-:Y:S05]  /*78b0*/  BSYNC B0 ;  /* 0x0000000000007941 */ /* 0x000fea0003800000 */
.L_x_57620:
[----:B------:R-:W-:-:S04]  /*78c0*/  FMUL.FTZ R0, R0, 1 ;  /* 0x3f80000000007820 */ /* 0x000fc80000410000 */
[----:B------:R0:W2:Y:S01]  /*78d0*/  F2F.F64.F32 R16, R0 ;  /* 0x0000000000107310 */ /* 0x0000a20000201800 */
[----:B------:R-:W-:Y:S05]  /*78e0*/  BRA `(.L_x_57563) ;  /* 0x0000000000a07947 */ /* 0x000fea0003800000 */
.L_x_57613:
        /* <DEDUP_REMOVED lines=14> */
.L_x_57627:
[----:B------:R-:W-:Y:S05]  /*79d0*/  BSYNC B0 ;  /* 0x0000000000007941 */ /* 0x000fea0003800000 */
.L_x_57626:
[----:B------:R-:W-:-:S04]  /*79e0*/  FMUL.FTZ R0, R0, 1 ;  /* 0x3f80000000007820 */ /* 0x000fc80000410000 */
[----:B------:R0:W2:Y:S01]  /*79f0*/  F2F.F64.F32 R16, R0 ;  /* 0x0000000000107310 */ /* 0x0000a20000201800 */
[----:B------:R-:W-:Y:S05]  /*7a00*/  BRA `(.L_x_57563) ;  /* 0x0000000000587947 */ /* 0x000fea0003800000 */
.L_x_57601:
        /* <DEDUP_REMOVED lines=16> */
.L_x_57628:
[----:B------:R-:W-:Y:S05]  /*7b10*/  BRA `(.L_x_57563) ;  /* 0x0000000000147947 */ /* 0x000fea0003800000 */
.L_x_57625:
[----:B------:R-:W2:Y:S02]  /*7b20*/  LDG.E.64 R16, desc[UR36][R4.64] ;  /* 0x0000002404107981 */ /* 0x000ea4000c1e1b00 */
[----:B--2---:R-:W0:Y:S01]  /*7b30*/  I2F.F64.U64 R16, R16 ;  /* 0x0000001000107312 */ /* 0x004e220000301800 */
[----:B------:R-:W-:Y:S05]  /*7b40*/  BRA `(.L_x_57563) ;  /* 0x0000000000087947 */ /* 0x000fea0003800000 */
.L_x_57624:
[----:B------:R-:W2:Y:S02]  /*7b50*/  LDG.E R4, desc[UR36][R4.64] ;  /* 0x0000002404047981 */ /* 0x000ea4000c1e1900 */
[----:B--2---:R0:W2:Y:S02]  /*7b60*/  I2F.F64.U32 R16, R4 ;  /* 0x0000000400107312 */ /* 0x0040a40000201800 */
.L_x_57563:
[----:B------:R-:W-:Y:S05]  /*7b70*/  BSYNC B6 ;  /* 0x0000000000067941 */ /* 0x000fea0003800000 */
.L_x_57562:
[----:B------:R-:W1:Y:S01]  /*7b80*/  S2R R33, SR_TID.X ;  /* 0x0000000000217919 */ /* 0x000e620000002100 */
[----:B------:R-:W-:Y:S01]  /*7b90*/  BSSY B0, `(.L_x_57629) ;  /* 0x000004e000007945 */ /* 0x000fe20003800000 */
[----:B-1----:R-:W-:-:S13]  /*7ba0*/  ISETP.GE.AND P1, PT, R33, R2, PT ;  /* 0x000000022100720c */ /* 0x002fda0003f26270 */
[----:B------:R-:W-:Y:S05]  /*7bb0*/  @P1 BRA `(.L_x_57630) ;  /* 0x00000004002c1947 */ /* 0x000fea0003800000 */
[----:B0----5:R-:W-:Y:S01]  /*7bc0*/  LOP3.LUT R0, R31, 0x7ff00000, RZ, 0xc0, !PT ;  /* 0x7ff000001f007812 */ /* 0x021fe200078ec0ff */
[----:B----4-:R-:W-:Y:S01]  /*7bd0*/  DADD R6, -RZ, |R34| ;  /* 0x00000000ff067229 */ /* 0x010fe20000000522 */
[----:B------:R-:W-:Y:S01]  /*7be0*/  BSSY B1, `(.L_x_57631) ;  /* 0x0000008000017945 */ /* 0x000fe20003800000 */
[----:B------:R-:W-:Y:S01]  /*7bf0*/  IMAD.MOV.U32 R40, RZ, RZ, R30 ;  /* 0x000000ffff287224 */ /* 0x000fe200078e001e */
[----:B------:R-:W-:Y:S01]  /*7c00*/  LEA.HI R5, R0, 0xfffffc0c, RZ, 0xc ;  /* 0xfffffc0c00057811 */ /* 0x000fe200078f60ff */
[--C-:B------:R-:W-:Y:S01]  /*7c10*/  IMAD.MOV.U32 R3, RZ, RZ, R31.reuse ;  /* 0x000000ffff037224 */ /* 0x100fe200078e001f */
[----:B------:R-:W-:Y:S02]  /*7c20*/  MOV R38, 0x7c60 ;  /* 0x00007c6000267802 */ /* 0x000fe40000000f00 */
[CC--:B---3--:R-:W-:Y:S02]  /*7c30*/  SHF.L.U64.HI R4, R30.reuse, R5.reuse, R31 ;  /* 0x000000051e047219 */ /* 0x0c8fe4000001021f */
[----:B------:R-:W-:-:S07]  /*7c40*/  SHF.L.U32 R5, R30, R5, RZ ;  /* 0x000000051e057219 */ /* 0x000fce00000006ff */
[----:B--2---:R-:W-:Y:S05]  /*7c50*/  CALL.REL.NOINC `($_ZN2at6native27unrolled_elementwise_kernelIZZZNS0_50_GLOBAL__N__2680c7bb_12_PowKernel_cu_140f0503_289624pow_tensor_tensor_kernelERNS_18TensorIteratorBaseEENKUlvE_clEvENKUlvE4_clEvEUlddE_St5arrayIPcLm3EELi4E23TrivialOffsetCalculatorILi2EjESB_ILi1EjENS0_6memory12LoadWithCastILi2EEENSE_13StoreWithCastILi1EEEEEviT_T0_T2_T3_T4_T5_$__internal_accurate_pow) ;  /* 0x0000005800b47944 */ /* 0x004fea0003c00000 */
[----:B------:R-:W-:Y:S05]  /*7c60*/  BSYNC B1 ;  /* 0x0000000000017941 */ /* 0x000fea0003800000 */
.L_x_57631:
        /* <DEDUP_REMOVED lines=22> */
.L_x_57633:
[----:B------:R-:W-:Y:S01]  /*7dd0*/  DSETP.NEU.AND P0, PT, |R30|, 0.5, PT ;  /* 0x3fe000001e00742a */ /* 0x000fe20003f0d200 */
[----:B------:R-:W-:Y:S01]  /*7de0*/  ISETP.GE.AND P2, PT, R31, RZ, PT ;  /* 0x000000ff1f00720c */ /* 0x000fe20003f46270 */
[----:B------:R-:W-:Y:S01]  /*7df0*/  IMAD.MOV.U32 R6, RZ, RZ, RZ ;  /* 0x000000ffff067224 */ /* 0x000fe200078e00ff */
[----:B------:R-:W-:-:S04]  /*7e00*/  ISETP.EQ.U32.AND P3, PT, R5, RZ, PT ;  /* 0x000000ff0500720c */ /* 0x000fc80003f62070 */
[----:B------:R-:W-:-:S04]  /*7e10*/  ISETP.EQ.AND.EX P0, PT, R4, -0x80000000, P0, P3 ;  /* 0x800000000400780c */ /* 0x000fc80000702330 */
[----:B------:R-:W-:-:S04]  /*7e20*/  SEL R7, R35, RZ, P0 ;  /* 0x000000ff23077207 */ /* 0x000fc80000000000 */
[----:B------:R-:W-:-:S07]  /*7e30*/  @!P2 LOP3.LUT R7, R7, 0x7ff00000, RZ, 0xfc, !PT ;  /* 0x7ff000000707a812 */ /* 0x000fce00078efcff */
.L_x_57634:
[----:B------:R-:W-:Y:S05]  /*7e40*/  BSYNC B1 ;  /* 0x0000000000017941 */ /* 0x000fea0003800000 */
.L_x_57632:
        /* <DEDUP_REMOVED lines=18> */
.L_x_57638:
        /* <DEDUP_REMOVED lines=10> */
.L_x_57637:
[----:B------:R-:W-:-:S11]  /*8010*/  DADD R6, R30, R34 ;  /* 0x000000001e067229 */ /* 0x000fd60000000022 */
.L_x_57636:
[----:B------:R-:W-:Y:S05]  /*8020*/  BSYNC B1 ;  /* 0x0000000000017941 */ /* 0x000fea0003800000 */
.L_x_57635:
[----:B------:R-:W-:-:S06]  /*8030*/  DSETP.NEU.AND P0, PT, R30, RZ, PT ;  /* 0x000000ff1e00722a */ /* 0x000fcc0003f0d000 */
[----:B------:R-:W-:-:S06]  /*8040*/  DSETP.EQ.OR P0, PT, R34, 1, !P0 ;  /* 0x3ff000002200742a */ /* 0x000fcc0004702400 */
[----:B------:R-:W-:Y:S02]  /*8050*/  FSEL R4, R6, RZ, !P0 ;  /* 0x000000ff06047208 */ /* 0x000fe40004000000 */
[----:B------:R-:W-:-:S07]  /*8060*/  FSEL R5, R7, 1.875, !P0 ;  /* 0x3ff0000007057808 */ /* 0x000fce0004000000 */
.L_x_57630:
[----:B------:R-:W-:Y:S05]  /*8070*/  BSYNC B0 ;  /* 0x0000000000007941 */ /* 0x000fea0003800000 */
.L_x_57629:
[----:B0----5:R-:W-:Y:S01]  /*8080*/  VIADD R31, R33, 0x80 ;  /* 0x00000080211f7836 */ /* 0x021fe20000000000 */
[----:B------:R-:W-:Y:S04]  /*8090*/  BSSY B0, `(.L_x_57639) ;  /* 0x000004e000007945 */ /* 0x000fe80003800000 */
[----:B------:R-:W-:-:S13]  /*80a0*/  ISETP.GE.AND P0, PT, R31, R2, PT ;  /* 0x000000021f00720c */ /* 0x000fda0003f06270 */
[----:B------:R-:W-:Y:S05]  /*80b0*/  @P0 BRA `(.L_x_57640) ;  /* 0x00000004002c0947 */ /* 0x000fea0003800000 */
[----:B--2---:R-:W-:Y:S01]  /*80c0*/  LOP3.LUT R0, R27, 0x7ff00000, RZ, 0xc0, !PT ;  /* 0x7ff000001b007812 */ /* 0x004fe200078ec0ff */
[----:B---3--:R-:W-:Y:S01]  /*80d0*/  DADD R6, -RZ, |R28| ;  /* 0x00000000ff067229 */ /* 0x008fe2000000051c */
[----:B------:R-:W-:Y:S01]  /*80e0*/  BSSY B1, `(.L_x_57641) ;  /* 0x0000008000017945 */ /* 0x000fe20003800000 */
[----:B------:R-:W-:Y:S01]  /*80f0*/  IMAD.MOV.U32 R40, RZ, RZ, R26 ;  /* 0x000000ffff287224 */ /* 0x000fe200078e001a */
[----:B------:R-:W-:Y:S01]  /*8100*/  LEA.HI R9, R0, 0xfffffc0c, RZ, 0xc ;  /* 0xfffffc0c00097811 */ /* 0x000fe200078f60ff */
[--C-:B------:R-:W-:Y:S01]  /*8110*/  IMAD.MOV.U32 R3, RZ, RZ, R27.reuse ;  /* 0x000000ffff037224 */ /* 0x100fe200078e001b */
[----:B------:R-:W-:Y:S02]  /*8120*/  MOV R38, 0x8160 ;  /* 0x0000816000267802 */ /* 0x000fe40000000f00 */
[CC--:B------:R-:W-:Y:S02]  /*8130*/  SHF.L.U64.HI R30, R26.reuse, R9.reuse, R27 ;  /* 0x000000091a1e7219 */ /* 0x0c0fe4000001021b */
[----:B----4-:R-:W-:-:S07]  /*8140*/  SHF.L.U32 R34, R26, R9, RZ ;  /* 0x000000091a227219 */ /* 0x010fce00000006ff */
[----:B------:R-:W-:Y:S05]  /*8150*/  CALL.REL.NOINC `($_ZN2at6native27unrolled_elementwise_kernelIZZZNS0_50_GLOBAL__N__2680c7bb_12_PowKernel_cu_140f0503_289624pow_tensor_tensor_kernelERNS_18TensorIteratorBaseEENKUlvE_clEvENKUlvE4_clEvEUlddE_St5arrayIPcLm3EELi4E23TrivialOffsetCalculatorILi2EjESB_ILi1EjENS0_6memory12LoadWithCastILi2EEENSE_13StoreWithCastILi1EEEEEviT_T0_T2_T3_T4_T5_$__internal_accurate_pow) ;  /* 0x0000005400747944 */ /* 0x000fea0003c00000 */
[----:B------:R-:W-:Y:S05]  /*8160*/  BSYNC B1 ;  /* 0x0000000000017941 */ /* 0x000fea0003800000 */
.L_x_57641:
[----:B------:R-:W-:Y:S01]  /*8170*/  DSETP.NEU.AND P0, PT, R28, RZ, PT ;  /* 0x000000ff1c00722a */ /* 0x000fe20003f0d000 */
[----:B------:R-:W-:Y:S01]  /*8180*/  BSSY B1, `(.L_x_57642) ;  /* 0x000001c000017945 */ /* 0x000fe20003800000 */
[----:B------:R-:W-:Y:S02]  /*8190*/  IMAD.MOV.U32 R6, RZ, RZ, R20 ;  /* 0x000000ffff067224 */ /* 0x000fe400078e0014 */
[----:B------:R-:W-:-:S10]  /*81a0*/  IMAD.MOV.U32 R7, RZ, RZ, R21 ;  /* 0x000000ffff077224 */ /* 0x000fd400078e0015 */
        /* <DEDUP_REMOVED lines=10> */
[----:B------:R-:W0:Y:S02]  /*8250*/  FRND.F64.TRUNC R6, R26 ;  /* 0x0000001a00067313 */ /* 0x000e24000030d800 */
[----:B0-----:R-:W-:Y:S01]  /*8260*/  DSETP.NEU.AND P2, PT, R6, R26, PT ;  /* 0x0000001a0600722a */ /* 0x001fe20003f4d000 */
[----:B------:R-:W-:Y:S02]  /*8270*/  IMAD.MOV.U32 R6, RZ, RZ, R0 ;  /* 0x000000ffff067224 */ /* 0x000fe400078e0000 */
[----:B------:R-:W-:-:S11]  /*8280*/  IMAD.MOV.U32 R7, RZ, RZ, R9 ;  /* 0x000000ffff077224 */ /* 0x000fd600078e0009 */
[----:B------:R-:W-:Y:S05]  /*8290*/  @!P2 BRA `(.L_x_57644) ;  /* 0x000000000028a947 */ /* 0x000fea0003800000 */
[----:B------:R-:W-:Y:S02]  /*82a0*/  IMAD.MOV.U32 R6, RZ, RZ, 0x0 ;  /* 0x00000000ff067424 */ /* 0x000fe400078e00ff */
[----:B------:R-:W-:Y:S01]  /*82b0*/  IMAD.MOV.U32 R7, RZ, RZ, -0x80000 ;  /* 0xfff80000ff077424 */ /* 0x000fe200078e00ff */
[----:B------:R-:W-:Y:S06]  /*82c0*/  BRA `(.L_x_57644) ;  /* 0x00000000001c7947 */ /* 0x000fec0003800000 */
.L_x_57643:
[----:B------:R-:W-:Y:S01]  /*82d0*/  DSETP.NEU.AND P0, PT, |R26|, 0.5, PT ;  /* 0x3fe000001a00742a */ /* 0x000fe20003f0d200 */
[----:B------:R-:W-:Y:S01]  /*82e0*/  ISETP.GE.AND P2, PT, R27, RZ, PT ;  /* 0x000000ff1b00720c */ /* 0x000fe20003f46270 */
[----:B------:R-:W-:Y:S01]  /*82f0*/  IMAD.MOV.U32 R6, RZ, RZ, RZ ;  /* 0x000000ffff067224 */ /* 0x000fe200078e00ff */
[----:B------:R-:W-:-:S04]  /*8300*/  ISETP.EQ.U32.AND P3, PT, R34, RZ, PT ;  /* 0x000000ff2200720c */ /* 0x000fc80003f62070 */
[----:B------:R-:W-:-:S04]  /*8310*/  ISETP.EQ.AND.EX P0, PT, R30, -0x80000000, P0, P3 ;  /* 0x800000001e00780c */ /* 0x000fc80000702330 */
[----:B------:R-:W-:-:S04]  /*8320*/  SEL R7, R29, RZ, P0 ;  /* 0x000000ff1d077207 */ /* 0x000fc80000000000 */
[----:B------:R-:W-:-:S07]  /*8330*/  @!P2 LOP3.LUT R7, R7, 0x7ff00000, RZ, 0xfc, !PT ;  /* 0x7ff000000707a812 */ /* 0x000fce00078efcff */
.L_x_57644:
[----:B------:R-:W-:Y:S05]  /*8340*/  BSYNC B1 ;  /* 0x0000000000017941 */ /* 0x000fea0003800000 */
.L_x_57642:
        /* <DEDUP_REMOVED lines=18> */
.L_x_57648:
        /* <DEDUP_REMOVED lines=10> */
.L_x_57647:
[----:B------:R-:W-:-:S11]  /*8510*/  DADD R6, R26, R28 ;  /* 0x000000001a067229 */ /* 0x000fd6000000001c */
.L_x_57646:
[----:B------:R-:W-:Y:S05]  /*8520*/  BSYNC B1 ;  /* 0x0000000000017941 */ /* 0x000fea0003800000 */
.L_x_57645:
[----:B------:R-:W-:-:S06]  /*8530*/  DSETP.NEU.AND P0, PT, R26, RZ, PT ;  /* 0x000000ff1a00722a */ /* 0x000fcc0003f0d000 */
[----:B------:R-:W-:-:S06]  /*8540*/  DSETP.EQ.OR P0, PT, R28, 1, !P0 ;  /* 0x3ff000001c00742a */ /* 0x000fcc0004702400 */
[----:B------:R-:W-:Y:S02]  /*8550*/  FSEL R28, R6, RZ, !P0 ;  /* 0x000000ff061c7208 */ /* 0x000fe40004000000 */
[----:B------:R-:W-:-:S07]  /*8560*/  FSEL R29, R7, 1.875, !P0 ;  /* 0x3ff00000071d7808 */ /* 0x000fce0004000000 */
.L_x_57640:
[----:B------:R-:W-:Y:S05]  /*8570*/  BSYNC B0 ;  /* 0x0000000000007941 */ /* 0x000fea0003800000 */
.L_x_57639:
[----:B------:R-:W-:Y:S01]  /*8580*/  VIADD R3, R33, 0x100 ;  /* 0x0000010021037836 */ /* 0x000fe20000000000 */
[----:B------:R-:W-:Y:S04]  /*8590*/  BSSY B0, `(.L_x_57649) ;  /* 0x000004e000007945 */ /* 0x000fe80003800000 */
[----:B------:R-:W-:-:S13]  /*85a0*/  ISETP.GE.AND P0, PT, R3, R2, PT ;  /* 0x000000020300720c */ /* 0x000fda0003f06270 */
[----:B------:R-:W-:Y:S05]  /*85b0*/  @P0 BRA `(.L_x_57650) ;  /* 0x00000004002c0947 */ /* 0x000fea0003800000 */
[----:B---3--:R-:W-:Y:S01]  /*85c0*/  LOP3.LUT R0, R25, 0x7ff00000, RZ, 0xc0, !PT ;  /* 0x7ff0000019007812 */ /* 0x008fe200078ec0ff */
[----:B------:R-:W-:Y:S01]  /*85d0*/  DADD R6, -RZ, |R22| ;  /* 0x00000000ff067229 */ /* 0x000fe20000000516 */
[----:B------:R-:W-:Y:S01]  /*85e0*/  BSSY B1, `(.L_x_57651) ;  /* 0x0000008000017945 */ /* 0x000fe20003800000 */
[----:B------:R-:W-:Y:S01]  /*85f0*/  IMAD.MOV.U32 R40, RZ, RZ, R24 ;  /* 0x000000ffff287224 */ /* 0x000fe200078e0018 */
[----:B--2---:R-:W-:Y:S01]  /*8600*/  LEA.HI R27, R0, 0xfffffc0c, RZ, 0xc ;  /* 0xfffffc0c001b7811 */ /* 0x004fe200078f60ff */
[--C-:B------:R-:W-:Y:S01]  /*8610*/  IMAD.MOV.U32 R3, RZ, RZ, R25.reuse ;  /* 0x000000ffff037224 */ /* 0x100fe200078e0019 */
[----:B------:R-:W-:Y:S02]  /*8620*/  MOV R38, 0x8660 ;  /* 0x0000866000267802 */ /* 0x000fe40000000f00 */
[CC--:B------:R-:W-:Y:S02]  /*8630*/  SHF.L.U64.HI R26, R24.reuse, R27.reuse, R25 ;  /* 0x0000001b181a7219 */ /* 0x0c0fe40000010219 */
[----:B------:R-:W-:-:S07]  /*8640*/  SHF.L.U32 R27, R24, R27, RZ ;  /* 0x0000001b181b7219 */ /* 0x000fce00000006ff */
[----:B----4-:R-:W-:Y:S05]  /*8650*/  CALL.REL.NOINC `($_ZN2at6native27unrolled_elementwise_kernelIZZZNS0_50_GLOBAL__N__2680c7bb_12_PowKernel_cu_140f0503_289624pow_tensor_tensor_kernelERNS_18TensorIteratorBaseEENKUlvE_clEvENKUlvE4_clEvEUlddE_St5arrayIPcLm3EELi4E23TrivialOffsetCalculatorILi2EjESB_ILi1EjENS0_6memory12LoadWithCastILi2EEENSE_13StoreWithCastILi1EEEEEviT_T0_T2_T3_T4_T5_$__internal_accurate_pow) ;  /* 0x0000005000347944 */ /* 0x010fea0003c00000 */
[----:B------:R-:W-:Y:S05]  /*8660*/  BSYNC B1 ;  /* 0x0000000000017941 */ /* 0x000fea0003800000 */
.L_x_57651:
        /* <DEDUP_REMOVED lines=22> */
.L_x_57653:
[----:B------:R-:W-:Y:S01]  /*87d0*/  DSETP.NEU.AND P0, PT, |R24|, 0.5, PT ;  /* 0x3fe000001800742a */ /* 0x000fe20003f0d200 */
[----:B------:R-:W-:Y:S01]  /*87e0*/  ISETP.GE.AND P2, PT, R25, RZ, PT ;  /* 0x000000ff1900720c */ /* 0x000fe20003f46270 */
[----:B------:R-:W-:Y:S01]  /*87f0*/  IMAD.MOV.U32 R6, RZ, RZ, RZ ;  /* 0x000000ffff067224 */ /* 0x000fe200078e00ff */
[----:B------:R-:W-:-:S04]  /*8800*/  ISETP.EQ.U32.AND P3, PT, R27, RZ, PT ;  /* 0x000000ff1b00720c */ /* 0x000fc80003f62070 */
[----:B------:R-:W-:-:S04]  /*8810*/  ISETP.EQ.AND.EX P0, PT, R26, -0x80000000, P0, P3 ;  /* 0x800000001a00780c */ /* 0x000fc80000702330 */
[----:B------:R-:W-:-:S04]  /*8820*/  SEL R7, R23, RZ, P0 ;  /* 0x000000ff17077207 */ /* 0x000fc80000000000 */
[----:B------:R-:W-:-:S07]  /*8830*/  @!P2 LOP3.LUT R7, R7, 0x7ff00000, RZ, 0xfc, !PT ;  /* 0x7ff000000707a812 */ /* 0x000fce00078efcff */
.L_x_57654:
[----:B------:R-:W-:Y:S05]  /*8840*/  BSYNC B1 ;  /* 0x0000000000017941 */ /* 0x000fea0003800000 */
.L_x_57652:
        /* <DEDUP_REMOVED lines=18> */
.L_x_57658:
        /* <DEDUP_REMOVED lines=10> */
.L_x_57657:
[----:B------:R-:W-:-:S11]  /*8a10*/  DADD R6, R24, R22 ;  /* 0x0000000018067229 */ /* 0x000fd60000000016 */
.L_x_57656:
[----:B------:R-:W-:Y:S05]  /*8a20*/  BSYNC B1 ;  /* 0x0000000000017941 */ /* 0x000fea0003800000 */
.L_x_57655:
[----:B------:R-:W-:-:S06]  /*8a30*/  DSETP.NEU.AND P0, PT, R24, RZ, PT ;  /* 0x000000ff1800722a */ /* 0x000fcc0003f0d000 */
[----:B------:R-:W-:-:S06]  /*8a40*/  DSETP.EQ.OR P0, PT, R22, 1, !P0 ;  /* 0x3ff000001600742a */ /* 0x000fcc0004702400 */
[----:B------:R-:W-:Y:S02]  /*8a50*/  FSEL R24, R6, RZ, !P0 ;  /* 0x000000ff06187208 */ /* 0x000fe40004000000 */
[----:B------:R-:W-:-:S07]  /*8a60*/  FSEL R25, R7, 1.875, !P0 ;  /* 0x3ff0000007197808 */ /* 0x000fce0004000000 */
.L_x_57650:
[----:B------:R-:W-:Y:S05]  /*8a70*/  BSYNC B0 ;  /* 0x0000000000007941 */ /* 0x000fea0003800000 */
.L_x_57649:
[----:B------:R-:W-:Y:S01]  /*8a80*/  VIADD R3, R33, 0x180 ;  /* 0x0000018021037836 */ /* 0x000fe20000000000 */
        /* <DEDUP_REMOVED lines=11> */
[----:B------:R-:W-:-:S07]  /*8b40*/  SHF.L.U32 R23, R16, R23, RZ ;  /* 0x0000001710177219 */ /* 0x000fce00000006ff */
[----:B----4-:R-:W-:Y:S05]  /*8b50*/  CALL.REL.NOINC `($_ZN2at6native27unrolled_elementwise_kernelIZZZNS0_50_GLOBAL__N__2680c7bb_12_PowKernel_cu_140f0503_289624pow_tensor_tensor_kernelERNS_18TensorIteratorBaseEENKUlvE_clEvENKUlvE4_clEvEUlddE_St5arrayIPcLm3EELi4E23TrivialOffsetCalculatorILi2EjESB_ILi1EjENS0_6memory12LoadWithCastILi2EEENSE_13StoreWithCastILi1EEEEEviT_T0_T2_T3_T4_T5_$__internal_accurate_pow) ;  /* 0x0000004800f47944 */ /* 0x010fea0003c00000 */
[----:B------:R-:W-:Y:S05]  /*8b60*/  BSYNC B1 ;  /* 0x0000000000017941 */ /* 0x000fea0003800000 */
.L_x_57661:
        /* <DEDUP_REMOVED lines=22> */
.L_x_57663:
[----:B------:R-:W-:Y:S01]  /*8cd0*/  DSETP.NEU.AND P0, PT, |R16|, 0.5, PT ;  /* 0x3fe000001000742a */ /* 0x000fe20003f0d200 */
[----:B------:R-:W-:Y:S01]  /*8ce0*/  ISETP.GE.AND P2, PT, R17, RZ, PT ;  /* 0x000000ff1100720c */ /* 0x000fe20003f46270 */
[----:B------:R-:W-:Y:S01]  /*8cf0*/  IMAD.MOV.U32 R6, RZ, RZ, RZ ;  /* 0x000000ffff067224 */ /* 0x000fe200078e00ff */
[----:B------:R-:W-:-:S04]  /*8d00*/  ISETP.EQ.U32.AND P3, PT, R23, RZ, PT ;  /* 0x000000ff1700720c */ /* 0x000fc80003f62070 */
[----:B------:R-:W-:-:S04]  /*8d10*/  ISETP.EQ.AND.EX P0, PT, R22, -0x80000000, P0, P3 ;  /* 0x800000001600780c */ /* 0x000fc80000702330 */
[----:B------:R-:W-:-:S04]  /*8d20*/  SEL R7, R19, RZ, P0 ;  /* 0x000000ff13077207 */ /* 0x000fc80000000000 */
[----:B------:R-:W-:-:S07]  /*8d30*/  @!P2 LOP3.LUT R7, R7, 0x7ff00000, RZ, 0xfc, !PT ;  /* 0x7ff000000707a812 */ /* 0x000fce00078efcff */
.L_x_57664:
[----:B------:R-:W-:Y:S05]  /*8d40*/  BSYNC B1 ;  /* 0x0000000000017941 */ /* 0x000fea0003800000 */
.L_x_57662:
        /* <DEDUP_REMOVED lines=18> */
.L_x_57668:
        /* <DEDUP_REMOVED lines=10> */
.L_x_57667:
[----:B------:R-:W-:-:S11]  /*8f10*/  DADD R6, R18, R16 ;  /* 0x0000000012067229 */ /* 0x000fd60000000010 */
.L_x_57666:
[----:B------:R-:W-:Y:S05]  /*8f20*/  BSYNC B1 ;  /* 0x0000000000017941 */ /* 0x000fea0003800000 */
.L_x_57665:
[----:B------:R-:W-:-:S06]  /*8f30*/  DSETP.NEU.AND P0, PT, R16, RZ, PT ;  /* 0x000000ff1000722a */ /* 0x000fcc0003f0d000 */
[----:B------:R-:W-:-:S06]  /*8f40*/  DSETP.EQ.OR P0, PT, R18, 1, !P0 ;  /* 0x3ff000001200742a */ /* 0x000fcc0004702400 */
[----:B------:R-:W-:Y:S02]  /*8f50*/  FSEL R16, R6, RZ, !P0 ;  /* 0x000000ff06107208 */ /* 0x000fe40004000000 */
[----:B------:R-:W-:-:S07]  /*8f60*/  FSEL R17, R7, 1.875, !P0 ;  /* 0x3ff0000007117808 */ /* 0x000fce0004000000 */
.L_x_57660:
[----:B------:R-:W-:Y:S05]  /*8f70*/  BSYNC B0 ;  /* 0x0000000000007941 */ /* 0x000fea0003800000 */
.L_x_57659:
[----:B---3--:R-:W0:Y:S01]  /*8f80*/  LDC.U8 R18, c[0x0][0x248] ;  /* 0x00009200ff127b82 */ /* 0x008e220000000000 */
[----:B------:R-:W-:Y:S04]  /*8f90*/  BSSY B6, `(.L_x_57669) ;  /* 0x000012e000067945 */ /* 0x000fe80003800000 */
[----:B------:R-:W-:Y:S05]  /*8fa0*/  @P1 BRA `(.L_x_57670) ;  /* 0x0000001000b01947 */ /* 0x000fea0003800000 */
[----:B------:R-:W1:Y:S01]  /*8fb0*/  S2R R3, SR_TID.X ;  /* 0x0000000000037919 */ /* 0x000e620000002100 */
[----:B------:R-:W3:Y:S01]  /*8fc0*/  LDC.64 R8, c[0x0][0x220] ;  /* 0x00008800ff087b82 */ /* 0x000ee20000000a00 */
[----:B0-----:R-:W-:Y:S01]  /*8fd0*/  PRMT R6, R18, 0x9910, RZ ;  /* 0x0000991012067816 */ /* 0x001fe200000000ff */
[----:B------:R-:W-:Y:S01]  /*8fe0*/  ULDC UR4, c[0x0][0x24c] ;  /* 0x0000930000047ab9 */ /* 0x000fe20000000800 */
[----:B-1----:R-:W-:-:S04]  /*8ff0*/  IMAD R0, R32, 0x200, R3 ;  /* 0x0000020020007824 */ /* 0x002fc800078e0203 */
[----:B------:R-:W-:Y:S02]  /*9000*/  IMAD R3, R0, UR4, RZ ;  /* 0x0000000400037c24 */ /* 0x000fe4000f8e02ff */
[----:B------:R-:W-:-:S03]  /*9010*/  IMAD.MOV.U32 R0, RZ, RZ, R6 ;  /* 0x000000ffff007224 */ /* 0x000fc600078e0006 */
[----:B---3--:R-:W-:Y:S02]  /*9020*/  IADD3 R8, P1, R3, R8, RZ ;  /* 0x0000000803087210 */ /* 0x008fe40007f3e0ff */
        /* <DEDUP_REMOVED lines=15> */
.L_x_57674:
[----:B------:R-:W0:Y:S01]  /*9120*/  F2I.S64.F64.TRUNC R4, R4 ;  /* 0x0000000400047311 */ /* 0x000e22000030d900 */
[----:B------:R-:W-:Y:S02]  /*9130*/  IMAD.MOV.U32 R33, RZ, RZ, R31 ;  /* 0x000000ffff217224 */ /* 0x000fe400078e001f */
[----:B0-----:R-:W-:-:S05]  /*9140*/  IMAD.MOV.U32 R3, RZ, RZ, R4 ;  /* 0x000000ffff037224 */ /* 0x001fca00078e0004 */
[----:B------:R0:W-:Y:S01]  /*9150*/  STG.E.U8 desc[UR36][R8.64], R3 ;  /* 0x0000000308007986 */ /* 0x0001e2000c101124 */
[----:B------:R-:W-:Y:S05]  /*9160*/  BRA `(.L_x_57670) ;  /* 0x0000001000407947 */ /* 0x000fea0003800000 */
.L_x_57673:
        /* <DEDUP_REMOVED lines=10> */
.L_x_57677:
[----:B------:R-:W0:Y:S01]  /*9210*/  F2I.F64.TRUNC R5, R4 ;  /* 0x0000000400057311 */ /* 0x000e22000030d100 */
[----:B------:R-:W-:Y:S01]  /*9220*/  IMAD.MOV.U32 R33, RZ, RZ, R31 ;  /* 0x000000ffff217224 */ /* 0x000fe200078e001f */
[----:B0-----:R0:W-:Y:S01]  /*9230*/  STG.E desc[UR36][R8.64], R5 ;  /* 0x0000000508007986 */ /* 0x0011e2000c101924 */
[----:B------:R-:W-:Y:S05]  /*9240*/  BRA `(.L_x_57670) ;  /* 0x0000001000087947 */ /* 0x000fea0003800000 */
.L_x_57676:
[----:B------:R-:W0:Y:S01]  /*9250*/  F2I.F64.TRUNC R5, R4 ;  /* 0x0000000400057311 */ /* 0x000e22000030d100 */
[----:B------:R-:W-:Y:S01]  /*9260*/  IMAD.MOV.U32 R33, RZ, RZ, R31 ;  /* 0x000000ffff217224 */ /* 0x000fe200078e001f */
[----:B0-----:R0:W-:Y:S01]  /*9270*/  STG.E.U16 desc[UR36][R8.64], R5 ;  /* 0x0000000508007986 */ /* 0x0011e2000c101524 */
[----:B------:R-:W-:Y:S05]  /*9280*/  BRA `(.L_x_57670) ;  /* 0x0000000c00f87947 */ /* 0x000fea0003800000 */
.L_x_57672:
        /* <DEDUP_REMOVED lines=14> */
.L_x_57679:
        /* <DEDUP_REMOVED lines=9> */
.L_x_57678:
        /* <DEDUP_REMOVED lines=15> */
.L_x_57681:
        /* <DEDUP_REMOVED lines=10> */
.L_x_57680:
[----:B------:R0:W-:Y:S01]  /*9590*/  STG.E.64 desc[UR36][R8.64], R4 ;  /* 0x0000000408007986 */ /* 0x0001e2000c101b24 */
[----:B------:R-:W-:Y:S01]  /*95a0*/  IMAD.MOV.U32 R33, RZ, RZ, R31 ;  /* 0x000000ffff217224 */ /* 0x000fe200078e001f */
[----:B------:R-:W-:Y:S06]  /*95b0*/  BRA `(.L_x_57670) ;  /* 0x0000000c002c7947 */ /* 0x000fec0003800000 */
.L_x_57671:
        /* <DEDUP_REMOVED lines=13> */
.L_x_57684:
[----:B------:R-:W-:Y:S01]  /*9690*/  CS2R R6, SRZ ;  /* 0x0000000000067805 */ /* 0x000fe2000001ff00 */
[----:B------:R-:W-:-:S04]  /*96a0*/  IMAD.MOV.U32 R33, RZ, RZ, R31 ;  /* 0x000000ffff217224 */ /* 0x000fc800078e001f */
[----:B------:R0:W-:Y:S01]  /*96b0*/  STG.E.128 desc[UR36][R8.64], R4 ;  /* 0x0000000408007986 */ /* 0x0001e2000c101d24 */
[----:B------:R-:W-:Y:S05]  /*96c0*/  BRA `(.L_x_57670) ;  /* 0x0000000800e87947 */ /* 0x000fea0003800000 */
.L_x_57683:
        /* <DEDUP_REMOVED lines=25> */
.L_x_57688:
[----:B------:R-:W-:Y:S05]  /*9860*/  BSYNC B0 ;  /* 0x0000000000007941 */ /* 0x000fea0003800000 */
.L_x_57687:
[----:B------:R-:W-:Y:S01]  /*9870*/  LOP3.LUT R7, R0, R7, RZ, 0xfc, !PT ;  /* 0x0000000700077212 */ /* 0x000fe200078efcff */
[----:B------:R-:W-:-:S04]  /*9880*/  IMAD.MOV.U32 R33, RZ, RZ, R31 ;  /* 0x000000ffff217224 */ /* 0x000fc800078e001f */
[----:B------:R0:W-:Y:S01]  /*9890*/  STG.E.U8 desc[UR36][R8.64], R7 ;  /* 0x0000000708007986 */ /* 0x0001e2000c101124 */
[----:B------:R-:W-:Y:S05]  /*98a0*/  BRA `(.L_x_57670) ;  /* 0x0000000800707947 */ /* 0x000fea0003800000 */
.L_x_57686:
        /* <DEDUP_REMOVED lines=17> */
.L_x_57690:
[----:B------:R-:W-:Y:S01]  /*99c0*/  IMAD.MOV.U32 R0, RZ, RZ, 0x7f ;  /* 0x0000007fff007424 */ /* 0x000fe200078e00ff */
[----:B------:R-:W-:-:S04]  /*99d0*/  ISETP.GT.U32.AND P0, PT, R3, 0x7f800000, PT ;  /* 0x7f8000000300780c */ /* 0x000fc80003f04070 */
[----:B------:R-:W-:-:S09]  /*99e0*/  SEL R0, R0, 0x7c, P0 ;  /* 0x0000007c00007807 */ /* 0x000fd20000000000 */
.L_x_57691:
[----:B------:R-:W-:Y:S05]  /*99f0*/  BSYNC B0 ;  /* 0x0000000000007941 */ /* 0x000fea0003800000 */
.L_x_57689:
[----:B------:R-:W-:Y:S01]  /*9a00*/  LOP3.LUT R3, R7, 0x80000000, RZ, 0xc0, !PT ;  /* 0x8000000007037812 */ /* 0x000fe200078ec0ff */
[----:B------:R-:W-:-:S03]  /*9a10*/  IMAD.MOV.U32 R33, RZ, RZ, R31 ;  /* 0x000000ffff217224 */ /* 0x000fc600078e001f */
[----:B------:R-:W-:-:S04]  /*9a20*/  SHF.R.U32.HI R3, RZ, 0x18, R3 ;  /* 0x00000018ff037819 */ /* 0x000fc80000011603 */
[----:B------:R-:W-:-:S05]  /*9a30*/  LOP3.LUT R3, R0, R3, RZ, 0xfc, !PT ;  /* 0x0000000300037212 */ /* 0x000fca00078efcff */
[----:B------:R0:W-:Y:S01]  /*9a40*/  STG.E.U8 desc[UR36][R8.64], R3 ;  /* 0x0000000308007986 */ /* 0x0001e2000c101124 */
[----:B------:R-:W-:Y:S05]  /*9a50*/  BRA `(.L_x_57670) ;  /* 0x0000000800047947 */ /* 0x000fea0003800000 */
.L_x_57685:
        /* <DEDUP_REMOVED lines=9> */
.L_x_57682:
        /* <DEDUP_REMOVED lines=12> */
.L_x_57694:
        /* <DEDUP_REMOVED lines=21> */
.L_x_57697:
[----:B------:R-:W-:-:S04]  /*9d00*/  LOP3.LUT R0, R7, 0x80000000, RZ, 0xc0, !PT ;  /* 0x8000000007007812 */ /* 0x000fc800078ec0ff */
[----:B------:R-:W-:-:S04]  /*9d10*/  SHF.R.U32.HI R0, RZ, 0x18, R0 ;  /* 0x00000018ff007819 */ /* 0x000fc80000011600 */
[----:B------:R-:W-:-:S07]  /*9d20*/  LOP3.LUT R0, R3, R0, RZ, 0xfc, !PT ;  /* 0x0000000003007212 */ /* 0x000fce00078efcff */
.L_x_57696:
[----:B------:R-:W-:Y:S05]  /*9d30*/  BSYNC B0 ;  /* 0x0000000000007941 */ /* 0x000fea0003800000 */
.L_x_57695:
[----:B------:R0:W-:Y:S01]  /*9d40*/  STG.E.U8 desc[UR36][R8.64], R0 ;  /* 0x0000000008007986 */ /* 0x0001e2000c101124 */
[----:B------:R-:W-:Y:S01]  /*9d50*/  IMAD.MOV.U32 R33, RZ, RZ, R31 ;  /* 0x000000ffff217224 */ /* 0x000fe200078e001f */
[----:B------:R-:W-:Y:S06]  /*9d60*/  BRA `(.L_x_57670) ;  /* 0x0000000400407947 */ /* 0x000fec0003800000 */
.L_x_57693:
        /* <DEDUP_REMOVED lines=21> */
.L_x_57700:
[----:B------:R-:W-:-:S04]  /*9ec0*/  LOP3.LUT R0, R7, 0x80000000, RZ, 0xc0, !PT ;  /* 0x8000000007007812 */ /* 0x000fc800078ec0ff */
[----:B------:R-:W-:-:S04]  /*9ed0*/  SHF.R.U32.HI R0, RZ, 0x18, R0 ;  /* 0x00000018ff007819 */ /* 0x000fc80000011600 */
[----:B------:R-:W-:-:S07]  /*9ee0*/  LOP3.LUT R0, R3, R0, RZ, 0xfc, !PT ;  /* 0x0000000003007212 */ /* 0x000fce00078efcff */
.L_x_57699:
[----:B------:R-:W-:Y:S05]  /*9ef0*/  BSYNC B0 ;  /* 0x0000000000007941 */ /* 0x000fea0003800000 */
.L_x_57698:
[----:B------:R0:W-:Y:S01]  /*9f00*/  STG.E.U8 desc[UR36][R8.64], R0 ;  /* 0x0000000008007986 */ /* 0x0001e2000c101124 */
[----:B------:R-:W-:Y:S01]  /*9f10*/  IMAD.MOV.U32 R33, RZ, RZ, R31 ;  /* 0x000000ffff217224 */ /* 0x000fe200078e001f */
[----:B------:R-:W-:Y:S06]  /*9f20*/  BRA `(.L_x_57670) ;  /* 0x0000000000d07947 */ /* 0x000fec0003800000 */
.L_x_57692:
        /* <DEDUP_REMOVED lines=27> */
.L_x_57675:
        /* <DEDUP_REMOVED lines=15> */
[----:B-12-4-:R-:W-:Y:S05]  /*a1d0*/  CALL.ABS.NOINC R14 ;  /* 0x000000000e007343 */ /* 0x016fea0003c00000 */
.L_x_57703:
[----:B------:R-:W-:Y:S01]  /*a1e0*/  IMAD.MOV.U32 R33, RZ, RZ, R31 ;  /* 0x000000ffff217224 */ /* 0x000fe200078e001f */
[----:B------:R-:W-:Y:S06]  /*a1f0*/  BRA `(.L_x_57670) ;  /* 0x00000000001c7947 */ /* 0x000fec0003800000 */
.L_x_57702:
[----:B------:R-:W0:Y:S01]  /*a200*/  F2I.U64.F64.TRUNC R4, R4 ;  /* 0x0000000400047311 */ /* 0x000e22000030d800 */
[----:B------:R-:W-:Y:S01]  /*a210*/  IMAD.MOV.U32 R33, RZ, RZ, R31 ;  /* 0x000000ffff217224 */ /* 0x000fe200078e001f */
[----:B0-----:R0:W-:Y:S01]  /*a220*/  STG.E.64 desc[UR36][R8.64], R4 ;  /* 0x0000000408007986 */ /* 0x0011e2000c101b24 */
[----:B------:R-:W-:Y:S05]  /*a230*/  BRA `(.L_x_57670) ;  /* 0x00000000000c7947 */ /* 0x000fea0003800000 */
.L_x_57701:
[----:B------:R-:W0:Y:S01]  /*a240*/  F2I.U32.F64.TRUNC R5, R4 ;  /* 0x0000000400057311 */ /* 0x000e22000030d000 */
[----:B------:R-:W-:Y:S01]  /*a250*/  IMAD.MOV.U32 R33, RZ, RZ, R31 ;  /* 0x000000ffff217224 */ /* 0x000fe200078e001f */
[----:B0-----:R0:W-:Y:S06]  /*a260*/  STG.E desc[UR36][R8.64], R5 ;  /* 0x0000000508007986 */ /* 0x0011ec000c101924 */
.L_x_57670:
[----:B------:R-:W-:Y:S05]  /*a270*/  BSYNC B6 ;  /* 0x0000000000067941 */ /* 0x000fea0003800000 */
.L_x_57669:
[----:B------:R-:W-:Y:S01]  /*a280*/  ISETP.GE.AND P0, PT, R33, R2, PT ;  /* 0x000000022100720c */ /* 0x000fe20003f06270 */
[----:B------:R-:W-:-:S12]  /*a290*/  BSSY B6, `(.L_x_57704) ;  /* 0x0000230000067945 */ /* 0x000fd80003800000 */
[----:B------:R-:W-:Y:S05]  /*a2a0*/  @P0 BRA `(.L_x_57705) ;  /* 0x0000002000b80947 */ /* 0x000fea0003800000 */
[----:B0-----:R-:W0:Y:S01]  /*a2b0*/  LDC.64 R4, c[0x0][0x220] ;  /* 0x00008800ff047b82 */ /* 0x001e220000000a00 */
[----:B-1----:R-:W-:Y:S01]  /*a2c0*/  IMAD R0, R32, 0x200, R33 ;  /* 0x0000020020007824 */ /* 0x002fe200078e0221 */
[----:B------:R-:W-:Y:S01]  /*a2d0*/  PRMT R6, R18, 0x9910, RZ ;  /* 0x0000991012067816 */ /* 0x000fe200000000ff */
[----:B------:R-:W-:Y:S02]  /*a2e0*/  ULDC UR4, c[0x0][0x24c] ;  /* 0x0000930000047ab9 */ /* 0x000fe40000000800 */
[----:B---3--:R-:W-:Y:S02]  /*a2f0*/  IMAD R3, R0, UR4, RZ ;  /* 0x0000000400037c24 */ /* 0x008fe4000f8e02ff */
        /* <DEDUP_REMOVED lines=16> */
.L_x_57709:
[----:B------:R-:W0:Y:S02]  /*a400*/  F2I.S64.F64.TRUNC R28, R28 ;  /* 0x0000001c001c7311 */ /* 0x000e24000030d900 */
[----:B0-----:R-:W-:-:S05]  /*a410*/  IMAD.MOV.U32 R3, RZ, RZ, R28 ;  /* 0x000000ffff037224 */ /* 0x001fca00078e001c */
[----:B------:R0:W-:Y:S01]  /*a420*/  STG.E.U8 desc[UR36][R4.64], R3 ;  /* 0x0000000304007986 */ /* 0x0001e2000c101124 */
[----:B------:R-:W-:Y:S05]  /*a430*/  BRA `(.L_x_57711) ;  /* 0x0000000c00f07947 */ /* 0x000fea0003800000 */
.L_x_57708:
        /* <DEDUP_REMOVED lines=9> */
.L_x_57713:
[----:B------:R-:W0:Y:S02]  /*a4d0*/  F2I.F64.TRUNC R29, R28 ;  /* 0x0000001c001d7311 */ /* 0x000e24000030d100 */
[----:B0-----:R0:W-:Y:S01]  /*a4e0*/  STG.E desc[UR36][R4.64], R29 ;  /* 0x0000001d04007986 */ /* 0x0011e2000c101924 */
[----:B------:R-:W-:Y:S05]  /*a4f0*/  BRA `(.L_x_57711) ;  /* 0x0000000c00c07947 */ /* 0x000fea0003800000 */
.L_x_57712:
[----:B------:R-:W0:Y:S02]  /*a500*/  F2I.F64.TRUNC R29, R28 ;  /* 0x0000001c001d7311 */ /* 0x000e24000030d100 */
[----:B0-----:R0:W-:Y:S01]  /*a510*/  STG.E.U16 desc[UR36][R4.64], R29 ;  /* 0x0000001d04007986 */ /* 0x0011e2000c101524 */
[----:B------:R-:W-:Y:S05]  /*a520*/  BRA `(.L_x_57711) ;  /* 0x0000000c00b47947 */ /* 0x000fea0003800000 */
.L_x_57707:
        /* <DEDUP_REMOVED lines=13> */
.L_x_57715:
        /* <DEDUP_REMOVED lines=8> */
.L_x_57714:
        /* <DEDUP_REMOVED lines=14> */
.L_x_57717:
        /* <DEDUP_REMOVED lines=9> */
.L_x_57716:
[----:B------:R0:W-:Y:S01]  /*a7f0*/  STG.E.64 desc[UR36][R4.64], R28 ;  /* 0x0000001c04007986 */ /* 0x0001e2000c101b24 */
[----:B------:R-:W-:Y:S05]  /*a800*/  BRA `(.L_x_57711) ;  /* 0x0000000800fc7947 */ /* 0x000fea0003800000 */
.L_x_57706:
        /* <DEDUP_REMOVED lines=12> */
.L_x_57720:
[----:B------:R-:W-:-:S05]  /*a8d0*/  CS2R R30, SRZ ;  /* 0x00000000001e7805 */ /* 0x000fca000001ff00 */
[----:B------:R0:W-:Y:S01]  /*a8e0*/  STG.E.128 desc[UR36][R4.64], R28 ;  /* 0x0000001c04007986 */ /* 0x0001e2000c101d24 */
[----:B------:R-:W-:Y:S05]  /*a8f0*/  BRA `(.L_x_57711) ;  /* 0x0000000800c07947 */ /* 0x000fea0003800000 */
.L_x_57719:
        /* <DEDUP_REMOVED lines=25> */
.L_x_57724:
[----:B------:R-:W-:Y:S05]  /*aa90*/  BSYNC B0 ;  /* 0x0000000000007941 */ /* 0x000fea0003800000 */
.L_x_57723:
[----:B------:R-:W-:-:S05]  /*aaa0*/  LOP3.LUT R7, R0, R7, RZ, 0xfc, !PT ;  /* 0x0000000700077212 */ /* 0x000fca00078efcff */
[----:B------:R0:W-:Y:S01]  /*aab0*/  STG.E.U8 desc[UR36][R4.64], R7 ;  /* 0x0000000704007986 */ /* 0x0001e2000c101124 */
[----:B------:R-:W-:Y:S05]  /*aac0*/  BRA `(.L_x_57711) ;  /* 0x00000008004c7947 */ /* 0x000fea0003800000 */
.L_x_57722:
        /* <DEDUP_REMOVED lines=17> */
.L_x_57726:
[----:B------:R-:W-:Y:S01]  /*abe0*/  IMAD.MOV.U32 R0, RZ, RZ, 0x7f ;  /* 0x0000007fff007424 */ /* 0x000fe200078e00ff */
[----:B------:R-:W-:-:S04]  /*abf0*/  ISETP.GT.U32.AND P0, PT, R3, 0x7f800000, PT ;  /* 0x7f8000000300780c */ /* 0x000fc80003f04070 */
[----:B------:R-:W-:-:S09]  /*ac00*/  SEL R0, R0, 0x7c, P0 ;  /* 0x0000007c00007807 */ /* 0x000fd20000000000 */
.L_x_57727:
[----:B------:R-:W-:Y:S05]  /*ac10*/  BSYNC B0 ;  /* 0x0000000000007941 */ /* 0x000fea0003800000 */
.L_x_57725:
[----:B------:R-:W-:-:S04]  /*ac20*/  LOP3.LUT R3, R7, 0x80000000, RZ, 0xc0, !PT ;  /* 0x8000000007037812 */ /* 0x000fc800078ec0ff */
[----:B------:R-:W-:-:S04]  /*ac30*/  SHF.R.U32.HI R3, RZ, 0x18, R3 ;  /* 0x00000018ff037819 */ /* 0x000fc80000011603 */
[----:B------:R-:W-:-:S05]  /*ac40*/  LOP3.LUT R3, R0, R3, RZ, 0xfc, !PT ;  /* 0x0000000300037212 */ /* 0x000fca00078efcff */
[----:B------:R0:W-:Y:S01]  /*ac50*/  STG.E.U8 desc[UR36][R4.64], R3 ;  /* 0x0000000304007986 */ /* 0x0001e2000c101124 */
[----:B------:R-:W-:Y:S05]  /*ac60*/  BRA `(.L_x_57711) ;  /* 0x0000000400e47947 */ /* 0x000fea0003800000 */
.L_x_57721:
        /* <DEDUP_REMOVED lines=8> */
.L_x_57718:
        /* <DEDUP_REMOVED lines=11> */
.L_x_57730:
        /* <DEDUP_REMOVED lines=21> */
.L_x_57733:
[----:B------:R-:W-:-:S04]  /*aef0*/  LOP3.LUT R0, R7, 0x80000000, RZ, 0xc0, !PT ;  /* 0x8000000007007812 */ /* 0x000fc800078ec0ff */
[----:B------:R-:W-:-:S04]  /*af00*/  SHF.R.U32.HI R0, RZ, 0x18, R0 ;  /* 0x00000018ff007819 */ /* 0x000fc80000011600 */
[----:B------:R-:W-:-:S07]  /*af10*/  LOP3.LUT R0, R3, R0, RZ, 0xfc, !PT ;  /* 0x0000000003007212 */ /* 0x000fce00078efcff */
.L_x_57732:
[----:B------:R-:W-:Y:S05]  /*af20*/  BSYNC B0 ;  /* 0x0000000000007941 */ /* 0x000fea0003800000 */
.L_x_57731:
[----:B------:R0:W-:Y:S01]  /*af30*/  STG.E.U8 desc[UR36][R4.64], R0 ;  /* 0x0000000004007986 */ /* 0x0001e2000c101124 */
[----:B------:R-:W-:Y:S05]  /*af40*/  BRA `(.L_x_57711) ;  /* 0x00000004002c7947 */ /* 0x000fea0003800000 */
.L_x_57729:
        /* <DEDUP_REMOVED lines=21> */
.L_x_57736:
[----:B------:R-:W-:-:S04]  /*b0a0*/  LOP3.LUT R0, R7, 0x80000000, RZ, 0xc0, !PT ;  /* 0x8000000007007812 */ /* 0x000fc800078ec0ff */
[----:B------:R-:W-:-:S04]  /*b0b0*/  SHF.R.U32.HI R0, RZ, 0x18, R0 ;  /* 0x00000018ff007819 */ /* 0x000fc80000011600 */
[----:B------:R-:W-:-:S07]  /*b0c0*/  LOP3.LUT R0, R3, R0, RZ, 0xfc, !PT ;  /* 0x0000000003007212 */ /* 0x000fce00078efcff */
.L_x_57735:
[----:B------:R-:W-:Y:S05]  /*b0d0*/  BSYNC B0 ;  /* 0x0000000000007941 */ /* 0x000fea0003800000 */
.L_x_57734:
[----:B------:R0:W-:Y:S01]  /*b0e0*/  STG.E.U8 desc[UR36][R4.64], R0 ;  /* 0x0000000004007986 */ /* 0x0001e2000c101124 */
[----:B------:R-:W-:Y:S05]  /*b0f0*/  BRA `(.L_x_57711) ;  /* 0x0000000000c07947 */ /* 0x000fea0003800000 */
.L_x_57728:
        /* <DEDUP_REMOVED lines=26> */
.L_x_57710:
        /* <DEDUP_REMOVED lines=16> */
.L_x_57739:
[----:B------:R-:W-:Y:S05]  /*b3a0*/  BRA `(.L_x_57711) ;  /* 0x0000000000147947 */ /* 0x000fea0003800000 */
.L_x_57738:
[----:B------:R-:W0:Y:S02]  /*b3b0*/  F2I.U64.F64.TRUNC R28, R28 ;  /* 0x0000001c001c7311 */ /* 0x000e24000030d800 */
[----:B0-----:R0:W-:Y:S01]  /*b3c0*/  STG.E.64 desc[UR36][R4.64], R28 ;  /* 0x0000001c04007986 */ /* 0x0011e2000c101b24 */
[----:B------:R-:W-:Y:S05]  /*b3d0*/  BRA `(.L_x_57711) ;  /* 0x0000000000087947 */ /* 0x000fea0003800000 */
.L_x_57737:
[----:B------:R-:W0:Y:S02]  /*b3e0*/  F2I.U32.F64.TRUNC R29, R28 ;  /* 0x0000001c001d7311 */ /* 0x000e24000030d000 */
[----:B0-----:R0:W-:Y:S02]  /*b3f0*/  STG.E desc[UR36][R4.64], R29 ;  /* 0x0000001d04007986 */ /* 0x0011e4000c101924 */
.L_x_57711:
[----:B------:R-:W-:-:S05]  /*b400*/  VIADD R33, R33, 0x80 ;  /* 0x0000008021217836 */ /* 0x000fca0000000000 */
[----:B------:R-:W-:-:S13]  /*b410*/  ISETP.GE.AND P0, PT, R33, R2, PT ;  /* 0x000000022100720c */ /* 0x000fda0003f06270 */
        /* <DEDUP_REMOVED lines=22> */
.L_x_57743:
[----:B------:R-:W0:Y:S02]  /*b580*/  F2I.S64.F64.TRUNC R24, R24 ;  /* 0x0000001800187311 */ /* 0x000e24000030d900 */
[----:B0-----:R-:W-:-:S05]  /*b590*/  IMAD.MOV.U32 R3, RZ, RZ, R24 ;  /* 0x000000ffff037224 */ /* 0x001fca00078e0018 */
[----:B------:R0:W-:Y:S01]  /*b5a0*/  STG.E.U8 desc[UR36][R4.64], R3 ;  /* 0x0000000304007986 */ /* 0x0001e2000c101124 */
[----:B------:R-:W-:Y:S05]  /*b5b0*/  BRA `(.L_x_57745) ;  /* 0x0000000c00f07947 */ /* 0x000fea0003800000 */
.L_x_57742:
        /* <DEDUP_REMOVED lines=9> */
.L_x_57747:
[----:B------:R-:W0:Y:S02]  /*b650*/  F2I.F64.TRUNC R25, R24 ;  /* 0x0000001800197311 */ /* 0x000e24000030d100 */
[----:B0-----:R0:W-:Y:S01]  /*b660*/  STG.E desc[UR36][R4.64], R25 ;  /* 0x0000001904007986 */ /* 0x0011e2000c101924 */
[----:B------:R-:W-:Y:S05]  /*b670*/  BRA `(.L_x_57745) ;  /* 0x0000000c00c07947 */ /* 0x000fea0003800000 */
.L_x_57746:
[----:B------:R-:W0:Y:S02]  /*b680*/  F2I.F64.TRUNC R25, R24 ;  /* 0x0000001800197311 */ /* 0x000e24000030d100 */
[----:B0-----:R0:W-:Y:S01]  /*b690*/  STG.E.U16 desc[UR36][R4.64], R25 ;  /* 0x0000001904007986 */ /* 0x0011e2000c101524 */
[----:B------:R-:W-:Y:S05]  /*b6a0*/  BRA `(.L_x_57745) ;  /* 0x0000000c00b47947 */ /* 0x000fea0003800000 */
.L_x_57741:
        /* <DEDUP_REMOVED lines=13> */
.L_x_57749:
        /* <DEDUP_REMOVED lines=8> */
.L_x_57748:
        /* <DEDUP_REMOVED lines=14> */
.L_x_57751:
        /* <DEDUP_REMOVED lines=9> */
.L_x_57750:
[----:B------:R0:W-:Y:S01]  /*b970*/  STG.E.64 desc[UR36][R4.64], R24 ;  /* 0x0000001804007986 */ /* 0x0001e2000c101b24 */
[----:B------:R-:W-:Y:S05]  /*b980*/  BRA `(.L_x_57745) ;  /* 0x0000000800fc7947 */ /* 0x000fea0003800000 */
.L_x_57740:
        /* <DEDUP_REMOVED lines=12> */
.L_x_57754:
[----:B--2---:R-:W-:-:S05]  /*ba50*/  CS2R R26, SRZ ;  /* 0x00000000001a7805 */ /* 0x004fca000001ff00 */
[----:B------:R0:W-:Y:S01]  /*ba60*/  STG.E.128 desc[UR36][R4.64], R24 ;  /* 0x0000001804007986 */ /* 0x0001e2000c101d24 */
[----:B------:R-:W-:Y:S05]  /*ba70*/  BRA `(.L_x_57745) ;  /* 0x0000000800c07947 */ /* 0x000fea0003800000 */
.L_x_57753:
        /* <DEDUP_REMOVED lines=25> */
.L_x_57758:
[----:B------:R-:W-:Y:S05]  /*bc10*/  BSYNC B0 ;  /* 0x0000000000007941 */ /* 0x000fea0003800000 */
.L_x_57757:
[----:B------:R-:W-:-:S05]  /*bc20*/  LOP3.LUT R7, R0, R7, RZ, 0xfc, !PT ;  /* 0x0000000700077212 */ /* 0x000fca00078efcff */
[----:B------:R0:W-:Y:S01]  /*bc30*/  STG.E.U8 desc[UR36][R4.64], R7 ;  /* 0x0000000704007986 */ /* 0x0001e2000c101124 */
[----:B------:R-:W-:Y:S05]  /*bc40*/  BRA `(.L_x_57745) ;  /* 0x00000008004c7947 */ /* 0x000fea0003800000 */
.L_x_57756:
        /* <DEDUP_REMOVED lines=17> */
.L_x_57760:
[----:B------:R-:W-:Y:S01]  /*bd60*/  IMAD.MOV.U32 R0, RZ, RZ, 0x7f ;  /* 0x0000007fff007424 */ /* 0x000fe200078e00ff */
[----:B------:R-:W-:-:S04]  /*bd70*/  ISETP.GT.U32.AND P0, PT, R3, 0x7f800000, PT ;  /* 0x7f8000000300780c */ /* 0x000fc80003f04070 */
[----:B------:R-:W-:-:S09]  /*bd80*/  SEL R0, R0, 0x7c, P0 ;  /* 0x0000007c00007807 */ /* 0x000fd20000000000 */
.L_x_57761:
[----:B------:R-:W-:Y:S05]  /*bd90*/  BSYNC B0 ;  /* 0x0000000000007941 */ /* 0x000fea0003800000 */
.L_x_57759:
[----:B------:R-:W-:-:S04]  /*bda0*/  LOP3.LUT R3, R7, 0x80000000, RZ, 0xc0, !PT ;  /* 0x8000000007037812 */ /* 0x000fc800078ec0ff */
[----:B------:R-:W-:-:S04]  /*bdb0*/  SHF.R.U32.HI R3, RZ, 0x18, R3 ;  /* 0x00000018ff037819 */ /* 0x000fc80000011603 */
[----:B------:R-:W-:-:S05]  /*bdc0*/  LOP3.LUT R3, R0, R3, RZ, 0xfc, !PT ;  /* 0x0000000300037212 */ /* 0x000fca00078efcff */
[----:B------:R0:W-:Y:S01]  /*bdd0*/  STG.E.U8 desc[UR36][R4.64], R3 ;  /* 0x0000000304007986 */ /* 0x0001e2000c101124 */
[----:B------:R-:W-:Y:S05]  /*bde0*/  BRA `(.L_x_57745) ;  /* 0x0000000400e47947 */ /* 0x000fea0003800000 */
.L_x_57755:
        /* <DEDUP_REMOVED lines=8> */
.L_x_57752:
        /* <DEDUP_REMOVED lines=11> */
.L_x_57764:
        /* <DEDUP_REMOVED lines=21> */
.L_x_57767:
[----:B------:R-:W-:-:S04]  /*c070*/  LOP3.LUT R0, R7, 0x80000000, RZ, 0xc0, !PT ;  /* 0x8000000007007812 */ /* 0x000fc800078ec0ff */
[----:B------:R-:W-:-:S04]  /*c080*/  SHF.R.U32.HI R0, RZ, 0x18, R0 ;  /* 0x00000018ff007819 */ /* 0x000fc80000011600 */
[----:B------:R-:W-:-:S07]  /*c090*/  LOP3.LUT R0, R3, R0, RZ, 0xfc, !PT ;  /* 0x0000000003007212 */ /* 0x000fce00078efcff */
.L_x_57766:
[----:B------:R-:W-:Y:S05]  /*c0a0*/  BSYNC B0 ;  /* 0x0000000000007941 */ /* 0x000fea0003800000 */
.L_x_57765:
[----:B------:R0:W-:Y:S01]  /*c0b0*/  STG.E.U8 desc[UR36][R4.64], R0 ;  /* 0x0000000004007986 */ /* 0x0001e2000c101124 */
[----:B------:R-:W-:Y:S05]  /*c0c0*/  BRA `(.L_x_57745) ;  /* 0x00000004002c7947 */ /* 0x000fea0003800000 */
.L_x_57763:
        /* <DEDUP_REMOVED lines=21> */
.L_x_57770:
[----:B------:R-:W-:-:S04]  /*c220*/  LOP3.LUT R0, R7, 0x80000000, RZ, 0xc0, !PT ;  /* 0x8000000007007812 */ /* 0x000fc800078ec0ff */
[----:B------:R-:W-:-:S04]  /*c230*/  SHF.R.U32.HI R0, RZ, 0x18, R0 ;  /* 0x00000018ff007819 */ /* 0x000fc80000011600 */
[----:B------:R-:W-:-:S07]  /*c240*/  LOP3.LUT R0, R3, R0, RZ, 0xfc, !PT ;  /* 0x0000000003007212 */ /* 0x000fce00078efcff */
.L_x_57769:
[----:B------:R-:W-:Y:S05]  /*c250*/  BSYNC B0 ;  /* 0x0000000000007941 */ /* 0x000fea0003800000 */
.L_x_57768:
[----:B------:R0:W-:Y:S01]  /*c260*/  STG.E.U8 desc[UR36][R4.64], R0 ;  /* 0x0000000004007986 */ /* 0x0001e2000c101124 */
[----:B------:R-:W-:Y:S05]  /*c270*/  BRA `(.L_x_57745) ;  /* 0x0000000000c07947 */ /* 0x000fea0003800000 */
.L_x_57762:
        /* <DEDUP_REMOVED lines=26> */
.L_x_57744:
        /* <DEDUP_REMOVED lines=16> */
.L_x_57773:
[----:B------:R-:W-:Y:S05]  /*c520*/  BRA `(.L_x_57745) ;  /* 0x0000000000147947 */ /* 0x000fea0003800000 */
.L_x_57772:
[----:B------:R-:W0:Y:S02]  /*c530*/  F2I.U64.F64.TRUNC R24, R24 ;  /* 0x0000001800187311 */ /* 0x000e24000030d800 */
[----:B0-----:R1:W-:Y:S01]  /*c540*/  STG.E.64 desc[UR36][R4.64], R24 ;  /* 0x0000001804007986 */ /* 0x0013e2000c101b24 */
[----:B------:R-:W-:Y:S05]  /*c550*/  BRA `(.L_x_57745) ;  /* 0x0000000000087947 */ /* 0x000fea0003800000 */
.L_x_57771:
[----:B------:R-:W0:Y:S02]  /*c560*/  F2I.U32.F64.TRUNC R25, R24 ;  /* 0x0000001800197311 */ /* 0x000e24000030d000 */
[----:B0-----:R0:W-:Y:S02]  /*c570*/  STG.E desc[UR36][R4.64], R25 ;  /* 0x0000001904007986 */ /* 0x0011e4000c101924 */
.L_x_57745:
[----:B------:R-:W-:-:S07]  /*c580*/  VIADD R33, R33, 0x80 ;  /* 0x0000008021217836 */ /* 0x000fce0000000000 */
.L_x_57705:
[----:B------:R-:W-:Y:S05]  /*c590*/  BSYNC B6 ;  /* 0x0000000000067941 */ /* 0x000fea0003800000 */
.L_x_57704:
[----:B------:R-:W-:-:S13]  /*c5a0*/  ISETP.GE.AND P0, PT, R33, R2, PT ;  /* 0x000000022100720c */ /* 0x000fda0003f06270 */
[----:B------:R-:W-:Y:S05]  /*c5b0*/  @P0 EXIT ;  /* 0x000000000000094d */ /* 0x000fea0003800000 */
        /* <DEDUP_REMOVED lines=17> */
[----:B--2---:R-:W0:Y:S02]  /*c6d0*/  F2I.F64.TRUNC R17, R16 ;  /* 0x0000001000117311 */ /* 0x004e24000030d100 */
[----:B0-----:R-:W-:Y:S01]  /*c6e0*/  STG.E.U8 desc[UR36][R2.64], R17 ;  /* 0x0000001102007986 */ /* 0x001fe2000c101124 */
[----:B------:R-:W-:Y:S05]  /*c6f0*/  EXIT ;  /* 0x000000000000794d */ /* 0x000fea0003800000 */
.L_x_57777:
[----:B--2---:R-:W0:Y:S02]  /*c700*/  F2I.S64.F64.TRUNC R16, R16 ;  /* 0x0000001000107311 */ /* 0x004e24000030d900 */
[----:B0-----:R-:W-:-:S05]  /*c710*/  IMAD.MOV.U32 R5, RZ, RZ, R16 ;  /* 0x000000ffff057224 */ /* 0x001fca00078e0010 */
[----:B------:R-:W-:Y:S01]  /*c720*/  STG.E.U8 desc[UR36][R2.64], R5 ;  /* 0x0000000502007986 */ /* 0x000fe2000c101124 */
[----:B------:R-:W-:Y:S05]  /*c730*/  EXIT ;  /* 0x000000000000794d */ /* 0x000fea0003800000 */
.L_x_57776:
[----:B------:R-:W-:-:S13]  /*c740*/  ISETP.NE.AND P0, PT, R0, 0x2, PT ;  /* 0x000000020000780c */ /* 0x000fda0003f05270 */
[----:B------:R-:W-:Y:S05]  /*c750*/  @!P0 BRA `(.L_x_57779) ;  /* 0x0000000000288947 */ /* 0x000fea0003800000 */
[----:B------:R-:W-:-:S13]  /*c760*/  ISETP.NE.AND P0, PT, R0, 0x3, PT ;  /* 0x000000030000780c */ /* 0x000fda0003f05270 */
[----:B------:R-:W-:Y:S05]  /*c770*/  @!P0 BRA `(.L_x_57780) ;  /* 0x0000000000148947 */ /* 0x000fea0003800000 */
[----:B------:R-:W-:-:S13]  /*c780*/  ISETP.NE.AND P0, PT, R0, 0x4, PT ;  /* 0x000000040000780c */ /* 0x000fda0003f05270 */
[----:B------:R-:W-:Y:S05]  /*c790*/  @P0 BRA `(.L_x_57778) ;  /* 0x0000000c00880947 */ /* 0x000fea0003800000 */
[----:B--2---:R-:W0:Y:S02]  /*c7a0*/  F2I.S64.F64.TRUNC R16, R16 ;  /* 0x0000001000107311 */ /* 0x004e24000030d900 */
[----:B0-----:R-:W-:Y:S01]  /*c7b0*/  STG.E.64 desc[UR36][R2.64], R16 ;  /* 0x0000001002007986 */ /* 0x001fe2000c101b24 */
[----:B------:R-:W-:Y:S05]  /*c7c0*/  EXIT ;  /* 0x000000000000794d */ /* 0x000fea0003800000 */
.L_x_57780:
[----:B--2---:R-:W0:Y:S02]  /*c7d0*/  F2I.F64.TRUNC R17, R16 ;  /* 0x0000001000117311 */ /* 0x004e24000030d100 */
[----:B0-----:R-:W-:Y:S01]  /*c7e0*/  STG.E desc[UR36][R2.64], R17 ;  /* 0x0000001102007986 */ /* 0x001fe2000c101924 */
[----:B------:R-:W-:Y:S05]  /*c7f0*/  EXIT ;  /* 0x000000000000794d */ /* 0x000fea0003800000 */
.L_x_57779:
[----:B--2---:R-:W0:Y:S02]  /*c800*/  F2I.F64.TRUNC R17, R16 ;  /* 0x0000001000117311 */ /* 0x004e24000030d100 */
[----:B0-----:R-:W-:Y:S01]  /*c810*/  STG.E.U16 desc[UR36][R2.64], R17 ;  /* 0x0000001102007986 */ /* 0x001fe2000c101524 */
[----:B------:R-:W-:Y:S05]  /*c820*/  EXIT ;  /* 0x000000000000794d */ /* 0x000fea0003800000 */
.L_x_57775:
        /* <DEDUP_REMOVED lines=8> */
[----:B--2---:R-:W0:Y:S01]  /*c8b0*/  F2F.F32.F64 R5, R16 ;  /* 0x0000001000057310 */ /* 0x004e220000301000 */
[----:B------:R-:W-:-:S14]  /*c8c0*/  DSETP.GEU.AND P0, PT, |R16|, UR4, PT ;  /* 0x0000000410007e2a */ /* 0x000fdc000bf0e200 */
[----:B0-----:R-:W-:-:S05]  /*c8d0*/  @!P0 FMUL R5, R5, 1.175494350822287508e-38 ;  /* 0x0080000005058820 */ /* 0x001fca0000400000 */
[----:B------:R-:W-:Y:S01]  /*c8e0*/  STG.E desc[UR36][R2.64], R5 ;  /* 0x0000000502007986 */ /* 0x000fe2000c101924 */
[----:B------:R-:W-:Y:S05]  /*c8f0*/  EXIT ;  /* 0x000000000000794d */ /* 0x000fea0003800000 */
.L_x_57782:
[----:B------:R-:W-:Y:S01]  /*c900*/  UMOV UR4, 0xf0000000 ;  /* 0xf000000000047882 */ /* 0x000fe20000000000 */
[----:B------:R-:W-:Y:S01]  /*c910*/  UMOV UR5, 0x380fffff ;  /* 0x380fffff00057882 */ /* 0x000fe20000000000 */
[----:B--2---:R-:W0:Y:S01]  /*c920*/  F2F.F32.F64 R0, R16 ;  /* 0x0000001000007310 */ /* 0x004e220000301000 */
[----:B------:R-:W-:-:S14]  /*c930*/  DSETP.GEU.AND P0, PT, |R16|, UR4, PT ;  /* 0x0000000410007e2a */ /* 0x000fdc000bf0e200 */
[----:B0-----:R-:W-:-:S05]  /*c940*/  @!P0 FMUL R0, R0, 1.175494350822287508e-38 ;  /* 0x0080000000008820 */ /* 0x001fca0000400000 */
[----:B------:R-:W-:-:S05]  /*c950*/  F2FP.F16.F32.PACK_AB R0, RZ, R0 ;  /* 0x00000000ff00723e */ /* 0x000fca00000000ff */
[----:B------:R-:W-:Y:S01]  /*c960*/  STG.E.U16 desc[UR36][R2.64], R0 ;  /* 0x0000000002007986 */ /* 0x000fe2000c101524 */
[----:B------:R-:W-:Y:S05]  /*c970*/  EXIT ;  /* 0x000000000000794d */ /* 0x000fea0003800000 */
.L_x_57781:
        /* <DEDUP_REMOVED lines=8> */
[----:B--2---:R-:W0:Y:S01]  /*ca00*/  F2F.F32.F64 R4, R16 ;  /* 0x0000001000047310 */ /* 0x004e220000301000 */
[----:B------:R-:W-:Y:S01]  /*ca10*/  DSETP.GEU.AND P0, PT, |R16|, UR4, PT ;  /* 0x0000000410007e2a */ /* 0x000fe2000bf0e200 */
[----:B------:R-:W-:-:S13]  /*ca20*/  IMAD.MOV.U32 R5, RZ, RZ, RZ ;  /* 0x000000ffff057224 */ /* 0x000fda00078e00ff */
[----:B0-----:R-:W-:-:S05]  /*ca30*/  @!P0 FMUL R4, R4, 1.175494350822287508e-38 ;  /* 0x0080000004048820 */ /* 0x001fca0000400000 */
[----:B------:R-:W-:Y:S01]  /*ca40*/  STG.E.64 desc[UR36][R2.64], R4 ;  /* 0x0000000402007986 */ /* 0x000fe2000c101b24 */
[----:B------:R-:W-:Y:S05]  /*ca50*/  EXIT ;  /* 0x000000000000794d */ /* 0x000fea0003800000 */
.L_x_57784:
[----:B------:R-:W-:Y:S01]  /*ca60*/  UMOV UR4, 0xf0000000 ;  /* 0xf000000000047882 */ /* 0x000fe20000000000 */
[----:B------:R-:W-:Y:S01]  /*ca70*/  UMOV UR5, 0x380fffff ;  /* 0x380fffff00057882 */ /* 0x000fe20000000000 */
[----:B--2---:R-:W0:Y:S01]  /*ca80*/  F2F.F32.F64 R0, R16 ;  /* 0x0000001000007310 */ /* 0x004e220000301000 */
[----:B------:R-:W-:-:S14]  /*ca90*/  DSETP.GEU.AND P0, PT, |R16|, UR4, PT ;  /* 0x0000000410007e2a */ /* 0x000fdc000bf0e200 */
[----:B0-----:R-:W-:-:S05]  /*caa0*/  @!P0 FMUL R0, R0, 1.175494350822287508e-38 ;  /* 0x0080000000008820 */ /* 0x001fca0000400000 */
[----:B------:R-:W-:-:S04]  /*cab0*/  F2FP.F16.F32.PACK_AB R5, RZ, R0 ;  /* 0x00000000ff05723e */ /* 0x000fc800000000ff */
[----:B------:R-:W-:-:S05]  /*cac0*/  PRMT R5, R5, 0x5410, RZ ;  /* 0x0000541005057816 */ /* 0x000fca00000000ff */
[----:B------:R-:W-:Y:S01]  /*cad0*/  STG.E desc[UR36][R2.64], R5 ;  /* 0x0000000502007986 */ /* 0x000fe2000c101924 */
[----:B------:R-:W-:Y:S05]  /*cae0*/  EXIT ;  /* 0x000000000000794d */ /* 0x000fea0003800000 */
.L_x_57783:
[----:B--2---:R-:W-:Y:S01]  /*caf0*/  STG.E.64 desc[UR36][R2.64], R16 ;  /* 0x0000001002007986 */ /* 0x004fe2000c101b24 */
[----:B------:R-:W-:Y:S05]  /*cb00*/  EXIT ;  /* 0x000000000000794d */ /* 0x000fea0003800000 */
.L_x_57774:
        /* <DEDUP_REMOVED lines=8> */
[----:B--2---:R-:W-:-:S06]  /*cb90*/  DSETP.NEU.AND P0, PT, R16, RZ, PT ;  /* 0x000000ff1000722a */ /* 0x004fcc0003f0d000 */
[----:B------:R-:W-:-:S05]  /*cba0*/  SEL R5, RZ, 0x1, !P0 ;  /* 0x00000001ff057807 */ /* 0x000fca0004000000 */
[----:B------:R-:W-:Y:S01]  /*cbb0*/  STG.E.U8 desc[UR36][R2.64], R5 ;  /* 0x0000000502007986 */ /* 0x000fe2000c101124 */
[----:B------:R-:W-:Y:S05]  /*cbc0*/  EXIT ;  /* 0x000000000000794d */ /* 0x000fea0003800000 */
.L_x_57787:
[----:B------:R-:W-:-:S05]  /*cbd0*/  CS2R R18, SRZ ;  /* 0x0000000000127805 */ /* 0x000fca000001ff00 */
[----:B--2---:R-:W-:Y:S01]  /*cbe0*/  STG.E.128 desc[UR36][R2.64], R16 ;  /* 0x0000001002007986 */ /* 0x004fe2000c101d24 */
[----:B------:R-:W-:Y:S05]  /*cbf0*/  EXIT ;  /* 0x000000000000794d */ /* 0x000fea0003800000 */
.L_x_57786:
        /* <DEDUP_REMOVED lines=25> */
.L_x_57791:
[----:B------:R-:W-:Y:S05]  /*cd90*/  BSYNC B0 ;  /* 0x0000000000007941 */ /* 0x000fea0003800000 */
.L_x_57790:
[----:B------:R-:W-:-:S05]  /*cda0*/  LOP3.LUT R5, R0, R5, RZ, 0xfc, !PT ;  /* 0x0000000500057212 */ /* 0x000fca00078efcff */
[----:B------:R-:W-:Y:S01]  /*cdb0*/  STG.E.U8 desc[UR36][R2.64], R5 ;  /* 0x0000000502007986 */ /* 0x000fe2000c101124 */
[----:B------:R-:W-:Y:S05]  /*cdc0*/  EXIT ;  /* 0x000000000000794d */ /* 0x000fea0003800000 */
.L_x_57789:
[----:B------:R-:W-:Y:S01]  /*cdd0*/  UMOV UR4, 0xf0000000 ;  /* 0xf000000000047882 */ /* 0x000fe20000000000 */
[----:B------:R-:W-:Y:S01]  /*cde0*/  UMOV UR5, 0x380fffff ;  /* 0x380fffff00057882 */ /* 0x000fe20000000000 */
[----:B--2---:R-:W0:Y:S01]  /*cdf0*/  F2F.F32.F64 R5, R16 ;  /* 0x0000001000057310 */ /* 0x004e220000301000 */
        /* <DEDUP_REMOVED lines=14> */
.L_x_57793:
[----:B------:R-:W-:Y:S01]  /*cee0*/  IMAD.MOV.U32 R0, RZ, RZ, 0x7f ;  /* 0x0000007fff007424 */ /* 0x000fe200078e00ff */
[----:B------:R-:W-:-:S04]  /*cef0*/  ISETP.GT.U32.AND P0, PT, R4, 0x7f800000, PT ;  /* 0x7f8000000400780c */ /* 0x000fc80003f04070 */
[----:B------:R-:W-:-:S09]  /*cf00*/  SEL R0, R0, 0x7c, P0 ;  /* 0x0000007c00007807 */ /* 0x000fd20000000000 */
.L_x_57794:
[----:B------:R-:W-:Y:S05]  /*cf10*/  BSYNC B0 ;  /* 0x0000000000007941 */ /* 0x000fea0003800000 */
.L_x_57792:
[----:B------:R-:W-:-:S04]  /*cf20*/  LOP3.LUT R4, R5, 0x80000000, RZ, 0xc0, !PT ;  /* 0x8000000005047812 */ /* 0x000fc800078ec0ff */
[----:B------:R-:W-:-:S04]  /*cf30*/  SHF.R.U32.HI R5, RZ, 0x18, R4 ;  /* 0x00000018ff057819 */ /* 0x000fc80000011604 */
[----:B------:R-:W-:-:S05]  /*cf40*/  LOP3.LUT R5, R0, R5, RZ, 0xfc, !PT ;  /* 0x0000000500057212 */ /* 0x000fca00078efcff */
[----:B------:R-:W-:Y:S01]  /*cf50*/  STG.E.U8 desc[UR36][R2.64], R5 ;  /* 0x0000000502007986 */ /* 0x000fe2000c101124 */
[----:B------:R-:W-:Y:S05]  /*cf60*/  EXIT ;  /* 0x000000000000794d */ /* 0x000fea0003800000 */
.L_x_57788:
[----:B------:R-:W-:Y:S01]  /*cf70*/  UMOV UR4, 0xf0000000 ;  /* 0xf000000000047882 */ /* 0x000fe20000000000 */
[----:B------:R-:W-:Y:S01]  /*cf80*/  UMOV UR5, 0x380fffff ;  /* 0x380fffff00057882 */ /* 0x000fe20000000000 */
[----:B--2---:R-:W0:Y:S01]  /*cf90*/  F2F.F32.F64 R0, R16 ;  /* 0x0000001000007310 */ /* 0x004e220000301000 */
[----:B------:R-:W-:-:S14]  /*cfa0*/  DSETP.GEU.AND P0, PT, |R16|, UR4, PT ;  /* 0x0000000410007e2a */ /* 0x000fdc000bf0e200 */
[----:B0-----:R-:W-:-:S05]  /*cfb0*/  @!P0 FMUL R0, R0, 1.175494350822287508e-38 ;  /* 0x0080000000008820 */ /* 0x001fca0000400000 */
[----:B------:R-:W-:-:S05]  /*cfc0*/  F2FP.BF16.F32.PACK_AB R0, RZ, R0 ;  /* 0x00000000ff00723e */ /* 0x000fca00000010ff */
[----:B------:R-:W-:Y:S01]  /*cfd0*/  STG.E.U16 desc[UR36][R2.64], R0 ;  /* 0x0000000002007986 */ /* 0x000fe2000c101524 */
[----:B------:R-:W-:Y:S05]  /*cfe0*/  EXIT ;  /* 0x000000000000794d */ /* 0x000fea0003800000 */
.L_x_57785:
        /* <DEDUP_REMOVED lines=8> */
[----:B--2---:R-:W0:Y:S02]  /*d070*/  F2I.U32.F64.TRUNC R17, R16 ;  /* 0x0000001000117311 */ /* 0x004e24000030d000 */
[----:B0-----:R-:W-:Y:S01]  /*d080*/  STG.E.U16 desc[UR36][R2.64], R17 ;  /* 0x0000001102007986 */ /* 0x001fe2000c101524 */
[----:B------:R-:W-:Y:S05]  /*d090*/  EXIT ;  /* 0x000000000000794d */ /* 0x000fea0003800000 */
.L_x_57797:
[----:B------:R-:W-:Y:S01]  /*d0a0*/  UMOV UR4, 0xf0000000 ;  /* 0xf000000000047882 */ /* 0x000fe20000000000 */
[----:B------:R-:W-:Y:S01]  /*d0b0*/  UMOV UR5, 0x380fffff ;  /* 0x380fffff00057882 */ /* 0x000fe20000000000 */
[----:B--2---:R-:W0:Y:S01]  /*d0c0*/  F2F.F32.F64 R7, R16 ;  /* 0x0000001000077310 */ /* 0x004e220000301000 */
        /* <DEDUP_REMOVED lines=18> */
.L_x_57800:
[----:B------:R-:W-:-:S04]  /*d1f0*/  LOP3.LUT R0, R7, 0x80000000, RZ, 0xc0, !PT ;  /* 0x8000000007007812 */ /* 0x000fc800078ec0ff */
[----:B------:R-:W-:-:S04]  /*d200*/  SHF.R.U32.HI R5, RZ, 0x18, R0 ;  /* 0x00000018ff057819 */ /* 0x000fc80000011600 */
[----:B------:R-:W-:-:S04]  /*d210*/  LOP3.LUT R4, R4, R5, RZ, 0xfc, !PT ;  /* 0x0000000504047212 */ /* 0x000fc800078efcff */
[----:B------:R-:W-:-:S07]  /*d220*/  PRMT R0, R4, 0x7610, R0 ;  /* 0x0000761004007816 */ /* 0x000fce0000000000 */
.L_x_57799:
[----:B------:R-:W-:Y:S05]  /*d230*/  BSYNC B0 ;  /* 0x0000000000007941 */ /* 0x000fea0003800000 */
.L_x_57798:
[----:B------:R-:W-:Y:S01]  /*d240*/  STG.E.U8 desc[UR36][R2.64], R0 ;  /* 0x0000000002007986 */ /* 0x000fe2000c101124 */
[----:B------:R-:W-:Y:S05]  /*d250*/  EXIT ;  /* 0x000000000000794d */ /* 0x000fea0003800000 */
.L_x_57796:
        /* <DEDUP_REMOVED lines=21> */
.L_x_57803:
[----:B------:R-:W-:-:S04]  /*d3b0*/  LOP3.LUT R0, R7, 0x80000000, RZ, 0xc0, !PT ;  /* 0x8000000007007812 */ /* 0x000fc800078ec0ff */
[----:B------:R-:W-:-:S04]  /*d3c0*/  SHF.R.U32.HI R5, RZ, 0x18, R0 ;  /* 0x00000018ff057819 */ /* 0x000fc80000011600 */
[----:B------:R-:W-:-:S04]  /*d3d0*/  LOP3.LUT R4, R4, R5, RZ, 0xfc, !PT ;  /* 0x0000000504047212 */ /* 0x000fc800078efcff */
[----:B------:R-:W-:-:S07]  /*d3e0*/  PRMT R0, R4, 0x7610, R0 ;  /* 0x0000761004007816 */ /* 0x000fce0000000000 */
.L_x_57802:
[----:B------:R-:W-:Y:S05]  /*d3f0*/  BSYNC B0 ;  /* 0x0000000000007941 */ /* 0x000fea0003800000 */
.L_x_57801:
[----:B------:R-:W-:Y:S01]  /*d400*/  STG.E.U8 desc[UR36][R2.64], R0 ;  /* 0x0000000002007986 */ /* 0x000fe2000c101124 */
[----:B------:R-:W-:Y:S05]  /*d410*/  EXIT ;  /* 0x000000000000794d */ /* 0x000fea0003800000 */
.L_x_57795:
        /* <DEDUP_REMOVED lines=26> */
.L_x_57778:
        /* <DEDUP_REMOVED lines=16> */
.L_x_57806:
[----:B------:R-:W-:Y:S05]  /*d6c0*/  EXIT ;  /* 0x000000000000794d */ /* 0x000fea0003800000 */
.L_x_57805:
[----:B--2---:R-:W0:Y:S02]  /*d6d0*/  F2I.U64.F64.TRUNC R16, R16 ;  /* 0x0000001000107311 */ /* 0x004e24000030d800 */
[----:B0-----:R-:W-:Y:S01]  /*d6e0*/  STG.E.64 desc[UR36][R2.64], R16 ;  /* 0x0000001002007986 */ /* 0x001fe2000c101b24 */
[----:B------:R-:W-:Y:S05]  /*d6f0*/  EXIT ;  /* 0x000000000000794d */ /* 0x000fea0003800000 */
.L_x_57804:
[----:B--2---:R-:W0:Y:S02]  /*d700*/  F2I.U32.F64.TRUNC R17, R16 ;  /* 0x0000001000117311 */ /* 0x004e24000030d000 */
[----:B0-----:R-:W-:Y:S01]  /*d710*/  STG.E desc[UR36][R2.64], R17 ;  /* 0x0000001102007986 */ /* 0x001fe2000c101924 */
[----:B------:R-:W-:Y:S05]  /*d720*/  EXIT ;  /* 0x000000000000794d */ /* 0x000fea0003800000 */
        .type           $_ZN2at6native27unrolled_elementwise_kernelIZZZNS0_50_GLOBAL__N__2680c7bb_12_PowKernel_cu_140f0503_289624pow_tensor_tensor_kernelERNS_18TensorIteratorBaseEENKUlvE_clEvENKUlvE4_clEvEUlddE_St5arrayIPcLm3EELi4E23TrivialOffsetCalculatorILi2EjESB_ILi1EjENS0_6memory12LoadWithCastILi2EEENSE_13StoreWithCastILi1EEEEEviT_T0_T2_T3_T4_T5_$__internal_accurate_pow,@function
        .size           $_ZN2at6native27unrolled_elementwise_kernelIZZZNS0_50_GLOBAL__N__2680c7bb_12_PowKernel_cu_140f0503_289624pow_tensor_tensor_kernelERNS_18TensorIteratorBaseEENKUlvE_clEvENKUlvE4_clEvEUlddE_St5arrayIPcLm3EELi4E23TrivialOffsetCalculatorILi2EjESB_ILi1EjENS0_6memory12LoadWithCastILi2EEENSE_13StoreWithCastILi1EEEEEviT_T0_T2_T3_T4_T5_$__internal_accurate_pow,(.L_x_71555 - $_ZN2at6native27unrolled_elementwise_kernelIZZZNS0_50_GLOBAL__N__2680c7bb_12_PowKernel_cu_140f0503_289624pow_tensor_tensor_kernelERNS_18TensorIteratorBaseEENKUlvE_clEvENKUlvE4_clEvEUlddE_St5arrayIPcLm3EELi4E23TrivialOffsetCalculatorILi2EjESB_ILi1EjENS0_6memory12LoadWithCastILi2EEENSE_13StoreWithCastILi1EEEEEviT_T0_T2_T3_T4_T5_$__internal_accurate_pow)
$_ZN2at6native27unrolled_elementwise_kernelIZZZNS0_50_GLOBAL__N__2680c7bb_12_PowKernel_cu_140f0503_289624pow_tensor_tensor_kernelERNS_18TensorIteratorBaseEENKUlvE_clEvENKUlvE4_clEvEUlddE_St5arrayIPcLm3EELi4E23TrivialOffsetCalculatorILi2EjESB_ILi1EjENS0_6memory12LoadWithCastILi2EEENSE_13StoreWithCastILi1EEEEEviT_T0_T2_T3_T4_T5_$__internal_accurate_pow:
[----:B------:R-:W-:Y:S01]  /*d730*/  SHF.R.U32.HI R0, RZ, 0x14, R7 ;  /* 0x00000014ff007819 */ /* 0x000fe20000011607 */
[----:B------:R-:W-:Y:S01]  /*d740*/  IMAD.MOV.U32 R8, RZ, RZ, RZ ;  /* 0x000000ffff087224 */ /* 0x000fe200078e00ff */
[----:B------:R-:W-:Y:S01]  /*d750*/  UMOV UR4, 0x7d2cafe2 ;  /* 0x7d2cafe200047882 */ /* 0x000fe20000000000 */
[----:B------:R-:W-:Y:S01]  /*d760*/  UMOV UR5, 0x3eb0f5ff ;  /* 0x3eb0f5ff00057882 */ /* 0x000fe20000000000 */
[----:B------:R-:W-:Y:S01]  /*d770*/  ISETP.NE.AND P0, PT, R0, RZ, PT ;  /* 0x000000ff0000720c */ /* 0x000fe20003f05270 */
[----:B------:R-:W-:-:S12]  /*d780*/  IMAD.MOV.U32 R41, RZ, RZ, R3 ;  /* 0x000000ffff297224 */ /* 0x000fd800078e0003 */
[----:B------:R-:W-:-:S10]  /*d790*/  @!P0 DMUL R12, R6, 1.80143985094819840000e+16 ;  /* 0x43500000060c8828 */ /* 0x000fd40000000000 */
[----:B------:R-:W-:Y:S01]  /*d7a0*/  @!P0 IMAD.MOV.U32 R7, RZ, RZ, R13 ;  /* 0x000000ffff078224 */ /* 0x000fe200078e000d */
[----:B------:R-:W-:Y:S01]  /*d7b0*/  @!P0 LEA.HI R0, R13, 0xffffffca, RZ, 0xc ;  /* 0xffffffca0d008811 */ /* 0x000fe200078f60ff */
[----:B------:R-:W-:-:S03]  /*d7c0*/  @!P0 IMAD.MOV.U32 R6, RZ, RZ, R12 ;  /* 0x000000ffff068224 */ /* 0x000fc600078e000c */
[----:B------:R-:W-:-:S04]  /*d7d0*/  LOP3.LUT R7, R7, 0x800fffff, RZ, 0xc0, !PT ;  /* 0x800fffff07077812 */ /* 0x000fc800078ec0ff */
        /* <DEDUP_REMOVED lines=9> */
[----:B------:R-:W-:Y:S01]  /*d870*/  DFMA R20, R8, R20, R8 ;  /* 0x000000140814722b */ /* 0x000fe20000000008 */
[----:B------:R-:W-:Y:S02]  /*d880*/  IMAD.MOV.U32 R8, RZ, RZ, 0x41ad3b5a ;  /* 0x41ad3b5aff087424 */ /* 0x000fe400078e00ff */
[----:B------:R-:W-:-:S05]  /*d890*/  IMAD.MOV.U32 R9, RZ, RZ, 0x3ed0f5d2 ;  /* 0x3ed0f5d2ff097424 */ /* 0x000fca00078e00ff */
        /* <DEDUP_REMOVED lines=41> */
[----:B------:R-:W-:Y:S02]  /*db30*/  DFMA R36, R8, R10, R36 ;  /* 0x0000000a0824722b */ /* 0x000fe40000000024 */
[----:B------:R-:W-:-:S06]  /*db40*/  DADD R10, R6, R20 ;  /* 0x00000000060a7229 */ /* 0x000fcc0000000014 */
[----:B------:R-:W-:Y:S02]  /*db50*/  DFMA R12, R42, R12, R36 ;  /* 0x0000000c2a0c722b */ /* 0x000fe40000000024 */
        /* <DEDUP_REMOVED lines=16> */
[----:B------:R-:W-:Y:S01]  /*dc60*/  LOP3.LUT R10, R10, 0x80000000, RZ, 0x3c, !PT ;  /* 0x800000000a0a7812 */ /* 0x000fe200078e3cff */
[----:B------:R-:W-:-:S05]  /*dc70*/  IMAD.SHL.U32 R0, R41, 0x2, RZ ;  /* 0x0000000229007824 */ /* 0x000fca00078e00ff */
[----:B------:R-:W-:Y:S01]  /*dc80*/  DADD R10, R10, -UR4 ;  /* 0x800000040a0a7e29 */ /* 0x000fe20008000000 */
[----:B------:R-:W-:Y:S01]  /*dc90*/  UMOV UR4, 0xfefa39ef ;  /* 0xfefa39ef00047882 */ /* 0x000fe20000000000 */
[----:B------:R-:W-:Y:S01]  /*dca0*/  DADD R14, R8, R14 ;  /* 0x00000000080e7229 */ /* 0x000fe2000000000e */
[----:B------:R-:W-:Y:S01]  /*dcb0*/  UMOV UR5, 0x3fe62e42 ;  /* 0x3fe62e4200057882 */ /* 0x000fe20000000000 */
[----:B------:R-:W-:-:S06]  /*dcc0*/  ISETP.GT.U32.AND P0, PT, R0, -0x2000001, PT ;  /* 0xfdffffff0000780c */ /* 0x000fcc0003f04070 */
        /* <DEDUP_REMOVED lines=10> */
[----:B------:R-:W-:-:S07]  /*dd70*/  SEL R15, R15, R41, P0 ;  /* 0x000000290f0f7207 */ /* 0x000fce0000000000 */
        /* <DEDUP_REMOVED lines=8> */
[----:B------:R-:W-:Y:S01]  /*de00*/  DFMA R6, R6, R14, -R12 ;  /* 0x0000000e0606722b */ /* 0x000fe2000000080c */
[----:B------:R-:W-:Y:S02]  /*de10*/  IMAD.MOV.U32 R10, RZ, RZ, 0x652b82fe ;  /* 0x652b82feff0a7424 */ /* 0x000fe400078e00ff */
[----:B------:R-:W-:-:S05]  /*de20*/  IMAD.MOV.U32 R11, RZ, RZ, 0x3ff71547 ;  /* 0x3ff71547ff0b7424 */ /* 0x000fca00078e00ff */
        /* <DEDUP_REMOVED lines=56> */
.L_x_57807:
[----:B------:R-:W-:Y:S01]  /*e1b0*/  DSETP.NEU.AND P0, PT, |R20|, +INF , PT ;  /* 0x7ff000001400742a */ /* 0x000fe20003f0d200 */
[----:B------:R-:W-:Y:S01]  /*e1c0*/  IMAD.MOV.U32 R39, RZ, RZ, 0x0 ;  /* 0x00000000ff277424 */ /* 0x000fe200078e00ff */
[----:B------:R-:W-:-:S12]  /*e1d0*/  DADD R12, R14, R12 ;  /* 0x000000000e0c7229 */ /* 0x000fd8000000000c */
[----:B------:R-:W-:Y:S01]  /*e1e0*/  @P0 DFMA R20, R12, R20, R20 ;  /* 0x000000140c14022b */ /* 0x000fe20000000014 */
[----:B------:R-:W-:Y:S10]  /*e1f0*/  RET.REL.NODEC R38 `(_ZN2at6native27unrolled_elementwise_kernelIZZZNS0_50_GLOBAL__N__2680c7bb_12_PowKernel_cu_140f0503_289624pow_tensor_tensor_kernelERNS_18TensorIteratorBaseEENKUlvE_clEvENKUlvE4_clEvEUlddE_St5arrayIPcLm3EELi4E23TrivialOffsetCalculatorILi2EjESB_ILi1EjENS0_6memory12LoadWithCastILi2EEENSE_13StoreWithCastILi1EEEEEviT_T0_T2_T3_T4_T5_) ;  /* 0xffffff1c26807950 */ /* 0x000ff40003c3ffff */
.L_x_57808:
        /* <DEDUP_REMOVED lines=16> */
.L_x_71555:


//--------------------- .text._ZN2at6native18elementwise_kernelILi128ELi2EZNS0_22gpu_kernel_impl_nocastIZZZNS0_50_GLOBAL__N__2680c7bb_12_PowKernel_cu_140f0503_289624pow_tensor_tensor_kernelERNS_18TensorIteratorBaseEENKUlvE_clEvENKUlvE4_clEvEUlddE_EEvS5_RKT_EUliE_EEviT1_ --------------------------
	.section	.text._ZN2at6native18elementwise_kernelILi128ELi2EZNS0_22gpu_kernel_impl_nocastIZZZNS0_50_GLOBAL__N__2680c7bb_12_PowKernel_cu_140f0503_289624pow_tensor_tensor_kernelERNS_18TensorIteratorBaseEENKUlvE_clEvENKUlvE4_clEvEUlddE_EEvS5_RKT_EUliE_EEviT1_,"ax",@progbits
	.align	128
        .global         _ZN2at6native18elementwise_kernelILi128ELi2EZNS0_22gpu_kernel_impl_nocastIZZZNS0_50_GLOBAL__N__2680c7bb_12_PowKernel_cu_140f0503_289624pow_tensor_tensor_kernelERNS_18TensorIteratorBaseEENKUlvE_clEvENKUlvE4_clEvEUlddE_EEvS5_RKT_EUliE_EEviT1_
        .type           _ZN2at6native18elementwise_kernelILi128ELi2EZNS0_22gpu_kernel_impl_nocastIZZZNS0_50_GLOBAL__N__2680c7bb_12_PowKernel_cu_140f0503_289624pow_tensor_tensor_kernelERNS_18TensorIteratorBaseEENKUlvE_clEvENKUlvE4_clEvEUlddE_EEvS5_RKT_EUliE_EEviT1_,@function
        .size           _ZN2at6native18elementwise_kernelILi128ELi2EZNS0_22gpu_kernel_impl_nocastIZZZNS0_50_GLOBAL__N__2680c7bb_12_PowKernel_cu_140f0503_289624pow_tensor_tensor_kernelERNS_18TensorIteratorBaseEENKUlvE_clEvENKUlvE4_clEvEUlddE_EEvS5_RKT_EUliE_EEviT1_,(.L_x_71556 - _ZN2at6native18elementwise_kernelILi128ELi2EZNS0_22gpu_kernel_impl_nocastIZZZNS0_50_GLOBAL__N__2680c7bb_12_PowKernel_cu_140f0503_289624pow_tensor_tensor_kernelERNS_18TensorIteratorBaseEENKUlvE_clEvENKUlvE4_clEvEUlddE_EEvS5_RKT_EUliE_EEviT1_)
        .other          _ZN2at6native18elementwise_kernelILi128ELi2EZNS0_22gpu_kernel_impl_nocastIZZZNS0_50_GLOBAL__N__2680c7bb_12_PowKernel_cu_140f0503_289624pow_tensor_tensor_kernelERNS_18TensorIteratorBaseEENKUlvE_clEvENKUlvE4_clEvEUlddE_EEvS5_RKT_EUliE_EEviT1_,@"STO_CUDA_ENTRY STV_DEFAULT"
_ZN2at6native18elementwise_kernelILi128ELi2EZNS0_22gpu_kernel_impl_nocastIZZZNS0_50_GLOBAL__N__2680c7bb_12_PowKernel_cu_140f0503_289624pow_tensor_tensor_kernelERNS_18TensorIteratorBaseEENKUlvE_clEvENKUlvE4_clEvEUlddE_EEvS5_RKT_EUliE_EEviT1_:
.text._ZN2at6native18elementwise_kernelILi128ELi2EZNS0_22gpu_kernel_impl_nocastIZZZNS0_50_GLOBAL__N__2680c7bb_12_PowKernel_cu_140f0503_289624pow_tensor_tensor_kernelERNS_18TensorIteratorBaseEENKUlvE_clEvENKUlvE4_clEvEUlddE_EEvS5_RKT_EUliE_EEviT1_:
        /* <DEDUP_REMOVED lines=12> */
[----:B------:R-:W-:Y:S02]  /*00c0*/  MOV R7, RZ ;  /* 0x000000ff00077202 */ /* 0x000fe40000000f00 */
[----:B0-----:R-:W-:-:S13]  /*00d0*/  ISETP.NE.AND P0, PT, R6, RZ, PT ;  /* 0x000000ff0600720c */ /* 0x001fda0003f05270 */
[----:B------:R-:W-:Y:S05]  /*00e0*/  @!P0 BRA `(.L_x_57811) ;  /* 0x0000001400708947 */ /* 0x000fea0003800000 */
[----:B------:R-:W-:Y:S01]  /*00f0*/  MOV R4, RZ ;  /* 0x000000ff00047202 */ /* 0x000fe20000000f00 */
[----:B------:R-:W-:Y:S01]  /*0100*/  IMAD.MOV.U32 R5, RZ, RZ, R11 ;  /* 0x000000ffff057224 */ /* 0x000fe200078e000b */
        /* <DEDUP_REMOVED lines=330> */
[----:B------:R-:W1:Y:S01]  /*15b0*/  @P0 LDC R15, c[0x0][0x33c] ;  /* 0x0000cf00ff0f0b82 */ /* 0x000e620000000800 */
[----:B------:R-:W-:-:S04]  /*15c0*/  IMAD.MOV R5, RZ, RZ, -R11 ;  /* 0x000000ffff057224 */ /* 0x000fc800078e0a0b */
[----:B------:R-:W-:Y:S01]  /*15d0*/  IMAD R9, R5, UR8, R9 ;  /* 0x0000000805097c24 */ /* 0x000fe2000f8e0209 */
[----:B------:R-:W-:Y:S02]  /*15e0*/  ULDC.64 UR8, c[0x0][0x460] ;  /* 0x0001180000087ab9 */ /* 0x000fe40000000a00 */
        /* <DEDUP_REMOVED lines=12> */
.L_x_57811:
[----:B------:R-:W-:Y:S02]  /*16b0*/  ULDC.64 UR6, c[0x0][0x480] ;  /* 0x0001200000067ab9 */ /* 0x000fe40000000a00 */
[----:B------:R-:W-:-:S04]  /*16c0*/  IADD3 R10, P0, R4, UR6, RZ ;  /* 0x00000006040a7c10 */ /* 0x000fc8000ff1e0ff */
[----:B------:R-:W-:Y:S01]  /*16d0*/  IADD3.X R11, RZ, UR7, RZ, P0, !PT ;  /* 0x00000007ff0b7c10 */ /* 0x000fe200087fe4ff */
[----:B------:R-:W-:Y:S02]  /*16e0*/  ULDC.64 UR6, c[0x0][0x488] ;  /* 0x0001220000067ab9 */ /* 0x000fe40000000a00 */
[----:B------:R-:W-:-:S03]  /*16f0*/  IADD3 R8, P0, R0, UR6, RZ ;  /* 0x0000000600087c10 */ /* 0x000fc6000ff1e0ff */
[----:B------:R-:W2:Y:S02]  /*1700*/  LDG.E.64 R10, desc[UR4][R10.64] ;  /* 0x000000040a0a7981 */ /* 0x000ea4000c1e1b00 */
[----:B------:R-:W-:Y:S01]  /*1710*/  IMAD.X R9, RZ, RZ, UR7, P0 ;  /* 0x00000007ff097e24 */ /* 0x000fe200080e06ff */
[----:B------:R-:W-:-:S05]  /*1720*/  ULDC.64 UR6, c[0x0][0x478] ;  /* 0x00011e0000067ab9 */ /* 0x000fca0000000a00 */
[----:B------:R-:W3:Y:S01]  /*1730*/  LDG.E.64 R8, desc[UR4][R8.64] ;  /* 0x0000000408087981 */ /* 0x000ee2000c1e1b00 */
[----:B------:R-:W-:Y:S01]  /*1740*/  IADD3 R6, P0, R7, UR6, RZ ;  /* 0x0000000607067c10 */ /* 0x000fe2000ff1e0ff */
[----:B------:R-:W-:Y:S01]  /*1750*/  BSSY B1, `(.L_x_57812) ;  /* 0x0000009000017945 */ /* 0x000fe20003800000 */
[----:B------:R-:W-:-:S03]  /*1760*/  MOV R0, 0x17e0 ;  /* 0x000017e000007802 */ /* 0x000fc60000000f00 */
[----:B------:R-:W-:Y:S01]  /*1770*/  IMAD.X R7, RZ, RZ, UR7, P0 ;  /* 0x00000007ff077e24 */ /* 0x000fe200080e06ff */
[----:B--2---:R-:W-:-:S10]  /*1780*/  DADD R4, -RZ, |R10| ;  /* 0x00000000ff047229 */ /* 0x004fd4000000050a */
[----:B------:R-:W-:Y:S02]  /*1790*/  MOV R20, R4 ;  /* 0x0000000400147202 */ /* 0x000fe40000000f00 */
[----:B------:R-:W-:Y:S02]  /*17a0*/  MOV R14, R5 ;  /* 0x00000005000e7202 */ /* 0x000fe40000000f00 */
[----:B---3--:R-:W-:Y:S02]  /*17b0*/  MOV R4, R8 ;  /* 0x0000000800047202 */ /* 0x008fe40000000f00 */
[----:B------:R-:W-:-:S07]  /*17c0*/  MOV R5, R9 ;  /* 0x0000000900057202 */ /* 0x000fce0000000f00 */
[----:B------:R-:W-:Y:S05]  /*17d0*/  CALL.REL.NOINC `($_ZN2at6native18elementwise_kernelILi128ELi2EZNS0_22gpu_kernel_impl_nocastIZZZNS0_50_GLOBAL__N__2680c7bb_12_PowKernel_cu_140f0503_289624pow_tensor_tensor_kernelERNS_18TensorIteratorBaseEENKUlvE_clEvENKUlvE4_clEvEUlddE_EEvS5_RKT_EUliE_EEviT1_$__internal_accurate_pow) ;  /* 0x0000002000287944 */ /* 0x000fea0003c00000 */
[----:B------:R-:W-:Y:S05]  /*17e0*/  BSYNC B1 ;  /* 0x0000000000017941 */ /* 0x000fea0003800000 */
.L_x_57812:
[----:B------:R-:W-:Y:S01]  /*17f0*/  DSETP.NEU.AND P0, PT, R10, RZ, PT ;  /* 0x000000ff0a00722a */ /* 0x000fe20003f0d000 */
[----:B------:R-:W-:Y:S01]  /*1800*/  BSSY B1, `(.L_x_57813) ;  /* 0x0000022000017945 */ /* 0x000fe20003800000 */
[----:B------:R-:W-:Y:S01]  /*1810*/  IMAD.MOV.U32 R4, RZ, RZ, R12 ;  /* 0x000000ffff047224 */ /* 0x000fe200078e000c */
[----:B------:R-:W-:-:S11]  /*1820*/  MOV R5, R13 ;  /* 0x0000000d00057202 */ /* 0x000fd60000000f00 */
        /* <DEDUP_REMOVED lines=17> */
[----:B------:R-:W-:Y:S01]  /*1940*/  MOV R4, 0x0 ;  /* 0x0000000000047802 */ /* 0x000fe20000000f00 */
[----:B------:R-:W-:Y:S01]  /*1950*/  IMAD.MOV.U32 R5, RZ, RZ, -0x80000 ;  /* 0xfff80000ff057424 */ /* 0x000fe200078e00ff */
[----:B------:R-:W-:Y:S06]  /*1960*/  BRA `(.L_x_57815) ;  /* 0x00000000002c7947 */ /* 0x000fec0003800000 */
.L_x_57814:
[C---:B------:R-:W-:Y:S01]  /*1970*/  LOP3.LUT R0, R9.reuse, 0x7ff00000, RZ, 0xc0, !PT ;  /* 0x7ff0000009007812 */ /* 0x040fe200078ec0ff */
[----:B------:R-:W-:Y:S01]  /*1980*/  DSETP.NEU.AND P0, PT, |R8|, 0.5, PT ;  /* 0x3fe000000800742a */ /* 0x000fe20003f0d200 */
[----:B------:R-:W-:Y:S02]  /*1990*/  ISETP.GE.AND P1, PT, R9, RZ, PT ;  /* 0x000000ff0900720c */ /* 0x000fe40003f26270 */
[----:B------:R-:W-:Y:S02]  /*19a0*/  LEA.HI R5, R0, 0xfffffc0c, RZ, 0xc ;  /* 0xfffffc0c00057811 */ /* 0x000fe400078f60ff */
[----:B------:R-:W-:Y:S02]  /*19b0*/  MOV R4, RZ ;  /* 0x000000ff00047202 */ /* 0x000fe40000000f00 */
[CC--:B------:R-:W-:Y:S02]  /*19c0*/  SHF.L.U32 R0, R8.reuse, R5.reuse, RZ ;  /* 0x0000000508007219 */ /* 0x0c0fe400000006ff */
[----:B------:R-:W-:-:S02]  /*19d0*/  SHF.L.U64.HI R5, R8, R5, R9 ;  /* 0x0000000508057219 */ /* 0x000fc40000010209 */
[----:B------:R-:W-:-:S04]  /*19e0*/  ISETP.EQ.U32.AND P2, PT, R0, RZ, PT ;  /* 0x000000ff0000720c */ /* 0x000fc80003f42070 */
[----:B------:R-:W-:-:S04]  /*19f0*/  ISETP.EQ.AND.EX P0, PT, R5, -0x80000000, P0, P2 ;  /* 0x800000000500780c */ /* 0x000fc80000702320 */
[----:B------:R-:W-:-:S04]  /*1a00*/  SEL R5, R11, RZ, P0 ;  /* 0x000000ff0b057207 */ /* 0x000fc80000000000 */
[----:B------:R-:W-:-:S07]  /*1a10*/  @!P1 LOP3.LUT R5, R5, 0x7ff00000, RZ, 0xfc, !PT ;  /* 0x7ff0000005059812 */ /* 0x000fce00078efcff */
.L_x_57815:
[----:B------:R-:W-:Y:S05]  /*1a20*/  BSYNC B1 ;  /* 0x0000000000017941 */ /* 0x000fea0003800000 */
.L_x_57813:
        /* <DEDUP_REMOVED lines=18> */
.L_x_57819:
        /* <DEDUP_REMOVED lines=10> */
.L_x_57818:
[----:B------:R-:W-:-:S11]  /*1bf0*/  DADD R4, R10, R8 ;  /* 0x000000000a047229 */ /* 0x000fd60000000008 */
.L_x_57817:
[----:B------:R-:W-:Y:S05]  /*1c00*/  BSYNC B1 ;  /* 0x0000000000017941 */ /* 0x000fea0003800000 */
.L_x_57816:
[----:B------:R-:W-:Y:S01]  /*1c10*/  DSETP.NEU.AND P0, PT, R8, RZ, PT ;  /* 0x000000ff0800722a */ /* 0x000fe20003f0d000 */
[----:B------:R-:W-:-:S05]  /*1c20*/  LEA R2, R2, R3, 0x8 ;  /* 0x0000000302027211 */ /* 0x000fca00078e40ff */
[----:B------:R-:W-:Y:S01]  /*1c30*/  DSETP.EQ.OR P0, PT, R10, 1, !P0 ;  /* 0x3ff000000a00742a */ /* 0x000fe20004702400 */
[----:B------:R-:W-:-:S05]  /*1c40*/  VIADD R11, R2, 0x80 ;  /* 0x00000080020b7836 */ /* 0x000fca0000000000 */
[----:B------:R-:W-:Y:S02]  /*1c50*/  FSEL R4, R4, RZ, !P0 ;  /* 0x000000ff04047208 */ /* 0x000fe40004000000 */
[----:B------:R-:W-:-:S05]  /*1c60*/  FSEL R5, R5, 1.875, !P0 ;  /* 0x3ff0000005057808 */ /* 0x000fca0004000000 */
[----:B------:R0:W-:Y:S02]  /*1c70*/  STG.E.64 desc[UR4][R6.64], R4 ;  /* 0x0000000406007986 */ /* 0x0001e4000c101b04 */
.L_x_57810:
[----:B------:R-:W-:Y:S05]  /*1c80*/  BSYNC B0 ;  /* 0x0000000000007941 */ /* 0x000fea0003800000 */
.L_x_57809:
[----:B------:R-:W-:Y:S02]  /*1c90*/  ULDC UR6, c[0x0][0x210] ;  /* 0x0000840000067ab9 */ /* 0x000fe40000000800 */
[----:B------:R-:W-:-:S13]  /*1ca0*/  ISETP.GE.AND P0, PT, R11, UR6, PT ;  /* 0x000000060b007c0c */ /* 0x000fda000bf06270 */
[----:B------:R-:W-:Y:S05]  /*1cb0*/  @P0 EXIT ;  /* 0x000000000000094d */ /* 0x000fea0003800000 */
[----:B------:R-:W1:Y:S01]  /*1cc0*/  LDC R8, c[0x0][0x218] ;  /* 0x00008600ff087b82 */ /* 0x000e620000000800 */
[----:B------:R-:W-:Y:S01]  /*1cd0*/  HFMA2.MMA R2, -RZ, RZ, 0, 0 ;  /* 0x00000000ff027435 */ /* 0x000fe200000001ff */
[----:B------:R-:W-:Y:S01]  /*1ce0*/  MOV R0, RZ ;  /* 0x000000ff00007202 */ /* 0x000fe20000000f00 */
[----:B------:R-:W-:Y:S01]  /*1cf0*/  IMAD.MOV.U32 R9, RZ, RZ, RZ ;  /* 0x000000ffff097224 */ /* 0x000fe200078e00ff */
[----:B-1----:R-:W-:-:S13]  /*1d00*/  ISETP.NE.AND P0, PT, R8, RZ, PT ;  /* 0x000000ff0800720c */ /* 0x002fda0003f05270 */
[----:B------:R-:W-:Y:S05]  /*1d10*/  @!P0 BRA `(.L_x_57820) ;  /* 0x0000001400708947 */ /* 0x000fea0003800000 */
[----:B------:R-:W-:Y:S01]  /*1d20*/  MOV R2, RZ ;  /* 0x000000ff00027202 */ /* 0x000fe20000000f00 */
[----:B------:R-:W-:Y:S01]  /*1d30*/  ULDC.64 UR6, c[0x0][0x220] ;  /* 0x0000880000067ab9 */ /* 0x000fe20000000a00 */
[----:B------:R-:W-:Y:S01]  /*1d40*/  MOV R3, R11 ;  /* 0x0000000b00037202 */ /* 0x000fe20000000f00 */
[----:B------:R-:W-:Y:S01]  /*1d50*/  ULDC UR8, c[0x0][0x350] ;  /* 0x0000d40000087ab9 */ /* 0x000fe20000000800 */
[----:B------:R-:W-:Y:S01]  /*1d60*/  ISETP.NE.AND P0, PT, R8, 0x1, PT ;  /* 0x000000010800780c */ /* 0x000fe20003f05270 */
[----:B0-----:R-:W-:Y:S01]  /*1d70*/  IMAD.HI.U32 R4, R11, UR6, R2 ;  /* 0x000000060b047c27 */ /* 0x001fe2000f8e0002 */
        /* <DEDUP_REMOVED lines=325> */
[----:B------:R-:W-:Y:S02]  /*31d0*/  @P0 MOV R6, RZ ;  /* 0x000000ff00060202 */ /* 0x000fe40000000f00 */
[----:B------:R-:W-:-:S05]  /*31e0*/  IADD3 R3, -R7, RZ, RZ ;  /* 0x000000ff07037210 */ /* 0x000fca0007ffe1ff */
[----:B------:R-:W1:Y:S01]  /*31f0*/  @P0 LDC R13, c[0x0][0x33c] ;  /* 0x0000cf00ff0d0b82 */ /* 0x000e620000000800 */
[----:B------:R-:W-:Y:S01]  /*3200*/  IMAD R5, R3, UR8, R5 ;  /* 0x0000000803057c24 */ /* 0x000fe2000f8e0205 */
[----:B------:R-:W-:-:S03]  /*3210*/  ULDC.64 UR8, c[0x0][0x460] ;  /* 0x0001180000087ab9 */ /* 0x000fc60000000a00 */
[C---:B------:R-:W-:Y:S02]  /*3220*/  IMAD R9, R5.reuse, UR6, R9 ;  /* 0x0000000605097c24 */ /* 0x040fe4000f8e0209 */
[C---:B------:R-:W-:Y:S01]  /*3230*/  IMAD R2, R5.reuse, UR8, R2 ;  /* 0x0000000805027c24 */ /* 0x040fe2000f8e0202 */
[----:B------:R-:W2:Y:S01]  /*3240*/  @P0 LDC.64 R14, c[0x0][0x468] ;  /* 0x00011a00ff0e0b82 */ /* 0x000ea20000000a00 */
[----:B------:R-:W-:-:S07]  /*3250*/  IMAD R0, R5, UR9, R0 ;  /* 0x0000000905007c24 */ /* 0x000fce000f8e0200 */
        /* <DEDUP_REMOVED lines=8> */
.L_x_57820:
[----:B------:R-:W-:Y:S02]  /*32e0*/  ULDC.64 UR6, c[0x0][0x480] ;  /* 0x0001200000067ab9 */ /* 0x000fe40000000a00 */
[----:B0-----:R-:W-:-:S04]  /*32f0*/  IADD3 R6, P0, R2, UR6, RZ ;  /* 0x0000000602067c10 */ /* 0x001fc8000ff1e0ff */
[----:B------:R-:W-:Y:S01]  /*3300*/  IADD3.X R7, RZ, UR7, RZ, P0, !PT ;  /* 0x00000007ff077c10 */ /* 0x000fe200087fe4ff */
[----:B------:R-:W-:Y:S02]  /*3310*/  ULDC.64 UR6, c[0x0][0x488] ;  /* 0x0001220000067ab9 */ /* 0x000fe40000000a00 */
[----:B------:R-:W-:-:S03]  /*3320*/  IADD3 R2, P0, R0, UR6, RZ ;  /* 0x0000000600027c10 */ /* 0x000fc6000ff1e0ff */
[----:B------:R-:W2:Y:S01]  /*3330*/  LDG.E.64 R6, desc[UR4][R6.64] ;  /* 0x0000000406067981 */ /* 0x000ea2000c1e1b00 */
[----:B------:R-:W-:Y:S01]  /*3340*/  IADD3.X R3, RZ, UR7, RZ, P0, !PT ;  /* 0x00000007ff037c10 */ /* 0x000fe200087fe4ff */
[----:B------:R-:W-:-:S05]  /*3350*/  ULDC.64 UR6, c[0x0][0x478] ;  /* 0x00011e0000067ab9 */ /* 0x000fca0000000a00 */
[----:B------:R-:W3:Y:S01]  /*3360*/  LDG.E.64 R2, desc[UR4][R2.64] ;  /* 0x0000000402027981 */ /* 0x000ee2000c1e1b00 */
[----:B------:R-:W-:Y:S01]  /*3370*/  IADD3 R8, P0, R9, UR6, RZ ;  /* 0x0000000609087c10 */ /* 0x000fe2000ff1e0ff */
[----:B------:R-:W-:Y:S01]  /*3380*/  BSSY B0, `(.L_x_57821) ;  /* 0x0000009000007945 */ /* 0x000fe20003800000 */
[----:B------:R-:W-:Y:S02]  /*3390*/  MOV R0, 0x3410 ;  /* 0x0000341000007802 */ /* 0x000fe40000000f00 */
[----:B------:R-:W-:Y:S01]  /*33a0*/  IADD3.X R9, RZ, UR7, RZ, P0, !PT ;  /* 0x00000007ff097c10 */ /* 0x000fe200087fe4ff */
[----:B--2---:R-:W-:-:S10]  /*33b0*/  DADD R4, -RZ, |R6| ;  /* 0x00000000ff047229 */ /* 0x004fd40000000506 */
[----:B------:R-:W-:Y:S01]  /*33c0*/  IMAD.MOV.U32 R20, RZ, RZ, R4 ;  /* 0x000000ffff147224 */ /* 0x000fe200078e0004 */
[----:B------:R-:W-:Y:S01]  /*33d0*/  MOV R14, R5 ;  /* 0x00000005000e7202 */ /* 0x000fe20000000f00 */
[----:B---3--:R-:W-:Y:S01]  /*33e0*/  IMAD.MOV.U32 R4, RZ, RZ, R2 ;  /* 0x000000ffff047224 */ /* 0x008fe200078e0002 */
[----:B------:R-:W-:-:S07]  /*33f0*/  MOV R5, R3 ;  /* 0x0000000300057202 */ /* 0x000fce0000000f00 */
[----:B------:R-:W-:Y:S05]  /*3400*/  CALL.REL.NOINC `($_ZN2at6native18elementwise_kernelILi128ELi2EZNS0_22gpu_kernel_impl_nocastIZZZNS0_50_GLOBAL__N__2680c7bb_12_PowKernel_cu_140f0503_289624pow_tensor_tensor_kernelERNS_18TensorIteratorBaseEENKUlvE_clEvENKUlvE4_clEvEUlddE_EEvS5_RKT_EUliE_EEviT1_$__internal_accurate_pow) ;  /* 0x00000004001c7944 */ /* 0x000fea0003c00000 */
[----:B------:R-:W-:Y:S05]  /*3410*/  BSYNC B0 ;  /* 0x0000000000007941 */ /* 0x000fea0003800000 */
.L_x_57821:
[----:B------:R-:W-:Y:S01]  /*3420*/  DSETP.NEU.AND P0, PT, R6, RZ, PT ;  /* 0x000000ff0600722a */ /* 0x000fe20003f0d000 */
[----:B------:R-:W-:Y:S01]  /*3430*/  LOP3.LUT R0, R3, 0x7ff00000, RZ, 0xc0, !PT ;  /* 0x7ff0000003007812 */ /* 0x000fe200078ec0ff */
[----:B------:R-:W-:Y:S01]  /*3440*/  BSSY B0, `(.L_x_57822) ;  /* 0x000001f000007945 */ /* 0x000fe20003800000 */
[----:B------:R-:W-:Y:S02]  /*3450*/  MOV R4, R12 ;  /* 0x0000000c00047202 */ /* 0x000fe40000000f00 */
[----:B------:R-:W-:-:S04]  /*3460*/  LEA.HI R5, R0, 0xfffffc0c, RZ, 0xc ;  /* 0xfffffc0c00057811 */ /* 0x000fc800078f60ff */
[CC--:B------:R-:W-:Y:S02]  /*3470*/  SHF.L.U64.HI R10, R2.reuse, R5.reuse, R3 ;  /* 0x00000005020a7219 */ /* 0x0c0fe40000010203 */
[----:B------:R-:W-:Y:S01]  /*3480*/  SHF.L.U32 R0, R2, R5, RZ ;  /* 0x0000000502007219 */ /* 0x000fe200000006ff */
[----:B------:R-:W-:Y:S02]  /*3490*/  IMAD.MOV.U32 R5, RZ, RZ, R13 ;  /* 0x000000ffff057224 */ /* 0x000fe400078e000d */
        /* <DEDUP_REMOVED lines=10> */
[----:B------:R-:W0:Y:S02]  /*3540*/  FRND.F64.TRUNC R4, R2 ;  /* 0x0000000200047313 */ /* 0x000e24000030d800 */
[----:B0-----:R-:W-:Y:S01]  /*3550*/  DSETP.NEU.AND P1, PT, R4, R2, PT ;  /* 0x000000020400722a */ /* 0x001fe20003f2d000 */
[----:B------:R-:W-:Y:S02]  /*3560*/  MOV R4, R0 ;  /* 0x0000000000047202 */ /* 0x000fe40000000f00 */
[----:B------:R-:W-:-:S11]  /*3570*/  MOV R5, R11 ;  /* 0x0000000b00057202 */ /* 0x000fd60000000f00 */
[----:B------:R-:W-:Y:S05]  /*3580*/  @!P1 BRA `(.L_x_57824) ;  /* 0x0000000000289947 */ /* 0x000fea0003800000 */
[----:B------:R-:W-:Y:S01]  /*3590*/  IMAD.MOV.U32 R4, RZ, RZ, 0x0 ;  /* 0x00000000ff047424 */ /* 0x000fe200078e00ff */
[----:B------:R-:W-:Y:S01]  /*35a0*/  MOV R5, 0xfff80000 ;  /* 0xfff8000000057802 */ /* 0x000fe20000000f00 */
[----:B------:R-:W-:Y:S06]  /*35b0*/  BRA `(.L_x_57824) ;  /* 0x00000000001c7947 */ /* 0x000fec0003800000 */
.L_x_57823:
[----:B------:R-:W-:Y:S01]  /*35c0*/  DSETP.NEU.AND P0, PT, |R2|, 0.5, PT ;  /* 0x3fe000000200742a */ /* 0x000fe20003f0d200 */
[----:B------:R-:W-:Y:S02]  /*35d0*/  ISETP.GE.AND P1, PT, R3, RZ, PT ;  /* 0x000000ff0300720c */ /* 0x000fe40003f26270 */
[----:B------:R-:W-:Y:S02]  /*35e0*/  ISETP.EQ.U32.AND P2, PT, R0, RZ, PT ;  /* 0x000000ff0000720c */ /* 0x000fe40003f42070 */
[----:B------:R-:W-:Y:S02]  /*35f0*/  MOV R4, RZ ;  /* 0x000000ff00047202 */ /* 0x000fe40000000f00 */
[----:B------:R-:W-:-:S04]  /*3600*/  ISETP.EQ.AND.EX P0, PT, R10, -0x80000000, P0, P2 ;  /* 0x800000000a00780c */ /* 0x000fc80000702320 */
[----:B------:R-:W-:-:S04]  /*3610*/  SEL R5, R7, RZ, P0 ;  /* 0x000000ff07057207 */ /* 0x000fc80000000000 */
[----:B------:R-:W-:-:S07]  /*3620*/  @!P1 LOP3.LUT R5, R5, 0x7ff00000, RZ, 0xfc, !PT ;  /* 0x7ff0000005059812 */ /* 0x000fce00078efcff */
.L_x_57824:
[----:B------:R-:W-:Y:S05]  /*3630*/  BSYNC B0 ;  /* 0x0000000000007941 */ /* 0x000fea0003800000 */
.L_x_57822:
        /* <DEDUP_REMOVED lines=18> */
.L_x_57828:
        /* <DEDUP_REMOVED lines=10> */
.L_x_57827:
[----:B------:R-:W-:-:S11]  /*3800*/  DADD R4, R6, R2 ;  /* 0x0000000006047229 */ /* 0x000fd60000000002 */
.L_x_57826:
[----:B------:R-:W-:Y:S05]  /*3810*/  BSYNC B0 ;  /* 0x0000000000007941 */ /* 0x000fea0003800000 */
.L_x_57825:
[----:B------:R-:W-:-:S06]  /*3820*/  DSETP.NEU.AND P0, PT, R2, RZ, PT ;  /* 0x000000ff0200722a */ /* 0x000fcc0003f0d000 */
[----:B------:R-:W-:-:S06]  /*3830*/  DSETP.EQ.OR P0, PT, R6, 1, !P0 ;  /* 0x3ff000000600742a */ /* 0x000fcc0004702400 */
[----:B------:R-:W-:Y:S02]  /*3840*/  FSEL R2, R4, RZ, !P0 ;  /* 0x000000ff04027208 */ /* 0x000fe40004000000 */
[----:B------:R-:W-:-:S05]  /*3850*/  FSEL R3, R5, 1.875, !P0 ;  /* 0x3ff0000005037808 */ /* 0x000fca0004000000 */
[----:B------:R-:W-:Y:S01]  /*3860*/  STG.E.64 desc[UR4][R8.64], R2 ;  /* 0x0000000208007986 */ /* 0x000fe2000c101b04 */
[----:B------:R-:W-:Y:S05]  /*3870*/  EXIT ;  /* 0x000000000000794d */ /* 0x000fea0003800000 */
        .type           $_ZN2at6native18elementwise_kernelILi128ELi2EZNS0_22gpu_kernel_impl_nocastIZZZNS0_50_GLOBAL__N__2680c7bb_12_PowKernel_cu_140f0503_289624pow_tensor_tensor_kernelERNS_18TensorIteratorBaseEENKUlvE_clEvENKUlvE4_clEvEUlddE_EEvS5_RKT_EUliE_EEviT1_$__internal_accurate_pow,@function
        .size           $_ZN2at6native18elementwise_kernelILi128ELi2EZNS0_22gpu_kernel_impl_nocastIZZZNS0_50_GLOBAL__N__2680c7bb_12_PowKernel_cu_140f0503_289624pow_tensor_tensor_kernelERNS_18TensorIteratorBaseEENKUlvE_clEvENKUlvE4_clEvEUlddE_EEvS5_RKT_EUliE_EEviT1_$__internal_accurate_pow,(.L_x_71556 - $_ZN2at6native18elementwise_kernelILi128ELi2EZNS0_22gpu_kernel_impl_nocastIZZZNS0_50_GLOBAL__N__2680c7bb_12_PowKernel_cu_140f0503_289624pow_tensor_tensor_kernelERNS_18TensorIteratorBaseEENKUlvE_clEvENKUlvE4_clEvEUlddE_EEvS5_RKT_EUliE_EEviT1_$__internal_accurate_pow)
$_ZN2at6native18elementwise_kernelILi128ELi2EZNS0_22gpu_kernel_impl_nocastIZZZNS0_50_GLOBAL__N__2680c7bb_12_PowKernel_cu_140f0503_289624pow_tensor_tensor_kernelERNS_18TensorIteratorBaseEENKUlvE_clEvENKUlvE4_clEvEUlddE_EEvS5_RKT_EUliE_EEviT1_$__internal_accurate_pow:
[----:B------:R-:W-:Y:S01]  /*3880*/  SHF.R.U32.HI R34, RZ, 0x14, R14 ;  /* 0x00000014ff227819 */ /* 0x000fe2000001160e */
[----:B------:R-:W-:Y:S01]  /*3890*/  IMAD.MOV.U32 R12, RZ, RZ, R20 ;  /* 0x000000ffff0c7224 */ /* 0x000fe200078e0014 */
[----:B------:R-:W-:Y:S01]  /*38a0*/  MOV R13, R14 ;  /* 0x0000000e000d7202 */ /* 0x000fe20000000f00 */
[----:B------:R-:W-:Y:S01]  /*38b0*/  IMAD.MOV.U32 R26, RZ, RZ, RZ ;  /* 0x000000ffff1a7224 */ /* 0x000fe200078e00ff */
[----:B------:R-:W-:Y:S01]  /*38c0*/  ISETP.NE.AND P0, PT, R34, RZ, PT ;  /* 0x000000ff2200720c */ /* 0x000fe20003f05270 */
[----:B------:R-:W-:Y:S01]  /*38d0*/  HFMA2.MMA R19, -RZ, RZ, 1.703125, -23840 ;  /* 0x3ed0f5d2ff137435 */ /* 0x000fe200000001ff */
[----:B------:R-:W-:Y:S01]  /*38e0*/  MOV R18, 0x41ad3b5a ;  /* 0x41ad3b5a00127802 */ /* 0x000fe20000000f00 */
[----:B------:R-:W-:Y:S01]  /*38f0*/  UMOV UR6, 0x7d2cafe2 ;  /* 0x7d2cafe200067882 */ /* 0x000fe20000000000 */
[----:B------:R-:W-:-:S09]  /*3900*/  UMOV UR7, 0x3eb0f5ff ;  /* 0x3eb0f5ff00077882 */ /* 0x000fd20000000000 */
[----:B------:R-:W-:-:S10]  /*3910*/  @!P0 DMUL R12, R12, 1.80143985094819840000e+16 ;  /* 0x435000000c0c8828 */ /* 0x000fd40000000000 */
[----:B------:R-:W-:Y:S01]  /*3920*/  @!P0 MOV R14, R13 ;  /* 0x0000000d000e8202 */ /* 0x000fe20000000f00 */
[----:B------:R-:W-:Y:S01]  /*3930*/  @!P0 IMAD.MOV.U32 R20, RZ, RZ, R12 ;  /* 0x000000ffff148224 */ /* 0x000fe200078e000c */
[----:B------:R-:W-:Y:S02]  /*3940*/  @!P0 LEA.HI R34, R13, 0xffffffca, RZ, 0xc ;  /* 0xffffffca0d228811 */ /* 0x000fe400078f60ff */
[----:B------:R-:W-:Y:S02]  /*3950*/  LOP3.LUT R14, R14, 0x800fffff, RZ, 0xc0, !PT ;  /* 0x800fffff0e0e7812 */ /* 0x000fe400078ec0ff */
[----:B------:R-:W-:Y:S02]  /*3960*/  IADD3 R12, R34, -0x3ff, RZ ;  /* 0xfffffc01220c7810 */ /* 0x000fe40007ffe0ff */
[----:B------:R-:W-:-:S04]  /*3970*/  LOP3.LUT R21, R14, 0x3ff00000, RZ, 0xfc, !PT ;  /* 0x3ff000000e157812 */ /* 0x000fc800078efcff */
[----:B------:R-:W-:-:S13]  /*3980*/  ISETP.GE.U32.AND P1, PT, R21, 0x3ff6a09f, PT ;  /* 0x3ff6a09f1500780c */ /* 0x000fda0003f26070 */
[----:B------:R-:W-:Y:S02]  /*3990*/  @P1 IADD3 R15, R21, -0x100000, RZ ;  /* 0xfff00000150f1810 */ /* 0x000fe40007ffe0ff */
[----:B------:R-:W-:Y:S02]  /*39a0*/  @P1 IADD3 R12, R34, -0x3fe, RZ ;  /* 0xfffffc02220c1810 */ /* 0x000fe40007ffe0ff */
        /* <DEDUP_REMOVED lines=77> */
[----:B------:R-:W-:Y:S01]  /*3e80*/  DADD R18, -R16, R18 ;  /* 0x0000000010127229 */ /* 0x000fe20000000112 */
[----:B------:R-:W-:-:S04]  /*3e90*/  SHF.L.U32 R16, R5, 0x1, RZ ;  /* 0x0000000105107819 */ /* 0x000fc800000006ff */
[----:B------:R-:W-:-:S03]  /*3ea0*/  ISETP.GT.U32.AND P0, PT, R16, -0x2000001, PT ;  /* 0xfdffffff1000780c */ /* 0x000fc60003f04070 */
[----:B------:R-:W-:-:S08]  /*3eb0*/  DADD R18, R20, -R18 ;  /* 0x0000000014127229 */ /* 0x000fd00000000812 */
[----:B------:R-:W-:Y:S01]  /*3ec0*/  DFMA R14, R14, UR6, R18 ;  /* 0x000000060e0e7c2b */ /* 0x000fe20008000012 */
[----:B------:R-:W-:Y:S01]  /*3ed0*/  UMOV UR6, 0xfefa39ef ;  /* 0xfefa39ef00067882 */ /* 0x000fe20000000000 */
[----:B------:R-:W-:Y:S01]  /*3ee0*/  LOP3.LUT R19, R5, 0xff0fffff, RZ, 0xc0, !PT ;  /* 0xff0fffff05137812 */ /* 0x000fe200078ec0ff */
[----:B------:R-:W-:Y:S01]  /*3ef0*/  UMOV UR7, 0x3fe62e42 ;  /* 0x3fe62e4200077882 */ /* 0x000fe20000000000 */
[----:B------:R-:W-:Y:S02]  /*3f00*/  MOV R18, R4 ;  /* 0x0000000400127202 */ /* 0x000fe40000000f00 */
[----:B------:R-:W-:Y:S02]  /*3f10*/  SEL R19, R19, R5, P0 ;  /* 0x0000000513137207 */ /* 0x000fe40000000000 */
[----:B------:R-:W-:-:S08]  /*3f20*/  DADD R16, R12, R14 ;  /* 0x000000000c107229 */ /* 0x000fd0000000000e */
[----:B------:R-:W-:Y:S02]  /*3f30*/  DADD R12, R12, -R16 ;  /* 0x000000000c0c7229 */ /* 0x000fe40000000810 */
[----:B------:R-:W-:-:S06]  /*3f40*/  DMUL R4, R16, R18 ;  /* 0x0000001210047228 */ /* 0x000fcc0000000000 */
[----:B------:R-:W-:Y:S02]  /*3f50*/  DADD R12, R14, R12 ;  /* 0x000000000e0c7229 */ /* 0x000fe4000000000c */
[----:B------:R-:W-:-:S08]  /*3f60*/  DFMA R16, R16, R18, -R4 ;  /* 0x000000121010722b */ /* 0x000fd00000000804 */
[----:B------:R-:W-:Y:S01]  /*3f70*/  DFMA R12, R12, R18, R16 ;  /* 0x000000120c0c722b */ /* 0x000fe20000000010 */
[----:B------:R-:W-:Y:S01]  /*3f80*/  MOV R16, 0x652b82fe ;  /* 0x652b82fe00107802 */ /* 0x000fe20000000f00 */
[----:B------:R-:W-:-:S06]  /*3f90*/  IMAD.MOV.U32 R17, RZ, RZ, 0x3ff71547 ;  /* 0x3ff71547ff117424 */ /* 0x000fcc00078e00ff */
        /* <DEDUP_REMOVED lines=40> */
[----:B------:R-:W-:Y:S01]  /*4220*/  LEA R5, R16, R21, 0x14 ;  /* 0x0000001510057211 */ /* 0x000fe200078ea0ff */
[----:B------:R-:W-:Y:S01]  /*4230*/  IMAD.MOV.U32 R4, RZ, RZ, R20 ;  /* 0x000000ffff047224 */ /* 0x000fe200078e0014 */
[----:B------:R-:W-:Y:S06]  /*4240*/  @!P0 BRA `(.L_x_57829) ;  /* 0x0000000000308947 */ /* 0x000fec0003800000 */
[----:B------:R-:W-:Y:S01]  /*4250*/  FSETP.GEU.FTZ.AND P0, PT, |R15|, 4.2275390625, PT ;  /* 0x408748000f00780b */ /* 0x000fe20003f1e200 */
[C---:B------:R-:W-:Y:S02]  /*4260*/  DADD R22, R14.reuse, +INF ;  /* 0x7ff000000e167429 */ /* 0x040fe40000000000 */
[----:B------:R-:W-:-:S08]  /*4270*/  DSETP.GEU.AND P1, PT, R14, RZ, PT ;  /* 0x000000ff0e00722a */ /* 0x000fd00003f2e000 */
[----:B------:R-:W-:Y:S02]  /*4280*/  FSEL R5, R23, RZ, P1 ;  /* 0x000000ff17057208 */ /* 0x000fe40000800000 */
[----:B------:R-:W-:-:S04]  /*4290*/  @!P0 LEA.HI R4, R16, R16, RZ, 0x1 ;  /* 0x0000001010048211 */ /* 0x000fc800078f08ff */
[----:B------:R-:W-:Y:S02]  /*42a0*/  @!P0 SHF.R.S32.HI R15, RZ, 0x1, R4 ;  /* 0x00000001ff0f8819 */ /* 0x000fe40000011404 */
[----:B------:R-:W-:Y:S02]  /*42b0*/  FSEL R4, R22, RZ, P1 ;  /* 0x000000ff16047208 */ /* 0x000fe40000800000 */
[----:B------:R-:W-:Y:S02]  /*42c0*/  @!P0 IADD3 R14, R16, -R15, RZ ;  /* 0x8000000f100e8210 */ /* 0x000fe40007ffe0ff */
[----:B------:R-:W-:Y:S02]  /*42d0*/  @!P0 LEA R21, R15, R21, 0x14 ;  /* 0x000000150f158211 */ /* 0x000fe400078ea0ff */
[----:B------:R-:W-:Y:S02]  /*42e0*/  @!P0 LEA R15, R14, 0x3ff00000, 0x14 ;  /* 0x3ff000000e0f8811 */ /* 0x000fe400078ea0ff */
[----:B------:R-:W-:-:S06]  /*42f0*/  @!P0 MOV R14, RZ ;  /* 0x000000ff000e8202 */ /* 0x000fcc0000000f00 */
[----:B------:R-:W-:-:S11]  /*4300*/  @!P0 DMUL R4, R20, R14 ;  /* 0x0000000e14048228 */ /* 0x000fd60000000000 */
.L_x_57829:
[----:B------:R-:W-:Y:S02]  /*4310*/  DSETP.NEU.AND P0, PT, |R4|, +INF , PT ;  /* 0x7ff000000400742a */ /* 0x000fe40003f0d200 */
[----:B------:R-:W-:-:S12]  /*4320*/  DADD R18, R12, R18 ;  /* 0x000000000c127229 */ /* 0x000fd80000000012 */
[----:B------:R-:W-:-:S10]  /*4330*/  @P0 DFMA R4, R18, R4, R4 ;  /* 0x000000041204022b */ /* 0x000fd40000000004 */
[----:B------:R-:W-:Y:S01]  /*4340*/  IMAD.MOV.U32 R12, RZ, RZ, R4 ;  /* 0x000000ffff0c7224 */ /* 0x000fe200078e0004 */
[----:B------:R-:W-:Y:S02]  /*4350*/  MOV R13, R5 ;  /* 0x00000005000d7202 */ /* 0x000fe40000000f00 */
[----:B------:R-:W-:Y:S02]  /*4360*/  MOV R4, R0 ;  /* 0x0000000000047202 */ /* 0x000fe40000000f00 */
[----:B------:R-:W-:-:S04]  /*4370*/  MOV R5, 0x0 ;  /* 0x0000000000057802 */ /* 0x000fc80000000f00 */
[----:B------:R-:W-:Y:S05]  /*4380*/  RET.REL.NODEC R4 `(_ZN2at6native18elementwise_kernelILi128ELi2EZNS0_22gpu_kernel_impl_nocastIZZZNS0_50_GLOBAL__N__2680c7bb_12_PowKernel_cu_140f0503_289624pow_tensor_tensor_kernelERNS_18TensorIteratorBaseEENKUlvE_clEvENKUlvE4_clEvEUlddE_EEvS5_RKT_EUliE_EEviT1_) ;  /* 0xffffffbc041c7950 */ /* 0x000fea0003c3ffff */
.L_x_57830:
        /* <DEDUP_REMOVED lines=15> */
.L_x_71556:


//--------------------- .text._ZN2at6native27unrolled_elementwise_kernelIZZZNS0_50_GLOBAL__N__2680c7bb_12_PowKernel_cu_140f0503_289624pow_tensor_tensor_kernelERNS_18TensorIteratorBaseEENKUlvE_clEvENKUlvE4_clEvEUlddE_St5arrayIPcLm3EELi4E23TrivialOffsetCalculatorILi2EjESB_ILi1EjENS0_6memory15LoadWithoutCastENSE_16StoreWithoutCastEEEviT_T0_T2_T3_T4_T5_ --------------------------
	.section	.text._ZN2at6native27unrolled_elementwise_kernelIZZZNS0_50_GLOBAL__N__2680c7bb_12_PowKernel_cu_140f0503_289624pow_tensor_tensor_kernelERNS_18TensorIteratorBaseEENKUlvE_clEvENKUlvE4_clEvEUlddE_St5arrayIPcLm3EELi4E23TrivialOffsetCalculatorILi2EjESB_ILi1EjENS0_6memory15LoadWithoutCastENSE_16StoreWithoutCastEEEviT_T0_T2_T3_T4_T5_,"ax",@progbits
	.align	128
        .global         _ZN2at6native27unrolled_elementwise_kernelIZZZNS0_50_GLOBAL__N__2680c7bb_12_PowKernel_cu_140f0503_289624pow_tensor_tensor_kernelERNS_18TensorIteratorBaseEENKUlvE_clEvENKUlvE4_clEvEUlddE_St5arrayIPcLm3EELi4E23TrivialOffsetCalculatorILi2EjESB_ILi1EjENS0_6memory15LoadWithoutCastENSE_16StoreWithoutCastEEEviT_T0_T2_T3_T4_T5_
        .type           _ZN2at6native27unrolled_elementwise_kernelIZZZNS0_50_GLOBAL__N__2680c7bb_12_PowKernel_cu_140f0503_289624pow_tensor_tensor_kernelERNS_18TensorIteratorBaseEENKUlvE_clEvENKUlvE4_clEvEUlddE_St5arrayIPcLm3EELi4E23TrivialOffsetCalculatorILi2EjESB_ILi1EjENS0_6memory15LoadWithoutCastENSE_16StoreWithoutCastEEEviT_T0_T2_T3_T4_T5_,@function
        .size           _ZN2at6native27unrolled_elementwise_kernelIZZZNS0_50_GLOBAL__N__2680c7bb_12_PowKernel_cu_140f0503_289624pow_tensor_tensor_kernelERNS_18TensorIteratorBaseEENKUlvE_clEvENKUlvE4_clEvEUlddE_St5arrayIPcLm3EELi4E23TrivialOffsetCalculatorILi2EjESB_ILi1EjENS0_6memory15LoadWithoutCastENSE_16StoreWithoutCastEEEviT_T0_T2_T3_T4_T5_,(.L_x_71557 - _ZN2at6native27unrolled_elementwise_kernelIZZZNS0_50_GLOBAL__N__2680c7bb_12_PowKernel_cu_140f0503_289624pow_tensor_tensor_kernelERNS_18TensorIteratorBaseEENKUlvE_clEvENKUlvE4_clEvEUlddE_St5arrayIPcLm3EELi4E23TrivialOffsetCalculatorILi2EjESB_ILi1EjENS0_6memory15LoadWithoutCastENSE_16StoreWithoutCastEEEviT_T0_T2_T3_T4_T5_)
        .other          _ZN2at6native27unrolled_elementwise_kernelIZZZNS0_50_GLOBAL__N__2680c7bb_12_PowKernel_cu_140f0503_289624pow_tensor_tensor_kernelERNS_18TensorIteratorBaseEENKUlvE_clEvENKUlvE4_clEvEUlddE_St5arrayIPcLm3EELi4E23TrivialOffsetCalculatorILi2EjESB_ILi1EjENS0_6memory15LoadWithoutCastENSE_16StoreWithoutCastEEEviT_T0_T2_T3_T4_T5_,@"STO_CUDA_ENTRY STV_DEFAULT"
_ZN2at6native27unrolled_elementwise_kernelIZZZNS0_50_GLOBAL__N__2680c7bb_12_PowKernel_cu_140f0503_289624pow_tensor_tensor_kernelERNS_18TensorIteratorBaseEENKUlvE_clEvENKUlvE4_clEvEUlddE_St5arrayIPcLm3EELi4E23TrivialOffsetCalculatorILi2EjESB_ILi1EjENS0_6memory15LoadWithoutCastENSE_16StoreWithoutCastEEEviT_T0_T2_T3_T4_T5_:
.text._ZN2at6native27unrolled_elementwise_kernelIZZZNS0_50_GLOBAL__N__2680c7bb_12_PowKernel_cu_140f0503_289624pow_tensor_tensor_kernelERNS_18TensorIteratorBaseEENKUlvE_clEvENKUlvE4_clEvEUlddE_St5arrayIPcLm3EELi4E23TrivialOffsetCalculatorILi2EjESB_ILi1EjENS0_6memory15LoadWithoutCastENSE_16StoreWithoutCastEEEviT_T0_T2_T3_T4_T5_:
[----:B------:R-:W-:Y:S01]  /*0000*/  LDC R1, c[0x0][0x28] ;  /* 0x00000a00ff017b82 */ /* 0x000fe20000000800 */
[----:B------:R-:W0:Y:S07]  /*0010*/  S2R R2, SR_CTAID.X ;  /* 0x0000000000027919 */ /* 0x000e2e0000002500 */
[----:B------:R-:W0:Y:S01]  /*0020*/  LDC R3, c[0x0][0x210] ;  /* 0x00008400ff037b82 */ /* 0x000e220000000800 */
[----:B------:R-:W-:Y:S01]  /*0030*/  CS2R R6, SRZ ;  /* 0x0000000000067805 */ /* 0x000fe2000001ff00 */
[----:B------:R-:W-:Y:S01]  /*0040*/  ULDC.64 UR4, c[0x0][0x208] ;  /* 0x0000820000047ab9 */ /* 0x000fe20000000a00 */
[----:B------:R-:W1:Y:S01]  /*0050*/  S2R R0, SR_TID.X ;  /* 0x0000000000007919 */ /* 0x000e620000002100 */
[----:B------:R-:W-:Y:S01]  /*0060*/  CS2R R40, SRZ ;  /* 0x0000000000287805 */ /* 0x000fe2000001ff00 */
[----:B0-----:R-:W-:-:S05]  /*0070*/  IMAD R3, R2, -0x200, R3 ;  /* 0xfffffe0002037824 */ /* 0x001fca00078e0203 */
[----:B-1----:R-:W-:-:S13]  /*0080*/  ISETP.GE.AND P2, PT, R0, R3, PT ;  /* 0x000000030000720c */ /* 0x002fda0003f46270 */
[----:B------:R-:W-:Y:S01]  /*0090*/  @!P2 IMAD R5, R2, 0x200, R0 ;  /* 0x000002000205a824 */ /* 0x000fe200078e0200 */
[----:B------:R-:W0:Y:S01]  /*00a0*/  @!P2 LDC.64 R14, c[0x0][0x228] ;  /* 0x00008a00ff0eab82 */ /* 0x000e220000000a00 */
[----:B------:R-:W-:-:S05]  /*00b0*/  @!P2 VIADD R0, R0, 0x80 ;  /* 0x000000800000a836 */ /* 0x000fca0000000000 */
[----:B------:R-:W-:Y:S02]  /*00c0*/  ISETP.GE.AND P0, PT, R0, R3, PT ;  /* 0x000000030000720c */ /* 0x000fe40003f06270 */
[----:B------:R-:W1:Y:S11]  /*00d0*/  @!P2 LDC.64 R16, c[0x0][0x230] ;  /* 0x00008c00ff10ab82 */ /* 0x000e760000000a00 */
[----:B------:R-:W-:Y:S01]  /*00e0*/  @!P0 IMAD R25, R2, 0x200, R0 ;  /* 0x0000020002198824 */ /* 0x000fe200078e0200 */
[----:B------:R-:W2:Y:S01]  /*00f0*/  @!P0 LDC.64 R18, c[0x0][0x228] ;  /* 0x00008a00ff128b82 */ /* 0x000ea20000000a00 */
[----:B------:R-:W-:-:S02]  /*0100*/  @!P0 VIADD R0, R0, 0x80 ;  /* 0x0000008000008836 */ /* 0x000fc40000000000 */
[----:B0-----:R-:W-:-:S03]  /*0110*/  @!P2 IMAD.WIDE.U32 R14, R5, 0x8, R14 ;  /* 0x00000008050ea825 */ /* 0x001fc600078e000e */
[----:B------:R-:W-:Y:S02]  /*0120*/  ISETP.GE.AND P3, PT, R0, R3, PT ;  /* 0x000000030000720c */ /* 0x000fe40003f66270 */
[----:B------:R-:W0:Y:S01]  /*0130*/  @!P0 LDC.64 R20, c[0x0][0x230] ;  /* 0x00008c00ff148b82 */ /* 0x000e220000000a00 */
[----:B------:R3:W5:Y:S01]  /*0140*/  @!P2 LDG.E.64 R6, desc[UR4][R14.64] ;  /* 0x000000040e06a981 */ /* 0x000762000c1e1b00 */
[----:B-1----:R-:W-:Y:S01]  /*0150*/  @!P2 IMAD.WIDE.U32 R16, R5, 0x8, R16 ;  /* 0x000000080510a825 */ /* 0x002fe200078e0010 */
[----:B------:R-:W-:-:S08]  /*0160*/  CS2R R4, SRZ ;  /* 0x0000000000047805 */ /* 0x000fd0000001ff00 */
[----:B------:R-:W-:Y:S01]  /*0170*/  @!P3 IMAD R29, R2, 0x200, R0 ;  /* 0x00000200021db824 */ /* 0x000fe200078e0200 */
[----:B------:R-:W1:Y:S01]  /*0180*/  @!P3 LDC.64 R26, c[0x0][0x228] ;  /* 0x00008a00ff1abb82 */ /* 0x000e620000000a00 */
[----:B------:R-:W-:Y:S01]  /*0190*/  @!P3 VIADD R0, R0, 0x80 ;  /* 0x000000800000b836 */ /* 0x000fe20000000000 */
[----:B------:R4:W5:Y:S01]  /*01a0*/  @!P2 LDG.E.64 R4, desc[UR4][R16.64] ;  /* 0x000000041004a981 */ /* 0x000962000c1e1b00 */
[----:B--2---:R-:W-:-:S03]  /*01b0*/  @!P0 IMAD.WIDE.U32 R22, R25, 0x8, R18 ;  /* 0x0000000819168825 */ /* 0x004fc600078e0012 */
[----:B------:R-:W-:Y:S02]  /*01c0*/  ISETP.GE.AND P1, PT, R0, R3, PT ;  /* 0x000000030000720c */ /* 0x000fe40003f26270 */
[----:B------:R-:W2:Y:S01]  /*01d0*/  @!P3 LDC.64 R12, c[0x0][0x230] ;  /* 0x00008c00ff0cbb82 */ /* 0x000ea20000000a00 */
[----:B---3--:R-:W-:Y:S01]  /*01e0*/  CS2R R14, SRZ ;  /* 0x00000000000e7805 */ /* 0x008fe2000001ff00 */
[----:B------:R3:W5:Y:S09]  /*01f0*/  @!P0 LDG.E.64 R40, desc[UR4][R22.64] ;  /* 0x0000000416288981 */ /* 0x000772000c1e1b00 */
[----:B------:R-:W3:Y:S08]  /*0200*/  @!P1 LDC.64 R10, c[0x0][0x228] ;  /* 0x00008a00ff0a9b82 */ /* 0x000ef00000000a00 */
[----:B------:R-:W3:Y:S01]  /*0210*/  @!P1 LDC.64 R8, c[0x0][0x230] ;  /* 0x00008c00ff089b82 */ /* 0x000ee20000000a00 */
[----:B------:R-:W-:-:S02]  /*0220*/  @!P1 IMAD R19, R2, 0x200, R0 ;  /* 0x0000020002139824 */ /* 0x000fc400078e0200 */
[----:B0-----:R-:W-:Y:S01]  /*0230*/  @!P0 IMAD.WIDE.U32 R24, R25, 0x8, R20 ;  /* 0x0000000819188825 */ /* 0x001fe200078e0014 */
[----:B----4-:R-:W-:-:S03]  /*0240*/  CS2R R16, SRZ ;  /* 0x0000000000107805 */ /* 0x010fc6000001ff00 */
[----:B-1----:R-:W-:-:S04]  /*0250*/  @!P3 IMAD.WIDE.U32 R26, R29, 0x8, R26 ;  /* 0x000000081d1ab825 */ /* 0x002fc800078e001a */
[----:B--2---:R-:W-:Y:S01]  /*0260*/  @!P3 IMAD.WIDE.U32 R28, R29, 0x8, R12 ;  /* 0x000000081d1cb825 */ /* 0x004fe200078e000c */
[----:B------:R-:W-:-:S03]  /*0270*/  CS2R R12, SRZ ;  /* 0x00000000000c7805 */ /* 0x000fc6000001ff00 */
[C---:B---3--:R-:W-:Y:S01]  /*0280*/  @!P1 IMAD.WIDE.U32 R20, R19.reuse, 0x8, R10 ;  /* 0x0000000813149825 */ /* 0x048fe200078e000a */
[----:B------:R-:W-:Y:S02]  /*0290*/  CS2R R10, SRZ ;  /* 0x00000000000a7805 */ /* 0x000fe4000001ff00 */
[----:B------:R0:W5:Y:S04]  /*02a0*/  @!P3 LDG.E.64 R12, desc[UR4][R26.64] ;  /* 0x000000041a0cb981 */ /* 0x000168000c1e1b00 */
[----:B------:R0:W5:Y:S01]  /*02b0*/  @!P3 LDG.E.64 R14, desc[UR4][R28.64] ;  /* 0x000000041c0eb981 */ /* 0x000162000c1e1b00 */
[----:B------:R-:W-:Y:S01]  /*02c0*/  @!P1 IMAD.WIDE.U32 R8, R19, 0x8, R8 ;  /* 0x0000000813089825 */ /* 0x000fe200078e0008 */
[----:B------:R-:W-:Y:S02]  /*02d0*/  CS2R R18, SRZ ;  /* 0x0000000000127805 */ /* 0x000fe4000001ff00 */
[----:B------:R0:W5:Y:S04]  /*02e0*/  @!P0 LDG.E.64 R10, desc[UR4][R24.64] ;  /* 0x00000004180a8981 */ /* 0x000168000c1e1b00 */
[----:B------:R0:W5:Y:S04]  /*02f0*/  @!P1 LDG.E.64 R16, desc[UR4][R20.64] ;  /* 0x0000000414109981 */ /* 0x000168000c1e1b00 */
[----:B------:R0:W5:Y:S01]  /*0300*/  @!P1 LDG.E.64 R18, desc[UR4][R8.64] ;  /* 0x0000000408129981 */ /* 0x000162000c1e1b00 */
[----:B------:R-:W-:Y:S04]  /*0310*/  BSSY B0, `(.L_x_57831) ;  /* 0x000004f000007945 */ /* 0x000fe80003800000 */
[----:B------:R-:W-:Y:S05]  /*0320*/  @P2 BRA `(.L_x_57832) ;  /* 0x0000000400342947 */ /* 0x000fea0003800000 */
[----:B0----5:R-:W-:Y:S01]  /*0330*/  DADD R20, -RZ, |R6| ;  /* 0x00000000ff147229 */ /* 0x021fe20000000506 */
[----:B------:R-:W-:Y:S01]  /*0340*/  BSSY B1, `(.L_x_57833) ;  /* 0x0000005000017945 */ /* 0x000fe20003800000 */
[----:B------:R-:W-:Y:S01]  /*0350*/  IMAD.MOV.U32 R36, RZ, RZ, R4 ;  /* 0x000000ffff247224 */ /* 0x000fe200078e0004 */
[----:B------:R-:W-:Y:S01]  /*0360*/  MOV R0, 0x390 ;  /* 0x0000039000007802 */ /* 0x000fe20000000f00 */
[----:B------:R-:W-:-:S07]  /*0370*/  IMAD.MOV.U32 R37, RZ, RZ, R5 ;  /* 0x000000ffff257224 */ /* 0x000fce00078e0005 */
[----:B------:R-:W-:Y:S05]  /*0380*/  CALL.REL.NOINC `($_ZN2at6native27unrolled_elementwise_kernelIZZZNS0_50_GLOBAL__N__2680c7bb_12_PowKernel_cu_140f0503_289624pow_tensor_tensor_kernelERNS_18TensorIteratorBaseEENKUlvE_clEvENKUlvE4_clEvEUlddE_St5arrayIPcLm3EELi4E23TrivialOffsetCalculatorILi2EjESB_ILi1EjENS0_6memory15LoadWithoutCastENSE_16StoreWithoutCastEEEviT_T0_T2_T3_T4_T5_$__internal_accurate_pow) ;  /* 0x0000001400747944 */ /* 0x000fea0003c00000 */
[----:B------:R-:W-:Y:S05]  /*0390*/  BSYNC B1 ;  /* 0x0000000000017941 */ /* 0x000fea0003800000 */
.L_x_57833:
        /* <DEDUP_REMOVED lines=24> */
.L_x_57835:
        /* <DEDUP_REMOVED lines=11> */
.L_x_57836:
[----:B------:R-:W-:Y:S05]  /*05d0*/  BSYNC B1 ;  /* 0x0000000000017941 */ /* 0x000fea0003800000 */
.L_x_57834:
        /* <DEDUP_REMOVED lines=18> */
.L_x_57840:
        /* <DEDUP_REMOVED lines=10> */
.L_x_57839:
[----:B------:R-:W-:-:S11]  /*07a0*/  DADD R8, R4, R6 ;  /* 0x0000000004087229 */ /* 0x000fd60000000006 */
.L_x_57838:
[----:B------:R-:W-:Y:S05]  /*07b0*/  BSYNC B1 ;  /* 0x0000000000017941 */ /* 0x000fea0003800000 */
.L_x_57837:
[----:B------:R-:W-:-:S06]  /*07c0*/  DSETP.NEU.AND P0, PT, R4, RZ, PT ;  /* 0x000000ff0400722a */ /* 0x000fcc0003f0d000 */
[----:B------:R-:W-:-:S06]  /*07d0*/  DSETP.EQ.OR P0, PT, R6, 1, !P0 ;  /* 0x3ff000000600742a */ /* 0x000fcc0004702400 */
[----:B------:R-:W-:Y:S02]  /*07e0*/  FSEL R4, R8, RZ, !P0 ;  /* 0x000000ff08047208 */ /* 0x000fe40004000000 */
[----:B------:R-:W-:-:S07]  /*07f0*/  FSEL R5, R9, 1.875, !P0 ;  /* 0x3ff0000009057808 */ /* 0x000fce0004000000 */
.L_x_57832:
[----:B------:R-:W-:Y:S05]  /*0800*/  BSYNC B0 ;  /* 0x0000000000007941 */ /* 0x000fea0003800000 */
.L_x_57831:
[----:B-----5:R-:W0:Y:S01]  /*0810*/  S2R R6, SR_TID.X ;  /* 0x0000000000067919 */ /* 0x020e220000002100 */
[----:B------:R-:W-:Y:S01]  /*0820*/  BSSY B0, `(.L_x_57841) ;  /* 0x000004f000007945 */ /* 0x000fe20003800000 */
[----:B0-----:R-:W-:-:S05]  /*0830*/  VIADD R8, R6, 0x80 ;  /* 0x0000008006087836 */ /* 0x001fca0000000000 */
[----:B------:R-:W-:-:S13]  /*0840*/  ISETP.GE.AND P0, PT, R8, R3, PT ;  /* 0x000000030800720c */ /* 0x000fda0003f06270 */
[----:B------:R-:W-:Y:S05]  /*0850*/  @P0 BRA `(.L_x_57842) ;  /* 0x00000004002c0947 */ /* 0x000fea0003800000 */
[----:B------:R-:W-:Y:S01]  /*0860*/  LOP3.LUT R0, R11, 0x7ff00000, RZ, 0xc0, !PT ;  /* 0x7ff000000b007812 */ /* 0x000fe200078ec0ff */
[----:B------:R-:W-:Y:S01]  /*0870*/  DADD R20, -RZ, |R40| ;  /* 0x00000000ff147229 */ /* 0x000fe20000000528 */
[----:B------:R-:W-:Y:S01]  /*0880*/  BSSY B1, `(.L_x_57843) ;  /* 0x0000008000017945 */ /* 0x000fe20003800000 */
[----:B------:R-:W-:Y:S01]  /*0890*/  IMAD.MOV.U32 R36, RZ, RZ, R10 ;  /* 0x000000ffff247224 */ /* 0x000fe200078e000a */
[----:B------:R-:W-:Y:S01]  /*08a0*/  LEA.HI R9, R0, 0xfffffc0c, RZ, 0xc ;  /* 0xfffffc0c00097811 */ /* 0x000fe200078f60ff */
[--C-:B------:R-:W-:Y:S01]  /*08b0*/  IMAD.MOV.U32 R37, RZ, RZ, R11.reuse ;  /* 0x000000ffff257224 */ /* 0x100fe200078e000b */
[----:B------:R-:W-:Y:S02]  /*08c0*/  MOV R0, 0x900 ;  /* 0x0000090000007802 */ /* 0x000fe40000000f00 */
[CC--:B------:R-:W-:Y:S02]  /*08d0*/  SHF.L.U64.HI R7, R10.reuse, R9.reuse, R11 ;  /* 0x000000090a077219 */ /* 0x0c0fe4000001020b */
[----:B------:R-:W-:-:S07]  /*08e0*/  SHF.L.U32 R9, R10, R9, RZ ;  /* 0x000000090a097219 */ /* 0x000fce00000006ff */
[----:B------:R-:W-:Y:S05]  /*08f0*/  CALL.REL.NOINC `($_ZN2at6native27unrolled_elementwise_kernelIZZZNS0_50_GLOBAL__N__2680c7bb_12_PowKernel_cu_140f0503_289624pow_tensor_tensor_kernelERNS_18TensorIteratorBaseEENKUlvE_clEvENKUlvE4_clEvEUlddE_St5arrayIPcLm3EELi4E23TrivialOffsetCalculatorILi2EjESB_ILi1EjENS0_6memory15LoadWithoutCastENSE_16StoreWithoutCastEEEviT_T0_T2_T3_T4_T5_$__internal_accurate_pow) ;  /* 0x0000001000187944 */ /* 0x000fea0003c00000 */
[----:B------:R-:W-:Y:S05]  /*0900*/  BSYNC B1 ;  /* 0x0000000000017941 */ /* 0x000fea0003800000 */
.L_x_57843:
        /* <DEDUP_REMOVED lines=22> */
.L_x_57845:
[----:B------:R-:W-:Y:S01]  /*0a70*/  DSETP.NEU.AND P0, PT, |R10|, 0.5, PT ;  /* 0x3fe000000a00742a */ /* 0x000fe20003f0d200 */
[----:B------:R-:W-:Y:S01]  /*0a80*/  ISETP.GE.AND P2, PT, R11, RZ, PT ;  /* 0x000000ff0b00720c */ /* 0x000fe20003f46270 */
[----:B------:R-:W-:Y:S01]  /*0a90*/  IMAD.MOV.U32 R20, RZ, RZ, RZ ;  /* 0x000000ffff147224 */ /* 0x000fe200078e00ff */
[----:B------:R-:W-:-:S04]  /*0aa0*/  ISETP.EQ.U32.AND P1, PT, R9, RZ, PT ;  /* 0x000000ff0900720c */ /* 0x000fc80003f22070 */
[----:B------:R-:W-:-:S04]  /*0ab0*/  ISETP.EQ.AND.EX P0, PT, R7, -0x80000000, P0, P1 ;  /* 0x800000000700780c */ /* 0x000fc80000702310 */
[----:B------:R-:W-:-:S04]  /*0ac0*/  SEL R21, R41, RZ, P0 ;  /* 0x000000ff29157207 */ /* 0x000fc80000000000 */
[----:B------:R-:W-:-:S07]  /*0ad0*/  @!P2 LOP3.LUT R21, R21, 0x7ff00000, RZ, 0xfc, !PT ;  /* 0x7ff000001515a812 */ /* 0x000fce00078efcff */
.L_x_57846:
[----:B------:R-:W-:Y:S05]  /*0ae0*/  BSYNC B1 ;  /* 0x0000000000017941 */ /* 0x000fea0003800000 */
.L_x_57844:
        /* <DEDUP_REMOVED lines=18> */
.L_x_57850:
        /* <DEDUP_REMOVED lines=10> */
.L_x_57849:
[----:B------:R-:W-:-:S11]  /*0cb0*/  DADD R20, R10, R40 ;  /* 0x000000000a147229 */ /* 0x000fd60000000028 */
.L_x_57848:
[----:B------:R-:W-:Y:S05]  /*0cc0*/  BSYNC B1 ;  /* 0x0000000000017941 */ /* 0x000fea0003800000 */
.L_x_57847:
[----:B------:R-:W-:-:S06]  /*0cd0*/  DSETP.NEU.AND P0, PT, R10, RZ, PT ;  /* 0x000000ff0a00722a */ /* 0x000fcc0003f0d000 */
[----:B------:R-:W-:-:S06]  /*0ce0*/  DSETP.EQ.OR P0, PT, R40, 1, !P0 ;  /* 0x3ff000002800742a */ /* 0x000fcc0004702400 */
[----:B------:R-:W-:Y:S02]  /*0cf0*/  FSEL R10, R20, RZ, !P0 ;  /* 0x000000ff140a7208 */ /* 0x000fe40004000000 */
[----:B------:R-:W-:-:S07]  /*0d00*/  FSEL R11, R21, 1.875, !P0 ;  /* 0x3ff00000150b7808 */ /* 0x000fce0004000000 */
.L_x_57842:
[----:B------:R-:W-:Y:S05]  /*0d10*/  BSYNC B0 ;  /* 0x0000000000007941 */ /* 0x000fea0003800000 */
.L_x_57841:
[----:B------:R-:W-:Y:S01]  /*0d20*/  VIADD R0, R6, 0x100 ;  /* 0x0000010006007836 */ /* 0x000fe20000000000 */
[----:B------:R-:W-:Y:S04]  /*0d30*/  BSSY B0, `(.L_x_57851) ;  /* 0x000004e000007945 */ /* 0x000fe80003800000 */
        /* <DEDUP_REMOVED lines=13> */
.L_x_57853:
        /* <DEDUP_REMOVED lines=22> */
.L_x_57855:
[----:B------:R-:W-:Y:S01]  /*0f70*/  DSETP.NEU.AND P0, PT, |R14|, 0.5, PT ;  /* 0x3fe000000e00742a */ /* 0x000fe20003f0d200 */
[----:B------:R-:W-:Y:S01]  /*0f80*/  ISETP.GE.AND P2, PT, R15, RZ, PT ;  /* 0x000000ff0f00720c */ /* 0x000fe20003f46270 */
[----:B------:R-:W-:Y:S01]  /*0f90*/  IMAD.MOV.U32 R20, RZ, RZ, RZ ;  /* 0x000000ffff147224 */ /* 0x000fe200078e00ff */
[----:B------:R-:W-:-:S04]  /*0fa0*/  ISETP.EQ.U32.AND P1, PT, R9, RZ, PT ;  /* 0x000000ff0900720c */ /* 0x000fc80003f22070 */
[----:B------:R-:W-:-:S04]  /*0fb0*/  ISETP.EQ.AND.EX P0, PT, R7, -0x80000000, P0, P1 ;  /* 0x800000000700780c */ /* 0x000fc80000702310 */
[----:B------:R-:W-:-:S04]  /*0fc0*/  SEL R21, R13, RZ, P0 ;  /* 0x000000ff0d157207 */ /* 0x000fc80000000000 */
[----:B------:R-:W-:-:S07]  /*0fd0*/  @!P2 LOP3.LUT R21, R21, 0x7ff00000, RZ, 0xfc, !PT ;  /* 0x7ff000001515a812 */ /* 0x000fce00078efcff */
.L_x_57856:
[----:B------:R-:W-:Y:S05]  /*0fe0*/  BSYNC B1 ;  /* 0x0000000000017941 */ /* 0x000fea0003800000 */
.L_x_57854:
        /* <DEDUP_REMOVED lines=18> */
.L_x_57860:
        /* <DEDUP_REMOVED lines=10> */
.L_x_57859:
[----:B------:R-:W-:-:S11]  /*11b0*/  DADD R20, R14, R12 ;  /* 0x000000000e147229 */ /* 0x000fd6000000000c */
.L_x_57858:
[----:B------:R-:W-:Y:S05]  /*11c0*/  BSYNC B1 ;  /* 0x0000000000017941 */ /* 0x000fea0003800000 */
.L_x_57857:
[----:B------:R-:W-:-:S06]  /*11d0*/  DSETP.NEU.AND P0, PT, R14, RZ, PT ;  /* 0x000000ff0e00722a */ /* 0x000fcc0003f0d000 */
[----:B------:R-:W-:-:S06]  /*11e0*/  DSETP.EQ.OR P0, PT, R12, 1, !P0 ;  /* 0x3ff000000c00742a */ /* 0x000fcc0004702400 */
[----:B------:R-:W-:Y:S02]  /*11f0*/  FSEL R12, R20, RZ, !P0 ;  /* 0x000000ff140c7208 */ /* 0x000fe40004000000 */
[----:B------:R-:W-:-:S07]  /*1200*/  FSEL R13, R21, 1.875, !P0 ;  /* 0x3ff00000150d7808 */ /* 0x000fce0004000000 */
.L_x_57852:
[----:B------:R-:W-:Y:S05]  /*1210*/  BSYNC B0 ;  /* 0x0000000000007941 */ /* 0x000fea0003800000 */
.L_x_57851:
        /* <DEDUP_REMOVED lines=15> */
.L_x_57863:
        /* <DEDUP_REMOVED lines=22> */
.L_x_57865:
[----:B------:R-:W-:Y:S01]  /*1470*/  DSETP.NEU.AND P0, PT, |R18|, 0.5, PT ;  /* 0x3fe000001200742a */ /* 0x000fe20003f0d200 */
[----:B------:R-:W-:Y:S01]  /*1480*/  ISETP.GE.AND P2, PT, R19, RZ, PT ;  /* 0x000000ff1300720c */ /* 0x000fe20003f46270 */
[----:B------:R-:W-:Y:S01]  /*1490*/  IMAD.MOV.U32 R14, RZ, RZ, RZ ;  /* 0x000000ffff0e7224 */ /* 0x000fe200078e00ff */
[----:B------:R-:W-:-:S04]  /*14a0*/  ISETP.EQ.U32.AND P1, PT, R9, RZ, PT ;  /* 0x000000ff0900720c */ /* 0x000fc80003f22070 */
[----:B------:R-:W-:-:S04]  /*14b0*/  ISETP.EQ.AND.EX P0, PT, R7, -0x80000000, P0, P1 ;  /* 0x800000000700780c */ /* 0x000fc80000702310 */
[----:B------:R-:W-:-:S04]  /*14c0*/  SEL R15, R17, RZ, P0 ;  /* 0x000000ff110f7207 */ /* 0x000fc80000000000 */
[----:B------:R-:W-:-:S07]  /*14d0*/  @!P2 LOP3.LUT R15, R15, 0x7ff00000, RZ, 0xfc, !PT ;  /* 0x7ff000000f0fa812 */ /* 0x000fce00078efcff */
.L_x_57866:
[----:B------:R-:W-:Y:S05]  /*14e0*/  BSYNC B1 ;  /* 0x0000000000017941 */ /* 0x000fea0003800000 */
.L_x_57864:
        /* <DEDUP_REMOVED lines=18> */
.L_x_57870:
        /* <DEDUP_REMOVED lines=10> */
.L_x_57869:
[----:B------:R-:W-:-:S11]  /*16b0*/  DADD R14, R18, R16 ;  /* 0x00000000120e7229 */ /* 0x000fd60000000010 */
.L_x_57868:
[----:B------:R-:W-:Y:S05]  /*16c0*/  BSYNC B1 ;  /* 0x0000000000017941 */ /* 0x000fea0003800000 */
.L_x_57867:
[----:B------:R-:W-:-:S06]  /*16d0*/  DSETP.NEU.AND P0, PT, R18, RZ, PT ;  /* 0x000000ff1200722a */ /* 0x000fcc0003f0d000 */
[----:B------:R-:W-:-:S06]  /*16e0*/  DSETP.EQ.OR P0, PT, R16, 1, !P0 ;  /* 0x3ff000001000742a */ /* 0x000fcc0004702400 */
[----:B------:R-:W-:Y:S02]  /*16f0*/  FSEL R0, R14, RZ, !P0 ;  /* 0x000000ff0e007208 */ /* 0x000fe40004000000 */
[----:B------:R-:W-:-:S07]  /*1700*/  FSEL R9, R15, 1.875, !P0 ;  /* 0x3ff000000f097808 */ /* 0x000fce0004000000 */
.L_x_57862:
[----:B------:R-:W-:Y:S05]  /*1710*/  BSYNC B0 ;  /* 0x0000000000007941 */ /* 0x000fea0003800000 */
.L_x_57861:
[----:B------:R-:W-:Y:S01]  /*1720*/  ISETP.GE.AND P0, PT, R6, R3, PT ;  /* 0x000000030600720c */ /* 0x000fe20003f06270 */
[----:B------:R-:W-:Y:S04]  /*1730*/  BSSY B0, `(.L_x_57871) ;  /* 0x0000018000007945 */ /* 0x000fe80003800000 */
[----:B------:R-:W-:Y:S08]  /*1740*/  BSSY B1, `(.L_x_57872) ;  /* 0x0000010000017945 */ /* 0x000ff00003800000 */
[----:B------:R-:W-:Y:S05]  /*1750*/  @P0 BRA `(.L_x_57873) ;  /* 0x0000000000380947 */ /* 0x000fea0003800000 */
[----:B------:R-:W0:Y:S01]  /*1760*/  S2R R7, SR_TID.X ;  /* 0x0000000000077919 */ /* 0x000e220000002100 */
[----:B------:R-:W1:Y:S01]  /*1770*/  LDC.64 R14, c[0x0][0x220] ;  /* 0x00008800ff0e7b82 */ /* 0x000e620000000a00 */
[----:B------:R-:W-:-:S05]  /*1780*/  IMAD.MOV.U32 R6, RZ, RZ, R8 ;  /* 0x000000ffff067224 */ /* 0x000fca00078e0008 */
[----:B------:R-:W-:-:S13]  /*1790*/  ISETP.GE.AND P0, PT, R6, R3, PT ;  /* 0x000000030600720c */ /* 0x000fda0003f06270 */
[----:B------:R-:W-:Y:S05]  /*17a0*/  @P0 BREAK B1 ;  /* 0x0000000000010942 */ /* 0x000fea0003800000 */
[----:B0-----:R-:W-:-:S04]  /*17b0*/  IMAD R7, R2, 0x200, R7 ;  /* 0x0000020002077824 */ /* 0x001fc800078e0207 */
[----:B-1----:R-:W-:-:S05]  /*17c0*/  IMAD.WIDE.U32 R14, R7, 0x8, R14 ;  /* 0x00000008070e7825 */ /* 0x002fca00078e000e */
[----:B------:R0:W-:Y:S01]  /*17d0*/  STG.E.64 desc[UR4][R14.64], R4 ;  /* 0x000000040e007986 */ /* 0x0001e2000c101b04 */
[----:B------:R-:W-:Y:S05]  /*17e0*/  @P0 BRA `(.L_x_57874) ;  /* 0x0000000000300947 */ /* 0x000fea0003800000 */
[----:B0-----:R-:W0:Y:S01]  /*17f0*/  LDC.64 R4, c[0x0][0x220] ;  /* 0x00008800ff047b82 */ /* 0x001e220000000a00 */
[----:B------:R-:W-:Y:S02]  /*1800*/  IMAD R7, R2, 0x200, R6 ;  /* 0x0000020002077824 */ /* 0x000fe400078e0206 */
[----:B------:R-:W-:Y:S02]  /*1810*/  VIADD R6, R6, 0x80 ;  /* 0x0000008006067836 */ /* 0x000fe40000000000 */
[----:B0-----:R-:W-:-:S05]  /*1820*/  IMAD.WIDE.U32 R4, R7, 0x8, R4 ;  /* 0x0000000807047825 */ /* 0x001fca00078e0004 */
[----:B------:R0:W-:Y:S02]  /*1830*/  STG.E.64 desc[UR4][R4.64], R10 ;  /* 0x0000000a04007986 */ /* 0x0001e4000c101b04 */
.L_x_57873:
[----:B------:R-:W-:Y:S05]  /*1840*/  BSYNC B1 ;  /* 0x0000000000017941 */ /* 0x000fea0003800000 */
.L_x_57872:
[----:B------:R-:W-:-:S13]  /*1850*/  ISETP.GE.AND P0, PT, R6, R3, PT ;  /* 0x000000030600720c */ /* 0x000fda0003f06270 */
[----:B0-----:R-:W0:Y:S01]  /*1860*/  @!P0 LDC.64 R4, c[0x0][0x220] ;  /* 0x00008800ff048b82 */ /* 0x001e220000000a00 */
[----:B------:R-:W-:Y:S02]  /*1870*/  @!P0 IMAD R7, R2, 0x200, R6 ;  /* 0x0000020002078824 */ /* 0x000fe400078e0206 */
[----:B------:R-:W-:Y:S02]  /*1880*/  @!P0 VIADD R6, R6, 0x80 ;  /* 0x0000008006068836 */ /* 0x000fe40000000000 */
[----:B0-----:R-:W-:-:S05]  /*1890*/  @!P0 IMAD.WIDE.U32 R4, R7, 0x8, R4 ;  /* 0x0000000807048825 */ /* 0x001fca00078e0004 */
[----:B------:R1:W-:Y:S02]  /*18a0*/  @!P0 STG.E.64 desc[UR4][R4.64], R12 ;  /* 0x0000000c04008986 */ /* 0x0003e4000c101b04 */
.L_x_57874:
[----:B------:R-:W-:Y:S05]  /*18b0*/  BSYNC B0 ;  /* 0x0000000000007941 */ /* 0x000fea0003800000 */
.L_x_57871:
[----:B------:R-:W-:Y:S05]  /*18c0*/  WARPSYNC.ALL ;  /* 0x0000000000007948 */ /* 0x000fea0003800000 */
[----:B------:R-:W-:-:S13]  /*18d0*/  ISETP.GE.AND P0, PT, R6, R3, PT ;  /* 0x000000030600720c */ /* 0x000fda0003f06270 */
[----:B------:R-:W-:Y:S05]  /*18e0*/  @P0 EXIT ;  /* 0x000000000000094d */ /* 0x000fea0003800000 */
[----:B01----:R-:W0:Y:S01]  /*18f0*/  LDC.64 R4, c[0x0][0x220] ;  /* 0x00008800ff047b82 */ /* 0x003e220000000a00 */
[----:B------:R-:W-:-:S04]  /*1900*/  IMAD R3, R2, 0x200, R6 ;  /* 0x0000020002037824 */ /* 0x000fc800078e0206 */
[----:B0-----:R-:W-:-:S04]  /*1910*/  IMAD.WIDE.U32 R2, R3, 0x8, R4 ;  /* 0x0000000803027825 */ /* 0x001fc800078e0004 */
[----:B------:R-:W-:Y:S02]  /*1920*/  IMAD.MOV.U32 R4, RZ, RZ, R0 ;  /* 0x000000ffff047224 */ /* 0x000fe400078e0000 */
[----:B------:R-:W-:-:S05]  /*1930*/  IMAD.MOV.U32 R5, RZ, RZ, R9 ;  /* 0x000000ffff057224 */ /* 0x000fca00078e0009 */
[----:B------:R-:W-:Y:S01]  /*1940*/  STG.E.64 desc[UR4][R2.64], R4 ;  /* 0x0000000402007986 */ /* 0x000fe2000c101b04 */
[----:B------:R-:W-:Y:S05]  /*1950*/  EXIT ;  /* 0x000000000000794d */ /* 0x000fea0003800000 */
        .type           $_ZN2at6native27unrolled_elementwise_kernelIZZZNS0_50_GLOBAL__N__2680c7bb_12_PowKernel_cu_140f0503_289624pow_tensor_tensor_kernelERNS_18TensorIteratorBaseEENKUlvE_clEvENKUlvE4_clEvEUlddE_St5arrayIPcLm3EELi4E23TrivialOffsetCalculatorILi2EjESB_ILi1EjENS0_6memory15LoadWithoutCastENSE_16StoreWithoutCastEEEviT_T0_T2_T3_T4_T5_$__internal_accurate_pow,@function
        .size           $_ZN2at6native27unrolled_elementwise_kernelIZZZNS0_50_GLOBAL__N__2680c7bb_12_PowKernel_cu_140f0503_289624pow_tensor_tensor_kernelERNS_18TensorIteratorBaseEENKUlvE_clEvENKUlvE4_clEvEUlddE_St5arrayIPcLm3EELi4E23TrivialOffsetCalculatorILi2EjESB_ILi1EjENS0_6memory15LoadWithoutCastENSE_16StoreWithoutCastEEEviT_T0_T2_T3_T4_T5_$__internal_accurate_pow,(.L_x_71557 - $_ZN2at6native27unrolled_elementwise_kernelIZZZNS0_50_GLOBAL__N__2680c7bb_12_PowKernel_cu_140f0503_289624pow_tensor_tensor_kernelERNS_18TensorIteratorBaseEENKUlvE_clEvENKUlvE4_clEvEUlddE_St5arrayIPcLm3EELi4E23TrivialOffsetCalculatorILi2EjESB_ILi1EjENS0_6memory15LoadWithoutCastENSE_16StoreWithoutCastEEEviT_T0_T2_T3_T4_T5_$__internal_accurate_pow)
$_ZN2at6native27unrolled_elementwise_kernelIZZZNS0_50_GLOBAL__N__2680c7bb_12_PowKernel_cu_140f0503_289624pow_tensor_tensor_kernelERNS_18TensorIteratorBaseEENKUlvE_clEvENKUlvE4_clEvEUlddE_St5arrayIPcLm3EELi4E23TrivialOffsetCalculatorILi2EjESB_ILi1EjENS0_6memory15LoadWithoutCastENSE_16StoreWithoutCastEEEviT_T0_T2_T3_T4_T5_$__internal_accurate_pow:
[----:B------:R-:W-:Y:S01]  /*1960*/  SHF.R.U32.HI R38, RZ, 0x14, R21 ;  /* 0x00000014ff267819 */ /* 0x000fe20000011615 */
[----:B------:R-:W-:Y:S01]  /*1970*/  UMOV UR6, 0x7d2cafe2 ;  /* 0x7d2cafe200067882 */ /* 0x000fe20000000000 */
[----:B------:R-:W-:Y:S02]  /*1980*/  UMOV UR7, 0x3eb0f5ff ;  /* 0x3eb0f5ff00077882 */ /* 0x000fe40000000000 */
[----:B------:R-:W-:-:S13]  /*1990*/  ISETP.NE.AND P0, PT, R38, RZ, PT ;  /* 0x000000ff2600720c */ /* 0x000fda0003f05270 */
        /* <DEDUP_REMOVED lines=49> */
[----:B------:R-:W-:Y:S01]  /*1cb0*/  DMUL R20, R24, R24 ;  /* 0x0000001818147228 */ /* 0x000fe20000000000 */
[----:B------:R-:W-:Y:S02]  /*1cc0*/  VIADD R35, R23, 0x100000 ;  /* 0x0010000017237836 */ /* 0x000fe40000000000 */
[----:B------:R-:W-:-:S03]  /*1cd0*/  IMAD.MOV.U32 R34, RZ, RZ, R22 ;  /* 0x000000ffff227224 */ /* 0x000fc600078e0016 */
        /* <DEDUP_REMOVED lines=25> */
[----:B------:R-:W-:-:S05]  /*1e70*/  @P1 VIADD R26, R38, 0xfffffc02 ;  /* 0xfffffc02261a1836 */ /* 0x000fca0000000000 */
        /* <DEDUP_REMOVED lines=12> */
[----:B------:R-:W-:Y:S01]  /*1f40*/  UMOV UR7, 0x3c7abc9e ;  /* 0x3c7abc9e00077882 */ /* 0x000fe20000000000 */
[----:B------:R-:W-:Y:S01]  /*1f50*/  LOP3.LUT R29, R37, 0xff0fffff, RZ, 0xc0, !PT ;  /* 0xff0fffff251d7812 */ /* 0x000fe200078ec0ff */
[----:B------:R-:W-:-:S04]  /*1f60*/  IMAD.MOV.U32 R28, RZ, RZ, R36 ;  /* 0x000000ffff1c7224 */ /* 0x000fc800078e0024 */
[----:B------:R-:W-:-:S08]  /*1f70*/  DADD R20, -R26, R20 ;  /* 0x000000001a147229 */ /* 0x000fd00000000114 */
[----:B------:R-:W-:-:S08]  /*1f80*/  DADD R20, R30, -R20 ;  /* 0x000000001e147229 */ /* 0x000fd00000000814 */
        /* <DEDUP_REMOVED lines=69> */
.L_x_57875:
[----:B------:R-:W-:Y:S01]  /*23e0*/  DSETP.NEU.AND P0, PT, |R30|, +INF , PT ;  /* 0x7ff000001e00742a */ /* 0x000fe20003f0d200 */
[----:B------:R-:W-:Y:S01]  /*23f0*/  IMAD.MOV.U32 R20, RZ, RZ, R0 ;  /* 0x000000ffff147224 */ /* 0x000fe200078e0000 */
[----:B------:R-:W-:Y:S01]  /*2400*/  DADD R26, R28, R26 ;  /* 0x000000001c1a7229 */ /* 0x000fe2000000001a */
[----:B------:R-:W-:-:S11]  /*2410*/  IMAD.MOV.U32 R21, RZ, RZ, 0x0 ;  /* 0x00000000ff157424 */ /* 0x000fd600078e00ff */
[----:B------:R-:W-:Y:S01]  /*2420*/  @P0 DFMA R30, R26, R30, R30 ;  /* 0x0000001e1a1e022b */ /* 0x000fe2000000001e */
[----:B------:R-:W-:Y:S10]  /*2430*/  RET.REL.NODEC R20 `(_ZN2at6native27unrolled_elementwise_kernelIZZZNS0_50_GLOBAL__N__2680c7bb_12_PowKernel_cu_140f0503_289624pow_tensor_tensor_kernelERNS_18TensorIteratorBaseEENKUlvE_clEvENKUlvE4_clEvEUlddE_St5arrayIPcLm3EELi4E23TrivialOffsetCalculatorILi2EjESB_ILi1EjENS0_6memory15LoadWithoutCastENSE_16StoreWithoutCastEEEviT_T0_T2_T3_T4_T5_) ;  /* 0xffffffd814f07950 */ /* 0x000ff40003c3ffff */
.L_x_57876:
        /* <DEDUP_REMOVED lines=12> */
.L_x_71557:


//--------------------- .text._ZN2at6native29vectorized_elementwise_kernelILi2EZZZNS0_50_GLOBAL__N__2680c7bb_12_PowKernel_cu_140f0503_289624pow_tensor_tensor_kernelERNS_18TensorIteratorBaseEENKUlvE_clEvENKUlvE4_clEvEUlddE_St5arrayIPcLm3EEEEviT0_T1_ --------------------------
	.section	.text._ZN2at6native29vectorized_elementwise_kernelILi2EZZZNS0_50_GLOBAL__N__2680c7bb_12_PowKernel_cu_140f0503_289624pow_tensor_tensor_kernelERNS_18TensorIteratorBaseEENKUlvE_clEvENKUlvE4_clEvEUlddE_St5arrayIPcLm3EEEEviT0_T1_,"ax",@progbits
	.align	128
        .global         _ZN2at6native29vectorized_elementwise_kernelILi2EZZZNS0_50_GLOBAL__N__2680c7bb_12_PowKernel_cu_140f0503_289624pow_tensor_tensor_kernelERNS_18TensorIteratorBaseEENKUlvE_clEvENKUlvE4_clEvEUlddE_St5arrayIPcLm3EEEEviT0_T1_
        .type           _ZN2at6native29vectorized_elementwise_kernelILi2EZZZNS0_50_GLOBAL__N__2680c7bb_12_PowKernel_cu_140f0503_289624pow_tensor_tensor_kernelERNS_18TensorIteratorBaseEENKUlvE_clEvENKUlvE4_clEvEUlddE_St5arrayIPcLm3EEEEviT0_T1_,@function
        .size           _ZN2at6native29vectorized_elementwise_kernelILi2EZZZNS0_50_GLOBAL__N__2680c7bb_12_PowKernel_cu_140f0503_289624pow_tensor_tensor_kernelERNS_18TensorIteratorBaseEENKUlvE_clEvENKUlvE4_clEvEUlddE_St5arrayIPcLm3EEEEviT0_T1_,(.L_x_71558 - _ZN2at6native29vectorized_elementwise_kernelILi2EZZZNS0_50_GLOBAL__N__2680c7bb_12_PowKernel_cu_140f0503_289624pow_tensor_tensor_kernelERNS_18TensorIteratorBaseEENKUlvE_clEvENKUlvE4_clEvEUlddE_St5arrayIPcLm3EEEEviT0_T1_)
        .other          _ZN2at6native29vectorized_elementwise_kernelILi2EZZZNS0_50_GLOBAL__N__2680c7bb_12_PowKernel_cu_140f0503_289624pow_tensor_tensor_kernelERNS_18TensorIteratorBaseEENKUlvE_clEvENKUlvE4_clEvEUlddE_St5arrayIPcLm3EEEEviT0_T1_,@"STO_CUDA_ENTRY STV_DEFAULT"
_ZN2at6native29vectorized_elementwise_kernelILi2EZZZNS0_50_GLOBAL__N__2680c7bb_12_PowKernel_cu_140f0503_289624pow_tensor_tensor_kernelERNS_18TensorIteratorBaseEENKUlvE_clEvENKUlvE4_clEvEUlddE_St5arrayIPcLm3EEEEviT0_T1_:
.text._ZN2at6native29vectorized_elementwise_kernelILi2EZZZNS0_50_GLOBAL__N__2680c7bb_12_PowKernel_cu_140f0503_289624pow_tensor_tensor_kernelERNS_18TensorIteratorBaseEENKUlvE_clEvENKUlvE4_clEvEUlddE_St5arrayIPcLm3EEEEviT0_T1_:
        /* <DEDUP_REMOVED lines=18> */
[----:B------:R-:W3:Y:S04]  /*0120*/  LDG.E.128 R20, desc[UR4][R6.64] ;  /* 0x0000000406147981 */ /* 0x000ee8000c1e1d00 */
[----:B------:R0:W5:Y:S04]  /*0130*/  LDG.E.128 R32, desc[UR4][R4.64+0x1800] ;  /* 0x0018000404207981 */ /* 0x000168000c1e1d00 */
[----:B------:R0:W5:Y:S04]  /*0140*/  LDG.E.128 R36, desc[UR4][R6.64+0x800] ;  /* 0x0008000406247981 */ /* 0x000168000c1e1d00 */
[----:B------:R0:W5:Y:S04]  /*0150*/  LDG.E.128 R40, desc[UR4][R6.64+0x1000] ;  /* 0x0010000406287981 */ /* 0x000168000c1e1d00 */
[----:B------:R0:W5:Y:S01]  /*0160*/  LDG.E.128 R44, desc[UR4][R6.64+0x1800] ;  /* 0x00180004062c7981 */ /* 0x000162000c1e1d00 */
[----:B------:R-:W-:Y:S01]  /*0170*/  BSSY B0, `(.L_x_57878) ;  /* 0x0000008000007945 */ /* 0x000fe20003800000 */
[----:B------:R-:W-:Y:S01]  /*0180*/  MOV R54, 0x1f0 ;  /* 0x000001f000367802 */ /* 0x000fe20000000f00 */
[----:B--2---:R-:W-:-:S10]  /*0190*/  DADD R8, -RZ, |R16| ;  /* 0x00000000ff087229 */ /* 0x004fd40000000510 */
[----:B------:R-:W-:Y:S02]  /*01a0*/  IMAD.MOV.U32 R3, RZ, RZ, R8 ;  /* 0x000000ffff037224 */ /* 0x000fe400078e0008 */
[----:B------:R-:W-:Y:S02]  /*01b0*/  IMAD.MOV.U32 R2, RZ, RZ, R9 ;  /* 0x000000ffff027224 */ /* 0x000fe400078e0009 */
[----:B---3--:R-:W-:Y:S02]  /*01c0*/  IMAD.MOV.U32 R53, RZ, RZ, R20 ;  /* 0x000000ffff357224 */ /* 0x008fe400078e0014 */
[----:B0-----:R-:W-:-:S07]  /*01d0*/  IMAD.MOV.U32 R52, RZ, RZ, R21 ;  /* 0x000000ffff347224 */ /* 0x001fce00078e0015 */
[----:B-----5:R-:W-:Y:S05]  /*01e0*/  CALL.REL.NOINC `($_ZN2at6native29vectorized_elementwise_kernelILi2EZZZNS0_50_GLOBAL__N__2680c7bb_12_PowKernel_cu_140f0503_289624pow_tensor_tensor_kernelERNS_18TensorIteratorBaseEENKUlvE_clEvENKUlvE4_clEvEUlddE_St5arrayIPcLm3EEEEviT0_T1_$__internal_accurate_pow) ;  /* 0x0000005800d87944 */ /* 0x020fea0003c00000 */
[----:B------:R-:W-:Y:S05]  /*01f0*/  BSYNC B0 ;  /* 0x0000000000007941 */ /* 0x000fea0003800000 */
.L_x_57878:
[----:B------:R-:W-:Y:S01]  /*0200*/  DSETP.NEU.AND P0, PT, R16, RZ, PT ;  /* 0x000000ff1000722a */ /* 0x000fe20003f0d000 */
[----:B------:R-:W-:Y:S01]  /*0210*/  LOP3.LUT R2, R21, 0x7ff00000, RZ, 0xc0, !PT ;  /* 0x7ff0000015027812 */ /* 0x000fe200078ec0ff */
[----:B------:R-:W-:Y:S01]  /*0220*/  BSSY B0, `(.L_x_57879) ;  /* 0x000001e000007945 */ /* 0x000fe20003800000 */
[----:B------:R-:W-:Y:S02]  /*0230*/  IMAD.MOV.U32 R10, RZ, RZ, R0 ;  /* 0x000000ffff0a7224 */ /* 0x000fe400078e0000 */
[----:B------:R-:W-:-:S04]  /*0240*/  LEA.HI R3, R2, 0xfffffc0c, RZ, 0xc ;  /* 0xfffffc0c02037811 */ /* 0x000fc800078f60ff */
[CC--:B------:R-:W-:Y:S02]  /*0250*/  SHF.L.U64.HI R2, R20.reuse, R3.reuse, R21 ;  /* 0x0000000314027219 */ /* 0x0c0fe40000010215 */
[----:B------:R-:W-:-:S03]  /*0260*/  SHF.L.U32 R3, R20, R3, RZ ;  /* 0x0000000314037219 */ /* 0x000fc600000006ff */
        /* <DEDUP_REMOVED lines=18> */
.L_x_57880:
[----:B------:R-:W-:Y:S01]  /*0390*/  DSETP.NEU.AND P0, PT, |R20|, 0.5, PT ;  /* 0x3fe000001400742a */ /* 0x000fe20003f0d200 */
[----:B------:R-:W-:Y:S01]  /*03a0*/  ISETP.GE.AND P2, PT, R21, RZ, PT ;  /* 0x000000ff1500720c */ /* 0x000fe20003f46270 */
[----:B------:R-:W-:Y:S01]  /*03b0*/  IMAD.MOV.U32 R10, RZ, RZ, RZ ;  /* 0x000000ffff0a7224 */ /* 0x000fe200078e00ff */
[----:B------:R-:W-:-:S04]  /*03c0*/  ISETP.EQ.U32.AND P1, PT, R3, RZ, PT ;  /* 0x000000ff0300720c */ /* 0x000fc80003f22070 */
[----:B------:R-:W-:-:S04]  /*03d0*/  ISETP.EQ.AND.EX P0, PT, R2, -0x80000000, P0, P1 ;  /* 0x800000000200780c */ /* 0x000fc80000702310 */
[----:B------:R-:W-:-:S04]  /*03e0*/  SEL R11, R17, RZ, P0 ;  /* 0x000000ff110b7207 */ /* 0x000fc80000000000 */
[----:B------:R-:W-:-:S07]  /*03f0*/  @!P2 LOP3.LUT R11, R11, 0x7ff00000, RZ, 0xfc, !PT ;  /* 0x7ff000000b0ba812 */ /* 0x000fce00078efcff */
.L_x_57881:
[----:B------:R-:W-:Y:S05]  /*0400*/  BSYNC B0 ;  /* 0x0000000000007941 */ /* 0x000fea0003800000 */
.L_x_57879:
        /* <DEDUP_REMOVED lines=18> */
.L_x_57885:
        /* <DEDUP_REMOVED lines=10> */
.L_x_57884:
[----:B------:R-:W-:-:S11]  /*05d0*/  DADD R10, R16, R20 ;  /* 0x00000000100a7229 */ /* 0x000fd60000000014 */
.L_x_57883:
[----:B------:R-:W-:Y:S05]  /*05e0*/  BSYNC B0 ;  /* 0x0000000000007941 */ /* 0x000fea0003800000 */
.L_x_57882:
[----:B------:R-:W-:Y:S01]  /*05f0*/  DSETP.NEU.AND P0, PT, R20, RZ, PT ;  /* 0x000000ff1400722a */ /* 0x000fe20003f0d000 */
[----:B------:R-:W-:Y:S01]  /*0600*/  BSSY B0, `(.L_x_57886) ;  /* 0x000000b000007945 */ /* 0x000fe20003800000 */
[----:B------:R-:W-:Y:S01]  /*0610*/  DADD R4, -RZ, |R18| ;  /* 0x00000000ff047229 */ /* 0x000fe20000000512 */
[----:B------:R-:W-:Y:S01]  /*0620*/  IMAD.MOV.U32 R53, RZ, RZ, R22 ;  /* 0x000000ffff357224 */ /* 0x000fe200078e0016 */
[----:B------:R-:W-:Y:S01]  /*0630*/  MOV R54, 0x6b0 ;  /* 0x000006b000367802 */ /* 0x000fe20000000f00 */
[----:B------:R-:W-:Y:S01]  /*0640*/  IMAD.MOV.U32 R52, RZ, RZ, R23 ;  /* 0x000000ffff347224 */ /* 0x000fe200078e0017 */
[----:B------:R-:W-:-:S06]  /*0650*/  DSETP.EQ.OR P0, PT, R16, 1, !P0 ;  /* 0x3ff000001000742a */ /* 0x000fcc0004702400 */
[----:B------:R-:W-:Y:S01]  /*0660*/  IMAD.MOV.U32 R3, RZ, RZ, R4 ;  /* 0x000000ffff037224 */ /* 0x000fe200078e0004 */
[----:B------:R-:W-:Y:S01]  /*0670*/  FSEL R59, R10, RZ, !P0 ;  /* 0x000000ff0a3b7208 */ /* 0x000fe20004000000 */
[----:B------:R-:W-:Y:S01]  /*0680*/  IMAD.MOV.U32 R2, RZ, RZ, R5 ;  /* 0x000000ffff027224 */ /* 0x000fe200078e0005 */
[----:B------:R-:W-:-:S07]  /*0690*/  FSEL R58, R11, 1.875, !P0 ;  /* 0x3ff000000b3a7808 */ /* 0x000fce0004000000 */
[----:B------:R-:W-:Y:S05]  /*06a0*/  CALL.REL.NOINC `($_ZN2at6native29vectorized_elementwise_kernelILi2EZZZNS0_50_GLOBAL__N__2680c7bb_12_PowKernel_cu_140f0503_289624pow_tensor_tensor_kernelERNS_18TensorIteratorBaseEENKUlvE_clEvENKUlvE4_clEvEUlddE_St5arrayIPcLm3EEEEviT0_T1_$__internal_accurate_pow) ;  /* 0x0000005400a87944 */ /* 0x000fea0003c00000 */
[----:B------:R-:W-:Y:S05]  /*06b0*/  BSYNC B0 ;  /* 0x0000000000007941 */ /* 0x000fea0003800000 */
.L_x_57886:
[----:B------:R-:W-:Y:S01]  /*06c0*/  DSETP.NEU.AND P0, PT, R18, RZ, PT ;  /* 0x000000ff1200722a */ /* 0x000fe20003f0d000 */
[----:B------:R-:W-:Y:S01]  /*06d0*/  LOP3.LUT R2, R23, 0x7ff00000, RZ, 0xc0, !PT ;  /* 0x7ff0000017027812 */ /* 0x000fe200078ec0ff */
[----:B------:R-:W-:Y:S01]  /*06e0*/  BSSY B0, `(.L_x_57887) ;  /* 0x000001f000007945 */ /* 0x000fe20003800000 */
[----:B------:R-:W-:Y:S02]  /*06f0*/  IMAD.MOV.U32 R4, RZ, RZ, R0 ;  /* 0x000000ffff047224 */ /* 0x000fe400078e0000 */
[----:B------:R-:W-:Y:S01]  /*0700*/  LEA.HI R3, R2, 0xfffffc0c, RZ, 0xc ;  /* 0xfffffc0c02037811 */ /* 0x000fe200078f60ff */
[----:B------:R-:W-:-:S03]  /*0710*/  IMAD.MOV.U32 R5, RZ, RZ, R11 ;  /* 0x000000ffff057224 */ /* 0x000fc600078e000b */
        /* <DEDUP_REMOVED lines=20> */
.L_x_57888:
[----:B------:R-:W-:Y:S01]  /*0860*/  DSETP.NEU.AND P0, PT, |R22|, 0.5, PT ;  /* 0x3fe000001600742a */ /* 0x000fe20003f0d200 */
[----:B------:R-:W-:Y:S01]  /*0870*/  ISETP.GE.AND P2, PT, R23, RZ, PT ;  /* 0x000000ff1700720c */ /* 0x000fe20003f46270 */
[----:B------:R-:W-:Y:S01]  /*0880*/  IMAD.MOV.U32 R4, RZ, RZ, RZ ;  /* 0x000000ffff047224 */ /* 0x000fe200078e00ff */
[----:B------:R-:W-:-:S04]  /*0890*/  ISETP.EQ.U32.AND P1, PT, R3, RZ, PT ;  /* 0x000000ff0300720c */ /* 0x000fc80003f22070 */
[----:B------:R-:W-:-:S04]  /*08a0*/  ISETP.EQ.AND.EX P0, PT, R2, -0x80000000, P0, P1 ;  /* 0x800000000200780c */ /* 0x000fc80000702310 */
[----:B------:R-:W-:-:S04]  /*08b0*/  SEL R5, R19, RZ, P0 ;  /* 0x000000ff13057207 */ /* 0x000fc80000000000 */
[----:B------:R-:W-:-:S07]  /*08c0*/  @!P2 LOP3.LUT R5, R5, 0x7ff00000, RZ, 0xfc, !PT ;  /* 0x7ff000000505a812 */ /* 0x000fce00078efcff */
.L_x_57889:
[----:B------:R-:W-:Y:S05]  /*08d0*/  BSYNC B0 ;  /* 0x0000000000007941 */ /* 0x000fea0003800000 */
.L_x_57887:
        /* <DEDUP_REMOVED lines=18> */
.L_x_57893:
        /* <DEDUP_REMOVED lines=10> */
.L_x_57892:
[----:B------:R-:W-:-:S11]  /*0aa0*/  DADD R4, R18, R22 ;  /* 0x0000000012047229 */ /* 0x000fd60000000016 */
.L_x_57891:
[----:B------:R-:W-:Y:S05]  /*0ab0*/  BSYNC B0 ;  /* 0x0000000000007941 */ /* 0x000fea0003800000 */
.L_x_57890:
        /* <DEDUP_REMOVED lines=13> */
.L_x_57894:
        /* <DEDUP_REMOVED lines=26> */
.L_x_57896:
[----:B------:R-:W-:Y:S01]  /*0d30*/  DSETP.NEU.AND P0, PT, |R36|, 0.5, PT ;  /* 0x3fe000002400742a */ /* 0x000fe20003f0d200 */
[----:B------:R-:W-:Y:S01]  /*0d40*/  ISETP.GE.AND P2, PT, R37, RZ, PT ;  /* 0x000000ff2500720c */ /* 0x000fe20003f46270 */
[----:B------:R-:W-:Y:S01]  /*0d50*/  IMAD.MOV.U32 R4, RZ, RZ, RZ ;  /* 0x000000ffff047224 */ /* 0x000fe200078e00ff */
[----:B------:R-:W-:-:S04]  /*0d60*/  ISETP.EQ.U32.AND P1, PT, R3, RZ, PT ;  /* 0x000000ff0300720c */ /* 0x000fc80003f22070 */
[----:B------:R-:W-:-:S04]  /*0d70*/  ISETP.EQ.AND.EX P0, PT, R2, -0x80000000, P0, P1 ;  /* 0x800000000200780c */ /* 0x000fc80000702310 */
[----:B------:R-:W-:-:S04]  /*0d80*/  SEL R5, R25, RZ, P0 ;  /* 0x000000ff19057207 */ /* 0x000fc80000000000 */
[----:B------:R-:W-:-:S07]  /*0d90*/  @!P2 LOP3.LUT R5, R5, 0x7ff00000, RZ, 0xfc, !PT ;  /* 0x7ff000000505a812 */ /* 0x000fce00078efcff */
.L_x_57897:
[----:B------:R-:W-:Y:S05]  /*0da0*/  BSYNC B0 ;  /* 0x0000000000007941 */ /* 0x000fea0003800000 */
.L_x_57895:
        /* <DEDUP_REMOVED lines=18> */
.L_x_57901:
        /* <DEDUP_REMOVED lines=10> */
.L_x_57900:
[----:B------:R-:W-:-:S11]  /*0f70*/  DADD R4, R24, R36 ;  /* 0x0000000018047229 */ /* 0x000fd60000000024 */
.L_x_57899:
[----:B------:R-:W-:Y:S05]  /*0f80*/  BSYNC B0 ;  /* 0x0000000000007941 */ /* 0x000fea0003800000 */
.L_x_57898:
        /* <DEDUP_REMOVED lines=13> */
.L_x_57902:
        /* <DEDUP_REMOVED lines=26> */
.L_x_57904:
[----:B------:R-:W-:Y:S01]  /*1200*/  DSETP.NEU.AND P0, PT, |R38|, 0.5, PT ;  /* 0x3fe000002600742a */ /* 0x000fe20003f0d200 */
[----:B------:R-:W-:Y:S01]  /*1210*/  ISETP.GE.AND P2, PT, R39, RZ, PT ;  /* 0x000000ff2700720c */ /* 0x000fe20003f46270 */
[----:B------:R-:W-:Y:S01]  /*1220*/  IMAD.MOV.U32 R4, RZ, RZ, RZ ;  /* 0x000000ffff047224 */ /* 0x000fe200078e00ff */
[----:B------:R-:W-:-:S04]  /*1230*/  ISETP.EQ.U32.AND P1, PT, R3, RZ, PT ;  /* 0x000000ff0300720c */ /* 0x000fc80003f22070 */
[----:B------:R-:W-:-:S04]  /*1240*/  ISETP.EQ.AND.EX P0, PT, R2, -0x80000000, P0, P1 ;  /* 0x800000000200780c */ /* 0x000fc80000702310 */
[----:B------:R-:W-:-:S04]  /*1250*/  SEL R5, R27, RZ, P0 ;  /* 0x000000ff1b057207 */ /* 0x000fc80000000000 */
[----:B------:R-:W-:-:S07]  /*1260*/  @!P2 LOP3.LUT R5, R5, 0x7ff00000, RZ, 0xfc, !PT ;  /* 0x7ff000000505a812 */ /* 0x000fce00078efcff */
.L_x_57905:
[----:B------:R-:W-:Y:S05]  /*1270*/  BSYNC B0 ;  /* 0x0000000000007941 */ /* 0x000fea0003800000 */
.L_x_57903:
        /* <DEDUP_REMOVED lines=18> */
.L_x_57909:
        /* <DEDUP_REMOVED lines=10> */
.L_x_57908:
[----:B------:R-:W-:-:S11]  /*1440*/  DADD R4, R26, R38 ;  /* 0x000000001a047229 */ /* 0x000fd60000000026 */
.L_x_57907:
[----:B------:R-:W-:Y:S05]  /*1450*/  BSYNC B0 ;  /* 0x0000000000007941 */ /* 0x000fea0003800000 */
.L_x_57906:
        /* <DEDUP_REMOVED lines=13> */
.L_x_57910:
        /* <DEDUP_REMOVED lines=26> */
.L_x_57912:
[----:B------:R-:W-:Y:S01]  /*16d0*/  DSETP.NEU.AND P0, PT, |R40|, 0.5, PT ;  /* 0x3fe000002800742a */ /* 0x000fe20003f0d200 */
[----:B------:R-:W-:Y:S01]  /*16e0*/  ISETP.GE.AND P2, PT, R41, RZ, PT ;  /* 0x000000ff2900720c */ /* 0x000fe20003f46270 */
[----:B------:R-:W-:Y:S01]  /*16f0*/  IMAD.MOV.U32 R4, RZ, RZ, RZ ;  /* 0x000000ffff047224 */ /* 0x000fe200078e00ff */
[----:B------:R-:W-:-:S04]  /*1700*/  ISETP.EQ.U32.AND P1, PT, R3, RZ, PT ;  /* 0x000000ff0300720c */ /* 0x000fc80003f22070 */
[----:B------:R-:W-:-:S04]  /*1710*/  ISETP.EQ.AND.EX P0, PT, R2, -0x80000000, P0, P1 ;  /* 0x800000000200780c */ /* 0x000fc80000702310 */
[----:B------:R-:W-:-:S04]  /*1720*/  SEL R5, R29, RZ, P0 ;  /* 0x000000ff1d057207 */ /* 0x000fc80000000000 */
[----:B------:R-:W-:-:S07]  /*1730*/  @!P2 LOP3.LUT R5, R5, 0x7ff00000, RZ, 0xfc, !PT ;  /* 0x7ff000000505a812 */ /* 0x000fce00078efcff */
.L_x_57913:
[----:B------:R-:W-:Y:S05]  /*1740*/  BSYNC B0 ;  /* 0x0000000000007941 */ /* 0x000fea0003800000 */
.L_x_57911:
        /* <DEDUP_REMOVED lines=18> */
.L_x_57917:
        /* <DEDUP_REMOVED lines=10> */
.L_x_57916:
[----:B------:R-:W-:-:S11]  /*1910*/  DADD R4, R28, R40 ;  /* 0x000000001c047229 */ /* 0x000fd60000000028 */
.L_x_57915:
[----:B------:R-:W-:Y:S05]  /*1920*/  BSYNC B0 ;  /* 0x0000000000007941 */ /* 0x000fea0003800000 */
.L_x_57914:
        /* <DEDUP_REMOVED lines=13> */
.L_x_57918:
        /* <DEDUP_REMOVED lines=26> */
.L_x_57920:
[----:B------:R-:W-:Y:S01]  /*1ba0*/  DSETP.NEU.AND P0, PT, |R42|, 0.5, PT ;  /* 0x3fe000002a00742a */ /* 0x000fe20003f0d200 */
[----:B------:R-:W-:Y:S01]  /*1bb0*/  ISETP.GE.AND P2, PT, R43, RZ, PT ;  /* 0x000000ff2b00720c */ /* 0x000fe20003f46270 */
[----:B------:R-:W-:Y:S01]  /*1bc0*/  IMAD.MOV.U32 R4, RZ, RZ, RZ ;  /* 0x000000ffff047224 */ /* 0x000fe200078e00ff */
[----:B------:R-:W-:-:S04]  /*1bd0*/  ISETP.EQ.U32.AND P1, PT, R3, RZ, PT ;  /* 0x000000ff0300720c */ /* 0x000fc80003f22070 */
[----:B------:R-:W-:-:S04]  /*1be0*/  ISETP.EQ.AND.EX P0, PT, R2, -0x80000000, P0, P1 ;  /* 0x800000000200780c */ /* 0x000fc80000702310 */
[----:B------:R-:W-:-:S04]  /*1bf0*/  SEL R5, R31, RZ, P0 ;  /* 0x000000ff1f057207 */ /* 0x000fc80000000000 */
[----:B------:R-:W-:-:S07]  /*1c00*/  @!P2 LOP3.LUT R5, R5, 0x7ff00000, RZ, 0xfc, !PT ;  /* 0x7ff000000505a812 */ /* 0x000fce00078efcff */
.L_x_57921:
[----:B------:R-:W-:Y:S05]  /*1c10*/  BSYNC B0 ;  /* 0x0000000000007941 */ /* 0x000fea0003800000 */
.L_x_57919:
        /* <DEDUP_REMOVED lines=18> */
.L_x_57925:
        /* <DEDUP_REMOVED lines=10> */
.L_x_57924:
[----:B------:R-:W-:-:S11]  /*1de0*/  DADD R4, R30, R42 ;  /* 0x000000001e047229 */ /* 0x000fd6000000002a */
.L_x_57923:
[----:B------:R-:W-:Y:S05]  /*1df0*/  BSYNC B0 ;  /* 0x0000000000007941 */ /* 0x000fea0003800000 */
.L_x_57922:
        /* <DEDUP_REMOVED lines=13> */
.L_x_57926:
        /* <DEDUP_REMOVED lines=26> */
.L_x_57928:
[----:B------:R-:W-:Y:S01]  /*2070*/  DSETP.NEU.AND P0, PT, |R44|, 0.5, PT ;  /* 0x3fe000002c00742a */ /* 0x000fe20003f0d200 */
[----:B------:R-:W-:Y:S01]  /*2080*/  ISETP.GE.AND P2, PT, R45, RZ, PT ;  /* 0x000000ff2d00720c */ /* 0x000fe20003f46270 */
[----:B------:R-:W-:Y:S01]  /*2090*/  IMAD.MOV.U32 R4, RZ, RZ, RZ ;  /* 0x000000ffff047224 */ /* 0x000fe200078e00ff */
[----:B------:R-:W-:-:S04]  /*20a0*/  ISETP.EQ.U32.AND P1, PT, R3, RZ, PT ;  /* 0x000000ff0300720c */ /* 0x000fc80003f22070 */
[----:B------:R-:W-:-:S04]  /*20b0*/  ISETP.EQ.AND.EX P0, PT, R2, -0x80000000, P0, P1 ;  /* 0x800000000200780c */ /* 0x000fc80000702310 */
[----:B------:R-:W-:-:S04]  /*20c0*/  SEL R5, R33, RZ, P0 ;  /* 0x000000ff21057207 */ /* 0x000fc80000000000 */
[----:B------:R-:W-:-:S07]  /*20d0*/  @!P2 LOP3.LUT R5, R5, 0x7ff00000, RZ, 0xfc, !PT ;  /* 0x7ff000000505a812 */ /* 0x000fce00078efcff */
.L_x_57929:
[----:B------:R-:W-:Y:S05]  /*20e0*/  BSYNC B0 ;  /* 0x0000000000007941 */ /* 0x000fea0003800000 */
.L_x_57927:
        /* <DEDUP_REMOVED lines=18> */
.L_x_57933:
        /* <DEDUP_REMOVED lines=10> */
.L_x_57932:
[----:B------:R-:W-:-:S11]  /*22b0*/  DADD R4, R32, R44 ;  /* 0x0000000020047229 */ /* 0x000fd6000000002c */
.L_x_57931:
[----:B------:R-:W-:Y:S05]  /*22c0*/  BSYNC B0 ;  /* 0x0000000000007941 */ /* 0x000fea0003800000 */
.L_x_57930:
        /* <DEDUP_REMOVED lines=13> */
.L_x_57934:
[----:B------:R-:W-:Y:S01]  /*23a0*/  DSETP.NEU.AND P0, PT, R34, RZ, PT ;  /* 0x000000ff2200722a */ /* 0x000fe20003f0d000 */
[----:B------:R-:W-:Y:S01]  /*23b0*/  LOP3.LUT R2, R47, 0x7ff00000, RZ, 0xc0, !PT ;  /* 0x7ff000002f027812 */ /* 0x000fe200078ec0ff */
[----:B------:R-:W-:Y:S03]  /*23c0*/  BSSY B0, `(.L_x_57935) ;  /* 0x000001f000007945 */ /* 0x000fe60003800000 */
[----:B------:R-:W-:Y:S01]  /*23d0*/  LEA.HI R3, R2, 0xfffffc0c, RZ, 0xc ;  /* 0xfffffc0c02037811 */ /* 0x000fe200078f60ff */
[----:B------:R-:W-:-:S03]  /*23e0*/  IMAD.MOV.U32 R2, RZ, RZ, R0 ;  /* 0x000000ffff027224 */ /* 0x000fc600078e0000 */
        /* <DEDUP_REMOVED lines=21> */
.L_x_57936:
[----:B------:R-:W-:Y:S01]  /*2540*/  DSETP.NEU.AND P0, PT, |R46|, 0.5, PT ;  /* 0x3fe000002e00742a */ /* 0x000fe20003f0d200 */
[----:B------:R-:W-:Y:S01]  /*2550*/  ISETP.GE.AND P2, PT, R47, RZ, PT ;  /* 0x000000ff2f00720c */ /* 0x000fe20003f46270 */
[----:B------:R-:W-:Y:S01]  /*2560*/  IMAD.MOV.U32 R2, RZ, RZ, RZ ;  /* 0x000000ffff027224 */ /* 0x000fe200078e00ff */
[----:B------:R-:W-:-:S04]  /*2570*/  ISETP.EQ.U32.AND P1, PT, R4, RZ, PT ;  /* 0x000000ff0400720c */ /* 0x000fc80003f22070 */
[----:B------:R-:W-:-:S04]  /*2580*/  ISETP.EQ.AND.EX P0, PT, R5, -0x80000000, P0, P1 ;  /* 0x800000000500780c */ /* 0x000fc80000702310 */
[----:B------:R-:W-:-:S04]  /*2590*/  SEL R3, R35, RZ, P0 ;  /* 0x000000ff23037207 */ /* 0x000fc80000000000 */
[----:B------:R-:W-:-:S07]  /*25a0*/  @!P2 LOP3.LUT R3, R3, 0x7ff00000, RZ, 0xfc, !PT ;  /* 0x7ff000000303a812 */ /* 0x000fce00078efcff */
.L_x_57937:
[----:B------:R-:W-:Y:S05]  /*25b0*/  BSYNC B0 ;  /* 0x0000000000007941 */ /* 0x000fea0003800000 */
.L_x_57935:
        /* <DEDUP_REMOVED lines=18> */
.L_x_57941:
        /* <DEDUP_REMOVED lines=10> */
.L_x_57940:
[----:B------:R-:W-:-:S11]  /*2780*/  DADD R2, R34, R46 ;  /* 0x0000000022027229 */ /* 0x000fd6000000002e */
.L_x_57939:
[----:B------:R-:W-:Y:S05]  /*2790*/  BSYNC B0 ;  /* 0x0000000000007941 */ /* 0x000fea0003800000 */
.L_x_57938:
[----:B------:R-:W0:Y:S01]  /*27a0*/  S2R R9, SR_TID.X ;  /* 0x0000000000097919 */ /* 0x000e220000002100 */
[----:B------:R-:W1:Y:S01]  /*27b0*/  LDC.64 R4, c[0x0][0x220] ;  /* 0x00008800ff047b82 */ /* 0x000e620000000a00 */
[----:B------:R-:W-:Y:S01]  /*27c0*/  DSETP.NEU.AND P0, PT, R46, RZ, PT ;  /* 0x000000ff2e00722a */ /* 0x000fe20003f0d000 */
[----:B------:R-:W-:Y:S01]  /*27d0*/  LOP3.LUT R25, R25, R24, RZ, 0x3c, !PT ;  /* 0x0000001819197212 */ /* 0x000fe200078e3cff */
[----:B------:R-:W-:Y:S01]  /*27e0*/  IMAD.MOV.U32 R26, RZ, RZ, R23 ;  /* 0x000000ffff1a7224 */ /* 0x000fe200078e0017 */
[----:B------:R-:W-:Y:S01]  /*27f0*/  LOP3.LUT R21, R21, R20, RZ, 0x3c, !PT ;  /* 0x0000001415157212 */ /* 0x000fe200078e3cff */
[----:B------:R-:W-:Y:S01]  /*2800*/  IMAD.MOV.U32 R27, RZ, RZ, R22 ;  /* 0x000000ffff1b7224 */ /* 0x000fe200078e0016 */
[----:B------:R-:W-:Y:S01]  /*2810*/  LOP3.LUT R17, R17, R16, RZ, 0x3c, !PT ;  /* 0x0000001011117212 */ /* 0x000fe200078e3cff */
[----:B------:R-:W-:Y:S01]  /*2820*/  DSETP.EQ.OR P0, PT, R34, 1, !P0 ;  /* 0x3ff000002200742a */ /* 0x000fe20004702400 */
[----:B------:R-:W-:Y:S01]  /*2830*/  LOP3.LUT R24, R25, R24, RZ, 0x3c, !PT ;  /* 0x0000001819187212 */ /* 0x000fe200078e3cff */
[----:B------:R-:W-:Y:S01]  /*2840*/  IMAD.MOV.U32 R22, RZ, RZ, R19 ;  /* 0x000000ffff167224 */ /* 0x000fe200078e0013 */
[----:B------:R-:W-:Y:S01]  /*2850*/  LOP3.LUT R20, R21, R20, RZ, 0x3c, !PT ;  /* 0x0000001415147212 */ /* 0x000fe200078e3cff */
[----:B------:R-:W-:Y:S01]  /*2860*/  IMAD.MOV.U32 R23, RZ, RZ, R18 ;  /* 0x000000ffff177224 */ /* 0x000fe200078e0012 */
[----:B------:R-:W-:Y:S01]  /*2870*/  LOP3.LUT R16, R17, R16, RZ, 0x3c, !PT ;  /* 0x0000001011107212 */ /* 0x000fe200078e3cff */
[----:B------:R-:W-:Y:S01]  /*2880*/  IMAD.MOV.U32 R6, RZ, RZ, R57 ;  /* 0x000000ffff067224 */ /* 0x000fe200078e0039 */
[----:B------:R-:W-:Y:S01]  /*2890*/  FSEL R0, R2, RZ, !P0 ;  /* 0x000000ff02007208 */ /* 0x000fe20004000000 */
[----:B------:R-:W-:Y:S01]  /*28a0*/  IMAD.MOV.U32 R7, RZ, RZ, R56 ;  /* 0x000000ffff077224 */ /* 0x000fe200078e0038 */
[----:B------:R-:W-:-:S02]  /*28b0*/  FSEL R3, R3, 1.875, !P0 ;  /* 0x3ff0000003037808 */ /* 0x000fc40004000000 */
[----:B------:R-:W-:Y:S01]  /*28c0*/  LOP3.LUT R25, R25, R24, RZ, 0x3c, !PT ;  /* 0x0000001819197212 */ /* 0x000fe200078e3cff */
[----:B------:R-:W-:Y:S01]  /*28d0*/  IMAD.MOV.U32 R18, RZ, RZ, R0 ;  /* 0x000000ffff127224 */ /* 0x000fe200078e0000 */
[----:B------:R-:W-:Y:S01]  /*28e0*/  LOP3.LUT R21, R21, R20, RZ, 0x3c, !PT ;  /* 0x0000001415157212 */ /* 0x000fe200078e3cff */
[----:B------:R-:W-:Y:S01]  /*28f0*/  IMAD.MOV.U32 R19, RZ, RZ, R3 ;  /* 0x000000ffff137224 */ /* 0x000fe200078e0003 */
[----:B------:R-:W-:Y:S01]  /*2900*/  LOP3.LUT R17, R17, R16, RZ, 0x3c, !PT ;  /* 0x0000001011117212 */ /* 0x000fe200078e3cff */
[----:B-1----:R-:W-:-:S04]  /*2910*/  IMAD.WIDE.U32 R4, R55, 0x8, R4 ;  /* 0x0000000837047825 */ /* 0x002fc800078e0004 */
[----:B0-----:R-:W-:-:S04]  /*2920*/  IMAD.WIDE R8, R9, 0x10, R4 ;  /* 0x0000001009087825 */ /* 0x001fc800078e0204 */
[----:B------:R-:W-:Y:S01]  /*2930*/  IMAD.MOV.U32 R4, RZ, RZ, R59 ;  /* 0x000000ffff047224 */ /* 0x000fe200078e003b */
[----:B------:R-:W-:Y:S01]  /*2940*/  STG.E.128 desc[UR4][R8.64+0x800], R24 ;  /* 0x0008001808007986 */ /* 0x000fe2000c101d04 */
[----:B------:R-:W-:-:S03]  /*2950*/  IMAD.MOV.U32 R5, RZ, RZ, R58 ;  /* 0x000000ffff057224 */ /* 0x000fc600078e003a */
[----:B------:R-:W-:Y:S04]  /*2960*/  STG.E.128 desc[UR4][R8.64+0x1000], R20 ;  /* 0x0010001408007986 */ /* 0x000fe8000c101d04 */
[----:B------:R-:W-:Y:S04]  /*2970*/  STG.E.128 desc[UR4][R8.64], R4 ;  /* 0x0000000408007986 */ /* 0x000fe8000c101d04 */
[----:B------:R-:W-:Y:S01]  /*2980*/  STG.E.128 desc[UR4][R8.64+0x1800], R16 ;  /* 0x0018001008007986 */ /* 0x000fe2000c101d04 */
[----:B------:R-:W-:Y:S05]  /*2990*/  EXIT ;  /* 0x000000000000794d */ /* 0x000fea0003800000 */
.L_x_57877:
[----:B------:R-:W0:Y:S01]  /*29a0*/  S2R R0, SR_TID.X ;  /* 0x0000000000007919 */ /* 0x000e220000002100 */
[----:B------:R-:W-:Y:S02]  /*29b0*/  CS2R R46, SRZ ;  /* 0x00000000002e7805 */ /* 0x000fe4000001ff00 */
[----:B------:R-:W-:Y:S02]  /*29c0*/  CS2R R16, SRZ ;  /* 0x0000000000107805 */ /* 0x000fe4000001ff00 */
[----:B0-----:R-:W-:-:S13]  /*29d0*/  ISETP.GE.AND P0, PT, R0, R56, PT ;  /* 0x000000380000720c */ /* 0x001fda0003f06270 */
[----:B------:R-:W-:Y:S01]  /*29e0*/  @!P0 IMAD.IADD R15, R55, 0x1, R0 ;  /* 0x00000001370f8824 */ /* 0x000fe200078e0200 */
[----:B------:R-:W0:Y:S01]  /*29f0*/  @!P0 LDC.64 R12, c[0x0][0x230] ;  /* 0x00008c00ff0c8b82 */ /* 0x000e220000000a00 */
[----:B------:R-:W-:-:S05]  /*2a00*/  @!P0 VIADD R0, R0, 0x80 ;  /* 0x0000008000008836 */ /* 0x000fca0000000000 */
[----:B------:R-:W-:-:S13]  /*2a10*/  ISETP.GE.AND P6, PT, R0, R56, PT ;  /* 0x000000380000720c */ /* 0x000fda0003fc6270 */
[----:B------:R-:W-:Y:S01]  /*2a20*/  @!P6 IMAD.IADD R9, R55, 0x1, R0 ;  /* 0x000000013709e824 */ /* 0x000fe200078e0200 */
[----:B------:R-:W1:Y:S01]  /*2a30*/  @!P6 LDC.64 R2, c[0x0][0x228] ;  /* 0x00008a00ff02eb82 */ /* 0x000e620000000a00 */
[----:B------:R-:W-:-:S05]  /*2a40*/  @!P6 VIADD R0, R0, 0x80 ;  /* 0x000000800000e836 */ /* 0x000fca0000000000 */
[C---:B------:R-:W-:Y:S02]  /*2a50*/  ISETP.GE.AND P5, PT, R0.reuse, R56, PT ;  /* 0x000000380000720c */ /* 0x040fe40003fa6270 */
[----:B------:R-:W2:Y:S11]  /*2a60*/  @!P6 LDC.64 R4, c[0x0][0x230] ;  /* 0x00008c00ff04eb82 */ /* 0x000eb60000000a00 */
[----:B------:R-:W-:Y:S01]  /*2a70*/  @!P5 IMAD.IADD R11, R55, 0x1, R0 ;  /* 0x00000001370bd824 */ /* 0x000fe200078e0200 */
[----:B------:R-:W3:Y:S01]  /*2a80*/  @!P5 LDC.64 R34, c[0x0][0x228] ;  /* 0x00008a00ff22db82 */ /* 0x000ee20000000a00 */
[----:B------:R-:W-:-:S02]  /*2a90*/  @!P5 VIADD R0, R0, 0x80 ;  /* 0x000000800000d836 */ /* 0x000fc40000000000 */
[----:B-1----:R-:W-:-:S03]  /*2aa0*/  @!P6 IMAD.WIDE.U32 R2, R9, 0x8, R2 ;  /* 0x000000080902e825 */ /* 0x002fc600078e0002 */
[----:B------:R-:W-:Y:S02]  /*2ab0*/  ISETP.GE.AND P4, PT, R0, R56, PT ;  /* 0x000000380000720c */ /* 0x000fe40003f86270 */
[----:B------:R-:W1:Y:S01]  /*2ac0*/  @!P5 LDC.64 R36, c[0x0][0x230] ;  /* 0x00008c00ff24db82 */ /* 0x000e620000000a00 */
[----:B------:R4:W5:Y:S01]  /*2ad0*/  @!P6 LDG.E.64 R46, desc[UR4][R2.64] ;  /* 0x00000004022ee981 */ /* 0x000962000c1e1b00 */
[----:B--2---:R-:W-:-:S05]  /*2ae0*/  @!P6 IMAD.WIDE.U32 R4, R9, 0x8, R4 ;  /* 0x000000080904e825 */ /* 0x004fca00078e0004 */
[----:B------:R2:W5:Y:S04]  /*2af0*/  @!P6 LDG.E.64 R16, desc[UR4][R4.64] ;  /* 0x000000040410e981 */ /* 0x000568000c1e1b00 */
[----:B------:R-:W-:Y:S01]  /*2b00*/  @!P4 IMAD.IADD R51, R55, 0x1, R0 ;  /* 0x000000013733c824 */ /* 0x000fe200078e0200 */
[----:B------:R-:W0:Y:S01]  /*2b10*/  @!P4 LDC.64 R48, c[0x0][0x228] ;  /* 0x00008a00ff30cb82 */ /* 0x000e220000000a00 */
[----:B------:R-:W-:-:S05]  /*2b20*/  @!P4 VIADD R0, R0, 0x80 ;  /* 0x000000800000c836 */ /* 0x000fca0000000000 */
[C---:B------:R-:W-:Y:S02]  /*2b30*/  ISETP.GE.AND P3, PT, R0.reuse, R56, PT ;  /* 0x000000380000720c */ /* 0x040fe40003f66270 */
[----:B------:R-:W3:Y:S11]  /*2b40*/  @!P4 LDC.64 R6, c[0x0][0x230] ;  /* 0x00008c00ff06cb82 */ /* 0x000ef60000000a00 */
[----:B------:R-:W-:Y:S01]  /*2b50*/  @!P3 IMAD.IADD R25, R55, 0x1, R0 ;  /* 0x000000013719b824 */ /* 0x000fe200078e0200 */
[----:B------:R-:W1:Y:S01]  /*2b60*/  @!P3 LDC.64 R22, c[0x0][0x228] ;  /* 0x00008a00ff16bb82 */ /* 0x000e620000000a00 */
[----:B------:R-:W-:-:S05]  /*2b70*/  @!P3 VIADD R0, R0, 0x80 ;  /* 0x000000800000b836 */ /* 0x000fca0000000000 */
[C---:B------:R-:W-:Y:S02]  /*2b80*/  ISETP.GE.AND P2, PT, R0.reuse, R56, PT ;  /* 0x000000380000720c */ /* 0x040fe40003f46270 */
[----:B------:R-:W1:Y:S11]  /*2b90*/  @!P3 LDC.64 R28, c[0x0][0x230] ;  /* 0x00008c00ff1cbb82 */ /* 0x000e760000000a00 */
[----:B------:R-:W-:Y:S01]  /*2ba0*/  @!P2 IMAD.IADD R14, R55, 0x1, R0 ;  /* 0x00000001370ea824 */ /* 0x000fe200078e0200 */
[----:B------:R-:W1:Y:S01]  /*2bb0*/  @!P2 LDC.64 R30, c[0x0][0x228] ;  /* 0x00008a00ff1eab82 */ /* 0x000e620000000a00 */
[----:B------:R-:W-:-:S05]  /*2bc0*/  @!P2 VIADD R0, R0, 0x80 ;  /* 0x000000800000a836 */ /* 0x000fca0000000000 */
[C---:B------:R-:W-:Y:S02]  /*2bd0*/  ISETP.GE.AND P1, PT, R0.reuse, R56, PT ;  /* 0x000000380000720c */ /* 0x040fe40003f26270 */
[----:B------:R-:W1:Y:S11]  /*2be0*/  @!P2 LDC.64 R32, c[0x0][0x230] ;  /* 0x00008c00ff20ab82 */ /* 0x000e760000000a00 */
[----:B------:R-:W-:Y:S01]  /*2bf0*/  @!P1 IMAD.IADD R27, R55, 0x1, R0 ;  /* 0x00000001371b9824 */ /* 0x000fe200078e0200 */
[----:B----4-:R-:W4:Y:S01]  /*2c00*/  @!P1 LDC.64 R2, c[0x0][0x228] ;  /* 0x00008a00ff029b82 */ /* 0x010f220000000a00 */
[----:B------:R-:W-:-:S05]  /*2c10*/  @!P1 VIADD R0, R0, 0x80 ;  /* 0x0000008000009836 */ /* 0x000fca0000000000 */
[----:B------:R-:W-:Y:S01]  /*2c20*/  ISETP.GE.AND P6, PT, R0, R56, PT ;  /* 0x000000380000720c */ /* 0x000fe20003fc6270 */
[C---:B0-----:R-:W-:Y:S01]  /*2c30*/  @!P4 IMAD.WIDE.U32 R48, R51.reuse, 0x8, R48 ;  /* 0x000000083330c825 */ /* 0x041fe200078e0030 */
[----:B--2---:R-:W0:Y:S03]  /*2c40*/  @!P1 LDC.64 R4, c[0x0][0x230] ;  /* 0x00008c00ff049b82 */ /* 0x004e260000000a00 */
[----:B---3--:R-:W-:-:S04]  /*2c50*/  @!P4 IMAD.WIDE.U32 R50, R51, 0x8, R6 ;  /* 0x000000083332c825 */ /* 0x008fc800078e0006 */
[----:B------:R-:W-:-:S04]  /*2c60*/  @!P5 IMAD.WIDE.U32 R34, R11, 0x8, R34 ;  /* 0x000000080b22d825 */ /* 0x000fc800078e0022 */
[----:B------:R-:W2:Y:S01]  /*2c70*/  @!P6 LDC.64 R6, c[0x0][0x228] ;  /* 0x00008a00ff06eb82 */ /* 0x000ea20000000a00 */
[----:B-1----:R-:W-:-:S07]  /*2c80*/  @!P5 IMAD.WIDE.U32 R36, R11, 0x8, R36 ;  /* 0x000000080b24d825 */ /* 0x002fce00078e0024 */
[----:B------:R-:W1:Y:S08]  /*2c90*/  @!P6 LDC.64 R8, c[0x0][0x230] ;  /* 0x00008c00ff08eb82 */ /* 0x000e700000000a00 */
[----:B------:R-:W3:Y:S01]  /*2ca0*/  @!P0 LDC.64 R10, c[0x0][0x228] ;  /* 0x00008a00ff0a8b82 */ /* 0x000ee20000000a00 */
[----:B------:R-:W-:Y:S01]  /*2cb0*/  @!P3 IMAD.WIDE.U32 R52, R25, 0x8, R22 ;  /* 0x000000081934b825 */ /* 0x000fe200078e0016 */
[----:B------:R-:W-:-:S02]  /*2cc0*/  CS2R R42, SRZ ;  /* 0x00000000002a7805 */ /* 0x000fc4000001ff00 */
[----:B------:R-:W-:Y:S02]  /*2cd0*/  CS2R R18, SRZ ;  /* 0x0000000000127805 */ /* 0x000fe4000001ff00 */
[----:B------:R-:W-:Y:S02]  /*2ce0*/  CS2R R22, SRZ ;  /* 0x0000000000167805 */ /* 0x000fe4000001ff00 */
[----:B------:R-:W-:Y:S01]  /*2cf0*/  CS2R R40, SRZ ;  /* 0x0000000000287805 */ /* 0x000fe2000001ff00 */
[----:B------:R-:W-:-:S04]  /*2d00*/  @!P3 IMAD.WIDE.U32 R28, R25, 0x8, R28 ;  /* 0x00000008191cb825 */ /* 0x000fc800078e001c */
[C---:B------:R-:W-:Y:S01]  /*2d10*/  @!P2 IMAD.WIDE.U32 R30, R14.reuse, 0x8, R30 ;  /* 0x000000080e1ea825 */ /* 0x040fe200078e001e */
[----:B------:R0:W5:Y:S03]  /*2d20*/  @!P5 LDG.E.64 R42, desc[UR4][R34.64] ;  /* 0x00000004222ad981 */ /* 0x000166000c1e1b00 */
[----:B------:R-:W-:Y:S01]  /*2d30*/  @!P2 IMAD.WIDE.U32 R58, R14, 0x8, R32 ;  /* 0x000000080e3aa825 */ /* 0x000fe200078e0020 */
[----:B------:R2:W5:Y:S03]  /*2d40*/  @!P5 LDG.E.64 R18, desc[UR4][R36.64] ;  /* 0x000000042412d981 */ /* 0x000566000c1e1b00 */
[----:B------:R-:W-:Y:S01]  /*2d50*/  @!P6 IMAD.IADD R33, R55, 0x1, R0 ;  /* 0x000000013721e824 */ /* 0x000fe200078e0200 */
[----:B------:R2:W5:Y:S01]  /*2d60*/  @!P3 LDG.E.64 R22, desc[UR4][R28.64] ;  /* 0x000000041c16b981 */ /* 0x000562000c1e1b00 */
[----:B----4-:R-:W-:Y:S01]  /*2d70*/  @!P1 IMAD.WIDE.U32 R2, R27, 0x8, R2 ;  /* 0x000000081b029825 */ /* 0x010fe200078e0002 */
[----:B------:R-:W-:-:S02]  /*2d80*/  CS2R R44, SRZ ;  /* 0x00000000002c7805 */ /* 0x000fc4000001ff00 */
[----:B------:R-:W-:Y:S01]  /*2d90*/  CS2R R20, SRZ ;  /* 0x0000000000147805 */ /* 0x000fe2000001ff00 */
[----:B------:R4:W5:Y:S01]  /*2da0*/  @!P2 LDG.E.64 R40, desc[UR4][R30.64] ;  /* 0x000000041e28a981 */ /* 0x000962000c1e1b00 */
[----:B0-----:R-:W-:Y:S01]  /*2db0*/  @!P1 IMAD.WIDE.U32 R4, R27, 0x8, R4 ;  /* 0x000000081b049825 */ /* 0x001fe200078e0004 */
[----:B------:R-:W-:Y:S02]  /*2dc0*/  CS2R R38, SRZ ;  /* 0x0000000000267805 */ /* 0x000fe4000001ff00 */
[----:B------:R-:W-:Y:S02]  /*2dd0*/  CS2R R24, SRZ ;  /* 0x0000000000187805 */ /* 0x000fe4000001ff00 */
[----:B------:R-:W-:Y:S01]  /*2de0*/  CS2R R34, SRZ ;  /* 0x0000000000227805 */ /* 0x000fe2000001ff00 */
[----:B--2---:R-:W-:Y:S01]  /*2df0*/  @!P6 IMAD.WIDE.U32 R6, R33, 0x8, R6 ;  /* 0x000000082106e825 */ /* 0x004fe200078e0006 */
[----:B------:R-:W-:Y:S02]  /*2e00*/  CS2R R26, SRZ ;  /* 0x00000000001a7805 */ /* 0x000fe4000001ff00 */
[----:B------:R-:W-:-:S02]  /*2e10*/  CS2R R36, SRZ ;  /* 0x0000000000247805 */ /* 0x000fc4000001ff00 */
[----:B------:R-:W-:Y:S01]  /*2e20*/  CS2R R28, SRZ ;  /* 0x00000000001c7805 */ /* 0x000fe2000001ff00 */
[----:B-1----:R-:W-:Y:S01]  /*2e30*/  @!P6 IMAD.WIDE.U32 R8, R33, 0x8, R8 ;  /* 0x000000082108e825 */ /* 0x002fe200078e0008 */
[----:B------:R-:W-:Y:S02]  /*2e40*/  CS2R R32, SRZ ;  /* 0x0000000000207805 */ /* 0x000fe4000001ff00 */
[----:B----4-:R-:W-:Y:S01]  /*2e50*/  CS2R R30, SRZ ;  /* 0x00000000001e7805 */ /* 0x010fe2000001ff00 */
[----:B------:R0:W5:Y:S01]  /*2e60*/  @!P4 LDG.E.64 R44, desc[UR4][R48.64] ;  /* 0x00000004302cc981 */ /* 0x000162000c1e1b00 */
[----:B---3--:R-:W-:-:S03]  /*2e70*/  @!P0 IMAD.WIDE.U32 R10, R15, 0x8, R10 ;  /* 0x000000080f0a8825 */ /* 0x008fc600078e000a */
[----:B------:R0:W5:Y:S01]  /*2e80*/  @!P4 LDG.E.64 R20, desc[UR4][R50.64] ;  /* 0x000000043214c981 */ /* 0x000162000c1e1b00 */
[----:B------:R-:W-:-:S03]  /*2e90*/  @!P0 IMAD.WIDE.U32 R12, R15, 0x8, R12 ;  /* 0x000000080f0c8825 */ /* 0x000fc600078e000c */
[----:B------:R0:W5:Y:S04]  /*2ea0*/  @!P3 LDG.E.64 R38, desc[UR4][R52.64] ;  /* 0x000000043426b981 */ /* 0x000168000c1e1b00 */
[----:B------:R0:W5:Y:S04]  /*2eb0*/  @!P2 LDG.E.64 R24, desc[UR4][R58.64] ;  /* 0x000000043a18a981 */ /* 0x000168000c1e1b00 */
[----:B------:R0:W5:Y:S04]  /*2ec0*/  @!P1 LDG.E.64 R34, desc[UR4][R2.64] ;  /* 0x0000000402229981 */ /* 0x000168000c1e1b00 */
[----:B------:R0:W5:Y:S04]  /*2ed0*/  @!P1 LDG.E.64 R26, desc[UR4][R4.64] ;  /* 0x00000004041a9981 */ /* 0x000168000c1e1b00 */
[----:B------:R0:W5:Y:S04]  /*2ee0*/  @!P6 LDG.E.64 R36, desc[UR4][R6.64] ;  /* 0x000000040624e981 */ /* 0x000168000c1e1b00 */
        /* <DEDUP_REMOVED lines=9> */
[----:B------:R-:W-:-:S06]  /*2f80*/  IMAD.MOV.U32 R52, RZ, RZ, R31 ;  /* 0x000000ffff347224 */ /* 0x000fcc00078e001f */
[----:B------:R-:W-:Y:S02]  /*2f90*/  IMAD.MOV.U32 R3, RZ, RZ, R4 ;  /* 0x000000ffff037224 */ /* 0x000fe400078e0004 */
[----:B------:R-:W-:-:S07]  /*2fa0*/  IMAD.MOV.U32 R2, RZ, RZ, R5 ;  /* 0x000000ffff027224 */ /* 0x000fce00078e0005 */
[----:B------:R-:W-:Y:S05]  /*2fb0*/  CALL.REL.NOINC `($_ZN2at6native29vectorized_elementwise_kernelILi2EZZZNS0_50_GLOBAL__N__2680c7bb_12_PowKernel_cu_140f0503_289624pow_tensor_tensor_kernelERNS_18TensorIteratorBaseEENKUlvE_clEvENKUlvE4_clEvEUlddE_St5arrayIPcLm3EEEEviT0_T1_$__internal_accurate_pow) ;  /* 0x0000002c00647944 */ /* 0x000fea0003c00000 */
[----:B------:R-:W-:Y:S05]  /*2fc0*/  BSYNC B1 ;  /* 0x0000000000017941 */ /* 0x000fea0003800000 */
.L_x_57944:
        /* <DEDUP_REMOVED lines=16> */
[----:B------:R-:W-:Y:S02]  /*30d0*/  ISETP.LT.AND P2, PT, R33, RZ, !P1 ;  /* 0x000000ff2100720c */ /* 0x000fe40004f41270 */
[----:B------:R-:W-:-:S07]  /*30e0*/  PLOP3.LUT P0, PT, P1, PT, PT, 0x8, 0x0 ;  /* 0x000000000000781c */ /* 0x000fce0000f0e170 */
[----:B------:R-:W-:Y:S02]  /*30f0*/  FSEL R2, R6, R2, P2 ;  /* 0x0000000206027208 */ /* 0x000fe40001000000 */
[----:B------:R-:W-:Y:S01]  /*3100*/  FSEL R3, R7, R3, P2 ;  /* 0x0000000307037208 */ /* 0x000fe20001000000 */
[----:B0-----:R-:W-:-:S14]  /*3110*/  DSETP.NEU.AND P3, PT, R4, R30, PT ;  /* 0x0000001e0400722a */ /* 0x001fdc0003f6d000 */
[----:B------:R-:W-:Y:S05]  /*3120*/  @!P3 BRA `(.L_x_57947) ;  /* 0x00000000003cb947 */ /* 0x000fea0003800000 */
[----:B------:R-:W-:Y:S01]  /*3130*/  PLOP3.LUT P0, PT, P1, PT, PT, 0x8, 0x0 ;  /* 0x000000000000781c */ /* 0x000fe20000f0e170 */
[----:B------:R-:W-:Y:S02]  /*3140*/  IMAD.MOV.U32 R2, RZ, RZ, 0x0 ;  /* 0x00000000ff027424 */ /* 0x000fe400078e00ff */
[----:B------:R-:W-:Y:S01]  /*3150*/  IMAD.MOV.U32 R3, RZ, RZ, -0x80000 ;  /* 0xfff80000ff037424 */ /* 0x000fe200078e00ff */
[----:B------:R-:W-:Y:S09]  /*3160*/  BRA `(.L_x_57947) ;  /* 0x00000000002c7947 */ /* 0x000ff20003800000 */
.L_x_57946:
        /* <DEDUP_REMOVED lines=11> */
.L_x_57947:
[----:B------:R-:W-:Y:S05]  /*3220*/  BSYNC B1 ;  /* 0x0000000000017941 */ /* 0x000fea0003800000 */
.L_x_57945:
        /* <DEDUP_REMOVED lines=18> */
.L_x_57951:
        /* <DEDUP_REMOVED lines=10> */
.L_x_57950:
[----:B------:R-:W-:-:S11]  /*33f0*/  DADD R2, R30, R32 ;  /* 0x000000001e027229 */ /* 0x000fd60000000020 */
.L_x_57949:
[----:B------:R-:W-:Y:S05]  /*3400*/  BSYNC B1 ;  /* 0x0000000000017941 */ /* 0x000fea0003800000 */
.L_x_57948:
[----:B------:R-:W-:-:S06]  /*3410*/  DSETP.NEU.AND P0, PT, R30, RZ, PT ;  /* 0x000000ff1e00722a */ /* 0x000fcc0003f0d000 */
[----:B------:R-:W-:-:S06]  /*3420*/  DSETP.EQ.OR P0, PT, R32, 1, !P0 ;  /* 0x3ff000002000742a */ /* 0x000fcc0004702400 */
[----:B------:R-:W-:Y:S02]  /*3430*/  FSEL R58, R2, RZ, !P0 ;  /* 0x000000ff023a7208 */ /* 0x000fe40004000000 */
[----:B------:R-:W-:-:S07]  /*3440*/  FSEL R57, R3, 1.875, !P0 ;  /* 0x3ff0000003397808 */ /* 0x000fce0004000000 */
.L_x_57943:
[----:B------:R-:W-:Y:S05]  /*3450*/  BSYNC B0 ;  /* 0x0000000000007941 */ /* 0x000fea0003800000 */
.L_x_57942:
[----:B-----5:R-:W1:Y:S01]  /*3460*/  S2R R30, SR_TID.X ;  /* 0x00000000001e7919 */ /* 0x020e620000002100 */
[----:B------:R-:W-:Y:S01]  /*3470*/  BSSY B0, `(.L_x_57952) ;  /* 0x0000051000007945 */ /* 0x000fe20003800000 */
[----:B-1----:R-:W-:-:S05]  /*3480*/  VIADD R33, R30, 0x80 ;  /* 0x000000801e217836 */ /* 0x002fca0000000000 */
[----:B------:R-:W-:-:S13]  /*3490*/  ISETP.GE.AND P0, PT, R33, R56, PT ;  /* 0x000000382100720c */ /* 0x000fda0003f06270 */
[----:B------:R-:W-:Y:S05]  /*34a0*/  @P0 BRA `(.L_x_57953) ;  /* 0x0000000400340947 */ /* 0x000fea0003800000 */
[----:B0-----:R-:W-:Y:S01]  /*34b0*/  DADD R4, -RZ, |R46| ;  /* 0x00000000ff047229 */ /* 0x001fe2000000052e */
[----:B------:R-:W-:Y:S01]  /*34c0*/  LOP3.LUT R0, R17, 0x7ff00000, RZ, 0xc0, !PT ;  /* 0x7ff0000011007812 */ /* 0x000fe200078ec0ff */
[----:B------:R-:W-:Y:S01]  /*34d0*/  BSSY B1, `(.L_x_57954) ;  /* 0x000000a000017945 */ /* 0x000fe20003800000 */
[----:B------:R-:W-:Y:S01]  /*34e0*/  IMAD.MOV.U32 R53, RZ, RZ, R16 ;  /* 0x000000ffff357224 */ /* 0x000fe200078e0010 */
[----:B------:R-:W-:Y:S01]  /*34f0*/  MOV R54, 0x3570 ;  /* 0x0000357000367802 */ /* 0x000fe20000000f00 */
[----:B------:R-:W-:Y:S01]  /*3500*/  IMAD.MOV.U32 R52, RZ, RZ, R17 ;  /* 0x000000ffff347224 */ /* 0x000fe200078e0011 */
[----:B------:R-:W-:-:S04]  /*3510*/  LEA.HI R31, R0, 0xfffffc0c, RZ, 0xc ;  /* 0xfffffc0c001f7811 */ /* 0x000fc800078f60ff */
[CC--:B------:R-:W-:Y:S01]  /*3520*/  SHF.L.U64.HI R32, R16.reuse, R31.reuse, R17 ;  /* 0x0000001f10207219 */ /* 0x0c0fe20000010211 */
[----:B------:R-:W-:Y:S01]  /*3530*/  IMAD.MOV.U32 R3, RZ, RZ, R4 ;  /* 0x000000ffff037224 */ /* 0x000fe200078e0004 */
[----:B------:R-:W-:Y:S01]  /*3540*/  SHF.L.U32 R31, R16, R31, RZ ;  /* 0x0000001f101f7219 */ /* 0x000fe200000006ff */
[----:B------:R-:W-:-:S07]  /*3550*/  IMAD.MOV.U32 R2, RZ, RZ, R5 ;  /* 0x000000ffff027224 */ /* 0x000fce00078e0005 */
[----:B------:R-:W-:Y:S05]  /*3560*/  CALL.REL.NOINC `($_ZN2at6native29vectorized_elementwise_kernelILi2EZZZNS0_50_GLOBAL__N__2680c7bb_12_PowKernel_cu_140f0503_289624pow_tensor_tensor_kernelERNS_18TensorIteratorBaseEENKUlvE_clEvENKUlvE4_clEvEUlddE_St5arrayIPcLm3EEEEviT0_T1_$__internal_accurate_pow) ;  /* 0x0000002400f87944 */ /* 0x000fea0003c00000 */
[----:B------:R-:W-:Y:S05]  /*3570*/  BSYNC B1 ;  /* 0x0000000000017941 */ /* 0x000fea0003800000 */
.L_x_57954:
        /* <DEDUP_REMOVED lines=22> */
.L_x_57956:
[----:B------:R-:W-:Y:S01]  /*36e0*/  DSETP.NEU.AND P0, PT, |R16|, 0.5, PT ;  /* 0x3fe000001000742a */ /* 0x000fe20003f0d200 */
[----:B------:R-:W-:Y:S01]  /*36f0*/  ISETP.GE.AND P2, PT, R17, RZ, PT ;  /* 0x000000ff1100720c */ /* 0x000fe20003f46270 */
[----:B------:R-:W-:Y:S01]  /*3700*/  IMAD.MOV.U32 R2, RZ, RZ, RZ ;  /* 0x000000ffff027224 */ /* 0x000fe200078e00ff */
[----:B------:R-:W-:-:S04]  /*3710*/  ISETP.EQ.U32.AND P1, PT, R31, RZ, PT ;  /* 0x000000ff1f00720c */ /* 0x000fc80003f22070 */
[----:B------:R-:W-:-:S04]  /*3720*/  ISETP.EQ.AND.EX P0, PT, R32, -0x80000000, P0, P1 ;  /* 0x800000002000780c */ /* 0x000fc80000702310 */
[----:B------:R-:W-:-:S04]  /*3730*/  SEL R3, R47, RZ, P0 ;  /* 0x000000ff2f037207 */ /* 0x000fc80000000000 */
[----:B------:R-:W-:-:S07]  /*3740*/  @!P2 LOP3.LUT R3, R3, 0x7ff00000, RZ, 0xfc, !PT ;  /* 0x7ff000000303a812 */ /* 0x000fce00078efcff */
.L_x_57957:
[----:B------:R-:W-:Y:S05]  /*3750*/  BSYNC B1 ;  /* 0x0000000000017941 */ /* 0x000fea0003800000 */
.L_x_57955:
        /* <DEDUP_REMOVED lines=18> */
.L_x_57961:
        /* <DEDUP_REMOVED lines=10> */
.L_x_57960:
[----:B------:R-:W-:-:S11]  /*3920*/  DADD R2, R16, R46 ;  /* 0x0000000010027229 */ /* 0x000fd6000000002e */
.L_x_57959:
[----:B------:R-:W-:Y:S05]  /*3930*/  BSYNC B1 ;  /* 0x0000000000017941 */ /* 0x000fea0003800000 */
.L_x_57958:
[----:B------:R-:W-:-:S06]  /*3940*/  DSETP.NEU.AND P0, PT, R16, RZ, PT ;  /* 0x000000ff1000722a */ /* 0x000fcc0003f0d000 */
[----:B------:R-:W-:-:S06]  /*3950*/  DSETP.EQ.OR P0, PT, R46, 1, !P0 ;  /* 0x3ff000002e00742a */ /* 0x000fcc0004702400 */
[----:B------:R-:W-:Y:S02]  /*3960*/  FSEL R47, R2, RZ, !P0 ;  /* 0x000000ff022f7208 */ /* 0x000fe40004000000 */
[----:B------:R-:W-:-:S07]  /*3970*/  FSEL R46, R3, 1.875, !P0 ;  /* 0x3ff00000032e7808 */ /* 0x000fce0004000000 */
.L_x_57953:
[----:B------:R-:W-:Y:S05]  /*3980*/  BSYNC B0 ;  /* 0x0000000000007941 */ /* 0x000fea0003800000 */
.L_x_57952:
[----:B0-----:R-:W-:Y:S01]  /*3990*/  VIADD R3, R30, 0x100 ;  /* 0x000001001e037836 */ /* 0x001fe20000000000 */
[----:B------:R-:W-:Y:S04]  /*39a0*/  BSSY B0, `(.L_x_57962) ;  /* 0x0000050000007945 */ /* 0x000fe80003800000 */
[----:B------:R-:W-:-:S13]  /*39b0*/  ISETP.GE.AND P0, PT, R3, R56, PT ;  /* 0x000000380300720c */ /* 0x000fda0003f06270 */
[----:B------:R-:W-:Y:S05]  /*39c0*/  @P0 BRA `(.L_x_57963) ;  /* 0x0000000400340947 */ /* 0x000fea0003800000 */
[----:B------:R-:W-:Y:S01]  /*39d0*/  DADD R4, -RZ, |R42| ;  /* 0x00000000ff047229 */ /* 0x000fe2000000052a */
[----:B------:R-:W-:Y:S01]  /*39e0*/  LOP3.LUT R0, R19, 0x7ff00000, RZ, 0xc0, !PT ;  /* 0x7ff0000013007812 */ /* 0x000fe200078ec0ff */
[----:B------:R-:W-:Y:S01]  /*39f0*/  BSSY B1, `(.L_x_57964) ;  /* 0x000000a000017945 */ /* 0x000fe20003800000 */
[----:B------:R-:W-:Y:S01]  /*3a00*/  IMAD.MOV.U32 R53, RZ, RZ, R18 ;  /* 0x000000ffff357224 */ /* 0x000fe200078e0012 */
[----:B------:R-:W-:Y:S01]  /*3a10*/  MOV R54, 0x3a90 ;  /* 0x00003a9000367802 */ /* 0x000fe20000000f00 */
[----:B------:R-:W-:Y:S01]  /*3a20*/  IMAD.MOV.U32 R52, RZ, RZ, R19 ;  /* 0x000000ffff347224 */ /* 0x000fe200078e0013 */
[----:B------:R-:W-:-:S04]  /*3a30*/  LEA.HI R7, R0, 0xfffffc0c, RZ, 0xc ;  /* 0xfffffc0c00077811 */ /* 0x000fc800078f60ff */
[----:B------:R-:W-:Y:S01]  /*3a40*/  IMAD.MOV.U32 R3, RZ, RZ, R4 ;  /* 0x000000ffff037224 */ /* 0x000fe200078e0004 */
[CC--:B------:R-:W-:Y:S01]  /*3a50*/  SHF.L.U64.HI R17, R18.reuse, R7.reuse, R19 ;  /* 0x0000000712117219 */ /* 0x0c0fe20000010213 */
[----:B------:R-:W-:Y:S01]  /*3a60*/  IMAD.MOV.U32 R2, RZ, RZ, R5 ;  /* 0x000000ffff027224 */ /* 0x000fe200078e0005 */
[----:B------:R-:W-:-:S07]  /*3a70*/  SHF.L.U32 R16, R18, R7, RZ ;  /* 0x0000000712107219 */ /* 0x000fce00000006ff */
[----:B------:R-:W-:Y:S05]  /*3a80*/  CALL.REL.NOINC `($_ZN2at6native29vectorized_elementwise_kernelILi2EZZZNS0_50_GLOBAL__N__2680c7bb_12_PowKernel_cu_140f0503_289624pow_tensor_tensor_kernelERNS_18TensorIteratorBaseEENKUlvE_clEvENKUlvE4_clEvEUlddE_St5arrayIPcLm3EEEEviT0_T1_$__internal_accurate_pow) ;  /* 0x0000002000b07944 */ /* 0x000fea0003c00000 */
[----:B------:R-:W-:Y:S05]  /*3a90*/  BSYNC B1 ;  /* 0x0000000000017941 */ /* 0x000fea0003800000 */
.L_x_57964:
        /* <DEDUP_REMOVED lines=22> */
.L_x_57966:
[----:B------:R-:W-:Y:S01]  /*3c00*/  DSETP.NEU.AND P0, PT, |R18|, 0.5, PT ;  /* 0x3fe000001200742a */ /* 0x000fe20003f0d200 */
[----:B------:R-:W-:Y:S01]  /*3c10*/  ISETP.GE.AND P2, PT, R19, RZ, PT ;  /* 0x000000ff1300720c */ /* 0x000fe20003f46270 */
[----:B------:R-:W-:Y:S01]  /*3c20*/  IMAD.MOV.U32 R2, RZ, RZ, RZ ;  /* 0x000000ffff027224 */ /* 0x000fe200078e00ff */
[----:B------:R-:W-:-:S04]  /*3c30*/  ISETP.EQ.U32.AND P1, PT, R16, RZ, PT ;  /* 0x000000ff1000720c */ /* 0x000fc80003f22070 */
[----:B------:R-:W-:-:S04]  /*3c40*/  ISETP.EQ.AND.EX P0, PT, R17, -0x80000000, P0, P1 ;  /* 0x800000001100780c */ /* 0x000fc80000702310 */
[----:B------:R-:W-:-:S04]  /*3c50*/  SEL R3, R43, RZ, P0 ;  /* 0x000000ff2b037207 */ /* 0x000fc80000000000 */
[----:B------:R-:W-:-:S07]  /*3c60*/  @!P2 LOP3.LUT R3, R3, 0x7ff00000, RZ, 0xfc, !PT ;  /* 0x7ff000000303a812 */ /* 0x000fce00078efcff */
.L_x_57967:
[----:B------:R-:W-:Y:S05]  /*3c70*/  BSYNC B1 ;  /* 0x0000000000017941 */ /* 0x000fea0003800000 */
.L_x_57965:
        /* <DEDUP_REMOVED lines=18> */
.L_x_57971:
        /* <DEDUP_REMOVED lines=10> */
.L_x_57970:
[----:B------:R-:W-:-:S11]  /*3e40*/  DADD R2, R18, R42 ;  /* 0x0000000012027229 */ /* 0x000fd6000000002a */
.L_x_57969:
[----:B------:R-:W-:Y:S05]  /*3e50*/  BSYNC B1 ;  /* 0x0000000000017941 */ /* 0x000fea0003800000 */
.L_x_57968:
[----:B------:R-:W-:-:S06]  /*3e60*/  DSETP.NEU.AND P0, PT, R18, RZ, PT ;  /* 0x000000ff1200722a */ /* 0x000fcc0003f0d000 */
[----:B------:R-:W-:-:S06]  /*3e70*/  DSETP.EQ.OR P0, PT, R42, 1, !P0 ;  /* 0x3ff000002a00742a */ /* 0x000fcc0004702400 */
[----:B------:R-:W-:Y:S02]  /*3e80*/  FSEL R43, R2, RZ, !P0 ;  /* 0x000000ff022b7208 */ /* 0x000fe40004000000 */
[----:B------:R-:W-:-:S07]  /*3e90*/  FSEL R42, R3, 1.875, !P0 ;  /* 0x3ff00000032a7808 */ /* 0x000fce0004000000 */
.L_x_57963:
[----:B------:R-:W-:Y:S05]  /*3ea0*/  BSYNC B0 ;  /* 0x0000000000007941 */ /* 0x000fea0003800000 */
.L_x_57962:
[----:B------:R-:W-:Y:S01]  /*3eb0*/  VIADD R3, R30, 0x180 ;  /* 0x000001801e037836 */ /* 0x000fe20000000000 */
        /* <DEDUP_REMOVED lines=16> */
.L_x_57974:
        /* <DEDUP_REMOVED lines=22> */
.L_x_57976:
[----:B------:R-:W-:Y:S01]  /*4120*/  DSETP.NEU.AND P0, PT, |R20|, 0.5, PT ;  /* 0x3fe000001400742a */ /* 0x000fe20003f0d200 */
[----:B------:R-:W-:Y:S01]  /*4130*/  ISETP.GE.AND P2, PT, R21, RZ, PT ;  /* 0x000000ff1500720c */ /* 0x000fe20003f46270 */
[----:B------:R-:W-:Y:S01]  /*4140*/  IMAD.MOV.U32 R2, RZ, RZ, RZ ;  /* 0x000000ffff027224 */ /* 0x000fe200078e00ff */
[----:B------:R-:W-:-:S04]  /*4150*/  ISETP.EQ.U32.AND P1, PT, R16, RZ, PT ;  /* 0x000000ff1000720c */ /* 0x000fc80003f22070 */
[----:B------:R-:W-:-:S04]  /*4160*/  ISETP.EQ.AND.EX P0, PT, R17, -0x80000000, P0, P1 ;  /* 0x800000001100780c */ /* 0x000fc80000702310 */
[----:B------:R-:W-:-:S04]  /*4170*/  SEL R3, R45, RZ, P0 ;  /* 0x000000ff2d037207 */ /* 0x000fc80000000000 */
[----:B------:R-:W-:-:S07]  /*4180*/  @!P2 LOP3.LUT R3, R3, 0x7ff00000, RZ, 0xfc, !PT ;  /* 0x7ff000000303a812 */ /* 0x000fce00078efcff */
.L_x_57977:
[----:B------:R-:W-:Y:S05]  /*4190*/  BSYNC B1 ;  /* 0x0000000000017941 */ /* 0x000fea0003800000 */
.L_x_57975:
        /* <DEDUP_REMOVED lines=18> */
.L_x_57981:
        /* <DEDUP_REMOVED lines=10> */
.L_x_57980:
[----:B------:R-:W-:-:S11]  /*4360*/  DADD R2, R20, R44 ;  /* 0x0000000014027229 */ /* 0x000fd6000000002c */
.L_x_57979:
[----:B------:R-:W-:Y:S05]  /*4370*/  BSYNC B1 ;  /* 0x0000000000017941 */ /* 0x000fea0003800000 */
.L_x_57978:
[----:B------:R-:W-:-:S06]  /*4380*/  DSETP.NEU.AND P0, PT, R20, RZ, PT ;  /* 0x000000ff1400722a */ /* 0x000fcc0003f0d000 */
[----:B------:R-:W-:-:S06]  /*4390*/  DSETP.EQ.OR P0, PT, R44, 1, !P0 ;  /* 0x3ff000002c00742a */ /* 0x000fcc0004702400 */
[----:B------:R-:W-:Y:S02]  /*43a0*/  FSEL R32, R2, RZ, !P0 ;  /* 0x000000ff02207208 */ /* 0x000fe40004000000 */
[----:B------:R-:W-:-:S07]  /*43b0*/  FSEL R31, R3, 1.875, !P0 ;  /* 0x3ff00000031f7808 */ /* 0x000fce0004000000 */
.L_x_57973:
[----:B------:R-:W-:Y:S05]  /*43c0*/  BSYNC B0 ;  /* 0x0000000000007941 */ /* 0x000fea0003800000 */
.L_x_57972:
        /* <DEDUP_REMOVED lines=17> */
.L_x_57984:
        /* <DEDUP_REMOVED lines=22> */
.L_x_57986:
[----:B------:R-:W-:Y:S01]  /*4640*/  DSETP.NEU.AND P0, PT, |R22|, 0.5, PT ;  /* 0x3fe000001600742a */ /* 0x000fe20003f0d200 */
[----:B------:R-:W-:Y:S01]  /*4650*/  ISETP.GE.AND P2, PT, R23, RZ, PT ;  /* 0x000000ff1700720c */ /* 0x000fe20003f46270 */
[----:B------:R-:W-:Y:S01]  /*4660*/  IMAD.MOV.U32 R2, RZ, RZ, RZ ;  /* 0x000000ffff027224 */ /* 0x000fe200078e00ff */
[----:B------:R-:W-:-:S04]  /*4670*/  ISETP.EQ.U32.AND P1, PT, R16, RZ, PT ;  /* 0x000000ff1000720c */ /* 0x000fc80003f22070 */
[----:B------:R-:W-:-:S04]  /*4680*/  ISETP.EQ.AND.EX P0, PT, R17, -0x80000000, P0, P1 ;  /* 0x800000001100780c */ /* 0x000fc80000702310 */
[----:B------:R-:W-:-:S04]  /*4690*/  SEL R3, R39, RZ, P0 ;  /* 0x000000ff27037207 */ /* 0x000fc80000000000 */
[----:B------:R-:W-:-:S07]  /*46a0*/  @!P2 LOP3.LUT R3, R3, 0x7ff00000, RZ, 0xfc, !PT ;  /* 0x7ff000000303a812 */ /* 0x000fce00078efcff */
.L_x_57987:
[----:B------:R-:W-:Y:S05]  /*46b0*/  BSYNC B1 ;  /* 0x0000000000017941 */ /* 0x000fea0003800000 */
.L_x_57985:
        /* <DEDUP_REMOVED lines=18> */
.L_x_57991:
        /* <DEDUP_REMOVED lines=10> */
.L_x_57990:
[----:B------:R-:W-:-:S11]  /*4880*/  DADD R2, R22, R38 ;  /* 0x0000000016027229 */ /* 0x000fd60000000026 */
.L_x_57989:
[----:B------:R-:W-:Y:S05]  /*4890*/  BSYNC B1 ;  /* 0x0000000000017941 */ /* 0x000fea0003800000 */
.L_x_57988:
[----:B------:R-:W-:-:S06]  /*48a0*/  DSETP.NEU.AND P0, PT, R22, RZ, PT ;  /* 0x000000ff1600722a */ /* 0x000fcc0003f0d000 */
[----:B------:R-:W-:-:S06]  /*48b0*/  DSETP.EQ.OR P0, PT, R38, 1, !P0 ;  /* 0x3ff000002600742a */ /* 0x000fcc0004702400 */
[----:B------:R-:W-:Y:S02]  /*48c0*/  FSEL R23, R2, RZ, !P0 ;  /* 0x000000ff02177208 */ /* 0x000fe40004000000 */
[----:B------:R-:W-:-:S07]  /*48d0*/  FSEL R22, R3, 1.875, !P0 ;  /* 0x3ff0000003167808 */ /* 0x000fce0004000000 */
.L_x_57983:
[----:B------:R-:W-:Y:S05]  /*48e0*/  BSYNC B0 ;  /* 0x0000000000007941 */ /* 0x000fea0003800000 */
.L_x_57982:
        /* <DEDUP_REMOVED lines=17> */
.L_x_57994:
        /* <DEDUP_REMOVED lines=22> */
.L_x_57996:
[----:B------:R-:W-:Y:S01]  /*4b60*/  DSETP.NEU.AND P0, PT, |R24|, 0.5, PT ;  /* 0x3fe000001800742a */ /* 0x000fe20003f0d200 */
[----:B------:R-:W-:Y:S01]  /*4b70*/  ISETP.GE.AND P2, PT, R25, RZ, PT ;  /* 0x000000ff1900720c */ /* 0x000fe20003f46270 */
[----:B------:R-:W-:Y:S01]  /*4b80*/  IMAD.MOV.U32 R2, RZ, RZ, RZ ;  /* 0x000000ffff027224 */ /* 0x000fe200078e00ff */
[----:B------:R-:W-:-:S04]  /*4b90*/  ISETP.EQ.U32.AND P1, PT, R16, RZ, PT ;  /* 0x000000ff1000720c */ /* 0x000fc80003f22070 */
[----:B------:R-:W-:-:S04]  /*4ba0*/  ISETP.EQ.AND.EX P0, PT, R17, -0x80000000, P0, P1 ;  /* 0x800000001100780c */ /* 0x000fc80000702310 */
[----:B------:R-:W-:-:S04]  /*4bb0*/  SEL R3, R41, RZ, P0 ;  /* 0x000000ff29037207 */ /* 0x000fc80000000000 */
[----:B------:R-:W-:-:S07]  /*4bc0*/  @!P2 LOP3.LUT R3, R3, 0x7ff00000, RZ, 0xfc, !PT ;  /* 0x7ff000000303a812 */ /* 0x000fce00078efcff */
.L_x_57997:
[----:B------:R-:W-:Y:S05]  /*4bd0*/  BSYNC B1 ;  /* 0x0000000000017941 */ /* 0x000fea0003800000 */
.L_x_57995:
        /* <DEDUP_REMOVED lines=18> */
.L_x_58001:
        /* <DEDUP_REMOVED lines=10> */
.L_x_58000:
[----:B------:R-:W-:-:S11]  /*4da0*/  DADD R2, R24, R40 ;  /* 0x0000000018027229 */ /* 0x000fd60000000028 */
.L_x_57999:
[----:B------:R-:W-:Y:S05]  /*4db0*/  BSYNC B1 ;  /* 0x0000000000017941 */ /* 0x000fea0003800000 */
.L_x_57998:
[----:B------:R-:W-:-:S06]  /*4dc0*/  DSETP.NEU.AND P0, PT, R24, RZ, PT ;  /* 0x000000ff1800722a */ /* 0x000fcc0003f0d000 */
[----:B------:R-:W-:-:S06]  /*4dd0*/  DSETP.EQ.OR P0, PT, R40, 1, !P0 ;  /* 0x3ff000002800742a */ /* 0x000fcc0004702400 */
[----:B------:R-:W-:Y:S02]  /*4de0*/  FSEL R21, R2, RZ, !P0 ;  /* 0x000000ff02157208 */ /* 0x000fe40004000000 */
[----:B------:R-:W-:-:S07]  /*4df0*/  FSEL R20, R3, 1.875, !P0 ;  /* 0x3ff0000003147808 */ /* 0x000fce0004000000 */
.L_x_57993:
[----:B------:R-:W-:Y:S05]  /*4e00*/  BSYNC B0 ;  /* 0x0000000000007941 */ /* 0x000fea0003800000 */
.L_x_57992:
        /* <DEDUP_REMOVED lines=17> */
.L_x_58004:
        /* <DEDUP_REMOVED lines=22> */
.L_x_58006:
[----:B------:R-:W-:Y:S01]  /*5080*/  DSETP.NEU.AND P0, PT, |R26|, 0.5, PT ;  /* 0x3fe000001a00742a */ /* 0x000fe20003f0d200 */
[----:B------:R-:W-:Y:S01]  /*5090*/  ISETP.GE.AND P2, PT, R27, RZ, PT ;  /* 0x000000ff1b00720c */ /* 0x000fe20003f46270 */
[----:B------:R-:W-:Y:S01]  /*50a0*/  IMAD.MOV.U32 R2, RZ, RZ, RZ ;  /* 0x000000ffff027224 */ /* 0x000fe200078e00ff */
[----:B------:R-:W-:-:S04]  /*50b0*/  ISETP.EQ.U32.AND P1, PT, R16, RZ, PT ;  /* 0x000000ff1000720c */ /* 0x000fc80003f22070 */
[----:B------:R-:W-:-:S04]  /*50c0*/  ISETP.EQ.AND.EX P0, PT, R17, -0x80000000, P0, P1 ;  /* 0x800000001100780c */ /* 0x000fc80000702310 */
[----:B------:R-:W-:-:S04]  /*50d0*/  SEL R3, R35, RZ, P0 ;  /* 0x000000ff23037207 */ /* 0x000fc80000000000 */
[----:B------:R-:W-:-:S07]  /*50e0*/  @!P2 LOP3.LUT R3, R3, 0x7ff00000, RZ, 0xfc, !PT ;  /* 0x7ff000000303a812 */ /* 0x000fce00078efcff */
.L_x_58007:
[----:B------:R-:W-:Y:S05]  /*50f0*/  BSYNC B1 ;  /* 0x0000000000017941 */ /* 0x000fea0003800000 */
.L_x_58005:
        /* <DEDUP_REMOVED lines=18> */
.L_x_58011:
        /* <DEDUP_REMOVED lines=10> */
.L_x_58010:
[----:B------:R-:W-:-:S11]  /*52c0*/  DADD R2, R26, R34 ;  /* 0x000000001a027229 */ /* 0x000fd60000000022 */
.L_x_58009:
[----:B------:R-:W-:Y:S05]  /*52d0*/  BSYNC B1 ;  /* 0x0000000000017941 */ /* 0x000fea0003800000 */
.L_x_58008:
[----:B------:R-:W-:-:S06]  /*52e0*/  DSETP.NEU.AND P0, PT, R26, RZ, PT ;  /* 0x000000ff1a00722a */ /* 0x000fcc0003f0d000 */
[----:B------:R-:W-:-:S06]  /*52f0*/  DSETP.EQ.OR P0, PT, R34, 1, !P0 ;  /* 0x3ff000002200742a */ /* 0x000fcc0004702400 */
[----:B------:R-:W-:Y:S02]  /*5300*/  FSEL R19, R2, RZ, !P0 ;  /* 0x000000ff02137208 */ /* 0x000fe40004000000 */
[----:B------:R-:W-:-:S07]  /*5310*/  FSEL R18, R3, 1.875, !P0 ;  /* 0x3ff0000003127808 */ /* 0x000fce0004000000 */
.L_x_58003:
[----:B------:R-:W-:Y:S05]  /*5320*/  BSYNC B0 ;  /* 0x0000000000007941 */ /* 0x000fea0003800000 */
.L_x_58002:
        /* <DEDUP_REMOVED lines=17> */
.L_x_58014:
        /* <DEDUP_REMOVED lines=22> */
.L_x_58016:
[----:B------:R-:W-:Y:S01]  /*55a0*/  DSETP.NEU.AND P0, PT, |R28|, 0.5, PT ;  /* 0x3fe000001c00742a */ /* 0x000fe20003f0d200 */
[----:B------:R-:W-:Y:S01]  /*55b0*/  ISETP.GE.AND P2, PT, R29, RZ, PT ;  /* 0x000000ff1d00720c */ /* 0x000fe20003f46270 */
[----:B------:R-:W-:Y:S01]  /*55c0*/  IMAD.MOV.U32 R2, RZ, RZ, RZ ;  /* 0x000000ffff027224 */ /* 0x000fe200078e00ff */
[----:B------:R-:W-:-:S04]  /*55d0*/  ISETP.EQ.U32.AND P1, PT, R16, RZ, PT ;  /* 0x000000ff1000720c */ /* 0x000fc80003f22070 */
[----:B------:R-:W-:-:S04]  /*55e0*/  ISETP.EQ.AND.EX P0, PT, R17, -0x80000000, P0, P1 ;  /* 0x800000001100780c */ /* 0x000fc80000702310 */
[----:B------:R-:W-:-:S04]  /*55f0*/  SEL R3, R37, RZ, P0 ;  /* 0x000000ff25037207 */ /* 0x000fc80000000000 */
[----:B------:R-:W-:-:S07]  /*5600*/  @!P2 LOP3.LUT R3, R3, 0x7ff00000, RZ, 0xfc, !PT ;  /* 0x7ff000000303a812 */ /* 0x000fce00078efcff */
.L_x_58017:
[----:B------:R-:W-:Y:S05]  /*5610*/  BSYNC B1 ;  /* 0x0000000000017941 */ /* 0x000fea0003800000 */
.L_x_58015:
        /* <DEDUP_REMOVED lines=18> */
.L_x_58021:
        /* <DEDUP_REMOVED lines=10> */
.L_x_58020:
[----:B------:R-:W-:-:S11]  /*57e0*/  DADD R2, R28, R36 ;  /* 0x000000001c027229 */ /* 0x000fd60000000024 */
.L_x_58019:
[----:B------:R-:W-:Y:S05]  /*57f0*/  BSYNC B1 ;  /* 0x0000000000017941 */ /* 0x000fea0003800000 */
.L_x_58018:
[----:B------:R-:W-:-:S06]  /*5800*/  DSETP.NEU.AND P0, PT, R28, RZ, PT ;  /* 0x000000ff1c00722a */ /* 0x000fcc0003f0d000 */
[----:B------:R-:W-:-:S06]  /*5810*/  DSETP.EQ.OR P0, PT, R36, 1, !P0 ;  /* 0x3ff000002400742a */ /* 0x000fcc0004702400 */
[----:B------:R-:W-:Y:S02]  /*5820*/  FSEL R0, R2, RZ, !P0 ;  /* 0x000000ff02007208 */ /* 0x000fe40004000000 */
[----:B------:R-:W-:-:S07]  /*5830*/  FSEL R3, R3, 1.875, !P0 ;  /* 0x3ff0000003037808 */ /* 0x000fce0004000000 */
.L_x_58013:
[----:B------:R-:W-:Y:S05]  /*5840*/  BSYNC B0 ;  /* 0x0000000000007941 */ /* 0x000fea0003800000 */
.L_x_58012:
[----:B------:R-:W-:Y:S01]  /*5850*/  ISETP.GE.AND P0, PT, R30, R56, PT ;  /* 0x000000381e00720c */ /* 0x000fe20003f06270 */
[----:B------:R-:W-:Y:S04]  /*5860*/  BSSY B0, `(.L_x_58022) ;  /* 0x0000045000007945 */ /* 0x000fe80003800000 */
[----:B------:R-:W-:Y:S08]  /*5870*/  BSSY B1, `(.L_x_58023) ;  /* 0x000003a000017945 */ /* 0x000ff00003800000 */
[----:B------:R-:W-:Y:S05]  /*5880*/  @P0 BRA `(.L_x_58024) ;  /* 0x0000000000440947 */ /* 0x000fea0003800000 */
[----:B------:R-:W0:Y:S01]  /*5890*/  S2R R2, SR_TID.X ;  /* 0x0000000000027919 */ /* 0x000e220000002100 */
[----:B------:R-:W1:Y:S01]  /*58a0*/  LDC.64 R4, c[0x0][0x220] ;  /* 0x00008800ff047b82 */ /* 0x000e620000000a00 */
[----:B------:R-:W-:Y:S02]  /*58b0*/  IMAD.MOV.U32 R59, RZ, RZ, R57 ;  /* 0x000000ffff3b7224 */ /* 0x000fe400078e0039 */
[----:B------:R-:W-:-:S05]  /*58c0*/  IMAD.MOV.U32 R30, RZ, RZ, R33 ;  /* 0x000000ffff1e7224 */ /* 0x000fca00078e0021 */
[----:B------:R-:W-:Y:S01]  /*58d0*/  ISETP.GE.AND P0, PT, R30, R56, PT ;  /* 0x000000381e00720c */ /* 0x000fe20003f06270 */
[----:B0-----:R-:W-:-:S04]  /*58e0*/  IMAD.IADD R7, R55, 0x1, R2 ;  /* 0x0000000137077824 */ /* 0x001fc800078e0202 */
[----:B-1----:R-:W-:-:S05]  /*58f0*/  IMAD.WIDE.U32 R4, R7, 0x8, R4 ;  /* 0x0000000807047825 */ /* 0x002fca00078e0004 */
[----:B------:R0:W-:Y:S03]  /*5900*/  STG.E.64 desc[UR4][R4.64], R58 ;  /* 0x0000003a04007986 */ /* 0x0001e6000c101b04 */
[----:B------:R-:W-:Y:S05]  /*5910*/  @P0 BRA `(.L_x_58025) ;  /* 0x0000000000480947 */ /* 0x000fea0003800000 */
[----:B0-----:R-:W0:Y:S01]  /*5920*/  LDC.64 R4, c[0x0][0x220] ;  /* 0x00008800ff047b82 */ /* 0x001e220000000a00 */
[-C--:B------:R-:W-:Y:S01]  /*5930*/  LOP3.LUT R47, R47, R46.reuse, RZ, 0x3c, !PT ;  /* 0x0000002e2f2f7212 */ /* 0x080fe200078e3cff */
[----:B------:R-:W-:Y:S02]  /*5940*/  IMAD.IADD R7, R55, 0x1, R30 ;  /* 0x0000000137077824 */ /* 0x000fe400078e021e */
[----:B------:R-:W-:Y:S01]  /*5950*/  VIADD R30, R30, 0x80 ;  /* 0x000000801e1e7836 */ /* 0x000fe20000000000 */
[----:B------:R-:W-:-:S04]  /*5960*/  LOP3.LUT R46, R47, R46, RZ, 0x3c, !PT ;  /* 0x0000002e2f2e7212 */ /* 0x000fc800078e3cff */
[----:B------:R-:W-:Y:S01]  /*5970*/  LOP3.LUT R47, R47, R46, RZ, 0x3c, !PT ;  /* 0x0000002e2f2f7212 */ /* 0x000fe200078e3cff */
[----:B0-----:R-:W-:-:S05]  /*5980*/  IMAD.WIDE.U32 R4, R7, 0x8, R4 ;  /* 0x0000000807047825 */ /* 0x001fca00078e0004 */
[----:B------:R0:W-:Y:S02]  /*5990*/  STG.E.64 desc[UR4][R4.64], R46 ;  /* 0x0000002e04007986 */ /* 0x0001e4000c101b04 */
.L_x_58024:
[----:B------:R-:W-:-:S13]  /*59a0*/  ISETP.GE.AND P0, PT, R30, R56, PT ;  /* 0x000000381e00720c */ /* 0x000fda0003f06270 */
        /* <DEDUP_REMOVED lines=9> */
.L_x_58025:
[----:B------:R-:W-:-:S13]  /*5a40*/  ISETP.GE.AND P0, PT, R30, R56, PT ;  /* 0x000000381e00720c */ /* 0x000fda0003f06270 */
[----:B------:R-:W-:Y:S05]  /*5a50*/  @P0 BRA `(.L_x_58027) ;  /* 0x0000000000400947 */ /* 0x000fea0003800000 */
[----:B01----:R-:W0:Y:S01]  /*5a60*/  LDC.64 R4, c[0x0][0x220] ;  /* 0x00008800ff047b82 */ /* 0x003e220000000a00 */
[----:B------:R-:W-:Y:S02]  /*5a70*/  IMAD.IADD R7, R55, 0x1, R30 ;  /* 0x0000000137077824 */ /* 0x000fe400078e021e */
[----:B------:R-:W-:Y:S02]  /*5a80*/  IMAD.MOV.U32 R33, RZ, RZ, R31 ;  /* 0x000000ffff217224 */ /* 0x000fe400078e001f */
[----:B------:R-:W-:Y:S02]  /*5a90*/  VIADD R30, R30, 0x80 ;  /* 0x000000801e1e7836 */ /* 0x000fe40000000000 */
[----:B0-----:R-:W-:-:S05]  /*5aa0*/  IMAD.WIDE.U32 R4, R7, 0x8, R4 ;  /* 0x0000000807047825 */ /* 0x001fca00078e0004 */
[----:B------:R1:W-:Y:S02]  /*5ab0*/  STG.E.64 desc[UR4][R4.64], R32 ;  /* 0x0000002004007986 */ /* 0x0003e4000c101b04 */
.L_x_58026:
[----:B------:R-:W-:-:S13]  /*5ac0*/  ISETP.GE.AND P0, PT, R30, R56, PT ;  /* 0x000000381e00720c */ /* 0x000fda0003f06270 */
[----:B------:R-:W-:Y:S05]  /*5ad0*/  @P0 BRA `(.L_x_58028) ;  /* 0x00000000004c0947 */ /* 0x000fea0003800000 */
[----:B01----:R-:W0:Y:S01]  /*5ae0*/  LDC.64 R4, c[0x0][0x220] ;  /* 0x00008800ff047b82 */ /* 0x003e220000000a00 */
[-C--:B------:R-:W-:Y:S01]  /*5af0*/  LOP3.LUT R23, R23, R22.reuse, RZ, 0x3c, !PT ;  /* 0x0000001617177212 */ /* 0x080fe200078e3cff */
[----:B------:R-:W-:Y:S02]  /*5b00*/  IMAD.IADD R7, R55, 0x1, R30 ;  /* 0x0000000137077824 */ /* 0x000fe400078e021e */
[----:B------:R-:W-:Y:S01]  /*5b10*/  VIADD R30, R30, 0x80 ;  /* 0x000000801e1e7836 */ /* 0x000fe20000000000 */
[----:B------:R-:W-:-:S04]  /*5b20*/  LOP3.LUT R22, R23, R22, RZ, 0x3c, !PT ;  /* 0x0000001617167212 */ /* 0x000fc800078e3cff */
[----:B------:R-:W-:Y:S01]  /*5b30*/  LOP3.LUT R23, R23, R22, RZ, 0x3c, !PT ;  /* 0x0000001617177212 */ /* 0x000fe200078e3cff */
[----:B0-----:R-:W-:-:S05]  /*5b40*/  IMAD.WIDE.U32 R4, R7, 0x8, R4 ;  /* 0x0000000807047825 */ /* 0x001fca00078e0004 */
[----:B------:R2:W-:Y:S02]  /*5b50*/  STG.E.64 desc[UR4][R4.64], R22 ;  /* 0x0000001604007986 */ /* 0x0005e4000c101b04 */
.L_x_58027:
[----:B------:R-:W-:-:S13]  /*5b60*/  ISETP.GE.AND P0, PT, R30, R56, PT ;  /* 0x000000381e00720c */ /* 0x000fda0003f06270 */
[----:B------:R-:W-:Y:S05]  /*5b70*/  @P0 BREAK B1 ;  /* 0x0000000000010942 */ /* 0x000fea0003800000 */
[----:B------:R-:W-:Y:S05]  /*5b80*/  @P0 BRA `(.L_x_58029) ;  /* 0x0000000000480947 */ /* 0x000fea0003800000 */
[----:B012---:R-:W0:Y:S01]  /*5b90*/  LDC.64 R4, c[0x0][0x220] ;  /* 0x00008800ff047b82 */ /* 0x007e220000000a00 */
[-C--:B------:R-:W-:Y:S01]  /*5ba0*/  LOP3.LUT R21, R21, R20.reuse, RZ, 0x3c, !PT ;  /* 0x0000001415157212 */ /* 0x080fe200078e3cff */
[----:B------:R-:W-:Y:S02]  /*5bb0*/  IMAD.IADD R7, R55, 0x1, R30 ;  /* 0x0000000137077824 */ /* 0x000fe400078e021e */
[----:B------:R-:W-:Y:S01]  /*5bc0*/  VIADD R30, R30, 0x80 ;  /* 0x000000801e1e7836 */ /* 0x000fe20000000000 */
[----:B------:R-:W-:-:S04]  /*5bd0*/  LOP3.LUT R20, R21, R20, RZ, 0x3c, !PT ;  /* 0x0000001415147212 */ /* 0x000fc800078e3cff */
[----:B------:R-:W-:Y:S01]  /*5be0*/  LOP3.LUT R21, R21, R20, RZ, 0x3c, !PT ;  /* 0x0000001415157212 */ /* 0x000fe200078e3cff */
[----:B0-----:R-:W-:-:S05]  /*5bf0*/  IMAD.WIDE.U32 R4, R7, 0x8, R4 ;  /* 0x0000000807047825 */ /* 0x001fca00078e0004 */
[----:B------:R2:W-:Y:S02]  /*5c00*/  STG.E.64 desc[UR4][R4.64], R20 ;  /* 0x0000001404007986 */ /* 0x0005e4000c101b04 */
.L_x_58028:
[----:B------:R-:W-:Y:S05]  /*5c10*/  BSYNC B1 ;  /* 0x0000000000017941 */ /* 0x000fea0003800000 */
.L_x_58023:
[----:B------:R-:W-:-:S13]  /*5c20*/  ISETP.GE.AND P0, PT, R30, R56, PT ;  /* 0x000000381e00720c */ /* 0x000fda0003f06270 */
[----:B012---:R-:W0:Y:S01]  /*5c30*/  @!P0 LDC.64 R4, c[0x0][0x220] ;  /* 0x00008800ff048b82 */ /* 0x007e220000000a00 */
[-C--:B------:R-:W-:Y:S01]  /*5c40*/  @!P0 LOP3.LUT R19, R19, R18.reuse, RZ, 0x3c, !PT ;  /* 0x0000001213138212 */ /* 0x080fe200078e3cff */
[----:B------:R-:W-:Y:S02]  /*5c50*/  @!P0 IMAD.IADD R7, R55, 0x1, R30 ;  /* 0x0000000137078824 */ /* 0x000fe400078e021e */
[----:B------:R-:W-:Y:S01]  /*5c60*/  @!P0 VIADD R30, R30, 0x80 ;  /* 0x000000801e1e8836 */ /* 0x000fe20000000000 */
[----:B------:R-:W-:-:S04]  /*5c70*/  @!P0 LOP3.LUT R18, R19, R18, RZ, 0x3c, !PT ;  /* 0x0000001213128212 */ /* 0x000fc800078e3cff */
[----:B------:R-:W-:Y:S01]  /*5c80*/  @!P0 LOP3.LUT R19, R19, R18, RZ, 0x3c, !PT ;  /* 0x0000001213138212 */ /* 0x000fe200078e3cff */
[----:B0-----:R-:W-:-:S05]  /*5c90*/  @!P0 IMAD.WIDE.U32 R4, R7, 0x8, R4 ;  /* 0x0000000807048825 */ /* 0x001fca00078e0004 */
[----:B------:R3:W-:Y:S02]  /*5ca0*/  @!P0 STG.E.64 desc[UR4][R4.64], R18 ;  /* 0x0000001204008986 */ /* 0x0007e4000c101b04 */
.L_x_58029:
[----:B------:R-:W-:Y:S05]  /*5cb0*/  BSYNC B0 ;  /* 0x0000000000007941 */ /* 0x000fea0003800000 */
.L_x_58022:
[----:B------:R-:W-:Y:S05]  /*5cc0*/  WARPSYNC.ALL ;  /* 0x0000000000007948 */ /* 0x000fea0003800000 */
[----:B------:R-:W-:-:S13]  /*5cd0*/  ISETP.GE.AND P0, PT, R30, R56, PT ;  /* 0x000000381e00720c */ /* 0x000fda0003f06270 */
[----:B------:R-:W-:Y:S05]  /*5ce0*/  @P0 EXIT ;  /* 0x000000000000094d */ /* 0x000fea0003800000 */
[----:B0123--:R-:W0:Y:S01]  /*5cf0*/  LDC.64 R4, c[0x0][0x220] ;  /* 0x00008800ff047b82 */ /* 0x00fe220000000a00 */
[----:B------:R-:W-:Y:S02]  /*5d00*/  IMAD.IADD R55, R55, 0x1, R30 ;  /* 0x0000000137377824 */ /* 0x000fe400078e021e */
[----:B------:R-:W-:Y:S02]  /*5d10*/  IMAD.MOV.U32 R2, RZ, RZ, R0 ;  /* 0x000000ffff027224 */ /* 0x000fe400078e0000 */
[----:B0-----:R-:W-:-:S05]  /*5d20*/  IMAD.WIDE.U32 R4, R55, 0x8, R4 ;  /* 0x0000000837047825 */ /* 0x001fca00078e0004 */
[----:B------:R-:W-:Y:S01]  /*5d30*/  STG.E.64 desc[UR4][R4.64], R2 ;  /* 0x0000000204007986 */ /* 0x000fe2000c101b04 */
[----:B------:R-:W-:Y:S05]  /*5d40*/  EXIT ;  /* 0x000000000000794d */ /* 0x000fea0003800000 */
        .type           $_ZN2at6native29vectorized_elementwise_kernelILi2EZZZNS0_50_GLOBAL__N__2680c7bb_12_PowKernel_cu_140f0503_289624pow_tensor_tensor_kernelERNS_18TensorIteratorBaseEENKUlvE_clEvENKUlvE4_clEvEUlddE_St5arrayIPcLm3EEEEviT0_T1_$__internal_accurate_pow,@function
        .size           $_ZN2at6native29vectorized_elementwise_kernelILi2EZZZNS0_50_GLOBAL__N__2680c7bb_12_PowKernel_cu_140f0503_289624pow_tensor_tensor_kernelERNS_18TensorIteratorBaseEENKUlvE_clEvENKUlvE4_clEvEUlddE_St5arrayIPcLm3EEEEviT0_T1_$__internal_accurate_pow,(.L_x_71558 - $_ZN2at6native29vectorized_elementwise_kernelILi2EZZZNS0_50_GLOBAL__N__2680c7bb_12_PowKernel_cu_140f0503_289624pow_tensor_tensor_kernelERNS_18TensorIteratorBaseEENKUlvE_clEvENKUlvE4_clEvEUlddE_St5arrayIPcLm3EEEEviT0_T1_$__internal_accurate_pow)
$_ZN2at6native29vectorized_elementwise_kernelILi2EZZZNS0_50_GLOBAL__N__2680c7bb_12_PowKernel_cu_140f0503_289624pow_tensor_tensor_kernelERNS_18TensorIteratorBaseEENKUlvE_clEvENKUlvE4_clEvEUlddE_St5arrayIPcLm3EEEEviT0_T1_$__internal_accurate_pow:
[--C-:B------:R-:W-:Y:S01]  /*5d50*/  SHF.R.U32.HI R0, RZ, 0x14, R2.reuse ;  /* 0x00000014ff007819 */ /* 0x100fe20000011602 */
[----:B------:R-:W-:Y:S01]  /*5d60*/  IMAD.MOV.U32 R4, RZ, RZ, R3 ;  /* 0x000000ffff047224 */ /* 0x000fe200078e0003 */
[----:B------:R-:W-:Y:S01]  /*5d70*/  UMOV UR6, 0x7d2cafe2 ;  /* 0x7d2cafe200067882 */ /* 0x000fe20000000000 */
[----:B------:R-:W-:Y:S01]  /*5d80*/  IMAD.MOV.U32 R5, RZ, RZ, R2 ;  /* 0x000000ffff057224 */ /* 0x000fe200078e0002 */
[----:B------:R-:W-:Y:S01]  /*5d90*/  ISETP.NE.AND P0, PT, R0, RZ, PT ;  /* 0x000000ff0000720c */ /* 0x000fe20003f05270 */
[----:B------:R-:W-:Y:S01]  /*5da0*/  IMAD.MOV.U32 R6, RZ, RZ, RZ ;  /* 0x000000ffff067224 */ /* 0x000fe200078e00ff */
[----:B------:R-:W-:Y:S01]  /*5db0*/  UMOV UR7, 0x3eb0f5ff ;  /* 0x3eb0f5ff00077882 */ /* 0x000fe20000000000 */
[----:B------:R-:W-:Y:S02]  /*5dc0*/  IMAD.MOV.U32 R12, RZ, RZ, 0x41ad3b5a ;  /* 0x41ad3b5aff0c7424 */ /* 0x000fe400078e00ff */
[----:B------:R-:W-:-:S08]  /*5dd0*/  IMAD.MOV.U32 R13, RZ, RZ, 0x3ed0f5d2 ;  /* 0x3ed0f5d2ff0d7424 */ /* 0x000fd000078e00ff */
[----:B------:R-:W-:-:S10]  /*5de0*/  @!P0 DMUL R8, R4, 1.80143985094819840000e+16 ;  /* 0x4350000004088828 */ /* 0x000fd40000000000 */
[----:B------:R-:W-:Y:S01]  /*5df0*/  @!P0 IMAD.MOV.U32 R2, RZ, RZ, R9 ;  /* 0x000000ffff028224 */ /* 0x000fe200078e0009 */
[----:B------:R-:W-:Y:S01]  /*5e00*/  @!P0 LEA.HI R0, R9, 0xffffffca, RZ, 0xc ;  /* 0xffffffca09008811 */ /* 0x000fe200078f60ff */
[----:B------:R-:W-:-:S03]  /*5e10*/  @!P0 IMAD.MOV.U32 R3, RZ, RZ, R8 ;  /* 0x000000ffff038224 */ /* 0x000fc600078e0008 */
[----:B------:R-:W-:Y:S01]  /*5e20*/  LOP3.LUT R2, R2, 0x800fffff, RZ, 0xc0, !PT ;  /* 0x800fffff02027812 */ /* 0x000fe200078ec0ff */
[----:B------:R-:W-:-:S03]  /*5e30*/  IMAD.MOV.U32 R4, RZ, RZ, R3 ;  /* 0x000000ffff047224 */ /* 0x000fc600078e0003 */
        /* <DEDUP_REMOVED lines=43> */
[----:B------:R-:W-:-:S05]  /*60f0*/  IMAD.MOV.U32 R12, RZ, RZ, R6 ;  /* 0x000000ffff0c7224 */ /* 0x000fca00078e0006 */
[C---:B------:R-:W-:Y:S02]  /*6100*/  DFMA R10, R2.reuse, R2, -R14 ;  /* 0x00000002020a722b */ /* 0x040fe4000000080e */
[----:B------:R-:W-:-:S06]  /*6110*/  DMUL R8, R2, R14 ;  /* 0x0000000e02087228 */ /* 0x000fcc0000000000 */
[C---:B------:R-:W-:Y:S02]  /*6120*/  DFMA R48, R2.reuse, R12, R10 ;  /* 0x0000000c0230722b */ /* 0x040fe4000000000a */
[----:B------:R-:W-:Y:S02]  /*6130*/  DADD R12, RZ, R50 ;  /* 0x00000000ff0c7229 */ /* 0x000fe40000000032 */
[----:B------:R-:W-:-:S06]  /*6140*/  DFMA R10, R2, R14, -R8 ;  /* 0x0000000e020a722b */ /* 0x000fcc0000000808 */
[----:B------:R-:W-:Y:S01]  /*6150*/  DADD R12, R12, -UR6 ;  /* 0x800000060c0c7e29 */ /* 0x000fe20008000000 */
[----:B------:R-:W-:Y:S01]  /*6160*/  UMOV UR6, 0x80000000 ;  /* 0x8000000000067882 */ /* 0x000fe20000000000 */
[----:B------:R-:W-:Y:S01]  /*6170*/  DFMA R14, R6, R14, R10 ;  /* 0x0000000e060e722b */ /* 0x000fe2000000000a */
[----:B------:R-:W-:-:S05]  /*6180*/  UMOV UR7, 0x43300000 ;  /* 0x4330000000077882 */ /* 0x000fca0000000000 */
[----:B------:R-:W-:Y:S02]  /*6190*/  DADD R10, R4, R12 ;  /* 0x00000000040a7229 */ /* 0x000fe4000000000c */
[----:B------:R-:W-:-:S06]  /*61a0*/  DFMA R48, R2, R48, R14 ;  /* 0x000000300230722b */ /* 0x000fcc000000000e */
        /* <DEDUP_REMOVED lines=13> */
[----:B------:R-:W-:-:S05]  /*6280*/  @P1 VIADD R8, R0, 0xfffffc02 ;  /* 0xfffffc0200081836 */ /* 0x000fca0000000000 */
        /* <DEDUP_REMOVED lines=17> */
[----:B------:R-:W-:Y:S01]  /*63a0*/  UMOV UR6, 0xfefa39ef ;  /* 0xfefa39ef00067882 */ /* 0x000fe20000000000 */
[----:B------:R-:W-:Y:S01]  /*63b0*/  IMAD.MOV.U32 R7, RZ, RZ, R52 ;  /* 0x000000ffff077224 */ /* 0x000fe200078e0034 */
[----:B------:R-:W-:Y:S01]  /*63c0*/  UMOV UR7, 0x3fe62e42 ;  /* 0x3fe62e4200077882 */ /* 0x000fe20000000000 */
[----:B------:R-:W-:Y:S02]  /*63d0*/  IMAD.MOV.U32 R6, RZ, RZ, R53 ;  /* 0x000000ffff067224 */ /* 0x000fe400078e0035 */
[C---:B------:R-:W-:Y:S01]  /*63e0*/  IMAD.SHL.U32 R0, R7.reuse, 0x2, RZ ;  /* 0x0000000207007824 */ /* 0x040fe200078e00ff */
[----:B------:R-:W-:Y:S01]  /*63f0*/  LOP3.LUT R4, R7, 0xff0fffff, RZ, 0xc0, !PT ;  /* 0xff0fffff07047812 */ /* 0x000fe200078ec0ff */
[----:B------:R-:W-:-:S03]  /*6400*/  DADD R8, R2, R10 ;  /* 0x0000000002087229 */ /* 0x000fc6000000000a */
[----:B------:R-:W-:-:S04]  /*6410*/  ISETP.GT.U32.AND P0, PT, R0, -0x2000001, PT ;  /* 0xfdffffff0000780c */ /* 0x000fc80003f04070 */
[----:B------:R-:W-:Y:S01]  /*6420*/  SEL R7, R4, R7, P0 ;  /* 0x0000000704077207 */ /* 0x000fe20000000000 */
[----:B------:R-:W-:-:S05]  /*6430*/  DADD R2, R2, -R8 ;  /* 0x0000000002027229 */ /* 0x000fca0000000808 */
[----:B------:R-:W-:-:S03]  /*6440*/  DMUL R4, R8, R6 ;  /* 0x0000000608047228 */ /* 0x000fc60000000000 */
[----:B------:R-:W-:-:S05]  /*6450*/  DADD R2, R10, R2 ;  /* 0x000000000a027229 */ /* 0x000fca0000000002 */
        /* <DEDUP_REMOVED lines=51> */
[----:B------:R-:W-:Y:S02]  /*6790*/  FSEL R10, R12, RZ, P1 ;  /* 0x000000ff0c0a7208 */ /* 0x000fe40000800000 */
[----:B------:R-:W-:Y:S02]  /*67a0*/  @!P0 SHF.R.S32.HI R0, RZ, 0x1, R0 ;  /* 0x00000001ff008819 */ /* 0x000fe40000011400 */
[----:B------:R-:W-:-:S03]  /*67b0*/  FSEL R11, R13, RZ, P1 ;  /* 0x000000ff0d0b7208 */ /* 0x000fc60000800000 */
[----:B------:R-:W-:Y:S02]  /*67c0*/  @!P0 IMAD R9, R0, 0x100000, R9 ;  /* 0x0010000000098824 */ /* 0x000fe400078e0209 */
[----:B------:R-:W-:Y:S02]  /*67d0*/  @!P0 IMAD.IADD R0, R6, 0x1, -R0 ;  /* 0x0000000106008824 */ /* 0x000fe400078e0a00 */
[----:B------:R-:W-:-:S03]  /*67e0*/  @!P0 IMAD.MOV.U32 R6, RZ, RZ, RZ ;  /* 0x000000ffff068224 */ /* 0x000fc600078e00ff */
[----:B------:R-:W-:-:S06]  /*67f0*/  @!P0 LEA R7, R0, 0x3ff00000, 0x14 ;  /* 0x3ff0000000078811 */ /* 0x000fcc00078ea0ff */
[----:B------:R-:W-:-:S11]  /*6800*/  @!P0 DMUL R10, R8, R6 ;  /* 0x00000006080a8228 */ /* 0x000fd60000000000 */
.L_x_58030:
[----:B------:R-:W-:Y:S02]  /*6810*/  DSETP.NEU.AND P0, PT, |R10|, +INF , PT ;  /* 0x7ff000000a00742a */ /* 0x000fe40003f0d200 */
[----:B------:R-:W-:Y:S01]  /*6820*/  DADD R4, R2, R4 ;  /* 0x0000000002047229 */ /* 0x000fe20000000004 */
[----:B------:R-:W-:Y:S02]  /*6830*/  IMAD.MOV.U32 R2, RZ, RZ, R54 ;  /* 0x000000ffff027224 */ /* 0x000fe400078e0036 */
[----:B------:R-:W-:-:S09]  /*6840*/  IMAD.MOV.U32 R3, RZ, RZ, 0x0 ;  /* 0x00000000ff037424 */ /* 0x000fd200078e00ff */
[----:B------:R-:W-:-:S10]  /*6850*/  @P0 DFMA R10, R4, R10, R10 ;  /* 0x0000000a040a022b */ /* 0x000fd4000000000a */
[----:B------:R-:W-:Y:S01]  /*6860*/  IMAD.MOV.U32 R0, RZ, RZ, R10 ;  /* 0x000000ffff007224 */ /* 0x000fe200078e000a */
[----:B------:R-:W-:Y:S06]  /*6870*/  RET.REL.NODEC R2 `(_ZN2at6native29vectorized_elementwise_kernelILi2EZZZNS0_50_GLOBAL__N__2680c7bb_12_PowKernel_cu_140f0503_289624pow_tensor_tensor_kernelERNS_18TensorIteratorBaseEENKUlvE_clEvENKUlvE4_clEvEUlddE_St5arrayIPcLm3EEEEviT0_T1_) ;  /* 0xffffff9402e07950 */ /* 0x000fec0003c3ffff */
.L_x_58031:
        /* <DEDUP_REMOVED lines=16> */
.L_x_71558:


//--------------------- .text._ZN2at6native29vectorized_elementwise_kernelILi4EZZZNS0_50_GLOBAL__N__2680c7bb_12_PowKernel_cu_140f0503_289624pow_tensor_tensor_kernelERNS_18TensorIteratorBaseEENKUlvE_clEvENKUlvE4_clEvEUlddE_St5arrayIPcLm3EEEEviT0_T1_ --------------------------
	.section	.text._ZN2at6native29vectorized_elementwise_kernelILi4EZZZNS0_50_GLOBAL__N__2680c7bb_12_PowKernel_cu_140f0503_289624pow_tensor_tensor_kernelERNS_18TensorIteratorBaseEENKUlvE_clEvENKUlvE4_clEvEUlddE_St5arrayIPcLm3EEEEviT0_T1_,"ax",@progbits
	.align	128
        .global         _ZN2at6native29vectorized_elementwise_kernelILi4EZZZNS0_50_GLOBAL__N__2680c7bb_12_PowKernel_cu_140f0503_289624pow_tensor_tensor_kernelERNS_18TensorIteratorBaseEENKUlvE_clEvENKUlvE4_clEvEUlddE_St5arrayIPcLm3EEEEviT0_T1_
        .type           _ZN2at6native29vectorized_elementwise_kernelILi4EZZZNS0_50_GLOBAL__N__2680c7bb_12_PowKernel_cu_140f0503_289624pow_tensor_tensor_kernelERNS_18TensorIteratorBaseEENKUlvE_clEvENKUlvE4_clEvEUlddE_St5arrayIPcLm3EEEEviT0_T1_,@function
        .size           _ZN2at6native29vectorized_elementwise_kernelILi4EZZZNS0_50_GLOBAL__N__2680c7bb_12_PowKernel_cu_140f0503_289624pow_tensor_tensor_kernelERNS_18TensorIteratorBaseEENKUlvE_clEvENKUlvE4_clEvEUlddE_St5arrayIPcLm3EEEEviT0_T1_,(.L_x_71559 - _ZN2at6native29vectorized_elementwise_kernelILi4EZZZNS0_50_GLOBAL__N__2680c7bb_12_PowKernel_cu_140f0503_289624pow_tensor_tensor_kernelERNS_18TensorIteratorBaseEENKUlvE_clEvENKUlvE4_clEvEUlddE_St5arrayIPcLm3EEEEviT0_T1_)
        .other          _ZN2at6native29vectorized_elementwise_kernelILi4EZZZNS0_50_GLOBAL__N__2680c7bb_12_PowKernel_cu_140f0503_289624pow_tensor_tensor_kernelERNS_18TensorIteratorBaseEENKUlvE_clEvENKUlvE4_clEvEUlddE_St5arrayIPcLm3EEEEviT0_T1_,@"STO_CUDA_ENTRY STV_DEFAULT"
_ZN2at6native29vectorized_elementwise_kernelILi4EZZZNS0_50_GLOBAL__N__2680c7bb_12_PowKernel_cu_140f0503_289624pow_tensor_tensor_kernelERNS_18TensorIteratorBaseEENKUlvE_clEvENKUlvE4_clEvEUlddE_St5arrayIPcLm3EEEEviT0_T1_:
.text._ZN2at6native29vectorized_elementwise_kernelILi4EZZZNS0_50_GLOBAL__N__2680c7bb_12_PowKernel_cu_140f0503_289624pow_tensor_tensor_kernelERNS_18TensorIteratorBaseEENKUlvE_clEvENKUlvE4_clEvEUlddE_St5arrayIPcLm3EEEEviT0_T1_:
        /* <DEDUP_REMOVED lines=30> */
[----:B-----5:R-:W-:Y:S05]  /*01e0*/  CALL.REL.NOINC `($_ZN2at6native29vectorized_elementwise_kernelILi4EZZZNS0_50_GLOBAL__N__2680c7bb_12_PowKernel_cu_140f0503_289624pow_tensor_tensor_kernelERNS_18TensorIteratorBaseEENKUlvE_clEvENKUlvE4_clEvEUlddE_St5arrayIPcLm3EEEEviT0_T1_$__internal_accurate_pow) ;  /* 0x0000005800d87944 */ /* 0x020fea0003c00000 */
[----:B------:R-:W-:Y:S05]  /*01f0*/  BSYNC B0 ;  /* 0x0000000000007941 */ /* 0x000fea0003800000 */
.L_x_58033:
        /* <DEDUP_REMOVED lines=25> */
.L_x_58035:
[----:B------:R-:W-:Y:S01]  /*0390*/  DSETP.NEU.AND P0, PT, |R20|, 0.5, PT ;  /* 0x3fe000001400742a */ /* 0x000fe20003f0d200 */
[----:B------:R-:W-:Y:S01]  /*03a0*/  ISETP.GE.AND P2, PT, R21, RZ, PT ;  /* 0x000000ff1500720c */ /* 0x000fe20003f46270 */
[----:B------:R-:W-:Y:S01]  /*03b0*/  IMAD.MOV.U32 R10, RZ, RZ, RZ ;  /* 0x000000ffff0a7224 */ /* 0x000fe200078e00ff */
[----:B------:R-:W-:-:S04]  /*03c0*/  ISETP.EQ.U32.AND P1, PT, R3, RZ, PT ;  /* 0x000000ff0300720c */ /* 0x000fc80003f22070 */
[----:B------:R-:W-:-:S04]  /*03d0*/  ISETP.EQ.AND.EX P0, PT, R2, -0x80000000, P0, P1 ;  /* 0x800000000200780c */ /* 0x000fc80000702310 */
[----:B------:R-:W-:-:S04]  /*03e0*/  SEL R11, R17, RZ, P0 ;  /* 0x000000ff110b7207 */ /* 0x000fc80000000000 */
[----:B------:R-:W-:-:S07]  /*03f0*/  @!P2 LOP3.LUT R11, R11, 0x7ff00000, RZ, 0xfc, !PT ;  /* 0x7ff000000b0ba812 */ /* 0x000fce00078efcff */
.L_x_58036:
[----:B------:R-:W-:Y:S05]  /*0400*/  BSYNC B0 ;  /* 0x0000000000007941 */ /* 0x000fea0003800000 */
.L_x_58034:
        /* <DEDUP_REMOVED lines=18> */
.L_x_58040:
        /* <DEDUP_REMOVED lines=10> */
.L_x_58039:
[----:B------:R-:W-:-:S11]  /*05d0*/  DADD R10, R16, R20 ;  /* 0x00000000100a7229 */ /* 0x000fd60000000014 */
.L_x_58038:
[----:B------:R-:W-:Y:S05]  /*05e0*/  BSYNC B0 ;  /* 0x0000000000007941 */ /* 0x000fea0003800000 */
.L_x_58037:
        /* <DEDUP_REMOVED lines=11> */
[----:B------:R-:W-:Y:S05]  /*06a0*/  CALL.REL.NOINC `($_ZN2at6native29vectorized_elementwise_kernelILi4EZZZNS0_50_GLOBAL__N__2680c7bb_12_PowKernel_cu_140f0503_289624pow_tensor_tensor_kernelERNS_18TensorIteratorBaseEENKUlvE_clEvENKUlvE4_clEvEUlddE_St5arrayIPcLm3EEEEviT0_T1_$__internal_accurate_pow) ;  /* 0x0000005400a87944 */ /* 0x000fea0003c00000 */
[----:B------:R-:W-:Y:S05]  /*06b0*/  BSYNC B0 ;  /* 0x0000000000007941 */ /* 0x000fea0003800000 */
.L_x_58041:
        /* <DEDUP_REMOVED lines=26> */
.L_x_58043:
[----:B------:R-:W-:Y:S01]  /*0860*/  DSETP.NEU.AND P0, PT, |R22|, 0.5, PT ;  /* 0x3fe000001600742a */ /* 0x000fe20003f0d200 */
[----:B------:R-:W-:Y:S01]  /*0870*/  ISETP.GE.AND P2, PT, R23, RZ, PT ;  /* 0x000000ff1700720c */ /* 0x000fe20003f46270 */
[----:B------:R-:W-:Y:S01]  /*0880*/  IMAD.MOV.U32 R4, RZ, RZ, RZ ;  /* 0x000000ffff047224 */ /* 0x000fe200078e00ff */
[----:B------:R-:W-:-:S04]  /*0890*/  ISETP.EQ.U32.AND P1, PT, R3, RZ, PT ;  /* 0x000000ff0300720c */ /* 0x000fc80003f22070 */
[----:B------:R-:W-:-:S04]  /*08a0*/  ISETP.EQ.AND.EX P0, PT, R2, -0x80000000, P0, P1 ;  /* 0x800000000200780c */ /* 0x000fc80000702310 */
[----:B------:R-:W-:-:S04]  /*08b0*/  SEL R5, R19, RZ, P0 ;  /* 0x000000ff13057207 */ /* 0x000fc80000000000 */
[----:B------:R-:W-:-:S07]  /*08c0*/  @!P2 LOP3.LUT R5, R5, 0x7ff00000, RZ, 0xfc, !PT ;  /* 0x7ff000000505a812 */ /* 0x000fce00078efcff */
.L_x_58044:
[----:B------:R-:W-:Y:S05]  /*08d0*/  BSYNC B0 ;  /* 0x0000000000007941 */ /* 0x000fea0003800000 */
.L_x_58042:
        /* <DEDUP_REMOVED lines=18> */
.L_x_58048:
        /* <DEDUP_REMOVED lines=10> */
.L_x_58047:
[----:B------:R-:W-:-:S11]  /*0aa0*/  DADD R4, R18, R22 ;  /* 0x0000000012047229 */ /* 0x000fd60000000016 */
.L_x_58046:
[----:B------:R-:W-:Y:S05]  /*0ab0*/  BSYNC B0 ;  /* 0x0000000000007941 */ /* 0x000fea0003800000 */
.L_x_58045:
        /* <DEDUP_REMOVED lines=13> */
.L_x_58049:
        /* <DEDUP_REMOVED lines=26> */
.L_x_58051:
[----:B------:R-:W-:Y:S01]  /*0d30*/  DSETP.NEU.AND P0, PT, |R36|, 0.5, PT ;  /* 0x3fe000002400742a */ /* 0x000fe20003f0d200 */
[----:B------:R-:W-:Y:S01]  /*0d40*/  ISETP.GE.AND P2, PT, R37, RZ, PT ;  /* 0x000000ff2500720c */ /* 0x000fe20003f46270 */
[----:B------:R-:W-:Y:S01]  /*0d50*/  IMAD.MOV.U32 R4, RZ, RZ, RZ ;  /* 0x000000ffff047224 */ /* 0x000fe200078e00ff */
[----:B------:R-:W-:-:S04]  /*0d60*/  ISETP.EQ.U32.AND P1, PT, R3, RZ, PT ;  /* 0x000000ff0300720c */ /* 0x000fc80003f22070 */
[----:B------:R-:W-:-:S04]  /*0d70*/  ISETP.EQ.AND.EX P0, PT, R2, -0x80000000, P0, P1 ;  /* 0x800000000200780c */ /* 0x000fc80000702310 */
[----:B------:R-:W-:-:S04]  /*0d80*/  SEL R5, R25, RZ, P0 ;  /* 0x000000ff19057207 */ /* 0x000fc80000000000 */
[----:B------:R-:W-:-:S07]  /*0d90*/  @!P2 LOP3.LUT R5, R5, 0x7ff00000, RZ, 0xfc, !PT ;  /* 0x7ff000000505a812 */ /* 0x000fce00078efcff */
.L_x_58052:
[----:B------:R-:W-:Y:S05]  /*0da0*/  BSYNC B0 ;  /* 0x0000000000007941 */ /* 0x000fea0003800000 */
.L_x_58050:
        /* <DEDUP_REMOVED lines=18> */
.L_x_58056:
        /* <DEDUP_REMOVED lines=10> */
.L_x_58055:
[----:B------:R-:W-:-:S11]  /*0f70*/  DADD R4, R24, R36 ;  /* 0x0000000018047229 */ /* 0x000fd60000000024 */
.L_x_58054:
[----:B------:R-:W-:Y:S05]  /*0f80*/  BSYNC B0 ;  /* 0x0000000000007941 */ /* 0x000fea0003800000 */
.L_x_58053:
        /* <DEDUP_REMOVED lines=13> */
.L_x_58057:
        /* <DEDUP_REMOVED lines=26> */
.L_x_58059:
[----:B------:R-:W-:Y:S01]  /*1200*/  DSETP.NEU.AND P0, PT, |R38|, 0.5, PT ;  /* 0x3fe000002600742a */ /* 0x000fe20003f0d200 */
[----:B------:R-:W-:Y:S01]  /*1210*/  ISETP.GE.AND P2, PT, R39, RZ, PT ;  /* 0x000000ff2700720c */ /* 0x000fe20003f46270 */
[----:B------:R-:W-:Y:S01]  /*1220*/  IMAD.MOV.U32 R4, RZ, RZ, RZ ;  /* 0x000000ffff047224 */ /* 0x000fe200078e00ff */
[----:B------:R-:W-:-:S04]  /*1230*/  ISETP.EQ.U32.AND P1, PT, R3, RZ, PT ;  /* 0x000000ff0300720c */ /* 0x000fc80003f22070 */
[----:B------:R-:W-:-:S04]  /*1240*/  ISETP.EQ.AND.EX P0, PT, R2, -0x80000000, P0, P1 ;  /* 0x800000000200780c */ /* 0x000fc80000702310 */
[----:B------:R-:W-:-:S04]  /*1250*/  SEL R5, R27, RZ, P0 ;  /* 0x000000ff1b057207 */ /* 0x000fc80000000000 */
[----:B------:R-:W-:-:S07]  /*1260*/  @!P2 LOP3.LUT R5, R5, 0x7ff00000, RZ, 0xfc, !PT ;  /* 0x7ff000000505a812 */ /* 0x000fce00078efcff */
.L_x_58060:
[----:B------:R-:W-:Y:S05]  /*1270*/  BSYNC B0 ;  /* 0x0000000000007941 */ /* 0x000fea0003800000 */
.L_x_58058:
        /* <DEDUP_REMOVED lines=18> */
.L_x_58064:
        /* <DEDUP_REMOVED lines=10> */
.L_x_58063:
[----:B------:R-:W-:-:S11]  /*1440*/  DADD R4, R26, R38 ;  /* 0x000000001a047229 */ /* 0x000fd60000000026 */
.L_x_58062:
[----:B------:R-:W-:Y:S05]  /*1450*/  BSYNC B0 ;  /* 0x0000000000007941 */ /* 0x000fea0003800000 */
.L_x_58061:
        /* <DEDUP_REMOVED lines=13> */
.L_x_58065:
        /* <DEDUP_REMOVED lines=26> */
.L_x_58067:
[----:B------:R-:W-:Y:S01]  /*16d0*/  DSETP.NEU.AND P0, PT, |R40|, 0.5, PT ;  /* 0x3fe000002800742a */ /* 0x000fe20003f0d200 */
[----:B------:R-:W-:Y:S01]  /*16e0*/  ISETP.GE.AND P2, PT, R41, RZ, PT ;  /* 0x000000ff2900720c */ /* 0x000fe20003f46270 */
[----:B------:R-:W-:Y:S01]  /*16f0*/  IMAD.MOV.U32 R4, RZ, RZ, RZ ;  /* 0x000000ffff047224 */ /* 0x000fe200078e00ff */
[----:B------:R-:W-:-:S04]  /*1700*/  ISETP.EQ.U32.AND P1, PT, R3, RZ, PT ;  /* 0x000000ff0300720c */ /* 0x000fc80003f22070 */
[----:B------:R-:W-:-:S04]  /*1710*/  ISETP.EQ.AND.EX P0, PT, R2, -0x80000000, P0, P1 ;  /* 0x800000000200780c */ /* 0x000fc80000702310 */
[----:B------:R-:W-:-:S04]  /*1720*/  SEL R5, R29, RZ, P0 ;  /* 0x000000ff1d057207 */ /* 0x000fc80000000000 */
[----:B------:R-:W-:-:S07]  /*1730*/  @!P2 LOP3.LUT R5, R5, 0x7ff00000, RZ, 0xfc, !PT ;  /* 0x7ff000000505a812 */ /* 0x000fce00078efcff */
.L_x_58068:
[----:B------:R-:W-:Y:S05]  /*1740*/  BSYNC B0 ;  /* 0x0000000000007941 */ /* 0x000fea0003800000 */
.L_x_58066:
        /* <DEDUP_REMOVED lines=18> */
.L_x_58072:
        /* <DEDUP_REMOVED lines=10> */
.L_x_58071:
[----:B------:R-:W-:-:S11]  /*1910*/  DADD R4, R28, R40 ;  /* 0x000000001c047229 */ /* 0x000fd60000000028 */
.L_x_58070:
[----:B------:R-:W-:Y:S05]  /*1920*/  BSYNC B0 ;  /* 0x0000000000007941 */ /* 0x000fea0003800000 */
.L_x_58069:
        /* <DEDUP_REMOVED lines=13> */
.L_x_58073:
        /* <DEDUP_REMOVED lines=26> */
.L_x_58075:
[----:B------:R-:W-:Y:S01]  /*1ba0*/  DSETP.NEU.AND P0, PT, |R42|, 0.5, PT ;  /* 0x3fe000002a00742a */ /* 0x000fe20003f0d200 */
[----:B------:R-:W-:Y:S01]  /*1bb0*/  ISETP.GE.AND P2, PT, R43, RZ, PT ;  /* 0x000000ff2b00720c */ /* 0x000fe20003f46270 */
[----:B------:R-:W-:Y:S01]  /*1bc0*/  IMAD.MOV.U32 R4, RZ, RZ, RZ ;  /* 0x000000ffff047224 */ /* 0x000fe200078e00ff */
[----:B------:R-:W-:-:S04]  /*1bd0*/  ISETP.EQ.U32.AND P1, PT, R3, RZ, PT ;  /* 0x000000ff0300720c */ /* 0x000fc80003f22070 */
[----:B------:R-:W-:-:S04]  /*1be0*/  ISETP.EQ.AND.EX P0, PT, R2, -0x80000000, P0, P1 ;  /* 0x800000000200780c */ /* 0x000fc80000702310 */
[----:B------:R-:W-:-:S04]  /*1bf0*/  SEL R5, R31, RZ, P0 ;  /* 0x000000ff1f057207 */ /* 0x000fc80000000000 */
[----:B------:R-:W-:-:S07]  /*1c00*/  @!P2 LOP3.LUT R5, R5, 0x7ff00000, RZ, 0xfc, !PT ;  /* 0x7ff000000505a812 */ /* 0x000fce00078efcff */
.L_x_58076:
[----:B------:R-:W-:Y:S05]  /*1c10*/  BSYNC B0 ;  /* 0x0000000000007941 */ /* 0x000fea0003800000 */
.L_x_58074:
        /* <DEDUP_REMOVED lines=18> */
.L_x_58080:
        /* <DEDUP_REMOVED lines=10> */
.L_x_58079:
[----:B------:R-:W-:-:S11]  /*1de0*/  DADD R4, R30, R42 ;  /* 0x000000001e047229 */ /* 0x000fd6000000002a */
.L_x_58078:
[----:B------:R-:W-:Y:S05]  /*1df0*/  BSYNC B0 ;  /* 0x0000000000007941 */ /* 0x000fea0003800000 */
.L_x_58077:
        /* <DEDUP_REMOVED lines=13> */
.L_x_58081:
        /* <DEDUP_REMOVED lines=26> */
.L_x_58083:
[----:B------:R-:W-:Y:S01]  /*2070*/  DSETP.NEU.AND P0, PT, |R44|, 0.5, PT ;  /* 0x3fe000002c00742a */ /* 0x000fe20003f0d200 */
[----:B------:R-:W-:Y:S01]  /*2080*/  ISETP.GE.AND P2, PT, R45, RZ, PT ;  /* 0x000000ff2d00720c */ /* 0x000fe20003f46270 */
[----:B------:R-:W-:Y:S01]  /*2090*/  IMAD.MOV.U32 R4, RZ, RZ, RZ ;  /* 0x000000ffff047224 */ /* 0x000fe200078e00ff */
[----:B------:R-:W-:-:S04]  /*20a0*/  ISETP.EQ.U32.AND P1, PT, R3, RZ, PT ;  /* 0x000000ff0300720c */ /* 0x000fc80003f22070 */
[----:B------:R-:W-:-:S04]  /*20b0*/  ISETP.EQ.AND.EX P0, PT, R2, -0x80000000, P0, P1 ;  /* 0x800000000200780c */ /* 0x000fc80000702310 */
[----:B------:R-:W-:-:S04]  /*20c0*/  SEL R5, R33, RZ, P0 ;  /* 0x000000ff21057207 */ /* 0x000fc80000000000 */
[----:B------:R-:W-:-:S07]  /*20d0*/  @!P2 LOP3.LUT R5, R5, 0x7ff00000, RZ, 0xfc, !PT ;  /* 0x7ff000000505a812 */ /* 0x000fce00078efcff */
.L_x_58084:
[----:B------:R-:W-:Y:S05]  /*20e0*/  BSYNC B0 ;  /* 0x0000000000007941 */ /* 0x000fea0003800000 */
.L_x_58082:
        /* <DEDUP_REMOVED lines=18> */
.L_x_58088:
        /* <DEDUP_REMOVED lines=10> */
.L_x_58087:
[----:B------:R-:W-:-:S11]  /*22b0*/  DADD R4, R32, R44 ;  /* 0x0000000020047229 */ /* 0x000fd6000000002c */
.L_x_58086:
[----:B------:R-:W-:Y:S05]  /*22c0*/  BSYNC B0 ;  /* 0x0000000000007941 */ /* 0x000fea0003800000 */
.L_x_58085:
        /* <DEDUP_REMOVED lines=13> */
.L_x_58089:
        /* <DEDUP_REMOVED lines=26> */
.L_x_58091:
[----:B------:R-:W-:Y:S01]  /*2540*/  DSETP.NEU.AND P0, PT, |R46|, 0.5, PT ;  /* 0x3fe000002e00742a */ /* 0x000fe20003f0d200 */
[----:B------:R-:W-:Y:S01]  /*2550*/  ISETP.GE.AND P2, PT, R47, RZ, PT ;  /* 0x000000ff2f00720c */ /* 0x000fe20003f46270 */
[----:B------:R-:W-:Y:S01]  /*2560*/  IMAD.MOV.U32 R2, RZ, RZ, RZ ;  /* 0x000000ffff027224 */ /* 0x000fe200078e00ff */
[----:B------:R-:W-:-:S04]  /*2570*/  ISETP.EQ.U32.AND P1, PT, R4, RZ, PT ;  /* 0x000000ff0400720c */ /* 0x000fc80003f22070 */
[----:B------:R-:W-:-:S04]  /*2580*/  ISETP.EQ.AND.EX P0, PT, R5, -0x80000000, P0, P1 ;  /* 0x800000000500780c */ /* 0x000fc80000702310 */
[----:B------:R-:W-:-:S04]  /*2590*/  SEL R3, R35, RZ, P0 ;  /* 0x000000ff23037207 */ /* 0x000fc80000000000 */
[----:B------:R-:W-:-:S07]  /*25a0*/  @!P2 LOP3.LUT R3, R3, 0x7ff00000, RZ, 0xfc, !PT ;  /* 0x7ff000000303a812 */ /* 0x000fce00078efcff */
.L_x_58092:
[----:B------:R-:W-:Y:S05]  /*25b0*/  BSYNC B0 ;  /* 0x0000000000007941 */ /* 0x000fea0003800000 */
.L_x_58090:
        /* <DEDUP_REMOVED lines=18> */
.L_x_58096:
        /* <DEDUP_REMOVED lines=10> */
.L_x_58095:
[----:B------:R-:W-:-:S11]  /*2780*/  DADD R2, R34, R46 ;  /* 0x0000000022027229 */ /* 0x000fd6000000002e */
.L_x_58094:
[----:B------:R-:W-:Y:S05]  /*2790*/  BSYNC B0 ;  /* 0x0000000000007941 */ /* 0x000fea0003800000 */
.L_x_58093:
        /* <DEDUP_REMOVED lines=32> */
.L_x_58032:
        /* <DEDUP_REMOVED lines=97> */
[----:B------:R-:W-:Y:S05]  /*2fb0*/  CALL.REL.NOINC `($_ZN2at6native29vectorized_elementwise_kernelILi4EZZZNS0_50_GLOBAL__N__2680c7bb_12_PowKernel_cu_140f0503_289624pow_tensor_tensor_kernelERNS_18TensorIteratorBaseEENKUlvE_clEvENKUlvE4_clEvEUlddE_St5arrayIPcLm3EEEEviT0_T1_$__internal_accurate_pow) ;  /* 0x0000002c00647944 */ /* 0x000fea0003c00000 */
[----:B------:R-:W-:Y:S05]  /*2fc0*/  BSYNC B1 ;  /* 0x0000000000017941 */ /* 0x000fea0003800000 */
.L_x_58099:
        /* <DEDUP_REMOVED lines=26> */
.L_x_58101:
        /* <DEDUP_REMOVED lines=11> */
.L_x_58102:
[----:B------:R-:W-:Y:S05]  /*3220*/  BSYNC B1 ;  /* 0x0000000000017941 */ /* 0x000fea0003800000 */
.L_x_58100:
        /* <DEDUP_REMOVED lines=18> */
.L_x_58106:
        /* <DEDUP_REMOVED lines=10> */
.L_x_58105:
[----:B------:R-:W-:-:S11]  /*33f0*/  DADD R2, R30, R32 ;  /* 0x000000001e027229 */ /* 0x000fd60000000020 */
.L_x_58104:
[----:B------:R-:W-:Y:S05]  /*3400*/  BSYNC B1 ;  /* 0x0000000000017941 */ /* 0x000fea0003800000 */
.L_x_58103:
[----:B------:R-:W-:-:S06]  /*3410*/  DSETP.NEU.AND P0, PT, R30, RZ, PT ;  /* 0x000000ff1e00722a */ /* 0x000fcc0003f0d000 */
[----:B------:R-:W-:-:S06]  /*3420*/  DSETP.EQ.OR P0, PT, R32, 1, !P0 ;  /* 0x3ff000002000742a */ /* 0x000fcc0004702400 */
[----:B------:R-:W-:Y:S02]  /*3430*/  FSEL R58, R2, RZ, !P0 ;  /* 0x000000ff023a7208 */ /* 0x000fe40004000000 */
[----:B------:R-:W-:-:S07]  /*3440*/  FSEL R57, R3, 1.875, !P0 ;  /* 0x3ff0000003397808 */ /* 0x000fce0004000000 */
.L_x_58098:
[----:B------:R-:W-:Y:S05]  /*3450*/  BSYNC B0 ;  /* 0x0000000000007941 */ /* 0x000fea0003800000 */
.L_x_58097:
        /* <DEDUP_REMOVED lines=16> */
[----:B------:R-:W-:Y:S05]  /*3560*/  CALL.REL.NOINC `($_ZN2at6native29vectorized_elementwise_kernelILi4EZZZNS0_50_GLOBAL__N__2680c7bb_12_PowKernel_cu_140f0503_289624pow_tensor_tensor_kernelERNS_18TensorIteratorBaseEENKUlvE_clEvENKUlvE4_clEvEUlddE_St5arrayIPcLm3EEEEviT0_T1_$__internal_accurate_pow) ;  /* 0x0000002400f87944 */ /* 0x000fea0003c00000 */
[----:B------:R-:W-:Y:S05]  /*3570*/  BSYNC B1 ;  /* 0x0000000000017941 */ /* 0x000fea0003800000 */
.L_x_58109:
        /* <DEDUP_REMOVED lines=22> */
.L_x_58111:
[----:B------:R-:W-:Y:S01]  /*36e0*/  DSETP.NEU.AND P0, PT, |R16|, 0.5, PT ;  /* 0x3fe000001000742a */ /* 0x000fe20003f0d200 */
[----:B------:R-:W-:Y:S01]  /*36f0*/  ISETP.GE.AND P2, PT, R17, RZ, PT ;  /* 0x000000ff1100720c */ /* 0x000fe20003f46270 */
[----:B------:R-:W-:Y:S01]  /*3700*/  IMAD.MOV.U32 R2, RZ, RZ, RZ ;  /* 0x000000ffff027224 */ /* 0x000fe200078e00ff */
[----:B------:R-:W-:-:S04]  /*3710*/  ISETP.EQ.U32.AND P1, PT, R31, RZ, PT ;  /* 0x000000ff1f00720c */ /* 0x000fc80003f22070 */
[----:B------:R-:W-:-:S04]  /*3720*/  ISETP.EQ.AND.EX P0, PT, R32, -0x80000000, P0, P1 ;  /* 0x800000002000780c */ /* 0x000fc80000702310 */
[----:B------:R-:W-:-:S04]  /*3730*/  SEL R3, R47, RZ, P0 ;  /* 0x000000ff2f037207 */ /* 0x000fc80000000000 */
[----:B------:R-:W-:-:S07]  /*3740*/  @!P2 LOP3.LUT R3, R3, 0x7ff00000, RZ, 0xfc, !PT ;  /* 0x7ff000000303a812 */ /* 0x000fce00078efcff */
.L_x_58112:
[----:B------:R-:W-:Y:S05]  /*3750*/  BSYNC B1 ;  /* 0x0000000000017941 */ /* 0x000fea0003800000 */
.L_x_58110:
        /* <DEDUP_REMOVED lines=18> */
.L_x_58116:
        /* <DEDUP_REMOVED lines=10> */
.L_x_58115:
[----:B------:R-:W-:-:S11]  /*3920*/  DADD R2, R16, R46 ;  /* 0x0000000010027229 */ /* 0x000fd6000000002e */
.L_x_58114:
[----:B------:R-:W-:Y:S05]  /*3930*/  BSYNC B1 ;  /* 0x0000000000017941 */ /* 0x000fea0003800000 */
.L_x_58113:
[----:B------:R-:W-:-:S06]  /*3940*/  DSETP.NEU.AND P0, PT, R16, RZ, PT ;  /* 0x000000ff1000722a */ /* 0x000fcc0003f0d000 */
[----:B------:R-:W-:-:S06]  /*3950*/  DSETP.EQ.OR P0, PT, R46, 1, !P0 ;  /* 0x3ff000002e00742a */ /* 0x000fcc0004702400 */
[----:B------:R-:W-:Y:S02]  /*3960*/  FSEL R47, R2, RZ, !P0 ;  /* 0x000000ff022f7208 */ /* 0x000fe40004000000 */
[----:B------:R-:W-:-:S07]  /*3970*/  FSEL R46, R3, 1.875, !P0 ;  /* 0x3ff00000032e7808 */ /* 0x000fce0004000000 */
.L_x_58108:
[----:B------:R-:W-:Y:S05]  /*3980*/  BSYNC B0 ;  /* 0x0000000000007941 */ /* 0x000fea0003800000 */
.L_x_58107:
        /* <DEDUP_REMOVED lines=15> */
[----:B------:R-:W-:Y:S05]  /*3a80*/  CALL.REL.NOINC `($_ZN2at6native29vectorized_elementwise_kernelILi4EZZZNS0_50_GLOBAL__N__2680c7bb_12_PowKernel_cu_140f0503_289624pow_tensor_tensor_kernelERNS_18TensorIteratorBaseEENKUlvE_clEvENKUlvE4_clEvEUlddE_St5arrayIPcLm3EEEEviT0_T1_$__internal_accurate_pow) ;  /* 0x0000002000b07944 */ /* 0x000fea0003c00000 */
[----:B------:R-:W-:Y:S05]  /*3a90*/  BSYNC B1 ;  /* 0x0000000000017941 */ /* 0x000fea0003800000 */
.L_x_58119:
        /* <DEDUP_REMOVED lines=22> */
.L_x_58121:
[----:B------:R-:W-:Y:S01]  /*3c00*/  DSETP.NEU.AND P0, PT, |R18|, 0.5, PT ;  /* 0x3fe000001200742a */ /* 0x000fe20003f0d200 */
[----:B------:R-:W-:Y:S01]  /*3c10*/  ISETP.GE.AND P2, PT, R19, RZ, PT ;  /* 0x000000ff1300720c */ /* 0x000fe20003f46270 */
[----:B------:R-:W-:Y:S01]  /*3c20*/  IMAD.MOV.U32 R2, RZ, RZ, RZ ;  /* 0x000000ffff027224 */ /* 0x000fe200078e00ff */
[----:B------:R-:W-:-:S04]  /*3c30*/  ISETP.EQ.U32.AND P1, PT, R16, RZ, PT ;  /* 0x000000ff1000720c */ /* 0x000fc80003f22070 */
[----:B------:R-:W-:-:S04]  /*3c40*/  ISETP.EQ.AND.EX P0, PT, R17, -0x80000000, P0, P1 ;  /* 0x800000001100780c */ /* 0x000fc80000702310 */
[----:B------:R-:W-:-:S04]  /*3c50*/  SEL R3, R43, RZ, P0 ;  /* 0x000000ff2b037207 */ /* 0x000fc80000000000 */
[----:B------:R-:W-:-:S07]  /*3c60*/  @!P2 LOP3.LUT R3, R3, 0x7ff00000, RZ, 0xfc, !PT ;  /* 0x7ff000000303a812 */ /* 0x000fce00078efcff */
.L_x_58122:
[----:B------:R-:W-:Y:S05]  /*3c70*/  BSYNC B1 ;  /* 0x0000000000017941 */ /* 0x000fea0003800000 */
.L_x_58120:
        /* <DEDUP_REMOVED lines=18> */
.L_x_58126:
        /* <DEDUP_REMOVED lines=10> */
.L_x_58125:
[----:B------:R-:W-:-:S11]  /*3e40*/  DADD R2, R18, R42 ;  /* 0x0000000012027229 */ /* 0x000fd6000000002a */
.L_x_58124:
[----:B------:R-:W-:Y:S05]  /*3e50*/  BSYNC B1 ;  /* 0x0000000000017941 */ /* 0x000fea0003800000 */
.L_x_58123:
[----:B------:R-:W-:-:S06]  /*3e60*/  DSETP.NEU.AND P0, PT, R18, RZ, PT ;  /* 0x000000ff1200722a */ /* 0x000fcc0003f0d000 */
[----:B------:R-:W-:-:S06]  /*3e70*/  DSETP.EQ.OR P0, PT, R42, 1, !P0 ;  /* 0x3ff000002a00742a */ /* 0x000fcc0004702400 */
[----:B------:R-:W-:Y:S02]  /*3e80*/  FSEL R43, R2, RZ, !P0 ;  /* 0x000000ff022b7208 */ /* 0x000fe40004000000 */
[----:B------:R-:W-:-:S07]  /*3e90*/  FSEL R42, R3, 1.875, !P0 ;  /* 0x3ff00000032a7808 */ /* 0x000fce0004000000 */
.L_x_58118:
[----:B------:R-:W-:Y:S05]  /*3ea0*/  BSYNC B0 ;  /* 0x0000000000007941 */ /* 0x000fea0003800000 */
.L_x_58117:
        /* <DEDUP_REMOVED lines=17> */
.L_x_58129:
        /* <DEDUP_REMOVED lines=22> */
.L_x_58131:
[----:B------:R-:W-:Y:S01]  /*4120*/  DSETP.NEU.AND P0, PT, |R20|, 0.5, PT ;  /* 0x3fe000001400742a */ /* 0x000fe20003f0d200 */
[----:B------:R-:W-:Y:S01]  /*4130*/  ISETP.GE.AND P2, PT, R21, RZ, PT ;  /* 0x000000ff1500720c */ /* 0x000fe20003f46270 */
[----:B------:R-:W-:Y:S01]  /*4140*/  IMAD.MOV.U32 R2, RZ, RZ, RZ ;  /* 0x000000ffff027224 */ /* 0x000fe200078e00ff */
[----:B------:R-:W-:-:S04]  /*4150*/  ISETP.EQ.U32.AND P1, PT, R16, RZ, PT ;  /* 0x000000ff1000720c */ /* 0x000fc80003f22070 */
[----:B------:R-:W-:-:S04]  /*4160*/  ISETP.EQ.AND.EX P0, PT, R17, -0x80000000, P0, P1 ;  /* 0x800000001100780c */ /* 0x000fc80000702310 */
[----:B------:R-:W-:-:S04]  /*4170*/  SEL R3, R45, RZ, P0 ;  /* 0x000000ff2d037207 */ /* 0x000fc80000000000 */
[----:B------:R-:W-:-:S07]  /*4180*/  @!P2 LOP3.LUT R3, R3, 0x7ff00000, RZ, 0xfc, !PT ;  /* 0x7ff000000303a812 */ /* 0x000fce00078efcff */
.L_x_58132:
[----:B------:R-:W-:Y:S05]  /*4190*/  BSYNC B1 ;  /* 0x0000000000017941 */ /* 0x000fea0003800000 */
.L_x_58130:
        /* <DEDUP_REMOVED lines=18> */
.L_x_58136:
        /* <DEDUP_REMOVED lines=10> */
.L_x_58135:
[----:B------:R-:W-:-:S11]  /*4360*/  DADD R2, R20, R44 ;  /* 0x0000000014027229 */ /* 0x000fd6000000002c */
.L_x_58134:
[----:B------:R-:W-:Y:S05]  /*4370*/  BSYNC B1 ;  /* 0x0000000000017941 */ /* 0x000fea0003800000 */
.L_x_58133:
[----:B------:R-:W-:-:S06]  /*4380*/  DSETP.NEU.AND P0, PT, R20, RZ, PT ;  /* 0x000000ff1400722a */ /* 0x000fcc0003f0d000 */
[----:B------:R-:W-:-:S06]  /*4390*/  DSETP.EQ.OR P0, PT, R44, 1, !P0 ;  /* 0x3ff000002c00742a */ /* 0x000fcc0004702400 */
[----:B------:R-:W-:Y:S02]  /*43a0*/  FSEL R32, R2, RZ, !P0 ;  /* 0x000000ff02207208 */ /* 0x000fe40004000000 */
[----:B------:R-:W-:-:S07]  /*43b0*/  FSEL R31, R3, 1.875, !P0 ;  /* 0x3ff00000031f7808 */ /* 0x000fce0004000000 */
.L_x_58128:
[----:B------:R-:W-:Y:S05]  /*43c0*/  BSYNC B0 ;  /* 0x0000000000007941 */ /* 0x000fea0003800000 */
.L_x_58127:
        /* <DEDUP_REMOVED lines=17> */
.L_x_58139:
        /* <DEDUP_REMOVED lines=22> */
.L_x_58141:
[----:B------:R-:W-:Y:S01]  /*4640*/  DSETP.NEU.AND P0, PT, |R22|, 0.5, PT ;  /* 0x3fe000001600742a */ /* 0x000fe20003f0d200 */
[----:B------:R-:W-:Y:S01]  /*4650*/  ISETP.GE.AND P2, PT, R23, RZ, PT ;  /* 0x000000ff1700720c */ /* 0x000fe20003f46270 */
[----:B------:R-:W-:Y:S01]  /*4660*/  IMAD.MOV.U32 R2, RZ, RZ, RZ ;  /* 0x000000ffff027224 */ /* 0x000fe200078e00ff */
[----:B------:R-:W-:-:S04]  /*4670*/  ISETP.EQ.U32.AND P1, PT, R16, RZ, PT ;  /* 0x000000ff1000720c */ /* 0x000fc80003f22070 */
[----:B------:R-:W-:-:S04]  /*4680*/  ISETP.EQ.AND.EX P0, PT, R17, -0x80000000, P0, P1 ;  /* 0x800000001100780c */ /* 0x000fc80000702310 */
[----:B------:R-:W-:-:S04]  /*4690*/  SEL R3, R39, RZ, P0 ;  /* 0x000000ff27037207 */ /* 0x000fc80000000000 */
[----:B------:R-:W-:-:S07]  /*46a0*/  @!P2 LOP3.LUT R3, R3, 0x7ff00000, RZ, 0xfc, !PT ;  /* 0x7ff000000303a812 */ /* 0x000fce00078efcff */
.L_x_58142:
[----:B------:R-:W-:Y:S05]  /*46b0*/  BSYNC B1 ;  /* 0x0000000000017941 */ /* 0x000fea0003800000 */
.L_x_58140:
        /* <DEDUP_REMOVED lines=18> */
.L_x_58146:
        /* <DEDUP_REMOVED lines=10> */
.L_x_58145:
[----:B------:R-:W-:-:S11]  /*4880*/  DADD R2, R22, R38 ;  /* 0x0000000016027229 */ /* 0x000fd60000000026 */
.L_x_58144:
[----:B------:R-:W-:Y:S05]  /*4890*/  BSYNC B1 ;  /* 0x0000000000017941 */ /* 0x000fea0003800000 */
.L_x_58143:
[----:B------:R-:W-:-:S06]  /*48a0*/  DSETP.NEU.AND P0, PT, R22, RZ, PT ;  /* 0x000000ff1600722a */ /* 0x000fcc0003f0d000 */
[----:B------:R-:W-:-:S06]  /*48b0*/  DSETP.EQ.OR P0, PT, R38, 1, !P0 ;  /* 0x3ff000002600742a */ /* 0x000fcc0004702400 */
[----:B------:R-:W-:Y:S02]  /*48c0*/  FSEL R23, R2, RZ, !P0 ;  /* 0x000000ff02177208 */ /* 0x000fe40004000000 */
[----:B------:R-:W-:-:S07]  /*48d0*/  FSEL R22, R3, 1.875, !P0 ;  /* 0x3ff0000003167808 */ /* 0x000fce0004000000 */
.L_x_58138:
[----:B------:R-:W-:Y:S05]  /*48e0*/  BSYNC B0 ;  /* 0x0000000000007941 */ /* 0x000fea0003800000 */
.L_x_58137:
        /* <DEDUP_REMOVED lines=17> */
.L_x_58149:
        /* <DEDUP_REMOVED lines=22> */
.L_x_58151:
[----:B------:R-:W-:Y:S01]  /*4b60*/  DSETP.NEU.AND P0, PT, |R24|, 0.5, PT ;  /* 0x3fe000001800742a */ /* 0x000fe20003f0d200 */
[----:B------:R-:W-:Y:S01]  /*4b70*/  ISETP.GE.AND P2, PT, R25, RZ, PT ;  /* 0x000000ff1900720c */ /* 0x000fe20003f46270 */
[----:B------:R-:W-:Y:S01]  /*4b80*/  IMAD.MOV.U32 R2, RZ, RZ, RZ ;  /* 0x000000ffff027224 */ /* 0x000fe200078e00ff */
[----:B------:R-:W-:-:S04]  /*4b90*/  ISETP.EQ.U32.AND P1, PT, R16, RZ, PT ;  /* 0x000000ff1000720c */ /* 0x000fc80003f22070 */
[----:B------:R-:W-:-:S04]  /*4ba0*/  ISETP.EQ.AND.EX P0, PT, R17, -0x80000000, P0, P1 ;  /* 0x800000001100780c */ /* 0x000fc80000702310 */
[----:B------:R-:W-:-:S04]  /*4bb0*/  SEL R3, R41, RZ, P0 ;  /* 0x000000ff29037207 */ /* 0x000fc80000000000 */
[----:B------:R-:W-:-:S07]  /*4bc0*/  @!P2 LOP3.LUT R3, R3, 0x7ff00000, RZ, 0xfc, !PT ;  /* 0x7ff000000303a812 */ /* 0x000fce00078efcff */
.L_x_58152:
[----:B------:R-:W-:Y:S05]  /*4bd0*/  BSYNC B1 ;  /* 0x0000000000017941 */ /* 0x000fea0003800000 */
.L_x_58150:
        /* <DEDUP_REMOVED lines=18> */
.L_x_58156:
        /* <DEDUP_REMOVED lines=10> */
.L_x_58155:
[----:B------:R-:W-:-:S11]  /*4da0*/  DADD R2, R24, R40 ;  /* 0x0000000018027229 */ /* 0x000fd60000000028 */
.L_x_58154:
[----:B------:R-:W-:Y:S05]  /*4db0*/  BSYNC B1 ;  /* 0x0000000000017941 */ /* 0x000fea0003800000 */
.L_x_58153:
[----:B------:R-:W-:-:S06]  /*4dc0*/  DSETP.NEU.AND P0, PT, R24, RZ, PT ;  /* 0x000000ff1800722a */ /* 0x000fcc0003f0d000 */
[----:B------:R-:W-:-:S06]  /*4dd0*/  DSETP.EQ.OR P0, PT, R40, 1, !P0 ;  /* 0x3ff000002800742a */ /* 0x000fcc0004702400 */
[----:B------:R-:W-:Y:S02]  /*4de0*/  FSEL R21, R2, RZ, !P0 ;  /* 0x000000ff02157208 */ /* 0x000fe40004000000 */
[----:B------:R-:W-:-:S07]  /*4df0*/  FSEL R20, R3, 1.875, !P0 ;  /* 0x3ff0000003147808 */ /* 0x000fce0004000000 */
.L_x_58148:
[----:B------:R-:W-:Y:S05]  /*4e00*/  BSYNC B0 ;  /* 0x0000000000007941 */ /* 0x000fea0003800000 */
.L_x_58147:
        /* <DEDUP_REMOVED lines=17> */
.L_x_58159:
        /* <DEDUP_REMOVED lines=22> */
.L_x_58161:
[----:B------:R-:W-:Y:S01]  /*5080*/  DSETP.NEU.AND P0, PT, |R26|, 0.5, PT ;  /* 0x3fe000001a00742a */ /* 0x000fe20003f0d200 */
[----:B------:R-:W-:Y:S01]  /*5090*/  ISETP.GE.AND P2, PT, R27, RZ, PT ;  /* 0x000000ff1b00720c */ /* 0x000fe20003f46270 */
[----:B------:R-:W-:Y:S01]  /*50a0*/  IMAD.MOV.U32 R2, RZ, RZ, RZ ;  /* 0x000000ffff027224 */ /* 0x000fe200078e00ff */
[----:B------:R-:W-:-:S04]  /*50b0*/  ISETP.EQ.U32.AND P1, PT, R16, RZ, PT ;  /* 0x000000ff1000720c */ /* 0x000fc80003f22070 */
[----:B------:R-:W-:-:S04]  /*50c0*/  ISETP.EQ.AND.EX P0, PT, R17, -0x80000000, P0, P1 ;  /* 0x800000001100780c */ /* 0x000fc80000702310 */
[----:B------:R-:W-:-:S04]  /*50d0*/  SEL R3, R35, RZ, P0 ;  /* 0x000000ff23037207 */ /* 0x000fc80000000000 */
[----:B------:R-:W-:-:S07]  /*50e0*/  @!P2 LOP3.LUT R3, R3, 0x7ff00000, RZ, 0xfc, !PT ;  /* 0x7ff000000303a812 */ /* 0x000fce00078efcff */
.L_x_58162:
[----:B------:R-:W-:Y:S05]  /*50f0*/  BSYNC B1 ;  /* 0x0000000000017941 */ /* 0x000fea0003800000 */
.L_x_58160:
        /* <DEDUP_REMOVED lines=18> */
.L_x_58166:
        /* <DEDUP_REMOVED lines=10> */
.L_x_58165:
[----:B------:R-:W-:-:S11]  /*52c0*/  DADD R2, R26, R34 ;  /* 0x000000001a027229 */ /* 0x000fd60000000022 */
.L_x_58164:
[----:B------:R-:W-:Y:S05]  /*52d0*/  BSYNC B1 ;  /* 0x0000000000017941 */ /* 0x000fea0003800000 */
.L_x_58163:
[----:B------:R-:W-:-:S06]  /*52e0*/  DSETP.NEU.AND P0, PT, R26, RZ, PT ;  /* 0x000000ff1a00722a */ /* 0x000fcc0003f0d000 */
[----:B------:R-:W-:-:S06]  /*52f0*/  DSETP.EQ.OR P0, PT, R34, 1, !P0 ;  /* 0x3ff000002200742a */ /* 0x000fcc0004702400 */
[----:B------:R-:W-:Y:S02]  /*5300*/  FSEL R19, R2, RZ, !P0 ;  /* 0x000000ff02137208 */ /* 0x000fe40004000000 */
[----:B------:R-:W-:-:S07]  /*5310*/  FSEL R18, R3, 1.875, !P0 ;  /* 0x3ff0000003127808 */ /* 0x000fce0004000000 */
.L_x_58158:
[----:B------:R-:W-:Y:S05]  /*5320*/  BSYNC B0 ;  /* 0x0000000000007941 */ /* 0x000fea0003800000 */
.L_x_58157:
        /* <DEDUP_REMOVED lines=17> */
.L_x_58169:
        /* <DEDUP_REMOVED lines=22> */
.L_x_58171:
[----:B------:R-:W-:Y:S01]  /*55a0*/  DSETP.NEU.AND P0, PT, |R28|, 0.5, PT ;  /* 0x3fe000001c00742a */ /* 0x000fe20003f0d200 */
[----:B------:R-:W-:Y:S01]  /*55b0*/  ISETP.GE.AND P2, PT, R29, RZ, PT ;  /* 0x000000ff1d00720c */ /* 0x000fe20003f46270 */
[----:B------:R-:W-:Y:S01]  /*55c0*/  IMAD.MOV.U32 R2, RZ, RZ, RZ ;  /* 0x000000ffff027224 */ /* 0x000fe200078e00ff */
[----:B------:R-:W-:-:S04]  /*55d0*/  ISETP.EQ.U32.AND P1, PT, R16, RZ, PT ;  /* 0x000000ff1000720c */ /* 0x000fc80003f22070 */
[----:B------:R-:W-:-:S04]  /*55e0*/  ISETP.EQ.AND.EX P0, PT, R17, -0x80000000, P0, P1 ;  /* 0x800000001100780c */ /* 0x000fc80000702310 */
[----:B------:R-:W-:-:S04]  /*55f0*/  SEL R3, R37, RZ, P0 ;  /* 0x000000ff25037207 */ /* 0x000fc80000000000 */
[----:B------:R-:W-:-:S07]  /*5600*/  @!P2 LOP3.LUT R3, R3, 0x7ff00000, RZ, 0xfc, !PT ;  /* 0x7ff000000303a812 */ /* 0x000fce00078efcff */
.L_x_58172:
[----:B------:R-:W-:Y:S05]  /*5610*/  BSYNC B1 ;  /* 0x0000000000017941 */ /* 0x000fea0003800000 */
.L_x_58170:
        /* <DEDUP_REMOVED lines=18> */
.L_x_58176:
        /* <DEDUP_REMOVED lines=10> */
.L_x_58175:
[----:B------:R-:W-:-:S11]  /*57e0*/  DADD R2, R28, R36 ;  /* 0x000000001c027229 */ /* 0x000fd60000000024 */
.L_x_58174:
[----:B------:R-:W-:Y:S05]  /*57f0*/  BSYNC B1 ;  /* 0x0000000000017941 */ /* 0x000fea0003800000 */
.L_x_58173:
[----:B------:R-:W-:-:S06]  /*5800*/  DSETP.NEU.AND P0, PT, R28, RZ, PT ;  /* 0x000000ff1c00722a */ /* 0x000fcc0003f0d000 */
[----:B------:R-:W-:-:S06]  /*5810*/  DSETP.EQ.OR P0, PT, R36, 1, !P0 ;  /* 0x3ff000002400742a */ /* 0x000fcc0004702400 */
[----:B------:R-:W-:Y:S02]  /*5820*/  FSEL R0, R2, RZ, !P0 ;  /* 0x000000ff02007208 */ /* 0x000fe40004000000 */
[----:B------:R-:W-:-:S07]  /*5830*/  FSEL R3, R3, 1.875, !P0 ;  /* 0x3ff0000003037808 */ /* 0x000fce0004000000 */
.L_x_58168:
[----:B------:R-:W-:Y:S05]  /*5840*/  BSYNC B0 ;  /* 0x0000000000007941 */ /* 0x000fea0003800000 */
.L_x_58167:
        /* <DEDUP_REMOVED lines=21> */
.L_x_58179:
        /* <DEDUP_REMOVED lines=10> */
.L_x_58180:
        /* <DEDUP_REMOVED lines=8> */
.L_x_58181:
        /* <DEDUP_REMOVED lines=10> */
.L_x_58182:
        /* <DEDUP_REMOVED lines=11> */
.L_x_58183:
[----:B------:R-:W-:Y:S05]  /*5c10*/  BSYNC B1 ;  /* 0x0000000000017941 */ /* 0x000fea0003800000 */
.L_x_58178:
        /* <DEDUP_REMOVED lines=9> */
.L_x_58184:
[----:B------:R-:W-:Y:S05]  /*5cb0*/  BSYNC B0 ;  /* 0x0000000000007941 */ /* 0x000fea0003800000 */
.L_x_58177:
        /* <DEDUP_REMOVED lines=9> */
        .type           $_ZN2at6native29vectorized_elementwise_kernelILi4EZZZNS0_50_GLOBAL__N__2680c7bb_12_PowKernel_cu_140f0503_289624pow_tensor_tensor_kernelERNS_18TensorIteratorBaseEENKUlvE_clEvENKUlvE4_clEvEUlddE_St5arrayIPcLm3EEEEviT0_T1_$__internal_accurate_pow,@function
        .size           $_ZN2at6native29vectorized_elementwise_kernelILi4EZZZNS0_50_GLOBAL__N__2680c7bb_12_PowKernel_cu_140f0503_289624pow_tensor_tensor_kernelERNS_18TensorIteratorBaseEENKUlvE_clEvENKUlvE4_clEvEUlddE_St5arrayIPcLm3EEEEviT0_T1_$__internal_accurate_pow,(.L_x_71559 - $_ZN2at6native29vectorized_elementwise_kernelILi4EZZZNS0_50_GLOBAL__N__2680c7bb_12_PowKernel_cu_140f0503_289624pow_tensor_tensor_kernelERNS_18TensorIteratorBaseEENKUlvE_clEvENKUlvE4_clEvEUlddE_St5arrayIPcLm3EEEEviT0_T1_$__internal_accurate_pow)
$_ZN2at6native29vectorized_elementwise_kernelILi4EZZZNS0_50_GLOBAL__N__2680c7bb_12_PowKernel_cu_140f0503_289624pow_tensor_tensor_kernelERNS_18TensorIteratorBaseEENKUlvE_clEvENKUlvE4_clEvEUlddE_St5arrayIPcLm3EEEEviT0_T1_$__internal_accurate_pow:
        /* <DEDUP_REMOVED lines=172> */
.L_x_58185:
[----:B------:R-:W-:Y:S02]  /*6810*/  DSETP.NEU.AND P0, PT, |R10|, +INF , PT ;  /* 0x7ff000000a00742a */ /* 0x000fe40003f0d200 */
[----:B------:R-:W-:Y:S01]  /*6820*/  DADD R4, R2, R4 ;  /* 0x0000000002047229 */ /* 0x000fe20000000004 */
[----:B------:R-:W-:Y:S02]  /*6830*/  IMAD.MOV.U32 R2, RZ, RZ, R54 ;  /* 0x000000ffff027224 */ /* 0x000fe400078e0036 */
[----:B------:R-:W-:-:S09]  /*6840*/  IMAD.MOV.U32 R3, RZ, RZ, 0x0 ;  /* 0x00000000ff037424 */ /* 0x000fd200078e00ff */
[----:B------:R-:W-:-:S10]  /*6850*/  @P0 DFMA R10, R4, R10, R10 ;  /* 0x0000000a040a022b */ /* 0x000fd4000000000a */
[----:B------:R-:W-:Y:S01]  /*6860*/  IMAD.MOV.U32 R0, RZ, RZ, R10 ;  /* 0x000000ffff007224 */ /* 0x000fe200078e000a */
[----:B------:R-:W-:Y:S06]  /*6870*/  RET.REL.NODEC R2 `(_ZN2at6native29vectorized_elementwise_kernelILi4EZZZNS0_50_GLOBAL__N__2680c7bb_12_PowKernel_cu_140f0503_289624pow_tensor_tensor_kernelERNS_18TensorIteratorBaseEENKUlvE_clEvENKUlvE4_clEvEUlddE_St5arrayIPcLm3EEEEviT0_T1_) ;  /* 0xffffff9402e07950 */ /* 0x000fec0003c3ffff */
.L_x_58186:
        /* <DEDUP_REMOVED lines=16> */
.L_x_71559:


//--------------------- .text._ZN2at6native29vectorized_elementwise_kernelILi8EZZZNS0_50_GLOBAL__N__2680c7bb_12_PowKernel_cu_140f0503_289624pow_tensor_tensor_kernelERNS_18TensorIteratorBaseEENKUlvE_clEvENKUlvE4_clEvEUlddE_St5arrayIPcLm3EEEEviT0_T1_ --------------------------
	.section	.text._ZN2at6native29vectorized_elementwise_kernelILi8EZZZNS0_50_GLOBAL__N__2680c7bb_12_PowKernel_cu_140f0503_289624pow_tensor_tensor_kernelERNS_18TensorIteratorBaseEENKUlvE_clEvENKUlvE4_clEvEUlddE_St5arrayIPcLm3EEEEviT0_T1_,"ax",@progbits
	.align	128
        .global         _ZN2at6native29vectorized_elementwise_kernelILi8EZZZNS0_50_GLOBAL__N__2680c7bb_12_PowKernel_cu_140f0503_289624pow_tensor_tensor_kernelERNS_18TensorIteratorBaseEENKUlvE_clEvENKUlvE4_clEvEUlddE_St5arrayIPcLm3EEEEviT0_T1_
        .type           _ZN2at6native29vectorized_elementwise_kernelILi8EZZZNS0_50_GLOBAL__N__2680c7bb_12_PowKernel_cu_140f0503_289624pow_tensor_tensor_kernelERNS_18TensorIteratorBaseEENKUlvE_clEvENKUlvE4_clEvEUlddE_St5arrayIPcLm3EEEEviT0_T1_,@function
        .size           _ZN2at6native29vectorized_elementwise_kernelILi8EZZZNS0_50_GLOBAL__N__2680c7bb_12_PowKernel_cu_140f0503_289624pow_tensor_tensor_kernelERNS_18TensorIteratorBaseEENKUlvE_clEvENKUlvE4_clEvEUlddE_St5arrayIPcLm3EEEEviT0_T1_,(.L_x_71560 - _ZN2at6native29vectorized_elementwise_kernelILi8EZZZNS0_50_GLOBAL__N__2680c7bb_12_PowKernel_cu_140f0503_289624pow_tensor_tensor_kernelERNS_18TensorIteratorBaseEENKUlvE_clEvENKUlvE4_clEvEUlddE_St5arrayIPcLm3EEEEviT0_T1_)
        .other          _ZN2at6native29vectorized_elementwise_kernelILi8EZZZNS0_50_GLOBAL__N__2680c7bb_12_PowKernel_cu_140f0503_289624pow_tensor_tensor_kernelERNS_18TensorIteratorBaseEENKUlvE_clEvENKUlvE4_clEvEUlddE_St5arrayIPcLm3EEEEviT0_T1_,@"STO_CUDA_ENTRY STV_DEFAULT"
_ZN2at6native29vectorized_elementwise_kernelILi8EZZZNS0_50_GLOBAL__N__2680c7bb_12_PowKernel_cu_140f0503_289624pow_tensor_tensor_kernelERNS_18TensorIteratorBaseEENKUlvE_clEvENKUlvE4_clEvEUlddE_St5arrayIPcLm3EEEEviT0_T1_:
.text._ZN2at6native29vectorized_elementwise_kernelILi8EZZZNS0_50_GLOBAL__N__2680c7bb_12_PowKernel_cu_140f0503_289624pow_tensor_tensor_kernelERNS_18TensorIteratorBaseEENKUlvE_clEvENKUlvE4_clEvEUlddE_St5arrayIPcLm3EEEEviT0_T1_:
        /* <DEDUP_REMOVED lines=30> */
[----:B-----5:R-:W-:Y:S05]  /*01e0*/  CALL.REL.NOINC `($_ZN2at6native29vectorized_elementwise_kernelILi8EZZZNS0_50_GLOBAL__N__2680c7bb_12_PowKernel_cu_140f0503_289624pow_tensor_tensor_kernelERNS_18TensorIteratorBaseEENKUlvE_clEvENKUlvE4_clEvEUlddE_St5arrayIPcLm3EEEEviT0_T1_$__internal_accurate_pow) ;  /* 0x0000005800d87944 */ /* 0x020fea0003c00000 */
[----:B------:R-:W-:Y:S05]  /*01f0*/  BSYNC B0 ;  /* 0x0000000000007941 */ /* 0x000fea0003800000 */
.L_x_58188:
        /* <DEDUP_REMOVED lines=25> */
.L_x_58190:
[----:B------:R-:W-:Y:S01]  /*0390*/  DSETP.NEU.AND P0, PT, |R20|, 0.5, PT ;  /* 0x3fe000001400742a */ /* 0x000fe20003f0d200 */
[----:B------:R-:W-:Y:S01]  /*03a0*/  ISETP.GE.AND P2, PT, R21, RZ, PT ;  /* 0x000000ff1500720c */ /* 0x000fe20003f46270 */
[----:B------:R-:W-:Y:S01]  /*03b0*/  IMAD.MOV.U32 R10, RZ, RZ, RZ ;  /* 0x000000ffff0a7224 */ /* 0x000fe200078e00ff */
[----:B------:R-:W-:-:S04]  /*03c0*/  ISETP.EQ.U32.AND P1, PT, R3, RZ, PT ;  /* 0x000000ff0300720c */ /* 0x000fc80003f22070 */
[----:B------:R-:W-:-:S04]  /*03d0*/  ISETP.EQ.AND.EX P0, PT, R2, -0x80000000, P0, P1 ;  /* 0x800000000200780c */ /* 0x000fc80000702310 */
[----:B------:R-:W-:-:S04]  /*03e0*/  SEL R11, R17, RZ, P0 ;  /* 0x000000ff110b7207 */ /* 0x000fc80000000000 */
[----:B------:R-:W-:-:S07]  /*03f0*/  @!P2 LOP3.LUT R11, R11, 0x7ff00000, RZ, 0xfc, !PT ;  /* 0x7ff000000b0ba812 */ /* 0x000fce00078efcff */
.L_x_58191:
[----:B------:R-:W-:Y:S05]  /*0400*/  BSYNC B0 ;  /* 0x0000000000007941 */ /* 0x000fea0003800000 */
.L_x_58189:
        /* <DEDUP_REMOVED lines=18> */
.L_x_58195:
        /* <DEDUP_REMOVED lines=10> */
.L_x_58194:
[----:B------:R-:W-:-:S11]  /*05d0*/  DADD R10, R16, R20 ;  /* 0x00000000100a7229 */ /* 0x000fd60000000014 */
.L_x_58193:
[----:B------:R-:W-:Y:S05]  /*05e0*/  BSYNC B0 ;  /* 0x0000000000007941 */ /* 0x000fea0003800000 */
.L_x_58192:
        /* <DEDUP_REMOVED lines=11> */
[----:B------:R-:W-:Y:S05]  /*06a0*/  CALL.REL.NOINC `($_ZN2at6native29vectorized_elementwise_kernelILi8EZZZNS0_50_GLOBAL__N__2680c7bb_12_PowKernel_cu_140f0503_289624pow_tensor_tensor_kernelERNS_18TensorIteratorBaseEENKUlvE_clEvENKUlvE4_clEvEUlddE_St5arrayIPcLm3EEEEviT0_T1_$__internal_accurate_pow) ;  /* 0x0000005400a87944 */ /* 0x000fea0003c00000 */
[----:B------:R-:W-:Y:S05]  /*06b0*/  BSYNC B0 ;  /* 0x0000000000007941 */ /* 0x000fea0003800000 */
.L_x_58196:
        /* <DEDUP_REMOVED lines=26> */
.L_x_58198:
[----:B------:R-:W-:Y:S01]  /*0860*/  DSETP.NEU.AND P0, PT, |R22|, 0.5, PT ;  /* 0x3fe000001600742a */ /* 0x000fe20003f0d200 */
[----:B------:R-:W-:Y:S01]  /*0870*/  ISETP.GE.AND P2, PT, R23, RZ, PT ;  /* 0x000000ff1700720c */ /* 0x000fe20003f46270 */
[----:B------:R-:W-:Y:S01]  /*0880*/  IMAD.MOV.U32 R4, RZ, RZ, RZ ;  /* 0x000000ffff047224 */ /* 0x000fe200078e00ff */
[----:B------:R-:W-:-:S04]  /*0890*/  ISETP.EQ.U32.AND P1, PT, R3, RZ, PT ;  /* 0x000000ff0300720c */ /* 0x000fc80003f22070 */
[----:B------:R-:W-:-:S04]  /*08a0*/  ISETP.EQ.AND.EX P0, PT, R2, -0x80000000, P0, P1 ;  /* 0x800000000200780c */ /* 0x000fc80000702310 */
[----:B------:R-:W-:-:S04]  /*08b0*/  SEL R5, R19, RZ, P0 ;  /* 0x000000ff13057207 */ /* 0x000fc80000000000 */
[----:B------:R-:W-:-:S07]  /*08c0*/  @!P2 LOP3.LUT R5, R5, 0x7ff00000, RZ, 0xfc, !PT ;  /* 0x7ff000000505a812 */ /* 0x000fce00078efcff */
.L_x_58199:
[----:B------:R-:W-:Y:S05]  /*08d0*/  BSYNC B0 ;  /* 0x0000000000007941 */ /* 0x000fea0003800000 */
.L_x_58197:
        /* <DEDUP_REMOVED lines=18> */
.L_x_58203:
        /* <DEDUP_REMOVED lines=10> */
.L_x_58202:
[----:B------:R-:W-:-:S11]  /*0aa0*/  DADD R4, R18, R22 ;  /* 0x0000000012047229 */ /* 0x000fd60000000016 */
.L_x_58201:
[----:B------:R-:W-:Y:S05]  /*0ab0*/  BSYNC B0 ;  /* 0x0000000000007941 */ /* 0x000fea0003800000 */
.L_x_58200:
        /* <DEDUP_REMOVED lines=13> */
.L_x_58204:
        /* <DEDUP_REMOVED lines=26> */
.L_x_58206:
[----:B------:R-:W-:Y:S01]  /*0d30*/  DSETP.NEU.AND P0, PT, |R36|, 0.5, PT ;  /* 0x3fe000002400742a */ /* 0x000fe20003f0d200 */
[----:B------:R-:W-:Y:S01]  /*0d40*/  ISETP.GE.AND P2, PT, R37, RZ, PT ;  /* 0x000000ff2500720c */ /* 0x000fe20003f46270 */
[----:B------:R-:W-:Y:S01]  /*0d50*/  IMAD.MOV.U32 R4, RZ, RZ, RZ ;  /* 0x000000ffff047224 */ /* 0x000fe200078e00ff */
[----:B------:R-:W-:-:S04]  /*0d60*/  ISETP.EQ.U32.AND P1, PT, R3, RZ, PT ;  /* 0x000000ff0300720c */ /* 0x000fc80003f22070 */
[----:B------:R-:W-:-:S04]  /*0d70*/  ISETP.EQ.AND.EX P0, PT, R2, -0x80000000, P0, P1 ;  /* 0x800000000200780c */ /* 0x000fc80000702310 */
[----:B------:R-:W-:-:S04]  /*0d80*/  SEL R5, R25, RZ, P0 ;  /* 0x000000ff19057207 */ /* 0x000fc80000000000 */
[----:B------:R-:W-:-:S07]  /*0d90*/  @!P2 LOP3.LUT R5, R5, 0x7ff00000, RZ, 0xfc, !PT ;  /* 0x7ff000000505a812 */ /* 0x000fce00078efcff */
.L_x_58207:
[----:B------:R-:W-:Y:S05]  /*0da0*/  BSYNC B0 ;  /* 0x0000000000007941 */ /* 0x000fea0003800000 */
.L_x_58205:
        /* <DEDUP_REMOVED lines=18> */
.L_x_58211:
        /* <DEDUP_REMOVED lines=10> */
.L_x_58210:
[----:B------:R-:W-:-:S11]  /*0f70*/  DADD R4, R24, R36 ;  /* 0x0000000018047229 */ /* 0x000fd60000000024 */
.L_x_58209:
[----:B------:R-:W-:Y:S05]  /*0f80*/  BSYNC B0 ;  /* 0x0000000000007941 */ /* 0x000fea0003800000 */
.L_x_58208:
        /* <DEDUP_REMOVED lines=13> */
.L_x_58212:
        /* <DEDUP_REMOVED lines=26> */
.L_x_58214:
[----:B------:R-:W-:Y:S01]  /*1200*/  DSETP.NEU.AND P0, PT, |R38|, 0.5, PT ;  /* 0x3fe000002600742a */ /* 0x000fe20003f0d200 */
[----:B------:R-:W-:Y:S01]  /*1210*/  ISETP.GE.AND P2, PT, R39, RZ, PT ;  /* 0x000000ff2700720c */ /* 0x000fe20003f46270 */
[----:B------:R-:W-:Y:S01]  /*1220*/  IMAD.MOV.U32 R4, RZ, RZ, RZ ;  /* 0x000000ffff047224 */ /* 0x000fe200078e00ff */
[----:B------:R-:W-:-:S04]  /*1230*/  ISETP.EQ.U32.AND P1, PT, R3, RZ, PT ;  /* 0x000000ff0300720c */ /* 0x000fc80003f22070 */
[----:B------:R-:W-:-:S04]  /*1240*/  ISETP.EQ.AND.EX P0, PT, R2, -0x80000000, P0, P1 ;  /* 0x800000000200780c */ /* 0x000fc80000702310 */
[----:B------:R-:W-:-:S04]  /*1250*/  SEL R5, R27, RZ, P0 ;  /* 0x000000ff1b057207 */ /* 0x000fc80000000000 */
[----:B------:R-:W-:-:S07]  /*1260*/  @!P2 LOP3.LUT R5, R5, 0x7ff00000, RZ, 0xfc, !PT ;  /* 0x7ff000000505a812 */ /* 0x000fce00078efcff */
.L_x_58215:
[----:B------:R-:W-:Y:S05]  /*1270*/  BSYNC B0 ;  /* 0x0000000000007941 */ /* 0x000fea0003800000 */
.L_x_58213:
        /* <DEDUP_REMOVED lines=18> */
.L_x_58219:
        /* <DEDUP_REMOVED lines=10> */
.L_x_58218:
[----:B------:R-:W-:-:S11]  /*1440*/  DADD R4, R26, R38 ;  /* 0x000000001a047229 */ /* 0x000fd60000000026 */
.L_x_58217:
[----:B------:R-:W-:Y:S05]  /*1450*/  BSYNC B0 ;  /* 0x0000000000007941 */ /* 0x000fea0003800000 */
.L_x_58216:
        /* <DEDUP_REMOVED lines=13> */
.L_x_58220:
        /* <DEDUP_REMOVED lines=26> */
.L_x_58222:
[----:B------:R-:W-:Y:S01]  /*16d0*/  DSETP.NEU.AND P0, PT, |R40|, 0.5, PT ;  /* 0x3fe000002800742a */ /* 0x000fe20003f0d200 */
[----:B------:R-:W-:Y:S01]  /*16e0*/  ISETP.GE.AND P2, PT, R41, RZ, PT ;  /* 0x000000ff2900720c */ /* 0x000fe20003f46270 */
[----:B------:R-:W-:Y:S01]  /*16f0*/  IMAD.MOV.U32 R4, RZ, RZ, RZ ;  /* 0x000000ffff047224 */ /* 0x000fe200078e00ff */
[----:B------:R-:W-:-:S04]  /*1700*/  ISETP.EQ.U32.AND P1, PT, R3, RZ, PT ;  /* 0x000000ff0300720c */ /* 0x000fc80003f22070 */
[----:B------:R-:W-:-:S04]  /*1710*/  ISETP.EQ.AND.EX P0, PT, R2, -0x80000000, P0, P1 ;  /* 0x800000000200780c */ /* 0x000fc80000702310 */
[----:B------:R-:W-:-:S04]  /*1720*/  SEL R5, R29, RZ, P0 ;  /* 0x000000ff1d057207 */ /* 0x000fc80000000000 */
[----:B------:R-:W-:-:S07]  /*1730*/  @!P2 LOP3.LUT R5, R5, 0x7ff00000, RZ, 0xfc, !PT ;  /* 0x7ff000000505a812 */ /* 0x000fce00078efcff */
.L_x_58223:
[----:B------:R-:W-:Y:S05]  /*1740*/  BSYNC B0 ;  /* 0x0000000000007941 */ /* 0x000fea0003800000 */
.L_x_58221:
        /* <DEDUP_REMOVED lines=18> */
.L_x_58227:
        /* <DEDUP_REMOVED lines=10> */
.L_x_58226:
[----:B------:R-:W-:-:S11]  /*1910*/  DADD R4, R28, R40 ;  /* 0x000000001c047229 */ /* 0x000fd60000000028 */
.L_x_58225:
[----:B------:R-:W-:Y:S05]  /*1920*/  BSYNC B0 ;  /* 0x0000000000007941 */ /* 0x000fea0003800000 */
.L_x_58224:
        /* <DEDUP_REMOVED lines=13> */
.L_x_58228:
        /* <DEDUP_REMOVED lines=26> */
.L_x_58230:
[----:B------:R-:W-:Y:S01]  /*1ba0*/  DSETP.NEU.AND P0, PT, |R42|, 0.5, PT ;  /* 0x3fe000002a00742a */ /* 0x000fe20003f0d200 */
[----:B------:R-:W-:Y:S01]  /*1bb0*/  ISETP.GE.AND P2, PT, R43, RZ, PT ;  /* 0x000000ff2b00720c */ /* 0x000fe20003f46270 */
[----:B------:R-:W-:Y:S01]  /*1bc0*/  IMAD.MOV.U32 R4, RZ, RZ, RZ ;  /* 0x000000ffff047224 */ /* 0x000fe200078e00ff */
[----:B------:R-:W-:-:S04]  /*1bd0*/  ISETP.EQ.U32.AND P1, PT, R3, RZ, PT ;  /* 0x000000ff0300720c */ /* 0x000fc80003f22070 */
[----:B------:R-:W-:-:S04]  /*1be0*/  ISETP.EQ.AND.EX P0, PT, R2, -0x80000000, P0, P1 ;  /* 0x800000000200780c */ /* 0x000fc80000702310 */
[----:B------:R-:W-:-:S04]  /*1bf0*/  SEL R5, R31, RZ, P0 ;  /* 0x000000ff1f057207 */ /* 0x000fc80000000000 */
[----:B------:R-:W-:-:S07]  /*1c00*/  @!P2 LOP3.LUT R5, R5, 0x7ff00000, RZ, 0xfc, !PT ;  /* 0x7ff000000505a812 */ /* 0x000fce00078efcff */
.L_x_58231:
[----:B------:R-:W-:Y:S05]  /*1c10*/  BSYNC B0 ;  /* 0x0000000000007941 */ /* 0x000fea0003800000 */
.L_x_58229:
        /* <DEDUP_REMOVED lines=18> */
.L_x_58235:
        /* <DEDUP_REMOVED lines=10> */
.L_x_58234:
[----:B------:R-:W-:-:S11]  /*1de0*/  DADD R4, R30, R42 ;  /* 0x000000001e047229 */ /* 0x000fd6000000002a */
.L_x_58233:
[----:B------:R-:W-:Y:S05]  /*1df0*/  BSYNC B0 ;  /* 0x0000000000007941 */ /* 0x000fea0003800000 */
.L_x_58232:
        /* <DEDUP_REMOVED lines=13> */
.L_x_58236:
        /* <DEDUP_REMOVED lines=26> */
.L_x_58238:
[----:B------:R-:W-:Y:S01]  /*2070*/  DSETP.NEU.AND P0, PT, |R44|, 0.5, PT ;  /* 0x3fe000002c00742a */ /* 0x000fe20003f0d200 */
[----:B------:R-:W-:Y:S01]  /*2080*/  ISETP.GE.AND P2, PT, R45, RZ, PT ;  /* 0x000000ff2d00720c */ /* 0x000fe20003f46270 */
[----:B------:R-:W-:Y:S01]  /*2090*/  IMAD.MOV.U32 R4, RZ, RZ, RZ ;  /* 0x000000ffff047224 */ /* 0x000fe200078e00ff */
[----:B------:R-:W-:-:S04]  /*20a0*/  ISETP.EQ.U32.AND P1, PT, R3, RZ, PT ;  /* 0x000000ff0300720c */ /* 0x000fc80003f22070 */
[----:B------:R-:W-:-:S04]  /*20b0*/  ISETP.EQ.AND.EX P0, PT, R2, -0x80000000, P0, P1 ;  /* 0x800000000200780c */ /* 0x000fc80000702310 */
[----:B------:R-:W-:-:S04]  /*20c0*/  SEL R5, R33, RZ, P0 ;  /* 0x000000ff21057207 */ /* 0x000fc80000000000 */
[----:B------:R-:W-:-:S07]  /*20d0*/  @!P2 LOP3.LUT R5, R5, 0x7ff00000, RZ, 0xfc, !PT ;  /* 0x7ff000000505a812 */ /* 0x000fce00078efcff */
.L_x_58239:
[----:B------:R-:W-:Y:S05]  /*20e0*/  BSYNC B0 ;  /* 0x0000000000007941 */ /* 0x000fea0003800000 */
.L_x_58237:
        /* <DEDUP_REMOVED lines=18> */
.L_x_58243:
        /* <DEDUP_REMOVED lines=10> */
.L_x_58242:
[----:B------:R-:W-:-:S11]  /*22b0*/  DADD R4, R32, R44 ;  /* 0x0000000020047229 */ /* 0x000fd6000000002c */
.L_x_58241:
[----:B------:R-:W-:Y:S05]  /*22c0*/  BSYNC B0 ;  /* 0x0000000000007941 */ /* 0x000fea0003800000 */
.L_x_58240:
        /* <DEDUP_REMOVED lines=13> */
.L_x_58244:
        /* <DEDUP_REMOVED lines=26> */
.L_x_58246:
[----:B------:R-:W-:Y:S01]  /*2540*/  DSETP.NEU.AND P0, PT, |R46|, 0.5, PT ;  /* 0x3fe000002e00742a */ /* 0x000fe20003f0d200 */
[----:B------:R-:W-:Y:S01]  /*2550*/  ISETP.GE.AND P2, PT, R47, RZ, PT ;  /* 0x000000ff2f00720c */ /* 0x000fe20003f46270 */
[----:B------:R-:W-:Y:S01]  /*2560*/  IMAD.MOV.U32 R2, RZ, RZ, RZ ;  /* 0x000000ffff027224 */ /* 0x000fe200078e00ff */
[----:B------:R-:W-:-:S04]  /*2570*/  ISETP.EQ.U32.AND P1, PT, R4, RZ, PT ;  /* 0x000000ff0400720c */ /* 0x000fc80003f22070 */
[----:B------:R-:W-:-:S04]  /*2580*/  ISETP.EQ.AND.EX P0, PT, R5, -0x80000000, P0, P1 ;  /* 0x800000000500780c */ /* 0x000fc80000702310 */
[----:B------:R-:W-:-:S04]  /*2590*/  SEL R3, R35, RZ, P0 ;  /* 0x000000ff23037207 */ /* 0x000fc80000000000 */
[----:B------:R-:W-:-:S07]  /*25a0*/  @!P2 LOP3.LUT R3, R3, 0x7ff00000, RZ, 0xfc, !PT ;  /* 0x7ff000000303a812 */ /* 0x000fce00078efcff */
.L_x_58247:
[----:B------:R-:W-:Y:S05]  /*25b0*/  BSYNC B0 ;  /* 0x0000000000007941 */ /* 0x000fea0003800000 */
.L_x_58245:
        /* <DEDUP_REMOVED lines=18> */
.L_x_58251:
        /* <DEDUP_REMOVED lines=10> */
.L_x_58250:
[----:B------:R-:W-:-:S11]  /*2780*/  DADD R2, R34, R46 ;  /* 0x0000000022027229 */ /* 0x000fd6000000002e */
.L_x_58249:
[----:B------:R-:W-:Y:S05]  /*2790*/  BSYNC B0 ;  /* 0x0000000000007941 */ /* 0x000fea0003800000 */
.L_x_58248:
        /* <DEDUP_REMOVED lines=32> */
.L_x_58187:
        /* <DEDUP_REMOVED lines=97> */
[----:B------:R-:W-:Y:S05]  /*2fb0*/  CALL.REL.NOINC `($_ZN2at6native29vectorized_elementwise_kernelILi8EZZZNS0_50_GLOBAL__N__2680c7bb_12_PowKernel_cu_140f0503_289624pow_tensor_tensor_kernelERNS_18TensorIteratorBaseEENKUlvE_clEvENKUlvE4_clEvEUlddE_St5arrayIPcLm3EEEEviT0_T1_$__internal_accurate_pow) ;  /* 0x0000002c00647944 */ /* 0x000fea0003c00000 */
[----:B------:R-:W-:Y:S05]  /*2fc0*/  BSYNC B1 ;  /* 0x0000000000017941 */ /* 0x000fea0003800000 */
.L_x_58254:
        /* <DEDUP_REMOVED lines=26> */
.L_x_58256:
        /* <DEDUP_REMOVED lines=11> */
.L_x_58257:
[----:B------:R-:W-:Y:S05]  /*3220*/  BSYNC B1 ;  /* 0x0000000000017941 */ /* 0x000fea0003800000 */
.L_x_58255:
        /* <DEDUP_REMOVED lines=18> */
.L_x_58261:
        /* <DEDUP_REMOVED lines=10> */
.L_x_58260:
[----:B------:R-:W-:-:S11]  /*33f0*/  DADD R2, R30, R32 ;  /* 0x000000001e027229 */ /* 0x000fd60000000020 */
.L_x_58259:
[----:B------:R-:W-:Y:S05]  /*3400*/  BSYNC B1 ;  /* 0x0000000000017941 */ /* 0x000fea0003800000 */
.L_x_58258:
[----:B------:R-:W-:-:S06]  /*3410*/  DSETP.NEU.AND P0, PT, R30, RZ, PT ;  /* 0x000000ff1e00722a */ /* 0x000fcc0003f0d000 */
[----:B------:R-:W-:-:S06]  /*3420*/  DSETP.EQ.OR P0, PT, R32, 1, !P0 ;  /* 0x3ff000002000742a */ /* 0x000fcc0004702400 */
[----:B------:R-:W-:Y:S02]  /*3430*/  FSEL R58, R2, RZ, !P0 ;  /* 0x000000ff023a7208 */ /* 0x000fe40004000000 */
[----:B------:R-:W-:-:S07]  /*3440*/  FSEL R57, R3, 1.875, !P0 ;  /* 0x3ff0000003397808 */ /* 0x000fce0004000000 */
.L_x_58253:
[----:B------:R-:W-:Y:S05]  /*3450*/  BSYNC B0 ;  /* 0x0000000000007941 */ /* 0x000fea0003800000 */
.L_x_58252:
        /* <DEDUP_REMOVED lines=16> */
[----:B------:R-:W-:Y:S05]  /*3560*/  CALL.REL.NOINC `($_ZN2at6native29vectorized_elementwise_kernelILi8EZZZNS0_50_GLOBAL__N__2680c7bb_12_PowKernel_cu_140f0503_289624pow_tensor_tensor_kernelERNS_18TensorIteratorBaseEENKUlvE_clEvENKUlvE4_clEvEUlddE_St5arrayIPcLm3EEEEviT0_T1_$__internal_accurate_pow) ;  /* 0x0000002400f87944 */ /* 0x000fea0003c00000 */
[----:B------:R-:W-:Y:S05]  /*3570*/  BSYNC B1 ;  /* 0x0000000000017941 */ /* 0x000fea0003800000 */
.L_x_58264:
        /* <DEDUP_REMOVED lines=22> */
.L_x_58266:
[----:B------:R-:W-:Y:S01]  /*36e0*/  DSETP.NEU.AND P0, PT, |R16|, 0.5, PT ;  /* 0x3fe000001000742a */ /* 0x000fe20003f0d200 */
[----:B------:R-:W-:Y:S01]  /*36f0*/  ISETP.GE.AND P2, PT, R17, RZ, PT ;  /* 0x000000ff1100720c */ /* 0x000fe20003f46270 */
[----:B------:R-:W-:Y:S01]  /*3700*/  IMAD.MOV.U32 R2, RZ, RZ, RZ ;  /* 0x000000ffff027224 */ /* 0x000fe200078e00ff */
[----:B------:R-:W-:-:S04]  /*3710*/  ISETP.EQ.U32.AND P1, PT, R31, RZ, PT ;  /* 0x000000ff1f00720c */ /* 0x000fc80003f22070 */
[----:B------:R-:W-:-:S04]  /*3720*/  ISETP.EQ.AND.EX P0, PT, R32, -0x80000000, P0, P1 ;  /* 0x800000002000780c */ /* 0x000fc80000702310 */
[----:B------:R-:W-:-:S04]  /*3730*/  SEL R3, R47, RZ, P0 ;  /* 0x000000ff2f037207 */ /* 0x000fc80000000000 */
[----:B------:R-:W-:-:S07]  /*3740*/  @!P2 LOP3.LUT R3, R3, 0x7ff00000, RZ, 0xfc, !PT ;  /* 0x7ff000000303a812 */ /* 0x000fce00078efcff */
.L_x_58267:
[----:B------:R-:W-:Y:S05]  /*3750*/  BSYNC B1 ;  /* 0x0000000000017941 */ /* 0x000fea0003800000 */
.L_x_58265:
        /* <DEDUP_REMOVED lines=18> */
.L_x_58271:
        /* <DEDUP_REMOVED lines=10> */
.L_x_58270:
[----:B------:R-:W-:-:S11]  /*3920*/  DADD R2, R16, R46 ;  /* 0x0000000010027229 */ /* 0x000fd6000000002e */
.L_x_58269:
[----:B------:R-:W-:Y:S05]  /*3930*/  BSYNC B1 ;  /* 0x0000000000017941 */ /* 0x000fea0003800000 */
.L_x_58268:
[----:B------:R-:W-:-:S06]  /*3940*/  DSETP.NEU.AND P0, PT, R16, RZ, PT ;  /* 0x000000ff1000722a */ /* 0x000fcc0003f0d000 */
[----:B------:R-:W-:-:S06]  /*3950*/  DSETP.EQ.OR P0, PT, R46, 1, !P0 ;  /* 0x3ff000002e00742a */ /* 0x000fcc0004702400 */
[----:B------:R-:W-:Y:S02]  /*3960*/  FSEL R47, R2, RZ, !P0 ;  /* 0x000000ff022f7208 */ /* 0x000fe40004000000 */
[----:B------:R-:W-:-:S07]  /*3970*/  FSEL R46, R3, 1.875, !P0 ;  /* 0x3ff00000032e7808 */ /* 0x000fce0004000000 */
.L_x_58263:
[----:B------:R-:W-:Y:S05]  /*3980*/  BSYNC B0 ;  /* 0x0000000000007941 */ /* 0x000fea0003800000 */
.L_x_58262:
        /* <DEDUP_REMOVED lines=15> */
[----:B------:R-:W-:Y:S05]  /*3a80*/  CALL.REL.NOINC `($_ZN2at6native29vectorized_elementwise_kernelILi8EZZZNS0_50_GLOBAL__N__2680c7bb_12_PowKernel_cu_140f0503_289624pow_tensor_tensor_kernelERNS_18TensorIteratorBaseEENKUlvE_clEvENKUlvE4_clEvEUlddE_St5arrayIPcLm3EEEEviT0_T1_$__internal_accurate_pow) ;  /* 0x0000002000b07944 */ /* 0x000fea0003c00000 */
[----:B------:R-:W-:Y:S05]  /*3a90*/  BSYNC B1 ;  /* 0x0000000000017941 */ /* 0x000fea0003800000 */
.L_x_58274:
        /* <DEDUP_REMOVED lines=22> */
.L_x_58276:
[----:B------:R-:W-:Y:S01]  /*3c00*/  DSETP.NEU.AND P0, PT, |R18|, 0.5, PT ;  /* 0x3fe000001200742a */ /* 0x000fe20003f0d200 */
[----:B------:R-:W-:Y:S01]  /*3c10*/  ISETP.GE.AND P2, PT, R19, RZ, PT ;  /* 0x000000ff1300720c */ /* 0x000fe20003f46270 */
[----:B------:R-:W-:Y:S01]  /*3c20*/  IMAD.MOV.U32 R2, RZ, RZ, RZ ;  /* 0x000000ffff027224 */ /* 0x000fe200078e00ff */
[----:B------:R-:W-:-:S04]  /*3c30*/  ISETP.EQ.U32.AND P1, PT, R16, RZ, PT ;  /* 0x000000ff1000720c */ /* 0x000fc80003f22070 */
[----:B------:R-:W-:-:S04]  /*3c40*/  ISETP.EQ.AND.EX P0, PT, R17, -0x80000000, P0, P1 ;  /* 0x800000001100780c */ /* 0x000fc80000702310 */
[----:B------:R-:W-:-:S04]  /*3c50*/  SEL R3, R43, RZ, P0 ;  /* 0x000000ff2b037207 */ /* 0x000fc80000000000 */
[----:B------:R-:W-:-:S07]  /*3c60*/  @!P2 LOP3.LUT R3, R3, 0x7ff00000, RZ, 0xfc, !PT ;  /* 0x7ff000000303a812 */ /* 0x000fce00078efcff */
.L_x_58277:
[----:B------:R-:W-:Y:S05]  /*3c70*/  BSYNC B1 ;  /* 0x0000000000017941 */ /* 0x000fea0003800000 */
.L_x_58275:
        /* <DEDUP_REMOVED lines=18> */
.L_x_58281:
        /* <DEDUP_REMOVED lines=10> */
.L_x_58280:
[----:B------:R-:W-:-:S11]  /*3e40*/  DADD R2, R18, R42 ;  /* 0x0000000012027229 */ /* 0x000fd6000000002a */
.L_x_58279:
[----:B------:R-:W-:Y:S05]  /*3e50*/  BSYNC B1 ;  /* 0x0000000000017941 */ /* 0x000fea0003800000 */
.L_x_58278:
[----:B------:R-:W-:-:S06]  /*3e60*/  DSETP.NEU.AND P0, PT, R18, RZ, PT ;  /* 0x000000ff1200722a */ /* 0x000fcc0003f0d000 */
[----:B------:R-:W-:-:S06]  /*3e70*/  DSETP.EQ.OR P0, PT, R42, 1, !P0 ;  /* 0x3ff000002a00742a */ /* 0x000fcc0004702400 */
[----:B------:R-:W-:Y:S02]  /*3e80*/  FSEL R43, R2, RZ, !P0 ;  /* 0x000000ff022b7208 */ /* 0x000fe40004000000 */
[----:B------:R-:W-:-:S07]  /*3e90*/  FSEL R42, R3, 1.875, !P0 ;  /* 0x3ff00000032a7808 */ /* 0x000fce0004000000 */
.L_x_58273:
[----:B------:R-:W-:Y:S05]  /*3ea0*/  BSYNC B0 ;  /* 0x0000000000007941 */ /* 0x000fea0003800000 */
.L_x_58272:
        /* <DEDUP_REMOVED lines=17> */
.L_x_58284:
        /* <DEDUP_REMOVED lines=22> */
.L_x_58286:
[----:B------:R-:W-:Y:S01]  /*4120*/  DSETP.NEU.AND P0, PT, |R20|, 0.5, PT ;  /* 0x3fe000001400742a */ /* 0x000fe20003f0d200 */
[----:B------:R-:W-:Y:S01]  /*4130*/  ISETP.GE.AND P2, PT, R21, RZ, PT ;  /* 0x000000ff1500720c */ /* 0x000fe20003f46270 */
[----:B------:R-:W-:Y:S01]  /*4140*/  IMAD.MOV.U32 R2, RZ, RZ, RZ ;  /* 0x000000ffff027224 */ /* 0x000fe200078e00ff */
[----:B------:R-:W-:-:S04]  /*4150*/  ISETP.EQ.U32.AND P1, PT, R16, RZ, PT ;  /* 0x000000ff1000720c */ /* 0x000fc80003f22070 */
[----:B------:R-:W-:-:S04]  /*4160*/  ISETP.EQ.AND.EX P0, PT, R17, -0x80000000, P0, P1 ;  /* 0x800000001100780c */ /* 0x000fc80000702310 */
[----:B------:R-:W-:-:S04]  /*4170*/  SEL R3, R45, RZ, P0 ;  /* 0x000000ff2d037207 */ /* 0x000fc80000000000 */
[----:B------:R-:W-:-:S07]  /*4180*/  @!P2 LOP3.LUT R3, R3, 0x7ff00000, RZ, 0xfc, !PT ;  /* 0x7ff000000303a812 */ /* 0x000fce00078efcff */
.L_x_58287:
[----:B------:R-:W-:Y:S05]  /*4190*/  BSYNC B1 ;  /* 0x0000000000017941 */ /* 0x000fea0003800000 */
.L_x_58285:
        /* <DEDUP_REMOVED lines=18> */
.L_x_58291:
        /* <DEDUP_REMOVED lines=10> */
.L_x_58290:
[----:B------:R-:W-:-:S11]  /*4360*/  DADD R2, R20, R44 ;  /* 0x0000000014027229 */ /* 0x000fd6000000002c */
.L_x_58289:
[----:B------:R-:W-:Y:S05]  /*4370*/  BSYNC B1 ;  /* 0x0000000000017941 */ /* 0x000fea0003800000 */
.L_x_58288:
[----:B------:R-:W-:-:S06]  /*4380*/  DSETP.NEU.AND P0, PT, R20, RZ, PT ;  /* 0x000000ff1400722a */ /* 0x000fcc0003f0d000 */
[----:B------:R-:W-:-:S06]  /*4390*/  DSETP.EQ.OR P0, PT, R44, 1, !P0 ;  /* 0x3ff000002c00742a */ /* 0x000fcc0004702400 */
[----:B------:R-:W-:Y:S02]  /*43a0*/  FSEL R32, R2, RZ, !P0 ;  /* 0x000000ff02207208 */ /* 0x000fe40004000000 */
[----:B------:R-:W-:-:S07]  /*43b0*/  FSEL R31, R3, 1.875, !P0 ;  /* 0x3ff00000031f7808 */ /* 0x000fce0004000000 */
.L_x_58283:
[----:B------:R-:W-:Y:S05]  /*43c0*/  BSYNC B0 ;  /* 0x0000000000007941 */ /* 0x000fea0003800000 */
.L_x_58282:
        /* <DEDUP_REMOVED lines=17> */
.L_x_58294:
        /* <DEDUP_REMOVED lines=22> */
.L_x_58296:
[----:B------:R-:W-:Y:S01]  /*4640*/  DSETP.NEU.AND P0, PT, |R22|, 0.5, PT ;  /* 0x3fe000001600742a */ /* 0x000fe20003f0d200 */
[----:B------:R-:W-:Y:S01]  /*4650*/  ISETP.GE.AND P2, PT, R23, RZ, PT ;  /* 0x000000ff1700720c */ /* 0x000fe20003f46270 */
[----:B------:R-:W-:Y:S01]  /*4660*/  IMAD.MOV.U32 R2, RZ, RZ, RZ ;  /* 0x000000ffff027224 */ /* 0x000fe200078e00ff */
[----:B------:R-:W-:-:S04]  /*4670*/  ISETP.EQ.U32.AND P1, PT, R16, RZ, PT ;  /* 0x000000ff1000720c */ /* 0x000fc80003f22070 */
[----:B------:R-:W-:-:S04]  /*4680*/  ISETP.EQ.AND.EX P0, PT, R17, -0x80000000, P0, P1 ;  /* 0x800000001100780c */ /* 0x000fc80000702310 */
[----:B------:R-:W-:-:S04]  /*4690*/  SEL R3, R39, RZ, P0 ;  /* 0x000000ff27037207 */ /* 0x000fc80000000000 */
[----:B------:R-:W-:-:S07]  /*46a0*/  @!P2 LOP3.LUT R3, R3, 0x7ff00000, RZ, 0xfc, !PT ;  /* 0x7ff000000303a812 */ /* 0x000fce00078efcff */
.L_x_58297:
[----:B------:R-:W-:Y:S05]  /*46b0*/  BSYNC B1 ;  /* 0x0000000000017941 */ /* 0x000fea0003800000 */
.L_x_58295:
        /* <DEDUP_REMOVED lines=18> */
.L_x_58301:
        /* <DEDUP_REMOVED lines=10> */
.L_x_58300:
[----:B------:R-:W-:-:S11]  /*4880*/  DADD R2, R22, R38 ;  /* 0x0000000016027229 */ /* 0x000fd60000000026 */
.L_x_58299:
[----:B------:R-:W-:Y:S05]  /*4890*/  BSYNC B1 ;  /* 0x0000000000017941 */ /* 0x000fea0003800000 */
.L_x_58298:
[----:B------:R-:W-:-:S06]  /*48a0*/  DSETP.NEU.AND P0, PT, R22, RZ, PT ;  /* 0x000000ff1600722a */ /* 0x000fcc0003f0d000 */
[----:B------:R-:W-:-:S06]  /*48b0*/  DSETP.EQ.OR P0, PT, R38, 1, !P0 ;  /* 0x3ff000002600742a */ /* 0x000fcc0004702400 */
[----:B------:R-:W-:Y:S02]  /*48c0*/  FSEL R23, R2, RZ, !P0 ;  /* 0x000000ff02177208 */ /* 0x000fe40004000000 */
[----:B------:R-:W-:-:S07]  /*48d0*/  FSEL R22, R3, 1.875, !P0 ;  /* 0x3ff0000003167808 */ /* 0x000fce0004000000 */
.L_x_58293:
[----:B------:R-:W-:Y:S05]  /*48e0*/  BSYNC B0 ;  /* 0x0000000000007941 */ /* 0x000fea0003800000 */
.L_x_58292:
        /* <DEDUP_REMOVED lines=17> */
.L_x_58304:
        /* <DEDUP_REMOVED lines=22> */
.L_x_58306:
[----:B------:R-:W-:Y:S01]  /*4b60*/  DSETP.NEU.AND P0, PT, |R24|, 0.5, PT ;  /* 0x3fe000001800742a */ /* 0x000fe20003f0d200 */
[----:B------:R-:W-:Y:S01]  /*4b70*/  ISETP.GE.AND P2, PT, R25, RZ, PT ;  /* 0x000000ff1900720c */ /* 0x000fe20003f46270 */
[----:B------:R-:W-:Y:S01]  /*4b80*/  IMAD.MOV.U32 R2, RZ, RZ, RZ ;  /* 0x000000ffff027224 */ /* 0x000fe200078e00ff */
[----:B------:R-:W-:-:S04]  /*4b90*/  ISETP.EQ.U32.AND P1, PT, R16, RZ, PT ;  /* 0x000000ff1000720c */ /* 0x000fc80003f22070 */
[----:B------:R-:W-:-:S04]  /*4ba0*/  ISETP.EQ.AND.EX P0, PT, R17, -0x80000000, P0, P1 ;  /* 0x800000001100780c */ /* 0x000fc80000702310 */
[----:B------:R-:W-:-:S04]  /*4bb0*/  SEL R3, R41, RZ, P0 ;  /* 0x000000ff29037207 */ /* 0x000fc80000000000 */
[----:B------:R-:W-:-:S07]  /*4bc0*/  @!P2 LOP3.LUT R3, R3, 0x7ff00000, RZ, 0xfc, !PT ;  /* 0x7ff000000303a812 */ /* 0x000fce00078efcff */
.L_x_58307:
[----:B------:R-:W-:Y:S05]  /*4bd0*/  BSYNC B1 ;  /* 0x0000000000017941 */ /* 0x000fea0003800000 */
.L_x_58305:
        /* <DEDUP_REMOVED lines=18> */
.L_x_58311:
        /* <DEDUP_REMOVED lines=10> */
.L_x_58310:
[----:B------:R-:W-:-:S11]  /*4da0*/  DADD R2, R24, R40 ;  /* 0x0000000018027229 */ /* 0x000fd60000000028 */
.L_x_58309:
[----:B------:R-:W-:Y:S05]  /*4db0*/  BSYNC B1 ;  /* 0x0000000000017941 */ /* 0x000fea0003800000 */
.L_x_58308:
[----:B------:R-:W-:-:S06]  /*4dc0*/  DSETP.NEU.AND P0, PT, R24, RZ, PT ;  /* 0x000000ff1800722a */ /* 0x000fcc0003f0d000 */
[----:B------:R-:W-:-:S06]  /*4dd0*/  DSETP.EQ.OR P0, PT, R40, 1, !P0 ;  /* 0x3ff000002800742a */ /* 0x000fcc0004702400 */
[----:B------:R-:W-:Y:S02]  /*4de0*/  FSEL R21, R2, RZ, !P0 ;  /* 0x000000ff02157208 */ /* 0x000fe40004000000 */
[----:B------:R-:W-:-:S07]  /*4df0*/  FSEL R20, R3, 1.875, !P0 ;  /* 0x3ff0000003147808 */ /* 0x000fce0004000000 */
.L_x_58303:
[----:B------:R-:W-:Y:S05]  /*4e00*/  BSYNC B0 ;  /* 0x0000000000007941 */ /* 0x000fea0003800000 */
.L_x_58302:
        /* <DEDUP_REMOVED lines=17> */
.L_x_58314:
        /* <DEDUP_REMOVED lines=22> */
.L_x_58316:
[----:B------:R-:W-:Y:S01]  /*5080*/  DSETP.NEU.AND P0, PT, |R26|, 0.5, PT ;  /* 0x3fe000001a00742a */ /* 0x000fe20003f0d200 */
[----:B------:R-:W-:Y:S01]  /*5090*/  ISETP.GE.AND P2, PT, R27, RZ, PT ;  /* 0x000000ff1b00720c */ /* 0x000fe20003f46270 */
[----:B------:R-:W-:Y:S01]  /*50a0*/  IMAD.MOV.U32 R2, RZ, RZ, RZ ;  /* 0x000000ffff027224 */ /* 0x000fe200078e00ff */
[----:B------:R-:W-:-:S04]  /*50b0*/  ISETP.EQ.U32.AND P1, PT, R16, RZ, PT ;  /* 0x000000ff1000720c */ /* 0x000fc80003f22070 */
[----:B------:R-:W-:-:S04]  /*50c0*/  ISETP.EQ.AND.EX P0, PT, R17, -0x80000000, P0, P1 ;  /* 0x800000001100780c */ /* 0x000fc80000702310 */
[----:B------:R-:W-:-:S04]  /*50d0*/  SEL R3, R35, RZ, P0 ;  /* 0x000000ff23037207 */ /* 0x000fc80000000000 */
[----:B------:R-:W-:-:S07]  /*50e0*/  @!P2 LOP3.LUT R3, R3, 0x7ff00000, RZ, 0xfc, !PT ;  /* 0x7ff000000303a812 */ /* 0x000fce00078efcff */
.L_x_58317:
[----:B------:R-:W-:Y:S05]  /*50f0*/  BSYNC B1 ;  /* 0x0000000000017941 */ /* 0x000fea0003800000 */
.L_x_58315:
        /* <DEDUP_REMOVED lines=18> */
.L_x_58321:
        /* <DEDUP_REMOVED lines=10> */
.L_x_58320:
[----:B------:R-:W-:-:S11]  /*52c0*/  DADD R2, R26, R34 ;  /* 0x000000001a027229 */ /* 0x000fd60000000022 */
.L_x_58319:
[----:B------:R-:W-:Y:S05]  /*52d0*/  BSYNC B1 ;  /* 0x0000000000017941 */ /* 0x000fea0003800000 */
.L_x_58318:
[----:B------:R-:W-:-:S06]  /*52e0*/  DSETP.NEU.AND P0, PT, R26, RZ, PT ;  /* 0x000000ff1a00722a */ /* 0x000fcc0003f0d000 */
[----:B------:R-:W-:-:S06]  /*52f0*/  DSETP.EQ.OR P0, PT, R34, 1, !P0 ;  /* 0x3ff000002200742a */ /* 0x000fcc0004702400 */
[----:B------:R-:W-:Y:S02]  /*5300*/  FSEL R19, R2, RZ, !P0 ;  /* 0x000000ff02137208 */ /* 0x000fe40004000000 */
[----:B------:R-:W-:-:S07]  /*5310*/  FSEL R18, R3, 1.875, !P0 ;  /* 0x3ff0000003127808 */ /* 0x000fce0004000000 */
.L_x_58313:
[----:B------:R-:W-:Y:S05]  /*5320*/  BSYNC B0 ;  /* 0x0000000000007941 */ /* 0x000fea0003800000 */
.L_x_58312:
        /* <DEDUP_REMOVED lines=17> */
.L_x_58324:
        /* <DEDUP_REMOVED lines=22> */
.L_x_58326:
[----:B------:R-:W-:Y:S01]  /*55a0*/  DSETP.NEU.AND P0, PT, |R28|, 0.5, PT ;  /* 0x3fe000001c00742a */ /* 0x000fe20003f0d200 */
[----:B------:R-:W-:Y:S01]  /*55b0*/  ISETP.GE.AND P2, PT, R29, RZ, PT ;  /* 0x000000ff1d00720c */ /* 0x000fe20003f46270 */
[----:B------:R-:W-:Y:S01]  /*55c0*/  IMAD.MOV.U32 R2, RZ, RZ, RZ ;  /* 0x000000ffff027224 */ /* 0x000fe200078e00ff */
[----:B------:R-:W-:-:S04]  /*55d0*/  ISETP.EQ.U32.AND P1, PT, R16, RZ, PT ;  /* 0x000000ff1000720c */ /* 0x000fc80003f22070 */
[----:B------:R-:W-:-:S04]  /*55e0*/  ISETP.EQ.AND.EX P0, PT, R17, -0x80000000, P0, P1 ;  /* 0x800000001100780c */ /* 0x000fc80000702310 */
[----:B------:R-:W-:-:S04]  /*55f0*/  SEL R3, R37, RZ, P0 ;  /* 0x000000ff25037207 */ /* 0x000fc80000000000 */
[----:B------:R-:W-:-:S07]  /*5600*/  @!P2 LOP3.LUT R3, R3, 0x7ff00000, RZ, 0xfc, !PT ;  /* 0x7ff000000303a812 */ /* 0x000fce00078efcff */
.L_x_58327:
[----:B------:R-:W-:Y:S05]  /*5610*/  BSYNC B1 ;  /* 0x0000000000017941 */ /* 0x000fea0003800000 */
.L_x_58325:
        /* <DEDUP_REMOVED lines=18> */
.L_x_58331:
        /* <DEDUP_REMOVED lines=10> */
.L_x_58330:
[----:B------:R-:W-:-:S11]  /*57e0*/  DADD R2, R28, R36 ;  /* 0x000000001c027229 */ /* 0x000fd60000000024 */
.L_x_58329:
[----:B------:R-:W-:Y:S05]  /*57f0*/  BSYNC B1 ;  /* 0x0000000000017941 */ /* 0x000fea0003800000 */
.L_x_58328:
[----:B------:R-:W-:-:S06]  /*5800*/  DSETP.NEU.AND P0, PT, R28, RZ, PT ;  /* 0x000000ff1c00722a */ /* 0x000fcc0003f0d000 */
[----:B------:R-:W-:-:S06]  /*5810*/  DSETP.EQ.OR P0, PT, R36, 1, !P0 ;  /* 0x3ff000002400742a */ /* 0x000fcc0004702400 */
[----:B------:R-:W-:Y:S02]  /*5820*/  FSEL R0, R2, RZ, !P0 ;  /* 0x000000ff02007208 */ /* 0x000fe40004000000 */
[----:B------:R-:W-:-:S07]  /*5830*/  FSEL R3, R3, 1.875, !P0 ;  /* 0x3ff0000003037808 */ /* 0x000fce0004000000 */
.L_x_58323:
[----:B------:R-:W-:Y:S05]  /*5840*/  BSYNC B0 ;  /* 0x0000000000007941 */ /* 0x000fea0003800000 */
.L_x_58322:
        /* <DEDUP_REMOVED lines=21> */
.L_x_58334:
        /* <DEDUP_REMOVED lines=10> */
.L_x_58335:
        /* <DEDUP_REMOVED lines=8> */
.L_x_58336:
        /* <DEDUP_REMOVED lines=10> */
.L_x_58337:
        /* <DEDUP_REMOVED lines=11> */
.L_x_58338:
[----:B------:R-:W-:Y:S05]  /*5c10*/  BSYNC B1 ;  /* 0x0000000000017941 */ /* 0x000fea0003800000 */
.L_x_58333:
        /* <DEDUP_REMOVED lines=9> */
.L_x_58339:
[----:B------:R-:W-:Y:S05]  /*5cb0*/  BSYNC B0 ;  /* 0x0000000000007941 */ /* 0x000fea0003800000 */
.L_x_58332:
        /* <DEDUP_REMOVED lines=9> */
        .type           $_ZN2at6native29vectorized_elementwise_kernelILi8EZZZNS0_50_GLOBAL__N__2680c7bb_12_PowKernel_cu_140f0503_289624pow_tensor_tensor_kernelERNS_18TensorIteratorBaseEENKUlvE_clEvENKUlvE4_clEvEUlddE_St5arrayIPcLm3EEEEviT0_T1_$__internal_accurate_pow,@function
        .size           $_ZN2at6native29vectorized_elementwise_kernelILi8EZZZNS0_50_GLOBAL__N__2680c7bb_12_PowKernel_cu_140f0503_289624pow_tensor_tensor_kernelERNS_18TensorIteratorBaseEENKUlvE_clEvENKUlvE4_clEvEUlddE_St5arrayIPcLm3EEEEviT0_T1_$__internal_accurate_pow,(.L_x_71560 - $_ZN2at6native29vectorized_elementwise_kernelILi8EZZZNS0_50_GLOBAL__N__2680c7bb_12_PowKernel_cu_140f0503_289624pow_tensor_tensor_kernelERNS_18TensorIteratorBaseEENKUlvE_clEvENKUlvE4_clEvEUlddE_St5arrayIPcLm3EEEEviT0_T1_$__internal_accurate_pow)
$_ZN2at6native29vectorized_elementwise_kernelILi8EZZZNS0_50_GLOBAL__N__2680c7bb_12_PowKernel_cu_140f0503_289624pow_tensor_tensor_kernelERNS_18TensorIteratorBaseEENKUlvE_clEvENKUlvE4_clEvEUlddE_St5arrayIPcLm3EEEEviT0_T1_$__internal_accurate_pow:
        /* <DEDUP_REMOVED lines=172> */
.L_x_58340:
[----:B------:R-:W-:Y:S02]  /*6810*/  DSETP.NEU.AND P0, PT, |R10|, +INF , PT ;  /* 0x7ff000000a00742a */ /* 0x000fe40003f0d200 */
[----:B------:R-:W-:Y:S01]  /*6820*/  DADD R4, R2, R4 ;  /* 0x0000000002047229 */ /* 0x000fe20000000004 */
[----:B------:R-:W-:Y:S02]  /*6830*/  IMAD.MOV.U32 R2, RZ, RZ, R54 ;  /* 0x000000ffff027224 */ /* 0x000fe400078e0036 */
[----:B------:R-:W-:-:S09]  /*6840*/  IMAD.MOV.U32 R3, RZ, RZ, 0x0 ;  /* 0x00000000ff037424 */ /* 0x000fd200078e00ff */
[----:B------:R-:W-:-:S10]  /*6850*/  @P0 DFMA R10, R4, R10, R10 ;  /* 0x0000000a040a022b */ /* 0x000fd4000000000a */
[----:B------:R-:W-:Y:S01]  /*6860*/  IMAD.MOV.U32 R0, RZ, RZ, R10 ;  /* 0x000000ffff007224 */ /* 0x000fe200078e000a */
[----:B------:R-:W-:Y:S06]  /*6870*/  RET.REL.NODEC R2 `(_ZN2at6native29vectorized_elementwise_kernelILi8EZZZNS0_50_GLOBAL__N__2680c7bb_12_PowKernel_cu_140f0503_289624pow_tensor_tensor_kernelERNS_18TensorIteratorBaseEENKUlvE_clEvENKUlvE4_clEvEUlddE_St5arrayIPcLm3EEEEviT0_T1_) ;  /* 0xffffff9402e07950 */ /* 0x000fec0003c3ffff */
.L_x_58341:
        /* <DEDUP_REMOVED lines=16> */
.L_x_71560:


//--------------------- .text._ZN2at6native18elementwise_kernelILi128ELi4EZNS0_15gpu_kernel_implIZNS0_50_GLOBAL__N__2680c7bb_12_PowKernel_cu_140f0503_289622pow_scalar_tensor_implIdEEvRNS_18TensorIteratorBaseET_EUldE_EEvS6_RKS7_EUliE_EEviT1_ --------------------------
	.section	.text._ZN2at6native18elementwise_kernelILi128ELi4EZNS0_15gpu_kernel_implIZNS0_50_GLOBAL__N__2680c7bb_12_PowKernel_cu_140f0503_289622pow_scalar_tensor_implIdEEvRNS_18TensorIteratorBaseET_EUldE_EEvS6_RKS7_EUliE_EEviT1_,"ax",@progbits
	.align	128
        .global         _ZN2at6native18elementwise_kernelILi128ELi4EZNS0_15gpu_kernel_implIZNS0_50_GLOBAL__N__2680c7bb_12_PowKernel_cu_140f0503_289622pow_scalar_tensor_implIdEEvRNS_18TensorIteratorBaseET_EUldE_EEvS6_RKS7_EUliE_EEviT1_
        .type           _ZN2at6native18elementwise_kernelILi128ELi4EZNS0_15gpu_kernel_implIZNS0_50_GLOBAL__N__2680c7bb_12_PowKernel_cu_140f0503_289622pow_scalar_tensor_implIdEEvRNS_18TensorIteratorBaseET_EUldE_EEvS6_RKS7_EUliE_EEviT1_,@function
        .size           _ZN2at6native18elementwise_kernelILi128ELi4EZNS0_15gpu_kernel_implIZNS0_50_GLOBAL__N__2680c7bb_12_PowKernel_cu_140f0503_289622pow_scalar_tensor_implIdEEvRNS_18TensorIteratorBaseET_EUldE_EEvS6_RKS7_EUliE_EEviT1_,(.L_x_71561 - _ZN2at6native18elementwise_kernelILi128ELi4EZNS0_15gpu_kernel_implIZNS0_50_GLOBAL__N__2680c7bb_12_PowKernel_cu_140f0503_289622pow_scalar_tensor_implIdEEvRNS_18TensorIteratorBaseET_EUldE_EEvS6_RKS7_EUliE_EEviT1_)
        .other          _ZN2at6native18elementwise_kernelILi128ELi4EZNS0_15gpu_kernel_implIZNS0_50_GLOBAL__N__2680c7bb_12_PowKernel_cu_140f0503_289622pow_scalar_tensor_implIdEEvRNS_18TensorIteratorBaseET_EUldE_EEvS6_RKS7_EUliE_EEviT1_,@"STO_CUDA_ENTRY STV_DEFAULT"
_ZN2at6native18elementwise_kernelILi128ELi4EZNS0_15gpu_kernel_implIZNS0_50_GLOBAL__N__2680c7bb_12_PowKernel_cu_140f0503_289622pow_scalar_tensor_implIdEEvRNS_18TensorIteratorBaseET_EUldE_EEvS6_RKS7_EUliE_EEviT1_:
.text._ZN2at6native18elementwise_kernelILi128ELi4EZNS0_15gpu_kernel_implIZNS0_50_GLOBAL__N__2680c7bb_12_PowKernel_cu_140f0503_289622pow_scalar_tensor_implIdEEvRNS_18TensorIteratorBaseET_EUldE_EEvS6_RKS7_EUliE_EEviT1_:
        /* <DEDUP_REMOVED lines=312> */
.L_x_58344:
        /* <DEDUP_REMOVED lines=21> */
.L_x_58348:
[----:B------:R-:W2:Y:S02]  /*14d0*/  LDG.E.U8 R4, desc[UR36][R4.64] ;  /* 0x0000002404047981 */ /* 0x000ea4000c1e1100 */
[----:B--2---:R0:W1:Y:S01]  /*14e0*/  I2F.F64.U16 R32, R4 ;  /* 0x0000000400207312 */ /* 0x0040620000101800 */
[----:B------:R-:W-:Y:S05]  /*14f0*/  BRA `(.L_x_58350) ;  /* 0x0000000c00707947 */ /* 0x000fea0003800000 */
.L_x_58347:
        /* <DEDUP_REMOVED lines=9> */
.L_x_58352:
[----:B------:R-:W2:Y:S02]  /*1590*/  LDG.E R4, desc[UR36][R4.64] ;  /* 0x0000002404047981 */ /* 0x000ea4000c1e1900 */
[----:B--2---:R0:W1:Y:S01]  /*15a0*/  I2F.F64 R32, R4 ;  /* 0x0000000400207312 */ /* 0x0040620000201c00 */
[----:B------:R-:W-:Y:S05]  /*15b0*/  BRA `(.L_x_58350) ;  /* 0x0000000c00407947 */ /* 0x000fea0003800000 */
.L_x_58351:
[----:B------:R-:W2:Y:S02]  /*15c0*/  LDG.E.U16 R4, desc[UR36][R4.64] ;  /* 0x0000002404047981 */ /* 0x000ea4000c1e1500 */
[----:B--2---:R0:W1:Y:S01]  /*15d0*/  I2F.F64.S16 R32, R4 ;  /* 0x0000000400207312 */ /* 0x0040620000101c00 */
[----:B------:R-:W-:Y:S05]  /*15e0*/  BRA `(.L_x_58350) ;  /* 0x0000000c00347947 */ /* 0x000fea0003800000 */
.L_x_58346:
        /* <DEDUP_REMOVED lines=10> */
.L_x_58354:
[----:B------:R-:W2:Y:S02]  /*1690*/  LDG.E.U16 R0, desc[UR36][R4.64] ;  /* 0x0000002404007981 */ /* 0x000ea4000c1e1500 */
[----:B--2---:R-:W-:-:S05]  /*16a0*/  HADD2.F32 R0, -RZ, R0.H0_H0 ;  /* 0x20000000ff007230 */ /* 0x004fca0000004100 */
[----:B------:R-:W-:-:S04]  /*16b0*/  FMUL.FTZ R0, R0, 1 ;  /* 0x3f80000000007820 */ /* 0x000fc80000410000 */
[----:B------:R0:W1:Y:S01]  /*16c0*/  F2F.F64.F32 R32, R0 ;  /* 0x0000000000207310 */ /* 0x0000620000201800 */
[----:B------:R-:W-:Y:S05]  /*16d0*/  BRA `(.L_x_58350) ;  /* 0x0000000800f87947 */ /* 0x000fea0003800000 */
.L_x_58353:
        /* <DEDUP_REMOVED lines=10> */
.L_x_58356:
[----:B------:R-:W2:Y:S02]  /*1780*/  LDG.E.U16 R4, desc[UR36][R4.64] ;  /* 0x0000002404047981 */ /* 0x000ea4000c1e1500 */
[----:B--2---:R-:W-:-:S05]  /*1790*/  HADD2.F32 R0, -RZ, R4.H0_H0 ;  /* 0x20000004ff007230 */ /* 0x004fca0000004100 */
[----:B------:R-:W-:-:S04]  /*17a0*/  FMUL.FTZ R0, R0, 1 ;  /* 0x3f80000000007820 */ /* 0x000fc80000410000 */
[----:B------:R0:W1:Y:S01]  /*17b0*/  F2F.F64.F32 R32, R0 ;  /* 0x0000000000207310 */ /* 0x0000620000201800 */
[----:B------:R-:W-:Y:S05]  /*17c0*/  BRA `(.L_x_58350) ;  /* 0x0000000800bc7947 */ /* 0x000fea0003800000 */
.L_x_58355:
[----:B------:R0:W5:Y:S01]  /*17d0*/  LDG.E.64 R32, desc[UR36][R4.64] ;  /* 0x0000002404207981 */ /* 0x000162000c1e1b00 */
[----:B------:R-:W-:Y:S05]  /*17e0*/  BRA `(.L_x_58350) ;  /* 0x0000000800b47947 */ /* 0x000fea0003800000 */
.L_x_58345:
        /* <DEDUP_REMOVED lines=13> */
.L_x_58359:
[----:B------:R0:W5:Y:S01]  /*18c0*/  LDG.E.64 R32, desc[UR36][R4.64] ;  /* 0x0000002404207981 */ /* 0x000162000c1e1b00 */
[----:B------:R-:W-:Y:S05]  /*18d0*/  BRA `(.L_x_58350) ;  /* 0x0000000800787947 */ /* 0x000fea0003800000 */
.L_x_58358:
        /* <DEDUP_REMOVED lines=28> */
.L_x_58361:
        /* <DEDUP_REMOVED lines=15> */
.L_x_58360:
[----:B------:R-:W2:Y:S02]  /*1b90*/  LDG.E.U16 R0, desc[UR36][R4.64] ;  /* 0x0000002404007981 */ /* 0x000ea4000c1e1500 */
[----:B--2---:R-:W-:-:S04]  /*1ba0*/  IMAD.U32 R0, R0, 0x10000, RZ ;  /* 0x0001000000007824 */ /* 0x004fc800078e00ff */
[----:B------:R-:W-:-:S04]  /*1bb0*/  FMUL.FTZ R0, R0, 1 ;  /* 0x3f80000000007820 */ /* 0x000fc80000410000 */
[----:B------:R0:W1:Y:S01]  /*1bc0*/  F2F.F64.F32 R32, R0 ;  /* 0x0000000000207310 */ /* 0x0000620000201800 */
[----:B------:R-:W-:Y:S05]  /*1bd0*/  BRA `(.L_x_58350) ;  /* 0x0000000400b87947 */ /* 0x000fea0003800000 */
.L_x_58357:
        /* <DEDUP_REMOVED lines=11> */
.L_x_58364:
        /* <DEDUP_REMOVED lines=21> */
.L_x_58368:
[----:B------:R-:W-:Y:S05]  /*1de0*/  BSYNC B1 ;  /* 0x0000000000017941 */ /* 0x000fea0003800000 */
.L_x_58367:
[----:B------:R-:W-:Y:S01]  /*1df0*/  LEA R5, R0, 0x3b800000, 0x17 ;  /* 0x3b80000000057811 */ /* 0x000fe200078eb8ff */
[----:B------:R-:W-:-:S05]  /*1e00*/  IMAD.SHL.U32 R0, R3, 0x100000, RZ ;  /* 0x0010000003007824 */ /* 0x000fca00078e00ff */
[----:B------:R-:W-:-:S07]  /*1e10*/  LOP3.LUT R0, R5, R0, R6, 0xfe, !PT ;  /* 0x0000000005007212 */ /* 0x000fce00078efe06 */
.L_x_58366:
[----:B------:R-:W-:Y:S05]  /*1e20*/  BSYNC B0 ;  /* 0x0000000000007941 */ /* 0x000fea0003800000 */
.L_x_58365:
[----:B------:R-:W-:-:S04]  /*1e30*/  FMUL.FTZ R0, R0, 1 ;  /* 0x3f80000000007820 */ /* 0x000fc80000410000 */
[----:B------:R2:W3:Y:S01]  /*1e40*/  F2F.F64.F32 R32, R0 ;  /* 0x0000000000207310 */ /* 0x0004e20000201800 */
[----:B------:R-:W-:Y:S05]  /*1e50*/  BRA `(.L_x_58350) ;  /* 0x0000000400187947 */ /* 0x000fea0003800000 */
.L_x_58363:
        /* <DEDUP_REMOVED lines=21> */
.L_x_58372:
[----:B------:R-:W-:Y:S05]  /*1fb0*/  BSYNC B1 ;  /* 0x0000000000017941 */ /* 0x000fea0003800000 */
.L_x_58371:
[----:B------:R-:W-:Y:S01]  /*1fc0*/  LEA R5, R0, 0x37800000, 0x17 ;  /* 0x3780000000057811 */ /* 0x000fe200078eb8ff */
[----:B------:R-:W-:-:S05]  /*1fd0*/  IMAD.SHL.U32 R0, R3, 0x200000, RZ ;  /* 0x0020000003007824 */ /* 0x000fca00078e00ff */
[----:B------:R-:W-:-:S07]  /*1fe0*/  LOP3.LUT R0, R5, R0, R6, 0xfe, !PT ;  /* 0x0000000005007212 */ /* 0x000fce00078efe06 */
.L_x_58370:
[----:B------:R-:W-:Y:S05]  /*1ff0*/  BSYNC B0 ;  /* 0x0000000000007941 */ /* 0x000fea0003800000 */
.L_x_58369:
[----:B------:R-:W-:-:S04]  /*2000*/  FMUL.FTZ R0, R0, 1 ;  /* 0x3f80000000007820 */ /* 0x000fc80000410000 */
[----:B------:R4:W0:Y:S01]  /*2010*/  F2F.F64.F32 R32, R0 ;  /* 0x0000000000207310 */ /* 0x0008220000201800 */
[----:B------:R-:W-:Y:S05]  /*2020*/  BRA `(.L_x_58350) ;  /* 0x0000000000a47947 */ /* 0x000fea0003800000 */
.L_x_58362:
        /* <DEDUP_REMOVED lines=14> */
.L_x_58376:
[----:B------:R-:W-:Y:S05]  /*2110*/  BSYNC B0 ;  /* 0x0000000000007941 */ /* 0x000fea0003800000 */
.L_x_58375:
[----:B------:R-:W-:-:S04]  /*2120*/  FMUL.FTZ R0, R0, 1 ;  /* 0x3f80000000007820 */ /* 0x000fc80000410000 */
[----:B------:R0:W1:Y:S01]  /*2130*/  F2F.F64.F32 R32, R0 ;  /* 0x0000000000207310 */ /* 0x0000620000201800 */
[----:B------:R-:W-:Y:S05]  /*2140*/  BRA `(.L_x_58350) ;  /* 0x00000000005c7947 */ /* 0x000fea0003800000 */
.L_x_58349:
        /* <DEDUP_REMOVED lines=16> */
.L_x_58377:
[----:B------:R-:W-:Y:S01]  /*2250*/  CS2R R32, SRZ ;  /* 0x0000000000207805 */ /* 0x000fe2000001ff00 */
[----:B------:R-:W-:Y:S06]  /*2260*/  BRA `(.L_x_58350) ;  /* 0x0000000000147947 */ /* 0x000fec0003800000 */
.L_x_58374:
[----:B------:R-:W2:Y:S02]  /*2270*/  LDG.E.64 R32, desc[UR36][R4.64] ;  /* 0x0000002404207981 */ /* 0x000ea4000c1e1b00 */
[----:B--2---:R-:W0:Y:S01]  /*2280*/  I2F.F64.U64 R32, R32 ;  /* 0x0000002000207312 */ /* 0x004e220000301800 */
[----:B------:R-:W-:Y:S05]  /*2290*/  BRA `(.L_x_58350) ;  /* 0x0000000000087947 */ /* 0x000fea0003800000 */
.L_x_58373:
[----:B------:R-:W2:Y:S02]  /*22a0*/  LDG.E R4, desc[UR36][R4.64] ;  /* 0x0000002404047981 */ /* 0x000ea4000c1e1900 */
[----:B--2---:R0:W1:Y:S02]  /*22b0*/  I2F.F64.U32 R32, R4 ;  /* 0x0000000400207312 */ /* 0x0040640000201800 */
.L_x_58350:
[----:B------:R-:W-:Y:S01]  /*22c0*/  ULDC.64 UR4, c[0x0][0x420] ;  /* 0x0001080000047ab9 */ /* 0x000fe20000000a00 */
[----:B------:R-:W-:Y:S01]  /*22d0*/  BSSY B0, `(.L_x_58378) ;  /* 0x0000006000007945 */ /* 0x000fe20003800000 */
[----:B0-----:R-:W-:Y:S01]  /*22e0*/  DADD R6, -RZ, |UR4| ;  /* 0x40000004ff067e29 */ /* 0x001fe20008000100 */
[----:B-12345:R-:W-:Y:S01]  /*22f0*/  IMAD.MOV.U32 R0, RZ, RZ, R32 ;  /* 0x000000ffff007224 */ /* 0x03efe200078e0020 */
[----:B------:R-:W-:Y:S01]  /*2300*/  MOV R4, 0x2330 ;  /* 0x0000233000047802 */ /* 0x000fe20000000f00 */
[----:B------:R-:W-:-:S08]  /*2310*/  IMAD.MOV.U32 R3, RZ, RZ, R33 ;  /* 0x000000ffff037224 */ /* 0x000fd000078e0021 */
[----:B------:R-:W-:Y:S05]  /*2320*/  CALL.REL.NOINC `($_ZN2at6native18elementwise_kernelILi128ELi4EZNS0_15gpu_kernel_implIZNS0_50_GLOBAL__N__2680c7bb_12_PowKernel_cu_140f0503_289622pow_scalar_tensor_implIdEEvRNS_18TensorIteratorBaseET_EUldE_EEvS6_RKS7_EUliE_EEviT1_$__internal_accurate_pow) ;  /* 0x000000bc00fc7944 */ /* 0x000fea0003c00000 */
[----:B------:R-:W-:Y:S05]  /*2330*/  BSYNC B0 ;  /* 0x0000000000007941 */ /* 0x000fea0003800000 */
.L_x_58378:
[----:B------:R-:W0:Y:S01]  /*2340*/  LDC.64 R4, c[0x0][0x420] ;  /* 0x00010800ff047b82 */ /* 0x000e220000000a00 */
[----:B------:R-:W-:Y:S01]  /*2350*/  BSSY B0, `(.L_x_58379) ;  /* 0x0000027000007945 */ /* 0x000fe20003800000 */
[----:B------:R-:W-:Y:S02]  /*2360*/  IMAD.MOV.U32 R6, RZ, RZ, R12 ;  /* 0x000000ffff067224 */ /* 0x000fe400078e000c */
[----:B------:R-:W-:Y:S01]  /*2370*/  IMAD.MOV.U32 R7, RZ, RZ, R13 ;  /* 0x000000ffff077224 */ /* 0x000fe200078e000d */
[----:B0-----:R-:W-:-:S14]  /*2380*/  DSETP.NEU.AND P0, PT, R4, RZ, PT ;  /* 0x000000ff0400722a */ /* 0x001fdc0003f0d000 */
[----:B------:R-:W-:Y:S05]  /*2390*/  @!P0 BRA `(.L_x_58380) ;  /* 0x0000000000548947 */ /* 0x000fea0003800000 */
[----:B------:R-:W-:Y:S01]  /*23a0*/  LOP3.LUT R0, R33, 0x7ff00000, RZ, 0xc0, !PT ;  /* 0x7ff0000021007812 */ /* 0x000fe200078ec0ff */
[----:B------:R-:W-:-:S03]  /*23b0*/  ULDC UR4, c[0x0][0x424] ;  /* 0x0001090000047ab9 */ /* 0x000fc60000000800 */
[----:B------:R-:W-:-:S04]  /*23c0*/  LEA.HI R3, R0, 0xfffffc0c, RZ, 0xc ;  /* 0xfffffc0c00037811 */ /* 0x000fc800078f60ff */
[CC--:B------:R-:W-:Y:S02]  /*23d0*/  SHF.L.U32 R0, R32.reuse, R3.reuse, RZ ;  /* 0x0000000320007219 */ /* 0x0c0fe400000006ff */
[----:B------:R-:W-:Y:S02]  /*23e0*/  SHF.L.U64.HI R3, R32, R3, R33 ;  /* 0x0000000320037219 */ /* 0x000fe40000010221 */
[----:B------:R-:W-:Y:S01]  /*23f0*/  ISETP.NE.U32.AND P0, PT, R0, RZ, PT ;  /* 0x000000ff0000720c */ /* 0x000fe20003f05070 */
[----:B------:R-:W-:-:S03]  /*2400*/  IMAD.U32 R0, RZ, RZ, UR4 ;  /* 0x00000004ff007e24 */ /* 0x000fc6000f8e00ff */
[----:B------:R-:W-:Y:S02]  /*2410*/  ISETP.NE.AND.EX P1, PT, R3, -0x80000000, PT, P0 ;  /* 0x800000000300780c */ /* 0x000fe40003f25300 */
[----:B------:R-:W-:Y:S02]  /*2420*/  ISETP.GT.AND P2, PT, R0, -0x1, PT ;  /* 0xffffffff0000780c */ /* 0x000fe40003f44270 */
[----:B------:R-:W-:-:S11]  /*2430*/  PLOP3.LUT P0, PT, P1, PT, PT, 0x8, 0x0 ;  /* 0x000000000000781c */ /* 0x000fd60000f0e170 */
[----:B------:R-:W-:Y:S05]  /*2440*/  @P2 BRA `(.L_x_58381) ;  /* 0x00000000005c2947 */ /* 0x000fea0003800000 */
        /* <DEDUP_REMOVED lines=10> */
.L_x_58380:
[C---:B------:R-:W-:Y:S01]  /*24f0*/  LOP3.LUT R0, R33.reuse, 0x7ff00000, RZ, 0xc0, !PT ;  /* 0x7ff0000021007812 */ /* 0x040fe200078ec0ff */
[----:B------:R-:W-:Y:S01]  /*2500*/  DSETP.NEU.AND P0, PT, |R32|, 0.5, PT ;  /* 0x3fe000002000742a */ /* 0x000fe20003f0d200 */
[----:B------:R-:W-:Y:S01]  /*2510*/  ISETP.GE.AND P1, PT, R33, RZ, PT ;  /* 0x000000ff2100720c */ /* 0x000fe20003f26270 */
[----:B------:R-:W-:Y:S01]  /*2520*/  ULDC UR4, c[0x0][0x424] ;  /* 0x0001090000047ab9 */ /* 0x000fe20000000800 */
[----:B------:R-:W-:Y:S01]  /*2530*/  LEA.HI R3, R0, 0xfffffc0c, RZ, 0xc ;  /* 0xfffffc0c00037811 */ /* 0x000fe200078f60ff */
[----:B------:R-:W-:-:S03]  /*2540*/  IMAD.MOV.U32 R6, RZ, RZ, RZ ;  /* 0x000000ffff067224 */ /* 0x000fc600078e00ff */
[CC--:B------:R-:W-:Y:S02]  /*2550*/  SHF.L.U32 R0, R32.reuse, R3.reuse, RZ ;  /* 0x0000000320007219 */ /* 0x0c0fe400000006ff */
[----:B------:R-:W-:Y:S02]  /*2560*/  SHF.L.U64.HI R3, R32, R3, R33 ;  /* 0x0000000320037219 */ /* 0x000fe40000010221 */
[----:B------:R-:W-:Y:S01]  /*2570*/  ISETP.EQ.U32.AND P2, PT, R0, RZ, PT ;  /* 0x000000ff0000720c */ /* 0x000fe20003f42070 */
[----:B------:R-:W-:-:S03]  /*2580*/  IMAD.U32 R0, RZ, RZ, UR4 ;  /* 0x00000004ff007e24 */ /* 0x000fc6000f8e00ff */
[----:B------:R-:W-:-:S04]  /*2590*/  ISETP.EQ.AND.EX P0, PT, R3, -0x80000000, P0, P2 ;  /* 0x800000000300780c */ /* 0x000fc80000702320 */
[----:B------:R-:W-:-:S04]  /*25a0*/  SEL R7, R0, RZ, P0 ;  /* 0x000000ff00077207 */ /* 0x000fc80000000000 */
[----:B------:R-:W-:-:S07]  /*25b0*/  @!P1 LOP3.LUT R7, R7, 0x7ff00000, RZ, 0xfc, !PT ;  /* 0x7ff0000007079812 */ /* 0x000fce00078efcff */
.L_x_58381:
[----:B------:R-:W-:Y:S05]  /*25c0*/  BSYNC B0 ;  /* 0x0000000000007941 */ /* 0x000fea0003800000 */
.L_x_58379:
        /* <DEDUP_REMOVED lines=18> */
.L_x_58385:
        /* <DEDUP_REMOVED lines=10> */
.L_x_58384:
[----:B------:R-:W-:-:S11]  /*2790*/  DADD R6, R32, R4 ;  /* 0x0000000020067229 */ /* 0x000fd60000000004 */
.L_x_58383:
[----:B------:R-:W-:Y:S05]  /*27a0*/  BSYNC B0 ;  /* 0x0000000000007941 */ /* 0x000fea0003800000 */
.L_x_58382:
[----:B------:R-:W0:Y:S01]  /*27b0*/  LDC.U8 R3, c[0x0][0x430] ;  /* 0x00010c00ff037b82 */ /* 0x000e220000000000 */
[----:B------:R-:W-:-:S06]  /*27c0*/  DSETP.NEU.AND P0, PT, R4, 1, PT ;  /* 0x3ff000000400742a */ /* 0x000fcc0003f0d000 */
[----:B------:R-:W-:-:S06]  /*27d0*/  DSETP.EQ.OR P0, PT, R32, RZ, !P0 ;  /* 0x000000ff2000722a */ /* 0x000fcc0004702400 */
        /* <DEDUP_REMOVED lines=16> */
.L_x_58389:
[----:B------:R-:W0:Y:S02]  /*28e0*/  F2I.S64.F64.TRUNC R4, R4 ;  /* 0x0000000400047311 */ /* 0x000e24000030d900 */
[----:B0-----:R-:W-:-:S05]  /*28f0*/  IMAD.MOV.U32 R3, RZ, RZ, R4 ;  /* 0x000000ffff037224 */ /* 0x001fca00078e0004 */
[----:B------:R0:W-:Y:S01]  /*2900*/  STG.E.U8 desc[UR36][R16.64], R3 ;  /* 0x0000000310007986 */ /* 0x0001e2000c101124 */
[----:B------:R-:W-:Y:S05]  /*2910*/  BRA `(.L_x_58391) ;  /* 0x0000000c00f87947 */ /* 0x000fea0003800000 */
.L_x_58388:
        /* <DEDUP_REMOVED lines=9> */
.L_x_58393:
[----:B------:R-:W0:Y:S02]  /*29b0*/  F2I.F64.TRUNC R5, R4 ;  /* 0x0000000400057311 */ /* 0x000e24000030d100 */
[----:B0-----:R0:W-:Y:S01]  /*29c0*/  STG.E desc[UR36][R16.64], R5 ;  /* 0x0000000510007986 */ /* 0x0011e2000c101924 */
[----:B------:R-:W-:Y:S05]  /*29d0*/  BRA `(.L_x_58391) ;  /* 0x0000000c00c87947 */ /* 0x000fea0003800000 */
.L_x_58392:
[----:B------:R-:W0:Y:S02]  /*29e0*/  F2I.F64.TRUNC R5, R4 ;  /* 0x0000000400057311 */ /* 0x000e24000030d100 */
[----:B0-----:R0:W-:Y:S01]  /*29f0*/  STG.E.U16 desc[UR36][R16.64], R5 ;  /* 0x0000000510007986 */ /* 0x0011e2000c101524 */
[----:B------:R-:W-:Y:S05]  /*2a00*/  BRA `(.L_x_58391) ;  /* 0x0000000c00bc7947 */ /* 0x000fea0003800000 */
.L_x_58387:
        /* <DEDUP_REMOVED lines=13> */
.L_x_58395:
        /* <DEDUP_REMOVED lines=8> */
.L_x_58394:
        /* <DEDUP_REMOVED lines=14> */
.L_x_58397:
        /* <DEDUP_REMOVED lines=9> */
.L_x_58396:
[----:B------:R0:W-:Y:S01]  /*2cd0*/  STG.E.64 desc[UR36][R16.64], R4 ;  /* 0x0000000410007986 */ /* 0x0001e2000c101b24 */
[----:B------:R-:W-:Y:S05]  /*2ce0*/  BRA `(.L_x_58391) ;  /* 0x0000000c00047947 */ /* 0x000fea0003800000 */
.L_x_58386:
        /* <DEDUP_REMOVED lines=12> */
.L_x_58400:
[----:B------:R-:W-:-:S05]  /*2db0*/  CS2R R6, SRZ ;  /* 0x0000000000067805 */ /* 0x000fca000001ff00 */
[----:B------:R3:W-:Y:S01]  /*2dc0*/  STG.E.128 desc[UR36][R16.64], R4 ;  /* 0x0000000410007986 */ /* 0x0007e2000c101d24 */
[----:B------:R-:W-:Y:S05]  /*2dd0*/  BRA `(.L_x_58391) ;  /* 0x0000000800c87947 */ /* 0x000fea0003800000 */
.L_x_58399:
        /* <DEDUP_REMOVED lines=25> */
.L_x_58404:
[----:B------:R-:W-:Y:S05]  /*2f70*/  BSYNC B0 ;  /* 0x0000000000007941 */ /* 0x000fea0003800000 */
.L_x_58403:
[----:B------:R-:W-:-:S05]  /*2f80*/  LOP3.LUT R7, R0, R7, RZ, 0xfc, !PT ;  /* 0x0000000700077212 */ /* 0x000fca00078efcff */
[----:B------:R0:W-:Y:S01]  /*2f90*/  STG.E.U8 desc[UR36][R16.64], R7 ;  /* 0x0000000710007986 */ /* 0x0001e2000c101124 */
[----:B------:R-:W-:Y:S05]  /*2fa0*/  BRA `(.L_x_58391) ;  /* 0x0000000800547947 */ /* 0x000fea0003800000 */
.L_x_58402:
        /* <DEDUP_REMOVED lines=17> */
.L_x_58406:
[----:B------:R-:W-:Y:S01]  /*30c0*/  IMAD.MOV.U32 R0, RZ, RZ, 0x7f ;  /* 0x0000007fff007424 */ /* 0x000fe200078e00ff */
[----:B------:R-:W-:-:S04]  /*30d0*/  ISETP.GT.U32.AND P0, PT, R3, 0x7f800000, PT ;  /* 0x7f8000000300780c */ /* 0x000fc80003f04070 */
[----:B------:R-:W-:-:S09]  /*30e0*/  SEL R0, R0, 0x7c, P0 ;  /* 0x0000007c00007807 */ /* 0x000fd20000000000 */
.L_x_58407:
[----:B------:R-:W-:Y:S05]  /*30f0*/  BSYNC B0 ;  /* 0x0000000000007941 */ /* 0x000fea0003800000 */
.L_x_58405:
[----:B------:R-:W-:-:S04]  /*3100*/  LOP3.LUT R3, R7, 0x80000000, RZ, 0xc0, !PT ;  /* 0x8000000007037812 */ /* 0x000fc800078ec0ff */
[----:B------:R-:W-:-:S04]  /*3110*/  SHF.R.U32.HI R3, RZ, 0x18, R3 ;  /* 0x00000018ff037819 */ /* 0x000fc80000011603 */
[----:B------:R-:W-:-:S05]  /*3120*/  LOP3.LUT R3, R0, R3, RZ, 0xfc, !PT ;  /* 0x0000000300037212 */ /* 0x000fca00078efcff */
[----:B------:R1:W-:Y:S01]  /*3130*/  STG.E.U8 desc[UR36][R16.64], R3 ;  /* 0x0000000310007986 */ /* 0x0003e2000c101124 */
[----:B------:R-:W-:Y:S05]  /*3140*/  BRA `(.L_x_58391) ;  /* 0x0000000400ec7947 */ /* 0x000fea0003800000 */
.L_x_58401:
        /* <DEDUP_REMOVED lines=8> */
.L_x_58398:
        /* <DEDUP_REMOVED lines=11> */
.L_x_58410:
        /* <DEDUP_REMOVED lines=21> */
.L_x_58413:
[----:B------:R-:W-:-:S04]  /*33d0*/  LOP3.LUT R3, R7, 0x80000000, RZ, 0xc0, !PT ;  /* 0x8000000007037812 */ /* 0x000fc800078ec0ff */
[----:B------:R-:W-:-:S04]  /*33e0*/  SHF.R.U32.HI R3, RZ, 0x18, R3 ;  /* 0x00000018ff037819 */ /* 0x000fc80000011603 */
[----:B------:R-:W-:-:S04]  /*33f0*/  LOP3.LUT R0, R0, R3, RZ, 0xfc, !PT ;  /* 0x0000000300007212 */ /* 0x000fc800078efcff */
[----:B------:R-:W-:-:S07]  /*3400*/  PRMT R8, R0, 0x7610, R8 ;  /* 0x0000761000087816 */ /* 0x000fce0000000008 */
.L_x_58412:
[----:B------:R-:W-:Y:S05]  /*3410*/  BSYNC B0 ;  /* 0x0000000000007941 */ /* 0x000fea0003800000 */
.L_x_58411:
[----:B------:R0:W-:Y:S01]  /*3420*/  STG.E.U8 desc[UR36][R16.64], R8 ;  /* 0x0000000810007986 */ /* 0x0001e2000c101124 */
[----:B------:R-:W-:Y:S05]  /*3430*/  BRA `(.L_x_58391) ;  /* 0x0000000400307947 */ /* 0x000fea0003800000 */
.L_x_58409:
        /* <DEDUP_REMOVED lines=21> */
.L_x_58416:
[----:B------:R-:W-:-:S04]  /*3590*/  LOP3.LUT R3, R7, 0x80000000, RZ, 0xc0, !PT ;  /* 0x8000000007037812 */ /* 0x000fc800078ec0ff */
[----:B------:R-:W-:-:S04]  /*35a0*/  SHF.R.U32.HI R3, RZ, 0x18, R3 ;  /* 0x00000018ff037819 */ /* 0x000fc80000011603 */
[----:B------:R-:W-:-:S04]  /*35b0*/  LOP3.LUT R0, R0, R3, RZ, 0xfc, !PT ;  /* 0x0000000300007212 */ /* 0x000fc800078efcff */
[----:B------:R-:W-:-:S07]  /*35c0*/  PRMT R8, R0, 0x7610, R8 ;  /* 0x0000761000087816 */ /* 0x000fce0000000008 */
.L_x_58415:
[----:B------:R-:W-:Y:S05]  /*35d0*/  BSYNC B0 ;  /* 0x0000000000007941 */ /* 0x000fea0003800000 */
.L_x_58414:
[----:B------:R0:W-:Y:S01]  /*35e0*/  STG.E.U8 desc[UR36][R16.64], R8 ;  /* 0x0000000810007986 */ /* 0x0001e2000c101124 */
[----:B------:R-:W-:Y:S05]  /*35f0*/  BRA `(.L_x_58391) ;  /* 0x0000000000c07947 */ /* 0x000fea0003800000 */
.L_x_58408:
        /* <DEDUP_REMOVED lines=26> */
.L_x_58390:
        /* <DEDUP_REMOVED lines=16> */
.L_x_58419:
[----:B------:R-:W-:Y:S05]  /*38a0*/  BRA `(.L_x_58391) ;  /* 0x0000000000147947 */ /* 0x000fea0003800000 */
.L_x_58418:
[----:B------:R-:W0:Y:S02]  /*38b0*/  F2I.U64.F64.TRUNC R4, R4 ;  /* 0x0000000400047311 */ /* 0x000e24000030d800 */
[----:B0-----:R0:W-:Y:S01]  /*38c0*/  STG.E.64 desc[UR36][R16.64], R4 ;  /* 0x0000000410007986 */ /* 0x0011e2000c101b24 */
[----:B------:R-:W-:Y:S05]  /*38d0*/  BRA `(.L_x_58391) ;  /* 0x0000000000087947 */ /* 0x000fea0003800000 */
.L_x_58417:
[----:B------:R-:W0:Y:S02]  /*38e0*/  F2I.U32.F64.TRUNC R5, R4 ;  /* 0x0000000400057311 */ /* 0x000e24000030d000 */
[----:B0-----:R0:W-:Y:S02]  /*38f0*/  STG.E desc[UR36][R16.64], R5 ;  /* 0x0000000510007986 */ /* 0x0011e4000c101924 */
.L_x_58391:
[----:B------:R-:W-:-:S04]  /*3900*/  IMAD R2, R2, 0x200, R19 ;  /* 0x0000020002027824 */ /* 0x000fc800078e0213 */
[----:B01234-:R-:W-:-:S07]  /*3910*/  VIADD R17, R2, 0x80 ;  /* 0x0000008002117836 */ /* 0x01ffce0000000000 */
.L_x_58343:
[----:B------:R-:W-:Y:S05]  /*3920*/  BSYNC B6 ;  /* 0x0000000000067941 */ /* 0x000fea0003800000 */
.L_x_58342:
        /* <DEDUP_REMOVED lines=307> */
.L_x_58422:
        /* <DEDUP_REMOVED lines=21> */
.L_x_58426:
[----:B------:R-:W2:Y:S02]  /*4db0*/  LDG.E.U8 R2, desc[UR36][R2.64] ;  /* 0x0000002402027981 */ /* 0x000ea4000c1e1100 */
[----:B--2---:R0:W1:Y:S01]  /*4dc0*/  I2F.F64.U16 R32, R2 ;  /* 0x0000000200207312 */ /* 0x0040620000101800 */
[----:B------:R-:W-:Y:S05]  /*4dd0*/  BRA `(.L_x_58428) ;  /* 0x0000000c00707947 */ /* 0x000fea0003800000 */
.L_x_58425:
        /* <DEDUP_REMOVED lines=9> */
.L_x_58430:
[----:B------:R-:W2:Y:S02]  /*4e70*/  LDG.E R2, desc[UR36][R2.64] ;  /* 0x0000002402027981 */ /* 0x000ea4000c1e1900 */
[----:B--2---:R0:W1:Y:S01]  /*4e80*/  I2F.F64 R32, R2 ;  /* 0x0000000200207312 */ /* 0x0040620000201c00 */
[----:B------:R-:W-:Y:S05]  /*4e90*/  BRA `(.L_x_58428) ;  /* 0x0000000c00407947 */ /* 0x000fea0003800000 */
.L_x_58429:
[----:B------:R-:W2:Y:S02]  /*4ea0*/  LDG.E.U16 R2, desc[UR36][R2.64] ;  /* 0x0000002402027981 */ /* 0x000ea4000c1e1500 */
[----:B--2---:R0:W1:Y:S01]  /*4eb0*/  I2F.F64.S16 R32, R2 ;  /* 0x0000000200207312 */ /* 0x0040620000101c00 */
[----:B------:R-:W-:Y:S05]  /*4ec0*/  BRA `(.L_x_58428) ;  /* 0x0000000c00347947 */ /* 0x000fea0003800000 */
.L_x_58424:
        /* <DEDUP_REMOVED lines=10> */
.L_x_58432:
[----:B------:R-:W2:Y:S02]  /*4f70*/  LDG.E.U16 R0, desc[UR36][R2.64] ;  /* 0x0000002402007981 */ /* 0x000ea4000c1e1500 */
[----:B--2---:R-:W-:-:S05]  /*4f80*/  HADD2.F32 R0, -RZ, R0.H0_H0 ;  /* 0x20000000ff007230 */ /* 0x004fca0000004100 */
[----:B------:R-:W-:-:S04]  /*4f90*/  FMUL.FTZ R0, R0, 1 ;  /* 0x3f80000000007820 */ /* 0x000fc80000410000 */
[----:B------:R0:W1:Y:S01]  /*4fa0*/  F2F.F64.F32 R32, R0 ;  /* 0x0000000000207310 */ /* 0x0000620000201800 */
[----:B------:R-:W-:Y:S05]  /*4fb0*/  BRA `(.L_x_58428) ;  /* 0x0000000800f87947 */ /* 0x000fea0003800000 */
.L_x_58431:
        /* <DEDUP_REMOVED lines=10> */
.L_x_58434:
[----:B------:R-:W2:Y:S02]  /*5060*/  LDG.E.U16 R2, desc[UR36][R2.64] ;  /* 0x0000002402027981 */ /* 0x000ea4000c1e1500 */
[----:B--2---:R-:W-:-:S05]  /*5070*/  HADD2.F32 R0, -RZ, R2.H0_H0 ;  /* 0x20000002ff007230 */ /* 0x004fca0000004100 */
[----:B------:R-:W-:-:S04]  /*5080*/  FMUL.FTZ R0, R0, 1 ;  /* 0x3f80000000007820 */ /* 0x000fc80000410000 */
[----:B------:R3:W4:Y:S01]  /*5090*/  F2F.F64.F32 R32, R0 ;  /* 0x0000000000207310 */ /* 0x0007220000201800 */
[----:B------:R-:W-:Y:S05]  /*50a0*/  BRA `(.L_x_58428) ;  /* 0x0000000800bc7947 */ /* 0x000fea0003800000 */
.L_x_58433:
[----:B------:R0:W5:Y:S01]  /*50b0*/  LDG.E.64 R32, desc[UR36][R2.64] ;  /* 0x0000002402207981 */ /* 0x000162000c1e1b00 */
[----:B------:R-:W-:Y:S05]  /*50c0*/  BRA `(.L_x_58428) ;  /* 0x0000000800b47947 */ /* 0x000fea0003800000 */
.L_x_58423:
        /* <DEDUP_REMOVED lines=13> */
.L_x_58437:
[----:B------:R0:W5:Y:S01]  /*51a0*/  LDG.E.64 R32, desc[UR36][R2.64] ;  /* 0x0000002402207981 */ /* 0x000162000c1e1b00 */
[----:B------:R-:W-:Y:S05]  /*51b0*/  BRA `(.L_x_58428) ;  /* 0x0000000800787947 */ /* 0x000fea0003800000 */
.L_x_58436:
        /* <DEDUP_REMOVED lines=28> */
.L_x_58439:
        /* <DEDUP_REMOVED lines=15> */
.L_x_58438:
[----:B------:R-:W2:Y:S02]  /*5470*/  LDG.E.U16 R0, desc[UR36][R2.64] ;  /* 0x0000002402007981 */ /* 0x000ea4000c1e1500 */
[----:B--2---:R-:W-:-:S04]  /*5480*/  IMAD.U32 R0, R0, 0x10000, RZ ;  /* 0x0001000000007824 */ /* 0x004fc800078e00ff */
[----:B------:R-:W-:-:S04]  /*5490*/  FMUL.FTZ R0, R0, 1 ;  /* 0x3f80000000007820 */ /* 0x000fc80000410000 */
[----:B------:R0:W1:Y:S01]  /*54a0*/  F2F.F64.F32 R32, R0 ;  /* 0x0000000000207310 */ /* 0x0000620000201800 */
[----:B------:R-:W-:Y:S05]  /*54b0*/  BRA `(.L_x_58428) ;  /* 0x0000000400b87947 */ /* 0x000fea0003800000 */
.L_x_58435:
        /* <DEDUP_REMOVED lines=11> */
.L_x_58442:
        /* <DEDUP_REMOVED lines=21> */
.L_x_58446:
[----:B------:R-:W-:Y:S05]  /*56c0*/  BSYNC B1 ;  /* 0x0000000000017941 */ /* 0x000fea0003800000 */
.L_x_58445:
[----:B------:R-:W-:Y:S01]  /*56d0*/  LEA R3, R0, 0x3b800000, 0x17 ;  /* 0x3b80000000037811 */ /* 0x000fe200078eb8ff */
[----:B------:R-:W-:-:S05]  /*56e0*/  IMAD.SHL.U32 R0, R2, 0x100000, RZ ;  /* 0x0010000002007824 */ /* 0x000fca00078e00ff */
[----:B------:R-:W-:-:S07]  /*56f0*/  LOP3.LUT R0, R3, R0, R4, 0xfe, !PT ;  /* 0x0000000003007212 */ /* 0x000fce00078efe04 */
.L_x_58444:
[----:B------:R-:W-:Y:S05]  /*5700*/  BSYNC B0 ;  /* 0x0000000000007941 */ /* 0x000fea0003800000 */
.L_x_58443:
[----:B------:R-:W-:-:S04]  /*5710*/  FMUL.FTZ R0, R0, 1 ;  /* 0x3f80000000007820 */ /* 0x000fc80000410000 */
[----:B------:R0:W1:Y:S01]  /*5720*/  F2F.F64.F32 R32, R0 ;  /* 0x0000000000207310 */ /* 0x0000620000201800 */
[----:B------:R-:W-:Y:S05]  /*5730*/  BRA `(.L_x_58428) ;  /* 0x0000000400187947 */ /* 0x000fea0003800000 */
.L_x_58441:
        /* <DEDUP_REMOVED lines=21> */
.L_x_58450:
[----:B------:R-:W-:Y:S05]  /*5890*/  BSYNC B1 ;  /* 0x0000000000017941 */ /* 0x000fea0003800000 */
.L_x_58449:
[----:B------:R-:W-:Y:S01]  /*58a0*/  LEA R3, R0, 0x37800000, 0x17 ;  /* 0x3780000000037811 */ /* 0x000fe200078eb8ff */
[----:B------:R-:W-:-:S05]  /*58b0*/  IMAD.SHL.U32 R0, R2, 0x200000, RZ ;  /* 0x0020000002007824 */ /* 0x000fca00078e00ff */
[----:B------:R-:W-:-:S07]  /*58c0*/  LOP3.LUT R0, R3, R0, R4, 0xfe, !PT ;  /* 0x0000000003007212 */ /* 0x000fce00078efe04 */
.L_x_58448:
[----:B------:R-:W-:Y:S05]  /*58d0*/  BSYNC B0 ;  /* 0x0000000000007941 */ /* 0x000fea0003800000 */
.L_x_58447:
[----:B------:R-:W-:-:S04]  /*58e0*/  FMUL.FTZ R0, R0, 1 ;  /* 0x3f80000000007820 */ /* 0x000fc80000410000 */
[----:B------:R0:W1:Y:S01]  /*58f0*/  F2F.F64.F32 R32, R0 ;  /* 0x0000000000207310 */ /* 0x0000620000201800 */
[----:B------:R-:W-:Y:S05]  /*5900*/  BRA `(.L_x_58428) ;  /* 0x0000000000a47947 */ /* 0x000fea0003800000 */
.L_x_58440:
        /* <DEDUP_REMOVED lines=14> */
.L_x_58454:
[----:B------:R-:W-:Y:S05]  /*59f0*/  BSYNC B0 ;  /* 0x0000000000007941 */ /* 0x000fea0003800000 */
.L_x_58453:
[----:B------:R-:W-:-:S04]  /*5a00*/  FMUL.FTZ R0, R0, 1 ;  /* 0x3f80000000007820 */ /* 0x000fc80000410000 */
[----:B------:R0:W1:Y:S01]  /*5a10*/  F2F.F64.F32 R32, R0 ;  /* 0x0000000000207310 */ /* 0x0000620000201800 */
[----:B------:R-:W-:Y:S05]  /*5a20*/  BRA `(.L_x_58428) ;  /* 0x00000000005c7947 */ /* 0x000fea0003800000 */
.L_x_58427:
        /* <DEDUP_REMOVED lines=16> */
.L_x_58455:
[----:B------:R-:W-:Y:S01]  /*5b30*/  CS2R R32, SRZ ;  /* 0x0000000000207805 */ /* 0x000fe2000001ff00 */
[----:B------:R-:W-:Y:S06]  /*5b40*/  BRA `(.L_x_58428) ;  /* 0x0000000000147947 */ /* 0x000fec0003800000 */
.L_x_58452:
[----:B------:R-:W2:Y:S02]  /*5b50*/  LDG.E.64 R32, desc[UR36][R2.64] ;  /* 0x0000002402207981 */ /* 0x000ea4000c1e1b00 */
[----:B--2---:R-:W0:Y:S01]  /*5b60*/  I2F.F64.U64 R32, R32 ;  /* 0x0000002000207312 */ /* 0x004e220000301800 */
[----:B------:R-:W-:Y:S05]  /*5b70*/  BRA `(.L_x_58428) ;  /* 0x0000000000087947 */ /* 0x000fea0003800000 */
.L_x_58451:
[----:B------:R-:W2:Y:S02]  /*5b80*/  LDG.E R2, desc[UR36][R2.64] ;  /* 0x0000002402027981 */ /* 0x000ea4000c1e1900 */
[----:B--2---:R0:W1:Y:S02]  /*5b90*/  I2F.F64.U32 R32, R2 ;  /* 0x0000000200207312 */ /* 0x0040640000201800 */
.L_x_58428:
[----:B012345:R-:W-:Y:S01]  /*5ba0*/  LOP3.LUT R0, R33, 0x7ff00000, RZ, 0xc0, !PT ;  /* 0x7ff0000021007812 */ /* 0x03ffe200078ec0ff */
[----:B------:R-:W-:Y:S01]  /*5bb0*/  ULDC.64 UR4, c[0x0][0x420] ;  /* 0x0001080000047ab9 */ /* 0x000fe20000000a00 */
[----:B------:R-:W-:Y:S01]  /*5bc0*/  BSSY B0, `(.L_x_58456) ;  /* 0x0000009000007945 */ /* 0x000fe20003800000 */
[----:B------:R-:W-:Y:S01]  /*5bd0*/  DADD R6, -RZ, |UR4| ;  /* 0x40000004ff067e29 */ /* 0x000fe20008000100 */
[----:B------:R-:W-:Y:S01]  /*5be0*/  LEA.HI R5, R0, 0xfffffc0c, RZ, 0xc ;  /* 0xfffffc0c00057811 */ /* 0x000fe200078f60ff */
[----:B------:R-:W-:Y:S01]  /*5bf0*/  IMAD.MOV.U32 R0, RZ, RZ, R32 ;  /* 0x000000ffff007224 */ /* 0x000fe200078e0020 */
[----:B------:R-:W-:Y:S01]  /*5c00*/  MOV R4, 0x5c50 ;  /* 0x00005c5000047802 */ /* 0x000fe20000000f00 */
[--C-:B------:R-:W-:Y:S01]  /*5c10*/  IMAD.MOV.U32 R3, RZ, RZ, R33.reuse ;  /* 0x000000ffff037224 */ /* 0x100fe200078e0021 */
[CC--:B------:R-:W-:Y:S02]  /*5c20*/  SHF.L.U64.HI R2, R32.reuse, R5.reuse, R33 ;  /* 0x0000000520027219 */ /* 0x0c0fe40000010221 */
[----:B------:R-:W-:-:S07]  /*5c30*/  SHF.L.U32 R16, R32, R5, RZ ;  /* 0x0000000520107219 */ /* 0x000fce00000006ff */
[----:B------:R-:W-:Y:S05]  /*5c40*/  CALL.REL.NOINC `($_ZN2at6native18elementwise_kernelILi128ELi4EZNS0_15gpu_kernel_implIZNS0_50_GLOBAL__N__2680c7bb_12_PowKernel_cu_140f0503_289622pow_scalar_tensor_implIdEEvRNS_18TensorIteratorBaseET_EUldE_EEvS6_RKS7_EUliE_EEviT1_$__internal_accurate_pow) ;  /* 0x0000008400b47944 */ /* 0x000fea0003c00000 */
[----:B------:R-:W-:Y:S05]  /*5c50*/  BSYNC B0 ;  /* 0x0000000000007941 */ /* 0x000fea0003800000 */
.L_x_58456:
[----:B------:R-:W0:Y:S01]  /*5c60*/  LDC.64 R4, c[0x0][0x420] ;  /* 0x00010800ff047b82 */ /* 0x000e220000000a00 */
[----:B------:R-:W-:Y:S01]  /*5c70*/  BSSY B0, `(.L_x_58457) ;  /* 0x0000021000007945 */ /* 0x000fe20003800000 */
[----:B------:R-:W-:Y:S02]  /*5c80*/  IMAD.MOV.U32 R6, RZ, RZ, R12 ;  /* 0x000000ffff067224 */ /* 0x000fe400078e000c */
[----:B------:R-:W-:Y:S01]  /*5c90*/  IMAD.MOV.U32 R7, RZ, RZ, R13 ;  /* 0x000000ffff077224 */ /* 0x000fe200078e000d */
[----:B0-----:R-:W-:-:S14]  /*5ca0*/  DSETP.NEU.AND P0, PT, R4, RZ, PT ;  /* 0x000000ff0400722a */ /* 0x001fdc0003f0d000 */
[----:B------:R-:W-:Y:S05]  /*5cb0*/  @!P0 BRA `(.L_x_58458) ;  /* 0x00000000004c8947 */ /* 0x000fea0003800000 */
[----:B------:R-:W-:Y:S01]  /*5cc0*/  ULDC UR4, c[0x0][0x424] ;  /* 0x0001090000047ab9 */ /* 0x000fe20000000800 */
[----:B------:R-:W-:Y:S01]  /*5cd0*/  ISETP.NE.U32.AND P0, PT, R16, RZ, PT ;  /* 0x000000ff1000720c */ /* 0x000fe20003f05070 */
[----:B------:R-:W-:-:S03]  /*5ce0*/  IMAD.U32 R8, RZ, RZ, UR4 ;  /* 0x00000004ff087e24 */ /* 0x000fc6000f8e00ff */
[----:B------:R-:W-:Y:S01]  /*5cf0*/  ISETP.NE.AND.EX P0, PT, R2, -0x80000000, PT, P0 ;  /* 0x800000000200780c */ /* 0x000fe20003f05300 */
[----:B------:R-:W-:Y:S01]  /*5d00*/  DADD R2, -RZ, -R6 ;  /* 0x00000000ff027229 */ /* 0x000fe20000000906 */
[C---:B------:R-:W-:Y:S02]  /*5d10*/  ISETP.GT.AND P1, PT, R8.reuse, -0x1, PT ;  /* 0xffffffff0800780c */ /* 0x040fe40003f24270 */
[----:B------:R-:W-:Y:S02]  /*5d20*/  ISETP.LT.AND P2, PT, R8, RZ, !P0 ;  /* 0x000000ff0800720c */ /* 0x000fe40004741270 */
[----:B------:R-:W-:-:S05]  /*5d30*/  PLOP3.LUT P0, PT, P0, PT, PT, 0x8, 0x0 ;  /* 0x000000000000781c */ /* 0x000fca000070e170 */
[----:B------:R-:W-:Y:S02]  /*5d40*/  FSEL R0, R2, R6, P2 ;  /* 0x0000000602007208 */ /* 0x000fe40001000000 */
[----:B------:R-:W-:Y:S02]  /*5d50*/  FSEL R9, R3, R7, P2 ;  /* 0x0000000703097208 */ /* 0x000fe40001000000 */
[----:B------:R-:W-:Y:S05]  /*5d60*/  @P1 BRA `(.L_x_58459) ;  /* 0x0000000000441947 */ /* 0x000fea0003800000 */
        /* <DEDUP_REMOVED lines=8> */
.L_x_58458:
[----:B------:R-:W-:Y:S01]  /*5df0*/  DSETP.NEU.AND P0, PT, |R32|, 0.5, PT ;  /* 0x3fe000002000742a */ /* 0x000fe20003f0d200 */
[----:B------:R-:W-:Y:S01]  /*5e00*/  ISETP.GE.AND P1, PT, R33, RZ, PT ;  /* 0x000000ff2100720c */ /* 0x000fe20003f26270 */
[----:B------:R-:W-:Y:S01]  /*5e10*/  ULDC UR4, c[0x0][0x424] ;  /* 0x0001090000047ab9 */ /* 0x000fe20000000800 */
[----:B------:R-:W-:Y:S01]  /*5e20*/  ISETP.EQ.U32.AND P2, PT, R16, RZ, PT ;  /* 0x000000ff1000720c */ /* 0x000fe20003f42070 */
[----:B------:R-:W-:Y:S02]  /*5e30*/  IMAD.U32 R8, RZ, RZ, UR4 ;  /* 0x00000004ff087e24 */ /* 0x000fe4000f8e00ff */
[----:B------:R-:W-:Y:S01]  /*5e40*/  IMAD.MOV.U32 R6, RZ, RZ, RZ ;  /* 0x000000ffff067224 */ /* 0x000fe200078e00ff */
[----:B------:R-:W-:-:S04]  /*5e50*/  ISETP.EQ.AND.EX P0, PT, R2, -0x80000000, P0, P2 ;  /* 0x800000000200780c */ /* 0x000fc80000702320 */
[----:B------:R-:W-:-:S04]  /*5e60*/  SEL R7, R8, RZ, P0 ;  /* 0x000000ff08077207 */ /* 0x000fc80000000000 */
[----:B------:R-:W-:-:S07]  /*5e70*/  @!P1 LOP3.LUT R7, R7, 0x7ff00000, RZ, 0xfc, !PT ;  /* 0x7ff0000007079812 */ /* 0x000fce00078efcff */
.L_x_58459:
[----:B------:R-:W-:Y:S05]  /*5e80*/  BSYNC B0 ;  /* 0x0000000000007941 */ /* 0x000fea0003800000 */
.L_x_58457:
        /* <DEDUP_REMOVED lines=18> */
.L_x_58463:
        /* <DEDUP_REMOVED lines=10> */
.L_x_58462:
[----:B------:R-:W-:-:S11]  /*6050*/  DADD R6, R32, R4 ;  /* 0x0000000020067229 */ /* 0x000fd60000000004 */
.L_x_58461:
[----:B------:R-:W-:Y:S05]  /*6060*/  BSYNC B0 ;  /* 0x0000000000007941 */ /* 0x000fea0003800000 */
.L_x_58460:
        /* <DEDUP_REMOVED lines=19> */
.L_x_58467:
[----:B------:R-:W0:Y:S02]  /*61a0*/  F2I.S64.F64.TRUNC R4, R4 ;  /* 0x0000000400047311 */ /* 0x000e24000030d900 */
[----:B0-----:R-:W-:-:S05]  /*61b0*/  IMAD.MOV.U32 R3, RZ, RZ, R4 ;  /* 0x000000ffff037224 */ /* 0x001fca00078e0004 */
[----:B------:R0:W-:Y:S01]  /*61c0*/  STG.E.U8 desc[UR36][R18.64], R3 ;  /* 0x0000000312007986 */ /* 0x0001e2000c101124 */
[----:B------:R-:W-:Y:S05]  /*61d0*/  BRA `(.L_x_58469) ;  /* 0x0000000c00f87947 */ /* 0x000fea0003800000 */
.L_x_58466:
        /* <DEDUP_REMOVED lines=9> */
.L_x_58471:
[----:B------:R-:W0:Y:S02]  /*6270*/  F2I.F64.TRUNC R5, R4 ;  /* 0x0000000400057311 */ /* 0x000e24000030d100 */
[----:B0-----:R0:W-:Y:S01]  /*6280*/  STG.E desc[UR36][R18.64], R5 ;  /* 0x0000000512007986 */ /* 0x0011e2000c101924 */
[----:B------:R-:W-:Y:S05]  /*6290*/  BRA `(.L_x_58469) ;  /* 0x0000000c00c87947 */ /* 0x000fea0003800000 */
.L_x_58470:
[----:B------:R-:W0:Y:S02]  /*62a0*/  F2I.F64.TRUNC R5, R4 ;  /* 0x0000000400057311 */ /* 0x000e24000030d100 */
[----:B0-----:R0:W-:Y:S01]  /*62b0*/  STG.E.U16 desc[UR36][R18.64], R5 ;  /* 0x0000000512007986 */ /* 0x0011e2000c101524 */
[----:B------:R-:W-:Y:S05]  /*62c0*/  BRA `(.L_x_58469) ;  /* 0x0000000c00bc7947 */ /* 0x000fea0003800000 */
.L_x_58465:
        /* <DEDUP_REMOVED lines=13> */
.L_x_58473:
        /* <DEDUP_REMOVED lines=8> */
.L_x_58472:
        /* <DEDUP_REMOVED lines=14> */
.L_x_58475:
        /* <DEDUP_REMOVED lines=9> */
.L_x_58474:
[----:B------:R0:W-:Y:S01]  /*6590*/  STG.E.64 desc[UR36][R18.64], R4 ;  /* 0x0000000412007986 */ /* 0x0001e2000c101b24 */
[----:B------:R-:W-:Y:S05]  /*65a0*/  BRA `(.L_x_58469) ;  /* 0x0000000c00047947 */ /* 0x000fea0003800000 */
.L_x_58464:
        /* <DEDUP_REMOVED lines=12> */
.L_x_58478:
[----:B------:R-:W-:-:S05]  /*6670*/  CS2R R6, SRZ ;  /* 0x0000000000067805 */ /* 0x000fca000001ff00 */
[----:B------:R0:W-:Y:S01]  /*6680*/  STG.E.128 desc[UR36][R18.64], R4 ;  /* 0x0000000412007986 */ /* 0x0001e2000c101d24 */
[----:B------:R-:W-:Y:S05]  /*6690*/  BRA `(.L_x_58469) ;  /* 0x0000000800c87947 */ /* 0x000fea0003800000 */
.L_x_58477:
        /* <DEDUP_REMOVED lines=25> */
.L_x_58482:
[----:B------:R-:W-:Y:S05]  /*6830*/  BSYNC B0 ;  /* 0x0000000000007941 */ /* 0x000fea0003800000 */
.L_x_58481:
[----:B------:R-:W-:-:S05]  /*6840*/  LOP3.LUT R3, R0, R3, RZ, 0xfc, !PT ;  /* 0x0000000300037212 */ /* 0x000fca00078efcff */
[----:B------:R0:W-:Y:S01]  /*6850*/  STG.E.U8 desc[UR36][R18.64], R3 ;  /* 0x0000000312007986 */ /* 0x0001e2000c101124 */
[----:B------:R-:W-:Y:S05]  /*6860*/  BRA `(.L_x_58469) ;  /* 0x0000000800547947 */ /* 0x000fea0003800000 */
.L_x_58480:
        /* <DEDUP_REMOVED lines=17> */
.L_x_58484:
[----:B------:R-:W-:Y:S01]  /*6980*/  IMAD.MOV.U32 R0, RZ, RZ, 0x7f ;  /* 0x0000007fff007424 */ /* 0x000fe200078e00ff */
[----:B------:R-:W-:-:S04]  /*6990*/  ISETP.GT.U32.AND P0, PT, R2, 0x7f800000, PT ;  /* 0x7f8000000200780c */ /* 0x000fc80003f04070 */
[----:B------:R-:W-:-:S09]  /*69a0*/  SEL R0, R0, 0x7c, P0 ;  /* 0x0000007c00007807 */ /* 0x000fd20000000000 */
.L_x_58485:
[----:B------:R-:W-:Y:S05]  /*69b0*/  BSYNC B0 ;  /* 0x0000000000007941 */ /* 0x000fea0003800000 */
.L_x_58483:
[----:B------:R-:W-:-:S04]  /*69c0*/  LOP3.LUT R2, R3, 0x80000000, RZ, 0xc0, !PT ;  /* 0x8000000003027812 */ /* 0x000fc800078ec0ff */
[----:B------:R-:W-:-:S04]  /*69d0*/  SHF.R.U32.HI R3, RZ, 0x18, R2 ;  /* 0x00000018ff037819 */ /* 0x000fc80000011602 */
[----:B------:R-:W-:-:S05]  /*69e0*/  LOP3.LUT R3, R0, R3, RZ, 0xfc, !PT ;  /* 0x0000000300037212 */ /* 0x000fca00078efcff */
[----:B------:R0:W-:Y:S01]  /*69f0*/  STG.E.U8 desc[UR36][R18.64], R3 ;  /* 0x0000000312007986 */ /* 0x0001e2000c101124 */
[----:B------:R-:W-:Y:S05]  /*6a00*/  BRA `(.L_x_58469) ;  /* 0x0000000400ec7947 */ /* 0x000fea0003800000 */
.L_x_58479:
        /* <DEDUP_REMOVED lines=8> */
.L_x_58476:
        /* <DEDUP_REMOVED lines=11> */
.L_x_58488:
        /* <DEDUP_REMOVED lines=21> */
.L_x_58491:
[----:B------:R-:W-:-:S04]  /*6c90*/  LOP3.LUT R2, R3, 0x80000000, RZ, 0xc0, !PT ;  /* 0x8000000003027812 */ /* 0x000fc800078ec0ff */
[----:B------:R-:W-:-:S04]  /*6ca0*/  SHF.R.U32.HI R3, RZ, 0x18, R2 ;  /* 0x00000018ff037819 */ /* 0x000fc80000011602 */
[----:B------:R-:W-:-:S04]  /*6cb0*/  LOP3.LUT R0, R0, R3, RZ, 0xfc, !PT ;  /* 0x0000000300007212 */ /* 0x000fc800078efcff */
[----:B------:R-:W-:-:S07]  /*6cc0*/  PRMT R9, R0, 0x7610, R9 ;  /* 0x0000761000097816 */ /* 0x000fce0000000009 */
.L_x_58490:
[----:B------:R-:W-:Y:S05]  /*6cd0*/  BSYNC B0 ;  /* 0x0000000000007941 */ /* 0x000fea0003800000 */
.L_x_58489:
[----:B------:R3:W-:Y:S01]  /*6ce0*/  STG.E.U8 desc[UR36][R18.64], R9 ;  /* 0x0000000912007986 */ /* 0x0007e2000c101124 */
[----:B------:R-:W-:Y:S05]  /*6cf0*/  BRA `(.L_x_58469) ;  /* 0x0000000400307947 */ /* 0x000fea0003800000 */
.L_x_58487:
        /* <DEDUP_REMOVED lines=21> */
.L_x_58494:
[----:B------:R-:W-:-:S04]  /*6e50*/  LOP3.LUT R2, R3, 0x80000000, RZ, 0xc0, !PT ;  /* 0x8000000003027812 */ /* 0x000fc800078ec0ff */
[----:B------:R-:W-:-:S04]  /*6e60*/  SHF.R.U32.HI R3, RZ, 0x18, R2 ;  /* 0x00000018ff037819 */ /* 0x000fc80000011602 */
[----:B------:R-:W-:-:S04]  /*6e70*/  LOP3.LUT R0, R0, R3, RZ, 0xfc, !PT ;  /* 0x0000000300007212 */ /* 0x000fc800078efcff */
[----:B------:R-:W-:-:S07]  /*6e80*/  PRMT R9, R0, 0x7610, R9 ;  /* 0x0000761000097816 */ /* 0x000fce0000000009 */
.L_x_58493:
[----:B------:R-:W-:Y:S05]  /*6e90*/  BSYNC B0 ;  /* 0x0000000000007941 */ /* 0x000fea0003800000 */
.L_x_58492:
[----:B------:R0:W-:Y:S01]  /*6ea0*/  STG.E.U8 desc[UR36][R18.64], R9 ;  /* 0x0000000912007986 */ /* 0x0001e2000c101124 */
[----:B------:R-:W-:Y:S05]  /*6eb0*/  BRA `(.L_x_58469) ;  /* 0x0000000000c07947 */ /* 0x000fea0003800000 */
.L_x_58486:
        /* <DEDUP_REMOVED lines=26> */
.L_x_58468:
        /* <DEDUP_REMOVED lines=16> */
.L_x_58497:
[----:B------:R-:W-:Y:S05]  /*7160*/  BRA `(.L_x_58469) ;  /* 0x0000000000147947 */ /* 0x000fea0003800000 */
.L_x_58496:
[----:B------:R-:W0:Y:S02]  /*7170*/  F2I.U64.F64.TRUNC R4, R4 ;  /* 0x0000000400047311 */ /* 0x000e24000030d800 */
[----:B0-----:R2:W-:Y:S01]  /*7180*/  STG.E.64 desc[UR36][R18.64], R4 ;  /* 0x0000000412007986 */ /* 0x0015e2000c101b24 */
[----:B------:R-:W-:Y:S05]  /*7190*/  BRA `(.L_x_58469) ;  /* 0x0000000000087947 */ /* 0x000fea0003800000 */
.L_x_58495:
[----:B------:R-:W0:Y:S02]  /*71a0*/  F2I.U32.F64.TRUNC R5, R4 ;  /* 0x0000000400057311 */ /* 0x000e24000030d000 */
[----:B0-----:R0:W-:Y:S02]  /*71b0*/  STG.E desc[UR36][R18.64], R5 ;  /* 0x0000000512007986 */ /* 0x0011e4000c101924 */
.L_x_58469:
[----:B------:R-:W-:-:S07]  /*71c0*/  VIADD R17, R17, 0x80 ;  /* 0x0000008011117836 */ /* 0x000fce0000000000 */
.L_x_58421:
[----:B------:R-:W-:Y:S05]  /*71d0*/  BSYNC B6 ;  /* 0x0000000000067941 */ /* 0x000fea0003800000 */
.L_x_58420:
        /* <DEDUP_REMOVED lines=307> */
.L_x_58500:
        /* <DEDUP_REMOVED lines=21> */
.L_x_58504:
[----:B------:R-:W2:Y:S02]  /*8660*/  LDG.E.U8 R2, desc[UR36][R2.64] ;  /* 0x0000002402027981 */ /* 0x000ea4000c1e1100 */
[----:B--2---:R0:W1:Y:S01]  /*8670*/  I2F.F64.U16 R32, R2 ;  /* 0x0000000200207312 */ /* 0x0040620000101800 */
[----:B------:R-:W-:Y:S05]  /*8680*/  BRA `(.L_x_58506) ;  /* 0x0000000c00707947 */ /* 0x000fea0003800000 */
.L_x_58503:
        /* <DEDUP_REMOVED lines=9> */
.L_x_58508:
[----:B------:R-:W2:Y:S02]  /*8720*/  LDG.E R2, desc[UR36][R2.64] ;  /* 0x0000002402027981 */ /* 0x000ea4000c1e1900 */
[----:B--2---:R0:W1:Y:S01]  /*8730*/  I2F.F64 R32, R2 ;  /* 0x0000000200207312 */ /* 0x0040620000201c00 */
[----:B------:R-:W-:Y:S05]  /*8740*/  BRA `(.L_x_58506) ;  /* 0x0000000c00407947 */ /* 0x000fea0003800000 */
.L_x_58507:
[----:B------:R-:W2:Y:S02]  /*8750*/  LDG.E.U16 R2, desc[UR36][R2.64] ;  /* 0x0000002402027981 */ /* 0x000ea4000c1e1500 */
[----:B--2---:R0:W1:Y:S01]  /*8760*/  I2F.F64.S16 R32, R2 ;  /* 0x0000000200207312 */ /* 0x0040620000101c00 */
[----:B------:R-:W-:Y:S05]  /*8770*/  BRA `(.L_x_58506) ;  /* 0x0000000c00347947 */ /* 0x000fea0003800000 */
.L_x_58502:
        /* <DEDUP_REMOVED lines=10> */
.L_x_58510:
[----:B------:R-:W2:Y:S02]  /*8820*/  LDG.E.U16 R0, desc[UR36][R2.64] ;  /* 0x0000002402007981 */ /* 0x000ea4000c1e1500 */
[----:B--2---:R-:W-:-:S05]  /*8830*/  HADD2.F32 R0, -RZ, R0.H0_H0 ;  /* 0x20000000ff007230 */ /* 0x004fca0000004100 */
[----:B------:R-:W-:-:S04]  /*8840*/  FMUL.FTZ R0, R0, 1 ;  /* 0x3f80000000007820 */ /* 0x000fc80000410000 */
[----:B------:R0:W1:Y:S01]  /*8850*/  F2F.F64.F32 R32, R0 ;  /* 0x0000000000207310 */ /* 0x0000620000201800 */
[----:B------:R-:W-:Y:S05]  /*8860*/  BRA `(.L_x_58506) ;  /* 0x0000000800f87947 */ /* 0x000fea0003800000 */
.L_x_58509:
        /* <DEDUP_REMOVED lines=10> */
.L_x_58512:
[----:B------:R-:W2:Y:S02]  /*8910*/  LDG.E.U16 R2, desc[UR36][R2.64] ;  /* 0x0000002402027981 */ /* 0x000ea4000c1e1500 */
[----:B--2---:R-:W-:-:S05]  /*8920*/  HADD2.F32 R0, -RZ, R2.H0_H0 ;  /* 0x20000002ff007230 */ /* 0x004fca0000004100 */
[----:B------:R-:W-:-:S04]  /*8930*/  FMUL.FTZ R0, R0, 1 ;  /* 0x3f80000000007820 */ /* 0x000fc80000410000 */
[----:B------:R0:W1:Y:S01]  /*8940*/  F2F.F64.F32 R32, R0 ;  /* 0x0000000000207310 */ /* 0x0000620000201800 */
[----:B------:R-:W-:Y:S05]  /*8950*/  BRA `(.L_x_58506) ;  /* 0x0000000800bc7947 */ /* 0x000fea0003800000 */
.L_x_58511:
[----:B------:R0:W5:Y:S01]  /*8960*/  LDG.E.64 R32, desc[UR36][R2.64] ;  /* 0x0000002402207981 */ /* 0x000162000c1e1b00 */
[----:B------:R-:W-:Y:S05]  /*8970*/  BRA `(.L_x_58506) ;  /* 0x0000000800b47947 */ /* 0x000fea0003800000 */
.L_x_58501:
        /* <DEDUP_REMOVED lines=13> */
.L_x_58515:
[----:B------:R0:W5:Y:S01]  /*8a50*/  LDG.E.64 R32, desc[UR36][R2.64] ;  /* 0x0000002402207981 */ /* 0x000162000c1e1b00 */
[----:B------:R-:W-:Y:S05]  /*8a60*/  BRA `(.L_x_58506) ;  /* 0x0000000800787947 */ /* 0x000fea0003800000 */
.L_x_58514:
        /* <DEDUP_REMOVED lines=28> */
.L_x_58517:
        /* <DEDUP_REMOVED lines=15> */
.L_x_58516:
[----:B------:R-:W2:Y:S02]  /*8d20*/  LDG.E.U16 R0, desc[UR36][R2.64] ;  /* 0x0000002402007981 */ /* 0x000ea4000c1e1500 */
[----:B--2---:R-:W-:-:S04]  /*8d30*/  IMAD.U32 R0, R0, 0x10000, RZ ;  /* 0x0001000000007824 */ /* 0x004fc800078e00ff */
[----:B------:R-:W-:-:S04]  /*8d40*/  FMUL.FTZ R0, R0, 1 ;  /* 0x3f80000000007820 */ /* 0x000fc80000410000 */
[----:B------:R1:W2:Y:S01]  /*8d50*/  F2F.F64.F32 R32, R0 ;  /* 0x0000000000207310 */ /* 0x0002a20000201800 */
[----:B------:R-:W-:Y:S05]  /*8d60*/  BRA `(.L_x_58506) ;  /* 0x0000000400b87947 */ /* 0x000fea0003800000 */
.L_x_58513:
        /* <DEDUP_REMOVED lines=11> */
.L_x_58520:
        /* <DEDUP_REMOVED lines=21> */
.L_x_58524:
[----:B------:R-:W-:Y:S05]  /*8f70*/  BSYNC B1 ;  /* 0x0000000000017941 */ /* 0x000fea0003800000 */
.L_x_58523:
[----:B------:R-:W-:Y:S01]  /*8f80*/  LEA R3, R0, 0x3b800000, 0x17 ;  /* 0x3b80000000037811 */ /* 0x000fe200078eb8ff */
[----:B------:R-:W-:-:S05]  /*8f90*/  IMAD.SHL.U32 R0, R2, 0x100000, RZ ;  /* 0x0010000002007824 */ /* 0x000fca00078e00ff */
[----:B------:R-:W-:-:S07]  /*8fa0*/  LOP3.LUT R0, R3, R0, R4, 0xfe, !PT ;  /* 0x0000000003007212 */ /* 0x000fce00078efe04 */
.L_x_58522:
[----:B------:R-:W-:Y:S05]  /*8fb0*/  BSYNC B0 ;  /* 0x0000000000007941 */ /* 0x000fea0003800000 */
.L_x_58521:
[----:B------:R-:W-:-:S04]  /*8fc0*/  FMUL.FTZ R0, R0, 1 ;  /* 0x3f80000000007820 */ /* 0x000fc80000410000 */
[----:B------:R0:W1:Y:S01]  /*8fd0*/  F2F.F64.F32 R32, R0 ;  /* 0x0000000000207310 */ /* 0x0000620000201800 */
[----:B------:R-:W-:Y:S05]  /*8fe0*/  BRA `(.L_x_58506) ;  /* 0x0000000400187947 */ /* 0x000fea0003800000 */
.L_x_58519:
        /* <DEDUP_REMOVED lines=21> */
.L_x_58528:
[----:B------:R-:W-:Y:S05]  /*9140*/  BSYNC B1 ;  /* 0x0000000000017941 */ /* 0x000fea0003800000 */
.L_x_58527:
[----:B------:R-:W-:Y:S01]  /*9150*/  LEA R3, R0, 0x37800000, 0x17 ;  /* 0x3780000000037811 */ /* 0x000fe200078eb8ff */
[----:B------:R-:W-:-:S05]  /*9160*/  IMAD.SHL.U32 R0, R2, 0x200000, RZ ;  /* 0x0020000002007824 */ /* 0x000fca00078e00ff */
[----:B------:R-:W-:-:S07]  /*9170*/  LOP3.LUT R0, R3, R0, R4, 0xfe, !PT ;  /* 0x0000000003007212 */ /* 0x000fce00078efe04 */
.L_x_58526:
[----:B------:R-:W-:Y:S05]  /*9180*/  BSYNC B0 ;  /* 0x0000000000007941 */ /* 0x000fea0003800000 */
.L_x_58525:
[----:B------:R-:W-:-:S04]  /*9190*/  FMUL.FTZ R0, R0, 1 ;  /* 0x3f80000000007820 */ /* 0x000fc80000410000 */
[----:B------:R0:W1:Y:S01]  /*91a0*/  F2F.F64.F32 R32, R0 ;  /* 0x0000000000207310 */ /* 0x0000620000201800 */
[----:B------:R-:W-:Y:S05]  /*91b0*/  BRA `(.L_x_58506) ;  /* 0x0000000000a47947 */ /* 0x000fea0003800000 */
.L_x_58518:
        /* <DEDUP_REMOVED lines=14> */
.L_x_58532:
[----:B------:R-:W-:Y:S05]  /*92a0*/  BSYNC B0 ;  /* 0x0000000000007941 */ /* 0x000fea0003800000 */
.L_x_58531:
[----:B------:R-:W-:-:S04]  /*92b0*/  FMUL.FTZ R0, R0, 1 ;  /* 0x3f80000000007820 */ /* 0x000fc80000410000 */
[----:B------:R0:W1:Y:S01]  /*92c0*/  F2F.F64.F32 R32, R0 ;  /* 0x0000000000207310 */ /* 0x0000620000201800 */
[----:B------:R-:W-:Y:S05]  /*92d0*/  BRA `(.L_x_58506) ;  /* 0x00000000005c7947 */ /* 0x000fea0003800000 */
.L_x_58505:
        /* <DEDUP_REMOVED lines=16> */
.L_x_58533:
[----:B------:R-:W-:Y:S01]  /*93e0*/  CS2R R32, SRZ ;  /* 0x0000000000207805 */ /* 0x000fe2000001ff00 */
[----:B------:R-:W-:Y:S06]  /*93f0*/  BRA `(.L_x_58506) ;  /* 0x0000000000147947 */ /* 0x000fec0003800000 */
.L_x_58530:
[----:B------:R-:W2:Y:S02]  /*9400*/  LDG.E.64 R32, desc[UR36][R2.64] ;  /* 0x0000002402207981 */ /* 0x000ea4000c1e1b00 */
[----:B--2---:R-:W0:Y:S01]  /*9410*/  I2F.F64.U64 R32, R32 ;  /* 0x0000002000207312 */ /* 0x004e220000301800 */
[----:B------:R-:W-:Y:S05]  /*9420*/  BRA `(.L_x_58506) ;  /* 0x0000000000087947 */ /* 0x000fea0003800000 */
.L_x_58529:
[----:B------:R-:W2:Y:S02]  /*9430*/  LDG.E R2, desc[UR36][R2.64] ;  /* 0x0000002402027981 */ /* 0x000ea4000c1e1900 */
[----:B--2---:R0:W1:Y:S02]  /*9440*/  I2F.F64.U32 R32, R2 ;  /* 0x0000000200207312 */ /* 0x0040640000201800 */
.L_x_58506:
[----:B012-45:R-:W-:Y:S01]  /*9450*/  LOP3.LUT R0, R33, 0x7ff00000, RZ, 0xc0, !PT ;  /* 0x7ff0000021007812 */ /* 0x037fe200078ec0ff */
[----:B------:R-:W-:Y:S01]  /*9460*/  ULDC.64 UR4, c[0x0][0x420] ;  /* 0x0001080000047ab9 */ /* 0x000fe20000000a00 */
[----:B------:R-:W-:Y:S01]  /*9470*/  BSSY B0, `(.L_x_58534) ;  /* 0x0000009000007945 */ /* 0x000fe20003800000 */
[----:B------:R-:W-:Y:S01]  /*9480*/  DADD R6, -RZ, |UR4| ;  /* 0x40000004ff067e29 */ /* 0x000fe20008000100 */
[----:B------:R-:W-:Y:S01]  /*9490*/  LEA.HI R5, R0, 0xfffffc0c, RZ, 0xc ;  /* 0xfffffc0c00057811 */ /* 0x000fe200078f60ff */
[----:B------:R-:W-:Y:S01]  /*94a0*/  IMAD.MOV.U32 R0, RZ, RZ, R32 ;  /* 0x000000ffff007224 */ /* 0x000fe200078e0020 */
[----:B---3--:R-:W-:Y:S01]  /*94b0*/  MOV R4, 0x9500 ;  /* 0x0000950000047802 */ /* 0x008fe20000000f00 */
[--C-:B------:R-:W-:Y:S01]  /*94c0*/  IMAD.MOV.U32 R3, RZ, RZ, R33.reuse ;  /* 0x000000ffff037224 */ /* 0x100fe200078e0021 */
[CC--:B------:R-:W-:Y:S02]  /*94d0*/  SHF.L.U64.HI R2, R32.reuse, R5.reuse, R33 ;  /* 0x0000000520027219 */ /* 0x0c0fe40000010221 */
[----:B------:R-:W-:-:S07]  /*94e0*/  SHF.L.U32 R16, R32, R5, RZ ;  /* 0x0000000520107219 */ /* 0x000fce00000006ff */
[----:B------:R-:W-:Y:S05]  /*94f0*/  CALL.REL.NOINC `($_ZN2at6native18elementwise_kernelILi128ELi4EZNS0_15gpu_kernel_implIZNS0_50_GLOBAL__N__2680c7bb_12_PowKernel_cu_140f0503_289622pow_scalar_tensor_implIdEEvRNS_18TensorIteratorBaseET_EUldE_EEvS6_RKS7_EUliE_EEviT1_$__internal_accurate_pow) ;  /* 0x0000004c00887944 */ /* 0x000fea0003c00000 */
[----:B------:R-:W-:Y:S05]  /*9500*/  BSYNC B0 ;  /* 0x0000000000007941 */ /* 0x000fea0003800000 */
.L_x_58534:
        /* <DEDUP_REMOVED lines=25> */
.L_x_58536:
        /* <DEDUP_REMOVED lines=9> */
.L_x_58537:
[----:B------:R-:W-:Y:S05]  /*9730*/  BSYNC B0 ;  /* 0x0000000000007941 */ /* 0x000fea0003800000 */
.L_x_58535:
        /* <DEDUP_REMOVED lines=18> */
.L_x_58541:
        /* <DEDUP_REMOVED lines=10> */
.L_x_58540:
[----:B------:R-:W-:-:S11]  /*9900*/  DADD R6, R32, R4 ;  /* 0x0000000020067229 */ /* 0x000fd60000000004 */
.L_x_58539:
[----:B------:R-:W-:Y:S05]  /*9910*/  BSYNC B0 ;  /* 0x0000000000007941 */ /* 0x000fea0003800000 */
.L_x_58538:
        /* <DEDUP_REMOVED lines=19> */
.L_x_58545:
[----:B------:R-:W0:Y:S02]  /*9a50*/  F2I.S64.F64.TRUNC R4, R4 ;  /* 0x0000000400047311 */ /* 0x000e24000030d900 */
[----:B0-----:R-:W-:-:S05]  /*9a60*/  IMAD.MOV.U32 R3, RZ, RZ, R4 ;  /* 0x000000ffff037224 */ /* 0x001fca00078e0004 */
[----:B------:R0:W-:Y:S01]  /*9a70*/  STG.E.U8 desc[UR36][R18.64], R3 ;  /* 0x0000000312007986 */ /* 0x0001e2000c101124 */
[----:B------:R-:W-:Y:S05]  /*9a80*/  BRA `(.L_x_58547) ;  /* 0x0000000c00f87947 */ /* 0x000fea0003800000 */
.L_x_58544:
        /* <DEDUP_REMOVED lines=9> */
.L_x_58549:
[----:B------:R-:W0:Y:S02]  /*9b20*/  F2I.F64.TRUNC R5, R4 ;  /* 0x0000000400057311 */ /* 0x000e24000030d100 */
[----:B0-----:R3:W-:Y:S01]  /*9b30*/  STG.E desc[UR36][R18.64], R5 ;  /* 0x0000000512007986 */ /* 0x0017e2000c101924 */
[----:B------:R-:W-:Y:S05]  /*9b40*/  BRA `(.L_x_58547) ;  /* 0x0000000c00c87947 */ /* 0x000fea0003800000 */
.L_x_58548:
[----:B------:R-:W0:Y:S02]  /*9b50*/  F2I.F64.TRUNC R5, R4 ;  /* 0x0000000400057311 */ /* 0x000e24000030d100 */
[----:B0-----:R2:W-:Y:S01]  /*9b60*/  STG.E.U16 desc[UR36][R18.64], R5 ;  /* 0x0000000512007986 */ /* 0x0015e2000c101524 */
[----:B------:R-:W-:Y:S05]  /*9b70*/  BRA `(.L_x_58547) ;  /* 0x0000000c00bc7947 */ /* 0x000fea0003800000 */
.L_x_58543:
        /* <DEDUP_REMOVED lines=13> */
.L_x_58551:
        /* <DEDUP_REMOVED lines=8> */
.L_x_58550:
        /* <DEDUP_REMOVED lines=14> */
.L_x_58553:
        /* <DEDUP_REMOVED lines=9> */
.L_x_58552:
[----:B------:R0:W-:Y:S01]  /*9e40*/  STG.E.64 desc[UR36][R18.64], R4 ;  /* 0x0000000412007986 */ /* 0x0001e2000c101b24 */
[----:B------:R-:W-:Y:S05]  /*9e50*/  BRA `(.L_x_58547) ;  /* 0x0000000c00047947 */ /* 0x000fea0003800000 */
.L_x_58542:
        /* <DEDUP_REMOVED lines=12> */
.L_x_58556:
[----:B------:R-:W-:-:S05]  /*9f20*/  CS2R R6, SRZ ;  /* 0x0000000000067805 */ /* 0x000fca000001ff00 */
[----:B------:R0:W-:Y:S01]  /*9f30*/  STG.E.128 desc[UR36][R18.64], R4 ;  /* 0x0000000412007986 */ /* 0x0001e2000c101d24 */
[----:B------:R-:W-:Y:S05]  /*9f40*/  BRA `(.L_x_58547) ;  /* 0x0000000800c87947 */ /* 0x000fea0003800000 */
.L_x_58555:
        /* <DEDUP_REMOVED lines=25> */
.L_x_58560:
[----:B------:R-:W-:Y:S05]  /*a0e0*/  BSYNC B0 ;  /* 0x0000000000007941 */ /* 0x000fea0003800000 */
.L_x_58559:
[----:B------:R-:W-:-:S05]  /*a0f0*/  LOP3.LUT R3, R0, R3, RZ, 0xfc, !PT ;  /* 0x0000000300037212 */ /* 0x000fca00078efcff */
[----:B------:R0:W-:Y:S01]  /*a100*/  STG.E.U8 desc[UR36][R18.64], R3 ;  /* 0x0000000312007986 */ /* 0x0001e2000c101124 */
[----:B------:R-:W-:Y:S05]  /*a110*/  BRA `(.L_x_58547) ;  /* 0x0000000800547947 */ /* 0x000fea0003800000 */
.L_x_58558:
        /* <DEDUP_REMOVED lines=17> */
.L_x_58562:
[----:B------:R-:W-:Y:S01]  /*a230*/  IMAD.MOV.U32 R0, RZ, RZ, 0x7f ;  /* 0x0000007fff007424 */ /* 0x000fe200078e00ff */
[----:B------:R-:W-:-:S04]  /*a240*/  ISETP.GT.U32.AND P0, PT, R2, 0x7f800000, PT ;  /* 0x7f8000000200780c */ /* 0x000fc80003f04070 */
[----:B------:R-:W-:-:S09]  /*a250*/  SEL R0, R0, 0x7c, P0 ;  /* 0x0000007c00007807 */ /* 0x000fd20000000000 */
.L_x_58563:
[----:B------:R-:W-:Y:S05]  /*a260*/  BSYNC B0 ;  /* 0x0000000000007941 */ /* 0x000fea0003800000 */
.L_x_58561:
[----:B------:R-:W-:-:S04]  /*a270*/  LOP3.LUT R2, R3, 0x80000000, RZ, 0xc0, !PT ;  /* 0x8000000003027812 */ /* 0x000fc800078ec0ff */
[----:B------:R-:W-:-:S04]  /*a280*/  SHF.R.U32.HI R3, RZ, 0x18, R2 ;  /* 0x00000018ff037819 */ /* 0x000fc80000011602 */
[----:B------:R-:W-:-:S05]  /*a290*/  LOP3.LUT R3, R0, R3, RZ, 0xfc, !PT ;  /* 0x0000000300037212 */ /* 0x000fca00078efcff */
[----:B------:R0:W-:Y:S01]  /*a2a0*/  STG.E.U8 desc[UR36][R18.64], R3 ;  /* 0x0000000312007986 */ /* 0x0001e2000c101124 */
[----:B------:R-:W-:Y:S05]  /*a2b0*/  BRA `(.L_x_58547) ;  /* 0x0000000400ec7947 */ /* 0x000fea0003800000 */
.L_x_58557:
        /* <DEDUP_REMOVED lines=8> */
.L_x_58554:
        /* <DEDUP_REMOVED lines=11> */
.L_x_58566:
        /* <DEDUP_REMOVED lines=21> */
.L_x_58569:
[----:B------:R-:W-:-:S04]  /*a540*/  LOP3.LUT R2, R3, 0x80000000, RZ, 0xc0, !PT ;  /* 0x8000000003027812 */ /* 0x000fc800078ec0ff */
[----:B------:R-:W-:-:S04]  /*a550*/  SHF.R.U32.HI R3, RZ, 0x18, R2 ;  /* 0x00000018ff037819 */ /* 0x000fc80000011602 */
[----:B------:R-:W-:-:S04]  /*a560*/  LOP3.LUT R0, R0, R3, RZ, 0xfc, !PT ;  /* 0x0000000300007212 */ /* 0x000fc800078efcff */
[----:B------:R-:W-:-:S07]  /*a570*/  PRMT R9, R0, 0x7610, R9 ;  /* 0x0000761000097816 */ /* 0x000fce0000000009 */
.L_x_58568:
[----:B------:R-:W-:Y:S05]  /*a580*/  BSYNC B0 ;  /* 0x0000000000007941 */ /* 0x000fea0003800000 */
.L_x_58567:
[----:B------:R0:W-:Y:S01]  /*a590*/  STG.E.U8 desc[UR36][R18.64], R9 ;  /* 0x0000000912007986 */ /* 0x0001e2000c101124 */
[----:B------:R-:W-:Y:S05]  /*a5a0*/  BRA `(.L_x_58547) ;  /* 0x0000000400307947 */ /* 0x000fea0003800000 */
.L_x_58565:
        /* <DEDUP_REMOVED lines=21> */
.L_x_58572:
[----:B------:R-:W-:-:S04]  /*a700*/  LOP3.LUT R2, R3, 0x80000000, RZ, 0xc0, !PT ;  /* 0x8000000003027812 */ /* 0x000fc800078ec0ff */
[----:B------:R-:W-:-:S04]  /*a710*/  SHF.R.U32.HI R3, RZ, 0x18, R2 ;  /* 0x00000018ff037819 */ /* 0x000fc80000011602 */
[----:B------:R-:W-:-:S04]  /*a720*/  LOP3.LUT R0, R0, R3, RZ, 0xfc, !PT ;  /* 0x0000000300007212 */ /* 0x000fc800078efcff */
[----:B------:R-:W-:-:S07]  /*a730*/  PRMT R9, R0, 0x7610, R9 ;  /* 0x0000761000097816 */ /* 0x000fce0000000009 */
.L_x_58571:
[----:B------:R-:W-:Y:S05]  /*a740*/  BSYNC B0 ;  /* 0x0000000000007941 */ /* 0x000fea0003800000 */
.L_x_58570:
[----:B------:R0:W-:Y:S01]  /*a750*/  STG.E.U8 desc[UR36][R18.64], R9 ;  /* 0x0000000912007986 */ /* 0x0001e2000c101124 */
[----:B------:R-:W-:Y:S05]  /*a760*/  BRA `(.L_x_58547) ;  /* 0x0000000000c07947 */ /* 0x000fea0003800000 */
.L_x_58564:
        /* <DEDUP_REMOVED lines=26> */
.L_x_58546:
        /* <DEDUP_REMOVED lines=16> */
.L_x_58575:
[----:B------:R-:W-:Y:S05]  /*aa10*/  BRA `(.L_x_58547) ;  /* 0x0000000000147947 */ /* 0x000fea0003800000 */
.L_x_58574:
[----:B------:R-:W0:Y:S02]  /*aa20*/  F2I.U64.F64.TRUNC R4, R4 ;  /* 0x0000000400047311 */ /* 0x000e24000030d800 */
[----:B0-----:R0:W-:Y:S01]  /*aa30*/  STG.E.64 desc[UR36][R18.64], R4 ;  /* 0x0000000412007986 */ /* 0x0011e2000c101b24 */
[----:B------:R-:W-:Y:S05]  /*aa40*/  BRA `(.L_x_58547) ;  /* 0x0000000000087947 */ /* 0x000fea0003800000 */
.L_x_58573:
[----:B------:R-:W0:Y:S02]  /*aa50*/  F2I.U32.F64.TRUNC R5, R4 ;  /* 0x0000000400057311 */ /* 0x000e24000030d000 */
[----:B0-----:R0:W-:Y:S02]  /*aa60*/  STG.E desc[UR36][R18.64], R5 ;  /* 0x0000000512007986 */ /* 0x0011e4000c101924 */
.L_x_58547:
[----:B------:R-:W-:-:S07]  /*aa70*/  VIADD R17, R17, 0x80 ;  /* 0x0000008011117836 */ /* 0x000fce0000000000 */
.L_x_58499:
[----:B------:R-:W-:Y:S05]  /*aa80*/  BSYNC B6 ;  /* 0x0000000000067941 */ /* 0x000fea0003800000 */
.L_x_58498:
[----:B------:R-:W-:Y:S02]  /*aa90*/  ULDC UR4, c[0x0][0x210] ;  /* 0x0000840000047ab9 */ /* 0x000fe40000000800 */
[----:B------:R-:W-:-:S13]  /*aaa0*/  ISETP.GE.AND P0, PT, R17, UR4, PT ;  /* 0x0000000411007c0c */ /* 0x000fda000bf06270 */
[----:B------:R-:W-:Y:S05]  /*aab0*/  @P0 EXIT ;  /* 0x000000000000094d */ /* 0x000fea0003800000 */
[----:B0-----:R-:W0:Y:S01]  /*aac0*/  LDC R6, c[0x0][0x218] ;  /* 0x00008600ff067b82 */ /* 0x001e220000000800 */
        /* <DEDUP_REMOVED lines=9> */
[----:B-1----:R-:W-:-:S05]  /*ab60*/  SHF.R.U32.HI R3, RZ, UR5, R2 ;  /* 0x00000005ff037c19 */ /* 0x002fca0008011602 */
        /* <DEDUP_REMOVED lines=10> */
[----:B--2-4-:R-:W-:-:S05]  /*ac10*/  IMAD.HI.U32 R4, R3, UR7, R2 ;  /* 0x0000000703047c27 */ /* 0x014fca000f8e0002 */
[----:B---3--:R-:W-:Y:S01]  /*ac20*/  SHF.R.U32.HI R5, RZ, UR4, R4 ;  /* 0x00000004ff057c19 */ /* 0x008fe20008011604 */
        /* <DEDUP_REMOVED lines=280> */
.L_x_58576:
[----:B-1234-:R-:W0:Y:S01]  /*bdb0*/  LDC.U8 R5, c[0x0][0x431] ;  /* 0x00010c40ff057b82 */ /* 0x01ee220000000000 */
        /* <DEDUP_REMOVED lines=20> */
.L_x_58580:
[----:B------:R-:W2:Y:S02]  /*bf00*/  LDG.E.U8 R2, desc[UR36][R2.64] ;  /* 0x0000002402027981 */ /* 0x000ea4000c1e1100 */
[----:B--2---:R0:W1:Y:S01]  /*bf10*/  I2F.F64.U16 R32, R2 ;  /* 0x0000000200207312 */ /* 0x0040620000101800 */
[----:B------:R-:W-:Y:S05]  /*bf20*/  BRA `(.L_x_58582) ;  /* 0x0000000c00707947 */ /* 0x000fea0003800000 */
.L_x_58579:
        /* <DEDUP_REMOVED lines=9> */
.L_x_58584:
[----:B------:R-:W2:Y:S02]  /*bfc0*/  LDG.E R2, desc[UR36][R2.64] ;  /* 0x0000002402027981 */ /* 0x000ea4000c1e1900 */
[----:B--2---:R0:W1:Y:S01]  /*bfd0*/  I2F.F64 R32, R2 ;  /* 0x0000000200207312 */ /* 0x0040620000201c00 */
[----:B------:R-:W-:Y:S05]  /*bfe0*/  BRA `(.L_x_58582) ;  /* 0x0000000c00407947 */ /* 0x000fea0003800000 */
.L_x_58583:
[----:B------:R-:W2:Y:S02]  /*bff0*/  LDG.E.U16 R2, desc[UR36][R2.64] ;  /* 0x0000002402027981 */ /* 0x000ea4000c1e1500 */
[----:B--2---:R0:W1:Y:S01]  /*c000*/  I2F.F64.S16 R32, R2 ;  /* 0x0000000200207312 */ /* 0x0040620000101c00 */
[----:B------:R-:W-:Y:S05]  /*c010*/  BRA `(.L_x_58582) ;  /* 0x0000000c00347947 */ /* 0x000fea0003800000 */
.L_x_58578:
        /* <DEDUP_REMOVED lines=10> */
.L_x_58586:
[----:B------:R-:W2:Y:S02]  /*c0c0*/  LDG.E.U16 R0, desc[UR36][R2.64] ;  /* 0x0000002402007981 */ /* 0x000ea4000c1e1500 */
[----:B--2---:R-:W-:-:S05]  /*c0d0*/  HADD2.F32 R0, -RZ, R0.H0_H0 ;  /* 0x20000000ff007230 */ /* 0x004fca0000004100 */
[----:B------:R-:W-:-:S04]  /*c0e0*/  FMUL.FTZ R0, R0, 1 ;  /* 0x3f80000000007820 */ /* 0x000fc80000410000 */
[----:B------:R1:W2:Y:S01]  /*c0f0*/  F2F.F64.F32 R32, R0 ;  /* 0x0000000000207310 */ /* 0x0002a20000201800 */
[----:B------:R-:W-:Y:S05]  /*c100*/  BRA `(.L_x_58582) ;  /* 0x0000000800f87947 */ /* 0x000fea0003800000 */
.L_x_58585:
        /* <DEDUP_REMOVED lines=10> */
.L_x_58588:
[----:B------:R-:W2:Y:S02]  /*c1b0*/  LDG.E.U16 R2, desc[UR36][R2.64] ;  /* 0x0000002402027981 */ /* 0x000ea4000c1e1500 */
[----:B--2---:R-:W-:-:S05]  /*c1c0*/  HADD2.F32 R0, -RZ, R2.H0_H0 ;  /* 0x20000002ff007230 */ /* 0x004fca0000004100 */
[----:B------:R-:W-:-:S04]  /*c1d0*/  FMUL.FTZ R0, R0, 1 ;  /* 0x3f80000000007820 */ /* 0x000fc80000410000 */
[----:B------:R0:W1:Y:S01]  /*c1e0*/  F2F.F64.F32 R32, R0 ;  /* 0x0000000000207310 */ /* 0x0000620000201800 */
[----:B------:R-:W-:Y:S05]  /*c1f0*/  BRA `(.L_x_58582) ;  /* 0x0000000800bc7947 */ /* 0x000fea0003800000 */
.L_x_58587:
[----:B------:R3:W5:Y:S01]  /*c200*/  LDG.E.64 R32, desc[UR36][R2.64] ;  /* 0x0000002402207981 */ /* 0x000762000c1e1b00 */
[----:B------:R-:W-:Y:S05]  /*c210*/  BRA `(.L_x_58582) ;  /* 0x0000000800b47947 */ /* 0x000fea0003800000 */
.L_x_58577:
        /* <DEDUP_REMOVED lines=13> */
.L_x_58591:
[----:B------:R0:W5:Y:S01]  /*c2f0*/  LDG.E.64 R32, desc[UR36][R2.64] ;  /* 0x0000002402207981 */ /* 0x000162000c1e1b00 */
[----:B------:R-:W-:Y:S05]  /*c300*/  BRA `(.L_x_58582) ;  /* 0x0000000800787947 */ /* 0x000fea0003800000 */
.L_x_58590:
        /* <DEDUP_REMOVED lines=28> */
.L_x_58593:
        /* <DEDUP_REMOVED lines=15> */
.L_x_58592:
[----:B------:R-:W2:Y:S02]  /*c5c0*/  LDG.E.U16 R0, desc[UR36][R2.64] ;  /* 0x0000002402007981 */ /* 0x000ea4000c1e1500 */
[----:B--2---:R-:W-:-:S04]  /*c5d0*/  IMAD.U32 R0, R0, 0x10000, RZ ;  /* 0x0001000000007824 */ /* 0x004fc800078e00ff */
[----:B------:R-:W-:-:S04]  /*c5e0*/  FMUL.FTZ R0, R0, 1 ;  /* 0x3f80000000007820 */ /* 0x000fc80000410000 */
[----:B------:R0:W1:Y:S01]  /*c5f0*/  F2F.F64.F32 R32, R0 ;  /* 0x0000000000207310 */ /* 0x0000620000201800 */
[----:B------:R-:W-:Y:S05]  /*c600*/  BRA `(.L_x_58582) ;  /* 0x0000000400b87947 */ /* 0x000fea0003800000 */
.L_x_58589:
        /* <DEDUP_REMOVED lines=11> */
.L_x_58596:
        /* <DEDUP_REMOVED lines=21> */
.L_x_58600:
[----:B------:R-:W-:Y:S05]  /*c810*/  BSYNC B1 ;  /* 0x0000000000017941 */ /* 0x000fea0003800000 */
.L_x_58599:
[----:B------:R-:W-:Y:S01]  /*c820*/  LEA R3, R0, 0x3b800000, 0x17 ;  /* 0x3b80000000037811 */ /* 0x000fe200078eb8ff */
[----:B------:R-:W-:-:S05]  /*c830*/  IMAD.SHL.U32 R0, R2, 0x100000, RZ ;  /* 0x0010000002007824 */ /* 0x000fca00078e00ff */
[----:B------:R-:W-:-:S07]  /*c840*/  LOP3.LUT R0, R3, R0, R4, 0xfe, !PT ;  /* 0x0000000003007212 */ /* 0x000fce00078efe04 */
.L_x_58598:
[----:B------:R-:W-:Y:S05]  /*c850*/  BSYNC B0 ;  /* 0x0000000000007941 */ /* 0x000fea0003800000 */
.L_x_58597:
[----:B------:R-:W-:-:S04]  /*c860*/  FMUL.FTZ R0, R0, 1 ;  /* 0x3f80000000007820 */ /* 0x000fc80000410000 */
[----:B------:R0:W1:Y:S01]  /*c870*/  F2F.F64.F32 R32, R0 ;  /* 0x0000000000207310 */ /* 0x0000620000201800 */
[----:B------:R-:W-:Y:S05]  /*c880*/  BRA `(.L_x_58582) ;  /* 0x0000000400187947 */ /* 0x000fea0003800000 */
.L_x_58595:
        /* <DEDUP_REMOVED lines=21> */
.L_x_58604:
[----:B------:R-:W-:Y:S05]  /*c9e0*/  BSYNC B1 ;  /* 0x0000000000017941 */ /* 0x000fea0003800000 */
.L_x_58603:
[----:B------:R-:W-:Y:S01]  /*c9f0*/  LEA R3, R0, 0x37800000, 0x17 ;  /* 0x3780000000037811 */ /* 0x000fe200078eb8ff */
[----:B------:R-:W-:-:S05]  /*ca00*/  IMAD.SHL.U32 R0, R2, 0x200000, RZ ;  /* 0x0020000002007824 */ /* 0x000fca00078e00ff */
[----:B------:R-:W-:-:S07]  /*ca10*/  LOP3.LUT R0, R3, R0, R4, 0xfe, !PT ;  /* 0x0000000003007212 */ /* 0x000fce00078efe04 */
.L_x_58602:
[----:B------:R-:W-:Y:S05]  /*ca20*/  BSYNC B0 ;  /* 0x0000000000007941 */ /* 0x000fea0003800000 */
.L_x_58601:
[----:B------:R-:W-:-:S04]  /*ca30*/  FMUL.FTZ R0, R0, 1 ;  /* 0x3f80000000007820 */ /* 0x000fc80000410000 */
[----:B------:R0:W1:Y:S01]  /*ca40*/  F2F.F64.F32 R32, R0 ;  /* 0x0000000000207310 */ /* 0x0000620000201800 */
[----:B------:R-:W-:Y:S05]  /*ca50*/  BRA `(.L_x_58582) ;  /* 0x0000000000a47947 */ /* 0x000fea0003800000 */
.L_x_58594:
        /* <DEDUP_REMOVED lines=14> */
.L_x_58608:
[----:B------:R-:W-:Y:S05]  /*cb40*/  BSYNC B0 ;  /* 0x0000000000007941 */ /* 0x000fea0003800000 */
.L_x_58607:
[----:B------:R-:W-:-:S04]  /*cb50*/  FMUL.FTZ R0, R0, 1 ;  /* 0x3f80000000007820 */ /* 0x000fc80000410000 */
[----:B------:R0:W1:Y:S01]  /*cb60*/  F2F.F64.F32 R32, R0 ;  /* 0x0000000000207310 */ /* 0x0000620000201800 */
[----:B------:R-:W-:Y:S05]  /*cb70*/  BRA `(.L_x_58582) ;  /* 0x00000000005c7947 */ /* 0x000fea0003800000 */
.L_x_58581:
        /* <DEDUP_REMOVED lines=16> */
.L_x_58609:
[----:B------:R-:W-:Y:S01]  /*cc80*/  CS2R R32, SRZ ;  /* 0x0000000000207805 */ /* 0x000fe2000001ff00 */
[----:B------:R-:W-:Y:S06]  /*cc90*/  BRA `(.L_x_58582) ;  /* 0x0000000000147947 */ /* 0x000fec0003800000 */
.L_x_58606:
[----:B------:R-:W2:Y:S02]  /*cca0*/  LDG.E.64 R32, desc[UR36][R2.64] ;  /* 0x0000002402207981 */ /* 0x000ea4000c1e1b00 */
[----:B--2---:R-:W0:Y:S01]  /*ccb0*/  I2F.F64.U64 R32, R32 ;  /* 0x0000002000207312 */ /* 0x004e220000301800 */
[----:B------:R-:W-:Y:S05]  /*ccc0*/  BRA `(.L_x_58582) ;  /* 0x0000000000087947 */ /* 0x000fea0003800000 */
.L_x_58605:
[----:B------:R-:W2:Y:S02]  /*ccd0*/  LDG.E R2, desc[UR36][R2.64] ;  /* 0x0000002402027981 */ /* 0x000ea4000c1e1900 */
[----:B--2---:R0:W1:Y:S02]  /*cce0*/  I2F.F64.U32 R32, R2 ;  /* 0x0000000200207312 */ /* 0x0040640000201800 */
.L_x_58582:
[----:B012-45:R-:W-:Y:S01]  /*ccf0*/  LOP3.LUT R0, R33, 0x7ff00000, RZ, 0xc0, !PT ;  /* 0x7ff0000021007812 */ /* 0x037fe200078ec0ff */
[----:B------:R-:W-:Y:S01]  /*cd00*/  ULDC.64 UR4, c[0x0][0x420] ;  /* 0x0001080000047ab9 */ /* 0x000fe20000000a00 */
[----:B------:R-:W-:Y:S01]  /*cd10*/  BSSY B0, `(.L_x_58610) ;  /* 0x0000009000007945 */ /* 0x000fe20003800000 */
[----:B------:R-:W-:Y:S01]  /*cd20*/  DADD R6, -RZ, |UR4| ;  /* 0x40000004ff067e29 */ /* 0x000fe20008000100 */
[----:B------:R-:W-:Y:S01]  /*cd30*/  LEA.HI R5, R0, 0xfffffc0c, RZ, 0xc ;  /* 0xfffffc0c00057811 */ /* 0x000fe200078f60ff */
[----:B------:R-:W-:Y:S01]  /*cd40*/  IMAD.MOV.U32 R0, RZ, RZ, R32 ;  /* 0x000000ffff007224 */ /* 0x000fe200078e0020 */
[----:B------:R-:W-:Y:S01]  /*cd50*/  MOV R4, 0xcda0 ;  /* 0x0000cda000047802 */ /* 0x000fe20000000f00 */
[--C-:B---3--:R-:W-:Y:S01]  /*cd60*/  IMAD.MOV.U32 R3, RZ, RZ, R33.reuse ;  /* 0x000000ffff037224 */ /* 0x108fe200078e0021 */
[CC--:B------:R-:W-:Y:S02]  /*cd70*/  SHF.L.U64.HI R2, R32.reuse, R5.reuse, R33 ;  /* 0x0000000520027219 */ /* 0x0c0fe40000010221 */
[----:B------:R-:W-:-:S07]  /*cd80*/  SHF.L.U32 R18, R32, R5, RZ ;  /* 0x0000000520127219 */ /* 0x000fce00000006ff */
[----:B------:R-:W-:Y:S05]  /*cd90*/  CALL.REL.NOINC `($_ZN2at6native18elementwise_kernelILi128ELi4EZNS0_15gpu_kernel_implIZNS0_50_GLOBAL__N__2680c7bb_12_PowKernel_cu_140f0503_289622pow_scalar_tensor_implIdEEvRNS_18TensorIteratorBaseET_EUldE_EEvS6_RKS7_EUliE_EEviT1_$__internal_accurate_pow) ;  /* 0x0000001400607944 */ /* 0x000fea0003c00000 */
[----:B------:R-:W-:Y:S05]  /*cda0*/  BSYNC B0 ;  /* 0x0000000000007941 */ /* 0x000fea0003800000 */
.L_x_58610:
        /* <DEDUP_REMOVED lines=25> */
.L_x_58612:
        /* <DEDUP_REMOVED lines=9> */
.L_x_58613:
[----:B------:R-:W-:Y:S05]  /*cfd0*/  BSYNC B0 ;  /* 0x0000000000007941 */ /* 0x000fea0003800000 */
.L_x_58611:
        /* <DEDUP_REMOVED lines=18> */
.L_x_58617:
        /* <DEDUP_REMOVED lines=10> */
.L_x_58616:
[----:B------:R-:W-:-:S11]  /*d1a0*/  DADD R4, R32, R6 ;  /* 0x0000000020047229 */ /* 0x000fd60000000006 */
.L_x_58615:
[----:B------:R-:W-:Y:S05]  /*d1b0*/  BSYNC B0 ;  /* 0x0000000000007941 */ /* 0x000fea0003800000 */
.L_x_58614:
        /* <DEDUP_REMOVED lines=19> */
.L_x_58621:
[----:B------:R-:W0:Y:S02]  /*d2f0*/  F2I.S64.F64.TRUNC R4, R4 ;  /* 0x0000000400047311 */ /* 0x000e24000030d900 */
[----:B0-----:R-:W-:-:S05]  /*d300*/  IMAD.MOV.U32 R3, RZ, RZ, R4 ;  /* 0x000000ffff037224 */ /* 0x001fca00078e0004 */
[----:B------:R-:W-:Y:S01]  /*d310*/  STG.E.U8 desc[UR36][R16.64], R3 ;  /* 0x0000000310007986 */ /* 0x000fe2000c101124 */
[----:B------:R-:W-:Y:S05]  /*d320*/  EXIT ;  /* 0x000000000000794d */ /* 0x000fea0003800000 */
.L_x_58620:
        /* <DEDUP_REMOVED lines=9> */
.L_x_58624:
[----:B------:R-:W0:Y:S02]  /*d3c0*/  F2I.F64.TRUNC R5, R4 ;  /* 0x0000000400057311 */ /* 0x000e24000030d100 */
[----:B0-----:R-:W-:Y:S01]  /*d3d0*/  STG.E desc[UR36][R16.64], R5 ;  /* 0x0000000510007986 */ /* 0x001fe2000c101924 */
[----:B------:R-:W-:Y:S05]  /*d3e0*/  EXIT ;  /* 0x000000000000794d */ /* 0x000fea0003800000 */
.L_x_58623:
[----:B------:R-:W0:Y:S02]  /*d3f0*/  F2I.F64.TRUNC R5, R4 ;  /* 0x0000000400057311 */ /* 0x000e24000030d100 */
[----:B0-----:R-:W-:Y:S01]  /*d400*/  STG.E.U16 desc[UR36][R16.64], R5 ;  /* 0x0000000510007986 */ /* 0x001fe2000c101524 */
[----:B------:R-:W-:Y:S05]  /*d410*/  EXIT ;  /* 0x000000000000794d */ /* 0x000fea0003800000 */
.L_x_58619:
        /* <DEDUP_REMOVED lines=13> */
.L_x_58626:
        /* <DEDUP_REMOVED lines=8> */
.L_x_58625:
        /* <DEDUP_REMOVED lines=14> */
.L_x_58628:
        /* <DEDUP_REMOVED lines=9> */
.L_x_58627:
[----:B------:R-:W-:Y:S01]  /*d6e0*/  STG.E.64 desc[UR36][R16.64], R4 ;  /* 0x0000000410007986 */ /* 0x000fe2000c101b24 */
[----:B------:R-:W-:Y:S05]  /*d6f0*/  EXIT ;  /* 0x000000000000794d */ /* 0x000fea0003800000 */
.L_x_58618:
        /* <DEDUP_REMOVED lines=12> */
.L_x_58631:
[----:B------:R-:W-:-:S05]  /*d7c0*/  CS2R R6, SRZ ;  /* 0x0000000000067805 */ /* 0x000fca000001ff00 */
[----:B------:R-:W-:Y:S01]  /*d7d0*/  STG.E.128 desc[UR36][R16.64], R4 ;  /* 0x0000000410007986 */ /* 0x000fe2000c101d24 */
[----:B------:R-:W-:Y:S05]  /*d7e0*/  EXIT ;  /* 0x000000000000794d */ /* 0x000fea0003800000 */
.L_x_58630:
        /* <DEDUP_REMOVED lines=25> */
.L_x_58635:
[----:B------:R-:W-:Y:S05]  /*d980*/  BSYNC B0 ;  /* 0x0000000000007941 */ /* 0x000fea0003800000 */
.L_x_58634:
[----:B------:R-:W-:-:S05]  /*d990*/  LOP3.LUT R3, R0, R3, RZ, 0xfc, !PT ;  /* 0x0000000300037212 */ /* 0x000fca00078efcff */
[----:B------:R-:W-:Y:S01]  /*d9a0*/  STG.E.U8 desc[UR36][R16.64], R3 ;  /* 0x0000000310007986 */ /* 0x000fe2000c101124 */
[----:B------:R-:W-:Y:S05]  /*d9b0*/  EXIT ;  /* 0x000000000000794d */ /* 0x000fea0003800000 */
.L_x_58633:
        /* <DEDUP_REMOVED lines=17> */
.L_x_58637:
[----:B------:R-:W-:Y:S01]  /*dad0*/  IMAD.MOV.U32 R0, RZ, RZ, 0x7f ;  /* 0x0000007fff007424 */ /* 0x000fe200078e00ff */
[----:B------:R-:W-:-:S04]  /*dae0*/  ISETP.GT.U32.AND P0, PT, R2, 0x7f800000, PT ;  /* 0x7f8000000200780c */ /* 0x000fc80003f04070 */
[----:B------:R-:W-:-:S09]  /*daf0*/  SEL R0, R0, 0x7c, P0 ;  /* 0x0000007c00007807 */ /* 0x000fd20000000000 */
.L_x_58638:
[----:B------:R-:W-:Y:S05]  /*db00*/  BSYNC B0 ;  /* 0x0000000000007941 */ /* 0x000fea0003800000 */
.L_x_58636:
[----:B------:R-:W-:-:S04]  /*db10*/  LOP3.LUT R2, R3, 0x80000000, RZ, 0xc0, !PT ;  /* 0x8000000003027812 */ /* 0x000fc800078ec0ff */
[----:B------:R-:W-:-:S04]  /*db20*/  SHF.R.U32.HI R3, RZ, 0x18, R2 ;  /* 0x00000018ff037819 */ /* 0x000fc80000011602 */
[----:B------:R-:W-:-:S05]  /*db30*/  LOP3.LUT R3, R0, R3, RZ, 0xfc, !PT ;  /* 0x0000000300037212 */ /* 0x000fca00078efcff */
[----:B------:R-:W-:Y:S01]  /*db40*/  STG.E.U8 desc[UR36][R16.64], R3 ;  /* 0x0000000310007986 */ /* 0x000fe2000c101124 */
[----:B------:R-:W-:Y:S05]  /*db50*/  EXIT ;  /* 0x000000000000794d */ /* 0x000fea0003800000 */
.L_x_58632:
        /* <DEDUP_REMOVED lines=8> */
.L_x_58629:
        /* <DEDUP_REMOVED lines=11> */
.L_x_58641:
        /* <DEDUP_REMOVED lines=21> */
.L_x_58644:
[----:B------:R-:W-:-:S04]  /*dde0*/  LOP3.LUT R2, R3, 0x80000000, RZ, 0xc0, !PT ;  /* 0x8000000003027812 */ /* 0x000fc800078ec0ff */
[----:B------:R-:W-:-:S04]  /*ddf0*/  SHF.R.U32.HI R3, RZ, 0x18, R2 ;  /* 0x00000018ff037819 */ /* 0x000fc80000011602 */
[----:B------:R-:W-:-:S04]  /*de00*/  LOP3.LUT R0, R0, R3, RZ, 0xfc, !PT ;  /* 0x0000000300007212 */ /* 0x000fc800078efcff */
[----:B------:R-:W-:-:S07]  /*de10*/  PRMT R8, R0, 0x7610, R8 ;  /* 0x0000761000087816 */ /* 0x000fce0000000008 */
.L_x_58643:
[----:B------:R-:W-:Y:S05]  /*de20*/  BSYNC B0 ;  /* 0x0000000000007941 */ /* 0x000fea0003800000 */
.L_x_58642:
[----:B------:R-:W-:Y:S01]  /*de30*/  STG.E.U8 desc[UR36][R16.64], R8 ;  /* 0x0000000810007986 */ /* 0x000fe2000c101124 */
[----:B------:R-:W-:Y:S05]  /*de40*/  EXIT ;  /* 0x000000000000794d */ /* 0x000fea0003800000 */
.L_x_58640:
        /* <DEDUP_REMOVED lines=21> */
.L_x_58647:
[----:B------:R-:W-:-:S04]  /*dfa0*/  LOP3.LUT R2, R3, 0x80000000, RZ, 0xc0, !PT ;  /* 0x8000000003027812 */ /* 0x000fc800078ec0ff */
[----:B------:R-:W-:-:S04]  /*dfb0*/  SHF.R.U32.HI R3, RZ, 0x18, R2 ;  /* 0x00000018ff037819 */ /* 0x000fc80000011602 */
[----:B------:R-:W-:-:S04]  /*dfc0*/  LOP3.LUT R0, R0, R3, RZ, 0xfc, !PT ;  /* 0x0000000300007212 */ /* 0x000fc800078efcff */
[----:B------:R-:W-:-:S07]  /*dfd0*/  PRMT R8, R0, 0x7610, R8 ;  /* 0x0000761000087816 */ /* 0x000fce0000000008 */
.L_x_58646:
[----:B------:R-:W-:Y:S05]  /*dfe0*/  BSYNC B0 ;  /* 0x0000000000007941 */ /* 0x000fea0003800000 */
.L_x_58645:
[----:B------:R-:W-:Y:S01]  /*dff0*/  STG.E.U8 desc[UR36][R16.64], R8 ;  /* 0x0000000810007986 */ /* 0x000fe2000c101124 */
[----:B------:R-:W-:Y:S05]  /*e000*/  EXIT ;  /* 0x000000000000794d */ /* 0x000fea0003800000 */
.L_x_58639:
        /* <DEDUP_REMOVED lines=26> */
.L_x_58622:
        /* <DEDUP_REMOVED lines=16> */
.L_x_58650:
[----:B------:R-:W-:Y:S05]  /*e2b0*/  EXIT ;  /* 0x000000000000794d */ /* 0x000fea0003800000 */
.L_x_58649:
[----:B------:R-:W0:Y:S02]  /*e2c0*/  F2I.U64.F64.TRUNC R4, R4 ;  /* 0x0000000400047311 */ /* 0x000e24000030d800 */
[----:B0-----:R-:W-:Y:S01]  /*e2d0*/  STG.E.64 desc[UR36][R16.64], R4 ;  /* 0x0000000410007986 */ /* 0x001fe2000c101b24 */
[----:B------:R-:W-:Y:S05]  /*e2e0*/  EXIT ;  /* 0x000000000000794d */ /* 0x000fea0003800000 */
.L_x_58648:
[----:B------:R-:W0:Y:S02]  /*e2f0*/  F2I.U32.F64.TRUNC R5, R4 ;  /* 0x0000000400057311 */ /* 0x000e24000030d000 */
[----:B0-----:R-:W-:Y:S01]  /*e300*/  STG.E desc[UR36][R16.64], R5 ;  /* 0x0000000510007986 */ /* 0x001fe2000c101924 */
[----:B------:R-:W-:Y:S05]  /*e310*/  EXIT ;  /* 0x000000000000794d */ /* 0x000fea0003800000 */
        .type           $_ZN2at6native18elementwise_kernelILi128ELi4EZNS0_15gpu_kernel_implIZNS0_50_GLOBAL__N__2680c7bb_12_PowKernel_cu_140f0503_289622pow_scalar_tensor_implIdEEvRNS_18TensorIteratorBaseET_EUldE_EEvS6_RKS7_EUliE_EEviT1_$__internal_accurate_pow,@function
        .size           $_ZN2at6native18elementwise_kernelILi128ELi4EZNS0_15gpu_kernel_implIZNS0_50_GLOBAL__N__2680c7bb_12_PowKernel_cu_140f0503_289622pow_scalar_tensor_implIdEEvRNS_18TensorIteratorBaseET_EUldE_EEvS6_RKS7_EUliE_EEviT1_$__internal_accurate_pow,(.L_x_71561 - $_ZN2at6native18elementwise_kernelILi128ELi4EZNS0_15gpu_kernel_implIZNS0_50_GLOBAL__N__2680c7bb_12_PowKernel_cu_140f0503_289622pow_scalar_tensor_implIdEEvRNS_18TensorIteratorBaseET_EUldE_EEvS6_RKS7_EUliE_EEviT1_$__internal_accurate_pow)
$_ZN2at6native18elementwise_kernelILi128ELi4EZNS0_15gpu_kernel_implIZNS0_50_GLOBAL__N__2680c7bb_12_PowKernel_cu_140f0503_289622pow_scalar_tensor_implIdEEvRNS_18TensorIteratorBaseET_EUldE_EEvS6_RKS7_EUliE_EEviT1_$__internal_accurate_pow:
[----:B------:R-:W-:Y:S01]  /*e320*/  SHF.R.U32.HI R5, RZ, 0x14, R7 ;  /* 0x00000014ff057819 */ /* 0x000fe20000011607 */
[----:B------:R-:W-:Y:S01]  /*e330*/  IMAD.MOV.U32 R8, RZ, RZ, RZ ;  /* 0x000000ffff087224 */ /* 0x000fe200078e00ff */
[----:B------:R-:W-:Y:S01]  /*e340*/  UMOV UR4, 0x7d2cafe2 ;  /* 0x7d2cafe200047882 */ /* 0x000fe20000000000 */
[----:B------:R-:W-:Y:S01]  /*e350*/  UMOV UR5, 0x3eb0f5ff ;  /* 0x3eb0f5ff00057882 */ /* 0x000fe20000000000 */
[----:B------:R-:W-:-:S13]  /*e360*/  ISETP.NE.AND P0, PT, R5, RZ, PT ;  /* 0x000000ff0500720c */ /* 0x000fda0003f05270 */
        /* <DEDUP_REMOVED lines=20> */
[CC--:B------:R-:W-:Y:S02]  /*e4b0*/  DMUL R26, R10.reuse, R10.reuse ;  /* 0x0000000a0a1a7228 */ /* 0x0c0fe40000000000 */
[----:B------:R-:W-:-:S06]  /*e4c0*/  DMUL R28, R10, R10 ;  /* 0x0000000a0a1c7228 */ /* 0x000fcc0000000000 */
        /* <DEDUP_REMOVED lines=15> */
[----:B------:R-:W-:-:S03]  /*e5c0*/  DMUL R20, R10, R28 ;  /* 0x0000001c0a147228 */ /* 0x000fc60000000000 */
[----:B------:R-:W-:Y:S01]  /*e5d0*/  DFMA R22, R26, R22, UR4 ;  /* 0x000000041a167e2b */ /* 0x000fe20008000016 */
[----:B------:R-:W-:Y:S01]  /*e5e0*/  UMOV UR4, 0x99999dfb ;  /* 0x99999dfb00047882 */ /* 0x000fe20000000000 */
[----:B------:R-:W-:Y:S01]  /*e5f0*/  UMOV UR5, 0x3f899999 ;  /* 0x3f89999900057882 */ /* 0x000fe20000000000 */
[----:B------:R-:W-:Y:S02]  /*e600*/  DMUL R8, R6, R8 ;  /* 0x0000000806087228 */ /* 0x000fe40000000000 */
[----:B------:R-:W-:-:S03]  /*e610*/  DFMA R30, R10, R28, -R20 ;  /* 0x0000001c0a1e722b */ /* 0x000fc60000000814 */
[----:B------:R-:W-:Y:S01]  /*e620*/  DFMA R22, R26, R22, UR4 ;  /* 0x000000041a167e2b */ /* 0x000fe20008000016 */
[----:B------:R-:W-:Y:S01]  /*e630*/  UMOV UR4, 0x55555555 ;  /* 0x5555555500047882 */ /* 0x000fe20000000000 */
[----:B------:R-:W-:-:S03]  /*e640*/  UMOV UR5, 0x3fb55555 ;  /* 0x3fb5555500057882 */ /* 0x000fc60000000000 */
[----:B------:R-:W-:Y:S01]  /*e650*/  VIADD R7, R9, 0x100000 ;  /* 0x0010000009077836 */ /* 0x000fe20000000000 */
[----:B------:R-:W-:Y:S01]  /*e660*/  DFMA R30, R8, R28, R30 ;  /* 0x0000001c081e722b */ /* 0x000fe2000000001e */
[----:B------:R-:W-:Y:S01]  /*e670*/  IMAD.MOV.U32 R6, RZ, RZ, R8 ;  /* 0x000000ffff067224 */ /* 0x000fe200078e0008 */
[----:B------:R-:W-:-:S08]  /*e680*/  DFMA R24, R26, R22, UR4 ;  /* 0x000000041a187e2b */ /* 0x000fd00008000016 */
[----:B------:R-:W-:Y:S01]  /*e690*/  DADD R14, -R24, UR4 ;  /* 0x00000004180e7e29 */ /* 0x000fe20008000100 */
[----:B------:R-:W-:Y:S01]  /*e6a0*/  UMOV UR4, 0xb9e7b0 ;  /* 0x00b9e7b000047882 */ /* 0x000fe20000000000 */
[----:B------:R-:W-:-:S06]  /*e6b0*/  UMOV UR5, 0x3c46a4cb ;  /* 0x3c46a4cb00057882 */ /* 0x000fcc0000000000 */
[----:B------:R-:W-:Y:S02]  /*e6c0*/  DFMA R14, R26, R22, R14 ;  /* 0x000000161a0e722b */ /* 0x000fe4000000000e */
[----:B------:R-:W-:-:S06]  /*e6d0*/  DFMA R26, R10, R10, -R28 ;  /* 0x0000000a0a1a722b */ /* 0x000fcc000000081c */
[----:B------:R-:W-:Y:S02]  /*e6e0*/  DADD R14, RZ, R14 ;  /* 0x00000000ff0e7229 */ /* 0x000fe4000000000e */
[----:B------:R-:W-:-:S06]  /*e6f0*/  DFMA R26, R10, R6, R26 ;  /* 0x000000060a1a722b */ /* 0x000fcc000000001a */
[----:B------:R-:W-:Y:S01]  /*e700*/  DADD R14, R14, -UR4 ;  /* 0x800000040e0e7e29 */ /* 0x000fe20008000000 */
[----:B------:R-:W-:Y:S01]  /*e710*/  UMOV UR4, 0x80000000 ;  /* 0x8000000000047882 */ /* 0x000fe20000000000 */
[----:B------:R-:W-:Y:S01]  /*e720*/  DFMA R26, R10, R26, R30 ;  /* 0x0000001a0a1a722b */ /* 0x000fe2000000001e */
[----:B------:R-:W-:-:S05]  /*e730*/  UMOV UR5, 0x43300000 ;  /* 0x4330000000057882 */ /* 0x000fca0000000000 */
[----:B------:R-:W-:-:S08]  /*e740*/  DADD R22, R24, R14 ;  /* 0x0000000018167229 */ /* 0x000fd0000000000e */
[----:B------:R-:W-:Y:S02]  /*e750*/  DMUL R6, R22, R20 ;  /* 0x0000001416067228 */ /* 0x000fe40000000000 */
[----:B------:R-:W-:-:S06]  /*e760*/  DADD R28, R24, -R22 ;  /* 0x00000000181c7229 */ /* 0x000fcc0000000816 */
[----:B------:R-:W-:Y:S02]  /*e770*/  DFMA R24, R22, R20, -R6 ;  /* 0x000000141618722b */ /* 0x000fe40000000806 */
[----:B------:R-:W-:-:S06]  /*e780*/  DADD R28, R14, R28 ;  /* 0x000000000e1c7229 */ /* 0x000fcc000000001c */
        /* <DEDUP_REMOVED lines=26> */
[----:B------:R-:W-:Y:S02]  /*e930*/  IMAD.MOV.U32 R21, RZ, RZ, R3 ;  /* 0x000000ffff157224 */ /* 0x000fe400078e0003 */
[----:B------:R-:W-:Y:S02]  /*e940*/  IMAD.MOV.U32 R20, RZ, RZ, R0 ;  /* 0x000000ffff147224 */ /* 0x000fe400078e0000 */
[C---:B------:R-:W-:Y:S01]  /*e950*/  IMAD.SHL.U32 R0, R21.reuse, 0x2, RZ ;  /* 0x0000000215007824 */ /* 0x040fe200078e00ff */
[----:B------:R-:W-:Y:S02]  /*e960*/  LOP3.LUT R3, R21, 0xff0fffff, RZ, 0xc0, !PT ;  /* 0xff0fffff15037812 */ /* 0x000fe400078ec0ff */
[----:B------:R-:W-:Y:S01]  /*e970*/  DFMA R8, R8, UR4, R14 ;  /* 0x0000000408087c2b */ /* 0x000fe2000800000e */
[----:B------:R-:W-:Y:S01]  /*e980*/  UMOV UR4, 0xfefa39ef ;  /* 0xfefa39ef00047882 */ /* 0x000fe20000000000 */
[----:B------:R-:W-:Y:S01]  /*e990*/  UMOV UR5, 0x3fe62e42 ;  /* 0x3fe62e4200057882 */ /* 0x000fe20000000000 */
[----:B------:R-:W-:-:S04]  /*e9a0*/  ISETP.GT.U32.AND P0, PT, R0, -0x2000001, PT ;  /* 0xfdffffff0000780c */ /* 0x000fc80003f04070 */
[----:B------:R-:W-:Y:S01]  /*e9b0*/  SEL R21, R3, R21, P0 ;  /* 0x0000001503157207 */ /* 0x000fe20000000000 */
        /* <DEDUP_REMOVED lines=64> */
.L_x_58651:
[----:B------:R-:W-:Y:S01]  /*edc0*/  DSETP.NEU.AND P0, PT, |R12|, +INF , PT ;  /* 0x7ff000000c00742a */ /* 0x000fe20003f0d200 */
[----:B------:R-:W-:Y:S01]  /*edd0*/  IMAD.MOV.U32 R5, RZ, RZ, 0x0 ;  /* 0x00000000ff057424 */ /* 0x000fe200078e00ff */
[----:B------:R-:W-:-:S12]  /*ede0*/  DADD R14, R20, R14 ;  /* 0x00000000140e7229 */ /* 0x000fd8000000000e */
[----:B------:R-:W-:Y:S01]  /*edf0*/  @P0 DFMA R12, R14, R12, R12 ;  /* 0x0000000c0e0c022b */ /* 0x000fe2000000000c */
[----:B------:R-:W-:Y:S10]  /*ee00*/  RET.REL.NODEC R4 `(_ZN2at6native18elementwise_kernelILi128ELi4EZNS0_15gpu_kernel_implIZNS0_50_GLOBAL__N__2680c7bb_12_PowKernel_cu_140f0503_289622pow_scalar_tensor_implIdEEvRNS_18TensorIteratorBaseET_EUldE_EEvS6_RKS7_EUliE_EEviT1_) ;  /* 0xffffff10047c7950 */ /* 0x000ff40003c3ffff */
.L_x_58652:
        /* <DEDUP_REMOVED lines=15> */
.L_x_71561:


//--------------------- .text._ZN2at6native27unrolled_elementwise_kernelIZNS0_50_GLOBAL__N__2680c7bb_12_PowKernel_cu_140f0503_289622pow_scalar_tensor_implIdEEvRNS_18TensorIteratorBaseET_EUldE_St5arrayIPcLm2EELi4E23TrivialOffsetCalculatorILi1EjESC_NS0_6memory12LoadWithCastILi1EEENSD_13StoreWithCastILi1EEEEEviS6_T0_T2_T3_T4_T5_ --------------------------
	.section	.text._ZN2at6native27unrolled_elementwise_kernelIZNS0_50_GLOBAL__N__2680c7bb_12_PowKernel_cu_140f0503_289622pow_scalar_tensor_implIdEEvRNS_18TensorIteratorBaseET_EUldE_St5arrayIPcLm2EELi4E23TrivialOffsetCalculatorILi1EjESC_NS0_6memory12LoadWithCastILi1EEENSD_13StoreWithCastILi1EEEEEviS6_T0_T2_T3_T4_T5_,"ax",@progbits
	.align	128
        .global         _ZN2at6native27unrolled_elementwise_kernelIZNS0_50_GLOBAL__N__2680c7bb_12_PowKernel_cu_140f0503_289622pow_scalar_tensor_implIdEEvRNS_18TensorIteratorBaseET_EUldE_St5arrayIPcLm2EELi4E23TrivialOffsetCalculatorILi1EjESC_NS0_6memory12LoadWithCastILi1EEENSD_13StoreWithCastILi1EEEEEviS6_T0_T2_T3_T4_T5_
        .type           _ZN2at6native27unrolled_elementwise_kernelIZNS0_50_GLOBAL__N__2680c7bb_12_PowKernel_cu_140f0503_289622pow_scalar_tensor_implIdEEvRNS_18TensorIteratorBaseET_EUldE_St5arrayIPcLm2EELi4E23TrivialOffsetCalculatorILi1EjESC_NS0_6memory12LoadWithCastILi1EEENSD_13StoreWithCastILi1EEEEEviS6_T0_T2_T3_T4_T5_,@function
        .size           _ZN2at6native27unrolled_elementwise_kernelIZNS0_50_GLOBAL__N__2680c7bb_12_PowKernel_cu_140f0503_289622pow_scalar_tensor_implIdEEvRNS_18TensorIteratorBaseET_EUldE_St5arrayIPcLm2EELi4E23TrivialOffsetCalculatorILi1EjESC_NS0_6memory12LoadWithCastILi1EEENSD_13StoreWithCastILi1EEEEEviS6_T0_T2_T3_T4_T5_,(.L_x_71562 - _ZN2at6native27unrolled_elementwise_kernelIZNS0_50_GLOBAL__N__2680c7bb_12_PowKernel_cu_140f0503_289622pow_scalar_tensor_implIdEEvRNS_18TensorIteratorBaseET_EUldE_St5arrayIPcLm2EELi4E23TrivialOffsetCalculatorILi1EjESC_NS0_6memory12LoadWithCastILi1EEENSD_13StoreWithCastILi1EEEEEviS6_T0_T2_T3_T4_T5_)
        .other          _ZN2at6native27unrolled_elementwise_kernelIZNS0_50_GLOBAL__N__2680c7bb_12_PowKernel_cu_140f0503_289622pow_scalar_tensor_implIdEEvRNS_18TensorIteratorBaseET_EUldE_St5arrayIPcLm2EELi4E23TrivialOffsetCalculatorILi1EjESC_NS0_6memory12LoadWithCastILi1EEENSD_13StoreWithCastILi1EEEEEviS6_T0_T2_T3_T4_T5_,@"STO_CUDA_ENTRY STV_DEFAULT"
_ZN2at6native27unrolled_elementwise_kernelIZNS0_50_GLOBAL__N__2680c7bb_12_PowKernel_cu_140f0503_289622pow_scalar_tensor_implIdEEvRNS_18TensorIteratorBaseET_EUldE_St5arrayIPcLm2EELi4E23TrivialOffsetCalculatorILi1EjESC_NS0_6memory12LoadWithCastILi1EEENSD_13StoreWithCastILi1EEEEEviS6_T0_T2_T3_T4_T5_:
.text._ZN2at6native27unrolled_elementwise_kernelIZNS0_50_GLOBAL__N__2680c7bb_12_PowKernel_cu_140f0503_289622pow_scalar_tensor_implIdEEvRNS_18TensorIteratorBaseET_EUldE_St5arrayIPcLm2EELi4E23TrivialOffsetCalculatorILi1EjESC_NS0_6memory12LoadWithCastILi1EEENSD_13StoreWithCastILi1EEEEEviS6_T0_T2_T3_T4_T5_:
        /* <DEDUP_REMOVED lines=32> */
.L_x_58658:
[----:B------:R-:W2:Y:S02]  /*0200*/  LDG.E.U8 R4, desc[UR36][R4.64] ;  /* 0x0000002404047981 */ /* 0x000ea4000c1e1100 */
[----:B--2---:R0:W1:Y:S01]  /*0210*/  I2F.F64.U16 R26, R4 ;  /* 0x00000004001a7312 */ /* 0x0040620000101800 */
[----:B------:R-:W-:Y:S05]  /*0220*/  BRA `(.L_x_58660) ;  /* 0x0000000c00747947 */ /* 0x000fea0003800000 */
.L_x_58657:
        /* <DEDUP_REMOVED lines=9> */
.L_x_58662:
[----:B------:R-:W2:Y:S02]  /*02c0*/  LDG.E R4, desc[UR36][R4.64] ;  /* 0x0000002404047981 */ /* 0x000ea4000c1e1900 */
[----:B--2---:R1:W2:Y:S01]  /*02d0*/  I2F.F64 R26, R4 ;  /* 0x00000004001a7312 */ /* 0x0042a20000201c00 */
[----:B------:R-:W-:Y:S05]  /*02e0*/  BRA `(.L_x_58660) ;  /* 0x0000000c00447947 */ /* 0x000fea0003800000 */
.L_x_58661:
[----:B------:R-:W2:Y:S02]  /*02f0*/  LDG.E.U16 R4, desc[UR36][R4.64] ;  /* 0x0000002404047981 */ /* 0x000ea4000c1e1500 */
[----:B--2---:R3:W4:Y:S01]  /*0300*/  I2F.F64.S16 R26, R4 ;  /* 0x00000004001a7312 */ /* 0x0047220000101c00 */
[----:B------:R-:W-:Y:S05]  /*0310*/  BRA `(.L_x_58660) ;  /* 0x0000000c00387947 */ /* 0x000fea0003800000 */
.L_x_58656:
        /* <DEDUP_REMOVED lines=10> */
.L_x_58664:
[----:B------:R-:W2:Y:S02]  /*03c0*/  LDG.E.U16 R0, desc[UR36][R4.64] ;  /* 0x0000002404007981 */ /* 0x000ea4000c1e1500 */
[----:B--2---:R-:W-:-:S05]  /*03d0*/  HADD2.F32 R0, -RZ, R0.H0_H0 ;  /* 0x20000000ff007230 */ /* 0x004fca0000004100 */
[----:B------:R-:W-:-:S04]  /*03e0*/  FMUL.FTZ R0, R0, 1 ;  /* 0x3f80000000007820 */ /* 0x000fc80000410000 */
[----:B------:R0:W1:Y:S01]  /*03f0*/  F2F.F64.F32 R26, R0 ;  /* 0x00000000001a7310 */ /* 0x0000620000201800 */
[----:B------:R-:W-:Y:S05]  /*0400*/  BRA `(.L_x_58660) ;  /* 0x0000000800fc7947 */ /* 0x000fea0003800000 */
.L_x_58663:
        /* <DEDUP_REMOVED lines=10> */
.L_x_58666:
[----:B------:R-:W2:Y:S02]  /*04b0*/  LDG.E.U16 R4, desc[UR36][R4.64] ;  /* 0x0000002404047981 */ /* 0x000ea4000c1e1500 */
[----:B--2---:R-:W-:-:S05]  /*04c0*/  HADD2.F32 R0, -RZ, R4.H0_H0 ;  /* 0x20000004ff007230 */ /* 0x004fca0000004100 */
[----:B------:R-:W-:-:S04]  /*04d0*/  FMUL.FTZ R0, R0, 1 ;  /* 0x3f80000000007820 */ /* 0x000fc80000410000 */
[----:B------:R0:W1:Y:S01]  /*04e0*/  F2F.F64.F32 R26, R0 ;  /* 0x00000000001a7310 */ /* 0x0000620000201800 */
[----:B------:R-:W-:Y:S05]  /*04f0*/  BRA `(.L_x_58660) ;  /* 0x0000000800c07947 */ /* 0x000fea0003800000 */
.L_x_58665:
[----:B------:R0:W5:Y:S01]  /*0500*/  LDG.E.64 R26, desc[UR36][R4.64] ;  /* 0x00000024041a7981 */ /* 0x000162000c1e1b00 */
[----:B------:R-:W-:Y:S05]  /*0510*/  BRA `(.L_x_58660) ;  /* 0x0000000800b87947 */ /* 0x000fea0003800000 */
.L_x_58655:
        /* <DEDUP_REMOVED lines=13> */
.L_x_58669:
[----:B------:R0:W5:Y:S01]  /*05f0*/  LDG.E.64 R26, desc[UR36][R4.64] ;  /* 0x00000024041a7981 */ /* 0x000162000c1e1b00 */
[----:B------:R-:W-:Y:S05]  /*0600*/  BRA `(.L_x_58660) ;  /* 0x00000008007c7947 */ /* 0x000fea0003800000 */
.L_x_58668:
        /* <DEDUP_REMOVED lines=28> */
.L_x_58671:
        /* <DEDUP_REMOVED lines=16> */
.L_x_58670:
[----:B------:R-:W2:Y:S02]  /*08d0*/  LDG.E.U16 R0, desc[UR36][R4.64] ;  /* 0x0000002404007981 */ /* 0x000ea4000c1e1500 */
[----:B--2---:R-:W-:-:S04]  /*08e0*/  IMAD.U32 R0, R0, 0x10000, RZ ;  /* 0x0001000000007824 */ /* 0x004fc800078e00ff */
[----:B------:R-:W-:-:S04]  /*08f0*/  FMUL.FTZ R0, R0, 1 ;  /* 0x3f80000000007820 */ /* 0x000fc80000410000 */
[----:B------:R0:W1:Y:S01]  /*0900*/  F2F.F64.F32 R26, R0 ;  /* 0x00000000001a7310 */ /* 0x0000620000201800 */
[----:B------:R-:W-:Y:S05]  /*0910*/  BRA `(.L_x_58660) ;  /* 0x0000000400b87947 */ /* 0x000fea0003800000 */
.L_x_58667:
        /* <DEDUP_REMOVED lines=11> */
.L_x_58674:
        /* <DEDUP_REMOVED lines=21> */
.L_x_58678:
[----:B------:R-:W-:Y:S05]  /*0b20*/  BSYNC B1 ;  /* 0x0000000000017941 */ /* 0x000fea0003800000 */
.L_x_58677:
[----:B------:R-:W-:Y:S01]  /*0b30*/  LEA R5, R0, 0x3b800000, 0x17 ;  /* 0x3b80000000057811 */ /* 0x000fe200078eb8ff */
[----:B------:R-:W-:-:S05]  /*0b40*/  IMAD.SHL.U32 R0, R3, 0x100000, RZ ;  /* 0x0010000003007824 */ /* 0x000fca00078e00ff */
[----:B------:R-:W-:-:S07]  /*0b50*/  LOP3.LUT R0, R5, R0, R6, 0xfe, !PT ;  /* 0x0000000005007212 */ /* 0x000fce00078efe06 */
.L_x_58676:
[----:B------:R-:W-:Y:S05]  /*0b60*/  BSYNC B0 ;  /* 0x0000000000007941 */ /* 0x000fea0003800000 */
.L_x_58675:
[----:B------:R-:W-:-:S04]  /*0b70*/  FMUL.FTZ R0, R0, 1 ;  /* 0x3f80000000007820 */ /* 0x000fc80000410000 */
[----:B------:R0:W1:Y:S01]  /*0b80*/  F2F.F64.F32 R26, R0 ;  /* 0x00000000001a7310 */ /* 0x0000620000201800 */
[----:B------:R-:W-:Y:S05]  /*0b90*/  BRA `(.L_x_58660) ;  /* 0x0000000400187947 */ /* 0x000fea0003800000 */
.L_x_58673:
        /* <DEDUP_REMOVED lines=21> */
.L_x_58682:
[----:B------:R-:W-:Y:S05]  /*0cf0*/  BSYNC B1 ;  /* 0x0000000000017941 */ /* 0x000fea0003800000 */
.L_x_58681:
[----:B------:R-:W-:Y:S01]  /*0d00*/  LEA R5, R0, 0x37800000, 0x17 ;  /* 0x3780000000057811 */ /* 0x000fe200078eb8ff */
[----:B------:R-:W-:-:S05]  /*0d10*/  IMAD.SHL.U32 R0, R3, 0x200000, RZ ;  /* 0x0020000003007824 */ /* 0x000fca00078e00ff */
[----:B------:R-:W-:-:S07]  /*0d20*/  LOP3.LUT R0, R5, R0, R6, 0xfe, !PT ;  /* 0x0000000005007212 */ /* 0x000fce00078efe06 */
.L_x_58680:
[----:B------:R-:W-:Y:S05]  /*0d30*/  BSYNC B0 ;  /* 0x0000000000007941 */ /* 0x000fea0003800000 */
.L_x_58679:
[----:B------:R-:W-:-:S04]  /*0d40*/  FMUL.FTZ R0, R0, 1 ;  /* 0x3f80000000007820 */ /* 0x000fc80000410000 */
[----:B------:R0:W1:Y:S01]  /*0d50*/  F2F.F64.F32 R26, R0 ;  /* 0x00000000001a7310 */ /* 0x0000620000201800 */
[----:B------:R-:W-:Y:S05]  /*0d60*/  BRA `(.L_x_58660) ;  /* 0x0000000000a47947 */ /* 0x000fea0003800000 */
.L_x_58672:
        /* <DEDUP_REMOVED lines=14> */
.L_x_58686:
[----:B------:R-:W-:Y:S05]  /*0e50*/  BSYNC B0 ;  /* 0x0000000000007941 */ /* 0x000fea0003800000 */
.L_x_58685:
[----:B------:R-:W-:-:S04]  /*0e60*/  FMUL.FTZ R0, R0, 1 ;  /* 0x3f80000000007820 */ /* 0x000fc80000410000 */
[----:B------:R0:W1:Y:S01]  /*0e70*/  F2F.F64.F32 R26, R0 ;  /* 0x00000000001a7310 */ /* 0x0000620000201800 */
[----:B------:R-:W-:Y:S05]  /*0e80*/  BRA `(.L_x_58660) ;  /* 0x00000000005c7947 */ /* 0x000fea0003800000 */
.L_x_58659:
        /* <DEDUP_REMOVED lines=16> */
.L_x_58687:
[----:B------:R-:W-:Y:S01]  /*0f90*/  CS2R R26, SRZ ;  /* 0x00000000001a7805 */ /* 0x000fe2000001ff00 */
[----:B------:R-:W-:Y:S06]  /*0fa0*/  BRA `(.L_x_58660) ;  /* 0x0000000000147947 */ /* 0x000fec0003800000 */
.L_x_58684:
[----:B------:R-:W2:Y:S02]  /*0fb0*/  LDG.E.64 R26, desc[UR36][R4.64] ;  /* 0x00000024041a7981 */ /* 0x000ea4000c1e1b00 */
[----:B--2---:R-:W0:Y:S01]  /*0fc0*/  I2F.F64.U64 R26, R26 ;  /* 0x0000001a001a7312 */ /* 0x004e220000301800 */
[----:B------:R-:W-:Y:S05]  /*0fd0*/  BRA `(.L_x_58660) ;  /* 0x0000000000087947 */ /* 0x000fea0003800000 */
.L_x_58683:
[----:B------:R-:W2:Y:S02]  /*0fe0*/  LDG.E R4, desc[UR36][R4.64] ;  /* 0x0000002404047981 */ /* 0x000ea4000c1e1900 */
[----:B--2---:R0:W1:Y:S02]  /*0ff0*/  I2F.F64.U32 R26, R4 ;  /* 0x00000004001a7312 */ /* 0x0040640000201800 */
.L_x_58660:
[----:B------:R-:W3:Y:S02]  /*1000*/  S2R R29, SR_TID.X ;  /* 0x00000000001d7919 */ /* 0x000ee40000002100 */
[----:B---3--:R-:W-:-:S07]  /*1010*/  VIADD R29, R29, 0x80 ;  /* 0x000000801d1d7836 */ /* 0x008fce0000000000 */
.L_x_58654:
[----:B------:R-:W-:Y:S05]  /*1020*/  BSYNC B6 ;  /* 0x0000000000067941 */ /* 0x000fea0003800000 */
.L_x_58653:
        /* <DEDUP_REMOVED lines=24> */
.L_x_58693:
[----:B------:R-:W3:Y:S02]  /*11b0*/  LDG.E.U8 R4, desc[UR36][R4.64] ;  /* 0x0000002404047981 */ /* 0x000ee4000c1e1100 */
[----:B---3--:R0:W1:Y:S01]  /*11c0*/  I2F.F64.U16 R24, R4 ;  /* 0x0000000400187312 */ /* 0x0080620000101800 */
[----:B------:R-:W-:Y:S05]  /*11d0*/  BRA `(.L_x_58695) ;  /* 0x0000000c00707947 */ /* 0x000fea0003800000 */
.L_x_58692:
        /* <DEDUP_REMOVED lines=9> */
.L_x_58697:
[----:B------:R-:W3:Y:S02]  /*1270*/  LDG.E R4, desc[UR36][R4.64] ;  /* 0x0000002404047981 */ /* 0x000ee4000c1e1900 */
[----:B---3--:R0:W1:Y:S01]  /*1280*/  I2F.F64 R24, R4 ;  /* 0x0000000400187312 */ /* 0x0080620000201c00 */
[----:B------:R-:W-:Y:S05]  /*1290*/  BRA `(.L_x_58695) ;  /* 0x0000000c00407947 */ /* 0x000fea0003800000 */
.L_x_58696:
[----:B------:R-:W3:Y:S02]  /*12a0*/  LDG.E.U16 R4, desc[UR36][R4.64] ;  /* 0x0000002404047981 */ /* 0x000ee4000c1e1500 */
[----:B---3--:R0:W1:Y:S01]  /*12b0*/  I2F.F64.S16 R24, R4 ;  /* 0x0000000400187312 */ /* 0x0080620000101c00 */
[----:B------:R-:W-:Y:S05]  /*12c0*/  BRA `(.L_x_58695) ;  /* 0x0000000c00347947 */ /* 0x000fea0003800000 */
.L_x_58691:
        /* <DEDUP_REMOVED lines=10> */
.L_x_58699:
[----:B------:R-:W3:Y:S02]  /*1370*/  LDG.E.U16 R0, desc[UR36][R4.64] ;  /* 0x0000002404007981 */ /* 0x000ee4000c1e1500 */
[----:B---3--:R-:W-:-:S05]  /*1380*/  HADD2.F32 R0, -RZ, R0.H0_H0 ;  /* 0x20000000ff007230 */ /* 0x008fca0000004100 */
[----:B------:R-:W-:-:S04]  /*1390*/  FMUL.FTZ R0, R0, 1 ;  /* 0x3f80000000007820 */ /* 0x000fc80000410000 */
[----:B------:R0:W1:Y:S01]  /*13a0*/  F2F.F64.F32 R24, R0 ;  /* 0x0000000000187310 */ /* 0x0000620000201800 */
[----:B------:R-:W-:Y:S05]  /*13b0*/  BRA `(.L_x_58695) ;  /* 0x0000000800f87947 */ /* 0x000fea0003800000 */
.L_x_58698:
        /* <DEDUP_REMOVED lines=10> */
.L_x_58701:
[----:B------:R-:W3:Y:S02]  /*1460*/  LDG.E.U16 R4, desc[UR36][R4.64] ;  /* 0x0000002404047981 */ /* 0x000ee4000c1e1500 */
[----:B---3--:R-:W-:-:S05]  /*1470*/  HADD2.F32 R0, -RZ, R4.H0_H0 ;  /* 0x20000004ff007230 */ /* 0x008fca0000004100 */
[----:B------:R-:W-:-:S04]  /*1480*/  FMUL.FTZ R0, R0, 1 ;  /* 0x3f80000000007820 */ /* 0x000fc80000410000 */
[----:B------:R0:W1:Y:S01]  /*1490*/  F2F.F64.F32 R24, R0 ;  /* 0x0000000000187310 */ /* 0x0000620000201800 */
[----:B------:R-:W-:Y:S05]  /*14a0*/  BRA `(.L_x_58695) ;  /* 0x0000000800bc7947 */ /* 0x000fea0003800000 */
.L_x_58700:
[----:B------:R0:W5:Y:S01]  /*14b0*/  LDG.E.64 R24, desc[UR36][R4.64] ;  /* 0x0000002404187981 */ /* 0x000162000c1e1b00 */
[----:B------:R-:W-:Y:S05]  /*14c0*/  BRA `(.L_x_58695) ;  /* 0x0000000800b47947 */ /* 0x000fea0003800000 */
.L_x_58690:
        /* <DEDUP_REMOVED lines=13> */
.L_x_58704:
[----:B------:R0:W5:Y:S01]  /*15a0*/  LDG.E.64 R24, desc[UR36][R4.64] ;  /* 0x0000002404187981 */ /* 0x000162000c1e1b00 */
[----:B------:R-:W-:Y:S05]  /*15b0*/  BRA `(.L_x_58695) ;  /* 0x0000000800787947 */ /* 0x000fea0003800000 */
.L_x_58703:
        /* <DEDUP_REMOVED lines=28> */
.L_x_58706:
        /* <DEDUP_REMOVED lines=15> */
.L_x_58705:
[----:B------:R-:W3:Y:S02]  /*1870*/  LDG.E.U16 R0, desc[UR36][R4.64] ;  /* 0x0000002404007981 */ /* 0x000ee4000c1e1500 */
[----:B---3--:R-:W-:-:S04]  /*1880*/  IMAD.U32 R0, R0, 0x10000, RZ ;  /* 0x0001000000007824 */ /* 0x008fc800078e00ff */
[----:B------:R-:W-:-:S04]  /*1890*/  FMUL.FTZ R0, R0, 1 ;  /* 0x3f80000000007820 */ /* 0x000fc80000410000 */
[----:B------:R0:W1:Y:S01]  /*18a0*/  F2F.F64.F32 R24, R0 ;  /* 0x0000000000187310 */ /* 0x0000620000201800 */
[----:B------:R-:W-:Y:S05]  /*18b0*/  BRA `(.L_x_58695) ;  /* 0x0000000400b87947 */ /* 0x000fea0003800000 */
.L_x_58702:
        /* <DEDUP_REMOVED lines=11> */
.L_x_58709:
        /* <DEDUP_REMOVED lines=21> */
.L_x_58713:
[----:B------:R-:W-:Y:S05]  /*1ac0*/  BSYNC B1 ;  /* 0x0000000000017941 */ /* 0x000fea0003800000 */
.L_x_58712:
[----:B------:R-:W-:Y:S01]  /*1ad0*/  LEA R5, R0, 0x3b800000, 0x17 ;  /* 0x3b80000000057811 */ /* 0x000fe200078eb8ff */
[----:B------:R-:W-:-:S05]  /*1ae0*/  IMAD.SHL.U32 R0, R3, 0x100000, RZ ;  /* 0x0010000003007824 */ /* 0x000fca00078e00ff */
[----:B------:R-:W-:-:S07]  /*1af0*/  LOP3.LUT R0, R5, R0, R6, 0xfe, !PT ;  /* 0x0000000005007212 */ /* 0x000fce00078efe06 */
.L_x_58711:
[----:B------:R-:W-:Y:S05]  /*1b00*/  BSYNC B0 ;  /* 0x0000000000007941 */ /* 0x000fea0003800000 */
.L_x_58710:
[----:B------:R-:W-:-:S04]  /*1b10*/  FMUL.FTZ R0, R0, 1 ;  /* 0x3f80000000007820 */ /* 0x000fc80000410000 */
[----:B------:R0:W1:Y:S01]  /*1b20*/  F2F.F64.F32 R24, R0 ;  /* 0x0000000000187310 */ /* 0x0000620000201800 */
[----:B------:R-:W-:Y:S05]  /*1b30*/  BRA `(.L_x_58695) ;  /* 0x0000000400187947 */ /* 0x000fea0003800000 */
.L_x_58708:
        /* <DEDUP_REMOVED lines=21> */
.L_x_58717:
[----:B------:R-:W-:Y:S05]  /*1c90*/  BSYNC B1 ;  /* 0x0000000000017941 */ /* 0x000fea0003800000 */
.L_x_58716:
[----:B------:R-:W-:Y:S01]  /*1ca0*/  LEA R5, R0, 0x37800000, 0x17 ;  /* 0x3780000000057811 */ /* 0x000fe200078eb8ff */
[----:B------:R-:W-:-:S05]  /*1cb0*/  IMAD.SHL.U32 R0, R3, 0x200000, RZ ;  /* 0x0020000003007824 */ /* 0x000fca00078e00ff */
[----:B------:R-:W-:-:S07]  /*1cc0*/  LOP3.LUT R0, R5, R0, R6, 0xfe, !PT ;  /* 0x0000000005007212 */ /* 0x000fce00078efe06 */
.L_x_58715:
[----:B------:R-:W-:Y:S05]  /*1cd0*/  BSYNC B0 ;  /* 0x0000000000007941 */ /* 0x000fea0003800000 */
.L_x_58714:
[----:B------:R-:W-:-:S04]  /*1ce0*/  FMUL.FTZ R0, R0, 1 ;  /* 0x3f80000000007820 */ /* 0x000fc80000410000 */
[----:B------:R0:W1:Y:S01]  /*1cf0*/  F2F.F64.F32 R24, R0 ;  /* 0x0000000000187310 */ /* 0x0000620000201800 */
[----:B------:R-:W-:Y:S05]  /*1d00*/  BRA `(.L_x_58695) ;  /* 0x0000000000a47947 */ /* 0x000fea0003800000 */
.L_x_58707:
        /* <DEDUP_REMOVED lines=14> */
.L_x_58721:
[----:B------:R-:W-:Y:S05]  /*1df0*/  BSYNC B0 ;  /* 0x0000000000007941 */ /* 0x000fea0003800000 */
.L_x_58720:
[----:B------:R-:W-:-:S04]  /*1e00*/  FMUL.FTZ R0, R0, 1 ;  /* 0x3f80000000007820 */ /* 0x000fc80000410000 */
[----:B------:R0:W1:Y:S01]  /*1e10*/  F2F.F64.F32 R24, R0 ;  /* 0x0000000000187310 */ /* 0x0000620000201800 */
[----:B------:R-:W-:Y:S05]  /*1e20*/  BRA `(.L_x_58695) ;  /* 0x00000000005c7947 */ /* 0x000fea0003800000 */
.L_x_58694:
        /* <DEDUP_REMOVED lines=16> */
.L_x_58722:
[----:B------:R-:W-:Y:S01]  /*1f30*/  CS2R R24, SRZ ;  /* 0x0000000000187805 */ /* 0x000fe2000001ff00 */
[----:B------:R-:W-:Y:S06]  /*1f40*/  BRA `(.L_x_58695) ;  /* 0x0000000000147947 */ /* 0x000fec0003800000 */
.L_x_58719:
[----:B------:R-:W3:Y:S02]  /*1f50*/  LDG.E.64 R24, desc[UR36][R4.64] ;  /* 0x0000002404187981 */ /* 0x000ee4000c1e1b00 */
[----:B---3--:R-:W0:Y:S01]  /*1f60*/  I2F.F64.U64 R24, R24 ;  /* 0x0000001800187312 */ /* 0x008e220000301800 */
[----:B------:R-:W-:Y:S05]  /*1f70*/  BRA `(.L_x_58695) ;  /* 0x0000000000087947 */ /* 0x000fea0003800000 */
.L_x_58718:
[----:B------:R-:W3:Y:S02]  /*1f80*/  LDG.E R4, desc[UR36][R4.64] ;  /* 0x0000002404047981 */ /* 0x000ee4000c1e1900 */
[----:B---3--:R0:W1:Y:S02]  /*1f90*/  I2F.F64.U32 R24, R4 ;  /* 0x0000000400187312 */ /* 0x0080640000201800 */
.L_x_58695:
[----:B------:R-:W-:-:S07]  /*1fa0*/  VIADD R29, R29, 0x80 ;  /* 0x000000801d1d7836 */ /* 0x000fce0000000000 */
.L_x_58689:
[----:B------:R-:W-:Y:S05]  /*1fb0*/  BSYNC B6 ;  /* 0x0000000000067941 */ /* 0x000fea0003800000 */
.L_x_58688:
        /* <DEDUP_REMOVED lines=26> */
.L_x_58728:
[----:B------:R-:W3:Y:S02]  /*2160*/  LDG.E.U8 R4, desc[UR36][R4.64] ;  /* 0x0000002404047981 */ /* 0x000ee4000c1e1100 */
[----:B---3--:R0:W1:Y:S01]  /*2170*/  I2F.F64.U16 R18, R4 ;  /* 0x0000000400127312 */ /* 0x0080620000101800 */
[----:B------:R-:W-:Y:S05]  /*2180*/  BRA `(.L_x_58730) ;  /* 0x0000000c00707947 */ /* 0x000fea0003800000 */
.L_x_58727:
        /* <DEDUP_REMOVED lines=9> */
.L_x_58732:
[----:B------:R-:W3:Y:S02]  /*2220*/  LDG.E R4, desc[UR36][R4.64] ;  /* 0x0000002404047981 */ /* 0x000ee4000c1e1900 */
[----:B---3--:R0:W1:Y:S01]  /*2230*/  I2F.F64 R18, R4 ;  /* 0x0000000400127312 */ /* 0x0080620000201c00 */
[----:B------:R-:W-:Y:S05]  /*2240*/  BRA `(.L_x_58730) ;  /* 0x0000000c00407947 */ /* 0x000fea0003800000 */
.L_x_58731:
[----:B------:R-:W3:Y:S02]  /*2250*/  LDG.E.U16 R4, desc[UR36][R4.64] ;  /* 0x0000002404047981 */ /* 0x000ee4000c1e1500 */
[----:B---3--:R0:W1:Y:S01]  /*2260*/  I2F.F64.S16 R18, R4 ;  /* 0x0000000400127312 */ /* 0x0080620000101c00 */
[----:B------:R-:W-:Y:S05]  /*2270*/  BRA `(.L_x_58730) ;  /* 0x0000000c00347947 */ /* 0x000fea0003800000 */
.L_x_58726:
        /* <DEDUP_REMOVED lines=10> */
.L_x_58734:
[----:B------:R-:W3:Y:S02]  /*2320*/  LDG.E.U16 R0, desc[UR36][R4.64] ;  /* 0x0000002404007981 */ /* 0x000ee4000c1e1500 */
[----:B---3--:R-:W-:-:S05]  /*2330*/  HADD2.F32 R0, -RZ, R0.H0_H0 ;  /* 0x20000000ff007230 */ /* 0x008fca0000004100 */
[----:B------:R-:W-:-:S04]  /*2340*/  FMUL.FTZ R0, R0, 1 ;  /* 0x3f80000000007820 */ /* 0x000fc80000410000 */
[----:B------:R0:W1:Y:S01]  /*2350*/  F2F.F64.F32 R18, R0 ;  /* 0x0000000000127310 */ /* 0x0000620000201800 */
[----:B------:R-:W-:Y:S05]  /*2360*/  BRA `(.L_x_58730) ;  /* 0x0000000800f87947 */ /* 0x000fea0003800000 */
.L_x_58733:
        /* <DEDUP_REMOVED lines=10> */
.L_x_58736:
[----:B------:R-:W3:Y:S02]  /*2410*/  LDG.E.U16 R4, desc[UR36][R4.64] ;  /* 0x0000002404047981 */ /* 0x000ee4000c1e1500 */
[----:B---3--:R-:W-:-:S05]  /*2420*/  HADD2.F32 R0, -RZ, R4.H0_H0 ;  /* 0x20000004ff007230 */ /* 0x008fca0000004100 */
[----:B------:R-:W-:-:S04]  /*2430*/  FMUL.FTZ R0, R0, 1 ;  /* 0x3f80000000007820 */ /* 0x000fc80000410000 */
[----:B------:R0:W1:Y:S01]  /*2440*/  F2F.F64.F32 R18, R0 ;  /* 0x0000000000127310 */ /* 0x0000620000201800 */
[----:B------:R-:W-:Y:S05]  /*2450*/  BRA `(.L_x_58730) ;  /* 0x0000000800bc7947 */ /* 0x000fea0003800000 */
.L_x_58735:
[----:B------:R0:W5:Y:S01]  /*2460*/  LDG.E.64 R18, desc[UR36][R4.64] ;  /* 0x0000002404127981 */ /* 0x000162000c1e1b00 */
[----:B------:R-:W-:Y:S05]  /*2470*/  BRA `(.L_x_58730) ;  /* 0x0000000800b47947 */ /* 0x000fea0003800000 */
.L_x_58725:
        /* <DEDUP_REMOVED lines=13> */
.L_x_58739:
[----:B------:R0:W5:Y:S01]  /*2550*/  LDG.E.64 R18, desc[UR36][R4.64] ;  /* 0x0000002404127981 */ /* 0x000162000c1e1b00 */
[----:B------:R-:W-:Y:S05]  /*2560*/  BRA `(.L_x_58730) ;  /* 0x0000000800787947 */ /* 0x000fea0003800000 */
.L_x_58738:
        /* <DEDUP_REMOVED lines=28> */
.L_x_58741:
        /* <DEDUP_REMOVED lines=15> */
.L_x_58740:
[----:B------:R-:W3:Y:S02]  /*2820*/  LDG.E.U16 R0, desc[UR36][R4.64] ;  /* 0x0000002404007981 */ /* 0x000ee4000c1e1500 */
[----:B---3--:R-:W-:-:S04]  /*2830*/  IMAD.U32 R0, R0, 0x10000, RZ ;  /* 0x0001000000007824 */ /* 0x008fc800078e00ff */
[----:B------:R-:W-:-:S04]  /*2840*/  FMUL.FTZ R0, R0, 1 ;  /* 0x3f80000000007820 */ /* 0x000fc80000410000 */
[----:B------:R0:W1:Y:S01]  /*2850*/  F2F.F64.F32 R18, R0 ;  /* 0x0000000000127310 */ /* 0x0000620000201800 */
[----:B------:R-:W-:Y:S05]  /*2860*/  BRA `(.L_x_58730) ;  /* 0x0000000400b87947 */ /* 0x000fea0003800000 */
.L_x_58737:
        /* <DEDUP_REMOVED lines=11> */
.L_x_58744:
        /* <DEDUP_REMOVED lines=21> */
.L_x_58748:
[----:B------:R-:W-:Y:S05]  /*2a70*/  BSYNC B1 ;  /* 0x0000000000017941 */ /* 0x000fea0003800000 */
.L_x_58747:
[----:B------:R-:W-:Y:S01]  /*2a80*/  LEA R5, R0, 0x3b800000, 0x17 ;  /* 0x3b80000000057811 */ /* 0x000fe200078eb8ff */
[----:B------:R-:W-:-:S05]  /*2a90*/  IMAD.SHL.U32 R0, R3, 0x100000, RZ ;  /* 0x0010000003007824 */ /* 0x000fca00078e00ff */
[----:B------:R-:W-:-:S07]  /*2aa0*/  LOP3.LUT R0, R5, R0, R6, 0xfe, !PT ;  /* 0x0000000005007212 */ /* 0x000fce00078efe06 */
.L_x_58746:
[----:B------:R-:W-:Y:S05]  /*2ab0*/  BSYNC B0 ;  /* 0x0000000000007941 */ /* 0x000fea0003800000 */
.L_x_58745:
[----:B------:R-:W-:-:S04]  /*2ac0*/  FMUL.FTZ R0, R0, 1 ;  /* 0x3f80000000007820 */ /* 0x000fc80000410000 */
[----:B------:R3:W0:Y:S01]  /*2ad0*/  F2F.F64.F32 R18, R0 ;  /* 0x0000000000127310 */ /* 0x0006220000201800 */
[----:B------:R-:W-:Y:S05]  /*2ae0*/  BRA `(.L_x_58730) ;  /* 0x0000000400187947 */ /* 0x000fea0003800000 */
.L_x_58743:
        /* <DEDUP_REMOVED lines=21> */
.L_x_58752:
[----:B------:R-:W-:Y:S05]  /*2c40*/  BSYNC B1 ;  /* 0x0000000000017941 */ /* 0x000fea0003800000 */
.L_x_58751:
[----:B------:R-:W-:Y:S01]  /*2c50*/  LEA R5, R0, 0x37800000, 0x17 ;  /* 0x3780000000057811 */ /* 0x000fe200078eb8ff */
[----:B------:R-:W-:-:S05]  /*2c60*/  IMAD.SHL.U32 R0, R3, 0x200000, RZ ;  /* 0x0020000003007824 */ /* 0x000fca00078e00ff */
[----:B------:R-:W-:-:S07]  /*2c70*/  LOP3.LUT R0, R5, R0, R6, 0xfe, !PT ;  /* 0x0000000005007212 */ /* 0x000fce00078efe06 */
.L_x_58750:
[----:B------:R-:W-:Y:S05]  /*2c80*/  BSYNC B0 ;  /* 0x0000000000007941 */ /* 0x000fea0003800000 */
.L_x_58749:
[----:B------:R-:W-:-:S04]  /*2c90*/  FMUL.FTZ R0, R0, 1 ;  /* 0x3f80000000007820 */ /* 0x000fc80000410000 */
[----:B------:R0:W1:Y:S01]  /*2ca0*/  F2F.F64.F32 R18, R0 ;  /* 0x0000000000127310 */ /* 0x0000620000201800 */
[----:B------:R-:W-:Y:S05]  /*2cb0*/  BRA `(.L_x_58730) ;  /* 0x0000000000a47947 */ /* 0x000fea0003800000 */
.L_x_58742:
        /* <DEDUP_REMOVED lines=14> */
.L_x_58756:
[----:B------:R-:W-:Y:S05]  /*2da0*/  BSYNC B0 ;  /* 0x0000000000007941 */ /* 0x000fea0003800000 */
.L_x_58755:
[----:B------:R-:W-:-:S04]  /*2db0*/  FMUL.FTZ R0, R0, 1 ;  /* 0x3f80000000007820 */ /* 0x000fc80000410000 */
[----:B------:R0:W1:Y:S01]  /*2dc0*/  F2F.F64.F32 R18, R0 ;  /* 0x0000000000127310 */ /* 0x0000620000201800 */
[----:B------:R-:W-:Y:S05]  /*2dd0*/  BRA `(.L_x_58730) ;  /* 0x00000000005c7947 */ /* 0x000fea0003800000 */
.L_x_58729:
        /* <DEDUP_REMOVED lines=16> */
.L_x_58757:
[----:B------:R-:W-:Y:S01]  /*2ee0*/  CS2R R18, SRZ ;  /* 0x0000000000127805 */ /* 0x000fe2000001ff00 */
[----:B------:R-:W-:Y:S06]  /*2ef0*/  BRA `(.L_x_58730) ;  /* 0x0000000000147947 */ /* 0x000fec0003800000 */
.L_x_58754:
[----:B------:R-:W3:Y:S02]  /*2f00*/  LDG.E.64 R18, desc[UR36][R4.64] ;  /* 0x0000002404127981 */ /* 0x000ee4000c1e1b00 */
[----:B---3--:R-:W0:Y:S01]  /*2f10*/  I2F.F64.U64 R18, R18 ;  /* 0x0000001200127312 */ /* 0x008e220000301800 */
[----:B------:R-:W-:Y:S05]  /*2f20*/  BRA `(.L_x_58730) ;  /* 0x0000000000087947 */ /* 0x000fea0003800000 */
.L_x_58753:
[----:B------:R-:W3:Y:S02]  /*2f30*/  LDG.E R4, desc[UR36][R4.64] ;  /* 0x0000002404047981 */ /* 0x000ee4000c1e1900 */
[----:B---3--:R0:W1:Y:S02]  /*2f40*/  I2F.F64.U32 R18, R4 ;  /* 0x0000000400127312 */ /* 0x0080640000201800 */
.L_x_58730:
[----:B------:R-:W-:-:S07]  /*2f50*/  VIADD R29, R29, 0x80 ;  /* 0x000000801d1d7836 */ /* 0x000fce0000000000 */
.L_x_58724:
[----:B------:R-:W-:Y:S05]  /*2f60*/  BSYNC B6 ;  /* 0x0000000000067941 */ /* 0x000fea0003800000 */
.L_x_58723:
        /* <DEDUP_REMOVED lines=23> */
.L_x_58763:
[----:B------:R-:W3:Y:S02]  /*30e0*/  LDG.E.U8 R4, desc[UR36][R4.64] ;  /* 0x0000002404047981 */ /* 0x000ee4000c1e1100 */
[----:B---3--:R0:W1:Y:S01]  /*30f0*/  I2F.F64.U16 R16, R4 ;  /* 0x0000000400107312 */ /* 0x0080620000101800 */
[----:B------:R-:W-:Y:S05]  /*3100*/  BRA `(.L_x_58759) ;  /* 0x0000000c006c7947 */ /* 0x000fea0003800000 */
.L_x_58762:
        /* <DEDUP_REMOVED lines=9> */
.L_x_58766:
[----:B------:R-:W3:Y:S02]  /*31a0*/  LDG.E R4, desc[UR36][R4.64] ;  /* 0x0000002404047981 */ /* 0x000ee4000c1e1900 */
[----:B---3--:R0:W1:Y:S01]  /*31b0*/  I2F.F64 R16, R4 ;  /* 0x0000000400107312 */ /* 0x0080620000201c00 */
[----:B------:R-:W-:Y:S05]  /*31c0*/  BRA `(.L_x_58759) ;  /* 0x0000000c003c7947 */ /* 0x000fea0003800000 */
.L_x_58765:
[----:B------:R-:W3:Y:S02]  /*31d0*/  LDG.E.U16 R4, desc[UR36][R4.64] ;  /* 0x0000002404047981 */ /* 0x000ee4000c1e1500 */
[----:B---3--:R0:W1:Y:S01]  /*31e0*/  I2F.F64.S16 R16, R4 ;  /* 0x0000000400107312 */ /* 0x0080620000101c00 */
[----:B------:R-:W-:Y:S05]  /*31f0*/  BRA `(.L_x_58759) ;  /* 0x0000000c00307947 */ /* 0x000fea0003800000 */
.L_x_58761:
        /* <DEDUP_REMOVED lines=10> */
.L_x_58768:
[----:B------:R-:W3:Y:S02]  /*32a0*/  LDG.E.U16 R0, desc[UR36][R4.64] ;  /* 0x0000002404007981 */ /* 0x000ee4000c1e1500 */
[----:B---3--:R-:W-:-:S05]  /*32b0*/  HADD2.F32 R0, -RZ, R0.H0_H0 ;  /* 0x20000000ff007230 */ /* 0x008fca0000004100 */
[----:B------:R-:W-:-:S04]  /*32c0*/  FMUL.FTZ R0, R0, 1 ;  /* 0x3f80000000007820 */ /* 0x000fc80000410000 */
[----:B------:R0:W1:Y:S01]  /*32d0*/  F2F.F64.F32 R16, R0 ;  /* 0x0000000000107310 */ /* 0x0000620000201800 */
[----:B------:R-:W-:Y:S05]  /*32e0*/  BRA `(.L_x_58759) ;  /* 0x0000000800f47947 */ /* 0x000fea0003800000 */
.L_x_58767:
        /* <DEDUP_REMOVED lines=10> */
.L_x_58770:
[----:B------:R-:W3:Y:S02]  /*3390*/  LDG.E.U16 R4, desc[UR36][R4.64] ;  /* 0x0000002404047981 */ /* 0x000ee4000c1e1500 */
[----:B---3--:R-:W-:-:S05]  /*33a0*/  HADD2.F32 R0, -RZ, R4.H0_H0 ;  /* 0x20000004ff007230 */ /* 0x008fca0000004100 */
[----:B------:R-:W-:-:S04]  /*33b0*/  FMUL.FTZ R0, R0, 1 ;  /* 0x3f80000000007820 */ /* 0x000fc80000410000 */
[----:B------:R0:W1:Y:S01]  /*33c0*/  F2F.F64.F32 R16, R0 ;  /* 0x0000000000107310 */ /* 0x0000620000201800 */
[----:B------:R-:W-:Y:S05]  /*33d0*/  BRA `(.L_x_58759) ;  /* 0x0000000800b87947 */ /* 0x000fea0003800000 */
.L_x_58769:
[----:B------:R0:W5:Y:S01]  /*33e0*/  LDG.E.64 R16, desc[UR36][R4.64] ;  /* 0x0000002404107981 */ /* 0x000162000c1e1b00 */
[----:B------:R-:W-:Y:S05]  /*33f0*/  BRA `(.L_x_58759) ;  /* 0x0000000800b07947 */ /* 0x000fea0003800000 */
.L_x_58760:
        /* <DEDUP_REMOVED lines=13> */
.L_x_58773:
[----:B------:R0:W5:Y:S01]  /*34d0*/  LDG.E.64 R16, desc[UR36][R4.64] ;  /* 0x0000002404107981 */ /* 0x000162000c1e1b00 */
[----:B------:R-:W-:Y:S05]  /*34e0*/  BRA `(.L_x_58759) ;  /* 0x0000000800747947 */ /* 0x000fea0003800000 */
.L_x_58772:
        /* <DEDUP_REMOVED lines=28> */
.L_x_58775:
        /* <DEDUP_REMOVED lines=15> */
.L_x_58774:
[----:B------:R-:W3:Y:S02]  /*37a0*/  LDG.E.U16 R0, desc[UR36][R4.64] ;  /* 0x0000002404007981 */ /* 0x000ee4000c1e1500 */
[----:B---3--:R-:W-:-:S04]  /*37b0*/  IMAD.U32 R0, R0, 0x10000, RZ ;  /* 0x0001000000007824 */ /* 0x008fc800078e00ff */
[----:B------:R-:W-:-:S04]  /*37c0*/  FMUL.FTZ R0, R0, 1 ;  /* 0x3f80000000007820 */ /* 0x000fc80000410000 */
[----:B------:R0:W1:Y:S01]  /*37d0*/  F2F.F64.F32 R16, R0 ;  /* 0x0000000000107310 */ /* 0x0000620000201800 */
[----:B------:R-:W-:Y:S05]  /*37e0*/  BRA `(.L_x_58759) ;  /* 0x0000000400b47947 */ /* 0x000fea0003800000 */
.L_x_58771:
        /* <DEDUP_REMOVED lines=11> */
.L_x_58778:
        /* <DEDUP_REMOVED lines=21> */
.L_x_58782:
[----:B------:R-:W-:Y:S05]  /*39f0*/  BSYNC B1 ;  /* 0x0000000000017941 */ /* 0x000fea0003800000 */
.L_x_58781:
[----:B------:R-:W-:Y:S01]  /*3a00*/  LEA R5, R0, 0x3b800000, 0x17 ;  /* 0x3b80000000057811 */ /* 0x000fe200078eb8ff */
[----:B------:R-:W-:-:S05]  /*3a10*/  IMAD.SHL.U32 R0, R3, 0x100000, RZ ;  /* 0x0010000003007824 */ /* 0x000fca00078e00ff */
[----:B------:R-:W-:-:S07]  /*3a20*/  LOP3.LUT R0, R5, R0, R6, 0xfe, !PT ;  /* 0x0000000005007212 */ /* 0x000fce00078efe06 */
.L_x_58780:
[----:B------:R-:W-:Y:S05]  /*3a30*/  BSYNC B0 ;  /* 0x0000000000007941 */ /* 0x000fea0003800000 */
.L_x_58779:
[----:B------:R-:W-:-:S04]  /*3a40*/  FMUL.FTZ R0, R0, 1 ;  /* 0x3f80000000007820 */ /* 0x000fc80000410000 */
[----:B------:R0:W1:Y:S01]  /*3a50*/  F2F.F64.F32 R16, R0 ;  /* 0x0000000000107310 */ /* 0x0000620000201800 */
[----:B------:R-:W-:Y:S05]  /*3a60*/  BRA `(.L_x_58759) ;  /* 0x0000000400147947 */ /* 0x000fea0003800000 */
.L_x_58777:
        /* <DEDUP_REMOVED lines=21> */
.L_x_58786:
[----:B------:R-:W-:Y:S05]  /*3bc0*/  BSYNC B1 ;  /* 0x0000000000017941 */ /* 0x000fea0003800000 */
.L_x_58785:
[----:B------:R-:W-:Y:S01]  /*3bd0*/  LEA R5, R0, 0x37800000, 0x17 ;  /* 0x3780000000057811 */ /* 0x000fe200078eb8ff */
[----:B------:R-:W-:-:S05]  /*3be0*/  IMAD.SHL.U32 R0, R3, 0x200000, RZ ;  /* 0x0020000003007824 */ /* 0x000fca00078e00ff */
[----:B------:R-:W-:-:S07]  /*3bf0*/  LOP3.LUT R0, R5, R0, R6, 0xfe, !PT ;  /* 0x0000000005007212 */ /* 0x000fce00078efe06 */
.L_x_58784:
[----:B------:R-:W-:Y:S05]  /*3c00*/  BSYNC B0 ;  /* 0x0000000000007941 */ /* 0x000fea0003800000 */
.L_x_58783:
[----:B------:R-:W-:-:S04]  /*3c10*/  FMUL.FTZ R0, R0, 1 ;  /* 0x3f80000000007820 */ /* 0x000fc80000410000 */
[----:B------:R0:W1:Y:S01]  /*3c20*/  F2F.F64.F32 R16, R0 ;  /* 0x0000000000107310 */ /* 0x0000620000201800 */
[----:B------:R-:W-:Y:S05]  /*3c30*/  BRA `(.L_x_58759) ;  /* 0x0000000000a07947 */ /* 0x000fea0003800000 */
.L_x_58776:
        /* <DEDUP_REMOVED lines=14> */
.L_x_58790:
[----:B------:R-:W-:Y:S05]  /*3d20*/  BSYNC B0 ;  /* 0x0000000000007941 */ /* 0x000fea0003800000 */
.L_x_58789:
[----:B------:R-:W-:-:S04]  /*3d30*/  FMUL.FTZ R0, R0, 1 ;  /* 0x3f80000000007820 */ /* 0x000fc80000410000 */
[----:B------:R0:W1:Y:S01]  /*3d40*/  F2F.F64.F32 R16, R0 ;  /* 0x0000000000107310 */ /* 0x0000620000201800 */
[----:B------:R-:W-:Y:S05]  /*3d50*/  BRA `(.L_x_58759) ;  /* 0x0000000000587947 */ /* 0x000fea0003800000 */
.L_x_58764:
        /* <DEDUP_REMOVED lines=16> */
.L_x_58791:
[----:B------:R-:W-:Y:S05]  /*3e60*/  BRA `(.L_x_58759) ;  /* 0x0000000000147947 */ /* 0x000fea0003800000 */
.L_x_58788:
[----:B------:R-:W3:Y:S02]  /*3e70*/  LDG.E.64 R16, desc[UR36][R4.64] ;  /* 0x0000002404107981 */ /* 0x000ee4000c1e1b00 */
[----:B---3--:R-:W0:Y:S01]  /*3e80*/  I2F.F64.U64 R16, R16 ;  /* 0x0000001000107312 */ /* 0x008e220000301800 */
[----:B------:R-:W-:Y:S05]  /*3e90*/  BRA `(.L_x_58759) ;  /* 0x0000000000087947 */ /* 0x000fea0003800000 */
.L_x_58787:
[----:B------:R-:W3:Y:S02]  /*3ea0*/  LDG.E R4, desc[UR36][R4.64] ;  /* 0x0000002404047981 */ /* 0x000ee4000c1e1900 */
[----:B---3--:R0:W1:Y:S02]  /*3eb0*/  I2F.F64.U32 R16, R4 ;  /* 0x0000000400107312 */ /* 0x0080640000201800 */
.L_x_58759:
[----:B------:R-:W-:Y:S05]  /*3ec0*/  BSYNC B6 ;  /* 0x0000000000067941 */ /* 0x000fea0003800000 */
.L_x_58758:
[----:B------:R-:W-:Y:S01]  /*3ed0*/  ULDC.64 UR4, c[0x0][0x218] ;  /* 0x0000860000047ab9 */ /* 0x000fe20000000a00 */
[----:B------:R-:W-:Y:S01]  /*3ee0*/  BSSY B0, `(.L_x_58792) ;  /* 0x00001d0000007945 */ /* 0x000fe20003800000 */
[----:B------:R-:W-:Y:S02]  /*3ef0*/  IMAD.U32 R6, RZ, RZ, UR4 ;  /* 0x00000004ff067e24 */ /* 0x000fe4000f8e00ff */
[----:B0-----:R-:W-:-:S06]  /*3f00*/  IMAD.U32 R7, RZ, RZ, UR5 ;  /* 0x00000005ff077e24 */ /* 0x001fcc000f8e00ff */
[----:B------:R-:W-:-:S14]  /*3f10*/  DSETP.NEU.AND P0, PT, R6, RZ, PT ;  /* 0x000000ff0600722a */ /* 0x000fdc0003f0d000 */
[----:B------:R-:W-:Y:S05]  /*3f20*/  @!P0 BRA `(.L_x_58793) ;  /* 0x0000001000148947 */ /* 0x000fea0003800000 */
[----:B------:R-:W0:Y:S01]  /*3f30*/  S2R R3, SR_TID.X ;  /* 0x0000000000037919 */ /* 0x000e220000002100 */
[----:B------:R-:W-:Y:S01]  /*3f40*/  BSSY B1, `(.L_x_58794) ;  /* 0x0000040000017945 */ /* 0x000fe20003800000 */
[----:B0-----:R-:W-:-:S13]  /*3f50*/  ISETP.GE.AND P0, PT, R3, R2, PT ;  /* 0x000000020300720c */ /* 0x001fda0003f06270 */
[----:B------:R-:W-:Y:S05]  /*3f60*/  @P0 BRA `(.L_x_58795) ;  /* 0x0000000000f40947 */ /* 0x000fea0003800000 */
[----:B-12345:R-:W-:Y:S01]  /*3f70*/  LOP3.LUT R0, R27, 0x7ff00000, RZ, 0xc0, !PT ;  /* 0x7ff000001b007812 */ /* 0x03efe200078ec0ff */
[----:B------:R-:W-:Y:S01]  /*3f80*/  DADD R8, -RZ, |R6| ;  /* 0x00000000ff087229 */ /* 0x000fe20000000506 */
[----:B------:R-:W-:Y:S01]  /*3f90*/  BSSY B2, `(.L_x_58796) ;  /* 0x000000a000027945 */ /* 0x000fe20003800000 */
[----:B------:R-:W-:Y:S01]  /*3fa0*/  IMAD.MOV.U32 R36, RZ, RZ, R26 ;  /* 0x000000ffff247224 */ /* 0x000fe200078e001a */
[----:B------:R-:W-:Y:S01]  /*3fb0*/  LEA.HI R5, R0, 0xfffffc0c, RZ, 0xc ;  /* 0xfffffc0c00057811 */ /* 0x000fe200078f60ff */
[--C-:B------:R-:W-:Y:S01]  /*3fc0*/  IMAD.MOV.U32 R23, RZ, RZ, R27.reuse ;  /* 0x000000ffff177224 */ /* 0x100fe200078e001b */
[----:B------:R-:W-:Y:S02]  /*3fd0*/  MOV R34, 0x4030 ;  /* 0x0000403000227802 */ /* 0x000fe40000000f00 */
[CC--:B------:R-:W-:Y:S02]  /*3fe0*/  SHF.L.U32 R0, R26.reuse, R5.reuse, RZ ;  /* 0x000000051a007219 */ /* 0x0c0fe400000006ff */
[----:B------:R-:W-:-:S02]  /*3ff0*/  SHF.L.U64.HI R5, R26, R5, R27 ;  /* 0x000000051a057219 */ /* 0x000fc4000001021b */
[----:B------:R-:W-:-:S04]  /*4000*/  ISETP.NE.U32.AND P0, PT, R0, RZ, PT ;  /* 0x000000ff0000720c */ /* 0x000fc80003f05070 */
[----:B------:R-:W-:-:S13]  /*4010*/  ISETP.NE.AND.EX P0, PT, R5, -0x80000000, PT, P0 ;  /* 0x800000000500780c */ /* 0x000fda0003f05300 */
[----:B------:R-:W-:Y:S05]  /*4020*/  CALL.REL.NOINC `($_ZN2at6native27unrolled_elementwise_kernelIZNS0_50_GLOBAL__N__2680c7bb_12_PowKernel_cu_140f0503_289622pow_scalar_tensor_implIdEEvRNS_18TensorIteratorBaseET_EUldE_St5arrayIPcLm2EELi4E23TrivialOffsetCalculatorILi1EjESC_NS0_6memory12LoadWithCastILi1EEENSD_13StoreWithCastILi1EEEEEviS6_T0_T2_T3_T4_T5_$__internal_accurate_pow) ;  /* 0x00000060008c7944 */ /* 0x000fea0003c00000 */
[----:B------:R-:W-:Y:S05]  /*4030*/  BSYNC B2 ;  /* 0x0000000000027941 */ /* 0x000fea0003800000 */
.L_x_58796:
[----:B------:R-:W0:Y:S01]  /*4040*/  LDC R8, c[0x0][0x21c] ;  /* 0x00008700ff087b82 */ /* 0x000e220000000800 */
[----:B------:R-:W-:Y:S02]  /*4050*/  ULDC.64 UR4, c[0x0][0x218] ;  /* 0x0000860000047ab9 */ /* 0x000fe40000000a00 */
[----:B------:R-:W-:Y:S02]  /*4060*/  IMAD.U32 R6, RZ, RZ, UR4 ;  /* 0x00000004ff067e24 */ /* 0x000fe4000f8e00ff */
[----:B------:R-:W-:-:S06]  /*4070*/  IMAD.U32 R7, RZ, RZ, UR5 ;  /* 0x00000005ff077e24 */ /* 0x000fcc000f8e00ff */
[----:B------:R-:W-:-:S10]  /*4080*/  DADD R4, R26, R6 ;  /* 0x000000001a047229 */ /* 0x000fd40000000006 */
[----:B------:R-:W-:Y:S02]  /*4090*/  LOP3.LUT R4, R5, 0x7ff00000, RZ, 0xc0, !PT ;  /* 0x7ff0000005047812 */ /* 0x000fe400078ec0ff */
[C---:B0-----:R-:W-:Y:S02]  /*40a0*/  ISETP.GT.AND P1, PT, R8.reuse, -0x1, PT ;  /* 0xffffffff0800780c */ /* 0x041fe40003f24270 */
[----:B------:R-:W-:Y:S01]  /*40b0*/  ISETP.LT.AND P0, PT, R8, RZ, !P0 ;  /* 0x000000ff0800720c */ /* 0x000fe20004701270 */
[----:B------:R-:W-:Y:S01]  /*40c0*/  IMAD.MOV.U32 R8, RZ, RZ, R0 ;  /* 0x000000ffff087224 */ /* 0x000fe200078e0000 */
[----:B------:R-:W-:-:S09]  /*40d0*/  ISETP.NE.AND P2, PT, R4, 0x7ff00000, PT ;  /* 0x7ff000000400780c */ /* 0x000fd20003f45270 */
[----:B------:R-:W-:Y:S05]  /*40e0*/  @P1 BRA `(.L_x_58797) ;  /* 0x00000000001c1947 */ /* 0x000fea0003800000 */
[----:B------:R-:W0:Y:S01]  /*40f0*/  FRND.F64.TRUNC R4, R26 ;  /* 0x0000001a00047313 */ /* 0x000e22000030d800 */
[----:B------:R-:W-:-:S10]  /*4100*/  DADD R10, -RZ, -R8 ;  /* 0x00000000ff0a7229 */ /* 0x000fd40000000908 */
[----:B------:R-:W-:Y:S02]  /*4110*/  FSEL R8, R10, R8, P0 ;  /* 0x000000080a087208 */ /* 0x000fe40000000000 */
[----:B------:R-:W-:Y:S01]  /*4120*/  FSEL R9, R11, R9, P0 ;  /* 0x000000090b097208 */ /* 0x000fe20000000000 */
[----:B0-----:R-:W-:-:S14]  /*4130*/  DSETP.NEU.AND P1, PT, R4, R26, PT ;  /* 0x0000001a0400722a */ /* 0x001fdc0003f2d000 */
[----:B------:R-:W-:Y:S02]  /*4140*/  @P1 IMAD.MOV.U32 R8, RZ, RZ, 0x0 ;  /* 0x00000000ff081424 */ /* 0x000fe400078e00ff */
[----:B------:R-:W-:-:S07]  /*4150*/  @P1 IMAD.MOV.U32 R9, RZ, RZ, -0x80000 ;  /* 0xfff80000ff091424 */ /* 0x000fce00078e00ff */
.L_x_58797:
[----:B------:R-:W-:Y:S04]  /*4160*/  BSSY B2, `(.L_x_58798) ;  /* 0x0000019000027945 */ /* 0x000fe80003800000 */
        /* <DEDUP_REMOVED lines=14> */
.L_x_58801:
[----:B------:R-:W-:-:S14]  /*4250*/  DSETP.NEU.AND P1, PT, |R6|, +INF , PT ;  /* 0x7ff000000600742a */ /* 0x000fdc0003f2d200 */
[----:B------:R-:W-:Y:S05]  /*4260*/  @P1 BRA `(.L_x_58799) ;  /* 0x0000000000201947 */ /* 0x000fea0003800000 */
[C---:B------:R-:W-:Y:S01]  /*4270*/  LOP3.LUT R0, R27.reuse, 0x7fffffff, RZ, 0xc0, !PT ;  /* 0x7fffffff1b007812 */ /* 0x040fe200078ec0ff */
[----:B------:R-:W-:Y:S01]  /*4280*/  IMAD.MOV.U32 R8, RZ, RZ, RZ ;  /* 0x000000ffff087224 */ /* 0x000fe200078e00ff */
[----:B------:R-:W-:Y:S02]  /*4290*/  ISETP.GT.AND P1, PT, R27, -0x1, PT ;  /* 0xffffffff1b00780c */ /* 0x000fe40003f24270 */
[----:B------:R-:W-:Y:S02]  /*42a0*/  ISETP.NE.AND P0, PT, R0, 0x3fe00000, P0 ;  /* 0x3fe000000000780c */ /* 0x000fe40000705270 */
[----:B------:R-:W-:-:S11]  /*42b0*/  SEL R9, RZ, 0x7ff00000, !P1 ;  /* 0x7ff00000ff097807 */ /* 0x000fd60004800000 */
[----:B------:R-:W-:Y:S01]  /*42c0*/  @P0 VIADD R9, R9, 0x80000000 ;  /* 0x8000000009090836 */ /* 0x000fe20000000000 */
[----:B------:R-:W-:Y:S06]  /*42d0*/  BRA `(.L_x_58799) ;  /* 0x0000000000047947 */ /* 0x000fec0003800000 */
.L_x_58800:
[----:B------:R-:W-:-:S11]  /*42e0*/  DADD R8, R26, R6 ;  /* 0x000000001a087229 */ /* 0x000fd60000000006 */
.L_x_58799:
[----:B------:R-:W-:Y:S05]  /*42f0*/  BSYNC B2 ;  /* 0x0000000000027941 */ /* 0x000fea0003800000 */
.L_x_58798:
[----:B------:R-:W-:-:S06]  /*4300*/  DSETP.NEU.AND P0, PT, R26, RZ, PT ;  /* 0x000000ff1a00722a */ /* 0x000fcc0003f0d000 */
[----:B------:R-:W-:-:S06]  /*4310*/  DSETP.EQ.OR P0, PT, R6, 1, !P0 ;  /* 0x3ff000000600742a */ /* 0x000fcc0004702400 */
[----:B------:R-:W-:Y:S02]  /*4320*/  FSEL R4, R8, RZ, !P0 ;  /* 0x000000ff08047208 */ /* 0x000fe40004000000 */
[----:B------:R-:W-:-:S07]  /*4330*/  FSEL R5, R9, 1.875, !P0 ;  /* 0x3ff0000009057808 */ /* 0x000fce0004000000 */
.L_x_58795:
[----:B------:R-:W-:Y:S05]  /*4340*/  BSYNC B1 ;  /* 0x0000000000017941 */ /* 0x000fea0003800000 */
.L_x_58794:
[----:B------:R-:W-:Y:S01]  /*4350*/  VIADD R9, R3, 0x80 ;  /* 0x0000008003097836 */ /* 0x000fe20000000000 */
[----:B------:R-:W-:Y:S04]  /*4360*/  BSSY B1, `(.L_x_58802) ;  /* 0x0000040000017945 */ /* 0x000fe80003800000 */
[----:B------:R-:W-:-:S13]  /*4370*/  ISETP.GE.AND P0, PT, R9, R2, PT ;  /* 0x000000020900720c */ /* 0x000fda0003f06270 */
[----:B------:R-:W-:Y:S05]  /*4380*/  @P0 BRA `(.L_x_58803) ;  /* 0x0000000000f40947 */ /* 0x000fea0003800000 */
[----:B-1-3-5:R-:W-:Y:S01]  /*4390*/  LOP3.LUT R0, R25, 0x7ff00000, RZ, 0xc0, !PT ;  /* 0x7ff0000019007812 */ /* 0x02afe200078ec0ff */
        /* <DEDUP_REMOVED lines=10> */
[----:B--2-4-:R-:W-:Y:S05]  /*4440*/  CALL.REL.NOINC `($_ZN2at6native27unrolled_elementwise_kernelIZNS0_50_GLOBAL__N__2680c7bb_12_PowKernel_cu_140f0503_289622pow_scalar_tensor_implIdEEvRNS_18TensorIteratorBaseET_EUldE_St5arrayIPcLm2EELi4E23TrivialOffsetCalculatorILi1EjESC_NS0_6memory12LoadWithCastILi1EEENSD_13StoreWithCastILi1EEEEEviS6_T0_T2_T3_T4_T5_$__internal_accurate_pow) ;  /* 0x0000005c00847944 */ /* 0x014fea0003c00000 */
[----:B------:R-:W-:Y:S05]  /*4450*/  BSYNC B2 ;  /* 0x0000000000027941 */ /* 0x000fea0003800000 */
.L_x_58804:
        /* <DEDUP_REMOVED lines=18> */
.L_x_58805:
        /* <DEDUP_REMOVED lines=15> */
.L_x_58809:
        /* <DEDUP_REMOVED lines=9> */
.L_x_58808:
[----:B------:R-:W-:-:S11]  /*4700*/  DADD R8, R24, R6 ;  /* 0x0000000018087229 */ /* 0x000fd60000000006 */
.L_x_58807:
[----:B------:R-:W-:Y:S05]  /*4710*/  BSYNC B2 ;  /* 0x0000000000027941 */ /* 0x000fea0003800000 */
.L_x_58806:
[----:B------:R-:W-:-:S06]  /*4720*/  DSETP.NEU.AND P0, PT, R24, RZ, PT ;  /* 0x000000ff1800722a */ /* 0x000fcc0003f0d000 */
[----:B------:R-:W-:-:S06]  /*4730*/  DSETP.EQ.OR P0, PT, R6, 1, !P0 ;  /* 0x3ff000000600742a */ /* 0x000fcc0004702400 */
[----:B------:R-:W-:Y:S02]  /*4740*/  FSEL R28, R8, RZ, !P0 ;  /* 0x000000ff081c7208 */ /* 0x000fe40004000000 */
[----:B------:R-:W-:-:S07]  /*4750*/  FSEL R29, R9, 1.875, !P0 ;  /* 0x3ff00000091d7808 */ /* 0x000fce0004000000 */
.L_x_58803:
[----:B------:R-:W-:Y:S05]  /*4760*/  BSYNC B1 ;  /* 0x0000000000017941 */ /* 0x000fea0003800000 */
.L_x_58802:
        /* <DEDUP_REMOVED lines=17> */
.L_x_58812:
        /* <DEDUP_REMOVED lines=18> */
.L_x_58813:
        /* <DEDUP_REMOVED lines=15> */
.L_x_58817:
        /* <DEDUP_REMOVED lines=9> */
.L_x_58816:
[----:B------:R-:W-:-:S11]  /*4b20*/  DADD R8, R18, R6 ;  /* 0x0000000012087229 */ /* 0x000fd60000000006 */
.L_x_58815:
[----:B------:R-:W-:Y:S05]  /*4b30*/  BSYNC B2 ;  /* 0x0000000000027941 */ /* 0x000fea0003800000 */
.L_x_58814:
[----:B------:R-:W-:-:S06]  /*4b40*/  DSETP.NEU.AND P0, PT, R18, RZ, PT ;  /* 0x000000ff1200722a */ /* 0x000fcc0003f0d000 */
[----:B------:R-:W-:-:S06]  /*4b50*/  DSETP.EQ.OR P0, PT, R6, 1, !P0 ;  /* 0x3ff000000600742a */ /* 0x000fcc0004702400 */
[----:B------:R-:W-:Y:S02]  /*4b60*/  FSEL R24, R8, RZ, !P0 ;  /* 0x000000ff08187208 */ /* 0x000fe40004000000 */
[----:B------:R-:W-:-:S07]  /*4b70*/  FSEL R25, R9, 1.875, !P0 ;  /* 0x3ff0000009197808 */ /* 0x000fce0004000000 */
.L_x_58811:
[----:B------:R-:W-:Y:S05]  /*4b80*/  BSYNC B1 ;  /* 0x0000000000017941 */ /* 0x000fea0003800000 */
.L_x_58810:
[----:B------:R-:W-:-:S05]  /*4b90*/  VIADD R3, R3, 0x180 ;  /* 0x0000018003037836 */ /* 0x000fca0000000000 */
        /* <DEDUP_REMOVED lines=15> */
.L_x_58819:
[----:B------:R-:W0:Y:S01]  /*4c90*/  LDC R3, c[0x0][0x21c] ;  /* 0x00008700ff037b82 */ /* 0x000e220000000800 */
[----:B------:R-:W-:-:S07]  /*4ca0*/  IMAD.MOV.U32 R8, RZ, RZ, R0 ;  /* 0x000000ffff087224 */ /* 0x000fce00078e0000 */
[----:B------:R-:W1:Y:S01]  /*4cb0*/  LDC.64 R6, c[0x0][0x218] ;  /* 0x00008600ff067b82 */ /* 0x000e620000000a00 */
[C---:B0-----:R-:W-:Y:S02]  /*4cc0*/  ISETP.GT.AND P1, PT, R3.reuse, -0x1, PT ;  /* 0xffffffff0300780c */ /* 0x041fe40003f24270 */
[----:B------:R-:W-:Y:S01]  /*4cd0*/  ISETP.LT.AND P0, PT, R3, RZ, !P0 ;  /* 0x000000ff0300720c */ /* 0x000fe20004701270 */
[----:B-1----:R-:W-:-:S10]  /*4ce0*/  DADD R10, R16, R6 ;  /* 0x00000000100a7229 */ /* 0x002fd40000000006 */
[----:B------:R-:W-:-:S04]  /*4cf0*/  LOP3.LUT R10, R11, 0x7ff00000, RZ, 0xc0, !PT ;  /* 0x7ff000000b0a7812 */ /* 0x000fc800078ec0ff */
[----:B------:R-:W-:Y:S01]  /*4d00*/  ISETP.NE.AND P2, PT, R10, 0x7ff00000, PT ;  /* 0x7ff000000a00780c */ /* 0x000fe20003f45270 */
[----:B------:R-:W-:-:S12]  /*4d10*/  @P1 BRA `(.L_x_58820) ;  /* 0x00000000001c1947 */ /* 0x000fd80003800000 */
[----:B------:R-:W0:Y:S01]  /*4d20*/  FRND.F64.TRUNC R10, R16 ;  /* 0x00000010000a7313 */ /* 0x000e22000030d800 */
[----:B------:R-:W-:-:S10]  /*4d30*/  DADD R12, -RZ, -R8 ;  /* 0x00000000ff0c7229 */ /* 0x000fd40000000908 */
[----:B------:R-:W-:Y:S02]  /*4d40*/  FSEL R8, R12, R8, P0 ;  /* 0x000000080c087208 */ /* 0x000fe40000000000 */
[----:B------:R-:W-:Y:S01]  /*4d50*/  FSEL R9, R13, R9, P0 ;  /* 0x000000090d097208 */ /* 0x000fe20000000000 */
[----:B0-----:R-:W-:-:S14]  /*4d60*/  DSETP.NEU.AND P1, PT, R10, R16, PT ;  /* 0x000000100a00722a */ /* 0x001fdc0003f2d000 */
[----:B------:R-:W-:Y:S02]  /*4d70*/  @P1 IMAD.MOV.U32 R8, RZ, RZ, 0x0 ;  /* 0x00000000ff081424 */ /* 0x000fe400078e00ff */
[----:B------:R-:W-:-:S07]  /*4d80*/  @P1 IMAD.MOV.U32 R9, RZ, RZ, -0x80000 ;  /* 0xfff80000ff091424 */ /* 0x000fce00078e00ff */
.L_x_58820:
        /* <DEDUP_REMOVED lines=15> */
.L_x_58824:
        /* <DEDUP_REMOVED lines=9> */
.L_x_58823:
[----:B------:R-:W-:-:S11]  /*4f10*/  DADD R8, R16, R6 ;  /* 0x0000000010087229 */ /* 0x000fd60000000006 */
.L_x_58822:
[----:B------:R-:W-:Y:S05]  /*4f20*/  BSYNC B1 ;  /* 0x0000000000017941 */ /* 0x000fea0003800000 */
.L_x_58821:
[----:B------:R-:W-:-:S06]  /*4f30*/  DSETP.NEU.AND P0, PT, R16, RZ, PT ;  /* 0x000000ff1000722a */ /* 0x000fcc0003f0d000 */
[----:B------:R-:W-:-:S06]  /*4f40*/  DSETP.EQ.OR P0, PT, R6, 1, !P0 ;  /* 0x3ff000000600742a */ /* 0x000fcc0004702400 */
[----:B------:R-:W-:Y:S02]  /*4f50*/  FSEL R16, R8, RZ, !P0 ;  /* 0x000000ff08107208 */ /* 0x000fe40004000000 */
[----:B------:R-:W-:Y:S01]  /*4f60*/  FSEL R17, R9, 1.875, !P0 ;  /* 0x3ff0000009117808 */ /* 0x000fe20004000000 */
[----:B------:R-:W-:Y:S06]  /*4f70*/  BRA `(.L_x_58818) ;  /* 0x0000000c00187947 */ /* 0x000fec0003800000 */
.L_x_58793:
[----:B------:R-:W0:Y:S01]  /*4f80*/  S2R R3, SR_TID.X ;  /* 0x0000000000037919 */ /* 0x000e220000002100 */
[----:B------:R-:W-:Y:S01]  /*4f90*/  BSSY B1, `(.L_x_58825) ;  /* 0x0000030000017945 */ /* 0x000fe20003800000 */
[----:B0-----:R-:W-:-:S13]  /*4fa0*/  ISETP.GE.AND P0, PT, R3, R2, PT ;  /* 0x000000020300720c */ /* 0x001fda0003f06270 */
[----:B------:R-:W-:Y:S05]  /*4fb0*/  @P0 BRA `(.L_x_58826) ;  /* 0x0000000000b40947 */ /* 0x000fea0003800000 */
[C---:B-12345:R-:W-:Y:S01]  /*4fc0*/  LOP3.LUT R0, R27.reuse, 0x7ff00000, RZ, 0xc0, !PT ;  /* 0x7ff000001b007812 */ /* 0x07efe200078ec0ff */
[C---:B------:R-:W-:Y:S01]  /*4fd0*/  DADD R4, R26.reuse, R6 ;  /* 0x000000001a047229 */ /* 0x040fe20000000006 */
[----:B------:R-:W0:Y:S01]  /*4fe0*/  LDC R8, c[0x0][0x21c] ;  /* 0x00008700ff087b82 */ /* 0x000e220000000800 */
[----:B------:R-:W-:Y:S01]  /*4ff0*/  DSETP.NEU.AND P0, PT, |R26|, 0.5, PT ;  /* 0x3fe000001a00742a */ /* 0x000fe20003f0d200 */
[----:B------:R-:W-:Y:S01]  /*5000*/  LEA.HI R9, R0, 0xfffffc0c, RZ, 0xc ;  /* 0xfffffc0c00097811 */ /* 0x000fe200078f60ff */
[----:B------:R-:W-:Y:S01]  /*5010*/  BSSY B2, `(.L_x_58827) ;  /* 0x0000023000027945 */ /* 0x000fe20003800000 */
[----:B------:R-:W-:Y:S02]  /*5020*/  ISETP.GE.AND P2, PT, R27, RZ, PT ;  /* 0x000000ff1b00720c */ /* 0x000fe40003f46270 */
[CC--:B------:R-:W-:Y:S02]  /*5030*/  SHF.L.U32 R0, R26.reuse, R9.reuse, RZ ;  /* 0x000000091a007219 */ /* 0x0c0fe400000006ff */
[----:B------:R-:W-:-:S02]  /*5040*/  SHF.L.U64.HI R9, R26, R9, R27 ;  /* 0x000000091a097219 */ /* 0x000fc4000001021b */
[----:B------:R-:W-:Y:S02]  /*5050*/  ISETP.EQ.U32.AND P1, PT, R0, RZ, PT ;  /* 0x000000ff0000720c */ /* 0x000fe40003f22070 */
[----:B------:R-:W-:Y:S02]  /*5060*/  LOP3.LUT R4, R5, 0x7ff00000, RZ, 0xc0, !PT ;  /* 0x7ff0000005047812 */ /* 0x000fe400078ec0ff */
[----:B------:R-:W-:Y:S02]  /*5070*/  ISETP.EQ.AND.EX P0, PT, R9, -0x80000000, P0, P1 ;  /* 0x800000000900780c */ /* 0x000fe40000702310 */
[----:B------:R-:W-:Y:S01]  /*5080*/  ISETP.NE.AND P1, PT, R4, 0x7ff00000, PT ;  /* 0x7ff000000400780c */ /* 0x000fe20003f25270 */
[----:B------:R-:W-:Y:S01]  /*5090*/  IMAD.MOV.U32 R4, RZ, RZ, RZ ;  /* 0x000000ffff047224 */ /* 0x000fe200078e00ff */
[----:B0-----:R-:W-:-:S04]  /*50a0*/  SEL R5, R8, RZ, P0 ;  /* 0x000000ff08057207 */ /* 0x001fc80000000000 */
[----:B------:R-:W-:-:S07]  /*50b0*/  @!P2 LOP3.LUT R5, R5, 0x7ff00000, RZ, 0xfc, !PT ;  /* 0x7ff000000505a812 */ /* 0x000fce00078efcff */
[----:B------:R-:W-:Y:S05]  /*50c0*/  @P1 BRA `(.L_x_58828) ;  /* 0x00000000005c1947 */ /* 0x000fea0003800000 */
[----:B------:R-:W-:-:S06]  /*50d0*/  DSETP.GTU.AND P1, PT, |R26|, +INF , PT ;  /* 0x7ff000001a00742a */ /* 0x000fcc0003f2c200 */
[----:B------:R-:W-:-:S14]  /*50e0*/  DSETP.GTU.OR P1, PT, |R6|, +INF , P1 ;  /* 0x7ff000000600742a */ /* 0x000fdc0000f2c600 */
[----:B------:R-:W-:Y:S05]  /*50f0*/  @P1 BRA `(.L_x_58829) ;  /* 0x00000000004c1947 */ /* 0x000fea0003800000 */
[----:B------:R-:W-:-:S14]  /*5100*/  DSETP.NEU.AND P1, PT, |R26|, +INF , PT ;  /* 0x7ff000001a00742a */ /* 0x000fdc0003f2d200 */
[----:B------:R-:W-:Y:S05]  /*5110*/  @!P1 BRA `(.L_x_58830) ;  /* 0x0000000000289947 */ /* 0x000fea0003800000 */
        /* <DEDUP_REMOVED lines=10> */
.L_x_58830:
[----:B------:R-:W-:-:S06]  /*51c0*/  DSETP.GT.AND P0, PT, |R6|, 1, PT ;  /* 0x3ff000000600742a */ /* 0x000fcc0003f04200 */
[----:B------:R-:W-:Y:S01]  /*51d0*/  SEL R4, RZ, 0x7ff00000, !P0 ;  /* 0x7ff00000ff047807 */ /* 0x000fe20004000000 */
[----:B------:R-:W-:-:S03]  /*51e0*/  DSETP.NEU.AND P0, PT, R6, -1, PT ;  /* 0xbff000000600742a */ /* 0x000fc60003f0d000 */
[----:B------:R-:W-:-:S04]  /*51f0*/  @!P2 LOP3.LUT R4, R4, 0x7ff00000, RZ, 0x3c, !PT ;  /* 0x7ff000000404a812 */ /* 0x000fc800078e3cff */
[----:B------:R-:W-:Y:S01]  /*5200*/  SEL R5, R4, 0x3ff00000, P0 ;  /* 0x3ff0000004057807 */ /* 0x000fe20000000000 */
[----:B------:R-:W-:Y:S01]  /*5210*/  IMAD.MOV.U32 R4, RZ, RZ, RZ ;  /* 0x000000ffff047224 */ /* 0x000fe200078e00ff */
[----:B------:R-:W-:Y:S06]  /*5220*/  BRA `(.L_x_58828) ;  /* 0x0000000000047947 */ /* 0x000fec0003800000 */
.L_x_58829:
[----:B------:R-:W-:-:S11]  /*5230*/  DADD R4, R26, R6 ;  /* 0x000000001a047229 */ /* 0x000fd60000000006 */
.L_x_58828:
[----:B------:R-:W-:Y:S05]  /*5240*/  BSYNC B2 ;  /* 0x0000000000027941 */ /* 0x000fea0003800000 */
.L_x_58827:
[----:B------:R-:W-:-:S06]  /*5250*/  DSETP.NEU.AND P0, PT, R26, RZ, PT ;  /* 0x000000ff1a00722a */ /* 0x000fcc0003f0d000 */
[----:B------:R-:W-:-:S06]  /*5260*/  DSETP.EQ.OR P0, PT, R6, 1, !P0 ;  /* 0x3ff000000600742a */ /* 0x000fcc0004702400 */
[----:B------:R-:W-:Y:S02]  /*5270*/  FSEL R4, R4, RZ, !P0 ;  /* 0x000000ff04047208 */ /* 0x000fe40004000000 */
[----:B------:R-:W-:-:S07]  /*5280*/  FSEL R5, R5, 1.875, !P0 ;  /* 0x3ff0000005057808 */ /* 0x000fce0004000000 */
.L_x_58826:
[----:B------:R-:W-:Y:S05]  /*5290*/  BSYNC B1 ;  /* 0x0000000000017941 */ /* 0x000fea0003800000 */
.L_x_58825:
[----:B------:R-:W-:Y:S01]  /*52a0*/  VIADD R9, R3, 0x80 ;  /* 0x0000008003097836 */ /* 0x000fe20000000000 */
[----:B------:R-:W-:Y:S04]  /*52b0*/  BSSY B1, `(.L_x_58831) ;  /* 0x0000030000017945 */ /* 0x000fe80003800000 */
[----:B------:R-:W-:-:S13]  /*52c0*/  ISETP.GE.AND P0, PT, R9, R2, PT ;  /* 0x000000020900720c */ /* 0x000fda0003f06270 */
[----:B------:R-:W-:Y:S05]  /*52d0*/  @P0 BRA `(.L_x_58832) ;  /* 0x0000000000b40947 */ /* 0x000fea0003800000 */
[C---:B-1-3-5:R-:W-:Y:S01]  /*52e0*/  LOP3.LUT R0, R25.reuse, 0x7ff00000, RZ, 0xc0, !PT ;  /* 0x7ff0000019007812 */ /* 0x06afe200078ec0ff */
        /* <DEDUP_REMOVED lines=31> */
.L_x_58836:
[----:B------:R-:W-:-:S06]  /*54e0*/  DSETP.GT.AND P0, PT, |R6|, 1, PT ;  /* 0x3ff000000600742a */ /* 0x000fcc0003f04200 */
[----:B------:R-:W-:Y:S01]  /*54f0*/  SEL R8, RZ, 0x7ff00000, !P0 ;  /* 0x7ff00000ff087807 */ /* 0x000fe20004000000 */
[----:B------:R-:W-:-:S03]  /*5500*/  DSETP.NEU.AND P0, PT, R6, -1, PT ;  /* 0xbff000000600742a */ /* 0x000fc60003f0d000 */
[----:B------:R-:W-:-:S04]  /*5510*/  @!P2 LOP3.LUT R8, R8, 0x7ff00000, RZ, 0x3c, !PT ;  /* 0x7ff000000808a812 */ /* 0x000fc800078e3cff */
[----:B------:R-:W-:Y:S01]  /*5520*/  SEL R9, R8, 0x3ff00000, P0 ;  /* 0x3ff0000008097807 */ /* 0x000fe20000000000 */
[----:B------:R-:W-:Y:S01]  /*5530*/  IMAD.MOV.U32 R8, RZ, RZ, RZ ;  /* 0x000000ffff087224 */ /* 0x000fe200078e00ff */
[----:B------:R-:W-:Y:S06]  /*5540*/  BRA `(.L_x_58834) ;  /* 0x0000000000047947 */ /* 0x000fec0003800000 */
.L_x_58835:
[----:B------:R-:W-:-:S11]  /*5550*/  DADD R8, R24, R6 ;  /* 0x0000000018087229 */ /* 0x000fd60000000006 */
.L_x_58834:
[----:B------:R-:W-:Y:S05]  /*5560*/  BSYNC B2 ;  /* 0x0000000000027941 */ /* 0x000fea0003800000 */
.L_x_58833:
[----:B------:R-:W-:-:S06]  /*5570*/  DSETP.NEU.AND P0, PT, R24, RZ, PT ;  /* 0x000000ff1800722a */ /* 0x000fcc0003f0d000 */
[----:B------:R-:W-:-:S06]  /*5580*/  DSETP.EQ.OR P0, PT, R6, 1, !P0 ;  /* 0x3ff000000600742a */ /* 0x000fcc0004702400 */
[----:B------:R-:W-:Y:S02]  /*5590*/  FSEL R28, R8, RZ, !P0 ;  /* 0x000000ff081c7208 */ /* 0x000fe40004000000 */
[----:B------:R-:W-:-:S07]  /*55a0*/  FSEL R29, R9, 1.875, !P0 ;  /* 0x3ff00000091d7808 */ /* 0x000fce0004000000 */
.L_x_58832:
[----:B------:R-:W-:Y:S05]  /*55b0*/  BSYNC B1 ;  /* 0x0000000000017941 */ /* 0x000fea0003800000 */
.L_x_58831:
        /* <DEDUP_REMOVED lines=36> */
.L_x_58842:
[----:B------:R-:W-:-:S06]  /*5800*/  DSETP.GT.AND P0, PT, |R6|, 1, PT ;  /* 0x3ff000000600742a */ /* 0x000fcc0003f04200 */
[----:B------:R-:W-:Y:S01]  /*5810*/  SEL R8, RZ, 0x7ff00000, !P0 ;  /* 0x7ff00000ff087807 */ /* 0x000fe20004000000 */
[----:B------:R-:W-:-:S03]  /*5820*/  DSETP.NEU.AND P0, PT, R6, -1, PT ;  /* 0xbff000000600742a */ /* 0x000fc60003f0d000 */
[----:B------:R-:W-:-:S04]  /*5830*/  @!P2 LOP3.LUT R8, R8, 0x7ff00000, RZ, 0x3c, !PT ;  /* 0x7ff000000808a812 */ /* 0x000fc800078e3cff */
[----:B------:R-:W-:Y:S01]  /*5840*/  SEL R9, R8, 0x3ff00000, P0 ;  /* 0x3ff0000008097807 */ /* 0x000fe20000000000 */
[----:B------:R-:W-:Y:S01]  /*5850*/  IMAD.MOV.U32 R8, RZ, RZ, RZ ;  /* 0x000000ffff087224 */ /* 0x000fe200078e00ff */
[----:B------:R-:W-:Y:S06]  /*5860*/  BRA `(.L_x_58840) ;  /* 0x0000000000047947 */ /* 0x000fec0003800000 */
.L_x_58841:
[----:B------:R-:W-:-:S11]  /*5870*/  DADD R8, R18, R6 ;  /* 0x0000000012087229 */ /* 0x000fd60000000006 */
.L_x_58840:
[----:B------:R-:W-:Y:S05]  /*5880*/  BSYNC B2 ;  /* 0x0000000000027941 */ /* 0x000fea0003800000 */
.L_x_58839:
[----:B------:R-:W-:-:S06]  /*5890*/  DSETP.NEU.AND P0, PT, R18, RZ, PT ;  /* 0x000000ff1200722a */ /* 0x000fcc0003f0d000 */
[----:B------:R-:W-:-:S06]  /*58a0*/  DSETP.EQ.OR P0, PT, R6, 1, !P0 ;  /* 0x3ff000000600742a */ /* 0x000fcc0004702400 */
[----:B------:R-:W-:Y:S02]  /*58b0*/  FSEL R24, R8, RZ, !P0 ;  /* 0x000000ff08187208 */ /* 0x000fe40004000000 */
[----:B------:R-:W-:-:S07]  /*58c0*/  FSEL R25, R9, 1.875, !P0 ;  /* 0x3ff0000009197808 */ /* 0x000fce0004000000 */
.L_x_58838:
[----:B------:R-:W-:Y:S05]  /*58d0*/  BSYNC B1 ;  /* 0x0000000000017941 */ /* 0x000fea0003800000 */
.L_x_58837:
[----:B------:R-:W-:-:S05]  /*58e0*/  VIADD R3, R3, 0x180 ;  /* 0x0000018003037836 */ /* 0x000fca0000000000 */
        /* <DEDUP_REMOVED lines=34> */
.L_x_58846:
[----:B------:R-:W-:-:S06]  /*5b10*/  DSETP.GT.AND P0, PT, |R6|, 1, PT ;  /* 0x3ff000000600742a */ /* 0x000fcc0003f04200 */
[----:B------:R-:W-:Y:S01]  /*5b20*/  SEL R8, RZ, 0x7ff00000, !P0 ;  /* 0x7ff00000ff087807 */ /* 0x000fe20004000000 */
[----:B------:R-:W-:-:S03]  /*5b30*/  DSETP.NEU.AND P0, PT, R6, -1, PT ;  /* 0xbff000000600742a */ /* 0x000fc60003f0d000 */
[----:B------:R-:W-:-:S04]  /*5b40*/  @!P2 LOP3.LUT R8, R8, 0x7ff00000, RZ, 0x3c, !PT ;  /* 0x7ff000000808a812 */ /* 0x000fc800078e3cff */
[----:B------:R-:W-:Y:S01]  /*5b50*/  SEL R9, R8, 0x3ff00000, P0 ;  /* 0x3ff0000008097807 */ /* 0x000fe20000000000 */
[----:B------:R-:W-:Y:S01]  /*5b60*/  IMAD.MOV.U32 R8, RZ, RZ, RZ ;  /* 0x000000ffff087224 */ /* 0x000fe200078e00ff */
[----:B------:R-:W-:Y:S06]  /*5b70*/  BRA `(.L_x_58844) ;  /* 0x0000000000047947 */ /* 0x000fec0003800000 */
.L_x_58845:
[----:B------:R-:W-:-:S11]  /*5b80*/  DADD R8, R16, R6 ;  /* 0x0000000010087229 */ /* 0x000fd60000000006 */
.L_x_58844:
[----:B------:R-:W-:Y:S05]  /*5b90*/  BSYNC B1 ;  /* 0x0000000000017941 */ /* 0x000fea0003800000 */
.L_x_58843:
[----:B------:R-:W-:-:S06]  /*5ba0*/  DSETP.NEU.AND P0, PT, R16, RZ, PT ;  /* 0x000000ff1000722a */ /* 0x000fcc0003f0d000 */
[----:B------:R-:W-:-:S06]  /*5bb0*/  DSETP.EQ.OR P0, PT, R6, 1, !P0 ;  /* 0x3ff000000600742a */ /* 0x000fcc0004702400 */
[----:B------:R-:W-:Y:S02]  /*5bc0*/  FSEL R16, R8, RZ, !P0 ;  /* 0x000000ff08107208 */ /* 0x000fe40004000000 */
[----:B------:R-:W-:-:S07]  /*5bd0*/  FSEL R17, R9, 1.875, !P0 ;  /* 0x3ff0000009117808 */ /* 0x000fce0004000000 */
.L_x_58818:
[----:B------:R-:W-:Y:S05]  /*5be0*/  BSYNC B0 ;  /* 0x0000000000007941 */ /* 0x000fea0003800000 */
.L_x_58792:
[----:B-1---5:R-:W0:Y:S01]  /*5bf0*/  S2R R19, SR_TID.X ;  /* 0x0000000000137919 */ /* 0x022e220000002100 */
[----:B------:R-:W1:Y:S01]  /*5c00*/  LDC.U8 R18, c[0x0][0x244] ;  /* 0x00009100ff127b82 */ /* 0x000e620000000000 */
[----:B------:R-:W-:Y:S01]  /*5c10*/  BSSY B6, `(.L_x_58847) ;  /* 0x0000119000067945 */ /* 0x000fe20003800000 */
[----:B0-----:R-:W-:-:S13]  /*5c20*/  ISETP.GE.AND P0, PT, R19, R2, PT ;  /* 0x000000021300720c */ /* 0x001fda0003f06270 */
[----:B------:R-:W-:Y:S05]  /*5c30*/  @P0 BRA `(.L_x_58848) ;  /* 0x0000001000580947 */ /* 0x000fea0003800000 */
[----:B------:R-:W0:Y:S01]  /*5c40*/  LDC.64 R8, c[0x0][0x228] ;  /* 0x00008a00ff087b82 */ /* 0x000e220000000a00 */
[----:B---3--:R-:W-:Y:S01]  /*5c50*/  IMAD R0, R22, 0x200, R19 ;  /* 0x0000020016007824 */ /* 0x008fe200078e0213 */
        /* <DEDUP_REMOVED lines=19> */
.L_x_58852:
[----:B------:R-:W0:Y:S02]  /*5d90*/  F2I.S64.F64.TRUNC R4, R4 ;  /* 0x0000000400047311 */ /* 0x000e24000030d900 */
[----:B0-----:R-:W-:-:S05]  /*5da0*/  IMAD.MOV.U32 R3, RZ, RZ, R4 ;  /* 0x000000ffff037224 */ /* 0x001fca00078e0004 */
[----:B------:R0:W-:Y:S01]  /*5db0*/  STG.E.U8 desc[UR36][R8.64], R3 ;  /* 0x0000000308007986 */ /* 0x0001e2000c101124 */
[----:B------:R-:W-:Y:S05]  /*5dc0*/  BRA `(.L_x_58854) ;  /* 0x0000000c00f07947 */ /* 0x000fea0003800000 */
.L_x_58851:
        /* <DEDUP_REMOVED lines=9> */
.L_x_58856:
[----:B------:R-:W0:Y:S02]  /*5e60*/  F2I.F64.TRUNC R5, R4 ;  /* 0x0000000400057311 */ /* 0x000e24000030d100 */
[----:B0-----:R3:W-:Y:S01]  /*5e70*/  STG.E desc[UR36][R8.64], R5 ;  /* 0x0000000508007986 */ /* 0x0017e2000c101924 */
[----:B------:R-:W-:Y:S05]  /*5e80*/  BRA `(.L_x_58854) ;  /* 0x0000000c00c07947 */ /* 0x000fea0003800000 */
.L_x_58855:
[----:B------:R-:W0:Y:S02]  /*5e90*/  F2I.F64.TRUNC R5, R4 ;  /* 0x0000000400057311 */ /* 0x000e24000030d100 */
[----:B0-----:R0:W-:Y:S01]  /*5ea0*/  STG.E.U16 desc[UR36][R8.64], R5 ;  /* 0x0000000508007986 */ /* 0x0011e2000c101524 */
[----:B------:R-:W-:Y:S05]  /*5eb0*/  BRA `(.L_x_58854) ;  /* 0x0000000c00b47947 */ /* 0x000fea0003800000 */
.L_x_58850:
        /* <DEDUP_REMOVED lines=13> */
.L_x_58858:
        /* <DEDUP_REMOVED lines=8> */
.L_x_58857:
        /* <DEDUP_REMOVED lines=14> */
.L_x_58860:
        /* <DEDUP_REMOVED lines=9> */
.L_x_58859:
[----:B------:R0:W-:Y:S01]  /*6180*/  STG.E.64 desc[UR36][R8.64], R4 ;  /* 0x0000000408007986 */ /* 0x0001e2000c101b24 */
[----:B------:R-:W-:Y:S05]  /*6190*/  BRA `(.L_x_58854) ;  /* 0x0000000800fc7947 */ /* 0x000fea0003800000 */
.L_x_58849:
        /* <DEDUP_REMOVED lines=12> */
.L_x_58863:
[----:B------:R-:W-:-:S05]  /*6260*/  CS2R R6, SRZ ;  /* 0x0000000000067805 */ /* 0x000fca000001ff00 */
[----:B------:R0:W-:Y:S01]  /*6270*/  STG.E.128 desc[UR36][R8.64], R4 ;  /* 0x0000000408007986 */ /* 0x0001e2000c101d24 */
[----:B------:R-:W-:Y:S05]  /*6280*/  BRA `(.L_x_58854) ;  /* 0x0000000800c07947 */ /* 0x000fea0003800000 */
.L_x_58862:
        /* <DEDUP_REMOVED lines=25> */
.L_x_58867:
[----:B------:R-:W-:Y:S05]  /*6420*/  BSYNC B0 ;  /* 0x0000000000007941 */ /* 0x000fea0003800000 */
.L_x_58866:
[----:B------:R-:W-:-:S05]  /*6430*/  LOP3.LUT R7, R0, R7, RZ, 0xfc, !PT ;  /* 0x0000000700077212 */ /* 0x000fca00078efcff */
[----:B------:R0:W-:Y:S01]  /*6440*/  STG.E.U8 desc[UR36][R8.64], R7 ;  /* 0x0000000708007986 */ /* 0x0001e2000c101124 */
[----:B------:R-:W-:Y:S05]  /*6450*/  BRA `(.L_x_58854) ;  /* 0x00000008004c7947 */ /* 0x000fea0003800000 */
.L_x_58865:
        /* <DEDUP_REMOVED lines=17> */
.L_x_58869:
[----:B------:R-:W-:Y:S01]  /*6570*/  IMAD.MOV.U32 R0, RZ, RZ, 0x7f ;  /* 0x0000007fff007424 */ /* 0x000fe200078e00ff */
[----:B------:R-:W-:-:S04]  /*6580*/  ISETP.GT.U32.AND P0, PT, R3, 0x7f800000, PT ;  /* 0x7f8000000300780c */ /* 0x000fc80003f04070 */
[----:B------:R-:W-:-:S09]  /*6590*/  SEL R0, R0, 0x7c, P0 ;  /* 0x0000007c00007807 */ /* 0x000fd20000000000 */
.L_x_58870:
[----:B------:R-:W-:Y:S05]  /*65a0*/  BSYNC B0 ;  /* 0x0000000000007941 */ /* 0x000fea0003800000 */
.L_x_58868:
[----:B------:R-:W-:-:S04]  /*65b0*/  LOP3.LUT R3, R7, 0x80000000, RZ, 0xc0, !PT ;  /* 0x8000000007037812 */ /* 0x000fc800078ec0ff */
[----:B------:R-:W-:-:S04]  /*65c0*/  SHF.R.U32.HI R3, RZ, 0x18, R3 ;  /* 0x00000018ff037819 */ /* 0x000fc80000011603 */
[----:B------:R-:W-:-:S05]  /*65d0*/  LOP3.LUT R3, R0, R3, RZ, 0xfc, !PT ;  /* 0x0000000300037212 */ /* 0x000fca00078efcff */
[----:B------:R0:W-:Y:S01]  /*65e0*/  STG.E.U8 desc[UR36][R8.64], R3 ;  /* 0x0000000308007986 */ /* 0x0001e2000c101124 */
[----:B------:R-:W-:Y:S05]  /*65f0*/  BRA `(.L_x_58854) ;  /* 0x0000000400e47947 */ /* 0x000fea0003800000 */
.L_x_58864:
        /* <DEDUP_REMOVED lines=8> */
.L_x_58861:
        /* <DEDUP_REMOVED lines=11> */
.L_x_58873:
        /* <DEDUP_REMOVED lines=21> */
.L_x_58876:
[----:B------:R-:W-:-:S04]  /*6880*/  LOP3.LUT R0, R7, 0x80000000, RZ, 0xc0, !PT ;  /* 0x8000000007007812 */ /* 0x000fc800078ec0ff */
[----:B------:R-:W-:-:S04]  /*6890*/  SHF.R.U32.HI R0, RZ, 0x18, R0 ;  /* 0x00000018ff007819 */ /* 0x000fc80000011600 */
[----:B------:R-:W-:-:S07]  /*68a0*/  LOP3.LUT R0, R3, R0, RZ, 0xfc, !PT ;  /* 0x0000000003007212 */ /* 0x000fce00078efcff */
.L_x_58875:
[----:B------:R-:W-:Y:S05]  /*68b0*/  BSYNC B0 ;  /* 0x0000000000007941 */ /* 0x000fea0003800000 */
.L_x_58874:
[----:B------:R0:W-:Y:S01]  /*68c0*/  STG.E.U8 desc[UR36][R8.64], R0 ;  /* 0x0000000008007986 */ /* 0x0001e2000c101124 */
[----:B------:R-:W-:Y:S05]  /*68d0*/  BRA `(.L_x_58854) ;  /* 0x00000004002c7947 */ /* 0x000fea0003800000 */
.L_x_58872:
        /* <DEDUP_REMOVED lines=21> */
.L_x_58879:
[----:B------:R-:W-:-:S04]  /*6a30*/  LOP3.LUT R0, R7, 0x80000000, RZ, 0xc0, !PT ;  /* 0x8000000007007812 */ /* 0x000fc800078ec0ff */
[----:B------:R-:W-:-:S04]  /*6a40*/  SHF.R.U32.HI R0, RZ, 0x18, R0 ;  /* 0x00000018ff007819 */ /* 0x000fc80000011600 */
[----:B------:R-:W-:-:S07]  /*6a50*/  LOP3.LUT R0, R3, R0, RZ, 0xfc, !PT ;  /* 0x0000000003007212 */ /* 0x000fce00078efcff */
.L_x_58878:
[----:B------:R-:W-:Y:S05]  /*6a60*/  BSYNC B0 ;  /* 0x0000000000007941 */ /* 0x000fea0003800000 */
.L_x_58877:
[----:B------:R0:W-:Y:S01]  /*6a70*/  STG.E.U8 desc[UR36][R8.64], R0 ;  /* 0x0000000008007986 */ /* 0x0001e2000c101124 */
[----:B------:R-:W-:Y:S05]  /*6a80*/  BRA `(.L_x_58854) ;  /* 0x0000000000c07947 */ /* 0x000fea0003800000 */
.L_x_58871:
        /* <DEDUP_REMOVED lines=26> */
.L_x_58853:
        /* <DEDUP_REMOVED lines=15> */
[----:B0-2-4-:R-:W-:Y:S05]  /*6d20*/  CALL.ABS.NOINC R14 ;  /* 0x000000000e007343 */ /* 0x015fea0003c00000 */
.L_x_58882:
[----:B------:R-:W-:Y:S05]  /*6d30*/  BRA `(.L_x_58854) ;  /* 0x0000000000147947 */ /* 0x000fea0003800000 */
.L_x_58881:
[----:B------:R-:W0:Y:S02]  /*6d40*/  F2I.U64.F64.TRUNC R4, R4 ;  /* 0x0000000400047311 */ /* 0x000e24000030d800 */
[----:B0-----:R0:W-:Y:S01]  /*6d50*/  STG.E.64 desc[UR36][R8.64], R4 ;  /* 0x0000000408007986 */ /* 0x0011e2000c101b24 */
[----:B------:R-:W-:Y:S05]  /*6d60*/  BRA `(.L_x_58854) ;  /* 0x0000000000087947 */ /* 0x000fea0003800000 */
.L_x_58880:
[----:B------:R-:W0:Y:S02]  /*6d70*/  F2I.U32.F64.TRUNC R5, R4 ;  /* 0x0000000400057311 */ /* 0x000e24000030d000 */
[----:B0-----:R0:W-:Y:S02]  /*6d80*/  STG.E desc[UR36][R8.64], R5 ;  /* 0x0000000508007986 */ /* 0x0011e4000c101924 */
.L_x_58854:
[----:B------:R-:W-:-:S07]  /*6d90*/  VIADD R19, R19, 0x80 ;  /* 0x0000008013137836 */ /* 0x000fce0000000000 */
.L_x_58848:
[----:B------:R-:W-:Y:S05]  /*6da0*/  BSYNC B6 ;  /* 0x0000000000067941 */ /* 0x000fea0003800000 */
.L_x_58847:
[----:B------:R-:W-:Y:S01]  /*6db0*/  ISETP.GE.AND P0, PT, R19, R2, PT ;  /* 0x000000021300720c */ /* 0x000fe20003f06270 */
[----:B------:R-:W-:-:S12]  /*6dc0*/  BSSY B6, `(.L_x_58883) ;  /* 0x0000230000067945 */ /* 0x000fd80003800000 */
        /* <DEDUP_REMOVED lines=22> */
.L_x_58888:
[----:B------:R-:W0:Y:S02]  /*6f30*/  F2I.S64.F64.TRUNC R28, R28 ;  /* 0x0000001c001c7311 */ /* 0x000e24000030d900 */
[----:B0-----:R-:W-:-:S05]  /*6f40*/  IMAD.MOV.U32 R3, RZ, RZ, R28 ;  /* 0x000000ffff037224 */ /* 0x001fca00078e001c */
[----:B------:R0:W-:Y:S01]  /*6f50*/  STG.E.U8 desc[UR36][R4.64], R3 ;  /* 0x0000000304007986 */ /* 0x0001e2000c101124 */
[----:B------:R-:W-:Y:S05]  /*6f60*/  BRA `(.L_x_58890) ;  /* 0x0000000c00f07947 */ /* 0x000fea0003800000 */
.L_x_58887:
        /* <DEDUP_REMOVED lines=9> */
.L_x_58892:
[----:B------:R-:W0:Y:S02]  /*7000*/  F2I.F64.TRUNC R29, R28 ;  /* 0x0000001c001d7311 */ /* 0x000e24000030d100 */
[----:B0-----:R0:W-:Y:S01]  /*7010*/  STG.E desc[UR36][R4.64], R29 ;  /* 0x0000001d04007986 */ /* 0x0011e2000c101924 */
[----:B------:R-:W-:Y:S05]  /*7020*/  BRA `(.L_x_58890) ;  /* 0x0000000c00c07947 */ /* 0x000fea0003800000 */
.L_x_58891:
[----:B------:R-:W0:Y:S02]  /*7030*/  F2I.F64.TRUNC R29, R28 ;  /* 0x0000001c001d7311 */ /* 0x000e24000030d100 */
[----:B0-----:R0:W-:Y:S01]  /*7040*/  STG.E.U16 desc[UR36][R4.64], R29 ;  /* 0x0000001d04007986 */ /* 0x0011e2000c101524 */
[----:B------:R-:W-:Y:S05]  /*7050*/  BRA `(.L_x_58890) ;  /* 0x0000000c00b47947 */ /* 0x000fea0003800000 */
.L_x_58886:
        /* <DEDUP_REMOVED lines=13> */
.L_x_58894:
        /* <DEDUP_REMOVED lines=8> */
.L_x_58893:
        /* <DEDUP_REMOVED lines=14> */
.L_x_58896:
        /* <DEDUP_REMOVED lines=9> */
.L_x_58895:
[----:B------:R0:W-:Y:S01]  /*7320*/  STG.E.64 desc[UR36][R4.64], R28 ;  /* 0x0000001c04007986 */ /* 0x0001e2000c101b24 */
[----:B------:R-:W-:Y:S05]  /*7330*/  BRA `(.L_x_58890) ;  /* 0x0000000800fc7947 */ /* 0x000fea0003800000 */
.L_x_58885:
        /* <DEDUP_REMOVED lines=12> */
.L_x_58899:
[----:B------:R-:W-:-:S05]  /*7400*/  CS2R R30, SRZ ;  /* 0x00000000001e7805 */ /* 0x000fca000001ff00 */
[----:B------:R0:W-:Y:S01]  /*7410*/  STG.E.128 desc[UR36][R4.64], R28 ;  /* 0x0000001c04007986 */ /* 0x0001e2000c101d24 */
[----:B------:R-:W-:Y:S05]  /*7420*/  BRA `(.L_x_58890) ;  /* 0x0000000800c07947 */ /* 0x000fea0003800000 */
.L_x_58898:
        /* <DEDUP_REMOVED lines=25> */
.L_x_58903:
[----:B------:R-:W-:Y:S05]  /*75c0*/  BSYNC B0 ;  /* 0x0000000000007941 */ /* 0x000fea0003800000 */
.L_x_58902:
[----:B------:R-:W-:-:S05]  /*75d0*/  LOP3.LUT R7, R0, R7, RZ, 0xfc, !PT ;  /* 0x0000000700077212 */ /* 0x000fca00078efcff */
[----:B------:R0:W-:Y:S01]  /*75e0*/  STG.E.U8 desc[UR36][R4.64], R7 ;  /* 0x0000000704007986 */ /* 0x0001e2000c101124 */
[----:B------:R-:W-:Y:S05]  /*75f0*/  BRA `(.L_x_58890) ;  /* 0x00000008004c7947 */ /* 0x000fea0003800000 */
.L_x_58901:
        /* <DEDUP_REMOVED lines=17> */
.L_x_58905:
[----:B------:R-:W-:Y:S01]  /*7710*/  IMAD.MOV.U32 R0, RZ, RZ, 0x7f ;  /* 0x0000007fff007424 */ /* 0x000fe200078e00ff */
[----:B------:R-:W-:-:S04]  /*7720*/  ISETP.GT.U32.AND P0, PT, R3, 0x7f800000, PT ;  /* 0x7f8000000300780c */ /* 0x000fc80003f04070 */
[----:B------:R-:W-:-:S09]  /*7730*/  SEL R0, R0, 0x7c, P0 ;  /* 0x0000007c00007807 */ /* 0x000fd20000000000 */
.L_x_58906:
[----:B------:R-:W-:Y:S05]  /*7740*/  BSYNC B0 ;  /* 0x0000000000007941 */ /* 0x000fea0003800000 */
.L_x_58904:
[----:B------:R-:W-:-:S04]  /*7750*/  LOP3.LUT R3, R7, 0x80000000, RZ, 0xc0, !PT ;  /* 0x8000000007037812 */ /* 0x000fc800078ec0ff */
[----:B------:R-:W-:-:S04]  /*7760*/  SHF.R.U32.HI R3, RZ, 0x18, R3 ;  /* 0x00000018ff037819 */ /* 0x000fc80000011603 */
[----:B------:R-:W-:-:S05]  /*7770*/  LOP3.LUT R3, R0, R3, RZ, 0xfc, !PT ;  /* 0x0000000300037212 */ /* 0x000fca00078efcff */
[----:B------:R1:W-:Y:S01]  /*7780*/  STG.E.U8 desc[UR36][R4.64], R3 ;  /* 0x0000000304007986 */ /* 0x0003e2000c101124 */
[----:B------:R-:W-:Y:S05]  /*7790*/  BRA `(.L_x_58890) ;  /* 0x0000000400e47947 */ /* 0x000fea0003800000 */
.L_x_58900:
        /* <DEDUP_REMOVED lines=8> */
.L_x_58897:
        /* <DEDUP_REMOVED lines=11> */
.L_x_58909:
        /* <DEDUP_REMOVED lines=21> */
.L_x_58912:
[----:B------:R-:W-:-:S04]  /*7a20*/  LOP3.LUT R0, R7, 0x80000000, RZ, 0xc0, !PT ;  /* 0x8000000007007812 */ /* 0x000fc800078ec0ff */
[----:B------:R-:W-:-:S04]  /*7a30*/  SHF.R.U32.HI R0, RZ, 0x18, R0 ;  /* 0x00000018ff007819 */ /* 0x000fc80000011600 */
[----:B------:R-:W-:-:S07]  /*7a40*/  LOP3.LUT R0, R3, R0, RZ, 0xfc, !PT ;  /* 0x0000000003007212 */ /* 0x000fce00078efcff */
.L_x_58911:
[----:B------:R-:W-:Y:S05]  /*7a50*/  BSYNC B0 ;  /* 0x0000000000007941 */ /* 0x000fea0003800000 */
.L_x_58910:
[----:B------:R0:W-:Y:S01]  /*7a60*/  STG.E.U8 desc[UR36][R4.64], R0 ;  /* 0x0000000004007986 */ /* 0x0001e2000c101124 */
[----:B------:R-:W-:Y:S05]  /*7a70*/  BRA `(.L_x_58890) ;  /* 0x00000004002c7947 */ /* 0x000fea0003800000 */
.L_x_58908:
        /* <DEDUP_REMOVED lines=21> */
.L_x_58915:
[----:B------:R-:W-:-:S04]  /*7bd0*/  LOP3.LUT R0, R7, 0x80000000, RZ, 0xc0, !PT ;  /* 0x8000000007007812 */ /* 0x000fc800078ec0ff */
[----:B------:R-:W-:-:S04]  /*7be0*/  SHF.R.U32.HI R0, RZ, 0x18, R0 ;  /* 0x00000018ff007819 */ /* 0x000fc80000011600 */
[----:B------:R-:W-:-:S07]  /*7bf0*/  LOP3.LUT R0, R3, R0, RZ, 0xfc, !PT ;  /* 0x0000000003007212 */ /* 0x000fce00078efcff */
.L_x_58914:
[----:B------:R-:W-:Y:S05]  /*7c00*/  BSYNC B0 ;  /* 0x0000000000007941 */ /* 0x000fea0003800000 */
.L_x_58913:
[----:B------:R0:W-:Y:S01]  /*7c10*/  STG.E.U8 desc[UR36][R4.64], R0 ;  /* 0x0000000004007986 */ /* 0x0001e2000c101124 */
[----:B------:R-:W-:Y:S05]  /*7c20*/  BRA `(.L_x_58890) ;  /* 0x0000000000c07947 */ /* 0x000fea0003800000 */
.L_x_58907:
        /* <DEDUP_REMOVED lines=26> */
.L_x_58889:
        /* <DEDUP_REMOVED lines=16> */
.L_x_58918:
[----:B------:R-:W-:Y:S05]  /*7ed0*/  BRA `(.L_x_58890) ;  /* 0x0000000000147947 */ /* 0x000fea0003800000 */
.L_x_58917:
[----:B------:R-:W0:Y:S02]  /*7ee0*/  F2I.U64.F64.TRUNC R28, R28 ;  /* 0x0000001c001c7311 */ /* 0x000e24000030d800 */
[----:B0-----:R0:W-:Y:S01]  /*7ef0*/  STG.E.64 desc[UR36][R4.64], R28 ;  /* 0x0000001c04007986 */ /* 0x0011e2000c101b24 */
[----:B------:R-:W-:Y:S05]  /*7f00*/  BRA `(.L_x_58890) ;  /* 0x0000000000087947 */ /* 0x000fea0003800000 */
.L_x_58916:
[----:B------:R-:W0:Y:S02]  /*7f10*/  F2I.U32.F64.TRUNC R29, R28 ;  /* 0x0000001c001d7311 */ /* 0x000e24000030d000 */
[----:B0-----:R0:W-:Y:S02]  /*7f20*/  STG.E desc[UR36][R4.64], R29 ;  /* 0x0000001d04007986 */ /* 0x0011e4000c101924 */
.L_x_58890:
        /* <DEDUP_REMOVED lines=24> */
.L_x_58922:
[----:B------:R-:W0:Y:S02]  /*80b0*/  F2I.S64.F64.TRUNC R24, R24 ;  /* 0x0000001800187311 */ /* 0x000e24000030d900 */
[----:B0-----:R-:W-:-:S05]  /*80c0*/  IMAD.MOV.U32 R3, RZ, RZ, R24 ;  /* 0x000000ffff037224 */ /* 0x001fca00078e0018 */
[----:B------:R0:W-:Y:S01]  /*80d0*/  STG.E.U8 desc[UR36][R4.64], R3 ;  /* 0x0000000304007986 */ /* 0x0001e2000c101124 */
[----:B------:R-:W-:Y:S05]  /*80e0*/  BRA `(.L_x_58924) ;  /* 0x0000000c00f07947 */ /* 0x000fea0003800000 */
.L_x_58921:
        /* <DEDUP_REMOVED lines=9> */
.L_x_58926:
[----:B------:R-:W0:Y:S02]  /*8180*/  F2I.F64.TRUNC R25, R24 ;  /* 0x0000001800197311 */ /* 0x000e24000030d100 */
[----:B0-----:R0:W-:Y:S01]  /*8190*/  STG.E desc[UR36][R4.64], R25 ;  /* 0x0000001904007986 */ /* 0x0011e2000c101924 */
[----:B------:R-:W-:Y:S05]  /*81a0*/  BRA `(.L_x_58924) ;  /* 0x0000000c00c07947 */ /* 0x000fea0003800000 */
.L_x_58925:
[----:B------:R-:W0:Y:S02]  /*81b0*/  F2I.F64.TRUNC R25, R24 ;  /* 0x0000001800197311 */ /* 0x000e24000030d100 */
[----:B0-----:R0:W-:Y:S01]  /*81c0*/  STG.E.U16 desc[UR36][R4.64], R25 ;  /* 0x0000001904007986 */ /* 0x0011e2000c101524 */
[----:B------:R-:W-:Y:S05]  /*81d0*/  BRA `(.L_x_58924) ;  /* 0x0000000c00b47947 */ /* 0x000fea0003800000 */
.L_x_58920:
        /* <DEDUP_REMOVED lines=13> */
.L_x_58928:
        /* <DEDUP_REMOVED lines=8> */
.L_x_58927:
        /* <DEDUP_REMOVED lines=14> */
.L_x_58930:
        /* <DEDUP_REMOVED lines=9> */
.L_x_58929:
[----:B------:R0:W-:Y:S01]  /*84a0*/  STG.E.64 desc[UR36][R4.64], R24 ;  /* 0x0000001804007986 */ /* 0x0001e2000c101b24 */
[----:B------:R-:W-:Y:S05]  /*84b0*/  BRA `(.L_x_58924) ;  /* 0x0000000800fc7947 */ /* 0x000fea0003800000 */
.L_x_58919:
        /* <DEDUP_REMOVED lines=12> */
.L_x_58933:
[----:B--2-4-:R-:W-:-:S05]  /*8580*/  CS2R R26, SRZ ;  /* 0x00000000001a7805 */ /* 0x014fca000001ff00 */
[----:B------:R0:W-:Y:S01]  /*8590*/  STG.E.128 desc[UR36][R4.64], R24 ;  /* 0x0000001804007986 */ /* 0x0001e2000c101d24 */
[----:B------:R-:W-:Y:S05]  /*85a0*/  BRA `(.L_x_58924) ;  /* 0x0000000800c07947 */ /* 0x000fea0003800000 */
.L_x_58932:
        /* <DEDUP_REMOVED lines=25> */
.L_x_58937:
[----:B------:R-:W-:Y:S05]  /*8740*/  BSYNC B0 ;  /* 0x0000000000007941 */ /* 0x000fea0003800000 */
.L_x_58936:
[----:B------:R-:W-:-:S05]  /*8750*/  LOP3.LUT R7, R0, R7, RZ, 0xfc, !PT ;  /* 0x0000000700077212 */ /* 0x000fca00078efcff */
[----:B------:R0:W-:Y:S01]  /*8760*/  STG.E.U8 desc[UR36][R4.64], R7 ;  /* 0x0000000704007986 */ /* 0x0001e2000c101124 */
[----:B------:R-:W-:Y:S05]  /*8770*/  BRA `(.L_x_58924) ;  /* 0x00000008004c7947 */ /* 0x000fea0003800000 */
.L_x_58935:
        /* <DEDUP_REMOVED lines=17> */
.L_x_58939:
[----:B------:R-:W-:Y:S01]  /*8890*/  IMAD.MOV.U32 R0, RZ, RZ, 0x7f ;  /* 0x0000007fff007424 */ /* 0x000fe200078e00ff */
[----:B------:R-:W-:-:S04]  /*88a0*/  ISETP.GT.U32.AND P0, PT, R3, 0x7f800000, PT ;  /* 0x7f8000000300780c */ /* 0x000fc80003f04070 */
[----:B------:R-:W-:-:S09]  /*88b0*/  SEL R0, R0, 0x7c, P0 ;  /* 0x0000007c00007807 */ /* 0x000fd20000000000 */
.L_x_58940:
[----:B------:R-:W-:Y:S05]  /*88c0*/  BSYNC B0 ;  /* 0x0000000000007941 */ /* 0x000fea0003800000 */
.L_x_58938:
[----:B------:R-:W-:-:S04]  /*88d0*/  LOP3.LUT R3, R7, 0x80000000, RZ, 0xc0, !PT ;  /* 0x8000000007037812 */ /* 0x000fc800078ec0ff */
[----:B------:R-:W-:-:S04]  /*88e0*/  SHF.R.U32.HI R3, RZ, 0x18, R3 ;  /* 0x00000018ff037819 */ /* 0x000fc80000011603 */
[----:B------:R-:W-:-:S05]  /*88f0*/  LOP3.LUT R3, R0, R3, RZ, 0xfc, !PT ;  /* 0x0000000300037212 */ /* 0x000fca00078efcff */
[----:B------:R0:W-:Y:S01]  /*8900*/  STG.E.U8 desc[UR36][R4.64], R3 ;  /* 0x0000000304007986 */ /* 0x0001e2000c101124 */
[----:B------:R-:W-:Y:S05]  /*8910*/  BRA `(.L_x_58924) ;  /* 0x0000000400e47947 */ /* 0x000fea0003800000 */
.L_x_58934:
        /* <DEDUP_REMOVED lines=8> */
.L_x_58931:
        /* <DEDUP_REMOVED lines=11> */
.L_x_58943:
        /* <DEDUP_REMOVED lines=21> */
.L_x_58946:
[----:B------:R-:W-:-:S04]  /*8ba0*/  LOP3.LUT R0, R7, 0x80000000, RZ, 0xc0, !PT ;  /* 0x8000000007007812 */ /* 0x000fc800078ec0ff */
[----:B------:R-:W-:-:S04]  /*8bb0*/  SHF.R.U32.HI R0, RZ, 0x18, R0 ;  /* 0x00000018ff007819 */ /* 0x000fc80000011600 */
[----:B------:R-:W-:-:S07]  /*8bc0*/  LOP3.LUT R0, R3, R0, RZ, 0xfc, !PT ;  /* 0x0000000003007212 */ /* 0x000fce00078efcff */
.L_x_58945:
[----:B------:R-:W-:Y:S05]  /*8bd0*/  BSYNC B0 ;  /* 0x0000000000007941 */ /* 0x000fea0003800000 */
.L_x_58944:
[----:B------:R0:W-:Y:S01]  /*8be0*/  STG.E.U8 desc[UR36][R4.64], R0 ;  /* 0x0000000004007986 */ /* 0x0001e2000c101124 */
[----:B------:R-:W-:Y:S05]  /*8bf0*/  BRA `(.L_x_58924) ;  /* 0x00000004002c7947 */ /* 0x000fea0003800000 */
.L_x_58942:
        /* <DEDUP_REMOVED lines=21> */
.L_x_58949:
[----:B------:R-:W-:-:S04]  /*8d50*/  LOP3.LUT R0, R7, 0x80000000, RZ, 0xc0, !PT ;  /* 0x8000000007007812 */ /* 0x000fc800078ec0ff */
[----:B------:R-:W-:-:S04]  /*8d60*/  SHF.R.U32.HI R0, RZ, 0x18, R0 ;  /* 0x00000018ff007819 */ /* 0x000fc80000011600 */
[----:B------:R-:W-:-:S07]  /*8d70*/  LOP3.LUT R0, R3, R0, RZ, 0xfc, !PT ;  /* 0x0000000003007212 */ /* 0x000fce00078efcff */
.L_x_58948:
[----:B------:R-:W-:Y:S05]  /*8d80*/  BSYNC B0 ;  /* 0x0000000000007941 */ /* 0x000fea0003800000 */
.L_x_58947:
[----:B------:R0:W-:Y:S01]  /*8d90*/  STG.E.U8 desc[UR36][R4.64], R0 ;  /* 0x0000000004007986 */ /* 0x0001e2000c101124 */
[----:B------:R-:W-:Y:S05]  /*8da0*/  BRA `(.L_x_58924) ;  /* 0x0000000000c07947 */ /* 0x000fea0003800000 */
.L_x_58941:
        /* <DEDUP_REMOVED lines=26> */
.L_x_58923:
        /* <DEDUP_REMOVED lines=16> */
.L_x_58952:
[----:B------:R-:W-:Y:S05]  /*9050*/  BRA `(.L_x_58924) ;  /* 0x0000000000147947 */ /* 0x000fea0003800000 */
.L_x_58951:
[----:B------:R-:W0:Y:S02]  /*9060*/  F2I.U64.F64.TRUNC R24, R24 ;  /* 0x0000001800187311 */ /* 0x000e24000030d800 */
[----:B0-----:R0:W-:Y:S01]  /*9070*/  STG.E.64 desc[UR36][R4.64], R24 ;  /* 0x0000001804007986 */ /* 0x0011e2000c101b24 */
[----:B------:R-:W-:Y:S05]  /*9080*/  BRA `(.L_x_58924) ;  /* 0x0000000000087947 */ /* 0x000fea0003800000 */
.L_x_58950:
[----:B------:R-:W0:Y:S02]  /*9090*/  F2I.U32.F64.TRUNC R25, R24 ;  /* 0x0000001800197311 */ /* 0x000e24000030d000 */
[----:B0-----:R0:W-:Y:S02]  /*90a0*/  STG.E desc[UR36][R4.64], R25 ;  /* 0x0000001904007986 */ /* 0x0011e4000c101924 */
.L_x_58924:
[----:B------:R-:W-:-:S07]  /*90b0*/  VIADD R19, R19, 0x80 ;  /* 0x0000008013137836 */ /* 0x000fce0000000000 */
.L_x_58884:
[----:B------:R-:W-:Y:S05]  /*90c0*/  BSYNC B6 ;  /* 0x0000000000067941 */ /* 0x000fea0003800000 */
.L_x_58883:
[----:B------:R-:W-:-:S13]  /*90d0*/  ISETP.GE.AND P0, PT, R19, R2, PT ;  /* 0x000000021300720c */ /* 0x000fda0003f06270 */
[----:B------:R-:W-:Y:S05]  /*90e0*/  @P0 EXIT ;  /* 0x000000000000094d */ /* 0x000fea0003800000 */
        /* <DEDUP_REMOVED lines=20> */
.L_x_58956:
[----:B------:R-:W0:Y:S02]  /*9230*/  F2I.S64.F64.TRUNC R16, R16 ;  /* 0x0000001000107311 */ /* 0x000e24000030d900 */
[----:B0-----:R-:W-:-:S05]  /*9240*/  IMAD.MOV.U32 R5, RZ, RZ, R16 ;  /* 0x000000ffff057224 */ /* 0x001fca00078e0010 */
[----:B------:R-:W-:Y:S01]  /*9250*/  STG.E.U8 desc[UR36][R2.64], R5 ;  /* 0x0000000502007986 */ /* 0x000fe2000c101124 */
[----:B------:R-:W-:Y:S05]  /*9260*/  EXIT ;  /* 0x000000000000794d */ /* 0x000fea0003800000 */
.L_x_58955:
        /* <DEDUP_REMOVED lines=9> */
.L_x_58959:
[----:B------:R-:W0:Y:S02]  /*9300*/  F2I.F64.TRUNC R17, R16 ;  /* 0x0000001000117311 */ /* 0x000e24000030d100 */
[----:B0-----:R-:W-:Y:S01]  /*9310*/  STG.E desc[UR36][R2.64], R17 ;  /* 0x0000001102007986 */ /* 0x001fe2000c101924 */
[----:B------:R-:W-:Y:S05]  /*9320*/  EXIT ;  /* 0x000000000000794d */ /* 0x000fea0003800000 */
.L_x_58958:
[----:B------:R-:W0:Y:S02]  /*9330*/  F2I.F64.TRUNC R17, R16 ;  /* 0x0000001000117311 */ /* 0x000e24000030d100 */
[----:B0-----:R-:W-:Y:S01]  /*9340*/  STG.E.U16 desc[UR36][R2.64], R17 ;  /* 0x0000001102007986 */ /* 0x001fe2000c101524 */
[----:B------:R-:W-:Y:S05]  /*9350*/  EXIT ;  /* 0x000000000000794d */ /* 0x000fea0003800000 */
.L_x_58954:
        /* <DEDUP_REMOVED lines=13> */
.L_x_58961:
        /* <DEDUP_REMOVED lines=8> */
.L_x_58960:
        /* <DEDUP_REMOVED lines=14> */
.L_x_58963:
        /* <DEDUP_REMOVED lines=9> */
.L_x_58962:
[----:B------:R-:W-:Y:S01]  /*9620*/  STG.E.64 desc[UR36][R2.64], R16 ;  /* 0x0000001002007986 */ /* 0x000fe2000c101b24 */
[----:B------:R-:W-:Y:S05]  /*9630*/  EXIT ;  /* 0x000000000000794d */ /* 0x000fea0003800000 */
.L_x_58953:
        /* <DEDUP_REMOVED lines=12> */
.L_x_58966:
[----:B------:R-:W-:-:S05]  /*9700*/  CS2R R18, SRZ ;  /* 0x0000000000127805 */ /* 0x000fca000001ff00 */
[----:B------:R-:W-:Y:S01]  /*9710*/  STG.E.128 desc[UR36][R2.64], R16 ;  /* 0x0000001002007986 */ /* 0x000fe2000c101d24 */
[----:B------:R-:W-:Y:S05]  /*9720*/  EXIT ;  /* 0x000000000000794d */ /* 0x000fea0003800000 */
.L_x_58965:
        /* <DEDUP_REMOVED lines=25> */
.L_x_58970:
[----:B------:R-:W-:Y:S05]  /*98c0*/  BSYNC B0 ;  /* 0x0000000000007941 */ /* 0x000fea0003800000 */
.L_x_58969:
[----:B------:R-:W-:-:S05]  /*98d0*/  LOP3.LUT R5, R0, R5, RZ, 0xfc, !PT ;  /* 0x0000000500057212 */ /* 0x000fca00078efcff */
[----:B------:R-:W-:Y:S01]  /*98e0*/  STG.E.U8 desc[UR36][R2.64], R5 ;  /* 0x0000000502007986 */ /* 0x000fe2000c101124 */
[----:B------:R-:W-:Y:S05]  /*98f0*/  EXIT ;  /* 0x000000000000794d */ /* 0x000fea0003800000 */
.L_x_58968:
        /* <DEDUP_REMOVED lines=17> */
.L_x_58972:
[----:B------:R-:W-:Y:S01]  /*9a10*/  IMAD.MOV.U32 R0, RZ, RZ, 0x7f ;  /* 0x0000007fff007424 */ /* 0x000fe200078e00ff */
[----:B------:R-:W-:-:S04]  /*9a20*/  ISETP.GT.U32.AND P0, PT, R4, 0x7f800000, PT ;  /* 0x7f8000000400780c */ /* 0x000fc80003f04070 */
[----:B------:R-:W-:-:S09]  /*9a30*/  SEL R0, R0, 0x7c, P0 ;  /* 0x0000007c00007807 */ /* 0x000fd20000000000 */
.L_x_58973:
[----:B------:R-:W-:Y:S05]  /*9a40*/  BSYNC B0 ;  /* 0x0000000000007941 */ /* 0x000fea0003800000 */
.L_x_58971:
[----:B------:R-:W-:-:S04]  /*9a50*/  LOP3.LUT R4, R5, 0x80000000, RZ, 0xc0, !PT ;  /* 0x8000000005047812 */ /* 0x000fc800078ec0ff */
[----:B------:R-:W-:-:S04]  /*9a60*/  SHF.R.U32.HI R5, RZ, 0x18, R4 ;  /* 0x00000018ff057819 */ /* 0x000fc80000011604 */
[----:B------:R-:W-:-:S05]  /*9a70*/  LOP3.LUT R5, R0, R5, RZ, 0xfc, !PT ;  /* 0x0000000500057212 */ /* 0x000fca00078efcff */
[----:B------:R-:W-:Y:S01]  /*9a80*/  STG.E.U8 desc[UR36][R2.64], R5 ;  /* 0x0000000502007986 */ /* 0x000fe2000c101124 */
[----:B------:R-:W-:Y:S05]  /*9a90*/  EXIT ;  /* 0x000000000000794d */ /* 0x000fea0003800000 */
.L_x_58967:
        /* <DEDUP_REMOVED lines=8> */
.L_x_58964:
        /* <DEDUP_REMOVED lines=11> */
.L_x_58976:
        /* <DEDUP_REMOVED lines=21> */
.L_x_58979:
[----:B------:R-:W-:-:S04]  /*9d20*/  LOP3.LUT R0, R7, 0x80000000, RZ, 0xc0, !PT ;  /* 0x8000000007007812 */ /* 0x000fc800078ec0ff */
[----:B------:R-:W-:-:S04]  /*9d30*/  SHF.R.U32.HI R5, RZ, 0x18, R0 ;  /* 0x00000018ff057819 */ /* 0x000fc80000011600 */
[----:B------:R-:W-:-:S04]  /*9d40*/  LOP3.LUT R4, R4, R5, RZ, 0xfc, !PT ;  /* 0x0000000504047212 */ /* 0x000fc800078efcff */
[----:B------:R-:W-:-:S07]  /*9d50*/  PRMT R0, R4, 0x7610, R0 ;  /* 0x0000761004007816 */ /* 0x000fce0000000000 */
.L_x_58978:
[----:B------:R-:W-:Y:S05]  /*9d60*/  BSYNC B0 ;  /* 0x0000000000007941 */ /* 0x000fea0003800000 */
.L_x_58977:
[----:B------:R-:W-:Y:S01]  /*9d70*/  STG.E.U8 desc[UR36][R2.64], R0 ;  /* 0x0000000002007986 */ /* 0x000fe2000c101124 */
[----:B------:R-:W-:Y:S05]  /*9d80*/  EXIT ;  /* 0x000000000000794d */ /* 0x000fea0003800000 */
.L_x_58975:
        /* <DEDUP_REMOVED lines=21> */
.L_x_58982:
[----:B------:R-:W-:-:S04]  /*9ee0*/  LOP3.LUT R0, R7, 0x80000000, RZ, 0xc0, !PT ;  /* 0x8000000007007812 */ /* 0x000fc800078ec0ff */
[----:B------:R-:W-:-:S04]  /*9ef0*/  SHF.R.U32.HI R5, RZ, 0x18, R0 ;  /* 0x00000018ff057819 */ /* 0x000fc80000011600 */
[----:B------:R-:W-:-:S04]  /*9f00*/  LOP3.LUT R4, R4, R5, RZ, 0xfc, !PT ;  /* 0x0000000504047212 */ /* 0x000fc800078efcff */
[----:B------:R-:W-:-:S07]  /*9f10*/  PRMT R0, R4, 0x7610, R0 ;  /* 0x0000761004007816 */ /* 0x000fce0000000000 */
.L_x_58981:
[----:B------:R-:W-:Y:S05]  /*9f20*/  BSYNC B0 ;  /* 0x0000000000007941 */ /* 0x000fea0003800000 */
.L_x_58980:
[----:B------:R-:W-:Y:S01]  /*9f30*/  STG.E.U8 desc[UR36][R2.64], R0 ;  /* 0x0000000002007986 */ /* 0x000fe2000c101124 */
[----:B------:R-:W-:Y:S05]  /*9f40*/  EXIT ;  /* 0x000000000000794d */ /* 0x000fea0003800000 */
.L_x_58974:
        /* <DEDUP_REMOVED lines=26> */
.L_x_58957:
        /* <DEDUP_REMOVED lines=16> */
.L_x_58985:
[----:B------:R-:W-:Y:S05]  /*a1f0*/  EXIT ;  /* 0x000000000000794d */ /* 0x000fea0003800000 */
.L_x_58984:
[----:B------:R-:W0:Y:S02]  /*a200*/  F2I.U64.F64.TRUNC R16, R16 ;  /* 0x0000001000107311 */ /* 0x000e24000030d800 */
[----:B0-----:R-:W-:Y:S01]  /*a210*/  STG.E.64 desc[UR36][R2.64], R16 ;  /* 0x0000001002007986 */ /* 0x001fe2000c101b24 */
[----:B------:R-:W-:Y:S05]  /*a220*/  EXIT ;  /* 0x000000000000794d */ /* 0x000fea0003800000 */
.L_x_58983:
[----:B------:R-:W0:Y:S02]  /*a230*/  F2I.U32.F64.TRUNC R17, R16 ;  /* 0x0000001000117311 */ /* 0x000e24000030d000 */
[----:B0-----:R-:W-:Y:S01]  /*a240*/  STG.E desc[UR36][R2.64], R17 ;  /* 0x0000001102007986 */ /* 0x001fe2000c101924 */
[----:B------:R-:W-:Y:S05]  /*a250*/  EXIT ;  /* 0x000000000000794d */ /* 0x000fea0003800000 */
        .type           $_ZN2at6native27unrolled_elementwise_kernelIZNS0_50_GLOBAL__N__2680c7bb_12_PowKernel_cu_140f0503_289622pow_scalar_tensor_implIdEEvRNS_18TensorIteratorBaseET_EUldE_St5arrayIPcLm2EELi4E23TrivialOffsetCalculatorILi1EjESC_NS0_6memory12LoadWithCastILi1EEENSD_13StoreWithCastILi1EEEEEviS6_T0_T2_T3_T4_T5_$__internal_accurate_pow,@function
        .size           $_ZN2at6native27unrolled_elementwise_kernelIZNS0_50_GLOBAL__N__2680c7bb_12_PowKernel_cu_140f0503_289622pow_scalar_tensor_implIdEEvRNS_18TensorIteratorBaseET_EUldE_St5arrayIPcLm2EELi4E23TrivialOffsetCalculatorILi1EjESC_NS0_6memory12LoadWithCastILi1EEENSD_13StoreWithCastILi1EEEEEviS6_T0_T2_T3_T4_T5_$__internal_accurate_pow,(.L_x_71562 - $_ZN2at6native27unrolled_elementwise_kernelIZNS0_50_GLOBAL__N__2680c7bb_12_PowKernel_cu_140f0503_289622pow_scalar_tensor_implIdEEvRNS_18TensorIteratorBaseET_EUldE_St5arrayIPcLm2EELi4E23TrivialOffsetCalculatorILi1EjESC_NS0_6memory12LoadWithCastILi1EEENSD_13StoreWithCastILi1EEEEEviS6_T0_T2_T3_T4_T5_$__internal_accurate_pow)
$_ZN2at6native27unrolled_elementwise_kernelIZNS0_50_GLOBAL__N__2680c7bb_12_PowKernel_cu_140f0503_289622pow_scalar_tensor_implIdEEvRNS_18TensorIteratorBaseET_EUldE_St5arrayIPcLm2EELi4E23TrivialOffsetCalculatorILi1EjESC_NS0_6memory12LoadWithCastILi1EEENSD_13StoreWithCastILi1EEEEEviS6_T0_T2_T3_T4_T5_$__internal_accurate_pow:
[----:B------:R-:W-:Y:S01]  /*a260*/  SHF.R.U32.HI R0, RZ, 0x14, R9 ;  /* 0x00000014ff007819 */ /* 0x000fe20000011609 */
[----:B------:R-:W-:Y:S01]  /*a270*/  IMAD.MOV.U32 R14, RZ, RZ, RZ ;  /* 0x000000ffff0e7224 */ /* 0x000fe200078e00ff */
[----:B------:R-:W-:Y:S01]  /*a280*/  UMOV UR4, 0x7d2cafe2 ;  /* 0x7d2cafe200047882 */ /* 0x000fe20000000000 */
[----:B------:R-:W-:Y:S01]  /*a290*/  IMAD.MOV.U32 R12, RZ, RZ, 0x41ad3b5a ;  /* 0x41ad3b5aff0c7424 */ /* 0x000fe200078e00ff */
[----:B------:R-:W-:Y:S01]  /*a2a0*/  ISETP.NE.AND P1, PT, R0, RZ, PT ;  /* 0x000000ff0000720c */ /* 0x000fe20003f25270 */
[----:B------:R-:W-:Y:S01]  /*a2b0*/  IMAD.MOV.U32 R13, RZ, RZ, 0x3ed0f5d2 ;  /* 0x3ed0f5d2ff0d7424 */ /* 0x000fe200078e00ff */
[----:B------:R-:W-:Y:S01]  /*a2c0*/  UMOV UR5, 0x3eb0f5ff ;  /* 0x3eb0f5ff00057882 */ /* 0x000fe20000000000 */
[----:B------:R-:W-:-:S10]  /*a2d0*/  IMAD.MOV.U32 R37, RZ, RZ, R23 ;  /* 0x000000ffff257224 */ /* 0x000fd400078e0017 */
        /* <DEDUP_REMOVED lines=84> */
[--C-:B------:R-:W-:Y:S02]  /*a820*/  DFMA R8, R10, UR4, R12.reuse ;  /* 0x000000040a087c2b */ /* 0x100fe4000800000c */
[----:B------:R-:W-:-:S06]  /*a830*/  DADD R20, R6, -R12 ;  /* 0x0000000006147229 */ /* 0x000fcc000000080c */
[----:B------:R-:W-:Y:S01]  /*a840*/  DFMA R6, -R10, UR4, R8 ;  /* 0x000000040a067c2b */ /* 0x000fe20008000108 */
[----:B------:R-:W-:Y:S01]  /*a850*/  UMOV UR4, 0x3b39803f ;  /* 0x3b39803f00047882 */ /* 0x000fe20000000000 */
[----:B------:R-:W-:Y:S01]  /*a860*/  DADD R20, R14, R20 ;  /* 0x000000000e147229 */ /* 0x000fe20000000014 */
[----:B------:R-:W-:-:S05]  /*a870*/  UMOV UR5, 0x3c7abc9e ;  /* 0x3c7abc9e00057882 */ /* 0x000fca0000000000 */
[----:B------:R-:W-:Y:S01]  /*a880*/  DADD R6, -R12, R6 ;  /* 0x000000000c067229 */ /* 0x000fe20000000106 */
[----:B------:R-:W-:Y:S01]  /*a890*/  LOP3.LUT R13, R37, 0xff0fffff, RZ, 0xc0, !PT ;  /* 0xff0fffff250d7812 */ /* 0x000fe200078ec0ff */
[----:B------:R-:W-:-:S03]  /*a8a0*/  IMAD.MOV.U32 R12, RZ, RZ, R36 ;  /* 0x000000ffff0c7224 */ /* 0x000fc600078e0024 */
[----:B------:R-:W-:-:S03]  /*a8b0*/  SEL R13, R13, R37, P1 ;  /* 0x000000250d0d7207 */ /* 0x000fc60000800000 */
        /* <DEDUP_REMOVED lines=67> */
.L_x_58986:
[----:B------:R-:W-:Y:S01]  /*acf0*/  DSETP.NEU.AND P1, PT, |R6|, +INF , PT ;  /* 0x7ff000000600742a */ /* 0x000fe20003f2d200 */
[----:B------:R-:W-:Y:S01]  /*ad00*/  IMAD.MOV.U32 R35, RZ, RZ, 0x0 ;  /* 0x00000000ff237424 */ /* 0x000fe200078e00ff */
[----:B------:R-:W-:-:S12]  /*ad10*/  DADD R14, R12, R14 ;  /* 0x000000000c0e7229 */ /* 0x000fd8000000000e */
[----:B------:R-:W-:-:S10]  /*ad20*/  @P1 DFMA R6, R14, R6, R6 ;  /* 0x000000060e06122b */ /* 0x000fd40000000006 */
[----:B------:R-:W-:Y:S02]  /*ad30*/  IMAD.MOV.U32 R0, RZ, RZ, R6 ;  /* 0x000000ffff007224 */ /* 0x000fe400078e0006 */
[----:B------:R-:W-:Y:S01]  /*ad40*/  IMAD.MOV.U32 R9, RZ, RZ, R7 ;  /* 0x000000ffff097224 */ /* 0x000fe200078e0007 */
[----:B------:R-:W-:Y:S06]  /*ad50*/  RET.REL.NODEC R34 `(_ZN2at6native27unrolled_elementwise_kernelIZNS0_50_GLOBAL__N__2680c7bb_12_PowKernel_cu_140f0503_289622pow_scalar_tensor_implIdEEvRNS_18TensorIteratorBaseET_EUldE_St5arrayIPcLm2EELi4E23TrivialOffsetCalculatorILi1EjESC_NS0_6memory12LoadWithCastILi1EEENSD_13StoreWithCastILi1EEEEEviS6_T0_T2_T3_T4_T5_) ;  /* 0xffffff5022a87950 */ /* 0x000fec0003c3ffff */
.L_x_58987:
        /* <DEDUP_REMOVED lines=10> */
.L_x_71562:


//--------------------- .text._ZN2at6native18elementwise_kernelILi128ELi2EZNS0_22gpu_kernel_impl_nocastIZNS0_50_GLOBAL__N__2680c7bb_12_PowKernel_cu_140f0503_289622pow_scalar_tensor_implIdEEvRNS_18TensorIteratorBaseET_EUldE_EEvS6_RKS7_EUliE_EEviT1_ --------------------------
	.section	.text._ZN2at6native18elementwise_kernelILi128ELi2EZNS0_22gpu_kernel_impl_nocastIZNS0_50_GLOBAL__N__2680c7bb_12_PowKernel_cu_140f0503_289622pow_scalar_tensor_implIdEEvRNS_18TensorIteratorBaseET_EUldE_EEvS6_RKS7_EUliE_EEviT1_,"ax",@progbits
	.align	128
        .global         _ZN2at6native18elementwise_kernelILi128ELi2EZNS0_22gpu_kernel_impl_nocastIZNS0_50_GLOBAL__N__2680c7bb_12_PowKernel_cu_140f0503_289622pow_scalar_tensor_implIdEEvRNS_18TensorIteratorBaseET_EUldE_EEvS6_RKS7_EUliE_EEviT1_
        .type           _ZN2at6native18elementwise_kernelILi128ELi2EZNS0_22gpu_kernel_impl_nocastIZNS0_50_GLOBAL__N__2680c7bb_12_PowKernel_cu_140f0503_289622pow_scalar_tensor_implIdEEvRNS_18TensorIteratorBaseET_EUldE_EEvS6_RKS7_EUliE_EEviT1_,@function
        .size           _ZN2at6native18elementwise_kernelILi128ELi2EZNS0_22gpu_kernel_impl_nocastIZNS0_50_GLOBAL__N__2680c7bb_12_PowKernel_cu_140f0503_289622pow_scalar_tensor_implIdEEvRNS_18TensorIteratorBaseET_EUldE_EEvS6_RKS7_EUliE_EEviT1_,(.L_x_71563 - _ZN2at6native18elementwise_kernelILi128ELi2EZNS0_22gpu_kernel_impl_nocastIZNS0_50_GLOBAL__N__2680c7bb_12_PowKernel_cu_140f0503_289622pow_scalar_tensor_implIdEEvRNS_18TensorIteratorBaseET_EUldE_EEvS6_RKS7_EUliE_EEviT1_)
        .other          _ZN2at6native18elementwise_kernelILi128ELi2EZNS0_22gpu_kernel_impl_nocastIZNS0_50_GLOBAL__N__2680c7bb_12_PowKernel_cu_140f0503_289622pow_scalar_tensor_implIdEEvRNS_18TensorIteratorBaseET_EUldE_EEvS6_RKS7_EUliE_EEviT1_,@"STO_CUDA_ENTRY STV_DEFAULT"
_ZN2at6native18elementwise_kernelILi128ELi2EZNS0_22gpu_kernel_impl_nocastIZNS0_50_GLOBAL__N__2680c7bb_12_PowKernel_cu_140f0503_289622pow_scalar_tensor_implIdEEvRNS_18TensorIteratorBaseET_EUldE_EEvS6_RKS7_EUliE_EEviT1_:
.text._ZN2at6native18elementwise_kernelILi128ELi2EZNS0_22gpu_kernel_impl_nocastIZNS0_50_GLOBAL__N__2680c7bb_12_PowKernel_cu_140f0503_289622pow_scalar_tensor_implIdEEvRNS_18TensorIteratorBaseET_EUldE_EEvS6_RKS7_EUliE_EEviT1_:
        /* <DEDUP_REMOVED lines=312> */
.L_x_58990:
[----:B------:R-:W-:Y:S02]  /*1380*/  ULDC.64 UR6, c[0x0][0x418] ;  /* 0x0001060000067ab9 */ /* 0x000fe40000000a00 */
[----:B------:R-:W-:-:S04]  /*1390*/  IADD3 R8, P0, R0, UR6, RZ ;  /* 0x0000000600087c10 */ /* 0x000fc8000ff1e0ff */
[----:B------:R-:W-:Y:S01]  /*13a0*/  IADD3.X R9, RZ, UR7, RZ, P0, !PT ;  /* 0x00000007ff097c10 */ /* 0x000fe200087fe4ff */
[----:B------:R-:W-:-:S05]  /*13b0*/  ULDC.64 UR6, c[0x0][0x420] ;  /* 0x0001080000067ab9 */ /* 0x000fca0000000a00 */
[----:B------:R-:W2:Y:S01]  /*13c0*/  LDG.E.64 R8, desc[UR4][R8.64] ;  /* 0x0000000408087981 */ /* 0x000ea2000c1e1b00 */
[----:B------:R-:W-:Y:S01]  /*13d0*/  DADD R2, -RZ, |UR6| ;  /* 0x40000006ff027e29 */ /* 0x000fe20008000100 */
[----:B------:R-:W-:Y:S01]  /*13e0*/  ULDC.64 UR6, c[0x0][0x410] ;  /* 0x0001040000067ab9 */ /* 0x000fe20000000a00 */
[----:B------:R-:W-:Y:S01]  /*13f0*/  BSSY B1, `(.L_x_58991) ;  /* 0x0000009000017945 */ /* 0x000fe20003800000 */
[----:B------:R-:W-:Y:S02]  /*1400*/  IADD3 R10, P0, R11, UR6, RZ ;  /* 0x000000060b0a7c10 */ /* 0x000fe4000ff1e0ff */
[----:B------:R-:W-:-:S03]  /*1410*/  MOV R0, 0x1480 ;  /* 0x0000148000007802 */ /* 0x000fc60000000f00 */
[----:B------:R-:W-:Y:S02]  /*1420*/  IMAD.X R11, RZ, RZ, UR7, P0 ;  /* 0x00000007ff0b7e24 */ /* 0x000fe400080e06ff */
[----:B------:R-:W-:Y:S01]  /*1430*/  IMAD.MOV.U32 R12, RZ, RZ, R2 ;  /* 0x000000ffff0c7224 */ /* 0x000fe200078e0002 */
[----:B------:R-:W-:Y:S02]  /*1440*/  MOV R7, R3 ;  /* 0x0000000300077202 */ /* 0x000fe40000000f00 */
[----:B--2---:R-:W-:Y:S01]  /*1450*/  MOV R2, R8 ;  /* 0x0000000800027202 */ /* 0x004fe20000000f00 */
[----:B------:R-:W-:-:S07]  /*1460*/  IMAD.MOV.U32 R3, RZ, RZ, R9 ;  /* 0x000000ffff037224 */ /* 0x000fce00078e0009 */
[----:B------:R-:W-:Y:S05]  /*1470*/  CALL.REL.NOINC `($_ZN2at6native18elementwise_kernelILi128ELi2EZNS0_22gpu_kernel_impl_nocastIZNS0_50_GLOBAL__N__2680c7bb_12_PowKernel_cu_140f0503_289622pow_scalar_tensor_implIdEEvRNS_18TensorIteratorBaseET_EUldE_EEvS6_RKS7_EUliE_EEviT1_$__internal_accurate_pow) ;  /* 0x0000001c006c7944 */ /* 0x000fea0003c00000 */
[----:B------:R-:W-:Y:S05]  /*1480*/  BSYNC B1 ;  /* 0x0000000000017941 */ /* 0x000fea0003800000 */
.L_x_58991:
[----:B------:R-:W0:Y:S01]  /*1490*/  LDC.64 R2, c[0x0][0x420] ;  /* 0x00010800ff027b82 */ /* 0x000e220000000a00 */
[----:B------:R-:W-:Y:S01]  /*14a0*/  BSSY B1, `(.L_x_58992) ;  /* 0x0000026000017945 */ /* 0x000fe20003800000 */
[----:B------:R-:W-:Y:S01]  /*14b0*/  MOV R6, R4 ;  /* 0x0000000400067202 */ /* 0x000fe20000000f00 */
        /* <DEDUP_REMOVED lines=23> */
.L_x_58993:
        /* <DEDUP_REMOVED lines=8> */
[----:B------:R-:W-:Y:S02]  /*16b0*/  ISETP.EQ.U32.AND P2, PT, R0, RZ, PT ;  /* 0x000000ff0000720c */ /* 0x000fe40003f42070 */
[----:B------:R-:W-:Y:S02]  /*16c0*/  MOV R0, UR6 ;  /* 0x0000000600007c02 */ /* 0x000fe40008000f00 */
[----:B------:R-:W-:-:S04]  /*16d0*/  ISETP.EQ.AND.EX P0, PT, R7, -0x80000000, P0, P2 ;  /* 0x800000000700780c */ /* 0x000fc80000702320 */
[----:B------:R-:W-:-:S04]  /*16e0*/  SEL R7, R0, RZ, P0 ;  /* 0x000000ff00077207 */ /* 0x000fc80000000000 */
[----:B------:R-:W-:-:S07]  /*16f0*/  @!P1 LOP3.LUT R7, R7, 0x7ff00000, RZ, 0xfc, !PT ;  /* 0x7ff0000007079812 */ /* 0x000fce00078efcff */
.L_x_58994:
[----:B------:R-:W-:Y:S05]  /*1700*/  BSYNC B1 ;  /* 0x0000000000017941 */ /* 0x000fea0003800000 */
.L_x_58992:
        /* <DEDUP_REMOVED lines=18> */
.L_x_58998:
        /* <DEDUP_REMOVED lines=10> */
.L_x_58997:
[----:B------:R-:W-:-:S11]  /*18d0*/  DADD R6, R8, R2 ;  /* 0x0000000008067229 */ /* 0x000fd60000000002 */
.L_x_58996:
[----:B------:R-:W-:Y:S05]  /*18e0*/  BSYNC B1 ;  /* 0x0000000000017941 */ /* 0x000fea0003800000 */
.L_x_58995:
[----:B------:R-:W-:Y:S01]  /*18f0*/  DSETP.NEU.AND P0, PT, R2, 1, PT ;  /* 0x3ff000000200742a */ /* 0x000fe20003f0d000 */
[----:B------:R-:W-:-:S05]  /*1900*/  IMAD R5, R5, 0x100, R32 ;  /* 0x0000010005057824 */ /* 0x000fca00078e0220 */
[----:B------:R-:W-:-:S06]  /*1910*/  DSETP.EQ.OR P0, PT, R8, RZ, !P0 ;  /* 0x000000ff0800722a */ /* 0x000fcc0004702400 */
[----:B------:R-:W-:Y:S02]  /*1920*/  FSEL R2, R6, RZ, !P0 ;  /* 0x000000ff06027208 */ /* 0x000fe40004000000 */
[----:B------:R-:W-:Y:S02]  /*1930*/  FSEL R3, R7, 1.875, !P0 ;  /* 0x3ff0000007037808 */ /* 0x000fe40004000000 */
[----:B------:R-:W-:-:S03]  /*1940*/  IADD3 R7, R5, 0x80, RZ ;  /* 0x0000008005077810 */ /* 0x000fc60007ffe0ff */
[----:B------:R0:W-:Y:S04]  /*1950*/  STG.E.64 desc[UR4][R10.64], R2 ;  /* 0x000000020a007986 */ /* 0x0001e8000c101b04 */
.L_x_58989:
[----:B------:R-:W-:Y:S05]  /*1960*/  BSYNC B0 ;  /* 0x0000000000007941 */ /* 0x000fea0003800000 */
.L_x_58988:
[----:B------:R-:W-:Y:S02]  /*1970*/  ULDC UR6, c[0x0][0x210] ;  /* 0x0000840000067ab9 */ /* 0x000fe40000000800 */
[----:B------:R-:W-:-:S13]  /*1980*/  ISETP.GE.AND P0, PT, R7, UR6, PT ;  /* 0x0000000607007c0c */ /* 0x000fda000bf06270 */
[----:B------:R-:W-:Y:S05]  /*1990*/  @P0 EXIT ;  /* 0x000000000000094d */ /* 0x000fea0003800000 */
[----:B------:R-:W1:Y:S01]  /*19a0*/  LDC R6, c[0x0][0x218] ;  /* 0x00008600ff067b82 */ /* 0x000e620000000800 */
[----:B------:R-:W-:Y:S01]  /*19b0*/  IMAD.MOV.U32 R0, RZ, RZ, RZ ;  /* 0x000000ffff007224 */ /* 0x000fe200078e00ff */
[----:B0-----:R-:W-:Y:S02]  /*19c0*/  MOV R11, RZ ;  /* 0x000000ff000b7202 */ /* 0x001fe40000000f00 */
        /* <DEDUP_REMOVED lines=300> */
.L_x_58999:
        /* <DEDUP_REMOVED lines=17> */
.L_x_59000:
[----:B------:R-:W0:Y:S01]  /*2da0*/  LDC.64 R2, c[0x0][0x420] ;  /* 0x00010800ff027b82 */ /* 0x000e220000000a00 */
[----:B------:R-:W-:-:S04]  /*2db0*/  LOP3.LUT R0, R9, 0x7ff00000, RZ, 0xc0, !PT ;  /* 0x7ff0000009007812 */ /* 0x000fc800078ec0ff */
[----:B------:R-:W-:-:S04]  /*2dc0*/  LEA.HI R5, R0, 0xfffffc0c, RZ, 0xc ;  /* 0xfffffc0c00057811 */ /* 0x000fc800078f60ff */
[CC--:B------:R-:W-:Y:S02]  /*2dd0*/  SHF.L.U64.HI R6, R8.reuse, R5.reuse, R9 ;  /* 0x0000000508067219 */ /* 0x0c0fe40000010209 */
[----:B------:R-:W-:Y:S02]  /*2de0*/  SHF.L.U32 R0, R8, R5, RZ ;  /* 0x0000000508007219 */ /* 0x000fe400000006ff */
[----:B------:R-:W-:Y:S01]  /*2df0*/  MOV R5, R7 ;  /* 0x0000000700057202 */ /* 0x000fe20000000f00 */
        /* <DEDUP_REMOVED lines=14> */
[----:B------:R-:W-:Y:S01]  /*2ee0*/  BSSY B0, `(.L_x_59003) ;  /* 0x0000007000007945 */ /* 0x000fe20003800000 */
[----:B0-----:R-:W-:Y:S01]  /*2ef0*/  DSETP.NEU.AND P1, PT, R4, R8, PT ;  /* 0x000000080400722a */ /* 0x001fe20003f2d000 */
[----:B------:R-:W-:Y:S01]  /*2f00*/  MOV R4, R0 ;  /* 0x0000000000047202 */ /* 0x000fe20000000f00 */
[----:B------:R-:W-:-:S12]  /*2f10*/  IMAD.MOV.U32 R5, RZ, RZ, R7 ;  /* 0x000000ffff057224 */ /* 0x000fd800078e0007 */
[----:B------:R-:W-:Y:S05]  /*2f20*/  @!P1 BRA `(.L_x_59004) ;  /* 0x0000000000089947 */ /* 0x000fea0003800000 */
[----:B------:R-:W-:Y:S01]  /*2f30*/  MOV R4, 0x0 ;  /* 0x0000000000047802 */ /* 0x000fe20000000f00 */
[----:B------:R-:W-:-:S07]  /*2f40*/  IMAD.MOV.U32 R5, RZ, RZ, -0x80000 ;  /* 0xfff80000ff057424 */ /* 0x000fce00078e00ff */
.L_x_59004:
[----:B------:R-:W-:Y:S05]  /*2f50*/  BSYNC B0 ;  /* 0x0000000000007941 */ /* 0x000fea0003800000 */
.L_x_59003:
[----:B------:R-:W-:Y:S05]  /*2f60*/  BRA `(.L_x_59002) ;  /* 0x0000000000207947 */ /* 0x000fea0003800000 */
.L_x_59001:
[----:B------:R-:W0:Y:S01]  /*2f70*/  LDC R12, c[0x0][0x424] ;  /* 0x00010900ff0c7b82 */ /* 0x000e220000000800 */
[----:B------:R-:W-:Y:S01]  /*2f80*/  DSETP.NEU.AND P0, PT, |R8|, 0.5, PT ;  /* 0x3fe000000800742a */ /* 0x000fe20003f0d200 */
[----:B------:R-:W-:Y:S02]  /*2f90*/  ISETP.GE.AND P1, PT, R9, RZ, PT ;  /* 0x000000ff0900720c */ /* 0x000fe40003f26270 */
[----:B------:R-:W-:Y:S02]  /*2fa0*/  ISETP.EQ.U32.AND P2, PT, R0, RZ, PT ;  /* 0x000000ff0000720c */ /* 0x000fe40003f42070 */
[----:B------:R-:W-:Y:S02]  /*2fb0*/  MOV R4, RZ ;  /* 0x000000ff00047202 */ /* 0x000fe40000000f00 */
[----:B------:R-:W-:-:S04]  /*2fc0*/  ISETP.EQ.AND.EX P0, PT, R6, -0x80000000, P0, P2 ;  /* 0x800000000600780c */ /* 0x000fc80000702320 */
[----:B0-----:R-:W-:-:S04]  /*2fd0*/  SEL R5, R12, RZ, P0 ;  /* 0x000000ff0c057207 */ /* 0x001fc80000000000 */
[----:B------:R-:W-:-:S07]  /*2fe0*/  @!P1 LOP3.LUT R5, R5, 0x7ff00000, RZ, 0xfc, !PT ;  /* 0x7ff0000005059812 */ /* 0x000fce00078efcff */
.L_x_59002:
        /* <DEDUP_REMOVED lines=18> */
.L_x_59008:
        /* <DEDUP_REMOVED lines=10> */
.L_x_59007:
[----:B------:R-:W-:-:S11]  /*31b0*/  DADD R4, R8, R2 ;  /* 0x0000000008047229 */ /* 0x000fd60000000002 */
.L_x_59006:
[----:B------:R-:W-:Y:S05]  /*31c0*/  BSYNC B0 ;  /* 0x0000000000007941 */ /* 0x000fea0003800000 */
.L_x_59005:
[----:B------:R-:W-:-:S06]  /*31d0*/  DSETP.NEU.AND P0, PT, R2, 1, PT ;  /* 0x3ff000000200742a */ /* 0x000fcc0003f0d000 */
[----:B------:R-:W-:-:S06]  /*31e0*/  DSETP.EQ.OR P0, PT, R8, RZ, !P0 ;  /* 0x000000ff0800722a */ /* 0x000fcc0004702400 */
[----:B------:R-:W-:Y:S02]  /*31f0*/  FSEL R2, R4, RZ, !P0 ;  /* 0x000000ff04027208 */ /* 0x000fe40004000000 */
[----:B------:R-:W-:-:S05]  /*3200*/  FSEL R3, R5, 1.875, !P0 ;  /* 0x3ff0000005037808 */ /* 0x000fca0004000000 */
[----:B------:R-:W-:Y:S01]  /*3210*/  STG.E.64 desc[UR4][R10.64], R2 ;  /* 0x000000020a007986 */ /* 0x000fe2000c101b04 */
[----:B------:R-:W-:Y:S05]  /*3220*/  EXIT ;  /* 0x000000000000794d */ /* 0x000fea0003800000 */
        .type           $_ZN2at6native18elementwise_kernelILi128ELi2EZNS0_22gpu_kernel_impl_nocastIZNS0_50_GLOBAL__N__2680c7bb_12_PowKernel_cu_140f0503_289622pow_scalar_tensor_implIdEEvRNS_18TensorIteratorBaseET_EUldE_EEvS6_RKS7_EUliE_EEviT1_$__internal_accurate_pow,@function
        .size           $_ZN2at6native18elementwise_kernelILi128ELi2EZNS0_22gpu_kernel_impl_nocastIZNS0_50_GLOBAL__N__2680c7bb_12_PowKernel_cu_140f0503_289622pow_scalar_tensor_implIdEEvRNS_18TensorIteratorBaseET_EUldE_EEvS6_RKS7_EUliE_EEviT1_$__internal_accurate_pow,(.L_x_71563 - $_ZN2at6native18elementwise_kernelILi128ELi2EZNS0_22gpu_kernel_impl_nocastIZNS0_50_GLOBAL__N__2680c7bb_12_PowKernel_cu_140f0503_289622pow_scalar_tensor_implIdEEvRNS_18TensorIteratorBaseET_EUldE_EEvS6_RKS7_EUliE_EEviT1_$__internal_accurate_pow)
$_ZN2at6native18elementwise_kernelILi128ELi2EZNS0_22gpu_kernel_impl_nocastIZNS0_50_GLOBAL__N__2680c7bb_12_PowKernel_cu_140f0503_289622pow_scalar_tensor_implIdEEvRNS_18TensorIteratorBaseET_EUldE_EEvS6_RKS7_EUliE_EEviT1_$__internal_accurate_pow:
[----:B------:R-:W-:Y:S01]  /*3230*/  SHF.R.U32.HI R4, RZ, 0x14, R7 ;  /* 0x00000014ff047819 */ /* 0x000fe20000011607 */
[----:B------:R-:W-:Y:S01]  /*3240*/  HFMA2.MMA R21, -RZ, RZ, 1.703125, -23840 ;  /* 0x3ed0f5d2ff157435 */ /* 0x000fe200000001ff */
[----:B------:R-:W-:Y:S01]  /*3250*/  MOV R6, R12 ;  /* 0x0000000c00067202 */ /* 0x000fe20000000f00 */
[----:B------:R-:W-:Y:S01]  /*3260*/  UMOV UR6, 0x7d2cafe2 ;  /* 0x7d2cafe200067882 */ /* 0x000fe20000000000 */
[----:B------:R-:W-:Y:S01]  /*3270*/  ISETP.NE.AND P0, PT, R4, RZ, PT ;  /* 0x000000ff0400720c */ /* 0x000fe20003f05270 */
[----:B------:R-:W-:Y:S01]  /*3280*/  UMOV UR7, 0x3eb0f5ff ;  /* 0x3eb0f5ff00077882 */ /* 0x000fe20000000000 */
[----:B------:R-:W-:-:S11]  /*3290*/  MOV R20, 0x41ad3b5a ;  /* 0x41ad3b5a00147802 */ /* 0x000fd60000000f00 */
[----:B------:R-:W-:Y:S01]  /*32a0*/  @!P0 DMUL R16, R6, 1.80143985094819840000e+16 ;  /* 0x4350000006108828 */ /* 0x000fe20000000000 */
[----:B------:R-:W-:-:S09]  /*32b0*/  IMAD.MOV.U32 R6, RZ, RZ, R7 ;  /* 0x000000ffff067224 */ /* 0x000fd200078e0007 */
[----:B------:R-:W-:Y:S02]  /*32c0*/  @!P0 MOV R6, R17 ;  /* 0x0000001100068202 */ /* 0x000fe40000000f00 */
[----:B------:R-:W-:Y:S02]  /*32d0*/  @!P0 LEA.HI R4, R17, 0xffffffca, RZ, 0xc ;  /* 0xffffffca11048811 */ /* 0x000fe400078f60ff */
[----:B------:R-:W-:-:S04]  /*32e0*/  LOP3.LUT R6, R6, 0x800fffff, RZ, 0xc0, !PT ;  /* 0x800fffff06067812 */ /* 0x000fc800078ec0ff */
[----:B------:R-:W-:Y:S02]  /*32f0*/  LOP3.LUT R7, R6, 0x3ff00000, RZ, 0xfc, !PT ;  /* 0x3ff0000006077812 */ /* 0x000fe400078efcff */
[----:B------:R-:W-:Y:S01]  /*3300*/  MOV R6, R12 ;  /* 0x0000000c00067202 */ /* 0x000fe20000000f00 */
[----:B------:R-:W-:Y:S01]  /*3310*/  @!P0 IMAD.MOV.U32 R6, RZ, RZ, R16 ;  /* 0x000000ffff068224 */ /* 0x000fe200078e0010 */
[----:B------:R-:W-:Y:S01]  /*3320*/  ISETP.GE.U32.AND P1, PT, R7, 0x3ff6a09f, PT ;  /* 0x3ff6a09f0700780c */ /* 0x000fe20003f26070 */
[----:B------:R-:W-:Y:S01]  /*3330*/  IMAD.MOV.U32 R12, RZ, RZ, RZ ;  /* 0x000000ffff0c7224 */ /* 0x000fe200078e00ff */
[----:B------:R-:W-:-:S11]  /*3340*/  IADD3 R16, R4, -0x3ff, RZ ;  /* 0xfffffc0104107810 */ /* 0x000fd60007ffe0ff */
[----:B------:R-:W-:Y:S01]  /*3350*/  @P1 IADD3 R13, R7, -0x100000, RZ ;  /* 0xfff00000070d1810 */ /* 0x000fe20007ffe0ff */
[----:B------:R-:W-:Y:S01]  /*3360*/  @P1 VIADD R16, R4, 0xfffffc02 ;  /* 0xfffffc0204101836 */ /* 0x000fe20000000000 */
[----:B------:R-:W-:Y:S02]  /*3370*/  SHF.L.U32 R4, R3, 0x1, RZ ;  /* 0x0000000103047819 */ /* 0x000fe400000006ff */
[----:B------:R-:W-:Y:S02]  /*3380*/  @P1 MOV R7, R13 ;  /* 0x0000000d00071202 */ /* 0x000fe40000000f00 */
[----:B------:R-:W-:-:S04]  /*3390*/  ISETP.GT.U32.AND P0, PT, R4, -0x2000001, PT ;  /* 0xfdffffff0400780c */ /* 0x000fc80003f04070 */
        /* <DEDUP_REMOVED lines=8> */
[CC--:B------:R-:W-:Y:S02]  /*3420*/  DMUL R26, R14.reuse, R14.reuse ;  /* 0x0000000e0e1a7228 */ /* 0x0c0fe40000000000 */
[----:B------:R-:W-:-:S06]  /*3430*/  DMUL R28, R14, R14 ;  /* 0x0000000e0e1c7228 */ /* 0x000fcc0000000000 */
        /* <DEDUP_REMOVED lines=22> */
[----:B------:R-:W-:Y:S01]  /*35a0*/  MOV R6, R12 ;  /* 0x0000000c00067202 */ /* 0x000fe20000000f00 */
[----:B------:R-:W-:Y:S02]  /*35b0*/  DFMA R30, R12, R28, R30 ;  /* 0x0000001c0c1e722b */ /* 0x000fe4000000001e */
        /* <DEDUP_REMOVED lines=30> */
[----:B------:R-:W-:Y:S01]  /*37a0*/  HFMA2.MMA R13, -RZ, RZ, 3.59375, 0 ;  /* 0x43300000ff0d7435 */ /* 0x000fe200000001ff */
[----:B------:R-:W-:-:S05]  /*37b0*/  LOP3.LUT R12, R16, 0x80000000, RZ, 0x3c, !PT ;  /* 0x80000000100c7812 */ /* 0x000fca00078e3cff */
        /* <DEDUP_REMOVED lines=11> */
[----:B------:R-:W-:-:S03]  /*3870*/  IMAD.MOV.U32 R14, RZ, RZ, R2 ;  /* 0x000000ffff0e7224 */ /* 0x000fc600078e0002 */
[----:B------:R-:W-:Y:S01]  /*3880*/  SEL R15, R15, R3, P0 ;  /* 0x000000030f0f7207 */ /* 0x000fe20000000000 */
[----:B------:R-:W-:-:S08]  /*3890*/  DADD R20, -R16, R20 ;  /* 0x0000000010147229 */ /* 0x000fd00000000114 */
        /* <DEDUP_REMOVED lines=9> */
[----:B------:R-:W-:Y:S02]  /*3930*/  DFMA R6, R6, R14, R12 ;  /* 0x0000000e0606722b */ /* 0x000fe4000000000c */
[----:B------:R-:W-:Y:S01]  /*3940*/  HFMA2.MMA R15, -RZ, RZ, 1.9912109375, 0.00128841400146484375 ;  /* 0x3ff71547ff0f7435 */ /* 0x000fe200000001ff */
[----:B------:R-:W-:-:S05]  /*3950*/  MOV R14, 0x652b82fe ;  /* 0x652b82fe000e7802 */ /* 0x000fca0000000f00 */
        /* <DEDUP_REMOVED lines=48> */
[----:B------:R-:W-:-:S03]  /*3c60*/  @!P0 IMAD.MOV.U32 R12, RZ, RZ, R18 ;  /* 0x000000ffff0c8224 */ /* 0x000fc600078e0012 */
[----:B------:R-:W-:Y:S02]  /*3c70*/  @!P0 SHF.R.S32.HI R13, RZ, 0x1, R2 ;  /* 0x00000001ff0d8819 */ /* 0x000fe40000011402 */
[----:B------:R-:W-:Y:S02]  /*3c80*/  FSEL R2, R20, RZ, P1 ;  /* 0x000000ff14027208 */ /* 0x000fe40000800000 */
[----:B------:R-:W-:Y:S02]  /*3c90*/  @!P0 IADD3 R14, R14, -R13, RZ ;  /* 0x8000000d0e0e8210 */ /* 0x000fe40007ffe0ff */
[----:B------:R-:W-:Y:S02]  /*3ca0*/  @!P0 LEA R13, R13, R19, 0x14 ;  /* 0x000000130d0d8211 */ /* 0x000fe400078ea0ff */
[----:B------:R-:W-:Y:S02]  /*3cb0*/  @!P0 LEA R15, R14, 0x3ff00000, 0x14 ;  /* 0x3ff000000e0f8811 */ /* 0x000fe400078ea0ff */
[----:B------:R-:W-:-:S06]  /*3cc0*/  @!P0 MOV R14, RZ ;  /* 0x000000ff000e8202 */ /* 0x000fcc0000000f00 */
[----:B------:R-:W-:-:S11]  /*3cd0*/  @!P0 DMUL R2, R12, R14 ;  /* 0x0000000e0c028228 */ /* 0x000fd60000000000 */
.L_x_59009:
[----:B------:R-:W-:Y:S02]  /*3ce0*/  DSETP.NEU.AND P0, PT, |R2|, +INF , PT ;  /* 0x7ff000000200742a */ /* 0x000fe40003f0d200 */
[----:B------:R-:W-:-:S12]  /*3cf0*/  DADD R16, R6, R16 ;  /* 0x0000000006107229 */ /* 0x000fd80000000010 */
[----:B------:R-:W-:-:S10]  /*3d00*/  @P0 DFMA R2, R16, R2, R2 ;  /* 0x000000021002022b */ /* 0x000fd40000000002 */
[----:B------:R-:W-:Y:S01]  /*3d10*/  MOV R4, R2 ;  /* 0x0000000200047202 */ /* 0x000fe20000000f00 */
[----:B------:R-:W-:Y:S01]  /*3d20*/  IMAD.MOV.U32 R7, RZ, RZ, R3 ;  /* 0x000000ffff077224 */ /* 0x000fe200078e0003 */
[----:B------:R-:W-:Y:S02]  /*3d30*/  MOV R2, R0 ;  /* 0x0000000000027202 */ /* 0x000fe40000000f00 */
[----:B------:R-:W-:-:S04]  /*3d40*/  MOV R3, 0x0 ;  /* 0x0000000000037802 */ /* 0x000fc80000000f00 */
[----:B------:R-:W-:Y:S05]  /*3d50*/  RET.REL.NODEC R2 `(_ZN2at6native18elementwise_kernelILi128ELi2EZNS0_22gpu_kernel_impl_nocastIZNS0_50_GLOBAL__N__2680c7bb_12_PowKernel_cu_140f0503_289622pow_scalar_tensor_implIdEEvRNS_18TensorIteratorBaseET_EUldE_EEvS6_RKS7_EUliE_EEviT1_) ;  /* 0xffffffc002a87950 */ /* 0x000fea0003c3ffff */
.L_x_59010:
        /* <DEDUP_REMOVED lines=10> */
.L_x_71563:


//--------------------- .text._ZN2at6native27unrolled_elementwise_kernelIZNS0_50_GLOBAL__N__2680c7bb_12_PowKernel_cu_140f0503_289622pow_scalar_tensor_implIdEEvRNS_18TensorIteratorBaseET_EUldE_St5arrayIPcLm2EELi4E23TrivialOffsetCalculatorILi1EjESC_NS0_6memory15LoadWithoutCastENSD_16StoreWithoutCastEEEviS6_T0_T2_T3_T4_T5_ --------------------------
	.section	.text._ZN2at6native27unrolled_elementwise_kernelIZNS0_50_GLOBAL__N__2680c7bb_12_PowKernel_cu_140f0503_289622pow_scalar_tensor_implIdEEvRNS_18TensorIteratorBaseET_EUldE_St5arrayIPcLm2EELi4E23TrivialOffsetCalculatorILi1EjESC_NS0_6memory15LoadWithoutCastENSD_16StoreWithoutCastEEEviS6_T0_T2_T3_T4_T5_,"ax",@progbits
	.align	128
        .global         _ZN2at6native27unrolled_elementwise_kernelIZNS0_50_GLOBAL__N__2680c7bb_12_PowKernel_cu_140f0503_289622pow_scalar_tensor_implIdEEvRNS_18TensorIteratorBaseET_EUldE_St5arrayIPcLm2EELi4E23TrivialOffsetCalculatorILi1EjESC_NS0_6memory15LoadWithoutCastENSD_16StoreWithoutCastEEEviS6_T0_T2_T3_T4_T5_
        .type           _ZN2at6native27unrolled_elementwise_kernelIZNS0_50_GLOBAL__N__2680c7bb_12_PowKernel_cu_140f0503_289622pow_scalar_tensor_implIdEEvRNS_18TensorIteratorBaseET_EUldE_St5arrayIPcLm2EELi4E23TrivialOffsetCalculatorILi1EjESC_NS0_6memory15LoadWithoutCastENSD_16StoreWithoutCastEEEviS6_T0_T2_T3_T4_T5_,@function
        .size           _ZN2at6native27unrolled_elementwise_kernelIZNS0_50_GLOBAL__N__2680c7bb_12_PowKernel_cu_140f0503_289622pow_scalar_tensor_implIdEEvRNS_18TensorIteratorBaseET_EUldE_St5arrayIPcLm2EELi4E23TrivialOffsetCalculatorILi1EjESC_NS0_6memory15LoadWithoutCastENSD_16StoreWithoutCastEEEviS6_T0_T2_T3_T4_T5_,(.L_x_71564 - _ZN2at6native27unrolled_elementwise_kernelIZNS0_50_GLOBAL__N__2680c7bb_12_PowKernel_cu_140f0503_289622pow_scalar_tensor_implIdEEvRNS_18TensorIteratorBaseET_EUldE_St5arrayIPcLm2EELi4E23TrivialOffsetCalculatorILi1EjESC_NS0_6memory15LoadWithoutCastENSD_16StoreWithoutCastEEEviS6_T0_T2_T3_T4_T5_)
        .other          _ZN2at6native27unrolled_elementwise_kernelIZNS0_50_GLOBAL__N__2680c7bb_12_PowKernel_cu_140f0503_289622pow_scalar_tensor_implIdEEvRNS_18TensorIteratorBaseET_EUldE_St5arrayIPcLm2EELi4E23TrivialOffsetCalculatorILi1EjESC_NS0_6memory15LoadWithoutCastENSD_16StoreWithoutCastEEEviS6_T0_T2_T3_T4_T5_,@"STO_CUDA_ENTRY STV_DEFAULT"
_ZN2at6native27unrolled_elementwise_kernelIZNS0_50_GLOBAL__N__2680c7bb_12_PowKernel_cu_140f0503_289622pow_scalar_tensor_implIdEEvRNS_18TensorIteratorBaseET_EUldE_St5arrayIPcLm2EELi4E23TrivialOffsetCalculatorILi1EjESC_NS0_6memory15LoadWithoutCastENSD_16StoreWithoutCastEEEviS6_T0_T2_T3_T4_T5_:
.text._ZN2at6native27unrolled_elementwise_kernelIZNS0_50_GLOBAL__N__2680c7bb_12_PowKernel_cu_140f0503_289622pow_scalar_tensor_implIdEEvRNS_18TensorIteratorBaseET_EUldE_St5arrayIPcLm2EELi4E23TrivialOffsetCalculatorILi1EjESC_NS0_6memory15LoadWithoutCastENSD_16StoreWithoutCastEEEviS6_T0_T2_T3_T4_T5_:
[----:B------:R-:W-:Y:S01]  /*0000*/  LDC R1, c[0x0][0x28] ;  /* 0x00000a00ff017b82 */ /* 0x000fe20000000800 */
[----:B------:R-:W0:Y:S07]  /*0010*/  S2R R2, SR_CTAID.X ;  /* 0x0000000000027919 */ /* 0x000e2e0000002500 */
[----:B------:R-:W0:Y:S01]  /*0020*/  LDC R3, c[0x0][0x210] ;  /* 0x00008400ff037b82 */ /* 0x000e220000000800 */
[----:B------:R-:W-:Y:S01]  /*0030*/  CS2R R26, SRZ ;  /* 0x00000000001a7805 */ /* 0x000fe2000001ff00 */
[----:B------:R-:W-:Y:S01]  /*0040*/  ULDC.64 UR4, c[0x0][0x208] ;  /* 0x0000820000047ab9 */ /* 0x000fe20000000a00 */
[----:B------:R-:W1:Y:S01]  /*0050*/  S2R R0, SR_TID.X ;  /* 0x0000000000007919 */ /* 0x000e620000002100 */
[----:B------:R-:W-:Y:S01]  /*0060*/  ULDC.64 UR6, c[0x0][0x218] ;  /* 0x0000860000067ab9 */ /* 0x000fe20000000a00 */
[----:B------:R-:W-:Y:S01]  /*0070*/  CS2R R28, SRZ ;  /* 0x00000000001c7805 */ /* 0x000fe2000001ff00 */
        /* <DEDUP_REMOVED lines=9> */
[----:B------:R-:W-:Y:S02]  /*0110*/  @!P0 VIADD R11, R11, 0x80 ;  /* 0x000000800b0b8836 */ /* 0x000fe40000000000 */
[----:B0-----:R-:W-:-:S03]  /*0120*/  @!P2 IMAD.WIDE.U32 R4, R17, 0x8, R4 ;  /* 0x000000081104a825 */ /* 0x001fc600078e0004 */
[----:B------:R-:W-:-:S13]  /*0130*/  ISETP.GE.AND P3, PT, R11, R3, PT ;  /* 0x000000030b00720c */ /* 0x000fda0003f66270 */
[C---:B------:R-:W-:Y:S01]  /*0140*/  @!P3 IMAD R19, R2.reuse, 0x200, R11 ;  /* 0x000002000213b824 */ /* 0x040fe200078e020b */
[----:B------:R-:W0:Y:S01]  /*0150*/  @!P3 LDC.64 R8, c[0x0][0x230] ;  /* 0x00008c00ff08bb82 */ /* 0x000e220000000a00 */
[----:B------:R-:W-:Y:S02]  /*0160*/  @!P3 VIADD R11, R11, 0x80 ;  /* 0x000000800b0bb836 */ /* 0x000fe40000000000 */
[----:B-1----:R-:W-:Y:S01]  /*0170*/  @!P0 IMAD.WIDE.U32 R14, R15, 0x8, R6 ;  /* 0x000000080f0e8825 */ /* 0x002fe200078e0006 */
[----:B------:R-:W-:Y:S02]  /*0180*/  CS2R R6, SRZ ;  /* 0x0000000000067805 */ /* 0x000fe4000001ff00 */
[----:B------:R-:W-:Y:S01]  /*0190*/  ISETP.GE.AND P1, PT, R11, R3, PT ;  /* 0x000000030b00720c */ /* 0x000fe20003f26270 */
[----:B------:R-:W-:Y:S01]  /*01a0*/  IMAD.U32 R10, RZ, RZ, UR6 ;  /* 0x00000006ff0a7e24 */ /* 0x000fe2000f8e00ff */
[----:B------:R1:W5:Y:S04]  /*01b0*/  @!P0 LDG.E.64 R28, desc[UR4][R14.64] ;  /* 0x000000040e1c8981 */ /* 0x000368000c1e1b00 */
[----:B------:R1:W5:Y:S07]  /*01c0*/  @!P2 LDG.E.64 R6, desc[UR4][R4.64] ;  /* 0x000000040406a981 */ /* 0x00036e000c1e1b00 */
[----:B------:R-:W2:Y:S01]  /*01d0*/  @!P1 LDC.64 R12, c[0x0][0x230] ;  /* 0x00008c00ff0c9b82 */ /* 0x000ea20000000a00 */
[----:B------:R-:W-:-:S02]  /*01e0*/  @!P1 IMAD R11, R2, 0x200, R11 ;  /* 0x00000200020b9824 */ /* 0x000fc400078e020b */
[----:B0-----:R-:W-:Y:S01]  /*01f0*/  @!P3 IMAD.WIDE.U32 R16, R19, 0x8, R8 ;  /* 0x000000081310b825 */ /* 0x001fe200078e0008 */
[----:B------:R-:W-:-:S04]  /*0200*/  CS2R R8, SRZ ;  /* 0x0000000000087805 */ /* 0x000fc8000001ff00 */
[----:B------:R1:W5:Y:S01]  /*0210*/  @!P3 LDG.E.64 R26, desc[UR4][R16.64] ;  /* 0x00000004101ab981 */ /* 0x000362000c1e1b00 */
[----:B--2---:R-:W-:-:S05]  /*0220*/  @!P1 IMAD.WIDE.U32 R12, R11, 0x8, R12 ;  /* 0x000000080b0c9825 */ /* 0x004fca00078e000c */
[----:B------:R1:W5:Y:S01]  /*0230*/  @!P1 LDG.E.64 R8, desc[UR4][R12.64] ;  /* 0x000000040c089981 */ /* 0x000362000c1e1b00 */
[----:B------:R-:W-:-:S06]  /*0240*/  IMAD.U32 R11, RZ, RZ, UR7 ;  /* 0x00000007ff0b7e24 */ /* 0x000fcc000f8e00ff */
[----:B------:R-:W-:Y:S01]  /*0250*/  DSETP.NEU.AND P0, PT, R10, RZ, PT ;  /* 0x000000ff0a00722a */ /* 0x000fe20003f0d000 */
[----:B------:R-:W-:-:S13]  /*0260*/  BSSY B0, `(.L_x_59011) ;  /* 0x00001c6000007945 */ /* 0x000fda0003800000 */
[----:B-1----:R-:W-:Y:S05]  /*0270*/  @!P0 BRA `(.L_x_59012) ;  /* 0x0000001000008947 */ /* 0x002fea0003800000 */
[----:B------:R-:W-:Y:S04]  /*0280*/  BSSY B1, `(.L_x_59013) ;  /* 0x000003e000017945 */ /* 0x000fe80003800000 */
[----:B------:R-:W-:Y:S05]  /*0290*/  @P2 BRA `(.L_x_59014) ;  /* 0x0000000000f02947 */ /* 0x000fea0003800000 */
[----:B-----5:R-:W-:Y:S01]  /*02a0*/  LOP3.LUT R0, R7, 0x7ff00000, RZ, 0xc0, !PT ;  /* 0x7ff0000007007812 */ /* 0x020fe200078ec0ff */
[----:B------:R-:W-:Y:S01]  /*02b0*/  DADD R10, -RZ, |R10| ;  /* 0x00000000ff0a7229 */ /* 0x000fe2000000050a */
[----:B------:R-:W-:Y:S01]  /*02c0*/  BSSY B2, `(.L_x_59015) ;  /* 0x000000a000027945 */ /* 0x000fe20003800000 */
[----:B------:R-:W-:Y:S01]  /*02d0*/  IMAD.MOV.U32 R30, RZ, RZ, R6 ;  /* 0x000000ffff1e7224 */ /* 0x000fe200078e0006 */
[----:B------:R-:W-:-:S04]  /*02e0*/  LEA.HI R5, R0, 0xfffffc0c, RZ, 0xc ;  /* 0xfffffc0c00057811 */ /* 0x000fc800078f60ff */
[CC--:B------:R-:W-:Y:S02]  /*02f0*/  SHF.L.U32 R0, R6.reuse, R5.reuse, RZ ;  /* 0x0000000506007219 */ /* 0x0c0fe400000006ff */
[--C-:B------:R-:W-:Y:S02]  /*0300*/  SHF.L.U64.HI R5, R6, R5, R7.reuse ;  /* 0x0000000506057219 */ /* 0x100fe40000010207 */
[----:B------:R-:W-:Y:S02]  /*0310*/  ISETP.NE.U32.AND P0, PT, R0, RZ, PT ;  /* 0x000000ff0000720c */ /* 0x000fe40003f05070 */
[----:B------:R-:W-:Y:S02]  /*0320*/  MOV R0, 0x360 ;  /* 0x0000036000007802 */ /* 0x000fe40000000f00 */
[----:B------:R-:W-:Y:S01]  /*0330*/  ISETP.NE.AND.EX P0, PT, R5, -0x80000000, PT, P0 ;  /* 0x800000000500780c */ /* 0x000fe20003f05300 */
[----:B------:R-:W-:-:S12]  /*0340*/  IMAD.MOV.U32 R5, RZ, RZ, R7 ;  /* 0x000000ffff057224 */ /* 0x000fd800078e0007 */
[----:B------:R-:W-:Y:S05]  /*0350*/  CALL.REL.NOINC `($_ZN2at6native27unrolled_elementwise_kernelIZNS0_50_GLOBAL__N__2680c7bb_12_PowKernel_cu_140f0503_289622pow_scalar_tensor_implIdEEvRNS_18TensorIteratorBaseET_EUldE_St5arrayIPcLm2EELi4E23TrivialOffsetCalculatorILi1EjESC_NS0_6memory15LoadWithoutCastENSD_16StoreWithoutCastEEEviS6_T0_T2_T3_T4_T5_$__internal_accurate_pow) ;  /* 0x0000001c00507944 */ /* 0x000fea0003c00000 */
[----:B------:R-:W-:Y:S05]  /*0360*/  BSYNC B2 ;  /* 0x0000000000027941 */ /* 0x000fea0003800000 */
.L_x_59015:
[----:B------:R-:W0:Y:S01]  /*0370*/  LDC R0, c[0x0][0x21c] ;  /* 0x00008700ff007b82 */ /* 0x000e220000000800 */
[----:B------:R-:W-:Y:S02]  /*0380*/  ULDC.64 UR6, c[0x0][0x218] ;  /* 0x0000860000067ab9 */ /* 0x000fe40000000a00 */
[----:B------:R-:W-:Y:S02]  /*0390*/  IMAD.U32 R10, RZ, RZ, UR6 ;  /* 0x00000006ff0a7e24 */ /* 0x000fe4000f8e00ff */
[----:B------:R-:W-:-:S06]  /*03a0*/  IMAD.U32 R11, RZ, RZ, UR7 ;  /* 0x00000007ff0b7e24 */ /* 0x000fcc000f8e00ff */
[----:B------:R-:W-:-:S10]  /*03b0*/  DADD R4, R6, R10 ;  /* 0x0000000006047229 */ /* 0x000fd4000000000a */
[----:B------:R-:W-:Y:S02]  /*03c0*/  LOP3.LUT R4, R5, 0x7ff00000, RZ, 0xc0, !PT ;  /* 0x7ff0000005047812 */ /* 0x000fe400078ec0ff */
[----:B0-----:R-:W-:Y:S02]  /*03d0*/  ISETP.GT.AND P1, PT, R0, -0x1, PT ;  /* 0xffffffff0000780c */ /* 0x001fe40003f24270 */
[----:B------:R-:W-:Y:S02]  /*03e0*/  ISETP.NE.AND P2, PT, R4, 0x7ff00000, PT ;  /* 0x7ff000000400780c */ /* 0x000fe40003f45270 */
[----:B------:R-:W-:-:S09]  /*03f0*/  ISETP.LT.AND P0, PT, R0, RZ, !P0 ;  /* 0x000000ff0000720c */ /* 0x000fd20004701270 */
        /* <DEDUP_REMOVED lines=8> */
.L_x_59016:
        /* <DEDUP_REMOVED lines=15> */
.L_x_59020:
        /* <DEDUP_REMOVED lines=9> */
.L_x_59019:
[----:B------:R-:W-:-:S11]  /*0600*/  DADD R12, R6, R10 ;  /* 0x00000000060c7229 */ /* 0x000fd6000000000a */
.L_x_59018:
[----:B------:R-:W-:Y:S05]  /*0610*/  BSYNC B2 ;  /* 0x0000000000027941 */ /* 0x000fea0003800000 */
.L_x_59017:
[----:B------:R-:W-:-:S06]  /*0620*/  DSETP.NEU.AND P0, PT, R6, RZ, PT ;  /* 0x000000ff0600722a */ /* 0x000fcc0003f0d000 */
[----:B------:R-:W-:-:S06]  /*0630*/  DSETP.EQ.OR P0, PT, R10, 1, !P0 ;  /* 0x3ff000000a00742a */ /* 0x000fcc0004702400 */
[----:B------:R-:W-:Y:S02]  /*0640*/  FSEL R6, R12, RZ, !P0 ;  /* 0x000000ff0c067208 */ /* 0x000fe40004000000 */
[----:B------:R-:W-:-:S07]  /*0650*/  FSEL R7, R13, 1.875, !P0 ;  /* 0x3ff000000d077808 */ /* 0x000fce0004000000 */
.L_x_59014:
[----:B------:R-:W-:Y:S05]  /*0660*/  BSYNC B1 ;  /* 0x0000000000017941 */ /* 0x000fea0003800000 */
.L_x_59013:
[----:B------:R-:W0:Y:S01]  /*0670*/  S2R R4, SR_TID.X ;  /* 0x0000000000047919 */ /* 0x000e220000002100 */
[----:B------:R-:W-:Y:S01]  /*0680*/  BSSY B1, `(.L_x_59021) ;  /* 0x0000040000017945 */ /* 0x000fe20003800000 */
[----:B0-----:R-:W-:-:S05]  /*0690*/  VIADD R0, R4, 0x80 ;  /* 0x0000008004007836 */ /* 0x001fca0000000000 */
[----:B------:R-:W-:-:S13]  /*06a0*/  ISETP.GE.AND P0, PT, R0, R3, PT ;  /* 0x000000030000720c */ /* 0x000fda0003f06270 */
        /* <DEDUP_REMOVED lines=14> */
.L_x_59023:
        /* <DEDUP_REMOVED lines=17> */
.L_x_59024:
        /* <DEDUP_REMOVED lines=15> */
.L_x_59028:
        /* <DEDUP_REMOVED lines=9> */
.L_x_59027:
[----:B------:R-:W-:-:S11]  /*0a20*/  DADD R12, R28, R10 ;  /* 0x000000001c0c7229 */ /* 0x000fd6000000000a */
.L_x_59026:
[----:B------:R-:W-:Y:S05]  /*0a30*/  BSYNC B2 ;  /* 0x0000000000027941 */ /* 0x000fea0003800000 */
.L_x_59025:
[----:B------:R-:W-:-:S06]  /*0a40*/  DSETP.NEU.AND P0, PT, R28, RZ, PT ;  /* 0x000000ff1c00722a */ /* 0x000fcc0003f0d000 */
[----:B------:R-:W-:-:S06]  /*0a50*/  DSETP.EQ.OR P0, PT, R10, 1, !P0 ;  /* 0x3ff000000a00742a */ /* 0x000fcc0004702400 */
[----:B------:R-:W-:Y:S02]  /*0a60*/  FSEL R28, R12, RZ, !P0 ;  /* 0x000000ff0c1c7208 */ /* 0x000fe40004000000 */
[----:B------:R-:W-:-:S07]  /*0a70*/  FSEL R29, R13, 1.875, !P0 ;  /* 0x3ff000000d1d7808 */ /* 0x000fce0004000000 */
.L_x_59022:
[----:B------:R-:W-:Y:S05]  /*0a80*/  BSYNC B1 ;  /* 0x0000000000017941 */ /* 0x000fea0003800000 */
.L_x_59021:
[----:B------:R-:W-:Y:S01]  /*0a90*/  VIADD R0, R4, 0x100 ;  /* 0x0000010004007836 */ /* 0x000fe20000000000 */
[----:B------:R-:W-:Y:S04]  /*0aa0*/  BSSY B1, `(.L_x_59029) ;  /* 0x000003f000017945 */ /* 0x000fe80003800000 */
        /* <DEDUP_REMOVED lines=15> */
.L_x_59031:
        /* <DEDUP_REMOVED lines=17> */
.L_x_59032:
        /* <DEDUP_REMOVED lines=15> */
.L_x_59036:
        /* <DEDUP_REMOVED lines=9> */
.L_x_59035:
[----:B------:R-:W-:-:S11]  /*0e30*/  DADD R12, R26, R10 ;  /* 0x000000001a0c7229 */ /* 0x000fd6000000000a */
.L_x_59034:
[----:B------:R-:W-:Y:S05]  /*0e40*/  BSYNC B2 ;  /* 0x0000000000027941 */ /* 0x000fea0003800000 */
.L_x_59033:
[----:B------:R-:W-:-:S06]  /*0e50*/  DSETP.NEU.AND P0, PT, R26, RZ, PT ;  /* 0x000000ff1a00722a */ /* 0x000fcc0003f0d000 */
[----:B------:R-:W-:-:S06]  /*0e60*/  DSETP.EQ.OR P0, PT, R10, 1, !P0 ;  /* 0x3ff000000a00742a */ /* 0x000fcc0004702400 */
[----:B------:R-:W-:Y:S02]  /*0e70*/  FSEL R26, R12, RZ, !P0 ;  /* 0x000000ff0c1a7208 */ /* 0x000fe40004000000 */
[----:B------:R-:W-:-:S07]  /*0e80*/  FSEL R27, R13, 1.875, !P0 ;  /* 0x3ff000000d1b7808 */ /* 0x000fce0004000000 */
.L_x_59030:
[----:B------:R-:W-:Y:S05]  /*0e90*/  BSYNC B1 ;  /* 0x0000000000017941 */ /* 0x000fea0003800000 */
.L_x_59029:
[----:B------:R-:W-:-:S05]  /*0ea0*/  VIADD R4, R4, 0x180 ;  /* 0x0000018004047836 */ /* 0x000fca0000000000 */
        /* <DEDUP_REMOVED lines=15> */
.L_x_59038:
[----:B------:R-:W0:Y:S08]  /*0fa0*/  LDC R0, c[0x0][0x21c] ;  /* 0x00008700ff007b82 */ /* 0x000e300000000800 */
        /* <DEDUP_REMOVED lines=14> */
.L_x_59039:
        /* <DEDUP_REMOVED lines=15> */
.L_x_59043:
        /* <DEDUP_REMOVED lines=9> */
.L_x_59042:
[----:B------:R-:W-:-:S11]  /*1210*/  DADD R12, R8, R4 ;  /* 0x00000000080c7229 */ /* 0x000fd60000000004 */
.L_x_59041:
[----:B------:R-:W-:Y:S05]  /*1220*/  BSYNC B1 ;  /* 0x0000000000017941 */ /* 0x000fea0003800000 */
.L_x_59040:
[----:B------:R-:W-:-:S06]  /*1230*/  DSETP.NEU.AND P0, PT, R8, RZ, PT ;  /* 0x000000ff0800722a */ /* 0x000fcc0003f0d000 */
[----:B------:R-:W-:-:S06]  /*1240*/  DSETP.EQ.OR P0, PT, R4, 1, !P0 ;  /* 0x3ff000000400742a */ /* 0x000fcc0004702400 */
[----:B------:R-:W-:Y:S02]  /*1250*/  FSEL R4, R12, RZ, !P0 ;  /* 0x000000ff0c047208 */ /* 0x000fe40004000000 */
[----:B------:R-:W-:Y:S01]  /*1260*/  FSEL R5, R13, 1.875, !P0 ;  /* 0x3ff000000d057808 */ /* 0x000fe20004000000 */
[----:B------:R-:W-:Y:S06]  /*1270*/  BRA `(.L_x_59037) ;  /* 0x0000000c00107947 */ /* 0x000fec0003800000 */
.L_x_59012:
[----:B------:R-:W-:Y:S04]  /*1280*/  BSSY B1, `(.L_x_59044) ;  /* 0x000002f000017945 */ /* 0x000fe80003800000 */
[----:B------:R-:W-:Y:S05]  /*1290*/  @P2 BRA `(.L_x_59045) ;  /* 0x0000000000b42947 */ /* 0x000fea0003800000 */
[C---:B-----5:R-:W-:Y:S01]  /*12a0*/  LOP3.LUT R4, R7.reuse, 0x7ff00000, RZ, 0xc0, !PT ;  /* 0x7ff0000007047812 */ /* 0x060fe200078ec0ff */
[----:B------:R-:W0:Y:S01]  /*12b0*/  LDC R14, c[0x0][0x21c] ;  /* 0x00008700ff0e7b82 */ /* 0x000e220000000800 */
[C---:B------:R-:W-:Y:S01]  /*12c0*/  DSETP.NEU.AND P0, PT, |R6|.reuse, 0.5, PT ;  /* 0x3fe000000600742a */ /* 0x040fe20003f0d200 */
[----:B------:R-:W-:Y:S01]  /*12d0*/  ISETP.GE.AND P2, PT, R7, RZ, PT ;  /* 0x000000ff0700720c */ /* 0x000fe20003f46270 */
[----:B------:R-:W-:Y:S01]  /*12e0*/  BSSY B2, `(.L_x_59046) ;  /* 0x0000024000027945 */ /* 0x000fe20003800000 */
[----:B------:R-:W-:Y:S01]  /*12f0*/  LEA.HI R13, R4, 0xfffffc0c, RZ, 0xc ;  /* 0xfffffc0c040d7811 */ /* 0x000fe200078f60ff */
[----:B------:R-:W-:-:S03]  /*1300*/  DADD R4, R6, R10 ;  /* 0x0000000006047229 */ /* 0x000fc6000000000a */
[CC--:B------:R-:W-:Y:S02]  /*1310*/  SHF.L.U32 R12, R6.reuse, R13.reuse, RZ ;  /* 0x0000000d060c7219 */ /* 0x0c0fe400000006ff */
[----:B------:R-:W-:Y:S02]  /*1320*/  SHF.L.U64.HI R13, R6, R13, R7 ;  /* 0x0000000d060d7219 */ /* 0x000fe40000010207 */
[----:B------:R-:W-:-:S03]  /*1330*/  ISETP.EQ.U32.AND P1, PT, R12, RZ, PT ;  /* 0x000000ff0c00720c */ /* 0x000fc60003f22070 */
        /* <DEDUP_REMOVED lines=22> */
.L_x_59049:
[----:B------:R-:W-:-:S06]  /*14a0*/  DSETP.GT.AND P0, PT, |R10|, 1, PT ;  /* 0x3ff000000a00742a */ /* 0x000fcc0003f04200 */
[----:B------:R-:W-:Y:S01]  /*14b0*/  SEL R4, RZ, 0x7ff00000, !P0 ;  /* 0x7ff00000ff047807 */ /* 0x000fe20004000000 */
[----:B------:R-:W-:-:S03]  /*14c0*/  DSETP.NEU.AND P0, PT, R10, -1, PT ;  /* 0xbff000000a00742a */ /* 0x000fc60003f0d000 */
[----:B------:R-:W-:-:S04]  /*14d0*/  @!P2 LOP3.LUT R4, R4, 0x7ff00000, RZ, 0x3c, !PT ;  /* 0x7ff000000404a812 */ /* 0x000fc800078e3cff */
[----:B------:R-:W-:Y:S01]  /*14e0*/  SEL R5, R4, 0x3ff00000, P0 ;  /* 0x3ff0000004057807 */ /* 0x000fe20000000000 */
[----:B------:R-:W-:Y:S01]  /*14f0*/  IMAD.MOV.U32 R4, RZ, RZ, RZ ;  /* 0x000000ffff047224 */ /* 0x000fe200078e00ff */
[----:B------:R-:W-:Y:S06]  /*1500*/  BRA `(.L_x_59047) ;  /* 0x0000000000047947 */ /* 0x000fec0003800000 */
.L_x_59048:
[----:B------:R-:W-:-:S11]  /*1510*/  DADD R4, R6, R10 ;  /* 0x0000000006047229 */ /* 0x000fd6000000000a */
.L_x_59047:
[----:B------:R-:W-:Y:S05]  /*1520*/  BSYNC B2 ;  /* 0x0000000000027941 */ /* 0x000fea0003800000 */
.L_x_59046:
[----:B------:R-:W-:-:S06]  /*1530*/  DSETP.NEU.AND P0, PT, R6, RZ, PT ;  /* 0x000000ff0600722a */ /* 0x000fcc0003f0d000 */
[----:B------:R-:W-:-:S06]  /*1540*/  DSETP.EQ.OR P0, PT, R10, 1, !P0 ;  /* 0x3ff000000a00742a */ /* 0x000fcc0004702400 */
[----:B------:R-:W-:Y:S02]  /*1550*/  FSEL R6, R4, RZ, !P0 ;  /* 0x000000ff04067208 */ /* 0x000fe40004000000 */
[----:B------:R-:W-:-:S07]  /*1560*/  FSEL R7, R5, 1.875, !P0 ;  /* 0x3ff0000005077808 */ /* 0x000fce0004000000 */
.L_x_59045:
[----:B------:R-:W-:Y:S05]  /*1570*/  BSYNC B1 ;  /* 0x0000000000017941 */ /* 0x000fea0003800000 */
.L_x_59044:
[----:B------:R-:W-:Y:S01]  /*1580*/  VIADD R4, R0, 0x80 ;  /* 0x0000008000047836 */ /* 0x000fe20000000000 */
[----:B------:R-:W-:Y:S04]  /*1590*/  BSSY B1, `(.L_x_59050) ;  /* 0x0000030000017945 */ /* 0x000fe80003800000 */
[----:B------:R-:W-:-:S13]  /*15a0*/  ISETP.GE.AND P0, PT, R4, R3, PT ;  /* 0x000000030400720c */ /* 0x000fda0003f06270 */
        /* <DEDUP_REMOVED lines=33> */
.L_x_59055:
[----:B------:R-:W-:-:S06]  /*17c0*/  DSETP.GT.AND P0, PT, |R10|, 1, PT ;  /* 0x3ff000000a00742a */ /* 0x000fcc0003f04200 */
[----:B------:R-:W-:Y:S01]  /*17d0*/  SEL R4, RZ, 0x7ff00000, !P0 ;  /* 0x7ff00000ff047807 */ /* 0x000fe20004000000 */
[----:B------:R-:W-:-:S03]  /*17e0*/  DSETP.NEU.AND P0, PT, R10, -1, PT ;  /* 0xbff000000a00742a */ /* 0x000fc60003f0d000 */
[----:B------:R-:W-:-:S04]  /*17f0*/  @!P2 LOP3.LUT R4, R4, 0x7ff00000, RZ, 0x3c, !PT ;  /* 0x7ff000000404a812 */ /* 0x000fc800078e3cff */
[----:B------:R-:W-:Y:S01]  /*1800*/  SEL R5, R4, 0x3ff00000, P0 ;  /* 0x3ff0000004057807 */ /* 0x000fe20000000000 */
[----:B------:R-:W-:Y:S01]  /*1810*/  IMAD.MOV.U32 R4, RZ, RZ, RZ ;  /* 0x000000ffff047224 */ /* 0x000fe200078e00ff */
[----:B------:R-:W-:Y:S06]  /*1820*/  BRA `(.L_x_59053) ;  /* 0x0000000000047947 */ /* 0x000fec0003800000 */
.L_x_59054:
[----:B------:R-:W-:-:S11]  /*1830*/  DADD R4, R28, R10 ;  /* 0x000000001c047229 */ /* 0x000fd6000000000a */
.L_x_59053:
[----:B------:R-:W-:Y:S05]  /*1840*/  BSYNC B2 ;  /* 0x0000000000027941 */ /* 0x000fea0003800000 */
.L_x_59052:
[----:B------:R-:W-:-:S06]  /*1850*/  DSETP.NEU.AND P0, PT, R28, RZ, PT ;  /* 0x000000ff1c00722a */ /* 0x000fcc0003f0d000 */
[----:B------:R-:W-:-:S06]  /*1860*/  DSETP.EQ.OR P0, PT, R10, 1, !P0 ;  /* 0x3ff000000a00742a */ /* 0x000fcc0004702400 */
[----:B------:R-:W-:Y:S02]  /*1870*/  FSEL R28, R4, RZ, !P0 ;  /* 0x000000ff041c7208 */ /* 0x000fe40004000000 */
[----:B------:R-:W-:-:S07]  /*1880*/  FSEL R29, R5, 1.875, !P0 ;  /* 0x3ff00000051d7808 */ /* 0x000fce0004000000 */
.L_x_59051:
[----:B------:R-:W-:Y:S05]  /*1890*/  BSYNC B1 ;  /* 0x0000000000017941 */ /* 0x000fea0003800000 */
.L_x_59050:
        /* <DEDUP_REMOVED lines=36> */
.L_x_59061:
[----:B------:R-:W-:-:S06]  /*1ae0*/  DSETP.GT.AND P0, PT, |R10|, 1, PT ;  /* 0x3ff000000a00742a */ /* 0x000fcc0003f04200 */
[----:B------:R-:W-:Y:S01]  /*1af0*/  SEL R4, RZ, 0x7ff00000, !P0 ;  /* 0x7ff00000ff047807 */ /* 0x000fe20004000000 */
[----:B------:R-:W-:-:S03]  /*1b00*/  DSETP.NEU.AND P0, PT, R10, -1, PT ;  /* 0xbff000000a00742a */ /* 0x000fc60003f0d000 */
[----:B------:R-:W-:-:S04]  /*1b10*/  @!P2 LOP3.LUT R4, R4, 0x7ff00000, RZ, 0x3c, !PT ;  /* 0x7ff000000404a812 */ /* 0x000fc800078e3cff */
[----:B------:R-:W-:Y:S01]  /*1b20*/  SEL R5, R4, 0x3ff00000, P0 ;  /* 0x3ff0000004057807 */ /* 0x000fe20000000000 */
[----:B------:R-:W-:Y:S01]  /*1b30*/  IMAD.MOV.U32 R4, RZ, RZ, RZ ;  /* 0x000000ffff047224 */ /* 0x000fe200078e00ff */
[----:B------:R-:W-:Y:S06]  /*1b40*/  BRA `(.L_x_59059) ;  /* 0x0000000000047947 */ /* 0x000fec0003800000 */
.L_x_59060:
[----:B------:R-:W-:-:S11]  /*1b50*/  DADD R4, R26, R10 ;  /* 0x000000001a047229 */ /* 0x000fd6000000000a */
.L_x_59059:
[----:B------:R-:W-:Y:S05]  /*1b60*/  BSYNC B2 ;  /* 0x0000000000027941 */ /* 0x000fea0003800000 */
.L_x_59058:
[----:B------:R-:W-:-:S06]  /*1b70*/  DSETP.NEU.AND P0, PT, R26, RZ, PT ;  /* 0x000000ff1a00722a */ /* 0x000fcc0003f0d000 */
[----:B------:R-:W-:-:S06]  /*1b80*/  DSETP.EQ.OR P0, PT, R10, 1, !P0 ;  /* 0x3ff000000a00742a */ /* 0x000fcc0004702400 */
[----:B------:R-:W-:Y:S02]  /*1b90*/  FSEL R26, R4, RZ, !P0 ;  /* 0x000000ff041a7208 */ /* 0x000fe40004000000 */
[----:B------:R-:W-:-:S07]  /*1ba0*/  FSEL R27, R5, 1.875, !P0 ;  /* 0x3ff00000051b7808 */ /* 0x000fce0004000000 */
.L_x_59057:
[----:B------:R-:W-:Y:S05]  /*1bb0*/  BSYNC B1 ;  /* 0x0000000000017941 */ /* 0x000fea0003800000 */
.L_x_59056:
[----:B------:R-:W-:-:S05]  /*1bc0*/  VIADD R0, R0, 0x180 ;  /* 0x0000018000007836 */ /* 0x000fca0000000000 */
[----:B------:R-:W-:-:S13]  /*1bd0*/  ISETP.GE.AND P0, PT, R0, R3, PT ;  /* 0x000000030000720c */ /* 0x000fda0003f06270 */
[----:B------:R-:W-:Y:S05]  /*1be0*/  @P0 BRA `(.L_x_59037) ;  /* 0x0000000000b40947 */ /* 0x000fea0003800000 */
[C---:B-----5:R-:W-:Y:S01]  /*1bf0*/  LOP3.LUT R0, R9.reuse, 0x7ff00000, RZ, 0xc0, !PT ;  /* 0x7ff0000009007812 */ /* 0x060fe200078ec0ff */
        /* <DEDUP_REMOVED lines=31> */
.L_x_59065:
[----:B------:R-:W-:-:S06]  /*1df0*/  DSETP.GT.AND P0, PT, |R10|, 1, PT ;  /* 0x3ff000000a00742a */ /* 0x000fcc0003f04200 */
[----:B------:R-:W-:Y:S01]  /*1e00*/  SEL R4, RZ, 0x7ff00000, !P0 ;  /* 0x7ff00000ff047807 */ /* 0x000fe20004000000 */
[----:B------:R-:W-:-:S03]  /*1e10*/  DSETP.NEU.AND P0, PT, R10, -1, PT ;  /* 0xbff000000a00742a */ /* 0x000fc60003f0d000 */
[----:B------:R-:W-:-:S04]  /*1e20*/  @!P2 LOP3.LUT R4, R4, 0x7ff00000, RZ, 0x3c, !PT ;  /* 0x7ff000000404a812 */ /* 0x000fc800078e3cff */
[----:B------:R-:W-:Y:S01]  /*1e30*/  SEL R5, R4, 0x3ff00000, P0 ;  /* 0x3ff0000004057807 */ /* 0x000fe20000000000 */
[----:B------:R-:W-:Y:S01]  /*1e40*/  IMAD.MOV.U32 R4, RZ, RZ, RZ ;  /* 0x000000ffff047224 */ /* 0x000fe200078e00ff */
[----:B------:R-:W-:Y:S06]  /*1e50*/  BRA `(.L_x_59063) ;  /* 0x0000000000047947 */ /* 0x000fec0003800000 */
.L_x_59064:
[----:B------:R-:W-:-:S11]  /*1e60*/  DADD R4, R8, R10 ;  /* 0x0000000008047229 */ /* 0x000fd6000000000a */
.L_x_59063:
[----:B------:R-:W-:Y:S05]  /*1e70*/  BSYNC B1 ;  /* 0x0000000000017941 */ /* 0x000fea0003800000 */
.L_x_59062:
[----:B------:R-:W-:-:S06]  /*1e80*/  DSETP.NEU.AND P0, PT, R8, RZ, PT ;  /* 0x000000ff0800722a */ /* 0x000fcc0003f0d000 */
[----:B------:R-:W-:-:S06]  /*1e90*/  DSETP.EQ.OR P0, PT, R10, 1, !P0 ;  /* 0x3ff000000a00742a */ /* 0x000fcc0004702400 */
[----:B------:R-:W-:Y:S02]  /*1ea0*/  FSEL R4, R4, RZ, !P0 ;  /* 0x000000ff04047208 */ /* 0x000fe40004000000 */
[----:B------:R-:W-:-:S07]  /*1eb0*/  FSEL R5, R5, 1.875, !P0 ;  /* 0x3ff0000005057808 */ /* 0x000fce0004000000 */
.L_x_59037:
[----:B------:R-:W-:Y:S05]  /*1ec0*/  BSYNC B0 ;  /* 0x0000000000007941 */ /* 0x000fea0003800000 */
.L_x_59011:
[----:B------:R-:W0:Y:S01]  /*1ed0*/  S2R R10, SR_TID.X ;  /* 0x00000000000a7919 */ /* 0x000e220000002100 */
[----:B------:R-:W-:Y:S01]  /*1ee0*/  BSSY B0, `(.L_x_59066) ;  /* 0x0000014000007945 */ /* 0x000fe20003800000 */
[----:B0-----:R-:W-:Y:S01]  /*1ef0*/  ISETP.GE.AND P1, PT, R10, R3, PT ;  /* 0x000000030a00720c */ /* 0x001fe20003f26270 */
[----:B------:R-:W-:-:S12]  /*1f00*/  IMAD.MOV.U32 R0, RZ, RZ, R10 ;  /* 0x000000ffff007224 */ /* 0x000fd800078e000a */
[----:B-----5:R-:W0:Y:S01]  /*1f10*/  @!P1 LDC.64 R8, c[0x0][0x228] ;  /* 0x00008a00ff089b82 */ /* 0x020e220000000a00 */
[----:B------:R-:W-:Y:S02]  /*1f20*/  @!P1 IMAD R11, R2, 0x200, R10 ;  /* 0x00000200020b9824 */ /* 0x000fe400078e020a */
[----:B------:R-:W-:-:S05]  /*1f30*/  @!P1 VIADD R0, R10, 0x80 ;  /* 0x000000800a009836 */ /* 0x000fca0000000000 */
[----:B------:R-:W-:Y:S01]  /*1f40*/  ISETP.GE.AND P0, PT, R0, R3, PT ;  /* 0x000000030000720c */ /* 0x000fe20003f06270 */
[----:B0-----:R-:W-:-:S05]  /*1f50*/  @!P1 IMAD.WIDE.U32 R8, R11, 0x8, R8 ;  /* 0x000000080b089825 */ /* 0x001fca00078e0008 */
[----:B------:R0:W-:Y:S07]  /*1f60*/  @!P1 STG.E.64 desc[UR4][R8.64], R6 ;  /* 0x0000000608009986 */ /* 0x0001ee000c101b04 */
[----:B------:R-:W-:Y:S05]  /*1f70*/  @P0 BRA `(.L_x_59067) ;  /* 0x0000000000280947 */ /* 0x000fea0003800000 */
[----:B0-----:R-:W0:Y:S01]  /*1f80*/  LDC.64 R8, c[0x0][0x228] ;  /* 0x00008a00ff087b82 */ /* 0x001e220000000a00 */
[----:B------:R-:W-:Y:S02]  /*1f90*/  IMAD R7, R2, 0x200, R0 ;  /* 0x0000020002077824 */ /* 0x000fe400078e0200 */
[----:B------:R-:W-:-:S05]  /*1fa0*/  VIADD R0, R0, 0x80 ;  /* 0x0000008000007836 */ /* 0x000fca0000000000 */
[----:B------:R-:W-:-:S13]  /*1fb0*/  ISETP.GE.AND P0, PT, R0, R3, PT ;  /* 0x000000030000720c */ /* 0x000fda0003f06270 */
[----:B------:R-:W-:Y:S02]  /*1fc0*/  @!P0 IMAD R11, R2, 0x200, R0 ;  /* 0x00000200020b8824 */ /* 0x000fe400078e0200 */
[----:B------:R-:W-:Y:S02]  /*1fd0*/  @!P0 VIADD R0, R0, 0x80 ;  /* 0x0000008000008836 */ /* 0x000fe40000000000 */
[----:B0-----:R-:W-:-:S04]  /*1fe0*/  IMAD.WIDE.U32 R6, R7, 0x8, R8 ;  /* 0x0000000807067825 */ /* 0x001fc800078e0008 */
[----:B------:R-:W-:Y:S01]  /*1ff0*/  @!P0 IMAD.WIDE.U32 R8, R11, 0x8, R8 ;  /* 0x000000080b088825 */ /* 0x000fe200078e0008 */
[----:B------:R1:W-:Y:S04]  /*2000*/  STG.E.64 desc[UR4][R6.64], R28 ;  /* 0x0000001c06007986 */ /* 0x0003e8000c101b04 */
[----:B------:R1:W-:Y:S02]  /*2010*/  @!P0 STG.E.64 desc[UR4][R8.64], R26 ;  /* 0x0000001a08008986 */ /* 0x0003e4000c101b04 */
.L_x_59067:
[----:B------:R-:W-:Y:S05]  /*2020*/  BSYNC B0 ;  /* 0x0000000000007941 */ /* 0x000fea0003800000 */
.L_x_59066:
[----:B------:R-:W-:-:S13]  /*2030*/  ISETP.GE.AND P0, PT, R0, R3, PT ;  /* 0x000000030000720c */ /* 0x000fda0003f06270 */
[----:B------:R-:W-:Y:S05]  /*2040*/  @P0 EXIT ;  /* 0x000000000000094d */ /* 0x000fea0003800000 */
[----:B01----:R-:W0:Y:S01]  /*2050*/  LDC.64 R6, c[0x0][0x228] ;  /* 0x00008a00ff067b82 */ /* 0x003e220000000a00 */
[----:B------:R-:W-:-:S04]  /*2060*/  IMAD R3, R2, 0x200, R0 ;  /* 0x0000020002037824 */ /* 0x000fc800078e0200 */
[----:B0-----:R-:W-:-:S05]  /*2070*/  IMAD.WIDE.U32 R2, R3, 0x8, R6 ;  /* 0x0000000803027825 */ /* 0x001fca00078e0006 */
[----:B------:R-:W-:Y:S01]  /*2080*/  STG.E.64 desc[UR4][R2.64], R4 ;  /* 0x0000000402007986 */ /* 0x000fe2000c101b04 */
[----:B------:R-:W-:Y:S05]  /*2090*/  EXIT ;  /* 0x000000000000794d */ /* 0x000fea0003800000 */
        .type           $_ZN2at6native27unrolled_elementwise_kernelIZNS0_50_GLOBAL__N__2680c7bb_12_PowKernel_cu_140f0503_289622pow_scalar_tensor_implIdEEvRNS_18TensorIteratorBaseET_EUldE_St5arrayIPcLm2EELi4E23TrivialOffsetCalculatorILi1EjESC_NS0_6memory15LoadWithoutCastENSD_16StoreWithoutCastEEEviS6_T0_T2_T3_T4_T5_$__internal_accurate_pow,@function
        .size           $_ZN2at6native27unrolled_elementwise_kernelIZNS0_50_GLOBAL__N__2680c7bb_12_PowKernel_cu_140f0503_289622pow_scalar_tensor_implIdEEvRNS_18TensorIteratorBaseET_EUldE_St5arrayIPcLm2EELi4E23TrivialOffsetCalculatorILi1EjESC_NS0_6memory15LoadWithoutCastENSD_16StoreWithoutCastEEEviS6_T0_T2_T3_T4_T5_$__internal_accurate_pow,(.L_x_71564 - $_ZN2at6native27unrolled_elementwise_kernelIZNS0_50_GLOBAL__N__2680c7bb_12_PowKernel_cu_140f0503_289622pow_scalar_tensor_implIdEEvRNS_18TensorIteratorBaseET_EUldE_St5arrayIPcLm2EELi4E23TrivialOffsetCalculatorILi1EjESC_NS0_6memory15LoadWithoutCastENSD_16StoreWithoutCastEEEviS6_T0_T2_T3_T4_T5_$__internal_accurate_pow)
$_ZN2at6native27unrolled_elementwise_kernelIZNS0_50_GLOBAL__N__2680c7bb_12_PowKernel_cu_140f0503_289622pow_scalar_tensor_implIdEEvRNS_18TensorIteratorBaseET_EUldE_St5arrayIPcLm2EELi4E23TrivialOffsetCalculatorILi1EjESC_NS0_6memory15LoadWithoutCastENSD_16StoreWithoutCastEEEviS6_T0_T2_T3_T4_T5_$__internal_accurate_pow:
        /* <DEDUP_REMOVED lines=85> */
[----:B------:R-:W-:-:S04]  /*25f0*/  IMAD.MOV.U32 R31, RZ, RZ, R5 ;  /* 0x000000ffff1f7224 */ /* 0x000fc800078e0005 */
[----:B------:R-:W-:Y:S01]  /*2600*/  IMAD.SHL.U32 R5, R31, 0x2, RZ ;  /* 0x000000021f057824 */ /* 0x000fe200078e00ff */
        /* <DEDUP_REMOVED lines=82> */
.L_x_59068:
[----:B------:R-:W-:Y:S02]  /*2b30*/  DSETP.NEU.AND P1, PT, |R10|, +INF , PT ;  /* 0x7ff000000a00742a */ /* 0x000fe40003f2d200 */
[----:B------:R-:W-:-:S12]  /*2b40*/  DADD R18, R16, R18 ;  /* 0x0000000010127229 */ /* 0x000fd80000000012 */
[----:B------:R-:W-:-:S10]  /*2b50*/  @P1 DFMA R10, R18, R10, R10 ;  /* 0x0000000a120a122b */ /* 0x000fd4000000000a */
[----:B------:R-:W-:Y:S02]  /*2b60*/  IMAD.MOV.U32 R12, RZ, RZ, R10 ;  /* 0x000000ffff0c7224 */ /* 0x000fe400078e000a */
[----:B------:R-:W-:Y:S02]  /*2b70*/  IMAD.MOV.U32 R13, RZ, RZ, R11 ;  /* 0x000000ffff0d7224 */ /* 0x000fe400078e000b */
[----:B------:R-:W-:Y:S02]  /*2b80*/  IMAD.MOV.U32 R10, RZ, RZ, R0 ;  /* 0x000000ffff0a7224 */ /* 0x000fe400078e0000 */
[----:B------:R-:W-:-:S04]  /*2b90*/  IMAD.MOV.U32 R11, RZ, RZ, 0x0 ;  /* 0x00000000ff0b7424 */ /* 0x000fc800078e00ff */
[----:B------:R-:W-:Y:S05]  /*2ba0*/  RET.REL.NODEC R10 `(_ZN2at6native27unrolled_elementwise_kernelIZNS0_50_GLOBAL__N__2680c7bb_12_PowKernel_cu_140f0503_289622pow_scalar_tensor_implIdEEvRNS_18TensorIteratorBaseET_EUldE_St5arrayIPcLm2EELi4E23TrivialOffsetCalculatorILi1EjESC_NS0_6memory15LoadWithoutCastENSD_16StoreWithoutCastEEEviS6_T0_T2_T3_T4_T5_) ;  /* 0xffffffd40a147950 */ /* 0x000fea0003c3ffff */
.L_x_59069:
        /* <DEDUP_REMOVED lines=13> */
.L_x_71564:


//--------------------- .text._ZN2at6native29vectorized_elementwise_kernelILi2EZNS0_50_GLOBAL__N__2680c7bb_12_PowKernel_cu_140f0503_289622pow_scalar_tensor_implIdEEvRNS_18TensorIteratorBaseET_EUldE_St5arrayIPcLm2EEEEviT0_T1_ --------------------------
	.section	.text._ZN2at6native29vectorized_elementwise_kernelILi2EZNS0_50_GLOBAL__N__2680c7bb_12_PowKernel_cu_140f0503_289622pow_scalar_tensor_implIdEEvRNS_18TensorIteratorBaseET_EUldE_St5arrayIPcLm2EEEEviT0_T1_,"ax",@progbits
	.align	128
        .global         _ZN2at6native29vectorized_elementwise_kernelILi2EZNS0_50_GLOBAL__N__2680c7bb_12_PowKernel_cu_140f0503_289622pow_scalar_tensor_implIdEEvRNS_18TensorIteratorBaseET_EUldE_St5arrayIPcLm2EEEEviT0_T1_
        .type           _ZN2at6native29vectorized_elementwise_kernelILi2EZNS0_50_GLOBAL__N__2680c7bb_12_PowKernel_cu_140f0503_289622pow_scalar_tensor_implIdEEvRNS_18TensorIteratorBaseET_EUldE_St5arrayIPcLm2EEEEviT0_T1_,@function
        .size           _ZN2at6native29vectorized_elementwise_kernelILi2EZNS0_50_GLOBAL__N__2680c7bb_12_PowKernel_cu_140f0503_289622pow_scalar_tensor_implIdEEvRNS_18TensorIteratorBaseET_EUldE_St5arrayIPcLm2EEEEviT0_T1_,(.L_x_71565 - _ZN2at6native29vectorized_elementwise_kernelILi2EZNS0_50_GLOBAL__N__2680c7bb_12_PowKernel_cu_140f0503_289622pow_scalar_tensor_implIdEEvRNS_18TensorIteratorBaseET_EUldE_St5arrayIPcLm2EEEEviT0_T1_)
        .other          _ZN2at6native29vectorized_elementwise_kernelILi2EZNS0_50_GLOBAL__N__2680c7bb_12_PowKernel_cu_140f0503_289622pow_scalar_tensor_implIdEEvRNS_18TensorIteratorBaseET_EUldE_St5arrayIPcLm2EEEEviT0_T1_,@"STO_CUDA_ENTRY STV_DEFAULT"
_ZN2at6native29vectorized_elementwise_kernelILi2EZNS0_50_GLOBAL__N__2680c7bb_12_PowKernel_cu_140f0503_289622pow_scalar_tensor_implIdEEvRNS_18TensorIteratorBaseET_EUldE_St5arrayIPcLm2EEEEviT0_T1_:
.text._ZN2at6native29vectorized_elementwise_kernelILi2EZNS0_50_GLOBAL__N__2680c7bb_12_PowKernel_cu_140f0503_289622pow_scalar_tensor_implIdEEvRNS_18TensorIteratorBaseET_EUldE_St5arrayIPcLm2EEEEviT0_T1_:
        /* <DEDUP_REMOVED lines=14> */
[----:B------:R1:W5:Y:S04]  /*00e0*/  LDG.E.128 R28, desc[UR4][R6.64+0x800] ;  /* 0x00080004061c7981 */ /* 0x000368000c1e1d00 */
[----:B------:R1:W5:Y:S04]  /*00f0*/  LDG.E.128 R16, desc[UR4][R6.64+0x1000] ;  /* 0x0010000406107981 */ /* 0x000368000c1e1d00 */
[----:B------:R1:W5:Y:S01]  /*0100*/  LDG.E.128 R20, desc[UR4][R6.64+0x1800] ;  /* 0x0018000406147981 */ /* 0x000362000c1e1d00 */
[----:B0-----:R-:W-:Y:S01]  /*0110*/  DSETP.NEU.AND P0, PT, R4, RZ, PT ;  /* 0x000000ff0400722a */ /* 0x001fe20003f0d000 */
[----:B--2---:R-:W-:-:S04]  /*0120*/  LOP3.LUT R3, R25, 0x7ff00000, RZ, 0xc0, !PT ;  /* 0x7ff0000019037812 */ /* 0x004fc800078ec0ff */
[----:B------:R-:W-:-:S04]  /*0130*/  LEA.HI R3, R3, 0xfffffc0c, RZ, 0xc ;  /* 0xfffffc0c03037811 */ /* 0x000fc800078f60ff */
[CC--:B------:R-:W-:Y:S02]  /*0140*/  SHF.L.U64.HI R9, R24.reuse, R3.reuse, R25 ;  /* 0x0000000318097219 */ /* 0x0c0fe40000010219 */
[----:B------:R-:W-:-:S03]  /*0150*/  SHF.L.U32 R8, R24, R3, RZ ;  /* 0x0000000318087219 */ /* 0x000fc600000006ff */
[----:B-1----:R-:W-:Y:S05]  /*0160*/  @!P0 BRA `(.L_x_59071) ;  /* 0x0000001800e48947 */ /* 0x002fea0003800000 */
[----:B------:R-:W0:Y:S01]  /*0170*/  LDC R3, c[0x0][0x21c] ;  /* 0x00008700ff037b82 */ /* 0x000e220000000800 */
[----:B------:R-:W-:Y:S01]  /*0180*/  ISETP.EQ.U32.AND P2, PT, R8, RZ, PT ;  /* 0x000000ff0800720c */ /* 0x000fe20003f42070 */
[----:B------:R-:W-:Y:S01]  /*0190*/  DADD R6, -RZ, |R4| ;  /* 0x00000000ff067229 */ /* 0x000fe20000000504 */
[----:B------:R-:W-:Y:S01]  /*01a0*/  BSSY B0, `(.L_x_59072) ;  /* 0x0000008000007945 */ /* 0x000fe20003800000 */
[----:B------:R-:W-:Y:S01]  /*01b0*/  IMAD.MOV.U32 R38, RZ, RZ, R24 ;  /* 0x000000ffff267224 */ /* 0x000fe200078e0018 */
[----:B------:R-:W-:Y:S01]  /*01c0*/  MOV R36, 0x220 ;  /* 0x0000022000247802 */ /* 0x000fe20000000f00 */
[----:B------:R-:W-:Y:S01]  /*01d0*/  IMAD.MOV.U32 R37, RZ, RZ, R25 ;  /* 0x000000ffff257224 */ /* 0x000fe200078e0019 */
[C---:B0-----:R-:W-:Y:S02]  /*01e0*/  ISETP.GE.AND P3, PT, R3.reuse, RZ, PT ;  /* 0x000000ff0300720c */ /* 0x041fe40003f66270 */
[----:B------:R-:W-:Y:S02]  /*01f0*/  ISETP.GT.AND P5, PT, R3, -0x1, PT ;  /* 0xffffffff0300780c */ /* 0x000fe40003fa4270 */
[----:B------:R-:W-:-:S13]  /*0200*/  ISETP.EQ.AND.EX P2, PT, R9, -0x80000000, !P3, P2 ;  /* 0x800000000900780c */ /* 0x000fda0005f42320 */
[----:B-----5:R-:W-:Y:S05]  /*0210*/  CALL.REL.NOINC `($_ZN2at6native29vectorized_elementwise_kernelILi2EZNS0_50_GLOBAL__N__2680c7bb_12_PowKernel_cu_140f0503_289622pow_scalar_tensor_implIdEEvRNS_18TensorIteratorBaseET_EUldE_St5arrayIPcLm2EEEEviT0_T1_$__internal_accurate_pow) ;  /* 0x00000070009c7944 */ /* 0x020fea0003c00000 */
[----:B------:R-:W-:Y:S05]  /*0220*/  BSYNC B0 ;  /* 0x0000000000007941 */ /* 0x000fea0003800000 */
.L_x_59072:
[----:B------:R-:W0:Y:S01]  /*0230*/  LDC.64 R10, c[0x0][0x218] ;  /* 0x00008600ff0a7b82 */ /* 0x000e220000000a00 */
[----:B------:R-:W-:Y:S01]  /*0240*/  IMAD.MOV.U32 R5, RZ, RZ, R3 ;  /* 0x000000ffff057224 */ /* 0x000fe200078e0003 */
[----:B0-----:R-:W-:-:S10]  /*0250*/  DADD R6, R24, R10 ;  /* 0x0000000018067229 */ /* 0x001fd4000000000a */
        /* <DEDUP_REMOVED lines=10> */
.L_x_59073:
        /* <DEDUP_REMOVED lines=15> */
.L_x_59077:
        /* <DEDUP_REMOVED lines=9> */
.L_x_59076:
[----:B------:R-:W-:-:S11]  /*0480*/  DADD R4, R24, R10 ;  /* 0x0000000018047229 */ /* 0x000fd6000000000a */
.L_x_59075:
[----:B------:R-:W-:Y:S05]  /*0490*/  BSYNC B0 ;  /* 0x0000000000007941 */ /* 0x000fea0003800000 */
.L_x_59074:
[----:B------:R-:W-:Y:S01]  /*04a0*/  LOP3.LUT R3, R27, 0x7ff00000, RZ, 0xc0, !PT ;  /* 0x7ff000001b037812 */ /* 0x000fe200078ec0ff */
[----:B------:R-:W-:Y:S01]  /*04b0*/  DSETP.NEU.AND P4, PT, R10, 1, PT ;  /* 0x3ff000000a00742a */ /* 0x000fe20003f8d000 */
[----:B------:R-:W-:Y:S01]  /*04c0*/  BSSY B0, `(.L_x_59078) ;  /* 0x000000e000007945 */ /* 0x000fe20003800000 */
[----:B------:R-:W-:Y:S01]  /*04d0*/  DADD R6, -RZ, |R10| ;  /* 0x00000000ff067229 */ /* 0x000fe2000000050a */
[----:B------:R-:W-:Y:S01]  /*04e0*/  LEA.HI R3, R3, 0xfffffc0c, RZ, 0xc ;  /* 0xfffffc0c03037811 */ /* 0x000fe200078f60ff */
[----:B------:R-:W-:Y:S01]  /*04f0*/  IMAD.MOV.U32 R38, RZ, RZ, R26 ;  /* 0x000000ffff267224 */ /* 0x000fe200078e001a */
[----:B------:R-:W-:Y:S01]  /*0500*/  MOV R36, 0x5a0 ;  /* 0x000005a000247802 */ /* 0x000fe20000000f00 */
[----:B------:R-:W-:Y:S01]  /*0510*/  DSETP.EQ.OR P0, PT, R24, RZ, !P4 ;  /* 0x000000ff1800722a */ /* 0x000fe20006702400 */
[CC--:B------:R-:W-:Y:S01]  /*0520*/  SHF.L.U32 R8, R26.reuse, R3.reuse, RZ ;  /* 0x000000031a087219 */ /* 0x0c0fe200000006ff */
[--C-:B------:R-:W-:Y:S01]  /*0530*/  IMAD.MOV.U32 R37, RZ, RZ, R27.reuse ;  /* 0x000000ffff257224 */ /* 0x100fe200078e001b */
[----:B------:R-:W-:-:S02]  /*0540*/  SHF.L.U64.HI R3, R26, R3, R27 ;  /* 0x000000031a037219 */ /* 0x000fc4000001021b */
[----:B------:R-:W-:Y:S02]  /*0550*/  ISETP.EQ.U32.AND P2, PT, R8, RZ, PT ;  /* 0x000000ff0800720c */ /* 0x000fe40003f42070 */
[----:B------:R-:W-:Y:S02]  /*0560*/  FSEL R24, R4, RZ, !P0 ;  /* 0x000000ff04187208 */ /* 0x000fe40004000000 */
[----:B------:R-:W-:Y:S02]  /*0570*/  ISETP.EQ.AND.EX P2, PT, R3, -0x80000000, !P3, P2 ;  /* 0x800000000300780c */ /* 0x000fe40005f42320 */
[----:B------:R-:W-:-:S11]  /*0580*/  FSEL R25, R5, 1.875, !P0 ;  /* 0x3ff0000005197808 */ /* 0x000fd60004000000 */
[----:B------:R-:W-:Y:S05]  /*0590*/  CALL.REL.NOINC `($_ZN2at6native29vectorized_elementwise_kernelILi2EZNS0_50_GLOBAL__N__2680c7bb_12_PowKernel_cu_140f0503_289622pow_scalar_tensor_implIdEEvRNS_18TensorIteratorBaseET_EUldE_St5arrayIPcLm2EEEEviT0_T1_$__internal_accurate_pow) ;  /* 0x0000006c00bc7944 */ /* 0x000fea0003c00000 */
[----:B------:R-:W-:Y:S05]  /*05a0*/  BSYNC B0 ;  /* 0x0000000000007941 */ /* 0x000fea0003800000 */
.L_x_59078:
        /* <DEDUP_REMOVED lines=13> */
.L_x_59079:
        /* <DEDUP_REMOVED lines=15> */
.L_x_59083:
        /* <DEDUP_REMOVED lines=9> */
.L_x_59082:
[----:B------:R-:W-:-:S11]  /*0800*/  DADD R4, R26, R6 ;  /* 0x000000001a047229 */ /* 0x000fd60000000006 */
.L_x_59081:
[----:B------:R-:W-:Y:S05]  /*0810*/  BSYNC B0 ;  /* 0x0000000000007941 */ /* 0x000fea0003800000 */
.L_x_59080:
[----:B------:R-:W-:Y:S01]  /*0820*/  LOP3.LUT R3, R29, 0x7ff00000, RZ, 0xc0, !PT ;  /* 0x7ff000001d037812 */ /* 0x000fe200078ec0ff */
[----:B------:R-:W-:Y:S01]  /*0830*/  DSETP.EQ.OR P0, PT, R26, RZ, !P4 ;  /* 0x000000ff1a00722a */ /* 0x000fe20006702400 */
[----:B------:R-:W-:Y:S01]  /*0840*/  BSSY B0, `(.L_x_59084) ;  /* 0x000000d000007945 */ /* 0x000fe20003800000 */
[----:B------:R-:W-:Y:S01]  /*0850*/  DADD R6, -RZ, |R6| ;  /* 0x00000000ff067229 */ /* 0x000fe20000000506 */
[----:B------:R-:W-:Y:S01]  /*0860*/  LEA.HI R3, R3, 0xfffffc0c, RZ, 0xc ;  /* 0xfffffc0c03037811 */ /* 0x000fe200078f60ff */
[----:B------:R-:W-:Y:S01]  /*0870*/  IMAD.MOV.U32 R38, RZ, RZ, R28 ;  /* 0x000000ffff267224 */ /* 0x000fe200078e001c */
[----:B------:R-:W-:Y:S01]  /*0880*/  MOV R36, 0x910 ;  /* 0x0000091000247802 */ /* 0x000fe20000000f00 */
[--C-:B------:R-:W-:Y:S01]  /*0890*/  IMAD.MOV.U32 R37, RZ, RZ, R29.reuse ;  /* 0x000000ffff257224 */ /* 0x100fe200078e001d */
[CC--:B------:R-:W-:Y:S02]  /*08a0*/  SHF.L.U32 R8, R28.reuse, R3.reuse, RZ ;  /* 0x000000031c087219 */ /* 0x0c0fe400000006ff */
[----:B------:R-:W-:-:S02]  /*08b0*/  SHF.L.U64.HI R3, R28, R3, R29 ;  /* 0x000000031c037219 */ /* 0x000fc4000001021d */
[----:B------:R-:W-:Y:S02]  /*08c0*/  ISETP.EQ.U32.AND P2, PT, R8, RZ, PT ;  /* 0x000000ff0800720c */ /* 0x000fe40003f42070 */
[----:B------:R-:W-:Y:S02]  /*08d0*/  FSEL R26, R4, RZ, !P0 ;  /* 0x000000ff041a7208 */ /* 0x000fe40004000000 */
[----:B------:R-:W-:Y:S02]  /*08e0*/  ISETP.EQ.AND.EX P2, PT, R3, -0x80000000, !P3, P2 ;  /* 0x800000000300780c */ /* 0x000fe40005f42320 */
[----:B------:R-:W-:-:S11]  /*08f0*/  FSEL R27, R5, 1.875, !P0 ;  /* 0x3ff00000051b7808 */ /* 0x000fd60004000000 */
[----:B------:R-:W-:Y:S05]  /*0900*/  CALL.REL.NOINC `($_ZN2at6native29vectorized_elementwise_kernelILi2EZNS0_50_GLOBAL__N__2680c7bb_12_PowKernel_cu_140f0503_289622pow_scalar_tensor_implIdEEvRNS_18TensorIteratorBaseET_EUldE_St5arrayIPcLm2EEEEviT0_T1_$__internal_accurate_pow) ;  /* 0x0000006800e07944 */ /* 0x000fea0003c00000 */
[----:B------:R-:W-:Y:S05]  /*0910*/  BSYNC B0 ;  /* 0x0000000000007941 */ /* 0x000fea0003800000 */
.L_x_59084:
        /* <DEDUP_REMOVED lines=13> */
.L_x_59085:
        /* <DEDUP_REMOVED lines=15> */
.L_x_59089:
        /* <DEDUP_REMOVED lines=9> */
.L_x_59088:
[----:B------:R-:W-:-:S11]  /*0b70*/  DADD R4, R28, R6 ;  /* 0x000000001c047229 */ /* 0x000fd60000000006 */
.L_x_59087:
[----:B------:R-:W-:Y:S05]  /*0b80*/  BSYNC B0 ;  /* 0x0000000000007941 */ /* 0x000fea0003800000 */
.L_x_59086:
        /* <DEDUP_REMOVED lines=16> */
.L_x_59090:
        /* <DEDUP_REMOVED lines=13> */
.L_x_59091:
        /* <DEDUP_REMOVED lines=15> */
.L_x_59095:
        /* <DEDUP_REMOVED lines=9> */
.L_x_59094:
[----:B------:R-:W-:-:S11]  /*0ee0*/  DADD R4, R30, R6 ;  /* 0x000000001e047229 */ /* 0x000fd60000000006 */
.L_x_59093:
[----:B------:R-:W-:Y:S05]  /*0ef0*/  BSYNC B0 ;  /* 0x0000000000007941 */ /* 0x000fea0003800000 */
.L_x_59092:
        /* <DEDUP_REMOVED lines=16> */
.L_x_59096:
        /* <DEDUP_REMOVED lines=13> */
.L_x_59097:
        /* <DEDUP_REMOVED lines=15> */
.L_x_59101:
        /* <DEDUP_REMOVED lines=9> */
.L_x_59100:
[----:B------:R-:W-:-:S11]  /*1250*/  DADD R4, R16, R6 ;  /* 0x0000000010047229 */ /* 0x000fd60000000006 */
.L_x_59099:
[----:B------:R-:W-:Y:S05]  /*1260*/  BSYNC B0 ;  /* 0x0000000000007941 */ /* 0x000fea0003800000 */
.L_x_59098:
        /* <DEDUP_REMOVED lines=16> */
.L_x_59102:
        /* <DEDUP_REMOVED lines=13> */
.L_x_59103:
        /* <DEDUP_REMOVED lines=15> */
.L_x_59107:
        /* <DEDUP_REMOVED lines=9> */
.L_x_59106:
[----:B------:R-:W-:-:S11]  /*15c0*/  DADD R4, R18, R6 ;  /* 0x0000000012047229 */ /* 0x000fd60000000006 */
.L_x_59105:
[----:B------:R-:W-:Y:S05]  /*15d0*/  BSYNC B0 ;  /* 0x0000000000007941 */ /* 0x000fea0003800000 */
.L_x_59104:
        /* <DEDUP_REMOVED lines=16> */
.L_x_59108:
        /* <DEDUP_REMOVED lines=13> */
.L_x_59109:
        /* <DEDUP_REMOVED lines=15> */
.L_x_59113:
        /* <DEDUP_REMOVED lines=9> */
.L_x_59112:
[----:B------:R-:W-:-:S11]  /*1930*/  DADD R4, R20, R6 ;  /* 0x0000000014047229 */ /* 0x000fd60000000006 */
.L_x_59111:
[----:B------:R-:W-:Y:S05]  /*1940*/  BSYNC B0 ;  /* 0x0000000000007941 */ /* 0x000fea0003800000 */
.L_x_59110:
        /* <DEDUP_REMOVED lines=16> */
.L_x_59114:
        /* <DEDUP_REMOVED lines=13> */
.L_x_59115:
        /* <DEDUP_REMOVED lines=15> */
.L_x_59119:
        /* <DEDUP_REMOVED lines=9> */
.L_x_59118:
[----:B------:R-:W-:-:S11]  /*1ca0*/  DADD R4, R22, R10 ;  /* 0x0000000016047229 */ /* 0x000fd6000000000a */
.L_x_59117:
[----:B------:R-:W-:Y:S05]  /*1cb0*/  BSYNC B0 ;  /* 0x0000000000007941 */ /* 0x000fea0003800000 */
.L_x_59116:
[----:B------:R-:W-:-:S06]  /*1cc0*/  DSETP.EQ.OR P4, PT, R22, RZ, !P4 ;  /* 0x000000ff1600722a */ /* 0x000fcc0006782400 */
[----:B------:R-:W-:Y:S02]  /*1cd0*/  FSEL R22, R4, RZ, !P4 ;  /* 0x000000ff04167208 */ /* 0x000fe40006000000 */
[----:B------:R-:W-:Y:S01]  /*1ce0*/  FSEL R23, R5, 1.875, !P4 ;  /* 0x3ff0000005177808 */ /* 0x000fe20006000000 */
[----:B------:R-:W-:Y:S06]  /*1cf0*/  BRA `(.L_x_59120) ;  /* 0x0000001400747947 */ /* 0x000fec0003800000 */
.L_x_59071:
[C---:B------:R-:W-:Y:S01]  /*1d00*/  DADD R6, R24.reuse, R4 ;  /* 0x0000000018067229 */ /* 0x040fe20000000004 */
[----:B------:R-:W0:Y:S01]  /*1d10*/  LDC R3, c[0x0][0x21c] ;  /* 0x00008700ff037b82 */ /* 0x000e220000000800 */
[----:B------:R-:W-:Y:S01]  /*1d20*/  DSETP.NEU.AND P0, PT, |R24|, 0.5, PT ;  /* 0x3fe000001800742a */ /* 0x000fe20003f0d200 */
[----:B------:R-:W-:Y:S01]  /*1d30*/  ISETP.EQ.U32.AND P1, PT, R8, RZ, PT ;  /* 0x000000ff0800720c */ /* 0x000fe20003f22070 */
[----:B------:R-:W-:Y:S01]  /*1d40*/  BSSY B0, `(.L_x_59121) ;  /* 0x0000020000007945 */ /* 0x000fe20003800000 */
[----:B------:R-:W-:-:S03]  /*1d50*/  ISETP.GE.AND P2, PT, R25, RZ, PT ;  /* 0x000000ff1900720c */ /* 0x000fc60003f46270 */
[----:B------:R-:W-:Y:S02]  /*1d60*/  ISETP.EQ.AND.EX P0, PT, R9, -0x80000000, P0, P1 ;  /* 0x800000000900780c */ /* 0x000fe40000702310 */
[----:B------:R-:W-:-:S04]  /*1d70*/  LOP3.LUT R6, R7, 0x7ff00000, RZ, 0xc0, !PT ;  /* 0x7ff0000007067812 */ /* 0x000fc800078ec0ff */
        /* <DEDUP_REMOVED lines=20> */
.L_x_59124:
[----:B------:R-:W-:-:S06]  /*1ec0*/  DSETP.GT.AND P0, PT, |R4|, 1, PT ;  /* 0x3ff000000400742a */ /* 0x000fcc0003f04200 */
[----:B------:R-:W-:Y:S01]  /*1ed0*/  SEL R6, RZ, 0x7ff00000, !P0 ;  /* 0x7ff00000ff067807 */ /* 0x000fe20004000000 */
[----:B------:R-:W-:-:S03]  /*1ee0*/  DSETP.NEU.AND P0, PT, R4, -1, PT ;  /* 0xbff000000400742a */ /* 0x000fc60003f0d000 */
[----:B------:R-:W-:-:S04]  /*1ef0*/  @!P2 LOP3.LUT R6, R6, 0x7ff00000, RZ, 0x3c, !PT ;  /* 0x7ff000000606a812 */ /* 0x000fc800078e3cff */
[----:B------:R-:W-:Y:S01]  /*1f00*/  SEL R7, R6, 0x3ff00000, P0 ;  /* 0x3ff0000006077807 */ /* 0x000fe20000000000 */
[----:B------:R-:W-:Y:S01]  /*1f10*/  IMAD.MOV.U32 R6, RZ, RZ, RZ ;  /* 0x000000ffff067224 */ /* 0x000fe200078e00ff */
[----:B------:R-:W-:Y:S06]  /*1f20*/  BRA `(.L_x_59122) ;  /* 0x0000000000047947 */ /* 0x000fec0003800000 */
.L_x_59123:
[----:B------:R-:W-:-:S11]  /*1f30*/  DADD R6, R24, R4 ;  /* 0x0000000018067229 */ /* 0x000fd60000000004 */
.L_x_59122:
[----:B------:R-:W-:Y:S05]  /*1f40*/  BSYNC B0 ;  /* 0x0000000000007941 */ /* 0x000fea0003800000 */
.L_x_59121:
[C---:B------:R-:W-:Y:S01]  /*1f50*/  LOP3.LUT R8, R27.reuse, 0x7ff00000, RZ, 0xc0, !PT ;  /* 0x7ff000001b087812 */ /* 0x040fe200078ec0ff */
[----:B------:R-:W-:Y:S01]  /*1f60*/  DSETP.NEU.AND P1, PT, |R26|, 0.5, PT ;  /* 0x3fe000001a00742a */ /* 0x000fe20003f2d200 */
[----:B------:R-:W-:Y:S01]  /*1f70*/  ISETP.GE.AND P3, PT, R27, RZ, PT ;  /* 0x000000ff1b00720c */ /* 0x000fe20003f66270 */
[----:B------:R-:W-:Y:S01]  /*1f80*/  DSETP.NEU.AND P0, PT, R4, 1, PT ;  /* 0x3ff000000400742a */ /* 0x000fe20003f0d000 */
[----:B------:R-:W-:Y:S01]  /*1f90*/  LEA.HI R11, R8, 0xfffffc0c, RZ, 0xc ;  /* 0xfffffc0c080b7811 */ /* 0x000fe200078f60ff */
[----:B------:R-:W-:Y:S01]  /*1fa0*/  DADD R8, R26, R4 ;  /* 0x000000001a087229 */ /* 0x000fe20000000004 */
[----:B------:R-:W-:Y:S02]  /*1fb0*/  BSSY B0, `(.L_x_59125) ;  /* 0x0000026000007945 */ /* 0x000fe40003800000 */
[CC--:B------:R-:W-:Y:S01]  /*1fc0*/  SHF.L.U32 R10, R26.reuse, R11.reuse, RZ ;  /* 0x0000000b1a0a7219 */ /* 0x0c0fe200000006ff */
[----:B------:R-:W-:Y:S01]  /*1fd0*/  DSETP.EQ.OR P4, PT, R24, RZ, !P0 ;  /* 0x000000ff1800722a */ /* 0x000fe20004782400 */
[----:B------:R-:W-:-:S02]  /*1fe0*/  SHF.L.U64.HI R11, R26, R11, R27 ;  /* 0x0000000b1a0b7219 */ /* 0x000fc4000001021b */
[----:B------:R-:W-:-:S03]  /*1ff0*/  ISETP.EQ.U32.AND P2, PT, R10, RZ, PT ;  /* 0x000000ff0a00720c */ /* 0x000fc60003f42070 */
[----:B------:R-:W-:Y:S02]  /*2000*/  LOP3.LUT R9, R9, 0x7ff00000, RZ, 0xc0, !PT ;  /* 0x7ff0000009097812 */ /* 0x000fe400078ec0ff */
[----:B------:R-:W-:Y:S02]  /*2010*/  ISETP.EQ.AND.EX P1, PT, R11, -0x80000000, P1, P2 ;  /* 0x800000000b00780c */ /* 0x000fe40000f22320 */
[----:B------:R-:W-:Y:S02]  /*2020*/  ISETP.NE.AND P2, PT, R9, 0x7ff00000, PT ;  /* 0x7ff000000900780c */ /* 0x000fe40003f45270 */
[----:B------:R-:W-:Y:S02]  /*2030*/  SEL R8, R3, RZ, P1 ;  /* 0x000000ff03087207 */ /* 0x000fe40000800000 */
[----:B------:R-:W-:Y:S01]  /*2040*/  FSEL R24, R6, RZ, !P4 ;  /* 0x000000ff06187208 */ /* 0x000fe20006000000 */
[----:B------:R-:W-:Y:S01]  /*2050*/  IMAD.MOV.U32 R6, RZ, RZ, RZ ;  /* 0x000000ffff067224 */ /* 0x000fe200078e00ff */
[----:B------:R-:W-:-:S02]  /*2060*/  @!P3 LOP3.LUT R8, R8, 0x7ff00000, RZ, 0xfc, !PT ;  /* 0x7ff000000808b812 */ /* 0x000fc400078efcff */
[----:B------:R-:W-:-:S03]  /*2070*/  FSEL R25, R7, 1.875, !P4 ;  /* 0x3ff0000007197808 */ /* 0x000fc60006000000 */
[----:B------:R-:W-:Y:S02]  /*2080*/  IMAD.MOV.U32 R7, RZ, RZ, R8 ;  /* 0x000000ffff077224 */ /* 0x000fe400078e0008 */
        /* <DEDUP_REMOVED lines=16> */
.L_x_59128:
[----:B------:R-:W-:-:S06]  /*2190*/  DSETP.GT.AND P1, PT, |R4|, 1, PT ;  /* 0x3ff000000400742a */ /* 0x000fcc0003f24200 */
[----:B------:R-:W-:Y:S01]  /*21a0*/  SEL R6, RZ, 0x7ff00000, !P1 ;  /* 0x7ff00000ff067807 */ /* 0x000fe20004800000 */
[----:B------:R-:W-:-:S03]  /*21b0*/  DSETP.NEU.AND P1, PT, R4, -1, PT ;  /* 0xbff000000400742a */ /* 0x000fc60003f2d000 */
[----:B------:R-:W-:-:S04]  /*21c0*/  @!P3 LOP3.LUT R6, R6, 0x7ff00000, RZ, 0x3c, !PT ;  /* 0x7ff000000606b812 */ /* 0x000fc800078e3cff */
[----:B------:R-:W-:Y:S01]  /*21d0*/  SEL R7, R6, 0x3ff00000, P1 ;  /* 0x3ff0000006077807 */ /* 0x000fe20000800000 */
[----:B------:R-:W-:Y:S01]  /*21e0*/  IMAD.MOV.U32 R6, RZ, RZ, RZ ;  /* 0x000000ffff067224 */ /* 0x000fe200078e00ff */
[----:B------:R-:W-:Y:S06]  /*21f0*/  BRA `(.L_x_59126) ;  /* 0x0000000000047947 */ /* 0x000fec0003800000 */
.L_x_59127:
[----:B------:R-:W-:-:S11]  /*2200*/  DADD R6, R26, R4 ;  /* 0x000000001a067229 */ /* 0x000fd60000000004 */
.L_x_59126:
[----:B------:R-:W-:Y:S05]  /*2210*/  BSYNC B0 ;  /* 0x0000000000007941 */ /* 0x000fea0003800000 */
.L_x_59125:
[C---:B-----5:R-:W-:Y:S01]  /*2220*/  LOP3.LUT R8, R29.reuse, 0x7ff00000, RZ, 0xc0, !PT ;  /* 0x7ff000001d087812 */ /* 0x060fe200078ec0ff */
[----:B------:R-:W-:Y:S01]  /*2230*/  DSETP.NEU.AND P1, PT, |R28|, 0.5, PT ;  /* 0x3fe000001c00742a */ /* 0x000fe20003f2d200 */
[----:B------:R-:W-:Y:S01]  /*2240*/  ISETP.GE.AND P3, PT, R29, RZ, PT ;  /* 0x000000ff1d00720c */ /* 0x000fe20003f66270 */
[----:B------:R-:W-:Y:S01]  /*2250*/  DSETP.EQ.OR P4, PT, R26, RZ, !P0 ;  /* 0x000000ff1a00722a */ /* 0x000fe20004782400 */
[----:B------:R-:W-:Y:S01]  /*2260*/  LEA.HI R11, R8, 0xfffffc0c, RZ, 0xc ;  /* 0xfffffc0c080b7811 */ /* 0x000fe200078f60ff */
[----:B------:R-:W-:Y:S01]  /*2270*/  DADD R8, R28, R4 ;  /* 0x000000001c087229 */ /* 0x000fe20000000004 */
[----:B------:R-:W-:Y:S02]  /*2280*/  BSSY B0, `(.L_x_59129) ;  /* 0x0000025000007945 */ /* 0x000fe40003800000 */
[CC--:B------:R-:W-:Y:S02]  /*2290*/  SHF.L.U32 R10, R28.reuse, R11.reuse, RZ ;  /* 0x0000000b1c0a7219 */ /* 0x0c0fe400000006ff */
[----:B------:R-:W-:-:S02]  /*22a0*/  SHF.L.U64.HI R11, R28, R11, R29 ;  /* 0x0000000b1c0b7219 */ /* 0x000fc4000001021d */
[----:B------:R-:W-:Y:S02]  /*22b0*/  ISETP.EQ.U32.AND P2, PT, R10, RZ, PT ;  /* 0x000000ff0a00720c */ /* 0x000fe40003f42070 */
[----:B------:R-:W-:Y:S01]  /*22c0*/  FSEL R26, R6, RZ, !P4 ;  /* 0x000000ff061a7208 */ /* 0x000fe20006000000 */
[----:B------:R-:W-:Y:S01]  /*22d0*/  IMAD.MOV.U32 R6, RZ, RZ, RZ ;  /* 0x000000ffff067224 */ /* 0x000fe200078e00ff */
[----:B------:R-:W-:Y:S02]  /*22e0*/  LOP3.LUT R9, R9, 0x7ff00000, RZ, 0xc0, !PT ;  /* 0x7ff0000009097812 */ /* 0x000fe400078ec0ff */
[----:B------:R-:W-:Y:S02]  /*22f0*/  ISETP.EQ.AND.EX P1, PT, R11, -0x80000000, P1, P2 ;  /* 0x800000000b00780c */ /* 0x000fe40000f22320 */
[----:B------:R-:W-:Y:S02]  /*2300*/  ISETP.NE.AND P2, PT, R9, 0x7ff00000, PT ;  /* 0x7ff000000900780c */ /* 0x000fe40003f45270 */
[----:B------:R-:W-:-:S02]  /*2310*/  SEL R8, R3, RZ, P1 ;  /* 0x000000ff03087207 */ /* 0x000fc40000800000 */
[----:B------:R-:W-:Y:S02]  /*2320*/  FSEL R27, R7, 1.875, !P4 ;  /* 0x3ff00000071b7808 */ /* 0x000fe40006000000 */
[----:B------:R-:W-:-:S05]  /*2330*/  @!P3 LOP3.LUT R8, R8, 0x7ff00000, RZ, 0xfc, !PT ;  /* 0x7ff000000808b812 */ /* 0x000fca00078efcff */
        /* <DEDUP_REMOVED lines=17> */
.L_x_59132:
[----:B------:R-:W-:-:S06]  /*2450*/  DSETP.GT.AND P1, PT, |R4|, 1, PT ;  /* 0x3ff000000400742a */ /* 0x000fcc0003f24200 */
[----:B------:R-:W-:Y:S01]  /*2460*/  SEL R6, RZ, 0x7ff00000, !P1 ;  /* 0x7ff00000ff067807 */ /* 0x000fe20004800000 */
[----:B------:R-:W-:-:S03]  /*2470*/  DSETP.NEU.AND P1, PT, R4, -1, PT ;  /* 0xbff000000400742a */ /* 0x000fc60003f2d000 */
[----:B------:R-:W-:-:S04]  /*2480*/  @!P3 LOP3.LUT R6, R6, 0x7ff00000, RZ, 0x3c, !PT ;  /* 0x7ff000000606b812 */ /* 0x000fc800078e3cff */
[----:B------:R-:W-:Y:S01]  /*2490*/  SEL R7, R6, 0x3ff00000, P1 ;  /* 0x3ff0000006077807 */ /* 0x000fe20000800000 */
[----:B------:R-:W-:Y:S01]  /*24a0*/  IMAD.MOV.U32 R6, RZ, RZ, RZ ;  /* 0x000000ffff067224 */ /* 0x000fe200078e00ff */
[----:B------:R-:W-:Y:S06]  /*24b0*/  BRA `(.L_x_59130) ;  /* 0x0000000000047947 */ /* 0x000fec0003800000 */
.L_x_59131:
[----:B------:R-:W-:-:S11]  /*24c0*/  DADD R6, R28, R4 ;  /* 0x000000001c067229 */ /* 0x000fd60000000004 */
.L_x_59130:
[----:B------:R-:W-:Y:S05]  /*24d0*/  BSYNC B0 ;  /* 0x0000000000007941 */ /* 0x000fea0003800000 */
.L_x_59129:
[C---:B------:R-:W-:Y:S01]  /*24e0*/  LOP3.LUT R8, R31.reuse, 0x7ff00000, RZ, 0xc0, !PT ;  /* 0x7ff000001f087812 */ /* 0x040fe200078ec0ff */
        /* <DEDUP_REMOVED lines=34> */
.L_x_59136:
[----:B------:R-:W-:-:S06]  /*2710*/  DSETP.GT.AND P1, PT, |R4|, 1, PT ;  /* 0x3ff000000400742a */ /* 0x000fcc0003f24200 */
[----:B------:R-:W-:Y:S01]  /*2720*/  SEL R6, RZ, 0x7ff00000, !P1 ;  /* 0x7ff00000ff067807 */ /* 0x000fe20004800000 */
[----:B------:R-:W-:-:S03]  /*2730*/  DSETP.NEU.AND P1, PT, R4, -1, PT ;  /* 0xbff000000400742a */ /* 0x000fc60003f2d000 */
[----:B------:R-:W-:-:S04]  /*2740*/  @!P3 LOP3.LUT R6, R6, 0x7ff00000, RZ, 0x3c, !PT ;  /* 0x7ff000000606b812 */ /* 0x000fc800078e3cff */
[----:B------:R-:W-:Y:S01]  /*2750*/  SEL R7, R6, 0x3ff00000, P1 ;  /* 0x3ff0000006077807 */ /* 0x000fe20000800000 */
[----:B------:R-:W-:Y:S01]  /*2760*/  IMAD.MOV.U32 R6, RZ, RZ, RZ ;  /* 0x000000ffff067224 */ /* 0x000fe200078e00ff */
[----:B------:R-:W-:Y:S06]  /*2770*/  BRA `(.L_x_59134) ;  /* 0x0000000000047947 */ /* 0x000fec0003800000 */
.L_x_59135:
[----:B------:R-:W-:-:S11]  /*2780*/  DADD R6, R30, R4 ;  /* 0x000000001e067229 */ /* 0x000fd60000000004 */
.L_x_59134:
[----:B------:R-:W-:Y:S05]  /*2790*/  BSYNC B0 ;  /* 0x0000000000007941 */ /* 0x000fea0003800000 */
.L_x_59133:
        /* <DEDUP_REMOVED lines=35> */
.L_x_59140:
[----:B------:R-:W-:-:S06]  /*29d0*/  DSETP.GT.AND P1, PT, |R4|, 1, PT ;  /* 0x3ff000000400742a */ /* 0x000fcc0003f24200 */
[----:B------:R-:W-:Y:S01]  /*29e0*/  SEL R6, RZ, 0x7ff00000, !P1 ;  /* 0x7ff00000ff067807 */ /* 0x000fe20004800000 */
[----:B------:R-:W-:-:S03]  /*29f0*/  DSETP.NEU.AND P1, PT, R4, -1, PT ;  /* 0xbff000000400742a */ /* 0x000fc60003f2d000 */
[----:B------:R-:W-:-:S04]  /*2a00*/  @!P3 LOP3.LUT R6, R6, 0x7ff00000, RZ, 0x3c, !PT ;  /* 0x7ff000000606b812 */ /* 0x000fc800078e3cff */
[----:B------:R-:W-:Y:S01]  /*2a10*/  SEL R7, R6, 0x3ff00000, P1 ;  /* 0x3ff0000006077807 */ /* 0x000fe20000800000 */
[----:B------:R-:W-:Y:S01]  /*2a20*/  IMAD.MOV.U32 R6, RZ, RZ, RZ ;  /* 0x000000ffff067224 */ /* 0x000fe200078e00ff */
[----:B------:R-:W-:Y:S06]  /*2a30*/  BRA `(.L_x_59138) ;  /* 0x0000000000047947 */ /* 0x000fec0003800000 */
.L_x_59139:
[----:B------:R-:W-:-:S11]  /*2a40*/  DADD R6, R16, R4 ;  /* 0x0000000010067229 */ /* 0x000fd60000000004 */
.L_x_59138:
[----:B------:R-:W-:Y:S05]  /*2a50*/  BSYNC B0 ;  /* 0x0000000000007941 */ /* 0x000fea0003800000 */
.L_x_59137:
        /* <DEDUP_REMOVED lines=35> */
.L_x_59144:
[----:B------:R-:W-:-:S06]  /*2c90*/  DSETP.GT.AND P1, PT, |R4|, 1, PT ;  /* 0x3ff000000400742a */ /* 0x000fcc0003f24200 */
[----:B------:R-:W-:Y:S01]  /*2ca0*/  SEL R6, RZ, 0x7ff00000, !P1 ;  /* 0x7ff00000ff067807 */ /* 0x000fe20004800000 */
[----:B------:R-:W-:-:S03]  /*2cb0*/  DSETP.NEU.AND P1, PT, R4, -1, PT ;  /* 0xbff000000400742a */ /* 0x000fc60003f2d000 */
[----:B------:R-:W-:-:S04]  /*2cc0*/  @!P3 LOP3.LUT R6, R6, 0x7ff00000, RZ, 0x3c, !PT ;  /* 0x7ff000000606b812 */ /* 0x000fc800078e3cff */
[----:B------:R-:W-:Y:S01]  /*2cd0*/  SEL R7, R6, 0x3ff00000, P1 ;  /* 0x3ff0000006077807 */ /* 0x000fe20000800000 */
[----:B------:R-:W-:Y:S01]  /*2ce0*/  IMAD.MOV.U32 R6, RZ, RZ, RZ ;  /* 0x000000ffff067224 */ /* 0x000fe200078e00ff */
[----:B------:R-:W-:Y:S06]  /*2cf0*/  BRA `(.L_x_59142) ;  /* 0x0000000000047947 */ /* 0x000fec0003800000 */
.L_x_59143:
[----:B------:R-:W-:-:S11]  /*2d00*/  DADD R6, R18, R4 ;  /* 0x0000000012067229 */ /* 0x000fd60000000004 */
.L_x_59142:
[----:B------:R-:W-:Y:S05]  /*2d10*/  BSYNC B0 ;  /* 0x0000000000007941 */ /* 0x000fea0003800000 */
.L_x_59141:
        /* <DEDUP_REMOVED lines=35> */
.L_x_59148:
[----:B------:R-:W-:-:S06]  /*2f50*/  DSETP.GT.AND P1, PT, |R4|, 1, PT ;  /* 0x3ff000000400742a */ /* 0x000fcc0003f24200 */
[----:B------:R-:W-:Y:S01]  /*2f60*/  SEL R6, RZ, 0x7ff00000, !P1 ;  /* 0x7ff00000ff067807 */ /* 0x000fe20004800000 */
[----:B------:R-:W-:-:S03]  /*2f70*/  DSETP.NEU.AND P1, PT, R4, -1, PT ;  /* 0xbff000000400742a */ /* 0x000fc60003f2d000 */
[----:B------:R-:W-:-:S04]  /*2f80*/  @!P3 LOP3.LUT R6, R6, 0x7ff00000, RZ, 0x3c, !PT ;  /* 0x7ff000000606b812 */ /* 0x000fc800078e3cff */
[----:B------:R-:W-:Y:S01]  /*2f90*/  SEL R7, R6, 0x3ff00000, P1 ;  /* 0x3ff0000006077807 */ /* 0x000fe20000800000 */
[----:B------:R-:W-:Y:S01]  /*2fa0*/  IMAD.MOV.U32 R6, RZ, RZ, RZ ;  /* 0x000000ffff067224 */ /* 0x000fe200078e00ff */
[----:B------:R-:W-:Y:S06]  /*2fb0*/  BRA `(.L_x_59146) ;  /* 0x0000000000047947 */ /* 0x000fec0003800000 */
.L_x_59147:
[----:B------:R-:W-:-:S11]  /*2fc0*/  DADD R6, R20, R4 ;  /* 0x0000000014067229 */ /* 0x000fd60000000004 */
.L_x_59146:
[----:B------:R-:W-:Y:S05]  /*2fd0*/  BSYNC B0 ;  /* 0x0000000000007941 */ /* 0x000fea0003800000 */
.L_x_59145:
        /* <DEDUP_REMOVED lines=35> */
.L_x_59152:
[----:B------:R-:W-:-:S06]  /*3210*/  DSETP.GT.AND P1, PT, |R4|, 1, PT ;  /* 0x3ff000000400742a */ /* 0x000fcc0003f24200 */
[----:B------:R-:W-:Y:S01]  /*3220*/  SEL R6, RZ, 0x7ff00000, !P1 ;  /* 0x7ff00000ff067807 */ /* 0x000fe20004800000 */
[----:B------:R-:W-:-:S03]  /*3230*/  DSETP.NEU.AND P1, PT, R4, -1, PT ;  /* 0xbff000000400742a */ /* 0x000fc60003f2d000 */
[----:B------:R-:W-:-:S04]  /*3240*/  @!P3 LOP3.LUT R6, R6, 0x7ff00000, RZ, 0x3c, !PT ;  /* 0x7ff000000606b812 */ /* 0x000fc800078e3cff */
[----:B------:R-:W-:Y:S01]  /*3250*/  SEL R7, R6, 0x3ff00000, P1 ;  /* 0x3ff0000006077807 */ /* 0x000fe20000800000 */
[----:B------:R-:W-:Y:S01]  /*3260*/  IMAD.MOV.U32 R6, RZ, RZ, RZ ;  /* 0x000000ffff067224 */ /* 0x000fe200078e00ff */
[----:B------:R-:W-:Y:S06]  /*3270*/  BRA `(.L_x_59150) ;  /* 0x0000000000047947 */ /* 0x000fec0003800000 */
.L_x_59151:
[----:B------:R-:W-:-:S11]  /*3280*/  DADD R6, R22, R4 ;  /* 0x0000000016067229 */ /* 0x000fd60000000004 */
.L_x_59150:
[----:B------:R-:W-:Y:S05]  /*3290*/  BSYNC B0 ;  /* 0x0000000000007941 */ /* 0x000fea0003800000 */
.L_x_59149:
[----:B------:R-:W-:-:S06]  /*32a0*/  DSETP.EQ.OR P0, PT, R22, RZ, !P0 ;  /* 0x000000ff1600722a */ /* 0x000fcc0004702400 */
[----:B------:R-:W-:Y:S02]  /*32b0*/  FSEL R22, R6, RZ, !P0 ;  /* 0x000000ff06167208 */ /* 0x000fe40004000000 */
[----:B------:R-:W-:-:S07]  /*32c0*/  FSEL R23, R7, 1.875, !P0 ;  /* 0x3ff0000007177808 */ /* 0x000fce0004000000 */
.L_x_59120:
        /* <DEDUP_REMOVED lines=8> */
.L_x_59070:
[----:B------:R-:W0:Y:S01]  /*3350*/  S2R R39, SR_TID.X ;  /* 0x0000000000277919 */ /* 0x000e220000002100 */
[----:B------:R-:W-:Y:S02]  /*3360*/  CS2R R16, SRZ ;  /* 0x0000000000107805 */ /* 0x000fe4000001ff00 */
[----:B------:R-:W-:Y:S02]  /*3370*/  CS2R R20, SRZ ;  /* 0x0000000000147805 */ /* 0x000fe4000001ff00 */
[----:B------:R-:W-:Y:S01]  /*3380*/  CS2R R30, SRZ ;  /* 0x00000000001e7805 */ /* 0x000fe2000001ff00 */
[----:B------:R-:W-:Y:S01]  /*3390*/  ULDC.64 UR6, c[0x0][0x218] ;  /* 0x0000860000067ab9 */ /* 0x000fe20000000a00 */
[----:B0-----:R-:W-:Y:S01]  /*33a0*/  ISETP.GE.AND P0, PT, R39, R0, PT ;  /* 0x000000002700720c */ /* 0x001fe20003f06270 */
[----:B------:R-:W-:-:S12]  /*33b0*/  IMAD.MOV.U32 R3, RZ, RZ, R39 ;  /* 0x000000ffff037224 */ /* 0x000fd800078e0027 */
        /* <DEDUP_REMOVED lines=31> */
[C---:B------:R-:W-:Y:S02]  /*35b0*/  @!P6 IMAD.IADD R9, R2.reuse, 0x1, R3 ;  /* 0x000000010209e824 */ /* 0x040fe400078e0203 */
[----:B------:R-:W-:Y:S02]  /*35c0*/  @!P0 IMAD.IADD R3, R2, 0x1, R39 ;  /* 0x0000000102038824 */ /* 0x000fe400078e0227 */
[----:B---3--:R-:W-:Y:S01]  /*35d0*/  @!P4 IMAD.WIDE.U32 R12, R19, 0x8, R12 ;  /* 0x00000008130cc825 */ /* 0x008fe200078e000c */
[----:B------:R-:W-:-:S03]  /*35e0*/  CS2R R18, SRZ ;  /* 0x0000000000127805 */ /* 0x000fc6000001ff00 */
[----:B----4-:R-:W-:Y:S01]  /*35f0*/  @!P3 IMAD.WIDE.U32 R14, R29, 0x8, R14 ;  /* 0x000000081d0eb825 */ /* 0x010fe200078e000e */
[----:B------:R-:W-:Y:S01]  /*3600*/  CS2R R28, SRZ ;  /* 0x00000000001c7805 */ /* 0x000fe2000001ff00 */
[----:B------:R1:W5:Y:S02]  /*3610*/  @!P4 LDG.E.64 R20, desc[UR4][R12.64] ;  /* 0x000000040c14c981 */ /* 0x000364000c1e1b00 */
[----:B--2---:R-:W-:Y:S01]  /*3620*/  @!P2 IMAD.WIDE.U32 R32, R33, 0x8, R22 ;  /* 0x000000082120a825 */ /* 0x004fe200078e0016 */
[----:B------:R-:W-:Y:S01]  /*3630*/  CS2R R22, SRZ ;  /* 0x0000000000167805 */ /* 0x000fe2000001ff00 */
[----:B------:R1:W5:Y:S02]  /*3640*/  @!P5 LDG.E.64 R18, desc[UR4][R10.64] ;  /* 0x000000040a12d981 */ /* 0x000364000c1e1b00 */
[----:B0-----:R-:W-:Y:S01]  /*3650*/  @!P1 IMAD.WIDE.U32 R34, R35, 0x8, R24 ;  /* 0x0000000823229825 */ /* 0x001fe200078e0018 */
[----:B------:R-:W-:Y:S02]  /*3660*/  CS2R R24, SRZ ;  /* 0x0000000000187805 */ /* 0x000fe4000001ff00 */
[----:B------:R1:W5:Y:S01]  /*3670*/  @!P3 LDG.E.64 R22, desc[UR4][R14.64] ;  /* 0x000000040e16b981 */ /* 0x000362000c1e1b00 */
[----:B------:R-:W-:-:S03]  /*3680*/  @!P6 IMAD.WIDE.U32 R8, R9, 0x8, R26 ;  /* 0x000000080908e825 */ /* 0x000fc600078e001a */
[----:B------:R1:W5:Y:S01]  /*3690*/  @!P2 LDG.E.64 R24, desc[UR4][R32.64] ;  /* 0x000000042018a981 */ /* 0x000362000c1e1b00 */
[----:B------:R-:W-:-:S03]  /*36a0*/  @!P0 IMAD.WIDE.U32 R4, R3, 0x8, R4 ;  /* 0x0000000803048825 */ /* 0x000fc600078e0004 */
[----:B------:R1:W5:Y:S04]  /*36b0*/  @!P6 LDG.E.64 R30, desc[UR4][R8.64] ;  /* 0x00000004081ee981 */ /* 0x000368000c1e1b00 */
[----:B------:R1:W5:Y:S01]  /*36c0*/  @!P0 LDG.E.64 R28, desc[UR4][R4.64] ;  /* 0x00000004041c8981 */ /* 0x000362000c1e1b00 */
[----:B------:R-:W-:Y:S01]  /*36d0*/  CS2R R26, SRZ ;  /* 0x00000000001a7805 */ /* 0x000fe2000001ff00 */
[----:B------:R-:W-:Y:S02]  /*36e0*/  IMAD.U32 R6, RZ, RZ, UR6 ;  /* 0x00000006ff067e24 */ /* 0x000fe4000f8e00ff */
[----:B------:R-:W-:-:S03]  /*36f0*/  IMAD.U32 R7, RZ, RZ, UR7 ;  /* 0x00000007ff077e24 */ /* 0x000fc6000f8e00ff */
[----:B------:R1:W5:Y:S03]  /*3700*/  @!P1 LDG.E.64 R26, desc[UR4][R34.64] ;  /* 0x00000004221a9981 */ /* 0x000366000c1e1b00 */
        /* <DEDUP_REMOVED lines=16> */
[----:B------:R-:W-:Y:S05]  /*3810*/  CALL.REL.NOINC `($_ZN2at6native29vectorized_elementwise_kernelILi2EZNS0_50_GLOBAL__N__2680c7bb_12_PowKernel_cu_140f0503_289622pow_scalar_tensor_implIdEEvRNS_18TensorIteratorBaseET_EUldE_St5arrayIPcLm2EEEEviT0_T1_$__internal_accurate_pow) ;  /* 0x0000003c001c7944 */ /* 0x000fea0003c00000 */
[----:B------:R-:W-:Y:S05]  /*3820*/  BSYNC B2 ;  /* 0x0000000000027941 */ /* 0x000fea0003800000 */
.L_x_59157:
        /* <DEDUP_REMOVED lines=18> */
.L_x_59158:
        /* <DEDUP_REMOVED lines=15> */
.L_x_59162:
        /* <DEDUP_REMOVED lines=9> */
.L_x_59161:
[----:B------:R-:W-:-:S11]  /*3ad0*/  DADD R4, R28, R6 ;  /* 0x000000001c047229 */ /* 0x000fd60000000006 */
.L_x_59160:
[----:B------:R-:W-:Y:S05]  /*3ae0*/  BSYNC B2 ;  /* 0x0000000000027941 */ /* 0x000fea0003800000 */
.L_x_59159:
[----:B------:R-:W-:-:S06]  /*3af0*/  DSETP.NEU.AND P0, PT, R28, RZ, PT ;  /* 0x000000ff1c00722a */ /* 0x000fcc0003f0d000 */
[----:B------:R-:W-:-:S06]  /*3b00*/  DSETP.EQ.OR P0, PT, R6, 1, !P0 ;  /* 0x3ff000000600742a */ /* 0x000fcc0004702400 */
[----:B------:R-:W-:Y:S02]  /*3b10*/  FSEL R28, R4, RZ, !P0 ;  /* 0x000000ff041c7208 */ /* 0x000fe40004000000 */
[----:B------:R-:W-:-:S07]  /*3b20*/  FSEL R29, R5, 1.875, !P0 ;  /* 0x3ff00000051d7808 */ /* 0x000fce0004000000 */
.L_x_59156:
[----:B------:R-:W-:Y:S05]  /*3b30*/  BSYNC B1 ;  /* 0x0000000000017941 */ /* 0x000fea0003800000 */
.L_x_59155:
        /* <DEDUP_REMOVED lines=17> */
.L_x_59165:
        /* <DEDUP_REMOVED lines=18> */
.L_x_59166:
        /* <DEDUP_REMOVED lines=15> */
.L_x_59170:
        /* <DEDUP_REMOVED lines=9> */
.L_x_59169:
[----:B------:R-:W-:-:S11]  /*3ef0*/  DADD R4, R16, R6 ;  /* 0x0000000010047229 */ /* 0x000fd60000000006 */
.L_x_59168:
[----:B------:R-:W-:Y:S05]  /*3f00*/  BSYNC B2 ;  /* 0x0000000000027941 */ /* 0x000fea0003800000 */
.L_x_59167:
[----:B------:R-:W-:-:S06]  /*3f10*/  DSETP.NEU.AND P0, PT, R16, RZ, PT ;  /* 0x000000ff1000722a */ /* 0x000fcc0003f0d000 */
[----:B------:R-:W-:-:S06]  /*3f20*/  DSETP.EQ.OR P0, PT, R6, 1, !P0 ;  /* 0x3ff000000600742a */ /* 0x000fcc0004702400 */
[----:B------:R-:W-:Y:S02]  /*3f30*/  FSEL R16, R4, RZ, !P0 ;  /* 0x000000ff04107208 */ /* 0x000fe40004000000 */
[----:B------:R-:W-:-:S07]  /*3f40*/  FSEL R17, R5, 1.875, !P0 ;  /* 0x3ff0000005117808 */ /* 0x000fce0004000000 */
.L_x_59164:
[----:B------:R-:W-:Y:S05]  /*3f50*/  BSYNC B1 ;  /* 0x0000000000017941 */ /* 0x000fea0003800000 */
.L_x_59163:
        /* <DEDUP_REMOVED lines=17> */
.L_x_59173:
        /* <DEDUP_REMOVED lines=18> */
.L_x_59174:
        /* <DEDUP_REMOVED lines=15> */
.L_x_59178:
        /* <DEDUP_REMOVED lines=9> */
.L_x_59177:
[----:B------:R-:W-:-:S11]  /*4310*/  DADD R4, R18, R6 ;  /* 0x0000000012047229 */ /* 0x000fd60000000006 */
.L_x_59176:
[----:B------:R-:W-:Y:S05]  /*4320*/  BSYNC B2 ;  /* 0x0000000000027941 */ /* 0x000fea0003800000 */
.L_x_59175:
[----:B------:R-:W-:-:S06]  /*4330*/  DSETP.NEU.AND P0, PT, R18, RZ, PT ;  /* 0x000000ff1200722a */ /* 0x000fcc0003f0d000 */
[----:B------:R-:W-:-:S06]  /*4340*/  DSETP.EQ.OR P0, PT, R6, 1, !P0 ;  /* 0x3ff000000600742a */ /* 0x000fcc0004702400 */
[----:B------:R-:W-:Y:S02]  /*4350*/  FSEL R18, R4, RZ, !P0 ;  /* 0x000000ff04127208 */ /* 0x000fe40004000000 */
[----:B------:R-:W-:-:S07]  /*4360*/  FSEL R19, R5, 1.875, !P0 ;  /* 0x3ff0000005137808 */ /* 0x000fce0004000000 */
.L_x_59172:
[----:B------:R-:W-:Y:S05]  /*4370*/  BSYNC B1 ;  /* 0x0000000000017941 */ /* 0x000fea0003800000 */
.L_x_59171:
        /* <DEDUP_REMOVED lines=17> */
.L_x_59181:
        /* <DEDUP_REMOVED lines=18> */
.L_x_59182:
        /* <DEDUP_REMOVED lines=15> */
.L_x_59186:
        /* <DEDUP_REMOVED lines=9> */
.L_x_59185:
[----:B------:R-:W-:-:S11]  /*4730*/  DADD R4, R20, R6 ;  /* 0x0000000014047229 */ /* 0x000fd60000000006 */
.L_x_59184:
[----:B------:R-:W-:Y:S05]  /*4740*/  BSYNC B2 ;  /* 0x0000000000027941 */ /* 0x000fea0003800000 */
.L_x_59183:
[----:B------:R-:W-:-:S06]  /*4750*/  DSETP.NEU.AND P0, PT, R20, RZ, PT ;  /* 0x000000ff1400722a */ /* 0x000fcc0003f0d000 */
[----:B------:R-:W-:-:S06]  /*4760*/  DSETP.EQ.OR P0, PT, R6, 1, !P0 ;  /* 0x3ff000000600742a */ /* 0x000fcc0004702400 */
[----:B------:R-:W-:Y:S02]  /*4770*/  FSEL R20, R4, RZ, !P0 ;  /* 0x000000ff04147208 */ /* 0x000fe40004000000 */
[----:B------:R-:W-:-:S07]  /*4780*/  FSEL R21, R5, 1.875, !P0 ;  /* 0x3ff0000005157808 */ /* 0x000fce0004000000 */
.L_x_59180:
[----:B------:R-:W-:Y:S05]  /*4790*/  BSYNC B1 ;  /* 0x0000000000017941 */ /* 0x000fea0003800000 */
.L_x_59179:
        /* <DEDUP_REMOVED lines=17> */
.L_x_59189:
        /* <DEDUP_REMOVED lines=18> */
.L_x_59190:
        /* <DEDUP_REMOVED lines=15> */
.L_x_59194:
        /* <DEDUP_REMOVED lines=9> */
.L_x_59193:
[----:B------:R-:W-:-:S11]  /*4b50*/  DADD R4, R22, R6 ;  /* 0x0000000016047229 */ /* 0x000fd60000000006 */
.L_x_59192:
[----:B------:R-:W-:Y:S05]  /*4b60*/  BSYNC B2 ;  /* 0x0000000000027941 */ /* 0x000fea0003800000 */
.L_x_59191:
[----:B------:R-:W-:-:S06]  /*4b70*/  DSETP.NEU.AND P0, PT, R22, RZ, PT ;  /* 0x000000ff1600722a */ /* 0x000fcc0003f0d000 */
[----:B------:R-:W-:-:S06]  /*4b80*/  DSETP.EQ.OR P0, PT, R6, 1, !P0 ;  /* 0x3ff000000600742a */ /* 0x000fcc0004702400 */
[----:B------:R-:W-:Y:S02]  /*4b90*/  FSEL R22, R4, RZ, !P0 ;  /* 0x000000ff04167208 */ /* 0x000fe40004000000 */
[----:B------:R-:W-:-:S07]  /*4ba0*/  FSEL R23, R5, 1.875, !P0 ;  /* 0x3ff0000005177808 */ /* 0x000fce0004000000 */
.L_x_59188:
[----:B------:R-:W-:Y:S05]  /*4bb0*/  BSYNC B1 ;  /* 0x0000000000017941 */ /* 0x000fea0003800000 */
.L_x_59187:
        /* <DEDUP_REMOVED lines=17> */
.L_x_59197:
        /* <DEDUP_REMOVED lines=18> */
.L_x_59198:
        /* <DEDUP_REMOVED lines=15> */
.L_x_59202:
        /* <DEDUP_REMOVED lines=9> */
.L_x_59201:
[----:B------:R-:W-:-:S11]  /*4f70*/  DADD R4, R24, R6 ;  /* 0x0000000018047229 */ /* 0x000fd60000000006 */
.L_x_59200:
[----:B------:R-:W-:Y:S05]  /*4f80*/  BSYNC B2 ;  /* 0x0000000000027941 */ /* 0x000fea0003800000 */
.L_x_59199:
[----:B------:R-:W-:-:S06]  /*4f90*/  DSETP.NEU.AND P0, PT, R24, RZ, PT ;  /* 0x000000ff1800722a */ /* 0x000fcc0003f0d000 */
[----:B------:R-:W-:-:S06]  /*4fa0*/  DSETP.EQ.OR P0, PT, R6, 1, !P0 ;  /* 0x3ff000000600742a */ /* 0x000fcc0004702400 */
[----:B------:R-:W-:Y:S02]  /*4fb0*/  FSEL R24, R4, RZ, !P0 ;  /* 0x000000ff04187208 */ /* 0x000fe40004000000 */
[----:B------:R-:W-:-:S07]  /*4fc0*/  FSEL R25, R5, 1.875, !P0 ;  /* 0x3ff0000005197808 */ /* 0x000fce0004000000 */
.L_x_59196:
[----:B------:R-:W-:Y:S05]  /*4fd0*/  BSYNC B1 ;  /* 0x0000000000017941 */ /* 0x000fea0003800000 */
.L_x_59195:
        /* <DEDUP_REMOVED lines=17> */
.L_x_59205:
        /* <DEDUP_REMOVED lines=18> */
.L_x_59206:
        /* <DEDUP_REMOVED lines=15> */
.L_x_59210:
        /* <DEDUP_REMOVED lines=9> */
.L_x_59209:
[----:B------:R-:W-:-:S11]  /*5390*/  DADD R4, R26, R6 ;  /* 0x000000001a047229 */ /* 0x000fd60000000006 */
.L_x_59208:
[----:B------:R-:W-:Y:S05]  /*53a0*/  BSYNC B2 ;  /* 0x0000000000027941 */ /* 0x000fea0003800000 */
.L_x_59207:
[----:B------:R-:W-:-:S06]  /*53b0*/  DSETP.NEU.AND P0, PT, R26, RZ, PT ;  /* 0x000000ff1a00722a */ /* 0x000fcc0003f0d000 */
[----:B------:R-:W-:-:S06]  /*53c0*/  DSETP.EQ.OR P0, PT, R6, 1, !P0 ;  /* 0x3ff000000600742a */ /* 0x000fcc0004702400 */
[----:B------:R-:W-:Y:S02]  /*53d0*/  FSEL R26, R4, RZ, !P0 ;  /* 0x000000ff041a7208 */ /* 0x000fe40004000000 */
[----:B------:R-:W-:-:S07]  /*53e0*/  FSEL R27, R5, 1.875, !P0 ;  /* 0x3ff00000051b7808 */ /* 0x000fce0004000000 */
.L_x_59204:
[----:B------:R-:W-:Y:S05]  /*53f0*/  BSYNC B1 ;  /* 0x0000000000017941 */ /* 0x000fea0003800000 */
.L_x_59203:
[----:B------:R-:W-:-:S05]  /*5400*/  VIADD R39, R39, 0x380 ;  /* 0x0000038027277836 */ /* 0x000fca0000000000 */
        /* <DEDUP_REMOVED lines=15> */
.L_x_59212:
[----:B------:R-:W0:Y:S08]  /*5500*/  LDC R5, c[0x0][0x21c] ;  /* 0x00008700ff057b82 */ /* 0x000e300000000800 */
[----:B------:R-:W1:Y:S01]  /*5510*/  LDC.64 R10, c[0x0][0x218] ;  /* 0x00008600ff0a7b82 */ /* 0x000e620000000a00 */
[C---:B0-----:R-:W-:Y:S02]  /*5520*/  ISETP.GT.AND P0, PT, R5.reuse, -0x1, PT ;  /* 0xffffffff0500780c */ /* 0x041fe40003f04270 */
[----:B------:R-:W-:Y:S01]  /*5530*/  ISETP.LT.AND P2, PT, R5, RZ, !P2 ;  /* 0x000000ff0500720c */ /* 0x000fe20005741270 */
[----:B------:R-:W-:Y:S01]  /*5540*/  IMAD.MOV.U32 R5, RZ, RZ, R3 ;  /* 0x000000ffff057224 */ /* 0x000fe200078e0003 */
        /* <DEDUP_REMOVED lines=11> */
.L_x_59213:
        /* <DEDUP_REMOVED lines=15> */
.L_x_59217:
        /* <DEDUP_REMOVED lines=9> */
.L_x_59216:
[----:B------:R-:W-:-:S11]  /*5780*/  DADD R4, R30, R10 ;  /* 0x000000001e047229 */ /* 0x000fd6000000000a */
.L_x_59215:
[----:B------:R-:W-:Y:S05]  /*5790*/  BSYNC B1 ;  /* 0x0000000000017941 */ /* 0x000fea0003800000 */
.L_x_59214:
[----:B------:R-:W-:-:S06]  /*57a0*/  DSETP.NEU.AND P0, PT, R30, RZ, PT ;  /* 0x000000ff1e00722a */ /* 0x000fcc0003f0d000 */
[----:B------:R-:W-:-:S06]  /*57b0*/  DSETP.EQ.OR P0, PT, R10, 1, !P0 ;  /* 0x3ff000000a00742a */ /* 0x000fcc0004702400 */
[----:B------:R-:W-:Y:S02]  /*57c0*/  FSEL R4, R4, RZ, !P0 ;  /* 0x000000ff04047208 */ /* 0x000fe40004000000 */
[----:B------:R-:W-:Y:S01]  /*57d0*/  FSEL R5, R5, 1.875, !P0 ;  /* 0x3ff0000005057808 */ /* 0x000fe20004000000 */
[----:B------:R-:W-:Y:S06]  /*57e0*/  BRA `(.L_x_59211) ;  /* 0x0000001800307947 */ /* 0x000fec0003800000 */
.L_x_59154:
[----:B------:R-:W-:Y:S04]  /*57f0*/  BSSY B1, `(.L_x_59218) ;  /* 0x000002f000017945 */ /* 0x000fe80003800000 */
[----:B------:R-:W-:Y:S05]  /*5800*/  @P0 BRA `(.L_x_59219) ;  /* 0x0000000000b40947 */ /* 0x000fea0003800000 */
[----:B-----5:R-:W-:Y:S01]  /*5810*/  LOP3.LUT R3, R29, 0x7ff00000, RZ, 0xc0, !PT ;  /* 0x7ff000001d037812 */ /* 0x020fe200078ec0ff */
        /* <DEDUP_REMOVED lines=31> */
.L_x_59223:
[----:B------:R-:W-:-:S06]  /*5a10*/  DSETP.GT.AND P0, PT, |R6|, 1, PT ;  /* 0x3ff000000600742a */ /* 0x000fcc0003f04200 */
[----:B------:R-:W-:Y:S01]  /*5a20*/  SEL R4, RZ, 0x7ff00000, !P0 ;  /* 0x7ff00000ff047807 */ /* 0x000fe20004000000 */
[----:B------:R-:W-:-:S03]  /*5a30*/  DSETP.NEU.AND P0, PT, R6, -1, PT ;  /* 0xbff000000600742a */ /* 0x000fc60003f0d000 */
[----:B------:R-:W-:-:S04]  /*5a40*/  @!P2 LOP3.LUT R4, R4, 0x7ff00000, RZ, 0x3c, !PT ;  /* 0x7ff000000404a812 */ /* 0x000fc800078e3cff */
[----:B------:R-:W-:Y:S01]  /*5a50*/  SEL R5, R4, 0x3ff00000, P0 ;  /* 0x3ff0000004057807 */ /* 0x000fe20000000000 */
[----:B------:R-:W-:Y:S01]  /*5a60*/  IMAD.MOV.U32 R4, RZ, RZ, RZ ;  /* 0x000000ffff047224 */ /* 0x000fe200078e00ff */
[----:B------:R-:W-:Y:S06]  /*5a70*/  BRA `(.L_x_59221) ;  /* 0x0000000000047947 */ /* 0x000fec0003800000 */
.L_x_59222:
[----:B------:R-:W-:-:S11]  /*5a80*/  DADD R4, R28, R6 ;  /* 0x000000001c047229 */ /* 0x000fd60000000006 */
.L_x_59221:
[----:B------:R-:W-:Y:S05]  /*5a90*/  BSYNC B2 ;  /* 0x0000000000027941 */ /* 0x000fea0003800000 */
.L_x_59220:
[----:B------:R-:W-:-:S06]  /*5aa0*/  DSETP.NEU.AND P0, PT, R28, RZ, PT ;  /* 0x000000ff1c00722a */ /* 0x000fcc0003f0d000 */
[----:B------:R-:W-:-:S06]  /*5ab0*/  DSETP.EQ.OR P0, PT, R6, 1, !P0 ;  /* 0x3ff000000600742a */ /* 0x000fcc0004702400 */
[----:B------:R-:W-:Y:S02]  /*5ac0*/  FSEL R28, R4, RZ, !P0 ;  /* 0x000000ff041c7208 */ /* 0x000fe40004000000 */
[----:B------:R-:W-:-:S07]  /*5ad0*/  FSEL R29, R5, 1.875, !P0 ;  /* 0x3ff00000051d7808 */ /* 0x000fce0004000000 */
.L_x_59219:
[----:B------:R-:W-:Y:S05]  /*5ae0*/  BSYNC B1 ;  /* 0x0000000000017941 */ /* 0x000fea0003800000 */
.L_x_59218:
[----:B------:R-:W-:Y:S01]  /*5af0*/  VIADD R3, R39, 0x80 ;  /* 0x0000008027037836 */ /* 0x000fe20000000000 */
[----:B------:R-:W-:Y:S04]  /*5b00*/  BSSY B1, `(.L_x_59224) ;  /* 0x0000030000017945 */ /* 0x000fe80003800000 */
[----:B------:R-:W-:-:S13]  /*5b10*/  ISETP.GE.AND P0, PT, R3, R0, PT ;  /* 0x000000000300720c */ /* 0x000fda0003f06270 */
        /* <DEDUP_REMOVED lines=33> */
.L_x_59229:
[----:B------:R-:W-:-:S06]  /*5d30*/  DSETP.GT.AND P0, PT, |R6|, 1, PT ;  /* 0x3ff000000600742a */ /* 0x000fcc0003f04200 */
[----:B------:R-:W-:Y:S01]  /*5d40*/  SEL R4, RZ, 0x7ff00000, !P0 ;  /* 0x7ff00000ff047807 */ /* 0x000fe20004000000 */
[----:B------:R-:W-:-:S03]  /*5d50*/  DSETP.NEU.AND P0, PT, R6, -1, PT ;  /* 0xbff000000600742a */ /* 0x000fc60003f0d000 */
[----:B------:R-:W-:-:S04]  /*5d60*/  @!P2 LOP3.LUT R4, R4, 0x7ff00000, RZ, 0x3c, !PT ;  /* 0x7ff000000404a812 */ /* 0x000fc800078e3cff */
[----:B------:R-:W-:Y:S01]  /*5d70*/  SEL R5, R4, 0x3ff00000, P0 ;  /* 0x3ff0000004057807 */ /* 0x000fe20000000000 */
[----:B------:R-:W-:Y:S01]  /*5d80*/  IMAD.MOV.U32 R4, RZ, RZ, RZ ;  /* 0x000000ffff047224 */ /* 0x000fe200078e00ff */
[----:B------:R-:W-:Y:S06]  /*5d90*/  BRA `(.L_x_59227) ;  /* 0x0000000000047947 */ /* 0x000fec0003800000 */
.L_x_59228:
[----:B------:R-:W-:-:S11]  /*5da0*/  DADD R4, R16, R6 ;  /* 0x0000000010047229 */ /* 0x000fd60000000006 */
.L_x_59227:
[----:B------:R-:W-:Y:S05]  /*5db0*/  BSYNC B2 ;  /* 0x0000000000027941 */ /* 0x000fea0003800000 */
.L_x_59226:
[----:B------:R-:W-:-:S06]  /*5dc0*/  DSETP.NEU.AND P0, PT, R16, RZ, PT ;  /* 0x000000ff1000722a */ /* 0x000fcc0003f0d000 */
[----:B------:R-:W-:-:S06]  /*5dd0*/  DSETP.EQ.OR P0, PT, R6, 1, !P0 ;  /* 0x3ff000000600742a */ /* 0x000fcc0004702400 */
[----:B------:R-:W-:Y:S02]  /*5de0*/  FSEL R16, R4, RZ, !P0 ;  /* 0x000000ff04107208 */ /* 0x000fe40004000000 */
[----:B------:R-:W-:-:S07]  /*5df0*/  FSEL R17, R5, 1.875, !P0 ;  /* 0x3ff0000005117808 */ /* 0x000fce0004000000 */
.L_x_59225:
[----:B------:R-:W-:Y:S05]  /*5e00*/  BSYNC B1 ;  /* 0x0000000000017941 */ /* 0x000fea0003800000 */
.L_x_59224:
        /* <DEDUP_REMOVED lines=36> */
.L_x_59235:
[----:B------:R-:W-:-:S06]  /*6050*/  DSETP.GT.AND P0, PT, |R6|, 1, PT ;  /* 0x3ff000000600742a */ /* 0x000fcc0003f04200 */
[----:B------:R-:W-:Y:S01]  /*6060*/  SEL R4, RZ, 0x7ff00000, !P0 ;  /* 0x7ff00000ff047807 */ /* 0x000fe20004000000 */
[----:B------:R-:W-:-:S03]  /*6070*/  DSETP.NEU.AND P0, PT, R6, -1, PT ;  /* 0xbff000000600742a */ /* 0x000fc60003f0d000 */
[----:B------:R-:W-:-:S04]  /*6080*/  @!P2 LOP3.LUT R4, R4, 0x7ff00000, RZ, 0x3c, !PT ;  /* 0x7ff000000404a812 */ /* 0x000fc800078e3cff */
[----:B------:R-:W-:Y:S01]  /*6090*/  SEL R5, R4, 0x3ff00000, P0 ;  /* 0x3ff0000004057807 */ /* 0x000fe20000000000 */
[----:B------:R-:W-:Y:S01]  /*60a0*/  IMAD.MOV.U32 R4, RZ, RZ, RZ ;  /* 0x000000ffff047224 */ /* 0x000fe200078e00ff */
[----:B------:R-:W-:Y:S06]  /*60b0*/  BRA `(.L_x_59233) ;  /* 0x0000000000047947 */ /* 0x000fec0003800000 */
.L_x_59234:
[----:B------:R-:W-:-:S11]  /*60c0*/  DADD R4, R18, R6 ;  /* 0x0000000012047229 */ /* 0x000fd60000000006 */
.L_x_59233:
[----:B------:R-:W-:Y:S05]  /*60d0*/  BSYNC B2 ;  /* 0x0000000000027941 */ /* 0x000fea0003800000 */
.L_x_59232:
[----:B------:R-:W-:-:S06]  /*60e0*/  DSETP.NEU.AND P0, PT, R18, RZ, PT ;  /* 0x000000ff1200722a */ /* 0x000fcc0003f0d000 */
[----:B------:R-:W-:-:S06]  /*60f0*/  DSETP.EQ.OR P0, PT, R6, 1, !P0 ;  /* 0x3ff000000600742a */ /* 0x000fcc0004702400 */
[----:B------:R-:W-:Y:S02]  /*6100*/  FSEL R18, R4, RZ, !P0 ;  /* 0x000000ff04127208 */ /* 0x000fe40004000000 */
[----:B------:R-:W-:-:S07]  /*6110*/  FSEL R19, R5, 1.875, !P0 ;  /* 0x3ff0000005137808 */ /* 0x000fce0004000000 */
.L_x_59231:
[----:B------:R-:W-:Y:S05]  /*6120*/  BSYNC B1 ;  /* 0x0000000000017941 */ /* 0x000fea0003800000 */
.L_x_59230:
        /* <DEDUP_REMOVED lines=36> */
.L_x_59241:
[----:B------:R-:W-:-:S06]  /*6370*/  DSETP.GT.AND P0, PT, |R6|, 1, PT ;  /* 0x3ff000000600742a */ /* 0x000fcc0003f04200 */
[----:B------:R-:W-:Y:S01]  /*6380*/  SEL R4, RZ, 0x7ff00000, !P0 ;  /* 0x7ff00000ff047807 */ /* 0x000fe20004000000 */
[----:B------:R-:W-:-:S03]  /*6390*/  DSETP.NEU.AND P0, PT, R6, -1, PT ;  /* 0xbff000000600742a */ /* 0x000fc60003f0d000 */
[----:B------:R-:W-:-:S04]  /*63a0*/  @!P2 LOP3.LUT R4, R4, 0x7ff00000, RZ, 0x3c, !PT ;  /* 0x7ff000000404a812 */ /* 0x000fc800078e3cff */
[----:B------:R-:W-:Y:S01]  /*63b0*/  SEL R5, R4, 0x3ff00000, P0 ;  /* 0x3ff0000004057807 */ /* 0x000fe20000000000 */
[----:B------:R-:W-:Y:S01]  /*63c0*/  IMAD.MOV.U32 R4, RZ, RZ, RZ ;  /* 0x000000ffff047224 */ /* 0x000fe200078e00ff */
[----:B------:R-:W-:Y:S06]  /*63d0*/  BRA `(.L_x_59239) ;  /* 0x0000000000047947 */ /* 0x000fec0003800000 */
.L_x_59240:
[----:B------:R-:W-:-:S11]  /*63e0*/  DADD R4, R20, R6 ;  /* 0x0000000014047229 */ /* 0x000fd60000000006 */
.L_x_59239:
[----:B------:R-:W-:Y:S05]  /*63f0*/  BSYNC B2 ;  /* 0x0000000000027941 */ /* 0x000fea0003800000 */
.L_x_59238:
[----:B------:R-:W-:-:S06]  /*6400*/  DSETP.NEU.AND P0, PT, R20, RZ, PT ;  /* 0x000000ff1400722a */ /* 0x000fcc0003f0d000 */
[----:B------:R-:W-:-:S06]  /*6410*/  DSETP.EQ.OR P0, PT, R6, 1, !P0 ;  /* 0x3ff000000600742a */ /* 0x000fcc0004702400 */
[----:B------:R-:W-:Y:S02]  /*6420*/  FSEL R20, R4, RZ, !P0 ;  /* 0x000000ff04147208 */ /* 0x000fe40004000000 */
[----:B------:R-:W-:-:S07]  /*6430*/  FSEL R21, R5, 1.875, !P0 ;  /* 0x3ff0000005157808 */ /* 0x000fce0004000000 */
.L_x_59237:
[----:B------:R-:W-:Y:S05]  /*6440*/  BSYNC B1 ;  /* 0x0000000000017941 */ /* 0x000fea0003800000 */
.L_x_59236:
        /* <DEDUP_REMOVED lines=36> */
.L_x_59247:
[----:B------:R-:W-:-:S06]  /*6690*/  DSETP.GT.AND P0, PT, |R6|, 1, PT ;  /* 0x3ff000000600742a */ /* 0x000fcc0003f04200 */
[----:B------:R-:W-:Y:S01]  /*66a0*/  SEL R4, RZ, 0x7ff00000, !P0 ;  /* 0x7ff00000ff047807 */ /* 0x000fe20004000000 */
[----:B------:R-:W-:-:S03]  /*66b0*/  DSETP.NEU.AND P0, PT, R6, -1, PT ;  /* 0xbff000000600742a */ /* 0x000fc60003f0d000 */
[----:B------:R-:W-:-:S04]  /*66c0*/  @!P2 LOP3.LUT R4, R4, 0x7ff00000, RZ, 0x3c, !PT ;  /* 0x7ff000000404a812 */ /* 0x000fc800078e3cff */
[----:B------:R-:W-:Y:S01]  /*66d0*/  SEL R5, R4, 0x3ff00000, P0 ;  /* 0x3ff0000004057807 */ /* 0x000fe20000000000 */
[----:B------:R-:W-:Y:S01]  /*66e0*/  IMAD.MOV.U32 R4, RZ, RZ, RZ ;  /* 0x000000ffff047224 */ /* 0x000fe200078e00ff */
[----:B------:R-:W-:Y:S06]  /*66f0*/  BRA `(.L_x_59245) ;  /* 0x0000000000047947 */ /* 0x000fec0003800000 */
.L_x_59246:
[----:B------:R-:W-:-:S11]  /*6700*/  DADD R4, R22, R6 ;  /* 0x0000000016047229 */ /* 0x000fd60000000006 */
.L_x_59245:
[----:B------:R-:W-:Y:S05]  /*6710*/  BSYNC B2 ;  /* 0x0000000000027941 */ /* 0x000fea0003800000 */
.L_x_59244:
[----:B------:R-:W-:-:S06]  /*6720*/  DSETP.NEU.AND P0, PT, R22, RZ, PT ;  /* 0x000000ff1600722a */ /* 0x000fcc0003f0d000 */
[----:B------:R-:W-:-:S06]  /*6730*/  DSETP.EQ.OR P0, PT, R6, 1, !P0 ;  /* 0x3ff000000600742a */ /* 0x000fcc0004702400 */
[----:B------:R-:W-:Y:S02]  /*6740*/  FSEL R22, R4, RZ, !P0 ;  /* 0x000000ff04167208 */ /* 0x000fe40004000000 */
[----:B------:R-:W-:-:S07]  /*6750*/  FSEL R23, R5, 1.875, !P0 ;  /* 0x3ff0000005177808 */ /* 0x000fce0004000000 */
.L_x_59243:
[----:B------:R-:W-:Y:S05]  /*6760*/  BSYNC B1 ;  /* 0x0000000000017941 */ /* 0x000fea0003800000 */
.L_x_59242:
        /* <DEDUP_REMOVED lines=36> */
.L_x_59253:
[----:B------:R-:W-:-:S06]  /*69b0*/  DSETP.GT.AND P0, PT, |R6|, 1, PT ;  /* 0x3ff000000600742a */ /* 0x000fcc0003f04200 */
[----:B------:R-:W-:Y:S01]  /*69c0*/  SEL R4, RZ, 0x7ff00000, !P0 ;  /* 0x7ff00000ff047807 */ /* 0x000fe20004000000 */
[----:B------:R-:W-:-:S03]  /*69d0*/  DSETP.NEU.AND P0, PT, R6, -1, PT ;  /* 0xbff000000600742a */ /* 0x000fc60003f0d000 */
[----:B------:R-:W-:-:S04]  /*69e0*/  @!P2 LOP3.LUT R4, R4, 0x7ff00000, RZ, 0x3c, !PT ;  /* 0x7ff000000404a812 */ /* 0x000fc800078e3cff */
[----:B------:R-:W-:Y:S01]  /*69f0*/  SEL R5, R4, 0x3ff00000, P0 ;  /* 0x3ff0000004057807 */ /* 0x000fe20000000000 */
[----:B------:R-:W-:Y:S01]  /*6a00*/  IMAD.MOV.U32 R4, RZ, RZ, RZ ;  /* 0x000000ffff047224 */ /* 0x000fe200078e00ff */
[----:B------:R-:W-:Y:S06]  /*6a10*/  BRA `(.L_x_59251) ;  /* 0x0000000000047947 */ /* 0x000fec0003800000 */
.L_x_59252:
[----:B------:R-:W-:-:S11]  /*6a20*/  DADD R4, R24, R6 ;  /* 0x0000000018047229 */ /* 0x000fd60000000006 */
.L_x_59251:
[----:B------:R-:W-:Y:S05]  /*6a30*/  BSYNC B2 ;  /* 0x0000000000027941 */ /* 0x000fea0003800000 */
.L_x_59250:
[----:B------:R-:W-:-:S06]  /*6a40*/  DSETP.NEU.AND P0, PT, R24, RZ, PT ;  /* 0x000000ff1800722a */ /* 0x000fcc0003f0d000 */
[----:B------:R-:W-:-:S06]  /*6a50*/  DSETP.EQ.OR P0, PT, R6, 1, !P0 ;  /* 0x3ff000000600742a */ /* 0x000fcc0004702400 */
[----:B------:R-:W-:Y:S02]  /*6a60*/  FSEL R24, R4, RZ, !P0 ;  /* 0x000000ff04187208 */ /* 0x000fe40004000000 */
[----:B------:R-:W-:-:S07]  /*6a70*/  FSEL R25, R5, 1.875, !P0 ;  /* 0x3ff0000005197808 */ /* 0x000fce0004000000 */
.L_x_59249:
[----:B------:R-:W-:Y:S05]  /*6a80*/  BSYNC B1 ;  /* 0x0000000000017941 */ /* 0x000fea0003800000 */
.L_x_59248:
        /* <DEDUP_REMOVED lines=36> */
.L_x_59259:
[----:B------:R-:W-:-:S06]  /*6cd0*/  DSETP.GT.AND P0, PT, |R6|, 1, PT ;  /* 0x3ff000000600742a */ /* 0x000fcc0003f04200 */
[----:B------:R-:W-:Y:S01]  /*6ce0*/  SEL R4, RZ, 0x7ff00000, !P0 ;  /* 0x7ff00000ff047807 */ /* 0x000fe20004000000 */
[----:B------:R-:W-:-:S03]  /*6cf0*/  DSETP.NEU.AND P0, PT, R6, -1, PT ;  /* 0xbff000000600742a */ /* 0x000fc60003f0d000 */
[----:B------:R-:W-:-:S04]  /*6d00*/  @!P2 LOP3.LUT R4, R4, 0x7ff00000, RZ, 0x3c, !PT ;  /* 0x7ff000000404a812 */ /* 0x000fc800078e3cff */
[----:B------:R-:W-:Y:S01]  /*6d10*/  SEL R5, R4, 0x3ff00000, P0 ;  /* 0x3ff0000004057807 */ /* 0x000fe20000000000 */
[----:B------:R-:W-:Y:S01]  /*6d20*/  IMAD.MOV.U32 R4, RZ, RZ, RZ ;  /* 0x000000ffff047224 */ /* 0x000fe200078e00ff */
[----:B------:R-:W-:Y:S06]  /*6d30*/  BRA `(.L_x_59257) ;  /* 0x0000000000047947 */ /* 0x000fec0003800000 */
.L_x_59258:
[----:B------:R-:W-:-:S11]  /*6d40*/  DADD R4, R26, R6 ;  /* 0x000000001a047229 */ /* 0x000fd60000000006 */
.L_x_59257:
[----:B------:R-:W-:Y:S05]  /*6d50*/  BSYNC B2 ;  /* 0x0000000000027941 */ /* 0x000fea0003800000 */
.L_x_59256:
[----:B------:R-:W-:-:S06]  /*6d60*/  DSETP.NEU.AND P0, PT, R26, RZ, PT ;  /* 0x000000ff1a00722a */ /* 0x000fcc0003f0d000 */
[----:B------:R-:W-:-:S06]  /*6d70*/  DSETP.EQ.OR P0, PT, R6, 1, !P0 ;  /* 0x3ff000000600742a */ /* 0x000fcc0004702400 */
[----:B------:R-:W-:Y:S02]  /*6d80*/  FSEL R26, R4, RZ, !P0 ;  /* 0x000000ff041a7208 */ /* 0x000fe40004000000 */
[----:B------:R-:W-:-:S07]  /*6d90*/  FSEL R27, R5, 1.875, !P0 ;  /* 0x3ff00000051b7808 */ /* 0x000fce0004000000 */
.L_x_59255:
[----:B------:R-:W-:Y:S05]  /*6da0*/  BSYNC B1 ;  /* 0x0000000000017941 */ /* 0x000fea0003800000 */
.L_x_59254:
[----:B------:R-:W-:-:S05]  /*6db0*/  VIADD R39, R39, 0x380 ;  /* 0x0000038027277836 */ /* 0x000fca0000000000 */
        /* <DEDUP_REMOVED lines=34> */
.L_x_59263:
[----:B------:R-:W-:-:S06]  /*6fe0*/  DSETP.GT.AND P0, PT, |R6|, 1, PT ;  /* 0x3ff000000600742a */ /* 0x000fcc0003f04200 */
[----:B------:R-:W-:Y:S01]  /*6ff0*/  SEL R4, RZ, 0x7ff00000, !P0 ;  /* 0x7ff00000ff047807 */ /* 0x000fe20004000000 */
[----:B------:R-:W-:-:S03]  /*7000*/  DSETP.NEU.AND P0, PT, R6, -1, PT ;  /* 0xbff000000600742a */ /* 0x000fc60003f0d000 */
[----:B------:R-:W-:-:S04]  /*7010*/  @!P2 LOP3.LUT R4, R4, 0x7ff00000, RZ, 0x3c, !PT ;  /* 0x7ff000000404a812 */ /* 0x000fc800078e3cff */
[----:B------:R-:W-:Y:S01]  /*7020*/  SEL R5, R4, 0x3ff00000, P0 ;  /* 0x3ff0000004057807 */ /* 0x000fe20000000000 */
[----:B------:R-:W-:Y:S01]  /*7030*/  IMAD.MOV.U32 R4, RZ, RZ, RZ ;  /* 0x000000ffff047224 */ /* 0x000fe200078e00ff */
[----:B------:R-:W-:Y:S06]  /*7040*/  BRA `(.L_x_59261) ;  /* 0x0000000000047947 */ /* 0x000fec0003800000 */
.L_x_59262:
[----:B------:R-:W-:-:S11]  /*7050*/  DADD R4, R30, R6 ;  /* 0x000000001e047229 */ /* 0x000fd60000000006 */
.L_x_59261:
[----:B------:R-:W-:Y:S05]  /*7060*/  BSYNC B1 ;  /* 0x0000000000017941 */ /* 0x000fea0003800000 */
.L_x_59260:
[----:B------:R-:W-:-:S06]  /*7070*/  DSETP.NEU.AND P0, PT, R30, RZ, PT ;  /* 0x000000ff1e00722a */ /* 0x000fcc0003f0d000 */
[----:B------:R-:W-:-:S06]  /*7080*/  DSETP.EQ.OR P0, PT, R6, 1, !P0 ;  /* 0x3ff000000600742a */ /* 0x000fcc0004702400 */
[----:B------:R-:W-:Y:S02]  /*7090*/  FSEL R4, R4, RZ, !P0 ;  /* 0x000000ff04047208 */ /* 0x000fe40004000000 */
[----:B------:R-:W-:-:S07]  /*70a0*/  FSEL R5, R5, 1.875, !P0 ;  /* 0x3ff0000005057808 */ /* 0x000fce0004000000 */
.L_x_59211:
[----:B------:R-:W-:Y:S05]  /*70b0*/  BSYNC B0 ;  /* 0x0000000000007941 */ /* 0x000fea0003800000 */
.L_x_59153:
[----:B------:R-:W0:Y:S01]  /*70c0*/  S2R R3, SR_TID.X ;  /* 0x0000000000037919 */ /* 0x000e220000002100 */
[----:B------:R-:W-:Y:S04]  /*70d0*/  BSSY B0, `(.L_x_59264) ;  /* 0x0000033000007945 */ /* 0x000fe80003800000 */
[----:B------:R-:W-:Y:S01]  /*70e0*/  BSSY B1, `(.L_x_59265) ;  /* 0x000002b000017945 */ /* 0x000fe20003800000 */
[----:B0-----:R-:W-:-:S13]  /*70f0*/  ISETP.GE.AND P0, PT, R3, R0, PT ;  /* 0x000000000300720c */ /* 0x001fda0003f06270 */
[----:B------:R-:W0:Y:S01]  /*7100*/  @!P0 LDC.64 R6, c[0x0][0x228] ;  /* 0x00008a00ff068b82 */ /* 0x000e220000000a00 */
[----:B------:R-:W-:Y:S02]  /*7110*/  @!P0 IMAD.IADD R9, R2, 0x1, R3 ;  /* 0x0000000102098824 */ /* 0x000fe400078e0203 */
[----:B------:R-:W-:Y:S02]  /*7120*/  @!P0 VIADD R3, R3, 0x80 ;  /* 0x0000008003038836 */ /* 0x000fe40000000000 */
[----:B0-----:R-:W-:-:S05]  /*7130*/  @!P0 IMAD.WIDE.U32 R6, R9, 0x8, R6 ;  /* 0x0000000809068825 */ /* 0x001fca00078e0006 */
[----:B-----5:R0:W-:Y:S01]  /*7140*/  @!P0 STG.E.64 desc[UR4][R6.64], R28 ;  /* 0x0000001c06008986 */ /* 0x0201e2000c101b04 */
        /* <DEDUP_REMOVED lines=14> */
.L_x_59266:
[----:B------:R-:W-:-:S13]  /*7230*/  ISETP.GE.AND P0, PT, R3, R0, PT ;  /* 0x000000000300720c */ /* 0x000fda0003f06270 */
[----:B------:R-:W-:Y:S05]  /*7240*/  @P0 BRA `(.L_x_59268) ;  /* 0x0000000000300947 */ /* 0x000fea0003800000 */
[----:B0-----:R-:W0:Y:S01]  /*7250*/  LDC.64 R6, c[0x0][0x228] ;  /* 0x00008a00ff067b82 */ /* 0x001e220000000a00 */
[----:B------:R-:W-:Y:S02]  /*7260*/  IMAD.IADD R9, R2, 0x1, R3 ;  /* 0x0000000102097824 */ /* 0x000fe400078e0203 */
[----:B------:R-:W-:Y:S02]  /*7270*/  VIADD R3, R3, 0x80 ;  /* 0x0000008003037836 */ /* 0x000fe40000000000 */
[----:B0-----:R-:W-:-:S05]  /*7280*/  IMAD.WIDE.U32 R6, R9, 0x8, R6 ;  /* 0x0000000809067825 */ /* 0x001fca00078e0006 */
[----:B------:R1:W-:Y:S02]  /*7290*/  STG.E.64 desc[UR4][R6.64], R20 ;  /* 0x0000001406007986 */ /* 0x0003e4000c101b04 */
.L_x_59267:
[----:B------:R-:W-:-:S13]  /*72a0*/  ISETP.GE.AND P0, PT, R3, R0, PT ;  /* 0x000000000300720c */ /* 0x000fda0003f06270 */
[----:B------:R-:W-:Y:S05]  /*72b0*/  @P0 BRA `(.L_x_59269) ;  /* 0x0000000000340947 */ /* 0x000fea0003800000 */
[----:B01----:R-:W0:Y:S01]  /*72c0*/  LDC.64 R6, c[0x0][0x228] ;  /* 0x00008a00ff067b82 */ /* 0x003e220000000a00 */
[----:B------:R-:W-:Y:S02]  /*72d0*/  IMAD.IADD R9, R2, 0x1, R3 ;  /* 0x0000000102097824 */ /* 0x000fe400078e0203 */
[----:B------:R-:W-:Y:S02]  /*72e0*/  VIADD R3, R3, 0x80 ;  /* 0x0000008003037836 */ /* 0x000fe40000000000 */
[----:B0-----:R-:W-:-:S05]  /*72f0*/  IMAD.WIDE.U32 R6, R9, 0x8, R6 ;  /* 0x0000000809067825 */ /* 0x001fca00078e0006 */
[----:B------:R1:W-:Y:S02]  /*7300*/  STG.E.64 desc[UR4][R6.64], R22 ;  /* 0x0000001606007986 */ /* 0x0003e4000c101b04 */
.L_x_59268:
        /* <DEDUP_REMOVED lines=8> */
.L_x_59269:
[----:B------:R-:W-:Y:S05]  /*7390*/  BSYNC B1 ;  /* 0x0000000000017941 */ /* 0x000fea0003800000 */
.L_x_59265:
[----:B------:R-:W-:-:S13]  /*73a0*/  ISETP.GE.AND P0, PT, R3, R0, PT ;  /* 0x000000000300720c */ /* 0x000fda0003f06270 */
[----:B012---:R-:W0:Y:S01]  /*73b0*/  @!P0 LDC.64 R6, c[0x0][0x228] ;  /* 0x00008a00ff068b82 */ /* 0x007e220000000a00 */
[----:B------:R-:W-:Y:S02]  /*73c0*/  @!P0 IMAD.IADD R9, R2, 0x1, R3 ;  /* 0x0000000102098824 */ /* 0x000fe400078e0203 */
[----:B------:R-:W-:Y:S02]  /*73d0*/  @!P0 VIADD R3, R3, 0x80 ;  /* 0x0000008003038836 */ /* 0x000fe40000000000 */
[----:B0-----:R-:W-:-:S05]  /*73e0*/  @!P0 IMAD.WIDE.U32 R6, R9, 0x8, R6 ;  /* 0x0000000809068825 */ /* 0x001fca00078e0006 */
[----:B------:R2:W-:Y:S02]  /*73f0*/  @!P0 STG.E.64 desc[UR4][R6.64], R26 ;  /* 0x0000001a06008986 */ /* 0x0005e4000c101b04 */
.L_x_59270:
[----:B------:R-:W-:Y:S05]  /*7400*/  BSYNC B0 ;  /* 0x0000000000007941 */ /* 0x000fea0003800000 */
.L_x_59264:
        /* <DEDUP_REMOVED lines=8> */
        .type           $_ZN2at6native29vectorized_elementwise_kernelILi2EZNS0_50_GLOBAL__N__2680c7bb_12_PowKernel_cu_140f0503_289622pow_scalar_tensor_implIdEEvRNS_18TensorIteratorBaseET_EUldE_St5arrayIPcLm2EEEEviT0_T1_$__internal_accurate_pow,@function
        .size           $_ZN2at6native29vectorized_elementwise_kernelILi2EZNS0_50_GLOBAL__N__2680c7bb_12_PowKernel_cu_140f0503_289622pow_scalar_tensor_implIdEEvRNS_18TensorIteratorBaseET_EUldE_St5arrayIPcLm2EEEEviT0_T1_$__internal_accurate_pow,(.L_x_71565 - $_ZN2at6native29vectorized_elementwise_kernelILi2EZNS0_50_GLOBAL__N__2680c7bb_12_PowKernel_cu_140f0503_289622pow_scalar_tensor_implIdEEvRNS_18TensorIteratorBaseET_EUldE_St5arrayIPcLm2EEEEviT0_T1_$__internal_accurate_pow)
$_ZN2at6native29vectorized_elementwise_kernelILi2EZNS0_50_GLOBAL__N__2680c7bb_12_PowKernel_cu_140f0503_289622pow_scalar_tensor_implIdEEvRNS_18TensorIteratorBaseET_EUldE_St5arrayIPcLm2EEEEviT0_T1_$__internal_accurate_pow:
        /* <DEDUP_REMOVED lines=96> */
[----:B------:R-:W-:Y:S01]  /*7a90*/  DADD R8, -R10, R8 ;  /* 0x000000000a087229 */ /* 0x000fe20000000108 */
[----:B------:R-:W-:Y:S02]  /*7aa0*/  IMAD.MOV.U32 R11, RZ, RZ, R37 ;  /* 0x000000ffff0b7224 */ /* 0x000fe400078e0025 */
[----:B------:R-:W-:Y:S02]  /*7ab0*/  IMAD.MOV.U32 R10, RZ, RZ, R38 ;  /* 0x000000ffff0a7224 */ /* 0x000fe400078e0026 */
[----:B------:R-:W-:-:S03]  /*7ac0*/  IMAD.SHL.U32 R3, R11, 0x2, RZ ;  /* 0x000000020b037824 */ /* 0x000fc600078e00ff */
[----:B------:R-:W-:Y:S01]  /*7ad0*/  DADD R8, R14, -R8 ;  /* 0x000000000e087229 */ /* 0x000fe20000000808 */
[----:B------:R-:W-:Y:S01]  /*7ae0*/  IMAD.MOV.U32 R14, RZ, RZ, 0x652b82fe ;  /* 0x652b82feff0e7424 */ /* 0x000fe200078e00ff */
[----:B------:R-:W-:Y:S01]  /*7af0*/  ISETP.GT.U32.AND P0, PT, R3, -0x2000001, PT ;  /* 0xfdffffff0300780c */ /* 0x000fe20003f04070 */
[----:B------:R-:W-:-:S05]  /*7b00*/  IMAD.MOV.U32 R15, RZ, RZ, 0x3ff71547 ;  /* 0x3ff71547ff0f7424 */ /* 0x000fca00078e00ff */
[----:B------:R-:W-:Y:S01]  /*7b10*/  DFMA R8, R4, UR6, R8 ;  /* 0x0000000604087c2b */ /* 0x000fe20008000008 */
[----:B------:R-:W-:Y:S01]  /*7b20*/  UMOV UR6, 0xfefa39ef ;  /* 0xfefa39ef00067882 */ /* 0x000fe20000000000 */
[----:B------:R-:W-:Y:S01]  /*7b30*/  LOP3.LUT R4, R11, 0xff0fffff, RZ, 0xc0, !PT ;  /* 0xff0fffff0b047812 */ /* 0x000fe200078ec0ff */
[----:B------:R-:W-:-:S03]  /*7b40*/  UMOV UR7, 0x3fe62e42 ;  /* 0x3fe62e4200077882 */ /* 0x000fc60000000000 */
[----:B------:R-:W-:Y:S02]  /*7b50*/  SEL R11, R4, R11, P0 ;  /* 0x0000000b040b7207 */ /* 0x000fe40000000000 */
        /* <DEDUP_REMOVED lines=61> */
.L_x_59271:
[----:B------:R-:W-:Y:S01]  /*7f30*/  DSETP.NEU.AND P0, PT, |R12|, +INF , PT ;  /* 0x7ff000000c00742a */ /* 0x000fe20003f0d200 */
[----:B------:R-:W-:Y:S01]  /*7f40*/  IMAD.MOV.U32 R37, RZ, RZ, 0x0 ;  /* 0x00000000ff257424 */ /* 0x000fe200078e00ff */
[----:B------:R-:W-:-:S12]  /*7f50*/  DADD R4, R6, R4 ;  /* 0x0000000006047229 */ /* 0x000fd80000000004 */
[----:B------:R-:W-:-:S10]  /*7f60*/  @P0 DFMA R12, R4, R12, R12 ;  /* 0x0000000c040c022b */ /* 0x000fd4000000000c */
[----:B------:R-:W-:Y:S02]  /*7f70*/  IMAD.MOV.U32 R4, RZ, RZ, R12 ;  /* 0x000000ffff047224 */ /* 0x000fe400078e000c */
[----:B------:R-:W-:Y:S01]  /*7f80*/  IMAD.MOV.U32 R3, RZ, RZ, R13 ;  /* 0x000000ffff037224 */ /* 0x000fe200078e000d */
[----:B------:R-:W-:Y:S06]  /*7f90*/  RET.REL.NODEC R36 `(_ZN2at6native29vectorized_elementwise_kernelILi2EZNS0_50_GLOBAL__N__2680c7bb_12_PowKernel_cu_140f0503_289622pow_scalar_tensor_implIdEEvRNS_18TensorIteratorBaseET_EUldE_St5arrayIPcLm2EEEEviT0_T1_) ;  /* 0xffffff8024187950 */ /* 0x000fec0003c3ffff */
.L_x_59272:
        /* <DEDUP_REMOVED lines=14> */
.L_x_71565:


//--------------------- .text._ZN2at6native29vectorized_elementwise_kernelILi4EZNS0_50_GLOBAL__N__2680c7bb_12_PowKernel_cu_140f0503_289622pow_scalar_tensor_implIdEEvRNS_18TensorIteratorBaseET_EUldE_St5arrayIPcLm2EEEEviT0_T1_ --------------------------
	.section	.text._ZN2at6native29vectorized_elementwise_kernelILi4EZNS0_50_GLOBAL__N__2680c7bb_12_PowKernel_cu_140f0503_289622pow_scalar_tensor_implIdEEvRNS_18TensorIteratorBaseET_EUldE_St5arrayIPcLm2EEEEviT0_T1_,"ax",@progbits
	.align	128
        .global         _ZN2at6native29vectorized_elementwise_kernelILi4EZNS0_50_GLOBAL__N__2680c7bb_12_PowKernel_cu_140f0503_289622pow_scalar_tensor_implIdEEvRNS_18TensorIteratorBaseET_EUldE_St5arrayIPcLm2EEEEviT0_T1_
        .type           _ZN2at6native29vectorized_elementwise_kernelILi4EZNS0_50_GLOBAL__N__2680c7bb_12_PowKernel_cu_140f0503_289622pow_scalar_tensor_implIdEEvRNS_18TensorIteratorBaseET_EUldE_St5arrayIPcLm2EEEEviT0_T1_,@function
        .size           _ZN2at6native29vectorized_elementwise_kernelILi4EZNS0_50_GLOBAL__N__2680c7bb_12_PowKernel_cu_140f0503_289622pow_scalar_tensor_implIdEEvRNS_18TensorIteratorBaseET_EUldE_St5arrayIPcLm2EEEEviT0_T1_,(.L_x_71566 - _ZN2at6native29vectorized_elementwise_kernelILi4EZNS0_50_GLOBAL__N__2680c7bb_12_PowKernel_cu_140f0503_289622pow_scalar_tensor_implIdEEvRNS_18TensorIteratorBaseET_EUldE_St5arrayIPcLm2EEEEviT0_T1_)
        .other          _ZN2at6native29vectorized_elementwise_kernelILi4EZNS0_50_GLOBAL__N__2680c7bb_12_PowKernel_cu_140f0503_289622pow_scalar_tensor_implIdEEvRNS_18TensorIteratorBaseET_EUldE_St5arrayIPcLm2EEEEviT0_T1_,@"STO_CUDA_ENTRY STV_DEFAULT"
_ZN2at6native29vectorized_elementwise_kernelILi4EZNS0_50_GLOBAL__N__2680c7bb_12_PowKernel_cu_140f0503_289622pow_scalar_tensor_implIdEEvRNS_18TensorIteratorBaseET_EUldE_St5arrayIPcLm2EEEEviT0_T1_:
.text._ZN2at6native29vectorized_elementwise_kernelILi4EZNS0_50_GLOBAL__N__2680c7bb_12_PowKernel_cu_140f0503_289622pow_scalar_tensor_implIdEEvRNS_18TensorIteratorBaseET_EUldE_St5arrayIPcLm2EEEEviT0_T1_:
        /* <DEDUP_REMOVED lines=33> */
[----:B-----5:R-:W-:Y:S05]  /*0210*/  CALL.REL.NOINC `($_ZN2at6native29vectorized_elementwise_kernelILi4EZNS0_50_GLOBAL__N__2680c7bb_12_PowKernel_cu_140f0503_289622pow_scalar_tensor_implIdEEvRNS_18TensorIteratorBaseET_EUldE_St5arrayIPcLm2EEEEviT0_T1_$__internal_accurate_pow) ;  /* 0x00000070009c7944 */ /* 0x020fea0003c00000 */
[----:B------:R-:W-:Y:S05]  /*0220*/  BSYNC B0 ;  /* 0x0000000000007941 */ /* 0x000fea0003800000 */
.L_x_59275:
        /* <DEDUP_REMOVED lines=13> */
.L_x_59276:
        /* <DEDUP_REMOVED lines=15> */
.L_x_59280:
        /* <DEDUP_REMOVED lines=9> */
.L_x_59279:
[----:B------:R-:W-:-:S11]  /*0480*/  DADD R4, R24, R10 ;  /* 0x0000000018047229 */ /* 0x000fd6000000000a */
.L_x_59278:
[----:B------:R-:W-:Y:S05]  /*0490*/  BSYNC B0 ;  /* 0x0000000000007941 */ /* 0x000fea0003800000 */
.L_x_59277:
        /* <DEDUP_REMOVED lines=15> */
[----:B------:R-:W-:Y:S05]  /*0590*/  CALL.REL.NOINC `($_ZN2at6native29vectorized_elementwise_kernelILi4EZNS0_50_GLOBAL__N__2680c7bb_12_PowKernel_cu_140f0503_289622pow_scalar_tensor_implIdEEvRNS_18TensorIteratorBaseET_EUldE_St5arrayIPcLm2EEEEviT0_T1_$__internal_accurate_pow) ;  /* 0x0000006c00bc7944 */ /* 0x000fea0003c00000 */
[----:B------:R-:W-:Y:S05]  /*05a0*/  BSYNC B0 ;  /* 0x0000000000007941 */ /* 0x000fea0003800000 */
.L_x_59281:
        /* <DEDUP_REMOVED lines=13> */
.L_x_59282:
        /* <DEDUP_REMOVED lines=15> */
.L_x_59286:
        /* <DEDUP_REMOVED lines=9> */
.L_x_59285:
[----:B------:R-:W-:-:S11]  /*0800*/  DADD R4, R26, R6 ;  /* 0x000000001a047229 */ /* 0x000fd60000000006 */
.L_x_59284:
[----:B------:R-:W-:Y:S05]  /*0810*/  BSYNC B0 ;  /* 0x0000000000007941 */ /* 0x000fea0003800000 */
.L_x_59283:
        /* <DEDUP_REMOVED lines=14> */
[----:B------:R-:W-:Y:S05]  /*0900*/  CALL.REL.NOINC `($_ZN2at6native29vectorized_elementwise_kernelILi4EZNS0_50_GLOBAL__N__2680c7bb_12_PowKernel_cu_140f0503_289622pow_scalar_tensor_implIdEEvRNS_18TensorIteratorBaseET_EUldE_St5arrayIPcLm2EEEEviT0_T1_$__internal_accurate_pow) ;  /* 0x0000006800e07944 */ /* 0x000fea0003c00000 */
[----:B------:R-:W-:Y:S05]  /*0910*/  BSYNC B0 ;  /* 0x0000000000007941 */ /* 0x000fea0003800000 */
.L_x_59287:
        /* <DEDUP_REMOVED lines=13> */
.L_x_59288:
        /* <DEDUP_REMOVED lines=15> */
.L_x_59292:
        /* <DEDUP_REMOVED lines=9> */
.L_x_59291:
[----:B------:R-:W-:-:S11]  /*0b70*/  DADD R4, R28, R6 ;  /* 0x000000001c047229 */ /* 0x000fd60000000006 */
.L_x_59290:
[----:B------:R-:W-:Y:S05]  /*0b80*/  BSYNC B0 ;  /* 0x0000000000007941 */ /* 0x000fea0003800000 */
.L_x_59289:
        /* <DEDUP_REMOVED lines=16> */
.L_x_59293:
        /* <DEDUP_REMOVED lines=13> */
.L_x_59294:
        /* <DEDUP_REMOVED lines=15> */
.L_x_59298:
        /* <DEDUP_REMOVED lines=9> */
.L_x_59297:
[----:B------:R-:W-:-:S11]  /*0ee0*/  DADD R4, R30, R6 ;  /* 0x000000001e047229 */ /* 0x000fd60000000006 */
.L_x_59296:
[----:B------:R-:W-:Y:S05]  /*0ef0*/  BSYNC B0 ;  /* 0x0000000000007941 */ /* 0x000fea0003800000 */
.L_x_59295:
        /* <DEDUP_REMOVED lines=16> */
.L_x_59299:
        /* <DEDUP_REMOVED lines=13> */
.L_x_59300:
        /* <DEDUP_REMOVED lines=15> */
.L_x_59304:
        /* <DEDUP_REMOVED lines=9> */
.L_x_59303:
[----:B------:R-:W-:-:S11]  /*1250*/  DADD R4, R16, R6 ;  /* 0x0000000010047229 */ /* 0x000fd60000000006 */
.L_x_59302:
[----:B------:R-:W-:Y:S05]  /*1260*/  BSYNC B0 ;  /* 0x0000000000007941 */ /* 0x000fea0003800000 */
.L_x_59301:
        /* <DEDUP_REMOVED lines=16> */
.L_x_59305:
        /* <DEDUP_REMOVED lines=13> */
.L_x_59306:
        /* <DEDUP_REMOVED lines=15> */
.L_x_59310:
        /* <DEDUP_REMOVED lines=9> */
.L_x_59309:
[----:B------:R-:W-:-:S11]  /*15c0*/  DADD R4, R18, R6 ;  /* 0x0000000012047229 */ /* 0x000fd60000000006 */
.L_x_59308:
[----:B------:R-:W-:Y:S05]  /*15d0*/  BSYNC B0 ;  /* 0x0000000000007941 */ /* 0x000fea0003800000 */
.L_x_59307:
        /* <DEDUP_REMOVED lines=16> */
.L_x_59311:
        /* <DEDUP_REMOVED lines=13> */
.L_x_59312:
        /* <DEDUP_REMOVED lines=15> */
.L_x_59316:
        /* <DEDUP_REMOVED lines=9> */
.L_x_59315:
[----:B------:R-:W-:-:S11]  /*1930*/  DADD R4, R20, R6 ;  /* 0x0000000014047229 */ /* 0x000fd60000000006 */
.L_x_59314:
[----:B------:R-:W-:Y:S05]  /*1940*/  BSYNC B0 ;  /* 0x0000000000007941 */ /* 0x000fea0003800000 */
.L_x_59313:
        /* <DEDUP_REMOVED lines=16> */
.L_x_59317:
        /* <DEDUP_REMOVED lines=13> */
.L_x_59318:
        /* <DEDUP_REMOVED lines=15> */
.L_x_59322:
        /* <DEDUP_REMOVED lines=9> */
.L_x_59321:
[----:B------:R-:W-:-:S11]  /*1ca0*/  DADD R4, R22, R10 ;  /* 0x0000000016047229 */ /* 0x000fd6000000000a */
.L_x_59320:
[----:B------:R-:W-:Y:S05]  /*1cb0*/  BSYNC B0 ;  /* 0x0000000000007941 */ /* 0x000fea0003800000 */
.L_x_59319:
[----:B------:R-:W-:-:S06]  /*1cc0*/  DSETP.EQ.OR P4, PT, R22, RZ, !P4 ;  /* 0x000000ff1600722a */ /* 0x000fcc0006782400 */
[----:B------:R-:W-:Y:S02]  /*1cd0*/  FSEL R22, R4, RZ, !P4 ;  /* 0x000000ff04167208 */ /* 0x000fe40006000000 */
[----:B------:R-:W-:Y:S01]  /*1ce0*/  FSEL R23, R5, 1.875, !P4 ;  /* 0x3ff0000005177808 */ /* 0x000fe20006000000 */
[----:B------:R-:W-:Y:S06]  /*1cf0*/  BRA `(.L_x_59323) ;  /* 0x0000001400747947 */ /* 0x000fec0003800000 */
.L_x_59274:
        /* <DEDUP_REMOVED lines=28> */
.L_x_59327:
[----:B------:R-:W-:-:S06]  /*1ec0*/  DSETP.GT.AND P0, PT, |R4|, 1, PT ;  /* 0x3ff000000400742a */ /* 0x000fcc0003f04200 */
[----:B------:R-:W-:Y:S01]  /*1ed0*/  SEL R6, RZ, 0x7ff00000, !P0 ;  /* 0x7ff00000ff067807 */ /* 0x000fe20004000000 */
[----:B------:R-:W-:-:S03]  /*1ee0*/  DSETP.NEU.AND P0, PT, R4, -1, PT ;  /* 0xbff000000400742a */ /* 0x000fc60003f0d000 */
[----:B------:R-:W-:-:S04]  /*1ef0*/  @!P2 LOP3.LUT R6, R6, 0x7ff00000, RZ, 0x3c, !PT ;  /* 0x7ff000000606a812 */ /* 0x000fc800078e3cff */
[----:B------:R-:W-:Y:S01]  /*1f00*/  SEL R7, R6, 0x3ff00000, P0 ;  /* 0x3ff0000006077807 */ /* 0x000fe20000000000 */
[----:B------:R-:W-:Y:S01]  /*1f10*/  IMAD.MOV.U32 R6, RZ, RZ, RZ ;  /* 0x000000ffff067224 */ /* 0x000fe200078e00ff */
[----:B------:R-:W-:Y:S06]  /*1f20*/  BRA `(.L_x_59325) ;  /* 0x0000000000047947 */ /* 0x000fec0003800000 */
.L_x_59326:
[----:B------:R-:W-:-:S11]  /*1f30*/  DADD R6, R24, R4 ;  /* 0x0000000018067229 */ /* 0x000fd60000000004 */
.L_x_59325:
[----:B------:R-:W-:Y:S05]  /*1f40*/  BSYNC B0 ;  /* 0x0000000000007941 */ /* 0x000fea0003800000 */
.L_x_59324:
        /* <DEDUP_REMOVED lines=36> */
.L_x_59331:
[----:B------:R-:W-:-:S06]  /*2190*/  DSETP.GT.AND P1, PT, |R4|, 1, PT ;  /* 0x3ff000000400742a */ /* 0x000fcc0003f24200 */
[----:B------:R-:W-:Y:S01]  /*21a0*/  SEL R6, RZ, 0x7ff00000, !P1 ;  /* 0x7ff00000ff067807 */ /* 0x000fe20004800000 */
[----:B------:R-:W-:-:S03]  /*21b0*/  DSETP.NEU.AND P1, PT, R4, -1, PT ;  /* 0xbff000000400742a */ /* 0x000fc60003f2d000 */
[----:B------:R-:W-:-:S04]  /*21c0*/  @!P3 LOP3.LUT R6, R6, 0x7ff00000, RZ, 0x3c, !PT ;  /* 0x7ff000000606b812 */ /* 0x000fc800078e3cff */
[----:B------:R-:W-:Y:S01]  /*21d0*/  SEL R7, R6, 0x3ff00000, P1 ;  /* 0x3ff0000006077807 */ /* 0x000fe20000800000 */
[----:B------:R-:W-:Y:S01]  /*21e0*/  IMAD.MOV.U32 R6, RZ, RZ, RZ ;  /* 0x000000ffff067224 */ /* 0x000fe200078e00ff */
[----:B------:R-:W-:Y:S06]  /*21f0*/  BRA `(.L_x_59329) ;  /* 0x0000000000047947 */ /* 0x000fec0003800000 */
.L_x_59330:
[----:B------:R-:W-:-:S11]  /*2200*/  DADD R6, R26, R4 ;  /* 0x000000001a067229 */ /* 0x000fd60000000004 */
.L_x_59329:
[----:B------:R-:W-:Y:S05]  /*2210*/  BSYNC B0 ;  /* 0x0000000000007941 */ /* 0x000fea0003800000 */
.L_x_59328:
        /* <DEDUP_REMOVED lines=35> */
.L_x_59335:
[----:B------:R-:W-:-:S06]  /*2450*/  DSETP.GT.AND P1, PT, |R4|, 1, PT ;  /* 0x3ff000000400742a */ /* 0x000fcc0003f24200 */
[----:B------:R-:W-:Y:S01]  /*2460*/  SEL R6, RZ, 0x7ff00000, !P1 ;  /* 0x7ff00000ff067807 */ /* 0x000fe20004800000 */
[----:B------:R-:W-:-:S03]  /*2470*/  DSETP.NEU.AND P1, PT, R4, -1, PT ;  /* 0xbff000000400742a */ /* 0x000fc60003f2d000 */
[----:B------:R-:W-:-:S04]  /*2480*/  @!P3 LOP3.LUT R6, R6, 0x7ff00000, RZ, 0x3c, !PT ;  /* 0x7ff000000606b812 */ /* 0x000fc800078e3cff */
[----:B------:R-:W-:Y:S01]  /*2490*/  SEL R7, R6, 0x3ff00000, P1 ;  /* 0x3ff0000006077807 */ /* 0x000fe20000800000 */
[----:B------:R-:W-:Y:S01]  /*24a0*/  IMAD.MOV.U32 R6, RZ, RZ, RZ ;  /* 0x000000ffff067224 */ /* 0x000fe200078e00ff */
[----:B------:R-:W-:Y:S06]  /*24b0*/  BRA `(.L_x_59333) ;  /* 0x0000000000047947 */ /* 0x000fec0003800000 */
.L_x_59334:
[----:B------:R-:W-:-:S11]  /*24c0*/  DADD R6, R28, R4 ;  /* 0x000000001c067229 */ /* 0x000fd60000000004 */
.L_x_59333:
[----:B------:R-:W-:Y:S05]  /*24d0*/  BSYNC B0 ;  /* 0x0000000000007941 */ /* 0x000fea0003800000 */
.L_x_59332:
        /* <DEDUP_REMOVED lines=35> */
.L_x_59339:
[----:B------:R-:W-:-:S06]  /*2710*/  DSETP.GT.AND P1, PT, |R4|, 1, PT ;  /* 0x3ff000000400742a */ /* 0x000fcc0003f24200 */
[----:B------:R-:W-:Y:S01]  /*2720*/  SEL R6, RZ, 0x7ff00000, !P1 ;  /* 0x7ff00000ff067807 */ /* 0x000fe20004800000 */
[----:B------:R-:W-:-:S03]  /*2730*/  DSETP.NEU.AND P1, PT, R4, -1, PT ;  /* 0xbff000000400742a */ /* 0x000fc60003f2d000 */
[----:B------:R-:W-:-:S04]  /*2740*/  @!P3 LOP3.LUT R6, R6, 0x7ff00000, RZ, 0x3c, !PT ;  /* 0x7ff000000606b812 */ /* 0x000fc800078e3cff */
[----:B------:R-:W-:Y:S01]  /*2750*/  SEL R7, R6, 0x3ff00000, P1 ;  /* 0x3ff0000006077807 */ /* 0x000fe20000800000 */
[----:B------:R-:W-:Y:S01]  /*2760*/  IMAD.MOV.U32 R6, RZ, RZ, RZ ;  /* 0x000000ffff067224 */ /* 0x000fe200078e00ff */
[----:B------:R-:W-:Y:S06]  /*2770*/  BRA `(.L_x_59337) ;  /* 0x0000000000047947 */ /* 0x000fec0003800000 */
.L_x_59338:
[----:B------:R-:W-:-:S11]  /*2780*/  DADD R6, R30, R4 ;  /* 0x000000001e067229 */ /* 0x000fd60000000004 */
.L_x_59337:
[----:B------:R-:W-:Y:S05]  /*2790*/  BSYNC B0 ;  /* 0x0000000000007941 */ /* 0x000fea0003800000 */
.L_x_59336:
        /* <DEDUP_REMOVED lines=35> */
.L_x_59343:
[----:B------:R-:W-:-:S06]  /*29d0*/  DSETP.GT.AND P1, PT, |R4|, 1, PT ;  /* 0x3ff000000400742a */ /* 0x000fcc0003f24200 */
[----:B------:R-:W-:Y:S01]  /*29e0*/  SEL R6, RZ, 0x7ff00000, !P1 ;  /* 0x7ff00000ff067807 */ /* 0x000fe20004800000 */
[----:B------:R-:W-:-:S03]  /*29f0*/  DSETP.NEU.AND P1, PT, R4, -1, PT ;  /* 0xbff000000400742a */ /* 0x000fc60003f2d000 */
[----:B------:R-:W-:-:S04]  /*2a00*/  @!P3 LOP3.LUT R6, R6, 0x7ff00000, RZ, 0x3c, !PT ;  /* 0x7ff000000606b812 */ /* 0x000fc800078e3cff */
[----:B------:R-:W-:Y:S01]  /*2a10*/  SEL R7, R6, 0x3ff00000, P1 ;  /* 0x3ff0000006077807 */ /* 0x000fe20000800000 */
[----:B------:R-:W-:Y:S01]  /*2a20*/  IMAD.MOV.U32 R6, RZ, RZ, RZ ;  /* 0x000000ffff067224 */ /* 0x000fe200078e00ff */
[----:B------:R-:W-:Y:S06]  /*2a30*/  BRA `(.L_x_59341) ;  /* 0x0000000000047947 */ /* 0x000fec0003800000 */
.L_x_59342:
[----:B------:R-:W-:-:S11]  /*2a40*/  DADD R6, R16, R4 ;  /* 0x0000000010067229 */ /* 0x000fd60000000004 */
.L_x_59341:
[----:B------:R-:W-:Y:S05]  /*2a50*/  BSYNC B0 ;  /* 0x0000000000007941 */ /* 0x000fea0003800000 */
.L_x_59340:
        /* <DEDUP_REMOVED lines=35> */
.L_x_59347:
[----:B------:R-:W-:-:S06]  /*2c90*/  DSETP.GT.AND P1, PT, |R4|, 1, PT ;  /* 0x3ff000000400742a */ /* 0x000fcc0003f24200 */
[----:B------:R-:W-:Y:S01]  /*2ca0*/  SEL R6, RZ, 0x7ff00000, !P1 ;  /* 0x7ff00000ff067807 */ /* 0x000fe20004800000 */
[----:B------:R-:W-:-:S03]  /*2cb0*/  DSETP.NEU.AND P1, PT, R4, -1, PT ;  /* 0xbff000000400742a */ /* 0x000fc60003f2d000 */
[----:B------:R-:W-:-:S04]  /*2cc0*/  @!P3 LOP3.LUT R6, R6, 0x7ff00000, RZ, 0x3c, !PT ;  /* 0x7ff000000606b812 */ /* 0x000fc800078e3cff */
[----:B------:R-:W-:Y:S01]  /*2cd0*/  SEL R7, R6, 0x3ff00000, P1 ;  /* 0x3ff0000006077807 */ /* 0x000fe20000800000 */
[----:B------:R-:W-:Y:S01]  /*2ce0*/  IMAD.MOV.U32 R6, RZ, RZ, RZ ;  /* 0x000000ffff067224 */ /* 0x000fe200078e00ff */
[----:B------:R-:W-:Y:S06]  /*2cf0*/  BRA `(.L_x_59345) ;  /* 0x0000000000047947 */ /* 0x000fec0003800000 */
.L_x_59346:
[----:B------:R-:W-:-:S11]  /*2d00*/  DADD R6, R18, R4 ;  /* 0x0000000012067229 */ /* 0x000fd60000000004 */
.L_x_59345:
[----:B------:R-:W-:Y:S05]  /*2d10*/  BSYNC B0 ;  /* 0x0000000000007941 */ /* 0x000fea0003800000 */
.L_x_59344:
        /* <DEDUP_REMOVED lines=35> */
.L_x_59351:
[----:B------:R-:W-:-:S06]  /*2f50*/  DSETP.GT.AND P1, PT, |R4|, 1, PT ;  /* 0x3ff000000400742a */ /* 0x000fcc0003f24200 */
[----:B------:R-:W-:Y:S01]  /*2f60*/  SEL R6, RZ, 0x7ff00000, !P1 ;  /* 0x7ff00000ff067807 */ /* 0x000fe20004800000 */
[----:B------:R-:W-:-:S03]  /*2f70*/  DSETP.NEU.AND P1, PT, R4, -1, PT ;  /* 0xbff000000400742a */ /* 0x000fc60003f2d000 */
[----:B------:R-:W-:-:S04]  /*2f80*/  @!P3 LOP3.LUT R6, R6, 0x7ff00000, RZ, 0x3c, !PT ;  /* 0x7ff000000606b812 */ /* 0x000fc800078e3cff */
[----:B------:R-:W-:Y:S01]  /*2f90*/  SEL R7, R6, 0x3ff00000, P1 ;  /* 0x3ff0000006077807 */ /* 0x000fe20000800000 */
[----:B------:R-:W-:Y:S01]  /*2fa0*/  IMAD.MOV.U32 R6, RZ, RZ, RZ ;  /* 0x000000ffff067224 */ /* 0x000fe200078e00ff */
[----:B------:R-:W-:Y:S06]  /*2fb0*/  BRA `(.L_x_59349) ;  /* 0x0000000000047947 */ /* 0x000fec0003800000 */
.L_x_59350:
[----:B------:R-:W-:-:S11]  /*2fc0*/  DADD R6, R20, R4 ;  /* 0x0000000014067229 */ /* 0x000fd60000000004 */
.L_x_59349:
[----:B------:R-:W-:Y:S05]  /*2fd0*/  BSYNC B0 ;  /* 0x0000000000007941 */ /* 0x000fea0003800000 */
.L_x_59348:
        /* <DEDUP_REMOVED lines=35> */
.L_x_59355:
[----:B------:R-:W-:-:S06]  /*3210*/  DSETP.GT.AND P1, PT, |R4|, 1, PT ;  /* 0x3ff000000400742a */ /* 0x000fcc0003f24200 */
[----:B------:R-:W-:Y:S01]  /*3220*/  SEL R6, RZ, 0x7ff00000, !P1 ;  /* 0x7ff00000ff067807 */ /* 0x000fe20004800000 */
[----:B------:R-:W-:-:S03]  /*3230*/  DSETP.NEU.AND P1, PT, R4, -1, PT ;  /* 0xbff000000400742a */ /* 0x000fc60003f2d000 */
[----:B------:R-:W-:-:S04]  /*3240*/  @!P3 LOP3.LUT R6, R6, 0x7ff00000, RZ, 0x3c, !PT ;  /* 0x7ff000000606b812 */ /* 0x000fc800078e3cff */
[----:B------:R-:W-:Y:S01]  /*3250*/  SEL R7, R6, 0x3ff00000, P1 ;  /* 0x3ff0000006077807 */ /* 0x000fe20000800000 */
[----:B------:R-:W-:Y:S01]  /*3260*/  IMAD.MOV.U32 R6, RZ, RZ, RZ ;  /* 0x000000ffff067224 */ /* 0x000fe200078e00ff */
[----:B------:R-:W-:Y:S06]  /*3270*/  BRA `(.L_x_59353) ;  /* 0x0000000000047947 */ /* 0x000fec0003800000 */
.L_x_59354:
[----:B------:R-:W-:-:S11]  /*3280*/  DADD R6, R22, R4 ;  /* 0x0000000016067229 */ /* 0x000fd60000000004 */
.L_x_59353:
[----:B------:R-:W-:Y:S05]  /*3290*/  BSYNC B0 ;  /* 0x0000000000007941 */ /* 0x000fea0003800000 */
.L_x_59352:
[----:B------:R-:W-:-:S06]  /*32a0*/  DSETP.EQ.OR P0, PT, R22, RZ, !P0 ;  /* 0x000000ff1600722a */ /* 0x000fcc0004702400 */
[----:B------:R-:W-:Y:S02]  /*32b0*/  FSEL R22, R6, RZ, !P0 ;  /* 0x000000ff06167208 */ /* 0x000fe40004000000 */
[----:B------:R-:W-:-:S07]  /*32c0*/  FSEL R23, R7, 1.875, !P0 ;  /* 0x3ff0000007177808 */ /* 0x000fce0004000000 */
.L_x_59323:
        /* <DEDUP_REMOVED lines=8> */
.L_x_59273:
        /* <DEDUP_REMOVED lines=76> */
[----:B------:R-:W-:Y:S05]  /*3810*/  CALL.REL.NOINC `($_ZN2at6native29vectorized_elementwise_kernelILi4EZNS0_50_GLOBAL__N__2680c7bb_12_PowKernel_cu_140f0503_289622pow_scalar_tensor_implIdEEvRNS_18TensorIteratorBaseET_EUldE_St5arrayIPcLm2EEEEviT0_T1_$__internal_accurate_pow) ;  /* 0x0000003c001c7944 */ /* 0x000fea0003c00000 */
[----:B------:R-:W-:Y:S05]  /*3820*/  BSYNC B2 ;  /* 0x0000000000027941 */ /* 0x000fea0003800000 */
.L_x_59360:
        /* <DEDUP_REMOVED lines=18> */
.L_x_59361:
        /* <DEDUP_REMOVED lines=15> */
.L_x_59365:
        /* <DEDUP_REMOVED lines=9> */
.L_x_59364:
[----:B------:R-:W-:-:S11]  /*3ad0*/  DADD R4, R28, R6 ;  /* 0x000000001c047229 */ /* 0x000fd60000000006 */
.L_x_59363:
[----:B------:R-:W-:Y:S05]  /*3ae0*/  BSYNC B2 ;  /* 0x0000000000027941 */ /* 0x000fea0003800000 */
.L_x_59362:
[----:B------:R-:W-:-:S06]  /*3af0*/  DSETP.NEU.AND P0, PT, R28, RZ, PT ;  /* 0x000000ff1c00722a */ /* 0x000fcc0003f0d000 */
[----:B------:R-:W-:-:S06]  /*3b00*/  DSETP.EQ.OR P0, PT, R6, 1, !P0 ;  /* 0x3ff000000600742a */ /* 0x000fcc0004702400 */
[----:B------:R-:W-:Y:S02]  /*3b10*/  FSEL R28, R4, RZ, !P0 ;  /* 0x000000ff041c7208 */ /* 0x000fe40004000000 */
[----:B------:R-:W-:-:S07]  /*3b20*/  FSEL R29, R5, 1.875, !P0 ;  /* 0x3ff00000051d7808 */ /* 0x000fce0004000000 */
.L_x_59359:
[----:B------:R-:W-:Y:S05]  /*3b30*/  BSYNC B1 ;  /* 0x0000000000017941 */ /* 0x000fea0003800000 */
.L_x_59358:
        /* <DEDUP_REMOVED lines=17> */
.L_x_59368:
        /* <DEDUP_REMOVED lines=18> */
.L_x_59369:
        /* <DEDUP_REMOVED lines=15> */
.L_x_59373:
        /* <DEDUP_REMOVED lines=9> */
.L_x_59372:
[----:B------:R-:W-:-:S11]  /*3ef0*/  DADD R4, R16, R6 ;  /* 0x0000000010047229 */ /* 0x000fd60000000006 */
.L_x_59371:
[----:B------:R-:W-:Y:S05]  /*3f00*/  BSYNC B2 ;  /* 0x0000000000027941 */ /* 0x000fea0003800000 */
.L_x_59370:
[----:B------:R-:W-:-:S06]  /*3f10*/  DSETP.NEU.AND P0, PT, R16, RZ, PT ;  /* 0x000000ff1000722a */ /* 0x000fcc0003f0d000 */
[----:B------:R-:W-:-:S06]  /*3f20*/  DSETP.EQ.OR P0, PT, R6, 1, !P0 ;  /* 0x3ff000000600742a */ /* 0x000fcc0004702400 */
[----:B------:R-:W-:Y:S02]  /*3f30*/  FSEL R16, R4, RZ, !P0 ;  /* 0x000000ff04107208 */ /* 0x000fe40004000000 */
[----:B------:R-:W-:-:S07]  /*3f40*/  FSEL R17, R5, 1.875, !P0 ;  /* 0x3ff0000005117808 */ /* 0x000fce0004000000 */
.L_x_59367:
[----:B------:R-:W-:Y:S05]  /*3f50*/  BSYNC B1 ;  /* 0x0000000000017941 */ /* 0x000fea0003800000 */
.L_x_59366:
        /* <DEDUP_REMOVED lines=17> */
.L_x_59376:
        /* <DEDUP_REMOVED lines=18> */
.L_x_59377:
        /* <DEDUP_REMOVED lines=15> */
.L_x_59381:
        /* <DEDUP_REMOVED lines=9> */
.L_x_59380:
[----:B------:R-:W-:-:S11]  /*4310*/  DADD R4, R18, R6 ;  /* 0x0000000012047229 */ /* 0x000fd60000000006 */
.L_x_59379:
[----:B------:R-:W-:Y:S05]  /*4320*/  BSYNC B2 ;  /* 0x0000000000027941 */ /* 0x000fea0003800000 */
.L_x_59378:
[----:B------:R-:W-:-:S06]  /*4330*/  DSETP.NEU.AND P0, PT, R18, RZ, PT ;  /* 0x000000ff1200722a */ /* 0x000fcc0003f0d000 */
[----:B------:R-:W-:-:S06]  /*4340*/  DSETP.EQ.OR P0, PT, R6, 1, !P0 ;  /* 0x3ff000000600742a */ /* 0x000fcc0004702400 */
[----:B------:R-:W-:Y:S02]  /*4350*/  FSEL R18, R4, RZ, !P0 ;  /* 0x000000ff04127208 */ /* 0x000fe40004000000 */
[----:B------:R-:W-:-:S07]  /*4360*/  FSEL R19, R5, 1.875, !P0 ;  /* 0x3ff0000005137808 */ /* 0x000fce0004000000 */
.L_x_59375:
[----:B------:R-:W-:Y:S05]  /*4370*/  BSYNC B1 ;  /* 0x0000000000017941 */ /* 0x000fea0003800000 */
.L_x_59374:
        /* <DEDUP_REMOVED lines=17> */
.L_x_59384:
        /* <DEDUP_REMOVED lines=18> */
.L_x_59385:
        /* <DEDUP_REMOVED lines=15> */
.L_x_59389:
        /* <DEDUP_REMOVED lines=9> */
.L_x_59388:
[----:B------:R-:W-:-:S11]  /*4730*/  DADD R4, R20, R6 ;  /* 0x0000000014047229 */ /* 0x000fd60000000006 */
.L_x_59387:
[----:B------:R-:W-:Y:S05]  /*4740*/  BSYNC B2 ;  /* 0x0000000000027941 */ /* 0x000fea0003800000 */
.L_x_59386:
[----:B------:R-:W-:-:S06]  /*4750*/  DSETP.NEU.AND P0, PT, R20, RZ, PT ;  /* 0x000000ff1400722a */ /* 0x000fcc0003f0d000 */
[----:B------:R-:W-:-:S06]  /*4760*/  DSETP.EQ.OR P0, PT, R6, 1, !P0 ;  /* 0x3ff000000600742a */ /* 0x000fcc0004702400 */
[----:B------:R-:W-:Y:S02]  /*4770*/  FSEL R20, R4, RZ, !P0 ;  /* 0x000000ff04147208 */ /* 0x000fe40004000000 */
[----:B------:R-:W-:-:S07]  /*4780*/  FSEL R21, R5, 1.875, !P0 ;  /* 0x3ff0000005157808 */ /* 0x000fce0004000000 */
.L_x_59383:
[----:B------:R-:W-:Y:S05]  /*4790*/  BSYNC B1 ;  /* 0x0000000000017941 */ /* 0x000fea0003800000 */
.L_x_59382:
        /* <DEDUP_REMOVED lines=17> */
.L_x_59392:
        /* <DEDUP_REMOVED lines=18> */
.L_x_59393:
        /* <DEDUP_REMOVED lines=15> */
.L_x_59397:
        /* <DEDUP_REMOVED lines=9> */
.L_x_59396:
[----:B------:R-:W-:-:S11]  /*4b50*/  DADD R4, R22, R6 ;  /* 0x0000000016047229 */ /* 0x000fd60000000006 */
.L_x_59395:
[----:B------:R-:W-:Y:S05]  /*4b60*/  BSYNC B2 ;  /* 0x0000000000027941 */ /* 0x000fea0003800000 */
.L_x_59394:
[----:B------:R-:W-:-:S06]  /*4b70*/  DSETP.NEU.AND P0, PT, R22, RZ, PT ;  /* 0x000000ff1600722a */ /* 0x000fcc0003f0d000 */
[----:B------:R-:W-:-:S06]  /*4b80*/  DSETP.EQ.OR P0, PT, R6, 1, !P0 ;  /* 0x3ff000000600742a */ /* 0x000fcc0004702400 */
[----:B------:R-:W-:Y:S02]  /*4b90*/  FSEL R22, R4, RZ, !P0 ;  /* 0x000000ff04167208 */ /* 0x000fe40004000000 */
[----:B------:R-:W-:-:S07]  /*4ba0*/  FSEL R23, R5, 1.875, !P0 ;  /* 0x3ff0000005177808 */ /* 0x000fce0004000000 */
.L_x_59391:
[----:B------:R-:W-:Y:S05]  /*4bb0*/  BSYNC B1 ;  /* 0x0000000000017941 */ /* 0x000fea0003800000 */
.L_x_59390:
        /* <DEDUP_REMOVED lines=17> */
.L_x_59400:
        /* <DEDUP_REMOVED lines=18> */
.L_x_59401:
        /* <DEDUP_REMOVED lines=15> */
.L_x_59405:
        /* <DEDUP_REMOVED lines=9> */
.L_x_59404:
[----:B------:R-:W-:-:S11]  /*4f70*/  DADD R4, R24, R6 ;  /* 0x0000000018047229 */ /* 0x000fd60000000006 */
.L_x_59403:
[----:B------:R-:W-:Y:S05]  /*4f80*/  BSYNC B2 ;  /* 0x0000000000027941 */ /* 0x000fea0003800000 */
.L_x_59402:
[----:B------:R-:W-:-:S06]  /*4f90*/  DSETP.NEU.AND P0, PT, R24, RZ, PT ;  /* 0x000000ff1800722a */ /* 0x000fcc0003f0d000 */
[----:B------:R-:W-:-:S06]  /*4fa0*/  DSETP.EQ.OR P0, PT, R6, 1, !P0 ;  /* 0x3ff000000600742a */ /* 0x000fcc0004702400 */
[----:B------:R-:W-:Y:S02]  /*4fb0*/  FSEL R24, R4, RZ, !P0 ;  /* 0x000000ff04187208 */ /* 0x000fe40004000000 */
[----:B------:R-:W-:-:S07]  /*4fc0*/  FSEL R25, R5, 1.875, !P0 ;  /* 0x3ff0000005197808 */ /* 0x000fce0004000000 */
.L_x_59399:
[----:B------:R-:W-:Y:S05]  /*4fd0*/  BSYNC B1 ;  /* 0x0000000000017941 */ /* 0x000fea0003800000 */
.L_x_59398:
        /* <DEDUP_REMOVED lines=17> */
.L_x_59408:
        /* <DEDUP_REMOVED lines=18> */
.L_x_59409:
        /* <DEDUP_REMOVED lines=15> */
.L_x_59413:
        /* <DEDUP_REMOVED lines=9> */
.L_x_59412:
[----:B------:R-:W-:-:S11]  /*5390*/  DADD R4, R26, R6 ;  /* 0x000000001a047229 */ /* 0x000fd60000000006 */
.L_x_59411:
[----:B------:R-:W-:Y:S05]  /*53a0*/  BSYNC B2 ;  /* 0x0000000000027941 */ /* 0x000fea0003800000 */
.L_x_59410:
[----:B------:R-:W-:-:S06]  /*53b0*/  DSETP.NEU.AND P0, PT, R26, RZ, PT ;  /* 0x000000ff1a00722a */ /* 0x000fcc0003f0d000 */
[----:B------:R-:W-:-:S06]  /*53c0*/  DSETP.EQ.OR P0, PT, R6, 1, !P0 ;  /* 0x3ff000000600742a */ /* 0x000fcc0004702400 */
[----:B------:R-:W-:Y:S02]  /*53d0*/  FSEL R26, R4, RZ, !P0 ;  /* 0x000000ff041a7208 */ /* 0x000fe40004000000 */
[----:B------:R-:W-:-:S07]  /*53e0*/  FSEL R27, R5, 1.875, !P0 ;  /* 0x3ff00000051b7808 */ /* 0x000fce0004000000 */
.L_x_59407:
[----:B------:R-:W-:Y:S05]  /*53f0*/  BSYNC B1 ;  /* 0x0000000000017941 */ /* 0x000fea0003800000 */
.L_x_59406:
        /* <DEDUP_REMOVED lines=16> */
.L_x_59415:
        /* <DEDUP_REMOVED lines=16> */
.L_x_59416:
        /* <DEDUP_REMOVED lines=15> */
.L_x_59420:
        /* <DEDUP_REMOVED lines=9> */
.L_x_59419:
[----:B------:R-:W-:-:S11]  /*5780*/  DADD R4, R30, R10 ;  /* 0x000000001e047229 */ /* 0x000fd6000000000a */
.L_x_59418:
[----:B------:R-:W-:Y:S05]  /*5790*/  BSYNC B1 ;  /* 0x0000000000017941 */ /* 0x000fea0003800000 */
.L_x_59417:
[----:B------:R-:W-:-:S06]  /*57a0*/  DSETP.NEU.AND P0, PT, R30, RZ, PT ;  /* 0x000000ff1e00722a */ /* 0x000fcc0003f0d000 */
[----:B------:R-:W-:-:S06]  /*57b0*/  DSETP.EQ.OR P0, PT, R10, 1, !P0 ;  /* 0x3ff000000a00742a */ /* 0x000fcc0004702400 */
[----:B------:R-:W-:Y:S02]  /*57c0*/  FSEL R4, R4, RZ, !P0 ;  /* 0x000000ff04047208 */ /* 0x000fe40004000000 */
[----:B------:R-:W-:Y:S01]  /*57d0*/  FSEL R5, R5, 1.875, !P0 ;  /* 0x3ff0000005057808 */ /* 0x000fe20004000000 */
[----:B------:R-:W-:Y:S06]  /*57e0*/  BRA `(.L_x_59414) ;  /* 0x0000001800307947 */ /* 0x000fec0003800000 */
.L_x_59357:
        /* <DEDUP_REMOVED lines=34> */
.L_x_59426:
[----:B------:R-:W-:-:S06]  /*5a10*/  DSETP.GT.AND P0, PT, |R6|, 1, PT ;  /* 0x3ff000000600742a */ /* 0x000fcc0003f04200 */
[----:B------:R-:W-:Y:S01]  /*5a20*/  SEL R4, RZ, 0x7ff00000, !P0 ;  /* 0x7ff00000ff047807 */ /* 0x000fe20004000000 */
[----:B------:R-:W-:-:S03]  /*5a30*/  DSETP.NEU.AND P0, PT, R6, -1, PT ;  /* 0xbff000000600742a */ /* 0x000fc60003f0d000 */
[----:B------:R-:W-:-:S04]  /*5a40*/  @!P2 LOP3.LUT R4, R4, 0x7ff00000, RZ, 0x3c, !PT ;  /* 0x7ff000000404a812 */ /* 0x000fc800078e3cff */
[----:B------:R-:W-:Y:S01]  /*5a50*/  SEL R5, R4, 0x3ff00000, P0 ;  /* 0x3ff0000004057807 */ /* 0x000fe20000000000 */
[----:B------:R-:W-:Y:S01]  /*5a60*/  IMAD.MOV.U32 R4, RZ, RZ, RZ ;  /* 0x000000ffff047224 */ /* 0x000fe200078e00ff */
[----:B------:R-:W-:Y:S06]  /*5a70*/  BRA `(.L_x_59424) ;  /* 0x0000000000047947 */ /* 0x000fec0003800000 */
.L_x_59425:
[----:B------:R-:W-:-:S11]  /*5a80*/  DADD R4, R28, R6 ;  /* 0x000000001c047229 */ /* 0x000fd60000000006 */
.L_x_59424:
[----:B------:R-:W-:Y:S05]  /*5a90*/  BSYNC B2 ;  /* 0x0000000000027941 */ /* 0x000fea0003800000 */
.L_x_59423:
[----:B------:R-:W-:-:S06]  /*5aa0*/  DSETP.NEU.AND P0, PT, R28, RZ, PT ;  /* 0x000000ff1c00722a */ /* 0x000fcc0003f0d000 */
[----:B------:R-:W-:-:S06]  /*5ab0*/  DSETP.EQ.OR P0, PT, R6, 1, !P0 ;  /* 0x3ff000000600742a */ /* 0x000fcc0004702400 */
[----:B------:R-:W-:Y:S02]  /*5ac0*/  FSEL R28, R4, RZ, !P0 ;  /* 0x000000ff041c7208 */ /* 0x000fe40004000000 */
[----:B------:R-:W-:-:S07]  /*5ad0*/  FSEL R29, R5, 1.875, !P0 ;  /* 0x3ff00000051d7808 */ /* 0x000fce0004000000 */
.L_x_59422:
[----:B------:R-:W-:Y:S05]  /*5ae0*/  BSYNC B1 ;  /* 0x0000000000017941 */ /* 0x000fea0003800000 */
.L_x_59421:
        /* <DEDUP_REMOVED lines=36> */
.L_x_59432:
[----:B------:R-:W-:-:S06]  /*5d30*/  DSETP.GT.AND P0, PT, |R6|, 1, PT ;  /* 0x3ff000000600742a */ /* 0x000fcc0003f04200 */
[----:B------:R-:W-:Y:S01]  /*5d40*/  SEL R4, RZ, 0x7ff00000, !P0 ;  /* 0x7ff00000ff047807 */ /* 0x000fe20004000000 */
[----:B------:R-:W-:-:S03]  /*5d50*/  DSETP.NEU.AND P0, PT, R6, -1, PT ;  /* 0xbff000000600742a */ /* 0x000fc60003f0d000 */
[----:B------:R-:W-:-:S04]  /*5d60*/  @!P2 LOP3.LUT R4, R4, 0x7ff00000, RZ, 0x3c, !PT ;  /* 0x7ff000000404a812 */ /* 0x000fc800078e3cff */
[----:B------:R-:W-:Y:S01]  /*5d70*/  SEL R5, R4, 0x3ff00000, P0 ;  /* 0x3ff0000004057807 */ /* 0x000fe20000000000 */
[----:B------:R-:W-:Y:S01]  /*5d80*/  IMAD.MOV.U32 R4, RZ, RZ, RZ ;  /* 0x000000ffff047224 */ /* 0x000fe200078e00ff */
[----:B------:R-:W-:Y:S06]  /*5d90*/  BRA `(.L_x_59430) ;  /* 0x0000000000047947 */ /* 0x000fec0003800000 */
.L_x_59431:
[----:B------:R-:W-:-:S11]  /*5da0*/  DADD R4, R16, R6 ;  /* 0x0000000010047229 */ /* 0x000fd60000000006 */
.L_x_59430:
[----:B------:R-:W-:Y:S05]  /*5db0*/  BSYNC B2 ;  /* 0x0000000000027941 */ /* 0x000fea0003800000 */
.L_x_59429:
[----:B------:R-:W-:-:S06]  /*5dc0*/  DSETP.NEU.AND P0, PT, R16, RZ, PT ;  /* 0x000000ff1000722a */ /* 0x000fcc0003f0d000 */
[----:B------:R-:W-:-:S06]  /*5dd0*/  DSETP.EQ.OR P0, PT, R6, 1, !P0 ;  /* 0x3ff000000600742a */ /* 0x000fcc0004702400 */
[----:B------:R-:W-:Y:S02]  /*5de0*/  FSEL R16, R4, RZ, !P0 ;  /* 0x000000ff04107208 */ /* 0x000fe40004000000 */
[----:B------:R-:W-:-:S07]  /*5df0*/  FSEL R17, R5, 1.875, !P0 ;  /* 0x3ff0000005117808 */ /* 0x000fce0004000000 */
.L_x_59428:
[----:B------:R-:W-:Y:S05]  /*5e00*/  BSYNC B1 ;  /* 0x0000000000017941 */ /* 0x000fea0003800000 */
.L_x_59427:
        /* <DEDUP_REMOVED lines=36> */
.L_x_59438:
[----:B------:R-:W-:-:S06]  /*6050*/  DSETP.GT.AND P0, PT, |R6|, 1, PT ;  /* 0x3ff000000600742a */ /* 0x000fcc0003f04200 */
[----:B------:R-:W-:Y:S01]  /*6060*/  SEL R4, RZ, 0x7ff00000, !P0 ;  /* 0x7ff00000ff047807 */ /* 0x000fe20004000000 */
[----:B------:R-:W-:-:S03]  /*6070*/  DSETP.NEU.AND P0, PT, R6, -1, PT ;  /* 0xbff000000600742a */ /* 0x000fc60003f0d000 */
[----:B------:R-:W-:-:S04]  /*6080*/  @!P2 LOP3.LUT R4, R4, 0x7ff00000, RZ, 0x3c, !PT ;  /* 0x7ff000000404a812 */ /* 0x000fc800078e3cff */
[----:B------:R-:W-:Y:S01]  /*6090*/  SEL R5, R4, 0x3ff00000, P0 ;  /* 0x3ff0000004057807 */ /* 0x000fe20000000000 */
[----:B------:R-:W-:Y:S01]  /*60a0*/  IMAD.MOV.U32 R4, RZ, RZ, RZ ;  /* 0x000000ffff047224 */ /* 0x000fe200078e00ff */
[----:B------:R-:W-:Y:S06]  /*60b0*/  BRA `(.L_x_59436) ;  /* 0x0000000000047947 */ /* 0x000fec0003800000 */
.L_x_59437:
[----:B------:R-:W-:-:S11]  /*60c0*/  DADD R4, R18, R6 ;  /* 0x0000000012047229 */ /* 0x000fd60000000006 */
.L_x_59436:
[----:B------:R-:W-:Y:S05]  /*60d0*/  BSYNC B2 ;  /* 0x0000000000027941 */ /* 0x000fea0003800000 */
.L_x_59435:
[----:B------:R-:W-:-:S06]  /*60e0*/  DSETP.NEU.AND P0, PT, R18, RZ, PT ;  /* 0x000000ff1200722a */ /* 0x000fcc0003f0d000 */
[----:B------:R-:W-:-:S06]  /*60f0*/  DSETP.EQ.OR P0, PT, R6, 1, !P0 ;  /* 0x3ff000000600742a */ /* 0x000fcc0004702400 */
[----:B------:R-:W-:Y:S02]  /*6100*/  FSEL R18, R4, RZ, !P0 ;  /* 0x000000ff04127208 */ /* 0x000fe40004000000 */
[----:B------:R-:W-:-:S07]  /*6110*/  FSEL R19, R5, 1.875, !P0 ;  /* 0x3ff0000005137808 */ /* 0x000fce0004000000 */
.L_x_59434:
[----:B------:R-:W-:Y:S05]  /*6120*/  BSYNC B1 ;  /* 0x0000000000017941 */ /* 0x000fea0003800000 */
.L_x_59433:
        /* <DEDUP_REMOVED lines=36> */
.L_x_59444:
[----:B------:R-:W-:-:S06]  /*6370*/  DSETP.GT.AND P0, PT, |R6|, 1, PT ;  /* 0x3ff000000600742a */ /* 0x000fcc0003f04200 */
[----:B------:R-:W-:Y:S01]  /*6380*/  SEL R4, RZ, 0x7ff00000, !P0 ;  /* 0x7ff00000ff047807 */ /* 0x000fe20004000000 */
[----:B------:R-:W-:-:S03]  /*6390*/  DSETP.NEU.AND P0, PT, R6, -1, PT ;  /* 0xbff000000600742a */ /* 0x000fc60003f0d000 */
[----:B------:R-:W-:-:S04]  /*63a0*/  @!P2 LOP3.LUT R4, R4, 0x7ff00000, RZ, 0x3c, !PT ;  /* 0x7ff000000404a812 */ /* 0x000fc800078e3cff */
[----:B------:R-:W-:Y:S01]  /*63b0*/  SEL R5, R4, 0x3ff00000, P0 ;  /* 0x3ff0000004057807 */ /* 0x000fe20000000000 */
[----:B------:R-:W-:Y:S01]  /*63c0*/  IMAD.MOV.U32 R4, RZ, RZ, RZ ;  /* 0x000000ffff047224 */ /* 0x000fe200078e00ff */
[----:B------:R-:W-:Y:S06]  /*63d0*/  BRA `(.L_x_59442) ;  /* 0x0000000000047947 */ /* 0x000fec0003800000 */
.L_x_59443:
[----:B------:R-:W-:-:S11]  /*63e0*/  DADD R4, R20, R6 ;  /* 0x0000000014047229 */ /* 0x000fd60000000006 */
.L_x_59442:
[----:B------:R-:W-:Y:S05]  /*63f0*/  BSYNC B2 ;  /* 0x0000000000027941 */ /* 0x000fea0003800000 */
.L_x_59441:
[----:B------:R-:W-:-:S06]  /*6400*/  DSETP.NEU.AND P0, PT, R20, RZ, PT ;  /* 0x000000ff1400722a */ /* 0x000fcc0003f0d000 */
[----:B------:R-:W-:-:S06]  /*6410*/  DSETP.EQ.OR P0, PT, R6, 1, !P0 ;  /* 0x3ff000000600742a */ /* 0x000fcc0004702400 */
[----:B------:R-:W-:Y:S02]  /*6420*/  FSEL R20, R4, RZ, !P0 ;  /* 0x000000ff04147208 */ /* 0x000fe40004000000 */
[----:B------:R-:W-:-:S07]  /*6430*/  FSEL R21, R5, 1.875, !P0 ;  /* 0x3ff0000005157808 */ /* 0x000fce0004000000 */
.L_x_59440:
[----:B------:R-:W-:Y:S05]  /*6440*/  BSYNC B1 ;  /* 0x0000000000017941 */ /* 0x000fea0003800000 */
.L_x_59439:
        /* <DEDUP_REMOVED lines=36> */
.L_x_59450:
[----:B------:R-:W-:-:S06]  /*6690*/  DSETP.GT.AND P0, PT, |R6|, 1, PT ;  /* 0x3ff000000600742a */ /* 0x000fcc0003f04200 */
[----:B------:R-:W-:Y:S01]  /*66a0*/  SEL R4, RZ, 0x7ff00000, !P0 ;  /* 0x7ff00000ff047807 */ /* 0x000fe20004000000 */
[----:B------:R-:W-:-:S03]  /*66b0*/  DSETP.NEU.AND P0, PT, R6, -1, PT ;  /* 0xbff000000600742a */ /* 0x000fc60003f0d000 */
[----:B------:R-:W-:-:S04]  /*66c0*/  @!P2 LOP3.LUT R4, R4, 0x7ff00000, RZ, 0x3c, !PT ;  /* 0x7ff000000404a812 */ /* 0x000fc800078e3cff */
[----:B------:R-:W-:Y:S01]  /*66d0*/  SEL R5, R4, 0x3ff00000, P0 ;  /* 0x3ff0000004057807 */ /* 0x000fe20000000000 */
[----:B------:R-:W-:Y:S01]  /*66e0*/  IMAD.MOV.U32 R4, RZ, RZ, RZ ;  /* 0x000000ffff047224 */ /* 0x000fe200078e00ff */
[----:B------:R-:W-:Y:S06]  /*66f0*/  BRA `(.L_x_59448) ;  /* 0x0000000000047947 */ /* 0x000fec0003800000 */
.L_x_59449:
[----:B------:R-:W-:-:S11]  /*6700*/  DADD R4, R22, R6 ;  /* 0x0000000016047229 */ /* 0x000fd60000000006 */
.L_x_59448:
[----:B------:R-:W-:Y:S05]  /*6710*/  BSYNC B2 ;  /* 0x0000000000027941 */ /* 0x000fea0003800000 */
.L_x_59447:
[----:B------:R-:W-:-:S06]  /*6720*/  DSETP.NEU.AND P0, PT, R22, RZ, PT ;  /* 0x000000ff1600722a */ /* 0x000fcc0003f0d000 */
[----:B------:R-:W-:-:S06]  /*6730*/  DSETP.EQ.OR P0, PT, R6, 1, !P0 ;  /* 0x3ff000000600742a */ /* 0x000fcc0004702400 */
[----:B------:R-:W-:Y:S02]  /*6740*/  FSEL R22, R4, RZ, !P0 ;  /* 0x000000ff04167208 */ /* 0x000fe40004000000 */
[----:B------:R-:W-:-:S07]  /*6750*/  FSEL R23, R5, 1.875, !P0 ;  /* 0x3ff0000005177808 */ /* 0x000fce0004000000 */
.L_x_59446:
[----:B------:R-:W-:Y:S05]  /*6760*/  BSYNC B1 ;  /* 0x0000000000017941 */ /* 0x000fea0003800000 */
.L_x_59445:
        /* <DEDUP_REMOVED lines=36> */
.L_x_59456:
[----:B------:R-:W-:-:S06]  /*69b0*/  DSETP.GT.AND P0, PT, |R6|, 1, PT ;  /* 0x3ff000000600742a */ /* 0x000fcc0003f04200 */
[----:B------:R-:W-:Y:S01]  /*69c0*/  SEL R4, RZ, 0x7ff00000, !P0 ;  /* 0x7ff00000ff047807 */ /* 0x000fe20004000000 */
[----:B------:R-:W-:-:S03]  /*69d0*/  DSETP.NEU.AND P0, PT, R6, -1, PT ;  /* 0xbff000000600742a */ /* 0x000fc60003f0d000 */
[----:B------:R-:W-:-:S04]  /*69e0*/  @!P2 LOP3.LUT R4, R4, 0x7ff00000, RZ, 0x3c, !PT ;  /* 0x7ff000000404a812 */ /* 0x000fc800078e3cff */
[----:B------:R-:W-:Y:S01]  /*69f0*/  SEL R5, R4, 0x3ff00000, P0 ;  /* 0x3ff0000004057807 */ /* 0x000fe20000000000 */
[----:B------:R-:W-:Y:S01]  /*6a00*/  IMAD.MOV.U32 R4, RZ, RZ, RZ ;  /* 0x000000ffff047224 */ /* 0x000fe200078e00ff */
[----:B------:R-:W-:Y:S06]  /*6a10*/  BRA `(.L_x_59454) ;  /* 0x0000000000047947 */ /* 0x000fec0003800000 */
.L_x_59455:
[----:B------:R-:W-:-:S11]  /*6a20*/  DADD R4, R24, R6 ;  /* 0x0000000018047229 */ /* 0x000fd60000000006 */
.L_x_59454:
[----:B------:R-:W-:Y:S05]  /*6a30*/  BSYNC B2 ;  /* 0x0000000000027941 */ /* 0x000fea0003800000 */
.L_x_59453:
[----:B------:R-:W-:-:S06]  /*6a40*/  DSETP.NEU.AND P0, PT, R24, RZ, PT ;  /* 0x000000ff1800722a */ /* 0x000fcc0003f0d000 */
[----:B------:R-:W-:-:S06]  /*6a50*/  DSETP.EQ.OR P0, PT, R6, 1, !P0 ;  /* 0x3ff000000600742a */ /* 0x000fcc0004702400 */
[----:B------:R-:W-:Y:S02]  /*6a60*/  FSEL R24, R4, RZ, !P0 ;  /* 0x000000ff04187208 */ /* 0x000fe40004000000 */
[----:B------:R-:W-:-:S07]  /*6a70*/  FSEL R25, R5, 1.875, !P0 ;  /* 0x3ff0000005197808 */ /* 0x000fce0004000000 */
.L_x_59452:
[----:B------:R-:W-:Y:S05]  /*6a80*/  BSYNC B1 ;  /* 0x0000000000017941 */ /* 0x000fea0003800000 */
.L_x_59451:
        /* <DEDUP_REMOVED lines=36> */
.L_x_59462:
[----:B------:R-:W-:-:S06]  /*6cd0*/  DSETP.GT.AND P0, PT, |R6|, 1, PT ;  /* 0x3ff000000600742a */ /* 0x000fcc0003f04200 */
[----:B------:R-:W-:Y:S01]  /*6ce0*/  SEL R4, RZ, 0x7ff00000, !P0 ;  /* 0x7ff00000ff047807 */ /* 0x000fe20004000000 */
[----:B------:R-:W-:-:S03]  /*6cf0*/  DSETP.NEU.AND P0, PT, R6, -1, PT ;  /* 0xbff000000600742a */ /* 0x000fc60003f0d000 */
[----:B------:R-:W-:-:S04]  /*6d00*/  @!P2 LOP3.LUT R4, R4, 0x7ff00000, RZ, 0x3c, !PT ;  /* 0x7ff000000404a812 */ /* 0x000fc800078e3cff */
[----:B------:R-:W-:Y:S01]  /*6d10*/  SEL R5, R4, 0x3ff00000, P0 ;  /* 0x3ff0000004057807 */ /* 0x000fe20000000000 */
[----:B------:R-:W-:Y:S01]  /*6d20*/  IMAD.MOV.U32 R4, RZ, RZ, RZ ;  /* 0x000000ffff047224 */ /* 0x000fe200078e00ff */
[----:B------:R-:W-:Y:S06]  /*6d30*/  BRA `(.L_x_59460) ;  /* 0x0000000000047947 */ /* 0x000fec0003800000 */
.L_x_59461:
[----:B------:R-:W-:-:S11]  /*6d40*/  DADD R4, R26, R6 ;  /* 0x000000001a047229 */ /* 0x000fd60000000006 */
.L_x_59460:
[----:B------:R-:W-:Y:S05]  /*6d50*/  BSYNC B2 ;  /* 0x0000000000027941 */ /* 0x000fea0003800000 */
.L_x_59459:
[----:B------:R-:W-:-:S06]  /*6d60*/  DSETP.NEU.AND P0, PT, R26, RZ, PT ;  /* 0x000000ff1a00722a */ /* 0x000fcc0003f0d000 */
[----:B------:R-:W-:-:S06]  /*6d70*/  DSETP.EQ.OR P0, PT, R6, 1, !P0 ;  /* 0x3ff000000600742a */ /* 0x000fcc0004702400 */
[----:B------:R-:W-:Y:S02]  /*6d80*/  FSEL R26, R4, RZ, !P0 ;  /* 0x000000ff041a7208 */ /* 0x000fe40004000000 */
[----:B------:R-:W-:-:S07]  /*6d90*/  FSEL R27, R5, 1.875, !P0 ;  /* 0x3ff00000051b7808 */ /* 0x000fce0004000000 */
.L_x_59458:
[----:B------:R-:W-:Y:S05]  /*6da0*/  BSYNC B1 ;  /* 0x0000000000017941 */ /* 0x000fea0003800000 */
.L_x_59457:
        /* <DEDUP_REMOVED lines=35> */
.L_x_59466:
[----:B------:R-:W-:-:S06]  /*6fe0*/  DSETP.GT.AND P0, PT, |R6|, 1, PT ;  /* 0x3ff000000600742a */ /* 0x000fcc0003f04200 */
[----:B------:R-:W-:Y:S01]  /*6ff0*/  SEL R4, RZ, 0x7ff00000, !P0 ;  /* 0x7ff00000ff047807 */ /* 0x000fe20004000000 */
[----:B------:R-:W-:-:S03]  /*7000*/  DSETP.NEU.AND P0, PT, R6, -1, PT ;  /* 0xbff000000600742a */ /* 0x000fc60003f0d000 */
[----:B------:R-:W-:-:S04]  /*7010*/  @!P2 LOP3.LUT R4, R4, 0x7ff00000, RZ, 0x3c, !PT ;  /* 0x7ff000000404a812 */ /* 0x000fc800078e3cff */
[----:B------:R-:W-:Y:S01]  /*7020*/  SEL R5, R4, 0x3ff00000, P0 ;  /* 0x3ff0000004057807 */ /* 0x000fe20000000000 */
[----:B------:R-:W-:Y:S01]  /*7030*/  IMAD.MOV.U32 R4, RZ, RZ, RZ ;  /* 0x000000ffff047224 */ /* 0x000fe200078e00ff */
[----:B------:R-:W-:Y:S06]  /*7040*/  BRA `(.L_x_59464) ;  /* 0x0000000000047947 */ /* 0x000fec0003800000 */
.L_x_59465:
[----:B------:R-:W-:-:S11]  /*7050*/  DADD R4, R30, R6 ;  /* 0x000000001e047229 */ /* 0x000fd60000000006 */
.L_x_59464:
[----:B------:R-:W-:Y:S05]  /*7060*/  BSYNC B1 ;  /* 0x0000000000017941 */ /* 0x000fea0003800000 */
.L_x_59463:
[----:B------:R-:W-:-:S06]  /*7070*/  DSETP.NEU.AND P0, PT, R30, RZ, PT ;  /* 0x000000ff1e00722a */ /* 0x000fcc0003f0d000 */
[----:B------:R-:W-:-:S06]  /*7080*/  DSETP.EQ.OR P0, PT, R6, 1, !P0 ;  /* 0x3ff000000600742a */ /* 0x000fcc0004702400 */
[----:B------:R-:W-:Y:S02]  /*7090*/  FSEL R4, R4, RZ, !P0 ;  /* 0x000000ff04047208 */ /* 0x000fe40004000000 */
[----:B------:R-:W-:-:S07]  /*70a0*/  FSEL R5, R5, 1.875, !P0 ;  /* 0x3ff0000005057808 */ /* 0x000fce0004000000 */
.L_x_59414:
[----:B------:R-:W-:Y:S05]  /*70b0*/  BSYNC B0 ;  /* 0x0000000000007941 */ /* 0x000fea0003800000 */
.L_x_59356:
        /* <DEDUP_REMOVED lines=23> */
.L_x_59469:
[----:B------:R-:W-:-:S13]  /*7230*/  ISETP.GE.AND P0, PT, R3, R0, PT ;  /* 0x000000000300720c */ /* 0x000fda0003f06270 */
[----:B------:R-:W-:Y:S05]  /*7240*/  @P0 BRA `(.L_x_59471) ;  /* 0x0000000000300947 */ /* 0x000fea0003800000 */
[----:B0-----:R-:W0:Y:S01]  /*7250*/  LDC.64 R6, c[0x0][0x228] ;  /* 0x00008a00ff067b82 */ /* 0x001e220000000a00 */
[----:B------:R-:W-:Y:S02]  /*7260*/  IMAD.IADD R9, R2, 0x1, R3 ;  /* 0x0000000102097824 */ /* 0x000fe400078e0203 */
[----:B------:R-:W-:Y:S02]  /*7270*/  VIADD R3, R3, 0x80 ;  /* 0x0000008003037836 */ /* 0x000fe40000000000 */
[----:B0-----:R-:W-:-:S05]  /*7280*/  IMAD.WIDE.U32 R6, R9, 0x8, R6 ;  /* 0x0000000809067825 */ /* 0x001fca00078e0006 */
[----:B------:R1:W-:Y:S02]  /*7290*/  STG.E.64 desc[UR4][R6.64], R20 ;  /* 0x0000001406007986 */ /* 0x0003e4000c101b04 */
.L_x_59470:
[----:B------:R-:W-:-:S13]  /*72a0*/  ISETP.GE.AND P0, PT, R3, R0, PT ;  /* 0x000000000300720c */ /* 0x000fda0003f06270 */
[----:B------:R-:W-:Y:S05]  /*72b0*/  @P0 BRA `(.L_x_59472) ;  /* 0x0000000000340947 */ /* 0x000fea0003800000 */
[----:B01----:R-:W0:Y:S01]  /*72c0*/  LDC.64 R6, c[0x0][0x228] ;  /* 0x00008a00ff067b82 */ /* 0x003e220000000a00 */
[----:B------:R-:W-:Y:S02]  /*72d0*/  IMAD.IADD R9, R2, 0x1, R3 ;  /* 0x0000000102097824 */ /* 0x000fe400078e0203 */
[----:B------:R-:W-:Y:S02]  /*72e0*/  VIADD R3, R3, 0x80 ;  /* 0x0000008003037836 */ /* 0x000fe40000000000 */
[----:B0-----:R-:W-:-:S05]  /*72f0*/  IMAD.WIDE.U32 R6, R9, 0x8, R6 ;  /* 0x0000000809067825 */ /* 0x001fca00078e0006 */
[----:B------:R1:W-:Y:S02]  /*7300*/  STG.E.64 desc[UR4][R6.64], R22 ;  /* 0x0000001606007986 */ /* 0x0003e4000c101b04 */
.L_x_59471:
        /* <DEDUP_REMOVED lines=8> */
.L_x_59472:
[----:B------:R-:W-:Y:S05]  /*7390*/  BSYNC B1 ;  /* 0x0000000000017941 */ /* 0x000fea0003800000 */
.L_x_59468:
[----:B------:R-:W-:-:S13]  /*73a0*/  ISETP.GE.AND P0, PT, R3, R0, PT ;  /* 0x000000000300720c */ /* 0x000fda0003f06270 */
[----:B012---:R-:W0:Y:S01]  /*73b0*/  @!P0 LDC.64 R6, c[0x0][0x228] ;  /* 0x00008a00ff068b82 */ /* 0x007e220000000a00 */
[----:B------:R-:W-:Y:S02]  /*73c0*/  @!P0 IMAD.IADD R9, R2, 0x1, R3 ;  /* 0x0000000102098824 */ /* 0x000fe400078e0203 */
[----:B------:R-:W-:Y:S02]  /*73d0*/  @!P0 VIADD R3, R3, 0x80 ;  /* 0x0000008003038836 */ /* 0x000fe40000000000 */
[----:B0-----:R-:W-:-:S05]  /*73e0*/  @!P0 IMAD.WIDE.U32 R6, R9, 0x8, R6 ;  /* 0x0000000809068825 */ /* 0x001fca00078e0006 */
[----:B------:R2:W-:Y:S02]  /*73f0*/  @!P0 STG.E.64 desc[UR4][R6.64], R26 ;  /* 0x0000001a06008986 */ /* 0x0005e4000c101b04 */
.L_x_59473:
[----:B------:R-:W-:Y:S05]  /*7400*/  BSYNC B0 ;  /* 0x0000000000007941 */ /* 0x000fea0003800000 */
.L_x_59467:
        /* <DEDUP_REMOVED lines=8> */
        .type           $_ZN2at6native29vectorized_elementwise_kernelILi4EZNS0_50_GLOBAL__N__2680c7bb_12_PowKernel_cu_140f0503_289622pow_scalar_tensor_implIdEEvRNS_18TensorIteratorBaseET_EUldE_St5arrayIPcLm2EEEEviT0_T1_$__internal_accurate_pow,@function
        .size           $_ZN2at6native29vectorized_elementwise_kernelILi4EZNS0_50_GLOBAL__N__2680c7bb_12_PowKernel_cu_140f0503_289622pow_scalar_tensor_implIdEEvRNS_18TensorIteratorBaseET_EUldE_St5arrayIPcLm2EEEEviT0_T1_$__internal_accurate_pow,(.L_x_71566 - $_ZN2at6native29vectorized_elementwise_kernelILi4EZNS0_50_GLOBAL__N__2680c7bb_12_PowKernel_cu_140f0503_289622pow_scalar_tensor_implIdEEvRNS_18TensorIteratorBaseET_EUldE_St5arrayIPcLm2EEEEviT0_T1_$__internal_accurate_pow)
$_ZN2at6native29vectorized_elementwise_kernelILi4EZNS0_50_GLOBAL__N__2680c7bb_12_PowKernel_cu_140f0503_289622pow_scalar_tensor_implIdEEvRNS_18TensorIteratorBaseET_EUldE_St5arrayIPcLm2EEEEviT0_T1_$__internal_accurate_pow:
        /* <DEDUP_REMOVED lines=170> */
.L_x_59474:
[----:B------:R-:W-:Y:S01]  /*7f30*/  DSETP.NEU.AND P0, PT, |R12|, +INF , PT ;  /* 0x7ff000000c00742a */ /* 0x000fe20003f0d200 */
[----:B------:R-:W-:Y:S01]  /*7f40*/  IMAD.MOV.U32 R37, RZ, RZ, 0x0 ;  /* 0x00000000ff257424 */ /* 0x000fe200078e00ff */
[----:B------:R-:W-:-:S12]  /*7f50*/  DADD R4, R6, R4 ;  /* 0x0000000006047229 */ /* 0x000fd80000000004 */
[----:B------:R-:W-:-:S10]  /*7f60*/  @P0 DFMA R12, R4, R12, R12 ;  /* 0x0000000c040c022b */ /* 0x000fd4000000000c */
[----:B------:R-:W-:Y:S02]  /*7f70*/  IMAD.MOV.U32 R4, RZ, RZ, R12 ;  /* 0x000000ffff047224 */ /* 0x000fe400078e000c */
[----:B------:R-:W-:Y:S01]  /*7f80*/  IMAD.MOV.U32 R3, RZ, RZ, R13 ;  /* 0x000000ffff037224 */ /* 0x000fe200078e000d */
[----:B------:R-:W-:Y:S06]  /*7f90*/  RET.REL.NODEC R36 `(_ZN2at6native29vectorized_elementwise_kernelILi4EZNS0_50_GLOBAL__N__2680c7bb_12_PowKernel_cu_140f0503_289622pow_scalar_tensor_implIdEEvRNS_18TensorIteratorBaseET_EUldE_St5arrayIPcLm2EEEEviT0_T1_) ;  /* 0xffffff8024187950 */ /* 0x000fec0003c3ffff */
.L_x_59475:
        /* <DEDUP_REMOVED lines=14> */
.L_x_71566:


//--------------------- .text._ZN2at6native29vectorized_elementwise_kernelILi8EZNS0_50_GLOBAL__N__2680c7bb_12_PowKernel_cu_140f0503_289622pow_scalar_tensor_implIdEEvRNS_18TensorIteratorBaseET_EUldE_St5arrayIPcLm2EEEEviT0_T1_ --------------------------
	.section	.text._ZN2at6native29vectorized_elementwise_kernelILi8EZNS0_50_GLOBAL__N__2680c7bb_12_PowKernel_cu_140f0503_289622pow_scalar_tensor_implIdEEvRNS_18TensorIteratorBaseET_EUldE_St5arrayIPcLm2EEEEviT0_T1_,"ax",@progbits
	.align	128
        .global         _ZN2at6native29vectorized_elementwise_kernelILi8EZNS0_50_GLOBAL__N__2680c7bb_12_PowKernel_cu_140f0503_289622pow_scalar_tensor_implIdEEvRNS_18TensorIteratorBaseET_EUldE_St5arrayIPcLm2EEEEviT0_T1_
        .type           _ZN2at6native29vectorized_elementwise_kernelILi8EZNS0_50_GLOBAL__N__2680c7bb_12_PowKernel_cu_140f0503_289622pow_scalar_tensor_implIdEEvRNS_18TensorIteratorBaseET_EUldE_St5arrayIPcLm2EEEEviT0_T1_,@function
        .size           _ZN2at6native29vectorized_elementwise_kernelILi8EZNS0_50_GLOBAL__N__2680c7bb_12_PowKernel_cu_140f0503_289622pow_scalar_tensor_implIdEEvRNS_18TensorIteratorBaseET_EUldE_St5arrayIPcLm2EEEEviT0_T1_,(.L_x_71567 - _ZN2at6native29vectorized_elementwise_kernelILi8EZNS0_50_GLOBAL__N__2680c7bb_12_PowKernel_cu_140f0503_289622pow_scalar_tensor_implIdEEvRNS_18TensorIteratorBaseET_EUldE_St5arrayIPcLm2EEEEviT0_T1_)
        .other          _ZN2at6native29vectorized_elementwise_kernelILi8EZNS0_50_GLOBAL__N__2680c7bb_12_PowKernel_cu_140f0503_289622pow_scalar_tensor_implIdEEvRNS_18TensorIteratorBaseET_EUldE_St5arrayIPcLm2EEEEviT0_T1_,@"STO_CUDA_ENTRY STV_DEFAULT"
_ZN2at6native29vectorized_elementwise_kernelILi8EZNS0_50_GLOBAL__N__2680c7bb_12_PowKernel_cu_140f0503_289622pow_scalar_tensor_implIdEEvRNS_18TensorIteratorBaseET_EUldE_St5arrayIPcLm2EEEEviT0_T1_:
.text._ZN2at6native29vectorized_elementwise_kernelILi8EZNS0_50_GLOBAL__N__2680c7bb_12_PowKernel_cu_140f0503_289622pow_scalar_tensor_implIdEEvRNS_18TensorIteratorBaseET_EUldE_St5arrayIPcLm2EEEEviT0_T1_:
        /* <DEDUP_REMOVED lines=33> */
[----:B-----5:R-:W-:Y:S05]  /*0210*/  CALL.REL.NOINC `($_ZN2at6native29vectorized_elementwise_kernelILi8EZNS0_50_GLOBAL__N__2680c7bb_12_PowKernel_cu_140f0503_289622pow_scalar_tensor_implIdEEvRNS_18TensorIteratorBaseET_EUldE_St5arrayIPcLm2EEEEviT0_T1_$__internal_accurate_pow) ;  /* 0x00000070009c7944 */ /* 0x020fea0003c00000 */
[----:B------:R-:W-:Y:S05]  /*0220*/  BSYNC B0 ;  /* 0x0000000000007941 */ /* 0x000fea0003800000 */
.L_x_59478:
        /* <DEDUP_REMOVED lines=13> */
.L_x_59479:
        /* <DEDUP_REMOVED lines=15> */
.L_x_59483:
        /* <DEDUP_REMOVED lines=9> */
.L_x_59482:
[----:B------:R-:W-:-:S11]  /*0480*/  DADD R4, R24, R10 ;  /* 0x0000000018047229 */ /* 0x000fd6000000000a */
.L_x_59481:
[----:B------:R-:W-:Y:S05]  /*0490*/  BSYNC B0 ;  /* 0x0000000000007941 */ /* 0x000fea0003800000 */
.L_x_59480:
        /* <DEDUP_REMOVED lines=15> */
[----:B------:R-:W-:Y:S05]  /*0590*/  CALL.REL.NOINC `($_ZN2at6native29vectorized_elementwise_kernelILi8EZNS0_50_GLOBAL__N__2680c7bb_12_PowKernel_cu_140f0503_289622pow_scalar_tensor_implIdEEvRNS_18TensorIteratorBaseET_EUldE_St5arrayIPcLm2EEEEviT0_T1_$__internal_accurate_pow) ;  /* 0x0000006c00bc7944 */ /* 0x000fea0003c00000 */
[----:B------:R-:W-:Y:S05]  /*05a0*/  BSYNC B0 ;  /* 0x0000000000007941 */ /* 0x000fea0003800000 */
.L_x_59484:
        /* <DEDUP_REMOVED lines=13> */
.L_x_59485:
        /* <DEDUP_REMOVED lines=15> */
.L_x_59489:
        /* <DEDUP_REMOVED lines=9> */
.L_x_59488:
[----:B------:R-:W-:-:S11]  /*0800*/  DADD R4, R26, R6 ;  /* 0x000000001a047229 */ /* 0x000fd60000000006 */
.L_x_59487:
[----:B------:R-:W-:Y:S05]  /*0810*/  BSYNC B0 ;  /* 0x0000000000007941 */ /* 0x000fea0003800000 */
.L_x_59486:
        /* <DEDUP_REMOVED lines=14> */
[----:B------:R-:W-:Y:S05]  /*0900*/  CALL.REL.NOINC `($_ZN2at6native29vectorized_elementwise_kernelILi8EZNS0_50_GLOBAL__N__2680c7bb_12_PowKernel_cu_140f0503_289622pow_scalar_tensor_implIdEEvRNS_18TensorIteratorBaseET_EUldE_St5arrayIPcLm2EEEEviT0_T1_$__internal_accurate_pow) ;  /* 0x0000006800e07944 */ /* 0x000fea0003c00000 */
[----:B------:R-:W-:Y:S05]  /*0910*/  BSYNC B0 ;  /* 0x0000000000007941 */ /* 0x000fea0003800000 */
.L_x_59490:
        /* <DEDUP_REMOVED lines=13> */
.L_x_59491:
        /* <DEDUP_REMOVED lines=15> */
.L_x_59495:
        /* <DEDUP_REMOVED lines=9> */
.L_x_59494:
[----:B------:R-:W-:-:S11]  /*0b70*/  DADD R4, R28, R6 ;  /* 0x000000001c047229 */ /* 0x000fd60000000006 */
.L_x_59493:
[----:B------:R-:W-:Y:S05]  /*0b80*/  BSYNC B0 ;  /* 0x0000000000007941 */ /* 0x000fea0003800000 */
.L_x_59492:
        /* <DEDUP_REMOVED lines=16> */
.L_x_59496:
        /* <DEDUP_REMOVED lines=13> */
.L_x_59497:
        /* <DEDUP_REMOVED lines=15> */
.L_x_59501:
        /* <DEDUP_REMOVED lines=9> */
.L_x_59500:
[----:B------:R-:W-:-:S11]  /*0ee0*/  DADD R4, R30, R6 ;  /* 0x000000001e047229 */ /* 0x000fd60000000006 */
.L_x_59499:
[----:B------:R-:W-:Y:S05]  /*0ef0*/  BSYNC B0 ;  /* 0x0000000000007941 */ /* 0x000fea0003800000 */
.L_x_59498:
        /* <DEDUP_REMOVED lines=16> */
.L_x_59502:
        /* <DEDUP_REMOVED lines=13> */
.L_x_59503:
        /* <DEDUP_REMOVED lines=15> */
.L_x_59507:
        /* <DEDUP_REMOVED lines=9> */
.L_x_59506:
[----:B------:R-:W-:-:S11]  /*1250*/  DADD R4, R16, R6 ;  /* 0x0000000010047229 */ /* 0x000fd60000000006 */
.L_x_59505:
[----:B------:R-:W-:Y:S05]  /*1260*/  BSYNC B0 ;  /* 0x0000000000007941 */ /* 0x000fea0003800000 */
.L_x_59504:
        /* <DEDUP_REMOVED lines=16> */
.L_x_59508:
        /* <DEDUP_REMOVED lines=13> */
.L_x_59509:
        /* <DEDUP_REMOVED lines=15> */
.L_x_59513:
        /* <DEDUP_REMOVED lines=9> */
.L_x_59512:
[----:B------:R-:W-:-:S11]  /*15c0*/  DADD R4, R18, R6 ;  /* 0x0000000012047229 */ /* 0x000fd60000000006 */
.L_x_59511:
[----:B------:R-:W-:Y:S05]  /*15d0*/  BSYNC B0 ;  /* 0x0000000000007941 */ /* 0x000fea0003800000 */
.L_x_59510:
        /* <DEDUP_REMOVED lines=16> */
.L_x_59514:
        /* <DEDUP_REMOVED lines=13> */
.L_x_59515:
        /* <DEDUP_REMOVED lines=15> */
.L_x_59519:
        /* <DEDUP_REMOVED lines=9> */
.L_x_59518:
[----:B------:R-:W-:-:S11]  /*1930*/  DADD R4, R20, R6 ;  /* 0x0000000014047229 */ /* 0x000fd60000000006 */
.L_x_59517:
[----:B------:R-:W-:Y:S05]  /*1940*/  BSYNC B0 ;  /* 0x0000000000007941 */ /* 0x000fea0003800000 */
.L_x_59516:
        /* <DEDUP_REMOVED lines=16> */
.L_x_59520:
        /* <DEDUP_REMOVED lines=13> */
.L_x_59521:
        /* <DEDUP_REMOVED lines=15> */
.L_x_59525:
        /* <DEDUP_REMOVED lines=9> */
.L_x_59524:
[----:B------:R-:W-:-:S11]  /*1ca0*/  DADD R4, R22, R10 ;  /* 0x0000000016047229 */ /* 0x000fd6000000000a */
.L_x_59523:
[----:B------:R-:W-:Y:S05]  /*1cb0*/  BSYNC B0 ;  /* 0x0000000000007941 */ /* 0x000fea0003800000 */
.L_x_59522:
[----:B------:R-:W-:-:S06]  /*1cc0*/  DSETP.EQ.OR P4, PT, R22, RZ, !P4 ;  /* 0x000000ff1600722a */ /* 0x000fcc0006782400 */
[----:B------:R-:W-:Y:S02]  /*1cd0*/  FSEL R22, R4, RZ, !P4 ;  /* 0x000000ff04167208 */ /* 0x000fe40006000000 */
[----:B------:R-:W-:Y:S01]  /*1ce0*/  FSEL R23, R5, 1.875, !P4 ;  /* 0x3ff0000005177808 */ /* 0x000fe20006000000 */
[----:B------:R-:W-:Y:S06]  /*1cf0*/  BRA `(.L_x_59526) ;  /* 0x0000001400747947 */ /* 0x000fec0003800000 */
.L_x_59477:
        /* <DEDUP_REMOVED lines=28> */
.L_x_59530:
[----:B------:R-:W-:-:S06]  /*1ec0*/  DSETP.GT.AND P0, PT, |R4|, 1, PT ;  /* 0x3ff000000400742a */ /* 0x000fcc0003f04200 */
[----:B------:R-:W-:Y:S01]  /*1ed0*/  SEL R6, RZ, 0x7ff00000, !P0 ;  /* 0x7ff00000ff067807 */ /* 0x000fe20004000000 */
[----:B------:R-:W-:-:S03]  /*1ee0*/  DSETP.NEU.AND P0, PT, R4, -1, PT ;  /* 0xbff000000400742a */ /* 0x000fc60003f0d000 */
[----:B------:R-:W-:-:S04]  /*1ef0*/  @!P2 LOP3.LUT R6, R6, 0x7ff00000, RZ, 0x3c, !PT ;  /* 0x7ff000000606a812 */ /* 0x000fc800078e3cff */
[----:B------:R-:W-:Y:S01]  /*1f00*/  SEL R7, R6, 0x3ff00000, P0 ;  /* 0x3ff0000006077807 */ /* 0x000fe20000000000 */
[----:B------:R-:W-:Y:S01]  /*1f10*/  IMAD.MOV.U32 R6, RZ, RZ, RZ ;  /* 0x000000ffff067224 */ /* 0x000fe200078e00ff */
[----:B------:R-:W-:Y:S06]  /*1f20*/  BRA `(.L_x_59528) ;  /* 0x0000000000047947 */ /* 0x000fec0003800000 */
.L_x_59529:
[----:B------:R-:W-:-:S11]  /*1f30*/  DADD R6, R24, R4 ;  /* 0x0000000018067229 */ /* 0x000fd60000000004 */
.L_x_59528:
[----:B------:R-:W-:Y:S05]  /*1f40*/  BSYNC B0 ;  /* 0x0000000000007941 */ /* 0x000fea0003800000 */
.L_x_59527:
        /* <DEDUP_REMOVED lines=36> */
.L_x_59534:
[----:B------:R-:W-:-:S06]  /*2190*/  DSETP.GT.AND P1, PT, |R4|, 1, PT ;  /* 0x3ff000000400742a */ /* 0x000fcc0003f24200 */
[----:B------:R-:W-:Y:S01]  /*21a0*/  SEL R6, RZ, 0x7ff00000, !P1 ;  /* 0x7ff00000ff067807 */ /* 0x000fe20004800000 */
[----:B------:R-:W-:-:S03]  /*21b0*/  DSETP.NEU.AND P1, PT, R4, -1, PT ;  /* 0xbff000000400742a */ /* 0x000fc60003f2d000 */
[----:B------:R-:W-:-:S04]  /*21c0*/  @!P3 LOP3.LUT R6, R6, 0x7ff00000, RZ, 0x3c, !PT ;  /* 0x7ff000000606b812 */ /* 0x000fc800078e3cff */
[----:B------:R-:W-:Y:S01]  /*21d0*/  SEL R7, R6, 0x3ff00000, P1 ;  /* 0x3ff0000006077807 */ /* 0x000fe20000800000 */
[----:B------:R-:W-:Y:S01]  /*21e0*/  IMAD.MOV.U32 R6, RZ, RZ, RZ ;  /* 0x000000ffff067224 */ /* 0x000fe200078e00ff */
[----:B------:R-:W-:Y:S06]  /*21f0*/  BRA `(.L_x_59532) ;  /* 0x0000000000047947 */ /* 0x000fec0003800000 */
.L_x_59533:
[----:B------:R-:W-:-:S11]  /*2200*/  DADD R6, R26, R4 ;  /* 0x000000001a067229 */ /* 0x000fd60000000004 */
.L_x_59532:
[----:B------:R-:W-:Y:S05]  /*2210*/  BSYNC B0 ;  /* 0x0000000000007941 */ /* 0x000fea0003800000 */
.L_x_59531:
        /* <DEDUP_REMOVED lines=35> */
.L_x_59538:
[----:B------:R-:W-:-:S06]  /*2450*/  DSETP.GT.AND P1, PT, |R4|, 1, PT ;  /* 0x3ff000000400742a */ /* 0x000fcc0003f24200 */
[----:B------:R-:W-:Y:S01]  /*2460*/  SEL R6, RZ, 0x7ff00000, !P1 ;  /* 0x7ff00000ff067807 */ /* 0x000fe20004800000 */
[----:B------:R-:W-:-:S03]  /*2470*/  DSETP.NEU.AND P1, PT, R4, -1, PT ;  /* 0xbff000000400742a */ /* 0x000fc60003f2d000 */
[----:B------:R-:W-:-:S04]  /*2480*/  @!P3 LOP3.LUT R6, R6, 0x7ff00000, RZ, 0x3c, !PT ;  /* 0x7ff000000606b812 */ /* 0x000fc800078e3cff */
[----:B------:R-:W-:Y:S01]  /*2490*/  SEL R7, R6, 0x3ff00000, P1 ;  /* 0x3ff0000006077807 */ /* 0x000fe20000800000 */
[----:B------:R-:W-:Y:S01]  /*24a0*/  IMAD.MOV.U32 R6, RZ, RZ, RZ ;  /* 0x000000ffff067224 */ /* 0x000fe200078e00ff */
[----:B------:R-:W-:Y:S06]  /*24b0*/  BRA `(.L_x_59536) ;  /* 0x0000000000047947 */ /* 0x000fec0003800000 */
.L_x_59537:
[----:B------:R-:W-:-:S11]  /*24c0*/  DADD R6, R28, R4 ;  /* 0x000000001c067229 */ /* 0x000fd60000000004 */
.L_x_59536:
[----:B------:R-:W-:Y:S05]  /*24d0*/  BSYNC B0 ;  /* 0x0000000000007941 */ /* 0x000fea0003800000 */
.L_x_59535:
        /* <DEDUP_REMOVED lines=35> */
.L_x_59542:
[----:B------:R-:W-:-:S06]  /*2710*/  DSETP.GT.AND P1, PT, |R4|, 1, PT ;  /* 0x3ff000000400742a */ /* 0x000fcc0003f24200 */
[----:B------:R-:W-:Y:S01]  /*2720*/  SEL R6, RZ, 0x7ff00000, !P1 ;  /* 0x7ff00000ff067807 */ /* 0x000fe20004800000 */
[----:B------:R-:W-:-:S03]  /*2730*/  DSETP.NEU.AND P1, PT, R4, -1, PT ;  /* 0xbff000000400742a */ /* 0x000fc60003f2d000 */
[----:B------:R-:W-:-:S04]  /*2740*/  @!P3 LOP3.LUT R6, R6, 0x7ff00000, RZ, 0x3c, !PT ;  /* 0x7ff000000606b812 */ /* 0x000fc800078e3cff */
[----:B------:R-:W-:Y:S01]  /*2750*/  SEL R7, R6, 0x3ff00000, P1 ;  /* 0x3ff0000006077807 */ /* 0x000fe20000800000 */
[----:B------:R-:W-:Y:S01]  /*2760*/  IMAD.MOV.U32 R6, RZ, RZ, RZ ;  /* 0x000000ffff067224 */ /* 0x000fe200078e00ff */
[----:B------:R-:W-:Y:S06]  /*2770*/  BRA `(.L_x_59540) ;  /* 0x0000000000047947 */ /* 0x000fec0003800000 */
.L_x_59541:
[----:B------:R-:W-:-:S11]  /*2780*/  DADD R6, R30, R4 ;  /* 0x000000001e067229 */ /* 0x000fd60000000004 */
.L_x_59540:
[----:B------:R-:W-:Y:S05]  /*2790*/  BSYNC B0 ;  /* 0x0000000000007941 */ /* 0x000fea0003800000 */
.L_x_59539:
        /* <DEDUP_REMOVED lines=35> */
.L_x_59546:
[----:B------:R-:W-:-:S06]  /*29d0*/  DSETP.GT.AND P1, PT, |R4|, 1, PT ;  /* 0x3ff000000400742a */ /* 0x000fcc0003f24200 */
[----:B------:R-:W-:Y:S01]  /*29e0*/  SEL R6, RZ, 0x7ff00000, !P1 ;  /* 0x7ff00000ff067807 */ /* 0x000fe20004800000 */
[----:B------:R-:W-:-:S03]  /*29f0*/  DSETP.NEU.AND P1, PT, R4, -1, PT ;  /* 0xbff000000400742a */ /* 0x000fc60003f2d000 */
[----:B------:R-:W-:-:S04]  /*2a00*/  @!P3 LOP3.LUT R6, R6, 0x7ff00000, RZ, 0x3c, !PT ;  /* 0x7ff000000606b812 */ /* 0x000fc800078e3cff */
[----:B------:R-:W-:Y:S01]  /*2a10*/  SEL R7, R6, 0x3ff00000, P1 ;  /* 0x3ff0000006077807 */ /* 0x000fe20000800000 */
[----:B------:R-:W-:Y:S01]  /*2a20*/  IMAD.MOV.U32 R6, RZ, RZ, RZ ;  /* 0x000000ffff067224 */ /* 0x000fe200078e00ff */
[----:B------:R-:W-:Y:S06]  /*2a30*/  BRA `(.L_x_59544) ;  /* 0x0000000000047947 */ /* 0x000fec0003800000 */
.L_x_59545:
[----:B------:R-:W-:-:S11]  /*2a40*/  DADD R6, R16, R4 ;  /* 0x0000000010067229 */ /* 0x000fd60000000004 */
.L_x_59544:
[----:B------:R-:W-:Y:S05]  /*2a50*/  BSYNC B0 ;  /* 0x0000000000007941 */ /* 0x000fea0003800000 */
.L_x_59543:
        /* <DEDUP_REMOVED lines=35> */
.L_x_59550:
[----:B------:R-:W-:-:S06]  /*2c90*/  DSETP.GT.AND P1, PT, |R4|, 1, PT ;  /* 0x3ff000000400742a */ /* 0x000fcc0003f24200 */
[----:B------:R-:W-:Y:S01]  /*2ca0*/  SEL R6, RZ, 0x7ff00000, !P1 ;  /* 0x7ff00000ff067807 */ /* 0x000fe20004800000 */
[----:B------:R-:W-:-:S03]  /*2cb0*/  DSETP.NEU.AND P1, PT, R4, -1, PT ;  /* 0xbff000000400742a */ /* 0x000fc60003f2d000 */
[----:B------:R-:W-:-:S04]  /*2cc0*/  @!P3 LOP3.LUT R6, R6, 0x7ff00000, RZ, 0x3c, !PT ;  /* 0x7ff000000606b812 */ /* 0x000fc800078e3cff */
[----:B------:R-:W-:Y:S01]  /*2cd0*/  SEL R7, R6, 0x3ff00000, P1 ;  /* 0x3ff0000006077807 */ /* 0x000fe20000800000 */
[----:B------:R-:W-:Y:S01]  /*2ce0*/  IMAD.MOV.U32 R6, RZ, RZ, RZ ;  /* 0x000000ffff067224 */ /* 0x000fe200078e00ff */
[----:B------:R-:W-:Y:S06]  /*2cf0*/  BRA `(.L_x_59548) ;  /* 0x0000000000047947 */ /* 0x000fec0003800000 */
.L_x_59549:
[----:B------:R-:W-:-:S11]  /*2d00*/  DADD R6, R18, R4 ;  /* 0x0000000012067229 */ /* 0x000fd60000000004 */
.L_x_59548:
[----:B------:R-:W-:Y:S05]  /*2d10*/  BSYNC B0 ;  /* 0x0000000000007941 */ /* 0x000fea0003800000 */
.L_x_59547:
        /* <DEDUP_REMOVED lines=35> */
.L_x_59554:
[----:B------:R-:W-:-:S06]  /*2f50*/  DSETP.GT.AND P1, PT, |R4|, 1, PT ;  /* 0x3ff000000400742a */ /* 0x000fcc0003f24200 */
[----:B------:R-:W-:Y:S01]  /*2f60*/  SEL R6, RZ, 0x7ff00000, !P1 ;  /* 0x7ff00000ff067807 */ /* 0x000fe20004800000 */
[----:B------:R-:W-:-:S03]  /*2f70*/  DSETP.NEU.AND P1, PT, R4, -1, PT ;  /* 0xbff000000400742a */ /* 0x000fc60003f2d000 */
[----:B------:R-:W-:-:S04]  /*2f80*/  @!P3 LOP3.LUT R6, R6, 0x7ff00000, RZ, 0x3c, !PT ;  /* 0x7ff000000606b812 */ /* 0x000fc800078e3cff */
[----:B------:R-:W-:Y:S01]  /*2f90*/  SEL R7, R6, 0x3ff00000, P1 ;  /* 0x3ff0000006077807 */ /* 0x000fe20000800000 */
[----:B------:R-:W-:Y:S01]  /*2fa0*/  IMAD.MOV.U32 R6, RZ, RZ, RZ ;  /* 0x000000ffff067224 */ /* 0x000fe200078e00ff */
[----:B------:R-:W-:Y:S06]  /*2fb0*/  BRA `(.L_x_59552) ;  /* 0x0000000000047947 */ /* 0x000fec0003800000 */
.L_x_59553:
[----:B------:R-:W-:-:S11]  /*2fc0*/  DADD R6, R20, R4 ;  /* 0x0000000014067229 */ /* 0x000fd60000000004 */
.L_x_59552:
[----:B------:R-:W-:Y:S05]  /*2fd0*/  BSYNC B0 ;  /* 0x0000000000007941 */ /* 0x000fea0003800000 */
.L_x_59551:
        /* <DEDUP_REMOVED lines=35> */
.L_x_59558:
[----:B------:R-:W-:-:S06]  /*3210*/  DSETP.GT.AND P1, PT, |R4|, 1, PT ;  /* 0x3ff000000400742a */ /* 0x000fcc0003f24200 */
[----:B------:R-:W-:Y:S01]  /*3220*/  SEL R6, RZ, 0x7ff00000, !P1 ;  /* 0x7ff00000ff067807 */ /* 0x000fe20004800000 */
[----:B------:R-:W-:-:S03]  /*3230*/  DSETP.NEU.AND P1, PT, R4, -1, PT ;  /* 0xbff000000400742a */ /* 0x000fc60003f2d000 */
[----:B------:R-:W-:-:S04]  /*3240*/  @!P3 LOP3.LUT R6, R6, 0x7ff00000, RZ, 0x3c, !PT ;  /* 0x7ff000000606b812 */ /* 0x000fc800078e3cff */
[----:B------:R-:W-:Y:S01]  /*3250*/  SEL R7, R6, 0x3ff00000, P1 ;  /* 0x3ff0000006077807 */ /* 0x000fe20000800000 */
[----:B------:R-:W-:Y:S01]  /*3260*/  IMAD.MOV.U32 R6, RZ, RZ, RZ ;  /* 0x000000ffff067224 */ /* 0x000fe200078e00ff */
[----:B------:R-:W-:Y:S06]  /*3270*/  BRA `(.L_x_59556) ;  /* 0x0000000000047947 */ /* 0x000fec0003800000 */
.L_x_59557:
[----:B------:R-:W-:-:S11]  /*3280*/  DADD R6, R22, R4 ;  /* 0x0000000016067229 */ /* 0x000fd60000000004 */
.L_x_59556:
[----:B------:R-:W-:Y:S05]  /*3290*/  BSYNC B0 ;  /* 0x0000000000007941 */ /* 0x000fea0003800000 */
.L_x_59555:
[----:B------:R-:W-:-:S06]  /*32a0*/  DSETP.EQ.OR P0, PT, R22, RZ, !P0 ;  /* 0x000000ff1600722a */ /* 0x000fcc0004702400 */
[----:B------:R-:W-:Y:S02]  /*32b0*/  FSEL R22, R6, RZ, !P0 ;  /* 0x000000ff06167208 */ /* 0x000fe40004000000 */
[----:B------:R-:W-:-:S07]  /*32c0*/  FSEL R23, R7, 1.875, !P0 ;  /* 0x3ff0000007177808 */ /* 0x000fce0004000000 */
.L_x_59526:
        /* <DEDUP_REMOVED lines=8> */
.L_x_59476:
        /* <DEDUP_REMOVED lines=76> */
[----:B------:R-:W-:Y:S05]  /*3810*/  CALL.REL.NOINC `($_ZN2at6native29vectorized_elementwise_kernelILi8EZNS0_50_GLOBAL__N__2680c7bb_12_PowKernel_cu_140f0503_289622pow_scalar_tensor_implIdEEvRNS_18TensorIteratorBaseET_EUldE_St5arrayIPcLm2EEEEviT0_T1_$__internal_accurate_pow) ;  /* 0x0000003c001c7944 */ /* 0x000fea0003c00000 */
[----:B------:R-:W-:Y:S05]  /*3820*/  BSYNC B2 ;  /* 0x0000000000027941 */ /* 0x000fea0003800000 */
.L_x_59563:
        /* <DEDUP_REMOVED lines=18> */
.L_x_59564:
        /* <DEDUP_REMOVED lines=15> */
.L_x_59568:
        /* <DEDUP_REMOVED lines=9> */
.L_x_59567:
[----:B------:R-:W-:-:S11]  /*3ad0*/  DADD R4, R28, R6 ;  /* 0x000000001c047229 */ /* 0x000fd60000000006 */
.L_x_59566:
[----:B------:R-:W-:Y:S05]  /*3ae0*/  BSYNC B2 ;  /* 0x0000000000027941 */ /* 0x000fea0003800000 */
.L_x_59565:
[----:B------:R-:W-:-:S06]  /*3af0*/  DSETP.NEU.AND P0, PT, R28, RZ, PT ;  /* 0x000000ff1c00722a */ /* 0x000fcc0003f0d000 */
[----:B------:R-:W-:-:S06]  /*3b00*/  DSETP.EQ.OR P0, PT, R6, 1, !P0 ;  /* 0x3ff000000600742a */ /* 0x000fcc0004702400 */
[----:B------:R-:W-:Y:S02]  /*3b10*/  FSEL R28, R4, RZ, !P0 ;  /* 0x000000ff041c7208 */ /* 0x000fe40004000000 */
[----:B------:R-:W-:-:S07]  /*3b20*/  FSEL R29, R5, 1.875, !P0 ;  /* 0x3ff00000051d7808 */ /* 0x000fce0004000000 */
.L_x_59562:
[----:B------:R-:W-:Y:S05]  /*3b30*/  BSYNC B1 ;  /* 0x0000000000017941 */ /* 0x000fea0003800000 */
.L_x_59561:
        /* <DEDUP_REMOVED lines=17> */
.L_x_59571:
        /* <DEDUP_REMOVED lines=18> */
.L_x_59572:
        /* <DEDUP_REMOVED lines=15> */
.L_x_59576:
        /* <DEDUP_REMOVED lines=9> */
.L_x_59575:
[----:B------:R-:W-:-:S11]  /*3ef0*/  DADD R4, R16, R6 ;  /* 0x0000000010047229 */ /* 0x000fd60000000006 */
.L_x_59574:
[----:B------:R-:W-:Y:S05]  /*3f00*/  BSYNC B2 ;  /* 0x0000000000027941 */ /* 0x000fea0003800000 */
.L_x_59573:
[----:B------:R-:W-:-:S06]  /*3f10*/  DSETP.NEU.AND P0, PT, R16, RZ, PT ;  /* 0x000000ff1000722a */ /* 0x000fcc0003f0d000 */
[----:B------:R-:W-:-:S06]  /*3f20*/  DSETP.EQ.OR P0, PT, R6, 1, !P0 ;  /* 0x3ff000000600742a */ /* 0x000fcc0004702400 */
[----:B------:R-:W-:Y:S02]  /*3f30*/  FSEL R16, R4, RZ, !P0 ;  /* 0x000000ff04107208 */ /* 0x000fe40004000000 */
[----:B------:R-:W-:-:S07]  /*3f40*/  FSEL R17, R5, 1.875, !P0 ;  /* 0x3ff0000005117808 */ /* 0x000fce0004000000 */
.L_x_59570:
[----:B------:R-:W-:Y:S05]  /*3f50*/  BSYNC B1 ;  /* 0x0000000000017941 */ /* 0x000fea0003800000 */
.L_x_59569:
        /* <DEDUP_REMOVED lines=17> */
.L_x_59579:
        /* <DEDUP_REMOVED lines=18> */
.L_x_59580:
        /* <DEDUP_REMOVED lines=15> */
.L_x_59584:
        /* <DEDUP_REMOVED lines=9> */
.L_x_59583:
[----:B------:R-:W-:-:S11]  /*4310*/  DADD R4, R18, R6 ;  /* 0x0000000012047229 */ /* 0x000fd60000000006 */
.L_x_59582:
[----:B------:R-:W-:Y:S05]  /*4320*/  BSYNC B2 ;  /* 0x0000000000027941 */ /* 0x000fea0003800000 */
.L_x_59581:
[----:B------:R-:W-:-:S06]  /*4330*/  DSETP.NEU.AND P0, PT, R18, RZ, PT ;  /* 0x000000ff1200722a */ /* 0x000fcc0003f0d000 */
[----:B------:R-:W-:-:S06]  /*4340*/  DSETP.EQ.OR P0, PT, R6, 1, !P0 ;  /* 0x3ff000000600742a */ /* 0x000fcc0004702400 */
[----:B------:R-:W-:Y:S02]  /*4350*/  FSEL R18, R4, RZ, !P0 ;  /* 0x000000ff04127208 */ /* 0x000fe40004000000 */
[----:B------:R-:W-:-:S07]  /*4360*/  FSEL R19, R5, 1.875, !P0 ;  /* 0x3ff0000005137808 */ /* 0x000fce0004000000 */
.L_x_59578:
[----:B------:R-:W-:Y:S05]  /*4370*/  BSYNC B1 ;  /* 0x0000000000017941 */ /* 0x000fea0003800000 */
.L_x_59577:
        /* <DEDUP_REMOVED lines=17> */
.L_x_59587:
        /* <DEDUP_REMOVED lines=18> */
.L_x_59588:
        /* <DEDUP_REMOVED lines=15> */
.L_x_59592:
        /* <DEDUP_REMOVED lines=9> */
.L_x_59591:
[----:B------:R-:W-:-:S11]  /*4730*/  DADD R4, R20, R6 ;  /* 0x0000000014047229 */ /* 0x000fd60000000006 */
.L_x_59590:
[----:B------:R-:W-:Y:S05]  /*4740*/  BSYNC B2 ;  /* 0x0000000000027941 */ /* 0x000fea0003800000 */
.L_x_59589:
[----:B------:R-:W-:-:S06]  /*4750*/  DSETP.NEU.AND P0, PT, R20, RZ, PT ;  /* 0x000000ff1400722a */ /* 0x000fcc0003f0d000 */
[----:B------:R-:W-:-:S06]  /*4760*/  DSETP.EQ.OR P0, PT, R6, 1, !P0 ;  /* 0x3ff000000600742a */ /* 0x000fcc0004702400 */
[----:B------:R-:W-:Y:S02]  /*4770*/  FSEL R20, R4, RZ, !P0 ;  /* 0x000000ff04147208 */ /* 0x000fe40004000000 */
[----:B------:R-:W-:-:S07]  /*4780*/  FSEL R21, R5, 1.875, !P0 ;  /* 0x3ff0000005157808 */ /* 0x000fce0004000000 */
.L_x_59586:
[----:B------:R-:W-:Y:S05]  /*4790*/  BSYNC B1 ;  /* 0x0000000000017941 */ /* 0x000fea0003800000 */
.L_x_59585:
        /* <DEDUP_REMOVED lines=17> */
.L_x_59595:
        /* <DEDUP_REMOVED lines=18> */
.L_x_59596:
        /* <DEDUP_REMOVED lines=15> */
.L_x_59600:
        /* <DEDUP_REMOVED lines=9> */
.L_x_59599:
[----:B------:R-:W-:-:S11]  /*4b50*/  DADD R4, R22, R6 ;  /* 0x0000000016047229 */ /* 0x000fd60000000006 */
.L_x_59598:
[----:B------:R-:W-:Y:S05]  /*4b60*/  BSYNC B2 ;  /* 0x0000000000027941 */ /* 0x000fea0003800000 */
.L_x_59597:
[----:B------:R-:W-:-:S06]  /*4b70*/  DSETP.NEU.AND P0, PT, R22, RZ, PT ;  /* 0x000000ff1600722a */ /* 0x000fcc0003f0d000 */
[----:B------:R-:W-:-:S06]  /*4b80*/  DSETP.EQ.OR P0, PT, R6, 1, !P0 ;  /* 0x3ff000000600742a */ /* 0x000fcc0004702400 */
[----:B------:R-:W-:Y:S02]  /*4b90*/  FSEL R22, R4, RZ, !P0 ;  /* 0x000000ff04167208 */ /* 0x000fe40004000000 */
[----:B------:R-:W-:-:S07]  /*4ba0*/  FSEL R23, R5, 1.875, !P0 ;  /* 0x3ff0000005177808 */ /* 0x000fce0004000000 */
.L_x_59594:
[----:B------:R-:W-:Y:S05]  /*4bb0*/  BSYNC B1 ;  /* 0x0000000000017941 */ /* 0x000fea0003800000 */
.L_x_59593:
        /* <DEDUP_REMOVED lines=17> */
.L_x_59603:
        /* <DEDUP_REMOVED lines=18> */
.L_x_59604:
        /* <DEDUP_REMOVED lines=15> */
.L_x_59608:
        /* <DEDUP_REMOVED lines=9> */
.L_x_59607:
[----:B------:R-:W-:-:S11]  /*4f70*/  DADD R4, R24, R6 ;  /* 0x0000000018047229 */ /* 0x000fd60000000006 */
.L_x_59606:
[----:B------:R-:W-:Y:S05]  /*4f80*/  BSYNC B2 ;  /* 0x0000000000027941 */ /* 0x000fea0003800000 */
.L_x_59605:
[----:B------:R-:W-:-:S06]  /*4f90*/  DSETP.NEU.AND P0, PT, R24, RZ, PT ;  /* 0x000000ff1800722a */ /* 0x000fcc0003f0d000 */
[----:B------:R-:W-:-:S06]  /*4fa0*/  DSETP.EQ.OR P0, PT, R6, 1, !P0 ;  /* 0x3ff000000600742a */ /* 0x000fcc0004702400 */
[----:B------:R-:W-:Y:S02]  /*4fb0*/  FSEL R24, R4, RZ, !P0 ;  /* 0x000000ff04187208 */ /* 0x000fe40004000000 */
[----:B------:R-:W-:-:S07]  /*4fc0*/  FSEL R25, R5, 1.875, !P0 ;  /* 0x3ff0000005197808 */ /* 0x000fce0004000000 */
.L_x_59602:
[----:B------:R-:W-:Y:S05]  /*4fd0*/  BSYNC B1 ;  /* 0x0000000000017941 */ /* 0x000fea0003800000 */
.L_x_59601:
        /* <DEDUP_REMOVED lines=17> */
.L_x_59611:
        /* <DEDUP_REMOVED lines=18> */
.L_x_59612:
        /* <DEDUP_REMOVED lines=15> */
.L_x_59616:
        /* <DEDUP_REMOVED lines=9> */
.L_x_59615:
[----:B------:R-:W-:-:S11]  /*5390*/  DADD R4, R26, R6 ;  /* 0x000000001a047229 */ /* 0x000fd60000000006 */
.L_x_59614:
[----:B------:R-:W-:Y:S05]  /*53a0*/  BSYNC B2 ;  /* 0x0000000000027941 */ /* 0x000fea0003800000 */
.L_x_59613:
[----:B------:R-:W-:-:S06]  /*53b0*/  DSETP.NEU.AND P0, PT, R26, RZ, PT ;  /* 0x000000ff1a00722a */ /* 0x000fcc0003f0d000 */
[----:B------:R-:W-:-:S06]  /*53c0*/  DSETP.EQ.OR P0, PT, R6, 1, !P0 ;  /* 0x3ff000000600742a */ /* 0x000fcc0004702400 */
[----:B------:R-:W-:Y:S02]  /*53d0*/  FSEL R26, R4, RZ, !P0 ;  /* 0x000000ff041a7208 */ /* 0x000fe40004000000 */
[----:B------:R-:W-:-:S07]  /*53e0*/  FSEL R27, R5, 1.875, !P0 ;  /* 0x3ff00000051b7808 */ /* 0x000fce0004000000 */
.L_x_59610:
[----:B------:R-:W-:Y:S05]  /*53f0*/  BSYNC B1 ;  /* 0x0000000000017941 */ /* 0x000fea0003800000 */
.L_x_59609:
        /* <DEDUP_REMOVED lines=16> */
.L_x_59618:
        /* <DEDUP_REMOVED lines=16> */
.L_x_59619:
        /* <DEDUP_REMOVED lines=15> */
.L_x_59623:
        /* <DEDUP_REMOVED lines=9> */
.L_x_59622:
[----:B------:R-:W-:-:S11]  /*5780*/  DADD R4, R30, R10 ;  /* 0x000000001e047229 */ /* 0x000fd6000000000a */
.L_x_59621:
[----:B------:R-:W-:Y:S05]  /*5790*/  BSYNC B1 ;  /* 0x0000000000017941 */ /* 0x000fea0003800000 */
.L_x_59620:
[----:B------:R-:W-:-:S06]  /*57a0*/  DSETP.NEU.AND P0, PT, R30, RZ, PT ;  /* 0x000000ff1e00722a */ /* 0x000fcc0003f0d000 */
[----:B------:R-:W-:-:S06]  /*57b0*/  DSETP.EQ.OR P0, PT, R10, 1, !P0 ;  /* 0x3ff000000a00742a */ /* 0x000fcc0004702400 */
[----:B------:R-:W-:Y:S02]  /*57c0*/  FSEL R4, R4, RZ, !P0 ;  /* 0x000000ff04047208 */ /* 0x000fe40004000000 */
[----:B------:R-:W-:Y:S01]  /*57d0*/  FSEL R5, R5, 1.875, !P0 ;  /* 0x3ff0000005057808 */ /* 0x000fe20004000000 */
[----:B------:R-:W-:Y:S06]  /*57e0*/  BRA `(.L_x_59617) ;  /* 0x0000001800307947 */ /* 0x000fec0003800000 */
.L_x_59560:
        /* <DEDUP_REMOVED lines=34> */
.L_x_59629:
[----:B------:R-:W-:-:S06]  /*5a10*/  DSETP.GT.AND P0, PT, |R6|, 1, PT ;  /* 0x3ff000000600742a */ /* 0x000fcc0003f04200 */
[----:B------:R-:W-:Y:S01]  /*5a20*/  SEL R4, RZ, 0x7ff00000, !P0 ;  /* 0x7ff00000ff047807 */ /* 0x000fe20004000000 */
[----:B------:R-:W-:-:S03]  /*5a30*/  DSETP.NEU.AND P0, PT, R6, -1, PT ;  /* 0xbff000000600742a */ /* 0x000fc60003f0d000 */
[----:B------:R-:W-:-:S04]  /*5a40*/  @!P2 LOP3.LUT R4, R4, 0x7ff00000, RZ, 0x3c, !PT ;  /* 0x7ff000000404a812 */ /* 0x000fc800078e3cff */
[----:B------:R-:W-:Y:S01]  /*5a50*/  SEL R5, R4, 0x3ff00000, P0 ;  /* 0x3ff0000004057807 */ /* 0x000fe20000000000 */
[----:B------:R-:W-:Y:S01]  /*5a60*/  IMAD.MOV.U32 R4, RZ, RZ, RZ ;  /* 0x000000ffff047224 */ /* 0x000fe200078e00ff */
[----:B------:R-:W-:Y:S06]  /*5a70*/  BRA `(.L_x_59627) ;  /* 0x0000000000047947 */ /* 0x000fec0003800000 */
.L_x_59628:
[----:B------:R-:W-:-:S11]  /*5a80*/  DADD R4, R28, R6 ;  /* 0x000000001c047229 */ /* 0x000fd60000000006 */
.L_x_59627:
[----:B------:R-:W-:Y:S05]  /*5a90*/  BSYNC B2 ;  /* 0x0000000000027941 */ /* 0x000fea0003800000 */
.L_x_59626:
[----:B------:R-:W-:-:S06]  /*5aa0*/  DSETP.NEU.AND P0, PT, R28, RZ, PT ;  /* 0x000000ff1c00722a */ /* 0x000fcc0003f0d000 */
[----:B------:R-:W-:-:S06]  /*5ab0*/  DSETP.EQ.OR P0, PT, R6, 1, !P0 ;  /* 0x3ff000000600742a */ /* 0x000fcc0004702400 */
[----:B------:R-:W-:Y:S02]  /*5ac0*/  FSEL R28, R4, RZ, !P0 ;  /* 0x000000ff041c7208 */ /* 0x000fe40004000000 */
[----:B------:R-:W-:-:S07]  /*5ad0*/  FSEL R29, R5, 1.875, !P0 ;  /* 0x3ff00000051d7808 */ /* 0x000fce0004000000 */
.L_x_59625:
[----:B------:R-:W-:Y:S05]  /*5ae0*/  BSYNC B1 ;  /* 0x0000000000017941 */ /* 0x000fea0003800000 */
.L_x_59624:
        /* <DEDUP_REMOVED lines=36> */
.L_x_59635:
[----:B------:R-:W-:-:S06]  /*5d30*/  DSETP.GT.AND P0, PT, |R6|, 1, PT ;  /* 0x3ff000000600742a */ /* 0x000fcc0003f04200 */
[----:B------:R-:W-:Y:S01]  /*5d40*/  SEL R4, RZ, 0x7ff00000, !P0 ;  /* 0x7ff00000ff047807 */ /* 0x000fe20004000000 */
[----:B------:R-:W-:-:S03]  /*5d50*/  DSETP.NEU.AND P0, PT, R6, -1, PT ;  /* 0xbff000000600742a */ /* 0x000fc60003f0d000 */
[----:B------:R-:W-:-:S04]  /*5d60*/  @!P2 LOP3.LUT R4, R4, 0x7ff00000, RZ, 0x3c, !PT ;  /* 0x7ff000000404a812 */ /* 0x000fc800078e3cff */
[----:B------:R-:W-:Y:S01]  /*5d70*/  SEL R5, R4, 0x3ff00000, P0 ;  /* 0x3ff0000004057807 */ /* 0x000fe20000000000 */
[----:B------:R-:W-:Y:S01]  /*5d80*/  IMAD.MOV.U32 R4, RZ, RZ, RZ ;  /* 0x000000ffff047224 */ /* 0x000fe200078e00ff */
[----:B------:R-:W-:Y:S06]  /*5d90*/  BRA `(.L_x_59633) ;  /* 0x0000000000047947 */ /* 0x000fec0003800000 */
.L_x_59634:
[----:B------:R-:W-:-:S11]  /*5da0*/  DADD R4, R16, R6 ;  /* 0x0000000010047229 */ /* 0x000fd60000000006 */
.L_x_59633:
[----:B------:R-:W-:Y:S05]  /*5db0*/  BSYNC B2 ;  /* 0x0000000000027941 */ /* 0x000fea0003800000 */
.L_x_59632:
[----:B------:R-:W-:-:S06]  /*5dc0*/  DSETP.NEU.AND P0, PT, R16, RZ, PT ;  /* 0x000000ff1000722a */ /* 0x000fcc0003f0d000 */
[----:B------:R-:W-:-:S06]  /*5dd0*/  DSETP.EQ.OR P0, PT, R6, 1, !P0 ;  /* 0x3ff000000600742a */ /* 0x000fcc0004702400 */
[----:B------:R-:W-:Y:S02]  /*5de0*/  FSEL R16, R4, RZ, !P0 ;  /* 0x000000ff04107208 */ /* 0x000fe40004000000 */
[----:B------:R-:W-:-:S07]  /*5df0*/  FSEL R17, R5, 1.875, !P0 ;  /* 0x3ff0000005117808 */ /* 0x000fce0004000000 */
.L_x_59631:
[----:B------:R-:W-:Y:S05]  /*5e00*/  BSYNC B1 ;  /* 0x0000000000017941 */ /* 0x000fea0003800000 */
.L_x_59630:
        /* <DEDUP_REMOVED lines=36> */
.L_x_59641:
[----:B------:R-:W-:-:S06]  /*6050*/  DSETP.GT.AND P0, PT, |R6|, 1, PT ;  /* 0x3ff000000600742a */ /* 0x000fcc0003f04200 */
[----:B------:R-:W-:Y:S01]  /*6060*/  SEL R4, RZ, 0x7ff00000, !P0 ;  /* 0x7ff00000ff047807 */ /* 0x000fe20004000000 */
[----:B------:R-:W-:-:S03]  /*6070*/  DSETP.NEU.AND P0, PT, R6, -1, PT ;  /* 0xbff000000600742a */ /* 0x000fc60003f0d000 */
[----:B------:R-:W-:-:S04]  /*6080*/  @!P2 LOP3.LUT R4, R4, 0x7ff00000, RZ, 0x3c, !PT ;  /* 0x7ff000000404a812 */ /* 0x000fc800078e3cff */
[----:B------:R-:W-:Y:S01]  /*6090*/  SEL R5, R4, 0x3ff00000, P0 ;  /* 0x3ff0000004057807 */ /* 0x000fe20000000000 */
[----:B------:R-:W-:Y:S01]  /*60a0*/  IMAD.MOV.U32 R4, RZ, RZ, RZ ;  /* 0x000000ffff047224 */ /* 0x000fe200078e00ff */
[----:B------:R-:W-:Y:S06]  /*60b0*/  BRA `(.L_x_59639) ;  /* 0x0000000000047947 */ /* 0x000fec0003800000 */
.L_x_59640:
[----:B------:R-:W-:-:S11]  /*60c0*/  DADD R4, R18, R6 ;  /* 0x0000000012047229 */ /* 0x000fd60000000006 */
.L_x_59639:
[----:B------:R-:W-:Y:S05]  /*60d0*/  BSYNC B2 ;  /* 0x0000000000027941 */ /* 0x000fea0003800000 */
.L_x_59638:
[----:B------:R-:W-:-:S06]  /*60e0*/  DSETP.NEU.AND P0, PT, R18, RZ, PT ;  /* 0x000000ff1200722a */ /* 0x000fcc0003f0d000 */
[----:B------:R-:W-:-:S06]  /*60f0*/  DSETP.EQ.OR P0, PT, R6, 1, !P0 ;  /* 0x3ff000000600742a */ /* 0x000fcc0004702400 */
[----:B------:R-:W-:Y:S02]  /*6100*/  FSEL R18, R4, RZ, !P0 ;  /* 0x000000ff04127208 */ /* 0x000fe40004000000 */
[----:B------:R-:W-:-:S07]  /*6110*/  FSEL R19, R5, 1.875, !P0 ;  /* 0x3ff0000005137808 */ /* 0x000fce0004000000 */
.L_x_59637:
[----:B------:R-:W-:Y:S05]  /*6120*/  BSYNC B1 ;  /* 0x0000000000017941 */ /* 0x000fea0003800000 */
.L_x_59636:
        /* <DEDUP_REMOVED lines=36> */
.L_x_59647:
[----:B------:R-:W-:-:S06]  /*6370*/  DSETP.GT.AND P0, PT, |R6|, 1, PT ;  /* 0x3ff000000600742a */ /* 0x000fcc0003f04200 */
[----:B------:R-:W-:Y:S01]  /*6380*/  SEL R4, RZ, 0x7ff00000, !P0 ;  /* 0x7ff00000ff047807 */ /* 0x000fe20004000000 */
[----:B------:R-:W-:-:S03]  /*6390*/  DSETP.NEU.AND P0, PT, R6, -1, PT ;  /* 0xbff000000600742a */ /* 0x000fc60003f0d000 */
[----:B------:R-:W-:-:S04]  /*63a0*/  @!P2 LOP3.LUT R4, R4, 0x7ff00000, RZ, 0x3c, !PT ;  /* 0x7ff000000404a812 */ /* 0x000fc800078e3cff */
[----:B------:R-:W-:Y:S01]  /*63b0*/  SEL R5, R4, 0x3ff00000, P0 ;  /* 0x3ff0000004057807 */ /* 0x000fe20000000000 */
[----:B------:R-:W-:Y:S01]  /*63c0*/  IMAD.MOV.U32 R4, RZ, RZ, RZ ;  /* 0x000000ffff047224 */ /* 0x000fe200078e00ff */
[----:B------:R-:W-:Y:S06]  /*63d0*/  BRA `(.L_x_59645) ;  /* 0x0000000000047947 */ /* 0x000fec0003800000 */
.L_x_59646:
[----:B------:R-:W-:-:S11]  /*63e0*/  DADD R4, R20, R6 ;  /* 0x0000000014047229 */ /* 0x000fd60000000006 */
.L_x_59645:
[----:B------:R-:W-:Y:S05]  /*63f0*/  BSYNC B2 ;  /* 0x0000000000027941 */ /* 0x000fea0003800000 */
.L_x_59644:
[----:B------:R-:W-:-:S06]  /*6400*/  DSETP.NEU.AND P0, PT, R20, RZ, PT ;  /* 0x000000ff1400722a */ /* 0x000fcc0003f0d000 */
[----:B------:R-:W-:-:S06]  /*6410*/  DSETP.EQ.OR P0, PT, R6, 1, !P0 ;  /* 0x3ff000000600742a */ /* 0x000fcc0004702400 */
[----:B------:R-:W-:Y:S02]  /*6420*/  FSEL R20, R4, RZ, !P0 ;  /* 0x000000ff04147208 */ /* 0x000fe40004000000 */
[----:B------:R-:W-:-:S07]  /*6430*/  FSEL R21, R5, 1.875, !P0 ;  /* 0x3ff0000005157808 */ /* 0x000fce0004000000 */
.L_x_59643:
[----:B------:R-:W-:Y:S05]  /*6440*/  BSYNC B1 ;  /* 0x0000000000017941 */ /* 0x000fea0003800000 */
.L_x_59642:
        /* <DEDUP_REMOVED lines=36> */
.L_x_59653:
[----:B------:R-:W-:-:S06]  /*6690*/  DSETP.GT.AND P0, PT, |R6|, 1, PT ;  /* 0x3ff000000600742a */ /* 0x000fcc0003f04200 */
[----:B------:R-:W-:Y:S01]  /*66a0*/  SEL R4, RZ, 0x7ff00000, !P0 ;  /* 0x7ff00000ff047807 */ /* 0x000fe20004000000 */
[----:B------:R-:W-:-:S03]  /*66b0*/  DSETP.NEU.AND P0, PT, R6, -1, PT ;  /* 0xbff000000600742a */ /* 0x000fc60003f0d000 */
[----:B------:R-:W-:-:S04]  /*66c0*/  @!P2 LOP3.LUT R4, R4, 0x7ff00000, RZ, 0x3c, !PT ;  /* 0x7ff000000404a812 */ /* 0x000fc800078e3cff */
[----:B------:R-:W-:Y:S01]  /*66d0*/  SEL R5, R4, 0x3ff00000, P0 ;  /* 0x3ff0000004057807 */ /* 0x000fe20000000000 */
[----:B------:R-:W-:Y:S01]  /*66e0*/  IMAD.MOV.U32 R4, RZ, RZ, RZ ;  /* 0x000000ffff047224 */ /* 0x000fe200078e00ff */
[----:B------:R-:W-:Y:S06]  /*66f0*/  BRA `(.L_x_59651) ;  /* 0x0000000000047947 */ /* 0x000fec0003800000 */
.L_x_59652:
[----:B------:R-:W-:-:S11]  /*6700*/  DADD R4, R22, R6 ;  /* 0x0000000016047229 */ /* 0x000fd60000000006 */
.L_x_59651:
[----:B------:R-:W-:Y:S05]  /*6710*/  BSYNC B2 ;  /* 0x0000000000027941 */ /* 0x000fea0003800000 */
.L_x_59650:
[----:B------:R-:W-:-:S06]  /*6720*/  DSETP.NEU.AND P0, PT, R22, RZ, PT ;  /* 0x000000ff1600722a */ /* 0x000fcc0003f0d000 */
[----:B------:R-:W-:-:S06]  /*6730*/  DSETP.EQ.OR P0, PT, R6, 1, !P0 ;  /* 0x3ff000000600742a */ /* 0x000fcc0004702400 */
[----:B------:R-:W-:Y:S02]  /*6740*/  FSEL R22, R4, RZ, !P0 ;  /* 0x000000ff04167208 */ /* 0x000fe40004000000 */
[----:B------:R-:W-:-:S07]  /*6750*/  FSEL R23, R5, 1.875, !P0 ;  /* 0x3ff0000005177808 */ /* 0x000fce0004000000 */
.L_x_59649:
[----:B------:R-:W-:Y:S05]  /*6760*/  BSYNC B1 ;  /* 0x0000000000017941 */ /* 0x000fea0003800000 */
.L_x_59648:
        /* <DEDUP_REMOVED lines=36> */
.L_x_59659:
[----:B------:R-:W-:-:S06]  /*69b0*/  DSETP.GT.AND P0, PT, |R6|, 1, PT ;  /* 0x3ff000000600742a */ /* 0x000fcc0003f04200 */
[----:B------:R-:W-:Y:S01]  /*69c0*/  SEL R4, RZ, 0x7ff00000, !P0 ;  /* 0x7ff00000ff047807 */ /* 0x000fe20004000000 */
[----:B------:R-:W-:-:S03]  /*69d0*/  DSETP.NEU.AND P0, PT, R6, -1, PT ;  /* 0xbff000000600742a */ /* 0x000fc60003f0d000 */
[----:B------:R-:W-:-:S04]  /*69e0*/  @!P2 LOP3.LUT R4, R4, 0x7ff00000, RZ, 0x3c, !PT ;  /* 0x7ff000000404a812 */ /* 0x000fc800078e3cff */
[----:B------:R-:W-:Y:S01]  /*69f0*/  SEL R5, R4, 0x3ff00000, P0 ;  /* 0x3ff0000004057807 */ /* 0x000fe20000000000 */
[----:B------:R-:W-:Y:S01]  /*6a00*/  IMAD.MOV.U32 R4, RZ, RZ, RZ ;  /* 0x000000ffff047224 */ /* 0x000fe200078e00ff */
[----:B------:R-:W-:Y:S06]  /*6a10*/  BRA `(.L_x_59657) ;  /* 0x0000000000047947 */ /* 0x000fec0003800000 */
.L_x_59658:
[----:B------:R-:W-:-:S11]  /*6a20*/  DADD R4, R24, R6 ;  /* 0x0000000018047229 */ /* 0x000fd60000000006 */
.L_x_59657:
[----:B------:R-:W-:Y:S05]  /*6a30*/  BSYNC B2 ;  /* 0x0000000000027941 */ /* 0x000fea0003800000 */
.L_x_59656:
[----:B------:R-:W-:-:S06]  /*6a40*/  DSETP.NEU.AND P0, PT, R24, RZ, PT ;  /* 0x000000ff1800722a */ /* 0x000fcc0003f0d000 */
[----:B------:R-:W-:-:S06]  /*6a50*/  DSETP.EQ.OR P0, PT, R6, 1, !P0 ;  /* 0x3ff000000600742a */ /* 0x000fcc0004702400 */
[----:B------:R-:W-:Y:S02]  /*6a60*/  FSEL R24, R4, RZ, !P0 ;  /* 0x000000ff04187208 */ /* 0x000fe40004000000 */
[----:B------:R-:W-:-:S07]  /*6a70*/  FSEL R25, R5, 1.875, !P0 ;  /* 0x3ff0000005197808 */ /* 0x000fce0004000000 */
.L_x_59655:
[----:B------:R-:W-:Y:S05]  /*6a80*/  BSYNC B1 ;  /* 0x0000000000017941 */ /* 0x000fea0003800000 */
.L_x_59654:
        /* <DEDUP_REMOVED lines=36> */
.L_x_59665:
[----:B------:R-:W-:-:S06]  /*6cd0*/  DSETP.GT.AND P0, PT, |R6|, 1, PT ;  /* 0x3ff000000600742a */ /* 0x000fcc0003f04200 */
[----:B------:R-:W-:Y:S01]  /*6ce0*/  SEL R4, RZ, 0x7ff00000, !P0 ;  /* 0x7ff00000ff047807 */ /* 0x000fe20004000000 */
[----:B------:R-:W-:-:S03]  /*6cf0*/  DSETP.NEU.AND P0, PT, R6, -1, PT ;  /* 0xbff000000600742a */ /* 0x000fc60003f0d000 */
[----:B------:R-:W-:-:S04]  /*6d00*/  @!P2 LOP3.LUT R4, R4, 0x7ff00000, RZ, 0x3c, !PT ;  /* 0x7ff000000404a812 */ /* 0x000fc800078e3cff */
[----:B------:R-:W-:Y:S01]  /*6d10*/  SEL R5, R4, 0x3ff00000, P0 ;  /* 0x3ff0000004057807 */ /* 0x000fe20000000000 */
[----:B------:R-:W-:Y:S01]  /*6d20*/  IMAD.MOV.U32 R4, RZ, RZ, RZ ;  /* 0x000000ffff047224 */ /* 0x000fe200078e00ff */
[----:B------:R-:W-:Y:S06]  /*6d30*/  BRA `(.L_x_59663) ;  /* 0x0000000000047947 */ /* 0x000fec0003800000 */
.L_x_59664:
[----:B------:R-:W-:-:S11]  /*6d40*/  DADD R4, R26, R6 ;  /* 0x000000001a047229 */ /* 0x000fd60000000006 */
.L_x_59663:
[----:B------:R-:W-:Y:S05]  /*6d50*/  BSYNC B2 ;  /* 0x0000000000027941 */ /* 0x000fea0003800000 */
.L_x_59662:
[----:B------:R-:W-:-:S06]  /*6d60*/  DSETP.NEU.AND P0, PT, R26, RZ, PT ;  /* 0x000000ff1a00722a */ /* 0x000fcc0003f0d000 */
[----:B------:R-:W-:-:S06]  /*6d70*/  DSETP.EQ.OR P0, PT, R6, 1, !P0 ;  /* 0x3ff000000600742a */ /* 0x000fcc0004702400 */
[----:B------:R-:W-:Y:S02]  /*6d80*/  FSEL R26, R4, RZ, !P0 ;  /* 0x000000ff041a7208 */ /* 0x000fe40004000000 */
[----:B------:R-:W-:-:S07]  /*6d90*/  FSEL R27, R5, 1.875, !P0 ;  /* 0x3ff00000051b7808 */ /* 0x000fce0004000000 */
.L_x_59661:
[----:B------:R-:W-:Y:S05]  /*6da0*/  BSYNC B1 ;  /* 0x0000000000017941 */ /* 0x000fea0003800000 */
.L_x_59660:
        /* <DEDUP_REMOVED lines=35> */
.L_x_59669:
[----:B------:R-:W-:-:S06]  /*6fe0*/  DSETP.GT.AND P0, PT, |R6|, 1, PT ;  /* 0x3ff000000600742a */ /* 0x000fcc0003f04200 */
[----:B------:R-:W-:Y:S01]  /*6ff0*/  SEL R4, RZ, 0x7ff00000, !P0 ;  /* 0x7ff00000ff047807 */ /* 0x000fe20004000000 */
[----:B------:R-:W-:-:S03]  /*7000*/  DSETP.NEU.AND P0, PT, R6, -1, PT ;  /* 0xbff000000600742a */ /* 0x000fc60003f0d000 */
[----:B------:R-:W-:-:S04]  /*7010*/  @!P2 LOP3.LUT R4, R4, 0x7ff00000, RZ, 0x3c, !PT ;  /* 0x7ff000000404a812 */ /* 0x000fc800078e3cff */
[----:B------:R-:W-:Y:S01]  /*7020*/  SEL R5, R4, 0x3ff00000, P0 ;  /* 0x3ff0000004057807 */ /* 0x000fe20000000000 */
[----:B------:R-:W-:Y:S01]  /*7030*/  IMAD.MOV.U32 R4, RZ, RZ, RZ ;  /* 0x000000ffff047224 */ /* 0x000fe200078e00ff */
[----:B------:R-:W-:Y:S06]  /*7040*/  BRA `(.L_x_59667) ;  /* 0x0000000000047947 */ /* 0x000fec0003800000 */
.L_x_59668:
[----:B------:R-:W-:-:S11]  /*7050*/  DADD R4, R30, R6 ;  /* 0x000000001e047229 */ /* 0x000fd60000000006 */
.L_x_59667:
[----:B------:R-:W-:Y:S05]  /*7060*/  BSYNC B1 ;  /* 0x0000000000017941 */ /* 0x000fea0003800000 */
.L_x_59666:
[----:B------:R-:W-:-:S06]  /*7070*/  DSETP.NEU.AND P0, PT, R30, RZ, PT ;  /* 0x000000ff1e00722a */ /* 0x000fcc0003f0d000 */
[----:B------:R-:W-:-:S06]  /*7080*/  DSETP.EQ.OR P0, PT, R6, 1, !P0 ;  /* 0x3ff000000600742a */ /* 0x000fcc0004702400 */
[----:B------:R-:W-:Y:S02]  /*7090*/  FSEL R4, R4, RZ, !P0 ;  /* 0x000000ff04047208 */ /* 0x000fe40004000000 */
[----:B------:R-:W-:-:S07]  /*70a0*/  FSEL R5, R5, 1.875, !P0 ;  /* 0x3ff0000005057808 */ /* 0x000fce0004000000 */
.L_x_59617:
[----:B------:R-:W-:Y:S05]  /*70b0*/  BSYNC B0 ;  /* 0x0000000000007941 */ /* 0x000fea0003800000 */
.L_x_59559:
        /* <DEDUP_REMOVED lines=23> */
.L_x_59672:
[----:B------:R-:W-:-:S13]  /*7230*/  ISETP.GE.AND P0, PT, R3, R0, PT ;  /* 0x000000000300720c */ /* 0x000fda0003f06270 */
[----:B------:R-:W-:Y:S05]  /*7240*/  @P0 BRA `(.L_x_59674) ;  /* 0x0000000000300947 */ /* 0x000fea0003800000 */
[----:B0-----:R-:W0:Y:S01]  /*7250*/  LDC.64 R6, c[0x0][0x228] ;  /* 0x00008a00ff067b82 */ /* 0x001e220000000a00 */
[----:B------:R-:W-:Y:S02]  /*7260*/  IMAD.IADD R9, R2, 0x1, R3 ;  /* 0x0000000102097824 */ /* 0x000fe400078e0203 */
[----:B------:R-:W-:Y:S02]  /*7270*/  VIADD R3, R3, 0x80 ;  /* 0x0000008003037836 */ /* 0x000fe40000000000 */
[----:B0-----:R-:W-:-:S05]  /*7280*/  IMAD.WIDE.U32 R6, R9, 0x8, R6 ;  /* 0x0000000809067825 */ /* 0x001fca00078e0006 */
[----:B------:R1:W-:Y:S02]  /*7290*/  STG.E.64 desc[UR4][R6.64], R20 ;  /* 0x0000001406007986 */ /* 0x0003e4000c101b04 */
.L_x_59673:
[----:B------:R-:W-:-:S13]  /*72a0*/  ISETP.GE.AND P0, PT, R3, R0, PT ;  /* 0x000000000300720c */ /* 0x000fda0003f06270 */
[----:B------:R-:W-:Y:S05]  /*72b0*/  @P0 BRA `(.L_x_59675) ;  /* 0x0000000000340947 */ /* 0x000fea0003800000 */
[----:B01----:R-:W0:Y:S01]  /*72c0*/  LDC.64 R6, c[0x0][0x228] ;  /* 0x00008a00ff067b82 */ /* 0x003e220000000a00 */
[----:B------:R-:W-:Y:S02]  /*72d0*/  IMAD.IADD R9, R2, 0x1, R3 ;  /* 0x0000000102097824 */ /* 0x000fe400078e0203 */
[----:B------:R-:W-:Y:S02]  /*72e0*/  VIADD R3, R3, 0x80 ;  /* 0x0000008003037836 */ /* 0x000fe40000000000 */
[----:B0-----:R-:W-:-:S05]  /*72f0*/  IMAD.WIDE.U32 R6, R9, 0x8, R6 ;  /* 0x0000000809067825 */ /* 0x001fca00078e0006 */
[----:B------:R1:W-:Y:S02]  /*7300*/  STG.E.64 desc[UR4][R6.64], R22 ;  /* 0x0000001606007986 */ /* 0x0003e4000c101b04 */
.L_x_59674:
        /* <DEDUP_REMOVED lines=8> */
.L_x_59675:
[----:B------:R-:W-:Y:S05]  /*7390*/  BSYNC B1 ;  /* 0x0000000000017941 */ /* 0x000fea0003800000 */
.L_x_59671:
[----:B------:R-:W-:-:S13]  /*73a0*/  ISETP.GE.AND P0, PT, R3, R0, PT ;  /* 0x000000000300720c */ /* 0x000fda0003f06270 */
[----:B012---:R-:W0:Y:S01]  /*73b0*/  @!P0 LDC.64 R6, c[0x0][0x228] ;  /* 0x00008a00ff068b82 */ /* 0x007e220000000a00 */
[----:B------:R-:W-:Y:S02]  /*73c0*/  @!P0 IMAD.IADD R9, R2, 0x1, R3 ;  /* 0x0000000102098824 */ /* 0x000fe400078e0203 */
[----:B------:R-:W-:Y:S02]  /*73d0*/  @!P0 VIADD R3, R3, 0x80 ;  /* 0x0000008003038836 */ /* 0x000fe40000000000 */
[----:B0-----:R-:W-:-:S05]  /*73e0*/  @!P0 IMAD.WIDE.U32 R6, R9, 0x8, R6 ;  /* 0x0000000809068825 */ /* 0x001fca00078e0006 */
[----:B------:R2:W-:Y:S02]  /*73f0*/  @!P0 STG.E.64 desc[UR4][R6.64], R26 ;  /* 0x0000001a06008986 */ /* 0x0005e4000c101b04 */
.L_x_59676:
[----:B------:R-:W-:Y:S05]  /*7400*/  BSYNC B0 ;  /* 0x0000000000007941 */ /* 0x000fea0003800000 */
.L_x_59670:
        /* <DEDUP_REMOVED lines=8> */
        .type           $_ZN2at6native29vectorized_elementwise_kernelILi8EZNS0_50_GLOBAL__N__2680c7bb_12_PowKernel_cu_140f0503_289622pow_scalar_tensor_implIdEEvRNS_18TensorIteratorBaseET_EUldE_St5arrayIPcLm2EEEEviT0_T1_$__internal_accurate_pow,@function
        .size           $_ZN2at6native29vectorized_elementwise_kernelILi8EZNS0_50_GLOBAL__N__2680c7bb_12_PowKernel_cu_140f0503_289622pow_scalar_tensor_implIdEEvRNS_18TensorIteratorBaseET_EUldE_St5arrayIPcLm2EEEEviT0_T1_$__internal_accurate_pow,(.L_x_71567 - $_ZN2at6native29vectorized_elementwise_kernelILi8EZNS0_50_GLOBAL__N__2680c7bb_12_PowKernel_cu_140f0503_289622pow_scalar_tensor_implIdEEvRNS_18TensorIteratorBaseET_EUldE_St5arrayIPcLm2EEEEviT0_T1_$__internal_accurate_pow)
$_ZN2at6native29vectorized_elementwise_kernelILi8EZNS0_50_GLOBAL__N__2680c7bb_12_PowKernel_cu_140f0503_289622pow_scalar_tensor_implIdEEvRNS_18TensorIteratorBaseET_EUldE_St5arrayIPcLm2EEEEviT0_T1_$__internal_accurate_pow:
        /* <DEDUP_REMOVED lines=170> */
.L_x_59677:
[----:B------:R-:W-:Y:S01]  /*7f30*/  DSETP.NEU.AND P0, PT, |R12|, +INF , PT ;  /* 0x7ff000000c00742a */ /* 0x000fe20003f0d200 */
[----:B------:R-:W-:Y:S01]  /*7f40*/  IMAD.MOV.U32 R37, RZ, RZ, 0x0 ;  /* 0x00000000ff257424 */ /* 0x000fe200078e00ff */
[----:B------:R-:W-:-:S12]  /*7f50*/  DADD R4, R6, R4 ;  /* 0x0000000006047229 */ /* 0x000fd80000000004 */
[----:B------:R-:W-:-:S10]  /*7f60*/  @P0 DFMA R12, R4, R12, R12 ;  /* 0x0000000c040c022b */ /* 0x000fd4000000000c */
[----:B------:R-:W-:Y:S02]  /*7f70*/  IMAD.MOV.U32 R4, RZ, RZ, R12 ;  /* 0x000000ffff047224 */ /* 0x000fe400078e000c */
[----:B------:R-:W-:Y:S01]  /*7f80*/  IMAD.MOV.U32 R3, RZ, RZ, R13 ;  /* 0x000000ffff037224 */ /* 0x000fe200078e000d */
[----:B------:R-:W-:Y:S06]  /*7f90*/  RET.REL.NODEC R36 `(_ZN2at6native29vectorized_elementwise_kernelILi8EZNS0_50_GLOBAL__N__2680c7bb_12_PowKernel_cu_140f0503_289622pow_scalar_tensor_implIdEEvRNS_18TensorIteratorBaseET_EUldE_St5arrayIPcLm2EEEEviT0_T1_) ;  /* 0xffffff8024187950 */ /* 0x000fec0003c3ffff */
.L_x_59678:
        /* <DEDUP_REMOVED lines=14> */
.L_x_71567:


//--------------------- .text._ZN2at6native18elementwise_kernelILi128ELi4EZNS0_15gpu_kernel_implIZZZNS0_50_GLOBAL__N__2680c7bb_12_PowKernel_cu_140f0503_289624pow_tensor_tensor_kernelERNS_18TensorIteratorBaseEENKUlvE_clEvENKUlvE3_clEvEUlssE_EEvS5_RKT_EUliE_EEviT1_ --------------------------
	.section	.text._ZN2at6native18elementwise_kernelILi128ELi4EZNS0_15gpu_kernel_implIZZZNS0_50_GLOBAL__N__2680c7bb_12_PowKernel_cu_140f0503_289624pow_tensor_tensor_kernelERNS_18TensorIteratorBaseEENKUlvE_clEvENKUlvE3_clEvEUlssE_EEvS5_RKT_EUliE_EEviT1_,"ax",@progbits
	.align	128
        .global         _ZN2at6native18elementwise_kernelILi128ELi4EZNS0_15gpu_kernel_implIZZZNS0_50_GLOBAL__N__2680c7bb_12_PowKernel_cu_140f0503_289624pow_tensor_tensor_kernelERNS_18TensorIteratorBaseEENKUlvE_clEvENKUlvE3_clEvEUlssE_EEvS5_RKT_EUliE_EEviT1_
        .type           _ZN2at6native18elementwise_kernelILi128ELi4EZNS0_15gpu_kernel_implIZZZNS0_50_GLOBAL__N__2680c7bb_12_PowKernel_cu_140f0503_289624pow_tensor_tensor_kernelERNS_18TensorIteratorBaseEENKUlvE_clEvENKUlvE3_clEvEUlssE_EEvS5_RKT_EUliE_EEviT1_,@function
        .size           _ZN2at6native18elementwise_kernelILi128ELi4EZNS0_15gpu_kernel_implIZZZNS0_50_GLOBAL__N__2680c7bb_12_PowKernel_cu_140f0503_289624pow_tensor_tensor_kernelERNS_18TensorIteratorBaseEENKUlvE_clEvENKUlvE3_clEvEUlssE_EEvS5_RKT_EUliE_EEviT1_,(.L_x_71932 - _ZN2at6native18elementwise_kernelILi128ELi4EZNS0_15gpu_kernel_implIZZZNS0_50_GLOBAL__N__2680c7bb_12_PowKernel_cu_140f0503_289624pow_tensor_tensor_kernelERNS_18TensorIteratorBaseEENKUlvE_clEvENKUlvE3_clEvEUlssE_EEvS5_RKT_EUliE_EEviT1_)
        .other          _ZN2at6native18elementwise_kernelILi128ELi4EZNS0_15gpu_kernel_implIZZZNS0_50_GLOBAL__N__2680c7bb_12_PowKernel_cu_140f0503_289624pow_tensor_tensor_kernelERNS_18TensorIteratorBaseEENKUlvE_clEvENKUlvE3_clEvEUlssE_EEvS5_RKT_EUliE_EEviT1_,@"STO_CUDA_ENTRY STV_DEFAULT"
_ZN2at6native18elementwise_kernelILi128ELi4EZNS0_15gpu_kernel_implIZZZNS0_50_GLOBAL__N__2680c7bb_12_PowKernel_cu_140f0503_289624pow_tensor_tensor_kernelERNS_18TensorIteratorBaseEENKUlvE_clEvENKUlvE3_clEvEUlssE_EEvS5_RKT_EUliE_EEviT1_:
.text._ZN2at6native18elementwise_kernelILi128ELi4EZNS0_15gpu_kernel_implIZZZNS0_50_GLOBAL__N__2680c7bb_12_PowKernel_cu_140f0503_289624pow_tensor_tensor_kernelERNS_18TensorIteratorBaseEENKUlvE_clEvENKUlvE3_clEvEUlssE_EEvS5_RKT_EUliE_EEviT1_:
        /* <DEDUP_REMOVED lines=365> */
.L_x_59681:
        /* <DEDUP_REMOVED lines=20> */
.L_x_59685:
[----:B------:R0:W5:Y:S01]  /*1810*/  LDG.E.U8 R19, desc[UR36][R2.64] ;  /* 0x0000002402137981 */ /* 0x000162000c1e1100 */
[----:B------:R-:W-:Y:S05]  /*1820*/  BRA `(.L_x_59687) ;  /* 0x0000000c00547947 */ /* 0x000fea0003800000 */
.L_x_59684:
        /* <DEDUP_REMOVED lines=8> */
.L_x_59689:
[----:B------:R0:W5:Y:S01]  /*18b0*/  LDG.E.U16 R19, desc[UR36][R2.64] ;  /* 0x0000002402137981 */ /* 0x000162000c1e1500 */
[----:B------:R-:W-:Y:S05]  /*18c0*/  BRA `(.L_x_59687) ;  /* 0x0000000c002c7947 */ /* 0x000fea0003800000 */
.L_x_59688:
[----:B------:R0:W5:Y:S01]  /*18d0*/  LDG.E.U16 R19, desc[UR36][R2.64] ;  /* 0x0000002402137981 */ /* 0x000162000c1e1500 */
[----:B------:R-:W-:Y:S05]  /*18e0*/  BRA `(.L_x_59687) ;  /* 0x0000000c00247947 */ /* 0x000fea0003800000 */
.L_x_59683:
        /* <DEDUP_REMOVED lines=9> */
.L_x_59691:
[----:B------:R-:W2:Y:S02]  /*1980*/  LDG.E.U16 R0, desc[UR36][R2.64] ;  /* 0x0000002402007981 */ /* 0x000ea4000c1e1500 */
[----:B--2---:R-:W-:-:S06]  /*1990*/  HADD2.F32 R0, -RZ, R0.H0_H0 ;  /* 0x20000000ff007230 */ /* 0x004fcc0000004100 */
[----:B------:R-:W0:Y:S02]  /*19a0*/  F2I.FTZ.TRUNC.NTZ R0, R0 ;  /* 0x0000000000007305 */ /* 0x000e24000021f100 */
[----:B0-----:R-:W-:Y:S01]  /*19b0*/  PRMT R19, R0, 0x7610, R19 ;  /* 0x0000761000137816 */ /* 0x001fe20000000013 */
[----:B------:R-:W-:Y:S06]  /*19c0*/  BRA `(.L_x_59687) ;  /* 0x0000000800ec7947 */ /* 0x000fec0003800000 */
.L_x_59690:
        /* <DEDUP_REMOVED lines=9> */
.L_x_59693:
[----:B------:R-:W2:Y:S02]  /*1a60*/  LDG.E.U16 R2, desc[UR36][R2.64] ;  /* 0x0000002402027981 */ /* 0x000ea4000c1e1500 */
[----:B--2---:R-:W-:-:S06]  /*1a70*/  HADD2.F32 R0, -RZ, R2.H0_H0 ;  /* 0x20000002ff007230 */ /* 0x004fcc0000004100 */
[----:B------:R-:W0:Y:S02]  /*1a80*/  F2I.FTZ.TRUNC.NTZ R0, R0 ;  /* 0x0000000000007305 */ /* 0x000e24000021f100 */
[----:B0-----:R-:W-:Y:S01]  /*1a90*/  PRMT R19, R0, 0x7610, R19 ;  /* 0x0000761000137816 */ /* 0x001fe20000000013 */
[----:B------:R-:W-:Y:S06]  /*1aa0*/  BRA `(.L_x_59687) ;  /* 0x0000000800b47947 */ /* 0x000fec0003800000 */
.L_x_59692:
[----:B------:R-:W2:Y:S02]  /*1ab0*/  LDG.E.64 R2, desc[UR36][R2.64] ;  /* 0x0000002402027981 */ /* 0x000ea4000c1e1b00 */
[----:B--2---:R0:W1:Y:S01]  /*1ac0*/  F2I.F64.TRUNC R19, R2 ;  /* 0x0000000200137311 */ /* 0x004062000030d100 */
[----:B------:R-:W-:Y:S05]  /*1ad0*/  BRA `(.L_x_59687) ;  /* 0x0000000800a87947 */ /* 0x000fea0003800000 */
.L_x_59682:
        /* <DEDUP_REMOVED lines=12> */
.L_x_59696:
[----:B------:R-:W2:Y:S02]  /*1ba0*/  LDG.E.64 R2, desc[UR36][R2.64] ;  /* 0x0000002402027981 */ /* 0x000ea4000c1e1b00 */
[----:B--2---:R3:W4:Y:S01]  /*1bb0*/  F2I.F64.TRUNC R19, R2 ;  /* 0x0000000200137311 */ /* 0x004722000030d100 */
[----:B------:R-:W-:Y:S05]  /*1bc0*/  BRA `(.L_x_59687) ;  /* 0x00000008006c7947 */ /* 0x000fea0003800000 */
.L_x_59695:
        /* <DEDUP_REMOVED lines=28> */
.L_x_59698:
        /* <DEDUP_REMOVED lines=15> */
.L_x_59697:
[----:B------:R-:W2:Y:S02]  /*1e80*/  LDG.E.U16 R0, desc[UR36][R2.64] ;  /* 0x0000002402007981 */ /* 0x000ea4000c1e1500 */
[----:B--2---:R-:W-:-:S06]  /*1e90*/  IMAD.U32 R0, R0, 0x10000, RZ ;  /* 0x0001000000007824 */ /* 0x004fcc00078e00ff */
[----:B------:R-:W0:Y:S02]  /*1ea0*/  F2I.FTZ.TRUNC.NTZ R0, R0 ;  /* 0x0000000000007305 */ /* 0x000e24000021f100 */
[----:B0-----:R-:W-:Y:S01]  /*1eb0*/  PRMT R19, R0, 0x7610, R19 ;  /* 0x0000761000137816 */ /* 0x001fe20000000013 */
[----:B------:R-:W-:Y:S06]  /*1ec0*/  BRA `(.L_x_59687) ;  /* 0x0000000400ac7947 */ /* 0x000fec0003800000 */
.L_x_59694:
        /* <DEDUP_REMOVED lines=10> */
.L_x_59701:
        /* <DEDUP_REMOVED lines=21> */
.L_x_59705:
[----:B------:R-:W-:Y:S05]  /*20c0*/  BSYNC B1 ;  /* 0x0000000000017941 */ /* 0x000fea0003800000 */
.L_x_59704:
[----:B------:R-:W-:Y:S01]  /*20d0*/  LEA R3, R0, 0x3b800000, 0x17 ;  /* 0x3b80000000037811 */ /* 0x000fe200078eb8ff */
[----:B------:R-:W-:-:S05]  /*20e0*/  IMAD.SHL.U32 R0, R2, 0x100000, RZ ;  /* 0x0010000002007824 */ /* 0x000fca00078e00ff */
[----:B------:R-:W-:-:S07]  /*20f0*/  LOP3.LUT R0, R3, R0, R4, 0xfe, !PT ;  /* 0x0000000003007212 */ /* 0x000fce00078efe04 */
.L_x_59703:
[----:B------:R-:W-:Y:S05]  /*2100*/  BSYNC B0 ;  /* 0x0000000000007941 */ /* 0x000fea0003800000 */
.L_x_59702:
[----:B------:R-:W0:Y:S02]  /*2110*/  F2I.FTZ.TRUNC.NTZ R0, R0 ;  /* 0x0000000000007305 */ /* 0x000e24000021f100 */
[----:B0-----:R-:W-:Y:S01]  /*2120*/  PRMT R19, R0, 0x7610, R19 ;  /* 0x0000761000137816 */ /* 0x001fe20000000013 */
[----:B------:R-:W-:Y:S06]  /*2130*/  BRA `(.L_x_59687) ;  /* 0x0000000400107947 */ /* 0x000fec0003800000 */
.L_x_59700:
        /* <DEDUP_REMOVED lines=21> */
.L_x_59709:
[----:B------:R-:W-:Y:S05]  /*2290*/  BSYNC B1 ;  /* 0x0000000000017941 */ /* 0x000fea0003800000 */
.L_x_59708:
[----:B------:R-:W-:Y:S01]  /*22a0*/  LEA R3, R0, 0x37800000, 0x17 ;  /* 0x3780000000037811 */ /* 0x000fe200078eb8ff */
[----:B------:R-:W-:-:S05]  /*22b0*/  IMAD.SHL.U32 R0, R2, 0x200000, RZ ;  /* 0x0020000002007824 */ /* 0x000fca00078e00ff */
[----:B------:R-:W-:-:S07]  /*22c0*/  LOP3.LUT R0, R3, R0, R4, 0xfe, !PT ;  /* 0x0000000003007212 */ /* 0x000fce00078efe04 */
.L_x_59707:
[----:B------:R-:W-:Y:S05]  /*22d0*/  BSYNC B0 ;  /* 0x0000000000007941 */ /* 0x000fea0003800000 */
.L_x_59706:
[----:B------:R-:W0:Y:S02]  /*22e0*/  F2I.FTZ.TRUNC.NTZ R0, R0 ;  /* 0x0000000000007305 */ /* 0x000e24000021f100 */
[----:B0-----:R-:W-:Y:S01]  /*22f0*/  PRMT R19, R0, 0x7610, R19 ;  /* 0x0000761000137816 */ /* 0x001fe20000000013 */
[----:B------:R-:W-:Y:S06]  /*2300*/  BRA `(.L_x_59687) ;  /* 0x00000000009c7947 */ /* 0x000fec0003800000 */
.L_x_59699:
        /* <DEDUP_REMOVED lines=14> */
.L_x_59713:
[----:B------:R-:W-:Y:S05]  /*23f0*/  BSYNC B0 ;  /* 0x0000000000007941 */ /* 0x000fea0003800000 */
.L_x_59712:
[----:B------:R-:W0:Y:S02]  /*2400*/  F2I.FTZ.TRUNC.NTZ R0, R0 ;  /* 0x0000000000007305 */ /* 0x000e24000021f100 */
[----:B0-----:R-:W-:Y:S01]  /*2410*/  PRMT R19, R0, 0x7610, R19 ;  /* 0x0000761000137816 */ /* 0x001fe20000000013 */
[----:B------:R-:W-:Y:S06]  /*2420*/  BRA `(.L_x_59687) ;  /* 0x0000000000547947 */ /* 0x000fec0003800000 */
.L_x_59686:
        /* <DEDUP_REMOVED lines=16> */
.L_x_59714:
[----:B------:R-:W-:Y:S01]  /*2530*/  PRMT R19, RZ, 0x7610, R19 ;  /* 0x00007610ff137816 */ /* 0x000fe20000000013 */
[----:B------:R-:W-:Y:S06]  /*2540*/  BRA `(.L_x_59687) ;  /* 0x00000000000c7947 */ /* 0x000fec0003800000 */
.L_x_59711:
[----:B------:R2:W5:Y:S01]  /*2550*/  LDG.E.U16 R19, desc[UR36][R2.64] ;  /* 0x0000002402137981 */ /* 0x000562000c1e1500 */
[----:B------:R-:W-:Y:S05]  /*2560*/  BRA `(.L_x_59687) ;  /* 0x0000000000047947 */ /* 0x000fea0003800000 */
.L_x_59710:
[----:B------:R1:W5:Y:S02]  /*2570*/  LDG.E.U16 R19, desc[UR36][R2.64] ;  /* 0x0000002402137981 */ /* 0x000364000c1e1500 */
.L_x_59687:
[----:B------:R-:W4:Y:S01]  /*2580*/  LDC.U8 R4, c[0x0][0x49a] ;  /* 0x00012680ff047b82 */ /* 0x000f220000000000 */
[----:B------:R-:W-:Y:S02]  /*2590*/  ULDC.64 UR4, c[0x0][0x488] ;  /* 0x0001220000047ab9 */ /* 0x000fe40000000a00 */
[----:B0123--:R-:W-:-:S05]  /*25a0*/  IADD3 R2, P1, R22, UR4, RZ ;  /* 0x0000000416027c10 */ /* 0x00ffca000ff3e0ff */
        /* <DEDUP_REMOVED lines=14> */
.L_x_59718:
[----:B------:R3:W5:Y:S01]  /*2690*/  LDG.E.U8 R0, desc[UR36][R2.64] ;  /* 0x0000002402007981 */ /* 0x000762000c1e1100 */
[----:B------:R-:W-:Y:S05]  /*26a0*/  BRA `(.L_x_59720) ;  /* 0x0000000c00547947 */ /* 0x000fea0003800000 */
.L_x_59717:
        /* <DEDUP_REMOVED lines=8> */
.L_x_59722:
[----:B------:R1:W5:Y:S01]  /*2730*/  LDG.E.U16 R0, desc[UR36][R2.64] ;  /* 0x0000002402007981 */ /* 0x000362000c1e1500 */
[----:B------:R-:W-:Y:S05]  /*2740*/  BRA `(.L_x_59720) ;  /* 0x0000000c002c7947 */ /* 0x000fea0003800000 */
.L_x_59721:
[----:B------:R2:W5:Y:S01]  /*2750*/  LDG.E.U16 R0, desc[UR36][R2.64] ;  /* 0x0000002402007981 */ /* 0x000562000c1e1500 */
[----:B------:R-:W-:Y:S05]  /*2760*/  BRA `(.L_x_59720) ;  /* 0x0000000c00247947 */ /* 0x000fea0003800000 */
.L_x_59716:
        /* <DEDUP_REMOVED lines=9> */
.L_x_59724:
[----:B------:R-:W2:Y:S02]  /*2800*/  LDG.E.U16 R4, desc[UR36][R2.64] ;  /* 0x0000002402047981 */ /* 0x000ea4000c1e1500 */
[----:B--2---:R-:W-:-:S06]  /*2810*/  HADD2.F32 R4, -RZ, R4.H0_H0 ;  /* 0x20000004ff047230 */ /* 0x004fcc0000004100 */
[----:B------:R-:W0:Y:S02]  /*2820*/  F2I.FTZ.TRUNC.NTZ R4, R4 ;  /* 0x0000000400047305 */ /* 0x000e24000021f100 */
[----:B0-----:R-:W-:Y:S01]  /*2830*/  PRMT R0, R4, 0x7610, R0 ;  /* 0x0000761004007816 */ /* 0x001fe20000000000 */
[----:B------:R-:W-:Y:S06]  /*2840*/  BRA `(.L_x_59720) ;  /* 0x0000000800ec7947 */ /* 0x000fec0003800000 */
.L_x_59723:
        /* <DEDUP_REMOVED lines=9> */
.L_x_59726:
[----:B------:R-:W2:Y:S02]  /*28e0*/  LDG.E.U16 R2, desc[UR36][R2.64] ;  /* 0x0000002402027981 */ /* 0x000ea4000c1e1500 */
[----:B--2---:R-:W-:-:S06]  /*28f0*/  HADD2.F32 R4, -RZ, R2.H0_H0 ;  /* 0x20000002ff047230 */ /* 0x004fcc0000004100 */
[----:B------:R-:W0:Y:S02]  /*2900*/  F2I.FTZ.TRUNC.NTZ R4, R4 ;  /* 0x0000000400047305 */ /* 0x000e24000021f100 */
[----:B0-----:R-:W-:Y:S01]  /*2910*/  PRMT R0, R4, 0x7610, R0 ;  /* 0x0000761004007816 */ /* 0x001fe20000000000 */
[----:B------:R-:W-:Y:S06]  /*2920*/  BRA `(.L_x_59720) ;  /* 0x0000000800b47947 */ /* 0x000fec0003800000 */
.L_x_59725:
[----:B------:R-:W2:Y:S02]  /*2930*/  LDG.E.64 R2, desc[UR36][R2.64] ;  /* 0x0000002402027981 */ /* 0x000ea4000c1e1b00 */
[----:B--2---:R0:W1:Y:S01]  /*2940*/  F2I.F64.TRUNC R0, R2 ;  /* 0x0000000200007311 */ /* 0x004062000030d100 */
[----:B------:R-:W-:Y:S05]  /*2950*/  BRA `(.L_x_59720) ;  /* 0x0000000800a87947 */ /* 0x000fea0003800000 */
.L_x_59715:
        /* <DEDUP_REMOVED lines=12> */
.L_x_59729:
[----:B------:R-:W2:Y:S02]  /*2a20*/  LDG.E.64 R2, desc[UR36][R2.64] ;  /* 0x0000002402027981 */ /* 0x000ea4000c1e1b00 */
[----:B--2---:R0:W1:Y:S01]  /*2a30*/  F2I.F64.TRUNC R0, R2 ;  /* 0x0000000200007311 */ /* 0x004062000030d100 */
[----:B------:R-:W-:Y:S05]  /*2a40*/  BRA `(.L_x_59720) ;  /* 0x00000008006c7947 */ /* 0x000fea0003800000 */
.L_x_59728:
        /* <DEDUP_REMOVED lines=28> */
.L_x_59731:
        /* <DEDUP_REMOVED lines=15> */
.L_x_59730:
[----:B------:R-:W2:Y:S02]  /*2d00*/  LDG.E.U16 R4, desc[UR36][R2.64] ;  /* 0x0000002402047981 */ /* 0x000ea4000c1e1500 */
[----:B--2---:R-:W-:-:S06]  /*2d10*/  IMAD.U32 R4, R4, 0x10000, RZ ;  /* 0x0001000004047824 */ /* 0x004fcc00078e00ff */
[----:B------:R-:W0:Y:S02]  /*2d20*/  F2I.FTZ.TRUNC.NTZ R4, R4 ;  /* 0x0000000400047305 */ /* 0x000e24000021f100 */
[----:B0-----:R-:W-:Y:S01]  /*2d30*/  PRMT R0, R4, 0x7610, R0 ;  /* 0x0000761004007816 */ /* 0x001fe20000000000 */
[----:B------:R-:W-:Y:S06]  /*2d40*/  BRA `(.L_x_59720) ;  /* 0x0000000400ac7947 */ /* 0x000fec0003800000 */
.L_x_59727:
        /* <DEDUP_REMOVED lines=10> */
.L_x_59734:
        /* <DEDUP_REMOVED lines=21> */
.L_x_59738:
[----:B------:R-:W-:Y:S05]  /*2f40*/  BSYNC B1 ;  /* 0x0000000000017941 */ /* 0x000fea0003800000 */
.L_x_59737:
[----:B------:R-:W-:Y:S01]  /*2f50*/  IMAD.SHL.U32 R2, R2, 0x100000, RZ ;  /* 0x0010000002027824 */ /* 0x000fe200078e00ff */
[----:B------:R-:W-:-:S04]  /*2f60*/  LEA R3, R0, 0x3b800000, 0x17 ;  /* 0x3b80000000037811 */ /* 0x000fc800078eb8ff */
[----:B------:R-:W-:-:S07]  /*2f70*/  LOP3.LUT R4, R3, R2, R4, 0xfe, !PT ;  /* 0x0000000203047212 */ /* 0x000fce00078efe04 */
.L_x_59736:
[----:B------:R-:W-:Y:S05]  /*2f80*/  BSYNC B0 ;  /* 0x0000000000007941 */ /* 0x000fea0003800000 */
.L_x_59735:
[----:B------:R-:W0:Y:S02]  /*2f90*/  F2I.FTZ.TRUNC.NTZ R4, R4 ;  /* 0x0000000400047305 */ /* 0x000e24000021f100 */
[----:B0-----:R-:W-:Y:S01]  /*2fa0*/  PRMT R0, R4, 0x7610, R0 ;  /* 0x0000761004007816 */ /* 0x001fe20000000000 */
[----:B------:R-:W-:Y:S06]  /*2fb0*/  BRA `(.L_x_59720) ;  /* 0x0000000400107947 */ /* 0x000fec0003800000 */
.L_x_59733:
        /* <DEDUP_REMOVED lines=21> */
.L_x_59742:
[----:B------:R-:W-:Y:S05]  /*3110*/  BSYNC B1 ;  /* 0x0000000000017941 */ /* 0x000fea0003800000 */
.L_x_59741:
[----:B------:R-:W-:Y:S01]  /*3120*/  IMAD.SHL.U32 R2, R2, 0x200000, RZ ;  /* 0x0020000002027824 */ /* 0x000fe200078e00ff */
[----:B------:R-:W-:-:S04]  /*3130*/  LEA R3, R0, 0x37800000, 0x17 ;  /* 0x3780000000037811 */ /* 0x000fc800078eb8ff */
[----:B------:R-:W-:-:S07]  /*3140*/  LOP3.LUT R4, R3, R2, R4, 0xfe, !PT ;  /* 0x0000000203047212 */ /* 0x000fce00078efe04 */
.L_x_59740:
[----:B------:R-:W-:Y:S05]  /*3150*/  BSYNC B0 ;  /* 0x0000000000007941 */ /* 0x000fea0003800000 */
.L_x_59739:
[----:B------:R-:W0:Y:S02]  /*3160*/  F2I.FTZ.TRUNC.NTZ R4, R4 ;  /* 0x0000000400047305 */ /* 0x000e24000021f100 */
[----:B0-----:R-:W-:Y:S01]  /*3170*/  PRMT R0, R4, 0x7610, R0 ;  /* 0x0000761004007816 */ /* 0x001fe20000000000 */
[----:B------:R-:W-:Y:S06]  /*3180*/  BRA `(.L_x_59720) ;  /* 0x00000000009c7947 */ /* 0x000fec0003800000 */
.L_x_59732:
        /* <DEDUP_REMOVED lines=14> */
.L_x_59746:
[----:B------:R-:W-:Y:S05]  /*3270*/  BSYNC B0 ;  /* 0x0000000000007941 */ /* 0x000fea0003800000 */
.L_x_59745:
[----:B------:R-:W0:Y:S02]  /*3280*/  F2I.FTZ.TRUNC.NTZ R4, R4 ;  /* 0x0000000400047305 */ /* 0x000e24000021f100 */
[----:B0-----:R-:W-:Y:S01]  /*3290*/  PRMT R0, R4, 0x7610, R0 ;  /* 0x0000761004007816 */ /* 0x001fe20000000000 */
[----:B------:R-:W-:Y:S06]  /*32a0*/  BRA `(.L_x_59720) ;  /* 0x0000000000547947 */ /* 0x000fec0003800000 */
.L_x_59719:
        /* <DEDUP_REMOVED lines=16> */
.L_x_59747:
[----:B------:R-:W-:Y:S01]  /*33b0*/  PRMT R0, RZ, 0x7610, R0 ;  /* 0x00007610ff007816 */ /* 0x000fe20000000000 */
[----:B------:R-:W-:Y:S06]  /*33c0*/  BRA `(.L_x_59720) ;  /* 0x00000000000c7947 */ /* 0x000fec0003800000 */
.L_x_59744:
[----:B------:R0:W5:Y:S01]  /*33d0*/  LDG.E.U16 R0, desc[UR36][R2.64] ;  /* 0x0000002402007981 */ /* 0x000162000c1e1500 */
[----:B------:R-:W-:Y:S05]  /*33e0*/  BRA `(.L_x_59720) ;  /* 0x0000000000047947 */ /* 0x000fea0003800000 */
.L_x_59743:
[----:B------:R0:W5:Y:S02]  /*33f0*/  LDG.E.U16 R0, desc[UR36][R2.64] ;  /* 0x0000002402007981 */ /* 0x000164000c1e1500 */
.L_x_59720:
[----:B012345:R-:W-:Y:S01]  /*3400*/  PRMT R2, R0, 0x9910, RZ ;  /* 0x0000991000027816 */ /* 0x03ffe200000000ff */
[----:B------:R-:W-:Y:S03]  /*3410*/  BSSY B0, `(.L_x_59748) ;  /* 0x0000039000007945 */ /* 0x000fe60003800000 */
[----:B------:R-:W-:-:S13]  /*3420*/  ISETP.GE.AND P0, PT, R2, RZ, PT ;  /* 0x000000ff0200720c */ /* 0x000fda0003f06270 */
[----:B------:R-:W-:Y:S05]  /*3430*/  @!P0 BRA `(.L_x_59749) ;  /* 0x0000000000b08947 */ /* 0x000fea0003800000 */
[----:B------:R-:W-:Y:S01]  /*3440*/  ISETP.NE.AND P0, PT, R2, RZ, PT ;  /* 0x000000ff0200720c */ /* 0x000fe20003f05270 */
[----:B------:R-:W-:Y:S01]  /*3450*/  BSSY B1, `(.L_x_59750) ;  /* 0x0000029000017945 */ /* 0x000fe20003800000 */
[----:B------:R-:W-:-:S11]  /*3460*/  IMAD.MOV.U32 R3, RZ, RZ, 0x1 ;  /* 0x00000001ff037424 */ /* 0x000fd600078e00ff */
[----:B------:R-:W-:Y:S05]  /*3470*/  @!P0 BRA `(.L_x_59751) ;  /* 0x0000000000988947 */ /* 0x000fea0003800000 */
        /* <DEDUP_REMOVED lines=13> */
[----:B------:R-:W-:Y:S02]  /*3550*/  PRMT R0, R0, 0x9910, RZ ;  /* 0x0000991000007816 */ /* 0x000fe400000000ff */
[----:B------:R-:W-:Y:S02]  /*3560*/  PRMT R4, R2, 0x7610, R4 ;  /* 0x0000761002047816 */ /* 0x000fe40000000004 */
[----:B------:R-:W-:-:S04]  /*3570*/  SHF.R.S32.HI R0, RZ, 0x1, R0 ;  /* 0x00000001ff007819 */ /* 0x000fc80000011400 */
[----:B------:R-:W-:-:S07]  /*3580*/  PRMT R5, R0, 0x7610, R5 ;  /* 0x0000761000057816 */ /* 0x000fce0000000005 */
.L_x_59752:
        /* <DEDUP_REMOVED lines=21> */
.L_x_59751:
[----:B------:R-:W-:Y:S05]  /*36e0*/  BSYNC B1 ;  /* 0x0000000000017941 */ /* 0x000fea0003800000 */
.L_x_59750:
[----:B------:R-:W-:Y:S05]  /*36f0*/  BRA `(.L_x_59753) ;  /* 0x0000000000287947 */ /* 0x000fea0003800000 */
.L_x_59749:
[----:B------:R-:W-:Y:S01]  /*3700*/  PRMT R2, R19, 0x9910, RZ ;  /* 0x0000991013027816 */ /* 0x000fe200000000ff */
[----:B------:R-:W-:-:S03]  /*3710*/  IMAD.MOV.U32 R3, RZ, RZ, 0x1 ;  /* 0x00000001ff037424 */ /* 0x000fc600078e00ff */
[----:B------:R-:W-:-:S13]  /*3720*/  ISETP.NE.AND P0, PT, R2, 0x1, PT ;  /* 0x000000010200780c */ /* 0x000fda0003f05270 */
[----:B------:R-:W-:Y:S05]  /*3730*/  @!P0 BRA `(.L_x_59753) ;  /* 0x0000000000188947 */ /* 0x000fea0003800000 */
[----:B------:R-:W-:Y:S01]  /*3740*/  ISETP.NE.AND P0, PT, R2, -0x1, PT ;  /* 0xffffffff0200780c */ /* 0x000fe20003f05270 */
[----:B------:R-:W-:-:S12]  /*3750*/  IMAD.MOV.U32 R3, RZ, RZ, 0x1 ;  /* 0x00000001ff037424 */ /* 0x000fd800078e00ff */
[----:B------:R-:W-:-:S04]  /*3760*/  @!P0 LOP3.LUT R0, R0, 0x1, RZ, 0xc0, !PT ;  /* 0x0000000100008812 */ /* 0x000fc800078ec0ff */
[----:B------:R-:W-:-:S04]  /*3770*/  @!P0 ISETP.NE.U32.AND P1, PT, R0, 0x1, PT ;  /* 0x000000010000880c */ /* 0x000fc80003f25070 */
[----:B------:R-:W-:-:S04]  /*3780*/  @!P0 SEL R3, R3, 0xffff, P1 ;  /* 0x0000ffff03038807 */ /* 0x000fc80000800000 */
[----:B------:R-:W-:-:S07]  /*3790*/  @P0 PRMT R3, RZ, 0x7610, R3 ;  /* 0x00007610ff030816 */ /* 0x000fce0000000003 */
.L_x_59753:
[----:B------:R-:W-:Y:S05]  /*37a0*/  BSYNC B0 ;  /* 0x0000000000007941 */ /* 0x000fea0003800000 */
.L_x_59748:
        /* <DEDUP_REMOVED lines=14> */
.L_x_59757:
[----:B------:R3:W-:Y:S01]  /*3890*/  STG.E.U8 desc[UR36][R16.64], R3 ;  /* 0x0000000310007986 */ /* 0x0007e2000c101124 */
[----:B------:R-:W-:Y:S05]  /*38a0*/  BRA `(.L_x_59759) ;  /* 0x0000000c00707947 */ /* 0x000fea0003800000 */
.L_x_59756:
        /* <DEDUP_REMOVED lines=11> */
.L_x_59761:
[----:B------:R-:W-:-:S05]  /*3960*/  PRMT R3, R3, 0x9910, RZ ;  /* 0x0000991003037816 */ /* 0x000fca00000000ff */
[----:B------:R1:W-:Y:S01]  /*3970*/  STG.E desc[UR36][R16.64], R3 ;  /* 0x0000000310007986 */ /* 0x0003e2000c101924 */
[----:B------:R-:W-:Y:S05]  /*3980*/  BRA `(.L_x_59759) ;  /* 0x0000000c00387947 */ /* 0x000fea0003800000 */
.L_x_59760:
[----:B------:R2:W-:Y:S01]  /*3990*/  STG.E.U16 desc[UR36][R16.64], R3 ;  /* 0x0000000310007986 */ /* 0x0005e2000c101524 */
[----:B------:R-:W-:Y:S05]  /*39a0*/  BRA `(.L_x_59759) ;  /* 0x0000000c00307947 */ /* 0x000fea0003800000 */
.L_x_59755:
        /* <DEDUP_REMOVED lines=9> */
.L_x_59763:
[----:B------:R-:W0:Y:S02]  /*3a40*/  I2F.S16 R0, R3 ;  /* 0x0000000300007306 */ /* 0x000e240000101400 */
[----:B0-----:R-:W-:-:S05]  /*3a50*/  F2FP.F16.F32.PACK_AB R0, RZ, R0 ;  /* 0x00000000ff00723e */ /* 0x001fca00000000ff */
[----:B------:R0:W-:Y:S01]  /*3a60*/  STG.E.U16 desc[UR36][R16.64], R0 ;  /* 0x0000000010007986 */ /* 0x0001e2000c101524 */
[----:B------:R-:W-:Y:S05]  /*3a70*/  BRA `(.L_x_59759) ;  /* 0x0000000800fc7947 */ /* 0x000fea0003800000 */
.L_x_59762:
        /* <DEDUP_REMOVED lines=10> */
.L_x_59765:
[----:B------:R-:W0:Y:S02]  /*3b20*/  I2F.S16 R3, R3 ;  /* 0x0000000300037306 */ /* 0x000e240000101400 */
[----:B0-----:R-:W-:-:S04]  /*3b30*/  F2FP.F16.F32.PACK_AB R3, RZ, R3 ;  /* 0x00000003ff03723e */ /* 0x001fc800000000ff */
[----:B------:R-:W-:-:S05]  /*3b40*/  PRMT R3, R3, 0x5410, RZ ;  /* 0x0000541003037816 */ /* 0x000fca00000000ff */
[----:B------:R0:W-:Y:S01]  /*3b50*/  STG.E desc[UR36][R16.64], R3 ;  /* 0x0000000310007986 */ /* 0x0001e2000c101924 */
[----:B------:R-:W-:Y:S05]  /*3b60*/  BRA `(.L_x_59759) ;  /* 0x0000000800c07947 */ /* 0x000fea0003800000 */
.L_x_59764:
[----:B------:R-:W0:Y:S02]  /*3b70*/  I2F.F64.S16 R2, R3 ;  /* 0x0000000300027312 */ /* 0x000e240000101c00 */
[----:B0-----:R0:W-:Y:S01]  /*3b80*/  STG.E.64 desc[UR36][R16.64], R2 ;  /* 0x0000000210007986 */ /* 0x0011e2000c101b24 */
[----:B------:R-:W-:Y:S05]  /*3b90*/  BRA `(.L_x_59759) ;  /* 0x0000000800b47947 */ /* 0x000fea0003800000 */
.L_x_59754:
        /* <DEDUP_REMOVED lines=13> */
.L_x_59768:
[----:B------:R-:W0:Y:S01]  /*3c70*/  I2F.F64.S16 R4, R3 ;  /* 0x0000000300047312 */ /* 0x000e220000101c00 */
[----:B------:R-:W-:-:S05]  /*3c80*/  CS2R R6, SRZ ;  /* 0x0000000000067805 */ /* 0x000fca000001ff00 */
[----:B0-----:R0:W-:Y:S01]  /*3c90*/  STG.E.128 desc[UR36][R16.64], R4 ;  /* 0x0000000410007986 */ /* 0x0011e2000c101d24 */
[----:B------:R-:W-:Y:S05]  /*3ca0*/  BRA `(.L_x_59759) ;  /* 0x0000000800707947 */ /* 0x000fea0003800000 */
.L_x_59767:
        /* <DEDUP_REMOVED lines=21> */
.L_x_59772:
[----:B------:R-:W-:Y:S05]  /*3e00*/  BSYNC B0 ;  /* 0x0000000000007941 */ /* 0x000fea0003800000 */
.L_x_59771:
[----:B------:R-:W-:-:S05]  /*3e10*/  LOP3.LUT R5, R0, R5, RZ, 0xfc, !PT ;  /* 0x0000000500057212 */ /* 0x000fca00078efcff */
[----:B------:R0:W-:Y:S01]  /*3e20*/  STG.E.U8 desc[UR36][R16.64], R5 ;  /* 0x0000000510007986 */ /* 0x0001e2000c101124 */
[----:B------:R-:W-:Y:S05]  /*3e30*/  BRA `(.L_x_59759) ;  /* 0x00000008000c7947 */ /* 0x000fea0003800000 */
.L_x_59770:
        /* <DEDUP_REMOVED lines=13> */
.L_x_59774:
[----:B------:R-:W-:Y:S01]  /*3f10*/  IMAD.MOV.U32 R0, RZ, RZ, 0x7f ;  /* 0x0000007fff007424 */ /* 0x000fe200078e00ff */
[----:B------:R-:W-:-:S04]  /*3f20*/  ISETP.GT.U32.AND P0, PT, R2, 0x7f800000, PT ;  /* 0x7f8000000200780c */ /* 0x000fc80003f04070 */
[----:B------:R-:W-:-:S09]  /*3f30*/  SEL R0, R0, 0x7c, P0 ;  /* 0x0000007c00007807 */ /* 0x000fd20000000000 */
.L_x_59775:
[----:B------:R-:W-:Y:S05]  /*3f40*/  BSYNC B0 ;  /* 0x0000000000007941 */ /* 0x000fea0003800000 */
.L_x_59773:
[----:B------:R-:W-:-:S04]  /*3f50*/  LOP3.LUT R2, R3, 0x80000000, RZ, 0xc0, !PT ;  /* 0x8000000003027812 */ /* 0x000fc800078ec0ff */
[----:B------:R-:W-:-:S04]  /*3f60*/  SHF.R.U32.HI R3, RZ, 0x18, R2 ;  /* 0x00000018ff037819 */ /* 0x000fc80000011602 */
[----:B------:R-:W-:-:S05]  /*3f70*/  LOP3.LUT R3, R0, R3, RZ, 0xfc, !PT ;  /* 0x0000000300037212 */ /* 0x000fca00078efcff */
[----:B------:R0:W-:Y:S01]  /*3f80*/  STG.E.U8 desc[UR36][R16.64], R3 ;  /* 0x0000000310007986 */ /* 0x0001e2000c101124 */
[----:B------:R-:W-:Y:S05]  /*3f90*/  BRA `(.L_x_59759) ;  /* 0x0000000400b47947 */ /* 0x000fea0003800000 */
.L_x_59769:
[----:B------:R-:W0:Y:S02]  /*3fa0*/  I2F.S16 R0, R3 ;  /* 0x0000000300007306 */ /* 0x000e240000101400 */
[----:B0-----:R-:W-:-:S05]  /*3fb0*/  F2FP.BF16.F32.PACK_AB R0, RZ, R0 ;  /* 0x00000000ff00723e */ /* 0x001fca00000010ff */
[----:B------:R0:W-:Y:S01]  /*3fc0*/  STG.E.U16 desc[UR36][R16.64], R0 ;  /* 0x0000000010007986 */ /* 0x0001e2000c101524 */
[----:B------:R-:W-:Y:S05]  /*3fd0*/  BRA `(.L_x_59759) ;  /* 0x0000000400a47947 */ /* 0x000fea0003800000 */
.L_x_59766:
        /* <DEDUP_REMOVED lines=10> */
.L_x_59778:
        /* <DEDUP_REMOVED lines=17> */
.L_x_59781:
[----:B------:R-:W-:-:S04]  /*4190*/  LOP3.LUT R2, R3, 0x80000000, RZ, 0xc0, !PT ;  /* 0x8000000003027812 */ /* 0x000fc800078ec0ff */
[----:B------:R-:W-:-:S04]  /*41a0*/  SHF.R.U32.HI R3, RZ, 0x18, R2 ;  /* 0x00000018ff037819 */ /* 0x000fc80000011602 */
[----:B------:R-:W-:-:S04]  /*41b0*/  LOP3.LUT R0, R0, R3, RZ, 0xfc, !PT ;  /* 0x0000000300007212 */ /* 0x000fc800078efcff */
[----:B------:R-:W-:-:S07]  /*41c0*/  PRMT R8, R0, 0x7610, R8 ;  /* 0x0000761000087816 */ /* 0x000fce0000000008 */
.L_x_59780:
[----:B------:R-:W-:Y:S05]  /*41d0*/  BSYNC B0 ;  /* 0x0000000000007941 */ /* 0x000fea0003800000 */
.L_x_59779:
[----:B------:R0:W-:Y:S01]  /*41e0*/  STG.E.U8 desc[UR36][R16.64], R8 ;  /* 0x0000000810007986 */ /* 0x0001e2000c101124 */
[----:B------:R-:W-:Y:S05]  /*41f0*/  BRA `(.L_x_59759) ;  /* 0x00000004001c7947 */ /* 0x000fea0003800000 */
.L_x_59777:
        /* <DEDUP_REMOVED lines=17> */
.L_x_59784:
[----:B------:R-:W-:-:S04]  /*4310*/  LOP3.LUT R2, R3, 0x80000000, RZ, 0xc0, !PT ;  /* 0x8000000003027812 */ /* 0x000fc800078ec0ff */
[----:B------:R-:W-:-:S04]  /*4320*/  SHF.R.U32.HI R3, RZ, 0x18, R2 ;  /* 0x00000018ff037819 */ /* 0x000fc80000011602 */
[----:B------:R-:W-:-:S04]  /*4330*/  LOP3.LUT R0, R0, R3, RZ, 0xfc, !PT ;  /* 0x0000000300007212 */ /* 0x000fc800078efcff */
[----:B------:R-:W-:-:S07]  /*4340*/  PRMT R8, R0, 0x7610, R8 ;  /* 0x0000761000087816 */ /* 0x000fce0000000008 */
.L_x_59783:
[----:B------:R-:W-:Y:S05]  /*4350*/  BSYNC B0 ;  /* 0x0000000000007941 */ /* 0x000fea0003800000 */
.L_x_59782:
[----:B------:R0:W-:Y:S01]  /*4360*/  STG.E.U8 desc[UR36][R16.64], R8 ;  /* 0x0000000810007986 */ /* 0x0001e2000c101124 */
[----:B------:R-:W-:Y:S05]  /*4370*/  BRA `(.L_x_59759) ;  /* 0x0000000000bc7947 */ /* 0x000fea0003800000 */
.L_x_59776:
        /* <DEDUP_REMOVED lines=23> */
.L_x_59758:
        /* <DEDUP_REMOVED lines=16> */
.L_x_59787:
[----:B------:R-:W-:Y:S05]  /*45f0*/  BRA `(.L_x_59759) ;  /* 0x00000000001c7947 */ /* 0x000fea0003800000 */
.L_x_59786:
[----:B------:R-:W-:-:S05]  /*4600*/  PRMT R3, R3, 0x9910, RZ ;  /* 0x0000991003037816 */ /* 0x000fca00000000ff */
[----:B------:R-:W-:-:S05]  /*4610*/  IMAD.MOV.U32 R2, RZ, RZ, R3 ;  /* 0x000000ffff027224 */ /* 0x000fca00078e0003 */
[----:B------:R-:W-:-:S05]  /*4620*/  SHF.R.S32.HI R3, RZ, 0x1f, R2 ;  /* 0x0000001fff037819 */ /* 0x000fca0000011402 */
[----:B------:R0:W-:Y:S01]  /*4630*/  STG.E.64 desc[UR36][R16.64], R2 ;  /* 0x0000000210007986 */ /* 0x0001e2000c101b24 */
[----:B------:R-:W-:Y:S05]  /*4640*/  BRA `(.L_x_59759) ;  /* 0x0000000000087947 */ /* 0x000fea0003800000 */
.L_x_59785:
[----:B------:R-:W-:-:S05]  /*4650*/  PRMT R3, R3, 0x9910, RZ ;  /* 0x0000991003037816 */ /* 0x000fca00000000ff */
[----:B------:R0:W-:Y:S02]  /*4660*/  STG.E desc[UR36][R16.64], R3 ;  /* 0x0000000310007986 */ /* 0x0001e4000c101924 */
.L_x_59759:
[----:B------:R-:W-:-:S04]  /*4670*/  IMAD R18, R18, 0x200, R23 ;  /* 0x0000020012127824 */ /* 0x000fc800078e0217 */
[----:B------:R-:W-:-:S07]  /*4680*/  VIADD R19, R18, 0x80 ;  /* 0x0000008012137836 */ /* 0x000fce0000000000 */
.L_x_59680:
[----:B------:R-:W-:Y:S05]  /*4690*/  BSYNC B6 ;  /* 0x0000000000067941 */ /* 0x000fea0003800000 */
.L_x_59679:
        /* <DEDUP_REMOVED lines=358> */
.L_x_59790:
        /* <DEDUP_REMOVED lines=20> */
.L_x_59794:
[----:B------:R0:W5:Y:S01]  /*5e40*/  LDG.E.U8 R22, desc[UR36][R2.64] ;  /* 0x0000002402167981 */ /* 0x000162000c1e1100 */
[----:B------:R-:W-:Y:S05]  /*5e50*/  BRA `(.L_x_59796) ;  /* 0x0000000c00547947 */ /* 0x000fea0003800000 */
.L_x_59793:
        /* <DEDUP_REMOVED lines=8> */
.L_x_59798:
[----:B------:R0:W5:Y:S01]  /*5ee0*/  LDG.E.U16 R22, desc[UR36][R2.64] ;  /* 0x0000002402167981 */ /* 0x000162000c1e1500 */
[----:B------:R-:W-:Y:S05]  /*5ef0*/  BRA `(.L_x_59796) ;  /* 0x0000000c002c7947 */ /* 0x000fea0003800000 */
.L_x_59797:
[----:B------:R0:W5:Y:S01]  /*5f00*/  LDG.E.U16 R22, desc[UR36][R2.64] ;  /* 0x0000002402167981 */ /* 0x000162000c1e1500 */
[----:B------:R-:W-:Y:S05]  /*5f10*/  BRA `(.L_x_59796) ;  /* 0x0000000c00247947 */ /* 0x000fea0003800000 */
.L_x_59792:
        /* <DEDUP_REMOVED lines=9> */
.L_x_59800:
[----:B------:R-:W2:Y:S02]  /*5fb0*/  LDG.E.U16 R0, desc[UR36][R2.64] ;  /* 0x0000002402007981 */ /* 0x000ea4000c1e1500 */
[----:B--2---:R-:W-:-:S06]  /*5fc0*/  HADD2.F32 R0, -RZ, R0.H0_H0 ;  /* 0x20000000ff007230 */ /* 0x004fcc0000004100 */
[----:B------:R-:W0:Y:S02]  /*5fd0*/  F2I.FTZ.TRUNC.NTZ R0, R0 ;  /* 0x0000000000007305 */ /* 0x000e24000021f100 */
[----:B0-----:R-:W-:Y:S01]  /*5fe0*/  PRMT R22, R0, 0x7610, R22 ;  /* 0x0000761000167816 */ /* 0x001fe20000000016 */
[----:B------:R-:W-:Y:S06]  /*5ff0*/  BRA `(.L_x_59796) ;  /* 0x0000000800ec7947 */ /* 0x000fec0003800000 */
.L_x_59799:
        /* <DEDUP_REMOVED lines=9> */
.L_x_59802:
[----:B------:R-:W2:Y:S02]  /*6090*/  LDG.E.U16 R2, desc[UR36][R2.64] ;  /* 0x0000002402027981 */ /* 0x000ea4000c1e1500 */
[----:B--2---:R-:W-:-:S06]  /*60a0*/  HADD2.F32 R0, -RZ, R2.H0_H0 ;  /* 0x20000002ff007230 */ /* 0x004fcc0000004100 */
[----:B------:R-:W0:Y:S02]  /*60b0*/  F2I.FTZ.TRUNC.NTZ R0, R0 ;  /* 0x0000000000007305 */ /* 0x000e24000021f100 */
[----:B0-----:R-:W-:Y:S01]  /*60c0*/  PRMT R22, R0, 0x7610, R22 ;  /* 0x0000761000167816 */ /* 0x001fe20000000016 */
[----:B------:R-:W-:Y:S06]  /*60d0*/  BRA `(.L_x_59796) ;  /* 0x0000000800b47947 */ /* 0x000fec0003800000 */
.L_x_59801:
[----:B------:R-:W2:Y:S02]  /*60e0*/  LDG.E.64 R2, desc[UR36][R2.64] ;  /* 0x0000002402027981 */ /* 0x000ea4000c1e1b00 */
[----:B--2---:R0:W1:Y:S01]  /*60f0*/  F2I.F64.TRUNC R22, R2 ;  /* 0x0000000200167311 */ /* 0x004062000030d100 */
[----:B------:R-:W-:Y:S05]  /*6100*/  BRA `(.L_x_59796) ;  /* 0x0000000800a87947 */ /* 0x000fea0003800000 */
.L_x_59791:
        /* <DEDUP_REMOVED lines=12> */
.L_x_59805:
[----:B------:R-:W2:Y:S02]  /*61d0*/  LDG.E.64 R2, desc[UR36][R2.64] ;  /* 0x0000002402027981 */ /* 0x000ea4000c1e1b00 */
[----:B--2---:R0:W1:Y:S01]  /*61e0*/  F2I.F64.TRUNC R22, R2 ;  /* 0x0000000200167311 */ /* 0x004062000030d100 */
[----:B------:R-:W-:Y:S05]  /*61f0*/  BRA `(.L_x_59796) ;  /* 0x00000008006c7947 */ /* 0x000fea0003800000 */
.L_x_59804:
        /* <DEDUP_REMOVED lines=28> */
.L_x_59807:
        /* <DEDUP_REMOVED lines=15> */
.L_x_59806:
[----:B------:R-:W2:Y:S02]  /*64b0*/  LDG.E.U16 R0, desc[UR36][R2.64] ;  /* 0x0000002402007981 */ /* 0x000ea4000c1e1500 */
[----:B--2---:R-:W-:-:S06]  /*64c0*/  IMAD.U32 R0, R0, 0x10000, RZ ;  /* 0x0001000000007824 */ /* 0x004fcc00078e00ff */
[----:B------:R-:W0:Y:S02]  /*64d0*/  F2I.FTZ.TRUNC.NTZ R0, R0 ;  /* 0x0000000000007305 */ /* 0x000e24000021f100 */
[----:B0-----:R-:W-:Y:S01]  /*64e0*/  PRMT R22, R0, 0x7610, R22 ;  /* 0x0000761000167816 */ /* 0x001fe20000000016 */
[----:B------:R-:W-:Y:S06]  /*64f0*/  BRA `(.L_x_59796) ;  /* 0x0000000400ac7947 */ /* 0x000fec0003800000 */
.L_x_59803:
        /* <DEDUP_REMOVED lines=10> */
.L_x_59810:
        /* <DEDUP_REMOVED lines=21> */
.L_x_59814:
[----:B------:R-:W-:Y:S05]  /*66f0*/  BSYNC B1 ;  /* 0x0000000000017941 */ /* 0x000fea0003800000 */
.L_x_59813:
[----:B------:R-:W-:Y:S01]  /*6700*/  LEA R3, R0, 0x3b800000, 0x17 ;  /* 0x3b80000000037811 */ /* 0x000fe200078eb8ff */
[----:B------:R-:W-:-:S05]  /*6710*/  IMAD.SHL.U32 R0, R2, 0x100000, RZ ;  /* 0x0010000002007824 */ /* 0x000fca00078e00ff */
[----:B------:R-:W-:-:S07]  /*6720*/  LOP3.LUT R0, R3, R0, R4, 0xfe, !PT ;  /* 0x0000000003007212 */ /* 0x000fce00078efe04 */
.L_x_59812:
[----:B------:R-:W-:Y:S05]  /*6730*/  BSYNC B0 ;  /* 0x0000000000007941 */ /* 0x000fea0003800000 */
.L_x_59811:
[----:B------:R-:W0:Y:S02]  /*6740*/  F2I.FTZ.TRUNC.NTZ R0, R0 ;  /* 0x0000000000007305 */ /* 0x000e24000021f100 */
[----:B0-----:R-:W-:Y:S01]  /*6750*/  PRMT R22, R0, 0x7610, R22 ;  /* 0x0000761000167816 */ /* 0x001fe20000000016 */
[----:B------:R-:W-:Y:S06]  /*6760*/  BRA `(.L_x_59796) ;  /* 0x0000000400107947 */ /* 0x000fec0003800000 */
.L_x_59809:
        /* <DEDUP_REMOVED lines=21> */
.L_x_59818:
[----:B------:R-:W-:Y:S05]  /*68c0*/  BSYNC B1 ;  /* 0x0000000000017941 */ /* 0x000fea0003800000 */
.L_x_59817:
[----:B------:R-:W-:Y:S01]  /*68d0*/  LEA R3, R0, 0x37800000, 0x17 ;  /* 0x3780000000037811 */ /* 0x000fe200078eb8ff */
[----:B------:R-:W-:-:S05]  /*68e0*/  IMAD.SHL.U32 R0, R2, 0x200000, RZ ;  /* 0x0020000002007824 */ /* 0x000fca00078e00ff */
[----:B------:R-:W-:-:S07]  /*68f0*/  LOP3.LUT R0, R3, R0, R4, 0xfe, !PT ;  /* 0x0000000003007212 */ /* 0x000fce00078efe04 */
.L_x_59816:
[----:B------:R-:W-:Y:S05]  /*6900*/  BSYNC B0 ;  /* 0x0000000000007941 */ /* 0x000fea0003800000 */
.L_x_59815:
[----:B------:R-:W0:Y:S02]  /*6910*/  F2I.FTZ.TRUNC.NTZ R0, R0 ;  /* 0x0000000000007305 */ /* 0x000e24000021f100 */
[----:B0-----:R-:W-:Y:S01]  /*6920*/  PRMT R22, R0, 0x7610, R22 ;  /* 0x0000761000167816 */ /* 0x001fe20000000016 */
[----:B------:R-:W-:Y:S06]  /*6930*/  BRA `(.L_x_59796) ;  /* 0x00000000009c7947 */ /* 0x000fec0003800000 */
.L_x_59808:
        /* <DEDUP_REMOVED lines=14> */
.L_x_59822:
[----:B------:R-:W-:Y:S05]  /*6a20*/  BSYNC B0 ;  /* 0x0000000000007941 */ /* 0x000fea0003800000 */
.L_x_59821:
[----:B------:R-:W0:Y:S02]  /*6a30*/  F2I.FTZ.TRUNC.NTZ R0, R0 ;  /* 0x0000000000007305 */ /* 0x000e24000021f100 */
[----:B0-----:R-:W-:Y:S01]  /*6a40*/  PRMT R22, R0, 0x7610, R22 ;  /* 0x0000761000167816 */ /* 0x001fe20000000016 */
[----:B------:R-:W-:Y:S06]  /*6a50*/  BRA `(.L_x_59796) ;  /* 0x0000000000547947 */ /* 0x000fec0003800000 */
.L_x_59795:
        /* <DEDUP_REMOVED lines=16> */
.L_x_59823:
[----:B------:R-:W-:Y:S01]  /*6b60*/  PRMT R22, RZ, 0x7610, R22 ;  /* 0x00007610ff167816 */ /* 0x000fe20000000016 */
[----:B------:R-:W-:Y:S06]  /*6b70*/  BRA `(.L_x_59796) ;  /* 0x00000000000c7947 */ /* 0x000fec0003800000 */
.L_x_59820:
[----:B------:R4:W5:Y:S01]  /*6b80*/  LDG.E.U16 R22, desc[UR36][R2.64] ;  /* 0x0000002402167981 */ /* 0x000962000c1e1500 */
[----:B------:R-:W-:Y:S05]  /*6b90*/  BRA `(.L_x_59796) ;  /* 0x0000000000047947 */ /* 0x000fea0003800000 */
.L_x_59819:
[----:B------:R3:W5:Y:S02]  /*6ba0*/  LDG.E.U16 R22, desc[UR36][R2.64] ;  /* 0x0000002402167981 */ /* 0x000764000c1e1500 */
.L_x_59796:
[----:B------:R-:W1:Y:S01]  /*6bb0*/  LDC.U8 R4, c[0x0][0x49a] ;  /* 0x00012680ff047b82 */ /* 0x000e620000000000 */
[----:B------:R-:W-:Y:S02]  /*6bc0*/  ULDC.64 UR4, c[0x0][0x488] ;  /* 0x0001220000047ab9 */ /* 0x000fe40000000a00 */
        /* <DEDUP_REMOVED lines=15> */
.L_x_59827:
[----:B------:R0:W5:Y:S01]  /*6cc0*/  LDG.E.U8 R0, desc[UR36][R2.64] ;  /* 0x0000002402007981 */ /* 0x000162000c1e1100 */
[----:B------:R-:W-:Y:S05]  /*6cd0*/  BRA `(.L_x_59829) ;  /* 0x0000000c00547947 */ /* 0x000fea0003800000 */
.L_x_59826:
        /* <DEDUP_REMOVED lines=8> */
.L_x_59831:
[----:B------:R0:W5:Y:S01]  /*6d60*/  LDG.E.U16 R0, desc[UR36][R2.64] ;  /* 0x0000002402007981 */ /* 0x000162000c1e1500 */
[----:B------:R-:W-:Y:S05]  /*6d70*/  BRA `(.L_x_59829) ;  /* 0x0000000c002c7947 */ /* 0x000fea0003800000 */
.L_x_59830:
[----:B------:R0:W5:Y:S01]  /*6d80*/  LDG.E.U16 R0, desc[UR36][R2.64] ;  /* 0x0000002402007981 */ /* 0x000162000c1e1500 */
[----:B------:R-:W-:Y:S05]  /*6d90*/  BRA `(.L_x_59829) ;  /* 0x0000000c00247947 */ /* 0x000fea0003800000 */
.L_x_59825:
        /* <DEDUP_REMOVED lines=9> */
.L_x_59833:
[----:B------:R-:W2:Y:S02]  /*6e30*/  LDG.E.U16 R4, desc[UR36][R2.64] ;  /* 0x0000002402047981 */ /* 0x000ea4000c1e1500 */
[----:B--2---:R-:W-:-:S06]  /*6e40*/  HADD2.F32 R4, -RZ, R4.H0_H0 ;  /* 0x20000004ff047230 */ /* 0x004fcc0000004100 */
[----:B------:R-:W0:Y:S02]  /*6e50*/  F2I.FTZ.TRUNC.NTZ R4, R4 ;  /* 0x0000000400047305 */ /* 0x000e24000021f100 */
[----:B0-----:R-:W-:Y:S01]  /*6e60*/  PRMT R0, R4, 0x7610, R0 ;  /* 0x0000761004007816 */ /* 0x001fe20000000000 */
[----:B------:R-:W-:Y:S06]  /*6e70*/  BRA `(.L_x_59829) ;  /* 0x0000000800ec7947 */ /* 0x000fec0003800000 */
.L_x_59832:
        /* <DEDUP_REMOVED lines=9> */
.L_x_59835:
[----:B------:R-:W2:Y:S02]  /*6f10*/  LDG.E.U16 R2, desc[UR36][R2.64] ;  /* 0x0000002402027981 */ /* 0x000ea4000c1e1500 */
[----:B--2---:R-:W-:-:S06]  /*6f20*/  HADD2.F32 R4, -RZ, R2.H0_H0 ;  /* 0x20000002ff047230 */ /* 0x004fcc0000004100 */
[----:B------:R-:W0:Y:S02]  /*6f30*/  F2I.FTZ.TRUNC.NTZ R4, R4 ;  /* 0x0000000400047305 */ /* 0x000e24000021f100 */
[----:B0-----:R-:W-:Y:S01]  /*6f40*/  PRMT R0, R4, 0x7610, R0 ;  /* 0x0000761004007816 */ /* 0x001fe20000000000 */
[----:B------:R-:W-:Y:S06]  /*6f50*/  BRA `(.L_x_59829) ;  /* 0x0000000800b47947 */ /* 0x000fec0003800000 */
.L_x_59834:
[----:B------:R-:W2:Y:S02]  /*6f60*/  LDG.E.64 R2, desc[UR36][R2.64] ;  /* 0x0000002402027981 */ /* 0x000ea4000c1e1b00 */
[----:B--2---:R0:W1:Y:S01]  /*6f70*/  F2I.F64.TRUNC R0, R2 ;  /* 0x0000000200007311 */ /* 0x004062000030d100 */
[----:B------:R-:W-:Y:S05]  /*6f80*/  BRA `(.L_x_59829) ;  /* 0x0000000800a87947 */ /* 0x000fea0003800000 */
.L_x_59824:
        /* <DEDUP_REMOVED lines=12> */
.L_x_59838:
[----:B------:R-:W2:Y:S02]  /*7050*/  LDG.E.64 R2, desc[UR36][R2.64] ;  /* 0x0000002402027981 */ /* 0x000ea4000c1e1b00 */
[----:B--2---:R0:W1:Y:S01]  /*7060*/  F2I.F64.TRUNC R0, R2 ;  /* 0x0000000200007311 */ /* 0x004062000030d100 */
[----:B------:R-:W-:Y:S05]  /*7070*/  BRA `(.L_x_59829) ;  /* 0x00000008006c7947 */ /* 0x000fea0003800000 */
.L_x_59837:
        /* <DEDUP_REMOVED lines=28> */
.L_x_59840:
        /* <DEDUP_REMOVED lines=15> */
.L_x_59839:
[----:B------:R-:W2:Y:S02]  /*7330*/  LDG.E.U16 R4, desc[UR36][R2.64] ;  /* 0x0000002402047981 */ /* 0x000ea4000c1e1500 */
[----:B--2---:R-:W-:-:S06]  /*7340*/  IMAD.U32 R4, R4, 0x10000, RZ ;  /* 0x0001000004047824 */ /* 0x004fcc00078e00ff */
[----:B------:R-:W0:Y:S02]  /*7350*/  F2I.FTZ.TRUNC.NTZ R4, R4 ;  /* 0x0000000400047305 */ /* 0x000e24000021f100 */
[----:B0-----:R-:W-:Y:S01]  /*7360*/  PRMT R0, R4, 0x7610, R0 ;  /* 0x0000761004007816 */ /* 0x001fe20000000000 */
[----:B------:R-:W-:Y:S06]  /*7370*/  BRA `(.L_x_59829) ;  /* 0x0000000400ac7947 */ /* 0x000fec0003800000 */
.L_x_59836:
        /* <DEDUP_REMOVED lines=10> */
.L_x_59843:
        /* <DEDUP_REMOVED lines=21> */
.L_x_59847:
[----:B------:R-:W-:Y:S05]  /*7570*/  BSYNC B1 ;  /* 0x0000000000017941 */ /* 0x000fea0003800000 */
.L_x_59846:
[----:B------:R-:W-:Y:S01]  /*7580*/  IMAD.SHL.U32 R2, R2, 0x100000, RZ ;  /* 0x0010000002027824 */ /* 0x000fe200078e00ff */
[----:B------:R-:W-:-:S04]  /*7590*/  LEA R3, R0, 0x3b800000, 0x17 ;  /* 0x3b80000000037811 */ /* 0x000fc800078eb8ff */
[----:B------:R-:W-:-:S07]  /*75a0*/  LOP3.LUT R4, R3, R2, R4, 0xfe, !PT ;  /* 0x0000000203047212 */ /* 0x000fce00078efe04 */
.L_x_59845:
[----:B------:R-:W-:Y:S05]  /*75b0*/  BSYNC B0 ;  /* 0x0000000000007941 */ /* 0x000fea0003800000 */
.L_x_59844:
[----:B------:R-:W0:Y:S02]  /*75c0*/  F2I.FTZ.TRUNC.NTZ R4, R4 ;  /* 0x0000000400047305 */ /* 0x000e24000021f100 */
[----:B0-----:R-:W-:Y:S01]  /*75d0*/  PRMT R0, R4, 0x7610, R0 ;  /* 0x0000761004007816 */ /* 0x001fe20000000000 */
[----:B------:R-:W-:Y:S06]  /*75e0*/  BRA `(.L_x_59829) ;  /* 0x0000000400107947 */ /* 0x000fec0003800000 */
.L_x_59842:
        /* <DEDUP_REMOVED lines=21> */
.L_x_59851:
[----:B------:R-:W-:Y:S05]  /*7740*/  BSYNC B1 ;  /* 0x0000000000017941 */ /* 0x000fea0003800000 */
.L_x_59850:
[----:B------:R-:W-:Y:S01]  /*7750*/  IMAD.SHL.U32 R2, R2, 0x200000, RZ ;  /* 0x0020000002027824 */ /* 0x000fe200078e00ff */
[----:B------:R-:W-:-:S04]  /*7760*/  LEA R3, R0, 0x37800000, 0x17 ;  /* 0x3780000000037811 */ /* 0x000fc800078eb8ff */
[----:B------:R-:W-:-:S07]  /*7770*/  LOP3.LUT R4, R3, R2, R4, 0xfe, !PT ;  /* 0x0000000203047212 */ /* 0x000fce00078efe04 */
.L_x_59849:
[----:B------:R-:W-:Y:S05]  /*7780*/  BSYNC B0 ;  /* 0x0000000000007941 */ /* 0x000fea0003800000 */
.L_x_59848:
[----:B------:R-:W0:Y:S02]  /*7790*/  F2I.FTZ.TRUNC.NTZ R4, R4 ;  /* 0x0000000400047305 */ /* 0x000e24000021f100 */
[----:B0-----:R-:W-:Y:S01]  /*77a0*/  PRMT R0, R4, 0x7610, R0 ;  /* 0x0000761004007816 */ /* 0x001fe20000000000 */
[----:B------:R-:W-:Y:S06]  /*77b0*/  BRA `(.L_x_59829) ;  /* 0x00000000009c7947 */ /* 0x000fec0003800000 */
.L_x_59841:
        /* <DEDUP_REMOVED lines=14> */
.L_x_59855:
[----:B------:R-:W-:Y:S05]  /*78a0*/  BSYNC B0 ;  /* 0x0000000000007941 */ /* 0x000fea0003800000 */
.L_x_59854:
[----:B------:R-:W0:Y:S02]  /*78b0*/  F2I.FTZ.TRUNC.NTZ R4, R4 ;  /* 0x0000000400047305 */ /* 0x000e24000021f100 */
[----:B0-----:R-:W-:Y:S01]  /*78c0*/  PRMT R0, R4, 0x7610, R0 ;  /* 0x0000761004007816 */ /* 0x001fe20000000000 */
[----:B------:R-:W-:Y:S06]  /*78d0*/  BRA `(.L_x_59829) ;  /* 0x0000000000547947 */ /* 0x000fec0003800000 */
.L_x_59828:
        /* <DEDUP_REMOVED lines=16> */
.L_x_59856:
[----:B------:R-:W-:Y:S01]  /*79e0*/  PRMT R0, RZ, 0x7610, R0 ;  /* 0x00007610ff007816 */ /* 0x000fe20000000000 */
[----:B------:R-:W-:Y:S06]  /*79f0*/  BRA `(.L_x_59829) ;  /* 0x00000000000c7947 */ /* 0x000fec0003800000 */
.L_x_59853:
[----:B------:R3:W5:Y:S01]  /*7a00*/  LDG.E.U16 R0, desc[UR36][R2.64] ;  /* 0x0000002402007981 */ /* 0x000762000c1e1500 */
[----:B------:R-:W-:Y:S05]  /*7a10*/  BRA `(.L_x_59829) ;  /* 0x0000000000047947 */ /* 0x000fea0003800000 */
.L_x_59852:
[----:B------:R4:W5:Y:S02]  /*7a20*/  LDG.E.U16 R0, desc[UR36][R2.64] ;  /* 0x0000002402007981 */ /* 0x000964000c1e1500 */
.L_x_59829:
        /* <DEDUP_REMOVED lines=25> */
.L_x_59861:
        /* <DEDUP_REMOVED lines=21> */
.L_x_59860:
[----:B------:R-:W-:Y:S05]  /*7d10*/  BSYNC B1 ;  /* 0x0000000000017941 */ /* 0x000fea0003800000 */
.L_x_59859:
[----:B------:R-:W-:Y:S05]  /*7d20*/  BRA `(.L_x_59862) ;  /* 0x0000000000287947 */ /* 0x000fea0003800000 */
.L_x_59858:
        /* <DEDUP_REMOVED lines=10> */
.L_x_59862:
[----:B------:R-:W-:Y:S05]  /*7dd0*/  BSYNC B0 ;  /* 0x0000000000007941 */ /* 0x000fea0003800000 */
.L_x_59857:
        /* <DEDUP_REMOVED lines=14> */
.L_x_59866:
[----:B------:R0:W-:Y:S01]  /*7ec0*/  STG.E.U8 desc[UR36][R16.64], R3 ;  /* 0x0000000310007986 */ /* 0x0001e2000c101124 */
[----:B------:R-:W-:Y:S05]  /*7ed0*/  BRA `(.L_x_59868) ;  /* 0x0000000c00707947 */ /* 0x000fea0003800000 */
.L_x_59865:
        /* <DEDUP_REMOVED lines=11> */
.L_x_59870:
[----:B------:R-:W-:-:S05]  /*7f90*/  PRMT R3, R3, 0x9910, RZ ;  /* 0x0000991003037816 */ /* 0x000fca00000000ff */
[----:B------:R0:W-:Y:S01]  /*7fa0*/  STG.E desc[UR36][R16.64], R3 ;  /* 0x0000000310007986 */ /* 0x0001e2000c101924 */
[----:B------:R-:W-:Y:S05]  /*7fb0*/  BRA `(.L_x_59868) ;  /* 0x0000000c00387947 */ /* 0x000fea0003800000 */
.L_x_59869:
[----:B------:R0:W-:Y:S01]  /*7fc0*/  STG.E.U16 desc[UR36][R16.64], R3 ;  /* 0x0000000310007986 */ /* 0x0001e2000c101524 */
[----:B------:R-:W-:Y:S05]  /*7fd0*/  BRA `(.L_x_59868) ;  /* 0x0000000c00307947 */ /* 0x000fea0003800000 */
.L_x_59864:
        /* <DEDUP_REMOVED lines=9> */
.L_x_59872:
[----:B------:R-:W0:Y:S02]  /*8070*/  I2F.S16 R0, R3 ;  /* 0x0000000300007306 */ /* 0x000e240000101400 */
[----:B0-----:R-:W-:-:S05]  /*8080*/  F2FP.F16.F32.PACK_AB R0, RZ, R0 ;  /* 0x00000000ff00723e */ /* 0x001fca00000000ff */
[----:B------:R0:W-:Y:S01]  /*8090*/  STG.E.U16 desc[UR36][R16.64], R0 ;  /* 0x0000000010007986 */ /* 0x0001e2000c101524 */
[----:B------:R-:W-:Y:S05]  /*80a0*/  BRA `(.L_x_59868) ;  /* 0x0000000800fc7947 */ /* 0x000fea0003800000 */
.L_x_59871:
        /* <DEDUP_REMOVED lines=10> */
.L_x_59874:
[----:B------:R-:W0:Y:S02]  /*8150*/  I2F.S16 R3, R3 ;  /* 0x0000000300037306 */ /* 0x000e240000101400 */
[----:B0-----:R-:W-:-:S04]  /*8160*/  F2FP.F16.F32.PACK_AB R3, RZ, R3 ;  /* 0x00000003ff03723e */ /* 0x001fc800000000ff */
[----:B------:R-:W-:-:S05]  /*8170*/  PRMT R3, R3, 0x5410, RZ ;  /* 0x0000541003037816 */ /* 0x000fca00000000ff */
[----:B------:R0:W-:Y:S01]  /*8180*/  STG.E desc[UR36][R16.64], R3 ;  /* 0x0000000310007986 */ /* 0x0001e2000c101924 */
[----:B------:R-:W-:Y:S05]  /*8190*/  BRA `(.L_x_59868) ;  /* 0x0000000800c07947 */ /* 0x000fea0003800000 */
.L_x_59873:
[----:B------:R-:W0:Y:S02]  /*81a0*/  I2F.F64.S16 R2, R3 ;  /* 0x0000000300027312 */ /* 0x000e240000101c00 */
[----:B0-----:R0:W-:Y:S01]  /*81b0*/  STG.E.64 desc[UR36][R16.64], R2 ;  /* 0x0000000210007986 */ /* 0x0011e2000c101b24 */
[----:B------:R-:W-:Y:S05]  /*81c0*/  BRA `(.L_x_59868) ;  /* 0x0000000800b47947 */ /* 0x000fea0003800000 */
.L_x_59863:
        /* <DEDUP_REMOVED lines=13> */
.L_x_59877:
[----:B------:R-:W0:Y:S01]  /*82a0*/  I2F.F64.S16 R4, R3 ;  /* 0x0000000300047312 */ /* 0x000e220000101c00 */
[----:B------:R-:W-:-:S05]  /*82b0*/  CS2R R6, SRZ ;  /* 0x0000000000067805 */ /* 0x000fca000001ff00 */
[----:B0-----:R0:W-:Y:S01]  /*82c0*/  STG.E.128 desc[UR36][R16.64], R4 ;  /* 0x0000000410007986 */ /* 0x0011e2000c101d24 */
[----:B------:R-:W-:Y:S05]  /*82d0*/  BRA `(.L_x_59868) ;  /* 0x0000000800707947 */ /* 0x000fea0003800000 */
.L_x_59876:
        /* <DEDUP_REMOVED lines=21> */
.L_x_59881:
[----:B------:R-:W-:Y:S05]  /*8430*/  BSYNC B0 ;  /* 0x0000000000007941 */ /* 0x000fea0003800000 */
.L_x_59880:
[----:B------:R-:W-:-:S05]  /*8440*/  LOP3.LUT R5, R0, R5, RZ, 0xfc, !PT ;  /* 0x0000000500057212 */ /* 0x000fca00078efcff */
[----:B------:R0:W-:Y:S01]  /*8450*/  STG.E.U8 desc[UR36][R16.64], R5 ;  /* 0x0000000510007986 */ /* 0x0001e2000c101124 */
[----:B------:R-:W-:Y:S05]  /*8460*/  BRA `(.L_x_59868) ;  /* 0x00000008000c7947 */ /* 0x000fea0003800000 */
.L_x_59879:
        /* <DEDUP_REMOVED lines=13> */
.L_x_59883:
[----:B------:R-:W-:Y:S01]  /*8540*/  IMAD.MOV.U32 R0, RZ, RZ, 0x7f ;  /* 0x0000007fff007424 */ /* 0x000fe200078e00ff */
[----:B------:R-:W-:-:S04]  /*8550*/  ISETP.GT.U32.AND P0, PT, R2, 0x7f800000, PT ;  /* 0x7f8000000200780c */ /* 0x000fc80003f04070 */
[----:B------:R-:W-:-:S09]  /*8560*/  SEL R0, R0, 0x7c, P0 ;  /* 0x0000007c00007807 */ /* 0x000fd20000000000 */
.L_x_59884:
[----:B------:R-:W-:Y:S05]  /*8570*/  BSYNC B0 ;  /* 0x0000000000007941 */ /* 0x000fea0003800000 */
.L_x_59882:
[----:B------:R-:W-:-:S04]  /*8580*/  LOP3.LUT R2, R3, 0x80000000, RZ, 0xc0, !PT ;  /* 0x8000000003027812 */ /* 0x000fc800078ec0ff */
[----:B------:R-:W-:-:S04]  /*8590*/  SHF.R.U32.HI R3, RZ, 0x18, R2 ;  /* 0x00000018ff037819 */ /* 0x000fc80000011602 */
[----:B------:R-:W-:-:S05]  /*85a0*/  LOP3.LUT R3, R0, R3, RZ, 0xfc, !PT ;  /* 0x0000000300037212 */ /* 0x000fca00078efcff */
[----:B------:R0:W-:Y:S01]  /*85b0*/  STG.E.U8 desc[UR36][R16.64], R3 ;  /* 0x0000000310007986 */ /* 0x0001e2000c101124 */
[----:B------:R-:W-:Y:S05]  /*85c0*/  BRA `(.L_x_59868) ;  /* 0x0000000400b47947 */ /* 0x000fea0003800000 */
.L_x_59878:
[----:B------:R-:W0:Y:S02]  /*85d0*/  I2F.S16 R0, R3 ;  /* 0x0000000300007306 */ /* 0x000e240000101400 */
[----:B0-----:R-:W-:-:S05]  /*85e0*/  F2FP.BF16.F32.PACK_AB R0, RZ, R0 ;  /* 0x00000000ff00723e */ /* 0x001fca00000010ff */
[----:B------:R0:W-:Y:S01]  /*85f0*/  STG.E.U16 desc[UR36][R16.64], R0 ;  /* 0x0000000010007986 */ /* 0x0001e2000c101524 */
[----:B------:R-:W-:Y:S05]  /*8600*/  BRA `(.L_x_59868) ;  /* 0x0000000400a47947 */ /* 0x000fea0003800000 */
.L_x_59875:
        /* <DEDUP_REMOVED lines=10> */
.L_x_59887:
        /* <DEDUP_REMOVED lines=17> */
.L_x_59890:
[----:B------:R-:W-:-:S04]  /*87c0*/  LOP3.LUT R2, R3, 0x80000000, RZ, 0xc0, !PT ;  /* 0x8000000003027812 */ /* 0x000fc800078ec0ff */
[----:B------:R-:W-:-:S04]  /*87d0*/  SHF.R.U32.HI R3, RZ, 0x18, R2 ;  /* 0x00000018ff037819 */ /* 0x000fc80000011602 */
[----:B------:R-:W-:-:S04]  /*87e0*/  LOP3.LUT R0, R0, R3, RZ, 0xfc, !PT ;  /* 0x0000000300007212 */ /* 0x000fc800078efcff */
[----:B------:R-:W-:-:S07]  /*87f0*/  PRMT R8, R0, 0x7610, R8 ;  /* 0x0000761000087816 */ /* 0x000fce0000000008 */
.L_x_59889:
[----:B------:R-:W-:Y:S05]  /*8800*/  BSYNC B0 ;  /* 0x0000000000007941 */ /* 0x000fea0003800000 */
.L_x_59888:
[----:B------:R3:W-:Y:S01]  /*8810*/  STG.E.U8 desc[UR36][R16.64], R8 ;  /* 0x0000000810007986 */ /* 0x0007e2000c101124 */
[----:B------:R-:W-:Y:S05]  /*8820*/  BRA `(.L_x_59868) ;  /* 0x00000004001c7947 */ /* 0x000fea0003800000 */
.L_x_59886:
        /* <DEDUP_REMOVED lines=17> */
.L_x_59893:
[----:B------:R-:W-:-:S04]  /*8940*/  LOP3.LUT R2, R3, 0x80000000, RZ, 0xc0, !PT ;  /* 0x8000000003027812 */ /* 0x000fc800078ec0ff */
[----:B------:R-:W-:-:S04]  /*8950*/  SHF.R.U32.HI R3, RZ, 0x18, R2 ;  /* 0x00000018ff037819 */ /* 0x000fc80000011602 */
[----:B------:R-:W-:-:S04]  /*8960*/  LOP3.LUT R0, R0, R3, RZ, 0xfc, !PT ;  /* 0x0000000300007212 */ /* 0x000fc800078efcff */
[----:B------:R-:W-:-:S07]  /*8970*/  PRMT R8, R0, 0x7610, R8 ;  /* 0x0000761000087816 */ /* 0x000fce0000000008 */
.L_x_59892:
[----:B------:R-:W-:Y:S05]  /*8980*/  BSYNC B0 ;  /* 0x0000000000007941 */ /* 0x000fea0003800000 */
.L_x_59891:
[----:B------:R0:W-:Y:S01]  /*8990*/  STG.E.U8 desc[UR36][R16.64], R8 ;  /* 0x0000000810007986 */ /* 0x0001e2000c101124 */
[----:B------:R-:W-:Y:S05]  /*89a0*/  BRA `(.L_x_59868) ;  /* 0x0000000000bc7947 */ /* 0x000fea0003800000 */
.L_x_59885:
        /* <DEDUP_REMOVED lines=23> */
.L_x_59867:
        /* <DEDUP_REMOVED lines=16> */
.L_x_59896:
[----:B------:R-:W-:Y:S05]  /*8c20*/  BRA `(.L_x_59868) ;  /* 0x00000000001c7947 */ /* 0x000fea0003800000 */
.L_x_59895:
[----:B------:R-:W-:-:S05]  /*8c30*/  PRMT R3, R3, 0x9910, RZ ;  /* 0x0000991003037816 */ /* 0x000fca00000000ff */
[----:B------:R-:W-:-:S05]  /*8c40*/  IMAD.MOV.U32 R2, RZ, RZ, R3 ;  /* 0x000000ffff027224 */ /* 0x000fca00078e0003 */
[----:B------:R-:W-:-:S05]  /*8c50*/  SHF.R.S32.HI R3, RZ, 0x1f, R2 ;  /* 0x0000001fff037819 */ /* 0x000fca0000011402 */
[----:B------:R2:W-:Y:S01]  /*8c60*/  STG.E.64 desc[UR36][R16.64], R2 ;  /* 0x0000000210007986 */ /* 0x0005e2000c101b24 */
[----:B------:R-:W-:Y:S05]  /*8c70*/  BRA `(.L_x_59868) ;  /* 0x0000000000087947 */ /* 0x000fea0003800000 */
.L_x_59894:
[----:B------:R-:W-:-:S05]  /*8c80*/  PRMT R3, R3, 0x9910, RZ ;  /* 0x0000991003037816 */ /* 0x000fca00000000ff */
[----:B------:R0:W-:Y:S02]  /*8c90*/  STG.E desc[UR36][R16.64], R3 ;  /* 0x0000000310007986 */ /* 0x0001e4000c101924 */
.L_x_59868:
[----:B------:R-:W-:-:S07]  /*8ca0*/  VIADD R19, R19, 0x80 ;  /* 0x0000008013137836 */ /* 0x000fce0000000000 */
.L_x_59789:
[----:B------:R-:W-:Y:S05]  /*8cb0*/  BSYNC B6 ;  /* 0x0000000000067941 */ /* 0x000fea0003800000 */
.L_x_59788:
        /* <DEDUP_REMOVED lines=358> */
.L_x_59899:
        /* <DEDUP_REMOVED lines=20> */
.L_x_59903:
[----:B------:R0:W5:Y:S01]  /*a460*/  LDG.E.U8 R22, desc[UR36][R2.64] ;  /* 0x0000002402167981 */ /* 0x000162000c1e1100 */
[----:B------:R-:W-:Y:S05]  /*a470*/  BRA `(.L_x_59905) ;  /* 0x0000000c00547947 */ /* 0x000fea0003800000 */
.L_x_59902:
        /* <DEDUP_REMOVED lines=8> */
.L_x_59907:
[----:B------:R0:W5:Y:S01]  /*a500*/  LDG.E.U16 R22, desc[UR36][R2.64] ;  /* 0x0000002402167981 */ /* 0x000162000c1e1500 */
[----:B------:R-:W-:Y:S05]  /*a510*/  BRA `(.L_x_59905) ;  /* 0x0000000c002c7947 */ /* 0x000fea0003800000 */
.L_x_59906:
[----:B------:R0:W5:Y:S01]  /*a520*/  LDG.E.U16 R22, desc[UR36][R2.64] ;  /* 0x0000002402167981 */ /* 0x000162000c1e1500 */
[----:B------:R-:W-:Y:S05]  /*a530*/  BRA `(.L_x_59905) ;  /* 0x0000000c00247947 */ /* 0x000fea0003800000 */
.L_x_59901:
        /* <DEDUP_REMOVED lines=9> */
.L_x_59909:
[----:B------:R-:W2:Y:S02]  /*a5d0*/  LDG.E.U16 R0, desc[UR36][R2.64] ;  /* 0x0000002402007981 */ /* 0x000ea4000c1e1500 */
[----:B--2---:R-:W-:-:S06]  /*a5e0*/  HADD2.F32 R0, -RZ, R0.H0_H0 ;  /* 0x20000000ff007230 */ /* 0x004fcc0000004100 */
[----:B------:R-:W0:Y:S02]  /*a5f0*/  F2I.FTZ.TRUNC.NTZ R0, R0 ;  /* 0x0000000000007305 */ /* 0x000e24000021f100 */
[----:B0-----:R-:W-:Y:S01]  /*a600*/  PRMT R22, R0, 0x7610, R22 ;  /* 0x0000761000167816 */ /* 0x001fe20000000016 */
[----:B------:R-:W-:Y:S06]  /*a610*/  BRA `(.L_x_59905) ;  /* 0x0000000800ec7947 */ /* 0x000fec0003800000 */
.L_x_59908:
        /* <DEDUP_REMOVED lines=9> */
.L_x_59911:
[----:B------:R-:W2:Y:S02]  /*a6b0*/  LDG.E.U16 R2, desc[UR36][R2.64] ;  /* 0x0000002402027981 */ /* 0x000ea4000c1e1500 */
[----:B--2---:R-:W-:-:S06]  /*a6c0*/  HADD2.F32 R0, -RZ, R2.H0_H0 ;  /* 0x20000002ff007230 */ /* 0x004fcc0000004100 */
[----:B------:R-:W0:Y:S02]  /*a6d0*/  F2I.FTZ.TRUNC.NTZ R0, R0 ;  /* 0x0000000000007305 */ /* 0x000e24000021f100 */
[----:B0-----:R-:W-:Y:S01]  /*a6e0*/  PRMT R22, R0, 0x7610, R22 ;  /* 0x0000761000167816 */ /* 0x001fe20000000016 */
[----:B------:R-:W-:Y:S06]  /*a6f0*/  BRA `(.L_x_59905) ;  /* 0x0000000800b47947 */ /* 0x000fec0003800000 */
.L_x_59910:
[----:B------:R-:W2:Y:S02]  /*a700*/  LDG.E.64 R2, desc[UR36][R2.64] ;  /* 0x0000002402027981 */ /* 0x000ea4000c1e1b00 */
[----:B--2---:R0:W1:Y:S01]  /*a710*/  F2I.F64.TRUNC R22, R2 ;  /* 0x0000000200167311 */ /* 0x004062000030d100 */
[----:B------:R-:W-:Y:S05]  /*a720*/  BRA `(.L_x_59905) ;  /* 0x0000000800a87947 */ /* 0x000fea0003800000 */
.L_x_59900:
        /* <DEDUP_REMOVED lines=12> */
.L_x_59914:
[----:B------:R-:W2:Y:S02]  /*a7f0*/  LDG.E.64 R2, desc[UR36][R2.64] ;  /* 0x0000002402027981 */ /* 0x000ea4000c1e1b00 */
[----:B--2---:R3:W4:Y:S01]  /*a800*/  F2I.F64.TRUNC R22, R2 ;  /* 0x0000000200167311 */ /* 0x004722000030d100 */
[----:B------:R-:W-:Y:S05]  /*a810*/  BRA `(.L_x_59905) ;  /* 0x00000008006c7947 */ /* 0x000fea0003800000 */
.L_x_59913:
        /* <DEDUP_REMOVED lines=28> */
.L_x_59916:
        /* <DEDUP_REMOVED lines=15> */
.L_x_59915:
[----:B------:R-:W2:Y:S02]  /*aad0*/  LDG.E.U16 R0, desc[UR36][R2.64] ;  /* 0x0000002402007981 */ /* 0x000ea4000c1e1500 */
[----:B--2---:R-:W-:-:S06]  /*aae0*/  IMAD.U32 R0, R0, 0x10000, RZ ;  /* 0x0001000000007824 */ /* 0x004fcc00078e00ff */
[----:B------:R-:W0:Y:S02]  /*aaf0*/  F2I.FTZ.TRUNC.NTZ R0, R0 ;  /* 0x0000000000007305 */ /* 0x000e24000021f100 */
[----:B0-----:R-:W-:Y:S01]  /*ab00*/  PRMT R22, R0, 0x7610, R22 ;  /* 0x0000761000167816 */ /* 0x001fe20000000016 */
[----:B------:R-:W-:Y:S06]  /*ab10*/  BRA `(.L_x_59905) ;  /* 0x0000000400ac7947 */ /* 0x000fec0003800000 */
.L_x_59912:
        /* <DEDUP_REMOVED lines=10> */
.L_x_59919:
        /* <DEDUP_REMOVED lines=21> */
.L_x_59923:
[----:B------:R-:W-:Y:S05]  /*ad10*/  BSYNC B1 ;  /* 0x0000000000017941 */ /* 0x000fea0003800000 */
.L_x_59922:
[----:B------:R-:W-:Y:S01]  /*ad20*/  LEA R3, R0, 0x3b800000, 0x17 ;  /* 0x3b80000000037811 */ /* 0x000fe200078eb8ff */
[----:B------:R-:W-:-:S05]  /*ad30*/  IMAD.SHL.U32 R0, R2, 0x100000, RZ ;  /* 0x0010000002007824 */ /* 0x000fca00078e00ff */
[----:B------:R-:W-:-:S07]  /*ad40*/  LOP3.LUT R0, R3, R0, R4, 0xfe, !PT ;  /* 0x0000000003007212 */ /* 0x000fce00078efe04 */
.L_x_59921:
[----:B------:R-:W-:Y:S05]  /*ad50*/  BSYNC B0 ;  /* 0x0000000000007941 */ /* 0x000fea0003800000 */
.L_x_59920:
[----:B------:R-:W0:Y:S02]  /*ad60*/  F2I.FTZ.TRUNC.NTZ R0, R0 ;  /* 0x0000000000007305 */ /* 0x000e24000021f100 */
[----:B0-----:R-:W-:Y:S01]  /*ad70*/  PRMT R22, R0, 0x7610, R22 ;  /* 0x0000761000167816 */ /* 0x001fe20000000016 */
[----:B------:R-:W-:Y:S06]  /*ad80*/  BRA `(.L_x_59905) ;  /* 0x0000000400107947 */ /* 0x000fec0003800000 */
.L_x_59918:
        /* <DEDUP_REMOVED lines=21> */
.L_x_59927:
[----:B------:R-:W-:Y:S05]  /*aee0*/  BSYNC B1 ;  /* 0x0000000000017941 */ /* 0x000fea0003800000 */
.L_x_59926:
[----:B------:R-:W-:Y:S01]  /*aef0*/  LEA R3, R0, 0x37800000, 0x17 ;  /* 0x3780000000037811 */ /* 0x000fe200078eb8ff */
[----:B------:R-:W-:-:S05]  /*af00*/  IMAD.SHL.U32 R0, R2, 0x200000, RZ ;  /* 0x0020000002007824 */ /* 0x000fca00078e00ff */
[----:B------:R-:W-:-:S07]  /*af10*/  LOP3.LUT R0, R3, R0, R4, 0xfe, !PT ;  /* 0x0000000003007212 */ /* 0x000fce00078efe04 */
.L_x_59925:
[----:B------:R-:W-:Y:S05]  /*af20*/  BSYNC B0 ;  /* 0x0000000000007941 */ /* 0x000fea0003800000 */
.L_x_59924:
[----:B------:R-:W0:Y:S02]  /*af30*/  F2I.FTZ.TRUNC.NTZ R0, R0 ;  /* 0x0000000000007305 */ /* 0x000e24000021f100 */
[----:B0-----:R-:W-:Y:S01]  /*af40*/  PRMT R22, R0, 0x7610, R22 ;  /* 0x0000761000167816 */ /* 0x001fe20000000016 */
[----:B------:R-:W-:Y:S06]  /*af50*/  BRA `(.L_x_59905) ;  /* 0x00000000009c7947 */ /* 0x000fec0003800000 */
.L_x_59917:
        /* <DEDUP_REMOVED lines=14> */
.L_x_59931:
[----:B------:R-:W-:Y:S05]  /*b040*/  BSYNC B0 ;  /* 0x0000000000007941 */ /* 0x000fea0003800000 */
.L_x_59930:
[----:B------:R-:W0:Y:S02]  /*b050*/  F2I.FTZ.TRUNC.NTZ R0, R0 ;  /* 0x0000000000007305 */ /* 0x000e24000021f100 */
[----:B0-----:R-:W-:Y:S01]  /*b060*/  PRMT R22, R0, 0x7610, R22 ;  /* 0x0000761000167816 */ /* 0x001fe20000000016 */
[----:B------:R-:W-:Y:S06]  /*b070*/  BRA `(.L_x_59905) ;  /* 0x0000000000547947 */ /* 0x000fec0003800000 */
.L_x_59904:
        /* <DEDUP_REMOVED lines=16> */
.L_x_59932:
[----:B------:R-:W-:Y:S01]  /*b180*/  PRMT R22, RZ, 0x7610, R22 ;  /* 0x00007610ff167816 */ /* 0x000fe20000000016 */
[----:B------:R-:W-:Y:S06]  /*b190*/  BRA `(.L_x_59905) ;  /* 0x00000000000c7947 */ /* 0x000fec0003800000 */
.L_x_59929:
[----:B------:R2:W5:Y:S01]  /*b1a0*/  LDG.E.U16 R22, desc[UR36][R2.64] ;  /* 0x0000002402167981 */ /* 0x000562000c1e1500 */
[----:B------:R-:W-:Y:S05]  /*b1b0*/  BRA `(.L_x_59905) ;  /* 0x0000000000047947 */ /* 0x000fea0003800000 */
.L_x_59928:
[----:B------:R1:W5:Y:S02]  /*b1c0*/  LDG.E.U16 R22, desc[UR36][R2.64] ;  /* 0x0000002402167981 */ /* 0x000364000c1e1500 */
.L_x_59905:
        /* <DEDUP_REMOVED lines=17> */
.L_x_59936:
[----:B------:R0:W5:Y:S01]  /*b2e0*/  LDG.E.U8 R0, desc[UR36][R2.64] ;  /* 0x0000002402007981 */ /* 0x000162000c1e1100 */
[----:B------:R-:W-:Y:S05]  /*b2f0*/  BRA `(.L_x_59938) ;  /* 0x0000000c00547947 */ /* 0x000fea0003800000 */
.L_x_59935:
        /* <DEDUP_REMOVED lines=8> */
.L_x_59940:
[----:B------:R0:W5:Y:S01]  /*b380*/  LDG.E.U16 R0, desc[UR36][R2.64] ;  /* 0x0000002402007981 */ /* 0x000162000c1e1500 */
[----:B------:R-:W-:Y:S05]  /*b390*/  BRA `(.L_x_59938) ;  /* 0x0000000c002c7947 */ /* 0x000fea0003800000 */
.L_x_59939:
[----:B------:R0:W5:Y:S01]  /*b3a0*/  LDG.E.U16 R0, desc[UR36][R2.64] ;  /* 0x0000002402007981 */ /* 0x000162000c1e1500 */
[----:B------:R-:W-:Y:S05]  /*b3b0*/  BRA `(.L_x_59938) ;  /* 0x0000000c00247947 */ /* 0x000fea0003800000 */
.L_x_59934:
[----:B------:R-:W-:-:S13]  /*b3c0*/  ISETP.GT.AND P0, PT, R0, 0x6, PT ;  /* 0x000000060000780c */ /* 0x000fda0003f04270 */
[----:B------:R-:W-:Y:S05]  /*b3d0*/  @P0 BRA `(.L_x_59941) ;  /* 0x0000000000300947 */ /* 0x000fea0003800000 */
[----:B------:R-:W-:-:S13]  /*b3e0*/  ISETP.NE.AND P0, PT, R0, 0x5, PT ;  /* 0x000000050000780c */ /* 0x000fda0003f05270 */
[----:B------:R-:W-:Y:S05]  /*b3f0*/  @!P0 BRA `(.L_x_59942) ;  /* 0x0000000000148947 */ /* 0x000fea0003800000 */
[----:B------:R-:W-:-:S13]  /*b400*/  ISETP.NE.AND P0, PT, R0, 0x6, PT ;  /* 0x000000060000780c */ /* 0x000fda0003f05270 */
[----:B------:R-:W-:Y:S05]  /*b410*/  @P0 BRA `(.L_x_59937) ;  /* 0x0000000800b80947 */ /* 0x000fea0003800000 */
[----:B------:R-:W2:Y:S02]  /*b420*/  LDG.E R2, desc[UR36][R2.64] ;  /* 0x0000002402027981 */ /* 0x000ea4000c1e1900 */
[----:B--2---:R4:W0:Y:S01]  /*b430*/  F2I.FTZ.TRUNC.NTZ R0, R2 ;  /* 0x0000000200007305 */ /* 0x004822000021f100 */
[----:B------:R-:W-:Y:S05]  /*b440*/  BRA `(.L_x_59938) ;  /* 0x0000000c00007947 */ /* 0x000fea0003800000 */
.L_x_59942:
[----:B------:R-:W2:Y:S02]  /*b450*/  LDG.E.U16 R4, desc[UR36][R2.64] ;  /* 0x0000002402047981 */ /* 0x000ea4000c1e1500 */
[----:B--2---:R-:W-:-:S06]  /*b460*/  HADD2.F32 R4, -RZ, R4.H0_H0 ;  /* 0x20000004ff047230 */ /* 0x004fcc0000004100 */
[----:B------:R-:W0:Y:S02]  /*b470*/  F2I.FTZ.TRUNC.NTZ R4, R4 ;  /* 0x0000000400047305 */ /* 0x000e24000021f100 */
[----:B0-----:R-:W-:Y:S01]  /*b480*/  PRMT R0, R4, 0x7610, R0 ;  /* 0x0000761004007816 */ /* 0x001fe20000000000 */
[----:B------:R-:W-:Y:S06]  /*b490*/  BRA `(.L_x_59938) ;  /* 0x0000000800ec7947 */ /* 0x000fec0003800000 */
.L_x_59941:
        /* <DEDUP_REMOVED lines=9> */
.L_x_59944:
[----:B------:R-:W2:Y:S02]  /*b530*/  LDG.E.U16 R2, desc[UR36][R2.64] ;  /* 0x0000002402027981 */ /* 0x000ea4000c1e1500 */
[----:B--2---:R-:W-:-:S06]  /*b540*/  HADD2.F32 R4, -RZ, R2.H0_H0 ;  /* 0x20000002ff047230 */ /* 0x004fcc0000004100 */
[----:B------:R-:W0:Y:S02]  /*b550*/  F2I.FTZ.TRUNC.NTZ R4, R4 ;  /* 0x0000000400047305 */ /* 0x000e24000021f100 */
[----:B0-----:R-:W-:Y:S01]  /*b560*/  PRMT R0, R4, 0x7610, R0 ;  /* 0x0000761004007816 */ /* 0x001fe20000000000 */
[----:B------:R-:W-:Y:S06]  /*b570*/  BRA `(.L_x_59938) ;  /* 0x0000000800b47947 */ /* 0x000fec0003800000 */
.L_x_59943:
[----:B------:R-:W2:Y:S02]  /*b580*/  LDG.E.64 R2, desc[UR36][R2.64] ;  /* 0x0000002402027981 */ /* 0x000ea4000c1e1b00 */
[----:B--2---:R0:W1:Y:S01]  /*b590*/  F2I.F64.TRUNC R0, R2 ;  /* 0x0000000200007311 */ /* 0x004062000030d100 */
[----:B------:R-:W-:Y:S05]  /*b5a0*/  BRA `(.L_x_59938) ;  /* 0x0000000800a87947 */ /* 0x000fea0003800000 */
.L_x_59933:
        /* <DEDUP_REMOVED lines=12> */
.L_x_59947:
[----:B------:R-:W2:Y:S02]  /*b670*/  LDG.E.64 R2, desc[UR36][R2.64] ;  /* 0x0000002402027981 */ /* 0x000ea4000c1e1b00 */
[----:B--2---:R0:W1:Y:S01]  /*b680*/  F2I.F64.TRUNC R0, R2 ;  /* 0x0000000200007311 */ /* 0x004062000030d100 */
[----:B------:R-:W-:Y:S05]  /*b690*/  BRA `(.L_x_59938) ;  /* 0x00000008006c7947 */ /* 0x000fea0003800000 */
.L_x_59946:
        /* <DEDUP_REMOVED lines=28> */
.L_x_59949:
        /* <DEDUP_REMOVED lines=15> */
.L_x_59948:
[----:B------:R-:W2:Y:S02]  /*b950*/  LDG.E.U16 R4, desc[UR36][R2.64] ;  /* 0x0000002402047981 */ /* 0x000ea4000c1e1500 */
[----:B--2---:R-:W-:-:S06]  /*b960*/  IMAD.U32 R4, R4, 0x10000, RZ ;  /* 0x0001000004047824 */ /* 0x004fcc00078e00ff */
[----:B------:R-:W0:Y:S02]  /*b970*/  F2I.FTZ.TRUNC.NTZ R4, R4 ;  /* 0x0000000400047305 */ /* 0x000e24000021f100 */
[----:B0-----:R-:W-:Y:S01]  /*b980*/  PRMT R0, R4, 0x7610, R0 ;  /* 0x0000761004007816 */ /* 0x001fe20000000000 */
[----:B------:R-:W-:Y:S06]  /*b990*/  BRA `(.L_x_59938) ;  /* 0x0000000400ac7947 */ /* 0x000fec0003800000 */
.L_x_59945:
        /* <DEDUP_REMOVED lines=10> */
.L_x_59952:
        /* <DEDUP_REMOVED lines=21> */
.L_x_59956:
[----:B------:R-:W-:Y:S05]  /*bb90*/  BSYNC B1 ;  /* 0x0000000000017941 */ /* 0x000fea0003800000 */
.L_x_59955:
[----:B------:R-:W-:Y:S01]  /*bba0*/  IMAD.SHL.U32 R2, R2, 0x100000, RZ ;  /* 0x0010000002027824 */ /* 0x000fe200078e00ff */
[----:B------:R-:W-:-:S04]  /*bbb0*/  LEA R3, R0, 0x3b800000, 0x17 ;  /* 0x3b80000000037811 */ /* 0x000fc800078eb8ff */
[----:B------:R-:W-:-:S07]  /*bbc0*/  LOP3.LUT R4, R3, R2, R4, 0xfe, !PT ;  /* 0x0000000203047212 */ /* 0x000fce00078efe04 */
.L_x_59954:
[----:B------:R-:W-:Y:S05]  /*bbd0*/  BSYNC B0 ;  /* 0x0000000000007941 */ /* 0x000fea0003800000 */
.L_x_59953:
[----:B------:R-:W0:Y:S02]  /*bbe0*/  F2I.FTZ.TRUNC.NTZ R4, R4 ;  /* 0x0000000400047305 */ /* 0x000e24000021f100 */
[----:B0-----:R-:W-:Y:S01]  /*bbf0*/  PRMT R0, R4, 0x7610, R0 ;  /* 0x0000761004007816 */ /* 0x001fe20000000000 */
[----:B------:R-:W-:Y:S06]  /*bc00*/  BRA `(.L_x_59938) ;  /* 0x0000000400107947 */ /* 0x000fec0003800000 */
.L_x_59951:
        /* <DEDUP_REMOVED lines=21> */
.L_x_59960:
[----:B------:R-:W-:Y:S05]  /*bd60*/  BSYNC B1 ;  /* 0x0000000000017941 */ /* 0x000fea0003800000 */
.L_x_59959:
[----:B------:R-:W-:Y:S01]  /*bd70*/  IMAD.SHL.U32 R2, R2, 0x200000, RZ ;  /* 0x0020000002027824 */ /* 0x000fe200078e00ff */
[----:B------:R-:W-:-:S04]  /*bd80*/  LEA R3, R0, 0x37800000, 0x17 ;  /* 0x3780000000037811 */ /* 0x000fc800078eb8ff */
[----:B------:R-:W-:-:S07]  /*bd90*/  LOP3.LUT R4, R3, R2, R4, 0xfe, !PT ;  /* 0x0000000203047212 */ /* 0x000fce00078efe04 */
.L_x_59958:
[----:B------:R-:W-:Y:S05]  /*bda0*/  BSYNC B0 ;  /* 0x0000000000007941 */ /* 0x000fea0003800000 */
.L_x_59957:
[----:B------:R-:W0:Y:S02]  /*bdb0*/  F2I.FTZ.TRUNC.NTZ R4, R4 ;  /* 0x0000000400047305 */ /* 0x000e24000021f100 */
[----:B0-----:R-:W-:Y:S01]  /*bdc0*/  PRMT R0, R4, 0x7610, R0 ;  /* 0x0000761004007816 */ /* 0x001fe20000000000 */
[----:B------:R-:W-:Y:S06]  /*bdd0*/  BRA `(.L_x_59938) ;  /* 0x00000000009c7947 */ /* 0x000fec0003800000 */
.L_x_59950:
        /* <DEDUP_REMOVED lines=14> */
.L_x_59964:
[----:B------:R-:W-:Y:S05]  /*bec0*/  BSYNC B0 ;  /* 0x0000000000007941 */ /* 0x000fea0003800000 */
.L_x_59963:
[----:B------:R-:W0:Y:S02]  /*bed0*/  F2I.FTZ.TRUNC.NTZ R4, R4 ;  /* 0x0000000400047305 */ /* 0x000e24000021f100 */
[----:B0-----:R-:W-:Y:S01]  /*bee0*/  PRMT R0, R4, 0x7610, R0 ;  /* 0x0000761004007816 */ /* 0x001fe20000000000 */
[----:B------:R-:W-:Y:S06]  /*bef0*/  BRA `(.L_x_59938) ;  /* 0x0000000000547947 */ /* 0x000fec0003800000 */
.L_x_59937:
        /* <DEDUP_REMOVED lines=16> */
.L_x_59965:
[----:B------:R-:W-:Y:S01]  /*c000*/  PRMT R0, RZ, 0x7610, R0 ;  /* 0x00007610ff007816 */ /* 0x000fe20000000000 */
[----:B------:R-:W-:Y:S06]  /*c010*/  BRA `(.L_x_59938) ;  /* 0x00000000000c7947 */ /* 0x000fec0003800000 */
.L_x_59962:
[----:B------:R0:W5:Y:S01]  /*c020*/  LDG.E.U16 R0, desc[UR36][R2.64] ;  /* 0x0000002402007981 */ /* 0x000162000c1e1500 */
[----:B------:R-:W-:Y:S05]  /*c030*/  BRA `(.L_x_59938) ;  /* 0x0000000000047947 */ /* 0x000fea0003800000 */
.L_x_59961:
[----:B------:R0:W5:Y:S02]  /*c040*/  LDG.E.U16 R0, desc[UR36][R2.64] ;  /* 0x0000002402007981 */ /* 0x000164000c1e1500 */
.L_x_59938:
        /* <DEDUP_REMOVED lines=25> */
.L_x_59970:
        /* <DEDUP_REMOVED lines=21> */
.L_x_59969:
[----:B------:R-:W-:Y:S05]  /*c330*/  BSYNC B1 ;  /* 0x0000000000017941 */ /* 0x000fea0003800000 */
.L_x_59968:
[----:B------:R-:W-:Y:S05]  /*c340*/  BRA `(.L_x_59971) ;  /* 0x0000000000287947 */ /* 0x000fea0003800000 */
.L_x_59967:
        /* <DEDUP_REMOVED lines=10> */
.L_x_59971:
[----:B------:R-:W-:Y:S05]  /*c3f0*/  BSYNC B0 ;  /* 0x0000000000007941 */ /* 0x000fea0003800000 */
.L_x_59966:
        /* <DEDUP_REMOVED lines=14> */
.L_x_59975:
[----:B------:R0:W-:Y:S01]  /*c4e0*/  STG.E.U8 desc[UR36][R16.64], R3 ;  /* 0x0000000310007986 */ /* 0x0001e2000c101124 */
[----:B------:R-:W-:Y:S05]  /*c4f0*/  BRA `(.L_x_59977) ;  /* 0x0000000c00707947 */ /* 0x000fea0003800000 */
.L_x_59974:
        /* <DEDUP_REMOVED lines=11> */
.L_x_59979:
[----:B------:R-:W-:-:S05]  /*c5b0*/  PRMT R3, R3, 0x9910, RZ ;  /* 0x0000991003037816 */ /* 0x000fca00000000ff */
[----:B------:R0:W-:Y:S01]  /*c5c0*/  STG.E desc[UR36][R16.64], R3 ;  /* 0x0000000310007986 */ /* 0x0001e2000c101924 */
[----:B------:R-:W-:Y:S05]  /*c5d0*/  BRA `(.L_x_59977) ;  /* 0x0000000c00387947 */ /* 0x000fea0003800000 */
.L_x_59978:
[----:B------:R0:W-:Y:S01]  /*c5e0*/  STG.E.U16 desc[UR36][R16.64], R3 ;  /* 0x0000000310007986 */ /* 0x0001e2000c101524 */
[----:B------:R-:W-:Y:S05]  /*c5f0*/  BRA `(.L_x_59977) ;  /* 0x0000000c00307947 */ /* 0x000fea0003800000 */
.L_x_59973:
        /* <DEDUP_REMOVED lines=9> */
.L_x_59981:
[----:B------:R-:W0:Y:S02]  /*c690*/  I2F.S16 R0, R3 ;  /* 0x0000000300007306 */ /* 0x000e240000101400 */
[----:B0-----:R-:W-:-:S05]  /*c6a0*/  F2FP.F16.F32.PACK_AB R0, RZ, R0 ;  /* 0x00000000ff00723e */ /* 0x001fca00000000ff */
[----:B------:R4:W-:Y:S01]  /*c6b0*/  STG.E.U16 desc[UR36][R16.64], R0 ;  /* 0x0000000010007986 */ /* 0x0009e2000c101524 */
[----:B------:R-:W-:Y:S05]  /*c6c0*/  BRA `(.L_x_59977) ;  /* 0x0000000800fc7947 */ /* 0x000fea0003800000 */
.L_x_59980:
        /* <DEDUP_REMOVED lines=10> */
.L_x_59983:
[----:B------:R-:W0:Y:S02]  /*c770*/  I2F.S16 R3, R3 ;  /* 0x0000000300037306 */ /* 0x000e240000101400 */
[----:B0-----:R-:W-:-:S04]  /*c780*/  F2FP.F16.F32.PACK_AB R3, RZ, R3 ;  /* 0x00000003ff03723e */ /* 0x001fc800000000ff */
[----:B------:R-:W-:-:S05]  /*c790*/  PRMT R3, R3, 0x5410, RZ ;  /* 0x0000541003037816 */ /* 0x000fca00000000ff */
[----:B------:R2:W-:Y:S01]  /*c7a0*/  STG.E desc[UR36][R16.64], R3 ;  /* 0x0000000310007986 */ /* 0x0005e2000c101924 */
[----:B------:R-:W-:Y:S05]  /*c7b0*/  BRA `(.L_x_59977) ;  /* 0x0000000800c07947 */ /* 0x000fea0003800000 */
.L_x_59982:
[----:B------:R-:W0:Y:S02]  /*c7c0*/  I2F.F64.S16 R2, R3 ;  /* 0x0000000300027312 */ /* 0x000e240000101c00 */
[----:B0-----:R0:W-:Y:S01]  /*c7d0*/  STG.E.64 desc[UR36][R16.64], R2 ;  /* 0x0000000210007986 */ /* 0x0011e2000c101b24 */
[----:B------:R-:W-:Y:S05]  /*c7e0*/  BRA `(.L_x_59977) ;  /* 0x0000000800b47947 */ /* 0x000fea0003800000 */
.L_x_59972:
        /* <DEDUP_REMOVED lines=13> */
.L_x_59986:
[----:B------:R-:W0:Y:S01]  /*c8c0*/  I2F.F64.S16 R4, R3 ;  /* 0x0000000300047312 */ /* 0x000e220000101c00 */
[----:B------:R-:W-:-:S05]  /*c8d0*/  CS2R R6, SRZ ;  /* 0x0000000000067805 */ /* 0x000fca000001ff00 */
[----:B0-----:R0:W-:Y:S01]  /*c8e0*/  STG.E.128 desc[UR36][R16.64], R4 ;  /* 0x0000000410007986 */ /* 0x0011e2000c101d24 */
[----:B------:R-:W-:Y:S05]  /*c8f0*/  BRA `(.L_x_59977) ;  /* 0x0000000800707947 */ /* 0x000fea0003800000 */
.L_x_59985:
        /* <DEDUP_REMOVED lines=21> */
.L_x_59990:
[----:B------:R-:W-:Y:S05]  /*ca50*/  BSYNC B0 ;  /* 0x0000000000007941 */ /* 0x000fea0003800000 */
.L_x_59989:
[----:B------:R-:W-:-:S05]  /*ca60*/  LOP3.LUT R5, R0, R5, RZ, 0xfc, !PT ;  /* 0x0000000500057212 */ /* 0x000fca00078efcff */
[----:B------:R0:W-:Y:S01]  /*ca70*/  STG.E.U8 desc[UR36][R16.64], R5 ;  /* 0x0000000510007986 */ /* 0x0001e2000c101124 */
[----:B------:R-:W-:Y:S05]  /*ca80*/  BRA `(.L_x_59977) ;  /* 0x00000008000c7947 */ /* 0x000fea0003800000 */
.L_x_59988:
        /* <DEDUP_REMOVED lines=13> */
.L_x_59992:
[----:B------:R-:W-:Y:S01]  /*cb60*/  IMAD.MOV.U32 R0, RZ, RZ, 0x7f ;  /* 0x0000007fff007424 */ /* 0x000fe200078e00ff */
[----:B------:R-:W-:-:S04]  /*cb70*/  ISETP.GT.U32.AND P0, PT, R2, 0x7f800000, PT ;  /* 0x7f8000000200780c */ /* 0x000fc80003f04070 */
[----:B------:R-:W-:-:S09]  /*cb80*/  SEL R0, R0, 0x7c, P0 ;  /* 0x0000007c00007807 */ /* 0x000fd20000000000 */
.L_x_59993:
[----:B------:R-:W-:Y:S05]  /*cb90*/  BSYNC B0 ;  /* 0x0000000000007941 */ /* 0x000fea0003800000 */
.L_x_59991:
[----:B------:R-:W-:-:S04]  /*cba0*/  LOP3.LUT R2, R3, 0x80000000, RZ, 0xc0, !PT ;  /* 0x8000000003027812 */ /* 0x000fc800078ec0ff */
[----:B------:R-:W-:-:S04]  /*cbb0*/  SHF.R.U32.HI R3, RZ, 0x18, R2 ;  /* 0x00000018ff037819 */ /* 0x000fc80000011602 */
[----:B------:R-:W-:-:S05]  /*cbc0*/  LOP3.LUT R3, R0, R3, RZ, 0xfc, !PT ;  /* 0x0000000300037212 */ /* 0x000fca00078efcff */
[----:B------:R0:W-:Y:S01]  /*cbd0*/  STG.E.U8 desc[UR36][R16.64], R3 ;  /* 0x0000000310007986 */ /* 0x0001e2000c101124 */
[----:B------:R-:W-:Y:S05]  /*cbe0*/  BRA `(.L_x_59977) ;  /* 0x0000000400b47947 */ /* 0x000fea0003800000 */
.L_x_59987:
[----:B------:R-:W0:Y:S02]  /*cbf0*/  I2F.S16 R0, R3 ;  /* 0x0000000300007306 */ /* 0x000e240000101400 */
[----:B0-----:R-:W-:-:S05]  /*cc00*/  F2FP.BF16.F32.PACK_AB R0, RZ, R0 ;  /* 0x00000000ff00723e */ /* 0x001fca00000010ff */
[----:B------:R0:W-:Y:S01]  /*cc10*/  STG.E.U16 desc[UR36][R16.64], R0 ;  /* 0x0000000010007986 */ /* 0x0001e2000c101524 */
[----:B------:R-:W-:Y:S05]  /*cc20*/  BRA `(.L_x_59977) ;  /* 0x0000000400a47947 */ /* 0x000fea0003800000 */
.L_x_59984:
        /* <DEDUP_REMOVED lines=10> */
.L_x_59996:
        /* <DEDUP_REMOVED lines=17> */
.L_x_59999:
[----:B------:R-:W-:-:S04]  /*cde0*/  LOP3.LUT R2, R3, 0x80000000, RZ, 0xc0, !PT ;  /* 0x8000000003027812 */ /* 0x000fc800078ec0ff */
[----:B------:R-:W-:-:S04]  /*cdf0*/  SHF.R.U32.HI R3, RZ, 0x18, R2 ;  /* 0x00000018ff037819 */ /* 0x000fc80000011602 */
[----:B------:R-:W-:-:S04]  /*ce00*/  LOP3.LUT R0, R0, R3, RZ, 0xfc, !PT ;  /* 0x0000000300007212 */ /* 0x000fc800078efcff */
[----:B------:R-:W-:-:S07]  /*ce10*/  PRMT R8, R0, 0x7610, R8 ;  /* 0x0000761000087816 */ /* 0x000fce0000000008 */
.L_x_59998:
[----:B------:R-:W-:Y:S05]  /*ce20*/  BSYNC B0 ;  /* 0x0000000000007941 */ /* 0x000fea0003800000 */
.L_x_59997:
[----:B------:R0:W-:Y:S01]  /*ce30*/  STG.E.U8 desc[UR36][R16.64], R8 ;  /* 0x0000000810007986 */ /* 0x0001e2000c101124 */
[----:B------:R-:W-:Y:S05]  /*ce40*/  BRA `(.L_x_59977) ;  /* 0x00000004001c7947 */ /* 0x000fea0003800000 */
.L_x_59995:
        /* <DEDUP_REMOVED lines=17> */
.L_x_60002:
[----:B------:R-:W-:-:S04]  /*cf60*/  LOP3.LUT R2, R3, 0x80000000, RZ, 0xc0, !PT ;  /* 0x8000000003027812 */ /* 0x000fc800078ec0ff */
[----:B------:R-:W-:-:S04]  /*cf70*/  SHF.R.U32.HI R3, RZ, 0x18, R2 ;  /* 0x00000018ff037819 */ /* 0x000fc80000011602 */
[----:B------:R-:W-:-:S04]  /*cf80*/  LOP3.LUT R0, R0, R3, RZ, 0xfc, !PT ;  /* 0x0000000300007212 */ /* 0x000fc800078efcff */
[----:B------:R-:W-:-:S07]  /*cf90*/  PRMT R8, R0, 0x7610, R8 ;  /* 0x0000761000087816 */ /* 0x000fce0000000008 */
.L_x_60001:
[----:B------:R-:W-:Y:S05]  /*cfa0*/  BSYNC B0 ;  /* 0x0000000000007941 */ /* 0x000fea0003800000 */
.L_x_60000:
[----:B------:R0:W-:Y:S01]  /*cfb0*/  STG.E.U8 desc[UR36][R16.64], R8 ;  /* 0x0000000810007986 */ /* 0x0001e2000c101124 */
[----:B------:R-:W-:Y:S05]  /*cfc0*/  BRA `(.L_x_59977) ;  /* 0x0000000000bc7947 */ /* 0x000fea0003800000 */
.L_x_59994:
        /* <DEDUP_REMOVED lines=23> */
.L_x_59976:
        /* <DEDUP_REMOVED lines=16> */
.L_x_60005:
[----:B------:R-:W-:Y:S05]  /*d240*/  BRA `(.L_x_59977) ;  /* 0x00000000001c7947 */ /* 0x000fea0003800000 */
.L_x_60004:
[----:B------:R-:W-:-:S05]  /*d250*/  PRMT R3, R3, 0x9910, RZ ;  /* 0x0000991003037816 */ /* 0x000fca00000000ff */
[----:B------:R-:W-:-:S05]  /*d260*/  IMAD.MOV.U32 R2, RZ, RZ, R3 ;  /* 0x000000ffff027224 */ /* 0x000fca00078e0003 */
[----:B------:R-:W-:-:S05]  /*d270*/  SHF.R.S32.HI R3, RZ, 0x1f, R2 ;  /* 0x0000001fff037819 */ /* 0x000fca0000011402 */
[----:B------:R0:W-:Y:S01]  /*d280*/  STG.E.64 desc[UR36][R16.64], R2 ;  /* 0x0000000210007986 */ /* 0x0001e2000c101b24 */
[----:B------:R-:W-:Y:S05]  /*d290*/  BRA `(.L_x_59977) ;  /* 0x0000000000087947 */ /* 0x000fea0003800000 */
.L_x_60003:
[----:B------:R-:W-:-:S05]  /*d2a0*/  PRMT R3, R3, 0x9910, RZ ;  /* 0x0000991003037816 */ /* 0x000fca00000000ff */
[----:B------:R0:W-:Y:S02]  /*d2b0*/  STG.E desc[UR36][R16.64], R3 ;  /* 0x0000000310007986 */ /* 0x0001e4000c101924 */
.L_x_59977:
[----:B------:R-:W-:-:S07]  /*d2c0*/  VIADD R19, R19, 0x80 ;  /* 0x0000008013137836 */ /* 0x000fce0000000000 */
.L_x_59898:
[----:B------:R-:W-:Y:S05]  /*d2d0*/  BSYNC B6 ;  /* 0x0000000000067941 */ /* 0x000fea0003800000 */
.L_x_59897:
[----:B------:R-:W-:Y:S02]  /*d2e0*/  ULDC UR4, c[0x0][0x210] ;  /* 0x0000840000047ab9 */ /* 0x000fe40000000800 */
[----:B------:R-:W-:-:S13]  /*d2f0*/  ISETP.GE.AND P0, PT, R19, UR4, PT ;  /* 0x0000000413007c0c */ /* 0x000fda000bf06270 */
[----:B------:R-:W-:Y:S05]  /*d300*/  @P0 EXIT ;  /* 0x000000000000094d */ /* 0x000fea0003800000 */
[----:B0-----:R-:W0:Y:S01]  /*d310*/  LDC R6, c[0x0][0x218] ;  /* 0x00008600ff067b82 */ /* 0x001e220000000800 */
[----:B------:R-:W-:Y:S02]  /*d320*/  IMAD.MOV.U32 R18, RZ, RZ, RZ ;  /* 0x000000ffff127224 */ /* 0x000fe400078e00ff */
[----:B----4-:R-:W-:Y:S02]  /*d330*/  IMAD.MOV.U32 R0, RZ, RZ, RZ ;  /* 0x000000ffff007224 */ /* 0x010fe400078e00ff */
[----:B-123--:R-:W-:Y:S01]  /*d340*/  IMAD.MOV.U32 R16, RZ, RZ, RZ ;  /* 0x000000ffff107224 */ /* 0x00efe200078e00ff */
        /* <DEDUP_REMOVED lines=350> */
.L_x_60006:
        /* <DEDUP_REMOVED lines=20> */
.L_x_60010:
[----:B------:R1:W5:Y:S01]  /*ea70*/  LDG.E.U8 R19, desc[UR36][R2.64] ;  /* 0x0000002402137981 */ /* 0x000362000c1e1100 */
[----:B------:R-:W-:Y:S05]  /*ea80*/  BRA `(.L_x_60012) ;  /* 0x0000000c00547947 */ /* 0x000fea0003800000 */
.L_x_60009:
        /* <DEDUP_REMOVED lines=8> */
.L_x_60014:
[----:B------:R3:W5:Y:S01]  /*eb10*/  LDG.E.U16 R19, desc[UR36][R2.64] ;  /* 0x0000002402137981 */ /* 0x000762000c1e1500 */
[----:B------:R-:W-:Y:S05]  /*eb20*/  BRA `(.L_x_60012) ;  /* 0x0000000c002c7947 */ /* 0x000fea0003800000 */
.L_x_60013:
[----:B------:R4:W5:Y:S01]  /*eb30*/  LDG.E.U16 R19, desc[UR36][R2.64] ;  /* 0x0000002402137981 */ /* 0x000962000c1e1500 */
[----:B------:R-:W-:Y:S05]  /*eb40*/  BRA `(.L_x_60012) ;  /* 0x0000000c00247947 */ /* 0x000fea0003800000 */
.L_x_60008:
        /* <DEDUP_REMOVED lines=9> */
.L_x_60016:
[----:B------:R-:W2:Y:S02]  /*ebe0*/  LDG.E.U16 R0, desc[UR36][R2.64] ;  /* 0x0000002402007981 */ /* 0x000ea4000c1e1500 */
[----:B--2---:R-:W-:-:S06]  /*ebf0*/  HADD2.F32 R0, -RZ, R0.H0_H0 ;  /* 0x20000000ff007230 */ /* 0x004fcc0000004100 */
[----:B------:R-:W0:Y:S02]  /*ec00*/  F2I.FTZ.TRUNC.NTZ R0, R0 ;  /* 0x0000000000007305 */ /* 0x000e24000021f100 */
[----:B0-----:R-:W-:Y:S01]  /*ec10*/  PRMT R19, R0, 0x7610, R19 ;  /* 0x0000761000137816 */ /* 0x001fe20000000013 */
[----:B------:R-:W-:Y:S06]  /*ec20*/  BRA `(.L_x_60012) ;  /* 0x0000000800ec7947 */ /* 0x000fec0003800000 */
.L_x_60015:
        /* <DEDUP_REMOVED lines=9> */
.L_x_60018:
[----:B------:R-:W2:Y:S02]  /*ecc0*/  LDG.E.U16 R2, desc[UR36][R2.64] ;  /* 0x0000002402027981 */ /* 0x000ea4000c1e1500 */
[----:B--2---:R-:W-:-:S06]  /*ecd0*/  HADD2.F32 R0, -RZ, R2.H0_H0 ;  /* 0x20000002ff007230 */ /* 0x004fcc0000004100 */
[----:B------:R-:W0:Y:S02]  /*ece0*/  F2I.FTZ.TRUNC.NTZ R0, R0 ;  /* 0x0000000000007305 */ /* 0x000e24000021f100 */
[----:B0-----:R-:W-:Y:S01]  /*ecf0*/  PRMT R19, R0, 0x7610, R19 ;  /* 0x0000761000137816 */ /* 0x001fe20000000013 */
[----:B------:R-:W-:Y:S06]  /*ed00*/  BRA `(.L_x_60012) ;  /* 0x0000000800b47947 */ /* 0x000fec0003800000 */
.L_x_60017:
[----:B------:R-:W2:Y:S02]  /*ed10*/  LDG.E.64 R2, desc[UR36][R2.64] ;  /* 0x0000002402027981 */ /* 0x000ea4000c1e1b00 */
[----:B--2---:R0:W1:Y:S01]  /*ed20*/  F2I.F64.TRUNC R19, R2 ;  /* 0x0000000200137311 */ /* 0x004062000030d100 */
[----:B------:R-:W-:Y:S05]  /*ed30*/  BRA `(.L_x_60012) ;  /* 0x0000000800a87947 */ /* 0x000fea0003800000 */
.L_x_60007:
        /* <DEDUP_REMOVED lines=12> */
.L_x_60021:
[----:B------:R-:W2:Y:S02]  /*ee00*/  LDG.E.64 R2, desc[UR36][R2.64] ;  /* 0x0000002402027981 */ /* 0x000ea4000c1e1b00 */
[----:B--2---:R0:W1:Y:S01]  /*ee10*/  F2I.F64.TRUNC R19, R2 ;  /* 0x0000000200137311 */ /* 0x004062000030d100 */
[----:B------:R-:W-:Y:S05]  /*ee20*/  BRA `(.L_x_60012) ;  /* 0x00000008006c7947 */ /* 0x000fea0003800000 */
.L_x_60020:
        /* <DEDUP_REMOVED lines=28> */
.L_x_60023:
        /* <DEDUP_REMOVED lines=15> */
.L_x_60022:
[----:B------:R-:W2:Y:S02]  /*f0e0*/  LDG.E.U16 R0, desc[UR36][R2.64] ;  /* 0x0000002402007981 */ /* 0x000ea4000c1e1500 */
[----:B--2---:R-:W-:-:S06]  /*f0f0*/  IMAD.U32 R0, R0, 0x10000, RZ ;  /* 0x0001000000007824 */ /* 0x004fcc00078e00ff */
[----:B------:R-:W0:Y:S02]  /*f100*/  F2I.FTZ.TRUNC.NTZ R0, R0 ;  /* 0x0000000000007305 */ /* 0x000e24000021f100 */
[----:B0-----:R-:W-:Y:S01]  /*f110*/  PRMT R19, R0, 0x7610, R19 ;  /* 0x0000761000137816 */ /* 0x001fe20000000013 */
[----:B------:R-:W-:Y:S06]  /*f120*/  BRA `(.L_x_60012) ;  /* 0x0000000400ac7947 */ /* 0x000fec0003800000 */
.L_x_60019:
        /* <DEDUP_REMOVED lines=10> */
.L_x_60026:
        /* <DEDUP_REMOVED lines=21> */
.L_x_60030:
[----:B------:R-:W-:Y:S05]  /*f320*/  BSYNC B1 ;  /* 0x0000000000017941 */ /* 0x000fea0003800000 */
.L_x_60029:
[----:B------:R-:W-:Y:S01]  /*f330*/  LEA R3, R0, 0x3b800000, 0x17 ;  /* 0x3b80000000037811 */ /* 0x000fe200078eb8ff */
[----:B------:R-:W-:-:S05]  /*f340*/  IMAD.SHL.U32 R0, R2, 0x100000, RZ ;  /* 0x0010000002007824 */ /* 0x000fca00078e00ff */
[----:B------:R-:W-:-:S07]  /*f350*/  LOP3.LUT R0, R3, R0, R4, 0xfe, !PT ;  /* 0x0000000003007212 */ /* 0x000fce00078efe04 */
.L_x_60028:
[----:B------:R-:W-:Y:S05]  /*f360*/  BSYNC B0 ;  /* 0x0000000000007941 */ /* 0x000fea0003800000 */
.L_x_60027:
[----:B------:R-:W0:Y:S02]  /*f370*/  F2I.FTZ.TRUNC.NTZ R0, R0 ;  /* 0x0000000000007305 */ /* 0x000e24000021f100 */
[----:B0-----:R-:W-:Y:S01]  /*f380*/  PRMT R19, R0, 0x7610, R19 ;  /* 0x0000761000137816 */ /* 0x001fe20000000013 */
[----:B------:R-:W-:Y:S06]  /*f390*/  BRA `(.L_x_60012) ;  /* 0x0000000400107947 */ /* 0x000fec0003800000 */
.L_x_60025:
        /* <DEDUP_REMOVED lines=21> */
.L_x_60034:
[----:B------:R-:W-:Y:S05]  /*f4f0*/  BSYNC B1 ;  /* 0x0000000000017941 */ /* 0x000fea0003800000 */
.L_x_60033:
[----:B------:R-:W-:Y:S01]  /*f500*/  LEA R3, R0, 0x37800000, 0x17 ;  /* 0x3780000000037811 */ /* 0x000fe200078eb8ff */
[----:B------:R-:W-:-:S05]  /*f510*/  IMAD.SHL.U32 R0, R2, 0x200000, RZ ;  /* 0x0020000002007824 */ /* 0x000fca00078e00ff */
[----:B------:R-:W-:-:S07]  /*f520*/  LOP3.LUT R0, R3, R0, R4, 0xfe, !PT ;  /* 0x0000000003007212 */ /* 0x000fce00078efe04 */
.L_x_60032:
[----:B------:R-:W-:Y:S05]  /*f530*/  BSYNC B0 ;  /* 0x0000000000007941 */ /* 0x000fea0003800000 */
.L_x_60031:
[----:B------:R-:W0:Y:S02]  /*f540*/  F2I.FTZ.TRUNC.NTZ R0, R0 ;  /* 0x0000000000007305 */ /* 0x000e24000021f100 */
[----:B0-----:R-:W-:Y:S01]  /*f550*/  PRMT R19, R0, 0x7610, R19 ;  /* 0x0000761000137816 */ /* 0x001fe20000000013 */
[----:B------:R-:W-:Y:S06]  /*f560*/  BRA `(.L_x_60012) ;  /* 0x00000000009c7947 */ /* 0x000fec0003800000 */
.L_x_60024:
        /* <DEDUP_REMOVED lines=14> */
.L_x_60038:
[----:B------:R-:W-:Y:S05]  /*f650*/  BSYNC B0 ;  /* 0x0000000000007941 */ /* 0x000fea0003800000 */
.L_x_60037:
[----:B------:R-:W0:Y:S02]  /*f660*/  F2I.FTZ.TRUNC.NTZ R0, R0 ;  /* 0x0000000000007305 */ /* 0x000e24000021f100 */
[----:B0-----:R-:W-:Y:S01]  /*f670*/  PRMT R19, R0, 0x7610, R19 ;  /* 0x0000761000137816 */ /* 0x001fe20000000013 */
[----:B------:R-:W-:Y:S06]  /*f680*/  BRA `(.L_x_60012) ;  /* 0x0000000000547947 */ /* 0x000fec0003800000 */
.L_x_60011:
        /* <DEDUP_REMOVED lines=16> */
.L_x_60039:
[----:B------:R-:W-:Y:S01]  /*f790*/  PRMT R19, RZ, 0x7610, R19 ;  /* 0x00007610ff137816 */ /* 0x000fe20000000013 */
[----:B------:R-:W-:Y:S06]  /*f7a0*/  BRA `(.L_x_60012) ;  /* 0x00000000000c7947 */ /* 0x000fec0003800000 */
.L_x_60036:
[----:B------:R0:W5:Y:S01]  /*f7b0*/  LDG.E.U16 R19, desc[UR36][R2.64] ;  /* 0x0000002402137981 */ /* 0x000162000c1e1500 */
[----:B------:R-:W-:Y:S05]  /*f7c0*/  BRA `(.L_x_60012) ;  /* 0x0000000000047947 */ /* 0x000fea0003800000 */
.L_x_60035:
[----:B------:R0:W5:Y:S02]  /*f7d0*/  LDG.E.U16 R19, desc[UR36][R2.64] ;  /* 0x0000002402137981 */ /* 0x000164000c1e1500 */
.L_x_60012:
[----:B------:R-:W0:Y:S01]  /*f7e0*/  LDC.U8 R4, c[0x0][0x49a] ;  /* 0x00012680ff047b82 */ /* 0x000e220000000000 */
[----:B------:R-:W-:Y:S02]  /*f7f0*/  ULDC.64 UR4, c[0x0][0x488] ;  /* 0x0001220000047ab9 */ /* 0x000fe40000000a00 */
[----:B01234-:R-:W-:-:S05]  /*f800*/  IADD3 R2, P0, R18, UR4, RZ ;  /* 0x0000000412027c10 */ /* 0x01ffca000ff1e0ff */
[----:B------:R-:W-:Y:S01]  /*f810*/  IMAD.X R3, RZ, RZ, UR5, P0 ;  /* 0x00000005ff037e24 */ /* 0x000fe200080e06ff */
        /* <DEDUP_REMOVED lines=13> */
.L_x_60043:
[----:B------:R1:W5:Y:S01]  /*f8f0*/  LDG.E.U8 R0, desc[UR36][R2.64] ;  /* 0x0000002402007981 */ /* 0x000362000c1e1100 */
[----:B------:R-:W-:Y:S05]  /*f900*/  BRA `(.L_x_60045) ;  /* 0x0000000c00547947 */ /* 0x000fea0003800000 */
.L_x_60042:
        /* <DEDUP_REMOVED lines=8> */
.L_x_60047:
[----:B------:R3:W5:Y:S01]  /*f990*/  LDG.E.U16 R0, desc[UR36][R2.64] ;  /* 0x0000002402007981 */ /* 0x000762000c1e1500 */
[----:B------:R-:W-:Y:S05]  /*f9a0*/  BRA `(.L_x_60045) ;  /* 0x0000000c002c7947 */ /* 0x000fea0003800000 */
.L_x_60046:
[----:B------:R2:W5:Y:S01]  /*f9b0*/  LDG.E.U16 R0, desc[UR36][R2.64] ;  /* 0x0000002402007981 */ /* 0x000562000c1e1500 */
[----:B------:R-:W-:Y:S05]  /*f9c0*/  BRA `(.L_x_60045) ;  /* 0x0000000c00247947 */ /* 0x000fea0003800000 */
.L_x_60041:
        /* <DEDUP_REMOVED lines=9> */
.L_x_60049:
[----:B------:R-:W2:Y:S02]  /*fa60*/  LDG.E.U16 R4, desc[UR36][R2.64] ;  /* 0x0000002402047981 */ /* 0x000ea4000c1e1500 */
[----:B--2---:R-:W-:-:S06]  /*fa70*/  HADD2.F32 R4, -RZ, R4.H0_H0 ;  /* 0x20000004ff047230 */ /* 0x004fcc0000004100 */
[----:B------:R-:W0:Y:S02]  /*fa80*/  F2I.FTZ.TRUNC.NTZ R4, R4 ;  /* 0x0000000400047305 */ /* 0x000e24000021f100 */
[----:B0-----:R-:W-:Y:S01]  /*fa90*/  PRMT R0, R4, 0x7610, R0 ;  /* 0x0000761004007816 */ /* 0x001fe20000000000 */
[----:B------:R-:W-:Y:S06]  /*faa0*/  BRA `(.L_x_60045) ;  /* 0x0000000800ec7947 */ /* 0x000fec0003800000 */
.L_x_60048:
        /* <DEDUP_REMOVED lines=9> */
.L_x_60051:
[----:B------:R-:W2:Y:S02]  /*fb40*/  LDG.E.U16 R2, desc[UR36][R2.64] ;  /* 0x0000002402027981 */ /* 0x000ea4000c1e1500 */
[----:B--2---:R-:W-:-:S06]  /*fb50*/  HADD2.F32 R4, -RZ, R2.H0_H0 ;  /* 0x20000002ff047230 */ /* 0x004fcc0000004100 */
[----:B------:R-:W0:Y:S02]  /*fb60*/  F2I.FTZ.TRUNC.NTZ R4, R4 ;  /* 0x0000000400047305 */ /* 0x000e24000021f100 */
[----:B0-----:R-:W-:Y:S01]  /*fb70*/  PRMT R0, R4, 0x7610, R0 ;  /* 0x0000761004007816 */ /* 0x001fe20000000000 */
[----:B------:R-:W-:Y:S06]  /*fb80*/  BRA `(.L_x_60045) ;  /* 0x0000000800b47947 */ /* 0x000fec0003800000 */
.L_x_60050:
[----:B------:R-:W2:Y:S02]  /*fb90*/  LDG.E.64 R2, desc[UR36][R2.64] ;  /* 0x0000002402027981 */ /* 0x000ea4000c1e1b00 */
[----:B--2---:R0:W1:Y:S01]  /*fba0*/  F2I.F64.TRUNC R0, R2 ;  /* 0x0000000200007311 */ /* 0x004062000030d100 */
[----:B------:R-:W-:Y:S05]  /*fbb0*/  BRA `(.L_x_60045) ;  /* 0x0000000800a87947 */ /* 0x000fea0003800000 */
.L_x_60040:
        /* <DEDUP_REMOVED lines=12> */
.L_x_60054:
[----:B------:R-:W2:Y:S02]  /*fc80*/  LDG.E.64 R2, desc[UR36][R2.64] ;  /* 0x0000002402027981 */ /* 0x000ea4000c1e1b00 */
[----:B--2---:R0:W1:Y:S01]  /*fc90*/  F2I.F64.TRUNC R0, R2 ;  /* 0x0000000200007311 */ /* 0x004062000030d100 */
[----:B------:R-:W-:Y:S05]  /*fca0*/  BRA `(.L_x_60045) ;  /* 0x00000008006c7947 */ /* 0x000fea0003800000 */
.L_x_60053:
        /* <DEDUP_REMOVED lines=28> */
.L_x_60056:
        /* <DEDUP_REMOVED lines=15> */
.L_x_60055:
[----:B------:R-:W2:Y:S02]  /*ff60*/  LDG.E.U16 R4, desc[UR36][R2.64] ;  /* 0x0000002402047981 */ /* 0x000ea4000c1e1500 */
[----:B--2---:R-:W-:-:S06]  /*ff70*/  IMAD.U32 R4, R4, 0x10000, RZ ;  /* 0x0001000004047824 */ /* 0x004fcc00078e00ff */
[----:B------:R-:W0:Y:S02]  /*ff80*/  F2I.FTZ.TRUNC.NTZ R4, R4 ;  /* 0x0000000400047305 */ /* 0x000e24000021f100 */
[----:B0-----:R-:W-:Y:S01]  /*ff90*/  PRMT R0, R4, 0x7610, R0 ;  /* 0x0000761004007816 */ /* 0x001fe20000000000 */
[----:B------:R-:W-:Y:S06]  /*ffa0*/  BRA `(.L_x_60045) ;  /* 0x0000000400ac7947 */ /* 0x000fec0003800000 */
.L_x_60052:
        /* <DEDUP_REMOVED lines=10> */
.L_x_60059:
        /* <DEDUP_REMOVED lines=21> */
.L_x_60063:
[----:B------:R-:W-:Y:S05]  /*101a0*/  BSYNC B1 ;  /* 0x0000000000017941 */ /* 0x000fea0003800000 */
.L_x_60062:
[----:B------:R-:W-:Y:S01]  /*101b0*/  IMAD.SHL.U32 R2, R2, 0x100000, RZ ;  /* 0x0010000002027824 */ /* 0x000fe200078e00ff */
[----:B------:R-:W-:-:S04]  /*101c0*/  LEA R3, R0, 0x3b800000, 0x17 ;  /* 0x3b80000000037811 */ /* 0x000fc800078eb8ff */
[----:B------:R-:W-:-:S07]  /*101d0*/  LOP3.LUT R4, R3, R2, R4, 0xfe, !PT ;  /* 0x0000000203047212 */ /* 0x000fce00078efe04 */
.L_x_60061:
[----:B------:R-:W-:Y:S05]  /*101e0*/  BSYNC B0 ;  /* 0x0000000000007941 */ /* 0x000fea0003800000 */
.L_x_60060:
[----:B------:R-:W0:Y:S02]  /*101f0*/  F2I.FTZ.TRUNC.NTZ R4, R4 ;  /* 0x0000000400047305 */ /* 0x000e24000021f100 */
[----:B0-----:R-:W-:Y:S01]  /*10200*/  PRMT R0, R4, 0x7610, R0 ;  /* 0x0000761004007816 */ /* 0x001fe20000000000 */
[----:B------:R-:W-:Y:S06]  /*10210*/  BRA `(.L_x_60045) ;  /* 0x0000000400107947 */ /* 0x000fec0003800000 */
.L_x_60058:
        /* <DEDUP_REMOVED lines=21> */
.L_x_60067:
[----:B------:R-:W-:Y:S05]  /*10370*/  BSYNC B1 ;  /* 0x0000000000017941 */ /* 0x000fea0003800000 */
.L_x_60066:
[----:B------:R-:W-:Y:S01]  /*10380*/  IMAD.SHL.U32 R2, R2, 0x200000, RZ ;  /* 0x0020000002027824 */ /* 0x000fe200078e00ff */
[----:B------:R-:W-:-:S04]  /*10390*/  LEA R3, R0, 0x37800000, 0x17 ;  /* 0x3780000000037811 */ /* 0x000fc800078eb8ff */
[----:B------:R-:W-:-:S07]  /*103a0*/  LOP3.LUT R4, R3, R2, R4, 0xfe, !PT ;  /* 0x0000000203047212 */ /* 0x000fce00078efe04 */
.L_x_60065:
[----:B------:R-:W-:Y:S05]  /*103b0*/  BSYNC B0 ;  /* 0x0000000000007941 */ /* 0x000fea0003800000 */
.L_x_60064:
[----:B------:R-:W0:Y:S02]  /*103c0*/  F2I.FTZ.TRUNC.NTZ R4, R4 ;  /* 0x0000000400047305 */ /* 0x000e24000021f100 */
[----:B0-----:R-:W-:Y:S01]  /*103d0*/  PRMT R0, R4, 0x7610, R0 ;  /* 0x0000761004007816 */ /* 0x001fe20000000000 */
[----:B------:R-:W-:Y:S06]  /*103e0*/  BRA `(.L_x_60045) ;  /* 0x00000000009c7947 */ /* 0x000fec0003800000 */
.L_x_60057:
        /* <DEDUP_REMOVED lines=14> */
.L_x_60071:
[----:B------:R-:W-:Y:S05]  /*104d0*/  BSYNC B0 ;  /* 0x0000000000007941 */ /* 0x000fea0003800000 */
.L_x_60070:
[----:B------:R-:W0:Y:S02]  /*104e0*/  F2I.FTZ.TRUNC.NTZ R4, R4 ;  /* 0x0000000400047305 */ /* 0x000e24000021f100 */
[----:B0-----:R-:W-:Y:S01]  /*104f0*/  PRMT R0, R4, 0x7610, R0 ;  /* 0x0000761004007816 */ /* 0x001fe20000000000 */
[----:B------:R-:W-:Y:S06]  /*10500*/  BRA `(.L_x_60045) ;  /* 0x0000000000547947 */ /* 0x000fec0003800000 */
.L_x_60044:
        /* <DEDUP_REMOVED lines=16> */
.L_x_60072:
[----:B------:R-:W-:Y:S01]  /*10610*/  PRMT R0, RZ, 0x7610, R0 ;  /* 0x00007610ff007816 */ /* 0x000fe20000000000 */
[----:B------:R-:W-:Y:S06]  /*10620*/  BRA `(.L_x_60045) ;  /* 0x00000000000c7947 */ /* 0x000fec0003800000 */
.L_x_60069:
[----:B------:R0:W5:Y:S01]  /*10630*/  LDG.E.U16 R0, desc[UR36][R2.64] ;  /* 0x0000002402007981 */ /* 0x000162000c1e1500 */
[----:B------:R-:W-:Y:S05]  /*10640*/  BRA `(.L_x_60045) ;  /* 0x0000000000047947 */ /* 0x000fea0003800000 */
.L_x_60068:
[----:B------:R0:W5:Y:S02]  /*10650*/  LDG.E.U16 R0, desc[UR36][R2.64] ;  /* 0x0000002402007981 */ /* 0x000164000c1e1500 */
.L_x_60045:
        /* <DEDUP_REMOVED lines=25> */
.L_x_60077:
        /* <DEDUP_REMOVED lines=21> */
.L_x_60076:
[----:B------:R-:W-:Y:S05]  /*10940*/  BSYNC B1 ;  /* 0x0000000000017941 */ /* 0x000fea0003800000 */
.L_x_60075:
[----:B------:R-:W-:Y:S05]  /*10950*/  BRA `(.L_x_60078) ;  /* 0x0000000000287947 */ /* 0x000fea0003800000 */
.L_x_60074:
        /* <DEDUP_REMOVED lines=10> */
.L_x_60078:
[----:B------:R-:W-:Y:S05]  /*10a00*/  BSYNC B0 ;  /* 0x0000000000007941 */ /* 0x000fea0003800000 */
.L_x_60073:
        /* <DEDUP_REMOVED lines=14> */
.L_x_60082:
[----:B------:R-:W-:Y:S01]  /*10af0*/  STG.E.U8 desc[UR36][R16.64], R3 ;  /* 0x0000000310007986 */ /* 0x000fe2000c101124 */
[----:B------:R-:W-:Y:S05]  /*10b00*/  EXIT ;  /* 0x000000000000794d */ /* 0x000fea0003800000 */
.L_x_60081:
        /* <DEDUP_REMOVED lines=11> */
.L_x_60085:
[----:B------:R-:W-:-:S05]  /*10bc0*/  PRMT R3, R3, 0x9910, RZ ;  /* 0x0000991003037816 */ /* 0x000fca00000000ff */
[----:B------:R-:W-:Y:S01]  /*10bd0*/  STG.E desc[UR36][R16.64], R3 ;  /* 0x0000000310007986 */ /* 0x000fe2000c101924 */
[----:B------:R-:W-:Y:S05]  /*10be0*/  EXIT ;  /* 0x000000000000794d */ /* 0x000fea0003800000 */
.L_x_60084:
[----:B------:R-:W-:Y:S01]  /*10bf0*/  STG.E.U16 desc[UR36][R16.64], R3 ;  /* 0x0000000310007986 */ /* 0x000fe2000c101524 */
[----:B------:R-:W-:Y:S05]  /*10c00*/  EXIT ;  /* 0x000000000000794d */ /* 0x000fea0003800000 */
.L_x_60080:
        /* <DEDUP_REMOVED lines=9> */
.L_x_60087:
[----:B------:R-:W0:Y:S02]  /*10ca0*/  I2F.S16 R0, R3 ;  /* 0x0000000300007306 */ /* 0x000e240000101400 */
[----:B0-----:R-:W-:-:S05]  /*10cb0*/  F2FP.F16.F32.PACK_AB R0, RZ, R0 ;  /* 0x00000000ff00723e */ /* 0x001fca00000000ff */
[----:B------:R-:W-:Y:S01]  /*10cc0*/  STG.E.U16 desc[UR36][R16.64], R0 ;  /* 0x0000000010007986 */ /* 0x000fe2000c101524 */
[----:B------:R-:W-:Y:S05]  /*10cd0*/  EXIT ;  /* 0x000000000000794d */ /* 0x000fea0003800000 */
.L_x_60086:
        /* <DEDUP_REMOVED lines=10> */
.L_x_60089:
[----:B------:R-:W0:Y:S02]  /*10d80*/  I2F.S16 R3, R3 ;  /* 0x0000000300037306 */ /* 0x000e240000101400 */
[----:B0-----:R-:W-:-:S04]  /*10d90*/  F2FP.F16.F32.PACK_AB R3, RZ, R3 ;  /* 0x00000003ff03723e */ /* 0x001fc800000000ff */
[----:B------:R-:W-:-:S05]  /*10da0*/  PRMT R3, R3, 0x5410, RZ ;  /* 0x0000541003037816 */ /* 0x000fca00000000ff */
[----:B------:R-:W-:Y:S01]  /*10db0*/  STG.E desc[UR36][R16.64], R3 ;  /* 0x0000000310007986 */ /* 0x000fe2000c101924 */
[----:B------:R-:W-:Y:S05]  /*10dc0*/  EXIT ;  /* 0x000000000000794d */ /* 0x000fea0003800000 */
.L_x_60088:
[----:B------:R-:W0:Y:S02]  /*10dd0*/  I2F.F64.S16 R2, R3 ;  /* 0x0000000300027312 */ /* 0x000e240000101c00 */
[----:B0-----:R-:W-:Y:S01]  /*10de0*/  STG.E.64 desc[UR36][R16.64], R2 ;  /* 0x0000000210007986 */ /* 0x001fe2000c101b24 */
[----:B------:R-:W-:Y:S05]  /*10df0*/  EXIT ;  /* 0x000000000000794d */ /* 0x000fea0003800000 */
.L_x_60079:
        /* <DEDUP_REMOVED lines=13> */
.L_x_60092:
[----:B------:R-:W0:Y:S01]  /*10ed0*/  I2F.F64.S16 R4, R3 ;  /* 0x0000000300047312 */ /* 0x000e220000101c00 */
[----:B------:R-:W-:-:S05]  /*10ee0*/  CS2R R6, SRZ ;  /* 0x0000000000067805 */ /* 0x000fca000001ff00 */
[----:B0-----:R-:W-:Y:S01]  /*10ef0*/  STG.E.128 desc[UR36][R16.64], R4 ;  /* 0x0000000410007986 */ /* 0x001fe2000c101d24 */
[----:B------:R-:W-:Y:S05]  /*10f00*/  EXIT ;  /* 0x000000000000794d */ /* 0x000fea0003800000 */
.L_x_60091:
        /* <DEDUP_REMOVED lines=21> */
.L_x_60096:
[----:B------:R-:W-:Y:S05]  /*11060*/  BSYNC B0 ;  /* 0x0000000000007941 */ /* 0x000fea0003800000 */
.L_x_60095:
[----:B------:R-:W-:-:S05]  /*11070*/  LOP3.LUT R5, R0, R5, RZ, 0xfc, !PT ;  /* 0x0000000500057212 */ /* 0x000fca00078efcff */
[----:B------:R-:W-:Y:S01]  /*11080*/  STG.E.U8 desc[UR36][R16.64], R5 ;  /* 0x0000000510007986 */ /* 0x000fe2000c101124 */
[----:B------:R-:W-:Y:S05]  /*11090*/  EXIT ;  /* 0x000000000000794d */ /* 0x000fea0003800000 */
.L_x_60094:
        /* <DEDUP_REMOVED lines=13> */
.L_x_60098:
[----:B------:R-:W-:Y:S01]  /*11170*/  IMAD.MOV.U32 R0, RZ, RZ, 0x7f ;  /* 0x0000007fff007424 */ /* 0x000fe200078e00ff */
[----:B------:R-:W-:-:S04]  /*11180*/  ISETP.GT.U32.AND P0, PT, R2, 0x7f800000, PT ;  /* 0x7f8000000200780c */ /* 0x000fc80003f04070 */
[----:B------:R-:W-:-:S09]  /*11190*/  SEL R0, R0, 0x7c, P0 ;  /* 0x0000007c00007807 */ /* 0x000fd20000000000 */
.L_x_60099:
[----:B------:R-:W-:Y:S05]  /*111a0*/  BSYNC B0 ;  /* 0x0000000000007941 */ /* 0x000fea0003800000 */
.L_x_60097:
[----:B------:R-:W-:-:S04]  /*111b0*/  LOP3.LUT R2, R3, 0x80000000, RZ, 0xc0, !PT ;  /* 0x8000000003027812 */ /* 0x000fc800078ec0ff */
[----:B------:R-:W-:-:S04]  /*111c0*/  SHF.R.U32.HI R3, RZ, 0x18, R2 ;  /* 0x00000018ff037819 */ /* 0x000fc80000011602 */
[----:B------:R-:W-:-:S05]  /*111d0*/  LOP3.LUT R3, R0, R3, RZ, 0xfc, !PT ;  /* 0x0000000300037212 */ /* 0x000fca00078efcff */
[----:B------:R-:W-:Y:S01]  /*111e0*/  STG.E.U8 desc[UR36][R16.64], R3 ;  /* 0x0000000310007986 */ /* 0x000fe2000c101124 */
[----:B------:R-:W-:Y:S05]  /*111f0*/  EXIT ;  /* 0x000000000000794d */ /* 0x000fea0003800000 */
.L_x_60093:
[----:B------:R-:W0:Y:S02]  /*11200*/  I2F.S16 R0, R3 ;  /* 0x0000000300007306 */ /* 0x000e240000101400 */
[----:B0-----:R-:W-:-:S05]  /*11210*/  F2FP.BF16.F32.PACK_AB R0, RZ, R0 ;  /* 0x00000000ff00723e */ /* 0x001fca00000010ff */
[----:B------:R-:W-:Y:S01]  /*11220*/  STG.E.U16 desc[UR36][R16.64], R0 ;  /* 0x0000000010007986 */ /* 0x000fe2000c101524 */
[----:B------:R-:W-:Y:S05]  /*11230*/  EXIT ;  /* 0x000000000000794d */ /* 0x000fea0003800000 */
.L_x_60090:
        /* <DEDUP_REMOVED lines=10> */
.L_x_60102:
        /* <DEDUP_REMOVED lines=17> */
.L_x_60105:
[----:B------:R-:W-:-:S04]  /*113f0*/  LOP3.LUT R2, R3, 0x80000000, RZ, 0xc0, !PT ;  /* 0x8000000003027812 */ /* 0x000fc800078ec0ff */
[----:B------:R-:W-:-:S04]  /*11400*/  SHF.R.U32.HI R3, RZ, 0x18, R2 ;  /* 0x00000018ff037819 */ /* 0x000fc80000011602 */
[----:B------:R-:W-:-:S04]  /*11410*/  LOP3.LUT R0, R0, R3, RZ, 0xfc, !PT ;  /* 0x0000000300007212 */ /* 0x000fc800078efcff */
[----:B------:R-:W-:-:S07]  /*11420*/  PRMT R8, R0, 0x7610, R8 ;  /* 0x0000761000087816 */ /* 0x000fce0000000008 */
.L_x_60104:
[----:B------:R-:W-:Y:S05]  /*11430*/  BSYNC B0 ;  /* 0x0000000000007941 */ /* 0x000fea0003800000 */
.L_x_60103:
[----:B------:R-:W-:Y:S01]  /*11440*/  STG.E.U8 desc[UR36][R16.64], R8 ;  /* 0x0000000810007986 */ /* 0x000fe2000c101124 */
[----:B------:R-:W-:Y:S05]  /*11450*/  EXIT ;  /* 0x000000000000794d */ /* 0x000fea0003800000 */
.L_x_60101:
        /* <DEDUP_REMOVED lines=17> */
.L_x_60108:
[----:B------:R-:W-:-:S04]  /*11570*/  LOP3.LUT R2, R3, 0x80000000, RZ, 0xc0, !PT ;  /* 0x8000000003027812 */ /* 0x000fc800078ec0ff */
[----:B------:R-:W-:-:S04]  /*11580*/  SHF.R.U32.HI R3, RZ, 0x18, R2 ;  /* 0x00000018ff037819 */ /* 0x000fc80000011602 */
[----:B------:R-:W-:-:S04]  /*11590*/  LOP3.LUT R0, R0, R3, RZ, 0xfc, !PT ;  /* 0x0000000300007212 */ /* 0x000fc800078efcff */
[----:B------:R-:W-:-:S07]  /*115a0*/  PRMT R8, R0, 0x7610, R8 ;  /* 0x0000761000087816 */ /* 0x000fce0000000008 */
.L_x_60107:
[----:B------:R-:W-:Y:S05]  /*115b0*/  BSYNC B0 ;  /* 0x0000000000007941 */ /* 0x000fea0003800000 */
.L_x_60106:
[----:B------:R-:W-:Y:S01]  /*115c0*/  STG.E.U8 desc[UR36][R16.64], R8 ;  /* 0x0000000810007986 */ /* 0x000fe2000c101124 */
[----:B------:R-:W-:Y:S05]  /*115d0*/  EXIT ;  /* 0x000000000000794d */ /* 0x000fea0003800000 */
.L_x_60100:
        /* <DEDUP_REMOVED lines=23> */
.L_x_60083:
        /* <DEDUP_REMOVED lines=16> */
.L_x_60111:
[----:B------:R-:W-:Y:S05]  /*11850*/  EXIT ;  /* 0x000000000000794d */ /* 0x000fea0003800000 */
.L_x_60110:
[----:B------:R-:W-:-:S05]  /*11860*/  PRMT R3, R3, 0x9910, RZ ;  /* 0x0000991003037816 */ /* 0x000fca00000000ff */
[----:B------:R-:W-:-:S05]  /*11870*/  IMAD.MOV.U32 R2, RZ, RZ, R3 ;  /* 0x000000ffff027224 */ /* 0x000fca00078e0003 */
[----:B------:R-:W-:-:S05]  /*11880*/  SHF.R.S32.HI R3, RZ, 0x1f, R2 ;  /* 0x0000001fff037819 */ /* 0x000fca0000011402 */
[----:B------:R-:W-:Y:S01]  /*11890*/  STG.E.64 desc[UR36][R16.64], R2 ;  /* 0x0000000210007986 */ /* 0x000fe2000c101b24 */
[----:B------:R-:W-:Y:S05]  /*118a0*/  EXIT ;  /* 0x000000000000794d */ /* 0x000fea0003800000 */
.L_x_60109:
[----:B------:R-:W-:-:S05]  /*118b0*/  PRMT R3, R3, 0x9910, RZ ;  /* 0x0000991003037816 */ /* 0x000fca00000000ff */
[----:B------:R-:W-:Y:S01]  /*118c0*/  STG.E desc[UR36][R16.64], R3 ;  /* 0x0000000310007986 */ /* 0x000fe2000c101924 */
[----:B------:R-:W-:Y:S05]  /*118d0*/  EXIT ;  /* 0x000000000000794d */ /* 0x000fea0003800000 */
.L_x_60112:
        /* <DEDUP_REMOVED lines=10> */
.L_x_71932:


//--------------------- .text._ZN2at6native27unrolled_elementwise_kernelIZZZNS0_50_GLOBAL__N__2680c7bb_12_PowKernel_cu_140f0503_289624pow_tensor_tensor_kernelERNS_18TensorIteratorBaseEENKUlvE_clEvENKUlvE3_clEvEUlssE_St5arrayIPcLm3EELi4E23TrivialOffsetCalculatorILi2EjESB_ILi1EjENS0_6memory12LoadWithCastILi2EEENSE_13StoreWithCastILi1EEEEEviT_T0_T2_T3_T4_T5_ --------------------------
	.section	.text._ZN2at6native27unrolled_elementwise_kernelIZZZNS0_50_GLOBAL__N__2680c7bb_12_PowKernel_cu_140f0503_289624pow_tensor_tensor_kernelERNS_18TensorIteratorBaseEENKUlvE_clEvENKUlvE3_clEvEUlssE_St5arrayIPcLm3EELi4E23TrivialOffsetCalculatorILi2EjESB_ILi1EjENS0_6memory12LoadWithCastILi2EEENSE_13StoreWithCastILi1EEEEEviT_T0_T2_T3_T4_T5_,"ax",@progbits
	.align	128
        .global         _ZN2at6native27unrolled_elementwise_kernelIZZZNS0_50_GLOBAL__N__2680c7bb_12_PowKernel_cu_140f0503_289624pow_tensor_tensor_kernelERNS_18TensorIteratorBaseEENKUlvE_clEvENKUlvE3_clEvEUlssE_St5arrayIPcLm3EELi4E23TrivialOffsetCalculatorILi2EjESB_ILi1EjENS0_6memory12LoadWithCastILi2EEENSE_13StoreWithCastILi1EEEEEviT_T0_T2_T3_T4_T5_
        .type           _ZN2at6native27unrolled_elementwise_kernelIZZZNS0_50_GLOBAL__N__2680c7bb_12_PowKernel_cu_140f0503_289624pow_tensor_tensor_kernelERNS_18TensorIteratorBaseEENKUlvE_clEvENKUlvE3_clEvEUlssE_St5arrayIPcLm3EELi4E23TrivialOffsetCalculatorILi2EjESB_ILi1EjENS0_6memory12LoadWithCastILi2EEENSE_13StoreWithCastILi1EEEEEviT_T0_T2_T3_T4_T5_,@function
        .size           _ZN2at6native27unrolled_elementwise_kernelIZZZNS0_50_GLOBAL__N__2680c7bb_12_PowKernel_cu_140f0503_289624pow_tensor_tensor_kernelERNS_18TensorIteratorBaseEENKUlvE_clEvENKUlvE3_clEvEUlssE_St5arrayIPcLm3EELi4E23TrivialOffsetCalculatorILi2EjESB_ILi1EjENS0_6memory12LoadWithCastILi2EEENSE_13StoreWithCastILi1EEEEEviT_T0_T2_T3_T4_T5_,(.L_x_71933 - _ZN2at6native27unrolled_elementwise_kernelIZZZNS0_50_GLOBAL__N__2680c7bb_12_PowKernel_cu_140f0503_289624pow_tensor_tensor_kernelERNS_18TensorIteratorBaseEENKUlvE_clEvENKUlvE3_clEvEUlssE_St5arrayIPcLm3EELi4E23TrivialOffsetCalculatorILi2EjESB_ILi1EjENS0_6memory12LoadWithCastILi2EEENSE_13StoreWithCastILi1EEEEEviT_T0_T2_T3_T4_T5_)
        .other          _ZN2at6native27unrolled_elementwise_kernelIZZZNS0_50_GLOBAL__N__2680c7bb_12_PowKernel_cu_140f0503_289624pow_tensor_tensor_kernelERNS_18TensorIteratorBaseEENKUlvE_clEvENKUlvE3_clEvEUlssE_St5arrayIPcLm3EELi4E23TrivialOffsetCalculatorILi2EjESB_ILi1EjENS0_6memory12LoadWithCastILi2EEENSE_13StoreWithCastILi1EEEEEviT_T0_T2_T3_T4_T5_,@"STO_CUDA_ENTRY STV_DEFAULT"
_ZN2at6native27unrolled_elementwise_kernelIZZZNS0_50_GLOBAL__N__2680c7bb_12_PowKernel_cu_140f0503_289624pow_tensor_tensor_kernelERNS_18TensorIteratorBaseEENKUlvE_clEvENKUlvE3_clEvEUlssE_St5arrayIPcLm3EELi4E23TrivialOffsetCalculatorILi2EjESB_ILi1EjENS0_6memory12LoadWithCastILi2EEENSE_13StoreWithCastILi1EEEEEviT_T0_T2_T3_T4_T5_:
.text._ZN2at6native27unrolled_elementwise_kernelIZZZNS0_50_GLOBAL__N__2680c7bb_12_PowKernel_cu_140f0503_289624pow_tensor_tensor_kernelERNS_18TensorIteratorBaseEENKUlvE_clEvENKUlvE3_clEvEUlssE_St5arrayIPcLm3EELi4E23TrivialOffsetCalculatorILi2EjESB_ILi1EjENS0_6memory12LoadWithCastILi2EEENSE_13StoreWithCastILi1EEEEEviT_T0_T2_T3_T4_T5_:
        /* <DEDUP_REMOVED lines=33> */
.L_x_60118:
[----:B------:R3:W5:Y:S01]  /*0210*/  LDG.E.U8 R23, desc[UR36][R4.64] ;  /* 0x0000002404177981 */ /* 0x000762000c1e1100 */
[----:B------:R-:W-:Y:S05]  /*0220*/  BRA `(.L_x_60120) ;  /* 0x0000000c00587947 */ /* 0x000fea0003800000 */
.L_x_60117:
        /* <DEDUP_REMOVED lines=8> */
.L_x_60122:
[----:B------:R1:W5:Y:S01]  /*02b0*/  LDG.E.U16 R23, desc[UR36][R4.64] ;  /* 0x0000002404177981 */ /* 0x000362000c1e1500 */
[----:B------:R-:W-:Y:S05]  /*02c0*/  BRA `(.L_x_60120) ;  /* 0x0000000c00307947 */ /* 0x000fea0003800000 */
.L_x_60121:
[----:B------:R2:W5:Y:S01]  /*02d0*/  LDG.E.U16 R23, desc[UR36][R4.64] ;  /* 0x0000002404177981 */ /* 0x000562000c1e1500 */
[----:B------:R-:W-:Y:S05]  /*02e0*/  BRA `(.L_x_60120) ;  /* 0x0000000c00287947 */ /* 0x000fea0003800000 */
.L_x_60116:
        /* <DEDUP_REMOVED lines=9> */
.L_x_60124:
[----:B------:R-:W2:Y:S02]  /*0380*/  LDG.E.U16 R0, desc[UR36][R4.64] ;  /* 0x0000002404007981 */ /* 0x000ea4000c1e1500 */
[----:B--2---:R-:W-:-:S06]  /*0390*/  HADD2.F32 R0, -RZ, R0.H0_H0 ;  /* 0x20000000ff007230 */ /* 0x004fcc0000004100 */
[----:B------:R-:W0:Y:S02]  /*03a0*/  F2I.FTZ.TRUNC.NTZ R0, R0 ;  /* 0x0000000000007305 */ /* 0x000e24000021f100 */
[----:B0-----:R-:W-:Y:S01]  /*03b0*/  PRMT R23, R0, 0x7610, R23 ;  /* 0x0000761000177816 */ /* 0x001fe20000000017 */
[----:B------:R-:W-:Y:S06]  /*03c0*/  BRA `(.L_x_60120) ;  /* 0x0000000800f07947 */ /* 0x000fec0003800000 */
.L_x_60123:
        /* <DEDUP_REMOVED lines=9> */
.L_x_60126:
[----:B------:R-:W2:Y:S02]  /*0460*/  LDG.E.U16 R4, desc[UR36][R4.64] ;  /* 0x0000002404047981 */ /* 0x000ea4000c1e1500 */
[----:B--2---:R-:W-:-:S06]  /*0470*/  HADD2.F32 R0, -RZ, R4.H0_H0 ;  /* 0x20000004ff007230 */ /* 0x004fcc0000004100 */
[----:B------:R-:W0:Y:S02]  /*0480*/  F2I.FTZ.TRUNC.NTZ R0, R0 ;  /* 0x0000000000007305 */ /* 0x000e24000021f100 */
[----:B0-----:R-:W-:Y:S01]  /*0490*/  PRMT R23, R0, 0x7610, R23 ;  /* 0x0000761000177816 */ /* 0x001fe20000000017 */
[----:B------:R-:W-:Y:S06]  /*04a0*/  BRA `(.L_x_60120) ;  /* 0x0000000800b87947 */ /* 0x000fec0003800000 */
.L_x_60125:
[----:B------:R-:W2:Y:S02]  /*04b0*/  LDG.E.64 R4, desc[UR36][R4.64] ;  /* 0x0000002404047981 */ /* 0x000ea4000c1e1b00 */
[----:B--2---:R0:W1:Y:S01]  /*04c0*/  F2I.F64.TRUNC R23, R4 ;  /* 0x0000000400177311 */ /* 0x004062000030d100 */
[----:B------:R-:W-:Y:S05]  /*04d0*/  BRA `(.L_x_60120) ;  /* 0x0000000800ac7947 */ /* 0x000fea0003800000 */
.L_x_60115:
        /* <DEDUP_REMOVED lines=12> */
.L_x_60129:
[----:B------:R-:W2:Y:S02]  /*05a0*/  LDG.E.64 R4, desc[UR36][R4.64] ;  /* 0x0000002404047981 */ /* 0x000ea4000c1e1b00 */
[----:B--2---:R0:W1:Y:S01]  /*05b0*/  F2I.F64.TRUNC R23, R4 ;  /* 0x0000000400177311 */ /* 0x004062000030d100 */
[----:B------:R-:W-:Y:S05]  /*05c0*/  BRA `(.L_x_60120) ;  /* 0x0000000800707947 */ /* 0x000fea0003800000 */
.L_x_60128:
        /* <DEDUP_REMOVED lines=28> */
.L_x_60131:
        /* <DEDUP_REMOVED lines=16> */
.L_x_60130:
[----:B------:R-:W2:Y:S02]  /*0890*/  LDG.E.U16 R0, desc[UR36][R4.64] ;  /* 0x0000002404007981 */ /* 0x000ea4000c1e1500 */
[----:B--2---:R-:W-:-:S06]  /*08a0*/  IMAD.U32 R0, R0, 0x10000, RZ ;  /* 0x0001000000007824 */ /* 0x004fcc00078e00ff */
[----:B------:R-:W0:Y:S02]  /*08b0*/  F2I.FTZ.TRUNC.NTZ R0, R0 ;  /* 0x0000000000007305 */ /* 0x000e24000021f100 */
[----:B0-----:R-:W-:Y:S01]  /*08c0*/  PRMT R23, R0, 0x7610, R23 ;  /* 0x0000761000177816 */ /* 0x001fe20000000017 */
[----:B------:R-:W-:Y:S06]  /*08d0*/  BRA `(.L_x_60120) ;  /* 0x0000000400ac7947 */ /* 0x000fec0003800000 */
.L_x_60127:
        /* <DEDUP_REMOVED lines=10> */
.L_x_60134:
        /* <DEDUP_REMOVED lines=21> */
.L_x_60138:
[----:B------:R-:W-:Y:S05]  /*0ad0*/  BSYNC B1 ;  /* 0x0000000000017941 */ /* 0x000fea0003800000 */
.L_x_60137:
[----:B------:R-:W-:Y:S01]  /*0ae0*/  LEA R5, R0, 0x3b800000, 0x17 ;  /* 0x3b80000000057811 */ /* 0x000fe200078eb8ff */
[----:B------:R-:W-:-:S05]  /*0af0*/  IMAD.SHL.U32 R0, R3, 0x100000, RZ ;  /* 0x0010000003007824 */ /* 0x000fca00078e00ff */
[----:B------:R-:W-:-:S07]  /*0b00*/  LOP3.LUT R0, R5, R0, R6, 0xfe, !PT ;  /* 0x0000000005007212 */ /* 0x000fce00078efe06 */
.L_x_60136:
[----:B------:R-:W-:Y:S05]  /*0b10*/  BSYNC B0 ;  /* 0x0000000000007941 */ /* 0x000fea0003800000 */
.L_x_60135:
[----:B------:R-:W0:Y:S02]  /*0b20*/  F2I.FTZ.TRUNC.NTZ R0, R0 ;  /* 0x0000000000007305 */ /* 0x000e24000021f100 */
[----:B0-----:R-:W-:Y:S01]  /*0b30*/  PRMT R23, R0, 0x7610, R23 ;  /* 0x0000761000177816 */ /* 0x001fe20000000017 */
[----:B------:R-:W-:Y:S06]  /*0b40*/  BRA `(.L_x_60120) ;  /* 0x0000000400107947 */ /* 0x000fec0003800000 */
.L_x_60133:
        /* <DEDUP_REMOVED lines=21> */
.L_x_60142:
[----:B------:R-:W-:Y:S05]  /*0ca0*/  BSYNC B1 ;  /* 0x0000000000017941 */ /* 0x000fea0003800000 */
.L_x_60141:
[----:B------:R-:W-:Y:S01]  /*0cb0*/  LEA R5, R0, 0x37800000, 0x17 ;  /* 0x3780000000057811 */ /* 0x000fe200078eb8ff */
[----:B------:R-:W-:-:S05]  /*0cc0*/  IMAD.SHL.U32 R0, R3, 0x200000, RZ ;  /* 0x0020000003007824 */ /* 0x000fca00078e00ff */
[----:B------:R-:W-:-:S07]  /*0cd0*/  LOP3.LUT R0, R5, R0, R6, 0xfe, !PT ;  /* 0x0000000005007212 */ /* 0x000fce00078efe06 */
.L_x_60140:
[----:B------:R-:W-:Y:S05]  /*0ce0*/  BSYNC B0 ;  /* 0x0000000000007941 */ /* 0x000fea0003800000 */
.L_x_60139:
[----:B------:R-:W0:Y:S02]  /*0cf0*/  F2I.FTZ.TRUNC.NTZ R0, R0 ;  /* 0x0000000000007305 */ /* 0x000e24000021f100 */
[----:B0-----:R-:W-:Y:S01]  /*0d00*/  PRMT R23, R0, 0x7610, R23 ;  /* 0x0000761000177816 */ /* 0x001fe20000000017 */
[----:B------:R-:W-:Y:S06]  /*0d10*/  BRA `(.L_x_60120) ;  /* 0x00000000009c7947 */ /* 0x000fec0003800000 */
.L_x_60132:
        /* <DEDUP_REMOVED lines=14> */
.L_x_60146:
[----:B------:R-:W-:Y:S05]  /*0e00*/  BSYNC B0 ;  /* 0x0000000000007941 */ /* 0x000fea0003800000 */
.L_x_60145:
[----:B------:R-:W0:Y:S02]  /*0e10*/  F2I.FTZ.TRUNC.NTZ R0, R0 ;  /* 0x0000000000007305 */ /* 0x000e24000021f100 */
[----:B0-----:R-:W-:Y:S01]  /*0e20*/  PRMT R23, R0, 0x7610, R23 ;  /* 0x0000761000177816 */ /* 0x001fe20000000017 */
[----:B------:R-:W-:Y:S06]  /*0e30*/  BRA `(.L_x_60120) ;  /* 0x0000000000547947 */ /* 0x000fec0003800000 */
.L_x_60119:
        /* <DEDUP_REMOVED lines=16> */
.L_x_60147:
[----:B------:R-:W-:Y:S01]  /*0f40*/  PRMT R23, RZ, 0x7610, R23 ;  /* 0x00007610ff177816 */ /* 0x000fe20000000017 */
[----:B------:R-:W-:Y:S06]  /*0f50*/  BRA `(.L_x_60120) ;  /* 0x00000000000c7947 */ /* 0x000fec0003800000 */
.L_x_60144:
[----:B------:R0:W5:Y:S01]  /*0f60*/  LDG.E.U16 R23, desc[UR36][R4.64] ;  /* 0x0000002404177981 */ /* 0x000162000c1e1500 */
[----:B------:R-:W-:Y:S05]  /*0f70*/  BRA `(.L_x_60120) ;  /* 0x0000000000047947 */ /* 0x000fea0003800000 */
.L_x_60143:
[----:B------:R0:W5:Y:S02]  /*0f80*/  LDG.E.U16 R23, desc[UR36][R4.64] ;  /* 0x0000002404177981 */ /* 0x000164000c1e1500 */
.L_x_60120:
[----:B01234-:R-:W0:Y:S01]  /*0f90*/  LDC.64 R4, c[0x0][0x230] ;  /* 0x00008c00ff047b82 */ /* 0x01fe220000000a00 */
        /* <DEDUP_REMOVED lines=17> */
.L_x_60151:
[----:B------:R1:W5:Y:S01]  /*10b0*/  LDG.E.U8 R22, desc[UR36][R4.64] ;  /* 0x0000002404167981 */ /* 0x000362000c1e1100 */
[----:B------:R-:W-:Y:S05]  /*10c0*/  BRA `(.L_x_60153) ;  /* 0x0000000c00547947 */ /* 0x000fea0003800000 */
.L_x_60150:
        /* <DEDUP_REMOVED lines=8> */
.L_x_60155:
[----:B------:R3:W5:Y:S01]  /*1150*/  LDG.E.U16 R22, desc[UR36][R4.64] ;  /* 0x0000002404167981 */ /* 0x000762000c1e1500 */
[----:B------:R-:W-:Y:S05]  /*1160*/  BRA `(.L_x_60153) ;  /* 0x0000000c002c7947 */ /* 0x000fea0003800000 */
.L_x_60154:
[----:B------:R2:W5:Y:S01]  /*1170*/  LDG.E.U16 R22, desc[UR36][R4.64] ;  /* 0x0000002404167981 */ /* 0x000562000c1e1500 */
[----:B------:R-:W-:Y:S05]  /*1180*/  BRA `(.L_x_60153) ;  /* 0x0000000c00247947 */ /* 0x000fea0003800000 */
.L_x_60149:
        /* <DEDUP_REMOVED lines=9> */
.L_x_60157:
[----:B------:R-:W2:Y:S02]  /*1220*/  LDG.E.U16 R0, desc[UR36][R4.64] ;  /* 0x0000002404007981 */ /* 0x000ea4000c1e1500 */
[----:B--2---:R-:W-:-:S06]  /*1230*/  HADD2.F32 R0, -RZ, R0.H0_H0 ;  /* 0x20000000ff007230 */ /* 0x004fcc0000004100 */
[----:B------:R-:W0:Y:S02]  /*1240*/  F2I.FTZ.TRUNC.NTZ R0, R0 ;  /* 0x0000000000007305 */ /* 0x000e24000021f100 */
[----:B0-----:R-:W-:Y:S01]  /*1250*/  PRMT R22, R0, 0x7610, R22 ;  /* 0x0000761000167816 */ /* 0x001fe20000000016 */
[----:B------:R-:W-:Y:S06]  /*1260*/  BRA `(.L_x_60153) ;  /* 0x0000000800ec7947 */ /* 0x000fec0003800000 */
.L_x_60156:
        /* <DEDUP_REMOVED lines=9> */
.L_x_60159:
[----:B------:R-:W2:Y:S02]  /*1300*/  LDG.E.U16 R4, desc[UR36][R4.64] ;  /* 0x0000002404047981 */ /* 0x000ea4000c1e1500 */
[----:B--2---:R-:W-:-:S06]  /*1310*/  HADD2.F32 R0, -RZ, R4.H0_H0 ;  /* 0x20000004ff007230 */ /* 0x004fcc0000004100 */
[----:B------:R-:W0:Y:S02]  /*1320*/  F2I.FTZ.TRUNC.NTZ R0, R0 ;  /* 0x0000000000007305 */ /* 0x000e24000021f100 */
[----:B0-----:R-:W-:Y:S01]  /*1330*/  PRMT R22, R0, 0x7610, R22 ;  /* 0x0000761000167816 */ /* 0x001fe20000000016 */
[----:B------:R-:W-:Y:S06]  /*1340*/  BRA `(.L_x_60153) ;  /* 0x0000000800b47947 */ /* 0x000fec0003800000 */
.L_x_60158:
[----:B------:R-:W2:Y:S02]  /*1350*/  LDG.E.64 R4, desc[UR36][R4.64] ;  /* 0x0000002404047981 */ /* 0x000ea4000c1e1b00 */
[----:B--2---:R0:W1:Y:S01]  /*1360*/  F2I.F64.TRUNC R22, R4 ;  /* 0x0000000400167311 */ /* 0x004062000030d100 */
[----:B------:R-:W-:Y:S05]  /*1370*/  BRA `(.L_x_60153) ;  /* 0x0000000800a87947 */ /* 0x000fea0003800000 */
.L_x_60148:
        /* <DEDUP_REMOVED lines=12> */
.L_x_60162:
[----:B------:R-:W2:Y:S02]  /*1440*/  LDG.E.64 R4, desc[UR36][R4.64] ;  /* 0x0000002404047981 */ /* 0x000ea4000c1e1b00 */
[----:B--2---:R0:W1:Y:S01]  /*1450*/  F2I.F64.TRUNC R22, R4 ;  /* 0x0000000400167311 */ /* 0x004062000030d100 */
[----:B------:R-:W-:Y:S05]  /*1460*/  BRA `(.L_x_60153) ;  /* 0x00000008006c7947 */ /* 0x000fea0003800000 */
.L_x_60161:
        /* <DEDUP_REMOVED lines=28> */
.L_x_60164:
        /* <DEDUP_REMOVED lines=15> */
.L_x_60163:
[----:B------:R-:W2:Y:S02]  /*1720*/  LDG.E.U16 R0, desc[UR36][R4.64] ;  /* 0x0000002404007981 */ /* 0x000ea4000c1e1500 */
[----:B--2---:R-:W-:-:S06]  /*1730*/  IMAD.U32 R0, R0, 0x10000, RZ ;  /* 0x0001000000007824 */ /* 0x004fcc00078e00ff */
[----:B------:R-:W0:Y:S02]  /*1740*/  F2I.FTZ.TRUNC.NTZ R0, R0 ;  /* 0x0000000000007305 */ /* 0x000e24000021f100 */
[----:B0-----:R-:W-:Y:S01]  /*1750*/  PRMT R22, R0, 0x7610, R22 ;  /* 0x0000761000167816 */ /* 0x001fe20000000016 */
[----:B------:R-:W-:Y:S06]  /*1760*/  BRA `(.L_x_60153) ;  /* 0x0000000400ac7947 */ /* 0x000fec0003800000 */
.L_x_60160:
        /* <DEDUP_REMOVED lines=10> */
.L_x_60167:
        /* <DEDUP_REMOVED lines=21> */
.L_x_60171:
[----:B------:R-:W-:Y:S05]  /*1960*/  BSYNC B1 ;  /* 0x0000000000017941 */ /* 0x000fea0003800000 */
.L_x_60170:
[----:B------:R-:W-:Y:S01]  /*1970*/  LEA R5, R0, 0x3b800000, 0x17 ;  /* 0x3b80000000057811 */ /* 0x000fe200078eb8ff */
[----:B------:R-:W-:-:S05]  /*1980*/  IMAD.SHL.U32 R0, R3, 0x100000, RZ ;  /* 0x0010000003007824 */ /* 0x000fca00078e00ff */
[----:B------:R-:W-:-:S07]  /*1990*/  LOP3.LUT R0, R5, R0, R6, 0xfe, !PT ;  /* 0x0000000005007212 */ /* 0x000fce00078efe06 */
.L_x_60169:
[----:B------:R-:W-:Y:S05]  /*19a0*/  BSYNC B0 ;  /* 0x0000000000007941 */ /* 0x000fea0003800000 */
.L_x_60168:
[----:B------:R-:W0:Y:S02]  /*19b0*/  F2I.FTZ.TRUNC.NTZ R0, R0 ;  /* 0x0000000000007305 */ /* 0x000e24000021f100 */
[----:B0-----:R-:W-:Y:S01]  /*19c0*/  PRMT R22, R0, 0x7610, R22 ;  /* 0x0000761000167816 */ /* 0x001fe20000000016 */
[----:B------:R-:W-:Y:S06]  /*19d0*/  BRA `(.L_x_60153) ;  /* 0x0000000400107947 */ /* 0x000fec0003800000 */
.L_x_60166:
        /* <DEDUP_REMOVED lines=21> */
.L_x_60175:
[----:B------:R-:W-:Y:S05]  /*1b30*/  BSYNC B1 ;  /* 0x0000000000017941 */ /* 0x000fea0003800000 */
.L_x_60174:
[----:B------:R-:W-:Y:S01]  /*1b40*/  LEA R5, R0, 0x37800000, 0x17 ;  /* 0x3780000000057811 */ /* 0x000fe200078eb8ff */
[----:B------:R-:W-:-:S05]  /*1b50*/  IMAD.SHL.U32 R0, R3, 0x200000, RZ ;  /* 0x0020000003007824 */ /* 0x000fca00078e00ff */
[----:B------:R-:W-:-:S07]  /*1b60*/  LOP3.LUT R0, R5, R0, R6, 0xfe, !PT ;  /* 0x0000000005007212 */ /* 0x000fce00078efe06 */
.L_x_60173:
[----:B------:R-:W-:Y:S05]  /*1b70*/  BSYNC B0 ;  /* 0x0000000000007941 */ /* 0x000fea0003800000 */
.L_x_60172:
[----:B------:R-:W0:Y:S02]  /*1b80*/  F2I.FTZ.TRUNC.NTZ R0, R0 ;  /* 0x0000000000007305 */ /* 0x000e24000021f100 */
[----:B0-----:R-:W-:Y:S01]  /*1b90*/  PRMT R22, R0, 0x7610, R22 ;  /* 0x0000761000167816 */ /* 0x001fe20000000016 */
[----:B------:R-:W-:Y:S06]  /*1ba0*/  BRA `(.L_x_60153) ;  /* 0x00000000009c7947 */ /* 0x000fec0003800000 */
.L_x_60165:
        /* <DEDUP_REMOVED lines=14> */
.L_x_60179:
[----:B------:R-:W-:Y:S05]  /*1c90*/  BSYNC B0 ;  /* 0x0000000000007941 */ /* 0x000fea0003800000 */
.L_x_60178:
[----:B------:R-:W0:Y:S02]  /*1ca0*/  F2I.FTZ.TRUNC.NTZ R0, R0 ;  /* 0x0000000000007305 */ /* 0x000e24000021f100 */
[----:B0-----:R-:W-:Y:S01]  /*1cb0*/  PRMT R22, R0, 0x7610, R22 ;  /* 0x0000761000167816 */ /* 0x001fe20000000016 */
[----:B------:R-:W-:Y:S06]  /*1cc0*/  BRA `(.L_x_60153) ;  /* 0x0000000000547947 */ /* 0x000fec0003800000 */
.L_x_60152:
        /* <DEDUP_REMOVED lines=16> */
.L_x_60180:
[----:B------:R-:W-:Y:S01]  /*1dd0*/  PRMT R22, RZ, 0x7610, R22 ;  /* 0x00007610ff167816 */ /* 0x000fe20000000016 */
[----:B------:R-:W-:Y:S06]  /*1de0*/  BRA `(.L_x_60153) ;  /* 0x00000000000c7947 */ /* 0x000fec0003800000 */
.L_x_60177:
[----:B------:R0:W5:Y:S01]  /*1df0*/  LDG.E.U16 R22, desc[UR36][R4.64] ;  /* 0x0000002404167981 */ /* 0x000162000c1e1500 */
[----:B------:R-:W-:Y:S05]  /*1e00*/  BRA `(.L_x_60153) ;  /* 0x0000000000047947 */ /* 0x000fea0003800000 */
.L_x_60176:
[----:B------:R0:W5:Y:S02]  /*1e10*/  LDG.E.U16 R22, desc[UR36][R4.64] ;  /* 0x0000002404167981 */ /* 0x000164000c1e1500 */
.L_x_60153:
[----:B------:R-:W2:Y:S02]  /*1e20*/  S2R R25, SR_TID.X ;  /* 0x0000000000197919 */ /* 0x000ea40000002100 */
[----:B--2---:R-:W-:-:S07]  /*1e30*/  VIADD R25, R25, 0x80 ;  /* 0x0000008019197836 */ /* 0x004fce0000000000 */
.L_x_60114:
[----:B------:R-:W-:Y:S05]  /*1e40*/  BSYNC B6 ;  /* 0x0000000000067941 */ /* 0x000fea0003800000 */
.L_x_60113:
[----:B------:R-:W-:Y:S01]  /*1e50*/  ISETP.GE.AND P0, PT, R25, R16, PT ;  /* 0x000000101900720c */ /* 0x000fe20003f06270 */
[----:B------:R-:W-:Y:S01]  /*1e60*/  BSSY B6, `(.L_x_60181) ;  /* 0x00001d7000067945 */ /* 0x000fe20003800000 */
[----:B------:R-:W-:-:S11]  /*1e70*/  PRMT R27, RZ, 0x7610, R27 ;  /* 0x00007610ff1b7816 */ /* 0x000fd6000000001b */
        /* <DEDUP_REMOVED lines=20> */
.L_x_60186:
[----:B------:R0:W5:Y:S01]  /*1fc0*/  LDG.E.U8 R17, desc[UR36][R4.64] ;  /* 0x0000002404117981 */ /* 0x000162000c1e1100 */
[----:B------:R-:W-:Y:S05]  /*1fd0*/  BRA `(.L_x_60188) ;  /* 0x0000000c00547947 */ /* 0x000fea0003800000 */
.L_x_60185:
        /* <DEDUP_REMOVED lines=8> */
.L_x_60190:
[----:B------:R0:W5:Y:S01]  /*2060*/  LDG.E.U16 R17, desc[UR36][R4.64] ;  /* 0x0000002404117981 */ /* 0x000162000c1e1500 */
[----:B------:R-:W-:Y:S05]  /*2070*/  BRA `(.L_x_60188) ;  /* 0x0000000c002c7947 */ /* 0x000fea0003800000 */
.L_x_60189:
[----:B------:R0:W5:Y:S01]  /*2080*/  LDG.E.U16 R17, desc[UR36][R4.64] ;  /* 0x0000002404117981 */ /* 0x000162000c1e1500 */
[----:B------:R-:W-:Y:S05]  /*2090*/  BRA `(.L_x_60188) ;  /* 0x0000000c00247947 */ /* 0x000fea0003800000 */
.L_x_60184:
        /* <DEDUP_REMOVED lines=9> */
.L_x_60192:
[----:B------:R-:W2:Y:S02]  /*2130*/  LDG.E.U16 R0, desc[UR36][R4.64] ;  /* 0x0000002404007981 */ /* 0x000ea4000c1e1500 */
[----:B--2---:R-:W-:-:S06]  /*2140*/  HADD2.F32 R0, -RZ, R0.H0_H0 ;  /* 0x20000000ff007230 */ /* 0x004fcc0000004100 */
[----:B------:R-:W0:Y:S02]  /*2150*/  F2I.FTZ.TRUNC.NTZ R0, R0 ;  /* 0x0000000000007305 */ /* 0x000e24000021f100 */
[----:B0-----:R-:W-:Y:S01]  /*2160*/  PRMT R17, R0, 0x7610, R17 ;  /* 0x0000761000117816 */ /* 0x001fe20000000011 */
[----:B------:R-:W-:Y:S06]  /*2170*/  BRA `(.L_x_60188) ;  /* 0x0000000800ec7947 */ /* 0x000fec0003800000 */
.L_x_60191:
        /* <DEDUP_REMOVED lines=9> */
.L_x_60194:
[----:B------:R-:W2:Y:S02]  /*2210*/  LDG.E.U16 R4, desc[UR36][R4.64] ;  /* 0x0000002404047981 */ /* 0x000ea4000c1e1500 */
[----:B--2---:R-:W-:-:S06]  /*2220*/  HADD2.F32 R0, -RZ, R4.H0_H0 ;  /* 0x20000004ff007230 */ /* 0x004fcc0000004100 */
[----:B------:R-:W0:Y:S02]  /*2230*/  F2I.FTZ.TRUNC.NTZ R0, R0 ;  /* 0x0000000000007305 */ /* 0x000e24000021f100 */
[----:B0-----:R-:W-:Y:S01]  /*2240*/  PRMT R17, R0, 0x7610, R17 ;  /* 0x0000761000117816 */ /* 0x001fe20000000011 */
[----:B------:R-:W-:Y:S06]  /*2250*/  BRA `(.L_x_60188) ;  /* 0x0000000800b47947 */ /* 0x000fec0003800000 */
.L_x_60193:
[----:B------:R-:W2:Y:S02]  /*2260*/  LDG.E.64 R4, desc[UR36][R4.64] ;  /* 0x0000002404047981 */ /* 0x000ea4000c1e1b00 */
[----:B--2---:R0:W1:Y:S01]  /*2270*/  F2I.F64.TRUNC R17, R4 ;  /* 0x0000000400117311 */ /* 0x004062000030d100 */
[----:B------:R-:W-:Y:S05]  /*2280*/  BRA `(.L_x_60188) ;  /* 0x0000000800a87947 */ /* 0x000fea0003800000 */
.L_x_60183:
        /* <DEDUP_REMOVED lines=12> */
.L_x_60197:
[----:B------:R-:W2:Y:S02]  /*2350*/  LDG.E.64 R4, desc[UR36][R4.64] ;  /* 0x0000002404047981 */ /* 0x000ea4000c1e1b00 */
[----:B--2---:R0:W1:Y:S01]  /*2360*/  F2I.F64.TRUNC R17, R4 ;  /* 0x0000000400117311 */ /* 0x004062000030d100 */
[----:B------:R-:W-:Y:S05]  /*2370*/  BRA `(.L_x_60188) ;  /* 0x00000008006c7947 */ /* 0x000fea0003800000 */
.L_x_60196:
        /* <DEDUP_REMOVED lines=28> */
.L_x_60199:
        /* <DEDUP_REMOVED lines=15> */
.L_x_60198:
[----:B------:R-:W2:Y:S02]  /*2630*/  LDG.E.U16 R0, desc[UR36][R4.64] ;  /* 0x0000002404007981 */ /* 0x000ea4000c1e1500 */
[----:B--2---:R-:W-:-:S06]  /*2640*/  IMAD.U32 R0, R0, 0x10000, RZ ;  /* 0x0001000000007824 */ /* 0x004fcc00078e00ff */
[----:B------:R-:W0:Y:S02]  /*2650*/  F2I.FTZ.TRUNC.NTZ R0, R0 ;  /* 0x0000000000007305 */ /* 0x000e24000021f100 */
[----:B0-----:R-:W-:Y:S01]  /*2660*/  PRMT R17, R0, 0x7610, R17 ;  /* 0x0000761000117816 */ /* 0x001fe20000000011 */
[----:B------:R-:W-:Y:S06]  /*2670*/  BRA `(.L_x_60188) ;  /* 0x0000000400ac7947 */ /* 0x000fec0003800000 */
.L_x_60195:
        /* <DEDUP_REMOVED lines=10> */
.L_x_60202:
        /* <DEDUP_REMOVED lines=21> */
.L_x_60206:
[----:B------:R-:W-:Y:S05]  /*2870*/  BSYNC B1 ;  /* 0x0000000000017941 */ /* 0x000fea0003800000 */
.L_x_60205:
[----:B------:R-:W-:Y:S01]  /*2880*/  LEA R5, R0, 0x3b800000, 0x17 ;  /* 0x3b80000000057811 */ /* 0x000fe200078eb8ff */
[----:B------:R-:W-:-:S05]  /*2890*/  IMAD.SHL.U32 R0, R3, 0x100000, RZ ;  /* 0x0010000003007824 */ /* 0x000fca00078e00ff */
[----:B------:R-:W-:-:S07]  /*28a0*/  LOP3.LUT R0, R5, R0, R6, 0xfe, !PT ;  /* 0x0000000005007212 */ /* 0x000fce00078efe06 */
.L_x_60204:
[----:B------:R-:W-:Y:S05]  /*28b0*/  BSYNC B0 ;  /* 0x0000000000007941 */ /* 0x000fea0003800000 */
.L_x_60203:
[----:B------:R-:W0:Y:S02]  /*28c0*/  F2I.FTZ.TRUNC.NTZ R0, R0 ;  /* 0x0000000000007305 */ /* 0x000e24000021f100 */
[----:B0-----:R-:W-:Y:S01]  /*28d0*/  PRMT R17, R0, 0x7610, R17 ;  /* 0x0000761000117816 */ /* 0x001fe20000000011 */
[----:B------:R-:W-:Y:S06]  /*28e0*/  BRA `(.L_x_60188) ;  /* 0x0000000400107947 */ /* 0x000fec0003800000 */
.L_x_60201:
        /* <DEDUP_REMOVED lines=21> */
.L_x_60210:
[----:B------:R-:W-:Y:S05]  /*2a40*/  BSYNC B1 ;  /* 0x0000000000017941 */ /* 0x000fea0003800000 */
.L_x_60209:
[----:B------:R-:W-:Y:S01]  /*2a50*/  LEA R5, R0, 0x37800000, 0x17 ;  /* 0x3780000000057811 */ /* 0x000fe200078eb8ff */
[----:B------:R-:W-:-:S05]  /*2a60*/  IMAD.SHL.U32 R0, R3, 0x200000, RZ ;  /* 0x0020000003007824 */ /* 0x000fca00078e00ff */
[----:B------:R-:W-:-:S07]  /*2a70*/  LOP3.LUT R0, R5, R0, R6, 0xfe, !PT ;  /* 0x0000000005007212 */ /* 0x000fce00078efe06 */
.L_x_60208:
[----:B------:R-:W-:Y:S05]  /*2a80*/  BSYNC B0 ;  /* 0x0000000000007941 */ /* 0x000fea0003800000 */
.L_x_60207:
[----:B------:R-:W0:Y:S02]  /*2a90*/  F2I.FTZ.TRUNC.NTZ R0, R0 ;  /* 0x0000000000007305 */ /* 0x000e24000021f100 */
[----:B0-----:R-:W-:Y:S01]  /*2aa0*/  PRMT R17, R0, 0x7610, R17 ;  /* 0x0000761000117816 */ /* 0x001fe20000000011 */
[----:B------:R-:W-:Y:S06]  /*2ab0*/  BRA `(.L_x_60188) ;  /* 0x00000000009c7947 */ /* 0x000fec0003800000 */
.L_x_60200:
        /* <DEDUP_REMOVED lines=14> */
.L_x_60214:
[----:B------:R-:W-:Y:S05]  /*2ba0*/  BSYNC B0 ;  /* 0x0000000000007941 */ /* 0x000fea0003800000 */
.L_x_60213:
[----:B------:R-:W0:Y:S02]  /*2bb0*/  F2I.FTZ.TRUNC.NTZ R0, R0 ;  /* 0x0000000000007305 */ /* 0x000e24000021f100 */
[----:B0-----:R-:W-:Y:S01]  /*2bc0*/  PRMT R17, R0, 0x7610, R17 ;  /* 0x0000761000117816 */ /* 0x001fe20000000011 */
[----:B------:R-:W-:Y:S06]  /*2bd0*/  BRA `(.L_x_60188) ;  /* 0x0000000000547947 */ /* 0x000fec0003800000 */
.L_x_60187:
        /* <DEDUP_REMOVED lines=16> */
.L_x_60215:
[----:B------:R-:W-:Y:S01]  /*2ce0*/  PRMT R17, RZ, 0x7610, R17 ;  /* 0x00007610ff117816 */ /* 0x000fe20000000011 */
[----:B------:R-:W-:Y:S06]  /*2cf0*/  BRA `(.L_x_60188) ;  /* 0x00000000000c7947 */ /* 0x000fec0003800000 */
.L_x_60212:
[----:B------:R2:W5:Y:S01]  /*2d00*/  LDG.E.U16 R17, desc[UR36][R4.64] ;  /* 0x0000002404117981 */ /* 0x000562000c1e1500 */
[----:B------:R-:W-:Y:S05]  /*2d10*/  BRA `(.L_x_60188) ;  /* 0x0000000000047947 */ /* 0x000fea0003800000 */
.L_x_60211:
[----:B------:R3:W5:Y:S02]  /*2d20*/  LDG.E.U16 R17, desc[UR36][R4.64] ;  /* 0x0000002404117981 */ /* 0x000764000c1e1500 */
.L_x_60188:
[----:B0-234-:R-:W0:Y:S01]  /*2d30*/  LDC.64 R4, c[0x0][0x230] ;  /* 0x00008c00ff047b82 */ /* 0x01de220000000a00 */
        /* <DEDUP_REMOVED lines=17> */
.L_x_60219:
[----:B------:R0:W5:Y:S01]  /*2e50*/  LDG.E.U8 R27, desc[UR36][R4.64] ;  /* 0x00000024041b7981 */ /* 0x000162000c1e1100 */
[----:B------:R-:W-:Y:S05]  /*2e60*/  BRA `(.L_x_60221) ;  /* 0x0000000c00547947 */ /* 0x000fea0003800000 */
.L_x_60218:
        /* <DEDUP_REMOVED lines=8> */
.L_x_60223:
[----:B------:R0:W5:Y:S01]  /*2ef0*/  LDG.E.U16 R27, desc[UR36][R4.64] ;  /* 0x00000024041b7981 */ /* 0x000162000c1e1500 */
[----:B------:R-:W-:Y:S05]  /*2f00*/  BRA `(.L_x_60221) ;  /* 0x0000000c002c7947 */ /* 0x000fea0003800000 */
.L_x_60222:
[----:B------:R0:W5:Y:S01]  /*2f10*/  LDG.E.U16 R27, desc[UR36][R4.64] ;  /* 0x00000024041b7981 */ /* 0x000162000c1e1500 */
[----:B------:R-:W-:Y:S05]  /*2f20*/  BRA `(.L_x_60221) ;  /* 0x0000000c00247947 */ /* 0x000fea0003800000 */
.L_x_60217:
        /* <DEDUP_REMOVED lines=9> */
.L_x_60225:
[----:B------:R-:W2:Y:S02]  /*2fc0*/  LDG.E.U16 R0, desc[UR36][R4.64] ;  /* 0x0000002404007981 */ /* 0x000ea4000c1e1500 */
[----:B--2---:R-:W-:-:S06]  /*2fd0*/  HADD2.F32 R0, -RZ, R0.H0_H0 ;  /* 0x20000000ff007230 */ /* 0x004fcc0000004100 */
[----:B------:R-:W0:Y:S02]  /*2fe0*/  F2I.FTZ.TRUNC.NTZ R0, R0 ;  /* 0x0000000000007305 */ /* 0x000e24000021f100 */
[----:B0-----:R-:W-:Y:S01]  /*2ff0*/  PRMT R27, R0, 0x7610, R27 ;  /* 0x00007610001b7816 */ /* 0x001fe2000000001b */
[----:B------:R-:W-:Y:S06]  /*3000*/  BRA `(.L_x_60221) ;  /* 0x0000000800ec7947 */ /* 0x000fec0003800000 */
.L_x_60224:
        /* <DEDUP_REMOVED lines=9> */
.L_x_60227:
[----:B------:R-:W2:Y:S02]  /*30a0*/  LDG.E.U16 R4, desc[UR36][R4.64] ;  /* 0x0000002404047981 */ /* 0x000ea4000c1e1500 */
[----:B--2---:R-:W-:-:S06]  /*30b0*/  HADD2.F32 R0, -RZ, R4.H0_H0 ;  /* 0x20000004ff007230 */ /* 0x004fcc0000004100 */
[----:B------:R-:W0:Y:S02]  /*30c0*/  F2I.FTZ.TRUNC.NTZ R0, R0 ;  /* 0x0000000000007305 */ /* 0x000e24000021f100 */
[----:B0-----:R-:W-:Y:S01]  /*30d0*/  PRMT R27, R0, 0x7610, R27 ;  /* 0x00007610001b7816 */ /* 0x001fe2000000001b */
[----:B------:R-:W-:Y:S06]  /*30e0*/  BRA `(.L_x_60221) ;  /* 0x0000000800b47947 */ /* 0x000fec0003800000 */
.L_x_60226:
[----:B------:R-:W2:Y:S02]  /*30f0*/  LDG.E.64 R4, desc[UR36][R4.64] ;  /* 0x0000002404047981 */ /* 0x000ea4000c1e1b00 */
[----:B--2---:R0:W2:Y:S01]  /*3100*/  F2I.F64.TRUNC R27, R4 ;  /* 0x00000004001b7311 */ /* 0x0040a2000030d100 */
[----:B------:R-:W-:Y:S05]  /*3110*/  BRA `(.L_x_60221) ;  /* 0x0000000800a87947 */ /* 0x000fea0003800000 */
.L_x_60216:
        /* <DEDUP_REMOVED lines=12> */
.L_x_60230:
[----:B------:R-:W2:Y:S02]  /*31e0*/  LDG.E.64 R4, desc[UR36][R4.64] ;  /* 0x0000002404047981 */ /* 0x000ea4000c1e1b00 */
[----:B--2---:R4:W0:Y:S01]  /*31f0*/  F2I.F64.TRUNC R27, R4 ;  /* 0x00000004001b7311 */ /* 0x004822000030d100 */
[----:B------:R-:W-:Y:S05]  /*3200*/  BRA `(.L_x_60221) ;  /* 0x00000008006c7947 */ /* 0x000fea0003800000 */
.L_x_60229:
        /* <DEDUP_REMOVED lines=28> */
.L_x_60232:
        /* <DEDUP_REMOVED lines=15> */
.L_x_60231:
[----:B------:R-:W2:Y:S02]  /*34c0*/  LDG.E.U16 R0, desc[UR36][R4.64] ;  /* 0x0000002404007981 */ /* 0x000ea4000c1e1500 */
[----:B--2---:R-:W-:-:S06]  /*34d0*/  IMAD.U32 R0, R0, 0x10000, RZ ;  /* 0x0001000000007824 */ /* 0x004fcc00078e00ff */
[----:B------:R-:W0:Y:S02]  /*34e0*/  F2I.FTZ.TRUNC.NTZ R0, R0 ;  /* 0x0000000000007305 */ /* 0x000e24000021f100 */
[----:B0-----:R-:W-:Y:S01]  /*34f0*/  PRMT R27, R0, 0x7610, R27 ;  /* 0x00007610001b7816 */ /* 0x001fe2000000001b */
[----:B------:R-:W-:Y:S06]  /*3500*/  BRA `(.L_x_60221) ;  /* 0x0000000400ac7947 */ /* 0x000fec0003800000 */
.L_x_60228:
        /* <DEDUP_REMOVED lines=10> */
.L_x_60235:
        /* <DEDUP_REMOVED lines=21> */
.L_x_60239:
[----:B------:R-:W-:Y:S05]  /*3700*/  BSYNC B1 ;  /* 0x0000000000017941 */ /* 0x000fea0003800000 */
.L_x_60238:
[----:B------:R-:W-:Y:S01]  /*3710*/  LEA R5, R0, 0x3b800000, 0x17 ;  /* 0x3b80000000057811 */ /* 0x000fe200078eb8ff */
[----:B------:R-:W-:-:S05]  /*3720*/  IMAD.SHL.U32 R0, R3, 0x100000, RZ ;  /* 0x0010000003007824 */ /* 0x000fca00078e00ff */
[----:B------:R-:W-:-:S07]  /*3730*/  LOP3.LUT R0, R5, R0, R6, 0xfe, !PT ;  /* 0x0000000005007212 */ /* 0x000fce00078efe06 */
.L_x_60237:
[----:B------:R-:W-:Y:S05]  /*3740*/  BSYNC B0 ;  /* 0x0000000000007941 */ /* 0x000fea0003800000 */
.L_x_60236:
[----:B------:R-:W0:Y:S02]  /*3750*/  F2I.FTZ.TRUNC.NTZ R0, R0 ;  /* 0x0000000000007305 */ /* 0x000e24000021f100 */
[----:B0-----:R-:W-:Y:S01]  /*3760*/  PRMT R27, R0, 0x7610, R27 ;  /* 0x00007610001b7816 */ /* 0x001fe2000000001b */
[----:B------:R-:W-:Y:S06]  /*3770*/  BRA `(.L_x_60221) ;  /* 0x0000000400107947 */ /* 0x000fec0003800000 */
.L_x_60234:
        /* <DEDUP_REMOVED lines=21> */
.L_x_60243:
[----:B------:R-:W-:Y:S05]  /*38d0*/  BSYNC B1 ;  /* 0x0000000000017941 */ /* 0x000fea0003800000 */
.L_x_60242:
[----:B------:R-:W-:Y:S01]  /*38e0*/  LEA R5, R0, 0x37800000, 0x17 ;  /* 0x3780000000057811 */ /* 0x000fe200078eb8ff */
[----:B------:R-:W-:-:S05]  /*38f0*/  IMAD.SHL.U32 R0, R3, 0x200000, RZ ;  /* 0x0020000003007824 */ /* 0x000fca00078e00ff */
[----:B------:R-:W-:-:S07]  /*3900*/  LOP3.LUT R0, R5, R0, R6, 0xfe, !PT ;  /* 0x0000000005007212 */ /* 0x000fce00078efe06 */
.L_x_60241:
[----:B------:R-:W-:Y:S05]  /*3910*/  BSYNC B0 ;  /* 0x0000000000007941 */ /* 0x000fea0003800000 */
.L_x_60240:
[----:B------:R-:W0:Y:S02]  /*3920*/  F2I.FTZ.TRUNC.NTZ R0, R0 ;  /* 0x0000000000007305 */ /* 0x000e24000021f100 */
[----:B0-----:R-:W-:Y:S01]  /*3930*/  PRMT R27, R0, 0x7610, R27 ;  /* 0x00007610001b7816 */ /* 0x001fe2000000001b */
[----:B------:R-:W-:Y:S06]  /*3940*/  BRA `(.L_x_60221) ;  /* 0x00000000009c7947 */ /* 0x000fec0003800000 */
.L_x_60233:
        /* <DEDUP_REMOVED lines=14> */
.L_x_60247:
[----:B------:R-:W-:Y:S05]  /*3a30*/  BSYNC B0 ;  /* 0x0000000000007941 */ /* 0x000fea0003800000 */
.L_x_60246:
[----:B------:R-:W0:Y:S02]  /*3a40*/  F2I.FTZ.TRUNC.NTZ R0, R0 ;  /* 0x0000000000007305 */ /* 0x000e24000021f100 */
[----:B0-----:R-:W-:Y:S01]  /*3a50*/  PRMT R27, R0, 0x7610, R27 ;  /* 0x00007610001b7816 */ /* 0x001fe2000000001b */
[----:B------:R-:W-:Y:S06]  /*3a60*/  BRA `(.L_x_60221) ;  /* 0x0000000000547947 */ /* 0x000fec0003800000 */
.L_x_60220:
        /* <DEDUP_REMOVED lines=16> */
.L_x_60248:
[----:B------:R-:W-:Y:S01]  /*3b70*/  PRMT R27, RZ, 0x7610, R27 ;  /* 0x00007610ff1b7816 */ /* 0x000fe2000000001b */
[----:B------:R-:W-:Y:S06]  /*3b80*/  BRA `(.L_x_60221) ;  /* 0x00000000000c7947 */ /* 0x000fec0003800000 */
.L_x_60245:
[----:B------:R2:W5:Y:S01]  /*3b90*/  LDG.E.U16 R27, desc[UR36][R4.64] ;  /* 0x00000024041b7981 */ /* 0x000562000c1e1500 */
[----:B------:R-:W-:Y:S05]  /*3ba0*/  BRA `(.L_x_60221) ;  /* 0x0000000000047947 */ /* 0x000fea0003800000 */
.L_x_60244:
[----:B------:R3:W5:Y:S02]  /*3bb0*/  LDG.E.U16 R27, desc[UR36][R4.64] ;  /* 0x00000024041b7981 */ /* 0x000764000c1e1500 */
.L_x_60221:
[----:B------:R-:W-:-:S07]  /*3bc0*/  VIADD R25, R25, 0x80 ;  /* 0x0000008019197836 */ /* 0x000fce0000000000 */
.L_x_60182:
[----:B------:R-:W-:Y:S05]  /*3bd0*/  BSYNC B6 ;  /* 0x0000000000067941 */ /* 0x000fea0003800000 */
.L_x_60181:
[----:B------:R-:W-:Y:S01]  /*3be0*/  ISETP.GE.AND P0, PT, R25, R16, PT ;  /* 0x000000101900720c */ /* 0x000fe20003f06270 */
[----:B------:R-:W-:Y:S01]  /*3bf0*/  BSSY B6, `(.L_x_60249) ;  /* 0x00001da000067945 */ /* 0x000fe20003800000 */
[----:B------:R-:W-:Y:S02]  /*3c00*/  PRMT R19, RZ, 0x7610, R19 ;  /* 0x00007610ff137816 */ /* 0x000fe40000000013 */
[----:B------:R-:W-:Y:S02]  /*3c10*/  PRMT R18, RZ, 0x7610, R18 ;  /* 0x00007610ff127816 */ /* 0x000fe40000000012 */
[----:B------:R-:W-:-:S07]  /*3c20*/  PRMT R26, RZ, 0x7610, R26 ;  /* 0x00007610ff1a7816 */ /* 0x000fce000000001a */
        /* <DEDUP_REMOVED lines=20> */
.L_x_60254:
[----:B------:R0:W5:Y:S01]  /*3d70*/  LDG.E.U8 R18, desc[UR36][R4.64] ;  /* 0x0000002404127981 */ /* 0x000162000c1e1100 */
[----:B------:R-:W-:Y:S05]  /*3d80*/  BRA `(.L_x_60256) ;  /* 0x0000000c00547947 */ /* 0x000fea0003800000 */
.L_x_60253:
        /* <DEDUP_REMOVED lines=8> */
.L_x_60258:
[----:B------:R0:W5:Y:S01]  /*3e10*/  LDG.E.U16 R18, desc[UR36][R4.64] ;  /* 0x0000002404127981 */ /* 0x000162000c1e1500 */
[----:B------:R-:W-:Y:S05]  /*3e20*/  BRA `(.L_x_60256) ;  /* 0x0000000c002c7947 */ /* 0x000fea0003800000 */
.L_x_60257:
[----:B------:R0:W5:Y:S01]  /*3e30*/  LDG.E.U16 R18, desc[UR36][R4.64] ;  /* 0x0000002404127981 */ /* 0x000162000c1e1500 */
[----:B------:R-:W-:Y:S05]  /*3e40*/  BRA `(.L_x_60256) ;  /* 0x0000000c00247947 */ /* 0x000fea0003800000 */
.L_x_60252:
        /* <DEDUP_REMOVED lines=9> */
.L_x_60260:
[----:B------:R-:W2:Y:S02]  /*3ee0*/  LDG.E.U16 R0, desc[UR36][R4.64] ;  /* 0x0000002404007981 */ /* 0x000ea4000c1e1500 */
[----:B--2---:R-:W-:-:S06]  /*3ef0*/  HADD2.F32 R0, -RZ, R0.H0_H0 ;  /* 0x20000000ff007230 */ /* 0x004fcc0000004100 */
[----:B------:R-:W0:Y:S02]  /*3f00*/  F2I.FTZ.TRUNC.NTZ R0, R0 ;  /* 0x0000000000007305 */ /* 0x000e24000021f100 */
[----:B0-----:R-:W-:Y:S01]  /*3f10*/  PRMT R18, R0, 0x7610, R18 ;  /* 0x0000761000127816 */ /* 0x001fe20000000012 */
[----:B------:R-:W-:Y:S06]  /*3f20*/  BRA `(.L_x_60256) ;  /* 0x0000000800ec7947 */ /* 0x000fec0003800000 */
.L_x_60259:
        /* <DEDUP_REMOVED lines=9> */
.L_x_60262:
[----:B------:R-:W2:Y:S02]  /*3fc0*/  LDG.E.U16 R4, desc[UR36][R4.64] ;  /* 0x0000002404047981 */ /* 0x000ea4000c1e1500 */
[----:B--2---:R-:W-:-:S06]  /*3fd0*/  HADD2.F32 R0, -RZ, R4.H0_H0 ;  /* 0x20000004ff007230 */ /* 0x004fcc0000004100 */
[----:B------:R-:W0:Y:S02]  /*3fe0*/  F2I.FTZ.TRUNC.NTZ R0, R0 ;  /* 0x0000000000007305 */ /* 0x000e24000021f100 */
[----:B0-----:R-:W-:Y:S01]  /*3ff0*/  PRMT R18, R0, 0x7610, R18 ;  /* 0x0000761000127816 */ /* 0x001fe20000000012 */
[----:B------:R-:W-:Y:S06]  /*4000*/  BRA `(.L_x_60256) ;  /* 0x0000000800b47947 */ /* 0x000fec0003800000 */
.L_x_60261:
[----:B------:R-:W2:Y:S02]  /*4010*/  LDG.E.64 R4, desc[UR36][R4.64] ;  /* 0x0000002404047981 */ /* 0x000ea4000c1e1b00 */
[----:B--2---:R0:W1:Y:S01]  /*4020*/  F2I.F64.TRUNC R18, R4 ;  /* 0x0000000400127311 */ /* 0x004062000030d100 */
[----:B------:R-:W-:Y:S05]  /*4030*/  BRA `(.L_x_60256) ;  /* 0x0000000800a87947 */ /* 0x000fea0003800000 */
.L_x_60251:
        /* <DEDUP_REMOVED lines=12> */
.L_x_60265:
[----:B------:R-:W2:Y:S02]  /*4100*/  LDG.E.64 R4, desc[UR36][R4.64] ;  /* 0x0000002404047981 */ /* 0x000ea4000c1e1b00 */
[----:B--2---:R0:W1:Y:S01]  /*4110*/  F2I.F64.TRUNC R18, R4 ;  /* 0x0000000400127311 */ /* 0x004062000030d100 */
[----:B------:R-:W-:Y:S05]  /*4120*/  BRA `(.L_x_60256) ;  /* 0x00000008006c7947 */ /* 0x000fea0003800000 */
.L_x_60264:
        /* <DEDUP_REMOVED lines=28> */
.L_x_60267:
        /* <DEDUP_REMOVED lines=15> */
.L_x_60266:
[----:B------:R-:W2:Y:S02]  /*43e0*/  LDG.E.U16 R0, desc[UR36][R4.64] ;  /* 0x0000002404007981 */ /* 0x000ea4000c1e1500 */
[----:B--2---:R-:W-:-:S06]  /*43f0*/  IMAD.U32 R0, R0, 0x10000, RZ ;  /* 0x0001000000007824 */ /* 0x004fcc00078e00ff */
[----:B------:R-:W0:Y:S02]  /*4400*/  F2I.FTZ.TRUNC.NTZ R0, R0 ;  /* 0x0000000000007305 */ /* 0x000e24000021f100 */
[----:B0-----:R-:W-:Y:S01]  /*4410*/  PRMT R18, R0, 0x7610, R18 ;  /* 0x0000761000127816 */ /* 0x001fe20000000012 */
[----:B------:R-:W-:Y:S06]  /*4420*/  BRA `(.L_x_60256) ;  /* 0x0000000400ac7947 */ /* 0x000fec0003800000 */
.L_x_60263:
        /* <DEDUP_REMOVED lines=10> */
.L_x_60270:
        /* <DEDUP_REMOVED lines=21> */
.L_x_60274:
[----:B------:R-:W-:Y:S05]  /*4620*/  BSYNC B1 ;  /* 0x0000000000017941 */ /* 0x000fea0003800000 */
.L_x_60273:
[----:B------:R-:W-:Y:S01]  /*4630*/  LEA R5, R0, 0x3b800000, 0x17 ;  /* 0x3b80000000057811 */ /* 0x000fe200078eb8ff */
[----:B------:R-:W-:-:S05]  /*4640*/  IMAD.SHL.U32 R0, R3, 0x100000, RZ ;  /* 0x0010000003007824 */ /* 0x000fca00078e00ff */
[----:B------:R-:W-:-:S07]  /*4650*/  LOP3.LUT R0, R5, R0, R6, 0xfe, !PT ;  /* 0x0000000005007212 */ /* 0x000fce00078efe06 */
.L_x_60272:
[----:B------:R-:W-:Y:S05]  /*4660*/  BSYNC B0 ;  /* 0x0000000000007941 */ /* 0x000fea0003800000 */
.L_x_60271:
[----:B------:R-:W0:Y:S02]  /*4670*/  F2I.FTZ.TRUNC.NTZ R0, R0 ;  /* 0x0000000000007305 */ /* 0x000e24000021f100 */
[----:B0-----:R-:W-:Y:S01]  /*4680*/  PRMT R18, R0, 0x7610, R18 ;  /* 0x0000761000127816 */ /* 0x001fe20000000012 */
[----:B------:R-:W-:Y:S06]  /*4690*/  BRA `(.L_x_60256) ;  /* 0x0000000400107947 */ /* 0x000fec0003800000 */
.L_x_60269:
        /* <DEDUP_REMOVED lines=21> */
.L_x_60278:
[----:B------:R-:W-:Y:S05]  /*47f0*/  BSYNC B1 ;  /* 0x0000000000017941 */ /* 0x000fea0003800000 */
.L_x_60277:
[----:B------:R-:W-:Y:S01]  /*4800*/  LEA R5, R0, 0x37800000, 0x17 ;  /* 0x3780000000057811 */ /* 0x000fe200078eb8ff */
[----:B------:R-:W-:-:S05]  /*4810*/  IMAD.SHL.U32 R0, R3, 0x200000, RZ ;  /* 0x0020000003007824 */ /* 0x000fca00078e00ff */
[----:B------:R-:W-:-:S07]  /*4820*/  LOP3.LUT R0, R5, R0, R6, 0xfe, !PT ;  /* 0x0000000005007212 */ /* 0x000fce00078efe06 */
.L_x_60276:
[----:B------:R-:W-:Y:S05]  /*4830*/  BSYNC B0 ;  /* 0x0000000000007941 */ /* 0x000fea0003800000 */
.L_x_60275:
[----:B------:R-:W0:Y:S02]  /*4840*/  F2I.FTZ.TRUNC.NTZ R0, R0 ;  /* 0x0000000000007305 */ /* 0x000e24000021f100 */
[----:B0-----:R-:W-:Y:S01]  /*4850*/  PRMT R18, R0, 0x7610, R18 ;  /* 0x0000761000127816 */ /* 0x001fe20000000012 */
[----:B------:R-:W-:Y:S06]  /*4860*/  BRA `(.L_x_60256) ;  /* 0x00000000009c7947 */ /* 0x000fec0003800000 */
.L_x_60268:
        /* <DEDUP_REMOVED lines=14> */
.L_x_60282:
[----:B------:R-:W-:Y:S05]  /*4950*/  BSYNC B0 ;  /* 0x0000000000007941 */ /* 0x000fea0003800000 */
.L_x_60281:
[----:B------:R-:W0:Y:S02]  /*4960*/  F2I.FTZ.TRUNC.NTZ R0, R0 ;  /* 0x0000000000007305 */ /* 0x000e24000021f100 */
[----:B0-----:R-:W-:Y:S01]  /*4970*/  PRMT R18, R0, 0x7610, R18 ;  /* 0x0000761000127816 */ /* 0x001fe20000000012 */
[----:B------:R-:W-:Y:S06]  /*4980*/  BRA `(.L_x_60256) ;  /* 0x0000000000547947 */ /* 0x000fec0003800000 */
.L_x_60255:
        /* <DEDUP_REMOVED lines=16> */
.L_x_60283:
[----:B------:R-:W-:Y:S01]  /*4a90*/  PRMT R18, RZ, 0x7610, R18 ;  /* 0x00007610ff127816 */ /* 0x000fe20000000012 */
[----:B------:R-:W-:Y:S06]  /*4aa0*/  BRA `(.L_x_60256) ;  /* 0x00000000000c7947 */ /* 0x000fec0003800000 */
.L_x_60280:
[----:B------:R3:W5:Y:S01]  /*4ab0*/  LDG.E.U16 R18, desc[UR36][R4.64] ;  /* 0x0000002404127981 */ /* 0x000762000c1e1500 */
[----:B------:R-:W-:Y:S05]  /*4ac0*/  BRA `(.L_x_60256) ;  /* 0x0000000000047947 */ /* 0x000fea0003800000 */
.L_x_60279:
[----:B------:R4:W5:Y:S02]  /*4ad0*/  LDG.E.U16 R18, desc[UR36][R4.64] ;  /* 0x0000002404127981 */ /* 0x000964000c1e1500 */
.L_x_60256:
[----:B------:R-:W1:Y:S01]  /*4ae0*/  LDC.U8 R6, c[0x0][0x23d] ;  /* 0x00008f40ff067b82 */ /* 0x000e620000000000 */
[----:B------:R-:W-:Y:S02]  /*4af0*/  ULDC UR4, c[0x0][0x244] ;  /* 0x0000910000047ab9 */ /* 0x000fe40000000800 */
[----:B------:R-:W-:-:S05]  /*4b00*/  IMAD R3, R24, UR4, RZ ;  /* 0x0000000418037c24 */ /* 0x000fca000f8e02ff */
[----:B0-234-:R-:W0:Y:S01]  /*4b10*/  LDC.64 R4, c[0x0][0x230] ;  /* 0x00008c00ff047b82 */ /* 0x01de220000000a00 */
        /* <DEDUP_REMOVED lines=15> */
.L_x_60287:
[----:B------:R0:W5:Y:S01]  /*4c10*/  LDG.E.U8 R26, desc[UR36][R4.64] ;  /* 0x00000024041a7981 */ /* 0x000162000c1e1100 */
[----:B------:R-:W-:Y:S05]  /*4c20*/  BRA `(.L_x_60289) ;  /* 0x0000000c00547947 */ /* 0x000fea0003800000 */
.L_x_60286:
        /* <DEDUP_REMOVED lines=8> */
.L_x_60291:
[----:B------:R0:W5:Y:S01]  /*4cb0*/  LDG.E.U16 R26, desc[UR36][R4.64] ;  /* 0x00000024041a7981 */ /* 0x000162000c1e1500 */
[----:B------:R-:W-:Y:S05]  /*4cc0*/  BRA `(.L_x_60289) ;  /* 0x0000000c002c7947 */ /* 0x000fea0003800000 */
.L_x_60290:
[----:B------:R0:W5:Y:S01]  /*4cd0*/  LDG.E.U16 R26, desc[UR36][R4.64] ;  /* 0x00000024041a7981 */ /* 0x000162000c1e1500 */
[----:B------:R-:W-:Y:S05]  /*4ce0*/  BRA `(.L_x_60289) ;  /* 0x0000000c00247947 */ /* 0x000fea0003800000 */
.L_x_60285:
        /* <DEDUP_REMOVED lines=9> */
.L_x_60293:
[----:B------:R-:W2:Y:S02]  /*4d80*/  LDG.E.U16 R0, desc[UR36][R4.64] ;  /* 0x0000002404007981 */ /* 0x000ea4000c1e1500 */
[----:B--2---:R-:W-:-:S06]  /*4d90*/  HADD2.F32 R0, -RZ, R0.H0_H0 ;  /* 0x20000000ff007230 */ /* 0x004fcc0000004100 */
[----:B------:R-:W0:Y:S02]  /*4da0*/  F2I.FTZ.TRUNC.NTZ R0, R0 ;  /* 0x0000000000007305 */ /* 0x000e24000021f100 */
[----:B0-----:R-:W-:Y:S01]  /*4db0*/  PRMT R26, R0, 0x7610, R26 ;  /* 0x00007610001a7816 */ /* 0x001fe2000000001a */
[----:B------:R-:W-:Y:S06]  /*4dc0*/  BRA `(.L_x_60289) ;  /* 0x0000000800ec7947 */ /* 0x000fec0003800000 */
.L_x_60292:
        /* <DEDUP_REMOVED lines=9> */
.L_x_60295:
[----:B------:R-:W2:Y:S02]  /*4e60*/  LDG.E.U16 R4, desc[UR36][R4.64] ;  /* 0x0000002404047981 */ /* 0x000ea4000c1e1500 */
[----:B--2---:R-:W-:-:S06]  /*4e70*/  HADD2.F32 R0, -RZ, R4.H0_H0 ;  /* 0x20000004ff007230 */ /* 0x004fcc0000004100 */
[----:B------:R-:W0:Y:S02]  /*4e80*/  F2I.FTZ.TRUNC.NTZ R0, R0 ;  /* 0x0000000000007305 */ /* 0x000e24000021f100 */
[----:B0-----:R-:W-:Y:S01]  /*4e90*/  PRMT R26, R0, 0x7610, R26 ;  /* 0x00007610001a7816 */ /* 0x001fe2000000001a */
[----:B------:R-:W-:Y:S06]  /*4ea0*/  BRA `(.L_x_60289) ;  /* 0x0000000800b47947 */ /* 0x000fec0003800000 */
.L_x_60294:
[----:B------:R-:W2:Y:S02]  /*4eb0*/  LDG.E.64 R4, desc[UR36][R4.64] ;  /* 0x0000002404047981 */ /* 0x000ea4000c1e1b00 */
[----:B--2---:R0:W1:Y:S01]  /*4ec0*/  F2I.F64.TRUNC R26, R4 ;  /* 0x00000004001a7311 */ /* 0x004062000030d100 */
[----:B------:R-:W-:Y:S05]  /*4ed0*/  BRA `(.L_x_60289) ;  /* 0x0000000800a87947 */ /* 0x000fea0003800000 */
.L_x_60284:
        /* <DEDUP_REMOVED lines=12> */
.L_x_60298:
[----:B------:R-:W2:Y:S02]  /*4fa0*/  LDG.E.64 R4, desc[UR36][R4.64] ;  /* 0x0000002404047981 */ /* 0x000ea4000c1e1b00 */
[----:B--2---:R3:W4:Y:S01]  /*4fb0*/  F2I.F64.TRUNC R26, R4 ;  /* 0x00000004001a7311 */ /* 0x004722000030d100 */
[----:B------:R-:W-:Y:S05]  /*4fc0*/  BRA `(.L_x_60289) ;  /* 0x00000008006c7947 */ /* 0x000fea0003800000 */
.L_x_60297:
        /* <DEDUP_REMOVED lines=28> */
.L_x_60300:
        /* <DEDUP_REMOVED lines=15> */
.L_x_60299:
[----:B------:R-:W2:Y:S02]  /*5280*/  LDG.E.U16 R0, desc[UR36][R4.64] ;  /* 0x0000002404007981 */ /* 0x000ea4000c1e1500 */
[----:B--2---:R-:W-:-:S06]  /*5290*/  IMAD.U32 R0, R0, 0x10000, RZ ;  /* 0x0001000000007824 */ /* 0x004fcc00078e00ff */
[----:B------:R-:W0:Y:S02]  /*52a0*/  F2I.FTZ.TRUNC.NTZ R0, R0 ;  /* 0x0000000000007305 */ /* 0x000e24000021f100 */
[----:B0-----:R-:W-:Y:S01]  /*52b0*/  PRMT R26, R0, 0x7610, R26 ;  /* 0x00007610001a7816 */ /* 0x001fe2000000001a */
[----:B------:R-:W-:Y:S06]  /*52c0*/  BRA `(.L_x_60289) ;  /* 0x0000000400ac7947 */ /* 0x000fec0003800000 */
.L_x_60296:
        /* <DEDUP_REMOVED lines=10> */
.L_x_60303:
        /* <DEDUP_REMOVED lines=21> */
.L_x_60307:
[----:B------:R-:W-:Y:S05]  /*54c0*/  BSYNC B1 ;  /* 0x0000000000017941 */ /* 0x000fea0003800000 */
.L_x_60306:
[----:B------:R-:W-:Y:S01]  /*54d0*/  LEA R5, R0, 0x3b800000, 0x17 ;  /* 0x3b80000000057811 */ /* 0x000fe200078eb8ff */
[----:B------:R-:W-:-:S05]  /*54e0*/  IMAD.SHL.U32 R0, R3, 0x100000, RZ ;  /* 0x0010000003007824 */ /* 0x000fca00078e00ff */
[----:B------:R-:W-:-:S07]  /*54f0*/  LOP3.LUT R0, R5, R0, R6, 0xfe, !PT ;  /* 0x0000000005007212 */ /* 0x000fce00078efe06 */
.L_x_60305:
[----:B------:R-:W-:Y:S05]  /*5500*/  BSYNC B0 ;  /* 0x0000000000007941 */ /* 0x000fea0003800000 */
.L_x_60304:
[----:B------:R-:W0:Y:S02]  /*5510*/  F2I.FTZ.TRUNC.NTZ R0, R0 ;  /* 0x0000000000007305 */ /* 0x000e24000021f100 */
[----:B0-----:R-:W-:Y:S01]  /*5520*/  PRMT R26, R0, 0x7610, R26 ;  /* 0x00007610001a7816 */ /* 0x001fe2000000001a */
[----:B------:R-:W-:Y:S06]  /*5530*/  BRA `(.L_x_60289) ;  /* 0x0000000400107947 */ /* 0x000fec0003800000 */
.L_x_60302:
        /* <DEDUP_REMOVED lines=21> */
.L_x_60311:
[----:B------:R-:W-:Y:S05]  /*5690*/  BSYNC B1 ;  /* 0x0000000000017941 */ /* 0x000fea0003800000 */
.L_x_60310:
[----:B------:R-:W-:Y:S01]  /*56a0*/  LEA R5, R0, 0x37800000, 0x17 ;  /* 0x3780000000057811 */ /* 0x000fe200078eb8ff */
[----:B------:R-:W-:-:S05]  /*56b0*/  IMAD.SHL.U32 R0, R3, 0x200000, RZ ;  /* 0x0020000003007824 */ /* 0x000fca00078e00ff */
[----:B------:R-:W-:-:S07]  /*56c0*/  LOP3.LUT R0, R5, R0, R6, 0xfe, !PT ;  /* 0x0000000005007212 */ /* 0x000fce00078efe06 */
.L_x_60309:
[----:B------:R-:W-:Y:S05]  /*56d0*/  BSYNC B0 ;  /* 0x0000000000007941 */ /* 0x000fea0003800000 */
.L_x_60308:
[----:B------:R-:W0:Y:S02]  /*56e0*/  F2I.FTZ.TRUNC.NTZ R0, R0 ;  /* 0x0000000000007305 */ /* 0x000e24000021f100 */
[----:B0-----:R-:W-:Y:S01]  /*56f0*/  PRMT R26, R0, 0x7610, R26 ;  /* 0x00007610001a7816 */ /* 0x001fe2000000001a */
[----:B------:R-:W-:Y:S06]  /*5700*/  BRA `(.L_x_60289) ;  /* 0x00000000009c7947 */ /* 0x000fec0003800000 */
.L_x_60301:
        /* <DEDUP_REMOVED lines=14> */
.L_x_60315:
[----:B------:R-:W-:Y:S05]  /*57f0*/  BSYNC B0 ;  /* 0x0000000000007941 */ /* 0x000fea0003800000 */
.L_x_60314:
[----:B------:R-:W0:Y:S02]  /*5800*/  F2I.FTZ.TRUNC.NTZ R0, R0 ;  /* 0x0000000000007305 */ /* 0x000e24000021f100 */
[----:B0-----:R-:W-:Y:S01]  /*5810*/  PRMT R26, R0, 0x7610, R26 ;  /* 0x00007610001a7816 */ /* 0x001fe2000000001a */
[----:B------:R-:W-:Y:S06]  /*5820*/  BRA `(.L_x_60289) ;  /* 0x0000000000547947 */ /* 0x000fec0003800000 */
.L_x_60288:
        /* <DEDUP_REMOVED lines=16> */
.L_x_60316:
[----:B------:R-:W-:Y:S01]  /*5930*/  PRMT R26, RZ, 0x7610, R26 ;  /* 0x00007610ff1a7816 */ /* 0x000fe2000000001a */
[----:B------:R-:W-:Y:S06]  /*5940*/  BRA `(.L_x_60289) ;  /* 0x00000000000c7947 */ /* 0x000fec0003800000 */
.L_x_60313:
[----:B------:R1:W5:Y:S01]  /*5950*/  LDG.E.U16 R26, desc[UR36][R4.64] ;  /* 0x00000024041a7981 */ /* 0x000362000c1e1500 */
[----:B------:R-:W-:Y:S05]  /*5960*/  BRA `(.L_x_60289) ;  /* 0x0000000000047947 */ /* 0x000fea0003800000 */
.L_x_60312:
[----:B------:R2:W5:Y:S02]  /*5970*/  LDG.E.U16 R26, desc[UR36][R4.64] ;  /* 0x00000024041a7981 */ /* 0x000564000c1e1500 */
.L_x_60289:
[----:B------:R-:W-:-:S07]  /*5980*/  VIADD R25, R25, 0x80 ;  /* 0x0000008019197836 */ /* 0x000fce0000000000 */
.L_x_60250:
[----:B------:R-:W-:Y:S05]  /*5990*/  BSYNC B6 ;  /* 0x0000000000067941 */ /* 0x000fea0003800000 */
.L_x_60249:
[----:B------:R-:W-:Y:S01]  /*59a0*/  ISETP.GE.AND P0, PT, R25, R16, PT ;  /* 0x000000101900720c */ /* 0x000fe20003f06270 */
[----:B------:R-:W-:Y:S01]  /*59b0*/  BSSY B6, `(.L_x_60317) ;  /* 0x00001d6000067945 */ /* 0x000fe20003800000 */
[----:B------:R-:W-:-:S11]  /*59c0*/  PRMT R24, RZ, 0x7610, R24 ;  /* 0x00007610ff187816 */ /* 0x000fd60000000018 */
        /* <DEDUP_REMOVED lines=20> */
.L_x_60322:
[----:B------:R0:W5:Y:S01]  /*5b10*/  LDG.E.U8 R24, desc[UR36][R4.64] ;  /* 0x0000002404187981 */ /* 0x000162000c1e1100 */
[----:B------:R-:W-:Y:S05]  /*5b20*/  BRA `(.L_x_60324) ;  /* 0x0000000c00547947 */ /* 0x000fea0003800000 */
.L_x_60321:
        /* <DEDUP_REMOVED lines=8> */
.L_x_60326:
[----:B------:R3:W5:Y:S01]  /*5bb0*/  LDG.E.U16 R24, desc[UR36][R4.64] ;  /* 0x0000002404187981 */ /* 0x000762000c1e1500 */
[----:B------:R-:W-:Y:S05]  /*5bc0*/  BRA `(.L_x_60324) ;  /* 0x0000000c002c7947 */ /* 0x000fea0003800000 */
.L_x_60325:
[----:B------:R2:W5:Y:S01]  /*5bd0*/  LDG.E.U16 R24, desc[UR36][R4.64] ;  /* 0x0000002404187981 */ /* 0x000562000c1e1500 */
[----:B------:R-:W-:Y:S05]  /*5be0*/  BRA `(.L_x_60324) ;  /* 0x0000000c00247947 */ /* 0x000fea0003800000 */
.L_x_60320:
        /* <DEDUP_REMOVED lines=9> */
.L_x_60328:
[----:B------:R-:W2:Y:S02]  /*5c80*/  LDG.E.U16 R0, desc[UR36][R4.64] ;  /* 0x0000002404007981 */ /* 0x000ea4000c1e1500 */
[----:B--2---:R-:W-:-:S06]  /*5c90*/  HADD2.F32 R0, -RZ, R0.H0_H0 ;  /* 0x20000000ff007230 */ /* 0x004fcc0000004100 */
[----:B------:R-:W0:Y:S02]  /*5ca0*/  F2I.FTZ.TRUNC.NTZ R0, R0 ;  /* 0x0000000000007305 */ /* 0x000e24000021f100 */
[----:B0-----:R-:W-:Y:S01]  /*5cb0*/  PRMT R24, R0, 0x7610, R24 ;  /* 0x0000761000187816 */ /* 0x001fe20000000018 */
[----:B------:R-:W-:Y:S06]  /*5cc0*/  BRA `(.L_x_60324) ;  /* 0x0000000800ec7947 */ /* 0x000fec0003800000 */
.L_x_60327:
        /* <DEDUP_REMOVED lines=9> */
.L_x_60330:
[----:B------:R-:W2:Y:S02]  /*5d60*/  LDG.E.U16 R4, desc[UR36][R4.64] ;  /* 0x0000002404047981 */ /* 0x000ea4000c1e1500 */
[----:B--2---:R-:W-:-:S06]  /*5d70*/  HADD2.F32 R0, -RZ, R4.H0_H0 ;  /* 0x20000004ff007230 */ /* 0x004fcc0000004100 */
[----:B------:R-:W0:Y:S02]  /*5d80*/  F2I.FTZ.TRUNC.NTZ R0, R0 ;  /* 0x0000000000007305 */ /* 0x000e24000021f100 */
[----:B0-----:R-:W-:Y:S01]  /*5d90*/  PRMT R24, R0, 0x7610, R24 ;  /* 0x0000761000187816 */ /* 0x001fe20000000018 */
[----:B------:R-:W-:Y:S06]  /*5da0*/  BRA `(.L_x_60324) ;  /* 0x0000000800b47947 */ /* 0x000fec0003800000 */
.L_x_60329:
[----:B------:R-:W2:Y:S02]  /*5db0*/  LDG.E.64 R4, desc[UR36][R4.64] ;  /* 0x0000002404047981 */ /* 0x000ea4000c1e1b00 */
[----:B--2---:R0:W1:Y:S01]  /*5dc0*/  F2I.F64.TRUNC R24, R4 ;  /* 0x0000000400187311 */ /* 0x004062000030d100 */
[----:B------:R-:W-:Y:S05]  /*5dd0*/  BRA `(.L_x_60324) ;  /* 0x0000000800a87947 */ /* 0x000fea0003800000 */
.L_x_60319:
        /* <DEDUP_REMOVED lines=12> */
.L_x_60333:
[----:B------:R-:W2:Y:S02]  /*5ea0*/  LDG.E.64 R4, desc[UR36][R4.64] ;  /* 0x0000002404047981 */ /* 0x000ea4000c1e1b00 */
[----:B--2---:R0:W1:Y:S01]  /*5eb0*/  F2I.F64.TRUNC R24, R4 ;  /* 0x0000000400187311 */ /* 0x004062000030d100 */
[----:B------:R-:W-:Y:S05]  /*5ec0*/  BRA `(.L_x_60324) ;  /* 0x00000008006c7947 */ /* 0x000fea0003800000 */
.L_x_60332:
        /* <DEDUP_REMOVED lines=28> */
.L_x_60335:
        /* <DEDUP_REMOVED lines=15> */
.L_x_60334:
[----:B------:R-:W2:Y:S02]  /*6180*/  LDG.E.U16 R0, desc[UR36][R4.64] ;  /* 0x0000002404007981 */ /* 0x000ea4000c1e1500 */
[----:B--2---:R-:W-:-:S06]  /*6190*/  IMAD.U32 R0, R0, 0x10000, RZ ;  /* 0x0001000000007824 */ /* 0x004fcc00078e00ff */
[----:B------:R-:W0:Y:S02]  /*61a0*/  F2I.FTZ.TRUNC.NTZ R0, R0 ;  /* 0x0000000000007305 */ /* 0x000e24000021f100 */
[----:B0-----:R-:W-:Y:S01]  /*61b0*/  PRMT R24, R0, 0x7610, R24 ;  /* 0x0000761000187816 */ /* 0x001fe20000000018 */
[----:B------:R-:W-:Y:S06]  /*61c0*/  BRA `(.L_x_60324) ;  /* 0x0000000400ac7947 */ /* 0x000fec0003800000 */
.L_x_60331:
        /* <DEDUP_REMOVED lines=10> */
.L_x_60338:
        /* <DEDUP_REMOVED lines=21> */
.L_x_60342:
[----:B------:R-:W-:Y:S05]  /*63c0*/  BSYNC B1 ;  /* 0x0000000000017941 */ /* 0x000fea0003800000 */
.L_x_60341:
[----:B------:R-:W-:Y:S01]  /*63d0*/  LEA R5, R0, 0x3b800000, 0x17 ;  /* 0x3b80000000057811 */ /* 0x000fe200078eb8ff */
[----:B------:R-:W-:-:S05]  /*63e0*/  IMAD.SHL.U32 R0, R3, 0x100000, RZ ;  /* 0x0010000003007824 */ /* 0x000fca00078e00ff */
[----:B------:R-:W-:-:S07]  /*63f0*/  LOP3.LUT R0, R5, R0, R6, 0xfe, !PT ;  /* 0x0000000005007212 */ /* 0x000fce00078efe06 */
.L_x_60340:
[----:B------:R-:W-:Y:S05]  /*6400*/  BSYNC B0 ;  /* 0x0000000000007941 */ /* 0x000fea0003800000 */
.L_x_60339:
[----:B------:R-:W0:Y:S02]  /*6410*/  F2I.FTZ.TRUNC.NTZ R0, R0 ;  /* 0x0000000000007305 */ /* 0x000e24000021f100 */
[----:B0-----:R-:W-:Y:S01]  /*6420*/  PRMT R24, R0, 0x7610, R24 ;  /* 0x0000761000187816 */ /* 0x001fe20000000018 */
[----:B------:R-:W-:Y:S06]  /*6430*/  BRA `(.L_x_60324) ;  /* 0x0000000400107947 */ /* 0x000fec0003800000 */
.L_x_60337:
        /* <DEDUP_REMOVED lines=21> */
.L_x_60346:
[----:B------:R-:W-:Y:S05]  /*6590*/  BSYNC B1 ;  /* 0x0000000000017941 */ /* 0x000fea0003800000 */
.L_x_60345:
[----:B------:R-:W-:Y:S01]  /*65a0*/  LEA R5, R0, 0x37800000, 0x17 ;  /* 0x3780000000057811 */ /* 0x000fe200078eb8ff */
[----:B------:R-:W-:-:S05]  /*65b0*/  IMAD.SHL.U32 R0, R3, 0x200000, RZ ;  /* 0x0020000003007824 */ /* 0x000fca00078e00ff */
[----:B------:R-:W-:-:S07]  /*65c0*/  LOP3.LUT R0, R5, R0, R6, 0xfe, !PT ;  /* 0x0000000005007212 */ /* 0x000fce00078efe06 */
.L_x_60344:
[----:B------:R-:W-:Y:S05]  /*65d0*/  BSYNC B0 ;  /* 0x0000000000007941 */ /* 0x000fea0003800000 */
.L_x_60343:
[----:B------:R-:W0:Y:S02]  /*65e0*/  F2I.FTZ.TRUNC.NTZ R0, R0 ;  /* 0x0000000000007305 */ /* 0x000e24000021f100 */
[----:B0-----:R-:W-:Y:S01]  /*65f0*/  PRMT R24, R0, 0x7610, R24 ;  /* 0x0000761000187816 */ /* 0x001fe20000000018 */
[----:B------:R-:W-:Y:S06]  /*6600*/  BRA `(.L_x_60324) ;  /* 0x00000000009c7947 */ /* 0x000fec0003800000 */
.L_x_60336:
        /* <DEDUP_REMOVED lines=14> */
.L_x_60350:
[----:B------:R-:W-:Y:S05]  /*66f0*/  BSYNC B0 ;  /* 0x0000000000007941 */ /* 0x000fea0003800000 */
.L_x_60349:
[----:B------:R-:W0:Y:S02]  /*6700*/  F2I.FTZ.TRUNC.NTZ R0, R0 ;  /* 0x0000000000007305 */ /* 0x000e24000021f100 */
[----:B0-----:R-:W-:Y:S01]  /*6710*/  PRMT R24, R0, 0x7610, R24 ;  /* 0x0000761000187816 */ /* 0x001fe20000000018 */
[----:B------:R-:W-:Y:S06]  /*6720*/  BRA `(.L_x_60324) ;  /* 0x0000000000547947 */ /* 0x000fec0003800000 */
.L_x_60323:
        /* <DEDUP_REMOVED lines=16> */
.L_x_60351:
[----:B------:R-:W-:Y:S01]  /*6830*/  PRMT R24, RZ, 0x7610, R24 ;  /* 0x00007610ff187816 */ /* 0x000fe20000000018 */
[----:B------:R-:W-:Y:S06]  /*6840*/  BRA `(.L_x_60324) ;  /* 0x00000000000c7947 */ /* 0x000fec0003800000 */
.L_x_60348:
[----:B------:R0:W5:Y:S01]  /*6850*/  LDG.E.U16 R24, desc[UR36][R4.64] ;  /* 0x0000002404187981 */ /* 0x000162000c1e1500 */
[----:B------:R-:W-:Y:S05]  /*6860*/  BRA `(.L_x_60324) ;  /* 0x0000000000047947 */ /* 0x000fea0003800000 */
.L_x_60347:
[----:B------:R0:W5:Y:S02]  /*6870*/  LDG.E.U16 R24, desc[UR36][R4.64] ;  /* 0x0000002404187981 */ /* 0x000164000c1e1500 */
.L_x_60324:
[----:B------:R-:W0:Y:S01]  /*6880*/  LDC.U8 R3, c[0x0][0x23d] ;  /* 0x00008f40ff037b82 */ /* 0x000e220000000000 */
[----:B------:R-:W-:Y:S02]  /*6890*/  ULDC UR4, c[0x0][0x244] ;  /* 0x0000910000047ab9 */ /* 0x000fe40000000800 */
[----:B------:R-:W-:-:S05]  /*68a0*/  IMAD R25, R25, UR4, RZ ;  /* 0x0000000419197c24 */ /* 0x000fca000f8e02ff */
[----:B01234-:R-:W0:Y:S01]  /*68b0*/  LDC.64 R4, c[0x0][0x230] ;  /* 0x00008c00ff047b82 */ /* 0x01fe220000000a00 */
[----:B------:R-:W-:-:S04]  /*68c0*/  PRMT R0, R3, 0x9910, RZ ;  /* 0x0000991003007816 */ /* 0x000fc800000000ff */
        /* <DEDUP_REMOVED lines=14> */
.L_x_60355:
[----:B------:R0:W5:Y:S01]  /*69b0*/  LDG.E.U8 R19, desc[UR36][R4.64] ;  /* 0x0000002404137981 */ /* 0x000162000c1e1100 */
[----:B------:R-:W-:Y:S05]  /*69c0*/  BRA `(.L_x_60318) ;  /* 0x0000000c00507947 */ /* 0x000fea0003800000 */
.L_x_60354:
        /* <DEDUP_REMOVED lines=8> */
.L_x_60358:
[----:B------:R0:W5:Y:S01]  /*6a50*/  LDG.E.U16 R19, desc[UR36][R4.64] ;  /* 0x0000002404137981 */ /* 0x000162000c1e1500 */
[----:B------:R-:W-:Y:S05]  /*6a60*/  BRA `(.L_x_60318) ;  /* 0x0000000c00287947 */ /* 0x000fea0003800000 */
.L_x_60357:
[----:B------:R0:W5:Y:S01]  /*6a70*/  LDG.E.U16 R19, desc[UR36][R4.64] ;  /* 0x0000002404137981 */ /* 0x000162000c1e1500 */
[----:B------:R-:W-:Y:S05]  /*6a80*/  BRA `(.L_x_60318) ;  /* 0x0000000c00207947 */ /* 0x000fea0003800000 */
.L_x_60353:
        /* <DEDUP_REMOVED lines=9> */
.L_x_60360:
[----:B------:R-:W2:Y:S02]  /*6b20*/  LDG.E.U16 R0, desc[UR36][R4.64] ;  /* 0x0000002404007981 */ /* 0x000ea4000c1e1500 */
[----:B--2---:R-:W-:-:S06]  /*6b30*/  HADD2.F32 R0, -RZ, R0.H0_H0 ;  /* 0x20000000ff007230 */ /* 0x004fcc0000004100 */
[----:B------:R-:W0:Y:S02]  /*6b40*/  F2I.FTZ.TRUNC.NTZ R0, R0 ;  /* 0x0000000000007305 */ /* 0x000e24000021f100 */
[----:B0-----:R-:W-:Y:S01]  /*6b50*/  PRMT R19, R0, 0x7610, R19 ;  /* 0x0000761000137816 */ /* 0x001fe20000000013 */
[----:B------:R-:W-:Y:S06]  /*6b60*/  BRA `(.L_x_60318) ;  /* 0x0000000800e87947 */ /* 0x000fec0003800000 */
.L_x_60359:
        /* <DEDUP_REMOVED lines=9> */
.L_x_60362:
[----:B------:R-:W2:Y:S02]  /*6c00*/  LDG.E.U16 R4, desc[UR36][R4.64] ;  /* 0x0000002404047981 */ /* 0x000ea4000c1e1500 */
[----:B--2---:R-:W-:-:S06]  /*6c10*/  HADD2.F32 R0, -RZ, R4.H0_H0 ;  /* 0x20000004ff007230 */ /* 0x004fcc0000004100 */
[----:B------:R-:W0:Y:S02]  /*6c20*/  F2I.FTZ.TRUNC.NTZ R0, R0 ;  /* 0x0000000000007305 */ /* 0x000e24000021f100 */
[----:B0-----:R-:W-:Y:S01]  /*6c30*/  PRMT R19, R0, 0x7610, R19 ;  /* 0x0000761000137816 */ /* 0x001fe20000000013 */
[----:B------:R-:W-:Y:S06]  /*6c40*/  BRA `(.L_x_60318) ;  /* 0x0000000800b07947 */ /* 0x000fec0003800000 */
.L_x_60361:
[----:B------:R-:W2:Y:S02]  /*6c50*/  LDG.E.64 R4, desc[UR36][R4.64] ;  /* 0x0000002404047981 */ /* 0x000ea4000c1e1b00 */
[----:B--2---:R0:W1:Y:S01]  /*6c60*/  F2I.F64.TRUNC R19, R4 ;  /* 0x0000000400137311 */ /* 0x004062000030d100 */
[----:B------:R-:W-:Y:S05]  /*6c70*/  BRA `(.L_x_60318) ;  /* 0x0000000800a47947 */ /* 0x000fea0003800000 */
.L_x_60352:
        /* <DEDUP_REMOVED lines=12> */
.L_x_60365:
[----:B------:R-:W2:Y:S02]  /*6d40*/  LDG.E.64 R4, desc[UR36][R4.64] ;  /* 0x0000002404047981 */ /* 0x000ea4000c1e1b00 */
[----:B--2---:R0:W1:Y:S01]  /*6d50*/  F2I.F64.TRUNC R19, R4 ;  /* 0x0000000400137311 */ /* 0x004062000030d100 */
[----:B------:R-:W-:Y:S05]  /*6d60*/  BRA `(.L_x_60318) ;  /* 0x0000000800687947 */ /* 0x000fea0003800000 */
.L_x_60364:
        /* <DEDUP_REMOVED lines=28> */
.L_x_60367:
        /* <DEDUP_REMOVED lines=15> */
.L_x_60366:
[----:B------:R-:W2:Y:S02]  /*7020*/  LDG.E.U16 R0, desc[UR36][R4.64] ;  /* 0x0000002404007981 */ /* 0x000ea4000c1e1500 */
[----:B--2---:R-:W-:-:S06]  /*7030*/  IMAD.U32 R0, R0, 0x10000, RZ ;  /* 0x0001000000007824 */ /* 0x004fcc00078e00ff */
[----:B------:R-:W0:Y:S02]  /*7040*/  F2I.FTZ.TRUNC.NTZ R0, R0 ;  /* 0x0000000000007305 */ /* 0x000e24000021f100 */
[----:B0-----:R-:W-:Y:S01]  /*7050*/  PRMT R19, R0, 0x7610, R19 ;  /* 0x0000761000137816 */ /* 0x001fe20000000013 */
[----:B------:R-:W-:Y:S06]  /*7060*/  BRA `(.L_x_60318) ;  /* 0x0000000400a87947 */ /* 0x000fec0003800000 */
.L_x_60363:
        /* <DEDUP_REMOVED lines=10> */
.L_x_60370:
        /* <DEDUP_REMOVED lines=21> */
.L_x_60374:
[----:B------:R-:W-:Y:S05]  /*7260*/  BSYNC B1 ;  /* 0x0000000000017941 */ /* 0x000fea0003800000 */
.L_x_60373:
[----:B------:R-:W-:Y:S01]  /*7270*/  LEA R5, R0, 0x3b800000, 0x17 ;  /* 0x3b80000000057811 */ /* 0x000fe200078eb8ff */
[----:B------:R-:W-:-:S05]  /*7280*/  IMAD.SHL.U32 R0, R3, 0x100000, RZ ;  /* 0x0010000003007824 */ /* 0x000fca00078e00ff */
[----:B------:R-:W-:-:S07]  /*7290*/  LOP3.LUT R0, R5, R0, R6, 0xfe, !PT ;  /* 0x0000000005007212 */ /* 0x000fce00078efe06 */
.L_x_60372:
[----:B------:R-:W-:Y:S05]  /*72a0*/  BSYNC B0 ;  /* 0x0000000000007941 */ /* 0x000fea0003800000 */
.L_x_60371:
[----:B------:R-:W0:Y:S02]  /*72b0*/  F2I.FTZ.TRUNC.NTZ R0, R0 ;  /* 0x0000000000007305 */ /* 0x000e24000021f100 */
[----:B0-----:R-:W-:Y:S01]  /*72c0*/  PRMT R19, R0, 0x7610, R19 ;  /* 0x0000761000137816 */ /* 0x001fe20000000013 */
[----:B------:R-:W-:Y:S06]  /*72d0*/  BRA `(.L_x_60318) ;  /* 0x00000004000c7947 */ /* 0x000fec0003800000 */
.L_x_60369:
        /* <DEDUP_REMOVED lines=21> */
.L_x_60378:
[----:B------:R-:W-:Y:S05]  /*7430*/  BSYNC B1 ;  /* 0x0000000000017941 */ /* 0x000fea0003800000 */
.L_x_60377:
[----:B------:R-:W-:Y:S01]  /*7440*/  LEA R5, R0, 0x37800000, 0x17 ;  /* 0x3780000000057811 */ /* 0x000fe200078eb8ff */
[----:B------:R-:W-:-:S05]  /*7450*/  IMAD.SHL.U32 R0, R3, 0x200000, RZ ;  /* 0x0020000003007824 */ /* 0x000fca00078e00ff */
[----:B------:R-:W-:-:S07]  /*7460*/  LOP3.LUT R0, R5, R0, R6, 0xfe, !PT ;  /* 0x0000000005007212 */ /* 0x000fce00078efe06 */
.L_x_60376:
[----:B------:R-:W-:Y:S05]  /*7470*/  BSYNC B0 ;  /* 0x0000000000007941 */ /* 0x000fea0003800000 */
.L_x_60375:
[----:B------:R-:W0:Y:S02]  /*7480*/  F2I.FTZ.TRUNC.NTZ R0, R0 ;  /* 0x0000000000007305 */ /* 0x000e24000021f100 */
[----:B0-----:R-:W-:Y:S01]  /*7490*/  PRMT R19, R0, 0x7610, R19 ;  /* 0x0000761000137816 */ /* 0x001fe20000000013 */
[----:B------:R-:W-:Y:S06]  /*74a0*/  BRA `(.L_x_60318) ;  /* 0x0000000000987947 */ /* 0x000fec0003800000 */
.L_x_60368:
        /* <DEDUP_REMOVED lines=14> */
.L_x_60382:
[----:B------:R-:W-:Y:S05]  /*7590*/  BSYNC B0 ;  /* 0x0000000000007941 */ /* 0x000fea0003800000 */
.L_x_60381:
[----:B------:R-:W0:Y:S02]  /*75a0*/  F2I.FTZ.TRUNC.NTZ R0, R0 ;  /* 0x0000000000007305 */ /* 0x000e24000021f100 */
[----:B0-----:R-:W-:Y:S01]  /*75b0*/  PRMT R19, R0, 0x7610, R19 ;  /* 0x0000761000137816 */ /* 0x001fe20000000013 */
[----:B------:R-:W-:Y:S06]  /*75c0*/  BRA `(.L_x_60318) ;  /* 0x0000000000507947 */ /* 0x000fec0003800000 */
.L_x_60356:
        /* <DEDUP_REMOVED lines=16> */
.L_x_60383:
[----:B------:R-:W-:Y:S05]  /*76d0*/  BRA `(.L_x_60318) ;  /* 0x00000000000c7947 */ /* 0x000fea0003800000 */
.L_x_60380:
[----:B------:R0:W5:Y:S01]  /*76e0*/  LDG.E.U16 R19, desc[UR36][R4.64] ;  /* 0x0000002404137981 */ /* 0x000162000c1e1500 */
[----:B------:R-:W-:Y:S05]  /*76f0*/  BRA `(.L_x_60318) ;  /* 0x0000000000047947 */ /* 0x000fea0003800000 */
.L_x_60379:
[----:B------:R0:W5:Y:S02]  /*7700*/  LDG.E.U16 R19, desc[UR36][R4.64] ;  /* 0x0000002404137981 */ /* 0x000164000c1e1500 */
.L_x_60318:
[----:B------:R-:W-:Y:S05]  /*7710*/  BSYNC B6 ;  /* 0x0000000000067941 */ /* 0x000fea0003800000 */
.L_x_60317:
[----:B------:R-:W2:Y:S01]  /*7720*/  S2R R25, SR_TID.X ;  /* 0x0000000000197919 */ /* 0x000ea20000002100 */
[----:B------:R-:W-:Y:S01]  /*7730*/  BSSY B0, `(.L_x_60384) ;  /* 0x000003c000007945 */ /* 0x000fe20003800000 */
[----:B--2---:R-:W-:-:S13]  /*7740*/  ISETP.GE.AND P0, PT, R25, R16, PT ;  /* 0x000000101900720c */ /* 0x004fda0003f06270 */
[----:B------:R-:W-:Y:S05]  /*7750*/  @P0 BRA `(.L_x_60385) ;  /* 0x0000000000e40947 */ /* 0x000fea0003800000 */
[----:B-1---5:R-:W-:-:S04]  /*7760*/  PRMT R0, R22, 0x9910, RZ ;  /* 0x0000991016007816 */ /* 0x022fc800000000ff */
[----:B------:R-:W-:-:S13]  /*7770*/  ISETP.GE.AND P1, PT, R0, RZ, PT ;  /* 0x000000ff0000720c */ /* 0x000fda0003f26270 */
[----:B------:R-:W-:Y:S05]  /*7780*/  @!P1 BRA `(.L_x_60386) ;  /* 0x0000000000b09947 */ /* 0x000fea0003800000 */
[----:B------:R-:W-:Y:S01]  /*7790*/  ISETP.NE.AND P1, PT, R0, RZ, PT ;  /* 0x000000ff0000720c */ /* 0x000fe20003f25270 */
[----:B------:R-:W-:Y:S01]  /*77a0*/  BSSY B1, `(.L_x_60387) ;  /* 0x0000029000017945 */ /* 0x000fe20003800000 */
[----:B0--34-:R-:W-:-:S11]  /*77b0*/  IMAD.MOV.U32 R5, RZ, RZ, 0x1 ;  /* 0x00000001ff057424 */ /* 0x019fd600078e00ff */
[----:B------:R-:W-:Y:S05]  /*77c0*/  @!P1 BRA `(.L_x_60388) ;  /* 0x0000000000989947 */ /* 0x000fea0003800000 */
[C---:B------:R-:W-:Y:S01]  /*77d0*/  LOP3.LUT R3, R22.reuse, 0x1, RZ, 0xc0, !PT ;  /* 0x0000000116037812 */ /* 0x040fe200078ec0ff */
[----:B------:R-:W-:-:S03]  /*77e0*/  VIADD R0, R22, 0x1 ;  /* 0x0000000116007836 */ /* 0x000fc60000000000 */
[----:B------:R-:W-:Y:S02]  /*77f0*/  ISETP.NE.U32.AND P1, PT, R3, 0x1, PT ;  /* 0x000000010300780c */ /* 0x000fe40003f25070 */
[----:B------:R-:W-:Y:S02]  /*7800*/  LOP3.LUT R3, R0, 0xffff, RZ, 0xc0, !PT ;  /* 0x0000ffff00037812 */ /* 0x000fe400078ec0ff */
[----:B------:R-:W-:Y:S02]  /*7810*/  SEL R0, R23, 0x1, !P1 ;  /* 0x0000000117007807 */ /* 0x000fe40004800000 */
        /* <DEDUP_REMOVED lines=12> */
.L_x_60389:
[----:B------:R-:W-:Y:S02]  /*78e0*/  LOP3.LUT R0, R8, 0x1, RZ, 0xc0, !PT ;  /* 0x0000000108007812 */ /* 0x000fe400078ec0ff */
[----:B------:R-:W-:Y:S02]  /*78f0*/  PRMT R7, R6, 0x9910, RZ ;  /* 0x0000991006077816 */ /* 0x000fe400000000ff */
[----:B------:R-:W-:Y:S02]  /*7900*/  ISETP.NE.U32.AND P1, PT, R0, 0x1, PT ;  /* 0x000000010000780c */ /* 0x000fe40003f25070 */
[----:B------:R-:W-:Y:S02]  /*7910*/  LOP3.LUT R3, R8, 0xffff, RZ, 0xc0, !PT ;  /* 0x0000ffff08037812 */ /* 0x000fe400078ec0ff */
[----:B------:R-:W-:Y:S01]  /*7920*/  SEL R0, R6, 0x1, !P1 ;  /* 0x0000000106007807 */ /* 0x000fe20004800000 */
[----:B------:R-:W-:Y:S01]  /*7930*/  VIADD R6, R8, 0x1 ;  /* 0x0000000108067836 */ /* 0x000fe20000000000 */
[----:B------:R-:W-:-:S02]  /*7940*/  PRMT R5, R5, 0x9910, RZ ;  /* 0x0000991005057816 */ /* 0x000fc400000000ff */
[----:B------:R-:W-:Y:S02]  /*7950*/  LEA.HI R4, R3, R8, RZ, 0x11 ;  /* 0x0000000803047211 */ /* 0x000fe400078f88ff */
[----:B------:R-:W-:Y:S01]  /*7960*/  LOP3.LUT R6, R6, 0xffff, RZ, 0xc0, !PT ;  /* 0x0000ffff06067812 */ /* 0x000fe200078ec0ff */
[----:B------:R-:W-:Y:S01]  /*7970*/  IMAD.MOV.U32 R3, RZ, RZ, R5 ;  /* 0x000000ffff037224 */ /* 0x000fe200078e0005 */
[----:B------:R-:W-:Y:S01]  /*7980*/  PRMT R0, R0, 0x9910, RZ ;  /* 0x0000991000007816 */ /* 0x000fe200000000ff */
[----:B------:R-:W-:Y:S01]  /*7990*/  IMAD.MOV.U32 R5, RZ, RZ, R7 ;  /* 0x000000ffff057224 */ /* 0x000fe200078e0007 */
[----:B------:R-:W-:Y:S02]  /*79a0*/  ISETP.GE.U32.AND P1, PT, R6, 0x3, PT ;  /* 0x000000030600780c */ /* 0x000fe40003f26070 */
[----:B------:R-:W-:Y:S01]  /*79b0*/  PRMT R4, R4, 0x9910, RZ ;  /* 0x0000991004047816 */ /* 0x000fe200000000ff */
[----:B------:R-:W-:Y:S02]  /*79c0*/  IMAD R5, R5, R5, RZ ;  /* 0x0000000505057224 */ /* 0x000fe400078e02ff */
[----:B------:R-:W-:Y:S01]  /*79d0*/  IMAD R0, R3, R0, RZ ;  /* 0x0000000003007224 */ /* 0x000fe200078e02ff */
[----:B------:R-:W-:-:S02]  /*79e0*/  SHF.R.S32.HI R4, RZ, 0x1, R4 ;  /* 0x00000001ff047819 */ /* 0x000fc40000011404 */
[----:B------:R-:W-:Y:S02]  /*79f0*/  PRMT R6, R5, 0x7610, R6 ;  /* 0x0000761005067816 */ /* 0x000fe40000000006 */
[----:B------:R-:W-:Y:S02]  /*7a00*/  PRMT R8, R4, 0x7610, R8 ;  /* 0x0000761004087816 */ /* 0x000fe40000000008 */
[----:B------:R-:W-:Y:S01]  /*7a10*/  PRMT R5, R0, 0x7610, R5 ;  /* 0x0000761000057816 */ /* 0x000fe20000000005 */
[----:B------:R-:W-:Y:S06]  /*7a20*/  @P1 BRA `(.L_x_60389) ;  /* 0xfffffffc00ac1947 */ /* 0x000fec000383ffff */
.L_x_60388:
[----:B------:R-:W-:Y:S05]  /*7a30*/  BSYNC B1 ;  /* 0x0000000000017941 */ /* 0x000fea0003800000 */
.L_x_60387:
[----:B------:R-:W-:Y:S05]  /*7a40*/  BRA `(.L_x_60385) ;  /* 0x0000000000287947 */ /* 0x000fea0003800000 */
.L_x_60386:
[----:B------:R-:W-:Y:S01]  /*7a50*/  PRMT R0, R23, 0x9910, RZ ;  /* 0x0000991017007816 */ /* 0x000fe200000000ff */
[----:B0--34-:R-:W-:-:S03]  /*7a60*/  IMAD.MOV.U32 R5, RZ, RZ, 0x1 ;  /* 0x00000001ff057424 */ /* 0x019fc600078e00ff */
        /* <DEDUP_REMOVED lines=8> */
.L_x_60385:
[----:B------:R-:W-:Y:S05]  /*7af0*/  BSYNC B0 ;  /* 0x0000000000007941 */ /* 0x000fea0003800000 */
.L_x_60384:
[----:B-----5:R-:W-:Y:S01]  /*7b00*/  VIADD R23, R25, 0x80 ;  /* 0x0000008019177836 */ /* 0x020fe20000000000 */
[----:B------:R-:W-:Y:S04]  /*7b10*/  BSSY B0, `(.L_x_60390) ;  /* 0x000003b000007945 */ /* 0x000fe80003800000 */
[----:B------:R-:W-:-:S13]  /*7b20*/  ISETP.GE.AND P1, PT, R23, R16, PT ;  /* 0x000000101700720c */ /* 0x000fda0003f26270 */
[----:B------:R-:W-:Y:S05]  /*7b30*/  @P1 BRA `(.L_x_60391) ;  /* 0x0000000000e01947 */ /* 0x000fea0003800000 */
[----:B0-----:R-:W-:-:S04]  /*7b40*/  PRMT R0, R27, 0x9910, RZ ;  /* 0x000099101b007816 */ /* 0x001fc800000000ff */
[----:B------:R-:W-:-:S13]  /*7b50*/  ISETP.GE.AND P1, PT, R0, RZ, PT ;  /* 0x000000ff0000720c */ /* 0x000fda0003f26270 */
[----:B------:R-:W-:Y:S05]  /*7b60*/  @!P1 BRA `(.L_x_60392) ;  /* 0x0000000000ac9947 */ /* 0x000fea0003800000 */
[----:B------:R-:W-:Y:S01]  /*7b70*/  ISETP.NE.AND P1, PT, R0, RZ, PT ;  /* 0x000000ff0000720c */ /* 0x000fe20003f25270 */
[----:B------:R-:W-:Y:S01]  /*7b80*/  BSSY B1, `(.L_x_60393) ;  /* 0x0000028000017945 */ /* 0x000fe20003800000 */
[----:B-1----:R-:W-:-:S11]  /*7b90*/  IMAD.MOV.U32 R22, RZ, RZ, 0x1 ;  /* 0x00000001ff167424 */ /* 0x002fd600078e00ff */
        /* <DEDUP_REMOVED lines=18> */
.L_x_60395:
        /* <DEDUP_REMOVED lines=8> */
[----:B---34-:R-:W-:Y:S02]  /*7d40*/  LEA.HI R4, R3, R8, RZ, 0x11 ;  /* 0x0000000803047211 */ /* 0x018fe400078f88ff */
        /* <DEDUP_REMOVED lines=11> */
.L_x_60394:
[----:B------:R-:W-:Y:S05]  /*7e00*/  BSYNC B1 ;  /* 0x0000000000017941 */ /* 0x000fea0003800000 */
.L_x_60393:
[----:B------:R-:W-:Y:S05]  /*7e10*/  BRA `(.L_x_60391) ;  /* 0x0000000000287947 */ /* 0x000fea0003800000 */
.L_x_60392:
[----:B-1----:R-:W-:Y:S01]  /*7e20*/  PRMT R0, R17, 0x9910, RZ ;  /* 0x0000991011007816 */ /* 0x002fe200000000ff */
        /* <DEDUP_REMOVED lines=9> */
.L_x_60391:
[----:B------:R-:W-:Y:S05]  /*7ec0*/  BSYNC B0 ;  /* 0x0000000000007941 */ /* 0x000fea0003800000 */
.L_x_60390:
[----:B------:R-:W-:Y:S01]  /*7ed0*/  VIADD R3, R25, 0x100 ;  /* 0x0000010019037836 */ /* 0x000fe20000000000 */
[----:B------:R-:W-:Y:S04]  /*7ee0*/  BSSY B0, `(.L_x_60396) ;  /* 0x000003b000007945 */ /* 0x000fe80003800000 */
[----:B------:R-:W-:-:S13]  /*7ef0*/  ISETP.GE.AND P1, PT, R3, R16, PT ;  /* 0x000000100300720c */ /* 0x000fda0003f26270 */
[----:B------:R-:W-:Y:S05]  /*7f00*/  @P1 BRA `(.L_x_60397) ;  /* 0x0000000000e01947 */ /* 0x000fea0003800000 */
[----:B-1--4-:R-:W-:-:S04]  /*7f10*/  PRMT R0, R26, 0x9910, RZ ;  /* 0x000099101a007816 */ /* 0x012fc800000000ff */
[----:B------:R-:W-:-:S13]  /*7f20*/  ISETP.GE.AND P1, PT, R0, RZ, PT ;  /* 0x000000ff0000720c */ /* 0x000fda0003f26270 */
[----:B------:R-:W-:Y:S05]  /*7f30*/  @!P1 BRA `(.L_x_60398) ;  /* 0x0000000000ac9947 */ /* 0x000fea0003800000 */
[----:B------:R-:W-:Y:S01]  /*7f40*/  ISETP.NE.AND P1, PT, R0, RZ, PT ;  /* 0x000000ff0000720c */ /* 0x000fe20003f25270 */
[----:B------:R-:W-:Y:S01]  /*7f50*/  BSSY B1, `(.L_x_60399) ;  /* 0x0000028000017945 */ /* 0x000fe20003800000 */
[----:B------:R-:W-:-:S11]  /*7f60*/  IMAD.MOV.U32 R17, RZ, RZ, 0x1 ;  /* 0x00000001ff117424 */ /* 0x000fd600078e00ff */
[----:B------:R-:W-:Y:S05]  /*7f70*/  @!P1 BRA `(.L_x_60400) ;  /* 0x0000000000949947 */ /* 0x000fea0003800000 */
[C---:B------:R-:W-:Y:S01]  /*7f80*/  LOP3.LUT R3, R26.reuse, 0x1, RZ, 0xc0, !PT ;  /* 0x000000011a037812 */ /* 0x040fe200078ec0ff */
[----:B------:R-:W-:-:S03]  /*7f90*/  VIADD R0, R26, 0x1 ;  /* 0x000000011a007836 */ /* 0x000fc60000000000 */
[----:B------:R-:W-:Y:S02]  /*7fa0*/  ISETP.NE.U32.AND P1, PT, R3, 0x1, PT ;  /* 0x000000010300780c */ /* 0x000fe40003f25070 */
[----:B------:R-:W-:Y:S02]  /*7fb0*/  LOP3.LUT R3, R0, 0xffff, RZ, 0xc0, !PT ;  /* 0x0000ffff00037812 */ /* 0x000fe400078ec0ff */
[C---:B------:R-:W-:Y:S02]  /*7fc0*/  SEL R0, R18.reuse, 0x1, !P1 ;  /* 0x0000000112007807 */ /* 0x040fe40004800000 */
        /* <DEDUP_REMOVED lines=12> */
.L_x_60401:
        /* <DEDUP_REMOVED lines=8> */
[----:B0--3--:R-:W-:Y:S02]  /*8110*/  LEA.HI R4, R3, R8, RZ, 0x11 ;  /* 0x0000000803047211 */ /* 0x009fe400078f88ff */
        /* <DEDUP_REMOVED lines=11> */
.L_x_60400:
[----:B------:R-:W-:Y:S05]  /*81d0*/  BSYNC B1 ;  /* 0x0000000000017941 */ /* 0x000fea0003800000 */
.L_x_60399:
[----:B------:R-:W-:Y:S05]  /*81e0*/  BRA `(.L_x_60397) ;  /* 0x0000000000287947 */ /* 0x000fea0003800000 */
.L_x_60398:
        /* <DEDUP_REMOVED lines=10> */
.L_x_60397:
[----:B------:R-:W-:Y:S05]  /*8290*/  BSYNC B0 ;  /* 0x0000000000007941 */ /* 0x000fea0003800000 */
.L_x_60396:
[----:B------:R-:W-:Y:S01]  /*82a0*/  VIADD R3, R25, 0x180 ;  /* 0x0000018019037836 */ /* 0x000fe20000000000 */
[----:B------:R-:W-:Y:S04]  /*82b0*/  BSSY B0, `(.L_x_60402) ;  /* 0x000003b000007945 */ /* 0x000fe80003800000 */
[----:B------:R-:W-:-:S13]  /*82c0*/  ISETP.GE.AND P1, PT, R3, R16, PT ;  /* 0x000000100300720c */ /* 0x000fda0003f26270 */
[----:B------:R-:W-:Y:S05]  /*82d0*/  @P1 BRA `(.L_x_60403) ;  /* 0x0000000000e01947 */ /* 0x000fea0003800000 */
[----:B-1----:R-:W-:-:S04]  /*82e0*/  PRMT R0, R19, 0x9910, RZ ;  /* 0x0000991013007816 */ /* 0x002fc800000000ff */
        /* <DEDUP_REMOVED lines=23> */
.L_x_60407:
        /* <DEDUP_REMOVED lines=8> */
[----:B0--34-:R-:W-:Y:S02]  /*84e0*/  LEA.HI R4, R3, R8, RZ, 0x11 ;  /* 0x0000000803047211 */ /* 0x019fe400078f88ff */
        /* <DEDUP_REMOVED lines=11> */
.L_x_60406:
[----:B------:R-:W-:Y:S05]  /*85a0*/  BSYNC B1 ;  /* 0x0000000000017941 */ /* 0x000fea0003800000 */
.L_x_60405:
[----:B------:R-:W-:Y:S05]  /*85b0*/  BRA `(.L_x_60403) ;  /* 0x0000000000287947 */ /* 0x000fea0003800000 */
.L_x_60404:
        /* <DEDUP_REMOVED lines=10> */
.L_x_60403:
[----:B------:R-:W-:Y:S05]  /*8660*/  BSYNC B0 ;  /* 0x0000000000007941 */ /* 0x000fea0003800000 */
.L_x_60402:
[----:B-1----:R-:W1:Y:S01]  /*8670*/  LDC.U8 R19, c[0x0][0x248] ;  /* 0x00009200ff137b82 */ /* 0x002e620000000000 */
[----:B------:R-:W-:Y:S04]  /*8680*/  BSSY B6, `(.L_x_60408) ;  /* 0x0000108000067945 */ /* 0x000fe80003800000 */
[----:B------:R-:W-:Y:S05]  /*8690*/  @P0 BRA `(.L_x_60409) ;  /* 0x0000001000180947 */ /* 0x000fea0003800000 */
[----:B------:R-:W2:Y:S01]  /*86a0*/  LDC.64 R8, c[0x0][0x220] ;  /* 0x00008800ff087b82 */ /* 0x000ea20000000a00 */
[----:B-1----:R-:W-:Y:S01]  /*86b0*/  PRMT R0, R19, 0x9910, RZ ;  /* 0x0000991013007816 */ /* 0x002fe200000000ff */
        /* <DEDUP_REMOVED lines=18> */
.L_x_60413:
[----:B------:R1:W-:Y:S01]  /*87e0*/  STG.E.U8 desc[UR36][R8.64], R5 ;  /* 0x0000000508007986 */ /* 0x0003e2000c101124 */
[----:B------:R-:W-:Y:S01]  /*87f0*/  IMAD.MOV.U32 R25, RZ, RZ, R23 ;  /* 0x000000ffff197224 */ /* 0x000fe200078e0017 */
[----:B------:R-:W-:Y:S06]  /*8800*/  BRA `(.L_x_60409) ;  /* 0x0000000c00bc7947 */ /* 0x000fec0003800000 */
.L_x_60412:
[----:B------:R-:W-:-:S13]  /*8810*/  ISETP.NE.AND P0, PT, R0, 0x2, PT ;  /* 0x000000020000780c */ /* 0x000fda0003f05270 */
[----:B------:R-:W-:Y:S05]  /*8820*/  @!P0 BRA `(.L_x_60415) ;  /* 0x0000000000388947 */ /* 0x000fea0003800000 */
[----:B------:R-:W-:-:S13]  /*8830*/  ISETP.NE.AND P0, PT, R0, 0x3, PT ;  /* 0x000000030000780c */ /* 0x000fda0003f05270 */
[----:B------:R-:W-:Y:S05]  /*8840*/  @!P0 BRA `(.L_x_60416) ;  /* 0x0000000000208947 */ /* 0x000fea0003800000 */
[----:B------:R-:W-:-:S13]  /*8850*/  ISETP.NE.AND P0, PT, R0, 0x4, PT ;  /* 0x000000040000780c */ /* 0x000fda0003f05270 */
[----:B------:R-:W-:Y:S05]  /*8860*/  @P0 BRA `(.L_x_60414) ;  /* 0x0000000c00380947 */ /* 0x000fea0003800000 */
[----:B0--34-:R-:W-:Y:S01]  /*8870*/  PRMT R5, R5, 0x9910, RZ ;  /* 0x0000991005057816 */ /* 0x019fe200000000ff */
[----:B------:R-:W-:-:S04]  /*8880*/  IMAD.MOV.U32 R25, RZ, RZ, R23 ;  /* 0x000000ffff197224 */ /* 0x000fc800078e0017 */
[----:B------:R-:W-:-:S05]  /*8890*/  IMAD.MOV.U32 R4, RZ, RZ, R5 ;  /* 0x000000ffff047224 */ /* 0x000fca00078e0005 */
[----:B------:R-:W-:-:S05]  /*88a0*/  SHF.R.S32.HI R5, RZ, 0x1f, R4 ;  /* 0x0000001fff057819 */ /* 0x000fca0000011404 */
[----:B------:R0:W-:Y:S01]  /*88b0*/  STG.E.64 desc[UR36][R8.64], R4 ;  /* 0x0000000408007986 */ /* 0x0001e2000c101b24 */
[----:B------:R-:W-:Y:S05]  /*88c0*/  BRA `(.L_x_60409) ;  /* 0x0000000c008c7947 */ /* 0x000fea0003800000 */
.L_x_60416:
[----:B------:R-:W-:Y:S01]  /*88d0*/  PRMT R3, R5, 0x9910, RZ ;  /* 0x0000991005037816 */ /* 0x000fe200000000ff */
[----:B------:R-:W-:-:S04]  /*88e0*/  IMAD.MOV.U32 R25, RZ, RZ, R23 ;  /* 0x000000ffff197224 */ /* 0x000fc800078e0017 */
[----:B------:R1:W-:Y:S01]  /*88f0*/  STG.E desc[UR36][R8.64], R3 ;  /* 0x0000000308007986 */ /* 0x0003e2000c101924 */
[----:B------:R-:W-:Y:S05]  /*8900*/  BRA `(.L_x_60409) ;  /* 0x0000000c007c7947 */ /* 0x000fea0003800000 */
.L_x_60415:
[----:B------:R1:W-:Y:S01]  /*8910*/  STG.E.U16 desc[UR36][R8.64], R5 ;  /* 0x0000000508007986 */ /* 0x0003e2000c101524 */
[----:B------:R-:W-:Y:S01]  /*8920*/  IMAD.MOV.U32 R25, RZ, RZ, R23 ;  /* 0x000000ffff197224 */ /* 0x000fe200078e0017 */
[----:B------:R-:W-:Y:S06]  /*8930*/  BRA `(.L_x_60409) ;  /* 0x0000000c00707947 */ /* 0x000fec0003800000 */
.L_x_60411:
[----:B------:R-:W-:-:S13]  /*8940*/  ISETP.GT.AND P0, PT, R0, 0x6, PT ;  /* 0x000000060000780c */ /* 0x000fda0003f04270 */
[----:B------:R-:W-:Y:S05]  /*8950*/  @P0 BRA `(.L_x_60417) ;  /* 0x0000000000340947 */ /* 0x000fea0003800000 */
[----:B------:R-:W-:-:S13]  /*8960*/  ISETP.NE.AND P0, PT, R0, 0x5, PT ;  /* 0x000000050000780c */ /* 0x000fda0003f05270 */
[----:B------:R-:W-:Y:S05]  /*8970*/  @!P0 BRA `(.L_x_60418) ;  /* 0x0000000000188947 */ /* 0x000fea0003800000 */
[----:B------:R-:W-:-:S13]  /*8980*/  ISETP.NE.AND P0, PT, R0, 0x6, PT ;  /* 0x000000060000780c */ /* 0x000fda0003f05270 */
[----:B------:R-:W-:Y:S05]  /*8990*/  @P0 BRA `(.L_x_60414) ;  /* 0x0000000800ec0947 */ /* 0x000fea0003800000 */
[----:B0--34-:R-:W0:Y:S01]  /*89a0*/  I2F.S16 R5, R5 ;  /* 0x0000000500057306 */ /* 0x019e220000101400 */
[----:B------:R-:W-:Y:S01]  /*89b0*/  IMAD.MOV.U32 R25, RZ, RZ, R23 ;  /* 0x000000ffff197224 */ /* 0x000fe200078e0017 */
[----:B0-----:R0:W-:Y:S01]  /*89c0*/  STG.E desc[UR36][R8.64], R5 ;  /* 0x0000000508007986 */ /* 0x0011e2000c101924 */
[----:B------:R-:W-:Y:S05]  /*89d0*/  BRA `(.L_x_60409) ;  /* 0x0000000c00487947 */ /* 0x000fea0003800000 */
.L_x_60418:
[----:B------:R-:W1:Y:S01]  /*89e0*/  I2F.S16 R0, R5 ;  /* 0x0000000500007306 */ /* 0x000e620000101400 */
[----:B------:R-:W-:Y:S01]  /*89f0*/  IMAD.MOV.U32 R25, RZ, RZ, R23 ;  /* 0x000000ffff197224 */ /* 0x000fe200078e0017 */
[----:B-1----:R-:W-:-:S05]  /*8a00*/  F2FP.F16.F32.PACK_AB R0, RZ, R0 ;  /* 0x00000000ff00723e */ /* 0x002fca00000000ff */
[----:B------:R1:W-:Y:S01]  /*8a10*/  STG.E.U16 desc[UR36][R8.64], R0 ;  /* 0x0000000008007986 */ /* 0x0003e2000c101524 */
[----:B------:R-:W-:Y:S05]  /*8a20*/  BRA `(.L_x_60409) ;  /* 0x0000000c00347947 */ /* 0x000fea0003800000 */
.L_x_60417:
[----:B------:R-:W-:-:S13]  /*8a30*/  ISETP.NE.AND P0, PT, R0, 0x7, PT ;  /* 0x000000070000780c */ /* 0x000fda0003f05270 */
[----:B------:R-:W-:Y:S05]  /*8a40*/  @!P0 BRA `(.L_x_60419) ;  /* 0x00000000003c8947 */ /* 0x000fea0003800000 */
[----:B------:R-:W-:-:S13]  /*8a50*/  ISETP.NE.AND P0, PT, R0, 0x8, PT ;  /* 0x000000080000780c */ /* 0x000fda0003f05270 */
[----:B------:R-:W-:Y:S05]  /*8a60*/  @!P0 BRA `(.L_x_60420) ;  /* 0x00000000001c8947 */ /* 0x000fea0003800000 */
[----:B------:R-:W-:-:S13]  /*8a70*/  ISETP.NE.AND P0, PT, R0, 0x9, PT ;  /* 0x000000090000780c */ /* 0x000fda0003f05270 */
[----:B------:R-:W-:Y:S05]  /*8a80*/  @P0 BRA `(.L_x_60414) ;  /* 0x0000000800b00947 */ /* 0x000fea0003800000 */
[----:B------:R-:W1:Y:S01]  /*8a90*/  I2F.S16 R6, R5 ;  /* 0x0000000500067306 */ /* 0x000e620000101400 */
[----:B------:R-:W-:Y:S02]  /*8aa0*/  IMAD.MOV.U32 R7, RZ, RZ, RZ ;  /* 0x000000ffff077224 */ /* 0x000fe400078e00ff */
[----:B------:R-:W-:-:S03]  /*8ab0*/  IMAD.MOV.U32 R25, RZ, RZ, R23 ;  /* 0x000000ffff197224 */ /* 0x000fc600078e0017 */
[----:B-1----:R1:W-:Y:S01]  /*8ac0*/  STG.E.64 desc[UR36][R8.64], R6 ;  /* 0x0000000608007986 */ /* 0x0023e2000c101b24 */
[----:B------:R-:W-:Y:S05]  /*8ad0*/  BRA `(.L_x_60409) ;  /* 0x0000000c00087947 */ /* 0x000fea0003800000 */
.L_x_60420:
[----:B0--34-:R-:W0:Y:S01]  /*8ae0*/  I2F.S16 R5, R5 ;  /* 0x0000000500057306 */ /* 0x019e220000101400 */
[----:B------:R-:W-:Y:S01]  /*8af0*/  IMAD.MOV.U32 R25, RZ, RZ, R23 ;  /* 0x000000ffff197224 */ /* 0x000fe200078e0017 */
[----:B0-----:R-:W-:-:S04]  /*8b00*/  F2FP.F16.F32.PACK_AB R3, RZ, R5 ;  /* 0x00000005ff03723e */ /* 0x001fc800000000ff */
[----:B------:R-:W-:-:S05]  /*8b10*/  PRMT R3, R3, 0x5410, RZ ;  /* 0x0000541003037816 */ /* 0x000fca00000000ff */
[----:B------:R0:W-:Y:S01]  /*8b20*/  STG.E desc[UR36][R8.64], R3 ;  /* 0x0000000308007986 */ /* 0x0001e2000c101924 */
[----:B------:R-:W-:Y:S05]  /*8b30*/  BRA `(.L_x_60409) ;  /* 0x0000000800f07947 */ /* 0x000fea0003800000 */
.L_x_60419:
[----:B0--34-:R-:W0:Y:S01]  /*8b40*/  I2F.F64.S16 R4, R5 ;  /* 0x0000000500047312 */ /* 0x019e220000101c00 */
[----:B------:R-:W-:Y:S01]  /*8b50*/  IMAD.MOV.U32 R25, RZ, RZ, R23 ;  /* 0x000000ffff197224 */ /* 0x000fe200078e0017 */
[----:B0-----:R0:W-:Y:S01]  /*8b60*/  STG.E.64 desc[UR36][R8.64], R4 ;  /* 0x0000000408007986 */ /* 0x0011e2000c101b24 */
[----:B------:R-:W-:Y:S05]  /*8b70*/  BRA `(.L_x_60409) ;  /* 0x0000000800e07947 */ /* 0x000fea0003800000 */
.L_x_60410:
        /* <DEDUP_REMOVED lines=14> */
.L_x_60423:
[----:B0--34-:R-:W0:Y:S01]  /*8c60*/  I2F.F64.S16 R4, R5 ;  /* 0x0000000500047312 */ /* 0x019e220000101c00 */
[----:B------:R-:W-:Y:S01]  /*8c70*/  CS2R R6, SRZ ;  /* 0x0000000000067805 */ /* 0x000fe2000001ff00 */
[----:B------:R-:W-:-:S04]  /*8c80*/  IMAD.MOV.U32 R25, RZ, RZ, R23 ;  /* 0x000000ffff197224 */ /* 0x000fc800078e0017 */
[----:B0-----:R2:W-:Y:S01]  /*8c90*/  STG.E.128 desc[UR36][R8.64], R4 ;  /* 0x0000000408007986 */ /* 0x0015e2000c101d24 */
[----:B------:R-:W-:Y:S05]  /*8ca0*/  BRA `(.L_x_60409) ;  /* 0x0000000800947947 */ /* 0x000fea0003800000 */
.L_x_60422:
[----:B------:R-:W-:-:S13]  /*8cb0*/  ISETP.NE.AND P0, PT, R0, 0xf, PT ;  /* 0x0000000f0000780c */ /* 0x000fda0003f05270 */
[----:B------:R-:W-:Y:S05]  /*8cc0*/  @!P0 BRA `(.L_x_60424) ;  /* 0x0000000000bc8947 */ /* 0x000fea0003800000 */
[----:B------:R-:W-:-:S13]  /*8cd0*/  ISETP.NE.AND P0, PT, R0, 0x17, PT ;  /* 0x000000170000780c */ /* 0x000fda0003f05270 */
[----:B------:R-:W-:Y:S05]  /*8ce0*/  @!P0 BRA `(.L_x_60425) ;  /* 0x0000000000588947 */ /* 0x000fea0003800000 */
[----:B------:R-:W-:-:S13]  /*8cf0*/  ISETP.NE.AND P0, PT, R0, 0x18, PT ;  /* 0x000000180000780c */ /* 0x000fda0003f05270 */
[----:B------:R-:W-:Y:S05]  /*8d00*/  @P0 BRA `(.L_x_60414) ;  /* 0x0000000800100947 */ /* 0x000fea0003800000 */
[----:B0--34-:R-:W0:Y:S01]  /*8d10*/  I2F.S16 R5, R5 ;  /* 0x0000000500057306 */ /* 0x019e220000101400 */
        /* <DEDUP_REMOVED lines=14> */
.L_x_60427:
[----:B------:R-:W-:Y:S05]  /*8e00*/  BSYNC B0 ;  /* 0x0000000000007941 */ /* 0x000fea0003800000 */
.L_x_60426:
[----:B------:R-:W-:Y:S01]  /*8e10*/  LOP3.LUT R7, R0, R7, RZ, 0xfc, !PT ;  /* 0x0000000700077212 */ /* 0x000fe200078efcff */
[----:B------:R-:W-:-:S04]  /*8e20*/  IMAD.MOV.U32 R25, RZ, RZ, R23 ;  /* 0x000000ffff197224 */ /* 0x000fc800078e0017 */
[----:B------:R0:W-:Y:S01]  /*8e30*/  STG.E.U8 desc[UR36][R8.64], R7 ;  /* 0x0000000708007986 */ /* 0x0001e2000c101124 */
[----:B------:R-:W-:Y:S05]  /*8e40*/  BRA `(.L_x_60409) ;  /* 0x00000008002c7947 */ /* 0x000fea0003800000 */
.L_x_60425:
[----:B0--34-:R-:W0:Y:S01]  /*8e50*/  I2F.S16 R5, R5 ;  /* 0x0000000500057306 */ /* 0x019e220000101400 */
        /* <DEDUP_REMOVED lines=12> */
.L_x_60429:
[----:B------:R-:W-:Y:S01]  /*8f20*/  IMAD.MOV.U32 R0, RZ, RZ, 0x7f ;  /* 0x0000007fff007424 */ /* 0x000fe200078e00ff */
[----:B------:R-:W-:-:S04]  /*8f30*/  ISETP.GT.U32.AND P0, PT, R3, 0x7f800000, PT ;  /* 0x7f8000000300780c */ /* 0x000fc80003f04070 */
[----:B------:R-:W-:-:S09]  /*8f40*/  SEL R0, R0, 0x7c, P0 ;  /* 0x0000007c00007807 */ /* 0x000fd20000000000 */
.L_x_60430:
[----:B------:R-:W-:Y:S05]  /*8f50*/  BSYNC B0 ;  /* 0x0000000000007941 */ /* 0x000fea0003800000 */
.L_x_60428:
[----:B------:R-:W-:Y:S01]  /*8f60*/  LOP3.LUT R3, R5, 0x80000000, RZ, 0xc0, !PT ;  /* 0x8000000005037812 */ /* 0x000fe200078ec0ff */
[----:B------:R-:W-:-:S03]  /*8f70*/  IMAD.MOV.U32 R25, RZ, RZ, R23 ;  /* 0x000000ffff197224 */ /* 0x000fc600078e0017 */
[----:B------:R-:W-:-:S04]  /*8f80*/  SHF.R.U32.HI R3, RZ, 0x18, R3 ;  /* 0x00000018ff037819 */ /* 0x000fc80000011603 */
[----:B------:R-:W-:-:S05]  /*8f90*/  LOP3.LUT R3, R0, R3, RZ, 0xfc, !PT ;  /* 0x0000000300037212 */ /* 0x000fca00078efcff */
[----:B------:R0:W-:Y:S01]  /*8fa0*/  STG.E.U8 desc[UR36][R8.64], R3 ;  /* 0x0000000308007986 */ /* 0x0001e2000c101124 */
[----:B------:R-:W-:Y:S05]  /*8fb0*/  BRA `(.L_x_60409) ;  /* 0x0000000400d07947 */ /* 0x000fea0003800000 */
.L_x_60424:
[----:B------:R-:W1:Y:S01]  /*8fc0*/  I2F.S16 R0, R5 ;  /* 0x0000000500007306 */ /* 0x000e620000101400 */
[----:B------:R-:W-:Y:S01]  /*8fd0*/  IMAD.MOV.U32 R25, RZ, RZ, R23 ;  /* 0x000000ffff197224 */ /* 0x000fe200078e0017 */
[----:B-1----:R-:W-:-:S05]  /*8fe0*/  F2FP.BF16.F32.PACK_AB R0, RZ, R0 ;  /* 0x00000000ff00723e */ /* 0x002fca00000010ff */
[----:B------:R1:W-:Y:S01]  /*8ff0*/  STG.E.U16 desc[UR36][R8.64], R0 ;  /* 0x0000000008007986 */ /* 0x0003e2000c101524 */
[----:B------:R-:W-:Y:S05]  /*9000*/  BRA `(.L_x_60409) ;  /* 0x0000000400bc7947 */ /* 0x000fea0003800000 */
.L_x_60421:
        /* <DEDUP_REMOVED lines=11> */
.L_x_60433:
[----:B0--34-:R-:W0:Y:S01]  /*90c0*/  I2F.S16 R5, R5 ;  /* 0x0000000500057306 */ /* 0x019e220000101400 */
        /* <DEDUP_REMOVED lines=16> */
.L_x_60436:
[----:B------:R-:W-:-:S04]  /*91d0*/  LOP3.LUT R3, R5, 0x80000000, RZ, 0xc0, !PT ;  /* 0x8000000005037812 */ /* 0x000fc800078ec0ff */
[----:B------:R-:W-:-:S04]  /*91e0*/  SHF.R.U32.HI R3, RZ, 0x18, R3 ;  /* 0x00000018ff037819 */ /* 0x000fc80000011603 */
[----:B------:R-:W-:-:S04]  /*91f0*/  LOP3.LUT R0, R0, R3, RZ, 0xfc, !PT ;  /* 0x0000000300007212 */ /* 0x000fc800078efcff */
[----:B------:R-:W-:-:S07]  /*9200*/  PRMT R4, R0, 0x7610, R4 ;  /* 0x0000761000047816 */ /* 0x000fce0000000004 */
.L_x_60435:
[----:B------:R-:W-:Y:S05]  /*9210*/  BSYNC B0 ;  /* 0x0000000000007941 */ /* 0x000fea0003800000 */
.L_x_60434:
[----:B------:R0:W-:Y:S01]  /*9220*/  STG.E.U8 desc[UR36][R8.64], R4 ;  /* 0x0000000408007986 */ /* 0x0001e2000c101124 */
[----:B------:R-:W-:Y:S01]  /*9230*/  IMAD.MOV.U32 R25, RZ, RZ, R23 ;  /* 0x000000ffff197224 */ /* 0x000fe200078e0017 */
[----:B------:R-:W-:Y:S06]  /*9240*/  BRA `(.L_x_60409) ;  /* 0x00000004002c7947 */ /* 0x000fec0003800000 */
.L_x_60432:
        /* <DEDUP_REMOVED lines=17> */
.L_x_60439:
[----:B------:R-:W-:-:S04]  /*9360*/  LOP3.LUT R3, R5, 0x80000000, RZ, 0xc0, !PT ;  /* 0x8000000005037812 */ /* 0x000fc800078ec0ff */
[----:B------:R-:W-:-:S04]  /*9370*/  SHF.R.U32.HI R3, RZ, 0x18, R3 ;  /* 0x00000018ff037819 */ /* 0x000fc80000011603 */
[----:B------:R-:W-:-:S04]  /*9380*/  LOP3.LUT R0, R0, R3, RZ, 0xfc, !PT ;  /* 0x0000000300007212 */ /* 0x000fc800078efcff */
[----:B------:R-:W-:-:S07]  /*9390*/  PRMT R4, R0, 0x7610, R4 ;  /* 0x0000761000047816 */ /* 0x000fce0000000004 */
.L_x_60438:
[----:B------:R-:W-:Y:S05]  /*93a0*/  BSYNC B0 ;  /* 0x0000000000007941 */ /* 0x000fea0003800000 */
.L_x_60437:
[----:B------:R0:W-:Y:S01]  /*93b0*/  STG.E.U8 desc[UR36][R8.64], R4 ;  /* 0x0000000408007986 */ /* 0x0001e2000c101124 */
[----:B------:R-:W-:Y:S01]  /*93c0*/  IMAD.MOV.U32 R25, RZ, RZ, R23 ;  /* 0x000000ffff197224 */ /* 0x000fe200078e0017 */
[----:B------:R-:W-:Y:S06]  /*93d0*/  BRA `(.L_x_60409) ;  /* 0x0000000000c87947 */ /* 0x000fec0003800000 */
.L_x_60431:
        /* <DEDUP_REMOVED lines=8> */
[----:B0--34-:R-:W-:-:S04]  /*9460*/  SHF.R.U32.HI R4, RZ, 0x17, R6 ;  /* 0x00000017ff047819 */ /* 0x019fc80000011606 */
        /* <DEDUP_REMOVED lines=14> */
.L_x_60414:
[----:B------:R-:W-:Y:S01]  /*9550*/  MOV R14, 0x0 ;  /* 0x00000000000e7802 */ /* 0x000fe20000000f00 */
[----:B------:R-:W-:Y:S01]  /*9560*/  ULDC.64 UR4, c[0x4][0x198] ;  /* 0x0100660000047ab9 */ /* 0x000fe20000000a00 */
[----:B------:R-:W-:Y:S01]  /*9570*/  ULDC.64 UR6, c[0x4][0x1a0] ;  /* 0x0100680000067ab9 */ /* 0x000fe20000000a00 */
[----:B0--34-:R-:W-:Y:S02]  /*9580*/  IMAD.U32 R4, RZ, RZ, UR4 ;  /* 0x00000004ff047e24 */ /* 0x019fe4000f8e00ff */
        /* <DEDUP_REMOVED lines=12> */
.L_x_60442:
[----:B------:R-:W-:Y:S01]  /*9650*/  IMAD.MOV.U32 R25, RZ, RZ, R23 ;  /* 0x000000ffff197224 */ /* 0x000fe200078e0017 */
[----:B------:R-:W-:Y:S06]  /*9660*/  BRA `(.L_x_60409) ;  /* 0x0000000000247947 */ /* 0x000fec0003800000 */
.L_x_60441:
[----:B0--34-:R-:W-:Y:S01]  /*9670*/  PRMT R5, R5, 0x9910, RZ ;  /* 0x0000991005057816 */ /* 0x019fe200000000ff */
[----:B------:R-:W-:-:S04]  /*9680*/  IMAD.MOV.U32 R25, RZ, RZ, R23 ;  /* 0x000000ffff197224 */ /* 0x000fc800078e0017 */
[----:B------:R-:W-:-:S05]  /*9690*/  IMAD.MOV.U32 R4, RZ, RZ, R5 ;  /* 0x000000ffff047224 */ /* 0x000fca00078e0005 */
[----:B------:R-:W-:-:S05]  /*96a0*/  SHF.R.S32.HI R5, RZ, 0x1f, R4 ;  /* 0x0000001fff057819 */ /* 0x000fca0000011404 */
[----:B------:R0:W-:Y:S01]  /*96b0*/  STG.E.64 desc[UR36][R8.64], R4 ;  /* 0x0000000408007986 */ /* 0x0001e2000c101b24 */
[----:B------:R-:W-:Y:S05]  /*96c0*/  BRA `(.L_x_60409) ;  /* 0x00000000000c7947 */ /* 0x000fea0003800000 */
.L_x_60440:
[----:B------:R-:W-:Y:S01]  /*96d0*/  PRMT R3, R5, 0x9910, RZ ;  /* 0x0000991005037816 */ /* 0x000fe200000000ff */
[----:B------:R-:W-:-:S04]  /*96e0*/  IMAD.MOV.U32 R25, RZ, RZ, R23 ;  /* 0x000000ffff197224 */ /* 0x000fc800078e0017 */
[----:B------:R1:W-:Y:S03]  /*96f0*/  STG.E desc[UR36][R8.64], R3 ;  /* 0x0000000308007986 */ /* 0x0003e6000c101924 */
.L_x_60409:
[----:B------:R-:W-:Y:S05]  /*9700*/  BSYNC B6 ;  /* 0x0000000000067941 */ /* 0x000fea0003800000 */
.L_x_60408:
        /* <DEDUP_REMOVED lines=23> */
.L_x_60448:
[----:B------:R0:W-:Y:S01]  /*9880*/  STG.E.U8 desc[UR36][R8.64], R22 ;  /* 0x0000001608007986 */ /* 0x0001e2000c101124 */
[----:B------:R-:W-:Y:S05]  /*9890*/  BRA `(.L_x_60450) ;  /* 0x0000000c00647947 */ /* 0x000fea0003800000 */
.L_x_60447:
        /* <DEDUP_REMOVED lines=10> */
.L_x_60452:
[----:B------:R-:W-:-:S05]  /*9940*/  PRMT R3, R22, 0x9910, RZ ;  /* 0x0000991016037816 */ /* 0x000fca00000000ff */
[----:B------:R0:W-:Y:S01]  /*9950*/  STG.E desc[UR36][R8.64], R3 ;  /* 0x0000000308007986 */ /* 0x0001e2000c101924 */
[----:B------:R-:W-:Y:S05]  /*9960*/  BRA `(.L_x_60450) ;  /* 0x0000000c00307947 */ /* 0x000fea0003800000 */
.L_x_60451:
[----:B------:R0:W-:Y:S01]  /*9970*/  STG.E.U16 desc[UR36][R8.64], R22 ;  /* 0x0000001608007986 */ /* 0x0001e2000c101524 */
[----:B------:R-:W-:Y:S05]  /*9980*/  BRA `(.L_x_60450) ;  /* 0x0000000c00287947 */ /* 0x000fea0003800000 */
.L_x_60446:
        /* <DEDUP_REMOVED lines=9> */
.L_x_60454:
[----:B------:R-:W0:Y:S02]  /*9a20*/  I2F.S16 R0, R22 ;  /* 0x0000001600007306 */ /* 0x000e240000101400 */
[----:B0-----:R-:W-:-:S05]  /*9a30*/  F2FP.F16.F32.PACK_AB R0, RZ, R0 ;  /* 0x00000000ff00723e */ /* 0x001fca00000000ff */
[----:B------:R0:W-:Y:S01]  /*9a40*/  STG.E.U16 desc[UR36][R8.64], R0 ;  /* 0x0000000008007986 */ /* 0x0001e2000c101524 */
[----:B------:R-:W-:Y:S05]  /*9a50*/  BRA `(.L_x_60450) ;  /* 0x0000000800f47947 */ /* 0x000fea0003800000 */
.L_x_60453:
        /* <DEDUP_REMOVED lines=10> */
.L_x_60456:
[----:B------:R-:W0:Y:S02]  /*9b00*/  I2F.S16 R22, R22 ;  /* 0x0000001600167306 */ /* 0x000e240000101400 */
[----:B0-----:R-:W-:-:S04]  /*9b10*/  F2FP.F16.F32.PACK_AB R3, RZ, R22 ;  /* 0x00000016ff03723e */ /* 0x001fc800000000ff */
[----:B------:R-:W-:-:S05]  /*9b20*/  PRMT R3, R3, 0x5410, RZ ;  /* 0x0000541003037816 */ /* 0x000fca00000000ff */
[----:B------:R0:W-:Y:S01]  /*9b30*/  STG.E desc[UR36][R8.64], R3 ;  /* 0x0000000308007986 */ /* 0x0001e2000c101924 */
[----:B------:R-:W-:Y:S05]  /*9b40*/  BRA `(.L_x_60450) ;  /* 0x0000000800b87947 */ /* 0x000fea0003800000 */
.L_x_60455:
[----:B------:R-:W0:Y:S02]  /*9b50*/  I2F.F64.S16 R22, R22 ;  /* 0x0000001600167312 */ /* 0x000e240000101c00 */
[----:B0-----:R0:W-:Y:S01]  /*9b60*/  STG.E.64 desc[UR36][R8.64], R22 ;  /* 0x0000001608007986 */ /* 0x0011e2000c101b24 */
[----:B------:R-:W-:Y:S05]  /*9b70*/  BRA `(.L_x_60450) ;  /* 0x0000000800ac7947 */ /* 0x000fea0003800000 */
.L_x_60445:
        /* <DEDUP_REMOVED lines=13> */
.L_x_60459:
[----:B------:R-:W0:Y:S01]  /*9c50*/  I2F.F64.S16 R4, R22 ;  /* 0x0000001600047312 */ /* 0x000e220000101c00 */
[----:B------:R-:W-:-:S05]  /*9c60*/  CS2R R6, SRZ ;  /* 0x0000000000067805 */ /* 0x000fca000001ff00 */
[----:B0-----:R0:W-:Y:S01]  /*9c70*/  STG.E.128 desc[UR36][R8.64], R4 ;  /* 0x0000000408007986 */ /* 0x0011e2000c101d24 */
[----:B------:R-:W-:Y:S05]  /*9c80*/  BRA `(.L_x_60450) ;  /* 0x0000000800687947 */ /* 0x000fea0003800000 */
.L_x_60458:
        /* <DEDUP_REMOVED lines=21> */
.L_x_60463:
[----:B------:R-:W-:Y:S05]  /*9de0*/  BSYNC B0 ;  /* 0x0000000000007941 */ /* 0x000fea0003800000 */
.L_x_60462:
[----:B------:R-:W-:-:S05]  /*9df0*/  LOP3.LUT R5, R0, R5, RZ, 0xfc, !PT ;  /* 0x0000000500057212 */ /* 0x000fca00078efcff */
[----:B------:R3:W-:Y:S01]  /*9e00*/  STG.E.U8 desc[UR36][R8.64], R5 ;  /* 0x0000000508007986 */ /* 0x0007e2000c101124 */
[----:B------:R-:W-:Y:S05]  /*9e10*/  BRA `(.L_x_60450) ;  /* 0x0000000800047947 */ /* 0x000fea0003800000 */
.L_x_60461:
        /* <DEDUP_REMOVED lines=13> */
.L_x_60465:
[----:B------:R-:W-:Y:S01]  /*9ef0*/  IMAD.MOV.U32 R0, RZ, RZ, 0x7f ;  /* 0x0000007fff007424 */ /* 0x000fe200078e00ff */
[----:B------:R-:W-:-:S04]  /*9f00*/  ISETP.GT.U32.AND P0, PT, R3, 0x7f800000, PT ;  /* 0x7f8000000300780c */ /* 0x000fc80003f04070 */
[----:B------:R-:W-:-:S09]  /*9f10*/  SEL R0, R0, 0x7c, P0 ;  /* 0x0000007c00007807 */ /* 0x000fd20000000000 */
.L_x_60466:
[----:B------:R-:W-:Y:S05]  /*9f20*/  BSYNC B0 ;  /* 0x0000000000007941 */ /* 0x000fea0003800000 */
.L_x_60464:
[----:B------:R-:W-:-:S04]  /*9f30*/  LOP3.LUT R3, R5, 0x80000000, RZ, 0xc0, !PT ;  /* 0x8000000005037812 */ /* 0x000fc800078ec0ff */
[----:B------:R-:W-:-:S04]  /*9f40*/  SHF.R.U32.HI R3, RZ, 0x18, R3 ;  /* 0x00000018ff037819 */ /* 0x000fc80000011603 */
[----:B------:R-:W-:-:S05]  /*9f50*/  LOP3.LUT R3, R0, R3, RZ, 0xfc, !PT ;  /* 0x0000000300037212 */ /* 0x000fca00078efcff */
[----:B------:R4:W-:Y:S01]  /*9f60*/  STG.E.U8 desc[UR36][R8.64], R3 ;  /* 0x0000000308007986 */ /* 0x0009e2000c101124 */
[----:B------:R-:W-:Y:S05]  /*9f70*/  BRA `(.L_x_60450) ;  /* 0x0000000400ac7947 */ /* 0x000fea0003800000 */
.L_x_60460:
[----:B------:R-:W0:Y:S02]  /*9f80*/  I2F.S16 R0, R22 ;  /* 0x0000001600007306 */ /* 0x000e240000101400 */
[----:B0-----:R-:W-:-:S05]  /*9f90*/  F2FP.BF16.F32.PACK_AB R0, RZ, R0 ;  /* 0x00000000ff00723e */ /* 0x001fca00000010ff */
[----:B------:R2:W-:Y:S01]  /*9fa0*/  STG.E.U16 desc[UR36][R8.64], R0 ;  /* 0x0000000008007986 */ /* 0x0005e2000c101524 */
[----:B------:R-:W-:Y:S05]  /*9fb0*/  BRA `(.L_x_60450) ;  /* 0x00000004009c7947 */ /* 0x000fea0003800000 */
.L_x_60457:
        /* <DEDUP_REMOVED lines=10> */
.L_x_60469:
        /* <DEDUP_REMOVED lines=17> */
.L_x_60472:
[----:B------:R-:W-:-:S04]  /*a170*/  LOP3.LUT R3, R5, 0x80000000, RZ, 0xc0, !PT ;  /* 0x8000000005037812 */ /* 0x000fc800078ec0ff */
[----:B------:R-:W-:-:S04]  /*a180*/  SHF.R.U32.HI R3, RZ, 0x18, R3 ;  /* 0x00000018ff037819 */ /* 0x000fc80000011603 */
[----:B------:R-:W-:-:S04]  /*a190*/  LOP3.LUT R0, R0, R3, RZ, 0xfc, !PT ;  /* 0x0000000300007212 */ /* 0x000fc800078efcff */
[----:B------:R-:W-:-:S07]  /*a1a0*/  PRMT R4, R0, 0x7610, R4 ;  /* 0x0000761000047816 */ /* 0x000fce0000000004 */
.L_x_60471:
[----:B------:R-:W-:Y:S05]  /*a1b0*/  BSYNC B0 ;  /* 0x0000000000007941 */ /* 0x000fea0003800000 */
.L_x_60470:
[----:B------:R0:W-:Y:S01]  /*a1c0*/  STG.E.U8 desc[UR36][R8.64], R4 ;  /* 0x0000000408007986 */ /* 0x0001e2000c101124 */
[----:B------:R-:W-:Y:S05]  /*a1d0*/  BRA `(.L_x_60450) ;  /* 0x0000000400147947 */ /* 0x000fea0003800000 */
.L_x_60468:
        /* <DEDUP_REMOVED lines=17> */
.L_x_60475:
[----:B------:R-:W-:-:S04]  /*a2f0*/  LOP3.LUT R3, R5, 0x80000000, RZ, 0xc0, !PT ;  /* 0x8000000005037812 */ /* 0x000fc800078ec0ff */
[----:B------:R-:W-:-:S04]  /*a300*/  SHF.R.U32.HI R3, RZ, 0x18, R3 ;  /* 0x00000018ff037819 */ /* 0x000fc80000011603 */
[----:B------:R-:W-:-:S04]  /*a310*/  LOP3.LUT R0, R0, R3, RZ, 0xfc, !PT ;  /* 0x0000000300007212 */ /* 0x000fc800078efcff */
[----:B------:R-:W-:-:S07]  /*a320*/  PRMT R4, R0, 0x7610, R4 ;  /* 0x0000761000047816 */ /* 0x000fce0000000004 */
.L_x_60474:
[----:B------:R-:W-:Y:S05]  /*a330*/  BSYNC B0 ;  /* 0x0000000000007941 */ /* 0x000fea0003800000 */
.L_x_60473:
[----:B------:R0:W-:Y:S01]  /*a340*/  STG.E.U8 desc[UR36][R8.64], R4 ;  /* 0x0000000408007986 */ /* 0x0001e2000c101124 */
[----:B------:R-:W-:Y:S05]  /*a350*/  BRA `(.L_x_60450) ;  /* 0x0000000000b47947 */ /* 0x000fea0003800000 */
.L_x_60467:
        /* <DEDUP_REMOVED lines=22> */
.L_x_60449:
        /* <DEDUP_REMOVED lines=16> */
.L_x_60478:
[----:B------:R-:W-:Y:S05]  /*a5c0*/  BRA `(.L_x_60450) ;  /* 0x0000000000187947 */ /* 0x000fea0003800000 */
.L_x_60477:
[----:B------:R-:W-:-:S04]  /*a5d0*/  PRMT R4, R22, 0x9910, RZ ;  /* 0x0000991016047816 */ /* 0x000fc800000000ff */
[----:B------:R-:W-:-:S05]  /*a5e0*/  SHF.R.S32.HI R5, RZ, 0x1f, R4 ;  /* 0x0000001fff057819 */ /* 0x000fca0000011404 */
[----:B------:R0:W-:Y:S01]  /*a5f0*/  STG.E.64 desc[UR36][R8.64], R4 ;  /* 0x0000000408007986 */ /* 0x0001e2000c101b24 */
[----:B------:R-:W-:Y:S05]  /*a600*/  BRA `(.L_x_60450) ;  /* 0x0000000000087947 */ /* 0x000fea0003800000 */
.L_x_60476:
[----:B------:R-:W-:-:S05]  /*a610*/  PRMT R3, R22, 0x9910, RZ ;  /* 0x0000991016037816 */ /* 0x000fca00000000ff */
[----:B------:R0:W-:Y:S02]  /*a620*/  STG.E desc[UR36][R8.64], R3 ;  /* 0x0000000308007986 */ /* 0x0001e4000c101924 */
.L_x_60450:
        /* <DEDUP_REMOVED lines=23> */
.L_x_60482:
[----:B------:R0:W-:Y:S01]  /*a7a0*/  STG.E.U8 desc[UR36][R8.64], R17 ;  /* 0x0000001108007986 */ /* 0x0001e2000c101124 */
[----:B------:R-:W-:Y:S05]  /*a7b0*/  BRA `(.L_x_60484) ;  /* 0x0000000c00647947 */ /* 0x000fea0003800000 */
.L_x_60481:
        /* <DEDUP_REMOVED lines=10> */
.L_x_60486:
[----:B------:R-:W-:-:S05]  /*a860*/  PRMT R3, R17, 0x9910, RZ ;  /* 0x0000991011037816 */ /* 0x000fca00000000ff */
[----:B------:R0:W-:Y:S01]  /*a870*/  STG.E desc[UR36][R8.64], R3 ;  /* 0x0000000308007986 */ /* 0x0001e2000c101924 */
[----:B------:R-:W-:Y:S05]  /*a880*/  BRA `(.L_x_60484) ;  /* 0x0000000c00307947 */ /* 0x000fea0003800000 */
.L_x_60485:
[----:B------:R0:W-:Y:S01]  /*a890*/  STG.E.U16 desc[UR36][R8.64], R17 ;  /* 0x0000001108007986 */ /* 0x0001e2000c101524 */
[----:B------:R-:W-:Y:S05]  /*a8a0*/  BRA `(.L_x_60484) ;  /* 0x0000000c00287947 */ /* 0x000fea0003800000 */
.L_x_60480:
        /* <DEDUP_REMOVED lines=9> */
.L_x_60488:
[----:B------:R-:W0:Y:S02]  /*a940*/  I2F.S16 R0, R17 ;  /* 0x0000001100007306 */ /* 0x000e240000101400 */
[----:B0-----:R-:W-:-:S05]  /*a950*/  F2FP.F16.F32.PACK_AB R0, RZ, R0 ;  /* 0x00000000ff00723e */ /* 0x001fca00000000ff */
[----:B------:R0:W-:Y:S01]  /*a960*/  STG.E.U16 desc[UR36][R8.64], R0 ;  /* 0x0000000008007986 */ /* 0x0001e2000c101524 */
[----:B------:R-:W-:Y:S05]  /*a970*/  BRA `(.L_x_60484) ;  /* 0x0000000800f47947 */ /* 0x000fea0003800000 */
.L_x_60487:
        /* <DEDUP_REMOVED lines=10> */
.L_x_60490:
[----:B------:R-:W0:Y:S02]  /*aa20*/  I2F.S16 R17, R17 ;  /* 0x0000001100117306 */ /* 0x000e240000101400 */
[----:B0-----:R-:W-:-:S04]  /*aa30*/  F2FP.F16.F32.PACK_AB R3, RZ, R17 ;  /* 0x00000011ff03723e */ /* 0x001fc800000000ff */
[----:B------:R-:W-:-:S05]  /*aa40*/  PRMT R3, R3, 0x5410, RZ ;  /* 0x0000541003037816 */ /* 0x000fca00000000ff */
[----:B------:R0:W-:Y:S01]  /*aa50*/  STG.E desc[UR36][R8.64], R3 ;  /* 0x0000000308007986 */ /* 0x0001e2000c101924 */
[----:B------:R-:W-:Y:S05]  /*aa60*/  BRA `(.L_x_60484) ;  /* 0x0000000800b87947 */ /* 0x000fea0003800000 */
.L_x_60489:
[----:B------:R-:W0:Y:S02]  /*aa70*/  I2F.F64.S16 R4, R17 ;  /* 0x0000001100047312 */ /* 0x000e240000101c00 */
[----:B0-----:R0:W-:Y:S01]  /*aa80*/  STG.E.64 desc[UR36][R8.64], R4 ;  /* 0x0000000408007986 */ /* 0x0011e2000c101b24 */
[----:B------:R-:W-:Y:S05]  /*aa90*/  BRA `(.L_x_60484) ;  /* 0x0000000800ac7947 */ /* 0x000fea0003800000 */
.L_x_60479:
        /* <DEDUP_REMOVED lines=13> */
.L_x_60493:
[----:B------:R-:W0:Y:S01]  /*ab70*/  I2F.F64.S16 R4, R17 ;  /* 0x0000001100047312 */ /* 0x000e220000101c00 */
[----:B------:R-:W-:-:S05]  /*ab80*/  CS2R R6, SRZ ;  /* 0x0000000000067805 */ /* 0x000fca000001ff00 */
[----:B0-----:R1:W-:Y:S01]  /*ab90*/  STG.E.128 desc[UR36][R8.64], R4 ;  /* 0x0000000408007986 */ /* 0x0013e2000c101d24 */
[----:B------:R-:W-:Y:S05]  /*aba0*/  BRA `(.L_x_60484) ;  /* 0x0000000800687947 */ /* 0x000fea0003800000 */
.L_x_60492:
        /* <DEDUP_REMOVED lines=21> */
.L_x_60497:
[----:B------:R-:W-:Y:S05]  /*ad00*/  BSYNC B0 ;  /* 0x0000000000007941 */ /* 0x000fea0003800000 */
.L_x_60496:
[----:B------:R-:W-:-:S05]  /*ad10*/  LOP3.LUT R5, R0, R5, RZ, 0xfc, !PT ;  /* 0x0000000500057212 */ /* 0x000fca00078efcff */
[----:B------:R2:W-:Y:S01]  /*ad20*/  STG.E.U8 desc[UR36][R8.64], R5 ;  /* 0x0000000508007986 */ /* 0x0005e2000c101124 */
[----:B------:R-:W-:Y:S05]  /*ad30*/  BRA `(.L_x_60484) ;  /* 0x0000000800047947 */ /* 0x000fea0003800000 */
.L_x_60495:
        /* <DEDUP_REMOVED lines=13> */
.L_x_60499:
[----:B------:R-:W-:Y:S01]  /*ae10*/  IMAD.MOV.U32 R0, RZ, RZ, 0x7f ;  /* 0x0000007fff007424 */ /* 0x000fe200078e00ff */
[----:B------:R-:W-:-:S04]  /*ae20*/  ISETP.GT.U32.AND P0, PT, R3, 0x7f800000, PT ;  /* 0x7f8000000300780c */ /* 0x000fc80003f04070 */
[----:B------:R-:W-:-:S09]  /*ae30*/  SEL R0, R0, 0x7c, P0 ;  /* 0x0000007c00007807 */ /* 0x000fd20000000000 */
.L_x_60500:
[----:B------:R-:W-:Y:S05]  /*ae40*/  BSYNC B0 ;  /* 0x0000000000007941 */ /* 0x000fea0003800000 */
.L_x_60498:
[----:B------:R-:W-:-:S04]  /*ae50*/  LOP3.LUT R3, R17, 0x80000000, RZ, 0xc0, !PT ;  /* 0x8000000011037812 */ /* 0x000fc800078ec0ff */
[----:B------:R-:W-:-:S04]  /*ae60*/  SHF.R.U32.HI R3, RZ, 0x18, R3 ;  /* 0x00000018ff037819 */ /* 0x000fc80000011603 */
[----:B------:R-:W-:-:S05]  /*ae70*/  LOP3.LUT R3, R0, R3, RZ, 0xfc, !PT ;  /* 0x0000000300037212 */ /* 0x000fca00078efcff */
[----:B------:R3:W-:Y:S01]  /*ae80*/  STG.E.U8 desc[UR36][R8.64], R3 ;  /* 0x0000000308007986 */ /* 0x0007e2000c101124 */
[----:B------:R-:W-:Y:S05]  /*ae90*/  BRA `(.L_x_60484) ;  /* 0x0000000400ac7947 */ /* 0x000fea0003800000 */
.L_x_60494:
[----:B------:R-:W0:Y:S02]  /*aea0*/  I2F.S16 R0, R17 ;  /* 0x0000001100007306 */ /* 0x000e240000101400 */
[----:B0-----:R-:W-:-:S05]  /*aeb0*/  F2FP.BF16.F32.PACK_AB R0, RZ, R0 ;  /* 0x00000000ff00723e */ /* 0x001fca00000010ff */
[----:B------:R4:W-:Y:S01]  /*aec0*/  STG.E.U16 desc[UR36][R8.64], R0 ;  /* 0x0000000008007986 */ /* 0x0009e2000c101524 */
[----:B------:R-:W-:Y:S05]  /*aed0*/  BRA `(.L_x_60484) ;  /* 0x00000004009c7947 */ /* 0x000fea0003800000 */
.L_x_60491:
        /* <DEDUP_REMOVED lines=10> */
.L_x_60503:
        /* <DEDUP_REMOVED lines=17> */
.L_x_60506:
[----:B------:R-:W-:-:S04]  /*b090*/  LOP3.LUT R3, R17, 0x80000000, RZ, 0xc0, !PT ;  /* 0x8000000011037812 */ /* 0x000fc800078ec0ff */
[----:B------:R-:W-:-:S04]  /*b0a0*/  SHF.R.U32.HI R3, RZ, 0x18, R3 ;  /* 0x00000018ff037819 */ /* 0x000fc80000011603 */
[----:B------:R-:W-:-:S04]  /*b0b0*/  LOP3.LUT R0, R0, R3, RZ, 0xfc, !PT ;  /* 0x0000000300007212 */ /* 0x000fc800078efcff */
[----:B------:R-:W-:-:S07]  /*b0c0*/  PRMT R4, R0, 0x7610, R4 ;  /* 0x0000761000047816 */ /* 0x000fce0000000004 */
.L_x_60505:
[----:B------:R-:W-:Y:S05]  /*b0d0*/  BSYNC B0 ;  /* 0x0000000000007941 */ /* 0x000fea0003800000 */
.L_x_60504:
[----:B------:R0:W-:Y:S01]  /*b0e0*/  STG.E.U8 desc[UR36][R8.64], R4 ;  /* 0x0000000408007986 */ /* 0x0001e2000c101124 */
[----:B------:R-:W-:Y:S05]  /*b0f0*/  BRA `(.L_x_60484) ;  /* 0x0000000400147947 */ /* 0x000fea0003800000 */
.L_x_60502:
        /* <DEDUP_REMOVED lines=17> */
.L_x_60509:
[----:B------:R-:W-:-:S04]  /*b210*/  LOP3.LUT R3, R17, 0x80000000, RZ, 0xc0, !PT ;  /* 0x8000000011037812 */ /* 0x000fc800078ec0ff */
[----:B------:R-:W-:-:S04]  /*b220*/  SHF.R.U32.HI R3, RZ, 0x18, R3 ;  /* 0x00000018ff037819 */ /* 0x000fc80000011603 */
[----:B------:R-:W-:-:S04]  /*b230*/  LOP3.LUT R0, R0, R3, RZ, 0xfc, !PT ;  /* 0x0000000300007212 */ /* 0x000fc800078efcff */
[----:B------:R-:W-:-:S07]  /*b240*/  PRMT R4, R0, 0x7610, R4 ;  /* 0x0000761000047816 */ /* 0x000fce0000000004 */
.L_x_60508:
[----:B------:R-:W-:Y:S05]  /*b250*/  BSYNC B0 ;  /* 0x0000000000007941 */ /* 0x000fea0003800000 */
.L_x_60507:
[----:B------:R0:W-:Y:S01]  /*b260*/  STG.E.U8 desc[UR36][R8.64], R4 ;  /* 0x0000000408007986 */ /* 0x0001e2000c101124 */
[----:B------:R-:W-:Y:S05]  /*b270*/  BRA `(.L_x_60484) ;  /* 0x0000000000b47947 */ /* 0x000fea0003800000 */
.L_x_60501:
        /* <DEDUP_REMOVED lines=22> */
.L_x_60483:
        /* <DEDUP_REMOVED lines=16> */
.L_x_60512:
[----:B------:R-:W-:Y:S05]  /*b4e0*/  BRA `(.L_x_60484) ;  /* 0x0000000000187947 */ /* 0x000fea0003800000 */
.L_x_60511:
[----:B------:R-:W-:-:S04]  /*b4f0*/  PRMT R4, R17, 0x9910, RZ ;  /* 0x0000991011047816 */ /* 0x000fc800000000ff */
[----:B------:R-:W-:-:S05]  /*b500*/  SHF.R.S32.HI R5, RZ, 0x1f, R4 ;  /* 0x0000001fff057819 */ /* 0x000fca0000011404 */
[----:B------:R0:W-:Y:S01]  /*b510*/  STG.E.64 desc[UR36][R8.64], R4 ;  /* 0x0000000408007986 */ /* 0x0001e2000c101b24 */
[----:B------:R-:W-:Y:S05]  /*b520*/  BRA `(.L_x_60484) ;  /* 0x0000000000087947 */ /* 0x000fea0003800000 */
.L_x_60510:
[----:B------:R-:W-:-:S05]  /*b530*/  PRMT R3, R17, 0x9910, RZ ;  /* 0x0000991011037816 */ /* 0x000fca00000000ff */
[----:B------:R0:W-:Y:S02]  /*b540*/  STG.E desc[UR36][R8.64], R3 ;  /* 0x0000000308007986 */ /* 0x0001e4000c101924 */
.L_x_60484:
[----:B------:R-:W-:-:S07]  /*b550*/  VIADD R25, R25, 0x80 ;  /* 0x0000008019197836 */ /* 0x000fce0000000000 */
.L_x_60444:
[----:B------:R-:W-:Y:S05]  /*b560*/  BSYNC B6 ;  /* 0x0000000000067941 */ /* 0x000fea0003800000 */
.L_x_60443:
        /* <DEDUP_REMOVED lines=21> */
.L_x_60516:
[----:B------:R-:W-:Y:S01]  /*b6c0*/  STG.E.U8 desc[UR36][R2.64], R18 ;  /* 0x0000001202007986 */ /* 0x000fe2000c101124 */
[----:B------:R-:W-:Y:S05]  /*b6d0*/  EXIT ;  /* 0x000000000000794d */ /* 0x000fea0003800000 */
.L_x_60515:
        /* <DEDUP_REMOVED lines=10> */
.L_x_60519:
[----:B------:R-:W-:-:S05]  /*b780*/  PRMT R5, R18, 0x9910, RZ ;  /* 0x0000991012057816 */ /* 0x000fca00000000ff */
[----:B------:R-:W-:Y:S01]  /*b790*/  STG.E desc[UR36][R2.64], R5 ;  /* 0x0000000502007986 */ /* 0x000fe2000c101924 */
[----:B------:R-:W-:Y:S05]  /*b7a0*/  EXIT ;  /* 0x000000000000794d */ /* 0x000fea0003800000 */
.L_x_60518:
[----:B------:R-:W-:Y:S01]  /*b7b0*/  STG.E.U16 desc[UR36][R2.64], R18 ;  /* 0x0000001202007986 */ /* 0x000fe2000c101524 */
[----:B------:R-:W-:Y:S05]  /*b7c0*/  EXIT ;  /* 0x000000000000794d */ /* 0x000fea0003800000 */
.L_x_60514:
        /* <DEDUP_REMOVED lines=9> */
.L_x_60521:
[----:B------:R-:W0:Y:S02]  /*b860*/  I2F.S16 R0, R18 ;  /* 0x0000001200007306 */ /* 0x000e240000101400 */
[----:B0-----:R-:W-:-:S05]  /*b870*/  F2FP.F16.F32.PACK_AB R0, RZ, R0 ;  /* 0x00000000ff00723e */ /* 0x001fca00000000ff */
[----:B------:R-:W-:Y:S01]  /*b880*/  STG.E.U16 desc[UR36][R2.64], R0 ;  /* 0x0000000002007986 */ /* 0x000fe2000c101524 */
[----:B------:R-:W-:Y:S05]  /*b890*/  EXIT ;  /* 0x000000000000794d */ /* 0x000fea0003800000 */
.L_x_60520:
        /* <DEDUP_REMOVED lines=10> */
.L_x_60523:
[----:B------:R-:W0:Y:S02]  /*b940*/  I2F.S16 R18, R18 ;  /* 0x0000001200127306 */ /* 0x000e240000101400 */
[----:B0-----:R-:W-:-:S04]  /*b950*/  F2FP.F16.F32.PACK_AB R5, RZ, R18 ;  /* 0x00000012ff05723e */ /* 0x001fc800000000ff */
[----:B------:R-:W-:-:S05]  /*b960*/  PRMT R5, R5, 0x5410, RZ ;  /* 0x0000541005057816 */ /* 0x000fca00000000ff */
[----:B------:R-:W-:Y:S01]  /*b970*/  STG.E desc[UR36][R2.64], R5 ;  /* 0x0000000502007986 */ /* 0x000fe2000c101924 */
[----:B------:R-:W-:Y:S05]  /*b980*/  EXIT ;  /* 0x000000000000794d */ /* 0x000fea0003800000 */
.L_x_60522:
[----:B------:R-:W0:Y:S02]  /*b990*/  I2F.F64.S16 R18, R18 ;  /* 0x0000001200127312 */ /* 0x000e240000101c00 */
[----:B0-----:R-:W-:Y:S01]  /*b9a0*/  STG.E.64 desc[UR36][R2.64], R18 ;  /* 0x0000001202007986 */ /* 0x001fe2000c101b24 */
[----:B------:R-:W-:Y:S05]  /*b9b0*/  EXIT ;  /* 0x000000000000794d */ /* 0x000fea0003800000 */
.L_x_60513:
        /* <DEDUP_REMOVED lines=13> */
.L_x_60526:
[----:B------:R-:W0:Y:S01]  /*ba90*/  I2F.F64.S16 R4, R18 ;  /* 0x0000001200047312 */ /* 0x000e220000101c00 */
[----:B------:R-:W-:-:S05]  /*baa0*/  CS2R R6, SRZ ;  /* 0x0000000000067805 */ /* 0x000fca000001ff00 */
[----:B0-----:R-:W-:Y:S01]  /*bab0*/  STG.E.128 desc[UR36][R2.64], R4 ;  /* 0x0000000402007986 */ /* 0x001fe2000c101d24 */
[----:B------:R-:W-:Y:S05]  /*bac0*/  EXIT ;  /* 0x000000000000794d */ /* 0x000fea0003800000 */
.L_x_60525:
        /* <DEDUP_REMOVED lines=21> */
.L_x_60530:
[----:B------:R-:W-:Y:S05]  /*bc20*/  BSYNC B0 ;  /* 0x0000000000007941 */ /* 0x000fea0003800000 */
.L_x_60529:
[----:B------:R-:W-:-:S05]  /*bc30*/  LOP3.LUT R5, R0, R5, RZ, 0xfc, !PT ;  /* 0x0000000500057212 */ /* 0x000fca00078efcff */
[----:B------:R-:W-:Y:S01]  /*bc40*/  STG.E.U8 desc[UR36][R2.64], R5 ;  /* 0x0000000502007986 */ /* 0x000fe2000c101124 */
[----:B------:R-:W-:Y:S05]  /*bc50*/  EXIT ;  /* 0x000000000000794d */ /* 0x000fea0003800000 */
.L_x_60528:
        /* <DEDUP_REMOVED lines=13> */
.L_x_60532:
[----:B------:R-:W-:Y:S01]  /*bd30*/  IMAD.MOV.U32 R0, RZ, RZ, 0x7f ;  /* 0x0000007fff007424 */ /* 0x000fe200078e00ff */
[----:B------:R-:W-:-:S04]  /*bd40*/  ISETP.GT.U32.AND P0, PT, R4, 0x7f800000, PT ;  /* 0x7f8000000400780c */ /* 0x000fc80003f04070 */
[----:B------:R-:W-:-:S09]  /*bd50*/  SEL R0, R0, 0x7c, P0 ;  /* 0x0000007c00007807 */ /* 0x000fd20000000000 */
.L_x_60533:
[----:B------:R-:W-:Y:S05]  /*bd60*/  BSYNC B0 ;  /* 0x0000000000007941 */ /* 0x000fea0003800000 */
.L_x_60531:
[----:B------:R-:W-:-:S04]  /*bd70*/  LOP3.LUT R4, R5, 0x80000000, RZ, 0xc0, !PT ;  /* 0x8000000005047812 */ /* 0x000fc800078ec0ff */
[----:B------:R-:W-:-:S04]  /*bd80*/  SHF.R.U32.HI R5, RZ, 0x18, R4 ;  /* 0x00000018ff057819 */ /* 0x000fc80000011604 */
[----:B------:R-:W-:-:S05]  /*bd90*/  LOP3.LUT R5, R0, R5, RZ, 0xfc, !PT ;  /* 0x0000000500057212 */ /* 0x000fca00078efcff */
[----:B------:R-:W-:Y:S01]  /*bda0*/  STG.E.U8 desc[UR36][R2.64], R5 ;  /* 0x0000000502007986 */ /* 0x000fe2000c101124 */
[----:B------:R-:W-:Y:S05]  /*bdb0*/  EXIT ;  /* 0x000000000000794d */ /* 0x000fea0003800000 */
.L_x_60527:
[----:B------:R-:W0:Y:S02]  /*bdc0*/  I2F.S16 R0, R18 ;  /* 0x0000001200007306 */ /* 0x000e240000101400 */
[----:B0-----:R-:W-:-:S05]  /*bdd0*/  F2FP.BF16.F32.PACK_AB R0, RZ, R0 ;  /* 0x00000000ff00723e */ /* 0x001fca00000010ff */
[----:B------:R-:W-:Y:S01]  /*bde0*/  STG.E.U16 desc[UR36][R2.64], R0 ;  /* 0x0000000002007986 */ /* 0x000fe2000c101524 */
[----:B------:R-:W-:Y:S05]  /*bdf0*/  EXIT ;  /* 0x000000000000794d */ /* 0x000fea0003800000 */
.L_x_60524:
        /* <DEDUP_REMOVED lines=10> */
.L_x_60536:
        /* <DEDUP_REMOVED lines=17> */
.L_x_60539:
[----:B------:R-:W-:-:S04]  /*bfb0*/  LOP3.LUT R0, R7, 0x80000000, RZ, 0xc0, !PT ;  /* 0x8000000007007812 */ /* 0x000fc800078ec0ff */
[----:B------:R-:W-:-:S04]  /*bfc0*/  SHF.R.U32.HI R5, RZ, 0x18, R0 ;  /* 0x00000018ff057819 */ /* 0x000fc80000011600 */
[----:B------:R-:W-:-:S04]  /*bfd0*/  LOP3.LUT R4, R4, R5, RZ, 0xfc, !PT ;  /* 0x0000000504047212 */ /* 0x000fc800078efcff */
[----:B------:R-:W-:-:S07]  /*bfe0*/  PRMT R0, R4, 0x7610, R0 ;  /* 0x0000761004007816 */ /* 0x000fce0000000000 */
.L_x_60538:
[----:B------:R-:W-:Y:S05]  /*bff0*/  BSYNC B0 ;  /* 0x0000000000007941 */ /* 0x000fea0003800000 */
.L_x_60537:
[----:B------:R-:W-:Y:S01]  /*c000*/  STG.E.U8 desc[UR36][R2.64], R0 ;  /* 0x0000000002007986 */ /* 0x000fe2000c101124 */
[----:B------:R-:W-:Y:S05]  /*c010*/  EXIT ;  /* 0x000000000000794d */ /* 0x000fea0003800000 */
.L_x_60535:
        /* <DEDUP_REMOVED lines=17> */
.L_x_60542:
[----:B------:R-:W-:-:S04]  /*c130*/  LOP3.LUT R0, R7, 0x80000000, RZ, 0xc0, !PT ;  /* 0x8000000007007812 */ /* 0x000fc800078ec0ff */
[----:B------:R-:W-:-:S04]  /*c140*/  SHF.R.U32.HI R5, RZ, 0x18, R0 ;  /* 0x00000018ff057819 */ /* 0x000fc80000011600 */
[----:B------:R-:W-:-:S04]  /*c150*/  LOP3.LUT R4, R4, R5, RZ, 0xfc, !PT ;  /* 0x0000000504047212 */ /* 0x000fc800078efcff */
[----:B------:R-:W-:-:S07]  /*c160*/  PRMT R0, R4, 0x7610, R0 ;  /* 0x0000761004007816 */ /* 0x000fce0000000000 */
.L_x_60541:
[----:B------:R-:W-:Y:S05]  /*c170*/  BSYNC B0 ;  /* 0x0000000000007941 */ /* 0x000fea0003800000 */
.L_x_60540:
[----:B------:R-:W-:Y:S01]  /*c180*/  STG.E.U8 desc[UR36][R2.64], R0 ;  /* 0x0000000002007986 */ /* 0x000fe2000c101124 */
[----:B------:R-:W-:Y:S05]  /*c190*/  EXIT ;  /* 0x000000000000794d */ /* 0x000fea0003800000 */
.L_x_60534:
        /* <DEDUP_REMOVED lines=22> */
.L_x_60517:
        /* <DEDUP_REMOVED lines=16> */
.L_x_60545:
[----:B------:R-:W-:Y:S05]  /*c400*/  EXIT ;  /* 0x000000000000794d */ /* 0x000fea0003800000 */
.L_x_60544:
[----:B------:R-:W-:-:S04]  /*c410*/  PRMT R4, R18, 0x9910, RZ ;  /* 0x0000991012047816 */ /* 0x000fc800000000ff */
[----:B------:R-:W-:-:S05]  /*c420*/  SHF.R.S32.HI R5, RZ, 0x1f, R4 ;  /* 0x0000001fff057819 */ /* 0x000fca0000011404 */
[----:B------:R-:W-:Y:S01]  /*c430*/  STG.E.64 desc[UR36][R2.64], R4 ;  /* 0x0000000402007986 */ /* 0x000fe2000c101b24 */
[----:B------:R-:W-:Y:S05]  /*c440*/  EXIT ;  /* 0x000000000000794d */ /* 0x000fea0003800000 */
.L_x_60543:
[----:B------:R-:W-:-:S05]  /*c450*/  PRMT R5, R18, 0x9910, RZ ;  /* 0x0000991012057816 */ /* 0x000fca00000000ff */
[----:B------:R-:W-:Y:S01]  /*c460*/  STG.E desc[UR36][R2.64], R5 ;  /* 0x0000000502007986 */ /* 0x000fe2000c101924 */
[----:B------:R-:W-:Y:S05]  /*c470*/  EXIT ;  /* 0x000000000000794d */ /* 0x000fea0003800000 */
.L_x_60546:
        /* <DEDUP_REMOVED lines=16> */
.L_x_71933:


//--------------------- .text._ZN2at6native18elementwise_kernelILi128ELi4EZNS0_22gpu_kernel_impl_nocastIZZZNS0_50_GLOBAL__N__2680c7bb_12_PowKernel_cu_140f0503_289624pow_tensor_tensor_kernelERNS_18TensorIteratorBaseEENKUlvE_clEvENKUlvE3_clEvEUlssE_EEvS5_RKT_EUliE_EEviT1_ --------------------------
	.section	.text._ZN2at6native18elementwise_kernelILi128ELi4EZNS0_22gpu_kernel_impl_nocastIZZZNS0_50_GLOBAL__N__2680c7bb_12_PowKernel_cu_140f0503_289624pow_tensor_tensor_kernelERNS_18TensorIteratorBaseEENKUlvE_clEvENKUlvE3_clEvEUlssE_EEvS5_RKT_EUliE_EEviT1_,"ax",@progbits
	.align	128
        .global         _ZN2at6native18elementwise_kernelILi128ELi4EZNS0_22gpu_kernel_impl_nocastIZZZNS0_50_GLOBAL__N__2680c7bb_12_PowKernel_cu_140f0503_289624pow_tensor_tensor_kernelERNS_18TensorIteratorBaseEENKUlvE_clEvENKUlvE3_clEvEUlssE_EEvS5_RKT_EUliE_EEviT1_
        .type           _ZN2at6native18elementwise_kernelILi128ELi4EZNS0_22gpu_kernel_impl_nocastIZZZNS0_50_GLOBAL__N__2680c7bb_12_PowKernel_cu_140f0503_289624pow_tensor_tensor_kernelERNS_18TensorIteratorBaseEENKUlvE_clEvENKUlvE3_clEvEUlssE_EEvS5_RKT_EUliE_EEviT1_,@function
        .size           _ZN2at6native18elementwise_kernelILi128ELi4EZNS0_22gpu_kernel_impl_nocastIZZZNS0_50_GLOBAL__N__2680c7bb_12_PowKernel_cu_140f0503_289624pow_tensor_tensor_kernelERNS_18TensorIteratorBaseEENKUlvE_clEvENKUlvE3_clEvEUlssE_EEvS5_RKT_EUliE_EEviT1_,(.L_x_71934 - _ZN2at6native18elementwise_kernelILi128ELi4EZNS0_22gpu_kernel_impl_nocastIZZZNS0_50_GLOBAL__N__2680c7bb_12_PowKernel_cu_140f0503_289624pow_tensor_tensor_kernelERNS_18TensorIteratorBaseEENKUlvE_clEvENKUlvE3_clEvEUlssE_EEvS5_RKT_EUliE_EEviT1_)
        .other          _ZN2at6native18elementwise_kernelILi128ELi4EZNS0_22gpu_kernel_impl_nocastIZZZNS0_50_GLOBAL__N__2680c7bb_12_PowKernel_cu_140f0503_289624pow_tensor_tensor_kernelERNS_18TensorIteratorBaseEENKUlvE_clEvENKUlvE3_clEvEUlssE_EEvS5_RKT_EUliE_EEviT1_,@"STO_CUDA_ENTRY STV_DEFAULT"
_ZN2at6native18elementwise_kernelILi128ELi4EZNS0_22gpu_kernel_impl_nocastIZZZNS0_50_GLOBAL__N__2680c7bb_12_PowKernel_cu_140f0503_289624pow_tensor_tensor_kernelERNS_18TensorIteratorBaseEENKUlvE_clEvENKUlvE3_clEvEUlssE_EEvS5_RKT_EUliE_EEviT1_:
.text._ZN2at6native18elementwise_kernelILi128ELi4EZNS0_22gpu_kernel_impl_nocastIZZZNS0_50_GLOBAL__N__2680c7bb_12_PowKernel_cu_140f0503_289624pow_tensor_tensor_kernelERNS_18TensorIteratorBaseEENKUlvE_clEvENKUlvE3_clEvEUlssE_EEvS5_RKT_EUliE_EEviT1_:
        /* <DEDUP_REMOVED lines=12> */
[----:B------:R-:W-:Y:S01]  /*00c0*/  IMAD.MOV.U32 R5, RZ, RZ, RZ ;  /* 0x000000ffff057224 */ /* 0x000fe200078e00ff */
        /* <DEDUP_REMOVED lines=350> */
.L_x_60549:
[----:B------:R-:W-:Y:S02]  /*16b0*/  ULDC.64 UR8, c[0x0][0x488] ;  /* 0x0001220000087ab9 */ /* 0x000fe40000000a00 */
[----:B------:R-:W-:-:S05]  /*16c0*/  IADD3 R8, P0, R2, UR8, RZ ;  /* 0x0000000802087c10 */ /* 0x000fca000ff1e0ff */
[----:B------:R-:W-:Y:S01]  /*16d0*/  IMAD.X R9, RZ, RZ, UR9, P0 ;  /* 0x00000009ff097e24 */ /* 0x000fe200080e06ff */
[----:B------:R-:W-:-:S04]  /*16e0*/  ULDC.64 UR8, c[0x0][0x480] ;  /* 0x0001200000087ab9 */ /* 0x000fc80000000a00 */
[----:B------:R-:W2:Y:S01]  /*16f0*/  LDG.E.U16 R8, desc[UR4][R8.64] ;  /* 0x0000000408087981 */ /* 0x000ea2000c1e1500 */
[----:B------:R-:W-:-:S04]  /*1700*/  IADD3 R6, P0, R0, UR8, RZ ;  /* 0x0000000800067c10 */ /* 0x000fc8000ff1e0ff */
[----:B------:R-:W-:Y:S01]  /*1710*/  IADD3.X R7, RZ, UR9, RZ, P0, !PT ;  /* 0x00000009ff077c10 */ /* 0x000fe200087fe4ff */
[----:B------:R-:W-:-:S04]  /*1720*/  ULDC.64 UR8, c[0x0][0x478] ;  /* 0x00011e0000087ab9 */ /* 0x000fc80000000a00 */
[----:B------:R0:W5:Y:S01]  /*1730*/  LDG.E.U16 R6, desc[UR4][R6.64] ;  /* 0x0000000406067981 */ /* 0x000162000c1e1500 */
[----:B------:R-:W-:Y:S01]  /*1740*/  IADD3 R4, P1, R5, UR8, RZ ;  /* 0x0000000805047c10 */ /* 0x000fe2000ff3e0ff */
[----:B------:R-:W-:Y:S03]  /*1750*/  BSSY B1, `(.L_x_60550) ;  /* 0x000003a000017945 */ /* 0x000fe60003800000 */
[----:B------:R-:W-:Y:S02]  /*1760*/  IADD3.X R5, RZ, UR9, RZ, P1, !PT ;  /* 0x00000009ff057c10 */ /* 0x000fe40008ffe4ff */
[----:B--2---:R-:W-:-:S04]  /*1770*/  PRMT R0, R8, 0x9910, RZ ;  /* 0x0000991008007816 */ /* 0x004fc800000000ff */
[----:B------:R-:W-:-:S13]  /*1780*/  ISETP.GE.AND P0, PT, R0, RZ, PT ;  /* 0x000000ff0000720c */ /* 0x000fda0003f06270 */
[----:B0-----:R-:W-:Y:S05]  /*1790*/  @!P0 BRA `(.L_x_60551) ;  /* 0x0000000000ac8947 */ /* 0x001fea0003800000 */
[----:B------:R-:W-:Y:S01]  /*17a0*/  ISETP.NE.AND P0, PT, R8, RZ, PT ;  /* 0x000000ff0800720c */ /* 0x000fe20003f05270 */
[----:B------:R-:W-:Y:S01]  /*17b0*/  BSSY B2, `(.L_x_60552) ;  /* 0x0000028000027945 */ /* 0x000fe20003800000 */
[----:B------:R-:W-:-:S11]  /*17c0*/  MOV R7, 0x1 ;  /* 0x0000000100077802 */ /* 0x000fd60000000f00 */
[----:B------:R-:W-:Y:S05]  /*17d0*/  @!P0 BRA `(.L_x_60553) ;  /* 0x0000000000948947 */ /* 0x000fea0003800000 */
[C---:B------:R-:W-:Y:S01]  /*17e0*/  LOP3.LUT R0, R8.reuse, 0x1, RZ, 0xc0, !PT ;  /* 0x0000000108007812 */ /* 0x040fe200078ec0ff */
[----:B------:R-:W-:Y:S01]  /*17f0*/  VIADD R2, R8, 0x1 ;  /* 0x0000000108027836 */ /* 0x000fe20000000000 */
[----:B-----5:R-:W-:Y:S02]  /*1800*/  PRMT R9, R6, 0x9910, RZ ;  /* 0x0000991006097816 */ /* 0x020fe400000000ff */
[----:B------:R-:W-:-:S04]  /*1810*/  ISETP.NE.U32.AND P0, PT, R0, 0x1, PT ;  /* 0x000000010000780c */ /* 0x000fc80003f05070 */
[----:B------:R-:W-:Y:S02]  /*1820*/  SEL R0, R6, 0x1, !P0 ;  /* 0x0000000106007807 */ /* 0x000fe40004000000 */
[----:B------:R-:W-:Y:S02]  /*1830*/  LOP3.LUT R6, R2, 0xffff, RZ, 0xc0, !PT ;  /* 0x0000ffff02067812 */ /* 0x000fe400078ec0ff */
[----:B------:R-:W-:Y:S02]  /*1840*/  MOV R2, R9 ;  /* 0x0000000900027202 */ /* 0x000fe40000000f00 */
[----:B------:R-:W-:Y:S02]  /*1850*/  ISETP.GE.U32.AND P0, PT, R6, 0x3, PT ;  /* 0x000000030600780c */ /* 0x000fe40003f06070 */
[----:B------:R-:W-:Y:S01]  /*1860*/  PRMT R7, R0, 0x9910, RZ ;  /* 0x0000991000077816 */ /* 0x000fe200000000ff */
[----:B------:R-:W-:Y:S01]  /*1870*/  IMAD R2, R2, R2, RZ ;  /* 0x0000000202027224 */ /* 0x000fe200078e02ff */
[----:B------:R-:W-:-:S09]  /*1880*/  LEA.HI R0, R8, R8, RZ, 0x11 ;  /* 0x0000000808007211 */ /* 0x000fd200078f88ff */
[----:B------:R-:W-:Y:S05]  /*1890*/  @!P0 BRA `(.L_x_60553) ;  /* 0x0000000000648947 */ /* 0x000fea0003800000 */
[----:B------:R-:W-:Y:S02]  /*18a0*/  PRMT R0, R0, 0x9910, RZ ;  /* 0x0000991000007816 */ /* 0x000fe400000000ff */
[----:B------:R-:W-:Y:S02]  /*18b0*/  PRMT R8, R2, 0x7610, R8 ;  /* 0x0000761002087816 */ /* 0x000fe40000000008 */
[----:B------:R-:W-:-:S04]  /*18c0*/  SHF.R.S32.HI R0, RZ, 0x1, R0 ;  /* 0x00000001ff007819 */ /* 0x000fc80000011400 */
[----:B------:R-:W-:-:S07]  /*18d0*/  PRMT R9, R0, 0x7610, R9 ;  /* 0x0000761000097816 */ /* 0x000fce0000000009 */
.L_x_60554:
[C---:B------:R-:W-:Y:S02]  /*18e0*/  LOP3.LUT R2, R9.reuse, 0xffff, RZ, 0xc0, !PT ;  /* 0x0000ffff09027812 */ /* 0x040fe400078ec0ff */
[----:B------:R-:W-:Y:S02]  /*18f0*/  LOP3.LUT R0, R9, 0x1, RZ, 0xc0, !PT ;  /* 0x0000000109007812 */ /* 0x000fe400078ec0ff */
[----:B------:R-:W-:Y:S02]  /*1900*/  PRMT R10, R7, 0x9910, RZ ;  /* 0x00009910070a7816 */ /* 0x000fe400000000ff */
[----:B------:R-:W-:Y:S02]  /*1910*/  LEA.HI R6, R2, R9, RZ, 0x11 ;  /* 0x0000000902067211 */ /* 0x000fe400078f88ff */
[----:B------:R-:W-:Y:S02]  /*1920*/  IADD3 R7, R9, 0x1, RZ ;  /* 0x0000000109077810 */ /* 0x000fe40007ffe0ff */
[----:B------:R-:W-:-:S02]  /*1930*/  ISETP.NE.U32.AND P0, PT, R0, 0x1, PT ;  /* 0x000000010000780c */ /* 0x000fc40003f05070 */
[----:B------:R-:W-:Y:S02]  /*1940*/  PRMT R9, R6, 0x9910, RZ ;  /* 0x0000991006097816 */ /* 0x000fe400000000ff */
[----:B------:R-:W-:Y:S02]  /*1950*/  LOP3.LUT R6, R7, 0xffff, RZ, 0xc0, !PT ;  /* 0x0000ffff07067812 */ /* 0x000fe400078ec0ff */
[----:B------:R-:W-:Y:S02]  /*1960*/  SEL R0, R8, 0x1, !P0 ;  /* 0x0000000108007807 */ /* 0x000fe40004000000 */
[----:B------:R-:W-:Y:S02]  /*1970*/  ISETP.GE.U32.AND P0, PT, R6, 0x3, PT ;  /* 0x000000030600780c */ /* 0x000fe40003f06070 */
[----:B------:R-:W-:Y:S02]  /*1980*/  PRMT R0, R0, 0x9910, RZ ;  /* 0x0000991000007816 */ /* 0x000fe400000000ff */
[----:B------:R-:W-:-:S02]  /*1990*/  PRMT R11, R8, 0x9910, RZ ;  /* 0x00009910080b7816 */ /* 0x000fc400000000ff */
[----:B------:R-:W-:Y:S02]  /*19a0*/  MOV R7, R0 ;  /* 0x0000000000077202 */ /* 0x000fe40000000f00 */
[----:B------:R-:W-:Y:S01]  /*19b0*/  MOV R0, R9 ;  /* 0x0000000900007202 */ /* 0x000fe20000000f00 */
[----:B------:R-:W-:Y:S01]  /*19c0*/  IMAD.MOV.U32 R8, RZ, RZ, R11 ;  /* 0x000000ffff087224 */ /* 0x000fe200078e000b */
[----:B------:R-:W-:Y:S02]  /*19d0*/  MOV R2, R10 ;  /* 0x0000000a00027202 */ /* 0x000fe40000000f00 */
[----:B------:R-:W-:Y:S01]  /*19e0*/  SHF.R.S32.HI R0, RZ, 0x1, R0 ;  /* 0x00000001ff007819 */ /* 0x000fe20000011400 */
[----:B------:R-:W-:Y:S02]  /*19f0*/  IMAD R8, R8, R8, RZ ;  /* 0x0000000808087224 */ /* 0x000fe400078e02ff */
[----:B------:R-:W-:Y:S01]  /*1a00*/  IMAD R7, R2, R7, RZ ;  /* 0x0000000702077224 */ /* 0x000fe200078e02ff */
[----:B------:R-:W-:Y:S01]  /*1a10*/  PRMT R9, R0, 0x7610, R9 ;  /* 0x0000761000097816 */ /* 0x000fe20000000009 */
[----:B------:R-:W-:Y:S06]  /*1a20*/  @P0 BRA `(.L_x_60554) ;  /* 0xfffffffc00ac0947 */ /* 0x000fec000383ffff */
.L_x_60553:
[----:B------:R-:W-:Y:S05]  /*1a30*/  BSYNC B2 ;  /* 0x0000000000027941 */ /* 0x000fea0003800000 */
.L_x_60552:
[----:B------:R-:W-:Y:S05]  /*1a40*/  BRA `(.L_x_60555) ;  /* 0x0000000000287947 */ /* 0x000fea0003800000 */
.L_x_60551:
[----:B-----5:R-:W-:Y:S01]  /*1a50*/  PRMT R0, R6, 0x9910, RZ ;  /* 0x0000991006007816 */ /* 0x020fe200000000ff */
[----:B------:R-:W-:-:S03]  /*1a60*/  HFMA2.MMA R7, -RZ, RZ, 0, 5.9604644775390625e-08 ;  /* 0x00000001ff077435 */ /* 0x000fc600000001ff */
        /* <DEDUP_REMOVED lines=8> */
.L_x_60555:
[----:B------:R-:W-:Y:S05]  /*1af0*/  BSYNC B1 ;  /* 0x0000000000017941 */ /* 0x000fea0003800000 */
.L_x_60550:
[----:B------:R0:W-:Y:S01]  /*1b00*/  STG.E.U16 desc[UR4][R4.64], R7 ;  /* 0x0000000704007986 */ /* 0x0001e2000c101504 */
[----:B------:R-:W-:-:S07]  /*1b10*/  IADD3 R3, R3, 0x80, RZ ;  /* 0x0000008003037810 */ /* 0x000fce0007ffe0ff */
.L_x_60548:
[----:B------:R-:W-:Y:S05]  /*1b20*/  BSYNC B0 ;  /* 0x0000000000007941 */ /* 0x000fea0003800000 */
.L_x_60547:
[----:B------:R-:W-:Y:S01]  /*1b30*/  ISETP.GE.AND P0, PT, R3, UR6, PT ;  /* 0x0000000603007c0c */ /* 0x000fe2000bf06270 */
[----:B------:R-:W-:-:S12]  /*1b40*/  BSSY B0, `(.L_x_60556) ;  /* 0x0000354000007945 */ /* 0x000fd80003800000 */
[----:B------:R-:W-:Y:S05]  /*1b50*/  @P0 BRA `(.L_x_60557) ;  /* 0x0000003400480947 */ /* 0x000fea0003800000 */
[----:B0-----:R-:W0:Y:S01]  /*1b60*/  LDC R4, c[0x0][0x218] ;  /* 0x00008600ff047b82 */ /* 0x001e220000000800 */
[----:B------:R-:W-:Y:S01]  /*1b70*/  HFMA2.MMA R0, -RZ, RZ, 0, 0 ;  /* 0x00000000ff007435 */ /* 0x000fe200000001ff */
[----:B------:R-:W-:Y:S01]  /*1b80*/  MOV R2, RZ ;  /* 0x000000ff00027202 */ /* 0x000fe20000000f00 */
[----:B------:R-:W-:Y:S01]  /*1b90*/  IMAD.MOV.U32 R5, RZ, RZ, RZ ;  /* 0x000000ffff057224 */ /* 0x000fe200078e00ff */
[----:B0-----:R-:W-:-:S13]  /*1ba0*/  ISETP.NE.AND P0, PT, R4, RZ, PT ;  /* 0x000000ff0400720c */ /* 0x001fda0003f05270 */
[----:B------:R-:W-:Y:S05]  /*1bb0*/  @!P0 BRA `(.L_x_60558) ;  /* 0x00000014006c8947 */ /* 0x000fea0003800000 */
[----:B------:R-:W-:Y:S01]  /*1bc0*/  MOV R2, RZ ;  /* 0x000000ff00027202 */ /* 0x000fe20000000f00 */
[----:B------:R-:W-:Y:S01]  /*1bd0*/  ULDC.64 UR8, c[0x0][0x220] ;  /* 0x0000880000087ab9 */ /* 0x000fe20000000a00 */
[----:B------:R-:W-:Y:S01]  /*1be0*/  ISETP.NE.AND P0, PT, R4, 0x1, PT ;  /* 0x000000010400780c */ /* 0x000fe20003f05270 */
[----:B------:R-:W-:Y:S02]  /*1bf0*/  ULDC UR7, c[0x0][0x21c] ;  /* 0x0000870000077ab9 */ /* 0x000fe40000000800 */
[----:B-----5:R-:W-:-:S05]  /*1c00*/  IMAD.HI.U32 R6, R3, UR8, R2 ;  /* 0x0000000803067c27 */ /* 0x020fca000f8e0002 */
        /* <DEDUP_REMOVED lines=342> */
.L_x_60558:
[----:B------:R-:W-:Y:S02]  /*3170*/  ULDC.64 UR8, c[0x0][0x488] ;  /* 0x0001220000087ab9 */ /* 0x000fe40000000a00 */
[----:B------:R-:W-:-:S04]  /*3180*/  IADD3 R8, P0, R2, UR8, RZ ;  /* 0x0000000802087c10 */ /* 0x000fc8000ff1e0ff */
[----:B------:R-:W-:Y:S01]  /*3190*/  IADD3.X R9, RZ, UR9, RZ, P0, !PT ;  /* 0x00000009ff097c10 */ /* 0x000fe200087fe4ff */
[----:B------:R-:W-:-:S04]  /*31a0*/  ULDC.64 UR8, c[0x0][0x480] ;  /* 0x0001200000087ab9 */ /* 0x000fc80000000a00 */
[----:B------:R-:W2:Y:S01]  /*31b0*/  LDG.E.U16 R8, desc[UR4][R8.64] ;  /* 0x0000000408087981 */ /* 0x000ea2000c1e1500 */
[----:B-----5:R-:W-:-:S04]  /*31c0*/  IADD3 R6, P0, R0, UR8, RZ ;  /* 0x0000000800067c10 */ /* 0x020fc8000ff1e0ff */
        /* <DEDUP_REMOVED lines=11> */
[----:B------:R-:W-:-:S11]  /*3280*/  IMAD.MOV.U32 R7, RZ, RZ, 0x1 ;  /* 0x00000001ff077424 */ /* 0x000fd600078e00ff */
[----:B------:R-:W-:Y:S05]  /*3290*/  @!P0 BRA `(.L_x_60562) ;  /* 0x0000000000948947 */ /* 0x000fea0003800000 */
[C---:B------:R-:W-:Y:S02]  /*32a0*/  LOP3.LUT R0, R8.reuse, 0x1, RZ, 0xc0, !PT ;  /* 0x0000000108007812 */ /* 0x040fe400078ec0ff */
[----:B------:R-:W-:Y:S02]  /*32b0*/  IADD3 R2, R8, 0x1, RZ ;  /* 0x0000000108027810 */ /* 0x000fe40007ffe0ff */
[----:B------:R-:W-:Y:S02]  /*32c0*/  ISETP.NE.U32.AND P0, PT, R0, 0x1, PT ;  /* 0x000000010000780c */ /* 0x000fe40003f05070 */
[C---:B-----5:R-:W-:Y:S02]  /*32d0*/  PRMT R9, R6.reuse, 0x9910, RZ ;  /* 0x0000991006097816 */ /* 0x060fe400000000ff */
[----:B------:R-:W-:Y:S02]  /*32e0*/  SEL R0, R6, 0x1, !P0 ;  /* 0x0000000106007807 */ /* 0x000fe40004000000 */
[----:B------:R-:W-:-:S02]  /*32f0*/  LOP3.LUT R6, R2, 0xffff, RZ, 0xc0, !PT ;  /* 0x0000ffff02067812 */ /* 0x000fc400078ec0ff */
        /* <DEDUP_REMOVED lines=10> */
.L_x_60563:
        /* <DEDUP_REMOVED lines=21> */
.L_x_60562:
[----:B------:R-:W-:Y:S05]  /*34f0*/  BSYNC B2 ;  /* 0x0000000000027941 */ /* 0x000fea0003800000 */
.L_x_60561:
[----:B------:R-:W-:Y:S05]  /*3500*/  BRA `(.L_x_60564) ;  /* 0x0000000000287947 */ /* 0x000fea0003800000 */
.L_x_60560:
        /* <DEDUP_REMOVED lines=9> */
[----:B------:R-:W-:-:S07]  /*35a0*/  @P0 PRMT R7, RZ, 0x7610, R7 ;  /* 0x00007610ff070816 */ /* 0x000fce0000000007 */
.L_x_60564:
[----:B------:R-:W-:Y:S05]  /*35b0*/  BSYNC B1 ;  /* 0x0000000000017941 */ /* 0x000fea0003800000 */
.L_x_60559:
[----:B------:R1:W-:Y:S01]  /*35c0*/  STG.E.U16 desc[UR4][R4.64], R7 ;  /* 0x0000000704007986 */ /* 0x0003e2000c101504 */
[----:B------:R-:W-:-:S05]  /*35d0*/  VIADD R3, R3, 0x80 ;  /* 0x0000008003037836 */ /* 0x000fca0000000000 */
[----:B------:R-:W-:-:S13]  /*35e0*/  ISETP.GE.AND P0, PT, R3, UR6, PT ;  /* 0x0000000603007c0c */ /* 0x000fda000bf06270 */
[----:B-1----:R-:W-:Y:S05]  /*35f0*/  @P0 BRA `(.L_x_60557) ;  /* 0x0000001800a00947 */ /* 0x002fea0003800000 */
[----:B------:R-:W0:Y:S01]  /*3600*/  LDC R4, c[0x0][0x218] ;  /* 0x00008600ff047b82 */ /* 0x000e220000000800 */
[----:B------:R-:W-:Y:S01]  /*3610*/  HFMA2.MMA R0, -RZ, RZ, 0, 0 ;  /* 0x00000000ff007435 */ /* 0x000fe200000001ff */
[----:B------:R-:W-:Y:S02]  /*3620*/  MOV R2, RZ ;  /* 0x000000ff00027202 */ /* 0x000fe40000000f00 */
[----:B------:R-:W-:Y:S02]  /*3630*/  MOV R5, RZ ;  /* 0x000000ff00057202 */ /* 0x000fe40000000f00 */
        /* <DEDUP_REMOVED lines=8> */
[----:B------:R-:W-:-:S04]  /*36c0*/  ULDC.64 UR8, c[0x0][0x348] ;  /* 0x0000d20000087ab9 */ /* 0x000fc80000000a00 */
[----:B------:R-:W-:-:S04]  /*36d0*/  IMAD.MOV R2, RZ, RZ, -R7 ;  /* 0x000000ffff027224 */ /* 0x000fc800078e0a07 */
[----:B------:R-:W-:Y:S01]  /*36e0*/  IMAD R2, R2, UR7, R3 ;  /* 0x0000000702027c24 */ /* 0x000fe2000f8e0203 */
[----:B------:R-:W-:-:S03]  /*36f0*/  ULDC UR7, c[0x0][0x350] ;  /* 0x0000d40000077ab9 */ /* 0x000fc60000000800 */
        /* <DEDUP_REMOVED lines=337> */
.L_x_60565:
[----:B------:R-:W-:Y:S02]  /*4c10*/  ULDC.64 UR8, c[0x0][0x488] ;  /* 0x0001220000087ab9 */ /* 0x000fe40000000a00 */
[----:B------:R-:W-:-:S04]  /*4c20*/  IADD3 R8, P0, R2, UR8, RZ ;  /* 0x0000000802087c10 */ /* 0x000fc8000ff1e0ff */
[----:B------:R-:W-:Y:S01]  /*4c30*/  IADD3.X R9, RZ, UR9, RZ, P0, !PT ;  /* 0x00000009ff097c10 */ /* 0x000fe200087fe4ff */
[----:B------:R-:W-:-:S04]  /*4c40*/  ULDC.64 UR8, c[0x0][0x480] ;  /* 0x0001200000087ab9 */ /* 0x000fc80000000a00 */
[----:B------:R-:W2:Y:S01]  /*4c50*/  LDG.E.U16 R8, desc[UR4][R8.64] ;  /* 0x0000000408087981 */ /* 0x000ea2000c1e1500 */
[----:B-----5:R-:W-:-:S05]  /*4c60*/  IADD3 R6, P0, R0, UR8, RZ ;  /* 0x0000000800067c10 */ /* 0x020fca000ff1e0ff */
[----:B------:R-:W-:Y:S01]  /*4c70*/  IMAD.X R7, RZ, RZ, UR9, P0 ;  /* 0x00000009ff077e24 */ /* 0x000fe200080e06ff */
        /* <DEDUP_REMOVED lines=28> */
.L_x_60570:
[C---:B------:R-:W-:Y:S02]  /*4e40*/  LOP3.LUT R2, R9.reuse, 0xffff, RZ, 0xc0, !PT ;  /* 0x0000ffff09027812 */ /* 0x040fe400078ec0ff */
[----:B------:R-:W-:Y:S02]  /*4e50*/  LOP3.LUT R0, R9, 0x1, RZ, 0xc0, !PT ;  /* 0x0000000109007812 */ /* 0x000fe400078ec0ff */
[----:B------:R-:W-:Y:S01]  /*4e60*/  PRMT R10, R7, 0x9910, RZ ;  /* 0x00009910070a7816 */ /* 0x000fe200000000ff */
[----:B------:R-:W-:Y:S01]  /*4e70*/  VIADD R7, R9, 0x1 ;  /* 0x0000000109077836 */ /* 0x000fe20000000000 */
[----:B------:R-:W-:Y:S02]  /*4e80*/  LEA.HI R6, R2, R9, RZ, 0x11 ;  /* 0x0000000902067211 */ /* 0x000fe400078f88ff */
[----:B------:R-:W-:Y:S02]  /*4e90*/  ISETP.NE.U32.AND P0, PT, R0, 0x1, PT ;  /* 0x000000010000780c */ /* 0x000fe40003f05070 */
[----:B------:R-:W-:-:S02]  /*4ea0*/  PRMT R9, R6, 0x9910, RZ ;  /* 0x0000991006097816 */ /* 0x000fc400000000ff */
[----:B------:R-:W-:Y:S02]  /*4eb0*/  LOP3.LUT R6, R7, 0xffff, RZ, 0xc0, !PT ;  /* 0x0000ffff07067812 */ /* 0x000fe400078ec0ff */
[----:B------:R-:W-:Y:S02]  /*4ec0*/  SEL R0, R8, 0x1, !P0 ;  /* 0x0000000108007807 */ /* 0x000fe40004000000 */
[----:B------:R-:W-:Y:S02]  /*4ed0*/  ISETP.GE.U32.AND P0, PT, R6, 0x3, PT ;  /* 0x000000030600780c */ /* 0x000fe40003f06070 */
[----:B------:R-:W-:Y:S02]  /*4ee0*/  PRMT R0, R0, 0x9910, RZ ;  /* 0x0000991000007816 */ /* 0x000fe400000000ff */
[----:B------:R-:W-:Y:S02]  /*4ef0*/  PRMT R11, R8, 0x9910, RZ ;  /* 0x00009910080b7816 */ /* 0x000fe400000000ff */
[----:B------:R-:W-:-:S02]  /*4f00*/  MOV R7, R0 ;  /* 0x0000000000077202 */ /* 0x000fc40000000f00 */
[----:B------:R-:W-:Y:S02]  /*4f10*/  MOV R0, R9 ;  /* 0x0000000900007202 */ /* 0x000fe40000000f00 */
[----:B------:R-:W-:Y:S02]  /*4f20*/  MOV R2, R10 ;  /* 0x0000000a00027202 */ /* 0x000fe40000000f00 */
[----:B------:R-:W-:Y:S02]  /*4f30*/  MOV R8, R11 ;  /* 0x0000000b00087202 */ /* 0x000fe40000000f00 */
[----:B------:R-:W-:Y:S01]  /*4f40*/  SHF.R.S32.HI R0, RZ, 0x1, R0 ;  /* 0x00000001ff007819 */ /* 0x000fe20000011400 */
[----:B------:R-:W-:Y:S02]  /*4f50*/  IMAD R7, R2, R7, RZ ;  /* 0x0000000702077224 */ /* 0x000fe400078e02ff */
[----:B------:R-:W-:Y:S01]  /*4f60*/  IMAD R8, R8, R8, RZ ;  /* 0x0000000808087224 */ /* 0x000fe200078e02ff */
[----:B------:R-:W-:Y:S01]  /*4f70*/  PRMT R9, R0, 0x7610, R9 ;  /* 0x0000761000097816 */ /* 0x000fe20000000009 */
[----:B------:R-:W-:Y:S06]  /*4f80*/  @P0 BRA `(.L_x_60570) ;  /* 0xfffffffc00ac0947 */ /* 0x000fec000383ffff */
.L_x_60569:
[----:B------:R-:W-:Y:S05]  /*4f90*/  BSYNC B2 ;  /* 0x0000000000027941 */ /* 0x000fea0003800000 */
.L_x_60568:
[----:B------:R-:W-:Y:S05]  /*4fa0*/  BRA `(.L_x_60571) ;  /* 0x0000000000287947 */ /* 0x000fea0003800000 */
.L_x_60567:
        /* <DEDUP_REMOVED lines=10> */
.L_x_60571:
[----:B------:R-:W-:Y:S05]  /*5050*/  BSYNC B1 ;  /* 0x0000000000017941 */ /* 0x000fea0003800000 */
.L_x_60566:
[----:B------:R1:W-:Y:S01]  /*5060*/  STG.E.U16 desc[UR4][R4.64], R7 ;  /* 0x0000000704007986 */ /* 0x0003e2000c101504 */
[----:B------:R-:W-:-:S07]  /*5070*/  IADD3 R3, R3, 0x80, RZ ;  /* 0x0000008003037810 */ /* 0x000fce0007ffe0ff */
.L_x_60557:
[----:B------:R-:W-:Y:S05]  /*5080*/  BSYNC B0 ;  /* 0x0000000000007941 */ /* 0x000fea0003800000 */
.L_x_60556:
[----:B------:R-:W-:-:S13]  /*5090*/  ISETP.GE.AND P0, PT, R3, UR6, PT ;  /* 0x0000000603007c0c */ /* 0x000fda000bf06270 */
[----:B------:R-:W-:Y:S05]  /*50a0*/  @P0 EXIT ;  /* 0x000000000000094d */ /* 0x000fea0003800000 */
[----:B01----:R-:W0:Y:S01]  /*50b0*/  LDC R4, c[0x0][0x218] ;  /* 0x00008600ff047b82 */ /* 0x003e220000000800 */
        /* <DEDUP_REMOVED lines=9> */
[----:B-----5:R-:W-:Y:S01]  /*5150*/  IMAD.HI.U32 R6, R3, UR6, R2 ;  /* 0x0000000603067c27 */ /* 0x020fe2000f8e0002 */
        /* <DEDUP_REMOVED lines=342> */
.L_x_60572:
        /* <DEDUP_REMOVED lines=17> */
[----:B------:R-:W-:-:S11]  /*67d0*/  HFMA2.MMA R5, -RZ, RZ, 0, 5.9604644775390625e-08 ;  /* 0x00000001ff057435 */ /* 0x000fd600000001ff */
[----:B------:R-:W-:Y:S05]  /*67e0*/  @!P0 BRA `(.L_x_60576) ;  /* 0x0000000000988947 */ /* 0x000fea0003800000 */
        /* <DEDUP_REMOVED lines=8> */
[----:B------:R-:W-:Y:S02]  /*6870*/  MOV R4, R6 ;  /* 0x0000000600047202 */ /* 0x000fe40000000f00 */
[----:B------:R-:W-:Y:S02]  /*6880*/  MOV R5, R0 ;  /* 0x0000000000057202 */ /* 0x000fe40000000f00 */
[----:B------:R-:W-:Y:S01]  /*6890*/  LEA.HI R0, R8, R8, RZ, 0x11 ;  /* 0x0000000808007211 */ /* 0x000fe200078f88ff */
[----:B------:R-:W-:Y:S02]  /*68a0*/  IMAD R4, R4, R4, RZ ;  /* 0x0000000404047224 */ /* 0x000fe400078e02ff */
[----:B------:R-:W-:Y:S05]  /*68b0*/  @!P0 BRA `(.L_x_60576) ;  /* 0x0000000000648947 */ /* 0x000fea0003800000 */
[----:B------:R-:W-:Y:S02]  /*68c0*/  PRMT R0, R0, 0x9910, RZ ;  /* 0x0000991000007816 */ /* 0x000fe400000000ff */
[----:B------:R-:W-:Y:S02]  /*68d0*/  PRMT R6, R4, 0x7610, R6 ;  /* 0x0000761004067816 */ /* 0x000fe40000000006 */
[----:B------:R-:W-:-:S04]  /*68e0*/  SHF.R.S32.HI R0, RZ, 0x1, R0 ;  /* 0x00000001ff007819 */ /* 0x000fc80000011400 */
[----:B------:R-:W-:-:S07]  /*68f0*/  PRMT R7, R0, 0x7610, R7 ;  /* 0x0000761000077816 */ /* 0x000fce0000000007 */
.L_x_60577:
[C---:B------:R-:W-:Y:S02]  /*6900*/  LOP3.LUT R4, R7.reuse, 0xffff, RZ, 0xc0, !PT ;  /* 0x0000ffff07047812 */ /* 0x040fe400078ec0ff */
[----:B------:R-:W-:Y:S02]  /*6910*/  LOP3.LUT R0, R7, 0x1, RZ, 0xc0, !PT ;  /* 0x0000000107007812 */ /* 0x000fe400078ec0ff */
[----:B------:R-:W-:Y:S02]  /*6920*/  PRMT R8, R5, 0x9910, RZ ;  /* 0x0000991005087816 */ /* 0x000fe400000000ff */
[----:B------:R-:W-:Y:S02]  /*6930*/  LEA.HI R5, R4, R7, RZ, 0x11 ;  /* 0x0000000704057211 */ /* 0x000fe400078f88ff */
[----:B------:R-:W-:Y:S02]  /*6940*/  IADD3 R7, R7, 0x1, RZ ;  /* 0x0000000107077810 */ /* 0x000fe40007ffe0ff */
[----:B------:R-:W-:-:S02]  /*6950*/  ISETP.NE.U32.AND P0, PT, R0, 0x1, PT ;  /* 0x000000010000780c */ /* 0x000fc40003f05070 */
[----:B------:R-:W-:Y:S02]  /*6960*/  LOP3.LUT R7, R7, 0xffff, RZ, 0xc0, !PT ;  /* 0x0000ffff07077812 */ /* 0x000fe400078ec0ff */
[----:B------:R-:W-:Y:S02]  /*6970*/  SEL R0, R6, 0x1, !P0 ;  /* 0x0000000106007807 */ /* 0x000fe40004000000 */
[----:B------:R-:W-:Y:S02]  /*6980*/  ISETP.GE.U32.AND P0, PT, R7, 0x3, PT ;  /* 0x000000030700780c */ /* 0x000fe40003f06070 */
[----:B------:R-:W-:Y:S02]  /*6990*/  MOV R4, R8 ;  /* 0x0000000800047202 */ /* 0x000fe40000000f00 */
[----:B------:R-:W-:Y:S02]  /*69a0*/  PRMT R0, R0, 0x9910, RZ ;  /* 0x0000991000007816 */ /* 0x000fe400000000ff */
[----:B------:R-:W-:-:S02]  /*69b0*/  PRMT R8, R5, 0x9910, RZ ;  /* 0x0000991005087816 */ /* 0x000fc400000000ff */
[----:B------:R-:W-:Y:S02]  /*69c0*/  PRMT R9, R6, 0x9910, RZ ;  /* 0x0000991006097816 */ /* 0x000fe400000000ff */
[----:B------:R-:W-:Y:S02]  /*69d0*/  MOV R5, R0 ;  /* 0x0000000000057202 */ /* 0x000fe40000000f00 */
[----:B------:R-:W-:Y:S01]  /*69e0*/  MOV R0, R8 ;  /* 0x0000000800007202 */ /* 0x000fe20000000f00 */
[----:B------:R-:W-:Y:S02]  /*69f0*/  IMAD.MOV.U32 R6, RZ, RZ, R9 ;  /* 0x000000ffff067224 */ /* 0x000fe400078e0009 */
[----:B------:R-:W-:Y:S01]  /*6a00*/  IMAD R5, R4, R5, RZ ;  /* 0x0000000504057224 */ /* 0x000fe200078e02ff */
[----:B------:R-:W-:Y:S01]  /*6a10*/  SHF.R.S32.HI R0, RZ, 0x1, R0 ;  /* 0x00000001ff007819 */ /* 0x000fe20000011400 */
[----:B------:R-:W-:-:S03]  /*6a20*/  IMAD R6, R6, R6, RZ ;  /* 0x0000000606067224 */ /* 0x000fc600078e02ff */
[----:B------:R-:W-:Y:S01]  /*6a30*/  PRMT R7, R0, 0x7610, R7 ;  /* 0x0000761000077816 */ /* 0x000fe20000000007 */
[----:B------:R-:W-:Y:S06]  /*6a40*/  @P0 BRA `(.L_x_60577) ;  /* 0xfffffffc00ac0947 */ /* 0x000fec000383ffff */
.L_x_60576:
[----:B------:R-:W-:Y:S05]  /*6a50*/  BSYNC B1 ;  /* 0x0000000000017941 */ /* 0x000fea0003800000 */
.L_x_60575:
[----:B------:R-:W-:Y:S05]  /*6a60*/  BRA `(.L_x_60578) ;  /* 0x0000000000287947 */ /* 0x000fea0003800000 */
.L_x_60574:
        /* <DEDUP_REMOVED lines=10> */
.L_x_60578:
[----:B------:R-:W-:Y:S05]  /*6b10*/  BSYNC B0 ;  /* 0x0000000000007941 */ /* 0x000fea0003800000 */
.L_x_60573:
[----:B------:R-:W-:Y:S01]  /*6b20*/  STG.E.U16 desc[UR4][R2.64], R5 ;  /* 0x0000000502007986 */ /* 0x000fe2000c101504 */
[----:B------:R-:W-:Y:S05]  /*6b30*/  EXIT ;  /* 0x000000000000794d */ /* 0x000fea0003800000 */
.L_x_60579:
        /* <DEDUP_REMOVED lines=12> */
.L_x_71934:


//--------------------- .text._ZN2at6native27unrolled_elementwise_kernelIZZZNS0_50_GLOBAL__N__2680c7bb_12_PowKernel_cu_140f0503_289624pow_tensor_tensor_kernelERNS_18TensorIteratorBaseEENKUlvE_clEvENKUlvE3_clEvEUlssE_St5arrayIPcLm3EELi4E23TrivialOffsetCalculatorILi2EjESB_ILi1EjENS0_6memory15LoadWithoutCastENSE_16StoreWithoutCastEEEviT_T0_T2_T3_T4_T5_ --------------------------
	.section	.text._ZN2at6native27unrolled_elementwise_kernelIZZZNS0_50_GLOBAL__N__2680c7bb_12_PowKernel_cu_140f0503_289624pow_tensor_tensor_kernelERNS_18TensorIteratorBaseEENKUlvE_clEvENKUlvE3_clEvEUlssE_St5arrayIPcLm3EELi4E23TrivialOffsetCalculatorILi2EjESB_ILi1EjENS0_6memory15LoadWithoutCastENSE_16StoreWithoutCastEEEviT_T0_T2_T3_T4_T5_,"ax",@progbits
	.align	128
        .global         _ZN2at6native27unrolled_elementwise_kernelIZZZNS0_50_GLOBAL__N__2680c7bb_12_PowKernel_cu_140f0503_289624pow_tensor_tensor_kernelERNS_18TensorIteratorBaseEENKUlvE_clEvENKUlvE3_clEvEUlssE_St5arrayIPcLm3EELi4E23TrivialOffsetCalculatorILi2EjESB_ILi1EjENS0_6memory15LoadWithoutCastENSE_16StoreWithoutCastEEEviT_T0_T2_T3_T4_T5_
        .type           _ZN2at6native27unrolled_elementwise_kernelIZZZNS0_50_GLOBAL__N__2680c7bb_12_PowKernel_cu_140f0503_289624pow_tensor_tensor_kernelERNS_18TensorIteratorBaseEENKUlvE_clEvENKUlvE3_clEvEUlssE_St5arrayIPcLm3EELi4E23TrivialOffsetCalculatorILi2EjESB_ILi1EjENS0_6memory15LoadWithoutCastENSE_16StoreWithoutCastEEEviT_T0_T2_T3_T4_T5_,@function
        .size           _ZN2at6native27unrolled_elementwise_kernelIZZZNS0_50_GLOBAL__N__2680c7bb_12_PowKernel_cu_140f0503_289624pow_tensor_tensor_kernelERNS_18TensorIteratorBaseEENKUlvE_clEvENKUlvE3_clEvEUlssE_St5arrayIPcLm3EELi4E23TrivialOffsetCalculatorILi2EjESB_ILi1EjENS0_6memory15LoadWithoutCastENSE_16StoreWithoutCastEEEviT_T0_T2_T3_T4_T5_,(.L_x_71935 - _ZN2at6native27unrolled_elementwise_kernelIZZZNS0_50_GLOBAL__N__2680c7bb_12_PowKernel_cu_140f0503_289624pow_tensor_tensor_kernelERNS_18TensorIteratorBaseEENKUlvE_clEvENKUlvE3_clEvEUlssE_St5arrayIPcLm3EELi4E23TrivialOffsetCalculatorILi2EjESB_ILi1EjENS0_6memory15LoadWithoutCastENSE_16StoreWithoutCastEEEviT_T0_T2_T3_T4_T5_)
        .other          _ZN2at6native27unrolled_elementwise_kernelIZZZNS0_50_GLOBAL__N__2680c7bb_12_PowKernel_cu_140f0503_289624pow_tensor_tensor_kernelERNS_18TensorIteratorBaseEENKUlvE_clEvENKUlvE3_clEvEUlssE_St5arrayIPcLm3EELi4E23TrivialOffsetCalculatorILi2EjESB_ILi1EjENS0_6memory15LoadWithoutCastENSE_16StoreWithoutCastEEEviT_T0_T2_T3_T4_T5_,@"STO_CUDA_ENTRY STV_DEFAULT"
_ZN2at6native27unrolled_elementwise_kernelIZZZNS0_50_GLOBAL__N__2680c7bb_12_PowKernel_cu_140f0503_289624pow_tensor_tensor_kernelERNS_18TensorIteratorBaseEENKUlvE_clEvENKUlvE3_clEvEUlssE_St5arrayIPcLm3EELi4E23TrivialOffsetCalculatorILi2EjESB_ILi1EjENS0_6memory15LoadWithoutCastENSE_16StoreWithoutCastEEEviT_T0_T2_T3_T4_T5_:
.text._ZN2at6native27unrolled_elementwise_kernelIZZZNS0_50_GLOBAL__N__2680c7bb_12_PowKernel_cu_140f0503_289624pow_tensor_tensor_kernelERNS_18TensorIteratorBaseEENKUlvE_clEvENKUlvE3_clEvEUlssE_St5arrayIPcLm3EELi4E23TrivialOffsetCalculatorILi2EjESB_ILi1EjENS0_6memory15LoadWithoutCastENSE_16StoreWithoutCastEEEviT_T0_T2_T3_T4_T5_:
        /* <DEDUP_REMOVED lines=10> */
[----:B------:R-:W-:Y:S01]  /*00a0*/  @!P0 IMAD R21, R18, 0x200, R25 ;  /* 0x0000020012158824 */ /* 0x000fe200078e0219 */
[----:B------:R-:W0:Y:S01]  /*00b0*/  @!P0 LDC.64 R12, c[0x0][0x228] ;  /* 0x00008a00ff0c8b82 */ /* 0x000e220000000a00 */
[----:B------:R-:W-:-:S05]  /*00c0*/  @!P0 VIADD R25, R25, 0x80 ;  /* 0x0000008019198836 */ /* 0x000fca0000000000 */
[C---:B------:R-:W-:Y:S02]  /*00d0*/  ISETP.GE.AND P1, PT, R25.reuse, R0, PT ;  /* 0x000000001900720c */ /* 0x040fe40003f26270 */
[----:B------:R-:W1:Y:S11]  /*00e0*/  @!P0 LDC.64 R14, c[0x0][0x230] ;  /* 0x00008c00ff0e8b82 */ /* 0x000e760000000a00 */
[----:B------:R-:W-:Y:S01]  /*00f0*/  @!P1 IMAD R27, R18, 0x200, R25 ;  /* 0x00000200121b9824 */ /* 0x000fe200078e0219 */
[----:B------:R-:W2:Y:S01]  /*0100*/  @!P1 LDC.64 R16, c[0x0][0x228] ;  /* 0x00008a00ff109b82 */ /* 0x000ea20000000a00 */
[----:B------:R-:W-:-:S02]  /*0110*/  @!P1 VIADD R25, R25, 0x80 ;  /* 0x0000008019199836 */ /* 0x000fc40000000000 */
[----:B0-----:R-:W-:-:S03]  /*0120*/  @!P0 IMAD.WIDE.U32 R12, R21, 0x2, R12 ;  /* 0x00000002150c8825 */ /* 0x001fc600078e000c */
[----:B------:R-:W-:Y:S02]  /*0130*/  ISETP.GE.AND P3, PT, R25, R0, PT ;  /* 0x000000001900720c */ /* 0x000fe40003f66270 */
[----:B------:R-:W0:Y:S01]  /*0140*/  @!P1 LDC.64 R2, c[0x0][0x230] ;  /* 0x00008c00ff029b82 */ /* 0x000e220000000a00 */
[----:B------:R3:W5:Y:S01]  /*0150*/  @!P0 LDG.E.U16 R20, desc[UR4][R12.64] ;  /* 0x000000040c148981 */ /* 0x000762000c1e1500 */
[----:B-1----:R-:W-:Y:S01]  /*0160*/  @!P0 IMAD.WIDE.U32 R14, R21, 0x2, R14 ;  /* 0x00000002150e8825 */ /* 0x002fe200078e000e */
[----:B------:R-:W-:-:S08]  /*0170*/  PRMT R21, RZ, 0x7610, R21 ;  /* 0x00007610ff157816 */ /* 0x000fd00000000015 */
[C---:B------:R-:W-:Y:S01]  /*0180*/  @!P3 IMAD R23, R18.reuse, 0x200, R25 ;  /* 0x000002001217b824 */ /* 0x040fe200078e0219 */
[----:B------:R-:W1:Y:S01]  /*0190*/  @!P3 LDC.64 R4, c[0x0][0x228] ;  /* 0x00008a00ff04bb82 */ /* 0x000e620000000a00 */
[----:B------:R-:W-:Y:S01]  /*01a0*/  @!P3 VIADD R25, R25, 0x80 ;  /* 0x000000801919b836 */ /* 0x000fe20000000000 */
[----:B------:R4:W5:Y:S01]  /*01b0*/  @!P0 LDG.E.U16 R21, desc[UR4][R14.64] ;  /* 0x000000040e158981 */ /* 0x000962000c1e1500 */
[----:B------:R-:W-:Y:S01]  /*01c0*/  PRMT R24, RZ, 0x7610, R24 ;  /* 0x00007610ff187816 */ /* 0x000fe20000000018 */
[----:B--2---:R-:W-:Y:S02]  /*01d0*/  @!P1 IMAD.WIDE.U32 R16, R27, 0x2, R16 ;  /* 0x000000021b109825 */ /* 0x004fe400078e0010 */
[----:B------:R-:W-:Y:S02]  /*01e0*/  ISETP.GE.AND P2, PT, R25, R0, PT ;  /* 0x000000001900720c */ /* 0x000fe40003f46270 */
[----:B------:R-:W2:Y:S01]  /*01f0*/  @!P3 LDC.64 R6, c[0x0][0x230] ;  /* 0x00008c00ff06bb82 */ /* 0x000ea20000000a00 */
[----:B---3--:R-:W-:Y:S01]  /*0200*/  PRMT R12, RZ, 0x7610, R12 ;  /* 0x00007610ff0c7816 */ /* 0x008fe2000000000c */
[----:B------:R3:W5:Y:S09]  /*0210*/  @!P1 LDG.E.U16 R22, desc[UR4][R16.64] ;  /* 0x0000000410169981 */ /* 0x000772000c1e1500 */
[----:B------:R-:W3:Y:S08]  /*0220*/  @!P2 LDC.64 R8, c[0x0][0x228] ;  /* 0x00008a00ff08ab82 */ /* 0x000ef00000000a00 */
[----:B------:R-:W3:Y:S01]  /*0230*/  @!P2 LDC.64 R10, c[0x0][0x230] ;  /* 0x00008c00ff0aab82 */ /* 0x000ee20000000a00 */
[----:B------:R-:W-:Y:S01]  /*0240*/  @!P2 IMAD R25, R18, 0x200, R25 ;  /* 0x000002001219a824 */ /* 0x000fe200078e0219 */
[----:B----4-:R-:W-:Y:S01]  /*0250*/  PRMT R14, RZ, 0x7610, R14 ;  /* 0x00007610ff0e7816 */ /* 0x010fe2000000000e */
[----:B-1----:R-:W-:-:S04]  /*0260*/  @!P3 IMAD.WIDE.U32 R4, R23, 0x2, R4 ;  /* 0x000000021704b825 */ /* 0x002fc800078e0004 */
[----:B--2---:R-:W-:Y:S01]  /*0270*/  @!P3 IMAD.WIDE.U32 R6, R23, 0x2, R6 ;  /* 0x000000021706b825 */ /* 0x004fe200078e0006 */
[----:B------:R-:W-:Y:S01]  /*0280*/  PRMT R23, RZ, 0x7610, R23 ;  /* 0x00007610ff177816 */ /* 0x000fe20000000017 */
[----:B------:R1:W5:Y:S02]  /*0290*/  @!P3 LDG.E.U16 R24, desc[UR4][R4.64] ;  /* 0x000000040418b981 */ /* 0x000364000c1e1500 */
[----:B0-----:R-:W-:-:S03]  /*02a0*/  @!P1 IMAD.WIDE.U32 R2, R27, 0x2, R2 ;  /* 0x000000021b029825 */ /* 0x001fc600078e0002 */
[----:B------:R1:W5:Y:S01]  /*02b0*/  @!P3 LDG.E.U16 R23, desc[UR4][R6.64] ;  /* 0x000000040617b981 */ /* 0x000362000c1e1500 */
[----:B---3--:R-:W-:-:S05]  /*02c0*/  @!P2 IMAD.WIDE.U32 R8, R25, 0x2, R8 ;  /* 0x000000021908a825 */ /* 0x008fca00078e0008 */
[----:B------:R1:W5:Y:S01]  /*02d0*/  @!P2 LDG.E.U16 R12, desc[UR4][R8.64] ;  /* 0x00000004080ca981 */ /* 0x000362000c1e1500 */
[----:B------:R-:W-:Y:S01]  /*02e0*/  @!P2 IMAD.WIDE.U32 R10, R25, 0x2, R10 ;  /* 0x00000002190aa825 */ /* 0x000fe200078e000a */
[----:B------:R-:W-:-:S04]  /*02f0*/  PRMT R25, RZ, 0x7610, R25 ;  /* 0x00007610ff197816 */ /* 0x000fc80000000019 */
[----:B------:R1:W5:Y:S04]  /*0300*/  @!P2 LDG.E.U16 R14, desc[UR4][R10.64] ;  /* 0x000000040a0ea981 */ /* 0x000368000c1e1500 */
[----:B------:R1:W5:Y:S01]  /*0310*/  @!P1 LDG.E.U16 R25, desc[UR4][R2.64] ;  /* 0x0000000402199981 */ /* 0x000362000c1e1500 */
[----:B------:R-:W-:Y:S01]  /*0320*/  BSSY B0, `(.L_x_60580) ;  /* 0x000003a000007945 */ /* 0x000fe20003800000 */
[----:B------:R-:W-:-:S03]  /*0330*/  IMAD.MOV.U32 R13, RZ, RZ, R19 ;  /* 0x000000ffff0d7224 */ /* 0x000fc600078e0013 */
[----:B------:R-:W-:Y:S05]  /*0340*/  @P0 BRA `(.L_x_60581) ;  /* 0x0000000000dc0947 */ /* 0x000fea0003800000 */
[----:B-1---5:R-:W-:-:S04]  /*0350*/  PRMT R2, R21, 0x9910, RZ ;  /* 0x0000991015027816 */ /* 0x022fc800000000ff */
        /* <DEDUP_REMOVED lines=23> */
.L_x_60585:
[----:B------:R-:W-:Y:S02]  /*04d0*/  LOP3.LUT R3, R6, 0x1, RZ, 0xc0, !PT ;  /* 0x0000000106037812 */ /* 0x000fe400078ec0ff */
        /* <DEDUP_REMOVED lines=11> */
[----:B------:R-:W-:Y:S02]  /*0590*/  PRMT R2, R2, 0x9910, RZ ;  /* 0x0000991002027816 */ /* 0x000fe400000000ff */
[----:B------:R-:W-:Y:S01]  /*05a0*/  ISETP.GE.U32.AND P1, PT, R6, 0x3, PT ;  /* 0x000000030600780c */ /* 0x000fe20003f26070 */
[----:B------:R-:W-:Y:S01]  /*05b0*/  IMAD R5, R5, R5, RZ ;  /* 0x0000000505057224 */ /* 0x000fe200078e02ff */
[----:B------:R-:W-:Y:S01]  /*05c0*/  SHF.R.S32.HI R4, RZ, 0x1, R4 ;  /* 0x00000001ff047819 */ /* 0x000fe20000011404 */
[----:B------:R-:W-:-:S03]  /*05d0*/  IMAD R2, R3, R2, RZ ;  /* 0x0000000203027224 */ /* 0x000fc600078e02ff */
[----:B------:R-:W-:-:S07]  /*05e0*/  PRMT R6, R4, 0x7610, R6 ;  /* 0x0000761004067816 */ /* 0x000fce0000000006 */
[----:B------:R-:W-:Y:S05]  /*05f0*/  @P1 BRA `(.L_x_60585) ;  /* 0xfffffffc00b41947 */ /* 0x000fea000383ffff */
.L_x_60584:
[----:B------:R-:W-:Y:S05]  /*0600*/  BSYNC B1 ;  /* 0x0000000000017941 */ /* 0x000fea0003800000 */
.L_x_60583:
[----:B------:R-:W-:Y:S05]  /*0610*/  BRA `(.L_x_60581) ;  /* 0x0000000000287947 */ /* 0x000fea0003800000 */
.L_x_60582:
        /* <DEDUP_REMOVED lines=10> */
.L_x_60581:
[----:B------:R-:W-:Y:S05]  /*06c0*/  BSYNC B0 ;  /* 0x0000000000007941 */ /* 0x000fea0003800000 */
.L_x_60580:
[----:B-1----:R-:W-:Y:S01]  /*06d0*/  VIADD R5, R13, 0x80 ;  /* 0x000000800d057836 */ /* 0x002fe20000000000 */
[----:B------:R-:W-:Y:S04]  /*06e0*/  BSSY B0, `(.L_x_60586) ;  /* 0x0000039000007945 */ /* 0x000fe80003800000 */
[----:B------:R-:W-:-:S13]  /*06f0*/  ISETP.GE.AND P1, PT, R5, R0, PT ;  /* 0x000000000500720c */ /* 0x000fda0003f26270 */
[----:B------:R-:W-:Y:S05]  /*0700*/  @P1 BRA `(.L_x_60587) ;  /* 0x0000000000d81947 */ /* 0x000fea0003800000 */
[----:B-----5:R-:W-:-:S04]  /*0710*/  PRMT R3, R25, 0x9910, RZ ;  /* 0x0000991019037816 */ /* 0x020fc800000000ff */
[----:B------:R-:W-:-:S13]  /*0720*/  ISETP.GE.AND P1, PT, R3, RZ, PT ;  /* 0x000000ff0300720c */ /* 0x000fda0003f26270 */
[----:B------:R-:W-:Y:S05]  /*0730*/  @!P1 BRA `(.L_x_60588) ;  /* 0x0000000000a49947 */ /* 0x000fea0003800000 */
[----:B------:R-:W-:Y:S01]  /*0740*/  ISETP.NE.AND P1, PT, R3, RZ, PT ;  /* 0x000000ff0300720c */ /* 0x000fe20003f25270 */
[----:B------:R-:W-:Y:S01]  /*0750*/  BSSY B1, `(.L_x_60589) ;  /* 0x0000026000017945 */ /* 0x000fe20003800000 */
[----:B------:R-:W-:-:S11]  /*0760*/  IMAD.MOV.U32 R3, RZ, RZ, 0x1 ;  /* 0x00000001ff037424 */ /* 0x000fd600078e00ff */
[----:B------:R-:W-:Y:S05]  /*0770*/  @!P1 BRA `(.L_x_60590) ;  /* 0x00000000008c9947 */ /* 0x000fea0003800000 */
[C---:B------:R-:W-:Y:S01]  /*0780*/  LOP3.LUT R4, R25.reuse, 0x1, RZ, 0xc0, !PT ;  /* 0x0000000119047812 */ /* 0x040fe200078ec0ff */
[----:B------:R-:W-:Y:S01]  /*0790*/  VIADD R3, R25, 0x1 ;  /* 0x0000000119037836 */ /* 0x000fe20000000000 */
[----:B------:R-:W-:Y:S02]  /*07a0*/  PRMT R6, R22, 0x9910, RZ ;  /* 0x0000991016067816 */ /* 0x000fe400000000ff */
[----:B------:R-:W-:Y:S02]  /*07b0*/  ISETP.NE.U32.AND P1, PT, R4, 0x1, PT ;  /* 0x000000010400780c */ /* 0x000fe40003f25070 */
[----:B------:R-:W-:Y:S01]  /*07c0*/  LOP3.LUT R4, R3, 0xffff, RZ, 0xc0, !PT ;  /* 0x0000ffff03047812 */ /* 0x000fe200078ec0ff */
[----:B------:R-:W-:Y:S01]  /*07d0*/  IMAD R6, R6, R6, RZ ;  /* 0x0000000606067224 */ /* 0x000fe200078e02ff */
[----:B------:R-:W-:Y:S02]  /*07e0*/  SEL R3, R22, 0x1, !P1 ;  /* 0x0000000116037807 */ /* 0x000fe40004800000 */
[----:B------:R-:W-:-:S02]  /*07f0*/  ISETP.GE.U32.AND P1, PT, R4, 0x3, PT ;  /* 0x000000030400780c */ /* 0x000fc40003f26070 */
[----:B------:R-:W-:Y:S02]  /*0800*/  LOP3.LUT R4, R25, 0xffff, RZ, 0xc0, !PT ;  /* 0x0000ffff19047812 */ /* 0x000fe400078ec0ff */
[----:B------:R-:W-:Y:S02]  /*0810*/  PRMT R3, R3, 0x9910, RZ ;  /* 0x0000991003037816 */ /* 0x000fe400000000ff */
[----:B------:R-:W-:-:S07]  /*0820*/  LEA.HI R25, R4, R25, RZ, 0x11 ;  /* 0x0000001904197211 */ /* 0x000fce00078f88ff */
[----:B------:R-:W-:Y:S05]  /*0830*/  @!P1 BRA `(.L_x_60590) ;  /* 0x00000000005c9947 */ /* 0x000fea0003800000 */
[----:B------:R-:W-:Y:S02]  /*0840*/  PRMT R4, R25, 0x9910, RZ ;  /* 0x0000991019047816 */ /* 0x000fe400000000ff */
[----:B------:R-:W-:Y:S02]  /*0850*/  PRMT R7, R6, 0x7610, R7 ;  /* 0x0000761006077816 */ /* 0x000fe40000000007 */
[----:B------:R-:W-:-:S04]  /*0860*/  SHF.R.S32.HI R4, RZ, 0x1, R4 ;  /* 0x00000001ff047819 */ /* 0x000fc80000011404 */
[----:B------:R-:W-:-:S07]  /*0870*/  PRMT R9, R4, 0x7610, R9 ;  /* 0x0000761004097816 */ /* 0x000fce0000000009 */
.L_x_60591:
        /* <DEDUP_REMOVED lines=19> */
.L_x_60590:
[----:B------:R-:W-:Y:S05]  /*09b0*/  BSYNC B1 ;  /* 0x0000000000017941 */ /* 0x000fea0003800000 */
.L_x_60589:
[----:B------:R-:W-:Y:S05]  /*09c0*/  BRA `(.L_x_60587) ;  /* 0x0000000000287947 */ /* 0x000fea0003800000 */
.L_x_60588:
        /* <DEDUP_REMOVED lines=10> */
.L_x_60587:
[----:B------:R-:W-:Y:S05]  /*0a70*/  BSYNC B0 ;  /* 0x0000000000007941 */ /* 0x000fea0003800000 */
.L_x_60586:
[----:B------:R-:W-:Y:S01]  /*0a80*/  VIADD R7, R13, 0x100 ;  /* 0x000001000d077836 */ /* 0x000fe20000000000 */
        /* <DEDUP_REMOVED lines=22> */
[----:B------:R-:W-:-:S04]  /*0bf0*/  PRMT R6, R23, 0x9910, RZ ;  /* 0x0000991017067816 */ /* 0x000fc800000000ff */
[----:B------:R-:W-:-:S04]  /*0c00*/  SHF.R.S32.HI R6, RZ, 0x1, R6 ;  /* 0x00000001ff067819 */ /* 0x000fc80000011406 */
[----:B------:R-:W-:-:S07]  /*0c10*/  PRMT R9, R6, 0x7610, R9 ;  /* 0x0000761006097816 */ /* 0x000fce0000000009 */
.L_x_60597:
        /* <DEDUP_REMOVED lines=23> */
.L_x_60596:
[----:B------:R-:W-:Y:S05]  /*0d90*/  BSYNC B1 ;  /* 0x0000000000017941 */ /* 0x000fea0003800000 */
.L_x_60595:
[----:B------:R-:W-:Y:S05]  /*0da0*/  BRA `(.L_x_60593) ;  /* 0x0000000000287947 */ /* 0x000fea0003800000 */
.L_x_60594:
        /* <DEDUP_REMOVED lines=10> */
.L_x_60593:
[----:B------:R-:W-:Y:S05]  /*0e50*/  BSYNC B0 ;  /* 0x0000000000007941 */ /* 0x000fea0003800000 */
.L_x_60592:
        /* <DEDUP_REMOVED lines=27> */
.L_x_60603:
        /* <DEDUP_REMOVED lines=19> */
.L_x_60602:
[----:B------:R-:W-:Y:S05]  /*1140*/  BSYNC B1 ;  /* 0x0000000000017941 */ /* 0x000fea0003800000 */
.L_x_60601:
[----:B------:R-:W-:Y:S05]  /*1150*/  BRA `(.L_x_60599) ;  /* 0x0000000000287947 */ /* 0x000fea0003800000 */
.L_x_60600:
        /* <DEDUP_REMOVED lines=10> */
.L_x_60599:
[----:B------:R-:W-:Y:S05]  /*1200*/  BSYNC B0 ;  /* 0x0000000000007941 */ /* 0x000fea0003800000 */
.L_x_60598:
[----:B------:R-:W0:Y:S01]  /*1210*/  @!P0 LDC.64 R8, c[0x0][0x220] ;  /* 0x00008800ff088b82 */ /* 0x000e220000000a00 */
[----:B------:R-:W-:Y:S01]  /*1220*/  @!P0 IMAD.MOV.U32 R13, RZ, RZ, R5 ;  /* 0x000000ffff0d8224 */ /* 0x000fe200078e0005 */
[----:B------:R-:W-:Y:S01]  /*1230*/  BSSY B0, `(.L_x_60604) ;  /* 0x0000010000007945 */ /* 0x000fe20003800000 */
[----:B------:R-:W-:-:S03]  /*1240*/  @!P0 IMAD R5, R18, 0x200, R19 ;  /* 0x0000020012058824 */ /* 0x000fc600078e0213 */
[----:B------:R-:W-:Y:S01]  /*1250*/  ISETP.GE.AND P1, PT, R13, R0, PT ;  /* 0x000000000d00720c */ /* 0x000fe20003f26270 */
[----:B0-----:R-:W-:-:S05]  /*1260*/  @!P0 IMAD.WIDE.U32 R8, R5, 0x2, R8 ;  /* 0x0000000205088825 */ /* 0x001fca00078e0008 */
[----:B------:R0:W-:Y:S07]  /*1270*/  @!P0 STG.E.U16 desc[UR4][R8.64], R2 ;  /* 0x0000000208008986 */ /* 0x0001ee000c101504 */
        /* <DEDUP_REMOVED lines=11> */
.L_x_60605:
[----:B------:R-:W-:Y:S05]  /*1330*/  BSYNC B0 ;  /* 0x0000000000007941 */ /* 0x000fea0003800000 */
.L_x_60604:
[----:B------:R-:W-:-:S13]  /*1340*/  ISETP.GE.AND P0, PT, R13, R0, PT ;  /* 0x000000000d00720c */ /* 0x000fda0003f06270 */
[----:B------:R-:W-:Y:S05]  /*1350*/  @P0 EXIT ;  /* 0x000000000000094d */ /* 0x000fea0003800000 */
[----:B01----:R-:W0:Y:S01]  /*1360*/  LDC.64 R2, c[0x0][0x220] ;  /* 0x00008800ff027b82 */ /* 0x003e220000000a00 */
[----:B------:R-:W-:-:S04]  /*1370*/  IMAD R13, R18, 0x200, R13 ;  /* 0x00000200120d7824 */ /* 0x000fc800078e020d */
[----:B0-----:R-:W-:-:S05]  /*1380*/  IMAD.WIDE.U32 R2, R13, 0x2, R2 ;  /* 0x000000020d027825 */ /* 0x001fca00078e0002 */
[----:B------:R-:W-:Y:S01]  /*1390*/  STG.E.U16 desc[UR4][R2.64], R6 ;  /* 0x0000000602007986 */ /* 0x000fe2000c101504 */
[----:B------:R-:W-:Y:S05]  /*13a0*/  EXIT ;  /* 0x000000000000794d */ /* 0x000fea0003800000 */
.L_x_60606:
        /* <DEDUP_REMOVED lines=13> */
.L_x_71935:


//--------------------- .text._ZN2at6native29vectorized_elementwise_kernelILi2EZZZNS0_50_GLOBAL__N__2680c7bb_12_PowKernel_cu_140f0503_289624pow_tensor_tensor_kernelERNS_18TensorIteratorBaseEENKUlvE_clEvENKUlvE3_clEvEUlssE_St5arrayIPcLm3EEEEviT0_T1_ --------------------------
	.section	.text._ZN2at6native29vectorized_elementwise_kernelILi2EZZZNS0_50_GLOBAL__N__2680c7bb_12_PowKernel_cu_140f0503_289624pow_tensor_tensor_kernelERNS_18TensorIteratorBaseEENKUlvE_clEvENKUlvE3_clEvEUlssE_St5arrayIPcLm3EEEEviT0_T1_,"ax",@progbits
	.align	128
        .global         _ZN2at6native29vectorized_elementwise_kernelILi2EZZZNS0_50_GLOBAL__N__2680c7bb_12_PowKernel_cu_140f0503_289624pow_tensor_tensor_kernelERNS_18TensorIteratorBaseEENKUlvE_clEvENKUlvE3_clEvEUlssE_St5arrayIPcLm3EEEEviT0_T1_
        .type           _ZN2at6native29vectorized_elementwise_kernelILi2EZZZNS0_50_GLOBAL__N__2680c7bb_12_PowKernel_cu_140f0503_289624pow_tensor_tensor_kernelERNS_18TensorIteratorBaseEENKUlvE_clEvENKUlvE3_clEvEUlssE_St5arrayIPcLm3EEEEviT0_T1_,@function
        .size           _ZN2at6native29vectorized_elementwise_kernelILi2EZZZNS0_50_GLOBAL__N__2680c7bb_12_PowKernel_cu_140f0503_289624pow_tensor_tensor_kernelERNS_18TensorIteratorBaseEENKUlvE_clEvENKUlvE3_clEvEUlssE_St5arrayIPcLm3EEEEviT0_T1_,(.L_x_71936 - _ZN2at6native29vectorized_elementwise_kernelILi2EZZZNS0_50_GLOBAL__N__2680c7bb_12_PowKernel_cu_140f0503_289624pow_tensor_tensor_kernelERNS_18TensorIteratorBaseEENKUlvE_clEvENKUlvE3_clEvEUlssE_St5arrayIPcLm3EEEEviT0_T1_)
        .other          _ZN2at6native29vectorized_elementwise_kernelILi2EZZZNS0_50_GLOBAL__N__2680c7bb_12_PowKernel_cu_140f0503_289624pow_tensor_tensor_kernelERNS_18TensorIteratorBaseEENKUlvE_clEvENKUlvE3_clEvEUlssE_St5arrayIPcLm3EEEEviT0_T1_,@"STO_CUDA_ENTRY STV_DEFAULT"
_ZN2at6native29vectorized_elementwise_kernelILi2EZZZNS0_50_GLOBAL__N__2680c7bb_12_PowKernel_cu_140f0503_289624pow_tensor_tensor_kernelERNS_18TensorIteratorBaseEENKUlvE_clEvENKUlvE3_clEvEUlssE_St5arrayIPcLm3EEEEviT0_T1_:
.text._ZN2at6native29vectorized_elementwise_kernelILi2EZZZNS0_50_GLOBAL__N__2680c7bb_12_PowKernel_cu_140f0503_289624pow_tensor_tensor_kernelERNS_18TensorIteratorBaseEENKUlvE_clEvENKUlvE3_clEvEUlssE_St5arrayIPcLm3EEEEviT0_T1_:
        /* <DEDUP_REMOVED lines=13> */
[----:B------:R-:W3:Y:S01]  /*00d0*/  LDG.E R12, desc[UR4][R16.64] ;  /* 0x00000004100c7981 */ /* 0x000ee2000c1e1900 */
[----:B--2---:R-:W-:-:S03]  /*00e0*/  IMAD.WIDE R2, R4, 0x2, R6 ;  /* 0x0000000204027825 */ /* 0x004fc600078e0206 */
[----:B------:R0:W5:Y:S01]  /*00f0*/  LDG.E R11, desc[UR4][R16.64+0x200] ;  /* 0x00020004100b7981 */ /* 0x000162000c1e1900 */
[----:B------:R-:W-:-:S03]  /*0100*/  IMAD.WIDE.U32 R14, R0, 0x4, R2 ;  /* 0x00000004000e7825 */ /* 0x000fc600078e0002 */
[----:B------:R0:W5:Y:S04]  /*0110*/  LDG.E R8, desc[UR4][R16.64+0x400] ;  /* 0x0004000410087981 */ /* 0x000168000c1e1900 */
[----:B------:R0:W5:Y:S04]  /*0120*/  LDG.E R13, desc[UR4][R14.64] ;  /* 0x000000040e0d7981 */ /* 0x000168000c1e1900 */
[----:B------:R0:W5:Y:S04]  /*0130*/  LDG.E R10, desc[UR4][R14.64+0x200] ;  /* 0x000200040e0a7981 */ /* 0x000168000c1e1900 */
[----:B------:R0:W5:Y:S04]  /*0140*/  LDG.E R5, desc[UR4][R14.64+0x400] ;  /* 0x000400040e057981 */ /* 0x000168000c1e1900 */
[----:B------:R0:W5:Y:S04]  /*0150*/  LDG.E R3, desc[UR4][R14.64+0x600] ;  /* 0x000600040e037981 */ /* 0x000168000c1e1900 */
[----:B------:R0:W5:Y:S01]  /*0160*/  LDG.E R6, desc[UR4][R16.64+0x600] ;  /* 0x0006000410067981 */ /* 0x000162000c1e1900 */
[----:B------:R-:W-:Y:S01]  /*0170*/  BSSY B0, `(.L_x_60608) ;  /* 0x0000037000007945 */ /* 0x000fe20003800000 */
[----:B------:R-:W-:Y:S01]  /*0180*/  IMAD.MOV.U32 R7, RZ, RZ, 0x1 ;  /* 0x00000001ff077424 */ /* 0x000fe200078e00ff */
[----:B---3--:R-:W-:-:S04]  /*0190*/  PRMT R2, R12, 0x9910, RZ ;  /* 0x000099100c027816 */ /* 0x008fc800000000ff */
[----:B------:R-:W-:-:S13]  /*01a0*/  ISETP.GE.AND P0, PT, R2, RZ, PT ;  /* 0x000000ff0200720c */ /* 0x000fda0003f06270 */
[----:B0-----:R-:W-:Y:S05]  /*01b0*/  @!P0 BRA `(.L_x_60609) ;  /* 0x0000000000a48947 */ /* 0x001fea0003800000 */
[----:B------:R-:W-:Y:S01]  /*01c0*/  ISETP.NE.AND P0, PT, R2, RZ, PT ;  /* 0x000000ff0200720c */ /* 0x000fe20003f05270 */
[----:B------:R-:W-:Y:S01]  /*01d0*/  BSSY B1, `(.L_x_60610) ;  /* 0x0000026000017945 */ /* 0x000fe20003800000 */
[----:B------:R-:W-:-:S11]  /*01e0*/  IMAD.MOV.U32 R2, RZ, RZ, 0x1 ;  /* 0x00000001ff027424 */ /* 0x000fd600078e00ff */
[----:B------:R-:W-:Y:S05]  /*01f0*/  @!P0 BRA `(.L_x_60611) ;  /* 0x00000000008c8947 */ /* 0x000fea0003800000 */
[C---:B------:R-:W-:Y:S01]  /*0200*/  LOP3.LUT R9, R12.reuse, 0x1, RZ, 0xc0, !PT ;  /* 0x000000010c097812 */ /* 0x040fe200078ec0ff */
[----:B------:R-:W-:Y:S01]  /*0210*/  VIADD R2, R12, 0x1 ;  /* 0x000000010c027836 */ /* 0x000fe20000000000 */
[----:B-----5:R-:W-:Y:S02]  /*0220*/  PRMT R14, R13, 0x9910, RZ ;  /* 0x000099100d0e7816 */ /* 0x020fe400000000ff */
        /* <DEDUP_REMOVED lines=13> */
.L_x_60612:
        /* <DEDUP_REMOVED lines=19> */
.L_x_60611:
[----:B------:R-:W-:Y:S05]  /*0430*/  BSYNC B1 ;  /* 0x0000000000017941 */ /* 0x000fea0003800000 */
.L_x_60610:
[----:B------:R-:W-:Y:S05]  /*0440*/  BRA `(.L_x_60613) ;  /* 0x0000000000247947 */ /* 0x000fea0003800000 */
.L_x_60609:
[----:B-----5:R-:W-:Y:S01]  /*0450*/  PRMT R9, R13, 0x9910, RZ ;  /* 0x000099100d097816 */ /* 0x020fe200000000ff */
[----:B------:R-:W-:-:S03]  /*0460*/  IMAD.MOV.U32 R2, RZ, RZ, 0x1 ;  /* 0x00000001ff027424 */ /* 0x000fc600078e00ff */
[----:B------:R-:W-:-:S13]  /*0470*/  ISETP.NE.AND P0, PT, R9, 0x1, PT ;  /* 0x000000010900780c */ /* 0x000fda0003f05270 */
[----:B------:R-:W-:Y:S05]  /*0480*/  @!P0 BRA `(.L_x_60613) ;  /* 0x0000000000148947 */ /* 0x000fea0003800000 */
[----:B------:R-:W-:-:S13]  /*0490*/  ISETP.NE.AND P0, PT, R9, -0x1, PT ;  /* 0xffffffff0900780c */ /* 0x000fda0003f05270 */
[----:B------:R-:W-:-:S04]  /*04a0*/  @!P0 LOP3.LUT R2, R12, 0x1, RZ, 0xc0, !PT ;  /* 0x000000010c028812 */ /* 0x000fc800078ec0ff */
[----:B------:R-:W-:-:S04]  /*04b0*/  @!P0 ISETP.NE.U32.AND P1, PT, R2, 0x1, PT ;  /* 0x000000010200880c */ /* 0x000fc80003f25070 */
[----:B------:R-:W-:-:S04]  /*04c0*/  @!P0 SEL R2, R7, 0xffff, P1 ;  /* 0x0000ffff07028807 */ /* 0x000fc80000800000 */
[----:B------:R-:W-:-:S07]  /*04d0*/  @P0 PRMT R2, RZ, 0x7610, R2 ;  /* 0x00007610ff020816 */ /* 0x000fce0000000002 */
.L_x_60613:
[----:B------:R-:W-:Y:S05]  /*04e0*/  BSYNC B0 ;  /* 0x0000000000007941 */ /* 0x000fea0003800000 */
.L_x_60608:
[C---:B------:R-:W-:Y:S01]  /*04f0*/  PRMT R9, R12.reuse, 0xbb32, RZ ;  /* 0x0000bb320c097816 */ /* 0x040fe200000000ff */
[----:B------:R-:W-:Y:S01]  /*0500*/  BSSY B0, `(.L_x_60614) ;  /* 0x0000039000007945 */ /* 0x000fe20003800000 */
[----:B------:R-:W-:Y:S02]  /*0510*/  PRMT R14, R12, 0x7632, R14 ;  /* 0x000076320c0e7816 */ /* 0x000fe4000000000e */
        /* <DEDUP_REMOVED lines=8> */
[----:B-----5:R-:W-:Y:S02]  /*05a0*/  PRMT R12, R13, 0x7632, R12 ;  /* 0x000076320d0c7816 */ /* 0x020fe4000000000c */
[----:B------:R-:W-:Y:S02]  /*05b0*/  ISETP.NE.U32.AND P0, PT, R15, 0x1, PT ;  /* 0x000000010f00780c */ /* 0x000fe40003f05070 */
[----:B------:R-:W-:Y:S02]  /*05c0*/  LOP3.LUT R15, R9, 0xffff, RZ, 0xc0, !PT ;  /* 0x0000ffff090f7812 */ /* 0x000fe400078ec0ff */
[----:B------:R-:W-:Y:S02]  /*05d0*/  SEL R9, R12, 0x1, !P0 ;  /* 0x000000010c097807 */ /* 0x000fe40004000000 */
[----:B------:R-:W-:-:S02]  /*05e0*/  ISETP.GE.U32.AND P0, PT, R15, 0x3, PT ;  /* 0x000000030f00780c */ /* 0x000fc40003f06070 */
[----:B------:R-:W-:Y:S02]  /*05f0*/  PRMT R12, R12, 0x7732, RZ ;  /* 0x000077320c0c7816 */ /* 0x000fe400000000ff */
[----:B------:R-:W-:Y:S02]  /*0600*/  PRMT R16, R13, 0xbb32, RZ ;  /* 0x0000bb320d107816 */ /* 0x000fe400000000ff */
[----:B------:R-:W-:Y:S01]  /*0610*/  PRMT R9, R9, 0x9910, RZ ;  /* 0x0000991009097816 */ /* 0x000fe200000000ff */
[----:B------:R-:W-:Y:S02]  /*0620*/  IMAD.MOV.U32 R13, RZ, RZ, R12 ;  /* 0x000000ffff0d7224 */ /* 0x000fe400078e000c */
[----:B------:R-:W-:-:S03]  /*0630*/  IMAD.MOV.U32 R12, RZ, RZ, R16 ;  /* 0x000000ffff0c7224 */ /* 0x000fc600078e0010 */
[----:B------:R-:W-:Y:S01]  /*0640*/  LEA.HI R14, R13, R14, RZ, 0x11 ;  /* 0x0000000e0d0e7211 */ /* 0x000fe200078f88ff */
[----:B------:R-:W-:Y:S01]  /*0650*/  IMAD R13, R12, R12, RZ ;  /* 0x0000000c0c0d7224 */ /* 0x000fe200078e02ff */
[----:B------:R-:W-:Y:S06]  /*0660*/  @!P0 BRA `(.L_x_60617) ;  /* 0x00000000005c8947 */ /* 0x000fec0003800000 */
[----:B------:R-:W-:Y:S02]  /*0670*/  PRMT R12, R14, 0x9910, RZ ;  /* 0x000099100e0c7816 */ /* 0x000fe400000000ff */
[----:B------:R-:W-:Y:S02]  /*0680*/  PRMT R14, R13, 0x7610, R14 ;  /* 0x000076100d0e7816 */ /* 0x000fe4000000000e */
[----:B------:R-:W-:-:S04]  /*0690*/  SHF.R.S32.HI R12, RZ, 0x1, R12 ;  /* 0x00000001ff0c7819 */ /* 0x000fc8000001140c */
[----:B------:R-:W-:-:S07]  /*06a0*/  PRMT R15, R12, 0x7610, R15 ;  /* 0x000076100c0f7816 */ /* 0x000fce000000000f */
.L_x_60618:
        /* <DEDUP_REMOVED lines=19> */
.L_x_60617:
[----:B------:R-:W-:Y:S05]  /*07e0*/  BSYNC B1 ;  /* 0x0000000000017941 */ /* 0x000fea0003800000 */
.L_x_60616:
[----:B------:R-:W-:Y:S05]  /*07f0*/  BRA `(.L_x_60619) ;  /* 0x0000000000247947 */ /* 0x000fea0003800000 */
.L_x_60615:
        /* <DEDUP_REMOVED lines=9> */
.L_x_60619:
[----:B------:R-:W-:Y:S05]  /*0890*/  BSYNC B0 ;  /* 0x0000000000007941 */ /* 0x000fea0003800000 */
.L_x_60614:
[----:B-----5:R-:W-:Y:S01]  /*08a0*/  PRMT R12, R11, 0x9910, RZ ;  /* 0x000099100b0c7816 */ /* 0x020fe200000000ff */
        /* <DEDUP_REMOVED lines=11> */
[----:B------:R-:W-:Y:S02]  /*0960*/  LOP3.LUT R13, R12, 0xffff, RZ, 0xc0, !PT ;  /* 0x0000ffff0c0d7812 */ /* 0x000fe400078ec0ff */
[----:B------:R-:W-:Y:S02]  /*0970*/  SEL R12, R10, 0x1, !P0 ;  /* 0x000000010a0c7807 */ /* 0x000fe40004000000 */
[----:B------:R-:W-:-:S02]  /*0980*/  ISETP.GE.U32.AND P0, PT, R13, 0x3, PT ;  /* 0x000000030d00780c */ /* 0x000fc40003f06070 */
[----:B------:R-:W-:Y:S02]  /*0990*/  LOP3.LUT R14, R11, 0xffff, RZ, 0xc0, !PT ;  /* 0x0000ffff0b0e7812 */ /* 0x000fe400078ec0ff */
        /* <DEDUP_REMOVED lines=8> */
.L_x_60624:
        /* <DEDUP_REMOVED lines=19> */
.L_x_60623:
[----:B------:R-:W-:Y:S05]  /*0b50*/  BSYNC B1 ;  /* 0x0000000000017941 */ /* 0x000fea0003800000 */
.L_x_60622:
[----:B------:R-:W-:Y:S05]  /*0b60*/  BRA `(.L_x_60625) ;  /* 0x0000000000247947 */ /* 0x000fea0003800000 */
.L_x_60621:
[----:B------:R-:W-:Y:S01]  /*0b70*/  PRMT R13, R10, 0x9910, RZ ;  /* 0x000099100a0d7816 */ /* 0x000fe200000000ff */
        /* <DEDUP_REMOVED lines=8> */
.L_x_60625:
[----:B------:R-:W-:Y:S05]  /*0c00*/  BSYNC B0 ;  /* 0x0000000000007941 */ /* 0x000fea0003800000 */
.L_x_60620:
        /* <DEDUP_REMOVED lines=11> */
[----:B------:R-:W-:Y:S02]  /*0cc0*/  PRMT R10, R10, 0x7632, R10 ;  /* 0x000076320a0a7816 */ /* 0x000fe4000000000a */
[----:B------:R-:W-:Y:S02]  /*0cd0*/  ISETP.NE.U32.AND P0, PT, R15, 0x1, PT ;  /* 0x000000010f00780c */ /* 0x000fe40003f05070 */
[----:B------:R-:W-:Y:S02]  /*0ce0*/  LOP3.LUT R15, R13, 0xffff, RZ, 0xc0, !PT ;  /* 0x0000ffff0d0f7812 */ /* 0x000fe400078ec0ff */
[----:B------:R-:W-:Y:S02]  /*0cf0*/  SEL R13, R10, 0x1, !P0 ;  /* 0x000000010a0d7807 */ /* 0x000fe40004000000 */
[----:B------:R-:W-:-:S02]  /*0d00*/  ISETP.GE.U32.AND P0, PT, R15, 0x3, PT ;  /* 0x000000030f00780c */ /* 0x000fc40003f06070 */
[----:B------:R-:W-:Y:S02]  /*0d10*/  PRMT R11, R11, 0x7732, RZ ;  /* 0x000077320b0b7816 */ /* 0x000fe400000000ff */
[----:B------:R-:W-:Y:S02]  /*0d20*/  PRMT R10, R10, 0xbb32, RZ ;  /* 0x0000bb320a0a7816 */ /* 0x000fe400000000ff */
[----:B------:R-:W-:Y:S02]  /*0d30*/  LEA.HI R14, R11, R14, RZ, 0x11 ;  /* 0x0000000e0b0e7211 */ /* 0x000fe400078f88ff */
[----:B------:R-:W-:Y:S01]  /*0d40*/  PRMT R13, R13, 0x9910, RZ ;  /* 0x000099100d0d7816 */ /* 0x000fe200000000ff */
[----:B------:R-:W-:-:S04]  /*0d50*/  IMAD R11, R10, R10, RZ ;  /* 0x0000000a0a0b7224 */ /* 0x000fc800078e02ff */
[----:B------:R-:W-:Y:S05]  /*0d60*/  @!P0 BRA `(.L_x_60629) ;  /* 0x0000000000608947 */ /* 0x000fea0003800000 */
[----:B------:R-:W-:Y:S02]  /*0d70*/  PRMT R10, R14, 0x9910, RZ ;  /* 0x000099100e0a7816 */ /* 0x000fe400000000ff */
[----:B------:R-:W-:Y:S02]  /*0d80*/  PRMT R14, R11, 0x7610, R14 ;  /* 0x000076100b0e7816 */ /* 0x000fe4000000000e */
[----:B------:R-:W-:-:S04]  /*0d90*/  SHF.R.S32.HI R10, RZ, 0x1, R10 ;  /* 0x00000001ff0a7819 */ /* 0x000fc8000001140a */
[----:B------:R-:W-:-:S07]  /*0da0*/  PRMT R16, R10, 0x7610, R16 ;  /* 0x000076100a107816 */ /* 0x000fce0000000010 */
.L_x_60630:
        /* <DEDUP_REMOVED lines=15> */
[----:B------:R-:W-:-:S03]  /*0ea0*/  SHF.R.S32.HI R13, RZ, 0x1, R13 ;  /* 0x00000001ff0d7819 */ /* 0x000fc6000001140d */
[----:B------:R-:W-:Y:S01]  /*0eb0*/  IMAD R14, R14, R14, RZ ;  /* 0x0000000e0e0e7224 */ /* 0x000fe200078e02ff */
[----:B------:R-:W-:Y:S02]  /*0ec0*/  PRMT R16, R13, 0x7610, R16 ;  /* 0x000076100d107816 */ /* 0x000fe40000000010 */
[----:B------:R-:W-:Y:S01]  /*0ed0*/  PRMT R13, R10, 0x7610, R13 ;  /* 0x000076100a0d7816 */ /* 0x000fe2000000000d */
[----:B------:R-:W-:Y:S06]  /*0ee0*/  @P0 BRA `(.L_x_60630) ;  /* 0xfffffffc00b00947 */ /* 0x000fec000383ffff */
.L_x_60629:
[----:B------:R-:W-:Y:S05]  /*0ef0*/  BSYNC B1 ;  /* 0x0000000000017941 */ /* 0x000fea0003800000 */
.L_x_60628:
[----:B------:R-:W-:Y:S05]  /*0f00*/  BRA `(.L_x_60631) ;  /* 0x0000000000247947 */ /* 0x000fea0003800000 */
.L_x_60627:
        /* <DEDUP_REMOVED lines=9> */
.L_x_60631:
[----:B------:R-:W-:Y:S05]  /*0fa0*/  BSYNC B0 ;  /* 0x0000000000007941 */ /* 0x000fea0003800000 */
.L_x_60626:
[----:B------:R-:W-:Y:S01]  /*0fb0*/  PRMT R10, R8, 0x9910, RZ ;  /* 0x00009910080a7816 */ /* 0x000fe200000000ff */
        /* <DEDUP_REMOVED lines=23> */
.L_x_60636:
        /* <DEDUP_REMOVED lines=19> */
.L_x_60635:
[----:B------:R-:W-:Y:S05]  /*1260*/  BSYNC B1 ;  /* 0x0000000000017941 */ /* 0x000fea0003800000 */
.L_x_60634:
[----:B------:R-:W-:Y:S05]  /*1270*/  BRA `(.L_x_60637) ;  /* 0x0000000000247947 */ /* 0x000fea0003800000 */
.L_x_60633:
        /* <DEDUP_REMOVED lines=9> */
.L_x_60637:
[----:B------:R-:W-:Y:S05]  /*1310*/  BSYNC B0 ;  /* 0x0000000000007941 */ /* 0x000fea0003800000 */
.L_x_60632:
        /* <DEDUP_REMOVED lines=28> */
.L_x_60642:
[----:B------:R-:W-:Y:S02]  /*14e0*/  LOP3.LUT R8, R15, 0xffff, RZ, 0xc0, !PT ;  /* 0x0000ffff0f087812 */ /* 0x000fe400078ec0ff */
[----:B------:R-:W-:Y:S02]  /*14f0*/  PRMT R16, R11, 0x9910, RZ ;  /* 0x000099100b107816 */ /* 0x000fe400000000ff */
[C---:B------:R-:W-:Y:S02]  /*1500*/  LOP3.LUT R5, R15.reuse, 0x1, RZ, 0xc0, !PT ;  /* 0x000000010f057812 */ /* 0x040fe400078ec0ff */
[----:B------:R-:W-:Y:S01]  /*1510*/  LEA.HI R11, R8, R15, RZ, 0x11 ;  /* 0x0000000f080b7211 */ /* 0x000fe200078f88ff */
[----:B------:R-:W-:Y:S01]  /*1520*/  VIADD R15, R15, 0x1 ;  /* 0x000000010f0f7836 */ /* 0x000fe20000000000 */
[----:B------:R-:W-:Y:S01]  /*1530*/  ISETP.NE.U32.AND P0, PT, R5, 0x1, PT ;  /* 0x000000010500780c */ /* 0x000fe20003f05070 */
[----:B------:R-:W-:Y:S01]  /*1540*/  IMAD.MOV.U32 R8, RZ, RZ, R16 ;  /* 0x000000ffff087224 */ /* 0x000fe200078e0010 */
[----:B------:R-:W-:-:S02]  /*1550*/  PRMT R17, R14, 0x9910, RZ ;  /* 0x000099100e117816 */ /* 0x000fc400000000ff */
[----:B------:R-:W-:Y:S02]  /*1560*/  LOP3.LUT R15, R15, 0xffff, RZ, 0xc0, !PT ;  /* 0x0000ffff0f0f7812 */ /* 0x000fe400078ec0ff */
[----:B------:R-:W-:Y:S01]  /*1570*/  SEL R5, R14, 0x1, !P0 ;  /* 0x000000010e057807 */ /* 0x000fe20004000000 */
[----:B------:R-:W-:Y:S01]  /*1580*/  IMAD.MOV.U32 R14, RZ, RZ, R17 ;  /* 0x000000ffff0e7224 */ /* 0x000fe200078e0011 */
[----:B------:R-:W-:Y:S02]  /*1590*/  ISETP.GE.U32.AND P0, PT, R15, 0x3, PT ;  /* 0x000000030f00780c */ /* 0x000fe40003f06070 */
[----:B------:R-:W-:Y:S01]  /*15a0*/  PRMT R5, R5, 0x9910, RZ ;  /* 0x0000991005057816 */ /* 0x000fe200000000ff */
[----:B------:R-:W-:Y:S01]  /*15b0*/  IMAD R14, R14, R14, RZ ;  /* 0x0000000e0e0e7224 */ /* 0x000fe200078e02ff */
[----:B------:R-:W-:-:S03]  /*15c0*/  PRMT R11, R11, 0x9910, RZ ;  /* 0x000099100b0b7816 */ /* 0x000fc600000000ff */
[----:B------:R-:W-:Y:S01]  /*15d0*/  IMAD R5, R8, R5, RZ ;  /* 0x0000000508057224 */ /* 0x000fe200078e02ff */
[----:B------:R-:W-:-:S04]  /*15e0*/  SHF.R.S32.HI R11, RZ, 0x1, R11 ;  /* 0x00000001ff0b7819 */ /* 0x000fc8000001140b */
[----:B------:R-:W-:Y:S02]  /*15f0*/  PRMT R15, R11, 0x7610, R15 ;  /* 0x000076100b0f7816 */ /* 0x000fe4000000000f */
[----:B------:R-:W-:Y:S01]  /*1600*/  PRMT R11, R5, 0x7610, R11 ;  /* 0x00007610050b7816 */ /* 0x000fe2000000000b */
[----:B------:R-:W-:Y:S06]  /*1610*/  @P0 BRA `(.L_x_60642) ;  /* 0xfffffffc00b00947 */ /* 0x000fec000383ffff */
.L_x_60641:
[----:B------:R-:W-:Y:S05]  /*1620*/  BSYNC B1 ;  /* 0x0000000000017941 */ /* 0x000fea0003800000 */
.L_x_60640:
[----:B------:R-:W-:Y:S05]  /*1630*/  BRA `(.L_x_60643) ;  /* 0x0000000000247947 */ /* 0x000fea0003800000 */
.L_x_60639:
        /* <DEDUP_REMOVED lines=9> */
.L_x_60643:
[----:B------:R-:W-:Y:S05]  /*16d0*/  BSYNC B0 ;  /* 0x0000000000007941 */ /* 0x000fea0003800000 */
.L_x_60638:
        /* <DEDUP_REMOVED lines=24> */
.L_x_60648:
        /* <DEDUP_REMOVED lines=19> */
.L_x_60647:
[----:B------:R-:W-:Y:S05]  /*1990*/  BSYNC B1 ;  /* 0x0000000000017941 */ /* 0x000fea0003800000 */
.L_x_60646:
[----:B------:R-:W-:Y:S05]  /*19a0*/  BRA `(.L_x_60649) ;  /* 0x0000000000247947 */ /* 0x000fea0003800000 */
.L_x_60645:
        /* <DEDUP_REMOVED lines=9> */
.L_x_60649:
[----:B------:R-:W-:Y:S05]  /*1a40*/  BSYNC B0 ;  /* 0x0000000000007941 */ /* 0x000fea0003800000 */
.L_x_60644:
        /* <DEDUP_REMOVED lines=28> */
.L_x_60654:
[----:B------:R-:W-:Y:S02]  /*1c10*/  LOP3.LUT R3, R15, 0x1, RZ, 0xc0, !PT ;  /* 0x000000010f037812 */ /* 0x000fe400078ec0ff */
[C---:B------:R-:W-:Y:S02]  /*1c20*/  PRMT R16, R14.reuse, 0x9910, RZ ;  /* 0x000099100e107816 */ /* 0x040fe400000000ff */
[----:B------:R-:W-:Y:S02]  /*1c30*/  ISETP.NE.U32.AND P0, PT, R3, 0x1, PT ;  /* 0x000000010300780c */ /* 0x000fe40003f05070 */
[C---:B------:R-:W-:Y:S02]  /*1c40*/  LOP3.LUT R6, R15.reuse, 0xffff, RZ, 0xc0, !PT ;  /* 0x0000ffff0f067812 */ /* 0x040fe400078ec0ff */
        /* <DEDUP_REMOVED lines=17> */
.L_x_60653:
[----:B------:R-:W-:Y:S05]  /*1d60*/  BSYNC B1 ;  /* 0x0000000000017941 */ /* 0x000fea0003800000 */
.L_x_60652:
[----:B------:R-:W-:Y:S05]  /*1d70*/  BRA `(.L_x_60655) ;  /* 0x0000000000287947 */ /* 0x000fea0003800000 */
.L_x_60651:
        /* <DEDUP_REMOVED lines=8> */
[----:B------:R-:W-:-:S04]  /*1e00*/  @!P0 PRMT R8, R7, 0x7610, R8 ;  /* 0x0000761007088816 */ /* 0x000fc80000000008 */
[----:B------:R-:W-:-:S07]  /*1e10*/  @P0 PRMT R8, RZ, 0x7610, R8 ;  /* 0x00007610ff080816 */ /* 0x000fce0000000008 */
.L_x_60655:
[----:B------:R-:W-:Y:S05]  /*1e20*/  BSYNC B0 ;  /* 0x0000000000007941 */ /* 0x000fea0003800000 */
.L_x_60650:
        /* <DEDUP_REMOVED lines=12> */
.L_x_60607:
[----:B------:R-:W0:Y:S01]  /*1ef0*/  S2R R6, SR_TID.X ;  /* 0x0000000000067919 */ /* 0x000e220000002100 */
[----:B------:R-:W-:Y:S02]  /*1f00*/  PRMT R8, RZ, 0x7610, R8 ;  /* 0x00007610ff087816 */ /* 0x000fe40000000008 */
[----:B0-----:R-:W-:Y:S01]  /*1f10*/  ISETP.GE.AND P0, PT, R6, R5, PT ;  /* 0x000000050600720c */ /* 0x001fe20003f06270 */
[----:B------:R-:W-:-:S12]  /*1f20*/  IMAD.MOV.U32 R27, RZ, RZ, R6 ;  /* 0x000000ffff1b7224 */ /* 0x000fd800078e0006 */
[----:B------:R-:W-:Y:S01]  /*1f30*/  @!P0 IMAD.IADD R7, R4, 0x1, R27 ;  /* 0x0000000104078824 */ /* 0x000fe200078e021b */
[----:B------:R-:W0:Y:S01]  /*1f40*/  @!P0 LDC.64 R16, c[0x0][0x228] ;  /* 0x00008a00ff108b82 */ /* 0x000e220000000a00 */
[----:B------:R-:W-:-:S05]  /*1f50*/  @!P0 VIADD R27, R27, 0x80 ;  /* 0x000000801b1b8836 */ /* 0x000fca0000000000 */
[C---:B------:R-:W-:Y:S02]  /*1f60*/  ISETP.GE.AND P4, PT, R27.reuse, R5, PT ;  /* 0x000000051b00720c */ /* 0x040fe40003f86270 */
[----:B------:R-:W1:Y:S11]  /*1f70*/  @!P0 LDC.64 R22, c[0x0][0x230] ;  /* 0x00008c00ff168b82 */ /* 0x000e760000000a00 */
[----:B------:R-:W-:Y:S01]  /*1f80*/  @!P4 IMAD.IADD R10, R4, 0x1, R27 ;  /* 0x00000001040ac824 */ /* 0x000fe200078e021b */
[----:B------:R-:W2:Y:S01]  /*1f90*/  @!P4 LDC.64 R14, c[0x0][0x228] ;  /* 0x00008a00ff0ecb82 */ /* 0x000ea20000000a00 */
[----:B------:R-:W-:Y:S01]  /*1fa0*/  @!P4 VIADD R27, R27, 0x80 ;  /* 0x000000801b1bc836 */ /* 0x000fe20000000000 */
[----:B------:R-:W-:Y:S01]  /*1fb0*/  PRMT R20, RZ, 0x7610, R20 ;  /* 0x00007610ff147816 */ /* 0x000fe20000000014 */
[----:B0-----:R-:W-:-:S03]  /*1fc0*/  @!P0 IMAD.WIDE.U32 R16, R7, 0x2, R16 ;  /* 0x0000000207108825 */ /* 0x001fc600078e0010 */
[----:B------:R-:W-:Y:S02]  /*1fd0*/  ISETP.GE.AND P5, PT, R27, R5, PT ;  /* 0x000000051b00720c */ /* 0x000fe40003fa6270 */
[----:B------:R-:W0:Y:S01]  /*1fe0*/  @!P4 LDC.64 R12, c[0x0][0x230] ;  /* 0x00008c00ff0ccb82 */ /* 0x000e220000000a00 */
[----:B------:R-:W-:Y:S01]  /*1ff0*/  PRMT R9, RZ, 0x7610, R9 ;  /* 0x00007610ff097816 */ /* 0x000fe20000000009 */
[----:B-1----:R-:W-:Y:S01]  /*2000*/  @!P0 IMAD.WIDE.U32 R22, R7, 0x2, R22 ;  /* 0x0000000207168825 */ /* 0x002fe200078e0016 */
[----:B------:R-:W-:-:S04]  /*2010*/  PRMT R7, RZ, 0x7610, R7 ;  /* 0x00007610ff077816 */ /* 0x000fc80000000007 */
[----:B------:R-:W5:Y:S04]  /*2020*/  @!P0 LDG.E.U16 R8, desc[UR4][R22.64] ;  /* 0x0000000416088981 */ /* 0x000f68000c1e1500 */
[----:B------:R-:W-:Y:S01]  /*2030*/  @!P5 IMAD.IADD R11, R4, 0x1, R27 ;  /* 0x00000001040bd824 */ /* 0x000fe200078e021b */
[----:B------:R-:W1:Y:S01]  /*2040*/  @!P5 LDC.64 R2, c[0x0][0x230] ;  /* 0x00008c00ff02db82 */ /* 0x000e620000000a00 */
[----:B------:R-:W-:Y:S01]  /*2050*/  @!P5 VIADD R27, R27, 0x80 ;  /* 0x000000801b1bd836 */ /* 0x000fe20000000000 */
[----:B------:R3:W5:Y:S04]  /*2060*/  @!P0 LDG.E.U16 R7, desc[UR4][R16.64] ;  /* 0x0000000410078981 */ /* 0x000768000c1e1500 */
[----:B------:R-:W-:-:S02]  /*2070*/  ISETP.GE.AND P3, PT, R27, R5, PT ;  /* 0x000000051b00720c */ /* 0x000fc40003f66270 */
[----:B------:R-:W4:Y:S11]  /*2080*/  @!P5 LDC.64 R24, c[0x0][0x228] ;  /* 0x00008a00ff18db82 */ /* 0x000f360000000a00 */
[----:B------:R-:W-:Y:S01]  /*2090*/  @!P3 IMAD.IADD R21, R4, 0x1, R27 ;  /* 0x000000010415b824 */ /* 0x000fe200078e021b */
[----:B------:R-:W4:Y:S01]  /*20a0*/  @!P3 LDC.64 R28, c[0x0][0x228] ;  /* 0x00008a00ff1cbb82 */ /* 0x000f220000000a00 */
[----:B------:R-:W-:-:S05]  /*20b0*/  @!P3 VIADD R27, R27, 0x80 ;  /* 0x000000801b1bb836 */ /* 0x000fca0000000000 */
[C---:B------:R-:W-:Y:S02]  /*20c0*/  ISETP.GE.AND P1, PT, R27.reuse, R5, PT ;  /* 0x000000051b00720c */ /* 0x040fe40003f26270 */
[----:B------:R-:W4:Y:S11]  /*20d0*/  @!P3 LDC.64 R18, c[0x0][0x230] ;  /* 0x00008c00ff12bb82 */ /* 0x000f360000000a00 */
[----:B------:R-:W-:Y:S01]  /*20e0*/  @!P1 IMAD.IADD R0, R4, 0x1, R27 ;  /* 0x0000000104009824 */ /* 0x000fe200078e021b */
[----:B---3--:R-:W3:Y:S01]  /*20f0*/  @!P1 LDC.64 R16, c[0x0][0x228] ;  /* 0x00008a00ff109b82 */ /* 0x008ee20000000a00 */
[----:B------:R-:W-:-:S05]  /*2100*/  @!P1 VIADD R27, R27, 0x80 ;  /* 0x000000801b1b9836 */ /* 0x000fca0000000000 */
[----:B------:R-:W-:Y:S01]  /*2110*/  ISETP.GE.AND P2, PT, R27, R5, PT ;  /* 0x000000051b00720c */ /* 0x000fe20003f46270 */
[----:B-1----:R-:W-:-:S04]  /*2120*/  @!P5 IMAD.WIDE.U32 R2, R11, 0x2, R2 ;  /* 0x000000020b02d825 */ /* 0x002fc800078e0002 */
[C---:B--2---:R-:W-:Y:S01]  /*2130*/  @!P4 IMAD.WIDE.U32 R14, R10.reuse, 0x2, R14 ;  /* 0x000000020a0ec825 */ /* 0x044fe200078e000e */
[----:B------:R1:W5:Y:S03]  /*2140*/  @!P5 LDG.E.U16 R20, desc[UR4][R2.64] ;  /* 0x000000040214d981 */ /* 0x000366000c1e1500 */
[----:B0-----:R-:W-:Y:S01]  /*2150*/  @!P4 IMAD.WIDE.U32 R12, R10, 0x2, R12 ;  /* 0x000000020a0cc825 */ /* 0x001fe200078e000c */
[----:B------:R-:W-:Y:S01]  /*2160*/  PRMT R10, RZ, 0x7610, R10 ;  /* 0x00007610ff0a7816 */ /* 0x000fe2000000000a */
[----:B------:R0:W5:Y:S02]  /*2170*/  @!P4 LDG.E.U16 R9, desc[UR4][R14.64] ;  /* 0x000000040e09c981 */ /* 0x000164000c1e1500 */
[----:B------:R-:W2:Y:S01]  /*2180*/  @!P2 LDC.64 R22, c[0x0][0x230] ;  /* 0x00008c00ff16ab82 */ /* 0x000ea20000000a00 */
[----:B-1----:R-:W-:Y:S02]  /*2190*/  @!P2 IMAD.IADD R3, R4, 0x1, R27 ;  /* 0x000000010403a824 */ /* 0x002fe400078e021b */
[----:B------:R1:W5:Y:S01]  /*21a0*/  @!P4 LDG.E.U16 R10, desc[UR4][R12.64] ;  /* 0x000000040c0ac981 */ /* 0x000362000c1e1500 */
[----:B------:R-:W-:-:S04]  /*21b0*/  @!P2 VIADD R27, R27, 0x80 ;  /* 0x000000801b1ba836 */ /* 0x000fc80000000000 */
[----:B0-----:R-:W0:Y:S01]  /*21c0*/  @!P1 LDC.64 R14, c[0x0][0x230] ;  /* 0x00008c00ff0e9b82 */ /* 0x001e220000000a00 */
[----:B------:R-:W-:Y:S01]  /*21d0*/  ISETP.GE.AND P4, PT, R27, R5, PT ;  /* 0x000000051b00720c */ /* 0x000fe20003f86270 */
[----:B----4-:R-:W-:-:S06]  /*21e0*/  @!P5 IMAD.WIDE.U32 R24, R11, 0x2, R24 ;  /* 0x000000020b18d825 */ /* 0x010fcc00078e0018 */
[----:B-1----:R-:W1:Y:S01]  /*21f0*/  @!P2 LDC.64 R12, c[0x0][0x228] ;  /* 0x00008a00ff0cab82 */ /* 0x002e620000000a00 */
[----:B------:R-:W-:Y:S01]  /*2200*/  PRMT R11, RZ, 0x7610, R11 ;  /* 0x00007610ff0b7816 */ /* 0x000fe2000000000b */
[----:B------:R-:W-:-:S04]  /*2210*/  @!P3 IMAD.WIDE.U32 R28, R21, 0x2, R28 ;  /* 0x00000002151cb825 */ /* 0x000fc800078e001c */
[----:B------:R-:W-:Y:S01]  /*2220*/  @!P3 IMAD.WIDE.U32 R18, R21, 0x2, R18 ;  /* 0x000000021512b825 */ /* 0x000fe200078e0012 */
[----:B------:R-:W-:Y:S01]  /*2230*/  PRMT R21, RZ, 0x7610, R21 ;  /* 0x00007610ff157816 */ /* 0x000fe20000000015 */
[----:B------:R4:W5:Y:S05]  /*2240*/  @!P5 LDG.E.U16 R11, desc[UR4][R24.64] ;  /* 0x00000004180bd981 */ /* 0x00096a000c1e1500 */
[----:B------:R3:W5:Y:S01]  /*2250*/  @!P3 LDG.E.U16 R21, desc[UR4][R28.64] ;  /* 0x000000041c15b981 */ /* 0x000762000c1e1500 */
[----:B----4-:R-:W-:Y:S01]  /*2260*/  PRMT R24, RZ, 0x7610, R24 ;  /* 0x00007610ff187816 */ /* 0x010fe20000000018 */
[----:B---3--:R-:W-:-:S05]  /*2270*/  @!P4 IMAD.IADD R29, R4, 0x1, R27 ;  /* 0x00000001041dc824 */ /* 0x008fca00078e021b */
[----:B------:R3:W5:Y:S01]  /*2280*/  @!P3 LDG.E.U16 R24, desc[UR4][R18.64] ;  /* 0x000000041218b981 */ /* 0x000762000c1e1500 */
[----:B------:R-:W-:-:S05]  /*2290*/  @!P4 VIADD R27, R27, 0x80 ;  /* 0x000000801b1bc836 */ /* 0x000fca0000000000 */
[----:B------:R-:W-:Y:S01]  /*22a0*/  ISETP.GE.AND P3, PT, R27, R5, PT ;  /* 0x000000051b00720c */ /* 0x000fe20003f66270 */
[C---:B-1----:R-:W-:Y:S01]  /*22b0*/  @!P2 IMAD.WIDE.U32 R12, R3.reuse, 0x2, R12 ;  /* 0x00000002030ca825 */ /* 0x042fe200078e000c */
[----:B------:R-:W-:Y:S01]  /*22c0*/  PRMT R25, RZ, 0x7610, R25 ;  /* 0x00007610ff197816 */ /* 0x000fe20000000019 */
[----:B---3--:R-:W1:Y:S02]  /*22d0*/  @!P4 LDC.64 R18, c[0x0][0x228] ;  /* 0x00008a00ff12cb82 */ /* 0x008e640000000a00 */
[----:B--2---:R-:W-:Y:S01]  /*22e0*/  @!P2 IMAD.WIDE.U32 R22, R3, 0x2, R22 ;  /* 0x000000020316a825 */ /* 0x004fe200078e0016 */
[----:B------:R-:W-:-:S03]  /*22f0*/  PRMT R3, RZ, 0x7610, R3 ;  /* 0x00007610ff037816 */ /* 0x000fc60000000003 */
[----:B------:R-:W-:-:S03]  /*2300*/  @!P1 IMAD.WIDE.U32 R16, R0, 0x2, R16 ;  /* 0x0000000200109825 */ /* 0x000fc600078e0010 */
[----:B------:R2:W5:Y:S01]  /*2310*/  @!P2 LDG.E.U16 R3, desc[UR4][R12.64] ;  /* 0x000000040c03a981 */ /* 0x000562000c1e1500 */
[----:B0-----:R-:W-:Y:S01]  /*2320*/  @!P1 IMAD.WIDE.U32 R14, R0, 0x2, R14 ;  /* 0x00000002000e9825 */ /* 0x001fe200078e000e */
[----:B------:R-:W-:Y:S02]  /*2330*/  PRMT R0, RZ, 0x7610, R0 ;  /* 0x00007610ff007816 */ /* 0x000fe40000000000 */
[----:B------:R0:W5:Y:S04]  /*2340*/  @!P1 LDG.E.U16 R25, desc[UR4][R16.64] ;  /* 0x0000000410199981 */ /* 0x000168000c1e1500 */
[----:B------:R3:W5:Y:S01]  /*2350*/  @!P1 LDG.E.U16 R0, desc[UR4][R14.64] ;  /* 0x000000040e009981 */ /* 0x000762000c1e1500 */
[----:B--2---:R-:W2:Y:S08]  /*2360*/  @!P3 LDC.64 R12, c[0x0][0x228] ;  /* 0x00008a00ff0cbb82 */ /* 0x004eb00000000a00 */
[----:B0-----:R-:W0:Y:S08]  /*2370*/  @!P4 LDC.64 R16, c[0x0][0x230] ;  /* 0x00008c00ff10cb82 */ /* 0x001e300000000a00 */
[----:B---3--:R-:W3:Y:S01]  /*2380*/  @!P3 LDC.64 R14, c[0x0][0x230] ;  /* 0x00008c00ff0ebb82 */ /* 0x008ee20000000a00 */
[----:B------:R-:W-:Y:S01]  /*2390*/  PRMT R2, RZ, 0x7610, R2 ;  /* 0x00007610ff027816 */ /* 0x000fe20000000002 */
[----:B------:R-:W-:-:S02]  /*23a0*/  @!P3 IMAD.IADD R27, R4, 0x1, R27 ;  /* 0x00000001041bb824 */ /* 0x000fc400078e021b */
[C---:B-1----:R-:W-:Y:S01]  /*23b0*/  @!P4 IMAD.WIDE.U32 R18, R29.reuse, 0x2, R18 ;  /* 0x000000021d12c825 */ /* 0x042fe200078e0012 */
[----:B------:R-:W-:Y:S02]  /*23c0*/  PRMT R26, RZ, 0x7610, R26 ;  /* 0x00007610ff1a7816 */ /* 0x000fe4000000001a */
[----:B------:R1:W5:Y:S04]  /*23d0*/  @!P2 LDG.E.U16 R2, desc[UR4][R22.64] ;  /* 0x000000041602a981 */ /* 0x000368000c1e1500 */
[----:B------:R4:W5:Y:S01]  /*23e0*/  @!P4 LDG.E.U16 R26, desc[UR4][R18.64] ;  /* 0x00000004121ac981 */ /* 0x000962000c1e1500 */
[----:B0-----:R-:W-:Y:S01]  /*23f0*/  @!P4 IMAD.WIDE.U32 R16, R29, 0x2, R16 ;  /* 0x000000021d10c825 */ /* 0x001fe200078e0010 */
[----:B-1----:R-:W-:-:S03]  /*2400*/  PRMT R22, RZ, 0x7610, R22 ;  /* 0x00007610ff167816 */ /* 0x002fc60000000016 */
[C-C-:B--2---:R-:W-:Y:S01]  /*2410*/  @!P3 IMAD.WIDE.U32 R28, R27.reuse, 0x2, R12.reuse ;  /* 0x000000021b1cb825 */ /* 0x144fe200078e000c */
[----:B------:R-:W-:Y:S02]  /*2420*/  PRMT R12, RZ, 0x7610, R12 ;  /* 0x00007610ff0c7816 */ /* 0x000fe4000000000c */
[----:B------:R-:W-:Y:S01]  /*2430*/  PRMT R13, RZ, 0x7610, R13 ;  /* 0x00007610ff0d7816 */ /* 0x000fe2000000000d */
[----:B---3--:R-:W-:-:S03]  /*2440*/  @!P3 IMAD.WIDE.U32 R14, R27, 0x2, R14 ;  /* 0x000000021b0eb825 */ /* 0x008fc600078e000e */
[----:B------:R4:W5:Y:S04]  /*2450*/  @!P4 LDG.E.U16 R12, desc[UR4][R16.64] ;  /* 0x00000004100cc981 */ /* 0x000968000c1e1500 */
[----:B------:R4:W5:Y:S04]  /*2460*/  @!P3 LDG.E.U16 R13, desc[UR4][R28.64] ;  /* 0x000000041c0db981 */ /* 0x000968000c1e1500 */
[----:B------:R4:W5:Y:S01]  /*2470*/  @!P3 LDG.E.U16 R22, desc[UR4][R14.64] ;  /* 0x000000040e16b981 */ /* 0x000962000c1e1500 */
[----:B------:R-:W-:Y:S04]  /*2480*/  BSSY B0, `(.L_x_60656) ;  /* 0x0000039000007945 */ /* 0x000fe80003800000 */
[----:B------:R-:W-:Y:S05]  /*2490*/  @P0 BRA `(.L_x_60657) ;  /* 0x0000000000dc0947 */ /* 0x000fea0003800000 */
[----:B----45:R-:W-:-:S04]  /*24a0*/  PRMT R14, R8, 0x9910, RZ ;  /* 0x00009910080e7816 */ /* 0x030fc800000000ff */
        /* <DEDUP_REMOVED lines=14> */
[----:B------:R-:W-:-:S02]  /*2590*/  LOP3.LUT R7, R8, 0xffff, RZ, 0xc0, !PT ;  /* 0x0000ffff08077812 */ /* 0x000fc400078ec0ff */
[----:B------:R-:W-:Y:S01]  /*25a0*/  PRMT R14, R14, 0x9910, RZ ;  /* 0x000099100e0e7816 */ /* 0x000fe200000000ff */
[----:B------:R-:W-:Y:S01]  /*25b0*/  IMAD R15, R15, R15, RZ ;  /* 0x0000000f0f0f7224 */ /* 0x000fe200078e02ff */
[----:B------:R-:W-:-:S07]  /*25c0*/  LEA.HI R8, R7, R8, RZ, 0x11 ;  /* 0x0000000807087211 */ /* 0x000fce00078f88ff */
[----:B------:R-:W-:Y:S05]  /*25d0*/  @!P1 BRA `(.L_x_60660) ;  /* 0x00000000005c9947 */ /* 0x000fea0003800000 */
[----:B------:R-:W-:-:S04]  /*25e0*/  PRMT R7, R8, 0x9910, RZ ;  /* 0x0000991008077816 */ /* 0x000fc800000000ff */
[----:B------:R-:W-:-:S04]  /*25f0*/  SHF.R.S32.HI R7, RZ, 0x1, R7 ;  /* 0x00000001ff077819 */ /* 0x000fc80000011407 */
[----:B------:R-:W-:-:S07]  /*2600*/  PRMT R16, R7, 0x7610, R16 ;  /* 0x0000761007107816 */ /* 0x000fce0000000010 */
.L_x_60661:
        /* <DEDUP_REMOVED lines=14> */
[----:B------:R-:W-:Y:S02]  /*26f0*/  ISETP.GE.U32.AND P1, PT, R16, 0x3, PT ;  /* 0x000000031000780c */ /* 0x000fe40003f26070 */
[----:B------:R-:W-:Y:S01]  /*2700*/  SHF.R.S32.HI R14, RZ, 0x1, R14 ;  /* 0x00000001ff0e7819 */ /* 0x000fe2000001140e */
[----:B------:R-:W-:-:S03]  /*2710*/  IMAD R15, R15, R15, RZ ;  /* 0x0000000f0f0f7224 */ /* 0x000fc600078e02ff */
[----:B------:R-:W-:Y:S02]  /*2720*/  PRMT R16, R14, 0x7610, R16 ;  /* 0x000076100e107816 */ /* 0x000fe40000000010 */
[----:B------:R-:W-:-:S05]  /*2730*/  PRMT R14, R7, 0x7610, R14 ;  /* 0x00007610070e7816 */ /* 0x000fca000000000e */
[----:B------:R-:W-:Y:S05]  /*2740*/  @P1 BRA `(.L_x_60661) ;  /* 0xfffffffc00b01947 */ /* 0x000fea000383ffff */
.L_x_60660:
[----:B------:R-:W-:Y:S05]  /*2750*/  BSYNC B1 ;  /* 0x0000000000017941 */ /* 0x000fea0003800000 */
.L_x_60659:
[----:B------:R-:W-:Y:S05]  /*2760*/  BRA `(.L_x_60657) ;  /* 0x0000000000287947 */ /* 0x000fea0003800000 */
.L_x_60658:
        /* <DEDUP_REMOVED lines=10> */
.L_x_60657:
[----:B------:R-:W-:Y:S05]  /*2810*/  BSYNC B0 ;  /* 0x0000000000007941 */ /* 0x000fea0003800000 */
.L_x_60656:
[----:B-----5:R-:W-:Y:S01]  /*2820*/  VIADD R8, R6, 0x80 ;  /* 0x0000008006087836 */ /* 0x020fe20000000000 */
[----:B------:R-:W-:Y:S04]  /*2830*/  BSSY B0, `(.L_x_60662) ;  /* 0x000003a000007945 */ /* 0x000fe80003800000 */
[----:B------:R-:W-:-:S13]  /*2840*/  ISETP.GE.AND P1, PT, R8, R5, PT ;  /* 0x000000050800720c */ /* 0x000fda0003f26270 */
[----:B------:R-:W-:Y:S05]  /*2850*/  @P1 BRA `(.L_x_60663) ;  /* 0x0000000000dc1947 */ /* 0x000fea0003800000 */
[----:B------:R-:W-:-:S04]  /*2860*/  PRMT R7, R10, 0x9910, RZ ;  /* 0x000099100a077816 */ /* 0x000fc800000000ff */
[----:B------:R-:W-:-:S13]  /*2870*/  ISETP.GE.AND P1, PT, R7, RZ, PT ;  /* 0x000000ff0700720c */ /* 0x000fda0003f26270 */
[----:B------:R-:W-:Y:S05]  /*2880*/  @!P1 BRA `(.L_x_60664) ;  /* 0x0000000000a89947 */ /* 0x000fea0003800000 */
[----:B------:R-:W-:Y:S01]  /*2890*/  ISETP.NE.AND P1, PT, R7, RZ, PT ;  /* 0x000000ff0700720c */ /* 0x000fe20003f25270 */
[----:B------:R-:W-:Y:S01]  /*28a0*/  BSSY B1, `(.L_x_60665) ;  /* 0x0000027000017945 */ /* 0x000fe20003800000 */
[----:B------:R-:W-:-:S11]  /*28b0*/  IMAD.MOV.U32 R7, RZ, RZ, 0x1 ;  /* 0x00000001ff077424 */ /* 0x000fd600078e00ff */
[----:B------:R-:W-:Y:S05]  /*28c0*/  @!P1 BRA `(.L_x_60666) ;  /* 0x0000000000909947 */ /* 0x000fea0003800000 */
[C---:B----4-:R-:W-:Y:S01]  /*28d0*/  LOP3.LUT R15, R10.reuse, 0x1, RZ, 0xc0, !PT ;  /* 0x000000010a0f7812 */ /* 0x050fe200078ec0ff */
[C---:B------:R-:W-:Y:S01]  /*28e0*/  VIADD R7, R10.reuse, 0x1 ;  /* 0x000000010a077836 */ /* 0x040fe20000000000 */
        /* <DEDUP_REMOVED lines=14> */
.L_x_60667:
[C---:B------:R-:W-:Y:S01]  /*29d0*/  LOP3.LUT R9, R17.reuse, 0x1, RZ, 0xc0, !PT ;  /* 0x0000000111097812 */ /* 0x040fe200078ec0ff */
[C---:B------:R-:W-:Y:S01]  /*29e0*/  VIADD R16, R17.reuse, 0x1 ;  /* 0x0000000111107836 */ /* 0x040fe20000000000 */
[----:B------:R-:W-:Y:S02]  /*29f0*/  LOP3.LUT R10, R17, 0xffff, RZ, 0xc0, !PT ;  /* 0x0000ffff110a7812 */ /* 0x000fe400078ec0ff */
[----:B------:R-:W-:Y:S02]  /*2a00*/  ISETP.NE.U32.AND P1, PT, R9, 0x1, PT ;  /* 0x000000010900780c */ /* 0x000fe40003f25070 */
[----:B------:R-:W-:Y:S02]  /*2a10*/  LOP3.LUT R16, R16, 0xffff, RZ, 0xc0, !PT ;  /* 0x0000ffff10107812 */ /* 0x000fe400078ec0ff */
[----:B------:R-:W-:Y:S02]  /*2a20*/  SEL R9, R15, 0x1, !P1 ;  /* 0x000000010f097807 */ /* 0x000fe40004800000 */
[----:B------:R-:W-:-:S02]  /*2a30*/  LEA.HI R10, R10, R17, RZ, 0x11 ;  /* 0x000000110a0a7211 */ /* 0x000fc400078f88ff */
[----:B------:R-:W-:Y:S02]  /*2a40*/  PRMT R9, R9, 0x9910, RZ ;  /* 0x0000991009097816 */ /* 0x000fe400000000ff */
[----:B------:R-:W-:Y:S02]  /*2a50*/  ISETP.GE.U32.AND P1, PT, R16, 0x3, PT ;  /* 0x000000031000780c */ /* 0x000fe40003f26070 */
[----:B------:R-:W-:Y:S01]  /*2a60*/  PRMT R17, R10, 0x9910, RZ ;  /* 0x000099100a117816 */ /* 0x000fe200000000ff */
[----:B------:R-:W-:Y:S01]  /*2a70*/  IMAD.MOV.U32 R10, RZ, RZ, R9 ;  /* 0x000000ffff0a7224 */ /* 0x000fe200078e0009 */
[----:B------:R-:W-:Y:S02]  /*2a80*/  PRMT R18, R15, 0x9910, RZ ;  /* 0x000099100f127816 */ /* 0x000fe400000000ff */
[----:B------:R-:W-:Y:S01]  /*2a90*/  PRMT R7, R7, 0x9910, RZ ;  /* 0x0000991007077816 */ /* 0x000fe200000000ff */
[----:B------:R-:W-:Y:S02]  /*2aa0*/  IMAD.MOV.U32 R9, RZ, RZ, R17 ;  /* 0x000000ffff097224 */ /* 0x000fe400078e0011 */
[----:B------:R-:W-:-:S02]  /*2ab0*/  IMAD.MOV.U32 R15, RZ, RZ, R18 ;  /* 0x000000ffff0f7224 */ /* 0x000fc400078e0012 */
[----:B------:R-:W-:Y:S01]  /*2ac0*/  IMAD R7, R7, R10, RZ ;  /* 0x0000000a07077224 */ /* 0x000fe200078e02ff */
[----:B------:R-:W-:Y:S01]  /*2ad0*/  SHF.R.S32.HI R9, RZ, 0x1, R9 ;  /* 0x00000001ff097819 */ /* 0x000fe20000011409 */
[----:B------:R-:W-:-:S03]  /*2ae0*/  IMAD R15, R15, R15, RZ ;  /* 0x0000000f0f0f7224 */ /* 0x000fc600078e02ff */
[----:B------:R-:W-:Y:S01]  /*2af0*/  PRMT R17, R9, 0x7610, R17 ;  /* 0x0000761009117816 */ /* 0x000fe20000000011 */
[----:B------:R-:W-:Y:S06]  /*2b00*/  @P1 BRA `(.L_x_60667) ;  /* 0xfffffffc00b01947 */ /* 0x000fec000383ffff */
.L_x_60666:
[----:B------:R-:W-:Y:S05]  /*2b10*/  BSYNC B1 ;  /* 0x0000000000017941 */ /* 0x000fea0003800000 */
.L_x_60665:
[----:B------:R-:W-:Y:S05]  /*2b20*/  BRA `(.L_x_60663) ;  /* 0x0000000000287947 */ /* 0x000fea0003800000 */
.L_x_60664:
        /* <DEDUP_REMOVED lines=10> */
.L_x_60663:
[----:B------:R-:W-:Y:S05]  /*2bd0*/  BSYNC B0 ;  /* 0x0000000000007941 */ /* 0x000fea0003800000 */
.L_x_60662:
[----:B------:R-:W-:Y:S01]  /*2be0*/  VIADD R10, R6, 0x100 ;  /* 0x00000100060a7836 */ /* 0x000fe20000000000 */
        /* <DEDUP_REMOVED lines=12> */
[----:B----4-:R-:W-:Y:S02]  /*2cb0*/  PRMT R15, R11, 0x9910, RZ ;  /* 0x000099100b0f7816 */ /* 0x010fe400000000ff */
[----:B------:R-:W-:Y:S02]  /*2cc0*/  ISETP.NE.U32.AND P1, PT, R10, 0x1, PT ;  /* 0x000000010a00780c */ /* 0x000fe40003f25070 */
[----:B------:R-:W-:Y:S02]  /*2cd0*/  LOP3.LUT R10, R9, 0xffff, RZ, 0xc0, !PT ;  /* 0x0000ffff090a7812 */ /* 0x000fe400078ec0ff */
[----:B------:R-:W-:Y:S02]  /*2ce0*/  SEL R9, R11, 0x1, !P1 ;  /* 0x000000010b097807 */ /* 0x000fe40004800000 */
[----:B------:R-:W-:Y:S01]  /*2cf0*/  ISETP.GE.U32.AND P1, PT, R10, 0x3, PT ;  /* 0x000000030a00780c */ /* 0x000fe20003f26070 */
[----:B------:R-:W-:Y:S01]  /*2d00*/  IMAD.MOV.U32 R10, RZ, RZ, R15 ;  /* 0x000000ffff0a7224 */ /* 0x000fe200078e000f */
[----:B------:R-:W-:-:S02]  /*2d10*/  LOP3.LUT R11, R20, 0xffff, RZ, 0xc0, !PT ;  /* 0x0000ffff140b7812 */ /* 0x000fc400078ec0ff */
        /* <DEDUP_REMOVED lines=8> */
.L_x_60673:
        /* <DEDUP_REMOVED lines=19> */
.L_x_60672:
[----:B------:R-:W-:Y:S05]  /*2ed0*/  BSYNC B1 ;  /* 0x0000000000017941 */ /* 0x000fea0003800000 */
.L_x_60671:
[----:B------:R-:W-:Y:S05]  /*2ee0*/  BRA `(.L_x_60669) ;  /* 0x0000000000287947 */ /* 0x000fea0003800000 */
.L_x_60670:
        /* <DEDUP_REMOVED lines=10> */
.L_x_60669:
[----:B------:R-:W-:Y:S05]  /*2f90*/  BSYNC B0 ;  /* 0x0000000000007941 */ /* 0x000fea0003800000 */
.L_x_60668:
        /* <DEDUP_REMOVED lines=27> */
.L_x_60679:
        /* <DEDUP_REMOVED lines=19> */
.L_x_60678:
[----:B------:R-:W-:Y:S05]  /*3280*/  BSYNC B1 ;  /* 0x0000000000017941 */ /* 0x000fea0003800000 */
.L_x_60677:
[----:B------:R-:W-:Y:S05]  /*3290*/  BRA `(.L_x_60675) ;  /* 0x0000000000287947 */ /* 0x000fea0003800000 */
.L_x_60676:
        /* <DEDUP_REMOVED lines=10> */
.L_x_60675:
[----:B------:R-:W-:Y:S05]  /*3340*/  BSYNC B0 ;  /* 0x0000000000007941 */ /* 0x000fea0003800000 */
.L_x_60674:
[----:B----4-:R-:W-:Y:S01]  /*3350*/  VIADD R16, R6, 0x200 ;  /* 0x0000020006107836 */ /* 0x010fe20000000000 */
        /* <DEDUP_REMOVED lines=26> */
.L_x_60685:
[C---:B------:R-:W-:Y:S01]  /*3500*/  LOP3.LUT R0, R18.reuse, 0x1, RZ, 0xc0, !PT ;  /* 0x0000000112007812 */ /* 0x040fe200078ec0ff */
[C---:B------:R-:W-:Y:S01]  /*3510*/  VIADD R17, R18.reuse, 0x1 ;  /* 0x0000000112117836 */ /* 0x040fe20000000000 */
[----:B------:R-:W-:Y:S02]  /*3520*/  LOP3.LUT R15, R18, 0xffff, RZ, 0xc0, !PT ;  /* 0x0000ffff120f7812 */ /* 0x000fe400078ec0ff */
[----:B------:R-:W-:Y:S02]  /*3530*/  ISETP.NE.U32.AND P1, PT, R0, 0x1, PT ;  /* 0x000000010000780c */ /* 0x000fe40003f25070 */
[----:B------:R-:W-:Y:S02]  /*3540*/  LOP3.LUT R17, R17, 0xffff, RZ, 0xc0, !PT ;  /* 0x0000ffff11117812 */ /* 0x000fe400078ec0ff */
[----:B------:R-:W-:Y:S02]  /*3550*/  SEL R0, R16, 0x1, !P1 ;  /* 0x0000000110007807 */ /* 0x000fe40004800000 */
[----:B------:R-:W-:-:S02]  /*3560*/  ISETP.GE.U32.AND P1, PT, R17, 0x3, PT ;  /* 0x000000031100780c */ /* 0x000fc40003f26070 */
[----:B------:R-:W-:Y:S02]  /*3570*/  LEA.HI R15, R15, R18, RZ, 0x11 ;  /* 0x000000120f0f7211 */ /* 0x000fe400078f88ff */
[----:B------:R-:W-:Y:S02]  /*3580*/  PRMT R19, R16, 0x9910, RZ ;  /* 0x0000991010137816 */ /* 0x000fe400000000ff */
[----:B------:R-:W-:Y:S02]  /*3590*/  PRMT R15, R15, 0x9910, RZ ;  /* 0x000099100f0f7816 */ /* 0x000fe400000000ff */
[----:B------:R-:W-:Y:S01]  /*35a0*/  PRMT R11, R11, 0x9910, RZ ;  /* 0x000099100b0b7816 */ /* 0x000fe200000000ff */
[----:B------:R-:W-:Y:S01]  /*35b0*/  IMAD.MOV.U32 R16, RZ, RZ, R19 ;  /* 0x000000ffff107224 */ /* 0x000fe200078e0013 */
[----:B------:R-:W-:Y:S02]  /*35c0*/  PRMT R0, R0, 0x9910, RZ ;  /* 0x0000991000007816 */ /* 0x000fe400000000ff */
[----:B------:R-:W-:Y:S01]  /*35d0*/  SHF.R.S32.HI R15, RZ, 0x1, R15 ;  /* 0x00000001ff0f7819 */ /* 0x000fe2000001140f */
[----:B------:R-:W-:-:S02]  /*35e0*/  IMAD R16, R16, R16, RZ ;  /* 0x0000001010107224 */ /* 0x000fc400078e02ff */
[----:B------:R-:W-:Y:S01]  /*35f0*/  IMAD R11, R11, R0, RZ ;  /* 0x000000000b0b7224 */ /* 0x000fe200078e02ff */
[----:B------:R-:W-:Y:S01]  /*3600*/  PRMT R18, R15, 0x7610, R18 ;  /* 0x000076100f127816 */ /* 0x000fe20000000012 */
[----:B------:R-:W-:Y:S06]  /*3610*/  @P1 BRA `(.L_x_60685) ;  /* 0xfffffffc00b81947 */ /* 0x000fec000383ffff */
.L_x_60684:
[----:B------:R-:W-:Y:S05]  /*3620*/  BSYNC B1 ;  /* 0x0000000000017941 */ /* 0x000fea0003800000 */
.L_x_60683:
[----:B------:R-:W-:Y:S05]  /*3630*/  BRA `(.L_x_60681) ;  /* 0x0000000000287947 */ /* 0x000fea0003800000 */
.L_x_60682:
        /* <DEDUP_REMOVED lines=10> */
.L_x_60681:
[----:B------:R-:W-:Y:S05]  /*36e0*/  BSYNC B0 ;  /* 0x0000000000007941 */ /* 0x000fea0003800000 */
.L_x_60680:
        /* <DEDUP_REMOVED lines=24> */
[----:B------:R-:W-:-:S04]  /*3870*/  PRMT R2, R2, 0x9910, RZ ;  /* 0x0000991002027816 */ /* 0x000fc800000000ff */
[----:B------:R-:W-:-:S04]  /*3880*/  SHF.R.S32.HI R2, RZ, 0x1, R2 ;  /* 0x00000001ff027819 */ /* 0x000fc80000011402 */
[----:B------:R-:W-:-:S07]  /*3890*/  PRMT R15, R2, 0x7610, R15 ;  /* 0x00007610020f7816 */ /* 0x000fce000000000f */
.L_x_60691:
[C---:B------:R-:W-:Y:S01]  /*38a0*/  LOP3.LUT R2, R15.reuse, 0x1, RZ, 0xc0, !PT ;  /* 0x000000010f027812 */ /* 0x040fe200078ec0ff */
[C---:B------:R-:W-:Y:S01]  /*38b0*/  VIADD R16, R15.reuse, 0x1 ;  /* 0x000000010f107836 */ /* 0x040fe20000000000 */
[----:B------:R-:W-:Y:S02]  /*38c0*/  PRMT R17, R0, 0x9910, RZ ;  /* 0x0000991000117816 */ /* 0x000fe400000000ff */
[----:B------:R-:W-:Y:S02]  /*38d0*/  ISETP.NE.U32.AND P1, PT, R2, 0x1, PT ;  /* 0x000000010200780c */ /* 0x000fe40003f25070 */
[----:B------:R-:W-:Y:S02]  /*38e0*/  LOP3.LUT R2, R15, 0xffff, RZ, 0xc0, !PT ;  /* 0x0000ffff0f027812 */ /* 0x000fe400078ec0ff */
[C---:B------:R-:W-:Y:S02]  /*38f0*/  PRMT R18, R3.reuse, 0x9910, RZ ;  /* 0x0000991003127816 */ /* 0x040fe400000000ff */
[----:B------:R-:W-:-:S02]  /*3900*/  SEL R0, R3, 0x1, !P1 ;  /* 0x0000000103007807 */ /* 0x000fc40004800000 */
[----:B------:R-:W-:Y:S01]  /*3910*/  LEA.HI R3, R2, R15, RZ, 0x11 ;  /* 0x0000000f02037211 */ /* 0x000fe200078f88ff */
[----:B------:R-:W-:Y:S01]  /*3920*/  IMAD.MOV.U32 R2, RZ, RZ, R17 ;  /* 0x000000ffff027224 */ /* 0x000fe200078e0011 */
[----:B------:R-:W-:Y:S01]  /*3930*/  LOP3.LUT R16, R16, 0xffff, RZ, 0xc0, !PT ;  /* 0x0000ffff10107812 */ /* 0x000fe200078ec0ff */
[----:B------:R-:W-:Y:S01]  /*3940*/  IMAD.MOV.U32 R15, RZ, RZ, R18 ;  /* 0x000000ffff0f7224 */ /* 0x000fe200078e0012 */
[----:B------:R-:W-:Y:S02]  /*3950*/  PRMT R0, R0, 0x9910, RZ ;  /* 0x0000991000007816 */ /* 0x000fe400000000ff */
[----:B------:R-:W-:Y:S01]  /*3960*/  PRMT R17, R3, 0x9910, RZ ;  /* 0x0000991003117816 */ /* 0x000fe200000000ff */
[----:B------:R-:W-:Y:S01]  /*3970*/  IMAD R15, R15, R15, RZ ;  /* 0x0000000f0f0f7224 */ /* 0x000fe200078e02ff */
[----:B------:R-:W-:Y:S01]  /*3980*/  ISETP.GE.U32.AND P1, PT, R16, 0x3, PT ;  /* 0x000000031000780c */ /* 0x000fe20003f26070 */
[----:B------:R-:W-:Y:S02]  /*3990*/  IMAD.MOV.U32 R3, RZ, RZ, R0 ;  /* 0x000000ffff037224 */ /* 0x000fe400078e0000 */
[----:B------:R-:W-:-:S02]  /*39a0*/  IMAD.MOV.U32 R0, RZ, RZ, R17 ;  /* 0x000000ffff007224 */ /* 0x000fc400078e0011 */
[----:B------:R-:W-:Y:S01]  /*39b0*/  IMAD R2, R2, R3, RZ ;  /* 0x0000000302027224 */ /* 0x000fe200078e02ff */
[----:B------:R-:W-:Y:S02]  /*39c0*/  PRMT R3, R15, 0x7610, R3 ;  /* 0x000076100f037816 */ /* 0x000fe40000000003 */
[----:B------:R-:W-:-:S04]  /*39d0*/  SHF.R.S32.HI R0, RZ, 0x1, R0 ;  /* 0x00000001ff007819 */ /* 0x000fc80000011400 */
[----:B------:R-:W-:Y:S02]  /*39e0*/  PRMT R15, R0, 0x7610, R15 ;  /* 0x00007610000f7816 */ /* 0x000fe4000000000f */
[----:B------:R-:W-:Y:S01]  /*39f0*/  PRMT R0, R2, 0x7610, R0 ;  /* 0x0000761002007816 */ /* 0x000fe20000000000 */
[----:B------:R-:W-:Y:S06]  /*3a00*/  @P1 BRA `(.L_x_60691) ;  /* 0xfffffffc00a41947 */ /* 0x000fec000383ffff */
.L_x_60690:
[----:B------:R-:W-:Y:S05]  /*3a10*/  BSYNC B1 ;  /* 0x0000000000017941 */ /* 0x000fea0003800000 */
.L_x_60689:
[----:B------:R-:W-:Y:S05]  /*3a20*/  BRA `(.L_x_60687) ;  /* 0x0000000000287947 */ /* 0x000fea0003800000 */
.L_x_60688:
        /* <DEDUP_REMOVED lines=10> */
.L_x_60687:
[----:B------:R-:W-:Y:S05]  /*3ad0*/  BSYNC B0 ;  /* 0x0000000000007941 */ /* 0x000fea0003800000 */
.L_x_60686:
        /* <DEDUP_REMOVED lines=27> */
.L_x_60697:
        /* <DEDUP_REMOVED lines=18> */
.L_x_60696:
[----:B------:R-:W-:Y:S05]  /*3db0*/  BSYNC B1 ;  /* 0x0000000000017941 */ /* 0x000fea0003800000 */
.L_x_60695:
[----:B------:R-:W-:Y:S05]  /*3dc0*/  BRA `(.L_x_60693) ;  /* 0x0000000000287947 */ /* 0x000fea0003800000 */
.L_x_60694:
        /* <DEDUP_REMOVED lines=10> */
.L_x_60693:
[----:B------:R-:W-:Y:S05]  /*3e70*/  BSYNC B0 ;  /* 0x0000000000007941 */ /* 0x000fea0003800000 */
.L_x_60692:
        /* <DEDUP_REMOVED lines=13> */
[C---:B------:R-:W-:Y:S02]  /*3f50*/  PRMT R15, R13.reuse, 0x9910, RZ ;  /* 0x000099100d0f7816 */ /* 0x040fe400000000ff */
        /* <DEDUP_REMOVED lines=13> */
.L_x_60703:
        /* <DEDUP_REMOVED lines=23> */
.L_x_60702:
[----:B------:R-:W-:Y:S05]  /*41a0*/  BSYNC B1 ;  /* 0x0000000000017941 */ /* 0x000fea0003800000 */
.L_x_60701:
[----:B------:R-:W-:Y:S05]  /*41b0*/  BRA `(.L_x_60699) ;  /* 0x0000000000287947 */ /* 0x000fea0003800000 */
.L_x_60700:
        /* <DEDUP_REMOVED lines=10> */
.L_x_60699:
[----:B------:R-:W-:Y:S05]  /*4260*/  BSYNC B0 ;  /* 0x0000000000007941 */ /* 0x000fea0003800000 */
.L_x_60698:
[----:B------:R-:W0:Y:S01]  /*4270*/  @!P0 LDC.64 R12, c[0x0][0x220] ;  /* 0x00008800ff0c8b82 */ /* 0x000e220000000a00 */
[----:B------:R-:W-:Y:S01]  /*4280*/  @!P0 IMAD.IADD R15, R4, 0x1, R6 ;  /* 0x00000001040f8824 */ /* 0x000fe200078e0206 */
[----:B------:R-:W-:Y:S01]  /*4290*/  BSSY B0, `(.L_x_60704) ;  /* 0x0000030000007945 */ /* 0x000fe20003800000 */
[----:B------:R-:W-:-:S03]  /*42a0*/  @!P0 IMAD.MOV.U32 R6, RZ, RZ, R8 ;  /* 0x000000ffff068224 */ /* 0x000fc600078e0008 */
        /* <DEDUP_REMOVED lines=17> */
.L_x_60706:
[----:B------:R-:W-:-:S13]  /*43c0*/  ISETP.GE.AND P0, PT, R6, R5, PT ;  /* 0x000000050600720c */ /* 0x000fda0003f06270 */
[----:B------:R-:W-:Y:S05]  /*43d0*/  @P0 BRA `(.L_x_60708) ;  /* 0x0000000000300947 */ /* 0x000fea0003800000 */
[----:B0-----:R-:W0:Y:S01]  /*43e0*/  LDC.64 R8, c[0x0][0x220] ;  /* 0x00008800ff087b82 */ /* 0x001e220000000a00 */
[----:B------:R-:W-:Y:S02]  /*43f0*/  IMAD.IADD R7, R4, 0x1, R6 ;  /* 0x0000000104077824 */ /* 0x000fe400078e0206 */
[----:B------:R-:W-:Y:S02]  /*4400*/  VIADD R6, R6, 0x80 ;  /* 0x0000008006067836 */ /* 0x000fe40000000000 */
[----:B0-----:R-:W-:-:S05]  /*4410*/  IMAD.WIDE.U32 R8, R7, 0x2, R8 ;  /* 0x0000000207087825 */ /* 0x001fca00078e0008 */
[----:B------:R1:W-:Y:S02]  /*4420*/  STG.E.U16 desc[UR4][R8.64], R10 ;  /* 0x0000000a08007986 */ /* 0x0003e4000c101504 */
.L_x_60707:
[----:B------:R-:W-:-:S13]  /*4430*/  ISETP.GE.AND P0, PT, R6, R5, PT ;  /* 0x000000050600720c */ /* 0x000fda0003f06270 */
[----:B------:R-:W-:Y:S05]  /*4440*/  @P0 BRA `(.L_x_60709) ;  /* 0x0000000000340947 */ /* 0x000fea0003800000 */
[----:B-1----:R-:W1:Y:S01]  /*4450*/  LDC.64 R8, c[0x0][0x220] ;  /* 0x00008800ff087b82 */ /* 0x002e620000000a00 */
[----:B0-----:R-:W-:Y:S02]  /*4460*/  IMAD.IADD R7, R4, 0x1, R6 ;  /* 0x0000000104077824 */ /* 0x001fe400078e0206 */
[----:B------:R-:W-:Y:S02]  /*4470*/  VIADD R6, R6, 0x80 ;  /* 0x0000008006067836 */ /* 0x000fe40000000000 */
[----:B-1----:R-:W-:-:S05]  /*4480*/  IMAD.WIDE.U32 R8, R7, 0x2, R8 ;  /* 0x0000000207087825 */ /* 0x002fca00078e0008 */
[----:B------:R1:W-:Y:S02]  /*4490*/  STG.E.U16 desc[UR4][R8.64], R11 ;  /* 0x0000000b08007986 */ /* 0x0003e4000c101504 */
.L_x_60708:
        /* <DEDUP_REMOVED lines=8> */
.L_x_60709:
[----:B------:R-:W-:Y:S05]  /*4520*/  BSYNC B1 ;  /* 0x0000000000017941 */ /* 0x000fea0003800000 */
.L_x_60705:
[----:B------:R-:W-:-:S13]  /*4530*/  ISETP.GE.AND P0, PT, R6, R5, PT ;  /* 0x000000050600720c */ /* 0x000fda0003f06270 */
[----:B-12---:R-:W1:Y:S01]  /*4540*/  @!P0 LDC.64 R8, c[0x0][0x220] ;  /* 0x00008800ff088b82 */ /* 0x006e620000000a00 */
[----:B0-----:R-:W-:Y:S02]  /*4550*/  @!P0 IMAD.IADD R7, R4, 0x1, R6 ;  /* 0x0000000104078824 */ /* 0x001fe400078e0206 */
[----:B------:R-:W-:Y:S02]  /*4560*/  @!P0 VIADD R6, R6, 0x80 ;  /* 0x0000008006068836 */ /* 0x000fe40000000000 */
[----:B-1----:R-:W-:-:S05]  /*4570*/  @!P0 IMAD.WIDE.U32 R8, R7, 0x2, R8 ;  /* 0x0000000207088825 */ /* 0x002fca00078e0008 */
[----:B------:R2:W-:Y:S02]  /*4580*/  @!P0 STG.E.U16 desc[UR4][R8.64], R3 ;  /* 0x0000000308008986 */ /* 0x0005e4000c101504 */
.L_x_60710:
[----:B------:R-:W-:Y:S05]  /*4590*/  BSYNC B0 ;  /* 0x0000000000007941 */ /* 0x000fea0003800000 */
.L_x_60704:
        /* <DEDUP_REMOVED lines=8> */
.L_x_60711:
        /* <DEDUP_REMOVED lines=14> */
.L_x_71936:


//--------------------- .text._ZN2at6native29vectorized_elementwise_kernelILi4EZZZNS0_50_GLOBAL__N__2680c7bb_12_PowKernel_cu_140f0503_289624pow_tensor_tensor_kernelERNS_18TensorIteratorBaseEENKUlvE_clEvENKUlvE3_clEvEUlssE_St5arrayIPcLm3EEEEviT0_T1_ --------------------------
	.section	.text._ZN2at6native29vectorized_elementwise_kernelILi4EZZZNS0_50_GLOBAL__N__2680c7bb_12_PowKernel_cu_140f0503_289624pow_tensor_tensor_kernelERNS_18TensorIteratorBaseEENKUlvE_clEvENKUlvE3_clEvEUlssE_St5arrayIPcLm3EEEEviT0_T1_,"ax",@progbits
	.align	128
        .global         _ZN2at6native29vectorized_elementwise_kernelILi4EZZZNS0_50_GLOBAL__N__2680c7bb_12_PowKernel_cu_140f0503_289624pow_tensor_tensor_kernelERNS_18TensorIteratorBaseEENKUlvE_clEvENKUlvE3_clEvEUlssE_St5arrayIPcLm3EEEEviT0_T1_
        .type           _ZN2at6native29vectorized_elementwise_kernelILi4EZZZNS0_50_GLOBAL__N__2680c7bb_12_PowKernel_cu_140f0503_289624pow_tensor_tensor_kernelERNS_18TensorIteratorBaseEENKUlvE_clEvENKUlvE3_clEvEUlssE_St5arrayIPcLm3EEEEviT0_T1_,@function
        .size           _ZN2at6native29vectorized_elementwise_kernelILi4EZZZNS0_50_GLOBAL__N__2680c7bb_12_PowKernel_cu_140f0503_289624pow_tensor_tensor_kernelERNS_18TensorIteratorBaseEENKUlvE_clEvENKUlvE3_clEvEUlssE_St5arrayIPcLm3EEEEviT0_T1_,(.L_x_71937 - _ZN2at6native29vectorized_elementwise_kernelILi4EZZZNS0_50_GLOBAL__N__2680c7bb_12_PowKernel_cu_140f0503_289624pow_tensor_tensor_kernelERNS_18TensorIteratorBaseEENKUlvE_clEvENKUlvE3_clEvEUlssE_St5arrayIPcLm3EEEEviT0_T1_)
        .other          _ZN2at6native29vectorized_elementwise_kernelILi4EZZZNS0_50_GLOBAL__N__2680c7bb_12_PowKernel_cu_140f0503_289624pow_tensor_tensor_kernelERNS_18TensorIteratorBaseEENKUlvE_clEvENKUlvE3_clEvEUlssE_St5arrayIPcLm3EEEEviT0_T1_,@"STO_CUDA_ENTRY STV_DEFAULT"
_ZN2at6native29vectorized_elementwise_kernelILi4EZZZNS0_50_GLOBAL__N__2680c7bb_12_PowKernel_cu_140f0503_289624pow_tensor_tensor_kernelERNS_18TensorIteratorBaseEENKUlvE_clEvENKUlvE3_clEvEUlssE_St5arrayIPcLm3EEEEviT0_T1_:
.text._ZN2at6native29vectorized_elementwise_kernelILi4EZZZNS0_50_GLOBAL__N__2680c7bb_12_PowKernel_cu_140f0503_289624pow_tensor_tensor_kernelERNS_18TensorIteratorBaseEENKUlvE_clEvENKUlvE3_clEvEUlssE_St5arrayIPcLm3EEEEviT0_T1_:
        /* <DEDUP_REMOVED lines=15> */
[----:B------:R0:W5:Y:S01]  /*00f0*/  LDG.E.64 R6, desc[UR4][R16.64+0x400] ;  /* 0x0004000410067981 */ /* 0x000162000c1e1b00 */
[----:B------:R-:W-:-:S05]  /*0100*/  IMAD.WIDE.U32 R14, R0, 0x8, R2 ;  /* 0x00000008000e7825 */ /* 0x000fca00078e0002 */
[----:B------:R0:W5:Y:S04]  /*0110*/  LDG.E.64 R10, desc[UR4][R14.64] ;  /* 0x000000040e0a7981 */ /* 0x000168000c1e1b00 */
[----:B------:R0:W5:Y:S01]  /*0120*/  LDG.E.64 R2, desc[UR4][R14.64+0x400] ;  /* 0x000400040e027981 */ /* 0x000162000c1e1b00 */
        /* <DEDUP_REMOVED lines=24> */
.L_x_60717:
        /* <DEDUP_REMOVED lines=23> */
.L_x_60716:
[----:B------:R-:W-:Y:S05]  /*0420*/  BSYNC B1 ;  /* 0x0000000000017941 */ /* 0x000fea0003800000 */
.L_x_60715:
[----:B------:R-:W-:Y:S05]  /*0430*/  BRA `(.L_x_60718) ;  /* 0x0000000000247947 */ /* 0x000fea0003800000 */
.L_x_60714:
        /* <DEDUP_REMOVED lines=9> */
.L_x_60718:
[----:B------:R-:W-:Y:S05]  /*04d0*/  BSYNC B0 ;  /* 0x0000000000007941 */ /* 0x000fea0003800000 */
.L_x_60713:
        /* <DEDUP_REMOVED lines=19> */
[----:B------:R-:W-:Y:S01]  /*0610*/  IMAD R10, R10, R10, RZ ;  /* 0x0000000a0a0a7224 */ /* 0x000fe200078e02ff */
[----:B------:R-:W-:-:S05]  /*0620*/  LEA.HI R13, R8, R13, RZ, 0x11 ;  /* 0x0000000d080d7211 */ /* 0x000fca00078f88ff */
[----:B------:R-:W-:Y:S05]  /*0630*/  @!P0 BRA `(.L_x_60722) ;  /* 0x00000000006c8947 */ /* 0x000fea0003800000 */
[----:B------:R-:W-:Y:S02]  /*0640*/  PRMT R8, R13, 0x9910, RZ ;  /* 0x000099100d087816 */ /* 0x000fe400000000ff */
[----:B------:R-:W-:Y:S02]  /*0650*/  PRMT R13, R10, 0x7610, R13 ;  /* 0x000076100a0d7816 */ /* 0x000fe4000000000d */
[----:B------:R-:W-:-:S04]  /*0660*/  SHF.R.S32.HI R8, RZ, 0x1, R8 ;  /* 0x00000001ff087819 */ /* 0x000fc80000011408 */
[----:B------:R-:W-:-:S07]  /*0670*/  PRMT R15, R8, 0x7610, R15 ;  /* 0x00007610080f7816 */ /* 0x000fce000000000f */
.L_x_60723:
[C---:B------:R-:W-:Y:S02]  /*0680*/  LOP3.LUT R8, R15.reuse, 0x1, RZ, 0xc0, !PT ;  /* 0x000000010f087812 */ /* 0x040fe400078ec0ff */
[----:B------:R-:W-:Y:S02]  /*0690*/  LOP3.LUT R10, R15, 0xffff, RZ, 0xc0, !PT ;  /* 0x0000ffff0f0a7812 */ /* 0x000fe400078ec0ff */
[----:B------:R-:W-:Y:S02]  /*06a0*/  ISETP.NE.U32.AND P0, PT, R8, 0x1, PT ;  /* 0x000000010800780c */ /* 0x000fe40003f05070 */
[C---:B------:R-:W-:Y:S02]  /*06b0*/  PRMT R16, R13.reuse, 0x9910, RZ ;  /* 0x000099100d107816 */ /* 0x040fe400000000ff */
[----:B------:R-:W-:Y:S02]  /*06c0*/  SEL R8, R13, 0x1, !P0 ;  /* 0x000000010d087807 */ /* 0x000fe40004000000 */
[----:B------:R-:W-:Y:S01]  /*06d0*/  LEA.HI R13, R10, R15, RZ, 0x11 ;  /* 0x0000000f0a0d7211 */ /* 0x000fe200078f88ff */
[----:B------:R-:W-:Y:S01]  /*06e0*/  VIADD R15, R15, 0x1 ;  /* 0x000000010f0f7836 */ /* 0x000fe20000000000 */
[----:B------:R-:W-:-:S02]  /*06f0*/  PRMT R14, R14, 0x9910, RZ ;  /* 0x000099100e0e7816 */ /* 0x000fc400000000ff */
[----:B------:R-:W-:Y:S02]  /*0700*/  PRMT R8, R8, 0x9910, RZ ;  /* 0x0000991008087816 */ /* 0x000fe400000000ff */
[----:B------:R-:W-:Y:S01]  /*0710*/  LOP3.LUT R15, R15, 0xffff, RZ, 0xc0, !PT ;  /* 0x0000ffff0f0f7812 */ /* 0x000fe200078ec0ff */
[----:B------:R-:W-:Y:S02]  /*0720*/  IMAD.MOV.U32 R10, RZ, RZ, R14 ;  /* 0x000000ffff0a7224 */ /* 0x000fe400078e000e */
[----:B------:R-:W-:Y:S01]  /*0730*/  IMAD.MOV.U32 R14, RZ, RZ, R16 ;  /* 0x000000ffff0e7224 */ /* 0x000fe200078e0010 */
[----:B------:R-:W-:Y:S02]  /*0740*/  ISETP.GE.U32.AND P0, PT, R15, 0x3, PT ;  /* 0x000000030f00780c */ /* 0x000fe40003f06070 */
[----:B------:R-:W-:Y:S01]  /*0750*/  PRMT R16, R13, 0x9910, RZ ;  /* 0x000099100d107816 */ /* 0x000fe200000000ff */
[----:B------:R-:W-:Y:S02]  /*0760*/  IMAD.MOV.U32 R13, RZ, RZ, R8 ;  /* 0x000000ffff0d7224 */ /* 0x000fe400078e0008 */
[----:B------:R-:W-:-:S02]  /*0770*/  IMAD R14, R14, R14, RZ ;  /* 0x0000000e0e0e7224 */ /* 0x000fc400078e02ff */
[----:B------:R-:W-:Y:S02]  /*0780*/  IMAD.MOV.U32 R8, RZ, RZ, R16 ;  /* 0x000000ffff087224 */ /* 0x000fe400078e0010 */
[----:B------:R-:W-:Y:S01]  /*0790*/  IMAD R10, R10, R13, RZ ;  /* 0x0000000d0a0a7224 */ /* 0x000fe200078e02ff */
[----:B------:R-:W-:Y:S02]  /*07a0*/  PRMT R13, R14, 0x7610, R13 ;  /* 0x000076100e0d7816 */ /* 0x000fe4000000000d */
[----:B------:R-:W-:Y:S02]  /*07b0*/  SHF.R.S32.HI R8, RZ, 0x1, R8 ;  /* 0x00000001ff087819 */ /* 0x000fe40000011408 */
[----:B------:R-:W-:Y:S02]  /*07c0*/  PRMT R14, R10, 0x7610, R14 ;  /* 0x000076100a0e7816 */ /* 0x000fe4000000000e */
[----:B------:R-:W-:Y:S01]  /*07d0*/  PRMT R15, R8, 0x7610, R15 ;  /* 0x00007610080f7816 */ /* 0x000fe2000000000f */
[----:B------:R-:W-:Y:S06]  /*07e0*/  @P0 BRA `(.L_x_60723) ;  /* 0xfffffffc00a40947 */ /* 0x000fec000383ffff */
.L_x_60722:
[----:B------:R-:W-:Y:S05]  /*07f0*/  BSYNC B1 ;  /* 0x0000000000017941 */ /* 0x000fea0003800000 */
.L_x_60721:
[----:B------:R-:W-:Y:S05]  /*0800*/  BRA `(.L_x_60724) ;  /* 0x0000000000247947 */ /* 0x000fea0003800000 */
.L_x_60720:
        /* <DEDUP_REMOVED lines=9> */
.L_x_60724:
[----:B------:R-:W-:Y:S05]  /*08a0*/  BSYNC B0 ;  /* 0x0000000000007941 */ /* 0x000fea0003800000 */
.L_x_60719:
        /* <DEDUP_REMOVED lines=8> */
[C---:B-----5:R-:W-:Y:S01]  /*0930*/  LOP3.LUT R10, R9.reuse, 0x1, RZ, 0xc0, !PT ;  /* 0x00000001090a7812 */ /* 0x060fe200078ec0ff */
        /* <DEDUP_REMOVED lines=14> */
.L_x_60729:
        /* <DEDUP_REMOVED lines=23> */
.L_x_60728:
[----:B------:R-:W-:Y:S05]  /*0b90*/  BSYNC B1 ;  /* 0x0000000000017941 */ /* 0x000fea0003800000 */
.L_x_60727:
[----:B------:R-:W-:Y:S05]  /*0ba0*/  BRA `(.L_x_60730) ;  /* 0x0000000000247947 */ /* 0x000fea0003800000 */
.L_x_60726:
        /* <DEDUP_REMOVED lines=9> */
.L_x_60730:
[----:B------:R-:W-:Y:S05]  /*0c40*/  BSYNC B0 ;  /* 0x0000000000007941 */ /* 0x000fea0003800000 */
.L_x_60725:
[C---:B------:R-:W-:Y:S01]  /*0c50*/  PRMT R13, R9.reuse, 0xbb32, RZ ;  /* 0x0000bb32090d7816 */ /* 0x040fe200000000ff */
[----:B------:R-:W-:Y:S01]  /*0c60*/  BSSY B0, `(.L_x_60731) ;  /* 0x0000039000007945 */ /* 0x000fe20003800000 */
[----:B-----5:R-:W-:Y:S02]  /*0c70*/  PRMT R10, R9, 0x7632, R10 ;  /* 0x00007632090a7816 */ /* 0x020fe4000000000a */
        /* <DEDUP_REMOVED lines=23> */
.L_x_60735:
        /* <DEDUP_REMOVED lines=21> */
.L_x_60734:
[----:B------:R-:W-:Y:S05]  /*0f40*/  BSYNC B1 ;  /* 0x0000000000017941 */ /* 0x000fea0003800000 */
.L_x_60733:
[----:B------:R-:W-:Y:S05]  /*0f50*/  BRA `(.L_x_60736) ;  /* 0x0000000000247947 */ /* 0x000fea0003800000 */
.L_x_60732:
        /* <DEDUP_REMOVED lines=9> */
.L_x_60736:
[----:B------:R-:W-:Y:S05]  /*0ff0*/  BSYNC B0 ;  /* 0x0000000000007941 */ /* 0x000fea0003800000 */
.L_x_60731:
        /* <DEDUP_REMOVED lines=24> */
.L_x_60741:
        /* <DEDUP_REMOVED lines=19> */
.L_x_60740:
[----:B------:R-:W-:Y:S05]  /*12b0*/  BSYNC B1 ;  /* 0x0000000000017941 */ /* 0x000fea0003800000 */
.L_x_60739:
[----:B------:R-:W-:Y:S05]  /*12c0*/  BRA `(.L_x_60742) ;  /* 0x0000000000247947 */ /* 0x000fea0003800000 */
.L_x_60738:
        /* <DEDUP_REMOVED lines=9> */
.L_x_60742:
[----:B------:R-:W-:Y:S05]  /*1360*/  BSYNC B0 ;  /* 0x0000000000007941 */ /* 0x000fea0003800000 */
.L_x_60737:
        /* <DEDUP_REMOVED lines=28> */
.L_x_60747:
[C---:B------:R-:W-:Y:S02]  /*1530*/  LOP3.LUT R6, R11.reuse, 0xffff, RZ, 0xc0, !PT ;  /* 0x0000ffff0b067812 */ /* 0x040fe400078ec0ff */
[C---:B------:R-:W-:Y:S02]  /*1540*/  LOP3.LUT R2, R11.reuse, 0x1, RZ, 0xc0, !PT ;  /* 0x000000010b027812 */ /* 0x040fe400078ec0ff */
        /* <DEDUP_REMOVED lines=13> */
[----:B------:R-:W-:Y:S02]  /*1620*/  IMAD R6, R6, R11, RZ ;  /* 0x0000000b06067224 */ /* 0x000fe400078e02ff */
[----:B------:R-:W-:Y:S01]  /*1630*/  IMAD.MOV.U32 R15, RZ, RZ, R17 ;  /* 0x000000ffff0f7224 */ /* 0x000fe200078e0011 */
[----:B------:R-:W-:Y:S02]  /*1640*/  SHF.R.S32.HI R2, RZ, 0x1, R2 ;  /* 0x00000001ff027819 */ /* 0x000fe40000011402 */
[----:B------:R-:W-:Y:S01]  /*1650*/  PRMT R10, R6, 0x7610, R10 ;  /* 0x00007610060a7816 */ /* 0x000fe2000000000a */
[----:B------:R-:W-:Y:S01]  /*1660*/  IMAD R15, R15, R15, RZ ;  /* 0x0000000f0f0f7224 */ /* 0x000fe200078e02ff */
[----:B------:R-:W-:Y:S01]  /*1670*/  PRMT R11, R2, 0x7610, R11 ;  /* 0x00007610020b7816 */ /* 0x000fe2000000000b */
[----:B------:R-:W-:Y:S06]  /*1680*/  @P0 BRA `(.L_x_60747) ;  /* 0xfffffffc00a80947 */ /* 0x000fec000383ffff */
.L_x_60746:
[----:B------:R-:W-:Y:S05]  /*1690*/  BSYNC B1 ;  /* 0x0000000000017941 */ /* 0x000fea0003800000 */
.L_x_60745:
[----:B------:R-:W-:Y:S05]  /*16a0*/  BRA `(.L_x_60748) ;  /* 0x0000000000247947 */ /* 0x000fea0003800000 */
.L_x_60744:
        /* <DEDUP_REMOVED lines=9> */
.L_x_60748:
[----:B------:R-:W-:Y:S05]  /*1740*/  BSYNC B0 ;  /* 0x0000000000007941 */ /* 0x000fea0003800000 */
.L_x_60743:
        /* <DEDUP_REMOVED lines=23> */
.L_x_60753:
        /* <DEDUP_REMOVED lines=23> */
.L_x_60752:
[----:B------:R-:W-:Y:S05]  /*1a30*/  BSYNC B1 ;  /* 0x0000000000017941 */ /* 0x000fea0003800000 */
.L_x_60751:
[----:B------:R-:W-:Y:S05]  /*1a40*/  BRA `(.L_x_60754) ;  /* 0x0000000000247947 */ /* 0x000fea0003800000 */
.L_x_60750:
        /* <DEDUP_REMOVED lines=9> */
.L_x_60754:
[----:B------:R-:W-:Y:S05]  /*1ae0*/  BSYNC B0 ;  /* 0x0000000000007941 */ /* 0x000fea0003800000 */
.L_x_60749:
        /* <DEDUP_REMOVED lines=28> */
.L_x_60759:
        /* <DEDUP_REMOVED lines=21> */
.L_x_60758:
[----:B------:R-:W-:Y:S05]  /*1e00*/  BSYNC B1 ;  /* 0x0000000000017941 */ /* 0x000fea0003800000 */
.L_x_60757:
[----:B------:R-:W-:Y:S05]  /*1e10*/  BRA `(.L_x_60760) ;  /* 0x0000000000247947 */ /* 0x000fea0003800000 */
.L_x_60756:
        /* <DEDUP_REMOVED lines=9> */
.L_x_60760:
[----:B------:R-:W-:Y:S05]  /*1eb0*/  BSYNC B0 ;  /* 0x0000000000007941 */ /* 0x000fea0003800000 */
.L_x_60755:
        /* <DEDUP_REMOVED lines=10> */
.L_x_60712:
        /* <DEDUP_REMOVED lines=114> */
.L_x_60766:
        /* <DEDUP_REMOVED lines=20> */
.L_x_60765:
[----:B------:R-:W-:Y:S05]  /*27c0*/  BSYNC B1 ;  /* 0x0000000000017941 */ /* 0x000fea0003800000 */
.L_x_60764:
[----:B------:R-:W-:Y:S05]  /*27d0*/  BRA `(.L_x_60762) ;  /* 0x0000000000287947 */ /* 0x000fea0003800000 */
.L_x_60763:
        /* <DEDUP_REMOVED lines=10> */
.L_x_60762:
[----:B------:R-:W-:Y:S05]  /*2880*/  BSYNC B0 ;  /* 0x0000000000007941 */ /* 0x000fea0003800000 */
.L_x_60761:
        /* <DEDUP_REMOVED lines=27> */
.L_x_60772:
        /* <DEDUP_REMOVED lines=20> */
.L_x_60771:
[----:B------:R-:W-:Y:S05]  /*2b80*/  BSYNC B1 ;  /* 0x0000000000017941 */ /* 0x000fea0003800000 */
.L_x_60770:
[----:B------:R-:W-:Y:S05]  /*2b90*/  BRA `(.L_x_60768) ;  /* 0x0000000000287947 */ /* 0x000fea0003800000 */
.L_x_60769:
        /* <DEDUP_REMOVED lines=10> */
.L_x_60768:
[----:B------:R-:W-:Y:S05]  /*2c40*/  BSYNC B0 ;  /* 0x0000000000007941 */ /* 0x000fea0003800000 */
.L_x_60767:
        /* <DEDUP_REMOVED lines=28> */
.L_x_60778:
        /* <DEDUP_REMOVED lines=19> */
.L_x_60777:
[----:B------:R-:W-:Y:S05]  /*2f40*/  BSYNC B1 ;  /* 0x0000000000017941 */ /* 0x000fea0003800000 */
.L_x_60776:
[----:B------:R-:W-:Y:S05]  /*2f50*/  BRA `(.L_x_60774) ;  /* 0x0000000000287947 */ /* 0x000fea0003800000 */
.L_x_60775:
        /* <DEDUP_REMOVED lines=10> */
.L_x_60774:
[----:B------:R-:W-:Y:S05]  /*3000*/  BSYNC B0 ;  /* 0x0000000000007941 */ /* 0x000fea0003800000 */
.L_x_60773:
        /* <DEDUP_REMOVED lines=27> */
.L_x_60784:
        /* <DEDUP_REMOVED lines=19> */
.L_x_60783:
[----:B------:R-:W-:Y:S05]  /*32f0*/  BSYNC B1 ;  /* 0x0000000000017941 */ /* 0x000fea0003800000 */
.L_x_60782:
[----:B------:R-:W-:Y:S05]  /*3300*/  BRA `(.L_x_60780) ;  /* 0x0000000000287947 */ /* 0x000fea0003800000 */
.L_x_60781:
        /* <DEDUP_REMOVED lines=10> */
.L_x_60780:
[----:B------:R-:W-:Y:S05]  /*33b0*/  BSYNC B0 ;  /* 0x0000000000007941 */ /* 0x000fea0003800000 */
.L_x_60779:
        /* <DEDUP_REMOVED lines=27> */
.L_x_60790:
        /* <DEDUP_REMOVED lines=18> */
.L_x_60789:
[----:B------:R-:W-:Y:S05]  /*3690*/  BSYNC B1 ;  /* 0x0000000000017941 */ /* 0x000fea0003800000 */
.L_x_60788:
[----:B------:R-:W-:Y:S05]  /*36a0*/  BRA `(.L_x_60786) ;  /* 0x0000000000287947 */ /* 0x000fea0003800000 */
.L_x_60787:
        /* <DEDUP_REMOVED lines=10> */
.L_x_60786:
[----:B------:R-:W-:Y:S05]  /*3750*/  BSYNC B0 ;  /* 0x0000000000007941 */ /* 0x000fea0003800000 */
.L_x_60785:
        /* <DEDUP_REMOVED lines=27> */
.L_x_60796:
        /* <DEDUP_REMOVED lines=23> */
.L_x_60795:
[----:B------:R-:W-:Y:S05]  /*3a80*/  BSYNC B1 ;  /* 0x0000000000017941 */ /* 0x000fea0003800000 */
.L_x_60794:
[----:B------:R-:W-:Y:S05]  /*3a90*/  BRA `(.L_x_60792) ;  /* 0x0000000000287947 */ /* 0x000fea0003800000 */
.L_x_60793:
        /* <DEDUP_REMOVED lines=10> */
.L_x_60792:
[----:B------:R-:W-:Y:S05]  /*3b40*/  BSYNC B0 ;  /* 0x0000000000007941 */ /* 0x000fea0003800000 */
.L_x_60791:
        /* <DEDUP_REMOVED lines=27> */
.L_x_60802:
        /* <DEDUP_REMOVED lines=18> */
.L_x_60801:
[----:B------:R-:W-:Y:S05]  /*3e20*/  BSYNC B1 ;  /* 0x0000000000017941 */ /* 0x000fea0003800000 */
.L_x_60800:
[----:B------:R-:W-:Y:S05]  /*3e30*/  BRA `(.L_x_60798) ;  /* 0x0000000000287947 */ /* 0x000fea0003800000 */
.L_x_60799:
        /* <DEDUP_REMOVED lines=10> */
.L_x_60798:
[----:B------:R-:W-:Y:S05]  /*3ee0*/  BSYNC B0 ;  /* 0x0000000000007941 */ /* 0x000fea0003800000 */
.L_x_60797:
        /* <DEDUP_REMOVED lines=27> */
.L_x_60808:
        /* <DEDUP_REMOVED lines=23> */
.L_x_60807:
[----:B------:R-:W-:Y:S05]  /*4210*/  BSYNC B1 ;  /* 0x0000000000017941 */ /* 0x000fea0003800000 */
.L_x_60806:
[----:B------:R-:W-:Y:S05]  /*4220*/  BRA `(.L_x_60804) ;  /* 0x0000000000287947 */ /* 0x000fea0003800000 */
.L_x_60805:
        /* <DEDUP_REMOVED lines=10> */
.L_x_60804:
[----:B------:R-:W-:Y:S05]  /*42d0*/  BSYNC B0 ;  /* 0x0000000000007941 */ /* 0x000fea0003800000 */
.L_x_60803:
        /* <DEDUP_REMOVED lines=21> */
.L_x_60811:
[----:B------:R-:W-:-:S13]  /*4430*/  ISETP.GE.AND P0, PT, R6, R5, PT ;  /* 0x000000050600720c */ /* 0x000fda0003f06270 */
[----:B------:R-:W-:Y:S05]  /*4440*/  @P0 BRA `(.L_x_60813) ;  /* 0x0000000000300947 */ /* 0x000fea0003800000 */
[----:B0-----:R-:W0:Y:S01]  /*4450*/  LDC.64 R8, c[0x0][0x220] ;  /* 0x00008800ff087b82 */ /* 0x001e220000000a00 */
[----:B------:R-:W-:Y:S02]  /*4460*/  IMAD.IADD R7, R4, 0x1, R6 ;  /* 0x0000000104077824 */ /* 0x000fe400078e0206 */
[----:B------:R-:W-:Y:S02]  /*4470*/  VIADD R6, R6, 0x80 ;  /* 0x0000008006067836 */ /* 0x000fe40000000000 */
[----:B0-----:R-:W-:-:S05]  /*4480*/  IMAD.WIDE.U32 R8, R7, 0x2, R8 ;  /* 0x0000000207087825 */ /* 0x001fca00078e0008 */
[----:B------:R1:W-:Y:S02]  /*4490*/  STG.E.U16 desc[UR4][R8.64], R10 ;  /* 0x0000000a08007986 */ /* 0x0003e4000c101504 */
.L_x_60812:
[----:B------:R-:W-:-:S13]  /*44a0*/  ISETP.GE.AND P0, PT, R6, R5, PT ;  /* 0x000000050600720c */ /* 0x000fda0003f06270 */
[----:B------:R-:W-:Y:S05]  /*44b0*/  @P0 BRA `(.L_x_60814) ;  /* 0x0000000000340947 */ /* 0x000fea0003800000 */
[----:B-1----:R-:W1:Y:S01]  /*44c0*/  LDC.64 R8, c[0x0][0x220] ;  /* 0x00008800ff087b82 */ /* 0x002e620000000a00 */
[----:B0-----:R-:W-:Y:S02]  /*44d0*/  IMAD.IADD R7, R4, 0x1, R6 ;  /* 0x0000000104077824 */ /* 0x001fe400078e0206 */
[----:B------:R-:W-:Y:S02]  /*44e0*/  VIADD R6, R6, 0x80 ;  /* 0x0000008006067836 */ /* 0x000fe40000000000 */
[----:B-1----:R-:W-:-:S05]  /*44f0*/  IMAD.WIDE.U32 R8, R7, 0x2, R8 ;  /* 0x0000000207087825 */ /* 0x002fca00078e0008 */
[----:B------:R1:W-:Y:S02]  /*4500*/  STG.E.U16 desc[UR4][R8.64], R11 ;  /* 0x0000000b08007986 */ /* 0x0003e4000c101504 */
.L_x_60813:
        /* <DEDUP_REMOVED lines=8> */
.L_x_60814:
[----:B------:R-:W-:Y:S05]  /*4590*/  BSYNC B1 ;  /* 0x0000000000017941 */ /* 0x000fea0003800000 */
.L_x_60810:
[----:B------:R-:W-:-:S13]  /*45a0*/  ISETP.GE.AND P0, PT, R6, R5, PT ;  /* 0x000000050600720c */ /* 0x000fda0003f06270 */
[----:B-12---:R-:W1:Y:S01]  /*45b0*/  @!P0 LDC.64 R8, c[0x0][0x220] ;  /* 0x00008800ff088b82 */ /* 0x006e620000000a00 */
[----:B0-----:R-:W-:Y:S02]  /*45c0*/  @!P0 IMAD.IADD R7, R4, 0x1, R6 ;  /* 0x0000000104078824 */ /* 0x001fe400078e0206 */
[----:B------:R-:W-:Y:S02]  /*45d0*/  @!P0 VIADD R6, R6, 0x80 ;  /* 0x0000008006068836 */ /* 0x000fe40000000000 */
[----:B-1----:R-:W-:-:S05]  /*45e0*/  @!P0 IMAD.WIDE.U32 R8, R7, 0x2, R8 ;  /* 0x0000000207088825 */ /* 0x002fca00078e0008 */
[----:B------:R2:W-:Y:S02]  /*45f0*/  @!P0 STG.E.U16 desc[UR4][R8.64], R3 ;  /* 0x0000000308008986 */ /* 0x0005e4000c101504 */
.L_x_60815:
[----:B------:R-:W-:Y:S05]  /*4600*/  BSYNC B0 ;  /* 0x0000000000007941 */ /* 0x000fea0003800000 */
.L_x_60809:
        /* <DEDUP_REMOVED lines=8> */
.L_x_60816:
        /* <DEDUP_REMOVED lines=15> */
.L_x_71937:


//--------------------- .text._ZN2at6native29vectorized_elementwise_kernelILi8EZZZNS0_50_GLOBAL__N__2680c7bb_12_PowKernel_cu_140f0503_289624pow_tensor_tensor_kernelERNS_18TensorIteratorBaseEENKUlvE_clEvENKUlvE3_clEvEUlssE_St5arrayIPcLm3EEEEviT0_T1_ --------------------------
	.section	.text._ZN2at6native29vectorized_elementwise_kernelILi8EZZZNS0_50_GLOBAL__N__2680c7bb_12_PowKernel_cu_140f0503_289624pow_tensor_tensor_kernelERNS_18TensorIteratorBaseEENKUlvE_clEvENKUlvE3_clEvEUlssE_St5arrayIPcLm3EEEEviT0_T1_,"ax",@progbits
	.align	128
        .global         _ZN2at6native29vectorized_elementwise_kernelILi8EZZZNS0_50_GLOBAL__N__2680c7bb_12_PowKernel_cu_140f0503_289624pow_tensor_tensor_kernelERNS_18TensorIteratorBaseEENKUlvE_clEvENKUlvE3_clEvEUlssE_St5arrayIPcLm3EEEEviT0_T1_
        .type           _ZN2at6native29vectorized_elementwise_kernelILi8EZZZNS0_50_GLOBAL__N__2680c7bb_12_PowKernel_cu_140f0503_289624pow_tensor_tensor_kernelERNS_18TensorIteratorBaseEENKUlvE_clEvENKUlvE3_clEvEUlssE_St5arrayIPcLm3EEEEviT0_T1_,@function
        .size           _ZN2at6native29vectorized_elementwise_kernelILi8EZZZNS0_50_GLOBAL__N__2680c7bb_12_PowKernel_cu_140f0503_289624pow_tensor_tensor_kernelERNS_18TensorIteratorBaseEENKUlvE_clEvENKUlvE3_clEvEUlssE_St5arrayIPcLm3EEEEviT0_T1_,(.L_x_71938 - _ZN2at6native29vectorized_elementwise_kernelILi8EZZZNS0_50_GLOBAL__N__2680c7bb_12_PowKernel_cu_140f0503_289624pow_tensor_tensor_kernelERNS_18TensorIteratorBaseEENKUlvE_clEvENKUlvE3_clEvEUlssE_St5arrayIPcLm3EEEEviT0_T1_)
        .other          _ZN2at6native29vectorized_elementwise_kernelILi8EZZZNS0_50_GLOBAL__N__2680c7bb_12_PowKernel_cu_140f0503_289624pow_tensor_tensor_kernelERNS_18TensorIteratorBaseEENKUlvE_clEvENKUlvE3_clEvEUlssE_St5arrayIPcLm3EEEEviT0_T1_,@"STO_CUDA_ENTRY STV_DEFAULT"
_ZN2at6native29vectorized_elementwise_kernelILi8EZZZNS0_50_GLOBAL__N__2680c7bb_12_PowKernel_cu_140f0503_289624pow_tensor_tensor_kernelERNS_18TensorIteratorBaseEENKUlvE_clEvENKUlvE3_clEvEUlssE_St5arrayIPcLm3EEEEviT0_T1_:
.text._ZN2at6native29vectorized_elementwise_kernelILi8EZZZNS0_50_GLOBAL__N__2680c7bb_12_PowKernel_cu_140f0503_289624pow_tensor_tensor_kernelERNS_18TensorIteratorBaseEENKUlvE_clEvENKUlvE3_clEvEUlssE_St5arrayIPcLm3EEEEviT0_T1_:
        /* <DEDUP_REMOVED lines=13> */
[----:B------:R-:W3:Y:S01]  /*00d0*/  LDG.E.128 R12, desc[UR4][R12.64] ;  /* 0x000000040c0c7981 */ /* 0x000ee2000c1e1d00 */
[----:B--2---:R-:W-:-:S04]  /*00e0*/  IMAD.WIDE R2, R4, 0x2, R6 ;  /* 0x0000000204027825 */ /* 0x004fc800078e0206 */
[----:B------:R-:W-:-:S05]  /*00f0*/  IMAD.WIDE.U32 R2, R0, 0x10, R2 ;  /* 0x0000001000027825 */ /* 0x000fca00078e0002 */
[----:B------:R0:W5:Y:S01]  /*0100*/  LDG.E.128 R8, desc[UR4][R2.64] ;  /* 0x0000000402087981 */ /* 0x000162000c1e1d00 */
        /* <DEDUP_REMOVED lines=25> */
.L_x_60822:
        /* <DEDUP_REMOVED lines=18> */
.L_x_60821:
[----:B------:R-:W-:Y:S05]  /*03c0*/  BSYNC B1 ;  /* 0x0000000000017941 */ /* 0x000fea0003800000 */
.L_x_60820:
[----:B------:R-:W-:Y:S05]  /*03d0*/  BRA `(.L_x_60823) ;  /* 0x0000000000247947 */ /* 0x000fea0003800000 */
.L_x_60819:
        /* <DEDUP_REMOVED lines=9> */
.L_x_60823:
[----:B------:R-:W-:Y:S05]  /*0470*/  BSYNC B0 ;  /* 0x0000000000007941 */ /* 0x000fea0003800000 */
.L_x_60818:
        /* <DEDUP_REMOVED lines=19> */
[----:B------:R-:W-:-:S05]  /*05b0*/  IMAD.MOV.U32 R7, RZ, RZ, R12 ;  /* 0x000000ffff077224 */ /* 0x000fca00078e000c */
[----:B------:R-:W-:Y:S01]  /*05c0*/  LEA.HI R6, R7, R6, RZ, 0x11 ;  /* 0x0000000607067211 */ /* 0x000fe200078f88ff */
[----:B------:R-:W-:Y:S01]  /*05d0*/  IMAD R7, R8, R8, RZ ;  /* 0x0000000808077224 */ /* 0x000fe200078e02ff */
[----:B------:R-:W-:Y:S06]  /*05e0*/  @!P0 BRA `(.L_x_60827) ;  /* 0x0000000000688947 */ /* 0x000fec0003800000 */
[----:B------:R-:W-:-:S04]  /*05f0*/  PRMT R6, R6, 0x9910, RZ ;  /* 0x0000991006067816 */ /* 0x000fc800000000ff */
[----:B------:R-:W-:-:S04]  /*0600*/  SHF.R.S32.HI R6, RZ, 0x1, R6 ;  /* 0x00000001ff067819 */ /* 0x000fc80000011406 */
[----:B------:R-:W-:-:S07]  /*0610*/  PRMT R17, R6, 0x7610, R17 ;  /* 0x0000761006117816 */ /* 0x000fce0000000011 */
.L_x_60828:
        /* <DEDUP_REMOVED lines=23> */
.L_x_60827:
[----:B------:R-:W-:Y:S05]  /*0790*/  BSYNC B1 ;  /* 0x0000000000017941 */ /* 0x000fea0003800000 */
.L_x_60826:
[----:B------:R-:W-:Y:S05]  /*07a0*/  BRA `(.L_x_60829) ;  /* 0x0000000000247947 */ /* 0x000fea0003800000 */
.L_x_60825:
        /* <DEDUP_REMOVED lines=9> */
.L_x_60829:
[----:B------:R-:W-:Y:S05]  /*0840*/  BSYNC B0 ;  /* 0x0000000000007941 */ /* 0x000fea0003800000 */
.L_x_60824:
[----:B------:R-:W-:Y:S01]  /*0850*/  PRMT R6, R13, 0x9910, RZ ;  /* 0x000099100d067816 */ /* 0x000fe200000000ff */
[----:B------:R-:W-:Y:S03]  /*0860*/  BSSY B0, `(.L_x_60830) ;  /* 0x0000037000007945 */ /* 0x000fe60003800000 */
[----:B------:R-:W-:-:S13]  /*0870*/  ISETP.GE.AND P0, PT, R6, RZ, PT ;  /* 0x000000ff0600720c */ /* 0x000fda0003f06270 */
[----:B------:R-:W-:Y:S05]  /*0880*/  @!P0 BRA `(.L_x_60831) ;  /* 0x0000000000ac8947 */ /* 0x000fea0003800000 */
[----:B------:R-:W-:Y:S01]  /*0890*/  ISETP.NE.AND P0, PT, R6, RZ, PT ;  /* 0x000000ff0600720c */ /* 0x000fe20003f05270 */
[----:B------:R-:W-:Y:S01]  /*08a0*/  BSSY B1, `(.L_x_60832) ;  /* 0x0000028000017945 */ /* 0x000fe20003800000 */
[----:B-----5:R-:W-:-:S11]  /*08b0*/  IMAD.MOV.U32 R8, RZ, RZ, 0x1 ;  /* 0x00000001ff087424 */ /* 0x020fd600078e00ff */
        /* <DEDUP_REMOVED lines=12> */
[----:B------:R-:W-:-:S05]  /*0980*/  LEA.HI R6, R6, R13, RZ, 0x11 ;  /* 0x0000000d06067211 */ /* 0x000fca00078f88ff */
[----:B------:R-:W-:Y:S05]  /*0990*/  @!P0 BRA `(.L_x_60833) ;  /* 0x0000000000608947 */ /* 0x000fea0003800000 */
[----:B------:R-:W-:Y:S02]  /*09a0*/  PRMT R6, R6, 0x9910, RZ ;  /* 0x0000991006067816 */ /* 0x000fe400000000ff */
[----:B------:R-:W-:Y:S02]  /*09b0*/  PRMT R12, R7, 0x7610, R12 ;  /* 0x00007610070c7816 */ /* 0x000fe4000000000c */
[----:B------:R-:W-:-:S04]  /*09c0*/  SHF.R.S32.HI R6, RZ, 0x1, R6 ;  /* 0x00000001ff067819 */ /* 0x000fc80000011406 */
[----:B------:R-:W-:-:S07]  /*09d0*/  PRMT R16, R6, 0x7610, R16 ;  /* 0x0000761006107816 */ /* 0x000fce0000000010 */
.L_x_60834:
        /* <DEDUP_REMOVED lines=20> */
.L_x_60833:
[----:B------:R-:W-:Y:S05]  /*0b20*/  BSYNC B1 ;  /* 0x0000000000017941 */ /* 0x000fea0003800000 */
.L_x_60832:
[----:B------:R-:W-:Y:S05]  /*0b30*/  BRA `(.L_x_60835) ;  /* 0x0000000000247947 */ /* 0x000fea0003800000 */
.L_x_60831:
        /* <DEDUP_REMOVED lines=9> */
.L_x_60835:
[----:B------:R-:W-:Y:S05]  /*0bd0*/  BSYNC B0 ;  /* 0x0000000000007941 */ /* 0x000fea0003800000 */
.L_x_60830:
        /* <DEDUP_REMOVED lines=23> */
[----:B------:R-:W-:Y:S02]  /*0d50*/  PRMT R6, R6, 0x9910, RZ ;  /* 0x0000991006067816 */ /* 0x000fe400000000ff */
[----:B------:R-:W-:Y:S02]  /*0d60*/  PRMT R12, R7, 0x7610, R12 ;  /* 0x00007610070c7816 */ /* 0x000fe4000000000c */
[----:B------:R-:W-:-:S04]  /*0d70*/  SHF.R.S32.HI R6, RZ, 0x1, R6 ;  /* 0x00000001ff067819 */ /* 0x000fc80000011406 */
[----:B------:R-:W-:-:S07]  /*0d80*/  PRMT R16, R6, 0x7610, R16 ;  /* 0x0000761006107816 */ /* 0x000fce0000000010 */
.L_x_60840:
        /* <DEDUP_REMOVED lines=20> */
.L_x_60839:
[----:B------:R-:W-:Y:S05]  /*0ed0*/  BSYNC B1 ;  /* 0x0000000000017941 */ /* 0x000fea0003800000 */
.L_x_60838:
[----:B------:R-:W-:Y:S05]  /*0ee0*/  BRA `(.L_x_60841) ;  /* 0x0000000000247947 */ /* 0x000fea0003800000 */
.L_x_60837:
        /* <DEDUP_REMOVED lines=9> */
.L_x_60841:
[----:B------:R-:W-:Y:S05]  /*0f80*/  BSYNC B0 ;  /* 0x0000000000007941 */ /* 0x000fea0003800000 */
.L_x_60836:
        /* <DEDUP_REMOVED lines=24> */
.L_x_60846:
        /* <DEDUP_REMOVED lines=19> */
.L_x_60845:
[----:B------:R-:W-:Y:S05]  /*1240*/  BSYNC B1 ;  /* 0x0000000000017941 */ /* 0x000fea0003800000 */
.L_x_60844:
[----:B------:R-:W-:Y:S05]  /*1250*/  BRA `(.L_x_60847) ;  /* 0x0000000000247947 */ /* 0x000fea0003800000 */
.L_x_60843:
        /* <DEDUP_REMOVED lines=9> */
.L_x_60847:
[----:B------:R-:W-:Y:S05]  /*12f0*/  BSYNC B0 ;  /* 0x0000000000007941 */ /* 0x000fea0003800000 */
.L_x_60842:
        /* <DEDUP_REMOVED lines=28> */
.L_x_60852:
[C---:B------:R-:W-:Y:S02]  /*14c0*/  LOP3.LUT R10, R13.reuse, 0xffff, RZ, 0xc0, !PT ;  /* 0x0000ffff0d0a7812 */ /* 0x040fe400078ec0ff */
[C---:B------:R-:W-:Y:S02]  /*14d0*/  LOP3.LUT R7, R13.reuse, 0x1, RZ, 0xc0, !PT ;  /* 0x000000010d077812 */ /* 0x040fe400078ec0ff */
[----:B------:R-:W-:Y:S01]  /*14e0*/  LEA.HI R10, R10, R13, RZ, 0x11 ;  /* 0x0000000d0a0a7211 */ /* 0x000fe200078f88ff */
[----:B------:R-:W-:Y:S01]  /*14f0*/  VIADD R13, R13, 0x1 ;  /* 0x000000010d0d7836 */ /* 0x000fe20000000000 */
[----:B------:R-:W-:Y:S02]  /*1500*/  ISETP.NE.U32.AND P0, PT, R7, 0x1, PT ;  /* 0x000000010700780c */ /* 0x000fe40003f05070 */
[C---:B------:R-:W-:Y:S02]  /*1510*/  PRMT R14, R12.reuse, 0x9910, RZ ;  /* 0x000099100c0e7816 */ /* 0x040fe400000000ff */
[----:B------:R-:W-:-:S02]  /*1520*/  SEL R7, R12, 0x1, !P0 ;  /* 0x000000010c077807 */ /* 0x000fc40004000000 */
[----:B------:R-:W-:Y:S01]  /*1530*/  LOP3.LUT R13, R13, 0xffff, RZ, 0xc0, !PT ;  /* 0x0000ffff0d0d7812 */ /* 0x000fe200078ec0ff */
[----:B------:R-:W-:Y:S01]  /*1540*/  IMAD.MOV.U32 R12, RZ, RZ, R14 ;  /* 0x000000ffff0c7224 */ /* 0x000fe200078e000e */
[----:B------:R-:W-:Y:S02]  /*1550*/  PRMT R7, R7, 0x9910, RZ ;  /* 0x0000991007077816 */ /* 0x000fe400000000ff */
[----:B------:R-:W-:Y:S01]  /*1560*/  ISETP.GE.U32.AND P0, PT, R13, 0x3, PT ;  /* 0x000000030d00780c */ /* 0x000fe20003f06070 */
[----:B------:R-:W-:Y:S01]  /*1570*/  IMAD R12, R12, R12, RZ ;  /* 0x0000000c0c0c7224 */ /* 0x000fe200078e02ff */
[----:B------:R-:W-:Y:S01]  /*1580*/  PRMT R14, R10, 0x9910, RZ ;  /* 0x000099100a0e7816 */ /* 0x000fe200000000ff */
[----:B------:R-:W-:Y:S01]  /*1590*/  IMAD.MOV.U32 R10, RZ, RZ, R7 ;  /* 0x000000ffff0a7224 */ /* 0x000fe200078e0007 */
[----:B------:R-:W-:-:S03]  /*15a0*/  PRMT R9, R9, 0x9910, RZ ;  /* 0x0000991009097816 */ /* 0x000fc600000000ff */
[----:B------:R-:W-:Y:S02]  /*15b0*/  IMAD.MOV.U32 R7, RZ, RZ, R14 ;  /* 0x000000ffff077224 */ /* 0x000fe400078e000e */
[----:B------:R-:W-:-:S03]  /*15c0*/  IMAD R9, R9, R10, RZ ;  /* 0x0000000a09097224 */ /* 0x000fc600078e02ff */
[----:B------:R-:W-:-:S04]  /*15d0*/  SHF.R.S32.HI R7, RZ, 0x1, R7 ;  /* 0x00000001ff077819 */ /* 0x000fc80000011407 */
[----:B------:R-:W-:Y:S01]  /*15e0*/  PRMT R13, R7, 0x7610, R13 ;  /* 0x00007610070d7816 */ /* 0x000fe2000000000d */
[----:B------:R-:W-:Y:S06]  /*15f0*/  @P0 BRA `(.L_x_60852) ;  /* 0xfffffffc00b00947 */ /* 0x000fec000383ffff */
.L_x_60851:
[----:B------:R-:W-:Y:S05]  /*1600*/  BSYNC B1 ;  /* 0x0000000000017941 */ /* 0x000fea0003800000 */
.L_x_60850:
[----:B------:R-:W-:Y:S05]  /*1610*/  BRA `(.L_x_60853) ;  /* 0x0000000000247947 */ /* 0x000fea0003800000 */
.L_x_60849:
        /* <DEDUP_REMOVED lines=9> */
.L_x_60853:
[----:B------:R-:W-:Y:S05]  /*16b0*/  BSYNC B0 ;  /* 0x0000000000007941 */ /* 0x000fea0003800000 */
.L_x_60848:
        /* <DEDUP_REMOVED lines=24> */
.L_x_60858:
        /* <DEDUP_REMOVED lines=19> */
.L_x_60857:
[----:B------:R-:W-:Y:S05]  /*1970*/  BSYNC B1 ;  /* 0x0000000000017941 */ /* 0x000fea0003800000 */
.L_x_60856:
[----:B------:R-:W-:Y:S05]  /*1980*/  BRA `(.L_x_60859) ;  /* 0x0000000000247947 */ /* 0x000fea0003800000 */
.L_x_60855:
        /* <DEDUP_REMOVED lines=9> */
.L_x_60859:
[----:B------:R-:W-:Y:S05]  /*1a20*/  BSYNC B0 ;  /* 0x0000000000007941 */ /* 0x000fea0003800000 */
.L_x_60854:
        /* <DEDUP_REMOVED lines=19> */
[----:B------:R-:W-:-:S04]  /*1b60*/  IMAD.MOV.U32 R5, RZ, RZ, R15 ;  /* 0x000000ffff057224 */ /* 0x000fc800078e000f */
[----:B------:R-:W-:Y:S01]  /*1b70*/  IMAD R11, R11, R11, RZ ;  /* 0x0000000b0b0b7224 */ /* 0x000fe200078e02ff */
[----:B------:R-:W-:Y:S01]  /*1b80*/  LEA.HI R10, R5, R10, RZ, 0x11 ;  /* 0x0000000a050a7211 */ /* 0x000fe200078f88ff */
[----:B------:R-:W-:Y:S06]  /*1b90*/  @!P0 BRA `(.L_x_60863) ;  /* 0x0000000000648947 */ /* 0x000fec0003800000 */
[----:B------:R-:W-:Y:S02]  /*1ba0*/  PRMT R5, R10, 0x9910, RZ ;  /* 0x000099100a057816 */ /* 0x000fe400000000ff */
[----:B------:R-:W-:Y:S02]  /*1bb0*/  PRMT R13, R11, 0x7610, R13 ;  /* 0x000076100b0d7816 */ /* 0x000fe4000000000d */
[----:B------:R-:W-:-:S04]  /*1bc0*/  SHF.R.S32.HI R5, RZ, 0x1, R5 ;  /* 0x00000001ff057819 */ /* 0x000fc80000011405 */
[----:B------:R-:W-:-:S07]  /*1bd0*/  PRMT R15, R5, 0x7610, R15 ;  /* 0x00007610050f7816 */ /* 0x000fce000000000f */
.L_x_60864:
        /* <DEDUP_REMOVED lines=21> */
.L_x_60863:
[----:B------:R-:W-:Y:S05]  /*1d30*/  BSYNC B1 ;  /* 0x0000000000017941 */ /* 0x000fea0003800000 */
.L_x_60862:
[----:B------:R-:W-:Y:S05]  /*1d40*/  BRA `(.L_x_60865) ;  /* 0x0000000000287947 */ /* 0x000fea0003800000 */
.L_x_60861:
        /* <DEDUP_REMOVED lines=10> */
.L_x_60865:
[----:B------:R-:W-:Y:S05]  /*1df0*/  BSYNC B0 ;  /* 0x0000000000007941 */ /* 0x000fea0003800000 */
.L_x_60860:
        /* <DEDUP_REMOVED lines=9> */
.L_x_60817:
        /* <DEDUP_REMOVED lines=114> */
.L_x_60871:
        /* <DEDUP_REMOVED lines=20> */
.L_x_60870:
[----:B------:R-:W-:Y:S05]  /*26f0*/  BSYNC B1 ;  /* 0x0000000000017941 */ /* 0x000fea0003800000 */
.L_x_60869:
[----:B------:R-:W-:Y:S05]  /*2700*/  BRA `(.L_x_60867) ;  /* 0x0000000000287947 */ /* 0x000fea0003800000 */
.L_x_60868:
        /* <DEDUP_REMOVED lines=10> */
.L_x_60867:
[----:B------:R-:W-:Y:S05]  /*27b0*/  BSYNC B0 ;  /* 0x0000000000007941 */ /* 0x000fea0003800000 */
.L_x_60866:
        /* <DEDUP_REMOVED lines=27> */
.L_x_60877:
        /* <DEDUP_REMOVED lines=20> */
.L_x_60876:
[----:B------:R-:W-:Y:S05]  /*2ab0*/  BSYNC B1 ;  /* 0x0000000000017941 */ /* 0x000fea0003800000 */
.L_x_60875:
[----:B------:R-:W-:Y:S05]  /*2ac0*/  BRA `(.L_x_60873) ;  /* 0x0000000000287947 */ /* 0x000fea0003800000 */
.L_x_60874:
        /* <DEDUP_REMOVED lines=10> */
.L_x_60873:
[----:B------:R-:W-:Y:S05]  /*2b70*/  BSYNC B0 ;  /* 0x0000000000007941 */ /* 0x000fea0003800000 */
.L_x_60872:
        /* <DEDUP_REMOVED lines=28> */
.L_x_60883:
        /* <DEDUP_REMOVED lines=19> */
.L_x_60882:
[----:B------:R-:W-:Y:S05]  /*2e70*/  BSYNC B1 ;  /* 0x0000000000017941 */ /* 0x000fea0003800000 */
.L_x_60881:
[----:B------:R-:W-:Y:S05]  /*2e80*/  BRA `(.L_x_60879) ;  /* 0x0000000000287947 */ /* 0x000fea0003800000 */
.L_x_60880:
        /* <DEDUP_REMOVED lines=10> */
.L_x_60879:
[----:B------:R-:W-:Y:S05]  /*2f30*/  BSYNC B0 ;  /* 0x0000000000007941 */ /* 0x000fea0003800000 */
.L_x_60878:
        /* <DEDUP_REMOVED lines=27> */
.L_x_60889:
        /* <DEDUP_REMOVED lines=19> */
.L_x_60888:
[----:B------:R-:W-:Y:S05]  /*3220*/  BSYNC B1 ;  /* 0x0000000000017941 */ /* 0x000fea0003800000 */
.L_x_60887:
[----:B------:R-:W-:Y:S05]  /*3230*/  BRA `(.L_x_60885) ;  /* 0x0000000000287947 */ /* 0x000fea0003800000 */
.L_x_60886:
        /* <DEDUP_REMOVED lines=10> */
.L_x_60885:
[----:B------:R-:W-:Y:S05]  /*32e0*/  BSYNC B0 ;  /* 0x0000000000007941 */ /* 0x000fea0003800000 */
.L_x_60884:
        /* <DEDUP_REMOVED lines=27> */
.L_x_60895:
        /* <DEDUP_REMOVED lines=18> */
.L_x_60894:
[----:B------:R-:W-:Y:S05]  /*35c0*/  BSYNC B1 ;  /* 0x0000000000017941 */ /* 0x000fea0003800000 */
.L_x_60893:
[----:B------:R-:W-:Y:S05]  /*35d0*/  BRA `(.L_x_60891) ;  /* 0x0000000000287947 */ /* 0x000fea0003800000 */
.L_x_60892:
        /* <DEDUP_REMOVED lines=10> */
.L_x_60891:
[----:B------:R-:W-:Y:S05]  /*3680*/  BSYNC B0 ;  /* 0x0000000000007941 */ /* 0x000fea0003800000 */
.L_x_60890:
        /* <DEDUP_REMOVED lines=27> */
.L_x_60901:
        /* <DEDUP_REMOVED lines=23> */
.L_x_60900:
[----:B------:R-:W-:Y:S05]  /*39b0*/  BSYNC B1 ;  /* 0x0000000000017941 */ /* 0x000fea0003800000 */
.L_x_60899:
[----:B------:R-:W-:Y:S05]  /*39c0*/  BRA `(.L_x_60897) ;  /* 0x0000000000287947 */ /* 0x000fea0003800000 */
.L_x_60898:
        /* <DEDUP_REMOVED lines=10> */
.L_x_60897:
[----:B------:R-:W-:Y:S05]  /*3a70*/  BSYNC B0 ;  /* 0x0000000000007941 */ /* 0x000fea0003800000 */
.L_x_60896:
        /* <DEDUP_REMOVED lines=27> */
.L_x_60907:
        /* <DEDUP_REMOVED lines=18> */
.L_x_60906:
[----:B------:R-:W-:Y:S05]  /*3d50*/  BSYNC B1 ;  /* 0x0000000000017941 */ /* 0x000fea0003800000 */
.L_x_60905:
[----:B------:R-:W-:Y:S05]  /*3d60*/  BRA `(.L_x_60903) ;  /* 0x0000000000287947 */ /* 0x000fea0003800000 */
.L_x_60904:
        /* <DEDUP_REMOVED lines=10> */
.L_x_60903:
[----:B------:R-:W-:Y:S05]  /*3e10*/  BSYNC B0 ;  /* 0x0000000000007941 */ /* 0x000fea0003800000 */
.L_x_60902:
        /* <DEDUP_REMOVED lines=27> */
.L_x_60913:
        /* <DEDUP_REMOVED lines=23> */
.L_x_60912:
[----:B------:R-:W-:Y:S05]  /*4140*/  BSYNC B1 ;  /* 0x0000000000017941 */ /* 0x000fea0003800000 */
.L_x_60911:
[----:B------:R-:W-:Y:S05]  /*4150*/  BRA `(.L_x_60909) ;  /* 0x0000000000287947 */ /* 0x000fea0003800000 */
.L_x_60910:
        /* <DEDUP_REMOVED lines=10> */
.L_x_60909:
[----:B------:R-:W-:Y:S05]  /*4200*/  BSYNC B0 ;  /* 0x0000000000007941 */ /* 0x000fea0003800000 */
.L_x_60908:
        /* <DEDUP_REMOVED lines=21> */
.L_x_60916:
[----:B------:R-:W-:-:S13]  /*4360*/  ISETP.GE.AND P0, PT, R6, R5, PT ;  /* 0x000000050600720c */ /* 0x000fda0003f06270 */
[----:B------:R-:W-:Y:S05]  /*4370*/  @P0 BRA `(.L_x_60918) ;  /* 0x0000000000300947 */ /* 0x000fea0003800000 */
[----:B0-----:R-:W0:Y:S01]  /*4380*/  LDC.64 R8, c[0x0][0x220] ;  /* 0x00008800ff087b82 */ /* 0x001e220000000a00 */
[----:B------:R-:W-:Y:S02]  /*4390*/  IMAD.IADD R7, R4, 0x1, R6 ;  /* 0x0000000104077824 */ /* 0x000fe400078e0206 */
[----:B------:R-:W-:Y:S02]  /*43a0*/  VIADD R6, R6, 0x80 ;  /* 0x0000008006067836 */ /* 0x000fe40000000000 */
[----:B0-----:R-:W-:-:S05]  /*43b0*/  IMAD.WIDE.U32 R8, R7, 0x2, R8 ;  /* 0x0000000207087825 */ /* 0x001fca00078e0008 */
[----:B------:R1:W-:Y:S02]  /*43c0*/  STG.E.U16 desc[UR4][R8.64], R10 ;  /* 0x0000000a08007986 */ /* 0x0003e4000c101504 */
.L_x_60917:
[----:B------:R-:W-:-:S13]  /*43d0*/  ISETP.GE.AND P0, PT, R6, R5, PT ;  /* 0x000000050600720c */ /* 0x000fda0003f06270 */
[----:B------:R-:W-:Y:S05]  /*43e0*/  @P0 BRA `(.L_x_60919) ;  /* 0x0000000000340947 */ /* 0x000fea0003800000 */
[----:B-1----:R-:W1:Y:S01]  /*43f0*/  LDC.64 R8, c[0x0][0x220] ;  /* 0x00008800ff087b82 */ /* 0x002e620000000a00 */
[----:B0-----:R-:W-:Y:S02]  /*4400*/  IMAD.IADD R7, R4, 0x1, R6 ;  /* 0x0000000104077824 */ /* 0x001fe400078e0206 */
[----:B------:R-:W-:Y:S02]  /*4410*/  VIADD R6, R6, 0x80 ;  /* 0x0000008006067836 */ /* 0x000fe40000000000 */
[----:B-1----:R-:W-:-:S05]  /*4420*/  IMAD.WIDE.U32 R8, R7, 0x2, R8 ;  /* 0x0000000207087825 */ /* 0x002fca00078e0008 */
[----:B------:R1:W-:Y:S02]  /*4430*/  STG.E.U16 desc[UR4][R8.64], R11 ;  /* 0x0000000b08007986 */ /* 0x0003e4000c101504 */
.L_x_60918:
        /* <DEDUP_REMOVED lines=8> */
.L_x_60919:
[----:B------:R-:W-:Y:S05]  /*44c0*/  BSYNC B1 ;  /* 0x0000000000017941 */ /* 0x000fea0003800000 */
.L_x_60915:
[----:B------:R-:W-:-:S13]  /*44d0*/  ISETP.GE.AND P0, PT, R6, R5, PT ;  /* 0x000000050600720c */ /* 0x000fda0003f06270 */
[----:B-12---:R-:W1:Y:S01]  /*44e0*/  @!P0 LDC.64 R8, c[0x0][0x220] ;  /* 0x00008800ff088b82 */ /* 0x006e620000000a00 */
[----:B0-----:R-:W-:Y:S02]  /*44f0*/  @!P0 IMAD.IADD R7, R4, 0x1, R6 ;  /* 0x0000000104078824 */ /* 0x001fe400078e0206 */
[----:B------:R-:W-:Y:S02]  /*4500*/  @!P0 VIADD R6, R6, 0x80 ;  /* 0x0000008006068836 */ /* 0x000fe40000000000 */
[----:B-1----:R-:W-:-:S05]  /*4510*/  @!P0 IMAD.WIDE.U32 R8, R7, 0x2, R8 ;  /* 0x0000000207088825 */ /* 0x002fca00078e0008 */
[----:B------:R2:W-:Y:S02]  /*4520*/  @!P0 STG.E.U16 desc[UR4][R8.64], R3 ;  /* 0x0000000308008986 */ /* 0x0005e4000c101504 */
.L_x_60920:
[----:B------:R-:W-:Y:S05]  /*4530*/  BSYNC B0 ;  /* 0x0000000000007941 */ /* 0x000fea0003800000 */
.L_x_60914:
        /* <DEDUP_REMOVED lines=8> */
.L_x_60921:
        /* <DEDUP_REMOVED lines=12> */
.L_x_71938:


//--------------------- .text._ZN2at6native18elementwise_kernelILi128ELi4EZNS0_15gpu_kernel_implIZNS0_50_GLOBAL__N__2680c7bb_12_PowKernel_cu_140f0503_289622pow_scalar_tensor_implIsEEvRNS_18TensorIteratorBaseET_EUlsE_EEvS6_RKS7_EUliE_EEviT1_ --------------------------
	.section	.text._ZN2at6native18elementwise_kernelILi128ELi4EZNS0_15gpu_kernel_implIZNS0_50_GLOBAL__N__2680c7bb_12_PowKernel_cu_140f0503_289622pow_scalar_tensor_implIsEEvRNS_18TensorIteratorBaseET_EUlsE_EEvS6_RKS7_EUliE_EEviT1_,"ax",@progbits
	.align	128
        .global         _ZN2at6native18elementwise_kernelILi128ELi4EZNS0_15gpu_kernel_implIZNS0_50_GLOBAL__N__2680c7bb_12_PowKernel_cu_140f0503_289622pow_scalar_tensor_implIsEEvRNS_18TensorIteratorBaseET_EUlsE_EEvS6_RKS7_EUliE_EEviT1_
        .type           _ZN2at6native18elementwise_kernelILi128ELi4EZNS0_15gpu_kernel_implIZNS0_50_GLOBAL__N__2680c7bb_12_PowKernel_cu_140f0503_289622pow_scalar_tensor_implIsEEvRNS_18TensorIteratorBaseET_EUlsE_EEvS6_RKS7_EUliE_EEviT1_,@function
        .size           _ZN2at6native18elementwise_kernelILi128ELi4EZNS0_15gpu_kernel_implIZNS0_50_GLOBAL__N__2680c7bb_12_PowKernel_cu_140f0503_289622pow_scalar_tensor_implIsEEvRNS_18TensorIteratorBaseET_EUlsE_EEvS6_RKS7_EUliE_EEviT1_,(.L_x_71939 - _ZN2at6native18elementwise_kernelILi128ELi4EZNS0_15gpu_kernel_implIZNS0_50_GLOBAL__N__2680c7bb_12_PowKernel_cu_140f0503_289622pow_scalar_tensor_implIsEEvRNS_18TensorIteratorBaseET_EUlsE_EEvS6_RKS7_EUliE_EEviT1_)
        .other          _ZN2at6native18elementwise_kernelILi128ELi4EZNS0_15gpu_kernel_implIZNS0_50_GLOBAL__N__2680c7bb_12_PowKernel_cu_140f0503_289622pow_scalar_tensor_implIsEEvRNS_18TensorIteratorBaseET_EUlsE_EEvS6_RKS7_EUliE_EEviT1_,@"STO_CUDA_ENTRY STV_DEFAULT"
_ZN2at6native18elementwise_kernelILi128ELi4EZNS0_15gpu_kernel_implIZNS0_50_GLOBAL__N__2680c7bb_12_PowKernel_cu_140f0503_289622pow_scalar_tensor_implIsEEvRNS_18TensorIteratorBaseET_EUlsE_EEvS6_RKS7_EUliE_EEviT1_:
.text._ZN2at6native18elementwise_kernelILi128ELi4EZNS0_15gpu_kernel_implIZNS0_50_GLOBAL__N__2680c7bb_12_PowKernel_cu_140f0503_289622pow_scalar_tensor_implIsEEvRNS_18TensorIteratorBaseET_EUlsE_EEvS6_RKS7_EUliE_EEviT1_:
        /* <DEDUP_REMOVED lines=313> */
.L_x_60924:
        /* <DEDUP_REMOVED lines=20> */
.L_x_60928:
[----:B------:R0:W5:Y:S01]  /*14d0*/  LDG.E.U8 R0, desc[UR36][R2.64] ;  /* 0x0000002402007981 */ /* 0x000162000c1e1100 */
[----:B------:R-:W-:Y:S05]  /*14e0*/  BRA `(.L_x_60930) ;  /* 0x0000000c00547947 */ /* 0x000fea0003800000 */
.L_x_60927:
        /* <DEDUP_REMOVED lines=8> */
.L_x_60932:
[----:B------:R0:W5:Y:S01]  /*1570*/  LDG.E.U16 R0, desc[UR36][R2.64] ;  /* 0x0000002402007981 */ /* 0x000162000c1e1500 */
[----:B------:R-:W-:Y:S05]  /*1580*/  BRA `(.L_x_60930) ;  /* 0x0000000c002c7947 */ /* 0x000fea0003800000 */
.L_x_60931:
[----:B------:R0:W5:Y:S01]  /*1590*/  LDG.E.U16 R0, desc[UR36][R2.64] ;  /* 0x0000002402007981 */ /* 0x000162000c1e1500 */
[----:B------:R-:W-:Y:S05]  /*15a0*/  BRA `(.L_x_60930) ;  /* 0x0000000c00247947 */ /* 0x000fea0003800000 */
.L_x_60926:
        /* <DEDUP_REMOVED lines=9> */
.L_x_60934:
[----:B------:R-:W2:Y:S02]  /*1640*/  LDG.E.U16 R4, desc[UR36][R2.64] ;  /* 0x0000002402047981 */ /* 0x000ea4000c1e1500 */
[----:B--2---:R-:W-:-:S06]  /*1650*/  HADD2.F32 R4, -RZ, R4.H0_H0 ;  /* 0x20000004ff047230 */ /* 0x004fcc0000004100 */
[----:B------:R-:W0:Y:S02]  /*1660*/  F2I.FTZ.TRUNC.NTZ R4, R4 ;  /* 0x0000000400047305 */ /* 0x000e24000021f100 */
[----:B0-----:R-:W-:Y:S01]  /*1670*/  PRMT R0, R4, 0x7610, R0 ;  /* 0x0000761004007816 */ /* 0x001fe20000000000 */
[----:B------:R-:W-:Y:S06]  /*1680*/  BRA `(.L_x_60930) ;  /* 0x0000000800ec7947 */ /* 0x000fec0003800000 */
.L_x_60933:
        /* <DEDUP_REMOVED lines=9> */
.L_x_60936:
[----:B------:R-:W2:Y:S02]  /*1720*/  LDG.E.U16 R2, desc[UR36][R2.64] ;  /* 0x0000002402027981 */ /* 0x000ea4000c1e1500 */
[----:B--2---:R-:W-:-:S06]  /*1730*/  HADD2.F32 R4, -RZ, R2.H0_H0 ;  /* 0x20000002ff047230 */ /* 0x004fcc0000004100 */
[----:B------:R-:W0:Y:S02]  /*1740*/  F2I.FTZ.TRUNC.NTZ R4, R4 ;  /* 0x0000000400047305 */ /* 0x000e24000021f100 */
[----:B0-----:R-:W-:Y:S01]  /*1750*/  PRMT R0, R4, 0x7610, R0 ;  /* 0x0000761004007816 */ /* 0x001fe20000000000 */
[----:B------:R-:W-:Y:S06]  /*1760*/  BRA `(.L_x_60930) ;  /* 0x0000000800b47947 */ /* 0x000fec0003800000 */
.L_x_60935:
[----:B------:R-:W2:Y:S02]  /*1770*/  LDG.E.64 R2, desc[UR36][R2.64] ;  /* 0x0000002402027981 */ /* 0x000ea4000c1e1b00 */
[----:B--2---:R0:W1:Y:S01]  /*1780*/  F2I.F64.TRUNC R0, R2 ;  /* 0x0000000200007311 */ /* 0x004062000030d100 */
[----:B------:R-:W-:Y:S05]  /*1790*/  BRA `(.L_x_60930) ;  /* 0x0000000800a87947 */ /* 0x000fea0003800000 */
.L_x_60925:
        /* <DEDUP_REMOVED lines=12> */
.L_x_60939:
[----:B------:R-:W2:Y:S02]  /*1860*/  LDG.E.64 R2, desc[UR36][R2.64] ;  /* 0x0000002402027981 */ /* 0x000ea4000c1e1b00 */
[----:B--2---:R3:W4:Y:S01]  /*1870*/  F2I.F64.TRUNC R0, R2 ;  /* 0x0000000200007311 */ /* 0x004722000030d100 */
[----:B------:R-:W-:Y:S05]  /*1880*/  BRA `(.L_x_60930) ;  /* 0x00000008006c7947 */ /* 0x000fea0003800000 */
.L_x_60938:
        /* <DEDUP_REMOVED lines=28> */
.L_x_60941:
        /* <DEDUP_REMOVED lines=15> */
.L_x_60940:
[----:B------:R-:W2:Y:S02]  /*1b40*/  LDG.E.U16 R4, desc[UR36][R2.64] ;  /* 0x0000002402047981 */ /* 0x000ea4000c1e1500 */
[----:B--2---:R-:W-:-:S06]  /*1b50*/  IMAD.U32 R4, R4, 0x10000, RZ ;  /* 0x0001000004047824 */ /* 0x004fcc00078e00ff */
[----:B------:R-:W0:Y:S02]  /*1b60*/  F2I.FTZ.TRUNC.NTZ R4, R4 ;  /* 0x0000000400047305 */ /* 0x000e24000021f100 */
[----:B0-----:R-:W-:Y:S01]  /*1b70*/  PRMT R0, R4, 0x7610, R0 ;  /* 0x0000761004007816 */ /* 0x001fe20000000000 */
[----:B------:R-:W-:Y:S06]  /*1b80*/  BRA `(.L_x_60930) ;  /* 0x0000000400ac7947 */ /* 0x000fec0003800000 */
.L_x_60937:
        /* <DEDUP_REMOVED lines=10> */
.L_x_60944:
        /* <DEDUP_REMOVED lines=21> */
.L_x_60948:
[----:B------:R-:W-:Y:S05]  /*1d80*/  BSYNC B1 ;  /* 0x0000000000017941 */ /* 0x000fea0003800000 */
.L_x_60947:
[----:B------:R-:W-:Y:S01]  /*1d90*/  IMAD.SHL.U32 R2, R2, 0x100000, RZ ;  /* 0x0010000002027824 */ /* 0x000fe200078e00ff */
[----:B------:R-:W-:-:S04]  /*1da0*/  LEA R3, R0, 0x3b800000, 0x17 ;  /* 0x3b80000000037811 */ /* 0x000fc800078eb8ff */
[----:B------:R-:W-:-:S07]  /*1db0*/  LOP3.LUT R4, R3, R2, R4, 0xfe, !PT ;  /* 0x0000000203047212 */ /* 0x000fce00078efe04 */
.L_x_60946:
[----:B------:R-:W-:Y:S05]  /*1dc0*/  BSYNC B0 ;  /* 0x0000000000007941 */ /* 0x000fea0003800000 */
.L_x_60945:
[----:B------:R-:W0:Y:S02]  /*1dd0*/  F2I.FTZ.TRUNC.NTZ R4, R4 ;  /* 0x0000000400047305 */ /* 0x000e24000021f100 */
[----:B0-----:R-:W-:Y:S01]  /*1de0*/  PRMT R0, R4, 0x7610, R0 ;  /* 0x0000761004007816 */ /* 0x001fe20000000000 */
[----:B------:R-:W-:Y:S06]  /*1df0*/  BRA `(.L_x_60930) ;  /* 0x0000000400107947 */ /* 0x000fec0003800000 */
.L_x_60943:
        /* <DEDUP_REMOVED lines=21> */
.L_x_60952:
[----:B------:R-:W-:Y:S05]  /*1f50*/  BSYNC B1 ;  /* 0x0000000000017941 */ /* 0x000fea0003800000 */
.L_x_60951:
[----:B------:R-:W-:Y:S01]  /*1f60*/  IMAD.SHL.U32 R2, R2, 0x200000, RZ ;  /* 0x0020000002027824 */ /* 0x000fe200078e00ff */
[----:B------:R-:W-:-:S04]  /*1f70*/  LEA R3, R0, 0x37800000, 0x17 ;  /* 0x3780000000037811 */ /* 0x000fc800078eb8ff */
[----:B------:R-:W-:-:S07]  /*1f80*/  LOP3.LUT R4, R3, R2, R4, 0xfe, !PT ;  /* 0x0000000203047212 */ /* 0x000fce00078efe04 */
.L_x_60950:
[----:B------:R-:W-:Y:S05]  /*1f90*/  BSYNC B0 ;  /* 0x0000000000007941 */ /* 0x000fea0003800000 */
.L_x_60949:
[----:B------:R-:W0:Y:S02]  /*1fa0*/  F2I.FTZ.TRUNC.NTZ R4, R4 ;  /* 0x0000000400047305 */ /* 0x000e24000021f100 */
[----:B0-----:R-:W-:Y:S01]  /*1fb0*/  PRMT R0, R4, 0x7610, R0 ;  /* 0x0000761004007816 */ /* 0x001fe20000000000 */
[----:B------:R-:W-:Y:S06]  /*1fc0*/  BRA `(.L_x_60930) ;  /* 0x00000000009c7947 */ /* 0x000fec0003800000 */
.L_x_60942:
        /* <DEDUP_REMOVED lines=14> */
.L_x_60956:
[----:B------:R-:W-:Y:S05]  /*20b0*/  BSYNC B0 ;  /* 0x0000000000007941 */ /* 0x000fea0003800000 */
.L_x_60955:
[----:B------:R-:W0:Y:S02]  /*20c0*/  F2I.FTZ.TRUNC.NTZ R4, R4 ;  /* 0x0000000400047305 */ /* 0x000e24000021f100 */
[----:B0-----:R-:W-:Y:S01]  /*20d0*/  PRMT R0, R4, 0x7610, R0 ;  /* 0x0000761004007816 */ /* 0x001fe20000000000 */
[----:B------:R-:W-:Y:S06]  /*20e0*/  BRA `(.L_x_60930) ;  /* 0x0000000000547947 */ /* 0x000fec0003800000 */
.L_x_60929:
        /* <DEDUP_REMOVED lines=16> */
.L_x_60957:
[----:B------:R-:W-:Y:S01]  /*21f0*/  PRMT R0, RZ, 0x7610, R0 ;  /* 0x00007610ff007816 */ /* 0x000fe20000000000 */
[----:B------:R-:W-:Y:S06]  /*2200*/  BRA `(.L_x_60930) ;  /* 0x00000000000c7947 */ /* 0x000fec0003800000 */
.L_x_60954:
[----:B------:R2:W5:Y:S01]  /*2210*/  LDG.E.U16 R0, desc[UR36][R2.64] ;  /* 0x0000002402007981 */ /* 0x000562000c1e1500 */
[----:B------:R-:W-:Y:S05]  /*2220*/  BRA `(.L_x_60930) ;  /* 0x0000000000047947 */ /* 0x000fea0003800000 */
.L_x_60953:
[----:B------:R1:W5:Y:S02]  /*2230*/  LDG.E.U16 R0, desc[UR36][R2.64] ;  /* 0x0000002402007981 */ /* 0x000364000c1e1500 */
.L_x_60930:
        /* <DEDUP_REMOVED lines=8> */
[----:B------:R-:W0:Y:S01]  /*22c0*/  LDC.U16 R4, c[0x0][0x420] ;  /* 0x00010800ff047b82 */ /* 0x000e220000000400 */
[C---:B------:R-:W-:Y:S01]  /*22d0*/  LOP3.LUT R3, R0.reuse, 0x1, RZ, 0xc0, !PT ;  /* 0x0000000100037812 */ /* 0x040fe200078ec0ff */
[----:B------:R-:W-:-:S03]  /*22e0*/  VIADD R2, R0, 0x1 ;  /* 0x0000000100027836 */ /* 0x000fc60000000000 */
[----:B------:R-:W-:Y:S02]  /*22f0*/  ISETP.NE.U32.AND P0, PT, R3, 0x1, PT ;  /* 0x000000010300780c */ /* 0x000fe40003f05070 */
[----:B------:R-:W-:Y:S01]  /*2300*/  LOP3.LUT R3, R2, 0xffff, RZ, 0xc0, !PT ;  /* 0x0000ffff02037812 */ /* 0x000fe200078ec0ff */
[----:B------:R-:W1:Y:S01]  /*2310*/  LDC.U16 R5, c[0x0][0x420] ;  /* 0x00010800ff057b82 */ /* 0x000e620000000400 */
[----:B0-----:R-:W-:Y:S02]  /*2320*/  SEL R2, R4, 0x1, !P0 ;  /* 0x0000000104027807 */ /* 0x001fe40004000000 */
[----:B------:R-:W-:Y:S02]  /*2330*/  ISETP.GE.U32.AND P0, PT, R3, 0x3, PT ;  /* 0x000000030300780c */ /* 0x000fe40003f06070 */
[----:B------:R-:W-:Y:S02]  /*2340*/  PRMT R3, R2, 0x9910, RZ ;  /* 0x0000991002037816 */ /* 0x000fe400000000ff */
[----:B-1----:R-:W-:-:S02]  /*2350*/  PRMT R4, R5, 0x9910, RZ ;  /* 0x0000991005047816 */ /* 0x002fc400000000ff */
[----:B------:R-:W-:-:S03]  /*2360*/  LOP3.LUT R5, R0, 0xffff, RZ, 0xc0, !PT ;  /* 0x0000ffff00057812 */ /* 0x000fc600078ec0ff */
[----:B------:R-:W-:Y:S01]  /*2370*/  IMAD.MOV.U32 R2, RZ, RZ, R4 ;  /* 0x000000ffff027224 */ /* 0x000fe200078e0004 */
[----:B------:R-:W-:-:S03]  /*2380*/  LEA.HI R0, R5, R0, RZ, 0x11 ;  /* 0x0000000005007211 */ /* 0x000fc600078f88ff */
[----:B------:R-:W-:Y:S01]  /*2390*/  IMAD R2, R2, R2, RZ ;  /* 0x0000000202027224 */ /* 0x000fe200078e02ff */
[----:B------:R-:W-:Y:S06]  /*23a0*/  @!P0 BRA `(.L_x_60961) ;  /* 0x0000000000648947 */ /* 0x000fec0003800000 */
[----:B------:R-:W-:Y:S02]  /*23b0*/  PRMT R0, R0, 0x9910, RZ ;  /* 0x0000991000007816 */ /* 0x000fe400000000ff */
[----:B------:R-:W-:Y:S02]  /*23c0*/  PRMT R4, R2, 0x7610, R4 ;  /* 0x0000761002047816 */ /* 0x000fe40000000004 */
[----:B------:R-:W-:-:S04]  /*23d0*/  SHF.R.S32.HI R0, RZ, 0x1, R0 ;  /* 0x00000001ff007819 */ /* 0x000fc80000011400 */
[----:B------:R-:W-:-:S07]  /*23e0*/  PRMT R5, R0, 0x7610, R5 ;  /* 0x0000761000057816 */ /* 0x000fce0000000005 */
.L_x_60962:
        /* <DEDUP_REMOVED lines=21> */
.L_x_60961:
[----:B------:R-:W-:Y:S05]  /*2540*/  BSYNC B1 ;  /* 0x0000000000017941 */ /* 0x000fea0003800000 */
.L_x_60960:
[----:B------:R-:W-:Y:S05]  /*2550*/  BRA `(.L_x_60963) ;  /* 0x00000000002c7947 */ /* 0x000fea0003800000 */
.L_x_60959:
[----:B------:R-:W0:Y:S01]  /*2560*/  LDC.U16 R2, c[0x0][0x420] ;  /* 0x00010800ff027b82 */ /* 0x000e220000000400 */
[----:B------:R-:W-:Y:S01]  /*2570*/  IMAD.MOV.U32 R3, RZ, RZ, 0x1 ;  /* 0x00000001ff037424 */ /* 0x000fe200078e00ff */
[----:B0-----:R-:W-:-:S04]  /*2580*/  PRMT R2, R2, 0x9910, RZ ;  /* 0x0000991002027816 */ /* 0x001fc800000000ff */
        /* <DEDUP_REMOVED lines=8> */
.L_x_60963:
[----:B------:R-:W-:Y:S05]  /*2610*/  BSYNC B0 ;  /* 0x0000000000007941 */ /* 0x000fea0003800000 */
.L_x_60958:
        /* <DEDUP_REMOVED lines=14> */
.L_x_60967:
[----:B------:R0:W-:Y:S01]  /*2700*/  STG.E.U8 desc[UR36][R16.64], R3 ;  /* 0x0000000310007986 */ /* 0x0001e2000c101124 */
[----:B------:R-:W-:Y:S05]  /*2710*/  BRA `(.L_x_60969) ;  /* 0x0000000c00707947 */ /* 0x000fea0003800000 */
.L_x_60966:
        /* <DEDUP_REMOVED lines=11> */
.L_x_60971:
[----:B------:R-:W-:-:S05]  /*27d0*/  PRMT R3, R3, 0x9910, RZ ;  /* 0x0000991003037816 */ /* 0x000fca00000000ff */
[----:B------:R0:W-:Y:S01]  /*27e0*/  STG.E desc[UR36][R16.64], R3 ;  /* 0x0000000310007986 */ /* 0x0001e2000c101924 */
[----:B------:R-:W-:Y:S05]  /*27f0*/  BRA `(.L_x_60969) ;  /* 0x0000000c00387947 */ /* 0x000fea0003800000 */
.L_x_60970:
[----:B------:R0:W-:Y:S01]  /*2800*/  STG.E.U16 desc[UR36][R16.64], R3 ;  /* 0x0000000310007986 */ /* 0x0001e2000c101524 */
[----:B------:R-:W-:Y:S05]  /*2810*/  BRA `(.L_x_60969) ;  /* 0x0000000c00307947 */ /* 0x000fea0003800000 */
.L_x_60965:
        /* <DEDUP_REMOVED lines=9> */
.L_x_60973:
[----:B------:R-:W0:Y:S02]  /*28b0*/  I2F.S16 R0, R3 ;  /* 0x0000000300007306 */ /* 0x000e240000101400 */
[----:B0-----:R-:W-:-:S05]  /*28c0*/  F2FP.F16.F32.PACK_AB R0, RZ, R0 ;  /* 0x00000000ff00723e */ /* 0x001fca00000000ff */
[----:B------:R0:W-:Y:S01]  /*28d0*/  STG.E.U16 desc[UR36][R16.64], R0 ;  /* 0x0000000010007986 */ /* 0x0001e2000c101524 */
[----:B------:R-:W-:Y:S05]  /*28e0*/  BRA `(.L_x_60969) ;  /* 0x0000000800fc7947 */ /* 0x000fea0003800000 */
.L_x_60972:
        /* <DEDUP_REMOVED lines=10> */
.L_x_60975:
[----:B------:R-:W0:Y:S02]  /*2990*/  I2F.S16 R3, R3 ;  /* 0x0000000300037306 */ /* 0x000e240000101400 */
[----:B0-----:R-:W-:-:S04]  /*29a0*/  F2FP.F16.F32.PACK_AB R3, RZ, R3 ;  /* 0x00000003ff03723e */ /* 0x001fc800000000ff */
[----:B------:R-:W-:-:S05]  /*29b0*/  PRMT R3, R3, 0x5410, RZ ;  /* 0x0000541003037816 */ /* 0x000fca00000000ff */
[----:B------:R0:W-:Y:S01]  /*29c0*/  STG.E desc[UR36][R16.64], R3 ;  /* 0x0000000310007986 */ /* 0x0001e2000c101924 */
[----:B------:R-:W-:Y:S05]  /*29d0*/  BRA `(.L_x_60969) ;  /* 0x0000000800c07947 */ /* 0x000fea0003800000 */
.L_x_60974:
[----:B------:R-:W0:Y:S02]  /*29e0*/  I2F.F64.S16 R2, R3 ;  /* 0x0000000300027312 */ /* 0x000e240000101c00 */
[----:B0-----:R0:W-:Y:S01]  /*29f0*/  STG.E.64 desc[UR36][R16.64], R2 ;  /* 0x0000000210007986 */ /* 0x0011e2000c101b24 */
[----:B------:R-:W-:Y:S05]  /*2a00*/  BRA `(.L_x_60969) ;  /* 0x0000000800b47947 */ /* 0x000fea0003800000 */
.L_x_60964:
        /* <DEDUP_REMOVED lines=13> */
.L_x_60978:
[----:B------:R-:W0:Y:S01]  /*2ae0*/  I2F.F64.S16 R4, R3 ;  /* 0x0000000300047312 */ /* 0x000e220000101c00 */
[----:B------:R-:W-:-:S05]  /*2af0*/  CS2R R6, SRZ ;  /* 0x0000000000067805 */ /* 0x000fca000001ff00 */
[----:B0-----:R0:W-:Y:S01]  /*2b00*/  STG.E.128 desc[UR36][R16.64], R4 ;  /* 0x0000000410007986 */ /* 0x0011e2000c101d24 */
[----:B------:R-:W-:Y:S05]  /*2b10*/  BRA `(.L_x_60969) ;  /* 0x0000000800707947 */ /* 0x000fea0003800000 */
.L_x_60977:
        /* <DEDUP_REMOVED lines=21> */
.L_x_60982:
[----:B------:R-:W-:Y:S05]  /*2c70*/  BSYNC B0 ;  /* 0x0000000000007941 */ /* 0x000fea0003800000 */
.L_x_60981:
[----:B------:R-:W-:-:S05]  /*2c80*/  LOP3.LUT R5, R0, R5, RZ, 0xfc, !PT ;  /* 0x0000000500057212 */ /* 0x000fca00078efcff */
[----:B------:R0:W-:Y:S01]  /*2c90*/  STG.E.U8 desc[UR36][R16.64], R5 ;  /* 0x0000000510007986 */ /* 0x0001e2000c101124 */
[----:B------:R-:W-:Y:S05]  /*2ca0*/  BRA `(.L_x_60969) ;  /* 0x00000008000c7947 */ /* 0x000fea0003800000 */
.L_x_60980:
        /* <DEDUP_REMOVED lines=13> */
.L_x_60984:
[----:B------:R-:W-:Y:S01]  /*2d80*/  IMAD.MOV.U32 R0, RZ, RZ, 0x7f ;  /* 0x0000007fff007424 */ /* 0x000fe200078e00ff */
[----:B------:R-:W-:-:S04]  /*2d90*/  ISETP.GT.U32.AND P0, PT, R2, 0x7f800000, PT ;  /* 0x7f8000000200780c */ /* 0x000fc80003f04070 */
[----:B------:R-:W-:-:S09]  /*2da0*/  SEL R0, R0, 0x7c, P0 ;  /* 0x0000007c00007807 */ /* 0x000fd20000000000 */
.L_x_60985:
[----:B------:R-:W-:Y:S05]  /*2db0*/  BSYNC B0 ;  /* 0x0000000000007941 */ /* 0x000fea0003800000 */
.L_x_60983:
[----:B------:R-:W-:-:S04]  /*2dc0*/  LOP3.LUT R2, R3, 0x80000000, RZ, 0xc0, !PT ;  /* 0x8000000003027812 */ /* 0x000fc800078ec0ff */
[----:B------:R-:W-:-:S04]  /*2dd0*/  SHF.R.U32.HI R3, RZ, 0x18, R2 ;  /* 0x00000018ff037819 */ /* 0x000fc80000011602 */
[----:B------:R-:W-:-:S05]  /*2de0*/  LOP3.LUT R3, R0, R3, RZ, 0xfc, !PT ;  /* 0x0000000300037212 */ /* 0x000fca00078efcff */
[----:B------:R0:W-:Y:S01]  /*2df0*/  STG.E.U8 desc[UR36][R16.64], R3 ;  /* 0x0000000310007986 */ /* 0x0001e2000c101124 */
[----:B------:R-:W-:Y:S05]  /*2e00*/  BRA `(.L_x_60969) ;  /* 0x0000000400b47947 */ /* 0x000fea0003800000 */
.L_x_60979:
[----:B------:R-:W0:Y:S02]  /*2e10*/  I2F.S16 R0, R3 ;  /* 0x0000000300007306 */ /* 0x000e240000101400 */
[----:B0-----:R-:W-:-:S05]  /*2e20*/  F2FP.BF16.F32.PACK_AB R0, RZ, R0 ;  /* 0x00000000ff00723e */ /* 0x001fca00000010ff */
[----:B------:R0:W-:Y:S01]  /*2e30*/  STG.E.U16 desc[UR36][R16.64], R0 ;  /* 0x0000000010007986 */ /* 0x0001e2000c101524 */
[----:B------:R-:W-:Y:S05]  /*2e40*/  BRA `(.L_x_60969) ;  /* 0x0000000400a47947 */ /* 0x000fea0003800000 */
.L_x_60976:
        /* <DEDUP_REMOVED lines=10> */
.L_x_60988:
        /* <DEDUP_REMOVED lines=17> */
.L_x_60991:
[----:B------:R-:W-:-:S04]  /*3000*/  LOP3.LUT R2, R3, 0x80000000, RZ, 0xc0, !PT ;  /* 0x8000000003027812 */ /* 0x000fc800078ec0ff */
[----:B------:R-:W-:-:S04]  /*3010*/  SHF.R.U32.HI R3, RZ, 0x18, R2 ;  /* 0x00000018ff037819 */ /* 0x000fc80000011602 */
[----:B------:R-:W-:-:S04]  /*3020*/  LOP3.LUT R0, R0, R3, RZ, 0xfc, !PT ;  /* 0x0000000300007212 */ /* 0x000fc800078efcff */
[----:B------:R-:W-:-:S07]  /*3030*/  PRMT R8, R0, 0x7610, R8 ;  /* 0x0000761000087816 */ /* 0x000fce0000000008 */
.L_x_60990:
[----:B------:R-:W-:Y:S05]  /*3040*/  BSYNC B0 ;  /* 0x0000000000007941 */ /* 0x000fea0003800000 */
.L_x_60989:
[----:B------:R3:W-:Y:S01]  /*3050*/  STG.E.U8 desc[UR36][R16.64], R8 ;  /* 0x0000000810007986 */ /* 0x0007e2000c101124 */
[----:B------:R-:W-:Y:S05]  /*3060*/  BRA `(.L_x_60969) ;  /* 0x00000004001c7947 */ /* 0x000fea0003800000 */
.L_x_60987:
        /* <DEDUP_REMOVED lines=17> */
.L_x_60994:
[----:B------:R-:W-:-:S04]  /*3180*/  LOP3.LUT R2, R3, 0x80000000, RZ, 0xc0, !PT ;  /* 0x8000000003027812 */ /* 0x000fc800078ec0ff */
[----:B------:R-:W-:-:S04]  /*3190*/  SHF.R.U32.HI R3, RZ, 0x18, R2 ;  /* 0x00000018ff037819 */ /* 0x000fc80000011602 */
[----:B------:R-:W-:-:S04]  /*31a0*/  LOP3.LUT R0, R0, R3, RZ, 0xfc, !PT ;  /* 0x0000000300007212 */ /* 0x000fc800078efcff */
[----:B------:R-:W-:-:S07]  /*31b0*/  PRMT R8, R0, 0x7610, R8 ;  /* 0x0000761000087816 */ /* 0x000fce0000000008 */
.L_x_60993:
[----:B------:R-:W-:Y:S05]  /*31c0*/  BSYNC B0 ;  /* 0x0000000000007941 */ /* 0x000fea0003800000 */
.L_x_60992:
[----:B------:R0:W-:Y:S01]  /*31d0*/  STG.E.U8 desc[UR36][R16.64], R8 ;  /* 0x0000000810007986 */ /* 0x0001e2000c101124 */
[----:B------:R-:W-:Y:S05]  /*31e0*/  BRA `(.L_x_60969) ;  /* 0x0000000000bc7947 */ /* 0x000fea0003800000 */
.L_x_60986:
        /* <DEDUP_REMOVED lines=23> */
.L_x_60968:
        /* <DEDUP_REMOVED lines=16> */
.L_x_60997:
[----:B------:R-:W-:Y:S05]  /*3460*/  BRA `(.L_x_60969) ;  /* 0x00000000001c7947 */ /* 0x000fea0003800000 */
.L_x_60996:
[----:B------:R-:W-:-:S05]  /*3470*/  PRMT R3, R3, 0x9910, RZ ;  /* 0x0000991003037816 */ /* 0x000fca00000000ff */
[----:B------:R-:W-:-:S05]  /*3480*/  IMAD.MOV.U32 R2, RZ, RZ, R3 ;  /* 0x000000ffff027224 */ /* 0x000fca00078e0003 */
[----:B------:R-:W-:-:S05]  /*3490*/  SHF.R.S32.HI R3, RZ, 0x1f, R2 ;  /* 0x0000001fff037819 */ /* 0x000fca0000011402 */
[----:B------:R2:W-:Y:S01]  /*34a0*/  STG.E.64 desc[UR36][R16.64], R2 ;  /* 0x0000000210007986 */ /* 0x0005e2000c101b24 */
[----:B------:R-:W-:Y:S05]  /*34b0*/  BRA `(.L_x_60969) ;  /* 0x0000000000087947 */ /* 0x000fea0003800000 */
.L_x_60995:
[----:B------:R-:W-:-:S05]  /*34c0*/  PRMT R3, R3, 0x9910, RZ ;  /* 0x0000991003037816 */ /* 0x000fca00000000ff */
[----:B------:R0:W-:Y:S02]  /*34d0*/  STG.E desc[UR36][R16.64], R3 ;  /* 0x0000000310007986 */ /* 0x0001e4000c101924 */
.L_x_60969:
[----:B------:R-:W-:-:S04]  /*34e0*/  IMAD R18, R23, 0x200, R18 ;  /* 0x0000020017127824 */ /* 0x000fc800078e0212 */
[----:B------:R-:W-:-:S07]  /*34f0*/  VIADD R19, R18, 0x80 ;  /* 0x0000008012137836 */ /* 0x000fce0000000000 */
.L_x_60923:
[----:B------:R-:W-:Y:S05]  /*3500*/  BSYNC B6 ;  /* 0x0000000000067941 */ /* 0x000fea0003800000 */
.L_x_60922:
        /* <DEDUP_REMOVED lines=307> */
.L_x_61000:
        /* <DEDUP_REMOVED lines=20> */
.L_x_61004:
[----:B------:R0:W5:Y:S01]  /*4980*/  LDG.E.U8 R0, desc[UR36][R2.64] ;  /* 0x0000002402007981 */ /* 0x000162000c1e1100 */
[----:B------:R-:W-:Y:S05]  /*4990*/  BRA `(.L_x_61006) ;  /* 0x0000000c00547947 */ /* 0x000fea0003800000 */
.L_x_61003:
        /* <DEDUP_REMOVED lines=8> */
.L_x_61008:
[----:B------:R0:W5:Y:S01]  /*4a20*/  LDG.E.U16 R0, desc[UR36][R2.64] ;  /* 0x0000002402007981 */ /* 0x000162000c1e1500 */
[----:B------:R-:W-:Y:S05]  /*4a30*/  BRA `(.L_x_61006) ;  /* 0x0000000c002c7947 */ /* 0x000fea0003800000 */
.L_x_61007:
[----:B------:R0:W5:Y:S01]  /*4a40*/  LDG.E.U16 R0, desc[UR36][R2.64] ;  /* 0x0000002402007981 */ /* 0x000162000c1e1500 */
[----:B------:R-:W-:Y:S05]  /*4a50*/  BRA `(.L_x_61006) ;  /* 0x0000000c00247947 */ /* 0x000fea0003800000 */
.L_x_61002:
        /* <DEDUP_REMOVED lines=9> */
.L_x_61010:
[----:B------:R-:W2:Y:S02]  /*4af0*/  LDG.E.U16 R4, desc[UR36][R2.64] ;  /* 0x0000002402047981 */ /* 0x000ea4000c1e1500 */
[----:B--2---:R-:W-:-:S06]  /*4b00*/  HADD2.F32 R4, -RZ, R4.H0_H0 ;  /* 0x20000004ff047230 */ /* 0x004fcc0000004100 */
[----:B------:R-:W0:Y:S02]  /*4b10*/  F2I.FTZ.TRUNC.NTZ R4, R4 ;  /* 0x0000000400047305 */ /* 0x000e24000021f100 */
[----:B0-----:R-:W-:Y:S01]  /*4b20*/  PRMT R0, R4, 0x7610, R0 ;  /* 0x0000761004007816 */ /* 0x001fe20000000000 */
[----:B------:R-:W-:Y:S06]  /*4b30*/  BRA `(.L_x_61006) ;  /* 0x0000000800ec7947 */ /* 0x000fec0003800000 */
.L_x_61009:
        /* <DEDUP_REMOVED lines=9> */
.L_x_61012:
[----:B------:R-:W2:Y:S02]  /*4bd0*/  LDG.E.U16 R2, desc[UR36][R2.64] ;  /* 0x0000002402027981 */ /* 0x000ea4000c1e1500 */
[----:B--2---:R-:W-:-:S06]  /*4be0*/  HADD2.F32 R4, -RZ, R2.H0_H0 ;  /* 0x20000002ff047230 */ /* 0x004fcc0000004100 */
[----:B------:R-:W0:Y:S02]  /*4bf0*/  F2I.FTZ.TRUNC.NTZ R4, R4 ;  /* 0x0000000400047305 */ /* 0x000e24000021f100 */
[----:B0-----:R-:W-:Y:S01]  /*4c00*/  PRMT R0, R4, 0x7610, R0 ;  /* 0x0000761004007816 */ /* 0x001fe20000000000 */
[----:B------:R-:W-:Y:S06]  /*4c10*/  BRA `(.L_x_61006) ;  /* 0x0000000800b47947 */ /* 0x000fec0003800000 */
.L_x_61011:
[----:B------:R-:W2:Y:S02]  /*4c20*/  LDG.E.64 R2, desc[UR36][R2.64] ;  /* 0x0000002402027981 */ /* 0x000ea4000c1e1b00 */
[----:B--2---:R0:W1:Y:S01]  /*4c30*/  F2I.F64.TRUNC R0, R2 ;  /* 0x0000000200007311 */ /* 0x004062000030d100 */
[----:B------:R-:W-:Y:S05]  /*4c40*/  BRA `(.L_x_61006) ;  /* 0x0000000800a87947 */ /* 0x000fea0003800000 */
.L_x_61001:
        /* <DEDUP_REMOVED lines=12> */
.L_x_61015:
[----:B------:R-:W2:Y:S02]  /*4d10*/  LDG.E.64 R2, desc[UR36][R2.64] ;  /* 0x0000002402027981 */ /* 0x000ea4000c1e1b00 */
[----:B--2---:R3:W4:Y:S01]  /*4d20*/  F2I.F64.TRUNC R0, R2 ;  /* 0x0000000200007311 */ /* 0x004722000030d100 */
[----:B------:R-:W-:Y:S05]  /*4d30*/  BRA `(.L_x_61006) ;  /* 0x00000008006c7947 */ /* 0x000fea0003800000 */
.L_x_61014:
        /* <DEDUP_REMOVED lines=28> */
.L_x_61017:
        /* <DEDUP_REMOVED lines=15> */
.L_x_61016:
[----:B------:R-:W2:Y:S02]  /*4ff0*/  LDG.E.U16 R4, desc[UR36][R2.64] ;  /* 0x0000002402047981 */ /* 0x000ea4000c1e1500 */
[----:B--2---:R-:W-:-:S06]  /*5000*/  IMAD.U32 R4, R4, 0x10000, RZ ;  /* 0x0001000004047824 */ /* 0x004fcc00078e00ff */
[----:B------:R-:W0:Y:S02]  /*5010*/  F2I.FTZ.TRUNC.NTZ R4, R4 ;  /* 0x0000000400047305 */ /* 0x000e24000021f100 */
[----:B0-----:R-:W-:Y:S01]  /*5020*/  PRMT R0, R4, 0x7610, R0 ;  /* 0x0000761004007816 */ /* 0x001fe20000000000 */
[----:B------:R-:W-:Y:S06]  /*5030*/  BRA `(.L_x_61006) ;  /* 0x0000000400ac7947 */ /* 0x000fec0003800000 */
.L_x_61013:
        /* <DEDUP_REMOVED lines=10> */
.L_x_61020:
        /* <DEDUP_REMOVED lines=21> */
.L_x_61024:
[----:B------:R-:W-:Y:S05]  /*5230*/  BSYNC B1 ;  /* 0x0000000000017941 */ /* 0x000fea0003800000 */
.L_x_61023:
[----:B------:R-:W-:Y:S01]  /*5240*/  IMAD.SHL.U32 R2, R2, 0x100000, RZ ;  /* 0x0010000002027824 */ /* 0x000fe200078e00ff */
[----:B------:R-:W-:-:S04]  /*5250*/  LEA R3, R0, 0x3b800000, 0x17 ;  /* 0x3b80000000037811 */ /* 0x000fc800078eb8ff */
[----:B------:R-:W-:-:S07]  /*5260*/  LOP3.LUT R4, R3, R2, R4, 0xfe, !PT ;  /* 0x0000000203047212 */ /* 0x000fce00078efe04 */
.L_x_61022:
[----:B------:R-:W-:Y:S05]  /*5270*/  BSYNC B0 ;  /* 0x0000000000007941 */ /* 0x000fea0003800000 */
.L_x_61021:
[----:B------:R-:W0:Y:S02]  /*5280*/  F2I.FTZ.TRUNC.NTZ R4, R4 ;  /* 0x0000000400047305 */ /* 0x000e24000021f100 */
[----:B0-----:R-:W-:Y:S01]  /*5290*/  PRMT R0, R4, 0x7610, R0 ;  /* 0x0000761004007816 */ /* 0x001fe20000000000 */
[----:B------:R-:W-:Y:S06]  /*52a0*/  BRA `(.L_x_61006) ;  /* 0x0000000400107947 */ /* 0x000fec0003800000 */
.L_x_61019:
        /* <DEDUP_REMOVED lines=21> */
.L_x_61028:
[----:B------:R-:W-:Y:S05]  /*5400*/  BSYNC B1 ;  /* 0x0000000000017941 */ /* 0x000fea0003800000 */
.L_x_61027:
[----:B------:R-:W-:Y:S01]  /*5410*/  IMAD.SHL.U32 R2, R2, 0x200000, RZ ;  /* 0x0020000002027824 */ /* 0x000fe200078e00ff */
[----:B------:R-:W-:-:S04]  /*5420*/  LEA R3, R0, 0x37800000, 0x17 ;  /* 0x3780000000037811 */ /* 0x000fc800078eb8ff */
[----:B------:R-:W-:-:S07]  /*5430*/  LOP3.LUT R4, R3, R2, R4, 0xfe, !PT ;  /* 0x0000000203047212 */ /* 0x000fce00078efe04 */
.L_x_61026:
[----:B------:R-:W-:Y:S05]  /*5440*/  BSYNC B0 ;  /* 0x0000000000007941 */ /* 0x000fea0003800000 */
.L_x_61025:
[----:B------:R-:W0:Y:S02]  /*5450*/  F2I.FTZ.TRUNC.NTZ R4, R4 ;  /* 0x0000000400047305 */ /* 0x000e24000021f100 */
[----:B0-----:R-:W-:Y:S01]  /*5460*/  PRMT R0, R4, 0x7610, R0 ;  /* 0x0000761004007816 */ /* 0x001fe20000000000 */
[----:B------:R-:W-:Y:S06]  /*5470*/  BRA `(.L_x_61006) ;  /* 0x00000000009c7947 */ /* 0x000fec0003800000 */
.L_x_61018:
        /* <DEDUP_REMOVED lines=14> */
.L_x_61032:
[----:B------:R-:W-:Y:S05]  /*5560*/  BSYNC B0 ;  /* 0x0000000000007941 */ /* 0x000fea0003800000 */
.L_x_61031:
[----:B------:R-:W0:Y:S02]  /*5570*/  F2I.FTZ.TRUNC.NTZ R4, R4 ;  /* 0x0000000400047305 */ /* 0x000e24000021f100 */
[----:B0-----:R-:W-:Y:S01]  /*5580*/  PRMT R0, R4, 0x7610, R0 ;  /* 0x0000761004007816 */ /* 0x001fe20000000000 */
[----:B------:R-:W-:Y:S06]  /*5590*/  BRA `(.L_x_61006) ;  /* 0x0000000000547947 */ /* 0x000fec0003800000 */
.L_x_61005:
        /* <DEDUP_REMOVED lines=16> */
.L_x_61033:
[----:B------:R-:W-:Y:S01]  /*56a0*/  PRMT R0, RZ, 0x7610, R0 ;  /* 0x00007610ff007816 */ /* 0x000fe20000000000 */
[----:B------:R-:W-:Y:S06]  /*56b0*/  BRA `(.L_x_61006) ;  /* 0x00000000000c7947 */ /* 0x000fec0003800000 */
.L_x_61030:
[----:B------:R1:W5:Y:S01]  /*56c0*/  LDG.E.U16 R0, desc[UR36][R2.64] ;  /* 0x0000002402007981 */ /* 0x000362000c1e1500 */
[----:B------:R-:W-:Y:S05]  /*56d0*/  BRA `(.L_x_61006) ;  /* 0x0000000000047947 */ /* 0x000fea0003800000 */
.L_x_61029:
[----:B------:R2:W5:Y:S02]  /*56e0*/  LDG.E.U16 R0, desc[UR36][R2.64] ;  /* 0x0000002402007981 */ /* 0x000564000c1e1500 */
.L_x_61006:
        /* <DEDUP_REMOVED lines=27> */
.L_x_61038:
        /* <DEDUP_REMOVED lines=21> */
.L_x_61037:
[----:B------:R-:W-:Y:S05]  /*59f0*/  BSYNC B1 ;  /* 0x0000000000017941 */ /* 0x000fea0003800000 */
.L_x_61036:
[----:B------:R-:W-:Y:S05]  /*5a00*/  BRA `(.L_x_61039) ;  /* 0x00000000002c7947 */ /* 0x000fea0003800000 */
.L_x_61035:
        /* <DEDUP_REMOVED lines=11> */
.L_x_61039:
[----:B------:R-:W-:Y:S05]  /*5ac0*/  BSYNC B0 ;  /* 0x0000000000007941 */ /* 0x000fea0003800000 */
.L_x_61034:
        /* <DEDUP_REMOVED lines=14> */
.L_x_61043:
[----:B------:R0:W-:Y:S01]  /*5bb0*/  STG.E.U8 desc[UR36][R16.64], R3 ;  /* 0x0000000310007986 */ /* 0x0001e2000c101124 */
[----:B------:R-:W-:Y:S05]  /*5bc0*/  BRA `(.L_x_61045) ;  /* 0x0000000c00707947 */ /* 0x000fea0003800000 */
.L_x_61042:
        /* <DEDUP_REMOVED lines=11> */
.L_x_61047:
[----:B------:R-:W-:-:S05]  /*5c80*/  PRMT R3, R3, 0x9910, RZ ;  /* 0x0000991003037816 */ /* 0x000fca00000000ff */
[----:B------:R3:W-:Y:S01]  /*5c90*/  STG.E desc[UR36][R16.64], R3 ;  /* 0x0000000310007986 */ /* 0x0007e2000c101924 */
[----:B------:R-:W-:Y:S05]  /*5ca0*/  BRA `(.L_x_61045) ;  /* 0x0000000c00387947 */ /* 0x000fea0003800000 */
.L_x_61046:
[----:B------:R2:W-:Y:S01]  /*5cb0*/  STG.E.U16 desc[UR36][R16.64], R3 ;  /* 0x0000000310007986 */ /* 0x0005e2000c101524 */
[----:B------:R-:W-:Y:S05]  /*5cc0*/  BRA `(.L_x_61045) ;  /* 0x0000000c00307947 */ /* 0x000fea0003800000 */
.L_x_61041:
        /* <DEDUP_REMOVED lines=9> */
.L_x_61049:
[----:B------:R-:W0:Y:S02]  /*5d60*/  I2F.S16 R0, R3 ;  /* 0x0000000300007306 */ /* 0x000e240000101400 */
[----:B0-----:R-:W-:-:S05]  /*5d70*/  F2FP.F16.F32.PACK_AB R0, RZ, R0 ;  /* 0x00000000ff00723e */ /* 0x001fca00000000ff */
[----:B------:R0:W-:Y:S01]  /*5d80*/  STG.E.U16 desc[UR36][R16.64], R0 ;  /* 0x0000000010007986 */ /* 0x0001e2000c101524 */
[----:B------:R-:W-:Y:S05]  /*5d90*/  BRA `(.L_x_61045) ;  /* 0x0000000800fc7947 */ /* 0x000fea0003800000 */
.L_x_61048:
        /* <DEDUP_REMOVED lines=10> */
.L_x_61051:
[----:B------:R-:W0:Y:S02]  /*5e40*/  I2F.S16 R3, R3 ;  /* 0x0000000300037306 */ /* 0x000e240000101400 */
[----:B0-----:R-:W-:-:S04]  /*5e50*/  F2FP.F16.F32.PACK_AB R3, RZ, R3 ;  /* 0x00000003ff03723e */ /* 0x001fc800000000ff */
[----:B------:R-:W-:-:S05]  /*5e60*/  PRMT R3, R3, 0x5410, RZ ;  /* 0x0000541003037816 */ /* 0x000fca00000000ff */
[----:B------:R0:W-:Y:S01]  /*5e70*/  STG.E desc[UR36][R16.64], R3 ;  /* 0x0000000310007986 */ /* 0x0001e2000c101924 */
[----:B------:R-:W-:Y:S05]  /*5e80*/  BRA `(.L_x_61045) ;  /* 0x0000000800c07947 */ /* 0x000fea0003800000 */
.L_x_61050:
[----:B------:R-:W0:Y:S02]  /*5e90*/  I2F.F64.S16 R2, R3 ;  /* 0x0000000300027312 */ /* 0x000e240000101c00 */
[----:B0-----:R0:W-:Y:S01]  /*5ea0*/  STG.E.64 desc[UR36][R16.64], R2 ;  /* 0x0000000210007986 */ /* 0x0011e2000c101b24 */
[----:B------:R-:W-:Y:S05]  /*5eb0*/  BRA `(.L_x_61045) ;  /* 0x0000000800b47947 */ /* 0x000fea0003800000 */
.L_x_61040:
        /* <DEDUP_REMOVED lines=13> */
.L_x_61054:
[----:B------:R-:W0:Y:S01]  /*5f90*/  I2F.F64.S16 R4, R3 ;  /* 0x0000000300047312 */ /* 0x000e220000101c00 */
[----:B------:R-:W-:-:S05]  /*5fa0*/  CS2R R6, SRZ ;  /* 0x0000000000067805 */ /* 0x000fca000001ff00 */
[----:B0-----:R0:W-:Y:S01]  /*5fb0*/  STG.E.128 desc[UR36][R16.64], R4 ;  /* 0x0000000410007986 */ /* 0x0011e2000c101d24 */
[----:B------:R-:W-:Y:S05]  /*5fc0*/  BRA `(.L_x_61045) ;  /* 0x0000000800707947 */ /* 0x000fea0003800000 */
.L_x_61053:
        /* <DEDUP_REMOVED lines=21> */
.L_x_61058:
[----:B------:R-:W-:Y:S05]  /*6120*/  BSYNC B0 ;  /* 0x0000000000007941 */ /* 0x000fea0003800000 */
.L_x_61057:
[----:B------:R-:W-:-:S05]  /*6130*/  LOP3.LUT R5, R0, R5, RZ, 0xfc, !PT ;  /* 0x0000000500057212 */ /* 0x000fca00078efcff */
[----:B------:R0:W-:Y:S01]  /*6140*/  STG.E.U8 desc[UR36][R16.64], R5 ;  /* 0x0000000510007986 */ /* 0x0001e2000c101124 */
[----:B------:R-:W-:Y:S05]  /*6150*/  BRA `(.L_x_61045) ;  /* 0x00000008000c7947 */ /* 0x000fea0003800000 */
.L_x_61056:
        /* <DEDUP_REMOVED lines=13> */
.L_x_61060:
[----:B------:R-:W-:Y:S01]  /*6230*/  IMAD.MOV.U32 R0, RZ, RZ, 0x7f ;  /* 0x0000007fff007424 */ /* 0x000fe200078e00ff */
[----:B------:R-:W-:-:S04]  /*6240*/  ISETP.GT.U32.AND P0, PT, R2, 0x7f800000, PT ;  /* 0x7f8000000200780c */ /* 0x000fc80003f04070 */
[----:B------:R-:W-:-:S09]  /*6250*/  SEL R0, R0, 0x7c, P0 ;  /* 0x0000007c00007807 */ /* 0x000fd20000000000 */
.L_x_61061:
[----:B------:R-:W-:Y:S05]  /*6260*/  BSYNC B0 ;  /* 0x0000000000007941 */ /* 0x000fea0003800000 */
.L_x_61059:
[----:B------:R-:W-:-:S04]  /*6270*/  LOP3.LUT R2, R3, 0x80000000, RZ, 0xc0, !PT ;  /* 0x8000000003027812 */ /* 0x000fc800078ec0ff */
[----:B------:R-:W-:-:S04]  /*6280*/  SHF.R.U32.HI R3, RZ, 0x18, R2 ;  /* 0x00000018ff037819 */ /* 0x000fc80000011602 */
[----:B------:R-:W-:-:S05]  /*6290*/  LOP3.LUT R3, R0, R3, RZ, 0xfc, !PT ;  /* 0x0000000300037212 */ /* 0x000fca00078efcff */
[----:B------:R0:W-:Y:S01]  /*62a0*/  STG.E.U8 desc[UR36][R16.64], R3 ;  /* 0x0000000310007986 */ /* 0x0001e2000c101124 */
[----:B------:R-:W-:Y:S05]  /*62b0*/  BRA `(.L_x_61045) ;  /* 0x0000000400b47947 */ /* 0x000fea0003800000 */
.L_x_61055:
[----:B------:R-:W0:Y:S02]  /*62c0*/  I2F.S16 R0, R3 ;  /* 0x0000000300007306 */ /* 0x000e240000101400 */
[----:B0-----:R-:W-:-:S05]  /*62d0*/  F2FP.BF16.F32.PACK_AB R0, RZ, R0 ;  /* 0x00000000ff00723e */ /* 0x001fca00000010ff */
[----:B------:R0:W-:Y:S01]  /*62e0*/  STG.E.U16 desc[UR36][R16.64], R0 ;  /* 0x0000000010007986 */ /* 0x0001e2000c101524 */
[----:B------:R-:W-:Y:S05]  /*62f0*/  BRA `(.L_x_61045) ;  /* 0x0000000400a47947 */ /* 0x000fea0003800000 */
.L_x_61052:
        /* <DEDUP_REMOVED lines=10> */
.L_x_61064:
        /* <DEDUP_REMOVED lines=17> */
.L_x_61067:
[----:B------:R-:W-:-:S04]  /*64b0*/  LOP3.LUT R2, R3, 0x80000000, RZ, 0xc0, !PT ;  /* 0x8000000003027812 */ /* 0x000fc800078ec0ff */
[----:B------:R-:W-:-:S04]  /*64c0*/  SHF.R.U32.HI R3, RZ, 0x18, R2 ;  /* 0x00000018ff037819 */ /* 0x000fc80000011602 */
[----:B------:R-:W-:-:S04]  /*64d0*/  LOP3.LUT R0, R0, R3, RZ, 0xfc, !PT ;  /* 0x0000000300007212 */ /* 0x000fc800078efcff */
[----:B------:R-:W-:-:S07]  /*64e0*/  PRMT R8, R0, 0x7610, R8 ;  /* 0x0000761000087816 */ /* 0x000fce0000000008 */
.L_x_61066:
[----:B------:R-:W-:Y:S05]  /*64f0*/  BSYNC B0 ;  /* 0x0000000000007941 */ /* 0x000fea0003800000 */
.L_x_61065:
[----:B------:R0:W-:Y:S01]  /*6500*/  STG.E.U8 desc[UR36][R16.64], R8 ;  /* 0x0000000810007986 */ /* 0x0001e2000c101124 */
[----:B------:R-:W-:Y:S05]  /*6510*/  BRA `(.L_x_61045) ;  /* 0x00000004001c7947 */ /* 0x000fea0003800000 */
.L_x_61063:
        /* <DEDUP_REMOVED lines=17> */
.L_x_61070:
[----:B------:R-:W-:-:S04]  /*6630*/  LOP3.LUT R2, R3, 0x80000000, RZ, 0xc0, !PT ;  /* 0x8000000003027812 */ /* 0x000fc800078ec0ff */
[----:B------:R-:W-:-:S04]  /*6640*/  SHF.R.U32.HI R3, RZ, 0x18, R2 ;  /* 0x00000018ff037819 */ /* 0x000fc80000011602 */
[----:B------:R-:W-:-:S04]  /*6650*/  LOP3.LUT R0, R0, R3, RZ, 0xfc, !PT ;  /* 0x0000000300007212 */ /* 0x000fc800078efcff */
[----:B------:R-:W-:-:S07]  /*6660*/  PRMT R8, R0, 0x7610, R8 ;  /* 0x0000761000087816 */ /* 0x000fce0000000008 */
.L_x_61069:
[----:B------:R-:W-:Y:S05]  /*6670*/  BSYNC B0 ;  /* 0x0000000000007941 */ /* 0x000fea0003800000 */
.L_x_61068:
[----:B------:R0:W-:Y:S01]  /*6680*/  STG.E.U8 desc[UR36][R16.64], R8 ;  /* 0x0000000810007986 */ /* 0x0001e2000c101124 */
[----:B------:R-:W-:Y:S05]  /*6690*/  BRA `(.L_x_61045) ;  /* 0x0000000000bc7947 */ /* 0x000fea0003800000 */
.L_x_61062:
        /* <DEDUP_REMOVED lines=23> */
.L_x_61044:
        /* <DEDUP_REMOVED lines=16> */
.L_x_61073:
[----:B------:R-:W-:Y:S05]  /*6910*/  BRA `(.L_x_61045) ;  /* 0x00000000001c7947 */ /* 0x000fea0003800000 */
.L_x_61072:
[----:B------:R-:W-:-:S05]  /*6920*/  PRMT R3, R3, 0x9910, RZ ;  /* 0x0000991003037816 */ /* 0x000fca00000000ff */
[----:B------:R-:W-:-:S05]  /*6930*/  IMAD.MOV.U32 R2, RZ, RZ, R3 ;  /* 0x000000ffff027224 */ /* 0x000fca00078e0003 */
[----:B------:R-:W-:-:S05]  /*6940*/  SHF.R.S32.HI R3, RZ, 0x1f, R2 ;  /* 0x0000001fff037819 */ /* 0x000fca0000011402 */
[----:B------:R0:W-:Y:S01]  /*6950*/  STG.E.64 desc[UR36][R16.64], R2 ;  /* 0x0000000210007986 */ /* 0x0001e2000c101b24 */
[----:B------:R-:W-:Y:S05]  /*6960*/  BRA `(.L_x_61045) ;  /* 0x0000000000087947 */ /* 0x000fea0003800000 */
.L_x_61071:
[----:B------:R-:W-:-:S05]  /*6970*/  PRMT R3, R3, 0x9910, RZ ;  /* 0x0000991003037816 */ /* 0x000fca00000000ff */
[----:B------:R0:W-:Y:S02]  /*6980*/  STG.E desc[UR36][R16.64], R3 ;  /* 0x0000000310007986 */ /* 0x0001e4000c101924 */
.L_x_61045:
[----:B------:R-:W-:-:S07]  /*6990*/  VIADD R19, R19, 0x80 ;  /* 0x0000008013137836 */ /* 0x000fce0000000000 */
.L_x_60999:
[----:B------:R-:W-:Y:S05]  /*69a0*/  BSYNC B6 ;  /* 0x0000000000067941 */ /* 0x000fea0003800000 */
.L_x_60998:
        /* <DEDUP_REMOVED lines=307> */
.L_x_61076:
        /* <DEDUP_REMOVED lines=20> */
.L_x_61080:
[----:B------:R0:W5:Y:S01]  /*7e20*/  LDG.E.U8 R0, desc[UR36][R2.64] ;  /* 0x0000002402007981 */ /* 0x000162000c1e1100 */
[----:B------:R-:W-:Y:S05]  /*7e30*/  BRA `(.L_x_61082) ;  /* 0x0000000c00547947 */ /* 0x000fea0003800000 */
.L_x_61079:
        /* <DEDUP_REMOVED lines=8> */
.L_x_61084:
[----:B------:R0:W5:Y:S01]  /*7ec0*/  LDG.E.U16 R0, desc[UR36][R2.64] ;  /* 0x0000002402007981 */ /* 0x000162000c1e1500 */
[----:B------:R-:W-:Y:S05]  /*7ed0*/  BRA `(.L_x_61082) ;  /* 0x0000000c002c7947 */ /* 0x000fea0003800000 */
.L_x_61083:
[----:B------:R0:W5:Y:S01]  /*7ee0*/  LDG.E.U16 R0, desc[UR36][R2.64] ;  /* 0x0000002402007981 */ /* 0x000162000c1e1500 */
[----:B------:R-:W-:Y:S05]  /*7ef0*/  BRA `(.L_x_61082) ;  /* 0x0000000c00247947 */ /* 0x000fea0003800000 */
.L_x_61078:
        /* <DEDUP_REMOVED lines=9> */
.L_x_61086:
[----:B------:R-:W2:Y:S02]  /*7f90*/  LDG.E.U16 R4, desc[UR36][R2.64] ;  /* 0x0000002402047981 */ /* 0x000ea4000c1e1500 */
[----:B--2---:R-:W-:-:S06]  /*7fa0*/  HADD2.F32 R4, -RZ, R4.H0_H0 ;  /* 0x20000004ff047230 */ /* 0x004fcc0000004100 */
[----:B------:R-:W0:Y:S02]  /*7fb0*/  F2I.FTZ.TRUNC.NTZ R4, R4 ;  /* 0x0000000400047305 */ /* 0x000e24000021f100 */
[----:B0-----:R-:W-:Y:S01]  /*7fc0*/  PRMT R0, R4, 0x7610, R0 ;  /* 0x0000761004007816 */ /* 0x001fe20000000000 */
[----:B------:R-:W-:Y:S06]  /*7fd0*/  BRA `(.L_x_61082) ;  /* 0x0000000800ec7947 */ /* 0x000fec0003800000 */
.L_x_61085:
        /* <DEDUP_REMOVED lines=9> */
.L_x_61088:
[----:B------:R-:W2:Y:S02]  /*8070*/  LDG.E.U16 R2, desc[UR36][R2.64] ;  /* 0x0000002402027981 */ /* 0x000ea4000c1e1500 */
[----:B--2---:R-:W-:-:S06]  /*8080*/  HADD2.F32 R4, -RZ, R2.H0_H0 ;  /* 0x20000002ff047230 */ /* 0x004fcc0000004100 */
[----:B------:R-:W0:Y:S02]  /*8090*/  F2I.FTZ.TRUNC.NTZ R4, R4 ;  /* 0x0000000400047305 */ /* 0x000e24000021f100 */
[----:B0-----:R-:W-:Y:S01]  /*80a0*/  PRMT R0, R4, 0x7610, R0 ;  /* 0x0000761004007816 */ /* 0x001fe20000000000 */
[----:B------:R-:W-:Y:S06]  /*80b0*/  BRA `(.L_x_61082) ;  /* 0x0000000800b47947 */ /* 0x000fec0003800000 */
.L_x_61087:
[----:B------:R-:W2:Y:S02]  /*80c0*/  LDG.E.64 R2, desc[UR36][R2.64] ;  /* 0x0000002402027981 */ /* 0x000ea4000c1e1b00 */
[----:B--2---:R0:W1:Y:S01]  /*80d0*/  F2I.F64.TRUNC R0, R2 ;  /* 0x0000000200007311 */ /* 0x004062000030d100 */
[----:B------:R-:W-:Y:S05]  /*80e0*/  BRA `(.L_x_61082) ;  /* 0x0000000800a87947 */ /* 0x000fea0003800000 */
.L_x_61077:
        /* <DEDUP_REMOVED lines=12> */
.L_x_61091:
[----:B------:R-:W2:Y:S02]  /*81b0*/  LDG.E.64 R2, desc[UR36][R2.64] ;  /* 0x0000002402027981 */ /* 0x000ea4000c1e1b00 */
[----:B--2---:R0:W1:Y:S01]  /*81c0*/  F2I.F64.TRUNC R0, R2 ;  /* 0x0000000200007311 */ /* 0x004062000030d100 */
[----:B------:R-:W-:Y:S05]  /*81d0*/  BRA `(.L_x_61082) ;  /* 0x00000008006c7947 */ /* 0x000fea0003800000 */
.L_x_61090:
        /* <DEDUP_REMOVED lines=28> */
.L_x_61093:
        /* <DEDUP_REMOVED lines=15> */
.L_x_61092:
[----:B------:R-:W2:Y:S02]  /*8490*/  LDG.E.U16 R4, desc[UR36][R2.64] ;  /* 0x0000002402047981 */ /* 0x000ea4000c1e1500 */
[----:B--2---:R-:W-:-:S06]  /*84a0*/  IMAD.U32 R4, R4, 0x10000, RZ ;  /* 0x0001000004047824 */ /* 0x004fcc00078e00ff */
[----:B------:R-:W0:Y:S02]  /*84b0*/  F2I.FTZ.TRUNC.NTZ R4, R4 ;  /* 0x0000000400047305 */ /* 0x000e24000021f100 */
[----:B0-----:R-:W-:Y:S01]  /*84c0*/  PRMT R0, R4, 0x7610, R0 ;  /* 0x0000761004007816 */ /* 0x001fe20000000000 */
[----:B------:R-:W-:Y:S06]  /*84d0*/  BRA `(.L_x_61082) ;  /* 0x0000000400ac7947 */ /* 0x000fec0003800000 */
.L_x_61089:
        /* <DEDUP_REMOVED lines=10> */
.L_x_61096:
        /* <DEDUP_REMOVED lines=21> */
.L_x_61100:
[----:B------:R-:W-:Y:S05]  /*86d0*/  BSYNC B1 ;  /* 0x0000000000017941 */ /* 0x000fea0003800000 */
.L_x_61099:
[----:B------:R-:W-:Y:S01]  /*86e0*/  IMAD.SHL.U32 R2, R2, 0x100000, RZ ;  /* 0x0010000002027824 */ /* 0x000fe200078e00ff */
[----:B------:R-:W-:-:S04]  /*86f0*/  LEA R3, R0, 0x3b800000, 0x17 ;  /* 0x3b80000000037811 */ /* 0x000fc800078eb8ff */
[----:B------:R-:W-:-:S07]  /*8700*/  LOP3.LUT R4, R3, R2, R4, 0xfe, !PT ;  /* 0x0000000203047212 */ /* 0x000fce00078efe04 */
.L_x_61098:
[----:B------:R-:W-:Y:S05]  /*8710*/  BSYNC B0 ;  /* 0x0000000000007941 */ /* 0x000fea0003800000 */
.L_x_61097:
[----:B------:R-:W0:Y:S02]  /*8720*/  F2I.FTZ.TRUNC.NTZ R4, R4 ;  /* 0x0000000400047305 */ /* 0x000e24000021f100 */
[----:B0-----:R-:W-:Y:S01]  /*8730*/  PRMT R0, R4, 0x7610, R0 ;  /* 0x0000761004007816 */ /* 0x001fe20000000000 */
[----:B------:R-:W-:Y:S06]  /*8740*/  BRA `(.L_x_61082) ;  /* 0x0000000400107947 */ /* 0x000fec0003800000 */
.L_x_61095:
        /* <DEDUP_REMOVED lines=21> */
.L_x_61104:
[----:B------:R-:W-:Y:S05]  /*88a0*/  BSYNC B1 ;  /* 0x0000000000017941 */ /* 0x000fea0003800000 */
.L_x_61103:
[----:B------:R-:W-:Y:S01]  /*88b0*/  IMAD.SHL.U32 R2, R2, 0x200000, RZ ;  /* 0x0020000002027824 */ /* 0x000fe200078e00ff */
[----:B------:R-:W-:-:S04]  /*88c0*/  LEA R3, R0, 0x37800000, 0x17 ;  /* 0x3780000000037811 */ /* 0x000fc800078eb8ff */
[----:B------:R-:W-:-:S07]  /*88d0*/  LOP3.LUT R4, R3, R2, R4, 0xfe, !PT ;  /* 0x0000000203047212 */ /* 0x000fce00078efe04 */
.L_x_61102:
[----:B------:R-:W-:Y:S05]  /*88e0*/  BSYNC B0 ;  /* 0x0000000000007941 */ /* 0x000fea0003800000 */
.L_x_61101:
[----:B------:R-:W0:Y:S02]  /*88f0*/  F2I.FTZ.TRUNC.NTZ R4, R4 ;  /* 0x0000000400047305 */ /* 0x000e24000021f100 */
[----:B0-----:R-:W-:Y:S01]  /*8900*/  PRMT R0, R4, 0x7610, R0 ;  /* 0x0000761004007816 */ /* 0x001fe20000000000 */
[----:B------:R-:W-:Y:S06]  /*8910*/  BRA `(.L_x_61082) ;  /* 0x00000000009c7947 */ /* 0x000fec0003800000 */
.L_x_61094:
        /* <DEDUP_REMOVED lines=14> */
.L_x_61108:
[----:B------:R-:W-:Y:S05]  /*8a00*/  BSYNC B0 ;  /* 0x0000000000007941 */ /* 0x000fea0003800000 */
.L_x_61107:
[----:B------:R-:W0:Y:S02]  /*8a10*/  F2I.FTZ.TRUNC.NTZ R4, R4 ;  /* 0x0000000400047305 */ /* 0x000e24000021f100 */
[----:B0-----:R-:W-:Y:S01]  /*8a20*/  PRMT R0, R4, 0x7610, R0 ;  /* 0x0000761004007816 */ /* 0x001fe20000000000 */
[----:B------:R-:W-:Y:S06]  /*8a30*/  BRA `(.L_x_61082) ;  /* 0x0000000000547947 */ /* 0x000fec0003800000 */
.L_x_61081:
        /* <DEDUP_REMOVED lines=16> */
.L_x_61109:
[----:B------:R-:W-:Y:S01]  /*8b40*/  PRMT R0, RZ, 0x7610, R0 ;  /* 0x00007610ff007816 */ /* 0x000fe20000000000 */
[----:B------:R-:W-:Y:S06]  /*8b50*/  BRA `(.L_x_61082) ;  /* 0x00000000000c7947 */ /* 0x000fec0003800000 */
.L_x_61106:
[----:B------:R2:W5:Y:S01]  /*8b60*/  LDG.E.U16 R0, desc[UR36][R2.64] ;  /* 0x0000002402007981 */ /* 0x000562000c1e1500 */
[----:B------:R-:W-:Y:S05]  /*8b70*/  BRA `(.L_x_61082) ;  /* 0x0000000000047947 */ /* 0x000fea0003800000 */
.L_x_61105:
[----:B------:R3:W5:Y:S02]  /*8b80*/  LDG.E.U16 R0, desc[UR36][R2.64] ;  /* 0x0000002402007981 */ /* 0x000764000c1e1500 */
.L_x_61082:
        /* <DEDUP_REMOVED lines=27> */
.L_x_61114:
        /* <DEDUP_REMOVED lines=21> */
.L_x_61113:
[----:B------:R-:W-:Y:S05]  /*8e90*/  BSYNC B1 ;  /* 0x0000000000017941 */ /* 0x000fea0003800000 */
.L_x_61112:
[----:B------:R-:W-:Y:S05]  /*8ea0*/  BRA `(.L_x_61115) ;  /* 0x00000000002c7947 */ /* 0x000fea0003800000 */
.L_x_61111:
        /* <DEDUP_REMOVED lines=11> */
.L_x_61115:
[----:B------:R-:W-:Y:S05]  /*8f60*/  BSYNC B0 ;  /* 0x0000000000007941 */ /* 0x000fea0003800000 */
.L_x_61110:
        /* <DEDUP_REMOVED lines=14> */
.L_x_61119:
[----:B------:R0:W-:Y:S01]  /*9050*/  STG.E.U8 desc[UR36][R16.64], R3 ;  /* 0x0000000310007986 */ /* 0x0001e2000c101124 */
[----:B------:R-:W-:Y:S05]  /*9060*/  BRA `(.L_x_61121) ;  /* 0x0000000c00707947 */ /* 0x000fea0003800000 */
.L_x_61118:
        /* <DEDUP_REMOVED lines=11> */
.L_x_61123:
[----:B------:R-:W-:-:S05]  /*9120*/  PRMT R3, R3, 0x9910, RZ ;  /* 0x0000991003037816 */ /* 0x000fca00000000ff */
[----:B------:R0:W-:Y:S01]  /*9130*/  STG.E desc[UR36][R16.64], R3 ;  /* 0x0000000310007986 */ /* 0x0001e2000c101924 */
[----:B------:R-:W-:Y:S05]  /*9140*/  BRA `(.L_x_61121) ;  /* 0x0000000c00387947 */ /* 0x000fea0003800000 */
.L_x_61122:
[----:B------:R0:W-:Y:S01]  /*9150*/  STG.E.U16 desc[UR36][R16.64], R3 ;  /* 0x0000000310007986 */ /* 0x0001e2000c101524 */
[----:B------:R-:W-:Y:S05]  /*9160*/  BRA `(.L_x_61121) ;  /* 0x0000000c00307947 */ /* 0x000fea0003800000 */
.L_x_61117:
        /* <DEDUP_REMOVED lines=9> */
.L_x_61125:
[----:B------:R-:W0:Y:S02]  /*9200*/  I2F.S16 R0, R3 ;  /* 0x0000000300007306 */ /* 0x000e240000101400 */
[----:B0-----:R-:W-:-:S05]  /*9210*/  F2FP.F16.F32.PACK_AB R0, RZ, R0 ;  /* 0x00000000ff00723e */ /* 0x001fca00000000ff */
[----:B------:R0:W-:Y:S01]  /*9220*/  STG.E.U16 desc[UR36][R16.64], R0 ;  /* 0x0000000010007986 */ /* 0x0001e2000c101524 */
[----:B------:R-:W-:Y:S05]  /*9230*/  BRA `(.L_x_61121) ;  /* 0x0000000800fc7947 */ /* 0x000fea0003800000 */
.L_x_61124:
        /* <DEDUP_REMOVED lines=10> */
.L_x_61127:
[----:B------:R-:W0:Y:S02]  /*92e0*/  I2F.S16 R3, R3 ;  /* 0x0000000300037306 */ /* 0x000e240000101400 */
[----:B0-----:R-:W-:-:S04]  /*92f0*/  F2FP.F16.F32.PACK_AB R3, RZ, R3 ;  /* 0x00000003ff03723e */ /* 0x001fc800000000ff */
[----:B------:R-:W-:-:S05]  /*9300*/  PRMT R3, R3, 0x5410, RZ ;  /* 0x0000541003037816 */ /* 0x000fca00000000ff */
[----:B------:R0:W-:Y:S01]  /*9310*/  STG.E desc[UR36][R16.64], R3 ;  /* 0x0000000310007986 */ /* 0x0001e2000c101924 */
[----:B------:R-:W-:Y:S05]  /*9320*/  BRA `(.L_x_61121) ;  /* 0x0000000800c07947 */ /* 0x000fea0003800000 */
.L_x_61126:
[----:B------:R-:W0:Y:S02]  /*9330*/  I2F.F64.S16 R2, R3 ;  /* 0x0000000300027312 */ /* 0x000e240000101c00 */
[----:B0-----:R0:W-:Y:S01]  /*9340*/  STG.E.64 desc[UR36][R16.64], R2 ;  /* 0x0000000210007986 */ /* 0x0011e2000c101b24 */
[----:B------:R-:W-:Y:S05]  /*9350*/  BRA `(.L_x_61121) ;  /* 0x0000000800b47947 */ /* 0x000fea0003800000 */
.L_x_61116:
        /* <DEDUP_REMOVED lines=13> */
.L_x_61130:
[----:B------:R-:W0:Y:S01]  /*9430*/  I2F.F64.S16 R4, R3 ;  /* 0x0000000300047312 */ /* 0x000e220000101c00 */
[----:B------:R-:W-:-:S05]  /*9440*/  CS2R R6, SRZ ;  /* 0x0000000000067805 */ /* 0x000fca000001ff00 */
[----:B0-----:R0:W-:Y:S01]  /*9450*/  STG.E.128 desc[UR36][R16.64], R4 ;  /* 0x0000000410007986 */ /* 0x0011e2000c101d24 */
[----:B------:R-:W-:Y:S05]  /*9460*/  BRA `(.L_x_61121) ;  /* 0x0000000800707947 */ /* 0x000fea0003800000 */
.L_x_61129:
        /* <DEDUP_REMOVED lines=21> */
.L_x_61134:
[----:B------:R-:W-:Y:S05]  /*95c0*/  BSYNC B0 ;  /* 0x0000000000007941 */ /* 0x000fea0003800000 */
.L_x_61133:
[----:B------:R-:W-:-:S05]  /*95d0*/  LOP3.LUT R5, R0, R5, RZ, 0xfc, !PT ;  /* 0x0000000500057212 */ /* 0x000fca00078efcff */
[----:B------:R0:W-:Y:S01]  /*95e0*/  STG.E.U8 desc[UR36][R16.64], R5 ;  /* 0x0000000510007986 */ /* 0x0001e2000c101124 */
[----:B------:R-:W-:Y:S05]  /*95f0*/  BRA `(.L_x_61121) ;  /* 0x00000008000c7947 */ /* 0x000fea0003800000 */
.L_x_61132:
        /* <DEDUP_REMOVED lines=13> */
.L_x_61136:
[----:B------:R-:W-:Y:S01]  /*96d0*/  IMAD.MOV.U32 R0, RZ, RZ, 0x7f ;  /* 0x0000007fff007424 */ /* 0x000fe200078e00ff */
[----:B------:R-:W-:-:S04]  /*96e0*/  ISETP.GT.U32.AND P0, PT, R2, 0x7f800000, PT ;  /* 0x7f8000000200780c */ /* 0x000fc80003f04070 */
[----:B------:R-:W-:-:S09]  /*96f0*/  SEL R0, R0, 0x7c, P0 ;  /* 0x0000007c00007807 */ /* 0x000fd20000000000 */
.L_x_61137:
[----:B------:R-:W-:Y:S05]  /*9700*/  BSYNC B0 ;  /* 0x0000000000007941 */ /* 0x000fea0003800000 */
.L_x_61135:
[----:B------:R-:W-:-:S04]  /*9710*/  LOP3.LUT R2, R3, 0x80000000, RZ, 0xc0, !PT ;  /* 0x8000000003027812 */ /* 0x000fc800078ec0ff */
[----:B------:R-:W-:-:S04]  /*9720*/  SHF.R.U32.HI R3, RZ, 0x18, R2 ;  /* 0x00000018ff037819 */ /* 0x000fc80000011602 */
[----:B------:R-:W-:-:S05]  /*9730*/  LOP3.LUT R3, R0, R3, RZ, 0xfc, !PT ;  /* 0x0000000300037212 */ /* 0x000fca00078efcff */
[----:B------:R0:W-:Y:S01]  /*9740*/  STG.E.U8 desc[UR36][R16.64], R3 ;  /* 0x0000000310007986 */ /* 0x0001e2000c101124 */
[----:B------:R-:W-:Y:S05]  /*9750*/  BRA `(.L_x_61121) ;  /* 0x0000000400b47947 */ /* 0x000fea0003800000 */
.L_x_61131:
[----:B------:R-:W0:Y:S02]  /*9760*/  I2F.S16 R0, R3 ;  /* 0x0000000300007306 */ /* 0x000e240000101400 */
[----:B0-----:R-:W-:-:S05]  /*9770*/  F2FP.BF16.F32.PACK_AB R0, RZ, R0 ;  /* 0x00000000ff00723e */ /* 0x001fca00000010ff */
[----:B------:R0:W-:Y:S01]  /*9780*/  STG.E.U16 desc[UR36][R16.64], R0 ;  /* 0x0000000010007986 */ /* 0x0001e2000c101524 */
[----:B------:R-:W-:Y:S05]  /*9790*/  BRA `(.L_x_61121) ;  /* 0x0000000400a47947 */ /* 0x000fea0003800000 */
.L_x_61128:
        /* <DEDUP_REMOVED lines=10> */
.L_x_61140:
        /* <DEDUP_REMOVED lines=17> */
.L_x_61143:
[----:B------:R-:W-:-:S04]  /*9950*/  LOP3.LUT R2, R3, 0x80000000, RZ, 0xc0, !PT ;  /* 0x8000000003027812 */ /* 0x000fc800078ec0ff */
[----:B------:R-:W-:-:S04]  /*9960*/  SHF.R.U32.HI R3, RZ, 0x18, R2 ;  /* 0x00000018ff037819 */ /* 0x000fc80000011602 */
[----:B------:R-:W-:-:S04]  /*9970*/  LOP3.LUT R0, R0, R3, RZ, 0xfc, !PT ;  /* 0x0000000300007212 */ /* 0x000fc800078efcff */
[----:B------:R-:W-:-:S07]  /*9980*/  PRMT R8, R0, 0x7610, R8 ;  /* 0x0000761000087816 */ /* 0x000fce0000000008 */
.L_x_61142:
[----:B------:R-:W-:Y:S05]  /*9990*/  BSYNC B0 ;  /* 0x0000000000007941 */ /* 0x000fea0003800000 */
.L_x_61141:
[----:B------:R0:W-:Y:S01]  /*99a0*/  STG.E.U8 desc[UR36][R16.64], R8 ;  /* 0x0000000810007986 */ /* 0x0001e2000c101124 */
[----:B------:R-:W-:Y:S05]  /*99b0*/  BRA `(.L_x_61121) ;  /* 0x00000004001c7947 */ /* 0x000fea0003800000 */
.L_x_61139:
        /* <DEDUP_REMOVED lines=17> */
.L_x_61146:
[----:B------:R-:W-:-:S04]  /*9ad0*/  LOP3.LUT R2, R3, 0x80000000, RZ, 0xc0, !PT ;  /* 0x8000000003027812 */ /* 0x000fc800078ec0ff */
[----:B------:R-:W-:-:S04]  /*9ae0*/  SHF.R.U32.HI R3, RZ, 0x18, R2 ;  /* 0x00000018ff037819 */ /* 0x000fc80000011602 */
[----:B------:R-:W-:-:S04]  /*9af0*/  LOP3.LUT R0, R0, R3, RZ, 0xfc, !PT ;  /* 0x0000000300007212 */ /* 0x000fc800078efcff */
[----:B------:R-:W-:-:S07]  /*9b00*/  PRMT R8, R0, 0x7610, R8 ;  /* 0x0000761000087816 */ /* 0x000fce0000000008 */
.L_x_61145:
[----:B------:R-:W-:Y:S05]  /*9b10*/  BSYNC B0 ;  /* 0x0000000000007941 */ /* 0x000fea0003800000 */
.L_x_61144:
[----:B------:R3:W-:Y:S01]  /*9b20*/  STG.E.U8 desc[UR36][R16.64], R8 ;  /* 0x0000000810007986 */ /* 0x0007e2000c101124 */
[----:B------:R-:W-:Y:S05]  /*9b30*/  BRA `(.L_x_61121) ;  /* 0x0000000000bc7947 */ /* 0x000fea0003800000 */
.L_x_61138:
        /* <DEDUP_REMOVED lines=23> */
.L_x_61120:
        /* <DEDUP_REMOVED lines=16> */
.L_x_61149:
[----:B------:R-:W-:Y:S05]  /*9db0*/  BRA `(.L_x_61121) ;  /* 0x00000000001c7947 */ /* 0x000fea0003800000 */
.L_x_61148:
[----:B------:R-:W-:-:S05]  /*9dc0*/  PRMT R3, R3, 0x9910, RZ ;  /* 0x0000991003037816 */ /* 0x000fca00000000ff */
[----:B------:R-:W-:-:S05]  /*9dd0*/  IMAD.MOV.U32 R2, RZ, RZ, R3 ;  /* 0x000000ffff027224 */ /* 0x000fca00078e0003 */
[----:B------:R-:W-:-:S05]  /*9de0*/  SHF.R.S32.HI R3, RZ, 0x1f, R2 ;  /* 0x0000001fff037819 */ /* 0x000fca0000011402 */
[----:B------:R1:W-:Y:S01]  /*9df0*/  STG.E.64 desc[UR36][R16.64], R2 ;  /* 0x0000000210007986 */ /* 0x0003e2000c101b24 */
[----:B------:R-:W-:Y:S05]  /*9e00*/  BRA `(.L_x_61121) ;  /* 0x0000000000087947 */ /* 0x000fea0003800000 */
.L_x_61147:
[----:B------:R-:W-:-:S05]  /*9e10*/  PRMT R3, R3, 0x9910, RZ ;  /* 0x0000991003037816 */ /* 0x000fca00000000ff */
[----:B------:R0:W-:Y:S02]  /*9e20*/  STG.E desc[UR36][R16.64], R3 ;  /* 0x0000000310007986 */ /* 0x0001e4000c101924 */
.L_x_61121:
[----:B------:R-:W-:-:S07]  /*9e30*/  VIADD R19, R19, 0x80 ;  /* 0x0000008013137836 */ /* 0x000fce0000000000 */
.L_x_61075:
[----:B------:R-:W-:Y:S05]  /*9e40*/  BSYNC B6 ;  /* 0x0000000000067941 */ /* 0x000fea0003800000 */
.L_x_61074:
        /* <DEDUP_REMOVED lines=306> */
.L_x_61150:
        /* <DEDUP_REMOVED lines=20> */
.L_x_61154:
[----:B------:R0:W5:Y:S01]  /*b2b0*/  LDG.E.U8 R0, desc[UR36][R2.64] ;  /* 0x0000002402007981 */ /* 0x000162000c1e1100 */
[----:B------:R-:W-:Y:S05]  /*b2c0*/  BRA `(.L_x_61156) ;  /* 0x0000000c00547947 */ /* 0x000fea0003800000 */
.L_x_61153:
        /* <DEDUP_REMOVED lines=8> */
.L_x_61158:
[----:B------:R0:W5:Y:S01]  /*b350*/  LDG.E.U16 R0, desc[UR36][R2.64] ;  /* 0x0000002402007981 */ /* 0x000162000c1e1500 */
[----:B------:R-:W-:Y:S05]  /*b360*/  BRA `(.L_x_61156) ;  /* 0x0000000c002c7947 */ /* 0x000fea0003800000 */
.L_x_61157:
[----:B------:R0:W5:Y:S01]  /*b370*/  LDG.E.U16 R0, desc[UR36][R2.64] ;  /* 0x0000002402007981 */ /* 0x000162000c1e1500 */
[----:B------:R-:W-:Y:S05]  /*b380*/  BRA `(.L_x_61156) ;  /* 0x0000000c00247947 */ /* 0x000fea0003800000 */
.L_x_61152:
        /* <DEDUP_REMOVED lines=9> */
.L_x_61160:
[----:B------:R-:W2:Y:S02]  /*b420*/  LDG.E.U16 R4, desc[UR36][R2.64] ;  /* 0x0000002402047981 */ /* 0x000ea4000c1e1500 */
[----:B--2---:R-:W-:-:S06]  /*b430*/  HADD2.F32 R4, -RZ, R4.H0_H0 ;  /* 0x20000004ff047230 */ /* 0x004fcc0000004100 */
[----:B------:R-:W0:Y:S02]  /*b440*/  F2I.FTZ.TRUNC.NTZ R4, R4 ;  /* 0x0000000400047305 */ /* 0x000e24000021f100 */
[----:B0-----:R-:W-:Y:S01]  /*b450*/  PRMT R0, R4, 0x7610, R0 ;  /* 0x0000761004007816 */ /* 0x001fe20000000000 */
[----:B------:R-:W-:Y:S06]  /*b460*/  BRA `(.L_x_61156) ;  /* 0x0000000800ec7947 */ /* 0x000fec0003800000 */
.L_x_61159:
        /* <DEDUP_REMOVED lines=9> */
.L_x_61162:
[----:B------:R-:W2:Y:S02]  /*b500*/  LDG.E.U16 R2, desc[UR36][R2.64] ;  /* 0x0000002402027981 */ /* 0x000ea4000c1e1500 */
[----:B--2---:R-:W-:-:S06]  /*b510*/  HADD2.F32 R4, -RZ, R2.H0_H0 ;  /* 0x20000002ff047230 */ /* 0x004fcc0000004100 */
[----:B------:R-:W0:Y:S02]  /*b520*/  F2I.FTZ.TRUNC.NTZ R4, R4 ;  /* 0x0000000400047305 */ /* 0x000e24000021f100 */
[----:B0-----:R-:W-:Y:S01]  /*b530*/  PRMT R0, R4, 0x7610, R0 ;  /* 0x0000761004007816 */ /* 0x001fe20000000000 */
[----:B------:R-:W-:Y:S06]  /*b540*/  BRA `(.L_x_61156) ;  /* 0x0000000800b47947 */ /* 0x000fec0003800000 */
.L_x_61161:
[----:B------:R-:W2:Y:S02]  /*b550*/  LDG.E.64 R2, desc[UR36][R2.64] ;  /* 0x0000002402027981 */ /* 0x000ea4000c1e1b00 */
[----:B--2---:R4:W0:Y:S01]  /*b560*/  F2I.F64.TRUNC R0, R2 ;  /* 0x0000000200007311 */ /* 0x004822000030d100 */
[----:B------:R-:W-:Y:S05]  /*b570*/  BRA `(.L_x_61156) ;  /* 0x0000000800a87947 */ /* 0x000fea0003800000 */
.L_x_61151:
        /* <DEDUP_REMOVED lines=12> */
.L_x_61165:
[----:B------:R-:W2:Y:S02]  /*b640*/  LDG.E.64 R2, desc[UR36][R2.64] ;  /* 0x0000002402027981 */ /* 0x000ea4000c1e1b00 */
[----:B--2---:R0:W1:Y:S01]  /*b650*/  F2I.F64.TRUNC R0, R2 ;  /* 0x0000000200007311 */ /* 0x004062000030d100 */
[----:B------:R-:W-:Y:S05]  /*b660*/  BRA `(.L_x_61156) ;  /* 0x00000008006c7947 */ /* 0x000fea0003800000 */
.L_x_61164:
        /* <DEDUP_REMOVED lines=28> */
.L_x_61167:
        /* <DEDUP_REMOVED lines=15> */
.L_x_61166:
[----:B------:R-:W2:Y:S02]  /*b920*/  LDG.E.U16 R4, desc[UR36][R2.64] ;  /* 0x0000002402047981 */ /* 0x000ea4000c1e1500 */
[----:B--2---:R-:W-:-:S06]  /*b930*/  IMAD.U32 R4, R4, 0x10000, RZ ;  /* 0x0001000004047824 */ /* 0x004fcc00078e00ff */
[----:B------:R-:W0:Y:S02]  /*b940*/  F2I.FTZ.TRUNC.NTZ R4, R4 ;  /* 0x0000000400047305 */ /* 0x000e24000021f100 */
[----:B0-----:R-:W-:Y:S01]  /*b950*/  PRMT R0, R4, 0x7610, R0 ;  /* 0x0000761004007816 */ /* 0x001fe20000000000 */
[----:B------:R-:W-:Y:S06]  /*b960*/  BRA `(.L_x_61156) ;  /* 0x0000000400ac7947 */ /* 0x000fec0003800000 */
.L_x_61163:
        /* <DEDUP_REMOVED lines=10> */
.L_x_61170:
        /* <DEDUP_REMOVED lines=21> */
.L_x_61174:
[----:B------:R-:W-:Y:S05]  /*bb60*/  BSYNC B1 ;  /* 0x0000000000017941 */ /* 0x000fea0003800000 */
.L_x_61173:
[----:B------:R-:W-:Y:S01]  /*bb70*/  IMAD.SHL.U32 R2, R2, 0x100000, RZ ;  /* 0x0010000002027824 */ /* 0x000fe200078e00ff */
[----:B------:R-:W-:-:S04]  /*bb80*/  LEA R3, R0, 0x3b800000, 0x17 ;  /* 0x3b80000000037811 */ /* 0x000fc800078eb8ff */
[----:B------:R-:W-:-:S07]  /*bb90*/  LOP3.LUT R4, R3, R2, R4, 0xfe, !PT ;  /* 0x0000000203047212 */ /* 0x000fce00078efe04 */
.L_x_61172:
[----:B------:R-:W-:Y:S05]  /*bba0*/  BSYNC B0 ;  /* 0x0000000000007941 */ /* 0x000fea0003800000 */
.L_x_61171:
[----:B------:R-:W0:Y:S02]  /*bbb0*/  F2I.FTZ.TRUNC.NTZ R4, R4 ;  /* 0x0000000400047305 */ /* 0x000e24000021f100 */
[----:B0-----:R-:W-:Y:S01]  /*bbc0*/  PRMT R0, R4, 0x7610, R0 ;  /* 0x0000761004007816 */ /* 0x001fe20000000000 */
[----:B------:R-:W-:Y:S06]  /*bbd0*/  BRA `(.L_x_61156) ;  /* 0x0000000400107947 */ /* 0x000fec0003800000 */
.L_x_61169:
        /* <DEDUP_REMOVED lines=21> */
.L_x_61178:
[----:B------:R-:W-:Y:S05]  /*bd30*/  BSYNC B1 ;  /* 0x0000000000017941 */ /* 0x000fea0003800000 */
.L_x_61177:
[----:B------:R-:W-:Y:S01]  /*bd40*/  IMAD.SHL.U32 R2, R2, 0x200000, RZ ;  /* 0x0020000002027824 */ /* 0x000fe200078e00ff */
[----:B------:R-:W-:-:S04]  /*bd50*/  LEA R3, R0, 0x37800000, 0x17 ;  /* 0x3780000000037811 */ /* 0x000fc800078eb8ff */
[----:B------:R-:W-:-:S07]  /*bd60*/  LOP3.LUT R4, R3, R2, R4, 0xfe, !PT ;  /* 0x0000000203047212 */ /* 0x000fce00078efe04 */
.L_x_61176:
[----:B------:R-:W-:Y:S05]  /*bd70*/  BSYNC B0 ;  /* 0x0000000000007941 */ /* 0x000fea0003800000 */
.L_x_61175:
[----:B------:R-:W0:Y:S02]  /*bd80*/  F2I.FTZ.TRUNC.NTZ R4, R4 ;  /* 0x0000000400047305 */ /* 0x000e24000021f100 */
[----:B0-----:R-:W-:Y:S01]  /*bd90*/  PRMT R0, R4, 0x7610, R0 ;  /* 0x0000761004007816 */ /* 0x001fe20000000000 */
[----:B------:R-:W-:Y:S06]  /*bda0*/  BRA `(.L_x_61156) ;  /* 0x00000000009c7947 */ /* 0x000fec0003800000 */
.L_x_61168:
        /* <DEDUP_REMOVED lines=14> */
.L_x_61182:
[----:B------:R-:W-:Y:S05]  /*be90*/  BSYNC B0 ;  /* 0x0000000000007941 */ /* 0x000fea0003800000 */
.L_x_61181:
[----:B------:R-:W0:Y:S02]  /*bea0*/  F2I.FTZ.TRUNC.NTZ R4, R4 ;  /* 0x0000000400047305 */ /* 0x000e24000021f100 */
[----:B0-----:R-:W-:Y:S01]  /*beb0*/  PRMT R0, R4, 0x7610, R0 ;  /* 0x0000761004007816 */ /* 0x001fe20000000000 */
[----:B------:R-:W-:Y:S06]  /*bec0*/  BRA `(.L_x_61156) ;  /* 0x0000000000547947 */ /* 0x000fec0003800000 */
.L_x_61155:
        /* <DEDUP_REMOVED lines=16> */
.L_x_61183:
[----:B------:R-:W-:Y:S01]  /*bfd0*/  PRMT R0, RZ, 0x7610, R0 ;  /* 0x00007610ff007816 */ /* 0x000fe20000000000 */
[----:B------:R-:W-:Y:S06]  /*bfe0*/  BRA `(.L_x_61156) ;  /* 0x00000000000c7947 */ /* 0x000fec0003800000 */
.L_x_61180:
[----:B------:R0:W5:Y:S01]  /*bff0*/  LDG.E.U16 R0, desc[UR36][R2.64] ;  /* 0x0000002402007981 */ /* 0x000162000c1e1500 */
[----:B------:R-:W-:Y:S05]  /*c000*/  BRA `(.L_x_61156) ;  /* 0x0000000000047947 */ /* 0x000fea0003800000 */
.L_x_61179:
[----:B------:R0:W5:Y:S02]  /*c010*/  LDG.E.U16 R0, desc[UR36][R2.64] ;  /* 0x0000002402007981 */ /* 0x000164000c1e1500 */
.L_x_61156:
        /* <DEDUP_REMOVED lines=27> */
.L_x_61188:
        /* <DEDUP_REMOVED lines=21> */
.L_x_61187:
[----:B------:R-:W-:Y:S05]  /*c320*/  BSYNC B1 ;  /* 0x0000000000017941 */ /* 0x000fea0003800000 */
.L_x_61186:
[----:B------:R-:W-:Y:S05]  /*c330*/  BRA `(.L_x_61189) ;  /* 0x00000000002c7947 */ /* 0x000fea0003800000 */
.L_x_61185:
        /* <DEDUP_REMOVED lines=11> */
.L_x_61189:
[----:B------:R-:W-:Y:S05]  /*c3f0*/  BSYNC B0 ;  /* 0x0000000000007941 */ /* 0x000fea0003800000 */
.L_x_61184:
        /* <DEDUP_REMOVED lines=14> */
.L_x_61193:
[----:B------:R-:W-:Y:S01]  /*c4e0*/  STG.E.U8 desc[UR36][R16.64], R3 ;  /* 0x0000000310007986 */ /* 0x000fe2000c101124 */
[----:B------:R-:W-:Y:S05]  /*c4f0*/  EXIT ;  /* 0x000000000000794d */ /* 0x000fea0003800000 */
.L_x_61192:
        /* <DEDUP_REMOVED lines=11> */
.L_x_61196:
[----:B------:R-:W-:-:S05]  /*c5b0*/  PRMT R3, R3, 0x9910, RZ ;  /* 0x0000991003037816 */ /* 0x000fca00000000ff */
[----:B------:R-:W-:Y:S01]  /*c5c0*/  STG.E desc[UR36][R16.64], R3 ;  /* 0x0000000310007986 */ /* 0x000fe2000c101924 */
[----:B------:R-:W-:Y:S05]  /*c5d0*/  EXIT ;  /* 0x000000000000794d */ /* 0x000fea0003800000 */
.L_x_61195:
[----:B------:R-:W-:Y:S01]  /*c5e0*/  STG.E.U16 desc[UR36][R16.64], R3 ;  /* 0x0000000310007986 */ /* 0x000fe2000c101524 */
[----:B------:R-:W-:Y:S05]  /*c5f0*/  EXIT ;  /* 0x000000000000794d */ /* 0x000fea0003800000 */
.L_x_61191:
        /* <DEDUP_REMOVED lines=9> */
.L_x_61198:
[----:B------:R-:W0:Y:S02]  /*c690*/  I2F.S16 R0, R3 ;  /* 0x0000000300007306 */ /* 0x000e240000101400 */
[----:B0-----:R-:W-:-:S05]  /*c6a0*/  F2FP.F16.F32.PACK_AB R0, RZ, R0 ;  /* 0x00000000ff00723e */ /* 0x001fca00000000ff */
[----:B------:R-:W-:Y:S01]  /*c6b0*/  STG.E.U16 desc[UR36][R16.64], R0 ;  /* 0x0000000010007986 */ /* 0x000fe2000c101524 */
[----:B------:R-:W-:Y:S05]  /*c6c0*/  EXIT ;  /* 0x000000000000794d */ /* 0x000fea0003800000 */
.L_x_61197:
        /* <DEDUP_REMOVED lines=10> */
.L_x_61200:
[----:B------:R-:W0:Y:S02]  /*c770*/  I2F.S16 R3, R3 ;  /* 0x0000000300037306 */ /* 0x000e240000101400 */
[----:B0-----:R-:W-:-:S04]  /*c780*/  F2FP.F16.F32.PACK_AB R3, RZ, R3 ;  /* 0x00000003ff03723e */ /* 0x001fc800000000ff */
[----:B------:R-:W-:-:S05]  /*c790*/  PRMT R3, R3, 0x5410, RZ ;  /* 0x0000541003037816 */ /* 0x000fca00000000ff */
[----:B------:R-:W-:Y:S01]  /*c7a0*/  STG.E desc[UR36][R16.64], R3 ;  /* 0x0000000310007986 */ /* 0x000fe2000c101924 */
[----:B------:R-:W-:Y:S05]  /*c7b0*/  EXIT ;  /* 0x000000000000794d */ /* 0x000fea0003800000 */
.L_x_61199:
[----:B------:R-:W0:Y:S02]  /*c7c0*/  I2F.F64.S16 R2, R3 ;  /* 0x0000000300027312 */ /* 0x000e240000101c00 */
[----:B0-----:R-:W-:Y:S01]  /*c7d0*/  STG.E.64 desc[UR36][R16.64], R2 ;  /* 0x0000000210007986 */ /* 0x001fe2000c101b24 */
[----:B------:R-:W-:Y:S05]  /*c7e0*/  EXIT ;  /* 0x000000000000794d */ /* 0x000fea0003800000 */
.L_x_61190:
        /* <DEDUP_REMOVED lines=13> */
.L_x_61203:
[----:B------:R-:W0:Y:S01]  /*c8c0*/  I2F.F64.S16 R4, R3 ;  /* 0x0000000300047312 */ /* 0x000e220000101c00 */
[----:B------:R-:W-:-:S05]  /*c8d0*/  CS2R R6, SRZ ;  /* 0x0000000000067805 */ /* 0x000fca000001ff00 */
[----:B0-----:R-:W-:Y:S01]  /*c8e0*/  STG.E.128 desc[UR36][R16.64], R4 ;  /* 0x0000000410007986 */ /* 0x001fe2000c101d24 */
[----:B------:R-:W-:Y:S05]  /*c8f0*/  EXIT ;  /* 0x000000000000794d */ /* 0x000fea0003800000 */
.L_x_61202:
        /* <DEDUP_REMOVED lines=21> */
.L_x_61207:
[----:B------:R-:W-:Y:S05]  /*ca50*/  BSYNC B0 ;  /* 0x0000000000007941 */ /* 0x000fea0003800000 */
.L_x_61206:
[----:B------:R-:W-:-:S05]  /*ca60*/  LOP3.LUT R5, R0, R5, RZ, 0xfc, !PT ;  /* 0x0000000500057212 */ /* 0x000fca00078efcff */
[----:B------:R-:W-:Y:S01]  /*ca70*/  STG.E.U8 desc[UR36][R16.64], R5 ;  /* 0x0000000510007986 */ /* 0x000fe2000c101124 */
[----:B------:R-:W-:Y:S05]  /*ca80*/  EXIT ;  /* 0x000000000000794d */ /* 0x000fea0003800000 */
.L_x_61205:
        /* <DEDUP_REMOVED lines=13> */
.L_x_61209:
[----:B------:R-:W-:Y:S01]  /*cb60*/  IMAD.MOV.U32 R0, RZ, RZ, 0x7f ;  /* 0x0000007fff007424 */ /* 0x000fe200078e00ff */
[----:B------:R-:W-:-:S04]  /*cb70*/  ISETP.GT.U32.AND P0, PT, R2, 0x7f800000, PT ;  /* 0x7f8000000200780c */ /* 0x000fc80003f04070 */
[----:B------:R-:W-:-:S09]  /*cb80*/  SEL R0, R0, 0x7c, P0 ;  /* 0x0000007c00007807 */ /* 0x000fd20000000000 */
.L_x_61210:
[----:B------:R-:W-:Y:S05]  /*cb90*/  BSYNC B0 ;  /* 0x0000000000007941 */ /* 0x000fea0003800000 */
.L_x_61208:
[----:B------:R-:W-:-:S04]  /*cba0*/  LOP3.LUT R2, R3, 0x80000000, RZ, 0xc0, !PT ;  /* 0x8000000003027812 */ /* 0x000fc800078ec0ff */
[----:B------:R-:W-:-:S04]  /*cbb0*/  SHF.R.U32.HI R3, RZ, 0x18, R2 ;  /* 0x00000018ff037819 */ /* 0x000fc80000011602 */
[----:B------:R-:W-:-:S05]  /*cbc0*/  LOP3.LUT R3, R0, R3, RZ, 0xfc, !PT ;  /* 0x0000000300037212 */ /* 0x000fca00078efcff */
[----:B------:R-:W-:Y:S01]  /*cbd0*/  STG.E.U8 desc[UR36][R16.64], R3 ;  /* 0x0000000310007986 */ /* 0x000fe2000c101124 */
[----:B------:R-:W-:Y:S05]  /*cbe0*/  EXIT ;  /* 0x000000000000794d */ /* 0x000fea0003800000 */
.L_x_61204:
[----:B------:R-:W0:Y:S02]  /*cbf0*/  I2F.S16 R0, R3 ;  /* 0x0000000300007306 */ /* 0x000e240000101400 */
[----:B0-----:R-:W-:-:S05]  /*cc00*/  F2FP.BF16.F32.PACK_AB R0, RZ, R0 ;  /* 0x00000000ff00723e */ /* 0x001fca00000010ff */
[----:B------:R-:W-:Y:S01]  /*cc10*/  STG.E.U16 desc[UR36][R16.64], R0 ;  /* 0x0000000010007986 */ /* 0x000fe2000c101524 */
[----:B------:R-:W-:Y:S05]  /*cc20*/  EXIT ;  /* 0x000000000000794d */ /* 0x000fea0003800000 */
.L_x_61201:
        /* <DEDUP_REMOVED lines=10> */
.L_x_61213:
        /* <DEDUP_REMOVED lines=17> */
.L_x_61216:
[----:B------:R-:W-:-:S04]  /*cde0*/  LOP3.LUT R2, R3, 0x80000000, RZ, 0xc0, !PT ;  /* 0x8000000003027812 */ /* 0x000fc800078ec0ff */
[----:B------:R-:W-:-:S04]  /*cdf0*/  SHF.R.U32.HI R3, RZ, 0x18, R2 ;  /* 0x00000018ff037819 */ /* 0x000fc80000011602 */
[----:B------:R-:W-:-:S04]  /*ce00*/  LOP3.LUT R0, R0, R3, RZ, 0xfc, !PT ;  /* 0x0000000300007212 */ /* 0x000fc800078efcff */
[----:B------:R-:W-:-:S07]  /*ce10*/  PRMT R8, R0, 0x7610, R8 ;  /* 0x0000761000087816 */ /* 0x000fce0000000008 */
.L_x_61215:
[----:B------:R-:W-:Y:S05]  /*ce20*/  BSYNC B0 ;  /* 0x0000000000007941 */ /* 0x000fea0003800000 */
.L_x_61214:
[----:B------:R-:W-:Y:S01]  /*ce30*/  STG.E.U8 desc[UR36][R16.64], R8 ;  /* 0x0000000810007986 */ /* 0x000fe2000c101124 */
[----:B------:R-:W-:Y:S05]  /*ce40*/  EXIT ;  /* 0x000000000000794d */ /* 0x000fea0003800000 */
.L_x_61212:
        /* <DEDUP_REMOVED lines=17> */
.L_x_61219:
[----:B------:R-:W-:-:S04]  /*cf60*/  LOP3.LUT R2, R3, 0x80000000, RZ, 0xc0, !PT ;  /* 0x8000000003027812 */ /* 0x000fc800078ec0ff */
[----:B------:R-:W-:-:S04]  /*cf70*/  SHF.R.U32.HI R3, RZ, 0x18, R2 ;  /* 0x00000018ff037819 */ /* 0x000fc80000011602 */
[----:B------:R-:W-:-:S04]  /*cf80*/  LOP3.LUT R0, R0, R3, RZ, 0xfc, !PT ;  /* 0x0000000300007212 */ /* 0x000fc800078efcff */
[----:B------:R-:W-:-:S07]  /*cf90*/  PRMT R8, R0, 0x7610, R8 ;  /* 0x0000761000087816 */ /* 0x000fce0000000008 */
.L_x_61218:
[----:B------:R-:W-:Y:S05]  /*cfa0*/  BSYNC B0 ;  /* 0x0000000000007941 */ /* 0x000fea0003800000 */
.L_x_61217:
[----:B------:R-:W-:Y:S01]  /*cfb0*/  STG.E.U8 desc[UR36][R16.64], R8 ;  /* 0x0000000810007986 */ /* 0x000fe2000c101124 */
[----:B------:R-:W-:Y:S05]  /*cfc0*/  EXIT ;  /* 0x000000000000794d */ /* 0x000fea0003800000 */
.L_x_61211:
        /* <DEDUP_REMOVED lines=23> */
.L_x_61194:
        /* <DEDUP_REMOVED lines=16> */
.L_x_61222:
[----:B------:R-:W-:Y:S05]  /*d240*/  EXIT ;  /* 0x000000000000794d */ /* 0x000fea0003800000 */
.L_x_61221:
[----:B------:R-:W-:-:S05]  /*d250*/  PRMT R3, R3, 0x9910, RZ ;  /* 0x0000991003037816 */ /* 0x000fca00000000ff */
[----:B------:R-:W-:-:S05]  /*d260*/  IMAD.MOV.U32 R2, RZ, RZ, R3 ;  /* 0x000000ffff027224 */ /* 0x000fca00078e0003 */
[----:B------:R-:W-:-:S05]  /*d270*/  SHF.R.S32.HI R3, RZ, 0x1f, R2 ;  /* 0x0000001fff037819 */ /* 0x000fca0000011402 */
[----:B------:R-:W-:Y:S01]  /*d280*/  STG.E.64 desc[UR36][R16.64], R2 ;  /* 0x0000000210007986 */ /* 0x000fe2000c101b24 */
[----:B------:R-:W-:Y:S05]  /*d290*/  EXIT ;  /* 0x000000000000794d */ /* 0x000fea0003800000 */
.L_x_61220:
[----:B------:R-:W-:-:S05]  /*d2a0*/  PRMT R3, R3, 0x9910, RZ ;  /* 0x0000991003037816 */ /* 0x000fca00000000ff */
[----:B------:R-:W-:Y:S01]  /*d2b0*/  STG.E desc[UR36][R16.64], R3 ;  /* 0x0000000310007986 */ /* 0x000fe2000c101924 */
[----:B------:R-:W-:Y:S05]  /*d2c0*/  EXIT ;  /* 0x000000000000794d */ /* 0x000fea0003800000 */
.L_x_61223:
        /* <DEDUP_REMOVED lines=11> */
.L_x_71939:


//--------------------- .text._ZN2at6native27unrolled_elementwise_kernelIZNS0_50_GLOBAL__N__2680c7bb_12_PowKernel_cu_140f0503_289622pow_scalar_tensor_implIsEEvRNS_18TensorIteratorBaseET_EUlsE_St5arrayIPcLm2EELi4E23TrivialOffsetCalculatorILi1EjESC_NS0_6memory12LoadWithCastILi1EEENSD_13StoreWithCastILi1EEEEEviS6_T0_T2_T3_T4_T5_ --------------------------
	.section	.text._ZN2at6native27unrolled_elementwise_kernelIZNS0_50_GLOBAL__N__2680c7bb_12_PowKernel_cu_140f0503_289622pow_scalar_tensor_implIsEEvRNS_18TensorIteratorBaseET_EUlsE_St5arrayIPcLm2EELi4E23TrivialOffsetCalculatorILi1EjESC_NS0_6memory12LoadWithCastILi1EEENSD_13StoreWithCastILi1EEEEEviS6_T0_T2_T3_T4_T5_,"ax",@progbits
	.align	128
        .global         _ZN2at6native27unrolled_elementwise_kernelIZNS0_50_GLOBAL__N__2680c7bb_12_PowKernel_cu_140f0503_289622pow_scalar_tensor_implIsEEvRNS_18TensorIteratorBaseET_EUlsE_St5arrayIPcLm2EELi4E23TrivialOffsetCalculatorILi1EjESC_NS0_6memory12LoadWithCastILi1EEENSD_13StoreWithCastILi1EEEEEviS6_T0_T2_T3_T4_T5_
        .type           _ZN2at6native27unrolled_elementwise_kernelIZNS0_50_GLOBAL__N__2680c7bb_12_PowKernel_cu_140f0503_289622pow_scalar_tensor_implIsEEvRNS_18TensorIteratorBaseET_EUlsE_St5arrayIPcLm2EELi4E23TrivialOffsetCalculatorILi1EjESC_NS0_6memory12LoadWithCastILi1EEENSD_13StoreWithCastILi1EEEEEviS6_T0_T2_T3_T4_T5_,@function
        .size           _ZN2at6native27unrolled_elementwise_kernelIZNS0_50_GLOBAL__N__2680c7bb_12_PowKernel_cu_140f0503_289622pow_scalar_tensor_implIsEEvRNS_18TensorIteratorBaseET_EUlsE_St5arrayIPcLm2EELi4E23TrivialOffsetCalculatorILi1EjESC_NS0_6memory12LoadWithCastILi1EEENSD_13StoreWithCastILi1EEEEEviS6_T0_T2_T3_T4_T5_,(.L_x_71940 - _ZN2at6native27unrolled_elementwise_kernelIZNS0_50_GLOBAL__N__2680c7bb_12_PowKernel_cu_140f0503_289622pow_scalar_tensor_implIsEEvRNS_18TensorIteratorBaseET_EUlsE_St5arrayIPcLm2EELi4E23TrivialOffsetCalculatorILi1EjESC_NS0_6memory12LoadWithCastILi1EEENSD_13StoreWithCastILi1EEEEEviS6_T0_T2_T3_T4_T5_)
        .other          _ZN2at6native27unrolled_elementwise_kernelIZNS0_50_GLOBAL__N__2680c7bb_12_PowKernel_cu_140f0503_289622pow_scalar_tensor_implIsEEvRNS_18TensorIteratorBaseET_EUlsE_St5arrayIPcLm2EELi4E23TrivialOffsetCalculatorILi1EjESC_NS0_6memory12LoadWithCastILi1EEENSD_13StoreWithCastILi1EEEEEviS6_T0_T2_T3_T4_T5_,@"STO_CUDA_ENTRY STV_DEFAULT"
_ZN2at6native27unrolled_elementwise_kernelIZNS0_50_GLOBAL__N__2680c7bb_12_PowKernel_cu_140f0503_289622pow_scalar_tensor_implIsEEvRNS_18TensorIteratorBaseET_EUlsE_St5arrayIPcLm2EELi4E23TrivialOffsetCalculatorILi1EjESC_NS0_6memory12LoadWithCastILi1EEENSD_13StoreWithCastILi1EEEEEviS6_T0_T2_T3_T4_T5_:
.text._ZN2at6native27unrolled_elementwise_kernelIZNS0_50_GLOBAL__N__2680c7bb_12_PowKernel_cu_140f0503_289622pow_scalar_tensor_implIsEEvRNS_18TensorIteratorBaseET_EUlsE_St5arrayIPcLm2EELi4E23TrivialOffsetCalculatorILi1EjESC_NS0_6memory12LoadWithCastILi1EEENSD_13StoreWithCastILi1EEEEEviS6_T0_T2_T3_T4_T5_:
[----:B------:R-:W0:Y:S01]  /*0000*/  LDC R1, c[0x0][0x28] ;  /* 0x00000a00ff017b82 */ /* 0x000e220000000800 */
[----:B------:R-:W1:Y:S07]  /*0010*/  S2R R24, SR_CTAID.X ;  /* 0x0000000000187919 */ /* 0x000e6e0000002500 */
[----:B------:R-:W1:Y:S01]  /*0020*/  LDC R3, c[0x0][0x210] ;  /* 0x00008400ff037b82 */ /* 0x000e620000000800 */
[----:B------:R-:W-:Y:S01]  /*0030*/  ULDC.U16 UR4, c[0x0][0x218] ;  /* 0x0000860000047ab9 */ /* 0x000fe20000000400 */
        /* <DEDUP_REMOVED lines=29> */
.L_x_61229:
[----:B------:R3:W5:Y:S01]  /*0210*/  LDG.E.U8 R18, desc[UR36][R2.64] ;  /* 0x0000002402127981 */ /* 0x000762000c1e1100 */
[----:B------:R-:W-:Y:S05]  /*0220*/  BRA `(.L_x_61231) ;  /* 0x0000000c00587947 */ /* 0x000fea0003800000 */
.L_x_61228:
        /* <DEDUP_REMOVED lines=8> */
.L_x_61233:
[----:B------:R1:W5:Y:S01]  /*02b0*/  LDG.E.U16 R18, desc[UR36][R2.64] ;  /* 0x0000002402127981 */ /* 0x000362000c1e1500 */
[----:B------:R-:W-:Y:S05]  /*02c0*/  BRA `(.L_x_61231) ;  /* 0x0000000c00307947 */ /* 0x000fea0003800000 */
.L_x_61232:
[----:B------:R2:W5:Y:S01]  /*02d0*/  LDG.E.U16 R18, desc[UR36][R2.64] ;  /* 0x0000002402127981 */ /* 0x000562000c1e1500 */
[----:B------:R-:W-:Y:S05]  /*02e0*/  BRA `(.L_x_61231) ;  /* 0x0000000c00287947 */ /* 0x000fea0003800000 */
.L_x_61227:
        /* <DEDUP_REMOVED lines=9> */
.L_x_61235:
[----:B------:R-:W2:Y:S02]  /*0380*/  LDG.E.U16 R0, desc[UR36][R2.64] ;  /* 0x0000002402007981 */ /* 0x000ea4000c1e1500 */
[----:B--2---:R-:W-:-:S06]  /*0390*/  HADD2.F32 R0, -RZ, R0.H0_H0 ;  /* 0x20000000ff007230 */ /* 0x004fcc0000004100 */
[----:B------:R-:W0:Y:S02]  /*03a0*/  F2I.FTZ.TRUNC.NTZ R0, R0 ;  /* 0x0000000000007305 */ /* 0x000e24000021f100 */
[----:B0-----:R-:W-:Y:S01]  /*03b0*/  PRMT R18, R0, 0x7610, R18 ;  /* 0x0000761000127816 */ /* 0x001fe20000000012 */
[----:B------:R-:W-:Y:S06]  /*03c0*/  BRA `(.L_x_61231) ;  /* 0x0000000800f07947 */ /* 0x000fec0003800000 */
.L_x_61234:
        /* <DEDUP_REMOVED lines=9> */
.L_x_61237:
[----:B------:R-:W2:Y:S02]  /*0460*/  LDG.E.U16 R2, desc[UR36][R2.64] ;  /* 0x0000002402027981 */ /* 0x000ea4000c1e1500 */
[----:B--2---:R-:W-:-:S06]  /*0470*/  HADD2.F32 R0, -RZ, R2.H0_H0 ;  /* 0x20000002ff007230 */ /* 0x004fcc0000004100 */
[----:B------:R-:W0:Y:S02]  /*0480*/  F2I.FTZ.TRUNC.NTZ R0, R0 ;  /* 0x0000000000007305 */ /* 0x000e24000021f100 */
[----:B0-----:R-:W-:Y:S01]  /*0490*/  PRMT R18, R0, 0x7610, R18 ;  /* 0x0000761000127816 */ /* 0x001fe20000000012 */
[----:B------:R-:W-:Y:S06]  /*04a0*/  BRA `(.L_x_61231) ;  /* 0x0000000800b87947 */ /* 0x000fec0003800000 */
.L_x_61236:
[----:B------:R-:W2:Y:S02]  /*04b0*/  LDG.E.64 R2, desc[UR36][R2.64] ;  /* 0x0000002402027981 */ /* 0x000ea4000c1e1b00 */
[----:B--2---:R0:W1:Y:S01]  /*04c0*/  F2I.F64.TRUNC R18, R2 ;  /* 0x0000000200127311 */ /* 0x004062000030d100 */
[----:B------:R-:W-:Y:S05]  /*04d0*/  BRA `(.L_x_61231) ;  /* 0x0000000800ac7947 */ /* 0x000fea0003800000 */
.L_x_61226:
        /* <DEDUP_REMOVED lines=12> */
.L_x_61240:
[----:B------:R-:W2:Y:S02]  /*05a0*/  LDG.E.64 R2, desc[UR36][R2.64] ;  /* 0x0000002402027981 */ /* 0x000ea4000c1e1b00 */
[----:B--2---:R0:W1:Y:S01]  /*05b0*/  F2I.F64.TRUNC R18, R2 ;  /* 0x0000000200127311 */ /* 0x004062000030d100 */
[----:B------:R-:W-:Y:S05]  /*05c0*/  BRA `(.L_x_61231) ;  /* 0x0000000800707947 */ /* 0x000fea0003800000 */
.L_x_61239:
        /* <DEDUP_REMOVED lines=28> */
.L_x_61242:
        /* <DEDUP_REMOVED lines=16> */
.L_x_61241:
[----:B------:R-:W2:Y:S02]  /*0890*/  LDG.E.U16 R0, desc[UR36][R2.64] ;  /* 0x0000002402007981 */ /* 0x000ea4000c1e1500 */
[----:B--2---:R-:W-:-:S06]  /*08a0*/  IMAD.U32 R0, R0, 0x10000, RZ ;  /* 0x0001000000007824 */ /* 0x004fcc00078e00ff */
[----:B------:R-:W0:Y:S02]  /*08b0*/  F2I.FTZ.TRUNC.NTZ R0, R0 ;  /* 0x0000000000007305 */ /* 0x000e24000021f100 */
[----:B0-----:R-:W-:Y:S01]  /*08c0*/  PRMT R18, R0, 0x7610, R18 ;  /* 0x0000761000127816 */ /* 0x001fe20000000012 */
[----:B------:R-:W-:Y:S06]  /*08d0*/  BRA `(.L_x_61231) ;  /* 0x0000000400ac7947 */ /* 0x000fec0003800000 */
.L_x_61238:
        /* <DEDUP_REMOVED lines=10> */
.L_x_61245:
        /* <DEDUP_REMOVED lines=21> */
.L_x_61249:
[----:B------:R-:W-:Y:S05]  /*0ad0*/  BSYNC B1 ;  /* 0x0000000000017941 */ /* 0x000fea0003800000 */
.L_x_61248:
[----:B------:R-:W-:Y:S01]  /*0ae0*/  LEA R3, R0, 0x3b800000, 0x17 ;  /* 0x3b80000000037811 */ /* 0x000fe200078eb8ff */
[----:B------:R-:W-:-:S05]  /*0af0*/  IMAD.SHL.U32 R0, R2, 0x100000, RZ ;  /* 0x0010000002007824 */ /* 0x000fca00078e00ff */
[----:B------:R-:W-:-:S07]  /*0b00*/  LOP3.LUT R0, R3, R0, R4, 0xfe, !PT ;  /* 0x0000000003007212 */ /* 0x000fce00078efe04 */
.L_x_61247:
[----:B------:R-:W-:Y:S05]  /*0b10*/  BSYNC B0 ;  /* 0x0000000000007941 */ /* 0x000fea0003800000 */
.L_x_61246:
[----:B------:R-:W0:Y:S02]  /*0b20*/  F2I.FTZ.TRUNC.NTZ R0, R0 ;  /* 0x0000000000007305 */ /* 0x000e24000021f100 */
[----:B0-----:R-:W-:Y:S01]  /*0b30*/  PRMT R18, R0, 0x7610, R18 ;  /* 0x0000761000127816 */ /* 0x001fe20000000012 */
[----:B------:R-:W-:Y:S06]  /*0b40*/  BRA `(.L_x_61231) ;  /* 0x0000000400107947 */ /* 0x000fec0003800000 */
.L_x_61244:
        /* <DEDUP_REMOVED lines=21> */
.L_x_61253:
[----:B------:R-:W-:Y:S05]  /*0ca0*/  BSYNC B1 ;  /* 0x0000000000017941 */ /* 0x000fea0003800000 */
.L_x_61252:
[----:B------:R-:W-:Y:S01]  /*0cb0*/  LEA R3, R0, 0x37800000, 0x17 ;  /* 0x3780000000037811 */ /* 0x000fe200078eb8ff */
[----:B------:R-:W-:-:S05]  /*0cc0*/  IMAD.SHL.U32 R0, R2, 0x200000, RZ ;  /* 0x0020000002007824 */ /* 0x000fca00078e00ff */
[----:B------:R-:W-:-:S07]  /*0cd0*/  LOP3.LUT R0, R3, R0, R4, 0xfe, !PT ;  /* 0x0000000003007212 */ /* 0x000fce00078efe04 */
.L_x_61251:
[----:B------:R-:W-:Y:S05]  /*0ce0*/  BSYNC B0 ;  /* 0x0000000000007941 */ /* 0x000fea0003800000 */
.L_x_61250:
[----:B------:R-:W0:Y:S02]  /*0cf0*/  F2I.FTZ.TRUNC.NTZ R0, R0 ;  /* 0x0000000000007305 */ /* 0x000e24000021f100 */
[----:B0-----:R-:W-:Y:S01]  /*0d00*/  PRMT R18, R0, 0x7610, R18 ;  /* 0x0000761000127816 */ /* 0x001fe20000000012 */
[----:B------:R-:W-:Y:S06]  /*0d10*/  BRA `(.L_x_61231) ;  /* 0x00000000009c7947 */ /* 0x000fec0003800000 */
.L_x_61243:
        /* <DEDUP_REMOVED lines=14> */
.L_x_61257:
[----:B------:R-:W-:Y:S05]  /*0e00*/  BSYNC B0 ;  /* 0x0000000000007941 */ /* 0x000fea0003800000 */
.L_x_61256:
[----:B------:R-:W0:Y:S02]  /*0e10*/  F2I.FTZ.TRUNC.NTZ R0, R0 ;  /* 0x0000000000007305 */ /* 0x000e24000021f100 */
[----:B0-----:R-:W-:Y:S01]  /*0e20*/  PRMT R18, R0, 0x7610, R18 ;  /* 0x0000761000127816 */ /* 0x001fe20000000012 */
[----:B------:R-:W-:Y:S06]  /*0e30*/  BRA `(.L_x_61231) ;  /* 0x0000000000547947 */ /* 0x000fec0003800000 */
.L_x_61230:
        /* <DEDUP_REMOVED lines=16> */
.L_x_61258:
[----:B------:R-:W-:Y:S01]  /*0f40*/  PRMT R18, RZ, 0x7610, R18 ;  /* 0x00007610ff127816 */ /* 0x000fe20000000012 */
[----:B------:R-:W-:Y:S06]  /*0f50*/  BRA `(.L_x_61231) ;  /* 0x00000000000c7947 */ /* 0x000fec0003800000 */
.L_x_61255:
[----:B------:R0:W5:Y:S01]  /*0f60*/  LDG.E.U16 R18, desc[UR36][R2.64] ;  /* 0x0000002402127981 */ /* 0x000162000c1e1500 */
[----:B------:R-:W-:Y:S05]  /*0f70*/  BRA `(.L_x_61231) ;  /* 0x0000000000047947 */ /* 0x000fea0003800000 */
.L_x_61254:
[----:B------:R0:W5:Y:S02]  /*0f80*/  LDG.E.U16 R18, desc[UR36][R2.64] ;  /* 0x0000002402127981 */ /* 0x000164000c1e1500 */
.L_x_61231:
[----:B------:R-:W2:Y:S02]  /*0f90*/  S2R R19, SR_TID.X ;  /* 0x0000000000137919 */ /* 0x000ea40000002100 */
[----:B--2---:R-:W-:-:S07]  /*0fa0*/  VIADD R19, R19, 0x80 ;  /* 0x0000008013137836 */ /* 0x004fce0000000000 */
.L_x_61225:
[----:B------:R-:W-:Y:S05]  /*0fb0*/  BSYNC B6 ;  /* 0x0000000000067941 */ /* 0x000fea0003800000 */
.L_x_61224:
        /* <DEDUP_REMOVED lines=23> */
.L_x_61264:
[----:B------:R0:W5:Y:S01]  /*1130*/  LDG.E.U8 R17, desc[UR36][R2.64] ;  /* 0x0000002402117981 */ /* 0x000162000c1e1100 */
[----:B------:R-:W-:Y:S05]  /*1140*/  BRA `(.L_x_61266) ;  /* 0x0000000c00547947 */ /* 0x000fea0003800000 */
.L_x_61263:
        /* <DEDUP_REMOVED lines=8> */
.L_x_61268:
[----:B------:R0:W5:Y:S01]  /*11d0*/  LDG.E.U16 R17, desc[UR36][R2.64] ;  /* 0x0000002402117981 */ /* 0x000162000c1e1500 */
[----:B------:R-:W-:Y:S05]  /*11e0*/  BRA `(.L_x_61266) ;  /* 0x0000000c002c7947 */ /* 0x000fea0003800000 */
.L_x_61267:
[----:B------:R0:W5:Y:S01]  /*11f0*/  LDG.E.U16 R17, desc[UR36][R2.64] ;  /* 0x0000002402117981 */ /* 0x000162000c1e1500 */
[----:B------:R-:W-:Y:S05]  /*1200*/  BRA `(.L_x_61266) ;  /* 0x0000000c00247947 */ /* 0x000fea0003800000 */
.L_x_61262:
        /* <DEDUP_REMOVED lines=9> */
.L_x_61270:
[----:B------:R-:W2:Y:S02]  /*12a0*/  LDG.E.U16 R0, desc[UR36][R2.64] ;  /* 0x0000002402007981 */ /* 0x000ea4000c1e1500 */
[----:B--2---:R-:W-:-:S06]  /*12b0*/  HADD2.F32 R0, -RZ, R0.H0_H0 ;  /* 0x20000000ff007230 */ /* 0x004fcc0000004100 */
[----:B------:R-:W0:Y:S02]  /*12c0*/  F2I.FTZ.TRUNC.NTZ R0, R0 ;  /* 0x0000000000007305 */ /* 0x000e24000021f100 */
[----:B0-----:R-:W-:Y:S01]  /*12d0*/  PRMT R17, R0, 0x7610, R17 ;  /* 0x0000761000117816 */ /* 0x001fe20000000011 */
[----:B------:R-:W-:Y:S06]  /*12e0*/  BRA `(.L_x_61266) ;  /* 0x0000000800ec7947 */ /* 0x000fec0003800000 */
.L_x_61269:
        /* <DEDUP_REMOVED lines=9> */
.L_x_61272:
[----:B------:R-:W2:Y:S02]  /*1380*/  LDG.E.U16 R2, desc[UR36][R2.64] ;  /* 0x0000002402027981 */ /* 0x000ea4000c1e1500 */
[----:B--2---:R-:W-:-:S06]  /*1390*/  HADD2.F32 R0, -RZ, R2.H0_H0 ;  /* 0x20000002ff007230 */ /* 0x004fcc0000004100 */
[----:B------:R-:W0:Y:S02]  /*13a0*/  F2I.FTZ.TRUNC.NTZ R0, R0 ;  /* 0x0000000000007305 */ /* 0x000e24000021f100 */
[----:B0-----:R-:W-:Y:S01]  /*13b0*/  PRMT R17, R0, 0x7610, R17 ;  /* 0x0000761000117816 */ /* 0x001fe20000000011 */
[----:B------:R-:W-:Y:S06]  /*13c0*/  BRA `(.L_x_61266) ;  /* 0x0000000800b47947 */ /* 0x000fec0003800000 */
.L_x_61271:
[----:B------:R-:W2:Y:S02]  /*13d0*/  LDG.E.64 R2, desc[UR36][R2.64] ;  /* 0x0000002402027981 */ /* 0x000ea4000c1e1b00 */
[----:B--2---:R0:W1:Y:S01]  /*13e0*/  F2I.F64.TRUNC R17, R2 ;  /* 0x0000000200117311 */ /* 0x004062000030d100 */
[----:B------:R-:W-:Y:S05]  /*13f0*/  BRA `(.L_x_61266) ;  /* 0x0000000800a87947 */ /* 0x000fea0003800000 */
.L_x_61261:
        /* <DEDUP_REMOVED lines=12> */
.L_x_61275:
[----:B------:R-:W2:Y:S02]  /*14c0*/  LDG.E.64 R2, desc[UR36][R2.64] ;  /* 0x0000002402027981 */ /* 0x000ea4000c1e1b00 */
[----:B--2---:R0:W1:Y:S01]  /*14d0*/  F2I.F64.TRUNC R17, R2 ;  /* 0x0000000200117311 */ /* 0x004062000030d100 */
[----:B------:R-:W-:Y:S05]  /*14e0*/  BRA `(.L_x_61266) ;  /* 0x00000008006c7947 */ /* 0x000fea0003800000 */
.L_x_61274:
        /* <DEDUP_REMOVED lines=28> */
.L_x_61277:
        /* <DEDUP_REMOVED lines=15> */
.L_x_61276:
[----:B------:R-:W2:Y:S02]  /*17a0*/  LDG.E.U16 R0, desc[UR36][R2.64] ;  /* 0x0000002402007981 */ /* 0x000ea4000c1e1500 */
[----:B--2---:R-:W-:-:S06]  /*17b0*/  IMAD.U32 R0, R0, 0x10000, RZ ;  /* 0x0001000000007824 */ /* 0x004fcc00078e00ff */
[----:B------:R-:W0:Y:S02]  /*17c0*/  F2I.FTZ.TRUNC.NTZ R0, R0 ;  /* 0x0000000000007305 */ /* 0x000e24000021f100 */
[----:B0-----:R-:W-:Y:S01]  /*17d0*/  PRMT R17, R0, 0x7610, R17 ;  /* 0x0000761000117816 */ /* 0x001fe20000000011 */
[----:B------:R-:W-:Y:S06]  /*17e0*/  BRA `(.L_x_61266) ;  /* 0x0000000400ac7947 */ /* 0x000fec0003800000 */
.L_x_61273:
        /* <DEDUP_REMOVED lines=10> */
.L_x_61280:
        /* <DEDUP_REMOVED lines=21> */
.L_x_61284:
[----:B------:R-:W-:Y:S05]  /*19e0*/  BSYNC B1 ;  /* 0x0000000000017941 */ /* 0x000fea0003800000 */
.L_x_61283:
[----:B------:R-:W-:Y:S01]  /*19f0*/  LEA R3, R0, 0x3b800000, 0x17 ;  /* 0x3b80000000037811 */ /* 0x000fe200078eb8ff */
[----:B------:R-:W-:-:S05]  /*1a00*/  IMAD.SHL.U32 R0, R2, 0x100000, RZ ;  /* 0x0010000002007824 */ /* 0x000fca00078e00ff */
[----:B------:R-:W-:-:S07]  /*1a10*/  LOP3.LUT R0, R3, R0, R4, 0xfe, !PT ;  /* 0x0000000003007212 */ /* 0x000fce00078efe04 */
.L_x_61282:
[----:B------:R-:W-:Y:S05]  /*1a20*/  BSYNC B0 ;  /* 0x0000000000007941 */ /* 0x000fea0003800000 */
.L_x_61281:
[----:B------:R-:W0:Y:S02]  /*1a30*/  F2I.FTZ.TRUNC.NTZ R0, R0 ;  /* 0x0000000000007305 */ /* 0x000e24000021f100 */
[----:B0-----:R-:W-:Y:S01]  /*1a40*/  PRMT R17, R0, 0x7610, R17 ;  /* 0x0000761000117816 */ /* 0x001fe20000000011 */
[----:B------:R-:W-:Y:S06]  /*1a50*/  BRA `(.L_x_61266) ;  /* 0x0000000400107947 */ /* 0x000fec0003800000 */
.L_x_61279:
        /* <DEDUP_REMOVED lines=21> */
.L_x_61288:
[----:B------:R-:W-:Y:S05]  /*1bb0*/  BSYNC B1 ;  /* 0x0000000000017941 */ /* 0x000fea0003800000 */
.L_x_61287:
[----:B------:R-:W-:Y:S01]  /*1bc0*/  LEA R3, R0, 0x37800000, 0x17 ;  /* 0x3780000000037811 */ /* 0x000fe200078eb8ff */
[----:B------:R-:W-:-:S05]  /*1bd0*/  IMAD.SHL.U32 R0, R2, 0x200000, RZ ;  /* 0x0020000002007824 */ /* 0x000fca00078e00ff */
[----:B------:R-:W-:-:S07]  /*1be0*/  LOP3.LUT R0, R3, R0, R4, 0xfe, !PT ;  /* 0x0000000003007212 */ /* 0x000fce00078efe04 */
.L_x_61286:
[----:B------:R-:W-:Y:S05]  /*1bf0*/  BSYNC B0 ;  /* 0x0000000000007941 */ /* 0x000fea0003800000 */
.L_x_61285:
[----:B------:R-:W0:Y:S02]  /*1c00*/  F2I.FTZ.TRUNC.NTZ R0, R0 ;  /* 0x0000000000007305 */ /* 0x000e24000021f100 */
[----:B0-----:R-:W-:Y:S01]  /*1c10*/  PRMT R17, R0, 0x7610, R17 ;  /* 0x0000761000117816 */ /* 0x001fe20000000011 */
[----:B------:R-:W-:Y:S06]  /*1c20*/  BRA `(.L_x_61266) ;  /* 0x00000000009c7947 */ /* 0x000fec0003800000 */
.L_x_61278:
        /* <DEDUP_REMOVED lines=14> */
.L_x_61292:
[----:B------:R-:W-:Y:S05]  /*1d10*/  BSYNC B0 ;  /* 0x0000000000007941 */ /* 0x000fea0003800000 */
.L_x_61291:
[----:B------:R-:W0:Y:S02]  /*1d20*/  F2I.FTZ.TRUNC.NTZ R0, R0 ;  /* 0x0000000000007305 */ /* 0x000e24000021f100 */
[----:B0-----:R-:W-:Y:S01]  /*1d30*/  PRMT R17, R0, 0x7610, R17 ;  /* 0x0000761000117816 */ /* 0x001fe20000000011 */
[----:B------:R-:W-:Y:S06]  /*1d40*/  BRA `(.L_x_61266) ;  /* 0x0000000000547947 */ /* 0x000fec0003800000 */
.L_x_61265:
        /* <DEDUP_REMOVED lines=16> */
.L_x_61293:
[----:B------:R-:W-:Y:S01]  /*1e50*/  PRMT R17, RZ, 0x7610, R17 ;  /* 0x00007610ff117816 */ /* 0x000fe20000000011 */
[----:B------:R-:W-:Y:S06]  /*1e60*/  BRA `(.L_x_61266) ;  /* 0x00000000000c7947 */ /* 0x000fec0003800000 */
.L_x_61290:
[----:B------:R3:W5:Y:S01]  /*1e70*/  LDG.E.U16 R17, desc[UR36][R2.64] ;  /* 0x0000002402117981 */ /* 0x000762000c1e1500 */
[----:B------:R-:W-:Y:S05]  /*1e80*/  BRA `(.L_x_61266) ;  /* 0x0000000000047947 */ /* 0x000fea0003800000 */
.L_x_61289:
[----:B------:R2:W5:Y:S02]  /*1e90*/  LDG.E.U16 R17, desc[UR36][R2.64] ;  /* 0x0000002402117981 */ /* 0x000564000c1e1500 */
.L_x_61266:
[----:B------:R-:W-:-:S07]  /*1ea0*/  VIADD R19, R19, 0x80 ;  /* 0x0000008013137836 */ /* 0x000fce0000000000 */
.L_x_61260:
[----:B------:R-:W-:Y:S05]  /*1eb0*/  BSYNC B6 ;  /* 0x0000000000067941 */ /* 0x000fea0003800000 */
.L_x_61259:
        /* <DEDUP_REMOVED lines=25> */
.L_x_61299:
[----:B------:R0:W5:Y:S01]  /*2050*/  LDG.E.U8 R16, desc[UR36][R2.64] ;  /* 0x0000002402107981 */ /* 0x000162000c1e1100 */
[----:B------:R-:W-:Y:S05]  /*2060*/  BRA `(.L_x_61301) ;  /* 0x0000000c00547947 */ /* 0x000fea0003800000 */
.L_x_61298:
        /* <DEDUP_REMOVED lines=8> */
.L_x_61303:
[----:B------:R0:W5:Y:S01]  /*20f0*/  LDG.E.U16 R16, desc[UR36][R2.64] ;  /* 0x0000002402107981 */ /* 0x000162000c1e1500 */
[----:B------:R-:W-:Y:S05]  /*2100*/  BRA `(.L_x_61301) ;  /* 0x0000000c002c7947 */ /* 0x000fea0003800000 */
.L_x_61302:
[----:B------:R0:W5:Y:S01]  /*2110*/  LDG.E.U16 R16, desc[UR36][R2.64] ;  /* 0x0000002402107981 */ /* 0x000162000c1e1500 */
[----:B------:R-:W-:Y:S05]  /*2120*/  BRA `(.L_x_61301) ;  /* 0x0000000c00247947 */ /* 0x000fea0003800000 */
.L_x_61297:
        /* <DEDUP_REMOVED lines=9> */
.L_x_61305:
[----:B------:R-:W2:Y:S02]  /*21c0*/  LDG.E.U16 R0, desc[UR36][R2.64] ;  /* 0x0000002402007981 */ /* 0x000ea4000c1e1500 */
[----:B--2---:R-:W-:-:S06]  /*21d0*/  HADD2.F32 R0, -RZ, R0.H0_H0 ;  /* 0x20000000ff007230 */ /* 0x004fcc0000004100 */
[----:B------:R-:W0:Y:S02]  /*21e0*/  F2I.FTZ.TRUNC.NTZ R0, R0 ;  /* 0x0000000000007305 */ /* 0x000e24000021f100 */
[----:B0-----:R-:W-:Y:S01]  /*21f0*/  PRMT R16, R0, 0x7610, R16 ;  /* 0x0000761000107816 */ /* 0x001fe20000000010 */
[----:B------:R-:W-:Y:S06]  /*2200*/  BRA `(.L_x_61301) ;  /* 0x0000000800ec7947 */ /* 0x000fec0003800000 */
.L_x_61304:
        /* <DEDUP_REMOVED lines=9> */
.L_x_61307:
[----:B------:R-:W2:Y:S02]  /*22a0*/  LDG.E.U16 R2, desc[UR36][R2.64] ;  /* 0x0000002402027981 */ /* 0x000ea4000c1e1500 */
[----:B--2---:R-:W-:-:S06]  /*22b0*/  HADD2.F32 R0, -RZ, R2.H0_H0 ;  /* 0x20000002ff007230 */ /* 0x004fcc0000004100 */
[----:B------:R-:W0:Y:S02]  /*22c0*/  F2I.FTZ.TRUNC.NTZ R0, R0 ;  /* 0x0000000000007305 */ /* 0x000e24000021f100 */
[----:B0-----:R-:W-:Y:S01]  /*22d0*/  PRMT R16, R0, 0x7610, R16 ;  /* 0x0000761000107816 */ /* 0x001fe20000000010 */
[----:B------:R-:W-:Y:S06]  /*22e0*/  BRA `(.L_x_61301) ;  /* 0x0000000800b47947 */ /* 0x000fec0003800000 */
.L_x_61306:
[----:B------:R-:W2:Y:S02]  /*22f0*/  LDG.E.64 R2, desc[UR36][R2.64] ;  /* 0x0000002402027981 */ /* 0x000ea4000c1e1b00 */
[----:B--2---:R0:W1:Y:S01]  /*2300*/  F2I.F64.TRUNC R16, R2 ;  /* 0x0000000200107311 */ /* 0x004062000030d100 */
[----:B------:R-:W-:Y:S05]  /*2310*/  BRA `(.L_x_61301) ;  /* 0x0000000800a87947 */ /* 0x000fea0003800000 */
.L_x_61296:
        /* <DEDUP_REMOVED lines=12> */
.L_x_61310:
[----:B------:R-:W2:Y:S02]  /*23e0*/  LDG.E.64 R2, desc[UR36][R2.64] ;  /* 0x0000002402027981 */ /* 0x000ea4000c1e1b00 */
[----:B--2---:R3:W4:Y:S01]  /*23f0*/  F2I.F64.TRUNC R16, R2 ;  /* 0x0000000200107311 */ /* 0x004722000030d100 */
[----:B------:R-:W-:Y:S05]  /*2400*/  BRA `(.L_x_61301) ;  /* 0x00000008006c7947 */ /* 0x000fea0003800000 */
.L_x_61309:
        /* <DEDUP_REMOVED lines=28> */
.L_x_61312:
        /* <DEDUP_REMOVED lines=15> */
.L_x_61311:
[----:B------:R-:W2:Y:S02]  /*26c0*/  LDG.E.U16 R0, desc[UR36][R2.64] ;  /* 0x0000002402007981 */ /* 0x000ea4000c1e1500 */
[----:B--2---:R-:W-:-:S06]  /*26d0*/  IMAD.U32 R0, R0, 0x10000, RZ ;  /* 0x0001000000007824 */ /* 0x004fcc00078e00ff */
[----:B------:R-:W0:Y:S02]  /*26e0*/  F2I.FTZ.TRUNC.NTZ R0, R0 ;  /* 0x0000000000007305 */ /* 0x000e24000021f100 */
[----:B0-----:R-:W-:Y:S01]  /*26f0*/  PRMT R16, R0, 0x7610, R16 ;  /* 0x0000761000107816 */ /* 0x001fe20000000010 */
[----:B------:R-:W-:Y:S06]  /*2700*/  BRA `(.L_x_61301) ;  /* 0x0000000400ac7947 */ /* 0x000fec0003800000 */
.L_x_61308:
        /* <DEDUP_REMOVED lines=10> */
.L_x_61315:
        /* <DEDUP_REMOVED lines=21> */
.L_x_61319:
[----:B------:R-:W-:Y:S05]  /*2900*/  BSYNC B1 ;  /* 0x0000000000017941 */ /* 0x000fea0003800000 */
.L_x_61318:
[----:B------:R-:W-:Y:S01]  /*2910*/  LEA R3, R0, 0x3b800000, 0x17 ;  /* 0x3b80000000037811 */ /* 0x000fe200078eb8ff */
[----:B------:R-:W-:-:S05]  /*2920*/  IMAD.SHL.U32 R0, R2, 0x100000, RZ ;  /* 0x0010000002007824 */ /* 0x000fca00078e00ff */
[----:B------:R-:W-:-:S07]  /*2930*/  LOP3.LUT R0, R3, R0, R4, 0xfe, !PT ;  /* 0x0000000003007212 */ /* 0x000fce00078efe04 */
.L_x_61317:
[----:B------:R-:W-:Y:S05]  /*2940*/  BSYNC B0 ;  /* 0x0000000000007941 */ /* 0x000fea0003800000 */
.L_x_61316:
[----:B------:R-:W0:Y:S02]  /*2950*/  F2I.FTZ.TRUNC.NTZ R0, R0 ;  /* 0x0000000000007305 */ /* 0x000e24000021f100 */
[----:B0-----:R-:W-:Y:S01]  /*2960*/  PRMT R16, R0, 0x7610, R16 ;  /* 0x0000761000107816 */ /* 0x001fe20000000010 */
[----:B------:R-:W-:Y:S06]  /*2970*/  BRA `(.L_x_61301) ;  /* 0x0000000400107947 */ /* 0x000fec0003800000 */
.L_x_61314:
        /* <DEDUP_REMOVED lines=21> */
.L_x_61323:
[----:B------:R-:W-:Y:S05]  /*2ad0*/  BSYNC B1 ;  /* 0x0000000000017941 */ /* 0x000fea0003800000 */
.L_x_61322:
[----:B------:R-:W-:Y:S01]  /*2ae0*/  LEA R3, R0, 0x37800000, 0x17 ;  /* 0x3780000000037811 */ /* 0x000fe200078eb8ff */
[----:B------:R-:W-:-:S05]  /*2af0*/  IMAD.SHL.U32 R0, R2, 0x200000, RZ ;  /* 0x0020000002007824 */ /* 0x000fca00078e00ff */
[----:B------:R-:W-:-:S07]  /*2b00*/  LOP3.LUT R0, R3, R0, R4, 0xfe, !PT ;  /* 0x0000000003007212 */ /* 0x000fce00078efe04 */
.L_x_61321:
[----:B------:R-:W-:Y:S05]  /*2b10*/  BSYNC B0 ;  /* 0x0000000000007941 */ /* 0x000fea0003800000 */
.L_x_61320:
[----:B------:R-:W0:Y:S02]  /*2b20*/  F2I.FTZ.TRUNC.NTZ R0, R0 ;  /* 0x0000000000007305 */ /* 0x000e24000021f100 */
[----:B0-----:R-:W-:Y:S01]  /*2b30*/  PRMT R16, R0, 0x7610, R16 ;  /* 0x0000761000107816 */ /* 0x001fe20000000010 */
[----:B------:R-:W-:Y:S06]  /*2b40*/  BRA `(.L_x_61301) ;  /* 0x00000000009c7947 */ /* 0x000fec0003800000 */
.L_x_61313:
        /* <DEDUP_REMOVED lines=14> */
.L_x_61327:
[----:B------:R-:W-:Y:S05]  /*2c30*/  BSYNC B0 ;  /* 0x0000000000007941 */ /* 0x000fea0003800000 */
.L_x_61326:
[----:B------:R-:W0:Y:S02]  /*2c40*/  F2I.FTZ.TRUNC.NTZ R0, R0 ;  /* 0x0000000000007305 */ /* 0x000e24000021f100 */
[----:B0-----:R-:W-:Y:S01]  /*2c50*/  PRMT R16, R0, 0x7610, R16 ;  /* 0x0000761000107816 */ /* 0x001fe20000000010 */
[----:B------:R-:W-:Y:S06]  /*2c60*/  BRA `(.L_x_61301) ;  /* 0x0000000000547947 */ /* 0x000fec0003800000 */
.L_x_61300:
        /* <DEDUP_REMOVED lines=16> */
.L_x_61328:
[----:B------:R-:W-:Y:S01]  /*2d70*/  PRMT R16, RZ, 0x7610, R16 ;  /* 0x00007610ff107816 */ /* 0x000fe20000000010 */
[----:B------:R-:W-:Y:S06]  /*2d80*/  BRA `(.L_x_61301) ;  /* 0x00000000000c7947 */ /* 0x000fec0003800000 */
.L_x_61325:
[----:B------:R2:W5:Y:S01]  /*2d90*/  LDG.E.U16 R16, desc[UR36][R2.64] ;  /* 0x0000002402107981 */ /* 0x000562000c1e1500 */
[----:B------:R-:W-:Y:S05]  /*2da0*/  BRA `(.L_x_61301) ;  /* 0x0000000000047947 */ /* 0x000fea0003800000 */
.L_x_61324:
[----:B------:R1:W5:Y:S02]  /*2db0*/  LDG.E.U16 R16, desc[UR36][R2.64] ;  /* 0x0000002402107981 */ /* 0x000364000c1e1500 */
.L_x_61301:
[----:B------:R-:W-:-:S07]  /*2dc0*/  VIADD R19, R19, 0x80 ;  /* 0x0000008013137836 */ /* 0x000fce0000000000 */
.L_x_61295:
[----:B------:R-:W-:Y:S05]  /*2dd0*/  BSYNC B6 ;  /* 0x0000000000067941 */ /* 0x000fea0003800000 */
.L_x_61294:
        /* <DEDUP_REMOVED lines=22> */
.L_x_61334:
[----:B------:R0:W5:Y:S01]  /*2f40*/  LDG.E.U8 R25, desc[UR36][R2.64] ;  /* 0x0000002402197981 */ /* 0x000162000c1e1100 */
[----:B------:R-:W-:Y:S05]  /*2f50*/  BRA `(.L_x_61330) ;  /* 0x0000000c00507947 */ /* 0x000fea0003800000 */
.L_x_61333:
        /* <DEDUP_REMOVED lines=8> */
.L_x_61337:
[----:B------:R0:W5:Y:S01]  /*2fe0*/  LDG.E.U16 R25, desc[UR36][R2.64] ;  /* 0x0000002402197981 */ /* 0x000162000c1e1500 */
[----:B------:R-:W-:Y:S05]  /*2ff0*/  BRA `(.L_x_61330) ;  /* 0x0000000c00287947 */ /* 0x000fea0003800000 */
.L_x_61336:
[----:B------:R0:W5:Y:S01]  /*3000*/  LDG.E.U16 R25, desc[UR36][R2.64] ;  /* 0x0000002402197981 */ /* 0x000162000c1e1500 */
[----:B------:R-:W-:Y:S05]  /*3010*/  BRA `(.L_x_61330) ;  /* 0x0000000c00207947 */ /* 0x000fea0003800000 */
.L_x_61332:
        /* <DEDUP_REMOVED lines=9> */
.L_x_61339:
[----:B------:R-:W2:Y:S02]  /*30b0*/  LDG.E.U16 R0, desc[UR36][R2.64] ;  /* 0x0000002402007981 */ /* 0x000ea4000c1e1500 */
[----:B--2---:R-:W-:-:S06]  /*30c0*/  HADD2.F32 R0, -RZ, R0.H0_H0 ;  /* 0x20000000ff007230 */ /* 0x004fcc0000004100 */
[----:B------:R-:W0:Y:S02]  /*30d0*/  F2I.FTZ.TRUNC.NTZ R0, R0 ;  /* 0x0000000000007305 */ /* 0x000e24000021f100 */
[----:B0-----:R-:W-:Y:S01]  /*30e0*/  PRMT R25, R0, 0x7610, R25 ;  /* 0x0000761000197816 */ /* 0x001fe20000000019 */
[----:B------:R-:W-:Y:S06]  /*30f0*/  BRA `(.L_x_61330) ;  /* 0x0000000800e87947 */ /* 0x000fec0003800000 */
.L_x_61338:
        /* <DEDUP_REMOVED lines=9> */
.L_x_61341:
[----:B------:R-:W2:Y:S02]  /*3190*/  LDG.E.U16 R2, desc[UR36][R2.64] ;  /* 0x0000002402027981 */ /* 0x000ea4000c1e1500 */
[----:B--2---:R-:W-:-:S06]  /*31a0*/  HADD2.F32 R0, -RZ, R2.H0_H0 ;  /* 0x20000002ff007230 */ /* 0x004fcc0000004100 */
[----:B------:R-:W0:Y:S02]  /*31b0*/  F2I.FTZ.TRUNC.NTZ R0, R0 ;  /* 0x0000000000007305 */ /* 0x000e24000021f100 */
[----:B0-----:R-:W-:Y:S01]  /*31c0*/  PRMT R25, R0, 0x7610, R25 ;  /* 0x0000761000197816 */ /* 0x001fe20000000019 */
[----:B------:R-:W-:Y:S06]  /*31d0*/  BRA `(.L_x_61330) ;  /* 0x0000000800b07947 */ /* 0x000fec0003800000 */
.L_x_61340:
[----:B------:R-:W2:Y:S02]  /*31e0*/  LDG.E.64 R2, desc[UR36][R2.64] ;  /* 0x0000002402027981 */ /* 0x000ea4000c1e1b00 */
[----:B--2---:R0:W1:Y:S01]  /*31f0*/  F2I.F64.TRUNC R25, R2 ;  /* 0x0000000200197311 */ /* 0x004062000030d100 */
[----:B------:R-:W-:Y:S05]  /*3200*/  BRA `(.L_x_61330) ;  /* 0x0000000800a47947 */ /* 0x000fea0003800000 */
.L_x_61331:
        /* <DEDUP_REMOVED lines=12> */
.L_x_61344:
[----:B------:R-:W2:Y:S02]  /*32d0*/  LDG.E.64 R2, desc[UR36][R2.64] ;  /* 0x0000002402027981 */ /* 0x000ea4000c1e1b00 */
[----:B--2---:R0:W1:Y:S01]  /*32e0*/  F2I.F64.TRUNC R25, R2 ;  /* 0x0000000200197311 */ /* 0x004062000030d100 */
[----:B------:R-:W-:Y:S05]  /*32f0*/  BRA `(.L_x_61330) ;  /* 0x0000000800687947 */ /* 0x000fea0003800000 */
.L_x_61343:
        /* <DEDUP_REMOVED lines=28> */
.L_x_61346:
        /* <DEDUP_REMOVED lines=15> */
.L_x_61345:
[----:B------:R-:W2:Y:S02]  /*35b0*/  LDG.E.U16 R0, desc[UR36][R2.64] ;  /* 0x0000002402007981 */ /* 0x000ea4000c1e1500 */
[----:B--2---:R-:W-:-:S06]  /*35c0*/  IMAD.U32 R0, R0, 0x10000, RZ ;  /* 0x0001000000007824 */ /* 0x004fcc00078e00ff */
[----:B------:R-:W0:Y:S02]  /*35d0*/  F2I.FTZ.TRUNC.NTZ R0, R0 ;  /* 0x0000000000007305 */ /* 0x000e24000021f100 */
[----:B0-----:R-:W-:Y:S01]  /*35e0*/  PRMT R25, R0, 0x7610, R25 ;  /* 0x0000761000197816 */ /* 0x001fe20000000019 */
[----:B------:R-:W-:Y:S06]  /*35f0*/  BRA `(.L_x_61330) ;  /* 0x0000000400a87947 */ /* 0x000fec0003800000 */
.L_x_61342:
        /* <DEDUP_REMOVED lines=10> */
.L_x_61349:
        /* <DEDUP_REMOVED lines=21> */
.L_x_61353:
[----:B------:R-:W-:Y:S05]  /*37f0*/  BSYNC B1 ;  /* 0x0000000000017941 */ /* 0x000fea0003800000 */
.L_x_61352:
[----:B------:R-:W-:Y:S01]  /*3800*/  LEA R3, R0, 0x3b800000, 0x17 ;  /* 0x3b80000000037811 */ /* 0x000fe200078eb8ff */
[----:B------:R-:W-:-:S05]  /*3810*/  IMAD.SHL.U32 R0, R2, 0x100000, RZ ;  /* 0x0010000002007824 */ /* 0x000fca00078e00ff */
[----:B------:R-:W-:-:S07]  /*3820*/  LOP3.LUT R0, R3, R0, R4, 0xfe, !PT ;  /* 0x0000000003007212 */ /* 0x000fce00078efe04 */
.L_x_61351:
[----:B------:R-:W-:Y:S05]  /*3830*/  BSYNC B0 ;  /* 0x0000000000007941 */ /* 0x000fea0003800000 */
.L_x_61350:
[----:B------:R-:W0:Y:S02]  /*3840*/  F2I.FTZ.TRUNC.NTZ R0, R0 ;  /* 0x0000000000007305 */ /* 0x000e24000021f100 */
[----:B0-----:R-:W-:Y:S01]  /*3850*/  PRMT R25, R0, 0x7610, R25 ;  /* 0x0000761000197816 */ /* 0x001fe20000000019 */
[----:B------:R-:W-:Y:S06]  /*3860*/  BRA `(.L_x_61330) ;  /* 0x00000004000c7947 */ /* 0x000fec0003800000 */
.L_x_61348:
        /* <DEDUP_REMOVED lines=21> */
.L_x_61357:
[----:B------:R-:W-:Y:S05]  /*39c0*/  BSYNC B1 ;  /* 0x0000000000017941 */ /* 0x000fea0003800000 */
.L_x_61356:
[----:B------:R-:W-:Y:S01]  /*39d0*/  LEA R3, R0, 0x37800000, 0x17 ;  /* 0x3780000000037811 */ /* 0x000fe200078eb8ff */
[----:B------:R-:W-:-:S05]  /*39e0*/  IMAD.SHL.U32 R0, R2, 0x200000, RZ ;  /* 0x0020000002007824 */ /* 0x000fca00078e00ff */
[----:B------:R-:W-:-:S07]  /*39f0*/  LOP3.LUT R0, R3, R0, R4, 0xfe, !PT ;  /* 0x0000000003007212 */ /* 0x000fce00078efe04 */
.L_x_61355:
[----:B------:R-:W-:Y:S05]  /*3a00*/  BSYNC B0 ;  /* 0x0000000000007941 */ /* 0x000fea0003800000 */
.L_x_61354:
[----:B------:R-:W0:Y:S02]  /*3a10*/  F2I.FTZ.TRUNC.NTZ R0, R0 ;  /* 0x0000000000007305 */ /* 0x000e24000021f100 */
[----:B0-----:R-:W-:Y:S01]  /*3a20*/  PRMT R25, R0, 0x7610, R25 ;  /* 0x0000761000197816 */ /* 0x001fe20000000019 */
[----:B------:R-:W-:Y:S06]  /*3a30*/  BRA `(.L_x_61330) ;  /* 0x0000000000987947 */ /* 0x000fec0003800000 */
.L_x_61347:
        /* <DEDUP_REMOVED lines=14> */
.L_x_61361:
[----:B------:R-:W-:Y:S05]  /*3b20*/  BSYNC B0 ;  /* 0x0000000000007941 */ /* 0x000fea0003800000 */
.L_x_61360:
[----:B------:R-:W0:Y:S02]  /*3b30*/  F2I.FTZ.TRUNC.NTZ R0, R0 ;  /* 0x0000000000007305 */ /* 0x000e24000021f100 */
[----:B0-----:R-:W-:Y:S01]  /*3b40*/  PRMT R25, R0, 0x7610, R25 ;  /* 0x0000761000197816 */ /* 0x001fe20000000019 */
[----:B------:R-:W-:Y:S06]  /*3b50*/  BRA `(.L_x_61330) ;  /* 0x0000000000507947 */ /* 0x000fec0003800000 */
.L_x_61335:
        /* <DEDUP_REMOVED lines=16> */
.L_x_61362:
[----:B------:R-:W-:Y:S05]  /*3c60*/  BRA `(.L_x_61330) ;  /* 0x00000000000c7947 */ /* 0x000fea0003800000 */
.L_x_61359:
[----:B------:R0:W5:Y:S01]  /*3c70*/  LDG.E.U16 R25, desc[UR36][R2.64] ;  /* 0x0000002402197981 */ /* 0x000162000c1e1500 */
[----:B------:R-:W-:Y:S05]  /*3c80*/  BRA `(.L_x_61330) ;  /* 0x0000000000047947 */ /* 0x000fea0003800000 */
.L_x_61358:
[----:B------:R0:W5:Y:S02]  /*3c90*/  LDG.E.U16 R25, desc[UR36][R2.64] ;  /* 0x0000002402197981 */ /* 0x000164000c1e1500 */
.L_x_61330:
[----:B------:R-:W-:Y:S05]  /*3ca0*/  BSYNC B6 ;  /* 0x0000000000067941 */ /* 0x000fea0003800000 */
.L_x_61329:
[----:B------:R-:W2:Y:S01]  /*3cb0*/  LDC.U16 R0, c[0x0][0x218] ;  /* 0x00008600ff007b82 */ /* 0x000ea20000000400 */
[----:B------:R-:W-:Y:S01]  /*3cc0*/  BSSY B1, `(.L_x_61363) ;  /* 0x000017e000017945 */ /* 0x000fe20003800000 */
[----:B--2---:R-:W-:-:S04]  /*3cd0*/  PRMT R0, R0, 0x9910, RZ ;  /* 0x0000991000007816 */ /* 0x004fc800000000ff */
[----:B------:R-:W-:-:S13]  /*3ce0*/  ISETP.NE.AND P0, PT, R0, 0x1, PT ;  /* 0x000000010000780c */ /* 0x000fda0003f05270 */
[----:B------:R-:W-:Y:S05]  /*3cf0*/  @!P0 BRA `(.L_x_61364) ;  /* 0x0000001400a48947 */ /* 0x000fea0003800000 */
[----:B------:R-:W-:Y:S01]  /*3d00*/  ISETP.NE.AND P0, PT, R0, -0x1, PT ;  /* 0xffffffff0000780c */ /* 0x000fe20003f05270 */
[----:B------:R-:W-:-:S12]  /*3d10*/  BSSY B0, `(.L_x_61365) ;  /* 0x0000166000007945 */ /* 0x000fd80003800000 */
[----:B------:R-:W-:Y:S05]  /*3d20*/  @P0 BRA `(.L_x_61366) ;  /* 0x0000000c008c0947 */ /* 0x000fea0003800000 */
        /* <DEDUP_REMOVED lines=11> */
[C---:B0--34-:R-:W-:Y:S01]  /*3de0*/  LOP3.LUT R2, R18.reuse, 0x1, RZ, 0xc0, !PT ;  /* 0x0000000112027812 */ /* 0x059fe200078ec0ff */
[----:B------:R-:W-:Y:S01]  /*3df0*/  IMAD.MOV.U32 R0, RZ, RZ, 0x1 ;  /* 0x00000001ff007424 */ /* 0x000fe200078e00ff */
[----:B------:R-:W-:Y:S02]  /*3e00*/  LOP3.LUT R3, R18, 0xffff, RZ, 0xc0, !PT ;  /* 0x0000ffff12037812 */ /* 0x000fe400078ec0ff */
[----:B------:R-:W-:Y:S01]  /*3e10*/  ISETP.NE.U32.AND P0, PT, R2, 0x1, PT ;  /* 0x000000010200780c */ /* 0x000fe20003f05070 */
[----:B------:R-:W-:Y:S01]  /*3e20*/  VIADD R2, R18, 0x1 ;  /* 0x0000000112027836 */ /* 0x000fe20000000000 */
[----:B------:R-:W-:Y:S02]  /*3e30*/  LEA.HI R18, R3, R18, RZ, 0x11 ;  /* 0x0000001203127211 */ /* 0x000fe400078f88ff */
[----:B------:R-:W-:Y:S02]  /*3e40*/  SEL R0, R0, 0xffff, P0 ;  /* 0x0000ffff00007807 */ /* 0x000fe40000000000 */
[----:B------:R-:W-:-:S02]  /*3e50*/  LOP3.LUT R2, R2, 0xffff, RZ, 0xc0, !PT ;  /* 0x0000ffff02027812 */ /* 0x000fc400078ec0ff */
[----:B------:R-:W-:Y:S02]  /*3e60*/  PRMT R4, R0, 0x9910, RZ ;  /* 0x0000991000047816 */ /* 0x000fe400000000ff */
[----:B------:R-:W-:-:S13]  /*3e70*/  ISETP.GE.U32.AND P0, PT, R2, 0x3, PT ;  /* 0x000000030200780c */ /* 0x000fda0003f06070 */
[----:B------:R-:W-:Y:S05]  /*3e80*/  @!P0 BRA `(.L_x_61371) ;  /* 0x00000000006c8947 */ /* 0x000fea0003800000 */
[----:B------:R-:W-:Y:S01]  /*3e90*/  PRMT R2, R18, 0x9910, RZ ;  /* 0x0000991012027816 */ /* 0x000fe200000000ff */
[----:B------:R-:W-:-:S03]  /*3ea0*/  IMAD.MOV.U32 R0, RZ, RZ, 0x1 ;  /* 0x00000001ff007424 */ /* 0x000fc600078e00ff */
[----:B------:R-:W-:-:S04]  /*3eb0*/  SHF.R.S32.HI R2, RZ, 0x1, R2 ;  /* 0x00000001ff027819 */ /* 0x000fc80000011402 */
[----:B------:R-:W-:-:S07]  /*3ec0*/  PRMT R5, R2, 0x7610, R5 ;  /* 0x0000761002057816 */ /* 0x000fce0000000005 */
.L_x_61372:
[C---:B------:R-:W-:Y:S02]  /*3ed0*/  LOP3.LUT R2, R5.reuse, 0x1, RZ, 0xc0, !PT ;  /* 0x0000000105027812 */ /* 0x040fe400078ec0ff */
[----:B------:R-:W-:Y:S02]  /*3ee0*/  PRMT R4, R4, 0x9910, RZ ;  /* 0x0000991004047816 */ /* 0x000fe400000000ff */
[----:B------:R-:W-:Y:S02]  /*3ef0*/  ISETP.NE.U32.AND P0, PT, R2, 0x1, PT ;  /* 0x000000010200780c */ /* 0x000fe40003f05070 */
[C---:B------:R-:W-:Y:S02]  /*3f00*/  LOP3.LUT R2, R5.reuse, 0xffff, RZ, 0xc0, !PT ;  /* 0x0000ffff05027812 */ /* 0x040fe400078ec0ff */
[----:B------:R-:W-:Y:S02]  /*3f10*/  PRMT R6, R0, 0x9910, RZ ;  /* 0x0000991000067816 */ /* 0x000fe400000000ff */
[----:B------:R-:W-:Y:S01]  /*3f20*/  LEA.HI R3, R2, R5, RZ, 0x11 ;  /* 0x0000000502037211 */ /* 0x000fe200078f88ff */
[----:B------:R-:W-:Y:S01]  /*3f30*/  VIADD R5, R5, 0x1 ;  /* 0x0000000105057836 */ /* 0x000fe20000000000 */
[----:B------:R-:W-:Y:S01]  /*3f40*/  SEL R0, R0, 0x1, !P0 ;  /* 0x0000000100007807 */ /* 0x000fe20004000000 */
[----:B------:R-:W-:-:S02]  /*3f50*/  IMAD.MOV.U32 R2, RZ, RZ, R4 ;  /* 0x000000ffff027224 */ /* 0x000fc400078e0004 */
[----:B------:R-:W-:Y:S01]  /*3f60*/  IMAD.MOV.U32 R4, RZ, RZ, R6 ;  /* 0x000000ffff047224 */ /* 0x000fe200078e0006 */
[----:B------:R-:W-:Y:S02]  /*3f70*/  LOP3.LUT R5, R5, 0xffff, RZ, 0xc0, !PT ;  /* 0x0000ffff05057812 */ /* 0x000fe400078ec0ff */
[----:B------:R-:W-:Y:S01]  /*3f80*/  PRMT R0, R0, 0x9910, RZ ;  /* 0x0000991000007816 */ /* 0x000fe200000000ff */
[----:B------:R-:W-:Y:S01]  /*3f90*/  IMAD R4, R4, R4, RZ ;  /* 0x0000000404047224 */ /* 0x000fe200078e02ff */
[----:B------:R-:W-:Y:S02]  /*3fa0*/  ISETP.GE.U32.AND P0, PT, R5, 0x3, PT ;  /* 0x000000030500780c */ /* 0x000fe40003f06070 */
[----:B------:R-:W-:Y:S01]  /*3fb0*/  PRMT R6, R3, 0x9910, RZ ;  /* 0x0000991003067816 */ /* 0x000fe200000000ff */
[----:B------:R-:W-:-:S04]  /*3fc0*/  IMAD.MOV.U32 R3, RZ, RZ, R0 ;  /* 0x000000ffff037224 */ /* 0x000fc800078e0000 */
[----:B------:R-:W-:Y:S02]  /*3fd0*/  IMAD.MOV.U32 R0, RZ, RZ, R6 ;  /* 0x000000ffff007224 */ /* 0x000fe400078e0006 */
[----:B------:R-:W-:-:S03]  /*3fe0*/  IMAD R2, R2, R3, RZ ;  /* 0x0000000302027224 */ /* 0x000fc600078e02ff */
[--C-:B------:R-:W-:Y:S02]  /*3ff0*/  SHF.R.S32.HI R3, RZ, 0x1, R0.reuse ;  /* 0x00000001ff037819 */ /* 0x100fe40000011400 */
[----:B------:R-:W-:Y:S02]  /*4000*/  PRMT R0, R4, 0x7610, R0 ;  /* 0x0000761004007816 */ /* 0x000fe40000000000 */
[----:B------:R-:W-:Y:S02]  /*4010*/  PRMT R5, R3, 0x7610, R5 ;  /* 0x0000761003057816 */ /* 0x000fe40000000005 */
[----:B------:R-:W-:Y:S01]  /*4020*/  PRMT R4, R2, 0x7610, R4 ;  /* 0x0000761002047816 */ /* 0x000fe20000000004 */
[----:B------:R-:W-:Y:S06]  /*4030*/  @P0 BRA `(.L_x_61372) ;  /* 0xfffffffc00a40947 */ /* 0x000fec000383ffff */
.L_x_61371:
[----:B------:R-:W-:Y:S05]  /*4040*/  BSYNC B3 ;  /* 0x0000000000037941 */ /* 0x000fea0003800000 */
.L_x_61370:
[----:B------:R-:W-:Y:S05]  /*4050*/  BRA `(.L_x_61368) ;  /* 0x0000000000147947 */ /* 0x000fea0003800000 */
.L_x_61369:
[----:B------:R-:W-:Y:S01]  /*4060*/  LOP3.LUT R18, R18, 0x1, RZ, 0xc0, !PT ;  /* 0x0000000112127812 */ /* 0x000fe200078ec0ff */
[----:B------:R-:W-:-:S03]  /*4070*/  IMAD.MOV.U32 R0, RZ, RZ, 0x1 ;  /* 0x00000001ff007424 */ /* 0x000fc600078e00ff */
[----:B------:R-:W-:-:S04]  /*4080*/  ISETP.NE.U32.AND P0, PT, R18, 0x1, PT ;  /* 0x000000011200780c */ /* 0x000fc80003f05070 */
[----:B------:R-:W-:-:S04]  /*4090*/  SEL R0, R0, 0xffff, P0 ;  /* 0x0000ffff00007807 */ /* 0x000fc80000000000 */
[----:B------:R-:W-:-:S07]  /*40a0*/  PRMT R4, R0, 0x7610, R4 ;  /* 0x0000761000047816 */ /* 0x000fce0000000004 */
.L_x_61368:
[----:B------:R-:W-:Y:S05]  /*40b0*/  BSYNC B2 ;  /* 0x0000000000027941 */ /* 0x000fea0003800000 */
.L_x_61367:
[----:B01-34-:R-:W-:Y:S01]  /*40c0*/  VIADD R3, R19, 0x80 ;  /* 0x0000008013037836 */ /* 0x01bfe20000000000 */
        /* <DEDUP_REMOVED lines=10> */
[----:B------:R-:W-:Y:S01]  /*4170*/  LOP3.LUT R2, R17, 0x1, RZ, 0xc0, !PT ;  /* 0x0000000111027812 */ /* 0x000fe200078ec0ff */
[----:B------:R-:W-:-:S03]  /*4180*/  IMAD.MOV.U32 R0, RZ, RZ, 0x1 ;  /* 0x00000001ff007424 */ /* 0x000fc600078e00ff */
[----:B------:R-:W-:Y:S01]  /*4190*/  ISETP.NE.U32.AND P0, PT, R2, 0x1, PT ;  /* 0x000000010200780c */ /* 0x000fe20003f05070 */
[----:B------:R-:W-:-:S03]  /*41a0*/  VIADD R2, R17, 0x1 ;  /* 0x0000000111027836 */ /* 0x000fc60000000000 */
[----:B------:R-:W-:Y:S02]  /*41b0*/  SEL R0, R0, 0xffff, P0 ;  /* 0x0000ffff00007807 */ /* 0x000fe40000000000 */
[----:B------:R-:W-:Y:S02]  /*41c0*/  LOP3.LUT R2, R2, 0xffff, RZ, 0xc0, !PT ;  /* 0x0000ffff02027812 */ /* 0x000fe400078ec0ff */
[----:B------:R-:W-:Y:S02]  /*41d0*/  PRMT R18, R0, 0x9910, RZ ;  /* 0x0000991000127816 */ /* 0x000fe400000000ff */
[----:B------:R-:W-:Y:S02]  /*41e0*/  ISETP.GE.U32.AND P0, PT, R2, 0x3, PT ;  /* 0x000000030200780c */ /* 0x000fe40003f06070 */
[----:B------:R-:W-:-:S04]  /*41f0*/  LOP3.LUT R0, R17, 0xffff, RZ, 0xc0, !PT ;  /* 0x0000ffff11007812 */ /* 0x000fc800078ec0ff */
[----:B------:R-:W-:-:S07]  /*4200*/  LEA.HI R17, R0, R17, RZ, 0x11 ;  /* 0x0000001100117211 */ /* 0x000fce00078f88ff */
[----:B------:R-:W-:Y:S05]  /*4210*/  @!P0 BRA `(.L_x_61377) ;  /* 0x00000000006c8947 */ /* 0x000fea0003800000 */
[----:B------:R-:W-:Y:S01]  /*4220*/  PRMT R2, R17, 0x9910, RZ ;  /* 0x0000991011027816 */ /* 0x000fe200000000ff */
[----:B------:R-:W-:-:S03]  /*4230*/  IMAD.MOV.U32 R0, RZ, RZ, 0x1 ;  /* 0x00000001ff007424 */ /* 0x000fc600078e00ff */
[----:B------:R-:W-:-:S04]  /*4240*/  SHF.R.S32.HI R2, RZ, 0x1, R2 ;  /* 0x00000001ff027819 */ /* 0x000fc80000011402 */
[----:B------:R-:W-:-:S07]  /*4250*/  PRMT R5, R2, 0x7610, R5 ;  /* 0x0000761002057816 */ /* 0x000fce0000000005 */
.L_x_61378:
[C---:B------:R-:W-:Y:S01]  /*4260*/  LOP3.LUT R2, R5.reuse, 0x1, RZ, 0xc0, !PT ;  /* 0x0000000105027812 */ /* 0x040fe200078ec0ff */
[C---:B------:R-:W-:Y:S01]  /*4270*/  VIADD R6, R5.reuse, 0x1 ;  /* 0x0000000105067836 */ /* 0x040fe20000000000 */
[----:B------:R-:W-:Y:S02]  /*4280*/  PRMT R7, R0, 0x9910, RZ ;  /* 0x0000991000077816 */ /* 0x000fe400000000ff */
[----:B------:R-:W-:Y:S02]  /*4290*/  ISETP.NE.U32.AND P0, PT, R2, 0x1, PT ;  /* 0x000000010200780c */ /* 0x000fe40003f05070 */
[----:B------:R-:W-:Y:S02]  /*42a0*/  LOP3.LUT R2, R5, 0xffff, RZ, 0xc0, !PT ;  /* 0x0000ffff05027812 */ /* 0x000fe400078ec0ff */
        /* <DEDUP_REMOVED lines=12> */
[----:B------:R-:W-:-:S03]  /*4370*/  IMAD R2, R2, R3, RZ ;  /* 0x0000000302027224 */ /* 0x000fc600078e02ff */
[--C-:B------:R-:W-:Y:S02]  /*4380*/  SHF.R.S32.HI R3, RZ, 0x1, R0.reuse ;  /* 0x00000001ff037819 */ /* 0x100fe40000011400 */
[----:B------:R-:W-:Y:S02]  /*4390*/  PRMT R0, R5, 0x7610, R0 ;  /* 0x0000761005007816 */ /* 0x000fe40000000000 */
[----:B------:R-:W-:Y:S02]  /*43a0*/  PRMT R5, R3, 0x7610, R5 ;  /* 0x0000761003057816 */ /* 0x000fe40000000005 */
[----:B------:R-:W-:Y:S01]  /*43b0*/  PRMT R18, R2, 0x7610, R18 ;  /* 0x0000761002127816 */ /* 0x000fe20000000012 */
[----:B------:R-:W-:Y:S06]  /*43c0*/  @P0 BRA `(.L_x_61378) ;  /* 0xfffffffc00a40947 */ /* 0x000fec000383ffff */
.L_x_61377:
[----:B------:R-:W-:Y:S05]  /*43d0*/  BSYNC B3 ;  /* 0x0000000000037941 */ /* 0x000fea0003800000 */
.L_x_61376:
[----:B------:R-:W-:Y:S05]  /*43e0*/  BRA `(.L_x_61374) ;  /* 0x0000000000147947 */ /* 0x000fea0003800000 */
.L_x_61375:
[----:B------:R-:W-:Y:S01]  /*43f0*/  LOP3.LUT R17, R17, 0x1, RZ, 0xc0, !PT ;  /* 0x0000000111117812 */ /* 0x000fe200078ec0ff */
[----:B------:R-:W-:-:S03]  /*4400*/  IMAD.MOV.U32 R0, RZ, RZ, 0x1 ;  /* 0x00000001ff007424 */ /* 0x000fc600078e00ff */
[----:B------:R-:W-:-:S04]  /*4410*/  ISETP.NE.U32.AND P0, PT, R17, 0x1, PT ;  /* 0x000000011100780c */ /* 0x000fc80003f05070 */
[----:B------:R-:W-:-:S04]  /*4420*/  SEL R0, R0, 0xffff, P0 ;  /* 0x0000ffff00007807 */ /* 0x000fc80000000000 */
[----:B------:R-:W-:-:S07]  /*4430*/  PRMT R18, R0, 0x7610, R18 ;  /* 0x0000761000127816 */ /* 0x000fce0000000012 */
.L_x_61374:
[----:B------:R-:W-:Y:S05]  /*4440*/  BSYNC B2 ;  /* 0x0000000000027941 */ /* 0x000fea0003800000 */
.L_x_61373:
        /* <DEDUP_REMOVED lines=26> */
.L_x_61384:
        /* <DEDUP_REMOVED lines=23> */
.L_x_61383:
[----:B------:R-:W-:Y:S05]  /*4760*/  BSYNC B3 ;  /* 0x0000000000037941 */ /* 0x000fea0003800000 */
.L_x_61382:
[----:B------:R-:W-:Y:S05]  /*4770*/  BRA `(.L_x_61380) ;  /* 0x0000000000147947 */ /* 0x000fea0003800000 */
.L_x_61381:
[----:B------:R-:W-:Y:S01]  /*4780*/  LOP3.LUT R16, R16, 0x1, RZ, 0xc0, !PT ;  /* 0x0000000110107812 */ /* 0x000fe200078ec0ff */
[----:B------:R-:W-:-:S03]  /*4790*/  IMAD.MOV.U32 R0, RZ, RZ, 0x1 ;  /* 0x00000001ff007424 */ /* 0x000fc600078e00ff */
[----:B------:R-:W-:-:S04]  /*47a0*/  ISETP.NE.U32.AND P0, PT, R16, 0x1, PT ;  /* 0x000000011000780c */ /* 0x000fc80003f05070 */
[----:B------:R-:W-:-:S04]  /*47b0*/  SEL R0, R0, 0xffff, P0 ;  /* 0x0000ffff00007807 */ /* 0x000fc80000000000 */
[----:B------:R-:W-:-:S07]  /*47c0*/  PRMT R17, R0, 0x7610, R17 ;  /* 0x0000761000117816 */ /* 0x000fce0000000011 */
.L_x_61380:
[----:B------:R-:W-:Y:S05]  /*47d0*/  BSYNC B2 ;  /* 0x0000000000027941 */ /* 0x000fea0003800000 */
.L_x_61379:
[----:B------:R-:W-:-:S05]  /*47e0*/  VIADD R3, R19, 0x180 ;  /* 0x0000018013037836 */ /* 0x000fca0000000000 */
        /* <DEDUP_REMOVED lines=24> */
.L_x_61389:
        /* <DEDUP_REMOVED lines=23> */
.L_x_61388:
[----:B------:R-:W-:Y:S05]  /*4ae0*/  BSYNC B2 ;  /* 0x0000000000027941 */ /* 0x000fea0003800000 */
.L_x_61387:
[----:B------:R-:W-:Y:S05]  /*4af0*/  BRA `(.L_x_61385) ;  /* 0x00000008001c7947 */ /* 0x000fea0003800000 */
.L_x_61386:
[----:B------:R-:W-:Y:S01]  /*4b00*/  LOP3.LUT R25, R25, 0x1, RZ, 0xc0, !PT ;  /* 0x0000000119197812 */ /* 0x000fe200078ec0ff */
[----:B------:R-:W-:-:S03]  /*4b10*/  IMAD.MOV.U32 R0, RZ, RZ, 0x1 ;  /* 0x00000001ff007424 */ /* 0x000fc600078e00ff */
[----:B------:R-:W-:-:S04]  /*4b20*/  ISETP.NE.U32.AND P0, PT, R25, 0x1, PT ;  /* 0x000000011900780c */ /* 0x000fc80003f05070 */
[----:B------:R-:W-:-:S04]  /*4b30*/  SEL R0, R0, 0xffff, P0 ;  /* 0x0000ffff00007807 */ /* 0x000fc80000000000 */
[----:B------:R-:W-:Y:S01]  /*4b40*/  PRMT R16, R0, 0x7610, R16 ;  /* 0x0000761000107816 */ /* 0x000fe20000000010 */
[----:B------:R-:W-:Y:S06]  /*4b50*/  BRA `(.L_x_61385) ;  /* 0x0000000800047947 */ /* 0x000fec0003800000 */
.L_x_61366:
[----:B------:R-:W2:Y:S01]  /*4b60*/  S2R R19, SR_TID.X ;  /* 0x0000000000137919 */ /* 0x000ea20000002100 */
[----:B------:R-:W-:Y:S01]  /*4b70*/  BSSY B2, `(.L_x_61390) ;  /* 0x0000020000027945 */ /* 0x000fe20003800000 */
[----:B--2---:R-:W-:-:S13]  /*4b80*/  ISETP.GE.AND P0, PT, R19, R22, PT ;  /* 0x000000161300720c */ /* 0x004fda0003f06270 */
[----:B------:R-:W-:Y:S05]  /*4b90*/  @P0 BRA `(.L_x_61391) ;  /* 0x0000000000740947 */ /* 0x000fea0003800000 */
[----:B-1---5:R-:W-:Y:S02]  /*4ba0*/  PRMT R0, R18, 0x9910, RZ ;  /* 0x0000991012007816 */ /* 0x022fe400000000ff */
[----:B------:R-:W-:Y:S02]  /*4bb0*/  PRMT R4, RZ, 0x7610, R4 ;  /* 0x00007610ff047816 */ /* 0x000fe40000000004 */
[----:B------:R-:W-:-:S13]  /*4bc0*/  ISETP.GE.AND P0, PT, R0, RZ, PT ;  /* 0x000000ff0000720c */ /* 0x000fda0003f06270 */
[----:B------:R-:W-:Y:S05]  /*4bd0*/  @!P0 BRA `(.L_x_61391) ;  /* 0x0000000000648947 */ /* 0x000fea0003800000 */
[----:B------:R-:W-:Y:S01]  /*4be0*/  ISETP.NE.AND P0, PT, R0, RZ, PT ;  /* 0x000000ff0000720c */ /* 0x000fe20003f05270 */
[----:B------:R-:W-:-:S12]  /*4bf0*/  IMAD.MOV.U32 R4, RZ, RZ, 0x1 ;  /* 0x00000001ff047424 */ /* 0x000fd800078e00ff */
[----:B------:R-:W-:Y:S05]  /*4c00*/  @!P0 BRA `(.L_x_61391) ;  /* 0x0000000000588947 */ /* 0x000fea0003800000 */
[----:B------:R-:W-:Y:S01]  /*4c10*/  ULDC.U16 UR4, c[0x0][0x218] ;  /* 0x0000860000047ab9 */ /* 0x000fe20000000400 */
[----:B------:R-:W-:Y:S02]  /*4c20*/  IMAD.MOV.U32 R4, RZ, RZ, 0x1 ;  /* 0x00000001ff047424 */ /* 0x000fe400078e00ff */
[----:B------:R-:W-:-:S07]  /*4c30*/  IMAD.U32 R0, RZ, RZ, UR4 ;  /* 0x00000004ff007e24 */ /* 0x000fce000f8e00ff */
.L_x_61392:
[C---:B0--34-:R-:W-:Y:S02]  /*4c40*/  LOP3.LUT R2, R18.reuse, 0x1, RZ, 0xc0, !PT ;  /* 0x0000000112027812 */ /* 0x059fe400078ec0ff */
[----:B------:R-:W-:Y:S02]  /*4c50*/  LOP3.LUT R3, R18, 0xffff, RZ, 0xc0, !PT ;  /* 0x0000ffff12037812 */ /* 0x000fe400078ec0ff */
[----:B------:R-:W-:Y:S02]  /*4c60*/  ISETP.NE.U32.AND P0, PT, R2, 0x1, PT ;  /* 0x000000010200780c */ /* 0x000fe40003f05070 */
[----:B------:R-:W-:Y:S02]  /*4c70*/  PRMT R4, R4, 0x9910, RZ ;  /* 0x0000991004047816 */ /* 0x000fe400000000ff */
        /* <DEDUP_REMOVED lines=15> */
.L_x_61391:
[----:B------:R-:W-:Y:S05]  /*4d70*/  BSYNC B2 ;  /* 0x0000000000027941 */ /* 0x000fea0003800000 */
.L_x_61390:
[----:B01-34-:R-:W-:Y:S01]  /*4d80*/  VIADD R3, R19, 0x80 ;  /* 0x0000008013037836 */ /* 0x01bfe20000000000 */
[----:B------:R-:W-:Y:S04]  /*4d90*/  BSSY B2, `(.L_x_61393) ;  /* 0x000001f000027945 */ /* 0x000fe80003800000 */
[----:B------:R-:W-:-:S13]  /*4da0*/  ISETP.GE.AND P0, PT, R3, R22, PT ;  /* 0x000000160300720c */ /* 0x000fda0003f06270 */
[----:B------:R-:W-:Y:S05]  /*4db0*/  @P0 BRA `(.L_x_61394) ;  /* 0x0000000000700947 */ /* 0x000fea0003800000 */
[----:B-----5:R-:W-:Y:S02]  /*4dc0*/  PRMT R0, R17, 0x9910, RZ ;  /* 0x0000991011007816 */ /* 0x020fe400000000ff */
        /* <DEDUP_REMOVED lines=9> */
.L_x_61395:
        /* <DEDUP_REMOVED lines=18> */
.L_x_61394:
[----:B------:R-:W-:Y:S05]  /*4f80*/  BSYNC B2 ;  /* 0x0000000000027941 */ /* 0x000fea0003800000 */
.L_x_61393:
[----:B------:R-:W-:Y:S01]  /*4f90*/  VIADD R3, R19, 0x100 ;  /* 0x0000010013037836 */ /* 0x000fe20000000000 */
        /* <DEDUP_REMOVED lines=13> */
.L_x_61398:
[C---:B------:R-:W-:Y:S02]  /*5070*/  LOP3.LUT R2, R16.reuse, 0x1, RZ, 0xc0, !PT ;  /* 0x0000000110027812 */ /* 0x040fe400078ec0ff */
[----:B------:R-:W-:Y:S02]  /*5080*/  LOP3.LUT R3, R16, 0xffff, RZ, 0xc0, !PT ;  /* 0x0000ffff10037812 */ /* 0x000fe400078ec0ff */
[----:B------:R-:W-:Y:S02]  /*5090*/  ISETP.NE.U32.AND P0, PT, R2, 0x1, PT ;  /* 0x000000010200780c */ /* 0x000fe40003f05070 */
[----:B------:R-:W-:Y:S01]  /*50a0*/  LEA.HI R2, R3, R16, RZ, 0x11 ;  /* 0x0000001003027211 */ /* 0x000fe200078f88ff */
[----:B------:R-:W-:Y:S01]  /*50b0*/  VIADD R16, R16, 0x1 ;  /* 0x0000000110107836 */ /* 0x000fe20000000000 */
[----:B------:R-:W-:Y:S02]  /*50c0*/  PRMT R5, R0, 0x9910, RZ ;  /* 0x0000991000057816 */ /* 0x000fe400000000ff */
[----:B------:R-:W-:-:S02]  /*50d0*/  PRMT R3, R2, 0x9910, RZ ;  /* 0x0000991002037816 */ /* 0x000fc400000000ff */
[----:B------:R-:W-:Y:S02]  /*50e0*/  LOP3.LUT R2, R16, 0xffff, RZ, 0xc0, !PT ;  /* 0x0000ffff10027812 */ /* 0x000fe400078ec0ff */
[----:B------:R-:W-:Y:S01]  /*50f0*/  SEL R0, R0, 0x1, !P0 ;  /* 0x0000000100007807 */ /* 0x000fe20004000000 */
[----:B------:R-:W-:Y:S01]  /*5100*/  IMAD.MOV.U32 R16, RZ, RZ, R3 ;  /* 0x000000ffff107224 */ /* 0x000fe200078e0003 */
[----:B------:R-:W-:Y:S02]  /*5110*/  ISETP.GT.U32.AND P0, PT, R2, 0x2, PT ;  /* 0x000000020200780c */ /* 0x000fe40003f04070 */
[----:B------:R-:W-:Y:S02]  /*5120*/  PRMT R6, R17, 0x9910, RZ ;  /* 0x0000991011067816 */ /* 0x000fe400000000ff */
[----:B------:R-:W-:Y:S01]  /*5130*/  PRMT R17, R0, 0x9910, RZ ;  /* 0x0000991000117816 */ /* 0x000fe200000000ff */
[----:B------:R-:W-:Y:S01]  /*5140*/  IMAD.MOV.U32 R0, RZ, RZ, R5 ;  /* 0x000000ffff007224 */ /* 0x000fe200078e0005 */
[----:B------:R-:W-:-:S03]  /*5150*/  SHF.R.S32.HI R16, RZ, 0x1, R16 ;  /* 0x00000001ff107819 */ /* 0x000fc60000011410 */
[----:B------:R-:W-:Y:S02]  /*5160*/  IMAD R0, R0, R0, RZ ;  /* 0x0000000000007224 */ /* 0x000fe400078e02ff */
[----:B------:R-:W-:Y:S02]  /*5170*/  IMAD R17, R17, R6, RZ ;  /* 0x0000000611117224 */ /* 0x000fe400078e02ff */
[----:B------:R-:W-:Y:S05]  /*5180*/  @P0 BRA `(.L_x_61398) ;  /* 0xfffffffc00b80947 */ /* 0x000fea000383ffff */
.L_x_61397:
[----:B------:R-:W-:Y:S05]  /*5190*/  BSYNC B2 ;  /* 0x0000000000027941 */ /* 0x000fea0003800000 */
.L_x_61396:
[----:B------:R-:W-:-:S05]  /*51a0*/  VIADD R3, R19, 0x180 ;  /* 0x0000018013037836 */ /* 0x000fca0000000000 */
        /* <DEDUP_REMOVED lines=9> */
[----:B------:R-:W-:-:S07]  /*5240*/  IMAD.MOV.U32 R16, RZ, RZ, 0x1 ;  /* 0x00000001ff107424 */ /* 0x000fce00078e00ff */
.L_x_61399:
        /* <DEDUP_REMOVED lines=18> */
.L_x_61385:
[----:B------:R-:W-:Y:S05]  /*5370*/  BSYNC B0 ;  /* 0x0000000000007941 */ /* 0x000fea0003800000 */
.L_x_61365:
[----:B------:R-:W-:Y:S05]  /*5380*/  BRA `(.L_x_61400) ;  /* 0x0000000000447947 */ /* 0x000fea0003800000 */
.L_x_61364:
[----:B------:R-:W0:Y:S01]  /*5390*/  S2R R19, SR_TID.X ;  /* 0x0000000000137919 */ /* 0x000e220000002100 */
[----:B-1---5:R-:W-:Y:S02]  /*53a0*/  IMAD.MOV.U32 R17, RZ, RZ, 0x1 ;  /* 0x00000001ff117424 */ /* 0x022fe400078e00ff */
[----:B------:R-:W-:Y:S02]  /*53b0*/  IMAD.MOV.U32 R18, RZ, RZ, 0x1 ;  /* 0x00000001ff127424 */ /* 0x000fe400078e00ff */
[----:B------:R-:W-:Y:S02]  /*53c0*/  IMAD.MOV.U32 R4, RZ, RZ, 0x1 ;  /* 0x00000001ff047424 */ /* 0x000fe400078e00ff */
[----:B0--34-:R-:W-:-:S05]  /*53d0*/  VIADD R3, R19, 0x180 ;  /* 0x0000018013037836 */ /* 0x019fca0000000000 */
[----:B------:R-:W-:-:S13]  /*53e0*/  ISETP.GE.AND P0, PT, R3, R22, PT ;  /* 0x000000160300720c */ /* 0x000fda0003f06270 */
[----:B------:R-:W-:Y:S05]  /*53f0*/  @P0 BRA `(.L_x_61400) ;  /* 0x0000000000280947 */ /* 0x000fea0003800000 */
[----:B------:R-:W-:Y:S01]  /*5400*/  PRMT R0, R25, 0x9910, RZ ;  /* 0x0000991019007816 */ /* 0x000fe200000000ff */
[----:B------:R-:W-:Y:S02]  /*5410*/  IMAD.MOV.U32 R16, RZ, RZ, 0x1 ;  /* 0x00000001ff107424 */ /* 0x000fe400078e00ff */
[----:B------:R-:W-:Y:S01]  /*5420*/  IMAD.MOV.U32 R17, RZ, RZ, 0x1 ;  /* 0x00000001ff117424 */ /* 0x000fe200078e00ff */
[----:B------:R-:W-:Y:S01]  /*5430*/  ISETP.GE.AND P0, PT, R0, 0x1, PT ;  /* 0x000000010000780c */ /* 0x000fe20003f06270 */
[----:B------:R-:W-:Y:S02]  /*5440*/  IMAD.MOV.U32 R18, RZ, RZ, 0x1 ;  /* 0x00000001ff127424 */ /* 0x000fe400078e00ff */
[----:B------:R-:W-:-:S10]  /*5450*/  IMAD.MOV.U32 R4, RZ, RZ, 0x1 ;  /* 0x00000001ff047424 */ /* 0x000fd400078e00ff */
[----:B------:R-:W-:Y:S05]  /*5460*/  @!P0 BRA `(.L_x_61400) ;  /* 0x00000000000c8947 */ /* 0x000fea0003800000 */
[----:B------:R-:W-:Y:S02]  /*5470*/  IMAD.MOV.U32 R17, RZ, RZ, 0x1 ;  /* 0x00000001ff117424 */ /* 0x000fe400078e00ff */
[----:B------:R-:W-:Y:S02]  /*5480*/  IMAD.MOV.U32 R18, RZ, RZ, 0x1 ;  /* 0x00000001ff127424 */ /* 0x000fe400078e00ff */
[----:B------:R-:W-:-:S07]  /*5490*/  IMAD.MOV.U32 R4, RZ, RZ, 0x1 ;  /* 0x00000001ff047424 */ /* 0x000fce00078e00ff */
.L_x_61400:
[----:B------:R-:W-:Y:S05]  /*54a0*/  BSYNC B1 ;  /* 0x0000000000017941 */ /* 0x000fea0003800000 */
.L_x_61363:
[----:B------:R-:W0:Y:S01]  /*54b0*/  LDC.U8 R2, c[0x0][0x244] ;  /* 0x00009100ff027b82 */ /* 0x000e220000000000 */
[----:B------:R-:W-:Y:S01]  /*54c0*/  ISETP.GE.AND P0, PT, R19, R22, PT ;  /* 0x000000161300720c */ /* 0x000fe20003f06270 */
[----:B------:R-:W-:-:S12]  /*54d0*/  BSSY B6, `(.L_x_61401) ;  /* 0x00000f0000067945 */ /* 0x000fd80003800000 */
        /* <DEDUP_REMOVED lines=21> */
.L_x_61406:
[----:B------:R0:W-:Y:S01]  /*5630*/  STG.E.U8 desc[UR36][R8.64], R4 ;  /* 0x0000000408007986 */ /* 0x0001e2000c101124 */
[----:B------:R-:W-:Y:S05]  /*5640*/  BRA `(.L_x_61408) ;  /* 0x0000000c005c7947 */ /* 0x000fea0003800000 */
.L_x_61405:
        /* <DEDUP_REMOVED lines=10> */
.L_x_61410:
[----:B------:R-:W-:-:S05]  /*56f0*/  PRMT R3, R4, 0x9910, RZ ;  /* 0x0000991004037816 */ /* 0x000fca00000000ff */
[----:B------:R0:W-:Y:S01]  /*5700*/  STG.E desc[UR36][R8.64], R3 ;  /* 0x0000000308007986 */ /* 0x0001e2000c101924 */
[----:B------:R-:W-:Y:S05]  /*5710*/  BRA `(.L_x_61408) ;  /* 0x0000000c00287947 */ /* 0x000fea0003800000 */
.L_x_61409:
[----:B------:R0:W-:Y:S01]  /*5720*/  STG.E.U16 desc[UR36][R8.64], R4 ;  /* 0x0000000408007986 */ /* 0x0001e2000c101524 */
[----:B------:R-:W-:Y:S05]  /*5730*/  BRA `(.L_x_61408) ;  /* 0x0000000c00207947 */ /* 0x000fea0003800000 */
.L_x_61404:
        /* <DEDUP_REMOVED lines=9> */
.L_x_61412:
[----:B------:R-:W0:Y:S02]  /*57d0*/  I2F.S16 R0, R4 ;  /* 0x0000000400007306 */ /* 0x000e240000101400 */
[----:B0-----:R-:W-:-:S05]  /*57e0*/  F2FP.F16.F32.PACK_AB R0, RZ, R0 ;  /* 0x00000000ff00723e */ /* 0x001fca00000000ff */
[----:B------:R0:W-:Y:S01]  /*57f0*/  STG.E.U16 desc[UR36][R8.64], R0 ;  /* 0x0000000008007986 */ /* 0x0001e2000c101524 */
[----:B------:R-:W-:Y:S05]  /*5800*/  BRA `(.L_x_61408) ;  /* 0x0000000800ec7947 */ /* 0x000fea0003800000 */
.L_x_61411:
        /* <DEDUP_REMOVED lines=10> */
.L_x_61414:
[----:B------:R-:W0:Y:S02]  /*58b0*/  I2F.S16 R4, R4 ;  /* 0x0000000400047306 */ /* 0x000e240000101400 */
[----:B0-----:R-:W-:-:S04]  /*58c0*/  F2FP.F16.F32.PACK_AB R3, RZ, R4 ;  /* 0x00000004ff03723e */ /* 0x001fc800000000ff */
[----:B------:R-:W-:-:S05]  /*58d0*/  PRMT R3, R3, 0x5410, RZ ;  /* 0x0000541003037816 */ /* 0x000fca00000000ff */
[----:B------:R0:W-:Y:S01]  /*58e0*/  STG.E desc[UR36][R8.64], R3 ;  /* 0x0000000308007986 */ /* 0x0001e2000c101924 */
[----:B------:R-:W-:Y:S05]  /*58f0*/  BRA `(.L_x_61408) ;  /* 0x0000000800b07947 */ /* 0x000fea0003800000 */
.L_x_61413:
[----:B------:R-:W0:Y:S02]  /*5900*/  I2F.F64.S16 R4, R4 ;  /* 0x0000000400047312 */ /* 0x000e240000101c00 */
[----:B0-----:R0:W-:Y:S01]  /*5910*/  STG.E.64 desc[UR36][R8.64], R4 ;  /* 0x0000000408007986 */ /* 0x0011e2000c101b24 */
[----:B------:R-:W-:Y:S05]  /*5920*/  BRA `(.L_x_61408) ;  /* 0x0000000800a47947 */ /* 0x000fea0003800000 */
.L_x_61403:
        /* <DEDUP_REMOVED lines=13> */
.L_x_61417:
[----:B------:R-:W0:Y:S01]  /*5a00*/  I2F.F64.S16 R4, R4 ;  /* 0x0000000400047312 */ /* 0x000e220000101c00 */
[----:B------:R-:W-:-:S05]  /*5a10*/  CS2R R6, SRZ ;  /* 0x0000000000067805 */ /* 0x000fca000001ff00 */
[----:B0-----:R0:W-:Y:S01]  /*5a20*/  STG.E.128 desc[UR36][R8.64], R4 ;  /* 0x0000000408007986 */ /* 0x0011e2000c101d24 */
[----:B------:R-:W-:Y:S05]  /*5a30*/  BRA `(.L_x_61408) ;  /* 0x0000000800607947 */ /* 0x000fea0003800000 */
.L_x_61416:
        /* <DEDUP_REMOVED lines=21> */
.L_x_61421:
[----:B------:R-:W-:Y:S05]  /*5b90*/  BSYNC B0 ;  /* 0x0000000000007941 */ /* 0x000fea0003800000 */
.L_x_61420:
[----:B------:R-:W-:-:S05]  /*5ba0*/  LOP3.LUT R5, R0, R5, RZ, 0xfc, !PT ;  /* 0x0000000500057212 */ /* 0x000fca00078efcff */
[----:B------:R0:W-:Y:S01]  /*5bb0*/  STG.E.U8 desc[UR36][R8.64], R5 ;  /* 0x0000000508007986 */ /* 0x0001e2000c101124 */
[----:B------:R-:W-:Y:S05]  /*5bc0*/  BRA `(.L_x_61408) ;  /* 0x0000000400fc7947 */ /* 0x000fea0003800000 */
.L_x_61419:
        /* <DEDUP_REMOVED lines=13> */
.L_x_61423:
[----:B------:R-:W-:Y:S01]  /*5ca0*/  IMAD.MOV.U32 R0, RZ, RZ, 0x7f ;  /* 0x0000007fff007424 */ /* 0x000fe200078e00ff */
[----:B------:R-:W-:-:S04]  /*5cb0*/  ISETP.GT.U32.AND P0, PT, R3, 0x7f800000, PT ;  /* 0x7f8000000300780c */ /* 0x000fc80003f04070 */
[----:B------:R-:W-:-:S09]  /*5cc0*/  SEL R0, R0, 0x7c, P0 ;  /* 0x0000007c00007807 */ /* 0x000fd20000000000 */
.L_x_61424:
[----:B------:R-:W-:Y:S05]  /*5cd0*/  BSYNC B0 ;  /* 0x0000000000007941 */ /* 0x000fea0003800000 */
.L_x_61422:
[----:B------:R-:W-:-:S04]  /*5ce0*/  LOP3.LUT R3, R5, 0x80000000, RZ, 0xc0, !PT ;  /* 0x8000000005037812 */ /* 0x000fc800078ec0ff */
[----:B------:R-:W-:-:S04]  /*5cf0*/  SHF.R.U32.HI R3, RZ, 0x18, R3 ;  /* 0x00000018ff037819 */ /* 0x000fc80000011603 */
[----:B------:R-:W-:-:S05]  /*5d00*/  LOP3.LUT R3, R0, R3, RZ, 0xfc, !PT ;  /* 0x0000000300037212 */ /* 0x000fca00078efcff */
[----:B------:R0:W-:Y:S01]  /*5d10*/  STG.E.U8 desc[UR36][R8.64], R3 ;  /* 0x0000000308007986 */ /* 0x0001e2000c101124 */
[----:B------:R-:W-:Y:S05]  /*5d20*/  BRA `(.L_x_61408) ;  /* 0x0000000400a47947 */ /* 0x000fea0003800000 */
.L_x_61418:
[----:B------:R-:W0:Y:S02]  /*5d30*/  I2F.S16 R0, R4 ;  /* 0x0000000400007306 */ /* 0x000e240000101400 */
[----:B0-----:R-:W-:-:S05]  /*5d40*/  F2FP.BF16.F32.PACK_AB R0, RZ, R0 ;  /* 0x00000000ff00723e */ /* 0x001fca00000010ff */
[----:B------:R0:W-:Y:S01]  /*5d50*/  STG.E.U16 desc[UR36][R8.64], R0 ;  /* 0x0000000008007986 */ /* 0x0001e2000c101524 */
[----:B------:R-:W-:Y:S05]  /*5d60*/  BRA `(.L_x_61408) ;  /* 0x0000000400947947 */ /* 0x000fea0003800000 */
.L_x_61415:
        /* <DEDUP_REMOVED lines=10> */
.L_x_61427:
        /* <DEDUP_REMOVED lines=17> */
.L_x_61430:
[----:B------:R-:W-:-:S04]  /*5f20*/  LOP3.LUT R0, R7, 0x80000000, RZ, 0xc0, !PT ;  /* 0x8000000007007812 */ /* 0x000fc800078ec0ff */
[----:B------:R-:W-:-:S04]  /*5f30*/  SHF.R.U32.HI R0, RZ, 0x18, R0 ;  /* 0x00000018ff007819 */ /* 0x000fc80000011600 */
[----:B------:R-:W-:-:S07]  /*5f40*/  LOP3.LUT R0, R3, R0, RZ, 0xfc, !PT ;  /* 0x0000000003007212 */ /* 0x000fce00078efcff */
.L_x_61429:
[----:B------:R-:W-:Y:S05]  /*5f50*/  BSYNC B0 ;  /* 0x0000000000007941 */ /* 0x000fea0003800000 */
.L_x_61428:
[----:B------:R3:W-:Y:S01]  /*5f60*/  STG.E.U8 desc[UR36][R8.64], R0 ;  /* 0x0000000008007986 */ /* 0x0007e2000c101124 */
[----:B------:R-:W-:Y:S05]  /*5f70*/  BRA `(.L_x_61408) ;  /* 0x0000000400107947 */ /* 0x000fea0003800000 */
.L_x_61426:
        /* <DEDUP_REMOVED lines=17> */
.L_x_61433:
[----:B------:R-:W-:-:S04]  /*6090*/  LOP3.LUT R0, R7, 0x80000000, RZ, 0xc0, !PT ;  /* 0x8000000007007812 */ /* 0x000fc800078ec0ff */
[----:B------:R-:W-:-:S04]  /*60a0*/  SHF.R.U32.HI R0, RZ, 0x18, R0 ;  /* 0x00000018ff007819 */ /* 0x000fc80000011600 */
[----:B------:R-:W-:-:S07]  /*60b0*/  LOP3.LUT R0, R3, R0, RZ, 0xfc, !PT ;  /* 0x0000000003007212 */ /* 0x000fce00078efcff */
.L_x_61432:
[----:B------:R-:W-:Y:S05]  /*60c0*/  BSYNC B0 ;  /* 0x0000000000007941 */ /* 0x000fea0003800000 */
.L_x_61431:
[----:B------:R0:W-:Y:S01]  /*60d0*/  STG.E.U8 desc[UR36][R8.64], R0 ;  /* 0x0000000008007986 */ /* 0x0001e2000c101124 */
[----:B------:R-:W-:Y:S05]  /*60e0*/  BRA `(.L_x_61408) ;  /* 0x0000000000b47947 */ /* 0x000fea0003800000 */
.L_x_61425:
        /* <DEDUP_REMOVED lines=22> */
.L_x_61407:
        /* <DEDUP_REMOVED lines=16> */
.L_x_61436:
[----:B------:R-:W-:Y:S05]  /*6350*/  BRA `(.L_x_61408) ;  /* 0x0000000000187947 */ /* 0x000fea0003800000 */
.L_x_61435:
[----:B------:R-:W-:-:S04]  /*6360*/  PRMT R4, R4, 0x9910, RZ ;  /* 0x0000991004047816 */ /* 0x000fc800000000ff */
[----:B------:R-:W-:-:S05]  /*6370*/  SHF.R.S32.HI R5, RZ, 0x1f, R4 ;  /* 0x0000001fff057819 */ /* 0x000fca0000011404 */
[----:B------:R2:W-:Y:S01]  /*6380*/  STG.E.64 desc[UR36][R8.64], R4 ;  /* 0x0000000408007986 */ /* 0x0005e2000c101b24 */
[----:B------:R-:W-:Y:S05]  /*6390*/  BRA `(.L_x_61408) ;  /* 0x0000000000087947 */ /* 0x000fea0003800000 */
.L_x_61434:
[----:B------:R-:W-:-:S05]  /*63a0*/  PRMT R3, R4, 0x9910, RZ ;  /* 0x0000991004037816 */ /* 0x000fca00000000ff */
[----:B------:R0:W-:Y:S02]  /*63b0*/  STG.E desc[UR36][R8.64], R3 ;  /* 0x0000000308007986 */ /* 0x0001e4000c101924 */
.L_x_61408:
[----:B------:R-:W-:-:S07]  /*63c0*/  VIADD R19, R19, 0x80 ;  /* 0x0000008013137836 */ /* 0x000fce0000000000 */
.L_x_61402:
[----:B------:R-:W-:Y:S05]  /*63d0*/  BSYNC B6 ;  /* 0x0000000000067941 */ /* 0x000fea0003800000 */
.L_x_61401:
        /* <DEDUP_REMOVED lines=23> */
.L_x_61442:
[----:B-----5:R3:W-:Y:S01]  /*6550*/  STG.E.U8 desc[UR36][R8.64], R18 ;  /* 0x0000001208007986 */ /* 0x0207e2000c101124 */
[----:B------:R-:W-:Y:S05]  /*6560*/  BRA `(.L_x_61444) ;  /* 0x0000000c00647947 */ /* 0x000fea0003800000 */
.L_x_61441:
[----:B------:R-:W-:-:S13]  /*6570*/  ISETP.NE.AND P0, PT, R0, 0x2, PT ;  /* 0x000000020000780c */ /* 0x000fda0003f05270 */
[----:B------:R-:W-:Y:S05]  /*6580*/  @!P0 BRA `(.L_x_61445) ;  /* 0x00000000002c8947 */ /* 0x000fea0003800000 */
[----:B------:R-:W-:-:S13]  /*6590*/  ISETP.NE.AND P0, PT, R0, 0x3, PT ;  /* 0x000000030000780c */ /* 0x000fda0003f05270 */
[----:B------:R-:W-:Y:S05]  /*65a0*/  @!P0 BRA `(.L_x_61446) ;  /* 0x0000000000188947 */ /* 0x000fea0003800000 */
[----:B------:R-:W-:-:S13]  /*65b0*/  ISETP.NE.AND P0, PT, R0, 0x4, PT ;  /* 0x000000040000780c */ /* 0x000fda0003f05270 */
[----:B------:R-:W-:Y:S05]  /*65c0*/  @P0 BRA `(.L_x_61443) ;  /* 0x0000000800f00947 */ /* 0x000fea0003800000 */
[----:B-----5:R-:W-:-:S04]  /*65d0*/  PRMT R4, R18, 0x9910, RZ ;  /* 0x0000991012047816 */ /* 0x020fc800000000ff */
[----:B------:R-:W-:-:S05]  /*65e0*/  SHF.R.S32.HI R5, RZ, 0x1f, R4 ;  /* 0x0000001fff057819 */ /* 0x000fca0000011404 */
[----:B------:R1:W-:Y:S01]  /*65f0*/  STG.E.64 desc[UR36][R8.64], R4 ;  /* 0x0000000408007986 */ /* 0x0003e2000c101b24 */
[----:B------:R-:W-:Y:S05]  /*6600*/  BRA `(.L_x_61444) ;  /* 0x0000000c003c7947 */ /* 0x000fea0003800000 */
.L_x_61446:
[----:B-----5:R-:W-:-:S05]  /*6610*/  PRMT R3, R18, 0x9910, RZ ;  /* 0x0000991012037816 */ /* 0x020fca00000000ff */
[----:B------:R2:W-:Y:S01]  /*6620*/  STG.E desc[UR36][R8.64], R3 ;  /* 0x0000000308007986 */ /* 0x0005e2000c101924 */
[----:B------:R-:W-:Y:S05]  /*6630*/  BRA `(.L_x_61444) ;  /* 0x0000000c00307947 */ /* 0x000fea0003800000 */
.L_x_61445:
[----:B-----5:R0:W-:Y:S01]  /*6640*/  STG.E.U16 desc[UR36][R8.64], R18 ;  /* 0x0000001208007986 */ /* 0x0201e2000c101524 */
[----:B------:R-:W-:Y:S05]  /*6650*/  BRA `(.L_x_61444) ;  /* 0x0000000c00287947 */ /* 0x000fea0003800000 */
.L_x_61440:
[----:B------:R-:W-:-:S13]  /*6660*/  ISETP.GT.AND P0, PT, R0, 0x6, PT ;  /* 0x000000060000780c */ /* 0x000fda0003f04270 */
[----:B------:R-:W-:Y:S05]  /*6670*/  @P0 BRA `(.L_x_61447) ;  /* 0x00000000002c0947 */ /* 0x000fea0003800000 */
[----:B------:R-:W-:-:S13]  /*6680*/  ISETP.NE.AND P0, PT, R0, 0x5, PT ;  /* 0x000000050000780c */ /* 0x000fda0003f05270 */
[----:B------:R-:W-:Y:S05]  /*6690*/  @!P0 BRA `(.L_x_61448) ;  /* 0x0000000000148947 */ /* 0x000fea0003800000 */
[----:B------:R-:W-:-:S13]  /*66a0*/  ISETP.NE.AND P0, PT, R0, 0x6, PT ;  /* 0x000000060000780c */ /* 0x000fda0003f05270 */
[----:B------:R-:W-:Y:S05]  /*66b0*/  @P0 BRA `(.L_x_61443) ;  /* 0x0000000800b40947 */ /* 0x000fea0003800000 */
[----:B-----5:R-:W0:Y:S02]  /*66c0*/  I2F.S16 R3, R18 ;  /* 0x0000001200037306 */ /* 0x020e240000101400 */
[----:B0-----:R0:W-:Y:S01]  /*66d0*/  STG.E desc[UR36][R8.64], R3 ;  /* 0x0000000308007986 */ /* 0x0011e2000c101924 */
[----:B------:R-:W-:Y:S05]  /*66e0*/  BRA `(.L_x_61444) ;  /* 0x0000000c00047947 */ /* 0x000fea0003800000 */
.L_x_61448:
[----:B-----5:R-:W0:Y:S02]  /*66f0*/  I2F.S16 R0, R18 ;  /* 0x0000001200007306 */ /* 0x020e240000101400 */
[----:B0-----:R-:W-:-:S05]  /*6700*/  F2FP.F16.F32.PACK_AB R0, RZ, R0 ;  /* 0x00000000ff00723e */ /* 0x001fca00000000ff */
[----:B------:R0:W-:Y:S01]  /*6710*/  STG.E.U16 desc[UR36][R8.64], R0 ;  /* 0x0000000008007986 */ /* 0x0001e2000c101524 */
[----:B------:R-:W-:Y:S05]  /*6720*/  BRA `(.L_x_61444) ;  /* 0x0000000800f47947 */ /* 0x000fea0003800000 */
.L_x_61447:
[----:B------:R-:W-:-:S13]  /*6730*/  ISETP.NE.AND P0, PT, R0, 0x7, PT ;  /* 0x000000070000780c */ /* 0x000fda0003f05270 */
[----:B------:R-:W-:Y:S05]  /*6740*/  @!P0 BRA `(.L_x_61449) ;  /* 0x0000000000348947 */ /* 0x000fea0003800000 */
[----:B------:R-:W-:-:S13]  /*6750*/  ISETP.NE.AND P0, PT, R0, 0x8, PT ;  /* 0x000000080000780c */ /* 0x000fda0003f05270 */
[----:B------:R-:W-:Y:S05]  /*6760*/  @!P0 BRA `(.L_x_61450) ;  /* 0x0000000000188947 */ /* 0x000fea0003800000 */
[----:B------:R-:W-:-:S13]  /*6770*/  ISETP.NE.AND P0, PT, R0, 0x9, PT ;  /* 0x000000090000780c */ /* 0x000fda0003f05270 */
[----:B------:R-:W-:Y:S05]  /*6780*/  @P0 BRA `(.L_x_61443) ;  /* 0x0000000800800947 */ /* 0x000fea0003800000 */
[----:B-----5:R-:W0:Y:S01]  /*6790*/  I2F.S16 R4, R18 ;  /* 0x0000001200047306 */ /* 0x020e220000101400 */
[----:B------:R-:W-:-:S05]  /*67a0*/  IMAD.MOV.U32 R5, RZ, RZ, RZ ;  /* 0x000000ffff057224 */ /* 0x000fca00078e00ff */
[----:B0-----:R0:W-:Y:S01]  /*67b0*/  STG.E.64 desc[UR36][R8.64], R4 ;  /* 0x0000000408007986 */ /* 0x0011e2000c101b24 */
[----:B------:R-:W-:Y:S05]  /*67c0*/  BRA `(.L_x_61444) ;  /* 0x0000000800cc7947 */ /* 0x000fea0003800000 */
.L_x_61450:
[----:B-----5:R-:W0:Y:S02]  /*67d0*/  I2F.S16 R18, R18 ;  /* 0x0000001200127306 */ /* 0x020e240000101400 */
[----:B0-----:R-:W-:-:S04]  /*67e0*/  F2FP.F16.F32.PACK_AB R3, RZ, R18 ;  /* 0x00000012ff03723e */ /* 0x001fc800000000ff */
[----:B------:R-:W-:-:S05]  /*67f0*/  PRMT R3, R3, 0x5410, RZ ;  /* 0x0000541003037816 */ /* 0x000fca00000000ff */
[----:B------:R0:W-:Y:S01]  /*6800*/  STG.E desc[UR36][R8.64], R3 ;  /* 0x0000000308007986 */ /* 0x0001e2000c101924 */
[----:B------:R-:W-:Y:S05]  /*6810*/  BRA `(.L_x_61444) ;  /* 0x0000000800b87947 */ /* 0x000fea0003800000 */
.L_x_61449:
[----:B-----5:R-:W0:Y:S02]  /*6820*/  I2F.F64.S16 R4, R18 ;  /* 0x0000001200047312 */ /* 0x020e240000101c00 */
[----:B0-----:R0:W-:Y:S01]  /*6830*/  STG.E.64 desc[UR36][R8.64], R4 ;  /* 0x0000000408007986 */ /* 0x0011e2000c101b24 */
[----:B------:R-:W-:Y:S05]  /*6840*/  BRA `(.L_x_61444) ;  /* 0x0000000800ac7947 */ /* 0x000fea0003800000 */
.L_x_61439:
        /* <DEDUP_REMOVED lines=8> */
[----:B-----5:R-:W-:-:S04]  /*68d0*/  PRMT R0, R18, 0x9910, RZ ;  /* 0x0000991012007816 */ /* 0x020fc800000000ff */
[----:B------:R-:W-:-:S04]  /*68e0*/  ISETP.NE.AND P0, PT, R0, RZ, PT ;  /* 0x000000ff0000720c */ /* 0x000fc80003f05270 */
[----:B------:R-:W-:-:S05]  /*68f0*/  SEL R3, RZ, 0x1, !P0 ;  /* 0x00000001ff037807 */ /* 0x000fca0004000000 */
[----:B------:R0:W-:Y:S01]  /*6900*/  STG.E.U8 desc[UR36][R8.64], R3 ;  /* 0x0000000308007986 */ /* 0x0001e2000c101124 */
[----:B------:R-:W-:Y:S05]  /*6910*/  BRA `(.L_x_61444) ;  /* 0x0000000800787947 */ /* 0x000fea0003800000 */
.L_x_61453:
[----:B-----5:R-:W0:Y:S01]  /*6920*/  I2F.F64.S16 R4, R18 ;  /* 0x0000001200047312 */ /* 0x020e220000101c00 */
[----:B------:R-:W-:-:S05]  /*6930*/  CS2R R6, SRZ ;  /* 0x0000000000067805 */ /* 0x000fca000001ff00 */
[----:B0-----:R0:W-:Y:S01]  /*6940*/  STG.E.128 desc[UR36][R8.64], R4 ;  /* 0x0000000408007986 */ /* 0x0011e2000c101d24 */
[----:B------:R-:W-:Y:S05]  /*6950*/  BRA `(.L_x_61444) ;  /* 0x0000000800687947 */ /* 0x000fea0003800000 */
.L_x_61452:
[----:B------:R-:W-:-:S13]  /*6960*/  ISETP.NE.AND P0, PT, R0, 0xf, PT ;  /* 0x0000000f0000780c */ /* 0x000fda0003f05270 */
[----:B------:R-:W-:Y:S05]  /*6970*/  @!P0 BRA `(.L_x_61454) ;  /* 0x0000000000b48947 */ /* 0x000fea0003800000 */
[----:B------:R-:W-:-:S13]  /*6980*/  ISETP.NE.AND P0, PT, R0, 0x17, PT ;  /* 0x000000170000780c */ /* 0x000fda0003f05270 */
[----:B------:R-:W-:Y:S05]  /*6990*/  @!P0 BRA `(.L_x_61455) ;  /* 0x0000000000548947 */ /* 0x000fea0003800000 */
[----:B------:R-:W-:-:S13]  /*69a0*/  ISETP.NE.AND P0, PT, R0, 0x18, PT ;  /* 0x000000180000780c */ /* 0x000fda0003f05270 */
[----:B------:R-:W-:Y:S05]  /*69b0*/  @P0 BRA `(.L_x_61443) ;  /* 0x0000000400f40947 */ /* 0x000fea0003800000 */
[----:B-----5:R-:W0:Y:S01]  /*69c0*/  I2F.S16 R7, R18 ;  /* 0x0000001200077306 */ /* 0x020e220000101400 */
        /* <DEDUP_REMOVED lines=14> */
.L_x_61457:
[----:B------:R-:W-:Y:S05]  /*6ab0*/  BSYNC B0 ;  /* 0x0000000000007941 */ /* 0x000fea0003800000 */
.L_x_61456:
[----:B------:R-:W-:-:S05]  /*6ac0*/  LOP3.LUT R5, R0, R5, RZ, 0xfc, !PT ;  /* 0x0000000500057212 */ /* 0x000fca00078efcff */
[----:B------:R0:W-:Y:S01]  /*6ad0*/  STG.E.U8 desc[UR36][R8.64], R5 ;  /* 0x0000000508007986 */ /* 0x0001e2000c101124 */
[----:B------:R-:W-:Y:S05]  /*6ae0*/  BRA `(.L_x_61444) ;  /* 0x0000000800047947 */ /* 0x000fea0003800000 */
.L_x_61455:
[----:B-----5:R-:W0:Y:S01]  /*6af0*/  I2F.S16 R5, R18 ;  /* 0x0000001200057306 */ /* 0x020e220000101400 */
        /* <DEDUP_REMOVED lines=12> */
.L_x_61459:
[----:B------:R-:W-:Y:S01]  /*6bc0*/  IMAD.MOV.U32 R0, RZ, RZ, 0x7f ;  /* 0x0000007fff007424 */ /* 0x000fe200078e00ff */
[----:B------:R-:W-:-:S04]  /*6bd0*/  ISETP.GT.U32.AND P0, PT, R3, 0x7f800000, PT ;  /* 0x7f8000000300780c */ /* 0x000fc80003f04070 */
[----:B------:R-:W-:-:S09]  /*6be0*/  SEL R0, R0, 0x7c, P0 ;  /* 0x0000007c00007807 */ /* 0x000fd20000000000 */
.L_x_61460:
[----:B------:R-:W-:Y:S05]  /*6bf0*/  BSYNC B0 ;  /* 0x0000000000007941 */ /* 0x000fea0003800000 */
.L_x_61458:
[----:B------:R-:W-:-:S04]  /*6c00*/  LOP3.LUT R3, R5, 0x80000000, RZ, 0xc0, !PT ;  /* 0x8000000005037812 */ /* 0x000fc800078ec0ff */
[----:B------:R-:W-:-:S04]  /*6c10*/  SHF.R.U32.HI R3, RZ, 0x18, R3 ;  /* 0x00000018ff037819 */ /* 0x000fc80000011603 */
[----:B------:R-:W-:-:S05]  /*6c20*/  LOP3.LUT R3, R0, R3, RZ, 0xfc, !PT ;  /* 0x0000000300037212 */ /* 0x000fca00078efcff */
[----:B------:R0:W-:Y:S01]  /*6c30*/  STG.E.U8 desc[UR36][R8.64], R3 ;  /* 0x0000000308007986 */ /* 0x0001e2000c101124 */
[----:B------:R-:W-:Y:S05]  /*6c40*/  BRA `(.L_x_61444) ;  /* 0x0000000400ac7947 */ /* 0x000fea0003800000 */
.L_x_61454:
[----:B-----5:R-:W0:Y:S02]  /*6c50*/  I2F.S16 R0, R18 ;  /* 0x0000001200007306 */ /* 0x020e240000101400 */
[----:B0-----:R-:W-:-:S05]  /*6c60*/  F2FP.BF16.F32.PACK_AB R0, RZ, R0 ;  /* 0x00000000ff00723e */ /* 0x001fca00000010ff */
[----:B------:R0:W-:Y:S01]  /*6c70*/  STG.E.U16 desc[UR36][R8.64], R0 ;  /* 0x0000000008007986 */ /* 0x0001e2000c101524 */
[----:B------:R-:W-:Y:S05]  /*6c80*/  BRA `(.L_x_61444) ;  /* 0x00000004009c7947 */ /* 0x000fea0003800000 */
.L_x_61451:
        /* <DEDUP_REMOVED lines=10> */
.L_x_61463:
[----:B-----5:R-:W0:Y:S01]  /*6d30*/  I2F.S16 R5, R18 ;  /* 0x0000001200057306 */ /* 0x020e220000101400 */
        /* <DEDUP_REMOVED lines=16> */
.L_x_61466:
[----:B------:R-:W-:-:S04]  /*6e40*/  LOP3.LUT R3, R5, 0x80000000, RZ, 0xc0, !PT ;  /* 0x8000000005037812 */ /* 0x000fc800078ec0ff */
[----:B------:R-:W-:-:S04]  /*6e50*/  SHF.R.U32.HI R3, RZ, 0x18, R3 ;  /* 0x00000018ff037819 */ /* 0x000fc80000011603 */
[----:B------:R-:W-:-:S04]  /*6e60*/  LOP3.LUT R0, R0, R3, RZ, 0xfc, !PT ;  /* 0x0000000300007212 */ /* 0x000fc800078efcff */
[----:B------:R-:W-:-:S07]  /*6e70*/  PRMT R4, R0, 0x7610, R4 ;  /* 0x0000761000047816 */ /* 0x000fce0000000004 */
.L_x_61465:
[----:B------:R-:W-:Y:S05]  /*6e80*/  BSYNC B0 ;  /* 0x0000000000007941 */ /* 0x000fea0003800000 */
.L_x_61464:
[----:B------:R0:W-:Y:S01]  /*6e90*/  STG.E.U8 desc[UR36][R8.64], R4 ;  /* 0x0000000408007986 */ /* 0x0001e2000c101124 */
[----:B------:R-:W-:Y:S05]  /*6ea0*/  BRA `(.L_x_61444) ;  /* 0x0000000400147947 */ /* 0x000fea0003800000 */
.L_x_61462:
        /* <DEDUP_REMOVED lines=17> */
.L_x_61469:
[----:B------:R-:W-:-:S04]  /*6fc0*/  LOP3.LUT R3, R5, 0x80000000, RZ, 0xc0, !PT ;  /* 0x8000000005037812 */ /* 0x000fc800078ec0ff */
[----:B------:R-:W-:-:S04]  /*6fd0*/  SHF.R.U32.HI R3, RZ, 0x18, R3 ;  /* 0x00000018ff037819 */ /* 0x000fc80000011603 */
[----:B------:R-:W-:-:S04]  /*6fe0*/  LOP3.LUT R0, R0, R3, RZ, 0xfc, !PT ;  /* 0x0000000300007212 */ /* 0x000fc800078efcff */
[----:B------:R-:W-:-:S07]  /*6ff0*/  PRMT R4, R0, 0x7610, R4 ;  /* 0x0000761000047816 */ /* 0x000fce0000000004 */
.L_x_61468:
[----:B------:R-:W-:Y:S05]  /*7000*/  BSYNC B0 ;  /* 0x0000000000007941 */ /* 0x000fea0003800000 */
.L_x_61467:
[----:B------:R0:W-:Y:S01]  /*7010*/  STG.E.U8 desc[UR36][R8.64], R4 ;  /* 0x0000000408007986 */ /* 0x0001e2000c101124 */
[----:B------:R-:W-:Y:S05]  /*7020*/  BRA `(.L_x_61444) ;  /* 0x0000000000b47947 */ /* 0x000fea0003800000 */
.L_x_61461:
[----:B------:R-:W-:-:S13]  /*7030*/  ISETP.NE.AND P0, PT, R0, 0x1c, PT ;  /* 0x0000001c0000780c */ /* 0x000fda0003f05270 */
[----:B------:R-:W-:Y:S05]  /*7040*/  @!P0 BRA `(.L_x_61470) ;  /* 0x0000000000a48947 */ /* 0x000fea0003800000 */
[----:B------:R-:W-:-:S13]  /*7050*/  ISETP.NE.AND P0, PT, R0, 0x1d, PT ;  /* 0x0000001d0000780c */ /* 0x000fda0003f05270 */
[----:B------:R-:W-:Y:S05]  /*7060*/  @!P0 BRA `(.L_x_61471) ;  /* 0x00000000008c8947 */ /* 0x000fea0003800000 */
[----:B------:R-:W-:-:S13]  /*7070*/  ISETP.NE.AND P0, PT, R0, 0x2c, PT ;  /* 0x0000002c0000780c */ /* 0x000fda0003f05270 */
[----:B------:R-:W-:Y:S05]  /*7080*/  @P0 BRA `(.L_x_61443) ;  /* 0x0000000000400947 */ /* 0x000fea0003800000 */
[----:B-----5:R-:W0:Y:S02]  /*7090*/  I2F.S16 R18, R18 ;  /* 0x0000001200127306 */ /* 0x020e240000101400 */
        /* <DEDUP_REMOVED lines=15> */
.L_x_61443:
        /* <DEDUP_REMOVED lines=16> */
.L_x_61472:
[----:B------:R-:W-:Y:S05]  /*7290*/  BRA `(.L_x_61444) ;  /* 0x0000000000187947 */ /* 0x000fea0003800000 */
.L_x_61471:
[----:B-----5:R-:W-:-:S04]  /*72a0*/  PRMT R4, R18, 0x9910, RZ ;  /* 0x0000991012047816 */ /* 0x020fc800000000ff */
[----:B------:R-:W-:-:S05]  /*72b0*/  SHF.R.S32.HI R5, RZ, 0x1f, R4 ;  /* 0x0000001fff057819 */ /* 0x000fca0000011404 */
[----:B------:R0:W-:Y:S01]  /*72c0*/  STG.E.64 desc[UR36][R8.64], R4 ;  /* 0x0000000408007986 */ /* 0x0001e2000c101b24 */
[----:B------:R-:W-:Y:S05]  /*72d0*/  BRA `(.L_x_61444) ;  /* 0x0000000000087947 */ /* 0x000fea0003800000 */
.L_x_61470:
[----:B-----5:R-:W-:-:S05]  /*72e0*/  PRMT R3, R18, 0x9910, RZ ;  /* 0x0000991012037816 */ /* 0x020fca00000000ff */
[----:B------:R0:W-:Y:S02]  /*72f0*/  STG.E desc[UR36][R8.64], R3 ;  /* 0x0000000308007986 */ /* 0x0001e4000c101924 */
.L_x_61444:
        /* <DEDUP_REMOVED lines=23> */
.L_x_61476:
[----:B------:R0:W-:Y:S01]  /*7470*/  STG.E.U8 desc[UR36][R8.64], R17 ;  /* 0x0000001108007986 */ /* 0x0001e2000c101124 */
[----:B------:R-:W-:Y:S05]  /*7480*/  BRA `(.L_x_61478) ;  /* 0x0000000c00647947 */ /* 0x000fea0003800000 */
.L_x_61475:
        /* <DEDUP_REMOVED lines=10> */
.L_x_61480:
[----:B------:R-:W-:-:S05]  /*7530*/  PRMT R3, R17, 0x9910, RZ ;  /* 0x0000991011037816 */ /* 0x000fca00000000ff */
[----:B------:R0:W-:Y:S01]  /*7540*/  STG.E desc[UR36][R8.64], R3 ;  /* 0x0000000308007986 */ /* 0x0001e2000c101924 */
[----:B------:R-:W-:Y:S05]  /*7550*/  BRA `(.L_x_61478) ;  /* 0x0000000c00307947 */ /* 0x000fea0003800000 */
.L_x_61479:
[----:B------:R0:W-:Y:S01]  /*7560*/  STG.E.U16 desc[UR36][R8.64], R17 ;  /* 0x0000001108007986 */ /* 0x0001e2000c101524 */
[----:B------:R-:W-:Y:S05]  /*7570*/  BRA `(.L_x_61478) ;  /* 0x0000000c00287947 */ /* 0x000fea0003800000 */
.L_x_61474:
        /* <DEDUP_REMOVED lines=9> */
.L_x_61482:
[----:B------:R-:W0:Y:S02]  /*7610*/  I2F.S16 R0, R17 ;  /* 0x0000001100007306 */ /* 0x000e240000101400 */
[----:B0-----:R-:W-:-:S05]  /*7620*/  F2FP.F16.F32.PACK_AB R0, RZ, R0 ;  /* 0x00000000ff00723e */ /* 0x001fca00000000ff */
[----:B------:R0:W-:Y:S01]  /*7630*/  STG.E.U16 desc[UR36][R8.64], R0 ;  /* 0x0000000008007986 */ /* 0x0001e2000c101524 */
[----:B------:R-:W-:Y:S05]  /*7640*/  BRA `(.L_x_61478) ;  /* 0x0000000800f47947 */ /* 0x000fea0003800000 */
.L_x_61481:
        /* <DEDUP_REMOVED lines=10> */
.L_x_61484:
[----:B------:R-:W0:Y:S02]  /*76f0*/  I2F.S16 R17, R17 ;  /* 0x0000001100117306 */ /* 0x000e240000101400 */
[----:B0-----:R-:W-:-:S04]  /*7700*/  F2FP.F16.F32.PACK_AB R3, RZ, R17 ;  /* 0x00000011ff03723e */ /* 0x001fc800000000ff */
[----:B------:R-:W-:-:S05]  /*7710*/  PRMT R3, R3, 0x5410, RZ ;  /* 0x0000541003037816 */ /* 0x000fca00000000ff */
[----:B------:R0:W-:Y:S01]  /*7720*/  STG.E desc[UR36][R8.64], R3 ;  /* 0x0000000308007986 */ /* 0x0001e2000c101924 */
[----:B------:R-:W-:Y:S05]  /*7730*/  BRA `(.L_x_61478) ;  /* 0x0000000800b87947 */ /* 0x000fea0003800000 */
.L_x_61483:
[----:B------:R-:W0:Y:S02]  /*7740*/  I2F.F64.S16 R4, R17 ;  /* 0x0000001100047312 */ /* 0x000e240000101c00 */
[----:B0-----:R0:W-:Y:S01]  /*7750*/  STG.E.64 desc[UR36][R8.64], R4 ;  /* 0x0000000408007986 */ /* 0x0011e2000c101b24 */
[----:B------:R-:W-:Y:S05]  /*7760*/  BRA `(.L_x_61478) ;  /* 0x0000000800ac7947 */ /* 0x000fea0003800000 */
.L_x_61473:
        /* <DEDUP_REMOVED lines=13> */
.L_x_61487:
[----:B------:R-:W0:Y:S01]  /*7840*/  I2F.F64.S16 R4, R17 ;  /* 0x0000001100047312 */ /* 0x000e220000101c00 */
[----:B------:R-:W-:-:S05]  /*7850*/  CS2R R6, SRZ ;  /* 0x0000000000067805 */ /* 0x000fca000001ff00 */
[----:B0-----:R0:W-:Y:S01]  /*7860*/  STG.E.128 desc[UR36][R8.64], R4 ;  /* 0x0000000408007986 */ /* 0x0011e2000c101d24 */
[----:B------:R-:W-:Y:S05]  /*7870*/  BRA `(.L_x_61478) ;  /* 0x0000000800687947 */ /* 0x000fea0003800000 */
.L_x_61486:
        /* <DEDUP_REMOVED lines=21> */
.L_x_61491:
[----:B------:R-:W-:Y:S05]  /*79d0*/  BSYNC B0 ;  /* 0x0000000000007941 */ /* 0x000fea0003800000 */
.L_x_61490:
[----:B------:R-:W-:-:S05]  /*79e0*/  LOP3.LUT R5, R0, R5, RZ, 0xfc, !PT ;  /* 0x0000000500057212 */ /* 0x000fca00078efcff */
[----:B------:R0:W-:Y:S01]  /*79f0*/  STG.E.U8 desc[UR36][R8.64], R5 ;  /* 0x0000000508007986 */ /* 0x0001e2000c101124 */
[----:B------:R-:W-:Y:S05]  /*7a00*/  BRA `(.L_x_61478) ;  /* 0x0000000800047947 */ /* 0x000fea0003800000 */
.L_x_61489:
        /* <DEDUP_REMOVED lines=13> */
.L_x_61493:
[----:B------:R-:W-:Y:S01]  /*7ae0*/  IMAD.MOV.U32 R0, RZ, RZ, 0x7f ;  /* 0x0000007fff007424 */ /* 0x000fe200078e00ff */
[----:B------:R-:W-:-:S04]  /*7af0*/  ISETP.GT.U32.AND P0, PT, R3, 0x7f800000, PT ;  /* 0x7f8000000300780c */ /* 0x000fc80003f04070 */
[----:B------:R-:W-:-:S09]  /*7b00*/  SEL R0, R0, 0x7c, P0 ;  /* 0x0000007c00007807 */ /* 0x000fd20000000000 */
.L_x_61494:
[----:B------:R-:W-:Y:S05]  /*7b10*/  BSYNC B0 ;  /* 0x0000000000007941 */ /* 0x000fea0003800000 */
.L_x_61492:
[----:B------:R-:W-:-:S04]  /*7b20*/  LOP3.LUT R3, R17, 0x80000000, RZ, 0xc0, !PT ;  /* 0x8000000011037812 */ /* 0x000fc800078ec0ff */
[----:B------:R-:W-:-:S04]  /*7b30*/  SHF.R.U32.HI R3, RZ, 0x18, R3 ;  /* 0x00000018ff037819 */ /* 0x000fc80000011603 */
[----:B------:R-:W-:-:S05]  /*7b40*/  LOP3.LUT R3, R0, R3, RZ, 0xfc, !PT ;  /* 0x0000000300037212 */ /* 0x000fca00078efcff */
[----:B------:R0:W-:Y:S01]  /*7b50*/  STG.E.U8 desc[UR36][R8.64], R3 ;  /* 0x0000000308007986 */ /* 0x0001e2000c101124 */
[----:B------:R-:W-:Y:S05]  /*7b60*/  BRA `(.L_x_61478) ;  /* 0x0000000400ac7947 */ /* 0x000fea0003800000 */
.L_x_61488:
[----:B------:R-:W0:Y:S02]  /*7b70*/  I2F.S16 R0, R17 ;  /* 0x0000001100007306 */ /* 0x000e240000101400 */
[----:B0-----:R-:W-:-:S05]  /*7b80*/  F2FP.BF16.F32.PACK_AB R0, RZ, R0 ;  /* 0x00000000ff00723e */ /* 0x001fca00000010ff */
[----:B------:R0:W-:Y:S01]  /*7b90*/  STG.E.U16 desc[UR36][R8.64], R0 ;  /* 0x0000000008007986 */ /* 0x0001e2000c101524 */
[----:B------:R-:W-:Y:S05]  /*7ba0*/  BRA `(.L_x_61478) ;  /* 0x00000004009c7947 */ /* 0x000fea0003800000 */
.L_x_61485:
        /* <DEDUP_REMOVED lines=10> */
.L_x_61497:
        /* <DEDUP_REMOVED lines=17> */
.L_x_61500:
[----:B------:R-:W-:-:S04]  /*7d60*/  LOP3.LUT R3, R17, 0x80000000, RZ, 0xc0, !PT ;  /* 0x8000000011037812 */ /* 0x000fc800078ec0ff */
[----:B------:R-:W-:-:S04]  /*7d70*/  SHF.R.U32.HI R3, RZ, 0x18, R3 ;  /* 0x00000018ff037819 */ /* 0x000fc80000011603 */
[----:B------:R-:W-:-:S04]  /*7d80*/  LOP3.LUT R0, R0, R3, RZ, 0xfc, !PT ;  /* 0x0000000300007212 */ /* 0x000fc800078efcff */
[----:B------:R-:W-:-:S07]  /*7d90*/  PRMT R4, R0, 0x7610, R4 ;  /* 0x0000761000047816 */ /* 0x000fce0000000004 */
.L_x_61499:
[----:B------:R-:W-:Y:S05]  /*7da0*/  BSYNC B0 ;  /* 0x0000000000007941 */ /* 0x000fea0003800000 */
.L_x_61498:
[----:B------:R0:W-:Y:S01]  /*7db0*/  STG.E.U8 desc[UR36][R8.64], R4 ;  /* 0x0000000408007986 */ /* 0x0001e2000c101124 */
[----:B------:R-:W-:Y:S05]  /*7dc0*/  BRA `(.L_x_61478) ;  /* 0x0000000400147947 */ /* 0x000fea0003800000 */
.L_x_61496:
        /* <DEDUP_REMOVED lines=17> */
.L_x_61503:
[----:B------:R-:W-:-:S04]  /*7ee0*/  LOP3.LUT R3, R17, 0x80000000, RZ, 0xc0, !PT ;  /* 0x8000000011037812 */ /* 0x000fc800078ec0ff */
[----:B------:R-:W-:-:S04]  /*7ef0*/  SHF.R.U32.HI R3, RZ, 0x18, R3 ;  /* 0x00000018ff037819 */ /* 0x000fc80000011603 */
[----:B------:R-:W-:-:S04]  /*7f00*/  LOP3.LUT R0, R0, R3, RZ, 0xfc, !PT ;  /* 0x0000000300007212 */ /* 0x000fc800078efcff */
[----:B------:R-:W-:-:S07]  /*7f10*/  PRMT R4, R0, 0x7610, R4 ;  /* 0x0000761000047816 */ /* 0x000fce0000000004 */
.L_x_61502:
[----:B------:R-:W-:Y:S05]  /*7f20*/  BSYNC B0 ;  /* 0x0000000000007941 */ /* 0x000fea0003800000 */
.L_x_61501:
[----:B------:R3:W-:Y:S01]  /*7f30*/  STG.E.U8 desc[UR36][R8.64], R4 ;  /* 0x0000000408007986 */ /* 0x0007e2000c101124 */
[----:B------:R-:W-:Y:S05]  /*7f40*/  BRA `(.L_x_61478) ;  /* 0x0000000000b47947 */ /* 0x000fea0003800000 */
.L_x_61495:
        /* <DEDUP_REMOVED lines=22> */
.L_x_61477:
        /* <DEDUP_REMOVED lines=16> */
.L_x_61506:
[----:B------:R-:W-:Y:S05]  /*81b0*/  BRA `(.L_x_61478) ;  /* 0x0000000000187947 */ /* 0x000fea0003800000 */
.L_x_61505:
[----:B------:R-:W-:-:S04]  /*81c0*/  PRMT R4, R17, 0x9910, RZ ;  /* 0x0000991011047816 */ /* 0x000fc800000000ff */
[----:B------:R-:W-:-:S05]  /*81d0*/  SHF.R.S32.HI R5, RZ, 0x1f, R4 ;  /* 0x0000001fff057819 */ /* 0x000fca0000011404 */
[----:B------:R2:W-:Y:S01]  /*81e0*/  STG.E.64 desc[UR36][R8.64], R4 ;  /* 0x0000000408007986 */ /* 0x0005e2000c101b24 */
[----:B------:R-:W-:Y:S05]  /*81f0*/  BRA `(.L_x_61478) ;  /* 0x0000000000087947 */ /* 0x000fea0003800000 */
.L_x_61504:
[----:B------:R-:W-:-:S05]  /*8200*/  PRMT R3, R17, 0x9910, RZ ;  /* 0x0000991011037816 */ /* 0x000fca00000000ff */
[----:B------:R0:W-:Y:S02]  /*8210*/  STG.E desc[UR36][R8.64], R3 ;  /* 0x0000000308007986 */ /* 0x0001e4000c101924 */
.L_x_61478:
[----:B------:R-:W-:-:S07]  /*8220*/  VIADD R19, R19, 0x80 ;  /* 0x0000008013137836 */ /* 0x000fce0000000000 */
.L_x_61438:
[----:B------:R-:W-:Y:S05]  /*8230*/  BSYNC B6 ;  /* 0x0000000000067941 */ /* 0x000fea0003800000 */
.L_x_61437:
        /* <DEDUP_REMOVED lines=21> */
.L_x_61510:
[----:B-----5:R-:W-:Y:S01]  /*8390*/  STG.E.U8 desc[UR36][R4.64], R16 ;  /* 0x0000001004007986 */ /* 0x020fe2000c101124 */
[----:B------:R-:W-:Y:S05]  /*83a0*/  EXIT ;  /* 0x000000000000794d */ /* 0x000fea0003800000 */
.L_x_61509:
        /* <DEDUP_REMOVED lines=8> */
[----:B------:R-:W-:Y:S01]  /*8430*/  STG.E.64 desc[UR36][R4.64], R2 ;  /* 0x0000000204007986 */ /* 0x000fe2000c101b24 */
[----:B------:R-:W-:Y:S05]  /*8440*/  EXIT ;  /* 0x000000000000794d */ /* 0x000fea0003800000 */
.L_x_61513:
[----:B-----5:R-:W-:-:S05]  /*8450*/  PRMT R3, R16, 0x9910, RZ ;  /* 0x0000991010037816 */ /* 0x020fca00000000ff */
[----:B------:R-:W-:Y:S01]  /*8460*/  STG.E desc[UR36][R4.64], R3 ;  /* 0x0000000304007986 */ /* 0x000fe2000c101924 */
[----:B------:R-:W-:Y:S05]  /*8470*/  EXIT ;  /* 0x000000000000794d */ /* 0x000fea0003800000 */
.L_x_61512:
[----:B-----5:R-:W-:Y:S01]  /*8480*/  STG.E.U16 desc[UR36][R4.64], R16 ;  /* 0x0000001004007986 */ /* 0x020fe2000c101524 */
[----:B------:R-:W-:Y:S05]  /*8490*/  EXIT ;  /* 0x000000000000794d */ /* 0x000fea0003800000 */
.L_x_61508:
[----:B------:R-:W-:-:S13]  /*84a0*/  ISETP.GT.AND P0, PT, R0, 0x6, PT ;  /* 0x000000060000780c */ /* 0x000fda0003f04270 */
[----:B------:R-:W-:Y:S05]  /*84b0*/  @P0 BRA `(.L_x_61514) ;  /* 0x00000000002c0947 */ /* 0x000fea0003800000 */
[----:B------:R-:W-:-:S13]  /*84c0*/  ISETP.NE.AND P0, PT, R0, 0x5, PT ;  /* 0x000000050000780c */ /* 0x000fda0003f05270 */
[----:B------:R-:W-:Y:S05]  /*84d0*/  @!P0 BRA `(.L_x_61515) ;  /* 0x0000000000148947 */ /* 0x000fea0003800000 */
[----:B------:R-:W-:-:S13]  /*84e0*/  ISETP.NE.AND P0, PT, R0, 0x6, PT ;  /* 0x000000060000780c */ /* 0x000fda0003f05270 */
[----:B------:R-:W-:Y:S05]  /*84f0*/  @P0 BRA `(.L_x_61511) ;  /* 0x0000000800b40947 */ /* 0x000fea0003800000 */
[----:B-----5:R-:W0:Y:S02]  /*8500*/  I2F.S16 R3, R16 ;  /* 0x0000001000037306 */ /* 0x020e240000101400 */
[----:B0-----:R-:W-:Y:S01]  /*8510*/  STG.E desc[UR36][R4.64], R3 ;  /* 0x0000000304007986 */ /* 0x001fe2000c101924 */
[----:B------:R-:W-:Y:S05]  /*8520*/  EXIT ;  /* 0x000000000000794d */ /* 0x000fea0003800000 */
.L_x_61515:
[----:B-----5:R-:W0:Y:S02]  /*8530*/  I2F.S16 R0, R16 ;  /* 0x0000001000007306 */ /* 0x020e240000101400 */
[----:B0-----:R-:W-:-:S05]  /*8540*/  F2FP.F16.F32.PACK_AB R0, RZ, R0 ;  /* 0x00000000ff00723e */ /* 0x001fca00000000ff */
[----:B------:R-:W-:Y:S01]  /*8550*/  STG.E.U16 desc[UR36][R4.64], R0 ;  /* 0x0000000004007986 */ /* 0x000fe2000c101524 */
[----:B------:R-:W-:Y:S05]  /*8560*/  EXIT ;  /* 0x000000000000794d */ /* 0x000fea0003800000 */
.L_x_61514:
        /* <DEDUP_REMOVED lines=8> */
[----:B0-----:R-:W-:Y:S01]  /*85f0*/  STG.E.64 desc[UR36][R4.64], R16 ;  /* 0x0000001004007986 */ /* 0x001fe2000c101b24 */
[----:B------:R-:W-:Y:S05]  /*8600*/  EXIT ;  /* 0x000000000000794d */ /* 0x000fea0003800000 */
.L_x_61517:
[----:B-----5:R-:W0:Y:S02]  /*8610*/  I2F.S16 R16, R16 ;  /* 0x0000001000107306 */ /* 0x020e240000101400 */
[----:B0-----:R-:W-:-:S04]  /*8620*/  F2FP.F16.F32.PACK_AB R3, RZ, R16 ;  /* 0x00000010ff03723e */ /* 0x001fc800000000ff */
[----:B------:R-:W-:-:S05]  /*8630*/  PRMT R3, R3, 0x5410, RZ ;  /* 0x0000541003037816 */ /* 0x000fca00000000ff */
[----:B------:R-:W-:Y:S01]  /*8640*/  STG.E desc[UR36][R4.64], R3 ;  /* 0x0000000304007986 */ /* 0x000fe2000c101924 */
[----:B------:R-:W-:Y:S05]  /*8650*/  EXIT ;  /* 0x000000000000794d */ /* 0x000fea0003800000 */
.L_x_61516:
[----:B-----5:R-:W0:Y:S02]  /*8660*/  I2F.F64.S16 R16, R16 ;  /* 0x0000001000107312 */ /* 0x020e240000101c00 */
[----:B0-----:R-:W-:Y:S01]  /*8670*/  STG.E.64 desc[UR36][R4.64], R16 ;  /* 0x0000001004007986 */ /* 0x001fe2000c101b24 */
[----:B------:R-:W-:Y:S05]  /*8680*/  EXIT ;  /* 0x000000000000794d */ /* 0x000fea0003800000 */
.L_x_61507:
        /* <DEDUP_REMOVED lines=11> */
[----:B------:R-:W-:Y:S01]  /*8740*/  STG.E.U8 desc[UR36][R4.64], R3 ;  /* 0x0000000304007986 */ /* 0x000fe2000c101124 */
[----:B------:R-:W-:Y:S05]  /*8750*/  EXIT ;  /* 0x000000000000794d */ /* 0x000fea0003800000 */
.L_x_61520:
[----:B-----5:R-:W0:Y:S01]  /*8760*/  I2F.F64.S16 R16, R16 ;  /* 0x0000001000107312 */ /* 0x020e220000101c00 */
[----:B------:R-:W-:-:S05]  /*8770*/  CS2R R18, SRZ ;  /* 0x0000000000127805 */ /* 0x000fca000001ff00 */
[----:B0-----:R-:W-:Y:S01]  /*8780*/  STG.E.128 desc[UR36][R4.64], R16 ;  /* 0x0000001004007986 */ /* 0x001fe2000c101d24 */
[----:B------:R-:W-:Y:S05]  /*8790*/  EXIT ;  /* 0x000000000000794d */ /* 0x000fea0003800000 */
.L_x_61519:
        /* <DEDUP_REMOVED lines=21> */
.L_x_61524:
[----:B------:R-:W-:Y:S05]  /*88f0*/  BSYNC B0 ;  /* 0x0000000000007941 */ /* 0x000fea0003800000 */
.L_x_61523:
[----:B------:R-:W-:-:S05]  /*8900*/  LOP3.LUT R3, R0, R3, RZ, 0xfc, !PT ;  /* 0x0000000300037212 */ /* 0x000fca00078efcff */
[----:B------:R-:W-:Y:S01]  /*8910*/  STG.E.U8 desc[UR36][R4.64], R3 ;  /* 0x0000000304007986 */ /* 0x000fe2000c101124 */
[----:B------:R-:W-:Y:S05]  /*8920*/  EXIT ;  /* 0x000000000000794d */ /* 0x000fea0003800000 */
.L_x_61522:
        /* <DEDUP_REMOVED lines=13> */
.L_x_61526:
[----:B------:R-:W-:Y:S01]  /*8a00*/  IMAD.MOV.U32 R0, RZ, RZ, 0x7f ;  /* 0x0000007fff007424 */ /* 0x000fe200078e00ff */
[----:B------:R-:W-:-:S04]  /*8a10*/  ISETP.GT.U32.AND P0, PT, R2, 0x7f800000, PT ;  /* 0x7f8000000200780c */ /* 0x000fc80003f04070 */
[----:B------:R-:W-:-:S09]  /*8a20*/  SEL R0, R0, 0x7c, P0 ;  /* 0x0000007c00007807 */ /* 0x000fd20000000000 */
.L_x_61527:
[----:B------:R-:W-:Y:S05]  /*8a30*/  BSYNC B0 ;  /* 0x0000000000007941 */ /* 0x000fea0003800000 */
.L_x_61525:
[----:B------:R-:W-:-:S04]  /*8a40*/  LOP3.LUT R2, R3, 0x80000000, RZ, 0xc0, !PT ;  /* 0x8000000003027812 */ /* 0x000fc800078ec0ff */
[----:B------:R-:W-:-:S04]  /*8a50*/  SHF.R.U32.HI R3, RZ, 0x18, R2 ;  /* 0x00000018ff037819 */ /* 0x000fc80000011602 */
[----:B------:R-:W-:-:S05]  /*8a60*/  LOP3.LUT R3, R0, R3, RZ, 0xfc, !PT ;  /* 0x0000000300037212 */ /* 0x000fca00078efcff */
[----:B------:R-:W-:Y:S01]  /*8a70*/  STG.E.U8 desc[UR36][R4.64], R3 ;  /* 0x0000000304007986 */ /* 0x000fe2000c101124 */
[----:B------:R-:W-:Y:S05]  /*8a80*/  EXIT ;  /* 0x000000000000794d */ /* 0x000fea0003800000 */
.L_x_61521:
[----:B-----5:R-:W0:Y:S02]  /*8a90*/  I2F.S16 R0, R16 ;  /* 0x0000001000007306 */ /* 0x020e240000101400 */
[----:B0-----:R-:W-:-:S05]  /*8aa0*/  F2FP.BF16.F32.PACK_AB R0, RZ, R0 ;  /* 0x00000000ff00723e */ /* 0x001fca00000010ff */
[----:B------:R-:W-:Y:S01]  /*8ab0*/  STG.E.U16 desc[UR36][R4.64], R0 ;  /* 0x0000000004007986 */ /* 0x000fe2000c101524 */
[----:B------:R-:W-:Y:S05]  /*8ac0*/  EXIT ;  /* 0x000000000000794d */ /* 0x000fea0003800000 */
.L_x_61518:
        /* <DEDUP_REMOVED lines=10> */
.L_x_61530:
        /* <DEDUP_REMOVED lines=17> */
.L_x_61533:
[----:B------:R-:W-:-:S04]  /*8c80*/  LOP3.LUT R2, R7, 0x80000000, RZ, 0xc0, !PT ;  /* 0x8000000007027812 */ /* 0x000fc800078ec0ff */
[----:B------:R-:W-:-:S04]  /*8c90*/  SHF.R.U32.HI R3, RZ, 0x18, R2 ;  /* 0x00000018ff037819 */ /* 0x000fc80000011602 */
[----:B------:R-:W-:-:S04]  /*8ca0*/  LOP3.LUT R0, R0, R3, RZ, 0xfc, !PT ;  /* 0x0000000300007212 */ /* 0x000fc800078efcff */
[----:B------:R-:W-:-:S07]  /*8cb0*/  PRMT R2, R0, 0x7610, R2 ;  /* 0x0000761000027816 */ /* 0x000fce0000000002 */
.L_x_61532:
[----:B------:R-:W-:Y:S05]  /*8cc0*/  BSYNC B0 ;  /* 0x0000000000007941 */ /* 0x000fea0003800000 */
.L_x_61531:
[----:B------:R-:W-:Y:S01]  /*8cd0*/  STG.E.U8 desc[UR36][R4.64], R2 ;  /* 0x0000000204007986 */ /* 0x000fe2000c101124 */
[----:B------:R-:W-:Y:S05]  /*8ce0*/  EXIT ;  /* 0x000000000000794d */ /* 0x000fea0003800000 */
.L_x_61529:
        /* <DEDUP_REMOVED lines=17> */
.L_x_61536:
[----:B------:R-:W-:-:S04]  /*8e00*/  LOP3.LUT R2, R7, 0x80000000, RZ, 0xc0, !PT ;  /* 0x8000000007027812 */ /* 0x000fc800078ec0ff */
[----:B------:R-:W-:-:S04]  /*8e10*/  SHF.R.U32.HI R3, RZ, 0x18, R2 ;  /* 0x00000018ff037819 */ /* 0x000fc80000011602 */
[----:B------:R-:W-:-:S04]  /*8e20*/  LOP3.LUT R0, R0, R3, RZ, 0xfc, !PT ;  /* 0x0000000300007212 */ /* 0x000fc800078efcff */
[----:B------:R-:W-:-:S07]  /*8e30*/  PRMT R2, R0, 0x7610, R2 ;  /* 0x0000761000027816 */ /* 0x000fce0000000002 */
.L_x_61535:
[----:B------:R-:W-:Y:S05]  /*8e40*/  BSYNC B0 ;  /* 0x0000000000007941 */ /* 0x000fea0003800000 */
.L_x_61534:
[----:B------:R-:W-:Y:S01]  /*8e50*/  STG.E.U8 desc[UR36][R4.64], R2 ;  /* 0x0000000204007986 */ /* 0x000fe2000c101124 */
[----:B------:R-:W-:Y:S05]  /*8e60*/  EXIT ;  /* 0x000000000000794d */ /* 0x000fea0003800000 */
.L_x_61528:
        /* <DEDUP_REMOVED lines=22> */
.L_x_61511:
        /* <DEDUP_REMOVED lines=15> */
[----:B-1---5:R-:W-:Y:S05]  /*90c0*/  CALL.ABS.NOINC R2 ;  /* 0x0000000002007343 */ /* 0x022fea0003c00000 */
.L_x_61539:
[----:B------:R-:W-:Y:S05]  /*90d0*/  EXIT ;  /* 0x000000000000794d */ /* 0x000fea0003800000 */
.L_x_61538:
[----:B-----5:R-:W-:-:S04]  /*90e0*/  PRMT R2, R16, 0x9910, RZ ;  /* 0x0000991010027816 */ /* 0x020fc800000000ff */
[----:B------:R-:W-:-:S05]  /*90f0*/  SHF.R.S32.HI R3, RZ, 0x1f, R2 ;  /* 0x0000001fff037819 */ /* 0x000fca0000011402 */
[----:B------:R-:W-:Y:S01]  /*9100*/  STG.E.64 desc[UR36][R4.64], R2 ;  /* 0x0000000204007986 */ /* 0x000fe2000c101b24 */
[----:B------:R-:W-:Y:S05]  /*9110*/  EXIT ;  /* 0x000000000000794d */ /* 0x000fea0003800000 */
.L_x_61537:
[----:B-----5:R-:W-:-:S05]  /*9120*/  PRMT R3, R16, 0x9910, RZ ;  /* 0x0000991010037816 */ /* 0x020fca00000000ff */
[----:B------:R-:W-:Y:S01]  /*9130*/  STG.E desc[UR36][R4.64], R3 ;  /* 0x0000000304007986 */ /* 0x000fe2000c101924 */
[----:B------:R-:W-:Y:S05]  /*9140*/  EXIT ;  /* 0x000000000000794d */ /* 0x000fea0003800000 */
.L_x_61540:
        /* <DEDUP_REMOVED lines=11> */
.L_x_71940:


//--------------------- .text._ZN2at6native18elementwise_kernelILi128ELi4EZNS0_22gpu_kernel_impl_nocastIZNS0_50_GLOBAL__N__2680c7bb_12_PowKernel_cu_140f0503_289622pow_scalar_tensor_implIsEEvRNS_18TensorIteratorBaseET_EUlsE_EEvS6_RKS7_EUliE_EEviT1_ --------------------------
	.section	.text._ZN2at6native18elementwise_kernelILi128ELi4EZNS0_22gpu_kernel_impl_nocastIZNS0_50_GLOBAL__N__2680c7bb_12_PowKernel_cu_140f0503_289622pow_scalar_tensor_implIsEEvRNS_18TensorIteratorBaseET_EUlsE_EEvS6_RKS7_EUliE_EEviT1_,"ax",@progbits
	.align	128
        .global         _ZN2at6native18elementwise_kernelILi128ELi4EZNS0_22gpu_kernel_impl_nocastIZNS0_50_GLOBAL__N__2680c7bb_12_PowKernel_cu_140f0503_289622pow_scalar_tensor_implIsEEvRNS_18TensorIteratorBaseET_EUlsE_EEvS6_RKS7_EUliE_EEviT1_
        .type           _ZN2at6native18elementwise_kernelILi128ELi4EZNS0_22gpu_kernel_impl_nocastIZNS0_50_GLOBAL__N__2680c7bb_12_PowKernel_cu_140f0503_289622pow_scalar_tensor_implIsEEvRNS_18TensorIteratorBaseET_EUlsE_EEvS6_RKS7_EUliE_EEviT1_,@function
        .size           _ZN2at6native18elementwise_kernelILi128ELi4EZNS0_22gpu_kernel_impl_nocastIZNS0_50_GLOBAL__N__2680c7bb_12_PowKernel_cu_140f0503_289622pow_scalar_tensor_implIsEEvRNS_18TensorIteratorBaseET_EUlsE_EEvS6_RKS7_EUliE_EEviT1_,(.L_x_71941 - _ZN2at6native18elementwise_kernelILi128ELi4EZNS0_22gpu_kernel_impl_nocastIZNS0_50_GLOBAL__N__2680c7bb_12_PowKernel_cu_140f0503_289622pow_scalar_tensor_implIsEEvRNS_18TensorIteratorBaseET_EUlsE_EEvS6_RKS7_EUliE_EEviT1_)
        .other          _ZN2at6native18elementwise_kernelILi128ELi4EZNS0_22gpu_kernel_impl_nocastIZNS0_50_GLOBAL__N__2680c7bb_12_PowKernel_cu_140f0503_289622pow_scalar_tensor_implIsEEvRNS_18TensorIteratorBaseET_EUlsE_EEvS6_RKS7_EUliE_EEviT1_,@"STO_CUDA_ENTRY STV_DEFAULT"
_ZN2at6native18elementwise_kernelILi128ELi4EZNS0_22gpu_kernel_impl_nocastIZNS0_50_GLOBAL__N__2680c7bb_12_PowKernel_cu_140f0503_289622pow_scalar_tensor_implIsEEvRNS_18TensorIteratorBaseET_EUlsE_EEvS6_RKS7_EUliE_EEviT1_:
.text._ZN2at6native18elementwise_kernelILi128ELi4EZNS0_22gpu_kernel_impl_nocastIZNS0_50_GLOBAL__N__2680c7bb_12_PowKernel_cu_140f0503_289622pow_scalar_tensor_implIsEEvRNS_18TensorIteratorBaseET_EUlsE_EEvS6_RKS7_EUliE_EEviT1_:
        /* <DEDUP_REMOVED lines=311> */
.L_x_61543:
        /* <DEDUP_REMOVED lines=8> */
[----:B--2---:R-:W-:-:S04]  /*13f0*/  PRMT R6, R8, 0x9910, RZ ;  /* 0x0000991008067816 */ /* 0x004fc800000000ff */
[----:B------:R-:W-:-:S13]  /*1400*/  ISETP.GE.AND P0, PT, R6, RZ, PT ;  /* 0x000000ff0600720c */ /* 0x000fda0003f06270 */
[----:B------:R-:W-:Y:S05]  /*1410*/  @!P0 BRA `(.L_x_61545) ;  /* 0x0000000000ac8947 */ /* 0x000fea0003800000 */
[----:B------:R-:W-:Y:S01]  /*1420*/  ISETP.NE.AND P0, PT, R8, RZ, PT ;  /* 0x000000ff0800720c */ /* 0x000fe20003f05270 */
[----:B------:R-:W-:Y:S01]  /*1430*/  BSSY B2, `(.L_x_61546) ;  /* 0x0000028000027945 */ /* 0x000fe20003800000 */
[----:B------:R-:W-:-:S11]  /*1440*/  MOV R5, 0x1 ;  /* 0x0000000100057802 */ /* 0x000fd60000000f00 */
[----:B------:R-:W-:Y:S05]  /*1450*/  @!P0 BRA `(.L_x_61547) ;  /* 0x0000000000948947 */ /* 0x000fea0003800000 */
[----:B------:R-:W0:Y:S01]  /*1460*/  LDC.U16 R4, c[0x0][0x420] ;  /* 0x00010800ff047b82 */ /* 0x000e220000000400 */
[----:B------:R-:W-:-:S04]  /*1470*/  LOP3.LUT R5, R8, 0x1, RZ, 0xc0, !PT ;  /* 0x0000000108057812 */ /* 0x000fc800078ec0ff */
[----:B------:R-:W-:Y:S01]  /*1480*/  ISETP.NE.U32.AND P0, PT, R5, 0x1, PT ;  /* 0x000000010500780c */ /* 0x000fe20003f05070 */
[----:B------:R-:W-:Y:S02]  /*1490*/  VIADD R5, R8, 0x1 ;  /* 0x0000000108057836 */ /* 0x000fe40000000000 */
[----:B------:R-:W1:Y:S03]  /*14a0*/  LDC.U16 R6, c[0x0][0x420] ;  /* 0x00010800ff067b82 */ /* 0x000e660000000400 */
[----:B------:R-:W-:Y:S02]  /*14b0*/  LOP3.LUT R5, R5, 0xffff, RZ, 0xc0, !PT ;  /* 0x0000ffff05057812 */ /* 0x000fe400078ec0ff */
[----:B0-----:R-:W-:Y:S02]  /*14c0*/  SEL R4, R4, 0x1, !P0 ;  /* 0x0000000104047807 */ /* 0x001fe40004000000 */
[----:B------:R-:W-:-:S02]  /*14d0*/  ISETP.GE.U32.AND P0, PT, R5, 0x3, PT ;  /* 0x000000030500780c */ /* 0x000fc40003f06070 */
[----:B------:R-:W-:Y:S02]  /*14e0*/  PRMT R4, R4, 0x9910, RZ ;  /* 0x0000991004047816 */ /* 0x000fe400000000ff */
[----:B-1----:R-:W-:Y:S02]  /*14f0*/  PRMT R7, R6, 0x9910, RZ ;  /* 0x0000991006077816 */ /* 0x002fe400000000ff */
[----:B------:R-:W-:Y:S02]  /*1500*/  MOV R5, R4 ;  /* 0x0000000400057202 */ /* 0x000fe40000000f00 */
[----:B------:R-:W-:Y:S01]  /*1510*/  LEA.HI R4, R8, R8, RZ, 0x11 ;  /* 0x0000000808047211 */ /* 0x000fe200078f88ff */
[----:B------:R-:W-:-:S04]  /*1520*/  IMAD R7, R7, R7, RZ ;  /* 0x0000000707077224 */ /* 0x000fc800078e02ff */
[----:B------:R-:W-:Y:S05]  /*1530*/  @!P0 BRA `(.L_x_61547) ;  /* 0x00000000005c8947 */ /* 0x000fea0003800000 */
[----:B------:R-:W-:Y:S02]  /*1540*/  PRMT R6, R4, 0x9910, RZ ;  /* 0x0000991004067816 */ /* 0x000fe400000000ff */
[----:B------:R-:W-:Y:S02]  /*1550*/  PRMT R4, R7, 0x7610, R4 ;  /* 0x0000761007047816 */ /* 0x000fe40000000004 */
[----:B------:R-:W-:-:S04]  /*1560*/  SHF.R.S32.HI R6, RZ, 0x1, R6 ;  /* 0x00000001ff067819 */ /* 0x000fc80000011406 */
[----:B------:R-:W-:-:S07]  /*1570*/  PRMT R7, R6, 0x7610, R7 ;  /* 0x0000761006077816 */ /* 0x000fce0000000007 */
.L_x_61548:
[C---:B------:R-:W-:Y:S01]  /*1580*/  LOP3.LUT R6, R7.reuse, 0x1, RZ, 0xc0, !PT ;  /* 0x0000000107067812 */ /* 0x040fe200078ec0ff */
[C---:B------:R-:W-:Y:S01]  /*1590*/  VIADD R8, R7.reuse, 0x1 ;  /* 0x0000000107087836 */ /* 0x040fe20000000000 */
[----:B------:R-:W-:Y:S02]  /*15a0*/  PRMT R9, R4, 0x9910, RZ ;  /* 0x0000991004097816 */ /* 0x000fe400000000ff */
[----:B------:R-:W-:Y:S02]  /*15b0*/  ISETP.NE.U32.AND P0, PT, R6, 0x1, PT ;  /* 0x000000010600780c */ /* 0x000fe40003f05070 */
[----:B------:R-:W-:Y:S02]  /*15c0*/  LOP3.LUT R8, R8, 0xffff, RZ, 0xc0, !PT ;  /* 0x0000ffff08087812 */ /* 0x000fe400078ec0ff */
[----:B------:R-:W-:Y:S02]  /*15d0*/  LOP3.LUT R6, R7, 0xffff, RZ, 0xc0, !PT ;  /* 0x0000ffff07067812 */ /* 0x000fe400078ec0ff */
[----:B------:R-:W-:-:S02]  /*15e0*/  SEL R4, R4, 0x1, !P0 ;  /* 0x0000000104047807 */ /* 0x000fc40004000000 */
[----:B------:R-:W-:Y:S02]  /*15f0*/  ISETP.GE.U32.AND P0, PT, R8, 0x3, PT ;  /* 0x000000030800780c */ /* 0x000fe40003f06070 */
[----:B------:R-:W-:Y:S02]  /*1600*/  LEA.HI R6, R6, R7, RZ, 0x11 ;  /* 0x0000000706067211 */ /* 0x000fe400078f88ff */
[----:B------:R-:W-:Y:S02]  /*1610*/  MOV R7, R9 ;  /* 0x0000000900077202 */ /* 0x000fe40000000f00 */
[----:B------:R-:W-:Y:S02]  /*1620*/  PRMT R6, R6, 0x9910, RZ ;  /* 0x0000991006067816 */ /* 0x000fe400000000ff */
[----:B------:R-:W-:Y:S01]  /*1630*/  PRMT R5, R5, 0x9910, RZ ;  /* 0x0000991005057816 */ /* 0x000fe200000000ff */
[----:B------:R-:W-:Y:S01]  /*1640*/  IMAD R7, R7, R7, RZ ;  /* 0x0000000707077224 */ /* 0x000fe200078e02ff */
[----:B------:R-:W-:-:S02]  /*1650*/  PRMT R4, R4, 0x9910, RZ ;  /* 0x0000991004047816 */ /* 0x000fc400000000ff */
[----:B------:R-:W-:-:S03]  /*1660*/  SHF.R.S32.HI R6, RZ, 0x1, R6 ;  /* 0x00000001ff067819 */ /* 0x000fc60000011406 */
[----:B------:R-:W-:Y:S01]  /*1670*/  IMAD R5, R5, R4, RZ ;  /* 0x0000000405057224 */ /* 0x000fe200078e02ff */
[----:B------:R-:W-:Y:S02]  /*1680*/  PRMT R4, R7, 0x7610, R4 ;  /* 0x0000761007047816 */ /* 0x000fe40000000004 */
[----:B------:R-:W-:Y:S01]  /*1690*/  PRMT R7, R6, 0x7610, R7 ;  /* 0x0000761006077816 */ /* 0x000fe20000000007 */
[----:B------:R-:W-:Y:S06]  /*16a0*/  @P0 BRA `(.L_x_61548) ;  /* 0xfffffffc00b40947 */ /* 0x000fec000383ffff */
.L_x_61547:
[----:B------:R-:W-:Y:S05]  /*16b0*/  BSYNC B2 ;  /* 0x0000000000027941 */ /* 0x000fea0003800000 */
.L_x_61546:
[----:B------:R-:W-:Y:S05]  /*16c0*/  BRA `(.L_x_61549) ;  /* 0x00000000002c7947 */ /* 0x000fea0003800000 */
.L_x_61545:
[----:B------:R-:W0:Y:S01]  /*16d0*/  LDC.U16 R4, c[0x0][0x420] ;  /* 0x00010800ff047b82 */ /* 0x000e220000000400 */
[----:B------:R-:W-:Y:S01]  /*16e0*/  IMAD.MOV.U32 R5, RZ, RZ, 0x1 ;  /* 0x00000001ff057424 */ /* 0x000fe200078e00ff */
[----:B0-----:R-:W-:-:S04]  /*16f0*/  PRMT R4, R4, 0x9910, RZ ;  /* 0x0000991004047816 */ /* 0x001fc800000000ff */
        /* <DEDUP_REMOVED lines=8> */
.L_x_61549:
[----:B------:R-:W-:Y:S05]  /*1780*/  BSYNC B1 ;  /* 0x0000000000017941 */ /* 0x000fea0003800000 */
.L_x_61544:
[----:B------:R0:W-:Y:S01]  /*1790*/  STG.E.U16 desc[UR4][R2.64], R5 ;  /* 0x0000000502007986 */ /* 0x0001e2000c101504 */
[----:B------:R-:W-:-:S07]  /*17a0*/  VIADD R0, R0, 0x80 ;  /* 0x0000008000007836 */ /* 0x000fce0000000000 */
.L_x_61542:
[----:B------:R-:W-:Y:S05]  /*17b0*/  BSYNC B0 ;  /* 0x0000000000007941 */ /* 0x000fea0003800000 */
.L_x_61541:
        /* <DEDUP_REMOVED lines=300> */
[C---:B------:R-:W-:Y:S02]  /*2a80*/  IMAD R3, R4.reuse, UR8, R3 ;  /* 0x0000000804037c24 */ /* 0x040fe4000f8e0203 */
[----:B-1----:R-:W-:Y:S02]  /*2a90*/  @P0 IMAD R8, R15, R8, R9 ;  /* 0x000000080f080224 */ /* 0x002fe400078e0209 */
[----:B------:R-:W-:Y:S02]  /*2aa0*/  IMAD R2, R4, UR9, R2 ;  /* 0x0000000904027c24 */ /* 0x000fe4000f8e0202 */
[C---:B--2---:R-:W-:Y:S02]  /*2ab0*/  @P0 IMAD R3, R8.reuse, R6, R3 ;  /* 0x0000000608030224 */ /* 0x044fe400078e0203 */
[----:B------:R-:W-:-:S07]  /*2ac0*/  @P0 IMAD R2, R8, R7, R2 ;  /* 0x0000000708020224 */ /* 0x000fce00078e0202 */
.L_x_61552:
        /* <DEDUP_REMOVED lines=8> */
[----:B--2---:R-:W-:-:S04]  /*2b50*/  PRMT R6, R7, 0x9910, RZ ;  /* 0x0000991007067816 */ /* 0x004fc800000000ff */
[----:B------:R-:W-:-:S13]  /*2b60*/  ISETP.GE.AND P0, PT, R6, RZ, PT ;  /* 0x000000ff0600720c */ /* 0x000fda0003f06270 */
[----:B------:R-:W-:Y:S05]  /*2b70*/  @!P0 BRA `(.L_x_61554) ;  /* 0x0000000000ac8947 */ /* 0x000fea0003800000 */
[----:B------:R-:W-:Y:S01]  /*2b80*/  ISETP.NE.AND P0, PT, R7, RZ, PT ;  /* 0x000000ff0700720c */ /* 0x000fe20003f05270 */
[----:B------:R-:W-:Y:S01]  /*2b90*/  BSSY B2, `(.L_x_61555) ;  /* 0x0000028000027945 */ /* 0x000fe20003800000 */
[----:B------:R-:W-:-:S11]  /*2ba0*/  IMAD.MOV.U32 R5, RZ, RZ, 0x1 ;  /* 0x00000001ff057424 */ /* 0x000fd600078e00ff */
[----:B------:R-:W-:Y:S05]  /*2bb0*/  @!P0 BRA `(.L_x_61556) ;  /* 0x0000000000948947 */ /* 0x000fea0003800000 */
[----:B------:R-:W0:Y:S01]  /*2bc0*/  LDC.U16 R4, c[0x0][0x420] ;  /* 0x00010800ff047b82 */ /* 0x000e220000000400 */
[----:B------:R-:W-:-:S04]  /*2bd0*/  LOP3.LUT R5, R7, 0x1, RZ, 0xc0, !PT ;  /* 0x0000000107057812 */ /* 0x000fc800078ec0ff */
[----:B------:R-:W-:Y:S02]  /*2be0*/  ISETP.NE.U32.AND P0, PT, R5, 0x1, PT ;  /* 0x000000010500780c */ /* 0x000fe40003f05070 */
[----:B------:R-:W-:Y:S01]  /*2bf0*/  IADD3 R5, R7, 0x1, RZ ;  /* 0x0000000107057810 */ /* 0x000fe20007ffe0ff */
        /* <DEDUP_REMOVED lines=14> */
.L_x_61557:
        /* <DEDUP_REMOVED lines=19> */
.L_x_61556:
[----:B------:R-:W-:Y:S05]  /*2e10*/  BSYNC B2 ;  /* 0x0000000000027941 */ /* 0x000fea0003800000 */
.L_x_61555:
[----:B------:R-:W-:Y:S05]  /*2e20*/  BRA `(.L_x_61558) ;  /* 0x00000000002c7947 */ /* 0x000fea0003800000 */
.L_x_61554:
[----:B------:R-:W0:Y:S01]  /*2e30*/  LDC.U16 R4, c[0x0][0x420] ;  /* 0x00010800ff047b82 */ /* 0x000e220000000400 */
[----:B------:R-:W-:Y:S01]  /*2e40*/  HFMA2.MMA R5, -RZ, RZ, 0, 5.9604644775390625e-08 ;  /* 0x00000001ff057435 */ /* 0x000fe200000001ff */
        /* <DEDUP_REMOVED lines=9> */
.L_x_61558:
[----:B------:R-:W-:Y:S05]  /*2ee0*/  BSYNC B1 ;  /* 0x0000000000017941 */ /* 0x000fea0003800000 */
.L_x_61553:
[----:B------:R1:W-:Y:S01]  /*2ef0*/  STG.E.U16 desc[UR4][R2.64], R5 ;  /* 0x0000000502007986 */ /* 0x0003e2000c101504 */
[----:B------:R-:W-:-:S04]  /*2f00*/  IADD3 R0, R0, 0x80, RZ ;  /* 0x0000008000007810 */ /* 0x000fc80007ffe0ff */
[----:B------:R-:W-:-:S13]  /*2f10*/  ISETP.GE.AND P0, PT, R0, UR6, PT ;  /* 0x0000000600007c0c */ /* 0x000fda000bf06270 */
[----:B-1----:R-:W-:Y:S05]  /*2f20*/  @P0 BRA `(.L_x_61551) ;  /* 0x0000001400c80947 */ /* 0x002fea0003800000 */
[----:B------:R-:W0:Y:S01]  /*2f30*/  LDC R8, c[0x0][0x218] ;  /* 0x00008600ff087b82 */ /* 0x000e220000000800 */
[----:B------:R-:W-:Y:S02]  /*2f40*/  CS2R R2, SRZ ;  /* 0x0000000000027805 */ /* 0x000fe4000001ff00 */
[----:B0-----:R-:W-:-:S13]  /*2f50*/  ISETP.NE.AND P0, PT, R8, RZ, PT ;  /* 0x000000ff0800720c */ /* 0x001fda0003f05270 */
        /* <DEDUP_REMOVED lines=299> */
.L_x_61559:
        /* <DEDUP_REMOVED lines=13> */
[----:B------:R-:W-:-:S11]  /*42e0*/  HFMA2.MMA R5, -RZ, RZ, 0, 5.9604644775390625e-08 ;  /* 0x00000001ff057435 */ /* 0x000fd600000001ff */
        /* <DEDUP_REMOVED lines=10> */
[----:B-1----:R-:W-:-:S03]  /*4390*/  PRMT R6, R6, 0x9910, RZ ;  /* 0x0000991006067816 */ /* 0x002fc600000000ff */
[----:B------:R-:W-:Y:S01]  /*43a0*/  IMAD.MOV.U32 R5, RZ, RZ, R4 ;  /* 0x000000ffff057224 */ /* 0x000fe200078e0004 */
[----:B------:R-:W-:Y:S01]  /*43b0*/  LEA.HI R4, R7, R7, RZ, 0x11 ;  /* 0x0000000707047211 */ /* 0x000fe200078f88ff */
[----:B------:R-:W-:-:S04]  /*43c0*/  IMAD R7, R6, R6, RZ ;  /* 0x0000000606077224 */ /* 0x000fc800078e02ff */
[----:B------:R-:W-:Y:S05]  /*43d0*/  @!P0 BRA `(.L_x_61563) ;  /* 0x00000000005c8947 */ /* 0x000fea0003800000 */
[----:B------:R-:W-:Y:S02]  /*43e0*/  PRMT R6, R4, 0x9910, RZ ;  /* 0x0000991004067816 */ /* 0x000fe400000000ff */
[----:B------:R-:W-:Y:S02]  /*43f0*/  PRMT R4, R7, 0x7610, R4 ;  /* 0x0000761007047816 */ /* 0x000fe40000000004 */
[----:B------:R-:W-:-:S04]  /*4400*/  SHF.R.S32.HI R6, RZ, 0x1, R6 ;  /* 0x00000001ff067819 */ /* 0x000fc80000011406 */
[----:B------:R-:W-:-:S07]  /*4410*/  PRMT R7, R6, 0x7610, R7 ;  /* 0x0000761006077816 */ /* 0x000fce0000000007 */
.L_x_61564:
[C---:B------:R-:W-:Y:S02]  /*4420*/  LOP3.LUT R6, R7.reuse, 0x1, RZ, 0xc0, !PT ;  /* 0x0000000107067812 */ /* 0x040fe400078ec0ff */
[C---:B------:R-:W-:Y:S02]  /*4430*/  IADD3 R8, R7.reuse, 0x1, RZ ;  /* 0x0000000107087810 */ /* 0x040fe40007ffe0ff */
[----:B------:R-:W-:Y:S02]  /*4440*/  ISETP.NE.U32.AND P0, PT, R6, 0x1, PT ;  /* 0x000000010600780c */ /* 0x000fe40003f05070 */
[----:B------:R-:W-:Y:S02]  /*4450*/  LOP3.LUT R8, R8, 0xffff, RZ, 0xc0, !PT ;  /* 0x0000ffff08087812 */ /* 0x000fe400078ec0ff */
[----:B------:R-:W-:Y:S02]  /*4460*/  PRMT R9, R4, 0x9910, RZ ;  /* 0x0000991004097816 */ /* 0x000fe400000000ff */
[----:B------:R-:W-:-:S02]  /*4470*/  LOP3.LUT R6, R7, 0xffff, RZ, 0xc0, !PT ;  /* 0x0000ffff07067812 */ /* 0x000fc400078ec0ff */
[----:B------:R-:W-:Y:S02]  /*4480*/  SEL R4, R4, 0x1, !P0 ;  /* 0x0000000104047807 */ /* 0x000fe40004000000 */
        /* <DEDUP_REMOVED lines=12> */
.L_x_61563:
[----:B------:R-:W-:Y:S05]  /*4550*/  BSYNC B2 ;  /* 0x0000000000027941 */ /* 0x000fea0003800000 */
.L_x_61562:
[----:B------:R-:W-:Y:S05]  /*4560*/  BRA `(.L_x_61565) ;  /* 0x00000000002c7947 */ /* 0x000fea0003800000 */
.L_x_61561:
        /* <DEDUP_REMOVED lines=11> */
.L_x_61565:
[----:B------:R-:W-:Y:S05]  /*4620*/  BSYNC B1 ;  /* 0x0000000000017941 */ /* 0x000fea0003800000 */
.L_x_61560:
[----:B------:R1:W-:Y:S01]  /*4630*/  STG.E.U16 desc[UR4][R2.64], R5 ;  /* 0x0000000502007986 */ /* 0x0003e2000c101504 */
[----:B------:R-:W-:-:S07]  /*4640*/  IADD3 R0, R0, 0x80, RZ ;  /* 0x0000008000007810 */ /* 0x000fce0007ffe0ff */
.L_x_61551:
[----:B------:R-:W-:Y:S05]  /*4650*/  BSYNC B0 ;  /* 0x0000000000007941 */ /* 0x000fea0003800000 */
.L_x_61550:
[----:B------:R-:W-:-:S13]  /*4660*/  ISETP.GE.AND P0, PT, R0, UR6, PT ;  /* 0x0000000600007c0c */ /* 0x000fda000bf06270 */
[----:B------:R-:W-:Y:S05]  /*4670*/  @P0 EXIT ;  /* 0x000000000000094d */ /* 0x000fea0003800000 */
[----:B------:R-:W2:Y:S01]  /*4680*/  LDC R8, c[0x0][0x218] ;  /* 0x00008600ff087b82 */ /* 0x000ea20000000800 */
        /* <DEDUP_REMOVED lines=301> */
.L_x_61566:
        /* <DEDUP_REMOVED lines=23> */
[----:B-1----:R-:W-:Y:S02]  /*5ad0*/  PRMT R7, R5, 0x9910, RZ ;  /* 0x0000991005077816 */ /* 0x002fe400000000ff */
[----:B------:R-:W-:Y:S02]  /*5ae0*/  PRMT R5, R0, 0x9910, RZ ;  /* 0x0000991000057816 */ /* 0x000fe400000000ff */
[----:B------:R-:W-:Y:S02]  /*5af0*/  MOV R4, R7 ;  /* 0x0000000700047202 */ /* 0x000fe40000000f00 */
[----:B------:R-:W-:-:S03]  /*5b00*/  LEA.HI R0, R6, R6, RZ, 0x11 ;  /* 0x0000000606007211 */ /* 0x000fc600078f88ff */
[----:B------:R-:W-:Y:S02]  /*5b10*/  IMAD R4, R4, R4, RZ ;  /* 0x0000000404047224 */ /* 0x000fe400078e02ff */
[----:B------:R-:W-:Y:S05]  /*5b20*/  @!P0 BRA `(.L_x_61570) ;  /* 0x0000000000648947 */ /* 0x000fea0003800000 */
[----:B------:R-:W-:Y:S02]  /*5b30*/  PRMT R0, R0, 0x9910, RZ ;  /* 0x0000991000007816 */ /* 0x000fe400000000ff */
[----:B------:R-:W-:Y:S02]  /*5b40*/  PRMT R6, R4, 0x7610, R6 ;  /* 0x0000761004067816 */ /* 0x000fe40000000006 */
[----:B------:R-:W-:-:S04]  /*5b50*/  SHF.R.S32.HI R0, RZ, 0x1, R0 ;  /* 0x00000001ff007819 */ /* 0x000fc80000011400 */
[----:B------:R-:W-:-:S07]  /*5b60*/  PRMT R7, R0, 0x7610, R7 ;  /* 0x0000761000077816 */ /* 0x000fce0000000007 */
.L_x_61571:
        /* <DEDUP_REMOVED lines=21> */
.L_x_61570:
[----:B------:R-:W-:Y:S05]  /*5cc0*/  BSYNC B1 ;  /* 0x0000000000017941 */ /* 0x000fea0003800000 */
.L_x_61569:
[----:B------:R-:W-:Y:S05]  /*5cd0*/  BRA `(.L_x_61572) ;  /* 0x00000000002c7947 */ /* 0x000fea0003800000 */
.L_x_61568:
[----:B------:R-:W0:Y:S01]  /*5ce0*/  LDC.U16 R0, c[0x0][0x420] ;  /* 0x00010800ff007b82 */ /* 0x000e220000000400 */
[----:B------:R-:W-:Y:S01]  /*5cf0*/  HFMA2.MMA R5, -RZ, RZ, 0, 5.9604644775390625e-08 ;  /* 0x00000001ff057435 */ /* 0x000fe200000001ff */
[----:B0-----:R-:W-:-:S04]  /*5d00*/  PRMT R0, R0, 0x9910, RZ ;  /* 0x0000991000007816 */ /* 0x001fc800000000ff */
        /* <DEDUP_REMOVED lines=8> */
.L_x_61572:
[----:B------:R-:W-:Y:S05]  /*5d90*/  BSYNC B0 ;  /* 0x0000000000007941 */ /* 0x000fea0003800000 */
.L_x_61567:
[----:B------:R-:W-:Y:S01]  /*5da0*/  STG.E.U16 desc[UR4][R2.64], R5 ;  /* 0x0000000502007986 */ /* 0x000fe2000c101504 */
[----:B------:R-:W-:Y:S05]  /*5db0*/  EXIT ;  /* 0x000000000000794d */ /* 0x000fea0003800000 */
.L_x_61573:
        /* <DEDUP_REMOVED lines=12> */
.L_x_71941:


//--------------------- .text._ZN2at6native27unrolled_elementwise_kernelIZNS0_50_GLOBAL__N__2680c7bb_12_PowKernel_cu_140f0503_289622pow_scalar_tensor_implIsEEvRNS_18TensorIteratorBaseET_EUlsE_St5arrayIPcLm2EELi4E23TrivialOffsetCalculatorILi1EjESC_NS0_6memory15LoadWithoutCastENSD_16StoreWithoutCastEEEviS6_T0_T2_T3_T4_T5_ --------------------------
	.section	.text._ZN2at6native27unrolled_elementwise_kernelIZNS0_50_GLOBAL__N__2680c7bb_12_PowKernel_cu_140f0503_289622pow_scalar_tensor_implIsEEvRNS_18TensorIteratorBaseET_EUlsE_St5arrayIPcLm2EELi4E23TrivialOffsetCalculatorILi1EjESC_NS0_6memory15LoadWithoutCastENSD_16StoreWithoutCastEEEviS6_T0_T2_T3_T4_T5_,"ax",@progbits
	.align	128
        .global         _ZN2at6native27unrolled_elementwise_kernelIZNS0_50_GLOBAL__N__2680c7bb_12_PowKernel_cu_140f0503_289622pow_scalar_tensor_implIsEEvRNS_18TensorIteratorBaseET_EUlsE_St5arrayIPcLm2EELi4E23TrivialOffsetCalculatorILi1EjESC_NS0_6memory15LoadWithoutCastENSD_16StoreWithoutCastEEEviS6_T0_T2_T3_T4_T5_
        .type           _ZN2at6native27unrolled_elementwise_kernelIZNS0_50_GLOBAL__N__2680c7bb_12_PowKernel_cu_140f0503_289622pow_scalar_tensor_implIsEEvRNS_18TensorIteratorBaseET_EUlsE_St5arrayIPcLm2EELi4E23TrivialOffsetCalculatorILi1EjESC_NS0_6memory15LoadWithoutCastENSD_16StoreWithoutCastEEEviS6_T0_T2_T3_T4_T5_,@function
        .size           _ZN2at6native27unrolled_elementwise_kernelIZNS0_50_GLOBAL__N__2680c7bb_12_PowKernel_cu_140f0503_289622pow_scalar_tensor_implIsEEvRNS_18TensorIteratorBaseET_EUlsE_St5arrayIPcLm2EELi4E23TrivialOffsetCalculatorILi1EjESC_NS0_6memory15LoadWithoutCastENSD_16StoreWithoutCastEEEviS6_T0_T2_T3_T4_T5_,(.L_x_71942 - _ZN2at6native27unrolled_elementwise_kernelIZNS0_50_GLOBAL__N__2680c7bb_12_PowKernel_cu_140f0503_289622pow_scalar_tensor_implIsEEvRNS_18TensorIteratorBaseET_EUlsE_St5arrayIPcLm2EELi4E23TrivialOffsetCalculatorILi1EjESC_NS0_6memory15LoadWithoutCastENSD_16StoreWithoutCastEEEviS6_T0_T2_T3_T4_T5_)
        .other          _ZN2at6native27unrolled_elementwise_kernelIZNS0_50_GLOBAL__N__2680c7bb_12_PowKernel_cu_140f0503_289622pow_scalar_tensor_implIsEEvRNS_18TensorIteratorBaseET_EUlsE_St5arrayIPcLm2EELi4E23TrivialOffsetCalculatorILi1EjESC_NS0_6memory15LoadWithoutCastENSD_16StoreWithoutCastEEEviS6_T0_T2_T3_T4_T5_,@"STO_CUDA_ENTRY STV_DEFAULT"
_ZN2at6native27unrolled_elementwise_kernelIZNS0_50_GLOBAL__N__2680c7bb_12_PowKernel_cu_140f0503_289622pow_scalar_tensor_implIsEEvRNS_18TensorIteratorBaseET_EUlsE_St5arrayIPcLm2EELi4E23TrivialOffsetCalculatorILi1EjESC_NS0_6memory15LoadWithoutCastENSD_16StoreWithoutCastEEEviS6_T0_T2_T3_T4_T5_:
.text._ZN2at6native27unrolled_elementwise_kernelIZNS0_50_GLOBAL__N__2680c7bb_12_PowKernel_cu_140f0503_289622pow_scalar_tensor_implIsEEvRNS_18TensorIteratorBaseET_EUlsE_St5arrayIPcLm2EELi4E23TrivialOffsetCalculatorILi1EjESC_NS0_6memory15LoadWithoutCastENSD_16StoreWithoutCastEEEviS6_T0_T2_T3_T4_T5_:
[----:B------:R-:W-:Y:S01]  /*0000*/  LDC R1, c[0x0][0x28] ;  /* 0x00000a00ff017b82 */ /* 0x000fe20000000800 */
[----:B------:R-:W0:Y:S07]  /*0010*/  S2R R0, SR_CTAID.X ;  /* 0x0000000000007919 */ /* 0x000e2e0000002500 */
[----:B------:R-:W0:Y:S01]  /*0020*/  LDC R5, c[0x0][0x210] ;  /* 0x00008400ff057b82 */ /* 0x000e220000000800 */
[----:B------:R-:W-:Y:S01]  /*0030*/  ULDC.64 UR4, c[0x0][0x208] ;  /* 0x0000820000047ab9 */ /* 0x000fe20000000a00 */
[----:B------:R-:W-:Y:S01]  /*0040*/  PRMT R10, RZ, 0x7610, R10 ;  /* 0x00007610ff0a7816 */ /* 0x000fe2000000000a */
[----:B------:R-:W1:Y:S05]  /*0050*/  S2R R3, SR_TID.X ;  /* 0x0000000000037919 */ /* 0x000e6a0000002100 */
[----:B------:R-:W2:Y:S01]  /*0060*/  LDC.U16 R16, c[0x0][0x218] ;  /* 0x00008600ff107b82 */ /* 0x000ea20000000400 */
        /* <DEDUP_REMOVED lines=13> */
[----:B------:R-:W-:-:S09]  /*0140*/  PRMT R8, RZ, 0x7610, R8 ;  /* 0x00007610ff087816 */ /* 0x000fd20000000008 */
[----:B------:R-:W-:Y:S01]  /*0150*/  @!P3 IMAD R19, R0, 0x200, R11 ;  /* 0x000002000013b824 */ /* 0x000fe200078e020b */
[----:B------:R-:W0:Y:S01]  /*0160*/  @!P3 LDC.64 R6, c[0x0][0x230] ;  /* 0x00008c00ff06bb82 */ /* 0x000e220000000a00 */
[----:B------:R-:W-:Y:S01]  /*0170*/  @!P3 VIADD R11, R11, 0x80 ;  /* 0x000000800b0bb836 */ /* 0x000fe20000000000 */
[----:B--2---:R-:W-:Y:S01]  /*0180*/  PRMT R16, R16, 0x9910, RZ ;  /* 0x0000991010107816 */ /* 0x004fe200000000ff */
[----:B-1----:R-:W-:-:S03]  /*0190*/  @!P1 IMAD.WIDE.U32 R4, R17, 0x2, R4 ;  /* 0x0000000211049825 */ /* 0x002fc600078e0004 */
[----:B------:R-:W-:Y:S02]  /*01a0*/  ISETP.GE.AND P2, PT, R11, R2, PT ;  /* 0x000000020b00720c */ /* 0x000fe40003f46270 */
[----:B------:R1:W5:Y:S11]  /*01b0*/  @!P1 LDG.E.U16 R10, desc[UR4][R4.64] ;  /* 0x00000004040a9981 */ /* 0x000376000c1e1500 */
[----:B------:R-:W2:Y:S01]  /*01c0*/  @!P2 LDC.64 R14, c[0x0][0x230] ;  /* 0x00008c00ff0eab82 */ /* 0x000ea20000000a00 */
[----:B------:R-:W-:-:S02]  /*01d0*/  @!P2 IMAD R11, R0, 0x200, R11 ;  /* 0x00000200000ba824 */ /* 0x000fc400078e020b */
[----:B0-----:R-:W-:-:S05]  /*01e0*/  @!P3 IMAD.WIDE.U32 R6, R19, 0x2, R6 ;  /* 0x000000021306b825 */ /* 0x001fca00078e0006 */
[----:B------:R1:W5:Y:S01]  /*01f0*/  @!P3 LDG.E.U16 R9, desc[UR4][R6.64] ;  /* 0x000000040609b981 */ /* 0x000362000c1e1500 */
[----:B--2---:R-:W-:Y:S01]  /*0200*/  @!P2 IMAD.WIDE.U32 R14, R11, 0x2, R14 ;  /* 0x000000020b0ea825 */ /* 0x004fe200078e000e */
[----:B------:R-:W-:-:S04]  /*0210*/  PRMT R11, RZ, 0x7610, R11 ;  /* 0x00007610ff0b7816 */ /* 0x000fc8000000000b */
[----:B------:R1:W5:Y:S04]  /*0220*/  @!P2 LDG.E.U16 R8, desc[UR4][R14.64] ;  /* 0x000000040e08a981 */ /* 0x000368000c1e1500 */
[----:B------:R1:W5:Y:S01]  /*0230*/  @!P0 LDG.E.U16 R11, desc[UR4][R12.64] ;  /* 0x000000040c0b8981 */ /* 0x000362000c1e1500 */
[----:B------:R-:W-:Y:S01]  /*0240*/  ISETP.NE.AND P1, PT, R16, 0x1, PT ;  /* 0x000000011000780c */ /* 0x000fe20003f25270 */
[----:B------:R-:W-:-:S12]  /*0250*/  BSSY B1, `(.L_x_61574) ;  /* 0x000016e000017945 */ /* 0x000fd80003800000 */
[----:B-1----:R-:W-:Y:S05]  /*0260*/  @!P1 BRA `(.L_x_61575) ;  /* 0x0000001400709947 */ /* 0x002fea0003800000 */
[----:B------:R-:W-:Y:S01]  /*0270*/  ISETP.NE.AND P1, PT, R16, -0x1, PT ;  /* 0xffffffff1000780c */ /* 0x000fe20003f25270 */
[----:B------:R-:W-:Y:S01]  /*0280*/  ULDC.U16 UR6, c[0x0][0x218] ;  /* 0x0000860000067ab9 */ /* 0x000fe20000000400 */
[----:B------:R-:W-:Y:S01]  /*0290*/  BSSY B0, `(.L_x_61576) ;  /* 0x0000158000007945 */ /* 0x000fe20003800000 */
[----:B------:R-:W-:-:S10]  /*02a0*/  IMAD.U32 R5, RZ, RZ, UR6 ;  /* 0x00000006ff057e24 */ /* 0x000fd4000f8e00ff */
[----:B------:R-:W-:Y:S05]  /*02b0*/  @P1 BRA `(.L_x_61577) ;  /* 0x0000000c00541947 */ /* 0x000fea0003800000 */
[----:B------:R-:W-:Y:S04]  /*02c0*/  BSSY B2, `(.L_x_61578) ;  /* 0x0000030000027945 */ /* 0x000fe80003800000 */
        /* <DEDUP_REMOVED lines=23> */
.L_x_61583:
[----:B------:R-:W-:Y:S02]  /*0440*/  LOP3.LUT R6, R11, 0x1, RZ, 0xc0, !PT ;  /* 0x000000010b067812 */ /* 0x000fe400078ec0ff */
[----:B------:R-:W-:Y:S02]  /*0450*/  PRMT R7, R5, 0x9910, RZ ;  /* 0x0000991005077816 */ /* 0x000fe400000000ff */
[----:B------:R-:W-:Y:S02]  /*0460*/  ISETP.NE.U32.AND P1, PT, R6, 0x1, PT ;  /* 0x000000010600780c */ /* 0x000fe40003f25070 */
[----:B------:R-:W-:Y:S01]  /*0470*/  LOP3.LUT R6, R11, 0xffff, RZ, 0xc0, !PT ;  /* 0x0000ffff0b067812 */ /* 0x000fe200078ec0ff */
[----:B------:R-:W-:Y:S01]  /*0480*/  IMAD R7, R7, R7, RZ ;  /* 0x0000000707077224 */ /* 0x000fe200078e02ff */
[----:B------:R-:W-:Y:S02]  /*0490*/  SEL R5, R5, 0x1, !P1 ;  /* 0x0000000105057807 */ /* 0x000fe40004800000 */
[----:B------:R-:W-:Y:S01]  /*04a0*/  LEA.HI R6, R6, R11, RZ, 0x11 ;  /* 0x0000000b06067211 */ /* 0x000fe200078f88ff */
[----:B------:R-:W-:Y:S01]  /*04b0*/  VIADD R11, R11, 0x1 ;  /* 0x000000010b0b7836 */ /* 0x000fe20000000000 */
[----:B------:R-:W-:-:S02]  /*04c0*/  PRMT R4, R4, 0x9910, RZ ;  /* 0x0000991004047816 */ /* 0x000fc400000000ff */
[----:B------:R-:W-:Y:S02]  /*04d0*/  PRMT R6, R6, 0x9910, RZ ;  /* 0x0000991006067816 */ /* 0x000fe400000000ff */
[----:B------:R-:W-:Y:S02]  /*04e0*/  LOP3.LUT R11, R11, 0xffff, RZ, 0xc0, !PT ;  /* 0x0000ffff0b0b7812 */ /* 0x000fe400078ec0ff */
[----:B------:R-:W-:Y:S02]  /*04f0*/  PRMT R5, R5, 0x9910, RZ ;  /* 0x0000991005057816 */ /* 0x000fe400000000ff */
[----:B------:R-:W-:Y:S02]  /*0500*/  ISETP.GE.U32.AND P1, PT, R11, 0x3, PT ;  /* 0x000000030b00780c */ /* 0x000fe40003f26070 */
[----:B------:R-:W-:Y:S01]  /*0510*/  SHF.R.S32.HI R6, RZ, 0x1, R6 ;  /* 0x00000001ff067819 */ /* 0x000fe20000011406 */
[----:B------:R-:W-:Y:S01]  /*0520*/  IMAD R4, R4, R5, RZ ;  /* 0x0000000504047224 */ /* 0x000fe200078e02ff */
[----:B------:R-:W-:-:S02]  /*0530*/  PRMT R5, R7, 0x7610, R5 ;  /* 0x0000761007057816 */ /* 0x000fc40000000005 */
[----:B------:R-:W-:-:S07]  /*0540*/  PRMT R11, R6, 0x7610, R11 ;  /* 0x00007610060b7816 */ /* 0x000fce000000000b */
[----:B------:R-:W-:Y:S05]  /*0550*/  @P1 BRA `(.L_x_61583) ;  /* 0xfffffffc00b81947 */ /* 0x000fea000383ffff */
.L_x_61582:
[----:B------:R-:W-:Y:S05]  /*0560*/  BSYNC B3 ;  /* 0x0000000000037941 */ /* 0x000fea0003800000 */
.L_x_61581:
[----:B------:R-:W-:Y:S05]  /*0570*/  BRA `(.L_x_61579) ;  /* 0x0000000000107947 */ /* 0x000fea0003800000 */
.L_x_61580:
[----:B------:R-:W-:Y:S01]  /*0580*/  LOP3.LUT R11, R11, 0x1, RZ, 0xc0, !PT ;  /* 0x000000010b0b7812 */ /* 0x000fe200078ec0ff */
[----:B------:R-:W-:-:S03]  /*0590*/  IMAD.MOV.U32 R4, RZ, RZ, 0x1 ;  /* 0x00000001ff047424 */ /* 0x000fc600078e00ff */
[----:B------:R-:W-:-:S04]  /*05a0*/  ISETP.NE.U32.AND P1, PT, R11, 0x1, PT ;  /* 0x000000010b00780c */ /* 0x000fc80003f25070 */
[----:B------:R-:W-:-:S09]  /*05b0*/  SEL R4, R4, 0xffff, P1 ;  /* 0x0000ffff04047807 */ /* 0x000fd20000800000 */
.L_x_61579:
[----:B------:R-:W-:Y:S05]  /*05c0*/  BSYNC B2 ;  /* 0x0000000000027941 */ /* 0x000fea0003800000 */
.L_x_61578:
        /* <DEDUP_REMOVED lines=19> */
[----:B------:R-:W-:Y:S01]  /*0700*/  LOP3.LUT R5, R10, 0xffff, RZ, 0xc0, !PT ;  /* 0x0000ffff0a057812 */ /* 0x000fe200078ec0ff */
[----:B------:R-:W-:-:S03]  /*0710*/  IMAD.MOV.U32 R6, RZ, RZ, R7 ;  /* 0x000000ffff067224 */ /* 0x000fc600078e0007 */
[----:B------:R-:W-:-:S07]  /*0720*/  LEA.HI R10, R5, R10, RZ, 0x11 ;  /* 0x0000000a050a7211 */ /* 0x000fce00078f88ff */
[----:B------:R-:W-:Y:S05]  /*0730*/  @!P1 BRA `(.L_x_61588) ;  /* 0x00000000005c9947 */ /* 0x000fea0003800000 */
[----:B------:R-:W-:Y:S01]  /*0740*/  PRMT R7, R10, 0x9910, RZ ;  /* 0x000099100a077816 */ /* 0x000fe200000000ff */
[----:B------:R-:W-:-:S03]  /*0750*/  IMAD.MOV.U32 R5, RZ, RZ, 0x1 ;  /* 0x00000001ff057424 */ /* 0x000fc600078e00ff */
[----:B------:R-:W-:-:S04]  /*0760*/  SHF.R.S32.HI R7, RZ, 0x1, R7 ;  /* 0x00000001ff077819 */ /* 0x000fc80000011407 */
[----:B------:R-:W-:-:S07]  /*0770*/  PRMT R10, R7, 0x7610, R10 ;  /* 0x00007610070a7816 */ /* 0x000fce000000000a */
.L_x_61589:
        /* <DEDUP_REMOVED lines=11> */
[----:B------:R-:W-:Y:S01]  /*0830*/  PRMT R7, R7, 0x9910, RZ ;  /* 0x0000991007077816 */ /* 0x000fe200000000ff */
[----:B------:R-:W-:Y:S01]  /*0840*/  IMAD R10, R10, R10, RZ ;  /* 0x0000000a0a0a7224 */ /* 0x000fe200078e02ff */
[----:B------:R-:W-:Y:S02]  /*0850*/  PRMT R5, R5, 0x9910, RZ ;  /* 0x0000991005057816 */ /* 0x000fe400000000ff */
[----:B------:R-:W-:-:S03]  /*0860*/  SHF.R.S32.HI R7, RZ, 0x1, R7 ;  /* 0x00000001ff077819 */ /* 0x000fc60000011407 */
[----:B------:R-:W-:Y:S01]  /*0870*/  IMAD R6, R6, R5, RZ ;  /* 0x0000000506067224 */ /* 0x000fe200078e02ff */
[----:B------:R-:W-:Y:S02]  /*0880*/  PRMT R5, R10, 0x7610, R5 ;  /* 0x000076100a057816 */ /* 0x000fe40000000005 */
[----:B------:R-:W-:Y:S01]  /*0890*/  PRMT R10, R7, 0x7610, R10 ;  /* 0x00007610070a7816 */ /* 0x000fe2000000000a */
[----:B------:R-:W-:Y:S06]  /*08a0*/  @P1 BRA `(.L_x_61589) ;  /* 0xfffffffc00b41947 */ /* 0x000fec000383ffff */
.L_x_61588:
[----:B------:R-:W-:Y:S05]  /*08b0*/  BSYNC B3 ;  /* 0x0000000000037941 */ /* 0x000fea0003800000 */
.L_x_61587:
[----:B------:R-:W-:Y:S05]  /*08c0*/  BRA `(.L_x_61585) ;  /* 0x0000000000147947 */ /* 0x000fea0003800000 */
.L_x_61586:
[----:B------:R-:W-:Y:S01]  /*08d0*/  LOP3.LUT R10, R10, 0x1, RZ, 0xc0, !PT ;  /* 0x000000010a0a7812 */ /* 0x000fe200078ec0ff */
[----:B------:R-:W-:-:S03]  /*08e0*/  IMAD.MOV.U32 R5, RZ, RZ, 0x1 ;  /* 0x00000001ff057424 */ /* 0x000fc600078e00ff */
[----:B------:R-:W-:-:S04]  /*08f0*/  ISETP.NE.U32.AND P1, PT, R10, 0x1, PT ;  /* 0x000000010a00780c */ /* 0x000fc80003f25070 */
[----:B------:R-:W-:-:S04]  /*0900*/  SEL R5, R5, 0xffff, P1 ;  /* 0x0000ffff05057807 */ /* 0x000fc80000800000 */
[----:B------:R-:W-:-:S07]  /*0910*/  PRMT R6, R5, 0x7610, R6 ;  /* 0x0000761005067816 */ /* 0x000fce0000000006 */
.L_x_61585:
[----:B------:R-:W-:Y:S05]  /*0920*/  BSYNC B2 ;  /* 0x0000000000027941 */ /* 0x000fea0003800000 */
.L_x_61584:
        /* <DEDUP_REMOVED lines=20> */
[----:B------:R-:W-:-:S03]  /*0a70*/  ISETP.GE.U32.AND P1, PT, R7, 0x3, PT ;  /* 0x000000030700780c */ /* 0x000fc60003f26070 */
[----:B------:R-:W-:-:S10]  /*0a80*/  IMAD.MOV.U32 R7, RZ, RZ, R5 ;  /* 0x000000ffff077224 */ /* 0x000fd400078e0005 */
[----:B------:R-:W-:Y:S05]  /*0a90*/  @!P1 BRA `(.L_x_61594) ;  /* 0x0000000000609947 */ /* 0x000fea0003800000 */
[----:B------:R-:W-:Y:S01]  /*0aa0*/  PRMT R9, R9, 0x9910, RZ ;  /* 0x0000991009097816 */ /* 0x000fe200000000ff */
[----:B------:R-:W-:-:S03]  /*0ab0*/  IMAD.MOV.U32 R5, RZ, RZ, 0x1 ;  /* 0x00000001ff057424 */ /* 0x000fc600078e00ff */
[----:B------:R-:W-:-:S04]  /*0ac0*/  SHF.R.S32.HI R9, RZ, 0x1, R9 ;  /* 0x00000001ff097819 */ /* 0x000fc80000011409 */
[----:B------:R-:W-:-:S07]  /*0ad0*/  PRMT R10, R9, 0x7610, R10 ;  /* 0x00007610090a7816 */ /* 0x000fce000000000a */
.L_x_61595:
[C---:B------:R-:W-:Y:S02]  /*0ae0*/  LOP3.LUT R9, R10.reuse, 0x1, RZ, 0xc0, !PT ;  /* 0x000000010a097812 */ /* 0x040fe400078ec0ff */
[----:B------:R-:W-:Y:S02]  /*0af0*/  PRMT R11, R5, 0x9910, RZ ;  /* 0x00009910050b7816 */ /* 0x000fe400000000ff */
[----:B------:R-:W-:Y:S02]  /*0b00*/  ISETP.NE.U32.AND P1, PT, R9, 0x1, PT ;  /* 0x000000010900780c */ /* 0x000fe40003f25070 */
[C---:B------:R-:W-:Y:S01]  /*0b10*/  LOP3.LUT R9, R10.reuse, 0xffff, RZ, 0xc0, !PT ;  /* 0x0000ffff0a097812 */ /* 0x040fe200078ec0ff */
[----:B------:R-:W-:Y:S01]  /*0b20*/  IMAD R11, R11, R11, RZ ;  /* 0x0000000b0b0b7224 */ /* 0x000fe200078e02ff */
[----:B------:R-:W-:Y:S02]  /*0b30*/  SEL R5, R5, 0x1, !P1 ;  /* 0x0000000105057807 */ /* 0x000fe40004800000 */
[----:B------:R-:W-:Y:S01]  /*0b40*/  LEA.HI R9, R9, R10, RZ, 0x11 ;  /* 0x0000000a09097211 */ /* 0x000fe200078f88ff */
[----:B------:R-:W-:Y:S01]  /*0b50*/  VIADD R10, R10, 0x1 ;  /* 0x000000010a0a7836 */ /* 0x000fe20000000000 */
[----:B------:R-:W-:-:S02]  /*0b60*/  PRMT R5, R5, 0x9910, RZ ;  /* 0x0000991005057816 */ /* 0x000fc400000000ff */
[----:B------:R-:W-:Y:S02]  /*0b70*/  PRMT R12, R9, 0x9910, RZ ;  /* 0x00009910090c7816 */ /* 0x000fe400000000ff */
[----:B------:R-:W-:Y:S01]  /*0b80*/  LOP3.LUT R9, R10, 0xffff, RZ, 0xc0, !PT ;  /* 0x0000ffff0a097812 */ /* 0x000fe200078ec0ff */
[----:B------:R-:W-:Y:S01]  /*0b90*/  IMAD.MOV.U32 R10, RZ, RZ, R5 ;  /* 0x000000ffff0a7224 */ /* 0x000fe200078e0005 */
[----:B------:R-:W-:Y:S01]  /*0ba0*/  PRMT R7, R7, 0x9910, RZ ;  /* 0x0000991007077816 */ /* 0x000fe200000000ff */
[----:B------:R-:W-:Y:S01]  /*0bb0*/  IMAD.MOV.U32 R5, RZ, RZ, R12 ;  /* 0x000000ffff057224 */ /* 0x000fe200078e000c */
[----:B------:R-:W-:-:S03]  /*0bc0*/  ISETP.GE.U32.AND P1, PT, R9, 0x3, PT ;  /* 0x000000030900780c */ /* 0x000fc60003f26070 */
[----:B------:R-:W-:Y:S01]  /*0bd0*/  IMAD R7, R7, R10, RZ ;  /* 0x0000000a07077224 */ /* 0x000fe200078e02ff */
[--C-:B------:R-:W-:Y:S02]  /*0be0*/  SHF.R.S32.HI R9, RZ, 0x1, R5.reuse ;  /* 0x00000001ff097819 */ /* 0x100fe40000011405 */
[----:B------:R-:W-:Y:S02]  /*0bf0*/  PRMT R5, R11, 0x7610, R5 ;  /* 0x000076100b057816 */ /* 0x000fe40000000005 */
[----:B------:R-:W-:-:S05]  /*0c00*/  PRMT R10, R9, 0x7610, R10 ;  /* 0x00007610090a7816 */ /* 0x000fca000000000a */
[----:B------:R-:W-:Y:S05]  /*0c10*/  @P1 BRA `(.L_x_61595) ;  /* 0xfffffffc00b01947 */ /* 0x000fea000383ffff */
.L_x_61594:
[----:B------:R-:W-:Y:S05]  /*0c20*/  BSYNC B3 ;  /* 0x0000000000037941 */ /* 0x000fea0003800000 */
.L_x_61593:
[----:B------:R-:W-:Y:S05]  /*0c30*/  BRA `(.L_x_61591) ;  /* 0x0000000000147947 */ /* 0x000fea0003800000 */
.L_x_61592:
[----:B------:R-:W-:Y:S01]  /*0c40*/  LOP3.LUT R9, R9, 0x1, RZ, 0xc0, !PT ;  /* 0x0000000109097812 */ /* 0x000fe200078ec0ff */
[----:B------:R-:W-:-:S03]  /*0c50*/  IMAD.MOV.U32 R5, RZ, RZ, 0x1 ;  /* 0x00000001ff057424 */ /* 0x000fc600078e00ff */
[----:B------:R-:W-:-:S04]  /*0c60*/  ISETP.NE.U32.AND P1, PT, R9, 0x1, PT ;  /* 0x000000010900780c */ /* 0x000fc80003f25070 */
[----:B------:R-:W-:-:S04]  /*0c70*/  SEL R5, R5, 0xffff, P1 ;  /* 0x0000ffff05057807 */ /* 0x000fc80000800000 */
[----:B------:R-:W-:-:S07]  /*0c80*/  PRMT R7, R5, 0x7610, R7 ;  /* 0x0000761005077816 */ /* 0x000fce0000000007 */
.L_x_61591:
[----:B------:R-:W-:Y:S05]  /*0c90*/  BSYNC B2 ;  /* 0x0000000000027941 */ /* 0x000fea0003800000 */
.L_x_61590:
        /* <DEDUP_REMOVED lines=26> */
.L_x_61600:
        /* <DEDUP_REMOVED lines=8> */
[----:B------:R-:W-:Y:S01]  /*0ec0*/  IMAD.MOV.U32 R8, RZ, RZ, R10 ;  /* 0x000000ffff087224 */ /* 0x000fe200078e000a */
[----:B------:R-:W-:Y:S01]  /*0ed0*/  PRMT R9, R9, 0x9910, RZ ;  /* 0x0000991009097816 */ /* 0x000fe200000000ff */
[----:B------:R-:W-:Y:S01]  /*0ee0*/  IMAD.MOV.U32 R10, RZ, RZ, R12 ;  /* 0x000000ffff0a7224 */ /* 0x000fe200078e000c */
[----:B------:R-:W-:-:S02]  /*0ef0*/  LOP3.LUT R11, R11, 0xffff, RZ, 0xc0, !PT ;  /* 0x0000ffff0b0b7812 */ /* 0x000fc400078ec0ff */
[----:B------:R-:W-:Y:S01]  /*0f00*/  PRMT R5, R5, 0x9910, RZ ;  /* 0x0000991005057816 */ /* 0x000fe200000000ff */
[----:B------:R-:W-:Y:S01]  /*0f10*/  IMAD R10, R10, R10, RZ ;  /* 0x0000000a0a0a7224 */ /* 0x000fe200078e02ff */
[----:B------:R-:W-:Y:S02]  /*0f20*/  ISETP.GE.U32.AND P1, PT, R11, 0x3, PT ;  /* 0x000000030b00780c */ /* 0x000fe40003f26070 */
[----:B------:R-:W-:Y:S01]  /*0f30*/  SHF.R.S32.HI R9, RZ, 0x1, R9 ;  /* 0x00000001ff097819 */ /* 0x000fe20000011409 */
[----:B------:R-:W-:Y:S01]  /*0f40*/  IMAD R8, R8, R5, RZ ;  /* 0x0000000508087224 */ /* 0x000fe200078e02ff */
[----:B------:R-:W-:Y:S02]  /*0f50*/  PRMT R5, R10, 0x7610, R5 ;  /* 0x000076100a057816 */ /* 0x000fe40000000005 */
[----:B------:R-:W-:Y:S02]  /*0f60*/  PRMT R11, R9, 0x7610, R11 ;  /* 0x00007610090b7816 */ /* 0x000fe4000000000b */
[----:B------:R-:W-:-:S05]  /*0f70*/  PRMT R9, R8, 0x7610, R9 ;  /* 0x0000761008097816 */ /* 0x000fca0000000009 */
[----:B------:R-:W-:Y:S05]  /*0f80*/  @P1 BRA `(.L_x_61600) ;  /* 0xfffffffc00ac1947 */ /* 0x000fea000383ffff */
.L_x_61599:
[----:B------:R-:W-:Y:S05]  /*0f90*/  BSYNC B2 ;  /* 0x0000000000027941 */ /* 0x000fea0003800000 */
.L_x_61598:
[----:B------:R-:W-:Y:S05]  /*0fa0*/  BRA `(.L_x_61596) ;  /* 0x0000000800187947 */ /* 0x000fea0003800000 */
.L_x_61597:
[----:B------:R-:W-:Y:S01]  /*0fb0*/  LOP3.LUT R8, R8, 0x1, RZ, 0xc0, !PT ;  /* 0x0000000108087812 */ /* 0x000fe200078ec0ff */
[----:B------:R-:W-:-:S03]  /*0fc0*/  IMAD.MOV.U32 R5, RZ, RZ, 0x1 ;  /* 0x00000001ff057424 */ /* 0x000fc600078e00ff */
[----:B------:R-:W-:-:S04]  /*0fd0*/  ISETP.NE.U32.AND P1, PT, R8, 0x1, PT ;  /* 0x000000010800780c */ /* 0x000fc80003f25070 */
[----:B------:R-:W-:-:S04]  /*0fe0*/  SEL R5, R5, 0xffff, P1 ;  /* 0x0000ffff05057807 */ /* 0x000fc80000800000 */
[----:B------:R-:W-:Y:S01]  /*0ff0*/  PRMT R9, R5, 0x7610, R9 ;  /* 0x0000761005097816 */ /* 0x000fe20000000009 */
[----:B------:R-:W-:Y:S06]  /*1000*/  BRA `(.L_x_61596) ;  /* 0x0000000800007947 */ /* 0x000fec0003800000 */
.L_x_61577:
[----:B------:R-:W-:Y:S04]  /*1010*/  BSSY B2, `(.L_x_61601) ;  /* 0x000001e000027945 */ /* 0x000fe80003800000 */
        /* <DEDUP_REMOVED lines=8> */
[----:B------:R-:W-:Y:S02]  /*10a0*/  IMAD.MOV.U32 R4, RZ, RZ, 0x1 ;  /* 0x00000001ff047424 */ /* 0x000fe400078e00ff */
[----:B------:R-:W-:-:S07]  /*10b0*/  IMAD.U32 R6, RZ, RZ, UR6 ;  /* 0x00000006ff067e24 */ /* 0x000fce000f8e00ff */
.L_x_61603:
[C---:B------:R-:W-:Y:S02]  /*10c0*/  LOP3.LUT R7, R11.reuse, 0x1, RZ, 0xc0, !PT ;  /* 0x000000010b077812 */ /* 0x040fe400078ec0ff */
[----:B------:R-:W-:Y:S02]  /*10d0*/  LOP3.LUT R12, R11, 0xffff, RZ, 0xc0, !PT ;  /* 0x0000ffff0b0c7812 */ /* 0x000fe400078ec0ff */
[----:B------:R-:W-:Y:S02]  /*10e0*/  ISETP.NE.U32.AND P1, PT, R7, 0x1, PT ;  /* 0x000000010700780c */ /* 0x000fe40003f25070 */
[----:B------:R-:W-:Y:S02]  /*10f0*/  PRMT R13, R4, 0x9910, RZ ;  /* 0x00009910040d7816 */ /* 0x000fe400000000ff */
[C---:B------:R-:W-:Y:S02]  /*1100*/  PRMT R7, R6.reuse, 0x9910, RZ ;  /* 0x0000991006077816 */ /* 0x040fe400000000ff */
[----:B------:R-:W-:-:S02]  /*1110*/  SEL R6, R6, 0x1, !P1 ;  /* 0x0000000106067807 */ /* 0x000fc40004800000 */
[----:B------:R-:W-:Y:S01]  /*1120*/  LEA.HI R4, R12, R11, RZ, 0x11 ;  /* 0x0000000b0c047211 */ /* 0x000fe200078f88ff */
[----:B------:R-:W-:Y:S01]  /*1130*/  VIADD R11, R11, 0x1 ;  /* 0x000000010b0b7836 */ /* 0x000fe20000000000 */
        /* <DEDUP_REMOVED lines=11> */
.L_x_61602:
[----:B------:R-:W-:Y:S05]  /*11f0*/  BSYNC B2 ;  /* 0x0000000000027941 */ /* 0x000fea0003800000 */
.L_x_61601:
        /* <DEDUP_REMOVED lines=13> */
.L_x_61606:
[----:B------:R-:W-:Y:S02]  /*12d0*/  LOP3.LUT R11, R10, 0x1, RZ, 0xc0, !PT ;  /* 0x000000010a0b7812 */ /* 0x000fe400078ec0ff */
[----:B------:R-:W-:Y:S02]  /*12e0*/  PRMT R13, R6, 0x9910, RZ ;  /* 0x00009910060d7816 */ /* 0x000fe400000000ff */
[----:B------:R-:W-:Y:S02]  /*12f0*/  ISETP.NE.U32.AND P1, PT, R11, 0x1, PT ;  /* 0x000000010b00780c */ /* 0x000fe40003f25070 */
[C---:B------:R-:W-:Y:S02]  /*1300*/  LOP3.LUT R11, R10.reuse, 0xffff, RZ, 0xc0, !PT ;  /* 0x0000ffff0a0b7812 */ /* 0x040fe400078ec0ff */
[----:B------:R-:W-:Y:S02]  /*1310*/  PRMT R14, R7, 0x9910, RZ ;  /* 0x00009910070e7816 */ /* 0x000fe400000000ff */
[----:B------:R-:W-:Y:S01]  /*1320*/  LEA.HI R6, R11, R10, RZ, 0x11 ;  /* 0x0000000a0b067211 */ /* 0x000fe200078f88ff */
[----:B------:R-:W-:Y:S01]  /*1330*/  VIADD R10, R10, 0x1 ;  /* 0x000000010a0a7836 */ /* 0x000fe20000000000 */
[----:B------:R-:W-:-:S04]  /*1340*/  SEL R7, R7, 0x1, !P1 ;  /* 0x0000000107077807 */ /* 0x000fc80004800000 */
        /* <DEDUP_REMOVED lines=11> */
.L_x_61605:
[----:B------:R-:W-:Y:S05]  /*1400*/  BSYNC B2 ;  /* 0x0000000000027941 */ /* 0x000fea0003800000 */
.L_x_61604:
        /* <DEDUP_REMOVED lines=13> */
.L_x_61609:
[C---:B------:R-:W-:Y:S02]  /*14e0*/  LOP3.LUT R11, R9.reuse, 0x1, RZ, 0xc0, !PT ;  /* 0x00000001090b7812 */ /* 0x040fe400078ec0ff */
[----:B------:R-:W-:Y:S02]  /*14f0*/  LOP3.LUT R12, R9, 0xffff, RZ, 0xc0, !PT ;  /* 0x0000ffff090c7812 */ /* 0x000fe400078ec0ff */
[----:B------:R-:W-:Y:S02]  /*1500*/  ISETP.NE.U32.AND P1, PT, R11, 0x1, PT ;  /* 0x000000010b00780c */ /* 0x000fe40003f25070 */
[----:B------:R-:W-:Y:S02]  /*1510*/  PRMT R11, R7, 0x9910, RZ ;  /* 0x00009910070b7816 */ /* 0x000fe400000000ff */
[----:B------:R-:W-:Y:S01]  /*1520*/  LEA.HI R7, R12, R9, RZ, 0x11 ;  /* 0x000000090c077211 */ /* 0x000fe200078f88ff */
[----:B------:R-:W-:Y:S01]  /*1530*/  VIADD R9, R9, 0x1 ;  /* 0x0000000109097836 */ /* 0x000fe20000000000 */
[C---:B------:R-:W-:Y:S01]  /*1540*/  PRMT R14, R10.reuse, 0x9910, RZ ;  /* 0x000099100a0e7816 */ /* 0x040fe200000000ff */
[----:B------:R-:W-:Y:S01]  /*1550*/  IMAD.MOV.U32 R12, RZ, RZ, R11 ;  /* 0x000000ffff0c7224 */ /* 0x000fe200078e000b */
[----:B------:R-:W-:-:S02]  /*1560*/  SEL R10, R10, 0x1, !P1 ;  /* 0x000000010a0a7807 */ /* 0x000fc40004800000 */
        /* <DEDUP_REMOVED lines=11> */
.L_x_61608:
[----:B------:R-:W-:Y:S05]  /*1620*/  BSYNC B2 ;  /* 0x0000000000027941 */ /* 0x000fea0003800000 */
.L_x_61607:
[----:B-----5:R-:W-:-:S05]  /*1630*/  VIADD R9, R3, 0x180 ;  /* 0x0000018003097836 */ /* 0x020fca0000000000 */
[----:B------:R-:W-:-:S13]  /*1640*/  ISETP.GE.AND P1, PT, R9, R2, PT ;  /* 0x000000020900720c */ /* 0x000fda0003f26270 */
[----:B------:R-:W-:Y:S05]  /*1650*/  @P1 BRA `(.L_x_61596) ;  /* 0x00000000006c1947 */ /* 0x000fea0003800000 */
[----:B------:R-:W-:Y:S02]  /*1660*/  PRMT R10, R8, 0x9910, RZ ;  /* 0x00009910080a7816 */ /* 0x000fe400000000ff */
[----:B------:R-:W-:Y:S02]  /*1670*/  PRMT R9, RZ, 0x7610, R9 ;  /* 0x00007610ff097816 */ /* 0x000fe40000000009 */
[----:B------:R-:W-:-:S13]  /*1680*/  ISETP.GE.AND P1, PT, R10, RZ, PT ;  /* 0x000000ff0a00720c */ /* 0x000fda0003f26270 */
[----:B------:R-:W-:Y:S05]  /*1690*/  @!P1 BRA `(.L_x_61596) ;  /* 0x00000000005c9947 */ /* 0x000fea0003800000 */
[----:B------:R-:W-:Y:S01]  /*16a0*/  ISETP.NE.AND P1, PT, R10, RZ, PT ;  /* 0x000000ff0a00720c */ /* 0x000fe20003f25270 */
[----:B------:R-:W-:-:S12]  /*16b0*/  IMAD.MOV.U32 R9, RZ, RZ, 0x1 ;  /* 0x00000001ff097424 */ /* 0x000fd800078e00ff */
[----:B------:R-:W-:Y:S05]  /*16c0*/  @!P1 BRA `(.L_x_61596) ;  /* 0x0000000000509947 */ /* 0x000fea0003800000 */
[----:B------:R-:W-:-:S07]  /*16d0*/  IMAD.MOV.U32 R9, RZ, RZ, 0x1 ;  /* 0x00000001ff097424 */ /* 0x000fce00078e00ff */
.L_x_61610:
        /* <DEDUP_REMOVED lines=19> */
.L_x_61596:
[----:B------:R-:W-:Y:S05]  /*1810*/  BSYNC B0 ;  /* 0x0000000000007941 */ /* 0x000fea0003800000 */
.L_x_61576:
[----:B------:R-:W-:Y:S05]  /*1820*/  BRA `(.L_x_61611) ;  /* 0x0000000000407947 */ /* 0x000fea0003800000 */
.L_x_61575:
[----:B------:R-:W-:Y:S02]  /*1830*/  VIADD R5, R3, 0x180 ;  /* 0x0000018003057836 */ /* 0x000fe40000000000 */
[----:B------:R-:W-:Y:S02]  /*1840*/  IMAD.MOV.U32 R7, RZ, RZ, 0x1 ;  /* 0x00000001ff077424 */ /* 0x000fe400078e00ff */
[----:B------:R-:W-:Y:S01]  /*1850*/  IMAD.MOV.U32 R6, RZ, RZ, 0x1 ;  /* 0x00000001ff067424 */ /* 0x000fe200078e00ff */
[----:B------:R-:W-:Y:S01]  /*1860*/  ISETP.GE.AND P1, PT, R5, R2, PT ;  /* 0x000000020500720c */ /* 0x000fe20003f26270 */
[----:B------:R-:W-:-:S12]  /*1870*/  IMAD.MOV.U32 R4, RZ, RZ, 0x1 ;  /* 0x00000001ff047424 */ /* 0x000fd800078e00ff */
[----:B------:R-:W-:Y:S05]  /*1880*/  @P1 BRA `(.L_x_61611) ;  /* 0x0000000000281947 */ /* 0x000fea0003800000 */
[----:B-----5:R-:W-:Y:S01]  /*1890*/  PRMT R4, R8, 0x9910, RZ ;  /* 0x0000991008047816 */ /* 0x020fe200000000ff */
        /* <DEDUP_REMOVED lines=9> */
.L_x_61611:
[----:B------:R-:W-:Y:S05]  /*1930*/  BSYNC B1 ;  /* 0x0000000000017941 */ /* 0x000fea0003800000 */
.L_x_61574:
        /* <DEDUP_REMOVED lines=17> */
[----:B------:R1:W-:Y:S04]  /*1a50*/  STG.E.U16 desc[UR4][R4.64], R6 ;  /* 0x0000000604007986 */ /* 0x0003e8000c101504 */
[----:B------:R1:W-:Y:S02]  /*1a60*/  @!P0 STG.E.U16 desc[UR4][R10.64], R7 ;  /* 0x000000070a008986 */ /* 0x0003e4000c101504 */
.L_x_61613:
[----:B------:R-:W-:Y:S05]  /*1a70*/  BSYNC B0 ;  /* 0x0000000000007941 */ /* 0x000fea0003800000 */
.L_x_61612:
[----:B------:R-:W-:-:S13]  /*1a80*/  ISETP.GE.AND P0, PT, R13, R2, PT ;  /* 0x000000020d00720c */ /* 0x000fda0003f06270 */
[----:B------:R-:W-:Y:S05]  /*1a90*/  @P0 EXIT ;  /* 0x000000000000094d */ /* 0x000fea0003800000 */
[----:B------:R-:W2:Y:S01]  /*1aa0*/  LDC.64 R2, c[0x0][0x228] ;  /* 0x00008a00ff027b82 */ /* 0x000ea20000000a00 */
[----:B------:R-:W-:-:S04]  /*1ab0*/  IMAD R13, R0, 0x200, R13 ;  /* 0x00000200000d7824 */ /* 0x000fc800078e020d */
[----:B--2---:R-:W-:-:S05]  /*1ac0*/  IMAD.WIDE.U32 R2, R13, 0x2, R2 ;  /* 0x000000020d027825 */ /* 0x004fca00078e0002 */
[----:B------:R-:W-:Y:S01]  /*1ad0*/  STG.E.U16 desc[UR4][R2.64], R9 ;  /* 0x0000000902007986 */ /* 0x000fe2000c101504 */
[----:B------:R-:W-:Y:S05]  /*1ae0*/  EXIT ;  /* 0x000000000000794d */ /* 0x000fea0003800000 */
.L_x_61614:
        /* <DEDUP_REMOVED lines=9> */
.L_x_71942:


//--------------------- .text._ZN2at6native29vectorized_elementwise_kernelILi2EZNS0_50_GLOBAL__N__2680c7bb_12_PowKernel_cu_140f0503_289622pow_scalar_tensor_implIsEEvRNS_18TensorIteratorBaseET_EUlsE_St5arrayIPcLm2EEEEviT0_T1_ --------------------------
	.section	.text._ZN2at6native29vectorized_elementwise_kernelILi2EZNS0_50_GLOBAL__N__2680c7bb_12_PowKernel_cu_140f0503_289622pow_scalar_tensor_implIsEEvRNS_18TensorIteratorBaseET_EUlsE_St5arrayIPcLm2EEEEviT0_T1_,"ax",@progbits
	.align	128
        .global         _ZN2at6native29vectorized_elementwise_kernelILi2EZNS0_50_GLOBAL__N__2680c7bb_12_PowKernel_cu_140f0503_289622pow_scalar_tensor_implIsEEvRNS_18TensorIteratorBaseET_EUlsE_St5arrayIPcLm2EEEEviT0_T1_
        .type           _ZN2at6native29vectorized_elementwise_kernelILi2EZNS0_50_GLOBAL__N__2680c7bb_12_PowKernel_cu_140f0503_289622pow_scalar_tensor_implIsEEvRNS_18TensorIteratorBaseET_EUlsE_St5arrayIPcLm2EEEEviT0_T1_,@function
        .size           _ZN2at6native29vectorized_elementwise_kernelILi2EZNS0_50_GLOBAL__N__2680c7bb_12_PowKernel_cu_140f0503_289622pow_scalar_tensor_implIsEEvRNS_18TensorIteratorBaseET_EUlsE_St5arrayIPcLm2EEEEviT0_T1_,(.L_x_71943 - _ZN2at6native29vectorized_elementwise_kernelILi2EZNS0_50_GLOBAL__N__2680c7bb_12_PowKernel_cu_140f0503_289622pow_scalar_tensor_implIsEEvRNS_18TensorIteratorBaseET_EUlsE_St5arrayIPcLm2EEEEviT0_T1_)
        .other          _ZN2at6native29vectorized_elementwise_kernelILi2EZNS0_50_GLOBAL__N__2680c7bb_12_PowKernel_cu_140f0503_289622pow_scalar_tensor_implIsEEvRNS_18TensorIteratorBaseET_EUlsE_St5arrayIPcLm2EEEEviT0_T1_,@"STO_CUDA_ENTRY STV_DEFAULT"
_ZN2at6native29vectorized_elementwise_kernelILi2EZNS0_50_GLOBAL__N__2680c7bb_12_PowKernel_cu_140f0503_289622pow_scalar_tensor_implIsEEvRNS_18TensorIteratorBaseET_EUlsE_St5arrayIPcLm2EEEEviT0_T1_:
.text._ZN2at6native29vectorized_elementwise_kernelILi2EZNS0_50_GLOBAL__N__2680c7bb_12_PowKernel_cu_140f0503_289622pow_scalar_tensor_implIsEEvRNS_18TensorIteratorBaseET_EUlsE_St5arrayIPcLm2EEEEviT0_T1_:
[----:B------:R-:W-:Y:S01]  /*0000*/  LDC R1, c[0x0][0x28] ;  /* 0x00000a00ff017b82 */ /* 0x000fe20000000800 */
[----:B------:R-:W0:Y:S01]  /*0010*/  S2R R0, SR_CTAID.X ;  /* 0x0000000000007919 */ /* 0x000e220000002500 */
[----:B------:R-:W-:Y:S01]  /*0020*/  ULDC UR4, c[0x0][0x210] ;  /* 0x0000840000047ab9 */ /* 0x000fe20000000800 */
[----:B------:R-:W-:Y:S01]  /*0030*/  ULDC.64 UR6, c[0x0][0x208] ;  /* 0x0000820000067ab9 */ /* 0x000fe20000000a00 */
[----:B0-----:R-:W-:-:S05]  /*0040*/  IMAD.SHL.U32 R0, R0, 0x400, RZ ;  /* 0x0000040000007824 */ /* 0x001fca00078e00ff */
[----:B------:R-:W-:Y:S01]  /*0050*/  IADD3 R9, -R0, UR4, RZ ;  /* 0x0000000400097c10 */ /* 0x000fe2000fffe1ff */
[----:B------:R-:W-:Y:S02]  /*0060*/  ULDC.U16 UR4, c[0x0][0x218] ;  /* 0x0000860000047ab9 */ /* 0x000fe40000000400 */
[----:B------:R-:W-:Y:S01]  /*0070*/  IMAD.U32 R8, RZ, RZ, UR4 ;  /* 0x00000004ff087e24 */ /* 0x000fe2000f8e00ff */
[----:B------:R-:W-:-:S13]  /*0080*/  ISETP.GE.U32.AND P0, PT, R9, 0x400, PT ;  /* 0x000004000900780c */ /* 0x000fda0003f06070 */
[----:B------:R-:W-:Y:S05]  /*0090*/  @!P0 BRA `(.L_x_61615) ;  /* 0x0000003000c88947 */ /* 0x000fea0003800000 */
[----:B------:R-:W0:Y:S01]  /*00a0*/  S2R R2, SR_TID.X ;  /* 0x0000000000027919 */ /* 0x000e220000002100 */
[----:B------:R-:W1:Y:S08]  /*00b0*/  LDC.64 R4, c[0x0][0x230] ;  /* 0x00008c00ff047b82 */ /* 0x000e700000000a00 */
[----:B------:R-:W2:Y:S01]  /*00c0*/  LDC.U16 R3, c[0x0][0x218] ;  /* 0x00008600ff037b82 */ /* 0x000ea20000000400 */
[----:B-1----:R-:W-:-:S04]  /*00d0*/  IMAD.WIDE R4, R0, 0x2, R4 ;  /* 0x0000000200047825 */ /* 0x002fc800078e0204 */
[----:B0-----:R-:W-:-:S05]  /*00e0*/  IMAD.WIDE.U32 R16, R2, 0x4, R4 ;  /* 0x0000000402107825 */ /* 0x001fca00078e0004 */
[----:B------:R-:W3:Y:S01]  /*00f0*/  LDG.E R5, desc[UR6][R16.64+0x600] ;  /* 0x0006000610057981 */ /* 0x000ee2000c1e1900 */
[----:B--2---:R-:W-:Y:S01]  /*0100*/  PRMT R13, R3, 0x9910, RZ ;  /* 0x00009910030d7816 */ /* 0x004fe200000000ff */
[----:B------:R-:W-:Y:S03]  /*0110*/  BSSY B0, `(.L_x_61616) ;  /* 0x000031e000007945 */ /* 0x000fe60003800000 */
[----:B------:R-:W-:Y:S02]  /*0120*/  ISETP.NE.AND P0, PT, R13, 0x1, PT ;  /* 0x000000010d00780c */ /* 0x000fe40003f05270 */
[----:B---3--:R-:W-:-:S11]  /*0130*/  PRMT R4, R5, 0x7632, R4 ;  /* 0x0000763205047816 */ /* 0x008fd60000000004 */
[----:B------:R-:W-:Y:S05]  /*0140*/  @!P0 BRA `(.L_x_61617) ;  /* 0x0000003000208947 */ /* 0x000fea0003800000 */
[----:B------:R-:W2:Y:S04]  /*0150*/  LDG.E R12, desc[UR6][R16.64] ;  /* 0x00000006100c7981 */ /* 0x000ea8000c1e1900 */
[----:B------:R-:W3:Y:S04]  /*0160*/  LDG.E R9, desc[UR6][R16.64+0x200] ;  /* 0x0002000610097981 */ /* 0x000ee8000c1e1900 */
[----:B------:R-:W4:Y:S01]  /*0170*/  LDG.E R7, desc[UR6][R16.64+0x400] ;  /* 0x0004000610077981 */ /* 0x000f22000c1e1900 */
[----:B------:R-:W-:Y:S02]  /*0180*/  ISETP.NE.AND P0, PT, R13, -0x1, PT ;  /* 0xffffffff0d00780c */ /* 0x000fe40003f05270 */
[----:B--2---:R-:W-:-:S02]  /*0190*/  PRMT R14, R12, 0x7632, R14 ;  /* 0x000076320c0e7816 */ /* 0x004fc4000000000e */
[----:B---3--:R-:W-:Y:S02]  /*01a0*/  PRMT R11, R9, 0x7632, R11 ;  /* 0x00007632090b7816 */ /* 0x008fe4000000000b */
[----:B----4-:R-:W-:-:S07]  /*01b0*/  PRMT R6, R7, 0x7632, R6 ;  /* 0x0000763207067816 */ /* 0x010fce0000000006 */
[----:B------:R-:W-:Y:S05]  /*01c0*/  @P0 BRA `(.L_x_61618) ;  /* 0x0000001800100947 */ /* 0x000fea0003800000 */
[----:B------:R-:W-:Y:S01]  /*01d0*/  PRMT R3, R12, 0x9910, RZ ;  /* 0x000099100c037816 */ /* 0x000fe200000000ff */
[----:B------:R-:W-:Y:S01]  /*01e0*/  BSSY B1, `(.L_x_61619) ;  /* 0x000002d000017945 */ /* 0x000fe20003800000 */
[----:B------:R-:W-:Y:S02]  /*01f0*/  IMAD.MOV.U32 R8, RZ, RZ, 0x1 ;  /* 0x00000001ff087424 */ /* 0x000fe400078e00ff */
        /* <DEDUP_REMOVED lines=11> */
[----:B------:R-:W-:Y:S02]  /*02b0*/  SEL R3, R8, 0xffff, P0 ;  /* 0x0000ffff08037807 */ /* 0x000fe40000000000 */
[----:B------:R-:W-:-:S02]  /*02c0*/  ISETP.GE.U32.AND P0, PT, R10, 0x3, PT ;  /* 0x000000030a00780c */ /* 0x000fc40003f06070 */
[----:B------:R-:W-:Y:S02]  /*02d0*/  PRMT R3, R3, 0x9910, RZ ;  /* 0x0000991003037816 */ /* 0x000fe400000000ff */
[----:B------:R-:W-:-:S09]  /*02e0*/  LEA.HI R10, R13, R12, RZ, 0x11 ;  /* 0x0000000c0d0a7211 */ /* 0x000fd200078f88ff */
[----:B------:R-:W-:Y:S05]  /*02f0*/  @!P0 BRA `(.L_x_61622) ;  /* 0x0000000000588947 */ /* 0x000fea0003800000 */
[----:B------:R-:W-:Y:S01]  /*0300*/  PRMT R13, R10, 0x9910, RZ ;  /* 0x000099100a0d7816 */ /* 0x000fe200000000ff */
[----:B------:R-:W-:-:S03]  /*0310*/  IMAD.MOV.U32 R10, RZ, RZ, 0x1 ;  /* 0x00000001ff0a7424 */ /* 0x000fc600078e00ff */
[----:B------:R-:W-:-:S04]  /*0320*/  SHF.R.S32.HI R13, RZ, 0x1, R13 ;  /* 0x00000001ff0d7819 */ /* 0x000fc8000001140d */
[----:B------:R-:W-:-:S07]  /*0330*/  PRMT R16, R13, 0x7610, R16 ;  /* 0x000076100d107816 */ /* 0x000fce0000000010 */
.L_x_61623:
        /* <DEDUP_REMOVED lines=18> */
.L_x_61622:
[----:B------:R-:W-:Y:S05]  /*0460*/  BSYNC B2 ;  /* 0x0000000000027941 */ /* 0x000fea0003800000 */
.L_x_61621:
[----:B------:R-:W-:Y:S05]  /*0470*/  BRA `(.L_x_61624) ;  /* 0x00000000000c7947 */ /* 0x000fea0003800000 */
.L_x_61620:
[----:B------:R-:W-:-:S04]  /*0480*/  LOP3.LUT R3, R12, 0x1, RZ, 0xc0, !PT ;  /* 0x000000010c037812 */ /* 0x000fc800078ec0ff */
[----:B------:R-:W-:-:S04]  /*0490*/  ISETP.NE.U32.AND P0, PT, R3, 0x1, PT ;  /* 0x000000010300780c */ /* 0x000fc80003f05070 */
[----:B------:R-:W-:-:S09]  /*04a0*/  SEL R3, R8, 0xffff, P0 ;  /* 0x0000ffff08037807 */ /* 0x000fd20000000000 */
.L_x_61624:
[----:B------:R-:W-:Y:S05]  /*04b0*/  BSYNC B1 ;  /* 0x0000000000017941 */ /* 0x000fea0003800000 */
.L_x_61619:
        /* <DEDUP_REMOVED lines=13> */
[----:B------:R-:W-:Y:S02]  /*0590*/  SEL R10, R8, 0xffff, P0 ;  /* 0x0000ffff080a7807 */ /* 0x000fe40000000000 */
[----:B------:R-:W-:Y:S01]  /*05a0*/  ISETP.GE.U32.AND P0, PT, R13, 0x3, PT ;  /* 0x000000030d00780c */ /* 0x000fe20003f06070 */
[----:B------:R-:W-:Y:S01]  /*05b0*/  IMAD.MOV.U32 R13, RZ, RZ, R12 ;  /* 0x000000ffff0d7224 */ /* 0x000fe200078e000c */
[----:B------:R-:W-:-:S04]  /*05c0*/  PRMT R10, R10, 0x9910, RZ ;  /* 0x000099100a0a7816 */ /* 0x000fc800000000ff */
[----:B------:R-:W-:-:S07]  /*05d0*/  LEA.HI R14, R13, R14, RZ, 0x11 ;  /* 0x0000000e0d0e7211 */ /* 0x000fce00078f88ff */
[----:B------:R-:W-:Y:S05]  /*05e0*/  @!P0 BRA `(.L_x_61628) ;  /* 0x0000000000648947 */ /* 0x000fea0003800000 */
[----:B------:R-:W-:Y:S01]  /*05f0*/  PRMT R13, R14, 0x9910, RZ ;  /* 0x000099100e0d7816 */ /* 0x000fe200000000ff */
[----:B------:R-:W-:-:S03]  /*0600*/  IMAD.MOV.U32 R12, RZ, RZ, 0x1 ;  /* 0x00000001ff0c7424 */ /* 0x000fc600078e00ff */
[----:B------:R-:W-:-:S04]  /*0610*/  SHF.R.S32.HI R13, RZ, 0x1, R13 ;  /* 0x00000001ff0d7819 */ /* 0x000fc8000001140d */
[----:B------:R-:W-:-:S07]  /*0620*/  PRMT R14, R13, 0x7610, R14 ;  /* 0x000076100d0e7816 */ /* 0x000fce000000000e */
.L_x_61629:
[C---:B------:R-:W-:Y:S01]  /*0630*/  LOP3.LUT R13, R14.reuse, 0x1, RZ, 0xc0, !PT ;  /* 0x000000010e0d7812 */ /* 0x040fe200078ec0ff */
[----:B------:R-:W-:Y:S01]  /*0640*/  VIADD R15, R14, 0x1 ;  /* 0x000000010e0f7836 */ /* 0x000fe20000000000 */
        /* <DEDUP_REMOVED lines=15> */
[--C-:B------:R-:W-:Y:S02]  /*0740*/  SHF.R.S32.HI R13, RZ, 0x1, R12.reuse ;  /* 0x00000001ff0d7819 */ /* 0x100fe4000001140c */
[----:B------:R-:W-:Y:S02]  /*0750*/  PRMT R12, R14, 0x7610, R12 ;  /* 0x000076100e0c7816 */ /* 0x000fe4000000000c */
[----:B------:R-:W-:Y:S01]  /*0760*/  PRMT R14, R13, 0x7610, R14 ;  /* 0x000076100d0e7816 */ /* 0x000fe2000000000e */
[----:B------:R-:W-:Y:S06]  /*0770*/  @P0 BRA `(.L_x_61629) ;  /* 0xfffffffc00ac0947 */ /* 0x000fec000383ffff */
.L_x_61628:
[----:B------:R-:W-:Y:S05]  /*0780*/  BSYNC B2 ;  /* 0x0000000000027941 */ /* 0x000fea0003800000 */
.L_x_61627:
[----:B------:R-:W-:Y:S05]  /*0790*/  BRA `(.L_x_61630) ;  /* 0x00000000000c7947 */ /* 0x000fea0003800000 */
.L_x_61626:
[----:B------:R-:W-:-:S04]  /*07a0*/  LOP3.LUT R14, R14, 0x1, RZ, 0xc0, !PT ;  /* 0x000000010e0e7812 */ /* 0x000fc800078ec0ff */
[----:B------:R-:W-:-:S04]  /*07b0*/  ISETP.NE.U32.AND P0, PT, R14, 0x1, PT ;  /* 0x000000010e00780c */ /* 0x000fc80003f05070 */
[----:B------:R-:W-:-:S09]  /*07c0*/  SEL R10, R8, 0xffff, P0 ;  /* 0x0000ffff080a7807 */ /* 0x000fd20000000000 */
.L_x_61630:
[----:B------:R-:W-:Y:S05]  /*07d0*/  BSYNC B1 ;  /* 0x0000000000017941 */ /* 0x000fea0003800000 */
.L_x_61625:
        /* <DEDUP_REMOVED lines=22> */
.L_x_61635:
        /* <DEDUP_REMOVED lines=19> */
.L_x_61634:
[----:B------:R-:W-:Y:S05]  /*0a70*/  BSYNC B2 ;  /* 0x0000000000027941 */ /* 0x000fea0003800000 */
.L_x_61633:
[----:B------:R-:W-:Y:S05]  /*0a80*/  BRA `(.L_x_61636) ;  /* 0x00000000000c7947 */ /* 0x000fea0003800000 */
.L_x_61632:
[----:B------:R-:W-:-:S04]  /*0a90*/  LOP3.LUT R12, R9, 0x1, RZ, 0xc0, !PT ;  /* 0x00000001090c7812 */ /* 0x000fc800078ec0ff */
[----:B------:R-:W-:-:S04]  /*0aa0*/  ISETP.NE.U32.AND P0, PT, R12, 0x1, PT ;  /* 0x000000010c00780c */ /* 0x000fc80003f05070 */
[----:B------:R-:W-:-:S09]  /*0ab0*/  SEL R12, R8, 0xffff, P0 ;  /* 0x0000ffff080c7807 */ /* 0x000fd20000000000 */
.L_x_61636:
[----:B------:R-:W-:Y:S05]  /*0ac0*/  BSYNC B1 ;  /* 0x0000000000017941 */ /* 0x000fea0003800000 */
.L_x_61631:
        /* <DEDUP_REMOVED lines=23> */
.L_x_61641:
        /* <DEDUP_REMOVED lines=10> */
[----:B------:R-:W-:Y:S02]  /*0ce0*/  PRMT R16, R13, 0x9910, RZ ;  /* 0x000099100d107816 */ /* 0x000fe400000000ff */
[----:B------:R-:W-:Y:S01]  /*0cf0*/  LOP3.LUT R13, R14, 0xffff, RZ, 0xc0, !PT ;  /* 0x0000ffff0e0d7812 */ /* 0x000fe200078ec0ff */
[----:B------:R-:W-:Y:S01]  /*0d00*/  IMAD R15, R15, R15, RZ ;  /* 0x0000000f0f0f7224 */ /* 0x000fe200078e02ff */
[----:B------:R-:W-:Y:S02]  /*0d10*/  PRMT R9, R9, 0x9910, RZ ;  /* 0x0000991009097816 */ /* 0x000fe400000000ff */
[----:B------:R-:W-:-:S03]  /*0d20*/  ISETP.GE.U32.AND P0, PT, R13, 0x3, PT ;  /* 0x000000030d00780c */ /* 0x000fc60003f06070 */
[----:B------:R-:W-:Y:S02]  /*0d30*/  IMAD.MOV.U32 R14, RZ, RZ, R9 ;  /* 0x000000ffff0e7224 */ /* 0x000fe400078e0009 */
[----:B------:R-:W-:Y:S02]  /*0d40*/  IMAD.MOV.U32 R9, RZ, RZ, R16 ;  /* 0x000000ffff097224 */ /* 0x000fe400078e0010 */
[----:B------:R-:W-:-:S03]  /*0d50*/  IMAD R11, R11, R14, RZ ;  /* 0x0000000e0b0b7224 */ /* 0x000fc600078e02ff */
[--C-:B------:R-:W-:Y:S02]  /*0d60*/  SHF.R.S32.HI R13, RZ, 0x1, R9.reuse ;  /* 0x00000001ff0d7819 */ /* 0x100fe40000011409 */
[----:B------:R-:W-:Y:S02]  /*0d70*/  PRMT R9, R15, 0x7610, R9 ;  /* 0x000076100f097816 */ /* 0x000fe40000000009 */
[----:B------:R-:W-:Y:S02]  /*0d80*/  PRMT R14, R13, 0x7610, R14 ;  /* 0x000076100d0e7816 */ /* 0x000fe4000000000e */
[----:B------:R-:W-:Y:S01]  /*0d90*/  PRMT R15, R11, 0x7610, R15 ;  /* 0x000076100b0f7816 */ /* 0x000fe2000000000f */
[----:B------:R-:W-:Y:S06]  /*0da0*/  @P0 BRA `(.L_x_61641) ;  /* 0xfffffffc00a40947 */ /* 0x000fec000383ffff */
.L_x_61640:
[----:B------:R-:W-:Y:S05]  /*0db0*/  BSYNC B2 ;  /* 0x0000000000027941 */ /* 0x000fea0003800000 */
.L_x_61639:
[----:B------:R-:W-:Y:S05]  /*0dc0*/  BRA `(.L_x_61642) ;  /* 0x00000000000c7947 */ /* 0x000fea0003800000 */
.L_x_61638:
[----:B------:R-:W-:-:S04]  /*0dd0*/  LOP3.LUT R11, R11, 0x1, RZ, 0xc0, !PT ;  /* 0x000000010b0b7812 */ /* 0x000fc800078ec0ff */
[----:B------:R-:W-:-:S04]  /*0de0*/  ISETP.NE.U32.AND P0, PT, R11, 0x1, PT ;  /* 0x000000010b00780c */ /* 0x000fc80003f05070 */
[----:B------:R-:W-:-:S09]  /*0df0*/  SEL R15, R8, 0xffff, P0 ;  /* 0x0000ffff080f7807 */ /* 0x000fd20000000000 */
.L_x_61642:
[----:B------:R-:W-:Y:S05]  /*0e00*/  BSYNC B1 ;  /* 0x0000000000017941 */ /* 0x000fea0003800000 */
.L_x_61637:
        /* <DEDUP_REMOVED lines=22> */
.L_x_61647:
[C---:B------:R-:W-:Y:S02]  /*0f70*/  LOP3.LUT R13, R14.reuse, 0x1, RZ, 0xc0, !PT ;  /* 0x000000010e0d7812 */ /* 0x040fe400078ec0ff */
        /* <DEDUP_REMOVED lines=19> */
.L_x_61646:
[----:B------:R-:W-:Y:S05]  /*10b0*/  BSYNC B2 ;  /* 0x0000000000027941 */ /* 0x000fea0003800000 */
.L_x_61645:
[----:B------:R-:W-:Y:S05]  /*10c0*/  BRA `(.L_x_61648) ;  /* 0x00000000000c7947 */ /* 0x000fea0003800000 */
.L_x_61644:
[----:B------:R-:W-:-:S04]  /*10d0*/  LOP3.LUT R9, R7, 0x1, RZ, 0xc0, !PT ;  /* 0x0000000107097812 */ /* 0x000fc800078ec0ff */
[----:B------:R-:W-:-:S04]  /*10e0*/  ISETP.NE.U32.AND P0, PT, R9, 0x1, PT ;  /* 0x000000010900780c */ /* 0x000fc80003f05070 */
[----:B------:R-:W-:-:S09]  /*10f0*/  SEL R9, R8, 0xffff, P0 ;  /* 0x0000ffff08097807 */ /* 0x000fd20000000000 */
.L_x_61648:
[----:B------:R-:W-:Y:S05]  /*1100*/  BSYNC B1 ;  /* 0x0000000000017941 */ /* 0x000fea0003800000 */
.L_x_61643:
        /* <DEDUP_REMOVED lines=22> */
.L_x_61653:
[----:B------:R-:W-:Y:S01]  /*1270*/  PRMT R13, R14, 0x9910, RZ ;  /* 0x000099100e0d7816 */ /* 0x000fe200000000ff */
[C---:B------:R-:W-:Y:S01]  /*1280*/  VIADD R14, R16.reuse, 0x1 ;  /* 0x00000001100e7836 */ /* 0x040fe20000000000 */
[----:B------:R-:W-:Y:S02]  /*1290*/  LOP3.LUT R7, R16, 0x1, RZ, 0xc0, !PT ;  /* 0x0000000110077812 */ /* 0x000fe400078ec0ff */
[----:B------:R-:W-:Y:S02]  /*12a0*/  PRMT R17, R6, 0x9910, RZ ;  /* 0x0000991006117816 */ /* 0x000fe400000000ff */
[----:B------:R-:W-:Y:S02]  /*12b0*/  ISETP.NE.U32.AND P0, PT, R7, 0x1, PT ;  /* 0x000000010700780c */ /* 0x000fe40003f05070 */
[----:B------:R-:W-:Y:S02]  /*12c0*/  LOP3.LUT R14, R14, 0xffff, RZ, 0xc0, !PT ;  /* 0x0000ffff0e0e7812 */ /* 0x000fe400078ec0ff */
[----:B------:R-:W-:-:S02]  /*12d0*/  LOP3.LUT R7, R16, 0xffff, RZ, 0xc0, !PT ;  /* 0x0000ffff10077812 */ /* 0x000fc400078ec0ff */
[----:B------:R-:W-:Y:S02]  /*12e0*/  SEL R6, R6, 0x1, !P0 ;  /* 0x0000000106067807 */ /* 0x000fe40004000000 */
[----:B------:R-:W-:Y:S02]  /*12f0*/  ISETP.GE.U32.AND P0, PT, R14, 0x3, PT ;  /* 0x000000030e00780c */ /* 0x000fe40003f06070 */
[----:B------:R-:W-:Y:S01]  /*1300*/  LEA.HI R11, R7, R16, RZ, 0x11 ;  /* 0x00000010070b7211 */ /* 0x000fe200078f88ff */
[----:B------:R-:W-:Y:S01]  /*1310*/  IMAD.MOV.U32 R7, RZ, RZ, R13 ;  /* 0x000000ffff077224 */ /* 0x000fe200078e000d */
[----:B------:R-:W-:Y:S01]  /*1320*/  PRMT R6, R6, 0x9910, RZ ;  /* 0x0000991006067816 */ /* 0x000fe200000000ff */
[----:B------:R-:W-:Y:S01]  /*1330*/  IMAD.MOV.U32 R13, RZ, RZ, R17 ;  /* 0x000000ffff0d7224 */ /* 0x000fe200078e0011 */
[----:B------:R-:W-:-:S03]  /*1340*/  PRMT R11, R11, 0x9910, RZ ;  /* 0x000099100b0b7816 */ /* 0x000fc600000000ff */
[----:B------:R-:W-:Y:S01]  /*1350*/  IMAD R13, R13, R13, RZ ;  /* 0x0000000d0d0d7224 */ /* 0x000fe200078e02ff */
[----:B------:R-:W-:Y:S01]  /*1360*/  SHF.R.S32.HI R11, RZ, 0x1, R11 ;  /* 0x00000001ff0b7819 */ /* 0x000fe2000001140b */
[----:B------:R-:W-:-:S03]  /*1370*/  IMAD R7, R7, R6, RZ ;  /* 0x0000000607077224 */ /* 0x000fc600078e02ff */
[----:B------:R-:W-:Y:S02]  /*1380*/  PRMT R6, R13, 0x7610, R6 ;  /* 0x000076100d067816 */ /* 0x000fe40000000006 */
[----:B------:R-:W-:Y:S02]  /*1390*/  PRMT R16, R11, 0x7610, R16 ;  /* 0x000076100b107816 */ /* 0x000fe40000000010 */
[----:B------:R-:W-:Y:S01]  /*13a0*/  PRMT R14, R7, 0x7610, R14 ;  /* 0x00007610070e7816 */ /* 0x000fe2000000000e */
[----:B------:R-:W-:Y:S06]  /*13b0*/  @P0 BRA `(.L_x_61653) ;  /* 0xfffffffc00ac0947 */ /* 0x000fec000383ffff */
.L_x_61652:
[----:B------:R-:W-:Y:S05]  /*13c0*/  BSYNC B2 ;  /* 0x0000000000027941 */ /* 0x000fea0003800000 */
.L_x_61651:
[----:B------:R-:W-:Y:S05]  /*13d0*/  BRA `(.L_x_61654) ;  /* 0x00000000000c7947 */ /* 0x000fea0003800000 */
.L_x_61650:
[----:B------:R-:W-:-:S04]  /*13e0*/  LOP3.LUT R6, R6, 0x1, RZ, 0xc0, !PT ;  /* 0x0000000106067812 */ /* 0x000fc800078ec0ff */
[----:B------:R-:W-:-:S04]  /*13f0*/  ISETP.NE.U32.AND P0, PT, R6, 0x1, PT ;  /* 0x000000010600780c */ /* 0x000fc80003f05070 */
[----:B------:R-:W-:-:S09]  /*1400*/  SEL R14, R8, 0xffff, P0 ;  /* 0x0000ffff080e7807 */ /* 0x000fd20000000000 */
.L_x_61654:
[----:B------:R-:W-:Y:S05]  /*1410*/  BSYNC B1 ;  /* 0x0000000000017941 */ /* 0x000fea0003800000 */
.L_x_61649:
        /* <DEDUP_REMOVED lines=22> */
.L_x_61659:
[C---:B------:R-:W-:Y:S01]  /*1580*/  LOP3.LUT R7, R16.reuse, 0x1, RZ, 0xc0, !PT ;  /* 0x0000000110077812 */ /* 0x040fe200078ec0ff */
[C---:B------:R-:W-:Y:S01]  /*1590*/  VIADD R13, R16.reuse, 0x1 ;  /* 0x00000001100d7836 */ /* 0x040fe20000000000 */
[----:B------:R-:W-:Y:S02]  /*15a0*/  PRMT R11, R5, 0x9910, RZ ;  /* 0x00009910050b7816 */ /* 0x000fe400000000ff */
[----:B------:R-:W-:Y:S02]  /*15b0*/  ISETP.NE.U32.AND P0, PT, R7, 0x1, PT ;  /* 0x000000010700780c */ /* 0x000fe40003f05070 */
[----:B------:R-:W-:Y:S01]  /*15c0*/  LOP3.LUT R13, R13, 0xffff, RZ, 0xc0, !PT ;  /* 0x0000ffff0d0d7812 */ /* 0x000fe200078ec0ff */
[----:B------:R-:W-:Y:S01]  /*15d0*/  IMAD R11, R11, R11, RZ ;  /* 0x0000000b0b0b7224 */ /* 0x000fe200078e02ff */
[----:B------:R-:W-:Y:S02]  /*15e0*/  LOP3.LUT R7, R16, 0xffff, RZ, 0xc0, !PT ;  /* 0x0000ffff10077812 */ /* 0x000fe400078ec0ff */
[----:B------:R-:W-:-:S02]  /*15f0*/  SEL R5, R5, 0x1, !P0 ;  /* 0x0000000105057807 */ /* 0x000fc40004000000 */
[----:B------:R-:W-:Y:S02]  /*1600*/  ISETP.GE.U32.AND P0, PT, R13, 0x3, PT ;  /* 0x000000030d00780c */ /* 0x000fe40003f06070 */
[----:B------:R-:W-:Y:S02]  /*1610*/  LEA.HI R7, R7, R16, RZ, 0x11 ;  /* 0x0000001007077211 */ /* 0x000fe400078f88ff */
[----:B------:R-:W-:Y:S02]  /*1620*/  PRMT R6, R6, 0x9910, RZ ;  /* 0x0000991006067816 */ /* 0x000fe400000000ff */
[----:B------:R-:W-:Y:S02]  /*1630*/  PRMT R7, R7, 0x9910, RZ ;  /* 0x0000991007077816 */ /* 0x000fe400000000ff */
[----:B------:R-:W-:Y:S02]  /*1640*/  PRMT R5, R5, 0x9910, RZ ;  /* 0x0000991005057816 */ /* 0x000fe400000000ff */
[----:B------:R-:W-:-:S03]  /*1650*/  SHF.R.S32.HI R7, RZ, 0x1, R7 ;  /* 0x00000001ff077819 */ /* 0x000fc60000011407 */
[----:B------:R-:W-:Y:S01]  /*1660*/  IMAD R6, R6, R5, RZ ;  /* 0x0000000506067224 */ /* 0x000fe200078e02ff */
[----:B------:R-:W-:Y:S02]  /*1670*/  PRMT R5, R11, 0x7610, R5 ;  /* 0x000076100b057816 */ /* 0x000fe40000000005 */
[----:B------:R-:W-:Y:S01]  /*1680*/  PRMT R16, R7, 0x7610, R16 ;  /* 0x0000761007107816 */ /* 0x000fe20000000010 */
[----:B------:R-:W-:Y:S06]  /*1690*/  @P0 BRA `(.L_x_61659) ;  /* 0xfffffffc00b80947 */ /* 0x000fec000383ffff */
.L_x_61658:
[----:B------:R-:W-:Y:S05]  /*16a0*/  BSYNC B2 ;  /* 0x0000000000027941 */ /* 0x000fea0003800000 */
.L_x_61657:
[----:B------:R-:W-:Y:S05]  /*16b0*/  BRA `(.L_x_61660) ;  /* 0x00000000000c7947 */ /* 0x000fea0003800000 */
.L_x_61656:
[----:B------:R-:W-:-:S04]  /*16c0*/  LOP3.LUT R5, R5, 0x1, RZ, 0xc0, !PT ;  /* 0x0000000105057812 */ /* 0x000fc800078ec0ff */
[----:B------:R-:W-:-:S04]  /*16d0*/  ISETP.NE.U32.AND P0, PT, R5, 0x1, PT ;  /* 0x000000010500780c */ /* 0x000fc80003f05070 */
[----:B------:R-:W-:-:S09]  /*16e0*/  SEL R6, R8, 0xffff, P0 ;  /* 0x0000ffff08067807 */ /* 0x000fd20000000000 */
.L_x_61660:
[----:B------:R-:W-:Y:S05]  /*16f0*/  BSYNC B1 ;  /* 0x0000000000017941 */ /* 0x000fea0003800000 */
.L_x_61655:
        /* <DEDUP_REMOVED lines=8> */
[C---:B------:R-:W-:Y:S02]  /*1780*/  LOP3.LUT R5, R4.reuse, 0x1, RZ, 0xc0, !PT ;  /* 0x0000000104057812 */ /* 0x040fe400078ec0ff */
[C---:B------:R-:W-:Y:S02]  /*1790*/  LOP3.LUT R7, R4.reuse, 0xffff, RZ, 0xc0, !PT ;  /* 0x0000ffff04077812 */ /* 0x040fe400078ec0ff */
        /* <DEDUP_REMOVED lines=13> */
.L_x_61665:
        /* <DEDUP_REMOVED lines=19> */
.L_x_61664:
[----:B------:R-:W-:Y:S05]  /*19a0*/  BSYNC B2 ;  /* 0x0000000000027941 */ /* 0x000fea0003800000 */
.L_x_61663:
[----:B------:R-:W-:Y:S05]  /*19b0*/  BRA `(.L_x_61666) ;  /* 0x00000000000c7947 */ /* 0x000fea0003800000 */
.L_x_61662:
[----:B------:R-:W-:-:S04]  /*19c0*/  LOP3.LUT R4, R4, 0x1, RZ, 0xc0, !PT ;  /* 0x0000000104047812 */ /* 0x000fc800078ec0ff */
[----:B------:R-:W-:-:S04]  /*19d0*/  ISETP.NE.U32.AND P0, PT, R4, 0x1, PT ;  /* 0x000000010400780c */ /* 0x000fc80003f05070 */
[----:B------:R-:W-:-:S09]  /*19e0*/  SEL R5, R8, 0xffff, P0 ;  /* 0x0000ffff08057807 */ /* 0x000fd20000000000 */
.L_x_61666:
[----:B------:R-:W-:Y:S05]  /*19f0*/  BSYNC B1 ;  /* 0x0000000000017941 */ /* 0x000fea0003800000 */
.L_x_61661:
[----:B------:R-:W-:Y:S05]  /*1a00*/  BRA `(.L_x_61667) ;  /* 0x0000001800387947 */ /* 0x000fea0003800000 */
.L_x_61618:
        /* <DEDUP_REMOVED lines=16> */
[----:B------:R-:W-:-:S09]  /*1b10*/  LEA.HI R15, R15, R12, RZ, 0x11 ;  /* 0x0000000c0f0f7211 */ /* 0x000fd200078f88ff */
[----:B------:R-:W-:Y:S05]  /*1b20*/  @!P0 BRA `(.L_x_61671) ;  /* 0x0000000000648947 */ /* 0x000fea0003800000 */
[----:B------:R-:W-:Y:S01]  /*1b30*/  PRMT R15, R15, 0x9910, RZ ;  /* 0x000099100f0f7816 */ /* 0x000fe200000000ff */
[----:B------:R-:W-:-:S03]  /*1b40*/  IMAD R10, R13, R13, RZ ;  /* 0x0000000d0d0a7224 */ /* 0x000fc600078e02ff */
[----:B------:R-:W-:-:S04]  /*1b50*/  SHF.R.S32.HI R15, RZ, 0x1, R15 ;  /* 0x00000001ff0f7819 */ /* 0x000fc8000001140f */
[----:B------:R-:W-:-:S07]  /*1b60*/  PRMT R16, R15, 0x7610, R16 ;  /* 0x000076100f107816 */ /* 0x000fce0000000010 */
.L_x_61672:
[----:B------:R-:W-:Y:S02]  /*1b70*/  LOP3.LUT R15, R16, 0x1, RZ, 0xc0, !PT ;  /* 0x00000001100f7812 */ /* 0x000fe400078ec0ff */
[----:B------:R-:W-:Y:S02]  /*1b80*/  PRMT R17, R10, 0x9910, RZ ;  /* 0x000099100a117816 */ /* 0x000fe400000000ff */
[----:B------:R-:W-:Y:S02]  /*1b90*/  ISETP.NE.U32.AND P0, PT, R15, 0x1, PT ;  /* 0x000000010f00780c */ /* 0x000fe40003f05070 */
[C---:B------:R-:W-:Y:S02]  /*1ba0*/  LOP3.LUT R15, R16.reuse, 0xffff, RZ, 0xc0, !PT ;  /* 0x0000ffff100f7812 */ /* 0x040fe400078ec0ff */
[----:B------:R-:W-:Y:S01]  /*1bb0*/  PRMT R18, R3, 0x9910, RZ ;  /* 0x0000991003127816 */ /* 0x000fe200000000ff */
[----:B------:R-:W-:Y:S01]  /*1bc0*/  VIADD R3, R16, 0x1 ;  /* 0x0000000110037836 */ /* 0x000fe20000000000 */
[----:B------:R-:W-:Y:S01]  /*1bd0*/  LEA.HI R15, R15, R16, RZ, 0x11 ;  /* 0x000000100f0f7211 */ /* 0x000fe200078f88ff */
[----:B------:R-:W-:Y:S01]  /*1be0*/  IMAD.MOV.U32 R16, RZ, RZ, R17 ;  /* 0x000000ffff107224 */ /* 0x000fe200078e0011 */
[----:B------:R-:W-:-:S02]  /*1bf0*/  SEL R10, R10, 0x1, !P0 ;  /* 0x000000010a0a7807 */ /* 0x000fc40004000000 */
[----:B------:R-:W-:Y:S01]  /*1c00*/  PRMT R17, R15, 0x9910, RZ ;  /* 0x000099100f117816 */ /* 0x000fe200000000ff */
[----:B------:R-:W-:Y:S01]  /*1c10*/  IMAD R16, R16, R16, RZ ;  /* 0x0000001010107224 */ /* 0x000fe200078e02ff */
[----:B------:R-:W-:Y:S02]  /*1c20*/  LOP3.LUT R15, R3, 0xffff, RZ, 0xc0, !PT ;  /* 0x0000ffff030f7812 */ /* 0x000fe400078ec0ff */
[----:B------:R-:W-:Y:S02]  /*1c30*/  PRMT R10, R10, 0x9910, RZ ;  /* 0x000099100a0a7816 */ /* 0x000fe400000000ff */
[----:B------:R-:W-:-:S03]  /*1c40*/  ISETP.GE.U32.AND P0, PT, R15, 0x3, PT ;  /* 0x000000030f00780c */ /* 0x000fc60003f06070 */
[----:B------:R-:W-:Y:S02]  /*1c50*/  IMAD.MOV.U32 R3, RZ, RZ, R10 ;  /* 0x000000ffff037224 */ /* 0x000fe400078e000a */
[----:B------:R-:W-:Y:S02]  /*1c60*/  IMAD.MOV.U32 R10, RZ, RZ, R17 ;  /* 0x000000ffff0a7224 */ /* 0x000fe400078e0011 */
[----:B------:R-:W-:-:S03]  /*1c70*/  IMAD R3, R3, R18, RZ ;  /* 0x0000001203037224 */ /* 0x000fc600078e02ff */
[--C-:B------:R-:W-:Y:S02]  /*1c80*/  SHF.R.S32.HI R15, RZ, 0x1, R10.reuse ;  /* 0x00000001ff0f7819 */ /* 0x100fe4000001140a */
[----:B------:R-:W-:Y:S02]  /*1c90*/  PRMT R10, R16, 0x7610, R10 ;  /* 0x00007610100a7816 */ /* 0x000fe4000000000a */
[----:B------:R-:W-:Y:S01]  /*1ca0*/  PRMT R16, R15, 0x7610, R16 ;  /* 0x000076100f107816 */ /* 0x000fe20000000010 */
[----:B------:R-:W-:Y:S06]  /*1cb0*/  @P0 BRA `(.L_x_61672) ;  /* 0xfffffffc00ac0947 */ /* 0x000fec000383ffff */
.L_x_61671:
[----:B------:R-:W-:Y:S05]  /*1cc0*/  BSYNC B2 ;  /* 0x0000000000027941 */ /* 0x000fea0003800000 */
.L_x_61670:
[----:B------:R-:W-:Y:S05]  /*1cd0*/  BRA `(.L_x_61673) ;  /* 0x0000000000087947 */ /* 0x000fea0003800000 */
.L_x_61669:
[----:B------:R-:W-:Y:S02]  /*1ce0*/  UMOV UR4, URZ ;  /* 0x0000003f00047c82 */ /* 0x000fe40008000000 */
[----:B------:R-:W-:-:S07]  /*1cf0*/  IMAD.U32 R3, RZ, RZ, UR4 ;  /* 0x00000004ff037e24 */ /* 0x000fce000f8e00ff */
.L_x_61673:
[----:B------:R-:W-:Y:S05]  /*1d00*/  BSYNC B1 ;  /* 0x0000000000017941 */ /* 0x000fea0003800000 */
.L_x_61668:
        /* <DEDUP_REMOVED lines=16> */
[----:B------:R-:W-:-:S04]  /*1e10*/  PRMT R10, R10, 0x9910, RZ ;  /* 0x000099100a0a7816 */ /* 0x000fc800000000ff */
[----:B------:R-:W-:-:S07]  /*1e20*/  LEA.HI R15, R15, R14, RZ, 0x11 ;  /* 0x0000000e0f0f7211 */ /* 0x000fce00078f88ff */
[----:B------:R-:W-:Y:S05]  /*1e30*/  @!P0 BRA `(.L_x_61677) ;  /* 0x0000000000648947 */ /* 0x000fea0003800000 */
[----:B------:R-:W-:Y:S01]  /*1e40*/  PRMT R12, R15, 0x9910, RZ ;  /* 0x000099100f0c7816 */ /* 0x000fe200000000ff */
[----:B------:R-:W-:-:S03]  /*1e50*/  IMAD R14, R13, R13, RZ ;  /* 0x0000000d0d0e7224 */ /* 0x000fc600078e02ff */
[--C-:B------:R-:W-:Y:S02]  /*1e60*/  SHF.R.S32.HI R15, RZ, 0x1, R12.reuse ;  /* 0x00000001ff0f7819 */ /* 0x100fe4000001140c */
[----:B------:R-:W-:-:S07]  /*1e70*/  PRMT R12, R14, 0x7610, R12 ;  /* 0x000076100e0c7816 */ /* 0x000fce000000000c */
.L_x_61678:
[C---:B------:R-:W-:Y:S02]  /*1e80*/  LOP3.LUT R14, R15.reuse, 0x1, RZ, 0xc0, !PT ;  /* 0x000000010f0e7812 */ /* 0x040fe400078ec0ff */
        /* <DEDUP_REMOVED lines=20> */
.L_x_61677:
[----:B------:R-:W-:Y:S05]  /*1fd0*/  BSYNC B2 ;  /* 0x0000000000027941 */ /* 0x000fea0003800000 */
.L_x_61676:
[----:B------:R-:W-:Y:S05]  /*1fe0*/  BRA `(.L_x_61679) ;  /* 0x0000000000087947 */ /* 0x000fea0003800000 */
.L_x_61675:
[----:B------:R-:W-:Y:S02]  /*1ff0*/  UMOV UR4, URZ ;  /* 0x0000003f00047c82 */ /* 0x000fe40008000000 */
[----:B------:R-:W-:-:S07]  /*2000*/  IMAD.U32 R10, RZ, RZ, UR4 ;  /* 0x00000004ff0a7e24 */ /* 0x000fce000f8e00ff */
.L_x_61679:
[----:B------:R-:W-:Y:S05]  /*2010*/  BSYNC B1 ;  /* 0x0000000000017941 */ /* 0x000fea0003800000 */
.L_x_61674:
        /* <DEDUP_REMOVED lines=12> */
[----:B------:R-:W-:Y:S02]  /*20e0*/  SEL R12, R8, 0x1, !P0 ;  /* 0x00000001080c7807 */ /* 0x000fe40004000000 */
[----:B------:R-:W-:Y:S02]  /*20f0*/  ISETP.GE.U32.AND P0, PT, R14, 0x3, PT ;  /* 0x000000030e00780c */ /* 0x000fe40003f06070 */
[----:B------:R-:W-:Y:S02]  /*2100*/  LOP3.LUT R14, R9, 0xffff, RZ, 0xc0, !PT ;  /* 0x0000ffff090e7812 */ /* 0x000fe400078ec0ff */
[----:B------:R-:W-:-:S02]  /*2110*/  PRMT R12, R12, 0x9910, RZ ;  /* 0x000099100c0c7816 */ /* 0x000fc400000000ff */
[----:B------:R-:W-:-:S07]  /*2120*/  LEA.HI R14, R14, R9, RZ, 0x11 ;  /* 0x000000090e0e7211 */ /* 0x000fce00078f88ff */
[----:B------:R-:W-:Y:S05]  /*2130*/  @!P0 BRA `(.L_x_61683) ;  /* 0x0000000000648947 */ /* 0x000fea0003800000 */
[----:B------:R-:W-:Y:S01]  /*2140*/  PRMT R14, R14, 0x9910, RZ ;  /* 0x000099100e0e7816 */ /* 0x000fe200000000ff */
[----:B------:R-:W-:-:S03]  /*2150*/  IMAD R15, R13, R13, RZ ;  /* 0x0000000d0d0f7224 */ /* 0x000fc600078e02ff */
[--C-:B------:R-:W-:Y:S02]  /*2160*/  SHF.R.S32.HI R16, RZ, 0x1, R14.reuse ;  /* 0x00000001ff107819 */ /* 0x100fe4000001140e */
[----:B------:R-:W-:-:S07]  /*2170*/  PRMT R14, R15, 0x7610, R14 ;  /* 0x000076100f0e7816 */ /* 0x000fce000000000e */
.L_x_61684:
[----:B------:R-:W-:Y:S02]  /*2180*/  LOP3.LUT R15, R16, 0x1, RZ, 0xc0, !PT ;  /* 0x00000001100f7812 */ /* 0x000fe400078ec0ff */
[----:B------:R-:W-:Y:S02]  /*2190*/  PRMT R18, R14, 0x9910, RZ ;  /* 0x000099100e127816 */ /* 0x000fe400000000ff */
[----:B------:R-:W-:Y:S02]  /*21a0*/  ISETP.NE.U32.AND P0, PT, R15, 0x1, PT ;  /* 0x000000010f00780c */ /* 0x000fe40003f05070 */
[----:B------:R-:W-:Y:S02]  /*21b0*/  LOP3.LUT R15, R16, 0xffff, RZ, 0xc0, !PT ;  /* 0x0000ffff100f7812 */ /* 0x000fe400078ec0ff */
        /* <DEDUP_REMOVED lines=17> */
.L_x_61683:
[----:B------:R-:W-:Y:S05]  /*22d0*/  BSYNC B2 ;  /* 0x0000000000027941 */ /* 0x000fea0003800000 */
.L_x_61682:
[----:B------:R-:W-:Y:S05]  /*22e0*/  BRA `(.L_x_61685) ;  /* 0x0000000000087947 */ /* 0x000fea0003800000 */
.L_x_61681:
[----:B------:R-:W-:Y:S02]  /*22f0*/  UMOV UR4, URZ ;  /* 0x0000003f00047c82 */ /* 0x000fe40008000000 */
[----:B------:R-:W-:-:S07]  /*2300*/  IMAD.U32 R12, RZ, RZ, UR4 ;  /* 0x00000004ff0c7e24 */ /* 0x000fce000f8e00ff */
.L_x_61685:
[----:B------:R-:W-:Y:S05]  /*2310*/  BSYNC B1 ;  /* 0x0000000000017941 */ /* 0x000fea0003800000 */
.L_x_61680:
        /* <DEDUP_REMOVED lines=15> */
[----:B------:R-:W-:Y:S01]  /*2410*/  PRMT R9, R14, 0x9910, RZ ;  /* 0x000099100e097816 */ /* 0x000fe200000000ff */
[----:B------:R-:W-:-:S04]  /*2420*/  IMAD.MOV.U32 R14, RZ, RZ, R16 ;  /* 0x000000ffff0e7224 */ /* 0x000fc800078e0010 */
[----:B------:R-:W-:Y:S01]  /*2430*/  IMAD.MOV.U32 R15, RZ, RZ, R9 ;  /* 0x000000ffff0f7224 */ /* 0x000fe200078e0009 */
[----:B------:R-:W-:-:S05]  /*2440*/  LEA.HI R14, R14, R11, RZ, 0x11 ;  /* 0x0000000b0e0e7211 */ /* 0x000fca00078f88ff */
[----:B------:R-:W-:Y:S05]  /*2450*/  @!P0 BRA `(.L_x_61689) ;  /* 0x00000000005c8947 */ /* 0x000fea0003800000 */
[----:B------:R-:W-:Y:S01]  /*2460*/  PRMT R9, R14, 0x9910, RZ ;  /* 0x000099100e097816 */ /* 0x000fe200000000ff */
[----:B------:R-:W-:-:S03]  /*2470*/  IMAD R11, R13, R13, RZ ;  /* 0x0000000d0d0b7224 */ /* 0x000fc600078e02ff */
[--C-:B------:R-:W-:Y:S02]  /*2480*/  SHF.R.S32.HI R14, RZ, 0x1, R9.reuse ;  /* 0x00000001ff0e7819 */ /* 0x100fe40000011409 */
[----:B------:R-:W-:-:S07]  /*2490*/  PRMT R9, R11, 0x7610, R9 ;  /* 0x000076100b097816 */ /* 0x000fce0000000009 */
.L_x_61690:
[----:B------:R-:W-:Y:S01]  /*24a0*/  PRMT R16, R15, 0x9910, RZ ;  /* 0x000099100f107816 */ /* 0x000fe200000000ff */
[C---:B------:R-:W-:Y:S01]  /*24b0*/  VIADD R15, R14.reuse, 0x1 ;  /* 0x000000010e0f7836 */ /* 0x040fe20000000000 */
[C---:B------:R-:W-:Y:S02]  /*24c0*/  LOP3.LUT R11, R14.reuse, 0x1, RZ, 0xc0, !PT ;  /* 0x000000010e0b7812 */ /* 0x040fe400078ec0ff */
        /* <DEDUP_REMOVED lines=8> */
[----:B------:R-:W-:Y:S02]  /*2550*/  PRMT R9, R9, 0x9910, RZ ;  /* 0x0000991009097816 */ /* 0x000fe400000000ff */
[----:B------:R-:W-:Y:S01]  /*2560*/  PRMT R11, R11, 0x9910, RZ ;  /* 0x000099100b0b7816 */ /* 0x000fe200000000ff */
[----:B------:R-:W-:Y:S02]  /*2570*/  IMAD R14, R14, R14, RZ ;  /* 0x0000000e0e0e7224 */ /* 0x000fe400078e02ff */
[----:B------:R-:W-:Y:S01]  /*2580*/  IMAD R15, R9, R16, RZ ;  /* 0x00000010090f7224 */ /* 0x000fe200078e02ff */
[----:B------:R-:W-:-:S02]  /*2590*/  SHF.R.S32.HI R11, RZ, 0x1, R11 ;  /* 0x00000001ff0b7819 */ /* 0x000fc4000001140b */
[----:B------:R-:W-:Y:S02]  /*25a0*/  PRMT R9, R14, 0x7610, R9 ;  /* 0x000076100e097816 */ /* 0x000fe40000000009 */
[----:B------:R-:W-:Y:S01]  /*25b0*/  PRMT R14, R11, 0x7610, R14 ;  /* 0x000076100b0e7816 */ /* 0x000fe2000000000e */
[----:B------:R-:W-:Y:S06]  /*25c0*/  @P0 BRA `(.L_x_61690) ;  /* 0xfffffffc00b40947 */ /* 0x000fec000383ffff */
.L_x_61689:
[----:B------:R-:W-:Y:S05]  /*25d0*/  BSYNC B2 ;  /* 0x0000000000027941 */ /* 0x000fea0003800000 */
.L_x_61688:
[----:B------:R-:W-:Y:S05]  /*25e0*/  BRA `(.L_x_61691) ;  /* 0x0000000000087947 */ /* 0x000fea0003800000 */
.L_x_61687:
[----:B------:R-:W-:Y:S02]  /*25f0*/  UMOV UR4, URZ ;  /* 0x0000003f00047c82 */ /* 0x000fe40008000000 */
[----:B------:R-:W-:-:S07]  /*2600*/  IMAD.U32 R15, RZ, RZ, UR4 ;  /* 0x00000004ff0f7e24 */ /* 0x000fce000f8e00ff */
.L_x_61691:
[----:B------:R-:W-:Y:S05]  /*2610*/  BSYNC B1 ;  /* 0x0000000000017941 */ /* 0x000fea0003800000 */
.L_x_61686:
        /* <DEDUP_REMOVED lines=20> */
[--C-:B------:R-:W-:Y:S02]  /*2760*/  SHF.R.S32.HI R17, RZ, 0x1, R11.reuse ;  /* 0x00000001ff117819 */ /* 0x100fe4000001140b */
[----:B------:R-:W-:-:S07]  /*2770*/  PRMT R11, R14, 0x7610, R11 ;  /* 0x000076100e0b7816 */ /* 0x000fce000000000b */
.L_x_61696:
[----:B------:R-:W-:Y:S02]  /*2780*/  LOP3.LUT R14, R17, 0x1, RZ, 0xc0, !PT ;  /* 0x00000001110e7812 */ /* 0x000fe400078ec0ff */
[----:B------:R-:W-:Y:S01]  /*2790*/  PRMT R18, R9, 0x9910, RZ ;  /* 0x0000991009127816 */ /* 0x000fe200000000ff */
[C---:B------:R-:W-:Y:S01]  /*27a0*/  VIADD R9, R17.reuse, 0x1 ;  /* 0x0000000111097836 */ /* 0x040fe20000000000 */
[----:B------:R-:W-:Y:S02]  /*27b0*/  ISETP.NE.U32.AND P0, PT, R14, 0x1, PT ;  /* 0x000000010e00780c */ /* 0x000fe40003f05070 */
[----:B------:R-:W-:Y:S02]  /*27c0*/  LOP3.LUT R14, R17, 0xffff, RZ, 0xc0, !PT ;  /* 0x0000ffff110e7812 */ /* 0x000fe400078ec0ff */
[----:B------:R-:W-:Y:S02]  /*27d0*/  PRMT R16, R11, 0x9910, RZ ;  /* 0x000099100b107816 */ /* 0x000fe400000000ff */
[----:B------:R-:W-:-:S02]  /*27e0*/  LEA.HI R14, R14, R17, RZ, 0x11 ;  /* 0x000000110e0e7211 */ /* 0x000fc400078f88ff */
[----:B------:R-:W-:Y:S01]  /*27f0*/  SEL R11, R11, 0x1, !P0 ;  /* 0x000000010b0b7807 */ /* 0x000fe20004000000 */
[----:B------:R-:W-:Y:S01]  /*2800*/  IMAD R16, R16, R16, RZ ;  /* 0x0000001010107224 */ /* 0x000fe200078e02ff */
[----:B------:R-:W-:Y:S02]  /*2810*/  PRMT R17, R14, 0x9910, RZ ;  /* 0x000099100e117816 */ /* 0x000fe400000000ff */
        /* <DEDUP_REMOVED lines=10> */
.L_x_61695:
[----:B------:R-:W-:Y:S05]  /*28c0*/  BSYNC B2 ;  /* 0x0000000000027941 */ /* 0x000fea0003800000 */
.L_x_61694:
[----:B------:R-:W-:Y:S05]  /*28d0*/  BRA `(.L_x_61697) ;  /* 0x0000000000087947 */ /* 0x000fea0003800000 */
.L_x_61693:
[----:B------:R-:W-:Y:S02]  /*28e0*/  UMOV UR4, URZ ;  /* 0x0000003f00047c82 */ /* 0x000fe40008000000 */
[----:B------:R-:W-:-:S07]  /*28f0*/  IMAD.U32 R9, RZ, RZ, UR4 ;  /* 0x00000004ff097e24 */ /* 0x000fce000f8e00ff */
.L_x_61697:
[----:B------:R-:W-:Y:S05]  /*2900*/  BSYNC B1 ;  /* 0x0000000000017941 */ /* 0x000fea0003800000 */
.L_x_61692:
        /* <DEDUP_REMOVED lines=16> */
[----:B------:R-:W-:-:S03]  /*2a10*/  LEA.HI R7, R7, R6, RZ, 0x11 ;  /* 0x0000000607077211 */ /* 0x000fc600078f88ff */
[----:B------:R-:W-:-:S06]  /*2a20*/  IMAD.MOV.U32 R14, RZ, RZ, R11 ;  /* 0x000000ffff0e7224 */ /* 0x000fcc00078e000b */
[----:B------:R-:W-:Y:S05]  /*2a30*/  @!P0 BRA `(.L_x_61701) ;  /* 0x0000000000588947 */ /* 0x000fea0003800000 */
[----:B------:R-:W-:Y:S01]  /*2a40*/  PRMT R6, R7, 0x9910, RZ ;  /* 0x0000991007067816 */ /* 0x000fe200000000ff */
[----:B------:R-:W-:-:S03]  /*2a50*/  IMAD R7, R13, R13, RZ ;  /* 0x0000000d0d077224 */ /* 0x000fc600078e02ff */
[--C-:B------:R-:W-:Y:S02]  /*2a60*/  SHF.R.S32.HI R16, RZ, 0x1, R6.reuse ;  /* 0x00000001ff107819 */ /* 0x100fe40000011406 */
[----:B------:R-:W-:-:S07]  /*2a70*/  PRMT R6, R7, 0x7610, R6 ;  /* 0x0000761007067816 */ /* 0x000fce0000000006 */
.L_x_61702:
[----:B------:R-:W-:Y:S01]  /*2a80*/  PRMT R17, R14, 0x9910, RZ ;  /* 0x000099100e117816 */ /* 0x000fe200000000ff */
[C---:B------:R-:W-:Y:S01]  /*2a90*/  VIADD R14, R16.reuse, 0x1 ;  /* 0x00000001100e7836 */ /* 0x040fe20000000000 */
[----:B------:R-:W-:Y:S02]  /*2aa0*/  LOP3.LUT R7, R16, 0x1, RZ, 0xc0, !PT ;  /* 0x0000000110077812 */ /* 0x000fe400078ec0ff */
[----:B------:R-:W-:Y:S02]  /*2ab0*/  PRMT R11, R6, 0x9910, RZ ;  /* 0x00009910060b7816 */ /* 0x000fe400000000ff */
[----:B------:R-:W-:Y:S02]  /*2ac0*/  ISETP.NE.U32.AND P0, PT, R7, 0x1, PT ;  /* 0x000000010700780c */ /* 0x000fe40003f05070 */
[----:B------:R-:W-:Y:S01]  /*2ad0*/  LOP3.LUT R14, R14, 0xffff, RZ, 0xc0, !PT ;  /* 0x0000ffff0e0e7812 */ /* 0x000fe200078ec0ff */
[----:B------:R-:W-:Y:S01]  /*2ae0*/  IMAD R11, R11, R11, RZ ;  /* 0x0000000b0b0b7224 */ /* 0x000fe200078e02ff */
[----:B------:R-:W-:-:S02]  /*2af0*/  LOP3.LUT R7, R16, 0xffff, RZ, 0xc0, !PT ;  /* 0x0000ffff10077812 */ /* 0x000fc400078ec0ff */
[----:B------:R-:W-:Y:S02]  /*2b00*/  SEL R6, R6, 0x1, !P0 ;  /* 0x0000000106067807 */ /* 0x000fe40004000000 */
[----:B------:R-:W-:Y:S02]  /*2b10*/  ISETP.GE.U32.AND P0, PT, R14, 0x3, PT ;  /* 0x000000030e00780c */ /* 0x000fe40003f06070 */
[----:B------:R-:W-:Y:S02]  /*2b20*/  LEA.HI R7, R7, R16, RZ, 0x11 ;  /* 0x0000001007077211 */ /* 0x000fe400078f88ff */
[----:B------:R-:W-:Y:S02]  /*2b30*/  PRMT R6, R6, 0x9910, RZ ;  /* 0x0000991006067816 */ /* 0x000fe400000000ff */
[----:B------:R-:W-:-:S03]  /*2b40*/  PRMT R7, R7, 0x9910, RZ ;  /* 0x0000991007077816 */ /* 0x000fc600000000ff */
[----:B------:R-:W-:Y:S01]  /*2b50*/  IMAD R14, R6, R17, RZ ;  /* 0x00000011060e7224 */ /* 0x000fe200078e02ff */
[----:B------:R-:W-:Y:S02]  /*2b60*/  SHF.R.S32.HI R7, RZ, 0x1, R7 ;  /* 0x00000001ff077819 */ /* 0x000fe40000011407 */
[----:B------:R-:W-:Y:S02]  /*2b70*/  PRMT R6, R11, 0x7610, R6 ;  /* 0x000076100b067816 */ /* 0x000fe40000000006 */
[----:B------:R-:W-:Y:S01]  /*2b80*/  PRMT R16, R7, 0x7610, R16 ;  /* 0x0000761007107816 */ /* 0x000fe20000000010 */
[----:B------:R-:W-:Y:S06]  /*2b90*/  @P0 BRA `(.L_x_61702) ;  /* 0xfffffffc00b80947 */ /* 0x000fec000383ffff */
.L_x_61701:
[----:B------:R-:W-:Y:S05]  /*2ba0*/  BSYNC B2 ;  /* 0x0000000000027941 */ /* 0x000fea0003800000 */
.L_x_61700:
[----:B------:R-:W-:Y:S05]  /*2bb0*/  BRA `(.L_x_61703) ;  /* 0x0000000000087947 */ /* 0x000fea0003800000 */
.L_x_61699:
[----:B------:R-:W-:Y:S02]  /*2bc0*/  UMOV UR4, URZ ;  /* 0x0000003f00047c82 */ /* 0x000fe40008000000 */
[----:B------:R-:W-:-:S07]  /*2bd0*/  IMAD.U32 R14, RZ, RZ, UR4 ;  /* 0x00000004ff0e7e24 */ /* 0x000fce000f8e00ff */
.L_x_61703:
[----:B------:R-:W-:Y:S05]  /*2be0*/  BSYNC B1 ;  /* 0x0000000000017941 */ /* 0x000fea0003800000 */
.L_x_61698:
        /* <DEDUP_REMOVED lines=22> */
.L_x_61708:
[C---:B------:R-:W-:Y:S01]  /*2d50*/  LOP3.LUT R7, R16.reuse, 0x1, RZ, 0xc0, !PT ;  /* 0x0000000110077812 */ /* 0x040fe200078ec0ff */
[C---:B------:R-:W-:Y:S01]  /*2d60*/  VIADD R11, R16.reuse, 0x1 ;  /* 0x00000001100b7836 */ /* 0x040fe20000000000 */
[----:B------:R-:W-:Y:S02]  /*2d70*/  PRMT R17, R5, 0x9910, RZ ;  /* 0x0000991005117816 */ /* 0x000fe400000000ff */
[----:B------:R-:W-:Y:S02]  /*2d80*/  ISETP.NE.U32.AND P0, PT, R7, 0x1, PT ;  /* 0x000000010700780c */ /* 0x000fe40003f05070 */
[----:B------:R-:W-:Y:S02]  /*2d90*/  LOP3.LUT R11, R11, 0xffff, RZ, 0xc0, !PT ;  /* 0x0000ffff0b0b7812 */ /* 0x000fe400078ec0ff */
[----:B------:R-:W-:Y:S02]  /*2da0*/  LOP3.LUT R7, R16, 0xffff, RZ, 0xc0, !PT ;  /* 0x0000ffff10077812 */ /* 0x000fe400078ec0ff */
[----:B------:R-:W-:-:S02]  /*2db0*/  SEL R5, R5, 0x1, !P0 ;  /* 0x0000000105057807 */ /* 0x000fc40004000000 */
[----:B------:R-:W-:Y:S02]  /*2dc0*/  PRMT R6, R6, 0x9910, RZ ;  /* 0x0000991006067816 */ /* 0x000fe400000000ff */
        /* <DEDUP_REMOVED lines=10> */
[----:B------:R-:W-:Y:S01]  /*2e70*/  PRMT R16, R7, 0x7610, R16 ;  /* 0x0000761007107816 */ /* 0x000fe20000000010 */
[----:B------:R-:W-:Y:S06]  /*2e80*/  @P0 BRA `(.L_x_61708) ;  /* 0xfffffffc00b00947 */ /* 0x000fec000383ffff */
.L_x_61707:
[----:B------:R-:W-:Y:S05]  /*2e90*/  BSYNC B2 ;  /* 0x0000000000027941 */ /* 0x000fea0003800000 */
.L_x_61706:
[----:B------:R-:W-:Y:S05]  /*2ea0*/  BRA `(.L_x_61709) ;  /* 0x0000000000087947 */ /* 0x000fea0003800000 */
.L_x_61705:
[----:B------:R-:W-:Y:S02]  /*2eb0*/  UMOV UR4, URZ ;  /* 0x0000003f00047c82 */ /* 0x000fe40008000000 */
[----:B------:R-:W-:-:S07]  /*2ec0*/  IMAD.U32 R6, RZ, RZ, UR4 ;  /* 0x00000004ff067e24 */ /* 0x000fce000f8e00ff */
.L_x_61709:
[----:B------:R-:W-:Y:S05]  /*2ed0*/  BSYNC B1 ;  /* 0x0000000000017941 */ /* 0x000fea0003800000 */
.L_x_61704:
[----:B------:R-:W-:-:S04]  /*2ee0*/  PRMT R5, R4, 0x9910, RZ ;  /* 0x0000991004057816 */ /* 0x000fc800000000ff */
        /* <DEDUP_REMOVED lines=11> */
[----:B------:R-:W-:Y:S02]  /*2fa0*/  SEL R8, R8, 0x1, !P0 ;  /* 0x0000000108087807 */ /* 0x000fe40004000000 */
[----:B------:R-:W-:-:S02]  /*2fb0*/  LOP3.LUT R5, R5, 0xffff, RZ, 0xc0, !PT ;  /* 0x0000ffff05057812 */ /* 0x000fc400078ec0ff */
[----:B------:R-:W-:Y:S02]  /*2fc0*/  PRMT R8, R8, 0x9910, RZ ;  /* 0x0000991008087816 */ /* 0x000fe400000000ff */
[----:B------:R-:W-:-:S03]  /*2fd0*/  ISETP.GE.U32.AND P0, PT, R5, 0x3, PT ;  /* 0x000000030500780c */ /* 0x000fc60003f06070 */
[----:B------:R-:W-:Y:S02]  /*2fe0*/  IMAD.MOV.U32 R5, RZ, RZ, R8 ;  /* 0x000000ffff057224 */ /* 0x000fe400078e0008 */
[----:B------:R-:W-:-:S08]  /*2ff0*/  IMAD R8, R13, R13, RZ ;  /* 0x0000000d0d087224 */ /* 0x000fd000078e02ff */
[----:B------:R-:W-:Y:S05]  /*3000*/  @!P0 BRA `(.L_x_61712) ;  /* 0x00000000005c8947 */ /* 0x000fea0003800000 */
[----:B------:R-:W-:-:S04]  /*3010*/  PRMT R4, R7, 0x9910, RZ ;  /* 0x0000991007047816 */ /* 0x000fc800000000ff */
[----:B------:R-:W-:-:S04]  /*3020*/  SHF.R.S32.HI R4, RZ, 0x1, R4 ;  /* 0x00000001ff047819 */ /* 0x000fc80000011404 */
[----:B------:R-:W-:-:S07]  /*3030*/  PRMT R16, R4, 0x7610, R16 ;  /* 0x0000761004107816 */ /* 0x000fce0000000010 */
.L_x_61713:
[C---:B------:R-:W-:Y:S02]  /*3040*/  LOP3.LUT R4, R16.reuse, 0x1, RZ, 0xc0, !PT ;  /* 0x0000000110047812 */ /* 0x040fe400078ec0ff */
[----:B------:R-:W-:Y:S02]  /*3050*/  LOP3.LUT R7, R16, 0xffff, RZ, 0xc0, !PT ;  /* 0x0000ffff10077812 */ /* 0x000fe400078ec0ff */
[----:B------:R-:W-:Y:S02]  /*3060*/  ISETP.NE.U32.AND P0, PT, R4, 0x1, PT ;  /* 0x000000010400780c */ /* 0x000fe40003f05070 */
[----:B------:R-:W-:Y:S02]  /*3070*/  PRMT R13, R8, 0x9910, RZ ;  /* 0x00009910080d7816 */ /* 0x000fe400000000ff */
[----:B------:R-:W-:Y:S01]  /*3080*/  PRMT R11, R5, 0x9910, RZ ;  /* 0x00009910050b7816 */ /* 0x000fe200000000ff */
[----:B------:R-:W-:Y:S01]  /*3090*/  VIADD R5, R16, 0x1 ;  /* 0x0000000110057836 */ /* 0x000fe20000000000 */
[----:B------:R-:W-:-:S02]  /*30a0*/  LEA.HI R7, R7, R16, RZ, 0x11 ;  /* 0x0000001007077211 */ /* 0x000fc400078f88ff */
[----:B------:R-:W-:Y:S01]  /*30b0*/  SEL R4, R8, 0x1, !P0 ;  /* 0x0000000108047807 */ /* 0x000fe20004000000 */
[----:B------:R-:W-:Y:S01]  /*30c0*/  IMAD.MOV.U32 R8, RZ, RZ, R13 ;  /* 0x000000ffff087224 */ /* 0x000fe200078e000d */
[----:B------:R-:W-:Y:S02]  /*30d0*/  PRMT R13, R7, 0x9910, RZ ;  /* 0x00009910070d7816 */ /* 0x000fe400000000ff */
[----:B------:R-:W-:Y:S01]  /*30e0*/  LOP3.LUT R7, R5, 0xffff, RZ, 0xc0, !PT ;  /* 0x0000ffff05077812 */ /* 0x000fe200078ec0ff */
[----:B------:R-:W-:Y:S01]  /*30f0*/  IMAD R8, R8, R8, RZ ;  /* 0x0000000808087224 */ /* 0x000fe200078e02ff */
[----:B------:R-:W-:Y:S01]  /*3100*/  PRMT R4, R4, 0x9910, RZ ;  /* 0x0000991004047816 */ /* 0x000fe200000000ff */
[----:B------:R-:W-:Y:S01]  /*3110*/  IMAD.MOV.U32 R5, RZ, RZ, R13 ;  /* 0x000000ffff057224 */ /* 0x000fe200078e000d */
[----:B------:R-:W-:-:S03]  /*3120*/  ISETP.GE.U32.AND P0, PT, R7, 0x3, PT ;  /* 0x000000030700780c */ /* 0x000fc60003f06070 */
[----:B------:R-:W-:Y:S01]  /*3130*/  IMAD R4, R4, R11, RZ ;  /* 0x0000000b04047224 */ /* 0x000fe200078e02ff */
[----:B------:R-:W-:-:S04]  /*3140*/  SHF.R.S32.HI R5, RZ, 0x1, R5 ;  /* 0x00000001ff057819 */ /* 0x000fc80000011405 */
[----:B------:R-:W-:Y:S02]  /*3150*/  PRMT R16, R5, 0x7610, R16 ;  /* 0x0000761005107816 */ /* 0x000fe40000000010 */
[----:B------:R-:W-:-:S03]  /*3160*/  PRMT R5, R4, 0x7610, R5 ;  /* 0x0000761004057816 */ /* 0x000fc60000000005 */
[----:B------:R-:W-:Y:S05]  /*3170*/  @P0 BRA `(.L_x_61713) ;  /* 0xfffffffc00b00947 */ /* 0x000fea000383ffff */
.L_x_61712:
[----:B------:R-:W-:Y:S05]  /*3180*/  BSYNC B1 ;  /* 0x0000000000017941 */ /* 0x000fea0003800000 */
.L_x_61711:
[----:B------:R-:W-:Y:S05]  /*3190*/  BRA `(.L_x_61667) ;  /* 0x0000000000547947 */ /* 0x000fea0003800000 */
.L_x_61710:
[----:B------:R-:W-:Y:S02]  /*31a0*/  UMOV UR4, URZ ;  /* 0x0000003f00047c82 */ /* 0x000fe40008000000 */
[----:B------:R-:W-:Y:S01]  /*31b0*/  IMAD.U32 R5, RZ, RZ, UR4 ;  /* 0x00000004ff057e24 */ /* 0x000fe2000f8e00ff */
[----:B------:R-:W-:Y:S06]  /*31c0*/  BRA `(.L_x_61667) ;  /* 0x0000000000487947 */ /* 0x000fec0003800000 */
.L_x_61617:
[----:B------:R-:W-:Y:S01]  /*31d0*/  PRMT R3, R4, 0x9910, RZ ;  /* 0x0000991004037816 */ /* 0x000fe200000000ff */
[----:B------:R-:W-:Y:S02]  /*31e0*/  IMAD.MOV.U32 R5, RZ, RZ, 0x1 ;  /* 0x00000001ff057424 */ /* 0x000fe400078e00ff */
[----:B------:R-:W-:Y:S01]  /*31f0*/  IMAD.MOV.U32 R6, RZ, RZ, 0x1 ;  /* 0x00000001ff067424 */ /* 0x000fe200078e00ff */
[----:B------:R-:W-:Y:S01]  /*3200*/  ISETP.GE.AND P0, PT, R3, 0x1, PT ;  /* 0x000000010300780c */ /* 0x000fe20003f06270 */
[----:B------:R-:W-:Y:S02]  /*3210*/  IMAD.MOV.U32 R14, RZ, RZ, 0x1 ;  /* 0x00000001ff0e7424 */ /* 0x000fe400078e00ff */
[----:B------:R-:W-:Y:S02]  /*3220*/  IMAD.MOV.U32 R9, RZ, RZ, 0x1 ;  /* 0x00000001ff097424 */ /* 0x000fe400078e00ff */
[----:B------:R-:W-:Y:S02]  /*3230*/  IMAD.MOV.U32 R15, RZ, RZ, 0x1 ;  /* 0x00000001ff0f7424 */ /* 0x000fe400078e00ff */
[----:B------:R-:W-:-:S02]  /*3240*/  IMAD.MOV.U32 R12, RZ, RZ, 0x1 ;  /* 0x00000001ff0c7424 */ /* 0x000fc400078e00ff */
[----:B------:R-:W-:Y:S02]  /*3250*/  IMAD.MOV.U32 R10, RZ, RZ, 0x1 ;  /* 0x00000001ff0a7424 */ /* 0x000fe400078e00ff */
[----:B------:R-:W-:Y:S02]  /*3260*/  IMAD.MOV.U32 R3, RZ, RZ, 0x1 ;  /* 0x00000001ff037424 */ /* 0x000fe400078e00ff */
[----:B------:R-:W-:Y:S05]  /*3270*/  @!P0 BRA `(.L_x_61667) ;  /* 0x00000000001c8947 */ /* 0x000fea0003800000 */
[----:B------:R-:W-:Y:S02]  /*3280*/  IMAD.MOV.U32 R6, RZ, RZ, 0x1 ;  /* 0x00000001ff067424 */ /* 0x000fe400078e00ff */
[----:B------:R-:W-:Y:S02]  /*3290*/  IMAD.MOV.U32 R14, RZ, RZ, 0x1 ;  /* 0x00000001ff0e7424 */ /* 0x000fe400078e00ff */
[----:B------:R-:W-:Y:S02]  /*32a0*/  IMAD.MOV.U32 R9, RZ, RZ, 0x1 ;  /* 0x00000001ff097424 */ /* 0x000fe400078e00ff */
[----:B------:R-:W-:Y:S02]  /*32b0*/  IMAD.MOV.U32 R15, RZ, RZ, 0x1 ;  /* 0x00000001ff0f7424 */ /* 0x000fe400078e00ff */
[----:B------:R-:W-:Y:S02]  /*32c0*/  IMAD.MOV.U32 R12, RZ, RZ, 0x1 ;  /* 0x00000001ff0c7424 */ /* 0x000fe400078e00ff */
[----:B------:R-:W-:-:S02]  /*32d0*/  IMAD.MOV.U32 R10, RZ, RZ, 0x1 ;  /* 0x00000001ff0a7424 */ /* 0x000fc400078e00ff */
[----:B------:R-:W-:-:S07]  /*32e0*/  IMAD.MOV.U32 R3, RZ, RZ, 0x1 ;  /* 0x00000001ff037424 */ /* 0x000fce00078e00ff */
.L_x_61667:
[----:B------:R-:W-:Y:S05]  /*32f0*/  BSYNC B0 ;  /* 0x0000000000007941 */ /* 0x000fea0003800000 */
.L_x_61616:
        /* <DEDUP_REMOVED lines=12> */
.L_x_61615:
        /* <DEDUP_REMOVED lines=22> */
.L_x_61715:
[----:B------:R-:W-:Y:S05]  /*3520*/  BSYNC B0 ;  /* 0x0000000000007941 */ /* 0x000fea0003800000 */
.L_x_61714:
        /* <DEDUP_REMOVED lines=15> */
.L_x_61717:
[----:B------:R-:W-:Y:S05]  /*3620*/  BSYNC B0 ;  /* 0x0000000000007941 */ /* 0x000fea0003800000 */
.L_x_61716:
[----:B------:R-:W-:Y:S01]  /*3630*/  ISETP.GE.AND P3, PT, R2, R9, PT ;  /* 0x000000090200720c */ /* 0x000fe20003f66270 */
[----:B------:R-:W2:Y:S01]  /*3640*/  @!P0 LDC.64 R18, c[0x0][0x230] ;  /* 0x00008c00ff128b82 */ /* 0x000ea20000000a00 */
[----:B------:R-:W-:Y:S01]  /*3650*/  @!P0 IMAD.IADD R3, R0, 0x1, R11 ;  /* 0x0000000100038824 */ /* 0x000fe200078e020b */
[----:B------:R-:W-:-:S06]  /*3660*/  PRMT R20, RZ, 0x7610, R20 ;  /* 0x00007610ff147816 */ /* 0x000fcc0000000014 */
[----:B------:R-:W3:Y:S04]  /*3670*/  @!P1 LDC.64 R12, c[0x0][0x230] ;  /* 0x00008c00ff0c9b82 */ /* 0x000ee80000000a00 */
[----:B------:R-:W-:Y:S02]  /*3680*/  @!P3 IMAD.IADD R23, R0, 0x1, R2 ;  /* 0x000000010017b824 */ /* 0x000fe400078e0202 */
[----:B------:R-:W-:Y:S02]  /*3690*/  @!P3 VIADD R2, R2, 0x80 ;  /* 0x000000800202b836 */ /* 0x000fe40000000000 */
[----:B01----:R-:W0:Y:S03]  /*36a0*/  @!P3 LDC.64 R6, c[0x0][0x230] ;  /* 0x00008c00ff06bb82 */ /* 0x003e260000000a00 */
[----:B------:R-:W-:-:S13]  /*36b0*/  ISETP.GE.AND P2, PT, R2, R9, PT ;  /* 0x000000090200720c */ /* 0x000fda0003f46270 */
[----:B------:R-:W1:Y:S01]  /*36c0*/  @!P2 LDC.64 R4, c[0x0][0x230] ;  /* 0x00008c00ff04ab82 */ /* 0x000e620000000a00 */
[----:B------:R-:W-:Y:S02]  /*36d0*/  @!P2 IMAD.IADD R21, R0, 0x1, R2 ;  /* 0x000000010015a824 */ /* 0x000fe400078e0202 */
[--C-:B--2---:R-:W-:Y:S01]  /*36e0*/  @!P0 IMAD.WIDE.U32 R2, R3, 0x2, R18.reuse ;  /* 0x0000000203028825 */ /* 0x104fe200078e0012 */
[----:B------:R-:W-:Y:S02]  /*36f0*/  PRMT R18, RZ, 0x7610, R18 ;  /* 0x00007610ff127816 */ /* 0x000fe40000000012 */
[----:B------:R-:W-:Y:S01]  /*3700*/  PRMT R19, RZ, 0x7610, R19 ;  /* 0x00007610ff137816 */ /* 0x000fe20000000013 */
[----:B---3--:R-:W-:Y:S01]  /*3710*/  @!P1 IMAD.WIDE.U32 R12, R17, 0x2, R12 ;  /* 0x00000002110c9825 */ /* 0x008fe200078e000c */
[----:B------:R-:W-:Y:S01]  /*3720*/  PRMT R17, RZ, 0x7610, R17 ;  /* 0x00007610ff117816 */ /* 0x000fe20000000011 */
[----:B------:R2:W5:Y:S02]  /*3730*/  @!P0 LDG.E.U16 R20, desc[UR6][R2.64] ;  /* 0x0000000602148981 */ /* 0x000564000c1e1500 */
[----:B0-----:R-:W-:-:S02]  /*3740*/  @!P3 IMAD.WIDE.U32 R6, R23, 0x2, R6 ;  /* 0x000000021706b825 */ /* 0x001fc400078e0006 */
[----:B------:R2:W5:Y:S04]  /*3750*/  @!P1 LDG.E.U16 R19, desc[UR6][R12.64] ;  /* 0x000000060c139981 */ /* 0x000568000c1e1500 */
[----:B------:R2:W5:Y:S01]  /*3760*/  @!P3 LDG.E.U16 R18, desc[UR6][R6.64] ;  /* 0x000000060612b981 */ /* 0x000562000c1e1500 */
[----:B-1----:R-:W-:Y:S02]  /*3770*/  @!P2 IMAD.WIDE.U32 R4, R21, 0x2, R4 ;  /* 0x000000021504a825 */ /* 0x002fe400078e0004 */
[----:B------:R-:W0:Y:S03]  /*3780*/  LDC.U16 R21, c[0x0][0x218] ;  /* 0x00008600ff157b82 */ /* 0x000e260000000400 */
[----:B------:R2:W5:Y:S01]  /*3790*/  @!P2 LDG.E.U16 R17, desc[UR6][R4.64] ;  /* 0x000000060411a981 */ /* 0x000562000c1e1500 */
[----:B------:R-:W-:Y:S01]  /*37a0*/  BSSY B1, `(.L_x_61718) ;  /* 0x00002ce000017945 */ /* 0x000fe20003800000 */
[----:B0-----:R-:W-:-:S04]  /*37b0*/  PRMT R21, R21, 0x9910, RZ ;  /* 0x0000991015157816 */ /* 0x001fc800000000ff */
[----:B------:R-:W-:-:S13]  /*37c0*/  ISETP.NE.AND P1, PT, R21, 0x1, PT ;  /* 0x000000011500780c */ /* 0x000fda0003f25270 */
[----:B--2---:R-:W-:Y:S05]  /*37d0*/  @!P1 BRA `(.L_x_61719) ;  /* 0x0000002800b89947 */ /* 0x004fea0003800000 */
[----:B------:R-:W-:Y:S01]  /*37e0*/  ISETP.NE.AND P1, PT, R21, -0x1, PT ;  /* 0xffffffff1500780c */ /* 0x000fe20003f25270 */
[----:B------:R-:W-:-:S12]  /*37f0*/  BSSY B0, `(.L_x_61720) ;  /* 0x00002ab000007945 */ /* 0x000fd80003800000 */
        /* <DEDUP_REMOVED lines=25> */
.L_x_61727:
        /* <DEDUP_REMOVED lines=12> */
[----:B------:R-:W-:Y:S02]  /*3a50*/  PRMT R4, R4, 0x9910, RZ ;  /* 0x0000991004047816 */ /* 0x000fe400000000ff */
[----:B------:R-:W-:Y:S01]  /*3a60*/  ISETP.GE.U32.AND P1, PT, R6, 0x3, PT ;  /* 0x000000030600780c */ /* 0x000fe20003f26070 */
[----:B------:R-:W-:Y:S01]  /*3a70*/  IMAD R3, R3, R2, RZ ;  /* 0x0000000203037224 */ /* 0x000fe200078e02ff */
[----:B------:R-:W-:Y:S02]  /*3a80*/  SHF.R.S32.HI R4, RZ, 0x1, R4 ;  /* 0x00000001ff047819 */ /* 0x000fe40000011404 */
[----:B------:R-:W-:-:S02]  /*3a90*/  PRMT R2, R5, 0x7610, R2 ;  /* 0x0000761005027816 */ /* 0x000fc40000000002 */
[----:B------:R-:W-:Y:S02]  /*3aa0*/  PRMT R6, R4, 0x7610, R6 ;  /* 0x0000761004067816 */ /* 0x000fe40000000006 */
[----:B------:R-:W-:-:S05]  /*3ab0*/  PRMT R12, R3, 0x7610, R12 ;  /* 0x00007610030c7816 */ /* 0x000fca000000000c */
[----:B------:R-:W-:Y:S05]  /*3ac0*/  @P1 BRA `(.L_x_61727) ;  /* 0xfffffffc00b01947 */ /* 0x000fea000383ffff */
.L_x_61726:
[----:B------:R-:W-:Y:S05]  /*3ad0*/  BSYNC B3 ;  /* 0x0000000000037941 */ /* 0x000fea0003800000 */
.L_x_61725:
[----:B------:R-:W-:Y:S05]  /*3ae0*/  BRA `(.L_x_61723) ;  /* 0x0000000000147947 */ /* 0x000fea0003800000 */
.L_x_61724:
[----:B------:R-:W-:Y:S01]  /*3af0*/  LOP3.LUT R20, R20, 0x1, RZ, 0xc0, !PT ;  /* 0x0000000114147812 */ /* 0x000fe200078ec0ff */
[----:B------:R-:W-:-:S03]  /*3b00*/  IMAD.MOV.U32 R2, RZ, RZ, 0x1 ;  /* 0x00000001ff027424 */ /* 0x000fc600078e00ff */
[----:B------:R-:W-:-:S04]  /*3b10*/  ISETP.NE.U32.AND P1, PT, R20, 0x1, PT ;  /* 0x000000011400780c */ /* 0x000fc80003f25070 */
[----:B------:R-:W-:-:S04]  /*3b20*/  SEL R2, R2, 0xffff, P1 ;  /* 0x0000ffff02027807 */ /* 0x000fc80000800000 */
[----:B------:R-:W-:-:S07]  /*3b30*/  PRMT R12, R2, 0x7610, R12 ;  /* 0x00007610020c7816 */ /* 0x000fce000000000c */
.L_x_61723:
[----:B------:R-:W-:Y:S05]  /*3b40*/  BSYNC B2 ;  /* 0x0000000000027941 */ /* 0x000fea0003800000 */
.L_x_61722:
        /* <DEDUP_REMOVED lines=26> */
.L_x_61733:
        /* <DEDUP_REMOVED lines=20> */
.L_x_61732:
[----:B------:R-:W-:Y:S05]  /*3e30*/  BSYNC B3 ;  /* 0x0000000000037941 */ /* 0x000fea0003800000 */
.L_x_61731:
[----:B------:R-:W-:Y:S05]  /*3e40*/  BRA `(.L_x_61729) ;  /* 0x0000000000147947 */ /* 0x000fea0003800000 */
.L_x_61730:
[----:B------:R-:W-:Y:S01]  /*3e50*/  LOP3.LUT R19, R19, 0x1, RZ, 0xc0, !PT ;  /* 0x0000000113137812 */ /* 0x000fe200078ec0ff */
[----:B------:R-:W-:-:S03]  /*3e60*/  IMAD.MOV.U32 R2, RZ, RZ, 0x1 ;  /* 0x00000001ff027424 */ /* 0x000fc600078e00ff */
[----:B------:R-:W-:-:S04]  /*3e70*/  ISETP.NE.U32.AND P1, PT, R19, 0x1, PT ;  /* 0x000000011300780c */ /* 0x000fc80003f25070 */
[----:B------:R-:W-:-:S04]  /*3e80*/  SEL R2, R2, 0xffff, P1 ;  /* 0x0000ffff02027807 */ /* 0x000fc80000800000 */
[----:B------:R-:W-:-:S07]  /*3e90*/  PRMT R13, R2, 0x7610, R13 ;  /* 0x00007610020d7816 */ /* 0x000fce000000000d */
.L_x_61729:
[----:B------:R-:W-:Y:S05]  /*3ea0*/  BSYNC B2 ;  /* 0x0000000000027941 */ /* 0x000fea0003800000 */
.L_x_61728:
        /* <DEDUP_REMOVED lines=27> */
.L_x_61739:
        /* <DEDUP_REMOVED lines=19> */
.L_x_61738:
[----:B------:R-:W-:Y:S05]  /*4190*/  BSYNC B3 ;  /* 0x0000000000037941 */ /* 0x000fea0003800000 */
.L_x_61737:
[----:B------:R-:W-:Y:S05]  /*41a0*/  BRA `(.L_x_61735) ;  /* 0x0000000000147947 */ /* 0x000fea0003800000 */
.L_x_61736:
[----:B------:R-:W-:Y:S01]  /*41b0*/  LOP3.LUT R16, R16, 0x1, RZ, 0xc0, !PT ;  /* 0x0000000110107812 */ /* 0x000fe200078ec0ff */
[----:B------:R-:W-:-:S03]  /*41c0*/  IMAD.MOV.U32 R2, RZ, RZ, 0x1 ;  /* 0x00000001ff027424 */ /* 0x000fc600078e00ff */
[----:B------:R-:W-:-:S04]  /*41d0*/  ISETP.NE.U32.AND P1, PT, R16, 0x1, PT ;  /* 0x000000011000780c */ /* 0x000fc80003f25070 */
[----:B------:R-:W-:-:S04]  /*41e0*/  SEL R2, R2, 0xffff, P1 ;  /* 0x0000ffff02027807 */ /* 0x000fc80000800000 */
[----:B------:R-:W-:-:S07]  /*41f0*/  PRMT R3, R2, 0x7610, R3 ;  /* 0x0000761002037816 */ /* 0x000fce0000000003 */
.L_x_61735:
[----:B------:R-:W-:Y:S05]  /*4200*/  BSYNC B2 ;  /* 0x0000000000027941 */ /* 0x000fea0003800000 */
.L_x_61734:
        /* <DEDUP_REMOVED lines=26> */
.L_x_61745:
        /* <DEDUP_REMOVED lines=21> */
.L_x_61744:
[----:B------:R-:W-:Y:S05]  /*4500*/  BSYNC B3 ;  /* 0x0000000000037941 */ /* 0x000fea0003800000 */
.L_x_61743:
[----:B------:R-:W-:Y:S05]  /*4510*/  BRA `(.L_x_61741) ;  /* 0x0000000000107947 */ /* 0x000fea0003800000 */
.L_x_61742:
[----:B------:R-:W-:Y:S01]  /*4520*/  LOP3.LUT R15, R15, 0x1, RZ, 0xc0, !PT ;  /* 0x000000010f0f7812 */ /* 0x000fe200078ec0ff */
[----:B------:R-:W-:-:S03]  /*4530*/  IMAD.MOV.U32 R2, RZ, RZ, 0x1 ;  /* 0x00000001ff027424 */ /* 0x000fc600078e00ff */
[----:B------:R-:W-:-:S04]  /*4540*/  ISETP.NE.U32.AND P1, PT, R15, 0x1, PT ;  /* 0x000000010f00780c */ /* 0x000fc80003f25070 */
[----:B------:R-:W-:-:S09]  /*4550*/  SEL R2, R2, 0xffff, P1 ;  /* 0x0000ffff02027807 */ /* 0x000fd20000800000 */
.L_x_61741:
[----:B------:R-:W-:Y:S05]  /*4560*/  BSYNC B2 ;  /* 0x0000000000027941 */ /* 0x000fea0003800000 */
.L_x_61740:
        /* <DEDUP_REMOVED lines=26> */
.L_x_61751:
        /* <DEDUP_REMOVED lines=19> */
.L_x_61750:
[----:B------:R-:W-:Y:S05]  /*4840*/  BSYNC B3 ;  /* 0x0000000000037941 */ /* 0x000fea0003800000 */
.L_x_61749:
[----:B------:R-:W-:Y:S05]  /*4850*/  BRA `(.L_x_61747) ;  /* 0x0000000000107947 */ /* 0x000fea0003800000 */
.L_x_61748:
[----:B------:R-:W-:Y:S01]  /*4860*/  LOP3.LUT R14, R14, 0x1, RZ, 0xc0, !PT ;  /* 0x000000010e0e7812 */ /* 0x000fe200078ec0ff */
[----:B------:R-:W-:-:S03]  /*4870*/  IMAD.MOV.U32 R4, RZ, RZ, 0x1 ;  /* 0x00000001ff047424 */ /* 0x000fc600078e00ff */
[----:B------:R-:W-:-:S04]  /*4880*/  ISETP.NE.U32.AND P1, PT, R14, 0x1, PT ;  /* 0x000000010e00780c */ /* 0x000fc80003f25070 */
[----:B------:R-:W-:-:S09]  /*4890*/  SEL R4, R4, 0xffff, P1 ;  /* 0x0000ffff04047807 */ /* 0x000fd20000800000 */
.L_x_61747:
[----:B------:R-:W-:Y:S05]  /*48a0*/  BSYNC B2 ;  /* 0x0000000000027941 */ /* 0x000fea0003800000 */
.L_x_61746:
        /* <DEDUP_REMOVED lines=26> */
.L_x_61757:
        /* <DEDUP_REMOVED lines=18> */
.L_x_61756:
[----:B------:R-:W-:Y:S05]  /*4b70*/  BSYNC B3 ;  /* 0x0000000000037941 */ /* 0x000fea0003800000 */
.L_x_61755:
[----:B------:R-:W-:Y:S05]  /*4b80*/  BRA `(.L_x_61753) ;  /* 0x0000000000107947 */ /* 0x000fea0003800000 */
.L_x_61754:
[----:B------:R-:W-:Y:S01]  /*4b90*/  LOP3.LUT R10, R10, 0x1, RZ, 0xc0, !PT ;  /* 0x000000010a0a7812 */ /* 0x000fe200078ec0ff */
[----:B------:R-:W-:-:S03]  /*4ba0*/  IMAD.MOV.U32 R5, RZ, RZ, 0x1 ;  /* 0x00000001ff057424 */ /* 0x000fc600078e00ff */
[----:B------:R-:W-:-:S04]  /*4bb0*/  ISETP.NE.U32.AND P1, PT, R10, 0x1, PT ;  /* 0x000000010a00780c */ /* 0x000fc80003f25070 */
[----:B------:R-:W-:-:S09]  /*4bc0*/  SEL R5, R5, 0xffff, P1 ;  /* 0x0000ffff05057807 */ /* 0x000fd20000800000 */
.L_x_61753:
[----:B------:R-:W-:Y:S05]  /*4bd0*/  BSYNC B2 ;  /* 0x0000000000027941 */ /* 0x000fea0003800000 */
.L_x_61752:
        /* <DEDUP_REMOVED lines=27> */
.L_x_61763:
        /* <DEDUP_REMOVED lines=18> */
.L_x_61762:
[----:B------:R-:W-:Y:S05]  /*4eb0*/  BSYNC B3 ;  /* 0x0000000000037941 */ /* 0x000fea0003800000 */
.L_x_61761:
[----:B------:R-:W-:Y:S05]  /*4ec0*/  BRA `(.L_x_61759) ;  /* 0x0000000000147947 */ /* 0x000fea0003800000 */
.L_x_61760:
[----:B------:R-:W-:Y:S01]  /*4ed0*/  LOP3.LUT R18, R18, 0x1, RZ, 0xc0, !PT ;  /* 0x0000000112127812 */ /* 0x000fe200078ec0ff */
[----:B------:R-:W-:-:S03]  /*4ee0*/  IMAD.MOV.U32 R6, RZ, RZ, 0x1 ;  /* 0x00000001ff067424 */ /* 0x000fc600078e00ff */
[----:B------:R-:W-:-:S04]  /*4ef0*/  ISETP.NE.U32.AND P1, PT, R18, 0x1, PT ;  /* 0x000000011200780c */ /* 0x000fc80003f25070 */
[----:B------:R-:W-:-:S04]  /*4f00*/  SEL R6, R6, 0xffff, P1 ;  /* 0x0000ffff06067807 */ /* 0x000fc80000800000 */
[----:B------:R-:W-:-:S07]  /*4f10*/  PRMT R7, R6, 0x7610, R7 ;  /* 0x0000761006077816 */ /* 0x000fce0000000007 */
.L_x_61759:
[----:B------:R-:W-:Y:S05]  /*4f20*/  BSYNC B2 ;  /* 0x0000000000027941 */ /* 0x000fea0003800000 */
.L_x_61758:
        /* <DEDUP_REMOVED lines=25> */
.L_x_61768:
        /* <DEDUP_REMOVED lines=20> */
.L_x_61767:
[----:B------:R-:W-:Y:S05]  /*5200*/  BSYNC B2 ;  /* 0x0000000000027941 */ /* 0x000fea0003800000 */
.L_x_61766:
[----:B------:R-:W-:Y:S05]  /*5210*/  BRA `(.L_x_61764) ;  /* 0x0000001000207947 */ /* 0x000fea0003800000 */
.L_x_61765:
[----:B------:R-:W-:Y:S01]  /*5220*/  LOP3.LUT R17, R17, 0x1, RZ, 0xc0, !PT ;  /* 0x0000000111117812 */ /* 0x000fe200078ec0ff */
[----:B------:R-:W-:-:S03]  /*5230*/  IMAD.MOV.U32 R6, RZ, RZ, 0x1 ;  /* 0x00000001ff067424 */ /* 0x000fc600078e00ff */
[----:B------:R-:W-:-:S04]  /*5240*/  ISETP.NE.U32.AND P1, PT, R17, 0x1, PT ;  /* 0x000000011100780c */ /* 0x000fc80003f25070 */
[----:B------:R-:W-:Y:S01]  /*5250*/  SEL R6, R6, 0xffff, P1 ;  /* 0x0000ffff06067807 */ /* 0x000fe20000800000 */
[----:B------:R-:W-:Y:S08]  /*5260*/  BRA `(.L_x_61764) ;  /* 0x00000010000c7947 */ /* 0x000ff00003800000 */
.L_x_61721:
        /* <DEDUP_REMOVED lines=11> */
.L_x_61771:
        /* <DEDUP_REMOVED lines=18> */
.L_x_61770:
[----:B------:R-:W-:Y:S05]  /*5440*/  BSYNC B2 ;  /* 0x0000000000027941 */ /* 0x000fea0003800000 */
.L_x_61769:
        /* <DEDUP_REMOVED lines=13> */
.L_x_61774:
[C---:B------:R-:W-:Y:S02]  /*5520*/  LOP3.LUT R3, R19.reuse, 0x1, RZ, 0xc0, !PT ;  /* 0x0000000113037812 */ /* 0x040fe400078ec0ff */
        /* <DEDUP_REMOVED lines=18> */
.L_x_61773:
[----:B------:R-:W-:Y:S05]  /*5650*/  BSYNC B2 ;  /* 0x0000000000027941 */ /* 0x000fea0003800000 */
.L_x_61772:
        /* <DEDUP_REMOVED lines=13> */
.L_x_61777:
        /* <DEDUP_REMOVED lines=19> */
.L_x_61776:
[----:B------:R-:W-:Y:S05]  /*5860*/  BSYNC B2 ;  /* 0x0000000000027941 */ /* 0x000fea0003800000 */
.L_x_61775:
        /* <DEDUP_REMOVED lines=13> */
.L_x_61780:
        /* <DEDUP_REMOVED lines=19> */
.L_x_61779:
[----:B------:R-:W-:Y:S05]  /*5a70*/  BSYNC B2 ;  /* 0x0000000000027941 */ /* 0x000fea0003800000 */
.L_x_61778:
        /* <DEDUP_REMOVED lines=13> */
.L_x_61783:
        /* <DEDUP_REMOVED lines=20> */
.L_x_61782:
[----:B------:R-:W-:Y:S05]  /*5c90*/  BSYNC B2 ;  /* 0x0000000000027941 */ /* 0x000fea0003800000 */
.L_x_61781:
        /* <DEDUP_REMOVED lines=13> */
.L_x_61786:
[C---:B------:R-:W-:Y:S02]  /*5d70*/  LOP3.LUT R7, R10.reuse, 0x1, RZ, 0xc0, !PT ;  /* 0x000000010a077812 */ /* 0x040fe400078ec0ff */
[----:B------:R-:W-:Y:S02]  /*5d80*/  PRMT R14, R5, 0x9910, RZ ;  /* 0x00009910050e7816 */ /* 0x000fe400000000ff */
[----:B------:R-:W-:Y:S02]  /*5d90*/  ISETP.NE.U32.AND P1, PT, R7, 0x1, PT ;  /* 0x000000010700780c */ /* 0x000fe40003f25070 */
[----:B------:R-:W-:Y:S02]  /*5da0*/  LOP3.LUT R7, R10, 0xffff, RZ, 0xc0, !PT ;  /* 0x0000ffff0a077812 */ /* 0x000fe400078ec0ff */
        /* <DEDUP_REMOVED lines=15> */
.L_x_61785:
[----:B------:R-:W-:Y:S05]  /*5ea0*/  BSYNC B2 ;  /* 0x0000000000027941 */ /* 0x000fea0003800000 */
.L_x_61784:
        /* <DEDUP_REMOVED lines=13> */
.L_x_61789:
        /* <DEDUP_REMOVED lines=19> */
.L_x_61788:
[----:B------:R-:W-:Y:S05]  /*60b0*/  BSYNC B2 ;  /* 0x0000000000027941 */ /* 0x000fea0003800000 */
.L_x_61787:
        /* <DEDUP_REMOVED lines=11> */
.L_x_61790:
[C---:B------:R-:W-:Y:S02]  /*6170*/  LOP3.LUT R10, R17.reuse, 0x1, RZ, 0xc0, !PT ;  /* 0x00000001110a7812 */ /* 0x040fe400078ec0ff */
        /* <DEDUP_REMOVED lines=18> */
.L_x_61764:
[----:B------:R-:W-:Y:S05]  /*62a0*/  BSYNC B0 ;  /* 0x0000000000007941 */ /* 0x000fea0003800000 */
.L_x_61720:
[----:B------:R-:W-:Y:S05]  /*62b0*/  BRA `(.L_x_61791) ;  /* 0x0000000000707947 */ /* 0x000fea0003800000 */
.L_x_61719:
[----:B------:R-:W-:Y:S02]  /*62c0*/  VIADD R2, R11, 0x380 ;  /* 0x000003800b027836 */ /* 0x000fe40000000000 */
[----:B------:R-:W-:Y:S02]  /*62d0*/  IMAD.MOV.U32 R7, RZ, RZ, 0x1 ;  /* 0x00000001ff077424 */ /* 0x000fe400078e00ff */
[----:B------:R-:W-:Y:S01]  /*62e0*/  IMAD.MOV.U32 R5, RZ, RZ, 0x1 ;  /* 0x00000001ff057424 */ /* 0x000fe200078e00ff */
[----:B------:R-:W-:Y:S01]  /*62f0*/  ISETP.GE.AND P1, PT, R2, R9, PT ;  /* 0x000000090200720c */ /* 0x000fe20003f26270 */
[----:B------:R-:W-:Y:S02]  /*6300*/  IMAD.MOV.U32 R4, RZ, RZ, 0x1 ;  /* 0x00000001ff047424 */ /* 0x000fe400078e00ff */
[----:B------:R-:W-:Y:S02]  /*6310*/  IMAD.MOV.U32 R2, RZ, RZ, 0x1 ;  /* 0x00000001ff027424 */ /* 0x000fe400078e00ff */
[----:B------:R-:W-:-:S02]  /*6320*/  IMAD.MOV.U32 R3, RZ, RZ, 0x1 ;  /* 0x00000001ff037424 */ /* 0x000fc400078e00ff */
[----:B------:R-:W-:Y:S02]  /*6330*/  IMAD.MOV.U32 R13, RZ, RZ, 0x1 ;  /* 0x00000001ff0d7424 */ /* 0x000fe400078e00ff */
[----:B------:R-:W-:-:S04]  /*6340*/  IMAD.MOV.U32 R12, RZ, RZ, 0x1 ;  /* 0x00000001ff0c7424 */ /* 0x000fc800078e00ff */
[----:B------:R-:W-:Y:S05]  /*6350*/  @P1 BRA `(.L_x_61791) ;  /* 0x0000000000481947 */ /* 0x000fea0003800000 */
[----:B-----5:R-:W-:Y:S01]  /*6360*/  PRMT R2, R17, 0x9910, RZ ;  /* 0x0000991011027816 */ /* 0x020fe200000000ff */
        /* <DEDUP_REMOVED lines=17> */
.L_x_61791:
[----:B------:R-:W-:Y:S05]  /*6480*/  BSYNC B1 ;  /* 0x0000000000017941 */ /* 0x000fea0003800000 */
.L_x_61718:
        /* <DEDUP_REMOVED lines=21> */
.L_x_61794:
[----:B------:R-:W-:-:S13]  /*65e0*/  ISETP.GE.AND P0, PT, R11, R9, PT ;  /* 0x000000090b00720c */ /* 0x000fda0003f06270 */
[----:B------:R-:W-:Y:S05]  /*65f0*/  @P0 BRA `(.L_x_61796) ;  /* 0x0000000000300947 */ /* 0x000fea0003800000 */
[----:B0-----:R-:W0:Y:S01]  /*6600*/  LDC.64 R12, c[0x0][0x228] ;  /* 0x00008a00ff0c7b82 */ /* 0x001e220000000a00 */
[----:B------:R-:W-:Y:S02]  /*6610*/  IMAD.IADD R3, R0, 0x1, R11 ;  /* 0x0000000100037824 */ /* 0x000fe400078e020b */
[----:B------:R-:W-:Y:S02]  /*6620*/  VIADD R11, R11, 0x80 ;  /* 0x000000800b0b7836 */ /* 0x000fe40000000000 */
[----:B0-----:R-:W-:-:S05]  /*6630*/  IMAD.WIDE.U32 R12, R3, 0x2, R12 ;  /* 0x00000002030c7825 */ /* 0x001fca00078e000c */
[----:B------:R1:W-:Y:S02]  /*6640*/  STG.E.U16 desc[UR6][R12.64], R2 ;  /* 0x000000020c007986 */ /* 0x0003e4000c101506 */
.L_x_61795:
[----:B------:R-:W-:-:S13]  /*6650*/  ISETP.GE.AND P0, PT, R11, R9, PT ;  /* 0x000000090b00720c */ /* 0x000fda0003f06270 */
[----:B------:R-:W-:Y:S05]  /*6660*/  @P0 BRA `(.L_x_61797) ;  /* 0x0000000000340947 */ /* 0x000fea0003800000 */
[----:B-1----:R-:W1:Y:S01]  /*6670*/  LDC.64 R2, c[0x0][0x228] ;  /* 0x00008a00ff027b82 */ /* 0x002e620000000a00 */
[----:B0-----:R-:W-:Y:S02]  /*6680*/  IMAD.IADD R13, R0, 0x1, R11 ;  /* 0x00000001000d7824 */ /* 0x001fe400078e020b */
[----:B------:R-:W-:Y:S02]  /*6690*/  VIADD R11, R11, 0x80 ;  /* 0x000000800b0b7836 */ /* 0x000fe40000000000 */
[----:B-1----:R-:W-:-:S05]  /*66a0*/  IMAD.WIDE.U32 R2, R13, 0x2, R2 ;  /* 0x000000020d027825 */ /* 0x002fca00078e0002 */
[----:B------:R1:W-:Y:S02]  /*66b0*/  STG.E.U16 desc[UR6][R2.64], R4 ;  /* 0x0000000402007986 */ /* 0x0003e4000c101506 */
.L_x_61796:
        /* <DEDUP_REMOVED lines=8> */
.L_x_61797:
[----:B------:R-:W-:Y:S05]  /*6740*/  BSYNC B1 ;  /* 0x0000000000017941 */ /* 0x000fea0003800000 */
.L_x_61793:
[----:B------:R-:W-:-:S13]  /*6750*/  ISETP.GE.AND P0, PT, R11, R9, PT ;  /* 0x000000090b00720c */ /* 0x000fda0003f06270 */
[----:B-12---:R-:W1:Y:S01]  /*6760*/  @!P0 LDC.64 R2, c[0x0][0x228] ;  /* 0x00008a00ff028b82 */ /* 0x006e620000000a00 */
[----:B------:R-:W-:Y:S02]  /*6770*/  @!P0 IMAD.IADD R5, R0, 0x1, R11 ;  /* 0x0000000100058824 */ /* 0x000fe400078e020b */
[----:B------:R-:W-:Y:S02]  /*6780*/  @!P0 VIADD R11, R11, 0x80 ;  /* 0x000000800b0b8836 */ /* 0x000fe40000000000 */
[----:B-1----:R-:W-:-:S05]  /*6790*/  @!P0 IMAD.WIDE.U32 R2, R5, 0x2, R2 ;  /* 0x0000000205028825 */ /* 0x002fca00078e0002 */
[----:B------:R2:W-:Y:S02]  /*67a0*/  @!P0 STG.E.U16 desc[UR6][R2.64], R7 ;  /* 0x0000000702008986 */ /* 0x0005e4000c101506 */
.L_x_61798:
[----:B------:R-:W-:Y:S05]  /*67b0*/  BSYNC B0 ;  /* 0x0000000000007941 */ /* 0x000fea0003800000 */
.L_x_61792:
        /* <DEDUP_REMOVED lines=8> */
.L_x_61799:
        /* <DEDUP_REMOVED lines=12> */
.L_x_71943:


//--------------------- .text._ZN2at6native29vectorized_elementwise_kernelILi4EZNS0_50_GLOBAL__N__2680c7bb_12_PowKernel_cu_140f0503_289622pow_scalar_tensor_implIsEEvRNS_18TensorIteratorBaseET_EUlsE_St5arrayIPcLm2EEEEviT0_T1_ --------------------------
	.section	.text._ZN2at6native29vectorized_elementwise_kernelILi4EZNS0_50_GLOBAL__N__2680c7bb_12_PowKernel_cu_140f0503_289622pow_scalar_tensor_implIsEEvRNS_18TensorIteratorBaseET_EUlsE_St5arrayIPcLm2EEEEviT0_T1_,"ax",@progbits
	.align	128
        .global         _ZN2at6native29vectorized_elementwise_kernelILi4EZNS0_50_GLOBAL__N__2680c7bb_12_PowKernel_cu_140f0503_289622pow_scalar_tensor_implIsEEvRNS_18TensorIteratorBaseET_EUlsE_St5arrayIPcLm2EEEEviT0_T1_
        .type           _ZN2at6native29vectorized_elementwise_kernelILi4EZNS0_50_GLOBAL__N__2680c7bb_12_PowKernel_cu_140f0503_289622pow_scalar_tensor_implIsEEvRNS_18TensorIteratorBaseET_EUlsE_St5arrayIPcLm2EEEEviT0_T1_,@function
        .size           _ZN2at6native29vectorized_elementwise_kernelILi4EZNS0_50_GLOBAL__N__2680c7bb_12_PowKernel_cu_140f0503_289622pow_scalar_tensor_implIsEEvRNS_18TensorIteratorBaseET_EUlsE_St5arrayIPcLm2EEEEviT0_T1_,(.L_x_71944 - _ZN2at6native29vectorized_elementwise_kernelILi4EZNS0_50_GLOBAL__N__2680c7bb_12_PowKernel_cu_140f0503_289622pow_scalar_tensor_implIsEEvRNS_18TensorIteratorBaseET_EUlsE_St5arrayIPcLm2EEEEviT0_T1_)
        .other          _ZN2at6native29vectorized_elementwise_kernelILi4EZNS0_50_GLOBAL__N__2680c7bb_12_PowKernel_cu_140f0503_289622pow_scalar_tensor_implIsEEvRNS_18TensorIteratorBaseET_EUlsE_St5arrayIPcLm2EEEEviT0_T1_,@"STO_CUDA_ENTRY STV_DEFAULT"
_ZN2at6native29vectorized_elementwise_kernelILi4EZNS0_50_GLOBAL__N__2680c7bb_12_PowKernel_cu_140f0503_289622pow_scalar_tensor_implIsEEvRNS_18TensorIteratorBaseET_EUlsE_St5arrayIPcLm2EEEEviT0_T1_:
.text._ZN2at6native29vectorized_elementwise_kernelILi4EZNS0_50_GLOBAL__N__2680c7bb_12_PowKernel_cu_140f0503_289622pow_scalar_tensor_implIsEEvRNS_18TensorIteratorBaseET_EUlsE_St5arrayIPcLm2EEEEviT0_T1_:
        /* <DEDUP_REMOVED lines=15> */
[----:B------:R-:W3:Y:S01]  /*00f0*/  LDG.E.64 R2, desc[UR6][R4.64+0x400] ;  /* 0x0004000604027981 */ /* 0x000ee2000c1e1b00 */
[----:B--2---:R-:W-:Y:S01]  /*0100*/  PRMT R13, R7, 0x9910, RZ ;  /* 0x00009910070d7816 */ /* 0x004fe200000000ff */
[----:B------:R-:W-:Y:S03]  /*0110*/  BSSY B0, `(.L_x_61801) ;  /* 0x0000320000007945 */ /* 0x000fe60003800000 */
[----:B------:R-:W-:Y:S02]  /*0120*/  ISETP.NE.AND P0, PT, R13, 0x1, PT ;  /* 0x000000010d00780c */ /* 0x000fe40003f05270 */
[----:B---3--:R-:W-:-:S11]  /*0130*/  PRMT R9, R3, 0x7632, R9 ;  /* 0x0000763203097816 */ /* 0x008fd60000000009 */
[----:B------:R-:W-:Y:S05]  /*0140*/  @!P0 BRA `(.L_x_61802) ;  /* 0x00000030001c8947 */ /* 0x000fea0003800000 */
[----:B------:R-:W2:Y:S01]  /*0150*/  LDG.E.64 R4, desc[UR6][R4.64] ;  /* 0x0000000604047981 */ /* 0x000ea2000c1e1b00 */
[----:B------:R-:W-:Y:S02]  /*0160*/  ISETP.NE.AND P0, PT, R13, -0x1, PT ;  /* 0xffffffff0d00780c */ /* 0x000fe40003f05270 */
[----:B------:R-:W-:Y:S02]  /*0170*/  PRMT R10, R2, 0x7632, R10 ;  /* 0x00007632020a7816 */ /* 0x000fe4000000000a */
[----:B--2---:R-:W-:Y:S02]  /*0180*/  PRMT R14, R4, 0x7632, R14 ;  /* 0x00007632040e7816 */ /* 0x004fe4000000000e */
[----:B------:R-:W-:-:S07]  /*0190*/  PRMT R11, R5, 0x7632, R11 ;  /* 0x00007632050b7816 */ /* 0x000fce000000000b */
        /* <DEDUP_REMOVED lines=24> */
.L_x_61808:
        /* <DEDUP_REMOVED lines=18> */
.L_x_61807:
[----:B------:R-:W-:Y:S05]  /*0440*/  BSYNC B2 ;  /* 0x0000000000027941 */ /* 0x000fea0003800000 */
.L_x_61806:
[----:B------:R-:W-:Y:S05]  /*0450*/  BRA `(.L_x_61809) ;  /* 0x00000000000c7947 */ /* 0x000fea0003800000 */
.L_x_61805:
[----:B------:R-:W-:-:S04]  /*0460*/  LOP3.LUT R7, R4, 0x1, RZ, 0xc0, !PT ;  /* 0x0000000104077812 */ /* 0x000fc800078ec0ff */
[----:B------:R-:W-:-:S04]  /*0470*/  ISETP.NE.U32.AND P0, PT, R7, 0x1, PT ;  /* 0x000000010700780c */ /* 0x000fc80003f05070 */
[----:B------:R-:W-:-:S09]  /*0480*/  SEL R7, R8, 0xffff, P0 ;  /* 0x0000ffff08077807 */ /* 0x000fd20000000000 */
.L_x_61809:
[----:B------:R-:W-:Y:S05]  /*0490*/  BSYNC B1 ;  /* 0x0000000000017941 */ /* 0x000fea0003800000 */
.L_x_61804:
        /* <DEDUP_REMOVED lines=23> */
.L_x_61814:
        /* <DEDUP_REMOVED lines=21> */
.L_x_61813:
[----:B------:R-:W-:Y:S05]  /*0760*/  BSYNC B2 ;  /* 0x0000000000027941 */ /* 0x000fea0003800000 */
.L_x_61812:
[----:B------:R-:W-:Y:S05]  /*0770*/  BRA `(.L_x_61815) ;  /* 0x00000000000c7947 */ /* 0x000fea0003800000 */
.L_x_61811:
[----:B------:R-:W-:-:S04]  /*0780*/  LOP3.LUT R14, R14, 0x1, RZ, 0xc0, !PT ;  /* 0x000000010e0e7812 */ /* 0x000fc800078ec0ff */
[----:B------:R-:W-:-:S04]  /*0790*/  ISETP.NE.U32.AND P0, PT, R14, 0x1, PT ;  /* 0x000000010e00780c */ /* 0x000fc80003f05070 */
[----:B------:R-:W-:-:S09]  /*07a0*/  SEL R12, R8, 0xffff, P0 ;  /* 0x0000ffff080c7807 */ /* 0x000fd20000000000 */
.L_x_61815:
[----:B------:R-:W-:Y:S05]  /*07b0*/  BSYNC B1 ;  /* 0x0000000000017941 */ /* 0x000fea0003800000 */
.L_x_61810:
        /* <DEDUP_REMOVED lines=22> */
.L_x_61820:
        /* <DEDUP_REMOVED lines=19> */
.L_x_61819:
[----:B------:R-:W-:Y:S05]  /*0a50*/  BSYNC B2 ;  /* 0x0000000000027941 */ /* 0x000fea0003800000 */
.L_x_61818:
[----:B------:R-:W-:Y:S05]  /*0a60*/  BRA `(.L_x_61821) ;  /* 0x00000000000c7947 */ /* 0x000fea0003800000 */
.L_x_61817:
[----:B------:R-:W-:-:S04]  /*0a70*/  LOP3.LUT R4, R5, 0x1, RZ, 0xc0, !PT ;  /* 0x0000000105047812 */ /* 0x000fc800078ec0ff */
[----:B------:R-:W-:-:S04]  /*0a80*/  ISETP.NE.U32.AND P0, PT, R4, 0x1, PT ;  /* 0x000000010400780c */ /* 0x000fc80003f05070 */
[----:B------:R-:W-:-:S09]  /*0a90*/  SEL R4, R8, 0xffff, P0 ;  /* 0x0000ffff08047807 */ /* 0x000fd20000000000 */
.L_x_61821:
[----:B------:R-:W-:Y:S05]  /*0aa0*/  BSYNC B1 ;  /* 0x0000000000017941 */ /* 0x000fea0003800000 */
.L_x_61816:
        /* <DEDUP_REMOVED lines=23> */
.L_x_61826:
        /* <DEDUP_REMOVED lines=23> */
.L_x_61825:
[----:B------:R-:W-:Y:S05]  /*0d90*/  BSYNC B2 ;  /* 0x0000000000027941 */ /* 0x000fea0003800000 */
.L_x_61824:
[----:B------:R-:W-:Y:S05]  /*0da0*/  BRA `(.L_x_61827) ;  /* 0x00000000000c7947 */ /* 0x000fea0003800000 */
.L_x_61823:
[----:B------:R-:W-:-:S04]  /*0db0*/  LOP3.LUT R11, R11, 0x1, RZ, 0xc0, !PT ;  /* 0x000000010b0b7812 */ /* 0x000fc800078ec0ff */
[----:B------:R-:W-:-:S04]  /*0dc0*/  ISETP.NE.U32.AND P0, PT, R11, 0x1, PT ;  /* 0x000000010b00780c */ /* 0x000fc80003f05070 */
[----:B------:R-:W-:-:S09]  /*0dd0*/  SEL R15, R8, 0xffff, P0 ;  /* 0x0000ffff080f7807 */ /* 0x000fd20000000000 */
.L_x_61827:
[----:B------:R-:W-:Y:S05]  /*0de0*/  BSYNC B1 ;  /* 0x0000000000017941 */ /* 0x000fea0003800000 */
.L_x_61822:
        /* <DEDUP_REMOVED lines=12> */
[----:B------:R-:W-:Y:S02]  /*0eb0*/  SEL R5, R8, 0xffff, P0 ;  /* 0x0000ffff08057807 */ /* 0x000fe40000000000 */
[----:B------:R-:W-:Y:S02]  /*0ec0*/  ISETP.GE.U32.AND P0, PT, R11, 0x3, PT ;  /* 0x000000030b00780c */ /* 0x000fe40003f06070 */
[----:B------:R-:W-:Y:S02]  /*0ed0*/  LOP3.LUT R11, R2, 0xffff, RZ, 0xc0, !PT ;  /* 0x0000ffff020b7812 */ /* 0x000fe400078ec0ff */
[----:B------:R-:W-:-:S02]  /*0ee0*/  PRMT R5, R5, 0x9910, RZ ;  /* 0x0000991005057816 */ /* 0x000fc400000000ff */
[----:B------:R-:W-:-:S07]  /*0ef0*/  LEA.HI R11, R11, R2, RZ, 0x11 ;  /* 0x000000020b0b7211 */ /* 0x000fce00078f88ff */
[----:B------:R-:W-:Y:S05]  /*0f00*/  @!P0 BRA `(.L_x_61831) ;  /* 0x0000000000608947 */ /* 0x000fea0003800000 */
[----:B------:R-:W-:Y:S01]  /*0f10*/  PRMT R13, R11, 0x9910, RZ ;  /* 0x000099100b0d7816 */ /* 0x000fe200000000ff */
[----:B------:R-:W-:-:S03]  /*0f20*/  IMAD.MOV.U32 R11, RZ, RZ, 0x1 ;  /* 0x00000001ff0b7424 */ /* 0x000fc600078e00ff */
[----:B------:R-:W-:-:S04]  /*0f30*/  SHF.R.S32.HI R13, RZ, 0x1, R13 ;  /* 0x00000001ff0d7819 */ /* 0x000fc8000001140d */
[----:B------:R-:W-:-:S07]  /*0f40*/  PRMT R14, R13, 0x7610, R14 ;  /* 0x000076100d0e7816 */ /* 0x000fce000000000e */
.L_x_61832:
        /* <DEDUP_REMOVED lines=20> */
.L_x_61831:
[----:B------:R-:W-:Y:S05]  /*1090*/  BSYNC B2 ;  /* 0x0000000000027941 */ /* 0x000fea0003800000 */
.L_x_61830:
[----:B------:R-:W-:Y:S05]  /*10a0*/  BRA `(.L_x_61833) ;  /* 0x00000000000c7947 */ /* 0x000fea0003800000 */
.L_x_61829:
[----:B------:R-:W-:-:S04]  /*10b0*/  LOP3.LUT R5, R2, 0x1, RZ, 0xc0, !PT ;  /* 0x0000000102057812 */ /* 0x000fc800078ec0ff */
[----:B------:R-:W-:-:S04]  /*10c0*/  ISETP.NE.U32.AND P0, PT, R5, 0x1, PT ;  /* 0x000000010500780c */ /* 0x000fc80003f05070 */
[----:B------:R-:W-:-:S09]  /*10d0*/  SEL R5, R8, 0xffff, P0 ;  /* 0x0000ffff08057807 */ /* 0x000fd20000000000 */
.L_x_61833:
[----:B------:R-:W-:Y:S05]  /*10e0*/  BSYNC B1 ;  /* 0x0000000000017941 */ /* 0x000fea0003800000 */
.L_x_61828:
        /* <DEDUP_REMOVED lines=15> */
[----:B------:R-:W-:Y:S01]  /*11e0*/  PRMT R14, R11, 0x9910, RZ ;  /* 0x000099100b0e7816 */ /* 0x000fe200000000ff */
[----:B------:R-:W-:-:S05]  /*11f0*/  IMAD.MOV.U32 R11, RZ, RZ, R2 ;  /* 0x000000ffff0b7224 */ /* 0x000fca00078e0002 */
[----:B------:R-:W-:-:S05]  /*1200*/  LEA.HI R10, R11, R10, RZ, 0x11 ;  /* 0x0000000a0b0a7211 */ /* 0x000fca00078f88ff */
[----:B------:R-:W-:Y:S05]  /*1210*/  @!P0 BRA `(.L_x_61837) ;  /* 0x00000000006c8947 */ /* 0x000fea0003800000 */
[----:B------:R-:W-:Y:S01]  /*1220*/  PRMT R10, R10, 0x9910, RZ ;  /* 0x000099100a0a7816 */ /* 0x000fe200000000ff */
[----:B------:R-:W-:-:S03]  /*1230*/  IMAD.MOV.U32 R2, RZ, RZ, 0x1 ;  /* 0x00000001ff027424 */ /* 0x000fc600078e00ff */
[----:B------:R-:W-:-:S04]  /*1240*/  SHF.R.S32.HI R10, RZ, 0x1, R10 ;  /* 0x00000001ff0a7819 */ /* 0x000fc8000001140a */
[----:B------:R-:W-:-:S07]  /*1250*/  PRMT R13, R10, 0x7610, R13 ;  /* 0x000076100a0d7816 */ /* 0x000fce000000000d */
.L_x_61838:
[C---:B------:R-:W-:Y:S02]  /*1260*/  LOP3.LUT R10, R13.reuse, 0x1, RZ, 0xc0, !PT ;  /* 0x000000010d0a7812 */ /* 0x040fe400078ec0ff */
[----:B------:R-:W-:Y:S01]  /*1270*/  PRMT R16, R14, 0x9910, RZ ;  /* 0x000099100e107816 */ /* 0x000fe200000000ff */
[C---:B------:R-:W-:Y:S01]  /*1280*/  VIADD R14, R13.reuse, 0x1 ;  /* 0x000000010d0e7836 */ /* 0x040fe20000000000 */
[----:B------:R-:W-:Y:S02]  /*1290*/  ISETP.NE.U32.AND P0, PT, R10, 0x1, PT ;  /* 0x000000010a00780c */ /* 0x000fe40003f05070 */
[----:B------:R-:W-:Y:S02]  /*12a0*/  LOP3.LUT R10, R13, 0xffff, RZ, 0xc0, !PT ;  /* 0x0000ffff0d0a7812 */ /* 0x000fe400078ec0ff */
[C---:B------:R-:W-:Y:S02]  /*12b0*/  PRMT R17, R2.reuse, 0x9910, RZ ;  /* 0x0000991002117816 */ /* 0x040fe400000000ff */
[----:B------:R-:W-:-:S02]  /*12c0*/  SEL R2, R2, 0x1, !P0 ;  /* 0x0000000102027807 */ /* 0x000fc40004000000 */
[----:B------:R-:W-:Y:S02]  /*12d0*/  LOP3.LUT R14, R14, 0xffff, RZ, 0xc0, !PT ;  /* 0x0000ffff0e0e7812 */ /* 0x000fe400078ec0ff */
[----:B------:R-:W-:Y:S01]  /*12e0*/  LEA.HI R11, R10, R13, RZ, 0x11 ;  /* 0x0000000d0a0b7211 */ /* 0x000fe200078f88ff */
[----:B------:R-:W-:Y:S01]  /*12f0*/  IMAD.MOV.U32 R10, RZ, RZ, R16 ;  /* 0x000000ffff0a7224 */ /* 0x000fe200078e0010 */
[----:B------:R-:W-:Y:S01]  /*1300*/  PRMT R2, R2, 0x9910, RZ ;  /* 0x0000991002027816 */ /* 0x000fe200000000ff */
[----:B------:R-:W-:Y:S01]  /*1310*/  IMAD.MOV.U32 R13, RZ, RZ, R17 ;  /* 0x000000ffff0d7224 */ /* 0x000fe200078e0011 */
[----:B------:R-:W-:Y:S02]  /*1320*/  ISETP.GE.U32.AND P0, PT, R14, 0x3, PT ;  /* 0x000000030e00780c */ /* 0x000fe40003f06070 */
[----:B------:R-:W-:Y:S01]  /*1330*/  PRMT R16, R11, 0x9910, RZ ;  /* 0x000099100b107816 */ /* 0x000fe200000000ff */
[----:B------:R-:W-:Y:S02]  /*1340*/  IMAD.MOV.U32 R11, RZ, RZ, R2 ;  /* 0x000000ffff0b7224 */ /* 0x000fe400078e0002 */
[----:B------:R-:W-:-:S02]  /*1350*/  IMAD R13, R13, R13, RZ ;  /* 0x0000000d0d0d7224 */ /* 0x000fc400078e02ff */
[----:B------:R-:W-:Y:S02]  /*1360*/  IMAD.MOV.U32 R2, RZ, RZ, R16 ;  /* 0x000000ffff027224 */ /* 0x000fe400078e0010 */
[----:B------:R-:W-:-:S03]  /*1370*/  IMAD R10, R10, R11, RZ ;  /* 0x0000000b0a0a7224 */ /* 0x000fc600078e02ff */
[--C-:B------:R-:W-:Y:S02]  /*1380*/  SHF.R.S32.HI R11, RZ, 0x1, R2.reuse ;  /* 0x00000001ff0b7819 */ /* 0x100fe40000011402 */
[----:B------:R-:W-:Y:S02]  /*1390*/  PRMT R2, R13, 0x7610, R2 ;  /* 0x000076100d027816 */ /* 0x000fe40000000002 */
[----:B------:R-:W-:Y:S02]  /*13a0*/  PRMT R13, R11, 0x7610, R13 ;  /* 0x000076100b0d7816 */ /* 0x000fe4000000000d */
[----:B------:R-:W-:Y:S01]  /*13b0*/  PRMT R14, R10, 0x7610, R14 ;  /* 0x000076100a0e7816 */ /* 0x000fe2000000000e */
[----:B------:R-:W-:Y:S06]  /*13c0*/  @P0 BRA `(.L_x_61838) ;  /* 0xfffffffc00a40947 */ /* 0x000fec000383ffff */
.L_x_61837:
[----:B------:R-:W-:Y:S05]  /*13d0*/  BSYNC B2 ;  /* 0x0000000000027941 */ /* 0x000fea0003800000 */
.L_x_61836:
[----:B------:R-:W-:Y:S05]  /*13e0*/  BRA `(.L_x_61839) ;  /* 0x00000000000c7947 */ /* 0x000fea0003800000 */
.L_x_61835:
[----:B------:R-:W-:-:S04]  /*13f0*/  LOP3.LUT R10, R10, 0x1, RZ, 0xc0, !PT ;  /* 0x000000010a0a7812 */ /* 0x000fc800078ec0ff */
[----:B------:R-:W-:-:S04]  /*1400*/  ISETP.NE.U32.AND P0, PT, R10, 0x1, PT ;  /* 0x000000010a00780c */ /* 0x000fc80003f05070 */
[----:B------:R-:W-:-:S09]  /*1410*/  SEL R14, R8, 0xffff, P0 ;  /* 0x0000ffff080e7807 */ /* 0x000fd20000000000 */
.L_x_61839:
[----:B------:R-:W-:Y:S05]  /*1420*/  BSYNC B1 ;  /* 0x0000000000017941 */ /* 0x000fea0003800000 */
.L_x_61834:
        /* <DEDUP_REMOVED lines=22> */
.L_x_61844:
        /* <DEDUP_REMOVED lines=18> */
.L_x_61843:
[----:B------:R-:W-:Y:S05]  /*16b0*/  BSYNC B2 ;  /* 0x0000000000027941 */ /* 0x000fea0003800000 */
.L_x_61842:
[----:B------:R-:W-:Y:S05]  /*16c0*/  BRA `(.L_x_61845) ;  /* 0x00000000000c7947 */ /* 0x000fea0003800000 */
.L_x_61841:
[----:B------:R-:W-:-:S04]  /*16d0*/  LOP3.LUT R3, R3, 0x1, RZ, 0xc0, !PT ;  /* 0x0000000103037812 */ /* 0x000fc800078ec0ff */
[----:B------:R-:W-:-:S04]  /*16e0*/  ISETP.NE.U32.AND P0, PT, R3, 0x1, PT ;  /* 0x000000010300780c */ /* 0x000fc80003f05070 */
[----:B------:R-:W-:-:S09]  /*16f0*/  SEL R2, R8, 0xffff, P0 ;  /* 0x0000ffff08027807 */ /* 0x000fd20000000000 */
.L_x_61845:
[----:B------:R-:W-:Y:S05]  /*1700*/  BSYNC B1 ;  /* 0x0000000000017941 */ /* 0x000fea0003800000 */
.L_x_61840:
        /* <DEDUP_REMOVED lines=8> */
[----:B------:R-:W-:-:S04]  /*1790*/  LOP3.LUT R3, R9, 0x1, RZ, 0xc0, !PT ;  /* 0x0000000109037812 */ /* 0x000fc800078ec0ff */
        /* <DEDUP_REMOVED lines=14> */
.L_x_61850:
        /* <DEDUP_REMOVED lines=19> */
.L_x_61849:
[----:B------:R-:W-:Y:S05]  /*19b0*/  BSYNC B2 ;  /* 0x0000000000027941 */ /* 0x000fea0003800000 */
.L_x_61848:
[----:B------:R-:W-:Y:S05]  /*19c0*/  BRA `(.L_x_61851) ;  /* 0x00000000000c7947 */ /* 0x000fea0003800000 */
.L_x_61847:
[----:B------:R-:W-:-:S04]  /*19d0*/  LOP3.LUT R9, R9, 0x1, RZ, 0xc0, !PT ;  /* 0x0000000109097812 */ /* 0x000fc800078ec0ff */
[----:B------:R-:W-:-:S04]  /*19e0*/  ISETP.NE.U32.AND P0, PT, R9, 0x1, PT ;  /* 0x000000010900780c */ /* 0x000fc80003f05070 */
[----:B------:R-:W-:-:S09]  /*19f0*/  SEL R3, R8, 0xffff, P0 ;  /* 0x0000ffff08037807 */ /* 0x000fd20000000000 */
.L_x_61851:
[----:B------:R-:W-:Y:S05]  /*1a00*/  BSYNC B1 ;  /* 0x0000000000017941 */ /* 0x000fea0003800000 */
.L_x_61846:
[----:B------:R-:W-:Y:S05]  /*1a10*/  BRA `(.L_x_61852) ;  /* 0x00000018003c7947 */ /* 0x000fea0003800000 */
.L_x_61803:
        /* <DEDUP_REMOVED lines=22> */
.L_x_61857:
        /* <DEDUP_REMOVED lines=21> */
.L_x_61856:
[----:B------:R-:W-:Y:S05]  /*1cd0*/  BSYNC B2 ;  /* 0x0000000000027941 */ /* 0x000fea0003800000 */
.L_x_61855:
[----:B------:R-:W-:Y:S05]  /*1ce0*/  BRA `(.L_x_61858) ;  /* 0x0000000000087947 */ /* 0x000fea0003800000 */
.L_x_61854:
[----:B------:R-:W-:Y:S02]  /*1cf0*/  UMOV UR4, URZ ;  /* 0x0000003f00047c82 */ /* 0x000fe40008000000 */
[----:B------:R-:W-:-:S07]  /*1d00*/  IMAD.U32 R7, RZ, RZ, UR4 ;  /* 0x00000004ff077e24 */ /* 0x000fce000f8e00ff */
.L_x_61858:
[----:B------:R-:W-:Y:S05]  /*1d10*/  BSYNC B1 ;  /* 0x0000000000017941 */ /* 0x000fea0003800000 */
.L_x_61853:
        /* <DEDUP_REMOVED lines=23> */
.L_x_61863:
[C---:B------:R-:W-:Y:S02]  /*1e90*/  LOP3.LUT R14, R15.reuse, 0x1, RZ, 0xc0, !PT ;  /* 0x000000010f0e7812 */ /* 0x040fe400078ec0ff */
[----:B------:R-:W-:Y:S02]  /*1ea0*/  PRMT R17, R12, 0x9910, RZ ;  /* 0x000099100c117816 */ /* 0x000fe400000000ff */
[----:B------:R-:W-:Y:S02]  /*1eb0*/  ISETP.NE.U32.AND P0, PT, R14, 0x1, PT ;  /* 0x000000010e00780c */ /* 0x000fe40003f05070 */
[C---:B------:R-:W-:Y:S02]  /*1ec0*/  LOP3.LUT R14, R15.reuse, 0xffff, RZ, 0xc0, !PT ;  /* 0x0000ffff0f0e7812 */ /* 0x040fe400078ec0ff */
[----:B------:R-:W-:Y:S02]  /*1ed0*/  PRMT R12, R4, 0x9910, RZ ;  /* 0x00009910040c7816 */ /* 0x000fe400000000ff */
[----:B------:R-:W-:Y:S01]  /*1ee0*/  LEA.HI R14, R14, R15, RZ, 0x11 ;  /* 0x0000000f0e0e7211 */ /* 0x000fe200078f88ff */
[----:B------:R-:W-:Y:S01]  /*1ef0*/  VIADD R15, R15, 0x1 ;  /* 0x000000010f0f7836 */ /* 0x000fe20000000000 */
[----:B------:R-:W-:-:S02]  /*1f00*/  SEL R4, R4, 0x1, !P0 ;  /* 0x0000000104047807 */ /* 0x000fc40004000000 */
[----:B------:R-:W-:Y:S02]  /*1f10*/  PRMT R14, R14, 0x9910, RZ ;  /* 0x000099100e0e7816 */ /* 0x000fe400000000ff */
[----:B------:R-:W-:Y:S02]  /*1f20*/  LOP3.LUT R15, R15, 0xffff, RZ, 0xc0, !PT ;  /* 0x0000ffff0f0f7812 */ /* 0x000fe400078ec0ff */
[----:B------:R-:W-:Y:S02]  /*1f30*/  PRMT R4, R4, 0x9910, RZ ;  /* 0x0000991004047816 */ /* 0x000fe400000000ff */
[----:B------:R-:W-:Y:S01]  /*1f40*/  ISETP.GE.U32.AND P0, PT, R15, 0x3, PT ;  /* 0x000000030f00780c */ /* 0x000fe20003f06070 */
[----:B------:R-:W-:Y:S01]  /*1f50*/  IMAD R15, R12, R12, RZ ;  /* 0x0000000c0c0f7224 */ /* 0x000fe200078e02ff */
[----:B------:R-:W-:Y:S01]  /*1f60*/  SHF.R.S32.HI R14, RZ, 0x1, R14 ;  /* 0x00000001ff0e7819 */ /* 0x000fe2000001140e */
[----:B------:R-:W-:-:S03]  /*1f70*/  IMAD R12, R4, R17, RZ ;  /* 0x00000011040c7224 */ /* 0x000fc600078e02ff */
[----:B------:R-:W-:Y:S02]  /*1f80*/  PRMT R4, R15, 0x7610, R4 ;  /* 0x000076100f047816 */ /* 0x000fe40000000004 */
[----:B------:R-:W-:-:S05]  /*1f90*/  PRMT R15, R14, 0x7610, R15 ;  /* 0x000076100e0f7816 */ /* 0x000fca000000000f */
[----:B------:R-:W-:Y:S05]  /*1fa0*/  @P0 BRA `(.L_x_61863) ;  /* 0xfffffffc00b80947 */ /* 0x000fea000383ffff */
.L_x_61862:
[----:B------:R-:W-:Y:S05]  /*1fb0*/  BSYNC B2 ;  /* 0x0000000000027941 */ /* 0x000fea0003800000 */
.L_x_61861:
[----:B------:R-:W-:Y:S05]  /*1fc0*/  BRA `(.L_x_61864) ;  /* 0x0000000000087947 */ /* 0x000fea0003800000 */
.L_x_61860:
[----:B------:R-:W-:Y:S02]  /*1fd0*/  UMOV UR4, URZ ;  /* 0x0000003f00047c82 */ /* 0x000fe40008000000 */
[----:B------:R-:W-:-:S07]  /*1fe0*/  IMAD.U32 R12, RZ, RZ, UR4 ;  /* 0x00000004ff0c7e24 */ /* 0x000fce000f8e00ff */
.L_x_61864:
[----:B------:R-:W-:Y:S05]  /*1ff0*/  BSYNC B1 ;  /* 0x0000000000017941 */ /* 0x000fea0003800000 */
.L_x_61859:
        /* <DEDUP_REMOVED lines=22> */
.L_x_61869:
        /* <DEDUP_REMOVED lines=21> */
.L_x_61868:
[----:B------:R-:W-:Y:S05]  /*22b0*/  BSYNC B2 ;  /* 0x0000000000027941 */ /* 0x000fea0003800000 */
.L_x_61867:
[----:B------:R-:W-:Y:S05]  /*22c0*/  BRA `(.L_x_61870) ;  /* 0x0000000000087947 */ /* 0x000fea0003800000 */
.L_x_61866:
[----:B------:R-:W-:Y:S02]  /*22d0*/  UMOV UR4, URZ ;  /* 0x0000003f00047c82 */ /* 0x000fe40008000000 */
[----:B------:R-:W-:-:S07]  /*22e0*/  IMAD.U32 R4, RZ, RZ, UR4 ;  /* 0x00000004ff047e24 */ /* 0x000fce000f8e00ff */
.L_x_61870:
[----:B------:R-:W-:Y:S05]  /*22f0*/  BSYNC B1 ;  /* 0x0000000000017941 */ /* 0x000fea0003800000 */
.L_x_61865:
        /* <DEDUP_REMOVED lines=24> */
.L_x_61875:
        /* <DEDUP_REMOVED lines=19> */
.L_x_61874:
[----:B------:R-:W-:Y:S05]  /*25b0*/  BSYNC B2 ;  /* 0x0000000000027941 */ /* 0x000fea0003800000 */
.L_x_61873:
[----:B------:R-:W-:Y:S05]  /*25c0*/  BRA `(.L_x_61876) ;  /* 0x0000000000087947 */ /* 0x000fea0003800000 */
.L_x_61872:
[----:B------:R-:W-:Y:S02]  /*25d0*/  UMOV UR4, URZ ;  /* 0x0000003f00047c82 */ /* 0x000fe40008000000 */
[----:B------:R-:W-:-:S07]  /*25e0*/  IMAD.U32 R15, RZ, RZ, UR4 ;  /* 0x00000004ff0f7e24 */ /* 0x000fce000f8e00ff */
.L_x_61876:
[----:B------:R-:W-:Y:S05]  /*25f0*/  BSYNC B1 ;  /* 0x0000000000017941 */ /* 0x000fea0003800000 */
.L_x_61871:
        /* <DEDUP_REMOVED lines=22> */
.L_x_61881:
        /* <DEDUP_REMOVED lines=20> */
.L_x_61880:
[----:B------:R-:W-:Y:S05]  /*28a0*/  BSYNC B2 ;  /* 0x0000000000027941 */ /* 0x000fea0003800000 */
.L_x_61879:
[----:B------:R-:W-:Y:S05]  /*28b0*/  BRA `(.L_x_61882) ;  /* 0x0000000000087947 */ /* 0x000fea0003800000 */
.L_x_61878:
[----:B------:R-:W-:Y:S02]  /*28c0*/  UMOV UR4, URZ ;  /* 0x0000003f00047c82 */ /* 0x000fe40008000000 */
[----:B------:R-:W-:-:S07]  /*28d0*/  IMAD.U32 R5, RZ, RZ, UR4 ;  /* 0x00000004ff057e24 */ /* 0x000fce000f8e00ff */
.L_x_61882:
[----:B------:R-:W-:Y:S05]  /*28e0*/  BSYNC B1 ;  /* 0x0000000000017941 */ /* 0x000fea0003800000 */
.L_x_61877:
        /* <DEDUP_REMOVED lines=24> */
.L_x_61887:
        /* <DEDUP_REMOVED lines=19> */
.L_x_61886:
[----:B------:R-:W-:Y:S05]  /*2ba0*/  BSYNC B2 ;  /* 0x0000000000027941 */ /* 0x000fea0003800000 */
.L_x_61885:
[----:B------:R-:W-:Y:S05]  /*2bb0*/  BRA `(.L_x_61888) ;  /* 0x0000000000087947 */ /* 0x000fea0003800000 */
.L_x_61884:
[----:B------:R-:W-:Y:S02]  /*2bc0*/  UMOV UR4, URZ ;  /* 0x0000003f00047c82 */ /* 0x000fe40008000000 */
[----:B------:R-:W-:-:S07]  /*2bd0*/  IMAD.U32 R14, RZ, RZ, UR4 ;  /* 0x00000004ff0e7e24 */ /* 0x000fce000f8e00ff */
.L_x_61888:
[----:B------:R-:W-:Y:S05]  /*2be0*/  BSYNC B1 ;  /* 0x0000000000017941 */ /* 0x000fea0003800000 */
.L_x_61883:
        /* <DEDUP_REMOVED lines=22> */
.L_x_61893:
        /* <DEDUP_REMOVED lines=21> */
.L_x_61892:
[----:B------:R-:W-:Y:S05]  /*2ea0*/  BSYNC B2 ;  /* 0x0000000000027941 */ /* 0x000fea0003800000 */
.L_x_61891:
[----:B------:R-:W-:Y:S05]  /*2eb0*/  BRA `(.L_x_61894) ;  /* 0x0000000000087947 */ /* 0x000fea0003800000 */
.L_x_61890:
[----:B------:R-:W-:Y:S02]  /*2ec0*/  UMOV UR4, URZ ;  /* 0x0000003f00047c82 */ /* 0x000fe40008000000 */
[----:B------:R-:W-:-:S07]  /*2ed0*/  IMAD.U32 R2, RZ, RZ, UR4 ;  /* 0x00000004ff027e24 */ /* 0x000fce000f8e00ff */
.L_x_61894:
[----:B------:R-:W-:Y:S05]  /*2ee0*/  BSYNC B1 ;  /* 0x0000000000017941 */ /* 0x000fea0003800000 */
.L_x_61889:
[----:B------:R-:W-:-:S04]  /*2ef0*/  PRMT R3, R9, 0x9910, RZ ;  /* 0x0000991009037816 */ /* 0x000fc800000000ff */
        /* <DEDUP_REMOVED lines=9> */
[----:B------:R-:W-:Y:S02]  /*2f90*/  SEL R8, R8, 0x1, !P0 ;  /* 0x0000000108087807 */ /* 0x000fe40004000000 */
[----:B------:R-:W-:Y:S02]  /*2fa0*/  LOP3.LUT R3, R3, 0xffff, RZ, 0xc0, !PT ;  /* 0x0000ffff03037812 */ /* 0x000fe400078ec0ff */
[----:B------:R-:W-:Y:S02]  /*2fb0*/  PRMT R10, R8, 0x9910, RZ ;  /* 0x00009910080a7816 */ /* 0x000fe400000000ff */
[----:B------:R-:W-:Y:S02]  /*2fc0*/  ISETP.GE.U32.AND P0, PT, R3, 0x3, PT ;  /* 0x000000030300780c */ /* 0x000fe40003f06070 */
[----:B------:R-:W-:Y:S01]  /*2fd0*/  LOP3.LUT R8, R9, 0xffff, RZ, 0xc0, !PT ;  /* 0x0000ffff09087812 */ /* 0x000fe200078ec0ff */
[----:B------:R-:W-:-:S03]  /*2fe0*/  IMAD.MOV.U32 R3, RZ, RZ, R10 ;  /* 0x000000ffff037224 */ /* 0x000fc600078e000a */
[----:B------:R-:W-:Y:S01]  /*2ff0*/  LEA.HI R8, R8, R9, RZ, 0x11 ;  /* 0x0000000908087211 */ /* 0x000fe200078f88ff */
[----:B------:R-:W-:-:S06]  /*3000*/  IMAD R9, R13, R13, RZ ;  /* 0x0000000d0d097224 */ /* 0x000fcc00078e02ff */
[----:B------:R-:W-:Y:S05]  /*3010*/  @!P0 BRA `(.L_x_61897) ;  /* 0x0000000000548947 */ /* 0x000fea0003800000 */
[----:B------:R-:W-:-:S04]  /*3020*/  PRMT R8, R8, 0x9910, RZ ;  /* 0x0000991008087816 */ /* 0x000fc800000000ff */
[----:B------:R-:W-:-:S04]  /*3030*/  SHF.R.S32.HI R8, RZ, 0x1, R8 ;  /* 0x00000001ff087819 */ /* 0x000fc80000011408 */
[----:B------:R-:W-:-:S07]  /*3040*/  PRMT R11, R8, 0x7610, R11 ;  /* 0x00007610080b7816 */ /* 0x000fce000000000b */
.L_x_61898:
        /* <DEDUP_REMOVED lines=8> */
[----:B------:R-:W-:Y:S02]  /*30d0*/  LEA.HI R8, R8, R11, RZ, 0x11 ;  /* 0x0000000b08087211 */ /* 0x000fe400078f88ff */
        /* <DEDUP_REMOVED lines=9> */
.L_x_61897:
[----:B------:R-:W-:Y:S05]  /*3170*/  BSYNC B1 ;  /* 0x0000000000017941 */ /* 0x000fea0003800000 */
.L_x_61896:
[----:B------:R-:W-:Y:S05]  /*3180*/  BRA `(.L_x_61852) ;  /* 0x0000000000607947 */ /* 0x000fea0003800000 */
.L_x_61895:
[----:B------:R-:W-:Y:S02]  /*3190*/  UMOV UR4, URZ ;  /* 0x0000003f00047c82 */ /* 0x000fe40008000000 */
[----:B------:R-:W-:Y:S01]  /*31a0*/  IMAD.U32 R3, RZ, RZ, UR4 ;  /* 0x00000004ff037e24 */ /* 0x000fe2000f8e00ff */
[----:B------:R-:W-:Y:S06]  /*31b0*/  BRA `(.L_x_61852) ;  /* 0x0000000000547947 */ /* 0x000fec0003800000 */
.L_x_61802:
[----:B------:R-:W-:Y:S01]  /*31c0*/  PRMT R2, R9, 0x9910, RZ ;  /* 0x0000991009027816 */ /* 0x000fe200000000ff */
[----:B------:R-:W-:Y:S02]  /*31d0*/  IMAD.MOV.U32 R4, RZ, RZ, 0x1 ;  /* 0x00000001ff047424 */ /* 0x000fe400078e00ff */
[----:B------:R-:W-:Y:S01]  /*31e0*/  IMAD.MOV.U32 R7, RZ, RZ, 0x1 ;  /* 0x00000001ff077424 */ /* 0x000fe200078e00ff */
[----:B------:R-:W-:Y:S01]  /*31f0*/  ISETP.GE.AND P0, PT, R2, 0x1, PT ;  /* 0x000000010200780c */ /* 0x000fe20003f06270 */
[----:B------:R-:W-:Y:S01]  /*3200*/  IMAD.MOV.U32 R8, RZ, RZ, 0x1 ;  /* 0x00000001ff087424 */ /* 0x000fe200078e00ff */
[----:B------:R-:W-:Y:S01]  /*3210*/  PRMT R2, R4, 0x7610, R2 ;  /* 0x0000761004027816 */ /* 0x000fe20000000002 */
[----:B------:R-:W-:Y:S01]  /*3220*/  IMAD.MOV.U32 R3, RZ, RZ, 0x1 ;  /* 0x00000001ff037424 */ /* 0x000fe200078e00ff */
[----:B------:R-:W-:Y:S01]  /*3230*/  PRMT R4, R7, 0x7610, R4 ;  /* 0x0000761007047816 */ /* 0x000fe20000000004 */
[----:B------:R-:W-:Y:S01]  /*3240*/  IMAD.MOV.U32 R14, RZ, RZ, 0x1 ;  /* 0x00000001ff0e7424 */ /* 0x000fe200078e00ff */
[----:B------:R-:W-:Y:S01]  /*3250*/  PRMT R7, R8, 0x7610, R7 ;  /* 0x0000761008077816 */ /* 0x000fe20000000007 */
        /* <DEDUP_REMOVED lines=11> */
.L_x_61852:
[----:B------:R-:W-:Y:S05]  /*3310*/  BSYNC B0 ;  /* 0x0000000000007941 */ /* 0x000fea0003800000 */
.L_x_61801:
        /* <DEDUP_REMOVED lines=10> */
.L_x_61800:
        /* <DEDUP_REMOVED lines=22> */
.L_x_61900:
[----:B------:R-:W-:Y:S05]  /*3520*/  BSYNC B0 ;  /* 0x0000000000007941 */ /* 0x000fea0003800000 */
.L_x_61899:
        /* <DEDUP_REMOVED lines=15> */
.L_x_61902:
[----:B------:R-:W-:Y:S05]  /*3620*/  BSYNC B0 ;  /* 0x0000000000007941 */ /* 0x000fea0003800000 */
.L_x_61901:
        /* <DEDUP_REMOVED lines=54> */
.L_x_61912:
        /* <DEDUP_REMOVED lines=20> */
.L_x_61911:
[----:B------:R-:W-:Y:S05]  /*3ad0*/  BSYNC B3 ;  /* 0x0000000000037941 */ /* 0x000fea0003800000 */
.L_x_61910:
[----:B------:R-:W-:Y:S05]  /*3ae0*/  BRA `(.L_x_61908) ;  /* 0x0000000000147947 */ /* 0x000fea0003800000 */
.L_x_61909:
[----:B------:R-:W-:Y:S01]  /*3af0*/  LOP3.LUT R20, R20, 0x1, RZ, 0xc0, !PT ;  /* 0x0000000114147812 */ /* 0x000fe200078ec0ff */
[----:B------:R-:W-:-:S03]  /*3b00*/  IMAD.MOV.U32 R2, RZ, RZ, 0x1 ;  /* 0x00000001ff027424 */ /* 0x000fc600078e00ff */
[----:B------:R-:W-:-:S04]  /*3b10*/  ISETP.NE.U32.AND P1, PT, R20, 0x1, PT ;  /* 0x000000011400780c */ /* 0x000fc80003f25070 */
[----:B------:R-:W-:-:S04]  /*3b20*/  SEL R2, R2, 0xffff, P1 ;  /* 0x0000ffff02027807 */ /* 0x000fc80000800000 */
[----:B------:R-:W-:-:S07]  /*3b30*/  PRMT R12, R2, 0x7610, R12 ;  /* 0x00007610020c7816 */ /* 0x000fce000000000c */
.L_x_61908:
[----:B------:R-:W-:Y:S05]  /*3b40*/  BSYNC B2 ;  /* 0x0000000000027941 */ /* 0x000fea0003800000 */
.L_x_61907:
        /* <DEDUP_REMOVED lines=26> */
.L_x_61918:
        /* <DEDUP_REMOVED lines=20> */
.L_x_61917:
[----:B------:R-:W-:Y:S05]  /*3e30*/  BSYNC B3 ;  /* 0x0000000000037941 */ /* 0x000fea0003800000 */
.L_x_61916:
[----:B------:R-:W-:Y:S05]  /*3e40*/  BRA `(.L_x_61914) ;  /* 0x0000000000147947 */ /* 0x000fea0003800000 */
.L_x_61915:
[----:B------:R-:W-:Y:S01]  /*3e50*/  LOP3.LUT R19, R19, 0x1, RZ, 0xc0, !PT ;  /* 0x0000000113137812 */ /* 0x000fe200078ec0ff */
[----:B------:R-:W-:-:S03]  /*3e60*/  IMAD.MOV.U32 R2, RZ, RZ, 0x1 ;  /* 0x00000001ff027424 */ /* 0x000fc600078e00ff */
[----:B------:R-:W-:-:S04]  /*3e70*/  ISETP.NE.U32.AND P1, PT, R19, 0x1, PT ;  /* 0x000000011300780c */ /* 0x000fc80003f25070 */
[----:B------:R-:W-:-:S04]  /*3e80*/  SEL R2, R2, 0xffff, P1 ;  /* 0x0000ffff02027807 */ /* 0x000fc80000800000 */
[----:B------:R-:W-:-:S07]  /*3e90*/  PRMT R13, R2, 0x7610, R13 ;  /* 0x00007610020d7816 */ /* 0x000fce000000000d */
.L_x_61914:
[----:B------:R-:W-:Y:S05]  /*3ea0*/  BSYNC B2 ;  /* 0x0000000000027941 */ /* 0x000fea0003800000 */
.L_x_61913:
        /* <DEDUP_REMOVED lines=27> */
.L_x_61924:
        /* <DEDUP_REMOVED lines=19> */
.L_x_61923:
[----:B------:R-:W-:Y:S05]  /*4190*/  BSYNC B3 ;  /* 0x0000000000037941 */ /* 0x000fea0003800000 */
.L_x_61922:
[----:B------:R-:W-:Y:S05]  /*41a0*/  BRA `(.L_x_61920) ;  /* 0x0000000000147947 */ /* 0x000fea0003800000 */
.L_x_61921:
[----:B------:R-:W-:Y:S01]  /*41b0*/  LOP3.LUT R16, R16, 0x1, RZ, 0xc0, !PT ;  /* 0x0000000110107812 */ /* 0x000fe200078ec0ff */
[----:B------:R-:W-:-:S03]  /*41c0*/  IMAD.MOV.U32 R2, RZ, RZ, 0x1 ;  /* 0x00000001ff027424 */ /* 0x000fc600078e00ff */
[----:B------:R-:W-:-:S04]  /*41d0*/  ISETP.NE.U32.AND P1, PT, R16, 0x1, PT ;  /* 0x000000011000780c */ /* 0x000fc80003f25070 */
[----:B------:R-:W-:-:S04]  /*41e0*/  SEL R2, R2, 0xffff, P1 ;  /* 0x0000ffff02027807 */ /* 0x000fc80000800000 */
[----:B------:R-:W-:-:S07]  /*41f0*/  PRMT R3, R2, 0x7610, R3 ;  /* 0x0000761002037816 */ /* 0x000fce0000000003 */
.L_x_61920:
[----:B------:R-:W-:Y:S05]  /*4200*/  BSYNC B2 ;  /* 0x0000000000027941 */ /* 0x000fea0003800000 */
.L_x_61919:
        /* <DEDUP_REMOVED lines=26> */
.L_x_61930:
        /* <DEDUP_REMOVED lines=21> */
.L_x_61929:
[----:B------:R-:W-:Y:S05]  /*4500*/  BSYNC B3 ;  /* 0x0000000000037941 */ /* 0x000fea0003800000 */
.L_x_61928:
[----:B------:R-:W-:Y:S05]  /*4510*/  BRA `(.L_x_61926) ;  /* 0x0000000000107947 */ /* 0x000fea0003800000 */
.L_x_61927:
[----:B------:R-:W-:Y:S01]  /*4520*/  LOP3.LUT R15, R15, 0x1, RZ, 0xc0, !PT ;  /* 0x000000010f0f7812 */ /* 0x000fe200078ec0ff */
[----:B------:R-:W-:-:S03]  /*4530*/  IMAD.MOV.U32 R2, RZ, RZ, 0x1 ;  /* 0x00000001ff027424 */ /* 0x000fc600078e00ff */
[----:B------:R-:W-:-:S04]  /*4540*/  ISETP.NE.U32.AND P1, PT, R15, 0x1, PT ;  /* 0x000000010f00780c */ /* 0x000fc80003f25070 */
[----:B------:R-:W-:-:S09]  /*4550*/  SEL R2, R2, 0xffff, P1 ;  /* 0x0000ffff02027807 */ /* 0x000fd20000800000 */
.L_x_61926:
[----:B------:R-:W-:Y:S05]  /*4560*/  BSYNC B2 ;  /* 0x0000000000027941 */ /* 0x000fea0003800000 */
.L_x_61925:
        /* <DEDUP_REMOVED lines=26> */
.L_x_61936:
        /* <DEDUP_REMOVED lines=19> */
.L_x_61935:
[----:B------:R-:W-:Y:S05]  /*4840*/  BSYNC B3 ;  /* 0x0000000000037941 */ /* 0x000fea0003800000 */
.L_x_61934:
[----:B------:R-:W-:Y:S05]  /*4850*/  BRA `(.L_x_61932) ;  /* 0x0000000000107947 */ /* 0x000fea0003800000 */
.L_x_61933:
[----:B------:R-:W-:Y:S01]  /*4860*/  LOP3.LUT R14, R14, 0x1, RZ, 0xc0, !PT ;  /* 0x000000010e0e7812 */ /* 0x000fe200078ec0ff */
[----:B------:R-:W-:-:S03]  /*4870*/  IMAD.MOV.U32 R4, RZ, RZ, 0x1 ;  /* 0x00000001ff047424 */ /* 0x000fc600078e00ff */
[----:B------:R-:W-:-:S04]  /*4880*/  ISETP.NE.U32.AND P1, PT, R14, 0x1, PT ;  /* 0x000000010e00780c */ /* 0x000fc80003f25070 */
[----:B------:R-:W-:-:S09]  /*4890*/  SEL R4, R4, 0xffff, P1 ;  /* 0x0000ffff04047807 */ /* 0x000fd20000800000 */
.L_x_61932:
[----:B------:R-:W-:Y:S05]  /*48a0*/  BSYNC B2 ;  /* 0x0000000000027941 */ /* 0x000fea0003800000 */
.L_x_61931:
        /* <DEDUP_REMOVED lines=26> */
.L_x_61942:
        /* <DEDUP_REMOVED lines=18> */
.L_x_61941:
[----:B------:R-:W-:Y:S05]  /*4b70*/  BSYNC B3 ;  /* 0x0000000000037941 */ /* 0x000fea0003800000 */
.L_x_61940:
[----:B------:R-:W-:Y:S05]  /*4b80*/  BRA `(.L_x_61938) ;  /* 0x0000000000107947 */ /* 0x000fea0003800000 */
.L_x_61939:
[----:B------:R-:W-:Y:S01]  /*4b90*/  LOP3.LUT R10, R10, 0x1, RZ, 0xc0, !PT ;  /* 0x000000010a0a7812 */ /* 0x000fe200078ec0ff */
[----:B------:R-:W-:-:S03]  /*4ba0*/  IMAD.MOV.U32 R5, RZ, RZ, 0x1 ;  /* 0x00000001ff057424 */ /* 0x000fc600078e00ff */
[----:B------:R-:W-:-:S04]  /*4bb0*/  ISETP.NE.U32.AND P1, PT, R10, 0x1, PT ;  /* 0x000000010a00780c */ /* 0x000fc80003f25070 */
[----:B------:R-:W-:-:S09]  /*4bc0*/  SEL R5, R5, 0xffff, P1 ;  /* 0x0000ffff05057807 */ /* 0x000fd20000800000 */
.L_x_61938:
[----:B------:R-:W-:Y:S05]  /*4bd0*/  BSYNC B2 ;  /* 0x0000000000027941 */ /* 0x000fea0003800000 */
.L_x_61937:
        /* <DEDUP_REMOVED lines=27> */
.L_x_61948:
        /* <DEDUP_REMOVED lines=18> */
.L_x_61947:
[----:B------:R-:W-:Y:S05]  /*4eb0*/  BSYNC B3 ;  /* 0x0000000000037941 */ /* 0x000fea0003800000 */
.L_x_61946:
[----:B------:R-:W-:Y:S05]  /*4ec0*/  BRA `(.L_x_61944) ;  /* 0x0000000000147947 */ /* 0x000fea0003800000 */
.L_x_61945:
[----:B------:R-:W-:Y:S01]  /*4ed0*/  LOP3.LUT R18, R18, 0x1, RZ, 0xc0, !PT ;  /* 0x0000000112127812 */ /* 0x000fe200078ec0ff */
[----:B------:R-:W-:-:S03]  /*4ee0*/  IMAD.MOV.U32 R6, RZ, RZ, 0x1 ;  /* 0x00000001ff067424 */ /* 0x000fc600078e00ff */
[----:B------:R-:W-:-:S04]  /*4ef0*/  ISETP.NE.U32.AND P1, PT, R18, 0x1, PT ;  /* 0x000000011200780c */ /* 0x000fc80003f25070 */
[----:B------:R-:W-:-:S04]  /*4f00*/  SEL R6, R6, 0xffff, P1 ;  /* 0x0000ffff06067807 */ /* 0x000fc80000800000 */
[----:B------:R-:W-:-:S07]  /*4f10*/  PRMT R7, R6, 0x7610, R7 ;  /* 0x0000761006077816 */ /* 0x000fce0000000007 */
.L_x_61944:
[----:B------:R-:W-:Y:S05]  /*4f20*/  BSYNC B2 ;  /* 0x0000000000027941 */ /* 0x000fea0003800000 */
.L_x_61943:
        /* <DEDUP_REMOVED lines=25> */
.L_x_61953:
        /* <DEDUP_REMOVED lines=20> */
.L_x_61952:
[----:B------:R-:W-:Y:S05]  /*5200*/  BSYNC B2 ;  /* 0x0000000000027941 */ /* 0x000fea0003800000 */
.L_x_61951:
[----:B------:R-:W-:Y:S05]  /*5210*/  BRA `(.L_x_61949) ;  /* 0x0000001000207947 */ /* 0x000fea0003800000 */
.L_x_61950:
[----:B------:R-:W-:Y:S01]  /*5220*/  LOP3.LUT R17, R17, 0x1, RZ, 0xc0, !PT ;  /* 0x0000000111117812 */ /* 0x000fe200078ec0ff */
[----:B------:R-:W-:-:S03]  /*5230*/  IMAD.MOV.U32 R6, RZ, RZ, 0x1 ;  /* 0x00000001ff067424 */ /* 0x000fc600078e00ff */
[----:B------:R-:W-:-:S04]  /*5240*/  ISETP.NE.U32.AND P1, PT, R17, 0x1, PT ;  /* 0x000000011100780c */ /* 0x000fc80003f25070 */
[----:B------:R-:W-:Y:S01]  /*5250*/  SEL R6, R6, 0xffff, P1 ;  /* 0x0000ffff06067807 */ /* 0x000fe20000800000 */
[----:B------:R-:W-:Y:S08]  /*5260*/  BRA `(.L_x_61949) ;  /* 0x00000010000c7947 */ /* 0x000ff00003800000 */
.L_x_61906:
        /* <DEDUP_REMOVED lines=11> */
.L_x_61956:
        /* <DEDUP_REMOVED lines=18> */
.L_x_61955:
[----:B------:R-:W-:Y:S05]  /*5440*/  BSYNC B2 ;  /* 0x0000000000027941 */ /* 0x000fea0003800000 */
.L_x_61954:
        /* <DEDUP_REMOVED lines=13> */
.L_x_61959:
        /* <DEDUP_REMOVED lines=19> */
.L_x_61958:
[----:B------:R-:W-:Y:S05]  /*5650*/  BSYNC B2 ;  /* 0x0000000000027941 */ /* 0x000fea0003800000 */
.L_x_61957:
        /* <DEDUP_REMOVED lines=13> */
.L_x_61962:
        /* <DEDUP_REMOVED lines=19> */
.L_x_61961:
[----:B------:R-:W-:Y:S05]  /*5860*/  BSYNC B2 ;  /* 0x0000000000027941 */ /* 0x000fea0003800000 */
.L_x_61960:
        /* <DEDUP_REMOVED lines=13> */
.L_x_61965:
        /* <DEDUP_REMOVED lines=19> */
.L_x_61964:
[----:B------:R-:W-:Y:S05]  /*5a70*/  BSYNC B2 ;  /* 0x0000000000027941 */ /* 0x000fea0003800000 */
.L_x_61963:
        /* <DEDUP_REMOVED lines=13> */
.L_x_61968:
        /* <DEDUP_REMOVED lines=20> */
.L_x_61967:
[----:B------:R-:W-:Y:S05]  /*5c90*/  BSYNC B2 ;  /* 0x0000000000027941 */ /* 0x000fea0003800000 */
.L_x_61966:
        /* <DEDUP_REMOVED lines=13> */
.L_x_61971:
        /* <DEDUP_REMOVED lines=19> */
.L_x_61970:
[----:B------:R-:W-:Y:S05]  /*5ea0*/  BSYNC B2 ;  /* 0x0000000000027941 */ /* 0x000fea0003800000 */
.L_x_61969:
        /* <DEDUP_REMOVED lines=13> */
.L_x_61974:
        /* <DEDUP_REMOVED lines=19> */
.L_x_61973:
[----:B------:R-:W-:Y:S05]  /*60b0*/  BSYNC B2 ;  /* 0x0000000000027941 */ /* 0x000fea0003800000 */
.L_x_61972:
        /* <DEDUP_REMOVED lines=11> */
.L_x_61975:
        /* <DEDUP_REMOVED lines=19> */
.L_x_61949:
[----:B------:R-:W-:Y:S05]  /*62a0*/  BSYNC B0 ;  /* 0x0000000000007941 */ /* 0x000fea0003800000 */
.L_x_61905:
[----:B------:R-:W-:Y:S05]  /*62b0*/  BRA `(.L_x_61976) ;  /* 0x0000000000707947 */ /* 0x000fea0003800000 */
.L_x_61904:
        /* <DEDUP_REMOVED lines=28> */
.L_x_61976:
[----:B------:R-:W-:Y:S05]  /*6480*/  BSYNC B1 ;  /* 0x0000000000017941 */ /* 0x000fea0003800000 */
.L_x_61903:
        /* <DEDUP_REMOVED lines=21> */
.L_x_61979:
[----:B------:R-:W-:-:S13]  /*65e0*/  ISETP.GE.AND P0, PT, R11, R9, PT ;  /* 0x000000090b00720c */ /* 0x000fda0003f06270 */
[----:B------:R-:W-:Y:S05]  /*65f0*/  @P0 BRA `(.L_x_61981) ;  /* 0x0000000000300947 */ /* 0x000fea0003800000 */
[----:B0-----:R-:W0:Y:S01]  /*6600*/  LDC.64 R12, c[0x0][0x228] ;  /* 0x00008a00ff0c7b82 */ /* 0x001e220000000a00 */
[----:B------:R-:W-:Y:S02]  /*6610*/  IMAD.IADD R3, R0, 0x1, R11 ;  /* 0x0000000100037824 */ /* 0x000fe400078e020b */
[----:B------:R-:W-:Y:S02]  /*6620*/  VIADD R11, R11, 0x80 ;  /* 0x000000800b0b7836 */ /* 0x000fe40000000000 */
[----:B0-----:R-:W-:-:S05]  /*6630*/  IMAD.WIDE.U32 R12, R3, 0x2, R12 ;  /* 0x00000002030c7825 */ /* 0x001fca00078e000c */
[----:B------:R1:W-:Y:S02]  /*6640*/  STG.E.U16 desc[UR6][R12.64], R2 ;  /* 0x000000020c007986 */ /* 0x0003e4000c101506 */
.L_x_61980:
[----:B------:R-:W-:-:S13]  /*6650*/  ISETP.GE.AND P0, PT, R11, R9, PT ;  /* 0x000000090b00720c */ /* 0x000fda0003f06270 */
[----:B------:R-:W-:Y:S05]  /*6660*/  @P0 BRA `(.L_x_61982) ;  /* 0x0000000000340947 */ /* 0x000fea0003800000 */
[----:B-1----:R-:W1:Y:S01]  /*6670*/  LDC.64 R2, c[0x0][0x228] ;  /* 0x00008a00ff027b82 */ /* 0x002e620000000a00 */
[----:B0-----:R-:W-:Y:S02]  /*6680*/  IMAD.IADD R13, R0, 0x1, R11 ;  /* 0x00000001000d7824 */ /* 0x001fe400078e020b */
[----:B------:R-:W-:Y:S02]  /*6690*/  VIADD R11, R11, 0x80 ;  /* 0x000000800b0b7836 */ /* 0x000fe40000000000 */
[----:B-1----:R-:W-:-:S05]  /*66a0*/  IMAD.WIDE.U32 R2, R13, 0x2, R2 ;  /* 0x000000020d027825 */ /* 0x002fca00078e0002 */
[----:B------:R1:W-:Y:S02]  /*66b0*/  STG.E.U16 desc[UR6][R2.64], R4 ;  /* 0x0000000402007986 */ /* 0x0003e4000c101506 */
.L_x_61981:
        /* <DEDUP_REMOVED lines=8> */
.L_x_61982:
[----:B------:R-:W-:Y:S05]  /*6740*/  BSYNC B1 ;  /* 0x0000000000017941 */ /* 0x000fea0003800000 */
.L_x_61978:
[----:B------:R-:W-:-:S13]  /*6750*/  ISETP.GE.AND P0, PT, R11, R9, PT ;  /* 0x000000090b00720c */ /* 0x000fda0003f06270 */
[----:B-12---:R-:W1:Y:S01]  /*6760*/  @!P0 LDC.64 R2, c[0x0][0x228] ;  /* 0x00008a00ff028b82 */ /* 0x006e620000000a00 */
[----:B------:R-:W-:Y:S02]  /*6770*/  @!P0 IMAD.IADD R5, R0, 0x1, R11 ;  /* 0x0000000100058824 */ /* 0x000fe400078e020b */
[----:B------:R-:W-:Y:S02]  /*6780*/  @!P0 VIADD R11, R11, 0x80 ;  /* 0x000000800b0b8836 */ /* 0x000fe40000000000 */
[----:B-1----:R-:W-:-:S05]  /*6790*/  @!P0 IMAD.WIDE.U32 R2, R5, 0x2, R2 ;  /* 0x0000000205028825 */ /* 0x002fca00078e0002 */
[----:B------:R2:W-:Y:S02]  /*67a0*/  @!P0 STG.E.U16 desc[UR6][R2.64], R7 ;  /* 0x0000000702008986 */ /* 0x0005e4000c101506 */
.L_x_61983:
[----:B------:R-:W-:Y:S05]  /*67b0*/  BSYNC B0 ;  /* 0x0000000000007941 */ /* 0x000fea0003800000 */
.L_x_61977:
        /* <DEDUP_REMOVED lines=8> */
.L_x_61984:
        /* <DEDUP_REMOVED lines=12> */
.L_x_71944:


//--------------------- .text._ZN2at6native29vectorized_elementwise_kernelILi8EZNS0_50_GLOBAL__N__2680c7bb_12_PowKernel_cu_140f0503_289622pow_scalar_tensor_implIsEEvRNS_18TensorIteratorBaseET_EUlsE_St5arrayIPcLm2EEEEviT0_T1_ --------------------------
	.section	.text._ZN2at6native29vectorized_elementwise_kernelILi8EZNS0_50_GLOBAL__N__2680c7bb_12_PowKernel_cu_140f0503_289622pow_scalar_tensor_implIsEEvRNS_18TensorIteratorBaseET_EUlsE_St5arrayIPcLm2EEEEviT0_T1_,"ax",@progbits
	.align	128
        .global         _ZN2at6native29vectorized_elementwise_kernelILi8EZNS0_50_GLOBAL__N__2680c7bb_12_PowKernel_cu_140f0503_289622pow_scalar_tensor_implIsEEvRNS_18TensorIteratorBaseET_EUlsE_St5arrayIPcLm2EEEEviT0_T1_
        .type           _ZN2at6native29vectorized_elementwise_kernelILi8EZNS0_50_GLOBAL__N__2680c7bb_12_PowKernel_cu_140f0503_289622pow_scalar_tensor_implIsEEvRNS_18TensorIteratorBaseET_EUlsE_St5arrayIPcLm2EEEEviT0_T1_,@function
        .size           _ZN2at6native29vectorized_elementwise_kernelILi8EZNS0_50_GLOBAL__N__2680c7bb_12_PowKernel_cu_140f0503_289622pow_scalar_tensor_implIsEEvRNS_18TensorIteratorBaseET_EUlsE_St5arrayIPcLm2EEEEviT0_T1_,(.L_x_71945 - _ZN2at6native29vectorized_elementwise_kernelILi8EZNS0_50_GLOBAL__N__2680c7bb_12_PowKernel_cu_140f0503_289622pow_scalar_tensor_implIsEEvRNS_18TensorIteratorBaseET_EUlsE_St5arrayIPcLm2EEEEviT0_T1_)
        .other          _ZN2at6native29vectorized_elementwise_kernelILi8EZNS0_50_GLOBAL__N__2680c7bb_12_PowKernel_cu_140f0503_289622pow_scalar_tensor_implIsEEvRNS_18TensorIteratorBaseET_EUlsE_St5arrayIPcLm2EEEEviT0_T1_,@"STO_CUDA_ENTRY STV_DEFAULT"
_ZN2at6native29vectorized_elementwise_kernelILi8EZNS0_50_GLOBAL__N__2680c7bb_12_PowKernel_cu_140f0503_289622pow_scalar_tensor_implIsEEvRNS_18TensorIteratorBaseET_EUlsE_St5arrayIPcLm2EEEEviT0_T1_:
.text._ZN2at6native29vectorized_elementwise_kernelILi8EZNS0_50_GLOBAL__N__2680c7bb_12_PowKernel_cu_140f0503_289622pow_scalar_tensor_implIsEEvRNS_18TensorIteratorBaseET_EUlsE_St5arrayIPcLm2EEEEviT0_T1_:
        /* <DEDUP_REMOVED lines=15> */
[----:B------:R-:W3:Y:S01]  /*00f0*/  LDG.E.128 R8, desc[UR6][R2.64] ;  /* 0x0000000602087981 */ /* 0x000ee2000c1e1d00 */
[----:B--2---:R-:W-:Y:S01]  /*0100*/  PRMT R14, R6, 0x9910, RZ ;  /* 0x00009910060e7816 */ /* 0x004fe200000000ff */
[----:B------:R-:W-:Y:S03]  /*0110*/  BSSY B0, `(.L_x_61986) ;  /* 0x000031b000007945 */ /* 0x000fe60003800000 */
[----:B------:R-:W-:Y:S02]  /*0120*/  ISETP.NE.AND P0, PT, R14, 0x1, PT ;  /* 0x000000010e00780c */ /* 0x000fe40003f05270 */
[----:B---3--:R-:W-:-:S11]  /*0130*/  PRMT R6, R11, 0x7632, R6 ;  /* 0x000076320b067816 */ /* 0x008fd60000000006 */
[----:B------:R-:W-:Y:S05]  /*0140*/  @!P0 BRA `(.L_x_61987) ;  /* 0x0000003000148947 */ /* 0x000fea0003800000 */
[----:B------:R-:W-:Y:S02]  /*0150*/  ISETP.NE.AND P0, PT, R14, -0x1, PT ;  /* 0xffffffff0e00780c */ /* 0x000fe40003f05270 */
[----:B------:R-:W-:Y:S02]  /*0160*/  PRMT R13, R8, 0x7632, R13 ;  /* 0x00007632080d7816 */ /* 0x000fe4000000000d */
[----:B------:R-:W-:Y:S02]  /*0170*/  PRMT R12, R9, 0x7632, R12 ;  /* 0x00007632090c7816 */ /* 0x000fe4000000000c */
        /* <DEDUP_REMOVED lines=18> */
[----:B------:R-:W-:-:S05]  /*02a0*/  PRMT R2, R2, 0x9910, RZ ;  /* 0x0000991002027816 */ /* 0x000fca00000000ff */
[----:B------:R-:W-:Y:S01]  /*02b0*/  IMAD.MOV.U32 R3, RZ, RZ, R2 ;  /* 0x000000ffff037224 */ /* 0x000fe200078e0002 */
[----:B------:R-:W-:-:S05]  /*02c0*/  LEA.HI R2, R15, R8, RZ, 0x11 ;  /* 0x000000080f027211 */ /* 0x000fca00078f88ff */
[----:B------:R-:W-:Y:S05]  /*02d0*/  @!P0 BRA `(.L_x_61992) ;  /* 0x00000000005c8947 */ /* 0x000fea0003800000 */
[----:B------:R-:W-:Y:S01]  /*02e0*/  PRMT R14, R2, 0x9910, RZ ;  /* 0x00009910020e7816 */ /* 0x000fe200000000ff */
[----:B------:R-:W-:-:S03]  /*02f0*/  IMAD.MOV.U32 R2, RZ, RZ, 0x1 ;  /* 0x00000001ff027424 */ /* 0x000fc600078e00ff */
[----:B------:R-:W-:-:S04]  /*0300*/  SHF.R.S32.HI R14, RZ, 0x1, R14 ;  /* 0x00000001ff0e7819 */ /* 0x000fc8000001140e */
[----:B------:R-:W-:-:S07]  /*0310*/  PRMT R15, R14, 0x7610, R15 ;  /* 0x000076100e0f7816 */ /* 0x000fce000000000f */
.L_x_61993:
        /* <DEDUP_REMOVED lines=19> */
.L_x_61992:
[----:B------:R-:W-:Y:S05]  /*0450*/  BSYNC B2 ;  /* 0x0000000000027941 */ /* 0x000fea0003800000 */
.L_x_61991:
[----:B------:R-:W-:Y:S05]  /*0460*/  BRA `(.L_x_61994) ;  /* 0x00000000000c7947 */ /* 0x000fea0003800000 */
.L_x_61990:
[----:B------:R-:W-:-:S04]  /*0470*/  LOP3.LUT R2, R8, 0x1, RZ, 0xc0, !PT ;  /* 0x0000000108027812 */ /* 0x000fc800078ec0ff */
[----:B------:R-:W-:-:S04]  /*0480*/  ISETP.NE.U32.AND P0, PT, R2, 0x1, PT ;  /* 0x000000010200780c */ /* 0x000fc80003f05070 */
[----:B------:R-:W-:-:S09]  /*0490*/  SEL R3, R0, 0xffff, P0 ;  /* 0x0000ffff00037807 */ /* 0x000fd20000000000 */
.L_x_61994:
[----:B------:R-:W-:Y:S05]  /*04a0*/  BSYNC B1 ;  /* 0x0000000000017941 */ /* 0x000fea0003800000 */
.L_x_61989:
        /* <DEDUP_REMOVED lines=22> */
.L_x_61999:
        /* <DEDUP_REMOVED lines=21> */
.L_x_61998:
[----:B------:R-:W-:Y:S05]  /*0760*/  BSYNC B2 ;  /* 0x0000000000027941 */ /* 0x000fea0003800000 */
.L_x_61997:
[----:B------:R-:W-:Y:S05]  /*0770*/  BRA `(.L_x_62000) ;  /* 0x00000000000c7947 */ /* 0x000fea0003800000 */
.L_x_61996:
[----:B------:R-:W-:-:S04]  /*0780*/  LOP3.LUT R13, R13, 0x1, RZ, 0xc0, !PT ;  /* 0x000000010d0d7812 */ /* 0x000fc800078ec0ff */
[----:B------:R-:W-:-:S04]  /*0790*/  ISETP.NE.U32.AND P0, PT, R13, 0x1, PT ;  /* 0x000000010d00780c */ /* 0x000fc80003f05070 */
[----:B------:R-:W-:-:S09]  /*07a0*/  SEL R2, R0, 0xffff, P0 ;  /* 0x0000ffff00027807 */ /* 0x000fd20000000000 */
.L_x_62000:
[----:B------:R-:W-:Y:S05]  /*07b0*/  BSYNC B1 ;  /* 0x0000000000017941 */ /* 0x000fea0003800000 */
.L_x_61995:
        /* <DEDUP_REMOVED lines=22> */
.L_x_62005:
        /* <DEDUP_REMOVED lines=19> */
.L_x_62004:
[----:B------:R-:W-:Y:S05]  /*0a50*/  BSYNC B2 ;  /* 0x0000000000027941 */ /* 0x000fea0003800000 */
.L_x_62003:
[----:B------:R-:W-:Y:S05]  /*0a60*/  BRA `(.L_x_62006) ;  /* 0x00000000000c7947 */ /* 0x000fea0003800000 */
.L_x_62002:
[----:B------:R-:W-:-:S04]  /*0a70*/  LOP3.LUT R8, R9, 0x1, RZ, 0xc0, !PT ;  /* 0x0000000109087812 */ /* 0x000fc800078ec0ff */
[----:B------:R-:W-:-:S04]  /*0a80*/  ISETP.NE.U32.AND P0, PT, R8, 0x1, PT ;  /* 0x000000010800780c */ /* 0x000fc80003f05070 */
[----:B------:R-:W-:-:S09]  /*0a90*/  SEL R8, R0, 0xffff, P0 ;  /* 0x0000ffff00087807 */ /* 0x000fd20000000000 */
.L_x_62006:
[----:B------:R-:W-:Y:S05]  /*0aa0*/  BSYNC B1 ;  /* 0x0000000000017941 */ /* 0x000fea0003800000 */
.L_x_62001:
        /* <DEDUP_REMOVED lines=22> */
.L_x_62011:
        /* <DEDUP_REMOVED lines=21> */
.L_x_62010:
[----:B------:R-:W-:Y:S05]  /*0d60*/  BSYNC B2 ;  /* 0x0000000000027941 */ /* 0x000fea0003800000 */
.L_x_62009:
[----:B------:R-:W-:Y:S05]  /*0d70*/  BRA `(.L_x_62012) ;  /* 0x00000000000c7947 */ /* 0x000fea0003800000 */
.L_x_62008:
[----:B------:R-:W-:-:S04]  /*0d80*/  LOP3.LUT R12, R12, 0x1, RZ, 0xc0, !PT ;  /* 0x000000010c0c7812 */ /* 0x000fc800078ec0ff */
[----:B------:R-:W-:-:S04]  /*0d90*/  ISETP.NE.U32.AND P0, PT, R12, 0x1, PT ;  /* 0x000000010c00780c */ /* 0x000fc80003f05070 */
[----:B------:R-:W-:-:S09]  /*0da0*/  SEL R13, R0, 0xffff, P0 ;  /* 0x0000ffff000d7807 */ /* 0x000fd20000000000 */
.L_x_62012:
[----:B------:R-:W-:Y:S05]  /*0db0*/  BSYNC B1 ;  /* 0x0000000000017941 */ /* 0x000fea0003800000 */
.L_x_62007:
        /* <DEDUP_REMOVED lines=22> */
.L_x_62017:
        /* <DEDUP_REMOVED lines=19> */
.L_x_62016:
[----:B------:R-:W-:Y:S05]  /*1050*/  BSYNC B2 ;  /* 0x0000000000027941 */ /* 0x000fea0003800000 */
.L_x_62015:
[----:B------:R-:W-:Y:S05]  /*1060*/  BRA `(.L_x_62018) ;  /* 0x00000000000c7947 */ /* 0x000fea0003800000 */
.L_x_62014:
[----:B------:R-:W-:-:S04]  /*1070*/  LOP3.LUT R9, R10, 0x1, RZ, 0xc0, !PT ;  /* 0x000000010a097812 */ /* 0x000fc800078ec0ff */
[----:B------:R-:W-:-:S04]  /*1080*/  ISETP.NE.U32.AND P0, PT, R9, 0x1, PT ;  /* 0x000000010900780c */ /* 0x000fc80003f05070 */
[----:B------:R-:W-:-:S09]  /*1090*/  SEL R9, R0, 0xffff, P0 ;  /* 0x0000ffff00097807 */ /* 0x000fd20000000000 */
.L_x_62018:
[----:B------:R-:W-:Y:S05]  /*10a0*/  BSYNC B1 ;  /* 0x0000000000017941 */ /* 0x000fea0003800000 */
.L_x_62013:
        /* <DEDUP_REMOVED lines=22> */
.L_x_62023:
[C---:B------:R-:W-:Y:S02]  /*1210*/  LOP3.LUT R10, R15.reuse, 0x1, RZ, 0xc0, !PT ;  /* 0x000000010f0a7812 */ /* 0x040fe400078ec0ff */
        /* <DEDUP_REMOVED lines=20> */
.L_x_62022:
[----:B------:R-:W-:Y:S05]  /*1360*/  BSYNC B2 ;  /* 0x0000000000027941 */ /* 0x000fea0003800000 */
.L_x_62021:
[----:B------:R-:W-:Y:S05]  /*1370*/  BRA `(.L_x_62024) ;  /* 0x00000000000c7947 */ /* 0x000fea0003800000 */
.L_x_62020:
[----:B------:R-:W-:-:S04]  /*1380*/  LOP3.LUT R7, R7, 0x1, RZ, 0xc0, !PT ;  /* 0x0000000107077812 */ /* 0x000fc800078ec0ff */
[----:B------:R-:W-:-:S04]  /*1390*/  ISETP.NE.U32.AND P0, PT, R7, 0x1, PT ;  /* 0x000000010700780c */ /* 0x000fc80003f05070 */
[----:B------:R-:W-:-:S09]  /*13a0*/  SEL R12, R0, 0xffff, P0 ;  /* 0x0000ffff000c7807 */ /* 0x000fd20000000000 */
.L_x_62024:
[----:B------:R-:W-:Y:S05]  /*13b0*/  BSYNC B1 ;  /* 0x0000000000017941 */ /* 0x000fea0003800000 */
.L_x_62019:
        /* <DEDUP_REMOVED lines=22> */
.L_x_62029:
        /* <DEDUP_REMOVED lines=19> */
.L_x_62028:
[----:B------:R-:W-:Y:S05]  /*1650*/  BSYNC B2 ;  /* 0x0000000000027941 */ /* 0x000fea0003800000 */
.L_x_62027:
[----:B------:R-:W-:Y:S05]  /*1660*/  BRA `(.L_x_62030) ;  /* 0x00000000000c7947 */ /* 0x000fea0003800000 */
.L_x_62026:
[----:B------:R-:W-:-:S04]  /*1670*/  LOP3.LUT R11, R11, 0x1, RZ, 0xc0, !PT ;  /* 0x000000010b0b7812 */ /* 0x000fc800078ec0ff */
[----:B------:R-:W-:-:S04]  /*1680*/  ISETP.NE.U32.AND P0, PT, R11, 0x1, PT ;  /* 0x000000010b00780c */ /* 0x000fc80003f05070 */
[----:B------:R-:W-:-:S09]  /*1690*/  SEL R7, R0, 0xffff, P0 ;  /* 0x0000ffff00077807 */ /* 0x000fd20000000000 */
.L_x_62030:
[----:B------:R-:W-:Y:S05]  /*16a0*/  BSYNC B1 ;  /* 0x0000000000017941 */ /* 0x000fea0003800000 */
.L_x_62025:
        /* <DEDUP_REMOVED lines=23> */
.L_x_62035:
        /* <DEDUP_REMOVED lines=23> */
.L_x_62034:
[----:B------:R-:W-:Y:S05]  /*1990*/  BSYNC B2 ;  /* 0x0000000000027941 */ /* 0x000fea0003800000 */
.L_x_62033:
[----:B------:R-:W-:Y:S05]  /*19a0*/  BRA `(.L_x_62036) ;  /* 0x0000000000107947 */ /* 0x000fea0003800000 */
.L_x_62032:
[----:B------:R-:W-:-:S04]  /*19b0*/  LOP3.LUT R6, R6, 0x1, RZ, 0xc0, !PT ;  /* 0x0000000106067812 */ /* 0x000fc800078ec0ff */
[----:B------:R-:W-:-:S04]  /*19c0*/  ISETP.NE.U32.AND P0, PT, R6, 0x1, PT ;  /* 0x000000010600780c */ /* 0x000fc80003f05070 */
[----:B------:R-:W-:-:S04]  /*19d0*/  SEL R0, R0, 0xffff, P0 ;  /* 0x0000ffff00007807 */ /* 0x000fc80000000000 */
[----:B------:R-:W-:-:S07]  /*19e0*/  PRMT R10, R0, 0x7610, R10 ;  /* 0x00007610000a7816 */ /* 0x000fce000000000a */
.L_x_62036:
[----:B------:R-:W-:Y:S05]  /*19f0*/  BSYNC B1 ;  /* 0x0000000000017941 */ /* 0x000fea0003800000 */
.L_x_62031:
[----:B------:R-:W-:Y:S05]  /*1a00*/  BRA `(.L_x_62037) ;  /* 0x00000018002c7947 */ /* 0x000fea0003800000 */
.L_x_61988:
        /* <DEDUP_REMOVED lines=21> */
[----:B------:R-:W-:-:S04]  /*1b60*/  SHF.R.S32.HI R15, RZ, 0x1, R15 ;  /* 0x00000001ff0f7819 */ /* 0x000fc8000001140f */
[----:B------:R-:W-:-:S07]  /*1b70*/  PRMT R16, R15, 0x7610, R16 ;  /* 0x000076100f107816 */ /* 0x000fce0000000010 */
.L_x_62042:
[C---:B------:R-:W-:Y:S02]  /*1b80*/  LOP3.LUT R15, R16.reuse, 0x1, RZ, 0xc0, !PT ;  /* 0x00000001100f7812 */ /* 0x040fe400078ec0ff */
[----:B------:R-:W-:Y:S02]  /*1b90*/  PRMT R17, R3, 0x9910, RZ ;  /* 0x0000991003117816 */ /* 0x000fe400000000ff */
[----:B------:R-:W-:Y:S02]  /*1ba0*/  ISETP.NE.U32.AND P0, PT, R15, 0x1, PT ;  /* 0x000000010f00780c */ /* 0x000fe40003f05070 */
[----:B------:R-:W-:Y:S02]  /*1bb0*/  LOP3.LUT R15, R16, 0xffff, RZ, 0xc0, !PT ;  /* 0x0000ffff100f7812 */ /* 0x000fe400078ec0ff */
        /* <DEDUP_REMOVED lines=14> */
.L_x_62041:
[----:B------:R-:W-:Y:S05]  /*1ca0*/  BSYNC B2 ;  /* 0x0000000000027941 */ /* 0x000fea0003800000 */
.L_x_62040:
[----:B------:R-:W-:Y:S05]  /*1cb0*/  BRA `(.L_x_62043) ;  /* 0x0000000000087947 */ /* 0x000fea0003800000 */
.L_x_62039:
[----:B------:R-:W-:Y:S02]  /*1cc0*/  UMOV UR4, URZ ;  /* 0x0000003f00047c82 */ /* 0x000fe40008000000 */
[----:B------:R-:W-:-:S07]  /*1cd0*/  IMAD.U32 R3, RZ, RZ, UR4 ;  /* 0x00000004ff037e24 */ /* 0x000fce000f8e00ff */
.L_x_62043:
[----:B------:R-:W-:Y:S05]  /*1ce0*/  BSYNC B1 ;  /* 0x0000000000017941 */ /* 0x000fea0003800000 */
.L_x_62038:
        /* <DEDUP_REMOVED lines=22> */
.L_x_62048:
        /* <DEDUP_REMOVED lines=20> */
.L_x_62047:
[----:B------:R-:W-:Y:S05]  /*1f90*/  BSYNC B2 ;  /* 0x0000000000027941 */ /* 0x000fea0003800000 */
.L_x_62046:
[----:B------:R-:W-:Y:S05]  /*1fa0*/  BRA `(.L_x_62049) ;  /* 0x0000000000087947 */ /* 0x000fea0003800000 */
.L_x_62045:
[----:B------:R-:W-:Y:S02]  /*1fb0*/  UMOV UR4, URZ ;  /* 0x0000003f00047c82 */ /* 0x000fe40008000000 */
[----:B------:R-:W-:-:S07]  /*1fc0*/  IMAD.U32 R2, RZ, RZ, UR4 ;  /* 0x00000004ff027e24 */ /* 0x000fce000f8e00ff */
.L_x_62049:
[----:B------:R-:W-:Y:S05]  /*1fd0*/  BSYNC B1 ;  /* 0x0000000000017941 */ /* 0x000fea0003800000 */
.L_x_62044:
        /* <DEDUP_REMOVED lines=22> */
.L_x_62054:
[C---:B------:R-:W-:Y:S02]  /*2140*/  LOP3.LUT R15, R16.reuse, 0x1, RZ, 0xc0, !PT ;  /* 0x00000001100f7812 */ /* 0x040fe400078ec0ff */
        /* <DEDUP_REMOVED lines=20> */
.L_x_62053:
[----:B------:R-:W-:Y:S05]  /*2290*/  BSYNC B2 ;  /* 0x0000000000027941 */ /* 0x000fea0003800000 */
.L_x_62052:
[----:B------:R-:W-:Y:S05]  /*22a0*/  BRA `(.L_x_62055) ;  /* 0x0000000000087947 */ /* 0x000fea0003800000 */
.L_x_62051:
[----:B------:R-:W-:Y:S02]  /*22b0*/  UMOV UR4, URZ ;  /* 0x0000003f00047c82 */ /* 0x000fe40008000000 */
[----:B------:R-:W-:-:S07]  /*22c0*/  IMAD.U32 R8, RZ, RZ, UR4 ;  /* 0x00000004ff087e24 */ /* 0x000fce000f8e00ff */
.L_x_62055:
[----:B------:R-:W-:Y:S05]  /*22d0*/  BSYNC B1 ;  /* 0x0000000000017941 */ /* 0x000fea0003800000 */
.L_x_62050:
        /* <DEDUP_REMOVED lines=22> */
.L_x_62060:
[----:B------:R-:W-:Y:S02]  /*2440*/  LOP3.LUT R12, R15, 0x1, RZ, 0xc0, !PT ;  /* 0x000000010f0c7812 */ /* 0x000fe400078ec0ff */
        /* <DEDUP_REMOVED lines=17> */
.L_x_62059:
[----:B------:R-:W-:Y:S05]  /*2560*/  BSYNC B2 ;  /* 0x0000000000027941 */ /* 0x000fea0003800000 */
.L_x_62058:
[----:B------:R-:W-:Y:S05]  /*2570*/  BRA `(.L_x_62061) ;  /* 0x0000000000087947 */ /* 0x000fea0003800000 */
.L_x_62057:
[----:B------:R-:W-:Y:S02]  /*2580*/  UMOV UR4, URZ ;  /* 0x0000003f00047c82 */ /* 0x000fe40008000000 */
[----:B------:R-:W-:-:S07]  /*2590*/  IMAD.U32 R13, RZ, RZ, UR4 ;  /* 0x00000004ff0d7e24 */ /* 0x000fce000f8e00ff */
.L_x_62061:
[----:B------:R-:W-:Y:S05]  /*25a0*/  BSYNC B1 ;  /* 0x0000000000017941 */ /* 0x000fea0003800000 */
.L_x_62056:
        /* <DEDUP_REMOVED lines=22> */
.L_x_62066:
        /* <DEDUP_REMOVED lines=21> */
.L_x_62065:
[----:B------:R-:W-:Y:S05]  /*2860*/  BSYNC B2 ;  /* 0x0000000000027941 */ /* 0x000fea0003800000 */
.L_x_62064:
[----:B------:R-:W-:Y:S05]  /*2870*/  BRA `(.L_x_62067) ;  /* 0x0000000000087947 */ /* 0x000fea0003800000 */
.L_x_62063:
[----:B------:R-:W-:Y:S02]  /*2880*/  UMOV UR4, URZ ;  /* 0x0000003f00047c82 */ /* 0x000fe40008000000 */
[----:B------:R-:W-:-:S07]  /*2890*/  IMAD.U32 R9, RZ, RZ, UR4 ;  /* 0x00000004ff097e24 */ /* 0x000fce000f8e00ff */
.L_x_62067:
[----:B------:R-:W-:Y:S05]  /*28a0*/  BSYNC B1 ;  /* 0x0000000000017941 */ /* 0x000fea0003800000 */
.L_x_62062:
        /* <DEDUP_REMOVED lines=22> */
.L_x_62072:
        /* <DEDUP_REMOVED lines=18> */
.L_x_62071:
[----:B------:R-:W-:Y:S05]  /*2b30*/  BSYNC B2 ;  /* 0x0000000000027941 */ /* 0x000fea0003800000 */
.L_x_62070:
[----:B------:R-:W-:Y:S05]  /*2b40*/  BRA `(.L_x_62073) ;  /* 0x0000000000087947 */ /* 0x000fea0003800000 */
.L_x_62069:
[----:B------:R-:W-:Y:S02]  /*2b50*/  UMOV UR4, URZ ;  /* 0x0000003f00047c82 */ /* 0x000fe40008000000 */
[----:B------:R-:W-:-:S07]  /*2b60*/  IMAD.U32 R12, RZ, RZ, UR4 ;  /* 0x00000004ff0c7e24 */ /* 0x000fce000f8e00ff */
.L_x_62073:
[----:B------:R-:W-:Y:S05]  /*2b70*/  BSYNC B1 ;  /* 0x0000000000017941 */ /* 0x000fea0003800000 */
.L_x_62068:
        /* <DEDUP_REMOVED lines=22> */
.L_x_62078:
[C---:B------:R-:W-:Y:S02]  /*2ce0*/  LOP3.LUT R11, R16.reuse, 0x1, RZ, 0xc0, !PT ;  /* 0x00000001100b7812 */ /* 0x040fe400078ec0ff */
[----:B------:R-:W-:Y:S01]  /*2cf0*/  PRMT R15, R7, 0x9910, RZ ;  /* 0x00009910070f7816 */ /* 0x000fe200000000ff */
[C---:B------:R-:W-:Y:S01]  /*2d00*/  VIADD R7, R16.reuse, 0x1 ;  /* 0x0000000110077836 */ /* 0x040fe20000000000 */
[----:B------:R-:W-:Y:S02]  /*2d10*/  ISETP.NE.U32.AND P0, PT, R11, 0x1, PT ;  /* 0x000000010b00780c */ /* 0x000fe40003f05070 */
[----:B------:R-:W-:Y:S02]  /*2d20*/  LOP3.LUT R11, R16, 0xffff, RZ, 0xc0, !PT ;  /* 0x0000ffff100b7812 */ /* 0x000fe400078ec0ff */
[C---:B------:R-:W-:Y:S02]  /*2d30*/  PRMT R17, R10.reuse, 0x9910, RZ ;  /* 0x000099100a117816 */ /* 0x040fe400000000ff */
[----:B------:R-:W-:Y:S01]  /*2d40*/  LEA.HI R11, R11, R16, RZ, 0x11 ;  /* 0x000000100b0b7211 */ /* 0x000fe200078f88ff */
[----:B------:R-:W-:Y:S01]  /*2d50*/  IMAD.MOV.U32 R16, RZ, RZ, R15 ;  /* 0x000000ffff107224 */ /* 0x000fe200078e000f */
[----:B------:R-:W-:Y:S01]  /*2d60*/  SEL R10, R10, 0x1, !P0 ;  /* 0x000000010a0a7807 */ /* 0x000fe20004000000 */
[----:B------:R-:W-:Y:S01]  /*2d70*/  IMAD.MOV.U32 R15, RZ, RZ, R17 ;  /* 0x000000ffff0f7224 */ /* 0x000fe200078e0011 */
[----:B------:R-:W-:-:S02]  /*2d80*/  PRMT R17, R11, 0x9910, RZ ;  /* 0x000099100b117816 */ /* 0x000fc400000000ff */
        /* <DEDUP_REMOVED lines=11> */
.L_x_62077:
[----:B------:R-:W-:Y:S05]  /*2e40*/  BSYNC B2 ;  /* 0x0000000000027941 */ /* 0x000fea0003800000 */
.L_x_62076:
[----:B------:R-:W-:Y:S05]  /*2e50*/  BRA `(.L_x_62079) ;  /* 0x0000000000087947 */ /* 0x000fea0003800000 */
.L_x_62075:
[----:B------:R-:W-:Y:S02]  /*2e60*/  UMOV UR4, URZ ;  /* 0x0000003f00047c82 */ /* 0x000fe40008000000 */
[----:B------:R-:W-:-:S07]  /*2e70*/  IMAD.U32 R7, RZ, RZ, UR4 ;  /* 0x00000004ff077e24 */ /* 0x000fce000f8e00ff */
.L_x_62079:
[----:B------:R-:W-:Y:S05]  /*2e80*/  BSYNC B1 ;  /* 0x0000000000017941 */ /* 0x000fea0003800000 */
.L_x_62074:
[----:B------:R-:W-:-:S04]  /*2e90*/  PRMT R10, R6, 0x9910, RZ ;  /* 0x00009910060a7816 */ /* 0x000fc800000000ff */
[----:B------:R-:W-:-:S13]  /*2ea0*/  ISETP.GE.AND P0, PT, R10, RZ, PT ;  /* 0x000000ff0a00720c */ /* 0x000fda0003f06270 */
[----:B------:R-:W-:Y:S05]  /*2eb0*/  @!P0 BRA `(.L_x_62080) ;  /* 0x0000000000ac8947 */ /* 0x000fea0003800000 */
[----:B------:R-:W-:Y:S01]  /*2ec0*/  ISETP.NE.AND P0, PT, R10, RZ, PT ;  /* 0x000000ff0a00720c */ /* 0x000fe20003f05270 */
[----:B------:R-:W-:Y:S01]  /*2ed0*/  BSSY B1, `(.L_x_62081) ;  /* 0x0000028000017945 */ /* 0x000fe20003800000 */
[----:B------:R-:W-:-:S11]  /*2ee0*/  IMAD.MOV.U32 R10, RZ, RZ, 0x1 ;  /* 0x00000001ff0a7424 */ /* 0x000fd600078e00ff */
[----:B------:R-:W-:Y:S05]  /*2ef0*/  @!P0 BRA `(.L_x_62082) ;  /* 0x0000000000948947 */ /* 0x000fea0003800000 */
[----:B------:R-:W-:Y:S01]  /*2f00*/  LOP3.LUT R10, R6, 0x1, RZ, 0xc0, !PT ;  /* 0x00000001060a7812 */ /* 0x000fe200078ec0ff */
[----:B------:R-:W-:Y:S01]  /*2f10*/  IMAD R14, R14, R14, RZ ;  /* 0x0000000e0e0e7224 */ /* 0x000fe200078e02ff */
[----:B------:R-:W-:Y:S02]  /*2f20*/  LOP3.LUT R11, R6, 0xffff, RZ, 0xc0, !PT ;  /* 0x0000ffff060b7812 */ /* 0x000fe400078ec0ff */
[----:B------:R-:W-:Y:S01]  /*2f30*/  ISETP.NE.U32.AND P0, PT, R10, 0x1, PT ;  /* 0x000000010a00780c */ /* 0x000fe20003f05070 */
[----:B------:R-:W-:Y:S01]  /*2f40*/  VIADD R10, R6, 0x1 ;  /* 0x00000001060a7836 */ /* 0x000fe20000000000 */
[----:B------:R-:W-:Y:S02]  /*2f50*/  LEA.HI R11, R11, R6, RZ, 0x11 ;  /* 0x000000060b0b7211 */ /* 0x000fe400078f88ff */
[----:B------:R-:W-:Y:S02]  /*2f60*/  SEL R0, R0, 0x1, !P0 ;  /* 0x0000000100007807 */ /* 0x000fe40004000000 */
[----:B------:R-:W-:-:S02]  /*2f70*/  LOP3.LUT R10, R10, 0xffff, RZ, 0xc0, !PT ;  /* 0x0000ffff0a0a7812 */ /* 0x000fc400078ec0ff */
[----:B------:R-:W-:Y:S02]  /*2f80*/  PRMT R0, R0, 0x9910, RZ ;  /* 0x0000991000007816 */ /* 0x000fe400000000ff */
[----:B------:R-:W-:-:S03]  /*2f90*/  ISETP.GE.U32.AND P0, PT, R10, 0x3, PT ;  /* 0x000000030a00780c */ /* 0x000fc60003f06070 */
[----:B------:R-:W-:-:S10]  /*2fa0*/  IMAD.MOV.U32 R10, RZ, RZ, R0 ;  /* 0x000000ffff0a7224 */ /* 0x000fd400078e0000 */
[----:B------:R-:W-:Y:S05]  /*2fb0*/  @!P0 BRA `(.L_x_62082) ;  /* 0x0000000000648947 */ /* 0x000fea0003800000 */
[----:B------:R-:W-:Y:S02]  /*2fc0*/  PRMT R0, R11, 0x9910, RZ ;  /* 0x000099100b007816 */ /* 0x000fe400000000ff */
[----:B------:R-:W-:Y:S02]  /*2fd0*/  PRMT R11, R14, 0x7610, R11 ;  /* 0x000076100e0b7816 */ /* 0x000fe4000000000b */
[----:B------:R-:W-:-:S04]  /*2fe0*/  SHF.R.S32.HI R0, RZ, 0x1, R0 ;  /* 0x00000001ff007819 */ /* 0x000fc80000011400 */
[----:B------:R-:W-:-:S07]  /*2ff0*/  PRMT R15, R0, 0x7610, R15 ;  /* 0x00007610000f7816 */ /* 0x000fce000000000f */
.L_x_62083:
        /* <DEDUP_REMOVED lines=21> */
.L_x_62082:
[----:B------:R-:W-:Y:S05]  /*3150*/  BSYNC B1 ;  /* 0x0000000000017941 */ /* 0x000fea0003800000 */
.L_x_62081:
[----:B------:R-:W-:Y:S05]  /*3160*/  BRA `(.L_x_62037) ;  /* 0x0000000000547947 */ /* 0x000fea0003800000 */
.L_x_62080:
[----:B------:R-:W-:Y:S02]  /*3170*/  UMOV UR4, URZ ;  /* 0x0000003f00047c82 */ /* 0x000fe40008000000 */
[----:B------:R-:W-:Y:S01]  /*3180*/  IMAD.U32 R10, RZ, RZ, UR4 ;  /* 0x00000004ff0a7e24 */ /* 0x000fe2000f8e00ff */
[----:B------:R-:W-:Y:S06]  /*3190*/  BRA `(.L_x_62037) ;  /* 0x0000000000487947 */ /* 0x000fec0003800000 */
.L_x_61987:
        /* <DEDUP_REMOVED lines=18> */
.L_x_62037:
[----:B------:R-:W-:Y:S05]  /*32c0*/  BSYNC B0 ;  /* 0x0000000000007941 */ /* 0x000fea0003800000 */
.L_x_61986:
[----:B------:R-:W0:Y:S01]  /*32d0*/  LDC.64 R14, c[0x0][0x228] ;  /* 0x00008a00ff0e7b82 */ /* 0x000e220000000a00 */
[----:B------:R-:W-:Y:S02]  /*32e0*/  PRMT R7, R7, 0x5410, R10 ;  /* 0x0000541007077816 */ /* 0x000fe4000000000a */
[----:B------:R-:W-:Y:S01]  /*32f0*/  PRMT R6, R9, 0x5410, R12 ;  /* 0x0000541009067816 */ /* 0x000fe2000000000c */
[----:B0-----:R-:W-:Y:S01]  /*3300*/  IMAD.WIDE.U32 R14, R4, 0x2, R14 ;  /* 0x00000002040e7825 */ /* 0x001fe200078e000e */
[----:B------:R-:W-:-:S03]  /*3310*/  PRMT R4, R3, 0x5410, R2 ;  /* 0x0000541003047816 */ /* 0x000fc60000000002 */
[----:B------:R-:W-:Y:S01]  /*3320*/  IMAD.WIDE R14, R5, 0x10, R14 ;  /* 0x00000010050e7825 */ /* 0x000fe200078e020e */
[----:B------:R-:W-:-:S05]  /*3330*/  PRMT R5, R8, 0x5410, R13 ;  /* 0x0000541008057816 */ /* 0x000fca000000000d */
[----:B------:R-:W-:Y:S01]  /*3340*/  STG.E.128 desc[UR6][R14.64], R4 ;  /* 0x000000040e007986 */ /* 0x000fe2000c101d06 */
[----:B------:R-:W-:Y:S05]  /*3350*/  EXIT ;  /* 0x000000000000794d */ /* 0x000fea0003800000 */
.L_x_61985:
        /* <DEDUP_REMOVED lines=22> */
.L_x_62085:
[----:B------:R-:W-:Y:S05]  /*34c0*/  BSYNC B0 ;  /* 0x0000000000007941 */ /* 0x000fea0003800000 */
.L_x_62084:
        /* <DEDUP_REMOVED lines=15> */
.L_x_62087:
[----:B------:R-:W-:Y:S05]  /*35c0*/  BSYNC B0 ;  /* 0x0000000000007941 */ /* 0x000fea0003800000 */
.L_x_62086:
        /* <DEDUP_REMOVED lines=54> */
.L_x_62097:
        /* <DEDUP_REMOVED lines=10> */
[----:B------:R-:W-:Y:S02]  /*39d0*/  LOP3.LUT R7, R7, 0xffff, RZ, 0xc0, !PT ;  /* 0x0000ffff07077812 */ /* 0x000fe400078ec0ff */
[----:B------:R-:W-:Y:S01]  /*39e0*/  PRMT R8, R3, 0x9910, RZ ;  /* 0x0000991003087816 */ /* 0x000fe200000000ff */
[----:B------:R-:W-:Y:S01]  /*39f0*/  IMAD.MOV.U32 R3, RZ, RZ, R0 ;  /* 0x000000ffff037224 */ /* 0x000fe200078e0000 */
[----:B------:R-:W-:Y:S01]  /*3a00*/  ISETP.GE.U32.AND P1, PT, R7, 0x3, PT ;  /* 0x000000030700780c */ /* 0x000fe20003f26070 */
        /* <DEDUP_REMOVED lines=8> */
.L_x_62096:
[----:B------:R-:W-:Y:S05]  /*3a90*/  BSYNC B3 ;  /* 0x0000000000037941 */ /* 0x000fea0003800000 */
.L_x_62095:
[----:B------:R-:W-:Y:S05]  /*3aa0*/  BRA `(.L_x_62093) ;  /* 0x0000000000147947 */ /* 0x000fea0003800000 */
.L_x_62094:
[----:B------:R-:W-:Y:S01]  /*3ab0*/  LOP3.LUT R20, R20, 0x1, RZ, 0xc0, !PT ;  /* 0x0000000114147812 */ /* 0x000fe200078ec0ff */
[----:B------:R-:W-:-:S03]  /*3ac0*/  IMAD.MOV.U32 R0, RZ, RZ, 0x1 ;  /* 0x00000001ff007424 */ /* 0x000fc600078e00ff */
[----:B------:R-:W-:-:S04]  /*3ad0*/  ISETP.NE.U32.AND P1, PT, R20, 0x1, PT ;  /* 0x000000011400780c */ /* 0x000fc80003f25070 */
[----:B------:R-:W-:-:S04]  /*3ae0*/  SEL R0, R0, 0xffff, P1 ;  /* 0x0000ffff00007807 */ /* 0x000fc80000800000 */
[----:B------:R-:W-:-:S07]  /*3af0*/  PRMT R12, R0, 0x7610, R12 ;  /* 0x00007610000c7816 */ /* 0x000fce000000000c */
.L_x_62093:
[----:B------:R-:W-:Y:S05]  /*3b00*/  BSYNC B2 ;  /* 0x0000000000027941 */ /* 0x000fea0003800000 */
.L_x_62092:
        /* <DEDUP_REMOVED lines=26> */
.L_x_62103:
        /* <DEDUP_REMOVED lines=22> */
.L_x_62102:
[----:B------:R-:W-:Y:S05]  /*3e10*/  BSYNC B3 ;  /* 0x0000000000037941 */ /* 0x000fea0003800000 */
.L_x_62101:
[----:B------:R-:W-:Y:S05]  /*3e20*/  BRA `(.L_x_62099) ;  /* 0x0000000000147947 */ /* 0x000fea0003800000 */
.L_x_62100:
[----:B------:R-:W-:Y:S01]  /*3e30*/  LOP3.LUT R19, R19, 0x1, RZ, 0xc0, !PT ;  /* 0x0000000113137812 */ /* 0x000fe200078ec0ff */
[----:B------:R-:W-:-:S03]  /*3e40*/  IMAD.MOV.U32 R0, RZ, RZ, 0x1 ;  /* 0x00000001ff007424 */ /* 0x000fc600078e00ff */
[----:B------:R-:W-:-:S04]  /*3e50*/  ISETP.NE.U32.AND P1, PT, R19, 0x1, PT ;  /* 0x000000011300780c */ /* 0x000fc80003f25070 */
[----:B------:R-:W-:-:S04]  /*3e60*/  SEL R0, R0, 0xffff, P1 ;  /* 0x0000ffff00007807 */ /* 0x000fc80000800000 */
[----:B------:R-:W-:-:S07]  /*3e70*/  PRMT R13, R0, 0x7610, R13 ;  /* 0x00007610000d7816 */ /* 0x000fce000000000d */
.L_x_62099:
[----:B------:R-:W-:Y:S05]  /*3e80*/  BSYNC B2 ;  /* 0x0000000000027941 */ /* 0x000fea0003800000 */
.L_x_62098:
        /* <DEDUP_REMOVED lines=26> */
.L_x_62109:
        /* <DEDUP_REMOVED lines=20> */
[----:B------:R-:W-:Y:S01]  /*4170*/  PRMT R7, R2, 0x7610, R7 ;  /* 0x0000761002077816 */ /* 0x000fe20000000007 */
[----:B------:R-:W-:Y:S06]  /*4180*/  @P1 BRA `(.L_x_62109) ;  /* 0xfffffffc00a81947 */ /* 0x000fec000383ffff */
.L_x_62108:
[----:B------:R-:W-:Y:S05]  /*4190*/  BSYNC B3 ;  /* 0x0000000000037941 */ /* 0x000fea0003800000 */
.L_x_62107:
[----:B------:R-:W-:Y:S05]  /*41a0*/  BRA `(.L_x_62105) ;  /* 0x0000000000147947 */ /* 0x000fea0003800000 */
.L_x_62106:
[----:B------:R-:W-:Y:S01]  /*41b0*/  LOP3.LUT R16, R16, 0x1, RZ, 0xc0, !PT ;  /* 0x0000000110107812 */ /* 0x000fe200078ec0ff */
[----:B------:R-:W-:-:S03]  /*41c0*/  IMAD.MOV.U32 R0, RZ, RZ, 0x1 ;  /* 0x00000001ff007424 */ /* 0x000fc600078e00ff */
[----:B------:R-:W-:-:S04]  /*41d0*/  ISETP.NE.U32.AND P1, PT, R16, 0x1, PT ;  /* 0x000000011000780c */ /* 0x000fc80003f25070 */
[----:B------:R-:W-:-:S04]  /*41e0*/  SEL R0, R0, 0xffff, P1 ;  /* 0x0000ffff00007807 */ /* 0x000fc80000800000 */
[----:B------:R-:W-:-:S07]  /*41f0*/  PRMT R3, R0, 0x7610, R3 ;  /* 0x0000761000037816 */ /* 0x000fce0000000003 */
.L_x_62105:
[----:B------:R-:W-:Y:S05]  /*4200*/  BSYNC B2 ;  /* 0x0000000000027941 */ /* 0x000fea0003800000 */
.L_x_62104:
        /* <DEDUP_REMOVED lines=27> */
.L_x_62115:
        /* <DEDUP_REMOVED lines=20> */
.L_x_62114:
[----:B------:R-:W-:Y:S05]  /*4500*/  BSYNC B3 ;  /* 0x0000000000037941 */ /* 0x000fea0003800000 */
.L_x_62113:
[----:B------:R-:W-:Y:S05]  /*4510*/  BRA `(.L_x_62111) ;  /* 0x0000000000147947 */ /* 0x000fea0003800000 */
.L_x_62112:
[----:B------:R-:W-:Y:S01]  /*4520*/  LOP3.LUT R15, R15, 0x1, RZ, 0xc0, !PT ;  /* 0x000000010f0f7812 */ /* 0x000fe200078ec0ff */
[----:B------:R-:W-:-:S03]  /*4530*/  IMAD.MOV.U32 R0, RZ, RZ, 0x1 ;  /* 0x00000001ff007424 */ /* 0x000fc600078e00ff */
[----:B------:R-:W-:-:S04]  /*4540*/  ISETP.NE.U32.AND P1, PT, R15, 0x1, PT ;  /* 0x000000010f00780c */ /* 0x000fc80003f25070 */
[----:B------:R-:W-:-:S04]  /*4550*/  SEL R0, R0, 0xffff, P1 ;  /* 0x0000ffff00007807 */ /* 0x000fc80000800000 */
[----:B------:R-:W-:-:S07]  /*4560*/  PRMT R2, R0, 0x7610, R2 ;  /* 0x0000761000027816 */ /* 0x000fce0000000002 */
.L_x_62111:
[----:B------:R-:W-:Y:S05]  /*4570*/  BSYNC B2 ;  /* 0x0000000000027941 */ /* 0x000fea0003800000 */
.L_x_62110:
        /* <DEDUP_REMOVED lines=27> */
.L_x_62121:
        /* <DEDUP_REMOVED lines=21> */
.L_x_62120:
[----:B------:R-:W-:Y:S05]  /*4880*/  BSYNC B3 ;  /* 0x0000000000037941 */ /* 0x000fea0003800000 */
.L_x_62119:
[----:B------:R-:W-:Y:S05]  /*4890*/  BRA `(.L_x_62117) ;  /* 0x0000000000147947 */ /* 0x000fea0003800000 */
.L_x_62118:
[----:B------:R-:W-:Y:S01]  /*48a0*/  LOP3.LUT R14, R14, 0x1, RZ, 0xc0, !PT ;  /* 0x000000010e0e7812 */ /* 0x000fe200078ec0ff */
[----:B------:R-:W-:-:S03]  /*48b0*/  IMAD.MOV.U32 R0, RZ, RZ, 0x1 ;  /* 0x00000001ff007424 */ /* 0x000fc600078e00ff */
[----:B------:R-:W-:-:S04]  /*48c0*/  ISETP.NE.U32.AND P1, PT, R14, 0x1, PT ;  /* 0x000000010e00780c */ /* 0x000fc80003f25070 */
[----:B------:R-:W-:-:S04]  /*48d0*/  SEL R0, R0, 0xffff, P1 ;  /* 0x0000ffff00007807 */ /* 0x000fc80000800000 */
[----:B------:R-:W-:-:S07]  /*48e0*/  PRMT R6, R0, 0x7610, R6 ;  /* 0x0000761000067816 */ /* 0x000fce0000000006 */
.L_x_62117:
[----:B------:R-:W-:Y:S05]  /*48f0*/  BSYNC B2 ;  /* 0x0000000000027941 */ /* 0x000fea0003800000 */
.L_x_62116:
        /* <DEDUP_REMOVED lines=27> */
.L_x_62127:
        /* <DEDUP_REMOVED lines=19> */
.L_x_62126:
[----:B------:R-:W-:Y:S05]  /*4be0*/  BSYNC B3 ;  /* 0x0000000000037941 */ /* 0x000fea0003800000 */
.L_x_62125:
[----:B------:R-:W-:Y:S05]  /*4bf0*/  BRA `(.L_x_62123) ;  /* 0x0000000000147947 */ /* 0x000fea0003800000 */
.L_x_62124:
[----:B------:R-:W-:Y:S01]  /*4c00*/  LOP3.LUT R10, R10, 0x1, RZ, 0xc0, !PT ;  /* 0x000000010a0a7812 */ /* 0x000fe200078ec0ff */
[----:B------:R-:W-:-:S03]  /*4c10*/  IMAD.MOV.U32 R0, RZ, RZ, 0x1 ;  /* 0x00000001ff007424 */ /* 0x000fc600078e00ff */
[----:B------:R-:W-:-:S04]  /*4c20*/  ISETP.NE.U32.AND P1, PT, R10, 0x1, PT ;  /* 0x000000010a00780c */ /* 0x000fc80003f25070 */
[----:B------:R-:W-:-:S04]  /*4c30*/  SEL R0, R0, 0xffff, P1 ;  /* 0x0000ffff00007807 */ /* 0x000fc80000800000 */
[----:B------:R-:W-:-:S07]  /*4c40*/  PRMT R7, R0, 0x7610, R7 ;  /* 0x0000761000077816 */ /* 0x000fce0000000007 */
.L_x_62123:
[----:B------:R-:W-:Y:S05]  /*4c50*/  BSYNC B2 ;  /* 0x0000000000027941 */ /* 0x000fea0003800000 */
.L_x_62122:
        /* <DEDUP_REMOVED lines=26> */
.L_x_62133:
[C---:B------:R-:W-:Y:S01]  /*4e00*/  LOP3.LUT R8, R15.reuse, 0x1, RZ, 0xc0, !PT ;  /* 0x000000010f087812 */ /* 0x040fe200078ec0ff */
[C---:B------:R-:W-:Y:S01]  /*4e10*/  VIADD R14, R15.reuse, 0x1 ;  /* 0x000000010f0e7836 */ /* 0x040fe20000000000 */
[----:B------:R-:W-:Y:S02]  /*4e20*/  PRMT R16, R0, 0x9910, RZ ;  /* 0x0000991000107816 */ /* 0x000fe400000000ff */
[----:B------:R-:W-:Y:S02]  /*4e30*/  ISETP.NE.U32.AND P1, PT, R8, 0x1, PT ;  /* 0x000000010800780c */ /* 0x000fe40003f25070 */
[----:B------:R-:W-:Y:S02]  /*4e40*/  LOP3.LUT R8, R15, 0xffff, RZ, 0xc0, !PT ;  /* 0x0000ffff0f087812 */ /* 0x000fe400078ec0ff */
[----:B------:R-:W-:Y:S02]  /*4e50*/  PRMT R10, R9, 0x9910, RZ ;  /* 0x00009910090a7816 */ /* 0x000fe400000000ff */
        /* <DEDUP_REMOVED lines=14> */
[----:B------:R-:W-:Y:S01]  /*4f40*/  PRMT R15, R8, 0x7610, R15 ;  /* 0x00007610080f7816 */ /* 0x000fe2000000000f */
[----:B------:R-:W-:Y:S06]  /*4f50*/  @P1 BRA `(.L_x_62133) ;  /* 0xfffffffc00a81947 */ /* 0x000fec000383ffff */
.L_x_62132:
[----:B------:R-:W-:Y:S05]  /*4f60*/  BSYNC B3 ;  /* 0x0000000000037941 */ /* 0x000fea0003800000 */
.L_x_62131:
[----:B------:R-:W-:Y:S05]  /*4f70*/  BRA `(.L_x_62129) ;  /* 0x0000000000147947 */ /* 0x000fea0003800000 */
.L_x_62130:
[----:B------:R-:W-:Y:S01]  /*4f80*/  LOP3.LUT R18, R18, 0x1, RZ, 0xc0, !PT ;  /* 0x0000000112127812 */ /* 0x000fe200078ec0ff */
[----:B------:R-:W-:-:S03]  /*4f90*/  IMAD.MOV.U32 R0, RZ, RZ, 0x1 ;  /* 0x00000001ff007424 */ /* 0x000fc600078e00ff */
[----:B------:R-:W-:-:S04]  /*4fa0*/  ISETP.NE.U32.AND P1, PT, R18, 0x1, PT ;  /* 0x000000011200780c */ /* 0x000fc80003f25070 */
[----:B------:R-:W-:-:S04]  /*4fb0*/  SEL R0, R0, 0xffff, P1 ;  /* 0x0000ffff00007807 */ /* 0x000fc80000800000 */
[----:B------:R-:W-:-:S07]  /*4fc0*/  PRMT R9, R0, 0x7610, R9 ;  /* 0x0000761000097816 */ /* 0x000fce0000000009 */
.L_x_62129:
[----:B------:R-:W-:Y:S05]  /*4fd0*/  BSYNC B2 ;  /* 0x0000000000027941 */ /* 0x000fea0003800000 */
.L_x_62128:
        /* <DEDUP_REMOVED lines=26> */
.L_x_62138:
        /* <DEDUP_REMOVED lines=20> */
.L_x_62137:
[----:B------:R-:W-:Y:S05]  /*52c0*/  BSYNC B2 ;  /* 0x0000000000027941 */ /* 0x000fea0003800000 */
.L_x_62136:
[----:B------:R-:W-:Y:S05]  /*52d0*/  BRA `(.L_x_62134) ;  /* 0x0000001000247947 */ /* 0x000fea0003800000 */
.L_x_62135:
[----:B------:R-:W-:Y:S01]  /*52e0*/  LOP3.LUT R17, R17, 0x1, RZ, 0xc0, !PT ;  /* 0x0000000111117812 */ /* 0x000fe200078ec0ff */
[----:B------:R-:W-:-:S03]  /*52f0*/  IMAD.MOV.U32 R0, RZ, RZ, 0x1 ;  /* 0x00000001ff007424 */ /* 0x000fc600078e00ff */
[----:B------:R-:W-:-:S04]  /*5300*/  ISETP.NE.U32.AND P1, PT, R17, 0x1, PT ;  /* 0x000000011100780c */ /* 0x000fc80003f25070 */
[----:B------:R-:W-:-:S04]  /*5310*/  SEL R0, R0, 0xffff, P1 ;  /* 0x0000ffff00007807 */ /* 0x000fc80000800000 */
[----:B------:R-:W-:Y:S01]  /*5320*/  PRMT R8, R0, 0x7610, R8 ;  /* 0x0000761000087816 */ /* 0x000fe20000000008 */
[----:B------:R-:W-:Y:S06]  /*5330*/  BRA `(.L_x_62134) ;  /* 0x00000010000c7947 */ /* 0x000fec0003800000 */
.L_x_62091:
        /* <DEDUP_REMOVED lines=11> */
.L_x_62141:
        /* <DEDUP_REMOVED lines=18> */
.L_x_62140:
[----:B------:R-:W-:Y:S05]  /*5510*/  BSYNC B2 ;  /* 0x0000000000027941 */ /* 0x000fea0003800000 */
.L_x_62139:
        /* <DEDUP_REMOVED lines=13> */
.L_x_62144:
        /* <DEDUP_REMOVED lines=19> */
.L_x_62143:
[----:B------:R-:W-:Y:S05]  /*5720*/  BSYNC B2 ;  /* 0x0000000000027941 */ /* 0x000fea0003800000 */
.L_x_62142:
        /* <DEDUP_REMOVED lines=13> */
.L_x_62147:
        /* <DEDUP_REMOVED lines=19> */
.L_x_62146:
[----:B------:R-:W-:Y:S05]  /*5930*/  BSYNC B2 ;  /* 0x0000000000027941 */ /* 0x000fea0003800000 */
.L_x_62145:
        /* <DEDUP_REMOVED lines=13> */
.L_x_62150:
        /* <DEDUP_REMOVED lines=19> */
.L_x_62149:
[----:B------:R-:W-:Y:S05]  /*5b40*/  BSYNC B2 ;  /* 0x0000000000027941 */ /* 0x000fea0003800000 */
.L_x_62148:
        /* <DEDUP_REMOVED lines=13> */
.L_x_62153:
        /* <DEDUP_REMOVED lines=20> */
.L_x_62152:
[----:B------:R-:W-:Y:S05]  /*5d60*/  BSYNC B2 ;  /* 0x0000000000027941 */ /* 0x000fea0003800000 */
.L_x_62151:
        /* <DEDUP_REMOVED lines=13> */
.L_x_62156:
        /* <DEDUP_REMOVED lines=19> */
.L_x_62155:
[----:B------:R-:W-:Y:S05]  /*5f70*/  BSYNC B2 ;  /* 0x0000000000027941 */ /* 0x000fea0003800000 */
.L_x_62154:
        /* <DEDUP_REMOVED lines=13> */
.L_x_62159:
        /* <DEDUP_REMOVED lines=19> */
.L_x_62158:
[----:B------:R-:W-:Y:S05]  /*6180*/  BSYNC B2 ;  /* 0x0000000000027941 */ /* 0x000fea0003800000 */
.L_x_62157:
        /* <DEDUP_REMOVED lines=11> */
.L_x_62160:
        /* <DEDUP_REMOVED lines=19> */
.L_x_62134:
[----:B------:R-:W-:Y:S05]  /*6370*/  BSYNC B0 ;  /* 0x0000000000007941 */ /* 0x000fea0003800000 */
.L_x_62090:
[----:B------:R-:W-:Y:S05]  /*6380*/  BRA `(.L_x_62161) ;  /* 0x0000000000707947 */ /* 0x000fea0003800000 */
.L_x_62089:
        /* <DEDUP_REMOVED lines=28> */
.L_x_62161:
[----:B------:R-:W-:Y:S05]  /*6550*/  BSYNC B1 ;  /* 0x0000000000017941 */ /* 0x000fea0003800000 */
.L_x_62088:
        /* <DEDUP_REMOVED lines=21> */
.L_x_62164:
[----:B------:R-:W-:-:S13]  /*66b0*/  ISETP.GE.AND P0, PT, R11, R5, PT ;  /* 0x000000050b00720c */ /* 0x000fda0003f06270 */
[----:B------:R-:W-:Y:S05]  /*66c0*/  @P0 BRA `(.L_x_62166) ;  /* 0x0000000000300947 */ /* 0x000fea0003800000 */
[----:B0-----:R-:W0:Y:S01]  /*66d0*/  LDC.64 R12, c[0x0][0x228] ;  /* 0x00008a00ff0c7b82 */ /* 0x001e220000000a00 */
[----:B------:R-:W-:Y:S02]  /*66e0*/  IMAD.IADD R3, R4, 0x1, R11 ;  /* 0x0000000104037824 */ /* 0x000fe400078e020b */
[----:B------:R-:W-:Y:S02]  /*66f0*/  VIADD R11, R11, 0x80 ;  /* 0x000000800b0b7836 */ /* 0x000fe40000000000 */
[----:B0-----:R-:W-:-:S05]  /*6700*/  IMAD.WIDE.U32 R12, R3, 0x2, R12 ;  /* 0x00000002030c7825 */ /* 0x001fca00078e000c */
[----:B------:R1:W-:Y:S02]  /*6710*/  STG.E.U16 desc[UR6][R12.64], R2 ;  /* 0x000000020c007986 */ /* 0x0003e4000c101506 */
.L_x_62165:
[----:B------:R-:W-:-:S13]  /*6720*/  ISETP.GE.AND P0, PT, R11, R5, PT ;  /* 0x000000050b00720c */ /* 0x000fda0003f06270 */
[----:B------:R-:W-:Y:S05]  /*6730*/  @P0 BRA `(.L_x_62167) ;  /* 0x0000000000340947 */ /* 0x000fea0003800000 */
[----:B-1----:R-:W1:Y:S01]  /*6740*/  LDC.64 R2, c[0x0][0x228] ;  /* 0x00008a00ff027b82 */ /* 0x002e620000000a00 */
[----:B0-----:R-:W-:Y:S02]  /*6750*/  IMAD.IADD R13, R4, 0x1, R11 ;  /* 0x00000001040d7824 */ /* 0x001fe400078e020b */
[----:B------:R-:W-:Y:S02]  /*6760*/  VIADD R11, R11, 0x80 ;  /* 0x000000800b0b7836 */ /* 0x000fe40000000000 */
[----:B-1----:R-:W-:-:S05]  /*6770*/  IMAD.WIDE.U32 R2, R13, 0x2, R2 ;  /* 0x000000020d027825 */ /* 0x002fca00078e0002 */
[----:B------:R1:W-:Y:S02]  /*6780*/  STG.E.U16 desc[UR6][R2.64], R6 ;  /* 0x0000000602007986 */ /* 0x0003e4000c101506 */
.L_x_62166:
        /* <DEDUP_REMOVED lines=8> */
.L_x_62167:
[----:B------:R-:W-:Y:S05]  /*6810*/  BSYNC B1 ;  /* 0x0000000000017941 */ /* 0x000fea0003800000 */
.L_x_62163:
[----:B------:R-:W-:-:S13]  /*6820*/  ISETP.GE.AND P0, PT, R11, R5, PT ;  /* 0x000000050b00720c */ /* 0x000fda0003f06270 */
[----:B-12---:R-:W1:Y:S01]  /*6830*/  @!P0 LDC.64 R2, c[0x0][0x228] ;  /* 0x00008a00ff028b82 */ /* 0x006e620000000a00 */
[----:B------:R-:W-:Y:S02]  /*6840*/  @!P0 IMAD.IADD R7, R4, 0x1, R11 ;  /* 0x0000000104078824 */ /* 0x000fe400078e020b */
[----:B------:R-:W-:Y:S02]  /*6850*/  @!P0 VIADD R11, R11, 0x80 ;  /* 0x000000800b0b8836 */ /* 0x000fe40000000000 */
[----:B-1----:R-:W-:-:S05]  /*6860*/  @!P0 IMAD.WIDE.U32 R2, R7, 0x2, R2 ;  /* 0x0000000207028825 */ /* 0x002fca00078e0002 */
[----:B------:R2:W-:Y:S02]  /*6870*/  @!P0 STG.E.U16 desc[UR6][R2.64], R9 ;  /* 0x0000000902008986 */ /* 0x0005e4000c101506 */
.L_x_62168:
[----:B------:R-:W-:Y:S05]  /*6880*/  BSYNC B0 ;  /* 0x0000000000007941 */ /* 0x000fea0003800000 */
.L_x_62162:
        /* <DEDUP_REMOVED lines=8> */
.L_x_62169:
        /* <DEDUP_REMOVED lines=15> */
.L_x_71945:


//--------------------- .text._ZN2at6native18elementwise_kernelILi128ELi4EZNS0_15gpu_kernel_implIZZZNS0_50_GLOBAL__N__2680c7bb_12_PowKernel_cu_140f0503_289624pow_tensor_tensor_kernelERNS_18TensorIteratorBaseEENKUlvE_clEvENKUlvE2_clEvEUlllE_EEvS5_RKT_EUliE_EEviT1_ --------------------------
	.section	.text._ZN2at6native18elementwise_kernelILi128ELi4EZNS0_15gpu_kernel_implIZZZNS0_50_GLOBAL__N__2680c7bb_12_PowKernel_cu_140f0503_289624pow_tensor_tensor_kernelERNS_18TensorIteratorBaseEENKUlvE_clEvENKUlvE2_clEvEUlllE_EEvS5_RKT_EUliE_EEviT1_,"ax",@progbits
	.align	128
        .global         _ZN2at6native18elementwise_kernelILi128ELi4EZNS0_15gpu_kernel_implIZZZNS0_50_GLOBAL__N__2680c7bb_12_PowKernel_cu_140f0503_289624pow_tensor_tensor_kernelERNS_18TensorIteratorBaseEENKUlvE_clEvENKUlvE2_clEvEUlllE_EEvS5_RKT_EUliE_EEviT1_
        .type           _ZN2at6native18elementwise_kernelILi128ELi4EZNS0_15gpu_kernel_implIZZZNS0_50_GLOBAL__N__2680c7bb_12_PowKernel_cu_140f0503_289624pow_tensor_tensor_kernelERNS_18TensorIteratorBaseEENKUlvE_clEvENKUlvE2_clEvEUlllE_EEvS5_RKT_EUliE_EEviT1_,@function
        .size           _ZN2at6native18elementwise_kernelILi128ELi4EZNS0_15gpu_kernel_implIZZZNS0_50_GLOBAL__N__2680c7bb_12_PowKernel_cu_140f0503_289624pow_tensor_tensor_kernelERNS_18TensorIteratorBaseEENKUlvE_clEvENKUlvE2_clEvEUlllE_EEvS5_RKT_EUliE_EEviT1_,(.L_x_71946 - _ZN2at6native18elementwise_kernelILi128ELi4EZNS0_15gpu_kernel_implIZZZNS0_50_GLOBAL__N__2680c7bb_12_PowKernel_cu_140f0503_289624pow_tensor_tensor_kernelERNS_18TensorIteratorBaseEENKUlvE_clEvENKUlvE2_clEvEUlllE_EEvS5_RKT_EUliE_EEviT1_)
        .other          _ZN2at6native18elementwise_kernelILi128ELi4EZNS0_15gpu_kernel_implIZZZNS0_50_GLOBAL__N__2680c7bb_12_PowKernel_cu_140f0503_289624pow_tensor_tensor_kernelERNS_18TensorIteratorBaseEENKUlvE_clEvENKUlvE2_clEvEUlllE_EEvS5_RKT_EUliE_EEviT1_,@"STO_CUDA_ENTRY STV_DEFAULT"
_ZN2at6native18elementwise_kernelILi128ELi4EZNS0_15gpu_kernel_implIZZZNS0_50_GLOBAL__N__2680c7bb_12_PowKernel_cu_140f0503_289624pow_tensor_tensor_kernelERNS_18TensorIteratorBaseEENKUlvE_clEvENKUlvE2_clEvEUlllE_EEvS5_RKT_EUliE_EEviT1_:
.text._ZN2at6native18elementwise_kernelILi128ELi4EZNS0_15gpu_kernel_implIZZZNS0_50_GLOBAL__N__2680c7bb_12_PowKernel_cu_140f0503_289624pow_tensor_tensor_kernelERNS_18TensorIteratorBaseEENKUlvE_clEvENKUlvE2_clEvEUlllE_EEvS5_RKT_EUliE_EEviT1_:
        /* <DEDUP_REMOVED lines=365> */
.L_x_62172:
        /* <DEDUP_REMOVED lines=21> */
.L_x_62176:
[----:B------:R0:W5:Y:S01]  /*1820*/  LDG.E.U8 R18, desc[UR36][R2.64] ;  /* 0x0000002402127981 */ /* 0x000162000c1e1100 */
[----:B------:R-:W-:Y:S01]  /*1830*/  IMAD.MOV.U32 R19, RZ, RZ, RZ ;  /* 0x000000ffff137224 */ /* 0x000fe200078e00ff */
[----:B------:R-:W-:Y:S06]  /*1840*/  BRA `(.L_x_62178) ;  /* 0x0000000c00487947 */ /* 0x000fec0003800000 */
.L_x_62175:
        /* <DEDUP_REMOVED lines=8> */
.L_x_62180:
[----:B------:R-:W2:Y:S02]  /*18d0*/  LDG.E R18, desc[UR36][R2.64] ;  /* 0x0000002402127981 */ /* 0x000ea4000c1e1900 */
[----:B--2---:R-:W-:Y:S01]  /*18e0*/  SHF.R.S32.HI R19, RZ, 0x1f, R18 ;  /* 0x0000001fff137819 */ /* 0x004fe20000011412 */
[----:B------:R-:W-:Y:S06]  /*18f0*/  BRA `(.L_x_62178) ;  /* 0x0000000c001c7947 */ /* 0x000fec0003800000 */
.L_x_62179:
[----:B------:R-:W2:Y:S02]  /*1900*/  LDG.E.S16 R18, desc[UR36][R2.64] ;  /* 0x0000002402127981 */ /* 0x000ea4000c1e1700 */
[----:B--2---:R-:W-:Y:S01]  /*1910*/  SHF.R.S32.HI R19, RZ, 0x1f, R18 ;  /* 0x0000001fff137819 */ /* 0x004fe20000011412 */
[----:B------:R-:W-:Y:S06]  /*1920*/  BRA `(.L_x_62178) ;  /* 0x0000000c00107947 */ /* 0x000fec0003800000 */
.L_x_62174:
        /* <DEDUP_REMOVED lines=9> */
.L_x_62182:
[----:B------:R-:W2:Y:S02]  /*19c0*/  LDG.E.U16 R2, desc[UR36][R2.64] ;  /* 0x0000002402027981 */ /* 0x000ea4000c1e1500 */
[----:B--2---:R-:W-:-:S06]  /*19d0*/  HADD2.F32 R18, -RZ, R2.H0_H0 ;  /* 0x20000002ff127230 */ /* 0x004fcc0000004100 */
[----:B------:R-:W0:Y:S01]  /*19e0*/  F2I.S64.TRUNC R18, R18 ;  /* 0x0000001200127311 */ /* 0x000e22000020d900 */
[----:B------:R-:W-:Y:S05]  /*19f0*/  BRA `(.L_x_62178) ;  /* 0x0000000800dc7947 */ /* 0x000fea0003800000 */
.L_x_62181:
        /* <DEDUP_REMOVED lines=9> */
.L_x_62184:
[----:B------:R-:W2:Y:S02]  /*1a90*/  LDG.E.U16 R2, desc[UR36][R2.64] ;  /* 0x0000002402027981 */ /* 0x000ea4000c1e1500 */
[----:B--2---:R-:W-:-:S06]  /*1aa0*/  HADD2.F32 R18, -RZ, R2.H0_H0 ;  /* 0x20000002ff127230 */ /* 0x004fcc0000004100 */
[----:B------:R-:W0:Y:S01]  /*1ab0*/  F2I.S64.TRUNC R18, R18 ;  /* 0x0000001200127311 */ /* 0x000e22000020d900 */
[----:B------:R-:W-:Y:S05]  /*1ac0*/  BRA `(.L_x_62178) ;  /* 0x0000000800a87947 */ /* 0x000fea0003800000 */
.L_x_62183:
[----:B------:R-:W2:Y:S02]  /*1ad0*/  LDG.E.64 R2, desc[UR36][R2.64] ;  /* 0x0000002402027981 */ /* 0x000ea4000c1e1b00 */
[----:B--2---:R0:W1:Y:S01]  /*1ae0*/  F2I.S64.F64.TRUNC R18, R2 ;  /* 0x0000000200127311 */ /* 0x004062000030d900 */
[----:B------:R-:W-:Y:S05]  /*1af0*/  BRA `(.L_x_62178) ;  /* 0x00000008009c7947 */ /* 0x000fea0003800000 */
.L_x_62173:
        /* <DEDUP_REMOVED lines=13> */
.L_x_62187:
[----:B------:R-:W2:Y:S02]  /*1bd0*/  LDG.E.64 R2, desc[UR36][R2.64] ;  /* 0x0000002402027981 */ /* 0x000ea4000c1e1b00 */
[----:B--2---:R0:W1:Y:S01]  /*1be0*/  F2I.S64.F64.TRUNC R18, R2 ;  /* 0x0000000200127311 */ /* 0x004062000030d900 */
[----:B------:R-:W-:Y:S05]  /*1bf0*/  BRA `(.L_x_62178) ;  /* 0x00000008005c7947 */ /* 0x000fea0003800000 */
.L_x_62186:
        /* <DEDUP_REMOVED lines=27> */
.L_x_62189:
        /* <DEDUP_REMOVED lines=12> */
[----:B------:R0:W1:Y:S01]  /*1e70*/  F2I.S64.TRUNC R18, R4 ;  /* 0x0000000400127311 */ /* 0x000062000020d900 */
[----:B------:R-:W-:Y:S05]  /*1e80*/  BRA `(.L_x_62178) ;  /* 0x0000000400b87947 */ /* 0x000fea0003800000 */
.L_x_62188:
[----:B------:R-:W2:Y:S02]  /*1e90*/  LDG.E.U16 R18, desc[UR36][R2.64] ;  /* 0x0000002402127981 */ /* 0x000ea4000c1e1500 */
[----:B--2---:R-:W-:-:S06]  /*1ea0*/  IMAD.U32 R18, R18, 0x10000, RZ ;  /* 0x0001000012127824 */ /* 0x004fcc00078e00ff */
[----:B------:R-:W0:Y:S01]  /*1eb0*/  F2I.S64.TRUNC R18, R18 ;  /* 0x0000001200127311 */ /* 0x000e22000020d900 */
[----:B------:R-:W-:Y:S05]  /*1ec0*/  BRA `(.L_x_62178) ;  /* 0x0000000400a87947 */ /* 0x000fea0003800000 */
.L_x_62185:
        /* <DEDUP_REMOVED lines=11> */
.L_x_62192:
        /* <DEDUP_REMOVED lines=21> */
.L_x_62196:
[----:B------:R-:W-:Y:S05]  /*20d0*/  BSYNC B1 ;  /* 0x0000000000017941 */ /* 0x000fea0003800000 */
.L_x_62195:
[----:B------:R-:W-:Y:S01]  /*20e0*/  IMAD.SHL.U32 R2, R2, 0x100000, RZ ;  /* 0x0010000002027824 */ /* 0x000fe200078e00ff */
[----:B------:R-:W-:-:S04]  /*20f0*/  LEA R3, R0, 0x3b800000, 0x17 ;  /* 0x3b80000000037811 */ /* 0x000fc800078eb8ff */
[----:B------:R-:W-:-:S07]  /*2100*/  LOP3.LUT R18, R3, R2, R18, 0xfe, !PT ;  /* 0x0000000203127212 */ /* 0x000fce00078efe12 */
.L_x_62194:
[----:B------:R-:W-:Y:S05]  /*2110*/  BSYNC B0 ;  /* 0x0000000000007941 */ /* 0x000fea0003800000 */
.L_x_62193:
[----:B------:R-:W1:Y:S01]  /*2120*/  F2I.S64.TRUNC R18, R18 ;  /* 0x0000001200127311 */ /* 0x000e62000020d900 */
[----:B------:R-:W-:Y:S05]  /*2130*/  BRA `(.L_x_62178) ;  /* 0x00000004000c7947 */ /* 0x000fea0003800000 */
.L_x_62191:
        /* <DEDUP_REMOVED lines=21> */
.L_x_62200:
[----:B------:R-:W-:Y:S05]  /*2290*/  BSYNC B1 ;  /* 0x0000000000017941 */ /* 0x000fea0003800000 */
.L_x_62199:
[----:B------:R-:W-:Y:S01]  /*22a0*/  IMAD.SHL.U32 R2, R2, 0x200000, RZ ;  /* 0x0020000002027824 */ /* 0x000fe200078e00ff */
[----:B------:R-:W-:-:S04]  /*22b0*/  LEA R3, R0, 0x37800000, 0x17 ;  /* 0x3780000000037811 */ /* 0x000fc800078eb8ff */
[----:B------:R-:W-:-:S07]  /*22c0*/  LOP3.LUT R18, R3, R2, R18, 0xfe, !PT ;  /* 0x0000000203127212 */ /* 0x000fce00078efe12 */
.L_x_62198:
[----:B------:R-:W-:Y:S05]  /*22d0*/  BSYNC B0 ;  /* 0x0000000000007941 */ /* 0x000fea0003800000 */
.L_x_62197:
[----:B------:R-:W2:Y:S01]  /*22e0*/  F2I.S64.TRUNC R18, R18 ;  /* 0x0000001200127311 */ /* 0x000ea2000020d900 */
[----:B------:R-:W-:Y:S05]  /*22f0*/  BRA `(.L_x_62178) ;  /* 0x00000000009c7947 */ /* 0x000fea0003800000 */
.L_x_62190:
        /* <DEDUP_REMOVED lines=14> */
.L_x_62204:
[----:B------:R-:W-:Y:S05]  /*23e0*/  BSYNC B0 ;  /* 0x0000000000007941 */ /* 0x000fea0003800000 */
.L_x_62203:
[----:B------:R-:W4:Y:S01]  /*23f0*/  F2I.S64.TRUNC R18, R18 ;  /* 0x0000001200127311 */ /* 0x000f22000020d900 */
[----:B------:R-:W-:Y:S05]  /*2400*/  BRA `(.L_x_62178) ;  /* 0x0000000000587947 */ /* 0x000fea0003800000 */
.L_x_62177:
        /* <DEDUP_REMOVED lines=16> */
.L_x_62205:
[----:B------:R-:W-:Y:S01]  /*2510*/  CS2R R18, SRZ ;  /* 0x0000000000127805 */ /* 0x000fe2000001ff00 */
[----:B------:R-:W-:Y:S06]  /*2520*/  BRA `(.L_x_62178) ;  /* 0x0000000000107947 */ /* 0x000fec0003800000 */
.L_x_62202:
[----:B------:R0:W5:Y:S01]  /*2530*/  LDG.E.64 R18, desc[UR36][R2.64] ;  /* 0x0000002402127981 */ /* 0x000162000c1e1b00 */
[----:B------:R-:W-:Y:S05]  /*2540*/  BRA `(.L_x_62178) ;  /* 0x0000000000087947 */ /* 0x000fea0003800000 */
.L_x_62201:
[----:B------:R3:W5:Y:S01]  /*2550*/  LDG.E R18, desc[UR36][R2.64] ;  /* 0x0000002402127981 */ /* 0x000762000c1e1900 */
[----:B------:R-:W-:-:S07]  /*2560*/  IMAD.MOV.U32 R19, RZ, RZ, RZ ;  /* 0x000000ffff137224 */ /* 0x000fce00078e00ff */
.L_x_62178:
        /* <DEDUP_REMOVED lines=16> */
[----:B---3--:R-:W-:Y:S01]  /*2670*/  SHF.R.S32.HI R3, RZ, 0x1f, R2 ;  /* 0x0000001fff037819 */ /* 0x008fe20000011402 */
[----:B------:R-:W-:Y:S06]  /*2680*/  BRA `(.L_x_62211) ;  /* 0x0000000c00547947 */ /* 0x000fec0003800000 */
.L_x_62209:
[----:B------:R3:W5:Y:S01]  /*2690*/  LDG.E.U8 R2, desc[UR36][R4.64] ;  /* 0x0000002404027981 */ /* 0x000762000c1e1100 */
[----:B------:R-:W-:Y:S01]  /*26a0*/  IMAD.MOV.U32 R3, RZ, RZ, RZ ;  /* 0x000000ffff037224 */ /* 0x000fe200078e00ff */
[----:B------:R-:W-:Y:S06]  /*26b0*/  BRA `(.L_x_62211) ;  /* 0x0000000c00487947 */ /* 0x000fec0003800000 */
.L_x_62208:
        /* <DEDUP_REMOVED lines=8> */
.L_x_62213:
[----:B------:R-:W3:Y:S02]  /*2740*/  LDG.E R2, desc[UR36][R4.64] ;  /* 0x0000002404027981 */ /* 0x000ee4000c1e1900 */
[----:B---3--:R-:W-:Y:S01]  /*2750*/  SHF.R.S32.HI R3, RZ, 0x1f, R2 ;  /* 0x0000001fff037819 */ /* 0x008fe20000011402 */
[----:B------:R-:W-:Y:S06]  /*2760*/  BRA `(.L_x_62211) ;  /* 0x0000000c001c7947 */ /* 0x000fec0003800000 */
.L_x_62212:
[----:B------:R-:W3:Y:S02]  /*2770*/  LDG.E.S16 R2, desc[UR36][R4.64] ;  /* 0x0000002404027981 */ /* 0x000ee4000c1e1700 */
[----:B---3--:R-:W-:Y:S01]  /*2780*/  SHF.R.S32.HI R3, RZ, 0x1f, R2 ;  /* 0x0000001fff037819 */ /* 0x008fe20000011402 */
[----:B------:R-:W-:Y:S06]  /*2790*/  BRA `(.L_x_62211) ;  /* 0x0000000c00107947 */ /* 0x000fec0003800000 */
.L_x_62207:
[----:B------:R-:W-:-:S13]  /*27a0*/  ISETP.GT.AND P0, PT, R0, 0x6, PT ;  /* 0x000000060000780c */ /* 0x000fda0003f04270 */
[----:B------:R-:W-:Y:S05]  /*27b0*/  @P0 BRA `(.L_x_62214) ;  /* 0x00000000002c0947 */ /* 0x000fea0003800000 */
[----:B------:R-:W-:-:S13]  /*27c0*/  ISETP.NE.AND P0, PT, R0, 0x5, PT ;  /* 0x000000050000780c */ /* 0x000fda0003f05270 */
[----:B------:R-:W-:Y:S05]  /*27d0*/  @!P0 BRA `(.L_x_62215) ;  /* 0x0000000000148947 */ /* 0x000fea0003800000 */
[----:B------:R-:W-:-:S13]  /*27e0*/  ISETP.NE.AND P0, PT, R0, 0x6, PT ;  /* 0x000000060000780c */ /* 0x000fda0003f05270 */
[----:B------:R-:W-:Y:S05]  /*27f0*/  @P0 BRA `(.L_x_62210) ;  /* 0x0000000800a00947 */ /* 0x000fea0003800000 */
[----:B------:R-:W3:Y:S02]  /*2800*/  LDG.E R2, desc[UR36][R4.64] ;  /* 0x0000002404027981 */ /* 0x000ee4000c1e1900 */
[----:B---3--:R-:W0:Y:S01]  /*2810*/  F2I.S64.TRUNC R2, R2 ;  /* 0x0000000200027311 */ /* 0x008e22000020d900 */
[----:B------:R-:W-:Y:S05]  /*2820*/  BRA `(.L_x_62211) ;  /* 0x0000000800ec7947 */ /* 0x000fea0003800000 */
.L_x_62215:
[----:B------:R-:W3:Y:S02]  /*2830*/  LDG.E.U16 R4, desc[UR36][R4.64] ;  /* 0x0000002404047981 */ /* 0x000ee4000c1e1500 */
[----:B---3--:R-:W-:-:S06]  /*2840*/  HADD2.F32 R2, -RZ, R4.H0_H0 ;  /* 0x20000004ff027230 */ /* 0x008fcc0000004100 */
[----:B------:R-:W0:Y:S01]  /*2850*/  F2I.S64.TRUNC R2, R2 ;  /* 0x0000000200027311 */ /* 0x000e22000020d900 */
[----:B------:R-:W-:Y:S05]  /*2860*/  BRA `(.L_x_62211) ;  /* 0x0000000800dc7947 */ /* 0x000fea0003800000 */
.L_x_62214:
[----:B------:R-:W-:-:S13]  /*2870*/  ISETP.NE.AND P0, PT, R0, 0x7, PT ;  /* 0x000000070000780c */ /* 0x000fda0003f05270 */
[----:B------:R-:W-:Y:S05]  /*2880*/  @!P0 BRA `(.L_x_62216) ;  /* 0x00000000002c8947 */ /* 0x000fea0003800000 */
[----:B------:R-:W-:-:S13]  /*2890*/  ISETP.NE.AND P0, PT, R0, 0x8, PT ;  /* 0x000000080000780c */ /* 0x000fda0003f05270 */
[----:B------:R-:W-:Y:S05]  /*28a0*/  @!P0 BRA `(.L_x_62217) ;  /* 0x0000000000148947 */ /* 0x000fea0003800000 */
[----:B------:R-:W-:-:S13]  /*28b0*/  ISETP.NE.AND P0, PT, R0, 0x9, PT ;  /* 0x000000090000780c */ /* 0x000fda0003f05270 */
[----:B------:R-:W-:Y:S05]  /*28c0*/  @P0 BRA `(.L_x_62210) ;  /* 0x00000008006c0947 */ /* 0x000fea0003800000 */
[----:B------:R-:W3:Y:S02]  /*28d0*/  LDG.E R2, desc[UR36][R4.64] ;  /* 0x0000002404027981 */ /* 0x000ee4000c1e1900 */
[----:B---3--:R-:W0:Y:S01]  /*28e0*/  F2I.S64.TRUNC R2, R2 ;  /* 0x0000000200027311 */ /* 0x008e22000020d900 */
[----:B------:R-:W-:Y:S05]  /*28f0*/  BRA `(.L_x_62211) ;  /* 0x0000000800b87947 */ /* 0x000fea0003800000 */
.L_x_62217:
[----:B------:R-:W3:Y:S02]  /*2900*/  LDG.E.U16 R4, desc[UR36][R4.64] ;  /* 0x0000002404047981 */ /* 0x000ee4000c1e1500 */
[----:B---3--:R-:W-:-:S06]  /*2910*/  HADD2.F32 R2, -RZ, R4.H0_H0 ;  /* 0x20000004ff027230 */ /* 0x008fcc0000004100 */
[----:B------:R-:W0:Y:S01]  /*2920*/  F2I.S64.TRUNC R2, R2 ;  /* 0x0000000200027311 */ /* 0x000e22000020d900 */
[----:B------:R-:W-:Y:S05]  /*2930*/  BRA `(.L_x_62211) ;  /* 0x0000000800a87947 */ /* 0x000fea0003800000 */
.L_x_62216:
[----:B------:R-:W3:Y:S02]  /*2940*/  LDG.E.64 R2, desc[UR36][R4.64] ;  /* 0x0000002404027981 */ /* 0x000ee4000c1e1b00 */
[----:B---3--:R-:W0:Y:S01]  /*2950*/  F2I.S64.F64.TRUNC R2, R2 ;  /* 0x0000000200027311 */ /* 0x008e22000030d900 */
[----:B------:R-:W-:Y:S05]  /*2960*/  BRA `(.L_x_62211) ;  /* 0x00000008009c7947 */ /* 0x000fea0003800000 */
.L_x_62206:
        /* <DEDUP_REMOVED lines=11> */
[----:B------:R-:W-:Y:S01]  /*2a20*/  SEL R2, RZ, 0x1, !P0 ;  /* 0x00000001ff027807 */ /* 0x000fe20004000000 */
[----:B------:R-:W-:Y:S08]  /*2a30*/  BRA `(.L_x_62211) ;  /* 0x0000000800687947 */ /* 0x000ff00003800000 */
.L_x_62220:
[----:B------:R-:W3:Y:S02]  /*2a40*/  LDG.E.64 R2, desc[UR36][R4.64] ;  /* 0x0000002404027981 */ /* 0x000ee4000c1e1b00 */
[----:B---3--:R-:W0:Y:S01]  /*2a50*/  F2I.S64.F64.TRUNC R2, R2 ;  /* 0x0000000200027311 */ /* 0x008e22000030d900 */
[----:B------:R-:W-:Y:S05]  /*2a60*/  BRA `(.L_x_62211) ;  /* 0x00000008005c7947 */ /* 0x000fea0003800000 */
.L_x_62219:
        /* <DEDUP_REMOVED lines=27> */
.L_x_62222:
        /* <DEDUP_REMOVED lines=14> */
.L_x_62221:
[----:B------:R-:W3:Y:S02]  /*2d00*/  LDG.E.U16 R2, desc[UR36][R4.64] ;  /* 0x0000002404027981 */ /* 0x000ee4000c1e1500 */
[----:B---3--:R-:W-:-:S06]  /*2d10*/  IMAD.U32 R2, R2, 0x10000, RZ ;  /* 0x0001000002027824 */ /* 0x008fcc00078e00ff */
[----:B------:R-:W0:Y:S01]  /*2d20*/  F2I.S64.TRUNC R2, R2 ;  /* 0x0000000200027311 */ /* 0x000e22000020d900 */
[----:B------:R-:W-:Y:S05]  /*2d30*/  BRA `(.L_x_62211) ;  /* 0x0000000400a87947 */ /* 0x000fea0003800000 */
.L_x_62218:
        /* <DEDUP_REMOVED lines=11> */
.L_x_62225:
        /* <DEDUP_REMOVED lines=21> */
.L_x_62229:
[----:B------:R-:W-:Y:S05]  /*2f40*/  BSYNC B1 ;  /* 0x0000000000017941 */ /* 0x000fea0003800000 */
.L_x_62228:
[----:B------:R-:W-:Y:S01]  /*2f50*/  IMAD.SHL.U32 R2, R2, 0x100000, RZ ;  /* 0x0010000002027824 */ /* 0x000fe200078e00ff */
[----:B------:R-:W-:-:S04]  /*2f60*/  LEA R3, R0, 0x3b800000, 0x17 ;  /* 0x3b80000000037811 */ /* 0x000fc800078eb8ff */
[----:B------:R-:W-:-:S07]  /*2f70*/  LOP3.LUT R2, R3, R2, R4, 0xfe, !PT ;  /* 0x0000000203027212 */ /* 0x000fce00078efe04 */
.L_x_62227:
[----:B------:R-:W-:Y:S05]  /*2f80*/  BSYNC B0 ;  /* 0x0000000000007941 */ /* 0x000fea0003800000 */
.L_x_62226:
[----:B------:R-:W0:Y:S01]  /*2f90*/  F2I.S64.TRUNC R2, R2 ;  /* 0x0000000200027311 */ /* 0x000e22000020d900 */
[----:B------:R-:W-:Y:S05]  /*2fa0*/  BRA `(.L_x_62211) ;  /* 0x00000004000c7947 */ /* 0x000fea0003800000 */
.L_x_62224:
        /* <DEDUP_REMOVED lines=21> */
.L_x_62233:
[----:B------:R-:W-:Y:S05]  /*3100*/  BSYNC B1 ;  /* 0x0000000000017941 */ /* 0x000fea0003800000 */
.L_x_62232:
[----:B------:R-:W-:Y:S01]  /*3110*/  IMAD.SHL.U32 R2, R2, 0x200000, RZ ;  /* 0x0020000002027824 */ /* 0x000fe200078e00ff */
[----:B------:R-:W-:-:S04]  /*3120*/  LEA R3, R0, 0x37800000, 0x17 ;  /* 0x3780000000037811 */ /* 0x000fc800078eb8ff */
[----:B------:R-:W-:-:S07]  /*3130*/  LOP3.LUT R2, R3, R2, R4, 0xfe, !PT ;  /* 0x0000000203027212 */ /* 0x000fce00078efe04 */
.L_x_62231:
[----:B------:R-:W-:Y:S05]  /*3140*/  BSYNC B0 ;  /* 0x0000000000007941 */ /* 0x000fea0003800000 */
.L_x_62230:
[----:B------:R-:W0:Y:S01]  /*3150*/  F2I.S64.TRUNC R2, R2 ;  /* 0x0000000200027311 */ /* 0x000e22000020d900 */
[----:B------:R-:W-:Y:S05]  /*3160*/  BRA `(.L_x_62211) ;  /* 0x00000000009c7947 */ /* 0x000fea0003800000 */
.L_x_62223:
        /* <DEDUP_REMOVED lines=14> */
.L_x_62237:
[----:B------:R-:W-:Y:S05]  /*3250*/  BSYNC B0 ;  /* 0x0000000000007941 */ /* 0x000fea0003800000 */
.L_x_62236:
[----:B------:R-:W0:Y:S01]  /*3260*/  F2I.S64.TRUNC R2, R2 ;  /* 0x0000000200027311 */ /* 0x000e22000020d900 */
[----:B------:R-:W-:Y:S05]  /*3270*/  BRA `(.L_x_62211) ;  /* 0x0000000000587947 */ /* 0x000fea0003800000 */
.L_x_62210:
        /* <DEDUP_REMOVED lines=16> */
.L_x_62238:
[----:B------:R-:W-:Y:S01]  /*3380*/  CS2R R2, SRZ ;  /* 0x0000000000027805 */ /* 0x000fe2000001ff00 */
[----:B------:R-:W-:Y:S06]  /*3390*/  BRA `(.L_x_62211) ;  /* 0x0000000000107947 */ /* 0x000fec0003800000 */
.L_x_62235:
[----:B------:R0:W5:Y:S01]  /*33a0*/  LDG.E.64 R2, desc[UR36][R4.64] ;  /* 0x0000002404027981 */ /* 0x000162000c1e1b00 */
[----:B------:R-:W-:Y:S05]  /*33b0*/  BRA `(.L_x_62211) ;  /* 0x0000000000087947 */ /* 0x000fea0003800000 */
.L_x_62234:
[----:B------:R0:W5:Y:S01]  /*33c0*/  LDG.E R2, desc[UR36][R4.64] ;  /* 0x0000002404027981 */ /* 0x000162000c1e1900 */
[----:B------:R-:W-:-:S07]  /*33d0*/  IMAD.MOV.U32 R3, RZ, RZ, RZ ;  /* 0x000000ffff037224 */ /* 0x000fce00078e00ff */
.L_x_62211:
[----:B0----5:R-:W-:Y:S01]  /*33e0*/  ISETP.GE.AND P0, PT, R3, RZ, PT ;  /* 0x000000ff0300720c */ /* 0x021fe20003f06270 */
[----:B------:R-:W-:-:S12]  /*33f0*/  BSSY B0, `(.L_x_62239) ;  /* 0x0000046000007945 */ /* 0x000fd80003800000 */
[----:B------:R-:W-:Y:S05]  /*3400*/  @!P0 BRA `(.L_x_62240) ;  /* 0x0000000000d48947 */ /* 0x000fea0003800000 */
[----:B------:R-:W-:Y:S01]  /*3410*/  ISETP.NE.U32.AND P0, PT, R2, RZ, PT ;  /* 0x000000ff0200720c */ /* 0x000fe20003f05070 */
[----:B------:R-:W-:Y:S01]  /*3420*/  BSSY B1, `(.L_x_62241) ;  /* 0x0000032000017945 */ /* 0x000fe20003800000 */
[----:B------:R-:W-:Y:S02]  /*3430*/  IMAD.MOV.U32 R0, RZ, RZ, 0x1 ;  /* 0x00000001ff007424 */ /* 0x000fe400078e00ff */
[----:B------:R-:W-:Y:S01]  /*3440*/  ISETP.NE.AND.EX P0, PT, R3, RZ, PT, P0 ;  /* 0x000000ff0300720c */ /* 0x000fe20003f05300 */
[----:B---3--:R-:W-:-:S12]  /*3450*/  IMAD.MOV.U32 R5, RZ, RZ, RZ ;  /* 0x000000ffff057224 */ /* 0x008fd800078e00ff */
[----:B------:R-:W-:Y:S05]  /*3460*/  @!P0 BRA `(.L_x_62242) ;  /* 0x0000000000b48947 */ /* 0x000fea0003800000 */
[----:B------:R-:W-:Y:S01]  /*3470*/  LOP3.LUT R0, R2, 0x1, RZ, 0xc0, !PT ;  /* 0x0000000102007812 */ /* 0x000fe200078ec0ff */
[----:B-12-4-:R-:W-:-:S03]  /*3480*/  IMAD R11, R19, R18, RZ ;  /* 0x00000012130b7224 */ /* 0x016fc600078e02ff */
[----:B------:R-:W-:Y:S01]  /*3490*/  ISETP.NE.U32.AND P0, PT, R0, 0x1, PT ;  /* 0x000000010000780c */ /* 0x000fe20003f05070 */
[----:B------:R-:W-:Y:S01]  /*34a0*/  IMAD R11, R18, R19, R11 ;  /* 0x00000013120b7224 */ /* 0x000fe200078e020b */
[----:B------:R-:W-:Y:S02]  /*34b0*/  IADD3 R0, P2, R2, 0x1, RZ ;  /* 0x0000000102007810 */ /* 0x000fe40007f5e0ff */
[----:B------:R-:W-:Y:S02]  /*34c0*/  ISETP.NE.U32.AND.EX P0, PT, RZ, RZ, PT, P0 ;  /* 0x000000ffff00720c */ /* 0x000fe40003f05100 */
[----:B------:R-:W-:Y:S01]  /*34d0*/  ISETP.GE.U32.AND P1, PT, R0, 0x3, PT ;  /* 0x000000030000780c */ /* 0x000fe20003f26070 */
[----:B------:R-:W-:Y:S01]  /*34e0*/  IMAD.X R0, RZ, RZ, R3, P2 ;  /* 0x000000ffff007224 */ /* 0x000fe200010e0603 */
[----:B------:R-:W-:Y:S02]  /*34f0*/  SEL R4, R18, 0x1, !P0 ;  /* 0x0000000112047807 */ /* 0x000fe40004000000 */
[----:B------:R-:W-:-:S02]  /*3500*/  LEA.HI R2, P2, R3, R2, RZ, 0x1 ;  /* 0x0000000203027211 */ /* 0x000fc400078508ff */
[----:B------:R-:W-:Y:S01]  /*3510*/  ISETP.GE.U32.AND.EX P1, PT, R0, RZ, PT, P1 ;  /* 0x000000ff0000720c */ /* 0x000fe20003f26110 */
[----:B------:R-:W-:Y:S01]  /*3520*/  IMAD.WIDE.U32 R4, R4, 0x1, RZ ;  /* 0x0000000104047825 */ /* 0x000fe200078e00ff */
[----:B------:R-:W-:-:S03]  /*3530*/  SEL R9, R19, RZ, !P0 ;  /* 0x000000ff13097207 */ /* 0x000fc60004000000 */
[----:B------:R-:W-:Y:S02]  /*3540*/  IMAD.X R7, RZ, RZ, R3, P2 ;  /* 0x000000ffff077224 */ /* 0x000fe400010e0603 */
[----:B------:R-:W-:Y:S02]  /*3550*/  IMAD.IADD R5, R5, 0x1, R9 ;  /* 0x0000000105057824 */ /* 0x000fe400078e0209 */
[----:B------:R-:W-:Y:S02]  /*3560*/  IMAD.MOV.U32 R0, RZ, RZ, R4 ;  /* 0x000000ffff007224 */ /* 0x000fe400078e0004 */
[----:B------:R-:W-:Y:S02]  /*3570*/  IMAD.WIDE.U32 R18, R18, R18, RZ ;  /* 0x0000001212127225 */ /* 0x000fe400078e00ff */
[----:B------:R-:W-:Y:S05]  /*3580*/  @!P1 BRA `(.L_x_62242) ;  /* 0x00000000006c9947 */ /* 0x000fea0003800000 */
[----:B------:R-:W-:Y:S01]  /*3590*/  SHF.R.S64 R2, R2, 0x1, R7 ;  /* 0x0000000102027819 */ /* 0x000fe20000001007 */
[----:B------:R-:W-:Y:S01]  /*35a0*/  IMAD.IADD R3, R19, 0x1, R11 ;  /* 0x0000000113037824 */ /* 0x000fe200078e020b */
[----:B------:R-:W-:-:S07]  /*35b0*/  SHF.R.S32.HI R7, RZ, 0x1, R7 ;  /* 0x00000001ff077819 */ /* 0x000fce0000011407 */
.L_x_62243:
        /* <DEDUP_REMOVED lines=24> */
.L_x_62242:
[----:B------:R-:W-:Y:S05]  /*3740*/  BSYNC B1 ;  /* 0x0000000000017941 */ /* 0x000fea0003800000 */
.L_x_62241:
[----:B------:R-:W-:Y:S05]  /*3750*/  BRA `(.L_x_62244) ;  /* 0x00000000003c7947 */ /* 0x000fea0003800000 */
.L_x_62240:
[----:B-12-4-:R-:W-:Y:S01]  /*3760*/  ISETP.NE.U32.AND P0, PT, R18, 0x1, PT ;  /* 0x000000011200780c */ /* 0x016fe20003f05070 */
[----:B------:R-:W-:Y:S02]  /*3770*/  IMAD.MOV.U32 R0, RZ, RZ, 0x1 ;  /* 0x00000001ff007424 */ /* 0x000fe400078e00ff */
[----:B---3--:R-:W-:Y:S01]  /*3780*/  IMAD.MOV.U32 R5, RZ, RZ, RZ ;  /* 0x000000ffff057224 */ /* 0x008fe200078e00ff */
[----:B------:R-:W-:-:S13]  /*3790*/  ISETP.NE.AND.EX P0, PT, R19, RZ, PT, P0 ;  /* 0x000000ff1300720c */ /* 0x000fda0003f05300 */
[----:B------:R-:W-:Y:S05]  /*37a0*/  @!P0 BRA `(.L_x_62244) ;  /* 0x0000000000288947 */ /* 0x000fea0003800000 */
[----:B------:R-:W-:-:S04]  /*37b0*/  ISETP.NE.U32.AND P0, PT, R18, -0x1, PT ;  /* 0xffffffff1200780c */ /* 0x000fc80003f05070 */
[----:B------:R-:W-:-:S13]  /*37c0*/  ISETP.NE.AND.EX P0, PT, R19, -0x1, PT, P0 ;  /* 0xffffffff1300780c */ /* 0x000fda0003f05300 */
[----:B------:R-:W-:Y:S01]  /*37d0*/  @!P0 LOP3.LUT R2, R2, 0x1, RZ, 0xc0, !PT ;  /* 0x0000000102028812 */ /* 0x000fe200078ec0ff */
[----:B------:R-:W-:-:S03]  /*37e0*/  @!P0 IMAD.MOV.U32 R0, RZ, RZ, 0x1 ;  /* 0x00000001ff008424 */ /* 0x000fc600078e00ff */
[----:B------:R-:W-:-:S04]  /*37f0*/  @!P0 ISETP.NE.U32.AND P1, PT, R2, 0x1, PT ;  /* 0x000000010200880c */ /* 0x000fc80003f25070 */
[----:B------:R-:W-:-:S04]  /*3800*/  @!P0 ISETP.NE.U32.AND.EX P1, PT, RZ, RZ, PT, P1 ;  /* 0x000000ffff00820c */ /* 0x000fc80003f25110 */
[----:B------:R-:W-:Y:S01]  /*3810*/  @!P0 SEL R0, R0, 0xffffffff, P1 ;  /* 0xffffffff00008807 */ /* 0x000fe20000800000 */
[----:B------:R-:W-:Y:S01]  /*3820*/  @P0 IMAD.MOV.U32 R0, RZ, RZ, RZ ;  /* 0x000000ffff000224 */ /* 0x000fe200078e00ff */
[----:B------:R-:W-:Y:S01]  /*3830*/  @!P0 SEL R5, RZ, 0xffffffff, P1 ;  /* 0xffffffffff058807 */ /* 0x000fe20000800000 */
[----:B------:R-:W-:-:S07]  /*3840*/  @P0 IMAD.MOV.U32 R5, RZ, RZ, RZ ;  /* 0x000000ffff050224 */ /* 0x000fce00078e00ff */
.L_x_62244:
[----:B------:R-:W-:Y:S05]  /*3850*/  BSYNC B0 ;  /* 0x0000000000007941 */ /* 0x000fea0003800000 */
.L_x_62239:
[----:B------:R-:W0:Y:S01]  /*3860*/  LDC.U8 R3, c[0x0][0x498] ;  /* 0x00012600ff037b82 */ /* 0x000e220000000000 */
        /* <DEDUP_REMOVED lines=14> */
.L_x_62248:
[----:B------:R0:W-:Y:S01]  /*3950*/  STG.E.U8 desc[UR36][R16.64], R4 ;  /* 0x0000000410007986 */ /* 0x0001e2000c101124 */
[----:B------:R-:W-:Y:S05]  /*3960*/  BRA `(.L_x_62250) ;  /* 0x0000000c004c7947 */ /* 0x000fea0003800000 */
.L_x_62247:
        /* <DEDUP_REMOVED lines=8> */
.L_x_62252:
[----:B------:R3:W-:Y:S01]  /*39f0*/  STG.E desc[UR36][R16.64], R4 ;  /* 0x0000000410007986 */ /* 0x0007e2000c101924 */
[----:B------:R-:W-:Y:S05]  /*3a00*/  BRA `(.L_x_62250) ;  /* 0x0000000c00247947 */ /* 0x000fea0003800000 */
.L_x_62251:
[----:B------:R0:W-:Y:S01]  /*3a10*/  STG.E.U16 desc[UR36][R16.64], R4 ;  /* 0x0000000410007986 */ /* 0x0001e2000c101524 */
[----:B------:R-:W-:Y:S05]  /*3a20*/  BRA `(.L_x_62250) ;  /* 0x0000000c001c7947 */ /* 0x000fea0003800000 */
.L_x_62246:
        /* <DEDUP_REMOVED lines=9> */
.L_x_62254:
[----:B------:R-:W0:Y:S02]  /*3ac0*/  I2F.S64 R0, R4 ;  /* 0x0000000400007312 */ /* 0x000e240000301400 */
[----:B0-----:R-:W-:-:S05]  /*3ad0*/  F2FP.F16.F32.PACK_AB R0, RZ, R0 ;  /* 0x00000000ff00723e */ /* 0x001fca00000000ff */
[----:B------:R0:W-:Y:S01]  /*3ae0*/  STG.E.U16 desc[UR36][R16.64], R0 ;  /* 0x0000000010007986 */ /* 0x0001e2000c101524 */
[----:B------:R-:W-:Y:S05]  /*3af0*/  BRA `(.L_x_62250) ;  /* 0x0000000800e87947 */ /* 0x000fea0003800000 */
.L_x_62253:
        /* <DEDUP_REMOVED lines=10> */
.L_x_62256:
[----:B------:R-:W0:Y:S02]  /*3ba0*/  I2F.S64 R4, R4 ;  /* 0x0000000400047312 */ /* 0x000e240000301400 */
[----:B0-----:R-:W-:-:S04]  /*3bb0*/  F2FP.F16.F32.PACK_AB R3, RZ, R4 ;  /* 0x00000004ff03723e */ /* 0x001fc800000000ff */
[----:B------:R-:W-:-:S05]  /*3bc0*/  PRMT R3, R3, 0x5410, RZ ;  /* 0x0000541003037816 */ /* 0x000fca00000000ff */
[----:B------:R0:W-:Y:S01]  /*3bd0*/  STG.E desc[UR36][R16.64], R3 ;  /* 0x0000000310007986 */ /* 0x0001e2000c101924 */
[----:B------:R-:W-:Y:S05]  /*3be0*/  BRA `(.L_x_62250) ;  /* 0x0000000800ac7947 */ /* 0x000fea0003800000 */
.L_x_62255:
[----:B------:R-:W0:Y:S02]  /*3bf0*/  I2F.F64.S64 R2, R4 ;  /* 0x0000000400027312 */ /* 0x000e240000301c00 */
[----:B0-----:R0:W-:Y:S01]  /*3c00*/  STG.E.64 desc[UR36][R16.64], R2 ;  /* 0x0000000210007986 */ /* 0x0011e2000c101b24 */
[----:B------:R-:W-:Y:S05]  /*3c10*/  BRA `(.L_x_62250) ;  /* 0x0000000800a07947 */ /* 0x000fea0003800000 */
.L_x_62245:
        /* <DEDUP_REMOVED lines=13> */
.L_x_62259:
[----:B------:R-:W0:Y:S01]  /*3cf0*/  I2F.F64.S64 R4, R4 ;  /* 0x0000000400047312 */ /* 0x000e220000301c00 */
[----:B------:R-:W-:-:S05]  /*3d00*/  CS2R R6, SRZ ;  /* 0x0000000000067805 */ /* 0x000fca000001ff00 */
[----:B0-----:R0:W-:Y:S01]  /*3d10*/  STG.E.128 desc[UR36][R16.64], R4 ;  /* 0x0000000410007986 */ /* 0x0011e2000c101d24 */
[----:B------:R-:W-:Y:S05]  /*3d20*/  BRA `(.L_x_62250) ;  /* 0x00000008005c7947 */ /* 0x000fea0003800000 */
.L_x_62258:
        /* <DEDUP_REMOVED lines=21> */
.L_x_62263:
[----:B------:R-:W-:Y:S05]  /*3e80*/  BSYNC B0 ;  /* 0x0000000000007941 */ /* 0x000fea0003800000 */
.L_x_62262:
[----:B------:R-:W-:-:S05]  /*3e90*/  LOP3.LUT R3, R0, R3, RZ, 0xfc, !PT ;  /* 0x0000000300037212 */ /* 0x000fca00078efcff */
[----:B------:R0:W-:Y:S01]  /*3ea0*/  STG.E.U8 desc[UR36][R16.64], R3 ;  /* 0x0000000310007986 */ /* 0x0001e2000c101124 */
[----:B------:R-:W-:Y:S05]  /*3eb0*/  BRA `(.L_x_62250) ;  /* 0x0000000400f87947 */ /* 0x000fea0003800000 */
.L_x_62261:
        /* <DEDUP_REMOVED lines=13> */
.L_x_62265:
[----:B------:R-:W-:Y:S01]  /*3f90*/  IMAD.MOV.U32 R0, RZ, RZ, 0x7f ;  /* 0x0000007fff007424 */ /* 0x000fe200078e00ff */
[----:B------:R-:W-:-:S04]  /*3fa0*/  ISETP.GT.U32.AND P0, PT, R2, 0x7f800000, PT ;  /* 0x7f8000000200780c */ /* 0x000fc80003f04070 */
[----:B------:R-:W-:-:S09]  /*3fb0*/  SEL R0, R0, 0x7c, P0 ;  /* 0x0000007c00007807 */ /* 0x000fd20000000000 */
.L_x_62266:
[----:B------:R-:W-:Y:S05]  /*3fc0*/  BSYNC B0 ;  /* 0x0000000000007941 */ /* 0x000fea0003800000 */
.L_x_62264:
[----:B------:R-:W-:-:S04]  /*3fd0*/  LOP3.LUT R2, R5, 0x80000000, RZ, 0xc0, !PT ;  /* 0x8000000005027812 */ /* 0x000fc800078ec0ff */
[----:B------:R-:W-:-:S04]  /*3fe0*/  SHF.R.U32.HI R3, RZ, 0x18, R2 ;  /* 0x00000018ff037819 */ /* 0x000fc80000011602 */
[----:B------:R-:W-:-:S05]  /*3ff0*/  LOP3.LUT R3, R0, R3, RZ, 0xfc, !PT ;  /* 0x0000000300037212 */ /* 0x000fca00078efcff */
[----:B------:R0:W-:Y:S01]  /*4000*/  STG.E.U8 desc[UR36][R16.64], R3 ;  /* 0x0000000310007986 */ /* 0x0001e2000c101124 */
[----:B------:R-:W-:Y:S05]  /*4010*/  BRA `(.L_x_62250) ;  /* 0x0000000400a07947 */ /* 0x000fea0003800000 */
.L_x_62260:
[----:B------:R-:W0:Y:S02]  /*4020*/  I2F.S64 R0, R4 ;  /* 0x0000000400007312 */ /* 0x000e240000301400 */
[----:B0-----:R-:W-:-:S05]  /*4030*/  F2FP.BF16.F32.PACK_AB R0, RZ, R0 ;  /* 0x00000000ff00723e */ /* 0x001fca00000010ff */
[----:B------:R0:W-:Y:S01]  /*4040*/  STG.E.U16 desc[UR36][R16.64], R0 ;  /* 0x0000000010007986 */ /* 0x0001e2000c101524 */
[----:B------:R-:W-:Y:S05]  /*4050*/  BRA `(.L_x_62250) ;  /* 0x0000000400907947 */ /* 0x000fea0003800000 */
.L_x_62257:
        /* <DEDUP_REMOVED lines=10> */
.L_x_62269:
        /* <DEDUP_REMOVED lines=17> */
.L_x_62272:
[----:B------:R-:W-:-:S04]  /*4210*/  LOP3.LUT R2, R5, 0x80000000, RZ, 0xc0, !PT ;  /* 0x8000000005027812 */ /* 0x000fc800078ec0ff */
[----:B------:R-:W-:-:S04]  /*4220*/  SHF.R.U32.HI R3, RZ, 0x18, R2 ;  /* 0x00000018ff037819 */ /* 0x000fc80000011602 */
[----:B------:R-:W-:-:S04]  /*4230*/  LOP3.LUT R0, R0, R3, RZ, 0xfc, !PT ;  /* 0x0000000300007212 */ /* 0x000fc800078efcff */
[----:B------:R-:W-:-:S07]  /*4240*/  PRMT R8, R0, 0x7610, R8 ;  /* 0x0000761000087816 */ /* 0x000fce0000000008 */
.L_x_62271:
[----:B------:R-:W-:Y:S05]  /*4250*/  BSYNC B0 ;  /* 0x0000000000007941 */ /* 0x000fea0003800000 */
.L_x_62270:
[----:B------:R0:W-:Y:S01]  /*4260*/  STG.E.U8 desc[UR36][R16.64], R8 ;  /* 0x0000000810007986 */ /* 0x0001e2000c101124 */
[----:B------:R-:W-:Y:S05]  /*4270*/  BRA `(.L_x_62250) ;  /* 0x0000000400087947 */ /* 0x000fea0003800000 */
.L_x_62268:
        /* <DEDUP_REMOVED lines=17> */
.L_x_62275:
[----:B------:R-:W-:-:S04]  /*4390*/  LOP3.LUT R2, R5, 0x80000000, RZ, 0xc0, !PT ;  /* 0x8000000005027812 */ /* 0x000fc800078ec0ff */
[----:B------:R-:W-:-:S04]  /*43a0*/  SHF.R.U32.HI R3, RZ, 0x18, R2 ;  /* 0x00000018ff037819 */ /* 0x000fc80000011602 */
[----:B------:R-:W-:-:S04]  /*43b0*/  LOP3.LUT R0, R0, R3, RZ, 0xfc, !PT ;  /* 0x0000000300007212 */ /* 0x000fc800078efcff */
[----:B------:R-:W-:-:S07]  /*43c0*/  PRMT R8, R0, 0x7610, R8 ;  /* 0x0000761000087816 */ /* 0x000fce0000000008 */
.L_x_62274:
[----:B------:R-:W-:Y:S05]  /*43d0*/  BSYNC B0 ;  /* 0x0000000000007941 */ /* 0x000fea0003800000 */
.L_x_62273:
[----:B------:R0:W-:Y:S01]  /*43e0*/  STG.E.U8 desc[UR36][R16.64], R8 ;  /* 0x0000000810007986 */ /* 0x0001e2000c101124 */
[----:B------:R-:W-:Y:S05]  /*43f0*/  BRA `(.L_x_62250) ;  /* 0x0000000000a87947 */ /* 0x000fea0003800000 */
.L_x_62267:
        /* <DEDUP_REMOVED lines=22> */
.L_x_62249:
        /* <DEDUP_REMOVED lines=15> */
[----:B012-4-:R-:W-:Y:S05]  /*4650*/  CALL.ABS.NOINC R2 ;  /* 0x0000000002007343 */ /* 0x017fea0003c00000 */
.L_x_62278:
[----:B------:R-:W-:Y:S05]  /*4660*/  BRA `(.L_x_62250) ;  /* 0x00000000000c7947 */ /* 0x000fea0003800000 */
.L_x_62277:
[----:B------:R0:W-:Y:S01]  /*4670*/  STG.E.64 desc[UR36][R16.64], R4 ;  /* 0x0000000410007986 */ /* 0x0001e2000c101b24 */
[----:B------:R-:W-:Y:S05]  /*4680*/  BRA `(.L_x_62250) ;  /* 0x0000000000047947 */ /* 0x000fea0003800000 */
.L_x_62276:
[----:B------:R0:W-:Y:S02]  /*4690*/  STG.E desc[UR36][R16.64], R4 ;  /* 0x0000000410007986 */ /* 0x0001e4000c101924 */
.L_x_62250:
[----:B------:R-:W-:-:S04]  /*46a0*/  IMAD R22, R25, 0x200, R22 ;  /* 0x0000020019167824 */ /* 0x000fc800078e0216 */
[----:B------:R-:W-:-:S07]  /*46b0*/  VIADD R23, R22, 0x80 ;  /* 0x0000008016177836 */ /* 0x000fce0000000000 */
.L_x_62171:
[----:B------:R-:W-:Y:S05]  /*46c0*/  BSYNC B6 ;  /* 0x0000000000067941 */ /* 0x000fea0003800000 */
.L_x_62170:
[----:B------:R-:W-:Y:S01]  /*46d0*/  ULDC UR4, c[0x0][0x210] ;  /* 0x0000840000047ab9 */ /* 0x000fe20000000800 */
[----:B------:R-:W-:Y:S01]  /*46e0*/  BSSY B6, `(.L_x_62279) ;  /* 0x0000465000067945 */ /* 0x000fe20003800000 */
[----:B------:R-:W-:-:S13]  /*46f0*/  ISETP.GE.AND P0, PT, R23, UR4, PT ;  /* 0x0000000417007c0c */ /* 0x000fda000bf06270 */
[----:B------:R-:W-:Y:S05]  /*4700*/  @P0 BRA `(.L_x_62280) ;  /* 0x0000004400880947 */ /* 0x000fea0003800000 */
[----:B0-----:R-:W0:Y:S01]  /*4710*/  LDC R6, c[0x0][0x218] ;  /* 0x00008600ff067b82 */ /* 0x001e220000000800 */
[----:B------:R-:W-:Y:S02]  /*4720*/  IMAD.MOV.U32 R22, RZ, RZ, RZ ;  /* 0x000000ffff167224 */ /* 0x000fe400078e00ff */
[----:B------:R-:W-:Y:S02]  /*4730*/  IMAD.MOV.U32 R0, RZ, RZ, RZ ;  /* 0x000000ffff007224 */ /* 0x000fe400078e00ff */
[----:B---3--:R-:W-:Y:S01]  /*4740*/  IMAD.MOV.U32 R16, RZ, RZ, RZ ;  /* 0x000000ffff107224 */ /* 0x008fe200078e00ff */
        /* <DEDUP_REMOVED lines=350> */
.L_x_62281:
        /* <DEDUP_REMOVED lines=18> */
[----:B-12-4-:R-:W2:Y:S02]  /*5e50*/  LDG.E.S8 R18, desc[UR36][R2.64] ;  /* 0x0000002402127981 */ /* 0x016ea4000c1e1300 */
[----:B--2---:R-:W-:Y:S01]  /*5e60*/  SHF.R.S32.HI R19, RZ, 0x1f, R18 ;  /* 0x0000001fff137819 */ /* 0x004fe20000011412 */
[----:B------:R-:W-:Y:S06]  /*5e70*/  BRA `(.L_x_62287) ;  /* 0x0000000c00547947 */ /* 0x000fec0003800000 */
.L_x_62285:
[----:B-12-4-:R0:W5:Y:S01]  /*5e80*/  LDG.E.U8 R18, desc[UR36][R2.64] ;  /* 0x0000002402127981 */ /* 0x016162000c1e1100 */
[----:B------:R-:W-:Y:S01]  /*5e90*/  IMAD.MOV.U32 R19, RZ, RZ, RZ ;  /* 0x000000ffff137224 */ /* 0x000fe200078e00ff */
[----:B------:R-:W-:Y:S06]  /*5ea0*/  BRA `(.L_x_62287) ;  /* 0x0000000c00487947 */ /* 0x000fec0003800000 */
.L_x_62284:
[----:B------:R-:W-:-:S13]  /*5eb0*/  ISETP.NE.AND P0, PT, R4, 0x2, PT ;  /* 0x000000020400780c */ /* 0x000fda0003f05270 */
[----:B------:R-:W-:Y:S05]  /*5ec0*/  @!P0 BRA `(.L_x_62288) ;  /* 0x0000000000248947 */ /* 0x000fea0003800000 */
[----:B------:R-:W-:-:S13]  /*5ed0*/  ISETP.NE.AND P0, PT, R4, 0x3, PT ;  /* 0x000000030400780c */ /* 0x000fda0003f05270 */
[----:B------:R-:W-:Y:S05]  /*5ee0*/  @!P0 BRA `(.L_x_62289) ;  /* 0x0000000000108947 */ /* 0x000fea0003800000 */
[----:B------:R-:W-:-:S13]  /*5ef0*/  ISETP.NE.AND P0, PT, R4, 0x4, PT ;  /* 0x000000040400780c */ /* 0x000fda0003f05270 */
[----:B------:R-:W-:Y:S05]  /*5f00*/  @P0 BRA `(.L_x_62286) ;  /* 0x0000000800d80947 */ /* 0x000fea0003800000 */
[----:B-12-4-:R0:W5:Y:S01]  /*5f10*/  LDG.E.64 R18, desc[UR36][R2.64] ;  /* 0x0000002402127981 */ /* 0x016162000c1e1b00 */
[----:B------:R-:W-:Y:S05]  /*5f20*/  BRA `(.L_x_62287) ;  /* 0x0000000c00287947 */ /* 0x000fea0003800000 */
.L_x_62289:
[----:B-12-4-:R-:W2:Y:S02]  /*5f30*/  LDG.E R18, desc[UR36][R2.64] ;  /* 0x0000002402127981 */ /* 0x016ea4000c1e1900 */
[----:B--2---:R-:W-:Y:S01]  /*5f40*/  SHF.R.S32.HI R19, RZ, 0x1f, R18 ;  /* 0x0000001fff137819 */ /* 0x004fe20000011412 */
[----:B------:R-:W-:Y:S06]  /*5f50*/  BRA `(.L_x_62287) ;  /* 0x0000000c001c7947 */ /* 0x000fec0003800000 */
.L_x_62288:
[----:B-12-4-:R-:W2:Y:S02]  /*5f60*/  LDG.E.S16 R18, desc[UR36][R2.64] ;  /* 0x0000002402127981 */ /* 0x016ea4000c1e1700 */
[----:B--2---:R-:W-:Y:S01]  /*5f70*/  SHF.R.S32.HI R19, RZ, 0x1f, R18 ;  /* 0x0000001fff137819 */ /* 0x004fe20000011412 */
[----:B------:R-:W-:Y:S06]  /*5f80*/  BRA `(.L_x_62287) ;  /* 0x0000000c00107947 */ /* 0x000fec0003800000 */
.L_x_62283:
[----:B------:R-:W-:-:S13]  /*5f90*/  ISETP.GT.AND P0, PT, R4, 0x6, PT ;  /* 0x000000060400780c */ /* 0x000fda0003f04270 */
[----:B------:R-:W-:Y:S05]  /*5fa0*/  @P0 BRA `(.L_x_62290) ;  /* 0x00000000002c0947 */ /* 0x000fea0003800000 */
[----:B------:R-:W-:-:S13]  /*5fb0*/  ISETP.NE.AND P0, PT, R4, 0x5, PT ;  /* 0x000000050400780c */ /* 0x000fda0003f05270 */
[----:B------:R-:W-:Y:S05]  /*5fc0*/  @!P0 BRA `(.L_x_62291) ;  /* 0x0000000000148947 */ /* 0x000fea0003800000 */
[----:B------:R-:W-:-:S13]  /*5fd0*/  ISETP.NE.AND P0, PT, R4, 0x6, PT ;  /* 0x000000060400780c */ /* 0x000fda0003f05270 */
[----:B------:R-:W-:Y:S05]  /*5fe0*/  @P0 BRA `(.L_x_62286) ;  /* 0x0000000800a00947 */ /* 0x000fea0003800000 */
[----:B------:R-:W1:Y:S02]  /*5ff0*/  LDG.E R2, desc[UR36][R2.64] ;  /* 0x0000002402027981 */ /* 0x000e64000c1e1900 */
[----:B-12-4-:R0:W1:Y:S01]  /*6000*/  F2I.S64.TRUNC R18, R2 ;  /* 0x0000000200127311 */ /* 0x016062000020d900 */
[----:B------:R-:W-:Y:S05]  /*6010*/  BRA `(.L_x_62287) ;  /* 0x0000000800ec7947 */ /* 0x000fea0003800000 */
.L_x_62291:
[----:B------:R-:W1:Y:S02]  /*6020*/  LDG.E.U16 R2, desc[UR36][R2.64] ;  /* 0x0000002402027981 */ /* 0x000e64000c1e1500 */
[----:B-12-4-:R-:W-:-:S06]  /*6030*/  HADD2.F32 R18, -RZ, R2.H0_H0 ;  /* 0x20000002ff127230 */ /* 0x016fcc0000004100 */
[----:B------:R-:W0:Y:S01]  /*6040*/  F2I.S64.TRUNC R18, R18 ;  /* 0x0000001200127311 */ /* 0x000e22000020d900 */
[----:B------:R-:W-:Y:S05]  /*6050*/  BRA `(.L_x_62287) ;  /* 0x0000000800dc7947 */ /* 0x000fea0003800000 */
.L_x_62290:
[----:B------:R-:W-:-:S13]  /*6060*/  ISETP.NE.AND P0, PT, R4, 0x7, PT ;  /* 0x000000070400780c */ /* 0x000fda0003f05270 */
[----:B------:R-:W-:Y:S05]  /*6070*/  @!P0 BRA `(.L_x_62292) ;  /* 0x00000000002c8947 */ /* 0x000fea0003800000 */
[----:B------:R-:W-:-:S13]  /*6080*/  ISETP.NE.AND P0, PT, R4, 0x8, PT ;  /* 0x000000080400780c */ /* 0x000fda0003f05270 */
[----:B------:R-:W-:Y:S05]  /*6090*/  @!P0 BRA `(.L_x_62293) ;  /* 0x0000000000148947 */ /* 0x000fea0003800000 */
[----:B------:R-:W-:-:S13]  /*60a0*/  ISETP.NE.AND P0, PT, R4, 0x9, PT ;  /* 0x000000090400780c */ /* 0x000fda0003f05270 */
[----:B------:R-:W-:Y:S05]  /*60b0*/  @P0 BRA `(.L_x_62286) ;  /* 0x00000008006c0947 */ /* 0x000fea0003800000 */
[----:B------:R-:W1:Y:S02]  /*60c0*/  LDG.E R2, desc[UR36][R2.64] ;  /* 0x0000002402027981 */ /* 0x000e64000c1e1900 */
[----:B-12-4-:R0:W1:Y:S01]  /*60d0*/  F2I.S64.TRUNC R18, R2 ;  /* 0x0000000200127311 */ /* 0x016062000020d900 */
[----:B------:R-:W-:Y:S05]  /*60e0*/  BRA `(.L_x_62287) ;  /* 0x0000000800b87947 */ /* 0x000fea0003800000 */
.L_x_62293:
[----:B------:R-:W1:Y:S02]  /*60f0*/  LDG.E.U16 R2, desc[UR36][R2.64] ;  /* 0x0000002402027981 */ /* 0x000e64000c1e1500 */
[----:B-12-4-:R-:W-:-:S06]  /*6100*/  HADD2.F32 R18, -RZ, R2.H0_H0 ;  /* 0x20000002ff127230 */ /* 0x016fcc0000004100 */
[----:B------:R-:W0:Y:S01]  /*6110*/  F2I.S64.TRUNC R18, R18 ;  /* 0x0000001200127311 */ /* 0x000e22000020d900 */
[----:B------:R-:W-:Y:S05]  /*6120*/  BRA `(.L_x_62287) ;  /* 0x0000000800a87947 */ /* 0x000fea0003800000 */
.L_x_62292:
[----:B------:R-:W1:Y:S02]  /*6130*/  LDG.E.64 R2, desc[UR36][R2.64] ;  /* 0x0000002402027981 */ /* 0x000e64000c1e1b00 */
[----:B-12-4-:R0:W1:Y:S01]  /*6140*/  F2I.S64.F64.TRUNC R18, R2 ;  /* 0x0000000200127311 */ /* 0x016062000030d900 */
[----:B------:R-:W-:Y:S05]  /*6150*/  BRA `(.L_x_62287) ;  /* 0x00000008009c7947 */ /* 0x000fea0003800000 */
.L_x_62282:
        /* <DEDUP_REMOVED lines=9> */
[----:B-12-4-:R-:W-:Y:S01]  /*61f0*/  IMAD.MOV.U32 R19, RZ, RZ, RZ ;  /* 0x000000ffff137224 */ /* 0x016fe200078e00ff */
[----:B---3--:R-:W-:-:S04]  /*6200*/  ISETP.NE.AND P0, PT, R2, RZ, PT ;  /* 0x000000ff0200720c */ /* 0x008fc80003f05270 */
[----:B------:R-:W-:Y:S01]  /*6210*/  SEL R18, RZ, 0x1, !P0 ;  /* 0x00000001ff127807 */ /* 0x000fe20004000000 */
[----:B------:R-:W-:Y:S08]  /*6220*/  BRA `(.L_x_62287) ;  /* 0x0000000800687947 */ /* 0x000ff00003800000 */
.L_x_62296:
[----:B------:R-:W1:Y:S02]  /*6230*/  LDG.E.64 R2, desc[UR36][R2.64] ;  /* 0x0000002402027981 */ /* 0x000e64000c1e1b00 */
[----:B-12-4-:R0:W1:Y:S01]  /*6240*/  F2I.S64.F64.TRUNC R18, R2 ;  /* 0x0000000200127311 */ /* 0x016062000030d900 */
[----:B------:R-:W-:Y:S05]  /*6250*/  BRA `(.L_x_62287) ;  /* 0x00000008005c7947 */ /* 0x000fea0003800000 */
.L_x_62295:
        /* <DEDUP_REMOVED lines=25> */
[----:B-12-4-:R1:W2:Y:S01]  /*63f0*/  F2I.S64.TRUNC R18, R5 ;  /* 0x0000000500127311 */ /* 0x0162a2000020d900 */
[----:B------:R-:W-:Y:S05]  /*6400*/  BRA `(.L_x_62287) ;  /* 0x0000000400f07947 */ /* 0x000fea0003800000 */
.L_x_62298:
        /* <DEDUP_REMOVED lines=12> */
[----:B-12-4-:R3:W4:Y:S01]  /*64d0*/  F2I.S64.TRUNC R18, R4 ;  /* 0x0000000400127311 */ /* 0x016722000020d900 */
[----:B------:R-:W-:Y:S05]  /*64e0*/  BRA `(.L_x_62287) ;  /* 0x0000000400b87947 */ /* 0x000fea0003800000 */
.L_x_62297:
[----:B-12-4-:R-:W2:Y:S02]  /*64f0*/  LDG.E.U16 R18, desc[UR36][R2.64] ;  /* 0x0000002402127981 */ /* 0x016ea4000c1e1500 */
[----:B--2---:R-:W-:-:S06]  /*6500*/  IMAD.U32 R18, R18, 0x10000, RZ ;  /* 0x0001000012127824 */ /* 0x004fcc00078e00ff */
[----:B------:R-:W0:Y:S01]  /*6510*/  F2I.S64.TRUNC R18, R18 ;  /* 0x0000001200127311 */ /* 0x000e22000020d900 */
[----:B------:R-:W-:Y:S05]  /*6520*/  BRA `(.L_x_62287) ;  /* 0x0000000400a87947 */ /* 0x000fea0003800000 */
.L_x_62294:
        /* <DEDUP_REMOVED lines=8> */
[----:B-12-4-:R0:W5:Y:S01]  /*65b0*/  LDG.E.U16 R18, desc[UR36][R2.64] ;  /* 0x0000002402127981 */ /* 0x016162000c1e1500 */
[----:B------:R-:W-:Y:S01]  /*65c0*/  IMAD.MOV.U32 R19, RZ, RZ, RZ ;  /* 0x000000ffff137224 */ /* 0x000fe200078e00ff */
[----:B------:R-:W-:Y:S06]  /*65d0*/  BRA `(.L_x_62287) ;  /* 0x00000004007c7947 */ /* 0x000fec0003800000 */
.L_x_62301:
[----:B------:R-:W3:Y:S01]  /*65e0*/  LDG.E.U8 R2, desc[UR36][R2.64] ;  /* 0x0000002402027981 */ /* 0x000ee2000c1e1100 */
[----:B------:R-:W-:Y:S01]  /*65f0*/  BSSY B0, `(.L_x_62302) ;  /* 0x0000018000007945 */ /* 0x000fe20003800000 */
[----:B-12-4-:R-:W-:Y:S01]  /*6600*/  IMAD.MOV.U32 R18, RZ, RZ, RZ ;  /* 0x000000ffff127224 */ /* 0x016fe200078e00ff */
        /* <DEDUP_REMOVED lines=18> */
.L_x_62305:
[----:B------:R-:W-:Y:S05]  /*6730*/  BSYNC B1 ;  /* 0x0000000000017941 */ /* 0x000fea0003800000 */
.L_x_62304:
[----:B------:R-:W-:Y:S01]  /*6740*/  IMAD.SHL.U32 R2, R2, 0x100000, RZ ;  /* 0x0010000002027824 */ /* 0x000fe200078e00ff */
[----:B------:R-:W-:-:S04]  /*6750*/  LEA R3, R0, 0x3b800000, 0x17 ;  /* 0x3b80000000037811 */ /* 0x000fc800078eb8ff */
[----:B------:R-:W-:-:S07]  /*6760*/  LOP3.LUT R18, R3, R2, R18, 0xfe, !PT ;  /* 0x0000000203127212 */ /* 0x000fce00078efe12 */
.L_x_62303:
[----:B------:R-:W-:Y:S05]  /*6770*/  BSYNC B0 ;  /* 0x0000000000007941 */ /* 0x000fea0003800000 */
.L_x_62302:
[----:B------:R-:W0:Y:S01]  /*6780*/  F2I.S64.TRUNC R18, R18 ;  /* 0x0000001200127311 */ /* 0x000e22000020d900 */
[----:B------:R-:W-:Y:S05]  /*6790*/  BRA `(.L_x_62287) ;  /* 0x00000004000c7947 */ /* 0x000fea0003800000 */
.L_x_62300:
        /* <DEDUP_REMOVED lines=21> */
.L_x_62309:
[----:B------:R-:W-:Y:S05]  /*68f0*/  BSYNC B1 ;  /* 0x0000000000017941 */ /* 0x000fea0003800000 */
.L_x_62308:
[----:B------:R-:W-:Y:S01]  /*6900*/  IMAD.SHL.U32 R2, R2, 0x200000, RZ ;  /* 0x0020000002027824 */ /* 0x000fe200078e00ff */
[----:B------:R-:W-:-:S04]  /*6910*/  LEA R3, R0, 0x37800000, 0x17 ;  /* 0x3780000000037811 */ /* 0x000fc800078eb8ff */
[----:B------:R-:W-:-:S07]  /*6920*/  LOP3.LUT R18, R3, R2, R18, 0xfe, !PT ;  /* 0x0000000203127212 */ /* 0x000fce00078efe12 */
.L_x_62307:
[----:B------:R-:W-:Y:S05]  /*6930*/  BSYNC B0 ;  /* 0x0000000000007941 */ /* 0x000fea0003800000 */
.L_x_62306:
[----:B------:R-:W0:Y:S01]  /*6940*/  F2I.S64.TRUNC R18, R18 ;  /* 0x0000001200127311 */ /* 0x000e22000020d900 */
[----:B------:R-:W-:Y:S05]  /*6950*/  BRA `(.L_x_62287) ;  /* 0x00000000009c7947 */ /* 0x000fea0003800000 */
.L_x_62299:
        /* <DEDUP_REMOVED lines=8> */
[----:B-12-4-:R-:W-:Y:S01]  /*69e0*/  IMAD.MOV.U32 R18, RZ, RZ, 0x400000 ;  /* 0x00400000ff127424 */ /* 0x016fe200078e00ff */
[----:B---3--:R-:W-:-:S13]  /*69f0*/  ISETP.NE.AND P0, PT, R2, RZ, PT ;  /* 0x000000ff0200720c */ /* 0x008fda0003f05270 */
[----:B------:R-:W-:Y:S05]  /*6a00*/  @!P0 BRA `(.L_x_62313) ;  /* 0x00000000000c8947 */ /* 0x000fea0003800000 */
[----:B------:R-:W-:-:S13]  /*6a10*/  ISETP.NE.AND P0, PT, R2, 0xff, PT ;  /* 0x000000ff0200780c */ /* 0x000fda0003f05270 */
[----:B------:R-:W-:Y:S02]  /*6a20*/  @!P0 IMAD.MOV.U32 R18, RZ, RZ, 0x7f800001 ;  /* 0x7f800001ff128424 */ /* 0x000fe400078e00ff */
[----:B------:R-:W-:-:S07]  /*6a30*/  @P0 IMAD.SHL.U32 R18, R2, 0x800000, RZ ;  /* 0x0080000002120824 */ /* 0x000fce00078e00ff */
.L_x_62313:
[----:B------:R-:W-:Y:S05]  /*6a40*/  BSYNC B0 ;  /* 0x0000000000007941 */ /* 0x000fea0003800000 */
.L_x_62312:
[----:B------:R-:W0:Y:S01]  /*6a50*/  F2I.S64.TRUNC R18, R18 ;  /* 0x0000001200127311 */ /* 0x000e22000020d900 */
[----:B------:R-:W-:Y:S05]  /*6a60*/  BRA `(.L_x_62287) ;  /* 0x0000000000587947 */ /* 0x000fea0003800000 */
.L_x_62286:
        /* <DEDUP_REMOVED lines=16> */
.L_x_62314:
[----:B------:R-:W-:Y:S01]  /*6b70*/  CS2R R18, SRZ ;  /* 0x0000000000127805 */ /* 0x000fe2000001ff00 */
[----:B------:R-:W-:Y:S06]  /*6b80*/  BRA `(.L_x_62287) ;  /* 0x0000000000107947 */ /* 0x000fec0003800000 */
.L_x_62311:
[----:B-12-4-:R0:W5:Y:S01]  /*6b90*/  LDG.E.64 R18, desc[UR36][R2.64] ;  /* 0x0000002402127981 */ /* 0x016162000c1e1b00 */
[----:B------:R-:W-:Y:S05]  /*6ba0*/  BRA `(.L_x_62287) ;  /* 0x0000000000087947 */ /* 0x000fea0003800000 */
.L_x_62310:
[----:B-12-4-:R0:W5:Y:S01]  /*6bb0*/  LDG.E R18, desc[UR36][R2.64] ;  /* 0x0000002402127981 */ /* 0x016162000c1e1900 */
[----:B------:R-:W-:-:S07]  /*6bc0*/  IMAD.MOV.U32 R19, RZ, RZ, RZ ;  /* 0x000000ffff137224 */ /* 0x000fce00078e00ff */
.L_x_62287:
[----:B---3--:R-:W3:Y:S01]  /*6bd0*/  LDC.U8 R4, c[0x0][0x49a] ;  /* 0x00012680ff047b82 */ /* 0x008ee20000000000 */
[----:B------:R-:W-:Y:S02]  /*6be0*/  ULDC.64 UR4, c[0x0][0x488] ;  /* 0x0001220000047ab9 */ /* 0x000fe40000000a00 */
[----:B0-----:R-:W-:-:S05]  /*6bf0*/  IADD3 R2, P0, R22, UR4, RZ ;  /* 0x0000000416027c10 */ /* 0x001fca000ff1e0ff */
        /* <DEDUP_REMOVED lines=12> */
[----:B------:R-:W1:Y:S02]  /*6cc0*/  LDG.E.S8 R4, desc[UR36][R2.64] ;  /* 0x0000002402047981 */ /* 0x000e64000c1e1300 */
[----:B-1----:R-:W-:Y:S01]  /*6cd0*/  SHF.R.S32.HI R5, RZ, 0x1f, R4 ;  /* 0x0000001fff057819 */ /* 0x002fe20000011404 */
[----:B------:R-:W-:Y:S06]  /*6ce0*/  BRA `(.L_x_62320) ;  /* 0x0000000c00547947 */ /* 0x000fec0003800000 */
.L_x_62318:
[----:B------:R0:W5:Y:S01]  /*6cf0*/  LDG.E.U8 R4, desc[UR36][R2.64] ;  /* 0x0000002402047981 */ /* 0x000162000c1e1100 */
[----:B-1----:R-:W-:Y:S01]  /*6d00*/  IMAD.MOV.U32 R5, RZ, RZ, RZ ;  /* 0x000000ffff057224 */ /* 0x002fe200078e00ff */
[----:B------:R-:W-:Y:S06]  /*6d10*/  BRA `(.L_x_62320) ;  /* 0x0000000c00487947 */ /* 0x000fec0003800000 */
.L_x_62317:
[----:B------:R-:W-:-:S13]  /*6d20*/  ISETP.NE.AND P0, PT, R0, 0x2, PT ;  /* 0x000000020000780c */ /* 0x000fda0003f05270 */
[----:B------:R-:W-:Y:S05]  /*6d30*/  @!P0 BRA `(.L_x_62321) ;  /* 0x0000000000248947 */ /* 0x000fea0003800000 */
[----:B------:R-:W-:-:S13]  /*6d40*/  ISETP.NE.AND P0, PT, R0, 0x3, PT ;  /* 0x000000030000780c */ /* 0x000fda0003f05270 */
[----:B------:R-:W-:Y:S05]  /*6d50*/  @!P0 BRA `(.L_x_62322) ;  /* 0x0000000000108947 */ /* 0x000fea0003800000 */
[----:B------:R-:W-:-:S13]  /*6d60*/  ISETP.NE.AND P0, PT, R0, 0x4, PT ;  /* 0x000000040000780c */ /* 0x000fda0003f05270 */
[----:B------:R-:W-:Y:S05]  /*6d70*/  @P0 BRA `(.L_x_62319) ;  /* 0x0000000800d80947 */ /* 0x000fea0003800000 */
[----:B-1----:R0:W5:Y:S01]  /*6d80*/  LDG.E.64 R4, desc[UR36][R2.64] ;  /* 0x0000002402047981 */ /* 0x002162000c1e1b00 */
[----:B------:R-:W-:Y:S05]  /*6d90*/  BRA `(.L_x_62320) ;  /* 0x0000000c00287947 */ /* 0x000fea0003800000 */
.L_x_62322:
[----:B------:R-:W1:Y:S02]  /*6da0*/  LDG.E R4, desc[UR36][R2.64] ;  /* 0x0000002402047981 */ /* 0x000e64000c1e1900 */
[----:B-1----:R-:W-:Y:S01]  /*6db0*/  SHF.R.S32.HI R5, RZ, 0x1f, R4 ;  /* 0x0000001fff057819 */ /* 0x002fe20000011404 */
[----:B------:R-:W-:Y:S06]  /*6dc0*/  BRA `(.L_x_62320) ;  /* 0x0000000c001c7947 */ /* 0x000fec0003800000 */
.L_x_62321:
[----:B------:R-:W1:Y:S02]  /*6dd0*/  LDG.E.S16 R4, desc[UR36][R2.64] ;  /* 0x0000002402047981 */ /* 0x000e64000c1e1700 */
[----:B-1----:R-:W-:Y:S01]  /*6de0*/  SHF.R.S32.HI R5, RZ, 0x1f, R4 ;  /* 0x0000001fff057819 */ /* 0x002fe20000011404 */
[----:B------:R-:W-:Y:S06]  /*6df0*/  BRA `(.L_x_62320) ;  /* 0x0000000c00107947 */ /* 0x000fec0003800000 */
.L_x_62316:
[----:B------:R-:W-:-:S13]  /*6e00*/  ISETP.GT.AND P0, PT, R0, 0x6, PT ;  /* 0x000000060000780c */ /* 0x000fda0003f04270 */
[----:B------:R-:W-:Y:S05]  /*6e10*/  @P0 BRA `(.L_x_62323) ;  /* 0x00000000002c0947 */ /* 0x000fea0003800000 */
[----:B------:R-:W-:-:S13]  /*6e20*/  ISETP.NE.AND P0, PT, R0, 0x5, PT ;  /* 0x000000050000780c */ /* 0x000fda0003f05270 */
[----:B------:R-:W-:Y:S05]  /*6e30*/  @!P0 BRA `(.L_x_62324) ;  /* 0x0000000000148947 */ /* 0x000fea0003800000 */
[----:B------:R-:W-:-:S13]  /*6e40*/  ISETP.NE.AND P0, PT, R0, 0x6, PT ;  /* 0x000000060000780c */ /* 0x000fda0003f05270 */
[----:B------:R-:W-:Y:S05]  /*6e50*/  @P0 BRA `(.L_x_62319) ;  /* 0x0000000800a00947 */ /* 0x000fea0003800000 */
[----:B------:R-:W1:Y:S02]  /*6e60*/  LDG.E R2, desc[UR36][R2.64] ;  /* 0x0000002402027981 */ /* 0x000e64000c1e1900 */
[----:B-1----:R0:W1:Y:S01]  /*6e70*/  F2I.S64.TRUNC R4, R2 ;  /* 0x0000000200047311 */ /* 0x002062000020d900 */
[----:B------:R-:W-:Y:S05]  /*6e80*/  BRA `(.L_x_62320) ;  /* 0x0000000800ec7947 */ /* 0x000fea0003800000 */
.L_x_62324:
[----:B------:R-:W3:Y:S02]  /*6e90*/  LDG.E.U16 R2, desc[UR36][R2.64] ;  /* 0x0000002402027981 */ /* 0x000ee4000c1e1500 */
[----:B---3--:R-:W-:-:S06]  /*6ea0*/  HADD2.F32 R4, -RZ, R2.H0_H0 ;  /* 0x20000002ff047230 */ /* 0x008fcc0000004100 */
[----:B-1----:R-:W0:Y:S01]  /*6eb0*/  F2I.S64.TRUNC R4, R4 ;  /* 0x0000000400047311 */ /* 0x002e22000020d900 */
[----:B------:R-:W-:Y:S05]  /*6ec0*/  BRA `(.L_x_62320) ;  /* 0x0000000800dc7947 */ /* 0x000fea0003800000 */
.L_x_62323:
[----:B------:R-:W-:-:S13]  /*6ed0*/  ISETP.NE.AND P0, PT, R0, 0x7, PT ;  /* 0x000000070000780c */ /* 0x000fda0003f05270 */
[----:B------:R-:W-:Y:S05]  /*6ee0*/  @!P0 BRA `(.L_x_62325) ;  /* 0x00000000002c8947 */ /* 0x000fea0003800000 */
[----:B------:R-:W-:-:S13]  /*6ef0*/  ISETP.NE.AND P0, PT, R0, 0x8, PT ;  /* 0x000000080000780c */ /* 0x000fda0003f05270 */
[----:B------:R-:W-:Y:S05]  /*6f00*/  @!P0 BRA `(.L_x_62326) ;  /* 0x0000000000148947 */ /* 0x000fea0003800000 */
[----:B------:R-:W-:-:S13]  /*6f10*/  ISETP.NE.AND P0, PT, R0, 0x9, PT ;  /* 0x000000090000780c */ /* 0x000fda0003f05270 */
[----:B------:R-:W-:Y:S05]  /*6f20*/  @P0 BRA `(.L_x_62319) ;  /* 0x00000008006c0947 */ /* 0x000fea0003800000 */
[----:B------:R-:W1:Y:S02]  /*6f30*/  LDG.E R2, desc[UR36][R2.64] ;  /* 0x0000002402027981 */ /* 0x000e64000c1e1900 */
[----:B-1----:R0:W1:Y:S01]  /*6f40*/  F2I.S64.TRUNC R4, R2 ;  /* 0x0000000200047311 */ /* 0x002062000020d900 */
[----:B------:R-:W-:Y:S05]  /*6f50*/  BRA `(.L_x_62320) ;  /* 0x0000000800b87947 */ /* 0x000fea0003800000 */
.L_x_62326:
[----:B------:R-:W3:Y:S02]  /*6f60*/  LDG.E.U16 R2, desc[UR36][R2.64] ;  /* 0x0000002402027981 */ /* 0x000ee4000c1e1500 */
[----:B---3--:R-:W-:-:S06]  /*6f70*/  HADD2.F32 R4, -RZ, R2.H0_H0 ;  /* 0x20000002ff047230 */ /* 0x008fcc0000004100 */
[----:B-1----:R-:W0:Y:S01]  /*6f80*/  F2I.S64.TRUNC R4, R4 ;  /* 0x0000000400047311 */ /* 0x002e22000020d900 */
[----:B------:R-:W-:Y:S05]  /*6f90*/  BRA `(.L_x_62320) ;  /* 0x0000000800a87947 */ /* 0x000fea0003800000 */
.L_x_62325:
[----:B------:R-:W1:Y:S02]  /*6fa0*/  LDG.E.64 R2, desc[UR36][R2.64] ;  /* 0x0000002402027981 */ /* 0x000e64000c1e1b00 */
[----:B-1----:R0:W1:Y:S01]  /*6fb0*/  F2I.S64.F64.TRUNC R4, R2 ;  /* 0x0000000200047311 */ /* 0x002062000030d900 */
[----:B------:R-:W-:Y:S05]  /*6fc0*/  BRA `(.L_x_62320) ;  /* 0x00000008009c7947 */ /* 0x000fea0003800000 */
.L_x_62315:
        /* <DEDUP_REMOVED lines=9> */
[----:B-1----:R-:W-:Y:S01]  /*7060*/  IMAD.MOV.U32 R5, RZ, RZ, RZ ;  /* 0x000000ffff057224 */ /* 0x002fe200078e00ff */
[----:B---3--:R-:W-:-:S04]  /*7070*/  ISETP.NE.AND P0, PT, R2, RZ, PT ;  /* 0x000000ff0200720c */ /* 0x008fc80003f05270 */
[----:B------:R-:W-:Y:S01]  /*7080*/  SEL R4, RZ, 0x1, !P0 ;  /* 0x00000001ff047807 */ /* 0x000fe20004000000 */
[----:B------:R-:W-:Y:S08]  /*7090*/  BRA `(.L_x_62320) ;  /* 0x0000000800687947 */ /* 0x000ff00003800000 */
.L_x_62329:
[----:B------:R-:W1:Y:S02]  /*70a0*/  LDG.E.64 R2, desc[UR36][R2.64] ;  /* 0x0000002402027981 */ /* 0x000e64000c1e1b00 */
[----:B-1----:R0:W1:Y:S01]  /*70b0*/  F2I.S64.F64.TRUNC R4, R2 ;  /* 0x0000000200047311 */ /* 0x002062000030d900 */
[----:B------:R-:W-:Y:S05]  /*70c0*/  BRA `(.L_x_62320) ;  /* 0x00000008005c7947 */ /* 0x000fea0003800000 */
.L_x_62328:
        /* <DEDUP_REMOVED lines=10> */
[----:B-1----:R-:W0:Y:S01]  /*7170*/  FLO.U32 R5, R4 ;  /* 0x0000000400057300 */ /* 0x002e2200000e0000 */
        /* <DEDUP_REMOVED lines=14> */
[----:B------:R-:W0:Y:S01]  /*7260*/  F2I.S64.TRUNC R4, R5 ;  /* 0x0000000500047311 */ /* 0x000e22000020d900 */
[----:B------:R-:W-:Y:S05]  /*7270*/  BRA `(.L_x_62320) ;  /* 0x0000000400f07947 */ /* 0x000fea0003800000 */
.L_x_62331:
[----:B------:R-:W3:Y:S02]  /*7280*/  LDG.E.U8 R2, desc[UR36][R2.64] ;  /* 0x0000002402027981 */ /* 0x000ee4000c1e1100 */
[C---:B---3--:R-:W-:Y:S02]  /*7290*/  IMAD.SHL.U32 R0, R2.reuse, 0x2000000, RZ ;  /* 0x0200000002007824 */ /* 0x048fe400078e00ff */
        /* <DEDUP_REMOVED lines=10> */
[----:B------:R-:W3:Y:S01]  /*7340*/  F2I.S64.TRUNC R4, R4 ;  /* 0x0000000400047311 */ /* 0x000ee2000020d900 */
[----:B------:R-:W-:Y:S05]  /*7350*/  BRA `(.L_x_62320) ;  /* 0x0000000400b87947 */ /* 0x000fea0003800000 */
.L_x_62330:
[----:B------:R-:W3:Y:S02]  /*7360*/  LDG.E.U16 R4, desc[UR36][R2.64] ;  /* 0x0000002402047981 */ /* 0x000ee4000c1e1500 */
[----:B---3--:R-:W-:-:S06]  /*7370*/  IMAD.U32 R4, R4, 0x10000, RZ ;  /* 0x0001000004047824 */ /* 0x008fcc00078e00ff */
[----:B-1----:R-:W0:Y:S01]  /*7380*/  F2I.S64.TRUNC R4, R4 ;  /* 0x0000000400047311 */ /* 0x002e22000020d900 */
[----:B------:R-:W-:Y:S05]  /*7390*/  BRA `(.L_x_62320) ;  /* 0x0000000400a87947 */ /* 0x000fea0003800000 */
.L_x_62327:
        /* <DEDUP_REMOVED lines=9> */
[----:B-1----:R-:W-:Y:S01]  /*7430*/  IMAD.MOV.U32 R5, RZ, RZ, RZ ;  /* 0x000000ffff057224 */ /* 0x002fe200078e00ff */
[----:B------:R-:W-:Y:S06]  /*7440*/  BRA `(.L_x_62320) ;  /* 0x00000004007c7947 */ /* 0x000fec0003800000 */
.L_x_62334:
        /* <DEDUP_REMOVED lines=21> */
.L_x_62338:
[----:B------:R-:W-:Y:S05]  /*75a0*/  BSYNC B1 ;  /* 0x0000000000017941 */ /* 0x000fea0003800000 */
.L_x_62337:
[----:B------:R-:W-:Y:S01]  /*75b0*/  IMAD.SHL.U32 R2, R2, 0x100000, RZ ;  /* 0x0010000002027824 */ /* 0x000fe200078e00ff */
[----:B------:R-:W-:-:S04]  /*75c0*/  LEA R3, R0, 0x3b800000, 0x17 ;  /* 0x3b80000000037811 */ /* 0x000fc800078eb8ff */
[----:B------:R-:W-:-:S07]  /*75d0*/  LOP3.LUT R4, R3, R2, R4, 0xfe, !PT ;  /* 0x0000000203047212 */ /* 0x000fce00078efe04 */
.L_x_62336:
[----:B------:R-:W-:Y:S05]  /*75e0*/  BSYNC B0 ;  /* 0x0000000000007941 */ /* 0x000fea0003800000 */
.L_x_62335:
[----:B-1----:R-:W0:Y:S01]  /*75f0*/  F2I.S64.TRUNC R4, R4 ;  /* 0x0000000400047311 */ /* 0x002e22000020d900 */
[----:B------:R-:W-:Y:S05]  /*7600*/  BRA `(.L_x_62320) ;  /* 0x00000004000c7947 */ /* 0x000fea0003800000 */
.L_x_62333:
        /* <DEDUP_REMOVED lines=21> */
.L_x_62342:
[----:B------:R-:W-:Y:S05]  /*7760*/  BSYNC B1 ;  /* 0x0000000000017941 */ /* 0x000fea0003800000 */
.L_x_62341:
[----:B------:R-:W-:Y:S01]  /*7770*/  IMAD.SHL.U32 R2, R2, 0x200000, RZ ;  /* 0x0020000002027824 */ /* 0x000fe200078e00ff */
[----:B------:R-:W-:-:S04]  /*7780*/  LEA R3, R0, 0x37800000, 0x17 ;  /* 0x3780000000037811 */ /* 0x000fc800078eb8ff */
[----:B------:R-:W-:-:S07]  /*7790*/  LOP3.LUT R4, R3, R2, R4, 0xfe, !PT ;  /* 0x0000000203047212 */ /* 0x000fce00078efe04 */
.L_x_62340:
[----:B------:R-:W-:Y:S05]  /*77a0*/  BSYNC B0 ;  /* 0x0000000000007941 */ /* 0x000fea0003800000 */
.L_x_62339:
[----:B-1----:R-:W0:Y:S01]  /*77b0*/  F2I.S64.TRUNC R4, R4 ;  /* 0x0000000400047311 */ /* 0x002e22000020d900 */
[----:B------:R-:W-:Y:S05]  /*77c0*/  BRA `(.L_x_62320) ;  /* 0x00000000009c7947 */ /* 0x000fea0003800000 */
.L_x_62332:
        /* <DEDUP_REMOVED lines=14> */
.L_x_62346:
[----:B------:R-:W-:Y:S05]  /*78b0*/  BSYNC B0 ;  /* 0x0000000000007941 */ /* 0x000fea0003800000 */
.L_x_62345:
[----:B-1----:R-:W0:Y:S01]  /*78c0*/  F2I.S64.TRUNC R4, R4 ;  /* 0x0000000400047311 */ /* 0x002e22000020d900 */
[----:B------:R-:W-:Y:S05]  /*78d0*/  BRA `(.L_x_62320) ;  /* 0x0000000000587947 */ /* 0x000fea0003800000 */
.L_x_62319:
[----:B------:R-:W-:Y:S01]  /*78e0*/  MOV R2, 0x0 ;  /* 0x0000000000027802 */ /* 0x000fe20000000f00 */
        /* <DEDUP_REMOVED lines=15> */
.L_x_62347:
[----:B------:R-:W-:Y:S01]  /*79e0*/  CS2R R4, SRZ ;  /* 0x0000000000047805 */ /* 0x000fe2000001ff00 */
[----:B------:R-:W-:Y:S06]  /*79f0*/  BRA `(.L_x_62320) ;  /* 0x0000000000107947 */ /* 0x000fec0003800000 */
.L_x_62344:
[----:B-1----:R0:W5:Y:S01]  /*7a00*/  LDG.E.64 R4, desc[UR36][R2.64] ;  /* 0x0000002402047981 */ /* 0x002162000c1e1b00 */
[----:B------:R-:W-:Y:S05]  /*7a10*/  BRA `(.L_x_62320) ;  /* 0x0000000000087947 */ /* 0x000fea0003800000 */
.L_x_62343:
[----:B------:R0:W5:Y:S01]  /*7a20*/  LDG.E R4, desc[UR36][R2.64] ;  /* 0x0000002402047981 */ /* 0x000162000c1e1900 */
[----:B-1----:R-:W-:-:S07]  /*7a30*/  IMAD.MOV.U32 R5, RZ, RZ, RZ ;  /* 0x000000ffff057224 */ /* 0x002fce00078e00ff */
.L_x_62320:
[----:B01-3-5:R-:W-:Y:S01]  /*7a40*/  ISETP.GE.AND P0, PT, R5, RZ, PT ;  /* 0x000000ff0500720c */ /* 0x02bfe20003f06270 */
[----:B------:R-:W-:-:S12]  /*7a50*/  BSSY B0, `(.L_x_62348) ;  /* 0x0000047000007945 */ /* 0x000fd80003800000 */
[----:B------:R-:W-:Y:S05]  /*7a60*/  @!P0 BRA `(.L_x_62349) ;  /* 0x0000000000d88947 */ /* 0x000fea0003800000 */
[----:B------:R-:W-:Y:S01]  /*7a70*/  ISETP.NE.U32.AND P0, PT, R4, RZ, PT ;  /* 0x000000ff0400720c */ /* 0x000fe20003f05070 */
[----:B------:R-:W-:Y:S01]  /*7a80*/  BSSY B1, `(.L_x_62350) ;  /* 0x0000033000017945 */ /* 0x000fe20003800000 */
[----:B------:R-:W-:Y:S02]  /*7a90*/  IMAD.MOV.U32 R0, RZ, RZ, 0x1 ;  /* 0x00000001ff007424 */ /* 0x000fe400078e00ff */
[----:B------:R-:W-:Y:S01]  /*7aa0*/  ISETP.NE.AND.EX P0, PT, R5, RZ, PT, P0 ;  /* 0x000000ff0500720c */ /* 0x000fe20003f05300 */
[----:B------:R-:W-:-:S12]  /*7ab0*/  IMAD.MOV.U32 R3, RZ, RZ, RZ ;  /* 0x000000ffff037224 */ /* 0x000fd800078e00ff */
[----:B------:R-:W-:Y:S05]  /*7ac0*/  @!P0 BRA `(.L_x_62351) ;  /* 0x0000000000b88947 */ /* 0x000fea0003800000 */
[----:B------:R-:W-:Y:S01]  /*7ad0*/  LOP3.LUT R0, R4, 0x1, RZ, 0xc0, !PT ;  /* 0x0000000104007812 */ /* 0x000fe200078ec0ff */
[----:B--2-4-:R-:W-:-:S03]  /*7ae0*/  IMAD R11, R19, R18, RZ ;  /* 0x00000012130b7224 */ /* 0x014fc600078e02ff */
        /* <DEDUP_REMOVED lines=18> */
[----:B------:R-:W-:Y:S01]  /*7c10*/  SHF.R.S32.HI R7, RZ, 0x1, R7 ;  /* 0x00000001ff077819 */ /* 0x000fe20000011407 */
[----:B------:R-:W-:-:S07]  /*7c20*/  IMAD.MOV.U32 R4, RZ, RZ, R18 ;  /* 0x000000ffff047224 */ /* 0x000fce00078e0012 */
.L_x_62352:
        /* <DEDUP_REMOVED lines=14> */
[----:B------:R-:W-:Y:S02]  /*7d10*/  IMAD.X R7, RZ, RZ, R7, P1 ;  /* 0x000000ffff077224 */ /* 0x000fe400008e0607 */
[----:B------:R-:W-:-:S02]  /*7d20*/  IMAD R9, R3, R8, R9 ;  /* 0x0000000803097224 */ /* 0x000fc400078e0209 */
[----:B------:R-:W-:Y:S01]  /*7d30*/  IMAD.WIDE.U32 R2, R8, R0, RZ ;  /* 0x0000000008027225 */ /* 0x000fe200078e00ff */
[--C-:B------:R-:W-:Y:S02]  /*7d40*/  SHF.R.S64 R6, R6, 0x1, R7.reuse ;  /* 0x0000000106067819 */ /* 0x100fe40000001007 */
[----:B------:R-:W-:Y:S01]  /*7d50*/  SHF.R.S32.HI R7, RZ, 0x1, R7 ;  /* 0x00000001ff077819 */ /* 0x000fe20000011407 */
[----:B------:R-:W-:Y:S02]  /*7d60*/  IMAD.MOV.U32 R0, RZ, RZ, R2 ;  /* 0x000000ffff007224 */ /* 0x000fe400078e0002 */
[----:B------:R-:W-:Y:S02]  /*7d70*/  IMAD.IADD R5, R5, 0x1, R11 ;  /* 0x0000000105057824 */ /* 0x000fe400078e020b */
[----:B------:R-:W-:Y:S02]  /*7d80*/  IMAD.IADD R3, R3, 0x1, R9 ;  /* 0x0000000103037824 */ /* 0x000fe400078e0209 */
[----:B------:R-:W-:Y:S01]  /*7d90*/  IMAD.MOV.U32 R2, RZ, RZ, R6 ;  /* 0x000000ffff027224 */ /* 0x000fe200078e0006 */
[----:B------:R-:W-:Y:S06]  /*7da0*/  @P0 BRA `(.L_x_62352) ;  /* 0xfffffffc00a00947 */ /* 0x000fec000383ffff */
.L_x_62351:
[----:B------:R-:W-:Y:S05]  /*7db0*/  BSYNC B1 ;  /* 0x0000000000017941 */ /* 0x000fea0003800000 */
.L_x_62350:
[----:B------:R-:W-:Y:S05]  /*7dc0*/  BRA `(.L_x_62353) ;  /* 0x00000000003c7947 */ /* 0x000fea0003800000 */
.L_x_62349:
[----:B--2-4-:R-:W-:Y:S01]  /*7dd0*/  ISETP.NE.U32.AND P0, PT, R18, 0x1, PT ;  /* 0x000000011200780c */ /* 0x014fe20003f05070 */
[----:B------:R-:W-:Y:S02]  /*7de0*/  IMAD.MOV.U32 R0, RZ, RZ, 0x1 ;  /* 0x00000001ff007424 */ /* 0x000fe400078e00ff */
[----:B------:R-:W-:Y:S01]  /*7df0*/  IMAD.MOV.U32 R3, RZ, RZ, RZ ;  /* 0x000000ffff037224 */ /* 0x000fe200078e00ff */
        /* <DEDUP_REMOVED lines=12> */
.L_x_62353:
[----:B------:R-:W-:Y:S05]  /*7ec0*/  BSYNC B0 ;  /* 0x0000000000007941 */ /* 0x000fea0003800000 */
.L_x_62348:
        /* <DEDUP_REMOVED lines=15> */
.L_x_62357:
[----:B------:R0:W-:Y:S01]  /*7fc0*/  STG.E.U8 desc[UR36][R16.64], R2 ;  /* 0x0000000210007986 */ /* 0x0001e2000c101124 */
[----:B------:R-:W-:Y:S05]  /*7fd0*/  BRA `(.L_x_62359) ;  /* 0x0000000c00507947 */ /* 0x000fea0003800000 */
.L_x_62356:
        /* <DEDUP_REMOVED lines=8> */
.L_x_62361:
[----:B------:R0:W-:Y:S01]  /*8060*/  STG.E desc[UR36][R16.64], R2 ;  /* 0x0000000210007986 */ /* 0x0001e2000c101924 */
[----:B------:R-:W-:Y:S05]  /*8070*/  BRA `(.L_x_62359) ;  /* 0x0000000c00287947 */ /* 0x000fea0003800000 */
.L_x_62360:
[----:B------:R0:W-:Y:S01]  /*8080*/  STG.E.U16 desc[UR36][R16.64], R2 ;  /* 0x0000000210007986 */ /* 0x0001e2000c101524 */
[----:B------:R-:W-:Y:S05]  /*8090*/  BRA `(.L_x_62359) ;  /* 0x0000000c00207947 */ /* 0x000fea0003800000 */
.L_x_62355:
        /* <DEDUP_REMOVED lines=9> */
.L_x_62363:
[----:B------:R-:W0:Y:S02]  /*8130*/  I2F.S64 R0, R2 ;  /* 0x0000000200007312 */ /* 0x000e240000301400 */
[----:B0-----:R-:W-:-:S05]  /*8140*/  F2FP.F16.F32.PACK_AB R0, RZ, R0 ;  /* 0x00000000ff00723e */ /* 0x001fca00000000ff */
[----:B------:R0:W-:Y:S01]  /*8150*/  STG.E.U16 desc[UR36][R16.64], R0 ;  /* 0x0000000010007986 */ /* 0x0001e2000c101524 */
[----:B------:R-:W-:Y:S05]  /*8160*/  BRA `(.L_x_62359) ;  /* 0x0000000800ec7947 */ /* 0x000fea0003800000 */
.L_x_62362:
        /* <DEDUP_REMOVED lines=10> */
.L_x_62365:
[----:B------:R-:W0:Y:S02]  /*8210*/  I2F.S64 R2, R2 ;  /* 0x0000000200027312 */ /* 0x000e240000301400 */
[----:B0-----:R-:W-:-:S04]  /*8220*/  F2FP.F16.F32.PACK_AB R3, RZ, R2 ;  /* 0x00000002ff03723e */ /* 0x001fc800000000ff */
[----:B------:R-:W-:-:S05]  /*8230*/  PRMT R3, R3, 0x5410, RZ ;  /* 0x0000541003037816 */ /* 0x000fca00000000ff */
[----:B------:R0:W-:Y:S01]  /*8240*/  STG.E desc[UR36][R16.64], R3 ;  /* 0x0000000310007986 */ /* 0x0001e2000c101924 */
[----:B------:R-:W-:Y:S05]  /*8250*/  BRA `(.L_x_62359) ;  /* 0x0000000800b07947 */ /* 0x000fea0003800000 */
.L_x_62364:
[----:B------:R-:W0:Y:S02]  /*8260*/  I2F.F64.S64 R2, R2 ;  /* 0x0000000200027312 */ /* 0x000e240000301c00 */
[----:B0-----:R0:W-:Y:S01]  /*8270*/  STG.E.64 desc[UR36][R16.64], R2 ;  /* 0x0000000210007986 */ /* 0x0011e2000c101b24 */
[----:B------:R-:W-:Y:S05]  /*8280*/  BRA `(.L_x_62359) ;  /* 0x0000000800a47947 */ /* 0x000fea0003800000 */
.L_x_62354:
        /* <DEDUP_REMOVED lines=13> */
.L_x_62368:
[----:B------:R-:W0:Y:S01]  /*8360*/  I2F.F64.S64 R4, R2 ;  /* 0x0000000200047312 */ /* 0x000e220000301c00 */
[----:B------:R-:W-:-:S05]  /*8370*/  CS2R R6, SRZ ;  /* 0x0000000000067805 */ /* 0x000fca000001ff00 */
[----:B0-----:R0:W-:Y:S01]  /*8380*/  STG.E.128 desc[UR36][R16.64], R4 ;  /* 0x0000000410007986 */ /* 0x0011e2000c101d24 */
[----:B------:R-:W-:Y:S05]  /*8390*/  BRA `(.L_x_62359) ;  /* 0x0000000800607947 */ /* 0x000fea0003800000 */
.L_x_62367:
        /* <DEDUP_REMOVED lines=21> */
.L_x_62372:
[----:B------:R-:W-:Y:S05]  /*84f0*/  BSYNC B0 ;  /* 0x0000000000007941 */ /* 0x000fea0003800000 */
.L_x_62371:
[----:B------:R-:W-:-:S05]  /*8500*/  LOP3.LUT R5, R0, R5, RZ, 0xfc, !PT ;  /* 0x0000000500057212 */ /* 0x000fca00078efcff */
[----:B------:R0:W-:Y:S01]  /*8510*/  STG.E.U8 desc[UR36][R16.64], R5 ;  /* 0x0000000510007986 */ /* 0x0001e2000c101124 */
[----:B------:R-:W-:Y:S05]  /*8520*/  BRA `(.L_x_62359) ;  /* 0x0000000400fc7947 */ /* 0x000fea0003800000 */
.L_x_62370:
        /* <DEDUP_REMOVED lines=13> */
.L_x_62374:
[----:B------:R-:W-:Y:S01]  /*8600*/  IMAD.MOV.U32 R0, RZ, RZ, 0x7f ;  /* 0x0000007fff007424 */ /* 0x000fe200078e00ff */
[----:B------:R-:W-:-:S04]  /*8610*/  ISETP.GT.U32.AND P0, PT, R4, 0x7f800000, PT ;  /* 0x7f8000000400780c */ /* 0x000fc80003f04070 */
[----:B------:R-:W-:-:S09]  /*8620*/  SEL R0, R0, 0x7c, P0 ;  /* 0x0000007c00007807 */ /* 0x000fd20000000000 */
.L_x_62375:
[----:B------:R-:W-:Y:S05]  /*8630*/  BSYNC B0 ;  /* 0x0000000000007941 */ /* 0x000fea0003800000 */
.L_x_62373:
[----:B------:R-:W-:-:S04]  /*8640*/  LOP3.LUT R2, R3, 0x80000000, RZ, 0xc0, !PT ;  /* 0x8000000003027812 */ /* 0x000fc800078ec0ff */
[----:B------:R-:W-:-:S04]  /*8650*/  SHF.R.U32.HI R3, RZ, 0x18, R2 ;  /* 0x00000018ff037819 */ /* 0x000fc80000011602 */
[----:B------:R-:W-:-:S05]  /*8660*/  LOP3.LUT R3, R0, R3, RZ, 0xfc, !PT ;  /* 0x0000000300037212 */ /* 0x000fca00078efcff */
[----:B------:R0:W-:Y:S01]  /*8670*/  STG.E.U8 desc[UR36][R16.64], R3 ;  /* 0x0000000310007986 */ /* 0x0001e2000c101124 */
[----:B------:R-:W-:Y:S05]  /*8680*/  BRA `(.L_x_62359) ;  /* 0x0000000400a47947 */ /* 0x000fea0003800000 */
.L_x_62369:
[----:B------:R-:W0:Y:S02]  /*8690*/  I2F.S64 R0, R2 ;  /* 0x0000000200007312 */ /* 0x000e240000301400 */
[----:B0-----:R-:W-:-:S05]  /*86a0*/  F2FP.BF16.F32.PACK_AB R0, RZ, R0 ;  /* 0x00000000ff00723e */ /* 0x001fca00000010ff */
[----:B------:R0:W-:Y:S01]  /*86b0*/  STG.E.U16 desc[UR36][R16.64], R0 ;  /* 0x0000000010007986 */ /* 0x0001e2000c101524 */
[----:B------:R-:W-:Y:S05]  /*86c0*/  BRA `(.L_x_62359) ;  /* 0x0000000400947947 */ /* 0x000fea0003800000 */
.L_x_62366:
        /* <DEDUP_REMOVED lines=10> */
.L_x_62378:
        /* <DEDUP_REMOVED lines=17> */
.L_x_62381:
[----:B------:R-:W-:-:S04]  /*8880*/  LOP3.LUT R2, R3, 0x80000000, RZ, 0xc0, !PT ;  /* 0x8000000003027812 */ /* 0x000fc800078ec0ff */
[----:B------:R-:W-:-:S04]  /*8890*/  SHF.R.U32.HI R3, RZ, 0x18, R2 ;  /* 0x00000018ff037819 */ /* 0x000fc80000011602 */
[----:B------:R-:W-:-:S04]  /*88a0*/  LOP3.LUT R0, R0, R3, RZ, 0xfc, !PT ;  /* 0x0000000300007212 */ /* 0x000fc800078efcff */
[----:B------:R-:W-:-:S07]  /*88b0*/  PRMT R8, R0, 0x7610, R8 ;  /* 0x0000761000087816 */ /* 0x000fce0000000008 */
.L_x_62380:
[----:B------:R-:W-:Y:S05]  /*88c0*/  BSYNC B0 ;  /* 0x0000000000007941 */ /* 0x000fea0003800000 */
.L_x_62379:
[----:B------:R0:W-:Y:S01]  /*88d0*/  STG.E.U8 desc[UR36][R16.64], R8 ;  /* 0x0000000810007986 */ /* 0x0001e2000c101124 */
[----:B------:R-:W-:Y:S05]  /*88e0*/  BRA `(.L_x_62359) ;  /* 0x00000004000c7947 */ /* 0x000fea0003800000 */
.L_x_62377:
        /* <DEDUP_REMOVED lines=17> */
.L_x_62384:
[----:B------:R-:W-:-:S04]  /*8a00*/  LOP3.LUT R2, R3, 0x80000000, RZ, 0xc0, !PT ;  /* 0x8000000003027812 */ /* 0x000fc800078ec0ff */
[----:B------:R-:W-:-:S04]  /*8a10*/  SHF.R.U32.HI R3, RZ, 0x18, R2 ;  /* 0x00000018ff037819 */ /* 0x000fc80000011602 */
[----:B------:R-:W-:-:S04]  /*8a20*/  LOP3.LUT R0, R0, R3, RZ, 0xfc, !PT ;  /* 0x0000000300007212 */ /* 0x000fc800078efcff */
[----:B------:R-:W-:-:S07]  /*8a30*/  PRMT R8, R0, 0x7610, R8 ;  /* 0x0000761000087816 */ /* 0x000fce0000000008 */
.L_x_62383:
[----:B------:R-:W-:Y:S05]  /*8a40*/  BSYNC B0 ;  /* 0x0000000000007941 */ /* 0x000fea0003800000 */
.L_x_62382:
[----:B------:R0:W-:Y:S01]  /*8a50*/  STG.E.U8 desc[UR36][R16.64], R8 ;  /* 0x0000000810007986 */ /* 0x0001e2000c101124 */
[----:B------:R-:W-:Y:S05]  /*8a60*/  BRA `(.L_x_62359) ;  /* 0x0000000000ac7947 */ /* 0x000fea0003800000 */
.L_x_62376:
        /* <DEDUP_REMOVED lines=23> */
.L_x_62358:
        /* <DEDUP_REMOVED lines=16> */
.L_x_62387:
[----:B------:R-:W-:Y:S05]  /*8ce0*/  BRA `(.L_x_62359) ;  /* 0x00000000000c7947 */ /* 0x000fea0003800000 */
.L_x_62386:
[----:B------:R3:W-:Y:S01]  /*8cf0*/  STG.E.64 desc[UR36][R16.64], R2 ;  /* 0x0000000210007986 */ /* 0x0007e2000c101b24 */
[----:B------:R-:W-:Y:S05]  /*8d00*/  BRA `(.L_x_62359) ;  /* 0x0000000000047947 */ /* 0x000fea0003800000 */
.L_x_62385:
[----:B------:R0:W-:Y:S02]  /*8d10*/  STG.E desc[UR36][R16.64], R2 ;  /* 0x0000000210007986 */ /* 0x0001e4000c101924 */
.L_x_62359:
[----:B------:R-:W-:-:S07]  /*8d20*/  VIADD R23, R23, 0x80 ;  /* 0x0000008017177836 */ /* 0x000fce0000000000 */
.L_x_62280:
[----:B------:R-:W-:Y:S05]  /*8d30*/  BSYNC B6 ;  /* 0x0000000000067941 */ /* 0x000fea0003800000 */
.L_x_62279:
[----:B------:R-:W-:Y:S01]  /*8d40*/  ULDC UR4, c[0x0][0x210] ;  /* 0x0000840000047ab9 */ /* 0x000fe20000000800 */
[----:B------:R-:W-:Y:S01]  /*8d50*/  BSSY B6, `(.L_x_62388) ;  /* 0x0000465000067945 */ /* 0x000fe20003800000 */
[----:B------:R-:W-:-:S13]  /*8d60*/  ISETP.GE.AND P0, PT, R23, UR4, PT ;  /* 0x0000000417007c0c */ /* 0x000fda000bf06270 */
[----:B------:R-:W-:Y:S05]  /*8d70*/  @P0 BRA `(.L_x_62389) ;  /* 0x0000004400880947 */ /* 0x000fea0003800000 */
[----:B0-----:R-:W0:Y:S01]  /*8d80*/  LDC R6, c[0x0][0x218] ;  /* 0x00008600ff067b82 */ /* 0x001e220000000800 */
[----:B------:R-:W-:Y:S02]  /*8d90*/  IMAD.MOV.U32 R22, RZ, RZ, RZ ;  /* 0x000000ffff167224 */ /* 0x000fe400078e00ff */
[----:B------:R-:W-:Y:S02]  /*8da0*/  IMAD.MOV.U32 R0, RZ, RZ, RZ ;  /* 0x000000ffff007224 */ /* 0x000fe400078e00ff */
[----:B-1-3--:R-:W-:Y:S01]  /*8db0*/  IMAD.MOV.U32 R16, RZ, RZ, RZ ;  /* 0x000000ffff107224 */ /* 0x00afe200078e00ff */
        /* <DEDUP_REMOVED lines=350> */
.L_x_62390:
        /* <DEDUP_REMOVED lines=18> */
[----:B--2-4-:R-:W2:Y:S02]  /*a4c0*/  LDG.E.S8 R18, desc[UR36][R2.64] ;  /* 0x0000002402127981 */ /* 0x014ea4000c1e1300 */
[----:B--2---:R-:W-:Y:S01]  /*a4d0*/  SHF.R.S32.HI R19, RZ, 0x1f, R18 ;  /* 0x0000001fff137819 */ /* 0x004fe20000011412 */
[----:B------:R-:W-:Y:S06]  /*a4e0*/  BRA `(.L_x_62396) ;  /* 0x0000000c00547947 */ /* 0x000fec0003800000 */
.L_x_62394:
[----:B--2-4-:R0:W5:Y:S01]  /*a4f0*/  LDG.E.U8 R18, desc[UR36][R2.64] ;  /* 0x0000002402127981 */ /* 0x014162000c1e1100 */
[----:B------:R-:W-:Y:S01]  /*a500*/  IMAD.MOV.U32 R19, RZ, RZ, RZ ;  /* 0x000000ffff137224 */ /* 0x000fe200078e00ff */
[----:B------:R-:W-:Y:S06]  /*a510*/  BRA `(.L_x_62396) ;  /* 0x0000000c00487947 */ /* 0x000fec0003800000 */
.L_x_62393:
[----:B------:R-:W-:-:S13]  /*a520*/  ISETP.NE.AND P0, PT, R4, 0x2, PT ;  /* 0x000000020400780c */ /* 0x000fda0003f05270 */
[----:B------:R-:W-:Y:S05]  /*a530*/  @!P0 BRA `(.L_x_62397) ;  /* 0x0000000000248947 */ /* 0x000fea0003800000 */
[----:B------:R-:W-:-:S13]  /*a540*/  ISETP.NE.AND P0, PT, R4, 0x3, PT ;  /* 0x000000030400780c */ /* 0x000fda0003f05270 */
[----:B------:R-:W-:Y:S05]  /*a550*/  @!P0 BRA `(.L_x_62398) ;  /* 0x0000000000108947 */ /* 0x000fea0003800000 */
[----:B------:R-:W-:-:S13]  /*a560*/  ISETP.NE.AND P0, PT, R4, 0x4, PT ;  /* 0x000000040400780c */ /* 0x000fda0003f05270 */
[----:B------:R-:W-:Y:S05]  /*a570*/  @P0 BRA `(.L_x_62395) ;  /* 0x0000000800d80947 */ /* 0x000fea0003800000 */
[----:B--2-4-:R0:W5:Y:S01]  /*a580*/  LDG.E.64 R18, desc[UR36][R2.64] ;  /* 0x0000002402127981 */ /* 0x014162000c1e1b00 */
[----:B------:R-:W-:Y:S05]  /*a590*/  BRA `(.L_x_62396) ;  /* 0x0000000c00287947 */ /* 0x000fea0003800000 */
.L_x_62398:
[----:B--2-4-:R-:W2:Y:S02]  /*a5a0*/  LDG.E R18, desc[UR36][R2.64] ;  /* 0x0000002402127981 */ /* 0x014ea4000c1e1900 */
[----:B--2---:R-:W-:Y:S01]  /*a5b0*/  SHF.R.S32.HI R19, RZ, 0x1f, R18 ;  /* 0x0000001fff137819 */ /* 0x004fe20000011412 */
[----:B------:R-:W-:Y:S06]  /*a5c0*/  BRA `(.L_x_62396) ;  /* 0x0000000c001c7947 */ /* 0x000fec0003800000 */
.L_x_62397:
[----:B--2-4-:R-:W2:Y:S02]  /*a5d0*/  LDG.E.S16 R18, desc[UR36][R2.64] ;  /* 0x0000002402127981 */ /* 0x014ea4000c1e1700 */
[----:B--2---:R-:W-:Y:S01]  /*a5e0*/  SHF.R.S32.HI R19, RZ, 0x1f, R18 ;  /* 0x0000001fff137819 */ /* 0x004fe20000011412 */
[----:B------:R-:W-:Y:S06]  /*a5f0*/  BRA `(.L_x_62396) ;  /* 0x0000000c00107947 */ /* 0x000fec0003800000 */
.L_x_62392:
[----:B------:R-:W-:-:S13]  /*a600*/  ISETP.GT.AND P0, PT, R4, 0x6, PT ;  /* 0x000000060400780c */ /* 0x000fda0003f04270 */
[----:B------:R-:W-:Y:S05]  /*a610*/  @P0 BRA `(.L_x_62399) ;  /* 0x00000000002c0947 */ /* 0x000fea0003800000 */
[----:B------:R-:W-:-:S13]  /*a620*/  ISETP.NE.AND P0, PT, R4, 0x5, PT ;  /* 0x000000050400780c */ /* 0x000fda0003f05270 */
[----:B------:R-:W-:Y:S05]  /*a630*/  @!P0 BRA `(.L_x_62400) ;  /* 0x0000000000148947 */ /* 0x000fea0003800000 */
[----:B------:R-:W-:-:S13]  /*a640*/  ISETP.NE.AND P0, PT, R4, 0x6, PT ;  /* 0x000000060400780c */ /* 0x000fda0003f05270 */
[----:B------:R-:W-:Y:S05]  /*a650*/  @P0 BRA `(.L_x_62395) ;  /* 0x0000000800a00947 */ /* 0x000fea0003800000 */
[----:B------:R-:W2:Y:S02]  /*a660*/  LDG.E R2, desc[UR36][R2.64] ;  /* 0x0000002402027981 */ /* 0x000ea4000c1e1900 */
[----:B--2-4-:R0:W1:Y:S01]  /*a670*/  F2I.S64.TRUNC R18, R2 ;  /* 0x0000000200127311 */ /* 0x014062000020d900 */
[----:B------:R-:W-:Y:S05]  /*a680*/  BRA `(.L_x_62396) ;  /* 0x0000000800ec7947 */ /* 0x000fea0003800000 */
.L_x_62400:
[----:B------:R-:W2:Y:S02]  /*a690*/  LDG.E.U16 R2, desc[UR36][R2.64] ;  /* 0x0000002402027981 */ /* 0x000ea4000c1e1500 */
[----:B--2-4-:R-:W-:-:S06]  /*a6a0*/  HADD2.F32 R18, -RZ, R2.H0_H0 ;  /* 0x20000002ff127230 */ /* 0x014fcc0000004100 */
[----:B------:R-:W0:Y:S01]  /*a6b0*/  F2I.S64.TRUNC R18, R18 ;  /* 0x0000001200127311 */ /* 0x000e22000020d900 */
[----:B------:R-:W-:Y:S05]  /*a6c0*/  BRA `(.L_x_62396) ;  /* 0x0000000800dc7947 */ /* 0x000fea0003800000 */
.L_x_62399:
[----:B------:R-:W-:-:S13]  /*a6d0*/  ISETP.NE.AND P0, PT, R4, 0x7, PT ;  /* 0x000000070400780c */ /* 0x000fda0003f05270 */
[----:B------:R-:W-:Y:S05]  /*a6e0*/  @!P0 BRA `(.L_x_62401) ;  /* 0x00000000002c8947 */ /* 0x000fea0003800000 */
[----:B------:R-:W-:-:S13]  /*a6f0*/  ISETP.NE.AND P0, PT, R4, 0x8, PT ;  /* 0x000000080400780c */ /* 0x000fda0003f05270 */
[----:B------:R-:W-:Y:S05]  /*a700*/  @!P0 BRA `(.L_x_62402) ;  /* 0x0000000000148947 */ /* 0x000fea0003800000 */
[----:B------:R-:W-:-:S13]  /*a710*/  ISETP.NE.AND P0, PT, R4, 0x9, PT ;  /* 0x000000090400780c */ /* 0x000fda0003f05270 */
[----:B------:R-:W-:Y:S05]  /*a720*/  @P0 BRA `(.L_x_62395) ;  /* 0x00000008006c0947 */ /* 0x000fea0003800000 */
[----:B------:R-:W2:Y:S02]  /*a730*/  LDG.E R2, desc[UR36][R2.64] ;  /* 0x0000002402027981 */ /* 0x000ea4000c1e1900 */
[----:B--2-4-:R0:W1:Y:S01]  /*a740*/  F2I.S64.TRUNC R18, R2 ;  /* 0x0000000200127311 */ /* 0x014062000020d900 */
[----:B------:R-:W-:Y:S05]  /*a750*/  BRA `(.L_x_62396) ;  /* 0x0000000800b87947 */ /* 0x000fea0003800000 */
.L_x_62402:
[----:B------:R-:W2:Y:S02]  /*a760*/  LDG.E.U16 R2, desc[UR36][R2.64] ;  /* 0x0000002402027981 */ /* 0x000ea4000c1e1500 */
[----:B--2-4-:R-:W-:-:S06]  /*a770*/  HADD2.F32 R18, -RZ, R2.H0_H0 ;  /* 0x20000002ff127230 */ /* 0x014fcc0000004100 */
[----:B------:R-:W0:Y:S01]  /*a780*/  F2I.S64.TRUNC R18, R18 ;  /* 0x0000001200127311 */ /* 0x000e22000020d900 */
[----:B------:R-:W-:Y:S05]  /*a790*/  BRA `(.L_x_62396) ;  /* 0x0000000800a87947 */ /* 0x000fea0003800000 */
.L_x_62401:
[----:B------:R-:W2:Y:S02]  /*a7a0*/  LDG.E.64 R2, desc[UR36][R2.64] ;  /* 0x0000002402027981 */ /* 0x000ea4000c1e1b00 */
[----:B--2-4-:R0:W1:Y:S01]  /*a7b0*/  F2I.S64.F64.TRUNC R18, R2 ;  /* 0x0000000200127311 */ /* 0x014062000030d900 */
[----:B------:R-:W-:Y:S05]  /*a7c0*/  BRA `(.L_x_62396) ;  /* 0x00000008009c7947 */ /* 0x000fea0003800000 */
.L_x_62391:
        /* <DEDUP_REMOVED lines=9> */
[----:B--2-4-:R-:W-:Y:S01]  /*a860*/  IMAD.MOV.U32 R19, RZ, RZ, RZ ;  /* 0x000000ffff137224 */ /* 0x014fe200078e00ff */
[----:B---3--:R-:W-:-:S04]  /*a870*/  ISETP.NE.AND P0, PT, R2, RZ, PT ;  /* 0x000000ff0200720c */ /* 0x008fc80003f05270 */
[----:B------:R-:W-:Y:S01]  /*a880*/  SEL R18, RZ, 0x1, !P0 ;  /* 0x00000001ff127807 */ /* 0x000fe20004000000 */
[----:B------:R-:W-:Y:S08]  /*a890*/  BRA `(.L_x_62396) ;  /* 0x0000000800687947 */ /* 0x000ff00003800000 */
.L_x_62405:
[----:B------:R-:W2:Y:S02]  /*a8a0*/  LDG.E.64 R2, desc[UR36][R2.64] ;  /* 0x0000002402027981 */ /* 0x000ea4000c1e1b00 */
[----:B--2-4-:R0:W1:Y:S01]  /*a8b0*/  F2I.S64.F64.TRUNC R18, R2 ;  /* 0x0000000200127311 */ /* 0x014062000030d900 */
[----:B------:R-:W-:Y:S05]  /*a8c0*/  BRA `(.L_x_62396) ;  /* 0x00000008005c7947 */ /* 0x000fea0003800000 */
.L_x_62404:
        /* <DEDUP_REMOVED lines=25> */
[----:B--2-4-:R0:W1:Y:S01]  /*aa60*/  F2I.S64.TRUNC R18, R5 ;  /* 0x0000000500127311 */ /* 0x014062000020d900 */
[----:B------:R-:W-:Y:S05]  /*aa70*/  BRA `(.L_x_62396) ;  /* 0x0000000400f07947 */ /* 0x000fea0003800000 */
.L_x_62407:
        /* <DEDUP_REMOVED lines=12> */
[----:B--2-4-:R0:W1:Y:S01]  /*ab40*/  F2I.S64.TRUNC R18, R4 ;  /* 0x0000000400127311 */ /* 0x014062000020d900 */
[----:B------:R-:W-:Y:S05]  /*ab50*/  BRA `(.L_x_62396) ;  /* 0x0000000400b87947 */ /* 0x000fea0003800000 */
.L_x_62406:
[----:B--2-4-:R-:W2:Y:S02]  /*ab60*/  LDG.E.U16 R18, desc[UR36][R2.64] ;  /* 0x0000002402127981 */ /* 0x014ea4000c1e1500 */
[----:B--2---:R-:W-:-:S06]  /*ab70*/  IMAD.U32 R18, R18, 0x10000, RZ ;  /* 0x0001000012127824 */ /* 0x004fcc00078e00ff */
[----:B------:R-:W0:Y:S01]  /*ab80*/  F2I.S64.TRUNC R18, R18 ;  /* 0x0000001200127311 */ /* 0x000e22000020d900 */
[----:B------:R-:W-:Y:S05]  /*ab90*/  BRA `(.L_x_62396) ;  /* 0x0000000400a87947 */ /* 0x000fea0003800000 */
.L_x_62403:
        /* <DEDUP_REMOVED lines=8> */
[----:B--2-4-:R1:W5:Y:S01]  /*ac20*/  LDG.E.U16 R18, desc[UR36][R2.64] ;  /* 0x0000002402127981 */ /* 0x014362000c1e1500 */
[----:B------:R-:W-:Y:S01]  /*ac30*/  IMAD.MOV.U32 R19, RZ, RZ, RZ ;  /* 0x000000ffff137224 */ /* 0x000fe200078e00ff */
[----:B------:R-:W-:Y:S06]  /*ac40*/  BRA `(.L_x_62396) ;  /* 0x00000004007c7947 */ /* 0x000fec0003800000 */
.L_x_62410:
[----:B------:R-:W3:Y:S01]  /*ac50*/  LDG.E.U8 R2, desc[UR36][R2.64] ;  /* 0x0000002402027981 */ /* 0x000ee2000c1e1100 */
[----:B------:R-:W-:Y:S01]  /*ac60*/  BSSY B0, `(.L_x_62411) ;  /* 0x0000018000007945 */ /* 0x000fe20003800000 */
[----:B--2-4-:R-:W-:Y:S01]  /*ac70*/  IMAD.MOV.U32 R18, RZ, RZ, RZ ;  /* 0x000000ffff127224 */ /* 0x014fe200078e00ff */
        /* <DEDUP_REMOVED lines=18> */
.L_x_62414:
[----:B------:R-:W-:Y:S05]  /*ada0*/  BSYNC B1 ;  /* 0x0000000000017941 */ /* 0x000fea0003800000 */
.L_x_62413:
[----:B------:R-:W-:Y:S01]  /*adb0*/  IMAD.SHL.U32 R2, R2, 0x100000, RZ ;  /* 0x0010000002027824 */ /* 0x000fe200078e00ff */
[----:B------:R-:W-:-:S04]  /*adc0*/  LEA R3, R0, 0x3b800000, 0x17 ;  /* 0x3b80000000037811 */ /* 0x000fc800078eb8ff */
[----:B------:R-:W-:-:S07]  /*add0*/  LOP3.LUT R18, R3, R2, R18, 0xfe, !PT ;  /* 0x0000000203127212 */ /* 0x000fce00078efe12 */
.L_x_62412:
[----:B------:R-:W-:Y:S05]  /*ade0*/  BSYNC B0 ;  /* 0x0000000000007941 */ /* 0x000fea0003800000 */
.L_x_62411:
[----:B------:R-:W2:Y:S01]  /*adf0*/  F2I.S64.TRUNC R18, R18 ;  /* 0x0000001200127311 */ /* 0x000ea2000020d900 */
[----:B------:R-:W-:Y:S05]  /*ae00*/  BRA `(.L_x_62396) ;  /* 0x00000004000c7947 */ /* 0x000fea0003800000 */
.L_x_62409:
        /* <DEDUP_REMOVED lines=21> */
.L_x_62418:
[----:B------:R-:W-:Y:S05]  /*af60*/  BSYNC B1 ;  /* 0x0000000000017941 */ /* 0x000fea0003800000 */
.L_x_62417:
[----:B------:R-:W-:Y:S01]  /*af70*/  IMAD.SHL.U32 R2, R2, 0x200000, RZ ;  /* 0x0020000002027824 */ /* 0x000fe200078e00ff */
[----:B------:R-:W-:-:S04]  /*af80*/  LEA R3, R0, 0x37800000, 0x17 ;  /* 0x3780000000037811 */ /* 0x000fc800078eb8ff */
[----:B------:R-:W-:-:S07]  /*af90*/  LOP3.LUT R18, R3, R2, R18, 0xfe, !PT ;  /* 0x0000000203127212 */ /* 0x000fce00078efe12 */
.L_x_62416:
[----:B------:R-:W-:Y:S05]  /*afa0*/  BSYNC B0 ;  /* 0x0000000000007941 */ /* 0x000fea0003800000 */
.L_x_62415:
[----:B------:R-:W0:Y:S01]  /*afb0*/  F2I.S64.TRUNC R18, R18 ;  /* 0x0000001200127311 */ /* 0x000e22000020d900 */
[----:B------:R-:W-:Y:S05]  /*afc0*/  BRA `(.L_x_62396) ;  /* 0x00000000009c7947 */ /* 0x000fea0003800000 */
.L_x_62408:
        /* <DEDUP_REMOVED lines=8> */
[----:B--2-4-:R-:W-:Y:S01]  /*b050*/  IMAD.MOV.U32 R18, RZ, RZ, 0x400000 ;  /* 0x00400000ff127424 */ /* 0x014fe200078e00ff */
[----:B---3--:R-:W-:-:S13]  /*b060*/  ISETP.NE.AND P0, PT, R2, RZ, PT ;  /* 0x000000ff0200720c */ /* 0x008fda0003f05270 */
[----:B------:R-:W-:Y:S05]  /*b070*/  @!P0 BRA `(.L_x_62422) ;  /* 0x00000000000c8947 */ /* 0x000fea0003800000 */
[----:B------:R-:W-:-:S13]  /*b080*/  ISETP.NE.AND P0, PT, R2, 0xff, PT ;  /* 0x000000ff0200780c */ /* 0x000fda0003f05270 */
[----:B------:R-:W-:Y:S02]  /*b090*/  @!P0 IMAD.MOV.U32 R18, RZ, RZ, 0x7f800001 ;  /* 0x7f800001ff128424 */ /* 0x000fe400078e00ff */
[----:B------:R-:W-:-:S07]  /*b0a0*/  @P0 IMAD.SHL.U32 R18, R2, 0x800000, RZ ;  /* 0x0080000002120824 */ /* 0x000fce00078e00ff */
.L_x_62422:
[----:B------:R-:W-:Y:S05]  /*b0b0*/  BSYNC B0 ;  /* 0x0000000000007941 */ /* 0x000fea0003800000 */
.L_x_62421:
[----:B------:R-:W4:Y:S01]  /*b0c0*/  F2I.S64.TRUNC R18, R18 ;  /* 0x0000001200127311 */ /* 0x000f22000020d900 */
[----:B------:R-:W-:Y:S05]  /*b0d0*/  BRA `(.L_x_62396) ;  /* 0x0000000000587947 */ /* 0x000fea0003800000 */
.L_x_62395:
        /* <DEDUP_REMOVED lines=16> */
.L_x_62423:
[----:B------:R-:W-:Y:S01]  /*b1e0*/  CS2R R18, SRZ ;  /* 0x0000000000127805 */ /* 0x000fe2000001ff00 */
[----:B------:R-:W-:Y:S06]  /*b1f0*/  BRA `(.L_x_62396) ;  /* 0x0000000000107947 */ /* 0x000fec0003800000 */
.L_x_62420:
[----:B--2-4-:R0:W5:Y:S01]  /*b200*/  LDG.E.64 R18, desc[UR36][R2.64] ;  /* 0x0000002402127981 */ /* 0x014162000c1e1b00 */
[----:B------:R-:W-:Y:S05]  /*b210*/  BRA `(.L_x_62396) ;  /* 0x0000000000087947 */ /* 0x000fea0003800000 */
.L_x_62419:
[----:B--2-4-:R3:W5:Y:S01]  /*b220*/  LDG.E R18, desc[UR36][R2.64] ;  /* 0x0000002402127981 */ /* 0x014762000c1e1900 */
[----:B------:R-:W-:-:S07]  /*b230*/  IMAD.MOV.U32 R19, RZ, RZ, RZ ;  /* 0x000000ffff137224 */ /* 0x000fce00078e00ff */
.L_x_62396:
[----:B0-----:R-:W0:Y:S01]  /*b240*/  LDC.U8 R4, c[0x0][0x49a] ;  /* 0x00012680ff047b82 */ /* 0x001e220000000000 */
[----:B------:R-:W-:Y:S02]  /*b250*/  ULDC.64 UR4, c[0x0][0x488] ;  /* 0x0001220000047ab9 */ /* 0x000fe40000000a00 */
[----:B-1-3--:R-:W-:-:S05]  /*b260*/  IADD3 R2, P0, R22, UR4, RZ ;  /* 0x0000000416027c10 */ /* 0x00afca000ff1e0ff */
        /* <DEDUP_REMOVED lines=15> */
.L_x_62427:
[----:B------:R0:W5:Y:S01]  /*b360*/  LDG.E.U8 R4, desc[UR36][R2.64] ;  /* 0x0000002402047981 */ /* 0x000162000c1e1100 */
[----:B------:R-:W-:Y:S01]  /*b370*/  IMAD.MOV.U32 R5, RZ, RZ, RZ ;  /* 0x000000ffff057224 */ /* 0x000fe200078e00ff */
[----:B------:R-:W-:Y:S06]  /*b380*/  BRA `(.L_x_62429) ;  /* 0x0000000c00487947 */ /* 0x000fec0003800000 */
.L_x_62426:
        /* <DEDUP_REMOVED lines=8> */
.L_x_62431:
[----:B------:R-:W3:Y:S02]  /*b410*/  LDG.E R4, desc[UR36][R2.64] ;  /* 0x0000002402047981 */ /* 0x000ee4000c1e1900 */
[----:B---3--:R-:W-:Y:S01]  /*b420*/  SHF.R.S32.HI R5, RZ, 0x1f, R4 ;  /* 0x0000001fff057819 */ /* 0x008fe20000011404 */
[----:B------:R-:W-:Y:S06]  /*b430*/  BRA `(.L_x_62429) ;  /* 0x0000000c001c7947 */ /* 0x000fec0003800000 */
.L_x_62430:
[----:B------:R-:W3:Y:S02]  /*b440*/  LDG.E.S16 R4, desc[UR36][R2.64] ;  /* 0x0000002402047981 */ /* 0x000ee4000c1e1700 */
[----:B---3--:R-:W-:Y:S01]  /*b450*/  SHF.R.S32.HI R5, RZ, 0x1f, R4 ;  /* 0x0000001fff057819 */ /* 0x008fe20000011404 */
[----:B------:R-:W-:Y:S06]  /*b460*/  BRA `(.L_x_62429) ;  /* 0x0000000c00107947 */ /* 0x000fec0003800000 */
.L_x_62425:
[----:B------:R-:W-:-:S13]  /*b470*/  ISETP.GT.AND P0, PT, R0, 0x6, PT ;  /* 0x000000060000780c */ /* 0x000fda0003f04270 */
[----:B------:R-:W-:Y:S05]  /*b480*/  @P0 BRA `(.L_x_62432) ;  /* 0x00000000002c0947 */ /* 0x000fea0003800000 */
[----:B------:R-:W-:-:S13]  /*b490*/  ISETP.NE.AND P0, PT, R0, 0x5, PT ;  /* 0x000000050000780c */ /* 0x000fda0003f05270 */
[----:B------:R-:W-:Y:S05]  /*b4a0*/  @!P0 BRA `(.L_x_62433) ;  /* 0x0000000000148947 */ /* 0x000fea0003800000 */
[----:B------:R-:W-:-:S13]  /*b4b0*/  ISETP.NE.AND P0, PT, R0, 0x6, PT ;  /* 0x000000060000780c */ /* 0x000fda0003f05270 */
[----:B------:R-:W-:Y:S05]  /*b4c0*/  @P0 BRA `(.L_x_62428) ;  /* 0x0000000800a00947 */ /* 0x000fea0003800000 */
[----:B------:R-:W3:Y:S02]  /*b4d0*/  LDG.E R2, desc[UR36][R2.64] ;  /* 0x0000002402027981 */ /* 0x000ee4000c1e1900 */
[----:B---3--:R0:W1:Y:S01]  /*b4e0*/  F2I.S64.TRUNC R4, R2 ;  /* 0x0000000200047311 */ /* 0x008062000020d900 */
[----:B------:R-:W-:Y:S05]  /*b4f0*/  BRA `(.L_x_62429) ;  /* 0x0000000800ec7947 */ /* 0x000fea0003800000 */
.L_x_62433:
[----:B------:R-:W3:Y:S02]  /*b500*/  LDG.E.U16 R2, desc[UR36][R2.64] ;  /* 0x0000002402027981 */ /* 0x000ee4000c1e1500 */
[----:B---3--:R-:W-:-:S06]  /*b510*/  HADD2.F32 R4, -RZ, R2.H0_H0 ;  /* 0x20000002ff047230 */ /* 0x008fcc0000004100 */
[----:B------:R-:W0:Y:S01]  /*b520*/  F2I.S64.TRUNC R4, R4 ;  /* 0x0000000400047311 */ /* 0x000e22000020d900 */
[----:B------:R-:W-:Y:S05]  /*b530*/  BRA `(.L_x_62429) ;  /* 0x0000000800dc7947 */ /* 0x000fea0003800000 */
.L_x_62432:
[----:B------:R-:W-:-:S13]  /*b540*/  ISETP.NE.AND P0, PT, R0, 0x7, PT ;  /* 0x000000070000780c */ /* 0x000fda0003f05270 */
[----:B------:R-:W-:Y:S05]  /*b550*/  @!P0 BRA `(.L_x_62434) ;  /* 0x00000000002c8947 */ /* 0x000fea0003800000 */
[----:B------:R-:W-:-:S13]  /*b560*/  ISETP.NE.AND P0, PT, R0, 0x8, PT ;  /* 0x000000080000780c */ /* 0x000fda0003f05270 */
[----:B------:R-:W-:Y:S05]  /*b570*/  @!P0 BRA `(.L_x_62435) ;  /* 0x0000000000148947 */ /* 0x000fea0003800000 */
[----:B------:R-:W-:-:S13]  /*b580*/  ISETP.NE.AND P0, PT, R0, 0x9, PT ;  /* 0x000000090000780c */ /* 0x000fda0003f05270 */
[----:B------:R-:W-:Y:S05]  /*b590*/  @P0 BRA `(.L_x_62428) ;  /* 0x00000008006c0947 */ /* 0x000fea0003800000 */
[----:B------:R-:W3:Y:S02]  /*b5a0*/  LDG.E R2, desc[UR36][R2.64] ;  /* 0x0000002402027981 */ /* 0x000ee4000c1e1900 */
[----:B---3--:R3:W0:Y:S01]  /*b5b0*/  F2I.S64.TRUNC R4, R2 ;  /* 0x0000000200047311 */ /* 0x008622000020d900 */
[----:B------:R-:W-:Y:S05]  /*b5c0*/  BRA `(.L_x_62429) ;  /* 0x0000000800b87947 */ /* 0x000fea0003800000 */
.L_x_62435:
[----:B------:R-:W3:Y:S02]  /*b5d0*/  LDG.E.U16 R2, desc[UR36][R2.64] ;  /* 0x0000002402027981 */ /* 0x000ee4000c1e1500 */
[----:B---3--:R-:W-:-:S06]  /*b5e0*/  HADD2.F32 R4, -RZ, R2.H0_H0 ;  /* 0x20000002ff047230 */ /* 0x008fcc0000004100 */
[----:B------:R-:W0:Y:S01]  /*b5f0*/  F2I.S64.TRUNC R4, R4 ;  /* 0x0000000400047311 */ /* 0x000e22000020d900 */
[----:B------:R-:W-:Y:S05]  /*b600*/  BRA `(.L_x_62429) ;  /* 0x0000000800a87947 */ /* 0x000fea0003800000 */
.L_x_62434:
[----:B------:R-:W3:Y:S02]  /*b610*/  LDG.E.64 R2, desc[UR36][R2.64] ;  /* 0x0000002402027981 */ /* 0x000ee4000c1e1b00 */
[----:B---3--:R0:W1:Y:S01]  /*b620*/  F2I.S64.F64.TRUNC R4, R2 ;  /* 0x0000000200047311 */ /* 0x008062000030d900 */
[----:B------:R-:W-:Y:S05]  /*b630*/  BRA `(.L_x_62429) ;  /* 0x00000008009c7947 */ /* 0x000fea0003800000 */
.L_x_62424:
        /* <DEDUP_REMOVED lines=13> */
.L_x_62438:
[----:B------:R-:W3:Y:S02]  /*b710*/  LDG.E.64 R2, desc[UR36][R2.64] ;  /* 0x0000002402027981 */ /* 0x000ee4000c1e1b00 */
[----:B---3--:R0:W1:Y:S01]  /*b720*/  F2I.S64.F64.TRUNC R4, R2 ;  /* 0x0000000200047311 */ /* 0x008062000030d900 */
[----:B------:R-:W-:Y:S05]  /*b730*/  BRA `(.L_x_62429) ;  /* 0x00000008005c7947 */ /* 0x000fea0003800000 */
.L_x_62437:
        /* <DEDUP_REMOVED lines=27> */
.L_x_62440:
        /* <DEDUP_REMOVED lines=14> */
.L_x_62439:
[----:B------:R-:W3:Y:S02]  /*b9d0*/  LDG.E.U16 R4, desc[UR36][R2.64] ;  /* 0x0000002402047981 */ /* 0x000ee4000c1e1500 */
[----:B---3--:R-:W-:-:S06]  /*b9e0*/  IMAD.U32 R4, R4, 0x10000, RZ ;  /* 0x0001000004047824 */ /* 0x008fcc00078e00ff */
[----:B------:R-:W0:Y:S01]  /*b9f0*/  F2I.S64.TRUNC R4, R4 ;  /* 0x0000000400047311 */ /* 0x000e22000020d900 */
[----:B------:R-:W-:Y:S05]  /*ba00*/  BRA `(.L_x_62429) ;  /* 0x0000000400a87947 */ /* 0x000fea0003800000 */
.L_x_62436:
        /* <DEDUP_REMOVED lines=11> */
.L_x_62443:
        /* <DEDUP_REMOVED lines=21> */
.L_x_62447:
[----:B------:R-:W-:Y:S05]  /*bc10*/  BSYNC B1 ;  /* 0x0000000000017941 */ /* 0x000fea0003800000 */
.L_x_62446:
[----:B------:R-:W-:Y:S01]  /*bc20*/  IMAD.SHL.U32 R2, R2, 0x100000, RZ ;  /* 0x0010000002027824 */ /* 0x000fe200078e00ff */
[----:B------:R-:W-:-:S04]  /*bc30*/  LEA R3, R0, 0x3b800000, 0x17 ;  /* 0x3b80000000037811 */ /* 0x000fc800078eb8ff */
[----:B------:R-:W-:-:S07]  /*bc40*/  LOP3.LUT R4, R3, R2, R4, 0xfe, !PT ;  /* 0x0000000203047212 */ /* 0x000fce00078efe04 */
.L_x_62445:
[----:B------:R-:W-:Y:S05]  /*bc50*/  BSYNC B0 ;  /* 0x0000000000007941 */ /* 0x000fea0003800000 */
.L_x_62444:
[----:B------:R-:W0:Y:S01]  /*bc60*/  F2I.S64.TRUNC R4, R4 ;  /* 0x0000000400047311 */ /* 0x000e22000020d900 */
[----:B------:R-:W-:Y:S05]  /*bc70*/  BRA `(.L_x_62429) ;  /* 0x00000004000c7947 */ /* 0x000fea0003800000 */
.L_x_62442:
        /* <DEDUP_REMOVED lines=21> */
.L_x_62451:
[----:B------:R-:W-:Y:S05]  /*bdd0*/  BSYNC B1 ;  /* 0x0000000000017941 */ /* 0x000fea0003800000 */
.L_x_62450:
[----:B------:R-:W-:Y:S01]  /*bde0*/  IMAD.SHL.U32 R2, R2, 0x200000, RZ ;  /* 0x0020000002027824 */ /* 0x000fe200078e00ff */
[----:B------:R-:W-:-:S04]  /*bdf0*/  LEA R3, R0, 0x37800000, 0x17 ;  /* 0x3780000000037811 */ /* 0x000fc800078eb8ff */
[----:B------:R-:W-:-:S07]  /*be00*/  LOP3.LUT R4, R3, R2, R4, 0xfe, !PT ;  /* 0x0000000203047212 */ /* 0x000fce00078efe04 */
.L_x_62449:
[----:B------:R-:W-:Y:S05]  /*be10*/  BSYNC B0 ;  /* 0x0000000000007941 */ /* 0x000fea0003800000 */
.L_x_62448:
[----:B------:R-:W0:Y:S01]  /*be20*/  F2I.S64.TRUNC R4, R4 ;  /* 0x0000000400047311 */ /* 0x000e22000020d900 */
[----:B------:R-:W-:Y:S05]  /*be30*/  BRA `(.L_x_62429) ;  /* 0x00000000009c7947 */ /* 0x000fea0003800000 */
.L_x_62441:
        /* <DEDUP_REMOVED lines=14> */
.L_x_62455:
[----:B------:R-:W-:Y:S05]  /*bf20*/  BSYNC B0 ;  /* 0x0000000000007941 */ /* 0x000fea0003800000 */
.L_x_62454:
[----:B------:R-:W0:Y:S01]  /*bf30*/  F2I.S64.TRUNC R4, R4 ;  /* 0x0000000400047311 */ /* 0x000e22000020d900 */
[----:B------:R-:W-:Y:S05]  /*bf40*/  BRA `(.L_x_62429) ;  /* 0x0000000000587947 */ /* 0x000fea0003800000 */
.L_x_62428:
        /* <DEDUP_REMOVED lines=16> */
.L_x_62456:
[----:B------:R-:W-:Y:S01]  /*c050*/  CS2R R4, SRZ ;  /* 0x0000000000047805 */ /* 0x000fe2000001ff00 */
[----:B------:R-:W-:Y:S06]  /*c060*/  BRA `(.L_x_62429) ;  /* 0x0000000000107947 */ /* 0x000fec0003800000 */
.L_x_62453:
[----:B------:R0:W5:Y:S01]  /*c070*/  LDG.E.64 R4, desc[UR36][R2.64] ;  /* 0x0000002402047981 */ /* 0x000162000c1e1b00 */
[----:B------:R-:W-:Y:S05]  /*c080*/  BRA `(.L_x_62429) ;  /* 0x0000000000087947 */ /* 0x000fea0003800000 */
.L_x_62452:
[----:B------:R0:W5:Y:S01]  /*c090*/  LDG.E R4, desc[UR36][R2.64] ;  /* 0x0000002402047981 */ /* 0x000162000c1e1900 */
[----:B------:R-:W-:-:S07]  /*c0a0*/  IMAD.MOV.U32 R5, RZ, RZ, RZ ;  /* 0x000000ffff057224 */ /* 0x000fce00078e00ff */
.L_x_62429:
[----:B01---5:R-:W-:Y:S01]  /*c0b0*/  ISETP.GE.AND P0, PT, R5, RZ, PT ;  /* 0x000000ff0500720c */ /* 0x023fe20003f06270 */
        /* <DEDUP_REMOVED lines=16> */
[----:B---3--:R-:W-:Y:S02]  /*c1c0*/  SEL R2, R18, 0x1, !P0 ;  /* 0x0000000112027807 */ /* 0x008fe40004000000 */
        /* <DEDUP_REMOVED lines=13> */
.L_x_62461:
        /* <DEDUP_REMOVED lines=24> */
.L_x_62460:
[----:B------:R-:W-:Y:S05]  /*c420*/  BSYNC B1 ;  /* 0x0000000000017941 */ /* 0x000fea0003800000 */
.L_x_62459:
[----:B------:R-:W-:Y:S05]  /*c430*/  BRA `(.L_x_62462) ;  /* 0x00000000003c7947 */ /* 0x000fea0003800000 */
.L_x_62458:
        /* <DEDUP_REMOVED lines=15> */
.L_x_62462:
[----:B------:R-:W-:Y:S05]  /*c530*/  BSYNC B0 ;  /* 0x0000000000007941 */ /* 0x000fea0003800000 */
.L_x_62457:
[----:B------:R-:W0:Y:S01]  /*c540*/  LDC.U8 R5, c[0x0][0x498] ;  /* 0x00012600ff057b82 */ /* 0x000e220000000000 */
[----:B---3--:R-:W-:Y:S01]  /*c550*/  IMAD.MOV.U32 R2, RZ, RZ, R0 ;  /* 0x000000ffff027224 */ /* 0x008fe200078e0000 */
        /* <DEDUP_REMOVED lines=13> */
.L_x_62466:
[----:B------:R0:W-:Y:S01]  /*c630*/  STG.E.U8 desc[UR36][R16.64], R2 ;  /* 0x0000000210007986 */ /* 0x0001e2000c101124 */
[----:B------:R-:W-:Y:S05]  /*c640*/  BRA `(.L_x_62468) ;  /* 0x0000000c00507947 */ /* 0x000fea0003800000 */
.L_x_62465:
        /* <DEDUP_REMOVED lines=8> */
.L_x_62470:
[----:B------:R0:W-:Y:S01]  /*c6d0*/  STG.E desc[UR36][R16.64], R2 ;  /* 0x0000000210007986 */ /* 0x0001e2000c101924 */
[----:B------:R-:W-:Y:S05]  /*c6e0*/  BRA `(.L_x_62468) ;  /* 0x0000000c00287947 */ /* 0x000fea0003800000 */
.L_x_62469:
[----:B------:R0:W-:Y:S01]  /*c6f0*/  STG.E.U16 desc[UR36][R16.64], R2 ;  /* 0x0000000210007986 */ /* 0x0001e2000c101524 */
[----:B------:R-:W-:Y:S05]  /*c700*/  BRA `(.L_x_62468) ;  /* 0x0000000c00207947 */ /* 0x000fea0003800000 */
.L_x_62464:
        /* <DEDUP_REMOVED lines=9> */
.L_x_62472:
[----:B------:R-:W0:Y:S02]  /*c7a0*/  I2F.S64 R0, R2 ;  /* 0x0000000200007312 */ /* 0x000e240000301400 */
[----:B0-----:R-:W-:-:S05]  /*c7b0*/  F2FP.F16.F32.PACK_AB R0, RZ, R0 ;  /* 0x00000000ff00723e */ /* 0x001fca00000000ff */
[----:B------:R0:W-:Y:S01]  /*c7c0*/  STG.E.U16 desc[UR36][R16.64], R0 ;  /* 0x0000000010007986 */ /* 0x0001e2000c101524 */
[----:B------:R-:W-:Y:S05]  /*c7d0*/  BRA `(.L_x_62468) ;  /* 0x0000000800ec7947 */ /* 0x000fea0003800000 */
.L_x_62471:
        /* <DEDUP_REMOVED lines=10> */
.L_x_62474:
[----:B------:R-:W0:Y:S02]  /*c880*/  I2F.S64 R2, R2 ;  /* 0x0000000200027312 */ /* 0x000e240000301400 */
[----:B0-----:R-:W-:-:S04]  /*c890*/  F2FP.F16.F32.PACK_AB R3, RZ, R2 ;  /* 0x00000002ff03723e */ /* 0x001fc800000000ff */
[----:B------:R-:W-:-:S05]  /*c8a0*/  PRMT R3, R3, 0x5410, RZ ;  /* 0x0000541003037816 */ /* 0x000fca00000000ff */
[----:B------:R3:W-:Y:S01]  /*c8b0*/  STG.E desc[UR36][R16.64], R3 ;  /* 0x0000000310007986 */ /* 0x0007e2000c101924 */
[----:B------:R-:W-:Y:S05]  /*c8c0*/  BRA `(.L_x_62468) ;  /* 0x0000000800b07947 */ /* 0x000fea0003800000 */
.L_x_62473:
[----:B------:R-:W0:Y:S02]  /*c8d0*/  I2F.F64.S64 R2, R2 ;  /* 0x0000000200027312 */ /* 0x000e240000301c00 */
[----:B0-----:R0:W-:Y:S01]  /*c8e0*/  STG.E.64 desc[UR36][R16.64], R2 ;  /* 0x0000000210007986 */ /* 0x0011e2000c101b24 */
[----:B------:R-:W-:Y:S05]  /*c8f0*/  BRA `(.L_x_62468) ;  /* 0x0000000800a47947 */ /* 0x000fea0003800000 */
.L_x_62463:
        /* <DEDUP_REMOVED lines=13> */
.L_x_62477:
[----:B------:R-:W0:Y:S01]  /*c9d0*/  I2F.F64.S64 R4, R2 ;  /* 0x0000000200047312 */ /* 0x000e220000301c00 */
[----:B------:R-:W-:-:S05]  /*c9e0*/  CS2R R6, SRZ ;  /* 0x0000000000067805 */ /* 0x000fca000001ff00 */
[----:B0-----:R0:W-:Y:S01]  /*c9f0*/  STG.E.128 desc[UR36][R16.64], R4 ;  /* 0x0000000410007986 */ /* 0x0011e2000c101d24 */
[----:B------:R-:W-:Y:S05]  /*ca00*/  BRA `(.L_x_62468) ;  /* 0x0000000800607947 */ /* 0x000fea0003800000 */
.L_x_62476:
        /* <DEDUP_REMOVED lines=21> */
.L_x_62481:
[----:B------:R-:W-:Y:S05]  /*cb60*/  BSYNC B0 ;  /* 0x0000000000007941 */ /* 0x000fea0003800000 */
.L_x_62480:
[----:B------:R-:W-:-:S05]  /*cb70*/  LOP3.LUT R5, R0, R5, RZ, 0xfc, !PT ;  /* 0x0000000500057212 */ /* 0x000fca00078efcff */
[----:B------:R0:W-:Y:S01]  /*cb80*/  STG.E.U8 desc[UR36][R16.64], R5 ;  /* 0x0000000510007986 */ /* 0x0001e2000c101124 */
[----:B------:R-:W-:Y:S05]  /*cb90*/  BRA `(.L_x_62468) ;  /* 0x0000000400fc7947 */ /* 0x000fea0003800000 */
.L_x_62479:
        /* <DEDUP_REMOVED lines=13> */
.L_x_62483:
[----:B------:R-:W-:Y:S01]  /*cc70*/  IMAD.MOV.U32 R0, RZ, RZ, 0x7f ;  /* 0x0000007fff007424 */ /* 0x000fe200078e00ff */
[----:B------:R-:W-:-:S04]  /*cc80*/  ISETP.GT.U32.AND P0, PT, R4, 0x7f800000, PT ;  /* 0x7f8000000400780c */ /* 0x000fc80003f04070 */
[----:B------:R-:W-:-:S09]  /*cc90*/  SEL R0, R0, 0x7c, P0 ;  /* 0x0000007c00007807 */ /* 0x000fd20000000000 */
.L_x_62484:
[----:B------:R-:W-:Y:S05]  /*cca0*/  BSYNC B0 ;  /* 0x0000000000007941 */ /* 0x000fea0003800000 */
.L_x_62482:
[----:B------:R-:W-:-:S04]  /*ccb0*/  LOP3.LUT R2, R3, 0x80000000, RZ, 0xc0, !PT ;  /* 0x8000000003027812 */ /* 0x000fc800078ec0ff */
[----:B------:R-:W-:-:S04]  /*ccc0*/  SHF.R.U32.HI R3, RZ, 0x18, R2 ;  /* 0x00000018ff037819 */ /* 0x000fc80000011602 */
[----:B------:R-:W-:-:S05]  /*ccd0*/  LOP3.LUT R3, R0, R3, RZ, 0xfc, !PT ;  /* 0x0000000300037212 */ /* 0x000fca00078efcff */
[----:B------:R0:W-:Y:S01]  /*cce0*/  STG.E.U8 desc[UR36][R16.64], R3 ;  /* 0x0000000310007986 */ /* 0x0001e2000c101124 */
[----:B------:R-:W-:Y:S05]  /*ccf0*/  BRA `(.L_x_62468) ;  /* 0x0000000400a47947 */ /* 0x000fea0003800000 */
.L_x_62478:
[----:B------:R-:W0:Y:S02]  /*cd00*/  I2F.S64 R0, R2 ;  /* 0x0000000200007312 */ /* 0x000e240000301400 */
[----:B0-----:R-:W-:-:S05]  /*cd10*/  F2FP.BF16.F32.PACK_AB R0, RZ, R0 ;  /* 0x00000000ff00723e */ /* 0x001fca00000010ff */
[----:B------:R0:W-:Y:S01]  /*cd20*/  STG.E.U16 desc[UR36][R16.64], R0 ;  /* 0x0000000010007986 */ /* 0x0001e2000c101524 */
[----:B------:R-:W-:Y:S05]  /*cd30*/  BRA `(.L_x_62468) ;  /* 0x0000000400947947 */ /* 0x000fea0003800000 */
.L_x_62475:
        /* <DEDUP_REMOVED lines=10> */
.L_x_62487:
        /* <DEDUP_REMOVED lines=17> */
.L_x_62490:
[----:B------:R-:W-:-:S04]  /*cef0*/  LOP3.LUT R2, R3, 0x80000000, RZ, 0xc0, !PT ;  /* 0x8000000003027812 */ /* 0x000fc800078ec0ff */
[----:B------:R-:W-:-:S04]  /*cf00*/  SHF.R.U32.HI R3, RZ, 0x18, R2 ;  /* 0x00000018ff037819 */ /* 0x000fc80000011602 */
[----:B------:R-:W-:-:S04]  /*cf10*/  LOP3.LUT R0, R0, R3, RZ, 0xfc, !PT ;  /* 0x0000000300007212 */ /* 0x000fc800078efcff */
[----:B------:R-:W-:-:S07]  /*cf20*/  PRMT R8, R0, 0x7610, R8 ;  /* 0x0000761000087816 */ /* 0x000fce0000000008 */
.L_x_62489:
[----:B------:R-:W-:Y:S05]  /*cf30*/  BSYNC B0 ;  /* 0x0000000000007941 */ /* 0x000fea0003800000 */
.L_x_62488:
[----:B------:R0:W-:Y:S01]  /*cf40*/  STG.E.U8 desc[UR36][R16.64], R8 ;  /* 0x0000000810007986 */ /* 0x0001e2000c101124 */
[----:B------:R-:W-:Y:S05]  /*cf50*/  BRA `(.L_x_62468) ;  /* 0x00000004000c7947 */ /* 0x000fea0003800000 */
.L_x_62486:
        /* <DEDUP_REMOVED lines=17> */
.L_x_62493:
[----:B------:R-:W-:-:S04]  /*d070*/  LOP3.LUT R2, R3, 0x80000000, RZ, 0xc0, !PT ;  /* 0x8000000003027812 */ /* 0x000fc800078ec0ff */
[----:B------:R-:W-:-:S04]  /*d080*/  SHF.R.U32.HI R3, RZ, 0x18, R2 ;  /* 0x00000018ff037819 */ /* 0x000fc80000011602 */
[----:B------:R-:W-:-:S04]  /*d090*/  LOP3.LUT R0, R0, R3, RZ, 0xfc, !PT ;  /* 0x0000000300007212 */ /* 0x000fc800078efcff */
[----:B------:R-:W-:-:S07]  /*d0a0*/  PRMT R8, R0, 0x7610, R8 ;  /* 0x0000761000087816 */ /* 0x000fce0000000008 */
.L_x_62492:
[----:B------:R-:W-:Y:S05]  /*d0b0*/  BSYNC B0 ;  /* 0x0000000000007941 */ /* 0x000fea0003800000 */
.L_x_62491:
[----:B------:R0:W-:Y:S01]  /*d0c0*/  STG.E.U8 desc[UR36][R16.64], R8 ;  /* 0x0000000810007986 */ /* 0x0001e2000c101124 */
[----:B------:R-:W-:Y:S05]  /*d0d0*/  BRA `(.L_x_62468) ;  /* 0x0000000000ac7947 */ /* 0x000fea0003800000 */
.L_x_62485:
        /* <DEDUP_REMOVED lines=23> */
.L_x_62467:
        /* <DEDUP_REMOVED lines=16> */
.L_x_62496:
[----:B------:R-:W-:Y:S05]  /*d350*/  BRA `(.L_x_62468) ;  /* 0x00000000000c7947 */ /* 0x000fea0003800000 */
.L_x_62495:
[----:B------:R0:W-:Y:S01]  /*d360*/  STG.E.64 desc[UR36][R16.64], R2 ;  /* 0x0000000210007986 */ /* 0x0001e2000c101b24 */
[----:B------:R-:W-:Y:S05]  /*d370*/  BRA `(.L_x_62468) ;  /* 0x0000000000047947 */ /* 0x000fea0003800000 */
.L_x_62494:
[----:B------:R0:W-:Y:S02]  /*d380*/  STG.E desc[UR36][R16.64], R2 ;  /* 0x0000000210007986 */ /* 0x0001e4000c101924 */
.L_x_62468:
[----:B------:R-:W-:-:S07]  /*d390*/  VIADD R23, R23, 0x80 ;  /* 0x0000008017177836 */ /* 0x000fce0000000000 */
.L_x_62389:
[----:B------:R-:W-:Y:S05]  /*d3a0*/  BSYNC B6 ;  /* 0x0000000000067941 */ /* 0x000fea0003800000 */
.L_x_62388:
[----:B------:R-:W-:Y:S02]  /*d3b0*/  ULDC UR4, c[0x0][0x210] ;  /* 0x0000840000047ab9 */ /* 0x000fe40000000800 */
[----:B------:R-:W-:-:S13]  /*d3c0*/  ISETP.GE.AND P0, PT, R23, UR4, PT ;  /* 0x0000000417007c0c */ /* 0x000fda000bf06270 */
[----:B------:R-:W-:Y:S05]  /*d3d0*/  @P0 EXIT ;  /* 0x000000000000094d */ /* 0x000fea0003800000 */
        /* <DEDUP_REMOVED lines=354> */
.L_x_62497:
        /* <DEDUP_REMOVED lines=21> */
.L_x_62501:
[----:B--2-4-:R0:W5:Y:S01]  /*eb50*/  LDG.E.U8 R18, desc[UR36][R2.64] ;  /* 0x0000002402127981 */ /* 0x014162000c1e1100 */
[----:B------:R-:W-:Y:S01]  /*eb60*/  IMAD.MOV.U32 R19, RZ, RZ, RZ ;  /* 0x000000ffff137224 */ /* 0x000fe200078e00ff */
[----:B------:R-:W-:Y:S06]  /*eb70*/  BRA `(.L_x_62503) ;  /* 0x0000000c00487947 */ /* 0x000fec0003800000 */
.L_x_62500:
        /* <DEDUP_REMOVED lines=8> */
.L_x_62505:
[----:B--2-4-:R-:W2:Y:S02]  /*ec00*/  LDG.E R18, desc[UR36][R2.64] ;  /* 0x0000002402127981 */ /* 0x014ea4000c1e1900 */
[----:B--2---:R-:W-:Y:S01]  /*ec10*/  SHF.R.S32.HI R19, RZ, 0x1f, R18 ;  /* 0x0000001fff137819 */ /* 0x004fe20000011412 */
[----:B------:R-:W-:Y:S06]  /*ec20*/  BRA `(.L_x_62503) ;  /* 0x0000000c001c7947 */ /* 0x000fec0003800000 */
.L_x_62504:
[----:B--2-4-:R-:W2:Y:S02]  /*ec30*/  LDG.E.S16 R18, desc[UR36][R2.64] ;  /* 0x0000002402127981 */ /* 0x014ea4000c1e1700 */
[----:B--2---:R-:W-:Y:S01]  /*ec40*/  SHF.R.S32.HI R19, RZ, 0x1f, R18 ;  /* 0x0000001fff137819 */ /* 0x004fe20000011412 */
[----:B------:R-:W-:Y:S06]  /*ec50*/  BRA `(.L_x_62503) ;  /* 0x0000000c00107947 */ /* 0x000fec0003800000 */
.L_x_62499:
        /* <DEDUP_REMOVED lines=9> */
.L_x_62507:
[----:B------:R-:W2:Y:S02]  /*ecf0*/  LDG.E.U16 R2, desc[UR36][R2.64] ;  /* 0x0000002402027981 */ /* 0x000ea4000c1e1500 */
[----:B--2-4-:R-:W-:-:S06]  /*ed00*/  HADD2.F32 R18, -RZ, R2.H0_H0 ;  /* 0x20000002ff127230 */ /* 0x014fcc0000004100 */
[----:B------:R-:W0:Y:S01]  /*ed10*/  F2I.S64.TRUNC R18, R18 ;  /* 0x0000001200127311 */ /* 0x000e22000020d900 */
[----:B------:R-:W-:Y:S05]  /*ed20*/  BRA `(.L_x_62503) ;  /* 0x0000000800dc7947 */ /* 0x000fea0003800000 */
.L_x_62506:
[----:B------:R-:W-:-:S13]  /*ed30*/  ISETP.NE.AND P0, PT, R4, 0x7, PT ;  /* 0x000000070400780c */ /* 0x000fda0003f05270 */
[----:B------:R-:W-:Y:S05]  /*ed40*/  @!P0 BRA `(.L_x_62508) ;  /* 0x00000000002c8947 */ /* 0x000fea0003800000 */
[----:B------:R-:W-:-:S13]  /*ed50*/  ISETP.NE.AND P0, PT, R4, 0x8, PT ;  /* 0x000000080400780c */ /* 0x000fda0003f05270 */
[----:B------:R-:W-:Y:S05]  /*ed60*/  @!P0 BRA `(.L_x_62509) ;  /* 0x0000000000148947 */ /* 0x000fea0003800000 */
[----:B------:R-:W-:-:S13]  /*ed70*/  ISETP.NE.AND P0, PT, R4, 0x9, PT ;  /* 0x000000090400780c */ /* 0x000fda0003f05270 */
[----:B------:R-:W-:Y:S05]  /*ed80*/  @P0 BRA `(.L_x_62502) ;  /* 0x00000008006c0947 */ /* 0x000fea0003800000 */
[----:B------:R-:W2:Y:S02]  /*ed90*/  LDG.E R2, desc[UR36][R2.64] ;  /* 0x0000002402027981 */ /* 0x000ea4000c1e1900 */
[----:B--2-4-:R2:W3:Y:S01]  /*eda0*/  F2I.S64.TRUNC R18, R2 ;  /* 0x0000000200127311 */ /* 0x0144e2000020d900 */
[----:B------:R-:W-:Y:S05]  /*edb0*/  BRA `(.L_x_62503) ;  /* 0x0000000800b87947 */ /* 0x000fea0003800000 */
.L_x_62509:
[----:B------:R-:W2:Y:S02]  /*edc0*/  LDG.E.U16 R2, desc[UR36][R2.64] ;  /* 0x0000002402027981 */ /* 0x000ea4000c1e1500 */
[----:B--2-4-:R-:W-:-:S06]  /*edd0*/  HADD2.F32 R18, -RZ, R2.H0_H0 ;  /* 0x20000002ff127230 */ /* 0x014fcc0000004100 */
[----:B------:R-:W4:Y:S01]  /*ede0*/  F2I.S64.TRUNC R18, R18 ;  /* 0x0000001200127311 */ /* 0x000f22000020d900 */
[----:B------:R-:W-:Y:S05]  /*edf0*/  BRA `(.L_x_62503) ;  /* 0x0000000800a87947 */ /* 0x000fea0003800000 */
.L_x_62508:
[----:B------:R-:W2:Y:S02]  /*ee00*/  LDG.E.64 R2, desc[UR36][R2.64] ;  /* 0x0000002402027981 */ /* 0x000ea4000c1e1b00 */
[----:B--2-4-:R0:W1:Y:S01]  /*ee10*/  F2I.S64.F64.TRUNC R18, R2 ;  /* 0x0000000200127311 */ /* 0x014062000030d900 */
[----:B------:R-:W-:Y:S05]  /*ee20*/  BRA `(.L_x_62503) ;  /* 0x00000008009c7947 */ /* 0x000fea0003800000 */
.L_x_62498:
        /* <DEDUP_REMOVED lines=13> */
.L_x_62512:
[----:B------:R-:W2:Y:S02]  /*ef00*/  LDG.E.64 R2, desc[UR36][R2.64] ;  /* 0x0000002402027981 */ /* 0x000ea4000c1e1b00 */
[----:B--2-4-:R0:W1:Y:S01]  /*ef10*/  F2I.S64.F64.TRUNC R18, R2 ;  /* 0x0000000200127311 */ /* 0x014062000030d900 */
[----:B------:R-:W-:Y:S05]  /*ef20*/  BRA `(.L_x_62503) ;  /* 0x00000008005c7947 */ /* 0x000fea0003800000 */
.L_x_62511:
        /* <DEDUP_REMOVED lines=27> */
.L_x_62514:
        /* <DEDUP_REMOVED lines=14> */
.L_x_62513:
[----:B--2-4-:R-:W2:Y:S02]  /*f1c0*/  LDG.E.U16 R18, desc[UR36][R2.64] ;  /* 0x0000002402127981 */ /* 0x014ea4000c1e1500 */
[----:B--2---:R-:W-:-:S06]  /*f1d0*/  IMAD.U32 R18, R18, 0x10000, RZ ;  /* 0x0001000012127824 */ /* 0x004fcc00078e00ff */
[----:B------:R-:W0:Y:S01]  /*f1e0*/  F2I.S64.TRUNC R18, R18 ;  /* 0x0000001200127311 */ /* 0x000e22000020d900 */
[----:B------:R-:W-:Y:S05]  /*f1f0*/  BRA `(.L_x_62503) ;  /* 0x0000000400a87947 */ /* 0x000fea0003800000 */
.L_x_62510:
        /* <DEDUP_REMOVED lines=11> */
.L_x_62517:
        /* <DEDUP_REMOVED lines=21> */
.L_x_62521:
[----:B------:R-:W-:Y:S05]  /*f400*/  BSYNC B1 ;  /* 0x0000000000017941 */ /* 0x000fea0003800000 */
.L_x_62520:
[----:B------:R-:W-:Y:S01]  /*f410*/  IMAD.SHL.U32 R2, R2, 0x100000, RZ ;  /* 0x0010000002027824 */ /* 0x000fe200078e00ff */
[----:B------:R-:W-:-:S04]  /*f420*/  LEA R3, R0, 0x3b800000, 0x17 ;  /* 0x3b80000000037811 */ /* 0x000fc800078eb8ff */
[----:B------:R-:W-:-:S07]  /*f430*/  LOP3.LUT R18, R3, R2, R18, 0xfe, !PT ;  /* 0x0000000203127212 */ /* 0x000fce00078efe12 */
.L_x_62519:
[----:B------:R-:W-:Y:S05]  /*f440*/  BSYNC B0 ;  /* 0x0000000000007941 */ /* 0x000fea0003800000 */
.L_x_62518:
[----:B------:R-:W0:Y:S01]  /*f450*/  F2I.S64.TRUNC R18, R18 ;  /* 0x0000001200127311 */ /* 0x000e22000020d900 */
[----:B------:R-:W-:Y:S05]  /*f460*/  BRA `(.L_x_62503) ;  /* 0x00000004000c7947 */ /* 0x000fea0003800000 */
.L_x_62516:
        /* <DEDUP_REMOVED lines=21> */
.L_x_62525:
[----:B------:R-:W-:Y:S05]  /*f5c0*/  BSYNC B1 ;  /* 0x0000000000017941 */ /* 0x000fea0003800000 */
.L_x_62524:
[----:B------:R-:W-:Y:S01]  /*f5d0*/  IMAD.SHL.U32 R2, R2, 0x200000, RZ ;  /* 0x0020000002027824 */ /* 0x000fe200078e00ff */
[----:B------:R-:W-:-:S04]  /*f5e0*/  LEA R3, R0, 0x37800000, 0x17 ;  /* 0x3780000000037811 */ /* 0x000fc800078eb8ff */
[----:B------:R-:W-:-:S07]  /*f5f0*/  LOP3.LUT R18, R3, R2, R18, 0xfe, !PT ;  /* 0x0000000203127212 */ /* 0x000fce00078efe12 */
.L_x_62523:
[----:B------:R-:W-:Y:S05]  /*f600*/  BSYNC B0 ;  /* 0x0000000000007941 */ /* 0x000fea0003800000 */
.L_x_62522:
[----:B------:R-:W0:Y:S01]  /*f610*/  F2I.S64.TRUNC R18, R18 ;  /* 0x0000001200127311 */ /* 0x000e22000020d900 */
[----:B------:R-:W-:Y:S05]  /*f620*/  BRA `(.L_x_62503) ;  /* 0x00000000009c7947 */ /* 0x000fea0003800000 */
.L_x_62515:
        /* <DEDUP_REMOVED lines=14> */
.L_x_62529:
[----:B------:R-:W-:Y:S05]  /*f710*/  BSYNC B0 ;  /* 0x0000000000007941 */ /* 0x000fea0003800000 */
.L_x_62528:
[----:B------:R-:W0:Y:S01]  /*f720*/  F2I.S64.TRUNC R18, R18 ;  /* 0x0000001200127311 */ /* 0x000e22000020d900 */
[----:B------:R-:W-:Y:S05]  /*f730*/  BRA `(.L_x_62503) ;  /* 0x0000000000587947 */ /* 0x000fea0003800000 */
.L_x_62502:
        /* <DEDUP_REMOVED lines=16> */
.L_x_62530:
[----:B------:R-:W-:Y:S01]  /*f840*/  CS2R R18, SRZ ;  /* 0x0000000000127805 */ /* 0x000fe2000001ff00 */
[----:B------:R-:W-:Y:S06]  /*f850*/  BRA `(.L_x_62503) ;  /* 0x0000000000107947 */ /* 0x000fec0003800000 */
.L_x_62527:
[----:B--2-4-:R0:W5:Y:S01]  /*f860*/  LDG.E.64 R18, desc[UR36][R2.64] ;  /* 0x0000002402127981 */ /* 0x014162000c1e1b00 */
[----:B------:R-:W-:Y:S05]  /*f870*/  BRA `(.L_x_62503) ;  /* 0x0000000000087947 */ /* 0x000fea0003800000 */
.L_x_62526:
[----:B--2-4-:R0:W5:Y:S01]  /*f880*/  LDG.E R18, desc[UR36][R2.64] ;  /* 0x0000002402127981 */ /* 0x014162000c1e1900 */
[----:B------:R-:W-:-:S07]  /*f890*/  IMAD.MOV.U32 R19, RZ, RZ, RZ ;  /* 0x000000ffff137224 */ /* 0x000fce00078e00ff */
.L_x_62503:
[----:B012---:R-:W0:Y:S01]  /*f8a0*/  LDC.U8 R2, c[0x0][0x49a] ;  /* 0x00012680ff027b82 */ /* 0x007e220000000000 */
        /* <DEDUP_REMOVED lines=17> */
.L_x_62534:
[----:B------:R0:W5:Y:S01]  /*f9c0*/  LDG.E.U8 R4, desc[UR36][R22.64] ;  /* 0x0000002416047981 */ /* 0x000162000c1e1100 */
[----:B------:R-:W-:Y:S01]  /*f9d0*/  IMAD.MOV.U32 R5, RZ, RZ, RZ ;  /* 0x000000ffff057224 */ /* 0x000fe200078e00ff */
[----:B------:R-:W-:Y:S06]  /*f9e0*/  BRA `(.L_x_62536) ;  /* 0x0000000c00487947 */ /* 0x000fec0003800000 */
.L_x_62533:
        /* <DEDUP_REMOVED lines=8> */
.L_x_62538:
[----:B------:R-:W2:Y:S02]  /*fa70*/  LDG.E R4, desc[UR36][R22.64] ;  /* 0x0000002416047981 */ /* 0x000ea4000c1e1900 */
[----:B--2---:R-:W-:Y:S01]  /*fa80*/  SHF.R.S32.HI R5, RZ, 0x1f, R4 ;  /* 0x0000001fff057819 */ /* 0x004fe20000011404 */
[----:B------:R-:W-:Y:S06]  /*fa90*/  BRA `(.L_x_62536) ;  /* 0x0000000c001c7947 */ /* 0x000fec0003800000 */
.L_x_62537:
[----:B------:R-:W2:Y:S02]  /*faa0*/  LDG.E.S16 R4, desc[UR36][R22.64] ;  /* 0x0000002416047981 */ /* 0x000ea4000c1e1700 */
[----:B--2---:R-:W-:Y:S01]  /*fab0*/  SHF.R.S32.HI R5, RZ, 0x1f, R4 ;  /* 0x0000001fff057819 */ /* 0x004fe20000011404 */
[----:B------:R-:W-:Y:S06]  /*fac0*/  BRA `(.L_x_62536) ;  /* 0x0000000c00107947 */ /* 0x000fec0003800000 */
.L_x_62532:
        /* <DEDUP_REMOVED lines=9> */
.L_x_62540:
[----:B------:R-:W2:Y:S02]  /*fb60*/  LDG.E.U16 R22, desc[UR36][R22.64] ;  /* 0x0000002416167981 */ /* 0x000ea4000c1e1500 */
[----:B--2---:R-:W-:-:S06]  /*fb70*/  HADD2.F32 R4, -RZ, R22.H0_H0 ;  /* 0x20000016ff047230 */ /* 0x004fcc0000004100 */
[----:B------:R-:W0:Y:S01]  /*fb80*/  F2I.S64.TRUNC R4, R4 ;  /* 0x0000000400047311 */ /* 0x000e22000020d900 */
[----:B------:R-:W-:Y:S05]  /*fb90*/  BRA `(.L_x_62536) ;  /* 0x0000000800dc7947 */ /* 0x000fea0003800000 */
.L_x_62539:
        /* <DEDUP_REMOVED lines=9> */
.L_x_62542:
[----:B------:R-:W2:Y:S02]  /*fc30*/  LDG.E.U16 R22, desc[UR36][R22.64] ;  /* 0x0000002416167981 */ /* 0x000ea4000c1e1500 */
[----:B--2---:R-:W-:-:S06]  /*fc40*/  HADD2.F32 R4, -RZ, R22.H0_H0 ;  /* 0x20000016ff047230 */ /* 0x004fcc0000004100 */
[----:B------:R-:W0:Y:S01]  /*fc50*/  F2I.S64.TRUNC R4, R4 ;  /* 0x0000000400047311 */ /* 0x000e22000020d900 */
[----:B------:R-:W-:Y:S05]  /*fc60*/  BRA `(.L_x_62536) ;  /* 0x0000000800a87947 */ /* 0x000fea0003800000 */
.L_x_62541:
[----:B------:R-:W2:Y:S02]  /*fc70*/  LDG.E.64 R4, desc[UR36][R22.64] ;  /* 0x0000002416047981 */ /* 0x000ea4000c1e1b00 */
[----:B--2---:R-:W0:Y:S01]  /*fc80*/  F2I.S64.F64.TRUNC R4, R4 ;  /* 0x0000000400047311 */ /* 0x004e22000030d900 */
[----:B------:R-:W-:Y:S05]  /*fc90*/  BRA `(.L_x_62536) ;  /* 0x00000008009c7947 */ /* 0x000fea0003800000 */
.L_x_62531:
        /* <DEDUP_REMOVED lines=13> */
.L_x_62545:
[----:B------:R-:W2:Y:S02]  /*fd70*/  LDG.E.64 R4, desc[UR36][R22.64] ;  /* 0x0000002416047981 */ /* 0x000ea4000c1e1b00 */
[----:B--2---:R-:W0:Y:S01]  /*fd80*/  F2I.S64.F64.TRUNC R4, R4 ;  /* 0x0000000400047311 */ /* 0x004e22000030d900 */
[----:B------:R-:W-:Y:S05]  /*fd90*/  BRA `(.L_x_62536) ;  /* 0x00000008005c7947 */ /* 0x000fea0003800000 */
.L_x_62544:
        /* <DEDUP_REMOVED lines=25> */
[----:B------:R0:W1:Y:S01]  /*ff30*/  F2I.S64.TRUNC R4, R3 ;  /* 0x0000000300047311 */ /* 0x000062000020d900 */
[----:B------:R-:W-:Y:S05]  /*ff40*/  BRA `(.L_x_62536) ;  /* 0x0000000400f07947 */ /* 0x000fea0003800000 */
.L_x_62547:
        /* <DEDUP_REMOVED lines=14> */
.L_x_62546:
[----:B------:R-:W2:Y:S02]  /*10030*/  LDG.E.U16 R4, desc[UR36][R22.64] ;  /* 0x0000002416047981 */ /* 0x000ea4000c1e1500 */
[----:B--2---:R-:W-:-:S06]  /*10040*/  IMAD.U32 R4, R4, 0x10000, RZ ;  /* 0x0001000004047824 */ /* 0x004fcc00078e00ff */
[----:B------:R-:W0:Y:S01]  /*10050*/  F2I.S64.TRUNC R4, R4 ;  /* 0x0000000400047311 */ /* 0x000e22000020d900 */
[----:B------:R-:W-:Y:S05]  /*10060*/  BRA `(.L_x_62536) ;  /* 0x0000000400a87947 */ /* 0x000fea0003800000 */
.L_x_62543:
        /* <DEDUP_REMOVED lines=11> */
.L_x_62550:
        /* <DEDUP_REMOVED lines=21> */
.L_x_62554:
[----:B------:R-:W-:Y:S05]  /*10270*/  BSYNC B1 ;  /* 0x0000000000017941 */ /* 0x000fea0003800000 */
.L_x_62553:
[----:B------:R-:W-:Y:S01]  /*10280*/  IMAD.SHL.U32 R2, R2, 0x100000, RZ ;  /* 0x0010000002027824 */ /* 0x000fe200078e00ff */
[----:B------:R-:W-:-:S04]  /*10290*/  LEA R3, R0, 0x3b800000, 0x17 ;  /* 0x3b80000000037811 */ /* 0x000fc800078eb8ff */
[----:B------:R-:W-:-:S07]  /*102a0*/  LOP3.LUT R4, R3, R2, R4, 0xfe, !PT ;  /* 0x0000000203047212 */ /* 0x000fce00078efe04 */
.L_x_62552:
[----:B------:R-:W-:Y:S05]  /*102b0*/  BSYNC B0 ;  /* 0x0000000000007941 */ /* 0x000fea0003800000 */
.L_x_62551:
[----:B------:R-:W0:Y:S01]  /*102c0*/  F2I.S64.TRUNC R4, R4 ;  /* 0x0000000400047311 */ /* 0x000e22000020d900 */
[----:B------:R-:W-:Y:S05]  /*102d0*/  BRA `(.L_x_62536) ;  /* 0x00000004000c7947 */ /* 0x000fea0003800000 */
.L_x_62549:
        /* <DEDUP_REMOVED lines=21> */
.L_x_62558:
[----:B------:R-:W-:Y:S05]  /*10430*/  BSYNC B1 ;  /* 0x0000000000017941 */ /* 0x000fea0003800000 */
.L_x_62557:
[----:B------:R-:W-:Y:S01]  /*10440*/  IMAD.SHL.U32 R2, R2, 0x200000, RZ ;  /* 0x0020000002027824 */ /* 0x000fe200078e00ff */
[----:B------:R-:W-:-:S04]  /*10450*/  LEA R3, R0, 0x37800000, 0x17 ;  /* 0x3780000000037811 */ /* 0x000fc800078eb8ff */
[----:B------:R-:W-:-:S07]  /*10460*/  LOP3.LUT R4, R3, R2, R4, 0xfe, !PT ;  /* 0x0000000203047212 */ /* 0x000fce00078efe04 */
.L_x_62556:
[----:B------:R-:W-:Y:S05]  /*10470*/  BSYNC B0 ;  /* 0x0000000000007941 */ /* 0x000fea0003800000 */
.L_x_62555:
[----:B------:R-:W0:Y:S01]  /*10480*/  F2I.S64.TRUNC R4, R4 ;  /* 0x0000000400047311 */ /* 0x000e22000020d900 */
[----:B------:R-:W-:Y:S05]  /*10490*/  BRA `(.L_x_62536) ;  /* 0x00000000009c7947 */ /* 0x000fea0003800000 */
.L_x_62548:
        /* <DEDUP_REMOVED lines=14> */
.L_x_62562:
[----:B------:R-:W-:Y:S05]  /*10580*/  BSYNC B0 ;  /* 0x0000000000007941 */ /* 0x000fea0003800000 */
.L_x_62561:
[----:B------:R-:W0:Y:S01]  /*10590*/  F2I.S64.TRUNC R4, R4 ;  /* 0x0000000400047311 */ /* 0x000e22000020d900 */
[----:B------:R-:W-:Y:S05]  /*105a0*/  BRA `(.L_x_62536) ;  /* 0x0000000000587947 */ /* 0x000fea0003800000 */
.L_x_62535:
        /* <DEDUP_REMOVED lines=16> */
.L_x_62563:
[----:B------:R-:W-:Y:S01]  /*106b0*/  CS2R R4, SRZ ;  /* 0x0000000000047805 */ /* 0x000fe2000001ff00 */
[----:B------:R-:W-:Y:S06]  /*106c0*/  BRA `(.L_x_62536) ;  /* 0x0000000000107947 */ /* 0x000fec0003800000 */
.L_x_62560:
[----:B------:R0:W5:Y:S01]  /*106d0*/  LDG.E.64 R4, desc[UR36][R22.64] ;  /* 0x0000002416047981 */ /* 0x000162000c1e1b00 */
[----:B------:R-:W-:Y:S05]  /*106e0*/  BRA `(.L_x_62536) ;  /* 0x0000000000087947 */ /* 0x000fea0003800000 */
.L_x_62559:
[----:B------:R0:W5:Y:S01]  /*106f0*/  LDG.E R4, desc[UR36][R22.64] ;  /* 0x0000002416047981 */ /* 0x000162000c1e1900 */
[----:B------:R-:W-:-:S07]  /*10700*/  IMAD.MOV.U32 R5, RZ, RZ, RZ ;  /* 0x000000ffff057224 */ /* 0x000fce00078e00ff */
.L_x_62536:
[----:B012--5:R-:W-:Y:S01]  /*10710*/  ISETP.GE.AND P0, PT, R5, RZ, PT ;  /* 0x000000ff0500720c */ /* 0x027fe20003f06270 */
        /* <DEDUP_REMOVED lines=9> */
[----:B---34-:R-:W-:-:S03]  /*107b0*/  IMAD R11, R19, R18, RZ ;  /* 0x00000012130b7224 */ /* 0x018fc600078e02ff */
        /* <DEDUP_REMOVED lines=20> */
.L_x_62568:
        /* <DEDUP_REMOVED lines=24> */
.L_x_62567:
[----:B------:R-:W-:Y:S05]  /*10a80*/  BSYNC B1 ;  /* 0x0000000000017941 */ /* 0x000fea0003800000 */
.L_x_62566:
[----:B------:R-:W-:Y:S05]  /*10a90*/  BRA `(.L_x_62569) ;  /* 0x00000000003c7947 */ /* 0x000fea0003800000 */
.L_x_62565:
[----:B---34-:R-:W-:Y:S01]  /*10aa0*/  ISETP.NE.U32.AND P0, PT, R18, 0x1, PT ;  /* 0x000000011200780c */ /* 0x018fe20003f05070 */
        /* <DEDUP_REMOVED lines=14> */
.L_x_62569:
[----:B------:R-:W-:Y:S05]  /*10b90*/  BSYNC B0 ;  /* 0x0000000000007941 */ /* 0x000fea0003800000 */
.L_x_62564:
        /* <DEDUP_REMOVED lines=15> */
.L_x_62573:
[----:B------:R-:W-:Y:S01]  /*10c90*/  STG.E.U8 desc[UR36][R16.64], R2 ;  /* 0x0000000210007986 */ /* 0x000fe2000c101124 */
[----:B------:R-:W-:Y:S05]  /*10ca0*/  EXIT ;  /* 0x000000000000794d */ /* 0x000fea0003800000 */
.L_x_62572:
        /* <DEDUP_REMOVED lines=8> */
.L_x_62576:
[----:B------:R-:W-:Y:S01]  /*10d30*/  STG.E desc[UR36][R16.64], R2 ;  /* 0x0000000210007986 */ /* 0x000fe2000c101924 */
[----:B------:R-:W-:Y:S05]  /*10d40*/  EXIT ;  /* 0x000000000000794d */ /* 0x000fea0003800000 */
.L_x_62575:
[----:B------:R-:W-:Y:S01]  /*10d50*/  STG.E.U16 desc[UR36][R16.64], R2 ;  /* 0x0000000210007986 */ /* 0x000fe2000c101524 */
[----:B------:R-:W-:Y:S05]  /*10d60*/  EXIT ;  /* 0x000000000000794d */ /* 0x000fea0003800000 */
.L_x_62571:
        /* <DEDUP_REMOVED lines=9> */
.L_x_62578:
[----:B------:R-:W0:Y:S02]  /*10e00*/  I2F.S64 R0, R2 ;  /* 0x0000000200007312 */ /* 0x000e240000301400 */
[----:B0-----:R-:W-:-:S05]  /*10e10*/  F2FP.F16.F32.PACK_AB R0, RZ, R0 ;  /* 0x00000000ff00723e */ /* 0x001fca00000000ff */
[----:B------:R-:W-:Y:S01]  /*10e20*/  STG.E.U16 desc[UR36][R16.64], R0 ;  /* 0x0000000010007986 */ /* 0x000fe2000c101524 */
[----:B------:R-:W-:Y:S05]  /*10e30*/  EXIT ;  /* 0x000000000000794d */ /* 0x000fea0003800000 */
.L_x_62577:
        /* <DEDUP_REMOVED lines=10> */
.L_x_62580:
[----:B------:R-:W0:Y:S02]  /*10ee0*/  I2F.S64 R2, R2 ;  /* 0x0000000200027312 */ /* 0x000e240000301400 */
[----:B0-----:R-:W-:-:S04]  /*10ef0*/  F2FP.F16.F32.PACK_AB R3, RZ, R2 ;  /* 0x00000002ff03723e */ /* 0x001fc800000000ff */
[----:B------:R-:W-:-:S05]  /*10f00*/  PRMT R3, R3, 0x5410, RZ ;  /* 0x0000541003037816 */ /* 0x000fca00000000ff */
[----:B------:R-:W-:Y:S01]  /*10f10*/  STG.E desc[UR36][R16.64], R3 ;  /* 0x0000000310007986 */ /* 0x000fe2000c101924 */
[----:B------:R-:W-:Y:S05]  /*10f20*/  EXIT ;  /* 0x000000000000794d */ /* 0x000fea0003800000 */
.L_x_62579:
[----:B------:R-:W0:Y:S02]  /*10f30*/  I2F.F64.S64 R2, R2 ;  /* 0x0000000200027312 */ /* 0x000e240000301c00 */
[----:B0-----:R-:W-:Y:S01]  /*10f40*/  STG.E.64 desc[UR36][R16.64], R2 ;  /* 0x0000000210007986 */ /* 0x001fe2000c101b24 */
[----:B------:R-:W-:Y:S05]  /*10f50*/  EXIT ;  /* 0x000000000000794d */ /* 0x000fea0003800000 */
.L_x_62570:
        /* <DEDUP_REMOVED lines=13> */
.L_x_62583:
[----:B------:R-:W0:Y:S01]  /*11030*/  I2F.F64.S64 R4, R2 ;  /* 0x0000000200047312 */ /* 0x000e220000301c00 */
[----:B------:R-:W-:-:S05]  /*11040*/  CS2R R6, SRZ ;  /* 0x0000000000067805 */ /* 0x000fca000001ff00 */
[----:B0-----:R-:W-:Y:S01]  /*11050*/  STG.E.128 desc[UR36][R16.64], R4 ;  /* 0x0000000410007986 */ /* 0x001fe2000c101d24 */
[----:B------:R-:W-:Y:S05]  /*11060*/  EXIT ;  /* 0x000000000000794d */ /* 0x000fea0003800000 */
.L_x_62582:
        /* <DEDUP_REMOVED lines=21> */
.L_x_62587:
[----:B------:R-:W-:Y:S05]  /*111c0*/  BSYNC B0 ;  /* 0x0000000000007941 */ /* 0x000fea0003800000 */
.L_x_62586:
[----:B------:R-:W-:-:S05]  /*111d0*/  LOP3.LUT R5, R0, R5, RZ, 0xfc, !PT ;  /* 0x0000000500057212 */ /* 0x000fca00078efcff */
[----:B------:R-:W-:Y:S01]  /*111e0*/  STG.E.U8 desc[UR36][R16.64], R5 ;  /* 0x0000000510007986 */ /* 0x000fe2000c101124 */
[----:B------:R-:W-:Y:S05]  /*111f0*/  EXIT ;  /* 0x000000000000794d */ /* 0x000fea0003800000 */
.L_x_62585:
        /* <DEDUP_REMOVED lines=13> */
.L_x_62589:
[----:B------:R-:W-:Y:S01]  /*112d0*/  IMAD.MOV.U32 R0, RZ, RZ, 0x7f ;  /* 0x0000007fff007424 */ /* 0x000fe200078e00ff */
[----:B------:R-:W-:-:S04]  /*112e0*/  ISETP.GT.U32.AND P0, PT, R4, 0x7f800000, PT ;  /* 0x7f8000000400780c */ /* 0x000fc80003f04070 */
[----:B------:R-:W-:-:S09]  /*112f0*/  SEL R0, R0, 0x7c, P0 ;  /* 0x0000007c00007807 */ /* 0x000fd20000000000 */
.L_x_62590:
[----:B------:R-:W-:Y:S05]  /*11300*/  BSYNC B0 ;  /* 0x0000000000007941 */ /* 0x000fea0003800000 */
.L_x_62588:
[----:B------:R-:W-:-:S04]  /*11310*/  LOP3.LUT R2, R3, 0x80000000, RZ, 0xc0, !PT ;  /* 0x8000000003027812 */ /* 0x000fc800078ec0ff */
[----:B------:R-:W-:-:S04]  /*11320*/  SHF.R.U32.HI R3, RZ, 0x18, R2 ;  /* 0x00000018ff037819 */ /* 0x000fc80000011602 */
[----:B------:R-:W-:-:S05]  /*11330*/  LOP3.LUT R3, R0, R3, RZ, 0xfc, !PT ;  /* 0x0000000300037212 */ /* 0x000fca00078efcff */
[----:B------:R-:W-:Y:S01]  /*11340*/  STG.E.U8 desc[UR36][R16.64], R3 ;  /* 0x0000000310007986 */ /* 0x000fe2000c101124 */
[----:B------:R-:W-:Y:S05]  /*11350*/  EXIT ;  /* 0x000000000000794d */ /* 0x000fea0003800000 */
.L_x_62584:
[----:B------:R-:W0:Y:S02]  /*11360*/  I2F.S64 R0, R2 ;  /* 0x0000000200007312 */ /* 0x000e240000301400 */
[----:B0-----:R-:W-:-:S05]  /*11370*/  F2FP.BF16.F32.PACK_AB R0, RZ, R0 ;  /* 0x00000000ff00723e */ /* 0x001fca00000010ff */
[----:B------:R-:W-:Y:S01]  /*11380*/  STG.E.U16 desc[UR36][R16.64], R0 ;  /* 0x0000000010007986 */ /* 0x000fe2000c101524 */
[----:B------:R-:W-:Y:S05]  /*11390*/  EXIT ;  /* 0x000000000000794d */ /* 0x000fea0003800000 */
.L_x_62581:
        /* <DEDUP_REMOVED lines=10> */
.L_x_62593:
        /* <DEDUP_REMOVED lines=17> */
.L_x_62596:
[----:B------:R-:W-:-:S04]  /*11550*/  LOP3.LUT R2, R3, 0x80000000, RZ, 0xc0, !PT ;  /* 0x8000000003027812 */ /* 0x000fc800078ec0ff */
[----:B------:R-:W-:-:S04]  /*11560*/  SHF.R.U32.HI R3, RZ, 0x18, R2 ;  /* 0x00000018ff037819 */ /* 0x000fc80000011602 */
[----:B------:R-:W-:-:S04]  /*11570*/  LOP3.LUT R0, R0, R3, RZ, 0xfc, !PT ;  /* 0x0000000300007212 */ /* 0x000fc800078efcff */
[----:B------:R-:W-:-:S07]  /*11580*/  PRMT R8, R0, 0x7610, R8 ;  /* 0x0000761000087816 */ /* 0x000fce0000000008 */
.L_x_62595:
[----:B------:R-:W-:Y:S05]  /*11590*/  BSYNC B0 ;  /* 0x0000000000007941 */ /* 0x000fea0003800000 */
.L_x_62594:
[----:B------:R-:W-:Y:S01]  /*115a0*/  STG.E.U8 desc[UR36][R16.64], R8 ;  /* 0x0000000810007986 */ /* 0x000fe2000c101124 */
[----:B------:R-:W-:Y:S05]  /*115b0*/  EXIT ;  /* 0x000000000000794d */ /* 0x000fea0003800000 */
.L_x_62592:
        /* <DEDUP_REMOVED lines=17> */
.L_x_62599:
[----:B------:R-:W-:-:S04]  /*116d0*/  LOP3.LUT R2, R3, 0x80000000, RZ, 0xc0, !PT ;  /* 0x8000000003027812 */ /* 0x000fc800078ec0ff */
[----:B------:R-:W-:-:S04]  /*116e0*/  SHF.R.U32.HI R3, RZ, 0x18, R2 ;  /* 0x00000018ff037819 */ /* 0x000fc80000011602 */
[----:B------:R-:W-:-:S04]  /*116f0*/  LOP3.LUT R0, R0, R3, RZ, 0xfc, !PT ;  /* 0x0000000300007212 */ /* 0x000fc800078efcff */
[----:B------:R-:W-:-:S07]  /*11700*/  PRMT R8, R0, 0x7610, R8 ;  /* 0x0000761000087816 */ /* 0x000fce0000000008 */
.L_x_62598:
[----:B------:R-:W-:Y:S05]  /*11710*/  BSYNC B0 ;  /* 0x0000000000007941 */ /* 0x000fea0003800000 */
.L_x_62597:
[----:B------:R-:W-:Y:S01]  /*11720*/  STG.E.U8 desc[UR36][R16.64], R8 ;  /* 0x0000000810007986 */ /* 0x000fe2000c101124 */
[----:B------:R-:W-:Y:S05]  /*11730*/  EXIT ;  /* 0x000000000000794d */ /* 0x000fea0003800000 */
.L_x_62591:
        /* <DEDUP_REMOVED lines=23> */
.L_x_62574:
        /* <DEDUP_REMOVED lines=16> */
.L_x_62602:
[----:B------:R-:W-:Y:S05]  /*119b0*/  EXIT ;  /* 0x000000000000794d */ /* 0x000fea0003800000 */
.L_x_62601:
[----:B------:R-:W-:Y:S01]  /*119c0*/  STG.E.64 desc[UR36][R16.64], R2 ;  /* 0x0000000210007986 */ /* 0x000fe2000c101b24 */
[----:B------:R-:W-:Y:S05]  /*119d0*/  EXIT ;  /* 0x000000000000794d */ /* 0x000fea0003800000 */
.L_x_62600:
[----:B------:R-:W-:Y:S01]  /*119e0*/  STG.E desc[UR36][R16.64], R2 ;  /* 0x0000000210007986 */ /* 0x000fe2000c101924 */
[----:B------:R-:W-:Y:S05]  /*119f0*/  EXIT ;  /* 0x000000000000794d */ /* 0x000fea0003800000 */
.L_x_62603:
        /* <DEDUP_REMOVED lines=16> */
.L_x_71946:


//--------------------- .text._ZN2at6native27unrolled_elementwise_kernelIZZZNS0_50_GLOBAL__N__2680c7bb_12_PowKernel_cu_140f0503_289624pow_tensor_tensor_kernelERNS_18TensorIteratorBaseEENKUlvE_clEvENKUlvE2_clEvEUlllE_St5arrayIPcLm3EELi4E23TrivialOffsetCalculatorILi2EjESB_ILi1EjENS0_6memory12LoadWithCastILi2EEENSE_13StoreWithCastILi1EEEEEviT_T0_T2_T3_T4_T5_ --------------------------
	.section	.text._ZN2at6native27unrolled_elementwise_kernelIZZZNS0_50_GLOBAL__N__2680c7bb_12_PowKernel_cu_140f0503_289624pow_tensor_tensor_kernelERNS_18TensorIteratorBaseEENKUlvE_clEvENKUlvE2_clEvEUlllE_St5arrayIPcLm3EELi4E23TrivialOffsetCalculatorILi2EjESB_ILi1EjENS0_6memory12LoadWithCastILi2EEENSE_13StoreWithCastILi1EEEEEviT_T0_T2_T3_T4_T5_,"ax",@progbits
	.align	128
        .global         _ZN2at6native27unrolled_elementwise_kernelIZZZNS0_50_GLOBAL__N__2680c7bb_12_PowKernel_cu_140f0503_289624pow_tensor_tensor_kernelERNS_18TensorIteratorBaseEENKUlvE_clEvENKUlvE2_clEvEUlllE_St5arrayIPcLm3EELi4E23TrivialOffsetCalculatorILi2EjESB_ILi1EjENS0_6memory12LoadWithCastILi2EEENSE_13StoreWithCastILi1EEEEEviT_T0_T2_T3_T4_T5_
        .type           _ZN2at6native27unrolled_elementwise_kernelIZZZNS0_50_GLOBAL__N__2680c7bb_12_PowKernel_cu_140f0503_289624pow_tensor_tensor_kernelERNS_18TensorIteratorBaseEENKUlvE_clEvENKUlvE2_clEvEUlllE_St5arrayIPcLm3EELi4E23TrivialOffsetCalculatorILi2EjESB_ILi1EjENS0_6memory12LoadWithCastILi2EEENSE_13StoreWithCastILi1EEEEEviT_T0_T2_T3_T4_T5_,@function
        .size           _ZN2at6native27unrolled_elementwise_kernelIZZZNS0_50_GLOBAL__N__2680c7bb_12_PowKernel_cu_140f0503_289624pow_tensor_tensor_kernelERNS_18TensorIteratorBaseEENKUlvE_clEvENKUlvE2_clEvEUlllE_St5arrayIPcLm3EELi4E23TrivialOffsetCalculatorILi2EjESB_ILi1EjENS0_6memory12LoadWithCastILi2EEENSE_13StoreWithCastILi1EEEEEviT_T0_T2_T3_T4_T5_,(.L_x_71947 - _ZN2at6native27unrolled_elementwise_kernelIZZZNS0_50_GLOBAL__N__2680c7bb_12_PowKernel_cu_140f0503_289624pow_tensor_tensor_kernelERNS_18TensorIteratorBaseEENKUlvE_clEvENKUlvE2_clEvEUlllE_St5arrayIPcLm3EELi4E23TrivialOffsetCalculatorILi2EjESB_ILi1EjENS0_6memory12LoadWithCastILi2EEENSE_13StoreWithCastILi1EEEEEviT_T0_T2_T3_T4_T5_)
        .other          _ZN2at6native27unrolled_elementwise_kernelIZZZNS0_50_GLOBAL__N__2680c7bb_12_PowKernel_cu_140f0503_289624pow_tensor_tensor_kernelERNS_18TensorIteratorBaseEENKUlvE_clEvENKUlvE2_clEvEUlllE_St5arrayIPcLm3EELi4E23TrivialOffsetCalculatorILi2EjESB_ILi1EjENS0_6memory12LoadWithCastILi2EEENSE_13StoreWithCastILi1EEEEEviT_T0_T2_T3_T4_T5_,@"STO_CUDA_ENTRY STV_DEFAULT"
_ZN2at6native27unrolled_elementwise_kernelIZZZNS0_50_GLOBAL__N__2680c7bb_12_PowKernel_cu_140f0503_289624pow_tensor_tensor_kernelERNS_18TensorIteratorBaseEENKUlvE_clEvENKUlvE2_clEvEUlllE_St5arrayIPcLm3EELi4E23TrivialOffsetCalculatorILi2EjESB_ILi1EjENS0_6memory12LoadWithCastILi2EEENSE_13StoreWithCastILi1EEEEEviT_T0_T2_T3_T4_T5_:
.text._ZN2at6native27unrolled_elementwise_kernelIZZZNS0_50_GLOBAL__N__2680c7bb_12_PowKernel_cu_140f0503_289624pow_tensor_tensor_kernelERNS_18TensorIteratorBaseEENKUlvE_clEvENKUlvE2_clEvEUlllE_St5arrayIPcLm3EELi4E23TrivialOffsetCalculatorILi2EjESB_ILi1EjENS0_6memory12LoadWithCastILi2EEENSE_13StoreWithCastILi1EEEEEviT_T0_T2_T3_T4_T5_:
        /* <DEDUP_REMOVED lines=34> */
.L_x_62609:
[----:B------:R1:W5:Y:S01]  /*0220*/  LDG.E.U8 R30, desc[UR36][R4.64] ;  /* 0x00000024041e7981 */ /* 0x000362000c1e1100 */
[----:B------:R-:W-:Y:S01]  /*0230*/  IMAD.MOV.U32 R31, RZ, RZ, RZ ;  /* 0x000000ffff1f7224 */ /* 0x000fe200078e00ff */
[----:B------:R-:W-:Y:S06]  /*0240*/  BRA `(.L_x_62611) ;  /* 0x0000000c004c7947 */ /* 0x000fec0003800000 */
.L_x_62608:
        /* <DEDUP_REMOVED lines=8> */
.L_x_62613:
[----:B------:R-:W2:Y:S02]  /*02d0*/  LDG.E R30, desc[UR36][R4.64] ;  /* 0x00000024041e7981 */ /* 0x000ea4000c1e1900 */
[----:B--2---:R-:W-:Y:S01]  /*02e0*/  SHF.R.S32.HI R31, RZ, 0x1f, R30 ;  /* 0x0000001fff1f7819 */ /* 0x004fe2000001141e */
[----:B------:R-:W-:Y:S06]  /*02f0*/  BRA `(.L_x_62611) ;  /* 0x0000000c00207947 */ /* 0x000fec0003800000 */
.L_x_62612:
[----:B------:R-:W2:Y:S02]  /*0300*/  LDG.E.S16 R30, desc[UR36][R4.64] ;  /* 0x00000024041e7981 */ /* 0x000ea4000c1e1700 */
[----:B--2---:R-:W-:Y:S01]  /*0310*/  SHF.R.S32.HI R31, RZ, 0x1f, R30 ;  /* 0x0000001fff1f7819 */ /* 0x004fe2000001141e */
[----:B------:R-:W-:Y:S06]  /*0320*/  BRA `(.L_x_62611) ;  /* 0x0000000c00147947 */ /* 0x000fec0003800000 */
.L_x_62607:
        /* <DEDUP_REMOVED lines=9> */
.L_x_62615:
[----:B------:R-:W2:Y:S02]  /*03c0*/  LDG.E.U16 R4, desc[UR36][R4.64] ;  /* 0x0000002404047981 */ /* 0x000ea4000c1e1500 */
[----:B--2---:R-:W-:-:S06]  /*03d0*/  HADD2.F32 R30, -RZ, R4.H0_H0 ;  /* 0x20000004ff1e7230 */ /* 0x004fcc0000004100 */
[----:B------:R-:W0:Y:S01]  /*03e0*/  F2I.S64.TRUNC R30, R30 ;  /* 0x0000001e001e7311 */ /* 0x000e22000020d900 */
[----:B------:R-:W-:Y:S05]  /*03f0*/  BRA `(.L_x_62611) ;  /* 0x0000000800e07947 */ /* 0x000fea0003800000 */
.L_x_62614:
        /* <DEDUP_REMOVED lines=9> */
.L_x_62617:
[----:B------:R-:W2:Y:S02]  /*0490*/  LDG.E.U16 R4, desc[UR36][R4.64] ;  /* 0x0000002404047981 */ /* 0x000ea4000c1e1500 */
[----:B--2---:R-:W-:-:S06]  /*04a0*/  HADD2.F32 R30, -RZ, R4.H0_H0 ;  /* 0x20000004ff1e7230 */ /* 0x004fcc0000004100 */
[----:B------:R-:W4:Y:S01]  /*04b0*/  F2I.S64.TRUNC R30, R30 ;  /* 0x0000001e001e7311 */ /* 0x000f22000020d900 */
[----:B------:R-:W-:Y:S05]  /*04c0*/  BRA `(.L_x_62611) ;  /* 0x0000000800ac7947 */ /* 0x000fea0003800000 */
.L_x_62616:
[----:B------:R-:W2:Y:S02]  /*04d0*/  LDG.E.64 R4, desc[UR36][R4.64] ;  /* 0x0000002404047981 */ /* 0x000ea4000c1e1b00 */
[----:B--2---:R2:W3:Y:S01]  /*04e0*/  F2I.S64.F64.TRUNC R30, R4 ;  /* 0x00000004001e7311 */ /* 0x0044e2000030d900 */
[----:B------:R-:W-:Y:S05]  /*04f0*/  BRA `(.L_x_62611) ;  /* 0x0000000800a07947 */ /* 0x000fea0003800000 */
.L_x_62606:
        /* <DEDUP_REMOVED lines=13> */
.L_x_62620:
[----:B------:R-:W2:Y:S02]  /*05d0*/  LDG.E.64 R4, desc[UR36][R4.64] ;  /* 0x0000002404047981 */ /* 0x000ea4000c1e1b00 */
[----:B--2---:R0:W1:Y:S01]  /*05e0*/  F2I.S64.F64.TRUNC R30, R4 ;  /* 0x00000004001e7311 */ /* 0x004062000030d900 */
[----:B------:R-:W-:Y:S05]  /*05f0*/  BRA `(.L_x_62611) ;  /* 0x0000000800607947 */ /* 0x000fea0003800000 */
.L_x_62619:
        /* <DEDUP_REMOVED lines=27> */
.L_x_62622:
        /* <DEDUP_REMOVED lines=15> */
.L_x_62621:
[----:B------:R-:W2:Y:S02]  /*08a0*/  LDG.E.U16 R30, desc[UR36][R4.64] ;  /* 0x00000024041e7981 */ /* 0x000ea4000c1e1500 */
[----:B--2---:R-:W-:-:S06]  /*08b0*/  IMAD.U32 R30, R30, 0x10000, RZ ;  /* 0x000100001e1e7824 */ /* 0x004fcc00078e00ff */
[----:B------:R-:W0:Y:S01]  /*08c0*/  F2I.S64.TRUNC R30, R30 ;  /* 0x0000001e001e7311 */ /* 0x000e22000020d900 */
[----:B------:R-:W-:Y:S05]  /*08d0*/  BRA `(.L_x_62611) ;  /* 0x0000000400a87947 */ /* 0x000fea0003800000 */
.L_x_62618:
        /* <DEDUP_REMOVED lines=11> */
.L_x_62625:
        /* <DEDUP_REMOVED lines=21> */
.L_x_62629:
[----:B------:R-:W-:Y:S05]  /*0ae0*/  BSYNC B1 ;  /* 0x0000000000017941 */ /* 0x000fea0003800000 */
.L_x_62628:
[----:B------:R-:W-:Y:S01]  /*0af0*/  IMAD.SHL.U32 R3, R3, 0x100000, RZ ;  /* 0x0010000003037824 */ /* 0x000fe200078e00ff */
[----:B------:R-:W-:-:S04]  /*0b00*/  LEA R5, R0, 0x3b800000, 0x17 ;  /* 0x3b80000000057811 */ /* 0x000fc800078eb8ff */
[----:B------:R-:W-:-:S07]  /*0b10*/  LOP3.LUT R30, R5, R3, R30, 0xfe, !PT ;  /* 0x00000003051e7212 */ /* 0x000fce00078efe1e */
.L_x_62627:
[----:B------:R-:W-:Y:S05]  /*0b20*/  BSYNC B0 ;  /* 0x0000000000007941 */ /* 0x000fea0003800000 */
.L_x_62626:
[----:B------:R-:W0:Y:S01]  /*0b30*/  F2I.S64.TRUNC R30, R30 ;  /* 0x0000001e001e7311 */ /* 0x000e22000020d900 */
[----:B------:R-:W-:Y:S05]  /*0b40*/  BRA `(.L_x_62611) ;  /* 0x00000004000c7947 */ /* 0x000fea0003800000 */
.L_x_62624:
        /* <DEDUP_REMOVED lines=21> */
.L_x_62633:
[----:B------:R-:W-:Y:S05]  /*0ca0*/  BSYNC B1 ;  /* 0x0000000000017941 */ /* 0x000fea0003800000 */
.L_x_62632:
[----:B------:R-:W-:Y:S01]  /*0cb0*/  IMAD.SHL.U32 R3, R3, 0x200000, RZ ;  /* 0x0020000003037824 */ /* 0x000fe200078e00ff */
[----:B------:R-:W-:-:S04]  /*0cc0*/  LEA R5, R0, 0x37800000, 0x17 ;  /* 0x3780000000057811 */ /* 0x000fc800078eb8ff */
[----:B------:R-:W-:-:S07]  /*0cd0*/  LOP3.LUT R30, R5, R3, R30, 0xfe, !PT ;  /* 0x00000003051e7212 */ /* 0x000fce00078efe1e */
.L_x_62631:
[----:B------:R-:W-:Y:S05]  /*0ce0*/  BSYNC B0 ;  /* 0x0000000000007941 */ /* 0x000fea0003800000 */
.L_x_62630:
[----:B------:R-:W0:Y:S01]  /*0cf0*/  F2I.S64.TRUNC R30, R30 ;  /* 0x0000001e001e7311 */ /* 0x000e22000020d900 */
[----:B------:R-:W-:Y:S05]  /*0d00*/  BRA `(.L_x_62611) ;  /* 0x00000000009c7947 */ /* 0x000fea0003800000 */
.L_x_62623:
        /* <DEDUP_REMOVED lines=14> */
.L_x_62637:
[----:B------:R-:W-:Y:S05]  /*0df0*/  BSYNC B0 ;  /* 0x0000000000007941 */ /* 0x000fea0003800000 */
.L_x_62636:
[----:B------:R-:W0:Y:S01]  /*0e00*/  F2I.S64.TRUNC R30, R30 ;  /* 0x0000001e001e7311 */ /* 0x000e22000020d900 */
[----:B------:R-:W-:Y:S05]  /*0e10*/  BRA `(.L_x_62611) ;  /* 0x0000000000587947 */ /* 0x000fea0003800000 */
.L_x_62610:
        /* <DEDUP_REMOVED lines=16> */
.L_x_62638:
[----:B------:R-:W-:Y:S01]  /*0f20*/  CS2R R30, SRZ ;  /* 0x00000000001e7805 */ /* 0x000fe2000001ff00 */
[----:B------:R-:W-:Y:S06]  /*0f30*/  BRA `(.L_x_62611) ;  /* 0x0000000000107947 */ /* 0x000fec0003800000 */
.L_x_62635:
[----:B------:R0:W5:Y:S01]  /*0f40*/  LDG.E.64 R30, desc[UR36][R4.64] ;  /* 0x00000024041e7981 */ /* 0x000162000c1e1b00 */
[----:B------:R-:W-:Y:S05]  /*0f50*/  BRA `(.L_x_62611) ;  /* 0x0000000000087947 */ /* 0x000fea0003800000 */
.L_x_62634:
[----:B------:R0:W5:Y:S01]  /*0f60*/  LDG.E R30, desc[UR36][R4.64] ;  /* 0x00000024041e7981 */ /* 0x000162000c1e1900 */
[----:B------:R-:W-:-:S07]  /*0f70*/  IMAD.MOV.U32 R31, RZ, RZ, RZ ;  /* 0x000000ffff1f7224 */ /* 0x000fce00078e00ff */
.L_x_62611:
[----:B012---:R-:W0:Y:S01]  /*0f80*/  LDC.64 R4, c[0x0][0x230] ;  /* 0x00008c00ff047b82 */ /* 0x007e220000000a00 */
        /* <DEDUP_REMOVED lines=18> */
.L_x_62642:
[----:B------:R0:W5:Y:S01]  /*10b0*/  LDG.E.U8 R28, desc[UR36][R4.64] ;  /* 0x00000024041c7981 */ /* 0x000162000c1e1100 */
[----:B------:R-:W-:Y:S01]  /*10c0*/  IMAD.MOV.U32 R29, RZ, RZ, RZ ;  /* 0x000000ffff1d7224 */ /* 0x000fe200078e00ff */
[----:B------:R-:W-:Y:S06]  /*10d0*/  BRA `(.L_x_62644) ;  /* 0x0000000c00487947 */ /* 0x000fec0003800000 */
.L_x_62641:
        /* <DEDUP_REMOVED lines=8> */
.L_x_62646:
[----:B------:R-:W2:Y:S02]  /*1160*/  LDG.E R28, desc[UR36][R4.64] ;  /* 0x00000024041c7981 */ /* 0x000ea4000c1e1900 */
[----:B--2---:R-:W-:Y:S01]  /*1170*/  SHF.R.S32.HI R29, RZ, 0x1f, R28 ;  /* 0x0000001fff1d7819 */ /* 0x004fe2000001141c */
[----:B------:R-:W-:Y:S06]  /*1180*/  BRA `(.L_x_62644) ;  /* 0x0000000c001c7947 */ /* 0x000fec0003800000 */
.L_x_62645:
[----:B------:R-:W2:Y:S02]  /*1190*/  LDG.E.S16 R28, desc[UR36][R4.64] ;  /* 0x00000024041c7981 */ /* 0x000ea4000c1e1700 */
[----:B--2---:R-:W-:Y:S01]  /*11a0*/  SHF.R.S32.HI R29, RZ, 0x1f, R28 ;  /* 0x0000001fff1d7819 */ /* 0x004fe2000001141c */
[----:B------:R-:W-:Y:S06]  /*11b0*/  BRA `(.L_x_62644) ;  /* 0x0000000c00107947 */ /* 0x000fec0003800000 */
.L_x_62640:
        /* <DEDUP_REMOVED lines=9> */
.L_x_62648:
[----:B------:R-:W2:Y:S02]  /*1250*/  LDG.E.U16 R4, desc[UR36][R4.64] ;  /* 0x0000002404047981 */ /* 0x000ea4000c1e1500 */
[----:B--2---:R-:W-:-:S06]  /*1260*/  HADD2.F32 R28, -RZ, R4.H0_H0 ;  /* 0x20000004ff1c7230 */ /* 0x004fcc0000004100 */
[----:B------:R-:W0:Y:S01]  /*1270*/  F2I.S64.TRUNC R28, R28 ;  /* 0x0000001c001c7311 */ /* 0x000e22000020d900 */
[----:B------:R-:W-:Y:S05]  /*1280*/  BRA `(.L_x_62644) ;  /* 0x0000000800dc7947 */ /* 0x000fea0003800000 */
.L_x_62647:
[----:B------:R-:W-:-:S13]  /*1290*/  ISETP.NE.AND P0, PT, R0, 0x7, PT ;  /* 0x000000070000780c */ /* 0x000fda0003f05270 */
[----:B------:R-:W-:Y:S05]  /*12a0*/  @!P0 BRA `(.L_x_62649) ;  /* 0x00000000002c8947 */ /* 0x000fea0003800000 */
[----:B------:R-:W-:-:S13]  /*12b0*/  ISETP.NE.AND P0, PT, R0, 0x8, PT ;  /* 0x000000080000780c */ /* 0x000fda0003f05270 */
[----:B------:R-:W-:Y:S05]  /*12c0*/  @!P0 BRA `(.L_x_62650) ;  /* 0x0000000000148947 */ /* 0x000fea0003800000 */
[----:B------:R-:W-:-:S13]  /*12d0*/  ISETP.NE.AND P0, PT, R0, 0x9, PT ;  /* 0x000000090000780c */ /* 0x000fda0003f05270 */
[----:B------:R-:W-:Y:S05]  /*12e0*/  @P0 BRA `(.L_x_62643) ;  /* 0x00000008006c0947 */ /* 0x000fea0003800000 */
[----:B------:R-:W2:Y:S02]  /*12f0*/  LDG.E R4, desc[UR36][R4.64] ;  /* 0x0000002404047981 */ /* 0x000ea4000c1e1900 */
[----:B--2---:R2:W0:Y:S01]  /*1300*/  F2I.S64.TRUNC R28, R4 ;  /* 0x00000004001c7311 */ /* 0x004422000020d900 */
[----:B------:R-:W-:Y:S05]  /*1310*/  BRA `(.L_x_62644) ;  /* 0x0000000800b87947 */ /* 0x000fea0003800000 */
.L_x_62650:
[----:B------:R-:W2:Y:S02]  /*1320*/  LDG.E.U16 R4, desc[UR36][R4.64] ;  /* 0x0000002404047981 */ /* 0x000ea4000c1e1500 */
[----:B--2---:R-:W-:-:S06]  /*1330*/  HADD2.F32 R28, -RZ, R4.H0_H0 ;  /* 0x20000004ff1c7230 */ /* 0x004fcc0000004100 */
[----:B------:R-:W0:Y:S01]  /*1340*/  F2I.S64.TRUNC R28, R28 ;  /* 0x0000001c001c7311 */ /* 0x000e22000020d900 */
[----:B------:R-:W-:Y:S05]  /*1350*/  BRA `(.L_x_62644) ;  /* 0x0000000800a87947 */ /* 0x000fea0003800000 */
.L_x_62649:
[----:B------:R-:W2:Y:S02]  /*1360*/  LDG.E.64 R4, desc[UR36][R4.64] ;  /* 0x0000002404047981 */ /* 0x000ea4000c1e1b00 */
[----:B--2---:R0:W1:Y:S01]  /*1370*/  F2I.S64.F64.TRUNC R28, R4 ;  /* 0x00000004001c7311 */ /* 0x004062000030d900 */
[----:B------:R-:W-:Y:S05]  /*1380*/  BRA `(.L_x_62644) ;  /* 0x00000008009c7947 */ /* 0x000fea0003800000 */
.L_x_62639:
        /* <DEDUP_REMOVED lines=13> */
.L_x_62653:
[----:B------:R-:W2:Y:S02]  /*1460*/  LDG.E.64 R4, desc[UR36][R4.64] ;  /* 0x0000002404047981 */ /* 0x000ea4000c1e1b00 */
[----:B--2---:R0:W1:Y:S01]  /*1470*/  F2I.S64.F64.TRUNC R28, R4 ;  /* 0x00000004001c7311 */ /* 0x004062000030d900 */
[----:B------:R-:W-:Y:S05]  /*1480*/  BRA `(.L_x_62644) ;  /* 0x00000008005c7947 */ /* 0x000fea0003800000 */
.L_x_62652:
        /* <DEDUP_REMOVED lines=27> */
.L_x_62655:
        /* <DEDUP_REMOVED lines=14> */
.L_x_62654:
[----:B------:R-:W2:Y:S02]  /*1720*/  LDG.E.U16 R28, desc[UR36][R4.64] ;  /* 0x00000024041c7981 */ /* 0x000ea4000c1e1500 */
[----:B--2---:R-:W-:-:S06]  /*1730*/  IMAD.U32 R28, R28, 0x10000, RZ ;  /* 0x000100001c1c7824 */ /* 0x004fcc00078e00ff */
[----:B------:R-:W0:Y:S01]  /*1740*/  F2I.S64.TRUNC R28, R28 ;  /* 0x0000001c001c7311 */ /* 0x000e22000020d900 */
[----:B------:R-:W-:Y:S05]  /*1750*/  BRA `(.L_x_62644) ;  /* 0x0000000400a87947 */ /* 0x000fea0003800000 */
.L_x_62651:
        /* <DEDUP_REMOVED lines=11> */
.L_x_62658:
        /* <DEDUP_REMOVED lines=21> */
.L_x_62662:
[----:B------:R-:W-:Y:S05]  /*1960*/  BSYNC B1 ;  /* 0x0000000000017941 */ /* 0x000fea0003800000 */
.L_x_62661:
[----:B------:R-:W-:Y:S01]  /*1970*/  IMAD.SHL.U32 R3, R3, 0x100000, RZ ;  /* 0x0010000003037824 */ /* 0x000fe200078e00ff */
[----:B------:R-:W-:-:S04]  /*1980*/  LEA R5, R0, 0x3b800000, 0x17 ;  /* 0x3b80000000057811 */ /* 0x000fc800078eb8ff */
[----:B------:R-:W-:-:S07]  /*1990*/  LOP3.LUT R28, R5, R3, R28, 0xfe, !PT ;  /* 0x00000003051c7212 */ /* 0x000fce00078efe1c */
.L_x_62660:
[----:B------:R-:W-:Y:S05]  /*19a0*/  BSYNC B0 ;  /* 0x0000000000007941 */ /* 0x000fea0003800000 */
.L_x_62659:
[----:B------:R-:W0:Y:S01]  /*19b0*/  F2I.S64.TRUNC R28, R28 ;  /* 0x0000001c001c7311 */ /* 0x000e22000020d900 */
[----:B------:R-:W-:Y:S05]  /*19c0*/  BRA `(.L_x_62644) ;  /* 0x00000004000c7947 */ /* 0x000fea0003800000 */
.L_x_62657:
        /* <DEDUP_REMOVED lines=21> */
.L_x_62666:
[----:B------:R-:W-:Y:S05]  /*1b20*/  BSYNC B1 ;  /* 0x0000000000017941 */ /* 0x000fea0003800000 */
.L_x_62665:
[----:B------:R-:W-:Y:S01]  /*1b30*/  IMAD.SHL.U32 R3, R3, 0x200000, RZ ;  /* 0x0020000003037824 */ /* 0x000fe200078e00ff */
[----:B------:R-:W-:-:S04]  /*1b40*/  LEA R5, R0, 0x37800000, 0x17 ;  /* 0x3780000000057811 */ /* 0x000fc800078eb8ff */
[----:B------:R-:W-:-:S07]  /*1b50*/  LOP3.LUT R28, R5, R3, R28, 0xfe, !PT ;  /* 0x00000003051c7212 */ /* 0x000fce00078efe1c */
.L_x_62664:
[----:B------:R-:W-:Y:S05]  /*1b60*/  BSYNC B0 ;  /* 0x0000000000007941 */ /* 0x000fea0003800000 */
.L_x_62663:
[----:B------:R-:W0:Y:S01]  /*1b70*/  F2I.S64.TRUNC R28, R28 ;  /* 0x0000001c001c7311 */ /* 0x000e22000020d900 */
[----:B------:R-:W-:Y:S05]  /*1b80*/  BRA `(.L_x_62644) ;  /* 0x00000000009c7947 */ /* 0x000fea0003800000 */
.L_x_62656:
        /* <DEDUP_REMOVED lines=14> */
.L_x_62670:
[----:B------:R-:W-:Y:S05]  /*1c70*/  BSYNC B0 ;  /* 0x0000000000007941 */ /* 0x000fea0003800000 */
.L_x_62669:
[----:B------:R-:W0:Y:S01]  /*1c80*/  F2I.S64.TRUNC R28, R28 ;  /* 0x0000001c001c7311 */ /* 0x000e22000020d900 */
[----:B------:R-:W-:Y:S05]  /*1c90*/  BRA `(.L_x_62644) ;  /* 0x0000000000587947 */ /* 0x000fea0003800000 */
.L_x_62643:
        /* <DEDUP_REMOVED lines=16> */
.L_x_62671:
[----:B------:R-:W-:Y:S01]  /*1da0*/  CS2R R28, SRZ ;  /* 0x00000000001c7805 */ /* 0x000fe2000001ff00 */
[----:B------:R-:W-:Y:S06]  /*1db0*/  BRA `(.L_x_62644) ;  /* 0x0000000000107947 */ /* 0x000fec0003800000 */
.L_x_62668:
[----:B------:R0:W5:Y:S01]  /*1dc0*/  LDG.E.64 R28, desc[UR36][R4.64] ;  /* 0x00000024041c7981 */ /* 0x000162000c1e1b00 */
[----:B------:R-:W-:Y:S05]  /*1dd0*/  BRA `(.L_x_62644) ;  /* 0x0000000000087947 */ /* 0x000fea0003800000 */
.L_x_62667:
[----:B------:R0:W5:Y:S01]  /*1de0*/  LDG.E R28, desc[UR36][R4.64] ;  /* 0x00000024041c7981 */ /* 0x000162000c1e1900 */
[----:B------:R-:W-:-:S07]  /*1df0*/  IMAD.MOV.U32 R29, RZ, RZ, RZ ;  /* 0x000000ffff1d7224 */ /* 0x000fce00078e00ff */
.L_x_62644:
[----:B------:R-:W3:Y:S02]  /*1e00*/  S2R R35, SR_TID.X ;  /* 0x0000000000237919 */ /* 0x000ee40000002100 */
[----:B---3--:R-:W-:-:S07]  /*1e10*/  VIADD R35, R35, 0x80 ;  /* 0x0000008023237836 */ /* 0x008fce0000000000 */
.L_x_62605:
[----:B------:R-:W-:Y:S05]  /*1e20*/  BSYNC B6 ;  /* 0x0000000000067941 */ /* 0x000fea0003800000 */
.L_x_62604:
[----:B------:R-:W-:Y:S01]  /*1e30*/  ISETP.GE.AND P0, PT, R35, R2, PT ;  /* 0x000000022300720c */ /* 0x000fe20003f06270 */
[----:B------:R-:W-:Y:S01]  /*1e40*/  BSSY B6, `(.L_x_62672) ;  /* 0x00001d5000067945 */ /* 0x000fe20003800000 */
[----:B------:R-:W-:-:S11]  /*1e50*/  CS2R R26, SRZ ;  /* 0x00000000001a7805 */ /* 0x000fd6000001ff00 */
[----:B------:R-:W-:Y:S05]  /*1e60*/  @P0 BRA `(.L_x_62673) ;  /* 0x0000001c00480947 */ /* 0x000fea0003800000 */
[----:B012---:R-:W0:Y:S01]  /*1e70*/  LDC.64 R4, c[0x0][0x228] ;  /* 0x00008a00ff047b82 */ /* 0x007e220000000a00 */
        /* <DEDUP_REMOVED lines=19> */
.L_x_62677:
[----:B------:R0:W5:Y:S01]  /*1fb0*/  LDG.E.U8 R36, desc[UR36][R4.64] ;  /* 0x0000002404247981 */ /* 0x000162000c1e1100 */
[----:B------:R-:W-:Y:S01]  /*1fc0*/  IMAD.MOV.U32 R37, RZ, RZ, RZ ;  /* 0x000000ffff257224 */ /* 0x000fe200078e00ff */
[----:B------:R-:W-:Y:S06]  /*1fd0*/  BRA `(.L_x_62679) ;  /* 0x0000000c00487947 */ /* 0x000fec0003800000 */
.L_x_62676:
        /* <DEDUP_REMOVED lines=8> */
.L_x_62681:
[----:B------:R-:W2:Y:S02]  /*2060*/  LDG.E R36, desc[UR36][R4.64] ;  /* 0x0000002404247981 */ /* 0x000ea4000c1e1900 */
[----:B--2---:R-:W-:Y:S01]  /*2070*/  SHF.R.S32.HI R37, RZ, 0x1f, R36 ;  /* 0x0000001fff257819 */ /* 0x004fe20000011424 */
[----:B------:R-:W-:Y:S06]  /*2080*/  BRA `(.L_x_62679) ;  /* 0x0000000c001c7947 */ /* 0x000fec0003800000 */
.L_x_62680:
[----:B------:R-:W2:Y:S02]  /*2090*/  LDG.E.S16 R36, desc[UR36][R4.64] ;  /* 0x0000002404247981 */ /* 0x000ea4000c1e1700 */
[----:B--2---:R-:W-:Y:S01]  /*20a0*/  SHF.R.S32.HI R37, RZ, 0x1f, R36 ;  /* 0x0000001fff257819 */ /* 0x004fe20000011424 */
[----:B------:R-:W-:Y:S06]  /*20b0*/  BRA `(.L_x_62679) ;  /* 0x0000000c00107947 */ /* 0x000fec0003800000 */
.L_x_62675:
        /* <DEDUP_REMOVED lines=9> */
.L_x_62683:
[----:B------:R-:W2:Y:S02]  /*2150*/  LDG.E.U16 R4, desc[UR36][R4.64] ;  /* 0x0000002404047981 */ /* 0x000ea4000c1e1500 */
[----:B--2---:R-:W-:-:S06]  /*2160*/  HADD2.F32 R36, -RZ, R4.H0_H0 ;  /* 0x20000004ff247230 */ /* 0x004fcc0000004100 */
[----:B------:R-:W0:Y:S01]  /*2170*/  F2I.S64.TRUNC R36, R36 ;  /* 0x0000002400247311 */ /* 0x000e22000020d900 */
[----:B------:R-:W-:Y:S05]  /*2180*/  BRA `(.L_x_62679) ;  /* 0x0000000800dc7947 */ /* 0x000fea0003800000 */
.L_x_62682:
        /* <DEDUP_REMOVED lines=9> */
.L_x_62685:
[----:B------:R-:W2:Y:S02]  /*2220*/  LDG.E.U16 R4, desc[UR36][R4.64] ;  /* 0x0000002404047981 */ /* 0x000ea4000c1e1500 */
[----:B--2---:R-:W-:-:S06]  /*2230*/  HADD2.F32 R36, -RZ, R4.H0_H0 ;  /* 0x20000004ff247230 */ /* 0x004fcc0000004100 */
[----:B------:R-:W0:Y:S01]  /*2240*/  F2I.S64.TRUNC R36, R36 ;  /* 0x0000002400247311 */ /* 0x000e22000020d900 */
[----:B------:R-:W-:Y:S05]  /*2250*/  BRA `(.L_x_62679) ;  /* 0x0000000800a87947 */ /* 0x000fea0003800000 */
.L_x_62684:
[----:B------:R-:W2:Y:S02]  /*2260*/  LDG.E.64 R4, desc[UR36][R4.64] ;  /* 0x0000002404047981 */ /* 0x000ea4000c1e1b00 */
[----:B--2---:R0:W1:Y:S01]  /*2270*/  F2I.S64.F64.TRUNC R36, R4 ;  /* 0x0000000400247311 */ /* 0x004062000030d900 */
[----:B------:R-:W-:Y:S05]  /*2280*/  BRA `(.L_x_62679) ;  /* 0x00000008009c7947 */ /* 0x000fea0003800000 */
.L_x_62674:
        /* <DEDUP_REMOVED lines=13> */
.L_x_62688:
[----:B------:R-:W2:Y:S02]  /*2360*/  LDG.E.64 R4, desc[UR36][R4.64] ;  /* 0x0000002404047981 */ /* 0x000ea4000c1e1b00 */
[----:B--2---:R0:W1:Y:S01]  /*2370*/  F2I.S64.F64.TRUNC R36, R4 ;  /* 0x0000000400247311 */ /* 0x004062000030d900 */
[----:B------:R-:W-:Y:S05]  /*2380*/  BRA `(.L_x_62679) ;  /* 0x00000008005c7947 */ /* 0x000fea0003800000 */
.L_x_62687:
        /* <DEDUP_REMOVED lines=27> */
.L_x_62690:
        /* <DEDUP_REMOVED lines=14> */
.L_x_62689:
[----:B------:R-:W2:Y:S02]  /*2620*/  LDG.E.U16 R36, desc[UR36][R4.64] ;  /* 0x0000002404247981 */ /* 0x000ea4000c1e1500 */
[----:B--2---:R-:W-:-:S06]  /*2630*/  IMAD.U32 R36, R36, 0x10000, RZ ;  /* 0x0001000024247824 */ /* 0x004fcc00078e00ff */
[----:B------:R-:W2:Y:S01]  /*2640*/  F2I.S64.TRUNC R36, R36 ;  /* 0x0000002400247311 */ /* 0x000ea2000020d900 */
[----:B------:R-:W-:Y:S05]  /*2650*/  BRA `(.L_x_62679) ;  /* 0x0000000400a87947 */ /* 0x000fea0003800000 */
.L_x_62686:
        /* <DEDUP_REMOVED lines=11> */
.L_x_62693:
        /* <DEDUP_REMOVED lines=21> */
.L_x_62697:
[----:B------:R-:W-:Y:S05]  /*2860*/  BSYNC B1 ;  /* 0x0000000000017941 */ /* 0x000fea0003800000 */
.L_x_62696:
[----:B------:R-:W-:Y:S01]  /*2870*/  IMAD.SHL.U32 R3, R3, 0x100000, RZ ;  /* 0x0010000003037824 */ /* 0x000fe200078e00ff */
[----:B------:R-:W-:-:S04]  /*2880*/  LEA R5, R0, 0x3b800000, 0x17 ;  /* 0x3b80000000057811 */ /* 0x000fc800078eb8ff */
[----:B------:R-:W-:-:S07]  /*2890*/  LOP3.LUT R36, R5, R3, R36, 0xfe, !PT ;  /* 0x0000000305247212 */ /* 0x000fce00078efe24 */
.L_x_62695:
[----:B------:R-:W-:Y:S05]  /*28a0*/  BSYNC B0 ;  /* 0x0000000000007941 */ /* 0x000fea0003800000 */
.L_x_62694:
[----:B------:R-:W0:Y:S01]  /*28b0*/  F2I.S64.TRUNC R36, R36 ;  /* 0x0000002400247311 */ /* 0x000e22000020d900 */
[----:B------:R-:W-:Y:S05]  /*28c0*/  BRA `(.L_x_62679) ;  /* 0x00000004000c7947 */ /* 0x000fea0003800000 */
.L_x_62692:
        /* <DEDUP_REMOVED lines=21> */
.L_x_62701:
[----:B------:R-:W-:Y:S05]  /*2a20*/  BSYNC B1 ;  /* 0x0000000000017941 */ /* 0x000fea0003800000 */
.L_x_62700:
[----:B------:R-:W-:Y:S01]  /*2a30*/  IMAD.SHL.U32 R3, R3, 0x200000, RZ ;  /* 0x0020000003037824 */ /* 0x000fe200078e00ff */
[----:B------:R-:W-:-:S04]  /*2a40*/  LEA R5, R0, 0x37800000, 0x17 ;  /* 0x3780000000057811 */ /* 0x000fc800078eb8ff */
[----:B------:R-:W-:-:S07]  /*2a50*/  LOP3.LUT R36, R5, R3, R36, 0xfe, !PT ;  /* 0x0000000305247212 */ /* 0x000fce00078efe24 */
.L_x_62699:
[----:B------:R-:W-:Y:S05]  /*2a60*/  BSYNC B0 ;  /* 0x0000000000007941 */ /* 0x000fea0003800000 */
.L_x_62698:
[----:B------:R-:W0:Y:S01]  /*2a70*/  F2I.S64.TRUNC R36, R36 ;  /* 0x0000002400247311 */ /* 0x000e22000020d900 */
[----:B------:R-:W-:Y:S05]  /*2a80*/  BRA `(.L_x_62679) ;  /* 0x00000000009c7947 */ /* 0x000fea0003800000 */
.L_x_62691:
        /* <DEDUP_REMOVED lines=14> */
.L_x_62705:
[----:B------:R-:W-:Y:S05]  /*2b70*/  BSYNC B0 ;  /* 0x0000000000007941 */ /* 0x000fea0003800000 */
.L_x_62704:
[----:B------:R-:W0:Y:S01]  /*2b80*/  F2I.S64.TRUNC R36, R36 ;  /* 0x0000002400247311 */ /* 0x000e22000020d900 */
[----:B------:R-:W-:Y:S05]  /*2b90*/  BRA `(.L_x_62679) ;  /* 0x0000000000587947 */ /* 0x000fea0003800000 */
.L_x_62678:
        /* <DEDUP_REMOVED lines=16> */
.L_x_62706:
[----:B------:R-:W-:Y:S01]  /*2ca0*/  CS2R R36, SRZ ;  /* 0x0000000000247805 */ /* 0x000fe2000001ff00 */
[----:B------:R-:W-:Y:S06]  /*2cb0*/  BRA `(.L_x_62679) ;  /* 0x0000000000107947 */ /* 0x000fec0003800000 */
.L_x_62703:
[----:B------:R0:W5:Y:S01]  /*2cc0*/  LDG.E.64 R36, desc[UR36][R4.64] ;  /* 0x0000002404247981 */ /* 0x000162000c1e1b00 */
[----:B------:R-:W-:Y:S05]  /*2cd0*/  BRA `(.L_x_62679) ;  /* 0x0000000000087947 */ /* 0x000fea0003800000 */
.L_x_62702:
[----:B------:R0:W5:Y:S01]  /*2ce0*/  LDG.E R36, desc[UR36][R4.64] ;  /* 0x0000002404247981 */ /* 0x000162000c1e1900 */
[----:B------:R-:W-:-:S07]  /*2cf0*/  IMAD.MOV.U32 R37, RZ, RZ, RZ ;  /* 0x000000ffff257224 */ /* 0x000fce00078e00ff */
.L_x_62679:
        /* <DEDUP_REMOVED lines=19> */
.L_x_62710:
[----:B------:R0:W5:Y:S01]  /*2e30*/  LDG.E.U8 R26, desc[UR36][R4.64] ;  /* 0x00000024041a7981 */ /* 0x000162000c1e1100 */
[----:B------:R-:W-:Y:S01]  /*2e40*/  IMAD.MOV.U32 R27, RZ, RZ, RZ ;  /* 0x000000ffff1b7224 */ /* 0x000fe200078e00ff */
[----:B------:R-:W-:Y:S06]  /*2e50*/  BRA `(.L_x_62712) ;  /* 0x0000000c00487947 */ /* 0x000fec0003800000 */
.L_x_62709:
        /* <DEDUP_REMOVED lines=8> */
.L_x_62714:
[----:B------:R-:W3:Y:S02]  /*2ee0*/  LDG.E R26, desc[UR36][R4.64] ;  /* 0x00000024041a7981 */ /* 0x000ee4000c1e1900 */
[----:B---3--:R-:W-:Y:S01]  /*2ef0*/  SHF.R.S32.HI R27, RZ, 0x1f, R26 ;  /* 0x0000001fff1b7819 */ /* 0x008fe2000001141a */
[----:B------:R-:W-:Y:S06]  /*2f00*/  BRA `(.L_x_62712) ;  /* 0x0000000c001c7947 */ /* 0x000fec0003800000 */
.L_x_62713:
[----:B------:R-:W3:Y:S02]  /*2f10*/  LDG.E.S16 R26, desc[UR36][R4.64] ;  /* 0x00000024041a7981 */ /* 0x000ee4000c1e1700 */
[----:B---3--:R-:W-:Y:S01]  /*2f20*/  SHF.R.S32.HI R27, RZ, 0x1f, R26 ;  /* 0x0000001fff1b7819 */ /* 0x008fe2000001141a */
[----:B------:R-:W-:Y:S06]  /*2f30*/  BRA `(.L_x_62712) ;  /* 0x0000000c00107947 */ /* 0x000fec0003800000 */
.L_x_62708:
[----:B------:R-:W-:-:S13]  /*2f40*/  ISETP.GT.AND P0, PT, R0, 0x6, PT ;  /* 0x000000060000780c */ /* 0x000fda0003f04270 */
[----:B------:R-:W-:Y:S05]  /*2f50*/  @P0 BRA `(.L_x_62715) ;  /* 0x00000000002c0947 */ /* 0x000fea0003800000 */
[----:B------:R-:W-:-:S13]  /*2f60*/  ISETP.NE.AND P0, PT, R0, 0x5, PT ;  /* 0x000000050000780c */ /* 0x000fda0003f05270 */
[----:B------:R-:W-:Y:S05]  /*2f70*/  @!P0 BRA `(.L_x_62716) ;  /* 0x0000000000148947 */ /* 0x000fea0003800000 */
[----:B------:R-:W-:-:S13]  /*2f80*/  ISETP.NE.AND P0, PT, R0, 0x6, PT ;  /* 0x000000060000780c */ /* 0x000fda0003f05270 */
[----:B------:R-:W-:Y:S05]  /*2f90*/  @P0 BRA `(.L_x_62711) ;  /* 0x0000000800a00947 */ /* 0x000fea0003800000 */
[----:B------:R-:W3:Y:S02]  /*2fa0*/  LDG.E R4, desc[UR36][R4.64] ;  /* 0x0000002404047981 */ /* 0x000ee4000c1e1900 */
[----:B---3--:R0:W3:Y:S01]  /*2fb0*/  F2I.S64.TRUNC R26, R4 ;  /* 0x00000004001a7311 */ /* 0x0080e2000020d900 */
[----:B------:R-:W-:Y:S05]  /*2fc0*/  BRA `(.L_x_62712) ;  /* 0x0000000800ec7947 */ /* 0x000fea0003800000 */
.L_x_62716:
[----:B------:R-:W3:Y:S02]  /*2fd0*/  LDG.E.U16 R4, desc[UR36][R4.64] ;  /* 0x0000002404047981 */ /* 0x000ee4000c1e1500 */
[----:B---3--:R-:W-:-:S06]  /*2fe0*/  HADD2.F32 R26, -RZ, R4.H0_H0 ;  /* 0x20000004ff1a7230 */ /* 0x008fcc0000004100 */
[----:B------:R-:W0:Y:S01]  /*2ff0*/  F2I.S64.TRUNC R26, R26 ;  /* 0x0000001a001a7311 */ /* 0x000e22000020d900 */
[----:B------:R-:W-:Y:S05]  /*3000*/  BRA `(.L_x_62712) ;  /* 0x0000000800dc7947 */ /* 0x000fea0003800000 */
.L_x_62715:
[----:B------:R-:W-:-:S13]  /*3010*/  ISETP.NE.AND P0, PT, R0, 0x7, PT ;  /* 0x000000070000780c */ /* 0x000fda0003f05270 */
[----:B------:R-:W-:Y:S05]  /*3020*/  @!P0 BRA `(.L_x_62717) ;  /* 0x00000000002c8947 */ /* 0x000fea0003800000 */
[----:B------:R-:W-:-:S13]  /*3030*/  ISETP.NE.AND P0, PT, R0, 0x8, PT ;  /* 0x000000080000780c */ /* 0x000fda0003f05270 */
[----:B------:R-:W-:Y:S05]  /*3040*/  @!P0 BRA `(.L_x_62718) ;  /* 0x0000000000148947 */ /* 0x000fea0003800000 */
[----:B------:R-:W-:-:S13]  /*3050*/  ISETP.NE.AND P0, PT, R0, 0x9, PT ;  /* 0x000000090000780c */ /* 0x000fda0003f05270 */
[----:B------:R-:W-:Y:S05]  /*3060*/  @P0 BRA `(.L_x_62711) ;  /* 0x00000008006c0947 */ /* 0x000fea0003800000 */
[----:B------:R-:W3:Y:S02]  /*3070*/  LDG.E R4, desc[UR36][R4.64] ;  /* 0x0000002404047981 */ /* 0x000ee4000c1e1900 */
[----:B---3--:R0:W3:Y:S01]  /*3080*/  F2I.S64.TRUNC R26, R4 ;  /* 0x00000004001a7311 */ /* 0x0080e2000020d900 */
[----:B------:R-:W-:Y:S05]  /*3090*/  BRA `(.L_x_62712) ;  /* 0x0000000800b87947 */ /* 0x000fea0003800000 */
.L_x_62718:
[----:B------:R-:W3:Y:S02]  /*30a0*/  LDG.E.U16 R4, desc[UR36][R4.64] ;  /* 0x0000002404047981 */ /* 0x000ee4000c1e1500 */
[----:B---3--:R-:W-:-:S06]  /*30b0*/  HADD2.F32 R26, -RZ, R4.H0_H0 ;  /* 0x20000004ff1a7230 */ /* 0x008fcc0000004100 */
[----:B------:R-:W0:Y:S01]  /*30c0*/  F2I.S64.TRUNC R26, R26 ;  /* 0x0000001a001a7311 */ /* 0x000e22000020d900 */
[----:B------:R-:W-:Y:S05]  /*30d0*/  BRA `(.L_x_62712) ;  /* 0x0000000800a87947 */ /* 0x000fea0003800000 */
.L_x_62717:
[----:B------:R-:W3:Y:S02]  /*30e0*/  LDG.E.64 R4, desc[UR36][R4.64] ;  /* 0x0000002404047981 */ /* 0x000ee4000c1e1b00 */
[----:B---3--:R0:W3:Y:S01]  /*30f0*/  F2I.S64.F64.TRUNC R26, R4 ;  /* 0x00000004001a7311 */ /* 0x0080e2000030d900 */
[----:B------:R-:W-:Y:S05]  /*3100*/  BRA `(.L_x_62712) ;  /* 0x00000008009c7947 */ /* 0x000fea0003800000 */
.L_x_62707:
        /* <DEDUP_REMOVED lines=13> */
.L_x_62721:
[----:B------:R-:W3:Y:S02]  /*31e0*/  LDG.E.64 R4, desc[UR36][R4.64] ;  /* 0x0000002404047981 */ /* 0x000ee4000c1e1b00 */
[----:B---3--:R0:W3:Y:S01]  /*31f0*/  F2I.S64.F64.TRUNC R26, R4 ;  /* 0x00000004001a7311 */ /* 0x0080e2000030d900 */
[----:B------:R-:W-:Y:S05]  /*3200*/  BRA `(.L_x_62712) ;  /* 0x00000008005c7947 */ /* 0x000fea0003800000 */
.L_x_62720:
        /* <DEDUP_REMOVED lines=25> */
[----:B------:R0:W3:Y:S01]  /*33a0*/  F2I.S64.TRUNC R26, R7 ;  /* 0x00000007001a7311 */ /* 0x0000e2000020d900 */
[----:B------:R-:W-:Y:S05]  /*33b0*/  BRA `(.L_x_62712) ;  /* 0x0000000400f07947 */ /* 0x000fea0003800000 */
.L_x_62723:
        /* <DEDUP_REMOVED lines=12> */
[----:B------:R0:W3:Y:S01]  /*3480*/  F2I.S64.TRUNC R26, R0 ;  /* 0x00000000001a7311 */ /* 0x0000e2000020d900 */
[----:B------:R-:W-:Y:S05]  /*3490*/  BRA `(.L_x_62712) ;  /* 0x0000000400b87947 */ /* 0x000fea0003800000 */
.L_x_62722:
[----:B------:R-:W3:Y:S02]  /*34a0*/  LDG.E.U16 R26, desc[UR36][R4.64] ;  /* 0x00000024041a7981 */ /* 0x000ee4000c1e1500 */
[----:B---3--:R-:W-:-:S06]  /*34b0*/  IMAD.U32 R26, R26, 0x10000, RZ ;  /* 0x000100001a1a7824 */ /* 0x008fcc00078e00ff */
[----:B------:R-:W0:Y:S01]  /*34c0*/  F2I.S64.TRUNC R26, R26 ;  /* 0x0000001a001a7311 */ /* 0x000e22000020d900 */
[----:B------:R-:W-:Y:S05]  /*34d0*/  BRA `(.L_x_62712) ;  /* 0x0000000400a87947 */ /* 0x000fea0003800000 */
.L_x_62719:
        /* <DEDUP_REMOVED lines=11> */
.L_x_62726:
        /* <DEDUP_REMOVED lines=21> */
.L_x_62730:
[----:B------:R-:W-:Y:S05]  /*36e0*/  BSYNC B1 ;  /* 0x0000000000017941 */ /* 0x000fea0003800000 */
.L_x_62729:
[----:B------:R-:W-:Y:S01]  /*36f0*/  IMAD.SHL.U32 R3, R3, 0x100000, RZ ;  /* 0x0010000003037824 */ /* 0x000fe200078e00ff */
[----:B------:R-:W-:-:S04]  /*3700*/  LEA R5, R0, 0x3b800000, 0x17 ;  /* 0x3b80000000057811 */ /* 0x000fc800078eb8ff */
[----:B------:R-:W-:-:S07]  /*3710*/  LOP3.LUT R26, R5, R3, R26, 0xfe, !PT ;  /* 0x00000003051a7212 */ /* 0x000fce00078efe1a */
.L_x_62728:
[----:B------:R-:W-:Y:S05]  /*3720*/  BSYNC B0 ;  /* 0x0000000000007941 */ /* 0x000fea0003800000 */
.L_x_62727:
[----:B------:R-:W3:Y:S01]  /*3730*/  F2I.S64.TRUNC R26, R26 ;  /* 0x0000001a001a7311 */ /* 0x000ee2000020d900 */
[----:B------:R-:W-:Y:S05]  /*3740*/  BRA `(.L_x_62712) ;  /* 0x00000004000c7947 */ /* 0x000fea0003800000 */
.L_x_62725:
        /* <DEDUP_REMOVED lines=21> */
.L_x_62734:
[----:B------:R-:W-:Y:S05]  /*38a0*/  BSYNC B1 ;  /* 0x0000000000017941 */ /* 0x000fea0003800000 */
.L_x_62733:
[----:B------:R-:W-:Y:S01]  /*38b0*/  IMAD.SHL.U32 R3, R3, 0x200000, RZ ;  /* 0x0020000003037824 */ /* 0x000fe200078e00ff */
[----:B------:R-:W-:-:S04]  /*38c0*/  LEA R5, R0, 0x37800000, 0x17 ;  /* 0x3780000000057811 */ /* 0x000fc800078eb8ff */
[----:B------:R-:W-:-:S07]  /*38d0*/  LOP3.LUT R26, R5, R3, R26, 0xfe, !PT ;  /* 0x00000003051a7212 */ /* 0x000fce00078efe1a */
.L_x_62732:
[----:B------:R-:W-:Y:S05]  /*38e0*/  BSYNC B0 ;  /* 0x0000000000007941 */ /* 0x000fea0003800000 */
.L_x_62731:
[----:B------:R-:W0:Y:S01]  /*38f0*/  F2I.S64.TRUNC R26, R26 ;  /* 0x0000001a001a7311 */ /* 0x000e22000020d900 */
[----:B------:R-:W-:Y:S05]  /*3900*/  BRA `(.L_x_62712) ;  /* 0x00000000009c7947 */ /* 0x000fea0003800000 */
.L_x_62724:
        /* <DEDUP_REMOVED lines=14> */
.L_x_62738:
[----:B------:R-:W-:Y:S05]  /*39f0*/  BSYNC B0 ;  /* 0x0000000000007941 */ /* 0x000fea0003800000 */
.L_x_62737:
[----:B------:R-:W0:Y:S01]  /*3a00*/  F2I.S64.TRUNC R26, R26 ;  /* 0x0000001a001a7311 */ /* 0x000e22000020d900 */
[----:B------:R-:W-:Y:S05]  /*3a10*/  BRA `(.L_x_62712) ;  /* 0x0000000000587947 */ /* 0x000fea0003800000 */
.L_x_62711:
        /* <DEDUP_REMOVED lines=16> */
.L_x_62739:
[----:B------:R-:W-:Y:S01]  /*3b20*/  CS2R R26, SRZ ;  /* 0x00000000001a7805 */ /* 0x000fe2000001ff00 */
[----:B------:R-:W-:Y:S06]  /*3b30*/  BRA `(.L_x_62712) ;  /* 0x0000000000107947 */ /* 0x000fec0003800000 */
.L_x_62736:
[----:B------:R0:W5:Y:S01]  /*3b40*/  LDG.E.64 R26, desc[UR36][R4.64] ;  /* 0x00000024041a7981 */ /* 0x000162000c1e1b00 */
[----:B------:R-:W-:Y:S05]  /*3b50*/  BRA `(.L_x_62712) ;  /* 0x0000000000087947 */ /* 0x000fea0003800000 */
.L_x_62735:
[----:B------:R0:W5:Y:S01]  /*3b60*/  LDG.E R26, desc[UR36][R4.64] ;  /* 0x00000024041a7981 */ /* 0x000162000c1e1900 */
[----:B------:R-:W-:-:S07]  /*3b70*/  IMAD.MOV.U32 R27, RZ, RZ, RZ ;  /* 0x000000ffff1b7224 */ /* 0x000fce00078e00ff */
.L_x_62712:
[----:B------:R-:W-:-:S07]  /*3b80*/  VIADD R35, R35, 0x80 ;  /* 0x0000008023237836 */ /* 0x000fce0000000000 */
.L_x_62673:
[----:B------:R-:W-:Y:S05]  /*3b90*/  BSYNC B6 ;  /* 0x0000000000067941 */ /* 0x000fea0003800000 */
.L_x_62672:
[----:B------:R-:W-:Y:S01]  /*3ba0*/  ISETP.GE.AND P0, PT, R35, R2, PT ;  /* 0x000000022300720c */ /* 0x000fe20003f06270 */
[----:B------:R-:W-:Y:S01]  /*3bb0*/  BSSY B6, `(.L_x_62740) ;  /* 0x00001d7000067945 */ /* 0x000fe20003800000 */
[----:B------:R-:W-:Y:S02]  /*3bc0*/  CS2R R24, SRZ ;  /* 0x0000000000187805 */ /* 0x000fe4000001ff00 */
[----:B------:R-:W-:Y:S02]  /*3bd0*/  CS2R R22, SRZ ;  /* 0x0000000000167805 */ /* 0x000fe4000001ff00 */
[----:B------:R-:W-:-:S07]  /*3be0*/  CS2R R18, SRZ ;  /* 0x0000000000127805 */ /* 0x000fce000001ff00 */
        /* <DEDUP_REMOVED lines=21> */
.L_x_62745:
[----:B------:R0:W5:Y:S01]  /*3d40*/  LDG.E.U8 R22, desc[UR36][R4.64] ;  /* 0x0000002404167981 */ /* 0x000162000c1e1100 */
[----:B------:R-:W-:Y:S01]  /*3d50*/  IMAD.MOV.U32 R23, RZ, RZ, RZ ;  /* 0x000000ffff177224 */ /* 0x000fe200078e00ff */
[----:B------:R-:W-:Y:S06]  /*3d60*/  BRA `(.L_x_62747) ;  /* 0x0000000c00487947 */ /* 0x000fec0003800000 */
.L_x_62744:
        /* <DEDUP_REMOVED lines=8> */
.L_x_62749:
[----:B------:R-:W2:Y:S02]  /*3df0*/  LDG.E R22, desc[UR36][R4.64] ;  /* 0x0000002404167981 */ /* 0x000ea4000c1e1900 */
[----:B--2---:R-:W-:Y:S01]  /*3e00*/  SHF.R.S32.HI R23, RZ, 0x1f, R22 ;  /* 0x0000001fff177819 */ /* 0x004fe20000011416 */
[----:B------:R-:W-:Y:S06]  /*3e10*/  BRA `(.L_x_62747) ;  /* 0x0000000c001c7947 */ /* 0x000fec0003800000 */
.L_x_62748:
[----:B------:R-:W2:Y:S02]  /*3e20*/  LDG.E.S16 R22, desc[UR36][R4.64] ;  /* 0x0000002404167981 */ /* 0x000ea4000c1e1700 */
[----:B--2---:R-:W-:Y:S01]  /*3e30*/  SHF.R.S32.HI R23, RZ, 0x1f, R22 ;  /* 0x0000001fff177819 */ /* 0x004fe20000011416 */
[----:B------:R-:W-:Y:S06]  /*3e40*/  BRA `(.L_x_62747) ;  /* 0x0000000c00107947 */ /* 0x000fec0003800000 */
.L_x_62743:
        /* <DEDUP_REMOVED lines=9> */
.L_x_62751:
[----:B------:R-:W2:Y:S02]  /*3ee0*/  LDG.E.U16 R4, desc[UR36][R4.64] ;  /* 0x0000002404047981 */ /* 0x000ea4000c1e1500 */
[----:B--2---:R-:W-:-:S06]  /*3ef0*/  HADD2.F32 R22, -RZ, R4.H0_H0 ;  /* 0x20000004ff167230 */ /* 0x004fcc0000004100 */
[----:B------:R-:W0:Y:S01]  /*3f00*/  F2I.S64.TRUNC R22, R22 ;  /* 0x0000001600167311 */ /* 0x000e22000020d900 */
[----:B------:R-:W-:Y:S05]  /*3f10*/  BRA `(.L_x_62747) ;  /* 0x0000000800dc7947 */ /* 0x000fea0003800000 */
.L_x_62750:
        /* <DEDUP_REMOVED lines=9> */
.L_x_62753:
[----:B------:R-:W2:Y:S02]  /*3fb0*/  LDG.E.U16 R4, desc[UR36][R4.64] ;  /* 0x0000002404047981 */ /* 0x000ea4000c1e1500 */
[----:B--2---:R-:W-:-:S06]  /*3fc0*/  HADD2.F32 R22, -RZ, R4.H0_H0 ;  /* 0x20000004ff167230 */ /* 0x004fcc0000004100 */
[----:B------:R-:W0:Y:S01]  /*3fd0*/  F2I.S64.TRUNC R22, R22 ;  /* 0x0000001600167311 */ /* 0x000e22000020d900 */
[----:B------:R-:W-:Y:S05]  /*3fe0*/  BRA `(.L_x_62747) ;  /* 0x0000000800a87947 */ /* 0x000fea0003800000 */
.L_x_62752:
[----:B------:R-:W2:Y:S02]  /*3ff0*/  LDG.E.64 R4, desc[UR36][R4.64] ;  /* 0x0000002404047981 */ /* 0x000ea4000c1e1b00 */
[----:B--2---:R0:W1:Y:S01]  /*4000*/  F2I.S64.F64.TRUNC R22, R4 ;  /* 0x0000000400167311 */ /* 0x004062000030d900 */
[----:B------:R-:W-:Y:S05]  /*4010*/  BRA `(.L_x_62747) ;  /* 0x00000008009c7947 */ /* 0x000fea0003800000 */
.L_x_62742:
        /* <DEDUP_REMOVED lines=13> */
.L_x_62756:
[----:B------:R-:W2:Y:S02]  /*40f0*/  LDG.E.64 R4, desc[UR36][R4.64] ;  /* 0x0000002404047981 */ /* 0x000ea4000c1e1b00 */
[----:B--2---:R0:W1:Y:S01]  /*4100*/  F2I.S64.F64.TRUNC R22, R4 ;  /* 0x0000000400167311 */ /* 0x004062000030d900 */
[----:B------:R-:W-:Y:S05]  /*4110*/  BRA `(.L_x_62747) ;  /* 0x00000008005c7947 */ /* 0x000fea0003800000 */
.L_x_62755:
        /* <DEDUP_REMOVED lines=27> */
.L_x_62758:
        /* <DEDUP_REMOVED lines=14> */
.L_x_62757:
[----:B------:R-:W2:Y:S02]  /*43b0*/  LDG.E.U16 R22, desc[UR36][R4.64] ;  /* 0x0000002404167981 */ /* 0x000ea4000c1e1500 */
[----:B--2---:R-:W-:-:S06]  /*43c0*/  IMAD.U32 R22, R22, 0x10000, RZ ;  /* 0x0001000016167824 */ /* 0x004fcc00078e00ff */
[----:B------:R-:W2:Y:S01]  /*43d0*/  F2I.S64.TRUNC R22, R22 ;  /* 0x0000001600167311 */ /* 0x000ea2000020d900 */
[----:B------:R-:W-:Y:S05]  /*43e0*/  BRA `(.L_x_62747) ;  /* 0x0000000400a87947 */ /* 0x000fea0003800000 */
.L_x_62754:
        /* <DEDUP_REMOVED lines=11> */
.L_x_62761:
        /* <DEDUP_REMOVED lines=21> */
.L_x_62765:
[----:B------:R-:W-:Y:S05]  /*45f0*/  BSYNC B1 ;  /* 0x0000000000017941 */ /* 0x000fea0003800000 */
.L_x_62764:
[----:B------:R-:W-:Y:S01]  /*4600*/  IMAD.SHL.U32 R3, R3, 0x100000, RZ ;  /* 0x0010000003037824 */ /* 0x000fe200078e00ff */
[----:B------:R-:W-:-:S04]  /*4610*/  LEA R5, R0, 0x3b800000, 0x17 ;  /* 0x3b80000000057811 */ /* 0x000fc800078eb8ff */
[----:B------:R-:W-:-:S07]  /*4620*/  LOP3.LUT R22, R5, R3, R22, 0xfe, !PT ;  /* 0x0000000305167212 */ /* 0x000fce00078efe16 */
.L_x_62763:
[----:B------:R-:W-:Y:S05]  /*4630*/  BSYNC B0 ;  /* 0x0000000000007941 */ /* 0x000fea0003800000 */
.L_x_62762:
[----:B------:R-:W0:Y:S01]  /*4640*/  F2I.S64.TRUNC R22, R22 ;  /* 0x0000001600167311 */ /* 0x000e22000020d900 */
[----:B------:R-:W-:Y:S05]  /*4650*/  BRA `(.L_x_62747) ;  /* 0x00000004000c7947 */ /* 0x000fea0003800000 */
.L_x_62760:
        /* <DEDUP_REMOVED lines=21> */
.L_x_62769:
[----:B------:R-:W-:Y:S05]  /*47b0*/  BSYNC B1 ;  /* 0x0000000000017941 */ /* 0x000fea0003800000 */
.L_x_62768:
[----:B------:R-:W-:Y:S01]  /*47c0*/  IMAD.SHL.U32 R3, R3, 0x200000, RZ ;  /* 0x0020000003037824 */ /* 0x000fe200078e00ff */
[----:B------:R-:W-:-:S04]  /*47d0*/  LEA R5, R0, 0x37800000, 0x17 ;  /* 0x3780000000057811 */ /* 0x000fc800078eb8ff */
[----:B------:R-:W-:-:S07]  /*47e0*/  LOP3.LUT R22, R5, R3, R22, 0xfe, !PT ;  /* 0x0000000305167212 */ /* 0x000fce00078efe16 */
.L_x_62767:
[----:B------:R-:W-:Y:S05]  /*47f0*/  BSYNC B0 ;  /* 0x0000000000007941 */ /* 0x000fea0003800000 */
.L_x_62766:
[----:B------:R-:W0:Y:S01]  /*4800*/  F2I.S64.TRUNC R22, R22 ;  /* 0x0000001600167311 */ /* 0x000e22000020d900 */
[----:B------:R-:W-:Y:S05]  /*4810*/  BRA `(.L_x_62747) ;  /* 0x00000000009c7947 */ /* 0x000fea0003800000 */
.L_x_62759:
        /* <DEDUP_REMOVED lines=14> */
.L_x_62773:
[----:B------:R-:W-:Y:S05]  /*4900*/  BSYNC B0 ;  /* 0x0000000000007941 */ /* 0x000fea0003800000 */
.L_x_62772:
[----:B------:R-:W0:Y:S01]  /*4910*/  F2I.S64.TRUNC R22, R22 ;  /* 0x0000001600167311 */ /* 0x000e22000020d900 */
[----:B------:R-:W-:Y:S05]  /*4920*/  BRA `(.L_x_62747) ;  /* 0x0000000000587947 */ /* 0x000fea0003800000 */
.L_x_62746:
        /* <DEDUP_REMOVED lines=16> */
.L_x_62774:
[----:B------:R-:W-:Y:S01]  /*4a30*/  CS2R R22, SRZ ;  /* 0x0000000000167805 */ /* 0x000fe2000001ff00 */
[----:B------:R-:W-:Y:S06]  /*4a40*/  BRA `(.L_x_62747) ;  /* 0x0000000000107947 */ /* 0x000fec0003800000 */
.L_x_62771:
[----:B------:R0:W5:Y:S01]  /*4a50*/  LDG.E.64 R22, desc[UR36][R4.64] ;  /* 0x0000002404167981 */ /* 0x000162000c1e1b00 */
[----:B------:R-:W-:Y:S05]  /*4a60*/  BRA `(.L_x_62747) ;  /* 0x0000000000087947 */ /* 0x000fea0003800000 */
.L_x_62770:
[----:B------:R0:W5:Y:S01]  /*4a70*/  LDG.E R22, desc[UR36][R4.64] ;  /* 0x0000002404167981 */ /* 0x000162000c1e1900 */
[----:B------:R-:W-:-:S07]  /*4a80*/  IMAD.MOV.U32 R23, RZ, RZ, RZ ;  /* 0x000000ffff177224 */ /* 0x000fce00078e00ff */
.L_x_62747:
        /* <DEDUP_REMOVED lines=19> */
.L_x_62778:
[----:B------:R0:W5:Y:S01]  /*4bc0*/  LDG.E.U8 R18, desc[UR36][R4.64] ;  /* 0x0000002404127981 */ /* 0x000162000c1e1100 */
[----:B------:R-:W-:Y:S01]  /*4bd0*/  IMAD.MOV.U32 R19, RZ, RZ, RZ ;  /* 0x000000ffff137224 */ /* 0x000fe200078e00ff */
[----:B------:R-:W-:Y:S06]  /*4be0*/  BRA `(.L_x_62780) ;  /* 0x0000000c00487947 */ /* 0x000fec0003800000 */
.L_x_62777:
        /* <DEDUP_REMOVED lines=8> */
.L_x_62782:
[----:B------:R-:W2:Y:S02]  /*4c70*/  LDG.E R18, desc[UR36][R4.64] ;  /* 0x0000002404127981 */ /* 0x000ea4000c1e1900 */
[----:B--2---:R-:W-:Y:S01]  /*4c80*/  SHF.R.S32.HI R19, RZ, 0x1f, R18 ;  /* 0x0000001fff137819 */ /* 0x004fe20000011412 */
[----:B------:R-:W-:Y:S06]  /*4c90*/  BRA `(.L_x_62780) ;  /* 0x0000000c001c7947 */ /* 0x000fec0003800000 */
.L_x_62781:
[----:B------:R-:W2:Y:S02]  /*4ca0*/  LDG.E.S16 R18, desc[UR36][R4.64] ;  /* 0x0000002404127981 */ /* 0x000ea4000c1e1700 */
[----:B--2---:R-:W-:Y:S01]  /*4cb0*/  SHF.R.S32.HI R19, RZ, 0x1f, R18 ;  /* 0x0000001fff137819 */ /* 0x004fe20000011412 */
[----:B------:R-:W-:Y:S06]  /*4cc0*/  BRA `(.L_x_62780) ;  /* 0x0000000c00107947 */ /* 0x000fec0003800000 */
.L_x_62776:
[----:B------:R-:W-:-:S13]  /*4cd0*/  ISETP.GT.AND P0, PT, R0, 0x6, PT ;  /* 0x000000060000780c */ /* 0x000fda0003f04270 */
[----:B------:R-:W-:Y:S05]  /*4ce0*/  @P0 BRA `(.L_x_62783) ;  /* 0x00000000002c0947 */ /* 0x000fea0003800000 */
[----:B------:R-:W-:-:S13]  /*4cf0*/  ISETP.NE.AND P0, PT, R0, 0x5, PT ;  /* 0x000000050000780c */ /* 0x000fda0003f05270 */
[----:B------:R-:W-:Y:S05]  /*4d00*/  @!P0 BRA `(.L_x_62784) ;  /* 0x0000000000148947 */ /* 0x000fea0003800000 */
[----:B------:R-:W-:-:S13]  /*4d10*/  ISETP.NE.AND P0, PT, R0, 0x6, PT ;  /* 0x000000060000780c */ /* 0x000fda0003f05270 */
[----:B------:R-:W-:Y:S05]  /*4d20*/  @P0 BRA `(.L_x_62779) ;  /* 0x0000000800a00947 */ /* 0x000fea0003800000 */
[----:B------:R-:W2:Y:S02]  /*4d30*/  LDG.E R4, desc[UR36][R4.64] ;  /* 0x0000002404047981 */ /* 0x000ea4000c1e1900 */
[----:B--2---:R0:W2:Y:S01]  /*4d40*/  F2I.S64.TRUNC R18, R4 ;  /* 0x0000000400127311 */ /* 0x0040a2000020d900 */
[----:B------:R-:W-:Y:S05]  /*4d50*/  BRA `(.L_x_62780) ;  /* 0x0000000800ec7947 */ /* 0x000fea0003800000 */
.L_x_62784:
[----:B------:R-:W2:Y:S02]  /*4d60*/  LDG.E.U16 R4, desc[UR36][R4.64] ;  /* 0x0000002404047981 */ /* 0x000ea4000c1e1500 */
[----:B--2---:R-:W-:-:S06]  /*4d70*/  HADD2.F32 R18, -RZ, R4.H0_H0 ;  /* 0x20000004ff127230 */ /* 0x004fcc0000004100 */
[----:B------:R-:W0:Y:S01]  /*4d80*/  F2I.S64.TRUNC R18, R18 ;  /* 0x0000001200127311 */ /* 0x000e22000020d900 */
[----:B------:R-:W-:Y:S05]  /*4d90*/  BRA `(.L_x_62780) ;  /* 0x0000000800dc7947 */ /* 0x000fea0003800000 */
.L_x_62783:
[----:B------:R-:W-:-:S13]  /*4da0*/  ISETP.NE.AND P0, PT, R0, 0x7, PT ;  /* 0x000000070000780c */ /* 0x000fda0003f05270 */
[----:B------:R-:W-:Y:S05]  /*4db0*/  @!P0 BRA `(.L_x_62785) ;  /* 0x00000000002c8947 */ /* 0x000fea0003800000 */
[----:B------:R-:W-:-:S13]  /*4dc0*/  ISETP.NE.AND P0, PT, R0, 0x8, PT ;  /* 0x000000080000780c */ /* 0x000fda0003f05270 */
[----:B------:R-:W-:Y:S05]  /*4dd0*/  @!P0 BRA `(.L_x_62786) ;  /* 0x0000000000148947 */ /* 0x000fea0003800000 */
[----:B------:R-:W-:-:S13]  /*4de0*/  ISETP.NE.AND P0, PT, R0, 0x9, PT ;  /* 0x000000090000780c */ /* 0x000fda0003f05270 */
[----:B------:R-:W-:Y:S05]  /*4df0*/  @P0 BRA `(.L_x_62779) ;  /* 0x00000008006c0947 */ /* 0x000fea0003800000 */
[----:B------:R-:W2:Y:S02]  /*4e00*/  LDG.E R4, desc[UR36][R4.64] ;  /* 0x0000002404047981 */ /* 0x000ea4000c1e1900 */
[----:B--2---:R0:W2:Y:S01]  /*4e10*/  F2I.S64.TRUNC R18, R4 ;  /* 0x0000000400127311 */ /* 0x0040a2000020d900 */
[----:B------:R-:W-:Y:S05]  /*4e20*/  BRA `(.L_x_62780) ;  /* 0x0000000800b87947 */ /* 0x000fea0003800000 */
.L_x_62786:
[----:B------:R-:W2:Y:S02]  /*4e30*/  LDG.E.U16 R4, desc[UR36][R4.64] ;  /* 0x0000002404047981 */ /* 0x000ea4000c1e1500 */
[----:B--2---:R-:W-:-:S06]  /*4e40*/  HADD2.F32 R18, -RZ, R4.H0_H0 ;  /* 0x20000004ff127230 */ /* 0x004fcc0000004100 */
[----:B------:R-:W0:Y:S01]  /*4e50*/  F2I.S64.TRUNC R18, R18 ;  /* 0x0000001200127311 */ /* 0x000e22000020d900 */
[----:B------:R-:W-:Y:S05]  /*4e60*/  BRA `(.L_x_62780) ;  /* 0x0000000800a87947 */ /* 0x000fea0003800000 */
.L_x_62785:
[----:B------:R-:W2:Y:S02]  /*4e70*/  LDG.E.64 R4, desc[UR36][R4.64] ;  /* 0x0000002404047981 */ /* 0x000ea4000c1e1b00 */
[----:B--2---:R0:W2:Y:S01]  /*4e80*/  F2I.S64.F64.TRUNC R18, R4 ;  /* 0x0000000400127311 */ /* 0x0040a2000030d900 */
[----:B------:R-:W-:Y:S05]  /*4e90*/  BRA `(.L_x_62780) ;  /* 0x00000008009c7947 */ /* 0x000fea0003800000 */
.L_x_62775:
        /* <DEDUP_REMOVED lines=13> */
.L_x_62789:
[----:B------:R-:W2:Y:S02]  /*4f70*/  LDG.E.64 R4, desc[UR36][R4.64] ;  /* 0x0000002404047981 */ /* 0x000ea4000c1e1b00 */
[----:B--2---:R0:W2:Y:S01]  /*4f80*/  F2I.S64.F64.TRUNC R18, R4 ;  /* 0x0000000400127311 */ /* 0x0040a2000030d900 */
[----:B------:R-:W-:Y:S05]  /*4f90*/  BRA `(.L_x_62780) ;  /* 0x00000008005c7947 */ /* 0x000fea0003800000 */
.L_x_62788:
        /* <DEDUP_REMOVED lines=25> */
[----:B------:R0:W2:Y:S01]  /*5130*/  F2I.S64.TRUNC R18, R7 ;  /* 0x0000000700127311 */ /* 0x0000a2000020d900 */
[----:B------:R-:W-:Y:S05]  /*5140*/  BRA `(.L_x_62780) ;  /* 0x0000000400f07947 */ /* 0x000fea0003800000 */
.L_x_62791:
        /* <DEDUP_REMOVED lines=12> */
[----:B------:R0:W2:Y:S01]  /*5210*/  F2I.S64.TRUNC R18, R0 ;  /* 0x0000000000127311 */ /* 0x0000a2000020d900 */
[----:B------:R-:W-:Y:S05]  /*5220*/  BRA `(.L_x_62780) ;  /* 0x0000000400b87947 */ /* 0x000fea0003800000 */
.L_x_62790:
[----:B------:R-:W2:Y:S02]  /*5230*/  LDG.E.U16 R18, desc[UR36][R4.64] ;  /* 0x0000002404127981 */ /* 0x000ea4000c1e1500 */
[----:B--2---:R-:W-:-:S06]  /*5240*/  IMAD.U32 R18, R18, 0x10000, RZ ;  /* 0x0001000012127824 */ /* 0x004fcc00078e00ff */
[----:B------:R-:W0:Y:S01]  /*5250*/  F2I.S64.TRUNC R18, R18 ;  /* 0x0000001200127311 */ /* 0x000e22000020d900 */
[----:B------:R-:W-:Y:S05]  /*5260*/  BRA `(.L_x_62780) ;  /* 0x0000000400a87947 */ /* 0x000fea0003800000 */
.L_x_62787:
        /* <DEDUP_REMOVED lines=11> */
.L_x_62794:
        /* <DEDUP_REMOVED lines=21> */
.L_x_62798:
[----:B------:R-:W-:Y:S05]  /*5470*/  BSYNC B1 ;  /* 0x0000000000017941 */ /* 0x000fea0003800000 */
.L_x_62797:
[----:B------:R-:W-:Y:S01]  /*5480*/  IMAD.SHL.U32 R3, R3, 0x100000, RZ ;  /* 0x0010000003037824 */ /* 0x000fe200078e00ff */
[----:B------:R-:W-:-:S04]  /*5490*/  LEA R5, R0, 0x3b800000, 0x17 ;  /* 0x3b80000000057811 */ /* 0x000fc800078eb8ff */
[----:B------:R-:W-:-:S07]  /*54a0*/  LOP3.LUT R18, R5, R3, R18, 0xfe, !PT ;  /* 0x0000000305127212 */ /* 0x000fce00078efe12 */
.L_x_62796:
[----:B------:R-:W-:Y:S05]  /*54b0*/  BSYNC B0 ;  /* 0x0000000000007941 */ /* 0x000fea0003800000 */
.L_x_62795:
[----:B------:R-:W0:Y:S01]  /*54c0*/  F2I.S64.TRUNC R18, R18 ;  /* 0x0000001200127311 */ /* 0x000e22000020d900 */
[----:B------:R-:W-:Y:S05]  /*54d0*/  BRA `(.L_x_62780) ;  /* 0x00000004000c7947 */ /* 0x000fea0003800000 */
.L_x_62793:
        /* <DEDUP_REMOVED lines=21> */
.L_x_62802:
[----:B------:R-:W-:Y:S05]  /*5630*/  BSYNC B1 ;  /* 0x0000000000017941 */ /* 0x000fea0003800000 */
.L_x_62801:
[----:B------:R-:W-:Y:S01]  /*5640*/  IMAD.SHL.U32 R3, R3, 0x200000, RZ ;  /* 0x0020000003037824 */ /* 0x000fe200078e00ff */
[----:B------:R-:W-:-:S04]  /*5650*/  LEA R5, R0, 0x37800000, 0x17 ;  /* 0x3780000000057811 */ /* 0x000fc800078eb8ff */
[----:B------:R-:W-:-:S07]  /*5660*/  LOP3.LUT R18, R5, R3, R18, 0xfe, !PT ;  /* 0x0000000305127212 */ /* 0x000fce00078efe12 */
.L_x_62800:
[----:B------:R-:W-:Y:S05]  /*5670*/  BSYNC B0 ;  /* 0x0000000000007941 */ /* 0x000fea0003800000 */
.L_x_62799:
[----:B------:R-:W0:Y:S01]  /*5680*/  F2I.S64.TRUNC R18, R18 ;  /* 0x0000001200127311 */ /* 0x000e22000020d900 */
[----:B------:R-:W-:Y:S05]  /*5690*/  BRA `(.L_x_62780) ;  /* 0x00000000009c7947 */ /* 0x000fea0003800000 */
.L_x_62792:
        /* <DEDUP_REMOVED lines=14> */
.L_x_62806:
[----:B------:R-:W-:Y:S05]  /*5780*/  BSYNC B0 ;  /* 0x0000000000007941 */ /* 0x000fea0003800000 */
.L_x_62805:
[----:B------:R-:W0:Y:S01]  /*5790*/  F2I.S64.TRUNC R18, R18 ;  /* 0x0000001200127311 */ /* 0x000e22000020d900 */
[----:B------:R-:W-:Y:S05]  /*57a0*/  BRA `(.L_x_62780) ;  /* 0x0000000000587947 */ /* 0x000fea0003800000 */
.L_x_62779:
        /* <DEDUP_REMOVED lines=16> */
.L_x_62807:
[----:B------:R-:W-:Y:S01]  /*58b0*/  CS2R R18, SRZ ;  /* 0x0000000000127805 */ /* 0x000fe2000001ff00 */
[----:B------:R-:W-:Y:S06]  /*58c0*/  BRA `(.L_x_62780) ;  /* 0x0000000000107947 */ /* 0x000fec0003800000 */
.L_x_62804:
[----:B------:R0:W5:Y:S01]  /*58d0*/  LDG.E.64 R18, desc[UR36][R4.64] ;  /* 0x0000002404127981 */ /* 0x000162000c1e1b00 */
[----:B------:R-:W-:Y:S05]  /*58e0*/  BRA `(.L_x_62780) ;  /* 0x0000000000087947 */ /* 0x000fea0003800000 */
.L_x_62803:
[----:B------:R0:W5:Y:S01]  /*58f0*/  LDG.E R18, desc[UR36][R4.64] ;  /* 0x0000002404127981 */ /* 0x000162000c1e1900 */
[----:B------:R-:W-:-:S07]  /*5900*/  IMAD.MOV.U32 R19, RZ, RZ, RZ ;  /* 0x000000ffff137224 */ /* 0x000fce00078e00ff */
.L_x_62780:
[----:B------:R-:W-:-:S07]  /*5910*/  VIADD R35, R35, 0x80 ;  /* 0x0000008023237836 */ /* 0x000fce0000000000 */
.L_x_62741:
[----:B------:R-:W-:Y:S05]  /*5920*/  BSYNC B6 ;  /* 0x0000000000067941 */ /* 0x000fea0003800000 */
.L_x_62740:
        /* <DEDUP_REMOVED lines=24> */
.L_x_62813:
[----:B------:R0:W5:Y:S01]  /*5ab0*/  LDG.E.U8 R16, desc[UR36][R4.64] ;  /* 0x0000002404107981 */ /* 0x000162000c1e1100 */
[----:B------:R-:W-:Y:S01]  /*5ac0*/  IMAD.MOV.U32 R17, RZ, RZ, RZ ;  /* 0x000000ffff117224 */ /* 0x000fe200078e00ff */
[----:B------:R-:W-:Y:S06]  /*5ad0*/  BRA `(.L_x_62815) ;  /* 0x0000000c00487947 */ /* 0x000fec0003800000 */
.L_x_62812:
        /* <DEDUP_REMOVED lines=8> */
.L_x_62817:
[----:B------:R-:W2:Y:S02]  /*5b60*/  LDG.E R16, desc[UR36][R4.64] ;  /* 0x0000002404107981 */ /* 0x000ea4000c1e1900 */
[----:B--2---:R-:W-:Y:S01]  /*5b70*/  SHF.R.S32.HI R17, RZ, 0x1f, R16 ;  /* 0x0000001fff117819 */ /* 0x004fe20000011410 */
[----:B------:R-:W-:Y:S06]  /*5b80*/  BRA `(.L_x_62815) ;  /* 0x0000000c001c7947 */ /* 0x000fec0003800000 */
.L_x_62816:
[----:B------:R-:W2:Y:S02]  /*5b90*/  LDG.E.S16 R16, desc[UR36][R4.64] ;  /* 0x0000002404107981 */ /* 0x000ea4000c1e1700 */
[----:B--2---:R-:W-:Y:S01]  /*5ba0*/  SHF.R.S32.HI R17, RZ, 0x1f, R16 ;  /* 0x0000001fff117819 */ /* 0x004fe20000011410 */
[----:B------:R-:W-:Y:S06]  /*5bb0*/  BRA `(.L_x_62815) ;  /* 0x0000000c00107947 */ /* 0x000fec0003800000 */
.L_x_62811:
        /* <DEDUP_REMOVED lines=9> */
.L_x_62819:
[----:B------:R-:W2:Y:S02]  /*5c50*/  LDG.E.U16 R4, desc[UR36][R4.64] ;  /* 0x0000002404047981 */ /* 0x000ea4000c1e1500 */
[----:B--2---:R-:W-:-:S06]  /*5c60*/  HADD2.F32 R16, -RZ, R4.H0_H0 ;  /* 0x20000004ff107230 */ /* 0x004fcc0000004100 */
[----:B------:R-:W2:Y:S01]  /*5c70*/  F2I.S64.TRUNC R16, R16 ;  /* 0x0000001000107311 */ /* 0x000ea2000020d900 */
[----:B------:R-:W-:Y:S05]  /*5c80*/  BRA `(.L_x_62815) ;  /* 0x0000000800dc7947 */ /* 0x000fea0003800000 */
.L_x_62818:
        /* <DEDUP_REMOVED lines=9> */
.L_x_62821:
[----:B------:R-:W2:Y:S02]  /*5d20*/  LDG.E.U16 R4, desc[UR36][R4.64] ;  /* 0x0000002404047981 */ /* 0x000ea4000c1e1500 */
[----:B--2---:R-:W-:-:S06]  /*5d30*/  HADD2.F32 R16, -RZ, R4.H0_H0 ;  /* 0x20000004ff107230 */ /* 0x004fcc0000004100 */
[----:B------:R-:W0:Y:S01]  /*5d40*/  F2I.S64.TRUNC R16, R16 ;  /* 0x0000001000107311 */ /* 0x000e22000020d900 */
[----:B------:R-:W-:Y:S05]  /*5d50*/  BRA `(.L_x_62815) ;  /* 0x0000000800a87947 */ /* 0x000fea0003800000 */
.L_x_62820:
[----:B------:R-:W2:Y:S02]  /*5d60*/  LDG.E.64 R4, desc[UR36][R4.64] ;  /* 0x0000002404047981 */ /* 0x000ea4000c1e1b00 */
[----:B--2---:R0:W1:Y:S01]  /*5d70*/  F2I.S64.F64.TRUNC R16, R4 ;  /* 0x0000000400107311 */ /* 0x004062000030d900 */
[----:B------:R-:W-:Y:S05]  /*5d80*/  BRA `(.L_x_62815) ;  /* 0x00000008009c7947 */ /* 0x000fea0003800000 */
.L_x_62810:
        /* <DEDUP_REMOVED lines=13> */
.L_x_62824:
[----:B------:R-:W2:Y:S02]  /*5e60*/  LDG.E.64 R4, desc[UR36][R4.64] ;  /* 0x0000002404047981 */ /* 0x000ea4000c1e1b00 */
[----:B--2---:R0:W1:Y:S01]  /*5e70*/  F2I.S64.F64.TRUNC R16, R4 ;  /* 0x0000000400107311 */ /* 0x004062000030d900 */
[----:B------:R-:W-:Y:S05]  /*5e80*/  BRA `(.L_x_62815) ;  /* 0x00000008005c7947 */ /* 0x000fea0003800000 */
.L_x_62823:
        /* <DEDUP_REMOVED lines=27> */
.L_x_62826:
        /* <DEDUP_REMOVED lines=14> */
.L_x_62825:
[----:B------:R-:W2:Y:S02]  /*6120*/  LDG.E.U16 R16, desc[UR36][R4.64] ;  /* 0x0000002404107981 */ /* 0x000ea4000c1e1500 */
[----:B--2---:R-:W-:-:S06]  /*6130*/  IMAD.U32 R16, R16, 0x10000, RZ ;  /* 0x0001000010107824 */ /* 0x004fcc00078e00ff */
[----:B------:R-:W0:Y:S01]  /*6140*/  F2I.S64.TRUNC R16, R16 ;  /* 0x0000001000107311 */ /* 0x000e22000020d900 */
[----:B------:R-:W-:Y:S05]  /*6150*/  BRA `(.L_x_62815) ;  /* 0x0000000400a87947 */ /* 0x000fea0003800000 */
.L_x_62822:
        /* <DEDUP_REMOVED lines=11> */
.L_x_62829:
        /* <DEDUP_REMOVED lines=21> */
.L_x_62833:
[----:B------:R-:W-:Y:S05]  /*6360*/  BSYNC B1 ;  /* 0x0000000000017941 */ /* 0x000fea0003800000 */
.L_x_62832:
[----:B------:R-:W-:Y:S01]  /*6370*/  IMAD.SHL.U32 R3, R3, 0x100000, RZ ;  /* 0x0010000003037824 */ /* 0x000fe200078e00ff */
[----:B------:R-:W-:-:S04]  /*6380*/  LEA R5, R0, 0x3b800000, 0x17 ;  /* 0x3b80000000057811 */ /* 0x000fc800078eb8ff */
[----:B------:R-:W-:-:S07]  /*6390*/  LOP3.LUT R16, R5, R3, R16, 0xfe, !PT ;  /* 0x0000000305107212 */ /* 0x000fce00078efe10 */
.L_x_62831:
[----:B------:R-:W-:Y:S05]  /*63a0*/  BSYNC B0 ;  /* 0x0000000000007941 */ /* 0x000fea0003800000 */
.L_x_62830:
[----:B------:R-:W0:Y:S01]  /*63b0*/  F2I.S64.TRUNC R16, R16 ;  /* 0x0000001000107311 */ /* 0x000e22000020d900 */
[----:B------:R-:W-:Y:S05]  /*63c0*/  BRA `(.L_x_62815) ;  /* 0x00000004000c7947 */ /* 0x000fea0003800000 */
.L_x_62828:
        /* <DEDUP_REMOVED lines=21> */
.L_x_62837:
[----:B------:R-:W-:Y:S05]  /*6520*/  BSYNC B1 ;  /* 0x0000000000017941 */ /* 0x000fea0003800000 */
.L_x_62836:
[----:B------:R-:W-:Y:S01]  /*6530*/  IMAD.SHL.U32 R3, R3, 0x200000, RZ ;  /* 0x0020000003037824 */ /* 0x000fe200078e00ff */
[----:B------:R-:W-:-:S04]  /*6540*/  LEA R5, R0, 0x37800000, 0x17 ;  /* 0x3780000000057811 */ /* 0x000fc800078eb8ff */
[----:B------:R-:W-:-:S07]  /*6550*/  LOP3.LUT R16, R5, R3, R16, 0xfe, !PT ;  /* 0x0000000305107212 */ /* 0x000fce00078efe10 */
.L_x_62835:
[----:B------:R-:W-:Y:S05]  /*6560*/  BSYNC B0 ;  /* 0x0000000000007941 */ /* 0x000fea0003800000 */
.L_x_62834:
[----:B------:R-:W0:Y:S01]  /*6570*/  F2I.S64.TRUNC R16, R16 ;  /* 0x0000001000107311 */ /* 0x000e22000020d900 */
[----:B------:R-:W-:Y:S05]  /*6580*/  BRA `(.L_x_62815) ;  /* 0x00000000009c7947 */ /* 0x000fea0003800000 */
.L_x_62827:
        /* <DEDUP_REMOVED lines=14> */
.L_x_62841:
[----:B------:R-:W-:Y:S05]  /*6670*/  BSYNC B0 ;  /* 0x0000000000007941 */ /* 0x000fea0003800000 */
.L_x_62840:
[----:B------:R-:W0:Y:S01]  /*6680*/  F2I.S64.TRUNC R16, R16 ;  /* 0x0000001000107311 */ /* 0x000e22000020d900 */
[----:B------:R-:W-:Y:S05]  /*6690*/  BRA `(.L_x_62815) ;  /* 0x0000000000587947 */ /* 0x000fea0003800000 */
.L_x_62814:
        /* <DEDUP_REMOVED lines=16> */
.L_x_62842:
[----:B------:R-:W-:Y:S01]  /*67a0*/  CS2R R16, SRZ ;  /* 0x0000000000107805 */ /* 0x000fe2000001ff00 */
[----:B------:R-:W-:Y:S06]  /*67b0*/  BRA `(.L_x_62815) ;  /* 0x0000000000107947 */ /* 0x000fec0003800000 */
.L_x_62839:
[----:B------:R0:W5:Y:S01]  /*67c0*/  LDG.E.64 R16, desc[UR36][R4.64] ;  /* 0x0000002404107981 */ /* 0x000162000c1e1b00 */
[----:B------:R-:W-:Y:S05]  /*67d0*/  BRA `(.L_x_62815) ;  /* 0x0000000000087947 */ /* 0x000fea0003800000 */
.L_x_62838:
[----:B------:R0:W5:Y:S01]  /*67e0*/  LDG.E R16, desc[UR36][R4.64] ;  /* 0x0000002404107981 */ /* 0x000162000c1e1900 */
[----:B------:R-:W-:-:S07]  /*67f0*/  IMAD.MOV.U32 R17, RZ, RZ, RZ ;  /* 0x000000ffff117224 */ /* 0x000fce00078e00ff */
.L_x_62815:
        /* <DEDUP_REMOVED lines=19> */
.L_x_62846:
[----:B------:R0:W5:Y:S01]  /*6930*/  LDG.E.U8 R24, desc[UR36][R4.64] ;  /* 0x0000002404187981 */ /* 0x000162000c1e1100 */
[----:B------:R-:W-:Y:S01]  /*6940*/  IMAD.MOV.U32 R25, RZ, RZ, RZ ;  /* 0x000000ffff197224 */ /* 0x000fe200078e00ff */
[----:B------:R-:W-:Y:S06]  /*6950*/  BRA `(.L_x_62809) ;  /* 0x0000000c00447947 */ /* 0x000fec0003800000 */
.L_x_62845:
        /* <DEDUP_REMOVED lines=8> */
.L_x_62849:
[----:B------:R-:W2:Y:S02]  /*69e0*/  LDG.E R24, desc[UR36][R4.64] ;  /* 0x0000002404187981 */ /* 0x000ea4000c1e1900 */
[----:B--2---:R-:W-:Y:S01]  /*69f0*/  SHF.R.S32.HI R25, RZ, 0x1f, R24 ;  /* 0x0000001fff197819 */ /* 0x004fe20000011418 */
[----:B------:R-:W-:Y:S06]  /*6a00*/  BRA `(.L_x_62809) ;  /* 0x0000000c00187947 */ /* 0x000fec0003800000 */
.L_x_62848:
[----:B------:R-:W2:Y:S02]  /*6a10*/  LDG.E.S16 R24, desc[UR36][R4.64] ;  /* 0x0000002404187981 */ /* 0x000ea4000c1e1700 */
[----:B--2---:R-:W-:Y:S01]  /*6a20*/  SHF.R.S32.HI R25, RZ, 0x1f, R24 ;  /* 0x0000001fff197819 */ /* 0x004fe20000011418 */
[----:B------:R-:W-:Y:S06]  /*6a30*/  BRA `(.L_x_62809) ;  /* 0x0000000c000c7947 */ /* 0x000fec0003800000 */
.L_x_62844:
        /* <DEDUP_REMOVED lines=9> */
.L_x_62851:
[----:B------:R-:W2:Y:S02]  /*6ad0*/  LDG.E.U16 R4, desc[UR36][R4.64] ;  /* 0x0000002404047981 */ /* 0x000ea4000c1e1500 */
[----:B--2---:R-:W-:-:S06]  /*6ae0*/  HADD2.F32 R24, -RZ, R4.H0_H0 ;  /* 0x20000004ff187230 */ /* 0x004fcc0000004100 */
[----:B------:R-:W0:Y:S01]  /*6af0*/  F2I.S64.TRUNC R24, R24 ;  /* 0x0000001800187311 */ /* 0x000e22000020d900 */
[----:B------:R-:W-:Y:S05]  /*6b00*/  BRA `(.L_x_62809) ;  /* 0x0000000800d87947 */ /* 0x000fea0003800000 */
.L_x_62850:
        /* <DEDUP_REMOVED lines=9> */
.L_x_62853:
[----:B------:R-:W2:Y:S02]  /*6ba0*/  LDG.E.U16 R4, desc[UR36][R4.64] ;  /* 0x0000002404047981 */ /* 0x000ea4000c1e1500 */
[----:B--2---:R-:W-:-:S06]  /*6bb0*/  HADD2.F32 R24, -RZ, R4.H0_H0 ;  /* 0x20000004ff187230 */ /* 0x004fcc0000004100 */
[----:B------:R-:W0:Y:S01]  /*6bc0*/  F2I.S64.TRUNC R24, R24 ;  /* 0x0000001800187311 */ /* 0x000e22000020d900 */
[----:B------:R-:W-:Y:S05]  /*6bd0*/  BRA `(.L_x_62809) ;  /* 0x0000000800a47947 */ /* 0x000fea0003800000 */
.L_x_62852:
[----:B------:R-:W2:Y:S02]  /*6be0*/  LDG.E.64 R4, desc[UR36][R4.64] ;  /* 0x0000002404047981 */ /* 0x000ea4000c1e1b00 */
[----:B--2---:R0:W1:Y:S01]  /*6bf0*/  F2I.S64.F64.TRUNC R24, R4 ;  /* 0x0000000400187311 */ /* 0x004062000030d900 */
[----:B------:R-:W-:Y:S05]  /*6c00*/  BRA `(.L_x_62809) ;  /* 0x0000000800987947 */ /* 0x000fea0003800000 */
.L_x_62843:
        /* <DEDUP_REMOVED lines=13> */
.L_x_62856:
[----:B------:R-:W2:Y:S02]  /*6ce0*/  LDG.E.64 R4, desc[UR36][R4.64] ;  /* 0x0000002404047981 */ /* 0x000ea4000c1e1b00 */
[----:B--2---:R0:W1:Y:S01]  /*6cf0*/  F2I.S64.F64.TRUNC R24, R4 ;  /* 0x0000000400187311 */ /* 0x004062000030d900 */
[----:B------:R-:W-:Y:S05]  /*6d00*/  BRA `(.L_x_62809) ;  /* 0x0000000800587947 */ /* 0x000fea0003800000 */
.L_x_62855:
        /* <DEDUP_REMOVED lines=27> */
.L_x_62858:
        /* <DEDUP_REMOVED lines=14> */
.L_x_62857:
[----:B------:R-:W2:Y:S02]  /*6fa0*/  LDG.E.U16 R24, desc[UR36][R4.64] ;  /* 0x0000002404187981 */ /* 0x000ea4000c1e1500 */
[----:B--2---:R-:W-:-:S06]  /*6fb0*/  IMAD.U32 R24, R24, 0x10000, RZ ;  /* 0x0001000018187824 */ /* 0x004fcc00078e00ff */
[----:B------:R-:W0:Y:S01]  /*6fc0*/  F2I.S64.TRUNC R24, R24 ;  /* 0x0000001800187311 */ /* 0x000e22000020d900 */
[----:B------:R-:W-:Y:S05]  /*6fd0*/  BRA `(.L_x_62809) ;  /* 0x0000000400a47947 */ /* 0x000fea0003800000 */
.L_x_62854:
        /* <DEDUP_REMOVED lines=11> */
.L_x_62861:
        /* <DEDUP_REMOVED lines=21> */
.L_x_62865:
[----:B------:R-:W-:Y:S05]  /*71e0*/  BSYNC B1 ;  /* 0x0000000000017941 */ /* 0x000fea0003800000 */
.L_x_62864:
[----:B------:R-:W-:Y:S01]  /*71f0*/  IMAD.SHL.U32 R3, R3, 0x100000, RZ ;  /* 0x0010000003037824 */ /* 0x000fe200078e00ff */
[----:B------:R-:W-:-:S04]  /*7200*/  LEA R5, R0, 0x3b800000, 0x17 ;  /* 0x3b80000000057811 */ /* 0x000fc800078eb8ff */
[----:B------:R-:W-:-:S07]  /*7210*/  LOP3.LUT R24, R5, R3, R24, 0xfe, !PT ;  /* 0x0000000305187212 */ /* 0x000fce00078efe18 */
.L_x_62863:
[----:B------:R-:W-:Y:S05]  /*7220*/  BSYNC B0 ;  /* 0x0000000000007941 */ /* 0x000fea0003800000 */
.L_x_62862:
[----:B------:R-:W0:Y:S01]  /*7230*/  F2I.S64.TRUNC R24, R24 ;  /* 0x0000001800187311 */ /* 0x000e22000020d900 */
[----:B------:R-:W-:Y:S05]  /*7240*/  BRA `(.L_x_62809) ;  /* 0x0000000400087947 */ /* 0x000fea0003800000 */
.L_x_62860:
        /* <DEDUP_REMOVED lines=21> */
.L_x_62869:
[----:B------:R-:W-:Y:S05]  /*73a0*/  BSYNC B1 ;  /* 0x0000000000017941 */ /* 0x000fea0003800000 */
.L_x_62868:
[----:B------:R-:W-:Y:S01]  /*73b0*/  IMAD.SHL.U32 R3, R3, 0x200000, RZ ;  /* 0x0020000003037824 */ /* 0x000fe200078e00ff */
[----:B------:R-:W-:-:S04]  /*73c0*/  LEA R5, R0, 0x37800000, 0x17 ;  /* 0x3780000000057811 */ /* 0x000fc800078eb8ff */
[----:B------:R-:W-:-:S07]  /*73d0*/  LOP3.LUT R24, R5, R3, R24, 0xfe, !PT ;  /* 0x0000000305187212 */ /* 0x000fce00078efe18 */
.L_x_62867:
[----:B------:R-:W-:Y:S05]  /*73e0*/  BSYNC B0 ;  /* 0x0000000000007941 */ /* 0x000fea0003800000 */
.L_x_62866:
[----:B------:R-:W0:Y:S01]  /*73f0*/  F2I.S64.TRUNC R24, R24 ;  /* 0x0000001800187311 */ /* 0x000e22000020d900 */
[----:B------:R-:W-:Y:S05]  /*7400*/  BRA `(.L_x_62809) ;  /* 0x0000000000987947 */ /* 0x000fea0003800000 */
.L_x_62859:
        /* <DEDUP_REMOVED lines=14> */
.L_x_62873:
[----:B------:R-:W-:Y:S05]  /*74f0*/  BSYNC B0 ;  /* 0x0000000000007941 */ /* 0x000fea0003800000 */
.L_x_62872:
[----:B------:R-:W0:Y:S01]  /*7500*/  F2I.S64.TRUNC R24, R24 ;  /* 0x0000001800187311 */ /* 0x000e22000020d900 */
[----:B------:R-:W-:Y:S05]  /*7510*/  BRA `(.L_x_62809) ;  /* 0x0000000000547947 */ /* 0x000fea0003800000 */
.L_x_62847:
        /* <DEDUP_REMOVED lines=16> */
.L_x_62874:
[----:B------:R-:W-:Y:S05]  /*7620*/  BRA `(.L_x_62809) ;  /* 0x0000000000107947 */ /* 0x000fea0003800000 */
.L_x_62871:
[----:B------:R0:W5:Y:S01]  /*7630*/  LDG.E.64 R24, desc[UR36][R4.64] ;  /* 0x0000002404187981 */ /* 0x000162000c1e1b00 */
[----:B------:R-:W-:Y:S05]  /*7640*/  BRA `(.L_x_62809) ;  /* 0x0000000000087947 */ /* 0x000fea0003800000 */
.L_x_62870:
[----:B------:R0:W5:Y:S01]  /*7650*/  LDG.E R24, desc[UR36][R4.64] ;  /* 0x0000002404187981 */ /* 0x000162000c1e1900 */
[----:B------:R-:W-:-:S07]  /*7660*/  IMAD.MOV.U32 R25, RZ, RZ, RZ ;  /* 0x000000ffff197224 */ /* 0x000fce00078e00ff */
.L_x_62809:
[----:B------:R-:W-:Y:S05]  /*7670*/  BSYNC B6 ;  /* 0x0000000000067941 */ /* 0x000fea0003800000 */
.L_x_62808:
[----:B------:R-:W2:Y:S01]  /*7680*/  S2R R33, SR_TID.X ;  /* 0x0000000000217919 */ /* 0x000ea20000002100 */
[----:B------:R-:W-:Y:S01]  /*7690*/  BSSY B0, `(.L_x_62875) ;  /* 0x0000045000007945 */ /* 0x000fe20003800000 */
[----:B--2---:R-:W-:-:S13]  /*76a0*/  ISETP.GE.AND P2, PT, R33, R2, PT ;  /* 0x000000022100720c */ /* 0x004fda0003f46270 */
[----:B------:R-:W-:Y:S05]  /*76b0*/  @P2 BRA `(.L_x_62876) ;  /* 0x0000000400082947 */ /* 0x000fea0003800000 */
[----:B01---5:R-:W-:-:S13]  /*76c0*/  ISETP.GE.AND P0, PT, R29, RZ, PT ;  /* 0x000000ff1d00720c */ /* 0x023fda0003f06270 */
        /* <DEDUP_REMOVED lines=8> */
[----:B----4-:R-:W-:-:S03]  /*7750*/  IMAD R9, R31, R30, RZ ;  /* 0x0000001e1f097224 */ /* 0x010fc600078e02ff */
[----:B------:R-:W-:Y:S01]  /*7760*/  ISETP.NE.U32.AND P0, PT, R0, 0x1, PT ;  /* 0x000000010000780c */ /* 0x000fe20003f05070 */
[----:B------:R-:W-:Y:S01]  /*7770*/  IMAD R9, R30, R31, R9 ;  /* 0x0000001f1e097224 */ /* 0x000fe200078e0209 */
[----:B------:R-:W-:Y:S02]  /*7780*/  IADD3 R0, P3, R28, 0x1, RZ ;  /* 0x000000011c007810 */ /* 0x000fe40007f7e0ff */
[----:B------:R-:W-:Y:S02]  /*7790*/  ISETP.NE.U32.AND.EX P0, PT, RZ, RZ, PT, P0 ;  /* 0x000000ffff00720c */ /* 0x000fe40003f05100 */
[----:B------:R-:W-:Y:S01]  /*77a0*/  ISETP.GE.U32.AND P1, PT, R0, 0x3, PT ;  /* 0x000000030000780c */ /* 0x000fe20003f26070 */
[----:B------:R-:W-:Y:S01]  /*77b0*/  IMAD.X R0, RZ, RZ, R29, P3 ;  /* 0x000000ffff007224 */ /* 0x000fe200018e061d */
[----:B------:R-:W-:Y:S02]  /*77c0*/  SEL R4, R30, 0x1, !P0 ;  /* 0x000000011e047807 */ /* 0x000fe40004000000 */
[----:B------:R-:W-:-:S02]  /*77d0*/  SEL R7, R31, RZ, !P0 ;  /* 0x000000ff1f077207 */ /* 0x000fc40004000000 */
[----:B------:R-:W-:Y:S01]  /*77e0*/  ISETP.GE.U32.AND.EX P1, PT, R0, RZ, PT, P1 ;  /* 0x000000ff0000720c */ /* 0x000fe20003f26110 */
[----:B------:R-:W-:Y:S01]  /*77f0*/  IMAD.WIDE.U32 R4, R4, 0x1, RZ ;  /* 0x0000000104047825 */ /* 0x000fe200078e00ff */
[----:B------:R-:W-:-:S03]  /*7800*/  LEA.HI R3, P3, R29, R28, RZ, 0x1 ;  /* 0x0000001c1d037211 */ /* 0x000fc600078708ff */
[----:B------:R-:W-:Y:S02]  /*7810*/  IMAD.IADD R5, R5, 0x1, R7 ;  /* 0x0000000105057824 */ /* 0x000fe400078e0207 */
[----:B------:R-:W-:Y:S02]  /*7820*/  IMAD.X R8, RZ, RZ, R29, P3 ;  /* 0x000000ffff087224 */ /* 0x000fe400018e061d */
[----:B------:R-:W-:-:S04]  /*7830*/  IMAD.WIDE.U32 R6, R30, R30, RZ ;  /* 0x0000001e1e067225 */ /* 0x000fc800078e00ff */
[----:B------:R-:W-:Y:S05]  /*7840*/  @!P1 BRA `(.L_x_62879) ;  /* 0x0000000000649947 */ /* 0x000fea0003800000 */
[--C-:B------:R-:W-:Y:S01]  /*7850*/  SHF.R.S64 R3, R3, 0x1, R8.reuse ;  /* 0x0000000103037819 */ /* 0x100fe20000001008 */
[----:B------:R-:W-:Y:S01]  /*7860*/  IMAD.IADD R0, R7, 0x1, R9 ;  /* 0x0000000107007824 */ /* 0x000fe200078e0209 */
[----:B------:R-:W-:-:S07]  /*7870*/  SHF.R.S32.HI R8, RZ, 0x1, R8 ;  /* 0x00000001ff087819 */ /* 0x000fce0000011408 */
.L_x_62880:
[C---:B------:R-:W-:Y:S02]  /*7880*/  LOP3.LUT R7, R3.reuse, 0x1, RZ, 0xc0, !PT ;  /* 0x0000000103077812 */ /* 0x040fe400078ec0ff */
[----:B------:R-:W-:Y:S02]  /*7890*/  IADD3 R11, P1, R3, 0x1, RZ ;  /* 0x00000001030b7810 */ /* 0x000fe40007f3e0ff */
[----:B------:R-:W-:-:S04]  /*78a0*/  ISETP.NE.U32.AND P0, PT, R7, 0x1, PT ;  /* 0x000000010700780c */ /* 0x000fc80003f05070 */
[----:B------:R-:W-:-:S04]  /*78b0*/  ISETP.NE.U32.AND.EX P0, PT, RZ, RZ, PT, P0 ;  /* 0x000000ffff00720c */ /* 0x000fc80003f05100 */
[----:B------:R-:W-:Y:S02]  /*78c0*/  SEL R7, R0, RZ, !P0 ;  /* 0x000000ff00077207 */ /* 0x000fe40004000000 */
[----:B------:R-:W-:Y:S02]  /*78d0*/  SEL R9, R6, 0x1, !P0 ;  /* 0x0000000106097807 */ /* 0x000fe40004000000 */
[----:B------:R-:W-:Y:S01]  /*78e0*/  ISETP.GE.U32.AND P0, PT, R11, 0x3, PT ;  /* 0x000000030b00780c */ /* 0x000fe20003f06070 */
[----:B------:R-:W-:Y:S02]  /*78f0*/  IMAD R10, R7, R4, RZ ;  /* 0x00000004070a7224 */ /* 0x000fe400078e02ff */
[----:B------:R-:W-:Y:S02]  /*7900*/  IMAD R7, R0, R6, RZ ;  /* 0x0000000600077224 */ /* 0x000fe400078e02ff */
[----:B------:R-:W-:Y:S02]  /*7910*/  IMAD R11, R5, R9, R10 ;  /* 0x00000009050b7224 */ /* 0x000fe400078e020a */
[----:B------:R-:W-:-:S02]  /*7920*/  IMAD R13, R6, R0, R7 ;  /* 0x00000000060d7224 */ /* 0x000fc400078e0207 */
[----:B------:R-:W-:Y:S01]  /*7930*/  IMAD.X R0, RZ, RZ, R8, P1 ;  /* 0x000000ffff007224 */ /* 0x000fe200008e0608 */
[----:B------:R-:W-:Y:S01]  /*7940*/  LEA.HI R3, P1, R8, R3, RZ, 0x1 ;  /* 0x0000000308037211 */ /* 0x000fe200078308ff */
[----:B------:R-:W-:-:S03]  /*7950*/  IMAD.WIDE.U32 R6, R6, R6, RZ ;  /* 0x0000000606067225 */ /* 0x000fc600078e00ff */
[----:B------:R-:W-:Y:S01]  /*7960*/  ISETP.GE.U32.AND.EX P0, PT, R0, RZ, PT, P0 ;  /* 0x000000ff0000720c */ /* 0x000fe20003f06100 */
[----:B------:R-:W-:Y:S02]  /*7970*/  IMAD.X R8, RZ, RZ, R8, P1 ;  /* 0x000000ffff087224 */ /* 0x000fe400008e0608 */
[----:B------:R-:W-:-:S03]  /*7980*/  IMAD.WIDE.U32 R4, R9, R4, RZ ;  /* 0x0000000409047225 */ /* 0x000fc600078e00ff */
[--C-:B------:R-:W-:Y:S01]  /*7990*/  SHF.R.S64 R3, R3, 0x1, R8.reuse ;  /* 0x0000000103037819 */ /* 0x100fe20000001008 */
[----:B------:R-:W-:Y:S01]  /*79a0*/  IMAD.IADD R0, R7, 0x1, R13 ;  /* 0x0000000107007824 */ /* 0x000fe200078e020d */
[----:B------:R-:W-:Y:S01]  /*79b0*/  SHF.R.S32.HI R8, RZ, 0x1, R8 ;  /* 0x00000001ff087819 */ /* 0x000fe20000011408 */
[----:B------:R-:W-:-:S04]  /*79c0*/  IMAD.IADD R5, R5, 0x1, R11 ;  /* 0x0000000105057824 */ /* 0x000fc800078e020b */
[----:B------:R-:W-:Y:S05]  /*79d0*/  @P0 BRA `(.L_x_62880) ;  /* 0xfffffffc00a80947 */ /* 0x000fea000383ffff */
.L_x_62879:
[----:B------:R-:W-:Y:S05]  /*79e0*/  BSYNC B1 ;  /* 0x0000000000017941 */ /* 0x000fea0003800000 */
.L_x_62878:
[----:B------:R-:W-:Y:S05]  /*79f0*/  BRA `(.L_x_62876) ;  /* 0x0000000000387947 */ /* 0x000fea0003800000 */
.L_x_62877:
[----:B----4-:R-:W-:Y:S01]  /*7a00*/  ISETP.NE.U32.AND P0, PT, R30, 0x1, PT ;  /* 0x000000011e00780c */ /* 0x010fe20003f05070 */
        /* <DEDUP_REMOVED lines=10> */
[----:B------:R-:W-:Y:S02]  /*7ab0*/  @!P0 SEL R4, R4, 0xffffffff, P1 ;  /* 0xffffffff04048807 */ /* 0x000fe40000800000 */
[----:B------:R-:W-:Y:S02]  /*7ac0*/  @!P0 SEL R5, RZ, 0xffffffff, P1 ;  /* 0xffffffffff058807 */ /* 0x000fe40000800000 */
[----:B------:R-:W-:-:S07]  /*7ad0*/  @P0 CS2R R4, SRZ ;  /* 0x0000000000040805 */ /* 0x000fce000001ff00 */
.L_x_62876:
[----:B------:R-:W-:Y:S05]  /*7ae0*/  BSYNC B0 ;  /* 0x0000000000007941 */ /* 0x000fea0003800000 */
.L_x_62875:
[----:B01---5:R-:W-:Y:S01]  /*7af0*/  VIADD R29, R33, 0x80 ;  /* 0x00000080211d7836 */ /* 0x023fe20000000000 */
[----:B------:R-:W-:Y:S04]  /*7b00*/  BSSY B0, `(.L_x_62881) ;  /* 0x0000045000007945 */ /* 0x000fe80003800000 */
[----:B------:R-:W-:-:S13]  /*7b10*/  ISETP.GE.AND P0, PT, R29, R2, PT ;  /* 0x000000021d00720c */ /* 0x000fda0003f06270 */
[----:B------:R-:W-:Y:S05]  /*7b20*/  @P0 BRA `(.L_x_62882) ;  /* 0x0000000400080947 */ /* 0x000fea0003800000 */
[----:B---3--:R-:W-:-:S13]  /*7b30*/  ISETP.GE.AND P0, PT, R27, RZ, PT ;  /* 0x000000ff1b00720c */ /* 0x008fda0003f06270 */
        /* <DEDUP_REMOVED lines=8> */
[----:B------:R-:W-:-:S03]  /*7bc0*/  IMAD R9, R37, R36, RZ ;  /* 0x0000002425097224 */ /* 0x000fc600078e02ff */
[----:B------:R-:W-:Y:S02]  /*7bd0*/  ISETP.NE.U32.AND P0, PT, R0, 0x1, PT ;  /* 0x000000010000780c */ /* 0x000fe40003f05070 */
        /* <DEDUP_REMOVED lines=10> */
[C---:B------:R-:W-:Y:S02]  /*7c80*/  IMAD R3, R36.reuse, R37, R9 ;  /* 0x0000002524037224 */ /* 0x040fe400078e0209 */
[----:B------:R-:W-:Y:S02]  /*7c90*/  IMAD.X R11, RZ, RZ, R27, P3 ;  /* 0x000000ffff0b7224 */ /* 0x000fe400018e061b */
[----:B------:R-:W-:Y:S02]  /*7ca0*/  IMAD.WIDE.U32 R8, R36, R36, RZ ;  /* 0x0000002424087225 */ /* 0x000fe400078e00ff */
[----:B------:R-:W-:Y:S05]  /*7cb0*/  @!P1 BRA `(.L_x_62885) ;  /* 0x0000000000649947 */ /* 0x000fea0003800000 */
[----:B------:R-:W-:Y:S01]  /*7cc0*/  SHF.R.S64 R0, R0, 0x1, R11 ;  /* 0x0000000100007819 */ /* 0x000fe2000000100b */
[----:B------:R-:W-:Y:S01]  /*7cd0*/  IMAD.IADD R3, R9, 0x1, R3 ;  /* 0x0000000109037824 */ /* 0x000fe200078e0203 */
[----:B------:R-:W-:-:S07]  /*7ce0*/  SHF.R.S32.HI R11, RZ, 0x1, R11 ;  /* 0x00000001ff0b7819 */ /* 0x000fce000001140b */
.L_x_62886:
[C---:B------:R-:W-:Y:S01]  /*7cf0*/  LOP3.LUT R9, R0.reuse, 0x1, RZ, 0xc0, !PT ;  /* 0x0000000100097812 */ /* 0x040fe200078ec0ff */
[----:B------:R-:W-:Y:S01]  /*7d00*/  IMAD R10, R3, R8, RZ ;  /* 0x00000008030a7224 */ /* 0x000fe200078e02ff */
[----:B------:R-:W-:Y:S02]  /*7d10*/  IADD3 R12, P3, R0, 0x1, RZ ;  /* 0x00000001000c7810 */ /* 0x000fe40007f7e0ff */
[----:B------:R-:W-:Y:S01]  /*7d20*/  ISETP.NE.U32.AND P1, PT, R9, 0x1, PT ;  /* 0x000000010900780c */ /* 0x000fe20003f25070 */
[----:B------:R-:W-:Y:S01]  /*7d30*/  IMAD R15, R8, R3, R10 ;  /* 0x00000003080f7224 */ /* 0x000fe200078e020a */
[----:B------:R-:W-:Y:S01]  /*7d40*/  ISETP.GE.U32.AND P0, PT, R12, 0x3, PT ;  /* 0x000000030c00780c */ /* 0x000fe20003f06070 */
[----:B------:R-:W-:Y:S01]  /*7d50*/  IMAD.X R12, RZ, RZ, R11, P3 ;  /* 0x000000ffff0c7224 */ /* 0x000fe200018e060b */
[----:B------:R-:W-:-:S04]  /*7d60*/  ISETP.NE.U32.AND.EX P1, PT, RZ, RZ, PT, P1 ;  /* 0x000000ffff00720c */ /* 0x000fc80003f25110 */
        /* <DEDUP_REMOVED lines=8> */
[----:B------:R-:W-:Y:S01]  /*7df0*/  IMAD.WIDE.U32 R6, R3, R6, RZ ;  /* 0x0000000603067225 */ /* 0x000fe200078e00ff */
[--C-:B------:R-:W-:Y:S02]  /*7e00*/  SHF.R.S64 R0, R0, 0x1, R11.reuse ;  /* 0x0000000100007819 */ /* 0x100fe4000000100b */
[----:B------:R-:W-:Y:S01]  /*7e10*/  SHF.R.S32.HI R11, RZ, 0x1, R11 ;  /* 0x00000001ff0b7819 */ /* 0x000fe2000001140b */
[----:B------:R-:W-:Y:S02]  /*7e20*/  IMAD.IADD R3, R9, 0x1, R15 ;  /* 0x0000000109037824 */ /* 0x000fe400078e020f */
[----:B------:R-:W-:Y:S01]  /*7e30*/  IMAD.IADD R7, R7, 0x1, R13 ;  /* 0x0000000107077824 */ /* 0x000fe200078e020d */
[----:B------:R-:W-:Y:S06]  /*7e40*/  @P0 BRA `(.L_x_62886) ;  /* 0xfffffffc00a80947 */ /* 0x000fec000383ffff */
.L_x_62885:
[----:B------:R-:W-:Y:S05]  /*7e50*/  BSYNC B1 ;  /* 0x0000000000017941 */ /* 0x000fea0003800000 */
.L_x_62884:
[----:B------:R-:W-:Y:S05]  /*7e60*/  BRA `(.L_x_62882) ;  /* 0x0000000000387947 */ /* 0x000fea0003800000 */
.L_x_62883:
[----:B------:R-:W-:Y:S01]  /*7e70*/  ISETP.NE.U32.AND P0, PT, R36, 0x1, PT ;  /* 0x000000012400780c */ /* 0x000fe20003f05070 */
        /* <DEDUP_REMOVED lines=13> */
.L_x_62882:
[----:B------:R-:W-:Y:S05]  /*7f50*/  BSYNC B0 ;  /* 0x0000000000007941 */ /* 0x000fea0003800000 */
.L_x_62881:
[----:B------:R-:W-:Y:S01]  /*7f60*/  VIADD R3, R33, 0x100 ;  /* 0x0000010021037836 */ /* 0x000fe20000000000 */
[----:B------:R-:W-:Y:S01]  /*7f70*/  BSSY B0, `(.L_x_62887) ;  /* 0x000004c000007945 */ /* 0x000fe20003800000 */
[----:B---3--:R-:W-:Y:S02]  /*7f80*/  IMAD.MOV.U32 R26, RZ, RZ, R6 ;  /* 0x000000ffff1a7224 */ /* 0x008fe400078e0006 */
[----:B------:R-:W-:Y:S01]  /*7f90*/  IMAD.MOV.U32 R27, RZ, RZ, R7 ;  /* 0x000000ffff1b7224 */ /* 0x000fe200078e0007 */
[----:B------:R-:W-:-:S13]  /*7fa0*/  ISETP.GE.AND P0, PT, R3, R2, PT ;  /* 0x000000020300720c */ /* 0x000fda0003f06270 */
[----:B------:R-:W-:Y:S05]  /*7fb0*/  @P0 BRA `(.L_x_62888) ;  /* 0x00000004001c0947 */ /* 0x000fea0003800000 */
[----:B------:R-:W-:-:S13]  /*7fc0*/  ISETP.GE.AND P0, PT, R19, RZ, PT ;  /* 0x000000ff1300720c */ /* 0x000fda0003f06270 */
        /* <DEDUP_REMOVED lines=28> */
.L_x_62892:
        /* <DEDUP_REMOVED lines=10> */
[----:B------:R-:W-:Y:S01]  /*8230*/  LEA.HI R10, P1, R9, R6, RZ, 0x1 ;  /* 0x00000006090a7211 */ /* 0x000fe200078308ff */
[----:B------:R-:W-:Y:S01]  /*8240*/  IMAD R11, R11, R0, RZ ;  /* 0x000000000b0b7224 */ /* 0x000fe200078e02ff */
[----:B------:R-:W-:Y:S01]  /*8250*/  ISETP.GE.U32.AND.EX P0, PT, R12, RZ, PT, P0 ;  /* 0x000000ff0c00720c */ /* 0x000fe20003f06100 */
[----:B------:R-:W-:-:S04]  /*8260*/  IMAD.WIDE.U32 R6, R22, R22, RZ ;  /* 0x0000001616067225 */ /* 0x000fc800078e00ff */
[----:B------:R-:W-:Y:S02]  /*8270*/  IMAD R11, R3, R8, R11 ;  /* 0x00000008030b7224 */ /* 0x000fe400078e020b */
[----:B------:R-:W-:Y:S02]  /*8280*/  IMAD.X R3, RZ, RZ, R9, P1 ;  /* 0x000000ffff037224 */ /* 0x000fe400008e0609 */
[----:B------:R-:W-:Y:S02]  /*8290*/  IMAD.MOV.U32 R22, RZ, RZ, R6 ;  /* 0x000000ffff167224 */ /* 0x000fe400078e0006 */
[----:B------:R-:W-:Y:S01]  /*82a0*/  IMAD.WIDE.U32 R8, R8, R0, RZ ;  /* 0x0000000008087225 */ /* 0x000fe200078e00ff */
[--C-:B------:R-:W-:Y:S02]  /*82b0*/  SHF.R.S64 R6, R10, 0x1, R3.reuse ;  /* 0x000000010a067819 */ /* 0x100fe40000001003 */
[----:B------:R-:W-:Y:S01]  /*82c0*/  SHF.R.S32.HI R10, RZ, 0x1, R3 ;  /* 0x00000001ff0a7819 */ /* 0x000fe20000011403 */
[----:B------:R-:W-:-:S02]  /*82d0*/  IMAD.IADD R3, R9, 0x1, R11 ;  /* 0x0000000109037824 */ /* 0x000fc400078e020b */
[----:B------:R-:W-:Y:S02]  /*82e0*/  IMAD.IADD R7, R7, 0x1, R13 ;  /* 0x0000000107077824 */ /* 0x000fe400078e020d */
[----:B------:R-:W-:Y:S02]  /*82f0*/  IMAD.MOV.U32 R0, RZ, RZ, R8 ;  /* 0x000000ffff007224 */ /* 0x000fe400078e0008 */
[----:B------:R-:W-:Y:S01]  /*8300*/  IMAD.MOV.U32 R9, RZ, RZ, R10 ;  /* 0x000000ffff097224 */ /* 0x000fe200078e000a */
[----:B------:R-:W-:Y:S06]  /*8310*/  @P0 BRA `(.L_x_62892) ;  /* 0xfffffffc009c0947 */ /* 0x000fec000383ffff */
.L_x_62891:
[----:B------:R-:W-:Y:S05]  /*8320*/  BSYNC B1 ;  /* 0x0000000000017941 */ /* 0x000fea0003800000 */
.L_x_62890:
[----:B------:R-:W-:Y:S05]  /*8330*/  BRA `(.L_x_62888) ;  /* 0x00000000003c7947 */ /* 0x000fea0003800000 */
.L_x_62889:
        /* <DEDUP_REMOVED lines=15> */
.L_x_62888:
[----:B------:R-:W-:Y:S05]  /*8430*/  BSYNC B0 ;  /* 0x0000000000007941 */ /* 0x000fea0003800000 */
.L_x_62887:
[----:B------:R-:W-:Y:S01]  /*8440*/  VIADD R7, R33, 0x180 ;  /* 0x0000018021077836 */ /* 0x000fe20000000000 */
[----:B------:R-:W-:Y:S01]  /*8450*/  BSSY B0, `(.L_x_62893) ;  /* 0x000004c000007945 */ /* 0x000fe20003800000 */
[----:B------:R-:W-:Y:S02]  /*8460*/  IMAD.MOV.U32 R18, RZ, RZ, R0 ;  /* 0x000000ffff127224 */ /* 0x000fe400078e0000 */
        /* <DEDUP_REMOVED lines=32> */
.L_x_62898:
        /* <DEDUP_REMOVED lines=25> */
.L_x_62897:
[----:B------:R-:W-:Y:S05]  /*8800*/  BSYNC B1 ;  /* 0x0000000000017941 */ /* 0x000fea0003800000 */
.L_x_62896:
[----:B------:R-:W-:Y:S05]  /*8810*/  BRA `(.L_x_62894) ;  /* 0x00000000003c7947 */ /* 0x000fea0003800000 */
.L_x_62895:
        /* <DEDUP_REMOVED lines=15> */
.L_x_62894:
[----:B------:R-:W-:Y:S05]  /*8910*/  BSYNC B0 ;  /* 0x0000000000007941 */ /* 0x000fea0003800000 */
.L_x_62893:
[----:B------:R-:W0:Y:S01]  /*8920*/  LDC.U8 R22, c[0x0][0x248] ;  /* 0x00009200ff167b82 */ /* 0x000e220000000000 */
[----:B------:R-:W-:Y:S01]  /*8930*/  BSSY B6, `(.L_x_62899) ;  /* 0x0000100000067945 */ /* 0x000fe20003800000 */
[----:B------:R-:W-:Y:S02]  /*8940*/  IMAD.MOV.U32 R16, RZ, RZ, R0 ;  /* 0x000000ffff107224 */ /* 0x000fe400078e0000 */
[----:B------:R-:W-:Y:S01]  /*8950*/  IMAD.MOV.U32 R17, RZ, RZ, R3 ;  /* 0x000000ffff117224 */ /* 0x000fe200078e0003 */
[----:B------:R-:W-:Y:S06]  /*8960*/  @P2 BRA `(.L_x_62900) ;  /* 0x0000000c00f02947 */ /* 0x000fec0003800000 */
        /* <DEDUP_REMOVED lines=20> */
.L_x_62904:
[----:B------:R0:W-:Y:S01]  /*8ab0*/  STG.E.U8 desc[UR36][R8.64], R4 ;  /* 0x0000000408007986 */ /* 0x0001e2000c101124 */
[----:B------:R-:W-:Y:S01]  /*8ac0*/  IMAD.MOV.U32 R33, RZ, RZ, R29 ;  /* 0x000000ffff217224 */ /* 0x000fe200078e001d */
[----:B------:R-:W-:Y:S06]  /*8ad0*/  BRA `(.L_x_62900) ;  /* 0x0000000c00947947 */ /* 0x000fec0003800000 */
.L_x_62903:
        /* <DEDUP_REMOVED lines=9> */
.L_x_62907:
[----:B------:R0:W-:Y:S01]  /*8b70*/  STG.E desc[UR36][R8.64], R4 ;  /* 0x0000000408007986 */ /* 0x0001e2000c101924 */
[----:B------:R-:W-:Y:S01]  /*8b80*/  IMAD.MOV.U32 R33, RZ, RZ, R29 ;  /* 0x000000ffff217224 */ /* 0x000fe200078e001d */
[----:B------:R-:W-:Y:S06]  /*8b90*/  BRA `(.L_x_62900) ;  /* 0x0000000c00647947 */ /* 0x000fec0003800000 */
.L_x_62906:
[----:B------:R0:W-:Y:S01]  /*8ba0*/  STG.E.U16 desc[UR36][R8.64], R4 ;  /* 0x0000000408007986 */ /* 0x0001e2000c101524 */
[----:B------:R-:W-:Y:S01]  /*8bb0*/  IMAD.MOV.U32 R33, RZ, RZ, R29 ;  /* 0x000000ffff217224 */ /* 0x000fe200078e001d */
[----:B------:R-:W-:Y:S06]  /*8bc0*/  BRA `(.L_x_62900) ;  /* 0x0000000c00587947 */ /* 0x000fec0003800000 */
.L_x_62902:
        /* <DEDUP_REMOVED lines=10> */
.L_x_62909:
[----:B------:R-:W0:Y:S01]  /*8c70*/  I2F.S64 R0, R4 ;  /* 0x0000000400007312 */ /* 0x000e220000301400 */
[----:B------:R-:W-:Y:S01]  /*8c80*/  IMAD.MOV.U32 R33, RZ, RZ, R29 ;  /* 0x000000ffff217224 */ /* 0x000fe200078e001d */
[----:B0-----:R-:W-:-:S05]  /*8c90*/  F2FP.F16.F32.PACK_AB R0, RZ, R0 ;  /* 0x00000000ff00723e */ /* 0x001fca00000000ff */
[----:B------:R0:W-:Y:S01]  /*8ca0*/  STG.E.U16 desc[UR36][R8.64], R0 ;  /* 0x0000000008007986 */ /* 0x0001e2000c101524 */
[----:B------:R-:W-:Y:S05]  /*8cb0*/  BRA `(.L_x_62900) ;  /* 0x0000000c001c7947 */ /* 0x000fea0003800000 */
.L_x_62908:
        /* <DEDUP_REMOVED lines=11> */
.L_x_62911:
[----:B------:R-:W0:Y:S01]  /*8d70*/  I2F.S64 R4, R4 ;  /* 0x0000000400047312 */ /* 0x000e220000301400 */
[----:B------:R-:W-:Y:S01]  /*8d80*/  IMAD.MOV.U32 R33, RZ, RZ, R29 ;  /* 0x000000ffff217224 */ /* 0x000fe200078e001d */
[----:B0-----:R-:W-:-:S04]  /*8d90*/  F2FP.F16.F32.PACK_AB R3, RZ, R4 ;  /* 0x00000004ff03723e */ /* 0x001fc800000000ff */
[----:B------:R-:W-:-:S05]  /*8da0*/  PRMT R3, R3, 0x5410, RZ ;  /* 0x0000541003037816 */ /* 0x000fca00000000ff */
[----:B------:R0:W-:Y:S01]  /*8db0*/  STG.E desc[UR36][R8.64], R3 ;  /* 0x0000000308007986 */ /* 0x0001e2000c101924 */
[----:B------:R-:W-:Y:S05]  /*8dc0*/  BRA `(.L_x_62900) ;  /* 0x0000000800d87947 */ /* 0x000fea0003800000 */
.L_x_62910:
[----:B------:R-:W0:Y:S01]  /*8dd0*/  I2F.F64.S64 R4, R4 ;  /* 0x0000000400047312 */ /* 0x000e220000301c00 */
[----:B------:R-:W-:Y:S01]  /*8de0*/  IMAD.MOV.U32 R33, RZ, RZ, R29 ;  /* 0x000000ffff217224 */ /* 0x000fe200078e001d */
[----:B0-----:R0:W-:Y:S01]  /*8df0*/  STG.E.64 desc[UR36][R8.64], R4 ;  /* 0x0000000408007986 */ /* 0x0011e2000c101b24 */
[----:B------:R-:W-:Y:S05]  /*8e00*/  BRA `(.L_x_62900) ;  /* 0x0000000800c87947 */ /* 0x000fea0003800000 */
.L_x_62901:
        /* <DEDUP_REMOVED lines=14> */
.L_x_62914:
[----:B------:R-:W0:Y:S01]  /*8ef0*/  I2F.F64.S64 R4, R4 ;  /* 0x0000000400047312 */ /* 0x000e220000301c00 */
[----:B------:R-:W-:Y:S01]  /*8f00*/  CS2R R6, SRZ ;  /* 0x0000000000067805 */ /* 0x000fe2000001ff00 */
[----:B------:R-:W-:-:S04]  /*8f10*/  IMAD.MOV.U32 R33, RZ, RZ, R29 ;  /* 0x000000ffff217224 */ /* 0x000fc800078e001d */
[----:B0-----:R1:W-:Y:S01]  /*8f20*/  STG.E.128 desc[UR36][R8.64], R4 ;  /* 0x0000000408007986 */ /* 0x0013e2000c101d24 */
[----:B------:R-:W-:Y:S05]  /*8f30*/  BRA `(.L_x_62900) ;  /* 0x00000008007c7947 */ /* 0x000fea0003800000 */
.L_x_62913:
        /* <DEDUP_REMOVED lines=21> */
.L_x_62918:
[----:B------:R-:W-:Y:S05]  /*9090*/  BSYNC B0 ;  /* 0x0000000000007941 */ /* 0x000fea0003800000 */
.L_x_62917:
[----:B------:R-:W-:Y:S01]  /*90a0*/  LOP3.LUT R7, R0, R7, RZ, 0xfc, !PT ;  /* 0x0000000700077212 */ /* 0x000fe200078efcff */
[----:B------:R-:W-:-:S04]  /*90b0*/  IMAD.MOV.U32 R33, RZ, RZ, R29 ;  /* 0x000000ffff217224 */ /* 0x000fc800078e001d */
[----:B------:R0:W-:Y:S01]  /*90c0*/  STG.E.U8 desc[UR36][R8.64], R7 ;  /* 0x0000000708007986 */ /* 0x0001e2000c101124 */
[----:B------:R-:W-:Y:S05]  /*90d0*/  BRA `(.L_x_62900) ;  /* 0x0000000800147947 */ /* 0x000fea0003800000 */
.L_x_62916:
        /* <DEDUP_REMOVED lines=13> */
.L_x_62920:
[----:B------:R-:W-:Y:S01]  /*91b0*/  IMAD.MOV.U32 R0, RZ, RZ, 0x7f ;  /* 0x0000007fff007424 */ /* 0x000fe200078e00ff */
[----:B------:R-:W-:-:S04]  /*91c0*/  ISETP.GT.U32.AND P0, PT, R3, 0x7f800000, PT ;  /* 0x7f8000000300780c */ /* 0x000fc80003f04070 */
[----:B------:R-:W-:-:S09]  /*91d0*/  SEL R0, R0, 0x7c, P0 ;  /* 0x0000007c00007807 */ /* 0x000fd20000000000 */
.L_x_62921:
[----:B------:R-:W-:Y:S05]  /*91e0*/  BSYNC B0 ;  /* 0x0000000000007941 */ /* 0x000fea0003800000 */
.L_x_62919:
[----:B------:R-:W-:Y:S01]  /*91f0*/  LOP3.LUT R3, R5, 0x80000000, RZ, 0xc0, !PT ;  /* 0x8000000005037812 */ /* 0x000fe200078ec0ff */
[----:B------:R-:W-:-:S03]  /*9200*/  IMAD.MOV.U32 R33, RZ, RZ, R29 ;  /* 0x000000ffff217224 */ /* 0x000fc600078e001d */
[----:B------:R-:W-:-:S04]  /*9210*/  SHF.R.U32.HI R3, RZ, 0x18, R3 ;  /* 0x00000018ff037819 */ /* 0x000fc80000011603 */
[----:B------:R-:W-:-:S05]  /*9220*/  LOP3.LUT R3, R0, R3, RZ, 0xfc, !PT ;  /* 0x0000000300037212 */ /* 0x000fca00078efcff */
[----:B------:R0:W-:Y:S01]  /*9230*/  STG.E.U8 desc[UR36][R8.64], R3 ;  /* 0x0000000308007986 */ /* 0x0001e2000c101124 */
[----:B------:R-:W-:Y:S05]  /*9240*/  BRA `(.L_x_62900) ;  /* 0x0000000400b87947 */ /* 0x000fea0003800000 */
.L_x_62915:
[----:B------:R-:W0:Y:S01]  /*9250*/  I2F.S64 R0, R4 ;  /* 0x0000000400007312 */ /* 0x000e220000301400 */
[----:B------:R-:W-:Y:S01]  /*9260*/  IMAD.MOV.U32 R33, RZ, RZ, R29 ;  /* 0x000000ffff217224 */ /* 0x000fe200078e001d */
[----:B0-----:R-:W-:-:S05]  /*9270*/  F2FP.BF16.F32.PACK_AB R0, RZ, R0 ;  /* 0x00000000ff00723e */ /* 0x001fca00000010ff */
[----:B------:R3:W-:Y:S01]  /*9280*/  STG.E.U16 desc[UR36][R8.64], R0 ;  /* 0x0000000008007986 */ /* 0x0007e2000c101524 */
[----:B------:R-:W-:Y:S05]  /*9290*/  BRA `(.L_x_62900) ;  /* 0x0000000400a47947 */ /* 0x000fea0003800000 */
.L_x_62912:
        /* <DEDUP_REMOVED lines=11> */
.L_x_62924:
        /* <DEDUP_REMOVED lines=17> */
.L_x_62927:
[----:B------:R-:W-:-:S04]  /*9460*/  LOP3.LUT R0, R5, 0x80000000, RZ, 0xc0, !PT ;  /* 0x8000000005007812 */ /* 0x000fc800078ec0ff */
[----:B------:R-:W-:-:S04]  /*9470*/  SHF.R.U32.HI R0, RZ, 0x18, R0 ;  /* 0x00000018ff007819 */ /* 0x000fc80000011600 */
[----:B------:R-:W-:-:S07]  /*9480*/  LOP3.LUT R0, R3, R0, RZ, 0xfc, !PT ;  /* 0x0000000003007212 */ /* 0x000fce00078efcff */
.L_x_62926:
[----:B------:R-:W-:Y:S05]  /*9490*/  BSYNC B0 ;  /* 0x0000000000007941 */ /* 0x000fea0003800000 */
.L_x_62925:
[----:B------:R0:W-:Y:S01]  /*94a0*/  STG.E.U8 desc[UR36][R8.64], R0 ;  /* 0x0000000008007986 */ /* 0x0001e2000c101124 */
[----:B------:R-:W-:Y:S01]  /*94b0*/  IMAD.MOV.U32 R33, RZ, RZ, R29 ;  /* 0x000000ffff217224 */ /* 0x000fe200078e001d */
[----:B------:R-:W-:Y:S06]  /*94c0*/  BRA `(.L_x_62900) ;  /* 0x0000000400187947 */ /* 0x000fec0003800000 */
.L_x_62923:
        /* <DEDUP_REMOVED lines=17> */
.L_x_62930:
[----:B------:R-:W-:-:S04]  /*95e0*/  LOP3.LUT R0, R5, 0x80000000, RZ, 0xc0, !PT ;  /* 0x8000000005007812 */ /* 0x000fc800078ec0ff */
[----:B------:R-:W-:-:S04]  /*95f0*/  SHF.R.U32.HI R0, RZ, 0x18, R0 ;  /* 0x00000018ff007819 */ /* 0x000fc80000011600 */
[----:B------:R-:W-:-:S07]  /*9600*/  LOP3.LUT R0, R3, R0, RZ, 0xfc, !PT ;  /* 0x0000000003007212 */ /* 0x000fce00078efcff */
.L_x_62929:
[----:B------:R-:W-:Y:S05]  /*9610*/  BSYNC B0 ;  /* 0x0000000000007941 */ /* 0x000fea0003800000 */
.L_x_62928:
[----:B------:R0:W-:Y:S01]  /*9620*/  STG.E.U8 desc[UR36][R8.64], R0 ;  /* 0x0000000008007986 */ /* 0x0001e2000c101124 */
[----:B------:R-:W-:Y:S01]  /*9630*/  IMAD.MOV.U32 R33, RZ, RZ, R29 ;  /* 0x000000ffff217224 */ /* 0x000fe200078e001d */
[----:B------:R-:W-:Y:S06]  /*9640*/  BRA `(.L_x_62900) ;  /* 0x0000000000b87947 */ /* 0x000fec0003800000 */
.L_x_62922:
        /* <DEDUP_REMOVED lines=23> */
.L_x_62905:
        /* <DEDUP_REMOVED lines=16> */
.L_x_62933:
[----:B------:R-:W-:Y:S01]  /*98c0*/  IMAD.MOV.U32 R33, RZ, RZ, R29 ;  /* 0x000000ffff217224 */ /* 0x000fe200078e001d */
[----:B------:R-:W-:Y:S06]  /*98d0*/  BRA `(.L_x_62900) ;  /* 0x0000000000147947 */ /* 0x000fec0003800000 */
.L_x_62932:
[----:B------:R0:W-:Y:S01]  /*98e0*/  STG.E.64 desc[UR36][R8.64], R4 ;  /* 0x0000000408007986 */ /* 0x0001e2000c101b24 */
[----:B------:R-:W-:Y:S01]  /*98f0*/  IMAD.MOV.U32 R33, RZ, RZ, R29 ;  /* 0x000000ffff217224 */ /* 0x000fe200078e001d */
[----:B------:R-:W-:Y:S06]  /*9900*/  BRA `(.L_x_62900) ;  /* 0x0000000000087947 */ /* 0x000fec0003800000 */
.L_x_62931:
[----:B------:R0:W-:Y:S01]  /*9910*/  STG.E desc[UR36][R8.64], R4 ;  /* 0x0000000408007986 */ /* 0x0001e2000c101924 */
[----:B------:R-:W-:-:S07]  /*9920*/  IMAD.MOV.U32 R33, RZ, RZ, R29 ;  /* 0x000000ffff217224 */ /* 0x000fce00078e001d */
.L_x_62900:
[----:B------:R-:W-:Y:S05]  /*9930*/  BSYNC B6 ;  /* 0x0000000000067941 */ /* 0x000fea0003800000 */
.L_x_62899:
[----:B------:R-:W-:Y:S01]  /*9940*/  ISETP.GE.AND P0, PT, R33, R2, PT ;  /* 0x000000022100720c */ /* 0x000fe20003f06270 */
[----:B------:R-:W-:-:S12]  /*9950*/  BSSY B6, `(.L_x_62934) ;  /* 0x00001d4000067945 */ /* 0x000fd80003800000 */
[----:B------:R-:W-:Y:S05]  /*9960*/  @P0 BRA `(.L_x_62935) ;  /* 0x0000001c00480947 */ /* 0x000fea0003800000 */
[----:B01----:R-:W0:Y:S01]  /*9970*/  LDC.64 R4, c[0x0][0x220] ;  /* 0x00008800ff047b82 */ /* 0x003e220000000a00 */
[----:B---3--:R-:W-:Y:S01]  /*9980*/  IMAD R0, R34, 0x200, R33 ;  /* 0x0000020022007824 */ /* 0x008fe200078e0221 */
        /* <DEDUP_REMOVED lines=18> */
.L_x_62939:
[----:B------:R0:W-:Y:S01]  /*9ab0*/  STG.E.U8 desc[UR36][R4.64], R26 ;  /* 0x0000001a04007986 */ /* 0x0001e2000c101124 */
[----:B------:R-:W-:Y:S05]  /*9ac0*/  BRA `(.L_x_62941) ;  /* 0x0000000c00447947 */ /* 0x000fea0003800000 */
.L_x_62938:
        /* <DEDUP_REMOVED lines=8> */
.L_x_62943:
[----:B------:R0:W-:Y:S01]  /*9b50*/  STG.E desc[UR36][R4.64], R26 ;  /* 0x0000001a04007986 */ /* 0x0001e2000c101924 */
[----:B------:R-:W-:Y:S05]  /*9b60*/  BRA `(.L_x_62941) ;  /* 0x0000000c001c7947 */ /* 0x000fea0003800000 */
.L_x_62942:
[----:B------:R0:W-:Y:S01]  /*9b70*/  STG.E.U16 desc[UR36][R4.64], R26 ;  /* 0x0000001a04007986 */ /* 0x0001e2000c101524 */
[----:B------:R-:W-:Y:S05]  /*9b80*/  BRA `(.L_x_62941) ;  /* 0x0000000c00147947 */ /* 0x000fea0003800000 */
.L_x_62937:
        /* <DEDUP_REMOVED lines=9> */
.L_x_62945:
[----:B------:R-:W0:Y:S02]  /*9c20*/  I2F.S64 R0, R26 ;  /* 0x0000001a00007312 */ /* 0x000e240000301400 */
[----:B0-----:R-:W-:-:S05]  /*9c30*/  F2FP.F16.F32.PACK_AB R0, RZ, R0 ;  /* 0x00000000ff00723e */ /* 0x001fca00000000ff */
[----:B------:R0:W-:Y:S01]  /*9c40*/  STG.E.U16 desc[UR36][R4.64], R0 ;  /* 0x0000000004007986 */ /* 0x0001e2000c101524 */
[----:B------:R-:W-:Y:S05]  /*9c50*/  BRA `(.L_x_62941) ;  /* 0x0000000800e07947 */ /* 0x000fea0003800000 */
.L_x_62944:
        /* <DEDUP_REMOVED lines=10> */
.L_x_62947:
[----:B------:R-:W0:Y:S02]  /*9d00*/  I2F.S64 R26, R26 ;  /* 0x0000001a001a7312 */ /* 0x000e240000301400 */
[----:B0-----:R-:W-:-:S04]  /*9d10*/  F2FP.F16.F32.PACK_AB R3, RZ, R26 ;  /* 0x0000001aff03723e */ /* 0x001fc800000000ff */
[----:B------:R-:W-:-:S05]  /*9d20*/  PRMT R3, R3, 0x5410, RZ ;  /* 0x0000541003037816 */ /* 0x000fca00000000ff */
[----:B------:R0:W-:Y:S01]  /*9d30*/  STG.E desc[UR36][R4.64], R3 ;  /* 0x0000000304007986 */ /* 0x0001e2000c101924 */
[----:B------:R-:W-:Y:S05]  /*9d40*/  BRA `(.L_x_62941) ;  /* 0x0000000800a47947 */ /* 0x000fea0003800000 */
.L_x_62946:
[----:B------:R-:W0:Y:S02]  /*9d50*/  I2F.F64.S64 R26, R26 ;  /* 0x0000001a001a7312 */ /* 0x000e240000301c00 */
[----:B0-----:R0:W-:Y:S01]  /*9d60*/  STG.E.64 desc[UR36][R4.64], R26 ;  /* 0x0000001a04007986 */ /* 0x0011e2000c101b24 */
[----:B------:R-:W-:Y:S05]  /*9d70*/  BRA `(.L_x_62941) ;  /* 0x0000000800987947 */ /* 0x000fea0003800000 */
.L_x_62936:
        /* <DEDUP_REMOVED lines=13> */
.L_x_62950:
[----:B------:R-:W0:Y:S01]  /*9e50*/  I2F.F64.S64 R8, R26 ;  /* 0x0000001a00087312 */ /* 0x000e220000301c00 */
[----:B------:R-:W-:-:S05]  /*9e60*/  CS2R R10, SRZ ;  /* 0x00000000000a7805 */ /* 0x000fca000001ff00 */
[----:B0-----:R0:W-:Y:S01]  /*9e70*/  STG.E.128 desc[UR36][R4.64], R8 ;  /* 0x0000000804007986 */ /* 0x0011e2000c101d24 */
[----:B------:R-:W-:Y:S05]  /*9e80*/  BRA `(.L_x_62941) ;  /* 0x0000000800547947 */ /* 0x000fea0003800000 */
.L_x_62949:
        /* <DEDUP_REMOVED lines=21> */
.L_x_62954:
[----:B------:R-:W-:Y:S05]  /*9fe0*/  BSYNC B0 ;  /* 0x0000000000007941 */ /* 0x000fea0003800000 */
.L_x_62953:
[----:B------:R-:W-:-:S05]  /*9ff0*/  LOP3.LUT R7, R0, R7, RZ, 0xfc, !PT ;  /* 0x0000000700077212 */ /* 0x000fca00078efcff */
[----:B------:R3:W-:Y:S01]  /*a000*/  STG.E.U8 desc[UR36][R4.64], R7 ;  /* 0x0000000704007986 */ /* 0x0007e2000c101124 */
[----:B------:R-:W-:Y:S05]  /*a010*/  BRA `(.L_x_62941) ;  /* 0x0000000400f07947 */ /* 0x000fea0003800000 */
.L_x_62952:
        /* <DEDUP_REMOVED lines=13> */
.L_x_62956:
[----:B------:R-:W-:Y:S01]  /*a0f0*/  IMAD.MOV.U32 R0, RZ, RZ, 0x7f ;  /* 0x0000007fff007424 */ /* 0x000fe200078e00ff */
[----:B------:R-:W-:-:S04]  /*a100*/  ISETP.GT.U32.AND P0, PT, R3, 0x7f800000, PT ;  /* 0x7f8000000300780c */ /* 0x000fc80003f04070 */
[----:B------:R-:W-:-:S09]  /*a110*/  SEL R0, R0, 0x7c, P0 ;  /* 0x0000007c00007807 */ /* 0x000fd20000000000 */
.L_x_62957:
[----:B------:R-:W-:Y:S05]  /*a120*/  BSYNC B0 ;  /* 0x0000000000007941 */ /* 0x000fea0003800000 */
.L_x_62955:
[----:B------:R-:W-:-:S04]  /*a130*/  LOP3.LUT R3, R27, 0x80000000, RZ, 0xc0, !PT ;  /* 0x800000001b037812 */ /* 0x000fc800078ec0ff */
[----:B------:R-:W-:-:S04]  /*a140*/  SHF.R.U32.HI R3, RZ, 0x18, R3 ;  /* 0x00000018ff037819 */ /* 0x000fc80000011603 */
[----:B------:R-:W-:-:S05]  /*a150*/  LOP3.LUT R3, R0, R3, RZ, 0xfc, !PT ;  /* 0x0000000300037212 */ /* 0x000fca00078efcff */
[----:B------:R0:W-:Y:S01]  /*a160*/  STG.E.U8 desc[UR36][R4.64], R3 ;  /* 0x0000000304007986 */ /* 0x0001e2000c101124 */
[----:B------:R-:W-:Y:S05]  /*a170*/  BRA `(.L_x_62941) ;  /* 0x0000000400987947 */ /* 0x000fea0003800000 */
.L_x_62951:
[----:B------:R-:W0:Y:S02]  /*a180*/  I2F.S64 R0, R26 ;  /* 0x0000001a00007312 */ /* 0x000e240000301400 */
[----:B0-----:R-:W-:-:S05]  /*a190*/  F2FP.BF16.F32.PACK_AB R0, RZ, R0 ;  /* 0x00000000ff00723e */ /* 0x001fca00000010ff */
[----:B------:R2:W-:Y:S01]  /*a1a0*/  STG.E.U16 desc[UR36][R4.64], R0 ;  /* 0x0000000004007986 */ /* 0x0005e2000c101524 */
[----:B------:R-:W-:Y:S05]  /*a1b0*/  BRA `(.L_x_62941) ;  /* 0x0000000400887947 */ /* 0x000fea0003800000 */
.L_x_62948:
        /* <DEDUP_REMOVED lines=10> */
.L_x_62960:
        /* <DEDUP_REMOVED lines=17> */
.L_x_62963:
[----:B------:R-:W-:-:S04]  /*a370*/  LOP3.LUT R0, R27, 0x80000000, RZ, 0xc0, !PT ;  /* 0x800000001b007812 */ /* 0x000fc800078ec0ff */
[----:B------:R-:W-:-:S04]  /*a380*/  SHF.R.U32.HI R0, RZ, 0x18, R0 ;  /* 0x00000018ff007819 */ /* 0x000fc80000011600 */
[----:B------:R-:W-:-:S07]  /*a390*/  LOP3.LUT R0, R3, R0, RZ, 0xfc, !PT ;  /* 0x0000000003007212 */ /* 0x000fce00078efcff */
.L_x_62962:
[----:B------:R-:W-:Y:S05]  /*a3a0*/  BSYNC B0 ;  /* 0x0000000000007941 */ /* 0x000fea0003800000 */
.L_x_62961:
[----:B------:R0:W-:Y:S01]  /*a3b0*/  STG.E.U8 desc[UR36][R4.64], R0 ;  /* 0x0000000004007986 */ /* 0x0001e2000c101124 */
[----:B------:R-:W-:Y:S05]  /*a3c0*/  BRA `(.L_x_62941) ;  /* 0x0000000400047947 */ /* 0x000fea0003800000 */
.L_x_62959:
        /* <DEDUP_REMOVED lines=17> */
.L_x_62966:
[----:B------:R-:W-:-:S04]  /*a4e0*/  LOP3.LUT R0, R27, 0x80000000, RZ, 0xc0, !PT ;  /* 0x800000001b007812 */ /* 0x000fc800078ec0ff */
[----:B------:R-:W-:-:S04]  /*a4f0*/  SHF.R.U32.HI R0, RZ, 0x18, R0 ;  /* 0x00000018ff007819 */ /* 0x000fc80000011600 */
[----:B------:R-:W-:-:S07]  /*a500*/  LOP3.LUT R0, R3, R0, RZ, 0xfc, !PT ;  /* 0x0000000003007212 */ /* 0x000fce00078efcff */
.L_x_62965:
[----:B------:R-:W-:Y:S05]  /*a510*/  BSYNC B0 ;  /* 0x0000000000007941 */ /* 0x000fea0003800000 */
.L_x_62964:
[----:B------:R0:W-:Y:S01]  /*a520*/  STG.E.U8 desc[UR36][R4.64], R0 ;  /* 0x0000000004007986 */ /* 0x0001e2000c101124 */
[----:B------:R-:W-:Y:S05]  /*a530*/  BRA `(.L_x_62941) ;  /* 0x0000000000a87947 */ /* 0x000fea0003800000 */
.L_x_62958:
        /* <DEDUP_REMOVED lines=22> */
.L_x_62940:
        /* <DEDUP_REMOVED lines=16> */
.L_x_62969:
[----:B------:R-:W-:Y:S05]  /*a7a0*/  BRA `(.L_x_62941) ;  /* 0x00000000000c7947 */ /* 0x000fea0003800000 */
.L_x_62968:
[----:B------:R0:W-:Y:S01]  /*a7b0*/  STG.E.64 desc[UR36][R4.64], R26 ;  /* 0x0000001a04007986 */ /* 0x0001e2000c101b24 */
[----:B------:R-:W-:Y:S05]  /*a7c0*/  BRA `(.L_x_62941) ;  /* 0x0000000000047947 */ /* 0x000fea0003800000 */
.L_x_62967:
[----:B------:R0:W-:Y:S02]  /*a7d0*/  STG.E desc[UR36][R4.64], R26 ;  /* 0x0000001a04007986 */ /* 0x0001e4000c101924 */
.L_x_62941:
        /* <DEDUP_REMOVED lines=23> */
.L_x_62973:
[----:B------:R0:W-:Y:S01]  /*a950*/  STG.E.U8 desc[UR36][R4.64], R18 ;  /* 0x0000001204007986 */ /* 0x0001e2000c101124 */
[----:B------:R-:W-:Y:S05]  /*a960*/  BRA `(.L_x_62975) ;  /* 0x0000000c00447947 */ /* 0x000fea0003800000 */
.L_x_62972:
        /* <DEDUP_REMOVED lines=8> */
.L_x_62977:
[----:B------:R0:W-:Y:S01]  /*a9f0*/  STG.E desc[UR36][R4.64], R18 ;  /* 0x0000001204007986 */ /* 0x0001e2000c101924 */
[----:B------:R-:W-:Y:S05]  /*aa00*/  BRA `(.L_x_62975) ;  /* 0x0000000c001c7947 */ /* 0x000fea0003800000 */
.L_x_62976:
[----:B------:R0:W-:Y:S01]  /*aa10*/  STG.E.U16 desc[UR36][R4.64], R18 ;  /* 0x0000001204007986 */ /* 0x0001e2000c101524 */
[----:B------:R-:W-:Y:S05]  /*aa20*/  BRA `(.L_x_62975) ;  /* 0x0000000c00147947 */ /* 0x000fea0003800000 */
.L_x_62971:
        /* <DEDUP_REMOVED lines=9> */
.L_x_62979:
[----:B------:R-:W0:Y:S02]  /*aac0*/  I2F.S64 R0, R18 ;  /* 0x0000001200007312 */ /* 0x000e240000301400 */
[----:B0-----:R-:W-:-:S05]  /*aad0*/  F2FP.F16.F32.PACK_AB R0, RZ, R0 ;  /* 0x00000000ff00723e */ /* 0x001fca00000000ff */
[----:B------:R0:W-:Y:S01]  /*aae0*/  STG.E.U16 desc[UR36][R4.64], R0 ;  /* 0x0000000004007986 */ /* 0x0001e2000c101524 */
[----:B------:R-:W-:Y:S05]  /*aaf0*/  BRA `(.L_x_62975) ;  /* 0x0000000800e07947 */ /* 0x000fea0003800000 */
.L_x_62978:
        /* <DEDUP_REMOVED lines=10> */
.L_x_62981:
[----:B------:R-:W0:Y:S02]  /*aba0*/  I2F.S64 R18, R18 ;  /* 0x0000001200127312 */ /* 0x000e240000301400 */
[----:B0-----:R-:W-:-:S04]  /*abb0*/  F2FP.F16.F32.PACK_AB R3, RZ, R18 ;  /* 0x00000012ff03723e */ /* 0x001fc800000000ff */
[----:B------:R-:W-:-:S05]  /*abc0*/  PRMT R3, R3, 0x5410, RZ ;  /* 0x0000541003037816 */ /* 0x000fca00000000ff */
[----:B------:R0:W-:Y:S01]  /*abd0*/  STG.E desc[UR36][R4.64], R3 ;  /* 0x0000000304007986 */ /* 0x0001e2000c101924 */
[----:B------:R-:W-:Y:S05]  /*abe0*/  BRA `(.L_x_62975) ;  /* 0x0000000800a47947 */ /* 0x000fea0003800000 */
.L_x_62980:
[----:B------:R-:W0:Y:S02]  /*abf0*/  I2F.F64.S64 R18, R18 ;  /* 0x0000001200127312 */ /* 0x000e240000301c00 */
[----:B0-----:R0:W-:Y:S01]  /*ac00*/  STG.E.64 desc[UR36][R4.64], R18 ;  /* 0x0000001204007986 */ /* 0x0011e2000c101b24 */
[----:B------:R-:W-:Y:S05]  /*ac10*/  BRA `(.L_x_62975) ;  /* 0x0000000800987947 */ /* 0x000fea0003800000 */
.L_x_62970:
        /* <DEDUP_REMOVED lines=13> */
.L_x_62984:
[----:B------:R-:W0:Y:S01]  /*acf0*/  I2F.F64.S64 R8, R18 ;  /* 0x0000001200087312 */ /* 0x000e220000301c00 */
[----:B------:R-:W-:-:S05]  /*ad00*/  CS2R R10, SRZ ;  /* 0x00000000000a7805 */ /* 0x000fca000001ff00 */
[----:B0-----:R1:W-:Y:S01]  /*ad10*/  STG.E.128 desc[UR36][R4.64], R8 ;  /* 0x0000000804007986 */ /* 0x0013e2000c101d24 */
[----:B------:R-:W-:Y:S05]  /*ad20*/  BRA `(.L_x_62975) ;  /* 0x0000000800547947 */ /* 0x000fea0003800000 */
.L_x_62983:
        /* <DEDUP_REMOVED lines=21> */
.L_x_62988:
[----:B------:R-:W-:Y:S05]  /*ae80*/  BSYNC B0 ;  /* 0x0000000000007941 */ /* 0x000fea0003800000 */
.L_x_62987:
[----:B------:R-:W-:-:S05]  /*ae90*/  LOP3.LUT R7, R0, R7, RZ, 0xfc, !PT ;  /* 0x0000000700077212 */ /* 0x000fca00078efcff */
[----:B------:R2:W-:Y:S01]  /*aea0*/  STG.E.U8 desc[UR36][R4.64], R7 ;  /* 0x0000000704007986 */ /* 0x0005e2000c101124 */
[----:B------:R-:W-:Y:S05]  /*aeb0*/  BRA `(.L_x_62975) ;  /* 0x0000000400f07947 */ /* 0x000fea0003800000 */
.L_x_62986:
        /* <DEDUP_REMOVED lines=13> */
.L_x_62990:
[----:B------:R-:W-:Y:S01]  /*af90*/  IMAD.MOV.U32 R0, RZ, RZ, 0x7f ;  /* 0x0000007fff007424 */ /* 0x000fe200078e00ff */
[----:B------:R-:W-:-:S04]  /*afa0*/  ISETP.GT.U32.AND P0, PT, R3, 0x7f800000, PT ;  /* 0x7f8000000300780c */ /* 0x000fc80003f04070 */
[----:B------:R-:W-:-:S09]  /*afb0*/  SEL R0, R0, 0x7c, P0 ;  /* 0x0000007c00007807 */ /* 0x000fd20000000000 */
.L_x_62991:
[----:B------:R-:W-:Y:S05]  /*afc0*/  BSYNC B0 ;  /* 0x0000000000007941 */ /* 0x000fea0003800000 */
.L_x_62989:
[----:B------:R-:W-:-:S04]  /*afd0*/  LOP3.LUT R3, R19, 0x80000000, RZ, 0xc0, !PT ;  /* 0x8000000013037812 */ /* 0x000fc800078ec0ff */
[----:B------:R-:W-:-:S04]  /*afe0*/  SHF.R.U32.HI R3, RZ, 0x18, R3 ;  /* 0x00000018ff037819 */ /* 0x000fc80000011603 */
[----:B------:R-:W-:-:S05]  /*aff0*/  LOP3.LUT R3, R0, R3, RZ, 0xfc, !PT ;  /* 0x0000000300037212 */ /* 0x000fca00078efcff */
[----:B------:R3:W-:Y:S01]  /*b000*/  STG.E.U8 desc[UR36][R4.64], R3 ;  /* 0x0000000304007986 */ /* 0x0007e2000c101124 */
[----:B------:R-:W-:Y:S05]  /*b010*/  BRA `(.L_x_62975) ;  /* 0x0000000400987947 */ /* 0x000fea0003800000 */
.L_x_62985:
[----:B------:R-:W0:Y:S02]  /*b020*/  I2F.S64 R0, R18 ;  /* 0x0000001200007312 */ /* 0x000e240000301400 */
[----:B0-----:R-:W-:-:S05]  /*b030*/  F2FP.BF16.F32.PACK_AB R0, RZ, R0 ;  /* 0x00000000ff00723e */ /* 0x001fca00000010ff */
[----:B------:R0:W-:Y:S01]  /*b040*/  STG.E.U16 desc[UR36][R4.64], R0 ;  /* 0x0000000004007986 */ /* 0x0001e2000c101524 */
[----:B------:R-:W-:Y:S05]  /*b050*/  BRA `(.L_x_62975) ;  /* 0x0000000400887947 */ /* 0x000fea0003800000 */
.L_x_62982:
        /* <DEDUP_REMOVED lines=10> */
.L_x_62994:
        /* <DEDUP_REMOVED lines=17> */
.L_x_62997:
[----:B------:R-:W-:-:S04]  /*b210*/  LOP3.LUT R0, R19, 0x80000000, RZ, 0xc0, !PT ;  /* 0x8000000013007812 */ /* 0x000fc800078ec0ff */
[----:B------:R-:W-:-:S04]  /*b220*/  SHF.R.U32.HI R0, RZ, 0x18, R0 ;  /* 0x00000018ff007819 */ /* 0x000fc80000011600 */
[----:B------:R-:W-:-:S07]  /*b230*/  LOP3.LUT R0, R3, R0, RZ, 0xfc, !PT ;  /* 0x0000000003007212 */ /* 0x000fce00078efcff */
.L_x_62996:
[----:B------:R-:W-:Y:S05]  /*b240*/  BSYNC B0 ;  /* 0x0000000000007941 */ /* 0x000fea0003800000 */
.L_x_62995:
[----:B------:R0:W-:Y:S01]  /*b250*/  STG.E.U8 desc[UR36][R4.64], R0 ;  /* 0x0000000004007986 */ /* 0x0001e2000c101124 */
[----:B------:R-:W-:Y:S05]  /*b260*/  BRA `(.L_x_62975) ;  /* 0x0000000400047947 */ /* 0x000fea0003800000 */
.L_x_62993:
        /* <DEDUP_REMOVED lines=17> */
.L_x_63000:
[----:B------:R-:W-:-:S04]  /*b380*/  LOP3.LUT R0, R19, 0x80000000, RZ, 0xc0, !PT ;  /* 0x8000000013007812 */ /* 0x000fc800078ec0ff */
[----:B------:R-:W-:-:S04]  /*b390*/  SHF.R.U32.HI R0, RZ, 0x18, R0 ;  /* 0x00000018ff007819 */ /* 0x000fc80000011600 */
[----:B------:R-:W-:-:S07]  /*b3a0*/  LOP3.LUT R0, R3, R0, RZ, 0xfc, !PT ;  /* 0x0000000003007212 */ /* 0x000fce00078efcff */
.L_x_62999:
[----:B------:R-:W-:Y:S05]  /*b3b0*/  BSYNC B0 ;  /* 0x0000000000007941 */ /* 0x000fea0003800000 */
.L_x_62998:
[----:B------:R0:W-:Y:S01]  /*b3c0*/  STG.E.U8 desc[UR36][R4.64], R0 ;  /* 0x0000000004007986 */ /* 0x0001e2000c101124 */
[----:B------:R-:W-:Y:S05]  /*b3d0*/  BRA `(.L_x_62975) ;  /* 0x0000000000a87947 */ /* 0x000fea0003800000 */
.L_x_62992:
        /* <DEDUP_REMOVED lines=22> */
.L_x_62974:
        /* <DEDUP_REMOVED lines=16> */
.L_x_63003:
[----:B------:R-:W-:Y:S05]  /*b640*/  BRA `(.L_x_62975) ;  /* 0x00000000000c7947 */ /* 0x000fea0003800000 */
.L_x_63002:
[----:B------:R0:W-:Y:S01]  /*b650*/  STG.E.64 desc[UR36][R4.64], R18 ;  /* 0x0000001204007986 */ /* 0x0001e2000c101b24 */
[----:B------:R-:W-:Y:S05]  /*b660*/  BRA `(.L_x_62975) ;  /* 0x0000000000047947 */ /* 0x000fea0003800000 */
.L_x_63001:
[----:B------:R0:W-:Y:S02]  /*b670*/  STG.E desc[UR36][R4.64], R18 ;  /* 0x0000001204007986 */ /* 0x0001e4000c101924 */
.L_x_62975:
[----:B------:R-:W-:-:S07]  /*b680*/  VIADD R33, R33, 0x80 ;  /* 0x0000008021217836 */ /* 0x000fce0000000000 */
.L_x_62935:
[----:B------:R-:W-:Y:S05]  /*b690*/  BSYNC B6 ;  /* 0x0000000000067941 */ /* 0x000fea0003800000 */
.L_x_62934:
        /* <DEDUP_REMOVED lines=21> */
.L_x_63007:
[----:B------:R-:W-:Y:S01]  /*b7f0*/  STG.E.U8 desc[UR36][R2.64], R16 ;  /* 0x0000001002007986 */ /* 0x000fe2000c101124 */
[----:B------:R-:W-:Y:S05]  /*b800*/  EXIT ;  /* 0x000000000000794d */ /* 0x000fea0003800000 */
.L_x_63006:
        /* <DEDUP_REMOVED lines=8> */
.L_x_63010:
[----:B------:R-:W-:Y:S01]  /*b890*/  STG.E desc[UR36][R2.64], R16 ;  /* 0x0000001002007986 */ /* 0x000fe2000c101924 */
[----:B------:R-:W-:Y:S05]  /*b8a0*/  EXIT ;  /* 0x000000000000794d */ /* 0x000fea0003800000 */
.L_x_63009:
[----:B------:R-:W-:Y:S01]  /*b8b0*/  STG.E.U16 desc[UR36][R2.64], R16 ;  /* 0x0000001002007986 */ /* 0x000fe2000c101524 */
[----:B------:R-:W-:Y:S05]  /*b8c0*/  EXIT ;  /* 0x000000000000794d */ /* 0x000fea0003800000 */
.L_x_63005:
        /* <DEDUP_REMOVED lines=9> */
.L_x_63012:
[----:B------:R-:W0:Y:S02]  /*b960*/  I2F.S64 R0, R16 ;  /* 0x0000001000007312 */ /* 0x000e240000301400 */
[----:B0-----:R-:W-:-:S05]  /*b970*/  F2FP.F16.F32.PACK_AB R0, RZ, R0 ;  /* 0x00000000ff00723e */ /* 0x001fca00000000ff */
[----:B------:R-:W-:Y:S01]  /*b980*/  STG.E.U16 desc[UR36][R2.64], R0 ;  /* 0x0000000002007986 */ /* 0x000fe2000c101524 */
[----:B------:R-:W-:Y:S05]  /*b990*/  EXIT ;  /* 0x000000000000794d */ /* 0x000fea0003800000 */
.L_x_63011:
        /* <DEDUP_REMOVED lines=10> */
.L_x_63014:
[----:B------:R-:W0:Y:S02]  /*ba40*/  I2F.S64 R16, R16 ;  /* 0x0000001000107312 */ /* 0x000e240000301400 */
[----:B0-----:R-:W-:-:S04]  /*ba50*/  F2FP.F16.F32.PACK_AB R5, RZ, R16 ;  /* 0x00000010ff05723e */ /* 0x001fc800000000ff */
[----:B------:R-:W-:-:S05]  /*ba60*/  PRMT R5, R5, 0x5410, RZ ;  /* 0x0000541005057816 */ /* 0x000fca00000000ff */
[----:B------:R-:W-:Y:S01]  /*ba70*/  STG.E desc[UR36][R2.64], R5 ;  /* 0x0000000502007986 */ /* 0x000fe2000c101924 */
[----:B------:R-:W-:Y:S05]  /*ba80*/  EXIT ;  /* 0x000000000000794d */ /* 0x000fea0003800000 */
.L_x_63013:
[----:B------:R-:W0:Y:S02]  /*ba90*/  I2F.F64.S64 R16, R16 ;  /* 0x0000001000107312 */ /* 0x000e240000301c00 */
[----:B0-----:R-:W-:Y:S01]  /*baa0*/  STG.E.64 desc[UR36][R2.64], R16 ;  /* 0x0000001002007986 */ /* 0x001fe2000c101b24 */
[----:B------:R-:W-:Y:S05]  /*bab0*/  EXIT ;  /* 0x000000000000794d */ /* 0x000fea0003800000 */
.L_x_63004:
        /* <DEDUP_REMOVED lines=13> */
.L_x_63017:
[----:B------:R-:W0:Y:S01]  /*bb90*/  I2F.F64.S64 R16, R16 ;  /* 0x0000001000107312 */ /* 0x000e220000301c00 */
[----:B------:R-:W-:-:S05]  /*bba0*/  CS2R R18, SRZ ;  /* 0x0000000000127805 */ /* 0x000fca000001ff00 */
[----:B0-----:R-:W-:Y:S01]  /*bbb0*/  STG.E.128 desc[UR36][R2.64], R16 ;  /* 0x0000001002007986 */ /* 0x001fe2000c101d24 */
[----:B------:R-:W-:Y:S05]  /*bbc0*/  EXIT ;  /* 0x000000000000794d */ /* 0x000fea0003800000 */
.L_x_63016:
        /* <DEDUP_REMOVED lines=21> */
.L_x_63021:
[----:B------:R-:W-:Y:S05]  /*bd20*/  BSYNC B0 ;  /* 0x0000000000007941 */ /* 0x000fea0003800000 */
.L_x_63020:
[----:B------:R-:W-:-:S05]  /*bd30*/  LOP3.LUT R5, R0, R5, RZ, 0xfc, !PT ;  /* 0x0000000500057212 */ /* 0x000fca00078efcff */
[----:B------:R-:W-:Y:S01]  /*bd40*/  STG.E.U8 desc[UR36][R2.64], R5 ;  /* 0x0000000502007986 */ /* 0x000fe2000c101124 */
[----:B------:R-:W-:Y:S05]  /*bd50*/  EXIT ;  /* 0x000000000000794d */ /* 0x000fea0003800000 */
.L_x_63019:
        /* <DEDUP_REMOVED lines=13> */
.L_x_63023:
[----:B------:R-:W-:Y:S01]  /*be30*/  IMAD.MOV.U32 R0, RZ, RZ, 0x7f ;  /* 0x0000007fff007424 */ /* 0x000fe200078e00ff */
[----:B------:R-:W-:-:S04]  /*be40*/  ISETP.GT.U32.AND P0, PT, R4, 0x7f800000, PT ;  /* 0x7f8000000400780c */ /* 0x000fc80003f04070 */
[----:B------:R-:W-:-:S09]  /*be50*/  SEL R0, R0, 0x7c, P0 ;  /* 0x0000007c00007807 */ /* 0x000fd20000000000 */
.L_x_63024:
[----:B------:R-:W-:Y:S05]  /*be60*/  BSYNC B0 ;  /* 0x0000000000007941 */ /* 0x000fea0003800000 */
.L_x_63022:
[----:B------:R-:W-:-:S04]  /*be70*/  LOP3.LUT R4, R17, 0x80000000, RZ, 0xc0, !PT ;  /* 0x8000000011047812 */ /* 0x000fc800078ec0ff */
[----:B------:R-:W-:-:S04]  /*be80*/  SHF.R.U32.HI R5, RZ, 0x18, R4 ;  /* 0x00000018ff057819 */ /* 0x000fc80000011604 */
[----:B------:R-:W-:-:S05]  /*be90*/  LOP3.LUT R5, R0, R5, RZ, 0xfc, !PT ;  /* 0x0000000500057212 */ /* 0x000fca00078efcff */
[----:B------:R-:W-:Y:S01]  /*bea0*/  STG.E.U8 desc[UR36][R2.64], R5 ;  /* 0x0000000502007986 */ /* 0x000fe2000c101124 */
[----:B------:R-:W-:Y:S05]  /*beb0*/  EXIT ;  /* 0x000000000000794d */ /* 0x000fea0003800000 */
.L_x_63018:
[----:B------:R-:W0:Y:S02]  /*bec0*/  I2F.S64 R0, R16 ;  /* 0x0000001000007312 */ /* 0x000e240000301400 */
[----:B0-----:R-:W-:-:S05]  /*bed0*/  F2FP.BF16.F32.PACK_AB R0, RZ, R0 ;  /* 0x00000000ff00723e */ /* 0x001fca00000010ff */
[----:B------:R-:W-:Y:S01]  /*bee0*/  STG.E.U16 desc[UR36][R2.64], R0 ;  /* 0x0000000002007986 */ /* 0x000fe2000c101524 */
[----:B------:R-:W-:Y:S05]  /*bef0*/  EXIT ;  /* 0x000000000000794d */ /* 0x000fea0003800000 */
.L_x_63015:
        /* <DEDUP_REMOVED lines=10> */
.L_x_63027:
        /* <DEDUP_REMOVED lines=17> */
.L_x_63030:
[----:B------:R-:W-:-:S04]  /*c0b0*/  LOP3.LUT R0, R17, 0x80000000, RZ, 0xc0, !PT ;  /* 0x8000000011007812 */ /* 0x000fc800078ec0ff */
[----:B------:R-:W-:-:S04]  /*c0c0*/  SHF.R.U32.HI R5, RZ, 0x18, R0 ;  /* 0x00000018ff057819 */ /* 0x000fc80000011600 */
[----:B------:R-:W-:-:S04]  /*c0d0*/  LOP3.LUT R4, R4, R5, RZ, 0xfc, !PT ;  /* 0x0000000504047212 */ /* 0x000fc800078efcff */
[----:B------:R-:W-:-:S07]  /*c0e0*/  PRMT R0, R4, 0x7610, R0 ;  /* 0x0000761004007816 */ /* 0x000fce0000000000 */
.L_x_63029:
[----:B------:R-:W-:Y:S05]  /*c0f0*/  BSYNC B0 ;  /* 0x0000000000007941 */ /* 0x000fea0003800000 */
.L_x_63028:
[----:B------:R-:W-:Y:S01]  /*c100*/  STG.E.U8 desc[UR36][R2.64], R0 ;  /* 0x0000000002007986 */ /* 0x000fe2000c101124 */
[----:B------:R-:W-:Y:S05]  /*c110*/  EXIT ;  /* 0x000000000000794d */ /* 0x000fea0003800000 */
.L_x_63026:
        /* <DEDUP_REMOVED lines=17> */
.L_x_63033:
[----:B------:R-:W-:-:S04]  /*c230*/  LOP3.LUT R0, R17, 0x80000000, RZ, 0xc0, !PT ;  /* 0x8000000011007812 */ /* 0x000fc800078ec0ff */
[----:B------:R-:W-:-:S04]  /*c240*/  SHF.R.U32.HI R5, RZ, 0x18, R0 ;  /* 0x00000018ff057819 */ /* 0x000fc80000011600 */
[----:B------:R-:W-:-:S04]  /*c250*/  LOP3.LUT R4, R4, R5, RZ, 0xfc, !PT ;  /* 0x0000000504047212 */ /* 0x000fc800078efcff */
[----:B------:R-:W-:-:S07]  /*c260*/  PRMT R0, R4, 0x7610, R0 ;  /* 0x0000761004007816 */ /* 0x000fce0000000000 */
.L_x_63032:
[----:B------:R-:W-:Y:S05]  /*c270*/  BSYNC B0 ;  /* 0x0000000000007941 */ /* 0x000fea0003800000 */
.L_x_63031:
[----:B------:R-:W-:Y:S01]  /*c280*/  STG.E.U8 desc[UR36][R2.64], R0 ;  /* 0x0000000002007986 */ /* 0x000fe2000c101124 */
[----:B------:R-:W-:Y:S05]  /*c290*/  EXIT ;  /* 0x000000000000794d */ /* 0x000fea0003800000 */
.L_x_63025:
        /* <DEDUP_REMOVED lines=22> */
.L_x_63008:
        /* <DEDUP_REMOVED lines=16> */
.L_x_63036:
[----:B------:R-:W-:Y:S05]  /*c500*/  EXIT ;  /* 0x000000000000794d */ /* 0x000fea0003800000 */
.L_x_63035:
[----:B------:R-:W-:Y:S01]  /*c510*/  STG.E.64 desc[UR36][R2.64], R16 ;  /* 0x0000001002007986 */ /* 0x000fe2000c101b24 */
[----:B------:R-:W-:Y:S05]  /*c520*/  EXIT ;  /* 0x000000000000794d */ /* 0x000fea0003800000 */
.L_x_63034:
[----:B------:R-:W-:Y:S01]  /*c530*/  STG.E desc[UR36][R2.64], R16 ;  /* 0x0000001002007986 */ /* 0x000fe2000c101924 */
[----:B------:R-:W-:Y:S05]  /*c540*/  EXIT ;  /* 0x000000000000794d */ /* 0x000fea0003800000 */
.L_x_63037:
        /* <DEDUP_REMOVED lines=11> */
.L_x_71947:


//--------------------- .text._ZN2at6native18elementwise_kernelILi128ELi2EZNS0_22gpu_kernel_impl_nocastIZZZNS0_50_GLOBAL__N__2680c7bb_12_PowKernel_cu_140f0503_289624pow_tensor_tensor_kernelERNS_18TensorIteratorBaseEENKUlvE_clEvENKUlvE2_clEvEUlllE_EEvS5_RKT_EUliE_EEviT1_ --------------------------
	.section	.text._ZN2at6native18elementwise_kernelILi128ELi2EZNS0_22gpu_kernel_impl_nocastIZZZNS0_50_GLOBAL__N__2680c7bb_12_PowKernel_cu_140f0503_289624pow_tensor_tensor_kernelERNS_18TensorIteratorBaseEENKUlvE_clEvENKUlvE2_clEvEUlllE_EEvS5_RKT_EUliE_EEviT1_,"ax",@progbits
	.align	128
        .global         _ZN2at6native18elementwise_kernelILi128ELi2EZNS0_22gpu_kernel_impl_nocastIZZZNS0_50_GLOBAL__N__2680c7bb_12_PowKernel_cu_140f0503_289624pow_tensor_tensor_kernelERNS_18TensorIteratorBaseEENKUlvE_clEvENKUlvE2_clEvEUlllE_EEvS5_RKT_EUliE_EEviT1_
        .type           _ZN2at6native18elementwise_kernelILi128ELi2EZNS0_22gpu_kernel_impl_nocastIZZZNS0_50_GLOBAL__N__2680c7bb_12_PowKernel_cu_140f0503_289624pow_tensor_tensor_kernelERNS_18TensorIteratorBaseEENKUlvE_clEvENKUlvE2_clEvEUlllE_EEvS5_RKT_EUliE_EEviT1_,@function
        .size           _ZN2at6native18elementwise_kernelILi128ELi2EZNS0_22gpu_kernel_impl_nocastIZZZNS0_50_GLOBAL__N__2680c7bb_12_PowKernel_cu_140f0503_289624pow_tensor_tensor_kernelERNS_18TensorIteratorBaseEENKUlvE_clEvENKUlvE2_clEvEUlllE_EEvS5_RKT_EUliE_EEviT1_,(.L_x_71948 - _ZN2at6native18elementwise_kernelILi128ELi2EZNS0_22gpu_kernel_impl_nocastIZZZNS0_50_GLOBAL__N__2680c7bb_12_PowKernel_cu_140f0503_289624pow_tensor_tensor_kernelERNS_18TensorIteratorBaseEENKUlvE_clEvENKUlvE2_clEvEUlllE_EEvS5_RKT_EUliE_EEviT1_)
        .other          _ZN2at6native18elementwise_kernelILi128ELi2EZNS0_22gpu_kernel_impl_nocastIZZZNS0_50_GLOBAL__N__2680c7bb_12_PowKernel_cu_140f0503_289624pow_tensor_tensor_kernelERNS_18TensorIteratorBaseEENKUlvE_clEvENKUlvE2_clEvEUlllE_EEvS5_RKT_EUliE_EEviT1_,@"STO_CUDA_ENTRY STV_DEFAULT"
_ZN2at6native18elementwise_kernelILi128ELi2EZNS0_22gpu_kernel_impl_nocastIZZZNS0_50_GLOBAL__N__2680c7bb_12_PowKernel_cu_140f0503_289624pow_tensor_tensor_kernelERNS_18TensorIteratorBaseEENKUlvE_clEvENKUlvE2_clEvEUlllE_EEvS5_RKT_EUliE_EEviT1_:
.text._ZN2at6native18elementwise_kernelILi128ELi2EZNS0_22gpu_kernel_impl_nocastIZZZNS0_50_GLOBAL__N__2680c7bb_12_PowKernel_cu_140f0503_289624pow_tensor_tensor_kernelERNS_18TensorIteratorBaseEENKUlvE_clEvENKUlvE2_clEvEUlllE_EEvS5_RKT_EUliE_EEviT1_:
        /* <DEDUP_REMOVED lines=346> */
[----:B------:R-:W-:Y:S01]  /*15a0*/  ULDC UR7, c[0x0][0x45c] ;  /* 0x0001170000077ab9 */ /* 0x000fe20000000800 */
        /* <DEDUP_REMOVED lines=16> */
.L_x_63040:
[----:B------:R-:W-:Y:S02]  /*16b0*/  ULDC.64 UR8, c[0x0][0x488] ;  /* 0x0001220000087ab9 */ /* 0x000fe40000000a00 */
[----:B------:R-:W-:-:S05]  /*16c0*/  IADD3 R6, P0, R4, UR8, RZ ;  /* 0x0000000804067c10 */ /* 0x000fca000ff1e0ff */
[----:B------:R-:W-:Y:S01]  /*16d0*/  IMAD.X R7, RZ, RZ, UR9, P0 ;  /* 0x00000009ff077e24 */ /* 0x000fe200080e06ff */
[----:B------:R-:W-:-:S05]  /*16e0*/  ULDC.64 UR8, c[0x0][0x480] ;  /* 0x0001200000087ab9 */ /* 0x000fca0000000a00 */
[----:B------:R-:W2:Y:S01]  /*16f0*/  LDG.E.64 R6, desc[UR4][R6.64] ;  /* 0x0000000406067981 */ /* 0x000ea2000c1e1b00 */
[----:B------:R-:W-:-:S04]  /*1700*/  IADD3 R8, P0, R2, UR8, RZ ;  /* 0x0000000802087c10 */ /* 0x000fc8000ff1e0ff */
[----:B------:R-:W-:Y:S01]  /*1710*/  IADD3.X R9, RZ, UR9, RZ, P0, !PT ;  /* 0x00000009ff097c10 */ /* 0x000fe200087fe4ff */
[----:B------:R-:W-:-:S05]  /*1720*/  ULDC.64 UR8, c[0x0][0x478] ;  /* 0x00011e0000087ab9 */ /* 0x000fca0000000a00 */
[----:B------:R-:W5:Y:S01]  /*1730*/  LDG.E.64 R8, desc[UR4][R8.64] ;  /* 0x0000000408087981 */ /* 0x000f62000c1e1b00 */
[----:B------:R-:W-:Y:S01]  /*1740*/  IADD3 R2, P1, R3, UR8, RZ ;  /* 0x0000000803027c10 */ /* 0x000fe2000ff3e0ff */
[----:B------:R-:W-:Y:S03]  /*1750*/  BSSY B1, `(.L_x_63041) ;  /* 0x0000045000017945 */ /* 0x000fe60003800000 */
[----:B------:R-:W-:Y:S02]  /*1760*/  IADD3.X R3, RZ, UR9, RZ, P1, !PT ;  /* 0x00000009ff037c10 */ /* 0x000fe40008ffe4ff */
[----:B--2---:R-:W-:-:S13]  /*1770*/  ISETP.GE.AND P0, PT, R7, RZ, PT ;  /* 0x000000ff0700720c */ /* 0x004fda0003f06270 */
[----:B------:R-:W-:Y:S05]  /*1780*/  @!P0 BRA `(.L_x_63042) ;  /* 0x0000000000cc8947 */ /* 0x000fea0003800000 */
[----:B------:R-:W-:Y:S01]  /*1790*/  ISETP.NE.U32.AND P0, PT, R6, RZ, PT ;  /* 0x000000ff0600720c */ /* 0x000fe20003f05070 */
[----:B------:R-:W-:Y:S01]  /*17a0*/  BSSY B2, `(.L_x_63043) ;  /* 0x0000030000027945 */ /* 0x000fe20003800000 */
[----:B------:R-:W-:Y:S01]  /*17b0*/  HFMA2.MMA R5, -RZ, RZ, 0, 0 ;  /* 0x00000000ff057435 */ /* 0x000fe200000001ff */
[----:B------:R-:W-:Y:S02]  /*17c0*/  MOV R4, 0x1 ;  /* 0x0000000100047802 */ /* 0x000fe40000000f00 */
[----:B------:R-:W-:-:S13]  /*17d0*/  ISETP.NE.AND.EX P0, PT, R7, RZ, PT, P0 ;  /* 0x000000ff0700720c */ /* 0x000fda0003f05300 */
[----:B------:R-:W-:Y:S05]  /*17e0*/  @!P0 BRA `(.L_x_63044) ;  /* 0x0000000000ac8947 */ /* 0x000fea0003800000 */
[C---:B------:R-:W-:Y:S01]  /*17f0*/  IADD3 R5, P2, R6.reuse, 0x1, RZ ;  /* 0x0000000106057810 */ /* 0x040fe20007f5e0ff */
[----:B-----5:R-:W-:Y:S01]  /*1800*/  IMAD R15, R9, R8, RZ ;  /* 0x00000008090f7224 */ /* 0x020fe200078e02ff */
[----:B------:R-:W-:Y:S02]  /*1810*/  LOP3.LUT R4, R6, 0x1, RZ, 0xc0, !PT ;  /* 0x0000000106047812 */ /* 0x000fe400078ec0ff */
[----:B------:R-:W-:Y:S01]  /*1820*/  ISETP.GE.U32.AND P1, PT, R5, 0x3, PT ;  /* 0x000000030500780c */ /* 0x000fe20003f26070 */
[----:B------:R-:W-:Y:S01]  /*1830*/  IMAD.X R10, RZ, RZ, R7, P2 ;  /* 0x000000ffff0a7224 */ /* 0x000fe200010e0607 */
[----:B------:R-:W-:Y:S01]  /*1840*/  ISETP.NE.U32.AND P0, PT, R4, 0x1, PT ;  /* 0x000000010400780c */ /* 0x000fe20003f05070 */
[----:B------:R-:W-:Y:S01]  /*1850*/  IMAD R15, R8, R9, R15 ;  /* 0x00000009080f7224 */ /* 0x000fe200078e020f */
[----:B------:R-:W-:Y:S02]  /*1860*/  LEA.HI R6, P2, R7, R6, RZ, 0x1 ;  /* 0x0000000607067211 */ /* 0x000fe400078508ff */
[----:B------:R-:W-:-:S02]  /*1870*/  ISETP.GE.U32.AND.EX P1, PT, R10, RZ, PT, P1 ;  /* 0x000000ff0a00720c */ /* 0x000fc40003f26110 */
[----:B------:R-:W-:Y:S02]  /*1880*/  ISETP.NE.U32.AND.EX P0, PT, RZ, RZ, PT, P0 ;  /* 0x000000ffff00720c */ /* 0x000fe40003f05100 */
[----:B------:R-:W-:Y:S02]  /*1890*/  IADD3.X R11, RZ, R7, RZ, P2, !PT ;  /* 0x00000007ff0b7210 */ /* 0x000fe400017fe4ff */
[C---:B------:R-:W-:Y:S02]  /*18a0*/  SEL R4, R8.reuse, 0x1, !P0 ;  /* 0x0000000108047807 */ /* 0x040fe40004000000 */
[----:B------:R-:W-:Y:S01]  /*18b0*/  SEL R13, R9, RZ, !P0 ;  /* 0x000000ff090d7207 */ /* 0x000fe20004000000 */
[----:B------:R-:W-:-:S04]  /*18c0*/  IMAD.WIDE.U32 R8, R8, R8, RZ ;  /* 0x0000000808087225 */ /* 0x000fc800078e00ff */
[----:B------:R-:W-:-:S05]  /*18d0*/  IMAD.WIDE.U32 R4, R4, 0x1, RZ ;  /* 0x0000000104047825 */ /* 0x000fca00078e00ff */
[----:B------:R-:W-:Y:S01]  /*18e0*/  IADD3 R5, R5, R13, RZ ;  /* 0x0000000d05057210 */ /* 0x000fe20007ffe0ff */
[----:B------:R-:W-:Y:S06]  /*18f0*/  @!P1 BRA `(.L_x_63044) ;  /* 0x0000000000689947 */ /* 0x000fec0003800000 */
[----:B------:R-:W-:Y:S02]  /*1900*/  IADD3 R7, R9, R15, RZ ;  /* 0x0000000f09077210 */ /* 0x000fe40007ffe0ff */
[--C-:B------:R-:W-:Y:S02]  /*1910*/  SHF.R.S64 R6, R6, 0x1, R11.reuse ;  /* 0x0000000106067819 */ /* 0x100fe4000000100b */
[----:B------:R-:W-:-:S07]  /*1920*/  SHF.R.S32.HI R9, RZ, 0x1, R11 ;  /* 0x00000001ff097819 */ /* 0x000fce000001140b */
.L_x_63045:
[C---:B------:R-:W-:Y:S02]  /*1930*/  LOP3.LUT R10, R6.reuse, 0x1, RZ, 0xc0, !PT ;  /* 0x00000001060a7812 */ /* 0x040fe400078ec0ff */
[----:B------:R-:W-:Y:S02]  /*1940*/  IADD3 R11, P2, R6, 0x1, RZ ;  /* 0x00000001060b7810 */ /* 0x000fe40007f5e0ff */
[----:B------:R-:W-:Y:S01]  /*1950*/  ISETP.NE.U32.AND P1, PT, R10, 0x1, PT ;  /* 0x000000010a00780c */ /* 0x000fe20003f25070 */
[----:B------:R-:W-:Y:S01]  /*1960*/  IMAD R10, R7, R8, RZ ;  /* 0x00000008070a7224 */ /* 0x000fe200078e02ff */
[----:B------:R-:W-:Y:S02]  /*1970*/  ISETP.GE.U32.AND P0, PT, R11, 0x3, PT ;  /* 0x000000030b00780c */ /* 0x000fe40003f06070 */
[----:B------:R-:W-:Y:S01]  /*1980*/  ISETP.NE.U32.AND.EX P1, PT, RZ, RZ, PT, P1 ;  /* 0x000000ffff00720c */ /* 0x000fe20003f25110 */
[----:B------:R-:W-:Y:S01]  /*1990*/  IMAD R15, R8, R7, R10 ;  /* 0x00000007080f7224 */ /* 0x000fe200078e020a */
[----:B------:R-:W-:-:S02]  /*19a0*/  IADD3.X R14, RZ, R9, RZ, P2, !PT ;  /* 0x00000009ff0e7210 */ /* 0x000fc400017fe4ff */
[----:B------:R-:W-:Y:S02]  /*19b0*/  SEL R13, R7, RZ, !P1 ;  /* 0x000000ff070d7207 */ /* 0x000fe40004800000 */
[----:B------:R-:W-:Y:S02]  /*19c0*/  ISETP.GE.U32.AND.EX P0, PT, R14, RZ, PT, P0 ;  /* 0x000000ff0e00720c */ /* 0x000fe40003f06100 */
[C---:B------:R-:W-:Y:S01]  /*19d0*/  SEL R11, R8.reuse, 0x1, !P1 ;  /* 0x00000001080b7807 */ /* 0x040fe20004800000 */
[----:B------:R-:W-:Y:S01]  /*19e0*/  IMAD R12, R13, R4, RZ ;  /* 0x000000040d0c7224 */ /* 0x000fe200078e02ff */
[----:B------:R-:W-:Y:S01]  /*19f0*/  LEA.HI R10, P1, R9, R6, RZ, 0x1 ;  /* 0x00000006090a7211 */ /* 0x000fe200078308ff */
[----:B------:R-:W-:-:S04]  /*1a00*/  IMAD.WIDE.U32 R6, R8, R8, RZ ;  /* 0x0000000808067225 */ /* 0x000fc800078e00ff */
[----:B------:R-:W-:Y:S01]  /*1a10*/  IMAD R13, R5, R11, R12 ;  /* 0x0000000b050d7224 */ /* 0x000fe200078e020c */
[----:B------:R-:W-:Y:S01]  /*1a20*/  MOV R8, R6 ;  /* 0x0000000600087202 */ /* 0x000fe20000000f00 */
[----:B------:R-:W-:Y:S01]  /*1a30*/  IMAD.X R9, RZ, RZ, R9, P1 ;  /* 0x000000ffff097224 */ /* 0x000fe200008e0609 */
[----:B------:R-:W-:Y:S01]  /*1a40*/  IADD3 R7, R7, R15, RZ ;  /* 0x0000000f07077210 */ /* 0x000fe20007ffe0ff */
[----:B------:R-:W-:-:S03]  /*1a50*/  IMAD.WIDE.U32 R4, R11, R4, RZ ;  /* 0x000000040b047225 */ /* 0x000fc600078e00ff */
[--C-:B------:R-:W-:Y:S02]  /*1a60*/  SHF.R.S64 R6, R10, 0x1, R9.reuse ;  /* 0x000000010a067819 */ /* 0x100fe40000001009 */
[----:B------:R-:W-:Y:S02]  /*1a70*/  SHF.R.S32.HI R9, RZ, 0x1, R9 ;  /* 0x00000001ff097819 */ /* 0x000fe40000011409 */
[----:B------:R-:W-:Y:S01]  /*1a80*/  IADD3 R5, R5, R13, RZ ;  /* 0x0000000d05057210 */ /* 0x000fe20007ffe0ff */
[----:B------:R-:W-:Y:S06]  /*1a90*/  @P0 BRA `(.L_x_63045) ;  /* 0xfffffffc00a40947 */ /* 0x000fec000383ffff */
.L_x_63044:
[----:B------:R-:W-:Y:S05]  /*1aa0*/  BSYNC B2 ;  /* 0x0000000000027941 */ /* 0x000fea0003800000 */
.L_x_63043:
[----:B------:R-:W-:Y:S05]  /*1ab0*/  BRA `(.L_x_63046) ;  /* 0x0000000000387947 */ /* 0x000fea0003800000 */
.L_x_63042:
[----:B-----5:R-:W-:Y:S01]  /*1ac0*/  ISETP.NE.U32.AND P0, PT, R8, 0x1, PT ;  /* 0x000000010800780c */ /* 0x020fe20003f05070 */
[----:B------:R-:W-:Y:S01]  /*1ad0*/  HFMA2.MMA R4, -RZ, RZ, 0, 5.9604644775390625e-08 ;  /* 0x00000001ff047435 */ /* 0x000fe200000001ff */
[----:B------:R-:W-:Y:S02]  /*1ae0*/  IMAD.MOV.U32 R5, RZ, RZ, RZ ;  /* 0x000000ffff057224 */ /* 0x000fe400078e00ff */
[----:B------:R-:W-:-:S13]  /*1af0*/  ISETP.NE.AND.EX P0, PT, R9, RZ, PT, P0 ;  /* 0x000000ff0900720c */ /* 0x000fda0003f05300 */
[----:B------:R-:W-:Y:S05]  /*1b00*/  @!P0 BRA `(.L_x_63046) ;  /* 0x0000000000248947 */ /* 0x000fea0003800000 */
[----:B------:R-:W-:-:S04]  /*1b10*/  ISETP.NE.U32.AND P0, PT, R8, -0x1, PT ;  /* 0xffffffff0800780c */ /* 0x000fc80003f05070 */
[----:B------:R-:W-:-:S13]  /*1b20*/  ISETP.NE.AND.EX P0, PT, R9, -0x1, PT, P0 ;  /* 0xffffffff0900780c */ /* 0x000fda0003f05300 */
[----:B------:R-:W-:Y:S02]  /*1b30*/  @!P0 LOP3.LUT R6, R6, 0x1, RZ, 0xc0, !PT ;  /* 0x0000000106068812 */ /* 0x000fe400078ec0ff */
[----:B------:R-:W-:Y:S02]  /*1b40*/  @!P0 MOV R4, 0x1 ;  /* 0x0000000100048802 */ /* 0x000fe40000000f00 */
[----:B------:R-:W-:-:S04]  /*1b50*/  @!P0 ISETP.NE.U32.AND P1, PT, R6, 0x1, PT ;  /* 0x000000010600880c */ /* 0x000fc80003f25070 */
[----:B------:R-:W-:-:S04]  /*1b60*/  @!P0 ISETP.NE.U32.AND.EX P1, PT, RZ, RZ, PT, P1 ;  /* 0x000000ffff00820c */ /* 0x000fc80003f25110 */
[----:B------:R-:W-:Y:S02]  /*1b70*/  @!P0 SEL R4, R4, 0xffffffff, P1 ;  /* 0xffffffff04048807 */ /* 0x000fe40000800000 */
[----:B------:R-:W-:Y:S02]  /*1b80*/  @!P0 SEL R5, RZ, 0xffffffff, P1 ;  /* 0xffffffffff058807 */ /* 0x000fe40000800000 */
[----:B------:R-:W-:-:S07]  /*1b90*/  @P0 CS2R R4, SRZ ;  /* 0x0000000000040805 */ /* 0x000fce000001ff00 */
.L_x_63046:
[----:B------:R-:W-:Y:S05]  /*1ba0*/  BSYNC B1 ;  /* 0x0000000000017941 */ /* 0x000fea0003800000 */
.L_x_63041:
[----:B------:R0:W-:Y:S01]  /*1bb0*/  STG.E.64 desc[UR4][R2.64], R4 ;  /* 0x0000000402007986 */ /* 0x0001e2000c101b04 */
[----:B-----5:R-:W-:-:S07]  /*1bc0*/  IADD3 R9, R0, 0x80, RZ ;  /* 0x0000008000097810 */ /* 0x020fce0007ffe0ff */
.L_x_63039:
[----:B------:R-:W-:Y:S05]  /*1bd0*/  BSYNC B0 ;  /* 0x0000000000007941 */ /* 0x000fea0003800000 */
.L_x_63038:
[----:B------:R-:W-:-:S13]  /*1be0*/  ISETP.GE.AND P0, PT, R9, UR6, PT ;  /* 0x0000000609007c0c */ /* 0x000fda000bf06270 */
[----:B------:R-:W-:Y:S05]  /*1bf0*/  @P0 EXIT ;  /* 0x000000000000094d */ /* 0x000fea0003800000 */
[----:B------:R-:W1:Y:S01]  /*1c00*/  LDC R8, c[0x0][0x218] ;  /* 0x00008600ff087b82 */ /* 0x000e620000000800 */
[----:B0-----:R-:W-:Y:S02]  /*1c10*/  CS2R R2, SRZ ;  /* 0x0000000000027805 */ /* 0x001fe4000001ff00 */
[----:B------:R-:W-:Y:S02]  /*1c20*/  MOV R0, RZ ;  /* 0x000000ff00007202 */ /* 0x000fe40000000f00 */
[----:B-1----:R-:W-:-:S13]  /*1c30*/  ISETP.NE.AND P0, PT, R8, RZ, PT ;  /* 0x000000ff0800720c */ /* 0x002fda0003f05270 */
[----:B------:R-:W-:Y:S05]  /*1c40*/  @!P0 BRA `(.L_x_63047) ;  /* 0x0000001400708947 */ /* 0x000fea0003800000 */
[----:B------:R-:W-:Y:S01]  /*1c50*/  HFMA2.MMA R2, -RZ, RZ, 0, 0 ;  /* 0x00000000ff027435 */ /* 0x000fe200000001ff */
[----:B------:R-:W-:Y:S01]  /*1c60*/  IMAD.MOV.U32 R3, RZ, RZ, R9 ;  /* 0x000000ffff037224 */ /* 0x000fe200078e0009 */
[----:B------:R-:W-:Y:S01]  /*1c70*/  ULDC.64 UR6, c[0x0][0x220] ;  /* 0x0000880000067ab9 */ /* 0x000fe20000000a00 */
[----:B------:R-:W-:Y:S01]  /*1c80*/  ISETP.NE.AND P0, PT, R8, 0x1, PT ;  /* 0x000000010800780c */ /* 0x000fe20003f05270 */
[----:B------:R-:W-:-:S06]  /*1c90*/  ULDC UR8, c[0x0][0x350] ;  /* 0x0000d40000087ab9 */ /* 0x000fcc0000000800 */
        /* <DEDUP_REMOVED lines=326> */
[----:B------:R-:W-:-:S06]  /*3100*/  ULDC UR6, c[0x0][0x45c] ;  /* 0x0001170000067ab9 */ /* 0x000fcc0000000800 */
        /* <DEDUP_REMOVED lines=16> */
.L_x_63047:
        /* <DEDUP_REMOVED lines=16> */
[----:B------:R-:W-:Y:S01]  /*3310*/  HFMA2.MMA R0, -RZ, RZ, 0, 5.9604644775390625e-08 ;  /* 0x00000001ff007435 */ /* 0x000fe200000001ff */
[----:B------:R-:W-:Y:S02]  /*3320*/  MOV R5, RZ ;  /* 0x000000ff00057202 */ /* 0x000fe40000000f00 */
[----:B------:R-:W-:-:S13]  /*3330*/  ISETP.NE.AND.EX P0, PT, R7, RZ, PT, P0 ;  /* 0x000000ff0700720c */ /* 0x000fda0003f05300 */
[----:B------:R-:W-:Y:S05]  /*3340*/  @!P0 BRA `(.L_x_63051) ;  /* 0x0000000000b88947 */ /* 0x000fea0003800000 */
        /* <DEDUP_REMOVED lines=12> */
[----:B------:R-:W-:Y:S02]  /*3410*/  SEL R13, R9, RZ, !P0 ;  /* 0x000000ff090d7207 */ /* 0x000fe40004000000 */
[----:B------:R-:W-:Y:S01]  /*3420*/  IADD3.X R11, RZ, R7, RZ, P2, !PT ;  /* 0x00000007ff0b7210 */ /* 0x000fe200017fe4ff */
[----:B------:R-:W-:Y:S01]  /*3430*/  IMAD.WIDE.U32 R8, R8, R8, RZ ;  /* 0x0000000808087225 */ /* 0x000fe200078e00ff */
[----:B------:R-:W-:Y:S02]  /*3440*/  IADD3 R5, R5, R13, RZ ;  /* 0x0000000d05057210 */ /* 0x000fe40007ffe0ff */
[----:B------:R-:W-:-:S05]  /*3450*/  MOV R0, R4 ;  /* 0x0000000400007202 */ /* 0x000fca0000000f00 */
[----:B------:R-:W-:Y:S05]  /*3460*/  @!P1 BRA `(.L_x_63051) ;  /* 0x0000000000709947 */ /* 0x000fea0003800000 */
[----:B------:R-:W-:Y:S02]  /*3470*/  IADD3 R7, R9, R15, RZ ;  /* 0x0000000f09077210 */ /* 0x000fe40007ffe0ff */
[----:B------:R-:W-:Y:S02]  /*3480*/  MOV R6, R8 ;  /* 0x0000000800067202 */ /* 0x000fe40000000f00 */
[--C-:B------:R-:W-:Y:S02]  /*3490*/  SHF.R.S64 R4, R10, 0x1, R11.reuse ;  /* 0x000000010a047819 */ /* 0x100fe4000000100b */
[----:B------:R-:W-:-:S07]  /*34a0*/  SHF.R.S32.HI R9, RZ, 0x1, R11 ;  /* 0x00000001ff097819 */ /* 0x000fce000001140b */
.L_x_63052:
        /* <DEDUP_REMOVED lines=19> */
[----:B------:R-:W-:Y:S02]  /*35e0*/  SHF.R.S32.HI R9, RZ, 0x1, R9 ;  /* 0x00000001ff097819 */ /* 0x000fe40000011409 */
[----:B------:R-:W-:Y:S02]  /*35f0*/  MOV R0, R4 ;  /* 0x0000000400007202 */ /* 0x000fe40000000f00 */
[----:B------:R-:W-:-:S02]  /*3600*/  IADD3 R5, R5, R11, RZ ;  /* 0x0000000b05057210 */ /* 0x000fc40007ffe0ff */
[----:B------:R-:W-:Y:S01]  /*3610*/  MOV R4, R8 ;  /* 0x0000000800047202 */ /* 0x000fe20000000f00 */
[----:B------:R-:W-:Y:S06]  /*3620*/  @P0 BRA `(.L_x_63052) ;  /* 0xfffffffc00a00947 */ /* 0x000fec000383ffff */
.L_x_63051:
[----:B------:R-:W-:Y:S05]  /*3630*/  BSYNC B1 ;  /* 0x0000000000017941 */ /* 0x000fea0003800000 */
.L_x_63050:
[----:B------:R-:W-:Y:S05]  /*3640*/  BRA `(.L_x_63053) ;  /* 0x00000000003c7947 */ /* 0x000fea0003800000 */
.L_x_63049:
[----:B-----5:R-:W-:Y:S01]  /*3650*/  ISETP.NE.U32.AND P0, PT, R8, 0x1, PT ;  /* 0x000000010800780c */ /* 0x020fe20003f05070 */
[----:B------:R-:W-:Y:S01]  /*3660*/  HFMA2.MMA R5, -RZ, RZ, 0, 0 ;  /* 0x00000000ff057435 */ /* 0x000fe200000001ff */
[----:B------:R-:W-:Y:S02]  /*3670*/  IMAD.MOV.U32 R0, RZ, RZ, 0x1 ;  /* 0x00000001ff007424 */ /* 0x000fe400078e00ff */
        /* <DEDUP_REMOVED lines=10> */
[----:B------:R-:W-:Y:S02]  /*3720*/  @P0 MOV R0, RZ ;  /* 0x000000ff00000202 */ /* 0x000fe40000000f00 */
[----:B------:R-:W-:-:S07]  /*3730*/  @P0 MOV R5, RZ ;  /* 0x000000ff00050202 */ /* 0x000fce0000000f00 */
.L_x_63053:
[----:B------:R-:W-:Y:S05]  /*3740*/  BSYNC B0 ;  /* 0x0000000000007941 */ /* 0x000fea0003800000 */
.L_x_63048:
[----:B------:R-:W-:-:S05]  /*3750*/  MOV R4, R0 ;  /* 0x0000000000047202 */ /* 0x000fca0000000f00 */
[----:B------:R-:W-:Y:S01]  /*3760*/  STG.E.64 desc[UR4][R2.64], R4 ;  /* 0x0000000402007986 */ /* 0x000fe2000c101b04 */
[----:B------:R-:W-:Y:S05]  /*3770*/  EXIT ;  /* 0x000000000000794d */ /* 0x000fea0003800000 */
.L_x_63054:
        /* <DEDUP_REMOVED lines=16> */
.L_x_71948:


//--------------------- .text._ZN2at6native27unrolled_elementwise_kernelIZZZNS0_50_GLOBAL__N__2680c7bb_12_PowKernel_cu_140f0503_289624pow_tensor_tensor_kernelERNS_18TensorIteratorBaseEENKUlvE_clEvENKUlvE2_clEvEUlllE_St5arrayIPcLm3EELi4E23TrivialOffsetCalculatorILi2EjESB_ILi1EjENS0_6memory15LoadWithoutCastENSE_16StoreWithoutCastEEEviT_T0_T2_T3_T4_T5_ --------------------------
	.section	.text._ZN2at6native27unrolled_elementwise_kernelIZZZNS0_50_GLOBAL__N__2680c7bb_12_PowKernel_cu_140f0503_289624pow_tensor_tensor_kernelERNS_18TensorIteratorBaseEENKUlvE_clEvENKUlvE2_clEvEUlllE_St5arrayIPcLm3EELi4E23TrivialOffsetCalculatorILi2EjESB_ILi1EjENS0_6memory15LoadWithoutCastENSE_16StoreWithoutCastEEEviT_T0_T2_T3_T4_T5_,"ax",@progbits
	.align	128
        .global         _ZN2at6native27unrolled_elementwise_kernelIZZZNS0_50_GLOBAL__N__2680c7bb_12_PowKernel_cu_140f0503_289624pow_tensor_tensor_kernelERNS_18TensorIteratorBaseEENKUlvE_clEvENKUlvE2_clEvEUlllE_St5arrayIPcLm3EELi4E23TrivialOffsetCalculatorILi2EjESB_ILi1EjENS0_6memory15LoadWithoutCastENSE_16StoreWithoutCastEEEviT_T0_T2_T3_T4_T5_
        .type           _ZN2at6native27unrolled_elementwise_kernelIZZZNS0_50_GLOBAL__N__2680c7bb_12_PowKernel_cu_140f0503_289624pow_tensor_tensor_kernelERNS_18TensorIteratorBaseEENKUlvE_clEvENKUlvE2_clEvEUlllE_St5arrayIPcLm3EELi4E23TrivialOffsetCalculatorILi2EjESB_ILi1EjENS0_6memory15LoadWithoutCastENSE_16StoreWithoutCastEEEviT_T0_T2_T3_T4_T5_,@function
        .size           _ZN2at6native27unrolled_elementwise_kernelIZZZNS0_50_GLOBAL__N__2680c7bb_12_PowKernel_cu_140f0503_289624pow_tensor_tensor_kernelERNS_18TensorIteratorBaseEENKUlvE_clEvENKUlvE2_clEvEUlllE_St5arrayIPcLm3EELi4E23TrivialOffsetCalculatorILi2EjESB_ILi1EjENS0_6memory15LoadWithoutCastENSE_16StoreWithoutCastEEEviT_T0_T2_T3_T4_T5_,(.L_x_71949 - _ZN2at6native27unrolled_elementwise_kernelIZZZNS0_50_GLOBAL__N__2680c7bb_12_PowKernel_cu_140f0503_289624pow_tensor_tensor_kernelERNS_18TensorIteratorBaseEENKUlvE_clEvENKUlvE2_clEvEUlllE_St5arrayIPcLm3EELi4E23TrivialOffsetCalculatorILi2EjESB_ILi1EjENS0_6memory15LoadWithoutCastENSE_16StoreWithoutCastEEEviT_T0_T2_T3_T4_T5_)
        .other          _ZN2at6native27unrolled_elementwise_kernelIZZZNS0_50_GLOBAL__N__2680c7bb_12_PowKernel_cu_140f0503_289624pow_tensor_tensor_kernelERNS_18TensorIteratorBaseEENKUlvE_clEvENKUlvE2_clEvEUlllE_St5arrayIPcLm3EELi4E23TrivialOffsetCalculatorILi2EjESB_ILi1EjENS0_6memory15LoadWithoutCastENSE_16StoreWithoutCastEEEviT_T0_T2_T3_T4_T5_,@"STO_CUDA_ENTRY STV_DEFAULT"
_ZN2at6native27unrolled_elementwise_kernelIZZZNS0_50_GLOBAL__N__2680c7bb_12_PowKernel_cu_140f0503_289624pow_tensor_tensor_kernelERNS_18TensorIteratorBaseEENKUlvE_clEvENKUlvE2_clEvEUlllE_St5arrayIPcLm3EELi4E23TrivialOffsetCalculatorILi2EjESB_ILi1EjENS0_6memory15LoadWithoutCastENSE_16StoreWithoutCastEEEviT_T0_T2_T3_T4_T5_:
.text._ZN2at6native27unrolled_elementwise_kernelIZZZNS0_50_GLOBAL__N__2680c7bb_12_PowKernel_cu_140f0503_289624pow_tensor_tensor_kernelERNS_18TensorIteratorBaseEENKUlvE_clEvENKUlvE2_clEvEUlllE_St5arrayIPcLm3EELi4E23TrivialOffsetCalculatorILi2EjESB_ILi1EjENS0_6memory15LoadWithoutCastENSE_16StoreWithoutCastEEEviT_T0_T2_T3_T4_T5_:
        /* <DEDUP_REMOVED lines=18> */
[C---:B------:R-:W-:Y:S02]  /*0120*/  ISETP.GE.AND P3, PT, R5.reuse, R2, PT ;  /* 0x000000020500720c */ /* 0x040fe40003f66270 */
[----:B------:R-:W0:Y:S01]  /*0130*/  @!P0 LDC.64 R22, c[0x0][0x230] ;  /* 0x00008c00ff168b82 */ /* 0x000e220000000a00 */
[----:B------:R3:W5:Y:S10]  /*0140*/  @!P2 LDG.E.64 R14, desc[UR4][R10.64] ;  /* 0x000000040a0ea981 */ /* 0x000774000c1e1b00 */
[----:B------:R-:W-:Y:S01]  /*0150*/  @!P3 IMAD R27, R0, 0x200, R5 ;  /* 0x00000200001bb824 */ /* 0x000fe200078e0205 */
[----:B------:R-:W4:Y:S01]  /*0160*/  @!P3 LDC.64 R24, c[0x0][0x228] ;  /* 0x00008a00ff18bb82 */ /* 0x000f220000000a00 */
[----:B------:R-:W-:-:S05]  /*0170*/  @!P3 VIADD R5, R5, 0x80 ;  /* 0x000000800505b836 */ /* 0x000fca0000000000 */
[----:B------:R-:W-:Y:S02]  /*0180*/  ISETP.GE.AND P1, PT, R5, R2, PT ;  /* 0x000000020500720c */ /* 0x000fe40003f26270 */
[----:B------:R-:W4:Y:S11]  /*0190*/  @!P3 LDC.64 R16, c[0x0][0x230] ;  /* 0x00008c00ff10bb82 */ /* 0x000f360000000a00 */
[----:B------:R-:W4:Y:S01]  /*01a0*/  @!P1 LDC.64 R18, c[0x0][0x228] ;  /* 0x00008a00ff129b82 */ /* 0x000f220000000a00 */
[----:B--2---:R-:W-:-:S04]  /*01b0*/  @!P0 IMAD.WIDE.U32 R28, R9, 0x8, R28 ;  /* 0x00000008091c8825 */ /* 0x004fc800078e001c */
[----:B0-----:R-:W-:Y:S01]  /*01c0*/  @!P0 IMAD.WIDE.U32 R22, R9, 0x8, R22 ;  /* 0x0000000809168825 */ /* 0x001fe200078e0016 */
[----:B------:R-:W-:-:S03]  /*01d0*/  CS2R R8, SRZ ;  /* 0x0000000000087805 */ /* 0x000fc6000001ff00 */
[----:B-1----:R-:W-:Y:S01]  /*01e0*/  @!P2 IMAD.WIDE.U32 R6, R13, 0x8, R6 ;  /* 0x000000080d06a825 */ /* 0x002fe200078e0006 */
[----:B------:R-:W-:Y:S02]  /*01f0*/  CS2R R12, SRZ ;  /* 0x00000000000c7805 */ /* 0x000fe4000001ff00 */
[----:B---3--:R-:W-:Y:S01]  /*0200*/  CS2R R10, SRZ ;  /* 0x00000000000a7805 */ /* 0x008fe2000001ff00 */
[----:B------:R0:W5:Y:S01]  /*0210*/  @!P0 LDG.E.64 R8, desc[UR4][R22.64] ;  /* 0x0000000416088981 */ /* 0x000162000c1e1b00 */
[----:B------:R-:W-:Y:S01]  /*0220*/  @!P1 IMAD R5, R0, 0x200, R5 ;  /* 0x0000020000059824 */ /* 0x000fe200078e0205 */
[----:B------:R-:W1:Y:S01]  /*0230*/  @!P1 LDC.64 R20, c[0x0][0x230] ;  /* 0x00008c00ff149b82 */ /* 0x000e620000000a00 */
[C---:B----4-:R-:W-:Y:S01]  /*0240*/  @!P3 IMAD.WIDE.U32 R24, R27.reuse, 0x8, R24 ;  /* 0x000000081b18b825 */ /* 0x050fe200078e0018 */
[----:B------:R2:W5:Y:S03]  /*0250*/  @!P2 LDG.E.64 R12, desc[UR4][R6.64] ;  /* 0x00000004060ca981 */ /* 0x000566000c1e1b00 */
[----:B------:R-:W-:Y:S01]  /*0260*/  @!P3 IMAD.WIDE.U32 R26, R27, 0x8, R16 ;  /* 0x000000081b1ab825 */ /* 0x000fe200078e0010 */
[----:B------:R-:W-:Y:S01]  /*0270*/  CS2R R16, SRZ ;  /* 0x0000000000107805 */ /* 0x000fe2000001ff00 */
[----:B------:R-:W5:Y:S02]  /*0280*/  @!P0 LDG.E.64 R10, desc[UR4][R28.64] ;  /* 0x000000041c0a8981 */ /* 0x000f64000c1e1b00 */
[----:B0-----:R-:W-:Y:S01]  /*0290*/  @!P1 IMAD.WIDE.U32 R22, R5, 0x8, R18 ;  /* 0x0000000805169825 */ /* 0x001fe200078e0012 */
[----:B------:R-:W-:-:S02]  /*02a0*/  CS2R R18, SRZ ;  /* 0x0000000000127805 */ /* 0x000fc4000001ff00 */
[----:B--2---:R-:W-:Y:S02]  /*02b0*/  CS2R R6, SRZ ;  /* 0x0000000000067805 */ /* 0x004fe4000001ff00 */
[----:B------:R-:W5:Y:S04]  /*02c0*/  @!P1 LDG.E.64 R16, desc[UR4][R22.64] ;  /* 0x0000000416109981 */ /* 0x000f68000c1e1b00 */
[----:B------:R-:W5:Y:S04]  /*02d0*/  @!P3 LDG.E.64 R6, desc[UR4][R24.64] ;  /* 0x000000041806b981 */ /* 0x000f68000c1e1b00 */
[----:B------:R-:W5:Y:S01]  /*02e0*/  @!P3 LDG.E.64 R18, desc[UR4][R26.64] ;  /* 0x000000041a12b981 */ /* 0x000f62000c1e1b00 */
[----:B-1----:R-:W-:Y:S01]  /*02f0*/  @!P1 IMAD.WIDE.U32 R20, R5, 0x8, R20 ;  /* 0x0000000805149825 */ /* 0x002fe200078e0014 */
[----:B------:R-:W-:Y:S01]  /*0300*/  CS2R R4, SRZ ;  /* 0x0000000000047805 */ /* 0x000fe2000001ff00 */
[----:B------:R-:W-:Y:S05]  /*0310*/  BSSY B0, `(.L_x_63055) ;  /* 0x000004a000007945 */ /* 0x000fea0003800000 */
[----:B------:R0:W5:Y:S02]  /*0320*/  @!P1 LDG.E.64 R4, desc[UR4][R20.64] ;  /* 0x0000000414049981 */ /* 0x000164000c1e1b00 */
[----:B0-----:R-:W-:Y:S01]  /*0330*/  IMAD.MOV.U32 R21, RZ, RZ, R3 ;  /* 0x000000ffff157224 */ /* 0x001fe200078e0003 */
[----:B------:R-:W-:Y:S06]  /*0340*/  @P2 BRA `(.L_x_63056) ;  /* 0x0000000400182947 */ /* 0x000fec0003800000 */
[----:B-----5:R-:W-:-:S13]  /*0350*/  ISETP.GE.AND P0, PT, R13, RZ, PT ;  /* 0x000000ff0d00720c */ /* 0x020fda0003f06270 */
        /* <DEDUP_REMOVED lines=28> */
.L_x_63060:
        /* <DEDUP_REMOVED lines=10> */
[----:B------:R-:W-:Y:S01]  /*05c0*/  IMAD.X R24, RZ, RZ, R13, P1 ;  /* 0x000000ffff187224 */ /* 0x000fe200008e060d */
[----:B------:R-:W-:Y:S01]  /*05d0*/  LEA.HI R22, P1, R13, R22, RZ, 0x1 ;  /* 0x000000160d167211 */ /* 0x000fe200078308ff */
[----:B------:R-:W-:-:S02]  /*05e0*/  IMAD R25, R14, R15, R25 ;  /* 0x0000000f0e197224 */ /* 0x000fc400078e0219 */
[----:B------:R-:W-:Y:S01]  /*05f0*/  IMAD.WIDE.U32 R14, R14, R14, RZ ;  /* 0x0000000e0e0e7225 */ /* 0x000fe200078e00ff */
[----:B------:R-:W-:-:S03]  /*0600*/  ISETP.GE.U32.AND.EX P0, PT, R24, RZ, PT, P0 ;  /* 0x000000ff1800720c */ /* 0x000fc60003f06100 */
[----:B------:R-:W-:Y:S02]  /*0610*/  IMAD.X R27, RZ, RZ, R13, P1 ;  /* 0x000000ffff1b7224 */ /* 0x000fe400008e060d */
[----:B------:R-:W-:-:S03]  /*0620*/  IMAD.WIDE.U32 R12, R12, R20, RZ ;  /* 0x000000140c0c7225 */ /* 0x000fc600078e00ff */
[----:B------:R-:W-:Y:S01]  /*0630*/  SHF.R.S32.HI R24, RZ, 0x1, R27 ;  /* 0x00000001ff187819 */ /* 0x000fe2000001141b */
[----:B------:R-:W-:Y:S01]  /*0640*/  IMAD.IADD R23, R13, 0x1, R23 ;  /* 0x000000010d177824 */ /* 0x000fe200078e0217 */
[----:B------:R-:W-:Y:S01]  /*0650*/  SHF.R.S64 R22, R22, 0x1, R27 ;  /* 0x0000000116167819 */ /* 0x000fe2000000101b */
[----:B------:R-:W-:Y:S02]  /*0660*/  IMAD.IADD R15, R15, 0x1, R25 ;  /* 0x000000010f0f7824 */ /* 0x000fe400078e0219 */
[----:B------:R-:W-:Y:S02]  /*0670*/  IMAD.MOV.U32 R20, RZ, RZ, R12 ;  /* 0x000000ffff147224 */ /* 0x000fe400078e000c */
[----:B------:R-:W-:Y:S01]  /*0680*/  IMAD.MOV.U32 R13, RZ, RZ, R24 ;  /* 0x000000ffff0d7224 */ /* 0x000fe200078e0018 */
[----:B------:R-:W-:Y:S06]  /*0690*/  @P0 BRA `(.L_x_63060) ;  /* 0xfffffffc00a00947 */ /* 0x000fec000383ffff */
.L_x_63059:
[----:B------:R-:W-:Y:S05]  /*06a0*/  BSYNC B1 ;  /* 0x0000000000017941 */ /* 0x000fea0003800000 */
.L_x_63058:
[----:B------:R-:W-:Y:S05]  /*06b0*/  BRA `(.L_x_63056) ;  /* 0x00000000003c7947 */ /* 0x000fea0003800000 */
.L_x_63057:
        /* <DEDUP_REMOVED lines=15> */
.L_x_63056:
[----:B------:R-:W-:Y:S05]  /*07b0*/  BSYNC B0 ;  /* 0x0000000000007941 */ /* 0x000fea0003800000 */
.L_x_63055:
[----:B-----5:R-:W-:Y:S01]  /*07c0*/  VIADD R15, R21, 0x80 ;  /* 0x00000080150f7836 */ /* 0x020fe20000000000 */
        /* <DEDUP_REMOVED lines=31> */
[----:B------:R-:W-:Y:S01]  /*09c0*/  IMAD.IADD R9, R11, 0x1, R29 ;  /* 0x000000010b097824 */ /* 0x000fe200078e021d */
[--C-:B------:R-:W-:Y:S01]  /*09d0*/  SHF.R.S64 R11, R20, 0x1, R25.reuse ;  /* 0x00000001140b7819 */ /* 0x100fe20000001019 */
[----:B------:R-:W-:Y:S01]  /*09e0*/  IMAD.MOV.U32 R8, RZ, RZ, R10 ;  /* 0x000000ffff087224 */ /* 0x000fe200078e000a */
[----:B------:R-:W-:-:S07]  /*09f0*/  SHF.R.S32.HI R10, RZ, 0x1, R25 ;  /* 0x00000001ff0a7819 */ /* 0x000fce0000011419 */
.L_x_63066:
        /* <DEDUP_REMOVED lines=8> */
[----:B------:R-:W-:Y:S02]  /*0a80*/  SEL R27, R9, RZ, !P1 ;  /* 0x000000ff091b7207 */ /* 0x000fe40004800000 */
[C---:B------:R-:W-:Y:S01]  /*0a90*/  SEL R22, R8.reuse, 0x1, !P1 ;  /* 0x0000000108167807 */ /* 0x040fe20004800000 */
[----:B------:R-:W-:Y:S01]  /*0aa0*/  IMAD.WIDE.U32 R8, R8, R8, RZ ;  /* 0x0000000808087225 */ /* 0x000fe200078e00ff */
[----:B------:R-:W-:-:S02]  /*0ab0*/  LEA.HI R20, P1, R10, R11, RZ, 0x1 ;  /* 0x0000000b0a147211 */ /* 0x000fc400078308ff */
[----:B------:R-:W-:Y:S01]  /*0ac0*/  ISETP.GE.U32.AND.EX P0, PT, R24, RZ, PT, P0 ;  /* 0x000000ff1800720c */ /* 0x000fe20003f06100 */
[----:B------:R-:W-:Y:S02]  /*0ad0*/  IMAD R27, R27, R14, RZ ;  /* 0x0000000e1b1b7224 */ /* 0x000fe400078e02ff */
[----:B------:R-:W-:Y:S02]  /*0ae0*/  IMAD.IADD R9, R9, 0x1, R25 ;  /* 0x0000000109097824 */ /* 0x000fe400078e0219 */
[----:B------:R-:W-:Y:S02]  /*0af0*/  IMAD R23, R23, R22, R27 ;  /* 0x0000001617177224 */ /* 0x000fe400078e021b */
        /* <DEDUP_REMOVED lines=9> */
.L_x_63065:
[----:B------:R-:W-:Y:S05]  /*0b90*/  BSYNC B1 ;  /* 0x0000000000017941 */ /* 0x000fea0003800000 */
.L_x_63064:
[----:B------:R-:W-:Y:S05]  /*0ba0*/  BRA `(.L_x_63062) ;  /* 0x00000000003c7947 */ /* 0x000fea0003800000 */
.L_x_63063:
        /* <DEDUP_REMOVED lines=15> */
.L_x_63062:
[----:B------:R-:W-:Y:S05]  /*0ca0*/  BSYNC B0 ;  /* 0x0000000000007941 */ /* 0x000fea0003800000 */
.L_x_63061:
[----:B------:R-:W-:Y:S01]  /*0cb0*/  VIADD R9, R21, 0x100 ;  /* 0x0000010015097836 */ /* 0x000fe20000000000 */
[----:B------:R-:W-:Y:S01]  /*0cc0*/  BSSY B0, `(.L_x_63067) ;  /* 0x0000047000007945 */ /* 0x000fe20003800000 */
[----:B------:R-:W-:-:S03]  /*0cd0*/  IMAD.MOV.U32 R8, RZ, RZ, R14 ;  /* 0x000000ffff087224 */ /* 0x000fc600078e000e */
[----:B------:R-:W-:Y:S01]  /*0ce0*/  ISETP.GE.AND P0, PT, R9, R2, PT ;  /* 0x000000020900720c */ /* 0x000fe20003f06270 */
[----:B------:R-:W-:-:S12]  /*0cf0*/  IMAD.MOV.U32 R9, RZ, RZ, R23 ;  /* 0x000000ffff097224 */ /* 0x000fd800078e0017 */
        /* <DEDUP_REMOVED lines=9> */
[C---:B------:R-:W-:Y:S01]  /*0d90*/  IADD3 R11, P3, R18.reuse, 0x1, RZ ;  /* 0x00000001120b7810 */ /* 0x040fe20007f7e0ff */
[----:B------:R-:W-:Y:S01]  /*0da0*/  IMAD R25, R7, R6, RZ ;  /* 0x0000000607197224 */ /* 0x000fe200078e02ff */
[----:B------:R-:W-:Y:S02]  /*0db0*/  LOP3.LUT R10, R18, 0x1, RZ, 0xc0, !PT ;  /* 0x00000001120a7812 */ /* 0x000fe400078ec0ff */
[----:B------:R-:W-:Y:S01]  /*0dc0*/  ISETP.GE.U32.AND P1, PT, R11, 0x3, PT ;  /* 0x000000030b00780c */ /* 0x000fe20003f26070 */
[----:B------:R-:W-:Y:S01]  /*0dd0*/  IMAD.X R20, RZ, RZ, R19, P3 ;  /* 0x000000ffff147224 */ /* 0x000fe200018e0613 */
[----:B------:R-:W-:Y:S01]  /*0de0*/  ISETP.NE.U32.AND P0, PT, R10, 0x1, PT ;  /* 0x000000010a00780c */ /* 0x000fe20003f05070 */
[----:B------:R-:W-:Y:S01]  /*0df0*/  IMAD R25, R6, R7, R25 ;  /* 0x0000000706197224 */ /* 0x000fe200078e0219 */
[----:B------:R-:W-:Y:S02]  /*0e00*/  LEA.HI R14, P3, R19, R18, RZ, 0x1 ;  /* 0x00000012130e7211 */ /* 0x000fe400078708ff */
[----:B------:R-:W-:-:S02]  /*0e10*/  ISETP.GE.U32.AND.EX P1, PT, R20, RZ, PT, P1 ;  /* 0x000000ff1400720c */ /* 0x000fc40003f26110 */
[----:B------:R-:W-:Y:S01]  /*0e20*/  ISETP.NE.U32.AND.EX P0, PT, RZ, RZ, PT, P0 ;  /* 0x000000ffff00720c */ /* 0x000fe20003f05100 */
[----:B------:R-:W-:-:S03]  /*0e30*/  IMAD.X R19, RZ, RZ, R19, P3 ;  /* 0x000000ffff137224 */ /* 0x000fc600018e0613 */
[C---:B------:R-:W-:Y:S02]  /*0e40*/  SEL R10, R6.reuse, 0x1, !P0 ;  /* 0x00000001060a7807 */ /* 0x040fe40004000000 */
[----:B------:R-:W-:Y:S01]  /*0e50*/  SEL R23, R7, RZ, !P0 ;  /* 0x000000ff07177207 */ /* 0x000fe20004000000 */
[----:B------:R-:W-:-:S04]  /*0e60*/  IMAD.WIDE.U32 R6, R6, R6, RZ ;  /* 0x0000000606067225 */ /* 0x000fc800078e00ff */
[----:B------:R-:W-:-:S04]  /*0e70*/  IMAD.WIDE.U32 R10, R10, 0x1, RZ ;  /* 0x000000010a0a7825 */ /* 0x000fc800078e00ff */
[----:B------:R-:W-:Y:S01]  /*0e80*/  IMAD.IADD R11, R11, 0x1, R23 ;  /* 0x000000010b0b7824 */ /* 0x000fe200078e0217 */
[----:B------:R-:W-:Y:S06]  /*0e90*/  @!P1 BRA `(.L_x_63071) ;  /* 0x0000000000649947 */ /* 0x000fec0003800000 */
[----:B------:R-:W-:Y:S01]  /*0ea0*/  SHF.R.S64 R23, R14, 0x1, R19 ;  /* 0x000000010e177819 */ /* 0x000fe20000001013 */
[----:B------:R-:W-:Y:S01]  /*0eb0*/  IMAD.IADD R7, R7, 0x1, R25 ;  /* 0x0000000107077824 */ /* 0x000fe200078e0219 */
[----:B------:R-:W-:-:S07]  /*0ec0*/  SHF.R.S32.HI R14, RZ, 0x1, R19 ;  /* 0x00000001ff0e7819 */ /* 0x000fce0000011413 */
.L_x_63072:
        /* <DEDUP_REMOVED lines=11> */
[----:B------:R-:W-:-:S02]  /*0f80*/  ISETP.GE.U32.AND.EX P0, PT, R20, RZ, PT, P0 ;  /* 0x000000ff1400720c */ /* 0x000fc40003f06100 */
[----:B------:R-:W-:Y:S01]  /*0f90*/  LEA.HI R23, P1, R14, R23, RZ, 0x1 ;  /* 0x000000170e177211 */ /* 0x000fe200078308ff */
[----:B------:R-:W-:Y:S02]  /*0fa0*/  IMAD R25, R25, R10, RZ ;  /* 0x0000000a19197224 */ /* 0x000fe400078e02ff */
[----:B------:R-:W-:Y:S02]  /*0fb0*/  IMAD.IADD R7, R7, 0x1, R19 ;  /* 0x0000000107077824 */ /* 0x000fe400078e0213 */
[----:B------:R-:W-:Y:S02]  /*0fc0*/  IMAD.X R14, RZ, RZ, R14, P1 ;  /* 0x000000ffff0e7224 */ /* 0x000fe400008e060e */
[----:B------:R-:W-:Y:S02]  /*0fd0*/  IMAD R25, R11, R18, R25 ;  /* 0x000000120b197224 */ /* 0x000fe400078e0219 */
[----:B------:R-:W-:Y:S01]  /*0fe0*/  IMAD.WIDE.U32 R10, R18, R10, RZ ;  /* 0x0000000a120a7225 */ /* 0x000fe200078e00ff */
[----:B------:R-:W-:-:S02]  /*0ff0*/  SHF.R.S64 R23, R23, 0x1, R14 ;  /* 0x0000000117177819 */ /* 0x000fc4000000100e */
[----:B------:R-:W-:Y:S01]  /*1000*/  SHF.R.S32.HI R14, RZ, 0x1, R14 ;  /* 0x00000001ff0e7819 */ /* 0x000fe2000001140e */
[----:B------:R-:W-:Y:S01]  /*1010*/  IMAD.IADD R11, R11, 0x1, R25 ;  /* 0x000000010b0b7824 */ /* 0x000fe200078e0219 */
[----:B------:R-:W-:Y:S06]  /*1020*/  @P0 BRA `(.L_x_63072) ;  /* 0xfffffffc00a80947 */ /* 0x000fec000383ffff */
.L_x_63071:
[----:B------:R-:W-:Y:S05]  /*1030*/  BSYNC B1 ;  /* 0x0000000000017941 */ /* 0x000fea0003800000 */
.L_x_63070:
[----:B------:R-:W-:Y:S05]  /*1040*/  BRA `(.L_x_63068) ;  /* 0x0000000000387947 */ /* 0x000fea0003800000 */
.L_x_63069:
        /* <DEDUP_REMOVED lines=14> */
.L_x_63068:
[----:B------:R-:W-:Y:S05]  /*1130*/  BSYNC B0 ;  /* 0x0000000000007941 */ /* 0x000fea0003800000 */
.L_x_63067:
        /* <DEDUP_REMOVED lines=31> */
[----:B------:R-:W-:Y:S01]  /*1330*/  IMAD.IADD R5, R17, 0x1, R25 ;  /* 0x0000000111057824 */ /* 0x000fe200078e0219 */
[--C-:B------:R-:W-:Y:S01]  /*1340*/  SHF.R.S64 R14, R14, 0x1, R19.reuse ;  /* 0x000000010e0e7819 */ /* 0x100fe20000001013 */
[----:B------:R-:W-:Y:S01]  /*1350*/  IMAD.MOV.U32 R4, RZ, RZ, R16 ;  /* 0x000000ffff047224 */ /* 0x000fe200078e0010 */
[----:B------:R-:W-:-:S07]  /*1360*/  SHF.R.S32.HI R17, RZ, 0x1, R19 ;  /* 0x00000001ff117819 */ /* 0x000fce0000011413 */
.L_x_63078:
        /* <DEDUP_REMOVED lines=10> */
[C---:B------:R-:W-:Y:S01]  /*1410*/  SEL R16, R4.reuse, 0x1, !P1 ;  /* 0x0000000104107807 */ /* 0x040fe20004800000 */
[----:B------:R-:W-:Y:S01]  /*1420*/  IMAD.WIDE.U32 R4, R4, R4, RZ ;  /* 0x0000000404047225 */ /* 0x000fe200078e00ff */
[----:B------:R-:W-:-:S03]  /*1430*/  LEA.HI R14, P1, R17, R14, RZ, 0x1 ;  /* 0x0000000e110e7211 */ /* 0x000fc600078308ff */
[----:B------:R-:W-:Y:S02]  /*1440*/  IMAD R19, R19, R10, RZ ;  /* 0x0000000a13137224 */ /* 0x000fe400078e02ff */
[----:B------:R-:W-:Y:S02]  /*1450*/  IMAD.X R17, RZ, RZ, R17, P1 ;  /* 0x000000ffff117224 */ /* 0x000fe400008e0611 */
[----:B------:R-:W-:Y:S02]  /*1460*/  IMAD R19, R11, R16, R19 ;  /* 0x000000100b137224 */ /* 0x000fe400078e0213 */
[----:B------:R-:W-:Y:S01]  /*1470*/  IMAD.WIDE.U32 R10, R16, R10, RZ ;  /* 0x0000000a100a7225 */ /* 0x000fe200078e00ff */
[--C-:B------:R-:W-:Y:S02]  /*1480*/  SHF.R.S64 R14, R14, 0x1, R17.reuse ;  /* 0x000000010e0e7819 */ /* 0x100fe40000001011 */
[----:B------:R-:W-:Y:S01]  /*1490*/  SHF.R.S32.HI R17, RZ, 0x1, R17 ;  /* 0x00000001ff117819 */ /* 0x000fe20000011411 */
[----:B------:R-:W-:-:S02]  /*14a0*/  IMAD.IADD R5, R5, 0x1, R23 ;  /* 0x0000000105057824 */ /* 0x000fc400078e0217 */
[----:B------:R-:W-:Y:S01]  /*14b0*/  IMAD.IADD R11, R11, 0x1, R19 ;  /* 0x000000010b0b7824 */ /* 0x000fe200078e0213 */
[----:B------:R-:W-:Y:S06]  /*14c0*/  @P0 BRA `(.L_x_63078) ;  /* 0xfffffffc00a80947 */ /* 0x000fec000383ffff */
.L_x_63077:
[----:B------:R-:W-:Y:S05]  /*14d0*/  BSYNC B1 ;  /* 0x0000000000017941 */ /* 0x000fea0003800000 */
.L_x_63076:
[----:B------:R-:W-:Y:S05]  /*14e0*/  BRA `(.L_x_63074) ;  /* 0x0000000000387947 */ /* 0x000fea0003800000 */
.L_x_63075:
        /* <DEDUP_REMOVED lines=14> */
.L_x_63074:
[----:B------:R-:W-:Y:S05]  /*15d0*/  BSYNC B0 ;  /* 0x0000000000007941 */ /* 0x000fea0003800000 */
.L_x_63073:
[----:B------:R-:W0:Y:S01]  /*15e0*/  @!P2 LDC.64 R4, c[0x0][0x220] ;  /* 0x00008800ff04ab82 */ /* 0x000e220000000a00 */
[----:B------:R-:W-:Y:S01]  /*15f0*/  @!P2 IMAD R3, R0, 0x200, R3 ;  /* 0x000002000003a824 */ /* 0x000fe200078e0203 */
[----:B------:R-:W-:Y:S01]  /*1600*/  BSSY B0, `(.L_x_63079) ;  /* 0x0000010000007945 */ /* 0x000fe20003800000 */
[----:B------:R-:W-:-:S05]  /*1610*/  @!P2 IMAD.MOV.U32 R21, RZ, RZ, R15 ;  /* 0x000000ffff15a224 */ /* 0x000fca00078e000f */
        /* <DEDUP_REMOVED lines=14> */
.L_x_63080:
[----:B------:R-:W-:Y:S05]  /*1700*/  BSYNC B0 ;  /* 0x0000000000007941 */ /* 0x000fea0003800000 */
.L_x_63079:
[----:B------:R-:W-:-:S13]  /*1710*/  ISETP.GE.AND P0, PT, R21, R2, PT ;  /* 0x000000021500720c */ /* 0x000fda0003f06270 */
[----:B------:R-:W-:Y:S05]  /*1720*/  @P0 EXIT ;  /* 0x000000000000094d */ /* 0x000fea0003800000 */
[----:B------:R-:W2:Y:S01]  /*1730*/  LDC.64 R2, c[0x0][0x220] ;  /* 0x00008800ff027b82 */ /* 0x000ea20000000a00 */
[----:B------:R-:W-:-:S04]  /*1740*/  IMAD R21, R0, 0x200, R21 ;  /* 0x0000020000157824 */ /* 0x000fc800078e0215 */
[----:B--2---:R-:W-:-:S05]  /*1750*/  IMAD.WIDE.U32 R2, R21, 0x8, R2 ;  /* 0x0000000815027825 */ /* 0x004fca00078e0002 */
[----:B------:R-:W-:Y:S01]  /*1760*/  STG.E.64 desc[UR4][R2.64], R10 ;  /* 0x0000000a02007986 */ /* 0x000fe2000c101b04 */
[----:B------:R-:W-:Y:S05]  /*1770*/  EXIT ;  /* 0x000000000000794d */ /* 0x000fea0003800000 */
.L_x_63081:
        /* <DEDUP_REMOVED lines=16> */
.L_x_71949:


//--------------------- .text._ZN2at6native29vectorized_elementwise_kernelILi2EZZZNS0_50_GLOBAL__N__2680c7bb_12_PowKernel_cu_140f0503_289624pow_tensor_tensor_kernelERNS_18TensorIteratorBaseEENKUlvE_clEvENKUlvE2_clEvEUlllE_St5arrayIPcLm3EEEEviT0_T1_ --------------------------
	.section	.text._ZN2at6native29vectorized_elementwise_kernelILi2EZZZNS0_50_GLOBAL__N__2680c7bb_12_PowKernel_cu_140f0503_289624pow_tensor_tensor_kernelERNS_18TensorIteratorBaseEENKUlvE_clEvENKUlvE2_clEvEUlllE_St5arrayIPcLm3EEEEviT0_T1_,"ax",@progbits
	.align	128
        .global         _ZN2at6native29vectorized_elementwise_kernelILi2EZZZNS0_50_GLOBAL__N__2680c7bb_12_PowKernel_cu_140f0503_289624pow_tensor_tensor_kernelERNS_18TensorIteratorBaseEENKUlvE_clEvENKUlvE2_clEvEUlllE_St5arrayIPcLm3EEEEviT0_T1_
        .type           _ZN2at6native29vectorized_elementwise_kernelILi2EZZZNS0_50_GLOBAL__N__2680c7bb_12_PowKernel_cu_140f0503_289624pow_tensor_tensor_kernelERNS_18TensorIteratorBaseEENKUlvE_clEvENKUlvE2_clEvEUlllE_St5arrayIPcLm3EEEEviT0_T1_,@function
        .size           _ZN2at6native29vectorized_elementwise_kernelILi2EZZZNS0_50_GLOBAL__N__2680c7bb_12_PowKernel_cu_140f0503_289624pow_tensor_tensor_kernelERNS_18TensorIteratorBaseEENKUlvE_clEvENKUlvE2_clEvEUlllE_St5arrayIPcLm3EEEEviT0_T1_,(.L_x_71950 - _ZN2at6native29vectorized_elementwise_kernelILi2EZZZNS0_50_GLOBAL__N__2680c7bb_12_PowKernel_cu_140f0503_289624pow_tensor_tensor_kernelERNS_18TensorIteratorBaseEENKUlvE_clEvENKUlvE2_clEvEUlllE_St5arrayIPcLm3EEEEviT0_T1_)
        .other          _ZN2at6native29vectorized_elementwise_kernelILi2EZZZNS0_50_GLOBAL__N__2680c7bb_12_PowKernel_cu_140f0503_289624pow_tensor_tensor_kernelERNS_18TensorIteratorBaseEENKUlvE_clEvENKUlvE2_clEvEUlllE_St5arrayIPcLm3EEEEviT0_T1_,@"STO_CUDA_ENTRY STV_DEFAULT"
_ZN2at6native29vectorized_elementwise_kernelILi2EZZZNS0_50_GLOBAL__N__2680c7bb_12_PowKernel_cu_140f0503_289624pow_tensor_tensor_kernelERNS_18TensorIteratorBaseEENKUlvE_clEvENKUlvE2_clEvEUlllE_St5arrayIPcLm3EEEEviT0_T1_:
.text._ZN2at6native29vectorized_elementwise_kernelILi2EZZZNS0_50_GLOBAL__N__2680c7bb_12_PowKernel_cu_140f0503_289624pow_tensor_tensor_kernelERNS_18TensorIteratorBaseEENKUlvE_clEvENKUlvE2_clEvEUlllE_St5arrayIPcLm3EEEEviT0_T1_:
        /* <DEDUP_REMOVED lines=22> */
[----:B------:R0:W5:Y:S01]  /*0160*/  LDG.E.128 R4, desc[UR4][R38.64+0x1800] ;  /* 0x0018000426047981 */ /* 0x000162000c1e1d00 */
[----:B------:R-:W-:Y:S01]  /*0170*/  BSSY B0, `(.L_x_63083) ;  /* 0x0000045000007945 */ /* 0x000fe20003800000 */
[----:B--2---:R-:W-:-:S13]  /*0180*/  ISETP.GE.AND P0, PT, R33, RZ, PT ;  /* 0x000000ff2100720c */ /* 0x004fda0003f06270 */
[----:B0-----:R-:W-:Y:S05]  /*0190*/  @!P0 BRA `(.L_x_63084) ;  /* 0x0000000000cc8947 */ /* 0x001fea0003800000 */
[----:B------:R-:W-:Y:S01]  /*01a0*/  ISETP.NE.U32.AND P0, PT, R32, RZ, PT ;  /* 0x000000ff2000720c */ /* 0x000fe20003f05070 */
[----:B------:R-:W-:Y:S01]  /*01b0*/  BSSY B1, `(.L_x_63085) ;  /* 0x0000030000017945 */ /* 0x000fe20003800000 */
[----:B------:R-:W-:Y:S02]  /*01c0*/  IMAD.MOV.U32 R36, RZ, RZ, 0x1 ;  /* 0x00000001ff247424 */ /* 0x000fe400078e00ff */
[----:B------:R-:W-:Y:S01]  /*01d0*/  ISETP.NE.AND.EX P0, PT, R33, RZ, PT, P0 ;  /* 0x000000ff2100720c */ /* 0x000fe20003f05300 */
[----:B------:R-:W-:-:S12]  /*01e0*/  IMAD.MOV.U32 R3, RZ, RZ, RZ ;  /* 0x000000ffff037224 */ /* 0x000fd800078e00ff */
        /* <DEDUP_REMOVED lines=15> */
[----:B------:R-:W-:Y:S02]  /*02e0*/  IMAD.X R33, RZ, RZ, R33, P2 ;  /* 0x000000ffff217224 */ /* 0x000fe400010e0621 */
[----:B------:R-:W-:-:S04]  /*02f0*/  IMAD.IADD R3, R37, 0x1, R3 ;  /* 0x0000000125037824 */ /* 0x000fc800078e0203 */
[----:B------:R-:W-:Y:S05]  /*0300*/  @!P0 BRA `(.L_x_63086) ;  /* 0x0000000000688947 */ /* 0x000fea0003800000 */
[----:B------:R-:W-:Y:S01]  /*0310*/  SHF.R.S64 R37, R32, 0x1, R33 ;  /* 0x0000000120257819 */ /* 0x000fe20000001021 */
[----:B------:R-:W-:Y:S01]  /*0320*/  IMAD.IADD R29, R29, 0x1, R39 ;  /* 0x000000011d1d7824 */ /* 0x000fe200078e0227 */
[----:B------:R-:W-:-:S07]  /*0330*/  SHF.R.S32.HI R32, RZ, 0x1, R33 ;  /* 0x00000001ff207819 */ /* 0x000fce0000011421 */
.L_x_63087:
        /* <DEDUP_REMOVED lines=10> */
[C---:B------:R-:W-:Y:S01]  /*03e0*/  SEL R39, R28.reuse, 0x1, !P0 ;  /* 0x000000011c277807 */ /* 0x040fe20004000000 */
[----:B------:R-:W-:Y:S01]  /*03f0*/  IMAD.WIDE.U32 R28, R28, R28, RZ ;  /* 0x0000001c1c1c7225 */ /* 0x000fe200078e00ff */
[----:B------:R-:W-:-:S03]  /*0400*/  ISETP.GE.U32.AND.EX P0, PT, R42, RZ, PT, P1 ;  /* 0x000000ff2a00720c */ /* 0x000fc60003f06110 */
[-C--:B------:R-:W-:Y:S02]  /*0410*/  IMAD R40, R41, R36.reuse, RZ ;  /* 0x0000002429287224 */ /* 0x080fe400078e02ff */
[----:B------:R-:W-:-:S04]  /*0420*/  IMAD.WIDE.U32 R36, R39, R36, RZ ;  /* 0x0000002427247225 */ /* 0x000fc800078e00ff */
[----:B------:R-:W-:Y:S02]  /*0430*/  IMAD R41, R3, R39, R40 ;  /* 0x0000002703297224 */ /* 0x000fe400078e0228 */
[----:B------:R-:W-:Y:S02]  /*0440*/  IMAD.X R3, RZ, RZ, R32, P2 ;  /* 0x000000ffff037224 */ /* 0x000fe400010e0620 */
[----:B------:R-:W-:-:S03]  /*0450*/  IMAD.IADD R29, R29, 0x1, R33 ;  /* 0x000000011d1d7824 */ /* 0x000fc600078e0221 */
[--C-:B------:R-:W-:Y:S02]  /*0460*/  SHF.R.S64 R38, R38, 0x1, R3.reuse ;  /* 0x0000000126267819 */ /* 0x100fe40000001003 */
[----:B------:R-:W-:Y:S01]  /*0470*/  SHF.R.S32.HI R32, RZ, 0x1, R3 ;  /* 0x00000001ff207819 */ /* 0x000fe20000011403 */
[----:B------:R-:W-:Y:S02]  /*0480*/  IMAD.IADD R3, R37, 0x1, R41 ;  /* 0x0000000125037824 */ /* 0x000fe400078e0229 */
[----:B------:R-:W-:Y:S01]  /*0490*/  IMAD.MOV.U32 R37, RZ, RZ, R38 ;  /* 0x000000ffff257224 */ /* 0x000fe200078e0026 */
[----:B------:R-:W-:Y:S06]  /*04a0*/  @P0 BRA `(.L_x_63087) ;  /* 0xfffffffc00a40947 */ /* 0x000fec000383ffff */
.L_x_63086:
[----:B------:R-:W-:Y:S05]  /*04b0*/  BSYNC B1 ;  /* 0x0000000000017941 */ /* 0x000fea0003800000 */
.L_x_63085:
[----:B------:R-:W-:Y:S05]  /*04c0*/  BRA `(.L_x_63088) ;  /* 0x00000000003c7947 */ /* 0x000fea0003800000 */
.L_x_63084:
[----:B-----5:R-:W-:Y:S01]  /*04d0*/  ISETP.NE.U32.AND P0, PT, R28, 0x1, PT ;  /* 0x000000011c00780c */ /* 0x020fe20003f05070 */
        /* <DEDUP_REMOVED lines=14> */
.L_x_63088:
[----:B------:R-:W-:Y:S05]  /*05c0*/  BSYNC B0 ;  /* 0x0000000000007941 */ /* 0x000fea0003800000 */
.L_x_63083:
[----:B------:R-:W-:Y:S01]  /*05d0*/  ISETP.GE.AND P0, PT, R35, RZ, PT ;  /* 0x000000ff2300720c */ /* 0x000fe20003f06270 */
[----:B------:R-:W-:Y:S01]  /*05e0*/  BSSY B0, `(.L_x_63089) ;  /* 0x0000046000007945 */ /* 0x000fe20003800000 */
[----:B-----5:R-:W-:Y:S02]  /*05f0*/  IMAD.MOV.U32 R28, RZ, RZ, R36 ;  /* 0x000000ffff1c7224 */ /* 0x020fe400078e0024 */
[----:B------:R-:W-:-:S09]  /*0600*/  IMAD.MOV.U32 R29, RZ, RZ, R3 ;  /* 0x000000ffff1d7224 */ /* 0x000fd200078e0003 */
        /* <DEDUP_REMOVED lines=24> */
[----:B------:R-:W-:Y:S01]  /*0790*/  IMAD.IADD R31, R31, 0x1, R37 ;  /* 0x000000011f1f7824 */ /* 0x000fe200078e0225 */
[--C-:B------:R-:W-:Y:S02]  /*07a0*/  SHF.R.S64 R34, R34, 0x1, R35.reuse ;  /* 0x0000000122227819 */ /* 0x100fe40000001023 */
[----:B------:R-:W-:-:S07]  /*07b0*/  SHF.R.S32.HI R33, RZ, 0x1, R35 ;  /* 0x00000001ff217819 */ /* 0x000fce0000011423 */
.L_x_63093:
[C---:B------:R-:W-:Y:S01]  /*07c0*/  LOP3.LUT R35, R34.reuse, 0x1, RZ, 0xc0, !PT ;  /* 0x0000000122237812 */ /* 0x040fe200078ec0ff */
[----:B------:R-:W-:Y:S01]  /*07d0*/  IMAD R36, R31, R30, RZ ;  /* 0x0000001e1f247224 */ /* 0x000fe200078e02ff */
[----:B------:R-:W-:Y:S02]  /*07e0*/  IADD3 R37, P2, R34, 0x1, RZ ;  /* 0x0000000122257810 */ /* 0x000fe40007f5e0ff */
[----:B------:R-:W-:Y:S02]  /*07f0*/  ISETP.NE.U32.AND P0, PT, R35, 0x1, PT ;  /* 0x000000012300780c */ /* 0x000fe40003f05070 */
        /* <DEDUP_REMOVED lines=9> */
[----:B------:R-:W-:Y:S02]  /*0890*/  IMAD R35, R35, R32, RZ ;  /* 0x0000002023237224 */ /* 0x000fe400078e02ff */
[----:B------:R-:W-:Y:S02]  /*08a0*/  IMAD.IADD R31, R31, 0x1, R37 ;  /* 0x000000011f1f7824 */ /* 0x000fe400078e0225 */
[----:B------:R-:W-:Y:S02]  /*08b0*/  IMAD R3, R3, R36, R35 ;  /* 0x0000002403037224 */ /* 0x000fe400078e0223 */
[----:B------:R-:W-:Y:S02]  /*08c0*/  IMAD.X R35, RZ, RZ, R33, P2 ;  /* 0x000000ffff237224 */ /* 0x000fe400010e0621 */
[----:B------:R-:W-:-:S03]  /*08d0*/  IMAD.WIDE.U32 R32, R36, R32, RZ ;  /* 0x0000002024207225 */ /* 0x000fc600078e00ff */
[----:B------:R-:W-:Y:S01]  /*08e0*/  SHF.R.S64 R34, R34, 0x1, R35 ;  /* 0x0000000122227819 */ /* 0x000fe20000001023 */
[----:B------:R-:W-:Y:S01]  /*08f0*/  IMAD.IADD R3, R33, 0x1, R3 ;  /* 0x0000000121037824 */ /* 0x000fe200078e0203 */
[----:B------:R-:W-:-:S05]  /*0900*/  SHF.R.S32.HI R35, RZ, 0x1, R35 ;  /* 0x00000001ff237819 */ /* 0x000fca0000011423 */
[----:B------:R-:W-:Y:S01]  /*0910*/  IMAD.MOV.U32 R33, RZ, RZ, R35 ;  /* 0x000000ffff217224 */ /* 0x000fe200078e0023 */
[----:B------:R-:W-:Y:S06]  /*0920*/  @P0 BRA `(.L_x_63093) ;  /* 0xfffffffc00a40947 */ /* 0x000fec000383ffff */
.L_x_63092:
[----:B------:R-:W-:Y:S05]  /*0930*/  BSYNC B1 ;  /* 0x0000000000017941 */ /* 0x000fea0003800000 */
.L_x_63091:
[----:B------:R-:W-:Y:S05]  /*0940*/  BRA `(.L_x_63094) ;  /* 0x00000000003c7947 */ /* 0x000fea0003800000 */
.L_x_63090:
        /* <DEDUP_REMOVED lines=15> */
.L_x_63094:
[----:B------:R-:W-:Y:S05]  /*0a40*/  BSYNC B0 ;  /* 0x0000000000007941 */ /* 0x000fea0003800000 */
.L_x_63089:
[----:B------:R-:W-:Y:S01]  /*0a50*/  ISETP.GE.AND P0, PT, R13, RZ, PT ;  /* 0x000000ff0d00720c */ /* 0x000fe20003f06270 */
[----:B------:R-:W-:Y:S01]  /*0a60*/  BSSY B0, `(.L_x_63095) ;  /* 0x0000044000007945 */ /* 0x000fe20003800000 */
[----:B------:R-:W-:Y:S02]  /*0a70*/  IMAD.MOV.U32 R30, RZ, RZ, R32 ;  /* 0x000000ffff1e7224 */ /* 0x000fe400078e0020 */
        /* <DEDUP_REMOVED lines=25> */
[----:B------:R-:W-:Y:S01]  /*0c10*/  IMAD.IADD R3, R13, 0x1, R37 ;  /* 0x000000010d037824 */ /* 0x000fe200078e0225 */
[--C-:B------:R-:W-:Y:S02]  /*0c20*/  SHF.R.S64 R13, R34, 0x1, R35.reuse ;  /* 0x00000001220d7819 */ /* 0x100fe40000001023 */
[----:B------:R-:W-:-:S07]  /*0c30*/  SHF.R.S32.HI R24, RZ, 0x1, R35 ;  /* 0x00000001ff187819 */ /* 0x000fce0000011423 */
.L_x_63099:
[----:B------:R-:W-:Y:S01]  /*0c40*/  LOP3.LUT R25, R13, 0x1, RZ, 0xc0, !PT ;  /* 0x000000010d197812 */ /* 0x000fe200078ec0ff */
[----:B------:R-:W-:Y:S01]  /*0c50*/  IMAD R34, R3, R12, RZ ;  /* 0x0000000c03227224 */ /* 0x000fe200078e02ff */
[----:B------:R-:W-:Y:S02]  /*0c60*/  IADD3 R35, P2, R13, 0x1, RZ ;  /* 0x000000010d237810 */ /* 0x000fe40007f5e0ff */
[----:B------:R-:W-:Y:S01]  /*0c70*/  ISETP.NE.U32.AND P0, PT, R25, 0x1, PT ;  /* 0x000000011900780c */ /* 0x000fe20003f05070 */
[----:B------:R-:W-:Y:S01]  /*0c80*/  IMAD R37, R12, R3, R34 ;  /* 0x000000030c257224 */ /* 0x000fe200078e0222 */
[----:B------:R-:W-:Y:S01]  /*0c90*/  ISETP.GE.U32.AND P1, PT, R35, 0x3, PT ;  /* 0x000000032300780c */ /* 0x000fe20003f26070 */
[----:B------:R-:W-:Y:S01]  /*0ca0*/  IMAD.X R35, RZ, RZ, R24, P2 ;  /* 0x000000ffff237224 */ /* 0x000fe200010e0618 */
[----:B------:R-:W-:-:S04]  /*0cb0*/  ISETP.NE.U32.AND.EX P0, PT, RZ, RZ, PT, P0 ;  /* 0x000000ffff00720c */ /* 0x000fc80003f05100 */
[----:B------:R-:W-:Y:S02]  /*0cc0*/  SEL R25, R3, RZ, !P0 ;  /* 0x000000ff03197207 */ /* 0x000fe40004000000 */
[----:B------:R-:W-:Y:S02]  /*0cd0*/  SEL R3, R12, 0x1, !P0 ;  /* 0x000000010c037807 */ /* 0x000fe40004000000 */
[----:B------:R-:W-:Y:S01]  /*0ce0*/  ISETP.GE.U32.AND.EX P0, PT, R35, RZ, PT, P1 ;  /* 0x000000ff2300720c */ /* 0x000fe20003f06110 */
[----:B------:R-:W-:Y:S01]  /*0cf0*/  IMAD R34, R25, R32, RZ ;  /* 0x0000002019227224 */ /* 0x000fe200078e02ff */
[----:B------:R-:W-:Y:S01]  /*0d00*/  LEA.HI R25, P2, R24, R13, RZ, 0x1 ;  /* 0x0000000d18197211 */ /* 0x000fe200078508ff */
[----:B------:R-:W-:-:S04]  /*0d10*/  IMAD.WIDE.U32 R12, R12, R12, RZ ;  /* 0x0000000c0c0c7225 */ /* 0x000fc800078e00ff */
[----:B------:R-:W-:Y:S02]  /*0d20*/  IMAD.X R24, RZ, RZ, R24, P2 ;  /* 0x000000ffff187224 */ /* 0x000fe400010e0618 */
[----:B------:R-:W-:Y:S02]  /*0d30*/  IMAD R35, R33, R3, R34 ;  /* 0x0000000321237224 */ /* 0x000fe400078e0222 */
[----:B------:R-:W-:-:S04]  /*0d40*/  IMAD.WIDE.U32 R32, R3, R32, RZ ;  /* 0x0000002003207225 */ /* 0x000fc800078e00ff */
[----:B------:R-:W-:Y:S01]  /*0d50*/  IMAD.IADD R3, R13, 0x1, R37 ;  /* 0x000000010d037824 */ /* 0x000fe200078e0225 */
[--C-:B------:R-:W-:Y:S01]  /*0d60*/  SHF.R.S64 R13, R25, 0x1, R24.reuse ;  /* 0x00000001190d7819 */ /* 0x100fe20000001018 */
[----:B------:R-:W-:Y:S01]  /*0d70*/  IMAD.IADD R33, R33, 0x1, R35 ;  /* 0x0000000121217824 */ /* 0x000fe200078e0223 */
[----:B------:R-:W-:Y:S01]  /*0d80*/  SHF.R.S32.HI R24, RZ, 0x1, R24 ;  /* 0x00000001ff187819 */ /* 0x000fe20000011418 */
[----:B------:R-:W-:Y:S06]  /*0d90*/  @P0 BRA `(.L_x_63099) ;  /* 0xfffffffc00a80947 */ /* 0x000fec000383ffff */
.L_x_63098:
[----:B------:R-:W-:Y:S05]  /*0da0*/  BSYNC B1 ;  /* 0x0000000000017941 */ /* 0x000fea0003800000 */
.L_x_63097:
[----:B------:R-:W-:Y:S05]  /*0db0*/  BRA `(.L_x_63100) ;  /* 0x0000000000387947 */ /* 0x000fea0003800000 */
.L_x_63096:
        /* <DEDUP_REMOVED lines=14> */
.L_x_63100:
[----:B------:R-:W-:Y:S05]  /*0ea0*/  BSYNC B0 ;  /* 0x0000000000007941 */ /* 0x000fea0003800000 */
.L_x_63095:
        /* <DEDUP_REMOVED lines=31> */
.L_x_63105:
        /* <DEDUP_REMOVED lines=22> */
.L_x_63104:
[----:B------:R-:W-:Y:S05]  /*1200*/  BSYNC B1 ;  /* 0x0000000000017941 */ /* 0x000fea0003800000 */
.L_x_63103:
[----:B------:R-:W-:Y:S05]  /*1210*/  BRA `(.L_x_63106) ;  /* 0x0000000000387947 */ /* 0x000fea0003800000 */
.L_x_63102:
        /* <DEDUP_REMOVED lines=14> */
.L_x_63106:
[----:B------:R-:W-:Y:S05]  /*1300*/  BSYNC B0 ;  /* 0x0000000000007941 */ /* 0x000fea0003800000 */
.L_x_63101:
        /* <DEDUP_REMOVED lines=28> */
[----:B------:R-:W-:Y:S01]  /*14d0*/  IMAD.MOV.U32 R8, RZ, RZ, R20 ;  /* 0x000000ffff087224 */ /* 0x000fe200078e0014 */
[--C-:B------:R-:W-:Y:S01]  /*14e0*/  SHF.R.S64 R3, R3, 0x1, R26.reuse ;  /* 0x0000000103037819 */ /* 0x100fe2000000101a */
[----:B------:R-:W-:Y:S01]  /*14f0*/  IMAD.IADD R9, R21, 0x1, R33 ;  /* 0x0000000115097824 */ /* 0x000fe200078e0221 */
[----:B------:R-:W-:-:S07]  /*1500*/  SHF.R.S32.HI R20, RZ, 0x1, R26 ;  /* 0x00000001ff147819 */ /* 0x000fce000001141a */
.L_x_63111:
        /* <DEDUP_REMOVED lines=22> */
.L_x_63110:
[----:B------:R-:W-:Y:S05]  /*1670*/  BSYNC B1 ;  /* 0x0000000000017941 */ /* 0x000fea0003800000 */
.L_x_63109:
[----:B------:R-:W-:Y:S05]  /*1680*/  BRA `(.L_x_63112) ;  /* 0x0000000000387947 */ /* 0x000fea0003800000 */
.L_x_63108:
        /* <DEDUP_REMOVED lines=14> */
.L_x_63112:
[----:B------:R-:W-:Y:S05]  /*1770*/  BSYNC B0 ;  /* 0x0000000000007941 */ /* 0x000fea0003800000 */
.L_x_63107:
        /* <DEDUP_REMOVED lines=32> */
.L_x_63117:
        /* <DEDUP_REMOVED lines=22> */
.L_x_63116:
[----:B------:R-:W-:Y:S05]  /*1ae0*/  BSYNC B1 ;  /* 0x0000000000017941 */ /* 0x000fea0003800000 */
.L_x_63115:
[----:B------:R-:W-:Y:S05]  /*1af0*/  BRA `(.L_x_63118) ;  /* 0x0000000000387947 */ /* 0x000fea0003800000 */
.L_x_63114:
        /* <DEDUP_REMOVED lines=14> */
.L_x_63118:
[----:B------:R-:W-:Y:S05]  /*1be0*/  BSYNC B0 ;  /* 0x0000000000007941 */ /* 0x000fea0003800000 */
.L_x_63113:
        /* <DEDUP_REMOVED lines=32> */
.L_x_63123:
        /* <DEDUP_REMOVED lines=22> */
.L_x_63122:
[----:B------:R-:W-:Y:S05]  /*1f50*/  BSYNC B1 ;  /* 0x0000000000017941 */ /* 0x000fea0003800000 */
.L_x_63121:
[----:B------:R-:W-:Y:S05]  /*1f60*/  BRA `(.L_x_63124) ;  /* 0x0000000000387947 */ /* 0x000fea0003800000 */
.L_x_63120:
        /* <DEDUP_REMOVED lines=14> */
.L_x_63124:
[----:B------:R-:W-:Y:S05]  /*2050*/  BSYNC B0 ;  /* 0x0000000000007941 */ /* 0x000fea0003800000 */
.L_x_63119:
        /* <DEDUP_REMOVED lines=32> */
.L_x_63129:
        /* <DEDUP_REMOVED lines=22> */
.L_x_63128:
[----:B------:R-:W-:Y:S05]  /*23c0*/  BSYNC B1 ;  /* 0x0000000000017941 */ /* 0x000fea0003800000 */
.L_x_63127:
[----:B------:R-:W-:Y:S05]  /*23d0*/  BRA `(.L_x_63130) ;  /* 0x0000000000387947 */ /* 0x000fea0003800000 */
.L_x_63126:
        /* <DEDUP_REMOVED lines=14> */
.L_x_63130:
[----:B------:R-:W-:Y:S05]  /*24c0*/  BSYNC B0 ;  /* 0x0000000000007941 */ /* 0x000fea0003800000 */
.L_x_63125:
[----:B------:R-:W0:Y:S02]  /*24d0*/  LDC.64 R6, c[0x0][0x220] ;  /* 0x00008800ff067b82 */ /* 0x000e240000000a00 */
[----:B0-----:R-:W-:-:S04]  /*24e0*/  IMAD.WIDE.U32 R6, R0, 0x8, R6 ;  /* 0x0000000800067825 */ /* 0x001fc800078e0006 */
[----:B------:R-:W-:-:S04]  /*24f0*/  IMAD.WIDE R2, R2, 0x10, R6 ;  /* 0x0000001002027825 */ /* 0x000fc800078e0206 */
[----:B------:R-:W-:Y:S01]  /*2500*/  IMAD.MOV.U32 R6, RZ, RZ, R16 ;  /* 0x000000ffff067224 */ /* 0x000fe200078e0010 */
[----:B------:R-:W-:Y:S01]  /*2510*/  STG.E.128 desc[UR4][R2.64], R28 ;  /* 0x0000001c02007986 */ /* 0x000fe2000c101d04 */
[----:B------:R-:W-:-:S03]  /*2520*/  IMAD.MOV.U32 R7, RZ, RZ, R17 ;  /* 0x000000ffff077224 */ /* 0x000fc600078e0011 */
[----:B------:R-:W-:Y:S04]  /*2530*/  STG.E.128 desc[UR4][R2.64+0x800], R12 ;  /* 0x0008000c02007986 */ /* 0x000fe8000c101d04 */
[----:B------:R-:W-:Y:S04]  /*2540*/  STG.E.128 desc[UR4][R2.64+0x1000], R8 ;  /* 0x0010000802007986 */ /* 0x000fe8000c101d04 */
[----:B------:R-:W-:Y:S01]  /*2550*/  STG.E.128 desc[UR4][R2.64+0x1800], R4 ;  /* 0x0018000402007986 */ /* 0x000fe2000c101d04 */
[----:B------:R-:W-:Y:S05]  /*2560*/  EXIT ;  /* 0x000000000000794d */ /* 0x000fea0003800000 */
.L_x_63082:
[----:B------:R-:W0:Y:S01]  /*2570*/  S2R R37, SR_TID.X ;  /* 0x0000000000257919 */ /* 0x000e220000002100 */
[----:B------:R-:W-:Y:S02]  /*2580*/  CS2R R4, SRZ ;  /* 0x0000000000047805 */ /* 0x000fe4000001ff00 */
[----:B------:R-:W-:Y:S02]  /*2590*/  CS2R R6, SRZ ;  /* 0x0000000000067805 */ /* 0x000fe4000001ff00 */
[----:B0-----:R-:W-:Y:S01]  /*25a0*/  ISETP.GE.AND P1, PT, R37, R36, PT ;  /* 0x000000242500720c */ /* 0x001fe20003f26270 */
[----:B------:R-:W-:-:S12]  /*25b0*/  IMAD.MOV.U32 R39, RZ, RZ, R37 ;  /* 0x000000ffff277224 */ /* 0x000fd800078e0025 */
        /* <DEDUP_REMOVED lines=13> */
[----:B------:R-:W0:Y:S01]  /*2690*/  @!P5 LDC.64 R20, c[0x0][0x230] ;  /* 0x00008c00ff14db82 */ /* 0x000e220000000a00 */
[----:B-1----:R-:W-:Y:S01]  /*26a0*/  @!P6 IMAD.WIDE.U32 R22, R3, 0x8, R22 ;  /* 0x000000080316e825 */ /* 0x002fe200078e0016 */
[----:B------:R-:W-:-:S04]  /*26b0*/  CS2R R2, SRZ ;  /* 0x0000000000027805 */ /* 0x000fc8000001ff00 */
[----:B------:R1:W5:Y:S05]  /*26c0*/  @!P6 LDG.E.64 R4, desc[UR4][R22.64] ;  /* 0x000000041604e981 */ /* 0x00036a000c1e1b00 */
[----:B------:R-:W-:Y:S01]  /*26d0*/  @!P4 IMAD.IADD R9, R0, 0x1, R39 ;  /* 0x000000010009c824 */ /* 0x000fe200078e0227 */
[----:B------:R-:W3:Y:S01]  /*26e0*/  @!P4 LDC.64 R40, c[0x0][0x228] ;  /* 0x00008a00ff28cb82 */ /* 0x000ee20000000a00 */
[----:B------:R-:W-:Y:S01]  /*26f0*/  @!P4 VIADD R39, R39, 0x80 ;  /* 0x000000802727c836 */ /* 0x000fe20000000000 */
[----:B------:R4:W5:Y:S01]  /*2700*/  @!P6 LDG.E.64 R2, desc[UR4][R14.64] ;  /* 0x000000040e02e981 */ /* 0x000962000c1e1b00 */
[----:B--2---:R-:W-:-:S03]  /*2710*/  @!P5 IMAD.WIDE.U32 R26, R13, 0x8, R10 ;  /* 0x000000080d1ad825 */ /* 0x004fc600078e000a */
[C---:B------:R-:W-:Y:S02]  /*2720*/  ISETP.GE.AND P3, PT, R39.reuse, R36, PT ;  /* 0x000000242700720c */ /* 0x040fe40003f66270 */
[----:B------:R-:W2:Y:S01]  /*2730*/  @!P4 LDC.64 R42, c[0x0][0x230] ;  /* 0x00008c00ff2acb82 */ /* 0x000ea20000000a00 */
[----:B------:R-:W-:Y:S01]  /*2740*/  CS2R R10, SRZ ;  /* 0x00000000000a7805 */ /* 0x000fe2000001ff00 */
[----:B------:R3:W5:Y:S09]  /*2750*/  @!P5 LDG.E.64 R6, desc[UR4][R26.64] ;  /* 0x000000041a06d981 */ /* 0x000772000c1e1b00 */
[----:B------:R-:W-:Y:S01]  /*2760*/  @!P3 IMAD.IADD R19, R0, 0x1, R39 ;  /* 0x000000010013b824 */ /* 0x000fe200078e0227 */
[----:B------:R-:W3:Y:S01]  /*2770*/  @!P3 LDC.64 R24, c[0x0][0x228] ;  /* 0x00008a00ff18bb82 */ /* 0x000ee20000000a00 */
[----:B------:R-:W-:-:S05]  /*2780*/  @!P3 VIADD R39, R39, 0x80 ;  /* 0x000000802727b836 */ /* 0x000fca0000000000 */
[C---:B------:R-:W-:Y:S02]  /*2790*/  ISETP.GE.AND P2, PT, R39.reuse, R36, PT ;  /* 0x000000242700720c */ /* 0x040fe40003f46270 */
[----:B------:R-:W2:Y:S11]  /*27a0*/  @!P3 LDC.64 R30, c[0x0][0x230] ;  /* 0x00008c00ff1ebb82 */ /* 0x000eb60000000a00 */
[----:B------:R-:W-:Y:S01]  /*27b0*/  @!P2 IMAD.IADD R17, R0, 0x1, R39 ;  /* 0x000000010011a824 */ /* 0x000fe200078e0227 */
[----:B------:R-:W2:Y:S01]  /*27c0*/  @!P2 LDC.64 R32, c[0x0][0x228] ;  /* 0x00008a00ff20ab82 */ /* 0x000ea20000000a00 */
[----:B------:R-:W-:-:S05]  /*27d0*/  @!P2 VIADD R39, R39, 0x80 ;  /* 0x000000802727a836 */ /* 0x000fca0000000000 */
[C---:B------:R-:W-:Y:S02]  /*27e0*/  ISETP.GE.AND P0, PT, R39.reuse, R36, PT ;  /* 0x000000242700720c */ /* 0x040fe40003f06270 */
[----:B------:R-:W2:Y:S11]  /*27f0*/  @!P2 LDC.64 R34, c[0x0][0x230] ;  /* 0x00008c00ff22ab82 */ /* 0x000eb60000000a00 */
[----:B------:R-:W-:Y:S01]  /*2800*/  @!P0 IMAD.IADD R38, R0, 0x1, R39 ;  /* 0x0000000100268824 */ /* 0x000fe200078e0227 */
[----:B-1----:R-:W1:Y:S01]  /*2810*/  @!P0 LDC.64 R22, c[0x0][0x230] ;  /* 0x00008c00ff168b82 */ /* 0x002e620000000a00 */
[----:B------:R-:W-:-:S05]  /*2820*/  @!P0 VIADD R39, R39, 0x80 ;  /* 0x0000008027278836 */ /* 0x000fca0000000000 */
[----:B------:R-:W-:Y:S02]  /*2830*/  ISETP.GE.AND P6, PT, R39, R36, PT ;  /* 0x000000242700720c */ /* 0x000fe40003fc6270 */
[----:B----4-:R-:W-:Y:S01]  /*2840*/  CS2R R14, SRZ ;  /* 0x00000000000e7805 */ /* 0x010fe2000001ff00 */
[----:B0-----:R-:W-:Y:S01]  /*2850*/  @!P5 IMAD.WIDE.U32 R20, R13, 0x8, R20 ;  /* 0x000000080d14d825 */ /* 0x001fe200078e0014 */
[----:B------:R-:W-:Y:S01]  /*2860*/  CS2R R12, SRZ ;  /* 0x00000000000c7805 */ /* 0x000fe2000001ff00 */
[----:B------:R-:W0:Y:S02]  /*2870*/  @!P0 LDC.64 R28, c[0x0][0x228] ;  /* 0x00008a00ff1c8b82 */ /* 0x000e240000000a00 */
[----:B---3--:R-:W-:-:S04]  /*2880*/  @!P3 IMAD.WIDE.U32 R24, R19, 0x8, R24 ;  /* 0x000000081318b825 */ /* 0x008fc800078e0018 */
[C---:B------:R-:W-:Y:S01]  /*2890*/  @!P4 IMAD.WIDE.U32 R40, R9.reuse, 0x8, R40 ;  /* 0x000000080928c825 */ /* 0x040fe200078e0028 */
[----:B------:R3:W5:Y:S01]  /*28a0*/  @!P3 LDG.E.64 R14, desc[UR4][R24.64] ;  /* 0x00000004180eb981 */ /* 0x000762000c1e1b00 */
[----:B------:R-:W4:Y:S02]  /*28b0*/  @!P6 LDC.64 R26, c[0x0][0x228] ;  /* 0x00008a00ff1aeb82 */ /* 0x000f240000000a00 */
[----:B--2---:R-:W-:Y:S01]  /*28c0*/  @!P4 IMAD.WIDE.U32 R42, R9, 0x8, R42 ;  /* 0x00000008092ac825 */ /* 0x004fe200078e002a */
[----:B------:R2:W5:Y:S01]  /*28d0*/  @!P4 LDG.E.64 R10, desc[UR4][R40.64] ;  /* 0x00000004280ac981 */ /* 0x000562000c1e1b00 */
[----:B------:R-:W-:-:S03]  /*28e0*/  CS2R R8, SRZ ;  /* 0x0000000000087805 */ /* 0x000fc6000001ff00 */
[----:B------:R2:W5:Y:S01]  /*28f0*/  @!P4 LDG.E.64 R12, desc[UR4][R42.64] ;  /* 0x000000042a0cc981 */ /* 0x000562000c1e1b00 */
[----:B---3--:R-:W3:Y:S03]  /*2900*/  @!P6 LDC.64 R24, c[0x0][0x230] ;  /* 0x00008c00ff18eb82 */ /* 0x008ee60000000a00 */
[----:B------:R1:W5:Y:S05]  /*2910*/  @!P5 LDG.E.64 R8, desc[UR4][R20.64] ;  /* 0x000000041408d981 */ /* 0x00036a000c1e1b00 */
[----:B--2---:R-:W2:Y:S08]  /*2920*/  @!P1 LDC.64 R40, c[0x0][0x228] ;  /* 0x00008a00ff289b82 */ /* 0x004eb00000000a00 */
[----:B------:R-:W3:Y:S01]  /*2930*/  @!P1 LDC.64 R42, c[0x0][0x230] ;  /* 0x00008c00ff2a9b82 */ /* 0x000ee20000000a00 */
[----:B-1----:R-:W-:Y:S01]  /*2940*/  CS2R R20, SRZ ;  /* 0x0000000000147805 */ /* 0x002fe2000001ff00 */
[----:B------:R-:W-:-:S04]  /*2950*/  @!P2 IMAD.WIDE.U32 R32, R17, 0x8, R32 ;  /* 0x000000081120a825 */ /* 0x000fc800078e0020 */
[----:B------:R-:W-:Y:S01]  /*2960*/  @!P2 IMAD.WIDE.U32 R34, R17, 0x8, R34 ;  /* 0x000000081122a825 */ /* 0x000fe200078e0022 */
[----:B------:R-:W-:-:S03]  /*2970*/  CS2R R16, SRZ ;  /* 0x0000000000107805 */ /* 0x000fc6000001ff00 */
[----:B------:R-:W-:Y:S01]  /*2980*/  @!P3 IMAD.WIDE.U32 R30, R19, 0x8, R30 ;  /* 0x00000008131eb825 */ /* 0x000fe200078e001e */
[----:B------:R1:W5:Y:S01]  /*2990*/  @!P2 LDG.E.64 R20, desc[UR4][R34.64] ;  /* 0x000000042214a981 */ /* 0x000362000c1e1b00 */
[----:B------:R-:W-:-:S03]  /*29a0*/  CS2R R18, SRZ ;  /* 0x0000000000127805 */ /* 0x000fc6000001ff00 */
[----:B------:R4:W5:Y:S01]  /*29b0*/  @!P3 LDG.E.64 R16, desc[UR4][R30.64] ;  /* 0x000000041e10b981 */ /* 0x000962000c1e1b00 */
[----:B0-----:R-:W-:-:S03]  /*29c0*/  @!P0 IMAD.WIDE.U32 R28, R38, 0x8, R28 ;  /* 0x00000008261c8825 */ /* 0x001fc600078e001c */
[----:B------:R0:W5:Y:S01]  /*29d0*/  @!P2 LDG.E.64 R18, desc[UR4][R32.64] ;  /* 0x000000042012a981 */ /* 0x000162000c1e1b00 */
[----:B-1----:R-:W-:Y:S01]  /*29e0*/  @!P0 IMAD.WIDE.U32 R34, R38, 0x8, R22 ;  /* 0x0000000826228825 */ /* 0x002fe200078e0016 */
[----:B------:R-:W-:Y:S02]  /*29f0*/  CS2R R22, SRZ ;  /* 0x0000000000167805 */ /* 0x000fe4000001ff00 */
[----:B----4-:R-:W-:Y:S01]  /*2a00*/  CS2R R30, SRZ ;  /* 0x00000000001e7805 */ /* 0x010fe2000001ff00 */
[----:B------:R-:W-:-:S03]  /*2a10*/  @!P6 IMAD.IADD R44, R0, 0x1, R39 ;  /* 0x00000001002ce824 */ /* 0x000fc600078e0227 */
[----:B------:R3:W5:Y:S01]  /*2a20*/  @!P0 LDG.E.64 R22, desc[UR4][R34.64] ;  /* 0x0000000422168981 */ /* 0x000762000c1e1b00 */
[----:B0-----:R-:W-:Y:S01]  /*2a30*/  CS2R R32, SRZ ;  /* 0x0000000000207805 */ /* 0x001fe2000001ff00 */
[----:B------:R-:W-:Y:S01]  /*2a40*/  @!P6 IMAD.WIDE.U32 R38, R44, 0x8, R26 ;  /* 0x000000082c26e825 */ /* 0x000fe200078e001a */
[----:B------:R-:W-:Y:S01]  /*2a50*/  CS2R R26, SRZ ;  /* 0x00000000001a7805 */ /* 0x000fe2000001ff00 */
[----:B------:R0:W5:Y:S02]  /*2a60*/  @!P0 LDG.E.64 R30, desc[UR4][R28.64] ;  /* 0x000000041c1e8981 */ /* 0x000164000c1e1b00 */
[----:B--2---:R-:W-:-:S03]  /*2a70*/  @!P1 IMAD.WIDE.U32 R40, R45, 0x8, R40 ;  /* 0x000000082d289825 */ /* 0x004fc600078e0028 */
[----:B------:R1:W5:Y:S01]  /*2a80*/  @!P6 LDG.E.64 R26, desc[UR4][R38.64] ;  /* 0x00000004261ae981 */ /* 0x000362000c1e1b00 */
[----:B---3--:R-:W-:Y:S01]  /*2a90*/  @!P6 IMAD.WIDE.U32 R34, R44, 0x8, R24 ;  /* 0x000000082c22e825 */ /* 0x008fe200078e0018 */
[----:B------:R-:W-:Y:S02]  /*2aa0*/  CS2R R24, SRZ ;  /* 0x0000000000187805 */ /* 0x000fe4000001ff00 */
[----:B------:R1:W5:Y:S01]  /*2ab0*/  @!P1 LDG.E.64 R32, desc[UR4][R40.64] ;  /* 0x0000000428209981 */ /* 0x000362000c1e1b00 */
[----:B0-----:R-:W-:Y:S01]  /*2ac0*/  CS2R R28, SRZ ;  /* 0x00000000001c7805 */ /* 0x001fe2000001ff00 */
[----:B------:R-:W-:Y:S02]  /*2ad0*/  @!P1 IMAD.WIDE.U32 R42, R45, 0x8, R42 ;  /* 0x000000082d2a9825 */ /* 0x000fe400078e002a */
[----:B------:R1:W5:Y:S04]  /*2ae0*/  @!P6 LDG.E.64 R24, desc[UR4][R34.64] ;  /* 0x000000042218e981 */ /* 0x000368000c1e1b00 */
[----:B------:R1:W5:Y:S01]  /*2af0*/  @!P1 LDG.E.64 R28, desc[UR4][R42.64] ;  /* 0x000000042a1c9981 */ /* 0x000362000c1e1b00 */
[----:B------:R-:W-:Y:S04]  /*2b00*/  BSSY B0, `(.L_x_63131) ;  /* 0x0000047000007945 */ /* 0x000fe80003800000 */
[----:B------:R-:W-:Y:S05]  /*2b10*/  @P1 BRA `(.L_x_63132) ;  /* 0x0000000400141947 */ /* 0x000fea0003800000 */
[----:B-----5:R-:W-:-:S13]  /*2b20*/  ISETP.GE.AND P0, PT, R29, RZ, PT ;  /* 0x000000ff1d00720c */ /* 0x020fda0003f06270 */
[----:B------:R-:W-:Y:S05]  /*2b30*/  @!P0 BRA `(.L_x_63133) ;  /* 0x0000000000d48947 */ /* 0x000fea0003800000 */
[----:B------:R-:W-:Y:S01]  /*2b40*/  ISETP.NE.U32.AND P0, PT, R28, RZ, PT ;  /* 0x000000ff1c00720c */ /* 0x000fe20003f05070 */
[----:B------:R-:W-:Y:S01]  /*2b50*/  BSSY B1, `(.L_x_63134) ;  /* 0x0000032000017945 */ /* 0x000fe20003800000 */
[----:B-1----:R-:W-:Y:S02]  /*2b60*/  IMAD.MOV.U32 R34, RZ, RZ, 0x1 ;  /* 0x00000001ff227424 */ /* 0x002fe400078e00ff */
[----:B------:R-:W-:Y:S01]  /*2b70*/  ISETP.NE.AND.EX P0, PT, R29, RZ, PT, P0 ;  /* 0x000000ff1d00720c */ /* 0x000fe20003f05300 */
[----:B------:R-:W-:-:S12]  /*2b80*/  IMAD.MOV.U32 R35, RZ, RZ, RZ ;  /* 0x000000ffff237224 */ /* 0x000fd800078e00ff */
[----:B------:R-:W-:Y:S05]  /*2b90*/  @!P0 BRA `(.L_x_63135) ;  /* 0x0000000000b48947 */ /* 0x000fea0003800000 */
        /* <DEDUP_REMOVED lines=8> */
[C---:B------:R-:W-:Y:S02]  /*2c20*/  SEL R34, R32.reuse, 0x1, !P0 ;  /* 0x0000000120227807 */ /* 0x040fe40004000000 */
[----:B------:R-:W-:Y:S01]  /*2c30*/  SEL R39, R33, RZ, !P0 ;  /* 0x000000ff21277207 */ /* 0x000fe20004000000 */
[----:B------:R-:W-:Y:S01]  /*2c40*/  IMAD.WIDE.U32 R32, R32, R32, RZ ;  /* 0x0000002020207225 */ /* 0x000fe200078e00ff */
[----:B------:R-:W-:Y:S02]  /*2c50*/  ISETP.GE.U32.AND.EX P0, PT, R38, RZ, PT, P2 ;  /* 0x000000ff2600720c */ /* 0x000fe40003f06120 */
[----:B------:R-:W-:Y:S01]  /*2c60*/  LEA.HI R28, P2, R29, R28, RZ, 0x1 ;  /* 0x0000001c1d1c7211 */ /* 0x000fe200078508ff */
[----:B------:R-:W-:-:S04]  /*2c70*/  IMAD.WIDE.U32 R34, R34, 0x1, RZ ;  /* 0x0000000122227825 */ /* 0x000fc800078e00ff */
[----:B------:R-:W-:Y:S02]  /*2c80*/  IMAD.IADD R35, R35, 0x1, R39 ;  /* 0x0000000123237824 */ /* 0x000fe400078e0227 */
[----:B------:R-:W-:-:S04]  /*2c90*/  IMAD.X R39, RZ, RZ, R29, P2 ;  /* 0x000000ffff277224 */ /* 0x000fc800010e061d */
[----:B------:R-:W-:Y:S05]  /*2ca0*/  @!P0 BRA `(.L_x_63135) ;  /* 0x0000000000708947 */ /* 0x000fea0003800000 */
[----:B------:R-:W-:Y:S01]  /*2cb0*/  SHF.R.S64 R29, R28, 0x1, R39 ;  /* 0x000000011c1d7819 */ /* 0x000fe20000001027 */
[----:B------:R-:W-:Y:S01]  /*2cc0*/  IMAD.IADD R33, R33, 0x1, R41 ;  /* 0x0000000121217824 */ /* 0x000fe200078e0229 */
[----:B------:R-:W-:-:S07]  /*2cd0*/  SHF.R.S32.HI R28, RZ, 0x1, R39 ;  /* 0x00000001ff1c7819 */ /* 0x000fce0000011427 */
.L_x_63136:
[----:B------:R-:W-:Y:S01]  /*2ce0*/  LOP3.LUT R38, R29, 0x1, RZ, 0xc0, !PT ;  /* 0x000000011d267812 */ /* 0x000fe200078ec0ff */
[----:B------:R-:W-:-:S03]  /*2cf0*/  IMAD R39, R33, R32, RZ ;  /* 0x0000002021277224 */ /* 0x000fc600078e02ff */
[----:B------:R-:W-:Y:S01]  /*2d00*/  ISETP.NE.U32.AND P0, PT, R38, 0x1, PT ;  /* 0x000000012600780c */ /* 0x000fe20003f05070 */
[----:B------:R-:W-:Y:S01]  /*2d10*/  IMAD R39, R32, R33, R39 ;  /* 0x0000002120277224 */ /* 0x000fe200078e0227 */
[----:B------:R-:W-:Y:S02]  /*2d20*/  IADD3 R38, P3, R29, 0x1, RZ ;  /* 0x000000011d267810 */ /* 0x000fe40007f7e0ff */
[----:B------:R-:W-:Y:S02]  /*2d30*/  ISETP.NE.U32.AND.EX P0, PT, RZ, RZ, PT, P0 ;  /* 0x000000ffff00720c */ /* 0x000fe40003f05100 */
[----:B------:R-:W-:Y:S02]  /*2d40*/  ISETP.GE.U32.AND P2, PT, R38, 0x3, PT ;  /* 0x000000032600780c */ /* 0x000fe40003f46070 */
[----:B------:R-:W-:Y:S01]  /*2d50*/  SEL R41, R33, RZ, !P0 ;  /* 0x000000ff21297207 */ /* 0x000fe20004000000 */
[----:B------:R-:W-:Y:S01]  /*2d60*/  IMAD.X R33, RZ, RZ, R28, P3 ;  /* 0x000000ffff217224 */ /* 0x000fe200018e061c */
[----:B------:R-:W-:-:S03]  /*2d70*/  SEL R38, R32, 0x1, !P0 ;  /* 0x0000000120267807 */ /* 0x000fc60004000000 */
[----:B------:R-:W-:Y:S01]  /*2d80*/  IMAD R41, R41, R34, RZ ;  /* 0x0000002229297224 */ /* 0x000fe200078e02ff */
[----:B------:R-:W-:Y:S01]  /*2d90*/  ISETP.GE.U32.AND.EX P0, PT, R33, RZ, PT, P2 ;  /* 0x000000ff2100720c */ /* 0x000fe20003f06120 */
[----:B------:R-:W-:Y:S01]  /*2da0*/  IMAD.WIDE.U32 R32, R32, R32, RZ ;  /* 0x0000002020207225 */ /* 0x000fe200078e00ff */
[----:B------:R-:W-:-:S03]  /*2db0*/  LEA.HI R40, P2, R28, R29, RZ, 0x1 ;  /* 0x0000001d1c287211 */ /* 0x000fc600078508ff */
[----:B------:R-:W-:Y:S02]  /*2dc0*/  IMAD R35, R35, R38, R41 ;  /* 0x0000002623237224 */ /* 0x000fe400078e0229 */
[----:B------:R-:W-:Y:S02]  /*2dd0*/  IMAD.X R41, RZ, RZ, R28, P2 ;  /* 0x000000ffff297224 */ /* 0x000fe400010e061c */
[----:B------:R-:W-:-:S03]  /*2de0*/  IMAD.WIDE.U32 R28, R38, R34, RZ ;  /* 0x00000022261c7225 */ /* 0x000fc600078e00ff */
[----:B------:R-:W-:Y:S01]  /*2df0*/  SHF.R.S64 R38, R40, 0x1, R41 ;  /* 0x0000000128267819 */ /* 0x000fe20000001029 */
[----:B------:R-:W-:Y:S01]  /*2e00*/  IMAD.IADD R33, R33, 0x1, R39 ;  /* 0x0000000121217824 */ /* 0x000fe200078e0227 */
[----:B------:R-:W-:Y:S01]  /*2e10*/  SHF.R.S32.HI R39, RZ, 0x1, R41 ;  /* 0x00000001ff277819 */ /* 0x000fe20000011429 */
[----:B------:R-:W-:Y:S02]  /*2e20*/  IMAD.IADD R35, R29, 0x1, R35 ;  /* 0x000000011d237824 */ /* 0x000fe400078e0223 */
[----:B------:R-:W-:Y:S02]  /*2e30*/  IMAD.MOV.U32 R34, RZ, RZ, R28 ;  /* 0x000000ffff227224 */ /* 0x000fe400078e001c */
[----:B------:R-:W-:Y:S02]  /*2e40*/  IMAD.MOV.U32 R29, RZ, RZ, R38 ;  /* 0x000000ffff1d7224 */ /* 0x000fe400078e0026 */
[----:B------:R-:W-:Y:S01]  /*2e50*/  IMAD.MOV.U32 R28, RZ, RZ, R39 ;  /* 0x000000ffff1c7224 */ /* 0x000fe200078e0027 */
[----:B------:R-:W-:Y:S06]  /*2e60*/  @P0 BRA `(.L_x_63136) ;  /* 0xfffffffc009c0947 */ /* 0x000fec000383ffff */
.L_x_63135:
[----:B------:R-:W-:Y:S05]  /*2e70*/  BSYNC B1 ;  /* 0x0000000000017941 */ /* 0x000fea0003800000 */
.L_x_63134:
[----:B------:R-:W-:Y:S05]  /*2e80*/  BRA `(.L_x_63132) ;  /* 0x0000000000387947 */ /* 0x000fea0003800000 */
.L_x_63133:
[----:B------:R-:W-:Y:S01]  /*2e90*/  ISETP.NE.U32.AND P0, PT, R32, 0x1, PT ;  /* 0x000000012000780c */ /* 0x000fe20003f05070 */
[----:B-1----:R-:W-:Y:S02]  /*2ea0*/  IMAD.MOV.U32 R34, RZ, RZ, 0x1 ;  /* 0x00000001ff227424 */ /* 0x002fe400078e00ff */
        /* <DEDUP_REMOVED lines=12> */
.L_x_63132:
[----:B------:R-:W-:Y:S05]  /*2f70*/  BSYNC B0 ;  /* 0x0000000000007941 */ /* 0x000fea0003800000 */
.L_x_63131:
        /* <DEDUP_REMOVED lines=12> */
[----:B-1----:R-:W-:-:S12]  /*3040*/  IMAD.MOV.U32 R35, RZ, RZ, RZ ;  /* 0x000000ffff237224 */ /* 0x002fd800078e00ff */
        /* <DEDUP_REMOVED lines=16> */
[----:B------:R-:W-:Y:S02]  /*3150*/  IMAD.IADD R35, R35, 0x1, R41 ;  /* 0x0000000123237824 */ /* 0x000fe400078e0229 */
[----:B------:R-:W-:Y:S02]  /*3160*/  IMAD.MOV.U32 R32, RZ, RZ, R34 ;  /* 0x000000ffff207224 */ /* 0x000fe400078e0022 */
[----:B------:R-:W-:Y:S05]  /*3170*/  @!P0 BRA `(.L_x_63141) ;  /* 0x0000000000708947 */ /* 0x000fea0003800000 */
[----:B------:R-:W-:Y:S01]  /*3180*/  IMAD.MOV.U32 R4, RZ, RZ, R2 ;  /* 0x000000ffff047224 */ /* 0x000fe200078e0002 */
[----:B------:R-:W-:Y:S01]  /*3190*/  SHF.R.S64 R41, R38, 0x1, R39 ;  /* 0x0000000126297819 */ /* 0x000fe20000001027 */
[----:B------:R-:W-:Y:S01]  /*31a0*/  IMAD.IADD R5, R3, 0x1, R43 ;  /* 0x0000000103057824 */ /* 0x000fe200078e022b */
[----:B------:R-:W-:-:S07]  /*31b0*/  SHF.R.S32.HI R2, RZ, 0x1, R39 ;  /* 0x00000001ff027819 */ /* 0x000fce0000011427 */
.L_x_63142:
[----:B------:R-:W-:Y:S01]  /*31c0*/  LOP3.LUT R3, R41, 0x1, RZ, 0xc0, !PT ;  /* 0x0000000129037812 */ /* 0x000fe200078ec0ff */
[----:B------:R-:W-:Y:S01]  /*31d0*/  IMAD R39, R5, R4, RZ ;  /* 0x0000000405277224 */ /* 0x000fe200078e02ff */
[----:B------:R-:W-:Y:S02]  /*31e0*/  IADD3 R38, P2, R41, 0x1, RZ ;  /* 0x0000000129267810 */ /* 0x000fe40007f5e0ff */
[----:B------:R-:W-:Y:S01]  /*31f0*/  ISETP.NE.U32.AND P0, PT, R3, 0x1, PT ;  /* 0x000000010300780c */ /* 0x000fe20003f05070 */
[----:B------:R-:W-:-:S03]  /*3200*/  IMAD R39, R4, R5, R39 ;  /* 0x0000000504277224 */ /* 0x000fc600078e0227 */
[----:B------:R-:W-:-:S04]  /*3210*/  ISETP.NE.U32.AND.EX P0, PT, RZ, RZ, PT, P0 ;  /* 0x000000ffff00720c */ /* 0x000fc80003f05100 */
[----:B------:R-:W-:-:S05]  /*3220*/  SEL R3, R5, RZ, !P0 ;  /* 0x000000ff05037207 */ /* 0x000fca0004000000 */
[----:B------:R-:W-:Y:S01]  /*3230*/  IMAD R34, R3, R32, RZ ;  /* 0x0000002003227224 */ /* 0x000fe200078e02ff */
[C---:B------:R-:W-:Y:S01]  /*3240*/  SEL R3, R4.reuse, 0x1, !P0 ;  /* 0x0000000104037807 */ /* 0x040fe20004000000 */
[----:B------:R-:W-:Y:S01]  /*3250*/  IMAD.WIDE.U32 R4, R4, R4, RZ ;  /* 0x0000000404047225 */ /* 0x000fe200078e00ff */
[----:B------:R-:W-:-:S03]  /*3260*/  ISETP.GE.U32.AND P0, PT, R38, 0x3, PT ;  /* 0x000000032600780c */ /* 0x000fc60003f06070 */
[----:B------:R-:W-:Y:S02]  /*3270*/  IMAD R35, R35, R3, R34 ;  /* 0x0000000323237224 */ /* 0x000fe400078e0222 */
[----:B------:R-:W-:Y:S01]  /*3280*/  IMAD.X R34, RZ, RZ, R2, P2 ;  /* 0x000000ffff227224 */ /* 0x000fe200010e0602 */
[----:B------:R-:W-:Y:S01]  /*3290*/  LEA.HI R41, P2, R2, R41, RZ, 0x1 ;  /* 0x0000002902297211 */ /* 0x000fe200078508ff */
[----:B------:R-:W-:-:S03]  /*32a0*/  IMAD.IADD R5, R5, 0x1, R39 ;  /* 0x0000000105057824 */ /* 0x000fc600078e0227 */
[----:B------:R-:W-:Y:S01]  /*32b0*/  ISETP.GE.U32.AND.EX P0, PT, R34, RZ, PT, P0 ;  /* 0x000000ff2200720c */ /* 0x000fe20003f06100 */
[----:B------:R-:W-:Y:S02]  /*32c0*/  IMAD.X R34, RZ, RZ, R2, P2 ;  /* 0x000000ffff227224 */ /* 0x000fe400010e0602 */
[----:B------:R-:W-:-:S03]  /*32d0*/  IMAD.WIDE.U32 R2, R3, R32, RZ ;  /* 0x0000002003027225 */ /* 0x000fc600078e00ff */
[----:B------:R-:W-:Y:S01]  /*32e0*/  SHF.R.S64 R41, R41, 0x1, R34 ;  /* 0x0000000129297819 */ /* 0x000fe20000001022 */
[----:B------:R-:W-:Y:S01]  /*32f0*/  IMAD.MOV.U32 R32, RZ, RZ, R2 ;  /* 0x000000ffff207224 */ /* 0x000fe200078e0002 */
[----:B------:R-:W-:Y:S01]  /*3300*/  SHF.R.S32.HI R34, RZ, 0x1, R34 ;  /* 0x00000001ff227819 */ /* 0x000fe20000011422 */
[----:B------:R-:W-:-:S04]  /*3310*/  IMAD.IADD R35, R3, 0x1, R35 ;  /* 0x0000000103237824 */ /* 0x000fc800078e0223 */
[----:B------:R-:W-:Y:S01]  /*3320*/  IMAD.MOV.U32 R2, RZ, RZ, R34 ;  /* 0x000000ffff027224 */ /* 0x000fe200078e0022 */
[----:B------:R-:W-:Y:S06]  /*3330*/  @P0 BRA `(.L_x_63142) ;  /* 0xfffffffc00a00947 */ /* 0x000fec000383ffff */
.L_x_63141:
[----:B------:R-:W-:Y:S05]  /*3340*/  BSYNC B1 ;  /* 0x0000000000017941 */ /* 0x000fea0003800000 */
.L_x_63140:
[----:B------:R-:W-:Y:S05]  /*3350*/  BRA `(.L_x_63138) ;  /* 0x00000000003c7947 */ /* 0x000fea0003800000 */
.L_x_63139:
[----:B------:R-:W-:Y:S01]  /*3360*/  ISETP.NE.U32.AND P0, PT, R2, 0x1, PT ;  /* 0x000000010200780c */ /* 0x000fe20003f05070 */
[----:B------:R-:W-:Y:S02]  /*3370*/  IMAD.MOV.U32 R32, RZ, RZ, 0x1 ;  /* 0x00000001ff207424 */ /* 0x000fe400078e00ff */
[----:B-1----:R-:W-:Y:S01]  /*3380*/  IMAD.MOV.U32 R35, RZ, RZ, RZ ;  /* 0x000000ffff237224 */ /* 0x002fe200078e00ff */
        /* <DEDUP_REMOVED lines=12> */
.L_x_63138:
[----:B------:R-:W-:Y:S05]  /*3450*/  BSYNC B0 ;  /* 0x0000000000007941 */ /* 0x000fea0003800000 */
.L_x_63137:
        /* <DEDUP_REMOVED lines=21> */
[----:B------:R-:W-:Y:S02]  /*35b0*/  ISETP.NE.U32.AND.EX P0, PT, RZ, RZ, PT, P0 ;  /* 0x000000ffff00720c */ /* 0x000fe40003f05100 */
[----:B------:R-:W-:-:S02]  /*35c0*/  LEA.HI R8, P3, R9, R8, RZ, 0x1 ;  /* 0x0000000809087211 */ /* 0x000fc400078708ff */
[----:B------:R-:W-:Y:S02]  /*35d0*/  SEL R4, R6, 0x1, !P0 ;  /* 0x0000000106047807 */ /* 0x000fe40004000000 */
[----:B------:R-:W-:Y:S01]  /*35e0*/  SEL R35, R7, RZ, !P0 ;  /* 0x000000ff07237207 */ /* 0x000fe20004000000 */
[----:B------:R-:W-:Y:S01]  /*35f0*/  IMAD.X R9, RZ, RZ, R9, P3 ;  /* 0x000000ffff097224 */ /* 0x000fe200018e0609 */
[----:B------:R-:W-:Y:S01]  /*3600*/  ISETP.GE.U32.AND.EX P0, PT, R32, RZ, PT, P2 ;  /* 0x000000ff2000720c */ /* 0x000fe20003f06120 */
[----:B------:R-:W-:-:S04]  /*3610*/  IMAD.WIDE.U32 R4, R4, 0x1, RZ ;  /* 0x0000000104047825 */ /* 0x000fc800078e00ff */
[----:B------:R-:W-:Y:S02]  /*3620*/  IMAD.IADD R35, R5, 0x1, R35 ;  /* 0x0000000105237824 */ /* 0x000fe400078e0223 */
[----:B------:R-:W-:Y:S02]  /*3630*/  IMAD.MOV.U32 R32, RZ, RZ, R4 ;  /* 0x000000ffff207224 */ /* 0x000fe400078e0004 */
[----:B------:R-:W-:-:S04]  /*3640*/  IMAD.WIDE.U32 R6, R6, R6, RZ ;  /* 0x0000000606067225 */ /* 0x000fc800078e00ff */
[----:B------:R-:W-:Y:S05]  /*3650*/  @!P0 BRA `(.L_x_63147) ;  /* 0x0000000000748947 */ /* 0x000fea0003800000 */
[----:B------:R-:W-:Y:S01]  /*3660*/  IMAD.IADD R5, R7, 0x1, R39 ;  /* 0x0000000107057824 */ /* 0x000fe200078e0227 */
[--C-:B------:R-:W-:Y:S01]  /*3670*/  SHF.R.S64 R7, R8, 0x1, R9.reuse ;  /* 0x0000000108077819 */ /* 0x100fe20000001009 */
[----:B------:R-:W-:Y:S01]  /*3680*/  IMAD.MOV.U32 R4, RZ, RZ, R6 ;  /* 0x000000ffff047224 */ /* 0x000fe200078e0006 */
[----:B------:R-:W-:-:S07]  /*3690*/  SHF.R.S32.HI R6, RZ, 0x1, R9 ;  /* 0x00000001ff067819 */ /* 0x000fce0000011409 */
.L_x_63148:
        /* <DEDUP_REMOVED lines=25> */
.L_x_63147:
[----:B------:R-:W-:Y:S05]  /*3830*/  BSYNC B1 ;  /* 0x0000000000017941 */ /* 0x000fea0003800000 */
.L_x_63146:
[----:B------:R-:W-:Y:S05]  /*3840*/  BRA `(.L_x_63144) ;  /* 0x00000000003c7947 */ /* 0x000fea0003800000 */
.L_x_63145:
        /* <DEDUP_REMOVED lines=15> */
.L_x_63144:
[----:B------:R-:W-:Y:S05]  /*3940*/  BSYNC B0 ;  /* 0x0000000000007941 */ /* 0x000fea0003800000 */
.L_x_63143:
        /* <DEDUP_REMOVED lines=14> */
[C---:B------:R-:W-:Y:S01]  /*3a30*/  LOP3.LUT R6, R12.reuse, 0x1, RZ, 0xc0, !PT ;  /* 0x000000010c067812 */ /* 0x040fe200078ec0ff */
[----:B-1----:R-:W-:Y:S01]  /*3a40*/  IMAD R35, R11, R10, RZ ;  /* 0x0000000a0b237224 */ /* 0x002fe200078e02ff */
        /* <DEDUP_REMOVED lines=13> */
[----:B------:R-:W-:-:S06]  /*3b20*/  IMAD.WIDE.U32 R10, R10, R10, RZ ;  /* 0x0000000a0a0a7225 */ /* 0x000fcc00078e00ff */
[----:B------:R-:W-:Y:S05]  /*3b30*/  @!P0 BRA `(.L_x_63153) ;  /* 0x0000000000688947 */ /* 0x000fea0003800000 */
[----:B------:R-:W-:Y:S01]  /*3b40*/  IMAD.IADD R9, R11, 0x1, R35 ;  /* 0x000000010b097824 */ /* 0x000fe200078e0223 */
[--C-:B------:R-:W-:Y:S01]  /*3b50*/  SHF.R.S64 R12, R12, 0x1, R13.reuse ;  /* 0x000000010c0c7819 */ /* 0x100fe2000000100d */
[----:B------:R-:W-:Y:S01]  /*3b60*/  IMAD.MOV.U32 R8, RZ, RZ, R10 ;  /* 0x000000ffff087224 */ /* 0x000fe200078e000a */
[----:B------:R-:W-:-:S07]  /*3b70*/  SHF.R.S32.HI R11, RZ, 0x1, R13 ;  /* 0x00000001ff0b7819 */ /* 0x000fce000001140d */
.L_x_63154:
        /* <DEDUP_REMOVED lines=22> */
.L_x_63153:
[----:B------:R-:W-:Y:S05]  /*3ce0*/  BSYNC B1 ;  /* 0x0000000000017941 */ /* 0x000fea0003800000 */
.L_x_63152:
[----:B------:R-:W-:Y:S05]  /*3cf0*/  BRA `(.L_x_63150) ;  /* 0x0000000000387947 */ /* 0x000fea0003800000 */
.L_x_63151:
        /* <DEDUP_REMOVED lines=14> */
.L_x_63150:
[----:B------:R-:W-:Y:S05]  /*3de0*/  BSYNC B0 ;  /* 0x0000000000007941 */ /* 0x000fea0003800000 */
.L_x_63149:
[----:B------:R-:W-:Y:S01]  /*3df0*/  VIADD R9, R37, 0x200 ;  /* 0x0000020025097836 */ /* 0x000fe20000000000 */
[----:B------:R-:W-:Y:S04]  /*3e00*/  BSSY B0, `(.L_x_63155) ;  /* 0x0000045000007945 */ /* 0x000fe80003800000 */
        /* <DEDUP_REMOVED lines=27> */
[----:B------:R-:W-:Y:S01]  /*3fc0*/  SHF.R.S64 R12, R12, 0x1, R13 ;  /* 0x000000010c0c7819 */ /* 0x000fe2000000100d */
[----:B------:R-:W-:Y:S01]  /*3fd0*/  IMAD.IADD R11, R11, 0x1, R35 ;  /* 0x000000010b0b7824 */ /* 0x000fe200078e0223 */
[----:B------:R-:W-:-:S07]  /*3fe0*/  SHF.R.S32.HI R13, RZ, 0x1, R13 ;  /* 0x00000001ff0d7819 */ /* 0x000fce000001140d */
.L_x_63160:
        /* <DEDUP_REMOVED lines=22> */
.L_x_63159:
[----:B------:R-:W-:Y:S05]  /*4150*/  BSYNC B1 ;  /* 0x0000000000017941 */ /* 0x000fea0003800000 */
.L_x_63158:
[----:B------:R-:W-:Y:S05]  /*4160*/  BRA `(.L_x_63156) ;  /* 0x0000000000387947 */ /* 0x000fea0003800000 */
.L_x_63157:
        /* <DEDUP_REMOVED lines=14> */
.L_x_63156:
[----:B------:R-:W-:Y:S05]  /*4250*/  BSYNC B0 ;  /* 0x0000000000007941 */ /* 0x000fea0003800000 */
.L_x_63155:
        /* <DEDUP_REMOVED lines=32> */
.L_x_63166:
        /* <DEDUP_REMOVED lines=22> */
.L_x_63165:
[----:B------:R-:W-:Y:S05]  /*45c0*/  BSYNC B1 ;  /* 0x0000000000017941 */ /* 0x000fea0003800000 */
.L_x_63164:
[----:B------:R-:W-:Y:S05]  /*45d0*/  BRA `(.L_x_63162) ;  /* 0x0000000000387947 */ /* 0x000fea0003800000 */
.L_x_63163:
        /* <DEDUP_REMOVED lines=14> */
.L_x_63162:
[----:B------:R-:W-:Y:S05]  /*46c0*/  BSYNC B0 ;  /* 0x0000000000007941 */ /* 0x000fea0003800000 */
.L_x_63161:
        /* <DEDUP_REMOVED lines=32> */
.L_x_63172:
        /* <DEDUP_REMOVED lines=13> */
[----:B------:R-:W-:Y:S02]  /*49a0*/  IMAD R19, R19, R12, RZ ;  /* 0x0000000c13137224 */ /* 0x000fe400078e02ff */
[----:B------:R-:W-:Y:S02]  /*49b0*/  IMAD.X R17, RZ, RZ, R17, P3 ;  /* 0x000000ffff117224 */ /* 0x000fe400018e0611 */
[----:B------:R-:W-:Y:S02]  /*49c0*/  IMAD R19, R13, R18, R19 ;  /* 0x000000120d137224 */ /* 0x000fe400078e0213 */
[----:B------:R-:W-:-:S04]  /*49d0*/  IMAD.WIDE.U32 R12, R18, R12, RZ ;  /* 0x0000000c120c7225 */ /* 0x000fc800078e00ff */
[----:B------:R-:W-:Y:S01]  /*49e0*/  IMAD.MOV.U32 R30, RZ, RZ, R14 ;  /* 0x000000ffff1e7224 */ /* 0x000fe200078e000e */
[----:B------:R-:W-:Y:S01]  /*49f0*/  SHF.R.S64 R14, R16, 0x1, R17 ;  /* 0x00000001100e7819 */ /* 0x000fe20000001011 */
[----:B------:R-:W-:Y:S01]  /*4a00*/  IMAD.IADD R15, R15, 0x1, R21 ;  /* 0x000000010f0f7824 */ /* 0x000fe200078e0215 */
[----:B------:R-:W-:Y:S01]  /*4a10*/  SHF.R.S32.HI R17, RZ, 0x1, R17 ;  /* 0x00000001ff117819 */ /* 0x000fe20000011411 */
[----:B------:R-:W-:Y:S01]  /*4a20*/  IMAD.IADD R13, R13, 0x1, R19 ;  /* 0x000000010d0d7824 */ /* 0x000fe200078e0213 */
[----:B------:R-:W-:Y:S06]  /*4a30*/  @P0 BRA `(.L_x_63172) ;  /* 0xfffffffc00a40947 */ /* 0x000fec000383ffff */
.L_x_63171:
[----:B------:R-:W-:Y:S05]  /*4a40*/  BSYNC B1 ;  /* 0x0000000000017941 */ /* 0x000fea0003800000 */
.L_x_63170:
[----:B------:R-:W-:Y:S05]  /*4a50*/  BRA `(.L_x_63168) ;  /* 0x0000000000387947 */ /* 0x000fea0003800000 */
.L_x_63169:
        /* <DEDUP_REMOVED lines=14> */
.L_x_63168:
[----:B------:R-:W-:Y:S05]  /*4b40*/  BSYNC B0 ;  /* 0x0000000000007941 */ /* 0x000fea0003800000 */
.L_x_63167:
        /* <DEDUP_REMOVED lines=32> */
.L_x_63178:
        /* <DEDUP_REMOVED lines=23> */
.L_x_63177:
[----:B------:R-:W-:Y:S05]  /*4ec0*/  BSYNC B1 ;  /* 0x0000000000017941 */ /* 0x000fea0003800000 */
.L_x_63176:
[----:B------:R-:W-:Y:S05]  /*4ed0*/  BRA `(.L_x_63174) ;  /* 0x0000000000387947 */ /* 0x000fea0003800000 */
.L_x_63175:
        /* <DEDUP_REMOVED lines=14> */
.L_x_63174:
[----:B------:R-:W-:Y:S05]  /*4fc0*/  BSYNC B0 ;  /* 0x0000000000007941 */ /* 0x000fea0003800000 */
.L_x_63173:
[----:B------:R-:W0:Y:S01]  /*4fd0*/  @!P1 LDC.64 R16, c[0x0][0x220] ;  /* 0x00008800ff109b82 */ /* 0x000e220000000a00 */
[----:B------:R-:W-:Y:S01]  /*4fe0*/  @!P1 IMAD.IADD R19, R0, 0x1, R37 ;  /* 0x0000000100139824 */ /* 0x000fe200078e0225 */
[----:B------:R-:W-:Y:S01]  /*4ff0*/  BSSY B0, `(.L_x_63179) ;  /* 0x0000030000007945 */ /* 0x000fe20003800000 */
[----:B------:R-:W-:-:S03]  /*5000*/  @!P1 IMAD.MOV.U32 R37, RZ, RZ, R33 ;  /* 0x000000ffff259224 */ /* 0x000fc600078e0021 */
[----:B------:R-:W-:Y:S02]  /*5010*/  BSSY B1, `(.L_x_63180) ;  /* 0x0000027000017945 */ /* 0x000fe40003800000 */
[----:B------:R-:W-:Y:S01]  /*5020*/  ISETP.GE.AND P0, PT, R37, R36, PT ;  /* 0x000000242500720c */ /* 0x000fe20003f06270 */
[----:B0-----:R-:W-:-:S05]  /*5030*/  @!P1 IMAD.WIDE.U32 R16, R19, 0x8, R16 ;  /* 0x0000000813109825 */ /* 0x001fca00078e0010 */
[----:B------:R0:W-:Y:S07]  /*5040*/  @!P1 STG.E.64 desc[UR4][R16.64], R28 ;  /* 0x0000001c10009986 */ /* 0x0001ee000c101b04 */
[----:B------:R-:W-:Y:S05]  /*5050*/  @P0 BRA `(.L_x_63181) ;  /* 0x0000000000300947 */ /* 0x000fea0003800000 */
[----:B0-----:R-:W0:Y:S01]  /*5060*/  LDC.64 R16, c[0x0][0x220] ;  /* 0x00008800ff107b82 */ /* 0x001e220000000a00 */
        /* <DEDUP_REMOVED lines=11> */
.L_x_63181:
[----:B------:R-:W-:-:S13]  /*5120*/  ISETP.GE.AND P0, PT, R37, R36, PT ;  /* 0x000000242500720c */ /* 0x000fda0003f06270 */
[----:B------:R-:W-:Y:S05]  /*5130*/  @P0 BRA `(.L_x_63183) ;  /* 0x0000000000300947 */ /* 0x000fea0003800000 */
[----:B--2---:R-:W2:Y:S01]  /*5140*/  LDC.64 R2, c[0x0][0x220] ;  /* 0x00008800ff027b82 */ /* 0x004ea20000000a00 */
[----:B------:R-:W-:Y:S02]  /*5150*/  IMAD.IADD R5, R0, 0x1, R37 ;  /* 0x0000000100057824 */ /* 0x000fe400078e0225 */
[----:B------:R-:W-:Y:S02]  /*5160*/  VIADD R37, R37, 0x80 ;  /* 0x0000008025257836 */ /* 0x000fe40000000000 */
[----:B--2---:R-:W-:-:S05]  /*5170*/  IMAD.WIDE.U32 R2, R5, 0x8, R2 ;  /* 0x0000000805027825 */ /* 0x004fca00078e0002 */
[----:B------:R2:W-:Y:S02]  /*5180*/  STG.E.64 desc[UR4][R2.64], R6 ;  /* 0x0000000602007986 */ /* 0x0005e4000c101b04 */
.L_x_63182:
[----:B------:R-:W-:-:S13]  /*5190*/  ISETP.GE.AND P0, PT, R37, R36, PT ;  /* 0x000000242500720c */ /* 0x000fda0003f06270 */
[----:B------:R-:W-:Y:S05]  /*51a0*/  @P0 BRA `(.L_x_63184) ;  /* 0x0000000000340947 */ /* 0x000fea0003800000 */
[----:B0-2---:R-:W0:Y:S01]  /*51b0*/  LDC.64 R2, c[0x0][0x220] ;  /* 0x00008800ff027b82 */ /* 0x005e220000000a00 */
[----:B------:R-:W-:Y:S02]  /*51c0*/  IMAD.IADD R5, R0, 0x1, R37 ;  /* 0x0000000100057824 */ /* 0x000fe400078e0225 */
[----:B------:R-:W-:Y:S02]  /*51d0*/  VIADD R37, R37, 0x80 ;  /* 0x0000008025257836 */ /* 0x000fe40000000000 */
[----:B0-----:R-:W-:-:S05]  /*51e0*/  IMAD.WIDE.U32 R2, R5, 0x8, R2 ;  /* 0x0000000805027825 */ /* 0x001fca00078e0002 */
[----:B------:R3:W-:Y:S02]  /*51f0*/  STG.E.64 desc[UR4][R2.64], R8 ;  /* 0x0000000802007986 */ /* 0x0007e4000c101b04 */
.L_x_63183:
[----:B------:R-:W-:-:S13]  /*5200*/  ISETP.GE.AND P0, PT, R37, R36, PT ;  /* 0x000000242500720c */ /* 0x000fda0003f06270 */
[----:B------:R-:W-:Y:S05]  /*5210*/  @P0 BREAK B1 ;  /* 0x0000000000010942 */ /* 0x000fea0003800000 */
[----:B------:R-:W-:Y:S05]  /*5220*/  @P0 BRA `(.L_x_63185) ;  /* 0x0000000000300947 */ /* 0x000fea0003800000 */
[----:B--23--:R-:W2:Y:S01]  /*5230*/  LDC.64 R2, c[0x0][0x220] ;  /* 0x00008800ff027b82 */ /* 0x00cea20000000a00 */
[----:B------:R-:W-:Y:S02]  /*5240*/  IMAD.IADD R5, R0, 0x1, R37 ;  /* 0x0000000100057824 */ /* 0x000fe400078e0225 */
[----:B------:R-:W-:Y:S02]  /*5250*/  VIADD R37, R37, 0x80 ;  /* 0x0000008025257836 */ /* 0x000fe40000000000 */
[----:B--2---:R-:W-:-:S05]  /*5260*/  IMAD.WIDE.U32 R2, R5, 0x8, R2 ;  /* 0x0000000805027825 */ /* 0x004fca00078e0002 */
[----:B------:R3:W-:Y:S02]  /*5270*/  STG.E.64 desc[UR4][R2.64], R10 ;  /* 0x0000000a02007986 */ /* 0x0007e4000c101b04 */
.L_x_63184:
[----:B------:R-:W-:Y:S05]  /*5280*/  BSYNC B1 ;  /* 0x0000000000017941 */ /* 0x000fea0003800000 */
.L_x_63180:
[----:B------:R-:W-:-:S13]  /*5290*/  ISETP.GE.AND P0, PT, R37, R36, PT ;  /* 0x000000242500720c */ /* 0x000fda0003f06270 */
[----:B0-23--:R-:W0:Y:S01]  /*52a0*/  @!P0 LDC.64 R2, c[0x0][0x220] ;  /* 0x00008800ff028b82 */ /* 0x00de220000000a00 */
[----:B------:R-:W-:Y:S02]  /*52b0*/  @!P0 IMAD.IADD R5, R0, 0x1, R37 ;  /* 0x0000000100058824 */ /* 0x000fe400078e0225 */
[----:B------:R-:W-:Y:S02]  /*52c0*/  @!P0 VIADD R37, R37, 0x80 ;  /* 0x0000008025258836 */ /* 0x000fe40000000000 */
[----:B0-----:R-:W-:-:S05]  /*52d0*/  @!P0 IMAD.WIDE.U32 R2, R5, 0x8, R2 ;  /* 0x0000000805028825 */ /* 0x001fca00078e0002 */
[----:B------:R4:W-:Y:S02]  /*52e0*/  @!P0 STG.E.64 desc[UR4][R2.64], R12 ;  /* 0x0000000c02008986 */ /* 0x0009e4000c101b04 */
.L_x_63185:
[----:B------:R-:W-:Y:S05]  /*52f0*/  BSYNC B0 ;  /* 0x0000000000007941 */ /* 0x000fea0003800000 */
.L_x_63179:
[----:B------:R-:W-:Y:S05]  /*5300*/  WARPSYNC.ALL ;  /* 0x0000000000007948 */ /* 0x000fea0003800000 */
[----:B------:R-:W-:-:S13]  /*5310*/  ISETP.GE.AND P0, PT, R37, R36, PT ;  /* 0x000000242500720c */ /* 0x000fda0003f06270 */
[----:B------:R-:W-:Y:S05]  /*5320*/  @P0 EXIT ;  /* 0x000000000000094d */ /* 0x000fea0003800000 */
[----:B--234-:R-:W2:Y:S01]  /*5330*/  LDC.64 R2, c[0x0][0x220] ;  /* 0x00008800ff027b82 */ /* 0x01cea20000000a00 */
[----:B------:R-:W-:-:S04]  /*5340*/  IMAD.IADD R37, R0, 0x1, R37 ;  /* 0x0000000100257824 */ /* 0x000fc800078e0225 */
[----:B--2---:R-:W-:-:S05]  /*5350*/  IMAD.WIDE.U32 R2, R37, 0x8, R2 ;  /* 0x0000000825027825 */ /* 0x004fca00078e0002 */
[----:B------:R-:W-:Y:S01]  /*5360*/  STG.E.64 desc[UR4][R2.64], R14 ;  /* 0x0000000e02007986 */ /* 0x000fe2000c101b04 */
[----:B------:R-:W-:Y:S05]  /*5370*/  EXIT ;  /* 0x000000000000794d */ /* 0x000fea0003800000 */
.L_x_63186:
        /* <DEDUP_REMOVED lines=16> */
.L_x_71950:


//--------------------- .text._ZN2at6native29vectorized_elementwise_kernelILi4EZZZNS0_50_GLOBAL__N__2680c7bb_12_PowKernel_cu_140f0503_289624pow_tensor_tensor_kernelERNS_18TensorIteratorBaseEENKUlvE_clEvENKUlvE2_clEvEUlllE_St5arrayIPcLm3EEEEviT0_T1_ --------------------------
	.section	.text._ZN2at6native29vectorized_elementwise_kernelILi4EZZZNS0_50_GLOBAL__N__2680c7bb_12_PowKernel_cu_140f0503_289624pow_tensor_tensor_kernelERNS_18TensorIteratorBaseEENKUlvE_clEvENKUlvE2_clEvEUlllE_St5arrayIPcLm3EEEEviT0_T1_,"ax",@progbits
	.align	128
        .global         _ZN2at6native29vectorized_elementwise_kernelILi4EZZZNS0_50_GLOBAL__N__2680c7bb_12_PowKernel_cu_140f0503_289624pow_tensor_tensor_kernelERNS_18TensorIteratorBaseEENKUlvE_clEvENKUlvE2_clEvEUlllE_St5arrayIPcLm3EEEEviT0_T1_
        .type           _ZN2at6native29vectorized_elementwise_kernelILi4EZZZNS0_50_GLOBAL__N__2680c7bb_12_PowKernel_cu_140f0503_289624pow_tensor_tensor_kernelERNS_18TensorIteratorBaseEENKUlvE_clEvENKUlvE2_clEvEUlllE_St5arrayIPcLm3EEEEviT0_T1_,@function
        .size           _ZN2at6native29vectorized_elementwise_kernelILi4EZZZNS0_50_GLOBAL__N__2680c7bb_12_PowKernel_cu_140f0503_289624pow_tensor_tensor_kernelERNS_18TensorIteratorBaseEENKUlvE_clEvENKUlvE2_clEvEUlllE_St5arrayIPcLm3EEEEviT0_T1_,(.L_x_71951 - _ZN2at6native29vectorized_elementwise_kernelILi4EZZZNS0_50_GLOBAL__N__2680c7bb_12_PowKernel_cu_140f0503_289624pow_tensor_tensor_kernelERNS_18TensorIteratorBaseEENKUlvE_clEvENKUlvE2_clEvEUlllE_St5arrayIPcLm3EEEEviT0_T1_)
        .other          _ZN2at6native29vectorized_elementwise_kernelILi4EZZZNS0_50_GLOBAL__N__2680c7bb_12_PowKernel_cu_140f0503_289624pow_tensor_tensor_kernelERNS_18TensorIteratorBaseEENKUlvE_clEvENKUlvE2_clEvEUlllE_St5arrayIPcLm3EEEEviT0_T1_,@"STO_CUDA_ENTRY STV_DEFAULT"
_ZN2at6native29vectorized_elementwise_kernelILi4EZZZNS0_50_GLOBAL__N__2680c7bb_12_PowKernel_cu_140f0503_289624pow_tensor_tensor_kernelERNS_18TensorIteratorBaseEENKUlvE_clEvENKUlvE2_clEvEUlllE_St5arrayIPcLm3EEEEviT0_T1_:
.text._ZN2at6native29vectorized_elementwise_kernelILi4EZZZNS0_50_GLOBAL__N__2680c7bb_12_PowKernel_cu_140f0503_289624pow_tensor_tensor_kernelERNS_18TensorIteratorBaseEENKUlvE_clEvENKUlvE2_clEvEUlllE_St5arrayIPcLm3EEEEviT0_T1_:
        /* <DEDUP_REMOVED lines=52> */
.L_x_63192:
        /* <DEDUP_REMOVED lines=23> */
.L_x_63191:
[----:B------:R-:W-:Y:S05]  /*04b0*/  BSYNC B1 ;  /* 0x0000000000017941 */ /* 0x000fea0003800000 */
.L_x_63190:
[----:B------:R-:W-:Y:S05]  /*04c0*/  BRA `(.L_x_63193) ;  /* 0x00000000003c7947 */ /* 0x000fea0003800000 */
.L_x_63189:
        /* <DEDUP_REMOVED lines=15> */
.L_x_63193:
[----:B------:R-:W-:Y:S05]  /*05c0*/  BSYNC B0 ;  /* 0x0000000000007941 */ /* 0x000fea0003800000 */
.L_x_63188:
        /* <DEDUP_REMOVED lines=31> */
.L_x_63198:
        /* <DEDUP_REMOVED lines=23> */
.L_x_63197:
[----:B------:R-:W-:Y:S05]  /*0930*/  BSYNC B1 ;  /* 0x0000000000017941 */ /* 0x000fea0003800000 */
.L_x_63196:
[----:B------:R-:W-:Y:S05]  /*0940*/  BRA `(.L_x_63199) ;  /* 0x00000000003c7947 */ /* 0x000fea0003800000 */
.L_x_63195:
        /* <DEDUP_REMOVED lines=15> */
.L_x_63199:
[----:B------:R-:W-:Y:S05]  /*0a40*/  BSYNC B0 ;  /* 0x0000000000007941 */ /* 0x000fea0003800000 */
.L_x_63194:
        /* <DEDUP_REMOVED lines=31> */
.L_x_63204:
        /* <DEDUP_REMOVED lines=22> */
.L_x_63203:
[----:B------:R-:W-:Y:S05]  /*0da0*/  BSYNC B1 ;  /* 0x0000000000017941 */ /* 0x000fea0003800000 */
.L_x_63202:
[----:B------:R-:W-:Y:S05]  /*0db0*/  BRA `(.L_x_63205) ;  /* 0x0000000000387947 */ /* 0x000fea0003800000 */
.L_x_63201:
        /* <DEDUP_REMOVED lines=14> */
.L_x_63205:
[----:B------:R-:W-:Y:S05]  /*0ea0*/  BSYNC B0 ;  /* 0x0000000000007941 */ /* 0x000fea0003800000 */
.L_x_63200:
        /* <DEDUP_REMOVED lines=31> */
.L_x_63210:
        /* <DEDUP_REMOVED lines=22> */
.L_x_63209:
[----:B------:R-:W-:Y:S05]  /*1200*/  BSYNC B1 ;  /* 0x0000000000017941 */ /* 0x000fea0003800000 */
.L_x_63208:
[----:B------:R-:W-:Y:S05]  /*1210*/  BRA `(.L_x_63211) ;  /* 0x0000000000387947 */ /* 0x000fea0003800000 */
.L_x_63207:
        /* <DEDUP_REMOVED lines=14> */
.L_x_63211:
[----:B------:R-:W-:Y:S05]  /*1300*/  BSYNC B0 ;  /* 0x0000000000007941 */ /* 0x000fea0003800000 */
.L_x_63206:
        /* <DEDUP_REMOVED lines=32> */
.L_x_63216:
        /* <DEDUP_REMOVED lines=22> */
.L_x_63215:
[----:B------:R-:W-:Y:S05]  /*1670*/  BSYNC B1 ;  /* 0x0000000000017941 */ /* 0x000fea0003800000 */
.L_x_63214:
[----:B------:R-:W-:Y:S05]  /*1680*/  BRA `(.L_x_63217) ;  /* 0x0000000000387947 */ /* 0x000fea0003800000 */
.L_x_63213:
        /* <DEDUP_REMOVED lines=14> */
.L_x_63217:
[----:B------:R-:W-:Y:S05]  /*1770*/  BSYNC B0 ;  /* 0x0000000000007941 */ /* 0x000fea0003800000 */
.L_x_63212:
        /* <DEDUP_REMOVED lines=32> */
.L_x_63222:
        /* <DEDUP_REMOVED lines=22> */
.L_x_63221:
[----:B------:R-:W-:Y:S05]  /*1ae0*/  BSYNC B1 ;  /* 0x0000000000017941 */ /* 0x000fea0003800000 */
.L_x_63220:
[----:B------:R-:W-:Y:S05]  /*1af0*/  BRA `(.L_x_63223) ;  /* 0x0000000000387947 */ /* 0x000fea0003800000 */
.L_x_63219:
        /* <DEDUP_REMOVED lines=14> */
.L_x_63223:
[----:B------:R-:W-:Y:S05]  /*1be0*/  BSYNC B0 ;  /* 0x0000000000007941 */ /* 0x000fea0003800000 */
.L_x_63218:
        /* <DEDUP_REMOVED lines=32> */
.L_x_63228:
        /* <DEDUP_REMOVED lines=22> */
.L_x_63227:
[----:B------:R-:W-:Y:S05]  /*1f50*/  BSYNC B1 ;  /* 0x0000000000017941 */ /* 0x000fea0003800000 */
.L_x_63226:
[----:B------:R-:W-:Y:S05]  /*1f60*/  BRA `(.L_x_63229) ;  /* 0x0000000000387947 */ /* 0x000fea0003800000 */
.L_x_63225:
        /* <DEDUP_REMOVED lines=14> */
.L_x_63229:
[----:B------:R-:W-:Y:S05]  /*2050*/  BSYNC B0 ;  /* 0x0000000000007941 */ /* 0x000fea0003800000 */
.L_x_63224:
        /* <DEDUP_REMOVED lines=32> */
.L_x_63234:
        /* <DEDUP_REMOVED lines=22> */
.L_x_63233:
[----:B------:R-:W-:Y:S05]  /*23c0*/  BSYNC B1 ;  /* 0x0000000000017941 */ /* 0x000fea0003800000 */
.L_x_63232:
[----:B------:R-:W-:Y:S05]  /*23d0*/  BRA `(.L_x_63235) ;  /* 0x0000000000387947 */ /* 0x000fea0003800000 */
.L_x_63231:
        /* <DEDUP_REMOVED lines=14> */
.L_x_63235:
[----:B------:R-:W-:Y:S05]  /*24c0*/  BSYNC B0 ;  /* 0x0000000000007941 */ /* 0x000fea0003800000 */
.L_x_63230:
        /* <DEDUP_REMOVED lines=10> */
.L_x_63187:
        /* <DEDUP_REMOVED lines=119> */
.L_x_63241:
        /* <DEDUP_REMOVED lines=25> */
.L_x_63240:
[----:B------:R-:W-:Y:S05]  /*2e70*/  BSYNC B1 ;  /* 0x0000000000017941 */ /* 0x000fea0003800000 */
.L_x_63239:
[----:B------:R-:W-:Y:S05]  /*2e80*/  BRA `(.L_x_63237) ;  /* 0x0000000000387947 */ /* 0x000fea0003800000 */
.L_x_63238:
        /* <DEDUP_REMOVED lines=14> */
.L_x_63237:
[----:B------:R-:W-:Y:S05]  /*2f70*/  BSYNC B0 ;  /* 0x0000000000007941 */ /* 0x000fea0003800000 */
.L_x_63236:
        /* <DEDUP_REMOVED lines=36> */
.L_x_63247:
        /* <DEDUP_REMOVED lines=24> */
.L_x_63246:
[----:B------:R-:W-:Y:S05]  /*3340*/  BSYNC B1 ;  /* 0x0000000000017941 */ /* 0x000fea0003800000 */
.L_x_63245:
[----:B------:R-:W-:Y:S05]  /*3350*/  BRA `(.L_x_63243) ;  /* 0x00000000003c7947 */ /* 0x000fea0003800000 */
.L_x_63244:
        /* <DEDUP_REMOVED lines=15> */
.L_x_63243:
[----:B------:R-:W-:Y:S05]  /*3450*/  BSYNC B0 ;  /* 0x0000000000007941 */ /* 0x000fea0003800000 */
.L_x_63242:
        /* <DEDUP_REMOVED lines=36> */
.L_x_63253:
        /* <DEDUP_REMOVED lines=25> */
.L_x_63252:
[----:B------:R-:W-:Y:S05]  /*3830*/  BSYNC B1 ;  /* 0x0000000000017941 */ /* 0x000fea0003800000 */
.L_x_63251:
[----:B------:R-:W-:Y:S05]  /*3840*/  BRA `(.L_x_63249) ;  /* 0x00000000003c7947 */ /* 0x000fea0003800000 */
.L_x_63250:
        /* <DEDUP_REMOVED lines=15> */
.L_x_63249:
[----:B------:R-:W-:Y:S05]  /*3940*/  BSYNC B0 ;  /* 0x0000000000007941 */ /* 0x000fea0003800000 */
.L_x_63248:
        /* <DEDUP_REMOVED lines=35> */
.L_x_63259:
        /* <DEDUP_REMOVED lines=22> */
.L_x_63258:
[----:B------:R-:W-:Y:S05]  /*3ce0*/  BSYNC B1 ;  /* 0x0000000000017941 */ /* 0x000fea0003800000 */
.L_x_63257:
[----:B------:R-:W-:Y:S05]  /*3cf0*/  BRA `(.L_x_63255) ;  /* 0x0000000000387947 */ /* 0x000fea0003800000 */
.L_x_63256:
        /* <DEDUP_REMOVED lines=14> */
.L_x_63255:
[----:B------:R-:W-:Y:S05]  /*3de0*/  BSYNC B0 ;  /* 0x0000000000007941 */ /* 0x000fea0003800000 */
.L_x_63254:
        /* <DEDUP_REMOVED lines=32> */
.L_x_63265:
        /* <DEDUP_REMOVED lines=22> */
.L_x_63264:
[----:B------:R-:W-:Y:S05]  /*4150*/  BSYNC B1 ;  /* 0x0000000000017941 */ /* 0x000fea0003800000 */
.L_x_63263:
[----:B------:R-:W-:Y:S05]  /*4160*/  BRA `(.L_x_63261) ;  /* 0x0000000000387947 */ /* 0x000fea0003800000 */
.L_x_63262:
        /* <DEDUP_REMOVED lines=14> */
.L_x_63261:
[----:B------:R-:W-:Y:S05]  /*4250*/  BSYNC B0 ;  /* 0x0000000000007941 */ /* 0x000fea0003800000 */
.L_x_63260:
        /* <DEDUP_REMOVED lines=32> */
.L_x_63271:
        /* <DEDUP_REMOVED lines=22> */
.L_x_63270:
[----:B------:R-:W-:Y:S05]  /*45c0*/  BSYNC B1 ;  /* 0x0000000000017941 */ /* 0x000fea0003800000 */
.L_x_63269:
[----:B------:R-:W-:Y:S05]  /*45d0*/  BRA `(.L_x_63267) ;  /* 0x0000000000387947 */ /* 0x000fea0003800000 */
.L_x_63268:
        /* <DEDUP_REMOVED lines=14> */
.L_x_63267:
[----:B------:R-:W-:Y:S05]  /*46c0*/  BSYNC B0 ;  /* 0x0000000000007941 */ /* 0x000fea0003800000 */
.L_x_63266:
        /* <DEDUP_REMOVED lines=32> */
.L_x_63277:
        /* <DEDUP_REMOVED lines=23> */
.L_x_63276:
[----:B------:R-:W-:Y:S05]  /*4a40*/  BSYNC B1 ;  /* 0x0000000000017941 */ /* 0x000fea0003800000 */
.L_x_63275:
[----:B------:R-:W-:Y:S05]  /*4a50*/  BRA `(.L_x_63273) ;  /* 0x0000000000387947 */ /* 0x000fea0003800000 */
.L_x_63274:
        /* <DEDUP_REMOVED lines=14> */
.L_x_63273:
[----:B------:R-:W-:Y:S05]  /*4b40*/  BSYNC B0 ;  /* 0x0000000000007941 */ /* 0x000fea0003800000 */
.L_x_63272:
        /* <DEDUP_REMOVED lines=32> */
.L_x_63283:
        /* <DEDUP_REMOVED lines=23> */
.L_x_63282:
[----:B------:R-:W-:Y:S05]  /*4ec0*/  BSYNC B1 ;  /* 0x0000000000017941 */ /* 0x000fea0003800000 */
.L_x_63281:
[----:B------:R-:W-:Y:S05]  /*4ed0*/  BRA `(.L_x_63279) ;  /* 0x0000000000387947 */ /* 0x000fea0003800000 */
.L_x_63280:
        /* <DEDUP_REMOVED lines=14> */
.L_x_63279:
[----:B------:R-:W-:Y:S05]  /*4fc0*/  BSYNC B0 ;  /* 0x0000000000007941 */ /* 0x000fea0003800000 */
.L_x_63278:
        /* <DEDUP_REMOVED lines=21> */
.L_x_63286:
[----:B------:R-:W-:-:S13]  /*5120*/  ISETP.GE.AND P0, PT, R37, R36, PT ;  /* 0x000000242500720c */ /* 0x000fda0003f06270 */
[----:B------:R-:W-:Y:S05]  /*5130*/  @P0 BRA `(.L_x_63288) ;  /* 0x0000000000300947 */ /* 0x000fea0003800000 */
[----:B--2---:R-:W2:Y:S01]  /*5140*/  LDC.64 R2, c[0x0][0x220] ;  /* 0x00008800ff027b82 */ /* 0x004ea20000000a00 */
[----:B------:R-:W-:Y:S02]  /*5150*/  IMAD.IADD R5, R0, 0x1, R37 ;  /* 0x0000000100057824 */ /* 0x000fe400078e0225 */
[----:B------:R-:W-:Y:S02]  /*5160*/  VIADD R37, R37, 0x80 ;  /* 0x0000008025257836 */ /* 0x000fe40000000000 */
[----:B--2---:R-:W-:-:S05]  /*5170*/  IMAD.WIDE.U32 R2, R5, 0x8, R2 ;  /* 0x0000000805027825 */ /* 0x004fca00078e0002 */
[----:B------:R2:W-:Y:S02]  /*5180*/  STG.E.64 desc[UR4][R2.64], R6 ;  /* 0x0000000602007986 */ /* 0x0005e4000c101b04 */
.L_x_63287:
[----:B------:R-:W-:-:S13]  /*5190*/  ISETP.GE.AND P0, PT, R37, R36, PT ;  /* 0x000000242500720c */ /* 0x000fda0003f06270 */
[----:B------:R-:W-:Y:S05]  /*51a0*/  @P0 BRA `(.L_x_63289) ;  /* 0x0000000000340947 */ /* 0x000fea0003800000 */
[----:B0-2---:R-:W0:Y:S01]  /*51b0*/  LDC.64 R2, c[0x0][0x220] ;  /* 0x00008800ff027b82 */ /* 0x005e220000000a00 */
[----:B------:R-:W-:Y:S02]  /*51c0*/  IMAD.IADD R5, R0, 0x1, R37 ;  /* 0x0000000100057824 */ /* 0x000fe400078e0225 */
[----:B------:R-:W-:Y:S02]  /*51d0*/  VIADD R37, R37, 0x80 ;  /* 0x0000008025257836 */ /* 0x000fe40000000000 */
[----:B0-----:R-:W-:-:S05]  /*51e0*/  IMAD.WIDE.U32 R2, R5, 0x8, R2 ;  /* 0x0000000805027825 */ /* 0x001fca00078e0002 */
[----:B------:R3:W-:Y:S02]  /*51f0*/  STG.E.64 desc[UR4][R2.64], R8 ;  /* 0x0000000802007986 */ /* 0x0007e4000c101b04 */
.L_x_63288:
        /* <DEDUP_REMOVED lines=8> */
.L_x_63289:
[----:B------:R-:W-:Y:S05]  /*5280*/  BSYNC B1 ;  /* 0x0000000000017941 */ /* 0x000fea0003800000 */
.L_x_63285:
[----:B------:R-:W-:-:S13]  /*5290*/  ISETP.GE.AND P0, PT, R37, R36, PT ;  /* 0x000000242500720c */ /* 0x000fda0003f06270 */
[----:B0-23--:R-:W0:Y:S01]  /*52a0*/  @!P0 LDC.64 R2, c[0x0][0x220] ;  /* 0x00008800ff028b82 */ /* 0x00de220000000a00 */
[----:B------:R-:W-:Y:S02]  /*52b0*/  @!P0 IMAD.IADD R5, R0, 0x1, R37 ;  /* 0x0000000100058824 */ /* 0x000fe400078e0225 */
[----:B------:R-:W-:Y:S02]  /*52c0*/  @!P0 VIADD R37, R37, 0x80 ;  /* 0x0000008025258836 */ /* 0x000fe40000000000 */
[----:B0-----:R-:W-:-:S05]  /*52d0*/  @!P0 IMAD.WIDE.U32 R2, R5, 0x8, R2 ;  /* 0x0000000805028825 */ /* 0x001fca00078e0002 */
[----:B------:R4:W-:Y:S02]  /*52e0*/  @!P0 STG.E.64 desc[UR4][R2.64], R12 ;  /* 0x0000000c02008986 */ /* 0x0009e4000c101b04 */
.L_x_63290:
[----:B------:R-:W-:Y:S05]  /*52f0*/  BSYNC B0 ;  /* 0x0000000000007941 */ /* 0x000fea0003800000 */
.L_x_63284:
        /* <DEDUP_REMOVED lines=8> */
.L_x_63291:
        /* <DEDUP_REMOVED lines=16> */
.L_x_71951:


//--------------------- .text._ZN2at6native29vectorized_elementwise_kernelILi8EZZZNS0_50_GLOBAL__N__2680c7bb_12_PowKernel_cu_140f0503_289624pow_tensor_tensor_kernelERNS_18TensorIteratorBaseEENKUlvE_clEvENKUlvE2_clEvEUlllE_St5arrayIPcLm3EEEEviT0_T1_ --------------------------
	.section	.text._ZN2at6native29vectorized_elementwise_kernelILi8EZZZNS0_50_GLOBAL__N__2680c7bb_12_PowKernel_cu_140f0503_289624pow_tensor_tensor_kernelERNS_18TensorIteratorBaseEENKUlvE_clEvENKUlvE2_clEvEUlllE_St5arrayIPcLm3EEEEviT0_T1_,"ax",@progbits
	.align	128
        .global         _ZN2at6native29vectorized_elementwise_kernelILi8EZZZNS0_50_GLOBAL__N__2680c7bb_12_PowKernel_cu_140f0503_289624pow_tensor_tensor_kernelERNS_18TensorIteratorBaseEENKUlvE_clEvENKUlvE2_clEvEUlllE_St5arrayIPcLm3EEEEviT0_T1_
        .type           _ZN2at6native29vectorized_elementwise_kernelILi8EZZZNS0_50_GLOBAL__N__2680c7bb_12_PowKernel_cu_140f0503_289624pow_tensor_tensor_kernelERNS_18TensorIteratorBaseEENKUlvE_clEvENKUlvE2_clEvEUlllE_St5arrayIPcLm3EEEEviT0_T1_,@function
        .size           _ZN2at6native29vectorized_elementwise_kernelILi8EZZZNS0_50_GLOBAL__N__2680c7bb_12_PowKernel_cu_140f0503_289624pow_tensor_tensor_kernelERNS_18TensorIteratorBaseEENKUlvE_clEvENKUlvE2_clEvEUlllE_St5arrayIPcLm3EEEEviT0_T1_,(.L_x_71952 - _ZN2at6native29vectorized_elementwise_kernelILi8EZZZNS0_50_GLOBAL__N__2680c7bb_12_PowKernel_cu_140f0503_289624pow_tensor_tensor_kernelERNS_18TensorIteratorBaseEENKUlvE_clEvENKUlvE2_clEvEUlllE_St5arrayIPcLm3EEEEviT0_T1_)
        .other          _ZN2at6native29vectorized_elementwise_kernelILi8EZZZNS0_50_GLOBAL__N__2680c7bb_12_PowKernel_cu_140f0503_289624pow_tensor_tensor_kernelERNS_18TensorIteratorBaseEENKUlvE_clEvENKUlvE2_clEvEUlllE_St5arrayIPcLm3EEEEviT0_T1_,@"STO_CUDA_ENTRY STV_DEFAULT"
_ZN2at6native29vectorized_elementwise_kernelILi8EZZZNS0_50_GLOBAL__N__2680c7bb_12_PowKernel_cu_140f0503_289624pow_tensor_tensor_kernelERNS_18TensorIteratorBaseEENKUlvE_clEvENKUlvE2_clEvEUlllE_St5arrayIPcLm3EEEEviT0_T1_:
.text._ZN2at6native29vectorized_elementwise_kernelILi8EZZZNS0_50_GLOBAL__N__2680c7bb_12_PowKernel_cu_140f0503_289624pow_tensor_tensor_kernelERNS_18TensorIteratorBaseEENKUlvE_clEvENKUlvE2_clEvEUlllE_St5arrayIPcLm3EEEEviT0_T1_:
        /* <DEDUP_REMOVED lines=52> */
.L_x_63297:
        /* <DEDUP_REMOVED lines=23> */
.L_x_63296:
[----:B------:R-:W-:Y:S05]  /*04b0*/  BSYNC B1 ;  /* 0x0000000000017941 */ /* 0x000fea0003800000 */
.L_x_63295:
[----:B------:R-:W-:Y:S05]  /*04c0*/  BRA `(.L_x_63298) ;  /* 0x00000000003c7947 */ /* 0x000fea0003800000 */
.L_x_63294:
        /* <DEDUP_REMOVED lines=15> */
.L_x_63298:
[----:B------:R-:W-:Y:S05]  /*05c0*/  BSYNC B0 ;  /* 0x0000000000007941 */ /* 0x000fea0003800000 */
.L_x_63293:
        /* <DEDUP_REMOVED lines=31> */
.L_x_63303:
        /* <DEDUP_REMOVED lines=23> */
.L_x_63302:
[----:B------:R-:W-:Y:S05]  /*0930*/  BSYNC B1 ;  /* 0x0000000000017941 */ /* 0x000fea0003800000 */
.L_x_63301:
[----:B------:R-:W-:Y:S05]  /*0940*/  BRA `(.L_x_63304) ;  /* 0x00000000003c7947 */ /* 0x000fea0003800000 */
.L_x_63300:
        /* <DEDUP_REMOVED lines=15> */
.L_x_63304:
[----:B------:R-:W-:Y:S05]  /*0a40*/  BSYNC B0 ;  /* 0x0000000000007941 */ /* 0x000fea0003800000 */
.L_x_63299:
        /* <DEDUP_REMOVED lines=31> */
.L_x_63309:
        /* <DEDUP_REMOVED lines=22> */
.L_x_63308:
[----:B------:R-:W-:Y:S05]  /*0da0*/  BSYNC B1 ;  /* 0x0000000000017941 */ /* 0x000fea0003800000 */
.L_x_63307:
[----:B------:R-:W-:Y:S05]  /*0db0*/  BRA `(.L_x_63310) ;  /* 0x0000000000387947 */ /* 0x000fea0003800000 */
.L_x_63306:
        /* <DEDUP_REMOVED lines=14> */
.L_x_63310:
[----:B------:R-:W-:Y:S05]  /*0ea0*/  BSYNC B0 ;  /* 0x0000000000007941 */ /* 0x000fea0003800000 */
.L_x_63305:
        /* <DEDUP_REMOVED lines=31> */
.L_x_63315:
        /* <DEDUP_REMOVED lines=22> */
.L_x_63314:
[----:B------:R-:W-:Y:S05]  /*1200*/  BSYNC B1 ;  /* 0x0000000000017941 */ /* 0x000fea0003800000 */
.L_x_63313:
[----:B------:R-:W-:Y:S05]  /*1210*/  BRA `(.L_x_63316) ;  /* 0x0000000000387947 */ /* 0x000fea0003800000 */
.L_x_63312:
        /* <DEDUP_REMOVED lines=14> */
.L_x_63316:
[----:B------:R-:W-:Y:S05]  /*1300*/  BSYNC B0 ;  /* 0x0000000000007941 */ /* 0x000fea0003800000 */
.L_x_63311:
        /* <DEDUP_REMOVED lines=32> */
.L_x_63321:
        /* <DEDUP_REMOVED lines=22> */
.L_x_63320:
[----:B------:R-:W-:Y:S05]  /*1670*/  BSYNC B1 ;  /* 0x0000000000017941 */ /* 0x000fea0003800000 */
.L_x_63319:
[----:B------:R-:W-:Y:S05]  /*1680*/  BRA `(.L_x_63322) ;  /* 0x0000000000387947 */ /* 0x000fea0003800000 */
.L_x_63318:
        /* <DEDUP_REMOVED lines=14> */
.L_x_63322:
[----:B------:R-:W-:Y:S05]  /*1770*/  BSYNC B0 ;  /* 0x0000000000007941 */ /* 0x000fea0003800000 */
.L_x_63317:
        /* <DEDUP_REMOVED lines=32> */
.L_x_63327:
        /* <DEDUP_REMOVED lines=22> */
.L_x_63326:
[----:B------:R-:W-:Y:S05]  /*1ae0*/  BSYNC B1 ;  /* 0x0000000000017941 */ /* 0x000fea0003800000 */
.L_x_63325:
[----:B------:R-:W-:Y:S05]  /*1af0*/  BRA `(.L_x_63328) ;  /* 0x0000000000387947 */ /* 0x000fea0003800000 */
.L_x_63324:
        /* <DEDUP_REMOVED lines=14> */
.L_x_63328:
[----:B------:R-:W-:Y:S05]  /*1be0*/  BSYNC B0 ;  /* 0x0000000000007941 */ /* 0x000fea0003800000 */
.L_x_63323:
        /* <DEDUP_REMOVED lines=32> */
.L_x_63333:
        /* <DEDUP_REMOVED lines=22> */
.L_x_63332:
[----:B------:R-:W-:Y:S05]  /*1f50*/  BSYNC B1 ;  /* 0x0000000000017941 */ /* 0x000fea0003800000 */
.L_x_63331:
[----:B------:R-:W-:Y:S05]  /*1f60*/  BRA `(.L_x_63334) ;  /* 0x0000000000387947 */ /* 0x000fea0003800000 */
.L_x_63330:
        /* <DEDUP_REMOVED lines=14> */
.L_x_63334:
[----:B------:R-:W-:Y:S05]  /*2050*/  BSYNC B0 ;  /* 0x0000000000007941 */ /* 0x000fea0003800000 */
.L_x_63329:
        /* <DEDUP_REMOVED lines=32> */
.L_x_63339:
        /* <DEDUP_REMOVED lines=22> */
.L_x_63338:
[----:B------:R-:W-:Y:S05]  /*23c0*/  BSYNC B1 ;  /* 0x0000000000017941 */ /* 0x000fea0003800000 */
.L_x_63337:
[----:B------:R-:W-:Y:S05]  /*23d0*/  BRA `(.L_x_63340) ;  /* 0x0000000000387947 */ /* 0x000fea0003800000 */
.L_x_63336:
        /* <DEDUP_REMOVED lines=14> */
.L_x_63340:
[----:B------:R-:W-:Y:S05]  /*24c0*/  BSYNC B0 ;  /* 0x0000000000007941 */ /* 0x000fea0003800000 */
.L_x_63335:
        /* <DEDUP_REMOVED lines=10> */
.L_x_63292:
        /* <DEDUP_REMOVED lines=119> */
.L_x_63346:
        /* <DEDUP_REMOVED lines=25> */
.L_x_63345:
[----:B------:R-:W-:Y:S05]  /*2e70*/  BSYNC B1 ;  /* 0x0000000000017941 */ /* 0x000fea0003800000 */
.L_x_63344:
[----:B------:R-:W-:Y:S05]  /*2e80*/  BRA `(.L_x_63342) ;  /* 0x0000000000387947 */ /* 0x000fea0003800000 */
.L_x_63343:
        /* <DEDUP_REMOVED lines=14> */
.L_x_63342:
[----:B------:R-:W-:Y:S05]  /*2f70*/  BSYNC B0 ;  /* 0x0000000000007941 */ /* 0x000fea0003800000 */
.L_x_63341:
        /* <DEDUP_REMOVED lines=36> */
.L_x_63352:
        /* <DEDUP_REMOVED lines=24> */
.L_x_63351:
[----:B------:R-:W-:Y:S05]  /*3340*/  BSYNC B1 ;  /* 0x0000000000017941 */ /* 0x000fea0003800000 */
.L_x_63350:
[----:B------:R-:W-:Y:S05]  /*3350*/  BRA `(.L_x_63348) ;  /* 0x00000000003c7947 */ /* 0x000fea0003800000 */
.L_x_63349:
        /* <DEDUP_REMOVED lines=15> */
.L_x_63348:
[----:B------:R-:W-:Y:S05]  /*3450*/  BSYNC B0 ;  /* 0x0000000000007941 */ /* 0x000fea0003800000 */
.L_x_63347:
        /* <DEDUP_REMOVED lines=36> */
.L_x_63358:
        /* <DEDUP_REMOVED lines=25> */
.L_x_63357:
[----:B------:R-:W-:Y:S05]  /*3830*/  BSYNC B1 ;  /* 0x0000000000017941 */ /* 0x000fea0003800000 */
.L_x_63356:
[----:B------:R-:W-:Y:S05]  /*3840*/  BRA `(.L_x_63354) ;  /* 0x00000000003c7947 */ /* 0x000fea0003800000 */
.L_x_63355:
        /* <DEDUP_REMOVED lines=15> */
.L_x_63354:
[----:B------:R-:W-:Y:S05]  /*3940*/  BSYNC B0 ;  /* 0x0000000000007941 */ /* 0x000fea0003800000 */
.L_x_63353:
        /* <DEDUP_REMOVED lines=35> */
.L_x_63364:
        /* <DEDUP_REMOVED lines=22> */
.L_x_63363:
[----:B------:R-:W-:Y:S05]  /*3ce0*/  BSYNC B1 ;  /* 0x0000000000017941 */ /* 0x000fea0003800000 */
.L_x_63362:
[----:B------:R-:W-:Y:S05]  /*3cf0*/  BRA `(.L_x_63360) ;  /* 0x0000000000387947 */ /* 0x000fea0003800000 */
.L_x_63361:
        /* <DEDUP_REMOVED lines=14> */
.L_x_63360:
[----:B------:R-:W-:Y:S05]  /*3de0*/  BSYNC B0 ;  /* 0x0000000000007941 */ /* 0x000fea0003800000 */
.L_x_63359:
        /* <DEDUP_REMOVED lines=32> */
.L_x_63370:
        /* <DEDUP_REMOVED lines=22> */
.L_x_63369:
[----:B------:R-:W-:Y:S05]  /*4150*/  BSYNC B1 ;  /* 0x0000000000017941 */ /* 0x000fea0003800000 */
.L_x_63368:
[----:B------:R-:W-:Y:S05]  /*4160*/  BRA `(.L_x_63366) ;  /* 0x0000000000387947 */ /* 0x000fea0003800000 */
.L_x_63367:
        /* <DEDUP_REMOVED lines=14> */
.L_x_63366:
[----:B------:R-:W-:Y:S05]  /*4250*/  BSYNC B0 ;  /* 0x0000000000007941 */ /* 0x000fea0003800000 */
.L_x_63365:
        /* <DEDUP_REMOVED lines=32> */
.L_x_63376:
        /* <DEDUP_REMOVED lines=22> */
.L_x_63375:
[----:B------:R-:W-:Y:S05]  /*45c0*/  BSYNC B1 ;  /* 0x0000000000017941 */ /* 0x000fea0003800000 */
.L_x_63374:
[----:B------:R-:W-:Y:S05]  /*45d0*/  BRA `(.L_x_63372) ;  /* 0x0000000000387947 */ /* 0x000fea0003800000 */
.L_x_63373:
        /* <DEDUP_REMOVED lines=14> */
.L_x_63372:
[----:B------:R-:W-:Y:S05]  /*46c0*/  BSYNC B0 ;  /* 0x0000000000007941 */ /* 0x000fea0003800000 */
.L_x_63371:
        /* <DEDUP_REMOVED lines=32> */
.L_x_63382:
        /* <DEDUP_REMOVED lines=23> */
.L_x_63381:
[----:B------:R-:W-:Y:S05]  /*4a40*/  BSYNC B1 ;  /* 0x0000000000017941 */ /* 0x000fea0003800000 */
.L_x_63380:
[----:B------:R-:W-:Y:S05]  /*4a50*/  BRA `(.L_x_63378) ;  /* 0x0000000000387947 */ /* 0x000fea0003800000 */
.L_x_63379:
        /* <DEDUP_REMOVED lines=14> */
.L_x_63378:
[----:B------:R-:W-:Y:S05]  /*4b40*/  BSYNC B0 ;  /* 0x0000000000007941 */ /* 0x000fea0003800000 */
.L_x_63377:
        /* <DEDUP_REMOVED lines=32> */
.L_x_63388:
        /* <DEDUP_REMOVED lines=23> */
.L_x_63387:
[----:B------:R-:W-:Y:S05]  /*4ec0*/  BSYNC B1 ;  /* 0x0000000000017941 */ /* 0x000fea0003800000 */
.L_x_63386:
[----:B------:R-:W-:Y:S05]  /*4ed0*/  BRA `(.L_x_63384) ;  /* 0x0000000000387947 */ /* 0x000fea0003800000 */
.L_x_63385:
        /* <DEDUP_REMOVED lines=14> */
.L_x_63384:
[----:B------:R-:W-:Y:S05]  /*4fc0*/  BSYNC B0 ;  /* 0x0000000000007941 */ /* 0x000fea0003800000 */
.L_x_63383:
        /* <DEDUP_REMOVED lines=21> */
.L_x_63391:
[----:B------:R-:W-:-:S13]  /*5120*/  ISETP.GE.AND P0, PT, R37, R36, PT ;  /* 0x000000242500720c */ /* 0x000fda0003f06270 */
[----:B------:R-:W-:Y:S05]  /*5130*/  @P0 BRA `(.L_x_63393) ;  /* 0x0000000000300947 */ /* 0x000fea0003800000 */
[----:B--2---:R-:W2:Y:S01]  /*5140*/  LDC.64 R2, c[0x0][0x220] ;  /* 0x00008800ff027b82 */ /* 0x004ea20000000a00 */
[----:B------:R-:W-:Y:S02]  /*5150*/  IMAD.IADD R5, R0, 0x1, R37 ;  /* 0x0000000100057824 */ /* 0x000fe400078e0225 */
[----:B------:R-:W-:Y:S02]  /*5160*/  VIADD R37, R37, 0x80 ;  /* 0x0000008025257836 */ /* 0x000fe40000000000 */
[----:B--2---:R-:W-:-:S05]  /*5170*/  IMAD.WIDE.U32 R2, R5, 0x8, R2 ;  /* 0x0000000805027825 */ /* 0x004fca00078e0002 */
[----:B------:R2:W-:Y:S02]  /*5180*/  STG.E.64 desc[UR4][R2.64], R6 ;  /* 0x0000000602007986 */ /* 0x0005e4000c101b04 */
.L_x_63392:
[----:B------:R-:W-:-:S13]  /*5190*/  ISETP.GE.AND P0, PT, R37, R36, PT ;  /* 0x000000242500720c */ /* 0x000fda0003f06270 */
[----:B------:R-:W-:Y:S05]  /*51a0*/  @P0 BRA `(.L_x_63394) ;  /* 0x0000000000340947 */ /* 0x000fea0003800000 */
[----:B0-2---:R-:W0:Y:S01]  /*51b0*/  LDC.64 R2, c[0x0][0x220] ;  /* 0x00008800ff027b82 */ /* 0x005e220000000a00 */
[----:B------:R-:W-:Y:S02]  /*51c0*/  IMAD.IADD R5, R0, 0x1, R37 ;  /* 0x0000000100057824 */ /* 0x000fe400078e0225 */
[----:B------:R-:W-:Y:S02]  /*51d0*/  VIADD R37, R37, 0x80 ;  /* 0x0000008025257836 */ /* 0x000fe40000000000 */
[----:B0-----:R-:W-:-:S05]  /*51e0*/  IMAD.WIDE.U32 R2, R5, 0x8, R2 ;  /* 0x0000000805027825 */ /* 0x001fca00078e0002 */
[----:B------:R3:W-:Y:S02]  /*51f0*/  STG.E.64 desc[UR4][R2.64], R8 ;  /* 0x0000000802007986 */ /* 0x0007e4000c101b04 */
.L_x_63393:
        /* <DEDUP_REMOVED lines=8> */
.L_x_63394:
[----:B------:R-:W-:Y:S05]  /*5280*/  BSYNC B1 ;  /* 0x0000000000017941 */ /* 0x000fea0003800000 */
.L_x_63390:
[----:B------:R-:W-:-:S13]  /*5290*/  ISETP.GE.AND P0, PT, R37, R36, PT ;  /* 0x000000242500720c */ /* 0x000fda0003f06270 */
[----:B0-23--:R-:W0:Y:S01]  /*52a0*/  @!P0 LDC.64 R2, c[0x0][0x220] ;  /* 0x00008800ff028b82 */ /* 0x00de220000000a00 */
[----:B------:R-:W-:Y:S02]  /*52b0*/  @!P0 IMAD.IADD R5, R0, 0x1, R37 ;  /* 0x0000000100058824 */ /* 0x000fe400078e0225 */
[----:B------:R-:W-:Y:S02]  /*52c0*/  @!P0 VIADD R37, R37, 0x80 ;  /* 0x0000008025258836 */ /* 0x000fe40000000000 */
[----:B0-----:R-:W-:-:S05]  /*52d0*/  @!P0 IMAD.WIDE.U32 R2, R5, 0x8, R2 ;  /* 0x0000000805028825 */ /* 0x001fca00078e0002 */
[----:B------:R4:W-:Y:S02]  /*52e0*/  @!P0 STG.E.64 desc[UR4][R2.64], R12 ;  /* 0x0000000c02008986 */ /* 0x0009e4000c101b04 */
.L_x_63395:
[----:B------:R-:W-:Y:S05]  /*52f0*/  BSYNC B0 ;  /* 0x0000000000007941 */ /* 0x000fea0003800000 */
.L_x_63389:
        /* <DEDUP_REMOVED lines=8> */
.L_x_63396:
        /* <DEDUP_REMOVED lines=16> */
.L_x_71952:


//--------------------- .text._ZN2at6native18elementwise_kernelILi128ELi4EZNS0_15gpu_kernel_implIZNS0_50_GLOBAL__N__2680c7bb_12_PowKernel_cu_140f0503_289622pow_scalar_tensor_implIlEEvRNS_18TensorIteratorBaseET_EUllE_EEvS6_RKS7_EUliE_EEviT1_ --------------------------
	.section	.text._ZN2at6native18elementwise_kernelILi128ELi4EZNS0_15gpu_kernel_implIZNS0_50_GLOBAL__N__2680c7bb_12_PowKernel_cu_140f0503_289622pow_scalar_tensor_implIlEEvRNS_18TensorIteratorBaseET_EUllE_EEvS6_RKS7_EUliE_EEviT1_,"ax",@progbits
	.align	128
        .global         _ZN2at6native18elementwise_kernelILi128ELi4EZNS0_15gpu_kernel_implIZNS0_50_GLOBAL__N__2680c7bb_12_PowKernel_cu_140f0503_289622pow_scalar_tensor_implIlEEvRNS_18TensorIteratorBaseET_EUllE_EEvS6_RKS7_EUliE_EEviT1_
        .type           _ZN2at6native18elementwise_kernelILi128ELi4EZNS0_15gpu_kernel_implIZNS0_50_GLOBAL__N__2680c7bb_12_PowKernel_cu_140f0503_289622pow_scalar_tensor_implIlEEvRNS_18TensorIteratorBaseET_EUllE_EEvS6_RKS7_EUliE_EEviT1_,@function
        .size           _ZN2at6native18elementwise_kernelILi128ELi4EZNS0_15gpu_kernel_implIZNS0_50_GLOBAL__N__2680c7bb_12_PowKernel_cu_140f0503_289622pow_scalar_tensor_implIlEEvRNS_18TensorIteratorBaseET_EUllE_EEvS6_RKS7_EUliE_EEviT1_,(.L_x_71953 - _ZN2at6native18elementwise_kernelILi128ELi4EZNS0_15gpu_kernel_implIZNS0_50_GLOBAL__N__2680c7bb_12_PowKernel_cu_140f0503_289622pow_scalar_tensor_implIlEEvRNS_18TensorIteratorBaseET_EUllE_EEvS6_RKS7_EUliE_EEviT1_)
        .other          _ZN2at6native18elementwise_kernelILi128ELi4EZNS0_15gpu_kernel_implIZNS0_50_GLOBAL__N__2680c7bb_12_PowKernel_cu_140f0503_289622pow_scalar_tensor_implIlEEvRNS_18TensorIteratorBaseET_EUllE_EEvS6_RKS7_EUliE_EEviT1_,@"STO_CUDA_ENTRY STV_DEFAULT"
_ZN2at6native18elementwise_kernelILi128ELi4EZNS0_15gpu_kernel_implIZNS0_50_GLOBAL__N__2680c7bb_12_PowKernel_cu_140f0503_289622pow_scalar_tensor_implIlEEvRNS_18TensorIteratorBaseET_EUllE_EEvS6_RKS7_EUliE_EEviT1_:
.text._ZN2at6native18elementwise_kernelILi128ELi4EZNS0_15gpu_kernel_implIZNS0_50_GLOBAL__N__2680c7bb_12_PowKernel_cu_140f0503_289622pow_scalar_tensor_implIlEEvRNS_18TensorIteratorBaseET_EUllE_EEvS6_RKS7_EUliE_EEviT1_:
        /* <DEDUP_REMOVED lines=313> */
.L_x_63399:
        /* <DEDUP_REMOVED lines=21> */
.L_x_63403:
[----:B------:R0:W5:Y:S01]  /*14e0*/  LDG.E.U8 R2, desc[UR36][R4.64] ;  /* 0x0000002404027981 */ /* 0x000162000c1e1100 */
[----:B------:R-:W-:Y:S01]  /*14f0*/  IMAD.MOV.U32 R3, RZ, RZ, RZ ;  /* 0x000000ffff037224 */ /* 0x000fe200078e00ff */
[----:B------:R-:W-:Y:S06]  /*1500*/  BRA `(.L_x_63405) ;  /* 0x0000000c00487947 */ /* 0x000fec0003800000 */
.L_x_63402:
        /* <DEDUP_REMOVED lines=8> */
.L_x_63407:
[----:B------:R-:W2:Y:S02]  /*1590*/  LDG.E R2, desc[UR36][R4.64] ;  /* 0x0000002404027981 */ /* 0x000ea4000c1e1900 */
[----:B--2---:R-:W-:Y:S01]  /*15a0*/  SHF.R.S32.HI R3, RZ, 0x1f, R2 ;  /* 0x0000001fff037819 */ /* 0x004fe20000011402 */
[----:B------:R-:W-:Y:S06]  /*15b0*/  BRA `(.L_x_63405) ;  /* 0x0000000c001c7947 */ /* 0x000fec0003800000 */
.L_x_63406:
[----:B------:R-:W2:Y:S02]  /*15c0*/  LDG.E.S16 R2, desc[UR36][R4.64] ;  /* 0x0000002404027981 */ /* 0x000ea4000c1e1700 */
[----:B--2---:R-:W-:Y:S01]  /*15d0*/  SHF.R.S32.HI R3, RZ, 0x1f, R2 ;  /* 0x0000001fff037819 */ /* 0x004fe20000011402 */
[----:B------:R-:W-:Y:S06]  /*15e0*/  BRA `(.L_x_63405) ;  /* 0x0000000c00107947 */ /* 0x000fec0003800000 */
.L_x_63401:
        /* <DEDUP_REMOVED lines=9> */
.L_x_63409:
[----:B------:R-:W2:Y:S02]  /*1680*/  LDG.E.U16 R4, desc[UR36][R4.64] ;  /* 0x0000002404047981 */ /* 0x000ea4000c1e1500 */
[----:B--2---:R-:W-:-:S06]  /*1690*/  HADD2.F32 R2, -RZ, R4.H0_H0 ;  /* 0x20000004ff027230 */ /* 0x004fcc0000004100 */
[----:B------:R-:W0:Y:S01]  /*16a0*/  F2I.S64.TRUNC R2, R2 ;  /* 0x0000000200027311 */ /* 0x000e22000020d900 */
[----:B------:R-:W-:Y:S05]  /*16b0*/  BRA `(.L_x_63405) ;  /* 0x0000000800dc7947 */ /* 0x000fea0003800000 */
.L_x_63408:
        /* <DEDUP_REMOVED lines=9> */
.L_x_63411:
[----:B------:R-:W2:Y:S02]  /*1750*/  LDG.E.U16 R4, desc[UR36][R4.64] ;  /* 0x0000002404047981 */ /* 0x000ea4000c1e1500 */
[----:B--2---:R-:W-:-:S06]  /*1760*/  HADD2.F32 R2, -RZ, R4.H0_H0 ;  /* 0x20000004ff027230 */ /* 0x004fcc0000004100 */
[----:B------:R-:W0:Y:S01]  /*1770*/  F2I.S64.TRUNC R2, R2 ;  /* 0x0000000200027311 */ /* 0x000e22000020d900 */
[----:B------:R-:W-:Y:S05]  /*1780*/  BRA `(.L_x_63405) ;  /* 0x0000000800a87947 */ /* 0x000fea0003800000 */
.L_x_63410:
[----:B------:R-:W2:Y:S02]  /*1790*/  LDG.E.64 R2, desc[UR36][R4.64] ;  /* 0x0000002404027981 */ /* 0x000ea4000c1e1b00 */
[----:B--2---:R-:W0:Y:S01]  /*17a0*/  F2I.S64.F64.TRUNC R2, R2 ;  /* 0x0000000200027311 */ /* 0x004e22000030d900 */
[----:B------:R-:W-:Y:S05]  /*17b0*/  BRA `(.L_x_63405) ;  /* 0x00000008009c7947 */ /* 0x000fea0003800000 */
.L_x_63400:
        /* <DEDUP_REMOVED lines=13> */
.L_x_63414:
[----:B------:R-:W2:Y:S02]  /*1890*/  LDG.E.64 R2, desc[UR36][R4.64] ;  /* 0x0000002404027981 */ /* 0x000ea4000c1e1b00 */
[----:B--2---:R-:W0:Y:S01]  /*18a0*/  F2I.S64.F64.TRUNC R2, R2 ;  /* 0x0000000200027311 */ /* 0x004e22000030d900 */
[----:B------:R-:W-:Y:S05]  /*18b0*/  BRA `(.L_x_63405) ;  /* 0x00000008005c7947 */ /* 0x000fea0003800000 */
.L_x_63413:
        /* <DEDUP_REMOVED lines=27> */
.L_x_63416:
        /* <DEDUP_REMOVED lines=14> */
.L_x_63415:
[----:B------:R-:W2:Y:S02]  /*1b50*/  LDG.E.U16 R2, desc[UR36][R4.64] ;  /* 0x0000002404027981 */ /* 0x000ea4000c1e1500 */
[----:B--2---:R-:W-:-:S06]  /*1b60*/  IMAD.U32 R2, R2, 0x10000, RZ ;  /* 0x0001000002027824 */ /* 0x004fcc00078e00ff */
[----:B------:R-:W0:Y:S01]  /*1b70*/  F2I.S64.TRUNC R2, R2 ;  /* 0x0000000200027311 */ /* 0x000e22000020d900 */
[----:B------:R-:W-:Y:S05]  /*1b80*/  BRA `(.L_x_63405) ;  /* 0x0000000400a87947 */ /* 0x000fea0003800000 */
.L_x_63412:
        /* <DEDUP_REMOVED lines=11> */
.L_x_63419:
        /* <DEDUP_REMOVED lines=21> */
.L_x_63423:
[----:B------:R-:W-:Y:S05]  /*1d90*/  BSYNC B1 ;  /* 0x0000000000017941 */ /* 0x000fea0003800000 */
.L_x_63422:
[----:B------:R-:W-:Y:S01]  /*1da0*/  IMAD.SHL.U32 R2, R2, 0x100000, RZ ;  /* 0x0010000002027824 */ /* 0x000fe200078e00ff */
[----:B------:R-:W-:-:S04]  /*1db0*/  LEA R3, R0, 0x3b800000, 0x17 ;  /* 0x3b80000000037811 */ /* 0x000fc800078eb8ff */
[----:B------:R-:W-:-:S07]  /*1dc0*/  LOP3.LUT R2, R3, R2, R4, 0xfe, !PT ;  /* 0x0000000203027212 */ /* 0x000fce00078efe04 */
.L_x_63421:
[----:B------:R-:W-:Y:S05]  /*1dd0*/  BSYNC B0 ;  /* 0x0000000000007941 */ /* 0x000fea0003800000 */
.L_x_63420:
[----:B------:R-:W1:Y:S01]  /*1de0*/  F2I.S64.TRUNC R2, R2 ;  /* 0x0000000200027311 */ /* 0x000e62000020d900 */
[----:B------:R-:W-:Y:S05]  /*1df0*/  BRA `(.L_x_63405) ;  /* 0x00000004000c7947 */ /* 0x000fea0003800000 */
.L_x_63418:
        /* <DEDUP_REMOVED lines=21> */
.L_x_63427:
[----:B------:R-:W-:Y:S05]  /*1f50*/  BSYNC B1 ;  /* 0x0000000000017941 */ /* 0x000fea0003800000 */
.L_x_63426:
[----:B------:R-:W-:Y:S01]  /*1f60*/  IMAD.SHL.U32 R2, R2, 0x200000, RZ ;  /* 0x0020000002027824 */ /* 0x000fe200078e00ff */
[----:B------:R-:W-:-:S04]  /*1f70*/  LEA R3, R0, 0x37800000, 0x17 ;  /* 0x3780000000037811 */ /* 0x000fc800078eb8ff */
[----:B------:R-:W-:-:S07]  /*1f80*/  LOP3.LUT R2, R3, R2, R4, 0xfe, !PT ;  /* 0x0000000203027212 */ /* 0x000fce00078efe04 */
.L_x_63425:
[----:B------:R-:W-:Y:S05]  /*1f90*/  BSYNC B0 ;  /* 0x0000000000007941 */ /* 0x000fea0003800000 */
.L_x_63424:
[----:B------:R-:W2:Y:S01]  /*1fa0*/  F2I.S64.TRUNC R2, R2 ;  /* 0x0000000200027311 */ /* 0x000ea2000020d900 */
[----:B------:R-:W-:Y:S05]  /*1fb0*/  BRA `(.L_x_63405) ;  /* 0x00000000009c7947 */ /* 0x000fea0003800000 */
.L_x_63417:
        /* <DEDUP_REMOVED lines=14> */
.L_x_63431:
[----:B------:R-:W-:Y:S05]  /*20a0*/  BSYNC B0 ;  /* 0x0000000000007941 */ /* 0x000fea0003800000 */
.L_x_63430:
[----:B------:R-:W4:Y:S01]  /*20b0*/  F2I.S64.TRUNC R2, R2 ;  /* 0x0000000200027311 */ /* 0x000f22000020d900 */
[----:B------:R-:W-:Y:S05]  /*20c0*/  BRA `(.L_x_63405) ;  /* 0x0000000000587947 */ /* 0x000fea0003800000 */
.L_x_63404:
        /* <DEDUP_REMOVED lines=16> */
.L_x_63432:
[----:B------:R-:W-:Y:S01]  /*21d0*/  CS2R R2, SRZ ;  /* 0x0000000000027805 */ /* 0x000fe2000001ff00 */
[----:B------:R-:W-:Y:S06]  /*21e0*/  BRA `(.L_x_63405) ;  /* 0x0000000000107947 */ /* 0x000fec0003800000 */
.L_x_63429:
[----:B------:R0:W5:Y:S01]  /*21f0*/  LDG.E.64 R2, desc[UR36][R4.64] ;  /* 0x0000002404027981 */ /* 0x000162000c1e1b00 */
[----:B------:R-:W-:Y:S05]  /*2200*/  BRA `(.L_x_63405) ;  /* 0x0000000000087947 */ /* 0x000fea0003800000 */
.L_x_63428:
[----:B------:R3:W5:Y:S01]  /*2210*/  LDG.E R2, desc[UR36][R4.64] ;  /* 0x0000002404027981 */ /* 0x000762000c1e1900 */
[----:B------:R-:W-:-:S07]  /*2220*/  IMAD.MOV.U32 R3, RZ, RZ, RZ ;  /* 0x000000ffff037224 */ /* 0x000fce00078e00ff */
.L_x_63405:
[----:B012-45:R-:W-:Y:S01]  /*2230*/  ISETP.GE.AND P0, PT, R3, RZ, PT ;  /* 0x000000ff0300720c */ /* 0x037fe20003f06270 */
        /* <DEDUP_REMOVED lines=8> */
[----:B------:R-:W0:Y:S01]  /*22c0*/  LDC.64 R4, c[0x0][0x420] ;  /* 0x00010800ff047b82 */ /* 0x000e220000000a00 */
[----:B------:R-:W-:-:S04]  /*22d0*/  LOP3.LUT R0, R2, 0x1, RZ, 0xc0, !PT ;  /* 0x0000000102007812 */ /* 0x000fc800078ec0ff */
[----:B------:R-:W-:Y:S02]  /*22e0*/  ISETP.NE.U32.AND P0, PT, R0, 0x1, PT ;  /* 0x000000010000780c */ /* 0x000fe40003f05070 */
[----:B------:R-:W-:Y:S02]  /*22f0*/  IADD3 R0, P2, R2, 0x1, RZ ;  /* 0x0000000102007810 */ /* 0x000fe40007f5e0ff */
[----:B------:R-:W-:Y:S02]  /*2300*/  ISETP.NE.U32.AND.EX P0, PT, RZ, RZ, PT, P0 ;  /* 0x000000ffff00720c */ /* 0x000fe40003f05100 */
[----:B------:R-:W-:Y:S01]  /*2310*/  ISETP.GE.U32.AND P1, PT, R0, 0x3, PT ;  /* 0x000000030000780c */ /* 0x000fe20003f26070 */
[----:B------:R-:W-:Y:S01]  /*2320*/  IMAD.X R0, RZ, RZ, R3, P2 ;  /* 0x000000ffff007224 */ /* 0x000fe200010e0603 */
[----:B------:R-:W-:-:S04]  /*2330*/  LEA.HI R8, P2, R3, R2, RZ, 0x1 ;  /* 0x0000000203087211 */ /* 0x000fc800078508ff */
[----:B------:R-:W-:Y:S01]  /*2340*/  ISETP.GE.U32.AND.EX P1, PT, R0, RZ, PT, P1 ;  /* 0x000000ff0000720c */ /* 0x000fe20003f26110 */
[----:B------:R-:W-:Y:S01]  /*2350*/  IMAD.X R9, RZ, RZ, R3, P2 ;  /* 0x000000ffff097224 */ /* 0x000fe200010e0603 */
[C---:B0-----:R-:W-:Y:S01]  /*2360*/  SEL R6, R4.reuse, 0x1, !P0 ;  /* 0x0000000104067807 */ /* 0x041fe20004000000 */
[CC--:B------:R-:W-:Y:S01]  /*2370*/  IMAD R0, R5.reuse, R4.reuse, RZ ;  /* 0x0000000405007224 */ /* 0x0c0fe200078e02ff */
[----:B------:R-:W-:Y:S01]  /*2380*/  SEL R11, R5, RZ, !P0 ;  /* 0x000000ff050b7207 */ /* 0x000fe20004000000 */
[----:B------:R-:W-:-:S04]  /*2390*/  IMAD.WIDE.U32 R2, R4, R4, RZ ;  /* 0x0000000404027225 */ /* 0x000fc800078e00ff */
[----:B------:R-:W-:-:S04]  /*23a0*/  IMAD.WIDE.U32 R6, R6, 0x1, RZ ;  /* 0x0000000106067825 */ /* 0x000fc800078e00ff */
[----:B------:R-:W-:Y:S02]  /*23b0*/  IMAD R13, R4, R5, R0 ;  /* 0x00000005040d7224 */ /* 0x000fe400078e0200 */
[----:B------:R-:W-:Y:S02]  /*23c0*/  IMAD.IADD R5, R7, 0x1, R11 ;  /* 0x0000000107057824 */ /* 0x000fe400078e020b */
[----:B------:R-:W-:Y:S01]  /*23d0*/  IMAD.MOV.U32 R0, RZ, RZ, R6 ;  /* 0x000000ffff007224 */ /* 0x000fe200078e0006 */
[----:B------:R-:W-:Y:S06]  /*23e0*/  @!P1 BRA `(.L_x_63436) ;  /* 0x0000000000709947 */ /* 0x000fec0003800000 */
[----:B------:R-:W-:Y:S01]  /*23f0*/  IMAD.MOV.U32 R6, RZ, RZ, R2 ;  /* 0x000000ffff067224 */ /* 0x000fe200078e0002 */
[----:B------:R-:W-:Y:S01]  /*2400*/  SHF.R.S64 R2, R8, 0x1, R9 ;  /* 0x0000000108027819 */ /* 0x000fe20000001009 */
[----:B------:R-:W-:Y:S01]  /*2410*/  IMAD.IADD R3, R3, 0x1, R13 ;  /* 0x0000000103037824 */ /* 0x000fe200078e020d */
[----:B------:R-:W-:-:S07]  /*2420*/  SHF.R.S32.HI R7, RZ, 0x1, R9 ;  /* 0x00000001ff077819 */ /* 0x000fce0000011409 */
.L_x_63437:
        /* <DEDUP_REMOVED lines=24> */
.L_x_63436:
[----:B------:R-:W-:Y:S05]  /*25b0*/  BSYNC B1 ;  /* 0x0000000000017941 */ /* 0x000fea0003800000 */
.L_x_63435:
[----:B------:R-:W-:Y:S05]  /*25c0*/  BRA `(.L_x_63438) ;  /* 0x0000000000487947 */ /* 0x000fea0003800000 */
.L_x_63434:
[----:B------:R-:W0:Y:S01]  /*25d0*/  LDC.64 R6, c[0x0][0x420] ;  /* 0x00010800ff067b82 */ /* 0x000e220000000a00 */
[----:B------:R-:W-:Y:S02]  /*25e0*/  IMAD.MOV.U32 R0, RZ, RZ, 0x1 ;  /* 0x00000001ff007424 */ /* 0x000fe400078e00ff */
[----:B---3--:R-:W-:Y:S01]  /*25f0*/  IMAD.MOV.U32 R5, RZ, RZ, RZ ;  /* 0x000000ffff057224 */ /* 0x008fe200078e00ff */
[----:B0-----:R-:W-:-:S04]  /*2600*/  ISETP.NE.U32.AND P0, PT, R6, 0x1, PT ;  /* 0x000000010600780c */ /* 0x001fc80003f05070 */
[----:B------:R-:W-:-:S13]  /*2610*/  ISETP.NE.AND.EX P0, PT, R7, RZ, PT, P0 ;  /* 0x000000ff0700720c */ /* 0x000fda0003f05300 */
[----:B------:R-:W-:Y:S05]  /*2620*/  @!P0 BRA `(.L_x_63438) ;  /* 0x0000000000308947 */ /* 0x000fea0003800000 */
[----:B------:R-:W-:-:S04]  /*2630*/  ISETP.NE.U32.AND P0, PT, R6, -0x1, PT ;  /* 0xffffffff0600780c */ /* 0x000fc80003f05070 */
[----:B------:R-:W-:-:S13]  /*2640*/  ISETP.NE.AND.EX P0, PT, R7, -0x1, PT, P0 ;  /* 0xffffffff0700780c */ /* 0x000fda0003f05300 */
[----:B------:R-:W-:Y:S05]  /*2650*/  @P0 BRA `(.L_x_63439) ;  /* 0x00000000001c0947 */ /* 0x000fea0003800000 */
[----:B------:R-:W-:Y:S01]  /*2660*/  LOP3.LUT R2, R2, 0x1, RZ, 0xc0, !PT ;  /* 0x0000000102027812 */ /* 0x000fe200078ec0ff */
[----:B------:R-:W-:-:S03]  /*2670*/  IMAD.MOV.U32 R0, RZ, RZ, 0x1 ;  /* 0x00000001ff007424 */ /* 0x000fc600078e00ff */
[----:B------:R-:W-:-:S04]  /*2680*/  ISETP.NE.U32.AND P0, PT, R2, 0x1, PT ;  /* 0x000000010200780c */ /* 0x000fc80003f05070 */
[----:B------:R-:W-:-:S04]  /*2690*/  ISETP.NE.U32.AND.EX P0, PT, RZ, RZ, PT, P0 ;  /* 0x000000ffff00720c */ /* 0x000fc80003f05100 */
[----:B------:R-:W-:Y:S02]  /*26a0*/  SEL R0, R0, 0xffffffff, P0 ;  /* 0xffffffff00007807 */ /* 0x000fe40000000000 */
[----:B------:R-:W-:Y:S01]  /*26b0*/  SEL R5, RZ, 0xffffffff, P0 ;  /* 0xffffffffff057807 */ /* 0x000fe20000000000 */
[----:B------:R-:W-:Y:S06]  /*26c0*/  BRA `(.L_x_63438) ;  /* 0x0000000000087947 */ /* 0x000fec0003800000 */
.L_x_63439:
[----:B------:R-:W-:Y:S02]  /*26d0*/  IMAD.MOV.U32 R0, RZ, RZ, RZ ;  /* 0x000000ffff007224 */ /* 0x000fe400078e00ff */
[----:B------:R-:W-:-:S07]  /*26e0*/  IMAD.MOV.U32 R5, RZ, RZ, RZ ;  /* 0x000000ffff057224 */ /* 0x000fce00078e00ff */
.L_x_63438:
[----:B------:R-:W-:Y:S05]  /*26f0*/  BSYNC B0 ;  /* 0x0000000000007941 */ /* 0x000fea0003800000 */
.L_x_63433:
        /* <DEDUP_REMOVED lines=15> */
.L_x_63443:
[----:B------:R0:W-:Y:S01]  /*27f0*/  STG.E.U8 desc[UR36][R16.64], R4 ;  /* 0x0000000410007986 */ /* 0x0001e2000c101124 */
[----:B------:R-:W-:Y:S05]  /*2800*/  BRA `(.L_x_63445) ;  /* 0x0000000c004c7947 */ /* 0x000fea0003800000 */
.L_x_63442:
        /* <DEDUP_REMOVED lines=8> */
.L_x_63447:
[----:B------:R0:W-:Y:S01]  /*2890*/  STG.E desc[UR36][R16.64], R4 ;  /* 0x0000000410007986 */ /* 0x0001e2000c101924 */
[----:B------:R-:W-:Y:S05]  /*28a0*/  BRA `(.L_x_63445) ;  /* 0x0000000c00247947 */ /* 0x000fea0003800000 */
.L_x_63446:
[----:B------:R0:W-:Y:S01]  /*28b0*/  STG.E.U16 desc[UR36][R16.64], R4 ;  /* 0x0000000410007986 */ /* 0x0001e2000c101524 */
[----:B------:R-:W-:Y:S05]  /*28c0*/  BRA `(.L_x_63445) ;  /* 0x0000000c001c7947 */ /* 0x000fea0003800000 */
.L_x_63441:
        /* <DEDUP_REMOVED lines=9> */
.L_x_63449:
[----:B------:R-:W0:Y:S02]  /*2960*/  I2F.S64 R0, R4 ;  /* 0x0000000400007312 */ /* 0x000e240000301400 */
[----:B0-----:R-:W-:-:S05]  /*2970*/  F2FP.F16.F32.PACK_AB R0, RZ, R0 ;  /* 0x00000000ff00723e */ /* 0x001fca00000000ff */
[----:B------:R0:W-:Y:S01]  /*2980*/  STG.E.U16 desc[UR36][R16.64], R0 ;  /* 0x0000000010007986 */ /* 0x0001e2000c101524 */
[----:B------:R-:W-:Y:S05]  /*2990*/  BRA `(.L_x_63445) ;  /* 0x0000000800e87947 */ /* 0x000fea0003800000 */
.L_x_63448:
        /* <DEDUP_REMOVED lines=10> */
.L_x_63451:
[----:B------:R-:W0:Y:S02]  /*2a40*/  I2F.S64 R4, R4 ;  /* 0x0000000400047312 */ /* 0x000e240000301400 */
[----:B0-----:R-:W-:-:S04]  /*2a50*/  F2FP.F16.F32.PACK_AB R3, RZ, R4 ;  /* 0x00000004ff03723e */ /* 0x001fc800000000ff */
[----:B------:R-:W-:-:S05]  /*2a60*/  PRMT R3, R3, 0x5410, RZ ;  /* 0x0000541003037816 */ /* 0x000fca00000000ff */
[----:B------:R2:W-:Y:S01]  /*2a70*/  STG.E desc[UR36][R16.64], R3 ;  /* 0x0000000310007986 */ /* 0x0005e2000c101924 */
[----:B------:R-:W-:Y:S05]  /*2a80*/  BRA `(.L_x_63445) ;  /* 0x0000000800ac7947 */ /* 0x000fea0003800000 */
.L_x_63450:
[----:B------:R-:W0:Y:S02]  /*2a90*/  I2F.F64.S64 R2, R4 ;  /* 0x0000000400027312 */ /* 0x000e240000301c00 */
[----:B0-----:R4:W-:Y:S01]  /*2aa0*/  STG.E.64 desc[UR36][R16.64], R2 ;  /* 0x0000000210007986 */ /* 0x0019e2000c101b24 */
[----:B------:R-:W-:Y:S05]  /*2ab0*/  BRA `(.L_x_63445) ;  /* 0x0000000800a07947 */ /* 0x000fea0003800000 */
.L_x_63440:
        /* <DEDUP_REMOVED lines=13> */
.L_x_63454:
[----:B------:R-:W0:Y:S01]  /*2b90*/  I2F.F64.S64 R4, R4 ;  /* 0x0000000400047312 */ /* 0x000e220000301c00 */
[----:B------:R-:W-:-:S05]  /*2ba0*/  CS2R R6, SRZ ;  /* 0x0000000000067805 */ /* 0x000fca000001ff00 */
[----:B0-----:R0:W-:Y:S01]  /*2bb0*/  STG.E.128 desc[UR36][R16.64], R4 ;  /* 0x0000000410007986 */ /* 0x0011e2000c101d24 */
[----:B------:R-:W-:Y:S05]  /*2bc0*/  BRA `(.L_x_63445) ;  /* 0x00000008005c7947 */ /* 0x000fea0003800000 */
.L_x_63453:
        /* <DEDUP_REMOVED lines=21> */
.L_x_63458:
[----:B------:R-:W-:Y:S05]  /*2d20*/  BSYNC B0 ;  /* 0x0000000000007941 */ /* 0x000fea0003800000 */
.L_x_63457:
[----:B------:R-:W-:-:S05]  /*2d30*/  LOP3.LUT R3, R0, R3, RZ, 0xfc, !PT ;  /* 0x0000000300037212 */ /* 0x000fca00078efcff */
[----:B------:R0:W-:Y:S01]  /*2d40*/  STG.E.U8 desc[UR36][R16.64], R3 ;  /* 0x0000000310007986 */ /* 0x0001e2000c101124 */
[----:B------:R-:W-:Y:S05]  /*2d50*/  BRA `(.L_x_63445) ;  /* 0x0000000400f87947 */ /* 0x000fea0003800000 */
.L_x_63456:
        /* <DEDUP_REMOVED lines=13> */
.L_x_63460:
[----:B------:R-:W-:Y:S01]  /*2e30*/  IMAD.MOV.U32 R0, RZ, RZ, 0x7f ;  /* 0x0000007fff007424 */ /* 0x000fe200078e00ff */
[----:B------:R-:W-:-:S04]  /*2e40*/  ISETP.GT.U32.AND P0, PT, R2, 0x7f800000, PT ;  /* 0x7f8000000200780c */ /* 0x000fc80003f04070 */
[----:B------:R-:W-:-:S09]  /*2e50*/  SEL R0, R0, 0x7c, P0 ;  /* 0x0000007c00007807 */ /* 0x000fd20000000000 */
.L_x_63461:
[----:B------:R-:W-:Y:S05]  /*2e60*/  BSYNC B0 ;  /* 0x0000000000007941 */ /* 0x000fea0003800000 */
.L_x_63459:
[----:B------:R-:W-:-:S04]  /*2e70*/  LOP3.LUT R2, R5, 0x80000000, RZ, 0xc0, !PT ;  /* 0x8000000005027812 */ /* 0x000fc800078ec0ff */
[----:B------:R-:W-:-:S04]  /*2e80*/  SHF.R.U32.HI R3, RZ, 0x18, R2 ;  /* 0x00000018ff037819 */ /* 0x000fc80000011602 */
[----:B------:R-:W-:-:S05]  /*2e90*/  LOP3.LUT R3, R0, R3, RZ, 0xfc, !PT ;  /* 0x0000000300037212 */ /* 0x000fca00078efcff */
[----:B------:R0:W-:Y:S01]  /*2ea0*/  STG.E.U8 desc[UR36][R16.64], R3 ;  /* 0x0000000310007986 */ /* 0x0001e2000c101124 */
[----:B------:R-:W-:Y:S05]  /*2eb0*/  BRA `(.L_x_63445) ;  /* 0x0000000400a07947 */ /* 0x000fea0003800000 */
.L_x_63455:
[----:B------:R-:W0:Y:S02]  /*2ec0*/  I2F.S64 R0, R4 ;  /* 0x0000000400007312 */ /* 0x000e240000301400 */
[----:B0-----:R-:W-:-:S05]  /*2ed0*/  F2FP.BF16.F32.PACK_AB R0, RZ, R0 ;  /* 0x00000000ff00723e */ /* 0x001fca00000010ff */
[----:B------:R0:W-:Y:S01]  /*2ee0*/  STG.E.U16 desc[UR36][R16.64], R0 ;  /* 0x0000000010007986 */ /* 0x0001e2000c101524 */
[----:B------:R-:W-:Y:S05]  /*2ef0*/  BRA `(.L_x_63445) ;  /* 0x0000000400907947 */ /* 0x000fea0003800000 */
.L_x_63452:
        /* <DEDUP_REMOVED lines=10> */
.L_x_63464:
        /* <DEDUP_REMOVED lines=17> */
.L_x_63467:
[----:B------:R-:W-:-:S04]  /*30b0*/  LOP3.LUT R2, R5, 0x80000000, RZ, 0xc0, !PT ;  /* 0x8000000005027812 */ /* 0x000fc800078ec0ff */
[----:B------:R-:W-:-:S04]  /*30c0*/  SHF.R.U32.HI R3, RZ, 0x18, R2 ;  /* 0x00000018ff037819 */ /* 0x000fc80000011602 */
[----:B------:R-:W-:-:S04]  /*30d0*/  LOP3.LUT R0, R0, R3, RZ, 0xfc, !PT ;  /* 0x0000000300007212 */ /* 0x000fc800078efcff */
[----:B------:R-:W-:-:S07]  /*30e0*/  PRMT R8, R0, 0x7610, R8 ;  /* 0x0000761000087816 */ /* 0x000fce0000000008 */
.L_x_63466:
[----:B------:R-:W-:Y:S05]  /*30f0*/  BSYNC B0 ;  /* 0x0000000000007941 */ /* 0x000fea0003800000 */
.L_x_63465:
[----:B------:R0:W-:Y:S01]  /*3100*/  STG.E.U8 desc[UR36][R16.64], R8 ;  /* 0x0000000810007986 */ /* 0x0001e2000c101124 */
[----:B------:R-:W-:Y:S05]  /*3110*/  BRA `(.L_x_63445) ;  /* 0x0000000400087947 */ /* 0x000fea0003800000 */
.L_x_63463:
        /* <DEDUP_REMOVED lines=17> */
.L_x_63470:
[----:B------:R-:W-:-:S04]  /*3230*/  LOP3.LUT R2, R5, 0x80000000, RZ, 0xc0, !PT ;  /* 0x8000000005027812 */ /* 0x000fc800078ec0ff */
[----:B------:R-:W-:-:S04]  /*3240*/  SHF.R.U32.HI R3, RZ, 0x18, R2 ;  /* 0x00000018ff037819 */ /* 0x000fc80000011602 */
[----:B------:R-:W-:-:S04]  /*3250*/  LOP3.LUT R0, R0, R3, RZ, 0xfc, !PT ;  /* 0x0000000300007212 */ /* 0x000fc800078efcff */
[----:B------:R-:W-:-:S07]  /*3260*/  PRMT R8, R0, 0x7610, R8 ;  /* 0x0000761000087816 */ /* 0x000fce0000000008 */
.L_x_63469:
[----:B------:R-:W-:Y:S05]  /*3270*/  BSYNC B0 ;  /* 0x0000000000007941 */ /* 0x000fea0003800000 */
.L_x_63468:
[----:B------:R0:W-:Y:S01]  /*3280*/  STG.E.U8 desc[UR36][R16.64], R8 ;  /* 0x0000000810007986 */ /* 0x0001e2000c101124 */
[----:B------:R-:W-:Y:S05]  /*3290*/  BRA `(.L_x_63445) ;  /* 0x0000000000a87947 */ /* 0x000fea0003800000 */
.L_x_63462:
        /* <DEDUP_REMOVED lines=22> */
.L_x_63444:
        /* <DEDUP_REMOVED lines=16> */
.L_x_63473:
[----:B------:R-:W-:Y:S05]  /*3500*/  BRA `(.L_x_63445) ;  /* 0x00000000000c7947 */ /* 0x000fea0003800000 */
.L_x_63472:
[----:B------:R0:W-:Y:S01]  /*3510*/  STG.E.64 desc[UR36][R16.64], R4 ;  /* 0x0000000410007986 */ /* 0x0001e2000c101b24 */
[----:B------:R-:W-:Y:S05]  /*3520*/  BRA `(.L_x_63445) ;  /* 0x0000000000047947 */ /* 0x000fea0003800000 */
.L_x_63471:
[----:B------:R0:W-:Y:S02]  /*3530*/  STG.E desc[UR36][R16.64], R4 ;  /* 0x0000000410007986 */ /* 0x0001e4000c101924 */
.L_x_63445:
[----:B------:R-:W-:-:S04]  /*3540*/  IMAD R18, R23, 0x200, R18 ;  /* 0x0000020017127824 */ /* 0x000fc800078e0212 */
[----:B------:R-:W-:-:S07]  /*3550*/  VIADD R19, R18, 0x80 ;  /* 0x0000008012137836 */ /* 0x000fce0000000000 */
.L_x_63398:
[----:B------:R-:W-:Y:S05]  /*3560*/  BSYNC B6 ;  /* 0x0000000000067941 */ /* 0x000fea0003800000 */
.L_x_63397:
        /* <DEDUP_REMOVED lines=307> */
.L_x_63476:
        /* <DEDUP_REMOVED lines=21> */
.L_x_63480:
[----:B------:R0:W5:Y:S01]  /*49f0*/  LDG.E.U8 R4, desc[UR36][R2.64] ;  /* 0x0000002402047981 */ /* 0x000162000c1e1100 */
[----:B------:R-:W-:Y:S01]  /*4a00*/  IMAD.MOV.U32 R5, RZ, RZ, RZ ;  /* 0x000000ffff057224 */ /* 0x000fe200078e00ff */
[----:B------:R-:W-:Y:S06]  /*4a10*/  BRA `(.L_x_63482) ;  /* 0x0000000c00487947 */ /* 0x000fec0003800000 */
.L_x_63479:
        /* <DEDUP_REMOVED lines=8> */
.L_x_63484:
[----:B------:R-:W2:Y:S02]  /*4aa0*/  LDG.E R4, desc[UR36][R2.64] ;  /* 0x0000002402047981 */ /* 0x000ea4000c1e1900 */
[----:B--2---:R-:W-:Y:S01]  /*4ab0*/  SHF.R.S32.HI R5, RZ, 0x1f, R4 ;  /* 0x0000001fff057819 */ /* 0x004fe20000011404 */
[----:B------:R-:W-:Y:S06]  /*4ac0*/  BRA `(.L_x_63482) ;  /* 0x0000000c001c7947 */ /* 0x000fec0003800000 */
.L_x_63483:
[----:B------:R-:W2:Y:S02]  /*4ad0*/  LDG.E.S16 R4, desc[UR36][R2.64] ;  /* 0x0000002402047981 */ /* 0x000ea4000c1e1700 */
[----:B--2---:R-:W-:Y:S01]  /*4ae0*/  SHF.R.S32.HI R5, RZ, 0x1f, R4 ;  /* 0x0000001fff057819 */ /* 0x004fe20000011404 */
[----:B------:R-:W-:Y:S06]  /*4af0*/  BRA `(.L_x_63482) ;  /* 0x0000000c00107947 */ /* 0x000fec0003800000 */
.L_x_63478:
        /* <DEDUP_REMOVED lines=9> */
.L_x_63486:
[----:B------:R-:W2:Y:S02]  /*4b90*/  LDG.E.U16 R2, desc[UR36][R2.64] ;  /* 0x0000002402027981 */ /* 0x000ea4000c1e1500 */
[----:B--2---:R-:W-:-:S06]  /*4ba0*/  HADD2.F32 R4, -RZ, R2.H0_H0 ;  /* 0x20000002ff047230 */ /* 0x004fcc0000004100 */
[----:B------:R-:W0:Y:S01]  /*4bb0*/  F2I.S64.TRUNC R4, R4 ;  /* 0x0000000400047311 */ /* 0x000e22000020d900 */
[----:B------:R-:W-:Y:S05]  /*4bc0*/  BRA `(.L_x_63482) ;  /* 0x0000000800dc7947 */ /* 0x000fea0003800000 */
.L_x_63485:
        /* <DEDUP_REMOVED lines=9> */
.L_x_63488:
[----:B------:R-:W2:Y:S02]  /*4c60*/  LDG.E.U16 R2, desc[UR36][R2.64] ;  /* 0x0000002402027981 */ /* 0x000ea4000c1e1500 */
[----:B--2---:R-:W-:-:S06]  /*4c70*/  HADD2.F32 R4, -RZ, R2.H0_H0 ;  /* 0x20000002ff047230 */ /* 0x004fcc0000004100 */
[----:B------:R-:W0:Y:S01]  /*4c80*/  F2I.S64.TRUNC R4, R4 ;  /* 0x0000000400047311 */ /* 0x000e22000020d900 */
[----:B------:R-:W-:Y:S05]  /*4c90*/  BRA `(.L_x_63482) ;  /* 0x0000000800a87947 */ /* 0x000fea0003800000 */
.L_x_63487:
[----:B------:R-:W2:Y:S02]  /*4ca0*/  LDG.E.64 R2, desc[UR36][R2.64] ;  /* 0x0000002402027981 */ /* 0x000ea4000c1e1b00 */
[----:B--2---:R0:W1:Y:S01]  /*4cb0*/  F2I.S64.F64.TRUNC R4, R2 ;  /* 0x0000000200047311 */ /* 0x004062000030d900 */
[----:B------:R-:W-:Y:S05]  /*4cc0*/  BRA `(.L_x_63482) ;  /* 0x00000008009c7947 */ /* 0x000fea0003800000 */
.L_x_63477:
        /* <DEDUP_REMOVED lines=13> */
.L_x_63491:
[----:B------:R-:W2:Y:S02]  /*4da0*/  LDG.E.64 R2, desc[UR36][R2.64] ;  /* 0x0000002402027981 */ /* 0x000ea4000c1e1b00 */
[----:B--2---:R0:W1:Y:S01]  /*4db0*/  F2I.S64.F64.TRUNC R4, R2 ;  /* 0x0000000200047311 */ /* 0x004062000030d900 */
[----:B------:R-:W-:Y:S05]  /*4dc0*/  BRA `(.L_x_63482) ;  /* 0x00000008005c7947 */ /* 0x000fea0003800000 */
.L_x_63490:
        /* <DEDUP_REMOVED lines=25> */
[----:B------:R-:W4:Y:S01]  /*4f60*/  F2I.S64.TRUNC R4, R5 ;  /* 0x0000000500047311 */ /* 0x000f22000020d900 */
[----:B------:R-:W-:Y:S05]  /*4f70*/  BRA `(.L_x_63482) ;  /* 0x0000000400f07947 */ /* 0x000fea0003800000 */
.L_x_63493:
        /* <DEDUP_REMOVED lines=14> */
.L_x_63492:
[----:B------:R-:W2:Y:S02]  /*5060*/  LDG.E.U16 R4, desc[UR36][R2.64] ;  /* 0x0000002402047981 */ /* 0x000ea4000c1e1500 */
[----:B--2---:R-:W-:-:S06]  /*5070*/  IMAD.U32 R4, R4, 0x10000, RZ ;  /* 0x0001000004047824 */ /* 0x004fcc00078e00ff */
[----:B------:R-:W2:Y:S01]  /*5080*/  F2I.S64.TRUNC R4, R4 ;  /* 0x0000000400047311 */ /* 0x000ea2000020d900 */
[----:B------:R-:W-:Y:S05]  /*5090*/  BRA `(.L_x_63482) ;  /* 0x0000000400a87947 */ /* 0x000fea0003800000 */
.L_x_63489:
        /* <DEDUP_REMOVED lines=11> */
.L_x_63496:
        /* <DEDUP_REMOVED lines=21> */
.L_x_63500:
[----:B------:R-:W-:Y:S05]  /*52a0*/  BSYNC B1 ;  /* 0x0000000000017941 */ /* 0x000fea0003800000 */
.L_x_63499:
[----:B------:R-:W-:Y:S01]  /*52b0*/  IMAD.SHL.U32 R2, R2, 0x100000, RZ ;  /* 0x0010000002027824 */ /* 0x000fe200078e00ff */
[----:B------:R-:W-:-:S04]  /*52c0*/  LEA R3, R0, 0x3b800000, 0x17 ;  /* 0x3b80000000037811 */ /* 0x000fc800078eb8ff */
[----:B------:R-:W-:-:S07]  /*52d0*/  LOP3.LUT R4, R3, R2, R4, 0xfe, !PT ;  /* 0x0000000203047212 */ /* 0x000fce00078efe04 */
.L_x_63498:
[----:B------:R-:W-:Y:S05]  /*52e0*/  BSYNC B0 ;  /* 0x0000000000007941 */ /* 0x000fea0003800000 */
.L_x_63497:
[----:B------:R-:W0:Y:S01]  /*52f0*/  F2I.S64.TRUNC R4, R4 ;  /* 0x0000000400047311 */ /* 0x000e22000020d900 */
[----:B------:R-:W-:Y:S05]  /*5300*/  BRA `(.L_x_63482) ;  /* 0x00000004000c7947 */ /* 0x000fea0003800000 */
.L_x_63495:
        /* <DEDUP_REMOVED lines=21> */
.L_x_63504:
[----:B------:R-:W-:Y:S05]  /*5460*/  BSYNC B1 ;  /* 0x0000000000017941 */ /* 0x000fea0003800000 */
.L_x_63503:
[----:B------:R-:W-:Y:S01]  /*5470*/  IMAD.SHL.U32 R2, R2, 0x200000, RZ ;  /* 0x0020000002027824 */ /* 0x000fe200078e00ff */
[----:B------:R-:W-:-:S04]  /*5480*/  LEA R3, R0, 0x37800000, 0x17 ;  /* 0x3780000000037811 */ /* 0x000fc800078eb8ff */
[----:B------:R-:W-:-:S07]  /*5490*/  LOP3.LUT R4, R3, R2, R4, 0xfe, !PT ;  /* 0x0000000203047212 */ /* 0x000fce00078efe04 */
.L_x_63502:
[----:B------:R-:W-:Y:S05]  /*54a0*/  BSYNC B0 ;  /* 0x0000000000007941 */ /* 0x000fea0003800000 */
.L_x_63501:
[----:B------:R-:W0:Y:S01]  /*54b0*/  F2I.S64.TRUNC R4, R4 ;  /* 0x0000000400047311 */ /* 0x000e22000020d900 */
[----:B------:R-:W-:Y:S05]  /*54c0*/  BRA `(.L_x_63482) ;  /* 0x00000000009c7947 */ /* 0x000fea0003800000 */
.L_x_63494:
        /* <DEDUP_REMOVED lines=14> */
.L_x_63508:
[----:B------:R-:W-:Y:S05]  /*55b0*/  BSYNC B0 ;  /* 0x0000000000007941 */ /* 0x000fea0003800000 */
.L_x_63507:
[----:B------:R-:W0:Y:S01]  /*55c0*/  F2I.S64.TRUNC R4, R4 ;  /* 0x0000000400047311 */ /* 0x000e22000020d900 */
[----:B------:R-:W-:Y:S05]  /*55d0*/  BRA `(.L_x_63482) ;  /* 0x0000000000587947 */ /* 0x000fea0003800000 */
.L_x_63481:
        /* <DEDUP_REMOVED lines=16> */
.L_x_63509:
[----:B------:R-:W-:Y:S01]  /*56e0*/  CS2R R4, SRZ ;  /* 0x0000000000047805 */ /* 0x000fe2000001ff00 */
[----:B------:R-:W-:Y:S06]  /*56f0*/  BRA `(.L_x_63482) ;  /* 0x0000000000107947 */ /* 0x000fec0003800000 */
.L_x_63506:
[----:B------:R0:W5:Y:S01]  /*5700*/  LDG.E.64 R4, desc[UR36][R2.64] ;  /* 0x0000002402047981 */ /* 0x000162000c1e1b00 */
[----:B------:R-:W-:Y:S05]  /*5710*/  BRA `(.L_x_63482) ;  /* 0x0000000000087947 */ /* 0x000fea0003800000 */
.L_x_63505:
[----:B------:R0:W5:Y:S01]  /*5720*/  LDG.E R4, desc[UR36][R2.64] ;  /* 0x0000002402047981 */ /* 0x000162000c1e1900 */
[----:B------:R-:W-:-:S07]  /*5730*/  IMAD.MOV.U32 R5, RZ, RZ, RZ ;  /* 0x000000ffff057224 */ /* 0x000fce00078e00ff */
.L_x_63482:
[----:B012345:R-:W-:Y:S01]  /*5740*/  ISETP.GE.AND P0, PT, R5, RZ, PT ;  /* 0x000000ff0500720c */ /* 0x03ffe20003f06270 */
        /* <DEDUP_REMOVED lines=27> */
[----:B------:R-:W-:Y:S01]  /*5900*/  IMAD.IADD R5, R5, 0x1, R13 ;  /* 0x0000000105057824 */ /* 0x000fe200078e020d */
[--C-:B------:R-:W-:Y:S02]  /*5910*/  SHF.R.S64 R2, R8, 0x1, R9.reuse ;  /* 0x0000000108027819 */ /* 0x100fe40000001009 */
[----:B------:R-:W-:-:S07]  /*5920*/  SHF.R.S32.HI R7, RZ, 0x1, R9 ;  /* 0x00000001ff077819 */ /* 0x000fce0000011409 */
.L_x_63514:
        /* <DEDUP_REMOVED lines=24> */
.L_x_63513:
[----:B------:R-:W-:Y:S05]  /*5ab0*/  BSYNC B1 ;  /* 0x0000000000017941 */ /* 0x000fea0003800000 */
.L_x_63512:
[----:B------:R-:W-:Y:S05]  /*5ac0*/  BRA `(.L_x_63515) ;  /* 0x0000000000487947 */ /* 0x000fea0003800000 */
.L_x_63511:
[----:B------:R-:W0:Y:S01]  /*5ad0*/  LDC.64 R6, c[0x0][0x420] ;  /* 0x00010800ff067b82 */ /* 0x000e220000000a00 */
[----:B------:R-:W-:Y:S02]  /*5ae0*/  IMAD.MOV.U32 R0, RZ, RZ, 0x1 ;  /* 0x00000001ff007424 */ /* 0x000fe400078e00ff */
[----:B------:R-:W-:Y:S01]  /*5af0*/  IMAD.MOV.U32 R3, RZ, RZ, RZ ;  /* 0x000000ffff037224 */ /* 0x000fe200078e00ff */
        /* <DEDUP_REMOVED lines=13> */
.L_x_63516:
[----:B------:R-:W-:Y:S02]  /*5bd0*/  IMAD.MOV.U32 R0, RZ, RZ, RZ ;  /* 0x000000ffff007224 */ /* 0x000fe400078e00ff */
[----:B------:R-:W-:-:S07]  /*5be0*/  IMAD.MOV.U32 R3, RZ, RZ, RZ ;  /* 0x000000ffff037224 */ /* 0x000fce00078e00ff */
.L_x_63515:
[----:B------:R-:W-:Y:S05]  /*5bf0*/  BSYNC B0 ;  /* 0x0000000000007941 */ /* 0x000fea0003800000 */
.L_x_63510:
        /* <DEDUP_REMOVED lines=15> */
.L_x_63520:
[----:B------:R0:W-:Y:S01]  /*5cf0*/  STG.E.U8 desc[UR36][R16.64], R2 ;  /* 0x0000000210007986 */ /* 0x0001e2000c101124 */
[----:B------:R-:W-:Y:S05]  /*5d00*/  BRA `(.L_x_63522) ;  /* 0x0000000c00507947 */ /* 0x000fea0003800000 */
.L_x_63519:
        /* <DEDUP_REMOVED lines=8> */
.L_x_63524:
[----:B------:R0:W-:Y:S01]  /*5d90*/  STG.E desc[UR36][R16.64], R2 ;  /* 0x0000000210007986 */ /* 0x0001e2000c101924 */
[----:B------:R-:W-:Y:S05]  /*5da0*/  BRA `(.L_x_63522) ;  /* 0x0000000c00287947 */ /* 0x000fea0003800000 */
.L_x_63523:
[----:B------:R0:W-:Y:S01]  /*5db0*/  STG.E.U16 desc[UR36][R16.64], R2 ;  /* 0x0000000210007986 */ /* 0x0001e2000c101524 */
[----:B------:R-:W-:Y:S05]  /*5dc0*/  BRA `(.L_x_63522) ;  /* 0x0000000c00207947 */ /* 0x000fea0003800000 */
.L_x_63518:
        /* <DEDUP_REMOVED lines=9> */
.L_x_63526:
[----:B------:R-:W0:Y:S02]  /*5e60*/  I2F.S64 R0, R2 ;  /* 0x0000000200007312 */ /* 0x000e240000301400 */
[----:B0-----:R-:W-:-:S05]  /*5e70*/  F2FP.F16.F32.PACK_AB R0, RZ, R0 ;  /* 0x00000000ff00723e */ /* 0x001fca00000000ff */
[----:B------:R0:W-:Y:S01]  /*5e80*/  STG.E.U16 desc[UR36][R16.64], R0 ;  /* 0x0000000010007986 */ /* 0x0001e2000c101524 */
[----:B------:R-:W-:Y:S05]  /*5e90*/  BRA `(.L_x_63522) ;  /* 0x0000000800ec7947 */ /* 0x000fea0003800000 */
.L_x_63525:
        /* <DEDUP_REMOVED lines=10> */
.L_x_63528:
[----:B------:R-:W0:Y:S02]  /*5f40*/  I2F.S64 R2, R2 ;  /* 0x0000000200027312 */ /* 0x000e240000301400 */
[----:B0-----:R-:W-:-:S04]  /*5f50*/  F2FP.F16.F32.PACK_AB R3, RZ, R2 ;  /* 0x00000002ff03723e */ /* 0x001fc800000000ff */
[----:B------:R-:W-:-:S05]  /*5f60*/  PRMT R3, R3, 0x5410, RZ ;  /* 0x0000541003037816 */ /* 0x000fca00000000ff */
[----:B------:R0:W-:Y:S01]  /*5f70*/  STG.E desc[UR36][R16.64], R3 ;  /* 0x0000000310007986 */ /* 0x0001e2000c101924 */
[----:B------:R-:W-:Y:S05]  /*5f80*/  BRA `(.L_x_63522) ;  /* 0x0000000800b07947 */ /* 0x000fea0003800000 */
.L_x_63527:
[----:B------:R-:W0:Y:S02]  /*5f90*/  I2F.F64.S64 R2, R2 ;  /* 0x0000000200027312 */ /* 0x000e240000301c00 */
[----:B0-----:R0:W-:Y:S01]  /*5fa0*/  STG.E.64 desc[UR36][R16.64], R2 ;  /* 0x0000000210007986 */ /* 0x0011e2000c101b24 */
[----:B------:R-:W-:Y:S05]  /*5fb0*/  BRA `(.L_x_63522) ;  /* 0x0000000800a47947 */ /* 0x000fea0003800000 */
.L_x_63517:
        /* <DEDUP_REMOVED lines=13> */
.L_x_63531:
[----:B------:R-:W0:Y:S01]  /*6090*/  I2F.F64.S64 R4, R2 ;  /* 0x0000000200047312 */ /* 0x000e220000301c00 */
[----:B------:R-:W-:-:S05]  /*60a0*/  CS2R R6, SRZ ;  /* 0x0000000000067805 */ /* 0x000fca000001ff00 */
[----:B0-----:R0:W-:Y:S01]  /*60b0*/  STG.E.128 desc[UR36][R16.64], R4 ;  /* 0x0000000410007986 */ /* 0x0011e2000c101d24 */
[----:B------:R-:W-:Y:S05]  /*60c0*/  BRA `(.L_x_63522) ;  /* 0x0000000800607947 */ /* 0x000fea0003800000 */
.L_x_63530:
        /* <DEDUP_REMOVED lines=21> */
.L_x_63535:
[----:B------:R-:W-:Y:S05]  /*6220*/  BSYNC B0 ;  /* 0x0000000000007941 */ /* 0x000fea0003800000 */
.L_x_63534:
[----:B------:R-:W-:-:S05]  /*6230*/  LOP3.LUT R5, R0, R5, RZ, 0xfc, !PT ;  /* 0x0000000500057212 */ /* 0x000fca00078efcff */
[----:B------:R0:W-:Y:S01]  /*6240*/  STG.E.U8 desc[UR36][R16.64], R5 ;  /* 0x0000000510007986 */ /* 0x0001e2000c101124 */
[----:B------:R-:W-:Y:S05]  /*6250*/  BRA `(.L_x_63522) ;  /* 0x0000000400fc7947 */ /* 0x000fea0003800000 */
.L_x_63533:
        /* <DEDUP_REMOVED lines=13> */
.L_x_63537:
[----:B------:R-:W-:Y:S01]  /*6330*/  IMAD.MOV.U32 R0, RZ, RZ, 0x7f ;  /* 0x0000007fff007424 */ /* 0x000fe200078e00ff */
[----:B------:R-:W-:-:S04]  /*6340*/  ISETP.GT.U32.AND P0, PT, R4, 0x7f800000, PT ;  /* 0x7f8000000400780c */ /* 0x000fc80003f04070 */
[----:B------:R-:W-:-:S09]  /*6350*/  SEL R0, R0, 0x7c, P0 ;  /* 0x0000007c00007807 */ /* 0x000fd20000000000 */
.L_x_63538:
[----:B------:R-:W-:Y:S05]  /*6360*/  BSYNC B0 ;  /* 0x0000000000007941 */ /* 0x000fea0003800000 */
.L_x_63536:
[----:B------:R-:W-:-:S04]  /*6370*/  LOP3.LUT R2, R3, 0x80000000, RZ, 0xc0, !PT ;  /* 0x8000000003027812 */ /* 0x000fc800078ec0ff */
[----:B------:R-:W-:-:S04]  /*6380*/  SHF.R.U32.HI R3, RZ, 0x18, R2 ;  /* 0x00000018ff037819 */ /* 0x000fc80000011602 */
[----:B------:R-:W-:-:S05]  /*6390*/  LOP3.LUT R3, R0, R3, RZ, 0xfc, !PT ;  /* 0x0000000300037212 */ /* 0x000fca00078efcff */
[----:B------:R0:W-:Y:S01]  /*63a0*/  STG.E.U8 desc[UR36][R16.64], R3 ;  /* 0x0000000310007986 */ /* 0x0001e2000c101124 */
[----:B------:R-:W-:Y:S05]  /*63b0*/  BRA `(.L_x_63522) ;  /* 0x0000000400a47947 */ /* 0x000fea0003800000 */
.L_x_63532:
[----:B------:R-:W0:Y:S02]  /*63c0*/  I2F.S64 R0, R2 ;  /* 0x0000000200007312 */ /* 0x000e240000301400 */
[----:B0-----:R-:W-:-:S05]  /*63d0*/  F2FP.BF16.F32.PACK_AB R0, RZ, R0 ;  /* 0x00000000ff00723e */ /* 0x001fca00000010ff */
[----:B------:R0:W-:Y:S01]  /*63e0*/  STG.E.U16 desc[UR36][R16.64], R0 ;  /* 0x0000000010007986 */ /* 0x0001e2000c101524 */
[----:B------:R-:W-:Y:S05]  /*63f0*/  BRA `(.L_x_63522) ;  /* 0x0000000400947947 */ /* 0x000fea0003800000 */
.L_x_63529:
        /* <DEDUP_REMOVED lines=10> */
.L_x_63541:
        /* <DEDUP_REMOVED lines=17> */
.L_x_63544:
[----:B------:R-:W-:-:S04]  /*65b0*/  LOP3.LUT R2, R3, 0x80000000, RZ, 0xc0, !PT ;  /* 0x8000000003027812 */ /* 0x000fc800078ec0ff */
[----:B------:R-:W-:-:S04]  /*65c0*/  SHF.R.U32.HI R3, RZ, 0x18, R2 ;  /* 0x00000018ff037819 */ /* 0x000fc80000011602 */
[----:B------:R-:W-:-:S04]  /*65d0*/  LOP3.LUT R0, R0, R3, RZ, 0xfc, !PT ;  /* 0x0000000300007212 */ /* 0x000fc800078efcff */
[----:B------:R-:W-:-:S07]  /*65e0*/  PRMT R8, R0, 0x7610, R8 ;  /* 0x0000761000087816 */ /* 0x000fce0000000008 */
.L_x_63543:
[----:B------:R-:W-:Y:S05]  /*65f0*/  BSYNC B0 ;  /* 0x0000000000007941 */ /* 0x000fea0003800000 */
.L_x_63542:
[----:B------:R3:W-:Y:S01]  /*6600*/  STG.E.U8 desc[UR36][R16.64], R8 ;  /* 0x0000000810007986 */ /* 0x0007e2000c101124 */
[----:B------:R-:W-:Y:S05]  /*6610*/  BRA `(.L_x_63522) ;  /* 0x00000004000c7947 */ /* 0x000fea0003800000 */
.L_x_63540:
        /* <DEDUP_REMOVED lines=17> */
.L_x_63547:
[----:B------:R-:W-:-:S04]  /*6730*/  LOP3.LUT R2, R3, 0x80000000, RZ, 0xc0, !PT ;  /* 0x8000000003027812 */ /* 0x000fc800078ec0ff */
[----:B------:R-:W-:-:S04]  /*6740*/  SHF.R.U32.HI R3, RZ, 0x18, R2 ;  /* 0x00000018ff037819 */ /* 0x000fc80000011602 */
[----:B------:R-:W-:-:S04]  /*6750*/  LOP3.LUT R0, R0, R3, RZ, 0xfc, !PT ;  /* 0x0000000300007212 */ /* 0x000fc800078efcff */
[----:B------:R-:W-:-:S07]  /*6760*/  PRMT R8, R0, 0x7610, R8 ;  /* 0x0000761000087816 */ /* 0x000fce0000000008 */
.L_x_63546:
[----:B------:R-:W-:Y:S05]  /*6770*/  BSYNC B0 ;  /* 0x0000000000007941 */ /* 0x000fea0003800000 */
.L_x_63545:
[----:B------:R0:W-:Y:S01]  /*6780*/  STG.E.U8 desc[UR36][R16.64], R8 ;  /* 0x0000000810007986 */ /* 0x0001e2000c101124 */
[----:B------:R-:W-:Y:S05]  /*6790*/  BRA `(.L_x_63522) ;  /* 0x0000000000ac7947 */ /* 0x000fea0003800000 */
.L_x_63539:
        /* <DEDUP_REMOVED lines=23> */
.L_x_63521:
        /* <DEDUP_REMOVED lines=16> */
.L_x_63550:
[----:B------:R-:W-:Y:S05]  /*6a10*/  BRA `(.L_x_63522) ;  /* 0x00000000000c7947 */ /* 0x000fea0003800000 */
.L_x_63549:
[----:B------:R2:W-:Y:S01]  /*6a20*/  STG.E.64 desc[UR36][R16.64], R2 ;  /* 0x0000000210007986 */ /* 0x0005e2000c101b24 */
[----:B------:R-:W-:Y:S05]  /*6a30*/  BRA `(.L_x_63522) ;  /* 0x0000000000047947 */ /* 0x000fea0003800000 */
.L_x_63548:
[----:B------:R0:W-:Y:S02]  /*6a40*/  STG.E desc[UR36][R16.64], R2 ;  /* 0x0000000210007986 */ /* 0x0001e4000c101924 */
.L_x_63522:
[----:B------:R-:W-:-:S07]  /*6a50*/  VIADD R19, R19, 0x80 ;  /* 0x0000008013137836 */ /* 0x000fce0000000000 */
.L_x_63475:
[----:B------:R-:W-:Y:S05]  /*6a60*/  BSYNC B6 ;  /* 0x0000000000067941 */ /* 0x000fea0003800000 */
.L_x_63474:
        /* <DEDUP_REMOVED lines=307> */
.L_x_63553:
        /* <DEDUP_REMOVED lines=21> */
.L_x_63557:
[----:B------:R0:W5:Y:S01]  /*7ef0*/  LDG.E.U8 R4, desc[UR36][R2.64] ;  /* 0x0000002402047981 */ /* 0x000162000c1e1100 */
[----:B------:R-:W-:Y:S01]  /*7f00*/  IMAD.MOV.U32 R5, RZ, RZ, RZ ;  /* 0x000000ffff057224 */ /* 0x000fe200078e00ff */
[----:B------:R-:W-:Y:S06]  /*7f10*/  BRA `(.L_x_63559) ;  /* 0x0000000c00487947 */ /* 0x000fec0003800000 */
.L_x_63556:
        /* <DEDUP_REMOVED lines=8> */
.L_x_63561:
[----:B------:R-:W2:Y:S02]  /*7fa0*/  LDG.E R4, desc[UR36][R2.64] ;  /* 0x0000002402047981 */ /* 0x000ea4000c1e1900 */
[----:B--2---:R-:W-:Y:S01]  /*7fb0*/  SHF.R.S32.HI R5, RZ, 0x1f, R4 ;  /* 0x0000001fff057819 */ /* 0x004fe20000011404 */
[----:B------:R-:W-:Y:S06]  /*7fc0*/  BRA `(.L_x_63559) ;  /* 0x0000000c001c7947 */ /* 0x000fec0003800000 */
.L_x_63560:
[----:B------:R-:W2:Y:S02]  /*7fd0*/  LDG.E.S16 R4, desc[UR36][R2.64] ;  /* 0x0000002402047981 */ /* 0x000ea4000c1e1700 */
[----:B--2---:R-:W-:Y:S01]  /*7fe0*/  SHF.R.S32.HI R5, RZ, 0x1f, R4 ;  /* 0x0000001fff057819 */ /* 0x004fe20000011404 */
[----:B------:R-:W-:Y:S06]  /*7ff0*/  BRA `(.L_x_63559) ;  /* 0x0000000c00107947 */ /* 0x000fec0003800000 */
.L_x_63555:
        /* <DEDUP_REMOVED lines=9> */
.L_x_63563:
[----:B------:R-:W2:Y:S02]  /*8090*/  LDG.E.U16 R2, desc[UR36][R2.64] ;  /* 0x0000002402027981 */ /* 0x000ea4000c1e1500 */
[----:B--2---:R-:W-:-:S06]  /*80a0*/  HADD2.F32 R4, -RZ, R2.H0_H0 ;  /* 0x20000002ff047230 */ /* 0x004fcc0000004100 */
[----:B------:R-:W0:Y:S01]  /*80b0*/  F2I.S64.TRUNC R4, R4 ;  /* 0x0000000400047311 */ /* 0x000e22000020d900 */
[----:B------:R-:W-:Y:S05]  /*80c0*/  BRA `(.L_x_63559) ;  /* 0x0000000800dc7947 */ /* 0x000fea0003800000 */
.L_x_63562:
        /* <DEDUP_REMOVED lines=9> */
.L_x_63565:
[----:B------:R-:W2:Y:S02]  /*8160*/  LDG.E.U16 R2, desc[UR36][R2.64] ;  /* 0x0000002402027981 */ /* 0x000ea4000c1e1500 */
[----:B--2---:R-:W-:-:S06]  /*8170*/  HADD2.F32 R4, -RZ, R2.H0_H0 ;  /* 0x20000002ff047230 */ /* 0x004fcc0000004100 */
[----:B------:R-:W0:Y:S01]  /*8180*/  F2I.S64.TRUNC R4, R4 ;  /* 0x0000000400047311 */ /* 0x000e22000020d900 */
[----:B------:R-:W-:Y:S05]  /*8190*/  BRA `(.L_x_63559) ;  /* 0x0000000800a87947 */ /* 0x000fea0003800000 */
.L_x_63564:
[----:B------:R-:W2:Y:S02]  /*81a0*/  LDG.E.64 R2, desc[UR36][R2.64] ;  /* 0x0000002402027981 */ /* 0x000ea4000c1e1b00 */
[----:B--2---:R0:W1:Y:S01]  /*81b0*/  F2I.S64.F64.TRUNC R4, R2 ;  /* 0x0000000200047311 */ /* 0x004062000030d900 */
[----:B------:R-:W-:Y:S05]  /*81c0*/  BRA `(.L_x_63559) ;  /* 0x00000008009c7947 */ /* 0x000fea0003800000 */
.L_x_63554:
        /* <DEDUP_REMOVED lines=13> */
.L_x_63568:
[----:B------:R-:W2:Y:S02]  /*82a0*/  LDG.E.64 R2, desc[UR36][R2.64] ;  /* 0x0000002402027981 */ /* 0x000ea4000c1e1b00 */
[----:B--2---:R0:W1:Y:S01]  /*82b0*/  F2I.S64.F64.TRUNC R4, R2 ;  /* 0x0000000200047311 */ /* 0x004062000030d900 */
[----:B------:R-:W-:Y:S05]  /*82c0*/  BRA `(.L_x_63559) ;  /* 0x00000008005c7947 */ /* 0x000fea0003800000 */
.L_x_63567:
        /* <DEDUP_REMOVED lines=27> */
.L_x_63570:
        /* <DEDUP_REMOVED lines=14> */
.L_x_63569:
[----:B------:R-:W2:Y:S02]  /*8560*/  LDG.E.U16 R4, desc[UR36][R2.64] ;  /* 0x0000002402047981 */ /* 0x000ea4000c1e1500 */
[----:B--2---:R-:W-:-:S06]  /*8570*/  IMAD.U32 R4, R4, 0x10000, RZ ;  /* 0x0001000004047824 */ /* 0x004fcc00078e00ff */
[----:B------:R-:W0:Y:S01]  /*8580*/  F2I.S64.TRUNC R4, R4 ;  /* 0x0000000400047311 */ /* 0x000e22000020d900 */
[----:B------:R-:W-:Y:S05]  /*8590*/  BRA `(.L_x_63559) ;  /* 0x0000000400a87947 */ /* 0x000fea0003800000 */
.L_x_63566:
        /* <DEDUP_REMOVED lines=11> */
.L_x_63573:
        /* <DEDUP_REMOVED lines=21> */
.L_x_63577:
[----:B------:R-:W-:Y:S05]  /*87a0*/  BSYNC B1 ;  /* 0x0000000000017941 */ /* 0x000fea0003800000 */
.L_x_63576:
[----:B------:R-:W-:Y:S01]  /*87b0*/  IMAD.SHL.U32 R2, R2, 0x100000, RZ ;  /* 0x0010000002027824 */ /* 0x000fe200078e00ff */
[----:B------:R-:W-:-:S04]  /*87c0*/  LEA R3, R0, 0x3b800000, 0x17 ;  /* 0x3b80000000037811 */ /* 0x000fc800078eb8ff */
[----:B------:R-:W-:-:S07]  /*87d0*/  LOP3.LUT R4, R3, R2, R4, 0xfe, !PT ;  /* 0x0000000203047212 */ /* 0x000fce00078efe04 */
.L_x_63575:
[----:B------:R-:W-:Y:S05]  /*87e0*/  BSYNC B0 ;  /* 0x0000000000007941 */ /* 0x000fea0003800000 */
.L_x_63574:
[----:B------:R-:W1:Y:S01]  /*87f0*/  F2I.S64.TRUNC R4, R4 ;  /* 0x0000000400047311 */ /* 0x000e62000020d900 */
[----:B------:R-:W-:Y:S05]  /*8800*/  BRA `(.L_x_63559) ;  /* 0x00000004000c7947 */ /* 0x000fea0003800000 */
.L_x_63572:
        /* <DEDUP_REMOVED lines=21> */
.L_x_63581:
[----:B------:R-:W-:Y:S05]  /*8960*/  BSYNC B1 ;  /* 0x0000000000017941 */ /* 0x000fea0003800000 */
.L_x_63580:
[----:B------:R-:W-:Y:S01]  /*8970*/  IMAD.SHL.U32 R2, R2, 0x200000, RZ ;  /* 0x0020000002027824 */ /* 0x000fe200078e00ff */
[----:B------:R-:W-:-:S04]  /*8980*/  LEA R3, R0, 0x37800000, 0x17 ;  /* 0x3780000000037811 */ /* 0x000fc800078eb8ff */
[----:B------:R-:W-:-:S07]  /*8990*/  LOP3.LUT R4, R3, R2, R4, 0xfe, !PT ;  /* 0x0000000203047212 */ /* 0x000fce00078efe04 */
.L_x_63579:
[----:B------:R-:W-:Y:S05]  /*89a0*/  BSYNC B0 ;  /* 0x0000000000007941 */ /* 0x000fea0003800000 */
.L_x_63578:
[----:B------:R-:W2:Y:S01]  /*89b0*/  F2I.S64.TRUNC R4, R4 ;  /* 0x0000000400047311 */ /* 0x000ea2000020d900 */
[----:B------:R-:W-:Y:S05]  /*89c0*/  BRA `(.L_x_63559) ;  /* 0x00000000009c7947 */ /* 0x000fea0003800000 */
.L_x_63571:
        /* <DEDUP_REMOVED lines=14> */
.L_x_63585:
[----:B------:R-:W-:Y:S05]  /*8ab0*/  BSYNC B0 ;  /* 0x0000000000007941 */ /* 0x000fea0003800000 */
.L_x_63584:
[----:B------:R-:W4:Y:S01]  /*8ac0*/  F2I.S64.TRUNC R4, R4 ;  /* 0x0000000400047311 */ /* 0x000f22000020d900 */
[----:B------:R-:W-:Y:S05]  /*8ad0*/  BRA `(.L_x_63559) ;  /* 0x0000000000587947 */ /* 0x000fea0003800000 */
.L_x_63558:
        /* <DEDUP_REMOVED lines=16> */
.L_x_63586:
[----:B------:R-:W-:Y:S01]  /*8be0*/  CS2R R4, SRZ ;  /* 0x0000000000047805 */ /* 0x000fe2000001ff00 */
[----:B------:R-:W-:Y:S06]  /*8bf0*/  BRA `(.L_x_63559) ;  /* 0x0000000000107947 */ /* 0x000fec0003800000 */
.L_x_63583:
[----:B------:R3:W5:Y:S01]  /*8c00*/  LDG.E.64 R4, desc[UR36][R2.64] ;  /* 0x0000002402047981 */ /* 0x000762000c1e1b00 */
[----:B------:R-:W-:Y:S05]  /*8c10*/  BRA `(.L_x_63559) ;  /* 0x0000000000087947 */ /* 0x000fea0003800000 */
.L_x_63582:
[----:B------:R0:W5:Y:S01]  /*8c20*/  LDG.E R4, desc[UR36][R2.64] ;  /* 0x0000002402047981 */ /* 0x000162000c1e1900 */
[----:B------:R-:W-:-:S07]  /*8c30*/  IMAD.MOV.U32 R5, RZ, RZ, RZ ;  /* 0x000000ffff057224 */ /* 0x000fce00078e00ff */
.L_x_63559:
        /* <DEDUP_REMOVED lines=31> */
.L_x_63591:
        /* <DEDUP_REMOVED lines=24> */
.L_x_63590:
[----:B------:R-:W-:Y:S05]  /*8fb0*/  BSYNC B1 ;  /* 0x0000000000017941 */ /* 0x000fea0003800000 */
.L_x_63589:
[----:B------:R-:W-:Y:S05]  /*8fc0*/  BRA `(.L_x_63592) ;  /* 0x0000000000487947 */ /* 0x000fea0003800000 */
.L_x_63588:
        /* <DEDUP_REMOVED lines=16> */
.L_x_63593:
[----:B------:R-:W-:Y:S02]  /*90d0*/  IMAD.MOV.U32 R0, RZ, RZ, RZ ;  /* 0x000000ffff007224 */ /* 0x000fe400078e00ff */
[----:B------:R-:W-:-:S07]  /*90e0*/  IMAD.MOV.U32 R3, RZ, RZ, RZ ;  /* 0x000000ffff037224 */ /* 0x000fce00078e00ff */
.L_x_63592:
[----:B------:R-:W-:Y:S05]  /*90f0*/  BSYNC B0 ;  /* 0x0000000000007941 */ /* 0x000fea0003800000 */
.L_x_63587:
        /* <DEDUP_REMOVED lines=15> */
.L_x_63597:
[----:B------:R0:W-:Y:S01]  /*91f0*/  STG.E.U8 desc[UR36][R16.64], R2 ;  /* 0x0000000210007986 */ /* 0x0001e2000c101124 */
[----:B------:R-:W-:Y:S05]  /*9200*/  BRA `(.L_x_63599) ;  /* 0x0000000c00507947 */ /* 0x000fea0003800000 */
.L_x_63596:
        /* <DEDUP_REMOVED lines=8> */
.L_x_63601:
[----:B------:R0:W-:Y:S01]  /*9290*/  STG.E desc[UR36][R16.64], R2 ;  /* 0x0000000210007986 */ /* 0x0001e2000c101924 */
[----:B------:R-:W-:Y:S05]  /*92a0*/  BRA `(.L_x_63599) ;  /* 0x0000000c00287947 */ /* 0x000fea0003800000 */
.L_x_63600:
[----:B------:R0:W-:Y:S01]  /*92b0*/  STG.E.U16 desc[UR36][R16.64], R2 ;  /* 0x0000000210007986 */ /* 0x0001e2000c101524 */
[----:B------:R-:W-:Y:S05]  /*92c0*/  BRA `(.L_x_63599) ;  /* 0x0000000c00207947 */ /* 0x000fea0003800000 */
.L_x_63595:
        /* <DEDUP_REMOVED lines=9> */
.L_x_63603:
[----:B------:R-:W0:Y:S02]  /*9360*/  I2F.S64 R0, R2 ;  /* 0x0000000200007312 */ /* 0x000e240000301400 */
[----:B0-----:R-:W-:-:S05]  /*9370*/  F2FP.F16.F32.PACK_AB R0, RZ, R0 ;  /* 0x00000000ff00723e */ /* 0x001fca00000000ff */
[----:B------:R0:W-:Y:S01]  /*9380*/  STG.E.U16 desc[UR36][R16.64], R0 ;  /* 0x0000000010007986 */ /* 0x0001e2000c101524 */
[----:B------:R-:W-:Y:S05]  /*9390*/  BRA `(.L_x_63599) ;  /* 0x0000000800ec7947 */ /* 0x000fea0003800000 */
.L_x_63602:
        /* <DEDUP_REMOVED lines=10> */
.L_x_63605:
[----:B------:R-:W0:Y:S02]  /*9440*/  I2F.S64 R2, R2 ;  /* 0x0000000200027312 */ /* 0x000e240000301400 */
[----:B0-----:R-:W-:-:S04]  /*9450*/  F2FP.F16.F32.PACK_AB R3, RZ, R2 ;  /* 0x00000002ff03723e */ /* 0x001fc800000000ff */
[----:B------:R-:W-:-:S05]  /*9460*/  PRMT R3, R3, 0x5410, RZ ;  /* 0x0000541003037816 */ /* 0x000fca00000000ff */
[----:B------:R0:W-:Y:S01]  /*9470*/  STG.E desc[UR36][R16.64], R3 ;  /* 0x0000000310007986 */ /* 0x0001e2000c101924 */
[----:B------:R-:W-:Y:S05]  /*9480*/  BRA `(.L_x_63599) ;  /* 0x0000000800b07947 */ /* 0x000fea0003800000 */
.L_x_63604:
[----:B------:R-:W0:Y:S02]  /*9490*/  I2F.F64.S64 R2, R2 ;  /* 0x0000000200027312 */ /* 0x000e240000301c00 */
[----:B0-----:R0:W-:Y:S01]  /*94a0*/  STG.E.64 desc[UR36][R16.64], R2 ;  /* 0x0000000210007986 */ /* 0x0011e2000c101b24 */
[----:B------:R-:W-:Y:S05]  /*94b0*/  BRA `(.L_x_63599) ;  /* 0x0000000800a47947 */ /* 0x000fea0003800000 */
.L_x_63594:
        /* <DEDUP_REMOVED lines=13> */
.L_x_63608:
[----:B------:R-:W0:Y:S01]  /*9590*/  I2F.F64.S64 R4, R2 ;  /* 0x0000000200047312 */ /* 0x000e220000301c00 */
[----:B------:R-:W-:-:S05]  /*95a0*/  CS2R R6, SRZ ;  /* 0x0000000000067805 */ /* 0x000fca000001ff00 */
[----:B0-----:R0:W-:Y:S01]  /*95b0*/  STG.E.128 desc[UR36][R16.64], R4 ;  /* 0x0000000410007986 */ /* 0x0011e2000c101d24 */
[----:B------:R-:W-:Y:S05]  /*95c0*/  BRA `(.L_x_63599) ;  /* 0x0000000800607947 */ /* 0x000fea0003800000 */
.L_x_63607:
        /* <DEDUP_REMOVED lines=21> */
.L_x_63612:
[----:B------:R-:W-:Y:S05]  /*9720*/  BSYNC B0 ;  /* 0x0000000000007941 */ /* 0x000fea0003800000 */
.L_x_63611:
[----:B------:R-:W-:-:S05]  /*9730*/  LOP3.LUT R5, R0, R5, RZ, 0xfc, !PT ;  /* 0x0000000500057212 */ /* 0x000fca00078efcff */
[----:B------:R0:W-:Y:S01]  /*9740*/  STG.E.U8 desc[UR36][R16.64], R5 ;  /* 0x0000000510007986 */ /* 0x0001e2000c101124 */
[----:B------:R-:W-:Y:S05]  /*9750*/  BRA `(.L_x_63599) ;  /* 0x0000000400fc7947 */ /* 0x000fea0003800000 */
.L_x_63610:
        /* <DEDUP_REMOVED lines=13> */
.L_x_63614:
[----:B------:R-:W-:Y:S01]  /*9830*/  IMAD.MOV.U32 R0, RZ, RZ, 0x7f ;  /* 0x0000007fff007424 */ /* 0x000fe200078e00ff */
[----:B------:R-:W-:-:S04]  /*9840*/  ISETP.GT.U32.AND P0, PT, R4, 0x7f800000, PT ;  /* 0x7f8000000400780c */ /* 0x000fc80003f04070 */
[----:B------:R-:W-:-:S09]  /*9850*/  SEL R0, R0, 0x7c, P0 ;  /* 0x0000007c00007807 */ /* 0x000fd20000000000 */
.L_x_63615:
[----:B------:R-:W-:Y:S05]  /*9860*/  BSYNC B0 ;  /* 0x0000000000007941 */ /* 0x000fea0003800000 */
.L_x_63613:
[----:B------:R-:W-:-:S04]  /*9870*/  LOP3.LUT R2, R3, 0x80000000, RZ, 0xc0, !PT ;  /* 0x8000000003027812 */ /* 0x000fc800078ec0ff */
[----:B------:R-:W-:-:S04]  /*9880*/  SHF.R.U32.HI R3, RZ, 0x18, R2 ;  /* 0x00000018ff037819 */ /* 0x000fc80000011602 */
[----:B------:R-:W-:-:S05]  /*9890*/  LOP3.LUT R3, R0, R3, RZ, 0xfc, !PT ;  /* 0x0000000300037212 */ /* 0x000fca00078efcff */
[----:B------:R0:W-:Y:S01]  /*98a0*/  STG.E.U8 desc[UR36][R16.64], R3 ;  /* 0x0000000310007986 */ /* 0x0001e2000c101124 */
[----:B------:R-:W-:Y:S05]  /*98b0*/  BRA `(.L_x_63599) ;  /* 0x0000000400a47947 */ /* 0x000fea0003800000 */
.L_x_63609:
[----:B------:R-:W0:Y:S02]  /*98c0*/  I2F.S64 R0, R2 ;  /* 0x0000000200007312 */ /* 0x000e240000301400 */
[----:B0-----:R-:W-:-:S05]  /*98d0*/  F2FP.BF16.F32.PACK_AB R0, RZ, R0 ;  /* 0x00000000ff00723e */ /* 0x001fca00000010ff */
[----:B------:R0:W-:Y:S01]  /*98e0*/  STG.E.U16 desc[UR36][R16.64], R0 ;  /* 0x0000000010007986 */ /* 0x0001e2000c101524 */
[----:B------:R-:W-:Y:S05]  /*98f0*/  BRA `(.L_x_63599) ;  /* 0x0000000400947947 */ /* 0x000fea0003800000 */
.L_x_63606:
        /* <DEDUP_REMOVED lines=10> */
.L_x_63618:
        /* <DEDUP_REMOVED lines=17> */
.L_x_63621:
[----:B------:R-:W-:-:S04]  /*9ab0*/  LOP3.LUT R2, R3, 0x80000000, RZ, 0xc0, !PT ;  /* 0x8000000003027812 */ /* 0x000fc800078ec0ff */
[----:B------:R-:W-:-:S04]  /*9ac0*/  SHF.R.U32.HI R3, RZ, 0x18, R2 ;  /* 0x00000018ff037819 */ /* 0x000fc80000011602 */
[----:B------:R-:W-:-:S04]  /*9ad0*/  LOP3.LUT R0, R0, R3, RZ, 0xfc, !PT ;  /* 0x0000000300007212 */ /* 0x000fc800078efcff */
[----:B------:R-:W-:-:S07]  /*9ae0*/  PRMT R8, R0, 0x7610, R8 ;  /* 0x0000761000087816 */ /* 0x000fce0000000008 */
.L_x_63620:
[----:B------:R-:W-:Y:S05]  /*9af0*/  BSYNC B0 ;  /* 0x0000000000007941 */ /* 0x000fea0003800000 */
.L_x_63619:
[----:B------:R0:W-:Y:S01]  /*9b00*/  STG.E.U8 desc[UR36][R16.64], R8 ;  /* 0x0000000810007986 */ /* 0x0001e2000c101124 */
[----:B------:R-:W-:Y:S05]  /*9b10*/  BRA `(.L_x_63599) ;  /* 0x00000004000c7947 */ /* 0x000fea0003800000 */
.L_x_63617:
        /* <DEDUP_REMOVED lines=17> */
.L_x_63624:
[----:B------:R-:W-:-:S04]  /*9c30*/  LOP3.LUT R2, R3, 0x80000000, RZ, 0xc0, !PT ;  /* 0x8000000003027812 */ /* 0x000fc800078ec0ff */
[----:B------:R-:W-:-:S04]  /*9c40*/  SHF.R.U32.HI R3, RZ, 0x18, R2 ;  /* 0x00000018ff037819 */ /* 0x000fc80000011602 */
[----:B------:R-:W-:-:S04]  /*9c50*/  LOP3.LUT R0, R0, R3, RZ, 0xfc, !PT ;  /* 0x0000000300007212 */ /* 0x000fc800078efcff */
[----:B------:R-:W-:-:S07]  /*9c60*/  PRMT R8, R0, 0x7610, R8 ;  /* 0x0000761000087816 */ /* 0x000fce0000000008 */
.L_x_63623:
[----:B------:R-:W-:Y:S05]  /*9c70*/  BSYNC B0 ;  /* 0x0000000000007941 */ /* 0x000fea0003800000 */
.L_x_63622:
[----:B------:R3:W-:Y:S01]  /*9c80*/  STG.E.U8 desc[UR36][R16.64], R8 ;  /* 0x0000000810007986 */ /* 0x0007e2000c101124 */
[----:B------:R-:W-:Y:S05]  /*9c90*/  BRA `(.L_x_63599) ;  /* 0x0000000000ac7947 */ /* 0x000fea0003800000 */
.L_x_63616:
        /* <DEDUP_REMOVED lines=23> */
.L_x_63598:
        /* <DEDUP_REMOVED lines=16> */
.L_x_63627:
[----:B------:R-:W-:Y:S05]  /*9f10*/  BRA `(.L_x_63599) ;  /* 0x00000000000c7947 */ /* 0x000fea0003800000 */
.L_x_63626:
[----:B------:R2:W-:Y:S01]  /*9f20*/  STG.E.64 desc[UR36][R16.64], R2 ;  /* 0x0000000210007986 */ /* 0x0005e2000c101b24 */
[----:B------:R-:W-:Y:S05]  /*9f30*/  BRA `(.L_x_63599) ;  /* 0x0000000000047947 */ /* 0x000fea0003800000 */
.L_x_63625:
[----:B------:R0:W-:Y:S02]  /*9f40*/  STG.E desc[UR36][R16.64], R2 ;  /* 0x0000000210007986 */ /* 0x0001e4000c101924 */
.L_x_63599:
[----:B------:R-:W-:-:S07]  /*9f50*/  VIADD R19, R19, 0x80 ;  /* 0x0000008013137836 */ /* 0x000fce0000000000 */
.L_x_63552:
[----:B------:R-:W-:Y:S05]  /*9f60*/  BSYNC B6 ;  /* 0x0000000000067941 */ /* 0x000fea0003800000 */
.L_x_63551:
        /* <DEDUP_REMOVED lines=306> */
.L_x_63628:
        /* <DEDUP_REMOVED lines=21> */
.L_x_63632:
[----:B------:R0:W5:Y:S01]  /*b3e0*/  LDG.E.U8 R4, desc[UR36][R2.64] ;  /* 0x0000002402047981 */ /* 0x000162000c1e1100 */
[----:B------:R-:W-:Y:S01]  /*b3f0*/  IMAD.MOV.U32 R5, RZ, RZ, RZ ;  /* 0x000000ffff057224 */ /* 0x000fe200078e00ff */
[----:B------:R-:W-:Y:S06]  /*b400*/  BRA `(.L_x_63634) ;  /* 0x0000000c00487947 */ /* 0x000fec0003800000 */
.L_x_63631:
        /* <DEDUP_REMOVED lines=8> */
.L_x_63636:
[----:B------:R-:W2:Y:S02]  /*b490*/  LDG.E R4, desc[UR36][R2.64] ;  /* 0x0000002402047981 */ /* 0x000ea4000c1e1900 */
[----:B--2---:R-:W-:Y:S01]  /*b4a0*/  SHF.R.S32.HI R5, RZ, 0x1f, R4 ;  /* 0x0000001fff057819 */ /* 0x004fe20000011404 */
[----:B------:R-:W-:Y:S06]  /*b4b0*/  BRA `(.L_x_63634) ;  /* 0x0000000c001c7947 */ /* 0x000fec0003800000 */
.L_x_63635:
[----:B------:R-:W2:Y:S02]  /*b4c0*/  LDG.E.S16 R4, desc[UR36][R2.64] ;  /* 0x0000002402047981 */ /* 0x000ea4000c1e1700 */
[----:B--2---:R-:W-:Y:S01]  /*b4d0*/  SHF.R.S32.HI R5, RZ, 0x1f, R4 ;  /* 0x0000001fff057819 */ /* 0x004fe20000011404 */
[----:B------:R-:W-:Y:S06]  /*b4e0*/  BRA `(.L_x_63634) ;  /* 0x0000000c00107947 */ /* 0x000fec0003800000 */
.L_x_63630:
        /* <DEDUP_REMOVED lines=9> */
.L_x_63638:
[----:B------:R-:W2:Y:S02]  /*b580*/  LDG.E.U16 R2, desc[UR36][R2.64] ;  /* 0x0000002402027981 */ /* 0x000ea4000c1e1500 */
[----:B--2---:R-:W-:-:S06]  /*b590*/  HADD2.F32 R4, -RZ, R2.H0_H0 ;  /* 0x20000002ff047230 */ /* 0x004fcc0000004100 */
[----:B------:R-:W0:Y:S01]  /*b5a0*/  F2I.S64.TRUNC R4, R4 ;  /* 0x0000000400047311 */ /* 0x000e22000020d900 */
[----:B------:R-:W-:Y:S05]  /*b5b0*/  BRA `(.L_x_63634) ;  /* 0x0000000800dc7947 */ /* 0x000fea0003800000 */
.L_x_63637:
        /* <DEDUP_REMOVED lines=9> */
.L_x_63640:
[----:B------:R-:W2:Y:S02]  /*b650*/  LDG.E.U16 R2, desc[UR36][R2.64] ;  /* 0x0000002402027981 */ /* 0x000ea4000c1e1500 */
[----:B--2---:R-:W-:-:S06]  /*b660*/  HADD2.F32 R4, -RZ, R2.H0_H0 ;  /* 0x20000002ff047230 */ /* 0x004fcc0000004100 */
[----:B------:R-:W0:Y:S01]  /*b670*/  F2I.S64.TRUNC R4, R4 ;  /* 0x0000000400047311 */ /* 0x000e22000020d900 */
[----:B------:R-:W-:Y:S05]  /*b680*/  BRA `(.L_x_63634) ;  /* 0x0000000800a87947 */ /* 0x000fea0003800000 */
.L_x_63639:
[----:B------:R-:W2:Y:S02]  /*b690*/  LDG.E.64 R2, desc[UR36][R2.64] ;  /* 0x0000002402027981 */ /* 0x000ea4000c1e1b00 */
[----:B--2---:R0:W1:Y:S01]  /*b6a0*/  F2I.S64.F64.TRUNC R4, R2 ;  /* 0x0000000200047311 */ /* 0x004062000030d900 */
[----:B------:R-:W-:Y:S05]  /*b6b0*/  BRA `(.L_x_63634) ;  /* 0x00000008009c7947 */ /* 0x000fea0003800000 */
.L_x_63629:
        /* <DEDUP_REMOVED lines=13> */
.L_x_63643:
[----:B------:R-:W2:Y:S02]  /*b790*/  LDG.E.64 R2, desc[UR36][R2.64] ;  /* 0x0000002402027981 */ /* 0x000ea4000c1e1b00 */
[----:B--2---:R0:W1:Y:S01]  /*b7a0*/  F2I.S64.F64.TRUNC R4, R2 ;  /* 0x0000000200047311 */ /* 0x004062000030d900 */
[----:B------:R-:W-:Y:S05]  /*b7b0*/  BRA `(.L_x_63634) ;  /* 0x00000008005c7947 */ /* 0x000fea0003800000 */
.L_x_63642:
        /* <DEDUP_REMOVED lines=27> */
.L_x_63645:
        /* <DEDUP_REMOVED lines=14> */
.L_x_63644:
[----:B------:R-:W2:Y:S02]  /*ba50*/  LDG.E.U16 R4, desc[UR36][R2.64] ;  /* 0x0000002402047981 */ /* 0x000ea4000c1e1500 */
[----:B--2---:R-:W-:-:S06]  /*ba60*/  IMAD.U32 R4, R4, 0x10000, RZ ;  /* 0x0001000004047824 */ /* 0x004fcc00078e00ff */
[----:B------:R-:W0:Y:S01]  /*ba70*/  F2I.S64.TRUNC R4, R4 ;  /* 0x0000000400047311 */ /* 0x000e22000020d900 */
[----:B------:R-:W-:Y:S05]  /*ba80*/  BRA `(.L_x_63634) ;  /* 0x0000000400a87947 */ /* 0x000fea0003800000 */
.L_x_63641:
        /* <DEDUP_REMOVED lines=11> */
.L_x_63648:
        /* <DEDUP_REMOVED lines=21> */
.L_x_63652:
[----:B------:R-:W-:Y:S05]  /*bc90*/  BSYNC B1 ;  /* 0x0000000000017941 */ /* 0x000fea0003800000 */
.L_x_63651:
[----:B------:R-:W-:Y:S01]  /*bca0*/  IMAD.SHL.U32 R2, R2, 0x100000, RZ ;  /* 0x0010000002027824 */ /* 0x000fe200078e00ff */
[----:B------:R-:W-:-:S04]  /*bcb0*/  LEA R3, R0, 0x3b800000, 0x17 ;  /* 0x3b80000000037811 */ /* 0x000fc800078eb8ff */
[----:B------:R-:W-:-:S07]  /*bcc0*/  LOP3.LUT R4, R3, R2, R4, 0xfe, !PT ;  /* 0x0000000203047212 */ /* 0x000fce00078efe04 */
.L_x_63650:
[----:B------:R-:W-:Y:S05]  /*bcd0*/  BSYNC B0 ;  /* 0x0000000000007941 */ /* 0x000fea0003800000 */
.L_x_63649:
[----:B------:R-:W1:Y:S01]  /*bce0*/  F2I.S64.TRUNC R4, R4 ;  /* 0x0000000400047311 */ /* 0x000e62000020d900 */
[----:B------:R-:W-:Y:S05]  /*bcf0*/  BRA `(.L_x_63634) ;  /* 0x00000004000c7947 */ /* 0x000fea0003800000 */
.L_x_63647:
        /* <DEDUP_REMOVED lines=21> */
.L_x_63656:
[----:B------:R-:W-:Y:S05]  /*be50*/  BSYNC B1 ;  /* 0x0000000000017941 */ /* 0x000fea0003800000 */
.L_x_63655:
[----:B------:R-:W-:Y:S01]  /*be60*/  IMAD.SHL.U32 R2, R2, 0x200000, RZ ;  /* 0x0020000002027824 */ /* 0x000fe200078e00ff */
[----:B------:R-:W-:-:S04]  /*be70*/  LEA R3, R0, 0x37800000, 0x17 ;  /* 0x3780000000037811 */ /* 0x000fc800078eb8ff */
[----:B------:R-:W-:-:S07]  /*be80*/  LOP3.LUT R4, R3, R2, R4, 0xfe, !PT ;  /* 0x0000000203047212 */ /* 0x000fce00078efe04 */
.L_x_63654:
[----:B------:R-:W-:Y:S05]  /*be90*/  BSYNC B0 ;  /* 0x0000000000007941 */ /* 0x000fea0003800000 */
.L_x_63653:
[----:B------:R-:W2:Y:S01]  /*bea0*/  F2I.S64.TRUNC R4, R4 ;  /* 0x0000000400047311 */ /* 0x000ea2000020d900 */
[----:B------:R-:W-:Y:S05]  /*beb0*/  BRA `(.L_x_63634) ;  /* 0x00000000009c7947 */ /* 0x000fea0003800000 */
.L_x_63646:
        /* <DEDUP_REMOVED lines=14> */
.L_x_63660:
[----:B------:R-:W-:Y:S05]  /*bfa0*/  BSYNC B0 ;  /* 0x0000000000007941 */ /* 0x000fea0003800000 */
.L_x_63659:
[----:B------:R-:W4:Y:S01]  /*bfb0*/  F2I.S64.TRUNC R4, R4 ;  /* 0x0000000400047311 */ /* 0x000f22000020d900 */
[----:B------:R-:W-:Y:S05]  /*bfc0*/  BRA `(.L_x_63634) ;  /* 0x0000000000587947 */ /* 0x000fea0003800000 */
.L_x_63633:
        /* <DEDUP_REMOVED lines=16> */
.L_x_63661:
[----:B------:R-:W-:Y:S01]  /*c0d0*/  CS2R R4, SRZ ;  /* 0x0000000000047805 */ /* 0x000fe2000001ff00 */
[----:B------:R-:W-:Y:S06]  /*c0e0*/  BRA `(.L_x_63634) ;  /* 0x0000000000107947 */ /* 0x000fec0003800000 */
.L_x_63658:
[----:B------:R0:W5:Y:S01]  /*c0f0*/  LDG.E.64 R4, desc[UR36][R2.64] ;  /* 0x0000002402047981 */ /* 0x000162000c1e1b00 */
[----:B------:R-:W-:Y:S05]  /*c100*/  BRA `(.L_x_63634) ;  /* 0x0000000000087947 */ /* 0x000fea0003800000 */
.L_x_63657:
[----:B------:R3:W5:Y:S01]  /*c110*/  LDG.E R4, desc[UR36][R2.64] ;  /* 0x0000002402047981 */ /* 0x000762000c1e1900 */
[----:B------:R-:W-:-:S07]  /*c120*/  IMAD.MOV.U32 R5, RZ, RZ, RZ ;  /* 0x000000ffff057224 */ /* 0x000fce00078e00ff */
.L_x_63634:
        /* <DEDUP_REMOVED lines=31> */
.L_x_63666:
        /* <DEDUP_REMOVED lines=24> */
.L_x_63665:
[----:B------:R-:W-:Y:S05]  /*c4a0*/  BSYNC B1 ;  /* 0x0000000000017941 */ /* 0x000fea0003800000 */
.L_x_63664:
[----:B------:R-:W-:Y:S05]  /*c4b0*/  BRA `(.L_x_63667) ;  /* 0x0000000000487947 */ /* 0x000fea0003800000 */
.L_x_63663:
        /* <DEDUP_REMOVED lines=16> */
.L_x_63668:
[----:B------:R-:W-:Y:S02]  /*c5c0*/  IMAD.MOV.U32 R0, RZ, RZ, RZ ;  /* 0x000000ffff007224 */ /* 0x000fe400078e00ff */
[----:B------:R-:W-:-:S07]  /*c5d0*/  IMAD.MOV.U32 R3, RZ, RZ, RZ ;  /* 0x000000ffff037224 */ /* 0x000fce00078e00ff */
.L_x_63667:
[----:B------:R-:W-:Y:S05]  /*c5e0*/  BSYNC B0 ;  /* 0x0000000000007941 */ /* 0x000fea0003800000 */
.L_x_63662:
        /* <DEDUP_REMOVED lines=15> */
.L_x_63672:
[----:B------:R-:W-:Y:S01]  /*c6e0*/  STG.E.U8 desc[UR36][R16.64], R2 ;  /* 0x0000000210007986 */ /* 0x000fe2000c101124 */
[----:B------:R-:W-:Y:S05]  /*c6f0*/  EXIT ;  /* 0x000000000000794d */ /* 0x000fea0003800000 */
.L_x_63671:
        /* <DEDUP_REMOVED lines=8> */
.L_x_63675:
[----:B------:R-:W-:Y:S01]  /*c780*/  STG.E desc[UR36][R16.64], R2 ;  /* 0x0000000210007986 */ /* 0x000fe2000c101924 */
[----:B------:R-:W-:Y:S05]  /*c790*/  EXIT ;  /* 0x000000000000794d */ /* 0x000fea0003800000 */
.L_x_63674:
[----:B------:R-:W-:Y:S01]  /*c7a0*/  STG.E.U16 desc[UR36][R16.64], R2 ;  /* 0x0000000210007986 */ /* 0x000fe2000c101524 */
[----:B------:R-:W-:Y:S05]  /*c7b0*/  EXIT ;  /* 0x000000000000794d */ /* 0x000fea0003800000 */
.L_x_63670:
        /* <DEDUP_REMOVED lines=9> */
.L_x_63677:
[----:B------:R-:W0:Y:S02]  /*c850*/  I2F.S64 R0, R2 ;  /* 0x0000000200007312 */ /* 0x000e240000301400 */
[----:B0-----:R-:W-:-:S05]  /*c860*/  F2FP.F16.F32.PACK_AB R0, RZ, R0 ;  /* 0x00000000ff00723e */ /* 0x001fca00000000ff */
[----:B------:R-:W-:Y:S01]  /*c870*/  STG.E.U16 desc[UR36][R16.64], R0 ;  /* 0x0000000010007986 */ /* 0x000fe2000c101524 */
[----:B------:R-:W-:Y:S05]  /*c880*/  EXIT ;  /* 0x000000000000794d */ /* 0x000fea0003800000 */
.L_x_63676:
        /* <DEDUP_REMOVED lines=10> */
.L_x_63679:
[----:B------:R-:W0:Y:S02]  /*c930*/  I2F.S64 R2, R2 ;  /* 0x0000000200027312 */ /* 0x000e240000301400 */
[----:B0-----:R-:W-:-:S04]  /*c940*/  F2FP.F16.F32.PACK_AB R3, RZ, R2 ;  /* 0x00000002ff03723e */ /* 0x001fc800000000ff */
[----:B------:R-:W-:-:S05]  /*c950*/  PRMT R3, R3, 0x5410, RZ ;  /* 0x0000541003037816 */ /* 0x000fca00000000ff */
[----:B------:R-:W-:Y:S01]  /*c960*/  STG.E desc[UR36][R16.64], R3 ;  /* 0x0000000310007986 */ /* 0x000fe2000c101924 */
[----:B------:R-:W-:Y:S05]  /*c970*/  EXIT ;  /* 0x000000000000794d */ /* 0x000fea0003800000 */
.L_x_63678:
[----:B------:R-:W0:Y:S02]  /*c980*/  I2F.F64.S64 R2, R2 ;  /* 0x0000000200027312 */ /* 0x000e240000301c00 */
[----:B0-----:R-:W-:Y:S01]  /*c990*/  STG.E.64 desc[UR36][R16.64], R2 ;  /* 0x0000000210007986 */ /* 0x001fe2000c101b24 */
[----:B------:R-:W-:Y:S05]  /*c9a0*/  EXIT ;  /* 0x000000000000794d */ /* 0x000fea0003800000 */
.L_x_63669:
        /* <DEDUP_REMOVED lines=13> */
.L_x_63682:
[----:B------:R-:W0:Y:S01]  /*ca80*/  I2F.F64.S64 R4, R2 ;  /* 0x0000000200047312 */ /* 0x000e220000301c00 */
[----:B------:R-:W-:-:S05]  /*ca90*/  CS2R R6, SRZ ;  /* 0x0000000000067805 */ /* 0x000fca000001ff00 */
[----:B0-----:R-:W-:Y:S01]  /*caa0*/  STG.E.128 desc[UR36][R16.64], R4 ;  /* 0x0000000410007986 */ /* 0x001fe2000c101d24 */
[----:B------:R-:W-:Y:S05]  /*cab0*/  EXIT ;  /* 0x000000000000794d */ /* 0x000fea0003800000 */
.L_x_63681:
        /* <DEDUP_REMOVED lines=21> */
.L_x_63686:
[----:B------:R-:W-:Y:S05]  /*cc10*/  BSYNC B0 ;  /* 0x0000000000007941 */ /* 0x000fea0003800000 */
.L_x_63685:
[----:B------:R-:W-:-:S05]  /*cc20*/  LOP3.LUT R5, R0, R5, RZ, 0xfc, !PT ;  /* 0x0000000500057212 */ /* 0x000fca00078efcff */
[----:B------:R-:W-:Y:S01]  /*cc30*/  STG.E.U8 desc[UR36][R16.64], R5 ;  /* 0x0000000510007986 */ /* 0x000fe2000c101124 */
[----:B------:R-:W-:Y:S05]  /*cc40*/  EXIT ;  /* 0x000000000000794d */ /* 0x000fea0003800000 */
.L_x_63684:
        /* <DEDUP_REMOVED lines=13> */
.L_x_63688:
[----:B------:R-:W-:Y:S01]  /*cd20*/  IMAD.MOV.U32 R0, RZ, RZ, 0x7f ;  /* 0x0000007fff007424 */ /* 0x000fe200078e00ff */
[----:B------:R-:W-:-:S04]  /*cd30*/  ISETP.GT.U32.AND P0, PT, R4, 0x7f800000, PT ;  /* 0x7f8000000400780c */ /* 0x000fc80003f04070 */
[----:B------:R-:W-:-:S09]  /*cd40*/  SEL R0, R0, 0x7c, P0 ;  /* 0x0000007c00007807 */ /* 0x000fd20000000000 */
.L_x_63689:
[----:B------:R-:W-:Y:S05]  /*cd50*/  BSYNC B0 ;  /* 0x0000000000007941 */ /* 0x000fea0003800000 */
.L_x_63687:
[----:B------:R-:W-:-:S04]  /*cd60*/  LOP3.LUT R2, R3, 0x80000000, RZ, 0xc0, !PT ;  /* 0x8000000003027812 */ /* 0x000fc800078ec0ff */
[----:B------:R-:W-:-:S04]  /*cd70*/  SHF.R.U32.HI R3, RZ, 0x18, R2 ;  /* 0x00000018ff037819 */ /* 0x000fc80000011602 */
[----:B------:R-:W-:-:S05]  /*cd80*/  LOP3.LUT R3, R0, R3, RZ, 0xfc, !PT ;  /* 0x0000000300037212 */ /* 0x000fca00078efcff */
[----:B------:R-:W-:Y:S01]  /*cd90*/  STG.E.U8 desc[UR36][R16.64], R3 ;  /* 0x0000000310007986 */ /* 0x000fe2000c101124 */
[----:B------:R-:W-:Y:S05]  /*cda0*/  EXIT ;  /* 0x000000000000794d */ /* 0x000fea0003800000 */
.L_x_63683:
[----:B------:R-:W0:Y:S02]  /*cdb0*/  I2F.S64 R0, R2 ;  /* 0x0000000200007312 */ /* 0x000e240000301400 */
[----:B0-----:R-:W-:-:S05]  /*cdc0*/  F2FP.BF16.F32.PACK_AB R0, RZ, R0 ;  /* 0x00000000ff00723e */ /* 0x001fca00000010ff */
[----:B------:R-:W-:Y:S01]  /*cdd0*/  STG.E.U16 desc[UR36][R16.64], R0 ;  /* 0x0000000010007986 */ /* 0x000fe2000c101524 */
[----:B------:R-:W-:Y:S05]  /*cde0*/  EXIT ;  /* 0x000000000000794d */ /* 0x000fea0003800000 */
.L_x_63680:
        /* <DEDUP_REMOVED lines=10> */
.L_x_63692:
        /* <DEDUP_REMOVED lines=17> */
.L_x_63695:
[----:B------:R-:W-:-:S04]  /*cfa0*/  LOP3.LUT R2, R3, 0x80000000, RZ, 0xc0, !PT ;  /* 0x8000000003027812 */ /* 0x000fc800078ec0ff */
[----:B------:R-:W-:-:S04]  /*cfb0*/  SHF.R.U32.HI R3, RZ, 0x18, R2 ;  /* 0x00000018ff037819 */ /* 0x000fc80000011602 */
[----:B------:R-:W-:-:S04]  /*cfc0*/  LOP3.LUT R0, R0, R3, RZ, 0xfc, !PT ;  /* 0x0000000300007212 */ /* 0x000fc800078efcff */
[----:B------:R-:W-:-:S07]  /*cfd0*/  PRMT R8, R0, 0x7610, R8 ;  /* 0x0000761000087816 */ /* 0x000fce0000000008 */
.L_x_63694:
[----:B------:R-:W-:Y:S05]  /*cfe0*/  BSYNC B0 ;  /* 0x0000000000007941 */ /* 0x000fea0003800000 */
.L_x_63693:
[----:B------:R-:W-:Y:S01]  /*cff0*/  STG.E.U8 desc[UR36][R16.64], R8 ;  /* 0x0000000810007986 */ /* 0x000fe2000c101124 */
[----:B------:R-:W-:Y:S05]  /*d000*/  EXIT ;  /* 0x000000000000794d */ /* 0x000fea0003800000 */
.L_x_63691:
        /* <DEDUP_REMOVED lines=17> */
.L_x_63698:
[----:B------:R-:W-:-:S04]  /*d120*/  LOP3.LUT R2, R3, 0x80000000, RZ, 0xc0, !PT ;  /* 0x8000000003027812 */ /* 0x000fc800078ec0ff */
[----:B------:R-:W-:-:S04]  /*d130*/  SHF.R.U32.HI R3, RZ, 0x18, R2 ;  /* 0x00000018ff037819 */ /* 0x000fc80000011602 */
[----:B------:R-:W-:-:S04]  /*d140*/  LOP3.LUT R0, R0, R3, RZ, 0xfc, !PT ;  /* 0x0000000300007212 */ /* 0x000fc800078efcff */
[----:B------:R-:W-:-:S07]  /*d150*/  PRMT R8, R0, 0x7610, R8 ;  /* 0x0000761000087816 */ /* 0x000fce0000000008 */
.L_x_63697:
[----:B------:R-:W-:Y:S05]  /*d160*/  BSYNC B0 ;  /* 0x0000000000007941 */ /* 0x000fea0003800000 */
.L_x_63696:
[----:B------:R-:W-:Y:S01]  /*d170*/  STG.E.U8 desc[UR36][R16.64], R8 ;  /* 0x0000000810007986 */ /* 0x000fe2000c101124 */
[----:B------:R-:W-:Y:S05]  /*d180*/  EXIT ;  /* 0x000000000000794d */ /* 0x000fea0003800000 */
.L_x_63690:
        /* <DEDUP_REMOVED lines=23> */
.L_x_63673:
        /* <DEDUP_REMOVED lines=16> */
.L_x_63701:
[----:B------:R-:W-:Y:S05]  /*d400*/  EXIT ;  /* 0x000000000000794d */ /* 0x000fea0003800000 */
.L_x_63700:
[----:B------:R-:W-:Y:S01]  /*d410*/  STG.E.64 desc[UR36][R16.64], R2 ;  /* 0x0000000210007986 */ /* 0x000fe2000c101b24 */
[----:B------:R-:W-:Y:S05]  /*d420*/  EXIT ;  /* 0x000000000000794d */ /* 0x000fea0003800000 */
.L_x_63699:
[----:B------:R-:W-:Y:S01]  /*d430*/  STG.E desc[UR36][R16.64], R2 ;  /* 0x0000000210007986 */ /* 0x000fe2000c101924 */
[----:B------:R-:W-:Y:S05]  /*d440*/  EXIT ;  /* 0x000000000000794d */ /* 0x000fea0003800000 */
.L_x_63702:
        /* <DEDUP_REMOVED lines=11> */
.L_x_71953:


//--------------------- .text._ZN2at6native27unrolled_elementwise_kernelIZNS0_50_GLOBAL__N__2680c7bb_12_PowKernel_cu_140f0503_289622pow_scalar_tensor_implIlEEvRNS_18TensorIteratorBaseET_EUllE_St5arrayIPcLm2EELi4E23TrivialOffsetCalculatorILi1EjESC_NS0_6memory12LoadWithCastILi1EEENSD_13StoreWithCastILi1EEEEEviS6_T0_T2_T3_T4_T5_ --------------------------
	.section	.text._ZN2at6native27unrolled_elementwise_kernelIZNS0_50_GLOBAL__N__2680c7bb_12_PowKernel_cu_140f0503_289622pow_scalar_tensor_implIlEEvRNS_18TensorIteratorBaseET_EUllE_St5arrayIPcLm2EELi4E23TrivialOffsetCalculatorILi1EjESC_NS0_6memory12LoadWithCastILi1EEENSD_13StoreWithCastILi1EEEEEviS6_T0_T2_T3_T4_T5_,"ax",@progbits
	.align	128
        .global         _ZN2at6native27unrolled_elementwise_kernelIZNS0_50_GLOBAL__N__2680c7bb_12_PowKernel_cu_140f0503_289622pow_scalar_tensor_implIlEEvRNS_18TensorIteratorBaseET_EUllE_St5arrayIPcLm2EELi4E23TrivialOffsetCalculatorILi1EjESC_NS0_6memory12LoadWithCastILi1EEENSD_13StoreWithCastILi1EEEEEviS6_T0_T2_T3_T4_T5_
        .type           _ZN2at6native27unrolled_elementwise_kernelIZNS0_50_GLOBAL__N__2680c7bb_12_PowKernel_cu_140f0503_289622pow_scalar_tensor_implIlEEvRNS_18TensorIteratorBaseET_EUllE_St5arrayIPcLm2EELi4E23TrivialOffsetCalculatorILi1EjESC_NS0_6memory12LoadWithCastILi1EEENSD_13StoreWithCastILi1EEEEEviS6_T0_T2_T3_T4_T5_,@function
        .size           _ZN2at6native27unrolled_elementwise_kernelIZNS0_50_GLOBAL__N__2680c7bb_12_PowKernel_cu_140f0503_289622pow_scalar_tensor_implIlEEvRNS_18TensorIteratorBaseET_EUllE_St5arrayIPcLm2EELi4E23TrivialOffsetCalculatorILi1EjESC_NS0_6memory12LoadWithCastILi1EEENSD_13StoreWithCastILi1EEEEEviS6_T0_T2_T3_T4_T5_,(.L_x_71954 - _ZN2at6native27unrolled_elementwise_kernelIZNS0_50_GLOBAL__N__2680c7bb_12_PowKernel_cu_140f0503_289622pow_scalar_tensor_implIlEEvRNS_18TensorIteratorBaseET_EUllE_St5arrayIPcLm2EELi4E23TrivialOffsetCalculatorILi1EjESC_NS0_6memory12LoadWithCastILi1EEENSD_13StoreWithCastILi1EEEEEviS6_T0_T2_T3_T4_T5_)
        .other          _ZN2at6native27unrolled_elementwise_kernelIZNS0_50_GLOBAL__N__2680c7bb_12_PowKernel_cu_140f0503_289622pow_scalar_tensor_implIlEEvRNS_18TensorIteratorBaseET_EUllE_St5arrayIPcLm2EELi4E23TrivialOffsetCalculatorILi1EjESC_NS0_6memory12LoadWithCastILi1EEENSD_13StoreWithCastILi1EEEEEviS6_T0_T2_T3_T4_T5_,@"STO_CUDA_ENTRY STV_DEFAULT"
_ZN2at6native27unrolled_elementwise_kernelIZNS0_50_GLOBAL__N__2680c7bb_12_PowKernel_cu_140f0503_289622pow_scalar_tensor_implIlEEvRNS_18TensorIteratorBaseET_EUllE_St5arrayIPcLm2EELi4E23TrivialOffsetCalculatorILi1EjESC_NS0_6memory12LoadWithCastILi1EEENSD_13StoreWithCastILi1EEEEEviS6_T0_T2_T3_T4_T5_:
.text._ZN2at6native27unrolled_elementwise_kernelIZNS0_50_GLOBAL__N__2680c7bb_12_PowKernel_cu_140f0503_289622pow_scalar_tensor_implIlEEvRNS_18TensorIteratorBaseET_EUllE_St5arrayIPcLm2EELi4E23TrivialOffsetCalculatorILi1EjESC_NS0_6memory12LoadWithCastILi1EEENSD_13StoreWithCastILi1EEEEEviS6_T0_T2_T3_T4_T5_:
[----:B------:R-:W0:Y:S01]  /*0000*/  LDC R1, c[0x0][0x28] ;  /* 0x00000a00ff017b82 */ /* 0x000e220000000800 */
[----:B------:R-:W1:Y:S07]  /*0010*/  S2R R17, SR_CTAID.X ;  /* 0x0000000000117919 */ /* 0x000e6e0000002500 */
[----:B------:R-:W1:Y:S01]  /*0020*/  LDC R29, c[0x0][0x210] ;  /* 0x00008400ff1d7b82 */ /* 0x000e620000000800 */
[----:B------:R-:W-:Y:S01]  /*0030*/  ULDC.64 UR4, c[0x0][0x218] ;  /* 0x0000860000047ab9 */ /* 0x000fe20000000a00 */
[----:B------:R-:W-:Y:S01]  /*0040*/  ULDC.64 UR36, c[0x0][0x208] ;  /* 0x0000820000247ab9 */ /* 0x000fe20000000a00 */
[----:B------:R-:W2:Y:S01]  /*0050*/  S2R R28, SR_TID.X ;  /* 0x00000000001c7919 */ /* 0x000ea20000002100 */
[----:B------:R-:W-:Y:S01]  /*0060*/  IMAD.U32 R26, RZ, RZ, UR4 ;  /* 0x00000004ff1a7e24 */ /* 0x000fe2000f8e00ff */
[----:B------:R-:W-:Y:S01]  /*0070*/  BSSY B6, `(.L_x_63703) ;  /* 0x00000f4000067945 */ /* 0x000fe20003800000 */
[----:B------:R-:W-:Y:S01]  /*0080*/  IMAD.U32 R27, RZ, RZ, UR5 ;  /* 0x00000005ff1b7e24 */ /* 0x000fe2000f8e00ff */
[----:B------:R-:W-:Y:S01]  /*0090*/  CS2R R24, SRZ ;  /* 0x0000000000187805 */ /* 0x000fe2000001ff00 */
[----:B------:R-:W3:Y:S01]  /*00a0*/  LDC.U8 R16, c[0x0][0x23c] ;  /* 0x00008f00ff107b82 */ /* 0x000ee20000000000 */
[----:B------:R-:W-:Y:S01]  /*00b0*/  CS2R R22, SRZ ;  /* 0x0000000000167805 */ /* 0x000fe2000001ff00 */
        /* <DEDUP_REMOVED lines=23> */
.L_x_63708:
[----:B------:R1:W5:Y:S01]  /*0230*/  LDG.E.U8 R22, desc[UR36][R2.64] ;  /* 0x0000002402167981 */ /* 0x000362000c1e1100 */
[----:B------:R-:W-:Y:S01]  /*0240*/  IMAD.MOV.U32 R23, RZ, RZ, RZ ;  /* 0x000000ffff177224 */ /* 0x000fe200078e00ff */
[----:B------:R-:W-:Y:S06]  /*0250*/  BRA `(.L_x_63710) ;  /* 0x0000000c004c7947 */ /* 0x000fec0003800000 */
.L_x_63707:
        /* <DEDUP_REMOVED lines=8> */
.L_x_63712:
[----:B------:R-:W2:Y:S02]  /*02e0*/  LDG.E R22, desc[UR36][R2.64] ;  /* 0x0000002402167981 */ /* 0x000ea4000c1e1900 */
[----:B--2---:R-:W-:Y:S01]  /*02f0*/  SHF.R.S32.HI R23, RZ, 0x1f, R22 ;  /* 0x0000001fff177819 */ /* 0x004fe20000011416 */
[----:B------:R-:W-:Y:S06]  /*0300*/  BRA `(.L_x_63710) ;  /* 0x0000000c00207947 */ /* 0x000fec0003800000 */
.L_x_63711:
[----:B------:R-:W2:Y:S02]  /*0310*/  LDG.E.S16 R22, desc[UR36][R2.64] ;  /* 0x0000002402167981 */ /* 0x000ea4000c1e1700 */
[----:B--2---:R-:W-:Y:S01]  /*0320*/  SHF.R.S32.HI R23, RZ, 0x1f, R22 ;  /* 0x0000001fff177819 */ /* 0x004fe20000011416 */
[----:B------:R-:W-:Y:S06]  /*0330*/  BRA `(.L_x_63710) ;  /* 0x0000000c00147947 */ /* 0x000fec0003800000 */
.L_x_63706:
        /* <DEDUP_REMOVED lines=9> */
.L_x_63714:
[----:B------:R-:W2:Y:S02]  /*03d0*/  LDG.E.U16 R2, desc[UR36][R2.64] ;  /* 0x0000002402027981 */ /* 0x000ea4000c1e1500 */
[----:B--2---:R-:W-:-:S06]  /*03e0*/  HADD2.F32 R22, -RZ, R2.H0_H0 ;  /* 0x20000002ff167230 */ /* 0x004fcc0000004100 */
[----:B------:R-:W0:Y:S01]  /*03f0*/  F2I.S64.TRUNC R22, R22 ;  /* 0x0000001600167311 */ /* 0x000e22000020d900 */
[----:B------:R-:W-:Y:S05]  /*0400*/  BRA `(.L_x_63710) ;  /* 0x0000000800e07947 */ /* 0x000fea0003800000 */
.L_x_63713:
        /* <DEDUP_REMOVED lines=9> */
.L_x_63716:
[----:B------:R-:W2:Y:S02]  /*04a0*/  LDG.E.U16 R2, desc[UR36][R2.64] ;  /* 0x0000002402027981 */ /* 0x000ea4000c1e1500 */
[----:B--2---:R-:W-:-:S06]  /*04b0*/  HADD2.F32 R22, -RZ, R2.H0_H0 ;  /* 0x20000002ff167230 */ /* 0x004fcc0000004100 */
[----:B------:R-:W4:Y:S01]  /*04c0*/  F2I.S64.TRUNC R22, R22 ;  /* 0x0000001600167311 */ /* 0x000f22000020d900 */
[----:B------:R-:W-:Y:S05]  /*04d0*/  BRA `(.L_x_63710) ;  /* 0x0000000800ac7947 */ /* 0x000fea0003800000 */
.L_x_63715:
[----:B------:R-:W2:Y:S02]  /*04e0*/  LDG.E.64 R2, desc[UR36][R2.64] ;  /* 0x0000002402027981 */ /* 0x000ea4000c1e1b00 */
[----:B--2---:R2:W3:Y:S01]  /*04f0*/  F2I.S64.F64.TRUNC R22, R2 ;  /* 0x0000000200167311 */ /* 0x0044e2000030d900 */
[----:B------:R-:W-:Y:S05]  /*0500*/  BRA `(.L_x_63710) ;  /* 0x0000000800a07947 */ /* 0x000fea0003800000 */
.L_x_63705:
        /* <DEDUP_REMOVED lines=13> */
.L_x_63719:
[----:B------:R-:W2:Y:S02]  /*05e0*/  LDG.E.64 R2, desc[UR36][R2.64] ;  /* 0x0000002402027981 */ /* 0x000ea4000c1e1b00 */
[----:B--2---:R0:W1:Y:S01]  /*05f0*/  F2I.S64.F64.TRUNC R22, R2 ;  /* 0x0000000200167311 */ /* 0x004062000030d900 */
[----:B------:R-:W-:Y:S05]  /*0600*/  BRA `(.L_x_63710) ;  /* 0x0000000800607947 */ /* 0x000fea0003800000 */
.L_x_63718:
        /* <DEDUP_REMOVED lines=27> */
.L_x_63721:
        /* <DEDUP_REMOVED lines=15> */
.L_x_63720:
[----:B------:R-:W2:Y:S02]  /*08b0*/  LDG.E.U16 R22, desc[UR36][R2.64] ;  /* 0x0000002402167981 */ /* 0x000ea4000c1e1500 */
[----:B--2---:R-:W-:-:S06]  /*08c0*/  IMAD.U32 R22, R22, 0x10000, RZ ;  /* 0x0001000016167824 */ /* 0x004fcc00078e00ff */
[----:B------:R-:W0:Y:S01]  /*08d0*/  F2I.S64.TRUNC R22, R22 ;  /* 0x0000001600167311 */ /* 0x000e22000020d900 */
[----:B------:R-:W-:Y:S05]  /*08e0*/  BRA `(.L_x_63710) ;  /* 0x0000000400a87947 */ /* 0x000fea0003800000 */
.L_x_63717:
        /* <DEDUP_REMOVED lines=11> */
.L_x_63724:
        /* <DEDUP_REMOVED lines=21> */
.L_x_63728:
[----:B------:R-:W-:Y:S05]  /*0af0*/  BSYNC B1 ;  /* 0x0000000000017941 */ /* 0x000fea0003800000 */
.L_x_63727:
[----:B------:R-:W-:Y:S01]  /*0b00*/  IMAD.SHL.U32 R2, R2, 0x100000, RZ ;  /* 0x0010000002027824 */ /* 0x000fe200078e00ff */
[----:B------:R-:W-:-:S04]  /*0b10*/  LEA R3, R0, 0x3b800000, 0x17 ;  /* 0x3b80000000037811 */ /* 0x000fc800078eb8ff */
[----:B------:R-:W-:-:S07]  /*0b20*/  LOP3.LUT R22, R3, R2, R22, 0xfe, !PT ;  /* 0x0000000203167212 */ /* 0x000fce00078efe16 */
.L_x_63726:
[----:B------:R-:W-:Y:S05]  /*0b30*/  BSYNC B0 ;  /* 0x0000000000007941 */ /* 0x000fea0003800000 */
.L_x_63725:
[----:B------:R-:W0:Y:S01]  /*0b40*/  F2I.S64.TRUNC R22, R22 ;  /* 0x0000001600167311 */ /* 0x000e22000020d900 */
[----:B------:R-:W-:Y:S05]  /*0b50*/  BRA `(.L_x_63710) ;  /* 0x00000004000c7947 */ /* 0x000fea0003800000 */
.L_x_63723:
        /* <DEDUP_REMOVED lines=21> */
.L_x_63732:
[----:B------:R-:W-:Y:S05]  /*0cb0*/  BSYNC B1 ;  /* 0x0000000000017941 */ /* 0x000fea0003800000 */
.L_x_63731:
[----:B------:R-:W-:Y:S01]  /*0cc0*/  IMAD.SHL.U32 R2, R2, 0x200000, RZ ;  /* 0x0020000002027824 */ /* 0x000fe200078e00ff */
[----:B------:R-:W-:-:S04]  /*0cd0*/  LEA R3, R0, 0x37800000, 0x17 ;  /* 0x3780000000037811 */ /* 0x000fc800078eb8ff */
[----:B------:R-:W-:-:S07]  /*0ce0*/  LOP3.LUT R22, R3, R2, R22, 0xfe, !PT ;  /* 0x0000000203167212 */ /* 0x000fce00078efe16 */
.L_x_63730:
[----:B------:R-:W-:Y:S05]  /*0cf0*/  BSYNC B0 ;  /* 0x0000000000007941 */ /* 0x000fea0003800000 */
.L_x_63729:
[----:B------:R-:W0:Y:S01]  /*0d00*/  F2I.S64.TRUNC R22, R22 ;  /* 0x0000001600167311 */ /* 0x000e22000020d900 */
[----:B------:R-:W-:Y:S05]  /*0d10*/  BRA `(.L_x_63710) ;  /* 0x00000000009c7947 */ /* 0x000fea0003800000 */
.L_x_63722:
        /* <DEDUP_REMOVED lines=14> */
.L_x_63736:
[----:B------:R-:W-:Y:S05]  /*0e00*/  BSYNC B0 ;  /* 0x0000000000007941 */ /* 0x000fea0003800000 */
.L_x_63735:
[----:B------:R-:W0:Y:S01]  /*0e10*/  F2I.S64.TRUNC R22, R22 ;  /* 0x0000001600167311 */ /* 0x000e22000020d900 */
[----:B------:R-:W-:Y:S05]  /*0e20*/  BRA `(.L_x_63710) ;  /* 0x0000000000587947 */ /* 0x000fea0003800000 */
.L_x_63709:
        /* <DEDUP_REMOVED lines=16> */
.L_x_63737:
[----:B------:R-:W-:Y:S01]  /*0f30*/  CS2R R22, SRZ ;  /* 0x0000000000167805 */ /* 0x000fe2000001ff00 */
[----:B------:R-:W-:Y:S06]  /*0f40*/  BRA `(.L_x_63710) ;  /* 0x0000000000107947 */ /* 0x000fec0003800000 */
.L_x_63734:
[----:B------:R0:W5:Y:S01]  /*0f50*/  LDG.E.64 R22, desc[UR36][R2.64] ;  /* 0x0000002402167981 */ /* 0x000162000c1e1b00 */
[----:B------:R-:W-:Y:S05]  /*0f60*/  BRA `(.L_x_63710) ;  /* 0x0000000000087947 */ /* 0x000fea0003800000 */
.L_x_63733:
[----:B------:R0:W5:Y:S01]  /*0f70*/  LDG.E R22, desc[UR36][R2.64] ;  /* 0x0000002402167981 */ /* 0x000162000c1e1900 */
[----:B------:R-:W-:-:S07]  /*0f80*/  IMAD.MOV.U32 R23, RZ, RZ, RZ ;  /* 0x000000ffff177224 */ /* 0x000fce00078e00ff */
.L_x_63710:
[----:B------:R-:W2:Y:S02]  /*0f90*/  S2R R28, SR_TID.X ;  /* 0x00000000001c7919 */ /* 0x000ea40000002100 */
[----:B--2---:R-:W-:-:S07]  /*0fa0*/  VIADD R28, R28, 0x80 ;  /* 0x000000801c1c7836 */ /* 0x004fce0000000000 */
.L_x_63704:
[----:B------:R-:W-:Y:S05]  /*0fb0*/  BSYNC B6 ;  /* 0x0000000000067941 */ /* 0x000fea0003800000 */
.L_x_63703:
        /* <DEDUP_REMOVED lines=24> */
.L_x_63743:
[----:B------:R0:W5:Y:S01]  /*1140*/  LDG.E.U8 R24, desc[UR36][R2.64] ;  /* 0x0000002402187981 */ /* 0x000162000c1e1100 */
[----:B------:R-:W-:Y:S01]  /*1150*/  IMAD.MOV.U32 R25, RZ, RZ, RZ ;  /* 0x000000ffff197224 */ /* 0x000fe200078e00ff */
[----:B------:R-:W-:Y:S06]  /*1160*/  BRA `(.L_x_63745) ;  /* 0x0000000c00487947 */ /* 0x000fec0003800000 */
.L_x_63742:
        /* <DEDUP_REMOVED lines=8> */
.L_x_63747:
[----:B------:R-:W2:Y:S02]  /*11f0*/  LDG.E R24, desc[UR36][R2.64] ;  /* 0x0000002402187981 */ /* 0x000ea4000c1e1900 */
[----:B--2---:R-:W-:Y:S01]  /*1200*/  SHF.R.S32.HI R25, RZ, 0x1f, R24 ;  /* 0x0000001fff197819 */ /* 0x004fe20000011418 */
[----:B------:R-:W-:Y:S06]  /*1210*/  BRA `(.L_x_63745) ;  /* 0x0000000c001c7947 */ /* 0x000fec0003800000 */
.L_x_63746:
[----:B------:R-:W2:Y:S02]  /*1220*/  LDG.E.S16 R24, desc[UR36][R2.64] ;  /* 0x0000002402187981 */ /* 0x000ea4000c1e1700 */
[----:B--2---:R-:W-:Y:S01]  /*1230*/  SHF.R.S32.HI R25, RZ, 0x1f, R24 ;  /* 0x0000001fff197819 */ /* 0x004fe20000011418 */
[----:B------:R-:W-:Y:S06]  /*1240*/  BRA `(.L_x_63745) ;  /* 0x0000000c00107947 */ /* 0x000fec0003800000 */
.L_x_63741:
        /* <DEDUP_REMOVED lines=9> */
.L_x_63749:
[----:B------:R-:W2:Y:S02]  /*12e0*/  LDG.E.U16 R2, desc[UR36][R2.64] ;  /* 0x0000002402027981 */ /* 0x000ea4000c1e1500 */
[----:B--2---:R-:W-:-:S06]  /*12f0*/  HADD2.F32 R24, -RZ, R2.H0_H0 ;  /* 0x20000002ff187230 */ /* 0x004fcc0000004100 */
[----:B------:R-:W0:Y:S01]  /*1300*/  F2I.S64.TRUNC R24, R24 ;  /* 0x0000001800187311 */ /* 0x000e22000020d900 */
[----:B------:R-:W-:Y:S05]  /*1310*/  BRA `(.L_x_63745) ;  /* 0x0000000800dc7947 */ /* 0x000fea0003800000 */
.L_x_63748:
        /* <DEDUP_REMOVED lines=9> */
.L_x_63751:
[----:B------:R-:W2:Y:S02]  /*13b0*/  LDG.E.U16 R2, desc[UR36][R2.64] ;  /* 0x0000002402027981 */ /* 0x000ea4000c1e1500 */
[----:B--2---:R-:W-:-:S06]  /*13c0*/  HADD2.F32 R24, -RZ, R2.H0_H0 ;  /* 0x20000002ff187230 */ /* 0x004fcc0000004100 */
[----:B------:R-:W0:Y:S01]  /*13d0*/  F2I.S64.TRUNC R24, R24 ;  /* 0x0000001800187311 */ /* 0x000e22000020d900 */
[----:B------:R-:W-:Y:S05]  /*13e0*/  BRA `(.L_x_63745) ;  /* 0x0000000800a87947 */ /* 0x000fea0003800000 */
.L_x_63750:
[----:B------:R-:W2:Y:S02]  /*13f0*/  LDG.E.64 R2, desc[UR36][R2.64] ;  /* 0x0000002402027981 */ /* 0x000ea4000c1e1b00 */
[----:B--2---:R0:W1:Y:S01]  /*1400*/  F2I.S64.F64.TRUNC R24, R2 ;  /* 0x0000000200187311 */ /* 0x004062000030d900 */
[----:B------:R-:W-:Y:S05]  /*1410*/  BRA `(.L_x_63745) ;  /* 0x00000008009c7947 */ /* 0x000fea0003800000 */
.L_x_63740:
        /* <DEDUP_REMOVED lines=13> */
.L_x_63754:
[----:B------:R-:W2:Y:S02]  /*14f0*/  LDG.E.64 R2, desc[UR36][R2.64] ;  /* 0x0000002402027981 */ /* 0x000ea4000c1e1b00 */
[----:B--2---:R0:W1:Y:S01]  /*1500*/  F2I.S64.F64.TRUNC R24, R2 ;  /* 0x0000000200187311 */ /* 0x004062000030d900 */
[----:B------:R-:W-:Y:S05]  /*1510*/  BRA `(.L_x_63745) ;  /* 0x00000008005c7947 */ /* 0x000fea0003800000 */
.L_x_63753:
        /* <DEDUP_REMOVED lines=27> */
.L_x_63756:
        /* <DEDUP_REMOVED lines=12> */
[----:B------:R2:W0:Y:S01]  /*1790*/  F2I.S64.TRUNC R24, R4 ;  /* 0x0000000400187311 */ /* 0x000422000020d900 */
[----:B------:R-:W-:Y:S05]  /*17a0*/  BRA `(.L_x_63745) ;  /* 0x0000000400b87947 */ /* 0x000fea0003800000 */
.L_x_63755:
[----:B------:R-:W2:Y:S02]  /*17b0*/  LDG.E.U16 R24, desc[UR36][R2.64] ;  /* 0x0000002402187981 */ /* 0x000ea4000c1e1500 */
[----:B--2---:R-:W-:-:S06]  /*17c0*/  IMAD.U32 R24, R24, 0x10000, RZ ;  /* 0x0001000018187824 */ /* 0x004fcc00078e00ff */
[----:B------:R-:W0:Y:S01]  /*17d0*/  F2I.S64.TRUNC R24, R24 ;  /* 0x0000001800187311 */ /* 0x000e22000020d900 */
[----:B------:R-:W-:Y:S05]  /*17e0*/  BRA `(.L_x_63745) ;  /* 0x0000000400a87947 */ /* 0x000fea0003800000 */
.L_x_63752:
        /* <DEDUP_REMOVED lines=11> */
.L_x_63759:
        /* <DEDUP_REMOVED lines=21> */
.L_x_63763:
[----:B------:R-:W-:Y:S05]  /*19f0*/  BSYNC B1 ;  /* 0x0000000000017941 */ /* 0x000fea0003800000 */
.L_x_63762:
[----:B------:R-:W-:Y:S01]  /*1a00*/  IMAD.SHL.U32 R2, R2, 0x100000, RZ ;  /* 0x0010000002027824 */ /* 0x000fe200078e00ff */
[----:B------:R-:W-:-:S04]  /*1a10*/  LEA R3, R0, 0x3b800000, 0x17 ;  /* 0x3b80000000037811 */ /* 0x000fc800078eb8ff */
[----:B------:R-:W-:-:S07]  /*1a20*/  LOP3.LUT R24, R3, R2, R24, 0xfe, !PT ;  /* 0x0000000203187212 */ /* 0x000fce00078efe18 */
.L_x_63761:
[----:B------:R-:W-:Y:S05]  /*1a30*/  BSYNC B0 ;  /* 0x0000000000007941 */ /* 0x000fea0003800000 */
.L_x_63760:
[----:B------:R-:W0:Y:S01]  /*1a40*/  F2I.S64.TRUNC R24, R24 ;  /* 0x0000001800187311 */ /* 0x000e22000020d900 */
[----:B------:R-:W-:Y:S05]  /*1a50*/  BRA `(.L_x_63745) ;  /* 0x00000004000c7947 */ /* 0x000fea0003800000 */
.L_x_63758:
        /* <DEDUP_REMOVED lines=21> */
.L_x_63767:
[----:B------:R-:W-:Y:S05]  /*1bb0*/  BSYNC B1 ;  /* 0x0000000000017941 */ /* 0x000fea0003800000 */
.L_x_63766:
[----:B------:R-:W-:Y:S01]  /*1bc0*/  IMAD.SHL.U32 R2, R2, 0x200000, RZ ;  /* 0x0020000002027824 */ /* 0x000fe200078e00ff */
[----:B------:R-:W-:-:S04]  /*1bd0*/  LEA R3, R0, 0x37800000, 0x17 ;  /* 0x3780000000037811 */ /* 0x000fc800078eb8ff */
[----:B------:R-:W-:-:S07]  /*1be0*/  LOP3.LUT R24, R3, R2, R24, 0xfe, !PT ;  /* 0x0000000203187212 */ /* 0x000fce00078efe18 */
.L_x_63765:
[----:B------:R-:W-:Y:S05]  /*1bf0*/  BSYNC B0 ;  /* 0x0000000000007941 */ /* 0x000fea0003800000 */
.L_x_63764:
[----:B------:R-:W0:Y:S01]  /*1c00*/  F2I.S64.TRUNC R24, R24 ;  /* 0x0000001800187311 */ /* 0x000e22000020d900 */
[----:B------:R-:W-:Y:S05]  /*1c10*/  BRA `(.L_x_63745) ;  /* 0x00000000009c7947 */ /* 0x000fea0003800000 */
.L_x_63757:
        /* <DEDUP_REMOVED lines=14> */
.L_x_63771:
[----:B------:R-:W-:Y:S05]  /*1d00*/  BSYNC B0 ;  /* 0x0000000000007941 */ /* 0x000fea0003800000 */
.L_x_63770:
[----:B------:R-:W0:Y:S01]  /*1d10*/  F2I.S64.TRUNC R24, R24 ;  /* 0x0000001800187311 */ /* 0x000e22000020d900 */
[----:B------:R-:W-:Y:S05]  /*1d20*/  BRA `(.L_x_63745) ;  /* 0x0000000000587947 */ /* 0x000fea0003800000 */
.L_x_63744:
        /* <DEDUP_REMOVED lines=16> */
.L_x_63772:
[----:B------:R-:W-:Y:S01]  /*1e30*/  CS2R R24, SRZ ;  /* 0x0000000000187805 */ /* 0x000fe2000001ff00 */
[----:B------:R-:W-:Y:S06]  /*1e40*/  BRA `(.L_x_63745) ;  /* 0x0000000000107947 */ /* 0x000fec0003800000 */
.L_x_63769:
[----:B------:R0:W5:Y:S01]  /*1e50*/  LDG.E.64 R24, desc[UR36][R2.64] ;  /* 0x0000002402187981 */ /* 0x000162000c1e1b00 */
[----:B------:R-:W-:Y:S05]  /*1e60*/  BRA `(.L_x_63745) ;  /* 0x0000000000087947 */ /* 0x000fea0003800000 */
.L_x_63768:
[----:B------:R0:W5:Y:S01]  /*1e70*/  LDG.E R24, desc[UR36][R2.64] ;  /* 0x0000002402187981 */ /* 0x000162000c1e1900 */
[----:B------:R-:W-:-:S07]  /*1e80*/  IMAD.MOV.U32 R25, RZ, RZ, RZ ;  /* 0x000000ffff197224 */ /* 0x000fce00078e00ff */
.L_x_63745:
[----:B------:R-:W-:-:S07]  /*1e90*/  VIADD R28, R28, 0x80 ;  /* 0x000000801c1c7836 */ /* 0x000fce0000000000 */
.L_x_63739:
[----:B------:R-:W-:Y:S05]  /*1ea0*/  BSYNC B6 ;  /* 0x0000000000067941 */ /* 0x000fea0003800000 */
.L_x_63738:
[----:B------:R-:W-:Y:S01]  /*1eb0*/  ISETP.GE.AND P0, PT, R28, R29, PT ;  /* 0x0000001d1c00720c */ /* 0x000fe20003f06270 */
[----:B------:R-:W-:Y:S01]  /*1ec0*/  BSSY B6, `(.L_x_63773) ;  /* 0x00000f1000067945 */ /* 0x000fe20003800000 */
[----:B------:R-:W-:Y:S02]  /*1ed0*/  CS2R R16, SRZ ;  /* 0x0000000000107805 */ /* 0x000fe4000001ff00 */
[----:B------:R-:W-:-:S09]  /*1ee0*/  CS2R R18, SRZ ;  /* 0x0000000000127805 */ /* 0x000fd2000001ff00 */
[----:B------:R-:W-:Y:S05]  /*1ef0*/  @P0 BRA `(.L_x_63774) ;  /* 0x0000000c00b40947 */ /* 0x000fea0003800000 */
[----:B------:R-:W3:Y:S01]  /*1f00*/  S2R R0, SR_CTAID.X ;  /* 0x0000000000007919 */ /* 0x000ee20000002500 */
[----:B------:R-:W2:Y:S01]  /*1f10*/  LDC.U8 R6, c[0x0][0x23c] ;  /* 0x00008f00ff067b82 */ /* 0x000ea20000000000 */
[----:B------:R-:W-:-:S07]  /*1f20*/  ULDC UR4, c[0x0][0x240] ;  /* 0x0000900000047ab9 */ /* 0x000fce0000000800 */
[----:B01----:R-:W0:Y:S01]  /*1f30*/  LDC.64 R2, c[0x0][0x230] ;  /* 0x00008c00ff027b82 */ /* 0x003e220000000a00 */
[----:B--2---:R-:W-:Y:S01]  /*1f40*/  PRMT R4, R6, 0x9910, RZ ;  /* 0x0000991006047816 */ /* 0x004fe200000000ff */
[----:B---3--:R-:W-:-:S04]  /*1f50*/  IMAD R0, R0, 0x200, R28 ;  /* 0x0000020000007824 */ /* 0x008fc800078e021c */
        /* <DEDUP_REMOVED lines=17> */
.L_x_63778:
[----:B------:R0:W5:Y:S01]  /*2070*/  LDG.E.U8 R18, desc[UR36][R2.64] ;  /* 0x0000002402127981 */ /* 0x000162000c1e1100 */
[----:B------:R-:W-:Y:S01]  /*2080*/  IMAD.MOV.U32 R19, RZ, RZ, RZ ;  /* 0x000000ffff137224 */ /* 0x000fe200078e00ff */
[----:B------:R-:W-:Y:S06]  /*2090*/  BRA `(.L_x_63780) ;  /* 0x0000000c00487947 */ /* 0x000fec0003800000 */
.L_x_63777:
        /* <DEDUP_REMOVED lines=8> */
.L_x_63782:
[----:B------:R-:W2:Y:S02]  /*2120*/  LDG.E R18, desc[UR36][R2.64] ;  /* 0x0000002402127981 */ /* 0x000ea4000c1e1900 */
[----:B--2---:R-:W-:Y:S01]  /*2130*/  SHF.R.S32.HI R19, RZ, 0x1f, R18 ;  /* 0x0000001fff137819 */ /* 0x004fe20000011412 */
[----:B------:R-:W-:Y:S06]  /*2140*/  BRA `(.L_x_63780) ;  /* 0x0000000c001c7947 */ /* 0x000fec0003800000 */
.L_x_63781:
[----:B------:R-:W2:Y:S02]  /*2150*/  LDG.E.S16 R18, desc[UR36][R2.64] ;  /* 0x0000002402127981 */ /* 0x000ea4000c1e1700 */
[----:B--2---:R-:W-:Y:S01]  /*2160*/  SHF.R.S32.HI R19, RZ, 0x1f, R18 ;  /* 0x0000001fff137819 */ /* 0x004fe20000011412 */
[----:B------:R-:W-:Y:S06]  /*2170*/  BRA `(.L_x_63780) ;  /* 0x0000000c00107947 */ /* 0x000fec0003800000 */
.L_x_63776:
        /* <DEDUP_REMOVED lines=9> */
.L_x_63784:
[----:B------:R-:W2:Y:S02]  /*2210*/  LDG.E.U16 R2, desc[UR36][R2.64] ;  /* 0x0000002402027981 */ /* 0x000ea4000c1e1500 */
[----:B--2---:R-:W-:-:S06]  /*2220*/  HADD2.F32 R18, -RZ, R2.H0_H0 ;  /* 0x20000002ff127230 */ /* 0x004fcc0000004100 */
[----:B------:R-:W0:Y:S01]  /*2230*/  F2I.S64.TRUNC R18, R18 ;  /* 0x0000001200127311 */ /* 0x000e22000020d900 */
[----:B------:R-:W-:Y:S05]  /*2240*/  BRA `(.L_x_63780) ;  /* 0x0000000800dc7947 */ /* 0x000fea0003800000 */
.L_x_63783:
        /* <DEDUP_REMOVED lines=9> */
.L_x_63786:
[----:B------:R-:W2:Y:S02]  /*22e0*/  LDG.E.U16 R2, desc[UR36][R2.64] ;  /* 0x0000002402027981 */ /* 0x000ea4000c1e1500 */
[----:B--2---:R-:W-:-:S06]  /*22f0*/  HADD2.F32 R18, -RZ, R2.H0_H0 ;  /* 0x20000002ff127230 */ /* 0x004fcc0000004100 */
[----:B------:R-:W0:Y:S01]  /*2300*/  F2I.S64.TRUNC R18, R18 ;  /* 0x0000001200127311 */ /* 0x000e22000020d900 */
[----:B------:R-:W-:Y:S05]  /*2310*/  BRA `(.L_x_63780) ;  /* 0x0000000800a87947 */ /* 0x000fea0003800000 */
.L_x_63785:
[----:B------:R-:W2:Y:S02]  /*2320*/  LDG.E.64 R2, desc[UR36][R2.64] ;  /* 0x0000002402027981 */ /* 0x000ea4000c1e1b00 */
[----:B--2---:R0:W1:Y:S01]  /*2330*/  F2I.S64.F64.TRUNC R18, R2 ;  /* 0x0000000200127311 */ /* 0x004062000030d900 */
[----:B------:R-:W-:Y:S05]  /*2340*/  BRA `(.L_x_63780) ;  /* 0x00000008009c7947 */ /* 0x000fea0003800000 */
.L_x_63775:
        /* <DEDUP_REMOVED lines=13> */
.L_x_63789:
[----:B------:R-:W2:Y:S02]  /*2420*/  LDG.E.64 R2, desc[UR36][R2.64] ;  /* 0x0000002402027981 */ /* 0x000ea4000c1e1b00 */
[----:B--2---:R0:W1:Y:S01]  /*2430*/  F2I.S64.F64.TRUNC R18, R2 ;  /* 0x0000000200127311 */ /* 0x004062000030d900 */
[----:B------:R-:W-:Y:S05]  /*2440*/  BRA `(.L_x_63780) ;  /* 0x00000008005c7947 */ /* 0x000fea0003800000 */
.L_x_63788:
        /* <DEDUP_REMOVED lines=27> */
.L_x_63791:
        /* <DEDUP_REMOVED lines=14> */
.L_x_63790:
[----:B------:R-:W2:Y:S02]  /*26e0*/  LDG.E.U16 R18, desc[UR36][R2.64] ;  /* 0x0000002402127981 */ /* 0x000ea4000c1e1500 */
[----:B--2---:R-:W-:-:S06]  /*26f0*/  IMAD.U32 R18, R18, 0x10000, RZ ;  /* 0x0001000012127824 */ /* 0x004fcc00078e00ff */
[----:B------:R-:W0:Y:S01]  /*2700*/  F2I.S64.TRUNC R18, R18 ;  /* 0x0000001200127311 */ /* 0x000e22000020d900 */
[----:B------:R-:W-:Y:S05]  /*2710*/  BRA `(.L_x_63780) ;  /* 0x0000000400a87947 */ /* 0x000fea0003800000 */
.L_x_63787:
        /* <DEDUP_REMOVED lines=11> */
.L_x_63794:
        /* <DEDUP_REMOVED lines=21> */
.L_x_63798:
[----:B------:R-:W-:Y:S05]  /*2920*/  BSYNC B1 ;  /* 0x0000000000017941 */ /* 0x000fea0003800000 */
.L_x_63797:
[----:B------:R-:W-:Y:S01]  /*2930*/  IMAD.SHL.U32 R2, R2, 0x100000, RZ ;  /* 0x0010000002027824 */ /* 0x000fe200078e00ff */
[----:B------:R-:W-:-:S04]  /*2940*/  LEA R3, R0, 0x3b800000, 0x17 ;  /* 0x3b80000000037811 */ /* 0x000fc800078eb8ff */
[----:B------:R-:W-:-:S07]  /*2950*/  LOP3.LUT R18, R3, R2, R18, 0xfe, !PT ;  /* 0x0000000203127212 */ /* 0x000fce00078efe12 */
.L_x_63796:
[----:B------:R-:W-:Y:S05]  /*2960*/  BSYNC B0 ;  /* 0x0000000000007941 */ /* 0x000fea0003800000 */
.L_x_63795:
[----:B------:R-:W1:Y:S01]  /*2970*/  F2I.S64.TRUNC R18, R18 ;  /* 0x0000001200127311 */ /* 0x000e62000020d900 */
[----:B------:R-:W-:Y:S05]  /*2980*/  BRA `(.L_x_63780) ;  /* 0x00000004000c7947 */ /* 0x000fea0003800000 */
.L_x_63793:
        /* <DEDUP_REMOVED lines=21> */
.L_x_63802:
[----:B------:R-:W-:Y:S05]  /*2ae0*/  BSYNC B1 ;  /* 0x0000000000017941 */ /* 0x000fea0003800000 */
.L_x_63801:
[----:B------:R-:W-:Y:S01]  /*2af0*/  IMAD.SHL.U32 R2, R2, 0x200000, RZ ;  /* 0x0020000002027824 */ /* 0x000fe200078e00ff */
[----:B------:R-:W-:-:S04]  /*2b00*/  LEA R3, R0, 0x37800000, 0x17 ;  /* 0x3780000000037811 */ /* 0x000fc800078eb8ff */
[----:B------:R-:W-:-:S07]  /*2b10*/  LOP3.LUT R18, R3, R2, R18, 0xfe, !PT ;  /* 0x0000000203127212 */ /* 0x000fce00078efe12 */
.L_x_63800:
[----:B------:R-:W-:Y:S05]  /*2b20*/  BSYNC B0 ;  /* 0x0000000000007941 */ /* 0x000fea0003800000 */
.L_x_63799:
[----:B------:R-:W2:Y:S01]  /*2b30*/  F2I.S64.TRUNC R18, R18 ;  /* 0x0000001200127311 */ /* 0x000ea2000020d900 */
[----:B------:R-:W-:Y:S05]  /*2b40*/  BRA `(.L_x_63780) ;  /* 0x00000000009c7947 */ /* 0x000fea0003800000 */
.L_x_63792:
        /* <DEDUP_REMOVED lines=14> */
.L_x_63806:
[----:B------:R-:W-:Y:S05]  /*2c30*/  BSYNC B0 ;  /* 0x0000000000007941 */ /* 0x000fea0003800000 */
.L_x_63805:
[----:B------:R-:W0:Y:S01]  /*2c40*/  F2I.S64.TRUNC R18, R18 ;  /* 0x0000001200127311 */ /* 0x000e22000020d900 */
[----:B------:R-:W-:Y:S05]  /*2c50*/  BRA `(.L_x_63780) ;  /* 0x0000000000587947 */ /* 0x000fea0003800000 */
.L_x_63779:
        /* <DEDUP_REMOVED lines=16> */
.L_x_63807:
[----:B------:R-:W-:Y:S01]  /*2d60*/  CS2R R18, SRZ ;  /* 0x0000000000127805 */ /* 0x000fe2000001ff00 */
[----:B------:R-:W-:Y:S06]  /*2d70*/  BRA `(.L_x_63780) ;  /* 0x0000000000107947 */ /* 0x000fec0003800000 */
.L_x_63804:
[----:B------:R0:W5:Y:S01]  /*2d80*/  LDG.E.64 R18, desc[UR36][R2.64] ;  /* 0x0000002402127981 */ /* 0x000162000c1e1b00 */
[----:B------:R-:W-:Y:S05]  /*2d90*/  BRA `(.L_x_63780) ;  /* 0x0000000000087947 */ /* 0x000fea0003800000 */
.L_x_63803:
[----:B------:R3:W5:Y:S01]  /*2da0*/  LDG.E R18, desc[UR36][R2.64] ;  /* 0x0000002402127981 */ /* 0x000762000c1e1900 */
[----:B------:R-:W-:-:S07]  /*2db0*/  IMAD.MOV.U32 R19, RZ, RZ, RZ ;  /* 0x000000ffff137224 */ /* 0x000fce00078e00ff */
.L_x_63780:
[----:B------:R-:W-:-:S07]  /*2dc0*/  VIADD R28, R28, 0x80 ;  /* 0x000000801c1c7836 */ /* 0x000fce0000000000 */
.L_x_63774:
[----:B------:R-:W-:Y:S05]  /*2dd0*/  BSYNC B6 ;  /* 0x0000000000067941 */ /* 0x000fea0003800000 */
.L_x_63773:
[----:B------:R-:W-:Y:S01]  /*2de0*/  ISETP.GE.AND P0, PT, R28, R29, PT ;  /* 0x0000001d1c00720c */ /* 0x000fe20003f06270 */
[----:B------:R-:W-:-:S12]  /*2df0*/  BSSY B6, `(.L_x_63808) ;  /* 0x00000ec000067945 */ /* 0x000fd80003800000 */
[----:B------:R-:W-:Y:S05]  /*2e00*/  @P0 BRA `(.L_x_63809) ;  /* 0x0000000c00a80947 */ /* 0x000fea0003800000 */
[----:B------:R-:W4:Y:S01]  /*2e10*/  S2R R0, SR_CTAID.X ;  /* 0x0000000000007919 */ /* 0x000f220000002500 */
[----:B0-2---:R-:W0:Y:S01]  /*2e20*/  LDC.U8 R4, c[0x0][0x23c] ;  /* 0x00008f00ff047b82 */ /* 0x005e220000000000 */
[----:B------:R-:W-:-:S07]  /*2e30*/  ULDC UR4, c[0x0][0x240] ;  /* 0x0000900000047ab9 */ /* 0x000fce0000000800 */
[----:B-1-3--:R-:W1:Y:S01]  /*2e40*/  LDC.64 R2, c[0x0][0x230] ;  /* 0x00008c00ff027b82 */ /* 0x00ae620000000a00 */
[----:B----4-:R-:W-:Y:S01]  /*2e50*/  IMAD R28, R0, 0x200, R28 ;  /* 0x00000200001c7824 */ /* 0x010fe200078e021c */
[----:B0-----:R-:W-:-:S03]  /*2e60*/  PRMT R0, R4, 0x9910, RZ ;  /* 0x0000991004007816 */ /* 0x001fc600000000ff */
        /* <DEDUP_REMOVED lines=16> */
.L_x_63813:
[----:B------:R0:W5:Y:S01]  /*2f70*/  LDG.E.U8 R16, desc[UR36][R2.64] ;  /* 0x0000002402107981 */ /* 0x000162000c1e1100 */
[----:B------:R-:W-:Y:S01]  /*2f80*/  IMAD.MOV.U32 R17, RZ, RZ, RZ ;  /* 0x000000ffff117224 */ /* 0x000fe200078e00ff */
[----:B------:R-:W-:Y:S06]  /*2f90*/  BRA `(.L_x_63809) ;  /* 0x0000000c00447947 */ /* 0x000fec0003800000 */
.L_x_63812:
        /* <DEDUP_REMOVED lines=8> */
.L_x_63816:
[----:B------:R-:W2:Y:S02]  /*3020*/  LDG.E R16, desc[UR36][R2.64] ;  /* 0x0000002402107981 */ /* 0x000ea4000c1e1900 */
[----:B--2---:R-:W-:Y:S01]  /*3030*/  SHF.R.S32.HI R17, RZ, 0x1f, R16 ;  /* 0x0000001fff117819 */ /* 0x004fe20000011410 */
[----:B------:R-:W-:Y:S06]  /*3040*/  BRA `(.L_x_63809) ;  /* 0x0000000c00187947 */ /* 0x000fec0003800000 */
.L_x_63815:
[----:B------:R-:W2:Y:S02]  /*3050*/  LDG.E.S16 R16, desc[UR36][R2.64] ;  /* 0x0000002402107981 */ /* 0x000ea4000c1e1700 */
[----:B--2---:R-:W-:Y:S01]  /*3060*/  SHF.R.S32.HI R17, RZ, 0x1f, R16 ;  /* 0x0000001fff117819 */ /* 0x004fe20000011410 */
[----:B------:R-:W-:Y:S06]  /*3070*/  BRA `(.L_x_63809) ;  /* 0x0000000c000c7947 */ /* 0x000fec0003800000 */
.L_x_63811:
        /* <DEDUP_REMOVED lines=9> */
.L_x_63818:
[----:B------:R-:W2:Y:S02]  /*3110*/  LDG.E.U16 R2, desc[UR36][R2.64] ;  /* 0x0000002402027981 */ /* 0x000ea4000c1e1500 */
[----:B--2---:R-:W-:-:S06]  /*3120*/  HADD2.F32 R16, -RZ, R2.H0_H0 ;  /* 0x20000002ff107230 */ /* 0x004fcc0000004100 */
[----:B------:R-:W0:Y:S01]  /*3130*/  F2I.S64.TRUNC R16, R16 ;  /* 0x0000001000107311 */ /* 0x000e22000020d900 */
[----:B------:R-:W-:Y:S05]  /*3140*/  BRA `(.L_x_63809) ;  /* 0x0000000800d87947 */ /* 0x000fea0003800000 */
.L_x_63817:
        /* <DEDUP_REMOVED lines=9> */
.L_x_63820:
[----:B------:R-:W2:Y:S02]  /*31e0*/  LDG.E.U16 R2, desc[UR36][R2.64] ;  /* 0x0000002402027981 */ /* 0x000ea4000c1e1500 */
[----:B--2---:R-:W-:-:S06]  /*31f0*/  HADD2.F32 R16, -RZ, R2.H0_H0 ;  /* 0x20000002ff107230 */ /* 0x004fcc0000004100 */
[----:B------:R-:W0:Y:S01]  /*3200*/  F2I.S64.TRUNC R16, R16 ;  /* 0x0000001000107311 */ /* 0x000e22000020d900 */
[----:B------:R-:W-:Y:S05]  /*3210*/  BRA `(.L_x_63809) ;  /* 0x0000000800a47947 */ /* 0x000fea0003800000 */
.L_x_63819:
[----:B------:R-:W2:Y:S02]  /*3220*/  LDG.E.64 R2, desc[UR36][R2.64] ;  /* 0x0000002402027981 */ /* 0x000ea4000c1e1b00 */
[----:B--2---:R0:W1:Y:S01]  /*3230*/  F2I.S64.F64.TRUNC R16, R2 ;  /* 0x0000000200107311 */ /* 0x004062000030d900 */
[----:B------:R-:W-:Y:S05]  /*3240*/  BRA `(.L_x_63809) ;  /* 0x0000000800987947 */ /* 0x000fea0003800000 */
.L_x_63810:
        /* <DEDUP_REMOVED lines=13> */
.L_x_63823:
[----:B------:R-:W2:Y:S02]  /*3320*/  LDG.E.64 R2, desc[UR36][R2.64] ;  /* 0x0000002402027981 */ /* 0x000ea4000c1e1b00 */
[----:B--2---:R0:W1:Y:S01]  /*3330*/  F2I.S64.F64.TRUNC R16, R2 ;  /* 0x0000000200107311 */ /* 0x004062000030d900 */
[----:B------:R-:W-:Y:S05]  /*3340*/  BRA `(.L_x_63809) ;  /* 0x0000000800587947 */ /* 0x000fea0003800000 */
.L_x_63822:
        /* <DEDUP_REMOVED lines=27> */
.L_x_63825:
        /* <DEDUP_REMOVED lines=14> */
.L_x_63824:
[----:B------:R-:W2:Y:S02]  /*35e0*/  LDG.E.U16 R16, desc[UR36][R2.64] ;  /* 0x0000002402107981 */ /* 0x000ea4000c1e1500 */
[----:B--2---:R-:W-:-:S06]  /*35f0*/  IMAD.U32 R16, R16, 0x10000, RZ ;  /* 0x0001000010107824 */ /* 0x004fcc00078e00ff */
[----:B------:R-:W0:Y:S01]  /*3600*/  F2I.S64.TRUNC R16, R16 ;  /* 0x0000001000107311 */ /* 0x000e22000020d900 */
[----:B------:R-:W-:Y:S05]  /*3610*/  BRA `(.L_x_63809) ;  /* 0x0000000400a47947 */ /* 0x000fea0003800000 */
.L_x_63821:
        /* <DEDUP_REMOVED lines=11> */
.L_x_63828:
        /* <DEDUP_REMOVED lines=21> */
.L_x_63832:
[----:B------:R-:W-:Y:S05]  /*3820*/  BSYNC B1 ;  /* 0x0000000000017941 */ /* 0x000fea0003800000 */
.L_x_63831:
[----:B------:R-:W-:Y:S01]  /*3830*/  IMAD.SHL.U32 R2, R2, 0x100000, RZ ;  /* 0x0010000002027824 */ /* 0x000fe200078e00ff */
[----:B------:R-:W-:-:S04]  /*3840*/  LEA R3, R0, 0x3b800000, 0x17 ;  /* 0x3b80000000037811 */ /* 0x000fc800078eb8ff */
[----:B------:R-:W-:-:S07]  /*3850*/  LOP3.LUT R16, R3, R2, R16, 0xfe, !PT ;  /* 0x0000000203107212 */ /* 0x000fce00078efe10 */
.L_x_63830:
[----:B------:R-:W-:Y:S05]  /*3860*/  BSYNC B0 ;  /* 0x0000000000007941 */ /* 0x000fea0003800000 */
.L_x_63829:
[----:B------:R-:W0:Y:S01]  /*3870*/  F2I.S64.TRUNC R16, R16 ;  /* 0x0000001000107311 */ /* 0x000e22000020d900 */
[----:B------:R-:W-:Y:S05]  /*3880*/  BRA `(.L_x_63809) ;  /* 0x0000000400087947 */ /* 0x000fea0003800000 */
.L_x_63827:
        /* <DEDUP_REMOVED lines=21> */
.L_x_63836:
[----:B------:R-:W-:Y:S05]  /*39e0*/  BSYNC B1 ;  /* 0x0000000000017941 */ /* 0x000fea0003800000 */
.L_x_63835:
[----:B------:R-:W-:Y:S01]  /*39f0*/  IMAD.SHL.U32 R2, R2, 0x200000, RZ ;  /* 0x0020000002027824 */ /* 0x000fe200078e00ff */
[----:B------:R-:W-:-:S04]  /*3a00*/  LEA R3, R0, 0x37800000, 0x17 ;  /* 0x3780000000037811 */ /* 0x000fc800078eb8ff */
[----:B------:R-:W-:-:S07]  /*3a10*/  LOP3.LUT R16, R3, R2, R16, 0xfe, !PT ;  /* 0x0000000203107212 */ /* 0x000fce00078efe10 */
.L_x_63834:
[----:B------:R-:W-:Y:S05]  /*3a20*/  BSYNC B0 ;  /* 0x0000000000007941 */ /* 0x000fea0003800000 */
.L_x_63833:
[----:B------:R-:W0:Y:S01]  /*3a30*/  F2I.S64.TRUNC R16, R16 ;  /* 0x0000001000107311 */ /* 0x000e22000020d900 */
[----:B------:R-:W-:Y:S05]  /*3a40*/  BRA `(.L_x_63809) ;  /* 0x0000000000987947 */ /* 0x000fea0003800000 */
.L_x_63826:
        /* <DEDUP_REMOVED lines=14> */
.L_x_63840:
[----:B------:R-:W-:Y:S05]  /*3b30*/  BSYNC B0 ;  /* 0x0000000000007941 */ /* 0x000fea0003800000 */
.L_x_63839:
[----:B------:R-:W0:Y:S01]  /*3b40*/  F2I.S64.TRUNC R16, R16 ;  /* 0x0000001000107311 */ /* 0x000e22000020d900 */
[----:B------:R-:W-:Y:S05]  /*3b50*/  BRA `(.L_x_63809) ;  /* 0x0000000000547947 */ /* 0x000fea0003800000 */
.L_x_63814:
        /* <DEDUP_REMOVED lines=16> */
.L_x_63841:
[----:B------:R-:W-:Y:S05]  /*3c60*/  BRA `(.L_x_63809) ;  /* 0x0000000000107947 */ /* 0x000fea0003800000 */
.L_x_63838:
[----:B------:R0:W5:Y:S01]  /*3c70*/  LDG.E.64 R16, desc[UR36][R2.64] ;  /* 0x0000002402107981 */ /* 0x000162000c1e1b00 */
[----:B------:R-:W-:Y:S05]  /*3c80*/  BRA `(.L_x_63809) ;  /* 0x0000000000087947 */ /* 0x000fea0003800000 */
.L_x_63837:
[----:B------:R0:W5:Y:S01]  /*3c90*/  LDG.E R16, desc[UR36][R2.64] ;  /* 0x0000002402107981 */ /* 0x000162000c1e1900 */
[----:B------:R-:W-:-:S07]  /*3ca0*/  IMAD.MOV.U32 R17, RZ, RZ, RZ ;  /* 0x000000ffff117224 */ /* 0x000fce00078e00ff */
.L_x_63809:
[----:B------:R-:W-:Y:S05]  /*3cb0*/  BSYNC B6 ;  /* 0x0000000000067941 */ /* 0x000fea0003800000 */
.L_x_63808:
[----:B01-3--:R-:W0:Y:S01]  /*3cc0*/  LDC.64 R2, c[0x0][0x218] ;  /* 0x00008600ff027b82 */ /* 0x00be220000000a00 */
[----:B------:R-:W-:Y:S01]  /*3cd0*/  BSSY B1, `(.L_x_63842) ;  /* 0x00001c1000017945 */ /* 0x000fe20003800000 */
[----:B0-----:R-:W-:-:S04]  /*3ce0*/  ISETP.NE.U32.AND P0, PT, R2, 0x1, PT ;  /* 0x000000010200780c */ /* 0x001fc80003f05070 */
[----:B------:R-:W-:-:S13]  /*3cf0*/  ISETP.NE.AND.EX P0, PT, R3, RZ, PT, P0 ;  /* 0x000000ff0300720c */ /* 0x000fda0003f05300 */
[----:B------:R-:W-:Y:S05]  /*3d00*/  @!P0 BRA `(.L_x_63843) ;  /* 0x0000001800888947 */ /* 0x000fea0003800000 */
[----:B------:R-:W-:Y:S01]  /*3d10*/  ISETP.NE.U32.AND P0, PT, R2, -0x1, PT ;  /* 0xffffffff0200780c */ /* 0x000fe20003f05070 */
[----:B------:R-:W-:Y:S03]  /*3d20*/  BSSY B0, `(.L_x_63844) ;  /* 0x000019f000007945 */ /* 0x000fe60003800000 */
[----:B------:R-:W-:-:S13]  /*3d30*/  ISETP.NE.AND.EX P0, PT, R3, -0x1, PT, P0 ;  /* 0xffffffff0300780c */ /* 0x000fda0003f05300 */
[----:B------:R-:W-:Y:S05]  /*3d40*/  @P0 BRA `(.L_x_63845) ;  /* 0x0000000c00f40947 */ /* 0x000fea0003800000 */
[----:B------:R-:W0:Y:S01]  /*3d50*/  S2R R28, SR_TID.X ;  /* 0x00000000001c7919 */ /* 0x000e220000002100 */
[----:B------:R-:W-:Y:S01]  /*3d60*/  BSSY B2, `(.L_x_63846) ;  /* 0x000003c000027945 */ /* 0x000fe20003800000 */
[----:B0-----:R-:W-:-:S13]  /*3d70*/  ISETP.GE.AND P0, PT, R28, R29, PT ;  /* 0x0000001d1c00720c */ /* 0x001fda0003f06270 */
[----:B------:R-:W-:Y:S05]  /*3d80*/  @P0 BRA `(.L_x_63847) ;  /* 0x0000000000e40947 */ /* 0x000fea0003800000 */
[----:B----45:R-:W-:-:S13]  /*3d90*/  ISETP.GE.AND P0, PT, R23, RZ, PT ;  /* 0x000000ff1700720c */ /* 0x030fda0003f06270 */
[----:B------:R-:W-:Y:S05]  /*3da0*/  @!P0 BRA `(.L_x_63848) ;  /* 0x0000000000c48947 */ /* 0x000fea0003800000 */
[----:B------:R-:W-:Y:S01]  /*3db0*/  ISETP.NE.U32.AND P0, PT, R22, RZ, PT ;  /* 0x000000ff1600720c */ /* 0x000fe20003f05070 */
[----:B------:R-:W-:Y:S01]  /*3dc0*/  BSSY B3, `(.L_x_63849) ;  /* 0x000002e000037945 */ /* 0x000fe20003800000 */
[----:B--2---:R-:W-:Y:S02]  /*3dd0*/  IMAD.MOV.U32 R4, RZ, RZ, 0x1 ;  /* 0x00000001ff047424 */ /* 0x004fe400078e00ff */
[----:B------:R-:W-:Y:S01]  /*3de0*/  ISETP.NE.AND.EX P0, PT, R23, RZ, PT, P0 ;  /* 0x000000ff1700720c */ /* 0x000fe20003f05300 */
[----:B------:R-:W-:-:S12]  /*3df0*/  IMAD.MOV.U32 R5, RZ, RZ, RZ ;  /* 0x000000ffff057224 */ /* 0x000fd800078e00ff */
[----:B------:R-:W-:Y:S05]  /*3e00*/  @!P0 BRA `(.L_x_63850) ;  /* 0x0000000000a48947 */ /* 0x000fea0003800000 */
[----:B------:R-:W-:Y:S01]  /*3e10*/  LOP3.LUT R0, R22, 0x1, RZ, 0xc0, !PT ;  /* 0x0000000116007812 */ /* 0x000fe200078ec0ff */
[----:B------:R-:W-:-:S03]  /*3e20*/  IMAD.MOV.U32 R4, RZ, RZ, 0x1 ;  /* 0x00000001ff047424 */ /* 0x000fc600078e00ff */
[----:B------:R-:W-:Y:S02]  /*3e30*/  ISETP.NE.U32.AND P0, PT, R0, 0x1, PT ;  /* 0x000000010000780c */ /* 0x000fe40003f05070 */
[----:B------:R-:W-:Y:S02]  /*3e40*/  IADD3 R0, P2, R22, 0x1, RZ ;  /* 0x0000000116007810 */ /* 0x000fe40007f5e0ff */
[----:B------:R-:W-:Y:S02]  /*3e50*/  ISETP.NE.U32.AND.EX P0, PT, RZ, RZ, PT, P0 ;  /* 0x000000ffff00720c */ /* 0x000fe40003f05100 */
[----:B------:R-:W-:Y:S01]  /*3e60*/  ISETP.GE.U32.AND P1, PT, R0, 0x3, PT ;  /* 0x000000030000780c */ /* 0x000fe20003f26070 */
[----:B------:R-:W-:Y:S01]  /*3e70*/  IMAD.X R2, RZ, RZ, R23, P2 ;  /* 0x000000ffff027224 */ /* 0x000fe200010e0617 */
[----:B------:R-:W-:Y:S02]  /*3e80*/  SEL R4, R4, 0xffffffff, P0 ;  /* 0xffffffff04047807 */ /* 0x000fe40000000000 */
[----:B------:R-:W-:-:S02]  /*3e90*/  LEA.HI R0, P2, R23, R22, RZ, 0x1 ;  /* 0x0000001617007211 */ /* 0x000fc400078508ff */
[----:B------:R-:W-:Y:S01]  /*3ea0*/  ISETP.GE.U32.AND.EX P1, PT, R2, RZ, PT, P1 ;  /* 0x000000ff0200720c */ /* 0x000fe20003f26110 */
[----:B------:R-:W-:Y:S01]  /*3eb0*/  IMAD.WIDE.U32 R4, R4, 0x1, RZ ;  /* 0x0000000104047825 */ /* 0x000fe200078e00ff */
[----:B------:R-:W-:-:S03]  /*3ec0*/  SEL R3, RZ, 0xffffffff, P0 ;  /* 0xffffffffff037807 */ /* 0x000fc60000000000 */
[----:B------:R-:W-:Y:S02]  /*3ed0*/  IMAD.X R7, RZ, RZ, R23, P2 ;  /* 0x000000ffff077224 */ /* 0x000fe400010e0617 */
[----:B------:R-:W-:-:S06]  /*3ee0*/  IMAD.IADD R5, R5, 0x1, R3 ;  /* 0x0000000105057824 */ /* 0x000fcc00078e0203 */
[----:B------:R-:W-:Y:S05]  /*3ef0*/  @!P1 BRA `(.L_x_63850) ;  /* 0x0000000000689947 */ /* 0x000fea0003800000 */
[--C-:B------:R-:W-:Y:S01]  /*3f00*/  SHF.R.S64 R0, R0, 0x1, R7.reuse ;  /* 0x0000000100007819 */ /* 0x100fe20000001007 */
[----:B------:R-:W-:Y:S01]  /*3f10*/  IMAD.MOV.U32 R2, RZ, RZ, 0x1 ;  /* 0x00000001ff027424 */ /* 0x000fe200078e00ff */
[----:B------:R-:W-:Y:S01]  /*3f20*/  SHF.R.S32.HI R7, RZ, 0x1, R7 ;  /* 0x00000001ff077819 */ /* 0x000fe20000011407 */
[----:B------:R-:W-:-:S07]  /*3f30*/  IMAD.MOV.U32 R9, RZ, RZ, RZ ;  /* 0x000000ffff097224 */ /* 0x000fce00078e00ff */
.L_x_63851:
[C---:B------:R-:W-:Y:S01]  /*3f40*/  LOP3.LUT R3, R0.reuse, 0x1, RZ, 0xc0, !PT ;  /* 0x0000000100037812 */ /* 0x040fe200078ec0ff */
[----:B------:R-:W-:Y:S01]  /*3f50*/  IMAD R6, R9, R2, RZ ;  /* 0x0000000209067224 */ /* 0x000fe200078e02ff */
[----:B------:R-:W-:Y:S02]  /*3f60*/  IADD3 R8, P2, R0, 0x1, RZ ;  /* 0x0000000100087810 */ /* 0x000fe40007f5e0ff */
[----:B------:R-:W-:Y:S02]  /*3f70*/  ISETP.NE.U32.AND P0, PT, R3, 0x1, PT ;  /* 0x000000010300780c */ /* 0x000fe40003f05070 */
[----:B------:R-:W-:Y:S01]  /*3f80*/  ISETP.GE.U32.AND P1, PT, R8, 0x3, PT ;  /* 0x000000030800780c */ /* 0x000fe20003f26070 */
[----:B------:R-:W-:Y:S01]  /*3f90*/  IMAD.X R10, RZ, RZ, R7, P2 ;  /* 0x000000ffff0a7224 */ /* 0x000fe200010e0607 */
[----:B------:R-:W-:Y:S02]  /*3fa0*/  ISETP.NE.U32.AND.EX P0, PT, RZ, RZ, PT, P0 ;  /* 0x000000ffff00720c */ /* 0x000fe40003f05100 */
[----:B------:R-:W-:-:S02]  /*3fb0*/  LEA.HI R0, P2, R7, R0, RZ, 0x1 ;  /* 0x0000000007007211 */ /* 0x000fc400078508ff */
[----:B------:R-:W-:Y:S01]  /*3fc0*/  SEL R3, R9, RZ, !P0 ;  /* 0x000000ff09037207 */ /* 0x000fe20004000000 */
[C---:B------:R-:W-:Y:S01]  /*3fd0*/  IMAD R9, R2.reuse, R9, R6 ;  /* 0x0000000902097224 */ /* 0x040fe200078e0206 */
        /* <DEDUP_REMOVED lines=12> */
.L_x_63850:
[----:B------:R-:W-:Y:S05]  /*40a0*/  BSYNC B3 ;  /* 0x0000000000037941 */ /* 0x000fea0003800000 */
.L_x_63849:
[----:B------:R-:W-:Y:S05]  /*40b0*/  BRA `(.L_x_63847) ;  /* 0x0000000000187947 */ /* 0x000fea0003800000 */
.L_x_63848:
[----:B------:R-:W-:Y:S01]  /*40c0*/  LOP3.LUT R22, R22, 0x1, RZ, 0xc0, !PT ;  /* 0x0000000116167812 */ /* 0x000fe200078ec0ff */
[----:B--2---:R-:W-:-:S03]  /*40d0*/  IMAD.MOV.U32 R4, RZ, RZ, 0x1 ;  /* 0x00000001ff047424 */ /* 0x004fc600078e00ff */
[----:B------:R-:W-:-:S04]  /*40e0*/  ISETP.NE.U32.AND P0, PT, R22, 0x1, PT ;  /* 0x000000011600780c */ /* 0x000fc80003f05070 */
[----:B------:R-:W-:-:S04]  /*40f0*/  ISETP.NE.U32.AND.EX P0, PT, RZ, RZ, PT, P0 ;  /* 0x000000ffff00720c */ /* 0x000fc80003f05100 */
[----:B------:R-:W-:Y:S02]  /*4100*/  SEL R4, R4, 0xffffffff, P0 ;  /* 0xffffffff04047807 */ /* 0x000fe40000000000 */
[----:B------:R-:W-:-:S07]  /*4110*/  SEL R5, RZ, 0xffffffff, P0 ;  /* 0xffffffffff057807 */ /* 0x000fce0000000000 */
.L_x_63847:
[----:B------:R-:W-:Y:S05]  /*4120*/  BSYNC B2 ;  /* 0x0000000000027941 */ /* 0x000fea0003800000 */
.L_x_63846:
[----:B------:R-:W-:Y:S01]  /*4130*/  VIADD R0, R28, 0x80 ;  /* 0x000000801c007836 */ /* 0x000fe20000000000 */
[----:B------:R-:W-:Y:S04]  /*4140*/  BSSY B2, `(.L_x_63852) ;  /* 0x000003f000027945 */ /* 0x000fe80003800000 */
[----:B------:R-:W-:-:S13]  /*4150*/  ISETP.GE.AND P0, PT, R0, R29, PT ;  /* 0x0000001d0000720c */ /* 0x000fda0003f06270 */
[----:B------:R-:W-:Y:S05]  /*4160*/  @P0 BRA `(.L_x_63853) ;  /* 0x0000000000f00947 */ /* 0x000fea0003800000 */
        /* <DEDUP_REMOVED lines=21> */
[----:B------:R-:W-:Y:S02]  /*42c0*/  IMAD.IADD R3, R3, 0x1, R7 ;  /* 0x0000000103037824 */ /* 0x000fe400078e0207 */
[----:B------:R-:W-:-:S04]  /*42d0*/  IMAD.MOV.U32 R0, RZ, RZ, R2 ;  /* 0x000000ffff007224 */ /* 0x000fc800078e0002 */
[----:B------:R-:W-:Y:S05]  /*42e0*/  @!P1 BRA `(.L_x_63856) ;  /* 0x0000000000709947 */ /* 0x000fea0003800000 */
[--C-:B------:R-:W-:Y:S01]  /*42f0*/  SHF.R.S64 R2, R6, 0x1, R9.reuse ;  /* 0x0000000106027819 */ /* 0x100fe20000001009 */
[----:B------:R-:W-:Y:S01]  /*4300*/  IMAD.MOV.U32 R6, RZ, RZ, 0x1 ;  /* 0x00000001ff067424 */ /* 0x000fe200078e00ff */
[----:B------:R-:W-:Y:S01]  /*4310*/  SHF.R.S32.HI R9, RZ, 0x1, R9 ;  /* 0x00000001ff097819 */ /* 0x000fe20000011409 */
[----:B------:R-:W-:-:S07]  /*4320*/  IMAD.MOV.U32 R11, RZ, RZ, RZ ;  /* 0x000000ffff0b7224 */ /* 0x000fce00078e00ff */
.L_x_63857:
        /* <DEDUP_REMOVED lines=9> */
[----:B------:R-:W-:Y:S02]  /*43c0*/  SEL R7, R11, RZ, !P0 ;  /* 0x000000ff0b077207 */ /* 0x000fe40004000000 */
[----:B------:R-:W-:Y:S01]  /*43d0*/  SEL R10, R6, 0x1, !P0 ;  /* 0x00000001060a7807 */ /* 0x000fe20004000000 */
[----:B------:R-:W-:Y:S01]  /*43e0*/  IMAD.X R9, RZ, RZ, R9, P2 ;  /* 0x000000ffff097224 */ /* 0x000fe200010e0609 */
[----:B------:R-:W-:Y:S01]  /*43f0*/  ISETP.GE.U32.AND.EX P0, PT, R12, RZ, PT, P1 ;  /* 0x000000ff0c00720c */ /* 0x000fe20003f06110 */
[----:B------:R-:W-:Y:S02]  /*4400*/  IMAD R11, R7, R0, RZ ;  /* 0x00000000070b7224 */ /* 0x000fe400078e02ff */
[----:B------:R-:W-:-:S04]  /*4410*/  IMAD.WIDE.U32 R6, R6, R6, RZ ;  /* 0x0000000606067225 */ /* 0x000fc800078e00ff */
[----:B------:R-:W-:Y:S02]  /*4420*/  IMAD R13, R3, R10, R11 ;  /* 0x0000000a030d7224 */ /* 0x000fe400078e020b */
[----:B------:R-:W-:Y:S01]  /*4430*/  IMAD.IADD R11, R7, 0x1, R15 ;  /* 0x00000001070b7824 */ /* 0x000fe200078e020f */
[--C-:B------:R-:W-:Y:S01]  /*4440*/  SHF.R.S64 R7, R8, 0x1, R9.reuse ;  /* 0x0000000108077819 */ /* 0x100fe20000001009 */
[----:B------:R-:W-:Y:S01]  /*4450*/  IMAD.WIDE.U32 R2, R10, R0, RZ ;  /* 0x000000000a027225 */ /* 0x000fe200078e00ff */
[----:B------:R-:W-:-:S03]  /*4460*/  SHF.R.S32.HI R9, RZ, 0x1, R9 ;  /* 0x00000001ff097819 */ /* 0x000fc60000011409 */
[----:B------:R-:W-:Y:S02]  /*4470*/  IMAD.MOV.U32 R0, RZ, RZ, R2 ;  /* 0x000000ffff007224 */ /* 0x000fe400078e0002 */
[----:B------:R-:W-:Y:S02]  /*4480*/  IMAD.IADD R3, R3, 0x1, R13 ;  /* 0x0000000103037824 */ /* 0x000fe400078e020d */
[----:B------:R-:W-:Y:S01]  /*4490*/  IMAD.MOV.U32 R2, RZ, RZ, R7 ;  /* 0x000000ffff027224 */ /* 0x000fe200078e0007 */
[----:B------:R-:W-:Y:S06]  /*44a0*/  @P0 BRA `(.L_x_63857) ;  /* 0xfffffffc00a00947 */ /* 0x000fec000383ffff */
.L_x_63856:
[----:B------:R-:W-:Y:S05]  /*44b0*/  BSYNC B3 ;  /* 0x0000000000037941 */ /* 0x000fea0003800000 */
.L_x_63855:
[----:B------:R-:W-:Y:S05]  /*44c0*/  BRA `(.L_x_63853) ;  /* 0x0000000000187947 */ /* 0x000fea0003800000 */
.L_x_63854:
[----:B------:R-:W-:Y:S01]  /*44d0*/  LOP3.LUT R24, R24, 0x1, RZ, 0xc0, !PT ;  /* 0x0000000118187812 */ /* 0x000fe200078ec0ff */
[----:B------:R-:W-:-:S03]  /*44e0*/  IMAD.MOV.U32 R0, RZ, RZ, 0x1 ;  /* 0x00000001ff007424 */ /* 0x000fc600078e00ff */
[----:B------:R-:W-:-:S04]  /*44f0*/  ISETP.NE.U32.AND P0, PT, R24, 0x1, PT ;  /* 0x000000011800780c */ /* 0x000fc80003f05070 */
[----:B------:R-:W-:-:S04]  /*4500*/  ISETP.NE.U32.AND.EX P0, PT, RZ, RZ, PT, P0 ;  /* 0x000000ffff00720c */ /* 0x000fc80003f05100 */
[----:B------:R-:W-:Y:S02]  /*4510*/  SEL R0, R0, 0xffffffff, P0 ;  /* 0xffffffff00007807 */ /* 0x000fe40000000000 */
[----:B------:R-:W-:-:S07]  /*4520*/  SEL R3, RZ, 0xffffffff, P0 ;  /* 0xffffffffff037807 */ /* 0x000fce0000000000 */
.L_x_63853:
[----:B------:R-:W-:Y:S05]  /*4530*/  BSYNC B2 ;  /* 0x0000000000027941 */ /* 0x000fea0003800000 */
.L_x_63852:
[----:B------:R-:W-:Y:S01]  /*4540*/  VIADD R2, R28, 0x100 ;  /* 0x000001001c027836 */ /* 0x000fe20000000000 */
[----:B------:R-:W-:Y:S04]  /*4550*/  BSSY B2, `(.L_x_63858) ;  /* 0x000003c000027945 */ /* 0x000fe80003800000 */
[----:B------:R-:W-:-:S13]  /*4560*/  ISETP.GE.AND P0, PT, R2, R29, PT ;  /* 0x0000001d0200720c */ /* 0x000fda0003f06270 */
[----:B------:R-:W-:Y:S05]  /*4570*/  @P0 BRA `(.L_x_63859) ;  /* 0x0000000000e40947 */ /* 0x000fea0003800000 */
[----:B--2--5:R-:W-:-:S13]  /*4580*/  ISETP.GE.AND P0, PT, R19, RZ, PT ;  /* 0x000000ff1300720c */ /* 0x024fda0003f06270 */
[----:B------:R-:W-:Y:S05]  /*4590*/  @!P0 BRA `(.L_x_63860) ;  /* 0x0000000000c48947 */ /* 0x000fea0003800000 */
[----:B------:R-:W-:Y:S01]  /*45a0*/  ISETP.NE.U32.AND P0, PT, R18, RZ, PT ;  /* 0x000000ff1200720c */ /* 0x000fe20003f05070 */
[----:B------:R-:W-:Y:S01]  /*45b0*/  BSSY B3, `(.L_x_63861) ;  /* 0x000002e000037945 */ /* 0x000fe20003800000 */
[----:B----4-:R-:W-:Y:S02]  /*45c0*/  IMAD.MOV.U32 R22, RZ, RZ, 0x1 ;  /* 0x00000001ff167424 */ /* 0x010fe400078e00ff */
        /* <DEDUP_REMOVED lines=22> */
.L_x_63863:
        /* <DEDUP_REMOVED lines=22> */
.L_x_63862:
[----:B------:R-:W-:Y:S05]  /*4890*/  BSYNC B3 ;  /* 0x0000000000037941 */ /* 0x000fea0003800000 */
.L_x_63861:
[----:B------:R-:W-:Y:S05]  /*48a0*/  BRA `(.L_x_63859) ;  /* 0x0000000000187947 */ /* 0x000fea0003800000 */
.L_x_63860:
[----:B------:R-:W-:Y:S01]  /*48b0*/  LOP3.LUT R18, R18, 0x1, RZ, 0xc0, !PT ;  /* 0x0000000112127812 */ /* 0x000fe200078ec0ff */
[----:B----4-:R-:W-:-:S03]  /*48c0*/  IMAD.MOV.U32 R22, RZ, RZ, 0x1 ;  /* 0x00000001ff167424 */ /* 0x010fc600078e00ff */
[----:B------:R-:W-:-:S04]  /*48d0*/  ISETP.NE.U32.AND P0, PT, R18, 0x1, PT ;  /* 0x000000011200780c */ /* 0x000fc80003f05070 */
[----:B------:R-:W-:-:S04]  /*48e0*/  ISETP.NE.U32.AND.EX P0, PT, RZ, RZ, PT, P0 ;  /* 0x000000ffff00720c */ /* 0x000fc80003f05100 */
[----:B------:R-:W-:Y:S02]  /*48f0*/  SEL R22, R22, 0xffffffff, P0 ;  /* 0xffffffff16167807 */ /* 0x000fe40000000000 */
[----:B------:R-:W-:-:S07]  /*4900*/  SEL R23, RZ, 0xffffffff, P0 ;  /* 0xffffffffff177807 */ /* 0x000fce0000000000 */
.L_x_63859:
[----:B------:R-:W-:Y:S05]  /*4910*/  BSYNC B2 ;  /* 0x0000000000027941 */ /* 0x000fea0003800000 */
.L_x_63858:
[----:B------:R-:W-:-:S05]  /*4920*/  VIADD R2, R28, 0x180 ;  /* 0x000001801c027836 */ /* 0x000fca0000000000 */
        /* <DEDUP_REMOVED lines=30> */
.L_x_63868:
        /* <DEDUP_REMOVED lines=24> */
.L_x_63867:
[----:B------:R-:W-:Y:S05]  /*4c90*/  BSYNC B2 ;  /* 0x0000000000027941 */ /* 0x000fea0003800000 */
.L_x_63866:
[----:B------:R-:W-:Y:S05]  /*4ca0*/  BRA `(.L_x_63864) ;  /* 0x0000000800987947 */ /* 0x000fea0003800000 */
.L_x_63865:
[----:B------:R-:W-:Y:S01]  /*4cb0*/  LOP3.LUT R16, R16, 0x1, RZ, 0xc0, !PT ;  /* 0x0000000110107812 */ /* 0x000fe200078ec0ff */
[----:B------:R-:W-:-:S03]  /*4cc0*/  IMAD.MOV.U32 R2, RZ, RZ, 0x1 ;  /* 0x00000001ff027424 */ /* 0x000fc600078e00ff */
[----:B------:R-:W-:-:S04]  /*4cd0*/  ISETP.NE.U32.AND P0, PT, R16, 0x1, PT ;  /* 0x000000011000780c */ /* 0x000fc80003f05070 */
[----:B------:R-:W-:-:S04]  /*4ce0*/  ISETP.NE.U32.AND.EX P0, PT, RZ, RZ, PT, P0 ;  /* 0x000000ffff00720c */ /* 0x000fc80003f05100 */
[----:B------:R-:W-:Y:S02]  /*4cf0*/  SEL R2, R2, 0xffffffff, P0 ;  /* 0xffffffff02027807 */ /* 0x000fe40000000000 */
[----:B------:R-:W-:Y:S01]  /*4d00*/  SEL R7, RZ, 0xffffffff, P0 ;  /* 0xffffffffff077807 */ /* 0x000fe20000000000 */
[----:B------:R-:W-:Y:S06]  /*4d10*/  BRA `(.L_x_63864) ;  /* 0x00000008007c7947 */ /* 0x000fec0003800000 */
.L_x_63845:
[----:B------:R-:W0:Y:S01]  /*4d20*/  S2R R28, SR_TID.X ;  /* 0x00000000001c7919 */ /* 0x000e220000002100 */
[----:B------:R-:W-:Y:S01]  /*4d30*/  BSSY B2, `(.L_x_63869) ;  /* 0x0000026000027945 */ /* 0x000fe20003800000 */
[----:B0-----:R-:W-:-:S13]  /*4d40*/  ISETP.GE.AND P0, PT, R28, R29, PT ;  /* 0x0000001d1c00720c */ /* 0x001fda0003f06270 */
[----:B------:R-:W-:Y:S05]  /*4d50*/  @P0 BRA `(.L_x_63870) ;  /* 0x00000000008c0947 */ /* 0x000fea0003800000 */
[----:B----45:R-:W-:Y:S02]  /*4d60*/  ISETP.GE.AND P0, PT, R23, RZ, PT ;  /* 0x000000ff1700720c */ /* 0x030fe40003f06270 */
[----:B--2---:R-:W-:-:S11]  /*4d70*/  CS2R R4, SRZ ;  /* 0x0000000000047805 */ /* 0x004fd6000001ff00 */
[----:B------:R-:W-:Y:S05]  /*4d80*/  @!P0 BRA `(.L_x_63870) ;  /* 0x0000000000808947 */ /* 0x000fea0003800000 */
[----:B------:R-:W-:Y:S01]  /*4d90*/  ISETP.NE.U32.AND P0, PT, R22, RZ, PT ;  /* 0x000000ff1600720c */ /* 0x000fe20003f05070 */
[----:B------:R-:W-:Y:S02]  /*4da0*/  IMAD.MOV.U32 R4, RZ, RZ, 0x1 ;  /* 0x00000001ff047424 */ /* 0x000fe400078e00ff */
[----:B------:R-:W-:Y:S01]  /*4db0*/  IMAD.MOV.U32 R5, RZ, RZ, RZ ;  /* 0x000000ffff057224 */ /* 0x000fe200078e00ff */
[----:B------:R-:W-:-:S13]  /*4dc0*/  ISETP.NE.AND.EX P0, PT, R23, RZ, PT, P0 ;  /* 0x000000ff1700720c */ /* 0x000fda0003f05300 */
[----:B------:R-:W-:Y:S05]  /*4dd0*/  @!P0 BRA `(.L_x_63870) ;  /* 0x00000000006c8947 */ /* 0x000fea0003800000 */
[----:B------:R-:W-:Y:S01]  /*4de0*/  ULDC.64 UR4, c[0x0][0x218] ;  /* 0x0000860000047ab9 */ /* 0x000fe20000000a00 */
[----:B------:R-:W-:Y:S02]  /*4df0*/  IMAD.MOV.U32 R4, RZ, RZ, 0x1 ;  /* 0x00000001ff047424 */ /* 0x000fe400078e00ff */
[----:B------:R-:W-:Y:S02]  /*4e00*/  IMAD.U32 R2, RZ, RZ, UR4 ;  /* 0x00000004ff027e24 */ /* 0x000fe4000f8e00ff */
[----:B------:R-:W-:Y:S02]  /*4e10*/  IMAD.U32 R7, RZ, RZ, UR5 ;  /* 0x00000005ff077e24 */ /* 0x000fe4000f8e00ff */
[----:B------:R-:W-:-:S07]  /*4e20*/  IMAD.MOV.U32 R5, RZ, RZ, RZ ;  /* 0x000000ffff057224 */ /* 0x000fce00078e00ff */
.L_x_63871:
[C---:B------:R-:W-:Y:S02]  /*4e30*/  LOP3.LUT R0, R22.reuse, 0x1, RZ, 0xc0, !PT ;  /* 0x0000000116007812 */ /* 0x040fe400078ec0ff */
[----:B------:R-:W-:Y:S02]  /*4e40*/  IADD3 R3, P2, R22, 0x1, RZ ;  /* 0x0000000116037810 */ /* 0x000fe40007f5e0ff */
[----:B------:R-:W-:Y:S01]  /*4e50*/  ISETP.NE.U32.AND P0, PT, R0, 0x1, PT ;  /* 0x000000010000780c */ /* 0x000fe20003f05070 */
[----:B------:R-:W-:Y:S01]  /*4e60*/  IMAD R0, R7, R2, RZ ;  /* 0x0000000207007224 */ /* 0x000fe200078e02ff */
[----:B------:R-:W-:Y:S01]  /*4e70*/  ISETP.GT.U32.AND P1, PT, R3, 0x2, PT ;  /* 0x000000020300780c */ /* 0x000fe20003f24070 */
[----:B------:R-:W-:Y:S01]  /*4e80*/  IMAD.X R8, RZ, RZ, R23, P2 ;  /* 0x000000ffff087224 */ /* 0x000fe200010e0617 */
[----:B------:R-:W-:Y:S02]  /*4e90*/  ISETP.NE.U32.AND.EX P0, PT, RZ, RZ, PT, P0 ;  /* 0x000000ffff00720c */ /* 0x000fe40003f05100 */
[----:B------:R-:W-:-:S02]  /*4ea0*/  LEA.HI R22, P3, R23, R22, RZ, 0x1 ;  /* 0x0000001617167211 */ /* 0x000fc400078708ff */
[----:B------:R-:W-:Y:S01]  /*4eb0*/  SEL R3, R7, RZ, !P0 ;  /* 0x000000ff07037207 */ /* 0x000fe20004000000 */
[C---:B------:R-:W-:Y:S01]  /*4ec0*/  IMAD R7, R2.reuse, R7, R0 ;  /* 0x0000000702077224 */ /* 0x040fe200078e0200 */
[----:B------:R-:W-:Y:S01]  /*4ed0*/  SEL R0, R2, 0x1, !P0 ;  /* 0x0000000102007807 */ /* 0x000fe20004000000 */
[----:B------:R-:W-:Y:S01]  /*4ee0*/  IMAD.X R23, RZ, RZ, R23, P3 ;  /* 0x000000ffff177224 */ /* 0x000fe200018e0617 */
[----:B------:R-:W-:Y:S01]  /*4ef0*/  ISETP.GT.U32.AND.EX P0, PT, R8, RZ, PT, P1 ;  /* 0x000000ff0800720c */ /* 0x000fe20003f04110 */
        /* <DEDUP_REMOVED lines=9> */
.L_x_63870:
[----:B------:R-:W-:Y:S05]  /*4f90*/  BSYNC B2 ;  /* 0x0000000000027941 */ /* 0x000fea0003800000 */
.L_x_63869:
[----:B------:R-:W-:Y:S01]  /*4fa0*/  VIADD R0, R28, 0x80 ;  /* 0x000000801c007836 */ /* 0x000fe20000000000 */
[----:B------:R-:W-:Y:S04]  /*4fb0*/  BSSY B2, `(.L_x_63872) ;  /* 0x0000028000027945 */ /* 0x000fe80003800000 */
[----:B------:R-:W-:-:S13]  /*4fc0*/  ISETP.GE.AND P0, PT, R0, R29, PT ;  /* 0x0000001d0000720c */ /* 0x000fda0003f06270 */
[----:B------:R-:W-:Y:S05]  /*4fd0*/  @P0 BRA `(.L_x_63873) ;  /* 0x0000000000940947 */ /* 0x000fea0003800000 */
[----:B-----5:R-:W-:Y:S01]  /*4fe0*/  ISETP.GE.AND P0, PT, R25, RZ, PT ;  /* 0x000000ff1900720c */ /* 0x020fe20003f06270 */
[----:B------:R-:W-:Y:S02]  /*4ff0*/  IMAD.MOV.U32 R0, RZ, RZ, RZ ;  /* 0x000000ffff007224 */ /* 0x000fe400078e00ff */
[----:B------:R-:W-:-:S10]  /*5000*/  IMAD.MOV.U32 R3, RZ, RZ, RZ ;  /* 0x000000ffff037224 */ /* 0x000fd400078e00ff */
        /* <DEDUP_REMOVED lines=11> */
.L_x_63874:
        /* <DEDUP_REMOVED lines=20> */
[----:B------:R-:W-:Y:S02]  /*5200*/  IMAD.MOV.U32 R0, RZ, RZ, R2 ;  /* 0x000000ffff007224 */ /* 0x000fe400078e0002 */
[----:B------:R-:W-:Y:S01]  /*5210*/  IMAD.IADD R3, R3, 0x1, R11 ;  /* 0x0000000103037824 */ /* 0x000fe200078e020b */
[----:B------:R-:W-:Y:S06]  /*5220*/  @P0 BRA `(.L_x_63874) ;  /* 0xfffffffc00a40947 */ /* 0x000fec000383ffff */
.L_x_63873:
[----:B------:R-:W-:Y:S05]  /*5230*/  BSYNC B2 ;  /* 0x0000000000027941 */ /* 0x000fea0003800000 */
.L_x_63872:
[----:B------:R-:W-:Y:S01]  /*5240*/  VIADD R2, R28, 0x100 ;  /* 0x000001001c027836 */ /* 0x000fe20000000000 */
[----:B------:R-:W-:Y:S04]  /*5250*/  BSSY B2, `(.L_x_63875) ;  /* 0x0000026000027945 */ /* 0x000fe80003800000 */
[----:B------:R-:W-:-:S13]  /*5260*/  ISETP.GE.AND P0, PT, R2, R29, PT ;  /* 0x0000001d0200720c */ /* 0x000fda0003f06270 */
[----:B------:R-:W-:Y:S05]  /*5270*/  @P0 BRA `(.L_x_63876) ;  /* 0x00000000008c0947 */ /* 0x000fea0003800000 */
[----:B--2--5:R-:W-:Y:S02]  /*5280*/  ISETP.GE.AND P0, PT, R19, RZ, PT ;  /* 0x000000ff1300720c */ /* 0x024fe40003f06270 */
[----:B----4-:R-:W-:-:S11]  /*5290*/  CS2R R22, SRZ ;  /* 0x0000000000167805 */ /* 0x010fd6000001ff00 */
        /* <DEDUP_REMOVED lines=11> */
.L_x_63877:
        /* <DEDUP_REMOVED lines=22> */
.L_x_63876:
[----:B------:R-:W-:Y:S05]  /*54b0*/  BSYNC B2 ;  /* 0x0000000000027941 */ /* 0x000fea0003800000 */
.L_x_63875:
[----:B------:R-:W-:-:S05]  /*54c0*/  VIADD R2, R28, 0x180 ;  /* 0x000001801c027836 */ /* 0x000fca0000000000 */
        /* <DEDUP_REMOVED lines=11> */
[----:B------:R-:W-:Y:S02]  /*5580*/  IMAD.MOV.U32 R2, RZ, RZ, 0x1 ;  /* 0x00000001ff027424 */ /* 0x000fe400078e00ff */
[----:B------:R-:W-:-:S07]  /*5590*/  IMAD.MOV.U32 R7, RZ, RZ, RZ ;  /* 0x000000ffff077224 */ /* 0x000fce00078e00ff */
.L_x_63878:
[C---:B------:R-:W-:Y:S02]  /*55a0*/  LOP3.LUT R6, R16.reuse, 0x1, RZ, 0xc0, !PT ;  /* 0x0000000110067812 */ /* 0x040fe400078ec0ff */
[----:B------:R-:W-:Y:S02]  /*55b0*/  IADD3 R8, P2, R16, 0x1, RZ ;  /* 0x0000000110087810 */ /* 0x000fe40007f5e0ff */
[----:B------:R-:W-:Y:S01]  /*55c0*/  ISETP.NE.U32.AND P0, PT, R6, 0x1, PT ;  /* 0x000000010600780c */ /* 0x000fe20003f05070 */
[----:B------:R-:W-:Y:S01]  /*55d0*/  IMAD R6, R27, R26, RZ ;  /* 0x0000001a1b067224 */ /* 0x000fe200078e02ff */
[----:B------:R-:W-:Y:S01]  /*55e0*/  ISETP.GT.U32.AND P1, PT, R8, 0x2, PT ;  /* 0x000000020800780c */ /* 0x000fe20003f24070 */
[----:B------:R-:W-:Y:S01]  /*55f0*/  IMAD.X R8, RZ, RZ, R17, P2 ;  /* 0x000000ffff087224 */ /* 0x000fe200010e0611 */
[----:B------:R-:W-:Y:S01]  /*5600*/  ISETP.NE.U32.AND.EX P0, PT, RZ, RZ, PT, P0 ;  /* 0x000000ffff00720c */ /* 0x000fe20003f05100 */
[----:B------:R-:W-:Y:S01]  /*5610*/  IMAD R11, R26, R27, R6 ;  /* 0x0000001b1a0b7224 */ /* 0x000fe200078e0206 */
[----:B------:R-:W-:-:S02]  /*5620*/  LEA.HI R16, P3, R17, R16, RZ, 0x1 ;  /* 0x0000001011107211 */ /* 0x000fc400078708ff */
[----:B------:R-:W-:Y:S02]  /*5630*/  SEL R9, R27, RZ, !P0 ;  /* 0x000000ff1b097207 */ /* 0x000fe40004000000 */
        /* <DEDUP_REMOVED lines=13> */
.L_x_63864:
[----:B------:R-:W-:Y:S05]  /*5710*/  BSYNC B0 ;  /* 0x0000000000007941 */ /* 0x000fea0003800000 */
.L_x_63844:
[----:B------:R-:W-:Y:S05]  /*5720*/  BRA `(.L_x_63879) ;  /* 0x00000000006c7947 */ /* 0x000fea0003800000 */
.L_x_63843:
[----:B------:R-:W0:Y:S01]  /*5730*/  S2R R28, SR_TID.X ;  /* 0x00000000001c7919 */ /* 0x000e220000002100 */
[----:B----45:R-:W-:Y:S02]  /*5740*/  IMAD.MOV.U32 R22, RZ, RZ, 0x1 ;  /* 0x00000001ff167424 */ /* 0x030fe400078e00ff */
[----:B------:R-:W-:Y:S02]  /*5750*/  IMAD.MOV.U32 R23, RZ, RZ, RZ ;  /* 0x000000ffff177224 */ /* 0x000fe400078e00ff */
[----:B------:R-:W-:Y:S02]  /*5760*/  IMAD.MOV.U32 R3, RZ, RZ, RZ ;  /* 0x000000ffff037224 */ /* 0x000fe400078e00ff */
[----:B--2---:R-:W-:Y:S02]  /*5770*/  IMAD.MOV.U32 R4, RZ, RZ, 0x1 ;  /* 0x00000001ff047424 */ /* 0x004fe400078e00ff */
[----:B------:R-:W-:Y:S02]  /*5780*/  IMAD.MOV.U32 R5, RZ, RZ, RZ ;  /* 0x000000ffff057224 */ /* 0x000fe400078e00ff */
[----:B0-----:R-:W-:-:S05]  /*5790*/  VIADD R0, R28, 0x180 ;  /* 0x000001801c007836 */ /* 0x001fca0000000000 */
[----:B------:R-:W-:Y:S01]  /*57a0*/  ISETP.GE.AND P0, PT, R0, R29, PT ;  /* 0x0000001d0000720c */ /* 0x000fe20003f06270 */
[----:B------:R-:W-:-:S12]  /*57b0*/  IMAD.MOV.U32 R0, RZ, RZ, 0x1 ;  /* 0x00000001ff007424 */ /* 0x000fd800078e00ff */
[----:B------:R-:W-:Y:S05]  /*57c0*/  @P0 BRA `(.L_x_63879) ;  /* 0x0000000000440947 */ /* 0x000fea0003800000 */
[----:B------:R-:W-:Y:S01]  /*57d0*/  ISETP.GE.U32.AND P0, PT, R16, 0x1, PT ;  /* 0x000000011000780c */ /* 0x000fe20003f06070 */
[----:B------:R-:W-:Y:S02]  /*57e0*/  IMAD.MOV.U32 R2, RZ, RZ, 0x1 ;  /* 0x00000001ff027424 */ /* 0x000fe400078e00ff */
[----:B------:R-:W-:Y:S01]  /*57f0*/  IMAD.MOV.U32 R7, RZ, RZ, RZ ;  /* 0x000000ffff077224 */ /* 0x000fe200078e00ff */
[----:B------:R-:W-:Y:S01]  /*5800*/  ISETP.GE.AND.EX P0, PT, R17, RZ, PT, P0 ;  /* 0x000000ff1100720c */ /* 0x000fe20003f06300 */
[----:B------:R-:W-:Y:S02]  /*5810*/  IMAD.MOV.U32 R22, RZ, RZ, 0x1 ;  /* 0x00000001ff167424 */ /* 0x000fe400078e00ff */
[----:B------:R-:W-:Y:S02]  /*5820*/  IMAD.MOV.U32 R23, RZ, RZ, RZ ;  /* 0x000000ffff177224 */ /* 0x000fe400078e00ff */
[----:B------:R-:W-:Y:S02]  /*5830*/  IMAD.MOV.U32 R0, RZ, RZ, 0x1 ;  /* 0x00000001ff007424 */ /* 0x000fe400078e00ff */
[----:B------:R-:W-:-:S02]  /*5840*/  IMAD.MOV.U32 R3, RZ, RZ, RZ ;  /* 0x000000ffff037224 */ /* 0x000fc400078e00ff */
[----:B------:R-:W-:Y:S02]  /*5850*/  IMAD.MOV.U32 R4, RZ, RZ, 0x1 ;  /* 0x00000001ff047424 */ /* 0x000fe400078e00ff */
[----:B------:R-:W-:Y:S02]  /*5860*/  IMAD.MOV.U32 R5, RZ, RZ, RZ ;  /* 0x000000ffff057224 */ /* 0x000fe400078e00ff */
[----:B------:R-:W-:Y:S05]  /*5870*/  @!P0 BRA `(.L_x_63879) ;  /* 0x0000000000188947 */ /* 0x000fea0003800000 */
[----:B------:R-:W-:Y:S02]  /*5880*/  IMAD.MOV.U32 R22, RZ, RZ, 0x1 ;  /* 0x00000001ff167424 */ /* 0x000fe400078e00ff */
[----:B------:R-:W-:Y:S02]  /*5890*/  IMAD.MOV.U32 R23, RZ, RZ, RZ ;  /* 0x000000ffff177224 */ /* 0x000fe400078e00ff */
[----:B------:R-:W-:Y:S02]  /*58a0*/  IMAD.MOV.U32 R0, RZ, RZ, 0x1 ;  /* 0x00000001ff007424 */ /* 0x000fe400078e00ff */
[----:B------:R-:W-:Y:S02]  /*58b0*/  IMAD.MOV.U32 R3, RZ, RZ, RZ ;  /* 0x000000ffff037224 */ /* 0x000fe400078e00ff */
[----:B------:R-:W-:Y:S02]  /*58c0*/  IMAD.MOV.U32 R4, RZ, RZ, 0x1 ;  /* 0x00000001ff047424 */ /* 0x000fe400078e00ff */
[----:B------:R-:W-:-:S07]  /*58d0*/  IMAD.MOV.U32 R5, RZ, RZ, RZ ;  /* 0x000000ffff057224 */ /* 0x000fce00078e00ff */
.L_x_63879:
[----:B------:R-:W-:Y:S05]  /*58e0*/  BSYNC B1 ;  /* 0x0000000000017941 */ /* 0x000fea0003800000 */
.L_x_63842:
[----:B-----5:R-:W0:Y:S01]  /*58f0*/  LDC.U8 R25, c[0x0][0x244] ;  /* 0x00009100ff197b82 */ /* 0x020e220000000000 */
[----:B------:R-:W-:Y:S01]  /*5900*/  ISETP.GE.AND P0, PT, R28, R29, PT ;  /* 0x0000001d1c00720c */ /* 0x000fe20003f06270 */
[----:B------:R-:W-:Y:S01]  /*5910*/  BSSY B6, `(.L_x_63880) ;  /* 0x00000f3000067945 */ /* 0x000fe20003800000 */
[----:B------:R-:W-:Y:S02]  /*5920*/  IMAD.MOV.U32 R24, RZ, RZ, R28 ;  /* 0x000000ffff187224 */ /* 0x000fe400078e001c */
[----:B--2---:R-:W-:Y:S02]  /*5930*/  IMAD.MOV.U32 R18, RZ, RZ, R0 ;  /* 0x000000ffff127224 */ /* 0x004fe400078e0000 */
[----:B------:R-:W-:Y:S02]  /*5940*/  IMAD.MOV.U32 R19, RZ, RZ, R3 ;  /* 0x000000ffff137224 */ /* 0x000fe400078e0003 */
[----:B------:R-:W-:Y:S02]  /*5950*/  IMAD.MOV.U32 R16, RZ, RZ, R2 ;  /* 0x000000ffff107224 */ /* 0x000fe400078e0002 */
[----:B------:R-:W-:-:S03]  /*5960*/  IMAD.MOV.U32 R17, RZ, RZ, R7 ;  /* 0x000000ffff117224 */ /* 0x000fc600078e0007 */
[----:B------:R-:W-:Y:S05]  /*5970*/  @P0 BRA `(.L_x_63881) ;  /* 0x0000000c00b00947 */ /* 0x000fea0003800000 */
[----:B------:R-:W1:Y:S01]  /*5980*/  S2R R6, SR_CTAID.X ;  /* 0x0000000000067919 */ /* 0x000e620000002500 */
[----:B------:R-:W2:Y:S01]  /*5990*/  LDC.64 R2, c[0x0][0x228] ;  /* 0x00008a00ff027b82 */ /* 0x000ea20000000a00 */
[----:B------:R-:W-:Y:S01]  /*59a0*/  ULDC UR4, c[0x0][0x248] ;  /* 0x0000920000047ab9 */ /* 0x000fe20000000800 */
[----:B-1----:R-:W-:Y:S01]  /*59b0*/  IMAD R0, R6, 0x200, R28 ;  /* 0x0000020006007824 */ /* 0x002fe200078e021c */
[----:B0-----:R-:W-:-:S03]  /*59c0*/  PRMT R6, R25, 0x9910, RZ ;  /* 0x0000991019067816 */ /* 0x001fc600000000ff */
        /* <DEDUP_REMOVED lines=16> */
.L_x_63885:
[----:B------:R0:W-:Y:S01]  /*5ad0*/  STG.E.U8 desc[UR36][R2.64], R4 ;  /* 0x0000000402007986 */ /* 0x0001e2000c101124 */
[----:B------:R-:W-:Y:S05]  /*5ae0*/  BRA `(.L_x_63887) ;  /* 0x0000000c00507947 */ /* 0x000fea0003800000 */
.L_x_63884:
        /* <DEDUP_REMOVED lines=8> */
.L_x_63889:
[----:B------:R0:W-:Y:S01]  /*5b70*/  STG.E desc[UR36][R2.64], R4 ;  /* 0x0000000402007986 */ /* 0x0001e2000c101924 */
[----:B------:R-:W-:Y:S05]  /*5b80*/  BRA `(.L_x_63887) ;  /* 0x0000000c00287947 */ /* 0x000fea0003800000 */
.L_x_63888:
[----:B------:R0:W-:Y:S01]  /*5b90*/  STG.E.U16 desc[UR36][R2.64], R4 ;  /* 0x0000000402007986 */ /* 0x0001e2000c101524 */
[----:B------:R-:W-:Y:S05]  /*5ba0*/  BRA `(.L_x_63887) ;  /* 0x0000000c00207947 */ /* 0x000fea0003800000 */
.L_x_63883:
        /* <DEDUP_REMOVED lines=9> */
.L_x_63891:
[----:B------:R-:W0:Y:S02]  /*5c40*/  I2F.S64 R0, R4 ;  /* 0x0000000400007312 */ /* 0x000e240000301400 */
[----:B0-----:R-:W-:-:S05]  /*5c50*/  F2FP.F16.F32.PACK_AB R0, RZ, R0 ;  /* 0x00000000ff00723e */ /* 0x001fca00000000ff */
[----:B------:R0:W-:Y:S01]  /*5c60*/  STG.E.U16 desc[UR36][R2.64], R0 ;  /* 0x0000000002007986 */ /* 0x0001e2000c101524 */
[----:B------:R-:W-:Y:S05]  /*5c70*/  BRA `(.L_x_63887) ;  /* 0x0000000800ec7947 */ /* 0x000fea0003800000 */
.L_x_63890:
        /* <DEDUP_REMOVED lines=10> */
.L_x_63893:
[----:B------:R-:W0:Y:S02]  /*5d20*/  I2F.S64 R4, R4 ;  /* 0x0000000400047312 */ /* 0x000e240000301400 */
[----:B0-----:R-:W-:-:S04]  /*5d30*/  F2FP.F16.F32.PACK_AB R5, RZ, R4 ;  /* 0x00000004ff05723e */ /* 0x001fc800000000ff */
[----:B------:R-:W-:-:S05]  /*5d40*/  PRMT R5, R5, 0x5410, RZ ;  /* 0x0000541005057816 */ /* 0x000fca00000000ff */
[----:B------:R0:W-:Y:S01]  /*5d50*/  STG.E desc[UR36][R2.64], R5 ;  /* 0x0000000502007986 */ /* 0x0001e2000c101924 */
[----:B------:R-:W-:Y:S05]  /*5d60*/  BRA `(.L_x_63887) ;  /* 0x0000000800b07947 */ /* 0x000fea0003800000 */
.L_x_63892:
[----:B------:R-:W0:Y:S02]  /*5d70*/  I2F.F64.S64 R4, R4 ;  /* 0x0000000400047312 */ /* 0x000e240000301c00 */
[----:B0-----:R0:W-:Y:S01]  /*5d80*/  STG.E.64 desc[UR36][R2.64], R4 ;  /* 0x0000000402007986 */ /* 0x0011e2000c101b24 */
[----:B------:R-:W-:Y:S05]  /*5d90*/  BRA `(.L_x_63887) ;  /* 0x0000000800a47947 */ /* 0x000fea0003800000 */
.L_x_63882:
        /* <DEDUP_REMOVED lines=13> */
.L_x_63896:
[----:B------:R-:W0:Y:S01]  /*5e70*/  I2F.F64.S64 R4, R4 ;  /* 0x0000000400047312 */ /* 0x000e220000301c00 */
[----:B------:R-:W-:-:S05]  /*5e80*/  CS2R R6, SRZ ;  /* 0x0000000000067805 */ /* 0x000fca000001ff00 */
[----:B0-----:R0:W-:Y:S01]  /*5e90*/  STG.E.128 desc[UR36][R2.64], R4 ;  /* 0x0000000402007986 */ /* 0x0011e2000c101d24 */
[----:B------:R-:W-:Y:S05]  /*5ea0*/  BRA `(.L_x_63887) ;  /* 0x0000000800607947 */ /* 0x000fea0003800000 */
.L_x_63895:
        /* <DEDUP_REMOVED lines=21> */
.L_x_63900:
[----:B------:R-:W-:Y:S05]  /*6000*/  BSYNC B0 ;  /* 0x0000000000007941 */ /* 0x000fea0003800000 */
.L_x_63899:
[----:B------:R-:W-:-:S05]  /*6010*/  LOP3.LUT R7, R0, R7, RZ, 0xfc, !PT ;  /* 0x0000000700077212 */ /* 0x000fca00078efcff */
[----:B------:R0:W-:Y:S01]  /*6020*/  STG.E.U8 desc[UR36][R2.64], R7 ;  /* 0x0000000702007986 */ /* 0x0001e2000c101124 */
[----:B------:R-:W-:Y:S05]  /*6030*/  BRA `(.L_x_63887) ;  /* 0x0000000400fc7947 */ /* 0x000fea0003800000 */
.L_x_63898:
        /* <DEDUP_REMOVED lines=13> */
.L_x_63902:
[----:B------:R-:W-:Y:S01]  /*6110*/  IMAD.MOV.U32 R0, RZ, RZ, 0x7f ;  /* 0x0000007fff007424 */ /* 0x000fe200078e00ff */
[----:B------:R-:W-:-:S04]  /*6120*/  ISETP.GT.U32.AND P0, PT, R6, 0x7f800000, PT ;  /* 0x7f8000000600780c */ /* 0x000fc80003f04070 */
[----:B------:R-:W-:-:S09]  /*6130*/  SEL R0, R0, 0x7c, P0 ;  /* 0x0000007c00007807 */ /* 0x000fd20000000000 */
.L_x_63903:
[----:B------:R-:W-:Y:S05]  /*6140*/  BSYNC B0 ;  /* 0x0000000000007941 */ /* 0x000fea0003800000 */
.L_x_63901:
[----:B------:R-:W-:-:S04]  /*6150*/  LOP3.LUT R4, R5, 0x80000000, RZ, 0xc0, !PT ;  /* 0x8000000005047812 */ /* 0x000fc800078ec0ff */
[----:B------:R-:W-:-:S04]  /*6160*/  SHF.R.U32.HI R5, RZ, 0x18, R4 ;  /* 0x00000018ff057819 */ /* 0x000fc80000011604 */
[----:B------:R-:W-:-:S05]  /*6170*/  LOP3.LUT R5, R0, R5, RZ, 0xfc, !PT ;  /* 0x0000000500057212 */ /* 0x000fca00078efcff */
[----:B------:R0:W-:Y:S01]  /*6180*/  STG.E.U8 desc[UR36][R2.64], R5 ;  /* 0x0000000502007986 */ /* 0x0001e2000c101124 */
[----:B------:R-:W-:Y:S05]  /*6190*/  BRA `(.L_x_63887) ;  /* 0x0000000400a47947 */ /* 0x000fea0003800000 */
.L_x_63897:
[----:B------:R-:W0:Y:S02]  /*61a0*/  I2F.S64 R0, R4 ;  /* 0x0000000400007312 */ /* 0x000e240000301400 */
[----:B0-----:R-:W-:-:S05]  /*61b0*/  F2FP.BF16.F32.PACK_AB R0, RZ, R0 ;  /* 0x00000000ff00723e */ /* 0x001fca00000010ff */
[----:B------:R0:W-:Y:S01]  /*61c0*/  STG.E.U16 desc[UR36][R2.64], R0 ;  /* 0x0000000002007986 */ /* 0x0001e2000c101524 */
[----:B------:R-:W-:Y:S05]  /*61d0*/  BRA `(.L_x_63887) ;  /* 0x0000000400947947 */ /* 0x000fea0003800000 */
.L_x_63894:
        /* <DEDUP_REMOVED lines=10> */
.L_x_63906:
        /* <DEDUP_REMOVED lines=17> */
.L_x_63909:
[----:B------:R-:W-:-:S04]  /*6390*/  LOP3.LUT R0, R5, 0x80000000, RZ, 0xc0, !PT ;  /* 0x8000000005007812 */ /* 0x000fc800078ec0ff */
[----:B------:R-:W-:-:S04]  /*63a0*/  SHF.R.U32.HI R5, RZ, 0x18, R0 ;  /* 0x00000018ff057819 */ /* 0x000fc80000011600 */
[----:B------:R-:W-:-:S04]  /*63b0*/  LOP3.LUT R4, R4, R5, RZ, 0xfc, !PT ;  /* 0x0000000504047212 */ /* 0x000fc800078efcff */
[----:B------:R-:W-:-:S07]  /*63c0*/  PRMT R0, R4, 0x7610, R0 ;  /* 0x0000761004007816 */ /* 0x000fce0000000000 */
.L_x_63908:
[----:B------:R-:W-:Y:S05]  /*63d0*/  BSYNC B0 ;  /* 0x0000000000007941 */ /* 0x000fea0003800000 */
.L_x_63907:
[----:B------:R3:W-:Y:S01]  /*63e0*/  STG.E.U8 desc[UR36][R2.64], R0 ;  /* 0x0000000002007986 */ /* 0x0007e2000c101124 */
[----:B------:R-:W-:Y:S05]  /*63f0*/  BRA `(.L_x_63887) ;  /* 0x00000004000c7947 */ /* 0x000fea0003800000 */
.L_x_63905:
        /* <DEDUP_REMOVED lines=17> */
.L_x_63912:
[----:B------:R-:W-:-:S04]  /*6510*/  LOP3.LUT R0, R5, 0x80000000, RZ, 0xc0, !PT ;  /* 0x8000000005007812 */ /* 0x000fc800078ec0ff */
[----:B------:R-:W-:-:S04]  /*6520*/  SHF.R.U32.HI R5, RZ, 0x18, R0 ;  /* 0x00000018ff057819 */ /* 0x000fc80000011600 */
[----:B------:R-:W-:-:S04]  /*6530*/  LOP3.LUT R4, R4, R5, RZ, 0xfc, !PT ;  /* 0x0000000504047212 */ /* 0x000fc800078efcff */
[----:B------:R-:W-:-:S07]  /*6540*/  PRMT R0, R4, 0x7610, R0 ;  /* 0x0000761004007816 */ /* 0x000fce0000000000 */
.L_x_63911:
[----:B------:R-:W-:Y:S05]  /*6550*/  BSYNC B0 ;  /* 0x0000000000007941 */ /* 0x000fea0003800000 */
.L_x_63910:
[----:B------:R0:W-:Y:S01]  /*6560*/  STG.E.U8 desc[UR36][R2.64], R0 ;  /* 0x0000000002007986 */ /* 0x0001e2000c101124 */
[----:B------:R-:W-:Y:S05]  /*6570*/  BRA `(.L_x_63887) ;  /* 0x0000000000ac7947 */ /* 0x000fea0003800000 */
.L_x_63904:
        /* <DEDUP_REMOVED lines=23> */
.L_x_63886:
        /* <DEDUP_REMOVED lines=16> */
.L_x_63915:
[----:B------:R-:W-:Y:S05]  /*67f0*/  BRA `(.L_x_63887) ;  /* 0x00000000000c7947 */ /* 0x000fea0003800000 */
.L_x_63914:
[----:B------:R2:W-:Y:S01]  /*6800*/  STG.E.64 desc[UR36][R2.64], R4 ;  /* 0x0000000402007986 */ /* 0x0005e2000c101b24 */
[----:B------:R-:W-:Y:S05]  /*6810*/  BRA `(.L_x_63887) ;  /* 0x0000000000047947 */ /* 0x000fea0003800000 */
.L_x_63913:
[----:B------:R0:W-:Y:S02]  /*6820*/  STG.E desc[UR36][R2.64], R4 ;  /* 0x0000000402007986 */ /* 0x0001e4000c101924 */
.L_x_63887:
[----:B------:R-:W-:-:S07]  /*6830*/  VIADD R24, R28, 0x80 ;  /* 0x000000801c187836 */ /* 0x000fce0000000000 */
.L_x_63881:
[----:B------:R-:W-:Y:S05]  /*6840*/  BSYNC B6 ;  /* 0x0000000000067941 */ /* 0x000fea0003800000 */
.L_x_63880:
[----:B------:R-:W-:Y:S01]  /*6850*/  ISETP.GE.AND P0, PT, R24, R29, PT ;  /* 0x0000001d1800720c */ /* 0x000fe20003f06270 */
[----:B------:R-:W-:-:S12]  /*6860*/  BSSY B6, `(.L_x_63916) ;  /* 0x00001d9000067945 */ /* 0x000fd80003800000 */
[----:B------:R-:W-:Y:S05]  /*6870*/  @P0 BRA `(.L_x_63917) ;  /* 0x0000001c005c0947 */ /* 0x000fea0003800000 */
[----:B------:R-:W5:Y:S01]  /*6880*/  S2R R26, SR_CTAID.X ;  /* 0x00000000001a7919 */ /* 0x000f620000002500 */
[----:B0123--:R-:W0:Y:S01]  /*6890*/  LDC.64 R2, c[0x0][0x228] ;  /* 0x00008a00ff027b82 */ /* 0x00fe220000000a00 */
        /* <DEDUP_REMOVED lines=19> */
.L_x_63921:
[----:B------:R3:W-:Y:S01]  /*69d0*/  STG.E.U8 desc[UR36][R2.64], R18 ;  /* 0x0000001202007986 */ /* 0x0007e2000c101124 */
[----:B------:R-:W-:Y:S05]  /*69e0*/  BRA `(.L_x_63923) ;  /* 0x0000000c004c7947 */ /* 0x000fea0003800000 */
.L_x_63920:
        /* <DEDUP_REMOVED lines=8> */
.L_x_63925:
[----:B------:R2:W-:Y:S01]  /*6a70*/  STG.E desc[UR36][R2.64], R18 ;  /* 0x0000001202007986 */ /* 0x0005e2000c101924 */
[----:B------:R-:W-:Y:S05]  /*6a80*/  BRA `(.L_x_63923) ;  /* 0x0000000c00247947 */ /* 0x000fea0003800000 */
.L_x_63924:
[----:B------:R0:W-:Y:S01]  /*6a90*/  STG.E.U16 desc[UR36][R2.64], R18 ;  /* 0x0000001202007986 */ /* 0x0001e2000c101524 */
[----:B------:R-:W-:Y:S05]  /*6aa0*/  BRA `(.L_x_63923) ;  /* 0x0000000c001c7947 */ /* 0x000fea0003800000 */
.L_x_63919:
        /* <DEDUP_REMOVED lines=9> */
.L_x_63927:
[----:B------:R-:W0:Y:S02]  /*6b40*/  I2F.S64 R0, R18 ;  /* 0x0000001200007312 */ /* 0x000e240000301400 */
[----:B0-----:R-:W-:-:S05]  /*6b50*/  F2FP.F16.F32.PACK_AB R0, RZ, R0 ;  /* 0x00000000ff00723e */ /* 0x001fca00000000ff */
[----:B------:R0:W-:Y:S01]  /*6b60*/  STG.E.U16 desc[UR36][R2.64], R0 ;  /* 0x0000000002007986 */ /* 0x0001e2000c101524 */
[----:B------:R-:W-:Y:S05]  /*6b70*/  BRA `(.L_x_63923) ;  /* 0x0000000800e87947 */ /* 0x000fea0003800000 */
.L_x_63926:
        /* <DEDUP_REMOVED lines=10> */
.L_x_63929:
[----:B------:R-:W0:Y:S02]  /*6c20*/  I2F.S64 R18, R18 ;  /* 0x0000001200127312 */ /* 0x000e240000301400 */
[----:B0-----:R-:W-:-:S04]  /*6c30*/  F2FP.F16.F32.PACK_AB R5, RZ, R18 ;  /* 0x00000012ff05723e */ /* 0x001fc800000000ff */
[----:B------:R-:W-:-:S05]  /*6c40*/  PRMT R5, R5, 0x5410, RZ ;  /* 0x0000541005057816 */ /* 0x000fca00000000ff */
[----:B------:R0:W-:Y:S01]  /*6c50*/  STG.E desc[UR36][R2.64], R5 ;  /* 0x0000000502007986 */ /* 0x0001e2000c101924 */
[----:B------:R-:W-:Y:S05]  /*6c60*/  BRA `(.L_x_63923) ;  /* 0x0000000800ac7947 */ /* 0x000fea0003800000 */
.L_x_63928:
[----:B------:R-:W0:Y:S02]  /*6c70*/  I2F.F64.S64 R18, R18 ;  /* 0x0000001200127312 */ /* 0x000e240000301c00 */
[----:B0-----:R0:W-:Y:S01]  /*6c80*/  STG.E.64 desc[UR36][R2.64], R18 ;  /* 0x0000001202007986 */ /* 0x0011e2000c101b24 */
[----:B------:R-:W-:Y:S05]  /*6c90*/  BRA `(.L_x_63923) ;  /* 0x0000000800a07947 */ /* 0x000fea0003800000 */
.L_x_63918:
        /* <DEDUP_REMOVED lines=13> */
.L_x_63932:
[----:B------:R-:W0:Y:S01]  /*6d70*/  I2F.F64.S64 R4, R18 ;  /* 0x0000001200047312 */ /* 0x000e220000301c00 */
[----:B------:R-:W-:-:S05]  /*6d80*/  CS2R R6, SRZ ;  /* 0x0000000000067805 */ /* 0x000fca000001ff00 */
[----:B0-----:R0:W-:Y:S01]  /*6d90*/  STG.E.128 desc[UR36][R2.64], R4 ;  /* 0x0000000402007986 */ /* 0x0011e2000c101d24 */
[----:B------:R-:W-:Y:S05]  /*6da0*/  BRA `(.L_x_63923) ;  /* 0x00000008005c7947 */ /* 0x000fea0003800000 */
.L_x_63931:
        /* <DEDUP_REMOVED lines=21> */
.L_x_63936:
[----:B------:R-:W-:Y:S05]  /*6f00*/  BSYNC B0 ;  /* 0x0000000000007941 */ /* 0x000fea0003800000 */
.L_x_63935:
[----:B------:R-:W-:-:S05]  /*6f10*/  LOP3.LUT R5, R0, R5, RZ, 0xfc, !PT ;  /* 0x0000000500057212 */ /* 0x000fca00078efcff */
[----:B------:R0:W-:Y:S01]  /*6f20*/  STG.E.U8 desc[UR36][R2.64], R5 ;  /* 0x0000000502007986 */ /* 0x0001e2000c101124 */
[----:B------:R-:W-:Y:S05]  /*6f30*/  BRA `(.L_x_63923) ;  /* 0x0000000400f87947 */ /* 0x000fea0003800000 */
.L_x_63934:
        /* <DEDUP_REMOVED lines=13> */
.L_x_63938:
[----:B------:R-:W-:Y:S01]  /*7010*/  IMAD.MOV.U32 R0, RZ, RZ, 0x7f ;  /* 0x0000007fff007424 */ /* 0x000fe200078e00ff */
[----:B------:R-:W-:-:S04]  /*7020*/  ISETP.GT.U32.AND P0, PT, R4, 0x7f800000, PT ;  /* 0x7f8000000400780c */ /* 0x000fc80003f04070 */
[----:B------:R-:W-:-:S09]  /*7030*/  SEL R0, R0, 0x7c, P0 ;  /* 0x0000007c00007807 */ /* 0x000fd20000000000 */
.L_x_63939:
[----:B------:R-:W-:Y:S05]  /*7040*/  BSYNC B0 ;  /* 0x0000000000007941 */ /* 0x000fea0003800000 */
.L_x_63937:
[----:B------:R-:W-:-:S04]  /*7050*/  LOP3.LUT R4, R19, 0x80000000, RZ, 0xc0, !PT ;  /* 0x8000000013047812 */ /* 0x000fc800078ec0ff */
[----:B------:R-:W-:-:S04]  /*7060*/  SHF.R.U32.HI R5, RZ, 0x18, R4 ;  /* 0x00000018ff057819 */ /* 0x000fc80000011604 */
[----:B------:R-:W-:-:S05]  /*7070*/  LOP3.LUT R5, R0, R5, RZ, 0xfc, !PT ;  /* 0x0000000500057212 */ /* 0x000fca00078efcff */
[----:B------:R0:W-:Y:S01]  /*7080*/  STG.E.U8 desc[UR36][R2.64], R5 ;  /* 0x0000000502007986 */ /* 0x0001e2000c101124 */
[----:B------:R-:W-:Y:S05]  /*7090*/  BRA `(.L_x_63923) ;  /* 0x0000000400a07947 */ /* 0x000fea0003800000 */
.L_x_63933:
[----:B------:R-:W0:Y:S02]  /*70a0*/  I2F.S64 R0, R18 ;  /* 0x0000001200007312 */ /* 0x000e240000301400 */
[----:B0-----:R-:W-:-:S05]  /*70b0*/  F2FP.BF16.F32.PACK_AB R0, RZ, R0 ;  /* 0x00000000ff00723e */ /* 0x001fca00000010ff */
[----:B------:R0:W-:Y:S01]  /*70c0*/  STG.E.U16 desc[UR36][R2.64], R0 ;  /* 0x0000000002007986 */ /* 0x0001e2000c101524 */
[----:B------:R-:W-:Y:S05]  /*70d0*/  BRA `(.L_x_63923) ;  /* 0x0000000400907947 */ /* 0x000fea0003800000 */
.L_x_63930:
        /* <DEDUP_REMOVED lines=10> */
.L_x_63942:
        /* <DEDUP_REMOVED lines=17> */
.L_x_63945:
[----:B------:R-:W-:-:S04]  /*7290*/  LOP3.LUT R0, R19, 0x80000000, RZ, 0xc0, !PT ;  /* 0x8000000013007812 */ /* 0x000fc800078ec0ff */
[----:B------:R-:W-:-:S04]  /*72a0*/  SHF.R.U32.HI R5, RZ, 0x18, R0 ;  /* 0x00000018ff057819 */ /* 0x000fc80000011600 */
[----:B------:R-:W-:-:S04]  /*72b0*/  LOP3.LUT R4, R4, R5, RZ, 0xfc, !PT ;  /* 0x0000000504047212 */ /* 0x000fc800078efcff */
[----:B------:R-:W-:-:S07]  /*72c0*/  PRMT R0, R4, 0x7610, R0 ;  /* 0x0000761004007816 */ /* 0x000fce0000000000 */
.L_x_63944:
[----:B------:R-:W-:Y:S05]  /*72d0*/  BSYNC B0 ;  /* 0x0000000000007941 */ /* 0x000fea0003800000 */
.L_x_63943:
[----:B------:R0:W-:Y:S01]  /*72e0*/  STG.E.U8 desc[UR36][R2.64], R0 ;  /* 0x0000000002007986 */ /* 0x0001e2000c101124 */
[----:B------:R-:W-:Y:S05]  /*72f0*/  BRA `(.L_x_63923) ;  /* 0x0000000400087947 */ /* 0x000fea0003800000 */
.L_x_63941:
        /* <DEDUP_REMOVED lines=17> */
.L_x_63948:
[----:B------:R-:W-:-:S04]  /*7410*/  LOP3.LUT R0, R19, 0x80000000, RZ, 0xc0, !PT ;  /* 0x8000000013007812 */ /* 0x000fc800078ec0ff */
[----:B------:R-:W-:-:S04]  /*7420*/  SHF.R.U32.HI R5, RZ, 0x18, R0 ;  /* 0x00000018ff057819 */ /* 0x000fc80000011600 */
[----:B------:R-:W-:-:S04]  /*7430*/  LOP3.LUT R4, R4, R5, RZ, 0xfc, !PT ;  /* 0x0000000504047212 */ /* 0x000fc800078efcff */
[----:B------:R-:W-:-:S07]  /*7440*/  PRMT R0, R4, 0x7610, R0 ;  /* 0x0000761004007816 */ /* 0x000fce0000000000 */
.L_x_63947:
[----:B------:R-:W-:Y:S05]  /*7450*/  BSYNC B0 ;  /* 0x0000000000007941 */ /* 0x000fea0003800000 */
.L_x_63946:
[----:B------:R0:W-:Y:S01]  /*7460*/  STG.E.U8 desc[UR36][R2.64], R0 ;  /* 0x0000000002007986 */ /* 0x0001e2000c101124 */
[----:B------:R-:W-:Y:S05]  /*7470*/  BRA `(.L_x_63923) ;  /* 0x0000000000a87947 */ /* 0x000fea0003800000 */
.L_x_63940:
        /* <DEDUP_REMOVED lines=22> */
.L_x_63922:
        /* <DEDUP_REMOVED lines=16> */
.L_x_63951:
[----:B------:R-:W-:Y:S05]  /*76e0*/  BRA `(.L_x_63923) ;  /* 0x00000000000c7947 */ /* 0x000fea0003800000 */
.L_x_63950:
[----:B------:R0:W-:Y:S01]  /*76f0*/  STG.E.64 desc[UR36][R2.64], R18 ;  /* 0x0000001202007986 */ /* 0x0001e2000c101b24 */
[----:B------:R-:W-:Y:S05]  /*7700*/  BRA `(.L_x_63923) ;  /* 0x0000000000047947 */ /* 0x000fea0003800000 */
.L_x_63949:
[----:B------:R0:W-:Y:S02]  /*7710*/  STG.E desc[UR36][R2.64], R18 ;  /* 0x0000001202007986 */ /* 0x0001e4000c101924 */
.L_x_63923:
        /* <DEDUP_REMOVED lines=21> */
[----:B----4-:R0:W-:Y:S01]  /*7870*/  STG.E.U8 desc[UR36][R2.64], R22 ;  /* 0x0000001602007986 */ /* 0x0101e2000c101124 */
[----:B------:R-:W-:Y:S05]  /*7880*/  BRA `(.L_x_63957) ;  /* 0x0000000c00547947 */ /* 0x000fea0003800000 */
.L_x_63955:
[----:B----4-:R0:W-:Y:S01]  /*7890*/  STG.E.U8 desc[UR36][R2.64], R22 ;  /* 0x0000001602007986 */ /* 0x0101e2000c101124 */
[----:B------:R-:W-:Y:S05]  /*78a0*/  BRA `(.L_x_63957) ;  /* 0x0000000c004c7947 */ /* 0x000fea0003800000 */
.L_x_63954:
[----:B------:R-:W-:-:S13]  /*78b0*/  ISETP.NE.AND P0, PT, R0, 0x2, PT ;  /* 0x000000020000780c */ /* 0x000fda0003f05270 */
[----:B------:R-:W-:Y:S05]  /*78c0*/  @!P0 BRA `(.L_x_63958) ;  /* 0x0000000000208947 */ /* 0x000fea0003800000 */
[----:B------:R-:W-:-:S13]  /*78d0*/  ISETP.NE.AND P0, PT, R0, 0x3, PT ;  /* 0x000000030000780c */ /* 0x000fda0003f05270 */
[----:B------:R-:W-:Y:S05]  /*78e0*/  @!P0 BRA `(.L_x_63959) ;  /* 0x0000000000108947 */ /* 0x000fea0003800000 */
[----:B------:R-:W-:-:S13]  /*78f0*/  ISETP.NE.AND P0, PT, R0, 0x4, PT ;  /* 0x000000040000780c */ /* 0x000fda0003f05270 */
[----:B------:R-:W-:Y:S05]  /*7900*/  @P0 BRA `(.L_x_63956) ;  /* 0x0000000800e40947 */ /* 0x000fea0003800000 */
[----:B----4-:R0:W-:Y:S01]  /*7910*/  STG.E.64 desc[UR36][R2.64], R22 ;  /* 0x0000001602007986 */ /* 0x0101e2000c101b24 */
[----:B------:R-:W-:Y:S05]  /*7920*/  BRA `(.L_x_63957) ;  /* 0x0000000c002c7947 */ /* 0x000fea0003800000 */
.L_x_63959:
[----:B----4-:R0:W-:Y:S01]  /*7930*/  STG.E desc[UR36][R2.64], R22 ;  /* 0x0000001602007986 */ /* 0x0101e2000c101924 */
[----:B------:R-:W-:Y:S05]  /*7940*/  BRA `(.L_x_63957) ;  /* 0x0000000c00247947 */ /* 0x000fea0003800000 */
.L_x_63958:
[----:B----4-:R0:W-:Y:S01]  /*7950*/  STG.E.U16 desc[UR36][R2.64], R22 ;  /* 0x0000001602007986 */ /* 0x0101e2000c101524 */
[----:B------:R-:W-:Y:S05]  /*7960*/  BRA `(.L_x_63957) ;  /* 0x0000000c001c7947 */ /* 0x000fea0003800000 */
.L_x_63953:
[----:B------:R-:W-:-:S13]  /*7970*/  ISETP.GT.AND P0, PT, R0, 0x6, PT ;  /* 0x000000060000780c */ /* 0x000fda0003f04270 */
[----:B------:R-:W-:Y:S05]  /*7980*/  @P0 BRA `(.L_x_63960) ;  /* 0x00000000002c0947 */ /* 0x000fea0003800000 */
[----:B------:R-:W-:-:S13]  /*7990*/  ISETP.NE.AND P0, PT, R0, 0x5, PT ;  /* 0x000000050000780c */ /* 0x000fda0003f05270 */
[----:B------:R-:W-:Y:S05]  /*79a0*/  @!P0 BRA `(.L_x_63961) ;  /* 0x0000000000148947 */ /* 0x000fea0003800000 */
[----:B------:R-:W-:-:S13]  /*79b0*/  ISETP.NE.AND P0, PT, R0, 0x6, PT ;  /* 0x000000060000780c */ /* 0x000fda0003f05270 */
[----:B------:R-:W-:Y:S05]  /*79c0*/  @P0 BRA `(.L_x_63956) ;  /* 0x0000000800b40947 */ /* 0x000fea0003800000 */
[----:B----4-:R-:W0:Y:S02]  /*79d0*/  I2F.S64 R23, R22 ;  /* 0x0000001600177312 */ /* 0x010e240000301400 */
[----:B0-----:R0:W-:Y:S01]  /*79e0*/  STG.E desc[UR36][R2.64], R23 ;  /* 0x0000001702007986 */ /* 0x0011e2000c101924 */
[----:B------:R-:W-:Y:S05]  /*79f0*/  BRA `(.L_x_63957) ;  /* 0x0000000800f87947 */ /* 0x000fea0003800000 */
.L_x_63961:
[----:B----4-:R-:W0:Y:S02]  /*7a00*/  I2F.S64 R0, R22 ;  /* 0x0000001600007312 */ /* 0x010e240000301400 */
[----:B0-----:R-:W-:-:S05]  /*7a10*/  F2FP.F16.F32.PACK_AB R0, RZ, R0 ;  /* 0x00000000ff00723e */ /* 0x001fca00000000ff */
[----:B------:R0:W-:Y:S01]  /*7a20*/  STG.E.U16 desc[UR36][R2.64], R0 ;  /* 0x0000000002007986 */ /* 0x0001e2000c101524 */
[----:B------:R-:W-:Y:S05]  /*7a30*/  BRA `(.L_x_63957) ;  /* 0x0000000800e87947 */ /* 0x000fea0003800000 */
.L_x_63960:
[----:B------:R-:W-:-:S13]  /*7a40*/  ISETP.NE.AND P0, PT, R0, 0x7, PT ;  /* 0x000000070000780c */ /* 0x000fda0003f05270 */
[----:B------:R-:W-:Y:S05]  /*7a50*/  @!P0 BRA `(.L_x_63962) ;  /* 0x0000000000348947 */ /* 0x000fea0003800000 */
[----:B------:R-:W-:-:S13]  /*7a60*/  ISETP.NE.AND P0, PT, R0, 0x8, PT ;  /* 0x000000080000780c */ /* 0x000fda0003f05270 */
[----:B------:R-:W-:Y:S05]  /*7a70*/  @!P0 BRA `(.L_x_63963) ;  /* 0x0000000000188947 */ /* 0x000fea0003800000 */
[----:B------:R-:W-:-:S13]  /*7a80*/  ISETP.NE.AND P0, PT, R0, 0x9, PT ;  /* 0x000000090000780c */ /* 0x000fda0003f05270 */
[----:B------:R-:W-:Y:S05]  /*7a90*/  @P0 BRA `(.L_x_63956) ;  /* 0x0000000800800947 */ /* 0x000fea0003800000 */
[----:B----4-:R-:W0:Y:S01]  /*7aa0*/  I2F.S64 R4, R22 ;  /* 0x0000001600047312 */ /* 0x010e220000301400 */
[----:B------:R-:W-:-:S05]  /*7ab0*/  IMAD.MOV.U32 R5, RZ, RZ, RZ ;  /* 0x000000ffff057224 */ /* 0x000fca00078e00ff */
[----:B0-----:R0:W-:Y:S01]  /*7ac0*/  STG.E.64 desc[UR36][R2.64], R4 ;  /* 0x0000000402007986 */ /* 0x0011e2000c101b24 */
[----:B------:R-:W-:Y:S05]  /*7ad0*/  BRA `(.L_x_63957) ;  /* 0x0000000800c07947 */ /* 0x000fea0003800000 */
.L_x_63963:
[----:B----4-:R-:W0:Y:S02]  /*7ae0*/  I2F.S64 R22, R22 ;  /* 0x0000001600167312 */ /* 0x010e240000301400 */
[----:B0-----:R-:W-:-:S04]  /*7af0*/  F2FP.F16.F32.PACK_AB R5, RZ, R22 ;  /* 0x00000016ff05723e */ /* 0x001fc800000000ff */
[----:B------:R-:W-:-:S05]  /*7b00*/  PRMT R5, R5, 0x5410, RZ ;  /* 0x0000541005057816 */ /* 0x000fca00000000ff */
[----:B------:R0:W-:Y:S01]  /*7b10*/  STG.E desc[UR36][R2.64], R5 ;  /* 0x0000000502007986 */ /* 0x0001e2000c101924 */
[----:B------:R-:W-:Y:S05]  /*7b20*/  BRA `(.L_x_63957) ;  /* 0x0000000800ac7947 */ /* 0x000fea0003800000 */
.L_x_63962:
[----:B----4-:R-:W0:Y:S02]  /*7b30*/  I2F.F64.S64 R22, R22 ;  /* 0x0000001600167312 */ /* 0x010e240000301c00 */
[----:B0-----:R0:W-:Y:S01]  /*7b40*/  STG.E.64 desc[UR36][R2.64], R22 ;  /* 0x0000001602007986 */ /* 0x0011e2000c101b24 */
[----:B------:R-:W-:Y:S05]  /*7b50*/  BRA `(.L_x_63957) ;  /* 0x0000000800a07947 */ /* 0x000fea0003800000 */
.L_x_63952:
        /* <DEDUP_REMOVED lines=8> */
[----:B----4-:R-:W-:-:S04]  /*7be0*/  ISETP.NE.U32.AND P0, PT, R22, RZ, PT ;  /* 0x000000ff1600720c */ /* 0x010fc80003f05070 */
[----:B------:R-:W-:-:S04]  /*7bf0*/  ISETP.NE.AND.EX P0, PT, R23, RZ, PT, P0 ;  /* 0x000000ff1700720c */ /* 0x000fc80003f05300 */
[----:B------:R-:W-:-:S05]  /*7c00*/  SEL R5, RZ, 0x1, !P0 ;  /* 0x00000001ff057807 */ /* 0x000fca0004000000 */
[----:B------:R0:W-:Y:S01]  /*7c10*/  STG.E.U8 desc[UR36][R2.64], R5 ;  /* 0x0000000502007986 */ /* 0x0001e2000c101124 */
[----:B------:R-:W-:Y:S05]  /*7c20*/  BRA `(.L_x_63957) ;  /* 0x00000008006c7947 */ /* 0x000fea0003800000 */
.L_x_63966:
[----:B----4-:R-:W0:Y:S01]  /*7c30*/  I2F.F64.S64 R4, R22 ;  /* 0x0000001600047312 */ /* 0x010e220000301c00 */
[----:B------:R-:W-:-:S05]  /*7c40*/  CS2R R6, SRZ ;  /* 0x0000000000067805 */ /* 0x000fca000001ff00 */
[----:B0-----:R0:W-:Y:S01]  /*7c50*/  STG.E.128 desc[UR36][R2.64], R4 ;  /* 0x0000000402007986 */ /* 0x0011e2000c101d24 */
[----:B------:R-:W-:Y:S05]  /*7c60*/  BRA `(.L_x_63957) ;  /* 0x00000008005c7947 */ /* 0x000fea0003800000 */
.L_x_63965:
[----:B------:R-:W-:-:S13]  /*7c70*/  ISETP.NE.AND P0, PT, R0, 0xf, PT ;  /* 0x0000000f0000780c */ /* 0x000fda0003f05270 */
[----:B------:R-:W-:Y:S05]  /*7c80*/  @!P0 BRA `(.L_x_63967) ;  /* 0x0000000000b48947 */ /* 0x000fea0003800000 */
[----:B------:R-:W-:-:S13]  /*7c90*/  ISETP.NE.AND P0, PT, R0, 0x17, PT ;  /* 0x000000170000780c */ /* 0x000fda0003f05270 */
[----:B------:R-:W-:Y:S05]  /*7ca0*/  @!P0 BRA `(.L_x_63968) ;  /* 0x0000000000548947 */ /* 0x000fea0003800000 */
[----:B------:R-:W-:-:S13]  /*7cb0*/  ISETP.NE.AND P0, PT, R0, 0x18, PT ;  /* 0x000000180000780c */ /* 0x000fda0003f05270 */
[----:B------:R-:W-:Y:S05]  /*7cc0*/  @P0 BRA `(.L_x_63956) ;  /* 0x0000000400f40947 */ /* 0x000fea0003800000 */
[----:B----4-:R-:W0:Y:S01]  /*7cd0*/  I2F.S64 R23, R22 ;  /* 0x0000001600177312 */ /* 0x010e220000301400 */
        /* <DEDUP_REMOVED lines=14> */
.L_x_63970:
[----:B------:R-:W-:Y:S05]  /*7dc0*/  BSYNC B0 ;  /* 0x0000000000007941 */ /* 0x000fea0003800000 */
.L_x_63969:
[----:B------:R-:W-:-:S05]  /*7dd0*/  LOP3.LUT R5, R0, R5, RZ, 0xfc, !PT ;  /* 0x0000000500057212 */ /* 0x000fca00078efcff */
[----:B------:R0:W-:Y:S01]  /*7de0*/  STG.E.U8 desc[UR36][R2.64], R5 ;  /* 0x0000000502007986 */ /* 0x0001e2000c101124 */
[----:B------:R-:W-:Y:S05]  /*7df0*/  BRA `(.L_x_63957) ;  /* 0x0000000400f87947 */ /* 0x000fea0003800000 */
.L_x_63968:
[----:B----4-:R-:W0:Y:S01]  /*7e00*/  I2F.S64 R23, R22 ;  /* 0x0000001600177312 */ /* 0x010e220000301400 */
        /* <DEDUP_REMOVED lines=12> */
.L_x_63972:
[----:B------:R-:W-:Y:S01]  /*7ed0*/  IMAD.MOV.U32 R0, RZ, RZ, 0x7f ;  /* 0x0000007fff007424 */ /* 0x000fe200078e00ff */
[----:B------:R-:W-:-:S04]  /*7ee0*/  ISETP.GT.U32.AND P0, PT, R4, 0x7f800000, PT ;  /* 0x7f8000000400780c */ /* 0x000fc80003f04070 */
[----:B------:R-:W-:-:S09]  /*7ef0*/  SEL R0, R0, 0x7c, P0 ;  /* 0x0000007c00007807 */ /* 0x000fd20000000000 */
.L_x_63973:
[----:B------:R-:W-:Y:S05]  /*7f00*/  BSYNC B0 ;  /* 0x0000000000007941 */ /* 0x000fea0003800000 */
.L_x_63971:
[----:B------:R-:W-:-:S04]  /*7f10*/  LOP3.LUT R4, R23, 0x80000000, RZ, 0xc0, !PT ;  /* 0x8000000017047812 */ /* 0x000fc800078ec0ff */
[----:B------:R-:W-:-:S04]  /*7f20*/  SHF.R.U32.HI R5, RZ, 0x18, R4 ;  /* 0x00000018ff057819 */ /* 0x000fc80000011604 */
[----:B------:R-:W-:-:S05]  /*7f30*/  LOP3.LUT R5, R0, R5, RZ, 0xfc, !PT ;  /* 0x0000000500057212 */ /* 0x000fca00078efcff */
[----:B------:R0:W-:Y:S01]  /*7f40*/  STG.E.U8 desc[UR36][R2.64], R5 ;  /* 0x0000000502007986 */ /* 0x0001e2000c101124 */
[----:B------:R-:W-:Y:S05]  /*7f50*/  BRA `(.L_x_63957) ;  /* 0x0000000400a07947 */ /* 0x000fea0003800000 */
.L_x_63967:
[----:B----4-:R-:W0:Y:S02]  /*7f60*/  I2F.S64 R0, R22 ;  /* 0x0000001600007312 */ /* 0x010e240000301400 */
[----:B0-----:R-:W-:-:S05]  /*7f70*/  F2FP.BF16.F32.PACK_AB R0, RZ, R0 ;  /* 0x00000000ff00723e */ /* 0x001fca00000010ff */
[----:B------:R0:W-:Y:S01]  /*7f80*/  STG.E.U16 desc[UR36][R2.64], R0 ;  /* 0x0000000002007986 */ /* 0x0001e2000c101524 */
[----:B------:R-:W-:Y:S05]  /*7f90*/  BRA `(.L_x_63957) ;  /* 0x0000000400907947 */ /* 0x000fea0003800000 */
.L_x_63964:
        /* <DEDUP_REMOVED lines=8> */
[----:B----4-:R4:W-:Y:S01]  /*8020*/  STG.E.U16 desc[UR36][R2.64], R22 ;  /* 0x0000001602007986 */ /* 0x0109e2000c101524 */
[----:B------:R-:W-:Y:S05]  /*8030*/  BRA `(.L_x_63957) ;  /* 0x0000000400687947 */ /* 0x000fea0003800000 */
.L_x_63976:
[----:B----4-:R-:W0:Y:S01]  /*8040*/  I2F.S64 R23, R22 ;  /* 0x0000001600177312 */ /* 0x010e220000301400 */
        /* <DEDUP_REMOVED lines=16> */
.L_x_63979:
[----:B------:R-:W-:-:S04]  /*8150*/  LOP3.LUT R0, R23, 0x80000000, RZ, 0xc0, !PT ;  /* 0x8000000017007812 */ /* 0x000fc800078ec0ff */
[----:B------:R-:W-:-:S04]  /*8160*/  SHF.R.U32.HI R5, RZ, 0x18, R0 ;  /* 0x00000018ff057819 */ /* 0x000fc80000011600 */
[----:B------:R-:W-:-:S04]  /*8170*/  LOP3.LUT R4, R4, R5, RZ, 0xfc, !PT ;  /* 0x0000000504047212 */ /* 0x000fc800078efcff */
[----:B------:R-:W-:-:S07]  /*8180*/  PRMT R0, R4, 0x7610, R0 ;  /* 0x0000761004007816 */ /* 0x000fce0000000000 */
.L_x_63978:
[----:B------:R-:W-:Y:S05]  /*8190*/  BSYNC B0 ;  /* 0x0000000000007941 */ /* 0x000fea0003800000 */
.L_x_63977:
[----:B------:R0:W-:Y:S01]  /*81a0*/  STG.E.U8 desc[UR36][R2.64], R0 ;  /* 0x0000000002007986 */ /* 0x0001e2000c101124 */
[----:B------:R-:W-:Y:S05]  /*81b0*/  BRA `(.L_x_63957) ;  /* 0x0000000400087947 */ /* 0x000fea0003800000 */
.L_x_63975:
        /* <DEDUP_REMOVED lines=17> */
.L_x_63982:
[----:B------:R-:W-:-:S04]  /*82d0*/  LOP3.LUT R0, R23, 0x80000000, RZ, 0xc0, !PT ;  /* 0x8000000017007812 */ /* 0x000fc800078ec0ff */
[----:B------:R-:W-:-:S04]  /*82e0*/  SHF.R.U32.HI R5, RZ, 0x18, R0 ;  /* 0x00000018ff057819 */ /* 0x000fc80000011600 */
[----:B------:R-:W-:-:S04]  /*82f0*/  LOP3.LUT R4, R4, R5, RZ, 0xfc, !PT ;  /* 0x0000000504047212 */ /* 0x000fc800078efcff */
[----:B------:R-:W-:-:S07]  /*8300*/  PRMT R0, R4, 0x7610, R0 ;  /* 0x0000761004007816 */ /* 0x000fce0000000000 */
.L_x_63981:
[----:B------:R-:W-:Y:S05]  /*8310*/  BSYNC B0 ;  /* 0x0000000000007941 */ /* 0x000fea0003800000 */
.L_x_63980:
[----:B------:R3:W-:Y:S01]  /*8320*/  STG.E.U8 desc[UR36][R2.64], R0 ;  /* 0x0000000002007986 */ /* 0x0007e2000c101124 */
[----:B------:R-:W-:Y:S05]  /*8330*/  BRA `(.L_x_63957) ;  /* 0x0000000000a87947 */ /* 0x000fea0003800000 */
.L_x_63974:
[----:B------:R-:W-:-:S13]  /*8340*/  ISETP.NE.AND P0, PT, R0, 0x1c, PT ;  /* 0x0000001c0000780c */ /* 0x000fda0003f05270 */
[----:B------:R-:W-:Y:S05]  /*8350*/  @!P0 BRA `(.L_x_63983) ;  /* 0x00000000009c8947 */ /* 0x000fea0003800000 */
[----:B------:R-:W-:-:S13]  /*8360*/  ISETP.NE.AND P0, PT, R0, 0x1d, PT ;  /* 0x0000001d0000780c */ /* 0x000fda0003f05270 */
[----:B------:R-:W-:Y:S05]  /*8370*/  @!P0 BRA `(.L_x_63984) ;  /* 0x00000000008c8947 */ /* 0x000fea0003800000 */
[----:B------:R-:W-:-:S13]  /*8380*/  ISETP.NE.AND P0, PT, R0, 0x2c, PT ;  /* 0x0000002c0000780c */ /* 0x000fda0003f05270 */
[----:B------:R-:W-:Y:S05]  /*8390*/  @P0 BRA `(.L_x_63956) ;  /* 0x0000000000400947 */ /* 0x000fea0003800000 */
[----:B----4-:R-:W0:Y:S02]  /*83a0*/  I2F.S64 R22, R22 ;  /* 0x0000001600167312 */ /* 0x010e240000301400 */
        /* <DEDUP_REMOVED lines=15> */
.L_x_63956:
        /* <DEDUP_REMOVED lines=16> */
.L_x_63985:
[----:B------:R-:W-:Y:S05]  /*85a0*/  BRA `(.L_x_63957) ;  /* 0x00000000000c7947 */ /* 0x000fea0003800000 */
.L_x_63984:
[----:B----4-:R2:W-:Y:S01]  /*85b0*/  STG.E.64 desc[UR36][R2.64], R22 ;  /* 0x0000001602007986 */ /* 0x0105e2000c101b24 */
[----:B------:R-:W-:Y:S05]  /*85c0*/  BRA `(.L_x_63957) ;  /* 0x0000000000047947 */ /* 0x000fea0003800000 */
.L_x_63983:
[----:B----4-:R0:W-:Y:S02]  /*85d0*/  STG.E desc[UR36][R2.64], R22 ;  /* 0x0000001602007986 */ /* 0x0101e4000c101924 */
.L_x_63957:
[----:B------:R-:W-:-:S07]  /*85e0*/  VIADD R24, R24, 0x80 ;  /* 0x0000008018187836 */ /* 0x000fce0000000000 */
.L_x_63917:
[----:B------:R-:W-:Y:S05]  /*85f0*/  BSYNC B6 ;  /* 0x0000000000067941 */ /* 0x000fea0003800000 */
.L_x_63916:
[----:B------:R-:W-:-:S13]  /*8600*/  ISETP.GE.AND P0, PT, R24, R29, PT ;  /* 0x0000001d1800720c */ /* 0x000fda0003f06270 */
[----:B------:R-:W-:Y:S05]  /*8610*/  @P0 EXIT ;  /* 0x000000000000094d */ /* 0x000fea0003800000 */
[----:B0--3--:R-:W0:Y:S01]  /*8620*/  S2R R0, SR_CTAID.X ;  /* 0x0000000000007919 */ /* 0x009e220000002500 */
[----:B-12-4-:R-:W1:Y:S01]  /*8630*/  LDC.64 R2, c[0x0][0x228] ;  /* 0x00008a00ff027b82 */ /* 0x016e620000000a00 */
        /* <DEDUP_REMOVED lines=18> */
.L_x_63989:
[----:B------:R-:W-:Y:S01]  /*8760*/  STG.E.U8 desc[UR36][R2.64], R16 ;  /* 0x0000001002007986 */ /* 0x000fe2000c101124 */
[----:B------:R-:W-:Y:S05]  /*8770*/  EXIT ;  /* 0x000000000000794d */ /* 0x000fea0003800000 */
.L_x_63988:
        /* <DEDUP_REMOVED lines=8> */
.L_x_63992:
[----:B------:R-:W-:Y:S01]  /*8800*/  STG.E desc[UR36][R2.64], R16 ;  /* 0x0000001002007986 */ /* 0x000fe2000c101924 */
[----:B------:R-:W-:Y:S05]  /*8810*/  EXIT ;  /* 0x000000000000794d */ /* 0x000fea0003800000 */
.L_x_63991:
[----:B------:R-:W-:Y:S01]  /*8820*/  STG.E.U16 desc[UR36][R2.64], R16 ;  /* 0x0000001002007986 */ /* 0x000fe2000c101524 */
[----:B------:R-:W-:Y:S05]  /*8830*/  EXIT ;  /* 0x000000000000794d */ /* 0x000fea0003800000 */
.L_x_63987:
        /* <DEDUP_REMOVED lines=9> */
.L_x_63994:
[----:B------:R-:W0:Y:S02]  /*88d0*/  I2F.S64 R0, R16 ;  /* 0x0000001000007312 */ /* 0x000e240000301400 */
[----:B0-----:R-:W-:-:S05]  /*88e0*/  F2FP.F16.F32.PACK_AB R0, RZ, R0 ;  /* 0x00000000ff00723e */ /* 0x001fca00000000ff */
[----:B------:R-:W-:Y:S01]  /*88f0*/  STG.E.U16 desc[UR36][R2.64], R0 ;  /* 0x0000000002007986 */ /* 0x000fe2000c101524 */
[----:B------:R-:W-:Y:S05]  /*8900*/  EXIT ;  /* 0x000000000000794d */ /* 0x000fea0003800000 */
.L_x_63993:
        /* <DEDUP_REMOVED lines=10> */
.L_x_63996:
[----:B------:R-:W0:Y:S02]  /*89b0*/  I2F.S64 R16, R16 ;  /* 0x0000001000107312 */ /* 0x000e240000301400 */
[----:B0-----:R-:W-:-:S04]  /*89c0*/  F2FP.F16.F32.PACK_AB R5, RZ, R16 ;  /* 0x00000010ff05723e */ /* 0x001fc800000000ff */
[----:B------:R-:W-:-:S05]  /*89d0*/  PRMT R5, R5, 0x5410, RZ ;  /* 0x0000541005057816 */ /* 0x000fca00000000ff */
[----:B------:R-:W-:Y:S01]  /*89e0*/  STG.E desc[UR36][R2.64], R5 ;  /* 0x0000000502007986 */ /* 0x000fe2000c101924 */
[----:B------:R-:W-:Y:S05]  /*89f0*/  EXIT ;  /* 0x000000000000794d */ /* 0x000fea0003800000 */
.L_x_63995:
[----:B------:R-:W0:Y:S02]  /*8a00*/  I2F.F64.S64 R16, R16 ;  /* 0x0000001000107312 */ /* 0x000e240000301c00 */
[----:B0-----:R-:W-:Y:S01]  /*8a10*/  STG.E.64 desc[UR36][R2.64], R16 ;  /* 0x0000001002007986 */ /* 0x001fe2000c101b24 */
[----:B------:R-:W-:Y:S05]  /*8a20*/  EXIT ;  /* 0x000000000000794d */ /* 0x000fea0003800000 */
.L_x_63986:
        /* <DEDUP_REMOVED lines=13> */
.L_x_63999:
[----:B------:R-:W0:Y:S01]  /*8b00*/  I2F.F64.S64 R16, R16 ;  /* 0x0000001000107312 */ /* 0x000e220000301c00 */
[----:B------:R-:W-:-:S05]  /*8b10*/  CS2R R18, SRZ ;  /* 0x0000000000127805 */ /* 0x000fca000001ff00 */
[----:B0-----:R-:W-:Y:S01]  /*8b20*/  STG.E.128 desc[UR36][R2.64], R16 ;  /* 0x0000001002007986 */ /* 0x001fe2000c101d24 */
[----:B------:R-:W-:Y:S05]  /*8b30*/  EXIT ;  /* 0x000000000000794d */ /* 0x000fea0003800000 */
.L_x_63998:
        /* <DEDUP_REMOVED lines=21> */
.L_x_64003:
[----:B------:R-:W-:Y:S05]  /*8c90*/  BSYNC B0 ;  /* 0x0000000000007941 */ /* 0x000fea0003800000 */
.L_x_64002:
[----:B------:R-:W-:-:S05]  /*8ca0*/  LOP3.LUT R5, R0, R5, RZ, 0xfc, !PT ;  /* 0x0000000500057212 */ /* 0x000fca00078efcff */
[----:B------:R-:W-:Y:S01]  /*8cb0*/  STG.E.U8 desc[UR36][R2.64], R5 ;  /* 0x0000000502007986 */ /* 0x000fe2000c101124 */
[----:B------:R-:W-:Y:S05]  /*8cc0*/  EXIT ;  /* 0x000000000000794d */ /* 0x000fea0003800000 */
.L_x_64001:
        /* <DEDUP_REMOVED lines=13> */
.L_x_64005:
[----:B------:R-:W-:Y:S01]  /*8da0*/  IMAD.MOV.U32 R0, RZ, RZ, 0x7f ;  /* 0x0000007fff007424 */ /* 0x000fe200078e00ff */
[----:B------:R-:W-:-:S04]  /*8db0*/  ISETP.GT.U32.AND P0, PT, R4, 0x7f800000, PT ;  /* 0x7f8000000400780c */ /* 0x000fc80003f04070 */
[----:B------:R-:W-:-:S09]  /*8dc0*/  SEL R0, R0, 0x7c, P0 ;  /* 0x0000007c00007807 */ /* 0x000fd20000000000 */
.L_x_64006:
[----:B------:R-:W-:Y:S05]  /*8dd0*/  BSYNC B0 ;  /* 0x0000000000007941 */ /* 0x000fea0003800000 */
.L_x_64004:
[----:B------:R-:W-:-:S04]  /*8de0*/  LOP3.LUT R4, R17, 0x80000000, RZ, 0xc0, !PT ;  /* 0x8000000011047812 */ /* 0x000fc800078ec0ff */
[----:B------:R-:W-:-:S04]  /*8df0*/  SHF.R.U32.HI R5, RZ, 0x18, R4 ;  /* 0x00000018ff057819 */ /* 0x000fc80000011604 */
[----:B------:R-:W-:-:S05]  /*8e00*/  LOP3.LUT R5, R0, R5, RZ, 0xfc, !PT ;  /* 0x0000000500057212 */ /* 0x000fca00078efcff */
[----:B------:R-:W-:Y:S01]  /*8e10*/  STG.E.U8 desc[UR36][R2.64], R5 ;  /* 0x0000000502007986 */ /* 0x000fe2000c101124 */
[----:B------:R-:W-:Y:S05]  /*8e20*/  EXIT ;  /* 0x000000000000794d */ /* 0x000fea0003800000 */
.L_x_64000:
[----:B------:R-:W0:Y:S02]  /*8e30*/  I2F.S64 R0, R16 ;  /* 0x0000001000007312 */ /* 0x000e240000301400 */
[----:B0-----:R-:W-:-:S05]  /*8e40*/  F2FP.BF16.F32.PACK_AB R0, RZ, R0 ;  /* 0x00000000ff00723e */ /* 0x001fca00000010ff */
[----:B------:R-:W-:Y:S01]  /*8e50*/  STG.E.U16 desc[UR36][R2.64], R0 ;  /* 0x0000000002007986 */ /* 0x000fe2000c101524 */
[----:B------:R-:W-:Y:S05]  /*8e60*/  EXIT ;  /* 0x000000000000794d */ /* 0x000fea0003800000 */
.L_x_63997:
        /* <DEDUP_REMOVED lines=10> */
.L_x_64009:
        /* <DEDUP_REMOVED lines=17> */
.L_x_64012:
[----:B------:R-:W-:-:S04]  /*9020*/  LOP3.LUT R0, R17, 0x80000000, RZ, 0xc0, !PT ;  /* 0x8000000011007812 */ /* 0x000fc800078ec0ff */
[----:B------:R-:W-:-:S04]  /*9030*/  SHF.R.U32.HI R5, RZ, 0x18, R0 ;  /* 0x00000018ff057819 */ /* 0x000fc80000011600 */
[----:B------:R-:W-:-:S04]  /*9040*/  LOP3.LUT R4, R4, R5, RZ, 0xfc, !PT ;  /* 0x0000000504047212 */ /* 0x000fc800078efcff */
[----:B------:R-:W-:-:S07]  /*9050*/  PRMT R0, R4, 0x7610, R0 ;  /* 0x0000761004007816 */ /* 0x000fce0000000000 */
.L_x_64011:
[----:B------:R-:W-:Y:S05]  /*9060*/  BSYNC B0 ;  /* 0x0000000000007941 */ /* 0x000fea0003800000 */
.L_x_64010:
[----:B------:R-:W-:Y:S01]  /*9070*/  STG.E.U8 desc[UR36][R2.64], R0 ;  /* 0x0000000002007986 */ /* 0x000fe2000c101124 */
[----:B------:R-:W-:Y:S05]  /*9080*/  EXIT ;  /* 0x000000000000794d */ /* 0x000fea0003800000 */
.L_x_64008:
        /* <DEDUP_REMOVED lines=17> */
.L_x_64015:
[----:B------:R-:W-:-:S04]  /*91a0*/  LOP3.LUT R0, R17, 0x80000000, RZ, 0xc0, !PT ;  /* 0x8000000011007812 */ /* 0x000fc800078ec0ff */
[----:B------:R-:W-:-:S04]  /*91b0*/  SHF.R.U32.HI R5, RZ, 0x18, R0 ;  /* 0x00000018ff057819 */ /* 0x000fc80000011600 */
[----:B------:R-:W-:-:S04]  /*91c0*/  LOP3.LUT R4, R4, R5, RZ, 0xfc, !PT ;  /* 0x0000000504047212 */ /* 0x000fc800078efcff */
[----:B------:R-:W-:-:S07]  /*91d0*/  PRMT R0, R4, 0x7610, R0 ;  /* 0x0000761004007816 */ /* 0x000fce0000000000 */
.L_x_64014:
[----:B------:R-:W-:Y:S05]  /*91e0*/  BSYNC B0 ;  /* 0x0000000000007941 */ /* 0x000fea0003800000 */
.L_x_64013:
[----:B------:R-:W-:Y:S01]  /*91f0*/  STG.E.U8 desc[UR36][R2.64], R0 ;  /* 0x0000000002007986 */ /* 0x000fe2000c101124 */
[----:B------:R-:W-:Y:S05]  /*9200*/  EXIT ;  /* 0x000000000000794d */ /* 0x000fea0003800000 */
.L_x_64007:
        /* <DEDUP_REMOVED lines=22> */
.L_x_63990:
        /* <DEDUP_REMOVED lines=16> */
.L_x_64018:
[----:B------:R-:W-:Y:S05]  /*9470*/  EXIT ;  /* 0x000000000000794d */ /* 0x000fea0003800000 */
.L_x_64017:
[----:B------:R-:W-:Y:S01]  /*9480*/  STG.E.64 desc[UR36][R2.64], R16 ;  /* 0x0000001002007986 */ /* 0x000fe2000c101b24 */
[----:B------:R-:W-:Y:S05]  /*9490*/  EXIT ;  /* 0x000000000000794d */ /* 0x000fea0003800000 */
.L_x_64016:
[----:B------:R-:W-:Y:S01]  /*94a0*/  STG.E desc[UR36][R2.64], R16 ;  /* 0x0000001002007986 */ /* 0x000fe2000c101924 */
[----:B------:R-:W-:Y:S05]  /*94b0*/  EXIT ;  /* 0x000000000000794d */ /* 0x000fea0003800000 */
.L_x_64019:
        /* <DEDUP_REMOVED lines=12> */
.L_x_71954:


//--------------------- .text._ZN2at6native18elementwise_kernelILi128ELi2EZNS0_22gpu_kernel_impl_nocastIZNS0_50_GLOBAL__N__2680c7bb_12_PowKernel_cu_140f0503_289622pow_scalar_tensor_implIlEEvRNS_18TensorIteratorBaseET_EUllE_EEvS6_RKS7_EUliE_EEviT1_ --------------------------
	.section	.text._ZN2at6native18elementwise_kernelILi128ELi2EZNS0_22gpu_kernel_impl_nocastIZNS0_50_GLOBAL__N__2680c7bb_12_PowKernel_cu_140f0503_289622pow_scalar_tensor_implIlEEvRNS_18TensorIteratorBaseET_EUllE_EEvS6_RKS7_EUliE_EEviT1_,"ax",@progbits
	.align	128
        .global         _ZN2at6native18elementwise_kernelILi128ELi2EZNS0_22gpu_kernel_impl_nocastIZNS0_50_GLOBAL__N__2680c7bb_12_PowKernel_cu_140f0503_289622pow_scalar_tensor_implIlEEvRNS_18TensorIteratorBaseET_EUllE_EEvS6_RKS7_EUliE_EEviT1_
        .type           _ZN2at6native18elementwise_kernelILi128ELi2EZNS0_22gpu_kernel_impl_nocastIZNS0_50_GLOBAL__N__2680c7bb_12_PowKernel_cu_140f0503_289622pow_scalar_tensor_implIlEEvRNS_18TensorIteratorBaseET_EUllE_EEvS6_RKS7_EUliE_EEviT1_,@function
        .size           _ZN2at6native18elementwise_kernelILi128ELi2EZNS0_22gpu_kernel_impl_nocastIZNS0_50_GLOBAL__N__2680c7bb_12_PowKernel_cu_140f0503_289622pow_scalar_tensor_implIlEEvRNS_18TensorIteratorBaseET_EUllE_EEvS6_RKS7_EUliE_EEviT1_,(.L_x_71955 - _ZN2at6native18elementwise_kernelILi128ELi2EZNS0_22gpu_kernel_impl_nocastIZNS0_50_GLOBAL__N__2680c7bb_12_PowKernel_cu_140f0503_289622pow_scalar_tensor_implIlEEvRNS_18TensorIteratorBaseET_EUllE_EEvS6_RKS7_EUliE_EEviT1_)
        .other          _ZN2at6native18elementwise_kernelILi128ELi2EZNS0_22gpu_kernel_impl_nocastIZNS0_50_GLOBAL__N__2680c7bb_12_PowKernel_cu_140f0503_289622pow_scalar_tensor_implIlEEvRNS_18TensorIteratorBaseET_EUllE_EEvS6_RKS7_EUliE_EEviT1_,@"STO_CUDA_ENTRY STV_DEFAULT"
_ZN2at6native18elementwise_kernelILi128ELi2EZNS0_22gpu_kernel_impl_nocastIZNS0_50_GLOBAL__N__2680c7bb_12_PowKernel_cu_140f0503_289622pow_scalar_tensor_implIlEEvRNS_18TensorIteratorBaseET_EUllE_EEvS6_RKS7_EUliE_EEviT1_:
.text._ZN2at6native18elementwise_kernelILi128ELi2EZNS0_22gpu_kernel_impl_nocastIZNS0_50_GLOBAL__N__2680c7bb_12_PowKernel_cu_140f0503_289622pow_scalar_tensor_implIlEEvRNS_18TensorIteratorBaseET_EUllE_EEvS6_RKS7_EUliE_EEviT1_:
        /* <DEDUP_REMOVED lines=312> */
.L_x_64022:
[----:B------:R-:W-:Y:S02]  /*1380*/  ULDC.64 UR8, c[0x0][0x418] ;  /* 0x0001060000087ab9 */ /* 0x000fe40000000a00 */
[----:B------:R-:W-:-:S04]  /*1390*/  IADD3 R8, P0, R2, UR8, RZ ;  /* 0x0000000802087c10 */ /* 0x000fc8000ff1e0ff */
[----:B------:R-:W-:Y:S01]  /*13a0*/  IADD3.X R9, RZ, UR9, RZ, P0, !PT ;  /* 0x00000009ff097c10 */ /* 0x000fe200087fe4ff */
[----:B------:R-:W-:-:S05]  /*13b0*/  ULDC.64 UR8, c[0x0][0x410] ;  /* 0x0001040000087ab9 */ /* 0x000fca0000000a00 */
[----:B------:R-:W2:Y:S01]  /*13c0*/  LDG.E.64 R8, desc[UR4][R8.64] ;  /* 0x0000000408087981 */ /* 0x000ea2000c1e1b00 */
[----:B------:R-:W-:Y:S01]  /*13d0*/  IADD3 R2, P1, R3, UR8, RZ ;  /* 0x0000000803027c10 */ /* 0x000fe2000ff3e0ff */
[----:B------:R-:W-:Y:S03]  /*13e0*/  BSSY B1, `(.L_x_64023) ;  /* 0x000004a000017945 */ /* 0x000fe60003800000 */
[----:B------:R-:W-:Y:S02]  /*13f0*/  IADD3.X R3, RZ, UR9, RZ, P1, !PT ;  /* 0x00000009ff037c10 */ /* 0x000fe40008ffe4ff */
[----:B--2---:R-:W-:-:S13]  /*1400*/  ISETP.GE.AND P0, PT, R9, RZ, PT ;  /* 0x000000ff0900720c */ /* 0x004fda0003f06270 */
[----:B------:R-:W-:Y:S05]  /*1410*/  @!P0 BRA `(.L_x_64024) ;  /* 0x0000000000d48947 */ /* 0x000fea0003800000 */
[----:B------:R-:W-:Y:S01]  /*1420*/  ISETP.NE.U32.AND P0, PT, R8, RZ, PT ;  /* 0x000000ff0800720c */ /* 0x000fe20003f05070 */
[----:B------:R-:W-:Y:S01]  /*1430*/  BSSY B2, `(.L_x_64025) ;  /* 0x0000032000027945 */ /* 0x000fe20003800000 */
[----:B------:R-:W-:Y:S01]  /*1440*/  IMAD.MOV.U32 R4, RZ, RZ, 0x1 ;  /* 0x00000001ff047424 */ /* 0x000fe200078e00ff */
[----:B------:R-:W-:Y:S02]  /*1450*/  MOV R5, RZ ;  /* 0x000000ff00057202 */ /* 0x000fe40000000f00 */
[----:B------:R-:W-:-:S13]  /*1460*/  ISETP.NE.AND.EX P0, PT, R9, RZ, PT, P0 ;  /* 0x000000ff0900720c */ /* 0x000fda0003f05300 */
[----:B------:R-:W-:Y:S05]  /*1470*/  @!P0 BRA `(.L_x_64026) ;  /* 0x0000000000b48947 */ /* 0x000fea0003800000 */
[----:B------:R-:W0:Y:S01]  /*1480*/  LDC.64 R6, c[0x0][0x420] ;  /* 0x00010800ff067b82 */ /* 0x000e220000000a00 */
[----:B------:R-:W-:-:S04]  /*1490*/  LOP3.LUT R4, R8, 0x1, RZ, 0xc0, !PT ;  /* 0x0000000108047812 */ /* 0x000fc800078ec0ff */
[----:B------:R-:W-:Y:S02]  /*14a0*/  ISETP.NE.U32.AND P0, PT, R4, 0x1, PT ;  /* 0x000000010400780c */ /* 0x000fe40003f05070 */
[----:B------:R-:W-:Y:S02]  /*14b0*/  IADD3 R4, P2, R8, 0x1, RZ ;  /* 0x0000000108047810 */ /* 0x000fe40007f5e0ff */
[----:B------:R-:W-:Y:S02]  /*14c0*/  ISETP.NE.U32.AND.EX P0, PT, RZ, RZ, PT, P0 ;  /* 0x000000ffff00720c */ /* 0x000fe40003f05100 */
[----:B------:R-:W-:Y:S02]  /*14d0*/  ISETP.GE.U32.AND P1, PT, R4, 0x3, PT ;  /* 0x000000030400780c */ /* 0x000fe40003f26070 */
[----:B------:R-:W-:Y:S02]  /*14e0*/  IADD3.X R5, RZ, R9, RZ, P2, !PT ;  /* 0x00000009ff057210 */ /* 0x000fe400017fe4ff */
[----:B------:R-:W-:-:S02]  /*14f0*/  LEA.HI R8, P2, R9, R8, RZ, 0x1 ;  /* 0x0000000809087211 */ /* 0x000fc400078508ff */
[----:B------:R-:W-:-:S03]  /*1500*/  ISETP.GE.U32.AND.EX P1, PT, R5, RZ, PT, P1 ;  /* 0x000000ff0500720c */ /* 0x000fc60003f26110 */
[----:B------:R-:W-:Y:S01]  /*1510*/  IMAD.X R9, RZ, RZ, R9, P2 ;  /* 0x000000ffff097224 */ /* 0x000fe200010e0609 */
[----:B0-----:R-:W-:Y:S01]  /*1520*/  SEL R4, R6, 0x1, !P0 ;  /* 0x0000000106047807 */ /* 0x001fe20004000000 */
[C---:B------:R-:W-:Y:S01]  /*1530*/  IMAD R10, R7.reuse, R6, RZ ;  /* 0x00000006070a7224 */ /* 0x040fe200078e02ff */
[----:B------:R-:W-:-:S03]  /*1540*/  SEL R11, R7, RZ, !P0 ;  /* 0x000000ff070b7207 */ /* 0x000fc60004000000 */
[----:B------:R-:W-:-:S04]  /*1550*/  IMAD.WIDE.U32 R4, R4, 0x1, RZ ;  /* 0x0000000104047825 */ /* 0x000fc800078e00ff */
[C---:B------:R-:W-:Y:S01]  /*1560*/  IMAD R13, R6.reuse, R7, R10 ;  /* 0x00000007060d7224 */ /* 0x040fe200078e020a */
[----:B------:R-:W-:Y:S01]  /*1570*/  IADD3 R5, R5, R11, RZ ;  /* 0x0000000b05057210 */ /* 0x000fe20007ffe0ff */
[----:B------:R-:W-:Y:S01]  /*1580*/  IMAD.WIDE.U32 R6, R6, R6, RZ ;  /* 0x0000000606067225 */ /* 0x000fe200078e00ff */
[----:B------:R-:W-:Y:S06]  /*1590*/  @!P1 BRA `(.L_x_64026) ;  /* 0x00000000006c9947 */ /* 0x000fec0003800000 */
[----:B------:R-:W-:Y:S01]  /*15a0*/  IMAD.MOV.U32 R11, RZ, RZ, R6 ;  /* 0x000000ffff0b7224 */ /* 0x000fe200078e0006 */
[--C-:B------:R-:W-:Y:S02]  /*15b0*/  SHF.R.S64 R6, R8, 0x1, R9.reuse ;  /* 0x0000000108067819 */ /* 0x100fe40000001009 */
[----:B------:R-:W-:Y:S02]  /*15c0*/  IADD3 R10, R7, R13, RZ ;  /* 0x0000000d070a7210 */ /* 0x000fe40007ffe0ff */
[----:B------:R-:W-:-:S07]  /*15d0*/  SHF.R.S32.HI R9, RZ, 0x1, R9 ;  /* 0x00000001ff097819 */ /* 0x000fce0000011409 */
.L_x_64027:
[----:B------:R-:W-:Y:S01]  /*15e0*/  LOP3.LUT R7, R6, 0x1, RZ, 0xc0, !PT ;  /* 0x0000000106077812 */ /* 0x000fe200078ec0ff */
        /* <DEDUP_REMOVED lines=8> */
[----:B------:R-:W-:Y:S02]  /*1670*/  ISETP.GE.U32.AND.EX P0, PT, R13, RZ, PT, P0 ;  /* 0x000000ff0d00720c */ /* 0x000fe40003f06100 */
[----:B------:R-:W-:Y:S01]  /*1680*/  SEL R10, R11, 0x1, !P1 ;  /* 0x000000010b0a7807 */ /* 0x000fe20004800000 */
[----:B------:R-:W-:Y:S01]  /*1690*/  IMAD R12, R7, R4, RZ ;  /* 0x00000004070c7224 */ /* 0x000fe200078e02ff */
[----:B------:R-:W-:Y:S01]  /*16a0*/  LEA.HI R8, P1, R9, R6, RZ, 0x1 ;  /* 0x0000000609087211 */ /* 0x000fe200078308ff */
[----:B------:R-:W-:-:S03]  /*16b0*/  IMAD.WIDE.U32 R6, R11, R11, RZ ;  /* 0x0000000b0b067225 */ /* 0x000fc600078e00ff */
[----:B------:R-:W-:Y:S01]  /*16c0*/  IADD3.X R9, RZ, R9, RZ, P1, !PT ;  /* 0x00000009ff097210 */ /* 0x000fe20000ffe4ff */
[----:B------:R-:W-:Y:S01]  /*16d0*/  IMAD R13, R5, R10, R12 ;  /* 0x0000000a050d7224 */ /* 0x000fe200078e020c */
[----:B------:R-:W-:Y:S01]  /*16e0*/  MOV R11, R6 ;  /* 0x00000006000b7202 */ /* 0x000fe20000000f00 */
[----:B------:R-:W-:Y:S01]  /*16f0*/  IMAD.WIDE.U32 R4, R10, R4, RZ ;  /* 0x000000040a047225 */ /* 0x000fe200078e00ff */
[--C-:B------:R-:W-:Y:S02]  /*1700*/  SHF.R.S64 R6, R8, 0x1, R9.reuse ;  /* 0x0000000108067819 */ /* 0x100fe40000001009 */
[----:B------:R-:W-:Y:S01]  /*1710*/  SHF.R.S32.HI R9, RZ, 0x1, R9 ;  /* 0x00000001ff097819 */ /* 0x000fe20000011409 */
[----:B------:R-:W-:Y:S01]  /*1720*/  IMAD.IADD R10, R7, 0x1, R15 ;  /* 0x00000001070a7824 */ /* 0x000fe200078e020f */
[----:B------:R-:W-:Y:S01]  /*1730*/  IADD3 R5, R5, R13, RZ ;  /* 0x0000000d05057210 */ /* 0x000fe20007ffe0ff */
[----:B------:R-:W-:Y:S06]  /*1740*/  @P0 BRA `(.L_x_64027) ;  /* 0xfffffffc00a40947 */ /* 0x000fec000383ffff */
.L_x_64026:
[----:B------:R-:W-:Y:S05]  /*1750*/  BSYNC B2 ;  /* 0x0000000000027941 */ /* 0x000fea0003800000 */
.L_x_64025:
[----:B------:R-:W-:Y:S05]  /*1760*/  BRA `(.L_x_64028) ;  /* 0x0000000000447947 */ /* 0x000fea0003800000 */
.L_x_64024:
[----:B------:R-:W0:Y:S01]  /*1770*/  LDC.64 R6, c[0x0][0x420] ;  /* 0x00010800ff067b82 */ /* 0x000e220000000a00 */
[----:B------:R-:W-:Y:S01]  /*1780*/  HFMA2.MMA R5, -RZ, RZ, 0, 0 ;  /* 0x00000000ff057435 */ /* 0x000fe200000001ff */
[----:B------:R-:W-:Y:S01]  /*1790*/  IMAD.MOV.U32 R4, RZ, RZ, 0x1 ;  /* 0x00000001ff047424 */ /* 0x000fe200078e00ff */
[----:B0-----:R-:W-:-:S04]  /*17a0*/  ISETP.NE.U32.AND P0, PT, R6, 0x1, PT ;  /* 0x000000010600780c */ /* 0x001fc80003f05070 */
[----:B------:R-:W-:-:S13]  /*17b0*/  ISETP.NE.AND.EX P0, PT, R7, RZ, PT, P0 ;  /* 0x000000ff0700720c */ /* 0x000fda0003f05300 */
[----:B------:R-:W-:Y:S05]  /*17c0*/  @!P0 BRA `(.L_x_64028) ;  /* 0x00000000002c8947 */ /* 0x000fea0003800000 */
[----:B------:R-:W-:-:S04]  /*17d0*/  ISETP.NE.U32.AND P0, PT, R6, -0x1, PT ;  /* 0xffffffff0600780c */ /* 0x000fc80003f05070 */
[----:B------:R-:W-:-:S13]  /*17e0*/  ISETP.NE.AND.EX P0, PT, R7, -0x1, PT, P0 ;  /* 0xffffffff0700780c */ /* 0x000fda0003f05300 */
[----:B------:R-:W-:Y:S05]  /*17f0*/  @P0 BRA `(.L_x_64029) ;  /* 0x00000000001c0947 */ /* 0x000fea0003800000 */
[----:B------:R-:W-:Y:S02]  /*1800*/  LOP3.LUT R8, R8, 0x1, RZ, 0xc0, !PT ;  /* 0x0000000108087812 */ /* 0x000fe400078ec0ff */
[----:B------:R-:W-:Y:S02]  /*1810*/  MOV R4, 0x1 ;  /* 0x0000000100047802 */ /* 0x000fe40000000f00 */
[----:B------:R-:W-:-:S04]  /*1820*/  ISETP.NE.U32.AND P0, PT, R8, 0x1, PT ;  /* 0x000000010800780c */ /* 0x000fc80003f05070 */
[----:B------:R-:W-:-:S04]  /*1830*/  ISETP.NE.U32.AND.EX P0, PT, RZ, RZ, PT, P0 ;  /* 0x000000ffff00720c */ /* 0x000fc80003f05100 */
[----:B------:R-:W-:Y:S02]  /*1840*/  SEL R4, R4, 0xffffffff, P0 ;  /* 0xffffffff04047807 */ /* 0x000fe40000000000 */
[----:B------:R-:W-:Y:S01]  /*1850*/  SEL R5, RZ, 0xffffffff, P0 ;  /* 0xffffffffff057807 */ /* 0x000fe20000000000 */
[----:B------:R-:W-:Y:S06]  /*1860*/  BRA `(.L_x_64028) ;  /* 0x0000000000047947 */ /* 0x000fec0003800000 */
.L_x_64029:
[----:B------:R-:W-:-:S07]  /*1870*/  CS2R R4, SRZ ;  /* 0x0000000000047805 */ /* 0x000fce000001ff00 */
.L_x_64028:
[----:B------:R-:W-:Y:S05]  /*1880*/  BSYNC B1 ;  /* 0x0000000000017941 */ /* 0x000fea0003800000 */
.L_x_64023:
[----:B------:R0:W-:Y:S01]  /*1890*/  STG.E.64 desc[UR4][R2.64], R4 ;  /* 0x0000000402007986 */ /* 0x0001e2000c101b04 */
[----:B------:R-:W-:-:S07]  /*18a0*/  VIADD R7, R0, 0x80 ;  /* 0x0000008000077836 */ /* 0x000fce0000000000 */
.L_x_64021:
[----:B------:R-:W-:Y:S05]  /*18b0*/  BSYNC B0 ;  /* 0x0000000000007941 */ /* 0x000fea0003800000 */
.L_x_64020:
[----:B------:R-:W-:-:S13]  /*18c0*/  ISETP.GE.AND P0, PT, R7, UR6, PT ;  /* 0x0000000607007c0c */ /* 0x000fda000bf06270 */
[----:B------:R-:W-:Y:S05]  /*18d0*/  @P0 EXIT ;  /* 0x000000000000094d */ /* 0x000fea0003800000 */
[----:B------:R-:W1:Y:S01]  /*18e0*/  LDC R8, c[0x0][0x218] ;  /* 0x00008600ff087b82 */ /* 0x000e620000000800 */
[----:B------:R-:W-:Y:S01]  /*18f0*/  HFMA2.MMA R0, -RZ, RZ, 0, 0 ;  /* 0x00000000ff007435 */ /* 0x000fe200000001ff */
        /* <DEDUP_REMOVED lines=301> */
.L_x_64030:
[----:B------:R-:W-:Y:S02]  /*2bd0*/  ULDC.64 UR6, c[0x0][0x418] ;  /* 0x0001060000067ab9 */ /* 0x000fe40000000a00 */
[----:B------:R-:W-:-:S05]  /*2be0*/  IADD3 R6, P0, R0, UR6, RZ ;  /* 0x0000000600067c10 */ /* 0x000fca000ff1e0ff */
[----:B------:R-:W-:Y:S01]  /*2bf0*/  IMAD.X R7, RZ, RZ, UR7, P0 ;  /* 0x00000007ff077e24 */ /* 0x000fe200080e06ff */
        /* <DEDUP_REMOVED lines=10> */
[----:B------:R-:W-:Y:S01]  /*2ca0*/  IMAD.MOV.U32 R5, RZ, RZ, RZ ;  /* 0x000000ffff057224 */ /* 0x000fe200078e00ff */
        /* <DEDUP_REMOVED lines=10> */
[----:B------:R-:W-:Y:S02]  /*2d50*/  ISETP.GE.U32.AND.EX P1, PT, R0, RZ, PT, P1 ;  /* 0x000000ff0000720c */ /* 0x000fe40003f26110 */
[----:B------:R-:W-:Y:S02]  /*2d60*/  IADD3.X R11, RZ, R7, RZ, P2, !PT ;  /* 0x00000007ff0b7210 */ /* 0x000fe400017fe4ff */
[C---:B0-----:R-:W-:Y:S01]  /*2d70*/  SEL R8, R4.reuse, 0x1, !P0 ;  /* 0x0000000104087807 */ /* 0x041fe20004000000 */
[CC--:B------:R-:W-:Y:S01]  /*2d80*/  IMAD R0, R5.reuse, R4.reuse, RZ ;  /* 0x0000000405007224 */ /* 0x0c0fe200078e02ff */
[----:B------:R-:W-:Y:S01]  /*2d90*/  SEL R13, R5, RZ, !P0 ;  /* 0x000000ff050d7207 */ /* 0x000fe20004000000 */
[----:B------:R-:W-:-:S04]  /*2da0*/  IMAD.WIDE.U32 R6, R4, R4, RZ ;  /* 0x0000000404067225 */ /* 0x000fc800078e00ff */
[----:B------:R-:W-:-:S04]  /*2db0*/  IMAD.WIDE.U32 R8, R8, 0x1, RZ ;  /* 0x0000000108087825 */ /* 0x000fc800078e00ff */
[----:B------:R-:W-:Y:S01]  /*2dc0*/  IMAD R15, R4, R5, R0 ;  /* 0x00000005040f7224 */ /* 0x000fe200078e0200 */
[----:B------:R-:W-:Y:S01]  /*2dd0*/  MOV R0, R8 ;  /* 0x0000000800007202 */ /* 0x000fe20000000f00 */
[----:B------:R-:W-:Y:S01]  /*2de0*/  IMAD.IADD R5, R9, 0x1, R13 ;  /* 0x0000000109057824 */ /* 0x000fe200078e020d */
[----:B------:R-:W-:Y:S06]  /*2df0*/  @!P1 BRA `(.L_x_64034) ;  /* 0x00000000006c9947 */ /* 0x000fec0003800000 */
[----:B------:R-:W-:Y:S02]  /*2e00*/  IADD3 R7, R7, R15, RZ ;  /* 0x0000000f07077210 */ /* 0x000fe40007ffe0ff */
[--C-:B------:R-:W-:Y:S02]  /*2e10*/  SHF.R.S64 R4, R10, 0x1, R11.reuse ;  /* 0x000000010a047819 */ /* 0x100fe4000000100b */
[----:B------:R-:W-:-:S07]  /*2e20*/  SHF.R.S32.HI R9, RZ, 0x1, R11 ;  /* 0x00000001ff097819 */ /* 0x000fce000001140b */
.L_x_64035:
        /* <DEDUP_REMOVED lines=24> */
.L_x_64034:
[----:B------:R-:W-:Y:S05]  /*2fb0*/  BSYNC B1 ;  /* 0x0000000000017941 */ /* 0x000fea0003800000 */
.L_x_64033:
[----:B------:R-:W-:Y:S05]  /*2fc0*/  BRA `(.L_x_64036) ;  /* 0x0000000000487947 */ /* 0x000fea0003800000 */
.L_x_64032:
        /* <DEDUP_REMOVED lines=16> */
.L_x_64037:
[----:B------:R-:W-:Y:S01]  /*30d0*/  HFMA2.MMA R5, -RZ, RZ, 0, 0 ;  /* 0x00000000ff057435 */ /* 0x000fe200000001ff */
[----:B------:R-:W-:-:S10]  /*30e0*/  IMAD.MOV.U32 R0, RZ, RZ, RZ ;  /* 0x000000ffff007224 */ /* 0x000fd400078e00ff */
.L_x_64036:
[----:B------:R-:W-:Y:S05]  /*30f0*/  BSYNC B0 ;  /* 0x0000000000007941 */ /* 0x000fea0003800000 */
.L_x_64031:
[----:B------:R-:W-:-:S05]  /*3100*/  MOV R4, R0 ;  /* 0x0000000000047202 */ /* 0x000fca0000000f00 */
[----:B------:R-:W-:Y:S01]  /*3110*/  STG.E.64 desc[UR4][R2.64], R4 ;  /* 0x0000000402007986 */ /* 0x000fe2000c101b04 */
[----:B------:R-:W-:Y:S05]  /*3120*/  EXIT ;  /* 0x000000000000794d */ /* 0x000fea0003800000 */
.L_x_64038:
        /* <DEDUP_REMOVED lines=13> */
.L_x_71955:


//--------------------- .text._ZN2at6native27unrolled_elementwise_kernelIZNS0_50_GLOBAL__N__2680c7bb_12_PowKernel_cu_140f0503_289622pow_scalar_tensor_implIlEEvRNS_18TensorIteratorBaseET_EUllE_St5arrayIPcLm2EELi4E23TrivialOffsetCalculatorILi1EjESC_NS0_6memory15LoadWithoutCastENSD_16StoreWithoutCastEEEviS6_T0_T2_T3_T4_T5_ --------------------------
	.section	.text._ZN2at6native27unrolled_elementwise_kernelIZNS0_50_GLOBAL__N__2680c7bb_12_PowKernel_cu_140f0503_289622pow_scalar_tensor_implIlEEvRNS_18TensorIteratorBaseET_EUllE_St5arrayIPcLm2EELi4E23TrivialOffsetCalculatorILi1EjESC_NS0_6memory15LoadWithoutCastENSD_16StoreWithoutCastEEEviS6_T0_T2_T3_T4_T5_,"ax",@progbits
	.align	128
        .global         _ZN2at6native27unrolled_elementwise_kernelIZNS0_50_GLOBAL__N__2680c7bb_12_PowKernel_cu_140f0503_289622pow_scalar_tensor_implIlEEvRNS_18TensorIteratorBaseET_EUllE_St5arrayIPcLm2EELi4E23TrivialOffsetCalculatorILi1EjESC_NS0_6memory15LoadWithoutCastENSD_16StoreWithoutCastEEEviS6_T0_T2_T3_T4_T5_
        .type           _ZN2at6native27unrolled_elementwise_kernelIZNS0_50_GLOBAL__N__2680c7bb_12_PowKernel_cu_140f0503_289622pow_scalar_tensor_implIlEEvRNS_18TensorIteratorBaseET_EUllE_St5arrayIPcLm2EELi4E23TrivialOffsetCalculatorILi1EjESC_NS0_6memory15LoadWithoutCastENSD_16StoreWithoutCastEEEviS6_T0_T2_T3_T4_T5_,@function
        .size           _ZN2at6native27unrolled_elementwise_kernelIZNS0_50_GLOBAL__N__2680c7bb_12_PowKernel_cu_140f0503_289622pow_scalar_tensor_implIlEEvRNS_18TensorIteratorBaseET_EUllE_St5arrayIPcLm2EELi4E23TrivialOffsetCalculatorILi1EjESC_NS0_6memory15LoadWithoutCastENSD_16StoreWithoutCastEEEviS6_T0_T2_T3_T4_T5_,(.L_x_71956 - _ZN2at6native27unrolled_elementwise_kernelIZNS0_50_GLOBAL__N__2680c7bb_12_PowKernel_cu_140f0503_289622pow_scalar_tensor_implIlEEvRNS_18TensorIteratorBaseET_EUllE_St5arrayIPcLm2EELi4E23TrivialOffsetCalculatorILi1EjESC_NS0_6memory15LoadWithoutCastENSD_16StoreWithoutCastEEEviS6_T0_T2_T3_T4_T5_)
        .other          _ZN2at6native27unrolled_elementwise_kernelIZNS0_50_GLOBAL__N__2680c7bb_12_PowKernel_cu_140f0503_289622pow_scalar_tensor_implIlEEvRNS_18TensorIteratorBaseET_EUllE_St5arrayIPcLm2EELi4E23TrivialOffsetCalculatorILi1EjESC_NS0_6memory15LoadWithoutCastENSD_16StoreWithoutCastEEEviS6_T0_T2_T3_T4_T5_,@"STO_CUDA_ENTRY STV_DEFAULT"
_ZN2at6native27unrolled_elementwise_kernelIZNS0_50_GLOBAL__N__2680c7bb_12_PowKernel_cu_140f0503_289622pow_scalar_tensor_implIlEEvRNS_18TensorIteratorBaseET_EUllE_St5arrayIPcLm2EELi4E23TrivialOffsetCalculatorILi1EjESC_NS0_6memory15LoadWithoutCastENSD_16StoreWithoutCastEEEviS6_T0_T2_T3_T4_T5_:
.text._ZN2at6native27unrolled_elementwise_kernelIZNS0_50_GLOBAL__N__2680c7bb_12_PowKernel_cu_140f0503_289622pow_scalar_tensor_implIlEEvRNS_18TensorIteratorBaseET_EUllE_St5arrayIPcLm2EELi4E23TrivialOffsetCalculatorILi1EjESC_NS0_6memory15LoadWithoutCastENSD_16StoreWithoutCastEEEviS6_T0_T2_T3_T4_T5_:
[----:B------:R-:W-:Y:S01]  /*0000*/  LDC R1, c[0x0][0x28] ;  /* 0x00000a00ff017b82 */ /* 0x000fe20000000800 */
[----:B------:R-:W0:Y:S07]  /*0010*/  S2R R10, SR_CTAID.X ;  /* 0x00000000000a7919 */ /* 0x000e2e0000002500 */
[----:B------:R-:W0:Y:S01]  /*0020*/  LDC R3, c[0x0][0x210] ;  /* 0x00008400ff037b82 */ /* 0x000e220000000800 */
[----:B------:R-:W-:Y:S01]  /*0030*/  ULDC.64 UR4, c[0x0][0x208] ;  /* 0x0000820000047ab9 */ /* 0x000fe20000000a00 */
[----:B------:R-:W1:Y:S06]  /*0040*/  S2R R11, SR_TID.X ;  /* 0x00000000000b7919 */ /* 0x000e6c0000002100 */
[----:B------:R-:W2:Y:S01]  /*0050*/  LDC.64 R20, c[0x0][0x218] ;  /* 0x00008600ff147b82 */ /* 0x000ea20000000a00 */
        /* <DEDUP_REMOVED lines=11> */
[----:B0-----:R-:W-:Y:S01]  /*0110*/  @!P1 IMAD.WIDE.U32 R16, R17, 0x8, R2 ;  /* 0x0000000811109825 */ /* 0x001fe200078e0002 */
[----:B------:R-:W-:-:S11]  /*0120*/  CS2R R2, SRZ ;  /* 0x0000000000027805 */ /* 0x000fd6000001ff00 */
[----:B------:R-:W-:Y:S01]  /*0130*/  @!P3 IMAD R13, R10, 0x200, R5 ;  /* 0x000002000a0db824 */ /* 0x000fe200078e0205 */
[----:B------:R-:W0:Y:S01]  /*0140*/  @!P3 LDC.64 R14, c[0x0][0x230] ;  /* 0x00008c00ff0ebb82 */ /* 0x000e220000000a00 */
[----:B------:R-:W-:Y:S02]  /*0150*/  @!P3 VIADD R5, R5, 0x80 ;  /* 0x000000800505b836 */ /* 0x000fe40000000000 */
[----:B-1----:R-:W-:Y:S01]  /*0160*/  @!P0 IMAD.WIDE.U32 R8, R7, 0x8, R8 ;  /* 0x0000000807088825 */ /* 0x002fe200078e0008 */
[----:B------:R-:W-:Y:S02]  /*0170*/  CS2R R6, SRZ ;  /* 0x0000000000067805 */ /* 0x000fe4000001ff00 */
[----:B------:R-:W-:-:S04]  /*0180*/  ISETP.GE.AND P2, PT, R5, R0, PT ;  /* 0x000000000500720c */ /* 0x000fc80003f46270 */
[----:B------:R1:W5:Y:S09]  /*0190*/  @!P0 LDG.E.64 R6, desc[UR4][R8.64] ;  /* 0x0000000408068981 */ /* 0x000372000c1e1b00 */
[----:B------:R-:W3:Y:S01]  /*01a0*/  @!P2 LDC.64 R18, c[0x0][0x230] ;  /* 0x00008c00ff12ab82 */ /* 0x000ee20000000a00 */
[----:B------:R-:W-:-:S02]  /*01b0*/  @!P2 IMAD R5, R10, 0x200, R5 ;  /* 0x000002000a05a824 */ /* 0x000fc400078e0205 */
[----:B0-----:R-:W-:Y:S01]  /*01c0*/  @!P3 IMAD.WIDE.U32 R14, R13, 0x8, R14 ;  /* 0x000000080d0eb825 */ /* 0x001fe200078e000e */
[----:B------:R-:W-:-:S06]  /*01d0*/  CS2R R12, SRZ ;  /* 0x00000000000c7805 */ /* 0x000fcc000001ff00 */
[----:B------:R1:W5:Y:S01]  /*01e0*/  @!P1 LDG.E.64 R12, desc[UR4][R16.64] ;  /* 0x00000004100c9981 */ /* 0x000362000c1e1b00 */
[----:B---3--:R-:W-:Y:S01]  /*01f0*/  @!P2 IMAD.WIDE.U32 R18, R5, 0x8, R18 ;  /* 0x000000080512a825 */ /* 0x008fe200078e0012 */
[----:B------:R-:W-:-:S04]  /*0200*/  CS2R R4, SRZ ;  /* 0x0000000000047805 */ /* 0x000fc8000001ff00 */
[----:B------:R1:W5:Y:S04]  /*0210*/  @!P2 LDG.E.64 R2, desc[UR4][R18.64] ;  /* 0x000000041202a981 */ /* 0x000368000c1e1b00 */
[----:B------:R1:W5:Y:S01]  /*0220*/  @!P3 LDG.E.64 R4, desc[UR4][R14.64] ;  /* 0x000000040e04b981 */ /* 0x000362000c1e1b00 */
[----:B--2---:R-:W-:-:S04]  /*0230*/  ISETP.NE.U32.AND P0, PT, R20, 0x1, PT ;  /* 0x000000011400780c */ /* 0x004fc80003f05070 */
[----:B------:R-:W-:Y:S01]  /*0240*/  ISETP.NE.AND.EX P0, PT, R21, RZ, PT, P0 ;  /* 0x000000ff1500720c */ /* 0x000fe20003f05300 */
[----:B------:R-:W-:-:S12]  /*0250*/  BSSY B1, `(.L_x_64039) ;  /* 0x00001b5000017945 */ /* 0x000fd80003800000 */
[----:B-1----:R-:W-:Y:S05]  /*0260*/  @!P0 BRA `(.L_x_64040) ;  /* 0x0000001800648947 */ /* 0x002fea0003800000 */
[----:B------:R-:W-:Y:S01]  /*0270*/  ISETP.NE.U32.AND P0, PT, R20, -0x1, PT ;  /* 0xffffffff1400780c */ /* 0x000fe20003f05070 */
[----:B------:R-:W-:Y:S01]  /*0280*/  ULDC.64 UR6, c[0x0][0x218] ;  /* 0x0000860000067ab9 */ /* 0x000fe20000000a00 */
[----:B------:R-:W-:Y:S01]  /*0290*/  BSSY B0, `(.L_x_64041) ;  /* 0x0000195000007945 */ /* 0x000fe20003800000 */
[----:B------:R-:W-:Y:S01]  /*02a0*/  IMAD.U32 R16, RZ, RZ, UR6 ;  /* 0x00000006ff107e24 */ /* 0x000fe2000f8e00ff */
[----:B------:R-:W-:Y:S01]  /*02b0*/  ISETP.NE.AND.EX P0, PT, R21, -0x1, PT, P0 ;  /* 0xffffffff1500780c */ /* 0x000fe20003f05300 */
[----:B------:R-:W-:-:S12]  /*02c0*/  IMAD.U32 R15, RZ, RZ, UR7 ;  /* 0x00000007ff0f7e24 */ /* 0x000fd8000f8e00ff */
[----:B------:R-:W-:Y:S05]  /*02d0*/  @P0 BRA `(.L_x_64042) ;  /* 0x0000000c00d40947 */ /* 0x000fea0003800000 */
[----:B------:R-:W-:Y:S04]  /*02e0*/  BSSY B2, `(.L_x_64043) ;  /* 0x000003b000027945 */ /* 0x000fe80003800000 */
        /* <DEDUP_REMOVED lines=9> */
[C---:B------:R-:W-:Y:S02]  /*0380*/  IADD3 R9, P3, R12.reuse, 0x1, RZ ;  /* 0x000000010c097810 */ /* 0x040fe40007f7e0ff */
[----:B------:R-:W-:Y:S02]  /*0390*/  LOP3.LUT R8, R12, 0x1, RZ, 0xc0, !PT ;  /* 0x000000010c087812 */ /* 0x000fe400078ec0ff */
[----:B------:R-:W-:Y:S01]  /*03a0*/  ISETP.GE.U32.AND P2, PT, R9, 0x3, PT ;  /* 0x000000030900780c */ /* 0x000fe20003f46070 */
[----:B------:R-:W-:Y:S01]  /*03b0*/  IMAD.X R9, RZ, RZ, R13, P3 ;  /* 0x000000ffff097224 */ /* 0x000fe200018e060d */
[----:B------:R-:W-:Y:S01]  /*03c0*/  ISETP.NE.U32.AND P0, PT, R8, 0x1, PT ;  /* 0x000000010800780c */ /* 0x000fe20003f05070 */
[----:B------:R-:W-:Y:S01]  /*03d0*/  IMAD.MOV.U32 R8, RZ, RZ, 0x1 ;  /* 0x00000001ff087424 */ /* 0x000fe200078e00ff */
[----:B------:R-:W-:Y:S02]  /*03e0*/  LEA.HI R12, P3, R13, R12, RZ, 0x1 ;  /* 0x0000000c0d0c7211 */ /* 0x000fe400078708ff */
[----:B------:R-:W-:-:S02]  /*03f0*/  ISETP.GE.U32.AND.EX P2, PT, R9, RZ, PT, P2 ;  /* 0x000000ff0900720c */ /* 0x000fc40003f46120 */
[----:B------:R-:W-:-:S04]  /*0400*/  ISETP.NE.U32.AND.EX P0, PT, RZ, RZ, PT, P0 ;  /* 0x000000ffff00720c */ /* 0x000fc80003f05100 */
[----:B------:R-:W-:Y:S02]  /*0410*/  SEL R8, R8, 0xffffffff, P0 ;  /* 0xffffffff08087807 */ /* 0x000fe40000000000 */
[----:B------:R-:W-:-:S03]  /*0420*/  SEL R15, RZ, 0xffffffff, P0 ;  /* 0xffffffffff0f7807 */ /* 0x000fc60000000000 */
[----:B------:R-:W-:-:S04]  /*0430*/  IMAD.WIDE.U32 R8, R8, 0x1, RZ ;  /* 0x0000000108087825 */ /* 0x000fc800078e00ff */
[----:B------:R-:W-:Y:S02]  /*0440*/  IMAD.IADD R9, R9, 0x1, R15 ;  /* 0x0000000109097824 */ /* 0x000fe400078e020f */
[----:B------:R-:W-:Y:S01]  /*0450*/  IMAD.X R15, RZ, RZ, R13, P3 ;  /* 0x000000ffff0f7224 */ /* 0x000fe200018e060d */
[----:B------:R-:W-:Y:S06]  /*0460*/  @!P2 BRA `(.L_x_64047) ;  /* 0x000000000068a947 */ /* 0x000fec0003800000 */
[--C-:B------:R-:W-:Y:S01]  /*0470*/  SHF.R.S64 R13, R12, 0x1, R15.reuse ;  /* 0x000000010c0d7819 */ /* 0x100fe2000000100f */
[----:B------:R-:W-:Y:S01]  /*0480*/  IMAD.MOV.U32 R12, RZ, RZ, 0x1 ;  /* 0x00000001ff0c7424 */ /* 0x000fe200078e00ff */
[----:B------:R-:W-:Y:S01]  /*0490*/  SHF.R.S32.HI R14, RZ, 0x1, R15 ;  /* 0x00000001ff0e7819 */ /* 0x000fe2000001140f */
[----:B------:R-:W-:-:S07]  /*04a0*/  IMAD.MOV.U32 R17, RZ, RZ, RZ ;  /* 0x000000ffff117224 */ /* 0x000fce00078e00ff */
.L_x_64048:
        /* <DEDUP_REMOVED lines=9> */
[----:B------:R-:W-:Y:S02]  /*0540*/  ISETP.GE.U32.AND.EX P0, PT, R18, RZ, PT, P0 ;  /* 0x000000ff1200720c */ /* 0x000fe40003f06100 */
[----:B------:R-:W-:Y:S01]  /*0550*/  SEL R16, R12, 0x1, !P2 ;  /* 0x000000010c107807 */ /* 0x000fe20005000000 */
        /* <DEDUP_REMOVED lines=11> */
.L_x_64047:
[----:B------:R-:W-:Y:S05]  /*0610*/  BSYNC B3 ;  /* 0x0000000000037941 */ /* 0x000fea0003800000 */
.L_x_64046:
[----:B------:R-:W-:Y:S05]  /*0620*/  BRA `(.L_x_64044) ;  /* 0x0000000000187947 */ /* 0x000fea0003800000 */
.L_x_64045:
[----:B------:R-:W-:Y:S01]  /*0630*/  LOP3.LUT R12, R12, 0x1, RZ, 0xc0, !PT ;  /* 0x000000010c0c7812 */ /* 0x000fe200078ec0ff */
[----:B------:R-:W-:-:S03]  /*0640*/  IMAD.MOV.U32 R8, RZ, RZ, 0x1 ;  /* 0x00000001ff087424 */ /* 0x000fc600078e00ff */
[----:B------:R-:W-:-:S04]  /*0650*/  ISETP.NE.U32.AND P0, PT, R12, 0x1, PT ;  /* 0x000000010c00780c */ /* 0x000fc80003f05070 */
[----:B------:R-:W-:-:S04]  /*0660*/  ISETP.NE.U32.AND.EX P0, PT, RZ, RZ, PT, P0 ;  /* 0x000000ffff00720c */ /* 0x000fc80003f05100 */
[----:B------:R-:W-:Y:S02]  /*0670*/  SEL R8, R8, 0xffffffff, P0 ;  /* 0xffffffff08087807 */ /* 0x000fe40000000000 */
[----:B------:R-:W-:-:S07]  /*0680*/  SEL R9, RZ, 0xffffffff, P0 ;  /* 0xffffffffff097807 */ /* 0x000fce0000000000 */
.L_x_64044:
[----:B------:R-:W-:Y:S05]  /*0690*/  BSYNC B2 ;  /* 0x0000000000027941 */ /* 0x000fea0003800000 */
.L_x_64043:
[----:B-----5:R-:W-:Y:S01]  /*06a0*/  VIADD R13, R11, 0x80 ;  /* 0x000000800b0d7836 */ /* 0x020fe20000000000 */
        /* <DEDUP_REMOVED lines=30> */
.L_x_64054:
        /* <DEDUP_REMOVED lines=22> */
.L_x_64053:
[----:B------:R-:W-:Y:S05]  /*09f0*/  BSYNC B3 ;  /* 0x0000000000037941 */ /* 0x000fea0003800000 */
.L_x_64052:
[----:B------:R-:W-:Y:S05]  /*0a00*/  BRA `(.L_x_64050) ;  /* 0x0000000000187947 */ /* 0x000fea0003800000 */
.L_x_64051:
[----:B------:R-:W-:Y:S01]  /*0a10*/  LOP3.LUT R6, R6, 0x1, RZ, 0xc0, !PT ;  /* 0x0000000106067812 */ /* 0x000fe200078ec0ff */
[----:B------:R-:W-:-:S03]  /*0a20*/  IMAD.MOV.U32 R12, RZ, RZ, 0x1 ;  /* 0x00000001ff0c7424 */ /* 0x000fc600078e00ff */
[----:B------:R-:W-:-:S04]  /*0a30*/  ISETP.NE.U32.AND P0, PT, R6, 0x1, PT ;  /* 0x000000010600780c */ /* 0x000fc80003f05070 */
[----:B------:R-:W-:-:S04]  /*0a40*/  ISETP.NE.U32.AND.EX P0, PT, RZ, RZ, PT, P0 ;  /* 0x000000ffff00720c */ /* 0x000fc80003f05100 */
[----:B------:R-:W-:Y:S02]  /*0a50*/  SEL R12, R12, 0xffffffff, P0 ;  /* 0xffffffff0c0c7807 */ /* 0x000fe40000000000 */
[----:B------:R-:W-:-:S07]  /*0a60*/  SEL R13, RZ, 0xffffffff, P0 ;  /* 0xffffffffff0d7807 */ /* 0x000fce0000000000 */
.L_x_64050:
[----:B------:R-:W-:Y:S05]  /*0a70*/  BSYNC B2 ;  /* 0x0000000000027941 */ /* 0x000fea0003800000 */
.L_x_64049:
        /* <DEDUP_REMOVED lines=31> */
.L_x_64060:
[----:B------:R-:W-:Y:S01]  /*0c70*/  LOP3.LUT R7, R5, 0x1, RZ, 0xc0, !PT ;  /* 0x0000000105077812 */ /* 0x000fe200078ec0ff */
[----:B------:R-:W-:Y:S01]  /*0c80*/  IMAD R15, R19, R4, RZ ;  /* 0x00000004130f7224 */ /* 0x000fe200078e02ff */
[----:B------:R-:W-:Y:S02]  /*0c90*/  IADD3 R16, P3, R5, 0x1, RZ ;  /* 0x0000000105107810 */ /* 0x000fe40007f7e0ff */
[----:B------:R-:W-:Y:S02]  /*0ca0*/  ISETP.NE.U32.AND P2, PT, R7, 0x1, PT ;  /* 0x000000010700780c */ /* 0x000fe40003f45070 */
[----:B------:R-:W-:Y:S01]  /*0cb0*/  ISETP.GE.U32.AND P0, PT, R16, 0x3, PT ;  /* 0x000000031000780c */ /* 0x000fe20003f06070 */
[----:B------:R-:W-:Y:S01]  /*0cc0*/  IMAD.X R18, RZ, RZ, R6, P3 ;  /* 0x000000ffff127224 */ /* 0x000fe200018e0606 */
[----:B------:R-:W-:-:S04]  /*0cd0*/  ISETP.NE.U32.AND.EX P2, PT, RZ, RZ, PT, P2 ;  /* 0x000000ffff00720c */ /* 0x000fc80003f45120 */
[----:B------:R-:W-:Y:S01]  /*0ce0*/  SEL R7, R19, RZ, !P2 ;  /* 0x000000ff13077207 */ /* 0x000fe20005000000 */
[----:B------:R-:W-:Y:S01]  /*0cf0*/  IMAD R19, R4, R19, R15 ;  /* 0x0000001304137224 */ /* 0x000fe200078e020f */
        /* <DEDUP_REMOVED lines=13> */
.L_x_64059:
[----:B------:R-:W-:Y:S05]  /*0dd0*/  BSYNC B3 ;  /* 0x0000000000037941 */ /* 0x000fea0003800000 */
.L_x_64058:
[----:B------:R-:W-:Y:S05]  /*0de0*/  BRA `(.L_x_64056) ;  /* 0x0000000000187947 */ /* 0x000fea0003800000 */
.L_x_64057:
[----:B------:R-:W-:Y:S01]  /*0df0*/  LOP3.LUT R4, R4, 0x1, RZ, 0xc0, !PT ;  /* 0x0000000104047812 */ /* 0x000fe200078ec0ff */
[----:B------:R-:W-:-:S03]  /*0e00*/  IMAD.MOV.U32 R14, RZ, RZ, 0x1 ;  /* 0x00000001ff0e7424 */ /* 0x000fc600078e00ff */
[----:B------:R-:W-:-:S04]  /*0e10*/  ISETP.NE.U32.AND P0, PT, R4, 0x1, PT ;  /* 0x000000010400780c */ /* 0x000fc80003f05070 */
[----:B------:R-:W-:-:S04]  /*0e20*/  ISETP.NE.U32.AND.EX P0, PT, RZ, RZ, PT, P0 ;  /* 0x000000ffff00720c */ /* 0x000fc80003f05100 */
[----:B------:R-:W-:Y:S02]  /*0e30*/  SEL R14, R14, 0xffffffff, P0 ;  /* 0xffffffff0e0e7807 */ /* 0x000fe40000000000 */
[----:B------:R-:W-:-:S07]  /*0e40*/  SEL R17, RZ, 0xffffffff, P0 ;  /* 0xffffffffff117807 */ /* 0x000fce0000000000 */
.L_x_64056:
[----:B------:R-:W-:Y:S05]  /*0e50*/  BSYNC B2 ;  /* 0x0000000000027941 */ /* 0x000fea0003800000 */
.L_x_64055:
[----:B------:R-:W-:-:S05]  /*0e60*/  VIADD R5, R11, 0x180 ;  /* 0x000001800b057836 */ /* 0x000fca0000000000 */
        /* <DEDUP_REMOVED lines=18> */
[----:B------:R-:W-:-:S02]  /*0f90*/  SEL R5, RZ, 0xffffffff, P0 ;  /* 0xffffffffff057807 */ /* 0x000fc40000000000 */
[----:B------:R-:W-:Y:S01]  /*0fa0*/  ISETP.GE.U32.AND.EX P2, PT, R4, RZ, PT, P2 ;  /* 0x000000ff0400720c */ /* 0x000fe20003f46120 */
[----:B------:R-:W-:Y:S01]  /*0fb0*/  IMAD.WIDE.U32 R6, R6, 0x1, RZ ;  /* 0x0000000106067825 */ /* 0x000fe200078e00ff */
[----:B------:R-:W-:-:S03]  /*0fc0*/  LEA.HI R2, P3, R3, R2, RZ, 0x1 ;  /* 0x0000000203027211 */ /* 0x000fc600078708ff */
[----:B------:R-:W-:Y:S02]  /*0fd0*/  IMAD.IADD R7, R7, 0x1, R5 ;  /* 0x0000000107077824 */ /* 0x000fe400078e0205 */
[----:B------:R-:W-:-:S06]  /*0fe0*/  IMAD.X R5, RZ, RZ, R3, P3 ;  /* 0x000000ffff057224 */ /* 0x000fcc00018e0603 */
[----:B------:R-:W-:Y:S05]  /*0ff0*/  @!P2 BRA `(.L_x_64064) ;  /* 0x000000000068a947 */ /* 0x000fea0003800000 */
[--C-:B------:R-:W-:Y:S01]  /*1000*/  SHF.R.S64 R3, R2, 0x1, R5.reuse ;  /* 0x0000000102037819 */ /* 0x100fe20000001005 */
[----:B------:R-:W-:Y:S01]  /*1010*/  IMAD.MOV.U32 R2, RZ, RZ, 0x1 ;  /* 0x00000001ff027424 */ /* 0x000fe200078e00ff */
[----:B------:R-:W-:Y:S01]  /*1020*/  SHF.R.S32.HI R4, RZ, 0x1, R5 ;  /* 0x00000001ff047819 */ /* 0x000fe20000011405 */
[----:B------:R-:W-:-:S07]  /*1030*/  IMAD.MOV.U32 R15, RZ, RZ, RZ ;  /* 0x000000ffff0f7224 */ /* 0x000fce00078e00ff */
.L_x_64065:
        /* <DEDUP_REMOVED lines=22> */
.L_x_64064:
[----:B------:R-:W-:Y:S05]  /*11a0*/  BSYNC B2 ;  /* 0x0000000000027941 */ /* 0x000fea0003800000 */
.L_x_64063:
[----:B------:R-:W-:Y:S05]  /*11b0*/  BRA `(.L_x_64061) ;  /* 0x0000000800887947 */ /* 0x000fea0003800000 */
.L_x_64062:
[----:B------:R-:W-:Y:S01]  /*11c0*/  LOP3.LUT R2, R2, 0x1, RZ, 0xc0, !PT ;  /* 0x0000000102027812 */ /* 0x000fe200078ec0ff */
[----:B------:R-:W-:-:S03]  /*11d0*/  IMAD.MOV.U32 R6, RZ, RZ, 0x1 ;  /* 0x00000001ff067424 */ /* 0x000fc600078e00ff */
[----:B------:R-:W-:-:S04]  /*11e0*/  ISETP.NE.U32.AND P0, PT, R2, 0x1, PT ;  /* 0x000000010200780c */ /* 0x000fc80003f05070 */
[----:B------:R-:W-:-:S04]  /*11f0*/  ISETP.NE.U32.AND.EX P0, PT, RZ, RZ, PT, P0 ;  /* 0x000000ffff00720c */ /* 0x000fc80003f05100 */
[----:B------:R-:W-:Y:S02]  /*1200*/  SEL R6, R6, 0xffffffff, P0 ;  /* 0xffffffff06067807 */ /* 0x000fe40000000000 */
[----:B------:R-:W-:Y:S01]  /*1210*/  SEL R7, RZ, 0xffffffff, P0 ;  /* 0xffffffffff077807 */ /* 0x000fe20000000000 */
[----:B------:R-:W-:Y:S06]  /*1220*/  BRA `(.L_x_64061) ;  /* 0x00000008006c7947 */ /* 0x000fec0003800000 */
.L_x_64042:
[----:B------:R-:W-:Y:S04]  /*1230*/  BSSY B2, `(.L_x_64066) ;  /* 0x0000024000027945 */ /* 0x000fe80003800000 */
[----:B------:R-:W-:Y:S05]  /*1240*/  @P1 BRA `(.L_x_64067) ;  /* 0x0000000000881947 */ /* 0x000fea0003800000 */
[----:B-----5:R-:W-:Y:S02]  /*1250*/  ISETP.GE.AND P0, PT, R13, RZ, PT ;  /* 0x000000ff0d00720c */ /* 0x020fe40003f06270 */
[----:B------:R-:W-:-:S11]  /*1260*/  CS2R R8, SRZ ;  /* 0x0000000000087805 */ /* 0x000fd6000001ff00 */
[----:B------:R-:W-:Y:S05]  /*1270*/  @!P0 BRA `(.L_x_64067) ;  /* 0x00000000007c8947 */ /* 0x000fea0003800000 */
[----:B------:R-:W-:Y:S01]  /*1280*/  ISETP.NE.U32.AND P0, PT, R12, RZ, PT ;  /* 0x000000ff0c00720c */ /* 0x000fe20003f05070 */
[----:B------:R-:W-:Y:S02]  /*1290*/  IMAD.MOV.U32 R8, RZ, RZ, 0x1 ;  /* 0x00000001ff087424 */ /* 0x000fe400078e00ff */
[----:B------:R-:W-:Y:S01]  /*12a0*/  IMAD.MOV.U32 R9, RZ, RZ, RZ ;  /* 0x000000ffff097224 */ /* 0x000fe200078e00ff */
[----:B------:R-:W-:-:S13]  /*12b0*/  ISETP.NE.AND.EX P0, PT, R13, RZ, PT, P0 ;  /* 0x000000ff0d00720c */ /* 0x000fda0003f05300 */
[----:B------:R-:W-:Y:S05]  /*12c0*/  @!P0 BRA `(.L_x_64067) ;  /* 0x0000000000688947 */ /* 0x000fea0003800000 */
[----:B------:R-:W-:Y:S02]  /*12d0*/  IMAD.MOV.U32 R8, RZ, RZ, 0x1 ;  /* 0x00000001ff087424 */ /* 0x000fe400078e00ff */
[----:B------:R-:W-:Y:S02]  /*12e0*/  IMAD.MOV.U32 R9, RZ, RZ, RZ ;  /* 0x000000ffff097224 */ /* 0x000fe400078e00ff */
[----:B------:R-:W-:Y:S02]  /*12f0*/  IMAD.U32 R18, RZ, RZ, UR6 ;  /* 0x00000006ff127e24 */ /* 0x000fe4000f8e00ff */
[----:B------:R-:W-:-:S07]  /*1300*/  IMAD.U32 R17, RZ, RZ, UR7 ;  /* 0x00000007ff117e24 */ /* 0x000fce000f8e00ff */
.L_x_64068:
[C---:B------:R-:W-:Y:S02]  /*1310*/  LOP3.LUT R14, R12.reuse, 0x1, RZ, 0xc0, !PT ;  /* 0x000000010c0e7812 */ /* 0x040fe400078ec0ff */
[----:B------:R-:W-:Y:S02]  /*1320*/  IADD3 R20, P3, R12, 0x1, RZ ;  /* 0x000000010c147810 */ /* 0x000fe40007f7e0ff */
[----:B------:R-:W-:Y:S01]  /*1330*/  ISETP.NE.U32.AND P2, PT, R14, 0x1, PT ;  /* 0x000000010e00780c */ /* 0x000fe20003f45070 */
[----:B------:R-:W-:Y:S01]  /*1340*/  IMAD R14, R17, R18, RZ ;  /* 0x00000012110e7224 */ /* 0x000fe200078e02ff */
[----:B------:R-:W-:Y:S01]  /*1350*/  ISETP.GT.U32.AND P0, PT, R20, 0x2, PT ;  /* 0x000000021400780c */ /* 0x000fe20003f04070 */
[----:B------:R-:W-:Y:S01]  /*1360*/  IMAD.X R20, RZ, RZ, R13, P3 ;  /* 0x000000ffff147224 */ /* 0x000fe200018e060d */
[----:B------:R-:W-:Y:S01]  /*1370*/  ISETP.NE.U32.AND.EX P2, PT, RZ, RZ, PT, P2 ;  /* 0x000000ffff00720c */ /* 0x000fe20003f45120 */
[----:B------:R-:W-:-:S03]  /*1380*/  IMAD R23, R18, R17, R14 ;  /* 0x0000001112177224 */ /* 0x000fc600078e020e */
[----:B------:R-:W-:Y:S02]  /*1390*/  ISETP.GT.U32.AND.EX P0, PT, R20, RZ, PT, P0 ;  /* 0x000000ff1400720c */ /* 0x000fe40003f04100 */
        /* <DEDUP_REMOVED lines=13> */
.L_x_64067:
[----:B------:R-:W-:Y:S05]  /*1470*/  BSYNC B2 ;  /* 0x0000000000027941 */ /* 0x000fea0003800000 */
.L_x_64066:
[----:B-----5:R-:W-:Y:S01]  /*1480*/  VIADD R13, R11, 0x80 ;  /* 0x000000800b0d7836 */ /* 0x020fe20000000000 */
[----:B------:R-:W-:Y:S04]  /*1490*/  BSSY B2, `(.L_x_64069) ;  /* 0x0000025000027945 */ /* 0x000fe80003800000 */
[----:B------:R-:W-:-:S13]  /*14a0*/  ISETP.GE.AND P0, PT, R13, R0, PT ;  /* 0x000000000d00720c */ /* 0x000fda0003f06270 */
[----:B------:R-:W-:Y:S05]  /*14b0*/  @P0 BRA `(.L_x_64070) ;  /* 0x0000000000880947 */ /* 0x000fea0003800000 */
[----:B------:R-:W-:Y:S02]  /*14c0*/  ISETP.GE.AND P0, PT, R7, RZ, PT ;  /* 0x000000ff0700720c */ /* 0x000fe40003f06270 */
        /* <DEDUP_REMOVED lines=11> */
.L_x_64071:
        /* <DEDUP_REMOVED lines=22> */
.L_x_64070:
[----:B------:R-:W-:Y:S05]  /*16e0*/  BSYNC B2 ;  /* 0x0000000000027941 */ /* 0x000fea0003800000 */
.L_x_64069:
[----:B------:R-:W-:Y:S01]  /*16f0*/  VIADD R7, R11, 0x100 ;  /* 0x000001000b077836 */ /* 0x000fe20000000000 */
[----:B------:R-:W-:Y:S04]  /*1700*/  BSSY B2, `(.L_x_64072) ;  /* 0x0000029000027945 */ /* 0x000fe80003800000 */
[----:B------:R-:W-:-:S13]  /*1710*/  ISETP.GE.AND P0, PT, R7, R0, PT ;  /* 0x000000000700720c */ /* 0x000fda0003f06270 */
[----:B------:R-:W-:Y:S05]  /*1720*/  @P0 BRA `(.L_x_64073) ;  /* 0x0000000000980947 */ /* 0x000fea0003800000 */
[----:B------:R-:W-:Y:S01]  /*1730*/  ISETP.GE.AND P0, PT, R5, RZ, PT ;  /* 0x000000ff0500720c */ /* 0x000fe20003f06270 */
        /* <DEDUP_REMOVED lines=12> */
.L_x_64074:
        /* <DEDUP_REMOVED lines=8> */
[----:B------:R-:W-:Y:S02]  /*1880*/  SEL R19, R7, RZ, !P2 ;  /* 0x000000ff07137207 */ /* 0x000fe40005000000 */
[C---:B------:R-:W-:Y:S01]  /*1890*/  SEL R20, R6.reuse, 0x1, !P2 ;  /* 0x0000000106147807 */ /* 0x040fe20005000000 */
[----:B------:R-:W-:Y:S01]  /*18a0*/  IMAD.WIDE.U32 R6, R6, R6, RZ ;  /* 0x0000000606067225 */ /* 0x000fe200078e00ff */
[----:B------:R-:W-:Y:S02]  /*18b0*/  LEA.HI R18, P2, R5, R4, RZ, 0x1 ;  /* 0x0000000405127211 */ /* 0x000fe400078508ff */
[----:B------:R-:W-:Y:S01]  /*18c0*/  ISETP.GT.U32.AND.EX P0, PT, R22, RZ, PT, P0 ;  /* 0x000000ff1600720c */ /* 0x000fe20003f04100 */
        /* <DEDUP_REMOVED lines=12> */
.L_x_64073:
[----:B------:R-:W-:Y:S05]  /*1990*/  BSYNC B2 ;  /* 0x0000000000027941 */ /* 0x000fea0003800000 */
.L_x_64072:
[----:B------:R-:W-:-:S05]  /*19a0*/  VIADD R5, R11, 0x180 ;  /* 0x000001800b057836 */ /* 0x000fca0000000000 */
        /* <DEDUP_REMOVED lines=12> */
.L_x_64075:
        /* <DEDUP_REMOVED lines=20> */
[----:B------:R-:W-:-:S02]  /*1bb0*/  IMAD.MOV.U32 R16, RZ, RZ, R4 ;  /* 0x000000ffff107224 */ /* 0x000fc400078e0004 */
[----:B------:R-:W-:Y:S01]  /*1bc0*/  IMAD.IADD R7, R7, 0x1, R19 ;  /* 0x0000000107077824 */ /* 0x000fe200078e0213 */
[----:B------:R-:W-:Y:S06]  /*1bd0*/  @P0 BRA `(.L_x_64075) ;  /* 0xfffffffc00a40947 */ /* 0x000fec000383ffff */
.L_x_64061:
[----:B------:R-:W-:Y:S05]  /*1be0*/  BSYNC B0 ;  /* 0x0000000000007941 */ /* 0x000fea0003800000 */
.L_x_64041:
[----:B------:R-:W-:Y:S05]  /*1bf0*/  BRA `(.L_x_64076) ;  /* 0x0000000000687947 */ /* 0x000fea0003800000 */
.L_x_64040:
[----:B-----5:R-:W-:Y:S02]  /*1c00*/  VIADD R5, R11, 0x180 ;  /* 0x000001800b057836 */ /* 0x020fe40000000000 */
[----:B------:R-:W-:Y:S02]  /*1c10*/  IMAD.MOV.U32 R14, RZ, RZ, 0x1 ;  /* 0x00000001ff0e7424 */ /* 0x000fe400078e00ff */
[----:B------:R-:W-:Y:S01]  /*1c20*/  IMAD.MOV.U32 R17, RZ, RZ, RZ ;  /* 0x000000ffff117224 */ /* 0x000fe200078e00ff */
[----:B------:R-:W-:Y:S01]  /*1c30*/  ISETP.GE.AND P0, PT, R5, R0, PT ;  /* 0x000000000500720c */ /* 0x000fe20003f06270 */
[----:B------:R-:W-:Y:S02]  /*1c40*/  IMAD.MOV.U32 R12, RZ, RZ, 0x1 ;  /* 0x00000001ff0c7424 */ /* 0x000fe400078e00ff */
[----:B------:R-:W-:Y:S02]  /*1c50*/  IMAD.MOV.U32 R13, RZ, RZ, RZ ;  /* 0x000000ffff0d7224 */ /* 0x000fe400078e00ff */
[----:B------:R-:W-:-:S02]  /*1c60*/  IMAD.MOV.U32 R8, RZ, RZ, 0x1 ;  /* 0x00000001ff087424 */ /* 0x000fc400078e00ff */
[----:B------:R-:W-:-:S06]  /*1c70*/  IMAD.MOV.U32 R9, RZ, RZ, RZ ;  /* 0x000000ffff097224 */ /* 0x000fcc00078e00ff */
        /* <DEDUP_REMOVED lines=18> */
.L_x_64076:
[----:B------:R-:W-:Y:S05]  /*1da0*/  BSYNC B1 ;  /* 0x0000000000017941 */ /* 0x000fea0003800000 */
.L_x_64039:
[----:B------:R-:W0:Y:S01]  /*1db0*/  @!P1 LDC.64 R4, c[0x0][0x228] ;  /* 0x00008a00ff049b82 */ /* 0x000e220000000a00 */
[--C-:B------:R-:W-:Y:S01]  /*1dc0*/  IMAD.MOV.U32 R3, RZ, RZ, R11.reuse ;  /* 0x000000ffff037224 */ /* 0x100fe200078e000b */
[----:B------:R-:W-:Y:S01]  /*1dd0*/  BSSY B0, `(.L_x_64077) ;  /* 0x0000012000007945 */ /* 0x000fe20003800000 */
[----:B------:R-:W-:Y:S02]  /*1de0*/  @!P1 VIADD R3, R11, 0x80 ;  /* 0x000000800b039836 */ /* 0x000fe40000000000 */
[----:B------:R-:W-:Y:S02]  /*1df0*/  @!P1 IMAD R11, R10, 0x200, R11 ;  /* 0x000002000a0b9824 */ /* 0x000fe400078e020b */
[----:B------:R-:W-:Y:S01]  /*1e00*/  IMAD.MOV.U32 R15, RZ, RZ, R17 ;  /* 0x000000ffff0f7224 */ /* 0x000fe200078e0011 */
        /* <DEDUP_REMOVED lines=14> */
.L_x_64078:
[----:B------:R-:W-:Y:S05]  /*1ef0*/  BSYNC B0 ;  /* 0x0000000000007941 */ /* 0x000fea0003800000 */
.L_x_64077:
[----:B------:R-:W-:-:S13]  /*1f00*/  ISETP.GE.AND P0, PT, R3, R0, PT ;  /* 0x000000000300720c */ /* 0x000fda0003f06270 */
[----:B------:R-:W-:Y:S05]  /*1f10*/  @P0 EXIT ;  /* 0x000000000000094d */ /* 0x000fea0003800000 */
[----:B01----:R-:W0:Y:S01]  /*1f20*/  LDC.64 R4, c[0x0][0x228] ;  /* 0x00008a00ff047b82 */ /* 0x003e220000000a00 */
[----:B------:R-:W-:-:S04]  /*1f30*/  IMAD R3, R10, 0x200, R3 ;  /* 0x000002000a037824 */ /* 0x000fc800078e0203 */
[----:B0-----:R-:W-:-:S05]  /*1f40*/  IMAD.WIDE.U32 R2, R3, 0x8, R4 ;  /* 0x0000000803027825 */ /* 0x001fca00078e0004 */
[----:B------:R-:W-:Y:S01]  /*1f50*/  STG.E.64 desc[UR4][R2.64], R6 ;  /* 0x0000000602007986 */ /* 0x000fe2000c101b04 */
[----:B------:R-:W-:Y:S05]  /*1f60*/  EXIT ;  /* 0x000000000000794d */ /* 0x000fea0003800000 */
.L_x_64079:
        /* <DEDUP_REMOVED lines=9> */
.L_x_71956:


//--------------------- .text._ZN2at6native29vectorized_elementwise_kernelILi2EZNS0_50_GLOBAL__N__2680c7bb_12_PowKernel_cu_140f0503_289622pow_scalar_tensor_implIlEEvRNS_18TensorIteratorBaseET_EUllE_St5arrayIPcLm2EEEEviT0_T1_ --------------------------
	.section	.text._ZN2at6native29vectorized_elementwise_kernelILi2EZNS0_50_GLOBAL__N__2680c7bb_12_PowKernel_cu_140f0503_289622pow_scalar_tensor_implIlEEvRNS_18TensorIteratorBaseET_EUllE_St5arrayIPcLm2EEEEviT0_T1_,"ax",@progbits
	.align	128
        .global         _ZN2at6native29vectorized_elementwise_kernelILi2EZNS0_50_GLOBAL__N__2680c7bb_12_PowKernel_cu_140f0503_289622pow_scalar_tensor_implIlEEvRNS_18TensorIteratorBaseET_EUllE_St5arrayIPcLm2EEEEviT0_T1_
        .type           _ZN2at6native29vectorized_elementwise_kernelILi2EZNS0_50_GLOBAL__N__2680c7bb_12_PowKernel_cu_140f0503_289622pow_scalar_tensor_implIlEEvRNS_18TensorIteratorBaseET_EUllE_St5arrayIPcLm2EEEEviT0_T1_,@function
        .size           _ZN2at6native29vectorized_elementwise_kernelILi2EZNS0_50_GLOBAL__N__2680c7bb_12_PowKernel_cu_140f0503_289622pow_scalar_tensor_implIlEEvRNS_18TensorIteratorBaseET_EUllE_St5arrayIPcLm2EEEEviT0_T1_,(.L_x_71957 - _ZN2at6native29vectorized_elementwise_kernelILi2EZNS0_50_GLOBAL__N__2680c7bb_12_PowKernel_cu_140f0503_289622pow_scalar_tensor_implIlEEvRNS_18TensorIteratorBaseET_EUllE_St5arrayIPcLm2EEEEviT0_T1_)
        .other          _ZN2at6native29vectorized_elementwise_kernelILi2EZNS0_50_GLOBAL__N__2680c7bb_12_PowKernel_cu_140f0503_289622pow_scalar_tensor_implIlEEvRNS_18TensorIteratorBaseET_EUllE_St5arrayIPcLm2EEEEviT0_T1_,@"STO_CUDA_ENTRY STV_DEFAULT"
_ZN2at6native29vectorized_elementwise_kernelILi2EZNS0_50_GLOBAL__N__2680c7bb_12_PowKernel_cu_140f0503_289622pow_scalar_tensor_implIlEEvRNS_18TensorIteratorBaseET_EUllE_St5arrayIPcLm2EEEEviT0_T1_:
.text._ZN2at6native29vectorized_elementwise_kernelILi2EZNS0_50_GLOBAL__N__2680c7bb_12_PowKernel_cu_140f0503_289622pow_scalar_tensor_implIlEEvRNS_18TensorIteratorBaseET_EUllE_St5arrayIPcLm2EEEEviT0_T1_:
[----:B------:R-:W-:Y:S08]  /*0000*/  LDC R1, c[0x0][0x28] ;  /* 0x00000a00ff017b82 */ /* 0x000ff00000000800 */
[----:B------:R-:W0:Y:S01]  /*0010*/  S2UR UR6, SR_CTAID.X ;  /* 0x00000000000679c3 */ /* 0x000e220000002500 */
[----:B------:R-:W-:Y:S01]  /*0020*/  ULDC UR4, c[0x0][0x210] ;  /* 0x0000840000047ab9 */ /* 0x000fe20000000800 */
[----:B------:R-:W-:Y:S01]  /*0030*/  ULDC.64 UR10, c[0x0][0x218] ;  /* 0x00008600000a7ab9 */ /* 0x000fe20000000a00 */
[----:B------:R-:W-:Y:S01]  /*0040*/  ULDC.64 UR8, c[0x0][0x208] ;  /* 0x0000820000087ab9 */ /* 0x000fe20000000a00 */
[----:B------:R-:W-:-:S02]  /*0050*/  IMAD.U32 R0, RZ, RZ, UR10 ;  /* 0x0000000aff007e24 */ /* 0x000fc4000f8e00ff */
[----:B------:R-:W-:Y:S01]  /*0060*/  IMAD.U32 R3, RZ, RZ, UR11 ;  /* 0x0000000bff037e24 */ /* 0x000fe2000f8e00ff */
[----:B0-----:R-:W-:-:S04]  /*0070*/  USHF.L.U32 UR6, UR6, 0xa, URZ ;  /* 0x0000000a06067899 */ /* 0x001fc8000800063f */
[----:B------:R-:W-:-:S04]  /*0080*/  UIADD3 UR4, -UR6, UR4, URZ ;  /* 0x0000000406047290 */ /* 0x000fc8000fffe13f */
[----:B------:R-:W-:-:S06]  /*0090*/  UISETP.GE.U32.AND UP0, UPT, UR4, 0x400, UPT ;  /* 0x000004000400788c */ /* 0x000fcc000bf06070 */
[----:B------:R-:W-:-:S13]  /*00a0*/  PLOP3.LUT P0, PT, PT, PT, UP0, 0x80, 0x0 ;  /* 0x000000000000781c */ /* 0x000fda0003f0f008 */
[----:B------:R-:W-:Y:S05]  /*00b0*/  @!P0 BRA `(.L_x_64080) ;  /* 0x0000003c00fc8947 */ /* 0x000fea0003800000 */
[----:B------:R-:W0:Y:S01]  /*00c0*/  S2R R0, SR_TID.X ;  /* 0x0000000000007919 */ /* 0x000e220000002100 */
[----:B------:R-:W-:Y:S01]  /*00d0*/  ULDC.64 UR4, c[0x0][0x230] ;  /* 0x00008c0000047ab9 */ /* 0x000fe20000000a00 */
[----:B------:R-:W1:Y:S01]  /*00e0*/  LDC.64 R20, c[0x0][0x218] ;  /* 0x00008600ff147b82 */ /* 0x000e620000000a00 */
[----:B------:R-:W-:-:S06]  /*00f0*/  UIMAD.WIDE UR4, UR6, 0x8, UR4 ;  /* 0x00000008060478a5 */ /* 0x000fcc000f8e0204 */
[----:B------:R-:W-:Y:S02]  /*0100*/  IMAD.U32 R2, RZ, RZ, UR4 ;  /* 0x00000004ff027e24 */ /* 0x000fe4000f8e00ff */
[----:B------:R-:W-:Y:S02]  /*0110*/  IMAD.U32 R3, RZ, RZ, UR5 ;  /* 0x00000005ff037e24 */ /* 0x000fe4000f8e00ff */
[----:B0-----:R-:W-:-:S05]  /*0120*/  IMAD.WIDE.U32 R2, R0, 0x10, R2 ;  /* 0x0000001000027825 */ /* 0x001fca00078e0002 */
[----:B------:R-:W2:Y:S01]  /*0130*/  LDG.E.128 R16, desc[UR8][R2.64+0x1800] ;  /* 0x0018000802107981 */ /* 0x000ea2000c1e1d00 */
[----:B-1----:R-:W-:Y:S01]  /*0140*/  ISETP.NE.U32.AND P0, PT, R20, 0x1, PT ;  /* 0x000000011400780c */ /* 0x002fe20003f05070 */
[----:B------:R-:W-:Y:S03]  /*0150*/  BSSY B0, `(.L_x_64081) ;  /* 0x00003de000007945 */ /* 0x000fe60003800000 */
[----:B------:R-:W-:Y:S01]  /*0160*/  ISETP.NE.AND.EX P0, PT, R21, RZ, PT, P0 ;  /* 0x000000ff1500720c */ /* 0x000fe20003f05300 */
[----:B--2---:R-:W-:-:S12]  /*0170*/  IMAD.MOV.U32 R27, RZ, RZ, R19 ;  /* 0x000000ffff1b7224 */ /* 0x004fd800078e0013 */
[----:B------:R-:W-:Y:S05]  /*0180*/  @!P0 BRA `(.L_x_64082) ;  /* 0x0000003800e48947 */ /* 0x000fea0003800000 */
[----:B------:R0:W5:Y:S04]  /*0190*/  LDG.E.128 R4, desc[UR8][R2.64] ;  /* 0x0000000802047981 */ /* 0x000168000c1e1d00 */
[----:B------:R0:W5:Y:S04]  /*01a0*/  LDG.E.128 R12, desc[UR8][R2.64+0x800] ;  /* 0x00080008020c7981 */ /* 0x000168000c1e1d00 */
[----:B------:R0:W5:Y:S01]  /*01b0*/  LDG.E.128 R8, desc[UR8][R2.64+0x1000] ;  /* 0x0010000802087981 */ /* 0x000162000c1e1d00 */
[----:B------:R-:W-:-:S04]  /*01c0*/  ISETP.NE.U32.AND P0, PT, R20, -0x1, PT ;  /* 0xffffffff1400780c */ /* 0x000fc80003f05070 */
[----:B------:R-:W-:-:S13]  /*01d0*/  ISETP.NE.AND.EX P0, PT, R21, -0x1, PT, P0 ;  /* 0xffffffff1500780c */ /* 0x000fda0003f05300 */
[----:B0-----:R-:W-:Y:S05]  /*01e0*/  @P0 BRA `(.L_x_64083) ;  /* 0x0000001c00980947 */ /* 0x001fea0003800000 */
[----:B-----5:R-:W-:Y:S01]  /*01f0*/  ISETP.GE.AND P0, PT, R5, RZ, PT ;  /* 0x000000ff0500720c */ /* 0x020fe20003f06270 */
        /* <DEDUP_REMOVED lines=16> */
[----:B------:R-:W-:Y:S01]  /*0300*/  ISETP.NE.U32.AND.EX P0, PT, RZ, RZ, PT, P0 ;  /* 0x000000ffff00720c */ /* 0x000fe20003f05100 */
[----:B------:R-:W-:-:S03]  /*0310*/  IMAD.X R19, RZ, RZ, R5, P2 ;  /* 0x000000ffff137224 */ /* 0x000fc600010e0605 */
[----:B------:R-:W-:Y:S02]  /*0320*/  SEL R2, R2, 0xffffffff, P0 ;  /* 0xffffffff02027807 */ /* 0x000fe40000000000 */
[----:B------:R-:W-:-:S03]  /*0330*/  SEL R25, RZ, 0xffffffff, P0 ;  /* 0xffffffffff197807 */ /* 0x000fc60000000000 */
[----:B------:R-:W-:-:S04]  /*0340*/  IMAD.WIDE.U32 R2, R2, 0x1, RZ ;  /* 0x0000000102027825 */ /* 0x000fc800078e00ff */
[----:B------:R-:W-:Y:S02]  /*0350*/  IMAD.IADD R25, R3, 0x1, R25 ;  /* 0x0000000103197824 */ /* 0x000fe400078e0219 */
[----:B------:R-:W-:Y:S01]  /*0360*/  IMAD.MOV.U32 R26, RZ, RZ, R2 ;  /* 0x000000ffff1a7224 */ /* 0x000fe200078e0002 */
[----:B------:R-:W-:Y:S06]  /*0370*/  @!P1 BRA `(.L_x_64087) ;  /* 0x0000000000749947 */ /* 0x000fec0003800000 */
[--C-:B------:R-:W-:Y:S01]  /*0380*/  SHF.R.S64 R5, R4, 0x1, R19.reuse ;  /* 0x0000000104057819 */ /* 0x100fe20000001013 */
[----:B------:R-:W-:Y:S01]  /*0390*/  IMAD.MOV.U32 R2, RZ, RZ, 0x1 ;  /* 0x00000001ff027424 */ /* 0x000fe200078e00ff */
[----:B------:R-:W-:Y:S01]  /*03a0*/  SHF.R.S32.HI R4, RZ, 0x1, R19 ;  /* 0x00000001ff047819 */ /* 0x000fe20000011413 */
[----:B------:R-:W-:-:S07]  /*03b0*/  IMAD.MOV.U32 R3, RZ, RZ, RZ ;  /* 0x000000ffff037224 */ /* 0x000fce00078e00ff */
.L_x_64088:
        /* <DEDUP_REMOVED lines=14> */
[----:B------:R-:W-:Y:S02]  /*04a0*/  IMAD.X R23, RZ, RZ, R4, P2 ;  /* 0x000000ffff177224 */ /* 0x000fe400010e0604 */
[----:B------:R-:W-:Y:S02]  /*04b0*/  IMAD.IADD R3, R3, 0x1, R19 ;  /* 0x0000000103037824 */ /* 0x000fe400078e0213 */
[----:B------:R-:W-:Y:S01]  /*04c0*/  IMAD R25, R25, R21, R22 ;  /* 0x0000001519197224 */ /* 0x000fe200078e0216 */
[--C-:B------:R-:W-:Y:S01]  /*04d0*/  SHF.R.S64 R20, R20, 0x1, R23.reuse ;  /* 0x0000000114147819 */ /* 0x100fe20000001017 */
[----:B------:R-:W-:Y:S01]  /*04e0*/  IMAD.WIDE.U32 R4, R21, R26, RZ ;  /* 0x0000001a15047225 */ /* 0x000fe200078e00ff */
[----:B------:R-:W-:-:S03]  /*04f0*/  SHF.R.S32.HI R19, RZ, 0x1, R23 ;  /* 0x00000001ff137819 */ /* 0x000fc60000011417 */
[----:B------:R-:W-:Y:S02]  /*0500*/  IMAD.MOV.U32 R26, RZ, RZ, R4 ;  /* 0x000000ffff1a7224 */ /* 0x000fe400078e0004 */
[----:B------:R-:W-:Y:S02]  /*0510*/  IMAD.IADD R25, R5, 0x1, R25 ;  /* 0x0000000105197824 */ /* 0x000fe400078e0219 */
[----:B------:R-:W-:Y:S02]  /*0520*/  IMAD.MOV.U32 R5, RZ, RZ, R20 ;  /* 0x000000ffff057224 */ /* 0x000fe400078e0014 */
[----:B------:R-:W-:Y:S01]  /*0530*/  IMAD.MOV.U32 R4, RZ, RZ, R19 ;  /* 0x000000ffff047224 */ /* 0x000fe200078e0013 */
[----:B------:R-:W-:Y:S06]  /*0540*/  @P0 BRA `(.L_x_64088) ;  /* 0xfffffffc009c0947 */ /* 0x000fec000383ffff */
.L_x_64087:
[----:B------:R-:W-:Y:S05]  /*0550*/  BSYNC B2 ;  /* 0x0000000000027941 */ /* 0x000fea0003800000 */
.L_x_64086:
[----:B------:R-:W-:Y:S05]  /*0560*/  BRA `(.L_x_64089) ;  /* 0x0000000000187947 */ /* 0x000fea0003800000 */
.L_x_64085:
[----:B------:R-:W-:Y:S01]  /*0570*/  LOP3.LUT R4, R4, 0x1, RZ, 0xc0, !PT ;  /* 0x0000000104047812 */ /* 0x000fe200078ec0ff */
[----:B------:R-:W-:-:S03]  /*0580*/  IMAD.MOV.U32 R26, RZ, RZ, 0x1 ;  /* 0x00000001ff1a7424 */ /* 0x000fc600078e00ff */
[----:B------:R-:W-:-:S04]  /*0590*/  ISETP.NE.U32.AND P0, PT, R4, 0x1, PT ;  /* 0x000000010400780c */ /* 0x000fc80003f05070 */
[----:B------:R-:W-:-:S04]  /*05a0*/  ISETP.NE.U32.AND.EX P0, PT, RZ, RZ, PT, P0 ;  /* 0x000000ffff00720c */ /* 0x000fc80003f05100 */
[----:B------:R-:W-:Y:S02]  /*05b0*/  SEL R26, R26, 0xffffffff, P0 ;  /* 0xffffffff1a1a7807 */ /* 0x000fe40000000000 */
[----:B------:R-:W-:-:S07]  /*05c0*/  SEL R25, RZ, 0xffffffff, P0 ;  /* 0xffffffffff197807 */ /* 0x000fce0000000000 */
.L_x_64089:
[----:B------:R-:W-:Y:S05]  /*05d0*/  BSYNC B1 ;  /* 0x0000000000017941 */ /* 0x000fea0003800000 */
.L_x_64084:
[----:B------:R-:W-:Y:S01]  /*05e0*/  ISETP.GE.AND P0, PT, R7, RZ, PT ;  /* 0x000000ff0700720c */ /* 0x000fe20003f06270 */
        /* <DEDUP_REMOVED lines=27> */
.L_x_64094:
        /* <DEDUP_REMOVED lines=13> */
[-C--:B------:R-:W-:Y:S02]  /*0870*/  IMAD R22, R23, R4.reuse, RZ ;  /* 0x0000000417167224 */ /* 0x080fe400078e02ff */
[----:B------:R-:W-:Y:S02]  /*0880*/  IMAD.X R23, RZ, RZ, R20, P2 ;  /* 0x000000ffff177224 */ /* 0x000fe400010e0614 */
[----:B------:R-:W-:Y:S02]  /*0890*/  IMAD R7, R5, R21, R22 ;  /* 0x0000001505077224 */ /* 0x000fe400078e0216 */
[----:B------:R-:W-:Y:S01]  /*08a0*/  IMAD.WIDE.U32 R4, R21, R4, RZ ;  /* 0x0000000415047225 */ /* 0x000fe200078e00ff */
[--C-:B------:R-:W-:Y:S02]  /*08b0*/  SHF.R.S64 R6, R6, 0x1, R23.reuse ;  /* 0x0000000106067819 */ /* 0x100fe40000001017 */
[----:B------:R-:W-:Y:S01]  /*08c0*/  SHF.R.S32.HI R20, RZ, 0x1, R23 ;  /* 0x00000001ff147819 */ /* 0x000fe20000011417 */
[----:B------:R-:W-:-:S02]  /*08d0*/  IMAD.IADD R5, R5, 0x1, R7 ;  /* 0x0000000105057824 */ /* 0x000fc400078e0207 */
[----:B------:R-:W-:Y:S02]  /*08e0*/  IMAD.IADD R3, R3, 0x1, R19 ;  /* 0x0000000103037824 */ /* 0x000fe400078e0213 */
[----:B------:R-:W-:Y:S01]  /*08f0*/  IMAD.MOV.U32 R7, RZ, RZ, R6 ;  /* 0x000000ffff077224 */ /* 0x000fe200078e0006 */
[----:B------:R-:W-:Y:S06]  /*0900*/  @P0 BRA `(.L_x_64094) ;  /* 0xfffffffc00a40947 */ /* 0x000fec000383ffff */
.L_x_64093:
[----:B------:R-:W-:Y:S05]  /*0910*/  BSYNC B2 ;  /* 0x0000000000027941 */ /* 0x000fea0003800000 */
.L_x_64092:
[----:B------:R-:W-:Y:S05]  /*0920*/  BRA `(.L_x_64095) ;  /* 0x0000000000187947 */ /* 0x000fea0003800000 */
.L_x_64091:
[----:B------:R-:W-:Y:S01]  /*0930*/  LOP3.LUT R6, R6, 0x1, RZ, 0xc0, !PT ;  /* 0x0000000106067812 */ /* 0x000fe200078ec0ff */
[----:B------:R-:W-:-:S03]  /*0940*/  IMAD.MOV.U32 R4, RZ, RZ, 0x1 ;  /* 0x00000001ff047424 */ /* 0x000fc600078e00ff */
[----:B------:R-:W-:-:S04]  /*0950*/  ISETP.NE.U32.AND P0, PT, R6, 0x1, PT ;  /* 0x000000010600780c */ /* 0x000fc80003f05070 */
[----:B------:R-:W-:-:S04]  /*0960*/  ISETP.NE.U32.AND.EX P0, PT, RZ, RZ, PT, P0 ;  /* 0x000000ffff00720c */ /* 0x000fc80003f05100 */
[----:B------:R-:W-:Y:S02]  /*0970*/  SEL R4, R4, 0xffffffff, P0 ;  /* 0xffffffff04047807 */ /* 0x000fe40000000000 */
[----:B------:R-:W-:-:S07]  /*0980*/  SEL R5, RZ, 0xffffffff, P0 ;  /* 0xffffffffff057807 */ /* 0x000fce0000000000 */
.L_x_64095:
[----:B------:R-:W-:Y:S05]  /*0990*/  BSYNC B1 ;  /* 0x0000000000017941 */ /* 0x000fea0003800000 */
.L_x_64090:
        /* <DEDUP_REMOVED lines=22> */
[----:B------:R-:W-:Y:S01]  /*0b00*/  IMAD.IADD R3, R3, 0x1, R19 ;  /* 0x0000000103037824 */ /* 0x000fe200078e0213 */
[----:B------:R-:W-:Y:S06]  /*0b10*/  @!P1 BRA `(.L_x_64099) ;  /* 0x00000000006c9947 */ /* 0x000fec0003800000 */
[--C-:B------:R-:W-:Y:S01]  /*0b20*/  SHF.R.S64 R13, R6, 0x1, R7.reuse ;  /* 0x00000001060d7819 */ /* 0x100fe20000001007 */
[----:B------:R-:W-:Y:S01]  /*0b30*/  IMAD.MOV.U32 R6, RZ, RZ, 0x1 ;  /* 0x00000001ff067424 */ /* 0x000fe200078e00ff */
[----:B------:R-:W-:Y:S01]  /*0b40*/  SHF.R.S32.HI R20, RZ, 0x1, R7 ;  /* 0x00000001ff147819 */ /* 0x000fe20000011407 */
[----:B------:R-:W-:-:S07]  /*0b50*/  IMAD.MOV.U32 R7, RZ, RZ, RZ ;  /* 0x000000ffff077224 */ /* 0x000fce00078e00ff */
.L_x_64100:
        /* <DEDUP_REMOVED lines=23> */
.L_x_64099:
[----:B------:R-:W-:Y:S05]  /*0cd0*/  BSYNC B2 ;  /* 0x0000000000027941 */ /* 0x000fea0003800000 */
.L_x_64098:
[----:B------:R-:W-:Y:S05]  /*0ce0*/  BRA `(.L_x_64101) ;  /* 0x0000000000187947 */ /* 0x000fea0003800000 */
.L_x_64097:
[----:B------:R-:W-:Y:S01]  /*0cf0*/  LOP3.LUT R12, R12, 0x1, RZ, 0xc0, !PT ;  /* 0x000000010c0c7812 */ /* 0x000fe200078ec0ff */
[----:B------:R-:W-:-:S03]  /*0d00*/  IMAD.MOV.U32 R2, RZ, RZ, 0x1 ;  /* 0x00000001ff027424 */ /* 0x000fc600078e00ff */
[----:B------:R-:W-:-:S04]  /*0d10*/  ISETP.NE.U32.AND P0, PT, R12, 0x1, PT ;  /* 0x000000010c00780c */ /* 0x000fc80003f05070 */
[----:B------:R-:W-:-:S04]  /*0d20*/  ISETP.NE.U32.AND.EX P0, PT, RZ, RZ, PT, P0 ;  /* 0x000000ffff00720c */ /* 0x000fc80003f05100 */
[----:B------:R-:W-:Y:S02]  /*0d30*/  SEL R2, R2, 0xffffffff, P0 ;  /* 0xffffffff02027807 */ /* 0x000fe40000000000 */
[----:B------:R-:W-:-:S07]  /*0d40*/  SEL R3, RZ, 0xffffffff, P0 ;  /* 0xffffffffff037807 */ /* 0x000fce0000000000 */
.L_x_64101:
[----:B------:R-:W-:Y:S05]  /*0d50*/  BSYNC B1 ;  /* 0x0000000000017941 */ /* 0x000fea0003800000 */
.L_x_64096:
        /* <DEDUP_REMOVED lines=28> */
.L_x_64106:
        /* <DEDUP_REMOVED lines=22> */
.L_x_64105:
[----:B------:R-:W-:Y:S05]  /*1080*/  BSYNC B2 ;  /* 0x0000000000027941 */ /* 0x000fea0003800000 */
.L_x_64104:
[----:B------:R-:W-:Y:S05]  /*1090*/  BRA `(.L_x_64107) ;  /* 0x0000000000187947 */ /* 0x000fea0003800000 */
.L_x_64103:
[----:B------:R-:W-:Y:S01]  /*10a0*/  LOP3.LUT R14, R14, 0x1, RZ, 0xc0, !PT ;  /* 0x000000010e0e7812 */ /* 0x000fe200078ec0ff */
[----:B------:R-:W-:-:S03]  /*10b0*/  IMAD.MOV.U32 R28, RZ, RZ, 0x1 ;  /* 0x00000001ff1c7424 */ /* 0x000fc600078e00ff */
[----:B------:R-:W-:-:S04]  /*10c0*/  ISETP.NE.U32.AND P0, PT, R14, 0x1, PT ;  /* 0x000000010e00780c */ /* 0x000fc80003f05070 */
[----:B------:R-:W-:-:S04]  /*10d0*/  ISETP.NE.U32.AND.EX P0, PT, RZ, RZ, PT, P0 ;  /* 0x000000ffff00720c */ /* 0x000fc80003f05100 */
[----:B------:R-:W-:Y:S02]  /*10e0*/  SEL R28, R28, 0xffffffff, P0 ;  /* 0xffffffff1c1c7807 */ /* 0x000fe40000000000 */
[----:B------:R-:W-:-:S07]  /*10f0*/  SEL R12, RZ, 0xffffffff, P0 ;  /* 0xffffffffff0c7807 */ /* 0x000fce0000000000 */
.L_x_64107:
[----:B------:R-:W-:Y:S05]  /*1100*/  BSYNC B1 ;  /* 0x0000000000017941 */ /* 0x000fea0003800000 */
.L_x_64102:
        /* <DEDUP_REMOVED lines=28> */
.L_x_64112:
        /* <DEDUP_REMOVED lines=23> */
.L_x_64111:
[----:B------:R-:W-:Y:S05]  /*1440*/  BSYNC B2 ;  /* 0x0000000000027941 */ /* 0x000fea0003800000 */
.L_x_64110:
[----:B------:R-:W-:Y:S05]  /*1450*/  BRA `(.L_x_64113) ;  /* 0x0000000000187947 */ /* 0x000fea0003800000 */
.L_x_64109:
[----:B------:R-:W-:Y:S01]  /*1460*/  LOP3.LUT R8, R8, 0x1, RZ, 0xc0, !PT ;  /* 0x0000000108087812 */ /* 0x000fe200078ec0ff */
[----:B------:R-:W-:-:S03]  /*1470*/  IMAD.MOV.U32 R22, RZ, RZ, 0x1 ;  /* 0x00000001ff167424 */ /* 0x000fc600078e00ff */
[----:B------:R-:W-:-:S04]  /*1480*/  ISETP.NE.U32.AND P0, PT, R8, 0x1, PT ;  /* 0x000000010800780c */ /* 0x000fc80003f05070 */
[----:B------:R-:W-:-:S04]  /*1490*/  ISETP.NE.U32.AND.EX P0, PT, RZ, RZ, PT, P0 ;  /* 0x000000ffff00720c */ /* 0x000fc80003f05100 */
[----:B------:R-:W-:Y:S02]  /*14a0*/  SEL R22, R22, 0xffffffff, P0 ;  /* 0xffffffff16167807 */ /* 0x000fe40000000000 */
[----:B------:R-:W-:-:S07]  /*14b0*/  SEL R23, RZ, 0xffffffff, P0 ;  /* 0xffffffffff177807 */ /* 0x000fce0000000000 */
.L_x_64113:
[----:B------:R-:W-:Y:S05]  /*14c0*/  BSYNC B1 ;  /* 0x0000000000017941 */ /* 0x000fea0003800000 */
.L_x_64108:
        /* <DEDUP_REMOVED lines=28> */
.L_x_64118:
        /* <DEDUP_REMOVED lines=23> */
.L_x_64117:
[----:B------:R-:W-:Y:S05]  /*1800*/  BSYNC B2 ;  /* 0x0000000000027941 */ /* 0x000fea0003800000 */
.L_x_64116:
[----:B------:R-:W-:Y:S05]  /*1810*/  BRA `(.L_x_64119) ;  /* 0x0000000000187947 */ /* 0x000fea0003800000 */
.L_x_64115:
[----:B------:R-:W-:Y:S01]  /*1820*/  LOP3.LUT R10, R10, 0x1, RZ, 0xc0, !PT ;  /* 0x000000010a0a7812 */ /* 0x000fe200078ec0ff */
[----:B------:R-:W-:-:S03]  /*1830*/  IMAD.MOV.U32 R6, RZ, RZ, 0x1 ;  /* 0x00000001ff067424 */ /* 0x000fc600078e00ff */
[----:B------:R-:W-:-:S04]  /*1840*/  ISETP.NE.U32.AND P0, PT, R10, 0x1, PT ;  /* 0x000000010a00780c */ /* 0x000fc80003f05070 */
[----:B------:R-:W-:-:S04]  /*1850*/  ISETP.NE.U32.AND.EX P0, PT, RZ, RZ, PT, P0 ;  /* 0x000000ffff00720c */ /* 0x000fc80003f05100 */
[----:B------:R-:W-:Y:S02]  /*1860*/  SEL R6, R6, 0xffffffff, P0 ;  /* 0xffffffff06067807 */ /* 0x000fe40000000000 */
[----:B------:R-:W-:-:S07]  /*1870*/  SEL R7, RZ, 0xffffffff, P0 ;  /* 0xffffffffff077807 */ /* 0x000fce0000000000 */
.L_x_64119:
[----:B------:R-:W-:Y:S05]  /*1880*/  BSYNC B1 ;  /* 0x0000000000017941 */ /* 0x000fea0003800000 */
.L_x_64114:
        /* <DEDUP_REMOVED lines=29> */
.L_x_64124:
        /* <DEDUP_REMOVED lines=25> */
.L_x_64123:
[----:B------:R-:W-:Y:S05]  /*1bf0*/  BSYNC B2 ;  /* 0x0000000000027941 */ /* 0x000fea0003800000 */
.L_x_64122:
[----:B------:R-:W-:Y:S05]  /*1c00*/  BRA `(.L_x_64125) ;  /* 0x0000000000187947 */ /* 0x000fea0003800000 */
.L_x_64121:
[----:B------:R-:W-:Y:S01]  /*1c10*/  LOP3.LUT R16, R16, 0x1, RZ, 0xc0, !PT ;  /* 0x0000000110107812 */ /* 0x000fe200078ec0ff */
[----:B------:R-:W-:-:S03]  /*1c20*/  IMAD.MOV.U32 R24, RZ, RZ, 0x1 ;  /* 0x00000001ff187424 */ /* 0x000fc600078e00ff */
[----:B------:R-:W-:-:S04]  /*1c30*/  ISETP.NE.U32.AND P0, PT, R16, 0x1, PT ;  /* 0x000000011000780c */ /* 0x000fc80003f05070 */
[----:B------:R-:W-:-:S04]  /*1c40*/  ISETP.NE.U32.AND.EX P0, PT, RZ, RZ, PT, P0 ;  /* 0x000000ffff00720c */ /* 0x000fc80003f05100 */
[----:B------:R-:W-:Y:S02]  /*1c50*/  SEL R24, R24, 0xffffffff, P0 ;  /* 0xffffffff18187807 */ /* 0x000fe40000000000 */
[----:B------:R-:W-:-:S07]  /*1c60*/  SEL R19, RZ, 0xffffffff, P0 ;  /* 0xffffffffff137807 */ /* 0x000fce0000000000 */
.L_x_64125:
[----:B------:R-:W-:Y:S05]  /*1c70*/  BSYNC B1 ;  /* 0x0000000000017941 */ /* 0x000fea0003800000 */
.L_x_64120:
        /* <DEDUP_REMOVED lines=28> */
.L_x_64130:
        /* <DEDUP_REMOVED lines=23> */
.L_x_64129:
[----:B------:R-:W-:Y:S05]  /*1fb0*/  BSYNC B2 ;  /* 0x0000000000027941 */ /* 0x000fea0003800000 */
.L_x_64128:
[----:B------:R-:W-:Y:S05]  /*1fc0*/  BRA `(.L_x_64131) ;  /* 0x0000000000187947 */ /* 0x000fea0003800000 */
.L_x_64127:
[----:B------:R-:W-:Y:S01]  /*1fd0*/  LOP3.LUT R18, R18, 0x1, RZ, 0xc0, !PT ;  /* 0x0000000112127812 */ /* 0x000fe200078ec0ff */
[----:B------:R-:W-:-:S03]  /*1fe0*/  IMAD.MOV.U32 R16, RZ, RZ, 0x1 ;  /* 0x00000001ff107424 */ /* 0x000fc600078e00ff */
[----:B------:R-:W-:-:S04]  /*1ff0*/  ISETP.NE.U32.AND P0, PT, R18, 0x1, PT ;  /* 0x000000011200780c */ /* 0x000fc80003f05070 */
[----:B------:R-:W-:-:S04]  /*2000*/  ISETP.NE.U32.AND.EX P0, PT, RZ, RZ, PT, P0 ;  /* 0x000000ffff00720c */ /* 0x000fc80003f05100 */
[----:B------:R-:W-:Y:S02]  /*2010*/  SEL R16, R16, 0xffffffff, P0 ;  /* 0xffffffff10107807 */ /* 0x000fe40000000000 */
[----:B------:R-:W-:-:S07]  /*2020*/  SEL R17, RZ, 0xffffffff, P0 ;  /* 0xffffffffff117807 */ /* 0x000fce0000000000 */
.L_x_64131:
[----:B------:R-:W-:Y:S05]  /*2030*/  BSYNC B1 ;  /* 0x0000000000017941 */ /* 0x000fea0003800000 */
.L_x_64126:
[----:B------:R-:W-:Y:S05]  /*2040*/  BRA `(.L_x_64132) ;  /* 0x0000001c00b87947 */ /* 0x000fea0003800000 */
.L_x_64083:
        /* <DEDUP_REMOVED lines=9> */
[----:B------:R-:W-:-:S04]  /*20e0*/  LOP3.LUT R2, R4, 0x1, RZ, 0xc0, !PT ;  /* 0x0000000104027812 */ /* 0x000fc800078ec0ff */
[----:B------:R-:W-:Y:S02]  /*20f0*/  ISETP.NE.U32.AND P0, PT, R2, 0x1, PT ;  /* 0x000000010200780c */ /* 0x000fe40003f05070 */
        /* <DEDUP_REMOVED lines=11> */
[----:B------:R-:W-:-:S04]  /*21b0*/  IMAD.MOV.U32 R26, RZ, RZ, R2 ;  /* 0x000000ffff1a7224 */ /* 0x000fc800078e0002 */
[----:B------:R-:W-:Y:S05]  /*21c0*/  @!P1 BRA `(.L_x_64136) ;  /* 0x0000000000749947 */ /* 0x000fea0003800000 */
[-C--:B------:R-:W-:Y:S01]  /*21d0*/  IMAD R4, R21, R20.reuse, RZ ;  /* 0x0000001415047224 */ /* 0x080fe200078e02ff */
[--C-:B------:R-:W-:Y:S01]  /*21e0*/  SHF.R.S64 R22, R22, 0x1, R5.reuse ;  /* 0x0000000116167819 */ /* 0x100fe20000001005 */
[----:B------:R-:W-:Y:S01]  /*21f0*/  IMAD.WIDE.U32 R2, R20, R20, RZ ;  /* 0x0000001414027225 */ /* 0x000fe200078e00ff */
[----:B------:R-:W-:-:S03]  /*2200*/  SHF.R.S32.HI R23, RZ, 0x1, R5 ;  /* 0x00000001ff177819 */ /* 0x000fc60000011405 */
[----:B------:R-:W-:-:S04]  /*2210*/  IMAD R19, R20, R21, R4 ;  /* 0x0000001514137224 */ /* 0x000fc800078e0204 */
[----:B------:R-:W-:-:S07]  /*2220*/  IMAD.IADD R3, R3, 0x1, R19 ;  /* 0x0000000103037824 */ /* 0x000fce00078e0213 */
.L_x_64137:
        /* <DEDUP_REMOVED lines=21> */
[----:B------:R-:W-:Y:S01]  /*2380*/  IMAD.MOV.U32 R26, RZ, RZ, R4 ;  /* 0x000000ffff1a7224 */ /* 0x000fe200078e0004 */
[----:B------:R-:W-:Y:S06]  /*2390*/  @P0 BRA `(.L_x_64137) ;  /* 0xfffffffc00a40947 */ /* 0x000fec000383ffff */
.L_x_64136:
[----:B------:R-:W-:Y:S05]  /*23a0*/  BSYNC B2 ;  /* 0x0000000000027941 */ /* 0x000fea0003800000 */
.L_x_64135:
[----:B------:R-:W-:Y:S05]  /*23b0*/  BRA `(.L_x_64138) ;  /* 0x00000000000c7947 */ /* 0x000fea0003800000 */
.L_x_64134:
[----:B------:R-:W-:Y:S01]  /*23c0*/  UMOV UR4, URZ ;  /* 0x0000003f00047c82 */ /* 0x000fe20008000000 */
[----:B------:R-:W-:Y:S02]  /*23d0*/  IMAD.MOV.U32 R25, RZ, RZ, RZ ;  /* 0x000000ffff197224 */ /* 0x000fe400078e00ff */
[----:B------:R-:W-:-:S07]  /*23e0*/  IMAD.U32 R26, RZ, RZ, UR4 ;  /* 0x00000004ff1a7e24 */ /* 0x000fce000f8e00ff */
.L_x_64138:
[----:B------:R-:W-:Y:S05]  /*23f0*/  BSYNC B1 ;  /* 0x0000000000017941 */ /* 0x000fea0003800000 */
.L_x_64133:
        /* <DEDUP_REMOVED lines=21> */
[----:B------:R-:W-:-:S06]  /*2550*/  IMAD.IADD R5, R5, 0x1, R3 ;  /* 0x0000000105057824 */ /* 0x000fcc00078e0203 */
[----:B------:R-:W-:Y:S05]  /*2560*/  @!P1 BRA `(.L_x_64142) ;  /* 0x0000000000709947 */ /* 0x000fea0003800000 */
[-C--:B------:R-:W-:Y:S01]  /*2570*/  IMAD R19, R21, R20.reuse, RZ ;  /* 0x0000001415137224 */ /* 0x080fe200078e02ff */
[--C-:B------:R-:W-:Y:S01]  /*2580*/  SHF.R.S64 R6, R6, 0x1, R7.reuse ;  /* 0x0000000106067819 */ /* 0x100fe20000001007 */
[----:B------:R-:W-:Y:S01]  /*2590*/  IMAD.WIDE.U32 R2, R20, R20, RZ ;  /* 0x0000001414027225 */ /* 0x000fe200078e00ff */
[----:B------:R-:W-:-:S03]  /*25a0*/  SHF.R.S32.HI R23, RZ, 0x1, R7 ;  /* 0x00000001ff177819 */ /* 0x000fc60000011407 */
[----:B------:R-:W-:-:S04]  /*25b0*/  IMAD R19, R20, R21, R19 ;  /* 0x0000001514137224 */ /* 0x000fc800078e0213 */
[----:B------:R-:W-:-:S07]  /*25c0*/  IMAD.IADD R3, R3, 0x1, R19 ;  /* 0x0000000103037824 */ /* 0x000fce00078e0213 */
.L_x_64143:
[C---:B------:R-:W-:Y:S02]  /*25d0*/  LOP3.LUT R7, R6.reuse, 0x1, RZ, 0xc0, !PT ;  /* 0x0000000106077812 */ /* 0x040fe400078ec0ff */
[----:B------:R-:W-:Y:S02]  /*25e0*/  IADD3 R22, P2, R6, 0x1, RZ ;  /* 0x0000000106167810 */ /* 0x000fe40007f5e0ff */
[----:B------:R-:W-:Y:S01]  /*25f0*/  ISETP.NE.U32.AND P0, PT, R7, 0x1, PT ;  /* 0x000000010700780c */ /* 0x000fe20003f05070 */
[----:B------:R-:W-:Y:S01]  /*2600*/  IMAD R7, R3, R2, RZ ;  /* 0x0000000203077224 */ /* 0x000fe200078e02ff */
[----:B------:R-:W-:Y:S02]  /*2610*/  ISETP.GE.U32.AND P1, PT, R22, 0x3, PT ;  /* 0x000000031600780c */ /* 0x000fe40003f26070 */
[----:B------:R-:W-:Y:S01]  /*2620*/  ISETP.NE.U32.AND.EX P0, PT, RZ, RZ, PT, P0 ;  /* 0x000000ffff00720c */ /* 0x000fe20003f05100 */
[----:B------:R-:W-:-:S03]  /*2630*/  IMAD R7, R2, R3, R7 ;  /* 0x0000000302077224 */ /* 0x000fc600078e0207 */
        /* <DEDUP_REMOVED lines=13> */
[----:B------:R-:W-:Y:S01]  /*2710*/  IMAD.IADD R5, R5, 0x1, R19 ;  /* 0x0000000105057824 */ /* 0x000fe200078e0213 */
[----:B------:R-:W-:Y:S06]  /*2720*/  @P0 BRA `(.L_x_64143) ;  /* 0xfffffffc00a80947 */ /* 0x000fec000383ffff */
.L_x_64142:
[----:B------:R-:W-:Y:S05]  /*2730*/  BSYNC B2 ;  /* 0x0000000000027941 */ /* 0x000fea0003800000 */
.L_x_64141:
[----:B------:R-:W-:Y:S05]  /*2740*/  BRA `(.L_x_64144) ;  /* 0x00000000000c7947 */ /* 0x000fea0003800000 */
.L_x_64140:
[----:B------:R-:W-:Y:S01]  /*2750*/  UMOV UR4, URZ ;  /* 0x0000003f00047c82 */ /* 0x000fe20008000000 */
[----:B------:R-:W-:Y:S02]  /*2760*/  IMAD.MOV.U32 R5, RZ, RZ, RZ ;  /* 0x000000ffff057224 */ /* 0x000fe400078e00ff */
[----:B------:R-:W-:-:S07]  /*2770*/  IMAD.U32 R4, RZ, RZ, UR4 ;  /* 0x00000004ff047e24 */ /* 0x000fce000f8e00ff */
.L_x_64144:
[----:B------:R-:W-:Y:S05]  /*2780*/  BSYNC B1 ;  /* 0x0000000000017941 */ /* 0x000fea0003800000 */
.L_x_64139:
        /* <DEDUP_REMOVED lines=29> */
.L_x_64149:
        /* <DEDUP_REMOVED lines=22> */
.L_x_64148:
[----:B------:R-:W-:Y:S05]  /*2ac0*/  BSYNC B2 ;  /* 0x0000000000027941 */ /* 0x000fea0003800000 */
.L_x_64147:
[----:B------:R-:W-:Y:S05]  /*2ad0*/  BRA `(.L_x_64150) ;  /* 0x00000000000c7947 */ /* 0x000fea0003800000 */
.L_x_64146:
[----:B------:R-:W-:Y:S01]  /*2ae0*/  UMOV UR4, URZ ;  /* 0x0000003f00047c82 */ /* 0x000fe20008000000 */
[----:B------:R-:W-:Y:S02]  /*2af0*/  IMAD.MOV.U32 R3, RZ, RZ, RZ ;  /* 0x000000ffff037224 */ /* 0x000fe400078e00ff */
[----:B------:R-:W-:-:S07]  /*2b00*/  IMAD.U32 R2, RZ, RZ, UR4 ;  /* 0x00000004ff027e24 */ /* 0x000fce000f8e00ff */
.L_x_64150:
[----:B------:R-:W-:Y:S05]  /*2b10*/  BSYNC B1 ;  /* 0x0000000000017941 */ /* 0x000fea0003800000 */
.L_x_64145:
        /* <DEDUP_REMOVED lines=29> */
.L_x_64155:
        /* <DEDUP_REMOVED lines=12> */
[----:B------:R-:W-:-:S04]  /*2db0*/  IMAD.WIDE.U32 R6, R6, R6, RZ ;  /* 0x0000000606067225 */ /* 0x000fc800078e00ff */
[----:B------:R-:W-:Y:S01]  /*2dc0*/  IMAD R15, R12, R29, R15 ;  /* 0x0000001d0c0f7224 */ /* 0x000fe200078e020f */
[----:B------:R-:W-:Y:S01]  /*2dd0*/  LEA.HI R12, P1, R19, R14, RZ, 0x1 ;  /* 0x0000000e130c7211 */ /* 0x000fe200078308ff */
[----:B------:R-:W-:-:S04]  /*2de0*/  IMAD.WIDE.U32 R28, R29, R28, RZ ;  /* 0x0000001c1d1c7225 */ /* 0x000fc800078e00ff */
[----:B------:R-:W-:Y:S02]  /*2df0*/  IMAD.X R19, RZ, RZ, R19, P1 ;  /* 0x000000ffff137224 */ /* 0x000fe400008e0613 */
[----:B------:R-:W-:-:S03]  /*2e00*/  IMAD.IADD R7, R7, 0x1, R13 ;  /* 0x0000000107077824 */ /* 0x000fc600078e020d */
[----:B------:R-:W-:Y:S01]  /*2e10*/  SHF.R.S64 R14, R12, 0x1, R19 ;  /* 0x000000010c0e7819 */ /* 0x000fe20000001013 */
[----:B------:R-:W-:Y:S01]  /*2e20*/  IMAD.IADD R12, R29, 0x1, R15 ;  /* 0x000000011d0c7824 */ /* 0x000fe200078e020f */
[----:B------:R-:W-:Y:S01]  /*2e30*/  SHF.R.S32.HI R19, RZ, 0x1, R19 ;  /* 0x00000001ff137819 */ /* 0x000fe20000011413 */
[----:B------:R-:W-:Y:S06]  /*2e40*/  @P0 BRA `(.L_x_64155) ;  /* 0xfffffffc00a80947 */ /* 0x000fec000383ffff */
.L_x_64154:
[----:B------:R-:W-:Y:S05]  /*2e50*/  BSYNC B2 ;  /* 0x0000000000027941 */ /* 0x000fea0003800000 */
.L_x_64153:
[----:B------:R-:W-:Y:S05]  /*2e60*/  BRA `(.L_x_64156) ;  /* 0x00000000000c7947 */ /* 0x000fea0003800000 */
.L_x_64152:
[----:B------:R-:W-:Y:S01]  /*2e70*/  UMOV UR4, URZ ;  /* 0x0000003f00047c82 */ /* 0x000fe20008000000 */
[----:B------:R-:W-:Y:S02]  /*2e80*/  IMAD.MOV.U32 R12, RZ, RZ, RZ ;  /* 0x000000ffff0c7224 */ /* 0x000fe400078e00ff */
[----:B------:R-:W-:-:S07]  /*2e90*/  IMAD.U32 R28, RZ, RZ, UR4 ;  /* 0x00000004ff1c7e24 */ /* 0x000fce000f8e00ff */
.L_x_64156:
[----:B------:R-:W-:Y:S05]  /*2ea0*/  BSYNC B1 ;  /* 0x0000000000017941 */ /* 0x000fea0003800000 */
.L_x_64151:
        /* <DEDUP_REMOVED lines=29> */
.L_x_64161:
        /* <DEDUP_REMOVED lines=22> */
.L_x_64160:
[----:B------:R-:W-:Y:S05]  /*31e0*/  BSYNC B2 ;  /* 0x0000000000027941 */ /* 0x000fea0003800000 */
.L_x_64159:
[----:B------:R-:W-:Y:S05]  /*31f0*/  BRA `(.L_x_64162) ;  /* 0x00000000000c7947 */ /* 0x000fea0003800000 */
.L_x_64158:
[----:B------:R-:W-:Y:S01]  /*3200*/  UMOV UR4, URZ ;  /* 0x0000003f00047c82 */ /* 0x000fe20008000000 */
[----:B------:R-:W-:Y:S02]  /*3210*/  IMAD.MOV.U32 R23, RZ, RZ, RZ ;  /* 0x000000ffff177224 */ /* 0x000fe400078e00ff */
[----:B------:R-:W-:-:S07]  /*3220*/  IMAD.U32 R22, RZ, RZ, UR4 ;  /* 0x00000004ff167e24 */ /* 0x000fce000f8e00ff */
.L_x_64162:
[----:B------:R-:W-:Y:S05]  /*3230*/  BSYNC B1 ;  /* 0x0000000000017941 */ /* 0x000fea0003800000 */
.L_x_64157:
        /* <DEDUP_REMOVED lines=29> */
.L_x_64167:
        /* <DEDUP_REMOVED lines=22> */
.L_x_64166:
[----:B------:R-:W-:Y:S05]  /*3570*/  BSYNC B2 ;  /* 0x0000000000027941 */ /* 0x000fea0003800000 */
.L_x_64165:
[----:B------:R-:W-:Y:S05]  /*3580*/  BRA `(.L_x_64168) ;  /* 0x00000000000c7947 */ /* 0x000fea0003800000 */
.L_x_64164:
[----:B------:R-:W-:Y:S01]  /*3590*/  UMOV UR4, URZ ;  /* 0x0000003f00047c82 */ /* 0x000fe20008000000 */
[----:B------:R-:W-:Y:S02]  /*35a0*/  IMAD.MOV.U32 R7, RZ, RZ, RZ ;  /* 0x000000ffff077224 */ /* 0x000fe400078e00ff */
[----:B------:R-:W-:-:S07]  /*35b0*/  IMAD.U32 R6, RZ, RZ, UR4 ;  /* 0x00000004ff067e24 */ /* 0x000fce000f8e00ff */
.L_x_64168:
[----:B------:R-:W-:Y:S05]  /*35c0*/  BSYNC B1 ;  /* 0x0000000000017941 */ /* 0x000fea0003800000 */
.L_x_64163:
        /* <DEDUP_REMOVED lines=30> */
.L_x_64173:
        /* <DEDUP_REMOVED lines=23> */
.L_x_64172:
[----:B------:R-:W-:Y:S05]  /*3920*/  BSYNC B2 ;  /* 0x0000000000027941 */ /* 0x000fea0003800000 */
.L_x_64171:
[----:B------:R-:W-:Y:S05]  /*3930*/  BRA `(.L_x_64174) ;  /* 0x00000000000c7947 */ /* 0x000fea0003800000 */
.L_x_64170:
[----:B------:R-:W-:Y:S01]  /*3940*/  UMOV UR4, URZ ;  /* 0x0000003f00047c82 */ /* 0x000fe20008000000 */
[----:B------:R-:W-:Y:S02]  /*3950*/  IMAD.MOV.U32 R19, RZ, RZ, RZ ;  /* 0x000000ffff137224 */ /* 0x000fe400078e00ff */
[----:B------:R-:W-:-:S07]  /*3960*/  IMAD.U32 R24, RZ, RZ, UR4 ;  /* 0x00000004ff187e24 */ /* 0x000fce000f8e00ff */
.L_x_64174:
[----:B------:R-:W-:Y:S05]  /*3970*/  BSYNC B1 ;  /* 0x0000000000017941 */ /* 0x000fea0003800000 */
.L_x_64169:
        /* <DEDUP_REMOVED lines=14> */
[----:B------:R-:W-:Y:S01]  /*3a60*/  SEL R16, R20, 0x1, !P0 ;  /* 0x0000000114107807 */ /* 0x000fe20004000000 */
[----:B------:R-:W-:-:S03]  /*3a70*/  IMAD R8, R21, R20, RZ ;  /* 0x0000001415087224 */ /* 0x000fc600078e02ff */
[----:B------:R-:W-:Y:S01]  /*3a80*/  ISETP.GE.U32.AND.EX P1, PT, R9, RZ, PT, P1 ;  /* 0x000000ff0900720c */ /* 0x000fe20003f26110 */
[----:B------:R-:W-:Y:S01]  /*3a90*/  IMAD.WIDE.U32 R16, R16, 0x1, RZ ;  /* 0x0000000110107825 */ /* 0x000fe200078e00ff */
[----:B------:R-:W-:Y:S02]  /*3aa0*/  SEL R9, R21, RZ, !P0 ;  /* 0x000000ff15097207 */ /* 0x000fe40004000000 */
[----:B------:R-:W-:Y:S01]  /*3ab0*/  LEA.HI R18, P0, R27, R18, RZ, 0x1 ;  /* 0x000000121b127211 */ /* 0x000fe200078108ff */
[C---:B------:R-:W-:Y:S02]  /*3ac0*/  IMAD R11, R20.reuse, R21, R8 ;  /* 0x00000015140b7224 */ /* 0x040fe400078e0208 */
[----:B------:R-:W-:Y:S02]  /*3ad0*/  IMAD.IADD R17, R17, 0x1, R9 ;  /* 0x0000000111117824 */ /* 0x000fe400078e0209 */
[----:B------:R-:W-:-:S04]  /*3ae0*/  IMAD.WIDE.U32 R20, R20, R20, RZ ;  /* 0x0000001414147225 */ /* 0x000fc800078e00ff */
[----:B------:R-:W-:Y:S01]  /*3af0*/  IMAD.X R27, RZ, RZ, R27, P0 ;  /* 0x000000ffff1b7224 */ /* 0x000fe200000e061b */
[----:B------:R-:W-:Y:S06]  /*3b00*/  @!P1 BRA `(.L_x_64177) ;  /* 0x00000000006c9947 */ /* 0x000fec0003800000 */
[----:B------:R-:W-:Y:S01]  /*3b10*/  IMAD.IADD R9, R21, 0x1, R11 ;  /* 0x0000000115097824 */ /* 0x000fe200078e020b */
[--C-:B------:R-:W-:Y:S01]  /*3b20*/  SHF.R.S64 R11, R18, 0x1, R27.reuse ;  /* 0x00000001120b7819 */ /* 0x100fe2000000101b */
[----:B------:R-:W-:Y:S01]  /*3b30*/  IMAD.MOV.U32 R8, RZ, RZ, R20 ;  /* 0x000000ffff087224 */ /* 0x000fe200078e0014 */
[----:B------:R-:W-:-:S07]  /*3b40*/  SHF.R.S32.HI R14, RZ, 0x1, R27 ;  /* 0x00000001ff0e7819 */ /* 0x000fce000001141b */
.L_x_64178:
        /* <DEDUP_REMOVED lines=23> */
.L_x_64177:
[----:B------:R-:W-:Y:S05]  /*3cc0*/  BSYNC B1 ;  /* 0x0000000000017941 */ /* 0x000fea0003800000 */
.L_x_64176:
[----:B------:R-:W-:Y:S05]  /*3cd0*/  BRA `(.L_x_64132) ;  /* 0x0000000000947947 */ /* 0x000fea0003800000 */
.L_x_64175:
[----:B------:R-:W-:Y:S01]  /*3ce0*/  UMOV UR4, URZ ;  /* 0x0000003f00047c82 */ /* 0x000fe20008000000 */
[----:B------:R-:W-:Y:S02]  /*3cf0*/  IMAD.MOV.U32 R17, RZ, RZ, RZ ;  /* 0x000000ffff117224 */ /* 0x000fe400078e00ff */
[----:B------:R-:W-:Y:S01]  /*3d00*/  IMAD.U32 R16, RZ, RZ, UR4 ;  /* 0x00000004ff107e24 */ /* 0x000fe2000f8e00ff */
[----:B------:R-:W-:Y:S06]  /*3d10*/  BRA `(.L_x_64132) ;  /* 0x0000000000847947 */ /* 0x000fec0003800000 */
.L_x_64082:
        /* <DEDUP_REMOVED lines=10> */
[----:B------:R-:W-:Y:S02]  /*3dc0*/  IMAD.MOV.U32 R28, RZ, RZ, 0x1 ;  /* 0x00000001ff1c7424 */ /* 0x000fe400078e00ff */
[----:B------:R-:W-:Y:S02]  /*3dd0*/  IMAD.MOV.U32 R12, RZ, RZ, RZ ;  /* 0x000000ffff0c7224 */ /* 0x000fe400078e00ff */
[----:B------:R-:W-:Y:S02]  /*3de0*/  IMAD.MOV.U32 R2, RZ, RZ, 0x1 ;  /* 0x00000001ff027424 */ /* 0x000fe400078e00ff */
[----:B------:R-:W-:-:S02]  /*3df0*/  IMAD.MOV.U32 R3, RZ, RZ, RZ ;  /* 0x000000ffff037224 */ /* 0x000fc400078e00ff */
[----:B------:R-:W-:Y:S02]  /*3e00*/  IMAD.MOV.U32 R4, RZ, RZ, 0x1 ;  /* 0x00000001ff047424 */ /* 0x000fe400078e00ff */
[----:B------:R-:W-:Y:S02]  /*3e10*/  IMAD.MOV.U32 R5, RZ, RZ, RZ ;  /* 0x000000ffff057224 */ /* 0x000fe400078e00ff */
[----:B------:R-:W-:Y:S02]  /*3e20*/  IMAD.MOV.U32 R26, RZ, RZ, 0x1 ;  /* 0x00000001ff1a7424 */ /* 0x000fe400078e00ff */
[----:B------:R-:W-:Y:S01]  /*3e30*/  IMAD.MOV.U32 R25, RZ, RZ, RZ ;  /* 0x000000ffff197224 */ /* 0x000fe200078e00ff */
[----:B------:R-:W-:Y:S06]  /*3e40*/  @!P0 BRA `(.L_x_64132) ;  /* 0x0000000000388947 */ /* 0x000fec0003800000 */
        /* <DEDUP_REMOVED lines=13> */
[----:B------:R-:W-:-:S07]  /*3f20*/  IMAD.MOV.U32 R25, RZ, RZ, RZ ;  /* 0x000000ffff197224 */ /* 0x000fce00078e00ff */
.L_x_64132:
[----:B------:R-:W-:Y:S05]  /*3f30*/  BSYNC B0 ;  /* 0x0000000000007941 */ /* 0x000fea0003800000 */
.L_x_64081:
[----:B------:R-:W-:Y:S01]  /*3f40*/  ULDC.64 UR4, c[0x0][0x228] ;  /* 0x00008a0000047ab9 */ /* 0x000fe20000000a00 */
[----:B------:R-:W-:Y:S01]  /*3f50*/  IMAD.MOV.U32 R8, RZ, RZ, R26 ;  /* 0x000000ffff087224 */ /* 0x000fe200078e001a */
[----:B------:R-:W-:Y:S01]  /*3f60*/  UIMAD.WIDE.U32 UR4, UR6, 0x8, UR4 ;  /* 0x00000008060478a5 */ /* 0x000fe2000f8e0004 */
[----:B------:R-:W-:Y:S02]  /*3f70*/  IMAD.MOV.U32 R9, RZ, RZ, R25 ;  /* 0x000000ffff097224 */ /* 0x000fe400078e0019 */
[----:B------:R-:W-:Y:S02]  /*3f80*/  IMAD.MOV.U32 R15, RZ, RZ, R12 ;  /* 0x000000ffff0f7224 */ /* 0x000fe400078e000c */
[----:B------:R-:W-:Y:S02]  /*3f90*/  IMAD.MOV.U32 R10, RZ, RZ, R4 ;  /* 0x000000ffff0a7224 */ /* 0x000fe400078e0004 */
[----:B------:R-:W-:Y:S02]  /*3fa0*/  IMAD.U32 R20, RZ, RZ, UR4 ;  /* 0x00000004ff147e24 */ /* 0x000fe4000f8e00ff */
[----:B------:R-:W-:-:S02]  /*3fb0*/  IMAD.U32 R21, RZ, RZ, UR5 ;  /* 0x00000005ff157e24 */ /* 0x000fc4000f8e00ff */
[----:B------:R-:W-:Y:S02]  /*3fc0*/  IMAD.MOV.U32 R11, RZ, RZ, R5 ;  /* 0x000000ffff0b7224 */ /* 0x000fe400078e0005 */
[----:B------:R-:W-:-:S04]  /*3fd0*/  IMAD.WIDE R20, R0, 0x10, R20 ;  /* 0x0000001000147825 */ /* 0x000fc800078e0214 */
[----:B------:R-:W-:Y:S01]  /*3fe0*/  IMAD.MOV.U32 R14, RZ, RZ, R28 ;  /* 0x000000ffff0e7224 */ /* 0x000fe200078e001c */
[----:B------:R-:W-:Y:S01]  /*3ff0*/  STG.E.128 desc[UR8][R20.64], R8 ;  /* 0x0000000814007986 */ /* 0x000fe2000c101d08 */
[----:B------:R-:W-:Y:S02]  /*4000*/  IMAD.MOV.U32 R12, RZ, RZ, R2 ;  /* 0x000000ffff0c7224 */ /* 0x000fe400078e0002 */
[----:B------:R-:W-:Y:S02]  /*4010*/  IMAD.MOV.U32 R13, RZ, RZ, R3 ;  /* 0x000000ffff0d7224 */ /* 0x000fe400078e0003 */
[----:B------:R-:W-:Y:S02]  /*4020*/  IMAD.MOV.U32 R4, RZ, RZ, R22 ;  /* 0x000000ffff047224 */ /* 0x000fe400078e0016 */
[----:B------:R-:W-:Y:S01]  /*4030*/  IMAD.MOV.U32 R5, RZ, RZ, R23 ;  /* 0x000000ffff057224 */ /* 0x000fe200078e0017 */
[----:B------:R-:W-:Y:S01]  /*4040*/  STG.E.128 desc[UR8][R20.64+0x800], R12 ;  /* 0x0008000c14007986 */ /* 0x000fe2000c101d08 */
[----:B------:R-:W-:-:S02]  /*4050*/  IMAD.MOV.U32 R26, RZ, RZ, R16 ;  /* 0x000000ffff1a7224 */ /* 0x000fc400078e0010 */
[----:B------:R-:W-:Y:S01]  /*4060*/  IMAD.MOV.U32 R27, RZ, RZ, R17 ;  /* 0x000000ffff1b7224 */ /* 0x000fe200078e0011 */
[----:B------:R-:W-:Y:S01]  /*4070*/  STG.E.128 desc[UR8][R20.64+0x1000], R4 ;  /* 0x0010000414007986 */ /* 0x000fe2000c101d08 */
[----:B------:R-:W-:-:S05]  /*4080*/  IMAD.MOV.U32 R25, RZ, RZ, R19 ;  /* 0x000000ffff197224 */ /* 0x000fca00078e0013 */
[----:B------:R-:W-:Y:S01]  /*4090*/  STG.E.128 desc[UR8][R20.64+0x1800], R24 ;  /* 0x0018001814007986 */ /* 0x000fe2000c101d08 */
[----:B------:R-:W-:Y:S05]  /*40a0*/  EXIT ;  /* 0x000000000000794d */ /* 0x000fea0003800000 */
.L_x_64080:
[----:B------:R-:W0:Y:S01]  /*40b0*/  S2R R2, SR_TID.X ;  /* 0x0000000000027919 */ /* 0x000e220000002100 */
[----:B------:R-:W-:Y:S01]  /*40c0*/  BSSY B0, `(.L_x_64179) ;  /* 0x0000015000007945 */ /* 0x000fe20003800000 */
[----:B------:R-:W-:Y:S02]  /*40d0*/  CS2R R20, SRZ ;  /* 0x0000000000147805 */ /* 0x000fe4000001ff00 */
[----:B------:R-:W-:Y:S02]  /*40e0*/  CS2R R18, SRZ ;  /* 0x0000000000127805 */ /* 0x000fe4000001ff00 */
[----:B0-----:R-:W-:Y:S01]  /*40f0*/  ISETP.GE.AND P1, PT, R2, UR4, PT ;  /* 0x0000000402007c0c */ /* 0x001fe2000bf26270 */
[----:B------:R-:W-:-:S12]  /*4100*/  IMAD.MOV.U32 R7, RZ, RZ, R2 ;  /* 0x000000ffff077224 */ /* 0x000fd800078e0002 */
[----:B------:R-:W-:-:S05]  /*4110*/  @!P1 VIADD R7, R2, 0x80 ;  /* 0x0000008002079836 */ /* 0x000fca0000000000 */
[----:B------:R-:W-:-:S13]  /*4120*/  ISETP.GE.AND P0, PT, R7, UR4, PT ;  /* 0x0000000407007c0c */ /* 0x000fda000bf06270 */
[C---:B------:R-:W-:Y:S02]  /*4130*/  @!P0 VIADD R9, R7.reuse, UR6 ;  /* 0x0000000607098c36 */ /* 0x040fe40008000000 */
[----:B------:R-:W-:-:S05]  /*4140*/  @!P0 VIADD R7, R7, 0x80 ;  /* 0x0000008007078836 */ /* 0x000fca0000000000 */
[----:B------:R-:W-:-:S13]  /*4150*/  ISETP.GE.AND P2, PT, R7, UR4, PT ;  /* 0x0000000407007c0c */ /* 0x000fda000bf46270 */
[----:B------:R-:W-:Y:S05]  /*4160*/  @P2 BRA `(.L_x_64180) ;  /* 0x0000000000282947 */ /* 0x000fea0003800000 */
[----:B------:R-:W0:Y:S01]  /*4170*/  LDC.64 R4, c[0x0][0x230] ;  /* 0x00008c00ff047b82 */ /* 0x000e220000000a00 */
[C---:B------:R-:W-:Y:S02]  /*4180*/  VIADD R19, R7.reuse, UR6 ;  /* 0x0000000607137c36 */ /* 0x040fe40008000000 */
        /* <DEDUP_REMOVED lines=8> */
.L_x_64180:
[----:B------:R-:W-:Y:S05]  /*4210*/  BSYNC B0 ;  /* 0x0000000000007941 */ /* 0x000fea0003800000 */
.L_x_64179:
[----:B------:R-:W-:Y:S01]  /*4220*/  ISETP.GE.AND P2, PT, R7, UR4, PT ;  /* 0x0000000407007c0c */ /* 0x000fe2000bf46270 */
[----:B------:R-:W-:Y:S01]  /*4230*/  BSSY B0, `(.L_x_64181) ;  /* 0x000000e000007945 */ /* 0x000fe20003800000 */
[----:B------:R-:W-:Y:S02]  /*4240*/  CS2R R16, SRZ ;  /* 0x0000000000107805 */ /* 0x000fe4000001ff00 */
[----:B------:R-:W-:-:S09]  /*4250*/  CS2R R14, SRZ ;  /* 0x00000000000e7805 */ /* 0x000fd2000001ff00 */
[----:B------:R-:W-:Y:S05]  /*4260*/  @P2 BRA `(.L_x_64182) ;  /* 0x0000000000282947 */ /* 0x000fea0003800000 */
[----:B0-----:R-:W0:Y:S01]  /*4270*/  LDC.64 R4, c[0x0][0x230] ;  /* 0x00008c00ff047b82 */ /* 0x001e220000000a00 */
        /* <DEDUP_REMOVED lines=9> */
.L_x_64182:
[----:B------:R-:W-:Y:S05]  /*4310*/  BSYNC B0 ;  /* 0x0000000000007941 */ /* 0x000fea0003800000 */
.L_x_64181:
[----:B------:R-:W-:Y:S01]  /*4320*/  ISETP.GE.AND P3, PT, R7, UR4, PT ;  /* 0x0000000407007c0c */ /* 0x000fe2000bf66270 */
[----:B------:R-:W2:Y:S01]  /*4330*/  @!P1 LDC.64 R26, c[0x0][0x230] ;  /* 0x00008c00ff1a9b82 */ /* 0x000ea20000000a00 */
[----:B------:R-:W-:-:S07]  /*4340*/  @!P1 VIADD R13, R2, UR6 ;  /* 0x00000006020d9c36 */ /* 0x000fce0008000000 */
[----:B01----:R-:W0:Y:S04]  /*4350*/  @!P0 LDC.64 R4, c[0x0][0x230] ;  /* 0x00008c00ff048b82 */ /* 0x003e280000000a00 */
[C---:B------:R-:W-:Y:S02]  /*4360*/  @!P3 VIADD R11, R7.reuse, UR6 ;  /* 0x00000006070bbc36 */ /* 0x040fe40008000000 */
[----:B------:R-:W-:Y:S02]  /*4370*/  @!P3 VIADD R7, R7, 0x80 ;  /* 0x000000800707b836 */ /* 0x000fe40000000000 */
[----:B------:R-:W1:Y:S03]  /*4380*/  @!P3 LDC.64 R22, c[0x0][0x230] ;  /* 0x00008c00ff16bb82 */ /* 0x000e660000000a00 */
[----:B------:R-:W-:Y:S01]  /*4390*/  ISETP.GE.AND P2, PT, R7, UR4, PT ;  /* 0x0000000407007c0c */ /* 0x000fe2000bf46270 */
[----:B--2---:R-:W-:-:S04]  /*43a0*/  @!P1 IMAD.WIDE.U32 R26, R13, 0x8, R26 ;  /* 0x000000080d1a9825 */ /* 0x004fc800078e001a */
[----:B------:R-:W2:Y:S08]  /*43b0*/  LDC.64 R28, c[0x0][0x218] ;  /* 0x00008600ff1c7b82 */ /* 0x000eb00000000a00 */
[----:B------:R-:W-:Y:S01]  /*43c0*/  @!P2 VIADD R13, R7, UR6 ;  /* 0x00000006070dac36 */ /* 0x000fe20008000000 */
[----:B------:R-:W3:Y:S01]  /*43d0*/  @!P2 LDC.64 R24, c[0x0][0x230] ;  /* 0x00008c00ff18ab82 */ /* 0x000ee20000000a00 */
[----:B------:R-:W-:Y:S01]  /*43e0*/  CS2R R6, SRZ ;  /* 0x0000000000067805 */ /* 0x000fe2000001ff00 */
[----:B0-----:R-:W-:-:S04]  /*43f0*/  @!P0 IMAD.WIDE.U32 R4, R9, 0x8, R4 ;  /* 0x0000000809048825 */ /* 0x001fc800078e0004 */
[----:B-1----:R-:W-:Y:S01]  /*4400*/  @!P3 IMAD.WIDE.U32 R22, R11, 0x8, R22 ;  /* 0x000000080b16b825 */ /* 0x002fe200078e0016 */
[----:B------:R-:W-:Y:S01]  /*4410*/  CS2R R10, SRZ ;  /* 0x00000000000a7805 */ /* 0x000fe2000001ff00 */
[----:B------:R0:W5:Y:S02]  /*4420*/  @!P1 LDG.E.64 R6, desc[UR8][R26.64] ;  /* 0x000000081a069981 */ /* 0x000164000c1e1b00 */
[----:B---3--:R-:W-:Y:S01]  /*4430*/  @!P2 IMAD.WIDE.U32 R24, R13, 0x8, R24 ;  /* 0x000000080d18a825 */ /* 0x008fe200078e0018 */
[----:B------:R-:W-:-:S04]  /*4440*/  CS2R R12, SRZ ;  /* 0x00000000000c7805 */ /* 0x000fc8000001ff00 */
[----:B------:R0:W5:Y:S04]  /*4450*/  @!P2 LDG.E.64 R10, desc[UR8][R24.64] ;  /* 0x00000008180aa981 */ /* 0x000168000c1e1b00 */
[----:B------:R0:W5:Y:S01]  /*4460*/  @!P3 LDG.E.64 R12, desc[UR8][R22.64] ;  /* 0x00000008160cb981 */ /* 0x000162000c1e1b00 */
[----:B------:R-:W-:-:S06]  /*4470*/  CS2R R8, SRZ ;  /* 0x0000000000087805 */ /* 0x000fcc000001ff00 */
[----:B------:R0:W5:Y:S01]  /*4480*/  @!P0 LDG.E.64 R8, desc[UR8][R4.64] ;  /* 0x0000000804088981 */ /* 0x000162000c1e1b00 */
[----:B--2---:R-:W-:-:S04]  /*4490*/  ISETP.NE.U32.AND P0, PT, R28, 0x1, PT ;  /* 0x000000011c00780c */ /* 0x004fc80003f05070 */
[----:B------:R-:W-:Y:S01]  /*44a0*/  ISETP.NE.AND.EX P0, PT, R29, RZ, PT, P0 ;  /* 0x000000ff1d00720c */ /* 0x000fe20003f05300 */
[----:B------:R-:W-:-:S12]  /*44b0*/  BSSY B1, `(.L_x_64183) ;  /* 0x000036b000017945 */ /* 0x000fd80003800000 */
[----:B0-----:R-:W-:Y:S05]  /*44c0*/  @!P0 BRA `(.L_x_64184) ;  /* 0x0000003000dc8947 */ /* 0x001fea0003800000 */
[----:B------:R-:W-:Y:S01]  /*44d0*/  ISETP.NE.U32.AND P0, PT, R28, -0x1, PT ;  /* 0xffffffff1c00780c */ /* 0x000fe20003f05070 */
[----:B------:R-:W-:Y:S03]  /*44e0*/  BSSY B0, `(.L_x_64185) ;  /* 0x0000334000007945 */ /* 0x000fe60003800000 */
[----:B------:R-:W-:-:S13]  /*44f0*/  ISETP.NE.AND.EX P0, PT, R29, -0x1, PT, P0 ;  /* 0xffffffff1d00780c */ /* 0x000fda0003f05300 */
        /* <DEDUP_REMOVED lines=30> */
.L_x_64192:
[C---:B------:R-:W-:Y:S02]  /*46e0*/  LOP3.LUT R0, R7.reuse, 0x1, RZ, 0xc0, !PT ;  /* 0x0000000107007812 */ /* 0x040fe400078ec0ff */
[----:B------:R-:W-:Y:S02]  /*46f0*/  IADD3 R24, P3, R7, 0x1, RZ ;  /* 0x0000000107187810 */ /* 0x000fe40007f7e0ff */
[----:B------:R-:W-:Y:S01]  /*4700*/  ISETP.NE.U32.AND P2, PT, R0, 0x1, PT ;  /* 0x000000010000780c */ /* 0x000fe20003f45070 */
[----:B------:R-:W-:Y:S01]  /*4710*/  IMAD R0, R3, R6, RZ ;  /* 0x0000000603007224 */ /* 0x000fe200078e02ff */
[----:B------:R-:W-:Y:S01]  /*4720*/  ISETP.GE.U32.AND P0, PT, R24, 0x3, PT ;  /* 0x000000031800780c */ /* 0x000fe20003f06070 */
[----:B------:R-:W-:Y:S01]  /*4730*/  IMAD.X R25, RZ, RZ, R22, P3 ;  /* 0x000000ffff197224 */ /* 0x000fe200018e0616 */
[----:B------:R-:W-:-:S04]  /*4740*/  ISETP.NE.U32.AND.EX P2, PT, RZ, RZ, PT, P2 ;  /* 0x000000ffff00720c */ /* 0x000fc80003f45120 */
[----:B------:R-:W-:Y:S02]  /*4750*/  ISETP.GE.U32.AND.EX P0, PT, R25, RZ, PT, P0 ;  /* 0x000000ff1900720c */ /* 0x000fe40003f06100 */
[----:B------:R-:W-:Y:S01]  /*4760*/  SEL R23, R3, RZ, !P2 ;  /* 0x000000ff03177207 */ /* 0x000fe20005000000 */
[C---:B------:R-:W-:Y:S01]  /*4770*/  IMAD R3, R6.reuse, R3, R0 ;  /* 0x0000000306037224 */ /* 0x040fe200078e0200 */
[----:B------:R-:W-:Y:S02]  /*4780*/  SEL R24, R6, 0x1, !P2 ;  /* 0x0000000106187807 */ /* 0x000fe40005000000 */
[----:B------:R-:W-:Y:S01]  /*4790*/  LEA.HI R0, P2, R22, R7, RZ, 0x1 ;  /* 0x0000000716007211 */ /* 0x000fe200078508ff */
[----:B------:R-:W-:Y:S02]  /*47a0*/  IMAD R23, R23, R4, RZ ;  /* 0x0000000417177224 */ /* 0x000fe400078e02ff */
[----:B------:R-:W-:-:S04]  /*47b0*/  IMAD.WIDE.U32 R6, R6, R6, RZ ;  /* 0x0000000606067225 */ /* 0x000fc800078e00ff */
[----:B------:R-:W-:Y:S02]  /*47c0*/  IMAD R23, R5, R24, R23 ;  /* 0x0000001805177224 */ /* 0x000fe400078e0217 */
[----:B------:R-:W-:Y:S02]  /*47d0*/  IMAD.X R25, RZ, RZ, R22, P2 ;  /* 0x000000ffff197224 */ /* 0x000fe400010e0616 */
[----:B------:R-:W-:-:S03]  /*47e0*/  IMAD.WIDE.U32 R4, R24, R4, RZ ;  /* 0x0000000418047225 */ /* 0x000fc600078e00ff */
[----:B------:R-:W-:Y:S01]  /*47f0*/  SHF.R.S32.HI R22, RZ, 0x1, R25 ;  /* 0x00000001ff167819 */ /* 0x000fe20000011419 */
[----:B------:R-:W-:Y:S01]  /*4800*/  IMAD.IADD R3, R7, 0x1, R3 ;  /* 0x0000000107037824 */ /* 0x000fe200078e0203 */
[----:B------:R-:W-:Y:S01]  /*4810*/  SHF.R.S64 R7, R0, 0x1, R25 ;  /* 0x0000000100077819 */ /* 0x000fe20000001019 */
[----:B------:R-:W-:Y:S01]  /*4820*/  IMAD.IADD R5, R5, 0x1, R23 ;  /* 0x0000000105057824 */ /* 0x000fe200078e0217 */
[----:B------:R-:W-:Y:S06]  /*4830*/  @P0 BRA `(.L_x_64192) ;  /* 0xfffffffc00a80947 */ /* 0x000fec000383ffff */
.L_x_64191:
[----:B------:R-:W-:Y:S05]  /*4840*/  BSYNC B3 ;  /* 0x0000000000037941 */ /* 0x000fea0003800000 */
.L_x_64190:
[----:B------:R-:W-:Y:S05]  /*4850*/  BRA `(.L_x_64188) ;  /* 0x0000000000187947 */ /* 0x000fea0003800000 */
.L_x_64189:
[----:B------:R-:W-:Y:S01]  /*4860*/  LOP3.LUT R6, R6, 0x1, RZ, 0xc0, !PT ;  /* 0x0000000106067812 */ /* 0x000fe200078ec0ff */
[----:B------:R-:W-:-:S03]  /*4870*/  IMAD.MOV.U32 R4, RZ, RZ, 0x1 ;  /* 0x00000001ff047424 */ /* 0x000fc600078e00ff */
[----:B------:R-:W-:-:S04]  /*4880*/  ISETP.NE.U32.AND P0, PT, R6, 0x1, PT ;  /* 0x000000010600780c */ /* 0x000fc80003f05070 */
[----:B------:R-:W-:-:S04]  /*4890*/  ISETP.NE.U32.AND.EX P0, PT, RZ, RZ, PT, P0 ;  /* 0x000000ffff00720c */ /* 0x000fc80003f05100 */
[----:B------:R-:W-:Y:S02]  /*48a0*/  SEL R4, R4, 0xffffffff, P0 ;  /* 0xffffffff04047807 */ /* 0x000fe40000000000 */
[----:B------:R-:W-:-:S07]  /*48b0*/  SEL R5, RZ, 0xffffffff, P0 ;  /* 0xffffffffff057807 */ /* 0x000fce0000000000 */
.L_x_64188:
[----:B------:R-:W-:Y:S05]  /*48c0*/  BSYNC B2 ;  /* 0x0000000000027941 */ /* 0x000fea0003800000 */
.L_x_64187:
[----:B------:R-:W-:Y:S01]  /*48d0*/  VIADD R0, R2, 0x80 ;  /* 0x0000008002007836 */ /* 0x000fe20000000000 */
[----:B------:R-:W-:Y:S04]  /*48e0*/  BSSY B2, `(.L_x_64193) ;  /* 0x000003c000027945 */ /* 0x000fe80003800000 */
[----:B------:R-:W-:-:S13]  /*48f0*/  ISETP.GE.AND P0, PT, R0, UR4, PT ;  /* 0x0000000400007c0c */ /* 0x000fda000bf06270 */
        /* <DEDUP_REMOVED lines=28> */
.L_x_64198:
        /* <DEDUP_REMOVED lines=22> */
.L_x_64197:
[----:B------:R-:W-:Y:S05]  /*4c20*/  BSYNC B3 ;  /* 0x0000000000037941 */ /* 0x000fea0003800000 */
.L_x_64196:
[----:B------:R-:W-:Y:S05]  /*4c30*/  BRA `(.L_x_64194) ;  /* 0x0000000000187947 */ /* 0x000fea0003800000 */
.L_x_64195:
[----:B------:R-:W-:Y:S01]  /*4c40*/  LOP3.LUT R8, R8, 0x1, RZ, 0xc0, !PT ;  /* 0x0000000108087812 */ /* 0x000fe200078ec0ff */
[----:B------:R-:W-:-:S03]  /*4c50*/  IMAD.MOV.U32 R6, RZ, RZ, 0x1 ;  /* 0x00000001ff067424 */ /* 0x000fc600078e00ff */
[----:B------:R-:W-:-:S04]  /*4c60*/  ISETP.NE.U32.AND P0, PT, R8, 0x1, PT ;  /* 0x000000010800780c */ /* 0x000fc80003f05070 */
[----:B------:R-:W-:-:S04]  /*4c70*/  ISETP.NE.U32.AND.EX P0, PT, RZ, RZ, PT, P0 ;  /* 0x000000ffff00720c */ /* 0x000fc80003f05100 */
[----:B------:R-:W-:Y:S02]  /*4c80*/  SEL R6, R6, 0xffffffff, P0 ;  /* 0xffffffff06067807 */ /* 0x000fe40000000000 */
[----:B------:R-:W-:-:S07]  /*4c90*/  SEL R7, RZ, 0xffffffff, P0 ;  /* 0xffffffffff077807 */ /* 0x000fce0000000000 */
.L_x_64194:
[----:B------:R-:W-:Y:S05]  /*4ca0*/  BSYNC B2 ;  /* 0x0000000000027941 */ /* 0x000fea0003800000 */
.L_x_64193:
        /* <DEDUP_REMOVED lines=31> */
.L_x_64204:
        /* <DEDUP_REMOVED lines=22> */
.L_x_64203:
[----:B------:R-:W-:Y:S05]  /*5000*/  BSYNC B3 ;  /* 0x0000000000037941 */ /* 0x000fea0003800000 */
.L_x_64202:
[----:B------:R-:W-:Y:S05]  /*5010*/  BRA `(.L_x_64200) ;  /* 0x0000000000187947 */ /* 0x000fea0003800000 */
.L_x_64201:
[----:B------:R-:W-:Y:S01]  /*5020*/  LOP3.LUT R18, R18, 0x1, RZ, 0xc0, !PT ;  /* 0x0000000112127812 */ /* 0x000fe200078ec0ff */
[----:B------:R-:W-:-:S03]  /*5030*/  IMAD.MOV.U32 R8, RZ, RZ, 0x1 ;  /* 0x00000001ff087424 */ /* 0x000fc600078e00ff */
[----:B------:R-:W-:-:S04]  /*5040*/  ISETP.NE.U32.AND P0, PT, R18, 0x1, PT ;  /* 0x000000011200780c */ /* 0x000fc80003f05070 */
[----:B------:R-:W-:-:S04]  /*5050*/  ISETP.NE.U32.AND.EX P0, PT, RZ, RZ, PT, P0 ;  /* 0x000000ffff00720c */ /* 0x000fc80003f05100 */
[----:B------:R-:W-:Y:S02]  /*5060*/  SEL R8, R8, 0xffffffff, P0 ;  /* 0xffffffff08087807 */ /* 0x000fe40000000000 */
[----:B------:R-:W-:-:S07]  /*5070*/  SEL R9, RZ, 0xffffffff, P0 ;  /* 0xffffffffff097807 */ /* 0x000fce0000000000 */
.L_x_64200:
[----:B------:R-:W-:Y:S05]  /*5080*/  BSYNC B2 ;  /* 0x0000000000027941 */ /* 0x000fea0003800000 */
.L_x_64199:
        /* <DEDUP_REMOVED lines=31> */
.L_x_64210:
        /* <DEDUP_REMOVED lines=22> */
.L_x_64209:
[----:B------:R-:W-:Y:S05]  /*53e0*/  BSYNC B3 ;  /* 0x0000000000037941 */ /* 0x000fea0003800000 */
.L_x_64208:
[----:B------:R-:W-:Y:S05]  /*53f0*/  BRA `(.L_x_64206) ;  /* 0x0000000000187947 */ /* 0x000fea0003800000 */
.L_x_64207:
[----:B------:R-:W-:Y:S01]  /*5400*/  LOP3.LUT R20, R20, 0x1, RZ, 0xc0, !PT ;  /* 0x0000000114147812 */ /* 0x000fe200078ec0ff */
[----:B------:R-:W-:-:S03]  /*5410*/  IMAD.MOV.U32 R18, RZ, RZ, 0x1 ;  /* 0x00000001ff127424 */ /* 0x000fc600078e00ff */
[----:B------:R-:W-:-:S04]  /*5420*/  ISETP.NE.U32.AND P0, PT, R20, 0x1, PT ;  /* 0x000000011400780c */ /* 0x000fc80003f05070 */
[----:B------:R-:W-:-:S04]  /*5430*/  ISETP.NE.U32.AND.EX P0, PT, RZ, RZ, PT, P0 ;  /* 0x000000ffff00720c */ /* 0x000fc80003f05100 */
[----:B------:R-:W-:Y:S02]  /*5440*/  SEL R18, R18, 0xffffffff, P0 ;  /* 0xffffffff12127807 */ /* 0x000fe40000000000 */
[----:B------:R-:W-:-:S07]  /*5450*/  SEL R19, RZ, 0xffffffff, P0 ;  /* 0xffffffffff137807 */ /* 0x000fce0000000000 */
.L_x_64206:
[----:B------:R-:W-:Y:S05]  /*5460*/  BSYNC B2 ;  /* 0x0000000000027941 */ /* 0x000fea0003800000 */
.L_x_64205:
        /* <DEDUP_REMOVED lines=31> */
.L_x_64216:
        /* <DEDUP_REMOVED lines=22> */
.L_x_64215:
[----:B------:R-:W-:Y:S05]  /*57c0*/  BSYNC B3 ;  /* 0x0000000000037941 */ /* 0x000fea0003800000 */
.L_x_64214:
[----:B------:R-:W-:Y:S05]  /*57d0*/  BRA `(.L_x_64212) ;  /* 0x0000000000187947 */ /* 0x000fea0003800000 */
.L_x_64213:
[----:B------:R-:W-:Y:S01]  /*57e0*/  LOP3.LUT R14, R14, 0x1, RZ, 0xc0, !PT ;  /* 0x000000010e0e7812 */ /* 0x000fe200078ec0ff */
[----:B------:R-:W-:-:S03]  /*57f0*/  IMAD.MOV.U32 R20, RZ, RZ, 0x1 ;  /* 0x00000001ff147424 */ /* 0x000fc600078e00ff */
[----:B------:R-:W-:-:S04]  /*5800*/  ISETP.NE.U32.AND P0, PT, R14, 0x1, PT ;  /* 0x000000010e00780c */ /* 0x000fc80003f05070 */
[----:B------:R-:W-:-:S04]  /*5810*/  ISETP.NE.U32.AND.EX P0, PT, RZ, RZ, PT, P0 ;  /* 0x000000ffff00720c */ /* 0x000fc80003f05100 */
[----:B------:R-:W-:Y:S02]  /*5820*/  SEL R20, R20, 0xffffffff, P0 ;  /* 0xffffffff14147807 */ /* 0x000fe40000000000 */
[----:B------:R-:W-:-:S07]  /*5830*/  SEL R21, RZ, 0xffffffff, P0 ;  /* 0xffffffffff157807 */ /* 0x000fce0000000000 */
.L_x_64212:
[----:B------:R-:W-:Y:S05]  /*5840*/  BSYNC B2 ;  /* 0x0000000000027941 */ /* 0x000fea0003800000 */
.L_x_64211:
        /* <DEDUP_REMOVED lines=31> */
.L_x_64222:
        /* <DEDUP_REMOVED lines=22> */
.L_x_64221:
[----:B------:R-:W-:Y:S05]  /*5ba0*/  BSYNC B3 ;  /* 0x0000000000037941 */ /* 0x000fea0003800000 */
.L_x_64220:
[----:B------:R-:W-:Y:S05]  /*5bb0*/  BRA `(.L_x_64218) ;  /* 0x0000000000187947 */ /* 0x000fea0003800000 */
.L_x_64219:
[----:B------:R-:W-:Y:S01]  /*5bc0*/  LOP3.LUT R16, R16, 0x1, RZ, 0xc0, !PT ;  /* 0x0000000110107812 */ /* 0x000fe200078ec0ff */
[----:B------:R-:W-:-:S03]  /*5bd0*/  IMAD.MOV.U32 R22, RZ, RZ, 0x1 ;  /* 0x00000001ff167424 */ /* 0x000fc600078e00ff */
[----:B------:R-:W-:-:S04]  /*5be0*/  ISETP.NE.U32.AND P0, PT, R16, 0x1, PT ;  /* 0x000000011000780c */ /* 0x000fc80003f05070 */
[----:B------:R-:W-:-:S04]  /*5bf0*/  ISETP.NE.U32.AND.EX P0, PT, RZ, RZ, PT, P0 ;  /* 0x000000ffff00720c */ /* 0x000fc80003f05100 */
[----:B------:R-:W-:Y:S02]  /*5c00*/  SEL R22, R22, 0xffffffff, P0 ;  /* 0xffffffff16167807 */ /* 0x000fe40000000000 */
[----:B------:R-:W-:-:S07]  /*5c10*/  SEL R23, RZ, 0xffffffff, P0 ;  /* 0xffffffffff177807 */ /* 0x000fce0000000000 */
.L_x_64218:
[----:B------:R-:W-:Y:S05]  /*5c20*/  BSYNC B2 ;  /* 0x0000000000027941 */ /* 0x000fea0003800000 */
.L_x_64217:
        /* <DEDUP_REMOVED lines=31> */
.L_x_64228:
        /* <DEDUP_REMOVED lines=22> */
.L_x_64227:
[----:B------:R-:W-:Y:S05]  /*5f80*/  BSYNC B3 ;  /* 0x0000000000037941 */ /* 0x000fea0003800000 */
.L_x_64226:
[----:B------:R-:W-:Y:S05]  /*5f90*/  BRA `(.L_x_64224) ;  /* 0x0000000000187947 */ /* 0x000fea0003800000 */
.L_x_64225:
[----:B------:R-:W-:Y:S01]  /*5fa0*/  LOP3.LUT R12, R12, 0x1, RZ, 0xc0, !PT ;  /* 0x000000010c0c7812 */ /* 0x000fe200078ec0ff */
[----:B------:R-:W-:-:S03]  /*5fb0*/  IMAD.MOV.U32 R16, RZ, RZ, 0x1 ;  /* 0x00000001ff107424 */ /* 0x000fc600078e00ff */
[----:B------:R-:W-:-:S04]  /*5fc0*/  ISETP.NE.U32.AND P0, PT, R12, 0x1, PT ;  /* 0x000000010c00780c */ /* 0x000fc80003f05070 */
[----:B------:R-:W-:-:S04]  /*5fd0*/  ISETP.NE.U32.AND.EX P0, PT, RZ, RZ, PT, P0 ;  /* 0x000000ffff00720c */ /* 0x000fc80003f05100 */
[----:B------:R-:W-:Y:S02]  /*5fe0*/  SEL R16, R16, 0xffffffff, P0 ;  /* 0xffffffff10107807 */ /* 0x000fe40000000000 */
[----:B------:R-:W-:-:S07]  /*5ff0*/  SEL R17, RZ, 0xffffffff, P0 ;  /* 0xffffffffff117807 */ /* 0x000fce0000000000 */
.L_x_64224:
[----:B------:R-:W-:Y:S05]  /*6000*/  BSYNC B2 ;  /* 0x0000000000027941 */ /* 0x000fea0003800000 */
.L_x_64223:
[----:B------:R-:W-:-:S05]  /*6010*/  VIADD R0, R2, 0x380 ;  /* 0x0000038002007836 */ /* 0x000fca0000000000 */
        /* <DEDUP_REMOVED lines=29> */
.L_x_64233:
[C---:B------:R-:W-:Y:S02]  /*61f0*/  LOP3.LUT R0, R11.reuse, 0x1, RZ, 0xc0, !PT ;  /* 0x000000010b007812 */ /* 0x040fe400078ec0ff */
[----:B------:R-:W-:Y:S02]  /*6200*/  IADD3 R13, P3, R11, 0x1, RZ ;  /* 0x000000010b0d7810 */ /* 0x000fe40007f7e0ff */
[----:B------:R-:W-:Y:S01]  /*6210*/  ISETP.NE.U32.AND P2, PT, R0, 0x1, PT ;  /* 0x000000010000780c */ /* 0x000fe20003f45070 */
[----:B------:R-:W-:Y:S01]  /*6220*/  IMAD R0, R3, R10, RZ ;  /* 0x0000000a03007224 */ /* 0x000fe200078e02ff */
[----:B------:R-:W-:Y:S01]  /*6230*/  ISETP.GE.U32.AND P0, PT, R13, 0x3, PT ;  /* 0x000000030d00780c */ /* 0x000fe20003f06070 */
[----:B------:R-:W-:Y:S01]  /*6240*/  IMAD.X R26, RZ, RZ, R12, P3 ;  /* 0x000000ffff1a7224 */ /* 0x000fe200018e060c */
[----:B------:R-:W-:-:S04]  /*6250*/  ISETP.NE.U32.AND.EX P2, PT, RZ, RZ, PT, P2 ;  /* 0x000000ffff00720c */ /* 0x000fc80003f45120 */
[----:B------:R-:W-:Y:S01]  /*6260*/  SEL R25, R3, RZ, !P2 ;  /* 0x000000ff03197207 */ /* 0x000fe20005000000 */
[C---:B------:R-:W-:Y:S01]  /*6270*/  IMAD R3, R10.reuse, R3, R0 ;  /* 0x000000030a037224 */ /* 0x040fe200078e0200 */
[----:B------:R-:W-:Y:S02]  /*6280*/  SEL R13, R10, 0x1, !P2 ;  /* 0x000000010a0d7807 */ /* 0x000fe40005000000 */
[----:B------:R-:W-:Y:S01]  /*6290*/  LEA.HI R0, P2, R12, R11, RZ, 0x1 ;  /* 0x0000000b0c007211 */ /* 0x000fe200078508ff */
[----:B------:R-:W-:Y:S01]  /*62a0*/  IMAD R24, R25, R14, RZ ;  /* 0x0000000e19187224 */ /* 0x000fe200078e02ff */
[----:B------:R-:W-:Y:S01]  /*62b0*/  ISETP.GE.U32.AND.EX P0, PT, R26, RZ, PT, P0 ;  /* 0x000000ff1a00720c */ /* 0x000fe20003f06100 */
[----:B------:R-:W-:-:S04]  /*62c0*/  IMAD.WIDE.U32 R10, R10, R10, RZ ;  /* 0x0000000a0a0a7225 */ /* 0x000fc800078e00ff */
        /* <DEDUP_REMOVED lines=8> */
[----:B------:R-:W-:Y:S01]  /*6350*/  IMAD.MOV.U32 R12, RZ, RZ, R0 ;  /* 0x000000ffff0c7224 */ /* 0x000fe200078e0000 */
[----:B------:R-:W-:Y:S06]  /*6360*/  @P0 BRA `(.L_x_64233) ;  /* 0xfffffffc00a00947 */ /* 0x000fec000383ffff */
.L_x_64232:
[----:B------:R-:W-:Y:S05]  /*6370*/  BSYNC B2 ;  /* 0x0000000000027941 */ /* 0x000fea0003800000 */
.L_x_64231:
[----:B------:R-:W-:Y:S05]  /*6380*/  BRA `(.L_x_64229) ;  /* 0x0000001400247947 */ /* 0x000fea0003800000 */
.L_x_64230:
[----:B------:R-:W-:Y:S01]  /*6390*/  LOP3.LUT R10, R10, 0x1, RZ, 0xc0, !PT ;  /* 0x000000010a0a7812 */ /* 0x000fe200078ec0ff */
[----:B------:R-:W-:-:S03]  /*63a0*/  IMAD.MOV.U32 R14, RZ, RZ, 0x1 ;  /* 0x00000001ff0e7424 */ /* 0x000fc600078e00ff */
[----:B------:R-:W-:-:S04]  /*63b0*/  ISETP.NE.U32.AND P0, PT, R10, 0x1, PT ;  /* 0x000000010a00780c */ /* 0x000fc80003f05070 */
[----:B------:R-:W-:-:S04]  /*63c0*/  ISETP.NE.U32.AND.EX P0, PT, RZ, RZ, PT, P0 ;  /* 0x000000ffff00720c */ /* 0x000fc80003f05100 */
[----:B------:R-:W-:Y:S02]  /*63d0*/  SEL R14, R14, 0xffffffff, P0 ;  /* 0xffffffff0e0e7807 */ /* 0x000fe40000000000 */
[----:B------:R-:W-:Y:S01]  /*63e0*/  SEL R15, RZ, 0xffffffff, P0 ;  /* 0xffffffffff0f7807 */ /* 0x000fe20000000000 */
[----:B------:R-:W-:Y:S06]  /*63f0*/  BRA `(.L_x_64229) ;  /* 0x0000001400087947 */ /* 0x000fec0003800000 */
.L_x_64186:
        /* <DEDUP_REMOVED lines=14> */
.L_x_64236:
[----:B------:R-:W-:Y:S01]  /*64e0*/  LOP3.LUT R24, R6, 0x1, RZ, 0xc0, !PT ;  /* 0x0000000106187812 */ /* 0x000fe200078ec0ff */
[----:B------:R-:W-:-:S03]  /*64f0*/  IMAD R27, R23, R22, RZ ;  /* 0x00000016171b7224 */ /* 0x000fc600078e02ff */
[----:B------:R-:W-:Y:S01]  /*6500*/  ISETP.NE.U32.AND P0, PT, R24, 0x1, PT ;  /* 0x000000011800780c */ /* 0x000fe20003f05070 */
[----:B------:R-:W-:Y:S01]  /*6510*/  IMAD R27, R22, R23, R27 ;  /* 0x00000017161b7224 */ /* 0x000fe200078e021b */
[----:B------:R-:W-:Y:S02]  /*6520*/  IADD3 R24, P3, R6, 0x1, RZ ;  /* 0x0000000106187810 */ /* 0x000fe40007f7e0ff */
[----:B------:R-:W-:Y:S02]  /*6530*/  ISETP.NE.U32.AND.EX P0, PT, RZ, RZ, PT, P0 ;  /* 0x000000ffff00720c */ /* 0x000fe40003f05100 */
[----:B------:R-:W-:Y:S02]  /*6540*/  ISETP.GT.U32.AND P2, PT, R24, 0x2, PT ;  /* 0x000000021800780c */ /* 0x000fe40003f44070 */
[----:B------:R-:W-:Y:S01]  /*6550*/  SEL R25, R23, RZ, !P0 ;  /* 0x000000ff17197207 */ /* 0x000fe20004000000 */
[----:B------:R-:W-:Y:S01]  /*6560*/  IMAD.X R23, RZ, RZ, R7, P3 ;  /* 0x000000ffff177224 */ /* 0x000fe200018e0607 */
[----:B------:R-:W-:-:S03]  /*6570*/  SEL R24, R22, 0x1, !P0 ;  /* 0x0000000116187807 */ /* 0x000fc60004000000 */
[----:B------:R-:W-:Y:S01]  /*6580*/  IMAD R25, R25, R4, RZ ;  /* 0x0000000419197224 */ /* 0x000fe200078e02ff */
[----:B------:R-:W-:Y:S01]  /*6590*/  ISETP.GT.U32.AND.EX P0, PT, R23, RZ, PT, P2 ;  /* 0x000000ff1700720c */ /* 0x000fe20003f04120 */
        /* <DEDUP_REMOVED lines=10> */
.L_x_64235:
[----:B------:R-:W-:Y:S05]  /*6640*/  BSYNC B2 ;  /* 0x0000000000027941 */ /* 0x000fea0003800000 */
.L_x_64234:
[----:B-----5:R-:W-:Y:S01]  /*6650*/  VIADD R6, R2, 0x80 ;  /* 0x0000008002067836 */ /* 0x020fe20000000000 */
[----:B------:R-:W-:Y:S04]  /*6660*/  BSSY B2, `(.L_x_64237) ;  /* 0x0000026000027945 */ /* 0x000fe80003800000 */
[----:B------:R-:W-:-:S13]  /*6670*/  ISETP.GE.AND P0, PT, R6, UR4, PT ;  /* 0x0000000406007c0c */ /* 0x000fda000bf06270 */
        /* <DEDUP_REMOVED lines=14> */
.L_x_64239:
        /* <DEDUP_REMOVED lines=22> */
.L_x_64238:
[----:B------:R-:W-:Y:S05]  /*68c0*/  BSYNC B2 ;  /* 0x0000000000027941 */ /* 0x000fea0003800000 */
.L_x_64237:
[----:B------:R-:W-:Y:S01]  /*68d0*/  VIADD R8, R2, 0x100 ;  /* 0x0000010002087836 */ /* 0x000fe20000000000 */
        /* <DEDUP_REMOVED lines=16> */
.L_x_64242:
        /* <DEDUP_REMOVED lines=22> */
.L_x_64241:
[----:B------:R-:W-:Y:S05]  /*6b40*/  BSYNC B2 ;  /* 0x0000000000027941 */ /* 0x000fea0003800000 */
.L_x_64240:
        /* <DEDUP_REMOVED lines=17> */
.L_x_64245:
        /* <DEDUP_REMOVED lines=22> */
.L_x_64244:
[----:B------:R-:W-:Y:S05]  /*6dc0*/  BSYNC B2 ;  /* 0x0000000000027941 */ /* 0x000fea0003800000 */
.L_x_64243:
        /* <DEDUP_REMOVED lines=17> */
.L_x_64248:
        /* <DEDUP_REMOVED lines=22> */
.L_x_64247:
[----:B------:R-:W-:Y:S05]  /*7040*/  BSYNC B2 ;  /* 0x0000000000027941 */ /* 0x000fea0003800000 */
.L_x_64246:
        /* <DEDUP_REMOVED lines=17> */
.L_x_64251:
        /* <DEDUP_REMOVED lines=20> */
[----:B------:R-:W-:Y:S02]  /*72a0*/  IMAD.MOV.U32 R22, RZ, RZ, R16 ;  /* 0x000000ffff167224 */ /* 0x000fe400078e0010 */
[----:B------:R-:W-:Y:S02]  /*72b0*/  IMAD.IADD R15, R15, 0x1, R25 ;  /* 0x000000010f0f7824 */ /* 0x000fe400078e0219 */
[----:B------:R-:W-:Y:S02]  /*72c0*/  IMAD.MOV.U32 R16, RZ, RZ, R24 ;  /* 0x000000ffff107224 */ /* 0x000fe400078e0018 */
[----:B------:R-:W-:Y:S01]  /*72d0*/  IMAD.MOV.U32 R17, RZ, RZ, R27 ;  /* 0x000000ffff117224 */ /* 0x000fe200078e001b */
[----:B------:R-:W-:Y:S06]  /*72e0*/  @P0 BRA `(.L_x_64251) ;  /* 0xfffffffc009c0947 */ /* 0x000fec000383ffff */
.L_x_64250:
[----:B------:R-:W-:Y:S05]  /*72f0*/  BSYNC B2 ;  /* 0x0000000000027941 */ /* 0x000fea0003800000 */
.L_x_64249:
        /* <DEDUP_REMOVED lines=17> */
.L_x_64254:
        /* <DEDUP_REMOVED lines=25> */
.L_x_64253:
[----:B------:R-:W-:Y:S05]  /*75a0*/  BSYNC B2 ;  /* 0x0000000000027941 */ /* 0x000fea0003800000 */
.L_x_64252:
[----:B------:R-:W-:-:S05]  /*75b0*/  VIADD R12, R2, 0x380 ;  /* 0x00000380020c7836 */ /* 0x000fca0000000000 */
        /* <DEDUP_REMOVED lines=12> */
.L_x_64255:
[C---:B------:R-:W-:Y:S02]  /*7680*/  LOP3.LUT R12, R10.reuse, 0x1, RZ, 0xc0, !PT ;  /* 0x000000010a0c7812 */ /* 0x040fe400078ec0ff */
[----:B------:R-:W-:Y:S02]  /*7690*/  IADD3 R24, P3, R10, 0x1, RZ ;  /* 0x000000010a187810 */ /* 0x000fe40007f7e0ff */
[----:B------:R-:W-:Y:S01]  /*76a0*/  ISETP.NE.U32.AND P2, PT, R12, 0x1, PT ;  /* 0x000000010c00780c */ /* 0x000fe20003f45070 */
[----:B------:R-:W-:Y:S01]  /*76b0*/  IMAD R12, R3, R0, RZ ;  /* 0x00000000030c7224 */ /* 0x000fe200078e02ff */
[----:B------:R-:W-:Y:S01]  /*76c0*/  ISETP.GT.U32.AND P0, PT, R24, 0x2, PT ;  /* 0x000000021800780c */ /* 0x000fe20003f04070 */
[----:B------:R-:W-:Y:S01]  /*76d0*/  IMAD.X R27, RZ, RZ, R11, P3 ;  /* 0x000000ffff1b7224 */ /* 0x000fe200018e060b */
[----:B------:R-:W-:-:S04]  /*76e0*/  ISETP.NE.U32.AND.EX P2, PT, RZ, RZ, PT, P2 ;  /* 0x000000ffff00720c */ /* 0x000fc80003f45120 */
[----:B------:R-:W-:Y:S01]  /*76f0*/  SEL R13, R3, RZ, !P2 ;  /* 0x000000ff030d7207 */ /* 0x000fe20005000000 */
[C---:B------:R-:W-:Y:S01]  /*7700*/  IMAD R3, R0.reuse, R3, R12 ;  /* 0x0000000300037224 */ /* 0x040fe200078e020c */
[C---:B------:R-:W-:Y:S02]  /*7710*/  SEL R25, R0.reuse, 0x1, !P2 ;  /* 0x0000000100197807 */ /* 0x040fe40005000000 */
[----:B------:R-:W-:Y:S01]  /*7720*/  LEA.HI R24, P2, R11, R10, RZ, 0x1 ;  /* 0x0000000a0b187211 */ /* 0x000fe200078508ff */
[----:B------:R-:W-:Y:S01]  /*7730*/  IMAD R26, R13, R14, RZ ;  /* 0x0000000e0d1a7224 */ /* 0x000fe200078e02ff */
[----:B------:R-:W-:Y:S01]  /*7740*/  ISETP.GT.U32.AND.EX P0, PT, R27, RZ, PT, P0 ;  /* 0x000000ff1b00720c */ /* 0x000fe20003f04100 */
[----:B------:R-:W-:-:S04]  /*7750*/  IMAD.WIDE.U32 R12, R0, R0, RZ ;  /* 0x00000000000c7225 */ /* 0x000fc800078e00ff */
[----:B------:R-:W-:Y:S02]  /*7760*/  IMAD.X R27, RZ, RZ, R11, P2 ;  /* 0x000000ffff1b7224 */ /* 0x000fe400010e060b */
[----:B------:R-:W-:Y:S02]  /*7770*/  IMAD.MOV.U32 R0, RZ, RZ, R12 ;  /* 0x000000ffff007224 */ /* 0x000fe400078e000c */
[----:B------:R-:W-:Y:S01]  /*7780*/  IMAD R15, R15, R25, R26 ;  /* 0x000000190f0f7224 */ /* 0x000fe200078e021a */
[--C-:B------:R-:W-:Y:S01]  /*7790*/  SHF.R.S64 R24, R24, 0x1, R27.reuse ;  /* 0x0000000118187819 */ /* 0x100fe2000000101b */
[----:B------:R-:W-:Y:S01]  /*77a0*/  IMAD.WIDE.U32 R10, R25, R14, RZ ;  /* 0x0000000e190a7225 */ /* 0x000fe200078e00ff */
[----:B------:R-:W-:-:S03]  /*77b0*/  SHF.R.S32.HI R12, RZ, 0x1, R27 ;  /* 0x00000001ff0c7819 */ /* 0x000fc6000001141b */
[----:B------:R-:W-:Y:S02]  /*77c0*/  IMAD.MOV.U32 R14, RZ, RZ, R10 ;  /* 0x000000ffff0e7224 */ /* 0x000fe400078e000a */
[----:B------:R-:W-:Y:S02]  /*77d0*/  IMAD.IADD R15, R11, 0x1, R15 ;  /* 0x000000010b0f7824 */ /* 0x000fe400078e020f */
[----:B------:R-:W-:Y:S02]  /*77e0*/  IMAD.IADD R3, R13, 0x1, R3 ;  /* 0x000000010d037824 */ /* 0x000fe400078e0203 */
[----:B------:R-:W-:Y:S02]  /*77f0*/  IMAD.MOV.U32 R10, RZ, RZ, R24 ;  /* 0x000000ffff0a7224 */ /* 0x000fe400078e0018 */
[----:B------:R-:W-:Y:S01]  /*7800*/  IMAD.MOV.U32 R11, RZ, RZ, R12 ;  /* 0x000000ffff0b7224 */ /* 0x000fe200078e000c */
[----:B------:R-:W-:Y:S06]  /*7810*/  @P0 BRA `(.L_x_64255) ;  /* 0xfffffffc00980947 */ /* 0x000fec000383ffff */
.L_x_64229:
[----:B------:R-:W-:Y:S05]  /*7820*/  BSYNC B0 ;  /* 0x0000000000007941 */ /* 0x000fea0003800000 */
.L_x_64185:
[----:B------:R-:W-:Y:S05]  /*7830*/  BRA `(.L_x_64256) ;  /* 0x0000000000c87947 */ /* 0x000fea0003800000 */
.L_x_64184:
[----:B------:R-:W-:Y:S02]  /*7840*/  VIADD R0, R2, 0x380 ;  /* 0x0000038002007836 */ /* 0x000fe40000000000 */
[----:B-----5:R-:W-:Y:S02]  /*7850*/  IMAD.MOV.U32 R16, RZ, RZ, 0x1 ;  /* 0x00000001ff107424 */ /* 0x020fe400078e00ff */
[----:B------:R-:W-:Y:S01]  /*7860*/  IMAD.MOV.U32 R17, RZ, RZ, RZ ;  /* 0x000000ffff117224 */ /* 0x000fe200078e00ff */
[----:B------:R-:W-:Y:S01]  /*7870*/  ISETP.GE.AND P0, PT, R0, UR4, PT ;  /* 0x0000000400007c0c */ /* 0x000fe2000bf06270 */
[----:B------:R-:W-:Y:S02]  /*7880*/  IMAD.MOV.U32 R22, RZ, RZ, 0x1 ;  /* 0x00000001ff167424 */ /* 0x000fe400078e00ff */
[----:B------:R-:W-:Y:S02]  /*7890*/  IMAD.MOV.U32 R23, RZ, RZ, RZ ;  /* 0x000000ffff177224 */ /* 0x000fe400078e00ff */
[----:B------:R-:W-:-:S02]  /*78a0*/  IMAD.MOV.U32 R20, RZ, RZ, 0x1 ;  /* 0x00000001ff147424 */ /* 0x000fc400078e00ff */
[----:B------:R-:W-:Y:S02]  /*78b0*/  IMAD.MOV.U32 R21, RZ, RZ, RZ ;  /* 0x000000ffff157224 */ /* 0x000fe400078e00ff */
[----:B------:R-:W-:Y:S02]  /*78c0*/  IMAD.MOV.U32 R18, RZ, RZ, 0x1 ;  /* 0x00000001ff127424 */ /* 0x000fe400078e00ff */
[----:B------:R-:W-:Y:S02]  /*78d0*/  IMAD.MOV.U32 R19, RZ, RZ, RZ ;  /* 0x000000ffff137224 */ /* 0x000fe400078e00ff */
[----:B------:R-:W-:Y:S02]  /*78e0*/  IMAD.MOV.U32 R8, RZ, RZ, 0x1 ;  /* 0x00000001ff087424 */ /* 0x000fe400078e00ff */
[----:B------:R-:W-:Y:S02]  /*78f0*/  IMAD.MOV.U32 R9, RZ, RZ, RZ ;  /* 0x000000ffff097224 */ /* 0x000fe400078e00ff */
[----:B------:R-:W-:-:S02]  /*7900*/  IMAD.MOV.U32 R6, RZ, RZ, 0x1 ;  /* 0x00000001ff067424 */ /* 0x000fc400078e00ff */
[----:B------:R-:W-:Y:S02]  /*7910*/  IMAD.MOV.U32 R7, RZ, RZ, RZ ;  /* 0x000000ffff077224 */ /* 0x000fe400078e00ff */
[----:B------:R-:W-:Y:S02]  /*7920*/  IMAD.MOV.U32 R4, RZ, RZ, 0x1 ;  /* 0x00000001ff047424 */ /* 0x000fe400078e00ff */
[----:B------:R-:W-:Y:S01]  /*7930*/  IMAD.MOV.U32 R5, RZ, RZ, RZ ;  /* 0x000000ffff057224 */ /* 0x000fe200078e00ff */
[----:B------:R-:W-:Y:S06]  /*7940*/  @P0 BRA `(.L_x_64256) ;  /* 0x0000000000840947 */ /* 0x000fec0003800000 */
        /* <DEDUP_REMOVED lines=33> */
.L_x_64256:
[----:B------:R-:W-:Y:S05]  /*7b60*/  BSYNC B1 ;  /* 0x0000000000017941 */ /* 0x000fea0003800000 */
.L_x_64183:
[----:B-----5:R-:W0:Y:S01]  /*7b70*/  @!P1 LDC.64 R10, c[0x0][0x228] ;  /* 0x00008a00ff0a9b82 */ /* 0x020e220000000a00 */
[C---:B------:R-:W-:Y:S01]  /*7b80*/  @!P1 VIADD R3, R2.reuse, UR6 ;  /* 0x0000000602039c36 */ /* 0x040fe20008000000 */
[----:B------:R-:W-:Y:S01]  /*7b90*/  BSSY B0, `(.L_x_64257) ;  /* 0x0000030000007945 */ /* 0x000fe20003800000 */
[----:B------:R-:W-:-:S03]  /*7ba0*/  @!P1 VIADD R2, R2, 0x80 ;  /* 0x0000008002029836 */ /* 0x000fc60000000000 */
[----:B------:R-:W-:Y:S02]  /*7bb0*/  BSSY B1, `(.L_x_64258) ;  /* 0x0000027000017945 */ /* 0x000fe40003800000 */
[----:B------:R-:W-:Y:S01]  /*7bc0*/  ISETP.GE.AND P0, PT, R2, UR4, PT ;  /* 0x0000000402007c0c */ /* 0x000fe2000bf06270 */
[----:B0-----:R-:W-:-:S05]  /*7bd0*/  @!P1 IMAD.WIDE.U32 R10, R3, 0x8, R10 ;  /* 0x00000008030a9825 */ /* 0x001fca00078e000a */
[----:B------:R0:W-:Y:S07]  /*7be0*/  @!P1 STG.E.64 desc[UR8][R10.64], R4 ;  /* 0x000000040a009986 */ /* 0x0001ee000c101b08 */
[----:B------:R-:W-:Y:S05]  /*7bf0*/  @P0 BRA `(.L_x_64259) ;  /* 0x0000000000300947 */ /* 0x000fea0003800000 */
[----:B0-----:R-:W0:Y:S01]  /*7c00*/  LDC.64 R4, c[0x0][0x228] ;  /* 0x00008a00ff047b82 */ /* 0x001e220000000a00 */
[C---:B------:R-:W-:Y:S02]  /*7c10*/  VIADD R3, R2.reuse, UR6 ;  /* 0x0000000602037c36 */ /* 0x040fe40008000000 */
[----:B------:R-:W-:-:S05]  /*7c20*/  VIADD R2, R2, 0x80 ;  /* 0x0000008002027836 */ /* 0x000fca0000000000 */
[----:B------:R-:W-:Y:S01]  /*7c30*/  ISETP.GE.AND P0, PT, R2, UR4, PT ;  /* 0x0000000402007c0c */ /* 0x000fe2000bf06270 */
[----:B0-----:R-:W-:-:S05]  /*7c40*/  IMAD.WIDE.U32 R4, R3, 0x8, R4 ;  /* 0x0000000803047825 */ /* 0x001fca00078e0004 */
[----:B------:R0:W-:Y:S07]  /*7c50*/  STG.E.64 desc[UR8][R4.64], R6 ;  /* 0x0000000604007986 */ /* 0x0001ee000c101b08 */
[----:B------:R-:W-:Y:S05]  /*7c60*/  @P0 BRA `(.L_x_64260) ;  /* 0x0000000000300947 */ /* 0x000fea0003800000 */
[----:B0-----:R-:W0:Y:S01]  /*7c70*/  LDC.64 R4, c[0x0][0x228] ;  /* 0x00008a00ff047b82 */ /* 0x001e220000000a00 */
[C---:B------:R-:W-:Y:S02]  /*7c80*/  VIADD R3, R2.reuse, UR6 ;  /* 0x0000000602037c36 */ /* 0x040fe40008000000 */
[----:B------:R-:W-:Y:S02]  /*7c90*/  VIADD R2, R2, 0x80 ;  /* 0x0000008002027836 */ /* 0x000fe40000000000 */
[----:B0-----:R-:W-:-:S05]  /*7ca0*/  IMAD.WIDE.U32 R4, R3, 0x8, R4 ;  /* 0x0000000803047825 */ /* 0x001fca00078e0004 */
[----:B------:R1:W-:Y:S02]  /*7cb0*/  STG.E.64 desc[UR8][R4.64], R8 ;  /* 0x0000000804007986 */ /* 0x0003e4000c101b08 */
.L_x_64259:
[----:B------:R-:W-:-:S13]  /*7cc0*/  ISETP.GE.AND P0, PT, R2, UR4, PT ;  /* 0x0000000402007c0c */ /* 0x000fda000bf06270 */
[----:B------:R-:W-:Y:S05]  /*7cd0*/  @P0 BRA `(.L_x_64261) ;  /* 0x0000000000300947 */ /* 0x000fea0003800000 */
[----:B01----:R-:W0:Y:S01]  /*7ce0*/  LDC.64 R4, c[0x0][0x228] ;  /* 0x00008a00ff047b82 */ /* 0x003e220000000a00 */
[C---:B------:R-:W-:Y:S02]  /*7cf0*/  VIADD R3, R2.reuse, UR6 ;  /* 0x0000000602037c36 */ /* 0x040fe40008000000 */
[----:B------:R-:W-:Y:S02]  /*7d00*/  VIADD R2, R2, 0x80 ;  /* 0x0000008002027836 */ /* 0x000fe40000000000 */
[----:B0-----:R-:W-:-:S05]  /*7d10*/  IMAD.WIDE.U32 R4, R3, 0x8, R4 ;  /* 0x0000000803047825 */ /* 0x001fca00078e0004 */
[----:B------:R1:W-:Y:S02]  /*7d20*/  STG.E.64 desc[UR8][R4.64], R18 ;  /* 0x0000001204007986 */ /* 0x0003e4000c101b08 */
.L_x_64260:
[----:B------:R-:W-:-:S13]  /*7d30*/  ISETP.GE.AND P0, PT, R2, UR4, PT ;  /* 0x0000000402007c0c */ /* 0x000fda000bf06270 */
[----:B------:R-:W-:Y:S05]  /*7d40*/  @P0 BRA `(.L_x_64262) ;  /* 0x0000000000340947 */ /* 0x000fea0003800000 */
[----:B01----:R-:W0:Y:S01]  /*7d50*/  LDC.64 R4, c[0x0][0x228] ;  /* 0x00008a00ff047b82 */ /* 0x003e220000000a00 */
[C---:B------:R-:W-:Y:S02]  /*7d60*/  VIADD R3, R2.reuse, UR6 ;  /* 0x0000000602037c36 */ /* 0x040fe40008000000 */
[----:B------:R-:W-:Y:S02]  /*7d70*/  VIADD R2, R2, 0x80 ;  /* 0x0000008002027836 */ /* 0x000fe40000000000 */
[----:B0-----:R-:W-:-:S05]  /*7d80*/  IMAD.WIDE.U32 R4, R3, 0x8, R4 ;  /* 0x0000000803047825 */ /* 0x001fca00078e0004 */
[----:B------:R2:W-:Y:S02]  /*7d90*/  STG.E.64 desc[UR8][R4.64], R20 ;  /* 0x0000001404007986 */ /* 0x0005e4000c101b08 */
.L_x_64261:
[----:B------:R-:W-:-:S13]  /*7da0*/  ISETP.GE.AND P0, PT, R2, UR4, PT ;  /* 0x0000000402007c0c */ /* 0x000fda000bf06270 */
[----:B------:R-:W-:Y:S05]  /*7db0*/  @P0 BREAK B1 ;  /* 0x0000000000010942 */ /* 0x000fea0003800000 */
[----:B------:R-:W-:Y:S05]  /*7dc0*/  @P0 BRA `(.L_x_64263) ;  /* 0x0000000000300947 */ /* 0x000fea0003800000 */
[----:B012---:R-:W0:Y:S01]  /*7dd0*/  LDC.64 R4, c[0x0][0x228] ;  /* 0x00008a00ff047b82 */ /* 0x007e220000000a00 */
[C---:B------:R-:W-:Y:S02]  /*7de0*/  VIADD R3, R2.reuse, UR6 ;  /* 0x0000000602037c36 */ /* 0x040fe40008000000 */
[----:B------:R-:W-:Y:S02]  /*7df0*/  VIADD R2, R2, 0x80 ;  /* 0x0000008002027836 */ /* 0x000fe40000000000 */
[----:B0-----:R-:W-:-:S05]  /*7e00*/  IMAD.WIDE.U32 R4, R3, 0x8, R4 ;  /* 0x0000000803047825 */ /* 0x001fca00078e0004 */
[----:B------:R2:W-:Y:S02]  /*7e10*/  STG.E.64 desc[UR8][R4.64], R22 ;  /* 0x0000001604007986 */ /* 0x0005e4000c101b08 */
.L_x_64262:
[----:B------:R-:W-:Y:S05]  /*7e20*/  BSYNC B1 ;  /* 0x0000000000017941 */ /* 0x000fea0003800000 */
.L_x_64258:
[----:B------:R-:W-:-:S13]  /*7e30*/  ISETP.GE.AND P0, PT, R2, UR4, PT ;  /* 0x0000000402007c0c */ /* 0x000fda000bf06270 */
[----:B012---:R-:W0:Y:S01]  /*7e40*/  @!P0 LDC.64 R4, c[0x0][0x228] ;  /* 0x00008a00ff048b82 */ /* 0x007e220000000a00 */
[C---:B------:R-:W-:Y:S02]  /*7e50*/  @!P0 VIADD R3, R2.reuse, UR6 ;  /* 0x0000000602038c36 */ /* 0x040fe40008000000 */
[----:B------:R-:W-:Y:S02]  /*7e60*/  @!P0 VIADD R2, R2, 0x80 ;  /* 0x0000008002028836 */ /* 0x000fe40000000000 */
[----:B0-----:R-:W-:-:S05]  /*7e70*/  @!P0 IMAD.WIDE.U32 R4, R3, 0x8, R4 ;  /* 0x0000000803048825 */ /* 0x001fca00078e0004 */
[----:B------:R3:W-:Y:S02]  /*7e80*/  @!P0 STG.E.64 desc[UR8][R4.64], R16 ;  /* 0x0000001004008986 */ /* 0x0007e4000c101b08 */
.L_x_64263:
[----:B------:R-:W-:Y:S05]  /*7e90*/  BSYNC B0 ;  /* 0x0000000000007941 */ /* 0x000fea0003800000 */
.L_x_64257:
[----:B------:R-:W-:Y:S05]  /*7ea0*/  WARPSYNC.ALL ;  /* 0x0000000000007948 */ /* 0x000fea0003800000 */
[----:B------:R-:W-:-:S13]  /*7eb0*/  ISETP.GE.AND P0, PT, R2, UR4, PT ;  /* 0x0000000402007c0c */ /* 0x000fda000bf06270 */
[----:B------:R-:W-:Y:S05]  /*7ec0*/  @P0 EXIT ;  /* 0x000000000000094d */ /* 0x000fea0003800000 */
[----:B0123--:R-:W0:Y:S01]  /*7ed0*/  LDC.64 R4, c[0x0][0x228] ;  /* 0x00008a00ff047b82 */ /* 0x00fe220000000a00 */
[----:B------:R-:W-:-:S04]  /*7ee0*/  VIADD R3, R2, UR6 ;  /* 0x0000000602037c36 */ /* 0x000fc80008000000 */
[----:B0-----:R-:W-:-:S05]  /*7ef0*/  IMAD.WIDE.U32 R2, R3, 0x8, R4 ;  /* 0x0000000803027825 */ /* 0x001fca00078e0004 */
[----:B------:R-:W-:Y:S01]  /*7f00*/  STG.E.64 desc[UR8][R2.64], R14 ;  /* 0x0000000e02007986 */ /* 0x000fe2000c101b08 */
[----:B------:R-:W-:Y:S05]  /*7f10*/  EXIT ;  /* 0x000000000000794d */ /* 0x000fea0003800000 */
.L_x_64264:
        /* <DEDUP_REMOVED lines=14> */
.L_x_71957:


//--------------------- .text._ZN2at6native29vectorized_elementwise_kernelILi4EZNS0_50_GLOBAL__N__2680c7bb_12_PowKernel_cu_140f0503_289622pow_scalar_tensor_implIlEEvRNS_18TensorIteratorBaseET_EUllE_St5arrayIPcLm2EEEEviT0_T1_ --------------------------
	.section	.text._ZN2at6native29vectorized_elementwise_kernelILi4EZNS0_50_GLOBAL__N__2680c7bb_12_PowKernel_cu_140f0503_289622pow_scalar_tensor_implIlEEvRNS_18TensorIteratorBaseET_EUllE_St5arrayIPcLm2EEEEviT0_T1_,"ax",@progbits
	.align	128
        .global         _ZN2at6native29vectorized_elementwise_kernelILi4EZNS0_50_GLOBAL__N__2680c7bb_12_PowKernel_cu_140f0503_289622pow_scalar_tensor_implIlEEvRNS_18TensorIteratorBaseET_EUllE_St5arrayIPcLm2EEEEviT0_T1_
        .type           _ZN2at6native29vectorized_elementwise_kernelILi4EZNS0_50_GLOBAL__N__2680c7bb_12_PowKernel_cu_140f0503_289622pow_scalar_tensor_implIlEEvRNS_18TensorIteratorBaseET_EUllE_St5arrayIPcLm2EEEEviT0_T1_,@function
        .size           _ZN2at6native29vectorized_elementwise_kernelILi4EZNS0_50_GLOBAL__N__2680c7bb_12_PowKernel_cu_140f0503_289622pow_scalar_tensor_implIlEEvRNS_18TensorIteratorBaseET_EUllE_St5arrayIPcLm2EEEEviT0_T1_,(.L_x_71958 - _ZN2at6native29vectorized_elementwise_kernelILi4EZNS0_50_GLOBAL__N__2680c7bb_12_PowKernel_cu_140f0503_289622pow_scalar_tensor_implIlEEvRNS_18TensorIteratorBaseET_EUllE_St5arrayIPcLm2EEEEviT0_T1_)
        .other          _ZN2at6native29vectorized_elementwise_kernelILi4EZNS0_50_GLOBAL__N__2680c7bb_12_PowKernel_cu_140f0503_289622pow_scalar_tensor_implIlEEvRNS_18TensorIteratorBaseET_EUllE_St5arrayIPcLm2EEEEviT0_T1_,@"STO_CUDA_ENTRY STV_DEFAULT"
_ZN2at6native29vectorized_elementwise_kernelILi4EZNS0_50_GLOBAL__N__2680c7bb_12_PowKernel_cu_140f0503_289622pow_scalar_tensor_implIlEEvRNS_18TensorIteratorBaseET_EUllE_St5arrayIPcLm2EEEEviT0_T1_:
.text._ZN2at6native29vectorized_elementwise_kernelILi4EZNS0_50_GLOBAL__N__2680c7bb_12_PowKernel_cu_140f0503_289622pow_scalar_tensor_implIlEEvRNS_18TensorIteratorBaseET_EUllE_St5arrayIPcLm2EEEEviT0_T1_:
        /* <DEDUP_REMOVED lines=60> */
.L_x_64273:
        /* <DEDUP_REMOVED lines=25> */
.L_x_64272:
[----:B------:R-:W-:Y:S05]  /*0550*/  BSYNC B2 ;  /* 0x0000000000027941 */ /* 0x000fea0003800000 */
.L_x_64271:
[----:B------:R-:W-:Y:S05]  /*0560*/  BRA `(.L_x_64274) ;  /* 0x0000000000187947 */ /* 0x000fea0003800000 */
.L_x_64270:
[----:B------:R-:W-:Y:S01]  /*0570*/  LOP3.LUT R4, R4, 0x1, RZ, 0xc0, !PT ;  /* 0x0000000104047812 */ /* 0x000fe200078ec0ff */
[----:B------:R-:W-:-:S03]  /*0580*/  IMAD.MOV.U32 R26, RZ, RZ, 0x1 ;  /* 0x00000001ff1a7424 */ /* 0x000fc600078e00ff */
[----:B------:R-:W-:-:S04]  /*0590*/  ISETP.NE.U32.AND P0, PT, R4, 0x1, PT ;  /* 0x000000010400780c */ /* 0x000fc80003f05070 */
[----:B------:R-:W-:-:S04]  /*05a0*/  ISETP.NE.U32.AND.EX P0, PT, RZ, RZ, PT, P0 ;  /* 0x000000ffff00720c */ /* 0x000fc80003f05100 */
[----:B------:R-:W-:Y:S02]  /*05b0*/  SEL R26, R26, 0xffffffff, P0 ;  /* 0xffffffff1a1a7807 */ /* 0x000fe40000000000 */
[----:B------:R-:W-:-:S07]  /*05c0*/  SEL R25, RZ, 0xffffffff, P0 ;  /* 0xffffffffff197807 */ /* 0x000fce0000000000 */
.L_x_64274:
[----:B------:R-:W-:Y:S05]  /*05d0*/  BSYNC B1 ;  /* 0x0000000000017941 */ /* 0x000fea0003800000 */
.L_x_64269:
        /* <DEDUP_REMOVED lines=28> */
.L_x_64279:
        /* <DEDUP_REMOVED lines=23> */
.L_x_64278:
[----:B------:R-:W-:Y:S05]  /*0910*/  BSYNC B2 ;  /* 0x0000000000027941 */ /* 0x000fea0003800000 */
.L_x_64277:
[----:B------:R-:W-:Y:S05]  /*0920*/  BRA `(.L_x_64280) ;  /* 0x0000000000187947 */ /* 0x000fea0003800000 */
.L_x_64276:
[----:B------:R-:W-:Y:S01]  /*0930*/  LOP3.LUT R6, R6, 0x1, RZ, 0xc0, !PT ;  /* 0x0000000106067812 */ /* 0x000fe200078ec0ff */
[----:B------:R-:W-:-:S03]  /*0940*/  IMAD.MOV.U32 R4, RZ, RZ, 0x1 ;  /* 0x00000001ff047424 */ /* 0x000fc600078e00ff */
[----:B------:R-:W-:-:S04]  /*0950*/  ISETP.NE.U32.AND P0, PT, R6, 0x1, PT ;  /* 0x000000010600780c */ /* 0x000fc80003f05070 */
[----:B------:R-:W-:-:S04]  /*0960*/  ISETP.NE.U32.AND.EX P0, PT, RZ, RZ, PT, P0 ;  /* 0x000000ffff00720c */ /* 0x000fc80003f05100 */
[----:B------:R-:W-:Y:S02]  /*0970*/  SEL R4, R4, 0xffffffff, P0 ;  /* 0xffffffff04047807 */ /* 0x000fe40000000000 */
[----:B------:R-:W-:-:S07]  /*0980*/  SEL R5, RZ, 0xffffffff, P0 ;  /* 0xffffffffff057807 */ /* 0x000fce0000000000 */
.L_x_64280:
[----:B------:R-:W-:Y:S05]  /*0990*/  BSYNC B1 ;  /* 0x0000000000017941 */ /* 0x000fea0003800000 */
.L_x_64275:
        /* <DEDUP_REMOVED lines=28> */
.L_x_64285:
        /* <DEDUP_REMOVED lines=23> */
.L_x_64284:
[----:B------:R-:W-:Y:S05]  /*0cd0*/  BSYNC B2 ;  /* 0x0000000000027941 */ /* 0x000fea0003800000 */
.L_x_64283:
[----:B------:R-:W-:Y:S05]  /*0ce0*/  BRA `(.L_x_64286) ;  /* 0x0000000000187947 */ /* 0x000fea0003800000 */
.L_x_64282:
[----:B------:R-:W-:Y:S01]  /*0cf0*/  LOP3.LUT R12, R12, 0x1, RZ, 0xc0, !PT ;  /* 0x000000010c0c7812 */ /* 0x000fe200078ec0ff */
[----:B------:R-:W-:-:S03]  /*0d00*/  IMAD.MOV.U32 R2, RZ, RZ, 0x1 ;  /* 0x00000001ff027424 */ /* 0x000fc600078e00ff */
[----:B------:R-:W-:-:S04]  /*0d10*/  ISETP.NE.U32.AND P0, PT, R12, 0x1, PT ;  /* 0x000000010c00780c */ /* 0x000fc80003f05070 */
[----:B------:R-:W-:-:S04]  /*0d20*/  ISETP.NE.U32.AND.EX P0, PT, RZ, RZ, PT, P0 ;  /* 0x000000ffff00720c */ /* 0x000fc80003f05100 */
[----:B------:R-:W-:Y:S02]  /*0d30*/  SEL R2, R2, 0xffffffff, P0 ;  /* 0xffffffff02027807 */ /* 0x000fe40000000000 */
[----:B------:R-:W-:-:S07]  /*0d40*/  SEL R3, RZ, 0xffffffff, P0 ;  /* 0xffffffffff037807 */ /* 0x000fce0000000000 */
.L_x_64286:
[----:B------:R-:W-:Y:S05]  /*0d50*/  BSYNC B1 ;  /* 0x0000000000017941 */ /* 0x000fea0003800000 */
.L_x_64281:
        /* <DEDUP_REMOVED lines=28> */
.L_x_64291:
        /* <DEDUP_REMOVED lines=22> */
.L_x_64290:
[----:B------:R-:W-:Y:S05]  /*1080*/  BSYNC B2 ;  /* 0x0000000000027941 */ /* 0x000fea0003800000 */
.L_x_64289:
[----:B------:R-:W-:Y:S05]  /*1090*/  BRA `(.L_x_64292) ;  /* 0x0000000000187947 */ /* 0x000fea0003800000 */
.L_x_64288:
[----:B------:R-:W-:Y:S01]  /*10a0*/  LOP3.LUT R14, R14, 0x1, RZ, 0xc0, !PT ;  /* 0x000000010e0e7812 */ /* 0x000fe200078ec0ff */
[----:B------:R-:W-:-:S03]  /*10b0*/  IMAD.MOV.U32 R28, RZ, RZ, 0x1 ;  /* 0x00000001ff1c7424 */ /* 0x000fc600078e00ff */
[----:B------:R-:W-:-:S04]  /*10c0*/  ISETP.NE.U32.AND P0, PT, R14, 0x1, PT ;  /* 0x000000010e00780c */ /* 0x000fc80003f05070 */
[----:B------:R-:W-:-:S04]  /*10d0*/  ISETP.NE.U32.AND.EX P0, PT, RZ, RZ, PT, P0 ;  /* 0x000000ffff00720c */ /* 0x000fc80003f05100 */
[----:B------:R-:W-:Y:S02]  /*10e0*/  SEL R28, R28, 0xffffffff, P0 ;  /* 0xffffffff1c1c7807 */ /* 0x000fe40000000000 */
[----:B------:R-:W-:-:S07]  /*10f0*/  SEL R12, RZ, 0xffffffff, P0 ;  /* 0xffffffffff0c7807 */ /* 0x000fce0000000000 */
.L_x_64292:
[----:B------:R-:W-:Y:S05]  /*1100*/  BSYNC B1 ;  /* 0x0000000000017941 */ /* 0x000fea0003800000 */
.L_x_64287:
        /* <DEDUP_REMOVED lines=28> */
.L_x_64297:
        /* <DEDUP_REMOVED lines=23> */
.L_x_64296:
[----:B------:R-:W-:Y:S05]  /*1440*/  BSYNC B2 ;  /* 0x0000000000027941 */ /* 0x000fea0003800000 */
.L_x_64295:
[----:B------:R-:W-:Y:S05]  /*1450*/  BRA `(.L_x_64298) ;  /* 0x0000000000187947 */ /* 0x000fea0003800000 */
.L_x_64294:
[----:B------:R-:W-:Y:S01]  /*1460*/  LOP3.LUT R8, R8, 0x1, RZ, 0xc0, !PT ;  /* 0x0000000108087812 */ /* 0x000fe200078ec0ff */
[----:B------:R-:W-:-:S03]  /*1470*/  IMAD.MOV.U32 R22, RZ, RZ, 0x1 ;  /* 0x00000001ff167424 */ /* 0x000fc600078e00ff */
[----:B------:R-:W-:-:S04]  /*1480*/  ISETP.NE.U32.AND P0, PT, R8, 0x1, PT ;  /* 0x000000010800780c */ /* 0x000fc80003f05070 */
[----:B------:R-:W-:-:S04]  /*1490*/  ISETP.NE.U32.AND.EX P0, PT, RZ, RZ, PT, P0 ;  /* 0x000000ffff00720c */ /* 0x000fc80003f05100 */
[----:B------:R-:W-:Y:S02]  /*14a0*/  SEL R22, R22, 0xffffffff, P0 ;  /* 0xffffffff16167807 */ /* 0x000fe40000000000 */
[----:B------:R-:W-:-:S07]  /*14b0*/  SEL R23, RZ, 0xffffffff, P0 ;  /* 0xffffffffff177807 */ /* 0x000fce0000000000 */
.L_x_64298:
[----:B------:R-:W-:Y:S05]  /*14c0*/  BSYNC B1 ;  /* 0x0000000000017941 */ /* 0x000fea0003800000 */
.L_x_64293:
        /* <DEDUP_REMOVED lines=28> */
.L_x_64303:
        /* <DEDUP_REMOVED lines=23> */
.L_x_64302:
[----:B------:R-:W-:Y:S05]  /*1800*/  BSYNC B2 ;  /* 0x0000000000027941 */ /* 0x000fea0003800000 */
.L_x_64301:
[----:B------:R-:W-:Y:S05]  /*1810*/  BRA `(.L_x_64304) ;  /* 0x0000000000187947 */ /* 0x000fea0003800000 */
.L_x_64300:
[----:B------:R-:W-:Y:S01]  /*1820*/  LOP3.LUT R10, R10, 0x1, RZ, 0xc0, !PT ;  /* 0x000000010a0a7812 */ /* 0x000fe200078ec0ff */
[----:B------:R-:W-:-:S03]  /*1830*/  IMAD.MOV.U32 R6, RZ, RZ, 0x1 ;  /* 0x00000001ff067424 */ /* 0x000fc600078e00ff */
[----:B------:R-:W-:-:S04]  /*1840*/  ISETP.NE.U32.AND P0, PT, R10, 0x1, PT ;  /* 0x000000010a00780c */ /* 0x000fc80003f05070 */
[----:B------:R-:W-:-:S04]  /*1850*/  ISETP.NE.U32.AND.EX P0, PT, RZ, RZ, PT, P0 ;  /* 0x000000ffff00720c */ /* 0x000fc80003f05100 */
[----:B------:R-:W-:Y:S02]  /*1860*/  SEL R6, R6, 0xffffffff, P0 ;  /* 0xffffffff06067807 */ /* 0x000fe40000000000 */
[----:B------:R-:W-:-:S07]  /*1870*/  SEL R7, RZ, 0xffffffff, P0 ;  /* 0xffffffffff077807 */ /* 0x000fce0000000000 */
.L_x_64304:
[----:B------:R-:W-:Y:S05]  /*1880*/  BSYNC B1 ;  /* 0x0000000000017941 */ /* 0x000fea0003800000 */
.L_x_64299:
        /* <DEDUP_REMOVED lines=29> */
.L_x_64309:
        /* <DEDUP_REMOVED lines=25> */
.L_x_64308:
[----:B------:R-:W-:Y:S05]  /*1bf0*/  BSYNC B2 ;  /* 0x0000000000027941 */ /* 0x000fea0003800000 */
.L_x_64307:
[----:B------:R-:W-:Y:S05]  /*1c00*/  BRA `(.L_x_64310) ;  /* 0x0000000000187947 */ /* 0x000fea0003800000 */
.L_x_64306:
[----:B------:R-:W-:Y:S01]  /*1c10*/  LOP3.LUT R16, R16, 0x1, RZ, 0xc0, !PT ;  /* 0x0000000110107812 */ /* 0x000fe200078ec0ff */
[----:B------:R-:W-:-:S03]  /*1c20*/  IMAD.MOV.U32 R24, RZ, RZ, 0x1 ;  /* 0x00000001ff187424 */ /* 0x000fc600078e00ff */
[----:B------:R-:W-:-:S04]  /*1c30*/  ISETP.NE.U32.AND P0, PT, R16, 0x1, PT ;  /* 0x000000011000780c */ /* 0x000fc80003f05070 */
[----:B------:R-:W-:-:S04]  /*1c40*/  ISETP.NE.U32.AND.EX P0, PT, RZ, RZ, PT, P0 ;  /* 0x000000ffff00720c */ /* 0x000fc80003f05100 */
[----:B------:R-:W-:Y:S02]  /*1c50*/  SEL R24, R24, 0xffffffff, P0 ;  /* 0xffffffff18187807 */ /* 0x000fe40000000000 */
[----:B------:R-:W-:-:S07]  /*1c60*/  SEL R19, RZ, 0xffffffff, P0 ;  /* 0xffffffffff137807 */ /* 0x000fce0000000000 */
.L_x_64310:
[----:B------:R-:W-:Y:S05]  /*1c70*/  BSYNC B1 ;  /* 0x0000000000017941 */ /* 0x000fea0003800000 */
.L_x_64305:
        /* <DEDUP_REMOVED lines=28> */
.L_x_64315:
        /* <DEDUP_REMOVED lines=23> */
.L_x_64314:
[----:B------:R-:W-:Y:S05]  /*1fb0*/  BSYNC B2 ;  /* 0x0000000000027941 */ /* 0x000fea0003800000 */
.L_x_64313:
[----:B------:R-:W-:Y:S05]  /*1fc0*/  BRA `(.L_x_64316) ;  /* 0x0000000000187947 */ /* 0x000fea0003800000 */
.L_x_64312:
[----:B------:R-:W-:Y:S01]  /*1fd0*/  LOP3.LUT R18, R18, 0x1, RZ, 0xc0, !PT ;  /* 0x0000000112127812 */ /* 0x000fe200078ec0ff */
[----:B------:R-:W-:-:S03]  /*1fe0*/  IMAD.MOV.U32 R16, RZ, RZ, 0x1 ;  /* 0x00000001ff107424 */ /* 0x000fc600078e00ff */
[----:B------:R-:W-:-:S04]  /*1ff0*/  ISETP.NE.U32.AND P0, PT, R18, 0x1, PT ;  /* 0x000000011200780c */ /* 0x000fc80003f05070 */
[----:B------:R-:W-:-:S04]  /*2000*/  ISETP.NE.U32.AND.EX P0, PT, RZ, RZ, PT, P0 ;  /* 0x000000ffff00720c */ /* 0x000fc80003f05100 */
[----:B------:R-:W-:Y:S02]  /*2010*/  SEL R16, R16, 0xffffffff, P0 ;  /* 0xffffffff10107807 */ /* 0x000fe40000000000 */
[----:B------:R-:W-:-:S07]  /*2020*/  SEL R17, RZ, 0xffffffff, P0 ;  /* 0xffffffffff117807 */ /* 0x000fce0000000000 */
.L_x_64316:
[----:B------:R-:W-:Y:S05]  /*2030*/  BSYNC B1 ;  /* 0x0000000000017941 */ /* 0x000fea0003800000 */
.L_x_64311:
[----:B------:R-:W-:Y:S05]  /*2040*/  BRA `(.L_x_64317) ;  /* 0x0000001c00b87947 */ /* 0x000fea0003800000 */
.L_x_64268:
        /* <DEDUP_REMOVED lines=30> */
.L_x_64322:
        /* <DEDUP_REMOVED lines=23> */
.L_x_64321:
[----:B------:R-:W-:Y:S05]  /*23a0*/  BSYNC B2 ;  /* 0x0000000000027941 */ /* 0x000fea0003800000 */
.L_x_64320:
[----:B------:R-:W-:Y:S05]  /*23b0*/  BRA `(.L_x_64323) ;  /* 0x00000000000c7947 */ /* 0x000fea0003800000 */
.L_x_64319:
[----:B------:R-:W-:Y:S01]  /*23c0*/  UMOV UR4, URZ ;  /* 0x0000003f00047c82 */ /* 0x000fe20008000000 */
[----:B------:R-:W-:Y:S02]  /*23d0*/  IMAD.MOV.U32 R25, RZ, RZ, RZ ;  /* 0x000000ffff197224 */ /* 0x000fe400078e00ff */
[----:B------:R-:W-:-:S07]  /*23e0*/  IMAD.U32 R26, RZ, RZ, UR4 ;  /* 0x00000004ff1a7e24 */ /* 0x000fce000f8e00ff */
.L_x_64323:
[----:B------:R-:W-:Y:S05]  /*23f0*/  BSYNC B1 ;  /* 0x0000000000017941 */ /* 0x000fea0003800000 */
.L_x_64318:
        /* <DEDUP_REMOVED lines=29> */
.L_x_64328:
        /* <DEDUP_REMOVED lines=22> */
.L_x_64327:
[----:B------:R-:W-:Y:S05]  /*2730*/  BSYNC B2 ;  /* 0x0000000000027941 */ /* 0x000fea0003800000 */
.L_x_64326:
[----:B------:R-:W-:Y:S05]  /*2740*/  BRA `(.L_x_64329) ;  /* 0x00000000000c7947 */ /* 0x000fea0003800000 */
.L_x_64325:
[----:B------:R-:W-:Y:S01]  /*2750*/  UMOV UR4, URZ ;  /* 0x0000003f00047c82 */ /* 0x000fe20008000000 */
[----:B------:R-:W-:Y:S02]  /*2760*/  IMAD.MOV.U32 R5, RZ, RZ, RZ ;  /* 0x000000ffff057224 */ /* 0x000fe400078e00ff */
[----:B------:R-:W-:-:S07]  /*2770*/  IMAD.U32 R4, RZ, RZ, UR4 ;  /* 0x00000004ff047e24 */ /* 0x000fce000f8e00ff */
.L_x_64329:
[----:B------:R-:W-:Y:S05]  /*2780*/  BSYNC B1 ;  /* 0x0000000000017941 */ /* 0x000fea0003800000 */
.L_x_64324:
        /* <DEDUP_REMOVED lines=29> */
.L_x_64334:
        /* <DEDUP_REMOVED lines=22> */
.L_x_64333:
[----:B------:R-:W-:Y:S05]  /*2ac0*/  BSYNC B2 ;  /* 0x0000000000027941 */ /* 0x000fea0003800000 */
.L_x_64332:
[----:B------:R-:W-:Y:S05]  /*2ad0*/  BRA `(.L_x_64335) ;  /* 0x00000000000c7947 */ /* 0x000fea0003800000 */
.L_x_64331:
[----:B------:R-:W-:Y:S01]  /*2ae0*/  UMOV UR4, URZ ;  /* 0x0000003f00047c82 */ /* 0x000fe20008000000 */
[----:B------:R-:W-:Y:S02]  /*2af0*/  IMAD.MOV.U32 R3, RZ, RZ, RZ ;  /* 0x000000ffff037224 */ /* 0x000fe400078e00ff */
[----:B------:R-:W-:-:S07]  /*2b00*/  IMAD.U32 R2, RZ, RZ, UR4 ;  /* 0x00000004ff027e24 */ /* 0x000fce000f8e00ff */
.L_x_64335:
[----:B------:R-:W-:Y:S05]  /*2b10*/  BSYNC B1 ;  /* 0x0000000000017941 */ /* 0x000fea0003800000 */
.L_x_64330:
        /* <DEDUP_REMOVED lines=29> */
.L_x_64340:
        /* <DEDUP_REMOVED lines=22> */
.L_x_64339:
[----:B------:R-:W-:Y:S05]  /*2e50*/  BSYNC B2 ;  /* 0x0000000000027941 */ /* 0x000fea0003800000 */
.L_x_64338:
[----:B------:R-:W-:Y:S05]  /*2e60*/  BRA `(.L_x_64341) ;  /* 0x00000000000c7947 */ /* 0x000fea0003800000 */
.L_x_64337:
[----:B------:R-:W-:Y:S01]  /*2e70*/  UMOV UR4, URZ ;  /* 0x0000003f00047c82 */ /* 0x000fe20008000000 */
[----:B------:R-:W-:Y:S02]  /*2e80*/  IMAD.MOV.U32 R12, RZ, RZ, RZ ;  /* 0x000000ffff0c7224 */ /* 0x000fe400078e00ff */
[----:B------:R-:W-:-:S07]  /*2e90*/  IMAD.U32 R28, RZ, RZ, UR4 ;  /* 0x00000004ff1c7e24 */ /* 0x000fce000f8e00ff */
.L_x_64341:
[----:B------:R-:W-:Y:S05]  /*2ea0*/  BSYNC B1 ;  /* 0x0000000000017941 */ /* 0x000fea0003800000 */
.L_x_64336:
        /* <DEDUP_REMOVED lines=29> */
.L_x_64346:
        /* <DEDUP_REMOVED lines=22> */
.L_x_64345:
[----:B------:R-:W-:Y:S05]  /*31e0*/  BSYNC B2 ;  /* 0x0000000000027941 */ /* 0x000fea0003800000 */
.L_x_64344:
[----:B------:R-:W-:Y:S05]  /*31f0*/  BRA `(.L_x_64347) ;  /* 0x00000000000c7947 */ /* 0x000fea0003800000 */
.L_x_64343:
[----:B------:R-:W-:Y:S01]  /*3200*/  UMOV UR4, URZ ;  /* 0x0000003f00047c82 */ /* 0x000fe20008000000 */
[----:B------:R-:W-:Y:S02]  /*3210*/  IMAD.MOV.U32 R23, RZ, RZ, RZ ;  /* 0x000000ffff177224 */ /* 0x000fe400078e00ff */
[----:B------:R-:W-:-:S07]  /*3220*/  IMAD.U32 R22, RZ, RZ, UR4 ;  /* 0x00000004ff167e24 */ /* 0x000fce000f8e00ff */
.L_x_64347:
[----:B------:R-:W-:Y:S05]  /*3230*/  BSYNC B1 ;  /* 0x0000000000017941 */ /* 0x000fea0003800000 */
.L_x_64342:
        /* <DEDUP_REMOVED lines=29> */
.L_x_64352:
        /* <DEDUP_REMOVED lines=22> */
.L_x_64351:
[----:B------:R-:W-:Y:S05]  /*3570*/  BSYNC B2 ;  /* 0x0000000000027941 */ /* 0x000fea0003800000 */
.L_x_64350:
[----:B------:R-:W-:Y:S05]  /*3580*/  BRA `(.L_x_64353) ;  /* 0x00000000000c7947 */ /* 0x000fea0003800000 */
.L_x_64349:
[----:B------:R-:W-:Y:S01]  /*3590*/  UMOV UR4, URZ ;  /* 0x0000003f00047c82 */ /* 0x000fe20008000000 */
[----:B------:R-:W-:Y:S02]  /*35a0*/  IMAD.MOV.U32 R7, RZ, RZ, RZ ;  /* 0x000000ffff077224 */ /* 0x000fe400078e00ff */
[----:B------:R-:W-:-:S07]  /*35b0*/  IMAD.U32 R6, RZ, RZ, UR4 ;  /* 0x00000004ff067e24 */ /* 0x000fce000f8e00ff */
.L_x_64353:
[----:B------:R-:W-:Y:S05]  /*35c0*/  BSYNC B1 ;  /* 0x0000000000017941 */ /* 0x000fea0003800000 */
.L_x_64348:
        /* <DEDUP_REMOVED lines=30> */
.L_x_64358:
        /* <DEDUP_REMOVED lines=23> */
.L_x_64357:
[----:B------:R-:W-:Y:S05]  /*3920*/  BSYNC B2 ;  /* 0x0000000000027941 */ /* 0x000fea0003800000 */
.L_x_64356:
[----:B------:R-:W-:Y:S05]  /*3930*/  BRA `(.L_x_64359) ;  /* 0x00000000000c7947 */ /* 0x000fea0003800000 */
.L_x_64355:
[----:B------:R-:W-:Y:S01]  /*3940*/  UMOV UR4, URZ ;  /* 0x0000003f00047c82 */ /* 0x000fe20008000000 */
[----:B------:R-:W-:Y:S02]  /*3950*/  IMAD.MOV.U32 R19, RZ, RZ, RZ ;  /* 0x000000ffff137224 */ /* 0x000fe400078e00ff */
[----:B------:R-:W-:-:S07]  /*3960*/  IMAD.U32 R24, RZ, RZ, UR4 ;  /* 0x00000004ff187e24 */ /* 0x000fce000f8e00ff */
.L_x_64359:
[----:B------:R-:W-:Y:S05]  /*3970*/  BSYNC B1 ;  /* 0x0000000000017941 */ /* 0x000fea0003800000 */
.L_x_64354:
        /* <DEDUP_REMOVED lines=29> */
.L_x_64363:
        /* <DEDUP_REMOVED lines=23> */
.L_x_64362:
[----:B------:R-:W-:Y:S05]  /*3cc0*/  BSYNC B1 ;  /* 0x0000000000017941 */ /* 0x000fea0003800000 */
.L_x_64361:
[----:B------:R-:W-:Y:S05]  /*3cd0*/  BRA `(.L_x_64317) ;  /* 0x0000000000947947 */ /* 0x000fea0003800000 */
.L_x_64360:
[----:B------:R-:W-:Y:S01]  /*3ce0*/  UMOV UR4, URZ ;  /* 0x0000003f00047c82 */ /* 0x000fe20008000000 */
[----:B------:R-:W-:Y:S02]  /*3cf0*/  IMAD.MOV.U32 R17, RZ, RZ, RZ ;  /* 0x000000ffff117224 */ /* 0x000fe400078e00ff */
[----:B------:R-:W-:Y:S01]  /*3d00*/  IMAD.U32 R16, RZ, RZ, UR4 ;  /* 0x00000004ff107e24 */ /* 0x000fe2000f8e00ff */
[----:B------:R-:W-:Y:S06]  /*3d10*/  BRA `(.L_x_64317) ;  /* 0x0000000000847947 */ /* 0x000fec0003800000 */
.L_x_64267:
        /* <DEDUP_REMOVED lines=33> */
.L_x_64317:
[----:B------:R-:W-:Y:S05]  /*3f30*/  BSYNC B0 ;  /* 0x0000000000007941 */ /* 0x000fea0003800000 */
.L_x_64266:
        /* <DEDUP_REMOVED lines=23> */
.L_x_64265:
        /* <DEDUP_REMOVED lines=22> */
.L_x_64365:
[----:B------:R-:W-:Y:S05]  /*4210*/  BSYNC B0 ;  /* 0x0000000000007941 */ /* 0x000fea0003800000 */
.L_x_64364:
        /* <DEDUP_REMOVED lines=15> */
.L_x_64367:
[----:B------:R-:W-:Y:S05]  /*4310*/  BSYNC B0 ;  /* 0x0000000000007941 */ /* 0x000fea0003800000 */
.L_x_64366:
        /* <DEDUP_REMOVED lines=60> */
.L_x_64377:
        /* <DEDUP_REMOVED lines=22> */
.L_x_64376:
[----:B------:R-:W-:Y:S05]  /*4840*/  BSYNC B3 ;  /* 0x0000000000037941 */ /* 0x000fea0003800000 */
.L_x_64375:
[----:B------:R-:W-:Y:S05]  /*4850*/  BRA `(.L_x_64373) ;  /* 0x0000000000187947 */ /* 0x000fea0003800000 */
.L_x_64374:
[----:B------:R-:W-:Y:S01]  /*4860*/  LOP3.LUT R6, R6, 0x1, RZ, 0xc0, !PT ;  /* 0x0000000106067812 */ /* 0x000fe200078ec0ff */
[----:B------:R-:W-:-:S03]  /*4870*/  IMAD.MOV.U32 R4, RZ, RZ, 0x1 ;  /* 0x00000001ff047424 */ /* 0x000fc600078e00ff */
[----:B------:R-:W-:-:S04]  /*4880*/  ISETP.NE.U32.AND P0, PT, R6, 0x1, PT ;  /* 0x000000010600780c */ /* 0x000fc80003f05070 */
[----:B------:R-:W-:-:S04]  /*4890*/  ISETP.NE.U32.AND.EX P0, PT, RZ, RZ, PT, P0 ;  /* 0x000000ffff00720c */ /* 0x000fc80003f05100 */
[----:B------:R-:W-:Y:S02]  /*48a0*/  SEL R4, R4, 0xffffffff, P0 ;  /* 0xffffffff04047807 */ /* 0x000fe40000000000 */
[----:B------:R-:W-:-:S07]  /*48b0*/  SEL R5, RZ, 0xffffffff, P0 ;  /* 0xffffffffff057807 */ /* 0x000fce0000000000 */
.L_x_64373:
[----:B------:R-:W-:Y:S05]  /*48c0*/  BSYNC B2 ;  /* 0x0000000000027941 */ /* 0x000fea0003800000 */
.L_x_64372:
        /* <DEDUP_REMOVED lines=31> */
.L_x_64383:
        /* <DEDUP_REMOVED lines=22> */
.L_x_64382:
[----:B------:R-:W-:Y:S05]  /*4c20*/  BSYNC B3 ;  /* 0x0000000000037941 */ /* 0x000fea0003800000 */
.L_x_64381:
[----:B------:R-:W-:Y:S05]  /*4c30*/  BRA `(.L_x_64379) ;  /* 0x0000000000187947 */ /* 0x000fea0003800000 */
.L_x_64380:
[----:B------:R-:W-:Y:S01]  /*4c40*/  LOP3.LUT R8, R8, 0x1, RZ, 0xc0, !PT ;  /* 0x0000000108087812 */ /* 0x000fe200078ec0ff */
[----:B------:R-:W-:-:S03]  /*4c50*/  IMAD.MOV.U32 R6, RZ, RZ, 0x1 ;  /* 0x00000001ff067424 */ /* 0x000fc600078e00ff */
[----:B------:R-:W-:-:S04]  /*4c60*/  ISETP.NE.U32.AND P0, PT, R8, 0x1, PT ;  /* 0x000000010800780c */ /* 0x000fc80003f05070 */
[----:B------:R-:W-:-:S04]  /*4c70*/  ISETP.NE.U32.AND.EX P0, PT, RZ, RZ, PT, P0 ;  /* 0x000000ffff00720c */ /* 0x000fc80003f05100 */
[----:B------:R-:W-:Y:S02]  /*4c80*/  SEL R6, R6, 0xffffffff, P0 ;  /* 0xffffffff06067807 */ /* 0x000fe40000000000 */
[----:B------:R-:W-:-:S07]  /*4c90*/  SEL R7, RZ, 0xffffffff, P0 ;  /* 0xffffffffff077807 */ /* 0x000fce0000000000 */
.L_x_64379:
[----:B------:R-:W-:Y:S05]  /*4ca0*/  BSYNC B2 ;  /* 0x0000000000027941 */ /* 0x000fea0003800000 */
.L_x_64378:
        /* <DEDUP_REMOVED lines=31> */
.L_x_64389:
        /* <DEDUP_REMOVED lines=22> */
.L_x_64388:
[----:B------:R-:W-:Y:S05]  /*5000*/  BSYNC B3 ;  /* 0x0000000000037941 */ /* 0x000fea0003800000 */
.L_x_64387:
[----:B------:R-:W-:Y:S05]  /*5010*/  BRA `(.L_x_64385) ;  /* 0x0000000000187947 */ /* 0x000fea0003800000 */
.L_x_64386:
[----:B------:R-:W-:Y:S01]  /*5020*/  LOP3.LUT R18, R18, 0x1, RZ, 0xc0, !PT ;  /* 0x0000000112127812 */ /* 0x000fe200078ec0ff */
[----:B------:R-:W-:-:S03]  /*5030*/  IMAD.MOV.U32 R8, RZ, RZ, 0x1 ;  /* 0x00000001ff087424 */ /* 0x000fc600078e00ff */
[----:B------:R-:W-:-:S04]  /*5040*/  ISETP.NE.U32.AND P0, PT, R18, 0x1, PT ;  /* 0x000000011200780c */ /* 0x000fc80003f05070 */
[----:B------:R-:W-:-:S04]  /*5050*/  ISETP.NE.U32.AND.EX P0, PT, RZ, RZ, PT, P0 ;  /* 0x000000ffff00720c */ /* 0x000fc80003f05100 */
[----:B------:R-:W-:Y:S02]  /*5060*/  SEL R8, R8, 0xffffffff, P0 ;  /* 0xffffffff08087807 */ /* 0x000fe40000000000 */
[----:B------:R-:W-:-:S07]  /*5070*/  SEL R9, RZ, 0xffffffff, P0 ;  /* 0xffffffffff097807 */ /* 0x000fce0000000000 */
.L_x_64385:
[----:B------:R-:W-:Y:S05]  /*5080*/  BSYNC B2 ;  /* 0x0000000000027941 */ /* 0x000fea0003800000 */
.L_x_64384:
        /* <DEDUP_REMOVED lines=31> */
.L_x_64395:
        /* <DEDUP_REMOVED lines=22> */
.L_x_64394:
[----:B------:R-:W-:Y:S05]  /*53e0*/  BSYNC B3 ;  /* 0x0000000000037941 */ /* 0x000fea0003800000 */
.L_x_64393:
[----:B------:R-:W-:Y:S05]  /*53f0*/  BRA `(.L_x_64391) ;  /* 0x0000000000187947 */ /* 0x000fea0003800000 */
.L_x_64392:
[----:B------:R-:W-:Y:S01]  /*5400*/  LOP3.LUT R20, R20, 0x1, RZ, 0xc0, !PT ;  /* 0x0000000114147812 */ /* 0x000fe200078ec0ff */
[----:B------:R-:W-:-:S03]  /*5410*/  IMAD.MOV.U32 R18, RZ, RZ, 0x1 ;  /* 0x00000001ff127424 */ /* 0x000fc600078e00ff */
[----:B------:R-:W-:-:S04]  /*5420*/  ISETP.NE.U32.AND P0, PT, R20, 0x1, PT ;  /* 0x000000011400780c */ /* 0x000fc80003f05070 */
[----:B------:R-:W-:-:S04]  /*5430*/  ISETP.NE.U32.AND.EX P0, PT, RZ, RZ, PT, P0 ;  /* 0x000000ffff00720c */ /* 0x000fc80003f05100 */
[----:B------:R-:W-:Y:S02]  /*5440*/  SEL R18, R18, 0xffffffff, P0 ;  /* 0xffffffff12127807 */ /* 0x000fe40000000000 */
[----:B------:R-:W-:-:S07]  /*5450*/  SEL R19, RZ, 0xffffffff, P0 ;  /* 0xffffffffff137807 */ /* 0x000fce0000000000 */
.L_x_64391:
[----:B------:R-:W-:Y:S05]  /*5460*/  BSYNC B2 ;  /* 0x0000000000027941 */ /* 0x000fea0003800000 */
.L_x_64390:
        /* <DEDUP_REMOVED lines=31> */
.L_x_64401:
        /* <DEDUP_REMOVED lines=22> */
.L_x_64400:
[----:B------:R-:W-:Y:S05]  /*57c0*/  BSYNC B3 ;  /* 0x0000000000037941 */ /* 0x000fea0003800000 */
.L_x_64399:
[----:B------:R-:W-:Y:S05]  /*57d0*/  BRA `(.L_x_64397) ;  /* 0x0000000000187947 */ /* 0x000fea0003800000 */
.L_x_64398:
[----:B------:R-:W-:Y:S01]  /*57e0*/  LOP3.LUT R14, R14, 0x1, RZ, 0xc0, !PT ;  /* 0x000000010e0e7812 */ /* 0x000fe200078ec0ff */
[----:B------:R-:W-:-:S03]  /*57f0*/  IMAD.MOV.U32 R20, RZ, RZ, 0x1 ;  /* 0x00000001ff147424 */ /* 0x000fc600078e00ff */
[----:B------:R-:W-:-:S04]  /*5800*/  ISETP.NE.U32.AND P0, PT, R14, 0x1, PT ;  /* 0x000000010e00780c */ /* 0x000fc80003f05070 */
[----:B------:R-:W-:-:S04]  /*5810*/  ISETP.NE.U32.AND.EX P0, PT, RZ, RZ, PT, P0 ;  /* 0x000000ffff00720c */ /* 0x000fc80003f05100 */
[----:B------:R-:W-:Y:S02]  /*5820*/  SEL R20, R20, 0xffffffff, P0 ;  /* 0xffffffff14147807 */ /* 0x000fe40000000000 */
[----:B------:R-:W-:-:S07]  /*5830*/  SEL R21, RZ, 0xffffffff, P0 ;  /* 0xffffffffff157807 */ /* 0x000fce0000000000 */
.L_x_64397:
[----:B------:R-:W-:Y:S05]  /*5840*/  BSYNC B2 ;  /* 0x0000000000027941 */ /* 0x000fea0003800000 */
.L_x_64396:
        /* <DEDUP_REMOVED lines=31> */
.L_x_64407:
        /* <DEDUP_REMOVED lines=22> */
.L_x_64406:
[----:B------:R-:W-:Y:S05]  /*5ba0*/  BSYNC B3 ;  /* 0x0000000000037941 */ /* 0x000fea0003800000 */
.L_x_64405:
[----:B------:R-:W-:Y:S05]  /*5bb0*/  BRA `(.L_x_64403) ;  /* 0x0000000000187947 */ /* 0x000fea0003800000 */
.L_x_64404:
[----:B------:R-:W-:Y:S01]  /*5bc0*/  LOP3.LUT R16, R16, 0x1, RZ, 0xc0, !PT ;  /* 0x0000000110107812 */ /* 0x000fe200078ec0ff */
[----:B------:R-:W-:-:S03]  /*5bd0*/  IMAD.MOV.U32 R22, RZ, RZ, 0x1 ;  /* 0x00000001ff167424 */ /* 0x000fc600078e00ff */
[----:B------:R-:W-:-:S04]  /*5be0*/  ISETP.NE.U32.AND P0, PT, R16, 0x1, PT ;  /* 0x000000011000780c */ /* 0x000fc80003f05070 */
[----:B------:R-:W-:-:S04]  /*5bf0*/  ISETP.NE.U32.AND.EX P0, PT, RZ, RZ, PT, P0 ;  /* 0x000000ffff00720c */ /* 0x000fc80003f05100 */
[----:B------:R-:W-:Y:S02]  /*5c00*/  SEL R22, R22, 0xffffffff, P0 ;  /* 0xffffffff16167807 */ /* 0x000fe40000000000 */
[----:B------:R-:W-:-:S07]  /*5c10*/  SEL R23, RZ, 0xffffffff, P0 ;  /* 0xffffffffff177807 */ /* 0x000fce0000000000 */
.L_x_64403:
[----:B------:R-:W-:Y:S05]  /*5c20*/  BSYNC B2 ;  /* 0x0000000000027941 */ /* 0x000fea0003800000 */
.L_x_64402:
        /* <DEDUP_REMOVED lines=31> */
.L_x_64413:
        /* <DEDUP_REMOVED lines=22> */
.L_x_64412:
[----:B------:R-:W-:Y:S05]  /*5f80*/  BSYNC B3 ;  /* 0x0000000000037941 */ /* 0x000fea0003800000 */
.L_x_64411:
[----:B------:R-:W-:Y:S05]  /*5f90*/  BRA `(.L_x_64409) ;  /* 0x0000000000187947 */ /* 0x000fea0003800000 */
.L_x_64410:
[----:B------:R-:W-:Y:S01]  /*5fa0*/  LOP3.LUT R12, R12, 0x1, RZ, 0xc0, !PT ;  /* 0x000000010c0c7812 */ /* 0x000fe200078ec0ff */
[----:B------:R-:W-:-:S03]  /*5fb0*/  IMAD.MOV.U32 R16, RZ, RZ, 0x1 ;  /* 0x00000001ff107424 */ /* 0x000fc600078e00ff */
[----:B------:R-:W-:-:S04]  /*5fc0*/  ISETP.NE.U32.AND P0, PT, R12, 0x1, PT ;  /* 0x000000010c00780c */ /* 0x000fc80003f05070 */
[----:B------:R-:W-:-:S04]  /*5fd0*/  ISETP.NE.U32.AND.EX P0, PT, RZ, RZ, PT, P0 ;  /* 0x000000ffff00720c */ /* 0x000fc80003f05100 */
[----:B------:R-:W-:Y:S02]  /*5fe0*/  SEL R16, R16, 0xffffffff, P0 ;  /* 0xffffffff10107807 */ /* 0x000fe40000000000 */
[----:B------:R-:W-:-:S07]  /*5ff0*/  SEL R17, RZ, 0xffffffff, P0 ;  /* 0xffffffffff117807 */ /* 0x000fce0000000000 */
.L_x_64409:
[----:B------:R-:W-:Y:S05]  /*6000*/  BSYNC B2 ;  /* 0x0000000000027941 */ /* 0x000fea0003800000 */
.L_x_64408:
        /* <DEDUP_REMOVED lines=30> */
.L_x_64418:
        /* <DEDUP_REMOVED lines=24> */
.L_x_64417:
[----:B------:R-:W-:Y:S05]  /*6370*/  BSYNC B2 ;  /* 0x0000000000027941 */ /* 0x000fea0003800000 */
.L_x_64416:
[----:B------:R-:W-:Y:S05]  /*6380*/  BRA `(.L_x_64414) ;  /* 0x0000001400247947 */ /* 0x000fea0003800000 */
.L_x_64415:
[----:B------:R-:W-:Y:S01]  /*6390*/  LOP3.LUT R10, R10, 0x1, RZ, 0xc0, !PT ;  /* 0x000000010a0a7812 */ /* 0x000fe200078ec0ff */
[----:B------:R-:W-:-:S03]  /*63a0*/  IMAD.MOV.U32 R14, RZ, RZ, 0x1 ;  /* 0x00000001ff0e7424 */ /* 0x000fc600078e00ff */
[----:B------:R-:W-:-:S04]  /*63b0*/  ISETP.NE.U32.AND P0, PT, R10, 0x1, PT ;  /* 0x000000010a00780c */ /* 0x000fc80003f05070 */
[----:B------:R-:W-:-:S04]  /*63c0*/  ISETP.NE.U32.AND.EX P0, PT, RZ, RZ, PT, P0 ;  /* 0x000000ffff00720c */ /* 0x000fc80003f05100 */
[----:B------:R-:W-:Y:S02]  /*63d0*/  SEL R14, R14, 0xffffffff, P0 ;  /* 0xffffffff0e0e7807 */ /* 0x000fe40000000000 */
[----:B------:R-:W-:Y:S01]  /*63e0*/  SEL R15, RZ, 0xffffffff, P0 ;  /* 0xffffffffff0f7807 */ /* 0x000fe20000000000 */
[----:B------:R-:W-:Y:S06]  /*63f0*/  BRA `(.L_x_64414) ;  /* 0x0000001400087947 */ /* 0x000fec0003800000 */
.L_x_64371:
        /* <DEDUP_REMOVED lines=14> */
.L_x_64421:
        /* <DEDUP_REMOVED lines=22> */
.L_x_64420:
[----:B------:R-:W-:Y:S05]  /*6640*/  BSYNC B2 ;  /* 0x0000000000027941 */ /* 0x000fea0003800000 */
.L_x_64419:
        /* <DEDUP_REMOVED lines=17> */
.L_x_64424:
        /* <DEDUP_REMOVED lines=22> */
.L_x_64423:
[----:B------:R-:W-:Y:S05]  /*68c0*/  BSYNC B2 ;  /* 0x0000000000027941 */ /* 0x000fea0003800000 */
.L_x_64422:
        /* <DEDUP_REMOVED lines=17> */
.L_x_64427:
        /* <DEDUP_REMOVED lines=22> */
.L_x_64426:
[----:B------:R-:W-:Y:S05]  /*6b40*/  BSYNC B2 ;  /* 0x0000000000027941 */ /* 0x000fea0003800000 */
.L_x_64425:
        /* <DEDUP_REMOVED lines=17> */
.L_x_64430:
        /* <DEDUP_REMOVED lines=22> */
.L_x_64429:
[----:B------:R-:W-:Y:S05]  /*6dc0*/  BSYNC B2 ;  /* 0x0000000000027941 */ /* 0x000fea0003800000 */
.L_x_64428:
        /* <DEDUP_REMOVED lines=17> */
.L_x_64433:
        /* <DEDUP_REMOVED lines=22> */
.L_x_64432:
[----:B------:R-:W-:Y:S05]  /*7040*/  BSYNC B2 ;  /* 0x0000000000027941 */ /* 0x000fea0003800000 */
.L_x_64431:
        /* <DEDUP_REMOVED lines=17> */
.L_x_64436:
        /* <DEDUP_REMOVED lines=25> */
.L_x_64435:
[----:B------:R-:W-:Y:S05]  /*72f0*/  BSYNC B2 ;  /* 0x0000000000027941 */ /* 0x000fea0003800000 */
.L_x_64434:
        /* <DEDUP_REMOVED lines=17> */
.L_x_64439:
        /* <DEDUP_REMOVED lines=25> */
.L_x_64438:
[----:B------:R-:W-:Y:S05]  /*75a0*/  BSYNC B2 ;  /* 0x0000000000027941 */ /* 0x000fea0003800000 */
.L_x_64437:
        /* <DEDUP_REMOVED lines=13> */
.L_x_64440:
        /* <DEDUP_REMOVED lines=26> */
.L_x_64414:
[----:B------:R-:W-:Y:S05]  /*7820*/  BSYNC B0 ;  /* 0x0000000000007941 */ /* 0x000fea0003800000 */
.L_x_64370:
[----:B------:R-:W-:Y:S05]  /*7830*/  BRA `(.L_x_64441) ;  /* 0x0000000000c87947 */ /* 0x000fea0003800000 */
.L_x_64369:
        /* <DEDUP_REMOVED lines=50> */
.L_x_64441:
[----:B------:R-:W-:Y:S05]  /*7b60*/  BSYNC B1 ;  /* 0x0000000000017941 */ /* 0x000fea0003800000 */
.L_x_64368:
        /* <DEDUP_REMOVED lines=21> */
.L_x_64444:
[----:B------:R-:W-:-:S13]  /*7cc0*/  ISETP.GE.AND P0, PT, R2, UR4, PT ;  /* 0x0000000402007c0c */ /* 0x000fda000bf06270 */
[----:B------:R-:W-:Y:S05]  /*7cd0*/  @P0 BRA `(.L_x_64446) ;  /* 0x0000000000300947 */ /* 0x000fea0003800000 */
[----:B01----:R-:W0:Y:S01]  /*7ce0*/  LDC.64 R4, c[0x0][0x228] ;  /* 0x00008a00ff047b82 */ /* 0x003e220000000a00 */
[C---:B------:R-:W-:Y:S02]  /*7cf0*/  VIADD R3, R2.reuse, UR6 ;  /* 0x0000000602037c36 */ /* 0x040fe40008000000 */
[----:B------:R-:W-:Y:S02]  /*7d00*/  VIADD R2, R2, 0x80 ;  /* 0x0000008002027836 */ /* 0x000fe40000000000 */
[----:B0-----:R-:W-:-:S05]  /*7d10*/  IMAD.WIDE.U32 R4, R3, 0x8, R4 ;  /* 0x0000000803047825 */ /* 0x001fca00078e0004 */
[----:B------:R1:W-:Y:S02]  /*7d20*/  STG.E.64 desc[UR8][R4.64], R18 ;  /* 0x0000001204007986 */ /* 0x0003e4000c101b08 */
.L_x_64445:
[----:B------:R-:W-:-:S13]  /*7d30*/  ISETP.GE.AND P0, PT, R2, UR4, PT ;  /* 0x0000000402007c0c */ /* 0x000fda000bf06270 */
[----:B------:R-:W-:Y:S05]  /*7d40*/  @P0 BRA `(.L_x_64447) ;  /* 0x0000000000340947 */ /* 0x000fea0003800000 */
[----:B01----:R-:W0:Y:S01]  /*7d50*/  LDC.64 R4, c[0x0][0x228] ;  /* 0x00008a00ff047b82 */ /* 0x003e220000000a00 */
[C---:B------:R-:W-:Y:S02]  /*7d60*/  VIADD R3, R2.reuse, UR6 ;  /* 0x0000000602037c36 */ /* 0x040fe40008000000 */
[----:B------:R-:W-:Y:S02]  /*7d70*/  VIADD R2, R2, 0x80 ;  /* 0x0000008002027836 */ /* 0x000fe40000000000 */
[----:B0-----:R-:W-:-:S05]  /*7d80*/  IMAD.WIDE.U32 R4, R3, 0x8, R4 ;  /* 0x0000000803047825 */ /* 0x001fca00078e0004 */
[----:B------:R2:W-:Y:S02]  /*7d90*/  STG.E.64 desc[UR8][R4.64], R20 ;  /* 0x0000001404007986 */ /* 0x0005e4000c101b08 */
.L_x_64446:
        /* <DEDUP_REMOVED lines=8> */
.L_x_64447:
[----:B------:R-:W-:Y:S05]  /*7e20*/  BSYNC B1 ;  /* 0x0000000000017941 */ /* 0x000fea0003800000 */
.L_x_64443:
[----:B------:R-:W-:-:S13]  /*7e30*/  ISETP.GE.AND P0, PT, R2, UR4, PT ;  /* 0x0000000402007c0c */ /* 0x000fda000bf06270 */
[----:B012---:R-:W0:Y:S01]  /*7e40*/  @!P0 LDC.64 R4, c[0x0][0x228] ;  /* 0x00008a00ff048b82 */ /* 0x007e220000000a00 */
[C---:B------:R-:W-:Y:S02]  /*7e50*/  @!P0 VIADD R3, R2.reuse, UR6 ;  /* 0x0000000602038c36 */ /* 0x040fe40008000000 */
[----:B------:R-:W-:Y:S02]  /*7e60*/  @!P0 VIADD R2, R2, 0x80 ;  /* 0x0000008002028836 */ /* 0x000fe40000000000 */
[----:B0-----:R-:W-:-:S05]  /*7e70*/  @!P0 IMAD.WIDE.U32 R4, R3, 0x8, R4 ;  /* 0x0000000803048825 */ /* 0x001fca00078e0004 */
[----:B------:R3:W-:Y:S02]  /*7e80*/  @!P0 STG.E.64 desc[UR8][R4.64], R16 ;  /* 0x0000001004008986 */ /* 0x0007e4000c101b08 */
.L_x_64448:
[----:B------:R-:W-:Y:S05]  /*7e90*/  BSYNC B0 ;  /* 0x0000000000007941 */ /* 0x000fea0003800000 */
.L_x_64442:
        /* <DEDUP_REMOVED lines=8> */
.L_x_64449:
        /* <DEDUP_REMOVED lines=14> */
.L_x_71958:


//--------------------- .text._ZN2at6native29vectorized_elementwise_kernelILi8EZNS0_50_GLOBAL__N__2680c7bb_12_PowKernel_cu_140f0503_289622pow_scalar_tensor_implIlEEvRNS_18TensorIteratorBaseET_EUllE_St5arrayIPcLm2EEEEviT0_T1_ --------------------------
	.section	.text._ZN2at6native29vectorized_elementwise_kernelILi8EZNS0_50_GLOBAL__N__2680c7bb_12_PowKernel_cu_140f0503_289622pow_scalar_tensor_implIlEEvRNS_18TensorIteratorBaseET_EUllE_St5arrayIPcLm2EEEEviT0_T1_,"ax",@progbits
	.align	128
        .global         _ZN2at6native29vectorized_elementwise_kernelILi8EZNS0_50_GLOBAL__N__2680c7bb_12_PowKernel_cu_140f0503_289622pow_scalar_tensor_implIlEEvRNS_18TensorIteratorBaseET_EUllE_St5arrayIPcLm2EEEEviT0_T1_
        .type           _ZN2at6native29vectorized_elementwise_kernelILi8EZNS0_50_GLOBAL__N__2680c7bb_12_PowKernel_cu_140f0503_289622pow_scalar_tensor_implIlEEvRNS_18TensorIteratorBaseET_EUllE_St5arrayIPcLm2EEEEviT0_T1_,@function
        .size           _ZN2at6native29vectorized_elementwise_kernelILi8EZNS0_50_GLOBAL__N__2680c7bb_12_PowKernel_cu_140f0503_289622pow_scalar_tensor_implIlEEvRNS_18TensorIteratorBaseET_EUllE_St5arrayIPcLm2EEEEviT0_T1_,(.L_x_71959 - _ZN2at6native29vectorized_elementwise_kernelILi8EZNS0_50_GLOBAL__N__2680c7bb_12_PowKernel_cu_140f0503_289622pow_scalar_tensor_implIlEEvRNS_18TensorIteratorBaseET_EUllE_St5arrayIPcLm2EEEEviT0_T1_)
        .other          _ZN2at6native29vectorized_elementwise_kernelILi8EZNS0_50_GLOBAL__N__2680c7bb_12_PowKernel_cu_140f0503_289622pow_scalar_tensor_implIlEEvRNS_18TensorIteratorBaseET_EUllE_St5arrayIPcLm2EEEEviT0_T1_,@"STO_CUDA_ENTRY STV_DEFAULT"
_ZN2at6native29vectorized_elementwise_kernelILi8EZNS0_50_GLOBAL__N__2680c7bb_12_PowKernel_cu_140f0503_289622pow_scalar_tensor_implIlEEvRNS_18TensorIteratorBaseET_EUllE_St5arrayIPcLm2EEEEviT0_T1_:
.text._ZN2at6native29vectorized_elementwise_kernelILi8EZNS0_50_GLOBAL__N__2680c7bb_12_PowKernel_cu_140f0503_289622pow_scalar_tensor_implIlEEvRNS_18TensorIteratorBaseET_EUllE_St5arrayIPcLm2EEEEviT0_T1_:
        /* <DEDUP_REMOVED lines=60> */
.L_x_64458:
        /* <DEDUP_REMOVED lines=25> */
.L_x_64457:
[----:B------:R-:W-:Y:S05]  /*0550*/  BSYNC B2 ;  /* 0x0000000000027941 */ /* 0x000fea0003800000 */
.L_x_64456:
[----:B------:R-:W-:Y:S05]  /*0560*/  BRA `(.L_x_64459) ;  /* 0x0000000000187947 */ /* 0x000fea0003800000 */
.L_x_64455:
[----:B------:R-:W-:Y:S01]  /*0570*/  LOP3.LUT R4, R4, 0x1, RZ, 0xc0, !PT ;  /* 0x0000000104047812 */ /* 0x000fe200078ec0ff */
[----:B------:R-:W-:-:S03]  /*0580*/  IMAD.MOV.U32 R26, RZ, RZ, 0x1 ;  /* 0x00000001ff1a7424 */ /* 0x000fc600078e00ff */
[----:B------:R-:W-:-:S04]  /*0590*/  ISETP.NE.U32.AND P0, PT, R4, 0x1, PT ;  /* 0x000000010400780c */ /* 0x000fc80003f05070 */
[----:B------:R-:W-:-:S04]  /*05a0*/  ISETP.NE.U32.AND.EX P0, PT, RZ, RZ, PT, P0 ;  /* 0x000000ffff00720c */ /* 0x000fc80003f05100 */
[----:B------:R-:W-:Y:S02]  /*05b0*/  SEL R26, R26, 0xffffffff, P0 ;  /* 0xffffffff1a1a7807 */ /* 0x000fe40000000000 */
[----:B------:R-:W-:-:S07]  /*05c0*/  SEL R25, RZ, 0xffffffff, P0 ;  /* 0xffffffffff197807 */ /* 0x000fce0000000000 */
.L_x_64459:
[----:B------:R-:W-:Y:S05]  /*05d0*/  BSYNC B1 ;  /* 0x0000000000017941 */ /* 0x000fea0003800000 */
.L_x_64454:
        /* <DEDUP_REMOVED lines=28> */
.L_x_64464:
        /* <DEDUP_REMOVED lines=23> */
.L_x_64463:
[----:B------:R-:W-:Y:S05]  /*0910*/  BSYNC B2 ;  /* 0x0000000000027941 */ /* 0x000fea0003800000 */
.L_x_64462:
[----:B------:R-:W-:Y:S05]  /*0920*/  BRA `(.L_x_64465) ;  /* 0x0000000000187947 */ /* 0x000fea0003800000 */
.L_x_64461:
[----:B------:R-:W-:Y:S01]  /*0930*/  LOP3.LUT R6, R6, 0x1, RZ, 0xc0, !PT ;  /* 0x0000000106067812 */ /* 0x000fe200078ec0ff */
[----:B------:R-:W-:-:S03]  /*0940*/  IMAD.MOV.U32 R4, RZ, RZ, 0x1 ;  /* 0x00000001ff047424 */ /* 0x000fc600078e00ff */
[----:B------:R-:W-:-:S04]  /*0950*/  ISETP.NE.U32.AND P0, PT, R6, 0x1, PT ;  /* 0x000000010600780c */ /* 0x000fc80003f05070 */
[----:B------:R-:W-:-:S04]  /*0960*/  ISETP.NE.U32.AND.EX P0, PT, RZ, RZ, PT, P0 ;  /* 0x000000ffff00720c */ /* 0x000fc80003f05100 */
[----:B------:R-:W-:Y:S02]  /*0970*/  SEL R4, R4, 0xffffffff, P0 ;  /* 0xffffffff04047807 */ /* 0x000fe40000000000 */
[----:B------:R-:W-:-:S07]  /*0980*/  SEL R5, RZ, 0xffffffff, P0 ;  /* 0xffffffffff057807 */ /* 0x000fce0000000000 */
.L_x_64465:
[----:B------:R-:W-:Y:S05]  /*0990*/  BSYNC B1 ;  /* 0x0000000000017941 */ /* 0x000fea0003800000 */
.L_x_64460:
        /* <DEDUP_REMOVED lines=28> */
.L_x_64470:
        /* <DEDUP_REMOVED lines=23> */
.L_x_64469:
[----:B------:R-:W-:Y:S05]  /*0cd0*/  BSYNC B2 ;  /* 0x0000000000027941 */ /* 0x000fea0003800000 */
.L_x_64468:
[----:B------:R-:W-:Y:S05]  /*0ce0*/  BRA `(.L_x_64471) ;  /* 0x0000000000187947 */ /* 0x000fea0003800000 */
.L_x_64467:
[----:B------:R-:W-:Y:S01]  /*0cf0*/  LOP3.LUT R12, R12, 0x1, RZ, 0xc0, !PT ;  /* 0x000000010c0c7812 */ /* 0x000fe200078ec0ff */
[----:B------:R-:W-:-:S03]  /*0d00*/  IMAD.MOV.U32 R2, RZ, RZ, 0x1 ;  /* 0x00000001ff027424 */ /* 0x000fc600078e00ff */
[----:B------:R-:W-:-:S04]  /*0d10*/  ISETP.NE.U32.AND P0, PT, R12, 0x1, PT ;  /* 0x000000010c00780c */ /* 0x000fc80003f05070 */
[----:B------:R-:W-:-:S04]  /*0d20*/  ISETP.NE.U32.AND.EX P0, PT, RZ, RZ, PT, P0 ;  /* 0x000000ffff00720c */ /* 0x000fc80003f05100 */
[----:B------:R-:W-:Y:S02]  /*0d30*/  SEL R2, R2, 0xffffffff, P0 ;  /* 0xffffffff02027807 */ /* 0x000fe40000000000 */
[----:B------:R-:W-:-:S07]  /*0d40*/  SEL R3, RZ, 0xffffffff, P0 ;  /* 0xffffffffff037807 */ /* 0x000fce0000000000 */
.L_x_64471:
[----:B------:R-:W-:Y:S05]  /*0d50*/  BSYNC B1 ;  /* 0x0000000000017941 */ /* 0x000fea0003800000 */
.L_x_64466:
        /* <DEDUP_REMOVED lines=28> */
.L_x_64476:
        /* <DEDUP_REMOVED lines=22> */
.L_x_64475:
[----:B------:R-:W-:Y:S05]  /*1080*/  BSYNC B2 ;  /* 0x0000000000027941 */ /* 0x000fea0003800000 */
.L_x_64474:
[----:B------:R-:W-:Y:S05]  /*1090*/  BRA `(.L_x_64477) ;  /* 0x0000000000187947 */ /* 0x000fea0003800000 */
.L_x_64473:
[----:B------:R-:W-:Y:S01]  /*10a0*/  LOP3.LUT R14, R14, 0x1, RZ, 0xc0, !PT ;  /* 0x000000010e0e7812 */ /* 0x000fe200078ec0ff */
[----:B------:R-:W-:-:S03]  /*10b0*/  IMAD.MOV.U32 R28, RZ, RZ, 0x1 ;  /* 0x00000001ff1c7424 */ /* 0x000fc600078e00ff */
[----:B------:R-:W-:-:S04]  /*10c0*/  ISETP.NE.U32.AND P0, PT, R14, 0x1, PT ;  /* 0x000000010e00780c */ /* 0x000fc80003f05070 */
[----:B------:R-:W-:-:S04]  /*10d0*/  ISETP.NE.U32.AND.EX P0, PT, RZ, RZ, PT, P0 ;  /* 0x000000ffff00720c */ /* 0x000fc80003f05100 */
[----:B------:R-:W-:Y:S02]  /*10e0*/  SEL R28, R28, 0xffffffff, P0 ;  /* 0xffffffff1c1c7807 */ /* 0x000fe40000000000 */
[----:B------:R-:W-:-:S07]  /*10f0*/  SEL R12, RZ, 0xffffffff, P0 ;  /* 0xffffffffff0c7807 */ /* 0x000fce0000000000 */
.L_x_64477:
[----:B------:R-:W-:Y:S05]  /*1100*/  BSYNC B1 ;  /* 0x0000000000017941 */ /* 0x000fea0003800000 */
.L_x_64472:
        /* <DEDUP_REMOVED lines=28> */
.L_x_64482:
        /* <DEDUP_REMOVED lines=23> */
.L_x_64481:
[----:B------:R-:W-:Y:S05]  /*1440*/  BSYNC B2 ;  /* 0x0000000000027941 */ /* 0x000fea0003800000 */
.L_x_64480:
[----:B------:R-:W-:Y:S05]  /*1450*/  BRA `(.L_x_64483) ;  /* 0x0000000000187947 */ /* 0x000fea0003800000 */
.L_x_64479:
[----:B------:R-:W-:Y:S01]  /*1460*/  LOP3.LUT R8, R8, 0x1, RZ, 0xc0, !PT ;  /* 0x0000000108087812 */ /* 0x000fe200078ec0ff */
[----:B------:R-:W-:-:S03]  /*1470*/  IMAD.MOV.U32 R22, RZ, RZ, 0x1 ;  /* 0x00000001ff167424 */ /* 0x000fc600078e00ff */
[----:B------:R-:W-:-:S04]  /*1480*/  ISETP.NE.U32.AND P0, PT, R8, 0x1, PT ;  /* 0x000000010800780c */ /* 0x000fc80003f05070 */
[----:B------:R-:W-:-:S04]  /*1490*/  ISETP.NE.U32.AND.EX P0, PT, RZ, RZ, PT, P0 ;  /* 0x000000ffff00720c */ /* 0x000fc80003f05100 */
[----:B------:R-:W-:Y:S02]  /*14a0*/  SEL R22, R22, 0xffffffff, P0 ;  /* 0xffffffff16167807 */ /* 0x000fe40000000000 */
[----:B------:R-:W-:-:S07]  /*14b0*/  SEL R23, RZ, 0xffffffff, P0 ;  /* 0xffffffffff177807 */ /* 0x000fce0000000000 */
.L_x_64483:
[----:B------:R-:W-:Y:S05]  /*14c0*/  BSYNC B1 ;  /* 0x0000000000017941 */ /* 0x000fea0003800000 */
.L_x_64478:
        /* <DEDUP_REMOVED lines=28> */
.L_x_64488:
        /* <DEDUP_REMOVED lines=23> */
.L_x_64487:
[----:B------:R-:W-:Y:S05]  /*1800*/  BSYNC B2 ;  /* 0x0000000000027941 */ /* 0x000fea0003800000 */
.L_x_64486:
[----:B------:R-:W-:Y:S05]  /*1810*/  BRA `(.L_x_64489) ;  /* 0x0000000000187947 */ /* 0x000fea0003800000 */
.L_x_64485:
[----:B------:R-:W-:Y:S01]  /*1820*/  LOP3.LUT R10, R10, 0x1, RZ, 0xc0, !PT ;  /* 0x000000010a0a7812 */ /* 0x000fe200078ec0ff */
[----:B------:R-:W-:-:S03]  /*1830*/  IMAD.MOV.U32 R6, RZ, RZ, 0x1 ;  /* 0x00000001ff067424 */ /* 0x000fc600078e00ff */
[----:B------:R-:W-:-:S04]  /*1840*/  ISETP.NE.U32.AND P0, PT, R10, 0x1, PT ;  /* 0x000000010a00780c */ /* 0x000fc80003f05070 */
[----:B------:R-:W-:-:S04]  /*1850*/  ISETP.NE.U32.AND.EX P0, PT, RZ, RZ, PT, P0 ;  /* 0x000000ffff00720c */ /* 0x000fc80003f05100 */
[----:B------:R-:W-:Y:S02]  /*1860*/  SEL R6, R6, 0xffffffff, P0 ;  /* 0xffffffff06067807 */ /* 0x000fe40000000000 */
[----:B------:R-:W-:-:S07]  /*1870*/  SEL R7, RZ, 0xffffffff, P0 ;  /* 0xffffffffff077807 */ /* 0x000fce0000000000 */
.L_x_64489:
[----:B------:R-:W-:Y:S05]  /*1880*/  BSYNC B1 ;  /* 0x0000000000017941 */ /* 0x000fea0003800000 */
.L_x_64484:
        /* <DEDUP_REMOVED lines=29> */
.L_x_64494:
        /* <DEDUP_REMOVED lines=25> */
.L_x_64493:
[----:B------:R-:W-:Y:S05]  /*1bf0*/  BSYNC B2 ;  /* 0x0000000000027941 */ /* 0x000fea0003800000 */
.L_x_64492:
[----:B------:R-:W-:Y:S05]  /*1c00*/  BRA `(.L_x_64495) ;  /* 0x0000000000187947 */ /* 0x000fea0003800000 */
.L_x_64491:
[----:B------:R-:W-:Y:S01]  /*1c10*/  LOP3.LUT R16, R16, 0x1, RZ, 0xc0, !PT ;  /* 0x0000000110107812 */ /* 0x000fe200078ec0ff */
[----:B------:R-:W-:-:S03]  /*1c20*/  IMAD.MOV.U32 R24, RZ, RZ, 0x1 ;  /* 0x00000001ff187424 */ /* 0x000fc600078e00ff */
[----:B------:R-:W-:-:S04]  /*1c30*/  ISETP.NE.U32.AND P0, PT, R16, 0x1, PT ;  /* 0x000000011000780c */ /* 0x000fc80003f05070 */
[----:B------:R-:W-:-:S04]  /*1c40*/  ISETP.NE.U32.AND.EX P0, PT, RZ, RZ, PT, P0 ;  /* 0x000000ffff00720c */ /* 0x000fc80003f05100 */
[----:B------:R-:W-:Y:S02]  /*1c50*/  SEL R24, R24, 0xffffffff, P0 ;  /* 0xffffffff18187807 */ /* 0x000fe40000000000 */
[----:B------:R-:W-:-:S07]  /*1c60*/  SEL R19, RZ, 0xffffffff, P0 ;  /* 0xffffffffff137807 */ /* 0x000fce0000000000 */
.L_x_64495:
[----:B------:R-:W-:Y:S05]  /*1c70*/  BSYNC B1 ;  /* 0x0000000000017941 */ /* 0x000fea0003800000 */
.L_x_64490:
        /* <DEDUP_REMOVED lines=28> */
.L_x_64500:
        /* <DEDUP_REMOVED lines=23> */
.L_x_64499:
[----:B------:R-:W-:Y:S05]  /*1fb0*/  BSYNC B2 ;  /* 0x0000000000027941 */ /* 0x000fea0003800000 */
.L_x_64498:
[----:B------:R-:W-:Y:S05]  /*1fc0*/  BRA `(.L_x_64501) ;  /* 0x0000000000187947 */ /* 0x000fea0003800000 */
.L_x_64497:
[----:B------:R-:W-:Y:S01]  /*1fd0*/  LOP3.LUT R18, R18, 0x1, RZ, 0xc0, !PT ;  /* 0x0000000112127812 */ /* 0x000fe200078ec0ff */
[----:B------:R-:W-:-:S03]  /*1fe0*/  IMAD.MOV.U32 R16, RZ, RZ, 0x1 ;  /* 0x00000001ff107424 */ /* 0x000fc600078e00ff */
[----:B------:R-:W-:-:S04]  /*1ff0*/  ISETP.NE.U32.AND P0, PT, R18, 0x1, PT ;  /* 0x000000011200780c */ /* 0x000fc80003f05070 */
[----:B------:R-:W-:-:S04]  /*2000*/  ISETP.NE.U32.AND.EX P0, PT, RZ, RZ, PT, P0 ;  /* 0x000000ffff00720c */ /* 0x000fc80003f05100 */
[----:B------:R-:W-:Y:S02]  /*2010*/  SEL R16, R16, 0xffffffff, P0 ;  /* 0xffffffff10107807 */ /* 0x000fe40000000000 */
[----:B------:R-:W-:-:S07]  /*2020*/  SEL R17, RZ, 0xffffffff, P0 ;  /* 0xffffffffff117807 */ /* 0x000fce0000000000 */
.L_x_64501:
[----:B------:R-:W-:Y:S05]  /*2030*/  BSYNC B1 ;  /* 0x0000000000017941 */ /* 0x000fea0003800000 */
.L_x_64496:
[----:B------:R-:W-:Y:S05]  /*2040*/  BRA `(.L_x_64502) ;  /* 0x0000001c00b87947 */ /* 0x000fea0003800000 */
.L_x_64453:
        /* <DEDUP_REMOVED lines=30> */
.L_x_64507:
        /* <DEDUP_REMOVED lines=23> */
.L_x_64506:
[----:B------:R-:W-:Y:S05]  /*23a0*/  BSYNC B2 ;  /* 0x0000000000027941 */ /* 0x000fea0003800000 */
.L_x_64505:
[----:B------:R-:W-:Y:S05]  /*23b0*/  BRA `(.L_x_64508) ;  /* 0x00000000000c7947 */ /* 0x000fea0003800000 */
.L_x_64504:
[----:B------:R-:W-:Y:S01]  /*23c0*/  UMOV UR4, URZ ;  /* 0x0000003f00047c82 */ /* 0x000fe20008000000 */
[----:B------:R-:W-:Y:S02]  /*23d0*/  IMAD.MOV.U32 R25, RZ, RZ, RZ ;  /* 0x000000ffff197224 */ /* 0x000fe400078e00ff */
[----:B------:R-:W-:-:S07]  /*23e0*/  IMAD.U32 R26, RZ, RZ, UR4 ;  /* 0x00000004ff1a7e24 */ /* 0x000fce000f8e00ff */
.L_x_64508:
[----:B------:R-:W-:Y:S05]  /*23f0*/  BSYNC B1 ;  /* 0x0000000000017941 */ /* 0x000fea0003800000 */
.L_x_64503:
        /* <DEDUP_REMOVED lines=29> */
.L_x_64513:
        /* <DEDUP_REMOVED lines=22> */
.L_x_64512:
[----:B------:R-:W-:Y:S05]  /*2730*/  BSYNC B2 ;  /* 0x0000000000027941 */ /* 0x000fea0003800000 */
.L_x_64511:
[----:B------:R-:W-:Y:S05]  /*2740*/  BRA `(.L_x_64514) ;  /* 0x00000000000c7947 */ /* 0x000fea0003800000 */
.L_x_64510:
[----:B------:R-:W-:Y:S01]  /*2750*/  UMOV UR4, URZ ;  /* 0x0000003f00047c82 */ /* 0x000fe20008000000 */
[----:B------:R-:W-:Y:S02]  /*2760*/  IMAD.MOV.U32 R5, RZ, RZ, RZ ;  /* 0x000000ffff057224 */ /* 0x000fe400078e00ff */
[----:B------:R-:W-:-:S07]  /*2770*/  IMAD.U32 R4, RZ, RZ, UR4 ;  /* 0x00000004ff047e24 */ /* 0x000fce000f8e00ff */
.L_x_64514:
[----:B------:R-:W-:Y:S05]  /*2780*/  BSYNC B1 ;  /* 0x0000000000017941 */ /* 0x000fea0003800000 */
.L_x_64509:
        /* <DEDUP_REMOVED lines=29> */
.L_x_64519:
        /* <DEDUP_REMOVED lines=22> */
.L_x_64518:
[----:B------:R-:W-:Y:S05]  /*2ac0*/  BSYNC B2 ;  /* 0x0000000000027941 */ /* 0x000fea0003800000 */
.L_x_64517:
[----:B------:R-:W-:Y:S05]  /*2ad0*/  BRA `(.L_x_64520) ;  /* 0x00000000000c7947 */ /* 0x000fea0003800000 */
.L_x_64516:
[----:B------:R-:W-:Y:S01]  /*2ae0*/  UMOV UR4, URZ ;  /* 0x0000003f00047c82 */ /* 0x000fe20008000000 */
[----:B------:R-:W-:Y:S02]  /*2af0*/  IMAD.MOV.U32 R3, RZ, RZ, RZ ;  /* 0x000000ffff037224 */ /* 0x000fe400078e00ff */
[----:B------:R-:W-:-:S07]  /*2b00*/  IMAD.U32 R2, RZ, RZ, UR4 ;  /* 0x00000004ff027e24 */ /* 0x000fce000f8e00ff */
.L_x_64520:
[----:B------:R-:W-:Y:S05]  /*2b10*/  BSYNC B1 ;  /* 0x0000000000017941 */ /* 0x000fea0003800000 */
.L_x_64515:
        /* <DEDUP_REMOVED lines=29> */
.L_x_64525:
        /* <DEDUP_REMOVED lines=22> */
.L_x_64524:
[----:B------:R-:W-:Y:S05]  /*2e50*/  BSYNC B2 ;  /* 0x0000000000027941 */ /* 0x000fea0003800000 */
.L_x_64523:
[----:B------:R-:W-:Y:S05]  /*2e60*/  BRA `(.L_x_64526) ;  /* 0x00000000000c7947 */ /* 0x000fea0003800000 */
.L_x_64522:
[----:B------:R-:W-:Y:S01]  /*2e70*/  UMOV UR4, URZ ;  /* 0x0000003f00047c82 */ /* 0x000fe20008000000 */
[----:B------:R-:W-:Y:S02]  /*2e80*/  IMAD.MOV.U32 R12, RZ, RZ, RZ ;  /* 0x000000ffff0c7224 */ /* 0x000fe400078e00ff */
[----:B------:R-:W-:-:S07]  /*2e90*/  IMAD.U32 R28, RZ, RZ, UR4 ;  /* 0x00000004ff1c7e24 */ /* 0x000fce000f8e00ff */
.L_x_64526:
[----:B------:R-:W-:Y:S05]  /*2ea0*/  BSYNC B1 ;  /* 0x0000000000017941 */ /* 0x000fea0003800000 */
.L_x_64521:
        /* <DEDUP_REMOVED lines=29> */
.L_x_64531:
        /* <DEDUP_REMOVED lines=22> */
.L_x_64530:
[----:B------:R-:W-:Y:S05]  /*31e0*/  BSYNC B2 ;  /* 0x0000000000027941 */ /* 0x000fea0003800000 */
.L_x_64529:
[----:B------:R-:W-:Y:S05]  /*31f0*/  BRA `(.L_x_64532) ;  /* 0x00000000000c7947 */ /* 0x000fea0003800000 */
.L_x_64528:
[----:B------:R-:W-:Y:S01]  /*3200*/  UMOV UR4, URZ ;  /* 0x0000003f00047c82 */ /* 0x000fe20008000000 */
[----:B------:R-:W-:Y:S02]  /*3210*/  IMAD.MOV.U32 R23, RZ, RZ, RZ ;  /* 0x000000ffff177224 */ /* 0x000fe400078e00ff */
[----:B------:R-:W-:-:S07]  /*3220*/  IMAD.U32 R22, RZ, RZ, UR4 ;  /* 0x00000004ff167e24 */ /* 0x000fce000f8e00ff */
.L_x_64532:
[----:B------:R-:W-:Y:S05]  /*3230*/  BSYNC B1 ;  /* 0x0000000000017941 */ /* 0x000fea0003800000 */
.L_x_64527:
        /* <DEDUP_REMOVED lines=29> */
.L_x_64537:
        /* <DEDUP_REMOVED lines=22> */
.L_x_64536:
[----:B------:R-:W-:Y:S05]  /*3570*/  BSYNC B2 ;  /* 0x0000000000027941 */ /* 0x000fea0003800000 */
.L_x_64535:
[----:B------:R-:W-:Y:S05]  /*3580*/  BRA `(.L_x_64538) ;  /* 0x00000000000c7947 */ /* 0x000fea0003800000 */
.L_x_64534:
[----:B------:R-:W-:Y:S01]  /*3590*/  UMOV UR4, URZ ;  /* 0x0000003f00047c82 */ /* 0x000fe20008000000 */
[----:B------:R-:W-:Y:S02]  /*35a0*/  IMAD.MOV.U32 R7, RZ, RZ, RZ ;  /* 0x000000ffff077224 */ /* 0x000fe400078e00ff */
[----:B------:R-:W-:-:S07]  /*35b0*/  IMAD.U32 R6, RZ, RZ, UR4 ;  /* 0x00000004ff067e24 */ /* 0x000fce000f8e00ff */
.L_x_64538:
[----:B------:R-:W-:Y:S05]  /*35c0*/  BSYNC B1 ;  /* 0x0000000000017941 */ /* 0x000fea0003800000 */
.L_x_64533:
        /* <DEDUP_REMOVED lines=30> */
.L_x_64543:
        /* <DEDUP_REMOVED lines=23> */
.L_x_64542:
[----:B------:R-:W-:Y:S05]  /*3920*/  BSYNC B2 ;  /* 0x0000000000027941 */ /* 0x000fea0003800000 */
.L_x_64541:
[----:B------:R-:W-:Y:S05]  /*3930*/  BRA `(.L_x_64544) ;  /* 0x00000000000c7947 */ /* 0x000fea0003800000 */
.L_x_64540:
[----:B------:R-:W-:Y:S01]  /*3940*/  UMOV UR4, URZ ;  /* 0x0000003f00047c82 */ /* 0x000fe20008000000 */
[----:B------:R-:W-:Y:S02]  /*3950*/  IMAD.MOV.U32 R19, RZ, RZ, RZ ;  /* 0x000000ffff137224 */ /* 0x000fe400078e00ff */
[----:B------:R-:W-:-:S07]  /*3960*/  IMAD.U32 R24, RZ, RZ, UR4 ;  /* 0x00000004ff187e24 */ /* 0x000fce000f8e00ff */
.L_x_64544:
[----:B------:R-:W-:Y:S05]  /*3970*/  BSYNC B1 ;  /* 0x0000000000017941 */ /* 0x000fea0003800000 */
.L_x_64539:
        /* <DEDUP_REMOVED lines=29> */
.L_x_64548:
        /* <DEDUP_REMOVED lines=23> */
.L_x_64547:
[----:B------:R-:W-:Y:S05]  /*3cc0*/  BSYNC B1 ;  /* 0x0000000000017941 */ /* 0x000fea0003800000 */
.L_x_64546:
[----:B------:R-:W-:Y:S05]  /*3cd0*/  BRA `(.L_x_64502) ;  /* 0x0000000000947947 */ /* 0x000fea0003800000 */
.L_x_64545:
[----:B------:R-:W-:Y:S01]  /*3ce0*/  UMOV UR4, URZ ;  /* 0x0000003f00047c82 */ /* 0x000fe20008000000 */
[----:B------:R-:W-:Y:S02]  /*3cf0*/  IMAD.MOV.U32 R17, RZ, RZ, RZ ;  /* 0x000000ffff117224 */ /* 0x000fe400078e00ff */
[----:B------:R-:W-:Y:S01]  /*3d00*/  IMAD.U32 R16, RZ, RZ, UR4 ;  /* 0x00000004ff107e24 */ /* 0x000fe2000f8e00ff */
[----:B------:R-:W-:Y:S06]  /*3d10*/  BRA `(.L_x_64502) ;  /* 0x0000000000847947 */ /* 0x000fec0003800000 */
.L_x_64452:
        /* <DEDUP_REMOVED lines=33> */
.L_x_64502:
[----:B------:R-:W-:Y:S05]  /*3f30*/  BSYNC B0 ;  /* 0x0000000000007941 */ /* 0x000fea0003800000 */
.L_x_64451:
        /* <DEDUP_REMOVED lines=23> */
.L_x_64450:
        /* <DEDUP_REMOVED lines=22> */
.L_x_64550:
[----:B------:R-:W-:Y:S05]  /*4210*/  BSYNC B0 ;  /* 0x0000000000007941 */ /* 0x000fea0003800000 */
.L_x_64549:
        /* <DEDUP_REMOVED lines=15> */
.L_x_64552:
[----:B------:R-:W-:Y:S05]  /*4310*/  BSYNC B0 ;  /* 0x0000000000007941 */ /* 0x000fea0003800000 */
.L_x_64551:
        /* <DEDUP_REMOVED lines=60> */
.L_x_64562:
        /* <DEDUP_REMOVED lines=22> */
.L_x_64561:
[----:B------:R-:W-:Y:S05]  /*4840*/  BSYNC B3 ;  /* 0x0000000000037941 */ /* 0x000fea0003800000 */
.L_x_64560:
[----:B------:R-:W-:Y:S05]  /*4850*/  BRA `(.L_x_64558) ;  /* 0x0000000000187947 */ /* 0x000fea0003800000 */
.L_x_64559:
[----:B------:R-:W-:Y:S01]  /*4860*/  LOP3.LUT R6, R6, 0x1, RZ, 0xc0, !PT ;  /* 0x0000000106067812 */ /* 0x000fe200078ec0ff */
[----:B------:R-:W-:-:S03]  /*4870*/  IMAD.MOV.U32 R4, RZ, RZ, 0x1 ;  /* 0x00000001ff047424 */ /* 0x000fc600078e00ff */
[----:B------:R-:W-:-:S04]  /*4880*/  ISETP.NE.U32.AND P0, PT, R6, 0x1, PT ;  /* 0x000000010600780c */ /* 0x000fc80003f05070 */
[----:B------:R-:W-:-:S04]  /*4890*/  ISETP.NE.U32.AND.EX P0, PT, RZ, RZ, PT, P0 ;  /* 0x000000ffff00720c */ /* 0x000fc80003f05100 */
[----:B------:R-:W-:Y:S02]  /*48a0*/  SEL R4, R4, 0xffffffff, P0 ;  /* 0xffffffff04047807 */ /* 0x000fe40000000000 */
[----:B------:R-:W-:-:S07]  /*48b0*/  SEL R5, RZ, 0xffffffff, P0 ;  /* 0xffffffffff057807 */ /* 0x000fce0000000000 */
.L_x_64558:
[----:B------:R-:W-:Y:S05]  /*48c0*/  BSYNC B2 ;  /* 0x0000000000027941 */ /* 0x000fea0003800000 */
.L_x_64557:
        /* <DEDUP_REMOVED lines=31> */
.L_x_64568:
        /* <DEDUP_REMOVED lines=22> */
.L_x_64567:
[----:B------:R-:W-:Y:S05]  /*4c20*/  BSYNC B3 ;  /* 0x0000000000037941 */ /* 0x000fea0003800000 */
.L_x_64566:
[----:B------:R-:W-:Y:S05]  /*4c30*/  BRA `(.L_x_64564) ;  /* 0x0000000000187947 */ /* 0x000fea0003800000 */
.L_x_64565:
[----:B------:R-:W-:Y:S01]  /*4c40*/  LOP3.LUT R8, R8, 0x1, RZ, 0xc0, !PT ;  /* 0x0000000108087812 */ /* 0x000fe200078ec0ff */
[----:B------:R-:W-:-:S03]  /*4c50*/  IMAD.MOV.U32 R6, RZ, RZ, 0x1 ;  /* 0x00000001ff067424 */ /* 0x000fc600078e00ff */
[----:B------:R-:W-:-:S04]  /*4c60*/  ISETP.NE.U32.AND P0, PT, R8, 0x1, PT ;  /* 0x000000010800780c */ /* 0x000fc80003f05070 */
[----:B------:R-:W-:-:S04]  /*4c70*/  ISETP.NE.U32.AND.EX P0, PT, RZ, RZ, PT, P0 ;  /* 0x000000ffff00720c */ /* 0x000fc80003f05100 */
[----:B------:R-:W-:Y:S02]  /*4c80*/  SEL R6, R6, 0xffffffff, P0 ;  /* 0xffffffff06067807 */ /* 0x000fe40000000000 */
[----:B------:R-:W-:-:S07]  /*4c90*/  SEL R7, RZ, 0xffffffff, P0 ;  /* 0xffffffffff077807 */ /* 0x000fce0000000000 */
.L_x_64564:
[----:B------:R-:W-:Y:S05]  /*4ca0*/  BSYNC B2 ;  /* 0x0000000000027941 */ /* 0x000fea0003800000 */
.L_x_64563:
        /* <DEDUP_REMOVED lines=31> */
.L_x_64574:
        /* <DEDUP_REMOVED lines=22> */
.L_x_64573:
[----:B------:R-:W-:Y:S05]  /*5000*/  BSYNC B3 ;  /* 0x0000000000037941 */ /* 0x000fea0003800000 */
.L_x_64572:
[----:B------:R-:W-:Y:S05]  /*5010*/  BRA `(.L_x_64570) ;  /* 0x0000000000187947 */ /* 0x000fea0003800000 */
.L_x_64571:
[----:B------:R-:W-:Y:S01]  /*5020*/  LOP3.LUT R18, R18, 0x1, RZ, 0xc0, !PT ;  /* 0x0000000112127812 */ /* 0x000fe200078ec0ff */
[----:B------:R-:W-:-:S03]  /*5030*/  IMAD.MOV.U32 R8, RZ, RZ, 0x1 ;  /* 0x00000001ff087424 */ /* 0x000fc600078e00ff */
[----:B------:R-:W-:-:S04]  /*5040*/  ISETP.NE.U32.AND P0, PT, R18, 0x1, PT ;  /* 0x000000011200780c */ /* 0x000fc80003f05070 */
[----:B------:R-:W-:-:S04]  /*5050*/  ISETP.NE.U32.AND.EX P0, PT, RZ, RZ, PT, P0 ;  /* 0x000000ffff00720c */ /* 0x000fc80003f05100 */
[----:B------:R-:W-:Y:S02]  /*5060*/  SEL R8, R8, 0xffffffff, P0 ;  /* 0xffffffff08087807 */ /* 0x000fe40000000000 */
[----:B------:R-:W-:-:S07]  /*5070*/  SEL R9, RZ, 0xffffffff, P0 ;  /* 0xffffffffff097807 */ /* 0x000fce0000000000 */
.L_x_64570:
[----:B------:R-:W-:Y:S05]  /*5080*/  BSYNC B2 ;  /* 0x0000000000027941 */ /* 0x000fea0003800000 */
.L_x_64569:
        /* <DEDUP_REMOVED lines=31> */
.L_x_64580:
        /* <DEDUP_REMOVED lines=22> */
.L_x_64579:
[----:B------:R-:W-:Y:S05]  /*53e0*/  BSYNC B3 ;  /* 0x0000000000037941 */ /* 0x000fea0003800000 */
.L_x_64578:
[----:B------:R-:W-:Y:S05]  /*53f0*/  BRA `(.L_x_64576) ;  /* 0x0000000000187947 */ /* 0x000fea0003800000 */
.L_x_64577:
[----:B------:R-:W-:Y:S01]  /*5400*/  LOP3.LUT R20, R20, 0x1, RZ, 0xc0, !PT ;  /* 0x0000000114147812 */ /* 0x000fe200078ec0ff */
[----:B------:R-:W-:-:S03]  /*5410*/  IMAD.MOV.U32 R18, RZ, RZ, 0x1 ;  /* 0x00000001ff127424 */ /* 0x000fc600078e00ff */
[----:B------:R-:W-:-:S04]  /*5420*/  ISETP.NE.U32.AND P0, PT, R20, 0x1, PT ;  /* 0x000000011400780c */ /* 0x000fc80003f05070 */
[----:B------:R-:W-:-:S04]  /*5430*/  ISETP.NE.U32.AND.EX P0, PT, RZ, RZ, PT, P0 ;  /* 0x000000ffff00720c */ /* 0x000fc80003f05100 */
[----:B------:R-:W-:Y:S02]  /*5440*/  SEL R18, R18, 0xffffffff, P0 ;  /* 0xffffffff12127807 */ /* 0x000fe40000000000 */
[----:B------:R-:W-:-:S07]  /*5450*/  SEL R19, RZ, 0xffffffff, P0 ;  /* 0xffffffffff137807 */ /* 0x000fce0000000000 */
.L_x_64576:
[----:B------:R-:W-:Y:S05]  /*5460*/  BSYNC B2 ;  /* 0x0000000000027941 */ /* 0x000fea0003800000 */
.L_x_64575:
        /* <DEDUP_REMOVED lines=31> */
.L_x_64586:
        /* <DEDUP_REMOVED lines=22> */
.L_x_64585:
[----:B------:R-:W-:Y:S05]  /*57c0*/  BSYNC B3 ;  /* 0x0000000000037941 */ /* 0x000fea0003800000 */
.L_x_64584:
[----:B------:R-:W-:Y:S05]  /*57d0*/  BRA `(.L_x_64582) ;  /* 0x0000000000187947 */ /* 0x000fea0003800000 */
.L_x_64583:
[----:B------:R-:W-:Y:S01]  /*57e0*/  LOP3.LUT R14, R14, 0x1, RZ, 0xc0, !PT ;  /* 0x000000010e0e7812 */ /* 0x000fe200078ec0ff */
[----:B------:R-:W-:-:S03]  /*57f0*/  IMAD.MOV.U32 R20, RZ, RZ, 0x1 ;  /* 0x00000001ff147424 */ /* 0x000fc600078e00ff */
[----:B------:R-:W-:-:S04]  /*5800*/  ISETP.NE.U32.AND P0, PT, R14, 0x1, PT ;  /* 0x000000010e00780c */ /* 0x000fc80003f05070 */
[----:B------:R-:W-:-:S04]  /*5810*/  ISETP.NE.U32.AND.EX P0, PT, RZ, RZ, PT, P0 ;  /* 0x000000ffff00720c */ /* 0x000fc80003f05100 */
[----:B------:R-:W-:Y:S02]  /*5820*/  SEL R20, R20, 0xffffffff, P0 ;  /* 0xffffffff14147807 */ /* 0x000fe40000000000 */
[----:B------:R-:W-:-:S07]  /*5830*/  SEL R21, RZ, 0xffffffff, P0 ;  /* 0xffffffffff157807 */ /* 0x000fce0000000000 */
.L_x_64582:
[----:B------:R-:W-:Y:S05]  /*5840*/  BSYNC B2 ;  /* 0x0000000000027941 */ /* 0x000fea0003800000 */
.L_x_64581:
        /* <DEDUP_REMOVED lines=31> */
.L_x_64592:
        /* <DEDUP_REMOVED lines=22> */
.L_x_64591:
[----:B------:R-:W-:Y:S05]  /*5ba0*/  BSYNC B3 ;  /* 0x0000000000037941 */ /* 0x000fea0003800000 */
.L_x_64590:
[----:B------:R-:W-:Y:S05]  /*5bb0*/  BRA `(.L_x_64588) ;  /* 0x0000000000187947 */ /* 0x000fea0003800000 */
.L_x_64589:
[----:B------:R-:W-:Y:S01]  /*5bc0*/  LOP3.LUT R16, R16, 0x1, RZ, 0xc0, !PT ;  /* 0x0000000110107812 */ /* 0x000fe200078ec0ff */
[----:B------:R-:W-:-:S03]  /*5bd0*/  IMAD.MOV.U32 R22, RZ, RZ, 0x1 ;  /* 0x00000001ff167424 */ /* 0x000fc600078e00ff */
[----:B------:R-:W-:-:S04]  /*5be0*/  ISETP.NE.U32.AND P0, PT, R16, 0x1, PT ;  /* 0x000000011000780c */ /* 0x000fc80003f05070 */
[----:B------:R-:W-:-:S04]  /*5bf0*/  ISETP.NE.U32.AND.EX P0, PT, RZ, RZ, PT, P0 ;  /* 0x000000ffff00720c */ /* 0x000fc80003f05100 */
[----:B------:R-:W-:Y:S02]  /*5c00*/  SEL R22, R22, 0xffffffff, P0 ;  /* 0xffffffff16167807 */ /* 0x000fe40000000000 */
[----:B------:R-:W-:-:S07]  /*5c10*/  SEL R23, RZ, 0xffffffff, P0 ;  /* 0xffffffffff177807 */ /* 0x000fce0000000000 */
.L_x_64588:
[----:B------:R-:W-:Y:S05]  /*5c20*/  BSYNC B2 ;  /* 0x0000000000027941 */ /* 0x000fea0003800000 */
.L_x_64587:
        /* <DEDUP_REMOVED lines=31> */
.L_x_64598:
        /* <DEDUP_REMOVED lines=22> */
.L_x_64597:
[----:B------:R-:W-:Y:S05]  /*5f80*/  BSYNC B3 ;  /* 0x0000000000037941 */ /* 0x000fea0003800000 */
.L_x_64596:
[----:B------:R-:W-:Y:S05]  /*5f90*/  BRA `(.L_x_64594) ;  /* 0x0000000000187947 */ /* 0x000fea0003800000 */
.L_x_64595:
[----:B------:R-:W-:Y:S01]  /*5fa0*/  LOP3.LUT R12, R12, 0x1, RZ, 0xc0, !PT ;  /* 0x000000010c0c7812 */ /* 0x000fe200078ec0ff */
[----:B------:R-:W-:-:S03]  /*5fb0*/  IMAD.MOV.U32 R16, RZ, RZ, 0x1 ;  /* 0x00000001ff107424 */ /* 0x000fc600078e00ff */
[----:B------:R-:W-:-:S04]  /*5fc0*/  ISETP.NE.U32.AND P0, PT, R12, 0x1, PT ;  /* 0x000000010c00780c */ /* 0x000fc80003f05070 */
[----:B------:R-:W-:-:S04]  /*5fd0*/  ISETP.NE.U32.AND.EX P0, PT, RZ, RZ, PT, P0 ;  /* 0x000000ffff00720c */ /* 0x000fc80003f05100 */
[----:B------:R-:W-:Y:S02]  /*5fe0*/  SEL R16, R16, 0xffffffff, P0 ;  /* 0xffffffff10107807 */ /* 0x000fe40000000000 */
[----:B------:R-:W-:-:S07]  /*5ff0*/  SEL R17, RZ, 0xffffffff, P0 ;  /* 0xffffffffff117807 */ /* 0x000fce0000000000 */
.L_x_64594:
[----:B------:R-:W-:Y:S05]  /*6000*/  BSYNC B2 ;  /* 0x0000000000027941 */ /* 0x000fea0003800000 */
.L_x_64593:
        /* <DEDUP_REMOVED lines=30> */
.L_x_64603:
        /* <DEDUP_REMOVED lines=24> */
.L_x_64602:
[----:B------:R-:W-:Y:S05]  /*6370*/  BSYNC B2 ;  /* 0x0000000000027941 */ /* 0x000fea0003800000 */
.L_x_64601:
[----:B------:R-:W-:Y:S05]  /*6380*/  BRA `(.L_x_64599) ;  /* 0x0000001400247947 */ /* 0x000fea0003800000 */
.L_x_64600:
[----:B------:R-:W-:Y:S01]  /*6390*/  LOP3.LUT R10, R10, 0x1, RZ, 0xc0, !PT ;  /* 0x000000010a0a7812 */ /* 0x000fe200078ec0ff */
[----:B------:R-:W-:-:S03]  /*63a0*/  IMAD.MOV.U32 R14, RZ, RZ, 0x1 ;  /* 0x00000001ff0e7424 */ /* 0x000fc600078e00ff */
[----:B------:R-:W-:-:S04]  /*63b0*/  ISETP.NE.U32.AND P0, PT, R10, 0x1, PT ;  /* 0x000000010a00780c */ /* 0x000fc80003f05070 */
[----:B------:R-:W-:-:S04]  /*63c0*/  ISETP.NE.U32.AND.EX P0, PT, RZ, RZ, PT, P0 ;  /* 0x000000ffff00720c */ /* 0x000fc80003f05100 */
[----:B------:R-:W-:Y:S02]  /*63d0*/  SEL R14, R14, 0xffffffff, P0 ;  /* 0xffffffff0e0e7807 */ /* 0x000fe40000000000 */
[----:B------:R-:W-:Y:S01]  /*63e0*/  SEL R15, RZ, 0xffffffff, P0 ;  /* 0xffffffffff0f7807 */ /* 0x000fe20000000000 */
[----:B------:R-:W-:Y:S06]  /*63f0*/  BRA `(.L_x_64599) ;  /* 0x0000001400087947 */ /* 0x000fec0003800000 */
.L_x_64556:
        /* <DEDUP_REMOVED lines=14> */
.L_x_64606:
        /* <DEDUP_REMOVED lines=22> */
.L_x_64605:
[----:B------:R-:W-:Y:S05]  /*6640*/  BSYNC B2 ;  /* 0x0000000000027941 */ /* 0x000fea0003800000 */
.L_x_64604:
        /* <DEDUP_REMOVED lines=17> */
.L_x_64609:
        /* <DEDUP_REMOVED lines=22> */
.L_x_64608:
[----:B------:R-:W-:Y:S05]  /*68c0*/  BSYNC B2 ;  /* 0x0000000000027941 */ /* 0x000fea0003800000 */
.L_x_64607:
        /* <DEDUP_REMOVED lines=17> */
.L_x_64612:
        /* <DEDUP_REMOVED lines=22> */
.L_x_64611:
[----:B------:R-:W-:Y:S05]  /*6b40*/  BSYNC B2 ;  /* 0x0000000000027941 */ /* 0x000fea0003800000 */
.L_x_64610:
        /* <DEDUP_REMOVED lines=17> */
.L_x_64615:
        /* <DEDUP_REMOVED lines=22> */
.L_x_64614:
[----:B------:R-:W-:Y:S05]  /*6dc0*/  BSYNC B2 ;  /* 0x0000000000027941 */ /* 0x000fea0003800000 */
.L_x_64613:
        /* <DEDUP_REMOVED lines=17> */
.L_x_64618:
        /* <DEDUP_REMOVED lines=22> */
.L_x_64617:
[----:B------:R-:W-:Y:S05]  /*7040*/  BSYNC B2 ;  /* 0x0000000000027941 */ /* 0x000fea0003800000 */
.L_x_64616:
        /* <DEDUP_REMOVED lines=17> */
.L_x_64621:
        /* <DEDUP_REMOVED lines=25> */
.L_x_64620:
[----:B------:R-:W-:Y:S05]  /*72f0*/  BSYNC B2 ;  /* 0x0000000000027941 */ /* 0x000fea0003800000 */
.L_x_64619:
        /* <DEDUP_REMOVED lines=17> */
.L_x_64624:
        /* <DEDUP_REMOVED lines=25> */
.L_x_64623:
[----:B------:R-:W-:Y:S05]  /*75a0*/  BSYNC B2 ;  /* 0x0000000000027941 */ /* 0x000fea0003800000 */
.L_x_64622:
        /* <DEDUP_REMOVED lines=13> */
.L_x_64625:
        /* <DEDUP_REMOVED lines=26> */
.L_x_64599:
[----:B------:R-:W-:Y:S05]  /*7820*/  BSYNC B0 ;  /* 0x0000000000007941 */ /* 0x000fea0003800000 */
.L_x_64555:
[----:B------:R-:W-:Y:S05]  /*7830*/  BRA `(.L_x_64626) ;  /* 0x0000000000c87947 */ /* 0x000fea0003800000 */
.L_x_64554:
        /* <DEDUP_REMOVED lines=50> */
.L_x_64626:
[----:B------:R-:W-:Y:S05]  /*7b60*/  BSYNC B1 ;  /* 0x0000000000017941 */ /* 0x000fea0003800000 */
.L_x_64553:
        /* <DEDUP_REMOVED lines=21> */
.L_x_64629:
[----:B------:R-:W-:-:S13]  /*7cc0*/  ISETP.GE.AND P0, PT, R2, UR4, PT ;  /* 0x0000000402007c0c */ /* 0x000fda000bf06270 */
[----:B------:R-:W-:Y:S05]  /*7cd0*/  @P0 BRA `(.L_x_64631) ;  /* 0x0000000000300947 */ /* 0x000fea0003800000 */
[----:B01----:R-:W0:Y:S01]  /*7ce0*/  LDC.64 R4, c[0x0][0x228] ;  /* 0x00008a00ff047b82 */ /* 0x003e220000000a00 */
[C---:B------:R-:W-:Y:S02]  /*7cf0*/  VIADD R3, R2.reuse, UR6 ;  /* 0x0000000602037c36 */ /* 0x040fe40008000000 */
[----:B------:R-:W-:Y:S02]  /*7d00*/  VIADD R2, R2, 0x80 ;  /* 0x0000008002027836 */ /* 0x000fe40000000000 */
[----:B0-----:R-:W-:-:S05]  /*7d10*/  IMAD.WIDE.U32 R4, R3, 0x8, R4 ;  /* 0x0000000803047825 */ /* 0x001fca00078e0004 */
[----:B------:R1:W-:Y:S02]  /*7d20*/  STG.E.64 desc[UR8][R4.64], R18 ;  /* 0x0000001204007986 */ /* 0x0003e4000c101b08 */
.L_x_64630:
[----:B------:R-:W-:-:S13]  /*7d30*/  ISETP.GE.AND P0, PT, R2, UR4, PT ;  /* 0x0000000402007c0c */ /* 0x000fda000bf06270 */
[----:B------:R-:W-:Y:S05]  /*7d40*/  @P0 BRA `(.L_x_64632) ;  /* 0x0000000000340947 */ /* 0x000fea0003800000 */
[----:B01----:R-:W0:Y:S01]  /*7d50*/  LDC.64 R4, c[0x0][0x228] ;  /* 0x00008a00ff047b82 */ /* 0x003e220000000a00 */
[C---:B------:R-:W-:Y:S02]  /*7d60*/  VIADD R3, R2.reuse, UR6 ;  /* 0x0000000602037c36 */ /* 0x040fe40008000000 */
[----:B------:R-:W-:Y:S02]  /*7d70*/  VIADD R2, R2, 0x80 ;  /* 0x0000008002027836 */ /* 0x000fe40000000000 */
[----:B0-----:R-:W-:-:S05]  /*7d80*/  IMAD.WIDE.U32 R4, R3, 0x8, R4 ;  /* 0x0000000803047825 */ /* 0x001fca00078e0004 */
[----:B------:R2:W-:Y:S02]  /*7d90*/  STG.E.64 desc[UR8][R4.64], R20 ;  /* 0x0000001404007986 */ /* 0x0005e4000c101b08 */
.L_x_64631:
        /* <DEDUP_REMOVED lines=8> */
.L_x_64632:
[----:B------:R-:W-:Y:S05]  /*7e20*/  BSYNC B1 ;  /* 0x0000000000017941 */ /* 0x000fea0003800000 */
.L_x_64628:
[----:B------:R-:W-:-:S13]  /*7e30*/  ISETP.GE.AND P0, PT, R2, UR4, PT ;  /* 0x0000000402007c0c */ /* 0x000fda000bf06270 */
[----:B012---:R-:W0:Y:S01]  /*7e40*/  @!P0 LDC.64 R4, c[0x0][0x228] ;  /* 0x00008a00ff048b82 */ /* 0x007e220000000a00 */
[C---:B------:R-:W-:Y:S02]  /*7e50*/  @!P0 VIADD R3, R2.reuse, UR6 ;  /* 0x0000000602038c36 */ /* 0x040fe40008000000 */
[----:B------:R-:W-:Y:S02]  /*7e60*/  @!P0 VIADD R2, R2, 0x80 ;  /* 0x0000008002028836 */ /* 0x000fe40000000000 */
[----:B0-----:R-:W-:-:S05]  /*7e70*/  @!P0 IMAD.WIDE.U32 R4, R3, 0x8, R4 ;  /* 0x0000000803048825 */ /* 0x001fca00078e0004 */
[----:B------:R3:W-:Y:S02]  /*7e80*/  @!P0 STG.E.64 desc[UR8][R4.64], R16 ;  /* 0x0000001004008986 */ /* 0x0007e4000c101b08 */
.L_x_64633:
[----:B------:R-:W-:Y:S05]  /*7e90*/  BSYNC B0 ;  /* 0x0000000000007941 */ /* 0x000fea0003800000 */
.L_x_64627:
        /* <DEDUP_REMOVED lines=8> */
.L_x_64634:
        /* <DEDUP_REMOVED lines=14> */
.L_x_71959:


//--------------------- .text._ZN2at6native18elementwise_kernelILi128ELi4EZNS0_15gpu_kernel_implIZZZNS0_50_GLOBAL__N__2680c7bb_12_PowKernel_cu_140f0503_289624pow_tensor_tensor_kernelERNS_18TensorIteratorBaseEENKUlvE_clEvENKUlvE1_clEvEUliiE_EEvS5_RKT_EUliE_EEviT1_ --------------------------
	.section	.text._ZN2at6native18elementwise_kernelILi128ELi4EZNS0_15gpu_kernel_implIZZZNS0_50_GLOBAL__N__2680c7bb_12_PowKernel_cu_140f0503_289624pow_tensor_tensor_kernelERNS_18TensorIteratorBaseEENKUlvE_clEvENKUlvE1_clEvEUliiE_EEvS5_RKT_EUliE_EEviT1_,"ax",@progbits
	.align	128
        .global         _ZN2at6native18elementwise_kernelILi128ELi4EZNS0_15gpu_kernel_implIZZZNS0_50_GLOBAL__N__2680c7bb_12_PowKernel_cu_140f0503_289624pow_tensor_tensor_kernelERNS_18TensorIteratorBaseEENKUlvE_clEvENKUlvE1_clEvEUliiE_EEvS5_RKT_EUliE_EEviT1_
        .type           _ZN2at6native18elementwise_kernelILi128ELi4EZNS0_15gpu_kernel_implIZZZNS0_50_GLOBAL__N__2680c7bb_12_PowKernel_cu_140f0503_289624pow_tensor_tensor_kernelERNS_18TensorIteratorBaseEENKUlvE_clEvENKUlvE1_clEvEUliiE_EEvS5_RKT_EUliE_EEviT1_,@function
        .size           _ZN2at6native18elementwise_kernelILi128ELi4EZNS0_15gpu_kernel_implIZZZNS0_50_GLOBAL__N__2680c7bb_12_PowKernel_cu_140f0503_289624pow_tensor_tensor_kernelERNS_18TensorIteratorBaseEENKUlvE_clEvENKUlvE1_clEvEUliiE_EEvS5_RKT_EUliE_EEviT1_,(.L_x_71960 - _ZN2at6native18elementwise_kernelILi128ELi4EZNS0_15gpu_kernel_implIZZZNS0_50_GLOBAL__N__2680c7bb_12_PowKernel_cu_140f0503_289624pow_tensor_tensor_kernelERNS_18TensorIteratorBaseEENKUlvE_clEvENKUlvE1_clEvEUliiE_EEvS5_RKT_EUliE_EEviT1_)
        .other          _ZN2at6native18elementwise_kernelILi128ELi4EZNS0_15gpu_kernel_implIZZZNS0_50_GLOBAL__N__2680c7bb_12_PowKernel_cu_140f0503_289624pow_tensor_tensor_kernelERNS_18TensorIteratorBaseEENKUlvE_clEvENKUlvE1_clEvEUliiE_EEvS5_RKT_EUliE_EEviT1_,@"STO_CUDA_ENTRY STV_DEFAULT"
_ZN2at6native18elementwise_kernelILi128ELi4EZNS0_15gpu_kernel_implIZZZNS0_50_GLOBAL__N__2680c7bb_12_PowKernel_cu_140f0503_289624pow_tensor_tensor_kernelERNS_18TensorIteratorBaseEENKUlvE_clEvENKUlvE1_clEvEUliiE_EEvS5_RKT_EUliE_EEviT1_:
.text._ZN2at6native18elementwise_kernelILi128ELi4EZNS0_15gpu_kernel_implIZZZNS0_50_GLOBAL__N__2680c7bb_12_PowKernel_cu_140f0503_289624pow_tensor_tensor_kernelERNS_18TensorIteratorBaseEENKUlvE_clEvENKUlvE1_clEvEUliiE_EEvS5_RKT_EUliE_EEviT1_:
        /* <DEDUP_REMOVED lines=365> */
.L_x_64637:
        /* <DEDUP_REMOVED lines=20> */
.L_x_64641:
[----:B------:R0:W5:Y:S01]  /*1810*/  LDG.E.U8 R19, desc[UR36][R2.64] ;  /* 0x0000002402137981 */ /* 0x000162000c1e1100 */
[----:B------:R-:W-:Y:S05]  /*1820*/  BRA `(.L_x_64643) ;  /* 0x0000000c00347947 */ /* 0x000fea0003800000 */
.L_x_64640:
        /* <DEDUP_REMOVED lines=8> */
.L_x_64645:
[----:B------:R0:W5:Y:S01]  /*18b0*/  LDG.E R19, desc[UR36][R2.64] ;  /* 0x0000002402137981 */ /* 0x000162000c1e1900 */
[----:B------:R-:W-:Y:S05]  /*18c0*/  BRA `(.L_x_64643) ;  /* 0x0000000c000c7947 */ /* 0x000fea0003800000 */
.L_x_64644:
[----:B------:R0:W5:Y:S01]  /*18d0*/  LDG.E.S16 R19, desc[UR36][R2.64] ;  /* 0x0000002402137981 */ /* 0x000162000c1e1700 */
[----:B------:R-:W-:Y:S05]  /*18e0*/  BRA `(.L_x_64643) ;  /* 0x0000000c00047947 */ /* 0x000fea0003800000 */
.L_x_64639:
        /* <DEDUP_REMOVED lines=9> */
.L_x_64647:
[----:B------:R-:W2:Y:S02]  /*1980*/  LDG.E.U16 R2, desc[UR36][R2.64] ;  /* 0x0000002402027981 */ /* 0x000ea4000c1e1500 */
[----:B--2---:R-:W-:-:S06]  /*1990*/  HADD2.F32 R19, -RZ, R2.H0_H0 ;  /* 0x20000002ff137230 */ /* 0x004fcc0000004100 */
[----:B------:R-:W0:Y:S01]  /*19a0*/  F2I.FTZ.TRUNC.NTZ R19, R19 ;  /* 0x0000001300137305 */ /* 0x000e22000021f100 */
[----:B------:R-:W-:Y:S05]  /*19b0*/  BRA `(.L_x_64643) ;  /* 0x0000000800d07947 */ /* 0x000fea0003800000 */
.L_x_64646:
        /* <DEDUP_REMOVED lines=9> */
.L_x_64649:
[----:B------:R-:W2:Y:S02]  /*1a50*/  LDG.E.U16 R2, desc[UR36][R2.64] ;  /* 0x0000002402027981 */ /* 0x000ea4000c1e1500 */
[----:B--2---:R-:W-:-:S06]  /*1a60*/  HADD2.F32 R19, -RZ, R2.H0_H0 ;  /* 0x20000002ff137230 */ /* 0x004fcc0000004100 */
[----:B------:R-:W0:Y:S01]  /*1a70*/  F2I.FTZ.TRUNC.NTZ R19, R19 ;  /* 0x0000001300137305 */ /* 0x000e22000021f100 */
[----:B------:R-:W-:Y:S05]  /*1a80*/  BRA `(.L_x_64643) ;  /* 0x00000008009c7947 */ /* 0x000fea0003800000 */
.L_x_64648:
[----:B------:R-:W2:Y:S02]  /*1a90*/  LDG.E.64 R2, desc[UR36][R2.64] ;  /* 0x0000002402027981 */ /* 0x000ea4000c1e1b00 */
[----:B--2---:R0:W1:Y:S01]  /*1aa0*/  F2I.F64.TRUNC R19, R2 ;  /* 0x0000000200137311 */ /* 0x004062000030d100 */
[----:B------:R-:W-:Y:S05]  /*1ab0*/  BRA `(.L_x_64643) ;  /* 0x0000000800907947 */ /* 0x000fea0003800000 */
.L_x_64638:
        /* <DEDUP_REMOVED lines=12> */
.L_x_64652:
[----:B------:R-:W2:Y:S02]  /*1b80*/  LDG.E.64 R2, desc[UR36][R2.64] ;  /* 0x0000002402027981 */ /* 0x000ea4000c1e1b00 */
[----:B--2---:R0:W1:Y:S01]  /*1b90*/  F2I.F64.TRUNC R19, R2 ;  /* 0x0000000200137311 */ /* 0x004062000030d100 */
[----:B------:R-:W-:Y:S05]  /*1ba0*/  BRA `(.L_x_64643) ;  /* 0x0000000800547947 */ /* 0x000fea0003800000 */
.L_x_64651:
        /* <DEDUP_REMOVED lines=27> */
.L_x_64654:
        /* <DEDUP_REMOVED lines=14> */
.L_x_64653:
[----:B------:R-:W2:Y:S02]  /*1e40*/  LDG.E.U16 R19, desc[UR36][R2.64] ;  /* 0x0000002402137981 */ /* 0x000ea4000c1e1500 */
[----:B--2---:R-:W-:-:S06]  /*1e50*/  IMAD.U32 R19, R19, 0x10000, RZ ;  /* 0x0001000013137824 */ /* 0x004fcc00078e00ff */
[----:B------:R-:W0:Y:S01]  /*1e60*/  F2I.FTZ.TRUNC.NTZ R19, R19 ;  /* 0x0000001300137305 */ /* 0x000e22000021f100 */
[----:B------:R-:W-:Y:S05]  /*1e70*/  BRA `(.L_x_64643) ;  /* 0x0000000400a07947 */ /* 0x000fea0003800000 */
.L_x_64650:
        /* <DEDUP_REMOVED lines=10> */
.L_x_64657:
        /* <DEDUP_REMOVED lines=21> */
.L_x_64661:
[----:B------:R-:W-:Y:S05]  /*2070*/  BSYNC B1 ;  /* 0x0000000000017941 */ /* 0x000fea0003800000 */
.L_x_64660:
[----:B------:R-:W-:Y:S01]  /*2080*/  IMAD.SHL.U32 R2, R2, 0x100000, RZ ;  /* 0x0010000002027824 */ /* 0x000fe200078e00ff */
[----:B------:R-:W-:-:S04]  /*2090*/  LEA R0, R0, 0x3b800000, 0x17 ;  /* 0x3b80000000007811 */ /* 0x000fc800078eb8ff */
[----:B------:R-:W-:-:S07]  /*20a0*/  LOP3.LUT R19, R0, R2, R19, 0xfe, !PT ;  /* 0x0000000200137212 */ /* 0x000fce00078efe13 */
.L_x_64659:
[----:B------:R-:W-:Y:S05]  /*20b0*/  BSYNC B0 ;  /* 0x0000000000007941 */ /* 0x000fea0003800000 */
.L_x_64658:
[----:B------:R-:W1:Y:S01]  /*20c0*/  F2I.FTZ.TRUNC.NTZ R19, R19 ;  /* 0x0000001300137305 */ /* 0x000e62000021f100 */
[----:B------:R-:W-:Y:S05]  /*20d0*/  BRA `(.L_x_64643) ;  /* 0x0000000400087947 */ /* 0x000fea0003800000 */
.L_x_64656:
        /* <DEDUP_REMOVED lines=21> */
.L_x_64665:
[----:B------:R-:W-:Y:S05]  /*2230*/  BSYNC B1 ;  /* 0x0000000000017941 */ /* 0x000fea0003800000 */
.L_x_64664:
[----:B------:R-:W-:Y:S01]  /*2240*/  IMAD.SHL.U32 R2, R2, 0x200000, RZ ;  /* 0x0020000002027824 */ /* 0x000fe200078e00ff */
[----:B------:R-:W-:-:S04]  /*2250*/  LEA R0, R0, 0x37800000, 0x17 ;  /* 0x3780000000007811 */ /* 0x000fc800078eb8ff */
[----:B------:R-:W-:-:S07]  /*2260*/  LOP3.LUT R19, R0, R2, R19, 0xfe, !PT ;  /* 0x0000000200137212 */ /* 0x000fce00078efe13 */
.L_x_64663:
[----:B------:R-:W-:Y:S05]  /*2270*/  BSYNC B0 ;  /* 0x0000000000007941 */ /* 0x000fea0003800000 */
.L_x_64662:
[----:B------:R-:W2:Y:S01]  /*2280*/  F2I.FTZ.TRUNC.NTZ R19, R19 ;  /* 0x0000001300137305 */ /* 0x000ea2000021f100 */
[----:B------:R-:W-:Y:S05]  /*2290*/  BRA `(.L_x_64643) ;  /* 0x0000000000987947 */ /* 0x000fea0003800000 */
.L_x_64655:
        /* <DEDUP_REMOVED lines=14> */
.L_x_64669:
[----:B------:R-:W-:Y:S05]  /*2380*/  BSYNC B0 ;  /* 0x0000000000007941 */ /* 0x000fea0003800000 */
.L_x_64668:
[----:B------:R-:W4:Y:S01]  /*2390*/  F2I.FTZ.TRUNC.NTZ R19, R19 ;  /* 0x0000001300137305 */ /* 0x000f22000021f100 */
[----:B------:R-:W-:Y:S05]  /*23a0*/  BRA `(.L_x_64643) ;  /* 0x0000000000547947 */ /* 0x000fea0003800000 */
.L_x_64642:
        /* <DEDUP_REMOVED lines=17> */
.L_x_64670:
[----:B------:R-:W-:Y:S05]  /*24c0*/  BRA `(.L_x_64643) ;  /* 0x00000000000c7947 */ /* 0x000fea0003800000 */
.L_x_64667:
[----:B------:R0:W5:Y:S01]  /*24d0*/  LDG.E R19, desc[UR36][R2.64] ;  /* 0x0000002402137981 */ /* 0x000162000c1e1900 */
[----:B------:R-:W-:Y:S05]  /*24e0*/  BRA `(.L_x_64643) ;  /* 0x0000000000047947 */ /* 0x000fea0003800000 */
.L_x_64666:
[----:B------:R3:W5:Y:S02]  /*24f0*/  LDG.E R19, desc[UR36][R2.64] ;  /* 0x0000002402137981 */ /* 0x000764000c1e1900 */
.L_x_64643:
        /* <DEDUP_REMOVED lines=17> */
.L_x_64674:
[----:B------:R0:W5:Y:S01]  /*2610*/  LDG.E.U8 R22, desc[UR36][R2.64] ;  /* 0x0000002402167981 */ /* 0x000162000c1e1100 */
[----:B------:R-:W-:Y:S05]  /*2620*/  BRA `(.L_x_64676) ;  /* 0x0000000c00347947 */ /* 0x000fea0003800000 */
.L_x_64673:
        /* <DEDUP_REMOVED lines=8> */
.L_x_64678:
[----:B------:R3:W5:Y:S01]  /*26b0*/  LDG.E R22, desc[UR36][R2.64] ;  /* 0x0000002402167981 */ /* 0x000762000c1e1900 */
[----:B------:R-:W-:Y:S05]  /*26c0*/  BRA `(.L_x_64676) ;  /* 0x0000000c000c7947 */ /* 0x000fea0003800000 */
.L_x_64677:
[----:B------:R0:W5:Y:S01]  /*26d0*/  LDG.E.S16 R22, desc[UR36][R2.64] ;  /* 0x0000002402167981 */ /* 0x000162000c1e1700 */
[----:B------:R-:W-:Y:S05]  /*26e0*/  BRA `(.L_x_64676) ;  /* 0x0000000c00047947 */ /* 0x000fea0003800000 */
.L_x_64672:
[----:B------:R-:W-:-:S13]  /*26f0*/  ISETP.GT.AND P0, PT, R0, 0x6, PT ;  /* 0x000000060000780c */ /* 0x000fda0003f04270 */
[----:B------:R-:W-:Y:S05]  /*2700*/  @P0 BRA `(.L_x_64679) ;  /* 0x00000000002c0947 */ /* 0x000fea0003800000 */
[----:B------:R-:W-:-:S13]  /*2710*/  ISETP.NE.AND P0, PT, R0, 0x5, PT ;  /* 0x000000050000780c */ /* 0x000fda0003f05270 */
[----:B------:R-:W-:Y:S05]  /*2720*/  @!P0 BRA `(.L_x_64680) ;  /* 0x0000000000148947 */ /* 0x000fea0003800000 */
[----:B------:R-:W-:-:S13]  /*2730*/  ISETP.NE.AND P0, PT, R0, 0x6, PT ;  /* 0x000000060000780c */ /* 0x000fda0003f05270 */
[----:B------:R-:W-:Y:S05]  /*2740*/  @P0 BRA `(.L_x_64675) ;  /* 0x0000000800980947 */ /* 0x000fea0003800000 */
[----:B------:R-:W3:Y:S02]  /*2750*/  LDG.E R2, desc[UR36][R2.64] ;  /* 0x0000002402027981 */ /* 0x000ee4000c1e1900 */
[----:B---3--:R0:W3:Y:S01]  /*2760*/  F2I.FTZ.TRUNC.NTZ R22, R2 ;  /* 0x0000000200167305 */ /* 0x0080e2000021f100 */
[----:B------:R-:W-:Y:S05]  /*2770*/  BRA `(.L_x_64676) ;  /* 0x0000000800e07947 */ /* 0x000fea0003800000 */
.L_x_64680:
[----:B------:R-:W3:Y:S02]  /*2780*/  LDG.E.U16 R2, desc[UR36][R2.64] ;  /* 0x0000002402027981 */ /* 0x000ee4000c1e1500 */
[----:B---3--:R-:W-:-:S06]  /*2790*/  HADD2.F32 R22, -RZ, R2.H0_H0 ;  /* 0x20000002ff167230 */ /* 0x008fcc0000004100 */
[----:B------:R-:W0:Y:S01]  /*27a0*/  F2I.FTZ.TRUNC.NTZ R22, R22 ;  /* 0x0000001600167305 */ /* 0x000e22000021f100 */
[----:B------:R-:W-:Y:S05]  /*27b0*/  BRA `(.L_x_64676) ;  /* 0x0000000800d07947 */ /* 0x000fea0003800000 */
.L_x_64679:
[----:B------:R-:W-:-:S13]  /*27c0*/  ISETP.NE.AND P0, PT, R0, 0x7, PT ;  /* 0x000000070000780c */ /* 0x000fda0003f05270 */
[----:B------:R-:W-:Y:S05]  /*27d0*/  @!P0 BRA `(.L_x_64681) ;  /* 0x00000000002c8947 */ /* 0x000fea0003800000 */
[----:B------:R-:W-:-:S13]  /*27e0*/  ISETP.NE.AND P0, PT, R0, 0x8, PT ;  /* 0x000000080000780c */ /* 0x000fda0003f05270 */
[----:B------:R-:W-:Y:S05]  /*27f0*/  @!P0 BRA `(.L_x_64682) ;  /* 0x0000000000148947 */ /* 0x000fea0003800000 */
[----:B------:R-:W-:-:S13]  /*2800*/  ISETP.NE.AND P0, PT, R0, 0x9, PT ;  /* 0x000000090000780c */ /* 0x000fda0003f05270 */
[----:B------:R-:W-:Y:S05]  /*2810*/  @P0 BRA `(.L_x_64675) ;  /* 0x0000000800640947 */ /* 0x000fea0003800000 */
[----:B------:R-:W3:Y:S02]  /*2820*/  LDG.E R2, desc[UR36][R2.64] ;  /* 0x0000002402027981 */ /* 0x000ee4000c1e1900 */
[----:B---3--:R0:W3:Y:S01]  /*2830*/  F2I.FTZ.TRUNC.NTZ R22, R2 ;  /* 0x0000000200167305 */ /* 0x0080e2000021f100 */
[----:B------:R-:W-:Y:S05]  /*2840*/  BRA `(.L_x_64676) ;  /* 0x0000000800ac7947 */ /* 0x000fea0003800000 */
.L_x_64682:
[----:B------:R-:W3:Y:S02]  /*2850*/  LDG.E.U16 R2, desc[UR36][R2.64] ;  /* 0x0000002402027981 */ /* 0x000ee4000c1e1500 */
[----:B---3--:R-:W-:-:S06]  /*2860*/  HADD2.F32 R22, -RZ, R2.H0_H0 ;  /* 0x20000002ff167230 */ /* 0x008fcc0000004100 */
[----:B------:R-:W0:Y:S01]  /*2870*/  F2I.FTZ.TRUNC.NTZ R22, R22 ;  /* 0x0000001600167305 */ /* 0x000e22000021f100 */
[----:B------:R-:W-:Y:S05]  /*2880*/  BRA `(.L_x_64676) ;  /* 0x00000008009c7947 */ /* 0x000fea0003800000 */
.L_x_64681:
[----:B------:R-:W3:Y:S02]  /*2890*/  LDG.E.64 R2, desc[UR36][R2.64] ;  /* 0x0000002402027981 */ /* 0x000ee4000c1e1b00 */
[----:B---3--:R0:W3:Y:S01]  /*28a0*/  F2I.F64.TRUNC R22, R2 ;  /* 0x0000000200167311 */ /* 0x0080e2000030d100 */
[----:B------:R-:W-:Y:S05]  /*28b0*/  BRA `(.L_x_64676) ;  /* 0x0000000800907947 */ /* 0x000fea0003800000 */
.L_x_64671:
        /* <DEDUP_REMOVED lines=12> */
.L_x_64685:
[----:B------:R-:W3:Y:S02]  /*2980*/  LDG.E.64 R2, desc[UR36][R2.64] ;  /* 0x0000002402027981 */ /* 0x000ee4000c1e1b00 */
[----:B---3--:R0:W3:Y:S01]  /*2990*/  F2I.F64.TRUNC R22, R2 ;  /* 0x0000000200167311 */ /* 0x0080e2000030d100 */
[----:B------:R-:W-:Y:S05]  /*29a0*/  BRA `(.L_x_64676) ;  /* 0x0000000800547947 */ /* 0x000fea0003800000 */
.L_x_64684:
        /* <DEDUP_REMOVED lines=25> */
[----:B------:R0:W3:Y:S01]  /*2b40*/  F2I.FTZ.TRUNC.NTZ R22, R5 ;  /* 0x0000000500167305 */ /* 0x0000e2000021f100 */
[----:B------:R-:W-:Y:S05]  /*2b50*/  BRA `(.L_x_64676) ;  /* 0x0000000400e87947 */ /* 0x000fea0003800000 */
.L_x_64687:
        /* <DEDUP_REMOVED lines=14> */
.L_x_64686:
[----:B------:R-:W3:Y:S02]  /*2c40*/  LDG.E.U16 R22, desc[UR36][R2.64] ;  /* 0x0000002402167981 */ /* 0x000ee4000c1e1500 */
[----:B---3--:R-:W-:-:S06]  /*2c50*/  IMAD.U32 R22, R22, 0x10000, RZ ;  /* 0x0001000016167824 */ /* 0x008fcc00078e00ff */
[----:B------:R-:W0:Y:S01]  /*2c60*/  F2I.FTZ.TRUNC.NTZ R22, R22 ;  /* 0x0000001600167305 */ /* 0x000e22000021f100 */
[----:B------:R-:W-:Y:S05]  /*2c70*/  BRA `(.L_x_64676) ;  /* 0x0000000400a07947 */ /* 0x000fea0003800000 */
.L_x_64683:
        /* <DEDUP_REMOVED lines=10> */
.L_x_64690:
        /* <DEDUP_REMOVED lines=21> */
.L_x_64694:
[----:B------:R-:W-:Y:S05]  /*2e70*/  BSYNC B1 ;  /* 0x0000000000017941 */ /* 0x000fea0003800000 */
.L_x_64693:
[----:B------:R-:W-:Y:S01]  /*2e80*/  IMAD.SHL.U32 R2, R2, 0x100000, RZ ;  /* 0x0010000002027824 */ /* 0x000fe200078e00ff */
[----:B------:R-:W-:-:S04]  /*2e90*/  LEA R3, R0, 0x3b800000, 0x17 ;  /* 0x3b80000000037811 */ /* 0x000fc800078eb8ff */
[----:B------:R-:W-:-:S07]  /*2ea0*/  LOP3.LUT R22, R3, R2, R22, 0xfe, !PT ;  /* 0x0000000203167212 */ /* 0x000fce00078efe16 */
.L_x_64692:
[----:B------:R-:W-:Y:S05]  /*2eb0*/  BSYNC B0 ;  /* 0x0000000000007941 */ /* 0x000fea0003800000 */
.L_x_64691:
[----:B------:R-:W0:Y:S01]  /*2ec0*/  F2I.FTZ.TRUNC.NTZ R22, R22 ;  /* 0x0000001600167305 */ /* 0x000e22000021f100 */
[----:B------:R-:W-:Y:S05]  /*2ed0*/  BRA `(.L_x_64676) ;  /* 0x0000000400087947 */ /* 0x000fea0003800000 */
.L_x_64689:
        /* <DEDUP_REMOVED lines=21> */
.L_x_64698:
[----:B------:R-:W-:Y:S05]  /*3030*/  BSYNC B1 ;  /* 0x0000000000017941 */ /* 0x000fea0003800000 */
.L_x_64697:
[----:B------:R-:W-:Y:S01]  /*3040*/  IMAD.SHL.U32 R2, R2, 0x200000, RZ ;  /* 0x0020000002027824 */ /* 0x000fe200078e00ff */
[----:B------:R-:W-:-:S04]  /*3050*/  LEA R3, R0, 0x37800000, 0x17 ;  /* 0x3780000000037811 */ /* 0x000fc800078eb8ff */
[----:B------:R-:W-:-:S07]  /*3060*/  LOP3.LUT R22, R3, R2, R22, 0xfe, !PT ;  /* 0x0000000203167212 */ /* 0x000fce00078efe16 */
.L_x_64696:
[----:B------:R-:W-:Y:S05]  /*3070*/  BSYNC B0 ;  /* 0x0000000000007941 */ /* 0x000fea0003800000 */
.L_x_64695:
[----:B------:R-:W0:Y:S01]  /*3080*/  F2I.FTZ.TRUNC.NTZ R22, R22 ;  /* 0x0000001600167305 */ /* 0x000e22000021f100 */
[----:B------:R-:W-:Y:S05]  /*3090*/  BRA `(.L_x_64676) ;  /* 0x0000000000987947 */ /* 0x000fea0003800000 */
.L_x_64688:
        /* <DEDUP_REMOVED lines=14> */
.L_x_64702:
[----:B------:R-:W-:Y:S05]  /*3180*/  BSYNC B0 ;  /* 0x0000000000007941 */ /* 0x000fea0003800000 */
.L_x_64701:
[----:B------:R-:W0:Y:S01]  /*3190*/  F2I.FTZ.TRUNC.NTZ R22, R22 ;  /* 0x0000001600167305 */ /* 0x000e22000021f100 */
[----:B------:R-:W-:Y:S05]  /*31a0*/  BRA `(.L_x_64676) ;  /* 0x0000000000547947 */ /* 0x000fea0003800000 */
.L_x_64675:
        /* <DEDUP_REMOVED lines=16> */
[----:B012-45:R-:W-:Y:S05]  /*32b0*/  CALL.ABS.NOINC R2 ;  /* 0x0000000002007343 */ /* 0x037fea0003c00000 */
.L_x_64703:
[----:B------:R-:W-:Y:S05]  /*32c0*/  BRA `(.L_x_64676) ;  /* 0x00000000000c7947 */ /* 0x000fea0003800000 */
.L_x_64700:
[----:B------:R0:W5:Y:S01]  /*32d0*/  LDG.E R22, desc[UR36][R2.64] ;  /* 0x0000002402167981 */ /* 0x000162000c1e1900 */
[----:B------:R-:W-:Y:S05]  /*32e0*/  BRA `(.L_x_64676) ;  /* 0x0000000000047947 */ /* 0x000fea0003800000 */
.L_x_64699:
[----:B------:R0:W5:Y:S02]  /*32f0*/  LDG.E R22, desc[UR36][R2.64] ;  /* 0x0000002402167981 */ /* 0x000164000c1e1900 */
.L_x_64676:
[----:B0--3-5:R-:W-:Y:S01]  /*3300*/  ISETP.GE.AND P0, PT, R22, RZ, PT ;  /* 0x000000ff1600720c */ /* 0x029fe20003f06270 */
[----:B------:R-:W-:-:S12]  /*3310*/  BSSY B0, `(.L_x_64704) ;  /* 0x0000026000007945 */ /* 0x000fd80003800000 */
[----:B------:R-:W-:Y:S05]  /*3320*/  @!P0 BRA `(.L_x_64705) ;  /* 0x00000000006c8947 */ /* 0x000fea0003800000 */
[----:B------:R-:W-:Y:S01]  /*3330*/  ISETP.NE.AND P0, PT, R22, RZ, PT ;  /* 0x000000ff1600720c */ /* 0x000fe20003f05270 */
[----:B------:R-:W-:Y:S01]  /*3340*/  BSSY B1, `(.L_x_64706) ;  /* 0x0000018000017945 */ /* 0x000fe20003800000 */
[----:B------:R-:W-:-:S11]  /*3350*/  IMAD.MOV.U32 R2, RZ, RZ, 0x1 ;  /* 0x00000001ff027424 */ /* 0x000fd600078e00ff */
[----:B------:R-:W-:Y:S05]  /*3360*/  @!P0 BRA `(.L_x_64707) ;  /* 0x0000000000548947 */ /* 0x000fea0003800000 */
[C---:B------:R-:W-:Y:S01]  /*3370*/  VIADD R2, R22.reuse, 0x1 ;  /* 0x0000000116027836 */ /* 0x040fe20000000000 */
[C---:B------:R-:W-:Y:S02]  /*3380*/  LOP3.LUT R0, R22.reuse, 0x1, RZ, 0xc0, !PT ;  /* 0x0000000116007812 */ /* 0x040fe400078ec0ff */
[----:B------:R-:W-:Y:S02]  /*3390*/  LEA.HI R22, R22, R22, RZ, 0x1 ;  /* 0x0000001616167211 */ /* 0x000fe400078f08ff */
[----:B------:R-:W-:Y:S02]  /*33a0*/  ISETP.GE.U32.AND P1, PT, R2, 0x3, PT ;  /* 0x000000030200780c */ /* 0x000fe40003f26070 */
[----:B------:R-:W-:Y:S01]  /*33b0*/  ISETP.NE.U32.AND P0, PT, R0, 0x1, PT ;  /* 0x000000010000780c */ /* 0x000fe20003f05070 */
[----:B-12-4-:R-:W-:-:S03]  /*33c0*/  IMAD R0, R19, R19, RZ ;  /* 0x0000001313007224 */ /* 0x016fc600078e02ff */
[----:B------:R-:W-:-:S07]  /*33d0*/  SEL R2, R19, 0x1, !P0 ;  /* 0x0000000113027807 */ /* 0x000fce0004000000 */
[----:B------:R-:W-:Y:S05]  /*33e0*/  @!P1 BRA `(.L_x_64707) ;  /* 0x0000000000349947 */ /* 0x000fea0003800000 */
[----:B------:R-:W-:Y:S01]  /*33f0*/  SHF.R.S32.HI R22, RZ, 0x1, R22 ;  /* 0x00000001ff167819 */ /* 0x000fe20000011416 */
[----:B------:R-:W-:-:S07]  /*3400*/  IMAD.MOV.U32 R4, RZ, RZ, R0 ;  /* 0x000000ffff047224 */ /* 0x000fce00078e0000 */
.L_x_64708:
        /* <DEDUP_REMOVED lines=11> */
.L_x_64707:
[----:B------:R-:W-:Y:S05]  /*34c0*/  BSYNC B1 ;  /* 0x0000000000017941 */ /* 0x000fea0003800000 */
.L_x_64706:
[----:B------:R-:W-:Y:S05]  /*34d0*/  BRA `(.L_x_64709) ;  /* 0x0000000000247947 */ /* 0x000fea0003800000 */
.L_x_64705:
[----:B-12-4-:R-:W-:Y:S01]  /*34e0*/  ISETP.NE.AND P0, PT, R19, 0x1, PT ;  /* 0x000000011300780c */ /* 0x016fe20003f05270 */
        /* <DEDUP_REMOVED lines=8> */
.L_x_64709:
[----:B------:R-:W-:Y:S05]  /*3570*/  BSYNC B0 ;  /* 0x0000000000007941 */ /* 0x000fea0003800000 */
.L_x_64704:
        /* <DEDUP_REMOVED lines=14> */
.L_x_64713:
[----:B------:R0:W-:Y:S01]  /*3660*/  STG.E.U8 desc[UR36][R16.64], R2 ;  /* 0x0000000210007986 */ /* 0x0001e2000c101124 */
[----:B------:R-:W-:Y:S05]  /*3670*/  BRA `(.L_x_64715) ;  /* 0x0000000c00507947 */ /* 0x000fea0003800000 */
.L_x_64712:
        /* <DEDUP_REMOVED lines=9> */
.L_x_64717:
[----:B------:R3:W-:Y:S01]  /*3710*/  STG.E desc[UR36][R16.64], R2 ;  /* 0x0000000210007986 */ /* 0x0007e2000c101924 */
[----:B------:R-:W-:Y:S05]  /*3720*/  BRA `(.L_x_64715) ;  /* 0x0000000c00247947 */ /* 0x000fea0003800000 */
.L_x_64716:
[----:B------:R0:W-:Y:S01]  /*3730*/  STG.E.U16 desc[UR36][R16.64], R2 ;  /* 0x0000000210007986 */ /* 0x0001e2000c101524 */
[----:B------:R-:W-:Y:S05]  /*3740*/  BRA `(.L_x_64715) ;  /* 0x0000000c001c7947 */ /* 0x000fea0003800000 */
.L_x_64711:
        /* <DEDUP_REMOVED lines=9> */
.L_x_64719:
[----:B------:R-:W-:-:S04]  /*37e0*/  I2FP.F32.S32 R0, R2 ;  /* 0x0000000200007245 */ /* 0x000fc80000201400 */
[----:B------:R-:W-:-:S05]  /*37f0*/  F2FP.F16.F32.PACK_AB R0, RZ, R0 ;  /* 0x00000000ff00723e */ /* 0x000fca00000000ff */
[----:B------:R0:W-:Y:S01]  /*3800*/  STG.E.U16 desc[UR36][R16.64], R0 ;  /* 0x0000000010007986 */ /* 0x0001e2000c101524 */
[----:B------:R-:W-:Y:S05]  /*3810*/  BRA `(.L_x_64715) ;  /* 0x0000000800e87947 */ /* 0x000fea0003800000 */
.L_x_64718:
        /* <DEDUP_REMOVED lines=10> */
.L_x_64721:
[----:B------:R-:W-:-:S04]  /*38c0*/  I2FP.F32.S32 R2, R2 ;  /* 0x0000000200027245 */ /* 0x000fc80000201400 */
[----:B------:R-:W-:-:S04]  /*38d0*/  F2FP.F16.F32.PACK_AB R3, RZ, R2 ;  /* 0x00000002ff03723e */ /* 0x000fc800000000ff */
[----:B------:R-:W-:-:S05]  /*38e0*/  PRMT R3, R3, 0x5410, RZ ;  /* 0x0000541003037816 */ /* 0x000fca00000000ff */
[----:B------:R0:W-:Y:S01]  /*38f0*/  STG.E desc[UR36][R16.64], R3 ;  /* 0x0000000310007986 */ /* 0x0001e2000c101924 */
[----:B------:R-:W-:Y:S05]  /*3900*/  BRA `(.L_x_64715) ;  /* 0x0000000800ac7947 */ /* 0x000fea0003800000 */
.L_x_64720:
[----:B------:R-:W0:Y:S02]  /*3910*/  I2F.F64 R2, R2 ;  /* 0x0000000200027312 */ /* 0x000e240000201c00 */
[----:B0-----:R0:W-:Y:S01]  /*3920*/  STG.E.64 desc[UR36][R16.64], R2 ;  /* 0x0000000210007986 */ /* 0x0011e2000c101b24 */
[----:B------:R-:W-:Y:S05]  /*3930*/  BRA `(.L_x_64715) ;  /* 0x0000000800a07947 */ /* 0x000fea0003800000 */
.L_x_64710:
        /* <DEDUP_REMOVED lines=12> */
.L_x_64724:
[----:B------:R-:W0:Y:S01]  /*3a00*/  I2F.F64 R4, R2 ;  /* 0x0000000200047312 */ /* 0x000e220000201c00 */
[----:B------:R-:W-:-:S05]  /*3a10*/  CS2R R6, SRZ ;  /* 0x0000000000067805 */ /* 0x000fca000001ff00 */
[----:B0-----:R0:W-:Y:S01]  /*3a20*/  STG.E.128 desc[UR36][R16.64], R4 ;  /* 0x0000000410007986 */ /* 0x0011e2000c101d24 */
[----:B------:R-:W-:Y:S05]  /*3a30*/  BRA `(.L_x_64715) ;  /* 0x0000000800607947 */ /* 0x000fea0003800000 */
.L_x_64723:
        /* <DEDUP_REMOVED lines=21> */
.L_x_64728:
[----:B------:R-:W-:Y:S05]  /*3b90*/  BSYNC B0 ;  /* 0x0000000000007941 */ /* 0x000fea0003800000 */
.L_x_64727:
[----:B------:R-:W-:-:S05]  /*3ba0*/  LOP3.LUT R3, R0, R3, RZ, 0xfc, !PT ;  /* 0x0000000300037212 */ /* 0x000fca00078efcff */
[----:B------:R0:W-:Y:S01]  /*3bb0*/  STG.E.U8 desc[UR36][R16.64], R3 ;  /* 0x0000000310007986 */ /* 0x0001e2000c101124 */
[----:B------:R-:W-:Y:S05]  /*3bc0*/  BRA `(.L_x_64715) ;  /* 0x0000000400fc7947 */ /* 0x000fea0003800000 */
.L_x_64726:
        /* <DEDUP_REMOVED lines=13> */
.L_x_64730:
[----:B------:R-:W-:Y:S01]  /*3ca0*/  IMAD.MOV.U32 R0, RZ, RZ, 0x7f ;  /* 0x0000007fff007424 */ /* 0x000fe200078e00ff */
[----:B------:R-:W-:-:S04]  /*3cb0*/  ISETP.GT.U32.AND P0, PT, R2, 0x7f800000, PT ;  /* 0x7f8000000200780c */ /* 0x000fc80003f04070 */
[----:B------:R-:W-:-:S09]  /*3cc0*/  SEL R0, R0, 0x7c, P0 ;  /* 0x0000007c00007807 */ /* 0x000fd20000000000 */
.L_x_64731:
[----:B------:R-:W-:Y:S05]  /*3cd0*/  BSYNC B0 ;  /* 0x0000000000007941 */ /* 0x000fea0003800000 */
.L_x_64729:
[----:B------:R-:W-:-:S04]  /*3ce0*/  LOP3.LUT R2, R3, 0x80000000, RZ, 0xc0, !PT ;  /* 0x8000000003027812 */ /* 0x000fc800078ec0ff */
[----:B------:R-:W-:-:S04]  /*3cf0*/  SHF.R.U32.HI R3, RZ, 0x18, R2 ;  /* 0x00000018ff037819 */ /* 0x000fc80000011602 */
[----:B------:R-:W-:-:S05]  /*3d00*/  LOP3.LUT R3, R0, R3, RZ, 0xfc, !PT ;  /* 0x0000000300037212 */ /* 0x000fca00078efcff */
[----:B------:R0:W-:Y:S01]  /*3d10*/  STG.E.U8 desc[UR36][R16.64], R3 ;  /* 0x0000000310007986 */ /* 0x0001e2000c101124 */
[----:B------:R-:W-:Y:S05]  /*3d20*/  BRA `(.L_x_64715) ;  /* 0x0000000400a47947 */ /* 0x000fea0003800000 */
.L_x_64725:
[----:B------:R-:W-:-:S04]  /*3d30*/  I2FP.F32.S32 R0, R2 ;  /* 0x0000000200007245 */ /* 0x000fc80000201400 */
[----:B------:R-:W-:-:S05]  /*3d40*/  F2FP.BF16.F32.PACK_AB R0, RZ, R0 ;  /* 0x00000000ff00723e */ /* 0x000fca00000010ff */
[----:B------:R0:W-:Y:S01]  /*3d50*/  STG.E.U16 desc[UR36][R16.64], R0 ;  /* 0x0000000010007986 */ /* 0x0001e2000c101524 */
[----:B------:R-:W-:Y:S05]  /*3d60*/  BRA `(.L_x_64715) ;  /* 0x0000000400947947 */ /* 0x000fea0003800000 */
.L_x_64722:
        /* <DEDUP_REMOVED lines=10> */
.L_x_64734:
        /* <DEDUP_REMOVED lines=17> */
.L_x_64737:
[----:B------:R-:W-:-:S04]  /*3f20*/  LOP3.LUT R2, R3, 0x80000000, RZ, 0xc0, !PT ;  /* 0x8000000003027812 */ /* 0x000fc800078ec0ff */
[----:B------:R-:W-:-:S04]  /*3f30*/  SHF.R.U32.HI R3, RZ, 0x18, R2 ;  /* 0x00000018ff037819 */ /* 0x000fc80000011602 */
[----:B------:R-:W-:-:S04]  /*3f40*/  LOP3.LUT R0, R0, R3, RZ, 0xfc, !PT ;  /* 0x0000000300007212 */ /* 0x000fc800078efcff */
[----:B------:R-:W-:-:S07]  /*3f50*/  PRMT R8, R0, 0x7610, R8 ;  /* 0x0000761000087816 */ /* 0x000fce0000000008 */
.L_x_64736:
[----:B------:R-:W-:Y:S05]  /*3f60*/  BSYNC B0 ;  /* 0x0000000000007941 */ /* 0x000fea0003800000 */
.L_x_64735:
[----:B------:R0:W-:Y:S01]  /*3f70*/  STG.E.U8 desc[UR36][R16.64], R8 ;  /* 0x0000000810007986 */ /* 0x0001e2000c101124 */
[----:B------:R-:W-:Y:S05]  /*3f80*/  BRA `(.L_x_64715) ;  /* 0x00000004000c7947 */ /* 0x000fea0003800000 */
.L_x_64733:
        /* <DEDUP_REMOVED lines=17> */
.L_x_64740:
[----:B------:R-:W-:-:S04]  /*40a0*/  LOP3.LUT R2, R3, 0x80000000, RZ, 0xc0, !PT ;  /* 0x8000000003027812 */ /* 0x000fc800078ec0ff */
[----:B------:R-:W-:-:S04]  /*40b0*/  SHF.R.U32.HI R3, RZ, 0x18, R2 ;  /* 0x00000018ff037819 */ /* 0x000fc80000011602 */
[----:B------:R-:W-:-:S04]  /*40c0*/  LOP3.LUT R0, R0, R3, RZ, 0xfc, !PT ;  /* 0x0000000300007212 */ /* 0x000fc800078efcff */
[----:B------:R-:W-:-:S07]  /*40d0*/  PRMT R8, R0, 0x7610, R8 ;  /* 0x0000761000087816 */ /* 0x000fce0000000008 */
.L_x_64739:
[----:B------:R-:W-:Y:S05]  /*40e0*/  BSYNC B0 ;  /* 0x0000000000007941 */ /* 0x000fea0003800000 */
.L_x_64738:
[----:B------:R0:W-:Y:S01]  /*40f0*/  STG.E.U8 desc[UR36][R16.64], R8 ;  /* 0x0000000810007986 */ /* 0x0001e2000c101124 */
[----:B------:R-:W-:Y:S05]  /*4100*/  BRA `(.L_x_64715) ;  /* 0x0000000000ac7947 */ /* 0x000fea0003800000 */
.L_x_64732:
        /* <DEDUP_REMOVED lines=22> */
.L_x_64714:
        /* <DEDUP_REMOVED lines=16> */
.L_x_64743:
[----:B------:R-:W-:Y:S05]  /*4370*/  BRA `(.L_x_64715) ;  /* 0x0000000000107947 */ /* 0x000fea0003800000 */
.L_x_64742:
[----:B------:R-:W-:-:S05]  /*4380*/  SHF.R.S32.HI R3, RZ, 0x1f, R2 ;  /* 0x0000001fff037819 */ /* 0x000fca0000011402 */
[----:B------:R0:W-:Y:S01]  /*4390*/  STG.E.64 desc[UR36][R16.64], R2 ;  /* 0x0000000210007986 */ /* 0x0001e2000c101b24 */
[----:B------:R-:W-:Y:S05]  /*43a0*/  BRA `(.L_x_64715) ;  /* 0x0000000000047947 */ /* 0x000fea0003800000 */
.L_x_64741:
[----:B------:R0:W-:Y:S02]  /*43b0*/  STG.E desc[UR36][R16.64], R2 ;  /* 0x0000000210007986 */ /* 0x0001e4000c101924 */
.L_x_64715:
[----:B------:R-:W-:-:S04]  /*43c0*/  IMAD R18, R18, 0x200, R23 ;  /* 0x0000020012127824 */ /* 0x000fc800078e0217 */
[----:B-12-4-:R-:W-:-:S07]  /*43d0*/  VIADD R19, R18, 0x80 ;  /* 0x0000008012137836 */ /* 0x016fce0000000000 */
.L_x_64636:
[----:B------:R-:W-:Y:S05]  /*43e0*/  BSYNC B6 ;  /* 0x0000000000067941 */ /* 0x000fea0003800000 */
.L_x_64635:
        /* <DEDUP_REMOVED lines=358> */
.L_x_64746:
        /* <DEDUP_REMOVED lines=20> */
.L_x_64750:
[----:B------:R0:W5:Y:S01]  /*5b90*/  LDG.E.U8 R22, desc[UR36][R2.64] ;  /* 0x0000002402167981 */ /* 0x000162000c1e1100 */
[----:B------:R-:W-:Y:S05]  /*5ba0*/  BRA `(.L_x_64752) ;  /* 0x0000000c00347947 */ /* 0x000fea0003800000 */
.L_x_64749:
        /* <DEDUP_REMOVED lines=8> */
.L_x_64754:
[----:B------:R0:W5:Y:S01]  /*5c30*/  LDG.E R22, desc[UR36][R2.64] ;  /* 0x0000002402167981 */ /* 0x000162000c1e1900 */
[----:B------:R-:W-:Y:S05]  /*5c40*/  BRA `(.L_x_64752) ;  /* 0x0000000c000c7947 */ /* 0x000fea0003800000 */
.L_x_64753:
[----:B------:R0:W5:Y:S01]  /*5c50*/  LDG.E.S16 R22, desc[UR36][R2.64] ;  /* 0x0000002402167981 */ /* 0x000162000c1e1700 */
[----:B------:R-:W-:Y:S05]  /*5c60*/  BRA `(.L_x_64752) ;  /* 0x0000000c00047947 */ /* 0x000fea0003800000 */
.L_x_64748:
        /* <DEDUP_REMOVED lines=9> */
.L_x_64756:
[----:B------:R-:W2:Y:S02]  /*5d00*/  LDG.E.U16 R2, desc[UR36][R2.64] ;  /* 0x0000002402027981 */ /* 0x000ea4000c1e1500 */
[----:B--2---:R-:W-:-:S06]  /*5d10*/  HADD2.F32 R22, -RZ, R2.H0_H0 ;  /* 0x20000002ff167230 */ /* 0x004fcc0000004100 */
[----:B------:R-:W0:Y:S01]  /*5d20*/  F2I.FTZ.TRUNC.NTZ R22, R22 ;  /* 0x0000001600167305 */ /* 0x000e22000021f100 */
[----:B------:R-:W-:Y:S05]  /*5d30*/  BRA `(.L_x_64752) ;  /* 0x0000000800d07947 */ /* 0x000fea0003800000 */
.L_x_64755:
        /* <DEDUP_REMOVED lines=9> */
.L_x_64758:
[----:B------:R-:W2:Y:S02]  /*5dd0*/  LDG.E.U16 R2, desc[UR36][R2.64] ;  /* 0x0000002402027981 */ /* 0x000ea4000c1e1500 */
[----:B--2---:R-:W-:-:S06]  /*5de0*/  HADD2.F32 R22, -RZ, R2.H0_H0 ;  /* 0x20000002ff167230 */ /* 0x004fcc0000004100 */
[----:B------:R-:W0:Y:S01]  /*5df0*/  F2I.FTZ.TRUNC.NTZ R22, R22 ;  /* 0x0000001600167305 */ /* 0x000e22000021f100 */
[----:B------:R-:W-:Y:S05]  /*5e00*/  BRA `(.L_x_64752) ;  /* 0x00000008009c7947 */ /* 0x000fea0003800000 */
.L_x_64757:
[----:B------:R-:W2:Y:S02]  /*5e10*/  LDG.E.64 R22, desc[UR36][R2.64] ;  /* 0x0000002402167981 */ /* 0x000ea4000c1e1b00 */
[----:B--2---:R0:W1:Y:S01]  /*5e20*/  F2I.F64.TRUNC R22, R22 ;  /* 0x0000001600167311 */ /* 0x004062000030d100 */
[----:B------:R-:W-:Y:S05]  /*5e30*/  BRA `(.L_x_64752) ;  /* 0x0000000800907947 */ /* 0x000fea0003800000 */
.L_x_64747:
        /* <DEDUP_REMOVED lines=12> */
.L_x_64761:
[----:B------:R-:W2:Y:S02]  /*5f00*/  LDG.E.64 R2, desc[UR36][R2.64] ;  /* 0x0000002402027981 */ /* 0x000ea4000c1e1b00 */
[----:B--2---:R0:W1:Y:S01]  /*5f10*/  F2I.F64.TRUNC R22, R2 ;  /* 0x0000000200167311 */ /* 0x004062000030d100 */
[----:B------:R-:W-:Y:S05]  /*5f20*/  BRA `(.L_x_64752) ;  /* 0x0000000800547947 */ /* 0x000fea0003800000 */
.L_x_64760:
        /* <DEDUP_REMOVED lines=25> */
[----:B------:R1:W2:Y:S01]  /*60c0*/  F2I.FTZ.TRUNC.NTZ R22, R5 ;  /* 0x0000000500167305 */ /* 0x0002a2000021f100 */
[----:B------:R-:W-:Y:S05]  /*60d0*/  BRA `(.L_x_64752) ;  /* 0x0000000400e87947 */ /* 0x000fea0003800000 */
.L_x_64763:
        /* <DEDUP_REMOVED lines=14> */
.L_x_64762:
[----:B------:R-:W2:Y:S02]  /*61c0*/  LDG.E.U16 R22, desc[UR36][R2.64] ;  /* 0x0000002402167981 */ /* 0x000ea4000c1e1500 */
[----:B--2---:R-:W-:-:S06]  /*61d0*/  IMAD.U32 R22, R22, 0x10000, RZ ;  /* 0x0001000016167824 */ /* 0x004fcc00078e00ff */
[----:B------:R-:W0:Y:S01]  /*61e0*/  F2I.FTZ.TRUNC.NTZ R22, R22 ;  /* 0x0000001600167305 */ /* 0x000e22000021f100 */
[----:B------:R-:W-:Y:S05]  /*61f0*/  BRA `(.L_x_64752) ;  /* 0x0000000400a07947 */ /* 0x000fea0003800000 */
.L_x_64759:
        /* <DEDUP_REMOVED lines=10> */
.L_x_64766:
        /* <DEDUP_REMOVED lines=21> */
.L_x_64770:
[----:B------:R-:W-:Y:S05]  /*63f0*/  BSYNC B1 ;  /* 0x0000000000017941 */ /* 0x000fea0003800000 */
.L_x_64769:
[----:B------:R-:W-:Y:S01]  /*6400*/  IMAD.SHL.U32 R2, R2, 0x100000, RZ ;  /* 0x0010000002027824 */ /* 0x000fe200078e00ff */
[----:B------:R-:W-:-:S04]  /*6410*/  LEA R3, R0, 0x3b800000, 0x17 ;  /* 0x3b80000000037811 */ /* 0x000fc800078eb8ff */
[----:B------:R-:W-:-:S07]  /*6420*/  LOP3.LUT R22, R3, R2, R22, 0xfe, !PT ;  /* 0x0000000203167212 */ /* 0x000fce00078efe16 */
.L_x_64768:
[----:B------:R-:W-:Y:S05]  /*6430*/  BSYNC B0 ;  /* 0x0000000000007941 */ /* 0x000fea0003800000 */
.L_x_64767:
[----:B------:R-:W0:Y:S01]  /*6440*/  F2I.FTZ.TRUNC.NTZ R22, R22 ;  /* 0x0000001600167305 */ /* 0x000e22000021f100 */
[----:B------:R-:W-:Y:S05]  /*6450*/  BRA `(.L_x_64752) ;  /* 0x0000000400087947 */ /* 0x000fea0003800000 */
.L_x_64765:
        /* <DEDUP_REMOVED lines=21> */
.L_x_64774:
[----:B------:R-:W-:Y:S05]  /*65b0*/  BSYNC B1 ;  /* 0x0000000000017941 */ /* 0x000fea0003800000 */
.L_x_64773:
[----:B------:R-:W-:Y:S01]  /*65c0*/  IMAD.SHL.U32 R2, R2, 0x200000, RZ ;  /* 0x0020000002027824 */ /* 0x000fe200078e00ff */
[----:B------:R-:W-:-:S04]  /*65d0*/  LEA R3, R0, 0x37800000, 0x17 ;  /* 0x3780000000037811 */ /* 0x000fc800078eb8ff */
[----:B------:R-:W-:-:S07]  /*65e0*/  LOP3.LUT R22, R3, R2, R22, 0xfe, !PT ;  /* 0x0000000203167212 */ /* 0x000fce00078efe16 */
.L_x_64772:
[----:B------:R-:W-:Y:S05]  /*65f0*/  BSYNC B0 ;  /* 0x0000000000007941 */ /* 0x000fea0003800000 */
.L_x_64771:
[----:B------:R-:W0:Y:S01]  /*6600*/  F2I.FTZ.TRUNC.NTZ R22, R22 ;  /* 0x0000001600167305 */ /* 0x000e22000021f100 */
[----:B------:R-:W-:Y:S05]  /*6610*/  BRA `(.L_x_64752) ;  /* 0x0000000000987947 */ /* 0x000fea0003800000 */
.L_x_64764:
        /* <DEDUP_REMOVED lines=14> */
.L_x_64778:
[----:B------:R-:W-:Y:S05]  /*6700*/  BSYNC B0 ;  /* 0x0000000000007941 */ /* 0x000fea0003800000 */
.L_x_64777:
[----:B------:R-:W0:Y:S01]  /*6710*/  F2I.FTZ.TRUNC.NTZ R22, R22 ;  /* 0x0000001600167305 */ /* 0x000e22000021f100 */
[----:B------:R-:W-:Y:S05]  /*6720*/  BRA `(.L_x_64752) ;  /* 0x0000000000547947 */ /* 0x000fea0003800000 */
.L_x_64751:
        /* <DEDUP_REMOVED lines=17> */
.L_x_64779:
[----:B------:R-:W-:Y:S05]  /*6840*/  BRA `(.L_x_64752) ;  /* 0x00000000000c7947 */ /* 0x000fea0003800000 */
.L_x_64776:
[----:B------:R0:W5:Y:S01]  /*6850*/  LDG.E R22, desc[UR36][R2.64] ;  /* 0x0000002402167981 */ /* 0x000162000c1e1900 */
[----:B------:R-:W-:Y:S05]  /*6860*/  BRA `(.L_x_64752) ;  /* 0x0000000000047947 */ /* 0x000fea0003800000 */
.L_x_64775:
[----:B------:R0:W5:Y:S02]  /*6870*/  LDG.E R22, desc[UR36][R2.64] ;  /* 0x0000002402167981 */ /* 0x000164000c1e1900 */
.L_x_64752:
        /* <DEDUP_REMOVED lines=17> */
.L_x_64783:
[----:B------:R0:W5:Y:S01]  /*6990*/  LDG.E.U8 R18, desc[UR36][R2.64] ;  /* 0x0000002402127981 */ /* 0x000162000c1e1100 */
[----:B------:R-:W-:Y:S05]  /*69a0*/  BRA `(.L_x_64785) ;  /* 0x0000000c00347947 */ /* 0x000fea0003800000 */
.L_x_64782:
        /* <DEDUP_REMOVED lines=8> */
.L_x_64787:
[----:B------:R0:W5:Y:S01]  /*6a30*/  LDG.E R18, desc[UR36][R2.64] ;  /* 0x0000002402127981 */ /* 0x000162000c1e1900 */
[----:B------:R-:W-:Y:S05]  /*6a40*/  BRA `(.L_x_64785) ;  /* 0x0000000c000c7947 */ /* 0x000fea0003800000 */
.L_x_64786:
[----:B------:R0:W5:Y:S01]  /*6a50*/  LDG.E.S16 R18, desc[UR36][R2.64] ;  /* 0x0000002402127981 */ /* 0x000162000c1e1700 */
[----:B------:R-:W-:Y:S05]  /*6a60*/  BRA `(.L_x_64785) ;  /* 0x0000000c00047947 */ /* 0x000fea0003800000 */
.L_x_64781:
        /* <DEDUP_REMOVED lines=9> */
.L_x_64789:
[----:B------:R-:W3:Y:S02]  /*6b00*/  LDG.E.U16 R2, desc[UR36][R2.64] ;  /* 0x0000002402027981 */ /* 0x000ee4000c1e1500 */
[----:B---3--:R-:W-:-:S06]  /*6b10*/  HADD2.F32 R18, -RZ, R2.H0_H0 ;  /* 0x20000002ff127230 */ /* 0x008fcc0000004100 */
[----:B------:R-:W0:Y:S01]  /*6b20*/  F2I.FTZ.TRUNC.NTZ R18, R18 ;  /* 0x0000001200127305 */ /* 0x000e22000021f100 */
[----:B------:R-:W-:Y:S05]  /*6b30*/  BRA `(.L_x_64785) ;  /* 0x0000000800d07947 */ /* 0x000fea0003800000 */
.L_x_64788:
        /* <DEDUP_REMOVED lines=9> */
.L_x_64791:
[----:B------:R-:W3:Y:S02]  /*6bd0*/  LDG.E.U16 R2, desc[UR36][R2.64] ;  /* 0x0000002402027981 */ /* 0x000ee4000c1e1500 */
[----:B---3--:R-:W-:-:S06]  /*6be0*/  HADD2.F32 R18, -RZ, R2.H0_H0 ;  /* 0x20000002ff127230 */ /* 0x008fcc0000004100 */
[----:B------:R-:W0:Y:S01]  /*6bf0*/  F2I.FTZ.TRUNC.NTZ R18, R18 ;  /* 0x0000001200127305 */ /* 0x000e22000021f100 */
[----:B------:R-:W-:Y:S05]  /*6c00*/  BRA `(.L_x_64785) ;  /* 0x00000008009c7947 */ /* 0x000fea0003800000 */
.L_x_64790:
[----:B------:R-:W3:Y:S02]  /*6c10*/  LDG.E.64 R2, desc[UR36][R2.64] ;  /* 0x0000002402027981 */ /* 0x000ee4000c1e1b00 */
[----:B---3--:R0:W3:Y:S01]  /*6c20*/  F2I.F64.TRUNC R18, R2 ;  /* 0x0000000200127311 */ /* 0x0080e2000030d100 */
[----:B------:R-:W-:Y:S05]  /*6c30*/  BRA `(.L_x_64785) ;  /* 0x0000000800907947 */ /* 0x000fea0003800000 */
.L_x_64780:
        /* <DEDUP_REMOVED lines=12> */
.L_x_64794:
[----:B------:R-:W3:Y:S02]  /*6d00*/  LDG.E.64 R2, desc[UR36][R2.64] ;  /* 0x0000002402027981 */ /* 0x000ee4000c1e1b00 */
[----:B---3--:R0:W3:Y:S01]  /*6d10*/  F2I.F64.TRUNC R18, R2 ;  /* 0x0000000200127311 */ /* 0x0080e2000030d100 */
[----:B------:R-:W-:Y:S05]  /*6d20*/  BRA `(.L_x_64785) ;  /* 0x0000000800547947 */ /* 0x000fea0003800000 */
.L_x_64793:
        /* <DEDUP_REMOVED lines=27> */
.L_x_64796:
        /* <DEDUP_REMOVED lines=14> */
.L_x_64795:
[----:B------:R-:W3:Y:S02]  /*6fc0*/  LDG.E.U16 R18, desc[UR36][R2.64] ;  /* 0x0000002402127981 */ /* 0x000ee4000c1e1500 */
[----:B---3--:R-:W-:-:S06]  /*6fd0*/  IMAD.U32 R18, R18, 0x10000, RZ ;  /* 0x0001000012127824 */ /* 0x008fcc00078e00ff */
[----:B------:R-:W0:Y:S01]  /*6fe0*/  F2I.FTZ.TRUNC.NTZ R18, R18 ;  /* 0x0000001200127305 */ /* 0x000e22000021f100 */
[----:B------:R-:W-:Y:S05]  /*6ff0*/  BRA `(.L_x_64785) ;  /* 0x0000000400a07947 */ /* 0x000fea0003800000 */
.L_x_64792:
        /* <DEDUP_REMOVED lines=10> */
.L_x_64799:
        /* <DEDUP_REMOVED lines=21> */
.L_x_64803:
[----:B------:R-:W-:Y:S05]  /*71f0*/  BSYNC B1 ;  /* 0x0000000000017941 */ /* 0x000fea0003800000 */
.L_x_64802:
[----:B------:R-:W-:Y:S01]  /*7200*/  IMAD.SHL.U32 R2, R2, 0x100000, RZ ;  /* 0x0010000002027824 */ /* 0x000fe200078e00ff */
[----:B------:R-:W-:-:S04]  /*7210*/  LEA R3, R0, 0x3b800000, 0x17 ;  /* 0x3b80000000037811 */ /* 0x000fc800078eb8ff */
[----:B------:R-:W-:-:S07]  /*7220*/  LOP3.LUT R18, R3, R2, R18, 0xfe, !PT ;  /* 0x0000000203127212 */ /* 0x000fce00078efe12 */
.L_x_64801:
[----:B------:R-:W-:Y:S05]  /*7230*/  BSYNC B0 ;  /* 0x0000000000007941 */ /* 0x000fea0003800000 */
.L_x_64800:
[----:B------:R-:W0:Y:S01]  /*7240*/  F2I.FTZ.TRUNC.NTZ R18, R18 ;  /* 0x0000001200127305 */ /* 0x000e22000021f100 */
[----:B------:R-:W-:Y:S05]  /*7250*/  BRA `(.L_x_64785) ;  /* 0x0000000400087947 */ /* 0x000fea0003800000 */
.L_x_64798:
        /* <DEDUP_REMOVED lines=21> */
.L_x_64807:
[----:B------:R-:W-:Y:S05]  /*73b0*/  BSYNC B1 ;  /* 0x0000000000017941 */ /* 0x000fea0003800000 */
.L_x_64806:
[----:B------:R-:W-:Y:S01]  /*73c0*/  IMAD.SHL.U32 R2, R2, 0x200000, RZ ;  /* 0x0020000002027824 */ /* 0x000fe200078e00ff */
[----:B------:R-:W-:-:S04]  /*73d0*/  LEA R3, R0, 0x37800000, 0x17 ;  /* 0x3780000000037811 */ /* 0x000fc800078eb8ff */
[----:B------:R-:W-:-:S07]  /*73e0*/  LOP3.LUT R18, R3, R2, R18, 0xfe, !PT ;  /* 0x0000000203127212 */ /* 0x000fce00078efe12 */
.L_x_64805:
[----:B------:R-:W-:Y:S05]  /*73f0*/  BSYNC B0 ;  /* 0x0000000000007941 */ /* 0x000fea0003800000 */
.L_x_64804:
[----:B------:R-:W0:Y:S01]  /*7400*/  F2I.FTZ.TRUNC.NTZ R18, R18 ;  /* 0x0000001200127305 */ /* 0x000e22000021f100 */
[----:B------:R-:W-:Y:S05]  /*7410*/  BRA `(.L_x_64785) ;  /* 0x0000000000987947 */ /* 0x000fea0003800000 */
.L_x_64797:
        /* <DEDUP_REMOVED lines=14> */
.L_x_64811:
[----:B------:R-:W-:Y:S05]  /*7500*/  BSYNC B0 ;  /* 0x0000000000007941 */ /* 0x000fea0003800000 */
.L_x_64810:
[----:B------:R-:W0:Y:S01]  /*7510*/  F2I.FTZ.TRUNC.NTZ R18, R18 ;  /* 0x0000001200127305 */ /* 0x000e22000021f100 */
[----:B------:R-:W-:Y:S05]  /*7520*/  BRA `(.L_x_64785) ;  /* 0x0000000000547947 */ /* 0x000fea0003800000 */
.L_x_64784:
        /* <DEDUP_REMOVED lines=16> */
[----:B0-2-45:R-:W-:Y:S05]  /*7630*/  CALL.ABS.NOINC R2 ;  /* 0x0000000002007343 */ /* 0x035fea0003c00000 */
.L_x_64812:
[----:B------:R-:W-:Y:S05]  /*7640*/  BRA `(.L_x_64785) ;  /* 0x00000000000c7947 */ /* 0x000fea0003800000 */
.L_x_64809:
[----:B------:R0:W5:Y:S01]  /*7650*/  LDG.E R18, desc[UR36][R2.64] ;  /* 0x0000002402127981 */ /* 0x000162000c1e1900 */
[----:B------:R-:W-:Y:S05]  /*7660*/  BRA `(.L_x_64785) ;  /* 0x0000000000047947 */ /* 0x000fea0003800000 */
.L_x_64808:
[----:B------:R0:W5:Y:S02]  /*7670*/  LDG.E R18, desc[UR36][R2.64] ;  /* 0x0000002402127981 */ /* 0x000164000c1e1900 */
.L_x_64785:
[----:B01-3-5:R-:W-:Y:S01]  /*7680*/  ISETP.GE.AND P0, PT, R18, RZ, PT ;  /* 0x000000ff1200720c */ /* 0x02bfe20003f06270 */
        /* <DEDUP_REMOVED lines=11> */
[----:B--2-4-:R-:W-:-:S03]  /*7740*/  IMAD R0, R22, R22, RZ ;  /* 0x0000001616007224 */ /* 0x014fc600078e02ff */
[----:B------:R-:W-:-:S07]  /*7750*/  SEL R2, R22, 0x1, !P0 ;  /* 0x0000000116027807 */ /* 0x000fce0004000000 */
[----:B------:R-:W-:Y:S05]  /*7760*/  @!P1 BRA `(.L_x_64816) ;  /* 0x0000000000349947 */ /* 0x000fea0003800000 */
[----:B------:R-:W-:Y:S01]  /*7770*/  SHF.R.S32.HI R18, RZ, 0x1, R18 ;  /* 0x00000001ff127819 */ /* 0x000fe20000011412 */
[----:B------:R-:W-:-:S07]  /*7780*/  IMAD.MOV.U32 R4, RZ, RZ, R0 ;  /* 0x000000ffff047224 */ /* 0x000fce00078e0000 */
.L_x_64817:
        /* <DEDUP_REMOVED lines=11> */
.L_x_64816:
[----:B------:R-:W-:Y:S05]  /*7840*/  BSYNC B1 ;  /* 0x0000000000017941 */ /* 0x000fea0003800000 */
.L_x_64815:
[----:B------:R-:W-:Y:S05]  /*7850*/  BRA `(.L_x_64818) ;  /* 0x0000000000247947 */ /* 0x000fea0003800000 */
.L_x_64814:
[----:B--2-4-:R-:W-:Y:S01]  /*7860*/  ISETP.NE.AND P0, PT, R22, 0x1, PT ;  /* 0x000000011600780c */ /* 0x014fe20003f05270 */
        /* <DEDUP_REMOVED lines=8> */
.L_x_64818:
[----:B------:R-:W-:Y:S05]  /*78f0*/  BSYNC B0 ;  /* 0x0000000000007941 */ /* 0x000fea0003800000 */
.L_x_64813:
        /* <DEDUP_REMOVED lines=14> */
.L_x_64822:
[----:B------:R0:W-:Y:S01]  /*79e0*/  STG.E.U8 desc[UR36][R16.64], R2 ;  /* 0x0000000210007986 */ /* 0x0001e2000c101124 */
[----:B------:R-:W-:Y:S05]  /*79f0*/  BRA `(.L_x_64824) ;  /* 0x0000000c00507947 */ /* 0x000fea0003800000 */
.L_x_64821:
        /* <DEDUP_REMOVED lines=9> */
.L_x_64826:
[----:B------:R0:W-:Y:S01]  /*7a90*/  STG.E desc[UR36][R16.64], R2 ;  /* 0x0000000210007986 */ /* 0x0001e2000c101924 */
[----:B------:R-:W-:Y:S05]  /*7aa0*/  BRA `(.L_x_64824) ;  /* 0x0000000c00247947 */ /* 0x000fea0003800000 */
.L_x_64825:
[----:B------:R0:W-:Y:S01]  /*7ab0*/  STG.E.U16 desc[UR36][R16.64], R2 ;  /* 0x0000000210007986 */ /* 0x0001e2000c101524 */
[----:B------:R-:W-:Y:S05]  /*7ac0*/  BRA `(.L_x_64824) ;  /* 0x0000000c001c7947 */ /* 0x000fea0003800000 */
.L_x_64820:
        /* <DEDUP_REMOVED lines=9> */
.L_x_64828:
[----:B------:R-:W-:-:S04]  /*7b60*/  I2FP.F32.S32 R0, R2 ;  /* 0x0000000200007245 */ /* 0x000fc80000201400 */
[----:B------:R-:W-:-:S05]  /*7b70*/  F2FP.F16.F32.PACK_AB R0, RZ, R0 ;  /* 0x00000000ff00723e */ /* 0x000fca00000000ff */
[----:B------:R0:W-:Y:S01]  /*7b80*/  STG.E.U16 desc[UR36][R16.64], R0 ;  /* 0x0000000010007986 */ /* 0x0001e2000c101524 */
[----:B------:R-:W-:Y:S05]  /*7b90*/  BRA `(.L_x_64824) ;  /* 0x0000000800e87947 */ /* 0x000fea0003800000 */
.L_x_64827:
        /* <DEDUP_REMOVED lines=10> */
.L_x_64830:
[----:B------:R-:W-:-:S04]  /*7c40*/  I2FP.F32.S32 R2, R2 ;  /* 0x0000000200027245 */ /* 0x000fc80000201400 */
[----:B------:R-:W-:-:S04]  /*7c50*/  F2FP.F16.F32.PACK_AB R3, RZ, R2 ;  /* 0x00000002ff03723e */ /* 0x000fc800000000ff */
[----:B------:R-:W-:-:S05]  /*7c60*/  PRMT R3, R3, 0x5410, RZ ;  /* 0x0000541003037816 */ /* 0x000fca00000000ff */
[----:B------:R0:W-:Y:S01]  /*7c70*/  STG.E desc[UR36][R16.64], R3 ;  /* 0x0000000310007986 */ /* 0x0001e2000c101924 */
[----:B------:R-:W-:Y:S05]  /*7c80*/  BRA `(.L_x_64824) ;  /* 0x0000000800ac7947 */ /* 0x000fea0003800000 */
.L_x_64829:
[----:B------:R-:W0:Y:S02]  /*7c90*/  I2F.F64 R2, R2 ;  /* 0x0000000200027312 */ /* 0x000e240000201c00 */
[----:B0-----:R0:W-:Y:S01]  /*7ca0*/  STG.E.64 desc[UR36][R16.64], R2 ;  /* 0x0000000210007986 */ /* 0x0011e2000c101b24 */
[----:B------:R-:W-:Y:S05]  /*7cb0*/  BRA `(.L_x_64824) ;  /* 0x0000000800a07947 */ /* 0x000fea0003800000 */
.L_x_64819:
        /* <DEDUP_REMOVED lines=12> */
.L_x_64833:
[----:B------:R-:W0:Y:S01]  /*7d80*/  I2F.F64 R4, R2 ;  /* 0x0000000200047312 */ /* 0x000e220000201c00 */
[----:B------:R-:W-:-:S05]  /*7d90*/  CS2R R6, SRZ ;  /* 0x0000000000067805 */ /* 0x000fca000001ff00 */
[----:B0-----:R0:W-:Y:S01]  /*7da0*/  STG.E.128 desc[UR36][R16.64], R4 ;  /* 0x0000000410007986 */ /* 0x0011e2000c101d24 */
[----:B------:R-:W-:Y:S05]  /*7db0*/  BRA `(.L_x_64824) ;  /* 0x0000000800607947 */ /* 0x000fea0003800000 */
.L_x_64832:
        /* <DEDUP_REMOVED lines=21> */
.L_x_64837:
[----:B------:R-:W-:Y:S05]  /*7f10*/  BSYNC B0 ;  /* 0x0000000000007941 */ /* 0x000fea0003800000 */
.L_x_64836:
[----:B------:R-:W-:-:S05]  /*7f20*/  LOP3.LUT R3, R0, R3, RZ, 0xfc, !PT ;  /* 0x0000000300037212 */ /* 0x000fca00078efcff */
[----:B------:R0:W-:Y:S01]  /*7f30*/  STG.E.U8 desc[UR36][R16.64], R3 ;  /* 0x0000000310007986 */ /* 0x0001e2000c101124 */
[----:B------:R-:W-:Y:S05]  /*7f40*/  BRA `(.L_x_64824) ;  /* 0x0000000400fc7947 */ /* 0x000fea0003800000 */
.L_x_64835:
        /* <DEDUP_REMOVED lines=13> */
.L_x_64839:
[----:B------:R-:W-:Y:S01]  /*8020*/  IMAD.MOV.U32 R0, RZ, RZ, 0x7f ;  /* 0x0000007fff007424 */ /* 0x000fe200078e00ff */
[----:B------:R-:W-:-:S04]  /*8030*/  ISETP.GT.U32.AND P0, PT, R2, 0x7f800000, PT ;  /* 0x7f8000000200780c */ /* 0x000fc80003f04070 */
[----:B------:R-:W-:-:S09]  /*8040*/  SEL R0, R0, 0x7c, P0 ;  /* 0x0000007c00007807 */ /* 0x000fd20000000000 */
.L_x_64840:
[----:B------:R-:W-:Y:S05]  /*8050*/  BSYNC B0 ;  /* 0x0000000000007941 */ /* 0x000fea0003800000 */
.L_x_64838:
[----:B------:R-:W-:-:S04]  /*8060*/  LOP3.LUT R2, R3, 0x80000000, RZ, 0xc0, !PT ;  /* 0x8000000003027812 */ /* 0x000fc800078ec0ff */
[----:B------:R-:W-:-:S04]  /*8070*/  SHF.R.U32.HI R3, RZ, 0x18, R2 ;  /* 0x00000018ff037819 */ /* 0x000fc80000011602 */
[----:B------:R-:W-:-:S05]  /*8080*/  LOP3.LUT R3, R0, R3, RZ, 0xfc, !PT ;  /* 0x0000000300037212 */ /* 0x000fca00078efcff */
[----:B------:R0:W-:Y:S01]  /*8090*/  STG.E.U8 desc[UR36][R16.64], R3 ;  /* 0x0000000310007986 */ /* 0x0001e2000c101124 */
[----:B------:R-:W-:Y:S05]  /*80a0*/  BRA `(.L_x_64824) ;  /* 0x0000000400a47947 */ /* 0x000fea0003800000 */
.L_x_64834:
[----:B------:R-:W-:-:S04]  /*80b0*/  I2FP.F32.S32 R0, R2 ;  /* 0x0000000200007245 */ /* 0x000fc80000201400 */
[----:B------:R-:W-:-:S05]  /*80c0*/  F2FP.BF16.F32.PACK_AB R0, RZ, R0 ;  /* 0x00000000ff00723e */ /* 0x000fca00000010ff */
[----:B------:R0:W-:Y:S01]  /*80d0*/  STG.E.U16 desc[UR36][R16.64], R0 ;  /* 0x0000000010007986 */ /* 0x0001e2000c101524 */
[----:B------:R-:W-:Y:S05]  /*80e0*/  BRA `(.L_x_64824) ;  /* 0x0000000400947947 */ /* 0x000fea0003800000 */
.L_x_64831:
        /* <DEDUP_REMOVED lines=10> */
.L_x_64843:
        /* <DEDUP_REMOVED lines=17> */
.L_x_64846:
[----:B------:R-:W-:-:S04]  /*82a0*/  LOP3.LUT R2, R3, 0x80000000, RZ, 0xc0, !PT ;  /* 0x8000000003027812 */ /* 0x000fc800078ec0ff */
[----:B------:R-:W-:-:S04]  /*82b0*/  SHF.R.U32.HI R3, RZ, 0x18, R2 ;  /* 0x00000018ff037819 */ /* 0x000fc80000011602 */
[----:B------:R-:W-:-:S04]  /*82c0*/  LOP3.LUT R0, R0, R3, RZ, 0xfc, !PT ;  /* 0x0000000300007212 */ /* 0x000fc800078efcff */
[----:B------:R-:W-:-:S07]  /*82d0*/  PRMT R8, R0, 0x7610, R8 ;  /* 0x0000761000087816 */ /* 0x000fce0000000008 */
.L_x_64845:
[----:B------:R-:W-:Y:S05]  /*82e0*/  BSYNC B0 ;  /* 0x0000000000007941 */ /* 0x000fea0003800000 */
.L_x_64844:
[----:B------:R0:W-:Y:S01]  /*82f0*/  STG.E.U8 desc[UR36][R16.64], R8 ;  /* 0x0000000810007986 */ /* 0x0001e2000c101124 */
[----:B------:R-:W-:Y:S05]  /*8300*/  BRA `(.L_x_64824) ;  /* 0x00000004000c7947 */ /* 0x000fea0003800000 */
.L_x_64842:
        /* <DEDUP_REMOVED lines=17> */
.L_x_64849:
[----:B------:R-:W-:-:S04]  /*8420*/  LOP3.LUT R2, R3, 0x80000000, RZ, 0xc0, !PT ;  /* 0x8000000003027812 */ /* 0x000fc800078ec0ff */
[----:B------:R-:W-:-:S04]  /*8430*/  SHF.R.U32.HI R3, RZ, 0x18, R2 ;  /* 0x00000018ff037819 */ /* 0x000fc80000011602 */
[----:B------:R-:W-:-:S04]  /*8440*/  LOP3.LUT R0, R0, R3, RZ, 0xfc, !PT ;  /* 0x0000000300007212 */ /* 0x000fc800078efcff */
[----:B------:R-:W-:-:S07]  /*8450*/  PRMT R8, R0, 0x7610, R8 ;  /* 0x0000761000087816 */ /* 0x000fce0000000008 */
.L_x_64848:
[----:B------:R-:W-:Y:S05]  /*8460*/  BSYNC B0 ;  /* 0x0000000000007941 */ /* 0x000fea0003800000 */
.L_x_64847:
[----:B------:R0:W-:Y:S01]  /*8470*/  STG.E.U8 desc[UR36][R16.64], R8 ;  /* 0x0000000810007986 */ /* 0x0001e2000c101124 */
[----:B------:R-:W-:Y:S05]  /*8480*/  BRA `(.L_x_64824) ;  /* 0x0000000000ac7947 */ /* 0x000fea0003800000 */
.L_x_64841:
        /* <DEDUP_REMOVED lines=22> */
.L_x_64823:
        /* <DEDUP_REMOVED lines=16> */
.L_x_64852:
[----:B------:R-:W-:Y:S05]  /*86f0*/  BRA `(.L_x_64824) ;  /* 0x0000000000107947 */ /* 0x000fea0003800000 */
.L_x_64851:
[----:B------:R-:W-:-:S05]  /*8700*/  SHF.R.S32.HI R3, RZ, 0x1f, R2 ;  /* 0x0000001fff037819 */ /* 0x000fca0000011402 */
[----:B------:R3:W-:Y:S01]  /*8710*/  STG.E.64 desc[UR36][R16.64], R2 ;  /* 0x0000000210007986 */ /* 0x0007e2000c101b24 */
[----:B------:R-:W-:Y:S05]  /*8720*/  BRA `(.L_x_64824) ;  /* 0x0000000000047947 */ /* 0x000fea0003800000 */
.L_x_64850:
[----:B------:R0:W-:Y:S02]  /*8730*/  STG.E desc[UR36][R16.64], R2 ;  /* 0x0000000210007986 */ /* 0x0001e4000c101924 */
.L_x_64824:
[----:B------:R-:W-:-:S07]  /*8740*/  VIADD R19, R19, 0x80 ;  /* 0x0000008013137836 */ /* 0x000fce0000000000 */
.L_x_64745:
[----:B------:R-:W-:Y:S05]  /*8750*/  BSYNC B6 ;  /* 0x0000000000067941 */ /* 0x000fea0003800000 */
.L_x_64744:
        /* <DEDUP_REMOVED lines=358> */
.L_x_64855:
        /* <DEDUP_REMOVED lines=18> */
[----:B--2-4-:R0:W5:Y:S01]  /*9ee0*/  LDG.E.S8 R22, desc[UR36][R2.64] ;  /* 0x0000002402167981 */ /* 0x014162000c1e1300 */
[----:B------:R-:W-:Y:S05]  /*9ef0*/  BRA `(.L_x_64861) ;  /* 0x0000000c003c7947 */ /* 0x000fea0003800000 */
.L_x_64859:
[----:B--2-4-:R0:W5:Y:S01]  /*9f00*/  LDG.E.U8 R22, desc[UR36][R2.64] ;  /* 0x0000002402167981 */ /* 0x014162000c1e1100 */
[----:B------:R-:W-:Y:S05]  /*9f10*/  BRA `(.L_x_64861) ;  /* 0x0000000c00347947 */ /* 0x000fea0003800000 */
.L_x_64858:
[----:B------:R-:W-:-:S13]  /*9f20*/  ISETP.NE.AND P0, PT, R4, 0x2, PT ;  /* 0x000000020400780c */ /* 0x000fda0003f05270 */
[----:B------:R-:W-:Y:S05]  /*9f30*/  @!P0 BRA `(.L_x_64862) ;  /* 0x0000000000208947 */ /* 0x000fea0003800000 */
[----:B------:R-:W-:-:S13]  /*9f40*/  ISETP.NE.AND P0, PT, R4, 0x3, PT ;  /* 0x000000030400780c */ /* 0x000fda0003f05270 */
[----:B------:R-:W-:Y:S05]  /*9f50*/  @!P0 BRA `(.L_x_64863) ;  /* 0x0000000000108947 */ /* 0x000fea0003800000 */
[----:B------:R-:W-:-:S13]  /*9f60*/  ISETP.NE.AND P0, PT, R4, 0x4, PT ;  /* 0x000000040400780c */ /* 0x000fda0003f05270 */
[----:B------:R-:W-:Y:S05]  /*9f70*/  @P0 BRA `(.L_x_64860) ;  /* 0x0000000800c80947 */ /* 0x000fea0003800000 */
[----:B--2-4-:R0:W5:Y:S01]  /*9f80*/  LDG.E R22, desc[UR36][R2.64] ;  /* 0x0000002402167981 */ /* 0x014162000c1e1900 */
[----:B------:R-:W-:Y:S05]  /*9f90*/  BRA `(.L_x_64861) ;  /* 0x0000000c00147947 */ /* 0x000fea0003800000 */
.L_x_64863:
[----:B--2-4-:R0:W5:Y:S01]  /*9fa0*/  LDG.E R22, desc[UR36][R2.64] ;  /* 0x0000002402167981 */ /* 0x014162000c1e1900 */
[----:B------:R-:W-:Y:S05]  /*9fb0*/  BRA `(.L_x_64861) ;  /* 0x0000000c000c7947 */ /* 0x000fea0003800000 */
.L_x_64862:
[----:B--2-4-:R0:W5:Y:S01]  /*9fc0*/  LDG.E.S16 R22, desc[UR36][R2.64] ;  /* 0x0000002402167981 */ /* 0x014162000c1e1700 */
[----:B------:R-:W-:Y:S05]  /*9fd0*/  BRA `(.L_x_64861) ;  /* 0x0000000c00047947 */ /* 0x000fea0003800000 */
.L_x_64857:
[----:B------:R-:W-:-:S13]  /*9fe0*/  ISETP.GT.AND P0, PT, R4, 0x6, PT ;  /* 0x000000060400780c */ /* 0x000fda0003f04270 */
[----:B------:R-:W-:Y:S05]  /*9ff0*/  @P0 BRA `(.L_x_64864) ;  /* 0x00000000002c0947 */ /* 0x000fea0003800000 */
[----:B------:R-:W-:-:S13]  /*a000*/  ISETP.NE.AND P0, PT, R4, 0x5, PT ;  /* 0x000000050400780c */ /* 0x000fda0003f05270 */
[----:B------:R-:W-:Y:S05]  /*a010*/  @!P0 BRA `(.L_x_64865) ;  /* 0x0000000000148947 */ /* 0x000fea0003800000 */
[----:B------:R-:W-:-:S13]  /*a020*/  ISETP.NE.AND P0, PT, R4, 0x6, PT ;  /* 0x000000060400780c */ /* 0x000fda0003f05270 */
[----:B------:R-:W-:Y:S05]  /*a030*/  @P0 BRA `(.L_x_64860) ;  /* 0x0000000800980947 */ /* 0x000fea0003800000 */
[----:B------:R-:W2:Y:S02]  /*a040*/  LDG.E R2, desc[UR36][R2.64] ;  /* 0x0000002402027981 */ /* 0x000ea4000c1e1900 */
[----:B--2-4-:R0:W1:Y:S01]  /*a050*/  F2I.FTZ.TRUNC.NTZ R22, R2 ;  /* 0x0000000200167305 */ /* 0x014062000021f100 */
[----:B------:R-:W-:Y:S05]  /*a060*/  BRA `(.L_x_64861) ;  /* 0x0000000800e07947 */ /* 0x000fea0003800000 */
.L_x_64865:
[----:B------:R-:W2:Y:S02]  /*a070*/  LDG.E.U16 R2, desc[UR36][R2.64] ;  /* 0x0000002402027981 */ /* 0x000ea4000c1e1500 */
[----:B--2-4-:R-:W-:-:S06]  /*a080*/  HADD2.F32 R22, -RZ, R2.H0_H0 ;  /* 0x20000002ff167230 */ /* 0x014fcc0000004100 */
[----:B------:R-:W0:Y:S01]  /*a090*/  F2I.FTZ.TRUNC.NTZ R22, R22 ;  /* 0x0000001600167305 */ /* 0x000e22000021f100 */
[----:B------:R-:W-:Y:S05]  /*a0a0*/  BRA `(.L_x_64861) ;  /* 0x0000000800d07947 */ /* 0x000fea0003800000 */
.L_x_64864:
[----:B------:R-:W-:-:S13]  /*a0b0*/  ISETP.NE.AND P0, PT, R4, 0x7, PT ;  /* 0x000000070400780c */ /* 0x000fda0003f05270 */
[----:B------:R-:W-:Y:S05]  /*a0c0*/  @!P0 BRA `(.L_x_64866) ;  /* 0x00000000002c8947 */ /* 0x000fea0003800000 */
[----:B------:R-:W-:-:S13]  /*a0d0*/  ISETP.NE.AND P0, PT, R4, 0x8, PT ;  /* 0x000000080400780c */ /* 0x000fda0003f05270 */
[----:B------:R-:W-:Y:S05]  /*a0e0*/  @!P0 BRA `(.L_x_64867) ;  /* 0x0000000000148947 */ /* 0x000fea0003800000 */
[----:B------:R-:W-:-:S13]  /*a0f0*/  ISETP.NE.AND P0, PT, R4, 0x9, PT ;  /* 0x000000090400780c */ /* 0x000fda0003f05270 */
[----:B------:R-:W-:Y:S05]  /*a100*/  @P0 BRA `(.L_x_64860) ;  /* 0x0000000800640947 */ /* 0x000fea0003800000 */
[----:B------:R-:W2:Y:S02]  /*a110*/  LDG.E R2, desc[UR36][R2.64] ;  /* 0x0000002402027981 */ /* 0x000ea4000c1e1900 */
[----:B--2-4-:R0:W1:Y:S01]  /*a120*/  F2I.FTZ.TRUNC.NTZ R22, R2 ;  /* 0x0000000200167305 */ /* 0x014062000021f100 */
[----:B------:R-:W-:Y:S05]  /*a130*/  BRA `(.L_x_64861) ;  /* 0x0000000800ac7947 */ /* 0x000fea0003800000 */
.L_x_64867:
[----:B------:R-:W2:Y:S02]  /*a140*/  LDG.E.U16 R2, desc[UR36][R2.64] ;  /* 0x0000002402027981 */ /* 0x000ea4000c1e1500 */
[----:B--2-4-:R-:W-:-:S06]  /*a150*/  HADD2.F32 R22, -RZ, R2.H0_H0 ;  /* 0x20000002ff167230 */ /* 0x014fcc0000004100 */
[----:B------:R-:W0:Y:S01]  /*a160*/  F2I.FTZ.TRUNC.NTZ R22, R22 ;  /* 0x0000001600167305 */ /* 0x000e22000021f100 */
[----:B------:R-:W-:Y:S05]  /*a170*/  BRA `(.L_x_64861) ;  /* 0x00000008009c7947 */ /* 0x000fea0003800000 */
.L_x_64866:
[----:B--2-4-:R-:W2:Y:S02]  /*a180*/  LDG.E.64 R22, desc[UR36][R2.64] ;  /* 0x0000002402167981 */ /* 0x014ea4000c1e1b00 */
[----:B--2---:R0:W1:Y:S01]  /*a190*/  F2I.F64.TRUNC R22, R22 ;  /* 0x0000001600167311 */ /* 0x004062000030d100 */
[----:B------:R-:W-:Y:S05]  /*a1a0*/  BRA `(.L_x_64861) ;  /* 0x0000000800907947 */ /* 0x000fea0003800000 */
.L_x_64856:
        /* <DEDUP_REMOVED lines=10> */
[----:B--2-4-:R-:W-:Y:S01]  /*a250*/  SEL R22, RZ, 0x1, !P0 ;  /* 0x00000001ff167807 */ /* 0x014fe20004000000 */
[----:B------:R-:W-:Y:S08]  /*a260*/  BRA `(.L_x_64861) ;  /* 0x0000000800607947 */ /* 0x000ff00003800000 */
.L_x_64870:
[----:B------:R-:W2:Y:S02]  /*a270*/  LDG.E.64 R2, desc[UR36][R2.64] ;  /* 0x0000002402027981 */ /* 0x000ea4000c1e1b00 */
[----:B--2-4-:R0:W1:Y:S01]  /*a280*/  F2I.F64.TRUNC R22, R2 ;  /* 0x0000000200167311 */ /* 0x014062000030d100 */
[----:B------:R-:W-:Y:S05]  /*a290*/  BRA `(.L_x_64861) ;  /* 0x0000000800547947 */ /* 0x000fea0003800000 */
.L_x_64869:
        /* <DEDUP_REMOVED lines=25> */
[----:B--2-4-:R0:W1:Y:S01]  /*a430*/  F2I.FTZ.TRUNC.NTZ R22, R5 ;  /* 0x0000000500167305 */ /* 0x014062000021f100 */
[----:B------:R-:W-:Y:S05]  /*a440*/  BRA `(.L_x_64861) ;  /* 0x0000000400e87947 */ /* 0x000fea0003800000 */
.L_x_64872:
        /* <DEDUP_REMOVED lines=12> */
[----:B--2-4-:R0:W1:Y:S01]  /*a510*/  F2I.FTZ.TRUNC.NTZ R22, R4 ;  /* 0x0000000400167305 */ /* 0x014062000021f100 */
[----:B------:R-:W-:Y:S05]  /*a520*/  BRA `(.L_x_64861) ;  /* 0x0000000400b07947 */ /* 0x000fea0003800000 */
.L_x_64871:
[----:B--2-4-:R-:W2:Y:S02]  /*a530*/  LDG.E.U16 R22, desc[UR36][R2.64] ;  /* 0x0000002402167981 */ /* 0x014ea4000c1e1500 */
[----:B--2---:R-:W-:-:S06]  /*a540*/  IMAD.U32 R22, R22, 0x10000, RZ ;  /* 0x0001000016167824 */ /* 0x004fcc00078e00ff */
[----:B------:R-:W0:Y:S01]  /*a550*/  F2I.FTZ.TRUNC.NTZ R22, R22 ;  /* 0x0000001600167305 */ /* 0x000e22000021f100 */
[----:B------:R-:W-:Y:S05]  /*a560*/  BRA `(.L_x_64861) ;  /* 0x0000000400a07947 */ /* 0x000fea0003800000 */
.L_x_64868:
        /* <DEDUP_REMOVED lines=9> */
[----:B------:R-:W-:Y:S05]  /*a600*/  BRA `(.L_x_64861) ;  /* 0x0000000400787947 */ /* 0x000fea0003800000 */
.L_x_64875:
        /* <DEDUP_REMOVED lines=21> */
.L_x_64879:
[----:B------:R-:W-:Y:S05]  /*a760*/  BSYNC B1 ;  /* 0x0000000000017941 */ /* 0x000fea0003800000 */
.L_x_64878:
[----:B------:R-:W-:Y:S01]  /*a770*/  IMAD.SHL.U32 R2, R2, 0x100000, RZ ;  /* 0x0010000002027824 */ /* 0x000fe200078e00ff */
[----:B------:R-:W-:-:S04]  /*a780*/  LEA R3, R0, 0x3b800000, 0x17 ;  /* 0x3b80000000037811 */ /* 0x000fc800078eb8ff */
[----:B------:R-:W-:-:S07]  /*a790*/  LOP3.LUT R22, R3, R2, R22, 0xfe, !PT ;  /* 0x0000000203167212 */ /* 0x000fce00078efe16 */
.L_x_64877:
[----:B------:R-:W-:Y:S05]  /*a7a0*/  BSYNC B0 ;  /* 0x0000000000007941 */ /* 0x000fea0003800000 */
.L_x_64876:
[----:B------:R-:W2:Y:S01]  /*a7b0*/  F2I.FTZ.TRUNC.NTZ R22, R22 ;  /* 0x0000001600167305 */ /* 0x000ea2000021f100 */
[----:B------:R-:W-:Y:S05]  /*a7c0*/  BRA `(.L_x_64861) ;  /* 0x0000000400087947 */ /* 0x000fea0003800000 */
.L_x_64874:
        /* <DEDUP_REMOVED lines=21> */
.L_x_64883:
[----:B------:R-:W-:Y:S05]  /*a920*/  BSYNC B1 ;  /* 0x0000000000017941 */ /* 0x000fea0003800000 */
.L_x_64882:
[----:B------:R-:W-:Y:S01]  /*a930*/  IMAD.SHL.U32 R2, R2, 0x200000, RZ ;  /* 0x0020000002027824 */ /* 0x000fe200078e00ff */
[----:B------:R-:W-:-:S04]  /*a940*/  LEA R3, R0, 0x37800000, 0x17 ;  /* 0x3780000000037811 */ /* 0x000fc800078eb8ff */
[----:B------:R-:W-:-:S07]  /*a950*/  LOP3.LUT R22, R3, R2, R22, 0xfe, !PT ;  /* 0x0000000203167212 */ /* 0x000fce00078efe16 */
.L_x_64881:
[----:B------:R-:W-:Y:S05]  /*a960*/  BSYNC B0 ;  /* 0x0000000000007941 */ /* 0x000fea0003800000 */
.L_x_64880:
[----:B------:R-:W0:Y:S01]  /*a970*/  F2I.FTZ.TRUNC.NTZ R22, R22 ;  /* 0x0000001600167305 */ /* 0x000e22000021f100 */
[----:B------:R-:W-:Y:S05]  /*a980*/  BRA `(.L_x_64861) ;  /* 0x0000000000987947 */ /* 0x000fea0003800000 */
.L_x_64873:
        /* <DEDUP_REMOVED lines=14> */
.L_x_64887:
[----:B------:R-:W-:Y:S05]  /*aa70*/  BSYNC B0 ;  /* 0x0000000000007941 */ /* 0x000fea0003800000 */
.L_x_64886:
[----:B------:R-:W4:Y:S01]  /*aa80*/  F2I.FTZ.TRUNC.NTZ R22, R22 ;  /* 0x0000001600167305 */ /* 0x000f22000021f100 */
[----:B------:R-:W-:Y:S05]  /*aa90*/  BRA `(.L_x_64861) ;  /* 0x0000000000547947 */ /* 0x000fea0003800000 */
.L_x_64860:
        /* <DEDUP_REMOVED lines=14> */
[----:B--2-4-:R-:W-:-:S07]  /*ab80*/  IMAD.MOV.U32 R22, RZ, RZ, RZ ;  /* 0x000000ffff167224 */ /* 0x014fce00078e00ff */
[----:B------:R-:W-:-:S07]  /*ab90*/  LEPC R20, `(.L_x_64888) ;  /* 0x000000001014794e */ /* 0x000fce0000000000 */
[----:B0-----:R-:W-:Y:S05]  /*aba0*/  CALL.ABS.NOINC R2 ;  /* 0x0000000002007343 */ /* 0x001fea0003c00000 */
.L_x_64888:
[----:B------:R-:W-:Y:S05]  /*abb0*/  BRA `(.L_x_64861) ;  /* 0x00000000000c7947 */ /* 0x000fea0003800000 */
.L_x_64885:
[----:B--2-4-:R0:W5:Y:S01]  /*abc0*/  LDG.E R22, desc[UR36][R2.64] ;  /* 0x0000002402167981 */ /* 0x014162000c1e1900 */
[----:B------:R-:W-:Y:S05]  /*abd0*/  BRA `(.L_x_64861) ;  /* 0x0000000000047947 */ /* 0x000fea0003800000 */
.L_x_64884:
[----:B--2-4-:R3:W5:Y:S02]  /*abe0*/  LDG.E R22, desc[UR36][R2.64] ;  /* 0x0000002402167981 */ /* 0x014764000c1e1900 */
.L_x_64861:
        /* <DEDUP_REMOVED lines=17> */
.L_x_64892:
[----:B------:R0:W5:Y:S01]  /*ad00*/  LDG.E.U8 R18, desc[UR36][R2.64] ;  /* 0x0000002402127981 */ /* 0x000162000c1e1100 */
[----:B------:R-:W-:Y:S05]  /*ad10*/  BRA `(.L_x_64894) ;  /* 0x0000000c00347947 */ /* 0x000fea0003800000 */
.L_x_64891:
        /* <DEDUP_REMOVED lines=8> */
.L_x_64896:
[----:B------:R0:W5:Y:S01]  /*ada0*/  LDG.E R18, desc[UR36][R2.64] ;  /* 0x0000002402127981 */ /* 0x000162000c1e1900 */
[----:B------:R-:W-:Y:S05]  /*adb0*/  BRA `(.L_x_64894) ;  /* 0x0000000c000c7947 */ /* 0x000fea0003800000 */
.L_x_64895:
[----:B------:R0:W5:Y:S01]  /*adc0*/  LDG.E.S16 R18, desc[UR36][R2.64] ;  /* 0x0000002402127981 */ /* 0x000162000c1e1700 */
[----:B------:R-:W-:Y:S05]  /*add0*/  BRA `(.L_x_64894) ;  /* 0x0000000c00047947 */ /* 0x000fea0003800000 */
.L_x_64890:
        /* <DEDUP_REMOVED lines=9> */
.L_x_64898:
[----:B------:R-:W3:Y:S02]  /*ae70*/  LDG.E.U16 R2, desc[UR36][R2.64] ;  /* 0x0000002402027981 */ /* 0x000ee4000c1e1500 */
[----:B---3--:R-:W-:-:S06]  /*ae80*/  HADD2.F32 R18, -RZ, R2.H0_H0 ;  /* 0x20000002ff127230 */ /* 0x008fcc0000004100 */
[----:B------:R-:W0:Y:S01]  /*ae90*/  F2I.FTZ.TRUNC.NTZ R18, R18 ;  /* 0x0000001200127305 */ /* 0x000e22000021f100 */
[----:B------:R-:W-:Y:S05]  /*aea0*/  BRA `(.L_x_64894) ;  /* 0x0000000800d07947 */ /* 0x000fea0003800000 */
.L_x_64897:
[----:B------:R-:W-:-:S13]  /*aeb0*/  ISETP.NE.AND P0, PT, R0, 0x7, PT ;  /* 0x000000070000780c */ /* 0x000fda0003f05270 */
[----:B------:R-:W-:Y:S05]  /*aec0*/  @!P0 BRA `(.L_x_64899) ;  /* 0x00000000002c8947 */ /* 0x000fea0003800000 */
[----:B------:R-:W-:-:S13]  /*aed0*/  ISETP.NE.AND P0, PT, R0, 0x8, PT ;  /* 0x000000080000780c */ /* 0x000fda0003f05270 */
[----:B------:R-:W-:Y:S05]  /*aee0*/  @!P0 BRA `(.L_x_64900) ;  /* 0x0000000000148947 */ /* 0x000fea0003800000 */
[----:B------:R-:W-:-:S13]  /*aef0*/  ISETP.NE.AND P0, PT, R0, 0x9, PT ;  /* 0x000000090000780c */ /* 0x000fda0003f05270 */
[----:B------:R-:W-:Y:S05]  /*af00*/  @P0 BRA `(.L_x_64893) ;  /* 0x0000000800640947 */ /* 0x000fea0003800000 */
[----:B------:R-:W3:Y:S02]  /*af10*/  LDG.E R2, desc[UR36][R2.64] ;  /* 0x0000002402027981 */ /* 0x000ee4000c1e1900 */
[----:B---3--:R3:W0:Y:S01]  /*af20*/  F2I.FTZ.TRUNC.NTZ R18, R2 ;  /* 0x0000000200127305 */ /* 0x008622000021f100 */
[----:B------:R-:W-:Y:S05]  /*af30*/  BRA `(.L_x_64894) ;  /* 0x0000000800ac7947 */ /* 0x000fea0003800000 */
.L_x_64900:
[----:B------:R-:W3:Y:S02]  /*af40*/  LDG.E.U16 R2, desc[UR36][R2.64] ;  /* 0x0000002402027981 */ /* 0x000ee4000c1e1500 */
[----:B---3--:R-:W-:-:S06]  /*af50*/  HADD2.F32 R18, -RZ, R2.H0_H0 ;  /* 0x20000002ff127230 */ /* 0x008fcc0000004100 */
[----:B------:R-:W0:Y:S01]  /*af60*/  F2I.FTZ.TRUNC.NTZ R18, R18 ;  /* 0x0000001200127305 */ /* 0x000e22000021f100 */
[----:B------:R-:W-:Y:S05]  /*af70*/  BRA `(.L_x_64894) ;  /* 0x00000008009c7947 */ /* 0x000fea0003800000 */
.L_x_64899:
[----:B------:R-:W3:Y:S02]  /*af80*/  LDG.E.64 R2, desc[UR36][R2.64] ;  /* 0x0000002402027981 */ /* 0x000ee4000c1e1b00 */
[----:B---3--:R0:W1:Y:S01]  /*af90*/  F2I.F64.TRUNC R18, R2 ;  /* 0x0000000200127311 */ /* 0x008062000030d100 */
[----:B------:R-:W-:Y:S05]  /*afa0*/  BRA `(.L_x_64894) ;  /* 0x0000000800907947 */ /* 0x000fea0003800000 */
.L_x_64889:
        /* <DEDUP_REMOVED lines=12> */
.L_x_64903:
[----:B------:R-:W3:Y:S02]  /*b070*/  LDG.E.64 R2, desc[UR36][R2.64] ;  /* 0x0000002402027981 */ /* 0x000ee4000c1e1b00 */
[----:B---3--:R0:W1:Y:S01]  /*b080*/  F2I.F64.TRUNC R18, R2 ;  /* 0x0000000200127311 */ /* 0x008062000030d100 */
[----:B------:R-:W-:Y:S05]  /*b090*/  BRA `(.L_x_64894) ;  /* 0x0000000800547947 */ /* 0x000fea0003800000 */
.L_x_64902:
        /* <DEDUP_REMOVED lines=27> */
.L_x_64905:
        /* <DEDUP_REMOVED lines=14> */
.L_x_64904:
[----:B------:R-:W3:Y:S02]  /*b330*/  LDG.E.U16 R18, desc[UR36][R2.64] ;  /* 0x0000002402127981 */ /* 0x000ee4000c1e1500 */
[----:B---3--:R-:W-:-:S06]  /*b340*/  IMAD.U32 R18, R18, 0x10000, RZ ;  /* 0x0001000012127824 */ /* 0x008fcc00078e00ff */
[----:B------:R-:W0:Y:S01]  /*b350*/  F2I.FTZ.TRUNC.NTZ R18, R18 ;  /* 0x0000001200127305 */ /* 0x000e22000021f100 */
[----:B------:R-:W-:Y:S05]  /*b360*/  BRA `(.L_x_64894) ;  /* 0x0000000400a07947 */ /* 0x000fea0003800000 */
.L_x_64901:
        /* <DEDUP_REMOVED lines=10> */
.L_x_64908:
        /* <DEDUP_REMOVED lines=21> */
.L_x_64912:
[----:B------:R-:W-:Y:S05]  /*b560*/  BSYNC B1 ;  /* 0x0000000000017941 */ /* 0x000fea0003800000 */
.L_x_64911:
[----:B------:R-:W-:Y:S01]  /*b570*/  IMAD.SHL.U32 R2, R2, 0x100000, RZ ;  /* 0x0010000002027824 */ /* 0x000fe200078e00ff */
[----:B------:R-:W-:-:S04]  /*b580*/  LEA R3, R0, 0x3b800000, 0x17 ;  /* 0x3b80000000037811 */ /* 0x000fc800078eb8ff */
[----:B------:R-:W-:-:S07]  /*b590*/  LOP3.LUT R18, R3, R2, R18, 0xfe, !PT ;  /* 0x0000000203127212 */ /* 0x000fce00078efe12 */
.L_x_64910:
[----:B------:R-:W-:Y:S05]  /*b5a0*/  BSYNC B0 ;  /* 0x0000000000007941 */ /* 0x000fea0003800000 */
.L_x_64909:
[----:B------:R-:W0:Y:S01]  /*b5b0*/  F2I.FTZ.TRUNC.NTZ R18, R18 ;  /* 0x0000001200127305 */ /* 0x000e22000021f100 */
[----:B------:R-:W-:Y:S05]  /*b5c0*/  BRA `(.L_x_64894) ;  /* 0x0000000400087947 */ /* 0x000fea0003800000 */
.L_x_64907:
        /* <DEDUP_REMOVED lines=21> */
.L_x_64916:
[----:B------:R-:W-:Y:S05]  /*b720*/  BSYNC B1 ;  /* 0x0000000000017941 */ /* 0x000fea0003800000 */
.L_x_64915:
[----:B------:R-:W-:Y:S01]  /*b730*/  IMAD.SHL.U32 R2, R2, 0x200000, RZ ;  /* 0x0020000002027824 */ /* 0x000fe200078e00ff */
[----:B------:R-:W-:-:S04]  /*b740*/  LEA R3, R0, 0x37800000, 0x17 ;  /* 0x3780000000037811 */ /* 0x000fc800078eb8ff */
[----:B------:R-:W-:-:S07]  /*b750*/  LOP3.LUT R18, R3, R2, R18, 0xfe, !PT ;  /* 0x0000000203127212 */ /* 0x000fce00078efe12 */
.L_x_64914:
[----:B------:R-:W-:Y:S05]  /*b760*/  BSYNC B0 ;  /* 0x0000000000007941 */ /* 0x000fea0003800000 */
.L_x_64913:
[----:B------:R-:W0:Y:S01]  /*b770*/  F2I.FTZ.TRUNC.NTZ R18, R18 ;  /* 0x0000001200127305 */ /* 0x000e22000021f100 */
[----:B------:R-:W-:Y:S05]  /*b780*/  BRA `(.L_x_64894) ;  /* 0x0000000000987947 */ /* 0x000fea0003800000 */
.L_x_64906:
        /* <DEDUP_REMOVED lines=14> */
.L_x_64920:
[----:B------:R-:W-:Y:S05]  /*b870*/  BSYNC B0 ;  /* 0x0000000000007941 */ /* 0x000fea0003800000 */
.L_x_64919:
[----:B------:R-:W0:Y:S01]  /*b880*/  F2I.FTZ.TRUNC.NTZ R18, R18 ;  /* 0x0000001200127305 */ /* 0x000e22000021f100 */
[----:B------:R-:W-:Y:S05]  /*b890*/  BRA `(.L_x_64894) ;  /* 0x0000000000547947 */ /* 0x000fea0003800000 */
.L_x_64893:
        /* <DEDUP_REMOVED lines=17> */
.L_x_64921:
[----:B------:R-:W-:Y:S05]  /*b9b0*/  BRA `(.L_x_64894) ;  /* 0x00000000000c7947 */ /* 0x000fea0003800000 */
.L_x_64918:
[----:B------:R0:W5:Y:S01]  /*b9c0*/  LDG.E R18, desc[UR36][R2.64] ;  /* 0x0000002402127981 */ /* 0x000162000c1e1900 */
[----:B------:R-:W-:Y:S05]  /*b9d0*/  BRA `(.L_x_64894) ;  /* 0x0000000000047947 */ /* 0x000fea0003800000 */
.L_x_64917:
[----:B------:R0:W5:Y:S02]  /*b9e0*/  LDG.E R18, desc[UR36][R2.64] ;  /* 0x0000002402127981 */ /* 0x000164000c1e1900 */
.L_x_64894:
[----:B01---5:R-:W-:Y:S01]  /*b9f0*/  ISETP.GE.AND P0, PT, R18, RZ, PT ;  /* 0x000000ff1200720c */ /* 0x023fe20003f06270 */
[----:B------:R-:W-:-:S12]  /*ba00*/  BSSY B0, `(.L_x_64922) ;  /* 0x0000026000007945 */ /* 0x000fd80003800000 */
[----:B------:R-:W-:Y:S05]  /*ba10*/  @!P0 BRA `(.L_x_64923) ;  /* 0x00000000006c8947 */ /* 0x000fea0003800000 */
[----:B------:R-:W-:Y:S01]  /*ba20*/  ISETP.NE.AND P0, PT, R18, RZ, PT ;  /* 0x000000ff1200720c */ /* 0x000fe20003f05270 */
[----:B------:R-:W-:Y:S01]  /*ba30*/  BSSY B1, `(.L_x_64924) ;  /* 0x0000018000017945 */ /* 0x000fe20003800000 */
[----:B---3--:R-:W-:-:S11]  /*ba40*/  IMAD.MOV.U32 R2, RZ, RZ, 0x1 ;  /* 0x00000001ff027424 */ /* 0x008fd600078e00ff */
        /* <DEDUP_REMOVED lines=11> */
.L_x_64926:
        /* <DEDUP_REMOVED lines=11> */
.L_x_64925:
[----:B------:R-:W-:Y:S05]  /*bbb0*/  BSYNC B1 ;  /* 0x0000000000017941 */ /* 0x000fea0003800000 */
.L_x_64924:
[----:B------:R-:W-:Y:S05]  /*bbc0*/  BRA `(.L_x_64927) ;  /* 0x0000000000247947 */ /* 0x000fea0003800000 */
.L_x_64923:
[----:B--2-4-:R-:W-:Y:S01]  /*bbd0*/  ISETP.NE.AND P0, PT, R22, 0x1, PT ;  /* 0x000000011600780c */ /* 0x014fe20003f05270 */
        /* <DEDUP_REMOVED lines=8> */
.L_x_64927:
[----:B------:R-:W-:Y:S05]  /*bc60*/  BSYNC B0 ;  /* 0x0000000000007941 */ /* 0x000fea0003800000 */
.L_x_64922:
        /* <DEDUP_REMOVED lines=14> */
.L_x_64931:
[----:B------:R0:W-:Y:S01]  /*bd50*/  STG.E.U8 desc[UR36][R16.64], R2 ;  /* 0x0000000210007986 */ /* 0x0001e2000c101124 */
[----:B------:R-:W-:Y:S05]  /*bd60*/  BRA `(.L_x_64933) ;  /* 0x0000000c00507947 */ /* 0x000fea0003800000 */
.L_x_64930:
        /* <DEDUP_REMOVED lines=9> */
.L_x_64935:
[----:B------:R0:W-:Y:S01]  /*be00*/  STG.E desc[UR36][R16.64], R2 ;  /* 0x0000000210007986 */ /* 0x0001e2000c101924 */
[----:B------:R-:W-:Y:S05]  /*be10*/  BRA `(.L_x_64933) ;  /* 0x0000000c00247947 */ /* 0x000fea0003800000 */
.L_x_64934:
[----:B------:R0:W-:Y:S01]  /*be20*/  STG.E.U16 desc[UR36][R16.64], R2 ;  /* 0x0000000210007986 */ /* 0x0001e2000c101524 */
[----:B------:R-:W-:Y:S05]  /*be30*/  BRA `(.L_x_64933) ;  /* 0x0000000c001c7947 */ /* 0x000fea0003800000 */
.L_x_64929:
        /* <DEDUP_REMOVED lines=9> */
.L_x_64937:
[----:B------:R-:W-:-:S04]  /*bed0*/  I2FP.F32.S32 R0, R2 ;  /* 0x0000000200007245 */ /* 0x000fc80000201400 */
[----:B------:R-:W-:-:S05]  /*bee0*/  F2FP.F16.F32.PACK_AB R0, RZ, R0 ;  /* 0x00000000ff00723e */ /* 0x000fca00000000ff */
[----:B------:R0:W-:Y:S01]  /*bef0*/  STG.E.U16 desc[UR36][R16.64], R0 ;  /* 0x0000000010007986 */ /* 0x0001e2000c101524 */
[----:B------:R-:W-:Y:S05]  /*bf00*/  BRA `(.L_x_64933) ;  /* 0x0000000800e87947 */ /* 0x000fea0003800000 */
.L_x_64936:
        /* <DEDUP_REMOVED lines=10> */
.L_x_64939:
[----:B------:R-:W-:-:S04]  /*bfb0*/  I2FP.F32.S32 R2, R2 ;  /* 0x0000000200027245 */ /* 0x000fc80000201400 */
[----:B------:R-:W-:-:S04]  /*bfc0*/  F2FP.F16.F32.PACK_AB R3, RZ, R2 ;  /* 0x00000002ff03723e */ /* 0x000fc800000000ff */
[----:B------:R-:W-:-:S05]  /*bfd0*/  PRMT R3, R3, 0x5410, RZ ;  /* 0x0000541003037816 */ /* 0x000fca00000000ff */
[----:B------:R3:W-:Y:S01]  /*bfe0*/  STG.E desc[UR36][R16.64], R3 ;  /* 0x0000000310007986 */ /* 0x0007e2000c101924 */
[----:B------:R-:W-:Y:S05]  /*bff0*/  BRA `(.L_x_64933) ;  /* 0x0000000800ac7947 */ /* 0x000fea0003800000 */
.L_x_64938:
[----:B------:R-:W0:Y:S02]  /*c000*/  I2F.F64 R2, R2 ;  /* 0x0000000200027312 */ /* 0x000e240000201c00 */
[----:B0-----:R0:W-:Y:S01]  /*c010*/  STG.E.64 desc[UR36][R16.64], R2 ;  /* 0x0000000210007986 */ /* 0x0011e2000c101b24 */
[----:B------:R-:W-:Y:S05]  /*c020*/  BRA `(.L_x_64933) ;  /* 0x0000000800a07947 */ /* 0x000fea0003800000 */
.L_x_64928:
        /* <DEDUP_REMOVED lines=12> */
.L_x_64942:
[----:B------:R-:W0:Y:S01]  /*c0f0*/  I2F.F64 R4, R2 ;  /* 0x0000000200047312 */ /* 0x000e220000201c00 */
[----:B------:R-:W-:-:S05]  /*c100*/  CS2R R6, SRZ ;  /* 0x0000000000067805 */ /* 0x000fca000001ff00 */
[----:B0-----:R0:W-:Y:S01]  /*c110*/  STG.E.128 desc[UR36][R16.64], R4 ;  /* 0x0000000410007986 */ /* 0x0011e2000c101d24 */
[----:B------:R-:W-:Y:S05]  /*c120*/  BRA `(.L_x_64933) ;  /* 0x0000000800607947 */ /* 0x000fea0003800000 */
.L_x_64941:
        /* <DEDUP_REMOVED lines=21> */
.L_x_64946:
[----:B------:R-:W-:Y:S05]  /*c280*/  BSYNC B0 ;  /* 0x0000000000007941 */ /* 0x000fea0003800000 */
.L_x_64945:
[----:B------:R-:W-:-:S05]  /*c290*/  LOP3.LUT R3, R0, R3, RZ, 0xfc, !PT ;  /* 0x0000000300037212 */ /* 0x000fca00078efcff */
[----:B------:R0:W-:Y:S01]  /*c2a0*/  STG.E.U8 desc[UR36][R16.64], R3 ;  /* 0x0000000310007986 */ /* 0x0001e2000c101124 */
[----:B------:R-:W-:Y:S05]  /*c2b0*/  BRA `(.L_x_64933) ;  /* 0x0000000400fc7947 */ /* 0x000fea0003800000 */
.L_x_64944:
        /* <DEDUP_REMOVED lines=13> */
.L_x_64948:
[----:B------:R-:W-:Y:S01]  /*c390*/  IMAD.MOV.U32 R0, RZ, RZ, 0x7f ;  /* 0x0000007fff007424 */ /* 0x000fe200078e00ff */
[----:B------:R-:W-:-:S04]  /*c3a0*/  ISETP.GT.U32.AND P0, PT, R2, 0x7f800000, PT ;  /* 0x7f8000000200780c */ /* 0x000fc80003f04070 */
[----:B------:R-:W-:-:S09]  /*c3b0*/  SEL R0, R0, 0x7c, P0 ;  /* 0x0000007c00007807 */ /* 0x000fd20000000000 */
.L_x_64949:
[----:B------:R-:W-:Y:S05]  /*c3c0*/  BSYNC B0 ;  /* 0x0000000000007941 */ /* 0x000fea0003800000 */
.L_x_64947:
[----:B------:R-:W-:-:S04]  /*c3d0*/  LOP3.LUT R2, R3, 0x80000000, RZ, 0xc0, !PT ;  /* 0x8000000003027812 */ /* 0x000fc800078ec0ff */
[----:B------:R-:W-:-:S04]  /*c3e0*/  SHF.R.U32.HI R3, RZ, 0x18, R2 ;  /* 0x00000018ff037819 */ /* 0x000fc80000011602 */
[----:B------:R-:W-:-:S05]  /*c3f0*/  LOP3.LUT R3, R0, R3, RZ, 0xfc, !PT ;  /* 0x0000000300037212 */ /* 0x000fca00078efcff */
[----:B------:R0:W-:Y:S01]  /*c400*/  STG.E.U8 desc[UR36][R16.64], R3 ;  /* 0x0000000310007986 */ /* 0x0001e2000c101124 */
[----:B------:R-:W-:Y:S05]  /*c410*/  BRA `(.L_x_64933) ;  /* 0x0000000400a47947 */ /* 0x000fea0003800000 */
.L_x_64943:
[----:B------:R-:W-:-:S04]  /*c420*/  I2FP.F32.S32 R0, R2 ;  /* 0x0000000200007245 */ /* 0x000fc80000201400 */
[----:B------:R-:W-:-:S05]  /*c430*/  F2FP.BF16.F32.PACK_AB R0, RZ, R0 ;  /* 0x00000000ff00723e */ /* 0x000fca00000010ff */
[----:B------:R0:W-:Y:S01]  /*c440*/  STG.E.U16 desc[UR36][R16.64], R0 ;  /* 0x0000000010007986 */ /* 0x0001e2000c101524 */
[----:B------:R-:W-:Y:S05]  /*c450*/  BRA `(.L_x_64933) ;  /* 0x0000000400947947 */ /* 0x000fea0003800000 */
.L_x_64940:
        /* <DEDUP_REMOVED lines=10> */
.L_x_64952:
        /* <DEDUP_REMOVED lines=17> */
.L_x_64955:
[----:B------:R-:W-:-:S04]  /*c610*/  LOP3.LUT R2, R3, 0x80000000, RZ, 0xc0, !PT ;  /* 0x8000000003027812 */ /* 0x000fc800078ec0ff */
[----:B------:R-:W-:-:S04]  /*c620*/  SHF.R.U32.HI R3, RZ, 0x18, R2 ;  /* 0x00000018ff037819 */ /* 0x000fc80000011602 */
[----:B------:R-:W-:-:S04]  /*c630*/  LOP3.LUT R0, R0, R3, RZ, 0xfc, !PT ;  /* 0x0000000300007212 */ /* 0x000fc800078efcff */
[----:B------:R-:W-:-:S07]  /*c640*/  PRMT R8, R0, 0x7610, R8 ;  /* 0x0000761000087816 */ /* 0x000fce0000000008 */
.L_x_64954:
[----:B------:R-:W-:Y:S05]  /*c650*/  BSYNC B0 ;  /* 0x0000000000007941 */ /* 0x000fea0003800000 */
.L_x_64953:
[----:B------:R0:W-:Y:S01]  /*c660*/  STG.E.U8 desc[UR36][R16.64], R8 ;  /* 0x0000000810007986 */ /* 0x0001e2000c101124 */
[----:B------:R-:W-:Y:S05]  /*c670*/  BRA `(.L_x_64933) ;  /* 0x00000004000c7947 */ /* 0x000fea0003800000 */
.L_x_64951:
        /* <DEDUP_REMOVED lines=17> */
.L_x_64958:
[----:B------:R-:W-:-:S04]  /*c790*/  LOP3.LUT R2, R3, 0x80000000, RZ, 0xc0, !PT ;  /* 0x8000000003027812 */ /* 0x000fc800078ec0ff */
[----:B------:R-:W-:-:S04]  /*c7a0*/  SHF.R.U32.HI R3, RZ, 0x18, R2 ;  /* 0x00000018ff037819 */ /* 0x000fc80000011602 */
[----:B------:R-:W-:-:S04]  /*c7b0*/  LOP3.LUT R0, R0, R3, RZ, 0xfc, !PT ;  /* 0x0000000300007212 */ /* 0x000fc800078efcff */
[----:B------:R-:W-:-:S07]  /*c7c0*/  PRMT R8, R0, 0x7610, R8 ;  /* 0x0000761000087816 */ /* 0x000fce0000000008 */
.L_x_64957:
[----:B------:R-:W-:Y:S05]  /*c7d0*/  BSYNC B0 ;  /* 0x0000000000007941 */ /* 0x000fea0003800000 */
.L_x_64956:
[----:B------:R0:W-:Y:S01]  /*c7e0*/  STG.E.U8 desc[UR36][R16.64], R8 ;  /* 0x0000000810007986 */ /* 0x0001e2000c101124 */
[----:B------:R-:W-:Y:S05]  /*c7f0*/  BRA `(.L_x_64933) ;  /* 0x0000000000ac7947 */ /* 0x000fea0003800000 */
.L_x_64950:
        /* <DEDUP_REMOVED lines=22> */
.L_x_64932:
        /* <DEDUP_REMOVED lines=16> */
.L_x_64961:
[----:B------:R-:W-:Y:S05]  /*ca60*/  BRA `(.L_x_64933) ;  /* 0x0000000000107947 */ /* 0x000fea0003800000 */
.L_x_64960:
[----:B------:R-:W-:-:S05]  /*ca70*/  SHF.R.S32.HI R3, RZ, 0x1f, R2 ;  /* 0x0000001fff037819 */ /* 0x000fca0000011402 */
[----:B------:R0:W-:Y:S01]  /*ca80*/  STG.E.64 desc[UR36][R16.64], R2 ;  /* 0x0000000210007986 */ /* 0x0001e2000c101b24 */
[----:B------:R-:W-:Y:S05]  /*ca90*/  BRA `(.L_x_64933) ;  /* 0x0000000000047947 */ /* 0x000fea0003800000 */
.L_x_64959:
[----:B------:R0:W-:Y:S02]  /*caa0*/  STG.E desc[UR36][R16.64], R2 ;  /* 0x0000000210007986 */ /* 0x0001e4000c101924 */
.L_x_64933:
[----:B------:R-:W-:-:S07]  /*cab0*/  VIADD R19, R19, 0x80 ;  /* 0x0000008013137836 */ /* 0x000fce0000000000 */
.L_x_64854:
[----:B------:R-:W-:Y:S05]  /*cac0*/  BSYNC B6 ;  /* 0x0000000000067941 */ /* 0x000fea0003800000 */
.L_x_64853:
        /* <DEDUP_REMOVED lines=357> */
.L_x_64962:
        /* <DEDUP_REMOVED lines=20> */
.L_x_64966:
[----:B------:R1:W5:Y:S01]  /*e260*/  LDG.E.U8 R19, desc[UR36][R2.64] ;  /* 0x0000002402137981 */ /* 0x000362000c1e1100 */
[----:B------:R-:W-:Y:S05]  /*e270*/  BRA `(.L_x_64968) ;  /* 0x0000000c00347947 */ /* 0x000fea0003800000 */
.L_x_64965:
        /* <DEDUP_REMOVED lines=8> */
.L_x_64970:
[----:B------:R0:W5:Y:S01]  /*e300*/  LDG.E R19, desc[UR36][R2.64] ;  /* 0x0000002402137981 */ /* 0x000162000c1e1900 */
[----:B------:R-:W-:Y:S05]  /*e310*/  BRA `(.L_x_64968) ;  /* 0x0000000c000c7947 */ /* 0x000fea0003800000 */
.L_x_64969:
[----:B------:R0:W5:Y:S01]  /*e320*/  LDG.E.S16 R19, desc[UR36][R2.64] ;  /* 0x0000002402137981 */ /* 0x000162000c1e1700 */
[----:B------:R-:W-:Y:S05]  /*e330*/  BRA `(.L_x_64968) ;  /* 0x0000000c00047947 */ /* 0x000fea0003800000 */
.L_x_64964:
        /* <DEDUP_REMOVED lines=9> */
.L_x_64972:
[----:B------:R-:W3:Y:S02]  /*e3d0*/  LDG.E.U16 R2, desc[UR36][R2.64] ;  /* 0x0000002402027981 */ /* 0x000ee4000c1e1500 */
[----:B---3--:R-:W-:-:S06]  /*e3e0*/  HADD2.F32 R19, -RZ, R2.H0_H0 ;  /* 0x20000002ff137230 */ /* 0x008fcc0000004100 */
[----:B------:R-:W0:Y:S01]  /*e3f0*/  F2I.FTZ.TRUNC.NTZ R19, R19 ;  /* 0x0000001300137305 */ /* 0x000e22000021f100 */
[----:B------:R-:W-:Y:S05]  /*e400*/  BRA `(.L_x_64968) ;  /* 0x0000000800d07947 */ /* 0x000fea0003800000 */
.L_x_64971:
        /* <DEDUP_REMOVED lines=9> */
.L_x_64974:
[----:B------:R-:W3:Y:S02]  /*e4a0*/  LDG.E.U16 R2, desc[UR36][R2.64] ;  /* 0x0000002402027981 */ /* 0x000ee4000c1e1500 */
[----:B---3--:R-:W-:-:S06]  /*e4b0*/  HADD2.F32 R19, -RZ, R2.H0_H0 ;  /* 0x20000002ff137230 */ /* 0x008fcc0000004100 */
[----:B------:R-:W0:Y:S01]  /*e4c0*/  F2I.FTZ.TRUNC.NTZ R19, R19 ;  /* 0x0000001300137305 */ /* 0x000e22000021f100 */
[----:B------:R-:W-:Y:S05]  /*e4d0*/  BRA `(.L_x_64968) ;  /* 0x00000008009c7947 */ /* 0x000fea0003800000 */
.L_x_64973:
[----:B------:R-:W3:Y:S02]  /*e4e0*/  LDG.E.64 R2, desc[UR36][R2.64] ;  /* 0x0000002402027981 */ /* 0x000ee4000c1e1b00 */
[----:B---3--:R0:W1:Y:S01]  /*e4f0*/  F2I.F64.TRUNC R19, R2 ;  /* 0x0000000200137311 */ /* 0x008062000030d100 */
[----:B------:R-:W-:Y:S05]  /*e500*/  BRA `(.L_x_64968) ;  /* 0x0000000800907947 */ /* 0x000fea0003800000 */
.L_x_64963:
        /* <DEDUP_REMOVED lines=12> */
.L_x_64977:
[----:B------:R-:W3:Y:S02]  /*e5d0*/  LDG.E.64 R2, desc[UR36][R2.64] ;  /* 0x0000002402027981 */ /* 0x000ee4000c1e1b00 */
[----:B---3--:R0:W1:Y:S01]  /*e5e0*/  F2I.F64.TRUNC R19, R2 ;  /* 0x0000000200137311 */ /* 0x008062000030d100 */
[----:B------:R-:W-:Y:S05]  /*e5f0*/  BRA `(.L_x_64968) ;  /* 0x0000000800547947 */ /* 0x000fea0003800000 */
.L_x_64976:
        /* <DEDUP_REMOVED lines=27> */
.L_x_64979:
        /* <DEDUP_REMOVED lines=14> */
.L_x_64978:
[----:B------:R-:W3:Y:S02]  /*e890*/  LDG.E.U16 R19, desc[UR36][R2.64] ;  /* 0x0000002402137981 */ /* 0x000ee4000c1e1500 */
[----:B---3--:R-:W-:-:S06]  /*e8a0*/  IMAD.U32 R19, R19, 0x10000, RZ ;  /* 0x0001000013137824 */ /* 0x008fcc00078e00ff */
[----:B------:R-:W0:Y:S01]  /*e8b0*/  F2I.FTZ.TRUNC.NTZ R19, R19 ;  /* 0x0000001300137305 */ /* 0x000e22000021f100 */
[----:B------:R-:W-:Y:S05]  /*e8c0*/  BRA `(.L_x_64968) ;  /* 0x0000000400a07947 */ /* 0x000fea0003800000 */
.L_x_64975:
        /* <DEDUP_REMOVED lines=10> */
.L_x_64982:
        /* <DEDUP_REMOVED lines=21> */
.L_x_64986:
[----:B------:R-:W-:Y:S05]  /*eac0*/  BSYNC B1 ;  /* 0x0000000000017941 */ /* 0x000fea0003800000 */
.L_x_64985:
[----:B------:R-:W-:Y:S01]  /*ead0*/  IMAD.SHL.U32 R2, R2, 0x100000, RZ ;  /* 0x0010000002027824 */ /* 0x000fe200078e00ff */
[----:B------:R-:W-:-:S04]  /*eae0*/  LEA R0, R0, 0x3b800000, 0x17 ;  /* 0x3b80000000007811 */ /* 0x000fc800078eb8ff */
[----:B------:R-:W-:-:S07]  /*eaf0*/  LOP3.LUT R19, R0, R2, R19, 0xfe, !PT ;  /* 0x0000000200137212 */ /* 0x000fce00078efe13 */
.L_x_64984:
[----:B------:R-:W-:Y:S05]  /*eb00*/  BSYNC B0 ;  /* 0x0000000000007941 */ /* 0x000fea0003800000 */
.L_x_64983:
[----:B------:R-:W0:Y:S01]  /*eb10*/  F2I.FTZ.TRUNC.NTZ R19, R19 ;  /* 0x0000001300137305 */ /* 0x000e22000021f100 */
[----:B------:R-:W-:Y:S05]  /*eb20*/  BRA `(.L_x_64968) ;  /* 0x0000000400087947 */ /* 0x000fea0003800000 */
.L_x_64981:
        /* <DEDUP_REMOVED lines=21> */
.L_x_64990:
[----:B------:R-:W-:Y:S05]  /*ec80*/  BSYNC B1 ;  /* 0x0000000000017941 */ /* 0x000fea0003800000 */
.L_x_64989:
[----:B------:R-:W-:Y:S01]  /*ec90*/  IMAD.SHL.U32 R2, R2, 0x200000, RZ ;  /* 0x0020000002027824 */ /* 0x000fe200078e00ff */
[----:B------:R-:W-:-:S04]  /*eca0*/  LEA R0, R0, 0x37800000, 0x17 ;  /* 0x3780000000007811 */ /* 0x000fc800078eb8ff */
[----:B------:R-:W-:-:S07]  /*ecb0*/  LOP3.LUT R19, R0, R2, R19, 0xfe, !PT ;  /* 0x0000000200137212 */ /* 0x000fce00078efe13 */
.L_x_64988:
[----:B------:R-:W-:Y:S05]  /*ecc0*/  BSYNC B0 ;  /* 0x0000000000007941 */ /* 0x000fea0003800000 */
.L_x_64987:
[----:B------:R-:W0:Y:S01]  /*ecd0*/  F2I.FTZ.TRUNC.NTZ R19, R19 ;  /* 0x0000001300137305 */ /* 0x000e22000021f100 */
[----:B------:R-:W-:Y:S05]  /*ece0*/  BRA `(.L_x_64968) ;  /* 0x0000000000987947 */ /* 0x000fea0003800000 */
.L_x_64980:
        /* <DEDUP_REMOVED lines=14> */
.L_x_64994:
[----:B------:R-:W-:Y:S05]  /*edd0*/  BSYNC B0 ;  /* 0x0000000000007941 */ /* 0x000fea0003800000 */
.L_x_64993:
[----:B------:R-:W0:Y:S01]  /*ede0*/  F2I.FTZ.TRUNC.NTZ R19, R19 ;  /* 0x0000001300137305 */ /* 0x000e22000021f100 */
[----:B------:R-:W-:Y:S05]  /*edf0*/  BRA `(.L_x_64968) ;  /* 0x0000000000547947 */ /* 0x000fea0003800000 */
.L_x_64967:
        /* <DEDUP_REMOVED lines=16> */
[----:B0-2-4-:R-:W-:Y:S05]  /*ef00*/  CALL.ABS.NOINC R2 ;  /* 0x0000000002007343 */ /* 0x015fea0003c00000 */
.L_x_64995:
[----:B------:R-:W-:Y:S05]  /*ef10*/  BRA `(.L_x_64968) ;  /* 0x00000000000c7947 */ /* 0x000fea0003800000 */
.L_x_64992:
[----:B------:R0:W5:Y:S01]  /*ef20*/  LDG.E R19, desc[UR36][R2.64] ;  /* 0x0000002402137981 */ /* 0x000162000c1e1900 */
[----:B------:R-:W-:Y:S05]  /*ef30*/  BRA `(.L_x_64968) ;  /* 0x0000000000047947 */ /* 0x000fea0003800000 */
.L_x_64991:
[----:B------:R0:W5:Y:S02]  /*ef40*/  LDG.E R19, desc[UR36][R2.64] ;  /* 0x0000002402137981 */ /* 0x000164000c1e1900 */
.L_x_64968:
        /* <DEDUP_REMOVED lines=17> */
.L_x_64999:
[----:B------:R1:W5:Y:S01]  /*f060*/  LDG.E.U8 R18, desc[UR36][R2.64] ;  /* 0x0000002402127981 */ /* 0x000362000c1e1100 */
[----:B------:R-:W-:Y:S05]  /*f070*/  BRA `(.L_x_65001) ;  /* 0x0000000c00347947 */ /* 0x000fea0003800000 */
.L_x_64998:
        /* <DEDUP_REMOVED lines=8> */
.L_x_65003:
[----:B------:R0:W5:Y:S01]  /*f100*/  LDG.E R18, desc[UR36][R2.64] ;  /* 0x0000002402127981 */ /* 0x000162000c1e1900 */
[----:B------:R-:W-:Y:S05]  /*f110*/  BRA `(.L_x_65001) ;  /* 0x0000000c000c7947 */ /* 0x000fea0003800000 */
.L_x_65002:
[----:B------:R3:W5:Y:S01]  /*f120*/  LDG.E.S16 R18, desc[UR36][R2.64] ;  /* 0x0000002402127981 */ /* 0x000762000c1e1700 */
[----:B------:R-:W-:Y:S05]  /*f130*/  BRA `(.L_x_65001) ;  /* 0x0000000c00047947 */ /* 0x000fea0003800000 */
.L_x_64997:
        /* <DEDUP_REMOVED lines=9> */
.L_x_65005:
[----:B------:R-:W3:Y:S02]  /*f1d0*/  LDG.E.U16 R2, desc[UR36][R2.64] ;  /* 0x0000002402027981 */ /* 0x000ee4000c1e1500 */
[----:B---3--:R-:W-:-:S06]  /*f1e0*/  HADD2.F32 R18, -RZ, R2.H0_H0 ;  /* 0x20000002ff127230 */ /* 0x008fcc0000004100 */
[----:B------:R-:W0:Y:S01]  /*f1f0*/  F2I.FTZ.TRUNC.NTZ R18, R18 ;  /* 0x0000001200127305 */ /* 0x000e22000021f100 */
[----:B------:R-:W-:Y:S05]  /*f200*/  BRA `(.L_x_65001) ;  /* 0x0000000800d07947 */ /* 0x000fea0003800000 */
.L_x_65004:
        /* <DEDUP_REMOVED lines=9> */
.L_x_65007:
[----:B------:R-:W3:Y:S02]  /*f2a0*/  LDG.E.U16 R2, desc[UR36][R2.64] ;  /* 0x0000002402027981 */ /* 0x000ee4000c1e1500 */
[----:B---3--:R-:W-:-:S06]  /*f2b0*/  HADD2.F32 R18, -RZ, R2.H0_H0 ;  /* 0x20000002ff127230 */ /* 0x008fcc0000004100 */
[----:B------:R-:W0:Y:S01]  /*f2c0*/  F2I.FTZ.TRUNC.NTZ R18, R18 ;  /* 0x0000001200127305 */ /* 0x000e22000021f100 */
[----:B------:R-:W-:Y:S05]  /*f2d0*/  BRA `(.L_x_65001) ;  /* 0x00000008009c7947 */ /* 0x000fea0003800000 */
.L_x_65006:
[----:B------:R-:W3:Y:S02]  /*f2e0*/  LDG.E.64 R2, desc[UR36][R2.64] ;  /* 0x0000002402027981 */ /* 0x000ee4000c1e1b00 */
[----:B---3--:R0:W1:Y:S01]  /*f2f0*/  F2I.F64.TRUNC R18, R2 ;  /* 0x0000000200127311 */ /* 0x008062000030d100 */
[----:B------:R-:W-:Y:S05]  /*f300*/  BRA `(.L_x_65001) ;  /* 0x0000000800907947 */ /* 0x000fea0003800000 */
.L_x_64996:
        /* <DEDUP_REMOVED lines=12> */
.L_x_65010:
[----:B------:R-:W3:Y:S02]  /*f3d0*/  LDG.E.64 R2, desc[UR36][R2.64] ;  /* 0x0000002402027981 */ /* 0x000ee4000c1e1b00 */
[----:B---3--:R0:W1:Y:S01]  /*f3e0*/  F2I.F64.TRUNC R18, R2 ;  /* 0x0000000200127311 */ /* 0x008062000030d100 */
[----:B------:R-:W-:Y:S05]  /*f3f0*/  BRA `(.L_x_65001) ;  /* 0x0000000800547947 */ /* 0x000fea0003800000 */
.L_x_65009:
        /* <DEDUP_REMOVED lines=27> */
.L_x_65012:
        /* <DEDUP_REMOVED lines=14> */
.L_x_65011:
[----:B------:R-:W3:Y:S02]  /*f690*/  LDG.E.U16 R18, desc[UR36][R2.64] ;  /* 0x0000002402127981 */ /* 0x000ee4000c1e1500 */
[----:B---3--:R-:W-:-:S06]  /*f6a0*/  IMAD.U32 R18, R18, 0x10000, RZ ;  /* 0x0001000012127824 */ /* 0x008fcc00078e00ff */
[----:B------:R-:W0:Y:S01]  /*f6b0*/  F2I.FTZ.TRUNC.NTZ R18, R18 ;  /* 0x0000001200127305 */ /* 0x000e22000021f100 */
[----:B------:R-:W-:Y:S05]  /*f6c0*/  BRA `(.L_x_65001) ;  /* 0x0000000400a07947 */ /* 0x000fea0003800000 */
.L_x_65008:
        /* <DEDUP_REMOVED lines=10> */
.L_x_65015:
        /* <DEDUP_REMOVED lines=21> */
.L_x_65019:
[----:B------:R-:W-:Y:S05]  /*f8c0*/  BSYNC B1 ;  /* 0x0000000000017941 */ /* 0x000fea0003800000 */
.L_x_65018:
[----:B------:R-:W-:Y:S01]  /*f8d0*/  IMAD.SHL.U32 R2, R2, 0x100000, RZ ;  /* 0x0010000002027824 */ /* 0x000fe200078e00ff */
[----:B------:R-:W-:-:S04]  /*f8e0*/  LEA R3, R0, 0x3b800000, 0x17 ;  /* 0x3b80000000037811 */ /* 0x000fc800078eb8ff */
[----:B------:R-:W-:-:S07]  /*f8f0*/  LOP3.LUT R18, R3, R2, R18, 0xfe, !PT ;  /* 0x0000000203127212 */ /* 0x000fce00078efe12 */
.L_x_65017:
[----:B------:R-:W-:Y:S05]  /*f900*/  BSYNC B0 ;  /* 0x0000000000007941 */ /* 0x000fea0003800000 */
.L_x_65016:
[----:B------:R-:W0:Y:S01]  /*f910*/  F2I.FTZ.TRUNC.NTZ R18, R18 ;  /* 0x0000001200127305 */ /* 0x000e22000021f100 */
[----:B------:R-:W-:Y:S05]  /*f920*/  BRA `(.L_x_65001) ;  /* 0x0000000400087947 */ /* 0x000fea0003800000 */
.L_x_65014:
        /* <DEDUP_REMOVED lines=21> */
.L_x_65023:
[----:B------:R-:W-:Y:S05]  /*fa80*/  BSYNC B1 ;  /* 0x0000000000017941 */ /* 0x000fea0003800000 */
.L_x_65022:
[----:B------:R-:W-:Y:S01]  /*fa90*/  IMAD.SHL.U32 R2, R2, 0x200000, RZ ;  /* 0x0020000002027824 */ /* 0x000fe200078e00ff */
[----:B------:R-:W-:-:S04]  /*faa0*/  LEA R3, R0, 0x37800000, 0x17 ;  /* 0x3780000000037811 */ /* 0x000fc800078eb8ff */
[----:B------:R-:W-:-:S07]  /*fab0*/  LOP3.LUT R18, R3, R2, R18, 0xfe, !PT ;  /* 0x0000000203127212 */ /* 0x000fce00078efe12 */
.L_x_65021:
[----:B------:R-:W-:Y:S05]  /*fac0*/  BSYNC B0 ;  /* 0x0000000000007941 */ /* 0x000fea0003800000 */
.L_x_65020:
[----:B------:R-:W0:Y:S01]  /*fad0*/  F2I.FTZ.TRUNC.NTZ R18, R18 ;  /* 0x0000001200127305 */ /* 0x000e22000021f100 */
[----:B------:R-:W-:Y:S05]  /*fae0*/  BRA `(.L_x_65001) ;  /* 0x0000000000987947 */ /* 0x000fea0003800000 */
.L_x_65013:
        /* <DEDUP_REMOVED lines=14> */
.L_x_65027:
[----:B------:R-:W-:Y:S05]  /*fbd0*/  BSYNC B0 ;  /* 0x0000000000007941 */ /* 0x000fea0003800000 */
.L_x_65026:
[----:B------:R-:W0:Y:S01]  /*fbe0*/  F2I.FTZ.TRUNC.NTZ R18, R18 ;  /* 0x0000001200127305 */ /* 0x000e22000021f100 */
[----:B------:R-:W-:Y:S05]  /*fbf0*/  BRA `(.L_x_65001) ;  /* 0x0000000000547947 */ /* 0x000fea0003800000 */
.L_x_65000:
        /* <DEDUP_REMOVED lines=17> */
.L_x_65028:
[----:B------:R-:W-:Y:S05]  /*fd10*/  BRA `(.L_x_65001) ;  /* 0x00000000000c7947 */ /* 0x000fea0003800000 */
.L_x_65025:
[----:B------:R0:W5:Y:S01]  /*fd20*/  LDG.E R18, desc[UR36][R2.64] ;  /* 0x0000002402127981 */ /* 0x000162000c1e1900 */
[----:B------:R-:W-:Y:S05]  /*fd30*/  BRA `(.L_x_65001) ;  /* 0x0000000000047947 */ /* 0x000fea0003800000 */
.L_x_65024:
[----:B------:R0:W5:Y:S02]  /*fd40*/  LDG.E R18, desc[UR36][R2.64] ;  /* 0x0000002402127981 */ /* 0x000164000c1e1900 */
.L_x_65001:
        /* <DEDUP_REMOVED lines=17> */
.L_x_65033:
        /* <DEDUP_REMOVED lines=11> */
.L_x_65032:
[----:B------:R-:W-:Y:S05]  /*ff10*/  BSYNC B1 ;  /* 0x0000000000017941 */ /* 0x000fea0003800000 */
.L_x_65031:
[----:B------:R-:W-:Y:S05]  /*ff20*/  BRA `(.L_x_65034) ;  /* 0x0000000000247947 */ /* 0x000fea0003800000 */
.L_x_65030:
[----:B------:R-:W-:Y:S01]  /*ff30*/  ISETP.NE.AND P0, PT, R19, 0x1, PT ;  /* 0x000000011300780c */ /* 0x000fe20003f05270 */
        /* <DEDUP_REMOVED lines=8> */
.L_x_65034:
[----:B------:R-:W-:Y:S05]  /*ffc0*/  BSYNC B0 ;  /* 0x0000000000007941 */ /* 0x000fea0003800000 */
.L_x_65029:
        /* <DEDUP_REMOVED lines=14> */
.L_x_65038:
[----:B------:R-:W-:Y:S01]  /*100b0*/  STG.E.U8 desc[UR36][R16.64], R2 ;  /* 0x0000000210007986 */ /* 0x000fe2000c101124 */
[----:B------:R-:W-:Y:S05]  /*100c0*/  EXIT ;  /* 0x000000000000794d */ /* 0x000fea0003800000 */
.L_x_65037:
        /* <DEDUP_REMOVED lines=9> */
.L_x_65041:
[----:B------:R-:W-:Y:S01]  /*10160*/  STG.E desc[UR36][R16.64], R2 ;  /* 0x0000000210007986 */ /* 0x000fe2000c101924 */
[----:B------:R-:W-:Y:S05]  /*10170*/  EXIT ;  /* 0x000000000000794d */ /* 0x000fea0003800000 */
.L_x_65040:
[----:B------:R-:W-:Y:S01]  /*10180*/  STG.E.U16 desc[UR36][R16.64], R2 ;  /* 0x0000000210007986 */ /* 0x000fe2000c101524 */
[----:B------:R-:W-:Y:S05]  /*10190*/  EXIT ;  /* 0x000000000000794d */ /* 0x000fea0003800000 */
.L_x_65036:
        /* <DEDUP_REMOVED lines=9> */
.L_x_65043:
[----:B------:R-:W-:-:S04]  /*10230*/  I2FP.F32.S32 R0, R2 ;  /* 0x0000000200007245 */ /* 0x000fc80000201400 */
[----:B------:R-:W-:-:S05]  /*10240*/  F2FP.F16.F32.PACK_AB R0, RZ, R0 ;  /* 0x00000000ff00723e */ /* 0x000fca00000000ff */
[----:B------:R-:W-:Y:S01]  /*10250*/  STG.E.U16 desc[UR36][R16.64], R0 ;  /* 0x0000000010007986 */ /* 0x000fe2000c101524 */
[----:B------:R-:W-:Y:S05]  /*10260*/  EXIT ;  /* 0x000000000000794d */ /* 0x000fea0003800000 */
.L_x_65042:
        /* <DEDUP_REMOVED lines=10> */
.L_x_65045:
[----:B------:R-:W-:-:S04]  /*10310*/  I2FP.F32.S32 R2, R2 ;  /* 0x0000000200027245 */ /* 0x000fc80000201400 */
[----:B------:R-:W-:-:S04]  /*10320*/  F2FP.F16.F32.PACK_AB R3, RZ, R2 ;  /* 0x00000002ff03723e */ /* 0x000fc800000000ff */
[----:B------:R-:W-:-:S05]  /*10330*/  PRMT R3, R3, 0x5410, RZ ;  /* 0x0000541003037816 */ /* 0x000fca00000000ff */
[----:B------:R-:W-:Y:S01]  /*10340*/  STG.E desc[UR36][R16.64], R3 ;  /* 0x0000000310007986 */ /* 0x000fe2000c101924 */
[----:B------:R-:W-:Y:S05]  /*10350*/  EXIT ;  /* 0x000000000000794d */ /* 0x000fea0003800000 */
.L_x_65044:
[----:B------:R-:W0:Y:S02]  /*10360*/  I2F.F64 R2, R2 ;  /* 0x0000000200027312 */ /* 0x000e240000201c00 */
[----:B0-----:R-:W-:Y:S01]  /*10370*/  STG.E.64 desc[UR36][R16.64], R2 ;  /* 0x0000000210007986 */ /* 0x001fe2000c101b24 */
[----:B------:R-:W-:Y:S05]  /*10380*/  EXIT ;  /* 0x000000000000794d */ /* 0x000fea0003800000 */
.L_x_65035:
        /* <DEDUP_REMOVED lines=12> */
.L_x_65048:
[----:B------:R-:W0:Y:S01]  /*10450*/  I2F.F64 R4, R2 ;  /* 0x0000000200047312 */ /* 0x000e220000201c00 */
[----:B------:R-:W-:-:S05]  /*10460*/  CS2R R6, SRZ ;  /* 0x0000000000067805 */ /* 0x000fca000001ff00 */
[----:B0-----:R-:W-:Y:S01]  /*10470*/  STG.E.128 desc[UR36][R16.64], R4 ;  /* 0x0000000410007986 */ /* 0x001fe2000c101d24 */
[----:B------:R-:W-:Y:S05]  /*10480*/  EXIT ;  /* 0x000000000000794d */ /* 0x000fea0003800000 */
.L_x_65047:
        /* <DEDUP_REMOVED lines=21> */
.L_x_65052:
[----:B------:R-:W-:Y:S05]  /*105e0*/  BSYNC B0 ;  /* 0x0000000000007941 */ /* 0x000fea0003800000 */
.L_x_65051:
[----:B------:R-:W-:-:S05]  /*105f0*/  LOP3.LUT R3, R0, R3, RZ, 0xfc, !PT ;  /* 0x0000000300037212 */ /* 0x000fca00078efcff */
[----:B------:R-:W-:Y:S01]  /*10600*/  STG.E.U8 desc[UR36][R16.64], R3 ;  /* 0x0000000310007986 */ /* 0x000fe2000c101124 */
[----:B------:R-:W-:Y:S05]  /*10610*/  EXIT ;  /* 0x000000000000794d */ /* 0x000fea0003800000 */
.L_x_65050:
        /* <DEDUP_REMOVED lines=13> */
.L_x_65054:
[----:B------:R-:W-:Y:S01]  /*106f0*/  IMAD.MOV.U32 R0, RZ, RZ, 0x7f ;  /* 0x0000007fff007424 */ /* 0x000fe200078e00ff */
[----:B------:R-:W-:-:S04]  /*10700*/  ISETP.GT.U32.AND P0, PT, R2, 0x7f800000, PT ;  /* 0x7f8000000200780c */ /* 0x000fc80003f04070 */
[----:B------:R-:W-:-:S09]  /*10710*/  SEL R0, R0, 0x7c, P0 ;  /* 0x0000007c00007807 */ /* 0x000fd20000000000 */
.L_x_65055:
[----:B------:R-:W-:Y:S05]  /*10720*/  BSYNC B0 ;  /* 0x0000000000007941 */ /* 0x000fea0003800000 */
.L_x_65053:
[----:B------:R-:W-:-:S04]  /*10730*/  LOP3.LUT R2, R3, 0x80000000, RZ, 0xc0, !PT ;  /* 0x8000000003027812 */ /* 0x000fc800078ec0ff */
[----:B------:R-:W-:-:S04]  /*10740*/  SHF.R.U32.HI R3, RZ, 0x18, R2 ;  /* 0x00000018ff037819 */ /* 0x000fc80000011602 */
[----:B------:R-:W-:-:S05]  /*10750*/  LOP3.LUT R3, R0, R3, RZ, 0xfc, !PT ;  /* 0x0000000300037212 */ /* 0x000fca00078efcff */
[----:B------:R-:W-:Y:S01]  /*10760*/  STG.E.U8 desc[UR36][R16.64], R3 ;  /* 0x0000000310007986 */ /* 0x000fe2000c101124 */
[----:B------:R-:W-:Y:S05]  /*10770*/  EXIT ;  /* 0x000000000000794d */ /* 0x000fea0003800000 */
.L_x_65049:
[----:B------:R-:W-:-:S04]  /*10780*/  I2FP.F32.S32 R0, R2 ;  /* 0x0000000200007245 */ /* 0x000fc80000201400 */
[----:B------:R-:W-:-:S05]  /*10790*/  F2FP.BF16.F32.PACK_AB R0, RZ, R0 ;  /* 0x00000000ff00723e */ /* 0x000fca00000010ff */
[----:B------:R-:W-:Y:S01]  /*107a0*/  STG.E.U16 desc[UR36][R16.64], R0 ;  /* 0x0000000010007986 */ /* 0x000fe2000c101524 */
[----:B------:R-:W-:Y:S05]  /*107b0*/  EXIT ;  /* 0x000000000000794d */ /* 0x000fea0003800000 */
.L_x_65046:
        /* <DEDUP_REMOVED lines=10> */
.L_x_65058:
        /* <DEDUP_REMOVED lines=17> */
.L_x_65061:
[----:B------:R-:W-:-:S04]  /*10970*/  LOP3.LUT R2, R3, 0x80000000, RZ, 0xc0, !PT ;  /* 0x8000000003027812 */ /* 0x000fc800078ec0ff */
[----:B------:R-:W-:-:S04]  /*10980*/  SHF.R.U32.HI R3, RZ, 0x18, R2 ;  /* 0x00000018ff037819 */ /* 0x000fc80000011602 */
[----:B------:R-:W-:-:S04]  /*10990*/  LOP3.LUT R0, R0, R3, RZ, 0xfc, !PT ;  /* 0x0000000300007212 */ /* 0x000fc800078efcff */
[----:B------:R-:W-:-:S07]  /*109a0*/  PRMT R8, R0, 0x7610, R8 ;  /* 0x0000761000087816 */ /* 0x000fce0000000008 */
.L_x_65060:
[----:B------:R-:W-:Y:S05]  /*109b0*/  BSYNC B0 ;  /* 0x0000000000007941 */ /* 0x000fea0003800000 */
.L_x_65059:
[----:B------:R-:W-:Y:S01]  /*109c0*/  STG.E.U8 desc[UR36][R16.64], R8 ;  /* 0x0000000810007986 */ /* 0x000fe2000c101124 */
[----:B------:R-:W-:Y:S05]  /*109d0*/  EXIT ;  /* 0x000000000000794d */ /* 0x000fea0003800000 */
.L_x_65057:
        /* <DEDUP_REMOVED lines=17> */
.L_x_65064:
[----:B------:R-:W-:-:S04]  /*10af0*/  LOP3.LUT R2, R3, 0x80000000, RZ, 0xc0, !PT ;  /* 0x8000000003027812 */ /* 0x000fc800078ec0ff */
[----:B------:R-:W-:-:S04]  /*10b00*/  SHF.R.U32.HI R3, RZ, 0x18, R2 ;  /* 0x00000018ff037819 */ /* 0x000fc80000011602 */
[----:B------:R-:W-:-:S04]  /*10b10*/  LOP3.LUT R0, R0, R3, RZ, 0xfc, !PT ;  /* 0x0000000300007212 */ /* 0x000fc800078efcff */
[----:B------:R-:W-:-:S07]  /*10b20*/  PRMT R8, R0, 0x7610, R8 ;  /* 0x0000761000087816 */ /* 0x000fce0000000008 */
.L_x_65063:
[----:B------:R-:W-:Y:S05]  /*10b30*/  BSYNC B0 ;  /* 0x0000000000007941 */ /* 0x000fea0003800000 */
.L_x_65062:
[----:B------:R-:W-:Y:S01]  /*10b40*/  STG.E.U8 desc[UR36][R16.64], R8 ;  /* 0x0000000810007986 */ /* 0x000fe2000c101124 */
[----:B------:R-:W-:Y:S05]  /*10b50*/  EXIT ;  /* 0x000000000000794d */ /* 0x000fea0003800000 */
.L_x_65056:
        /* <DEDUP_REMOVED lines=22> */
.L_x_65039:
        /* <DEDUP_REMOVED lines=16> */
.L_x_65067:
[----:B------:R-:W-:Y:S05]  /*10dc0*/  EXIT ;  /* 0x000000000000794d */ /* 0x000fea0003800000 */
.L_x_65066:
[----:B------:R-:W-:-:S05]  /*10dd0*/  SHF.R.S32.HI R3, RZ, 0x1f, R2 ;  /* 0x0000001fff037819 */ /* 0x000fca0000011402 */
[----:B------:R-:W-:Y:S01]  /*10de0*/  STG.E.64 desc[UR36][R16.64], R2 ;  /* 0x0000000210007986 */ /* 0x000fe2000c101b24 */
[----:B------:R-:W-:Y:S05]  /*10df0*/  EXIT ;  /* 0x000000000000794d */ /* 0x000fea0003800000 */
.L_x_65065:
[----:B------:R-:W-:Y:S01]  /*10e00*/  STG.E desc[UR36][R16.64], R2 ;  /* 0x0000000210007986 */ /* 0x000fe2000c101924 */
[----:B------:R-:W-:Y:S05]  /*10e10*/  EXIT ;  /* 0x000000000000794d */ /* 0x000fea0003800000 */
.L_x_65068:
        /* <DEDUP_REMOVED lines=14> */
.L_x_71960:


//--------------------- .text._ZN2at6native27unrolled_elementwise_kernelIZZZNS0_50_GLOBAL__N__2680c7bb_12_PowKernel_cu_140f0503_289624pow_tensor_tensor_kernelERNS_18TensorIteratorBaseEENKUlvE_clEvENKUlvE1_clEvEUliiE_St5arrayIPcLm3EELi4E23TrivialOffsetCalculatorILi2EjESB_ILi1EjENS0_6memory12LoadWithCastILi2EEENSE_13StoreWithCastILi1EEEEEviT_T0_T2_T3_T4_T5_ --------------------------
	.section	.text._ZN2at6native27unrolled_elementwise_kernelIZZZNS0_50_GLOBAL__N__2680c7bb_12_PowKernel_cu_140f0503_289624pow_tensor_tensor_kernelERNS_18TensorIteratorBaseEENKUlvE_clEvENKUlvE1_clEvEUliiE_St5arrayIPcLm3EELi4E23TrivialOffsetCalculatorILi2EjESB_ILi1EjENS0_6memory12LoadWithCastILi2EEENSE_13StoreWithCastILi1EEEEEviT_T0_T2_T3_T4_T5_,"ax",@progbits
	.align	128
        .global         _ZN2at6native27unrolled_elementwise_kernelIZZZNS0_50_GLOBAL__N__2680c7bb_12_PowKernel_cu_140f0503_289624pow_tensor_tensor_kernelERNS_18TensorIteratorBaseEENKUlvE_clEvENKUlvE1_clEvEUliiE_St5arrayIPcLm3EELi4E23TrivialOffsetCalculatorILi2EjESB_ILi1EjENS0_6memory12LoadWithCastILi2EEENSE_13StoreWithCastILi1EEEEEviT_T0_T2_T3_T4_T5_
        .type           _ZN2at6native27unrolled_elementwise_kernelIZZZNS0_50_GLOBAL__N__2680c7bb_12_PowKernel_cu_140f0503_289624pow_tensor_tensor_kernelERNS_18TensorIteratorBaseEENKUlvE_clEvENKUlvE1_clEvEUliiE_St5arrayIPcLm3EELi4E23TrivialOffsetCalculatorILi2EjESB_ILi1EjENS0_6memory12LoadWithCastILi2EEENSE_13StoreWithCastILi1EEEEEviT_T0_T2_T3_T4_T5_,@function
        .size           _ZN2at6native27unrolled_elementwise_kernelIZZZNS0_50_GLOBAL__N__2680c7bb_12_PowKernel_cu_140f0503_289624pow_tensor_tensor_kernelERNS_18TensorIteratorBaseEENKUlvE_clEvENKUlvE1_clEvEUliiE_St5arrayIPcLm3EELi4E23TrivialOffsetCalculatorILi2EjESB_ILi1EjENS0_6memory12LoadWithCastILi2EEENSE_13StoreWithCastILi1EEEEEviT_T0_T2_T3_T4_T5_,(.L_x_71961 - _ZN2at6native27unrolled_elementwise_kernelIZZZNS0_50_GLOBAL__N__2680c7bb_12_PowKernel_cu_140f0503_289624pow_tensor_tensor_kernelERNS_18TensorIteratorBaseEENKUlvE_clEvENKUlvE1_clEvEUliiE_St5arrayIPcLm3EELi4E23TrivialOffsetCalculatorILi2EjESB_ILi1EjENS0_6memory12LoadWithCastILi2EEENSE_13StoreWithCastILi1EEEEEviT_T0_T2_T3_T4_T5_)
        .other          _ZN2at6native27unrolled_elementwise_kernelIZZZNS0_50_GLOBAL__N__2680c7bb_12_PowKernel_cu_140f0503_289624pow_tensor_tensor_kernelERNS_18TensorIteratorBaseEENKUlvE_clEvENKUlvE1_clEvEUliiE_St5arrayIPcLm3EELi4E23TrivialOffsetCalculatorILi2EjESB_ILi1EjENS0_6memory12LoadWithCastILi2EEENSE_13StoreWithCastILi1EEEEEviT_T0_T2_T3_T4_T5_,@"STO_CUDA_ENTRY STV_DEFAULT"
_ZN2at6native27unrolled_elementwise_kernelIZZZNS0_50_GLOBAL__N__2680c7bb_12_PowKernel_cu_140f0503_289624pow_tensor_tensor_kernelERNS_18TensorIteratorBaseEENKUlvE_clEvENKUlvE1_clEvEUliiE_St5arrayIPcLm3EELi4E23TrivialOffsetCalculatorILi2EjESB_ILi1EjENS0_6memory12LoadWithCastILi2EEENSE_13StoreWithCastILi1EEEEEviT_T0_T2_T3_T4_T5_:
.text._ZN2at6native27unrolled_elementwise_kernelIZZZNS0_50_GLOBAL__N__2680c7bb_12_PowKernel_cu_140f0503_289624pow_tensor_tensor_kernelERNS_18TensorIteratorBaseEENKUlvE_clEvENKUlvE1_clEvEUliiE_St5arrayIPcLm3EELi4E23TrivialOffsetCalculatorILi2EjESB_ILi1EjENS0_6memory12LoadWithCastILi2EEENSE_13StoreWithCastILi1EEEEEviT_T0_T2_T3_T4_T5_:
[----:B------:R-:W0:Y:S01]  /*0000*/  LDC R1, c[0x0][0x28] ;  /* 0x00000a00ff017b82 */ /* 0x000e220000000800 */
[----:B------:R-:W1:Y:S07]  /*0010*/  S2R R2, SR_CTAID.X ;  /* 0x0000000000027919 */ /* 0x000e6e0000002500 */
[----:B------:R-:W1:Y:S01]  /*0020*/  LDC R3, c[0x0][0x210] ;  /* 0x00008400ff037b82 */ /* 0x000e620000000800 */
[----:B------:R-:W-:Y:S01]  /*0030*/  ULDC.64 UR36, c[0x0][0x208] ;  /* 0x0000820000247ab9 */ /* 0x000fe20000000a00 */
[----:B------:R-:W-:Y:S01]  /*0040*/  BSSY B6, `(.L_x_65069) ;  /* 0x00001cf000067945 */ /* 0x000fe20003800000 */
[----:B------:R-:W2:Y:S01]  /*0050*/  S2R R23, SR_TID.X ;  /* 0x0000000000177919 */ /* 0x000ea20000002100 */
[----:B------:R-:W-:Y:S01]  /*0060*/  CS2R R18, SRZ ;  /* 0x0000000000127805 */ /* 0x000fe2000001ff00 */
[----:B------:R-:W-:-:S03]  /*0070*/  IMAD.MOV.U32 R24, RZ, RZ, RZ ;  /* 0x000000ffff187224 */ /* 0x000fc600078e00ff */
        /* <DEDUP_REMOVED lines=24> */
.L_x_65074:
[----:B------:R3:W5:Y:S01]  /*0200*/  LDG.E.U8 R24, desc[UR36][R4.64] ;  /* 0x0000002404187981 */ /* 0x000762000c1e1100 */
[----:B------:R-:W-:Y:S05]  /*0210*/  BRA `(.L_x_65076) ;  /* 0x0000000c00387947 */ /* 0x000fea0003800000 */
.L_x_65073:
        /* <DEDUP_REMOVED lines=8> */
.L_x_65078:
[----:B------:R1:W5:Y:S01]  /*02a0*/  LDG.E R24, desc[UR36][R4.64] ;  /* 0x0000002404187981 */ /* 0x000362000c1e1900 */
[----:B------:R-:W-:Y:S05]  /*02b0*/  BRA `(.L_x_65076) ;  /* 0x0000000c00107947 */ /* 0x000fea0003800000 */
.L_x_65077:
[----:B------:R2:W5:Y:S01]  /*02c0*/  LDG.E.S16 R24, desc[UR36][R4.64] ;  /* 0x0000002404187981 */ /* 0x000562000c1e1700 */
[----:B------:R-:W-:Y:S05]  /*02d0*/  BRA `(.L_x_65076) ;  /* 0x0000000c00087947 */ /* 0x000fea0003800000 */
.L_x_65072:
        /* <DEDUP_REMOVED lines=9> */
.L_x_65080:
[----:B------:R-:W2:Y:S02]  /*0370*/  LDG.E.U16 R4, desc[UR36][R4.64] ;  /* 0x0000002404047981 */ /* 0x000ea4000c1e1500 */
[----:B--2---:R-:W-:-:S06]  /*0380*/  HADD2.F32 R24, -RZ, R4.H0_H0 ;  /* 0x20000004ff187230 */ /* 0x004fcc0000004100 */
[----:B------:R-:W0:Y:S01]  /*0390*/  F2I.FTZ.TRUNC.NTZ R24, R24 ;  /* 0x0000001800187305 */ /* 0x000e22000021f100 */
[----:B------:R-:W-:Y:S05]  /*03a0*/  BRA `(.L_x_65076) ;  /* 0x0000000800d47947 */ /* 0x000fea0003800000 */
.L_x_65079:
        /* <DEDUP_REMOVED lines=9> */
.L_x_65082:
[----:B------:R-:W2:Y:S02]  /*0440*/  LDG.E.U16 R4, desc[UR36][R4.64] ;  /* 0x0000002404047981 */ /* 0x000ea4000c1e1500 */
[----:B--2---:R-:W-:-:S06]  /*0450*/  HADD2.F32 R24, -RZ, R4.H0_H0 ;  /* 0x20000004ff187230 */ /* 0x004fcc0000004100 */
[----:B------:R-:W0:Y:S01]  /*0460*/  F2I.FTZ.TRUNC.NTZ R24, R24 ;  /* 0x0000001800187305 */ /* 0x000e22000021f100 */
[----:B------:R-:W-:Y:S05]  /*0470*/  BRA `(.L_x_65076) ;  /* 0x0000000800a07947 */ /* 0x000fea0003800000 */
.L_x_65081:
[----:B------:R-:W2:Y:S02]  /*0480*/  LDG.E.64 R24, desc[UR36][R4.64] ;  /* 0x0000002404187981 */ /* 0x000ea4000c1e1b00 */
[----:B--2---:R0:W1:Y:S01]  /*0490*/  F2I.F64.TRUNC R24, R24 ;  /* 0x0000001800187311 */ /* 0x004062000030d100 */
[----:B------:R-:W-:Y:S05]  /*04a0*/  BRA `(.L_x_65076) ;  /* 0x0000000800947947 */ /* 0x000fea0003800000 */
.L_x_65071:
        /* <DEDUP_REMOVED lines=12> */
.L_x_65085:
[----:B------:R-:W2:Y:S02]  /*0570*/  LDG.E.64 R4, desc[UR36][R4.64] ;  /* 0x0000002404047981 */ /* 0x000ea4000c1e1b00 */
[----:B--2---:R0:W1:Y:S01]  /*0580*/  F2I.F64.TRUNC R24, R4 ;  /* 0x0000000400187311 */ /* 0x004062000030d100 */
[----:B------:R-:W-:Y:S05]  /*0590*/  BRA `(.L_x_65076) ;  /* 0x0000000800587947 */ /* 0x000fea0003800000 */
.L_x_65084:
        /* <DEDUP_REMOVED lines=27> */
.L_x_65087:
        /* <DEDUP_REMOVED lines=15> */
.L_x_65086:
[----:B------:R-:W2:Y:S02]  /*0840*/  LDG.E.U16 R24, desc[UR36][R4.64] ;  /* 0x0000002404187981 */ /* 0x000ea4000c1e1500 */
[----:B--2---:R-:W-:-:S06]  /*0850*/  IMAD.U32 R24, R24, 0x10000, RZ ;  /* 0x0001000018187824 */ /* 0x004fcc00078e00ff */
[----:B------:R-:W0:Y:S01]  /*0860*/  F2I.FTZ.TRUNC.NTZ R24, R24 ;  /* 0x0000001800187305 */ /* 0x000e22000021f100 */
[----:B------:R-:W-:Y:S05]  /*0870*/  BRA `(.L_x_65076) ;  /* 0x0000000400a07947 */ /* 0x000fea0003800000 */
.L_x_65083:
        /* <DEDUP_REMOVED lines=10> */
.L_x_65090:
        /* <DEDUP_REMOVED lines=21> */
.L_x_65094:
[----:B------:R-:W-:Y:S05]  /*0a70*/  BSYNC B1 ;  /* 0x0000000000017941 */ /* 0x000fea0003800000 */
.L_x_65093:
[----:B------:R-:W-:Y:S01]  /*0a80*/  IMAD.SHL.U32 R3, R3, 0x100000, RZ ;  /* 0x0010000003037824 */ /* 0x000fe200078e00ff */
[----:B------:R-:W-:-:S04]  /*0a90*/  LEA R5, R0, 0x3b800000, 0x17 ;  /* 0x3b80000000057811 */ /* 0x000fc800078eb8ff */
[----:B------:R-:W-:-:S07]  /*0aa0*/  LOP3.LUT R24, R5, R3, R24, 0xfe, !PT ;  /* 0x0000000305187212 */ /* 0x000fce00078efe18 */
.L_x_65092:
[----:B------:R-:W-:Y:S05]  /*0ab0*/  BSYNC B0 ;  /* 0x0000000000007941 */ /* 0x000fea0003800000 */
.L_x_65091:
[----:B------:R-:W0:Y:S01]  /*0ac0*/  F2I.FTZ.TRUNC.NTZ R24, R24 ;  /* 0x0000001800187305 */ /* 0x000e22000021f100 */
[----:B------:R-:W-:Y:S05]  /*0ad0*/  BRA `(.L_x_65076) ;  /* 0x0000000400087947 */ /* 0x000fea0003800000 */
.L_x_65089:
        /* <DEDUP_REMOVED lines=21> */
.L_x_65098:
[----:B------:R-:W-:Y:S05]  /*0c30*/  BSYNC B1 ;  /* 0x0000000000017941 */ /* 0x000fea0003800000 */
.L_x_65097:
[----:B------:R-:W-:Y:S01]  /*0c40*/  IMAD.SHL.U32 R3, R3, 0x200000, RZ ;  /* 0x0020000003037824 */ /* 0x000fe200078e00ff */
[----:B------:R-:W-:-:S04]  /*0c50*/  LEA R5, R0, 0x37800000, 0x17 ;  /* 0x3780000000057811 */ /* 0x000fc800078eb8ff */
[----:B------:R-:W-:-:S07]  /*0c60*/  LOP3.LUT R24, R5, R3, R24, 0xfe, !PT ;  /* 0x0000000305187212 */ /* 0x000fce00078efe18 */
.L_x_65096:
[----:B------:R-:W-:Y:S05]  /*0c70*/  BSYNC B0 ;  /* 0x0000000000007941 */ /* 0x000fea0003800000 */
.L_x_65095:
[----:B------:R-:W0:Y:S01]  /*0c80*/  F2I.FTZ.TRUNC.NTZ R24, R24 ;  /* 0x0000001800187305 */ /* 0x000e22000021f100 */
[----:B------:R-:W-:Y:S05]  /*0c90*/  BRA `(.L_x_65076) ;  /* 0x0000000000987947 */ /* 0x000fea0003800000 */
.L_x_65088:
        /* <DEDUP_REMOVED lines=14> */
.L_x_65102:
[----:B------:R-:W-:Y:S05]  /*0d80*/  BSYNC B0 ;  /* 0x0000000000007941 */ /* 0x000fea0003800000 */
.L_x_65101:
[----:B------:R-:W0:Y:S01]  /*0d90*/  F2I.FTZ.TRUNC.NTZ R24, R24 ;  /* 0x0000001800187305 */ /* 0x000e22000021f100 */
[----:B------:R-:W-:Y:S05]  /*0da0*/  BRA `(.L_x_65076) ;  /* 0x0000000000547947 */ /* 0x000fea0003800000 */
.L_x_65075:
        /* <DEDUP_REMOVED lines=17> */
.L_x_65103:
[----:B------:R-:W-:Y:S05]  /*0ec0*/  BRA `(.L_x_65076) ;  /* 0x00000000000c7947 */ /* 0x000fea0003800000 */
.L_x_65100:
[----:B------:R0:W5:Y:S01]  /*0ed0*/  LDG.E R24, desc[UR36][R4.64] ;  /* 0x0000002404187981 */ /* 0x000162000c1e1900 */
[----:B------:R-:W-:Y:S05]  /*0ee0*/  BRA `(.L_x_65076) ;  /* 0x0000000000047947 */ /* 0x000fea0003800000 */
.L_x_65099:
[----:B------:R0:W5:Y:S02]  /*0ef0*/  LDG.E R24, desc[UR36][R4.64] ;  /* 0x0000002404187981 */ /* 0x000164000c1e1900 */
.L_x_65076:
        /* <DEDUP_REMOVED lines=18> */
.L_x_65107:
[----:B------:R1:W5:Y:S01]  /*1020*/  LDG.E.U8 R19, desc[UR36][R4.64] ;  /* 0x0000002404137981 */ /* 0x000362000c1e1100 */
[----:B------:R-:W-:Y:S05]  /*1030*/  BRA `(.L_x_65109) ;  /* 0x0000000c00347947 */ /* 0x000fea0003800000 */
.L_x_65106:
        /* <DEDUP_REMOVED lines=8> */
.L_x_65111:
[----:B------:R3:W5:Y:S01]  /*10c0*/  LDG.E R19, desc[UR36][R4.64] ;  /* 0x0000002404137981 */ /* 0x000762000c1e1900 */
[----:B------:R-:W-:Y:S05]  /*10d0*/  BRA `(.L_x_65109) ;  /* 0x0000000c000c7947 */ /* 0x000fea0003800000 */
.L_x_65110:
[----:B------:R2:W5:Y:S01]  /*10e0*/  LDG.E.S16 R19, desc[UR36][R4.64] ;  /* 0x0000002404137981 */ /* 0x000562000c1e1700 */
[----:B------:R-:W-:Y:S05]  /*10f0*/  BRA `(.L_x_65109) ;  /* 0x0000000c00047947 */ /* 0x000fea0003800000 */
.L_x_65105:
        /* <DEDUP_REMOVED lines=9> */
.L_x_65113:
[----:B------:R-:W2:Y:S02]  /*1190*/  LDG.E.U16 R4, desc[UR36][R4.64] ;  /* 0x0000002404047981 */ /* 0x000ea4000c1e1500 */
[----:B--2---:R-:W-:-:S06]  /*11a0*/  HADD2.F32 R19, -RZ, R4.H0_H0 ;  /* 0x20000004ff137230 */ /* 0x004fcc0000004100 */
[----:B------:R-:W0:Y:S01]  /*11b0*/  F2I.FTZ.TRUNC.NTZ R19, R19 ;  /* 0x0000001300137305 */ /* 0x000e22000021f100 */
[----:B------:R-:W-:Y:S05]  /*11c0*/  BRA `(.L_x_65109) ;  /* 0x0000000800d07947 */ /* 0x000fea0003800000 */
.L_x_65112:
        /* <DEDUP_REMOVED lines=9> */
.L_x_65115:
[----:B------:R-:W2:Y:S02]  /*1260*/  LDG.E.U16 R4, desc[UR36][R4.64] ;  /* 0x0000002404047981 */ /* 0x000ea4000c1e1500 */
[----:B--2---:R-:W-:-:S06]  /*1270*/  HADD2.F32 R19, -RZ, R4.H0_H0 ;  /* 0x20000004ff137230 */ /* 0x004fcc0000004100 */
[----:B------:R-:W0:Y:S01]  /*1280*/  F2I.FTZ.TRUNC.NTZ R19, R19 ;  /* 0x0000001300137305 */ /* 0x000e22000021f100 */
[----:B------:R-:W-:Y:S05]  /*1290*/  BRA `(.L_x_65109) ;  /* 0x00000008009c7947 */ /* 0x000fea0003800000 */
.L_x_65114:
[----:B------:R-:W2:Y:S02]  /*12a0*/  LDG.E.64 R4, desc[UR36][R4.64] ;  /* 0x0000002404047981 */ /* 0x000ea4000c1e1b00 */
[----:B--2---:R0:W1:Y:S01]  /*12b0*/  F2I.F64.TRUNC R19, R4 ;  /* 0x0000000400137311 */ /* 0x004062000030d100 */
[----:B------:R-:W-:Y:S05]  /*12c0*/  BRA `(.L_x_65109) ;  /* 0x0000000800907947 */ /* 0x000fea0003800000 */
.L_x_65104:
        /* <DEDUP_REMOVED lines=12> */
.L_x_65118:
[----:B------:R-:W2:Y:S02]  /*1390*/  LDG.E.64 R4, desc[UR36][R4.64] ;  /* 0x0000002404047981 */ /* 0x000ea4000c1e1b00 */
[----:B--2---:R0:W1:Y:S01]  /*13a0*/  F2I.F64.TRUNC R19, R4 ;  /* 0x0000000400137311 */ /* 0x004062000030d100 */
[----:B------:R-:W-:Y:S05]  /*13b0*/  BRA `(.L_x_65109) ;  /* 0x0000000800547947 */ /* 0x000fea0003800000 */
.L_x_65117:
        /* <DEDUP_REMOVED lines=27> */
.L_x_65120:
        /* <DEDUP_REMOVED lines=14> */
.L_x_65119:
[----:B------:R-:W2:Y:S02]  /*1650*/  LDG.E.U16 R19, desc[UR36][R4.64] ;  /* 0x0000002404137981 */ /* 0x000ea4000c1e1500 */
[----:B--2---:R-:W-:-:S06]  /*1660*/  IMAD.U32 R19, R19, 0x10000, RZ ;  /* 0x0001000013137824 */ /* 0x004fcc00078e00ff */
[----:B------:R-:W0:Y:S01]  /*1670*/  F2I.FTZ.TRUNC.NTZ R19, R19 ;  /* 0x0000001300137305 */ /* 0x000e22000021f100 */
[----:B------:R-:W-:Y:S05]  /*1680*/  BRA `(.L_x_65109) ;  /* 0x0000000400a07947 */ /* 0x000fea0003800000 */
.L_x_65116:
        /* <DEDUP_REMOVED lines=10> */
.L_x_65123:
        /* <DEDUP_REMOVED lines=21> */
.L_x_65127:
[----:B------:R-:W-:Y:S05]  /*1880*/  BSYNC B1 ;  /* 0x0000000000017941 */ /* 0x000fea0003800000 */
.L_x_65126:
[----:B------:R-:W-:Y:S01]  /*1890*/  IMAD.SHL.U32 R3, R3, 0x100000, RZ ;  /* 0x0010000003037824 */ /* 0x000fe200078e00ff */
[----:B------:R-:W-:-:S04]  /*18a0*/  LEA R0, R0, 0x3b800000, 0x17 ;  /* 0x3b80000000007811 */ /* 0x000fc800078eb8ff */
[----:B------:R-:W-:-:S07]  /*18b0*/  LOP3.LUT R19, R0, R3, R19, 0xfe, !PT ;  /* 0x0000000300137212 */ /* 0x000fce00078efe13 */
.L_x_65125:
[----:B------:R-:W-:Y:S05]  /*18c0*/  BSYNC B0 ;  /* 0x0000000000007941 */ /* 0x000fea0003800000 */
.L_x_65124:
[----:B------:R-:W0:Y:S01]  /*18d0*/  F2I.FTZ.TRUNC.NTZ R19, R19 ;  /* 0x0000001300137305 */ /* 0x000e22000021f100 */
[----:B------:R-:W-:Y:S05]  /*18e0*/  BRA `(.L_x_65109) ;  /* 0x0000000400087947 */ /* 0x000fea0003800000 */
.L_x_65122:
        /* <DEDUP_REMOVED lines=21> */
.L_x_65131:
[----:B------:R-:W-:Y:S05]  /*1a40*/  BSYNC B1 ;  /* 0x0000000000017941 */ /* 0x000fea0003800000 */
.L_x_65130:
[----:B------:R-:W-:Y:S01]  /*1a50*/  IMAD.SHL.U32 R3, R3, 0x200000, RZ ;  /* 0x0020000003037824 */ /* 0x000fe200078e00ff */
[----:B------:R-:W-:-:S04]  /*1a60*/  LEA R0, R0, 0x37800000, 0x17 ;  /* 0x3780000000007811 */ /* 0x000fc800078eb8ff */
[----:B------:R-:W-:-:S07]  /*1a70*/  LOP3.LUT R19, R0, R3, R19, 0xfe, !PT ;  /* 0x0000000300137212 */ /* 0x000fce00078efe13 */
.L_x_65129:
[----:B------:R-:W-:Y:S05]  /*1a80*/  BSYNC B0 ;  /* 0x0000000000007941 */ /* 0x000fea0003800000 */
.L_x_65128:
[----:B------:R-:W0:Y:S01]  /*1a90*/  F2I.FTZ.TRUNC.NTZ R19, R19 ;  /* 0x0000001300137305 */ /* 0x000e22000021f100 */
[----:B------:R-:W-:Y:S05]  /*1aa0*/  BRA `(.L_x_65109) ;  /* 0x0000000000987947 */ /* 0x000fea0003800000 */
.L_x_65121:
        /* <DEDUP_REMOVED lines=14> */
.L_x_65135:
[----:B------:R-:W-:Y:S05]  /*1b90*/  BSYNC B0 ;  /* 0x0000000000007941 */ /* 0x000fea0003800000 */
.L_x_65134:
[----:B------:R-:W0:Y:S01]  /*1ba0*/  F2I.FTZ.TRUNC.NTZ R19, R19 ;  /* 0x0000001300137305 */ /* 0x000e22000021f100 */
[----:B------:R-:W-:Y:S05]  /*1bb0*/  BRA `(.L_x_65109) ;  /* 0x0000000000547947 */ /* 0x000fea0003800000 */
.L_x_65108:
        /* <DEDUP_REMOVED lines=17> */
.L_x_65136:
[----:B------:R-:W-:Y:S05]  /*1cd0*/  BRA `(.L_x_65109) ;  /* 0x00000000000c7947 */ /* 0x000fea0003800000 */
.L_x_65133:
[----:B------:R0:W5:Y:S01]  /*1ce0*/  LDG.E R19, desc[UR36][R4.64] ;  /* 0x0000002404137981 */ /* 0x000162000c1e1900 */
[----:B------:R-:W-:Y:S05]  /*1cf0*/  BRA `(.L_x_65109) ;  /* 0x0000000000047947 */ /* 0x000fea0003800000 */
.L_x_65132:
[----:B------:R0:W5:Y:S02]  /*1d00*/  LDG.E R19, desc[UR36][R4.64] ;  /* 0x0000002404137981 */ /* 0x000164000c1e1900 */
.L_x_65109:
[----:B------:R-:W2:Y:S02]  /*1d10*/  S2R R23, SR_TID.X ;  /* 0x0000000000177919 */ /* 0x000ea40000002100 */
[----:B--2---:R-:W-:-:S07]  /*1d20*/  VIADD R23, R23, 0x80 ;  /* 0x0000008017177836 */ /* 0x004fce0000000000 */
.L_x_65070:
[----:B------:R-:W-:Y:S05]  /*1d30*/  BSYNC B6 ;  /* 0x0000000000067941 */ /* 0x000fea0003800000 */
.L_x_65069:
[----:B------:R-:W-:Y:S01]  /*1d40*/  ISETP.GE.AND P0, PT, R23, R16, PT ;  /* 0x000000101700720c */ /* 0x000fe20003f06270 */
[----:B------:R-:W-:Y:S01]  /*1d50*/  BSSY B6, `(.L_x_65137) ;  /* 0x00001c7000067945 */ /* 0x000fe20003800000 */
[----:B------:R-:W-:-:S11]  /*1d60*/  IMAD.MOV.U32 R27, RZ, RZ, RZ ;  /* 0x000000ffff1b7224 */ /* 0x000fd600078e00ff */
        /* <DEDUP_REMOVED lines=20> */
.L_x_65142:
[----:B------:R0:W5:Y:S01]  /*1eb0*/  LDG.E.U8 R18, desc[UR36][R4.64] ;  /* 0x0000002404127981 */ /* 0x000162000c1e1100 */
[----:B------:R-:W-:Y:S05]  /*1ec0*/  BRA `(.L_x_65144) ;  /* 0x0000000c00347947 */ /* 0x000fea0003800000 */
.L_x_65141:
        /* <DEDUP_REMOVED lines=8> */
.L_x_65146:
[----:B------:R0:W5:Y:S01]  /*1f50*/  LDG.E R18, desc[UR36][R4.64] ;  /* 0x0000002404127981 */ /* 0x000162000c1e1900 */
[----:B------:R-:W-:Y:S05]  /*1f60*/  BRA `(.L_x_65144) ;  /* 0x0000000c000c7947 */ /* 0x000fea0003800000 */
.L_x_65145:
[----:B------:R0:W5:Y:S01]  /*1f70*/  LDG.E.S16 R18, desc[UR36][R4.64] ;  /* 0x0000002404127981 */ /* 0x000162000c1e1700 */
[----:B------:R-:W-:Y:S05]  /*1f80*/  BRA `(.L_x_65144) ;  /* 0x0000000c00047947 */ /* 0x000fea0003800000 */
.L_x_65140:
        /* <DEDUP_REMOVED lines=9> */
.L_x_65148:
[----:B------:R-:W2:Y:S02]  /*2020*/  LDG.E.U16 R4, desc[UR36][R4.64] ;  /* 0x0000002404047981 */ /* 0x000ea4000c1e1500 */
[----:B--2---:R-:W-:-:S06]  /*2030*/  HADD2.F32 R18, -RZ, R4.H0_H0 ;  /* 0x20000004ff127230 */ /* 0x004fcc0000004100 */
[----:B------:R-:W0:Y:S01]  /*2040*/  F2I.FTZ.TRUNC.NTZ R18, R18 ;  /* 0x0000001200127305 */ /* 0x000e22000021f100 */
[----:B------:R-:W-:Y:S05]  /*2050*/  BRA `(.L_x_65144) ;  /* 0x0000000800d07947 */ /* 0x000fea0003800000 */
.L_x_65147:
        /* <DEDUP_REMOVED lines=9> */
.L_x_65150:
[----:B------:R-:W2:Y:S02]  /*20f0*/  LDG.E.U16 R4, desc[UR36][R4.64] ;  /* 0x0000002404047981 */ /* 0x000ea4000c1e1500 */
[----:B--2---:R-:W-:-:S06]  /*2100*/  HADD2.F32 R18, -RZ, R4.H0_H0 ;  /* 0x20000004ff127230 */ /* 0x004fcc0000004100 */
[----:B------:R-:W0:Y:S01]  /*2110*/  F2I.FTZ.TRUNC.NTZ R18, R18 ;  /* 0x0000001200127305 */ /* 0x000e22000021f100 */
[----:B------:R-:W-:Y:S05]  /*2120*/  BRA `(.L_x_65144) ;  /* 0x00000008009c7947 */ /* 0x000fea0003800000 */
.L_x_65149:
[----:B------:R-:W2:Y:S02]  /*2130*/  LDG.E.64 R4, desc[UR36][R4.64] ;  /* 0x0000002404047981 */ /* 0x000ea4000c1e1b00 */
[----:B--2---:R0:W1:Y:S01]  /*2140*/  F2I.F64.TRUNC R18, R4 ;  /* 0x0000000400127311 */ /* 0x004062000030d100 */
[----:B------:R-:W-:Y:S05]  /*2150*/  BRA `(.L_x_65144) ;  /* 0x0000000800907947 */ /* 0x000fea0003800000 */
.L_x_65139:
        /* <DEDUP_REMOVED lines=12> */
.L_x_65153:
[----:B------:R-:W2:Y:S02]  /*2220*/  LDG.E.64 R4, desc[UR36][R4.64] ;  /* 0x0000002404047981 */ /* 0x000ea4000c1e1b00 */
[----:B--2---:R0:W1:Y:S01]  /*2230*/  F2I.F64.TRUNC R18, R4 ;  /* 0x0000000400127311 */ /* 0x004062000030d100 */
[----:B------:R-:W-:Y:S05]  /*2240*/  BRA `(.L_x_65144) ;  /* 0x0000000800547947 */ /* 0x000fea0003800000 */
.L_x_65152:
        /* <DEDUP_REMOVED lines=27> */
.L_x_65155:
        /* <DEDUP_REMOVED lines=12> */
[----:B------:R3:W4:Y:S01]  /*24c0*/  F2I.FTZ.TRUNC.NTZ R18, R0 ;  /* 0x0000000000127305 */ /* 0x000722000021f100 */
[----:B------:R-:W-:Y:S05]  /*24d0*/  BRA `(.L_x_65144) ;  /* 0x0000000400b07947 */ /* 0x000fea0003800000 */
.L_x_65154:
[----:B------:R-:W2:Y:S02]  /*24e0*/  LDG.E.U16 R18, desc[UR36][R4.64] ;  /* 0x0000002404127981 */ /* 0x000ea4000c1e1500 */
[----:B--2---:R-:W-:-:S06]  /*24f0*/  IMAD.U32 R18, R18, 0x10000, RZ ;  /* 0x0001000012127824 */ /* 0x004fcc00078e00ff */
[----:B------:R-:W2:Y:S01]  /*2500*/  F2I.FTZ.TRUNC.NTZ R18, R18 ;  /* 0x0000001200127305 */ /* 0x000ea2000021f100 */
[----:B------:R-:W-:Y:S05]  /*2510*/  BRA `(.L_x_65144) ;  /* 0x0000000400a07947 */ /* 0x000fea0003800000 */
.L_x_65151:
        /* <DEDUP_REMOVED lines=10> */
.L_x_65158:
        /* <DEDUP_REMOVED lines=21> */
.L_x_65162:
[----:B------:R-:W-:Y:S05]  /*2710*/  BSYNC B1 ;  /* 0x0000000000017941 */ /* 0x000fea0003800000 */
.L_x_65161:
[----:B------:R-:W-:Y:S01]  /*2720*/  IMAD.SHL.U32 R3, R3, 0x100000, RZ ;  /* 0x0010000003037824 */ /* 0x000fe200078e00ff */
[----:B------:R-:W-:-:S04]  /*2730*/  LEA R5, R0, 0x3b800000, 0x17 ;  /* 0x3b80000000057811 */ /* 0x000fc800078eb8ff */
[----:B------:R-:W-:-:S07]  /*2740*/  LOP3.LUT R18, R5, R3, R18, 0xfe, !PT ;  /* 0x0000000305127212 */ /* 0x000fce00078efe12 */
.L_x_65160:
[----:B------:R-:W-:Y:S05]  /*2750*/  BSYNC B0 ;  /* 0x0000000000007941 */ /* 0x000fea0003800000 */
.L_x_65159:
[----:B------:R-:W0:Y:S01]  /*2760*/  F2I.FTZ.TRUNC.NTZ R18, R18 ;  /* 0x0000001200127305 */ /* 0x000e22000021f100 */
[----:B------:R-:W-:Y:S05]  /*2770*/  BRA `(.L_x_65144) ;  /* 0x0000000400087947 */ /* 0x000fea0003800000 */
.L_x_65157:
        /* <DEDUP_REMOVED lines=21> */
.L_x_65166:
[----:B------:R-:W-:Y:S05]  /*28d0*/  BSYNC B1 ;  /* 0x0000000000017941 */ /* 0x000fea0003800000 */
.L_x_65165:
[----:B------:R-:W-:Y:S01]  /*28e0*/  IMAD.SHL.U32 R3, R3, 0x200000, RZ ;  /* 0x0020000003037824 */ /* 0x000fe200078e00ff */
[----:B------:R-:W-:-:S04]  /*28f0*/  LEA R5, R0, 0x37800000, 0x17 ;  /* 0x3780000000057811 */ /* 0x000fc800078eb8ff */
[----:B------:R-:W-:-:S07]  /*2900*/  LOP3.LUT R18, R5, R3, R18, 0xfe, !PT ;  /* 0x0000000305127212 */ /* 0x000fce00078efe12 */
.L_x_65164:
[----:B------:R-:W-:Y:S05]  /*2910*/  BSYNC B0 ;  /* 0x0000000000007941 */ /* 0x000fea0003800000 */
.L_x_65163:
[----:B------:R-:W0:Y:S01]  /*2920*/  F2I.FTZ.TRUNC.NTZ R18, R18 ;  /* 0x0000001200127305 */ /* 0x000e22000021f100 */
[----:B------:R-:W-:Y:S05]  /*2930*/  BRA `(.L_x_65144) ;  /* 0x0000000000987947 */ /* 0x000fea0003800000 */
.L_x_65156:
        /* <DEDUP_REMOVED lines=14> */
.L_x_65170:
[----:B------:R-:W-:Y:S05]  /*2a20*/  BSYNC B0 ;  /* 0x0000000000007941 */ /* 0x000fea0003800000 */
.L_x_65169:
[----:B------:R-:W0:Y:S01]  /*2a30*/  F2I.FTZ.TRUNC.NTZ R18, R18 ;  /* 0x0000001200127305 */ /* 0x000e22000021f100 */
[----:B------:R-:W-:Y:S05]  /*2a40*/  BRA `(.L_x_65144) ;  /* 0x0000000000547947 */ /* 0x000fea0003800000 */
.L_x_65143:
        /* <DEDUP_REMOVED lines=17> */
.L_x_65171:
[----:B------:R-:W-:Y:S05]  /*2b60*/  BRA `(.L_x_65144) ;  /* 0x00000000000c7947 */ /* 0x000fea0003800000 */
.L_x_65168:
[----:B------:R0:W5:Y:S01]  /*2b70*/  LDG.E R18, desc[UR36][R4.64] ;  /* 0x0000002404127981 */ /* 0x000162000c1e1900 */
[----:B------:R-:W-:Y:S05]  /*2b80*/  BRA `(.L_x_65144) ;  /* 0x0000000000047947 */ /* 0x000fea0003800000 */
.L_x_65167:
[----:B------:R0:W5:Y:S02]  /*2b90*/  LDG.E R18, desc[UR36][R4.64] ;  /* 0x0000002404127981 */ /* 0x000164000c1e1900 */
.L_x_65144:
        /* <DEDUP_REMOVED lines=18> */
.L_x_65175:
[----:B------:R0:W5:Y:S01]  /*2cc0*/  LDG.E.U8 R27, desc[UR36][R4.64] ;  /* 0x00000024041b7981 */ /* 0x000162000c1e1100 */
[----:B------:R-:W-:Y:S05]  /*2cd0*/  BRA `(.L_x_65177) ;  /* 0x0000000c00347947 */ /* 0x000fea0003800000 */
.L_x_65174:
        /* <DEDUP_REMOVED lines=8> */
.L_x_65179:
[----:B------:R0:W5:Y:S01]  /*2d60*/  LDG.E R27, desc[UR36][R4.64] ;  /* 0x00000024041b7981 */ /* 0x000162000c1e1900 */
[----:B------:R-:W-:Y:S05]  /*2d70*/  BRA `(.L_x_65177) ;  /* 0x0000000c000c7947 */ /* 0x000fea0003800000 */
.L_x_65178:
[----:B------:R0:W5:Y:S01]  /*2d80*/  LDG.E.S16 R27, desc[UR36][R4.64] ;  /* 0x00000024041b7981 */ /* 0x000162000c1e1700 */
[----:B------:R-:W-:Y:S05]  /*2d90*/  BRA `(.L_x_65177) ;  /* 0x0000000c00047947 */ /* 0x000fea0003800000 */
.L_x_65173:
        /* <DEDUP_REMOVED lines=9> */
.L_x_65181:
[----:B------:R-:W3:Y:S02]  /*2e30*/  LDG.E.U16 R4, desc[UR36][R4.64] ;  /* 0x0000002404047981 */ /* 0x000ee4000c1e1500 */
[----:B---3--:R-:W-:-:S06]  /*2e40*/  HADD2.F32 R27, -RZ, R4.H0_H0 ;  /* 0x20000004ff1b7230 */ /* 0x008fcc0000004100 */
[----:B------:R-:W0:Y:S01]  /*2e50*/  F2I.FTZ.TRUNC.NTZ R27, R27 ;  /* 0x0000001b001b7305 */ /* 0x000e22000021f100 */
[----:B------:R-:W-:Y:S05]  /*2e60*/  BRA `(.L_x_65177) ;  /* 0x0000000800d07947 */ /* 0x000fea0003800000 */
.L_x_65180:
        /* <DEDUP_REMOVED lines=9> */
.L_x_65183:
[----:B------:R-:W3:Y:S02]  /*2f00*/  LDG.E.U16 R4, desc[UR36][R4.64] ;  /* 0x0000002404047981 */ /* 0x000ee4000c1e1500 */
[----:B---3--:R-:W-:-:S06]  /*2f10*/  HADD2.F32 R27, -RZ, R4.H0_H0 ;  /* 0x20000004ff1b7230 */ /* 0x008fcc0000004100 */
[----:B------:R-:W0:Y:S01]  /*2f20*/  F2I.FTZ.TRUNC.NTZ R27, R27 ;  /* 0x0000001b001b7305 */ /* 0x000e22000021f100 */
[----:B------:R-:W-:Y:S05]  /*2f30*/  BRA `(.L_x_65177) ;  /* 0x00000008009c7947 */ /* 0x000fea0003800000 */
.L_x_65182:
[----:B------:R-:W3:Y:S02]  /*2f40*/  LDG.E.64 R4, desc[UR36][R4.64] ;  /* 0x0000002404047981 */ /* 0x000ee4000c1e1b00 */
[----:B---3--:R0:W3:Y:S01]  /*2f50*/  F2I.F64.TRUNC R27, R4 ;  /* 0x00000004001b7311 */ /* 0x0080e2000030d100 */
[----:B------:R-:W-:Y:S05]  /*2f60*/  BRA `(.L_x_65177) ;  /* 0x0000000800907947 */ /* 0x000fea0003800000 */
.L_x_65172:
        /* <DEDUP_REMOVED lines=12> */
.L_x_65186:
[----:B------:R-:W3:Y:S02]  /*3030*/  LDG.E.64 R4, desc[UR36][R4.64] ;  /* 0x0000002404047981 */ /* 0x000ee4000c1e1b00 */
[----:B---3--:R0:W3:Y:S01]  /*3040*/  F2I.F64.TRUNC R27, R4 ;  /* 0x00000004001b7311 */ /* 0x0080e2000030d100 */
[----:B------:R-:W-:Y:S05]  /*3050*/  BRA `(.L_x_65177) ;  /* 0x0000000800547947 */ /* 0x000fea0003800000 */
.L_x_65185:
        /* <DEDUP_REMOVED lines=27> */
.L_x_65188:
        /* <DEDUP_REMOVED lines=14> */
.L_x_65187:
[----:B------:R-:W3:Y:S02]  /*32f0*/  LDG.E.U16 R27, desc[UR36][R4.64] ;  /* 0x00000024041b7981 */ /* 0x000ee4000c1e1500 */
[----:B---3--:R-:W-:-:S06]  /*3300*/  IMAD.U32 R27, R27, 0x10000, RZ ;  /* 0x000100001b1b7824 */ /* 0x008fcc00078e00ff */
[----:B------:R-:W0:Y:S01]  /*3310*/  F2I.FTZ.TRUNC.NTZ R27, R27 ;  /* 0x0000001b001b7305 */ /* 0x000e22000021f100 */
[----:B------:R-:W-:Y:S05]  /*3320*/  BRA `(.L_x_65177) ;  /* 0x0000000400a07947 */ /* 0x000fea0003800000 */
.L_x_65184:
        /* <DEDUP_REMOVED lines=10> */
.L_x_65191:
        /* <DEDUP_REMOVED lines=21> */
.L_x_65195:
[----:B------:R-:W-:Y:S05]  /*3520*/  BSYNC B1 ;  /* 0x0000000000017941 */ /* 0x000fea0003800000 */
.L_x_65194:
[----:B------:R-:W-:Y:S01]  /*3530*/  IMAD.SHL.U32 R3, R3, 0x100000, RZ ;  /* 0x0010000003037824 */ /* 0x000fe200078e00ff */
[----:B------:R-:W-:-:S04]  /*3540*/  LEA R0, R0, 0x3b800000, 0x17 ;  /* 0x3b80000000007811 */ /* 0x000fc800078eb8ff */
[----:B------:R-:W-:-:S07]  /*3550*/  LOP3.LUT R27, R0, R3, R27, 0xfe, !PT ;  /* 0x00000003001b7212 */ /* 0x000fce00078efe1b */
.L_x_65193:
[----:B------:R-:W-:Y:S05]  /*3560*/  BSYNC B0 ;  /* 0x0000000000007941 */ /* 0x000fea0003800000 */
.L_x_65192:
[----:B------:R-:W3:Y:S01]  /*3570*/  F2I.FTZ.TRUNC.NTZ R27, R27 ;  /* 0x0000001b001b7305 */ /* 0x000ee2000021f100 */
[----:B------:R-:W-:Y:S05]  /*3580*/  BRA `(.L_x_65177) ;  /* 0x0000000400087947 */ /* 0x000fea0003800000 */
.L_x_65190:
        /* <DEDUP_REMOVED lines=21> */
.L_x_65199:
[----:B------:R-:W-:Y:S05]  /*36e0*/  BSYNC B1 ;  /* 0x0000000000017941 */ /* 0x000fea0003800000 */
.L_x_65198:
[----:B------:R-:W-:Y:S01]  /*36f0*/  IMAD.SHL.U32 R3, R3, 0x200000, RZ ;  /* 0x0020000003037824 */ /* 0x000fe200078e00ff */
[----:B------:R-:W-:-:S04]  /*3700*/  LEA R0, R0, 0x37800000, 0x17 ;  /* 0x3780000000007811 */ /* 0x000fc800078eb8ff */
[----:B------:R-:W-:-:S07]  /*3710*/  LOP3.LUT R27, R0, R3, R27, 0xfe, !PT ;  /* 0x00000003001b7212 */ /* 0x000fce00078efe1b */
.L_x_65197:
[----:B------:R-:W-:Y:S05]  /*3720*/  BSYNC B0 ;  /* 0x0000000000007941 */ /* 0x000fea0003800000 */
.L_x_65196:
[----:B------:R-:W0:Y:S01]  /*3730*/  F2I.FTZ.TRUNC.NTZ R27, R27 ;  /* 0x0000001b001b7305 */ /* 0x000e22000021f100 */
[----:B------:R-:W-:Y:S05]  /*3740*/  BRA `(.L_x_65177) ;  /* 0x0000000000987947 */ /* 0x000fea0003800000 */
.L_x_65189:
        /* <DEDUP_REMOVED lines=14> */
.L_x_65203:
[----:B------:R-:W-:Y:S05]  /*3830*/  BSYNC B0 ;  /* 0x0000000000007941 */ /* 0x000fea0003800000 */
.L_x_65202:
[----:B------:R-:W0:Y:S01]  /*3840*/  F2I.FTZ.TRUNC.NTZ R27, R27 ;  /* 0x0000001b001b7305 */ /* 0x000e22000021f100 */
[----:B------:R-:W-:Y:S05]  /*3850*/  BRA `(.L_x_65177) ;  /* 0x0000000000547947 */ /* 0x000fea0003800000 */
.L_x_65176:
        /* <DEDUP_REMOVED lines=17> */
.L_x_65204:
[----:B------:R-:W-:Y:S05]  /*3970*/  BRA `(.L_x_65177) ;  /* 0x00000000000c7947 */ /* 0x000fea0003800000 */
.L_x_65201:
[----:B------:R0:W5:Y:S01]  /*3980*/  LDG.E R27, desc[UR36][R4.64] ;  /* 0x00000024041b7981 */ /* 0x000162000c1e1900 */
[----:B------:R-:W-:Y:S05]  /*3990*/  BRA `(.L_x_65177) ;  /* 0x0000000000047947 */ /* 0x000fea0003800000 */
.L_x_65200:
[----:B------:R0:W5:Y:S02]  /*39a0*/  LDG.E R27, desc[UR36][R4.64] ;  /* 0x00000024041b7981 */ /* 0x000164000c1e1900 */
.L_x_65177:
[----:B------:R-:W-:-:S07]  /*39b0*/  VIADD R23, R23, 0x80 ;  /* 0x0000008017177836 */ /* 0x000fce0000000000 */
.L_x_65138:
[----:B------:R-:W-:Y:S05]  /*39c0*/  BSYNC B6 ;  /* 0x0000000000067941 */ /* 0x000fea0003800000 */
.L_x_65137:
[----:B------:R-:W-:Y:S01]  /*39d0*/  ISETP.GE.AND P0, PT, R23, R16, PT ;  /* 0x000000101700720c */ /* 0x000fe20003f06270 */
[----:B------:R-:W-:Y:S01]  /*39e0*/  BSSY B6, `(.L_x_65205) ;  /* 0x00001ca000067945 */ /* 0x000fe20003800000 */
[----:B------:R-:W-:Y:S02]  /*39f0*/  IMAD.MOV.U32 R17, RZ, RZ, RZ ;  /* 0x000000ffff117224 */ /* 0x000fe400078e00ff */
[----:B------:R-:W-:Y:S02]  /*3a00*/  IMAD.MOV.U32 R22, RZ, RZ, RZ ;  /* 0x000000ffff167224 */ /* 0x000fe400078e00ff */
[----:B------:R-:W-:-:S07]  /*3a10*/  IMAD.MOV.U32 R26, RZ, RZ, RZ ;  /* 0x000000ffff1a7224 */ /* 0x000fce00078e00ff */
        /* <DEDUP_REMOVED lines=20> */
.L_x_65210:
[----:B------:R0:W5:Y:S01]  /*3b60*/  LDG.E.U8 R22, desc[UR36][R4.64] ;  /* 0x0000002404167981 */ /* 0x000162000c1e1100 */
[----:B------:R-:W-:Y:S05]  /*3b70*/  BRA `(.L_x_65212) ;  /* 0x0000000c00347947 */ /* 0x000fea0003800000 */
.L_x_65209:
        /* <DEDUP_REMOVED lines=8> */
.L_x_65214:
[----:B------:R0:W5:Y:S01]  /*3c00*/  LDG.E R22, desc[UR36][R4.64] ;  /* 0x0000002404167981 */ /* 0x000162000c1e1900 */
[----:B------:R-:W-:Y:S05]  /*3c10*/  BRA `(.L_x_65212) ;  /* 0x0000000c000c7947 */ /* 0x000fea0003800000 */
.L_x_65213:
[----:B------:R0:W5:Y:S01]  /*3c20*/  LDG.E.S16 R22, desc[UR36][R4.64] ;  /* 0x0000002404167981 */ /* 0x000162000c1e1700 */
[----:B------:R-:W-:Y:S05]  /*3c30*/  BRA `(.L_x_65212) ;  /* 0x0000000c00047947 */ /* 0x000fea0003800000 */
.L_x_65208:
        /* <DEDUP_REMOVED lines=9> */
.L_x_65216:
[----:B------:R-:W3:Y:S02]  /*3cd0*/  LDG.E.U16 R4, desc[UR36][R4.64] ;  /* 0x0000002404047981 */ /* 0x000ee4000c1e1500 */
[----:B---3--:R-:W-:-:S06]  /*3ce0*/  HADD2.F32 R22, -RZ, R4.H0_H0 ;  /* 0x20000004ff167230 */ /* 0x008fcc0000004100 */
[----:B------:R-:W0:Y:S01]  /*3cf0*/  F2I.FTZ.TRUNC.NTZ R22, R22 ;  /* 0x0000001600167305 */ /* 0x000e22000021f100 */
[----:B------:R-:W-:Y:S05]  /*3d00*/  BRA `(.L_x_65212) ;  /* 0x0000000800d07947 */ /* 0x000fea0003800000 */
.L_x_65215:
        /* <DEDUP_REMOVED lines=9> */
.L_x_65218:
[----:B------:R-:W3:Y:S02]  /*3da0*/  LDG.E.U16 R4, desc[UR36][R4.64] ;  /* 0x0000002404047981 */ /* 0x000ee4000c1e1500 */
[----:B---3--:R-:W-:-:S06]  /*3db0*/  HADD2.F32 R22, -RZ, R4.H0_H0 ;  /* 0x20000004ff167230 */ /* 0x008fcc0000004100 */
[----:B------:R-:W0:Y:S01]  /*3dc0*/  F2I.FTZ.TRUNC.NTZ R22, R22 ;  /* 0x0000001600167305 */ /* 0x000e22000021f100 */
[----:B------:R-:W-:Y:S05]  /*3dd0*/  BRA `(.L_x_65212) ;  /* 0x00000008009c7947 */ /* 0x000fea0003800000 */
.L_x_65217:
[----:B------:R-:W3:Y:S02]  /*3de0*/  LDG.E.64 R4, desc[UR36][R4.64] ;  /* 0x0000002404047981 */ /* 0x000ee4000c1e1b00 */
[----:B---3--:R0:W1:Y:S01]  /*3df0*/  F2I.F64.TRUNC R22, R4 ;  /* 0x0000000400167311 */ /* 0x008062000030d100 */
[----:B------:R-:W-:Y:S05]  /*3e00*/  BRA `(.L_x_65212) ;  /* 0x0000000800907947 */ /* 0x000fea0003800000 */
.L_x_65207:
        /* <DEDUP_REMOVED lines=12> */
.L_x_65221:
[----:B------:R-:W3:Y:S02]  /*3ed0*/  LDG.E.64 R4, desc[UR36][R4.64] ;  /* 0x0000002404047981 */ /* 0x000ee4000c1e1b00 */
[----:B---3--:R0:W1:Y:S01]  /*3ee0*/  F2I.F64.TRUNC R22, R4 ;  /* 0x0000000400167311 */ /* 0x008062000030d100 */
[----:B------:R-:W-:Y:S05]  /*3ef0*/  BRA `(.L_x_65212) ;  /* 0x0000000800547947 */ /* 0x000fea0003800000 */
.L_x_65220:
        /* <DEDUP_REMOVED lines=27> */
.L_x_65223:
        /* <DEDUP_REMOVED lines=12> */
[----:B------:R4:W0:Y:S01]  /*4170*/  F2I.FTZ.TRUNC.NTZ R22, R0 ;  /* 0x0000000000167305 */ /* 0x000822000021f100 */
[----:B------:R-:W-:Y:S05]  /*4180*/  BRA `(.L_x_65212) ;  /* 0x0000000400b07947 */ /* 0x000fea0003800000 */
.L_x_65222:
[----:B------:R-:W3:Y:S02]  /*4190*/  LDG.E.U16 R22, desc[UR36][R4.64] ;  /* 0x0000002404167981 */ /* 0x000ee4000c1e1500 */
[----:B---3--:R-:W-:-:S06]  /*41a0*/  IMAD.U32 R22, R22, 0x10000, RZ ;  /* 0x0001000016167824 */ /* 0x008fcc00078e00ff */
[----:B------:R-:W3:Y:S01]  /*41b0*/  F2I.FTZ.TRUNC.NTZ R22, R22 ;  /* 0x0000001600167305 */ /* 0x000ee2000021f100 */
[----:B------:R-:W-:Y:S05]  /*41c0*/  BRA `(.L_x_65212) ;  /* 0x0000000400a07947 */ /* 0x000fea0003800000 */
.L_x_65219:
        /* <DEDUP_REMOVED lines=10> */
.L_x_65226:
        /* <DEDUP_REMOVED lines=21> */
.L_x_65230:
[----:B------:R-:W-:Y:S05]  /*43c0*/  BSYNC B1 ;  /* 0x0000000000017941 */ /* 0x000fea0003800000 */
.L_x_65229:
[----:B------:R-:W-:Y:S01]  /*43d0*/  IMAD.SHL.U32 R3, R3, 0x100000, RZ ;  /* 0x0010000003037824 */ /* 0x000fe200078e00ff */
[----:B------:R-:W-:-:S04]  /*43e0*/  LEA R5, R0, 0x3b800000, 0x17 ;  /* 0x3b80000000057811 */ /* 0x000fc800078eb8ff */
[----:B------:R-:W-:-:S07]  /*43f0*/  LOP3.LUT R22, R5, R3, R22, 0xfe, !PT ;  /* 0x0000000305167212 */ /* 0x000fce00078efe16 */
.L_x_65228:
[----:B------:R-:W-:Y:S05]  /*4400*/  BSYNC B0 ;  /* 0x0000000000007941 */ /* 0x000fea0003800000 */
.L_x_65227:
[----:B------:R-:W0:Y:S01]  /*4410*/  F2I.FTZ.TRUNC.NTZ R22, R22 ;  /* 0x0000001600167305 */ /* 0x000e22000021f100 */
[----:B------:R-:W-:Y:S05]  /*4420*/  BRA `(.L_x_65212) ;  /* 0x0000000400087947 */ /* 0x000fea0003800000 */
.L_x_65225:
        /* <DEDUP_REMOVED lines=21> */
.L_x_65234:
[----:B------:R-:W-:Y:S05]  /*4580*/  BSYNC B1 ;  /* 0x0000000000017941 */ /* 0x000fea0003800000 */
.L_x_65233:
[----:B------:R-:W-:Y:S01]  /*4590*/  IMAD.SHL.U32 R3, R3, 0x200000, RZ ;  /* 0x0020000003037824 */ /* 0x000fe200078e00ff */
[----:B------:R-:W-:-:S04]  /*45a0*/  LEA R5, R0, 0x37800000, 0x17 ;  /* 0x3780000000057811 */ /* 0x000fc800078eb8ff */
[----:B------:R-:W-:-:S07]  /*45b0*/  LOP3.LUT R22, R5, R3, R22, 0xfe, !PT ;  /* 0x0000000305167212 */ /* 0x000fce00078efe16 */
.L_x_65232:
[----:B------:R-:W-:Y:S05]  /*45c0*/  BSYNC B0 ;  /* 0x0000000000007941 */ /* 0x000fea0003800000 */
.L_x_65231:
[----:B------:R-:W0:Y:S01]  /*45d0*/  F2I.FTZ.TRUNC.NTZ R22, R22 ;  /* 0x0000001600167305 */ /* 0x000e22000021f100 */
[----:B------:R-:W-:Y:S05]  /*45e0*/  BRA `(.L_x_65212) ;  /* 0x0000000000987947 */ /* 0x000fea0003800000 */
.L_x_65224:
        /* <DEDUP_REMOVED lines=14> */
.L_x_65238:
[----:B------:R-:W-:Y:S05]  /*46d0*/  BSYNC B0 ;  /* 0x0000000000007941 */ /* 0x000fea0003800000 */
.L_x_65237:
[----:B------:R-:W0:Y:S01]  /*46e0*/  F2I.FTZ.TRUNC.NTZ R22, R22 ;  /* 0x0000001600167305 */ /* 0x000e22000021f100 */
[----:B------:R-:W-:Y:S05]  /*46f0*/  BRA `(.L_x_65212) ;  /* 0x0000000000547947 */ /* 0x000fea0003800000 */
.L_x_65211:
        /* <DEDUP_REMOVED lines=16> */
[----:B0-2--5:R-:W-:Y:S05]  /*4800*/  CALL.ABS.NOINC R14 ;  /* 0x000000000e007343 */ /* 0x025fea0003c00000 */
.L_x_65239:
[----:B------:R-:W-:Y:S05]  /*4810*/  BRA `(.L_x_65212) ;  /* 0x00000000000c7947 */ /* 0x000fea0003800000 */
.L_x_65236:
[----:B------:R0:W5:Y:S01]  /*4820*/  LDG.E R22, desc[UR36][R4.64] ;  /* 0x0000002404167981 */ /* 0x000162000c1e1900 */
[----:B------:R-:W-:Y:S05]  /*4830*/  BRA `(.L_x_65212) ;  /* 0x0000000000047947 */ /* 0x000fea0003800000 */
.L_x_65235:
[----:B------:R0:W5:Y:S02]  /*4840*/  LDG.E R22, desc[UR36][R4.64] ;  /* 0x0000002404167981 */ /* 0x000164000c1e1900 */
.L_x_65212:
[----:B------:R-:W4:Y:S01]  /*4850*/  LDC.U8 R3, c[0x0][0x23d] ;  /* 0x00008f40ff037b82 */ /* 0x000f220000000000 */
[----:B------:R-:W-:Y:S02]  /*4860*/  ULDC UR4, c[0x0][0x244] ;  /* 0x0000910000047ab9 */ /* 0x000fe40000000800 */
[----:B------:R-:W-:-:S05]  /*4870*/  IMAD R25, R25, UR4, RZ ;  /* 0x0000000419197c24 */ /* 0x000fca000f8e02ff */
[----:B0-----:R-:W0:Y:S01]  /*4880*/  LDC.64 R4, c[0x0][0x230] ;  /* 0x00008c00ff047b82 */ /* 0x001e220000000a00 */
[----:B----4-:R-:W-:-:S04]  /*4890*/  PRMT R0, R3, 0x9910, RZ ;  /* 0x0000991003007816 */ /* 0x010fc800000000ff */
        /* <DEDUP_REMOVED lines=14> */
.L_x_65243:
[----:B------:R0:W5:Y:S01]  /*4980*/  LDG.E.U8 R26, desc[UR36][R4.64] ;  /* 0x00000024041a7981 */ /* 0x000162000c1e1100 */
[----:B------:R-:W-:Y:S05]  /*4990*/  BRA `(.L_x_65245) ;  /* 0x0000000c00347947 */ /* 0x000fea0003800000 */
.L_x_65242:
        /* <DEDUP_REMOVED lines=8> */
.L_x_65247:
[----:B------:R0:W5:Y:S01]  /*4a20*/  LDG.E R26, desc[UR36][R4.64] ;  /* 0x00000024041a7981 */ /* 0x000162000c1e1900 */
[----:B------:R-:W-:Y:S05]  /*4a30*/  BRA `(.L_x_65245) ;  /* 0x0000000c000c7947 */ /* 0x000fea0003800000 */
.L_x_65246:
[----:B------:R0:W5:Y:S01]  /*4a40*/  LDG.E.S16 R26, desc[UR36][R4.64] ;  /* 0x00000024041a7981 */ /* 0x000162000c1e1700 */
[----:B------:R-:W-:Y:S05]  /*4a50*/  BRA `(.L_x_65245) ;  /* 0x0000000c00047947 */ /* 0x000fea0003800000 */
.L_x_65241:
[----:B------:R-:W-:-:S13]  /*4a60*/  ISETP.GT.AND P0, PT, R0, 0x6, PT ;  /* 0x000000060000780c */ /* 0x000fda0003f04270 */
[----:B------:R-:W-:Y:S05]  /*4a70*/  @P0 BRA `(.L_x_65248) ;  /* 0x00000000002c0947 */ /* 0x000fea0003800000 */
[----:B------:R-:W-:-:S13]  /*4a80*/  ISETP.NE.AND P0, PT, R0, 0x5, PT ;  /* 0x000000050000780c */ /* 0x000fda0003f05270 */
[----:B------:R-:W-:Y:S05]  /*4a90*/  @!P0 BRA `(.L_x_65249) ;  /* 0x0000000000148947 */ /* 0x000fea0003800000 */
[----:B------:R-:W-:-:S13]  /*4aa0*/  ISETP.NE.AND P0, PT, R0, 0x6, PT ;  /* 0x000000060000780c */ /* 0x000fda0003f05270 */
[----:B------:R-:W-:Y:S05]  /*4ab0*/  @P0 BRA `(.L_x_65244) ;  /* 0x0000000800980947 */ /* 0x000fea0003800000 */
[----:B------:R-:W4:Y:S02]  /*4ac0*/  LDG.E R4, desc[UR36][R4.64] ;  /* 0x0000002404047981 */ /* 0x000f24000c1e1900 */
[----:B----4-:R0:W4:Y:S01]  /*4ad0*/  F2I.FTZ.TRUNC.NTZ R26, R4 ;  /* 0x00000004001a7305 */ /* 0x010122000021f100 */
[----:B------:R-:W-:Y:S05]  /*4ae0*/  BRA `(.L_x_65245) ;  /* 0x0000000800e07947 */ /* 0x000fea0003800000 */
.L_x_65249:
[----:B------:R-:W4:Y:S02]  /*4af0*/  LDG.E.U16 R4, desc[UR36][R4.64] ;  /* 0x0000002404047981 */ /* 0x000f24000c1e1500 */
[----:B----4-:R-:W-:-:S06]  /*4b00*/  HADD2.F32 R26, -RZ, R4.H0_H0 ;  /* 0x20000004ff1a7230 */ /* 0x010fcc0000004100 */
[----:B------:R-:W0:Y:S01]  /*4b10*/  F2I.FTZ.TRUNC.NTZ R26, R26 ;  /* 0x0000001a001a7305 */ /* 0x000e22000021f100 */
[----:B------:R-:W-:Y:S05]  /*4b20*/  BRA `(.L_x_65245) ;  /* 0x0000000800d07947 */ /* 0x000fea0003800000 */
.L_x_65248:
[----:B------:R-:W-:-:S13]  /*4b30*/  ISETP.NE.AND P0, PT, R0, 0x7, PT ;  /* 0x000000070000780c */ /* 0x000fda0003f05270 */
[----:B------:R-:W-:Y:S05]  /*4b40*/  @!P0 BRA `(.L_x_65250) ;  /* 0x00000000002c8947 */ /* 0x000fea0003800000 */
[----:B------:R-:W-:-:S13]  /*4b50*/  ISETP.NE.AND P0, PT, R0, 0x8, PT ;  /* 0x000000080000780c */ /* 0x000fda0003f05270 */
[----:B------:R-:W-:Y:S05]  /*4b60*/  @!P0 BRA `(.L_x_65251) ;  /* 0x0000000000148947 */ /* 0x000fea0003800000 */
[----:B------:R-:W-:-:S13]  /*4b70*/  ISETP.NE.AND P0, PT, R0, 0x9, PT ;  /* 0x000000090000780c */ /* 0x000fda0003f05270 */
[----:B------:R-:W-:Y:S05]  /*4b80*/  @P0 BRA `(.L_x_65244) ;  /* 0x0000000800640947 */ /* 0x000fea0003800000 */
[----:B------:R-:W4:Y:S02]  /*4b90*/  LDG.E R4, desc[UR36][R4.64] ;  /* 0x0000002404047981 */ /* 0x000f24000c1e1900 */
[----:B----4-:R0:W4:Y:S01]  /*4ba0*/  F2I.FTZ.TRUNC.NTZ R26, R4 ;  /* 0x00000004001a7305 */ /* 0x010122000021f100 */
[----:B------:R-:W-:Y:S05]  /*4bb0*/  BRA `(.L_x_65245) ;  /* 0x0000000800ac7947 */ /* 0x000fea0003800000 */
.L_x_65251:
[----:B------:R-:W4:Y:S02]  /*4bc0*/  LDG.E.U16 R4, desc[UR36][R4.64] ;  /* 0x0000002404047981 */ /* 0x000f24000c1e1500 */
[----:B----4-:R-:W-:-:S06]  /*4bd0*/  HADD2.F32 R26, -RZ, R4.H0_H0 ;  /* 0x20000004ff1a7230 */ /* 0x010fcc0000004100 */
[----:B------:R-:W0:Y:S01]  /*4be0*/  F2I.FTZ.TRUNC.NTZ R26, R26 ;  /* 0x0000001a001a7305 */ /* 0x000e22000021f100 */
[----:B------:R-:W-:Y:S05]  /*4bf0*/  BRA `(.L_x_65245) ;  /* 0x00000008009c7947 */ /* 0x000fea0003800000 */
.L_x_65250:
[----:B------:R-:W4:Y:S02]  /*4c00*/  LDG.E.64 R4, desc[UR36][R4.64] ;  /* 0x0000002404047981 */ /* 0x000f24000c1e1b00 */
[----:B----4-:R0:W4:Y:S01]  /*4c10*/  F2I.F64.TRUNC R26, R4 ;  /* 0x00000004001a7311 */ /* 0x010122000030d100 */
[----:B------:R-:W-:Y:S05]  /*4c20*/  BRA `(.L_x_65245) ;  /* 0x0000000800907947 */ /* 0x000fea0003800000 */
.L_x_65240:
        /* <DEDUP_REMOVED lines=10> */
[----:B------:R-:W-:Y:S01]  /*4cd0*/  SEL R26, RZ, 0x1, !P0 ;  /* 0x00000001ff1a7807 */ /* 0x000fe20004000000 */
[----:B------:R-:W-:Y:S08]  /*4ce0*/  BRA `(.L_x_65245) ;  /* 0x0000000800607947 */ /* 0x000ff00003800000 */
.L_x_65254:
[----:B------:R-:W4:Y:S02]  /*4cf0*/  LDG.E.64 R4, desc[UR36][R4.64] ;  /* 0x0000002404047981 */ /* 0x000f24000c1e1b00 */
[----:B----4-:R0:W4:Y:S01]  /*4d00*/  F2I.F64.TRUNC R26, R4 ;  /* 0x00000004001a7311 */ /* 0x010122000030d100 */
[----:B------:R-:W-:Y:S05]  /*4d10*/  BRA `(.L_x_65245) ;  /* 0x0000000800547947 */ /* 0x000fea0003800000 */
.L_x_65253:
        /* <DEDUP_REMOVED lines=25> */
[----:B------:R0:W4:Y:S01]  /*4eb0*/  F2I.FTZ.TRUNC.NTZ R26, R7 ;  /* 0x00000007001a7305 */ /* 0x000122000021f100 */
[----:B------:R-:W-:Y:S05]  /*4ec0*/  BRA `(.L_x_65245) ;  /* 0x0000000400e87947 */ /* 0x000fea0003800000 */
.L_x_65256:
        /* <DEDUP_REMOVED lines=14> */
.L_x_65255:
[----:B------:R-:W4:Y:S02]  /*4fb0*/  LDG.E.U16 R26, desc[UR36][R4.64] ;  /* 0x00000024041a7981 */ /* 0x000f24000c1e1500 */
[----:B----4-:R-:W-:-:S06]  /*4fc0*/  IMAD.U32 R26, R26, 0x10000, RZ ;  /* 0x000100001a1a7824 */ /* 0x010fcc00078e00ff */
[----:B------:R-:W0:Y:S01]  /*4fd0*/  F2I.FTZ.TRUNC.NTZ R26, R26 ;  /* 0x0000001a001a7305 */ /* 0x000e22000021f100 */
[----:B------:R-:W-:Y:S05]  /*4fe0*/  BRA `(.L_x_65245) ;  /* 0x0000000400a07947 */ /* 0x000fea0003800000 */
.L_x_65252:
        /* <DEDUP_REMOVED lines=10> */
.L_x_65259:
        /* <DEDUP_REMOVED lines=21> */
.L_x_65263:
[----:B------:R-:W-:Y:S05]  /*51e0*/  BSYNC B1 ;  /* 0x0000000000017941 */ /* 0x000fea0003800000 */
.L_x_65262:
[----:B------:R-:W-:Y:S01]  /*51f0*/  IMAD.SHL.U32 R3, R3, 0x100000, RZ ;  /* 0x0010000003037824 */ /* 0x000fe200078e00ff */
[----:B------:R-:W-:-:S04]  /*5200*/  LEA R5, R0, 0x3b800000, 0x17 ;  /* 0x3b80000000057811 */ /* 0x000fc800078eb8ff */
[----:B------:R-:W-:-:S07]  /*5210*/  LOP3.LUT R26, R5, R3, R26, 0xfe, !PT ;  /* 0x00000003051a7212 */ /* 0x000fce00078efe1a */
.L_x_65261:
[----:B------:R-:W-:Y:S05]  /*5220*/  BSYNC B0 ;  /* 0x0000000000007941 */ /* 0x000fea0003800000 */
.L_x_65260:
[----:B------:R-:W4:Y:S01]  /*5230*/  F2I.FTZ.TRUNC.NTZ R26, R26 ;  /* 0x0000001a001a7305 */ /* 0x000f22000021f100 */
[----:B------:R-:W-:Y:S05]  /*5240*/  BRA `(.L_x_65245) ;  /* 0x0000000400087947 */ /* 0x000fea0003800000 */
.L_x_65258:
        /* <DEDUP_REMOVED lines=21> */
.L_x_65267:
[----:B------:R-:W-:Y:S05]  /*53a0*/  BSYNC B1 ;  /* 0x0000000000017941 */ /* 0x000fea0003800000 */
.L_x_65266:
[----:B------:R-:W-:Y:S01]  /*53b0*/  IMAD.SHL.U32 R3, R3, 0x200000, RZ ;  /* 0x0020000003037824 */ /* 0x000fe200078e00ff */
[----:B------:R-:W-:-:S04]  /*53c0*/  LEA R5, R0, 0x37800000, 0x17 ;  /* 0x3780000000057811 */ /* 0x000fc800078eb8ff */
[----:B------:R-:W-:-:S07]  /*53d0*/  LOP3.LUT R26, R5, R3, R26, 0xfe, !PT ;  /* 0x00000003051a7212 */ /* 0x000fce00078efe1a */
.L_x_65265:
[----:B------:R-:W-:Y:S05]  /*53e0*/  BSYNC B0 ;  /* 0x0000000000007941 */ /* 0x000fea0003800000 */
.L_x_65264:
[----:B------:R-:W0:Y:S01]  /*53f0*/  F2I.FTZ.TRUNC.NTZ R26, R26 ;  /* 0x0000001a001a7305 */ /* 0x000e22000021f100 */
[----:B------:R-:W-:Y:S05]  /*5400*/  BRA `(.L_x_65245) ;  /* 0x0000000000987947 */ /* 0x000fea0003800000 */
.L_x_65257:
        /* <DEDUP_REMOVED lines=14> */
.L_x_65271:
[----:B------:R-:W-:Y:S05]  /*54f0*/  BSYNC B0 ;  /* 0x0000000000007941 */ /* 0x000fea0003800000 */
.L_x_65270:
[----:B------:R-:W0:Y:S01]  /*5500*/  F2I.FTZ.TRUNC.NTZ R26, R26 ;  /* 0x0000001a001a7305 */ /* 0x000e22000021f100 */
[----:B------:R-:W-:Y:S05]  /*5510*/  BRA `(.L_x_65245) ;  /* 0x0000000000547947 */ /* 0x000fea0003800000 */
.L_x_65244:
        /* <DEDUP_REMOVED lines=17> */
.L_x_65272:
[----:B------:R-:W-:Y:S05]  /*5630*/  BRA `(.L_x_65245) ;  /* 0x00000000000c7947 */ /* 0x000fea0003800000 */
.L_x_65269:
[----:B------:R0:W5:Y:S01]  /*5640*/  LDG.E R26, desc[UR36][R4.64] ;  /* 0x00000024041a7981 */ /* 0x000162000c1e1900 */
[----:B------:R-:W-:Y:S05]  /*5650*/  BRA `(.L_x_65245) ;  /* 0x0000000000047947 */ /* 0x000fea0003800000 */
.L_x_65268:
[----:B------:R0:W5:Y:S02]  /*5660*/  LDG.E R26, desc[UR36][R4.64] ;  /* 0x00000024041a7981 */ /* 0x000164000c1e1900 */
.L_x_65245:
[----:B------:R-:W-:-:S07]  /*5670*/  VIADD R23, R23, 0x80 ;  /* 0x0000008017177836 */ /* 0x000fce0000000000 */
.L_x_65206:
[----:B------:R-:W-:Y:S05]  /*5680*/  BSYNC B6 ;  /* 0x0000000000067941 */ /* 0x000fea0003800000 */
.L_x_65205:
        /* <DEDUP_REMOVED lines=23> */
.L_x_65278:
[----:B------:R0:W5:Y:S01]  /*5800*/  LDG.E.U8 R25, desc[UR36][R4.64] ;  /* 0x0000002404197981 */ /* 0x000162000c1e1100 */
[----:B------:R-:W-:Y:S05]  /*5810*/  BRA `(.L_x_65280) ;  /* 0x0000000c00347947 */ /* 0x000fea0003800000 */
.L_x_65277:
        /* <DEDUP_REMOVED lines=8> */
.L_x_65282:
[----:B------:R4:W5:Y:S01]  /*58a0*/  LDG.E R25, desc[UR36][R4.64] ;  /* 0x0000002404197981 */ /* 0x000962000c1e1900 */
[----:B------:R-:W-:Y:S05]  /*58b0*/  BRA `(.L_x_65280) ;  /* 0x0000000c000c7947 */ /* 0x000fea0003800000 */
.L_x_65281:
[----:B------:R3:W5:Y:S01]  /*58c0*/  LDG.E.S16 R25, desc[UR36][R4.64] ;  /* 0x0000002404197981 */ /* 0x000762000c1e1700 */
[----:B------:R-:W-:Y:S05]  /*58d0*/  BRA `(.L_x_65280) ;  /* 0x0000000c00047947 */ /* 0x000fea0003800000 */
.L_x_65276:
        /* <DEDUP_REMOVED lines=9> */
.L_x_65284:
[----:B------:R-:W3:Y:S02]  /*5970*/  LDG.E.U16 R4, desc[UR36][R4.64] ;  /* 0x0000002404047981 */ /* 0x000ee4000c1e1500 */
[----:B---3--:R-:W-:-:S06]  /*5980*/  HADD2.F32 R25, -RZ, R4.H0_H0 ;  /* 0x20000004ff197230 */ /* 0x008fcc0000004100 */
[----:B------:R-:W0:Y:S01]  /*5990*/  F2I.FTZ.TRUNC.NTZ R25, R25 ;  /* 0x0000001900197305 */ /* 0x000e22000021f100 */
[----:B------:R-:W-:Y:S05]  /*59a0*/  BRA `(.L_x_65280) ;  /* 0x0000000800d07947 */ /* 0x000fea0003800000 */
.L_x_65283:
        /* <DEDUP_REMOVED lines=9> */
.L_x_65286:
[----:B------:R-:W3:Y:S02]  /*5a40*/  LDG.E.U16 R4, desc[UR36][R4.64] ;  /* 0x0000002404047981 */ /* 0x000ee4000c1e1500 */
[----:B---3--:R-:W-:-:S06]  /*5a50*/  HADD2.F32 R25, -RZ, R4.H0_H0 ;  /* 0x20000004ff197230 */ /* 0x008fcc0000004100 */
[----:B------:R-:W0:Y:S01]  /*5a60*/  F2I.FTZ.TRUNC.NTZ R25, R25 ;  /* 0x0000001900197305 */ /* 0x000e22000021f100 */
[----:B------:R-:W-:Y:S05]  /*5a70*/  BRA `(.L_x_65280) ;  /* 0x00000008009c7947 */ /* 0x000fea0003800000 */
.L_x_65285:
[----:B------:R-:W3:Y:S02]  /*5a80*/  LDG.E.64 R4, desc[UR36][R4.64] ;  /* 0x0000002404047981 */ /* 0x000ee4000c1e1b00 */
[----:B---3--:R0:W1:Y:S01]  /*5a90*/  F2I.F64.TRUNC R25, R4 ;  /* 0x0000000400197311 */ /* 0x008062000030d100 */
[----:B------:R-:W-:Y:S05]  /*5aa0*/  BRA `(.L_x_65280) ;  /* 0x0000000800907947 */ /* 0x000fea0003800000 */
.L_x_65275:
        /* <DEDUP_REMOVED lines=12> */
.L_x_65289:
[----:B------:R-:W3:Y:S02]  /*5b70*/  LDG.E.64 R4, desc[UR36][R4.64] ;  /* 0x0000002404047981 */ /* 0x000ee4000c1e1b00 */
[----:B---3--:R0:W1:Y:S01]  /*5b80*/  F2I.F64.TRUNC R25, R4 ;  /* 0x0000000400197311 */ /* 0x008062000030d100 */
[----:B------:R-:W-:Y:S05]  /*5b90*/  BRA `(.L_x_65280) ;  /* 0x0000000800547947 */ /* 0x000fea0003800000 */
.L_x_65288:
        /* <DEDUP_REMOVED lines=27> */
.L_x_65291:
        /* <DEDUP_REMOVED lines=14> */
.L_x_65290:
[----:B------:R-:W3:Y:S02]  /*5e30*/  LDG.E.U16 R25, desc[UR36][R4.64] ;  /* 0x0000002404197981 */ /* 0x000ee4000c1e1500 */
[----:B---3--:R-:W-:-:S06]  /*5e40*/  IMAD.U32 R25, R25, 0x10000, RZ ;  /* 0x0001000019197824 */ /* 0x008fcc00078e00ff */
[----:B------:R-:W0:Y:S01]  /*5e50*/  F2I.FTZ.TRUNC.NTZ R25, R25 ;  /* 0x0000001900197305 */ /* 0x000e22000021f100 */
[----:B------:R-:W-:Y:S05]  /*5e60*/  BRA `(.L_x_65280) ;  /* 0x0000000400a07947 */ /* 0x000fea0003800000 */
.L_x_65287:
        /* <DEDUP_REMOVED lines=10> */
.L_x_65294:
        /* <DEDUP_REMOVED lines=21> */
.L_x_65298:
[----:B------:R-:W-:Y:S05]  /*6060*/  BSYNC B1 ;  /* 0x0000000000017941 */ /* 0x000fea0003800000 */
.L_x_65297:
[----:B------:R-:W-:Y:S01]  /*6070*/  IMAD.SHL.U32 R3, R3, 0x100000, RZ ;  /* 0x0010000003037824 */ /* 0x000fe200078e00ff */
[----:B------:R-:W-:-:S04]  /*6080*/  LEA R0, R0, 0x3b800000, 0x17 ;  /* 0x3b80000000007811 */ /* 0x000fc800078eb8ff */
[----:B------:R-:W-:-:S07]  /*6090*/  LOP3.LUT R25, R0, R3, R25, 0xfe, !PT ;  /* 0x0000000300197212 */ /* 0x000fce00078efe19 */
.L_x_65296:
[----:B------:R-:W-:Y:S05]  /*60a0*/  BSYNC B0 ;  /* 0x0000000000007941 */ /* 0x000fea0003800000 */
.L_x_65295:
[----:B------:R-:W0:Y:S01]  /*60b0*/  F2I.FTZ.TRUNC.NTZ R25, R25 ;  /* 0x0000001900197305 */ /* 0x000e22000021f100 */
[----:B------:R-:W-:Y:S05]  /*60c0*/  BRA `(.L_x_65280) ;  /* 0x0000000400087947 */ /* 0x000fea0003800000 */
.L_x_65293:
        /* <DEDUP_REMOVED lines=21> */
.L_x_65302:
[----:B------:R-:W-:Y:S05]  /*6220*/  BSYNC B1 ;  /* 0x0000000000017941 */ /* 0x000fea0003800000 */
.L_x_65301:
[----:B------:R-:W-:Y:S01]  /*6230*/  IMAD.SHL.U32 R3, R3, 0x200000, RZ ;  /* 0x0020000003037824 */ /* 0x000fe200078e00ff */
[----:B------:R-:W-:-:S04]  /*6240*/  LEA R0, R0, 0x37800000, 0x17 ;  /* 0x3780000000007811 */ /* 0x000fc800078eb8ff */
[----:B------:R-:W-:-:S07]  /*6250*/  LOP3.LUT R25, R0, R3, R25, 0xfe, !PT ;  /* 0x0000000300197212 */ /* 0x000fce00078efe19 */
.L_x_65300:
[----:B------:R-:W-:Y:S05]  /*6260*/  BSYNC B0 ;  /* 0x0000000000007941 */ /* 0x000fea0003800000 */
.L_x_65299:
[----:B------:R-:W0:Y:S01]  /*6270*/  F2I.FTZ.TRUNC.NTZ R25, R25 ;  /* 0x0000001900197305 */ /* 0x000e22000021f100 */
[----:B------:R-:W-:Y:S05]  /*6280*/  BRA `(.L_x_65280) ;  /* 0x0000000000987947 */ /* 0x000fea0003800000 */
.L_x_65292:
        /* <DEDUP_REMOVED lines=14> */
.L_x_65306:
[----:B------:R-:W-:Y:S05]  /*6370*/  BSYNC B0 ;  /* 0x0000000000007941 */ /* 0x000fea0003800000 */
.L_x_65305:
[----:B------:R-:W0:Y:S01]  /*6380*/  F2I.FTZ.TRUNC.NTZ R25, R25 ;  /* 0x0000001900197305 */ /* 0x000e22000021f100 */
[----:B------:R-:W-:Y:S05]  /*6390*/  BRA `(.L_x_65280) ;  /* 0x0000000000547947 */ /* 0x000fea0003800000 */
.L_x_65279:
        /* <DEDUP_REMOVED lines=17> */
.L_x_65307:
[----:B------:R-:W-:Y:S05]  /*64b0*/  BRA `(.L_x_65280) ;  /* 0x00000000000c7947 */ /* 0x000fea0003800000 */
.L_x_65304:
[----:B------:R0:W5:Y:S01]  /*64c0*/  LDG.E R25, desc[UR36][R4.64] ;  /* 0x0000002404197981 */ /* 0x000162000c1e1900 */
[----:B------:R-:W-:Y:S05]  /*64d0*/  BRA `(.L_x_65280) ;  /* 0x0000000000047947 */ /* 0x000fea0003800000 */
.L_x_65303:
[----:B------:R0:W5:Y:S02]  /*64e0*/  LDG.E R25, desc[UR36][R4.64] ;  /* 0x0000002404197981 */ /* 0x000164000c1e1900 */
.L_x_65280:
[----:B------:R-:W2:Y:S01]  /*64f0*/  LDC.U8 R3, c[0x0][0x23d] ;  /* 0x00008f40ff037b82 */ /* 0x000ea20000000000 */
[----:B------:R-:W-:Y:S02]  /*6500*/  ULDC UR4, c[0x0][0x244] ;  /* 0x0000910000047ab9 */ /* 0x000fe40000000800 */
[----:B------:R-:W-:-:S05]  /*6510*/  IMAD R23, R23, UR4, RZ ;  /* 0x0000000417177c24 */ /* 0x000fca000f8e02ff */
[----:B01-34-:R-:W0:Y:S01]  /*6520*/  LDC.64 R4, c[0x0][0x230] ;  /* 0x00008c00ff047b82 */ /* 0x01be220000000a00 */
        /* <DEDUP_REMOVED lines=15> */
.L_x_65311:
[----:B------:R0:W5:Y:S01]  /*6620*/  LDG.E.U8 R17, desc[UR36][R4.64] ;  /* 0x0000002404117981 */ /* 0x000162000c1e1100 */
[----:B------:R-:W-:Y:S05]  /*6630*/  BRA `(.L_x_65274) ;  /* 0x0000000c00307947 */ /* 0x000fea0003800000 */
.L_x_65310:
        /* <DEDUP_REMOVED lines=8> */
.L_x_65314:
[----:B------:R0:W5:Y:S01]  /*66c0*/  LDG.E R17, desc[UR36][R4.64] ;  /* 0x0000002404117981 */ /* 0x000162000c1e1900 */
[----:B------:R-:W-:Y:S05]  /*66d0*/  BRA `(.L_x_65274) ;  /* 0x0000000c00087947 */ /* 0x000fea0003800000 */
.L_x_65313:
[----:B------:R0:W5:Y:S01]  /*66e0*/  LDG.E.S16 R17, desc[UR36][R4.64] ;  /* 0x0000002404117981 */ /* 0x000162000c1e1700 */
[----:B------:R-:W-:Y:S05]  /*66f0*/  BRA `(.L_x_65274) ;  /* 0x0000000c00007947 */ /* 0x000fea0003800000 */
.L_x_65309:
        /* <DEDUP_REMOVED lines=9> */
.L_x_65316:
[----:B------:R-:W2:Y:S02]  /*6790*/  LDG.E.U16 R4, desc[UR36][R4.64] ;  /* 0x0000002404047981 */ /* 0x000ea4000c1e1500 */
[----:B--2---:R-:W-:-:S06]  /*67a0*/  HADD2.F32 R17, -RZ, R4.H0_H0 ;  /* 0x20000004ff117230 */ /* 0x004fcc0000004100 */
[----:B------:R-:W0:Y:S01]  /*67b0*/  F2I.FTZ.TRUNC.NTZ R17, R17 ;  /* 0x0000001100117305 */ /* 0x000e22000021f100 */
[----:B------:R-:W-:Y:S05]  /*67c0*/  BRA `(.L_x_65274) ;  /* 0x0000000800cc7947 */ /* 0x000fea0003800000 */
.L_x_65315:
        /* <DEDUP_REMOVED lines=9> */
.L_x_65318:
[----:B------:R-:W2:Y:S02]  /*6860*/  LDG.E.U16 R4, desc[UR36][R4.64] ;  /* 0x0000002404047981 */ /* 0x000ea4000c1e1500 */
[----:B--2---:R-:W-:-:S06]  /*6870*/  HADD2.F32 R17, -RZ, R4.H0_H0 ;  /* 0x20000004ff117230 */ /* 0x004fcc0000004100 */
[----:B------:R-:W0:Y:S01]  /*6880*/  F2I.FTZ.TRUNC.NTZ R17, R17 ;  /* 0x0000001100117305 */ /* 0x000e22000021f100 */
[----:B------:R-:W-:Y:S05]  /*6890*/  BRA `(.L_x_65274) ;  /* 0x0000000800987947 */ /* 0x000fea0003800000 */
.L_x_65317:
[----:B------:R-:W2:Y:S02]  /*68a0*/  LDG.E.64 R4, desc[UR36][R4.64] ;  /* 0x0000002404047981 */ /* 0x000ea4000c1e1b00 */
[----:B--2---:R0:W1:Y:S01]  /*68b0*/  F2I.F64.TRUNC R17, R4 ;  /* 0x0000000400117311 */ /* 0x004062000030d100 */
[----:B------:R-:W-:Y:S05]  /*68c0*/  BRA `(.L_x_65274) ;  /* 0x00000008008c7947 */ /* 0x000fea0003800000 */
.L_x_65308:
        /* <DEDUP_REMOVED lines=12> */
.L_x_65321:
[----:B------:R-:W2:Y:S02]  /*6990*/  LDG.E.64 R4, desc[UR36][R4.64] ;  /* 0x0000002404047981 */ /* 0x000ea4000c1e1b00 */
[----:B--2---:R0:W1:Y:S01]  /*69a0*/  F2I.F64.TRUNC R17, R4 ;  /* 0x0000000400117311 */ /* 0x004062000030d100 */
[----:B------:R-:W-:Y:S05]  /*69b0*/  BRA `(.L_x_65274) ;  /* 0x0000000800507947 */ /* 0x000fea0003800000 */
.L_x_65320:
        /* <DEDUP_REMOVED lines=27> */
.L_x_65323:
        /* <DEDUP_REMOVED lines=14> */
.L_x_65322:
[----:B------:R-:W2:Y:S02]  /*6c50*/  LDG.E.U16 R17, desc[UR36][R4.64] ;  /* 0x0000002404117981 */ /* 0x000ea4000c1e1500 */
[----:B--2---:R-:W-:-:S06]  /*6c60*/  IMAD.U32 R17, R17, 0x10000, RZ ;  /* 0x0001000011117824 */ /* 0x004fcc00078e00ff */
[----:B------:R-:W0:Y:S01]  /*6c70*/  F2I.FTZ.TRUNC.NTZ R17, R17 ;  /* 0x0000001100117305 */ /* 0x000e22000021f100 */
[----:B------:R-:W-:Y:S05]  /*6c80*/  BRA `(.L_x_65274) ;  /* 0x00000004009c7947 */ /* 0x000fea0003800000 */
.L_x_65319:
        /* <DEDUP_REMOVED lines=10> */
.L_x_65326:
        /* <DEDUP_REMOVED lines=21> */
.L_x_65330:
[----:B------:R-:W-:Y:S05]  /*6e80*/  BSYNC B1 ;  /* 0x0000000000017941 */ /* 0x000fea0003800000 */
.L_x_65329:
[----:B------:R-:W-:Y:S01]  /*6e90*/  IMAD.SHL.U32 R3, R3, 0x100000, RZ ;  /* 0x0010000003037824 */ /* 0x000fe200078e00ff */
[----:B------:R-:W-:-:S04]  /*6ea0*/  LEA R0, R0, 0x3b800000, 0x17 ;  /* 0x3b80000000007811 */ /* 0x000fc800078eb8ff */
[----:B------:R-:W-:-:S07]  /*6eb0*/  LOP3.LUT R17, R0, R3, R17, 0xfe, !PT ;  /* 0x0000000300117212 */ /* 0x000fce00078efe11 */
.L_x_65328:
[----:B------:R-:W-:Y:S05]  /*6ec0*/  BSYNC B0 ;  /* 0x0000000000007941 */ /* 0x000fea0003800000 */
.L_x_65327:
[----:B------:R-:W0:Y:S01]  /*6ed0*/  F2I.FTZ.TRUNC.NTZ R17, R17 ;  /* 0x0000001100117305 */ /* 0x000e22000021f100 */
[----:B------:R-:W-:Y:S05]  /*6ee0*/  BRA `(.L_x_65274) ;  /* 0x0000000400047947 */ /* 0x000fea0003800000 */
.L_x_65325:
        /* <DEDUP_REMOVED lines=21> */
.L_x_65334:
[----:B------:R-:W-:Y:S05]  /*7040*/  BSYNC B1 ;  /* 0x0000000000017941 */ /* 0x000fea0003800000 */
.L_x_65333:
[----:B------:R-:W-:Y:S01]  /*7050*/  IMAD.SHL.U32 R3, R3, 0x200000, RZ ;  /* 0x0020000003037824 */ /* 0x000fe200078e00ff */
[----:B------:R-:W-:-:S04]  /*7060*/  LEA R0, R0, 0x37800000, 0x17 ;  /* 0x3780000000007811 */ /* 0x000fc800078eb8ff */
[----:B------:R-:W-:-:S07]  /*7070*/  LOP3.LUT R17, R0, R3, R17, 0xfe, !PT ;  /* 0x0000000300117212 */ /* 0x000fce00078efe11 */
.L_x_65332:
[----:B------:R-:W-:Y:S05]  /*7080*/  BSYNC B0 ;  /* 0x0000000000007941 */ /* 0x000fea0003800000 */
.L_x_65331:
[----:B------:R-:W0:Y:S01]  /*7090*/  F2I.FTZ.TRUNC.NTZ R17, R17 ;  /* 0x0000001100117305 */ /* 0x000e22000021f100 */
[----:B------:R-:W-:Y:S05]  /*70a0*/  BRA `(.L_x_65274) ;  /* 0x0000000000947947 */ /* 0x000fea0003800000 */
.L_x_65324:
        /* <DEDUP_REMOVED lines=14> */
.L_x_65338:
[----:B------:R-:W-:Y:S05]  /*7190*/  BSYNC B0 ;  /* 0x0000000000007941 */ /* 0x000fea0003800000 */
.L_x_65337:
[----:B------:R-:W0:Y:S01]  /*71a0*/  F2I.FTZ.TRUNC.NTZ R17, R17 ;  /* 0x0000001100117305 */ /* 0x000e22000021f100 */
[----:B------:R-:W-:Y:S05]  /*71b0*/  BRA `(.L_x_65274) ;  /* 0x0000000000507947 */ /* 0x000fea0003800000 */
.L_x_65312:
        /* <DEDUP_REMOVED lines=16> */
.L_x_65339:
[----:B------:R-:W-:Y:S05]  /*72c0*/  BRA `(.L_x_65274) ;  /* 0x00000000000c7947 */ /* 0x000fea0003800000 */
.L_x_65336:
[----:B------:R0:W5:Y:S01]  /*72d0*/  LDG.E R17, desc[UR36][R4.64] ;  /* 0x0000002404117981 */ /* 0x000162000c1e1900 */
[----:B------:R-:W-:Y:S05]  /*72e0*/  BRA `(.L_x_65274) ;  /* 0x0000000000047947 */ /* 0x000fea0003800000 */
.L_x_65335:
[----:B------:R0:W5:Y:S02]  /*72f0*/  LDG.E R17, desc[UR36][R4.64] ;  /* 0x0000002404117981 */ /* 0x000164000c1e1900 */
.L_x_65274:
[----:B------:R-:W-:Y:S05]  /*7300*/  BSYNC B6 ;  /* 0x0000000000067941 */ /* 0x000fea0003800000 */
.L_x_65273:
[----:B------:R-:W2:Y:S01]  /*7310*/  S2R R23, SR_TID.X ;  /* 0x0000000000177919 */ /* 0x000ea20000002100 */
[----:B------:R-:W-:Y:S01]  /*7320*/  BSSY B0, `(.L_x_65340) ;  /* 0x0000028000007945 */ /* 0x000fe20003800000 */
[----:B--2---:R-:W-:-:S13]  /*7330*/  ISETP.GE.AND P0, PT, R23, R16, PT ;  /* 0x000000101700720c */ /* 0x004fda0003f06270 */
[----:B------:R-:W-:Y:S05]  /*7340*/  @P0 BRA `(.L_x_65341) ;  /* 0x0000000000940947 */ /* 0x000fea0003800000 */
[----:B01---5:R-:W-:-:S13]  /*7350*/  ISETP.GE.AND P1, PT, R19, RZ, PT ;  /* 0x000000ff1300720c */ /* 0x023fda0003f26270 */
[----:B------:R-:W-:Y:S05]  /*7360*/  @!P1 BRA `(.L_x_65342) ;  /* 0x0000000000689947 */ /* 0x000fea0003800000 */
[----:B------:R-:W-:Y:S01]  /*7370*/  ISETP.NE.AND P1, PT, R19, RZ, PT ;  /* 0x000000ff1300720c */ /* 0x000fe20003f25270 */
[----:B------:R-:W-:Y:S01]  /*7380*/  BSSY B1, `(.L_x_65343) ;  /* 0x0000017000017945 */ /* 0x000fe20003800000 */
[----:B---34-:R-:W-:-:S11]  /*7390*/  IMAD.MOV.U32 R5, RZ, RZ, 0x1 ;  /* 0x00000001ff057424 */ /* 0x018fd600078e00ff */
        /* <DEDUP_REMOVED lines=11> */
.L_x_65345:
        /* <DEDUP_REMOVED lines=10> */
.L_x_65344:
[----:B------:R-:W-:Y:S05]  /*74f0*/  BSYNC B1 ;  /* 0x0000000000017941 */ /* 0x000fea0003800000 */
.L_x_65343:
[----:B------:R-:W-:Y:S05]  /*7500*/  BRA `(.L_x_65341) ;  /* 0x0000000000247947 */ /* 0x000fea0003800000 */
.L_x_65342:
[----:B------:R-:W-:Y:S01]  /*7510*/  ISETP.NE.AND P1, PT, R24, 0x1, PT ;  /* 0x000000011800780c */ /* 0x000fe20003f25270 */
[----:B---34-:R-:W-:-:S12]  /*7520*/  IMAD.MOV.U32 R5, RZ, RZ, 0x1 ;  /* 0x00000001ff057424 */ /* 0x018fd800078e00ff */
[----:B------:R-:W-:Y:S05]  /*7530*/  @!P1 BRA `(.L_x_65341) ;  /* 0x0000000000189947 */ /* 0x000fea0003800000 */
[----:B------:R-:W-:-:S13]  /*7540*/  ISETP.NE.AND P1, PT, R24, -0x1, PT ;  /* 0xffffffff1800780c */ /* 0x000fda0003f25270 */
[----:B------:R-:W-:Y:S01]  /*7550*/  @!P1 LOP3.LUT R19, R19, 0x1, RZ, 0xc0, !PT ;  /* 0x0000000113139812 */ /* 0x000fe200078ec0ff */
[----:B------:R-:W-:-:S03]  /*7560*/  @!P1 IMAD.MOV.U32 R5, RZ, RZ, 0x1 ;  /* 0x00000001ff059424 */ /* 0x000fc600078e00ff */
[----:B------:R-:W-:-:S04]  /*7570*/  @!P1 ISETP.NE.U32.AND P2, PT, R19, 0x1, PT ;  /* 0x000000011300980c */ /* 0x000fc80003f45070 */
[----:B------:R-:W-:Y:S01]  /*7580*/  @!P1 SEL R5, R5, 0xffffffff, P2 ;  /* 0xffffffff05059807 */ /* 0x000fe20001000000 */
[----:B------:R-:W-:-:S08]  /*7590*/  @P1 IMAD.MOV.U32 R5, RZ, RZ, RZ ;  /* 0x000000ffff051224 */ /* 0x000fd000078e00ff */
.L_x_65341:
[----:B------:R-:W-:Y:S05]  /*75a0*/  BSYNC B0 ;  /* 0x0000000000007941 */ /* 0x000fea0003800000 */
.L_x_65340:
[----:B01---5:R-:W-:Y:S01]  /*75b0*/  VIADD R19, R23, 0x80 ;  /* 0x0000008017137836 */ /* 0x023fe20000000000 */
[----:B------:R-:W-:Y:S04]  /*75c0*/  BSSY B0, `(.L_x_65346) ;  /* 0x0000029000007945 */ /* 0x000fe80003800000 */
[----:B------:R-:W-:-:S13]  /*75d0*/  ISETP.GE.AND P1, PT, R19, R16, PT ;  /* 0x000000101300720c */ /* 0x000fda0003f26270 */
[----:B------:R-:W-:Y:S05]  /*75e0*/  @P1 BRA `(.L_x_65347) ;  /* 0x0000000000981947 */ /* 0x000fea0003800000 */
[----:B---3--:R-:W-:-:S13]  /*75f0*/  ISETP.GE.AND P1, PT, R27, RZ, PT ;  /* 0x000000ff1b00720c */ /* 0x008fda0003f26270 */
        /* <DEDUP_REMOVED lines=10> */
[----:B----4-:R-:W-:-:S03]  /*76a0*/  IMAD R0, R18, R18, RZ ;  /* 0x0000001212007224 */ /* 0x010fc600078e02ff */
[----:B------:R-:W-:-:S07]  /*76b0*/  SEL R24, R18, 0x1, !P1 ;  /* 0x0000000112187807 */ /* 0x000fce0004800000 */
[----:B------:R-:W-:Y:S05]  /*76c0*/  @!P2 BRA `(.L_x_65350) ;  /* 0x000000000034a947 */ /* 0x000fea0003800000 */
[----:B------:R-:W-:Y:S01]  /*76d0*/  SHF.R.S32.HI R27, RZ, 0x1, R27 ;  /* 0x00000001ff1b7819 */ /* 0x000fe2000001141b */
[----:B------:R-:W-:-:S07]  /*76e0*/  IMAD.MOV.U32 R4, RZ, RZ, R0 ;  /* 0x000000ffff047224 */ /* 0x000fce00078e0000 */
.L_x_65351:
        /* <DEDUP_REMOVED lines=11> */
.L_x_65350:
[----:B------:R-:W-:Y:S05]  /*77a0*/  BSYNC B1 ;  /* 0x0000000000017941 */ /* 0x000fea0003800000 */
.L_x_65349:
[----:B------:R-:W-:Y:S05]  /*77b0*/  BRA `(.L_x_65347) ;  /* 0x0000000000247947 */ /* 0x000fea0003800000 */
.L_x_65348:
[----:B----4-:R-:W-:Y:S01]  /*77c0*/  ISETP.NE.AND P1, PT, R18, 0x1, PT ;  /* 0x000000011200780c */ /* 0x010fe20003f25270 */
        /* <DEDUP_REMOVED lines=8> */
.L_x_65347:
[----:B------:R-:W-:Y:S05]  /*7850*/  BSYNC B0 ;  /* 0x0000000000007941 */ /* 0x000fea0003800000 */
.L_x_65346:
[----:B------:R-:W-:Y:S01]  /*7860*/  VIADD R3, R23, 0x100 ;  /* 0x0000010017037836 */ /* 0x000fe20000000000 */
[----:B------:R-:W-:Y:S04]  /*7870*/  BSSY B0, `(.L_x_65352) ;  /* 0x0000029000007945 */ /* 0x000fe80003800000 */
[----:B------:R-:W-:-:S13]  /*7880*/  ISETP.GE.AND P1, PT, R3, R16, PT ;  /* 0x000000100300720c */ /* 0x000fda0003f26270 */
[----:B------:R-:W-:Y:S05]  /*7890*/  @P1 BRA `(.L_x_65353) ;  /* 0x0000000000981947 */ /* 0x000fea0003800000 */
[----:B----4-:R-:W-:-:S13]  /*78a0*/  ISETP.GE.AND P1, PT, R26, RZ, PT ;  /* 0x000000ff1a00720c */ /* 0x010fda0003f26270 */
        /* <DEDUP_REMOVED lines=10> */
[----:B---3--:R-:W-:-:S03]  /*7950*/  IMAD R0, R22, R22, RZ ;  /* 0x0000001616007224 */ /* 0x008fc600078e02ff */
[----:B------:R-:W-:-:S07]  /*7960*/  SEL R18, R22, 0x1, !P1 ;  /* 0x0000000116127807 */ /* 0x000fce0004800000 */
[----:B------:R-:W-:Y:S05]  /*7970*/  @!P2 BRA `(.L_x_65356) ;  /* 0x000000000034a947 */ /* 0x000fea0003800000 */
[----:B------:R-:W-:Y:S01]  /*7980*/  SHF.R.S32.HI R26, RZ, 0x1, R26 ;  /* 0x00000001ff1a7819 */ /* 0x000fe2000001141a */
[----:B------:R-:W-:-:S07]  /*7990*/  IMAD.MOV.U32 R4, RZ, RZ, R0 ;  /* 0x000000ffff047224 */ /* 0x000fce00078e0000 */
.L_x_65357:
        /* <DEDUP_REMOVED lines=11> */
.L_x_65356:
[----:B------:R-:W-:Y:S05]  /*7a50*/  BSYNC B1 ;  /* 0x0000000000017941 */ /* 0x000fea0003800000 */
.L_x_65355:
[----:B------:R-:W-:Y:S05]  /*7a60*/  BRA `(.L_x_65353) ;  /* 0x0000000000247947 */ /* 0x000fea0003800000 */
.L_x_65354:
[----:B---3--:R-:W-:Y:S01]  /*7a70*/  ISETP.NE.AND P1, PT, R22, 0x1, PT ;  /* 0x000000011600780c */ /* 0x008fe20003f25270 */
        /* <DEDUP_REMOVED lines=8> */
.L_x_65353:
[----:B------:R-:W-:Y:S05]  /*7b00*/  BSYNC B0 ;  /* 0x0000000000007941 */ /* 0x000fea0003800000 */
.L_x_65352:
[----:B------:R-:W-:Y:S01]  /*7b10*/  VIADD R3, R23, 0x180 ;  /* 0x0000018017037836 */ /* 0x000fe20000000000 */
[----:B------:R-:W-:Y:S04]  /*7b20*/  BSSY B0, `(.L_x_65358) ;  /* 0x0000029000007945 */ /* 0x000fe80003800000 */
[----:B------:R-:W-:-:S13]  /*7b30*/  ISETP.GE.AND P1, PT, R3, R16, PT ;  /* 0x000000100300720c */ /* 0x000fda0003f26270 */
[----:B------:R-:W-:Y:S05]  /*7b40*/  @P1 BRA `(.L_x_65359) ;  /* 0x0000000000981947 */ /* 0x000fea0003800000 */
[----:B------:R-:W-:-:S13]  /*7b50*/  ISETP.GE.AND P1, PT, R17, RZ, PT ;  /* 0x000000ff1100720c */ /* 0x000fda0003f26270 */
        /* <DEDUP_REMOVED lines=14> */
[----:B----4-:R-:W-:-:S07]  /*7c40*/  IMAD.MOV.U32 R4, RZ, RZ, R0 ;  /* 0x000000ffff047224 */ /* 0x010fce00078e0000 */
.L_x_65363:
        /* <DEDUP_REMOVED lines=11> */
.L_x_65362:
[----:B------:R-:W-:Y:S05]  /*7d00*/  BSYNC B1 ;  /* 0x0000000000017941 */ /* 0x000fea0003800000 */
.L_x_65361:
[----:B------:R-:W-:Y:S05]  /*7d10*/  BRA `(.L_x_65359) ;  /* 0x0000000000247947 */ /* 0x000fea0003800000 */
.L_x_65360:
        /* <DEDUP_REMOVED lines=9> */
.L_x_65359:
[----:B------:R-:W-:Y:S05]  /*7db0*/  BSYNC B0 ;  /* 0x0000000000007941 */ /* 0x000fea0003800000 */
.L_x_65358:
[----:B------:R-:W0:Y:S01]  /*7dc0*/  LDC.U8 R17, c[0x0][0x248] ;  /* 0x00009200ff117b82 */ /* 0x000e220000000000 */
[----:B------:R-:W-:Y:S04]  /*7dd0*/  BSSY B6, `(.L_x_65364) ;  /* 0x0000103000067945 */ /* 0x000fe80003800000 */
        /* <DEDUP_REMOVED lines=21> */
.L_x_65369:
[----:B------:R0:W-:Y:S01]  /*7f30*/  STG.E.U8 desc[UR36][R8.64], R5 ;  /* 0x0000000508007986 */ /* 0x0001e2000c101124 */
[----:B------:R-:W-:Y:S01]  /*7f40*/  IMAD.MOV.U32 R23, RZ, RZ, R19 ;  /* 0x000000ffff177224 */ /* 0x000fe200078e0013 */
[----:B------:R-:W-:Y:S06]  /*7f50*/  BRA `(.L_x_65365) ;  /* 0x0000000c00a87947 */ /* 0x000fec0003800000 */
.L_x_65368:
        /* <DEDUP_REMOVED lines=11> */
.L_x_65372:
[----:B------:R0:W-:Y:S01]  /*8010*/  STG.E desc[UR36][R8.64], R5 ;  /* 0x0000000508007986 */ /* 0x0001e2000c101924 */
[----:B------:R-:W-:Y:S01]  /*8020*/  IMAD.MOV.U32 R23, RZ, RZ, R19 ;  /* 0x000000ffff177224 */ /* 0x000fe200078e0013 */
[----:B------:R-:W-:Y:S06]  /*8030*/  BRA `(.L_x_65365) ;  /* 0x0000000c00707947 */ /* 0x000fec0003800000 */
.L_x_65371:
[----:B------:R0:W-:Y:S01]  /*8040*/  STG.E.U16 desc[UR36][R8.64], R5 ;  /* 0x0000000508007986 */ /* 0x0001e2000c101524 */
[----:B------:R-:W-:Y:S01]  /*8050*/  IMAD.MOV.U32 R23, RZ, RZ, R19 ;  /* 0x000000ffff177224 */ /* 0x000fe200078e0013 */
[----:B------:R-:W-:Y:S06]  /*8060*/  BRA `(.L_x_65365) ;  /* 0x0000000c00647947 */ /* 0x000fec0003800000 */
.L_x_65367:
[----:B------:R-:W-:-:S13]  /*8070*/  ISETP.GT.AND P0, PT, R0, 0x6, PT ;  /* 0x000000060000780c */ /* 0x000fda0003f04270 */
[----:B------:R-:W-:Y:S05]  /*8080*/  @P0 BRA `(.L_x_65373) ;  /* 0x0000000000340947 */ /* 0x000fea0003800000 */
[----:B------:R-:W-:-:S13]  /*8090*/  ISETP.NE.AND P0, PT, R0, 0x5, PT ;  /* 0x000000050000780c */ /* 0x000fda0003f05270 */
[----:B------:R-:W-:Y:S05]  /*80a0*/  @!P0 BRA `(.L_x_65374) ;  /* 0x0000000000188947 */ /* 0x000fea0003800000 */
[----:B------:R-:W-:-:S13]  /*80b0*/  ISETP.NE.AND P0, PT, R0, 0x6, PT ;  /* 0x000000060000780c */ /* 0x000fda0003f05270 */
[----:B------:R-:W-:Y:S05]  /*80c0*/  @P0 BRA `(.L_x_65370) ;  /* 0x0000000800e80947 */ /* 0x000fea0003800000 */
[----:B---34-:R-:W-:Y:S01]  /*80d0*/  I2FP.F32.S32 R5, R5 ;  /* 0x0000000500057245 */ /* 0x018fe20000201400 */
[----:B------:R-:W-:-:S04]  /*80e0*/  IMAD.MOV.U32 R23, RZ, RZ, R19 ;  /* 0x000000ffff177224 */ /* 0x000fc800078e0013 */
[----:B------:R0:W-:Y:S01]  /*80f0*/  STG.E desc[UR36][R8.64], R5 ;  /* 0x0000000508007986 */ /* 0x0001e2000c101924 */
[----:B------:R-:W-:Y:S05]  /*8100*/  BRA `(.L_x_65365) ;  /* 0x0000000c003c7947 */ /* 0x000fea0003800000 */
.L_x_65374:
[----:B------:R-:W-:Y:S01]  /*8110*/  I2FP.F32.S32 R0, R5 ;  /* 0x0000000500007245 */ /* 0x000fe20000201400 */
[----:B------:R-:W-:-:S03]  /*8120*/  IMAD.MOV.U32 R23, RZ, RZ, R19 ;  /* 0x000000ffff177224 */ /* 0x000fc600078e0013 */
[----:B------:R-:W-:-:S05]  /*8130*/  F2FP.F16.F32.PACK_AB R0, RZ, R0 ;  /* 0x00000000ff00723e */ /* 0x000fca00000000ff */
[----:B------:R0:W-:Y:S01]  /*8140*/  STG.E.U16 desc[UR36][R8.64], R0 ;  /* 0x0000000008007986 */ /* 0x0001e2000c101524 */
[----:B------:R-:W-:Y:S05]  /*8150*/  BRA `(.L_x_65365) ;  /* 0x0000000c00287947 */ /* 0x000fea0003800000 */
.L_x_65373:
[----:B------:R-:W-:-:S13]  /*8160*/  ISETP.NE.AND P0, PT, R0, 0x7, PT ;  /* 0x000000070000780c */ /* 0x000fda0003f05270 */
[----:B------:R-:W-:Y:S05]  /*8170*/  @!P0 BRA `(.L_x_65375) ;  /* 0x00000000003c8947 */ /* 0x000fea0003800000 */
[----:B------:R-:W-:-:S13]  /*8180*/  ISETP.NE.AND P0, PT, R0, 0x8, PT ;  /* 0x000000080000780c */ /* 0x000fda0003f05270 */
[----:B------:R-:W-:Y:S05]  /*8190*/  @!P0 BRA `(.L_x_65376) ;  /* 0x00000000001c8947 */ /* 0x000fea0003800000 */
[----:B------:R-:W-:-:S13]  /*81a0*/  ISETP.NE.AND P0, PT, R0, 0x9, PT ;  /* 0x000000090000780c */ /* 0x000fda0003f05270 */
[----:B------:R-:W-:Y:S05]  /*81b0*/  @P0 BRA `(.L_x_65370) ;  /* 0x0000000800ac0947 */ /* 0x000fea0003800000 */
[----:B---34-:R-:W-:Y:S01]  /*81c0*/  I2FP.F32.S32 R4, R5 ;  /* 0x0000000500047245 */ /* 0x018fe20000201400 */
[----:B------:R-:W-:Y:S02]  /*81d0*/  IMAD.MOV.U32 R5, RZ, RZ, RZ ;  /* 0x000000ffff057224 */ /* 0x000fe400078e00ff */
[----:B------:R-:W-:-:S03]  /*81e0*/  IMAD.MOV.U32 R23, RZ, RZ, R19 ;  /* 0x000000ffff177224 */ /* 0x000fc600078e0013 */
[----:B------:R0:W-:Y:S01]  /*81f0*/  STG.E.64 desc[UR36][R8.64], R4 ;  /* 0x0000000408007986 */ /* 0x0001e2000c101b24 */
[----:B------:R-:W-:Y:S05]  /*8200*/  BRA `(.L_x_65365) ;  /* 0x0000000800fc7947 */ /* 0x000fea0003800000 */
.L_x_65376:
[----:B---34-:R-:W-:Y:S01]  /*8210*/  I2FP.F32.S32 R5, R5 ;  /* 0x0000000500057245 */ /* 0x018fe20000201400 */
[----:B------:R-:W-:-:S03]  /*8220*/  IMAD.MOV.U32 R23, RZ, RZ, R19 ;  /* 0x000000ffff177224 */ /* 0x000fc600078e0013 */
[----:B------:R-:W-:-:S04]  /*8230*/  F2FP.F16.F32.PACK_AB R3, RZ, R5 ;  /* 0x00000005ff03723e */ /* 0x000fc800000000ff */
[----:B------:R-:W-:-:S05]  /*8240*/  PRMT R3, R3, 0x5410, RZ ;  /* 0x0000541003037816 */ /* 0x000fca00000000ff */
[----:B------:R0:W-:Y:S01]  /*8250*/  STG.E desc[UR36][R8.64], R3 ;  /* 0x0000000308007986 */ /* 0x0001e2000c101924 */
[----:B------:R-:W-:Y:S05]  /*8260*/  BRA `(.L_x_65365) ;  /* 0x0000000800e47947 */ /* 0x000fea0003800000 */
.L_x_65375:
[----:B---34-:R-:W0:Y:S01]  /*8270*/  I2F.F64 R4, R5 ;  /* 0x0000000500047312 */ /* 0x018e220000201c00 */
[----:B------:R-:W-:Y:S01]  /*8280*/  IMAD.MOV.U32 R23, RZ, RZ, R19 ;  /* 0x000000ffff177224 */ /* 0x000fe200078e0013 */
[----:B0-----:R0:W-:Y:S01]  /*8290*/  STG.E.64 desc[UR36][R8.64], R4 ;  /* 0x0000000408007986 */ /* 0x0011e2000c101b24 */
[----:B------:R-:W-:Y:S05]  /*82a0*/  BRA `(.L_x_65365) ;  /* 0x0000000800d47947 */ /* 0x000fea0003800000 */
.L_x_65366:
        /* <DEDUP_REMOVED lines=13> */
.L_x_65379:
[----:B---34-:R-:W0:Y:S01]  /*8380*/  I2F.F64 R4, R5 ;  /* 0x0000000500047312 */ /* 0x018e220000201c00 */
[----:B------:R-:W-:Y:S01]  /*8390*/  CS2R R6, SRZ ;  /* 0x0000000000067805 */ /* 0x000fe2000001ff00 */
[----:B------:R-:W-:-:S04]  /*83a0*/  IMAD.MOV.U32 R23, RZ, RZ, R19 ;  /* 0x000000ffff177224 */ /* 0x000fc800078e0013 */
[----:B0-----:R1:W-:Y:S01]  /*83b0*/  STG.E.128 desc[UR36][R8.64], R4 ;  /* 0x0000000408007986 */ /* 0x0013e2000c101d24 */
[----:B------:R-:W-:Y:S05]  /*83c0*/  BRA `(.L_x_65365) ;  /* 0x00000008008c7947 */ /* 0x000fea0003800000 */
.L_x_65378:
        /* <DEDUP_REMOVED lines=11> */
[----:B---34-:R-:W-:Y:S01]  /*8480*/  SHF.R.U32.HI R5, RZ, 0x18, R0 ;  /* 0x00000018ff057819 */ /* 0x018fe20000011600 */
        /* <DEDUP_REMOVED lines=9> */
.L_x_65383:
[----:B------:R-:W-:Y:S05]  /*8520*/  BSYNC B0 ;  /* 0x0000000000007941 */ /* 0x000fea0003800000 */
.L_x_65382:
[----:B------:R-:W-:Y:S01]  /*8530*/  LOP3.LUT R5, R0, R5, RZ, 0xfc, !PT ;  /* 0x0000000500057212 */ /* 0x000fe200078efcff */
[----:B------:R-:W-:-:S04]  /*8540*/  IMAD.MOV.U32 R23, RZ, RZ, R19 ;  /* 0x000000ffff177224 */ /* 0x000fc800078e0013 */
[----:B------:R0:W-:Y:S01]  /*8550*/  STG.E.U8 desc[UR36][R8.64], R5 ;  /* 0x0000000508007986 */ /* 0x0001e2000c101124 */
[----:B------:R-:W-:Y:S05]  /*8560*/  BRA `(.L_x_65365) ;  /* 0x0000000800247947 */ /* 0x000fea0003800000 */
.L_x_65381:
[----:B---34-:R-:W-:Y:S01]  /*8570*/  I2FP.F32.S32 R5, R5 ;  /* 0x0000000500057245 */ /* 0x018fe20000201400 */
        /* <DEDUP_REMOVED lines=12> */
.L_x_65385:
[----:B------:R-:W-:Y:S01]  /*8640*/  IMAD.MOV.U32 R0, RZ, RZ, 0x7f ;  /* 0x0000007fff007424 */ /* 0x000fe200078e00ff */
[----:B------:R-:W-:-:S04]  /*8650*/  ISETP.GT.U32.AND P0, PT, R3, 0x7f800000, PT ;  /* 0x7f8000000300780c */ /* 0x000fc80003f04070 */
[----:B------:R-:W-:-:S09]  /*8660*/  SEL R0, R0, 0x7c, P0 ;  /* 0x0000007c00007807 */ /* 0x000fd20000000000 */
.L_x_65386:
[----:B------:R-:W-:Y:S05]  /*8670*/  BSYNC B0 ;  /* 0x0000000000007941 */ /* 0x000fea0003800000 */
.L_x_65384:
[----:B------:R-:W-:Y:S01]  /*8680*/  LOP3.LUT R3, R5, 0x80000000, RZ, 0xc0, !PT ;  /* 0x8000000005037812 */ /* 0x000fe200078ec0ff */
[----:B------:R-:W-:-:S03]  /*8690*/  IMAD.MOV.U32 R23, RZ, RZ, R19 ;  /* 0x000000ffff177224 */ /* 0x000fc600078e0013 */
[----:B------:R-:W-:-:S04]  /*86a0*/  SHF.R.U32.HI R3, RZ, 0x18, R3 ;  /* 0x00000018ff037819 */ /* 0x000fc80000011603 */
[----:B------:R-:W-:-:S05]  /*86b0*/  LOP3.LUT R3, R0, R3, RZ, 0xfc, !PT ;  /* 0x0000000300037212 */ /* 0x000fca00078efcff */
[----:B------:R0:W-:Y:S01]  /*86c0*/  STG.E.U8 desc[UR36][R8.64], R3 ;  /* 0x0000000308007986 */ /* 0x0001e2000c101124 */
[----:B------:R-:W-:Y:S05]  /*86d0*/  BRA `(.L_x_65365) ;  /* 0x0000000400c87947 */ /* 0x000fea0003800000 */
.L_x_65380:
[----:B------:R-:W-:Y:S01]  /*86e0*/  I2FP.F32.S32 R0, R5 ;  /* 0x0000000500007245 */ /* 0x000fe20000201400 */
[----:B------:R-:W-:-:S03]  /*86f0*/  IMAD.MOV.U32 R23, RZ, RZ, R19 ;  /* 0x000000ffff177224 */ /* 0x000fc600078e0013 */
[----:B------:R-:W-:-:S05]  /*8700*/  F2FP.BF16.F32.PACK_AB R0, RZ, R0 ;  /* 0x00000000ff00723e */ /* 0x000fca00000010ff */
[----:B------:R0:W-:Y:S01]  /*8710*/  STG.E.U16 desc[UR36][R8.64], R0 ;  /* 0x0000000008007986 */ /* 0x0001e2000c101524 */
[----:B------:R-:W-:Y:S05]  /*8720*/  BRA `(.L_x_65365) ;  /* 0x0000000400b47947 */ /* 0x000fea0003800000 */
.L_x_65377:
        /* <DEDUP_REMOVED lines=11> */
.L_x_65389:
[----:B---34-:R-:W-:Y:S01]  /*87e0*/  I2FP.F32.S32 R5, R5 ;  /* 0x0000000500057245 */ /* 0x018fe20000201400 */
        /* <DEDUP_REMOVED lines=16> */
.L_x_65392:
[----:B------:R-:W-:-:S04]  /*88f0*/  LOP3.LUT R3, R5, 0x80000000, RZ, 0xc0, !PT ;  /* 0x8000000005037812 */ /* 0x000fc800078ec0ff */
[----:B------:R-:W-:-:S04]  /*8900*/  SHF.R.U32.HI R3, RZ, 0x18, R3 ;  /* 0x00000018ff037819 */ /* 0x000fc80000011603 */
[----:B------:R-:W-:-:S04]  /*8910*/  LOP3.LUT R0, R0, R3, RZ, 0xfc, !PT ;  /* 0x0000000300007212 */ /* 0x000fc800078efcff */
[----:B------:R-:W-:-:S07]  /*8920*/  PRMT R4, R0, 0x7610, R4 ;  /* 0x0000761000047816 */ /* 0x000fce0000000004 */
.L_x_65391:
[----:B------:R-:W-:Y:S05]  /*8930*/  BSYNC B0 ;  /* 0x0000000000007941 */ /* 0x000fea0003800000 */
.L_x_65390:
[----:B------:R0:W-:Y:S01]  /*8940*/  STG.E.U8 desc[UR36][R8.64], R4 ;  /* 0x0000000408007986 */ /* 0x0001e2000c101124 */
[----:B------:R-:W-:Y:S01]  /*8950*/  IMAD.MOV.U32 R23, RZ, RZ, R19 ;  /* 0x000000ffff177224 */ /* 0x000fe200078e0013 */
[----:B------:R-:W-:Y:S06]  /*8960*/  BRA `(.L_x_65365) ;  /* 0x0000000400247947 */ /* 0x000fec0003800000 */
.L_x_65388:
        /* <DEDUP_REMOVED lines=17> */
.L_x_65395:
[----:B------:R-:W-:-:S04]  /*8a80*/  LOP3.LUT R3, R5, 0x80000000, RZ, 0xc0, !PT ;  /* 0x8000000005037812 */ /* 0x000fc800078ec0ff */
[----:B------:R-:W-:-:S04]  /*8a90*/  SHF.R.U32.HI R3, RZ, 0x18, R3 ;  /* 0x00000018ff037819 */ /* 0x000fc80000011603 */
[----:B------:R-:W-:-:S04]  /*8aa0*/  LOP3.LUT R0, R0, R3, RZ, 0xfc, !PT ;  /* 0x0000000300007212 */ /* 0x000fc800078efcff */
[----:B------:R-:W-:-:S07]  /*8ab0*/  PRMT R4, R0, 0x7610, R4 ;  /* 0x0000761000047816 */ /* 0x000fce0000000004 */
.L_x_65394:
[----:B------:R-:W-:Y:S05]  /*8ac0*/  BSYNC B0 ;  /* 0x0000000000007941 */ /* 0x000fea0003800000 */
.L_x_65393:
[----:B------:R0:W-:Y:S01]  /*8ad0*/  STG.E.U8 desc[UR36][R8.64], R4 ;  /* 0x0000000408007986 */ /* 0x0001e2000c101124 */
[----:B------:R-:W-:Y:S01]  /*8ae0*/  IMAD.MOV.U32 R23, RZ, RZ, R19 ;  /* 0x000000ffff177224 */ /* 0x000fe200078e0013 */
[----:B------:R-:W-:Y:S06]  /*8af0*/  BRA `(.L_x_65365) ;  /* 0x0000000000c07947 */ /* 0x000fec0003800000 */
.L_x_65387:
[----:B------:R-:W-:-:S13]  /*8b00*/  ISETP.NE.AND P0, PT, R0, 0x1c, PT ;  /* 0x0000001c0000780c */ /* 0x000fda0003f05270 */
[----:B------:R-:W-:Y:S05]  /*8b10*/  @!P0 BRA `(.L_x_65396) ;  /* 0x0000000000b08947 */ /* 0x000fea0003800000 */
[----:B------:R-:W-:-:S13]  /*8b20*/  ISETP.NE.AND P0, PT, R0, 0x1d, PT ;  /* 0x0000001d0000780c */ /* 0x000fda0003f05270 */
[----:B------:R-:W-:Y:S05]  /*8b30*/  @!P0 BRA `(.L_x_65397) ;  /* 0x0000000000948947 */ /* 0x000fea0003800000 */
[----:B------:R-:W-:-:S13]  /*8b40*/  ISETP.NE.AND P0, PT, R0, 0x2c, PT ;  /* 0x0000002c0000780c */ /* 0x000fda0003f05270 */
[----:B------:R-:W-:Y:S05]  /*8b50*/  @P0 BRA `(.L_x_65370) ;  /* 0x0000000000440947 */ /* 0x000fea0003800000 */
[----:B---34-:R-:W-:Y:S01]  /*8b60*/  I2FP.F32.S32 R4, R5 ;  /* 0x0000000500047245 */ /* 0x018fe20000201400 */
        /* <DEDUP_REMOVED lines=16> */
.L_x_65370:
[----:B------:R-:W-:Y:S01]  /*8c70*/  MOV R14, 0x0 ;  /* 0x00000000000e7802 */ /* 0x000fe20000000f00 */
[----:B------:R-:W-:Y:S01]  /*8c80*/  ULDC.64 UR4, c[0x4][0x198] ;  /* 0x0100660000047ab9 */ /* 0x000fe20000000a00 */
[----:B------:R-:W-:Y:S01]  /*8c90*/  ULDC.64 UR6, c[0x4][0x1a0] ;  /* 0x0100680000067ab9 */ /* 0x000fe20000000a00 */
[----:B---34-:R-:W-:Y:S02]  /*8ca0*/  IMAD.U32 R4, RZ, RZ, UR4 ;  /* 0x00000004ff047e24 */ /* 0x018fe4000f8e00ff */
        /* <DEDUP_REMOVED lines=12> */
.L_x_65398:
[----:B------:R-:W-:Y:S01]  /*8d70*/  IMAD.MOV.U32 R23, RZ, RZ, R19 ;  /* 0x000000ffff177224 */ /* 0x000fe200078e0013 */
[----:B------:R-:W-:Y:S06]  /*8d80*/  BRA `(.L_x_65365) ;  /* 0x00000000001c7947 */ /* 0x000fec0003800000 */
.L_x_65397:
[--C-:B------:R-:W-:Y:S01]  /*8d90*/  SHF.R.S32.HI R7, RZ, 0x1f, R5.reuse ;  /* 0x0000001fff077819 */ /* 0x100fe20000011405 */
[----:B------:R-:W-:Y:S02]  /*8da0*/  IMAD.MOV.U32 R6, RZ, RZ, R5 ;  /* 0x000000ffff067224 */ /* 0x000fe400078e0005 */
[----:B------:R-:W-:-:S03]  /*8db0*/  IMAD.MOV.U32 R23, RZ, RZ, R19 ;  /* 0x000000ffff177224 */ /* 0x000fc600078e0013 */
[----:B------:R0:W-:Y:S01]  /*8dc0*/  STG.E.64 desc[UR36][R8.64], R6 ;  /* 0x0000000608007986 */ /* 0x0001e2000c101b24 */
[----:B------:R-:W-:Y:S05]  /*8dd0*/  BRA `(.L_x_65365) ;  /* 0x0000000000087947 */ /* 0x000fea0003800000 */
.L_x_65396:
[----:B------:R0:W-:Y:S01]  /*8de0*/  STG.E desc[UR36][R8.64], R5 ;  /* 0x0000000508007986 */ /* 0x0001e2000c101924 */
[----:B------:R-:W-:-:S07]  /*8df0*/  IMAD.MOV.U32 R23, RZ, RZ, R19 ;  /* 0x000000ffff177224 */ /* 0x000fce00078e0013 */
.L_x_65365:
[----:B------:R-:W-:Y:S05]  /*8e00*/  BSYNC B6 ;  /* 0x0000000000067941 */ /* 0x000fea0003800000 */
.L_x_65364:
[----:B------:R-:W-:Y:S01]  /*8e10*/  ISETP.GE.AND P0, PT, R23, R16, PT ;  /* 0x000000101700720c */ /* 0x000fe20003f06270 */
[----:B------:R-:W-:-:S12]  /*8e20*/  BSSY B6, `(.L_x_65399) ;  /* 0x00001d8000067945 */ /* 0x000fd80003800000 */
[----:B------:R-:W-:Y:S05]  /*8e30*/  @P0 BRA `(.L_x_65400) ;  /* 0x0000001c00580947 */ /* 0x000fea0003800000 */
[----:B01-34-:R-:W0:Y:S01]  /*8e40*/  LDC.64 R4, c[0x0][0x220] ;  /* 0x00008800ff047b82 */ /* 0x01be220000000a00 */
[----:B------:R-:W-:Y:S01]  /*8e50*/  IMAD R0, R2, 0x200, R23 ;  /* 0x0000020002007824 */ /* 0x000fe200078e0217 */
        /* <DEDUP_REMOVED lines=18> */
.L_x_65404:
[----:B------:R0:W-:Y:S01]  /*8f80*/  STG.E.U8 desc[UR36][R4.64], R24 ;  /* 0x0000001804007986 */ /* 0x0001e2000c101124 */
[----:B------:R-:W-:Y:S05]  /*8f90*/  BRA `(.L_x_65406) ;  /* 0x0000000c00487947 */ /* 0x000fea0003800000 */
.L_x_65403:
        /* <DEDUP_REMOVED lines=9> */
.L_x_65408:
[----:B------:R0:W-:Y:S01]  /*9030*/  STG.E desc[UR36][R4.64], R24 ;  /* 0x0000001804007986 */ /* 0x0001e2000c101924 */
[----:B------:R-:W-:Y:S05]  /*9040*/  BRA `(.L_x_65406) ;  /* 0x0000000c001c7947 */ /* 0x000fea0003800000 */
.L_x_65407:
[----:B------:R0:W-:Y:S01]  /*9050*/  STG.E.U16 desc[UR36][R4.64], R24 ;  /* 0x0000001804007986 */ /* 0x0001e2000c101524 */
[----:B------:R-:W-:Y:S05]  /*9060*/  BRA `(.L_x_65406) ;  /* 0x0000000c00147947 */ /* 0x000fea0003800000 */
.L_x_65402:
        /* <DEDUP_REMOVED lines=9> */
.L_x_65410:
[----:B------:R-:W-:-:S04]  /*9100*/  I2FP.F32.S32 R0, R24 ;  /* 0x0000001800007245 */ /* 0x000fc80000201400 */
[----:B------:R-:W-:-:S05]  /*9110*/  F2FP.F16.F32.PACK_AB R0, RZ, R0 ;  /* 0x00000000ff00723e */ /* 0x000fca00000000ff */
[----:B------:R0:W-:Y:S01]  /*9120*/  STG.E.U16 desc[UR36][R4.64], R0 ;  /* 0x0000000004007986 */ /* 0x0001e2000c101524 */
[----:B------:R-:W-:Y:S05]  /*9130*/  BRA `(.L_x_65406) ;  /* 0x0000000800e07947 */ /* 0x000fea0003800000 */
.L_x_65409:
        /* <DEDUP_REMOVED lines=10> */
.L_x_65412:
[----:B------:R-:W-:-:S04]  /*91e0*/  I2FP.F32.S32 R24, R24 ;  /* 0x0000001800187245 */ /* 0x000fc80000201400 */
[----:B------:R-:W-:-:S04]  /*91f0*/  F2FP.F16.F32.PACK_AB R3, RZ, R24 ;  /* 0x00000018ff03723e */ /* 0x000fc800000000ff */
[----:B------:R-:W-:-:S05]  /*9200*/  PRMT R3, R3, 0x5410, RZ ;  /* 0x0000541003037816 */ /* 0x000fca00000000ff */
[----:B------:R0:W-:Y:S01]  /*9210*/  STG.E desc[UR36][R4.64], R3 ;  /* 0x0000000304007986 */ /* 0x0001e2000c101924 */
[----:B------:R-:W-:Y:S05]  /*9220*/  BRA `(.L_x_65406) ;  /* 0x0000000800a47947 */ /* 0x000fea0003800000 */
.L_x_65411:
[----:B------:R-:W0:Y:S02]  /*9230*/  I2F.F64 R24, R24 ;  /* 0x0000001800187312 */ /* 0x000e240000201c00 */
[----:B0-----:R0:W-:Y:S01]  /*9240*/  STG.E.64 desc[UR36][R4.64], R24 ;  /* 0x0000001804007986 */ /* 0x0011e2000c101b24 */
[----:B------:R-:W-:Y:S05]  /*9250*/  BRA `(.L_x_65406) ;  /* 0x0000000800987947 */ /* 0x000fea0003800000 */
.L_x_65401:
        /* <DEDUP_REMOVED lines=12> */
.L_x_65415:
[----:B------:R-:W0:Y:S01]  /*9320*/  I2F.F64 R24, R24 ;  /* 0x0000001800187312 */ /* 0x000e220000201c00 */
[----:B------:R-:W-:-:S05]  /*9330*/  CS2R R26, SRZ ;  /* 0x00000000001a7805 */ /* 0x000fca000001ff00 */
[----:B0-----:R0:W-:Y:S01]  /*9340*/  STG.E.128 desc[UR36][R4.64], R24 ;  /* 0x0000001804007986 */ /* 0x0011e2000c101d24 */
[----:B------:R-:W-:Y:S05]  /*9350*/  BRA `(.L_x_65406) ;  /* 0x0000000800587947 */ /* 0x000fea0003800000 */
.L_x_65414:
        /* <DEDUP_REMOVED lines=21> */
.L_x_65419:
[----:B------:R-:W-:Y:S05]  /*94b0*/  BSYNC B0 ;  /* 0x0000000000007941 */ /* 0x000fea0003800000 */
.L_x_65418:
[----:B------:R-:W-:-:S05]  /*94c0*/  LOP3.LUT R7, R0, R7, RZ, 0xfc, !PT ;  /* 0x0000000700077212 */ /* 0x000fca00078efcff */
[----:B------:R3:W-:Y:S01]  /*94d0*/  STG.E.U8 desc[UR36][R4.64], R7 ;  /* 0x0000000704007986 */ /* 0x0007e2000c101124 */
[----:B------:R-:W-:Y:S05]  /*94e0*/  BRA `(.L_x_65406) ;  /* 0x0000000400f47947 */ /* 0x000fea0003800000 */
.L_x_65417:
        /* <DEDUP_REMOVED lines=13> */
.L_x_65421:
[----:B------:R-:W-:Y:S01]  /*95c0*/  IMAD.MOV.U32 R0, RZ, RZ, 0x7f ;  /* 0x0000007fff007424 */ /* 0x000fe200078e00ff */
[----:B------:R-:W-:-:S04]  /*95d0*/  ISETP.GT.U32.AND P0, PT, R3, 0x7f800000, PT ;  /* 0x7f8000000300780c */ /* 0x000fc80003f04070 */
[----:B------:R-:W-:-:S09]  /*95e0*/  SEL R0, R0, 0x7c, P0 ;  /* 0x0000007c00007807 */ /* 0x000fd20000000000 */
.L_x_65422:
[----:B------:R-:W-:Y:S05]  /*95f0*/  BSYNC B0 ;  /* 0x0000000000007941 */ /* 0x000fea0003800000 */
.L_x_65420:
[----:B------:R-:W-:-:S04]  /*9600*/  LOP3.LUT R3, R7, 0x80000000, RZ, 0xc0, !PT ;  /* 0x8000000007037812 */ /* 0x000fc800078ec0ff */
[----:B------:R-:W-:-:S04]  /*9610*/  SHF.R.U32.HI R3, RZ, 0x18, R3 ;  /* 0x00000018ff037819 */ /* 0x000fc80000011603 */
[----:B------:R-:W-:-:S05]  /*9620*/  LOP3.LUT R3, R0, R3, RZ, 0xfc, !PT ;  /* 0x0000000300037212 */ /* 0x000fca00078efcff */
[----:B------:R4:W-:Y:S01]  /*9630*/  STG.E.U8 desc[UR36][R4.64], R3 ;  /* 0x0000000304007986 */ /* 0x0009e2000c101124 */
[----:B------:R-:W-:Y:S05]  /*9640*/  BRA `(.L_x_65406) ;  /* 0x00000004009c7947 */ /* 0x000fea0003800000 */
.L_x_65416:
[----:B------:R-:W-:-:S04]  /*9650*/  I2FP.F32.S32 R0, R24 ;  /* 0x0000001800007245 */ /* 0x000fc80000201400 */
[----:B------:R-:W-:-:S05]  /*9660*/  F2FP.BF16.F32.PACK_AB R0, RZ, R0 ;  /* 0x00000000ff00723e */ /* 0x000fca00000010ff */
[----:B------:R2:W-:Y:S01]  /*9670*/  STG.E.U16 desc[UR36][R4.64], R0 ;  /* 0x0000000004007986 */ /* 0x0005e2000c101524 */
[----:B------:R-:W-:Y:S05]  /*9680*/  BRA `(.L_x_65406) ;  /* 0x00000004008c7947 */ /* 0x000fea0003800000 */
.L_x_65413:
        /* <DEDUP_REMOVED lines=10> */
.L_x_65425:
        /* <DEDUP_REMOVED lines=17> */
.L_x_65428:
[----:B------:R-:W-:-:S04]  /*9840*/  LOP3.LUT R0, R7, 0x80000000, RZ, 0xc0, !PT ;  /* 0x8000000007007812 */ /* 0x000fc800078ec0ff */
[----:B------:R-:W-:-:S04]  /*9850*/  SHF.R.U32.HI R0, RZ, 0x18, R0 ;  /* 0x00000018ff007819 */ /* 0x000fc80000011600 */
[----:B------:R-:W-:-:S07]  /*9860*/  LOP3.LUT R0, R3, R0, RZ, 0xfc, !PT ;  /* 0x0000000003007212 */ /* 0x000fce00078efcff */
.L_x_65427:
[----:B------:R-:W-:Y:S05]  /*9870*/  BSYNC B0 ;  /* 0x0000000000007941 */ /* 0x000fea0003800000 */
.L_x_65426:
[----:B------:R0:W-:Y:S01]  /*9880*/  STG.E.U8 desc[UR36][R4.64], R0 ;  /* 0x0000000004007986 */ /* 0x0001e2000c101124 */
[----:B------:R-:W-:Y:S05]  /*9890*/  BRA `(.L_x_65406) ;  /* 0x0000000400087947 */ /* 0x000fea0003800000 */
.L_x_65424:
        /* <DEDUP_REMOVED lines=17> */
.L_x_65431:
[----:B------:R-:W-:-:S04]  /*99b0*/  LOP3.LUT R0, R7, 0x80000000, RZ, 0xc0, !PT ;  /* 0x8000000007007812 */ /* 0x000fc800078ec0ff */
[----:B------:R-:W-:-:S04]  /*99c0*/  SHF.R.U32.HI R0, RZ, 0x18, R0 ;  /* 0x00000018ff007819 */ /* 0x000fc80000011600 */
[----:B------:R-:W-:-:S07]  /*99d0*/  LOP3.LUT R0, R3, R0, RZ, 0xfc, !PT ;  /* 0x0000000003007212 */ /* 0x000fce00078efcff */
.L_x_65430:
[----:B------:R-:W-:Y:S05]  /*99e0*/  BSYNC B0 ;  /* 0x0000000000007941 */ /* 0x000fea0003800000 */
.L_x_65429:
[----:B------:R0:W-:Y:S01]  /*99f0*/  STG.E.U8 desc[UR36][R4.64], R0 ;  /* 0x0000000004007986 */ /* 0x0001e2000c101124 */
[----:B------:R-:W-:Y:S05]  /*9a00*/  BRA `(.L_x_65406) ;  /* 0x0000000000ac7947 */ /* 0x000fea0003800000 */
.L_x_65423:
        /* <DEDUP_REMOVED lines=22> */
.L_x_65405:
        /* <DEDUP_REMOVED lines=16> */
.L_x_65434:
[----:B------:R-:W-:Y:S05]  /*9c70*/  BRA `(.L_x_65406) ;  /* 0x0000000000107947 */ /* 0x000fea0003800000 */
.L_x_65433:
[----:B------:R-:W-:-:S05]  /*9c80*/  SHF.R.S32.HI R25, RZ, 0x1f, R24 ;  /* 0x0000001fff197819 */ /* 0x000fca0000011418 */
[----:B------:R0:W-:Y:S01]  /*9c90*/  STG.E.64 desc[UR36][R4.64], R24 ;  /* 0x0000001804007986 */ /* 0x0001e2000c101b24 */
[----:B------:R-:W-:Y:S05]  /*9ca0*/  BRA `(.L_x_65406) ;  /* 0x0000000000047947 */ /* 0x000fea0003800000 */
.L_x_65432:
[----:B------:R0:W-:Y:S02]  /*9cb0*/  STG.E desc[UR36][R4.64], R24 ;  /* 0x0000001804007986 */ /* 0x0001e4000c101924 */
.L_x_65406:
[----:B------:R-:W-:-:S05]  /*9cc0*/  VIADD R23, R23, 0x80 ;  /* 0x0000008017177836 */ /* 0x000fca0000000000 */
[----:B------:R-:W-:-:S13]  /*9cd0*/  ISETP.GE.AND P0, PT, R23, R16, PT ;  /* 0x000000101700720c */ /* 0x000fda0003f06270 */
[----:B------:R-:W-:Y:S05]  /*9ce0*/  @P0 BRA `(.L_x_65400) ;  /* 0x0000000c00ac0947 */ /* 0x000fea0003800000 */
[----:B------:R-:W5:Y:S01]  /*9cf0*/  LDC.64 R8, c[0x0][0x220] ;  /* 0x00008800ff087b82 */ /* 0x000f620000000a00 */
[----:B0-2---:R-:W-:Y:S01]  /*9d00*/  IMAD R0, R2, 0x200, R23 ;  /* 0x0000020002007824 */ /* 0x005fe200078e0217 */
[----:B-1-34-:R-:W-:Y:S01]  /*9d10*/  PRMT R4, R17, 0x9910, RZ ;  /* 0x0000991011047816 */ /* 0x01afe200000000ff */
        /* <DEDUP_REMOVED lines=17> */
.L_x_65438:
[----:B------:R0:W-:Y:S01]  /*9e30*/  STG.E.U8 desc[UR36][R8.64], R18 ;  /* 0x0000001208007986 */ /* 0x0001e2000c101124 */
[----:B------:R-:W-:Y:S05]  /*9e40*/  BRA `(.L_x_65440) ;  /* 0x0000000c00507947 */ /* 0x000fea0003800000 */
.L_x_65437:
        /* <DEDUP_REMOVED lines=9> */
.L_x_65442:
[----:B------:R0:W-:Y:S01]  /*9ee0*/  STG.E desc[UR36][R8.64], R18 ;  /* 0x0000001208007986 */ /* 0x0001e2000c101924 */
[----:B------:R-:W-:Y:S05]  /*9ef0*/  BRA `(.L_x_65440) ;  /* 0x0000000c00247947 */ /* 0x000fea0003800000 */
.L_x_65441:
[----:B------:R0:W-:Y:S01]  /*9f00*/  STG.E.U16 desc[UR36][R8.64], R18 ;  /* 0x0000001208007986 */ /* 0x0001e2000c101524 */
[----:B------:R-:W-:Y:S05]  /*9f10*/  BRA `(.L_x_65440) ;  /* 0x0000000c001c7947 */ /* 0x000fea0003800000 */
.L_x_65436:
        /* <DEDUP_REMOVED lines=9> */
.L_x_65444:
[----:B------:R-:W-:-:S04]  /*9fb0*/  I2FP.F32.S32 R0, R18 ;  /* 0x0000001200007245 */ /* 0x000fc80000201400 */
[----:B------:R-:W-:-:S05]  /*9fc0*/  F2FP.F16.F32.PACK_AB R0, RZ, R0 ;  /* 0x00000000ff00723e */ /* 0x000fca00000000ff */
[----:B------:R0:W-:Y:S01]  /*9fd0*/  STG.E.U16 desc[UR36][R8.64], R0 ;  /* 0x0000000008007986 */ /* 0x0001e2000c101524 */
[----:B------:R-:W-:Y:S05]  /*9fe0*/  BRA `(.L_x_65440) ;  /* 0x0000000800e87947 */ /* 0x000fea0003800000 */
.L_x_65443:
        /* <DEDUP_REMOVED lines=10> */
.L_x_65446:
[----:B------:R-:W-:-:S04]  /*a090*/  I2FP.F32.S32 R18, R18 ;  /* 0x0000001200127245 */ /* 0x000fc80000201400 */
[----:B------:R-:W-:-:S04]  /*a0a0*/  F2FP.F16.F32.PACK_AB R3, RZ, R18 ;  /* 0x00000012ff03723e */ /* 0x000fc800000000ff */
[----:B------:R-:W-:-:S05]  /*a0b0*/  PRMT R3, R3, 0x5410, RZ ;  /* 0x0000541003037816 */ /* 0x000fca00000000ff */
[----:B------:R0:W-:Y:S01]  /*a0c0*/  STG.E desc[UR36][R8.64], R3 ;  /* 0x0000000308007986 */ /* 0x0001e2000c101924 */
[----:B------:R-:W-:Y:S05]  /*a0d0*/  BRA `(.L_x_65440) ;  /* 0x0000000800ac7947 */ /* 0x000fea0003800000 */
.L_x_65445:
[----:B------:R-:W0:Y:S02]  /*a0e0*/  I2F.F64 R18, R18 ;  /* 0x0000001200127312 */ /* 0x000e240000201c00 */
[----:B0-----:R0:W-:Y:S01]  /*a0f0*/  STG.E.64 desc[UR36][R8.64], R18 ;  /* 0x0000001208007986 */ /* 0x0011e2000c101b24 */
[----:B------:R-:W-:Y:S05]  /*a100*/  BRA `(.L_x_65440) ;  /* 0x0000000800a07947 */ /* 0x000fea0003800000 */
.L_x_65435:
        /* <DEDUP_REMOVED lines=12> */
.L_x_65449:
[----:B------:R-:W0:Y:S01]  /*a1d0*/  I2F.F64 R4, R18 ;  /* 0x0000001200047312 */ /* 0x000e220000201c00 */
[----:B------:R-:W-:-:S05]  /*a1e0*/  CS2R R6, SRZ ;  /* 0x0000000000067805 */ /* 0x000fca000001ff00 */
[----:B0-----:R1:W-:Y:S01]  /*a1f0*/  STG.E.128 desc[UR36][R8.64], R4 ;  /* 0x0000000408007986 */ /* 0x0013e2000c101d24 */
[----:B------:R-:W-:Y:S05]  /*a200*/  BRA `(.L_x_65440) ;  /* 0x0000000800607947 */ /* 0x000fea0003800000 */
.L_x_65448:
        /* <DEDUP_REMOVED lines=21> */
.L_x_65453:
[----:B------:R-:W-:Y:S05]  /*a360*/  BSYNC B0 ;  /* 0x0000000000007941 */ /* 0x000fea0003800000 */
.L_x_65452:
[----:B------:R-:W-:-:S05]  /*a370*/  LOP3.LUT R5, R0, R5, RZ, 0xfc, !PT ;  /* 0x0000000500057212 */ /* 0x000fca00078efcff */
[----:B------:R2:W-:Y:S01]  /*a380*/  STG.E.U8 desc[UR36][R8.64], R5 ;  /* 0x0000000508007986 */ /* 0x0005e2000c101124 */
[----:B------:R-:W-:Y:S05]  /*a390*/  BRA `(.L_x_65440) ;  /* 0x0000000400fc7947 */ /* 0x000fea0003800000 */
.L_x_65451:
        /* <DEDUP_REMOVED lines=13> */
.L_x_65455:
[----:B------:R-:W-:Y:S01]  /*a470*/  IMAD.MOV.U32 R0, RZ, RZ, 0x7f ;  /* 0x0000007fff007424 */ /* 0x000fe200078e00ff */
[----:B------:R-:W-:-:S04]  /*a480*/  ISETP.GT.U32.AND P0, PT, R3, 0x7f800000, PT ;  /* 0x7f8000000300780c */ /* 0x000fc80003f04070 */
[----:B------:R-:W-:-:S09]  /*a490*/  SEL R0, R0, 0x7c, P0 ;  /* 0x0000007c00007807 */ /* 0x000fd20000000000 */
.L_x_65456:
[----:B------:R-:W-:Y:S05]  /*a4a0*/  BSYNC B0 ;  /* 0x0000000000007941 */ /* 0x000fea0003800000 */
.L_x_65454:
[----:B------:R-:W-:-:S04]  /*a4b0*/  LOP3.LUT R3, R5, 0x80000000, RZ, 0xc0, !PT ;  /* 0x8000000005037812 */ /* 0x000fc800078ec0ff */
[----:B------:R-:W-:-:S04]  /*a4c0*/  SHF.R.U32.HI R3, RZ, 0x18, R3 ;  /* 0x00000018ff037819 */ /* 0x000fc80000011603 */
[----:B------:R-:W-:-:S05]  /*a4d0*/  LOP3.LUT R3, R0, R3, RZ, 0xfc, !PT ;  /* 0x0000000300037212 */ /* 0x000fca00078efcff */
[----:B------:R3:W-:Y:S01]  /*a4e0*/  STG.E.U8 desc[UR36][R8.64], R3 ;  /* 0x0000000308007986 */ /* 0x0007e2000c101124 */
[----:B------:R-:W-:Y:S05]  /*a4f0*/  BRA `(.L_x_65440) ;  /* 0x0000000400a47947 */ /* 0x000fea0003800000 */
.L_x_65450:
[----:B------:R-:W-:-:S04]  /*a500*/  I2FP.F32.S32 R0, R18 ;  /* 0x0000001200007245 */ /* 0x000fc80000201400 */
[----:B------:R-:W-:-:S05]  /*a510*/  F2FP.BF16.F32.PACK_AB R0, RZ, R0 ;  /* 0x00000000ff00723e */ /* 0x000fca00000010ff */
[----:B------:R4:W-:Y:S01]  /*a520*/  STG.E.U16 desc[UR36][R8.64], R0 ;  /* 0x0000000008007986 */ /* 0x0009e2000c101524 */
[----:B------:R-:W-:Y:S05]  /*a530*/  BRA `(.L_x_65440) ;  /* 0x0000000400947947 */ /* 0x000fea0003800000 */
.L_x_65447:
        /* <DEDUP_REMOVED lines=10> */
.L_x_65459:
        /* <DEDUP_REMOVED lines=17> */
.L_x_65462:
[----:B------:R-:W-:-:S04]  /*a6f0*/  LOP3.LUT R3, R5, 0x80000000, RZ, 0xc0, !PT ;  /* 0x8000000005037812 */ /* 0x000fc800078ec0ff */
[----:B------:R-:W-:-:S04]  /*a700*/  SHF.R.U32.HI R3, RZ, 0x18, R3 ;  /* 0x00000018ff037819 */ /* 0x000fc80000011603 */
[----:B------:R-:W-:-:S04]  /*a710*/  LOP3.LUT R0, R0, R3, RZ, 0xfc, !PT ;  /* 0x0000000300007212 */ /* 0x000fc800078efcff */
[----:B------:R-:W-:-:S07]  /*a720*/  PRMT R4, R0, 0x7610, R4 ;  /* 0x0000761000047816 */ /* 0x000fce0000000004 */
.L_x_65461:
[----:B------:R-:W-:Y:S05]  /*a730*/  BSYNC B0 ;  /* 0x0000000000007941 */ /* 0x000fea0003800000 */
.L_x_65460:
[----:B------:R0:W-:Y:S01]  /*a740*/  STG.E.U8 desc[UR36][R8.64], R4 ;  /* 0x0000000408007986 */ /* 0x0001e2000c101124 */
[----:B------:R-:W-:Y:S05]  /*a750*/  BRA `(.L_x_65440) ;  /* 0x00000004000c7947 */ /* 0x000fea0003800000 */
.L_x_65458:
        /* <DEDUP_REMOVED lines=17> */
.L_x_65465:
[----:B------:R-:W-:-:S04]  /*a870*/  LOP3.LUT R3, R5, 0x80000000, RZ, 0xc0, !PT ;  /* 0x8000000005037812 */ /* 0x000fc800078ec0ff */
[----:B------:R-:W-:-:S04]  /*a880*/  SHF.R.U32.HI R3, RZ, 0x18, R3 ;  /* 0x00000018ff037819 */ /* 0x000fc80000011603 */
[----:B------:R-:W-:-:S04]  /*a890*/  LOP3.LUT R0, R0, R3, RZ, 0xfc, !PT ;  /* 0x0000000300007212 */ /* 0x000fc800078efcff */
[----:B------:R-:W-:-:S07]  /*a8a0*/  PRMT R4, R0, 0x7610, R4 ;  /* 0x0000761000047816 */ /* 0x000fce0000000004 */
.L_x_65464:
[----:B------:R-:W-:Y:S05]  /*a8b0*/  BSYNC B0 ;  /* 0x0000000000007941 */ /* 0x000fea0003800000 */
.L_x_65463:
[----:B------:R0:W-:Y:S01]  /*a8c0*/  STG.E.U8 desc[UR36][R8.64], R4 ;  /* 0x0000000408007986 */ /* 0x0001e2000c101124 */
[----:B------:R-:W-:Y:S05]  /*a8d0*/  BRA `(.L_x_65440) ;  /* 0x0000000000ac7947 */ /* 0x000fea0003800000 */
.L_x_65457:
        /* <DEDUP_REMOVED lines=22> */
.L_x_65439:
        /* <DEDUP_REMOVED lines=16> */
.L_x_65468:
[----:B------:R-:W-:Y:S05]  /*ab40*/  BRA `(.L_x_65440) ;  /* 0x0000000000107947 */ /* 0x000fea0003800000 */
.L_x_65467:
[----:B------:R-:W-:-:S05]  /*ab50*/  SHF.R.S32.HI R19, RZ, 0x1f, R18 ;  /* 0x0000001fff137819 */ /* 0x000fca0000011412 */
[----:B------:R0:W-:Y:S01]  /*ab60*/  STG.E.64 desc[UR36][R8.64], R18 ;  /* 0x0000001208007986 */ /* 0x0001e2000c101b24 */
[----:B------:R-:W-:Y:S05]  /*ab70*/  BRA `(.L_x_65440) ;  /* 0x0000000000047947 */ /* 0x000fea0003800000 */
.L_x_65466:
[----:B------:R0:W-:Y:S02]  /*ab80*/  STG.E desc[UR36][R8.64], R18 ;  /* 0x0000001208007986 */ /* 0x0001e4000c101924 */
.L_x_65440:
[----:B------:R-:W-:-:S07]  /*ab90*/  VIADD R23, R23, 0x80 ;  /* 0x0000008017177836 */ /* 0x000fce0000000000 */
.L_x_65400:
[----:B------:R-:W-:Y:S05]  /*aba0*/  BSYNC B6 ;  /* 0x0000000000067941 */ /* 0x000fea0003800000 */
.L_x_65399:
        /* <DEDUP_REMOVED lines=21> */
.L_x_65472:
[----:B------:R-:W-:Y:S01]  /*ad00*/  STG.E.U8 desc[UR36][R2.64], R22 ;  /* 0x0000001602007986 */ /* 0x000fe2000c101124 */
[----:B------:R-:W-:Y:S05]  /*ad10*/  EXIT ;  /* 0x000000000000794d */ /* 0x000fea0003800000 */
.L_x_65471:
        /* <DEDUP_REMOVED lines=9> */
.L_x_65475:
[----:B------:R-:W-:Y:S01]  /*adb0*/  STG.E desc[UR36][R2.64], R22 ;  /* 0x0000001602007986 */ /* 0x000fe2000c101924 */
[----:B------:R-:W-:Y:S05]  /*adc0*/  EXIT ;  /* 0x000000000000794d */ /* 0x000fea0003800000 */
.L_x_65474:
[----:B------:R-:W-:Y:S01]  /*add0*/  STG.E.U16 desc[UR36][R2.64], R22 ;  /* 0x0000001602007986 */ /* 0x000fe2000c101524 */
[----:B------:R-:W-:Y:S05]  /*ade0*/  EXIT ;  /* 0x000000000000794d */ /* 0x000fea0003800000 */
.L_x_65470:
        /* <DEDUP_REMOVED lines=9> */
.L_x_65477:
[----:B------:R-:W-:-:S04]  /*ae80*/  I2FP.F32.S32 R0, R22 ;  /* 0x0000001600007245 */ /* 0x000fc80000201400 */
[----:B------:R-:W-:-:S05]  /*ae90*/  F2FP.F16.F32.PACK_AB R0, RZ, R0 ;  /* 0x00000000ff00723e */ /* 0x000fca00000000ff */
[----:B------:R-:W-:Y:S01]  /*aea0*/  STG.E.U16 desc[UR36][R2.64], R0 ;  /* 0x0000000002007986 */ /* 0x000fe2000c101524 */
[----:B------:R-:W-:Y:S05]  /*aeb0*/  EXIT ;  /* 0x000000000000794d */ /* 0x000fea0003800000 */
.L_x_65476:
        /* <DEDUP_REMOVED lines=10> */
.L_x_65479:
[----:B------:R-:W-:-:S04]  /*af60*/  I2FP.F32.S32 R22, R22 ;  /* 0x0000001600167245 */ /* 0x000fc80000201400 */
[----:B------:R-:W-:-:S04]  /*af70*/  F2FP.F16.F32.PACK_AB R5, RZ, R22 ;  /* 0x00000016ff05723e */ /* 0x000fc800000000ff */
[----:B------:R-:W-:-:S05]  /*af80*/  PRMT R5, R5, 0x5410, RZ ;  /* 0x0000541005057816 */ /* 0x000fca00000000ff */
[----:B------:R-:W-:Y:S01]  /*af90*/  STG.E desc[UR36][R2.64], R5 ;  /* 0x0000000502007986 */ /* 0x000fe2000c101924 */
[----:B------:R-:W-:Y:S05]  /*afa0*/  EXIT ;  /* 0x000000000000794d */ /* 0x000fea0003800000 */
.L_x_65478:
[----:B------:R-:W0:Y:S02]  /*afb0*/  I2F.F64 R22, R22 ;  /* 0x0000001600167312 */ /* 0x000e240000201c00 */
[----:B0-----:R-:W-:Y:S01]  /*afc0*/  STG.E.64 desc[UR36][R2.64], R22 ;  /* 0x0000001602007986 */ /* 0x001fe2000c101b24 */
[----:B------:R-:W-:Y:S05]  /*afd0*/  EXIT ;  /* 0x000000000000794d */ /* 0x000fea0003800000 */
.L_x_65469:
        /* <DEDUP_REMOVED lines=12> */
.L_x_65482:
[----:B------:R-:W0:Y:S01]  /*b0a0*/  I2F.F64 R4, R22 ;  /* 0x0000001600047312 */ /* 0x000e220000201c00 */
[----:B------:R-:W-:-:S05]  /*b0b0*/  CS2R R6, SRZ ;  /* 0x0000000000067805 */ /* 0x000fca000001ff00 */
[----:B0-----:R-:W-:Y:S01]  /*b0c0*/  STG.E.128 desc[UR36][R2.64], R4 ;  /* 0x0000000402007986 */ /* 0x001fe2000c101d24 */
[----:B------:R-:W-:Y:S05]  /*b0d0*/  EXIT ;  /* 0x000000000000794d */ /* 0x000fea0003800000 */
.L_x_65481:
        /* <DEDUP_REMOVED lines=21> */
.L_x_65486:
[----:B------:R-:W-:Y:S05]  /*b230*/  BSYNC B0 ;  /* 0x0000000000007941 */ /* 0x000fea0003800000 */
.L_x_65485:
[----:B------:R-:W-:-:S05]  /*b240*/  LOP3.LUT R5, R0, R5, RZ, 0xfc, !PT ;  /* 0x0000000500057212 */ /* 0x000fca00078efcff */
[----:B------:R-:W-:Y:S01]  /*b250*/  STG.E.U8 desc[UR36][R2.64], R5 ;  /* 0x0000000502007986 */ /* 0x000fe2000c101124 */
[----:B------:R-:W-:Y:S05]  /*b260*/  EXIT ;  /* 0x000000000000794d */ /* 0x000fea0003800000 */
.L_x_65484:
        /* <DEDUP_REMOVED lines=13> */
.L_x_65488:
[----:B------:R-:W-:Y:S01]  /*b340*/  IMAD.MOV.U32 R0, RZ, RZ, 0x7f ;  /* 0x0000007fff007424 */ /* 0x000fe200078e00ff */
[----:B------:R-:W-:-:S04]  /*b350*/  ISETP.GT.U32.AND P0, PT, R4, 0x7f800000, PT ;  /* 0x7f8000000400780c */ /* 0x000fc80003f04070 */
[----:B------:R-:W-:-:S09]  /*b360*/  SEL R0, R0, 0x7c, P0 ;  /* 0x0000007c00007807 */ /* 0x000fd20000000000 */
.L_x_65489:
[----:B------:R-:W-:Y:S05]  /*b370*/  BSYNC B0 ;  /* 0x0000000000007941 */ /* 0x000fea0003800000 */
.L_x_65487:
[----:B------:R-:W-:-:S04]  /*b380*/  LOP3.LUT R4, R5, 0x80000000, RZ, 0xc0, !PT ;  /* 0x8000000005047812 */ /* 0x000fc800078ec0ff */
[----:B------:R-:W-:-:S04]  /*b390*/  SHF.R.U32.HI R5, RZ, 0x18, R4 ;  /* 0x00000018ff057819 */ /* 0x000fc80000011604 */
[----:B------:R-:W-:-:S05]  /*b3a0*/  LOP3.LUT R5, R0, R5, RZ, 0xfc, !PT ;  /* 0x0000000500057212 */ /* 0x000fca00078efcff */
[----:B------:R-:W-:Y:S01]  /*b3b0*/  STG.E.U8 desc[UR36][R2.64], R5 ;  /* 0x0000000502007986 */ /* 0x000fe2000c101124 */
[----:B------:R-:W-:Y:S05]  /*b3c0*/  EXIT ;  /* 0x000000000000794d */ /* 0x000fea0003800000 */
.L_x_65483:
[----:B------:R-:W-:-:S04]  /*b3d0*/  I2FP.F32.S32 R0, R22 ;  /* 0x0000001600007245 */ /* 0x000fc80000201400 */
[----:B------:R-:W-:-:S05]  /*b3e0*/  F2FP.BF16.F32.PACK_AB R0, RZ, R0 ;  /* 0x00000000ff00723e */ /* 0x000fca00000010ff */
[----:B------:R-:W-:Y:S01]  /*b3f0*/  STG.E.U16 desc[UR36][R2.64], R0 ;  /* 0x0000000002007986 */ /* 0x000fe2000c101524 */
[----:B------:R-:W-:Y:S05]  /*b400*/  EXIT ;  /* 0x000000000000794d */ /* 0x000fea0003800000 */
.L_x_65480:
        /* <DEDUP_REMOVED lines=10> */
.L_x_65492:
        /* <DEDUP_REMOVED lines=17> */
.L_x_65495:
[----:B------:R-:W-:-:S04]  /*b5c0*/  LOP3.LUT R0, R7, 0x80000000, RZ, 0xc0, !PT ;  /* 0x8000000007007812 */ /* 0x000fc800078ec0ff */
[----:B------:R-:W-:-:S04]  /*b5d0*/  SHF.R.U32.HI R5, RZ, 0x18, R0 ;  /* 0x00000018ff057819 */ /* 0x000fc80000011600 */
[----:B------:R-:W-:-:S04]  /*b5e0*/  LOP3.LUT R4, R4, R5, RZ, 0xfc, !PT ;  /* 0x0000000504047212 */ /* 0x000fc800078efcff */
[----:B------:R-:W-:-:S07]  /*b5f0*/  PRMT R0, R4, 0x7610, R0 ;  /* 0x0000761004007816 */ /* 0x000fce0000000000 */
.L_x_65494:
[----:B------:R-:W-:Y:S05]  /*b600*/  BSYNC B0 ;  /* 0x0000000000007941 */ /* 0x000fea0003800000 */
.L_x_65493:
[----:B------:R-:W-:Y:S01]  /*b610*/  STG.E.U8 desc[UR36][R2.64], R0 ;  /* 0x0000000002007986 */ /* 0x000fe2000c101124 */
[----:B------:R-:W-:Y:S05]  /*b620*/  EXIT ;  /* 0x000000000000794d */ /* 0x000fea0003800000 */
.L_x_65491:
        /* <DEDUP_REMOVED lines=17> */
.L_x_65498:
[----:B------:R-:W-:-:S04]  /*b740*/  LOP3.LUT R0, R7, 0x80000000, RZ, 0xc0, !PT ;  /* 0x8000000007007812 */ /* 0x000fc800078ec0ff */
[----:B------:R-:W-:-:S04]  /*b750*/  SHF.R.U32.HI R5, RZ, 0x18, R0 ;  /* 0x00000018ff057819 */ /* 0x000fc80000011600 */
[----:B------:R-:W-:-:S04]  /*b760*/  LOP3.LUT R4, R4, R5, RZ, 0xfc, !PT ;  /* 0x0000000504047212 */ /* 0x000fc800078efcff */
[----:B------:R-:W-:-:S07]  /*b770*/  PRMT R0, R4, 0x7610, R0 ;  /* 0x0000761004007816 */ /* 0x000fce0000000000 */
.L_x_65497:
[----:B------:R-:W-:Y:S05]  /*b780*/  BSYNC B0 ;  /* 0x0000000000007941 */ /* 0x000fea0003800000 */
.L_x_65496:
[----:B------:R-:W-:Y:S01]  /*b790*/  STG.E.U8 desc[UR36][R2.64], R0 ;  /* 0x0000000002007986 */ /* 0x000fe2000c101124 */
[----:B------:R-:W-:Y:S05]  /*b7a0*/  EXIT ;  /* 0x000000000000794d */ /* 0x000fea0003800000 */
.L_x_65490:
        /* <DEDUP_REMOVED lines=22> */
.L_x_65473:
        /* <DEDUP_REMOVED lines=16> */
.L_x_65501:
[----:B------:R-:W-:Y:S05]  /*ba10*/  EXIT ;  /* 0x000000000000794d */ /* 0x000fea0003800000 */
.L_x_65500:
[----:B------:R-:W-:-:S05]  /*ba20*/  SHF.R.S32.HI R23, RZ, 0x1f, R22 ;  /* 0x0000001fff177819 */ /* 0x000fca0000011416 */
[----:B------:R-:W-:Y:S01]  /*ba30*/  STG.E.64 desc[UR36][R2.64], R22 ;  /* 0x0000001602007986 */ /* 0x000fe2000c101b24 */
[----:B------:R-:W-:Y:S05]  /*ba40*/  EXIT ;  /* 0x000000000000794d */ /* 0x000fea0003800000 */
.L_x_65499:
[----:B------:R-:W-:Y:S01]  /*ba50*/  STG.E desc[UR36][R2.64], R22 ;  /* 0x0000001602007986 */ /* 0x000fe2000c101924 */
[----:B------:R-:W-:Y:S05]  /*ba60*/  EXIT ;  /* 0x000000000000794d */ /* 0x000fea0003800000 */
.L_x_65502:
        /* <DEDUP_REMOVED lines=9> */
.L_x_71961:


//--------------------- .text._ZN2at6native18elementwise_kernelILi128ELi2EZNS0_22gpu_kernel_impl_nocastIZZZNS0_50_GLOBAL__N__2680c7bb_12_PowKernel_cu_140f0503_289624pow_tensor_tensor_kernelERNS_18TensorIteratorBaseEENKUlvE_clEvENKUlvE1_clEvEUliiE_EEvS5_RKT_EUliE_EEviT1_ --------------------------
	.section	.text._ZN2at6native18elementwise_kernelILi128ELi2EZNS0_22gpu_kernel_impl_nocastIZZZNS0_50_GLOBAL__N__2680c7bb_12_PowKernel_cu_140f0503_289624pow_tensor_tensor_kernelERNS_18TensorIteratorBaseEENKUlvE_clEvENKUlvE1_clEvEUliiE_EEvS5_RKT_EUliE_EEviT1_,"ax",@progbits
	.align	128
        .global         _ZN2at6native18elementwise_kernelILi128ELi2EZNS0_22gpu_kernel_impl_nocastIZZZNS0_50_GLOBAL__N__2680c7bb_12_PowKernel_cu_140f0503_289624pow_tensor_tensor_kernelERNS_18TensorIteratorBaseEENKUlvE_clEvENKUlvE1_clEvEUliiE_EEvS5_RKT_EUliE_EEviT1_
        .type           _ZN2at6native18elementwise_kernelILi128ELi2EZNS0_22gpu_kernel_impl_nocastIZZZNS0_50_GLOBAL__N__2680c7bb_12_PowKernel_cu_140f0503_289624pow_tensor_tensor_kernelERNS_18TensorIteratorBaseEENKUlvE_clEvENKUlvE1_clEvEUliiE_EEvS5_RKT_EUliE_EEviT1_,@function
        .size           _ZN2at6native18elementwise_kernelILi128ELi2EZNS0_22gpu_kernel_impl_nocastIZZZNS0_50_GLOBAL__N__2680c7bb_12_PowKernel_cu_140f0503_289624pow_tensor_tensor_kernelERNS_18TensorIteratorBaseEENKUlvE_clEvENKUlvE1_clEvEUliiE_EEvS5_RKT_EUliE_EEviT1_,(.L_x_71962 - _ZN2at6native18elementwise_kernelILi128ELi2EZNS0_22gpu_kernel_impl_nocastIZZZNS0_50_GLOBAL__N__2680c7bb_12_PowKernel_cu_140f0503_289624pow_tensor_tensor_kernelERNS_18TensorIteratorBaseEENKUlvE_clEvENKUlvE1_clEvEUliiE_EEvS5_RKT_EUliE_EEviT1_)
        .other          _ZN2at6native18elementwise_kernelILi128ELi2EZNS0_22gpu_kernel_impl_nocastIZZZNS0_50_GLOBAL__N__2680c7bb_12_PowKernel_cu_140f0503_289624pow_tensor_tensor_kernelERNS_18TensorIteratorBaseEENKUlvE_clEvENKUlvE1_clEvEUliiE_EEvS5_RKT_EUliE_EEviT1_,@"STO_CUDA_ENTRY STV_DEFAULT"
_ZN2at6native18elementwise_kernelILi128ELi2EZNS0_22gpu_kernel_impl_nocastIZZZNS0_50_GLOBAL__N__2680c7bb_12_PowKernel_cu_140f0503_289624pow_tensor_tensor_kernelERNS_18TensorIteratorBaseEENKUlvE_clEvENKUlvE1_clEvEUliiE_EEvS5_RKT_EUliE_EEviT1_:
.text._ZN2at6native18elementwise_kernelILi128ELi2EZNS0_22gpu_kernel_impl_nocastIZZZNS0_50_GLOBAL__N__2680c7bb_12_PowKernel_cu_140f0503_289624pow_tensor_tensor_kernelERNS_18TensorIteratorBaseEENKUlvE_clEvENKUlvE1_clEvEUliiE_EEvS5_RKT_EUliE_EEviT1_:
        /* <DEDUP_REMOVED lines=363> */
.L_x_65505:
[----:B------:R-:W-:Y:S02]  /*16b0*/  ULDC.64 UR8, c[0x0][0x488] ;  /* 0x0001220000087ab9 */ /* 0x000fe40000000a00 */
[----:B------:R-:W-:-:S04]  /*16c0*/  IADD3 R6, P0, R4, UR8, RZ ;  /* 0x0000000804067c10 */ /* 0x000fc8000ff1e0ff */
[----:B------:R-:W-:Y:S01]  /*16d0*/  IADD3.X R7, RZ, UR9, RZ, P0, !PT ;  /* 0x00000009ff077c10 */ /* 0x000fe200087fe4ff */
[----:B------:R-:W-:-:S04]  /*16e0*/  ULDC.64 UR8, c[0x0][0x480] ;  /* 0x0001200000087ab9 */ /* 0x000fc80000000a00 */
[----:B------:R-:W2:Y:S01]  /*16f0*/  LDG.E R6, desc[UR4][R6.64] ;  /* 0x0000000406067981 */ /* 0x000ea2000c1e1900 */
[----:B------:R-:W-:-:S04]  /*1700*/  IADD3 R4, P0, R2, UR8, RZ ;  /* 0x0000000802047c10 */ /* 0x000fc8000ff1e0ff */
[----:B------:R-:W-:Y:S01]  /*1710*/  IADD3.X R5, RZ, UR9, RZ, P0, !PT ;  /* 0x00000009ff057c10 */ /* 0x000fe200087fe4ff */
[----:B------:R-:W-:-:S04]  /*1720*/  ULDC.64 UR8, c[0x0][0x478] ;  /* 0x00011e0000087ab9 */ /* 0x000fc80000000a00 */
[----:B------:R0:W5:Y:S01]  /*1730*/  LDG.E R8, desc[UR4][R4.64] ;  /* 0x0000000404087981 */ /* 0x000162000c1e1900 */
[----:B------:R-:W-:Y:S01]  /*1740*/  IADD3 R2, P1, R3, UR8, RZ ;  /* 0x0000000803027c10 */ /* 0x000fe2000ff3e0ff */
[----:B------:R-:W-:Y:S03]  /*1750*/  BSSY B1, `(.L_x_65506) ;  /* 0x0000028000017945 */ /* 0x000fe60003800000 */
[----:B------:R-:W-:Y:S02]  /*1760*/  IADD3.X R3, RZ, UR9, RZ, P1, !PT ;  /* 0x00000009ff037c10 */ /* 0x000fe40008ffe4ff */
[----:B--2---:R-:W-:-:S13]  /*1770*/  ISETP.GE.AND P0, PT, R6, RZ, PT ;  /* 0x000000ff0600720c */ /* 0x004fda0003f06270 */
[----:B0-----:R-:W-:Y:S05]  /*1780*/  @!P0 BRA `(.L_x_65507) ;  /* 0x00000000006c8947 */ /* 0x001fea0003800000 */
[----:B------:R-:W-:Y:S01]  /*1790*/  ISETP.NE.AND P0, PT, R6, RZ, PT ;  /* 0x000000ff0600720c */ /* 0x000fe20003f05270 */
[----:B------:R-:W-:Y:S01]  /*17a0*/  BSSY B2, `(.L_x_65508) ;  /* 0x0000018000027945 */ /* 0x000fe20003800000 */
[----:B------:R-:W-:-:S11]  /*17b0*/  IMAD.MOV.U32 R5, RZ, RZ, 0x1 ;  /* 0x00000001ff057424 */ /* 0x000fd600078e00ff */
        /* <DEDUP_REMOVED lines=11> */
.L_x_65510:
[C---:B------:R-:W-:Y:S02]  /*1870*/  IADD3 R9, R8.reuse, 0x1, RZ ;  /* 0x0000000108097810 */ /* 0x040fe40007ffe0ff */
[C---:B------:R-:W-:Y:S02]  /*1880*/  LOP3.LUT R6, R8.reuse, 0x1, RZ, 0xc0, !PT ;  /* 0x0000000108067812 */ /* 0x040fe400078ec0ff */
[----:B------:R-:W-:Y:S02]  /*1890*/  ISETP.GE.U32.AND P1, PT, R9, 0x3, PT ;  /* 0x000000030900780c */ /* 0x000fe40003f26070 */
[----:B------:R-:W-:Y:S02]  /*18a0*/  LEA.HI R4, R8, R8, RZ, 0x1 ;  /* 0x0000000808047211 */ /* 0x000fe400078f08ff */
[----:B------:R-:W-:Y:S02]  /*18b0*/  ISETP.NE.U32.AND P0, PT, R6, 0x1, PT ;  /* 0x000000010600780c */ /* 0x000fe40003f05070 */
[----:B------:R-:W-:-:S02]  /*18c0*/  SHF.R.S32.HI R6, RZ, 0x1, R4 ;  /* 0x00000001ff067819 */ /* 0x000fc40000011404 */
[C---:B------:R-:W-:Y:S01]  /*18d0*/  SEL R4, R7.reuse, 0x1, !P0 ;  /* 0x0000000107047807 */ /* 0x040fe20004000000 */
[----:B------:R-:W-:Y:S01]  /*18e0*/  IMAD R7, R7, R7, RZ ;  /* 0x0000000707077224 */ /* 0x000fe200078e02ff */
[----:B------:R-:W-:-:S03]  /*18f0*/  MOV R8, R6 ;  /* 0x0000000600087202 */ /* 0x000fc60000000f00 */
[----:B------:R-:W-:Y:S01]  /*1900*/  IMAD R5, R4, R5, RZ ;  /* 0x0000000504057224 */ /* 0x000fe200078e02ff */
[----:B------:R-:W-:Y:S06]  /*1910*/  @P1 BRA `(.L_x_65510) ;  /* 0xfffffffc00d41947 */ /* 0x000fec000383ffff */
.L_x_65509:
[----:B------:R-:W-:Y:S05]  /*1920*/  BSYNC B2 ;  /* 0x0000000000027941 */ /* 0x000fea0003800000 */
.L_x_65508:
[----:B------:R-:W-:Y:S05]  /*1930*/  BRA `(.L_x_65511) ;  /* 0x0000000000247947 */ /* 0x000fea0003800000 */
.L_x_65507:
[----:B-----5:R-:W-:Y:S01]  /*1940*/  ISETP.NE.AND P0, PT, R8, 0x1, PT ;  /* 0x000000010800780c */ /* 0x020fe20003f05270 */
[----:B------:R-:W-:-:S12]  /*1950*/  HFMA2.MMA R5, -RZ, RZ, 0, 5.9604644775390625e-08 ;  /* 0x00000001ff057435 */ /* 0x000fd800000001ff */
[----:B------:R-:W-:Y:S05]  /*1960*/  @!P0 BRA `(.L_x_65511) ;  /* 0x0000000000188947 */ /* 0x000fea0003800000 */
[----:B------:R-:W-:-:S13]  /*1970*/  ISETP.NE.AND P0, PT, R8, -0x1, PT ;  /* 0xffffffff0800780c */ /* 0x000fda0003f05270 */
[----:B------:R-:W-:Y:S02]  /*1980*/  @!P0 LOP3.LUT R6, R6, 0x1, RZ, 0xc0, !PT ;  /* 0x0000000106068812 */ /* 0x000fe400078ec0ff */
[----:B------:R-:W-:Y:S02]  /*1990*/  @!P0 MOV R5, 0x1 ;  /* 0x0000000100058802 */ /* 0x000fe40000000f00 */
[----:B------:R-:W-:-:S04]  /*19a0*/  @!P0 ISETP.NE.U32.AND P1, PT, R6, 0x1, PT ;  /* 0x000000010600880c */ /* 0x000fc80003f25070 */
[----:B------:R-:W-:Y:S02]  /*19b0*/  @!P0 SEL R5, R5, 0xffffffff, P1 ;  /* 0xffffffff05058807 */ /* 0x000fe40000800000 */
[----:B------:R-:W-:-:S07]  /*19c0*/  @P0 MOV R5, RZ ;  /* 0x000000ff00050202 */ /* 0x000fce0000000f00 */
.L_x_65511:
[----:B------:R-:W-:Y:S05]  /*19d0*/  BSYNC B1 ;  /* 0x0000000000017941 */ /* 0x000fea0003800000 */
.L_x_65506:
[----:B------:R0:W-:Y:S01]  /*19e0*/  STG.E desc[UR4][R2.64], R5 ;  /* 0x0000000502007986 */ /* 0x0001e2000c101904 */
[----:B------:R-:W-:-:S07]  /*19f0*/  IADD3 R9, R0, 0x80, RZ ;  /* 0x0000008000097810 */ /* 0x000fce0007ffe0ff */
.L_x_65504:
[----:B------:R-:W-:Y:S05]  /*1a00*/  BSYNC B0 ;  /* 0x0000000000007941 */ /* 0x000fea0003800000 */
.L_x_65503:
[----:B------:R-:W-:-:S13]  /*1a10*/  ISETP.GE.AND P0, PT, R9, UR6, PT ;  /* 0x0000000609007c0c */ /* 0x000fda000bf06270 */
[----:B------:R-:W-:Y:S05]  /*1a20*/  @P0 EXIT ;  /* 0x000000000000094d */ /* 0x000fea0003800000 */
[----:B-----5:R-:W1:Y:S01]  /*1a30*/  LDC R8, c[0x0][0x218] ;  /* 0x00008600ff087b82 */ /* 0x020e620000000800 */
[----:B0-----:R-:W-:Y:S02]  /*1a40*/  CS2R R2, SRZ ;  /* 0x0000000000027805 */ /* 0x001fe4000001ff00 */
[----:B------:R-:W-:Y:S02]  /*1a50*/  MOV R0, RZ ;  /* 0x000000ff00007202 */ /* 0x000fe40000000f00 */
[----:B-1----:R-:W-:-:S13]  /*1a60*/  ISETP.NE.AND P0, PT, R8, RZ, PT ;  /* 0x000000ff0800720c */ /* 0x002fda0003f05270 */
[----:B------:R-:W-:Y:S05]  /*1a70*/  @!P0 BRA `(.L_x_65512) ;  /* 0x0000001400708947 */ /* 0x000fea0003800000 */
[----:B------:R-:W-:Y:S01]  /*1a80*/  HFMA2.MMA R2, -RZ, RZ, 0, 0 ;  /* 0x00000000ff027435 */ /* 0x000fe200000001ff */
[----:B------:R-:W-:Y:S01]  /*1a90*/  MOV R3, R9 ;  /* 0x0000000900037202 */ /* 0x000fe20000000f00 */
[----:B------:R-:W-:Y:S01]  /*1aa0*/  ULDC.64 UR6, c[0x0][0x220] ;  /* 0x0000880000067ab9 */ /* 0x000fe20000000a00 */
[----:B------:R-:W-:Y:S01]  /*1ab0*/  ISETP.NE.AND P0, PT, R8, 0x1, PT ;  /* 0x000000010800780c */ /* 0x000fe20003f05270 */
[----:B------:R-:W-:-:S06]  /*1ac0*/  ULDC UR8, c[0x0][0x350] ;  /* 0x0000d40000087ab9 */ /* 0x000fcc0000000800 */
        /* <DEDUP_REMOVED lines=332> */
[----:B------:R-:W-:-:S03]  /*2f90*/  IADD3 R11, -R9, RZ, RZ ;  /* 0x000000ff090b7210 */ /* 0x000fc60007ffe1ff */
[----:B------:R-:W-:Y:S02]  /*2fa0*/  @P0 IMAD.MOV R8, RZ, RZ, -R4 ;  /* 0x000000ffff080224 */ /* 0x000fe400078e0a04 */
[----:B------:R-:W-:Y:S01]  /*2fb0*/  IMAD R5, R11, UR8, R5 ;  /* 0x000000080b057c24 */ /* 0x000fe2000f8e0205 */
[----:B------:R-:W-:Y:S01]  /*2fc0*/  ULDC.64 UR8, c[0x0][0x460] ;  /* 0x0001180000087ab9 */ /* 0x000fe20000000a00 */
[----:B-1----:R-:W-:Y:S02]  /*2fd0*/  @P0 IMAD R9, R13, R8, R9 ;  /* 0x000000080d090224 */ /* 0x002fe400078e0209 */
[C---:B------:R-:W-:Y:S02]  /*2fe0*/  IMAD R3, R5.reuse, UR6, R3 ;  /* 0x0000000605037c24 */ /* 0x040fe4000f8e0203 */
[C---:B------:R-:W-:Y:S02]  /*2ff0*/  IMAD R0, R5.reuse, UR8, R0 ;  /* 0x0000000805007c24 */ /* 0x040fe4000f8e0200 */
[----:B------:R-:W-:-:S02]  /*3000*/  IMAD R2, R5, UR9, R2 ;  /* 0x0000000905027c24 */ /* 0x000fc4000f8e0202 */
[C---:B--2---:R-:W-:Y:S02]  /*3010*/  @P0 IMAD R3, R9.reuse, R6, R3 ;  /* 0x0000000609030224 */ /* 0x044fe400078e0203 */
[C---:B------:R-:W-:Y:S02]  /*3020*/  @P0 IMAD R0, R9.reuse, R7, R0 ;  /* 0x0000000709000224 */ /* 0x040fe400078e0200 */
[----:B---3--:R-:W-:-:S07]  /*3030*/  @P0 IMAD R2, R9, R12, R2 ;  /* 0x0000000c09020224 */ /* 0x008fce00078e0202 */
.L_x_65512:
        /* <DEDUP_REMOVED lines=16> */
[----:B------:R-:W-:-:S11]  /*3140*/  HFMA2.MMA R5, -RZ, RZ, 0, 5.9604644775390625e-08 ;  /* 0x00000001ff057435 */ /* 0x000fd600000001ff */
[----:B------:R-:W-:Y:S05]  /*3150*/  @!P0 BRA `(.L_x_65516) ;  /* 0x0000000000548947 */ /* 0x000fea0003800000 */
[C---:B------:R-:W-:Y:S02]  /*3160*/  IADD3 R4, R6.reuse, 0x1, RZ ;  /* 0x0000000106047810 */ /* 0x040fe40007ffe0ff */
[----:B------:R-:W-:Y:S02]  /*3170*/  LOP3.LUT R0, R6, 0x1, RZ, 0xc0, !PT ;  /* 0x0000000106007812 */ /* 0x000fe400078ec0ff */
[----:B------:R-:W-:Y:S01]  /*3180*/  ISETP.GE.U32.AND P1, PT, R4, 0x3, PT ;  /* 0x000000030400780c */ /* 0x000fe20003f26070 */
[----:B-----5:R-:W-:Y:S01]  /*3190*/  IMAD R4, R8, R8, RZ ;  /* 0x0000000808047224 */ /* 0x020fe200078e02ff */
[----:B------:R-:W-:Y:S02]  /*31a0*/  ISETP.NE.U32.AND P0, PT, R0, 0x1, PT ;  /* 0x000000010000780c */ /* 0x000fe40003f05070 */
[----:B------:R-:W-:Y:S02]  /*31b0*/  LEA.HI R0, R6, R6, RZ, 0x1 ;  /* 0x0000000606007211 */ /* 0x000fe400078f08ff */
[----:B------:R-:W-:-:S07]  /*31c0*/  SEL R5, R8, 0x1, !P0 ;  /* 0x0000000108057807 */ /* 0x000fce0004000000 */
[----:B------:R-:W-:Y:S05]  /*31d0*/  @!P1 BRA `(.L_x_65516) ;  /* 0x0000000000349947 */ /* 0x000fea0003800000 */
[----:B------:R-:W-:Y:S02]  /*31e0*/  SHF.R.S32.HI R7, RZ, 0x1, R0 ;  /* 0x00000001ff077819 */ /* 0x000fe40000011400 */
[----:B------:R-:W-:-:S07]  /*31f0*/  MOV R6, R4 ;  /* 0x0000000400067202 */ /* 0x000fce0000000f00 */
.L_x_65517:
        /* <DEDUP_REMOVED lines=11> */
.L_x_65516:
[----:B------:R-:W-:Y:S05]  /*32b0*/  BSYNC B1 ;  /* 0x0000000000017941 */ /* 0x000fea0003800000 */
.L_x_65515:
[----:B------:R-:W-:Y:S05]  /*32c0*/  BRA `(.L_x_65518) ;  /* 0x0000000000247947 */ /* 0x000fea0003800000 */
.L_x_65514:
        /* <DEDUP_REMOVED lines=9> */
.L_x_65518:
[----:B------:R-:W-:Y:S05]  /*3360*/  BSYNC B0 ;  /* 0x0000000000007941 */ /* 0x000fea0003800000 */
.L_x_65513:
[----:B------:R-:W-:Y:S01]  /*3370*/  STG.E desc[UR4][R2.64], R5 ;  /* 0x0000000502007986 */ /* 0x000fe2000c101904 */
[----:B------:R-:W-:Y:S05]  /*3380*/  EXIT ;  /* 0x000000000000794d */ /* 0x000fea0003800000 */
.L_x_65519:
        /* <DEDUP_REMOVED lines=15> */
.L_x_71962:


//--------------------- .text._ZN2at6native27unrolled_elementwise_kernelIZZZNS0_50_GLOBAL__N__2680c7bb_12_PowKernel_cu_140f0503_289624pow_tensor_tensor_kernelERNS_18TensorIteratorBaseEENKUlvE_clEvENKUlvE1_clEvEUliiE_St5arrayIPcLm3EELi4E23TrivialOffsetCalculatorILi2EjESB_ILi1EjENS0_6memory15LoadWithoutCastENSE_16StoreWithoutCastEEEviT_T0_T2_T3_T4_T5_ --------------------------
	.section	.text._ZN2at6native27unrolled_elementwise_kernelIZZZNS0_50_GLOBAL__N__2680c7bb_12_PowKernel_cu_140f0503_289624pow_tensor_tensor_kernelERNS_18TensorIteratorBaseEENKUlvE_clEvENKUlvE1_clEvEUliiE_St5arrayIPcLm3EELi4E23TrivialOffsetCalculatorILi2EjESB_ILi1EjENS0_6memory15LoadWithoutCastENSE_16StoreWithoutCastEEEviT_T0_T2_T3_T4_T5_,"ax",@progbits
	.align	128
        .global         _ZN2at6native27unrolled_elementwise_kernelIZZZNS0_50_GLOBAL__N__2680c7bb_12_PowKernel_cu_140f0503_289624pow_tensor_tensor_kernelERNS_18TensorIteratorBaseEENKUlvE_clEvENKUlvE1_clEvEUliiE_St5arrayIPcLm3EELi4E23TrivialOffsetCalculatorILi2EjESB_ILi1EjENS0_6memory15LoadWithoutCastENSE_16StoreWithoutCastEEEviT_T0_T2_T3_T4_T5_
        .type           _ZN2at6native27unrolled_elementwise_kernelIZZZNS0_50_GLOBAL__N__2680c7bb_12_PowKernel_cu_140f0503_289624pow_tensor_tensor_kernelERNS_18TensorIteratorBaseEENKUlvE_clEvENKUlvE1_clEvEUliiE_St5arrayIPcLm3EELi4E23TrivialOffsetCalculatorILi2EjESB_ILi1EjENS0_6memory15LoadWithoutCastENSE_16StoreWithoutCastEEEviT_T0_T2_T3_T4_T5_,@function
        .size           _ZN2at6native27unrolled_elementwise_kernelIZZZNS0_50_GLOBAL__N__2680c7bb_12_PowKernel_cu_140f0503_289624pow_tensor_tensor_kernelERNS_18TensorIteratorBaseEENKUlvE_clEvENKUlvE1_clEvEUliiE_St5arrayIPcLm3EELi4E23TrivialOffsetCalculatorILi2EjESB_ILi1EjENS0_6memory15LoadWithoutCastENSE_16StoreWithoutCastEEEviT_T0_T2_T3_T4_T5_,(.L_x_71963 - _ZN2at6native27unrolled_elementwise_kernelIZZZNS0_50_GLOBAL__N__2680c7bb_12_PowKernel_cu_140f0503_289624pow_tensor_tensor_kernelERNS_18TensorIteratorBaseEENKUlvE_clEvENKUlvE1_clEvEUliiE_St5arrayIPcLm3EELi4E23TrivialOffsetCalculatorILi2EjESB_ILi1EjENS0_6memory15LoadWithoutCastENSE_16StoreWithoutCastEEEviT_T0_T2_T3_T4_T5_)
        .other          _ZN2at6native27unrolled_elementwise_kernelIZZZNS0_50_GLOBAL__N__2680c7bb_12_PowKernel_cu_140f0503_289624pow_tensor_tensor_kernelERNS_18TensorIteratorBaseEENKUlvE_clEvENKUlvE1_clEvEUliiE_St5arrayIPcLm3EELi4E23TrivialOffsetCalculatorILi2EjESB_ILi1EjENS0_6memory15LoadWithoutCastENSE_16StoreWithoutCastEEEviT_T0_T2_T3_T4_T5_,@"STO_CUDA_ENTRY STV_DEFAULT"
_ZN2at6native27unrolled_elementwise_kernelIZZZNS0_50_GLOBAL__N__2680c7bb_12_PowKernel_cu_140f0503_289624pow_tensor_tensor_kernelERNS_18TensorIteratorBaseEENKUlvE_clEvENKUlvE1_clEvEUliiE_St5arrayIPcLm3EELi4E23TrivialOffsetCalculatorILi2EjESB_ILi1EjENS0_6memory15LoadWithoutCastENSE_16StoreWithoutCastEEEviT_T0_T2_T3_T4_T5_:
.text._ZN2at6native27unrolled_elementwise_kernelIZZZNS0_50_GLOBAL__N__2680c7bb_12_PowKernel_cu_140f0503_289624pow_tensor_tensor_kernelERNS_18TensorIteratorBaseEENKUlvE_clEvENKUlvE1_clEvEUliiE_St5arrayIPcLm3EELi4E23TrivialOffsetCalculatorILi2EjESB_ILi1EjENS0_6memory15LoadWithoutCastENSE_16StoreWithoutCastEEEviT_T0_T2_T3_T4_T5_:
[----:B------:R-:W-:Y:S01]  /*0000*/  LDC R1, c[0x0][0x28] ;  /* 0x00000a00ff017b82 */ /* 0x000fe20000000800 */
[----:B------:R-:W0:Y:S07]  /*0010*/  S2R R18, SR_CTAID.X ;  /* 0x0000000000127919 */ /* 0x000e2e0000002500 */
[----:B------:R-:W0:Y:S01]  /*0020*/  LDC R3, c[0x0][0x210] ;  /* 0x00008400ff037b82 */ /* 0x000e220000000800 */
[----:B------:R-:W-:Y:S01]  /*0030*/  ULDC.64 UR4, c[0x0][0x208] ;  /* 0x0000820000047ab9 */ /* 0x000fe20000000a00 */
[----:B------:R-:W-:Y:S01]  /*0040*/  IMAD.MOV.U32 R22, RZ, RZ, RZ ;  /* 0x000000ffff167224 */ /* 0x000fe200078e00ff */
        /* <DEDUP_REMOVED lines=15> */
[----:B-1----:R-:W-:Y:S01]  /*0140*/  @!P0 IMAD.WIDE.U32 R14, R21, 0x4, R14 ;  /* 0x00000004150e8825 */ /* 0x002fe200078e000e */
[----:B------:R-:W-:-:S09]  /*0150*/  CS2R R20, SRZ ;  /* 0x0000000000147805 */ /* 0x000fd2000001ff00 */
[----:B------:R-:W-:Y:S01]  /*0160*/  @!P3 IMAD R23, R18, 0x200, R25 ;  /* 0x000002001217b824 */ /* 0x000fe200078e0219 */
[----:B------:R-:W1:Y:S01]  /*0170*/  @!P3 LDC.64 R4, c[0x0][0x228] ;  /* 0x00008a00ff04bb82 */ /* 0x000e620000000a00 */
[----:B------:R-:W-:Y:S01]  /*0180*/  @!P3 VIADD R25, R25, 0x80 ;  /* 0x000000801919b836 */ /* 0x000fe20000000000 */
[----:B------:R-:W5:Y:S01]  /*0190*/  @!P0 LDG.E R20, desc[UR4][R12.64] ;  /* 0x000000040c148981 */ /* 0x000f62000c1e1900 */
[----:B--2---:R-:W-:-:S03]  /*01a0*/  @!P1 IMAD.WIDE.U32 R16, R27, 0x4, R16 ;  /* 0x000000041b109825 */ /* 0x004fc600078e0010 */
[----:B------:R-:W-:Y:S01]  /*01b0*/  ISETP.GE.AND P2, PT, R25, R0, PT ;  /* 0x000000001900720c */ /* 0x000fe20003f46270 */
[----:B------:R2:W5:Y:S01]  /*01c0*/  @!P0 LDG.E R21, desc[UR4][R14.64] ;  /* 0x000000040e158981 */ /* 0x000562000c1e1900 */
[----:B------:R-:W3:Y:S03]  /*01d0*/  @!P3 LDC.64 R6, c[0x0][0x230] ;  /* 0x00008c00ff06bb82 */ /* 0x000ee60000000a00 */
[----:B------:R4:W5:Y:S08]  /*01e0*/  @!P1 LDG.E R22, desc[UR4][R16.64] ;  /* 0x0000000410169981 */ /* 0x000970000c1e1900 */
[----:B------:R-:W4:Y:S08]  /*01f0*/  @!P2 LDC.64 R8, c[0x0][0x228] ;  /* 0x00008a00ff08ab82 */ /* 0x000f300000000a00 */
[----:B------:R-:W0:Y:S01]  /*0200*/  @!P2 LDC.64 R10, c[0x0][0x230] ;  /* 0x00008c00ff0aab82 */ /* 0x000e220000000a00 */
[----:B------:R-:W-:-:S02]  /*0210*/  @!P2 IMAD R25, R18, 0x200, R25 ;  /* 0x000002001219a824 */ /* 0x000fc400078e0219 */
[----:B-1----:R-:W-:-:S04]  /*0220*/  @!P3 IMAD.WIDE.U32 R4, R23, 0x4, R4 ;  /* 0x000000041704b825 */ /* 0x002fc800078e0004 */
[----:B---3--:R-:W-:-:S04]  /*0230*/  @!P3 IMAD.WIDE.U32 R6, R23, 0x4, R6 ;  /* 0x000000041706b825 */ /* 0x008fc800078e0006 */
[----:B------:R-:W-:Y:S02]  /*0240*/  IMAD.MOV.U32 R23, RZ, RZ, RZ ;  /* 0x000000ffff177224 */ /* 0x000fe400078e00ff */
[----:B--2---:R-:W-:Y:S02]  /*0250*/  IMAD.MOV.U32 R14, RZ, RZ, RZ ;  /* 0x000000ffff0e7224 */ /* 0x004fe400078e00ff */
[----:B------:R-:W-:Y:S02]  /*0260*/  IMAD.MOV.U32 R12, RZ, RZ, RZ ;  /* 0x000000ffff0c7224 */ /* 0x000fe400078e00ff */
[----:B----4-:R-:W-:Y:S01]  /*0270*/  @!P2 IMAD.WIDE.U32 R8, R25, 0x4, R8 ;  /* 0x000000041908a825 */ /* 0x010fe200078e0008 */
[----:B------:R1:W5:Y:S03]  /*0280*/  @!P3 LDG.E R23, desc[UR4][R6.64] ;  /* 0x000000040617b981 */ /* 0x000366000c1e1900 */
[----:B0-----:R-:W-:Y:S01]  /*0290*/  @!P1 IMAD.WIDE.U32 R2, R27, 0x4, R2 ;  /* 0x000000041b029825 */ /* 0x001fe200078e0002 */
[----:B------:R1:W5:Y:S03]  /*02a0*/  @!P2 LDG.E R14, desc[UR4][R8.64] ;  /* 0x00000004080ea981 */ /* 0x000366000c1e1900 */
[----:B------:R-:W-:Y:S01]  /*02b0*/  @!P2 IMAD.WIDE.U32 R10, R25, 0x4, R10 ;  /* 0x00000004190aa825 */ /* 0x000fe200078e000a */
[----:B------:R-:W-:-:S04]  /*02c0*/  CS2R R24, SRZ ;  /* 0x0000000000187805 */ /* 0x000fc8000001ff00 */
[----:B------:R1:W5:Y:S04]  /*02d0*/  @!P2 LDG.E R12, desc[UR4][R10.64] ;  /* 0x000000040a0ca981 */ /* 0x000368000c1e1900 */
[----:B------:R1:W5:Y:S04]  /*02e0*/  @!P1 LDG.E R25, desc[UR4][R2.64] ;  /* 0x0000000402199981 */ /* 0x000368000c1e1900 */
[----:B------:R1:W5:Y:S01]  /*02f0*/  @!P3 LDG.E R24, desc[UR4][R4.64] ;  /* 0x000000040418b981 */ /* 0x000362000c1e1900 */
[----:B------:R-:W-:Y:S01]  /*0300*/  BSSY B0, `(.L_x_65520) ;  /* 0x0000028000007945 */ /* 0x000fe20003800000 */
[----:B------:R-:W-:-:S03]  /*0310*/  IMAD.MOV.U32 R13, RZ, RZ, R19 ;  /* 0x000000ffff0d7224 */ /* 0x000fc600078e0013 */
[----:B------:R-:W-:Y:S05]  /*0320*/  @P0 BRA `(.L_x_65521) ;  /* 0x0000000000940947 */ /* 0x000fea0003800000 */
[----:B-----5:R-:W-:-:S13]  /*0330*/  ISETP.GE.AND P1, PT, R21, RZ, PT ;  /* 0x000000ff1500720c */ /* 0x020fda0003f26270 */
[----:B------:R-:W-:Y:S05]  /*0340*/  @!P1 BRA `(.L_x_65522) ;  /* 0x0000000000689947 */ /* 0x000fea0003800000 */
[----:B------:R-:W-:Y:S01]  /*0350*/  ISETP.NE.AND P1, PT, R21, RZ, PT ;  /* 0x000000ff1500720c */ /* 0x000fe20003f25270 */
[----:B------:R-:W-:Y:S01]  /*0360*/  BSSY B1, `(.L_x_65523) ;  /* 0x0000017000017945 */ /* 0x000fe20003800000 */
[----:B-1----:R-:W-:-:S11]  /*0370*/  IMAD.MOV.U32 R3, RZ, RZ, 0x1 ;  /* 0x00000001ff037424 */ /* 0x002fd600078e00ff */
        /* <DEDUP_REMOVED lines=11> */
.L_x_65525:
        /* <DEDUP_REMOVED lines=10> */
.L_x_65524:
[----:B------:R-:W-:Y:S05]  /*04d0*/  BSYNC B1 ;  /* 0x0000000000017941 */ /* 0x000fea0003800000 */
.L_x_65523:
[----:B------:R-:W-:Y:S05]  /*04e0*/  BRA `(.L_x_65521) ;  /* 0x0000000000247947 */ /* 0x000fea0003800000 */
.L_x_65522:
[----:B------:R-:W-:Y:S01]  /*04f0*/  ISETP.NE.AND P1, PT, R20, 0x1, PT ;  /* 0x000000011400780c */ /* 0x000fe20003f25270 */
[----:B-1----:R-:W-:-:S12]  /*0500*/  IMAD.MOV.U32 R3, RZ, RZ, 0x1 ;  /* 0x00000001ff037424 */ /* 0x002fd800078e00ff */
[----:B------:R-:W-:Y:S05]  /*0510*/  @!P1 BRA `(.L_x_65521) ;  /* 0x0000000000189947 */ /* 0x000fea0003800000 */
[----:B------:R-:W-:-:S13]  /*0520*/  ISETP.NE.AND P1, PT, R20, -0x1, PT ;  /* 0xffffffff1400780c */ /* 0x000fda0003f25270 */
[----:B------:R-:W-:Y:S01]  /*0530*/  @!P1 LOP3.LUT R21, R21, 0x1, RZ, 0xc0, !PT ;  /* 0x0000000115159812 */ /* 0x000fe200078ec0ff */
[----:B------:R-:W-:-:S03]  /*0540*/  @!P1 IMAD.MOV.U32 R3, RZ, RZ, 0x1 ;  /* 0x00000001ff039424 */ /* 0x000fc600078e00ff */
[----:B------:R-:W-:-:S04]  /*0550*/  @!P1 ISETP.NE.U32.AND P2, PT, R21, 0x1, PT ;  /* 0x000000011500980c */ /* 0x000fc80003f45070 */
[----:B------:R-:W-:Y:S01]  /*0560*/  @!P1 SEL R3, R3, 0xffffffff, P2 ;  /* 0xffffffff03039807 */ /* 0x000fe20001000000 */
[----:B------:R-:W-:-:S08]  /*0570*/  @P1 IMAD.MOV.U32 R3, RZ, RZ, RZ ;  /* 0x000000ffff031224 */ /* 0x000fd000078e00ff */
.L_x_65521:
[----:B------:R-:W-:Y:S05]  /*0580*/  BSYNC B0 ;  /* 0x0000000000007941 */ /* 0x000fea0003800000 */
.L_x_65520:
[----:B-1----:R-:W-:Y:S01]  /*0590*/  VIADD R7, R13, 0x80 ;  /* 0x000000800d077836 */ /* 0x002fe20000000000 */
[----:B------:R-:W-:Y:S04]  /*05a0*/  BSSY B0, `(.L_x_65526) ;  /* 0x0000029000007945 */ /* 0x000fe80003800000 */
[----:B------:R-:W-:-:S13]  /*05b0*/  ISETP.GE.AND P1, PT, R7, R0, PT ;  /* 0x000000000700720c */ /* 0x000fda0003f26270 */
[----:B------:R-:W-:Y:S05]  /*05c0*/  @P1 BRA `(.L_x_65527) ;  /* 0x0000000000981947 */ /* 0x000fea0003800000 */
[----:B-----5:R-:W-:-:S13]  /*05d0*/  ISETP.GE.AND P1, PT, R25, RZ, PT ;  /* 0x000000ff1900720c */ /* 0x020fda0003f26270 */
        /* <DEDUP_REMOVED lines=15> */
.L_x_65531:
        /* <DEDUP_REMOVED lines=11> */
.L_x_65530:
[----:B------:R-:W-:Y:S05]  /*0780*/  BSYNC B1 ;  /* 0x0000000000017941 */ /* 0x000fea0003800000 */
.L_x_65529:
[----:B------:R-:W-:Y:S05]  /*0790*/  BRA `(.L_x_65527) ;  /* 0x0000000000247947 */ /* 0x000fea0003800000 */
.L_x_65528:
[----:B------:R-:W-:Y:S01]  /*07a0*/  ISETP.NE.AND P1, PT, R22, 0x1, PT ;  /* 0x000000011600780c */ /* 0x000fe20003f25270 */
        /* <DEDUP_REMOVED lines=8> */
.L_x_65527:
[----:B------:R-:W-:Y:S05]  /*0830*/  BSYNC B0 ;  /* 0x0000000000007941 */ /* 0x000fea0003800000 */
.L_x_65526:
[----:B------:R-:W-:Y:S01]  /*0840*/  VIADD R5, R13, 0x100 ;  /* 0x000001000d057836 */ /* 0x000fe20000000000 */
        /* <DEDUP_REMOVED lines=19> */
.L_x_65537:
        /* <DEDUP_REMOVED lines=10> */
.L_x_65536:
[----:B------:R-:W-:Y:S05]  /*0a20*/  BSYNC B1 ;  /* 0x0000000000017941 */ /* 0x000fea0003800000 */
.L_x_65535:
[----:B------:R-:W-:Y:S05]  /*0a30*/  BRA `(.L_x_65533) ;  /* 0x0000000000247947 */ /* 0x000fea0003800000 */
.L_x_65534:
        /* <DEDUP_REMOVED lines=9> */
.L_x_65533:
[----:B------:R-:W-:Y:S05]  /*0ad0*/  BSYNC B0 ;  /* 0x0000000000007941 */ /* 0x000fea0003800000 */
.L_x_65532:
        /* <DEDUP_REMOVED lines=20> */
.L_x_65543:
        /* <DEDUP_REMOVED lines=10> */
.L_x_65542:
[----:B------:R-:W-:Y:S05]  /*0cc0*/  BSYNC B1 ;  /* 0x0000000000017941 */ /* 0x000fea0003800000 */
.L_x_65541:
[----:B------:R-:W-:Y:S05]  /*0cd0*/  BRA `(.L_x_65539) ;  /* 0x0000000000247947 */ /* 0x000fea0003800000 */
.L_x_65540:
        /* <DEDUP_REMOVED lines=9> */
.L_x_65539:
[----:B------:R-:W-:Y:S05]  /*0d70*/  BSYNC B0 ;  /* 0x0000000000007941 */ /* 0x000fea0003800000 */
.L_x_65538:
[----:B------:R-:W0:Y:S01]  /*0d80*/  @!P0 LDC.64 R8, c[0x0][0x220] ;  /* 0x00008800ff088b82 */ /* 0x000e220000000a00 */
[----:B------:R-:W-:Y:S01]  /*0d90*/  @!P0 IMAD.MOV.U32 R13, RZ, RZ, R7 ;  /* 0x000000ffff0d8224 */ /* 0x000fe200078e0007 */
[----:B------:R-:W-:Y:S01]  /*0da0*/  BSSY B0, `(.L_x_65544) ;  /* 0x0000010000007945 */ /* 0x000fe20003800000 */
[----:B------:R-:W-:-:S03]  /*0db0*/  @!P0 IMAD R7, R18, 0x200, R19 ;  /* 0x0000020012078824 */ /* 0x000fc600078e0213 */
[----:B------:R-:W-:Y:S01]  /*0dc0*/  ISETP.GE.AND P1, PT, R13, R0, PT ;  /* 0x000000000d00720c */ /* 0x000fe20003f26270 */
[----:B0-----:R-:W-:-:S05]  /*0dd0*/  @!P0 IMAD.WIDE.U32 R6, R7, 0x4, R8 ;  /* 0x0000000407068825 */ /* 0x001fca00078e0008 */
[----:B------:R0:W-:Y:S07]  /*0de0*/  @!P0 STG.E desc[UR4][R6.64], R3 ;  /* 0x0000000306008986 */ /* 0x0001ee000c101904 */
        /* <DEDUP_REMOVED lines=9> */
[----:B------:R1:W-:Y:S04]  /*0e80*/  STG.E desc[UR4][R6.64], R2 ;  /* 0x0000000206007986 */ /* 0x0003e8000c101904 */
[----:B------:R1:W-:Y:S02]  /*0e90*/  @!P0 STG.E desc[UR4][R8.64], R4 ;  /* 0x0000000408008986 */ /* 0x0003e4000c101904 */
.L_x_65545:
[----:B------:R-:W-:Y:S05]  /*0ea0*/  BSYNC B0 ;  /* 0x0000000000007941 */ /* 0x000fea0003800000 */
.L_x_65544:
[----:B------:R-:W-:-:S13]  /*0eb0*/  ISETP.GE.AND P0, PT, R13, R0, PT ;  /* 0x000000000d00720c */ /* 0x000fda0003f06270 */
[----:B------:R-:W-:Y:S05]  /*0ec0*/  @P0 EXIT ;  /* 0x000000000000094d */ /* 0x000fea0003800000 */
[----:B01----:R-:W0:Y:S01]  /*0ed0*/  LDC.64 R2, c[0x0][0x220] ;  /* 0x00008800ff027b82 */ /* 0x003e220000000a00 */
[----:B------:R-:W-:-:S04]  /*0ee0*/  IMAD R13, R18, 0x200, R13 ;  /* 0x00000200120d7824 */ /* 0x000fc800078e020d */
[----:B0-----:R-:W-:-:S05]  /*0ef0*/  IMAD.WIDE.U32 R2, R13, 0x4, R2 ;  /* 0x000000040d027825 */ /* 0x001fca00078e0002 */
[----:B------:R-:W-:Y:S01]  /*0f00*/  STG.E desc[UR4][R2.64], R5 ;  /* 0x0000000502007986 */ /* 0x000fe2000c101904 */
[----:B------:R-:W-:Y:S05]  /*0f10*/  EXIT ;  /* 0x000000000000794d */ /* 0x000fea0003800000 */
.L_x_65546:
        /* <DEDUP_REMOVED lines=14> */
.L_x_71963:


//--------------------- .text._ZN2at6native29vectorized_elementwise_kernelILi2EZZZNS0_50_GLOBAL__N__2680c7bb_12_PowKernel_cu_140f0503_289624pow_tensor_tensor_kernelERNS_18TensorIteratorBaseEENKUlvE_clEvENKUlvE1_clEvEUliiE_St5arrayIPcLm3EEEEviT0_T1_ --------------------------
	.section	.text._ZN2at6native29vectorized_elementwise_kernelILi2EZZZNS0_50_GLOBAL__N__2680c7bb_12_PowKernel_cu_140f0503_289624pow_tensor_tensor_kernelERNS_18TensorIteratorBaseEENKUlvE_clEvENKUlvE1_clEvEUliiE_St5arrayIPcLm3EEEEviT0_T1_,"ax",@progbits
	.align	128
        .global         _ZN2at6native29vectorized_elementwise_kernelILi2EZZZNS0_50_GLOBAL__N__2680c7bb_12_PowKernel_cu_140f0503_289624pow_tensor_tensor_kernelERNS_18TensorIteratorBaseEENKUlvE_clEvENKUlvE1_clEvEUliiE_St5arrayIPcLm3EEEEviT0_T1_
        .type           _ZN2at6native29vectorized_elementwise_kernelILi2EZZZNS0_50_GLOBAL__N__2680c7bb_12_PowKernel_cu_140f0503_289624pow_tensor_tensor_kernelERNS_18TensorIteratorBaseEENKUlvE_clEvENKUlvE1_clEvEUliiE_St5arrayIPcLm3EEEEviT0_T1_,@function
        .size           _ZN2at6native29vectorized_elementwise_kernelILi2EZZZNS0_50_GLOBAL__N__2680c7bb_12_PowKernel_cu_140f0503_289624pow_tensor_tensor_kernelERNS_18TensorIteratorBaseEENKUlvE_clEvENKUlvE1_clEvEUliiE_St5arrayIPcLm3EEEEviT0_T1_,(.L_x_71964 - _ZN2at6native29vectorized_elementwise_kernelILi2EZZZNS0_50_GLOBAL__N__2680c7bb_12_PowKernel_cu_140f0503_289624pow_tensor_tensor_kernelERNS_18TensorIteratorBaseEENKUlvE_clEvENKUlvE1_clEvEUliiE_St5arrayIPcLm3EEEEviT0_T1_)
        .other          _ZN2at6native29vectorized_elementwise_kernelILi2EZZZNS0_50_GLOBAL__N__2680c7bb_12_PowKernel_cu_140f0503_289624pow_tensor_tensor_kernelERNS_18TensorIteratorBaseEENKUlvE_clEvENKUlvE1_clEvEUliiE_St5arrayIPcLm3EEEEviT0_T1_,@"STO_CUDA_ENTRY STV_DEFAULT"
_ZN2at6native29vectorized_elementwise_kernelILi2EZZZNS0_50_GLOBAL__N__2680c7bb_12_PowKernel_cu_140f0503_289624pow_tensor_tensor_kernelERNS_18TensorIteratorBaseEENKUlvE_clEvENKUlvE1_clEvEUliiE_St5arrayIPcLm3EEEEviT0_T1_:
.text._ZN2at6native29vectorized_elementwise_kernelILi2EZZZNS0_50_GLOBAL__N__2680c7bb_12_PowKernel_cu_140f0503_289624pow_tensor_tensor_kernelERNS_18TensorIteratorBaseEENKUlvE_clEvENKUlvE1_clEvEUliiE_St5arrayIPcLm3EEEEviT0_T1_:
        /* <DEDUP_REMOVED lines=14> */
[----:B------:R-:W2:Y:S04]  /*00e0*/  LDG.E.64 R10, desc[UR4][R22.64] ;  /* 0x00000004160a7981 */ /* 0x000ea8000c1e1b00 */
[----:B------:R0:W5:Y:S01]  /*00f0*/  LDG.E.64 R18, desc[UR4][R22.64+0x400] ;  /* 0x0004000416127981 */ /* 0x000162000c1e1b00 */
[----:B------:R-:W-:-:S03]  /*0100*/  IMAD.WIDE.U32 R8, R0, 0x8, R2 ;  /* 0x0000000800087825 */ /* 0x000fc600078e0002 */
[----:B------:R0:W5:Y:S04]  /*0110*/  LDG.E.64 R14, desc[UR4][R22.64+0x800] ;  /* 0x00080004160e7981 */ /* 0x000168000c1e1b00 */
[----:B------:R0:W5:Y:S04]  /*0120*/  LDG.E.64 R20, desc[UR4][R8.64] ;  /* 0x0000000408147981 */ /* 0x000168000c1e1b00 */
[----:B------:R0:W5:Y:S04]  /*0130*/  LDG.E.64 R16, desc[UR4][R8.64+0x400] ;  /* 0x0004000408107981 */ /* 0x000168000c1e1b00 */
[----:B------:R0:W5:Y:S04]  /*0140*/  LDG.E.64 R6, desc[UR4][R8.64+0x800] ;  /* 0x0008000408067981 */ /* 0x000168000c1e1b00 */
[----:B------:R0:W5:Y:S04]  /*0150*/  LDG.E.64 R2, desc[UR4][R8.64+0xc00] ;  /* 0x000c000408027981 */ /* 0x000168000c1e1b00 */
[----:B------:R0:W5:Y:S01]  /*0160*/  LDG.E.64 R12, desc[UR4][R22.64+0xc00] ;  /* 0x000c0004160c7981 */ /* 0x000162000c1e1b00 */
[----:B------:R-:W-:Y:S01]  /*0170*/  BSSY B0, `(.L_x_65548) ;  /* 0x0000026000007945 */ /* 0x000fe20003800000 */
[----:B--2---:R-:W-:-:S13]  /*0180*/  ISETP.GE.AND P0, PT, R10, RZ, PT ;  /* 0x000000ff0a00720c */ /* 0x004fda0003f06270 */
[----:B0-----:R-:W-:Y:S05]  /*0190*/  @!P0 BRA `(.L_x_65549) ;  /* 0x0000000000688947 */ /* 0x001fea0003800000 */
        /* <DEDUP_REMOVED lines=12> */
[----:B------:R-:W-:Y:S01]  /*0260*/  SHF.R.S32.HI R9, RZ, 0x1, R10 ;  /* 0x00000001ff097819 */ /* 0x000fe2000001140a */
[----:B------:R-:W-:-:S07]  /*0270*/  IMAD.MOV.U32 R10, RZ, RZ, R5 ;  /* 0x000000ffff0a7224 */ /* 0x000fce00078e0005 */
.L_x_65552:
        /* <DEDUP_REMOVED lines=10> */
.L_x_65551:
[----:B------:R-:W-:Y:S05]  /*0320*/  BSYNC B1 ;  /* 0x0000000000017941 */ /* 0x000fea0003800000 */
.L_x_65550:
[----:B------:R-:W-:Y:S05]  /*0330*/  BRA `(.L_x_65553) ;  /* 0x0000000000247947 */ /* 0x000fea0003800000 */
.L_x_65549:
[----:B-----5:R-:W-:Y:S01]  /*0340*/  ISETP.NE.AND P0, PT, R20, 0x1, PT ;  /* 0x000000011400780c */ /* 0x020fe20003f05270 */
        /* <DEDUP_REMOVED lines=8> */
.L_x_65553:
[----:B------:R-:W-:Y:S05]  /*03d0*/  BSYNC B0 ;  /* 0x0000000000007941 */ /* 0x000fea0003800000 */
.L_x_65548:
[----:B------:R-:W-:Y:S01]  /*03e0*/  ISETP.GE.AND P0, PT, R11, RZ, PT ;  /* 0x000000ff0b00720c */ /* 0x000fe20003f06270 */
        /* <DEDUP_REMOVED lines=16> */
.L_x_65558:
        /* <DEDUP_REMOVED lines=11> */
.L_x_65557:
[----:B------:R-:W-:Y:S05]  /*05a0*/  BSYNC B1 ;  /* 0x0000000000017941 */ /* 0x000fea0003800000 */
.L_x_65556:
[----:B------:R-:W-:Y:S05]  /*05b0*/  BRA `(.L_x_65559) ;  /* 0x0000000000247947 */ /* 0x000fea0003800000 */
.L_x_65555:
        /* <DEDUP_REMOVED lines=9> */
.L_x_65559:
[----:B------:R-:W-:Y:S05]  /*0650*/  BSYNC B0 ;  /* 0x0000000000007941 */ /* 0x000fea0003800000 */
.L_x_65554:
[----:B-----5:R-:W-:Y:S01]  /*0660*/  ISETP.GE.AND P0, PT, R18, RZ, PT ;  /* 0x000000ff1200720c */ /* 0x020fe20003f06270 */
        /* <DEDUP_REMOVED lines=16> */
.L_x_65564:
        /* <DEDUP_REMOVED lines=10> */
.L_x_65563:
[----:B------:R-:W-:Y:S05]  /*0810*/  BSYNC B1 ;  /* 0x0000000000017941 */ /* 0x000fea0003800000 */
.L_x_65562:
[----:B------:R-:W-:Y:S05]  /*0820*/  BRA `(.L_x_65565) ;  /* 0x0000000000247947 */ /* 0x000fea0003800000 */
.L_x_65561:
        /* <DEDUP_REMOVED lines=9> */
.L_x_65565:
[----:B------:R-:W-:Y:S05]  /*08c0*/  BSYNC B0 ;  /* 0x0000000000007941 */ /* 0x000fea0003800000 */
.L_x_65560:
        /* <DEDUP_REMOVED lines=17> */
.L_x_65570:
        /* <DEDUP_REMOVED lines=11> */
.L_x_65569:
[----:B------:R-:W-:Y:S05]  /*0a90*/  BSYNC B1 ;  /* 0x0000000000017941 */ /* 0x000fea0003800000 */
.L_x_65568:
[----:B------:R-:W-:Y:S05]  /*0aa0*/  BRA `(.L_x_65571) ;  /* 0x0000000000247947 */ /* 0x000fea0003800000 */
.L_x_65567:
        /* <DEDUP_REMOVED lines=9> */
.L_x_65571:
[----:B------:R-:W-:Y:S05]  /*0b40*/  BSYNC B0 ;  /* 0x0000000000007941 */ /* 0x000fea0003800000 */
.L_x_65566:
        /* <DEDUP_REMOVED lines=17> */
.L_x_65576:
        /* <DEDUP_REMOVED lines=10> */
.L_x_65575:
[----:B------:R-:W-:Y:S05]  /*0d00*/  BSYNC B1 ;  /* 0x0000000000017941 */ /* 0x000fea0003800000 */
.L_x_65574:
[----:B------:R-:W-:Y:S05]  /*0d10*/  BRA `(.L_x_65577) ;  /* 0x0000000000247947 */ /* 0x000fea0003800000 */
.L_x_65573:
        /* <DEDUP_REMOVED lines=9> */
.L_x_65577:
[----:B------:R-:W-:Y:S05]  /*0db0*/  BSYNC B0 ;  /* 0x0000000000007941 */ /* 0x000fea0003800000 */
.L_x_65572:
        /* <DEDUP_REMOVED lines=17> */
.L_x_65582:
        /* <DEDUP_REMOVED lines=11> */
.L_x_65581:
[----:B------:R-:W-:Y:S05]  /*0f80*/  BSYNC B1 ;  /* 0x0000000000017941 */ /* 0x000fea0003800000 */
.L_x_65580:
[----:B------:R-:W-:Y:S05]  /*0f90*/  BRA `(.L_x_65583) ;  /* 0x0000000000247947 */ /* 0x000fea0003800000 */
.L_x_65579:
        /* <DEDUP_REMOVED lines=9> */
.L_x_65583:
[----:B------:R-:W-:Y:S05]  /*1030*/  BSYNC B0 ;  /* 0x0000000000007941 */ /* 0x000fea0003800000 */
.L_x_65578:
        /* <DEDUP_REMOVED lines=17> */
.L_x_65588:
        /* <DEDUP_REMOVED lines=10> */
.L_x_65587:
[----:B------:R-:W-:Y:S05]  /*11f0*/  BSYNC B1 ;  /* 0x0000000000017941 */ /* 0x000fea0003800000 */
.L_x_65586:
[----:B------:R-:W-:Y:S05]  /*1200*/  BRA `(.L_x_65589) ;  /* 0x0000000000247947 */ /* 0x000fea0003800000 */
.L_x_65585:
        /* <DEDUP_REMOVED lines=9> */
.L_x_65589:
[----:B------:R-:W-:Y:S05]  /*12a0*/  BSYNC B0 ;  /* 0x0000000000007941 */ /* 0x000fea0003800000 */
.L_x_65584:
        /* <DEDUP_REMOVED lines=17> */
.L_x_65594:
        /* <DEDUP_REMOVED lines=10> */
.L_x_65593:
[----:B------:R-:W-:Y:S05]  /*1460*/  BSYNC B1 ;  /* 0x0000000000017941 */ /* 0x000fea0003800000 */
.L_x_65592:
[----:B------:R-:W-:Y:S05]  /*1470*/  BRA `(.L_x_65595) ;  /* 0x0000000000247947 */ /* 0x000fea0003800000 */
.L_x_65591:
        /* <DEDUP_REMOVED lines=9> */
.L_x_65595:
[----:B------:R-:W-:Y:S05]  /*1510*/  BSYNC B0 ;  /* 0x0000000000007941 */ /* 0x000fea0003800000 */
.L_x_65590:
[----:B------:R-:W0:Y:S02]  /*1520*/  LDC.64 R2, c[0x0][0x220] ;  /* 0x00008800ff027b82 */ /* 0x000e240000000a00 */
[----:B0-----:R-:W-:-:S04]  /*1530*/  IMAD.WIDE.U32 R4, R4, 0x4, R2 ;  /* 0x0000000404047825 */ /* 0x001fc800078e0002 */
[----:B------:R-:W-:-:S05]  /*1540*/  IMAD.WIDE R4, R0, 0x8, R4 ;  /* 0x0000000800047825 */ /* 0x000fca00078e0204 */
[----:B------:R-:W-:Y:S04]  /*1550*/  STG.E.64 desc[UR4][R4.64], R8 ;  /* 0x0000000804007986 */ /* 0x000fe8000c101b04 */
[----:B------:R-:W-:Y:S04]  /*1560*/  STG.E.64 desc[UR4][R4.64+0x400], R10 ;  /* 0x0004000a04007986 */ /* 0x000fe8000c101b04 */
[----:B------:R-:W-:Y:S04]  /*1570*/  STG.E.64 desc[UR4][R4.64+0x800], R16 ;  /* 0x0008001004007986 */ /* 0x000fe8000c101b04 */
[----:B------:R-:W-:Y:S01]  /*1580*/  STG.E.64 desc[UR4][R4.64+0xc00], R6 ;  /* 0x000c000604007986 */ /* 0x000fe2000c101b04 */
[----:B------:R-:W-:Y:S05]  /*1590*/  EXIT ;  /* 0x000000000000794d */ /* 0x000fea0003800000 */
.L_x_65547:
[----:B------:R-:W0:Y:S01]  /*15a0*/  S2R R6, SR_TID.X ;  /* 0x0000000000067919 */ /* 0x000e220000002100 */
[----:B------:R-:W-:Y:S02]  /*15b0*/  CS2R R8, SRZ ;  /* 0x0000000000087805 */ /* 0x000fe4000001ff00 */
        /* <DEDUP_REMOVED lines=10> */
[----:B------:R-:W-:Y:S02]  /*1660*/  IMAD.MOV.U32 R20, RZ, RZ, RZ ;  /* 0x000000ffff147224 */ /* 0x000fe400078e00ff */
[----:B0-----:R-:W-:Y:S01]  /*1670*/  @!P0 IMAD.WIDE.U32 R16, R7, 0x4, R16 ;  /* 0x0000000407108825 */ /* 0x001fe200078e0010 */
[----:B------:R-:W-:Y:S02]  /*1680*/  ISETP.GE.AND P5, PT, R27, R5, PT ;  /* 0x000000051b00720c */ /* 0x000fe40003fa6270 */
[----:B------:R-:W0:Y:S01]  /*1690*/  @!P4 LDC.64 R12, c[0x0][0x230] ;  /* 0x00008c00ff0ccb82 */ /* 0x000e220000000a00 */
[----:B-1----:R-:W-:-:S04]  /*16a0*/  @!P0 IMAD.WIDE.U32 R22, R7, 0x4, R22 ;  /* 0x0000000407168825 */ /* 0x002fc800078e0016 */
[----:B------:R-:W-:Y:S01]  /*16b0*/  IMAD.MOV.U32 R7, RZ, RZ, RZ ;  /* 0x000000ffff077224 */ /* 0x000fe200078e00ff */
[----:B------:R-:W5:Y:S05]  /*16c0*/  @!P0 LDG.E R8, desc[UR4][R22.64] ;  /* 0x0000000416088981 */ /* 0x000f6a000c1e1900 */
[----:B------:R-:W-:Y:S01]  /*16d0*/  @!P5 IMAD.IADD R11, R4, 0x1, R27 ;  /* 0x00000001040bd824 */ /* 0x000fe200078e021b */
[----:B------:R-:W1:Y:S01]  /*16e0*/  @!P5 LDC.64 R2, c[0x0][0x230] ;  /* 0x00008c00ff02db82 */ /* 0x000e620000000a00 */
[----:B------:R-:W-:Y:S01]  /*16f0*/  @!P5 VIADD R27, R27, 0x80 ;  /* 0x000000801b1bd836 */ /* 0x000fe20000000000 */
[----:B------:R3:W5:Y:S04]  /*1700*/  @!P0 LDG.E R7, desc[UR4][R16.64] ;  /* 0x0000000410078981 */ /* 0x000768000c1e1900 */
        /* <DEDUP_REMOVED lines=13> */
[----:B------:R1:W5:Y:S03]  /*17e0*/  @!P5 LDG.E R20, desc[UR4][R2.64] ;  /* 0x000000040214d981 */ /* 0x000366000c1e1900 */
[----:B0-----:R-:W-:Y:S01]  /*17f0*/  @!P4 IMAD.WIDE.U32 R12, R10, 0x4, R12 ;  /* 0x000000040a0cc825 */ /* 0x001fe200078e000c */
[----:B------:R0:W5:Y:S03]  /*1800*/  @!P4 LDG.E R9, desc[UR4][R14.64] ;  /* 0x000000040e09c981 */ /* 0x000166000c1e1900 */
[----:B----4-:R-:W-:Y:S01]  /*1810*/  @!P5 IMAD.WIDE.U32 R24, R11, 0x4, R24 ;  /* 0x000000040b18d825 */ /* 0x010fe200078e0018 */
[----:B------:R-:W-:Y:S01]  /*1820*/  CS2R R10, SRZ ;  /* 0x00000000000a7805 */ /* 0x000fe2000001ff00 */
[----:B------:R-:W2:Y:S02]  /*1830*/  @!P2 LDC.64 R22, c[0x0][0x230] ;  /* 0x00008c00ff16ab82 */ /* 0x000ea40000000a00 */
[----:B-1----:R-:W-:-:S02]  /*1840*/  @!P2 IMAD.IADD R3, R4, 0x1, R27 ;  /* 0x000000010403a824 */ /* 0x002fc400078e021b */
[----:B------:R-:W-:Y:S01]  /*1850*/  @!P2 VIADD R27, R27, 0x80 ;  /* 0x000000801b1ba836 */ /* 0x000fe20000000000 */
[----:B------:R1:W5:Y:S03]  /*1860*/  @!P4 LDG.E R10, desc[UR4][R12.64] ;  /* 0x000000040c0ac981 */ /* 0x000366000c1e1900 */
[----:B0-----:R-:W0:Y:S01]  /*1870*/  @!P1 LDC.64 R14, c[0x0][0x230] ;  /* 0x00008c00ff0e9b82 */ /* 0x001e220000000a00 */
[----:B------:R-:W-:Y:S01]  /*1880*/  ISETP.GE.AND P4, PT, R27, R5, PT ;  /* 0x000000051b00720c */ /* 0x000fe20003f86270 */
[C---:B------:R-:W-:Y:S01]  /*1890*/  @!P3 IMAD.WIDE.U32 R28, R21.reuse, 0x4, R28 ;  /* 0x00000004151cb825 */ /* 0x040fe200078e001c */
[----:B------:R4:W5:Y:S05]  /*18a0*/  @!P5 LDG.E R11, desc[UR4][R24.64] ;  /* 0x00000004180bd981 */ /* 0x00096a000c1e1900 */
[----:B-1----:R-:W1:Y:S01]  /*18b0*/  @!P2 LDC.64 R12, c[0x0][0x228] ;  /* 0x00008a00ff0cab82 */ /* 0x002e620000000a00 */
[----:B------:R-:W-:-:S04]  /*18c0*/  @!P3 IMAD.WIDE.U32 R18, R21, 0x4, R18 ;  /* 0x000000041512b825 */ /* 0x000fc800078e0012 */
[----:B------:R-:W-:Y:S01]  /*18d0*/  IMAD.MOV.U32 R21, RZ, RZ, RZ ;  /* 0x000000ffff157224 */ /* 0x000fe200078e00ff */
[----:B----4-:R-:W-:-:S05]  /*18e0*/  CS2R R24, SRZ ;  /* 0x0000000000187805 */ /* 0x010fca000001ff00 */
[----:B------:R4:W5:Y:S04]  /*18f0*/  @!P3 LDG.E R21, desc[UR4][R28.64] ;  /* 0x000000041c15b981 */ /* 0x000968000c1e1900 */
[----:B------:R3:W5:Y:S01]  /*1900*/  @!P3 LDG.E R24, desc[UR4][R18.64] ;  /* 0x000000041218b981 */ /* 0x000762000c1e1900 */
[----:B----4-:R-:W-:Y:S02]  /*1910*/  @!P4 IMAD.IADD R29, R4, 0x1, R27 ;  /* 0x00000001041dc824 */ /* 0x010fe400078e021b */
[----:B------:R-:W-:Y:S02]  /*1920*/  @!P4 VIADD R27, R27, 0x80 ;  /* 0x000000801b1bc836 */ /* 0x000fe40000000000 */
[----:B-1----:R-:W-:Y:S01]  /*1930*/  @!P2 IMAD.WIDE.U32 R12, R3, 0x4, R12 ;  /* 0x00000004030ca825 */ /* 0x002fe200078e000c */
[----:B---3--:R-:W1:Y:S02]  /*1940*/  @!P4 LDC.64 R18, c[0x0][0x228] ;  /* 0x00008a00ff12cb82 */ /* 0x008e640000000a00 */
[----:B------:R-:W-:Y:S01]  /*1950*/  ISETP.GE.AND P3, PT, R27, R5, PT ;  /* 0x000000051b00720c */ /* 0x000fe20003f66270 */
[----:B--2---:R-:W-:Y:S01]  /*1960*/  @!P2 IMAD.WIDE.U32 R22, R3, 0x4, R22 ;  /* 0x000000040316a825 */ /* 0x004fe200078e0016 */
[----:B------:R-:W-:-:S03]  /*1970*/  CS2R R2, SRZ ;  /* 0x0000000000027805 */ /* 0x000fc6000001ff00 */
[----:B------:R-:W-:-:S03]  /*1980*/  @!P1 IMAD.WIDE.U32 R16, R0, 0x4, R16 ;  /* 0x0000000400109825 */ /* 0x000fc600078e0010 */
[----:B------:R2:W5:Y:S01]  /*1990*/  @!P2 LDG.E R3, desc[UR4][R12.64] ;  /* 0x000000040c03a981 */ /* 0x000562000c1e1900 */
[----:B0-----:R-:W-:-:S03]  /*19a0*/  @!P1 IMAD.WIDE.U32 R14, R0, 0x4, R14 ;  /* 0x00000004000e9825 */ /* 0x001fc600078e000e */
[----:B------:R0:W5:Y:S01]  /*19b0*/  @!P1 LDG.E R25, desc[UR4][R16.64] ;  /* 0x0000000410199981 */ /* 0x000162000c1e1900 */
[----:B------:R-:W-:Y:S02]  /*19c0*/  IMAD.MOV.U32 R0, RZ, RZ, RZ ;  /* 0x000000ffff007224 */ /* 0x000fe400078e00ff */
[----:B------:R-:W-:Y:S01]  /*19d0*/  @!P3 IMAD.IADD R27, R4, 0x1, R27 ;  /* 0x00000001041bb824 */ /* 0x000fe200078e021b */
[----:B------:R-:W5:Y:S01]  /*19e0*/  @!P2 LDG.E R2, desc[UR4][R22.64] ;  /* 0x000000041602a981 */ /* 0x000f62000c1e1900 */
[----:B--2---:R-:W2:Y:S03]  /*19f0*/  @!P3 LDC.64 R12, c[0x0][0x228] ;  /* 0x00008a00ff0cbb82 */ /* 0x004ea60000000a00 */
[----:B------:R3:W5:Y:S05]  /*1a00*/  @!P1 LDG.E R0, desc[UR4][R14.64] ;  /* 0x000000040e009981 */ /* 0x00076a000c1e1900 */
[----:B0-----:R-:W0:Y:S08]  /*1a10*/  @!P4 LDC.64 R16, c[0x0][0x230] ;  /* 0x00008c00ff10cb82 */ /* 0x001e300000000a00 */
[----:B---3--:R-:W3:Y:S01]  /*1a20*/  @!P3 LDC.64 R14, c[0x0][0x230] ;  /* 0x00008c00ff0ebb82 */ /* 0x008ee20000000a00 */
[----:B-1----:R-:W-:-:S04]  /*1a30*/  @!P4 IMAD.WIDE.U32 R18, R29, 0x4, R18 ;  /* 0x000000041d12c825 */ /* 0x002fc800078e0012 */
[----:B------:R-:W-:Y:S02]  /*1a40*/  IMAD.MOV.U32 R26, RZ, RZ, RZ ;  /* 0x000000ffff1a7224 */ /* 0x000fe400078e00ff */
[----:B------:R-:W-:-:S04]  /*1a50*/  IMAD.MOV.U32 R22, RZ, RZ, RZ ;  /* 0x000000ffff167224 */ /* 0x000fc800078e00ff */
[----:B------:R1:W5:Y:S01]  /*1a60*/  @!P4 LDG.E R26, desc[UR4][R18.64] ;  /* 0x00000004121ac981 */ /* 0x000362000c1e1900 */
[----:B0-----:R-:W-:-:S04]  /*1a70*/  @!P4 IMAD.WIDE.U32 R16, R29, 0x4, R16 ;  /* 0x000000041d10c825 */ /* 0x001fc800078e0010 */
[C---:B--2---:R-:W-:Y:S01]  /*1a80*/  @!P3 IMAD.WIDE.U32 R28, R27.reuse, 0x4, R12 ;  /* 0x000000041b1cb825 */ /* 0x044fe200078e000c */
[----:B------:R-:W-:Y:S01]  /*1a90*/  CS2R R12, SRZ ;  /* 0x00000000000c7805 */ /* 0x000fe2000001ff00 */
[----:B------:R1:W5:Y:S02]  /*1aa0*/  @!P4 LDG.E R22, desc[UR4][R16.64] ;  /* 0x000000041016c981 */ /* 0x000364000c1e1900 */
[----:B---3--:R-:W-:-:S03]  /*1ab0*/  @!P3 IMAD.WIDE.U32 R14, R27, 0x4, R14 ;  /* 0x000000041b0eb825 */ /* 0x008fc600078e000e */
[----:B------:R1:W5:Y:S04]  /*1ac0*/  @!P3 LDG.E R13, desc[UR4][R28.64] ;  /* 0x000000041c0db981 */ /* 0x000368000c1e1900 */
[----:B------:R1:W5:Y:S01]  /*1ad0*/  @!P3 LDG.E R12, desc[UR4][R14.64] ;  /* 0x000000040e0cb981 */ /* 0x000362000c1e1900 */
[----:B------:R-:W-:Y:S04]  /*1ae0*/  BSSY B0, `(.L_x_65596) ;  /* 0x0000026000007945 */ /* 0x000fe80003800000 */
        /* <DEDUP_REMOVED lines=15> */
[----:B------:R-:W-:-:S07]  /*1be0*/  SHF.R.S32.HI R8, RZ, 0x1, R8 ;  /* 0x00000001ff087819 */ /* 0x000fce0000011408 */
.L_x_65601:
        /* <DEDUP_REMOVED lines=10> */
.L_x_65600:
[----:B------:R-:W-:Y:S05]  /*1c90*/  BSYNC B1 ;  /* 0x0000000000017941 */ /* 0x000fea0003800000 */
.L_x_65599:
[----:B------:R-:W-:Y:S05]  /*1ca0*/  BRA `(.L_x_65597) ;  /* 0x0000000000247947 */ /* 0x000fea0003800000 */
.L_x_65598:
        /* <DEDUP_REMOVED lines=9> */
.L_x_65597:
[----:B------:R-:W-:Y:S05]  /*1d40*/  BSYNC B0 ;  /* 0x0000000000007941 */ /* 0x000fea0003800000 */
.L_x_65596:
[----:B-----5:R-:W-:Y:S01]  /*1d50*/  VIADD R8, R6, 0x80 ;  /* 0x0000008006087836 */ /* 0x020fe20000000000 */
[----:B------:R-:W-:Y:S04]  /*1d60*/  BSSY B0, `(.L_x_65602) ;  /* 0x0000027000007945 */ /* 0x000fe80003800000 */
[----:B------:R-:W-:-:S13]  /*1d70*/  ISETP.GE.AND P1, PT, R8, R5, PT ;  /* 0x000000050800720c */ /* 0x000fda0003f26270 */
[----:B------:R-:W-:Y:S05]  /*1d80*/  @P1 BRA `(.L_x_65603) ;  /* 0x0000000000901947 */ /* 0x000fea0003800000 */
[----:B------:R-:W-:-:S13]  /*1d90*/  ISETP.GE.AND P1, PT, R10, RZ, PT ;  /* 0x000000ff0a00720c */ /* 0x000fda0003f26270 */
[----:B------:R-:W-:Y:S05]  /*1da0*/  @!P1 BRA `(.L_x_65604) ;  /* 0x0000000000649947 */ /* 0x000fea0003800000 */
[----:B------:R-:W-:Y:S01]  /*1db0*/  ISETP.NE.AND P1, PT, R10, RZ, PT ;  /* 0x000000ff0a00720c */ /* 0x000fe20003f25270 */
[----:B------:R-:W-:Y:S01]  /*1dc0*/  BSSY B1, `(.L_x_65605) ;  /* 0x0000016000017945 */ /* 0x000fe20003800000 */
[----:B------:R-:W-:-:S11]  /*1dd0*/  IMAD.MOV.U32 R7, RZ, RZ, 0x1 ;  /* 0x00000001ff077424 */ /* 0x000fd600078e00ff */
[----:B------:R-:W-:Y:S05]  /*1de0*/  @!P1 BRA `(.L_x_65606) ;  /* 0x00000000004c9947 */ /* 0x000fea0003800000 */
[C---:B-1----:R-:W-:Y:S01]  /*1df0*/  VIADD R15, R10.reuse, 0x1 ;  /* 0x000000010a0f7836 */ /* 0x042fe20000000000 */
        /* <DEDUP_REMOVED lines=8> */
.L_x_65607:
        /* <DEDUP_REMOVED lines=10> */
.L_x_65606:
[----:B------:R-:W-:Y:S05]  /*1f20*/  BSYNC B1 ;  /* 0x0000000000017941 */ /* 0x000fea0003800000 */
.L_x_65605:
[----:B------:R-:W-:Y:S05]  /*1f30*/  BRA `(.L_x_65603) ;  /* 0x0000000000247947 */ /* 0x000fea0003800000 */
.L_x_65604:
        /* <DEDUP_REMOVED lines=9> */
.L_x_65603:
[----:B------:R-:W-:Y:S05]  /*1fd0*/  BSYNC B0 ;  /* 0x0000000000007941 */ /* 0x000fea0003800000 */
.L_x_65602:
        /* <DEDUP_REMOVED lines=19> */
[----:B-1----:R-:W-:-:S07]  /*2110*/  IMAD.MOV.U32 R15, RZ, RZ, R10 ;  /* 0x000000ffff0f7224 */ /* 0x002fce00078e000a */
.L_x_65613:
        /* <DEDUP_REMOVED lines=10> */
.L_x_65612:
[----:B------:R-:W-:Y:S05]  /*21c0*/  BSYNC B1 ;  /* 0x0000000000017941 */ /* 0x000fea0003800000 */
.L_x_65611:
[----:B------:R-:W-:Y:S05]  /*21d0*/  BRA `(.L_x_65609) ;  /* 0x0000000000247947 */ /* 0x000fea0003800000 */
.L_x_65610:
        /* <DEDUP_REMOVED lines=9> */
.L_x_65609:
[----:B------:R-:W-:Y:S05]  /*2270*/  BSYNC B0 ;  /* 0x0000000000007941 */ /* 0x000fea0003800000 */
.L_x_65608:
        /* <DEDUP_REMOVED lines=18> */
[----:B-1----:R-:W-:Y:S01]  /*23a0*/  SHF.R.S32.HI R15, RZ, 0x1, R24 ;  /* 0x00000001ff0f7819 */ /* 0x002fe20000011418 */
[----:B------:R-:W-:-:S07]  /*23b0*/  IMAD.MOV.U32 R16, RZ, RZ, R11 ;  /* 0x000000ffff107224 */ /* 0x000fce00078e000b */
.L_x_65619:
        /* <DEDUP_REMOVED lines=10> */
.L_x_65618:
[----:B------:R-:W-:Y:S05]  /*2460*/  BSYNC B1 ;  /* 0x0000000000017941 */ /* 0x000fea0003800000 */
.L_x_65617:
[----:B------:R-:W-:Y:S05]  /*2470*/  BRA `(.L_x_65615) ;  /* 0x0000000000247947 */ /* 0x000fea0003800000 */
.L_x_65616:
        /* <DEDUP_REMOVED lines=9> */
.L_x_65615:
[----:B------:R-:W-:Y:S05]  /*2510*/  BSYNC B0 ;  /* 0x0000000000007941 */ /* 0x000fea0003800000 */
.L_x_65614:
[----:B-1----:R-:W-:Y:S01]  /*2520*/  VIADD R16, R6, 0x200 ;  /* 0x0000020006107836 */ /* 0x002fe20000000000 */
        /* <DEDUP_REMOVED lines=19> */
.L_x_65625:
        /* <DEDUP_REMOVED lines=11> */
.L_x_65624:
[----:B------:R-:W-:Y:S05]  /*2710*/  BSYNC B1 ;  /* 0x0000000000017941 */ /* 0x000fea0003800000 */
.L_x_65623:
[----:B------:R-:W-:Y:S05]  /*2720*/  BRA `(.L_x_65621) ;  /* 0x0000000000247947 */ /* 0x000fea0003800000 */
.L_x_65622:
        /* <DEDUP_REMOVED lines=9> */
.L_x_65621:
[----:B------:R-:W-:Y:S05]  /*27c0*/  BSYNC B0 ;  /* 0x0000000000007941 */ /* 0x000fea0003800000 */
.L_x_65620:
        /* <DEDUP_REMOVED lines=19> */
.L_x_65631:
        /* <DEDUP_REMOVED lines=10> */
.L_x_65630:
[----:B------:R-:W-:Y:S05]  /*29a0*/  BSYNC B1 ;  /* 0x0000000000017941 */ /* 0x000fea0003800000 */
.L_x_65629:
[----:B------:R-:W-:Y:S05]  /*29b0*/  BRA `(.L_x_65627) ;  /* 0x0000000000247947 */ /* 0x000fea0003800000 */
.L_x_65628:
        /* <DEDUP_REMOVED lines=9> */
.L_x_65627:
[----:B------:R-:W-:Y:S05]  /*2a50*/  BSYNC B0 ;  /* 0x0000000000007941 */ /* 0x000fea0003800000 */
.L_x_65626:
        /* <DEDUP_REMOVED lines=20> */
.L_x_65637:
        /* <DEDUP_REMOVED lines=10> */
.L_x_65636:
[----:B------:R-:W-:Y:S05]  /*2c40*/  BSYNC B1 ;  /* 0x0000000000017941 */ /* 0x000fea0003800000 */
.L_x_65635:
[----:B------:R-:W-:Y:S05]  /*2c50*/  BRA `(.L_x_65633) ;  /* 0x0000000000247947 */ /* 0x000fea0003800000 */
.L_x_65634:
        /* <DEDUP_REMOVED lines=9> */
.L_x_65633:
[----:B------:R-:W-:Y:S05]  /*2cf0*/  BSYNC B0 ;  /* 0x0000000000007941 */ /* 0x000fea0003800000 */
.L_x_65632:
        /* <DEDUP_REMOVED lines=19> */
.L_x_65643:
        /* <DEDUP_REMOVED lines=10> */
.L_x_65642:
[----:B------:R-:W-:Y:S05]  /*2ed0*/  BSYNC B1 ;  /* 0x0000000000017941 */ /* 0x000fea0003800000 */
.L_x_65641:
[----:B------:R-:W-:Y:S05]  /*2ee0*/  BRA `(.L_x_65639) ;  /* 0x0000000000247947 */ /* 0x000fea0003800000 */
.L_x_65640:
        /* <DEDUP_REMOVED lines=9> */
.L_x_65639:
[----:B------:R-:W-:Y:S05]  /*2f80*/  BSYNC B0 ;  /* 0x0000000000007941 */ /* 0x000fea0003800000 */
.L_x_65638:
[----:B------:R-:W0:Y:S01]  /*2f90*/  @!P0 LDC.64 R12, c[0x0][0x220] ;  /* 0x00008800ff0c8b82 */ /* 0x000e220000000a00 */
[----:B------:R-:W-:Y:S01]  /*2fa0*/  @!P0 IMAD.IADD R15, R4, 0x1, R6 ;  /* 0x00000001040f8824 */ /* 0x000fe200078e0206 */
[----:B------:R-:W-:Y:S01]  /*2fb0*/  BSSY B0, `(.L_x_65644) ;  /* 0x0000030000007945 */ /* 0x000fe20003800000 */
[----:B------:R-:W-:-:S03]  /*2fc0*/  @!P0 IMAD.MOV.U32 R6, RZ, RZ, R8 ;  /* 0x000000ffff068224 */ /* 0x000fc600078e0008 */
        /* <DEDUP_REMOVED lines=17> */
.L_x_65646:
[----:B------:R-:W-:-:S13]  /*30e0*/  ISETP.GE.AND P0, PT, R6, R5, PT ;  /* 0x000000050600720c */ /* 0x000fda0003f06270 */
[----:B------:R-:W-:Y:S05]  /*30f0*/  @P0 BRA `(.L_x_65648) ;  /* 0x0000000000300947 */ /* 0x000fea0003800000 */
[----:B0-----:R-:W0:Y:S01]  /*3100*/  LDC.64 R8, c[0x0][0x220] ;  /* 0x00008800ff087b82 */ /* 0x001e220000000a00 */
[----:B------:R-:W-:Y:S02]  /*3110*/  IMAD.IADD R7, R4, 0x1, R6 ;  /* 0x0000000104077824 */ /* 0x000fe400078e0206 */
[----:B------:R-:W-:Y:S02]  /*3120*/  VIADD R6, R6, 0x80 ;  /* 0x0000008006067836 */ /* 0x000fe40000000000 */
[----:B0-----:R-:W-:-:S05]  /*3130*/  IMAD.WIDE.U32 R8, R7, 0x4, R8 ;  /* 0x0000000407087825 */ /* 0x001fca00078e0008 */
[----:B------:R1:W-:Y:S02]  /*3140*/  STG.E desc[UR4][R8.64], R10 ;  /* 0x0000000a08007986 */ /* 0x0003e4000c101904 */
.L_x_65647:
[----:B------:R-:W-:-:S13]  /*3150*/  ISETP.GE.AND P0, PT, R6, R5, PT ;  /* 0x000000050600720c */ /* 0x000fda0003f06270 */
[----:B------:R-:W-:Y:S05]  /*3160*/  @P0 BRA `(.L_x_65649) ;  /* 0x0000000000340947 */ /* 0x000fea0003800000 */
[----:B-1----:R-:W1:Y:S01]  /*3170*/  LDC.64 R8, c[0x0][0x220] ;  /* 0x00008800ff087b82 */ /* 0x002e620000000a00 */
[----:B0-----:R-:W-:Y:S02]  /*3180*/  IMAD.IADD R7, R4, 0x1, R6 ;  /* 0x0000000104077824 */ /* 0x001fe400078e0206 */
[----:B------:R-:W-:Y:S02]  /*3190*/  VIADD R6, R6, 0x80 ;  /* 0x0000008006067836 */ /* 0x000fe40000000000 */
[----:B-1----:R-:W-:-:S05]  /*31a0*/  IMAD.WIDE.U32 R8, R7, 0x4, R8 ;  /* 0x0000000407087825 */ /* 0x002fca00078e0008 */
[----:B------:R1:W-:Y:S02]  /*31b0*/  STG.E desc[UR4][R8.64], R11 ;  /* 0x0000000b08007986 */ /* 0x0003e4000c101904 */
.L_x_65648:
        /* <DEDUP_REMOVED lines=8> */
.L_x_65649:
[----:B------:R-:W-:Y:S05]  /*3240*/  BSYNC B1 ;  /* 0x0000000000017941 */ /* 0x000fea0003800000 */
.L_x_65645:
[----:B------:R-:W-:-:S13]  /*3250*/  ISETP.GE.AND P0, PT, R6, R5, PT ;  /* 0x000000050600720c */ /* 0x000fda0003f06270 */
[----:B-12---:R-:W1:Y:S01]  /*3260*/  @!P0 LDC.64 R8, c[0x0][0x220] ;  /* 0x00008800ff088b82 */ /* 0x006e620000000a00 */
[----:B0-----:R-:W-:Y:S02]  /*3270*/  @!P0 IMAD.IADD R7, R4, 0x1, R6 ;  /* 0x0000000104078824 */ /* 0x001fe400078e0206 */
[----:B------:R-:W-:Y:S02]  /*3280*/  @!P0 VIADD R6, R6, 0x80 ;  /* 0x0000008006068836 */ /* 0x000fe40000000000 */
[----:B-1----:R-:W-:-:S05]  /*3290*/  @!P0 IMAD.WIDE.U32 R8, R7, 0x4, R8 ;  /* 0x0000000407088825 */ /* 0x002fca00078e0008 */
[----:B------:R2:W-:Y:S02]  /*32a0*/  @!P0 STG.E desc[UR4][R8.64], R3 ;  /* 0x0000000308008986 */ /* 0x0005e4000c101904 */
.L_x_65650:
[----:B------:R-:W-:Y:S05]  /*32b0*/  BSYNC B0 ;  /* 0x0000000000007941 */ /* 0x000fea0003800000 */
.L_x_65644:
[----:B------:R-:W-:Y:S05]  /*32c0*/  WARPSYNC.ALL ;  /* 0x0000000000007948 */ /* 0x000fea0003800000 */
[----:B------:R-:W-:-:S13]  /*32d0*/  ISETP.GE.AND P0, PT, R6, R5, PT ;  /* 0x000000050600720c */ /* 0x000fda0003f06270 */
[----:B------:R-:W-:Y:S05]  /*32e0*/  @P0 EXIT ;  /* 0x000000000000094d */ /* 0x000fea0003800000 */
[----:B012---:R-:W0:Y:S01]  /*32f0*/  LDC.64 R8, c[0x0][0x220] ;  /* 0x00008800ff087b82 */ /* 0x007e220000000a00 */
[----:B------:R-:W-:-:S04]  /*3300*/  IMAD.IADD R5, R4, 0x1, R6 ;  /* 0x0000000104057824 */ /* 0x000fc800078e0206 */
[----:B0-----:R-:W-:-:S05]  /*3310*/  IMAD.WIDE.U32 R4, R5, 0x4, R8 ;  /* 0x0000000405047825 */ /* 0x001fca00078e0008 */
[----:B------:R-:W-:Y:S01]  /*3320*/  STG.E desc[UR4][R4.64], R2 ;  /* 0x0000000204007986 */ /* 0x000fe2000c101904 */
[----:B------:R-:W-:Y:S05]  /*3330*/  EXIT ;  /* 0x000000000000794d */ /* 0x000fea0003800000 */
.L_x_65651:
        /* <DEDUP_REMOVED lines=12> */
.L_x_71964:


//--------------------- .text._ZN2at6native29vectorized_elementwise_kernelILi4EZZZNS0_50_GLOBAL__N__2680c7bb_12_PowKernel_cu_140f0503_289624pow_tensor_tensor_kernelERNS_18TensorIteratorBaseEENKUlvE_clEvENKUlvE1_clEvEUliiE_St5arrayIPcLm3EEEEviT0_T1_ --------------------------
	.section	.text._ZN2at6native29vectorized_elementwise_kernelILi4EZZZNS0_50_GLOBAL__N__2680c7bb_12_PowKernel_cu_140f0503_289624pow_tensor_tensor_kernelERNS_18TensorIteratorBaseEENKUlvE_clEvENKUlvE1_clEvEUliiE_St5arrayIPcLm3EEEEviT0_T1_,"ax",@progbits
	.align	128
        .global         _ZN2at6native29vectorized_elementwise_kernelILi4EZZZNS0_50_GLOBAL__N__2680c7bb_12_PowKernel_cu_140f0503_289624pow_tensor_tensor_kernelERNS_18TensorIteratorBaseEENKUlvE_clEvENKUlvE1_clEvEUliiE_St5arrayIPcLm3EEEEviT0_T1_
        .type           _ZN2at6native29vectorized_elementwise_kernelILi4EZZZNS0_50_GLOBAL__N__2680c7bb_12_PowKernel_cu_140f0503_289624pow_tensor_tensor_kernelERNS_18TensorIteratorBaseEENKUlvE_clEvENKUlvE1_clEvEUliiE_St5arrayIPcLm3EEEEviT0_T1_,@function
        .size           _ZN2at6native29vectorized_elementwise_kernelILi4EZZZNS0_50_GLOBAL__N__2680c7bb_12_PowKernel_cu_140f0503_289624pow_tensor_tensor_kernelERNS_18TensorIteratorBaseEENKUlvE_clEvENKUlvE1_clEvEUliiE_St5arrayIPcLm3EEEEviT0_T1_,(.L_x_71965 - _ZN2at6native29vectorized_elementwise_kernelILi4EZZZNS0_50_GLOBAL__N__2680c7bb_12_PowKernel_cu_140f0503_289624pow_tensor_tensor_kernelERNS_18TensorIteratorBaseEENKUlvE_clEvENKUlvE1_clEvEUliiE_St5arrayIPcLm3EEEEviT0_T1_)
        .other          _ZN2at6native29vectorized_elementwise_kernelILi4EZZZNS0_50_GLOBAL__N__2680c7bb_12_PowKernel_cu_140f0503_289624pow_tensor_tensor_kernelERNS_18TensorIteratorBaseEENKUlvE_clEvENKUlvE1_clEvEUliiE_St5arrayIPcLm3EEEEviT0_T1_,@"STO_CUDA_ENTRY STV_DEFAULT"
_ZN2at6native29vectorized_elementwise_kernelILi4EZZZNS0_50_GLOBAL__N__2680c7bb_12_PowKernel_cu_140f0503_289624pow_tensor_tensor_kernelERNS_18TensorIteratorBaseEENKUlvE_clEvENKUlvE1_clEvEUliiE_St5arrayIPcLm3EEEEviT0_T1_:
.text._ZN2at6native29vectorized_elementwise_kernelILi4EZZZNS0_50_GLOBAL__N__2680c7bb_12_PowKernel_cu_140f0503_289624pow_tensor_tensor_kernelERNS_18TensorIteratorBaseEENKUlvE_clEvENKUlvE1_clEvEUliiE_St5arrayIPcLm3EEEEviT0_T1_:
        /* <DEDUP_REMOVED lines=14> */
[----:B------:R0:W5:Y:S04]  /*00e0*/  LDG.E.128 R20, desc[UR4][R6.64+0x800] ;  /* 0x0008000406147981 */ /* 0x000168000c1e1d00 */
[----:B------:R-:W2:Y:S01]  /*00f0*/  LDG.E.128 R8, desc[UR4][R6.64] ;  /* 0x0000000406087981 */ /* 0x000ea2000c1e1d00 */
[----:B------:R-:W-:-:S05]  /*0100*/  IMAD.WIDE.U32 R2, R0, 0x10, R2 ;  /* 0x0000001000027825 */ /* 0x000fca00078e0002 */
[----:B------:R0:W5:Y:S04]  /*0110*/  LDG.E.128 R12, desc[UR4][R2.64] ;  /* 0x00000004020c7981 */ /* 0x000168000c1e1d00 */
[----:B------:R0:W5:Y:S01]  /*0120*/  LDG.E.128 R16, desc[UR4][R2.64+0x800] ;  /* 0x0008000402107981 */ /* 0x000162000c1e1d00 */
        /* <DEDUP_REMOVED lines=17> */
.L_x_65657:
        /* <DEDUP_REMOVED lines=11> */
.L_x_65656:
[----:B------:R-:W-:Y:S05]  /*02f0*/  BSYNC B1 ;  /* 0x0000000000017941 */ /* 0x000fea0003800000 */
.L_x_65655:
[----:B------:R-:W-:Y:S05]  /*0300*/  BRA `(.L_x_65658) ;  /* 0x0000000000247947 */ /* 0x000fea0003800000 */
.L_x_65654:
        /* <DEDUP_REMOVED lines=9> */
.L_x_65658:
[----:B------:R-:W-:Y:S05]  /*03a0*/  BSYNC B0 ;  /* 0x0000000000007941 */ /* 0x000fea0003800000 */
.L_x_65653:
        /* <DEDUP_REMOVED lines=17> */
.L_x_65663:
        /* <DEDUP_REMOVED lines=10> */
.L_x_65662:
[----:B------:R-:W-:Y:S05]  /*0560*/  BSYNC B1 ;  /* 0x0000000000017941 */ /* 0x000fea0003800000 */
.L_x_65661:
[----:B------:R-:W-:Y:S05]  /*0570*/  BRA `(.L_x_65664) ;  /* 0x0000000000247947 */ /* 0x000fea0003800000 */
.L_x_65660:
        /* <DEDUP_REMOVED lines=9> */
.L_x_65664:
[----:B------:R-:W-:Y:S05]  /*0610*/  BSYNC B0 ;  /* 0x0000000000007941 */ /* 0x000fea0003800000 */
.L_x_65659:
        /* <DEDUP_REMOVED lines=17> */
.L_x_65669:
        /* <DEDUP_REMOVED lines=11> */
.L_x_65668:
[----:B------:R-:W-:Y:S05]  /*07e0*/  BSYNC B1 ;  /* 0x0000000000017941 */ /* 0x000fea0003800000 */
.L_x_65667:
[----:B------:R-:W-:Y:S05]  /*07f0*/  BRA `(.L_x_65670) ;  /* 0x0000000000247947 */ /* 0x000fea0003800000 */
.L_x_65666:
        /* <DEDUP_REMOVED lines=9> */
.L_x_65670:
[----:B------:R-:W-:Y:S05]  /*0890*/  BSYNC B0 ;  /* 0x0000000000007941 */ /* 0x000fea0003800000 */
.L_x_65665:
        /* <DEDUP_REMOVED lines=17> */
.L_x_65675:
        /* <DEDUP_REMOVED lines=10> */
.L_x_65674:
[----:B------:R-:W-:Y:S05]  /*0a50*/  BSYNC B1 ;  /* 0x0000000000017941 */ /* 0x000fea0003800000 */
.L_x_65673:
[----:B------:R-:W-:Y:S05]  /*0a60*/  BRA `(.L_x_65676) ;  /* 0x0000000000247947 */ /* 0x000fea0003800000 */
.L_x_65672:
        /* <DEDUP_REMOVED lines=9> */
.L_x_65676:
[----:B------:R-:W-:Y:S05]  /*0b00*/  BSYNC B0 ;  /* 0x0000000000007941 */ /* 0x000fea0003800000 */
.L_x_65671:
        /* <DEDUP_REMOVED lines=17> */
.L_x_65681:
        /* <DEDUP_REMOVED lines=11> */
.L_x_65680:
[----:B------:R-:W-:Y:S05]  /*0cd0*/  BSYNC B1 ;  /* 0x0000000000017941 */ /* 0x000fea0003800000 */
.L_x_65679:
[----:B------:R-:W-:Y:S05]  /*0ce0*/  BRA `(.L_x_65682) ;  /* 0x0000000000247947 */ /* 0x000fea0003800000 */
.L_x_65678:
        /* <DEDUP_REMOVED lines=9> */
.L_x_65682:
[----:B------:R-:W-:Y:S05]  /*0d80*/  BSYNC B0 ;  /* 0x0000000000007941 */ /* 0x000fea0003800000 */
.L_x_65677:
        /* <DEDUP_REMOVED lines=17> */
.L_x_65687:
        /* <DEDUP_REMOVED lines=10> */
.L_x_65686:
[----:B------:R-:W-:Y:S05]  /*0f40*/  BSYNC B1 ;  /* 0x0000000000017941 */ /* 0x000fea0003800000 */
.L_x_65685:
[----:B------:R-:W-:Y:S05]  /*0f50*/  BRA `(.L_x_65688) ;  /* 0x0000000000247947 */ /* 0x000fea0003800000 */
.L_x_65684:
        /* <DEDUP_REMOVED lines=9> */
.L_x_65688:
[----:B------:R-:W-:Y:S05]  /*0ff0*/  BSYNC B0 ;  /* 0x0000000000007941 */ /* 0x000fea0003800000 */
.L_x_65683:
        /* <DEDUP_REMOVED lines=17> */
.L_x_65693:
        /* <DEDUP_REMOVED lines=11> */
.L_x_65692:
[----:B------:R-:W-:Y:S05]  /*11c0*/  BSYNC B1 ;  /* 0x0000000000017941 */ /* 0x000fea0003800000 */
.L_x_65691:
[----:B------:R-:W-:Y:S05]  /*11d0*/  BRA `(.L_x_65694) ;  /* 0x0000000000247947 */ /* 0x000fea0003800000 */
.L_x_65690:
        /* <DEDUP_REMOVED lines=9> */
.L_x_65694:
[----:B------:R-:W-:Y:S05]  /*1270*/  BSYNC B0 ;  /* 0x0000000000007941 */ /* 0x000fea0003800000 */
.L_x_65689:
        /* <DEDUP_REMOVED lines=17> */
.L_x_65699:
        /* <DEDUP_REMOVED lines=10> */
.L_x_65698:
[----:B------:R-:W-:Y:S05]  /*1430*/  BSYNC B1 ;  /* 0x0000000000017941 */ /* 0x000fea0003800000 */
.L_x_65697:
[----:B------:R-:W-:Y:S05]  /*1440*/  BRA `(.L_x_65700) ;  /* 0x0000000000247947 */ /* 0x000fea0003800000 */
.L_x_65696:
        /* <DEDUP_REMOVED lines=9> */
.L_x_65700:
[----:B------:R-:W-:Y:S05]  /*14e0*/  BSYNC B0 ;  /* 0x0000000000007941 */ /* 0x000fea0003800000 */
.L_x_65695:
[----:B------:R-:W0:Y:S02]  /*14f0*/  LDC.64 R2, c[0x0][0x220] ;  /* 0x00008800ff027b82 */ /* 0x000e240000000a00 */
[----:B0-----:R-:W-:-:S04]  /*1500*/  IMAD.WIDE.U32 R4, R4, 0x4, R2 ;  /* 0x0000000404047825 */ /* 0x001fc800078e0002 */
[----:B------:R-:W-:-:S05]  /*1510*/  IMAD.WIDE R4, R0, 0x10, R4 ;  /* 0x0000001000047825 */ /* 0x000fca00078e0204 */
[----:B------:R-:W-:Y:S04]  /*1520*/  STG.E.128 desc[UR4][R4.64], R24 ;  /* 0x0000001804007986 */ /* 0x000fe8000c101d04 */
[----:B------:R-:W-:Y:S01]  /*1530*/  STG.E.128 desc[UR4][R4.64+0x800], R8 ;  /* 0x0008000804007986 */ /* 0x000fe2000c101d04 */
[----:B------:R-:W-:Y:S05]  /*1540*/  EXIT ;  /* 0x000000000000794d */ /* 0x000fea0003800000 */
.L_x_65652:
        /* <DEDUP_REMOVED lines=101> */
.L_x_65706:
        /* <DEDUP_REMOVED lines=10> */
.L_x_65705:
[----:B------:R-:W-:Y:S05]  /*1c40*/  BSYNC B1 ;  /* 0x0000000000017941 */ /* 0x000fea0003800000 */
.L_x_65704:
[----:B------:R-:W-:Y:S05]  /*1c50*/  BRA `(.L_x_65702) ;  /* 0x0000000000247947 */ /* 0x000fea0003800000 */
.L_x_65703:
        /* <DEDUP_REMOVED lines=9> */
.L_x_65702:
[----:B------:R-:W-:Y:S05]  /*1cf0*/  BSYNC B0 ;  /* 0x0000000000007941 */ /* 0x000fea0003800000 */
.L_x_65701:
        /* <DEDUP_REMOVED lines=19> */
.L_x_65712:
        /* <DEDUP_REMOVED lines=10> */
.L_x_65711:
[----:B------:R-:W-:Y:S05]  /*1ed0*/  BSYNC B1 ;  /* 0x0000000000017941 */ /* 0x000fea0003800000 */
.L_x_65710:
[----:B------:R-:W-:Y:S05]  /*1ee0*/  BRA `(.L_x_65708) ;  /* 0x0000000000247947 */ /* 0x000fea0003800000 */
.L_x_65709:
        /* <DEDUP_REMOVED lines=9> */
.L_x_65708:
[----:B------:R-:W-:Y:S05]  /*1f80*/  BSYNC B0 ;  /* 0x0000000000007941 */ /* 0x000fea0003800000 */
.L_x_65707:
        /* <DEDUP_REMOVED lines=20> */
.L_x_65718:
        /* <DEDUP_REMOVED lines=10> */
.L_x_65717:
[----:B------:R-:W-:Y:S05]  /*2170*/  BSYNC B1 ;  /* 0x0000000000017941 */ /* 0x000fea0003800000 */
.L_x_65716:
[----:B------:R-:W-:Y:S05]  /*2180*/  BRA `(.L_x_65714) ;  /* 0x0000000000247947 */ /* 0x000fea0003800000 */
.L_x_65715:
        /* <DEDUP_REMOVED lines=9> */
.L_x_65714:
[----:B------:R-:W-:Y:S05]  /*2220*/  BSYNC B0 ;  /* 0x0000000000007941 */ /* 0x000fea0003800000 */
.L_x_65713:
        /* <DEDUP_REMOVED lines=20> */
.L_x_65724:
        /* <DEDUP_REMOVED lines=10> */
.L_x_65723:
[----:B------:R-:W-:Y:S05]  /*2410*/  BSYNC B1 ;  /* 0x0000000000017941 */ /* 0x000fea0003800000 */
.L_x_65722:
[----:B------:R-:W-:Y:S05]  /*2420*/  BRA `(.L_x_65720) ;  /* 0x0000000000247947 */ /* 0x000fea0003800000 */
.L_x_65721:
        /* <DEDUP_REMOVED lines=9> */
.L_x_65720:
[----:B------:R-:W-:Y:S05]  /*24c0*/  BSYNC B0 ;  /* 0x0000000000007941 */ /* 0x000fea0003800000 */
.L_x_65719:
        /* <DEDUP_REMOVED lines=20> */
.L_x_65730:
        /* <DEDUP_REMOVED lines=11> */
.L_x_65729:
[----:B------:R-:W-:Y:S05]  /*26c0*/  BSYNC B1 ;  /* 0x0000000000017941 */ /* 0x000fea0003800000 */
.L_x_65728:
[----:B------:R-:W-:Y:S05]  /*26d0*/  BRA `(.L_x_65726) ;  /* 0x0000000000247947 */ /* 0x000fea0003800000 */
.L_x_65727:
        /* <DEDUP_REMOVED lines=9> */
.L_x_65726:
[----:B------:R-:W-:Y:S05]  /*2770*/  BSYNC B0 ;  /* 0x0000000000007941 */ /* 0x000fea0003800000 */
.L_x_65725:
        /* <DEDUP_REMOVED lines=19> */
.L_x_65736:
        /* <DEDUP_REMOVED lines=10> */
.L_x_65735:
[----:B------:R-:W-:Y:S05]  /*2950*/  BSYNC B1 ;  /* 0x0000000000017941 */ /* 0x000fea0003800000 */
.L_x_65734:
[----:B------:R-:W-:Y:S05]  /*2960*/  BRA `(.L_x_65732) ;  /* 0x0000000000247947 */ /* 0x000fea0003800000 */
.L_x_65733:
        /* <DEDUP_REMOVED lines=9> */
.L_x_65732:
[----:B------:R-:W-:Y:S05]  /*2a00*/  BSYNC B0 ;  /* 0x0000000000007941 */ /* 0x000fea0003800000 */
.L_x_65731:
        /* <DEDUP_REMOVED lines=20> */
.L_x_65742:
        /* <DEDUP_REMOVED lines=10> */
.L_x_65741:
[----:B------:R-:W-:Y:S05]  /*2bf0*/  BSYNC B1 ;  /* 0x0000000000017941 */ /* 0x000fea0003800000 */
.L_x_65740:
[----:B------:R-:W-:Y:S05]  /*2c00*/  BRA `(.L_x_65738) ;  /* 0x0000000000247947 */ /* 0x000fea0003800000 */
.L_x_65739:
        /* <DEDUP_REMOVED lines=9> */
.L_x_65738:
[----:B------:R-:W-:Y:S05]  /*2ca0*/  BSYNC B0 ;  /* 0x0000000000007941 */ /* 0x000fea0003800000 */
.L_x_65737:
        /* <DEDUP_REMOVED lines=19> */
.L_x_65748:
        /* <DEDUP_REMOVED lines=10> */
.L_x_65747:
[----:B------:R-:W-:Y:S05]  /*2e80*/  BSYNC B1 ;  /* 0x0000000000017941 */ /* 0x000fea0003800000 */
.L_x_65746:
[----:B------:R-:W-:Y:S05]  /*2e90*/  BRA `(.L_x_65744) ;  /* 0x0000000000247947 */ /* 0x000fea0003800000 */
.L_x_65745:
        /* <DEDUP_REMOVED lines=9> */
.L_x_65744:
[----:B------:R-:W-:Y:S05]  /*2f30*/  BSYNC B0 ;  /* 0x0000000000007941 */ /* 0x000fea0003800000 */
.L_x_65743:
        /* <DEDUP_REMOVED lines=21> */
.L_x_65751:
[----:B------:R-:W-:-:S13]  /*3090*/  ISETP.GE.AND P0, PT, R6, R5, PT ;  /* 0x000000050600720c */ /* 0x000fda0003f06270 */
[----:B------:R-:W-:Y:S05]  /*30a0*/  @P0 BRA `(.L_x_65753) ;  /* 0x0000000000300947 */ /* 0x000fea0003800000 */
[----:B0-----:R-:W0:Y:S01]  /*30b0*/  LDC.64 R8, c[0x0][0x220] ;  /* 0x00008800ff087b82 */ /* 0x001e220000000a00 */
[----:B------:R-:W-:Y:S02]  /*30c0*/  IMAD.IADD R7, R4, 0x1, R6 ;  /* 0x0000000104077824 */ /* 0x000fe400078e0206 */
[----:B------:R-:W-:Y:S02]  /*30d0*/  VIADD R6, R6, 0x80 ;  /* 0x0000008006067836 */ /* 0x000fe40000000000 */
[----:B0-----:R-:W-:-:S05]  /*30e0*/  IMAD.WIDE.U32 R8, R7, 0x4, R8 ;  /* 0x0000000407087825 */ /* 0x001fca00078e0008 */
[----:B------:R1:W-:Y:S02]  /*30f0*/  STG.E desc[UR4][R8.64], R10 ;  /* 0x0000000a08007986 */ /* 0x0003e4000c101904 */
.L_x_65752:
[----:B------:R-:W-:-:S13]  /*3100*/  ISETP.GE.AND P0, PT, R6, R5, PT ;  /* 0x000000050600720c */ /* 0x000fda0003f06270 */
[----:B------:R-:W-:Y:S05]  /*3110*/  @P0 BRA `(.L_x_65754) ;  /* 0x0000000000340947 */ /* 0x000fea0003800000 */
[----:B-1----:R-:W1:Y:S01]  /*3120*/  LDC.64 R8, c[0x0][0x220] ;  /* 0x00008800ff087b82 */ /* 0x002e620000000a00 */
[----:B0-----:R-:W-:Y:S02]  /*3130*/  IMAD.IADD R7, R4, 0x1, R6 ;  /* 0x0000000104077824 */ /* 0x001fe400078e0206 */
[----:B------:R-:W-:Y:S02]  /*3140*/  VIADD R6, R6, 0x80 ;  /* 0x0000008006067836 */ /* 0x000fe40000000000 */
[----:B-1----:R-:W-:-:S05]  /*3150*/  IMAD.WIDE.U32 R8, R7, 0x4, R8 ;  /* 0x0000000407087825 */ /* 0x002fca00078e0008 */
[----:B------:R1:W-:Y:S02]  /*3160*/  STG.E desc[UR4][R8.64], R11 ;  /* 0x0000000b08007986 */ /* 0x0003e4000c101904 */
.L_x_65753:
        /* <DEDUP_REMOVED lines=8> */
.L_x_65754:
[----:B------:R-:W-:Y:S05]  /*31f0*/  BSYNC B1 ;  /* 0x0000000000017941 */ /* 0x000fea0003800000 */
.L_x_65750:
[----:B------:R-:W-:-:S13]  /*3200*/  ISETP.GE.AND P0, PT, R6, R5, PT ;  /* 0x000000050600720c */ /* 0x000fda0003f06270 */
[----:B-12---:R-:W1:Y:S01]  /*3210*/  @!P0 LDC.64 R8, c[0x0][0x220] ;  /* 0x00008800ff088b82 */ /* 0x006e620000000a00 */
[----:B0-----:R-:W-:Y:S02]  /*3220*/  @!P0 IMAD.IADD R7, R4, 0x1, R6 ;  /* 0x0000000104078824 */ /* 0x001fe400078e0206 */
[----:B------:R-:W-:Y:S02]  /*3230*/  @!P0 VIADD R6, R6, 0x80 ;  /* 0x0000008006068836 */ /* 0x000fe40000000000 */
[----:B-1----:R-:W-:-:S05]  /*3240*/  @!P0 IMAD.WIDE.U32 R8, R7, 0x4, R8 ;  /* 0x0000000407088825 */ /* 0x002fca00078e0008 */
[----:B------:R2:W-:Y:S02]  /*3250*/  @!P0 STG.E desc[UR4][R8.64], R3 ;  /* 0x0000000308008986 */ /* 0x0005e4000c101904 */
.L_x_65755:
[----:B------:R-:W-:Y:S05]  /*3260*/  BSYNC B0 ;  /* 0x0000000000007941 */ /* 0x000fea0003800000 */
.L_x_65749:
        /* <DEDUP_REMOVED lines=8> */
.L_x_65756:
        /* <DEDUP_REMOVED lines=9> */
.L_x_71965:


//--------------------- .text._ZN2at6native29vectorized_elementwise_kernelILi8EZZZNS0_50_GLOBAL__N__2680c7bb_12_PowKernel_cu_140f0503_289624pow_tensor_tensor_kernelERNS_18TensorIteratorBaseEENKUlvE_clEvENKUlvE1_clEvEUliiE_St5arrayIPcLm3EEEEviT0_T1_ --------------------------
	.section	.text._ZN2at6native29vectorized_elementwise_kernelILi8EZZZNS0_50_GLOBAL__N__2680c7bb_12_PowKernel_cu_140f0503_289624pow_tensor_tensor_kernelERNS_18TensorIteratorBaseEENKUlvE_clEvENKUlvE1_clEvEUliiE_St5arrayIPcLm3EEEEviT0_T1_,"ax",@progbits
	.align	128
        .global         _ZN2at6native29vectorized_elementwise_kernelILi8EZZZNS0_50_GLOBAL__N__2680c7bb_12_PowKernel_cu_140f0503_289624pow_tensor_tensor_kernelERNS_18TensorIteratorBaseEENKUlvE_clEvENKUlvE1_clEvEUliiE_St5arrayIPcLm3EEEEviT0_T1_
        .type           _ZN2at6native29vectorized_elementwise_kernelILi8EZZZNS0_50_GLOBAL__N__2680c7bb_12_PowKernel_cu_140f0503_289624pow_tensor_tensor_kernelERNS_18TensorIteratorBaseEENKUlvE_clEvENKUlvE1_clEvEUliiE_St5arrayIPcLm3EEEEviT0_T1_,@function
        .size           _ZN2at6native29vectorized_elementwise_kernelILi8EZZZNS0_50_GLOBAL__N__2680c7bb_12_PowKernel_cu_140f0503_289624pow_tensor_tensor_kernelERNS_18TensorIteratorBaseEENKUlvE_clEvENKUlvE1_clEvEUliiE_St5arrayIPcLm3EEEEviT0_T1_,(.L_x_71966 - _ZN2at6native29vectorized_elementwise_kernelILi8EZZZNS0_50_GLOBAL__N__2680c7bb_12_PowKernel_cu_140f0503_289624pow_tensor_tensor_kernelERNS_18TensorIteratorBaseEENKUlvE_clEvENKUlvE1_clEvEUliiE_St5arrayIPcLm3EEEEviT0_T1_)
        .other          _ZN2at6native29vectorized_elementwise_kernelILi8EZZZNS0_50_GLOBAL__N__2680c7bb_12_PowKernel_cu_140f0503_289624pow_tensor_tensor_kernelERNS_18TensorIteratorBaseEENKUlvE_clEvENKUlvE1_clEvEUliiE_St5arrayIPcLm3EEEEviT0_T1_,@"STO_CUDA_ENTRY STV_DEFAULT"
_ZN2at6native29vectorized_elementwise_kernelILi8EZZZNS0_50_GLOBAL__N__2680c7bb_12_PowKernel_cu_140f0503_289624pow_tensor_tensor_kernelERNS_18TensorIteratorBaseEENKUlvE_clEvENKUlvE1_clEvEUliiE_St5arrayIPcLm3EEEEviT0_T1_:
.text._ZN2at6native29vectorized_elementwise_kernelILi8EZZZNS0_50_GLOBAL__N__2680c7bb_12_PowKernel_cu_140f0503_289624pow_tensor_tensor_kernelERNS_18TensorIteratorBaseEENKUlvE_clEvENKUlvE1_clEvEUliiE_St5arrayIPcLm3EEEEviT0_T1_:
        /* <DEDUP_REMOVED lines=36> */
.L_x_65762:
        /* <DEDUP_REMOVED lines=11> */
.L_x_65761:
[----:B------:R-:W-:Y:S05]  /*02f0*/  BSYNC B1 ;  /* 0x0000000000017941 */ /* 0x000fea0003800000 */
.L_x_65760:
[----:B------:R-:W-:Y:S05]  /*0300*/  BRA `(.L_x_65763) ;  /* 0x0000000000247947 */ /* 0x000fea0003800000 */
.L_x_65759:
        /* <DEDUP_REMOVED lines=9> */
.L_x_65763:
[----:B------:R-:W-:Y:S05]  /*03a0*/  BSYNC B0 ;  /* 0x0000000000007941 */ /* 0x000fea0003800000 */
.L_x_65758:
        /* <DEDUP_REMOVED lines=17> */
.L_x_65768:
        /* <DEDUP_REMOVED lines=10> */
.L_x_65767:
[----:B------:R-:W-:Y:S05]  /*0560*/  BSYNC B1 ;  /* 0x0000000000017941 */ /* 0x000fea0003800000 */
.L_x_65766:
[----:B------:R-:W-:Y:S05]  /*0570*/  BRA `(.L_x_65769) ;  /* 0x0000000000247947 */ /* 0x000fea0003800000 */
.L_x_65765:
        /* <DEDUP_REMOVED lines=9> */
.L_x_65769:
[----:B------:R-:W-:Y:S05]  /*0610*/  BSYNC B0 ;  /* 0x0000000000007941 */ /* 0x000fea0003800000 */
.L_x_65764:
        /* <DEDUP_REMOVED lines=17> */
.L_x_65774:
        /* <DEDUP_REMOVED lines=11> */
.L_x_65773:
[----:B------:R-:W-:Y:S05]  /*07e0*/  BSYNC B1 ;  /* 0x0000000000017941 */ /* 0x000fea0003800000 */
.L_x_65772:
[----:B------:R-:W-:Y:S05]  /*07f0*/  BRA `(.L_x_65775) ;  /* 0x0000000000247947 */ /* 0x000fea0003800000 */
.L_x_65771:
        /* <DEDUP_REMOVED lines=9> */
.L_x_65775:
[----:B------:R-:W-:Y:S05]  /*0890*/  BSYNC B0 ;  /* 0x0000000000007941 */ /* 0x000fea0003800000 */
.L_x_65770:
        /* <DEDUP_REMOVED lines=17> */
.L_x_65780:
        /* <DEDUP_REMOVED lines=10> */
.L_x_65779:
[----:B------:R-:W-:Y:S05]  /*0a50*/  BSYNC B1 ;  /* 0x0000000000017941 */ /* 0x000fea0003800000 */
.L_x_65778:
[----:B------:R-:W-:Y:S05]  /*0a60*/  BRA `(.L_x_65781) ;  /* 0x0000000000247947 */ /* 0x000fea0003800000 */
.L_x_65777:
        /* <DEDUP_REMOVED lines=9> */
.L_x_65781:
[----:B------:R-:W-:Y:S05]  /*0b00*/  BSYNC B0 ;  /* 0x0000000000007941 */ /* 0x000fea0003800000 */
.L_x_65776:
        /* <DEDUP_REMOVED lines=17> */
.L_x_65786:
        /* <DEDUP_REMOVED lines=11> */
.L_x_65785:
[----:B------:R-:W-:Y:S05]  /*0cd0*/  BSYNC B1 ;  /* 0x0000000000017941 */ /* 0x000fea0003800000 */
.L_x_65784:
[----:B------:R-:W-:Y:S05]  /*0ce0*/  BRA `(.L_x_65787) ;  /* 0x0000000000247947 */ /* 0x000fea0003800000 */
.L_x_65783:
        /* <DEDUP_REMOVED lines=9> */
.L_x_65787:
[----:B------:R-:W-:Y:S05]  /*0d80*/  BSYNC B0 ;  /* 0x0000000000007941 */ /* 0x000fea0003800000 */
.L_x_65782:
        /* <DEDUP_REMOVED lines=17> */
.L_x_65792:
        /* <DEDUP_REMOVED lines=10> */
.L_x_65791:
[----:B------:R-:W-:Y:S05]  /*0f40*/  BSYNC B1 ;  /* 0x0000000000017941 */ /* 0x000fea0003800000 */
.L_x_65790:
[----:B------:R-:W-:Y:S05]  /*0f50*/  BRA `(.L_x_65793) ;  /* 0x0000000000247947 */ /* 0x000fea0003800000 */
.L_x_65789:
        /* <DEDUP_REMOVED lines=9> */
.L_x_65793:
[----:B------:R-:W-:Y:S05]  /*0ff0*/  BSYNC B0 ;  /* 0x0000000000007941 */ /* 0x000fea0003800000 */
.L_x_65788:
        /* <DEDUP_REMOVED lines=17> */
.L_x_65798:
        /* <DEDUP_REMOVED lines=11> */
.L_x_65797:
[----:B------:R-:W-:Y:S05]  /*11c0*/  BSYNC B1 ;  /* 0x0000000000017941 */ /* 0x000fea0003800000 */
.L_x_65796:
[----:B------:R-:W-:Y:S05]  /*11d0*/  BRA `(.L_x_65799) ;  /* 0x0000000000247947 */ /* 0x000fea0003800000 */
.L_x_65795:
        /* <DEDUP_REMOVED lines=9> */
.L_x_65799:
[----:B------:R-:W-:Y:S05]  /*1270*/  BSYNC B0 ;  /* 0x0000000000007941 */ /* 0x000fea0003800000 */
.L_x_65794:
        /* <DEDUP_REMOVED lines=17> */
.L_x_65804:
        /* <DEDUP_REMOVED lines=10> */
.L_x_65803:
[----:B------:R-:W-:Y:S05]  /*1430*/  BSYNC B1 ;  /* 0x0000000000017941 */ /* 0x000fea0003800000 */
.L_x_65802:
[----:B------:R-:W-:Y:S05]  /*1440*/  BRA `(.L_x_65805) ;  /* 0x0000000000247947 */ /* 0x000fea0003800000 */
.L_x_65801:
        /* <DEDUP_REMOVED lines=9> */
.L_x_65805:
[----:B------:R-:W-:Y:S05]  /*14e0*/  BSYNC B0 ;  /* 0x0000000000007941 */ /* 0x000fea0003800000 */
.L_x_65800:
[----:B------:R-:W0:Y:S02]  /*14f0*/  LDC.64 R2, c[0x0][0x220] ;  /* 0x00008800ff027b82 */ /* 0x000e240000000a00 */
[----:B0-----:R-:W-:-:S04]  /*1500*/  IMAD.WIDE.U32 R4, R4, 0x4, R2 ;  /* 0x0000000404047825 */ /* 0x001fc800078e0002 */
[----:B------:R-:W-:-:S05]  /*1510*/  IMAD.WIDE R4, R0, 0x20, R4 ;  /* 0x0000002000047825 */ /* 0x000fca00078e0204 */
[----:B------:R-:W-:Y:S04]  /*1520*/  STG.E.128 desc[UR4][R4.64], R24 ;  /* 0x0000001804007986 */ /* 0x000fe8000c101d04 */
[----:B------:R-:W-:Y:S01]  /*1530*/  STG.E.128 desc[UR4][R4.64+0x10], R8 ;  /* 0x0000100804007986 */ /* 0x000fe2000c101d04 */
[----:B------:R-:W-:Y:S05]  /*1540*/  EXIT ;  /* 0x000000000000794d */ /* 0x000fea0003800000 */
.L_x_65757:
        /* <DEDUP_REMOVED lines=101> */
.L_x_65811:
        /* <DEDUP_REMOVED lines=10> */
.L_x_65810:
[----:B------:R-:W-:Y:S05]  /*1c40*/  BSYNC B1 ;  /* 0x0000000000017941 */ /* 0x000fea0003800000 */
.L_x_65809:
[----:B------:R-:W-:Y:S05]  /*1c50*/  BRA `(.L_x_65807) ;  /* 0x0000000000247947 */ /* 0x000fea0003800000 */
.L_x_65808:
        /* <DEDUP_REMOVED lines=9> */
.L_x_65807:
[----:B------:R-:W-:Y:S05]  /*1cf0*/  BSYNC B0 ;  /* 0x0000000000007941 */ /* 0x000fea0003800000 */
.L_x_65806:
        /* <DEDUP_REMOVED lines=19> */
.L_x_65817:
        /* <DEDUP_REMOVED lines=10> */
.L_x_65816:
[----:B------:R-:W-:Y:S05]  /*1ed0*/  BSYNC B1 ;  /* 0x0000000000017941 */ /* 0x000fea0003800000 */
.L_x_65815:
[----:B------:R-:W-:Y:S05]  /*1ee0*/  BRA `(.L_x_65813) ;  /* 0x0000000000247947 */ /* 0x000fea0003800000 */
.L_x_65814:
        /* <DEDUP_REMOVED lines=9> */
.L_x_65813:
[----:B------:R-:W-:Y:S05]  /*1f80*/  BSYNC B0 ;  /* 0x0000000000007941 */ /* 0x000fea0003800000 */
.L_x_65812:
        /* <DEDUP_REMOVED lines=20> */
.L_x_65823:
        /* <DEDUP_REMOVED lines=10> */
.L_x_65822:
[----:B------:R-:W-:Y:S05]  /*2170*/  BSYNC B1 ;  /* 0x0000000000017941 */ /* 0x000fea0003800000 */
.L_x_65821:
[----:B------:R-:W-:Y:S05]  /*2180*/  BRA `(.L_x_65819) ;  /* 0x0000000000247947 */ /* 0x000fea0003800000 */
.L_x_65820:
        /* <DEDUP_REMOVED lines=9> */
.L_x_65819:
[----:B------:R-:W-:Y:S05]  /*2220*/  BSYNC B0 ;  /* 0x0000000000007941 */ /* 0x000fea0003800000 */
.L_x_65818:
        /* <DEDUP_REMOVED lines=20> */
.L_x_65829:
        /* <DEDUP_REMOVED lines=10> */
.L_x_65828:
[----:B------:R-:W-:Y:S05]  /*2410*/  BSYNC B1 ;  /* 0x0000000000017941 */ /* 0x000fea0003800000 */
.L_x_65827:
[----:B------:R-:W-:Y:S05]  /*2420*/  BRA `(.L_x_65825) ;  /* 0x0000000000247947 */ /* 0x000fea0003800000 */
.L_x_65826:
        /* <DEDUP_REMOVED lines=9> */
.L_x_65825:
[----:B------:R-:W-:Y:S05]  /*24c0*/  BSYNC B0 ;  /* 0x0000000000007941 */ /* 0x000fea0003800000 */
.L_x_65824:
        /* <DEDUP_REMOVED lines=20> */
.L_x_65835:
        /* <DEDUP_REMOVED lines=11> */
.L_x_65834:
[----:B------:R-:W-:Y:S05]  /*26c0*/  BSYNC B1 ;  /* 0x0000000000017941 */ /* 0x000fea0003800000 */
.L_x_65833:
[----:B------:R-:W-:Y:S05]  /*26d0*/  BRA `(.L_x_65831) ;  /* 0x0000000000247947 */ /* 0x000fea0003800000 */
.L_x_65832:
        /* <DEDUP_REMOVED lines=9> */
.L_x_65831:
[----:B------:R-:W-:Y:S05]  /*2770*/  BSYNC B0 ;  /* 0x0000000000007941 */ /* 0x000fea0003800000 */
.L_x_65830:
        /* <DEDUP_REMOVED lines=19> */
.L_x_65841:
        /* <DEDUP_REMOVED lines=10> */
.L_x_65840:
[----:B------:R-:W-:Y:S05]  /*2950*/  BSYNC B1 ;  /* 0x0000000000017941 */ /* 0x000fea0003800000 */
.L_x_65839:
[----:B------:R-:W-:Y:S05]  /*2960*/  BRA `(.L_x_65837) ;  /* 0x0000000000247947 */ /* 0x000fea0003800000 */
.L_x_65838:
        /* <DEDUP_REMOVED lines=9> */
.L_x_65837:
[----:B------:R-:W-:Y:S05]  /*2a00*/  BSYNC B0 ;  /* 0x0000000000007941 */ /* 0x000fea0003800000 */
.L_x_65836:
        /* <DEDUP_REMOVED lines=20> */
.L_x_65847:
        /* <DEDUP_REMOVED lines=10> */
.L_x_65846:
[----:B------:R-:W-:Y:S05]  /*2bf0*/  BSYNC B1 ;  /* 0x0000000000017941 */ /* 0x000fea0003800000 */
.L_x_65845:
[----:B------:R-:W-:Y:S05]  /*2c00*/  BRA `(.L_x_65843) ;  /* 0x0000000000247947 */ /* 0x000fea0003800000 */
.L_x_65844:
        /* <DEDUP_REMOVED lines=9> */
.L_x_65843:
[----:B------:R-:W-:Y:S05]  /*2ca0*/  BSYNC B0 ;  /* 0x0000000000007941 */ /* 0x000fea0003800000 */
.L_x_65842:
        /* <DEDUP_REMOVED lines=19> */
.L_x_65853:
        /* <DEDUP_REMOVED lines=10> */
.L_x_65852:
[----:B------:R-:W-:Y:S05]  /*2e80*/  BSYNC B1 ;  /* 0x0000000000017941 */ /* 0x000fea0003800000 */
.L_x_65851:
[----:B------:R-:W-:Y:S05]  /*2e90*/  BRA `(.L_x_65849) ;  /* 0x0000000000247947 */ /* 0x000fea0003800000 */
.L_x_65850:
        /* <DEDUP_REMOVED lines=9> */
.L_x_65849:
[----:B------:R-:W-:Y:S05]  /*2f30*/  BSYNC B0 ;  /* 0x0000000000007941 */ /* 0x000fea0003800000 */
.L_x_65848:
        /* <DEDUP_REMOVED lines=21> */
.L_x_65856:
[----:B------:R-:W-:-:S13]  /*3090*/  ISETP.GE.AND P0, PT, R6, R5, PT ;  /* 0x000000050600720c */ /* 0x000fda0003f06270 */
[----:B------:R-:W-:Y:S05]  /*30a0*/  @P0 BRA `(.L_x_65858) ;  /* 0x0000000000300947 */ /* 0x000fea0003800000 */
[----:B0-----:R-:W0:Y:S01]  /*30b0*/  LDC.64 R8, c[0x0][0x220] ;  /* 0x00008800ff087b82 */ /* 0x001e220000000a00 */
[----:B------:R-:W-:Y:S02]  /*30c0*/  IMAD.IADD R7, R4, 0x1, R6 ;  /* 0x0000000104077824 */ /* 0x000fe400078e0206 */
[----:B------:R-:W-:Y:S02]  /*30d0*/  VIADD R6, R6, 0x80 ;  /* 0x0000008006067836 */ /* 0x000fe40000000000 */
[----:B0-----:R-:W-:-:S05]  /*30e0*/  IMAD.WIDE.U32 R8, R7, 0x4, R8 ;  /* 0x0000000407087825 */ /* 0x001fca00078e0008 */
[----:B------:R1:W-:Y:S02]  /*30f0*/  STG.E desc[UR4][R8.64], R10 ;  /* 0x0000000a08007986 */ /* 0x0003e4000c101904 */
.L_x_65857:
[----:B------:R-:W-:-:S13]  /*3100*/  ISETP.GE.AND P0, PT, R6, R5, PT ;  /* 0x000000050600720c */ /* 0x000fda0003f06270 */
[----:B------:R-:W-:Y:S05]  /*3110*/  @P0 BRA `(.L_x_65859) ;  /* 0x0000000000340947 */ /* 0x000fea0003800000 */
[----:B-1----:R-:W1:Y:S01]  /*3120*/  LDC.64 R8, c[0x0][0x220] ;  /* 0x00008800ff087b82 */ /* 0x002e620000000a00 */
[----:B0-----:R-:W-:Y:S02]  /*3130*/  IMAD.IADD R7, R4, 0x1, R6 ;  /* 0x0000000104077824 */ /* 0x001fe400078e0206 */
[----:B------:R-:W-:Y:S02]  /*3140*/  VIADD R6, R6, 0x80 ;  /* 0x0000008006067836 */ /* 0x000fe40000000000 */
[----:B-1----:R-:W-:-:S05]  /*3150*/  IMAD.WIDE.U32 R8, R7, 0x4, R8 ;  /* 0x0000000407087825 */ /* 0x002fca00078e0008 */
[----:B------:R1:W-:Y:S02]  /*3160*/  STG.E desc[UR4][R8.64], R11 ;  /* 0x0000000b08007986 */ /* 0x0003e4000c101904 */
.L_x_65858:
        /* <DEDUP_REMOVED lines=8> */
.L_x_65859:
[----:B------:R-:W-:Y:S05]  /*31f0*/  BSYNC B1 ;  /* 0x0000000000017941 */ /* 0x000fea0003800000 */
.L_x_65855:
[----:B------:R-:W-:-:S13]  /*3200*/  ISETP.GE.AND P0, PT, R6, R5, PT ;  /* 0x000000050600720c */ /* 0x000fda0003f06270 */
[----:B-12---:R-:W1:Y:S01]  /*3210*/  @!P0 LDC.64 R8, c[0x0][0x220] ;  /* 0x00008800ff088b82 */ /* 0x006e620000000a00 */
[----:B0-----:R-:W-:Y:S02]  /*3220*/  @!P0 IMAD.IADD R7, R4, 0x1, R6 ;  /* 0x0000000104078824 */ /* 0x001fe400078e0206 */
[----:B------:R-:W-:Y:S02]  /*3230*/  @!P0 VIADD R6, R6, 0x80 ;  /* 0x0000008006068836 */ /* 0x000fe40000000000 */
[----:B-1----:R-:W-:-:S05]  /*3240*/  @!P0 IMAD.WIDE.U32 R8, R7, 0x4, R8 ;  /* 0x0000000407088825 */ /* 0x002fca00078e0008 */
[----:B------:R2:W-:Y:S02]  /*3250*/  @!P0 STG.E desc[UR4][R8.64], R3 ;  /* 0x0000000308008986 */ /* 0x0005e4000c101904 */
.L_x_65860:
[----:B------:R-:W-:Y:S05]  /*3260*/  BSYNC B0 ;  /* 0x0000000000007941 */ /* 0x000fea0003800000 */
.L_x_65854:
        /* <DEDUP_REMOVED lines=8> */
.L_x_65861:
        /* <DEDUP_REMOVED lines=9> */
.L_x_71966:


//--------------------- .text._ZN2at6native18elementwise_kernelILi128ELi4EZNS0_15gpu_kernel_implIZNS0_50_GLOBAL__N__2680c7bb_12_PowKernel_cu_140f0503_289622pow_scalar_tensor_implIiEEvRNS_18TensorIteratorBaseET_EUliE_EEvS6_RKS7_EUliE_EEviT1_ --------------------------
	.section	.text._ZN2at6native18elementwise_kernelILi128ELi4EZNS0_15gpu_kernel_implIZNS0_50_GLOBAL__N__2680c7bb_12_PowKernel_cu_140f0503_289622pow_scalar_tensor_implIiEEvRNS_18TensorIteratorBaseET_EUliE_EEvS6_RKS7_EUliE_EEviT1_,"ax",@progbits
	.align	128
        .global         _ZN2at6native18elementwise_kernelILi128ELi4EZNS0_15gpu_kernel_implIZNS0_50_GLOBAL__N__2680c7bb_12_PowKernel_cu_140f0503_289622pow_scalar_tensor_implIiEEvRNS_18TensorIteratorBaseET_EUliE_EEvS6_RKS7_EUliE_EEviT1_
        .type           _ZN2at6native18elementwise_kernelILi128ELi4EZNS0_15gpu_kernel_implIZNS0_50_GLOBAL__N__2680c7bb_12_PowKernel_cu_140f0503_289622pow_scalar_tensor_implIiEEvRNS_18TensorIteratorBaseET_EUliE_EEvS6_RKS7_EUliE_EEviT1_,@function
        .size           _ZN2at6native18elementwise_kernelILi128ELi4EZNS0_15gpu_kernel_implIZNS0_50_GLOBAL__N__2680c7bb_12_PowKernel_cu_140f0503_289622pow_scalar_tensor_implIiEEvRNS_18TensorIteratorBaseET_EUliE_EEvS6_RKS7_EUliE_EEviT1_,(.L_x_71967 - _ZN2at6native18elementwise_kernelILi128ELi4EZNS0_15gpu_kernel_implIZNS0_50_GLOBAL__N__2680c7bb_12_PowKernel_cu_140f0503_289622pow_scalar_tensor_implIiEEvRNS_18TensorIteratorBaseET_EUliE_EEvS6_RKS7_EUliE_EEviT1_)
        .other          _ZN2at6native18elementwise_kernelILi128ELi4EZNS0_15gpu_kernel_implIZNS0_50_GLOBAL__N__2680c7bb_12_PowKernel_cu_140f0503_289622pow_scalar_tensor_implIiEEvRNS_18TensorIteratorBaseET_EUliE_EEvS6_RKS7_EUliE_EEviT1_,@"STO_CUDA_ENTRY STV_DEFAULT"
_ZN2at6native18elementwise_kernelILi128ELi4EZNS0_15gpu_kernel_implIZNS0_50_GLOBAL__N__2680c7bb_12_PowKernel_cu_140f0503_289622pow_scalar_tensor_implIiEEvRNS_18TensorIteratorBaseET_EUliE_EEvS6_RKS7_EUliE_EEviT1_:
.text._ZN2at6native18elementwise_kernelILi128ELi4EZNS0_15gpu_kernel_implIZNS0_50_GLOBAL__N__2680c7bb_12_PowKernel_cu_140f0503_289622pow_scalar_tensor_implIiEEvRNS_18TensorIteratorBaseET_EUliE_EEvS6_RKS7_EUliE_EEviT1_:
        /* <DEDUP_REMOVED lines=313> */
.L_x_65864:
        /* <DEDUP_REMOVED lines=20> */
.L_x_65868:
[----:B------:R0:W5:Y:S01]  /*14d0*/  LDG.E.U8 R19, desc[UR36][R2.64] ;  /* 0x0000002402137981 */ /* 0x000162000c1e1100 */
[----:B------:R-:W-:Y:S05]  /*14e0*/  BRA `(.L_x_65870) ;  /* 0x0000000c00347947 */ /* 0x000fea0003800000 */
.L_x_65867:
        /* <DEDUP_REMOVED lines=8> */
.L_x_65872:
[----:B------:R0:W5:Y:S01]  /*1570*/  LDG.E R19, desc[UR36][R2.64] ;  /* 0x0000002402137981 */ /* 0x000162000c1e1900 */
[----:B------:R-:W-:Y:S05]  /*1580*/  BRA `(.L_x_65870) ;  /* 0x0000000c000c7947 */ /* 0x000fea0003800000 */
.L_x_65871:
[----:B------:R0:W5:Y:S01]  /*1590*/  LDG.E.S16 R19, desc[UR36][R2.64] ;  /* 0x0000002402137981 */ /* 0x000162000c1e1700 */
[----:B------:R-:W-:Y:S05]  /*15a0*/  BRA `(.L_x_65870) ;  /* 0x0000000c00047947 */ /* 0x000fea0003800000 */
.L_x_65866:
        /* <DEDUP_REMOVED lines=9> */
.L_x_65874:
[----:B------:R-:W2:Y:S02]  /*1640*/  LDG.E.U16 R2, desc[UR36][R2.64] ;  /* 0x0000002402027981 */ /* 0x000ea4000c1e1500 */
[----:B--2---:R-:W-:-:S06]  /*1650*/  HADD2.F32 R19, -RZ, R2.H0_H0 ;  /* 0x20000002ff137230 */ /* 0x004fcc0000004100 */
[----:B------:R-:W0:Y:S01]  /*1660*/  F2I.FTZ.TRUNC.NTZ R19, R19 ;  /* 0x0000001300137305 */ /* 0x000e22000021f100 */
[----:B------:R-:W-:Y:S05]  /*1670*/  BRA `(.L_x_65870) ;  /* 0x0000000800d07947 */ /* 0x000fea0003800000 */
.L_x_65873:
        /* <DEDUP_REMOVED lines=9> */
.L_x_65876:
[----:B------:R-:W2:Y:S02]  /*1710*/  LDG.E.U16 R2, desc[UR36][R2.64] ;  /* 0x0000002402027981 */ /* 0x000ea4000c1e1500 */
[----:B--2---:R-:W-:-:S06]  /*1720*/  HADD2.F32 R19, -RZ, R2.H0_H0 ;  /* 0x20000002ff137230 */ /* 0x004fcc0000004100 */
[----:B------:R-:W0:Y:S01]  /*1730*/  F2I.FTZ.TRUNC.NTZ R19, R19 ;  /* 0x0000001300137305 */ /* 0x000e22000021f100 */
[----:B------:R-:W-:Y:S05]  /*1740*/  BRA `(.L_x_65870) ;  /* 0x00000008009c7947 */ /* 0x000fea0003800000 */
.L_x_65875:
[----:B------:R-:W2:Y:S02]  /*1750*/  LDG.E.64 R2, desc[UR36][R2.64] ;  /* 0x0000002402027981 */ /* 0x000ea4000c1e1b00 */
[----:B--2---:R0:W1:Y:S01]  /*1760*/  F2I.F64.TRUNC R19, R2 ;  /* 0x0000000200137311 */ /* 0x004062000030d100 */
[----:B------:R-:W-:Y:S05]  /*1770*/  BRA `(.L_x_65870) ;  /* 0x0000000800907947 */ /* 0x000fea0003800000 */
.L_x_65865:
        /* <DEDUP_REMOVED lines=12> */
.L_x_65879:
[----:B------:R-:W2:Y:S02]  /*1840*/  LDG.E.64 R2, desc[UR36][R2.64] ;  /* 0x0000002402027981 */ /* 0x000ea4000c1e1b00 */
[----:B--2---:R0:W1:Y:S01]  /*1850*/  F2I.F64.TRUNC R19, R2 ;  /* 0x0000000200137311 */ /* 0x004062000030d100 */
[----:B------:R-:W-:Y:S05]  /*1860*/  BRA `(.L_x_65870) ;  /* 0x0000000800547947 */ /* 0x000fea0003800000 */
.L_x_65878:
        /* <DEDUP_REMOVED lines=27> */
.L_x_65881:
        /* <DEDUP_REMOVED lines=14> */
.L_x_65880:
[----:B------:R-:W2:Y:S02]  /*1b00*/  LDG.E.U16 R19, desc[UR36][R2.64] ;  /* 0x0000002402137981 */ /* 0x000ea4000c1e1500 */
[----:B--2---:R-:W-:-:S06]  /*1b10*/  IMAD.U32 R19, R19, 0x10000, RZ ;  /* 0x0001000013137824 */ /* 0x004fcc00078e00ff */
[----:B------:R-:W0:Y:S01]  /*1b20*/  F2I.FTZ.TRUNC.NTZ R19, R19 ;  /* 0x0000001300137305 */ /* 0x000e22000021f100 */
[----:B------:R-:W-:Y:S05]  /*1b30*/  BRA `(.L_x_65870) ;  /* 0x0000000400a07947 */ /* 0x000fea0003800000 */
.L_x_65877:
        /* <DEDUP_REMOVED lines=10> */
.L_x_65884:
        /* <DEDUP_REMOVED lines=21> */
.L_x_65888:
[----:B------:R-:W-:Y:S05]  /*1d30*/  BSYNC B1 ;  /* 0x0000000000017941 */ /* 0x000fea0003800000 */
.L_x_65887:
[----:B------:R-:W-:Y:S01]  /*1d40*/  IMAD.SHL.U32 R2, R2, 0x100000, RZ ;  /* 0x0010000002027824 */ /* 0x000fe200078e00ff */
[----:B------:R-:W-:-:S04]  /*1d50*/  LEA R0, R0, 0x3b800000, 0x17 ;  /* 0x3b80000000007811 */ /* 0x000fc800078eb8ff */
[----:B------:R-:W-:-:S07]  /*1d60*/  LOP3.LUT R19, R0, R2, R19, 0xfe, !PT ;  /* 0x0000000200137212 */ /* 0x000fce00078efe13 */
.L_x_65886:
[----:B------:R-:W-:Y:S05]  /*1d70*/  BSYNC B0 ;  /* 0x0000000000007941 */ /* 0x000fea0003800000 */
.L_x_65885:
[----:B------:R-:W1:Y:S01]  /*1d80*/  F2I.FTZ.TRUNC.NTZ R19, R19 ;  /* 0x0000001300137305 */ /* 0x000e62000021f100 */
[----:B------:R-:W-:Y:S05]  /*1d90*/  BRA `(.L_x_65870) ;  /* 0x0000000400087947 */ /* 0x000fea0003800000 */
.L_x_65883:
        /* <DEDUP_REMOVED lines=21> */
.L_x_65892:
[----:B------:R-:W-:Y:S05]  /*1ef0*/  BSYNC B1 ;  /* 0x0000000000017941 */ /* 0x000fea0003800000 */
.L_x_65891:
[----:B------:R-:W-:Y:S01]  /*1f00*/  IMAD.SHL.U32 R2, R2, 0x200000, RZ ;  /* 0x0020000002027824 */ /* 0x000fe200078e00ff */
[----:B------:R-:W-:-:S04]  /*1f10*/  LEA R0, R0, 0x37800000, 0x17 ;  /* 0x3780000000007811 */ /* 0x000fc800078eb8ff */
[----:B------:R-:W-:-:S07]  /*1f20*/  LOP3.LUT R19, R0, R2, R19, 0xfe, !PT ;  /* 0x0000000200137212 */ /* 0x000fce00078efe13 */
.L_x_65890:
[----:B------:R-:W-:Y:S05]  /*1f30*/  BSYNC B0 ;  /* 0x0000000000007941 */ /* 0x000fea0003800000 */
.L_x_65889:
[----:B------:R-:W2:Y:S01]  /*1f40*/  F2I.FTZ.TRUNC.NTZ R19, R19 ;  /* 0x0000001300137305 */ /* 0x000ea2000021f100 */
[----:B------:R-:W-:Y:S05]  /*1f50*/  BRA `(.L_x_65870) ;  /* 0x0000000000987947 */ /* 0x000fea0003800000 */
.L_x_65882:
        /* <DEDUP_REMOVED lines=14> */
.L_x_65896:
[----:B------:R-:W-:Y:S05]  /*2040*/  BSYNC B0 ;  /* 0x0000000000007941 */ /* 0x000fea0003800000 */
.L_x_65895:
[----:B------:R-:W4:Y:S01]  /*2050*/  F2I.FTZ.TRUNC.NTZ R19, R19 ;  /* 0x0000001300137305 */ /* 0x000f22000021f100 */
[----:B------:R-:W-:Y:S05]  /*2060*/  BRA `(.L_x_65870) ;  /* 0x0000000000547947 */ /* 0x000fea0003800000 */
.L_x_65869:
        /* <DEDUP_REMOVED lines=17> */
.L_x_65897:
[----:B------:R-:W-:Y:S05]  /*2180*/  BRA `(.L_x_65870) ;  /* 0x00000000000c7947 */ /* 0x000fea0003800000 */
.L_x_65894:
[----:B------:R0:W5:Y:S01]  /*2190*/  LDG.E R19, desc[UR36][R2.64] ;  /* 0x0000002402137981 */ /* 0x000162000c1e1900 */
[----:B------:R-:W-:Y:S05]  /*21a0*/  BRA `(.L_x_65870) ;  /* 0x0000000000047947 */ /* 0x000fea0003800000 */
.L_x_65893:
[----:B------:R3:W5:Y:S02]  /*21b0*/  LDG.E R19, desc[UR36][R2.64] ;  /* 0x0000002402137981 */ /* 0x000764000c1e1900 */
.L_x_65870:
[----:B012-45:R-:W-:Y:S01]  /*21c0*/  ISETP.GE.AND P0, PT, R19, RZ, PT ;  /* 0x000000ff1300720c */ /* 0x037fe20003f06270 */
[----:B------:R-:W-:-:S12]  /*21d0*/  BSSY B0, `(.L_x_65898) ;  /* 0x0000028000007945 */ /* 0x000fd80003800000 */
[----:B------:R-:W-:Y:S05]  /*21e0*/  @!P0 BRA `(.L_x_65899) ;  /* 0x0000000000708947 */ /* 0x000fea0003800000 */
[----:B------:R-:W-:Y:S01]  /*21f0*/  ISETP.NE.AND P0, PT, R19, RZ, PT ;  /* 0x000000ff1300720c */ /* 0x000fe20003f05270 */
[----:B------:R-:W-:Y:S01]  /*2200*/  BSSY B1, `(.L_x_65900) ;  /* 0x0000019000017945 */ /* 0x000fe20003800000 */
[----:B---3--:R-:W-:-:S11]  /*2210*/  IMAD.MOV.U32 R2, RZ, RZ, 0x1 ;  /* 0x00000001ff027424 */ /* 0x008fd600078e00ff */
[----:B------:R-:W-:Y:S05]  /*2220*/  @!P0 BRA `(.L_x_65901) ;  /* 0x0000000000588947 */ /* 0x000fea0003800000 */
[----:B------:R-:W0:Y:S01]  /*2230*/  LDC R2, c[0x0][0x420] ;  /* 0x00010800ff027b82 */ /* 0x000e220000000800 */
[C---:B------:R-:W-:Y:S01]  /*2240*/  VIADD R3, R19.reuse, 0x1 ;  /* 0x0000000113037836 */ /* 0x040fe20000000000 */
[C---:B------:R-:W-:Y:S02]  /*2250*/  LOP3.LUT R0, R19.reuse, 0x1, RZ, 0xc0, !PT ;  /* 0x0000000113007812 */ /* 0x040fe400078ec0ff */
[----:B------:R-:W-:Y:S02]  /*2260*/  LEA.HI R19, R19, R19, RZ, 0x1 ;  /* 0x0000001313137211 */ /* 0x000fe400078f08ff */
[----:B------:R-:W-:Y:S02]  /*2270*/  ISETP.GE.U32.AND P1, PT, R3, 0x3, PT ;  /* 0x000000030300780c */ /* 0x000fe40003f26070 */
[----:B------:R-:W-:Y:S01]  /*2280*/  ISETP.NE.U32.AND P0, PT, R0, 0x1, PT ;  /* 0x000000010000780c */ /* 0x000fe20003f05070 */
[----:B0-----:R-:W-:-:S03]  /*2290*/  IMAD R0, R2, R2, RZ ;  /* 0x0000000202007224 */ /* 0x001fc600078e02ff */
[----:B------:R-:W-:-:S07]  /*22a0*/  SEL R2, R2, 0x1, !P0 ;  /* 0x0000000102027807 */ /* 0x000fce0004000000 */
[----:B------:R-:W-:Y:S05]  /*22b0*/  @!P1 BRA `(.L_x_65901) ;  /* 0x0000000000349947 */ /* 0x000fea0003800000 */
[----:B------:R-:W-:Y:S01]  /*22c0*/  SHF.R.S32.HI R19, RZ, 0x1, R19 ;  /* 0x00000001ff137819 */ /* 0x000fe20000011413 */
[----:B------:R-:W-:-:S07]  /*22d0*/  IMAD.MOV.U32 R4, RZ, RZ, R0 ;  /* 0x000000ffff047224 */ /* 0x000fce00078e0000 */
.L_x_65902:
        /* <DEDUP_REMOVED lines=11> */
.L_x_65901:
[----:B------:R-:W-:Y:S05]  /*2390*/  BSYNC B1 ;  /* 0x0000000000017941 */ /* 0x000fea0003800000 */
.L_x_65900:
[----:B------:R-:W-:Y:S05]  /*23a0*/  BRA `(.L_x_65903) ;  /* 0x0000000000287947 */ /* 0x000fea0003800000 */
.L_x_65899:
[----:B------:R-:W0:Y:S01]  /*23b0*/  LDC R0, c[0x0][0x420] ;  /* 0x00010800ff007b82 */ /* 0x000e220000000800 */
[----:B---3--:R-:W-:Y:S01]  /*23c0*/  IMAD.MOV.U32 R2, RZ, RZ, 0x1 ;  /* 0x00000001ff027424 */ /* 0x008fe200078e00ff */
[----:B0-----:R-:W-:-:S13]  /*23d0*/  ISETP.NE.AND P0, PT, R0, 0x1, PT ;  /* 0x000000010000780c */ /* 0x001fda0003f05270 */
[----:B------:R-:W-:Y:S05]  /*23e0*/  @!P0 BRA `(.L_x_65903) ;  /* 0x0000000000188947 */ /* 0x000fea0003800000 */
[----:B------:R-:W-:-:S13]  /*23f0*/  ISETP.NE.AND P0, PT, R0, -0x1, PT ;  /* 0xffffffff0000780c */ /* 0x000fda0003f05270 */
[----:B------:R-:W-:Y:S01]  /*2400*/  @!P0 LOP3.LUT R19, R19, 0x1, RZ, 0xc0, !PT ;  /* 0x0000000113138812 */ /* 0x000fe200078ec0ff */
[----:B------:R-:W-:-:S03]  /*2410*/  @!P0 IMAD.MOV.U32 R2, RZ, RZ, 0x1 ;  /* 0x00000001ff028424 */ /* 0x000fc600078e00ff */
[----:B------:R-:W-:-:S04]  /*2420*/  @!P0 ISETP.NE.U32.AND P1, PT, R19, 0x1, PT ;  /* 0x000000011300880c */ /* 0x000fc80003f25070 */
[----:B------:R-:W-:Y:S01]  /*2430*/  @!P0 SEL R2, R2, 0xffffffff, P1 ;  /* 0xffffffff02028807 */ /* 0x000fe20000800000 */
[----:B------:R-:W-:-:S08]  /*2440*/  @P0 IMAD.MOV.U32 R2, RZ, RZ, RZ ;  /* 0x000000ffff020224 */ /* 0x000fd000078e00ff */
.L_x_65903:
[----:B------:R-:W-:Y:S05]  /*2450*/  BSYNC B0 ;  /* 0x0000000000007941 */ /* 0x000fea0003800000 */
.L_x_65898:
        /* <DEDUP_REMOVED lines=14> */
.L_x_65907:
[----:B------:R0:W-:Y:S01]  /*2540*/  STG.E.U8 desc[UR36][R16.64], R2 ;  /* 0x0000000210007986 */ /* 0x0001e2000c101124 */
[----:B------:R-:W-:Y:S05]  /*2550*/  BRA `(.L_x_65909) ;  /* 0x0000000c00507947 */ /* 0x000fea0003800000 */
.L_x_65906:
        /* <DEDUP_REMOVED lines=9> */
.L_x_65911:
[----:B------:R0:W-:Y:S01]  /*25f0*/  STG.E desc[UR36][R16.64], R2 ;  /* 0x0000000210007986 */ /* 0x0001e2000c101924 */
[----:B------:R-:W-:Y:S05]  /*2600*/  BRA `(.L_x_65909) ;  /* 0x0000000c00247947 */ /* 0x000fea0003800000 */
.L_x_65910:
[----:B------:R0:W-:Y:S01]  /*2610*/  STG.E.U16 desc[UR36][R16.64], R2 ;  /* 0x0000000210007986 */ /* 0x0001e2000c101524 */
[----:B------:R-:W-:Y:S05]  /*2620*/  BRA `(.L_x_65909) ;  /* 0x0000000c001c7947 */ /* 0x000fea0003800000 */
.L_x_65905:
        /* <DEDUP_REMOVED lines=9> */
.L_x_65913:
[----:B------:R-:W-:-:S04]  /*26c0*/  I2FP.F32.S32 R0, R2 ;  /* 0x0000000200007245 */ /* 0x000fc80000201400 */
[----:B------:R-:W-:-:S05]  /*26d0*/  F2FP.F16.F32.PACK_AB R0, RZ, R0 ;  /* 0x00000000ff00723e */ /* 0x000fca00000000ff */
[----:B------:R0:W-:Y:S01]  /*26e0*/  STG.E.U16 desc[UR36][R16.64], R0 ;  /* 0x0000000010007986 */ /* 0x0001e2000c101524 */
[----:B------:R-:W-:Y:S05]  /*26f0*/  BRA `(.L_x_65909) ;  /* 0x0000000800e87947 */ /* 0x000fea0003800000 */
.L_x_65912:
        /* <DEDUP_REMOVED lines=10> */
.L_x_65915:
[----:B------:R-:W-:-:S04]  /*27a0*/  I2FP.F32.S32 R2, R2 ;  /* 0x0000000200027245 */ /* 0x000fc80000201400 */
[----:B------:R-:W-:-:S04]  /*27b0*/  F2FP.F16.F32.PACK_AB R3, RZ, R2 ;  /* 0x00000002ff03723e */ /* 0x000fc800000000ff */
[----:B------:R-:W-:-:S05]  /*27c0*/  PRMT R3, R3, 0x5410, RZ ;  /* 0x0000541003037816 */ /* 0x000fca00000000ff */
[----:B------:R0:W-:Y:S01]  /*27d0*/  STG.E desc[UR36][R16.64], R3 ;  /* 0x0000000310007986 */ /* 0x0001e2000c101924 */
[----:B------:R-:W-:Y:S05]  /*27e0*/  BRA `(.L_x_65909) ;  /* 0x0000000800ac7947 */ /* 0x000fea0003800000 */
.L_x_65914:
[----:B------:R-:W0:Y:S02]  /*27f0*/  I2F.F64 R2, R2 ;  /* 0x0000000200027312 */ /* 0x000e240000201c00 */
[----:B0-----:R0:W-:Y:S01]  /*2800*/  STG.E.64 desc[UR36][R16.64], R2 ;  /* 0x0000000210007986 */ /* 0x0011e2000c101b24 */
[----:B------:R-:W-:Y:S05]  /*2810*/  BRA `(.L_x_65909) ;  /* 0x0000000800a07947 */ /* 0x000fea0003800000 */
.L_x_65904:
        /* <DEDUP_REMOVED lines=12> */
.L_x_65918:
[----:B------:R-:W0:Y:S01]  /*28e0*/  I2F.F64 R4, R2 ;  /* 0x0000000200047312 */ /* 0x000e220000201c00 */
[----:B------:R-:W-:-:S05]  /*28f0*/  CS2R R6, SRZ ;  /* 0x0000000000067805 */ /* 0x000fca000001ff00 */
[----:B0-----:R0:W-:Y:S01]  /*2900*/  STG.E.128 desc[UR36][R16.64], R4 ;  /* 0x0000000410007986 */ /* 0x0011e2000c101d24 */
[----:B------:R-:W-:Y:S05]  /*2910*/  BRA `(.L_x_65909) ;  /* 0x0000000800607947 */ /* 0x000fea0003800000 */
.L_x_65917:
        /* <DEDUP_REMOVED lines=21> */
.L_x_65922:
[----:B------:R-:W-:Y:S05]  /*2a70*/  BSYNC B0 ;  /* 0x0000000000007941 */ /* 0x000fea0003800000 */
.L_x_65921:
[----:B------:R-:W-:-:S05]  /*2a80*/  LOP3.LUT R3, R0, R3, RZ, 0xfc, !PT ;  /* 0x0000000300037212 */ /* 0x000fca00078efcff */
[----:B------:R0:W-:Y:S01]  /*2a90*/  STG.E.U8 desc[UR36][R16.64], R3 ;  /* 0x0000000310007986 */ /* 0x0001e2000c101124 */
[----:B------:R-:W-:Y:S05]  /*2aa0*/  BRA `(.L_x_65909) ;  /* 0x0000000400fc7947 */ /* 0x000fea0003800000 */
.L_x_65920:
        /* <DEDUP_REMOVED lines=13> */
.L_x_65924:
[----:B------:R-:W-:Y:S01]  /*2b80*/  IMAD.MOV.U32 R0, RZ, RZ, 0x7f ;  /* 0x0000007fff007424 */ /* 0x000fe200078e00ff */
[----:B------:R-:W-:-:S04]  /*2b90*/  ISETP.GT.U32.AND P0, PT, R2, 0x7f800000, PT ;  /* 0x7f8000000200780c */ /* 0x000fc80003f04070 */
[----:B------:R-:W-:-:S09]  /*2ba0*/  SEL R0, R0, 0x7c, P0 ;  /* 0x0000007c00007807 */ /* 0x000fd20000000000 */
.L_x_65925:
[----:B------:R-:W-:Y:S05]  /*2bb0*/  BSYNC B0 ;  /* 0x0000000000007941 */ /* 0x000fea0003800000 */
.L_x_65923:
[----:B------:R-:W-:-:S04]  /*2bc0*/  LOP3.LUT R2, R3, 0x80000000, RZ, 0xc0, !PT ;  /* 0x8000000003027812 */ /* 0x000fc800078ec0ff */
[----:B------:R-:W-:-:S04]  /*2bd0*/  SHF.R.U32.HI R3, RZ, 0x18, R2 ;  /* 0x00000018ff037819 */ /* 0x000fc80000011602 */
[----:B------:R-:W-:-:S05]  /*2be0*/  LOP3.LUT R3, R0, R3, RZ, 0xfc, !PT ;  /* 0x0000000300037212 */ /* 0x000fca00078efcff */
[----:B------:R0:W-:Y:S01]  /*2bf0*/  STG.E.U8 desc[UR36][R16.64], R3 ;  /* 0x0000000310007986 */ /* 0x0001e2000c101124 */
[----:B------:R-:W-:Y:S05]  /*2c00*/  BRA `(.L_x_65909) ;  /* 0x0000000400a47947 */ /* 0x000fea0003800000 */
.L_x_65919:
[----:B------:R-:W-:-:S04]  /*2c10*/  I2FP.F32.S32 R0, R2 ;  /* 0x0000000200007245 */ /* 0x000fc80000201400 */
[----:B------:R-:W-:-:S05]  /*2c20*/  F2FP.BF16.F32.PACK_AB R0, RZ, R0 ;  /* 0x00000000ff00723e */ /* 0x000fca00000010ff */
[----:B------:R0:W-:Y:S01]  /*2c30*/  STG.E.U16 desc[UR36][R16.64], R0 ;  /* 0x0000000010007986 */ /* 0x0001e2000c101524 */
[----:B------:R-:W-:Y:S05]  /*2c40*/  BRA `(.L_x_65909) ;  /* 0x0000000400947947 */ /* 0x000fea0003800000 */
.L_x_65916:
        /* <DEDUP_REMOVED lines=10> */
.L_x_65928:
        /* <DEDUP_REMOVED lines=17> */
.L_x_65931:
[----:B------:R-:W-:-:S04]  /*2e00*/  LOP3.LUT R2, R3, 0x80000000, RZ, 0xc0, !PT ;  /* 0x8000000003027812 */ /* 0x000fc800078ec0ff */
[----:B------:R-:W-:-:S04]  /*2e10*/  SHF.R.U32.HI R3, RZ, 0x18, R2 ;  /* 0x00000018ff037819 */ /* 0x000fc80000011602 */
[----:B------:R-:W-:-:S04]  /*2e20*/  LOP3.LUT R0, R0, R3, RZ, 0xfc, !PT ;  /* 0x0000000300007212 */ /* 0x000fc800078efcff */
[----:B------:R-:W-:-:S07]  /*2e30*/  PRMT R8, R0, 0x7610, R8 ;  /* 0x0000761000087816 */ /* 0x000fce0000000008 */
.L_x_65930:
[----:B------:R-:W-:Y:S05]  /*2e40*/  BSYNC B0 ;  /* 0x0000000000007941 */ /* 0x000fea0003800000 */
.L_x_65929:
[----:B------:R3:W-:Y:S01]  /*2e50*/  STG.E.U8 desc[UR36][R16.64], R8 ;  /* 0x0000000810007986 */ /* 0x0007e2000c101124 */
[----:B------:R-:W-:Y:S05]  /*2e60*/  BRA `(.L_x_65909) ;  /* 0x00000004000c7947 */ /* 0x000fea0003800000 */
.L_x_65927:
        /* <DEDUP_REMOVED lines=17> */
.L_x_65934:
[----:B------:R-:W-:-:S04]  /*2f80*/  LOP3.LUT R2, R3, 0x80000000, RZ, 0xc0, !PT ;  /* 0x8000000003027812 */ /* 0x000fc800078ec0ff */
[----:B------:R-:W-:-:S04]  /*2f90*/  SHF.R.U32.HI R3, RZ, 0x18, R2 ;  /* 0x00000018ff037819 */ /* 0x000fc80000011602 */
[----:B------:R-:W-:-:S04]  /*2fa0*/  LOP3.LUT R0, R0, R3, RZ, 0xfc, !PT ;  /* 0x0000000300007212 */ /* 0x000fc800078efcff */
[----:B------:R-:W-:-:S07]  /*2fb0*/  PRMT R8, R0, 0x7610, R8 ;  /* 0x0000761000087816 */ /* 0x000fce0000000008 */
.L_x_65933:
[----:B------:R-:W-:Y:S05]  /*2fc0*/  BSYNC B0 ;  /* 0x0000000000007941 */ /* 0x000fea0003800000 */
.L_x_65932:
[----:B------:R0:W-:Y:S01]  /*2fd0*/  STG.E.U8 desc[UR36][R16.64], R8 ;  /* 0x0000000810007986 */ /* 0x0001e2000c101124 */
[----:B------:R-:W-:Y:S05]  /*2fe0*/  BRA `(.L_x_65909) ;  /* 0x0000000000ac7947 */ /* 0x000fea0003800000 */
.L_x_65926:
        /* <DEDUP_REMOVED lines=22> */
.L_x_65908:
        /* <DEDUP_REMOVED lines=16> */
.L_x_65937:
[----:B------:R-:W-:Y:S05]  /*3250*/  BRA `(.L_x_65909) ;  /* 0x0000000000107947 */ /* 0x000fea0003800000 */
.L_x_65936:
[----:B------:R-:W-:-:S05]  /*3260*/  SHF.R.S32.HI R3, RZ, 0x1f, R2 ;  /* 0x0000001fff037819 */ /* 0x000fca0000011402 */
[----:B------:R2:W-:Y:S01]  /*3270*/  STG.E.64 desc[UR36][R16.64], R2 ;  /* 0x0000000210007986 */ /* 0x0005e2000c101b24 */
[----:B------:R-:W-:Y:S05]  /*3280*/  BRA `(.L_x_65909) ;  /* 0x0000000000047947 */ /* 0x000fea0003800000 */
.L_x_65935:
[----:B------:R0:W-:Y:S02]  /*3290*/  STG.E desc[UR36][R16.64], R2 ;  /* 0x0000000210007986 */ /* 0x0001e4000c101924 */
.L_x_65909:
[----:B------:R-:W-:-:S04]  /*32a0*/  IMAD R18, R23, 0x200, R18 ;  /* 0x0000020017127824 */ /* 0x000fc800078e0212 */
[----:B------:R-:W-:-:S07]  /*32b0*/  VIADD R19, R18, 0x80 ;  /* 0x0000008012137836 */ /* 0x000fce0000000000 */
.L_x_65863:
[----:B------:R-:W-:Y:S05]  /*32c0*/  BSYNC B6 ;  /* 0x0000000000067941 */ /* 0x000fea0003800000 */
.L_x_65862:
        /* <DEDUP_REMOVED lines=307> */
.L_x_65940:
        /* <DEDUP_REMOVED lines=20> */
.L_x_65944:
[----:B------:R0:W5:Y:S01]  /*4740*/  LDG.E.U8 R18, desc[UR36][R2.64] ;  /* 0x0000002402127981 */ /* 0x000162000c1e1100 */
[----:B------:R-:W-:Y:S05]  /*4750*/  BRA `(.L_x_65946) ;  /* 0x0000000c00347947 */ /* 0x000fea0003800000 */
.L_x_65943:
        /* <DEDUP_REMOVED lines=8> */
.L_x_65948:
[----:B------:R0:W5:Y:S01]  /*47e0*/  LDG.E R18, desc[UR36][R2.64] ;  /* 0x0000002402127981 */ /* 0x000162000c1e1900 */
[----:B------:R-:W-:Y:S05]  /*47f0*/  BRA `(.L_x_65946) ;  /* 0x0000000c000c7947 */ /* 0x000fea0003800000 */
.L_x_65947:
[----:B------:R0:W5:Y:S01]  /*4800*/  LDG.E.S16 R18, desc[UR36][R2.64] ;  /* 0x0000002402127981 */ /* 0x000162000c1e1700 */
[----:B------:R-:W-:Y:S05]  /*4810*/  BRA `(.L_x_65946) ;  /* 0x0000000c00047947 */ /* 0x000fea0003800000 */
.L_x_65942:
        /* <DEDUP_REMOVED lines=9> */
.L_x_65950:
[----:B------:R-:W2:Y:S02]  /*48b0*/  LDG.E.U16 R2, desc[UR36][R2.64] ;  /* 0x0000002402027981 */ /* 0x000ea4000c1e1500 */
[----:B--2---:R-:W-:-:S06]  /*48c0*/  HADD2.F32 R18, -RZ, R2.H0_H0 ;  /* 0x20000002ff127230 */ /* 0x004fcc0000004100 */
[----:B------:R-:W0:Y:S01]  /*48d0*/  F2I.FTZ.TRUNC.NTZ R18, R18 ;  /* 0x0000001200127305 */ /* 0x000e22000021f100 */
[----:B------:R-:W-:Y:S05]  /*48e0*/  BRA `(.L_x_65946) ;  /* 0x0000000800d07947 */ /* 0x000fea0003800000 */
.L_x_65949:
        /* <DEDUP_REMOVED lines=9> */
.L_x_65952:
[----:B------:R-:W2:Y:S02]  /*4980*/  LDG.E.U16 R2, desc[UR36][R2.64] ;  /* 0x0000002402027981 */ /* 0x000ea4000c1e1500 */
[----:B--2---:R-:W-:-:S06]  /*4990*/  HADD2.F32 R18, -RZ, R2.H0_H0 ;  /* 0x20000002ff127230 */ /* 0x004fcc0000004100 */
[----:B------:R-:W0:Y:S01]  /*49a0*/  F2I.FTZ.TRUNC.NTZ R18, R18 ;  /* 0x0000001200127305 */ /* 0x000e22000021f100 */
[----:B------:R-:W-:Y:S05]  /*49b0*/  BRA `(.L_x_65946) ;  /* 0x00000008009c7947 */ /* 0x000fea0003800000 */
.L_x_65951:
[----:B------:R-:W2:Y:S02]  /*49c0*/  LDG.E.64 R2, desc[UR36][R2.64] ;  /* 0x0000002402027981 */ /* 0x000ea4000c1e1b00 */
[----:B--2---:R0:W1:Y:S01]  /*49d0*/  F2I.F64.TRUNC R18, R2 ;  /* 0x0000000200127311 */ /* 0x004062000030d100 */
[----:B------:R-:W-:Y:S05]  /*49e0*/  BRA `(.L_x_65946) ;  /* 0x0000000800907947 */ /* 0x000fea0003800000 */
.L_x_65941:
        /* <DEDUP_REMOVED lines=12> */
.L_x_65955:
[----:B------:R-:W2:Y:S02]  /*4ab0*/  LDG.E.64 R2, desc[UR36][R2.64] ;  /* 0x0000002402027981 */ /* 0x000ea4000c1e1b00 */
[----:B--2---:R0:W1:Y:S01]  /*4ac0*/  F2I.F64.TRUNC R18, R2 ;  /* 0x0000000200127311 */ /* 0x004062000030d100 */
[----:B------:R-:W-:Y:S05]  /*4ad0*/  BRA `(.L_x_65946) ;  /* 0x0000000800547947 */ /* 0x000fea0003800000 */
.L_x_65954:
        /* <DEDUP_REMOVED lines=27> */
.L_x_65957:
        /* <DEDUP_REMOVED lines=14> */
.L_x_65956:
[----:B------:R-:W2:Y:S02]  /*4d70*/  LDG.E.U16 R18, desc[UR36][R2.64] ;  /* 0x0000002402127981 */ /* 0x000ea4000c1e1500 */
[----:B--2---:R-:W-:-:S06]  /*4d80*/  IMAD.U32 R18, R18, 0x10000, RZ ;  /* 0x0001000012127824 */ /* 0x004fcc00078e00ff */
[----:B------:R-:W0:Y:S01]  /*4d90*/  F2I.FTZ.TRUNC.NTZ R18, R18 ;  /* 0x0000001200127305 */ /* 0x000e22000021f100 */
[----:B------:R-:W-:Y:S05]  /*4da0*/  BRA `(.L_x_65946) ;  /* 0x0000000400a07947 */ /* 0x000fea0003800000 */
.L_x_65953:
        /* <DEDUP_REMOVED lines=10> */
.L_x_65960:
        /* <DEDUP_REMOVED lines=21> */
.L_x_65964:
[----:B------:R-:W-:Y:S05]  /*4fa0*/  BSYNC B1 ;  /* 0x0000000000017941 */ /* 0x000fea0003800000 */
.L_x_65963:
[----:B------:R-:W-:Y:S01]  /*4fb0*/  IMAD.SHL.U32 R2, R2, 0x100000, RZ ;  /* 0x0010000002027824 */ /* 0x000fe200078e00ff */
[----:B------:R-:W-:-:S04]  /*4fc0*/  LEA R3, R0, 0x3b800000, 0x17 ;  /* 0x3b80000000037811 */ /* 0x000fc800078eb8ff */
[----:B------:R-:W-:-:S07]  /*4fd0*/  LOP3.LUT R18, R3, R2, R18, 0xfe, !PT ;  /* 0x0000000203127212 */ /* 0x000fce00078efe12 */
.L_x_65962:
[----:B------:R-:W-:Y:S05]  /*4fe0*/  BSYNC B0 ;  /* 0x0000000000007941 */ /* 0x000fea0003800000 */
.L_x_65961:
[----:B------:R-:W1:Y:S01]  /*4ff0*/  F2I.FTZ.TRUNC.NTZ R18, R18 ;  /* 0x0000001200127305 */ /* 0x000e62000021f100 */
[----:B------:R-:W-:Y:S05]  /*5000*/  BRA `(.L_x_65946) ;  /* 0x0000000400087947 */ /* 0x000fea0003800000 */
.L_x_65959:
        /* <DEDUP_REMOVED lines=21> */
.L_x_65968:
[----:B------:R-:W-:Y:S05]  /*5160*/  BSYNC B1 ;  /* 0x0000000000017941 */ /* 0x000fea0003800000 */
.L_x_65967:
[----:B------:R-:W-:Y:S01]  /*5170*/  IMAD.SHL.U32 R2, R2, 0x200000, RZ ;  /* 0x0020000002027824 */ /* 0x000fe200078e00ff */
[----:B------:R-:W-:-:S04]  /*5180*/  LEA R3, R0, 0x37800000, 0x17 ;  /* 0x3780000000037811 */ /* 0x000fc800078eb8ff */
[----:B------:R-:W-:-:S07]  /*5190*/  LOP3.LUT R18, R3, R2, R18, 0xfe, !PT ;  /* 0x0000000203127212 */ /* 0x000fce00078efe12 */
.L_x_65966:
[----:B------:R-:W-:Y:S05]  /*51a0*/  BSYNC B0 ;  /* 0x0000000000007941 */ /* 0x000fea0003800000 */
.L_x_65965:
[----:B------:R-:W0:Y:S01]  /*51b0*/  F2I.FTZ.TRUNC.NTZ R18, R18 ;  /* 0x0000001200127305 */ /* 0x000e22000021f100 */
[----:B------:R-:W-:Y:S05]  /*51c0*/  BRA `(.L_x_65946) ;  /* 0x0000000000987947 */ /* 0x000fea0003800000 */
.L_x_65958:
        /* <DEDUP_REMOVED lines=14> */
.L_x_65972:
[----:B------:R-:W-:Y:S05]  /*52b0*/  BSYNC B0 ;  /* 0x0000000000007941 */ /* 0x000fea0003800000 */
.L_x_65971:
[----:B------:R-:W3:Y:S01]  /*52c0*/  F2I.FTZ.TRUNC.NTZ R18, R18 ;  /* 0x0000001200127305 */ /* 0x000ee2000021f100 */
[----:B------:R-:W-:Y:S05]  /*52d0*/  BRA `(.L_x_65946) ;  /* 0x0000000000547947 */ /* 0x000fea0003800000 */
.L_x_65945:
        /* <DEDUP_REMOVED lines=17> */
.L_x_65973:
[----:B------:R-:W-:Y:S05]  /*53f0*/  BRA `(.L_x_65946) ;  /* 0x00000000000c7947 */ /* 0x000fea0003800000 */
.L_x_65970:
[----:B------:R4:W5:Y:S01]  /*5400*/  LDG.E R18, desc[UR36][R2.64] ;  /* 0x0000002402127981 */ /* 0x000962000c1e1900 */
[----:B------:R-:W-:Y:S05]  /*5410*/  BRA `(.L_x_65946) ;  /* 0x0000000000047947 */ /* 0x000fea0003800000 */
.L_x_65969:
[----:B------:R0:W5:Y:S02]  /*5420*/  LDG.E R18, desc[UR36][R2.64] ;  /* 0x0000002402127981 */ /* 0x000164000c1e1900 */
.L_x_65946:
[----:B01-3-5:R-:W-:Y:S01]  /*5430*/  ISETP.GE.AND P0, PT, R18, RZ, PT ;  /* 0x000000ff1200720c */ /* 0x02bfe20003f06270 */
[----:B------:R-:W-:-:S12]  /*5440*/  BSSY B0, `(.L_x_65974) ;  /* 0x0000026000007945 */ /* 0x000fd80003800000 */
[----:B------:R-:W-:Y:S05]  /*5450*/  @!P0 BRA `(.L_x_65975) ;  /* 0x0000000000688947 */ /* 0x000fea0003800000 */
[----:B------:R-:W-:Y:S01]  /*5460*/  ISETP.NE.AND P0, PT, R18, RZ, PT ;  /* 0x000000ff1200720c */ /* 0x000fe20003f05270 */
[----:B------:R-:W-:Y:S01]  /*5470*/  BSSY B1, `(.L_x_65976) ;  /* 0x0000017000017945 */ /* 0x000fe20003800000 */
[----:B--2-4-:R-:W-:-:S11]  /*5480*/  IMAD.MOV.U32 R2, RZ, RZ, 0x1 ;  /* 0x00000001ff027424 */ /* 0x014fd600078e00ff */
        /* <DEDUP_REMOVED lines=10> */
[----:B------:R-:W-:-:S07]  /*5530*/  SHF.R.S32.HI R0, RZ, 0x1, R18 ;  /* 0x00000001ff007819 */ /* 0x000fce0000011412 */
.L_x_65978:
        /* <DEDUP_REMOVED lines=10> */
.L_x_65977:
[----:B------:R-:W-:Y:S05]  /*55e0*/  BSYNC B1 ;  /* 0x0000000000017941 */ /* 0x000fea0003800000 */
.L_x_65976:
[----:B------:R-:W-:Y:S05]  /*55f0*/  BRA `(.L_x_65979) ;  /* 0x0000000000287947 */ /* 0x000fea0003800000 */
.L_x_65975:
[----:B------:R-:W0:Y:S01]  /*5600*/  LDC R0, c[0x0][0x420] ;  /* 0x00010800ff007b82 */ /* 0x000e220000000800 */
[----:B--2-4-:R-:W-:Y:S01]  /*5610*/  IMAD.MOV.U32 R2, RZ, RZ, 0x1 ;  /* 0x00000001ff027424 */ /* 0x014fe200078e00ff */
        /* <DEDUP_REMOVED lines=8> */
.L_x_65979:
[----:B------:R-:W-:Y:S05]  /*56a0*/  BSYNC B0 ;  /* 0x0000000000007941 */ /* 0x000fea0003800000 */
.L_x_65974:
        /* <DEDUP_REMOVED lines=14> */
.L_x_65983:
[----:B------:R0:W-:Y:S01]  /*5790*/  STG.E.U8 desc[UR36][R16.64], R2 ;  /* 0x0000000210007986 */ /* 0x0001e2000c101124 */
[----:B------:R-:W-:Y:S05]  /*57a0*/  BRA `(.L_x_65985) ;  /* 0x0000000c00507947 */ /* 0x000fea0003800000 */
.L_x_65982:
        /* <DEDUP_REMOVED lines=9> */
.L_x_65987:
[----:B------:R3:W-:Y:S01]  /*5840*/  STG.E desc[UR36][R16.64], R2 ;  /* 0x0000000210007986 */ /* 0x0007e2000c101924 */
[----:B------:R-:W-:Y:S05]  /*5850*/  BRA `(.L_x_65985) ;  /* 0x0000000c00247947 */ /* 0x000fea0003800000 */
.L_x_65986:
[----:B------:R2:W-:Y:S01]  /*5860*/  STG.E.U16 desc[UR36][R16.64], R2 ;  /* 0x0000000210007986 */ /* 0x0005e2000c101524 */
[----:B------:R-:W-:Y:S05]  /*5870*/  BRA `(.L_x_65985) ;  /* 0x0000000c001c7947 */ /* 0x000fea0003800000 */
.L_x_65981:
        /* <DEDUP_REMOVED lines=9> */
.L_x_65989:
[----:B------:R-:W-:-:S04]  /*5910*/  I2FP.F32.S32 R0, R2 ;  /* 0x0000000200007245 */ /* 0x000fc80000201400 */
[----:B------:R-:W-:-:S05]  /*5920*/  F2FP.F16.F32.PACK_AB R0, RZ, R0 ;  /* 0x00000000ff00723e */ /* 0x000fca00000000ff */
[----:B------:R0:W-:Y:S01]  /*5930*/  STG.E.U16 desc[UR36][R16.64], R0 ;  /* 0x0000000010007986 */ /* 0x0001e2000c101524 */
[----:B------:R-:W-:Y:S05]  /*5940*/  BRA `(.L_x_65985) ;  /* 0x0000000800e87947 */ /* 0x000fea0003800000 */
.L_x_65988:
        /* <DEDUP_REMOVED lines=10> */
.L_x_65991:
[----:B------:R-:W-:-:S04]  /*59f0*/  I2FP.F32.S32 R2, R2 ;  /* 0x0000000200027245 */ /* 0x000fc80000201400 */
[----:B------:R-:W-:-:S04]  /*5a00*/  F2FP.F16.F32.PACK_AB R3, RZ, R2 ;  /* 0x00000002ff03723e */ /* 0x000fc800000000ff */
[----:B------:R-:W-:-:S05]  /*5a10*/  PRMT R3, R3, 0x5410, RZ ;  /* 0x0000541003037816 */ /* 0x000fca00000000ff */
[----:B------:R0:W-:Y:S01]  /*5a20*/  STG.E desc[UR36][R16.64], R3 ;  /* 0x0000000310007986 */ /* 0x0001e2000c101924 */
[----:B------:R-:W-:Y:S05]  /*5a30*/  BRA `(.L_x_65985) ;  /* 0x0000000800ac7947 */ /* 0x000fea0003800000 */
.L_x_65990:
[----:B------:R-:W0:Y:S02]  /*5a40*/  I2F.F64 R2, R2 ;  /* 0x0000000200027312 */ /* 0x000e240000201c00 */
[----:B0-----:R0:W-:Y:S01]  /*5a50*/  STG.E.64 desc[UR36][R16.64], R2 ;  /* 0x0000000210007986 */ /* 0x0011e2000c101b24 */
[----:B------:R-:W-:Y:S05]  /*5a60*/  BRA `(.L_x_65985) ;  /* 0x0000000800a07947 */ /* 0x000fea0003800000 */
.L_x_65980:
        /* <DEDUP_REMOVED lines=12> */
.L_x_65994:
[----:B------:R-:W0:Y:S01]  /*5b30*/  I2F.F64 R4, R2 ;  /* 0x0000000200047312 */ /* 0x000e220000201c00 */
[----:B------:R-:W-:-:S05]  /*5b40*/  CS2R R6, SRZ ;  /* 0x0000000000067805 */ /* 0x000fca000001ff00 */
[----:B0-----:R0:W-:Y:S01]  /*5b50*/  STG.E.128 desc[UR36][R16.64], R4 ;  /* 0x0000000410007986 */ /* 0x0011e2000c101d24 */
[----:B------:R-:W-:Y:S05]  /*5b60*/  BRA `(.L_x_65985) ;  /* 0x0000000800607947 */ /* 0x000fea0003800000 */
.L_x_65993:
        /* <DEDUP_REMOVED lines=21> */
.L_x_65998:
[----:B------:R-:W-:Y:S05]  /*5cc0*/  BSYNC B0 ;  /* 0x0000000000007941 */ /* 0x000fea0003800000 */
.L_x_65997:
[----:B------:R-:W-:-:S05]  /*5cd0*/  LOP3.LUT R3, R0, R3, RZ, 0xfc, !PT ;  /* 0x0000000300037212 */ /* 0x000fca00078efcff */
[----:B------:R0:W-:Y:S01]  /*5ce0*/  STG.E.U8 desc[UR36][R16.64], R3 ;  /* 0x0000000310007986 */ /* 0x0001e2000c101124 */
[----:B------:R-:W-:Y:S05]  /*5cf0*/  BRA `(.L_x_65985) ;  /* 0x0000000400fc7947 */ /* 0x000fea0003800000 */
.L_x_65996:
        /* <DEDUP_REMOVED lines=13> */
.L_x_66000:
[----:B------:R-:W-:Y:S01]  /*5dd0*/  IMAD.MOV.U32 R0, RZ, RZ, 0x7f ;  /* 0x0000007fff007424 */ /* 0x000fe200078e00ff */
[----:B------:R-:W-:-:S04]  /*5de0*/  ISETP.GT.U32.AND P0, PT, R2, 0x7f800000, PT ;  /* 0x7f8000000200780c */ /* 0x000fc80003f04070 */
[----:B------:R-:W-:-:S09]  /*5df0*/  SEL R0, R0, 0x7c, P0 ;  /* 0x0000007c00007807 */ /* 0x000fd20000000000 */
.L_x_66001:
[----:B------:R-:W-:Y:S05]  /*5e00*/  BSYNC B0 ;  /* 0x0000000000007941 */ /* 0x000fea0003800000 */
.L_x_65999:
[----:B------:R-:W-:-:S04]  /*5e10*/  LOP3.LUT R2, R3, 0x80000000, RZ, 0xc0, !PT ;  /* 0x8000000003027812 */ /* 0x000fc800078ec0ff */
[----:B------:R-:W-:-:S04]  /*5e20*/  SHF.R.U32.HI R3, RZ, 0x18, R2 ;  /* 0x00000018ff037819 */ /* 0x000fc80000011602 */
[----:B------:R-:W-:-:S05]  /*5e30*/  LOP3.LUT R3, R0, R3, RZ, 0xfc, !PT ;  /* 0x0000000300037212 */ /* 0x000fca00078efcff */
[----:B------:R0:W-:Y:S01]  /*5e40*/  STG.E.U8 desc[UR36][R16.64], R3 ;  /* 0x0000000310007986 */ /* 0x0001e2000c101124 */
[----:B------:R-:W-:Y:S05]  /*5e50*/  BRA `(.L_x_65985) ;  /* 0x0000000400a47947 */ /* 0x000fea0003800000 */
.L_x_65995:
[----:B------:R-:W-:-:S04]  /*5e60*/  I2FP.F32.S32 R0, R2 ;  /* 0x0000000200007245 */ /* 0x000fc80000201400 */
[----:B------:R-:W-:-:S05]  /*5e70*/  F2FP.BF16.F32.PACK_AB R0, RZ, R0 ;  /* 0x00000000ff00723e */ /* 0x000fca00000010ff */
[----:B------:R0:W-:Y:S01]  /*5e80*/  STG.E.U16 desc[UR36][R16.64], R0 ;  /* 0x0000000010007986 */ /* 0x0001e2000c101524 */
[----:B------:R-:W-:Y:S05]  /*5e90*/  BRA `(.L_x_65985) ;  /* 0x0000000400947947 */ /* 0x000fea0003800000 */
.L_x_65992:
        /* <DEDUP_REMOVED lines=10> */
.L_x_66004:
        /* <DEDUP_REMOVED lines=17> */
.L_x_66007:
[----:B------:R-:W-:-:S04]  /*6050*/  LOP3.LUT R2, R3, 0x80000000, RZ, 0xc0, !PT ;  /* 0x8000000003027812 */ /* 0x000fc800078ec0ff */
[----:B------:R-:W-:-:S04]  /*6060*/  SHF.R.U32.HI R3, RZ, 0x18, R2 ;  /* 0x00000018ff037819 */ /* 0x000fc80000011602 */
[----:B------:R-:W-:-:S04]  /*6070*/  LOP3.LUT R0, R0, R3, RZ, 0xfc, !PT ;  /* 0x0000000300007212 */ /* 0x000fc800078efcff */
[----:B------:R-:W-:-:S07]  /*6080*/  PRMT R8, R0, 0x7610, R8 ;  /* 0x0000761000087816 */ /* 0x000fce0000000008 */
.L_x_66006:
[----:B------:R-:W-:Y:S05]  /*6090*/  BSYNC B0 ;  /* 0x0000000000007941 */ /* 0x000fea0003800000 */
.L_x_66005:
[----:B------:R0:W-:Y:S01]  /*60a0*/  STG.E.U8 desc[UR36][R16.64], R8 ;  /* 0x0000000810007986 */ /* 0x0001e2000c101124 */
[----:B------:R-:W-:Y:S05]  /*60b0*/  BRA `(.L_x_65985) ;  /* 0x00000004000c7947 */ /* 0x000fea0003800000 */
.L_x_66003:
        /* <DEDUP_REMOVED lines=17> */
.L_x_66010:
[----:B------:R-:W-:-:S04]  /*61d0*/  LOP3.LUT R2, R3, 0x80000000, RZ, 0xc0, !PT ;  /* 0x8000000003027812 */ /* 0x000fc800078ec0ff */
[----:B------:R-:W-:-:S04]  /*61e0*/  SHF.R.U32.HI R3, RZ, 0x18, R2 ;  /* 0x00000018ff037819 */ /* 0x000fc80000011602 */
[----:B------:R-:W-:-:S04]  /*61f0*/  LOP3.LUT R0, R0, R3, RZ, 0xfc, !PT ;  /* 0x0000000300007212 */ /* 0x000fc800078efcff */
[----:B------:R-:W-:-:S07]  /*6200*/  PRMT R8, R0, 0x7610, R8 ;  /* 0x0000761000087816 */ /* 0x000fce0000000008 */
.L_x_66009:
[----:B------:R-:W-:Y:S05]  /*6210*/  BSYNC B0 ;  /* 0x0000000000007941 */ /* 0x000fea0003800000 */
.L_x_66008:
[----:B------:R0:W-:Y:S01]  /*6220*/  STG.E.U8 desc[UR36][R16.64], R8 ;  /* 0x0000000810007986 */ /* 0x0001e2000c101124 */
[----:B------:R-:W-:Y:S05]  /*6230*/  BRA `(.L_x_65985) ;  /* 0x0000000000ac7947 */ /* 0x000fea0003800000 */
.L_x_66002:
        /* <DEDUP_REMOVED lines=22> */
.L_x_65984:
        /* <DEDUP_REMOVED lines=16> */
.L_x_66013:
[----:B------:R-:W-:Y:S05]  /*64a0*/  BRA `(.L_x_65985) ;  /* 0x0000000000107947 */ /* 0x000fea0003800000 */
.L_x_66012:
[----:B------:R-:W-:-:S05]  /*64b0*/  SHF.R.S32.HI R3, RZ, 0x1f, R2 ;  /* 0x0000001fff037819 */ /* 0x000fca0000011402 */
[----:B------:R0:W-:Y:S01]  /*64c0*/  STG.E.64 desc[UR36][R16.64], R2 ;  /* 0x0000000210007986 */ /* 0x0001e2000c101b24 */
[----:B------:R-:W-:Y:S05]  /*64d0*/  BRA `(.L_x_65985) ;  /* 0x0000000000047947 */ /* 0x000fea0003800000 */
.L_x_66011:
[----:B------:R0:W-:Y:S02]  /*64e0*/  STG.E desc[UR36][R16.64], R2 ;  /* 0x0000000210007986 */ /* 0x0001e4000c101924 */
.L_x_65985:
[----:B------:R-:W-:-:S07]  /*64f0*/  VIADD R19, R19, 0x80 ;  /* 0x0000008013137836 */ /* 0x000fce0000000000 */
.L_x_65939:
[----:B------:R-:W-:Y:S05]  /*6500*/  BSYNC B6 ;  /* 0x0000000000067941 */ /* 0x000fea0003800000 */
.L_x_65938:
        /* <DEDUP_REMOVED lines=307> */
.L_x_66016:
        /* <DEDUP_REMOVED lines=20> */
.L_x_66020:
[----:B------:R0:W5:Y:S01]  /*7980*/  LDG.E.U8 R18, desc[UR36][R2.64] ;  /* 0x0000002402127981 */ /* 0x000162000c1e1100 */
[----:B------:R-:W-:Y:S05]  /*7990*/  BRA `(.L_x_66022) ;  /* 0x0000000c00347947 */ /* 0x000fea0003800000 */
.L_x_66019:
        /* <DEDUP_REMOVED lines=8> */
.L_x_66024:
[----:B------:R0:W5:Y:S01]  /*7a20*/  LDG.E R18, desc[UR36][R2.64] ;  /* 0x0000002402127981 */ /* 0x000162000c1e1900 */
[----:B------:R-:W-:Y:S05]  /*7a30*/  BRA `(.L_x_66022) ;  /* 0x0000000c000c7947 */ /* 0x000fea0003800000 */
.L_x_66023:
[----:B------:R0:W5:Y:S01]  /*7a40*/  LDG.E.S16 R18, desc[UR36][R2.64] ;  /* 0x0000002402127981 */ /* 0x000162000c1e1700 */
[----:B------:R-:W-:Y:S05]  /*7a50*/  BRA `(.L_x_66022) ;  /* 0x0000000c00047947 */ /* 0x000fea0003800000 */
.L_x_66018:
        /* <DEDUP_REMOVED lines=9> */
.L_x_66026:
[----:B------:R-:W2:Y:S02]  /*7af0*/  LDG.E.U16 R2, desc[UR36][R2.64] ;  /* 0x0000002402027981 */ /* 0x000ea4000c1e1500 */
[----:B--2---:R-:W-:-:S06]  /*7b00*/  HADD2.F32 R18, -RZ, R2.H0_H0 ;  /* 0x20000002ff127230 */ /* 0x004fcc0000004100 */
[----:B------:R-:W0:Y:S01]  /*7b10*/  F2I.FTZ.TRUNC.NTZ R18, R18 ;  /* 0x0000001200127305 */ /* 0x000e22000021f100 */
[----:B------:R-:W-:Y:S05]  /*7b20*/  BRA `(.L_x_66022) ;  /* 0x0000000800d07947 */ /* 0x000fea0003800000 */
.L_x_66025:
        /* <DEDUP_REMOVED lines=9> */
.L_x_66028:
[----:B------:R-:W2:Y:S02]  /*7bc0*/  LDG.E.U16 R2, desc[UR36][R2.64] ;  /* 0x0000002402027981 */ /* 0x000ea4000c1e1500 */
[----:B--2---:R-:W-:-:S06]  /*7bd0*/  HADD2.F32 R18, -RZ, R2.H0_H0 ;  /* 0x20000002ff127230 */ /* 0x004fcc0000004100 */
[----:B------:R-:W0:Y:S01]  /*7be0*/  F2I.FTZ.TRUNC.NTZ R18, R18 ;  /* 0x0000001200127305 */ /* 0x000e22000021f100 */
[----:B------:R-:W-:Y:S05]  /*7bf0*/  BRA `(.L_x_66022) ;  /* 0x00000008009c7947 */ /* 0x000fea0003800000 */
.L_x_66027:
[----:B------:R-:W2:Y:S02]  /*7c00*/  LDG.E.64 R2, desc[UR36][R2.64] ;  /* 0x0000002402027981 */ /* 0x000ea4000c1e1b00 */
[----:B--2---:R0:W1:Y:S01]  /*7c10*/  F2I.F64.TRUNC R18, R2 ;  /* 0x0000000200127311 */ /* 0x004062000030d100 */
[----:B------:R-:W-:Y:S05]  /*7c20*/  BRA `(.L_x_66022) ;  /* 0x0000000800907947 */ /* 0x000fea0003800000 */
.L_x_66017:
        /* <DEDUP_REMOVED lines=12> */
.L_x_66031:
[----:B------:R-:W2:Y:S02]  /*7cf0*/  LDG.E.64 R2, desc[UR36][R2.64] ;  /* 0x0000002402027981 */ /* 0x000ea4000c1e1b00 */
[----:B--2---:R0:W1:Y:S01]  /*7d00*/  F2I.F64.TRUNC R18, R2 ;  /* 0x0000000200127311 */ /* 0x004062000030d100 */
[----:B------:R-:W-:Y:S05]  /*7d10*/  BRA `(.L_x_66022) ;  /* 0x0000000800547947 */ /* 0x000fea0003800000 */
.L_x_66030:
        /* <DEDUP_REMOVED lines=27> */
.L_x_66033:
        /* <DEDUP_REMOVED lines=14> */
.L_x_66032:
[----:B------:R-:W2:Y:S02]  /*7fb0*/  LDG.E.U16 R18, desc[UR36][R2.64] ;  /* 0x0000002402127981 */ /* 0x000ea4000c1e1500 */
[----:B--2---:R-:W-:-:S06]  /*7fc0*/  IMAD.U32 R18, R18, 0x10000, RZ ;  /* 0x0001000012127824 */ /* 0x004fcc00078e00ff */
[----:B------:R-:W0:Y:S01]  /*7fd0*/  F2I.FTZ.TRUNC.NTZ R18, R18 ;  /* 0x0000001200127305 */ /* 0x000e22000021f100 */
[----:B------:R-:W-:Y:S05]  /*7fe0*/  BRA `(.L_x_66022) ;  /* 0x0000000400a07947 */ /* 0x000fea0003800000 */
.L_x_66029:
        /* <DEDUP_REMOVED lines=10> */
.L_x_66036:
        /* <DEDUP_REMOVED lines=21> */
.L_x_66040:
[----:B------:R-:W-:Y:S05]  /*81e0*/  BSYNC B1 ;  /* 0x0000000000017941 */ /* 0x000fea0003800000 */
.L_x_66039:
[----:B------:R-:W-:Y:S01]  /*81f0*/  IMAD.SHL.U32 R2, R2, 0x100000, RZ ;  /* 0x0010000002027824 */ /* 0x000fe200078e00ff */
[----:B------:R-:W-:-:S04]  /*8200*/  LEA R3, R0, 0x3b800000, 0x17 ;  /* 0x3b80000000037811 */ /* 0x000fc800078eb8ff */
[----:B------:R-:W-:-:S07]  /*8210*/  LOP3.LUT R18, R3, R2, R18, 0xfe, !PT ;  /* 0x0000000203127212 */ /* 0x000fce00078efe12 */
.L_x_66038:
[----:B------:R-:W-:Y:S05]  /*8220*/  BSYNC B0 ;  /* 0x0000000000007941 */ /* 0x000fea0003800000 */
.L_x_66037:
[----:B------:R-:W0:Y:S01]  /*8230*/  F2I.FTZ.TRUNC.NTZ R18, R18 ;  /* 0x0000001200127305 */ /* 0x000e22000021f100 */
[----:B------:R-:W-:Y:S05]  /*8240*/  BRA `(.L_x_66022) ;  /* 0x0000000400087947 */ /* 0x000fea0003800000 */
.L_x_66035:
        /* <DEDUP_REMOVED lines=21> */
.L_x_66044:
[----:B------:R-:W-:Y:S05]  /*83a0*/  BSYNC B1 ;  /* 0x0000000000017941 */ /* 0x000fea0003800000 */
.L_x_66043:
[----:B------:R-:W-:Y:S01]  /*83b0*/  IMAD.SHL.U32 R2, R2, 0x200000, RZ ;  /* 0x0020000002027824 */ /* 0x000fe200078e00ff */
[----:B------:R-:W-:-:S04]  /*83c0*/  LEA R3, R0, 0x37800000, 0x17 ;  /* 0x3780000000037811 */ /* 0x000fc800078eb8ff */
[----:B------:R-:W-:-:S07]  /*83d0*/  LOP3.LUT R18, R3, R2, R18, 0xfe, !PT ;  /* 0x0000000203127212 */ /* 0x000fce00078efe12 */
.L_x_66042:
[----:B------:R-:W-:Y:S05]  /*83e0*/  BSYNC B0 ;  /* 0x0000000000007941 */ /* 0x000fea0003800000 */
.L_x_66041:
[----:B------:R-:W0:Y:S01]  /*83f0*/  F2I.FTZ.TRUNC.NTZ R18, R18 ;  /* 0x0000001200127305 */ /* 0x000e22000021f100 */
[----:B------:R-:W-:Y:S05]  /*8400*/  BRA `(.L_x_66022) ;  /* 0x0000000000987947 */ /* 0x000fea0003800000 */
.L_x_66034:
        /* <DEDUP_REMOVED lines=14> */
.L_x_66048:
[----:B------:R-:W-:Y:S05]  /*84f0*/  BSYNC B0 ;  /* 0x0000000000007941 */ /* 0x000fea0003800000 */
.L_x_66047:
[----:B------:R-:W0:Y:S01]  /*8500*/  F2I.FTZ.TRUNC.NTZ R18, R18 ;  /* 0x0000001200127305 */ /* 0x000e22000021f100 */
[----:B------:R-:W-:Y:S05]  /*8510*/  BRA `(.L_x_66022) ;  /* 0x0000000000547947 */ /* 0x000fea0003800000 */
.L_x_66021:
        /* <DEDUP_REMOVED lines=17> */
.L_x_66049:
[----:B------:R-:W-:Y:S05]  /*8630*/  BRA `(.L_x_66022) ;  /* 0x00000000000c7947 */ /* 0x000fea0003800000 */
.L_x_66046:
[----:B------:R0:W5:Y:S01]  /*8640*/  LDG.E R18, desc[UR36][R2.64] ;  /* 0x0000002402127981 */ /* 0x000162000c1e1900 */
[----:B------:R-:W-:Y:S05]  /*8650*/  BRA `(.L_x_66022) ;  /* 0x0000000000047947 */ /* 0x000fea0003800000 */
.L_x_66045:
[----:B------:R0:W5:Y:S02]  /*8660*/  LDG.E R18, desc[UR36][R2.64] ;  /* 0x0000002402127981 */ /* 0x000164000c1e1900 */
.L_x_66022:
[----:B012-45:R-:W-:Y:S01]  /*8670*/  ISETP.GE.AND P0, PT, R18, RZ, PT ;  /* 0x000000ff1200720c */ /* 0x037fe20003f06270 */
[----:B------:R-:W-:-:S12]  /*8680*/  BSSY B0, `(.L_x_66050) ;  /* 0x0000026000007945 */ /* 0x000fd80003800000 */
[----:B------:R-:W-:Y:S05]  /*8690*/  @!P0 BRA `(.L_x_66051) ;  /* 0x0000000000688947 */ /* 0x000fea0003800000 */
[----:B------:R-:W-:Y:S01]  /*86a0*/  ISETP.NE.AND P0, PT, R18, RZ, PT ;  /* 0x000000ff1200720c */ /* 0x000fe20003f05270 */
[----:B------:R-:W-:Y:S01]  /*86b0*/  BSSY B1, `(.L_x_66052) ;  /* 0x0000017000017945 */ /* 0x000fe20003800000 */
[----:B------:R-:W-:-:S11]  /*86c0*/  IMAD.MOV.U32 R2, RZ, RZ, 0x1 ;  /* 0x00000001ff027424 */ /* 0x000fd600078e00ff */
[----:B------:R-:W-:Y:S05]  /*86d0*/  @!P0 BRA `(.L_x_66053) ;  /* 0x0000000000508947 */ /* 0x000fea0003800000 */
[----:B------:R-:W3:Y:S01]  /*86e0*/  LDC R2, c[0x0][0x420] ;  /* 0x00010800ff027b82 */ /* 0x000ee20000000800 */
        /* <DEDUP_REMOVED lines=8> */
[----:B------:R-:W-:-:S07]  /*8770*/  SHF.R.S32.HI R0, RZ, 0x1, R18 ;  /* 0x00000001ff007819 */ /* 0x000fce0000011412 */
.L_x_66054:
        /* <DEDUP_REMOVED lines=10> */
.L_x_66053:
[----:B------:R-:W-:Y:S05]  /*8820*/  BSYNC B1 ;  /* 0x0000000000017941 */ /* 0x000fea0003800000 */
.L_x_66052:
[----:B------:R-:W-:Y:S05]  /*8830*/  BRA `(.L_x_66055) ;  /* 0x0000000000287947 */ /* 0x000fea0003800000 */
.L_x_66051:
[----:B------:R-:W0:Y:S01]  /*8840*/  LDC R0, c[0x0][0x420] ;  /* 0x00010800ff007b82 */ /* 0x000e220000000800 */
[----:B------:R-:W-:Y:S01]  /*8850*/  IMAD.MOV.U32 R2, RZ, RZ, 0x1 ;  /* 0x00000001ff027424 */ /* 0x000fe200078e00ff */
        /* <DEDUP_REMOVED lines=8> */
.L_x_66055:
[----:B------:R-:W-:Y:S05]  /*88e0*/  BSYNC B0 ;  /* 0x0000000000007941 */ /* 0x000fea0003800000 */
.L_x_66050:
        /* <DEDUP_REMOVED lines=14> */
.L_x_66059:
[----:B------:R0:W-:Y:S01]  /*89d0*/  STG.E.U8 desc[UR36][R16.64], R2 ;  /* 0x0000000210007986 */ /* 0x0001e2000c101124 */
[----:B------:R-:W-:Y:S05]  /*89e0*/  BRA `(.L_x_66061) ;  /* 0x0000000c00507947 */ /* 0x000fea0003800000 */
.L_x_66058:
        /* <DEDUP_REMOVED lines=9> */
.L_x_66063:
[----:B------:R0:W-:Y:S01]  /*8a80*/  STG.E desc[UR36][R16.64], R2 ;  /* 0x0000000210007986 */ /* 0x0001e2000c101924 */
[----:B------:R-:W-:Y:S05]  /*8a90*/  BRA `(.L_x_66061) ;  /* 0x0000000c00247947 */ /* 0x000fea0003800000 */
.L_x_66062:
[----:B------:R0:W-:Y:S01]  /*8aa0*/  STG.E.U16 desc[UR36][R16.64], R2 ;  /* 0x0000000210007986 */ /* 0x0001e2000c101524 */
[----:B------:R-:W-:Y:S05]  /*8ab0*/  BRA `(.L_x_66061) ;  /* 0x0000000c001c7947 */ /* 0x000fea0003800000 */
.L_x_66057:
        /* <DEDUP_REMOVED lines=9> */
.L_x_66065:
[----:B------:R-:W-:-:S04]  /*8b50*/  I2FP.F32.S32 R0, R2 ;  /* 0x0000000200007245 */ /* 0x000fc80000201400 */
[----:B------:R-:W-:-:S05]  /*8b60*/  F2FP.F16.F32.PACK_AB R0, RZ, R0 ;  /* 0x00000000ff00723e */ /* 0x000fca00000000ff */
[----:B------:R0:W-:Y:S01]  /*8b70*/  STG.E.U16 desc[UR36][R16.64], R0 ;  /* 0x0000000010007986 */ /* 0x0001e2000c101524 */
[----:B------:R-:W-:Y:S05]  /*8b80*/  BRA `(.L_x_66061) ;  /* 0x0000000800e87947 */ /* 0x000fea0003800000 */
.L_x_66064:
        /* <DEDUP_REMOVED lines=10> */
.L_x_66067:
[----:B------:R-:W-:-:S04]  /*8c30*/  I2FP.F32.S32 R2, R2 ;  /* 0x0000000200027245 */ /* 0x000fc80000201400 */
[----:B------:R-:W-:-:S04]  /*8c40*/  F2FP.F16.F32.PACK_AB R3, RZ, R2 ;  /* 0x00000002ff03723e */ /* 0x000fc800000000ff */
[----:B------:R-:W-:-:S05]  /*8c50*/  PRMT R3, R3, 0x5410, RZ ;  /* 0x0000541003037816 */ /* 0x000fca00000000ff */
[----:B------:R0:W-:Y:S01]  /*8c60*/  STG.E desc[UR36][R16.64], R3 ;  /* 0x0000000310007986 */ /* 0x0001e2000c101924 */
[----:B------:R-:W-:Y:S05]  /*8c70*/  BRA `(.L_x_66061) ;  /* 0x0000000800ac7947 */ /* 0x000fea0003800000 */
.L_x_66066:
[----:B------:R-:W0:Y:S02]  /*8c80*/  I2F.F64 R2, R2 ;  /* 0x0000000200027312 */ /* 0x000e240000201c00 */
[----:B0-----:R0:W-:Y:S01]  /*8c90*/  STG.E.64 desc[UR36][R16.64], R2 ;  /* 0x0000000210007986 */ /* 0x0011e2000c101b24 */
[----:B------:R-:W-:Y:S05]  /*8ca0*/  BRA `(.L_x_66061) ;  /* 0x0000000800a07947 */ /* 0x000fea0003800000 */
.L_x_66056:
        /* <DEDUP_REMOVED lines=12> */
.L_x_66070:
[----:B---3--:R-:W0:Y:S01]  /*8d70*/  I2F.F64 R4, R2 ;  /* 0x0000000200047312 */ /* 0x008e220000201c00 */
[----:B------:R-:W-:-:S05]  /*8d80*/  CS2R R6, SRZ ;  /* 0x0000000000067805 */ /* 0x000fca000001ff00 */
[----:B0-----:R0:W-:Y:S01]  /*8d90*/  STG.E.128 desc[UR36][R16.64], R4 ;  /* 0x0000000410007986 */ /* 0x0011e2000c101d24 */
[----:B------:R-:W-:Y:S05]  /*8da0*/  BRA `(.L_x_66061) ;  /* 0x0000000800607947 */ /* 0x000fea0003800000 */
.L_x_66069:
        /* <DEDUP_REMOVED lines=21> */
.L_x_66074:
[----:B------:R-:W-:Y:S05]  /*8f00*/  BSYNC B0 ;  /* 0x0000000000007941 */ /* 0x000fea0003800000 */
.L_x_66073:
[----:B------:R-:W-:-:S05]  /*8f10*/  LOP3.LUT R3, R0, R3, RZ, 0xfc, !PT ;  /* 0x0000000300037212 */ /* 0x000fca00078efcff */
[----:B------:R0:W-:Y:S01]  /*8f20*/  STG.E.U8 desc[UR36][R16.64], R3 ;  /* 0x0000000310007986 */ /* 0x0001e2000c101124 */
[----:B------:R-:W-:Y:S05]  /*8f30*/  BRA `(.L_x_66061) ;  /* 0x0000000400fc7947 */ /* 0x000fea0003800000 */
.L_x_66072:
        /* <DEDUP_REMOVED lines=13> */
.L_x_66076:
[----:B------:R-:W-:Y:S01]  /*9010*/  IMAD.MOV.U32 R0, RZ, RZ, 0x7f ;  /* 0x0000007fff007424 */ /* 0x000fe200078e00ff */
[----:B------:R-:W-:-:S04]  /*9020*/  ISETP.GT.U32.AND P0, PT, R2, 0x7f800000, PT ;  /* 0x7f8000000200780c */ /* 0x000fc80003f04070 */
[----:B------:R-:W-:-:S09]  /*9030*/  SEL R0, R0, 0x7c, P0 ;  /* 0x0000007c00007807 */ /* 0x000fd20000000000 */
.L_x_66077:
[----:B------:R-:W-:Y:S05]  /*9040*/  BSYNC B0 ;  /* 0x0000000000007941 */ /* 0x000fea0003800000 */
.L_x_66075:
[----:B------:R-:W-:-:S04]  /*9050*/  LOP3.LUT R2, R3, 0x80000000, RZ, 0xc0, !PT ;  /* 0x8000000003027812 */ /* 0x000fc800078ec0ff */
[----:B------:R-:W-:-:S04]  /*9060*/  SHF.R.U32.HI R3, RZ, 0x18, R2 ;  /* 0x00000018ff037819 */ /* 0x000fc80000011602 */
[----:B------:R-:W-:-:S05]  /*9070*/  LOP3.LUT R3, R0, R3, RZ, 0xfc, !PT ;  /* 0x0000000300037212 */ /* 0x000fca00078efcff */
[----:B------:R0:W-:Y:S01]  /*9080*/  STG.E.U8 desc[UR36][R16.64], R3 ;  /* 0x0000000310007986 */ /* 0x0001e2000c101124 */
[----:B------:R-:W-:Y:S05]  /*9090*/  BRA `(.L_x_66061) ;  /* 0x0000000400a47947 */ /* 0x000fea0003800000 */
.L_x_66071:
[----:B------:R-:W-:-:S04]  /*90a0*/  I2FP.F32.S32 R0, R2 ;  /* 0x0000000200007245 */ /* 0x000fc80000201400 */
[----:B------:R-:W-:-:S05]  /*90b0*/  F2FP.BF16.F32.PACK_AB R0, RZ, R0 ;  /* 0x00000000ff00723e */ /* 0x000fca00000010ff */
[----:B------:R0:W-:Y:S01]  /*90c0*/  STG.E.U16 desc[UR36][R16.64], R0 ;  /* 0x0000000010007986 */ /* 0x0001e2000c101524 */
[----:B------:R-:W-:Y:S05]  /*90d0*/  BRA `(.L_x_66061) ;  /* 0x0000000400947947 */ /* 0x000fea0003800000 */
.L_x_66068:
        /* <DEDUP_REMOVED lines=10> */
.L_x_66080:
        /* <DEDUP_REMOVED lines=17> */
.L_x_66083:
[----:B------:R-:W-:-:S04]  /*9290*/  LOP3.LUT R2, R3, 0x80000000, RZ, 0xc0, !PT ;  /* 0x8000000003027812 */ /* 0x000fc800078ec0ff */
[----:B------:R-:W-:-:S04]  /*92a0*/  SHF.R.U32.HI R3, RZ, 0x18, R2 ;  /* 0x00000018ff037819 */ /* 0x000fc80000011602 */
[----:B------:R-:W-:-:S04]  /*92b0*/  LOP3.LUT R0, R0, R3, RZ, 0xfc, !PT ;  /* 0x0000000300007212 */ /* 0x000fc800078efcff */
[----:B------:R-:W-:-:S07]  /*92c0*/  PRMT R8, R0, 0x7610, R8 ;  /* 0x0000761000087816 */ /* 0x000fce0000000008 */
.L_x_66082:
[----:B------:R-:W-:Y:S05]  /*92d0*/  BSYNC B0 ;  /* 0x0000000000007941 */ /* 0x000fea0003800000 */
.L_x_66081:
[----:B------:R0:W-:Y:S01]  /*92e0*/  STG.E.U8 desc[UR36][R16.64], R8 ;  /* 0x0000000810007986 */ /* 0x0001e2000c101124 */
[----:B------:R-:W-:Y:S05]  /*92f0*/  BRA `(.L_x_66061) ;  /* 0x00000004000c7947 */ /* 0x000fea0003800000 */
.L_x_66079:
        /* <DEDUP_REMOVED lines=17> */
.L_x_66086:
[----:B------:R-:W-:-:S04]  /*9410*/  LOP3.LUT R2, R3, 0x80000000, RZ, 0xc0, !PT ;  /* 0x8000000003027812 */ /* 0x000fc800078ec0ff */
[----:B------:R-:W-:-:S04]  /*9420*/  SHF.R.U32.HI R3, RZ, 0x18, R2 ;  /* 0x00000018ff037819 */ /* 0x000fc80000011602 */
[----:B------:R-:W-:-:S04]  /*9430*/  LOP3.LUT R0, R0, R3, RZ, 0xfc, !PT ;  /* 0x0000000300007212 */ /* 0x000fc800078efcff */
[----:B------:R-:W-:-:S07]  /*9440*/  PRMT R8, R0, 0x7610, R8 ;  /* 0x0000761000087816 */ /* 0x000fce0000000008 */
.L_x_66085:
[----:B------:R-:W-:Y:S05]  /*9450*/  BSYNC B0 ;  /* 0x0000000000007941 */ /* 0x000fea0003800000 */
.L_x_66084:
[----:B------:R4:W-:Y:S01]  /*9460*/  STG.E.U8 desc[UR36][R16.64], R8 ;  /* 0x0000000810007986 */ /* 0x0009e2000c101124 */
[----:B------:R-:W-:Y:S05]  /*9470*/  BRA `(.L_x_66061) ;  /* 0x0000000000ac7947 */ /* 0x000fea0003800000 */
.L_x_66078:
[----:B------:R-:W-:-:S13]  /*9480*/  ISETP.NE.AND P0, PT, R0, 0x1c, PT ;  /* 0x0000001c0000780c */ /* 0x000fda0003f05270 */
[----:B------:R-:W-:Y:S05]  /*9490*/  @!P0 BRA `(.L_x_66087) ;  /* 0x0000000000a08947 */ /* 0x000fea0003800000 */
[----:B------:R-:W-:-:S13]  /*94a0*/  ISETP.NE.AND P0, PT, R0, 0x1d, PT ;  /* 0x0000001d0000780c */ /* 0x000fda0003f05270 */
[----:B------:R-:W-:Y:S05]  /*94b0*/  @!P0 BRA `(.L_x_66088) ;  /* 0x00000000008c8947 */ /* 0x000fea0003800000 */
[----:B------:R-:W-:-:S13]  /*94c0*/  ISETP.NE.AND P0, PT, R0, 0x2c, PT ;  /* 0x0000002c0000780c */ /* 0x000fda0003f05270 */
[----:B------:R-:W-:Y:S05]  /*94d0*/  @P0 BRA `(.L_x_66060) ;  /* 0x0000000000400947 */ /* 0x000fea0003800000 */
[----:B------:R-:W-:-:S04]  /*94e0*/  I2FP.F32.S32 R3, R2 ;  /* 0x0000000200037245 */ /* 0x000fc80000201400 */
        /* <DEDUP_REMOVED lines=15> */
.L_x_66060:
[----:B------:R-:W-:Y:S01]  /*95e0*/  MOV R0, 0x0 ;  /* 0x0000000000007802 */ /* 0x000fe20000000f00 */
[----:B------:R-:W-:Y:S01]  /*95f0*/  ULDC.64 UR4, c[0x4][0x198] ;  /* 0x0100660000047ab9 */ /* 0x000fe20000000a00 */
[----:B------:R-:W-:Y:S01]  /*9600*/  ULDC.64 UR6, c[0x4][0x30] ;  /* 0x01000c0000067ab9 */ /* 0x000fe20000000a00 */
[----:B---3--:R-:W-:Y:S01]  /*9610*/  IMAD.U32 R4, RZ, RZ, UR4 ;  /* 0x00000004ff047e24 */ /* 0x008fe2000f8e00ff */
        /* <DEDUP_REMOVED lines=12> */
.L_x_66089:
[----:B------:R-:W-:Y:S05]  /*96e0*/  BRA `(.L_x_66061) ;  /* 0x0000000000107947 */ /* 0x000fea0003800000 */
.L_x_66088:
[----:B------:R-:W-:-:S05]  /*96f0*/  SHF.R.S32.HI R3, RZ, 0x1f, R2 ;  /* 0x0000001fff037819 */ /* 0x000fca0000011402 */
[----:B------:R1:W-:Y:S01]  /*9700*/  STG.E.64 desc[UR36][R16.64], R2 ;  /* 0x0000000210007986 */ /* 0x0003e2000c101b24 */
[----:B------:R-:W-:Y:S05]  /*9710*/  BRA `(.L_x_66061) ;  /* 0x0000000000047947 */ /* 0x000fea0003800000 */
.L_x_66087:
[----:B------:R0:W-:Y:S02]  /*9720*/  STG.E desc[UR36][R16.64], R2 ;  /* 0x0000000210007986 */ /* 0x0001e4000c101924 */
.L_x_66061:
[----:B------:R-:W-:-:S07]  /*9730*/  VIADD R19, R19, 0x80 ;  /* 0x0000008013137836 */ /* 0x000fce0000000000 */
.L_x_66015:
[----:B------:R-:W-:Y:S05]  /*9740*/  BSYNC B6 ;  /* 0x0000000000067941 */ /* 0x000fea0003800000 */
.L_x_66014:
        /* <DEDUP_REMOVED lines=306> */
.L_x_66090:
        /* <DEDUP_REMOVED lines=20> */
.L_x_66094:
[----:B------:R0:W5:Y:S01]  /*abb0*/  LDG.E.U8 R18, desc[UR36][R2.64] ;  /* 0x0000002402127981 */ /* 0x000162000c1e1100 */
[----:B------:R-:W-:Y:S05]  /*abc0*/  BRA `(.L_x_66096) ;  /* 0x0000000c00347947 */ /* 0x000fea0003800000 */
.L_x_66093:
        /* <DEDUP_REMOVED lines=8> */
.L_x_66098:
[----:B------:R0:W5:Y:S01]  /*ac50*/  LDG.E R18, desc[UR36][R2.64] ;  /* 0x0000002402127981 */ /* 0x000162000c1e1900 */
[----:B------:R-:W-:Y:S05]  /*ac60*/  BRA `(.L_x_66096) ;  /* 0x0000000c000c7947 */ /* 0x000fea0003800000 */
.L_x_66097:
[----:B------:R0:W5:Y:S01]  /*ac70*/  LDG.E.S16 R18, desc[UR36][R2.64] ;  /* 0x0000002402127981 */ /* 0x000162000c1e1700 */
[----:B------:R-:W-:Y:S05]  /*ac80*/  BRA `(.L_x_66096) ;  /* 0x0000000c00047947 */ /* 0x000fea0003800000 */
.L_x_66092:
        /* <DEDUP_REMOVED lines=9> */
.L_x_66100:
[----:B------:R-:W2:Y:S02]  /*ad20*/  LDG.E.U16 R2, desc[UR36][R2.64] ;  /* 0x0000002402027981 */ /* 0x000ea4000c1e1500 */
[----:B--2---:R-:W-:-:S06]  /*ad30*/  HADD2.F32 R18, -RZ, R2.H0_H0 ;  /* 0x20000002ff127230 */ /* 0x004fcc0000004100 */
[----:B------:R-:W0:Y:S01]  /*ad40*/  F2I.FTZ.TRUNC.NTZ R18, R18 ;  /* 0x0000001200127305 */ /* 0x000e22000021f100 */
[----:B------:R-:W-:Y:S05]  /*ad50*/  BRA `(.L_x_66096) ;  /* 0x0000000800d07947 */ /* 0x000fea0003800000 */
.L_x_66099:
[----:B------:R-:W-:-:S13]  /*ad60*/  ISETP.NE.AND P0, PT, R4, 0x7, PT ;  /* 0x000000070400780c */ /* 0x000fda0003f05270 */
[----:B------:R-:W-:Y:S05]  /*ad70*/  @!P0 BRA `(.L_x_66101) ;  /* 0x00000000002c8947 */ /* 0x000fea0003800000 */
[----:B------:R-:W-:-:S13]  /*ad80*/  ISETP.NE.AND P0, PT, R4, 0x8, PT ;  /* 0x000000080400780c */ /* 0x000fda0003f05270 */
[----:B------:R-:W-:Y:S05]  /*ad90*/  @!P0 BRA `(.L_x_66102) ;  /* 0x0000000000148947 */ /* 0x000fea0003800000 */
[----:B------:R-:W-:-:S13]  /*ada0*/  ISETP.NE.AND P0, PT, R4, 0x9, PT ;  /* 0x000000090400780c */ /* 0x000fda0003f05270 */
[----:B------:R-:W-:Y:S05]  /*adb0*/  @P0 BRA `(.L_x_66095) ;  /* 0x0000000800640947 */ /* 0x000fea0003800000 */
[----:B------:R-:W2:Y:S02]  /*adc0*/  LDG.E R2, desc[UR36][R2.64] ;  /* 0x0000002402027981 */ /* 0x000ea4000c1e1900 */
[----:B--2---:R3:W4:Y:S01]  /*add0*/  F2I.FTZ.TRUNC.NTZ R18, R2 ;  /* 0x0000000200127305 */ /* 0x004722000021f100 */
[----:B------:R-:W-:Y:S05]  /*ade0*/  BRA `(.L_x_66096) ;  /* 0x0000000800ac7947 */ /* 0x000fea0003800000 */
.L_x_66102:
[----:B------:R-:W2:Y:S02]  /*adf0*/  LDG.E.U16 R2, desc[UR36][R2.64] ;  /* 0x0000002402027981 */ /* 0x000ea4000c1e1500 */
[----:B--2---:R-:W-:-:S06]  /*ae00*/  HADD2.F32 R18, -RZ, R2.H0_H0 ;  /* 0x20000002ff127230 */ /* 0x004fcc0000004100 */
[----:B------:R-:W0:Y:S01]  /*ae10*/  F2I.FTZ.TRUNC.NTZ R18, R18 ;  /* 0x0000001200127305 */ /* 0x000e22000021f100 */
[----:B------:R-:W-:Y:S05]  /*ae20*/  BRA `(.L_x_66096) ;  /* 0x00000008009c7947 */ /* 0x000fea0003800000 */
.L_x_66101:
[----:B------:R-:W2:Y:S02]  /*ae30*/  LDG.E.64 R2, desc[UR36][R2.64] ;  /* 0x0000002402027981 */ /* 0x000ea4000c1e1b00 */
[----:B--2---:R0:W1:Y:S01]  /*ae40*/  F2I.F64.TRUNC R18, R2 ;  /* 0x0000000200127311 */ /* 0x004062000030d100 */
[----:B------:R-:W-:Y:S05]  /*ae50*/  BRA `(.L_x_66096) ;  /* 0x0000000800907947 */ /* 0x000fea0003800000 */
.L_x_66091:
        /* <DEDUP_REMOVED lines=12> */
.L_x_66105:
[----:B------:R-:W2:Y:S02]  /*af20*/  LDG.E.64 R2, desc[UR36][R2.64] ;  /* 0x0000002402027981 */ /* 0x000ea4000c1e1b00 */
[----:B--2---:R0:W1:Y:S01]  /*af30*/  F2I.F64.TRUNC R18, R2 ;  /* 0x0000000200127311 */ /* 0x004062000030d100 */
[----:B------:R-:W-:Y:S05]  /*af40*/  BRA `(.L_x_66096) ;  /* 0x0000000800547947 */ /* 0x000fea0003800000 */
.L_x_66104:
        /* <DEDUP_REMOVED lines=27> */
.L_x_66107:
        /* <DEDUP_REMOVED lines=14> */
.L_x_66106:
[----:B------:R-:W2:Y:S02]  /*b1e0*/  LDG.E.U16 R18, desc[UR36][R2.64] ;  /* 0x0000002402127981 */ /* 0x000ea4000c1e1500 */
[----:B--2---:R-:W-:-:S06]  /*b1f0*/  IMAD.U32 R18, R18, 0x10000, RZ ;  /* 0x0001000012127824 */ /* 0x004fcc00078e00ff */
[----:B------:R-:W0:Y:S01]  /*b200*/  F2I.FTZ.TRUNC.NTZ R18, R18 ;  /* 0x0000001200127305 */ /* 0x000e22000021f100 */
[----:B------:R-:W-:Y:S05]  /*b210*/  BRA `(.L_x_66096) ;  /* 0x0000000400a07947 */ /* 0x000fea0003800000 */
.L_x_66103:
        /* <DEDUP_REMOVED lines=10> */
.L_x_66110:
        /* <DEDUP_REMOVED lines=21> */
.L_x_66114:
[----:B------:R-:W-:Y:S05]  /*b410*/  BSYNC B1 ;  /* 0x0000000000017941 */ /* 0x000fea0003800000 */
.L_x_66113:
[----:B------:R-:W-:Y:S01]  /*b420*/  IMAD.SHL.U32 R2, R2, 0x100000, RZ ;  /* 0x0010000002027824 */ /* 0x000fe200078e00ff */
[----:B------:R-:W-:-:S04]  /*b430*/  LEA R3, R0, 0x3b800000, 0x17 ;  /* 0x3b80000000037811 */ /* 0x000fc800078eb8ff */
[----:B------:R-:W-:-:S07]  /*b440*/  LOP3.LUT R18, R3, R2, R18, 0xfe, !PT ;  /* 0x0000000203127212 */ /* 0x000fce00078efe12 */
.L_x_66112:
[----:B------:R-:W-:Y:S05]  /*b450*/  BSYNC B0 ;  /* 0x0000000000007941 */ /* 0x000fea0003800000 */
.L_x_66111:
[----:B------:R-:W0:Y:S01]  /*b460*/  F2I.FTZ.TRUNC.NTZ R18, R18 ;  /* 0x0000001200127305 */ /* 0x000e22000021f100 */
[----:B------:R-:W-:Y:S05]  /*b470*/  BRA `(.L_x_66096) ;  /* 0x0000000400087947 */ /* 0x000fea0003800000 */
.L_x_66109:
        /* <DEDUP_REMOVED lines=21> */
.L_x_66118:
[----:B------:R-:W-:Y:S05]  /*b5d0*/  BSYNC B1 ;  /* 0x0000000000017941 */ /* 0x000fea0003800000 */
.L_x_66117:
[----:B------:R-:W-:Y:S01]  /*b5e0*/  IMAD.SHL.U32 R2, R2, 0x200000, RZ ;  /* 0x0020000002027824 */ /* 0x000fe200078e00ff */
[----:B------:R-:W-:-:S04]  /*b5f0*/  LEA R3, R0, 0x37800000, 0x17 ;  /* 0x3780000000037811 */ /* 0x000fc800078eb8ff */
[----:B------:R-:W-:-:S07]  /*b600*/  LOP3.LUT R18, R3, R2, R18, 0xfe, !PT ;  /* 0x0000000203127212 */ /* 0x000fce00078efe12 */
.L_x_66116:
[----:B------:R-:W-:Y:S05]  /*b610*/  BSYNC B0 ;  /* 0x0000000000007941 */ /* 0x000fea0003800000 */
.L_x_66115:
[----:B------:R-:W0:Y:S01]  /*b620*/  F2I.FTZ.TRUNC.NTZ R18, R18 ;  /* 0x0000001200127305 */ /* 0x000e22000021f100 */
[----:B------:R-:W-:Y:S05]  /*b630*/  BRA `(.L_x_66096) ;  /* 0x0000000000987947 */ /* 0x000fea0003800000 */
.L_x_66108:
        /* <DEDUP_REMOVED lines=14> */
.L_x_66122:
[----:B------:R-:W-:Y:S05]  /*b720*/  BSYNC B0 ;  /* 0x0000000000007941 */ /* 0x000fea0003800000 */
.L_x_66121:
[----:B------:R-:W0:Y:S01]  /*b730*/  F2I.FTZ.TRUNC.NTZ R18, R18 ;  /* 0x0000001200127305 */ /* 0x000e22000021f100 */
[----:B------:R-:W-:Y:S05]  /*b740*/  BRA `(.L_x_66096) ;  /* 0x0000000000547947 */ /* 0x000fea0003800000 */
.L_x_66095:
        /* <DEDUP_REMOVED lines=17> */
.L_x_66123:
[----:B------:R-:W-:Y:S05]  /*b860*/  BRA `(.L_x_66096) ;  /* 0x00000000000c7947 */ /* 0x000fea0003800000 */
.L_x_66120:
[----:B------:R0:W5:Y:S01]  /*b870*/  LDG.E R18, desc[UR36][R2.64] ;  /* 0x0000002402127981 */ /* 0x000162000c1e1900 */
[----:B------:R-:W-:Y:S05]  /*b880*/  BRA `(.L_x_66096) ;  /* 0x0000000000047947 */ /* 0x000fea0003800000 */
.L_x_66119:
[----:B------:R0:W5:Y:S02]  /*b890*/  LDG.E R18, desc[UR36][R2.64] ;  /* 0x0000002402127981 */ /* 0x000164000c1e1900 */
.L_x_66096:
        /* <DEDUP_REMOVED lines=17> */
.L_x_66128:
        /* <DEDUP_REMOVED lines=10> */
.L_x_66127:
[----:B------:R-:W-:Y:S05]  /*ba50*/  BSYNC B1 ;  /* 0x0000000000017941 */ /* 0x000fea0003800000 */
.L_x_66126:
[----:B------:R-:W-:Y:S05]  /*ba60*/  BRA `(.L_x_66129) ;  /* 0x0000000000287947 */ /* 0x000fea0003800000 */
.L_x_66125:
        /* <DEDUP_REMOVED lines=10> */
.L_x_66129:
[----:B------:R-:W-:Y:S05]  /*bb10*/  BSYNC B0 ;  /* 0x0000000000007941 */ /* 0x000fea0003800000 */
.L_x_66124:
        /* <DEDUP_REMOVED lines=14> */
.L_x_66133:
[----:B------:R-:W-:Y:S01]  /*bc00*/  STG.E.U8 desc[UR36][R16.64], R2 ;  /* 0x0000000210007986 */ /* 0x000fe2000c101124 */
[----:B------:R-:W-:Y:S05]  /*bc10*/  EXIT ;  /* 0x000000000000794d */ /* 0x000fea0003800000 */
.L_x_66132:
        /* <DEDUP_REMOVED lines=9> */
.L_x_66136:
[----:B------:R-:W-:Y:S01]  /*bcb0*/  STG.E desc[UR36][R16.64], R2 ;  /* 0x0000000210007986 */ /* 0x000fe2000c101924 */
[----:B------:R-:W-:Y:S05]  /*bcc0*/  EXIT ;  /* 0x000000000000794d */ /* 0x000fea0003800000 */
.L_x_66135:
[----:B------:R-:W-:Y:S01]  /*bcd0*/  STG.E.U16 desc[UR36][R16.64], R2 ;  /* 0x0000000210007986 */ /* 0x000fe2000c101524 */
[----:B------:R-:W-:Y:S05]  /*bce0*/  EXIT ;  /* 0x000000000000794d */ /* 0x000fea0003800000 */
.L_x_66131:
        /* <DEDUP_REMOVED lines=9> */
.L_x_66138:
[----:B------:R-:W-:-:S04]  /*bd80*/  I2FP.F32.S32 R0, R2 ;  /* 0x0000000200007245 */ /* 0x000fc80000201400 */
[----:B------:R-:W-:-:S05]  /*bd90*/  F2FP.F16.F32.PACK_AB R0, RZ, R0 ;  /* 0x00000000ff00723e */ /* 0x000fca00000000ff */
[----:B------:R-:W-:Y:S01]  /*bda0*/  STG.E.U16 desc[UR36][R16.64], R0 ;  /* 0x0000000010007986 */ /* 0x000fe2000c101524 */
[----:B------:R-:W-:Y:S05]  /*bdb0*/  EXIT ;  /* 0x000000000000794d */ /* 0x000fea0003800000 */
.L_x_66137:
        /* <DEDUP_REMOVED lines=10> */
.L_x_66140:
[----:B------:R-:W-:-:S04]  /*be60*/  I2FP.F32.S32 R2, R2 ;  /* 0x0000000200027245 */ /* 0x000fc80000201400 */
[----:B------:R-:W-:-:S04]  /*be70*/  F2FP.F16.F32.PACK_AB R3, RZ, R2 ;  /* 0x00000002ff03723e */ /* 0x000fc800000000ff */
[----:B------:R-:W-:-:S05]  /*be80*/  PRMT R3, R3, 0x5410, RZ ;  /* 0x0000541003037816 */ /* 0x000fca00000000ff */
[----:B------:R-:W-:Y:S01]  /*be90*/  STG.E desc[UR36][R16.64], R3 ;  /* 0x0000000310007986 */ /* 0x000fe2000c101924 */
[----:B------:R-:W-:Y:S05]  /*bea0*/  EXIT ;  /* 0x000000000000794d */ /* 0x000fea0003800000 */
.L_x_66139:
[----:B------:R-:W0:Y:S02]  /*beb0*/  I2F.F64 R2, R2 ;  /* 0x0000000200027312 */ /* 0x000e240000201c00 */
[----:B0-----:R-:W-:Y:S01]  /*bec0*/  STG.E.64 desc[UR36][R16.64], R2 ;  /* 0x0000000210007986 */ /* 0x001fe2000c101b24 */
[----:B------:R-:W-:Y:S05]  /*bed0*/  EXIT ;  /* 0x000000000000794d */ /* 0x000fea0003800000 */
.L_x_66130:
        /* <DEDUP_REMOVED lines=12> */
.L_x_66143:
[----:B------:R-:W0:Y:S01]  /*bfa0*/  I2F.F64 R4, R2 ;  /* 0x0000000200047312 */ /* 0x000e220000201c00 */
[----:B------:R-:W-:-:S05]  /*bfb0*/  CS2R R6, SRZ ;  /* 0x0000000000067805 */ /* 0x000fca000001ff00 */
[----:B0-----:R-:W-:Y:S01]  /*bfc0*/  STG.E.128 desc[UR36][R16.64], R4 ;  /* 0x0000000410007986 */ /* 0x001fe2000c101d24 */
[----:B------:R-:W-:Y:S05]  /*bfd0*/  EXIT ;  /* 0x000000000000794d */ /* 0x000fea0003800000 */
.L_x_66142:
        /* <DEDUP_REMOVED lines=21> */
.L_x_66147:
[----:B------:R-:W-:Y:S05]  /*c130*/  BSYNC B0 ;  /* 0x0000000000007941 */ /* 0x000fea0003800000 */
.L_x_66146:
[----:B------:R-:W-:-:S05]  /*c140*/  LOP3.LUT R3, R0, R3, RZ, 0xfc, !PT ;  /* 0x0000000300037212 */ /* 0x000fca00078efcff */
[----:B------:R-:W-:Y:S01]  /*c150*/  STG.E.U8 desc[UR36][R16.64], R3 ;  /* 0x0000000310007986 */ /* 0x000fe2000c101124 */
[----:B------:R-:W-:Y:S05]  /*c160*/  EXIT ;  /* 0x000000000000794d */ /* 0x000fea0003800000 */
.L_x_66145:
        /* <DEDUP_REMOVED lines=13> */
.L_x_66149:
[----:B------:R-:W-:Y:S01]  /*c240*/  IMAD.MOV.U32 R0, RZ, RZ, 0x7f ;  /* 0x0000007fff007424 */ /* 0x000fe200078e00ff */
[----:B------:R-:W-:-:S04]  /*c250*/  ISETP.GT.U32.AND P0, PT, R2, 0x7f800000, PT ;  /* 0x7f8000000200780c */ /* 0x000fc80003f04070 */
[----:B------:R-:W-:-:S09]  /*c260*/  SEL R0, R0, 0x7c, P0 ;  /* 0x0000007c00007807 */ /* 0x000fd20000000000 */
.L_x_66150:
[----:B------:R-:W-:Y:S05]  /*c270*/  BSYNC B0 ;  /* 0x0000000000007941 */ /* 0x000fea0003800000 */
.L_x_66148:
[----:B------:R-:W-:-:S04]  /*c280*/  LOP3.LUT R2, R3, 0x80000000, RZ, 0xc0, !PT ;  /* 0x8000000003027812 */ /* 0x000fc800078ec0ff */
[----:B------:R-:W-:-:S04]  /*c290*/  SHF.R.U32.HI R3, RZ, 0x18, R2 ;  /* 0x00000018ff037819 */ /* 0x000fc80000011602 */
[----:B------:R-:W-:-:S05]  /*c2a0*/  LOP3.LUT R3, R0, R3, RZ, 0xfc, !PT ;  /* 0x0000000300037212 */ /* 0x000fca00078efcff */
[----:B------:R-:W-:Y:S01]  /*c2b0*/  STG.E.U8 desc[UR36][R16.64], R3 ;  /* 0x0000000310007986 */ /* 0x000fe2000c101124 */
[----:B------:R-:W-:Y:S05]  /*c2c0*/  EXIT ;  /* 0x000000000000794d */ /* 0x000fea0003800000 */
.L_x_66144:
[----:B------:R-:W-:-:S04]  /*c2d0*/  I2FP.F32.S32 R0, R2 ;  /* 0x0000000200007245 */ /* 0x000fc80000201400 */
[----:B------:R-:W-:-:S05]  /*c2e0*/  F2FP.BF16.F32.PACK_AB R0, RZ, R0 ;  /* 0x00000000ff00723e */ /* 0x000fca00000010ff */
[----:B------:R-:W-:Y:S01]  /*c2f0*/  STG.E.U16 desc[UR36][R16.64], R0 ;  /* 0x0000000010007986 */ /* 0x000fe2000c101524 */
[----:B------:R-:W-:Y:S05]  /*c300*/  EXIT ;  /* 0x000000000000794d */ /* 0x000fea0003800000 */
.L_x_66141:
        /* <DEDUP_REMOVED lines=10> */
.L_x_66153:
        /* <DEDUP_REMOVED lines=17> */
.L_x_66156:
[----:B------:R-:W-:-:S04]  /*c4c0*/  LOP3.LUT R2, R3, 0x80000000, RZ, 0xc0, !PT ;  /* 0x8000000003027812 */ /* 0x000fc800078ec0ff */
[----:B------:R-:W-:-:S04]  /*c4d0*/  SHF.R.U32.HI R3, RZ, 0x18, R2 ;  /* 0x00000018ff037819 */ /* 0x000fc80000011602 */
[----:B------:R-:W-:-:S04]  /*c4e0*/  LOP3.LUT R0, R0, R3, RZ, 0xfc, !PT ;  /* 0x0000000300007212 */ /* 0x000fc800078efcff */
[----:B------:R-:W-:-:S07]  /*c4f0*/  PRMT R8, R0, 0x7610, R8 ;  /* 0x0000761000087816 */ /* 0x000fce0000000008 */
.L_x_66155:
[----:B------:R-:W-:Y:S05]  /*c500*/  BSYNC B0 ;  /* 0x0000000000007941 */ /* 0x000fea0003800000 */
.L_x_66154:
[----:B------:R-:W-:Y:S01]  /*c510*/  STG.E.U8 desc[UR36][R16.64], R8 ;  /* 0x0000000810007986 */ /* 0x000fe2000c101124 */
[----:B------:R-:W-:Y:S05]  /*c520*/  EXIT ;  /* 0x000000000000794d */ /* 0x000fea0003800000 */
.L_x_66152:
        /* <DEDUP_REMOVED lines=17> */
.L_x_66159:
[----:B------:R-:W-:-:S04]  /*c640*/  LOP3.LUT R2, R3, 0x80000000, RZ, 0xc0, !PT ;  /* 0x8000000003027812 */ /* 0x000fc800078ec0ff */
[----:B------:R-:W-:-:S04]  /*c650*/  SHF.R.U32.HI R3, RZ, 0x18, R2 ;  /* 0x00000018ff037819 */ /* 0x000fc80000011602 */
[----:B------:R-:W-:-:S04]  /*c660*/  LOP3.LUT R0, R0, R3, RZ, 0xfc, !PT ;  /* 0x0000000300007212 */ /* 0x000fc800078efcff */
[----:B------:R-:W-:-:S07]  /*c670*/  PRMT R8, R0, 0x7610, R8 ;  /* 0x0000761000087816 */ /* 0x000fce0000000008 */
.L_x_66158:
[----:B------:R-:W-:Y:S05]  /*c680*/  BSYNC B0 ;  /* 0x0000000000007941 */ /* 0x000fea0003800000 */
.L_x_66157:
[----:B------:R-:W-:Y:S01]  /*c690*/  STG.E.U8 desc[UR36][R16.64], R8 ;  /* 0x0000000810007986 */ /* 0x000fe2000c101124 */
[----:B------:R-:W-:Y:S05]  /*c6a0*/  EXIT ;  /* 0x000000000000794d */ /* 0x000fea0003800000 */
.L_x_66151:
        /* <DEDUP_REMOVED lines=22> */
.L_x_66134:
        /* <DEDUP_REMOVED lines=16> */
.L_x_66162:
[----:B------:R-:W-:Y:S05]  /*c910*/  EXIT ;  /* 0x000000000000794d */ /* 0x000fea0003800000 */
.L_x_66161:
[----:B------:R-:W-:-:S05]  /*c920*/  SHF.R.S32.HI R3, RZ, 0x1f, R2 ;  /* 0x0000001fff037819 */ /* 0x000fca0000011402 */
[----:B------:R-:W-:Y:S01]  /*c930*/  STG.E.64 desc[UR36][R16.64], R2 ;  /* 0x0000000210007986 */ /* 0x000fe2000c101b24 */
[----:B------:R-:W-:Y:S05]  /*c940*/  EXIT ;  /* 0x000000000000794d */ /* 0x000fea0003800000 */
.L_x_66160:
[----:B------:R-:W-:Y:S01]  /*c950*/  STG.E desc[UR36][R16.64], R2 ;  /* 0x0000000210007986 */ /* 0x000fe2000c101924 */
[----:B------:R-:W-:Y:S05]  /*c960*/  EXIT ;  /* 0x000000000000794d */ /* 0x000fea0003800000 */
.L_x_66163:
        /* <DEDUP_REMOVED lines=9> */
.L_x_71967:


//--------------------- .text._ZN2at6native27unrolled_elementwise_kernelIZNS0_50_GLOBAL__N__2680c7bb_12_PowKernel_cu_140f0503_289622pow_scalar_tensor_implIiEEvRNS_18TensorIteratorBaseET_EUliE_St5arrayIPcLm2EELi4E23TrivialOffsetCalculatorILi1EjESC_NS0_6memory12LoadWithCastILi1EEENSD_13StoreWithCastILi1EEEEEviS6_T0_T2_T3_T4_T5_ --------------------------
	.section	.text._ZN2at6native27unrolled_elementwise_kernelIZNS0_50_GLOBAL__N__2680c7bb_12_PowKernel_cu_140f0503_289622pow_scalar_tensor_implIiEEvRNS_18TensorIteratorBaseET_EUliE_St5arrayIPcLm2EELi4E23TrivialOffsetCalculatorILi1EjESC_NS0_6memory12LoadWithCastILi1EEENSD_13StoreWithCastILi1EEEEEviS6_T0_T2_T3_T4_T5_,"ax",@progbits
	.align	128
        .global         _ZN2at6native27unrolled_elementwise_kernelIZNS0_50_GLOBAL__N__2680c7bb_12_PowKernel_cu_140f0503_289622pow_scalar_tensor_implIiEEvRNS_18TensorIteratorBaseET_EUliE_St5arrayIPcLm2EELi4E23TrivialOffsetCalculatorILi1EjESC_NS0_6memory12LoadWithCastILi1EEENSD_13StoreWithCastILi1EEEEEviS6_T0_T2_T3_T4_T5_
        .type           _ZN2at6native27unrolled_elementwise_kernelIZNS0_50_GLOBAL__N__2680c7bb_12_PowKernel_cu_140f0503_289622pow_scalar_tensor_implIiEEvRNS_18TensorIteratorBaseET_EUliE_St5arrayIPcLm2EELi4E23TrivialOffsetCalculatorILi1EjESC_NS0_6memory12LoadWithCastILi1EEENSD_13StoreWithCastILi1EEEEEviS6_T0_T2_T3_T4_T5_,@function
        .size           _ZN2at6native27unrolled_elementwise_kernelIZNS0_50_GLOBAL__N__2680c7bb_12_PowKernel_cu_140f0503_289622pow_scalar_tensor_implIiEEvRNS_18TensorIteratorBaseET_EUliE_St5arrayIPcLm2EELi4E23TrivialOffsetCalculatorILi1EjESC_NS0_6memory12LoadWithCastILi1EEENSD_13StoreWithCastILi1EEEEEviS6_T0_T2_T3_T4_T5_,(.L_x_71968 - _ZN2at6native27unrolled_elementwise_kernelIZNS0_50_GLOBAL__N__2680c7bb_12_PowKernel_cu_140f0503_289622pow_scalar_tensor_implIiEEvRNS_18TensorIteratorBaseET_EUliE_St5arrayIPcLm2EELi4E23TrivialOffsetCalculatorILi1EjESC_NS0_6memory12LoadWithCastILi1EEENSD_13StoreWithCastILi1EEEEEviS6_T0_T2_T3_T4_T5_)
        .other          _ZN2at6native27unrolled_elementwise_kernelIZNS0_50_GLOBAL__N__2680c7bb_12_PowKernel_cu_140f0503_289622pow_scalar_tensor_implIiEEvRNS_18TensorIteratorBaseET_EUliE_St5arrayIPcLm2EELi4E23TrivialOffsetCalculatorILi1EjESC_NS0_6memory12LoadWithCastILi1EEENSD_13StoreWithCastILi1EEEEEviS6_T0_T2_T3_T4_T5_,@"STO_CUDA_ENTRY STV_DEFAULT"
_ZN2at6native27unrolled_elementwise_kernelIZNS0_50_GLOBAL__N__2680c7bb_12_PowKernel_cu_140f0503_289622pow_scalar_tensor_implIiEEvRNS_18TensorIteratorBaseET_EUliE_St5arrayIPcLm2EELi4E23TrivialOffsetCalculatorILi1EjESC_NS0_6memory12LoadWithCastILi1EEENSD_13StoreWithCastILi1EEEEEviS6_T0_T2_T3_T4_T5_:
.text._ZN2at6native27unrolled_elementwise_kernelIZNS0_50_GLOBAL__N__2680c7bb_12_PowKernel_cu_140f0503_289622pow_scalar_tensor_implIiEEvRNS_18TensorIteratorBaseET_EUliE_St5arrayIPcLm2EELi4E23TrivialOffsetCalculatorILi1EjESC_NS0_6memory12LoadWithCastILi1EEENSD_13StoreWithCastILi1EEEEEviS6_T0_T2_T3_T4_T5_:
[----:B------:R-:W0:Y:S01]  /*0000*/  LDC R1, c[0x0][0x28] ;  /* 0x00000a00ff017b82 */ /* 0x000e220000000800 */
[----:B------:R-:W1:Y:S07]  /*0010*/  S2R R17, SR_CTAID.X ;  /* 0x0000000000117919 */ /* 0x000e6e0000002500 */
[----:B------:R-:W1:Y:S01]  /*0020*/  LDC R16, c[0x0][0x210] ;  /* 0x00008400ff107b82 */ /* 0x000e620000000800 */
[----:B------:R-:W-:Y:S01]  /*0030*/  ULDC UR4, c[0x0][0x218] ;  /* 0x0000860000047ab9 */ /* 0x000fe20000000800 */
[----:B------:R-:W-:Y:S01]  /*0040*/  ULDC.64 UR36, c[0x0][0x208] ;  /* 0x0000820000247ab9 */ /* 0x000fe20000000a00 */
[----:B------:R-:W2:Y:S01]  /*0050*/  S2R R19, SR_TID.X ;  /* 0x0000000000137919 */ /* 0x000ea20000002100 */
[----:B------:R-:W-:Y:S01]  /*0060*/  IMAD.U32 R23, RZ, RZ, UR4 ;  /* 0x00000004ff177e24 */ /* 0x000fe2000f8e00ff */
[----:B------:R-:W-:Y:S01]  /*0070*/  BSSY B6, `(.L_x_66164) ;  /* 0x00000ec000067945 */ /* 0x000fe20003800000 */
[----:B------:R-:W-:-:S02]  /*0080*/  IMAD.MOV.U32 R18, RZ, RZ, RZ ;  /* 0x000000ffff127224 */ /* 0x000fc400078e00ff */
[----:B------:R-:W3:Y:S01]  /*0090*/  LDC.U8 R26, c[0x0][0x23c] ;  /* 0x00008f00ff1a7b82 */ /* 0x000ee20000000000 */
[----:B------:R-:W-:Y:S02]  /*00a0*/  IMAD.MOV.U32 R25, RZ, RZ, RZ ;  /* 0x000000ffff197224 */ /* 0x000fe400078e00ff */
        /* <DEDUP_REMOVED lines=22> */
.L_x_66169:
[----:B------:R3:W5:Y:S01]  /*0210*/  LDG.E.U8 R25, desc[UR36][R2.64] ;  /* 0x0000002402197981 */ /* 0x000762000c1e1100 */
[----:B------:R-:W-:Y:S05]  /*0220*/  BRA `(.L_x_66171) ;  /* 0x0000000c00387947 */ /* 0x000fea0003800000 */
.L_x_66168:
        /* <DEDUP_REMOVED lines=8> */
.L_x_66173:
[----:B------:R1:W5:Y:S01]  /*02b0*/  LDG.E R25, desc[UR36][R2.64] ;  /* 0x0000002402197981 */ /* 0x000362000c1e1900 */
[----:B------:R-:W-:Y:S05]  /*02c0*/  BRA `(.L_x_66171) ;  /* 0x0000000c00107947 */ /* 0x000fea0003800000 */
.L_x_66172:
[----:B------:R2:W5:Y:S01]  /*02d0*/  LDG.E.S16 R25, desc[UR36][R2.64] ;  /* 0x0000002402197981 */ /* 0x000562000c1e1700 */
[----:B------:R-:W-:Y:S05]  /*02e0*/  BRA `(.L_x_66171) ;  /* 0x0000000c00087947 */ /* 0x000fea0003800000 */
.L_x_66167:
        /* <DEDUP_REMOVED lines=9> */
.L_x_66175:
[----:B------:R-:W2:Y:S02]  /*0380*/  LDG.E.U16 R2, desc[UR36][R2.64] ;  /* 0x0000002402027981 */ /* 0x000ea4000c1e1500 */
[----:B--2---:R-:W-:-:S06]  /*0390*/  HADD2.F32 R25, -RZ, R2.H0_H0 ;  /* 0x20000002ff197230 */ /* 0x004fcc0000004100 */
[----:B------:R-:W0:Y:S01]  /*03a0*/  F2I.FTZ.TRUNC.NTZ R25, R25 ;  /* 0x0000001900197305 */ /* 0x000e22000021f100 */
[----:B------:R-:W-:Y:S05]  /*03b0*/  BRA `(.L_x_66171) ;  /* 0x0000000800d47947 */ /* 0x000fea0003800000 */
.L_x_66174:
        /* <DEDUP_REMOVED lines=9> */
.L_x_66177:
[----:B------:R-:W2:Y:S02]  /*0450*/  LDG.E.U16 R2, desc[UR36][R2.64] ;  /* 0x0000002402027981 */ /* 0x000ea4000c1e1500 */
[----:B--2---:R-:W-:-:S06]  /*0460*/  HADD2.F32 R25, -RZ, R2.H0_H0 ;  /* 0x20000002ff197230 */ /* 0x004fcc0000004100 */
[----:B------:R-:W0:Y:S01]  /*0470*/  F2I.FTZ.TRUNC.NTZ R25, R25 ;  /* 0x0000001900197305 */ /* 0x000e22000021f100 */
[----:B------:R-:W-:Y:S05]  /*0480*/  BRA `(.L_x_66171) ;  /* 0x0000000800a07947 */ /* 0x000fea0003800000 */
.L_x_66176:
[----:B------:R-:W2:Y:S02]  /*0490*/  LDG.E.64 R2, desc[UR36][R2.64] ;  /* 0x0000002402027981 */ /* 0x000ea4000c1e1b00 */
[----:B--2---:R0:W1:Y:S01]  /*04a0*/  F2I.F64.TRUNC R25, R2 ;  /* 0x0000000200197311 */ /* 0x004062000030d100 */
[----:B------:R-:W-:Y:S05]  /*04b0*/  BRA `(.L_x_66171) ;  /* 0x0000000800947947 */ /* 0x000fea0003800000 */
.L_x_66166:
        /* <DEDUP_REMOVED lines=12> */
.L_x_66180:
[----:B------:R-:W2:Y:S02]  /*0580*/  LDG.E.64 R2, desc[UR36][R2.64] ;  /* 0x0000002402027981 */ /* 0x000ea4000c1e1b00 */
[----:B--2---:R0:W1:Y:S01]  /*0590*/  F2I.F64.TRUNC R25, R2 ;  /* 0x0000000200197311 */ /* 0x004062000030d100 */
[----:B------:R-:W-:Y:S05]  /*05a0*/  BRA `(.L_x_66171) ;  /* 0x0000000800587947 */ /* 0x000fea0003800000 */
.L_x_66179:
        /* <DEDUP_REMOVED lines=27> */
.L_x_66182:
        /* <DEDUP_REMOVED lines=15> */
.L_x_66181:
[----:B------:R-:W2:Y:S02]  /*0850*/  LDG.E.U16 R25, desc[UR36][R2.64] ;  /* 0x0000002402197981 */ /* 0x000ea4000c1e1500 */
[----:B--2---:R-:W-:-:S06]  /*0860*/  IMAD.U32 R25, R25, 0x10000, RZ ;  /* 0x0001000019197824 */ /* 0x004fcc00078e00ff */
[----:B------:R-:W0:Y:S01]  /*0870*/  F2I.FTZ.TRUNC.NTZ R25, R25 ;  /* 0x0000001900197305 */ /* 0x000e22000021f100 */
[----:B------:R-:W-:Y:S05]  /*0880*/  BRA `(.L_x_66171) ;  /* 0x0000000400a07947 */ /* 0x000fea0003800000 */
.L_x_66178:
        /* <DEDUP_REMOVED lines=10> */
.L_x_66185:
        /* <DEDUP_REMOVED lines=21> */
.L_x_66189:
[----:B------:R-:W-:Y:S05]  /*0a80*/  BSYNC B1 ;  /* 0x0000000000017941 */ /* 0x000fea0003800000 */
.L_x_66188:
[----:B------:R-:W-:Y:S01]  /*0a90*/  IMAD.SHL.U32 R2, R2, 0x100000, RZ ;  /* 0x0010000002027824 */ /* 0x000fe200078e00ff */
[----:B------:R-:W-:-:S04]  /*0aa0*/  LEA R0, R0, 0x3b800000, 0x17 ;  /* 0x3b80000000007811 */ /* 0x000fc800078eb8ff */
[----:B------:R-:W-:-:S07]  /*0ab0*/  LOP3.LUT R25, R0, R2, R25, 0xfe, !PT ;  /* 0x0000000200197212 */ /* 0x000fce00078efe19 */
.L_x_66187:
[----:B------:R-:W-:Y:S05]  /*0ac0*/  BSYNC B0 ;  /* 0x0000000000007941 */ /* 0x000fea0003800000 */
.L_x_66186:
[----:B------:R-:W0:Y:S01]  /*0ad0*/  F2I.FTZ.TRUNC.NTZ R25, R25 ;  /* 0x0000001900197305 */ /* 0x000e22000021f100 */
[----:B------:R-:W-:Y:S05]  /*0ae0*/  BRA `(.L_x_66171) ;  /* 0x0000000400087947 */ /* 0x000fea0003800000 */
.L_x_66184:
        /* <DEDUP_REMOVED lines=21> */
.L_x_66193:
[----:B------:R-:W-:Y:S05]  /*0c40*/  BSYNC B1 ;  /* 0x0000000000017941 */ /* 0x000fea0003800000 */
.L_x_66192:
[----:B------:R-:W-:Y:S01]  /*0c50*/  IMAD.SHL.U32 R2, R2, 0x200000, RZ ;  /* 0x0020000002027824 */ /* 0x000fe200078e00ff */
[----:B------:R-:W-:-:S04]  /*0c60*/  LEA R0, R0, 0x37800000, 0x17 ;  /* 0x3780000000007811 */ /* 0x000fc800078eb8ff */
[----:B------:R-:W-:-:S07]  /*0c70*/  LOP3.LUT R25, R0, R2, R25, 0xfe, !PT ;  /* 0x0000000200197212 */ /* 0x000fce00078efe19 */
.L_x_66191:
[----:B------:R-:W-:Y:S05]  /*0c80*/  BSYNC B0 ;  /* 0x0000000000007941 */ /* 0x000fea0003800000 */
.L_x_66190:
[----:B------:R-:W0:Y:S01]  /*0c90*/  F2I.FTZ.TRUNC.NTZ R25, R25 ;  /* 0x0000001900197305 */ /* 0x000e22000021f100 */
[----:B------:R-:W-:Y:S05]  /*0ca0*/  BRA `(.L_x_66171) ;  /* 0x0000000000987947 */ /* 0x000fea0003800000 */
.L_x_66183:
        /* <DEDUP_REMOVED lines=14> */
.L_x_66197:
[----:B------:R-:W-:Y:S05]  /*0d90*/  BSYNC B0 ;  /* 0x0000000000007941 */ /* 0x000fea0003800000 */
.L_x_66196:
[----:B------:R-:W0:Y:S01]  /*0da0*/  F2I.FTZ.TRUNC.NTZ R25, R25 ;  /* 0x0000001900197305 */ /* 0x000e22000021f100 */
[----:B------:R-:W-:Y:S05]  /*0db0*/  BRA `(.L_x_66171) ;  /* 0x0000000000547947 */ /* 0x000fea0003800000 */
.L_x_66170:
        /* <DEDUP_REMOVED lines=17> */
.L_x_66198:
[----:B------:R-:W-:Y:S05]  /*0ed0*/  BRA `(.L_x_66171) ;  /* 0x00000000000c7947 */ /* 0x000fea0003800000 */
.L_x_66195:
[----:B------:R0:W5:Y:S01]  /*0ee0*/  LDG.E R25, desc[UR36][R2.64] ;  /* 0x0000002402197981 */ /* 0x000162000c1e1900 */
[----:B------:R-:W-:Y:S05]  /*0ef0*/  BRA `(.L_x_66171) ;  /* 0x0000000000047947 */ /* 0x000fea0003800000 */
.L_x_66194:
[----:B------:R0:W5:Y:S02]  /*0f00*/  LDG.E R25, desc[UR36][R2.64] ;  /* 0x0000002402197981 */ /* 0x000164000c1e1900 */
.L_x_66171:
[----:B------:R-:W2:Y:S02]  /*0f10*/  S2R R19, SR_TID.X ;  /* 0x0000000000137919 */ /* 0x000ea40000002100 */
[----:B--2---:R-:W-:-:S07]  /*0f20*/  VIADD R19, R19, 0x80 ;  /* 0x0000008013137836 */ /* 0x004fce0000000000 */
.L_x_66165:
[----:B------:R-:W-:Y:S05]  /*0f30*/  BSYNC B6 ;  /* 0x0000000000067941 */ /* 0x000fea0003800000 */
.L_x_66164:
        /* <DEDUP_REMOVED lines=23> */
.L_x_66204:
[----:B------:R0:W5:Y:S01]  /*10b0*/  LDG.E.U8 R18, desc[UR36][R2.64] ;  /* 0x0000002402127981 */ /* 0x000162000c1e1100 */
[----:B------:R-:W-:Y:S05]  /*10c0*/  BRA `(.L_x_66206) ;  /* 0x0000000c00347947 */ /* 0x000fea0003800000 */
.L_x_66203:
        /* <DEDUP_REMOVED lines=8> */
.L_x_66208:
[----:B------:R0:W5:Y:S01]  /*1150*/  LDG.E R18, desc[UR36][R2.64] ;  /* 0x0000002402127981 */ /* 0x000162000c1e1900 */
[----:B------:R-:W-:Y:S05]  /*1160*/  BRA `(.L_x_66206) ;  /* 0x0000000c000c7947 */ /* 0x000fea0003800000 */
.L_x_66207:
[----:B------:R0:W5:Y:S01]  /*1170*/  LDG.E.S16 R18, desc[UR36][R2.64] ;  /* 0x0000002402127981 */ /* 0x000162000c1e1700 */
[----:B------:R-:W-:Y:S05]  /*1180*/  BRA `(.L_x_66206) ;  /* 0x0000000c00047947 */ /* 0x000fea0003800000 */
.L_x_66202:
        /* <DEDUP_REMOVED lines=9> */
.L_x_66210:
[----:B------:R-:W2:Y:S02]  /*1220*/  LDG.E.U16 R2, desc[UR36][R2.64] ;  /* 0x0000002402027981 */ /* 0x000ea4000c1e1500 */
[----:B--2---:R-:W-:-:S06]  /*1230*/  HADD2.F32 R18, -RZ, R2.H0_H0 ;  /* 0x20000002ff127230 */ /* 0x004fcc0000004100 */
[----:B------:R-:W0:Y:S01]  /*1240*/  F2I.FTZ.TRUNC.NTZ R18, R18 ;  /* 0x0000001200127305 */ /* 0x000e22000021f100 */
[----:B------:R-:W-:Y:S05]  /*1250*/  BRA `(.L_x_66206) ;  /* 0x0000000800d07947 */ /* 0x000fea0003800000 */
.L_x_66209:
        /* <DEDUP_REMOVED lines=9> */
.L_x_66212:
[----:B------:R-:W2:Y:S02]  /*12f0*/  LDG.E.U16 R2, desc[UR36][R2.64] ;  /* 0x0000002402027981 */ /* 0x000ea4000c1e1500 */
[----:B--2---:R-:W-:-:S06]  /*1300*/  HADD2.F32 R18, -RZ, R2.H0_H0 ;  /* 0x20000002ff127230 */ /* 0x004fcc0000004100 */
[----:B------:R-:W0:Y:S01]  /*1310*/  F2I.FTZ.TRUNC.NTZ R18, R18 ;  /* 0x0000001200127305 */ /* 0x000e22000021f100 */
[----:B------:R-:W-:Y:S05]  /*1320*/  BRA `(.L_x_66206) ;  /* 0x00000008009c7947 */ /* 0x000fea0003800000 */
.L_x_66211:
[----:B------:R-:W2:Y:S02]  /*1330*/  LDG.E.64 R2, desc[UR36][R2.64] ;  /* 0x0000002402027981 */ /* 0x000ea4000c1e1b00 */
[----:B--2---:R0:W1:Y:S01]  /*1340*/  F2I.F64.TRUNC R18, R2 ;  /* 0x0000000200127311 */ /* 0x004062000030d100 */
[----:B------:R-:W-:Y:S05]  /*1350*/  BRA `(.L_x_66206) ;  /* 0x0000000800907947 */ /* 0x000fea0003800000 */
.L_x_66201:
        /* <DEDUP_REMOVED lines=12> */
.L_x_66215:
[----:B------:R-:W2:Y:S02]  /*1420*/  LDG.E.64 R2, desc[UR36][R2.64] ;  /* 0x0000002402027981 */ /* 0x000ea4000c1e1b00 */
[----:B--2---:R0:W1:Y:S01]  /*1430*/  F2I.F64.TRUNC R18, R2 ;  /* 0x0000000200127311 */ /* 0x004062000030d100 */
[----:B------:R-:W-:Y:S05]  /*1440*/  BRA `(.L_x_66206) ;  /* 0x0000000800547947 */ /* 0x000fea0003800000 */
.L_x_66214:
        /* <DEDUP_REMOVED lines=27> */
.L_x_66217:
        /* <DEDUP_REMOVED lines=14> */
.L_x_66216:
[----:B------:R-:W2:Y:S02]  /*16e0*/  LDG.E.U16 R18, desc[UR36][R2.64] ;  /* 0x0000002402127981 */ /* 0x000ea4000c1e1500 */
[----:B--2---:R-:W-:-:S06]  /*16f0*/  IMAD.U32 R18, R18, 0x10000, RZ ;  /* 0x0001000012127824 */ /* 0x004fcc00078e00ff */
[----:B------:R-:W4:Y:S01]  /*1700*/  F2I.FTZ.TRUNC.NTZ R18, R18 ;  /* 0x0000001200127305 */ /* 0x000f22000021f100 */
[----:B------:R-:W-:Y:S05]  /*1710*/  BRA `(.L_x_66206) ;  /* 0x0000000400a07947 */ /* 0x000fea0003800000 */
.L_x_66213:
        /* <DEDUP_REMOVED lines=10> */
.L_x_66220:
        /* <DEDUP_REMOVED lines=21> */
.L_x_66224:
[----:B------:R-:W-:Y:S05]  /*1910*/  BSYNC B1 ;  /* 0x0000000000017941 */ /* 0x000fea0003800000 */
.L_x_66223:
[----:B------:R-:W-:Y:S01]  /*1920*/  IMAD.SHL.U32 R2, R2, 0x100000, RZ ;  /* 0x0010000002027824 */ /* 0x000fe200078e00ff */
[----:B------:R-:W-:-:S04]  /*1930*/  LEA R3, R0, 0x3b800000, 0x17 ;  /* 0x3b80000000037811 */ /* 0x000fc800078eb8ff */
[----:B------:R-:W-:-:S07]  /*1940*/  LOP3.LUT R18, R3, R2, R18, 0xfe, !PT ;  /* 0x0000000203127212 */ /* 0x000fce00078efe12 */
.L_x_66222:
[----:B------:R-:W-:Y:S05]  /*1950*/  BSYNC B0 ;  /* 0x0000000000007941 */ /* 0x000fea0003800000 */
.L_x_66221:
[----:B------:R-:W0:Y:S01]  /*1960*/  F2I.FTZ.TRUNC.NTZ R18, R18 ;  /* 0x0000001200127305 */ /* 0x000e22000021f100 */
[----:B------:R-:W-:Y:S05]  /*1970*/  BRA `(.L_x_66206) ;  /* 0x0000000400087947 */ /* 0x000fea0003800000 */
.L_x_66219:
        /* <DEDUP_REMOVED lines=21> */
.L_x_66228:
[----:B------:R-:W-:Y:S05]  /*1ad0*/  BSYNC B1 ;  /* 0x0000000000017941 */ /* 0x000fea0003800000 */
.L_x_66227:
[----:B------:R-:W-:Y:S01]  /*1ae0*/  IMAD.SHL.U32 R2, R2, 0x200000, RZ ;  /* 0x0020000002027824 */ /* 0x000fe200078e00ff */
[----:B------:R-:W-:-:S04]  /*1af0*/  LEA R3, R0, 0x37800000, 0x17 ;  /* 0x3780000000037811 */ /* 0x000fc800078eb8ff */
[----:B------:R-:W-:-:S07]  /*1b00*/  LOP3.LUT R18, R3, R2, R18, 0xfe, !PT ;  /* 0x0000000203127212 */ /* 0x000fce00078efe12 */
.L_x_66226:
[----:B------:R-:W-:Y:S05]  /*1b10*/  BSYNC B0 ;  /* 0x0000000000007941 */ /* 0x000fea0003800000 */
.L_x_66225:
[----:B------:R-:W0:Y:S01]  /*1b20*/  F2I.FTZ.TRUNC.NTZ R18, R18 ;  /* 0x0000001200127305 */ /* 0x000e22000021f100 */
[----:B------:R-:W-:Y:S05]  /*1b30*/  BRA `(.L_x_66206) ;  /* 0x0000000000987947 */ /* 0x000fea0003800000 */
.L_x_66218:
        /* <DEDUP_REMOVED lines=14> */
.L_x_66232:
[----:B------:R-:W-:Y:S05]  /*1c20*/  BSYNC B0 ;  /* 0x0000000000007941 */ /* 0x000fea0003800000 */
.L_x_66231:
[----:B------:R-:W0:Y:S01]  /*1c30*/  F2I.FTZ.TRUNC.NTZ R18, R18 ;  /* 0x0000001200127305 */ /* 0x000e22000021f100 */
[----:B------:R-:W-:Y:S05]  /*1c40*/  BRA `(.L_x_66206) ;  /* 0x0000000000547947 */ /* 0x000fea0003800000 */
.L_x_66205:
        /* <DEDUP_REMOVED lines=17> */
.L_x_66233:
[----:B------:R-:W-:Y:S05]  /*1d60*/  BRA `(.L_x_66206) ;  /* 0x00000000000c7947 */ /* 0x000fea0003800000 */
.L_x_66230:
[----:B------:R0:W5:Y:S01]  /*1d70*/  LDG.E R18, desc[UR36][R2.64] ;  /* 0x0000002402127981 */ /* 0x000162000c1e1900 */
[----:B------:R-:W-:Y:S05]  /*1d80*/  BRA `(.L_x_66206) ;  /* 0x0000000000047947 */ /* 0x000fea0003800000 */
.L_x_66229:
[----:B------:R0:W5:Y:S02]  /*1d90*/  LDG.E R18, desc[UR36][R2.64] ;  /* 0x0000002402127981 */ /* 0x000164000c1e1900 */
.L_x_66206:
[----:B------:R-:W-:-:S07]  /*1da0*/  VIADD R19, R19, 0x80 ;  /* 0x0000008013137836 */ /* 0x000fce0000000000 */
.L_x_66200:
[----:B------:R-:W-:Y:S05]  /*1db0*/  BSYNC B6 ;  /* 0x0000000000067941 */ /* 0x000fea0003800000 */
.L_x_66199:
        /* <DEDUP_REMOVED lines=25> */
.L_x_66239:
[----:B------:R0:W5:Y:S01]  /*1f50*/  LDG.E.U8 R22, desc[UR36][R2.64] ;  /* 0x0000002402167981 */ /* 0x000162000c1e1100 */
[----:B------:R-:W-:Y:S05]  /*1f60*/  BRA `(.L_x_66241) ;  /* 0x0000000c00347947 */ /* 0x000fea0003800000 */
.L_x_66238:
        /* <DEDUP_REMOVED lines=8> */
.L_x_66243:
[----:B------:R0:W5:Y:S01]  /*1ff0*/  LDG.E R22, desc[UR36][R2.64] ;  /* 0x0000002402167981 */ /* 0x000162000c1e1900 */
[----:B------:R-:W-:Y:S05]  /*2000*/  BRA `(.L_x_66241) ;  /* 0x0000000c000c7947 */ /* 0x000fea0003800000 */
.L_x_66242:
[----:B------:R0:W5:Y:S01]  /*2010*/  LDG.E.S16 R22, desc[UR36][R2.64] ;  /* 0x0000002402167981 */ /* 0x000162000c1e1700 */
[----:B------:R-:W-:Y:S05]  /*2020*/  BRA `(.L_x_66241) ;  /* 0x0000000c00047947 */ /* 0x000fea0003800000 */
.L_x_66237:
        /* <DEDUP_REMOVED lines=9> */
.L_x_66245:
[----:B------:R-:W2:Y:S02]  /*20c0*/  LDG.E.U16 R2, desc[UR36][R2.64] ;  /* 0x0000002402027981 */ /* 0x000ea4000c1e1500 */
[----:B--2---:R-:W-:-:S06]  /*20d0*/  HADD2.F32 R22, -RZ, R2.H0_H0 ;  /* 0x20000002ff167230 */ /* 0x004fcc0000004100 */
[----:B------:R-:W0:Y:S01]  /*20e0*/  F2I.FTZ.TRUNC.NTZ R22, R22 ;  /* 0x0000001600167305 */ /* 0x000e22000021f100 */
[----:B------:R-:W-:Y:S05]  /*20f0*/  BRA `(.L_x_66241) ;  /* 0x0000000800d07947 */ /* 0x000fea0003800000 */
.L_x_66244:
        /* <DEDUP_REMOVED lines=9> */
.L_x_66247:
[----:B------:R-:W2:Y:S02]  /*2190*/  LDG.E.U16 R2, desc[UR36][R2.64] ;  /* 0x0000002402027981 */ /* 0x000ea4000c1e1500 */
[----:B--2---:R-:W-:-:S06]  /*21a0*/  HADD2.F32 R22, -RZ, R2.H0_H0 ;  /* 0x20000002ff167230 */ /* 0x004fcc0000004100 */
[----:B------:R-:W0:Y:S01]  /*21b0*/  F2I.FTZ.TRUNC.NTZ R22, R22 ;  /* 0x0000001600167305 */ /* 0x000e22000021f100 */
[----:B------:R-:W-:Y:S05]  /*21c0*/  BRA `(.L_x_66241) ;  /* 0x00000008009c7947 */ /* 0x000fea0003800000 */
.L_x_66246:
[----:B------:R-:W2:Y:S02]  /*21d0*/  LDG.E.64 R2, desc[UR36][R2.64] ;  /* 0x0000002402027981 */ /* 0x000ea4000c1e1b00 */
[----:B--2---:R0:W1:Y:S01]  /*21e0*/  F2I.F64.TRUNC R22, R2 ;  /* 0x0000000200167311 */ /* 0x004062000030d100 */
[----:B------:R-:W-:Y:S05]  /*21f0*/  BRA `(.L_x_66241) ;  /* 0x0000000800907947 */ /* 0x000fea0003800000 */
.L_x_66236:
        /* <DEDUP_REMOVED lines=12> */
.L_x_66250:
[----:B------:R-:W2:Y:S02]  /*22c0*/  LDG.E.64 R2, desc[UR36][R2.64] ;  /* 0x0000002402027981 */ /* 0x000ea4000c1e1b00 */
[----:B--2---:R0:W1:Y:S01]  /*22d0*/  F2I.F64.TRUNC R22, R2 ;  /* 0x0000000200167311 */ /* 0x004062000030d100 */
[----:B------:R-:W-:Y:S05]  /*22e0*/  BRA `(.L_x_66241) ;  /* 0x0000000800547947 */ /* 0x000fea0003800000 */
.L_x_66249:
        /* <DEDUP_REMOVED lines=27> */
.L_x_66252:
        /* <DEDUP_REMOVED lines=14> */
.L_x_66251:
[----:B------:R-:W2:Y:S02]  /*2580*/  LDG.E.U16 R22, desc[UR36][R2.64] ;  /* 0x0000002402167981 */ /* 0x000ea4000c1e1500 */
[----:B--2---:R-:W-:-:S06]  /*2590*/  IMAD.U32 R22, R22, 0x10000, RZ ;  /* 0x0001000016167824 */ /* 0x004fcc00078e00ff */
[----:B------:R-:W0:Y:S01]  /*25a0*/  F2I.FTZ.TRUNC.NTZ R22, R22 ;  /* 0x0000001600167305 */ /* 0x000e22000021f100 */
[----:B------:R-:W-:Y:S05]  /*25b0*/  BRA `(.L_x_66241) ;  /* 0x0000000400a07947 */ /* 0x000fea0003800000 */
.L_x_66248:
        /* <DEDUP_REMOVED lines=10> */
.L_x_66255:
        /* <DEDUP_REMOVED lines=21> */
.L_x_66259:
[----:B------:R-:W-:Y:S05]  /*27b0*/  BSYNC B1 ;  /* 0x0000000000017941 */ /* 0x000fea0003800000 */
.L_x_66258:
[----:B------:R-:W-:Y:S01]  /*27c0*/  IMAD.SHL.U32 R2, R2, 0x100000, RZ ;  /* 0x0010000002027824 */ /* 0x000fe200078e00ff */
[----:B------:R-:W-:-:S04]  /*27d0*/  LEA R3, R0, 0x3b800000, 0x17 ;  /* 0x3b80000000037811 */ /* 0x000fc800078eb8ff */
[----:B------:R-:W-:-:S07]  /*27e0*/  LOP3.LUT R22, R3, R2, R22, 0xfe, !PT ;  /* 0x0000000203167212 */ /* 0x000fce00078efe16 */
.L_x_66257:
[----:B------:R-:W-:Y:S05]  /*27f0*/  BSYNC B0 ;  /* 0x0000000000007941 */ /* 0x000fea0003800000 */
.L_x_66256:
[----:B------:R-:W1:Y:S01]  /*2800*/  F2I.FTZ.TRUNC.NTZ R22, R22 ;  /* 0x0000001600167305 */ /* 0x000e62000021f100 */
[----:B------:R-:W-:Y:S05]  /*2810*/  BRA `(.L_x_66241) ;  /* 0x0000000400087947 */ /* 0x000fea0003800000 */
.L_x_66254:
        /* <DEDUP_REMOVED lines=21> */
.L_x_66263:
[----:B------:R-:W-:Y:S05]  /*2970*/  BSYNC B1 ;  /* 0x0000000000017941 */ /* 0x000fea0003800000 */
.L_x_66262:
[----:B------:R-:W-:Y:S01]  /*2980*/  IMAD.SHL.U32 R2, R2, 0x200000, RZ ;  /* 0x0020000002027824 */ /* 0x000fe200078e00ff */
[----:B------:R-:W-:-:S04]  /*2990*/  LEA R3, R0, 0x37800000, 0x17 ;  /* 0x3780000000037811 */ /* 0x000fc800078eb8ff */
[----:B------:R-:W-:-:S07]  /*29a0*/  LOP3.LUT R22, R3, R2, R22, 0xfe, !PT ;  /* 0x0000000203167212 */ /* 0x000fce00078efe16 */
.L_x_66261:
[----:B------:R-:W-:Y:S05]  /*29b0*/  BSYNC B0 ;  /* 0x0000000000007941 */ /* 0x000fea0003800000 */
.L_x_66260:
[----:B------:R-:W2:Y:S01]  /*29c0*/  F2I.FTZ.TRUNC.NTZ R22, R22 ;  /* 0x0000001600167305 */ /* 0x000ea2000021f100 */
[----:B------:R-:W-:Y:S05]  /*29d0*/  BRA `(.L_x_66241) ;  /* 0x0000000000987947 */ /* 0x000fea0003800000 */
.L_x_66253:
        /* <DEDUP_REMOVED lines=14> */
.L_x_66267:
[----:B------:R-:W-:Y:S05]  /*2ac0*/  BSYNC B0 ;  /* 0x0000000000007941 */ /* 0x000fea0003800000 */
.L_x_66266:
[----:B------:R-:W4:Y:S01]  /*2ad0*/  F2I.FTZ.TRUNC.NTZ R22, R22 ;  /* 0x0000001600167305 */ /* 0x000f22000021f100 */
[----:B------:R-:W-:Y:S05]  /*2ae0*/  BRA `(.L_x_66241) ;  /* 0x0000000000547947 */ /* 0x000fea0003800000 */
.L_x_66240:
        /* <DEDUP_REMOVED lines=17> */
.L_x_66268:
[----:B------:R-:W-:Y:S05]  /*2c00*/  BRA `(.L_x_66241) ;  /* 0x00000000000c7947 */ /* 0x000fea0003800000 */
.L_x_66265:
[----:B------:R0:W5:Y:S01]  /*2c10*/  LDG.E R22, desc[UR36][R2.64] ;  /* 0x0000002402167981 */ /* 0x000162000c1e1900 */
[----:B------:R-:W-:Y:S05]  /*2c20*/  BRA `(.L_x_66241) ;  /* 0x0000000000047947 */ /* 0x000fea0003800000 */
.L_x_66264:
[----:B------:R3:W5:Y:S02]  /*2c30*/  LDG.E R22, desc[UR36][R2.64] ;  /* 0x0000002402167981 */ /* 0x000764000c1e1900 */
.L_x_66241:
[----:B------:R-:W-:-:S07]  /*2c40*/  VIADD R19, R19, 0x80 ;  /* 0x0000008013137836 */ /* 0x000fce0000000000 */
.L_x_66235:
[----:B------:R-:W-:Y:S05]  /*2c50*/  BSYNC B6 ;  /* 0x0000000000067941 */ /* 0x000fea0003800000 */
.L_x_66234:
        /* <DEDUP_REMOVED lines=22> */
.L_x_66274:
[----:B------:R0:W5:Y:S01]  /*2dc0*/  LDG.E.U8 R24, desc[UR36][R2.64] ;  /* 0x0000002402187981 */ /* 0x000162000c1e1100 */
[----:B------:R-:W-:Y:S05]  /*2dd0*/  BRA `(.L_x_66270) ;  /* 0x0000000c00307947 */ /* 0x000fea0003800000 */
.L_x_66273:
        /* <DEDUP_REMOVED lines=8> */
.L_x_66277:
[----:B------:R0:W5:Y:S01]  /*2e60*/  LDG.E R24, desc[UR36][R2.64] ;  /* 0x0000002402187981 */ /* 0x000162000c1e1900 */
[----:B------:R-:W-:Y:S05]  /*2e70*/  BRA `(.L_x_66270) ;  /* 0x0000000c00087947 */ /* 0x000fea0003800000 */
.L_x_66276:
[----:B------:R0:W5:Y:S01]  /*2e80*/  LDG.E.S16 R24, desc[UR36][R2.64] ;  /* 0x0000002402187981 */ /* 0x000162000c1e1700 */
[----:B------:R-:W-:Y:S05]  /*2e90*/  BRA `(.L_x_66270) ;  /* 0x0000000c00007947 */ /* 0x000fea0003800000 */
.L_x_66272:
        /* <DEDUP_REMOVED lines=9> */
.L_x_66279:
[----:B------:R-:W3:Y:S02]  /*2f30*/  LDG.E.U16 R2, desc[UR36][R2.64] ;  /* 0x0000002402027981 */ /* 0x000ee4000c1e1500 */
[----:B---3--:R-:W-:-:S06]  /*2f40*/  HADD2.F32 R24, -RZ, R2.H0_H0 ;  /* 0x20000002ff187230 */ /* 0x008fcc0000004100 */
[----:B------:R-:W0:Y:S01]  /*2f50*/  F2I.FTZ.TRUNC.NTZ R24, R24 ;  /* 0x0000001800187305 */ /* 0x000e22000021f100 */
[----:B------:R-:W-:Y:S05]  /*2f60*/  BRA `(.L_x_66270) ;  /* 0x0000000800cc7947 */ /* 0x000fea0003800000 */
.L_x_66278:
        /* <DEDUP_REMOVED lines=9> */
.L_x_66281:
[----:B------:R-:W3:Y:S02]  /*3000*/  LDG.E.U16 R2, desc[UR36][R2.64] ;  /* 0x0000002402027981 */ /* 0x000ee4000c1e1500 */
[----:B---3--:R-:W-:-:S06]  /*3010*/  HADD2.F32 R24, -RZ, R2.H0_H0 ;  /* 0x20000002ff187230 */ /* 0x008fcc0000004100 */
[----:B------:R-:W0:Y:S01]  /*3020*/  F2I.FTZ.TRUNC.NTZ R24, R24 ;  /* 0x0000001800187305 */ /* 0x000e22000021f100 */
[----:B------:R-:W-:Y:S05]  /*3030*/  BRA `(.L_x_66270) ;  /* 0x0000000800987947 */ /* 0x000fea0003800000 */
.L_x_66280:
[----:B------:R-:W3:Y:S02]  /*3040*/  LDG.E.64 R2, desc[UR36][R2.64] ;  /* 0x0000002402027981 */ /* 0x000ee4000c1e1b00 */
[----:B---3--:R0:W1:Y:S01]  /*3050*/  F2I.F64.TRUNC R24, R2 ;  /* 0x0000000200187311 */ /* 0x008062000030d100 */
[----:B------:R-:W-:Y:S05]  /*3060*/  BRA `(.L_x_66270) ;  /* 0x00000008008c7947 */ /* 0x000fea0003800000 */
.L_x_66271:
        /* <DEDUP_REMOVED lines=12> */
.L_x_66284:
[----:B------:R-:W3:Y:S02]  /*3130*/  LDG.E.64 R2, desc[UR36][R2.64] ;  /* 0x0000002402027981 */ /* 0x000ee4000c1e1b00 */
[----:B---3--:R0:W1:Y:S01]  /*3140*/  F2I.F64.TRUNC R24, R2 ;  /* 0x0000000200187311 */ /* 0x008062000030d100 */
[----:B------:R-:W-:Y:S05]  /*3150*/  BRA `(.L_x_66270) ;  /* 0x0000000800507947 */ /* 0x000fea0003800000 */
.L_x_66283:
        /* <DEDUP_REMOVED lines=27> */
.L_x_66286:
        /* <DEDUP_REMOVED lines=14> */
.L_x_66285:
[----:B------:R-:W3:Y:S02]  /*33f0*/  LDG.E.U16 R24, desc[UR36][R2.64] ;  /* 0x0000002402187981 */ /* 0x000ee4000c1e1500 */
[----:B---3--:R-:W-:-:S06]  /*3400*/  IMAD.U32 R24, R24, 0x10000, RZ ;  /* 0x0001000018187824 */ /* 0x008fcc00078e00ff */
[----:B------:R-:W0:Y:S01]  /*3410*/  F2I.FTZ.TRUNC.NTZ R24, R24 ;  /* 0x0000001800187305 */ /* 0x000e22000021f100 */
[----:B------:R-:W-:Y:S05]  /*3420*/  BRA `(.L_x_66270) ;  /* 0x00000004009c7947 */ /* 0x000fea0003800000 */
.L_x_66282:
        /* <DEDUP_REMOVED lines=10> */
.L_x_66289:
        /* <DEDUP_REMOVED lines=21> */
.L_x_66293:
[----:B------:R-:W-:Y:S05]  /*3620*/  BSYNC B1 ;  /* 0x0000000000017941 */ /* 0x000fea0003800000 */
.L_x_66292:
[----:B------:R-:W-:Y:S01]  /*3630*/  IMAD.SHL.U32 R2, R2, 0x100000, RZ ;  /* 0x0010000002027824 */ /* 0x000fe200078e00ff */
[----:B------:R-:W-:-:S04]  /*3640*/  LEA R3, R0, 0x3b800000, 0x17 ;  /* 0x3b80000000037811 */ /* 0x000fc800078eb8ff */
[----:B------:R-:W-:-:S07]  /*3650*/  LOP3.LUT R24, R3, R2, R24, 0xfe, !PT ;  /* 0x0000000203187212 */ /* 0x000fce00078efe18 */
.L_x_66291:
[----:B------:R-:W-:Y:S05]  /*3660*/  BSYNC B0 ;  /* 0x0000000000007941 */ /* 0x000fea0003800000 */
.L_x_66290:
[----:B------:R-:W0:Y:S01]  /*3670*/  F2I.FTZ.TRUNC.NTZ R24, R24 ;  /* 0x0000001800187305 */ /* 0x000e22000021f100 */
[----:B------:R-:W-:Y:S05]  /*3680*/  BRA `(.L_x_66270) ;  /* 0x0000000400047947 */ /* 0x000fea0003800000 */
.L_x_66288:
        /* <DEDUP_REMOVED lines=21> */
.L_x_66297:
[----:B------:R-:W-:Y:S05]  /*37e0*/  BSYNC B1 ;  /* 0x0000000000017941 */ /* 0x000fea0003800000 */
.L_x_66296:
[----:B------:R-:W-:Y:S01]  /*37f0*/  IMAD.SHL.U32 R2, R2, 0x200000, RZ ;  /* 0x0020000002027824 */ /* 0x000fe200078e00ff */
[----:B------:R-:W-:-:S04]  /*3800*/  LEA R3, R0, 0x37800000, 0x17 ;  /* 0x3780000000037811 */ /* 0x000fc800078eb8ff */
[----:B------:R-:W-:-:S07]  /*3810*/  LOP3.LUT R24, R3, R2, R24, 0xfe, !PT ;  /* 0x0000000203187212 */ /* 0x000fce00078efe18 */
.L_x_66295:
[----:B------:R-:W-:Y:S05]  /*3820*/  BSYNC B0 ;  /* 0x0000000000007941 */ /* 0x000fea0003800000 */
.L_x_66294:
[----:B------:R-:W0:Y:S01]  /*3830*/  F2I.FTZ.TRUNC.NTZ R24, R24 ;  /* 0x0000001800187305 */ /* 0x000e22000021f100 */
[----:B------:R-:W-:Y:S05]  /*3840*/  BRA `(.L_x_66270) ;  /* 0x0000000000947947 */ /* 0x000fea0003800000 */
.L_x_66287:
        /* <DEDUP_REMOVED lines=14> */
.L_x_66301:
[----:B------:R-:W-:Y:S05]  /*3930*/  BSYNC B0 ;  /* 0x0000000000007941 */ /* 0x000fea0003800000 */
.L_x_66300:
[----:B------:R-:W0:Y:S01]  /*3940*/  F2I.FTZ.TRUNC.NTZ R24, R24 ;  /* 0x0000001800187305 */ /* 0x000e22000021f100 */
[----:B------:R-:W-:Y:S05]  /*3950*/  BRA `(.L_x_66270) ;  /* 0x0000000000507947 */ /* 0x000fea0003800000 */
.L_x_66275:
        /* <DEDUP_REMOVED lines=16> */
.L_x_66302:
[----:B------:R-:W-:Y:S05]  /*3a60*/  BRA `(.L_x_66270) ;  /* 0x00000000000c7947 */ /* 0x000fea0003800000 */
.L_x_66299:
[----:B------:R0:W5:Y:S01]  /*3a70*/  LDG.E R24, desc[UR36][R2.64] ;  /* 0x0000002402187981 */ /* 0x000162000c1e1900 */
[----:B------:R-:W-:Y:S05]  /*3a80*/  BRA `(.L_x_66270) ;  /* 0x0000000000047947 */ /* 0x000fea0003800000 */
.L_x_66298:
[----:B------:R0:W5:Y:S02]  /*3a90*/  LDG.E R24, desc[UR36][R2.64] ;  /* 0x0000002402187981 */ /* 0x000164000c1e1900 */
.L_x_66270:
[----:B------:R-:W-:Y:S05]  /*3aa0*/  BSYNC B6 ;  /* 0x0000000000067941 */ /* 0x000fea0003800000 */
.L_x_66269:
[----:B------:R-:W2:Y:S01]  /*3ab0*/  LDC R0, c[0x0][0x218] ;  /* 0x00008600ff007b82 */ /* 0x000ea20000000800 */
[----:B------:R-:W-:Y:S01]  /*3ac0*/  BSSY B1, `(.L_x_66303) ;  /* 0x0000107000017945 */ /* 0x000fe20003800000 */
[----:B--2---:R-:W-:-:S13]  /*3ad0*/  ISETP.NE.AND P0, PT, R0, 0x1, PT ;  /* 0x000000010000780c */ /* 0x004fda0003f05270 */
        /* <DEDUP_REMOVED lines=12> */
[----:B------:R-:W-:-:S11]  /*3ba0*/  IMAD.MOV.U32 R4, RZ, RZ, 0x1 ;  /* 0x00000001ff047424 */ /* 0x000fd600078e00ff */
[----:B------:R-:W-:Y:S05]  /*3bb0*/  @!P0 BRA `(.L_x_66311) ;  /* 0x0000000000508947 */ /* 0x000fea0003800000 */
[C---:B---34-:R-:W-:Y:S01]  /*3bc0*/  VIADD R2, R25.reuse, 0x1 ;  /* 0x0000000119027836 */ /* 0x058fe20000000000 */
[C---:B------:R-:W-:Y:S01]  /*3bd0*/  LOP3.LUT R0, R25.reuse, 0x1, RZ, 0xc0, !PT ;  /* 0x0000000119007812 */ /* 0x040fe200078ec0ff */
[----:B------:R-:W-:Y:S01]  /*3be0*/  IMAD.MOV.U32 R4, RZ, RZ, 0x1 ;  /* 0x00000001ff047424 */ /* 0x000fe200078e00ff */
[----:B------:R-:W-:Y:S02]  /*3bf0*/  LEA.HI R25, R25, R25, RZ, 0x1 ;  /* 0x0000001919197211 */ /* 0x000fe400078f08ff */
[----:B------:R-:W-:Y:S02]  /*3c00*/  ISETP.GE.U32.AND P1, PT, R2, 0x3, PT ;  /* 0x000000030200780c */ /* 0x000fe40003f26070 */
[----:B------:R-:W-:-:S04]  /*3c10*/  ISETP.NE.U32.AND P0, PT, R0, 0x1, PT ;  /* 0x000000010000780c */ /* 0x000fc80003f05070 */
[----:B------:R-:W-:-:S07]  /*3c20*/  SEL R4, R4, 0xffffffff, P0 ;  /* 0xffffffff04047807 */ /* 0x000fce0000000000 */
[----:B------:R-:W-:Y:S05]  /*3c30*/  @!P1 BRA `(.L_x_66311) ;  /* 0x0000000000309947 */ /* 0x000fea0003800000 */
[----:B------:R-:W-:Y:S01]  /*3c40*/  SHF.R.S32.HI R0, RZ, 0x1, R25 ;  /* 0x00000001ff007819 */ /* 0x000fe20000011419 */
[----:B------:R-:W-:-:S07]  /*3c50*/  IMAD.MOV.U32 R2, RZ, RZ, 0x1 ;  /* 0x00000001ff027424 */ /* 0x000fce00078e00ff */
.L_x_66312:
        /* <DEDUP_REMOVED lines=10> */
.L_x_66311:
[----:B------:R-:W-:Y:S05]  /*3d00*/  BSYNC B3 ;  /* 0x0000000000037941 */ /* 0x000fea0003800000 */
.L_x_66310:
[----:B------:R-:W-:Y:S05]  /*3d10*/  BRA `(.L_x_66308) ;  /* 0x0000000000107947 */ /* 0x000fea0003800000 */
.L_x_66309:
[----:B------:R-:W-:Y:S01]  /*3d20*/  LOP3.LUT R25, R25, 0x1, RZ, 0xc0, !PT ;  /* 0x0000000119197812 */ /* 0x000fe200078ec0ff */
[----:B------:R-:W-:-:S03]  /*3d30*/  IMAD.MOV.U32 R4, RZ, RZ, 0x1 ;  /* 0x00000001ff047424 */ /* 0x000fc600078e00ff */
[----:B------:R-:W-:-:S04]  /*3d40*/  ISETP.NE.U32.AND P0, PT, R25, 0x1, PT ;  /* 0x000000011900780c */ /* 0x000fc80003f05070 */
[----:B------:R-:W-:-:S09]  /*3d50*/  SEL R4, R4, 0xffffffff, P0 ;  /* 0xffffffff04047807 */ /* 0x000fd20000000000 */
.L_x_66308:
[----:B------:R-:W-:Y:S05]  /*3d60*/  BSYNC B2 ;  /* 0x0000000000027941 */ /* 0x000fea0003800000 */
.L_x_66307:
[----:B01-34-:R-:W-:Y:S01]  /*3d70*/  VIADD R3, R19, 0x80 ;  /* 0x0000008013037836 */ /* 0x01bfe20000000000 */
        /* <DEDUP_REMOVED lines=13> */
[----:B------:R-:W-:Y:S01]  /*3e50*/  IMAD.MOV.U32 R2, RZ, RZ, 0x1 ;  /* 0x00000001ff027424 */ /* 0x000fe200078e00ff */
[----:B------:R-:W-:-:S04]  /*3e60*/  ISETP.NE.U32.AND P0, PT, R0, 0x1, PT ;  /* 0x000000010000780c */ /* 0x000fc80003f05070 */
[----:B------:R-:W-:-:S07]  /*3e70*/  SEL R2, R2, 0xffffffff, P0 ;  /* 0xffffffff02027807 */ /* 0x000fce0000000000 */
[----:B------:R-:W-:Y:S05]  /*3e80*/  @!P1 BRA `(.L_x_66317) ;  /* 0x0000000000309947 */ /* 0x000fea0003800000 */
[----:B------:R-:W-:Y:S01]  /*3e90*/  SHF.R.S32.HI R0, RZ, 0x1, R18 ;  /* 0x00000001ff007819 */ /* 0x000fe20000011412 */
[----:B------:R-:W-:-:S07]  /*3ea0*/  IMAD.MOV.U32 R5, RZ, RZ, 0x1 ;  /* 0x00000001ff057424 */ /* 0x000fce00078e00ff */
.L_x_66318:
        /* <DEDUP_REMOVED lines=10> */
.L_x_66317:
[----:B------:R-:W-:Y:S05]  /*3f50*/  BSYNC B3 ;  /* 0x0000000000037941 */ /* 0x000fea0003800000 */
.L_x_66316:
[----:B------:R-:W-:Y:S05]  /*3f60*/  BRA `(.L_x_66314) ;  /* 0x0000000000107947 */ /* 0x000fea0003800000 */
.L_x_66315:
[----:B------:R-:W-:Y:S01]  /*3f70*/  LOP3.LUT R18, R18, 0x1, RZ, 0xc0, !PT ;  /* 0x0000000112127812 */ /* 0x000fe200078ec0ff */
[----:B------:R-:W-:-:S03]  /*3f80*/  IMAD.MOV.U32 R2, RZ, RZ, 0x1 ;  /* 0x00000001ff027424 */ /* 0x000fc600078e00ff */
[----:B------:R-:W-:-:S04]  /*3f90*/  ISETP.NE.U32.AND P0, PT, R18, 0x1, PT ;  /* 0x000000011200780c */ /* 0x000fc80003f05070 */
[----:B------:R-:W-:-:S09]  /*3fa0*/  SEL R2, R2, 0xffffffff, P0 ;  /* 0xffffffff02027807 */ /* 0x000fd20000000000 */
.L_x_66314:
[----:B------:R-:W-:Y:S05]  /*3fb0*/  BSYNC B2 ;  /* 0x0000000000027941 */ /* 0x000fea0003800000 */
.L_x_66313:
        /* <DEDUP_REMOVED lines=20> */
.L_x_66324:
        /* <DEDUP_REMOVED lines=10> */
.L_x_66323:
[----:B------:R-:W-:Y:S05]  /*41a0*/  BSYNC B3 ;  /* 0x0000000000037941 */ /* 0x000fea0003800000 */
.L_x_66322:
[----:B------:R-:W-:Y:S05]  /*41b0*/  BRA `(.L_x_66320) ;  /* 0x0000000000107947 */ /* 0x000fea0003800000 */
.L_x_66321:
[----:B------:R-:W-:Y:S01]  /*41c0*/  LOP3.LUT R22, R22, 0x1, RZ, 0xc0, !PT ;  /* 0x0000000116167812 */ /* 0x000fe200078ec0ff */
[----:B------:R-:W-:-:S03]  /*41d0*/  IMAD.MOV.U32 R18, RZ, RZ, 0x1 ;  /* 0x00000001ff127424 */ /* 0x000fc600078e00ff */
[----:B------:R-:W-:-:S04]  /*41e0*/  ISETP.NE.U32.AND P0, PT, R22, 0x1, PT ;  /* 0x000000011600780c */ /* 0x000fc80003f05070 */
[----:B------:R-:W-:-:S09]  /*41f0*/  SEL R18, R18, 0xffffffff, P0 ;  /* 0xffffffff12127807 */ /* 0x000fd20000000000 */
.L_x_66320:
[----:B------:R-:W-:Y:S05]  /*4200*/  BSYNC B2 ;  /* 0x0000000000027941 */ /* 0x000fea0003800000 */
.L_x_66319:
[----:B------:R-:W-:-:S05]  /*4210*/  VIADD R3, R19, 0x180 ;  /* 0x0000018013037836 */ /* 0x000fca0000000000 */
        /* <DEDUP_REMOVED lines=18> */
.L_x_66329:
        /* <DEDUP_REMOVED lines=10> */
.L_x_66328:
[----:B------:R-:W-:Y:S05]  /*43e0*/  BSYNC B2 ;  /* 0x0000000000027941 */ /* 0x000fea0003800000 */
.L_x_66327:
[----:B------:R-:W-:Y:S05]  /*43f0*/  BRA `(.L_x_66325) ;  /* 0x0000000400847947 */ /* 0x000fea0003800000 */
.L_x_66326:
[----:B------:R-:W-:Y:S01]  /*4400*/  LOP3.LUT R24, R24, 0x1, RZ, 0xc0, !PT ;  /* 0x0000000118187812 */ /* 0x000fe200078ec0ff */
[----:B------:R-:W-:-:S03]  /*4410*/  IMAD.MOV.U32 R22, RZ, RZ, 0x1 ;  /* 0x00000001ff167424 */ /* 0x000fc600078e00ff */
[----:B------:R-:W-:-:S04]  /*4420*/  ISETP.NE.U32.AND P0, PT, R24, 0x1, PT ;  /* 0x000000011800780c */ /* 0x000fc80003f05070 */
[----:B------:R-:W-:Y:S01]  /*4430*/  SEL R22, R22, 0xffffffff, P0 ;  /* 0xffffffff16167807 */ /* 0x000fe20000000000 */
[----:B------:R-:W-:Y:S08]  /*4440*/  BRA `(.L_x_66325) ;  /* 0x0000000400707947 */ /* 0x000ff00003800000 */
.L_x_66306:
[----:B------:R-:W2:Y:S01]  /*4450*/  S2R R19, SR_TID.X ;  /* 0x0000000000137919 */ /* 0x000ea20000002100 */
[----:B------:R-:W-:Y:S01]  /*4460*/  BSSY B2, `(.L_x_66330) ;  /* 0x0000016000027945 */ /* 0x000fe20003800000 */
[----:B--2---:R-:W-:-:S13]  /*4470*/  ISETP.GE.AND P0, PT, R19, R16, PT ;  /* 0x000000101300720c */ /* 0x004fda0003f06270 */
[----:B------:R-:W-:Y:S05]  /*4480*/  @P0 BRA `(.L_x_66331) ;  /* 0x00000000004c0947 */ /* 0x000fea0003800000 */
[----:B01---5:R-:W-:Y:S01]  /*4490*/  ISETP.GE.AND P0, PT, R25, RZ, PT ;  /* 0x000000ff1900720c */ /* 0x023fe20003f06270 */
[----:B------:R-:W-:-:S12]  /*44a0*/  IMAD.MOV.U32 R4, RZ, RZ, RZ ;  /* 0x000000ffff047224 */ /* 0x000fd800078e00ff */
[----:B------:R-:W-:Y:S05]  /*44b0*/  @!P0 BRA `(.L_x_66331) ;  /* 0x0000000000408947 */ /* 0x000fea0003800000 */
[----:B------:R-:W-:Y:S01]  /*44c0*/  ISETP.NE.AND P0, PT, R25, RZ, PT ;  /* 0x000000ff1900720c */ /* 0x000fe20003f05270 */
[----:B------:R-:W-:-:S12]  /*44d0*/  IMAD.MOV.U32 R4, RZ, RZ, 0x1 ;  /* 0x00000001ff047424 */ /* 0x000fd800078e00ff */
[----:B------:R-:W-:Y:S05]  /*44e0*/  @!P0 BRA `(.L_x_66331) ;  /* 0x0000000000348947 */ /* 0x000fea0003800000 */
[----:B------:R-:W-:Y:S01]  /*44f0*/  ULDC UR4, c[0x0][0x218] ;  /* 0x0000860000047ab9 */ /* 0x000fe20000000800 */
[----:B------:R-:W-:Y:S02]  /*4500*/  IMAD.MOV.U32 R4, RZ, RZ, 0x1 ;  /* 0x00000001ff047424 */ /* 0x000fe400078e00ff */
[----:B------:R-:W-:-:S07]  /*4510*/  IMAD.U32 R0, RZ, RZ, UR4 ;  /* 0x00000004ff007e24 */ /* 0x000fce000f8e00ff */
.L_x_66332:
[C---:B---34-:R-:W-:Y:S01]  /*4520*/  VIADD R3, R25.reuse, 0x1 ;  /* 0x0000000119037836 */ /* 0x058fe20000000000 */
        /* <DEDUP_REMOVED lines=9> */
.L_x_66331:
[----:B------:R-:W-:Y:S05]  /*45c0*/  BSYNC B2 ;  /* 0x0000000000027941 */ /* 0x000fea0003800000 */
.L_x_66330:
[----:B01-34-:R-:W-:Y:S01]  /*45d0*/  VIADD R3, R19, 0x80 ;  /* 0x0000008013037836 */ /* 0x01bfe20000000000 */
[----:B------:R-:W-:Y:S04]  /*45e0*/  BSSY B2, `(.L_x_66333) ;  /* 0x0000016000027945 */ /* 0x000fe80003800000 */
[----:B------:R-:W-:-:S13]  /*45f0*/  ISETP.GE.AND P0, PT, R3, R16, PT ;  /* 0x000000100300720c */ /* 0x000fda0003f06270 */
[----:B------:R-:W-:Y:S05]  /*4600*/  @P0 BRA `(.L_x_66334) ;  /* 0x00000000004c0947 */ /* 0x000fea0003800000 */
[----:B-----5:R-:W-:Y:S01]  /*4610*/  ISETP.GE.AND P0, PT, R18, RZ, PT ;  /* 0x000000ff1200720c */ /* 0x020fe20003f06270 */
        /* <DEDUP_REMOVED lines=8> */
.L_x_66335:
        /* <DEDUP_REMOVED lines=10> */
.L_x_66334:
[----:B------:R-:W-:Y:S05]  /*4740*/  BSYNC B2 ;  /* 0x0000000000027941 */ /* 0x000fea0003800000 */
.L_x_66333:
[----:B------:R-:W-:Y:S01]  /*4750*/  VIADD R3, R19, 0x100 ;  /* 0x0000010013037836 */ /* 0x000fe20000000000 */
        /* <DEDUP_REMOVED lines=12> */
.L_x_66338:
        /* <DEDUP_REMOVED lines=10> */
.L_x_66337:
[----:B------:R-:W-:Y:S05]  /*48c0*/  BSYNC B2 ;  /* 0x0000000000027941 */ /* 0x000fea0003800000 */
.L_x_66336:
[----:B------:R-:W-:-:S05]  /*48d0*/  VIADD R3, R19, 0x180 ;  /* 0x0000018013037836 */ /* 0x000fca0000000000 */
        /* <DEDUP_REMOVED lines=8> */
[----:B------:R-:W-:-:S07]  /*4960*/  IMAD.MOV.U32 R22, RZ, RZ, 0x1 ;  /* 0x00000001ff167424 */ /* 0x000fce00078e00ff */
.L_x_66339:
        /* <DEDUP_REMOVED lines=10> */
.L_x_66325:
[----:B------:R-:W-:Y:S05]  /*4a10*/  BSYNC B0 ;  /* 0x0000000000007941 */ /* 0x000fea0003800000 */
.L_x_66305:
[----:B------:R-:W-:Y:S05]  /*4a20*/  BRA `(.L_x_66340) ;  /* 0x0000000000407947 */ /* 0x000fea0003800000 */
.L_x_66304:
[----:B------:R-:W2:Y:S01]  /*4a30*/  S2R R19, SR_TID.X ;  /* 0x0000000000137919 */ /* 0x000ea20000002100 */
[----:B01-345:R-:W-:Y:S02]  /*4a40*/  IMAD.MOV.U32 R18, RZ, RZ, 0x1 ;  /* 0x00000001ff127424 */ /* 0x03bfe400078e00ff */
[----:B------:R-:W-:Y:S02]  /*4a50*/  IMAD.MOV.U32 R2, RZ, RZ, 0x1 ;  /* 0x00000001ff027424 */ /* 0x000fe400078e00ff */
[----:B------:R-:W-:Y:S02]  /*4a60*/  IMAD.MOV.U32 R4, RZ, RZ, 0x1 ;  /* 0x00000001ff047424 */ /* 0x000fe400078e00ff */
[----:B--2---:R-:W-:-:S05]  /*4a70*/  VIADD R3, R19, 0x180 ;  /* 0x0000018013037836 */ /* 0x004fca0000000000 */
[----:B------:R-:W-:-:S13]  /*4a80*/  ISETP.GE.AND P0, PT, R3, R16, PT ;  /* 0x000000100300720c */ /* 0x000fda0003f06270 */
[----:B------:R-:W-:Y:S05]  /*4a90*/  @P0 BRA `(.L_x_66340) ;  /* 0x0000000000240947 */ /* 0x000fea0003800000 */
[----:B------:R-:W-:Y:S01]  /*4aa0*/  ISETP.GE.AND P0, PT, R24, 0x1, PT ;  /* 0x000000011800780c */ /* 0x000fe20003f06270 */
[----:B------:R-:W-:Y:S02]  /*4ab0*/  IMAD.MOV.U32 R22, RZ, RZ, 0x1 ;  /* 0x00000001ff167424 */ /* 0x000fe400078e00ff */
[----:B------:R-:W-:Y:S02]  /*4ac0*/  IMAD.MOV.U32 R18, RZ, RZ, 0x1 ;  /* 0x00000001ff127424 */ /* 0x000fe400078e00ff */
[----:B------:R-:W-:Y:S02]  /*4ad0*/  IMAD.MOV.U32 R2, RZ, RZ, 0x1 ;  /* 0x00000001ff027424 */ /* 0x000fe400078e00ff */
[----:B------:R-:W-:-:S06]  /*4ae0*/  IMAD.MOV.U32 R4, RZ, RZ, 0x1 ;  /* 0x00000001ff047424 */ /* 0x000fcc00078e00ff */
[----:B------:R-:W-:Y:S05]  /*4af0*/  @!P0 BRA `(.L_x_66340) ;  /* 0x00000000000c8947 */ /* 0x000fea0003800000 */
[----:B------:R-:W-:Y:S02]  /*4b00*/  IMAD.MOV.U32 R18, RZ, RZ, 0x1 ;  /* 0x00000001ff127424 */ /* 0x000fe400078e00ff */
[----:B------:R-:W-:Y:S02]  /*4b10*/  IMAD.MOV.U32 R2, RZ, RZ, 0x1 ;  /* 0x00000001ff027424 */ /* 0x000fe400078e00ff */
[----:B------:R-:W-:-:S07]  /*4b20*/  IMAD.MOV.U32 R4, RZ, RZ, 0x1 ;  /* 0x00000001ff047424 */ /* 0x000fce00078e00ff */
.L_x_66340:
[----:B------:R-:W-:Y:S05]  /*4b30*/  BSYNC B1 ;  /* 0x0000000000017941 */ /* 0x000fea0003800000 */
.L_x_66303:
        /* <DEDUP_REMOVED lines=24> */
.L_x_66346:
[----:B------:R0:W-:Y:S01]  /*4cc0*/  STG.E.U8 desc[UR36][R8.64], R4 ;  /* 0x0000000408007986 */ /* 0x0001e2000c101124 */
[----:B------:R-:W-:Y:S05]  /*4cd0*/  BRA `(.L_x_66348) ;  /* 0x0000000c00507947 */ /* 0x000fea0003800000 */
.L_x_66345:
        /* <DEDUP_REMOVED lines=9> */
.L_x_66350:
[----:B------:R0:W-:Y:S01]  /*4d70*/  STG.E desc[UR36][R8.64], R4 ;  /* 0x0000000408007986 */ /* 0x0001e2000c101924 */
[----:B------:R-:W-:Y:S05]  /*4d80*/  BRA `(.L_x_66348) ;  /* 0x0000000c00247947 */ /* 0x000fea0003800000 */
.L_x_66349:
[----:B------:R0:W-:Y:S01]  /*4d90*/  STG.E.U16 desc[UR36][R8.64], R4 ;  /* 0x0000000408007986 */ /* 0x0001e2000c101524 */
[----:B------:R-:W-:Y:S05]  /*4da0*/  BRA `(.L_x_66348) ;  /* 0x0000000c001c7947 */ /* 0x000fea0003800000 */
.L_x_66344:
        /* <DEDUP_REMOVED lines=9> */
.L_x_66352:
[----:B------:R-:W-:-:S04]  /*4e40*/  I2FP.F32.S32 R0, R4 ;  /* 0x0000000400007245 */ /* 0x000fc80000201400 */
[----:B------:R-:W-:-:S05]  /*4e50*/  F2FP.F16.F32.PACK_AB R0, RZ, R0 ;  /* 0x00000000ff00723e */ /* 0x000fca00000000ff */
[----:B------:R0:W-:Y:S01]  /*4e60*/  STG.E.U16 desc[UR36][R8.64], R0 ;  /* 0x0000000008007986 */ /* 0x0001e2000c101524 */
[----:B------:R-:W-:Y:S05]  /*4e70*/  BRA `(.L_x_66348) ;  /* 0x0000000800e87947 */ /* 0x000fea0003800000 */
.L_x_66351:
        /* <DEDUP_REMOVED lines=10> */
.L_x_66354:
[----:B------:R-:W-:-:S04]  /*4f20*/  I2FP.F32.S32 R4, R4 ;  /* 0x0000000400047245 */ /* 0x000fc80000201400 */
[----:B------:R-:W-:-:S04]  /*4f30*/  F2FP.F16.F32.PACK_AB R3, RZ, R4 ;  /* 0x00000004ff03723e */ /* 0x000fc800000000ff */
[----:B------:R-:W-:-:S05]  /*4f40*/  PRMT R3, R3, 0x5410, RZ ;  /* 0x0000541003037816 */ /* 0x000fca00000000ff */
[----:B------:R0:W-:Y:S01]  /*4f50*/  STG.E desc[UR36][R8.64], R3 ;  /* 0x0000000308007986 */ /* 0x0001e2000c101924 */
[----:B------:R-:W-:Y:S05]  /*4f60*/  BRA `(.L_x_66348) ;  /* 0x0000000800ac7947 */ /* 0x000fea0003800000 */
.L_x_66353:
[----:B------:R-:W0:Y:S02]  /*4f70*/  I2F.F64 R4, R4 ;  /* 0x0000000400047312 */ /* 0x000e240000201c00 */
[----:B0-----:R0:W-:Y:S01]  /*4f80*/  STG.E.64 desc[UR36][R8.64], R4 ;  /* 0x0000000408007986 */ /* 0x0011e2000c101b24 */
[----:B------:R-:W-:Y:S05]  /*4f90*/  BRA `(.L_x_66348) ;  /* 0x0000000800a07947 */ /* 0x000fea0003800000 */
.L_x_66343:
        /* <DEDUP_REMOVED lines=12> */
.L_x_66357:
[----:B------:R-:W0:Y:S01]  /*5060*/  I2F.F64 R4, R4 ;  /* 0x0000000400047312 */ /* 0x000e220000201c00 */
[----:B------:R-:W-:-:S05]  /*5070*/  CS2R R6, SRZ ;  /* 0x0000000000067805 */ /* 0x000fca000001ff00 */
[----:B0-----:R0:W-:Y:S01]  /*5080*/  STG.E.128 desc[UR36][R8.64], R4 ;  /* 0x0000000408007986 */ /* 0x0011e2000c101d24 */
[----:B------:R-:W-:Y:S05]  /*5090*/  BRA `(.L_x_66348) ;  /* 0x0000000800607947 */ /* 0x000fea0003800000 */
.L_x_66356:
        /* <DEDUP_REMOVED lines=21> */
.L_x_66361:
[----:B------:R-:W-:Y:S05]  /*51f0*/  BSYNC B0 ;  /* 0x0000000000007941 */ /* 0x000fea0003800000 */
.L_x_66360:
[----:B------:R-:W-:-:S05]  /*5200*/  LOP3.LUT R5, R0, R5, RZ, 0xfc, !PT ;  /* 0x0000000500057212 */ /* 0x000fca00078efcff */
[----:B------:R0:W-:Y:S01]  /*5210*/  STG.E.U8 desc[UR36][R8.64], R5 ;  /* 0x0000000508007986 */ /* 0x0001e2000c101124 */
[----:B------:R-:W-:Y:S05]  /*5220*/  BRA `(.L_x_66348) ;  /* 0x0000000400fc7947 */ /* 0x000fea0003800000 */
.L_x_66359:
        /* <DEDUP_REMOVED lines=13> */
.L_x_66363:
[----:B------:R-:W-:Y:S01]  /*5300*/  IMAD.MOV.U32 R0, RZ, RZ, 0x7f ;  /* 0x0000007fff007424 */ /* 0x000fe200078e00ff */
[----:B------:R-:W-:-:S04]  /*5310*/  ISETP.GT.U32.AND P0, PT, R3, 0x7f800000, PT ;  /* 0x7f8000000300780c */ /* 0x000fc80003f04070 */
[----:B------:R-:W-:-:S09]  /*5320*/  SEL R0, R0, 0x7c, P0 ;  /* 0x0000007c00007807 */ /* 0x000fd20000000000 */
.L_x_66364:
[----:B------:R-:W-:Y:S05]  /*5330*/  BSYNC B0 ;  /* 0x0000000000007941 */ /* 0x000fea0003800000 */
.L_x_66362:
[----:B------:R-:W-:-:S04]  /*5340*/  LOP3.LUT R3, R5, 0x80000000, RZ, 0xc0, !PT ;  /* 0x8000000005037812 */ /* 0x000fc800078ec0ff */
[----:B------:R-:W-:-:S04]  /*5350*/  SHF.R.U32.HI R3, RZ, 0x18, R3 ;  /* 0x00000018ff037819 */ /* 0x000fc80000011603 */
[----:B------:R-:W-:-:S05]  /*5360*/  LOP3.LUT R3, R0, R3, RZ, 0xfc, !PT ;  /* 0x0000000300037212 */ /* 0x000fca00078efcff */
[----:B------:R0:W-:Y:S01]  /*5370*/  STG.E.U8 desc[UR36][R8.64], R3 ;  /* 0x0000000308007986 */ /* 0x0001e2000c101124 */
[----:B------:R-:W-:Y:S05]  /*5380*/  BRA `(.L_x_66348) ;  /* 0x0000000400a47947 */ /* 0x000fea0003800000 */
.L_x_66358:
[----:B------:R-:W-:-:S04]  /*5390*/  I2FP.F32.S32 R0, R4 ;  /* 0x0000000400007245 */ /* 0x000fc80000201400 */
[----:B------:R-:W-:-:S05]  /*53a0*/  F2FP.BF16.F32.PACK_AB R0, RZ, R0 ;  /* 0x00000000ff00723e */ /* 0x000fca00000010ff */
[----:B------:R0:W-:Y:S01]  /*53b0*/  STG.E.U16 desc[UR36][R8.64], R0 ;  /* 0x0000000008007986 */ /* 0x0001e2000c101524 */
[----:B------:R-:W-:Y:S05]  /*53c0*/  BRA `(.L_x_66348) ;  /* 0x0000000400947947 */ /* 0x000fea0003800000 */
.L_x_66355:
        /* <DEDUP_REMOVED lines=10> */
.L_x_66367:
        /* <DEDUP_REMOVED lines=17> */
.L_x_66370:
[----:B------:R-:W-:-:S04]  /*5580*/  LOP3.LUT R3, R5, 0x80000000, RZ, 0xc0, !PT ;  /* 0x8000000005037812 */ /* 0x000fc800078ec0ff */
[----:B------:R-:W-:-:S04]  /*5590*/  SHF.R.U32.HI R3, RZ, 0x18, R3 ;  /* 0x00000018ff037819 */ /* 0x000fc80000011603 */
[----:B------:R-:W-:-:S04]  /*55a0*/  LOP3.LUT R0, R0, R3, RZ, 0xfc, !PT ;  /* 0x0000000300007212 */ /* 0x000fc800078efcff */
[----:B------:R-:W-:-:S07]  /*55b0*/  PRMT R4, R0, 0x7610, R4 ;  /* 0x0000761000047816 */ /* 0x000fce0000000004 */
.L_x_66369:
[----:B------:R-:W-:Y:S05]  /*55c0*/  BSYNC B0 ;  /* 0x0000000000007941 */ /* 0x000fea0003800000 */
.L_x_66368:
[----:B------:R3:W-:Y:S01]  /*55d0*/  STG.E.U8 desc[UR36][R8.64], R4 ;  /* 0x0000000408007986 */ /* 0x0007e2000c101124 */
[----:B------:R-:W-:Y:S05]  /*55e0*/  BRA `(.L_x_66348) ;  /* 0x00000004000c7947 */ /* 0x000fea0003800000 */
.L_x_66366:
        /* <DEDUP_REMOVED lines=17> */
.L_x_66373:
[----:B------:R-:W-:-:S04]  /*5700*/  LOP3.LUT R3, R5, 0x80000000, RZ, 0xc0, !PT ;  /* 0x8000000005037812 */ /* 0x000fc800078ec0ff */
[----:B------:R-:W-:-:S04]  /*5710*/  SHF.R.U32.HI R3, RZ, 0x18, R3 ;  /* 0x00000018ff037819 */ /* 0x000fc80000011603 */
[----:B------:R-:W-:-:S04]  /*5720*/  LOP3.LUT R0, R0, R3, RZ, 0xfc, !PT ;  /* 0x0000000300007212 */ /* 0x000fc800078efcff */
[----:B------:R-:W-:-:S07]  /*5730*/  PRMT R4, R0, 0x7610, R4 ;  /* 0x0000761000047816 */ /* 0x000fce0000000004 */
.L_x_66372:
[----:B------:R-:W-:Y:S05]  /*5740*/  BSYNC B0 ;  /* 0x0000000000007941 */ /* 0x000fea0003800000 */
.L_x_66371:
[----:B------:R0:W-:Y:S01]  /*5750*/  STG.E.U8 desc[UR36][R8.64], R4 ;  /* 0x0000000408007986 */ /* 0x0001e2000c101124 */
[----:B------:R-:W-:Y:S05]  /*5760*/  BRA `(.L_x_66348) ;  /* 0x0000000000ac7947 */ /* 0x000fea0003800000 */
.L_x_66365:
        /* <DEDUP_REMOVED lines=22> */
.L_x_66347:
        /* <DEDUP_REMOVED lines=16> */
.L_x_66376:
[----:B------:R-:W-:Y:S05]  /*59d0*/  BRA `(.L_x_66348) ;  /* 0x0000000000107947 */ /* 0x000fea0003800000 */
.L_x_66375:
[----:B------:R-:W-:-:S05]  /*59e0*/  SHF.R.S32.HI R5, RZ, 0x1f, R4 ;  /* 0x0000001fff057819 */ /* 0x000fca0000011404 */
[----:B------:R2:W-:Y:S01]  /*59f0*/  STG.E.64 desc[UR36][R8.64], R4 ;  /* 0x0000000408007986 */ /* 0x0005e2000c101b24 */
[----:B------:R-:W-:Y:S05]  /*5a00*/  BRA `(.L_x_66348) ;  /* 0x0000000000047947 */ /* 0x000fea0003800000 */
.L_x_66374:
[----:B------:R0:W-:Y:S02]  /*5a10*/  STG.E desc[UR36][R8.64], R4 ;  /* 0x0000000408007986 */ /* 0x0001e4000c101924 */
.L_x_66348:
[----:B------:R-:W-:-:S07]  /*5a20*/  VIADD R19, R19, 0x80 ;  /* 0x0000008013137836 */ /* 0x000fce0000000000 */
.L_x_66342:
[----:B------:R-:W-:Y:S05]  /*5a30*/  BSYNC B6 ;  /* 0x0000000000067941 */ /* 0x000fea0003800000 */
.L_x_66341:
        /* <DEDUP_REMOVED lines=23> */
.L_x_66382:
[----:B------:R3:W-:Y:S01]  /*5bb0*/  STG.E.U8 desc[UR36][R8.64], R2 ;  /* 0x0000000208007986 */ /* 0x0007e2000c101124 */
[----:B------:R-:W-:Y:S05]  /*5bc0*/  BRA `(.L_x_66384) ;  /* 0x0000000c00507947 */ /* 0x000fea0003800000 */
.L_x_66381:
        /* <DEDUP_REMOVED lines=9> */
.L_x_66386:
[----:B------:R2:W-:Y:S01]  /*5c60*/  STG.E desc[UR36][R8.64], R2 ;  /* 0x0000000208007986 */ /* 0x0005e2000c101924 */
[----:B------:R-:W-:Y:S05]  /*5c70*/  BRA `(.L_x_66384) ;  /* 0x0000000c00247947 */ /* 0x000fea0003800000 */
.L_x_66385:
[----:B------:R0:W-:Y:S01]  /*5c80*/  STG.E.U16 desc[UR36][R8.64], R2 ;  /* 0x0000000208007986 */ /* 0x0001e2000c101524 */
[----:B------:R-:W-:Y:S05]  /*5c90*/  BRA `(.L_x_66384) ;  /* 0x0000000c001c7947 */ /* 0x000fea0003800000 */
.L_x_66380:
        /* <DEDUP_REMOVED lines=9> */
.L_x_66388:
[----:B------:R-:W-:-:S04]  /*5d30*/  I2FP.F32.S32 R0, R2 ;  /* 0x0000000200007245 */ /* 0x000fc80000201400 */
[----:B------:R-:W-:-:S05]  /*5d40*/  F2FP.F16.F32.PACK_AB R0, RZ, R0 ;  /* 0x00000000ff00723e */ /* 0x000fca00000000ff */
[----:B------:R0:W-:Y:S01]  /*5d50*/  STG.E.U16 desc[UR36][R8.64], R0 ;  /* 0x0000000008007986 */ /* 0x0001e2000c101524 */
[----:B------:R-:W-:Y:S05]  /*5d60*/  BRA `(.L_x_66384) ;  /* 0x0000000800e87947 */ /* 0x000fea0003800000 */
.L_x_66387:
        /* <DEDUP_REMOVED lines=10> */
.L_x_66390:
[----:B------:R-:W-:-:S04]  /*5e10*/  I2FP.F32.S32 R2, R2 ;  /* 0x0000000200027245 */ /* 0x000fc80000201400 */
[----:B------:R-:W-:-:S04]  /*5e20*/  F2FP.F16.F32.PACK_AB R3, RZ, R2 ;  /* 0x00000002ff03723e */ /* 0x000fc800000000ff */
[----:B------:R-:W-:-:S05]  /*5e30*/  PRMT R3, R3, 0x5410, RZ ;  /* 0x0000541003037816 */ /* 0x000fca00000000ff */
[----:B------:R0:W-:Y:S01]  /*5e40*/  STG.E desc[UR36][R8.64], R3 ;  /* 0x0000000308007986 */ /* 0x0001e2000c101924 */
[----:B------:R-:W-:Y:S05]  /*5e50*/  BRA `(.L_x_66384) ;  /* 0x0000000800ac7947 */ /* 0x000fea0003800000 */
.L_x_66389:
[----:B------:R-:W0:Y:S02]  /*5e60*/  I2F.F64 R2, R2 ;  /* 0x0000000200027312 */ /* 0x000e240000201c00 */
[----:B0-----:R0:W-:Y:S01]  /*5e70*/  STG.E.64 desc[UR36][R8.64], R2 ;  /* 0x0000000208007986 */ /* 0x0011e2000c101b24 */
[----:B------:R-:W-:Y:S05]  /*5e80*/  BRA `(.L_x_66384) ;  /* 0x0000000800a07947 */ /* 0x000fea0003800000 */
.L_x_66379:
        /* <DEDUP_REMOVED lines=12> */
.L_x_66393:
[----:B------:R-:W0:Y:S01]  /*5f50*/  I2F.F64 R4, R2 ;  /* 0x0000000200047312 */ /* 0x000e220000201c00 */
[----:B------:R-:W-:-:S05]  /*5f60*/  CS2R R6, SRZ ;  /* 0x0000000000067805 */ /* 0x000fca000001ff00 */
[----:B0-----:R0:W-:Y:S01]  /*5f70*/  STG.E.128 desc[UR36][R8.64], R4 ;  /* 0x0000000408007986 */ /* 0x0011e2000c101d24 */
[----:B------:R-:W-:Y:S05]  /*5f80*/  BRA `(.L_x_66384) ;  /* 0x0000000800607947 */ /* 0x000fea0003800000 */
.L_x_66392:
        /* <DEDUP_REMOVED lines=21> */
.L_x_66397:
[----:B------:R-:W-:Y:S05]  /*60e0*/  BSYNC B0 ;  /* 0x0000000000007941 */ /* 0x000fea0003800000 */
.L_x_66396:
[----:B------:R-:W-:-:S05]  /*60f0*/  LOP3.LUT R3, R0, R3, RZ, 0xfc, !PT ;  /* 0x0000000300037212 */ /* 0x000fca00078efcff */
[----:B------:R0:W-:Y:S01]  /*6100*/  STG.E.U8 desc[UR36][R8.64], R3 ;  /* 0x0000000308007986 */ /* 0x0001e2000c101124 */
[----:B------:R-:W-:Y:S05]  /*6110*/  BRA `(.L_x_66384) ;  /* 0x0000000400fc7947 */ /* 0x000fea0003800000 */
.L_x_66395:
        /* <DEDUP_REMOVED lines=13> */
.L_x_66399:
[----:B------:R-:W-:Y:S01]  /*61f0*/  IMAD.MOV.U32 R0, RZ, RZ, 0x7f ;  /* 0x0000007fff007424 */ /* 0x000fe200078e00ff */
[----:B------:R-:W-:-:S04]  /*6200*/  ISETP.GT.U32.AND P0, PT, R2, 0x7f800000, PT ;  /* 0x7f8000000200780c */ /* 0x000fc80003f04070 */
[----:B------:R-:W-:-:S09]  /*6210*/  SEL R0, R0, 0x7c, P0 ;  /* 0x0000007c00007807 */ /* 0x000fd20000000000 */
.L_x_66400:
[----:B------:R-:W-:Y:S05]  /*6220*/  BSYNC B0 ;  /* 0x0000000000007941 */ /* 0x000fea0003800000 */
.L_x_66398:
[----:B------:R-:W-:-:S04]  /*6230*/  LOP3.LUT R2, R3, 0x80000000, RZ, 0xc0, !PT ;  /* 0x8000000003027812 */ /* 0x000fc800078ec0ff */
[----:B------:R-:W-:-:S04]  /*6240*/  SHF.R.U32.HI R3, RZ, 0x18, R2 ;  /* 0x00000018ff037819 */ /* 0x000fc80000011602 */
[----:B------:R-:W-:-:S05]  /*6250*/  LOP3.LUT R3, R0, R3, RZ, 0xfc, !PT ;  /* 0x0000000300037212 */ /* 0x000fca00078efcff */
[----:B------:R0:W-:Y:S01]  /*6260*/  STG.E.U8 desc[UR36][R8.64], R3 ;  /* 0x0000000308007986 */ /* 0x0001e2000c101124 */
[----:B------:R-:W-:Y:S05]  /*6270*/  BRA `(.L_x_66384) ;  /* 0x0000000400a47947 */ /* 0x000fea0003800000 */
.L_x_66394:
[----:B------:R-:W-:-:S04]  /*6280*/  I2FP.F32.S32 R0, R2 ;  /* 0x0000000200007245 */ /* 0x000fc80000201400 */
[----:B------:R-:W-:-:S05]  /*6290*/  F2FP.BF16.F32.PACK_AB R0, RZ, R0 ;  /* 0x00000000ff00723e */ /* 0x000fca00000010ff */
[----:B------:R0:W-:Y:S01]  /*62a0*/  STG.E.U16 desc[UR36][R8.64], R0 ;  /* 0x0000000008007986 */ /* 0x0001e2000c101524 */
[----:B------:R-:W-:Y:S05]  /*62b0*/  BRA `(.L_x_66384) ;  /* 0x0000000400947947 */ /* 0x000fea0003800000 */
.L_x_66391:
        /* <DEDUP_REMOVED lines=10> */
.L_x_66403:
        /* <DEDUP_REMOVED lines=17> */
.L_x_66406:
[----:B------:R-:W-:-:S04]  /*6470*/  LOP3.LUT R2, R3, 0x80000000, RZ, 0xc0, !PT ;  /* 0x8000000003027812 */ /* 0x000fc800078ec0ff */
[----:B------:R-:W-:-:S04]  /*6480*/  SHF.R.U32.HI R3, RZ, 0x18, R2 ;  /* 0x00000018ff037819 */ /* 0x000fc80000011602 */
[----:B------:R-:W-:-:S04]  /*6490*/  LOP3.LUT R0, R0, R3, RZ, 0xfc, !PT ;  /* 0x0000000300007212 */ /* 0x000fc800078efcff */
[----:B------:R-:W-:-:S07]  /*64a0*/  PRMT R4, R0, 0x7610, R4 ;  /* 0x0000761000047816 */ /* 0x000fce0000000004 */
.L_x_66405:
[----:B------:R-:W-:Y:S05]  /*64b0*/  BSYNC B0 ;  /* 0x0000000000007941 */ /* 0x000fea0003800000 */
.L_x_66404:
[----:B------:R0:W-:Y:S01]  /*64c0*/  STG.E.U8 desc[UR36][R8.64], R4 ;  /* 0x0000000408007986 */ /* 0x0001e2000c101124 */
[----:B------:R-:W-:Y:S05]  /*64d0*/  BRA `(.L_x_66384) ;  /* 0x00000004000c7947 */ /* 0x000fea0003800000 */
.L_x_66402:
        /* <DEDUP_REMOVED lines=17> */
.L_x_66409:
[----:B------:R-:W-:-:S04]  /*65f0*/  LOP3.LUT R2, R3, 0x80000000, RZ, 0xc0, !PT ;  /* 0x8000000003027812 */ /* 0x000fc800078ec0ff */
[----:B------:R-:W-:-:S04]  /*6600*/  SHF.R.U32.HI R3, RZ, 0x18, R2 ;  /* 0x00000018ff037819 */ /* 0x000fc80000011602 */
[----:B------:R-:W-:-:S04]  /*6610*/  LOP3.LUT R0, R0, R3, RZ, 0xfc, !PT ;  /* 0x0000000300007212 */ /* 0x000fc800078efcff */
[----:B------:R-:W-:-:S07]  /*6620*/  PRMT R4, R0, 0x7610, R4 ;  /* 0x0000761000047816 */ /* 0x000fce0000000004 */
.L_x_66408:
[----:B------:R-:W-:Y:S05]  /*6630*/  BSYNC B0 ;  /* 0x0000000000007941 */ /* 0x000fea0003800000 */
.L_x_66407:
[----:B------:R0:W-:Y:S01]  /*6640*/  STG.E.U8 desc[UR36][R8.64], R4 ;  /* 0x0000000408007986 */ /* 0x0001e2000c101124 */
[----:B------:R-:W-:Y:S05]  /*6650*/  BRA `(.L_x_66384) ;  /* 0x0000000000ac7947 */ /* 0x000fea0003800000 */
.L_x_66401:
        /* <DEDUP_REMOVED lines=22> */
.L_x_66383:
        /* <DEDUP_REMOVED lines=16> */
.L_x_66412:
[----:B------:R-:W-:Y:S05]  /*68c0*/  BRA `(.L_x_66384) ;  /* 0x0000000000107947 */ /* 0x000fea0003800000 */
.L_x_66411:
[----:B------:R-:W-:-:S05]  /*68d0*/  SHF.R.S32.HI R3, RZ, 0x1f, R2 ;  /* 0x0000001fff037819 */ /* 0x000fca0000011402 */
[----:B------:R0:W-:Y:S01]  /*68e0*/  STG.E.64 desc[UR36][R8.64], R2 ;  /* 0x0000000208007986 */ /* 0x0001e2000c101b24 */
[----:B------:R-:W-:Y:S05]  /*68f0*/  BRA `(.L_x_66384) ;  /* 0x0000000000047947 */ /* 0x000fea0003800000 */
.L_x_66410:
[----:B------:R0:W-:Y:S02]  /*6900*/  STG.E desc[UR36][R8.64], R2 ;  /* 0x0000000208007986 */ /* 0x0001e4000c101924 */
.L_x_66384:
        /* <DEDUP_REMOVED lines=23> */
.L_x_66416:
[----:B-----5:R0:W-:Y:S01]  /*6a80*/  STG.E.U8 desc[UR36][R2.64], R18 ;  /* 0x0000001202007986 */ /* 0x0201e2000c101124 */
[----:B------:R-:W-:Y:S05]  /*6a90*/  BRA `(.L_x_66418) ;  /* 0x0000000c00587947 */ /* 0x000fea0003800000 */
.L_x_66415:
[----:B------:R-:W-:-:S13]  /*6aa0*/  ISETP.NE.AND P0, PT, R0, 0x2, PT ;  /* 0x000000020000780c */ /* 0x000fda0003f05270 */
[----:B------:R-:W-:Y:S05]  /*6ab0*/  @!P0 BRA `(.L_x_66419) ;  /* 0x0000000000288947 */ /* 0x000fea0003800000 */
[----:B------:R-:W-:-:S13]  /*6ac0*/  ISETP.NE.AND P0, PT, R0, 0x3, PT ;  /* 0x000000030000780c */ /* 0x000fda0003f05270 */
[----:B------:R-:W-:Y:S05]  /*6ad0*/  @!P0 BRA `(.L_x_66420) ;  /* 0x0000000000188947 */ /* 0x000fea0003800000 */
[----:B------:R-:W-:-:S13]  /*6ae0*/  ISETP.NE.AND P0, PT, R0, 0x4, PT ;  /* 0x000000040000780c */ /* 0x000fda0003f05270 */
[----:B------:R-:W-:Y:S05]  /*6af0*/  @P0 BRA `(.L_x_66417) ;  /* 0x0000000800e80947 */ /* 0x000fea0003800000 */
[--C-:B-----5:R-:W-:Y:S01]  /*6b00*/  SHF.R.S32.HI R5, RZ, 0x1f, R18.reuse ;  /* 0x0000001fff057819 */ /* 0x120fe20000011412 */
[----:B------:R-:W-:-:S05]  /*6b10*/  IMAD.MOV.U32 R4, RZ, RZ, R18 ;  /* 0x000000ffff047224 */ /* 0x000fca00078e0012 */
[----:B------:R0:W-:Y:S01]  /*6b20*/  STG.E.64 desc[UR36][R2.64], R4 ;  /* 0x0000000402007986 */ /* 0x0001e2000c101b24 */
[----:B------:R-:W-:Y:S05]  /*6b30*/  BRA `(.L_x_66418) ;  /* 0x0000000c00307947 */ /* 0x000fea0003800000 */
.L_x_66420:
[----:B-----5:R0:W-:Y:S01]  /*6b40*/  STG.E desc[UR36][R2.64], R18 ;  /* 0x0000001202007986 */ /* 0x0201e2000c101924 */
[----:B------:R-:W-:Y:S05]  /*6b50*/  BRA `(.L_x_66418) ;  /* 0x0000000c00287947 */ /* 0x000fea0003800000 */
.L_x_66419:
[----:B-----5:R0:W-:Y:S01]  /*6b60*/  STG.E.U16 desc[UR36][R2.64], R18 ;  /* 0x0000001202007986 */ /* 0x0201e2000c101524 */
[----:B------:R-:W-:Y:S05]  /*6b70*/  BRA `(.L_x_66418) ;  /* 0x0000000c00207947 */ /* 0x000fea0003800000 */
.L_x_66414:
[----:B------:R-:W-:-:S13]  /*6b80*/  ISETP.GT.AND P0, PT, R0, 0x6, PT ;  /* 0x000000060000780c */ /* 0x000fda0003f04270 */
[----:B------:R-:W-:Y:S05]  /*6b90*/  @P0 BRA `(.L_x_66421) ;  /* 0x00000000002c0947 */ /* 0x000fea0003800000 */
[----:B------:R-:W-:-:S13]  /*6ba0*/  ISETP.NE.AND P0, PT, R0, 0x5, PT ;  /* 0x000000050000780c */ /* 0x000fda0003f05270 */
[----:B------:R-:W-:Y:S05]  /*6bb0*/  @!P0 BRA `(.L_x_66422) ;  /* 0x0000000000148947 */ /* 0x000fea0003800000 */
[----:B------:R-:W-:-:S13]  /*6bc0*/  ISETP.NE.AND P0, PT, R0, 0x6, PT ;  /* 0x000000060000780c */ /* 0x000fda0003f05270 */
[----:B------:R-:W-:Y:S05]  /*6bd0*/  @P0 BRA `(.L_x_66417) ;  /* 0x0000000800b00947 */ /* 0x000fea0003800000 */
[----:B-----5:R-:W-:-:S05]  /*6be0*/  I2FP.F32.S32 R5, R18 ;  /* 0x0000001200057245 */ /* 0x020fca0000201400 */
[----:B------:R0:W-:Y:S01]  /*6bf0*/  STG.E desc[UR36][R2.64], R5 ;  /* 0x0000000502007986 */ /* 0x0001e2000c101924 */
[----:B------:R-:W-:Y:S05]  /*6c00*/  BRA `(.L_x_66418) ;  /* 0x0000000800fc7947 */ /* 0x000fea0003800000 */
.L_x_66422:
[----:B-----5:R-:W-:-:S04]  /*6c10*/  I2FP.F32.S32 R0, R18 ;  /* 0x0000001200007245 */ /* 0x020fc80000201400 */
[----:B------:R-:W-:-:S05]  /*6c20*/  F2FP.F16.F32.PACK_AB R0, RZ, R0 ;  /* 0x00000000ff00723e */ /* 0x000fca00000000ff */
[----:B------:R0:W-:Y:S01]  /*6c30*/  STG.E.U16 desc[UR36][R2.64], R0 ;  /* 0x0000000002007986 */ /* 0x0001e2000c101524 */
[----:B------:R-:W-:Y:S05]  /*6c40*/  BRA `(.L_x_66418) ;  /* 0x0000000800ec7947 */ /* 0x000fea0003800000 */
.L_x_66421:
[----:B------:R-:W-:-:S13]  /*6c50*/  ISETP.NE.AND P0, PT, R0, 0x7, PT ;  /* 0x000000070000780c */ /* 0x000fda0003f05270 */
[----:B------:R-:W-:Y:S05]  /*6c60*/  @!P0 BRA `(.L_x_66423) ;  /* 0x0000000000348947 */ /* 0x000fea0003800000 */
[----:B------:R-:W-:-:S13]  /*6c70*/  ISETP.NE.AND P0, PT, R0, 0x8, PT ;  /* 0x000000080000780c */ /* 0x000fda0003f05270 */
[----:B------:R-:W-:Y:S05]  /*6c80*/  @!P0 BRA `(.L_x_66424) ;  /* 0x0000000000188947 */ /* 0x000fea0003800000 */
[----:B------:R-:W-:-:S13]  /*6c90*/  ISETP.NE.AND P0, PT, R0, 0x9, PT ;  /* 0x000000090000780c */ /* 0x000fda0003f05270 */
[----:B------:R-:W-:Y:S05]  /*6ca0*/  @P0 BRA `(.L_x_66417) ;  /* 0x00000008007c0947 */ /* 0x000fea0003800000 */
[----:B-----5:R-:W-:Y:S01]  /*6cb0*/  I2FP.F32.S32 R4, R18 ;  /* 0x0000001200047245 */ /* 0x020fe20000201400 */
[----:B------:R-:W-:-:S05]  /*6cc0*/  IMAD.MOV.U32 R5, RZ, RZ, RZ ;  /* 0x000000ffff057224 */ /* 0x000fca00078e00ff */
[----:B------:R0:W-:Y:S01]  /*6cd0*/  STG.E.64 desc[UR36][R2.64], R4 ;  /* 0x0000000402007986 */ /* 0x0001e2000c101b24 */
[----:B------:R-:W-:Y:S05]  /*6ce0*/  BRA `(.L_x_66418) ;  /* 0x0000000800c47947 */ /* 0x000fea0003800000 */
.L_x_66424:
[----:B-----5:R-:W-:-:S04]  /*6cf0*/  I2FP.F32.S32 R18, R18 ;  /* 0x0000001200127245 */ /* 0x020fc80000201400 */
[----:B------:R-:W-:-:S04]  /*6d00*/  F2FP.F16.F32.PACK_AB R5, RZ, R18 ;  /* 0x00000012ff05723e */ /* 0x000fc800000000ff */
[----:B------:R-:W-:-:S05]  /*6d10*/  PRMT R5, R5, 0x5410, RZ ;  /* 0x0000541005057816 */ /* 0x000fca00000000ff */
[----:B------:R0:W-:Y:S01]  /*6d20*/  STG.E desc[UR36][R2.64], R5 ;  /* 0x0000000502007986 */ /* 0x0001e2000c101924 */
[----:B------:R-:W-:Y:S05]  /*6d30*/  BRA `(.L_x_66418) ;  /* 0x0000000800b07947 */ /* 0x000fea0003800000 */
.L_x_66423:
[----:B-----5:R-:W0:Y:S02]  /*6d40*/  I2F.F64 R4, R18 ;  /* 0x0000001200047312 */ /* 0x020e240000201c00 */
[----:B0-----:R0:W-:Y:S01]  /*6d50*/  STG.E.64 desc[UR36][R2.64], R4 ;  /* 0x0000000402007986 */ /* 0x0011e2000c101b24 */
[----:B------:R-:W-:Y:S05]  /*6d60*/  BRA `(.L_x_66418) ;  /* 0x0000000800a47947 */ /* 0x000fea0003800000 */
.L_x_66413:
        /* <DEDUP_REMOVED lines=8> */
[----:B-----5:R-:W-:-:S04]  /*6df0*/  ISETP.NE.AND P0, PT, R18, RZ, PT ;  /* 0x000000ff1200720c */ /* 0x020fc80003f05270 */
[----:B------:R-:W-:-:S05]  /*6e00*/  SEL R5, RZ, 0x1, !P0 ;  /* 0x00000001ff057807 */ /* 0x000fca0004000000 */
[----:B------:R0:W-:Y:S01]  /*6e10*/  STG.E.U8 desc[UR36][R2.64], R5 ;  /* 0x0000000502007986 */ /* 0x0001e2000c101124 */
[----:B------:R-:W-:Y:S05]  /*6e20*/  BRA `(.L_x_66418) ;  /* 0x0000000800747947 */ /* 0x000fea0003800000 */
.L_x_66427:
[----:B-----5:R-:W0:Y:S01]  /*6e30*/  I2F.F64 R4, R18 ;  /* 0x0000001200047312 */ /* 0x020e220000201c00 */
[----:B------:R-:W-:-:S05]  /*6e40*/  CS2R R6, SRZ ;  /* 0x0000000000067805 */ /* 0x000fca000001ff00 */
[----:B0-----:R0:W-:Y:S01]  /*6e50*/  STG.E.128 desc[UR36][R2.64], R4 ;  /* 0x0000000402007986 */ /* 0x0011e2000c101d24 */
[----:B------:R-:W-:Y:S05]  /*6e60*/  BRA `(.L_x_66418) ;  /* 0x0000000800647947 */ /* 0x000fea0003800000 */
.L_x_66426:
[----:B------:R-:W-:-:S13]  /*6e70*/  ISETP.NE.AND P0, PT, R0, 0xf, PT ;  /* 0x0000000f0000780c */ /* 0x000fda0003f05270 */
[----:B------:R-:W-:Y:S05]  /*6e80*/  @!P0 BRA `(.L_x_66428) ;  /* 0x0000000000b48947 */ /* 0x000fea0003800000 */
[----:B------:R-:W-:-:S13]  /*6e90*/  ISETP.NE.AND P0, PT, R0, 0x17, PT ;  /* 0x000000170000780c */ /* 0x000fda0003f05270 */
[----:B------:R-:W-:Y:S05]  /*6ea0*/  @!P0 BRA `(.L_x_66429) ;  /* 0x0000000000548947 */ /* 0x000fea0003800000 */
[----:B------:R-:W-:-:S13]  /*6eb0*/  ISETP.NE.AND P0, PT, R0, 0x18, PT ;  /* 0x000000180000780c */ /* 0x000fda0003f05270 */
[----:B------:R-:W-:Y:S05]  /*6ec0*/  @P0 BRA `(.L_x_66417) ;  /* 0x0000000400f40947 */ /* 0x000fea0003800000 */
[----:B-----5:R-:W-:Y:S01]  /*6ed0*/  I2FP.F32.S32 R7, R18 ;  /* 0x0000001200077245 */ /* 0x020fe20000201400 */
        /* <DEDUP_REMOVED lines=14> */
.L_x_66431:
[----:B------:R-:W-:Y:S05]  /*6fc0*/  BSYNC B0 ;  /* 0x0000000000007941 */ /* 0x000fea0003800000 */
.L_x_66430:
[----:B------:R-:W-:-:S05]  /*6fd0*/  LOP3.LUT R5, R0, R5, RZ, 0xfc, !PT ;  /* 0x0000000500057212 */ /* 0x000fca00078efcff */
[----:B------:R0:W-:Y:S01]  /*6fe0*/  STG.E.U8 desc[UR36][R2.64], R5 ;  /* 0x0000000502007986 */ /* 0x0001e2000c101124 */
[----:B------:R-:W-:Y:S05]  /*6ff0*/  BRA `(.L_x_66418) ;  /* 0x0000000800007947 */ /* 0x000fea0003800000 */
.L_x_66429:
[----:B-----5:R-:W-:Y:S01]  /*7000*/  I2FP.F32.S32 R5, R18 ;  /* 0x0000001200057245 */ /* 0x020fe20000201400 */
        /* <DEDUP_REMOVED lines=12> */
.L_x_66433:
[----:B------:R-:W-:Y:S01]  /*70d0*/  IMAD.MOV.U32 R0, RZ, RZ, 0x7f ;  /* 0x0000007fff007424 */ /* 0x000fe200078e00ff */
[----:B------:R-:W-:-:S04]  /*70e0*/  ISETP.GT.U32.AND P0, PT, R4, 0x7f800000, PT ;  /* 0x7f8000000400780c */ /* 0x000fc80003f04070 */
[----:B------:R-:W-:-:S09]  /*70f0*/  SEL R0, R0, 0x7c, P0 ;  /* 0x0000007c00007807 */ /* 0x000fd20000000000 */
.L_x_66434:
[----:B------:R-:W-:Y:S05]  /*7100*/  BSYNC B0 ;  /* 0x0000000000007941 */ /* 0x000fea0003800000 */
.L_x_66432:
[----:B------:R-:W-:-:S04]  /*7110*/  LOP3.LUT R4, R5, 0x80000000, RZ, 0xc0, !PT ;  /* 0x8000000005047812 */ /* 0x000fc800078ec0ff */
[----:B------:R-:W-:-:S04]  /*7120*/  SHF.R.U32.HI R5, RZ, 0x18, R4 ;  /* 0x00000018ff057819 */ /* 0x000fc80000011604 */
[----:B------:R-:W-:-:S05]  /*7130*/  LOP3.LUT R5, R0, R5, RZ, 0xfc, !PT ;  /* 0x0000000500057212 */ /* 0x000fca00078efcff */
[----:B------:R0:W-:Y:S01]  /*7140*/  STG.E.U8 desc[UR36][R2.64], R5 ;  /* 0x0000000502007986 */ /* 0x0001e2000c101124 */
[----:B------:R-:W-:Y:S05]  /*7150*/  BRA `(.L_x_66418) ;  /* 0x0000000400a87947 */ /* 0x000fea0003800000 */
.L_x_66428:
[----:B-----5:R-:W-:-:S04]  /*7160*/  I2FP.F32.S32 R0, R18 ;  /* 0x0000001200007245 */ /* 0x020fc80000201400 */
[----:B------:R-:W-:-:S05]  /*7170*/  F2FP.BF16.F32.PACK_AB R0, RZ, R0 ;  /* 0x00000000ff00723e */ /* 0x000fca00000010ff */
[----:B------:R0:W-:Y:S01]  /*7180*/  STG.E.U16 desc[UR36][R2.64], R0 ;  /* 0x0000000002007986 */ /* 0x0001e2000c101524 */
[----:B------:R-:W-:Y:S05]  /*7190*/  BRA `(.L_x_66418) ;  /* 0x0000000400987947 */ /* 0x000fea0003800000 */
.L_x_66425:
        /* <DEDUP_REMOVED lines=10> */
.L_x_66437:
[----:B-----5:R-:W-:Y:S01]  /*7240*/  I2FP.F32.S32 R7, R18 ;  /* 0x0000001200077245 */ /* 0x020fe20000201400 */
        /* <DEDUP_REMOVED lines=16> */
.L_x_66440:
[----:B------:R-:W-:-:S04]  /*7350*/  LOP3.LUT R0, R7, 0x80000000, RZ, 0xc0, !PT ;  /* 0x8000000007007812 */ /* 0x000fc800078ec0ff */
[----:B------:R-:W-:-:S04]  /*7360*/  SHF.R.U32.HI R5, RZ, 0x18, R0 ;  /* 0x00000018ff057819 */ /* 0x000fc80000011600 */
[----:B------:R-:W-:-:S04]  /*7370*/  LOP3.LUT R4, R4, R5, RZ, 0xfc, !PT ;  /* 0x0000000504047212 */ /* 0x000fc800078efcff */
[----:B------:R-:W-:-:S07]  /*7380*/  PRMT R0, R4, 0x7610, R0 ;  /* 0x0000761004007816 */ /* 0x000fce0000000000 */
.L_x_66439:
[----:B------:R-:W-:Y:S05]  /*7390*/  BSYNC B0 ;  /* 0x0000000000007941 */ /* 0x000fea0003800000 */
.L_x_66438:
[----:B------:R0:W-:Y:S01]  /*73a0*/  STG.E.U8 desc[UR36][R2.64], R0 ;  /* 0x0000000002007986 */ /* 0x0001e2000c101124 */
[----:B------:R-:W-:Y:S05]  /*73b0*/  BRA `(.L_x_66418) ;  /* 0x0000000400107947 */ /* 0x000fea0003800000 */
.L_x_66436:
        /* <DEDUP_REMOVED lines=17> */
.L_x_66443:
[----:B------:R-:W-:-:S04]  /*74d0*/  LOP3.LUT R0, R7, 0x80000000, RZ, 0xc0, !PT ;  /* 0x8000000007007812 */ /* 0x000fc800078ec0ff */
[----:B------:R-:W-:-:S04]  /*74e0*/  SHF.R.U32.HI R5, RZ, 0x18, R0 ;  /* 0x00000018ff057819 */ /* 0x000fc80000011600 */
[----:B------:R-:W-:-:S04]  /*74f0*/  LOP3.LUT R4, R4, R5, RZ, 0xfc, !PT ;  /* 0x0000000504047212 */ /* 0x000fc800078efcff */
[----:B------:R-:W-:-:S07]  /*7500*/  PRMT R0, R4, 0x7610, R0 ;  /* 0x0000761004007816 */ /* 0x000fce0000000000 */
.L_x_66442:
[----:B------:R-:W-:Y:S05]  /*7510*/  BSYNC B0 ;  /* 0x0000000000007941 */ /* 0x000fea0003800000 */
.L_x_66441:
[----:B------:R3:W-:Y:S01]  /*7520*/  STG.E.U8 desc[UR36][R2.64], R0 ;  /* 0x0000000002007986 */ /* 0x0007e2000c101124 */
[----:B------:R-:W-:Y:S05]  /*7530*/  BRA `(.L_x_66418) ;  /* 0x0000000000b07947 */ /* 0x000fea0003800000 */
.L_x_66435:
[----:B------:R-:W-:-:S13]  /*7540*/  ISETP.NE.AND P0, PT, R0, 0x1c, PT ;  /* 0x0000001c0000780c */ /* 0x000fda0003f05270 */
[----:B------:R-:W-:Y:S05]  /*7550*/  @!P0 BRA `(.L_x_66444) ;  /* 0x0000000000a48947 */ /* 0x000fea0003800000 */
[----:B------:R-:W-:-:S13]  /*7560*/  ISETP.NE.AND P0, PT, R0, 0x1d, PT ;  /* 0x0000001d0000780c */ /* 0x000fda0003f05270 */
[----:B------:R-:W-:Y:S05]  /*7570*/  @!P0 BRA `(.L_x_66445) ;  /* 0x00000000008c8947 */ /* 0x000fea0003800000 */
[----:B------:R-:W-:-:S13]  /*7580*/  ISETP.NE.AND P0, PT, R0, 0x2c, PT ;  /* 0x0000002c0000780c */ /* 0x000fda0003f05270 */
[----:B------:R-:W-:Y:S05]  /*7590*/  @P0 BRA `(.L_x_66417) ;  /* 0x0000000000400947 */ /* 0x000fea0003800000 */
[----:B-----5:R-:W-:-:S04]  /*75a0*/  I2FP.F32.S32 R5, R18 ;  /* 0x0000001200057245 */ /* 0x020fc80000201400 */
        /* <DEDUP_REMOVED lines=15> */
.L_x_66417:
        /* <DEDUP_REMOVED lines=16> */
.L_x_66446:
[----:B------:R-:W-:Y:S05]  /*77a0*/  BRA `(.L_x_66418) ;  /* 0x0000000000147947 */ /* 0x000fea0003800000 */
.L_x_66445:
[--C-:B-----5:R-:W-:Y:S01]  /*77b0*/  SHF.R.S32.HI R5, RZ, 0x1f, R18.reuse ;  /* 0x0000001fff057819 */ /* 0x120fe20000011412 */
[----:B------:R-:W-:-:S05]  /*77c0*/  IMAD.MOV.U32 R4, RZ, RZ, R18 ;  /* 0x000000ffff047224 */ /* 0x000fca00078e0012 */
[----:B------:R2:W-:Y:S01]  /*77d0*/  STG.E.64 desc[UR36][R2.64], R4 ;  /* 0x0000000402007986 */ /* 0x0005e2000c101b24 */
[----:B------:R-:W-:Y:S05]  /*77e0*/  BRA `(.L_x_66418) ;  /* 0x0000000000047947 */ /* 0x000fea0003800000 */
.L_x_66444:
[----:B-----5:R0:W-:Y:S02]  /*77f0*/  STG.E desc[UR36][R2.64], R18 ;  /* 0x0000001202007986 */ /* 0x0201e4000c101924 */
.L_x_66418:
[----:B------:R-:W-:-:S07]  /*7800*/  VIADD R19, R19, 0x80 ;  /* 0x0000008013137836 */ /* 0x000fce0000000000 */
.L_x_66378:
[----:B------:R-:W-:Y:S05]  /*7810*/  BSYNC B6 ;  /* 0x0000000000067941 */ /* 0x000fea0003800000 */
.L_x_66377:
        /* <DEDUP_REMOVED lines=21> */
.L_x_66450:
[----:B-----5:R-:W-:Y:S01]  /*7970*/  STG.E.U8 desc[UR36][R2.64], R22 ;  /* 0x0000001602007986 */ /* 0x020fe2000c101124 */
[----:B------:R-:W-:Y:S05]  /*7980*/  EXIT ;  /* 0x000000000000794d */ /* 0x000fea0003800000 */
.L_x_66449:
[----:B------:R-:W-:-:S13]  /*7990*/  ISETP.NE.AND P0, PT, R0, 0x2, PT ;  /* 0x000000020000780c */ /* 0x000fda0003f05270 */
[----:B------:R-:W-:Y:S05]  /*79a0*/  @!P0 BRA `(.L_x_66452) ;  /* 0x0000000000248947 */ /* 0x000fea0003800000 */
[----:B------:R-:W-:-:S13]  /*79b0*/  ISETP.NE.AND P0, PT, R0, 0x3, PT ;  /* 0x000000030000780c */ /* 0x000fda0003f05270 */
[----:B------:R-:W-:Y:S05]  /*79c0*/  @!P0 BRA `(.L_x_66453) ;  /* 0x0000000000148947 */ /* 0x000fea0003800000 */
[----:B------:R-:W-:-:S13]  /*79d0*/  ISETP.NE.AND P0, PT, R0, 0x4, PT ;  /* 0x000000040000780c */ /* 0x000fda0003f05270 */
[----:B------:R-:W-:Y:S05]  /*79e0*/  @P0 BRA `(.L_x_66451) ;  /* 0x0000000800e40947 */ /* 0x000fea0003800000 */
[----:B-----5:R-:W-:-:S05]  /*79f0*/  SHF.R.S32.HI R23, RZ, 0x1f, R22 ;  /* 0x0000001fff177819 */ /* 0x020fca0000011416 */
[----:B------:R-:W-:Y:S01]  /*7a00*/  STG.E.64 desc[UR36][R2.64], R22 ;  /* 0x0000001602007986 */ /* 0x000fe2000c101b24 */
[----:B------:R-:W-:Y:S05]  /*7a10*/  EXIT ;  /* 0x000000000000794d */ /* 0x000fea0003800000 */
.L_x_66453:
[----:B-----5:R-:W-:Y:S01]  /*7a20*/  STG.E desc[UR36][R2.64], R22 ;  /* 0x0000001602007986 */ /* 0x020fe2000c101924 */
[----:B------:R-:W-:Y:S05]  /*7a30*/  EXIT ;  /* 0x000000000000794d */ /* 0x000fea0003800000 */
.L_x_66452:
[----:B-----5:R-:W-:Y:S01]  /*7a40*/  STG.E.U16 desc[UR36][R2.64], R22 ;  /* 0x0000001602007986 */ /* 0x020fe2000c101524 */
[----:B------:R-:W-:Y:S05]  /*7a50*/  EXIT ;  /* 0x000000000000794d */ /* 0x000fea0003800000 */
.L_x_66448:
[----:B------:R-:W-:-:S13]  /*7a60*/  ISETP.GT.AND P0, PT, R0, 0x6, PT ;  /* 0x000000060000780c */ /* 0x000fda0003f04270 */
[----:B------:R-:W-:Y:S05]  /*7a70*/  @P0 BRA `(.L_x_66454) ;  /* 0x00000000002c0947 */ /* 0x000fea0003800000 */
[----:B------:R-:W-:-:S13]  /*7a80*/  ISETP.NE.AND P0, PT, R0, 0x5, PT ;  /* 0x000000050000780c */ /* 0x000fda0003f05270 */
[----:B------:R-:W-:Y:S05]  /*7a90*/  @!P0 BRA `(.L_x_66455) ;  /* 0x0000000000148947 */ /* 0x000fea0003800000 */
[----:B------:R-:W-:-:S13]  /*7aa0*/  ISETP.NE.AND P0, PT, R0, 0x6, PT ;  /* 0x000000060000780c */ /* 0x000fda0003f05270 */
[----:B------:R-:W-:Y:S05]  /*7ab0*/  @P0 BRA `(.L_x_66451) ;  /* 0x0000000800b00947 */ /* 0x000fea0003800000 */
[----:B-----5:R-:W-:-:S05]  /*7ac0*/  I2FP.F32.S32 R5, R22 ;  /* 0x0000001600057245 */ /* 0x020fca0000201400 */
[----:B------:R-:W-:Y:S01]  /*7ad0*/  STG.E desc[UR36][R2.64], R5 ;  /* 0x0000000502007986 */ /* 0x000fe2000c101924 */
[----:B------:R-:W-:Y:S05]  /*7ae0*/  EXIT ;  /* 0x000000000000794d */ /* 0x000fea0003800000 */
.L_x_66455:
[----:B-----5:R-:W-:-:S04]  /*7af0*/  I2FP.F32.S32 R0, R22 ;  /* 0x0000001600007245 */ /* 0x020fc80000201400 */
[----:B------:R-:W-:-:S05]  /*7b00*/  F2FP.F16.F32.PACK_AB R0, RZ, R0 ;  /* 0x00000000ff00723e */ /* 0x000fca00000000ff */
[----:B------:R-:W-:Y:S01]  /*7b10*/  STG.E.U16 desc[UR36][R2.64], R0 ;  /* 0x0000000002007986 */ /* 0x000fe2000c101524 */
[----:B------:R-:W-:Y:S05]  /*7b20*/  EXIT ;  /* 0x000000000000794d */ /* 0x000fea0003800000 */
.L_x_66454:
        /* <DEDUP_REMOVED lines=8> */
[----:B------:R-:W-:Y:S01]  /*7bb0*/  STG.E.64 desc[UR36][R2.64], R22 ;  /* 0x0000001602007986 */ /* 0x000fe2000c101b24 */
[----:B------:R-:W-:Y:S05]  /*7bc0*/  EXIT ;  /* 0x000000000000794d */ /* 0x000fea0003800000 */
.L_x_66457:
[----:B-----5:R-:W-:-:S04]  /*7bd0*/  I2FP.F32.S32 R22, R22 ;  /* 0x0000001600167245 */ /* 0x020fc80000201400 */
[----:B------:R-:W-:-:S04]  /*7be0*/  F2FP.F16.F32.PACK_AB R5, RZ, R22 ;  /* 0x00000016ff05723e */ /* 0x000fc800000000ff */
[----:B------:R-:W-:-:S05]  /*7bf0*/  PRMT R5, R5, 0x5410, RZ ;  /* 0x0000541005057816 */ /* 0x000fca00000000ff */
[----:B------:R-:W-:Y:S01]  /*7c00*/  STG.E desc[UR36][R2.64], R5 ;  /* 0x0000000502007986 */ /* 0x000fe2000c101924 */
[----:B------:R-:W-:Y:S05]  /*7c10*/  EXIT ;  /* 0x000000000000794d */ /* 0x000fea0003800000 */
.L_x_66456:
[----:B-----5:R-:W0:Y:S02]  /*7c20*/  I2F.F64 R22, R22 ;  /* 0x0000001600167312 */ /* 0x020e240000201c00 */
[----:B0-----:R-:W-:Y:S01]  /*7c30*/  STG.E.64 desc[UR36][R2.64], R22 ;  /* 0x0000001602007986 */ /* 0x001fe2000c101b24 */
[----:B------:R-:W-:Y:S05]  /*7c40*/  EXIT ;  /* 0x000000000000794d */ /* 0x000fea0003800000 */
.L_x_66447:
        /* <DEDUP_REMOVED lines=10> */
[----:B------:R-:W-:Y:S01]  /*7cf0*/  STG.E.U8 desc[UR36][R2.64], R5 ;  /* 0x0000000502007986 */ /* 0x000fe2000c101124 */
[----:B------:R-:W-:Y:S05]  /*7d00*/  EXIT ;  /* 0x000000000000794d */ /* 0x000fea0003800000 */
.L_x_66460:
[----:B-----5:R-:W0:Y:S01]  /*7d10*/  I2F.F64 R4, R22 ;  /* 0x0000001600047312 */ /* 0x020e220000201c00 */
[----:B------:R-:W-:-:S05]  /*7d20*/  CS2R R6, SRZ ;  /* 0x0000000000067805 */ /* 0x000fca000001ff00 */
[----:B0-----:R-:W-:Y:S01]  /*7d30*/  STG.E.128 desc[UR36][R2.64], R4 ;  /* 0x0000000402007986 */ /* 0x001fe2000c101d24 */
[----:B------:R-:W-:Y:S05]  /*7d40*/  EXIT ;  /* 0x000000000000794d */ /* 0x000fea0003800000 */
.L_x_66459:
        /* <DEDUP_REMOVED lines=21> */
.L_x_66464:
[----:B------:R-:W-:Y:S05]  /*7ea0*/  BSYNC B0 ;  /* 0x0000000000007941 */ /* 0x000fea0003800000 */
.L_x_66463:
[----:B------:R-:W-:-:S05]  /*7eb0*/  LOP3.LUT R5, R0, R5, RZ, 0xfc, !PT ;  /* 0x0000000500057212 */ /* 0x000fca00078efcff */
[----:B------:R-:W-:Y:S01]  /*7ec0*/  STG.E.U8 desc[UR36][R2.64], R5 ;  /* 0x0000000502007986 */ /* 0x000fe2000c101124 */
[----:B------:R-:W-:Y:S05]  /*7ed0*/  EXIT ;  /* 0x000000000000794d */ /* 0x000fea0003800000 */
.L_x_66462:
        /* <DEDUP_REMOVED lines=13> */
.L_x_66466:
[----:B------:R-:W-:Y:S01]  /*7fb0*/  IMAD.MOV.U32 R0, RZ, RZ, 0x7f ;  /* 0x0000007fff007424 */ /* 0x000fe200078e00ff */
[----:B------:R-:W-:-:S04]  /*7fc0*/  ISETP.GT.U32.AND P0, PT, R4, 0x7f800000, PT ;  /* 0x7f8000000400780c */ /* 0x000fc80003f04070 */
[----:B------:R-:W-:-:S09]  /*7fd0*/  SEL R0, R0, 0x7c, P0 ;  /* 0x0000007c00007807 */ /* 0x000fd20000000000 */
.L_x_66467:
[----:B------:R-:W-:Y:S05]  /*7fe0*/  BSYNC B0 ;  /* 0x0000000000007941 */ /* 0x000fea0003800000 */
.L_x_66465:
[----:B------:R-:W-:-:S04]  /*7ff0*/  LOP3.LUT R4, R5, 0x80000000, RZ, 0xc0, !PT ;  /* 0x8000000005047812 */ /* 0x000fc800078ec0ff */
[----:B------:R-:W-:-:S04]  /*8000*/  SHF.R.U32.HI R5, RZ, 0x18, R4 ;  /* 0x00000018ff057819 */ /* 0x000fc80000011604 */
[----:B------:R-:W-:-:S05]  /*8010*/  LOP3.LUT R5, R0, R5, RZ, 0xfc, !PT ;  /* 0x0000000500057212 */ /* 0x000fca00078efcff */
[----:B------:R-:W-:Y:S01]  /*8020*/  STG.E.U8 desc[UR36][R2.64], R5 ;  /* 0x0000000502007986 */ /* 0x000fe2000c101124 */
[----:B------:R-:W-:Y:S05]  /*8030*/  EXIT ;  /* 0x000000000000794d */ /* 0x000fea0003800000 */
.L_x_66461:
[----:B-----5:R-:W-:-:S04]  /*8040*/  I2FP.F32.S32 R0, R22 ;  /* 0x0000001600007245 */ /* 0x020fc80000201400 */
[----:B------:R-:W-:-:S05]  /*8050*/  F2FP.BF16.F32.PACK_AB R0, RZ, R0 ;  /* 0x00000000ff00723e */ /* 0x000fca00000010ff */
[----:B------:R-:W-:Y:S01]  /*8060*/  STG.E.U16 desc[UR36][R2.64], R0 ;  /* 0x0000000002007986 */ /* 0x000fe2000c101524 */
[----:B------:R-:W-:Y:S05]  /*8070*/  EXIT ;  /* 0x000000000000794d */ /* 0x000fea0003800000 */
.L_x_66458:
        /* <DEDUP_REMOVED lines=10> */
.L_x_66470:
        /* <DEDUP_REMOVED lines=17> */
.L_x_66473:
[----:B------:R-:W-:-:S04]  /*8230*/  LOP3.LUT R0, R7, 0x80000000, RZ, 0xc0, !PT ;  /* 0x8000000007007812 */ /* 0x000fc800078ec0ff */
[----:B------:R-:W-:-:S04]  /*8240*/  SHF.R.U32.HI R5, RZ, 0x18, R0 ;  /* 0x00000018ff057819 */ /* 0x000fc80000011600 */
[----:B------:R-:W-:-:S04]  /*8250*/  LOP3.LUT R4, R4, R5, RZ, 0xfc, !PT ;  /* 0x0000000504047212 */ /* 0x000fc800078efcff */
[----:B------:R-:W-:-:S07]  /*8260*/  PRMT R0, R4, 0x7610, R0 ;  /* 0x0000761004007816 */ /* 0x000fce0000000000 */
.L_x_66472:
[----:B------:R-:W-:Y:S05]  /*8270*/  BSYNC B0 ;  /* 0x0000000000007941 */ /* 0x000fea0003800000 */
.L_x_66471:
[----:B------:R-:W-:Y:S01]  /*8280*/  STG.E.U8 desc[UR36][R2.64], R0 ;  /* 0x0000000002007986 */ /* 0x000fe2000c101124 */
[----:B------:R-:W-:Y:S05]  /*8290*/  EXIT ;  /* 0x000000000000794d */ /* 0x000fea0003800000 */
.L_x_66469:
        /* <DEDUP_REMOVED lines=17> */
.L_x_66476:
[----:B------:R-:W-:-:S04]  /*83b0*/  LOP3.LUT R0, R7, 0x80000000, RZ, 0xc0, !PT ;  /* 0x8000000007007812 */ /* 0x000fc800078ec0ff */
[----:B------:R-:W-:-:S04]  /*83c0*/  SHF.R.U32.HI R5, RZ, 0x18, R0 ;  /* 0x00000018ff057819 */ /* 0x000fc80000011600 */
[----:B------:R-:W-:-:S04]  /*83d0*/  LOP3.LUT R4, R4, R5, RZ, 0xfc, !PT ;  /* 0x0000000504047212 */ /* 0x000fc800078efcff */
[----:B------:R-:W-:-:S07]  /*83e0*/  PRMT R0, R4, 0x7610, R0 ;  /* 0x0000761004007816 */ /* 0x000fce0000000000 */
.L_x_66475:
[----:B------:R-:W-:Y:S05]  /*83f0*/  BSYNC B0 ;  /* 0x0000000000007941 */ /* 0x000fea0003800000 */
.L_x_66474:
[----:B------:R-:W-:Y:S01]  /*8400*/  STG.E.U8 desc[UR36][R2.64], R0 ;  /* 0x0000000002007986 */ /* 0x000fe2000c101124 */
[----:B------:R-:W-:Y:S05]  /*8410*/  EXIT ;  /* 0x000000000000794d */ /* 0x000fea0003800000 */
.L_x_66468:
        /* <DEDUP_REMOVED lines=22> */
.L_x_66451:
        /* <DEDUP_REMOVED lines=16> */
.L_x_66479:
[----:B------:R-:W-:Y:S05]  /*8680*/  EXIT ;  /* 0x000000000000794d */ /* 0x000fea0003800000 */
.L_x_66478:
[----:B-----5:R-:W-:-:S05]  /*8690*/  SHF.R.S32.HI R23, RZ, 0x1f, R22 ;  /* 0x0000001fff177819 */ /* 0x020fca0000011416 */
[----:B------:R-:W-:Y:S01]  /*86a0*/  STG.E.64 desc[UR36][R2.64], R22 ;  /* 0x0000001602007986 */ /* 0x000fe2000c101b24 */
[----:B------:R-:W-:Y:S05]  /*86b0*/  EXIT ;  /* 0x000000000000794d */ /* 0x000fea0003800000 */
.L_x_66477:
[----:B-----5:R-:W-:Y:S01]  /*86c0*/  STG.E desc[UR36][R2.64], R22 ;  /* 0x0000001602007986 */ /* 0x020fe2000c101924 */
[----:B------:R-:W-:Y:S05]  /*86d0*/  EXIT ;  /* 0x000000000000794d */ /* 0x000fea0003800000 */
.L_x_66480:
        /* <DEDUP_REMOVED lines=10> */
.L_x_71968:


//--------------------- .text._ZN2at6native18elementwise_kernelILi128ELi2EZNS0_22gpu_kernel_impl_nocastIZNS0_50_GLOBAL__N__2680c7bb_12_PowKernel_cu_140f0503_289622pow_scalar_tensor_implIiEEvRNS_18TensorIteratorBaseET_EUliE_EEvS6_RKS7_EUliE_EEviT1_ --------------------------
	.section	.text._ZN2at6native18elementwise_kernelILi128ELi2EZNS0_22gpu_kernel_impl_nocastIZNS0_50_GLOBAL__N__2680c7bb_12_PowKernel_cu_140f0503_289622pow_scalar_tensor_implIiEEvRNS_18TensorIteratorBaseET_EUliE_EEvS6_RKS7_EUliE_EEviT1_,"ax",@progbits
	.align	128
        .global         _ZN2at6native18elementwise_kernelILi128ELi2EZNS0_22gpu_kernel_impl_nocastIZNS0_50_GLOBAL__N__2680c7bb_12_PowKernel_cu_140f0503_289622pow_scalar_tensor_implIiEEvRNS_18TensorIteratorBaseET_EUliE_EEvS6_RKS7_EUliE_EEviT1_
        .type           _ZN2at6native18elementwise_kernelILi128ELi2EZNS0_22gpu_kernel_impl_nocastIZNS0_50_GLOBAL__N__2680c7bb_12_PowKernel_cu_140f0503_289622pow_scalar_tensor_implIiEEvRNS_18TensorIteratorBaseET_EUliE_EEvS6_RKS7_EUliE_EEviT1_,@function
        .size           _ZN2at6native18elementwise_kernelILi128ELi2EZNS0_22gpu_kernel_impl_nocastIZNS0_50_GLOBAL__N__2680c7bb_12_PowKernel_cu_140f0503_289622pow_scalar_tensor_implIiEEvRNS_18TensorIteratorBaseET_EUliE_EEvS6_RKS7_EUliE_EEviT1_,(.L_x_71969 - _ZN2at6native18elementwise_kernelILi128ELi2EZNS0_22gpu_kernel_impl_nocastIZNS0_50_GLOBAL__N__2680c7bb_12_PowKernel_cu_140f0503_289622pow_scalar_tensor_implIiEEvRNS_18TensorIteratorBaseET_EUliE_EEvS6_RKS7_EUliE_EEviT1_)
        .other          _ZN2at6native18elementwise_kernelILi128ELi2EZNS0_22gpu_kernel_impl_nocastIZNS0_50_GLOBAL__N__2680c7bb_12_PowKernel_cu_140f0503_289622pow_scalar_tensor_implIiEEvRNS_18TensorIteratorBaseET_EUliE_EEvS6_RKS7_EUliE_EEviT1_,@"STO_CUDA_ENTRY STV_DEFAULT"
_ZN2at6native18elementwise_kernelILi128ELi2EZNS0_22gpu_kernel_impl_nocastIZNS0_50_GLOBAL__N__2680c7bb_12_PowKernel_cu_140f0503_289622pow_scalar_tensor_implIiEEvRNS_18TensorIteratorBaseET_EUliE_EEvS6_RKS7_EUliE_EEviT1_:
.text._ZN2at6native18elementwise_kernelILi128ELi2EZNS0_22gpu_kernel_impl_nocastIZNS0_50_GLOBAL__N__2680c7bb_12_PowKernel_cu_140f0503_289622pow_scalar_tensor_implIiEEvRNS_18TensorIteratorBaseET_EUliE_EEvS6_RKS7_EUliE_EEviT1_:
        /* <DEDUP_REMOVED lines=312> */
.L_x_66483:
[----:B------:R-:W-:Y:S02]  /*1380*/  ULDC.64 UR8, c[0x0][0x418] ;  /* 0x0001060000087ab9 */ /* 0x000fe40000000a00 */
[----:B------:R-:W-:-:S04]  /*1390*/  IADD3 R4, P0, R2, UR8, RZ ;  /* 0x0000000802047c10 */ /* 0x000fc8000ff1e0ff */
[----:B------:R-:W-:Y:S01]  /*13a0*/  IADD3.X R5, RZ, UR9, RZ, P0, !PT ;  /* 0x00000009ff057c10 */ /* 0x000fe200087fe4ff */
[----:B------:R-:W-:-:S04]  /*13b0*/  ULDC.64 UR8, c[0x0][0x410] ;  /* 0x0001040000087ab9 */ /* 0x000fc80000000a00 */
[----:B------:R-:W2:Y:S01]  /*13c0*/  LDG.E R4, desc[UR4][R4.64] ;  /* 0x0000000404047981 */ /* 0x000ea2000c1e1900 */
[----:B------:R-:W-:Y:S01]  /*13d0*/  IADD3 R2, P1, R3, UR8, RZ ;  /* 0x0000000803027c10 */ /* 0x000fe2000ff3e0ff */
[----:B------:R-:W-:Y:S03]  /*13e0*/  BSSY B1, `(.L_x_66484) ;  /* 0x0000029000017945 */ /* 0x000fe60003800000 */
[----:B------:R-:W-:Y:S02]  /*13f0*/  IADD3.X R3, RZ, UR9, RZ, P1, !PT ;  /* 0x00000009ff037c10 */ /* 0x000fe40008ffe4ff */
[----:B--2---:R-:W-:-:S13]  /*1400*/  ISETP.GE.AND P0, PT, R4, RZ, PT ;  /* 0x000000ff0400720c */ /* 0x004fda0003f06270 */
[----:B------:R-:W-:Y:S05]  /*1410*/  @!P0 BRA `(.L_x_66485) ;  /* 0x00000000006c8947 */ /* 0x000fea0003800000 */
[----:B------:R-:W-:Y:S01]  /*1420*/  ISETP.NE.AND P0, PT, R4, RZ, PT ;  /* 0x000000ff0400720c */ /* 0x000fe20003f05270 */
[----:B------:R-:W-:Y:S01]  /*1430*/  BSSY B2, `(.L_x_66486) ;  /* 0x0000018000027945 */ /* 0x000fe20003800000 */
[----:B------:R-:W-:-:S11]  /*1440*/  MOV R5, 0x1 ;  /* 0x0000000100057802 */ /* 0x000fd60000000f00 */
        /* <DEDUP_REMOVED lines=10> */
[----:B------:R-:W-:Y:S02]  /*14f0*/  SHF.R.S32.HI R7, RZ, 0x1, R4 ;  /* 0x00000001ff077819 */ /* 0x000fe40000011404 */
[----:B------:R-:W-:-:S07]  /*1500*/  MOV R4, R6 ;  /* 0x0000000600047202 */ /* 0x000fce0000000f00 */
.L_x_66488:
[C---:B------:R-:W-:Y:S02]  /*1510*/  IADD3 R9, R7.reuse, 0x1, RZ ;  /* 0x0000000107097810 */ /* 0x040fe40007ffe0ff */
[----:B------:R-:W-:Y:S02]  /*1520*/  LOP3.LUT R8, R7, 0x1, RZ, 0xc0, !PT ;  /* 0x0000000107087812 */ /* 0x000fe400078ec0ff */
[----:B------:R-:W-:Y:S02]  /*1530*/  ISETP.GE.U32.AND P1, PT, R9, 0x3, PT ;  /* 0x000000030900780c */ /* 0x000fe40003f26070 */
[----:B------:R-:W-:Y:S02]  /*1540*/  LEA.HI R6, R7, R7, RZ, 0x1 ;  /* 0x0000000707067211 */ /* 0x000fe400078f08ff */
[----:B------:R-:W-:Y:S02]  /*1550*/  ISETP.NE.U32.AND P0, PT, R8, 0x1, PT ;  /* 0x000000010800780c */ /* 0x000fe40003f05070 */
[----:B------:R-:W-:-:S02]  /*1560*/  SHF.R.S32.HI R7, RZ, 0x1, R6 ;  /* 0x00000001ff077819 */ /* 0x000fc40000011406 */
[C---:B------:R-:W-:Y:S01]  /*1570*/  SEL R6, R4.reuse, 0x1, !P0 ;  /* 0x0000000104067807 */ /* 0x040fe20004000000 */
[----:B------:R-:W-:-:S04]  /*1580*/  IMAD R4, R4, R4, RZ ;  /* 0x0000000404047224 */ /* 0x000fc800078e02ff */
[----:B------:R-:W-:Y:S01]  /*1590*/  IMAD R5, R6, R5, RZ ;  /* 0x0000000506057224 */ /* 0x000fe200078e02ff */
[----:B------:R-:W-:Y:S06]  /*15a0*/  @P1 BRA `(.L_x_66488) ;  /* 0xfffffffc00d81947 */ /* 0x000fec000383ffff */
.L_x_66487:
[----:B------:R-:W-:Y:S05]  /*15b0*/  BSYNC B2 ;  /* 0x0000000000027941 */ /* 0x000fea0003800000 */
.L_x_66486:
[----:B------:R-:W-:Y:S05]  /*15c0*/  BRA `(.L_x_66489) ;  /* 0x0000000000287947 */ /* 0x000fea0003800000 */
.L_x_66485:
[----:B------:R-:W0:Y:S01]  /*15d0*/  LDC R6, c[0x0][0x420] ;  /* 0x00010800ff067b82 */ /* 0x000e220000000800 */
[----:B------:R-:W-:Y:S01]  /*15e0*/  HFMA2.MMA R5, -RZ, RZ, 0, 5.9604644775390625e-08 ;  /* 0x00000001ff057435 */ /* 0x000fe200000001ff */
[----:B0-----:R-:W-:-:S13]  /*15f0*/  ISETP.NE.AND P0, PT, R6, 0x1, PT ;  /* 0x000000010600780c */ /* 0x001fda0003f05270 */
[----:B------:R-:W-:Y:S05]  /*1600*/  @!P0 BRA `(.L_x_66489) ;  /* 0x0000000000188947 */ /* 0x000fea0003800000 */
[----:B------:R-:W-:-:S13]  /*1610*/  ISETP.NE.AND P0, PT, R6, -0x1, PT ;  /* 0xffffffff0600780c */ /* 0x000fda0003f05270 */
[----:B------:R-:W-:Y:S01]  /*1620*/  @!P0 LOP3.LUT R4, R4, 0x1, RZ, 0xc0, !PT ;  /* 0x0000000104048812 */ /* 0x000fe200078ec0ff */
[----:B------:R-:W-:-:S03]  /*1630*/  @!P0 IMAD.MOV.U32 R5, RZ, RZ, 0x1 ;  /* 0x00000001ff058424 */ /* 0x000fc600078e00ff */
[----:B------:R-:W-:-:S04]  /*1640*/  @!P0 ISETP.NE.U32.AND P1, PT, R4, 0x1, PT ;  /* 0x000000010400880c */ /* 0x000fc80003f25070 */
[----:B------:R-:W-:Y:S02]  /*1650*/  @!P0 SEL R5, R5, 0xffffffff, P1 ;  /* 0xffffffff05058807 */ /* 0x000fe40000800000 */
[----:B------:R-:W-:-:S07]  /*1660*/  @P0 MOV R5, RZ ;  /* 0x000000ff00050202 */ /* 0x000fce0000000f00 */
.L_x_66489:
[----:B------:R-:W-:Y:S05]  /*1670*/  BSYNC B1 ;  /* 0x0000000000017941 */ /* 0x000fea0003800000 */
.L_x_66484:
[----:B------:R0:W-:Y:S01]  /*1680*/  STG.E desc[UR4][R2.64], R5 ;  /* 0x0000000502007986 */ /* 0x0001e2000c101904 */
[----:B------:R-:W-:-:S07]  /*1690*/  IADD3 R7, R0, 0x80, RZ ;  /* 0x0000008000077810 */ /* 0x000fce0007ffe0ff */
.L_x_66482:
[----:B------:R-:W-:Y:S05]  /*16a0*/  BSYNC B0 ;  /* 0x0000000000007941 */ /* 0x000fea0003800000 */
.L_x_66481:
[----:B------:R-:W-:-:S13]  /*16b0*/  ISETP.GE.AND P0, PT, R7, UR6, PT ;  /* 0x0000000607007c0c */ /* 0x000fda000bf06270 */
[----:B------:R-:W-:Y:S05]  /*16c0*/  @P0 EXIT ;  /* 0x000000000000094d */ /* 0x000fea0003800000 */
[----:B------:R-:W1:Y:S01]  /*16d0*/  LDC R8, c[0x0][0x218] ;  /* 0x00008600ff087b82 */ /* 0x000e620000000800 */
[----:B------:R-:W-:Y:S01]  /*16e0*/  MOV R0, RZ ;  /* 0x000000ff00007202 */ /* 0x000fe20000000f00 */
[----:B0-----:R-:W-:Y:S01]  /*16f0*/  IMAD.MOV.U32 R3, RZ, RZ, RZ ;  /* 0x000000ffff037224 */ /* 0x001fe200078e00ff */
        /* <DEDUP_REMOVED lines=300> */
.L_x_66490:
[----:B------:R-:W-:Y:S02]  /*29c0*/  ULDC.64 UR6, c[0x0][0x418] ;  /* 0x0001060000067ab9 */ /* 0x000fe40000000a00 */
[----:B------:R-:W-:-:S05]  /*29d0*/  IADD3 R4, P0, R0, UR6, RZ ;  /* 0x0000000600047c10 */ /* 0x000fca000ff1e0ff */
[----:B------:R-:W-:Y:S01]  /*29e0*/  IMAD.X R5, RZ, RZ, UR7, P0 ;  /* 0x00000007ff057e24 */ /* 0x000fe200080e06ff */
        /* <DEDUP_REMOVED lines=12> */
[C---:B------:R-:W-:Y:S02]  /*2ab0*/  IADD3 R6, R4.reuse, 0x1, RZ ;  /* 0x0000000104067810 */ /* 0x040fe40007ffe0ff */
[----:B------:R-:W-:Y:S02]  /*2ac0*/  LOP3.LUT R0, R4, 0x1, RZ, 0xc0, !PT ;  /* 0x0000000104007812 */ /* 0x000fe400078ec0ff */
[----:B------:R-:W-:Y:S02]  /*2ad0*/  ISETP.GE.U32.AND P1, PT, R6, 0x3, PT ;  /* 0x000000030600780c */ /* 0x000fe40003f26070 */
[----:B------:R-:W-:Y:S02]  /*2ae0*/  ISETP.NE.U32.AND P0, PT, R0, 0x1, PT ;  /* 0x000000010000780c */ /* 0x000fe40003f05070 */
[----:B------:R-:W-:Y:S01]  /*2af0*/  LEA.HI R0, R4, R4, RZ, 0x1 ;  /* 0x0000000404007211 */ /* 0x000fe200078f08ff */
[C---:B0-----:R-:W-:Y:S01]  /*2b00*/  IMAD R6, R5.reuse, R5, RZ ;  /* 0x0000000505067224 */ /* 0x041fe200078e02ff */
[----:B------:R-:W-:-:S07]  /*2b10*/  SEL R5, R5, 0x1, !P0 ;  /* 0x0000000105057807 */ /* 0x000fce0004000000 */
[----:B------:R-:W-:Y:S05]  /*2b20*/  @!P1 BRA `(.L_x_66494) ;  /* 0x00000000002c9947 */ /* 0x000fea0003800000 */
[----:B------:R-:W-:-:S07]  /*2b30*/  SHF.R.S32.HI R4, RZ, 0x1, R0 ;  /* 0x00000001ff047819 */ /* 0x000fce0000011400 */
.L_x_66495:
        /* <DEDUP_REMOVED lines=10> */
.L_x_66494:
[----:B------:R-:W-:Y:S05]  /*2be0*/  BSYNC B1 ;  /* 0x0000000000017941 */ /* 0x000fea0003800000 */
.L_x_66493:
[----:B------:R-:W-:Y:S05]  /*2bf0*/  BRA `(.L_x_66496) ;  /* 0x0000000000287947 */ /* 0x000fea0003800000 */
.L_x_66492:
[----:B------:R-:W0:Y:S01]  /*2c00*/  LDC R0, c[0x0][0x420] ;  /* 0x00010800ff007b82 */ /* 0x000e220000000800 */
[----:B------:R-:W-:Y:S01]  /*2c10*/  HFMA2.MMA R5, -RZ, RZ, 0, 5.9604644775390625e-08 ;  /* 0x00000001ff057435 */ /* 0x000fe200000001ff */
[----:B0-----:R-:W-:-:S13]  /*2c20*/  ISETP.NE.AND P0, PT, R0, 0x1, PT ;  /* 0x000000010000780c */ /* 0x001fda0003f05270 */
[----:B------:R-:W-:Y:S05]  /*2c30*/  @!P0 BRA `(.L_x_66496) ;  /* 0x0000000000188947 */ /* 0x000fea0003800000 */
[----:B------:R-:W-:-:S13]  /*2c40*/  ISETP.NE.AND P0, PT, R0, -0x1, PT ;  /* 0xffffffff0000780c */ /* 0x000fda0003f05270 */
[----:B------:R-:W-:Y:S02]  /*2c50*/  @!P0 LOP3.LUT R4, R4, 0x1, RZ, 0xc0, !PT ;  /* 0x0000000104048812 */ /* 0x000fe400078ec0ff */
[----:B------:R-:W-:Y:S02]  /*2c60*/  @!P0 MOV R5, 0x1 ;  /* 0x0000000100058802 */ /* 0x000fe40000000f00 */
[----:B------:R-:W-:-:S04]  /*2c70*/  @!P0 ISETP.NE.U32.AND P1, PT, R4, 0x1, PT ;  /* 0x000000010400880c */ /* 0x000fc80003f25070 */
[----:B------:R-:W-:Y:S02]  /*2c80*/  @!P0 SEL R5, R5, 0xffffffff, P1 ;  /* 0xffffffff05058807 */ /* 0x000fe40000800000 */
[----:B------:R-:W-:-:S07]  /*2c90*/  @P0 MOV R5, RZ ;  /* 0x000000ff00050202 */ /* 0x000fce0000000f00 */
.L_x_66496:
[----:B------:R-:W-:Y:S05]  /*2ca0*/  BSYNC B0 ;  /* 0x0000000000007941 */ /* 0x000fea0003800000 */
.L_x_66491:
[----:B------:R-:W-:Y:S01]  /*2cb0*/  STG.E desc[UR4][R2.64], R5 ;  /* 0x0000000502007986 */ /* 0x000fe2000c101904 */
[----:B------:R-:W-:Y:S05]  /*2cc0*/  EXIT ;  /* 0x000000000000794d */ /* 0x000fea0003800000 */
.L_x_66497:
        /* <DEDUP_REMOVED lines=11> */
.L_x_71969:


//--------------------- .text._ZN2at6native27unrolled_elementwise_kernelIZNS0_50_GLOBAL__N__2680c7bb_12_PowKernel_cu_140f0503_289622pow_scalar_tensor_implIiEEvRNS_18TensorIteratorBaseET_EUliE_St5arrayIPcLm2EELi4E23TrivialOffsetCalculatorILi1EjESC_NS0_6memory15LoadWithoutCastENSD_16StoreWithoutCastEEEviS6_T0_T2_T3_T4_T5_ --------------------------
	.section	.text._ZN2at6native27unrolled_elementwise_kernelIZNS0_50_GLOBAL__N__2680c7bb_12_PowKernel_cu_140f0503_289622pow_scalar_tensor_implIiEEvRNS_18TensorIteratorBaseET_EUliE_St5arrayIPcLm2EELi4E23TrivialOffsetCalculatorILi1EjESC_NS0_6memory15LoadWithoutCastENSD_16StoreWithoutCastEEEviS6_T0_T2_T3_T4_T5_,"ax",@progbits
	.align	128
        .global         _ZN2at6native27unrolled_elementwise_kernelIZNS0_50_GLOBAL__N__2680c7bb_12_PowKernel_cu_140f0503_289622pow_scalar_tensor_implIiEEvRNS_18TensorIteratorBaseET_EUliE_St5arrayIPcLm2EELi4E23TrivialOffsetCalculatorILi1EjESC_NS0_6memory15LoadWithoutCastENSD_16StoreWithoutCastEEEviS6_T0_T2_T3_T4_T5_
        .type           _ZN2at6native27unrolled_elementwise_kernelIZNS0_50_GLOBAL__N__2680c7bb_12_PowKernel_cu_140f0503_289622pow_scalar_tensor_implIiEEvRNS_18TensorIteratorBaseET_EUliE_St5arrayIPcLm2EELi4E23TrivialOffsetCalculatorILi1EjESC_NS0_6memory15LoadWithoutCastENSD_16StoreWithoutCastEEEviS6_T0_T2_T3_T4_T5_,@function
        .size           _ZN2at6native27unrolled_elementwise_kernelIZNS0_50_GLOBAL__N__2680c7bb_12_PowKernel_cu_140f0503_289622pow_scalar_tensor_implIiEEvRNS_18TensorIteratorBaseET_EUliE_St5arrayIPcLm2EELi4E23TrivialOffsetCalculatorILi1EjESC_NS0_6memory15LoadWithoutCastENSD_16StoreWithoutCastEEEviS6_T0_T2_T3_T4_T5_,(.L_x_71970 - _ZN2at6native27unrolled_elementwise_kernelIZNS0_50_GLOBAL__N__2680c7bb_12_PowKernel_cu_140f0503_289622pow_scalar_tensor_implIiEEvRNS_18TensorIteratorBaseET_EUliE_St5arrayIPcLm2EELi4E23TrivialOffsetCalculatorILi1EjESC_NS0_6memory15LoadWithoutCastENSD_16StoreWithoutCastEEEviS6_T0_T2_T3_T4_T5_)
        .other          _ZN2at6native27unrolled_elementwise_kernelIZNS0_50_GLOBAL__N__2680c7bb_12_PowKernel_cu_140f0503_289622pow_scalar_tensor_implIiEEvRNS_18TensorIteratorBaseET_EUliE_St5arrayIPcLm2EELi4E23TrivialOffsetCalculatorILi1EjESC_NS0_6memory15LoadWithoutCastENSD_16StoreWithoutCastEEEviS6_T0_T2_T3_T4_T5_,@"STO_CUDA_ENTRY STV_DEFAULT"
_ZN2at6native27unrolled_elementwise_kernelIZNS0_50_GLOBAL__N__2680c7bb_12_PowKernel_cu_140f0503_289622pow_scalar_tensor_implIiEEvRNS_18TensorIteratorBaseET_EUliE_St5arrayIPcLm2EELi4E23TrivialOffsetCalculatorILi1EjESC_NS0_6memory15LoadWithoutCastENSD_16StoreWithoutCastEEEviS6_T0_T2_T3_T4_T5_:
.text._ZN2at6native27unrolled_elementwise_kernelIZNS0_50_GLOBAL__N__2680c7bb_12_PowKernel_cu_140f0503_289622pow_scalar_tensor_implIiEEvRNS_18TensorIteratorBaseET_EUliE_St5arrayIPcLm2EELi4E23TrivialOffsetCalculatorILi1EjESC_NS0_6memory15LoadWithoutCastENSD_16StoreWithoutCastEEEviS6_T0_T2_T3_T4_T5_:
[----:B------:R-:W-:Y:S01]  /*0000*/  LDC R1, c[0x0][0x28] ;  /* 0x00000a00ff017b82 */ /* 0x000fe20000000800 */
[----:B------:R-:W0:Y:S07]  /*0010*/  S2R R0, SR_CTAID.X ;  /* 0x0000000000007919 */ /* 0x000e2e0000002500 */
[----:B------:R-:W0:Y:S01]  /*0020*/  LDC R5, c[0x0][0x210] ;  /* 0x00008400ff057b82 */ /* 0x000e220000000800 */
[----:B------:R-:W-:Y:S01]  /*0030*/  ULDC.64 UR4, c[0x0][0x208] ;  /* 0x0000820000047ab9 */ /* 0x000fe20000000a00 */
[----:B------:R-:W1:Y:S06]  /*0040*/  S2R R3, SR_TID.X ;  /* 0x0000000000037919 */ /* 0x000e6c0000002100 */
[----:B------:R-:W2:Y:S01]  /*0050*/  LDC R16, c[0x0][0x218] ;  /* 0x00008600ff107b82 */ /* 0x000ea20000000800 */
        /* <DEDUP_REMOVED lines=16> */
[----:B-1----:R-:W-:-:S03]  /*0160*/  @!P1 IMAD.WIDE.U32 R4, R17, 0x4, R4 ;  /* 0x0000000411049825 */ /* 0x002fc600078e0004 */
[----:B------:R-:W-:-:S13]  /*0170*/  ISETP.GE.AND P2, PT, R11, R2, PT ;  /* 0x000000020b00720c */ /* 0x000fda0003f46270 */
[----:B------:R-:W1:Y:S01]  /*0180*/  @!P2 LDC.64 R14, c[0x0][0x230] ;  /* 0x00008c00ff0eab82 */ /* 0x000e620000000a00 */
[----:B------:R-:W-:Y:S02]  /*0190*/  @!P2 IMAD R11, R0, 0x200, R11 ;  /* 0x00000200000ba824 */ /* 0x000fe400078e020b */
[----:B0-----:R-:W-:-:S05]  /*01a0*/  @!P3 IMAD.WIDE.U32 R6, R19, 0x4, R6 ;  /* 0x000000041306b825 */ /* 0x001fca00078e0006 */
[----:B------:R0:W5:Y:S01]  /*01b0*/  @!P3 LDG.E R9, desc[UR4][R6.64] ;  /* 0x000000040609b981 */ /* 0x000162000c1e1900 */
[----:B-1----:R-:W-:Y:S01]  /*01c0*/  @!P2 IMAD.WIDE.U32 R14, R11, 0x4, R14 ;  /* 0x000000040b0ea825 */ /* 0x002fe200078e000e */
[----:B------:R-:W-:-:S04]  /*01d0*/  CS2R R10, SRZ ;  /* 0x00000000000a7805 */ /* 0x000fc8000001ff00 */
[----:B------:R0:W5:Y:S04]  /*01e0*/  @!P2 LDG.E R8, desc[UR4][R14.64] ;  /* 0x000000040e08a981 */ /* 0x000168000c1e1900 */
[----:B------:R0:W5:Y:S04]  /*01f0*/  @!P0 LDG.E R11, desc[UR4][R12.64] ;  /* 0x000000040c0b8981 */ /* 0x000168000c1e1900 */
[----:B------:R0:W5:Y:S01]  /*0200*/  @!P1 LDG.E R10, desc[UR4][R4.64] ;  /* 0x00000004040a9981 */ /* 0x000162000c1e1900 */
[----:B--2---:R-:W-:Y:S01]  /*0210*/  ISETP.NE.AND P1, PT, R16, 0x1, PT ;  /* 0x000000011000780c */ /* 0x004fe20003f25270 */
[----:B------:R-:W-:-:S12]  /*0220*/  BSSY B1, `(.L_x_66498) ;  /* 0x0000100000017945 */ /* 0x000fd80003800000 */
[----:B0-----:R-:W-:Y:S05]  /*0230*/  @!P1 BRA `(.L_x_66499) ;  /* 0x0000000c00bc9947 */ /* 0x001fea0003800000 */
[----:B------:R-:W-:Y:S01]  /*0240*/  ISETP.NE.AND P1, PT, R16, -0x1, PT ;  /* 0xffffffff1000780c */ /* 0x000fe20003f25270 */
[----:B------:R-:W-:Y:S01]  /*0250*/  ULDC UR6, c[0x0][0x218] ;  /* 0x0000860000067ab9 */ /* 0x000fe20000000800 */
[----:B------:R-:W-:Y:S01]  /*0260*/  BSSY B0, `(.L_x_66500) ;  /* 0x00000eb000007945 */ /* 0x000fe20003800000 */
[----:B------:R-:W-:-:S10]  /*0270*/  IMAD.U32 R12, RZ, RZ, UR6 ;  /* 0x00000006ff0c7e24 */ /* 0x000fd4000f8e00ff */
[----:B------:R-:W-:Y:S05]  /*0280*/  @P1 BRA `(.L_x_66501) ;  /* 0x0000000800441947 */ /* 0x000fea0003800000 */
[----:B------:R-:W-:Y:S04]  /*0290*/  BSSY B2, `(.L_x_66502) ;  /* 0x0000022000027945 */ /* 0x000fe80003800000 */
        /* <DEDUP_REMOVED lines=17> */
.L_x_66507:
        /* <DEDUP_REMOVED lines=10> */
.L_x_66506:
[----:B------:R-:W-:Y:S05]  /*0450*/  BSYNC B3 ;  /* 0x0000000000037941 */ /* 0x000fea0003800000 */
.L_x_66505:
[----:B------:R-:W-:Y:S05]  /*0460*/  BRA `(.L_x_66503) ;  /* 0x0000000000107947 */ /* 0x000fea0003800000 */
.L_x_66504:
[----:B------:R-:W-:Y:S01]  /*0470*/  LOP3.LUT R11, R11, 0x1, RZ, 0xc0, !PT ;  /* 0x000000010b0b7812 */ /* 0x000fe200078ec0ff */
[----:B------:R-:W-:-:S03]  /*0480*/  IMAD.MOV.U32 R5, RZ, RZ, 0x1 ;  /* 0x00000001ff057424 */ /* 0x000fc600078e00ff */
[----:B------:R-:W-:-:S04]  /*0490*/  ISETP.NE.U32.AND P1, PT, R11, 0x1, PT ;  /* 0x000000010b00780c */ /* 0x000fc80003f25070 */
[----:B------:R-:W-:-:S09]  /*04a0*/  SEL R5, R5, 0xffffffff, P1 ;  /* 0xffffffff05057807 */ /* 0x000fd20000800000 */
.L_x_66503:
[----:B------:R-:W-:Y:S05]  /*04b0*/  BSYNC B2 ;  /* 0x0000000000027941 */ /* 0x000fea0003800000 */
.L_x_66502:
        /* <DEDUP_REMOVED lines=15> */
[----:B------:R-:W-:-:S05]  /*05b0*/  IMAD.MOV.U32 R4, RZ, RZ, 0x1 ;  /* 0x00000001ff047424 */ /* 0x000fca00078e00ff */
[----:B------:R-:W-:-:S05]  /*05c0*/  SEL R4, R4, 0xffffffff, P1 ;  /* 0xffffffff04047807 */ /* 0x000fca0000800000 */
[----:B------:R-:W-:Y:S05]  /*05d0*/  @!P2 BRA `(.L_x_66512) ;  /* 0x000000000030a947 */ /* 0x000fea0003800000 */
[----:B------:R-:W-:Y:S01]  /*05e0*/  SHF.R.S32.HI R6, RZ, 0x1, R10 ;  /* 0x00000001ff067819 */ /* 0x000fe2000001140a */
[----:B------:R-:W-:-:S07]  /*05f0*/  IMAD.MOV.U32 R10, RZ, RZ, 0x1 ;  /* 0x00000001ff0a7424 */ /* 0x000fce00078e00ff */
.L_x_66513:
        /* <DEDUP_REMOVED lines=10> */
.L_x_66512:
[----:B------:R-:W-:Y:S05]  /*06a0*/  BSYNC B3 ;  /* 0x0000000000037941 */ /* 0x000fea0003800000 */
.L_x_66511:
[----:B------:R-:W-:Y:S05]  /*06b0*/  BRA `(.L_x_66509) ;  /* 0x0000000000107947 */ /* 0x000fea0003800000 */
.L_x_66510:
[----:B------:R-:W-:Y:S01]  /*06c0*/  LOP3.LUT R10, R10, 0x1, RZ, 0xc0, !PT ;  /* 0x000000010a0a7812 */ /* 0x000fe200078ec0ff */
[----:B------:R-:W-:-:S03]  /*06d0*/  IMAD.MOV.U32 R4, RZ, RZ, 0x1 ;  /* 0x00000001ff047424 */ /* 0x000fc600078e00ff */
[----:B------:R-:W-:-:S04]  /*06e0*/  ISETP.NE.U32.AND P1, PT, R10, 0x1, PT ;  /* 0x000000010a00780c */ /* 0x000fc80003f25070 */
[----:B------:R-:W-:-:S09]  /*06f0*/  SEL R4, R4, 0xffffffff, P1 ;  /* 0xffffffff04047807 */ /* 0x000fd20000800000 */
.L_x_66509:
[----:B------:R-:W-:Y:S05]  /*0700*/  BSYNC B2 ;  /* 0x0000000000027941 */ /* 0x000fea0003800000 */
.L_x_66508:
        /* <DEDUP_REMOVED lines=20> */
.L_x_66519:
        /* <DEDUP_REMOVED lines=10> */
.L_x_66518:
[----:B------:R-:W-:Y:S05]  /*08f0*/  BSYNC B3 ;  /* 0x0000000000037941 */ /* 0x000fea0003800000 */
.L_x_66517:
[----:B------:R-:W-:Y:S05]  /*0900*/  BRA `(.L_x_66515) ;  /* 0x0000000000107947 */ /* 0x000fea0003800000 */
.L_x_66516:
[----:B------:R-:W-:Y:S01]  /*0910*/  LOP3.LUT R9, R9, 0x1, RZ, 0xc0, !PT ;  /* 0x0000000109097812 */ /* 0x000fe200078ec0ff */
[----:B------:R-:W-:-:S03]  /*0920*/  IMAD.MOV.U32 R6, RZ, RZ, 0x1 ;  /* 0x00000001ff067424 */ /* 0x000fc600078e00ff */
[----:B------:R-:W-:-:S04]  /*0930*/  ISETP.NE.U32.AND P1, PT, R9, 0x1, PT ;  /* 0x000000010900780c */ /* 0x000fc80003f25070 */
[----:B------:R-:W-:-:S09]  /*0940*/  SEL R6, R6, 0xffffffff, P1 ;  /* 0xffffffff06067807 */ /* 0x000fd20000800000 */
.L_x_66515:
[----:B------:R-:W-:Y:S05]  /*0950*/  BSYNC B2 ;  /* 0x0000000000027941 */ /* 0x000fea0003800000 */
.L_x_66514:
        /* <DEDUP_REMOVED lines=19> */
.L_x_66524:
        /* <DEDUP_REMOVED lines=10> */
.L_x_66523:
[----:B------:R-:W-:Y:S05]  /*0b30*/  BSYNC B2 ;  /* 0x0000000000027941 */ /* 0x000fea0003800000 */
.L_x_66522:
[----:B------:R-:W-:Y:S05]  /*0b40*/  BRA `(.L_x_66520) ;  /* 0x0000000400707947 */ /* 0x000fea0003800000 */
.L_x_66521:
[----:B------:R-:W-:Y:S01]  /*0b50*/  LOP3.LUT R8, R8, 0x1, RZ, 0xc0, !PT ;  /* 0x0000000108087812 */ /* 0x000fe200078ec0ff */
[----:B------:R-:W-:-:S03]  /*0b60*/  IMAD.MOV.U32 R7, RZ, RZ, 0x1 ;  /* 0x00000001ff077424 */ /* 0x000fc600078e00ff */
[----:B------:R-:W-:-:S04]  /*0b70*/  ISETP.NE.U32.AND P1, PT, R8, 0x1, PT ;  /* 0x000000010800780c */ /* 0x000fc80003f25070 */
[----:B------:R-:W-:Y:S01]  /*0b80*/  SEL R7, R7, 0xffffffff, P1 ;  /* 0xffffffff07077807 */ /* 0x000fe20000800000 */
[----:B------:R-:W-:Y:S08]  /*0b90*/  BRA `(.L_x_66520) ;  /* 0x00000004005c7947 */ /* 0x000ff00003800000 */
.L_x_66501:
[----:B------:R-:W-:Y:S04]  /*0ba0*/  BSSY B2, `(.L_x_66525) ;  /* 0x0000014000027945 */ /* 0x000fe80003800000 */
[----:B------:R-:W-:Y:S05]  /*0bb0*/  @P0 BRA `(.L_x_66526) ;  /* 0x0000000000480947 */ /* 0x000fea0003800000 */
[----:B-----5:R-:W-:Y:S01]  /*0bc0*/  ISETP.GE.AND P1, PT, R11, RZ, PT ;  /* 0x000000ff0b00720c */ /* 0x020fe20003f26270 */
[----:B------:R-:W-:-:S12]  /*0bd0*/  IMAD.MOV.U32 R5, RZ, RZ, RZ ;  /* 0x000000ffff057224 */ /* 0x000fd800078e00ff */
[----:B------:R-:W-:Y:S05]  /*0be0*/  @!P1 BRA `(.L_x_66526) ;  /* 0x00000000003c9947 */ /* 0x000fea0003800000 */
[----:B------:R-:W-:Y:S01]  /*0bf0*/  ISETP.NE.AND P1, PT, R11, RZ, PT ;  /* 0x000000ff0b00720c */ /* 0x000fe20003f25270 */
[----:B------:R-:W-:-:S12]  /*0c00*/  IMAD.MOV.U32 R5, RZ, RZ, 0x1 ;  /* 0x00000001ff057424 */ /* 0x000fd800078e00ff */
[----:B------:R-:W-:Y:S05]  /*0c10*/  @!P1 BRA `(.L_x_66526) ;  /* 0x0000000000309947 */ /* 0x000fea0003800000 */
[----:B------:R-:W-:Y:S02]  /*0c20*/  IMAD.MOV.U32 R5, RZ, RZ, 0x1 ;  /* 0x00000001ff057424 */ /* 0x000fe400078e00ff */
[----:B------:R-:W-:-:S07]  /*0c30*/  IMAD.U32 R6, RZ, RZ, UR6 ;  /* 0x00000006ff067e24 */ /* 0x000fce000f8e00ff */
.L_x_66527:
        /* <DEDUP_REMOVED lines=10> */
.L_x_66526:
[----:B------:R-:W-:Y:S05]  /*0ce0*/  BSYNC B2 ;  /* 0x0000000000027941 */ /* 0x000fea0003800000 */
.L_x_66525:
        /* <DEDUP_REMOVED lines=12> */
.L_x_66530:
        /* <DEDUP_REMOVED lines=10> */
.L_x_66529:
[----:B------:R-:W-:Y:S05]  /*0e50*/  BSYNC B2 ;  /* 0x0000000000027941 */ /* 0x000fea0003800000 */
.L_x_66528:
        /* <DEDUP_REMOVED lines=12> */
.L_x_66533:
        /* <DEDUP_REMOVED lines=10> */
.L_x_66532:
[----:B------:R-:W-:Y:S05]  /*0fc0*/  BSYNC B2 ;  /* 0x0000000000027941 */ /* 0x000fea0003800000 */
.L_x_66531:
        /* <DEDUP_REMOVED lines=10> */
.L_x_66534:
        /* <DEDUP_REMOVED lines=10> */
.L_x_66520:
[----:B------:R-:W-:Y:S05]  /*1110*/  BSYNC B0 ;  /* 0x0000000000007941 */ /* 0x000fea0003800000 */
.L_x_66500:
[----:B------:R-:W-:Y:S05]  /*1120*/  BRA `(.L_x_66535) ;  /* 0x00000000003c7947 */ /* 0x000fea0003800000 */
.L_x_66499:
[----:B------:R-:W-:Y:S02]  /*1130*/  VIADD R5, R3, 0x180 ;  /* 0x0000018003057836 */ /* 0x000fe40000000000 */
[----:B------:R-:W-:Y:S02]  /*1140*/  IMAD.MOV.U32 R6, RZ, RZ, 0x1 ;  /* 0x00000001ff067424 */ /* 0x000fe400078e00ff */
[----:B------:R-:W-:Y:S01]  /*1150*/  IMAD.MOV.U32 R4, RZ, RZ, 0x1 ;  /* 0x00000001ff047424 */ /* 0x000fe200078e00ff */
[----:B------:R-:W-:Y:S01]  /*1160*/  ISETP.GE.AND P1, PT, R5, R2, PT ;  /* 0x000000020500720c */ /* 0x000fe20003f26270 */
[----:B------:R-:W-:-:S12]  /*1170*/  IMAD.MOV.U32 R5, RZ, RZ, 0x1 ;  /* 0x00000001ff057424 */ /* 0x000fd800078e00ff */
[----:B------:R-:W-:Y:S05]  /*1180*/  @P1 BRA `(.L_x_66535) ;  /* 0x0000000000241947 */ /* 0x000fea0003800000 */
[----:B-----5:R-:W-:Y:S01]  /*1190*/  ISETP.GE.AND P1, PT, R8, 0x1, PT ;  /* 0x000000010800780c */ /* 0x020fe20003f26270 */
        /* <DEDUP_REMOVED lines=8> */
.L_x_66535:
[----:B------:R-:W-:Y:S05]  /*1220*/  BSYNC B1 ;  /* 0x0000000000017941 */ /* 0x000fea0003800000 */
.L_x_66498:
[----:B-----5:R-:W0:Y:S01]  /*1230*/  @!P0 LDC.64 R8, c[0x0][0x228] ;  /* 0x00008a00ff088b82 */ /* 0x020e220000000a00 */
[--C-:B------:R-:W-:Y:S01]  /*1240*/  IMAD.MOV.U32 R13, RZ, RZ, R3.reuse ;  /* 0x000000ffff0d7224 */ /* 0x100fe200078e0003 */
[----:B------:R-:W-:Y:S01]  /*1250*/  BSSY B0, `(.L_x_66536) ;  /* 0x0000011000007945 */ /* 0x000fe20003800000 */
[----:B------:R-:W-:Y:S02]  /*1260*/  @!P0 VIADD R13, R3, 0x80 ;  /* 0x00000080030d8836 */ /* 0x000fe40000000000 */
        /* <DEDUP_REMOVED lines=15> */
.L_x_66537:
[----:B------:R-:W-:Y:S05]  /*1360*/  BSYNC B0 ;  /* 0x0000000000007941 */ /* 0x000fea0003800000 */
.L_x_66536:
[----:B------:R-:W-:-:S13]  /*1370*/  ISETP.GE.AND P0, PT, R13, R2, PT ;  /* 0x000000020d00720c */ /* 0x000fda0003f06270 */
[----:B------:R-:W-:Y:S05]  /*1380*/  @P0 EXIT ;  /* 0x000000000000094d */ /* 0x000fea0003800000 */
[----:B------:R-:W2:Y:S01]  /*1390*/  LDC.64 R2, c[0x0][0x228] ;  /* 0x00008a00ff027b82 */ /* 0x000ea20000000a00 */
[----:B------:R-:W-:-:S04]  /*13a0*/  IMAD R13, R0, 0x200, R13 ;  /* 0x00000200000d7824 */ /* 0x000fc800078e020d */
[----:B--2---:R-:W-:-:S05]  /*13b0*/  IMAD.WIDE.U32 R2, R13, 0x4, R2 ;  /* 0x000000040d027825 */ /* 0x004fca00078e0002 */
[----:B------:R-:W-:Y:S01]  /*13c0*/  STG.E desc[UR4][R2.64], R7 ;  /* 0x0000000702007986 */ /* 0x000fe2000c101904 */
[----:B------:R-:W-:Y:S05]  /*13d0*/  EXIT ;  /* 0x000000000000794d */ /* 0x000fea0003800000 */
.L_x_66538:
        /* <DEDUP_REMOVED lines=10> */
.L_x_71970:


//--------------------- .text._ZN2at6native29vectorized_elementwise_kernelILi2EZNS0_50_GLOBAL__N__2680c7bb_12_PowKernel_cu_140f0503_289622pow_scalar_tensor_implIiEEvRNS_18TensorIteratorBaseET_EUliE_St5arrayIPcLm2EEEEviT0_T1_ --------------------------
	.section	.text._ZN2at6native29vectorized_elementwise_kernelILi2EZNS0_50_GLOBAL__N__2680c7bb_12_PowKernel_cu_140f0503_289622pow_scalar_tensor_implIiEEvRNS_18TensorIteratorBaseET_EUliE_St5arrayIPcLm2EEEEviT0_T1_,"ax",@progbits
	.align	128
        .global         _ZN2at6native29vectorized_elementwise_kernelILi2EZNS0_50_GLOBAL__N__2680c7bb_12_PowKernel_cu_140f0503_289622pow_scalar_tensor_implIiEEvRNS_18TensorIteratorBaseET_EUliE_St5arrayIPcLm2EEEEviT0_T1_
        .type           _ZN2at6native29vectorized_elementwise_kernelILi2EZNS0_50_GLOBAL__N__2680c7bb_12_PowKernel_cu_140f0503_289622pow_scalar_tensor_implIiEEvRNS_18TensorIteratorBaseET_EUliE_St5arrayIPcLm2EEEEviT0_T1_,@function
        .size           _ZN2at6native29vectorized_elementwise_kernelILi2EZNS0_50_GLOBAL__N__2680c7bb_12_PowKernel_cu_140f0503_289622pow_scalar_tensor_implIiEEvRNS_18TensorIteratorBaseET_EUliE_St5arrayIPcLm2EEEEviT0_T1_,(.L_x_71971 - _ZN2at6native29vectorized_elementwise_kernelILi2EZNS0_50_GLOBAL__N__2680c7bb_12_PowKernel_cu_140f0503_289622pow_scalar_tensor_implIiEEvRNS_18TensorIteratorBaseET_EUliE_St5arrayIPcLm2EEEEviT0_T1_)
        .other          _ZN2at6native29vectorized_elementwise_kernelILi2EZNS0_50_GLOBAL__N__2680c7bb_12_PowKernel_cu_140f0503_289622pow_scalar_tensor_implIiEEvRNS_18TensorIteratorBaseET_EUliE_St5arrayIPcLm2EEEEviT0_T1_,@"STO_CUDA_ENTRY STV_DEFAULT"
_ZN2at6native29vectorized_elementwise_kernelILi2EZNS0_50_GLOBAL__N__2680c7bb_12_PowKernel_cu_140f0503_289622pow_scalar_tensor_implIiEEvRNS_18TensorIteratorBaseET_EUliE_St5arrayIPcLm2EEEEviT0_T1_:
.text._ZN2at6native29vectorized_elementwise_kernelILi2EZNS0_50_GLOBAL__N__2680c7bb_12_PowKernel_cu_140f0503_289622pow_scalar_tensor_implIiEEvRNS_18TensorIteratorBaseET_EUliE_St5arrayIPcLm2EEEEviT0_T1_:
[----:B------:R-:W-:Y:S01]  /*0000*/  LDC R1, c[0x0][0x28] ;  /* 0x00000a00ff017b82 */ /* 0x000fe20000000800 */
[----:B------:R-:W0:Y:S01]  /*0010*/  S2R R11, SR_CTAID.X ;  /* 0x00000000000b7919 */ /* 0x000e220000002500 */
[----:B------:R-:W-:Y:S01]  /*0020*/  ULDC UR4, c[0x0][0x210] ;  /* 0x0000840000047ab9 */ /* 0x000fe20000000800 */
[----:B------:R-:W-:Y:S01]  /*0030*/  ULDC.64 UR6, c[0x0][0x208] ;  /* 0x0000820000067ab9 */ /* 0x000fe20000000a00 */
[----:B0-----:R-:W-:-:S05]  /*0040*/  IMAD.SHL.U32 R11, R11, 0x400, RZ ;  /* 0x000004000b0b7824 */ /* 0x001fca00078e00ff */
[----:B------:R-:W-:Y:S01]  /*0050*/  IADD3 R9, -R11, UR4, RZ ;  /* 0x000000040b097c10 */ /* 0x000fe2000fffe1ff */
[----:B------:R-:W-:Y:S02]  /*0060*/  ULDC UR4, c[0x0][0x218] ;  /* 0x0000860000047ab9 */ /* 0x000fe40000000800 */
[----:B------:R-:W-:Y:S01]  /*0070*/  IMAD.U32 R16, RZ, RZ, UR4 ;  /* 0x00000004ff107e24 */ /* 0x000fe2000f8e00ff */
[----:B------:R-:W-:-:S13]  /*0080*/  ISETP.GE.U32.AND P0, PT, R9, 0x400, PT ;  /* 0x000004000900780c */ /* 0x000fda0003f06070 */
[----:B------:R-:W-:Y:S05]  /*0090*/  @!P0 BRA `(.L_x_66539) ;  /* 0x0000002000c48947 */ /* 0x000fea0003800000 */
[----:B------:R-:W0:Y:S01]  /*00a0*/  S2R R0, SR_TID.X ;  /* 0x0000000000007919 */ /* 0x000e220000002100 */
[----:B------:R-:W1:Y:S08]  /*00b0*/  LDC.64 R2, c[0x0][0x230] ;  /* 0x00008c00ff027b82 */ /* 0x000e700000000a00 */
[----:B------:R-:W2:Y:S01]  /*00c0*/  LDC R10, c[0x0][0x218] ;  /* 0x00008600ff0a7b82 */ /* 0x000ea20000000800 */
[----:B-1----:R-:W-:-:S04]  /*00d0*/  IMAD.WIDE R2, R11, 0x4, R2 ;  /* 0x000000040b027825 */ /* 0x002fc800078e0202 */
[----:B0-----:R-:W-:-:S05]  /*00e0*/  IMAD.WIDE.U32 R2, R0, 0x8, R2 ;  /* 0x0000000800027825 */ /* 0x001fca00078e0002 */
[----:B------:R0:W5:Y:S01]  /*00f0*/  LDG.E.64 R4, desc[UR6][R2.64+0xc00] ;  /* 0x000c000602047981 */ /* 0x000162000c1e1b00 */
[----:B--2---:R-:W-:Y:S01]  /*0100*/  ISETP.NE.AND P0, PT, R10, 0x1, PT ;  /* 0x000000010a00780c */ /* 0x004fe20003f05270 */
[----:B------:R-:W-:-:S12]  /*0110*/  BSSY B0, `(.L_x_66540) ;  /* 0x0000221000007945 */ /* 0x000fd80003800000 */
[----:B0-----:R-:W-:Y:S05]  /*0120*/  @!P0 BRA `(.L_x_66541) ;  /* 0x0000002000388947 */ /* 0x001fea0003800000 */
[----:B------:R0:W5:Y:S04]  /*0130*/  LDG.E.64 R6, desc[UR6][R2.64] ;  /* 0x0000000602067981 */ /* 0x000168000c1e1b00 */
[----:B------:R0:W5:Y:S04]  /*0140*/  LDG.E.64 R12, desc[UR6][R2.64+0x400] ;  /* 0x00040006020c7981 */ /* 0x000168000c1e1b00 */
[----:B------:R0:W5:Y:S01]  /*0150*/  LDG.E.64 R8, desc[UR6][R2.64+0x800] ;  /* 0x0008000602087981 */ /* 0x000162000c1e1b00 */
[----:B------:R-:W-:-:S13]  /*0160*/  ISETP.NE.AND P0, PT, R10, -0x1, PT ;  /* 0xffffffff0a00780c */ /* 0x000fda0003f05270 */
[----:B0-----:R-:W-:Y:S05]  /*0170*/  @P0 BRA `(.L_x_66542) ;  /* 0x0000001000440947 */ /* 0x001fea0003800000 */
        /* <DEDUP_REMOVED lines=17> */
.L_x_66547:
        /* <DEDUP_REMOVED lines=10> */
.L_x_66546:
[----:B------:R-:W-:Y:S05]  /*0330*/  BSYNC B2 ;  /* 0x0000000000027941 */ /* 0x000fea0003800000 */
.L_x_66545:
[----:B------:R-:W-:Y:S05]  /*0340*/  BRA `(.L_x_66548) ;  /* 0x0000000000107947 */ /* 0x000fea0003800000 */
.L_x_66544:
[----:B------:R-:W-:Y:S01]  /*0350*/  LOP3.LUT R6, R6, 0x1, RZ, 0xc0, !PT ;  /* 0x0000000106067812 */ /* 0x000fe200078ec0ff */
[----:B------:R-:W-:-:S03]  /*0360*/  IMAD.MOV.U32 R2, RZ, RZ, 0x1 ;  /* 0x00000001ff027424 */ /* 0x000fc600078e00ff */
[----:B------:R-:W-:-:S04]  /*0370*/  ISETP.NE.U32.AND P0, PT, R6, 0x1, PT ;  /* 0x000000010600780c */ /* 0x000fc80003f05070 */
[----:B------:R-:W-:-:S09]  /*0380*/  SEL R2, R2, 0xffffffff, P0 ;  /* 0xffffffff02027807 */ /* 0x000fd20000000000 */
.L_x_66548:
[----:B------:R-:W-:Y:S05]  /*0390*/  BSYNC B1 ;  /* 0x0000000000017941 */ /* 0x000fea0003800000 */
.L_x_66543:
        /* <DEDUP_REMOVED lines=17> */
.L_x_66553:
        /* <DEDUP_REMOVED lines=10> */
.L_x_66552:
[----:B------:R-:W-:Y:S05]  /*0550*/  BSYNC B2 ;  /* 0x0000000000027941 */ /* 0x000fea0003800000 */
.L_x_66551:
[----:B------:R-:W-:Y:S05]  /*0560*/  BRA `(.L_x_66554) ;  /* 0x0000000000107947 */ /* 0x000fea0003800000 */
.L_x_66550:
[----:B------:R-:W-:Y:S01]  /*0570*/  LOP3.LUT R7, R7, 0x1, RZ, 0xc0, !PT ;  /* 0x0000000107077812 */ /* 0x000fe200078ec0ff */
[----:B------:R-:W-:-:S03]  /*0580*/  IMAD.MOV.U32 R3, RZ, RZ, 0x1 ;  /* 0x00000001ff037424 */ /* 0x000fc600078e00ff */
[----:B------:R-:W-:-:S04]  /*0590*/  ISETP.NE.U32.AND P0, PT, R7, 0x1, PT ;  /* 0x000000010700780c */ /* 0x000fc80003f05070 */
[----:B------:R-:W-:-:S09]  /*05a0*/  SEL R3, R3, 0xffffffff, P0 ;  /* 0xffffffff03037807 */ /* 0x000fd20000000000 */
.L_x_66554:
[----:B------:R-:W-:Y:S05]  /*05b0*/  BSYNC B1 ;  /* 0x0000000000017941 */ /* 0x000fea0003800000 */
.L_x_66549:
        /* <DEDUP_REMOVED lines=17> */
.L_x_66559:
        /* <DEDUP_REMOVED lines=10> */
.L_x_66558:
[----:B------:R-:W-:Y:S05]  /*0770*/  BSYNC B2 ;  /* 0x0000000000027941 */ /* 0x000fea0003800000 */
.L_x_66557:
[----:B------:R-:W-:Y:S05]  /*0780*/  BRA `(.L_x_66560) ;  /* 0x0000000000107947 */ /* 0x000fea0003800000 */
.L_x_66556:
[----:B------:R-:W-:Y:S01]  /*0790*/  LOP3.LUT R12, R12, 0x1, RZ, 0xc0, !PT ;  /* 0x000000010c0c7812 */ /* 0x000fe200078ec0ff */
[----:B------:R-:W-:-:S03]  /*07a0*/  IMAD.MOV.U32 R6, RZ, RZ, 0x1 ;  /* 0x00000001ff067424 */ /* 0x000fc600078e00ff */
[----:B------:R-:W-:-:S04]  /*07b0*/  ISETP.NE.U32.AND P0, PT, R12, 0x1, PT ;  /* 0x000000010c00780c */ /* 0x000fc80003f05070 */
[----:B------:R-:W-:-:S09]  /*07c0*/  SEL R6, R6, 0xffffffff, P0 ;  /* 0xffffffff06067807 */ /* 0x000fd20000000000 */
.L_x_66560:
[----:B------:R-:W-:Y:S05]  /*07d0*/  BSYNC B1 ;  /* 0x0000000000017941 */ /* 0x000fea0003800000 */
.L_x_66555:
        /* <DEDUP_REMOVED lines=17> */
.L_x_66565:
        /* <DEDUP_REMOVED lines=10> */
.L_x_66564:
[----:B------:R-:W-:Y:S05]  /*0990*/  BSYNC B2 ;  /* 0x0000000000027941 */ /* 0x000fea0003800000 */
.L_x_66563:
[----:B------:R-:W-:Y:S05]  /*09a0*/  BRA `(.L_x_66566) ;  /* 0x0000000000107947 */ /* 0x000fea0003800000 */
.L_x_66562:
[----:B------:R-:W-:Y:S01]  /*09b0*/  LOP3.LUT R13, R13, 0x1, RZ, 0xc0, !PT ;  /* 0x000000010d0d7812 */ /* 0x000fe200078ec0ff */
[----:B------:R-:W-:-:S03]  /*09c0*/  IMAD.MOV.U32 R7, RZ, RZ, 0x1 ;  /* 0x00000001ff077424 */ /* 0x000fc600078e00ff */
[----:B------:R-:W-:-:S04]  /*09d0*/  ISETP.NE.U32.AND P0, PT, R13, 0x1, PT ;  /* 0x000000010d00780c */ /* 0x000fc80003f05070 */
[----:B------:R-:W-:-:S09]  /*09e0*/  SEL R7, R7, 0xffffffff, P0 ;  /* 0xffffffff07077807 */ /* 0x000fd20000000000 */
.L_x_66566:
[----:B------:R-:W-:Y:S05]  /*09f0*/  BSYNC B1 ;  /* 0x0000000000017941 */ /* 0x000fea0003800000 */
.L_x_66561:
        /* <DEDUP_REMOVED lines=17> */
.L_x_66571:
        /* <DEDUP_REMOVED lines=10> */
.L_x_66570:
[----:B------:R-:W-:Y:S05]  /*0bb0*/  BSYNC B2 ;  /* 0x0000000000027941 */ /* 0x000fea0003800000 */
.L_x_66569:
[----:B------:R-:W-:Y:S05]  /*0bc0*/  BRA `(.L_x_66572) ;  /* 0x0000000000107947 */ /* 0x000fea0003800000 */
.L_x_66568:
[----:B------:R-:W-:Y:S01]  /*0bd0*/  LOP3.LUT R8, R8, 0x1, RZ, 0xc0, !PT ;  /* 0x0000000108087812 */ /* 0x000fe200078ec0ff */
[----:B------:R-:W-:-:S03]  /*0be0*/  IMAD.MOV.U32 R12, RZ, RZ, 0x1 ;  /* 0x00000001ff0c7424 */ /* 0x000fc600078e00ff */
[----:B------:R-:W-:-:S04]  /*0bf0*/  ISETP.NE.U32.AND P0, PT, R8, 0x1, PT ;  /* 0x000000010800780c */ /* 0x000fc80003f05070 */
[----:B------:R-:W-:-:S09]  /*0c00*/  SEL R12, R12, 0xffffffff, P0 ;  /* 0xffffffff0c0c7807 */ /* 0x000fd20000000000 */
.L_x_66572:
[----:B------:R-:W-:Y:S05]  /*0c10*/  BSYNC B1 ;  /* 0x0000000000017941 */ /* 0x000fea0003800000 */
.L_x_66567:
        /* <DEDUP_REMOVED lines=17> */
.L_x_66577:
        /* <DEDUP_REMOVED lines=10> */
.L_x_66576:
[----:B------:R-:W-:Y:S05]  /*0dd0*/  BSYNC B2 ;  /* 0x0000000000027941 */ /* 0x000fea0003800000 */
.L_x_66575:
[----:B------:R-:W-:Y:S05]  /*0de0*/  BRA `(.L_x_66578) ;  /* 0x0000000000107947 */ /* 0x000fea0003800000 */
.L_x_66574:
[----:B------:R-:W-:Y:S01]  /*0df0*/  LOP3.LUT R9, R9, 0x1, RZ, 0xc0, !PT ;  /* 0x0000000109097812 */ /* 0x000fe200078ec0ff */
[----:B------:R-:W-:-:S03]  /*0e00*/  IMAD.MOV.U32 R13, RZ, RZ, 0x1 ;  /* 0x00000001ff0d7424 */ /* 0x000fc600078e00ff */
[----:B------:R-:W-:-:S04]  /*0e10*/  ISETP.NE.U32.AND P0, PT, R9, 0x1, PT ;  /* 0x000000010900780c */ /* 0x000fc80003f05070 */
[----:B------:R-:W-:-:S09]  /*0e20*/  SEL R13, R13, 0xffffffff, P0 ;  /* 0xffffffff0d0d7807 */ /* 0x000fd20000000000 */
.L_x_66578:
[----:B------:R-:W-:Y:S05]  /*0e30*/  BSYNC B1 ;  /* 0x0000000000017941 */ /* 0x000fea0003800000 */
.L_x_66573:
        /* <DEDUP_REMOVED lines=17> */
.L_x_66583:
        /* <DEDUP_REMOVED lines=10> */
.L_x_66582:
[----:B------:R-:W-:Y:S05]  /*0ff0*/  BSYNC B2 ;  /* 0x0000000000027941 */ /* 0x000fea0003800000 */
.L_x_66581:
[----:B------:R-:W-:Y:S05]  /*1000*/  BRA `(.L_x_66584) ;  /* 0x0000000000107947 */ /* 0x000fea0003800000 */
.L_x_66580:
[----:B------:R-:W-:Y:S01]  /*1010*/  LOP3.LUT R4, R4, 0x1, RZ, 0xc0, !PT ;  /* 0x0000000104047812 */ /* 0x000fe200078ec0ff */
[----:B------:R-:W-:-:S03]  /*1020*/  IMAD.MOV.U32 R8, RZ, RZ, 0x1 ;  /* 0x00000001ff087424 */ /* 0x000fc600078e00ff */
[----:B------:R-:W-:-:S04]  /*1030*/  ISETP.NE.U32.AND P0, PT, R4, 0x1, PT ;  /* 0x000000010400780c */ /* 0x000fc80003f05070 */
[----:B------:R-:W-:-:S09]  /*1040*/  SEL R8, R8, 0xffffffff, P0 ;  /* 0xffffffff08087807 */ /* 0x000fd20000000000 */
.L_x_66584:
[----:B------:R-:W-:Y:S05]  /*1050*/  BSYNC B1 ;  /* 0x0000000000017941 */ /* 0x000fea0003800000 */
.L_x_66579:
        /* <DEDUP_REMOVED lines=17> */
.L_x_66589:
        /* <DEDUP_REMOVED lines=10> */
.L_x_66588:
[----:B------:R-:W-:Y:S05]  /*1210*/  BSYNC B2 ;  /* 0x0000000000027941 */ /* 0x000fea0003800000 */
.L_x_66587:
[----:B------:R-:W-:Y:S05]  /*1220*/  BRA `(.L_x_66590) ;  /* 0x0000000000107947 */ /* 0x000fea0003800000 */
.L_x_66586:
[----:B------:R-:W-:Y:S01]  /*1230*/  LOP3.LUT R5, R5, 0x1, RZ, 0xc0, !PT ;  /* 0x0000000105057812 */ /* 0x000fe200078ec0ff */
[----:B------:R-:W-:-:S03]  /*1240*/  IMAD.MOV.U32 R9, RZ, RZ, 0x1 ;  /* 0x00000001ff097424 */ /* 0x000fc600078e00ff */
[----:B------:R-:W-:-:S04]  /*1250*/  ISETP.NE.U32.AND P0, PT, R5, 0x1, PT ;  /* 0x000000010500780c */ /* 0x000fc80003f05070 */
[----:B------:R-:W-:-:S09]  /*1260*/  SEL R9, R9, 0xffffffff, P0 ;  /* 0xffffffff09097807 */ /* 0x000fd20000000000 */
.L_x_66590:
[----:B------:R-:W-:Y:S05]  /*1270*/  BSYNC B1 ;  /* 0x0000000000017941 */ /* 0x000fea0003800000 */
.L_x_66585:
[----:B------:R-:W-:Y:S05]  /*1280*/  BRA `(.L_x_66591) ;  /* 0x0000001000247947 */ /* 0x000fea0003800000 */
.L_x_66542:
        /* <DEDUP_REMOVED lines=11> */
[----:B------:R-:W-:-:S04]  /*1340*/  ISETP.NE.U32.AND P0, PT, R2, 0x1, PT ;  /* 0x000000010200780c */ /* 0x000fc80003f05070 */
[----:B------:R-:W-:-:S07]  /*1350*/  SEL R2, R10, 0x1, !P0 ;  /* 0x000000010a027807 */ /* 0x000fce0004000000 */
[----:B------:R-:W-:Y:S05]  /*1360*/  @!P1 BRA `(.L_x_66595) ;  /* 0x0000000000309947 */ /* 0x000fea0003800000 */
[----:B------:R-:W-:Y:S01]  /*1370*/  SHF.R.S32.HI R6, RZ, 0x1, R6 ;  /* 0x00000001ff067819 */ /* 0x000fe20000011406 */
[----:B------:R-:W-:-:S07]  /*1380*/  IMAD R14, R10, R10, RZ ;  /* 0x0000000a0a0e7224 */ /* 0x000fce00078e02ff */
.L_x_66596:
        /* <DEDUP_REMOVED lines=10> */
.L_x_66595:
[----:B------:R-:W-:Y:S05]  /*1430*/  BSYNC B2 ;  /* 0x0000000000027941 */ /* 0x000fea0003800000 */
.L_x_66594:
[----:B------:R-:W-:Y:S05]  /*1440*/  BRA `(.L_x_66597) ;  /* 0x0000000000087947 */ /* 0x000fea0003800000 */
.L_x_66593:
[----:B------:R-:W-:Y:S02]  /*1450*/  UMOV UR4, URZ ;  /* 0x0000003f00047c82 */ /* 0x000fe40008000000 */
[----:B------:R-:W-:-:S07]  /*1460*/  IMAD.U32 R2, RZ, RZ, UR4 ;  /* 0x00000004ff027e24 */ /* 0x000fce000f8e00ff */
.L_x_66597:
[----:B------:R-:W-:Y:S05]  /*1470*/  BSYNC B1 ;  /* 0x0000000000017941 */ /* 0x000fea0003800000 */
.L_x_66592:
        /* <DEDUP_REMOVED lines=16> */
.L_x_66602:
        /* <DEDUP_REMOVED lines=10> */
.L_x_66601:
[----:B------:R-:W-:Y:S05]  /*1620*/  BSYNC B2 ;  /* 0x0000000000027941 */ /* 0x000fea0003800000 */
.L_x_66600:
[----:B------:R-:W-:Y:S05]  /*1630*/  BRA `(.L_x_66603) ;  /* 0x0000000000087947 */ /* 0x000fea0003800000 */
.L_x_66599:
[----:B------:R-:W-:Y:S02]  /*1640*/  UMOV UR4, URZ ;  /* 0x0000003f00047c82 */ /* 0x000fe40008000000 */
[----:B------:R-:W-:-:S07]  /*1650*/  IMAD.U32 R3, RZ, RZ, UR4 ;  /* 0x00000004ff037e24 */ /* 0x000fce000f8e00ff */
.L_x_66603:
[----:B------:R-:W-:Y:S05]  /*1660*/  BSYNC B1 ;  /* 0x0000000000017941 */ /* 0x000fea0003800000 */
.L_x_66598:
        /* <DEDUP_REMOVED lines=16> */
.L_x_66608:
        /* <DEDUP_REMOVED lines=10> */
.L_x_66607:
[----:B------:R-:W-:Y:S05]  /*1810*/  BSYNC B2 ;  /* 0x0000000000027941 */ /* 0x000fea0003800000 */
.L_x_66606:
[----:B------:R-:W-:Y:S05]  /*1820*/  BRA `(.L_x_66609) ;  /* 0x0000000000087947 */ /* 0x000fea0003800000 */
.L_x_66605:
[----:B------:R-:W-:Y:S02]  /*1830*/  UMOV UR4, URZ ;  /* 0x0000003f00047c82 */ /* 0x000fe40008000000 */
[----:B------:R-:W-:-:S07]  /*1840*/  IMAD.U32 R6, RZ, RZ, UR4 ;  /* 0x00000004ff067e24 */ /* 0x000fce000f8e00ff */
.L_x_66609:
[----:B------:R-:W-:Y:S05]  /*1850*/  BSYNC B1 ;  /* 0x0000000000017941 */ /* 0x000fea0003800000 */
.L_x_66604:
        /* <DEDUP_REMOVED lines=16> */
.L_x_66614:
        /* <DEDUP_REMOVED lines=10> */
.L_x_66613:
[----:B------:R-:W-:Y:S05]  /*1a00*/  BSYNC B2 ;  /* 0x0000000000027941 */ /* 0x000fea0003800000 */
.L_x_66612:
[----:B------:R-:W-:Y:S05]  /*1a10*/  BRA `(.L_x_66615) ;  /* 0x0000000000087947 */ /* 0x000fea0003800000 */
.L_x_66611:
[----:B------:R-:W-:Y:S02]  /*1a20*/  UMOV UR4, URZ ;  /* 0x0000003f00047c82 */ /* 0x000fe40008000000 */
[----:B------:R-:W-:-:S07]  /*1a30*/  IMAD.U32 R7, RZ, RZ, UR4 ;  /* 0x00000004ff077e24 */ /* 0x000fce000f8e00ff */
.L_x_66615:
[----:B------:R-:W-:Y:S05]  /*1a40*/  BSYNC B1 ;  /* 0x0000000000017941 */ /* 0x000fea0003800000 */
.L_x_66610:
        /* <DEDUP_REMOVED lines=16> */
.L_x_66620:
        /* <DEDUP_REMOVED lines=10> */
.L_x_66619:
[----:B------:R-:W-:Y:S05]  /*1bf0*/  BSYNC B2 ;  /* 0x0000000000027941 */ /* 0x000fea0003800000 */
.L_x_66618:
[----:B------:R-:W-:Y:S05]  /*1c00*/  BRA `(.L_x_66621) ;  /* 0x0000000000087947 */ /* 0x000fea0003800000 */
.L_x_66617:
[----:B------:R-:W-:Y:S02]  /*1c10*/  UMOV UR4, URZ ;  /* 0x0000003f00047c82 */ /* 0x000fe40008000000 */
[----:B------:R-:W-:-:S07]  /*1c20*/  IMAD.U32 R12, RZ, RZ, UR4 ;  /* 0x00000004ff0c7e24 */ /* 0x000fce000f8e00ff */
.L_x_66621:
[----:B------:R-:W-:Y:S05]  /*1c30*/  BSYNC B1 ;  /* 0x0000000000017941 */ /* 0x000fea0003800000 */
.L_x_66616:
        /* <DEDUP_REMOVED lines=16> */
.L_x_66626:
        /* <DEDUP_REMOVED lines=10> */
.L_x_66625:
[----:B------:R-:W-:Y:S05]  /*1de0*/  BSYNC B2 ;  /* 0x0000000000027941 */ /* 0x000fea0003800000 */
.L_x_66624:
[----:B------:R-:W-:Y:S05]  /*1df0*/  BRA `(.L_x_66627) ;  /* 0x0000000000087947 */ /* 0x000fea0003800000 */
.L_x_66623:
[----:B------:R-:W-:Y:S02]  /*1e00*/  UMOV UR4, URZ ;  /* 0x0000003f00047c82 */ /* 0x000fe40008000000 */
[----:B------:R-:W-:-:S07]  /*1e10*/  IMAD.U32 R13, RZ, RZ, UR4 ;  /* 0x00000004ff0d7e24 */ /* 0x000fce000f8e00ff */
.L_x_66627:
[----:B------:R-:W-:Y:S05]  /*1e20*/  BSYNC B1 ;  /* 0x0000000000017941 */ /* 0x000fea0003800000 */
.L_x_66622:
        /* <DEDUP_REMOVED lines=16> */
.L_x_66632:
        /* <DEDUP_REMOVED lines=10> */
.L_x_66631:
[----:B------:R-:W-:Y:S05]  /*1fd0*/  BSYNC B2 ;  /* 0x0000000000027941 */ /* 0x000fea0003800000 */
.L_x_66630:
[----:B------:R-:W-:Y:S05]  /*1fe0*/  BRA `(.L_x_66633) ;  /* 0x0000000000087947 */ /* 0x000fea0003800000 */
.L_x_66629:
[----:B------:R-:W-:Y:S02]  /*1ff0*/  UMOV UR4, URZ ;  /* 0x0000003f00047c82 */ /* 0x000fe40008000000 */
[----:B------:R-:W-:-:S07]  /*2000*/  IMAD.U32 R8, RZ, RZ, UR4 ;  /* 0x00000004ff087e24 */ /* 0x000fce000f8e00ff */
.L_x_66633:
[----:B------:R-:W-:Y:S05]  /*2010*/  BSYNC B1 ;  /* 0x0000000000017941 */ /* 0x000fea0003800000 */
.L_x_66628:
        /* <DEDUP_REMOVED lines=16> */
.L_x_66637:
        /* <DEDUP_REMOVED lines=10> */
.L_x_66636:
[----:B------:R-:W-:Y:S05]  /*21c0*/  BSYNC B1 ;  /* 0x0000000000017941 */ /* 0x000fea0003800000 */
.L_x_66635:
[----:B------:R-:W-:Y:S05]  /*21d0*/  BRA `(.L_x_66591) ;  /* 0x0000000000507947 */ /* 0x000fea0003800000 */
.L_x_66634:
[----:B------:R-:W-:Y:S02]  /*21e0*/  UMOV UR4, URZ ;  /* 0x0000003f00047c82 */ /* 0x000fe40008000000 */
[----:B------:R-:W-:Y:S01]  /*21f0*/  IMAD.U32 R9, RZ, RZ, UR4 ;  /* 0x00000004ff097e24 */ /* 0x000fe2000f8e00ff */
[----:B------:R-:W-:Y:S06]  /*2200*/  BRA `(.L_x_66591) ;  /* 0x0000000000447947 */ /* 0x000fec0003800000 */
.L_x_66541:
[----:B-----5:R-:W-:Y:S01]  /*2210*/  ISETP.GE.AND P0, PT, R5, 0x1, PT ;  /* 0x000000010500780c */ /* 0x020fe20003f06270 */
        /* <DEDUP_REMOVED lines=10> */
[----:B------:R-:W-:Y:S02]  /*22c0*/  IMAD.MOV.U32 R13, RZ, RZ, 0x1 ;  /* 0x00000001ff0d7424 */ /* 0x000fe400078e00ff */
[----:B------:R-:W-:Y:S02]  /*22d0*/  IMAD.MOV.U32 R12, RZ, RZ, 0x1 ;  /* 0x00000001ff0c7424 */ /* 0x000fe400078e00ff */
[----:B------:R-:W-:Y:S02]  /*22e0*/  IMAD.MOV.U32 R7, RZ, RZ, 0x1 ;  /* 0x00000001ff077424 */ /* 0x000fe400078e00ff */
[----:B------:R-:W-:Y:S02]  /*22f0*/  IMAD.MOV.U32 R6, RZ, RZ, 0x1 ;  /* 0x00000001ff067424 */ /* 0x000fe400078e00ff */
[----:B------:R-:W-:-:S02]  /*2300*/  IMAD.MOV.U32 R3, RZ, RZ, 0x1 ;  /* 0x00000001ff037424 */ /* 0x000fc400078e00ff */
[----:B------:R-:W-:-:S07]  /*2310*/  IMAD.MOV.U32 R2, RZ, RZ, 0x1 ;  /* 0x00000001ff027424 */ /* 0x000fce00078e00ff */
.L_x_66591:
[----:B------:R-:W-:Y:S05]  /*2320*/  BSYNC B0 ;  /* 0x0000000000007941 */ /* 0x000fea0003800000 */
.L_x_66540:
        /* <DEDUP_REMOVED lines=8> */
.L_x_66539:
[----:B------:R-:W0:Y:S01]  /*23b0*/  S2R R0, SR_TID.X ;  /* 0x0000000000007919 */ /* 0x000e220000002100 */
[----:B------:R-:W-:Y:S01]  /*23c0*/  BSSY B0, `(.L_x_66638) ;  /* 0x0000014000007945 */ /* 0x000fe20003800000 */
[----:B------:R-:W-:Y:S02]  /*23d0*/  CS2R R14, SRZ ;  /* 0x00000000000e7805 */ /* 0x000fe4000001ff00 */
        /* <DEDUP_REMOVED lines=18> */
.L_x_66639:
[----:B------:R-:W-:Y:S05]  /*2500*/  BSYNC B0 ;  /* 0x0000000000007941 */ /* 0x000fea0003800000 */
.L_x_66638:
        /* <DEDUP_REMOVED lines=15> */
.L_x_66641:
[----:B------:R-:W-:Y:S05]  /*2600*/  BSYNC B0 ;  /* 0x0000000000007941 */ /* 0x000fea0003800000 */
.L_x_66640:
[----:B------:R-:W-:Y:S01]  /*2610*/  ISETP.GE.AND P3, PT, R2, R9, PT ;  /* 0x000000090200720c */ /* 0x000fe20003f66270 */
[----:B------:R-:W2:Y:S01]  /*2620*/  @!P0 LDC.64 R18, c[0x0][0x230] ;  /* 0x00008c00ff128b82 */ /* 0x000ea20000000a00 */
[----:B------:R-:W-:Y:S02]  /*2630*/  @!P0 IMAD.IADD R3, R11, 0x1, R0 ;  /* 0x000000010b038824 */ /* 0x000fe400078e0200 */
[----:B------:R-:W-:-:S05]  /*2640*/  IMAD.MOV.U32 R20, RZ, RZ, RZ ;  /* 0x000000ffff147224 */ /* 0x000fca00078e00ff */
[----:B------:R-:W3:Y:S04]  /*2650*/  @!P1 LDC.64 R12, c[0x0][0x230] ;  /* 0x00008c00ff0c9b82 */ /* 0x000ee80000000a00 */
[----:B------:R-:W-:Y:S02]  /*2660*/  @!P3 IMAD.IADD R23, R11, 0x1, R2 ;  /* 0x000000010b17b824 */ /* 0x000fe400078e0202 */
[----:B------:R-:W-:Y:S02]  /*2670*/  @!P3 VIADD R2, R2, 0x80 ;  /* 0x000000800202b836 */ /* 0x000fe40000000000 */
[----:B01----:R-:W0:Y:S03]  /*2680*/  @!P3 LDC.64 R6, c[0x0][0x230] ;  /* 0x00008c00ff06bb82 */ /* 0x003e260000000a00 */
[----:B------:R-:W-:-:S13]  /*2690*/  ISETP.GE.AND P2, PT, R2, R9, PT ;  /* 0x000000090200720c */ /* 0x000fda0003f46270 */
[----:B------:R-:W1:Y:S01]  /*26a0*/  @!P2 LDC.64 R4, c[0x0][0x230] ;  /* 0x00008c00ff04ab82 */ /* 0x000e620000000a00 */
[----:B------:R-:W-:Y:S02]  /*26b0*/  @!P2 IMAD.IADD R21, R11, 0x1, R2 ;  /* 0x000000010b15a824 */ /* 0x000fe400078e0202 */
[----:B--2---:R-:W-:Y:S01]  /*26c0*/  @!P0 IMAD.WIDE.U32 R2, R3, 0x4, R18 ;  /* 0x0000000403028825 */ /* 0x004fe200078e0012 */
[----:B------:R-:W-:-:S03]  /*26d0*/  CS2R R18, SRZ ;  /* 0x0000000000127805 */ /* 0x000fc6000001ff00 */
[----:B---3--:R-:W-:Y:S01]  /*26e0*/  @!P1 IMAD.WIDE.U32 R12, R17, 0x4, R12 ;  /* 0x00000004110c9825 */ /* 0x008fe200078e000c */
[----:B------:R2:W5:Y:S03]  /*26f0*/  @!P0 LDG.E R20, desc[UR6][R2.64] ;  /* 0x0000000602148981 */ /* 0x000566000c1e1900 */
[----:B------:R-:W-:Y:S01]  /*2700*/  IMAD.MOV.U32 R17, RZ, RZ, RZ ;  /* 0x000000ffff117224 */ /* 0x000fe200078e00ff */
[----:B------:R2:W5:Y:S01]  /*2710*/  @!P1 LDG.E R19, desc[UR6][R12.64] ;  /* 0x000000060c139981 */ /* 0x000562000c1e1900 */
[----:B0-----:R-:W-:-:S05]  /*2720*/  @!P3 IMAD.WIDE.U32 R6, R23, 0x4, R6 ;  /* 0x000000041706b825 */ /* 0x001fca00078e0006 */
[----:B------:R2:W5:Y:S01]  /*2730*/  @!P3 LDG.E R18, desc[UR6][R6.64] ;  /* 0x000000060612b981 */ /* 0x000562000c1e1900 */
[----:B-1----:R-:W-:Y:S02]  /*2740*/  @!P2 IMAD.WIDE.U32 R4, R21, 0x4, R4 ;  /* 0x000000041504a825 */ /* 0x002fe400078e0004 */
[----:B------:R-:W0:Y:S03]  /*2750*/  LDC R21, c[0x0][0x218] ;  /* 0x00008600ff157b82 */ /* 0x000e260000000800 */
[----:B------:R2:W5:Y:S01]  /*2760*/  @!P2 LDG.E R17, desc[UR6][R4.64] ;  /* 0x000000060411a981 */ /* 0x000562000c1e1900 */
[----:B------:R-:W-:Y:S01]  /*2770*/  BSSY B1, `(.L_x_66642) ;  /* 0x00001fb000017945 */ /* 0x000fe20003800000 */
[----:B0-----:R-:W-:-:S13]  /*2780*/  ISETP.NE.AND P1, PT, R21, 0x1, PT ;  /* 0x000000011500780c */ /* 0x001fda0003f25270 */
[----:B--2---:R-:W-:Y:S05]  /*2790*/  @!P1 BRA `(.L_x_66643) ;  /* 0x0000001c00749947 */ /* 0x004fea0003800000 */
[----:B------:R-:W-:Y:S01]  /*27a0*/  ISETP.NE.AND P1, PT, R21, -0x1, PT ;  /* 0xffffffff1500780c */ /* 0x000fe20003f25270 */
[----:B------:R-:W-:-:S12]  /*27b0*/  BSSY B0, `(.L_x_66644) ;  /* 0x00001da000007945 */ /* 0x000fd80003800000 */
        /* <DEDUP_REMOVED lines=19> */
.L_x_66651:
        /* <DEDUP_REMOVED lines=10> */
.L_x_66650:
[----:B------:R-:W-:Y:S05]  /*2990*/  BSYNC B3 ;  /* 0x0000000000037941 */ /* 0x000fea0003800000 */
.L_x_66649:
[----:B------:R-:W-:Y:S05]  /*29a0*/  BRA `(.L_x_66647) ;  /* 0x0000000000107947 */ /* 0x000fea0003800000 */
.L_x_66648:
[----:B------:R-:W-:Y:S01]  /*29b0*/  LOP3.LUT R20, R20, 0x1, RZ, 0xc0, !PT ;  /* 0x0000000114147812 */ /* 0x000fe200078ec0ff */
[----:B------:R-:W-:-:S03]  /*29c0*/  IMAD.MOV.U32 R13, RZ, RZ, 0x1 ;  /* 0x00000001ff0d7424 */ /* 0x000fc600078e00ff */
[----:B------:R-:W-:-:S04]  /*29d0*/  ISETP.NE.U32.AND P1, PT, R20, 0x1, PT ;  /* 0x000000011400780c */ /* 0x000fc80003f25070 */
[----:B------:R-:W-:-:S09]  /*29e0*/  SEL R13, R13, 0xffffffff, P1 ;  /* 0xffffffff0d0d7807 */ /* 0x000fd20000800000 */
.L_x_66647:
[----:B------:R-:W-:Y:S05]  /*29f0*/  BSYNC B2 ;  /* 0x0000000000027941 */ /* 0x000fea0003800000 */
.L_x_66646:
        /* <DEDUP_REMOVED lines=20> */
.L_x_66657:
        /* <DEDUP_REMOVED lines=10> */
.L_x_66656:
[----:B------:R-:W-:Y:S05]  /*2be0*/  BSYNC B3 ;  /* 0x0000000000037941 */ /* 0x000fea0003800000 */
.L_x_66655:
[----:B------:R-:W-:Y:S05]  /*2bf0*/  BRA `(.L_x_66653) ;  /* 0x0000000000107947 */ /* 0x000fea0003800000 */
.L_x_66654:
[----:B------:R-:W-:Y:S01]  /*2c00*/  LOP3.LUT R19, R19, 0x1, RZ, 0xc0, !PT ;  /* 0x0000000113137812 */ /* 0x000fe200078ec0ff */
[----:B------:R-:W-:-:S03]  /*2c10*/  IMAD.MOV.U32 R12, RZ, RZ, 0x1 ;  /* 0x00000001ff0c7424 */ /* 0x000fc600078e00ff */
[----:B------:R-:W-:-:S04]  /*2c20*/  ISETP.NE.U32.AND P1, PT, R19, 0x1, PT ;  /* 0x000000011300780c */ /* 0x000fc80003f25070 */
[----:B------:R-:W-:-:S09]  /*2c30*/  SEL R12, R12, 0xffffffff, P1 ;  /* 0xffffffff0c0c7807 */ /* 0x000fd20000800000 */
.L_x_66653:
[----:B------:R-:W-:Y:S05]  /*2c40*/  BSYNC B2 ;  /* 0x0000000000027941 */ /* 0x000fea0003800000 */
.L_x_66652:
        /* <DEDUP_REMOVED lines=20> */
.L_x_66663:
        /* <DEDUP_REMOVED lines=10> */
.L_x_66662:
[----:B------:R-:W-:Y:S05]  /*2e30*/  BSYNC B3 ;  /* 0x0000000000037941 */ /* 0x000fea0003800000 */
.L_x_66661:
[----:B------:R-:W-:Y:S05]  /*2e40*/  BRA `(.L_x_66659) ;  /* 0x0000000000107947 */ /* 0x000fea0003800000 */
.L_x_66660:
[----:B------:R-:W-:Y:S01]  /*2e50*/  LOP3.LUT R15, R15, 0x1, RZ, 0xc0, !PT ;  /* 0x000000010f0f7812 */ /* 0x000fe200078ec0ff */
[----:B------:R-:W-:-:S03]  /*2e60*/  IMAD.MOV.U32 R3, RZ, RZ, 0x1 ;  /* 0x00000001ff037424 */ /* 0x000fc600078e00ff */
[----:B------:R-:W-:-:S04]  /*2e70*/  ISETP.NE.U32.AND P1, PT, R15, 0x1, PT ;  /* 0x000000010f00780c */ /* 0x000fc80003f25070 */
[----:B------:R-:W-:-:S09]  /*2e80*/  SEL R3, R3, 0xffffffff, P1 ;  /* 0xffffffff03037807 */ /* 0x000fd20000800000 */
.L_x_66659:
[----:B------:R-:W-:Y:S05]  /*2e90*/  BSYNC B2 ;  /* 0x0000000000027941 */ /* 0x000fea0003800000 */
.L_x_66658:
        /* <DEDUP_REMOVED lines=20> */
.L_x_66669:
        /* <DEDUP_REMOVED lines=10> */
.L_x_66668:
[----:B------:R-:W-:Y:S05]  /*3080*/  BSYNC B3 ;  /* 0x0000000000037941 */ /* 0x000fea0003800000 */
.L_x_66667:
[----:B------:R-:W-:Y:S05]  /*3090*/  BRA `(.L_x_66665) ;  /* 0x0000000000107947 */ /* 0x000fea0003800000 */
.L_x_66666:
[----:B------:R-:W-:Y:S01]  /*30a0*/  LOP3.LUT R14, R14, 0x1, RZ, 0xc0, !PT ;  /* 0x000000010e0e7812 */ /* 0x000fe200078ec0ff */
[----:B------:R-:W-:-:S03]  /*30b0*/  IMAD.MOV.U32 R2, RZ, RZ, 0x1 ;  /* 0x00000001ff027424 */ /* 0x000fc600078e00ff */
[----:B------:R-:W-:-:S04]  /*30c0*/  ISETP.NE.U32.AND P1, PT, R14, 0x1, PT ;  /* 0x000000010e00780c */ /* 0x000fc80003f25070 */
[----:B------:R-:W-:-:S09]  /*30d0*/  SEL R2, R2, 0xffffffff, P1 ;  /* 0xffffffff02027807 */ /* 0x000fd20000800000 */
.L_x_66665:
[----:B------:R-:W-:Y:S05]  /*30e0*/  BSYNC B2 ;  /* 0x0000000000027941 */ /* 0x000fea0003800000 */
.L_x_66664:
        /* <DEDUP_REMOVED lines=20> */
.L_x_66675:
        /* <DEDUP_REMOVED lines=10> */
.L_x_66674:
[----:B------:R-:W-:Y:S05]  /*32d0*/  BSYNC B3 ;  /* 0x0000000000037941 */ /* 0x000fea0003800000 */
.L_x_66673:
[----:B------:R-:W-:Y:S05]  /*32e0*/  BRA `(.L_x_66671) ;  /* 0x0000000000107947 */ /* 0x000fea0003800000 */
.L_x_66672:
[----:B------:R-:W-:Y:S01]  /*32f0*/  LOP3.LUT R10, R10, 0x1, RZ, 0xc0, !PT ;  /* 0x000000010a0a7812 */ /* 0x000fe200078ec0ff */
[----:B------:R-:W-:-:S03]  /*3300*/  IMAD.MOV.U32 R4, RZ, RZ, 0x1 ;  /* 0x00000001ff047424 */ /* 0x000fc600078e00ff */
[----:B------:R-:W-:-:S04]  /*3310*/  ISETP.NE.U32.AND P1, PT, R10, 0x1, PT ;  /* 0x000000010a00780c */ /* 0x000fc80003f25070 */
[----:B------:R-:W-:-:S09]  /*3320*/  SEL R4, R4, 0xffffffff, P1 ;  /* 0xffffffff04047807 */ /* 0x000fd20000800000 */
.L_x_66671:
[----:B------:R-:W-:Y:S05]  /*3330*/  BSYNC B2 ;  /* 0x0000000000027941 */ /* 0x000fea0003800000 */
.L_x_66670:
        /* <DEDUP_REMOVED lines=20> */
.L_x_66681:
        /* <DEDUP_REMOVED lines=10> */
.L_x_66680:
[----:B------:R-:W-:Y:S05]  /*3520*/  BSYNC B3 ;  /* 0x0000000000037941 */ /* 0x000fea0003800000 */
.L_x_66679:
[----:B------:R-:W-:Y:S05]  /*3530*/  BRA `(.L_x_66677) ;  /* 0x0000000000107947 */ /* 0x000fea0003800000 */
.L_x_66678:
[----:B------:R-:W-:Y:S01]  /*3540*/  LOP3.LUT R8, R8, 0x1, RZ, 0xc0, !PT ;  /* 0x0000000108087812 */ /* 0x000fe200078ec0ff */
[----:B------:R-:W-:-:S03]  /*3550*/  IMAD.MOV.U32 R5, RZ, RZ, 0x1 ;  /* 0x00000001ff057424 */ /* 0x000fc600078e00ff */
[----:B------:R-:W-:-:S04]  /*3560*/  ISETP.NE.U32.AND P1, PT, R8, 0x1, PT ;  /* 0x000000010800780c */ /* 0x000fc80003f25070 */
[----:B------:R-:W-:-:S09]  /*3570*/  SEL R5, R5, 0xffffffff, P1 ;  /* 0xffffffff05057807 */ /* 0x000fd20000800000 */
.L_x_66677:
[----:B------:R-:W-:Y:S05]  /*3580*/  BSYNC B2 ;  /* 0x0000000000027941 */ /* 0x000fea0003800000 */
.L_x_66676:
        /* <DEDUP_REMOVED lines=20> */
.L_x_66687:
        /* <DEDUP_REMOVED lines=10> */
.L_x_66686:
[----:B------:R-:W-:Y:S05]  /*3770*/  BSYNC B3 ;  /* 0x0000000000037941 */ /* 0x000fea0003800000 */
.L_x_66685:
[----:B------:R-:W-:Y:S05]  /*3780*/  BRA `(.L_x_66683) ;  /* 0x0000000000107947 */ /* 0x000fea0003800000 */
.L_x_66684:
[----:B------:R-:W-:Y:S01]  /*3790*/  LOP3.LUT R18, R18, 0x1, RZ, 0xc0, !PT ;  /* 0x0000000112127812 */ /* 0x000fe200078ec0ff */
[----:B------:R-:W-:-:S03]  /*37a0*/  IMAD.MOV.U32 R7, RZ, RZ, 0x1 ;  /* 0x00000001ff077424 */ /* 0x000fc600078e00ff */
[----:B------:R-:W-:-:S04]  /*37b0*/  ISETP.NE.U32.AND P1, PT, R18, 0x1, PT ;  /* 0x000000011200780c */ /* 0x000fc80003f25070 */
[----:B------:R-:W-:-:S09]  /*37c0*/  SEL R7, R7, 0xffffffff, P1 ;  /* 0xffffffff07077807 */ /* 0x000fd20000800000 */
.L_x_66683:
[----:B------:R-:W-:Y:S05]  /*37d0*/  BSYNC B2 ;  /* 0x0000000000027941 */ /* 0x000fea0003800000 */
.L_x_66682:
        /* <DEDUP_REMOVED lines=19> */
.L_x_66692:
        /* <DEDUP_REMOVED lines=10> */
.L_x_66691:
[----:B------:R-:W-:Y:S05]  /*39b0*/  BSYNC B2 ;  /* 0x0000000000027941 */ /* 0x000fea0003800000 */
.L_x_66690:
[----:B------:R-:W-:Y:S05]  /*39c0*/  BRA `(.L_x_66688) ;  /* 0x0000000800e07947 */ /* 0x000fea0003800000 */
.L_x_66689:
[----:B------:R-:W-:Y:S01]  /*39d0*/  LOP3.LUT R17, R17, 0x1, RZ, 0xc0, !PT ;  /* 0x0000000111117812 */ /* 0x000fe200078ec0ff */
[----:B------:R-:W-:-:S03]  /*39e0*/  IMAD.MOV.U32 R6, RZ, RZ, 0x1 ;  /* 0x00000001ff067424 */ /* 0x000fc600078e00ff */
[----:B------:R-:W-:-:S04]  /*39f0*/  ISETP.NE.U32.AND P1, PT, R17, 0x1, PT ;  /* 0x000000011100780c */ /* 0x000fc80003f25070 */
[----:B------:R-:W-:Y:S01]  /*3a00*/  SEL R6, R6, 0xffffffff, P1 ;  /* 0xffffffff06067807 */ /* 0x000fe20000800000 */
[----:B------:R-:W-:Y:S08]  /*3a10*/  BRA `(.L_x_66688) ;  /* 0x0000000800cc7947 */ /* 0x000ff00003800000 */
.L_x_66645:
        /* <DEDUP_REMOVED lines=10> */
.L_x_66695:
        /* <DEDUP_REMOVED lines=10> */
.L_x_66694:
[----:B------:R-:W-:Y:S05]  /*3b60*/  BSYNC B2 ;  /* 0x0000000000027941 */ /* 0x000fea0003800000 */
.L_x_66693:
        /* <DEDUP_REMOVED lines=12> */
.L_x_66698:
        /* <DEDUP_REMOVED lines=10> */
.L_x_66697:
[----:B------:R-:W-:Y:S05]  /*3cd0*/  BSYNC B2 ;  /* 0x0000000000027941 */ /* 0x000fea0003800000 */
.L_x_66696:
        /* <DEDUP_REMOVED lines=12> */
.L_x_66701:
        /* <DEDUP_REMOVED lines=10> */
.L_x_66700:
[----:B------:R-:W-:Y:S05]  /*3e40*/  BSYNC B2 ;  /* 0x0000000000027941 */ /* 0x000fea0003800000 */
.L_x_66699:
        /* <DEDUP_REMOVED lines=12> */
.L_x_66704:
        /* <DEDUP_REMOVED lines=10> */
.L_x_66703:
[----:B------:R-:W-:Y:S05]  /*3fb0*/  BSYNC B2 ;  /* 0x0000000000027941 */ /* 0x000fea0003800000 */
.L_x_66702:
        /* <DEDUP_REMOVED lines=12> */
.L_x_66707:
        /* <DEDUP_REMOVED lines=10> */
.L_x_66706:
[----:B------:R-:W-:Y:S05]  /*4120*/  BSYNC B2 ;  /* 0x0000000000027941 */ /* 0x000fea0003800000 */
.L_x_66705:
        /* <DEDUP_REMOVED lines=12> */
.L_x_66710:
        /* <DEDUP_REMOVED lines=10> */
.L_x_66709:
[----:B------:R-:W-:Y:S05]  /*4290*/  BSYNC B2 ;  /* 0x0000000000027941 */ /* 0x000fea0003800000 */
.L_x_66708:
        /* <DEDUP_REMOVED lines=12> */
.L_x_66713:
        /* <DEDUP_REMOVED lines=10> */
.L_x_66712:
[----:B------:R-:W-:Y:S05]  /*4400*/  BSYNC B2 ;  /* 0x0000000000027941 */ /* 0x000fea0003800000 */
.L_x_66711:
        /* <DEDUP_REMOVED lines=10> */
.L_x_66714:
        /* <DEDUP_REMOVED lines=10> */
.L_x_66688:
[----:B------:R-:W-:Y:S05]  /*4550*/  BSYNC B0 ;  /* 0x0000000000007941 */ /* 0x000fea0003800000 */
.L_x_66644:
[----:B------:R-:W-:Y:S05]  /*4560*/  BRA `(.L_x_66715) ;  /* 0x00000000006c7947 */ /* 0x000fea0003800000 */
.L_x_66643:
        /* <DEDUP_REMOVED lines=27> */
.L_x_66715:
[----:B------:R-:W-:Y:S05]  /*4720*/  BSYNC B1 ;  /* 0x0000000000017941 */ /* 0x000fea0003800000 */
.L_x_66642:
[----:B-----5:R-:W0:Y:S01]  /*4730*/  @!P0 LDC.64 R14, c[0x0][0x228] ;  /* 0x00008a00ff0e8b82 */ /* 0x020e220000000a00 */
[----:B------:R-:W-:Y:S01]  /*4740*/  @!P0 IMAD.IADD R17, R11, 0x1, R0 ;  /* 0x000000010b118824 */ /* 0x000fe200078e0200 */
[----:B------:R-:W-:Y:S01]  /*4750*/  BSSY B0, `(.L_x_66716) ;  /* 0x0000030000007945 */ /* 0x000fe20003800000 */
[----:B------:R-:W-:-:S03]  /*4760*/  @!P0 VIADD R0, R0, 0x80 ;  /* 0x0000008000008836 */ /* 0x000fc60000000000 */
        /* <DEDUP_REMOVED lines=17> */
.L_x_66718:
[----:B------:R-:W-:-:S13]  /*4880*/  ISETP.GE.AND P0, PT, R0, R9, PT ;  /* 0x000000090000720c */ /* 0x000fda0003f06270 */
[----:B------:R-:W-:Y:S05]  /*4890*/  @P0 BRA `(.L_x_66720) ;  /* 0x0000000000300947 */ /* 0x000fea0003800000 */
[----:B0-----:R-:W0:Y:S01]  /*48a0*/  LDC.64 R12, c[0x0][0x228] ;  /* 0x00008a00ff0c7b82 */ /* 0x001e220000000a00 */
[----:B------:R-:W-:Y:S02]  /*48b0*/  IMAD.IADD R3, R11, 0x1, R0 ;  /* 0x000000010b037824 */ /* 0x000fe400078e0200 */
[----:B------:R-:W-:Y:S02]  /*48c0*/  VIADD R0, R0, 0x80 ;  /* 0x0000008000007836 */ /* 0x000fe40000000000 */
[----:B0-----:R-:W-:-:S05]  /*48d0*/  IMAD.WIDE.U32 R12, R3, 0x4, R12 ;  /* 0x00000004030c7825 */ /* 0x001fca00078e000c */
[----:B------:R1:W-:Y:S02]  /*48e0*/  STG.E desc[UR6][R12.64], R2 ;  /* 0x000000020c007986 */ /* 0x0003e4000c101906 */
.L_x_66719:
[----:B------:R-:W-:-:S13]  /*48f0*/  ISETP.GE.AND P0, PT, R0, R9, PT ;  /* 0x000000090000720c */ /* 0x000fda0003f06270 */
[----:B------:R-:W-:Y:S05]  /*4900*/  @P0 BRA `(.L_x_66721) ;  /* 0x0000000000340947 */ /* 0x000fea0003800000 */
[----:B-1----:R-:W1:Y:S01]  /*4910*/  LDC.64 R2, c[0x0][0x228] ;  /* 0x00008a00ff027b82 */ /* 0x002e620000000a00 */
[----:B------:R-:W-:Y:S02]  /*4920*/  IMAD.IADD R13, R11, 0x1, R0 ;  /* 0x000000010b0d7824 */ /* 0x000fe400078e0200 */
[----:B------:R-:W-:Y:S02]  /*4930*/  VIADD R0, R0, 0x80 ;  /* 0x0000008000007836 */ /* 0x000fe40000000000 */
[----:B-1----:R-:W-:-:S05]  /*4940*/  IMAD.WIDE.U32 R2, R13, 0x4, R2 ;  /* 0x000000040d027825 */ /* 0x002fca00078e0002 */
[----:B------:R1:W-:Y:S02]  /*4950*/  STG.E desc[UR6][R2.64], R4 ;  /* 0x0000000402007986 */ /* 0x0003e4000c101906 */
.L_x_66720:
        /* <DEDUP_REMOVED lines=8> */
.L_x_66721:
[----:B------:R-:W-:Y:S05]  /*49e0*/  BSYNC B1 ;  /* 0x0000000000017941 */ /* 0x000fea0003800000 */
.L_x_66717:
[----:B------:R-:W-:-:S13]  /*49f0*/  ISETP.GE.AND P0, PT, R0, R9, PT ;  /* 0x000000090000720c */ /* 0x000fda0003f06270 */
[----:B-12---:R-:W1:Y:S01]  /*4a00*/  @!P0 LDC.64 R2, c[0x0][0x228] ;  /* 0x00008a00ff028b82 */ /* 0x006e620000000a00 */
[----:B------:R-:W-:Y:S02]  /*4a10*/  @!P0 IMAD.IADD R5, R11, 0x1, R0 ;  /* 0x000000010b058824 */ /* 0x000fe400078e0200 */
[----:B------:R-:W-:Y:S02]  /*4a20*/  @!P0 VIADD R0, R0, 0x80 ;  /* 0x0000008000008836 */ /* 0x000fe40000000000 */
[----:B-1----:R-:W-:-:S05]  /*4a30*/  @!P0 IMAD.WIDE.U32 R2, R5, 0x4, R2 ;  /* 0x0000000405028825 */ /* 0x002fca00078e0002 */
[----:B------:R2:W-:Y:S02]  /*4a40*/  @!P0 STG.E desc[UR6][R2.64], R7 ;  /* 0x0000000702008986 */ /* 0x0005e4000c101906 */
.L_x_66722:
[----:B------:R-:W-:Y:S05]  /*4a50*/  BSYNC B0 ;  /* 0x0000000000007941 */ /* 0x000fea0003800000 */
.L_x_66716:
        /* <DEDUP_REMOVED lines=8> */
.L_x_66723:
        /* <DEDUP_REMOVED lines=10> */
.L_x_71971:


//--------------------- .text._ZN2at6native29vectorized_elementwise_kernelILi4EZNS0_50_GLOBAL__N__2680c7bb_12_PowKernel_cu_140f0503_289622pow_scalar_tensor_implIiEEvRNS_18TensorIteratorBaseET_EUliE_St5arrayIPcLm2EEEEviT0_T1_ --------------------------
	.section	.text._ZN2at6native29vectorized_elementwise_kernelILi4EZNS0_50_GLOBAL__N__2680c7bb_12_PowKernel_cu_140f0503_289622pow_scalar_tensor_implIiEEvRNS_18TensorIteratorBaseET_EUliE_St5arrayIPcLm2EEEEviT0_T1_,"ax",@progbits
	.align	128
        .global         _ZN2at6native29vectorized_elementwise_kernelILi4EZNS0_50_GLOBAL__N__2680c7bb_12_PowKernel_cu_140f0503_289622pow_scalar_tensor_implIiEEvRNS_18TensorIteratorBaseET_EUliE_St5arrayIPcLm2EEEEviT0_T1_
        .type           _ZN2at6native29vectorized_elementwise_kernelILi4EZNS0_50_GLOBAL__N__2680c7bb_12_PowKernel_cu_140f0503_289622pow_scalar_tensor_implIiEEvRNS_18TensorIteratorBaseET_EUliE_St5arrayIPcLm2EEEEviT0_T1_,@function
        .size           _ZN2at6native29vectorized_elementwise_kernelILi4EZNS0_50_GLOBAL__N__2680c7bb_12_PowKernel_cu_140f0503_289622pow_scalar_tensor_implIiEEvRNS_18TensorIteratorBaseET_EUliE_St5arrayIPcLm2EEEEviT0_T1_,(.L_x_71972 - _ZN2at6native29vectorized_elementwise_kernelILi4EZNS0_50_GLOBAL__N__2680c7bb_12_PowKernel_cu_140f0503_289622pow_scalar_tensor_implIiEEvRNS_18TensorIteratorBaseET_EUliE_St5arrayIPcLm2EEEEviT0_T1_)
        .other          _ZN2at6native29vectorized_elementwise_kernelILi4EZNS0_50_GLOBAL__N__2680c7bb_12_PowKernel_cu_140f0503_289622pow_scalar_tensor_implIiEEvRNS_18TensorIteratorBaseET_EUliE_St5arrayIPcLm2EEEEviT0_T1_,@"STO_CUDA_ENTRY STV_DEFAULT"
_ZN2at6native29vectorized_elementwise_kernelILi4EZNS0_50_GLOBAL__N__2680c7bb_12_PowKernel_cu_140f0503_289622pow_scalar_tensor_implIiEEvRNS_18TensorIteratorBaseET_EUliE_St5arrayIPcLm2EEEEviT0_T1_:
.text._ZN2at6native29vectorized_elementwise_kernelILi4EZNS0_50_GLOBAL__N__2680c7bb_12_PowKernel_cu_140f0503_289622pow_scalar_tensor_implIiEEvRNS_18TensorIteratorBaseET_EUliE_St5arrayIPcLm2EEEEviT0_T1_:
        /* <DEDUP_REMOVED lines=15> */
[----:B------:R0:W5:Y:S01]  /*00f0*/  LDG.E.128 R4, desc[UR6][R12.64+0x800] ;  /* 0x000800060c047981 */ /* 0x000162000c1e1d00 */
[----:B--2---:R-:W-:Y:S01]  /*0100*/  ISETP.NE.AND P0, PT, R3, 0x1, PT ;  /* 0x000000010300780c */ /* 0x004fe20003f05270 */
[----:B------:R-:W-:-:S12]  /*0110*/  BSSY B0, `(.L_x_66725) ;  /* 0x000021e000007945 */ /* 0x000fd80003800000 */
[----:B0-----:R-:W-:Y:S05]  /*0120*/  @!P0 BRA `(.L_x_66726) ;  /* 0x00000020002c8947 */ /* 0x001fea0003800000 */
[----:B------:R-:W5:Y:S01]  /*0130*/  LDG.E.128 R12, desc[UR6][R12.64] ;  /* 0x000000060c0c7981 */ /* 0x000f62000c1e1d00 */
[----:B------:R-:W-:-:S13]  /*0140*/  ISETP.NE.AND P0, PT, R3, -0x1, PT ;  /* 0xffffffff0300780c */ /* 0x000fda0003f05270 */
[----:B------:R-:W-:Y:S05]  /*0150*/  @P0 BRA `(.L_x_66727) ;  /* 0x0000001000440947 */ /* 0x000fea0003800000 */
        /* <DEDUP_REMOVED lines=17> */
.L_x_66732:
        /* <DEDUP_REMOVED lines=10> */
.L_x_66731:
[----:B------:R-:W-:Y:S05]  /*0310*/  BSYNC B2 ;  /* 0x0000000000027941 */ /* 0x000fea0003800000 */
.L_x_66730:
[----:B------:R-:W-:Y:S05]  /*0320*/  BRA `(.L_x_66733) ;  /* 0x0000000000107947 */ /* 0x000fea0003800000 */
.L_x_66729:
[----:B------:R-:W-:Y:S01]  /*0330*/  LOP3.LUT R12, R12, 0x1, RZ, 0xc0, !PT ;  /* 0x000000010c0c7812 */ /* 0x000fe200078ec0ff */
[----:B------:R-:W-:-:S03]  /*0340*/  IMAD.MOV.U32 R8, RZ, RZ, 0x1 ;  /* 0x00000001ff087424 */ /* 0x000fc600078e00ff */
[----:B------:R-:W-:-:S04]  /*0350*/  ISETP.NE.U32.AND P0, PT, R12, 0x1, PT ;  /* 0x000000010c00780c */ /* 0x000fc80003f05070 */
[----:B------:R-:W-:-:S09]  /*0360*/  SEL R8, R8, 0xffffffff, P0 ;  /* 0xffffffff08087807 */ /* 0x000fd20000000000 */
.L_x_66733:
[----:B------:R-:W-:Y:S05]  /*0370*/  BSYNC B1 ;  /* 0x0000000000017941 */ /* 0x000fea0003800000 */
.L_x_66728:
        /* <DEDUP_REMOVED lines=17> */
.L_x_66738:
        /* <DEDUP_REMOVED lines=10> */
.L_x_66737:
[----:B------:R-:W-:Y:S05]  /*0530*/  BSYNC B2 ;  /* 0x0000000000027941 */ /* 0x000fea0003800000 */
.L_x_66736:
[----:B------:R-:W-:Y:S05]  /*0540*/  BRA `(.L_x_66739) ;  /* 0x0000000000107947 */ /* 0x000fea0003800000 */
.L_x_66735:
[----:B------:R-:W-:Y:S01]  /*0550*/  LOP3.LUT R13, R13, 0x1, RZ, 0xc0, !PT ;  /* 0x000000010d0d7812 */ /* 0x000fe200078ec0ff */
[----:B------:R-:W-:-:S03]  /*0560*/  IMAD.MOV.U32 R9, RZ, RZ, 0x1 ;  /* 0x00000001ff097424 */ /* 0x000fc600078e00ff */
[----:B------:R-:W-:-:S04]  /*0570*/  ISETP.NE.U32.AND P0, PT, R13, 0x1, PT ;  /* 0x000000010d00780c */ /* 0x000fc80003f05070 */
[----:B------:R-:W-:-:S09]  /*0580*/  SEL R9, R9, 0xffffffff, P0 ;  /* 0xffffffff09097807 */ /* 0x000fd20000000000 */
.L_x_66739:
[----:B------:R-:W-:Y:S05]  /*0590*/  BSYNC B1 ;  /* 0x0000000000017941 */ /* 0x000fea0003800000 */
.L_x_66734:
        /* <DEDUP_REMOVED lines=17> */
.L_x_66744:
        /* <DEDUP_REMOVED lines=10> */
.L_x_66743:
[----:B------:R-:W-:Y:S05]  /*0750*/  BSYNC B2 ;  /* 0x0000000000027941 */ /* 0x000fea0003800000 */
.L_x_66742:
[----:B------:R-:W-:Y:S05]  /*0760*/  BRA `(.L_x_66745) ;  /* 0x0000000000107947 */ /* 0x000fea0003800000 */
.L_x_66741:
[----:B------:R-:W-:Y:S01]  /*0770*/  LOP3.LUT R14, R14, 0x1, RZ, 0xc0, !PT ;  /* 0x000000010e0e7812 */ /* 0x000fe200078ec0ff */
[----:B------:R-:W-:-:S03]  /*0780*/  IMAD.MOV.U32 R10, RZ, RZ, 0x1 ;  /* 0x00000001ff0a7424 */ /* 0x000fc600078e00ff */
[----:B------:R-:W-:-:S04]  /*0790*/  ISETP.NE.U32.AND P0, PT, R14, 0x1, PT ;  /* 0x000000010e00780c */ /* 0x000fc80003f05070 */
[----:B------:R-:W-:-:S09]  /*07a0*/  SEL R10, R10, 0xffffffff, P0 ;  /* 0xffffffff0a0a7807 */ /* 0x000fd20000000000 */
.L_x_66745:
[----:B------:R-:W-:Y:S05]  /*07b0*/  BSYNC B1 ;  /* 0x0000000000017941 */ /* 0x000fea0003800000 */
.L_x_66740:
        /* <DEDUP_REMOVED lines=17> */
.L_x_66750:
        /* <DEDUP_REMOVED lines=10> */
.L_x_66749:
[----:B------:R-:W-:Y:S05]  /*0970*/  BSYNC B2 ;  /* 0x0000000000027941 */ /* 0x000fea0003800000 */
.L_x_66748:
[----:B------:R-:W-:Y:S05]  /*0980*/  BRA `(.L_x_66751) ;  /* 0x0000000000107947 */ /* 0x000fea0003800000 */
.L_x_66747:
[----:B------:R-:W-:Y:S01]  /*0990*/  LOP3.LUT R15, R15, 0x1, RZ, 0xc0, !PT ;  /* 0x000000010f0f7812 */ /* 0x000fe200078ec0ff */
[----:B------:R-:W-:-:S03]  /*09a0*/  IMAD.MOV.U32 R11, RZ, RZ, 0x1 ;  /* 0x00000001ff0b7424 */ /* 0x000fc600078e00ff */
[----:B------:R-:W-:-:S04]  /*09b0*/  ISETP.NE.U32.AND P0, PT, R15, 0x1, PT ;  /* 0x000000010f00780c */ /* 0x000fc80003f05070 */
[----:B------:R-:W-:-:S09]  /*09c0*/  SEL R11, R11, 0xffffffff, P0 ;  /* 0xffffffff0b0b7807 */ /* 0x000fd20000000000 */
.L_x_66751:
[----:B------:R-:W-:Y:S05]  /*09d0*/  BSYNC B1 ;  /* 0x0000000000017941 */ /* 0x000fea0003800000 */
.L_x_66746:
        /* <DEDUP_REMOVED lines=17> */
.L_x_66756:
        /* <DEDUP_REMOVED lines=10> */
.L_x_66755:
[----:B------:R-:W-:Y:S05]  /*0b90*/  BSYNC B2 ;  /* 0x0000000000027941 */ /* 0x000fea0003800000 */
.L_x_66754:
[----:B------:R-:W-:Y:S05]  /*0ba0*/  BRA `(.L_x_66757) ;  /* 0x0000000000107947 */ /* 0x000fea0003800000 */
.L_x_66753:
[----:B------:R-:W-:Y:S01]  /*0bb0*/  LOP3.LUT R4, R4, 0x1, RZ, 0xc0, !PT ;  /* 0x0000000104047812 */ /* 0x000fe200078ec0ff */
[----:B------:R-:W-:-:S03]  /*0bc0*/  IMAD.MOV.U32 R12, RZ, RZ, 0x1 ;  /* 0x00000001ff0c7424 */ /* 0x000fc600078e00ff */
[----:B------:R-:W-:-:S04]  /*0bd0*/  ISETP.NE.U32.AND P0, PT, R4, 0x1, PT ;  /* 0x000000010400780c */ /* 0x000fc80003f05070 */
[----:B------:R-:W-:-:S09]  /*0be0*/  SEL R12, R12, 0xffffffff, P0 ;  /* 0xffffffff0c0c7807 */ /* 0x000fd20000000000 */
.L_x_66757:
[----:B------:R-:W-:Y:S05]  /*0bf0*/  BSYNC B1 ;  /* 0x0000000000017941 */ /* 0x000fea0003800000 */
.L_x_66752:
        /* <DEDUP_REMOVED lines=17> */
.L_x_66762:
        /* <DEDUP_REMOVED lines=10> */
.L_x_66761:
[----:B------:R-:W-:Y:S05]  /*0db0*/  BSYNC B2 ;  /* 0x0000000000027941 */ /* 0x000fea0003800000 */
.L_x_66760:
[----:B------:R-:W-:Y:S05]  /*0dc0*/  BRA `(.L_x_66763) ;  /* 0x0000000000107947 */ /* 0x000fea0003800000 */
.L_x_66759:
[----:B------:R-:W-:Y:S01]  /*0dd0*/  LOP3.LUT R5, R5, 0x1, RZ, 0xc0, !PT ;  /* 0x0000000105057812 */ /* 0x000fe200078ec0ff */
[----:B------:R-:W-:-:S03]  /*0de0*/  IMAD.MOV.U32 R13, RZ, RZ, 0x1 ;  /* 0x00000001ff0d7424 */ /* 0x000fc600078e00ff */
[----:B------:R-:W-:-:S04]  /*0df0*/  ISETP.NE.U32.AND P0, PT, R5, 0x1, PT ;  /* 0x000000010500780c */ /* 0x000fc80003f05070 */
[----:B------:R-:W-:-:S09]  /*0e00*/  SEL R13, R13, 0xffffffff, P0 ;  /* 0xffffffff0d0d7807 */ /* 0x000fd20000000000 */
.L_x_66763:
[----:B------:R-:W-:Y:S05]  /*0e10*/  BSYNC B1 ;  /* 0x0000000000017941 */ /* 0x000fea0003800000 */
.L_x_66758:
        /* <DEDUP_REMOVED lines=17> */
.L_x_66768:
        /* <DEDUP_REMOVED lines=10> */
.L_x_66767:
[----:B------:R-:W-:Y:S05]  /*0fd0*/  BSYNC B2 ;  /* 0x0000000000027941 */ /* 0x000fea0003800000 */
.L_x_66766:
[----:B------:R-:W-:Y:S05]  /*0fe0*/  BRA `(.L_x_66769) ;  /* 0x0000000000107947 */ /* 0x000fea0003800000 */
.L_x_66765:
[----:B------:R-:W-:Y:S01]  /*0ff0*/  LOP3.LUT R6, R6, 0x1, RZ, 0xc0, !PT ;  /* 0x0000000106067812 */ /* 0x000fe200078ec0ff */
[----:B------:R-:W-:-:S03]  /*1000*/  IMAD.MOV.U32 R14, RZ, RZ, 0x1 ;  /* 0x00000001ff0e7424 */ /* 0x000fc600078e00ff */
[----:B------:R-:W-:-:S04]  /*1010*/  ISETP.NE.U32.AND P0, PT, R6, 0x1, PT ;  /* 0x000000010600780c */ /* 0x000fc80003f05070 */
[----:B------:R-:W-:-:S09]  /*1020*/  SEL R14, R14, 0xffffffff, P0 ;  /* 0xffffffff0e0e7807 */ /* 0x000fd20000000000 */
.L_x_66769:
[----:B------:R-:W-:Y:S05]  /*1030*/  BSYNC B1 ;  /* 0x0000000000017941 */ /* 0x000fea0003800000 */
.L_x_66764:
        /* <DEDUP_REMOVED lines=17> */
.L_x_66774:
        /* <DEDUP_REMOVED lines=10> */
.L_x_66773:
[----:B------:R-:W-:Y:S05]  /*11f0*/  BSYNC B2 ;  /* 0x0000000000027941 */ /* 0x000fea0003800000 */
.L_x_66772:
[----:B------:R-:W-:Y:S05]  /*1200*/  BRA `(.L_x_66775) ;  /* 0x0000000000107947 */ /* 0x000fea0003800000 */
.L_x_66771:
[----:B------:R-:W-:Y:S01]  /*1210*/  LOP3.LUT R7, R7, 0x1, RZ, 0xc0, !PT ;  /* 0x0000000107077812 */ /* 0x000fe200078ec0ff */
[----:B------:R-:W-:-:S03]  /*1220*/  IMAD.MOV.U32 R15, RZ, RZ, 0x1 ;  /* 0x00000001ff0f7424 */ /* 0x000fc600078e00ff */
[----:B------:R-:W-:-:S04]  /*1230*/  ISETP.NE.U32.AND P0, PT, R7, 0x1, PT ;  /* 0x000000010700780c */ /* 0x000fc80003f05070 */
[----:B------:R-:W-:-:S09]  /*1240*/  SEL R15, R15, 0xffffffff, P0 ;  /* 0xffffffff0f0f7807 */ /* 0x000fd20000000000 */
.L_x_66775:
[----:B------:R-:W-:Y:S05]  /*1250*/  BSYNC B1 ;  /* 0x0000000000017941 */ /* 0x000fea0003800000 */
.L_x_66770:
[----:B------:R-:W-:Y:S05]  /*1260*/  BRA `(.L_x_66776) ;  /* 0x0000001000207947 */ /* 0x000fea0003800000 */
.L_x_66727:
        /* <DEDUP_REMOVED lines=16> */
.L_x_66781:
        /* <DEDUP_REMOVED lines=10> */
.L_x_66780:
[----:B------:R-:W-:Y:S05]  /*1410*/  BSYNC B2 ;  /* 0x0000000000027941 */ /* 0x000fea0003800000 */
.L_x_66779:
[----:B------:R-:W-:Y:S05]  /*1420*/  BRA `(.L_x_66782) ;  /* 0x0000000000087947 */ /* 0x000fea0003800000 */
.L_x_66778:
[----:B------:R-:W-:Y:S02]  /*1430*/  UMOV UR4, URZ ;  /* 0x0000003f00047c82 */ /* 0x000fe40008000000 */
[----:B------:R-:W-:-:S07]  /*1440*/  IMAD.U32 R8, RZ, RZ, UR4 ;  /* 0x00000004ff087e24 */ /* 0x000fce000f8e00ff */
.L_x_66782:
[----:B------:R-:W-:Y:S05]  /*1450*/  BSYNC B1 ;  /* 0x0000000000017941 */ /* 0x000fea0003800000 */
.L_x_66777:
        /* <DEDUP_REMOVED lines=16> */
.L_x_66787:
        /* <DEDUP_REMOVED lines=10> */
.L_x_66786:
[----:B------:R-:W-:Y:S05]  /*1600*/  BSYNC B2 ;  /* 0x0000000000027941 */ /* 0x000fea0003800000 */
.L_x_66785:
[----:B------:R-:W-:Y:S05]  /*1610*/  BRA `(.L_x_66788) ;  /* 0x0000000000087947 */ /* 0x000fea0003800000 */
.L_x_66784:
[----:B------:R-:W-:Y:S02]  /*1620*/  UMOV UR4, URZ ;  /* 0x0000003f00047c82 */ /* 0x000fe40008000000 */
[----:B------:R-:W-:-:S07]  /*1630*/  IMAD.U32 R9, RZ, RZ, UR4 ;  /* 0x00000004ff097e24 */ /* 0x000fce000f8e00ff */
.L_x_66788:
[----:B------:R-:W-:Y:S05]  /*1640*/  BSYNC B1 ;  /* 0x0000000000017941 */ /* 0x000fea0003800000 */
.L_x_66783:
        /* <DEDUP_REMOVED lines=16> */
.L_x_66793:
        /* <DEDUP_REMOVED lines=10> */
.L_x_66792:
[----:B------:R-:W-:Y:S05]  /*17f0*/  BSYNC B2 ;  /* 0x0000000000027941 */ /* 0x000fea0003800000 */
.L_x_66791:
[----:B------:R-:W-:Y:S05]  /*1800*/  BRA `(.L_x_66794) ;  /* 0x0000000000087947 */ /* 0x000fea0003800000 */
.L_x_66790:
[----:B------:R-:W-:Y:S02]  /*1810*/  UMOV UR4, URZ ;  /* 0x0000003f00047c82 */ /* 0x000fe40008000000 */
[----:B------:R-:W-:-:S07]  /*1820*/  IMAD.U32 R10, RZ, RZ, UR4 ;  /* 0x00000004ff0a7e24 */ /* 0x000fce000f8e00ff */
.L_x_66794:
[----:B------:R-:W-:Y:S05]  /*1830*/  BSYNC B1 ;  /* 0x0000000000017941 */ /* 0x000fea0003800000 */
.L_x_66789:
        /* <DEDUP_REMOVED lines=16> */
.L_x_66799:
        /* <DEDUP_REMOVED lines=10> */
.L_x_66798:
[----:B------:R-:W-:Y:S05]  /*19e0*/  BSYNC B2 ;  /* 0x0000000000027941 */ /* 0x000fea0003800000 */
.L_x_66797:
[----:B------:R-:W-:Y:S05]  /*19f0*/  BRA `(.L_x_66800) ;  /* 0x0000000000087947 */ /* 0x000fea0003800000 */
.L_x_66796:
[----:B------:R-:W-:Y:S02]  /*1a00*/  UMOV UR4, URZ ;  /* 0x0000003f00047c82 */ /* 0x000fe40008000000 */
[----:B------:R-:W-:-:S07]  /*1a10*/  IMAD.U32 R11, RZ, RZ, UR4 ;  /* 0x00000004ff0b7e24 */ /* 0x000fce000f8e00ff */
.L_x_66800:
[----:B------:R-:W-:Y:S05]  /*1a20*/  BSYNC B1 ;  /* 0x0000000000017941 */ /* 0x000fea0003800000 */
.L_x_66795:
        /* <DEDUP_REMOVED lines=16> */
.L_x_66805:
        /* <DEDUP_REMOVED lines=10> */
.L_x_66804:
[----:B------:R-:W-:Y:S05]  /*1bd0*/  BSYNC B2 ;  /* 0x0000000000027941 */ /* 0x000fea0003800000 */
.L_x_66803:
[----:B------:R-:W-:Y:S05]  /*1be0*/  BRA `(.L_x_66806) ;  /* 0x0000000000087947 */ /* 0x000fea0003800000 */
.L_x_66802:
[----:B------:R-:W-:Y:S02]  /*1bf0*/  UMOV UR4, URZ ;  /* 0x0000003f00047c82 */ /* 0x000fe40008000000 */
[----:B------:R-:W-:-:S07]  /*1c00*/  IMAD.U32 R12, RZ, RZ, UR4 ;  /* 0x00000004ff0c7e24 */ /* 0x000fce000f8e00ff */
.L_x_66806:
[----:B------:R-:W-:Y:S05]  /*1c10*/  BSYNC B1 ;  /* 0x0000000000017941 */ /* 0x000fea0003800000 */
.L_x_66801:
        /* <DEDUP_REMOVED lines=16> */
.L_x_66811:
        /* <DEDUP_REMOVED lines=10> */
.L_x_66810:
[----:B------:R-:W-:Y:S05]  /*1dc0*/  BSYNC B2 ;  /* 0x0000000000027941 */ /* 0x000fea0003800000 */
.L_x_66809:
[----:B------:R-:W-:Y:S05]  /*1dd0*/  BRA `(.L_x_66812) ;  /* 0x0000000000087947 */ /* 0x000fea0003800000 */
.L_x_66808:
[----:B------:R-:W-:Y:S02]  /*1de0*/  UMOV UR4, URZ ;  /* 0x0000003f00047c82 */ /* 0x000fe40008000000 */
[----:B------:R-:W-:-:S07]  /*1df0*/  IMAD.U32 R13, RZ, RZ, UR4 ;  /* 0x00000004ff0d7e24 */ /* 0x000fce000f8e00ff */
.L_x_66812:
[----:B------:R-:W-:Y:S05]  /*1e00*/  BSYNC B1 ;  /* 0x0000000000017941 */ /* 0x000fea0003800000 */
.L_x_66807:
        /* <DEDUP_REMOVED lines=8> */
[----:B------:R-:W-:-:S04]  /*1e90*/  LOP3.LUT R4, R6, 0x1, RZ, 0xc0, !PT ;  /* 0x0000000106047812 */ /* 0x000fc800078ec0ff */
[----:B------:R-:W-:Y:S02]  /*1ea0*/  ISETP.GE.U32.AND P1, PT, R5, 0x3, PT ;  /* 0x000000030500780c */ /* 0x000fe40003f26070 */
[----:B------:R-:W-:Y:S02]  /*1eb0*/  ISETP.NE.U32.AND P0, PT, R4, 0x1, PT ;  /* 0x000000010400780c */ /* 0x000fe40003f05070 */
[----:B------:R-:W-:Y:S02]  /*1ec0*/  LEA.HI R4, R6, R6, RZ, 0x1 ;  /* 0x0000000606047211 */ /* 0x000fe400078f08ff */
[----:B------:R-:W-:-:S07]  /*1ed0*/  SEL R14, R3, 0x1, !P0 ;  /* 0x00000001030e7807 */ /* 0x000fce0004000000 */
[----:B------:R-:W-:Y:S05]  /*1ee0*/  @!P1 BRA `(.L_x_66816) ;  /* 0x0000000000309947 */ /* 0x000fea0003800000 */
[----:B------:R-:W-:Y:S01]  /*1ef0*/  SHF.R.S32.HI R4, RZ, 0x1, R4 ;  /* 0x00000001ff047819 */ /* 0x000fe20000011404 */
[----:B------:R-:W-:-:S07]  /*1f00*/  IMAD R6, R3, R3, RZ ;  /* 0x0000000303067224 */ /* 0x000fce00078e02ff */
.L_x_66817:
        /* <DEDUP_REMOVED lines=10> */
.L_x_66816:
[----:B------:R-:W-:Y:S05]  /*1fb0*/  BSYNC B2 ;  /* 0x0000000000027941 */ /* 0x000fea0003800000 */
.L_x_66815:
[----:B------:R-:W-:Y:S05]  /*1fc0*/  BRA `(.L_x_66818) ;  /* 0x0000000000087947 */ /* 0x000fea0003800000 */
.L_x_66814:
[----:B------:R-:W-:Y:S02]  /*1fd0*/  UMOV UR4, URZ ;  /* 0x0000003f00047c82 */ /* 0x000fe40008000000 */
[----:B------:R-:W-:-:S07]  /*1fe0*/  IMAD.U32 R14, RZ, RZ, UR4 ;  /* 0x00000004ff0e7e24 */ /* 0x000fce000f8e00ff */
.L_x_66818:
[----:B------:R-:W-:Y:S05]  /*1ff0*/  BSYNC B1 ;  /* 0x0000000000017941 */ /* 0x000fea0003800000 */
.L_x_66813:
        /* <DEDUP_REMOVED lines=15> */
.L_x_66822:
        /* <DEDUP_REMOVED lines=10> */
.L_x_66821:
[----:B------:R-:W-:Y:S05]  /*2190*/  BSYNC B1 ;  /* 0x0000000000017941 */ /* 0x000fea0003800000 */
.L_x_66820:
[----:B------:R-:W-:Y:S05]  /*21a0*/  BRA `(.L_x_66776) ;  /* 0x0000000000507947 */ /* 0x000fea0003800000 */
.L_x_66819:
[----:B------:R-:W-:Y:S02]  /*21b0*/  UMOV UR4, URZ ;  /* 0x0000003f00047c82 */ /* 0x000fe40008000000 */
[----:B------:R-:W-:Y:S01]  /*21c0*/  IMAD.U32 R15, RZ, RZ, UR4 ;  /* 0x00000004ff0f7e24 */ /* 0x000fe2000f8e00ff */
[----:B------:R-:W-:Y:S06]  /*21d0*/  BRA `(.L_x_66776) ;  /* 0x0000000000447947 */ /* 0x000fec0003800000 */
.L_x_66726:
        /* <DEDUP_REMOVED lines=17> */
.L_x_66776:
[----:B------:R-:W-:Y:S05]  /*22f0*/  BSYNC B0 ;  /* 0x0000000000007941 */ /* 0x000fea0003800000 */
.L_x_66725:
[----:B------:R-:W0:Y:S02]  /*2300*/  LDC.64 R4, c[0x0][0x228] ;  /* 0x00008a00ff047b82 */ /* 0x000e240000000a00 */
[----:B0-----:R-:W-:-:S04]  /*2310*/  IMAD.WIDE.U32 R4, R0, 0x4, R4 ;  /* 0x0000000400047825 */ /* 0x001fc800078e0004 */
[----:B------:R-:W-:-:S05]  /*2320*/  IMAD.WIDE R4, R2, 0x10, R4 ;  /* 0x0000001002047825 */ /* 0x000fca00078e0204 */
[----:B------:R-:W-:Y:S04]  /*2330*/  STG.E.128 desc[UR6][R4.64], R8 ;  /* 0x0000000804007986 */ /* 0x000fe8000c101d06 */
[----:B------:R-:W-:Y:S01]  /*2340*/  STG.E.128 desc[UR6][R4.64+0x800], R12 ;  /* 0x0008000c04007986 */ /* 0x000fe2000c101d06 */
[----:B------:R-:W-:Y:S05]  /*2350*/  EXIT ;  /* 0x000000000000794d */ /* 0x000fea0003800000 */
.L_x_66724:
        /* <DEDUP_REMOVED lines=21> */
.L_x_66824:
[----:B------:R-:W-:Y:S05]  /*24b0*/  BSYNC B0 ;  /* 0x0000000000007941 */ /* 0x000fea0003800000 */
.L_x_66823:
[----:B------:R-:W-:Y:S01]  /*24c0*/  ISETP.GE.AND P2, PT, R3, R8, PT ;  /* 0x000000080300720c */ /* 0x000fe20003f46270 */
[----:B------:R-:W-:Y:S01]  /*24d0*/  BSSY B0, `(.L_x_66825) ;  /* 0x000000d000007945 */ /* 0x000fe20003800000 */
[----:B------:R-:W-:-:S11]  /*24e0*/  CS2R R10, SRZ ;  /* 0x00000000000a7805 */ /* 0x000fd6000001ff00 */
[----:B------:R-:W-:Y:S05]  /*24f0*/  @P2 BRA `(.L_x_66826) ;  /* 0x0000000000282947 */ /* 0x000fea0003800000 */
[----:B0-----:R-:W0:Y:S01]  /*2500*/  LDC.64 R4, c[0x0][0x230] ;  /* 0x00008c00ff047b82 */ /* 0x001e220000000a00 */
[----:B------:R-:W-:Y:S02]  /*2510*/  IMAD.IADD R7, R0, 0x1, R3 ;  /* 0x0000000100077824 */ /* 0x000fe400078e0203 */
[----:B------:R-:W-:-:S05]  /*2520*/  VIADD R3, R3, 0x80 ;  /* 0x0000008003037836 */ /* 0x000fca0000000000 */
[----:B------:R-:W-:-:S13]  /*2530*/  ISETP.GE.AND P2, PT, R3, R8, PT ;  /* 0x000000080300720c */ /* 0x000fda0003f46270 */
[----:B------:R-:W-:Y:S02]  /*2540*/  @!P2 IMAD.IADD R11, R0, 0x1, R3 ;  /* 0x00000001000ba824 */ /* 0x000fe400078e0203 */
[----:B0-----:R-:W-:-:S04]  /*2550*/  IMAD.WIDE.U32 R6, R7, 0x4, R4 ;  /* 0x0000000407067825 */ /* 0x001fc800078e0004 */
[----:B------:R-:W-:Y:S02]  /*2560*/  @!P2 IMAD.WIDE.U32 R4, R11, 0x4, R4 ;  /* 0x000000040b04a825 */ /* 0x000fe400078e0004 */
[----:B------:R1:W5:Y:S04]  /*2570*/  LDG.E R11, desc[UR6][R6.64] ;  /* 0x00000006060b7981 */ /* 0x000368000c1e1900 */
[----:B------:R1:W5:Y:S01]  /*2580*/  @!P2 LDG.E R10, desc[UR6][R4.64] ;  /* 0x00000006040aa981 */ /* 0x000362000c1e1900 */
[----:B------:R-:W-:-:S07]  /*2590*/  @!P2 VIADD R3, R3, 0x80 ;  /* 0x000000800303a836 */ /* 0x000fce0000000000 */
.L_x_66826:
[----:B------:R-:W-:Y:S05]  /*25a0*/  BSYNC B0 ;  /* 0x0000000000007941 */ /* 0x000fea0003800000 */
.L_x_66825:
        /* <DEDUP_REMOVED lines=14> */
[----:B------:R2:W5:Y:S01]  /*2690*/  @!P0 LDG.E R20, desc[UR6][R2.64] ;  /* 0x0000000602148981 */ /* 0x000562000c1e1900 */
[----:B------:R-:W3:Y:S02]  /*26a0*/  LDC R21, c[0x0][0x218] ;  /* 0x00008600ff157b82 */ /* 0x000ee40000000800 */
[----:B------:R-:W-:Y:S01]  /*26b0*/  IMAD.MOV.U32 R17, RZ, RZ, RZ ;  /* 0x000000ffff117224 */ /* 0x000fe200078e00ff */
[----:B------:R2:W5:Y:S01]  /*26c0*/  @!P1 LDG.E R19, desc[UR6][R12.64] ;  /* 0x000000060c139981 */ /* 0x000562000c1e1900 */
[----:B0-----:R-:W-:-:S05]  /*26d0*/  @!P3 IMAD.WIDE.U32 R6, R25, 0x4, R6 ;  /* 0x000000041906b825 */ /* 0x001fca00078e0006 */
[----:B------:R2:W5:Y:S01]  /*26e0*/  @!P3 LDG.E R18, desc[UR6][R6.64] ;  /* 0x000000060612b981 */ /* 0x000562000c1e1900 */
[----:B-1----:R-:W-:-:S05]  /*26f0*/  @!P2 IMAD.WIDE.U32 R4, R23, 0x4, R4 ;  /* 0x000000041704a825 */ /* 0x002fca00078e0004 */
[----:B------:R2:W5:Y:S01]  /*2700*/  @!P2 LDG.E R17, desc[UR6][R4.64] ;  /* 0x000000060411a981 */ /* 0x000562000c1e1900 */
[----:B---3--:R-:W-:Y:S01]  /*2710*/  ISETP.NE.AND P1, PT, R21, 0x1, PT ;  /* 0x000000011500780c */ /* 0x008fe20003f25270 */
[----:B------:R-:W-:-:S12]  /*2720*/  BSSY B1, `(.L_x_66827) ;  /* 0x00001fa000017945 */ /* 0x000fd80003800000 */
        /* <DEDUP_REMOVED lines=22> */
.L_x_66836:
        /* <DEDUP_REMOVED lines=10> */
.L_x_66835:
[----:B------:R-:W-:Y:S05]  /*2930*/  BSYNC B3 ;  /* 0x0000000000037941 */ /* 0x000fea0003800000 */
.L_x_66834:
[----:B------:R-:W-:Y:S05]  /*2940*/  BRA `(.L_x_66832) ;  /* 0x0000000000107947 */ /* 0x000fea0003800000 */
.L_x_66833:
[----:B------:R-:W-:Y:S01]  /*2950*/  LOP3.LUT R20, R20, 0x1, RZ, 0xc0, !PT ;  /* 0x0000000114147812 */ /* 0x000fe200078ec0ff */
[----:B------:R-:W-:-:S03]  /*2960*/  IMAD.MOV.U32 R13, RZ, RZ, 0x1 ;  /* 0x00000001ff0d7424 */ /* 0x000fc600078e00ff */
[----:B------:R-:W-:-:S04]  /*2970*/  ISETP.NE.U32.AND P1, PT, R20, 0x1, PT ;  /* 0x000000011400780c */ /* 0x000fc80003f25070 */
[----:B------:R-:W-:-:S09]  /*2980*/  SEL R13, R13, 0xffffffff, P1 ;  /* 0xffffffff0d0d7807 */ /* 0x000fd20000800000 */
.L_x_66832:
[----:B------:R-:W-:Y:S05]  /*2990*/  BSYNC B2 ;  /* 0x0000000000027941 */ /* 0x000fea0003800000 */
.L_x_66831:
        /* <DEDUP_REMOVED lines=20> */
.L_x_66842:
        /* <DEDUP_REMOVED lines=10> */
.L_x_66841:
[----:B------:R-:W-:Y:S05]  /*2b80*/  BSYNC B3 ;  /* 0x0000000000037941 */ /* 0x000fea0003800000 */
.L_x_66840:
[----:B------:R-:W-:Y:S05]  /*2b90*/  BRA `(.L_x_66838) ;  /* 0x0000000000107947 */ /* 0x000fea0003800000 */
.L_x_66839:
[----:B------:R-:W-:Y:S01]  /*2ba0*/  LOP3.LUT R19, R19, 0x1, RZ, 0xc0, !PT ;  /* 0x0000000113137812 */ /* 0x000fe200078ec0ff */
[----:B------:R-:W-:-:S03]  /*2bb0*/  IMAD.MOV.U32 R12, RZ, RZ, 0x1 ;  /* 0x00000001ff0c7424 */ /* 0x000fc600078e00ff */
[----:B------:R-:W-:-:S04]  /*2bc0*/  ISETP.NE.U32.AND P1, PT, R19, 0x1, PT ;  /* 0x000000011300780c */ /* 0x000fc80003f25070 */
[----:B------:R-:W-:-:S09]  /*2bd0*/  SEL R12, R12, 0xffffffff, P1 ;  /* 0xffffffff0c0c7807 */ /* 0x000fd20000800000 */
.L_x_66838:
[----:B------:R-:W-:Y:S05]  /*2be0*/  BSYNC B2 ;  /* 0x0000000000027941 */ /* 0x000fea0003800000 */
.L_x_66837:
        /* <DEDUP_REMOVED lines=20> */
.L_x_66848:
        /* <DEDUP_REMOVED lines=10> */
.L_x_66847:
[----:B------:R-:W-:Y:S05]  /*2dd0*/  BSYNC B3 ;  /* 0x0000000000037941 */ /* 0x000fea0003800000 */
.L_x_66846:
[----:B------:R-:W-:Y:S05]  /*2de0*/  BRA `(.L_x_66844) ;  /* 0x0000000000107947 */ /* 0x000fea0003800000 */
.L_x_66845:
[----:B------:R-:W-:Y:S01]  /*2df0*/  LOP3.LUT R15, R15, 0x1, RZ, 0xc0, !PT ;  /* 0x000000010f0f7812 */ /* 0x000fe200078ec0ff */
[----:B------:R-:W-:-:S03]  /*2e00*/  IMAD.MOV.U32 R3, RZ, RZ, 0x1 ;  /* 0x00000001ff037424 */ /* 0x000fc600078e00ff */
[----:B------:R-:W-:-:S04]  /*2e10*/  ISETP.NE.U32.AND P1, PT, R15, 0x1, PT ;  /* 0x000000010f00780c */ /* 0x000fc80003f25070 */
[----:B------:R-:W-:-:S09]  /*2e20*/  SEL R3, R3, 0xffffffff, P1 ;  /* 0xffffffff03037807 */ /* 0x000fd20000800000 */
.L_x_66844:
[----:B------:R-:W-:Y:S05]  /*2e30*/  BSYNC B2 ;  /* 0x0000000000027941 */ /* 0x000fea0003800000 */
.L_x_66843:
        /* <DEDUP_REMOVED lines=20> */
.L_x_66854:
        /* <DEDUP_REMOVED lines=10> */
.L_x_66853:
[----:B------:R-:W-:Y:S05]  /*3020*/  BSYNC B3 ;  /* 0x0000000000037941 */ /* 0x000fea0003800000 */
.L_x_66852:
[----:B------:R-:W-:Y:S05]  /*3030*/  BRA `(.L_x_66850) ;  /* 0x0000000000107947 */ /* 0x000fea0003800000 */
.L_x_66851:
[----:B------:R-:W-:Y:S01]  /*3040*/  LOP3.LUT R14, R14, 0x1, RZ, 0xc0, !PT ;  /* 0x000000010e0e7812 */ /* 0x000fe200078ec0ff */
[----:B------:R-:W-:-:S03]  /*3050*/  IMAD.MOV.U32 R2, RZ, RZ, 0x1 ;  /* 0x00000001ff027424 */ /* 0x000fc600078e00ff */
[----:B------:R-:W-:-:S04]  /*3060*/  ISETP.NE.U32.AND P1, PT, R14, 0x1, PT ;  /* 0x000000010e00780c */ /* 0x000fc80003f25070 */
[----:B------:R-:W-:-:S09]  /*3070*/  SEL R2, R2, 0xffffffff, P1 ;  /* 0xffffffff02027807 */ /* 0x000fd20000800000 */
.L_x_66850:
[----:B------:R-:W-:Y:S05]  /*3080*/  BSYNC B2 ;  /* 0x0000000000027941 */ /* 0x000fea0003800000 */
.L_x_66849:
        /* <DEDUP_REMOVED lines=20> */
.L_x_66860:
        /* <DEDUP_REMOVED lines=10> */
.L_x_66859:
[----:B------:R-:W-:Y:S05]  /*3270*/  BSYNC B3 ;  /* 0x0000000000037941 */ /* 0x000fea0003800000 */
.L_x_66858:
[----:B------:R-:W-:Y:S05]  /*3280*/  BRA `(.L_x_66856) ;  /* 0x0000000000107947 */ /* 0x000fea0003800000 */
.L_x_66857:
[----:B------:R-:W-:Y:S01]  /*3290*/  LOP3.LUT R11, R11, 0x1, RZ, 0xc0, !PT ;  /* 0x000000010b0b7812 */ /* 0x000fe200078ec0ff */
[----:B------:R-:W-:-:S03]  /*32a0*/  IMAD.MOV.U32 R4, RZ, RZ, 0x1 ;  /* 0x00000001ff047424 */ /* 0x000fc600078e00ff */
[----:B------:R-:W-:-:S04]  /*32b0*/  ISETP.NE.U32.AND P1, PT, R11, 0x1, PT ;  /* 0x000000010b00780c */ /* 0x000fc80003f25070 */
[----:B------:R-:W-:-:S09]  /*32c0*/  SEL R4, R4, 0xffffffff, P1 ;  /* 0xffffffff04047807 */ /* 0x000fd20000800000 */
.L_x_66856:
[----:B------:R-:W-:Y:S05]  /*32d0*/  BSYNC B2 ;  /* 0x0000000000027941 */ /* 0x000fea0003800000 */
.L_x_66855:
        /* <DEDUP_REMOVED lines=20> */
.L_x_66866:
        /* <DEDUP_REMOVED lines=10> */
.L_x_66865:
[----:B------:R-:W-:Y:S05]  /*34c0*/  BSYNC B3 ;  /* 0x0000000000037941 */ /* 0x000fea0003800000 */
.L_x_66864:
[----:B------:R-:W-:Y:S05]  /*34d0*/  BRA `(.L_x_66862) ;  /* 0x0000000000107947 */ /* 0x000fea0003800000 */
.L_x_66863:
[----:B------:R-:W-:Y:S01]  /*34e0*/  LOP3.LUT R10, R10, 0x1, RZ, 0xc0, !PT ;  /* 0x000000010a0a7812 */ /* 0x000fe200078ec0ff */
[----:B------:R-:W-:-:S03]  /*34f0*/  IMAD.MOV.U32 R5, RZ, RZ, 0x1 ;  /* 0x00000001ff057424 */ /* 0x000fc600078e00ff */
[----:B------:R-:W-:-:S04]  /*3500*/  ISETP.NE.U32.AND P1, PT, R10, 0x1, PT ;  /* 0x000000010a00780c */ /* 0x000fc80003f25070 */
[----:B------:R-:W-:-:S09]  /*3510*/  SEL R5, R5, 0xffffffff, P1 ;  /* 0xffffffff05057807 */ /* 0x000fd20000800000 */
.L_x_66862:
[----:B------:R-:W-:Y:S05]  /*3520*/  BSYNC B2 ;  /* 0x0000000000027941 */ /* 0x000fea0003800000 */
.L_x_66861:
        /* <DEDUP_REMOVED lines=20> */
.L_x_66872:
        /* <DEDUP_REMOVED lines=10> */
.L_x_66871:
[----:B------:R-:W-:Y:S05]  /*3710*/  BSYNC B3 ;  /* 0x0000000000037941 */ /* 0x000fea0003800000 */
.L_x_66870:
[----:B------:R-:W-:Y:S05]  /*3720*/  BRA `(.L_x_66868) ;  /* 0x0000000000107947 */ /* 0x000fea0003800000 */
.L_x_66869:
[----:B------:R-:W-:Y:S01]  /*3730*/  LOP3.LUT R18, R18, 0x1, RZ, 0xc0, !PT ;  /* 0x0000000112127812 */ /* 0x000fe200078ec0ff */
[----:B------:R-:W-:-:S03]  /*3740*/  IMAD.MOV.U32 R7, RZ, RZ, 0x1 ;  /* 0x00000001ff077424 */ /* 0x000fc600078e00ff */
[----:B------:R-:W-:-:S04]  /*3750*/  ISETP.NE.U32.AND P1, PT, R18, 0x1, PT ;  /* 0x000000011200780c */ /* 0x000fc80003f25070 */
[----:B------:R-:W-:-:S09]  /*3760*/  SEL R7, R7, 0xffffffff, P1 ;  /* 0xffffffff07077807 */ /* 0x000fd20000800000 */
.L_x_66868:
[----:B------:R-:W-:Y:S05]  /*3770*/  BSYNC B2 ;  /* 0x0000000000027941 */ /* 0x000fea0003800000 */
.L_x_66867:
[----:B-----5:R-:W-:-:S05]  /*3780*/  VIADD R11, R9, 0x380 ;  /* 0x00000380090b7836 */ /* 0x020fca0000000000 */
        /* <DEDUP_REMOVED lines=18> */
.L_x_66877:
        /* <DEDUP_REMOVED lines=10> */
.L_x_66876:
[----:B------:R-:W-:Y:S05]  /*3950*/  BSYNC B2 ;  /* 0x0000000000027941 */ /* 0x000fea0003800000 */
.L_x_66875:
[----:B------:R-:W-:Y:S05]  /*3960*/  BRA `(.L_x_66873) ;  /* 0x0000000800e07947 */ /* 0x000fea0003800000 */
.L_x_66874:
[----:B------:R-:W-:Y:S01]  /*3970*/  LOP3.LUT R17, R17, 0x1, RZ, 0xc0, !PT ;  /* 0x0000000111117812 */ /* 0x000fe200078ec0ff */
[----:B------:R-:W-:-:S03]  /*3980*/  IMAD.MOV.U32 R6, RZ, RZ, 0x1 ;  /* 0x00000001ff067424 */ /* 0x000fc600078e00ff */
[----:B------:R-:W-:-:S04]  /*3990*/  ISETP.NE.U32.AND P1, PT, R17, 0x1, PT ;  /* 0x000000011100780c */ /* 0x000fc80003f25070 */
[----:B------:R-:W-:Y:S01]  /*39a0*/  SEL R6, R6, 0xffffffff, P1 ;  /* 0xffffffff06067807 */ /* 0x000fe20000800000 */
[----:B------:R-:W-:Y:S08]  /*39b0*/  BRA `(.L_x_66873) ;  /* 0x0000000800cc7947 */ /* 0x000ff00003800000 */
.L_x_66830:
        /* <DEDUP_REMOVED lines=10> */
.L_x_66880:
        /* <DEDUP_REMOVED lines=10> */
.L_x_66879:
[----:B------:R-:W-:Y:S05]  /*3b00*/  BSYNC B2 ;  /* 0x0000000000027941 */ /* 0x000fea0003800000 */
.L_x_66878:
        /* <DEDUP_REMOVED lines=12> */
.L_x_66883:
        /* <DEDUP_REMOVED lines=10> */
.L_x_66882:
[----:B------:R-:W-:Y:S05]  /*3c70*/  BSYNC B2 ;  /* 0x0000000000027941 */ /* 0x000fea0003800000 */
.L_x_66881:
        /* <DEDUP_REMOVED lines=12> */
.L_x_66886:
        /* <DEDUP_REMOVED lines=10> */
.L_x_66885:
[----:B------:R-:W-:Y:S05]  /*3de0*/  BSYNC B2 ;  /* 0x0000000000027941 */ /* 0x000fea0003800000 */
.L_x_66884:
        /* <DEDUP_REMOVED lines=12> */
.L_x_66889:
        /* <DEDUP_REMOVED lines=10> */
.L_x_66888:
[----:B------:R-:W-:Y:S05]  /*3f50*/  BSYNC B2 ;  /* 0x0000000000027941 */ /* 0x000fea0003800000 */
.L_x_66887:
        /* <DEDUP_REMOVED lines=12> */
.L_x_66892:
        /* <DEDUP_REMOVED lines=10> */
.L_x_66891:
[----:B------:R-:W-:Y:S05]  /*40c0*/  BSYNC B2 ;  /* 0x0000000000027941 */ /* 0x000fea0003800000 */
.L_x_66890:
        /* <DEDUP_REMOVED lines=12> */
.L_x_66895:
        /* <DEDUP_REMOVED lines=10> */
.L_x_66894:
[----:B------:R-:W-:Y:S05]  /*4230*/  BSYNC B2 ;  /* 0x0000000000027941 */ /* 0x000fea0003800000 */
.L_x_66893:
        /* <DEDUP_REMOVED lines=12> */
.L_x_66898:
        /* <DEDUP_REMOVED lines=10> */
.L_x_66897:
[----:B------:R-:W-:Y:S05]  /*43a0*/  BSYNC B2 ;  /* 0x0000000000027941 */ /* 0x000fea0003800000 */
.L_x_66896:
[----:B-----5:R-:W-:-:S05]  /*43b0*/  VIADD R11, R9, 0x380 ;  /* 0x00000380090b7836 */ /* 0x020fca0000000000 */
[----:B------:R-:W-:-:S13]  /*43c0*/  ISETP.GE.AND P1, PT, R11, R8, PT ;  /* 0x000000080b00720c */ /* 0x000fda0003f26270 */
[----:B------:R-:W-:Y:S05]  /*43d0*/  @P1 BRA `(.L_x_66873) ;  /* 0x0000000000441947 */ /* 0x000fea0003800000 */
[----:B------:R-:W-:Y:S01]  /*43e0*/  ISETP.GE.AND P1, PT, R17, RZ, PT ;  /* 0x000000ff1100720c */ /* 0x000fe20003f26270 */
[----:B------:R-:W-:-:S12]  /*43f0*/  IMAD.MOV.U32 R6, RZ, RZ, RZ ;  /* 0x000000ffff067224 */ /* 0x000fd800078e00ff */
[----:B------:R-:W-:Y:S05]  /*4400*/  @!P1 BRA `(.L_x_66873) ;  /* 0x0000000000389947 */ /* 0x000fea0003800000 */
[----:B------:R-:W-:Y:S01]  /*4410*/  ISETP.NE.AND P1, PT, R17, RZ, PT ;  /* 0x000000ff1100720c */ /* 0x000fe20003f25270 */
[----:B------:R-:W-:-:S12]  /*4420*/  IMAD.MOV.U32 R6, RZ, RZ, 0x1 ;  /* 0x00000001ff067424 */ /* 0x000fd800078e00ff */
[----:B------:R-:W-:Y:S05]  /*4430*/  @!P1 BRA `(.L_x_66873) ;  /* 0x00000000002c9947 */ /* 0x000fea0003800000 */
[----:B------:R-:W-:-:S07]  /*4440*/  IMAD.MOV.U32 R6, RZ, RZ, 0x1 ;  /* 0x00000001ff067424 */ /* 0x000fce00078e00ff */
.L_x_66899:
        /* <DEDUP_REMOVED lines=10> */
.L_x_66873:
[----:B------:R-:W-:Y:S05]  /*44f0*/  BSYNC B0 ;  /* 0x0000000000007941 */ /* 0x000fea0003800000 */
.L_x_66829:
[----:B------:R-:W-:Y:S05]  /*4500*/  BRA `(.L_x_66900) ;  /* 0x00000000006c7947 */ /* 0x000fea0003800000 */
.L_x_66828:
        /* <DEDUP_REMOVED lines=27> */
.L_x_66900:
[----:B------:R-:W-:Y:S05]  /*46c0*/  BSYNC B1 ;  /* 0x0000000000017941 */ /* 0x000fea0003800000 */
.L_x_66827:
        /* <DEDUP_REMOVED lines=21> */
.L_x_66903:
[----:B------:R-:W-:-:S13]  /*4820*/  ISETP.GE.AND P0, PT, R9, R8, PT ;  /* 0x000000080900720c */ /* 0x000fda0003f06270 */
[----:B------:R-:W-:Y:S05]  /*4830*/  @P0 BRA `(.L_x_66905) ;  /* 0x0000000000300947 */ /* 0x000fea0003800000 */
[----:B0-----:R-:W0:Y:S01]  /*4840*/  LDC.64 R10, c[0x0][0x228] ;  /* 0x00008a00ff0a7b82 */ /* 0x001e220000000a00 */
[----:B------:R-:W-:Y:S02]  /*4850*/  IMAD.IADD R3, R0, 0x1, R9 ;  /* 0x0000000100037824 */ /* 0x000fe400078e0209 */
[----:B------:R-:W-:Y:S02]  /*4860*/  VIADD R9, R9, 0x80 ;  /* 0x0000008009097836 */ /* 0x000fe40000000000 */
[----:B0-----:R-:W-:-:S05]  /*4870*/  IMAD.WIDE.U32 R10, R3, 0x4, R10 ;  /* 0x00000004030a7825 */ /* 0x001fca00078e000a */
[----:B------:R1:W-:Y:S02]  /*4880*/  STG.E desc[UR6][R10.64], R2 ;  /* 0x000000020a007986 */ /* 0x0003e4000c101906 */
.L_x_66904:
[----:B------:R-:W-:-:S13]  /*4890*/  ISETP.GE.AND P0, PT, R9, R8, PT ;  /* 0x000000080900720c */ /* 0x000fda0003f06270 */
[----:B------:R-:W-:Y:S05]  /*48a0*/  @P0 BRA `(.L_x_66906) ;  /* 0x0000000000340947 */ /* 0x000fea0003800000 */
[----:B-1----:R-:W1:Y:S01]  /*48b0*/  LDC.64 R2, c[0x0][0x228] ;  /* 0x00008a00ff027b82 */ /* 0x002e620000000a00 */
[----:B0-----:R-:W-:Y:S02]  /*48c0*/  IMAD.IADD R11, R0, 0x1, R9 ;  /* 0x00000001000b7824 */ /* 0x001fe400078e0209 */
[----:B------:R-:W-:Y:S02]  /*48d0*/  VIADD R9, R9, 0x80 ;  /* 0x0000008009097836 */ /* 0x000fe40000000000 */
[----:B-1----:R-:W-:-:S05]  /*48e0*/  IMAD.WIDE.U32 R2, R11, 0x4, R2 ;  /* 0x000000040b027825 */ /* 0x002fca00078e0002 */
[----:B------:R1:W-:Y:S02]  /*48f0*/  STG.E desc[UR6][R2.64], R4 ;  /* 0x0000000402007986 */ /* 0x0003e4000c101906 */
.L_x_66905:
        /* <DEDUP_REMOVED lines=8> */
.L_x_66906:
[----:B------:R-:W-:Y:S05]  /*4980*/  BSYNC B1 ;  /* 0x0000000000017941 */ /* 0x000fea0003800000 */
.L_x_66902:
[----:B------:R-:W-:-:S13]  /*4990*/  ISETP.GE.AND P0, PT, R9, R8, PT ;  /* 0x000000080900720c */ /* 0x000fda0003f06270 */
[----:B-12---:R-:W1:Y:S01]  /*49a0*/  @!P0 LDC.64 R2, c[0x0][0x228] ;  /* 0x00008a00ff028b82 */ /* 0x006e620000000a00 */
[----:B------:R-:W-:Y:S02]  /*49b0*/  @!P0 IMAD.IADD R5, R0, 0x1, R9 ;  /* 0x0000000100058824 */ /* 0x000fe400078e0209 */
[----:B------:R-:W-:Y:S02]  /*49c0*/  @!P0 VIADD R9, R9, 0x80 ;  /* 0x0000008009098836 */ /* 0x000fe40000000000 */
[----:B-1----:R-:W-:-:S05]  /*49d0*/  @!P0 IMAD.WIDE.U32 R2, R5, 0x4, R2 ;  /* 0x0000000405028825 */ /* 0x002fca00078e0002 */
[----:B------:R2:W-:Y:S02]  /*49e0*/  @!P0 STG.E desc[UR6][R2.64], R7 ;  /* 0x0000000702008986 */ /* 0x0005e4000c101906 */
.L_x_66907:
[----:B------:R-:W-:Y:S05]  /*49f0*/  BSYNC B0 ;  /* 0x0000000000007941 */ /* 0x000fea0003800000 */
.L_x_66901:
        /* <DEDUP_REMOVED lines=8> */
.L_x_66908:
        /* <DEDUP_REMOVED lines=16> */
.L_x_71972:


//--------------------- .text._ZN2at6native29vectorized_elementwise_kernelILi8EZNS0_50_GLOBAL__N__2680c7bb_12_PowKernel_cu_140f0503_289622pow_scalar_tensor_implIiEEvRNS_18TensorIteratorBaseET_EUliE_St5arrayIPcLm2EEEEviT0_T1_ --------------------------
	.section	.text._ZN2at6native29vectorized_elementwise_kernelILi8EZNS0_50_GLOBAL__N__2680c7bb_12_PowKernel_cu_140f0503_289622pow_scalar_tensor_implIiEEvRNS_18TensorIteratorBaseET_EUliE_St5arrayIPcLm2EEEEviT0_T1_,"ax",@progbits
	.align	128
        .global         _ZN2at6native29vectorized_elementwise_kernelILi8EZNS0_50_GLOBAL__N__2680c7bb_12_PowKernel_cu_140f0503_289622pow_scalar_tensor_implIiEEvRNS_18TensorIteratorBaseET_EUliE_St5arrayIPcLm2EEEEviT0_T1_
        .type           _ZN2at6native29vectorized_elementwise_kernelILi8EZNS0_50_GLOBAL__N__2680c7bb_12_PowKernel_cu_140f0503_289622pow_scalar_tensor_implIiEEvRNS_18TensorIteratorBaseET_EUliE_St5arrayIPcLm2EEEEviT0_T1_,@function
        .size           _ZN2at6native29vectorized_elementwise_kernelILi8EZNS0_50_GLOBAL__N__2680c7bb_12_PowKernel_cu_140f0503_289622pow_scalar_tensor_implIiEEvRNS_18TensorIteratorBaseET_EUliE_St5arrayIPcLm2EEEEviT0_T1_,(.L_x_71973 - _ZN2at6native29vectorized_elementwise_kernelILi8EZNS0_50_GLOBAL__N__2680c7bb_12_PowKernel_cu_140f0503_289622pow_scalar_tensor_implIiEEvRNS_18TensorIteratorBaseET_EUliE_St5arrayIPcLm2EEEEviT0_T1_)
        .other          _ZN2at6native29vectorized_elementwise_kernelILi8EZNS0_50_GLOBAL__N__2680c7bb_12_PowKernel_cu_140f0503_289622pow_scalar_tensor_implIiEEvRNS_18TensorIteratorBaseET_EUliE_St5arrayIPcLm2EEEEviT0_T1_,@"STO_CUDA_ENTRY STV_DEFAULT"
_ZN2at6native29vectorized_elementwise_kernelILi8EZNS0_50_GLOBAL__N__2680c7bb_12_PowKernel_cu_140f0503_289622pow_scalar_tensor_implIiEEvRNS_18TensorIteratorBaseET_EUliE_St5arrayIPcLm2EEEEviT0_T1_:
.text._ZN2at6native29vectorized_elementwise_kernelILi8EZNS0_50_GLOBAL__N__2680c7bb_12_PowKernel_cu_140f0503_289622pow_scalar_tensor_implIiEEvRNS_18TensorIteratorBaseET_EUliE_St5arrayIPcLm2EEEEviT0_T1_:
        /* <DEDUP_REMOVED lines=39> */
.L_x_66917:
        /* <DEDUP_REMOVED lines=10> */
.L_x_66916:
[----:B------:R-:W-:Y:S05]  /*0310*/  BSYNC B2 ;  /* 0x0000000000027941 */ /* 0x000fea0003800000 */
.L_x_66915:
[----:B------:R-:W-:Y:S05]  /*0320*/  BRA `(.L_x_66918) ;  /* 0x0000000000107947 */ /* 0x000fea0003800000 */
.L_x_66914:
[----:B------:R-:W-:Y:S01]  /*0330*/  LOP3.LUT R12, R12, 0x1, RZ, 0xc0, !PT ;  /* 0x000000010c0c7812 */ /* 0x000fe200078ec0ff */
[----:B------:R-:W-:-:S03]  /*0340*/  IMAD.MOV.U32 R8, RZ, RZ, 0x1 ;  /* 0x00000001ff087424 */ /* 0x000fc600078e00ff */
[----:B------:R-:W-:-:S04]  /*0350*/  ISETP.NE.U32.AND P0, PT, R12, 0x1, PT ;  /* 0x000000010c00780c */ /* 0x000fc80003f05070 */
[----:B------:R-:W-:-:S09]  /*0360*/  SEL R8, R8, 0xffffffff, P0 ;  /* 0xffffffff08087807 */ /* 0x000fd20000000000 */
.L_x_66918:
[----:B------:R-:W-:Y:S05]  /*0370*/  BSYNC B1 ;  /* 0x0000000000017941 */ /* 0x000fea0003800000 */
.L_x_66913:
        /* <DEDUP_REMOVED lines=17> */
.L_x_66923:
        /* <DEDUP_REMOVED lines=10> */
.L_x_66922:
[----:B------:R-:W-:Y:S05]  /*0530*/  BSYNC B2 ;  /* 0x0000000000027941 */ /* 0x000fea0003800000 */
.L_x_66921:
[----:B------:R-:W-:Y:S05]  /*0540*/  BRA `(.L_x_66924) ;  /* 0x0000000000107947 */ /* 0x000fea0003800000 */
.L_x_66920:
[----:B------:R-:W-:Y:S01]  /*0550*/  LOP3.LUT R13, R13, 0x1, RZ, 0xc0, !PT ;  /* 0x000000010d0d7812 */ /* 0x000fe200078ec0ff */
[----:B------:R-:W-:-:S03]  /*0560*/  IMAD.MOV.U32 R9, RZ, RZ, 0x1 ;  /* 0x00000001ff097424 */ /* 0x000fc600078e00ff */
[----:B------:R-:W-:-:S04]  /*0570*/  ISETP.NE.U32.AND P0, PT, R13, 0x1, PT ;  /* 0x000000010d00780c */ /* 0x000fc80003f05070 */
[----:B------:R-:W-:-:S09]  /*0580*/  SEL R9, R9, 0xffffffff, P0 ;  /* 0xffffffff09097807 */ /* 0x000fd20000000000 */
.L_x_66924:
[----:B------:R-:W-:Y:S05]  /*0590*/  BSYNC B1 ;  /* 0x0000000000017941 */ /* 0x000fea0003800000 */
.L_x_66919:
        /* <DEDUP_REMOVED lines=17> */
.L_x_66929:
        /* <DEDUP_REMOVED lines=10> */
.L_x_66928:
[----:B------:R-:W-:Y:S05]  /*0750*/  BSYNC B2 ;  /* 0x0000000000027941 */ /* 0x000fea0003800000 */
.L_x_66927:
[----:B------:R-:W-:Y:S05]  /*0760*/  BRA `(.L_x_66930) ;  /* 0x0000000000107947 */ /* 0x000fea0003800000 */
.L_x_66926:
[----:B------:R-:W-:Y:S01]  /*0770*/  LOP3.LUT R14, R14, 0x1, RZ, 0xc0, !PT ;  /* 0x000000010e0e7812 */ /* 0x000fe200078ec0ff */
[----:B------:R-:W-:-:S03]  /*0780*/  IMAD.MOV.U32 R10, RZ, RZ, 0x1 ;  /* 0x00000001ff0a7424 */ /* 0x000fc600078e00ff */
[----:B------:R-:W-:-:S04]  /*0790*/  ISETP.NE.U32.AND P0, PT, R14, 0x1, PT ;  /* 0x000000010e00780c */ /* 0x000fc80003f05070 */
[----:B------:R-:W-:-:S09]  /*07a0*/  SEL R10, R10, 0xffffffff, P0 ;  /* 0xffffffff0a0a7807 */ /* 0x000fd20000000000 */
.L_x_66930:
[----:B------:R-:W-:Y:S05]  /*07b0*/  BSYNC B1 ;  /* 0x0000000000017941 */ /* 0x000fea0003800000 */
.L_x_66925:
        /* <DEDUP_REMOVED lines=17> */
.L_x_66935:
        /* <DEDUP_REMOVED lines=10> */
.L_x_66934:
[----:B------:R-:W-:Y:S05]  /*0970*/  BSYNC B2 ;  /* 0x0000000000027941 */ /* 0x000fea0003800000 */
.L_x_66933:
[----:B------:R-:W-:Y:S05]  /*0980*/  BRA `(.L_x_66936) ;  /* 0x0000000000107947 */ /* 0x000fea0003800000 */
.L_x_66932:
[----:B------:R-:W-:Y:S01]  /*0990*/  LOP3.LUT R15, R15, 0x1, RZ, 0xc0, !PT ;  /* 0x000000010f0f7812 */ /* 0x000fe200078ec0ff */
[----:B------:R-:W-:-:S03]  /*09a0*/  IMAD.MOV.U32 R11, RZ, RZ, 0x1 ;  /* 0x00000001ff0b7424 */ /* 0x000fc600078e00ff */
[----:B------:R-:W-:-:S04]  /*09b0*/  ISETP.NE.U32.AND P0, PT, R15, 0x1, PT ;  /* 0x000000010f00780c */ /* 0x000fc80003f05070 */
[----:B------:R-:W-:-:S09]  /*09c0*/  SEL R11, R11, 0xffffffff, P0 ;  /* 0xffffffff0b0b7807 */ /* 0x000fd20000000000 */
.L_x_66936:
[----:B------:R-:W-:Y:S05]  /*09d0*/  BSYNC B1 ;  /* 0x0000000000017941 */ /* 0x000fea0003800000 */
.L_x_66931:
        /* <DEDUP_REMOVED lines=17> */
.L_x_66941:
        /* <DEDUP_REMOVED lines=10> */
.L_x_66940:
[----:B------:R-:W-:Y:S05]  /*0b90*/  BSYNC B2 ;  /* 0x0000000000027941 */ /* 0x000fea0003800000 */
.L_x_66939:
[----:B------:R-:W-:Y:S05]  /*0ba0*/  BRA `(.L_x_66942) ;  /* 0x0000000000107947 */ /* 0x000fea0003800000 */
.L_x_66938:
[----:B------:R-:W-:Y:S01]  /*0bb0*/  LOP3.LUT R4, R4, 0x1, RZ, 0xc0, !PT ;  /* 0x0000000104047812 */ /* 0x000fe200078ec0ff */
[----:B------:R-:W-:-:S03]  /*0bc0*/  IMAD.MOV.U32 R12, RZ, RZ, 0x1 ;  /* 0x00000001ff0c7424 */ /* 0x000fc600078e00ff */
[----:B------:R-:W-:-:S04]  /*0bd0*/  ISETP.NE.U32.AND P0, PT, R4, 0x1, PT ;  /* 0x000000010400780c */ /* 0x000fc80003f05070 */
[----:B------:R-:W-:-:S09]  /*0be0*/  SEL R12, R12, 0xffffffff, P0 ;  /* 0xffffffff0c0c7807 */ /* 0x000fd20000000000 */
.L_x_66942:
[----:B------:R-:W-:Y:S05]  /*0bf0*/  BSYNC B1 ;  /* 0x0000000000017941 */ /* 0x000fea0003800000 */
.L_x_66937:
        /* <DEDUP_REMOVED lines=17> */
.L_x_66947:
        /* <DEDUP_REMOVED lines=10> */
.L_x_66946:
[----:B------:R-:W-:Y:S05]  /*0db0*/  BSYNC B2 ;  /* 0x0000000000027941 */ /* 0x000fea0003800000 */
.L_x_66945:
[----:B------:R-:W-:Y:S05]  /*0dc0*/  BRA `(.L_x_66948) ;  /* 0x0000000000107947 */ /* 0x000fea0003800000 */
.L_x_66944:
[----:B------:R-:W-:Y:S01]  /*0dd0*/  LOP3.LUT R5, R5, 0x1, RZ, 0xc0, !PT ;  /* 0x0000000105057812 */ /* 0x000fe200078ec0ff */
[----:B------:R-:W-:-:S03]  /*0de0*/  IMAD.MOV.U32 R13, RZ, RZ, 0x1 ;  /* 0x00000001ff0d7424 */ /* 0x000fc600078e00ff */
[----:B------:R-:W-:-:S04]  /*0df0*/  ISETP.NE.U32.AND P0, PT, R5, 0x1, PT ;  /* 0x000000010500780c */ /* 0x000fc80003f05070 */
[----:B------:R-:W-:-:S09]  /*0e00*/  SEL R13, R13, 0xffffffff, P0 ;  /* 0xffffffff0d0d7807 */ /* 0x000fd20000000000 */
.L_x_66948:
[----:B------:R-:W-:Y:S05]  /*0e10*/  BSYNC B1 ;  /* 0x0000000000017941 */ /* 0x000fea0003800000 */
.L_x_66943:
        /* <DEDUP_REMOVED lines=17> */
.L_x_66953:
        /* <DEDUP_REMOVED lines=10> */
.L_x_66952:
[----:B------:R-:W-:Y:S05]  /*0fd0*/  BSYNC B2 ;  /* 0x0000000000027941 */ /* 0x000fea0003800000 */
.L_x_66951:
[----:B------:R-:W-:Y:S05]  /*0fe0*/  BRA `(.L_x_66954) ;  /* 0x0000000000107947 */ /* 0x000fea0003800000 */
.L_x_66950:
[----:B------:R-:W-:Y:S01]  /*0ff0*/  LOP3.LUT R6, R6, 0x1, RZ, 0xc0, !PT ;  /* 0x0000000106067812 */ /* 0x000fe200078ec0ff */
[----:B------:R-:W-:-:S03]  /*1000*/  IMAD.MOV.U32 R14, RZ, RZ, 0x1 ;  /* 0x00000001ff0e7424 */ /* 0x000fc600078e00ff */
[----:B------:R-:W-:-:S04]  /*1010*/  ISETP.NE.U32.AND P0, PT, R6, 0x1, PT ;  /* 0x000000010600780c */ /* 0x000fc80003f05070 */
[----:B------:R-:W-:-:S09]  /*1020*/  SEL R14, R14, 0xffffffff, P0 ;  /* 0xffffffff0e0e7807 */ /* 0x000fd20000000000 */
.L_x_66954:
[----:B------:R-:W-:Y:S05]  /*1030*/  BSYNC B1 ;  /* 0x0000000000017941 */ /* 0x000fea0003800000 */
.L_x_66949:
        /* <DEDUP_REMOVED lines=17> */
.L_x_66959:
        /* <DEDUP_REMOVED lines=10> */
.L_x_66958:
[----:B------:R-:W-:Y:S05]  /*11f0*/  BSYNC B2 ;  /* 0x0000000000027941 */ /* 0x000fea0003800000 */
.L_x_66957:
[----:B------:R-:W-:Y:S05]  /*1200*/  BRA `(.L_x_66960) ;  /* 0x0000000000107947 */ /* 0x000fea0003800000 */
.L_x_66956:
[----:B------:R-:W-:Y:S01]  /*1210*/  LOP3.LUT R7, R7, 0x1, RZ, 0xc0, !PT ;  /* 0x0000000107077812 */ /* 0x000fe200078ec0ff */
[----:B------:R-:W-:-:S03]  /*1220*/  IMAD.MOV.U32 R15, RZ, RZ, 0x1 ;  /* 0x00000001ff0f7424 */ /* 0x000fc600078e00ff */
[----:B------:R-:W-:-:S04]  /*1230*/  ISETP.NE.U32.AND P0, PT, R7, 0x1, PT ;  /* 0x000000010700780c */ /* 0x000fc80003f05070 */
[----:B------:R-:W-:-:S09]  /*1240*/  SEL R15, R15, 0xffffffff, P0 ;  /* 0xffffffff0f0f7807 */ /* 0x000fd20000000000 */
.L_x_66960:
[----:B------:R-:W-:Y:S05]  /*1250*/  BSYNC B1 ;  /* 0x0000000000017941 */ /* 0x000fea0003800000 */
.L_x_66955:
[----:B------:R-:W-:Y:S05]  /*1260*/  BRA `(.L_x_66961) ;  /* 0x0000001000207947 */ /* 0x000fea0003800000 */
.L_x_66912:
        /* <DEDUP_REMOVED lines=16> */
.L_x_66966:
        /* <DEDUP_REMOVED lines=10> */
.L_x_66965:
[----:B------:R-:W-:Y:S05]  /*1410*/  BSYNC B2 ;  /* 0x0000000000027941 */ /* 0x000fea0003800000 */
.L_x_66964:
[----:B------:R-:W-:Y:S05]  /*1420*/  BRA `(.L_x_66967) ;  /* 0x0000000000087947 */ /* 0x000fea0003800000 */
.L_x_66963:
[----:B------:R-:W-:Y:S02]  /*1430*/  UMOV UR4, URZ ;  /* 0x0000003f00047c82 */ /* 0x000fe40008000000 */
[----:B------:R-:W-:-:S07]  /*1440*/  IMAD.U32 R8, RZ, RZ, UR4 ;  /* 0x00000004ff087e24 */ /* 0x000fce000f8e00ff */
.L_x_66967:
[----:B------:R-:W-:Y:S05]  /*1450*/  BSYNC B1 ;  /* 0x0000000000017941 */ /* 0x000fea0003800000 */
.L_x_66962:
        /* <DEDUP_REMOVED lines=16> */
.L_x_66972:
        /* <DEDUP_REMOVED lines=10> */
.L_x_66971:
[----:B------:R-:W-:Y:S05]  /*1600*/  BSYNC B2 ;  /* 0x0000000000027941 */ /* 0x000fea0003800000 */
.L_x_66970:
[----:B------:R-:W-:Y:S05]  /*1610*/  BRA `(.L_x_66973) ;  /* 0x0000000000087947 */ /* 0x000fea0003800000 */
.L_x_66969:
[----:B------:R-:W-:Y:S02]  /*1620*/  UMOV UR4, URZ ;  /* 0x0000003f00047c82 */ /* 0x000fe40008000000 */
[----:B------:R-:W-:-:S07]  /*1630*/  IMAD.U32 R9, RZ, RZ, UR4 ;  /* 0x00000004ff097e24 */ /* 0x000fce000f8e00ff */
.L_x_66973:
[----:B------:R-:W-:Y:S05]  /*1640*/  BSYNC B1 ;  /* 0x0000000000017941 */ /* 0x000fea0003800000 */
.L_x_66968:
        /* <DEDUP_REMOVED lines=16> */
.L_x_66978:
        /* <DEDUP_REMOVED lines=10> */
.L_x_66977:
[----:B------:R-:W-:Y:S05]  /*17f0*/  BSYNC B2 ;  /* 0x0000000000027941 */ /* 0x000fea0003800000 */
.L_x_66976:
[----:B------:R-:W-:Y:S05]  /*1800*/  BRA `(.L_x_66979) ;  /* 0x0000000000087947 */ /* 0x000fea0003800000 */
.L_x_66975:
[----:B------:R-:W-:Y:S02]  /*1810*/  UMOV UR4, URZ ;  /* 0x0000003f00047c82 */ /* 0x000fe40008000000 */
[----:B------:R-:W-:-:S07]  /*1820*/  IMAD.U32 R10, RZ, RZ, UR4 ;  /* 0x00000004ff0a7e24 */ /* 0x000fce000f8e00ff */
.L_x_66979:
[----:B------:R-:W-:Y:S05]  /*1830*/  BSYNC B1 ;  /* 0x0000000000017941 */ /* 0x000fea0003800000 */
.L_x_66974:
        /* <DEDUP_REMOVED lines=16> */
.L_x_66984:
        /* <DEDUP_REMOVED lines=10> */
.L_x_66983:
[----:B------:R-:W-:Y:S05]  /*19e0*/  BSYNC B2 ;  /* 0x0000000000027941 */ /* 0x000fea0003800000 */
.L_x_66982:
[----:B------:R-:W-:Y:S05]  /*19f0*/  BRA `(.L_x_66985) ;  /* 0x0000000000087947 */ /* 0x000fea0003800000 */
.L_x_66981:
[----:B------:R-:W-:Y:S02]  /*1a00*/  UMOV UR4, URZ ;  /* 0x0000003f00047c82 */ /* 0x000fe40008000000 */
[----:B------:R-:W-:-:S07]  /*1a10*/  IMAD.U32 R11, RZ, RZ, UR4 ;  /* 0x00000004ff0b7e24 */ /* 0x000fce000f8e00ff */
.L_x_66985:
[----:B------:R-:W-:Y:S05]  /*1a20*/  BSYNC B1 ;  /* 0x0000000000017941 */ /* 0x000fea0003800000 */
.L_x_66980:
        /* <DEDUP_REMOVED lines=16> */
.L_x_66990:
        /* <DEDUP_REMOVED lines=10> */
.L_x_66989:
[----:B------:R-:W-:Y:S05]  /*1bd0*/  BSYNC B2 ;  /* 0x0000000000027941 */ /* 0x000fea0003800000 */
.L_x_66988:
[----:B------:R-:W-:Y:S05]  /*1be0*/  BRA `(.L_x_66991) ;  /* 0x0000000000087947 */ /* 0x000fea0003800000 */
.L_x_66987:
[----:B------:R-:W-:Y:S02]  /*1bf0*/  UMOV UR4, URZ ;  /* 0x0000003f00047c82 */ /* 0x000fe40008000000 */
[----:B------:R-:W-:-:S07]  /*1c00*/  IMAD.U32 R12, RZ, RZ, UR4 ;  /* 0x00000004ff0c7e24 */ /* 0x000fce000f8e00ff */
.L_x_66991:
[----:B------:R-:W-:Y:S05]  /*1c10*/  BSYNC B1 ;  /* 0x0000000000017941 */ /* 0x000fea0003800000 */
.L_x_66986:
        /* <DEDUP_REMOVED lines=16> */
.L_x_66996:
        /* <DEDUP_REMOVED lines=10> */
.L_x_66995:
[----:B------:R-:W-:Y:S05]  /*1dc0*/  BSYNC B2 ;  /* 0x0000000000027941 */ /* 0x000fea0003800000 */
.L_x_66994:
[----:B------:R-:W-:Y:S05]  /*1dd0*/  BRA `(.L_x_66997) ;  /* 0x0000000000087947 */ /* 0x000fea0003800000 */
.L_x_66993:
[----:B------:R-:W-:Y:S02]  /*1de0*/  UMOV UR4, URZ ;  /* 0x0000003f00047c82 */ /* 0x000fe40008000000 */
[----:B------:R-:W-:-:S07]  /*1df0*/  IMAD.U32 R13, RZ, RZ, UR4 ;  /* 0x00000004ff0d7e24 */ /* 0x000fce000f8e00ff */
.L_x_66997:
[----:B------:R-:W-:Y:S05]  /*1e00*/  BSYNC B1 ;  /* 0x0000000000017941 */ /* 0x000fea0003800000 */
.L_x_66992:
        /* <DEDUP_REMOVED lines=16> */
.L_x_67002:
        /* <DEDUP_REMOVED lines=10> */
.L_x_67001:
[----:B------:R-:W-:Y:S05]  /*1fb0*/  BSYNC B2 ;  /* 0x0000000000027941 */ /* 0x000fea0003800000 */
.L_x_67000:
[----:B------:R-:W-:Y:S05]  /*1fc0*/  BRA `(.L_x_67003) ;  /* 0x0000000000087947 */ /* 0x000fea0003800000 */
.L_x_66999:
[----:B------:R-:W-:Y:S02]  /*1fd0*/  UMOV UR4, URZ ;  /* 0x0000003f00047c82 */ /* 0x000fe40008000000 */
[----:B------:R-:W-:-:S07]  /*1fe0*/  IMAD.U32 R14, RZ, RZ, UR4 ;  /* 0x00000004ff0e7e24 */ /* 0x000fce000f8e00ff */
.L_x_67003:
[----:B------:R-:W-:Y:S05]  /*1ff0*/  BSYNC B1 ;  /* 0x0000000000017941 */ /* 0x000fea0003800000 */
.L_x_66998:
        /* <DEDUP_REMOVED lines=15> */
.L_x_67007:
        /* <DEDUP_REMOVED lines=10> */
.L_x_67006:
[----:B------:R-:W-:Y:S05]  /*2190*/  BSYNC B1 ;  /* 0x0000000000017941 */ /* 0x000fea0003800000 */
.L_x_67005:
[----:B------:R-:W-:Y:S05]  /*21a0*/  BRA `(.L_x_66961) ;  /* 0x0000000000507947 */ /* 0x000fea0003800000 */
.L_x_67004:
[----:B------:R-:W-:Y:S02]  /*21b0*/  UMOV UR4, URZ ;  /* 0x0000003f00047c82 */ /* 0x000fe40008000000 */
[----:B------:R-:W-:Y:S01]  /*21c0*/  IMAD.U32 R15, RZ, RZ, UR4 ;  /* 0x00000004ff0f7e24 */ /* 0x000fe2000f8e00ff */
[----:B------:R-:W-:Y:S06]  /*21d0*/  BRA `(.L_x_66961) ;  /* 0x0000000000447947 */ /* 0x000fec0003800000 */
.L_x_66911:
        /* <DEDUP_REMOVED lines=17> */
.L_x_66961:
[----:B------:R-:W-:Y:S05]  /*22f0*/  BSYNC B0 ;  /* 0x0000000000007941 */ /* 0x000fea0003800000 */
.L_x_66910:
[----:B------:R-:W0:Y:S02]  /*2300*/  LDC.64 R4, c[0x0][0x228] ;  /* 0x00008a00ff047b82 */ /* 0x000e240000000a00 */
[----:B0-----:R-:W-:-:S04]  /*2310*/  IMAD.WIDE.U32 R4, R0, 0x4, R4 ;  /* 0x0000000400047825 */ /* 0x001fc800078e0004 */
[----:B------:R-:W-:-:S05]  /*2320*/  IMAD.WIDE R4, R2, 0x20, R4 ;  /* 0x0000002002047825 */ /* 0x000fca00078e0204 */
[----:B------:R-:W-:Y:S04]  /*2330*/  STG.E.128 desc[UR6][R4.64], R8 ;  /* 0x0000000804007986 */ /* 0x000fe8000c101d06 */
[----:B------:R-:W-:Y:S01]  /*2340*/  STG.E.128 desc[UR6][R4.64+0x10], R12 ;  /* 0x0000100c04007986 */ /* 0x000fe2000c101d06 */
[----:B------:R-:W-:Y:S05]  /*2350*/  EXIT ;  /* 0x000000000000794d */ /* 0x000fea0003800000 */
.L_x_66909:
        /* <DEDUP_REMOVED lines=21> */
.L_x_67009:
[----:B------:R-:W-:Y:S05]  /*24b0*/  BSYNC B0 ;  /* 0x0000000000007941 */ /* 0x000fea0003800000 */
.L_x_67008:
        /* <DEDUP_REMOVED lines=14> */
.L_x_67011:
[----:B------:R-:W-:Y:S05]  /*25a0*/  BSYNC B0 ;  /* 0x0000000000007941 */ /* 0x000fea0003800000 */
.L_x_67010:
        /* <DEDUP_REMOVED lines=46> */
.L_x_67021:
        /* <DEDUP_REMOVED lines=10> */
.L_x_67020:
[----:B------:R-:W-:Y:S05]  /*2930*/  BSYNC B3 ;  /* 0x0000000000037941 */ /* 0x000fea0003800000 */
.L_x_67019:
[----:B------:R-:W-:Y:S05]  /*2940*/  BRA `(.L_x_67017) ;  /* 0x0000000000107947 */ /* 0x000fea0003800000 */
.L_x_67018:
[----:B------:R-:W-:Y:S01]  /*2950*/  LOP3.LUT R20, R20, 0x1, RZ, 0xc0, !PT ;  /* 0x0000000114147812 */ /* 0x000fe200078ec0ff */
[----:B------:R-:W-:-:S03]  /*2960*/  IMAD.MOV.U32 R13, RZ, RZ, 0x1 ;  /* 0x00000001ff0d7424 */ /* 0x000fc600078e00ff */
[----:B------:R-:W-:-:S04]  /*2970*/  ISETP.NE.U32.AND P1, PT, R20, 0x1, PT ;  /* 0x000000011400780c */ /* 0x000fc80003f25070 */
[----:B------:R-:W-:-:S09]  /*2980*/  SEL R13, R13, 0xffffffff, P1 ;  /* 0xffffffff0d0d7807 */ /* 0x000fd20000800000 */
.L_x_67017:
[----:B------:R-:W-:Y:S05]  /*2990*/  BSYNC B2 ;  /* 0x0000000000027941 */ /* 0x000fea0003800000 */
.L_x_67016:
        /* <DEDUP_REMOVED lines=20> */
.L_x_67027:
        /* <DEDUP_REMOVED lines=10> */
.L_x_67026:
[----:B------:R-:W-:Y:S05]  /*2b80*/  BSYNC B3 ;  /* 0x0000000000037941 */ /* 0x000fea0003800000 */
.L_x_67025:
[----:B------:R-:W-:Y:S05]  /*2b90*/  BRA `(.L_x_67023) ;  /* 0x0000000000107947 */ /* 0x000fea0003800000 */
.L_x_67024:
[----:B------:R-:W-:Y:S01]  /*2ba0*/  LOP3.LUT R19, R19, 0x1, RZ, 0xc0, !PT ;  /* 0x0000000113137812 */ /* 0x000fe200078ec0ff */
[----:B------:R-:W-:-:S03]  /*2bb0*/  IMAD.MOV.U32 R12, RZ, RZ, 0x1 ;  /* 0x00000001ff0c7424 */ /* 0x000fc600078e00ff */
[----:B------:R-:W-:-:S04]  /*2bc0*/  ISETP.NE.U32.AND P1, PT, R19, 0x1, PT ;  /* 0x000000011300780c */ /* 0x000fc80003f25070 */
[----:B------:R-:W-:-:S09]  /*2bd0*/  SEL R12, R12, 0xffffffff, P1 ;  /* 0xffffffff0c0c7807 */ /* 0x000fd20000800000 */
.L_x_67023:
[----:B------:R-:W-:Y:S05]  /*2be0*/  BSYNC B2 ;  /* 0x0000000000027941 */ /* 0x000fea0003800000 */
.L_x_67022:
        /* <DEDUP_REMOVED lines=20> */
.L_x_67033:
        /* <DEDUP_REMOVED lines=10> */
.L_x_67032:
[----:B------:R-:W-:Y:S05]  /*2dd0*/  BSYNC B3 ;  /* 0x0000000000037941 */ /* 0x000fea0003800000 */
.L_x_67031:
[----:B------:R-:W-:Y:S05]  /*2de0*/  BRA `(.L_x_67029) ;  /* 0x0000000000107947 */ /* 0x000fea0003800000 */
.L_x_67030:
[----:B------:R-:W-:Y:S01]  /*2df0*/  LOP3.LUT R15, R15, 0x1, RZ, 0xc0, !PT ;  /* 0x000000010f0f7812 */ /* 0x000fe200078ec0ff */
[----:B------:R-:W-:-:S03]  /*2e00*/  IMAD.MOV.U32 R3, RZ, RZ, 0x1 ;  /* 0x00000001ff037424 */ /* 0x000fc600078e00ff */
[----:B------:R-:W-:-:S04]  /*2e10*/  ISETP.NE.U32.AND P1, PT, R15, 0x1, PT ;  /* 0x000000010f00780c */ /* 0x000fc80003f25070 */
[----:B------:R-:W-:-:S09]  /*2e20*/  SEL R3, R3, 0xffffffff, P1 ;  /* 0xffffffff03037807 */ /* 0x000fd20000800000 */
.L_x_67029:
[----:B------:R-:W-:Y:S05]  /*2e30*/  BSYNC B2 ;  /* 0x0000000000027941 */ /* 0x000fea0003800000 */
.L_x_67028:
        /* <DEDUP_REMOVED lines=20> */
.L_x_67039:
        /* <DEDUP_REMOVED lines=10> */
.L_x_67038:
[----:B------:R-:W-:Y:S05]  /*3020*/  BSYNC B3 ;  /* 0x0000000000037941 */ /* 0x000fea0003800000 */
.L_x_67037:
[----:B------:R-:W-:Y:S05]  /*3030*/  BRA `(.L_x_67035) ;  /* 0x0000000000107947 */ /* 0x000fea0003800000 */
.L_x_67036:
[----:B------:R-:W-:Y:S01]  /*3040*/  LOP3.LUT R14, R14, 0x1, RZ, 0xc0, !PT ;  /* 0x000000010e0e7812 */ /* 0x000fe200078ec0ff */
[----:B------:R-:W-:-:S03]  /*3050*/  IMAD.MOV.U32 R2, RZ, RZ, 0x1 ;  /* 0x00000001ff027424 */ /* 0x000fc600078e00ff */
[----:B------:R-:W-:-:S04]  /*3060*/  ISETP.NE.U32.AND P1, PT, R14, 0x1, PT ;  /* 0x000000010e00780c */ /* 0x000fc80003f25070 */
[----:B------:R-:W-:-:S09]  /*3070*/  SEL R2, R2, 0xffffffff, P1 ;  /* 0xffffffff02027807 */ /* 0x000fd20000800000 */
.L_x_67035:
[----:B------:R-:W-:Y:S05]  /*3080*/  BSYNC B2 ;  /* 0x0000000000027941 */ /* 0x000fea0003800000 */
.L_x_67034:
        /* <DEDUP_REMOVED lines=20> */
.L_x_67045:
        /* <DEDUP_REMOVED lines=10> */
.L_x_67044:
[----:B------:R-:W-:Y:S05]  /*3270*/  BSYNC B3 ;  /* 0x0000000000037941 */ /* 0x000fea0003800000 */
.L_x_67043:
[----:B------:R-:W-:Y:S05]  /*3280*/  BRA `(.L_x_67041) ;  /* 0x0000000000107947 */ /* 0x000fea0003800000 */
.L_x_67042:
[----:B------:R-:W-:Y:S01]  /*3290*/  LOP3.LUT R11, R11, 0x1, RZ, 0xc0, !PT ;  /* 0x000000010b0b7812 */ /* 0x000fe200078ec0ff */
[----:B------:R-:W-:-:S03]  /*32a0*/  IMAD.MOV.U32 R4, RZ, RZ, 0x1 ;  /* 0x00000001ff047424 */ /* 0x000fc600078e00ff */
[----:B------:R-:W-:-:S04]  /*32b0*/  ISETP.NE.U32.AND P1, PT, R11, 0x1, PT ;  /* 0x000000010b00780c */ /* 0x000fc80003f25070 */
[----:B------:R-:W-:-:S09]  /*32c0*/  SEL R4, R4, 0xffffffff, P1 ;  /* 0xffffffff04047807 */ /* 0x000fd20000800000 */
.L_x_67041:
[----:B------:R-:W-:Y:S05]  /*32d0*/  BSYNC B2 ;  /* 0x0000000000027941 */ /* 0x000fea0003800000 */
.L_x_67040:
        /* <DEDUP_REMOVED lines=20> */
.L_x_67051:
        /* <DEDUP_REMOVED lines=10> */
.L_x_67050:
[----:B------:R-:W-:Y:S05]  /*34c0*/  BSYNC B3 ;  /* 0x0000000000037941 */ /* 0x000fea0003800000 */
.L_x_67049:
[----:B------:R-:W-:Y:S05]  /*34d0*/  BRA `(.L_x_67047) ;  /* 0x0000000000107947 */ /* 0x000fea0003800000 */
.L_x_67048:
[----:B------:R-:W-:Y:S01]  /*34e0*/  LOP3.LUT R10, R10, 0x1, RZ, 0xc0, !PT ;  /* 0x000000010a0a7812 */ /* 0x000fe200078ec0ff */
[----:B------:R-:W-:-:S03]  /*34f0*/  IMAD.MOV.U32 R5, RZ, RZ, 0x1 ;  /* 0x00000001ff057424 */ /* 0x000fc600078e00ff */
[----:B------:R-:W-:-:S04]  /*3500*/  ISETP.NE.U32.AND P1, PT, R10, 0x1, PT ;  /* 0x000000010a00780c */ /* 0x000fc80003f25070 */
[----:B------:R-:W-:-:S09]  /*3510*/  SEL R5, R5, 0xffffffff, P1 ;  /* 0xffffffff05057807 */ /* 0x000fd20000800000 */
.L_x_67047:
[----:B------:R-:W-:Y:S05]  /*3520*/  BSYNC B2 ;  /* 0x0000000000027941 */ /* 0x000fea0003800000 */
.L_x_67046:
        /* <DEDUP_REMOVED lines=20> */
.L_x_67057:
        /* <DEDUP_REMOVED lines=10> */
.L_x_67056:
[----:B------:R-:W-:Y:S05]  /*3710*/  BSYNC B3 ;  /* 0x0000000000037941 */ /* 0x000fea0003800000 */
.L_x_67055:
[----:B------:R-:W-:Y:S05]  /*3720*/  BRA `(.L_x_67053) ;  /* 0x0000000000107947 */ /* 0x000fea0003800000 */
.L_x_67054:
[----:B------:R-:W-:Y:S01]  /*3730*/  LOP3.LUT R18, R18, 0x1, RZ, 0xc0, !PT ;  /* 0x0000000112127812 */ /* 0x000fe200078ec0ff */
[----:B------:R-:W-:-:S03]  /*3740*/  IMAD.MOV.U32 R7, RZ, RZ, 0x1 ;  /* 0x00000001ff077424 */ /* 0x000fc600078e00ff */
[----:B------:R-:W-:-:S04]  /*3750*/  ISETP.NE.U32.AND P1, PT, R18, 0x1, PT ;  /* 0x000000011200780c */ /* 0x000fc80003f25070 */
[----:B------:R-:W-:-:S09]  /*3760*/  SEL R7, R7, 0xffffffff, P1 ;  /* 0xffffffff07077807 */ /* 0x000fd20000800000 */
.L_x_67053:
[----:B------:R-:W-:Y:S05]  /*3770*/  BSYNC B2 ;  /* 0x0000000000027941 */ /* 0x000fea0003800000 */
.L_x_67052:
        /* <DEDUP_REMOVED lines=19> */
.L_x_67062:
        /* <DEDUP_REMOVED lines=10> */
.L_x_67061:
[----:B------:R-:W-:Y:S05]  /*3950*/  BSYNC B2 ;  /* 0x0000000000027941 */ /* 0x000fea0003800000 */
.L_x_67060:
[----:B------:R-:W-:Y:S05]  /*3960*/  BRA `(.L_x_67058) ;  /* 0x0000000800e07947 */ /* 0x000fea0003800000 */
.L_x_67059:
[----:B------:R-:W-:Y:S01]  /*3970*/  LOP3.LUT R17, R17, 0x1, RZ, 0xc0, !PT ;  /* 0x0000000111117812 */ /* 0x000fe200078ec0ff */
[----:B------:R-:W-:-:S03]  /*3980*/  IMAD.MOV.U32 R6, RZ, RZ, 0x1 ;  /* 0x00000001ff067424 */ /* 0x000fc600078e00ff */
[----:B------:R-:W-:-:S04]  /*3990*/  ISETP.NE.U32.AND P1, PT, R17, 0x1, PT ;  /* 0x000000011100780c */ /* 0x000fc80003f25070 */
[----:B------:R-:W-:Y:S01]  /*39a0*/  SEL R6, R6, 0xffffffff, P1 ;  /* 0xffffffff06067807 */ /* 0x000fe20000800000 */
[----:B------:R-:W-:Y:S08]  /*39b0*/  BRA `(.L_x_67058) ;  /* 0x0000000800cc7947 */ /* 0x000ff00003800000 */
.L_x_67015:
        /* <DEDUP_REMOVED lines=10> */
.L_x_67065:
        /* <DEDUP_REMOVED lines=10> */
.L_x_67064:
[----:B------:R-:W-:Y:S05]  /*3b00*/  BSYNC B2 ;  /* 0x0000000000027941 */ /* 0x000fea0003800000 */
.L_x_67063:
        /* <DEDUP_REMOVED lines=12> */
.L_x_67068:
        /* <DEDUP_REMOVED lines=10> */
.L_x_67067:
[----:B------:R-:W-:Y:S05]  /*3c70*/  BSYNC B2 ;  /* 0x0000000000027941 */ /* 0x000fea0003800000 */
.L_x_67066:
        /* <DEDUP_REMOVED lines=12> */
.L_x_67071:
        /* <DEDUP_REMOVED lines=10> */
.L_x_67070:
[----:B------:R-:W-:Y:S05]  /*3de0*/  BSYNC B2 ;  /* 0x0000000000027941 */ /* 0x000fea0003800000 */
.L_x_67069:
        /* <DEDUP_REMOVED lines=12> */
.L_x_67074:
        /* <DEDUP_REMOVED lines=10> */
.L_x_67073:
[----:B------:R-:W-:Y:S05]  /*3f50*/  BSYNC B2 ;  /* 0x0000000000027941 */ /* 0x000fea0003800000 */
.L_x_67072:
        /* <DEDUP_REMOVED lines=12> */
.L_x_67077:
        /* <DEDUP_REMOVED lines=10> */
.L_x_67076:
[----:B------:R-:W-:Y:S05]  /*40c0*/  BSYNC B2 ;  /* 0x0000000000027941 */ /* 0x000fea0003800000 */
.L_x_67075:
        /* <DEDUP_REMOVED lines=12> */
.L_x_67080:
        /* <DEDUP_REMOVED lines=10> */
.L_x_67079:
[----:B------:R-:W-:Y:S05]  /*4230*/  BSYNC B2 ;  /* 0x0000000000027941 */ /* 0x000fea0003800000 */
.L_x_67078:
        /* <DEDUP_REMOVED lines=12> */
.L_x_67083:
        /* <DEDUP_REMOVED lines=10> */
.L_x_67082:
[----:B------:R-:W-:Y:S05]  /*43a0*/  BSYNC B2 ;  /* 0x0000000000027941 */ /* 0x000fea0003800000 */
.L_x_67081:
        /* <DEDUP_REMOVED lines=10> */
.L_x_67084:
        /* <DEDUP_REMOVED lines=10> */
.L_x_67058:
[----:B------:R-:W-:Y:S05]  /*44f0*/  BSYNC B0 ;  /* 0x0000000000007941 */ /* 0x000fea0003800000 */
.L_x_67014:
[----:B------:R-:W-:Y:S05]  /*4500*/  BRA `(.L_x_67085) ;  /* 0x00000000006c7947 */ /* 0x000fea0003800000 */
.L_x_67013:
        /* <DEDUP_REMOVED lines=27> */
.L_x_67085:
[----:B------:R-:W-:Y:S05]  /*46c0*/  BSYNC B1 ;  /* 0x0000000000017941 */ /* 0x000fea0003800000 */
.L_x_67012:
        /* <DEDUP_REMOVED lines=21> */
.L_x_67088:
[----:B------:R-:W-:-:S13]  /*4820*/  ISETP.GE.AND P0, PT, R9, R8, PT ;  /* 0x000000080900720c */ /* 0x000fda0003f06270 */
[----:B------:R-:W-:Y:S05]  /*4830*/  @P0 BRA `(.L_x_67090) ;  /* 0x0000000000300947 */ /* 0x000fea0003800000 */
[----:B0-----:R-:W0:Y:S01]  /*4840*/  LDC.64 R10, c[0x0][0x228] ;  /* 0x00008a00ff0a7b82 */ /* 0x001e220000000a00 */
[----:B------:R-:W-:Y:S02]  /*4850*/  IMAD.IADD R3, R0, 0x1, R9 ;  /* 0x0000000100037824 */ /* 0x000fe400078e0209 */
[----:B------:R-:W-:Y:S02]  /*4860*/  VIADD R9, R9, 0x80 ;  /* 0x0000008009097836 */ /* 0x000fe40000000000 */
[----:B0-----:R-:W-:-:S05]  /*4870*/  IMAD.WIDE.U32 R10, R3, 0x4, R10 ;  /* 0x00000004030a7825 */ /* 0x001fca00078e000a */
[----:B------:R1:W-:Y:S02]  /*4880*/  STG.E desc[UR6][R10.64], R2 ;  /* 0x000000020a007986 */ /* 0x0003e4000c101906 */
.L_x_67089:
[----:B------:R-:W-:-:S13]  /*4890*/  ISETP.GE.AND P0, PT, R9, R8, PT ;  /* 0x000000080900720c */ /* 0x000fda0003f06270 */
[----:B------:R-:W-:Y:S05]  /*48a0*/  @P0 BRA `(.L_x_67091) ;  /* 0x0000000000340947 */ /* 0x000fea0003800000 */
[----:B-1----:R-:W1:Y:S01]  /*48b0*/  LDC.64 R2, c[0x0][0x228] ;  /* 0x00008a00ff027b82 */ /* 0x002e620000000a00 */
[----:B0-----:R-:W-:Y:S02]  /*48c0*/  IMAD.IADD R11, R0, 0x1, R9 ;  /* 0x00000001000b7824 */ /* 0x001fe400078e0209 */
[----:B------:R-:W-:Y:S02]  /*48d0*/  VIADD R9, R9, 0x80 ;  /* 0x0000008009097836 */ /* 0x000fe40000000000 */
[----:B-1----:R-:W-:-:S05]  /*48e0*/  IMAD.WIDE.U32 R2, R11, 0x4, R2 ;  /* 0x000000040b027825 */ /* 0x002fca00078e0002 */
[----:B------:R1:W-:Y:S02]  /*48f0*/  STG.E desc[UR6][R2.64], R4 ;  /* 0x0000000402007986 */ /* 0x0003e4000c101906 */
.L_x_67090:
        /* <DEDUP_REMOVED lines=8> */
.L_x_67091:
[----:B------:R-:W-:Y:S05]  /*4980*/  BSYNC B1 ;  /* 0x0000000000017941 */ /* 0x000fea0003800000 */
.L_x_67087:
[----:B------:R-:W-:-:S13]  /*4990*/  ISETP.GE.AND P0, PT, R9, R8, PT ;  /* 0x000000080900720c */ /* 0x000fda0003f06270 */
[----:B-12---:R-:W1:Y:S01]  /*49a0*/  @!P0 LDC.64 R2, c[0x0][0x228] ;  /* 0x00008a00ff028b82 */ /* 0x006e620000000a00 */
[----:B------:R-:W-:Y:S02]  /*49b0*/  @!P0 IMAD.IADD R5, R0, 0x1, R9 ;  /* 0x0000000100058824 */ /* 0x000fe400078e0209 */
[----:B------:R-:W-:Y:S02]  /*49c0*/  @!P0 VIADD R9, R9, 0x80 ;  /* 0x0000008009098836 */ /* 0x000fe40000000000 */
[----:B-1----:R-:W-:-:S05]  /*49d0*/  @!P0 IMAD.WIDE.U32 R2, R5, 0x4, R2 ;  /* 0x0000000405028825 */ /* 0x002fca00078e0002 */
[----:B------:R2:W-:Y:S02]  /*49e0*/  @!P0 STG.E desc[UR6][R2.64], R7 ;  /* 0x0000000702008986 */ /* 0x0005e4000c101906 */
.L_x_67092:
[----:B------:R-:W-:Y:S05]  /*49f0*/  BSYNC B0 ;  /* 0x0000000000007941 */ /* 0x000fea0003800000 */
.L_x_67086:
        /* <DEDUP_REMOVED lines=8> */
.L_x_67093:
        /* <DEDUP_REMOVED lines=16> */
.L_x_71973:


//--------------------- .text._ZN2at6native18elementwise_kernelILi128ELi4EZNS0_15gpu_kernel_implIZZZNS0_50_GLOBAL__N__2680c7bb_12_PowKernel_cu_140f0503_289624pow_tensor_tensor_kernelERNS_18TensorIteratorBaseEENKUlvE_clEvENKUlvE0_clEvEUlaaE_EEvS5_RKT_EUliE_EEviT1_ --------------------------
	.section	.text._ZN2at6native18elementwise_kernelILi128ELi4EZNS0_15gpu_kernel_implIZZZNS0_50_GLOBAL__N__2680c7bb_12_PowKernel_cu_140f0503_289624pow_tensor_tensor_kernelERNS_18TensorIteratorBaseEENKUlvE_clEvENKUlvE0_clEvEUlaaE_EEvS5_RKT_EUliE_EEviT1_,"ax",@progbits
	.align	128
        .global         _ZN2at6native18elementwise_kernelILi128ELi4EZNS0_15gpu_kernel_implIZZZNS0_50_GLOBAL__N__2680c7bb_12_PowKernel_cu_140f0503_289624pow_tensor_tensor_kernelERNS_18TensorIteratorBaseEENKUlvE_clEvENKUlvE0_clEvEUlaaE_EEvS5_RKT_EUliE_EEviT1_
        .type           _ZN2at6native18elementwise_kernelILi128ELi4EZNS0_15gpu_kernel_implIZZZNS0_50_GLOBAL__N__2680c7bb_12_PowKernel_cu_140f0503_289624pow_tensor_tensor_kernelERNS_18TensorIteratorBaseEENKUlvE_clEvENKUlvE0_clEvEUlaaE_EEvS5_RKT_EUliE_EEviT1_,@function
        .size           _ZN2at6native18elementwise_kernelILi128ELi4EZNS0_15gpu_kernel_implIZZZNS0_50_GLOBAL__N__2680c7bb_12_PowKernel_cu_140f0503_289624pow_tensor_tensor_kernelERNS_18TensorIteratorBaseEENKUlvE_clEvENKUlvE0_clEvEUlaaE_EEvS5_RKT_EUliE_EEviT1_,(.L_x_71974 - _ZN2at6native18elementwise_kernelILi128ELi4EZNS0_15gpu_kernel_implIZZZNS0_50_GLOBAL__N__2680c7bb_12_PowKernel_cu_140f0503_289624pow_tensor_tensor_kernelERNS_18TensorIteratorBaseEENKUlvE_clEvENKUlvE0_clEvEUlaaE_EEvS5_RKT_EUliE_EEviT1_)
        .other          _ZN2at6native18elementwise_kernelILi128ELi4EZNS0_15gpu_kernel_implIZZZNS0_50_GLOBAL__N__2680c7bb_12_PowKernel_cu_140f0503_289624pow_tensor_tensor_kernelERNS_18TensorIteratorBaseEENKUlvE_clEvENKUlvE0_clEvEUlaaE_EEvS5_RKT_EUliE_EEviT1_,@"STO_CUDA_ENTRY STV_DEFAULT"
_ZN2at6native18elementwise_kernelILi128ELi4EZNS0_15gpu_kernel_implIZZZNS0_50_GLOBAL__N__2680c7bb_12_PowKernel_cu_140f0503_289624pow_tensor_tensor_kernelERNS_18TensorIteratorBaseEENKUlvE_clEvENKUlvE0_clEvEUlaaE_EEvS5_RKT_EUliE_EEviT1_:
.text._ZN2at6native18elementwise_kernelILi128ELi4EZNS0_15gpu_kernel_implIZZZNS0_50_GLOBAL__N__2680c7bb_12_PowKernel_cu_140f0503_289624pow_tensor_tensor_kernelERNS_18TensorIteratorBaseEENKUlvE_clEvENKUlvE0_clEvEUlaaE_EEvS5_RKT_EUliE_EEviT1_:
        /* <DEDUP_REMOVED lines=365> */
.L_x_67096:
        /* <DEDUP_REMOVED lines=20> */
.L_x_67100:
[----:B------:R0:W5:Y:S01]  /*1810*/  LDG.E.U8 R19, desc[UR36][R2.64] ;  /* 0x0000002402137981 */ /* 0x000162000c1e1100 */
[----:B------:R-:W-:Y:S05]  /*1820*/  BRA `(.L_x_67102) ;  /* 0x0000000c00547947 */ /* 0x000fea0003800000 */
.L_x_67099:
        /* <DEDUP_REMOVED lines=8> */
.L_x_67104:
[----:B------:R0:W5:Y:S01]  /*18b0*/  LDG.E.U8 R19, desc[UR36][R2.64] ;  /* 0x0000002402137981 */ /* 0x000162000c1e1100 */
[----:B------:R-:W-:Y:S05]  /*18c0*/  BRA `(.L_x_67102) ;  /* 0x0000000c002c7947 */ /* 0x000fea0003800000 */
.L_x_67103:
[----:B------:R0:W5:Y:S01]  /*18d0*/  LDG.E.U16 R19, desc[UR36][R2.64] ;  /* 0x0000002402137981 */ /* 0x000162000c1e1500 */
[----:B------:R-:W-:Y:S05]  /*18e0*/  BRA `(.L_x_67102) ;  /* 0x0000000c00247947 */ /* 0x000fea0003800000 */
.L_x_67098:
        /* <DEDUP_REMOVED lines=9> */
.L_x_67106:
[----:B------:R-:W2:Y:S02]  /*1980*/  LDG.E.U16 R0, desc[UR36][R2.64] ;  /* 0x0000002402007981 */ /* 0x000ea4000c1e1500 */
[----:B--2---:R-:W-:-:S06]  /*1990*/  HADD2.F32 R0, -RZ, R0.H0_H0 ;  /* 0x20000000ff007230 */ /* 0x004fcc0000004100 */
[----:B------:R-:W0:Y:S02]  /*19a0*/  F2I.FTZ.TRUNC.NTZ R0, R0 ;  /* 0x0000000000007305 */ /* 0x000e24000021f100 */
[----:B0-----:R-:W-:Y:S01]  /*19b0*/  PRMT R19, R0, 0x7610, R19 ;  /* 0x0000761000137816 */ /* 0x001fe20000000013 */
[----:B------:R-:W-:Y:S06]  /*19c0*/  BRA `(.L_x_67102) ;  /* 0x0000000800ec7947 */ /* 0x000fec0003800000 */
.L_x_67105:
        /* <DEDUP_REMOVED lines=9> */
.L_x_67108:
[----:B------:R-:W2:Y:S02]  /*1a60*/  LDG.E.U16 R2, desc[UR36][R2.64] ;  /* 0x0000002402027981 */ /* 0x000ea4000c1e1500 */
[----:B--2---:R-:W-:-:S06]  /*1a70*/  HADD2.F32 R0, -RZ, R2.H0_H0 ;  /* 0x20000002ff007230 */ /* 0x004fcc0000004100 */
[----:B------:R-:W0:Y:S02]  /*1a80*/  F2I.FTZ.TRUNC.NTZ R0, R0 ;  /* 0x0000000000007305 */ /* 0x000e24000021f100 */
[----:B0-----:R-:W-:Y:S01]  /*1a90*/  PRMT R19, R0, 0x7610, R19 ;  /* 0x0000761000137816 */ /* 0x001fe20000000013 */
[----:B------:R-:W-:Y:S06]  /*1aa0*/  BRA `(.L_x_67102) ;  /* 0x0000000800b47947 */ /* 0x000fec0003800000 */
.L_x_67107:
[----:B------:R-:W2:Y:S02]  /*1ab0*/  LDG.E.64 R2, desc[UR36][R2.64] ;  /* 0x0000002402027981 */ /* 0x000ea4000c1e1b00 */
[----:B--2---:R0:W1:Y:S01]  /*1ac0*/  F2I.F64.TRUNC R19, R2 ;  /* 0x0000000200137311 */ /* 0x004062000030d100 */
[----:B------:R-:W-:Y:S05]  /*1ad0*/  BRA `(.L_x_67102) ;  /* 0x0000000800a87947 */ /* 0x000fea0003800000 */
.L_x_67097:
        /* <DEDUP_REMOVED lines=12> */
.L_x_67111:
[----:B------:R-:W2:Y:S02]  /*1ba0*/  LDG.E.64 R2, desc[UR36][R2.64] ;  /* 0x0000002402027981 */ /* 0x000ea4000c1e1b00 */
[----:B--2---:R3:W4:Y:S01]  /*1bb0*/  F2I.F64.TRUNC R19, R2 ;  /* 0x0000000200137311 */ /* 0x004722000030d100 */
[----:B------:R-:W-:Y:S05]  /*1bc0*/  BRA `(.L_x_67102) ;  /* 0x00000008006c7947 */ /* 0x000fea0003800000 */
.L_x_67110:
        /* <DEDUP_REMOVED lines=28> */
.L_x_67113:
        /* <DEDUP_REMOVED lines=15> */
.L_x_67112:
[----:B------:R-:W2:Y:S02]  /*1e80*/  LDG.E.U16 R0, desc[UR36][R2.64] ;  /* 0x0000002402007981 */ /* 0x000ea4000c1e1500 */
[----:B--2---:R-:W-:-:S06]  /*1e90*/  IMAD.U32 R0, R0, 0x10000, RZ ;  /* 0x0001000000007824 */ /* 0x004fcc00078e00ff */
[----:B------:R-:W0:Y:S02]  /*1ea0*/  F2I.FTZ.TRUNC.NTZ R0, R0 ;  /* 0x0000000000007305 */ /* 0x000e24000021f100 */
[----:B0-----:R-:W-:Y:S01]  /*1eb0*/  PRMT R19, R0, 0x7610, R19 ;  /* 0x0000761000137816 */ /* 0x001fe20000000013 */
[----:B------:R-:W-:Y:S06]  /*1ec0*/  BRA `(.L_x_67102) ;  /* 0x0000000400ac7947 */ /* 0x000fec0003800000 */
.L_x_67109:
        /* <DEDUP_REMOVED lines=10> */
.L_x_67116:
        /* <DEDUP_REMOVED lines=21> */
.L_x_67120:
[----:B------:R-:W-:Y:S05]  /*20c0*/  BSYNC B1 ;  /* 0x0000000000017941 */ /* 0x000fea0003800000 */
.L_x_67119:
[----:B------:R-:W-:Y:S01]  /*20d0*/  LEA R3, R0, 0x3b800000, 0x17 ;  /* 0x3b80000000037811 */ /* 0x000fe200078eb8ff */
[----:B------:R-:W-:-:S05]  /*20e0*/  IMAD.SHL.U32 R0, R2, 0x100000, RZ ;  /* 0x0010000002007824 */ /* 0x000fca00078e00ff */
[----:B------:R-:W-:-:S07]  /*20f0*/  LOP3.LUT R0, R3, R0, R4, 0xfe, !PT ;  /* 0x0000000003007212 */ /* 0x000fce00078efe04 */
.L_x_67118:
[----:B------:R-:W-:Y:S05]  /*2100*/  BSYNC B0 ;  /* 0x0000000000007941 */ /* 0x000fea0003800000 */
.L_x_67117:
[----:B------:R-:W0:Y:S02]  /*2110*/  F2I.FTZ.TRUNC.NTZ R0, R0 ;  /* 0x0000000000007305 */ /* 0x000e24000021f100 */
[----:B0-----:R-:W-:Y:S01]  /*2120*/  PRMT R19, R0, 0x7610, R19 ;  /* 0x0000761000137816 */ /* 0x001fe20000000013 */
[----:B------:R-:W-:Y:S06]  /*2130*/  BRA `(.L_x_67102) ;  /* 0x0000000400107947 */ /* 0x000fec0003800000 */
.L_x_67115:
        /* <DEDUP_REMOVED lines=21> */
.L_x_67124:
[----:B------:R-:W-:Y:S05]  /*2290*/  BSYNC B1 ;  /* 0x0000000000017941 */ /* 0x000fea0003800000 */
.L_x_67123:
[----:B------:R-:W-:Y:S01]  /*22a0*/  LEA R3, R0, 0x37800000, 0x17 ;  /* 0x3780000000037811 */ /* 0x000fe200078eb8ff */
[----:B------:R-:W-:-:S05]  /*22b0*/  IMAD.SHL.U32 R0, R2, 0x200000, RZ ;  /* 0x0020000002007824 */ /* 0x000fca00078e00ff */
[----:B------:R-:W-:-:S07]  /*22c0*/  LOP3.LUT R0, R3, R0, R4, 0xfe, !PT ;  /* 0x0000000003007212 */ /* 0x000fce00078efe04 */
.L_x_67122:
[----:B------:R-:W-:Y:S05]  /*22d0*/  BSYNC B0 ;  /* 0x0000000000007941 */ /* 0x000fea0003800000 */
.L_x_67121:
[----:B------:R-:W0:Y:S02]  /*22e0*/  F2I.FTZ.TRUNC.NTZ R0, R0 ;  /* 0x0000000000007305 */ /* 0x000e24000021f100 */
[----:B0-----:R-:W-:Y:S01]  /*22f0*/  PRMT R19, R0, 0x7610, R19 ;  /* 0x0000761000137816 */ /* 0x001fe20000000013 */
[----:B------:R-:W-:Y:S06]  /*2300*/  BRA `(.L_x_67102) ;  /* 0x00000000009c7947 */ /* 0x000fec0003800000 */
.L_x_67114:
        /* <DEDUP_REMOVED lines=14> */
.L_x_67128:
[----:B------:R-:W-:Y:S05]  /*23f0*/  BSYNC B0 ;  /* 0x0000000000007941 */ /* 0x000fea0003800000 */
.L_x_67127:
[----:B------:R-:W0:Y:S02]  /*2400*/  F2I.FTZ.TRUNC.NTZ R0, R0 ;  /* 0x0000000000007305 */ /* 0x000e24000021f100 */
[----:B0-----:R-:W-:Y:S01]  /*2410*/  PRMT R19, R0, 0x7610, R19 ;  /* 0x0000761000137816 */ /* 0x001fe20000000013 */
[----:B------:R-:W-:Y:S06]  /*2420*/  BRA `(.L_x_67102) ;  /* 0x0000000000547947 */ /* 0x000fec0003800000 */
.L_x_67101:
        /* <DEDUP_REMOVED lines=16> */
.L_x_67129:
[----:B------:R-:W-:Y:S01]  /*2530*/  PRMT R19, RZ, 0x7610, R19 ;  /* 0x00007610ff137816 */ /* 0x000fe20000000013 */
[----:B------:R-:W-:Y:S06]  /*2540*/  BRA `(.L_x_67102) ;  /* 0x00000000000c7947 */ /* 0x000fec0003800000 */
.L_x_67126:
[----:B------:R2:W5:Y:S01]  /*2550*/  LDG.E.U8 R19, desc[UR36][R2.64] ;  /* 0x0000002402137981 */ /* 0x000562000c1e1100 */
[----:B------:R-:W-:Y:S05]  /*2560*/  BRA `(.L_x_67102) ;  /* 0x0000000000047947 */ /* 0x000fea0003800000 */
.L_x_67125:
[----:B------:R1:W5:Y:S02]  /*2570*/  LDG.E.U8 R19, desc[UR36][R2.64] ;  /* 0x0000002402137981 */ /* 0x000364000c1e1100 */
.L_x_67102:
        /* <DEDUP_REMOVED lines=17> */
.L_x_67133:
[----:B------:R3:W5:Y:S01]  /*2690*/  LDG.E.U8 R0, desc[UR36][R2.64] ;  /* 0x0000002402007981 */ /* 0x000762000c1e1100 */
[----:B------:R-:W-:Y:S05]  /*26a0*/  BRA `(.L_x_67135) ;  /* 0x0000000c00547947 */ /* 0x000fea0003800000 */
.L_x_67132:
        /* <DEDUP_REMOVED lines=8> */
.L_x_67137:
[----:B------:R1:W5:Y:S01]  /*2730*/  LDG.E.U8 R0, desc[UR36][R2.64] ;  /* 0x0000002402007981 */ /* 0x000362000c1e1100 */
[----:B------:R-:W-:Y:S05]  /*2740*/  BRA `(.L_x_67135) ;  /* 0x0000000c002c7947 */ /* 0x000fea0003800000 */
.L_x_67136:
[----:B------:R2:W5:Y:S01]  /*2750*/  LDG.E.U16 R0, desc[UR36][R2.64] ;  /* 0x0000002402007981 */ /* 0x000562000c1e1500 */
[----:B------:R-:W-:Y:S05]  /*2760*/  BRA `(.L_x_67135) ;  /* 0x0000000c00247947 */ /* 0x000fea0003800000 */
.L_x_67131:
        /* <DEDUP_REMOVED lines=9> */
.L_x_67139:
[----:B------:R-:W2:Y:S02]  /*2800*/  LDG.E.U16 R4, desc[UR36][R2.64] ;  /* 0x0000002402047981 */ /* 0x000ea4000c1e1500 */
[----:B--2---:R-:W-:-:S06]  /*2810*/  HADD2.F32 R4, -RZ, R4.H0_H0 ;  /* 0x20000004ff047230 */ /* 0x004fcc0000004100 */
[----:B------:R-:W0:Y:S02]  /*2820*/  F2I.FTZ.TRUNC.NTZ R4, R4 ;  /* 0x0000000400047305 */ /* 0x000e24000021f100 */
[----:B0-----:R-:W-:Y:S01]  /*2830*/  PRMT R0, R4, 0x7610, R0 ;  /* 0x0000761004007816 */ /* 0x001fe20000000000 */
[----:B------:R-:W-:Y:S06]  /*2840*/  BRA `(.L_x_67135) ;  /* 0x0000000800ec7947 */ /* 0x000fec0003800000 */
.L_x_67138:
        /* <DEDUP_REMOVED lines=9> */
.L_x_67141:
[----:B------:R-:W2:Y:S02]  /*28e0*/  LDG.E.U16 R2, desc[UR36][R2.64] ;  /* 0x0000002402027981 */ /* 0x000ea4000c1e1500 */
[----:B--2---:R-:W-:-:S06]  /*28f0*/  HADD2.F32 R4, -RZ, R2.H0_H0 ;  /* 0x20000002ff047230 */ /* 0x004fcc0000004100 */
[----:B------:R-:W0:Y:S02]  /*2900*/  F2I.FTZ.TRUNC.NTZ R4, R4 ;  /* 0x0000000400047305 */ /* 0x000e24000021f100 */
[----:B0-----:R-:W-:Y:S01]  /*2910*/  PRMT R0, R4, 0x7610, R0 ;  /* 0x0000761004007816 */ /* 0x001fe20000000000 */
[----:B------:R-:W-:Y:S06]  /*2920*/  BRA `(.L_x_67135) ;  /* 0x0000000800b47947 */ /* 0x000fec0003800000 */
.L_x_67140:
[----:B------:R-:W2:Y:S02]  /*2930*/  LDG.E.64 R2, desc[UR36][R2.64] ;  /* 0x0000002402027981 */ /* 0x000ea4000c1e1b00 */
[----:B--2---:R0:W1:Y:S01]  /*2940*/  F2I.F64.TRUNC R0, R2 ;  /* 0x0000000200007311 */ /* 0x004062000030d100 */
[----:B------:R-:W-:Y:S05]  /*2950*/  BRA `(.L_x_67135) ;  /* 0x0000000800a87947 */ /* 0x000fea0003800000 */
.L_x_67130:
        /* <DEDUP_REMOVED lines=12> */
.L_x_67144:
[----:B------:R-:W2:Y:S02]  /*2a20*/  LDG.E.64 R2, desc[UR36][R2.64] ;  /* 0x0000002402027981 */ /* 0x000ea4000c1e1b00 */
[----:B--2---:R0:W1:Y:S01]  /*2a30*/  F2I.F64.TRUNC R0, R2 ;  /* 0x0000000200007311 */ /* 0x004062000030d100 */
[----:B------:R-:W-:Y:S05]  /*2a40*/  BRA `(.L_x_67135) ;  /* 0x00000008006c7947 */ /* 0x000fea0003800000 */
.L_x_67143:
        /* <DEDUP_REMOVED lines=28> */
.L_x_67146:
        /* <DEDUP_REMOVED lines=15> */
.L_x_67145:
[----:B------:R-:W2:Y:S02]  /*2d00*/  LDG.E.U16 R4, desc[UR36][R2.64] ;  /* 0x0000002402047981 */ /* 0x000ea4000c1e1500 */
[----:B--2---:R-:W-:-:S06]  /*2d10*/  IMAD.U32 R4, R4, 0x10000, RZ ;  /* 0x0001000004047824 */ /* 0x004fcc00078e00ff */
[----:B------:R-:W0:Y:S02]  /*2d20*/  F2I.FTZ.TRUNC.NTZ R4, R4 ;  /* 0x0000000400047305 */ /* 0x000e24000021f100 */
[----:B0-----:R-:W-:Y:S01]  /*2d30*/  PRMT R0, R4, 0x7610, R0 ;  /* 0x0000761004007816 */ /* 0x001fe20000000000 */
[----:B------:R-:W-:Y:S06]  /*2d40*/  BRA `(.L_x_67135) ;  /* 0x0000000400ac7947 */ /* 0x000fec0003800000 */
.L_x_67142:
        /* <DEDUP_REMOVED lines=10> */
.L_x_67149:
        /* <DEDUP_REMOVED lines=21> */
.L_x_67153:
[----:B------:R-:W-:Y:S05]  /*2f40*/  BSYNC B1 ;  /* 0x0000000000017941 */ /* 0x000fea0003800000 */
.L_x_67152:
[----:B------:R-:W-:Y:S01]  /*2f50*/  IMAD.SHL.U32 R2, R2, 0x100000, RZ ;  /* 0x0010000002027824 */ /* 0x000fe200078e00ff */
[----:B------:R-:W-:-:S04]  /*2f60*/  LEA R3, R0, 0x3b800000, 0x17 ;  /* 0x3b80000000037811 */ /* 0x000fc800078eb8ff */
[----:B------:R-:W-:-:S07]  /*2f70*/  LOP3.LUT R4, R3, R2, R4, 0xfe, !PT ;  /* 0x0000000203047212 */ /* 0x000fce00078efe04 */
.L_x_67151:
[----:B------:R-:W-:Y:S05]  /*2f80*/  BSYNC B0 ;  /* 0x0000000000007941 */ /* 0x000fea0003800000 */
.L_x_67150:
[----:B------:R-:W0:Y:S02]  /*2f90*/  F2I.FTZ.TRUNC.NTZ R4, R4 ;  /* 0x0000000400047305 */ /* 0x000e24000021f100 */
[----:B0-----:R-:W-:Y:S01]  /*2fa0*/  PRMT R0, R4, 0x7610, R0 ;  /* 0x0000761004007816 */ /* 0x001fe20000000000 */
[----:B------:R-:W-:Y:S06]  /*2fb0*/  BRA `(.L_x_67135) ;  /* 0x0000000400107947 */ /* 0x000fec0003800000 */
.L_x_67148:
        /* <DEDUP_REMOVED lines=21> */
.L_x_67157:
[----:B------:R-:W-:Y:S05]  /*3110*/  BSYNC B1 ;  /* 0x0000000000017941 */ /* 0x000fea0003800000 */
.L_x_67156:
[----:B------:R-:W-:Y:S01]  /*3120*/  IMAD.SHL.U32 R2, R2, 0x200000, RZ ;  /* 0x0020000002027824 */ /* 0x000fe200078e00ff */
[----:B------:R-:W-:-:S04]  /*3130*/  LEA R3, R0, 0x37800000, 0x17 ;  /* 0x3780000000037811 */ /* 0x000fc800078eb8ff */
[----:B------:R-:W-:-:S07]  /*3140*/  LOP3.LUT R4, R3, R2, R4, 0xfe, !PT ;  /* 0x0000000203047212 */ /* 0x000fce00078efe04 */
.L_x_67155:
[----:B------:R-:W-:Y:S05]  /*3150*/  BSYNC B0 ;  /* 0x0000000000007941 */ /* 0x000fea0003800000 */
.L_x_67154:
[----:B------:R-:W0:Y:S02]  /*3160*/  F2I.FTZ.TRUNC.NTZ R4, R4 ;  /* 0x0000000400047305 */ /* 0x000e24000021f100 */
[----:B0-----:R-:W-:Y:S01]  /*3170*/  PRMT R0, R4, 0x7610, R0 ;  /* 0x0000761004007816 */ /* 0x001fe20000000000 */
[----:B------:R-:W-:Y:S06]  /*3180*/  BRA `(.L_x_67135) ;  /* 0x00000000009c7947 */ /* 0x000fec0003800000 */
.L_x_67147:
        /* <DEDUP_REMOVED lines=14> */
.L_x_67161:
[----:B------:R-:W-:Y:S05]  /*3270*/  BSYNC B0 ;  /* 0x0000000000007941 */ /* 0x000fea0003800000 */
.L_x_67160:
[----:B------:R-:W0:Y:S02]  /*3280*/  F2I.FTZ.TRUNC.NTZ R4, R4 ;  /* 0x0000000400047305 */ /* 0x000e24000021f100 */
[----:B0-----:R-:W-:Y:S01]  /*3290*/  PRMT R0, R4, 0x7610, R0 ;  /* 0x0000761004007816 */ /* 0x001fe20000000000 */
[----:B------:R-:W-:Y:S06]  /*32a0*/  BRA `(.L_x_67135) ;  /* 0x0000000000547947 */ /* 0x000fec0003800000 */
.L_x_67134:
        /* <DEDUP_REMOVED lines=16> */
.L_x_67162:
[----:B------:R-:W-:Y:S01]  /*33b0*/  PRMT R0, RZ, 0x7610, R0 ;  /* 0x00007610ff007816 */ /* 0x000fe20000000000 */
[----:B------:R-:W-:Y:S06]  /*33c0*/  BRA `(.L_x_67135) ;  /* 0x00000000000c7947 */ /* 0x000fec0003800000 */
.L_x_67159:
[----:B------:R0:W5:Y:S01]  /*33d0*/  LDG.E.U8 R0, desc[UR36][R2.64] ;  /* 0x0000002402007981 */ /* 0x000162000c1e1100 */
[----:B------:R-:W-:Y:S05]  /*33e0*/  BRA `(.L_x_67135) ;  /* 0x0000000000047947 */ /* 0x000fea0003800000 */
.L_x_67158:
[----:B------:R0:W5:Y:S02]  /*33f0*/  LDG.E.U8 R0, desc[UR36][R2.64] ;  /* 0x0000002402007981 */ /* 0x000164000c1e1100 */
.L_x_67135:
[----:B012345:R-:W-:Y:S01]  /*3400*/  PRMT R2, R0, 0x8880, RZ ;  /* 0x0000888000027816 */ /* 0x03ffe200000000ff */
[----:B------:R-:W-:Y:S03]  /*3410*/  BSSY B0, `(.L_x_67163) ;  /* 0x000003a000007945 */ /* 0x000fe60003800000 */
[----:B------:R-:W-:-:S13]  /*3420*/  ISETP.GE.AND P0, PT, R2, RZ, PT ;  /* 0x000000ff0200720c */ /* 0x000fda0003f06270 */
[----:B------:R-:W-:Y:S05]  /*3430*/  @!P0 BRA `(.L_x_67164) ;  /* 0x0000000000b48947 */ /* 0x000fea0003800000 */
[----:B------:R-:W-:Y:S01]  /*3440*/  LOP3.LUT P0, RZ, R0, 0xff, RZ, 0xc0, !PT ;  /* 0x000000ff00ff7812 */ /* 0x000fe2000780c0ff */
        /* <DEDUP_REMOVED lines=14> */
[----:B------:R-:W-:Y:S01]  /*3530*/  IMAD R2, R2, R2, RZ ;  /* 0x0000000202027224 */ /* 0x000fe200078e02ff */
[----:B------:R-:W-:Y:S01]  /*3540*/  PRMT R3, R4, 0x7610, R3 ;  /* 0x0000761004037816 */ /* 0x000fe20000000003 */
[----:B------:R-:W-:Y:S06]  /*3550*/  @!P0 BRA `(.L_x_67166) ;  /* 0x0000000000648947 */ /* 0x000fec0003800000 */
[----:B------:R-:W-:Y:S02]  /*3560*/  PRMT R0, R0, 0x8880, RZ ;  /* 0x0000888000007816 */ /* 0x000fe400000000ff */
[----:B------:R-:W-:Y:S02]  /*3570*/  PRMT R4, R2, 0x7610, R4 ;  /* 0x0000761002047816 */ /* 0x000fe40000000004 */
[----:B------:R-:W-:-:S04]  /*3580*/  SHF.R.S32.HI R0, RZ, 0x1, R0 ;  /* 0x00000001ff007819 */ /* 0x000fc80000011400 */
[----:B------:R-:W-:-:S07]  /*3590*/  PRMT R5, R0, 0x7610, R5 ;  /* 0x0000761000057816 */ /* 0x000fce0000000005 */
.L_x_67167:
        /* <DEDUP_REMOVED lines=21> */
.L_x_67166:
[----:B------:R-:W-:Y:S05]  /*36f0*/  BSYNC B1 ;  /* 0x0000000000017941 */ /* 0x000fea0003800000 */
.L_x_67165:
[----:B------:R-:W-:Y:S05]  /*3700*/  BRA `(.L_x_67168) ;  /* 0x0000000000287947 */ /* 0x000fea0003800000 */
.L_x_67164:
[----:B------:R-:W-:Y:S01]  /*3710*/  LOP3.LUT R19, R19, 0xff, RZ, 0xc0, !PT ;  /* 0x000000ff13137812 */ /* 0x000fe200078ec0ff */
        /* <DEDUP_REMOVED lines=9> */
.L_x_67168:
[----:B------:R-:W-:Y:S05]  /*37b0*/  BSYNC B0 ;  /* 0x0000000000007941 */ /* 0x000fea0003800000 */
.L_x_67163:
        /* <DEDUP_REMOVED lines=14> */
.L_x_67172:
[----:B------:R3:W-:Y:S01]  /*38a0*/  STG.E.U8 desc[UR36][R16.64], R3 ;  /* 0x0000000310007986 */ /* 0x0007e2000c101124 */
[----:B------:R-:W-:Y:S05]  /*38b0*/  BRA `(.L_x_67174) ;  /* 0x0000000c009c7947 */ /* 0x000fea0003800000 */
.L_x_67171:
        /* <DEDUP_REMOVED lines=12> */
.L_x_67176:
[----:B------:R-:W-:-:S04]  /*3980*/  LOP3.LUT R3, R3, 0xffff, RZ, 0xc0, !PT ;  /* 0x0000ffff03037812 */ /* 0x000fc800078ec0ff */
[----:B------:R-:W-:-:S05]  /*3990*/  PRMT R3, R3, 0x8880, RZ ;  /* 0x0000888003037816 */ /* 0x000fca00000000ff */
[----:B------:R1:W-:Y:S01]  /*39a0*/  STG.E desc[UR36][R16.64], R3 ;  /* 0x0000000310007986 */ /* 0x0003e2000c101924 */
[----:B------:R-:W-:Y:S05]  /*39b0*/  BRA `(.L_x_67174) ;  /* 0x0000000c005c7947 */ /* 0x000fea0003800000 */
.L_x_67175:
[----:B------:R-:W-:-:S04]  /*39c0*/  PRMT R3, R3, 0x8880, RZ ;  /* 0x0000888003037816 */ /* 0x000fc800000000ff */
[----:B------:R-:W-:-:S05]  /*39d0*/  PRMT R3, R3, 0x7710, RZ ;  /* 0x0000771003037816 */ /* 0x000fca00000000ff */
[----:B------:R2:W-:Y:S01]  /*39e0*/  STG.E.U16 desc[UR36][R16.64], R3 ;  /* 0x0000000310007986 */ /* 0x0005e2000c101524 */
[----:B------:R-:W-:Y:S05]  /*39f0*/  BRA `(.L_x_67174) ;  /* 0x0000000c004c7947 */ /* 0x000fea0003800000 */
.L_x_67170:
        /* <DEDUP_REMOVED lines=9> */
.L_x_67178:
[----:B------:R-:W0:Y:S02]  /*3a90*/  I2F.S8 R0, R3 ;  /* 0x0000000300007306 */ /* 0x000e240000001400 */
[----:B0-----:R-:W-:-:S05]  /*3aa0*/  F2FP.F16.F32.PACK_AB R0, RZ, R0 ;  /* 0x00000000ff00723e */ /* 0x001fca00000000ff */
[----:B------:R0:W-:Y:S01]  /*3ab0*/  STG.E.U16 desc[UR36][R16.64], R0 ;  /* 0x0000000010007986 */ /* 0x0001e2000c101524 */
[----:B------:R-:W-:Y:S05]  /*3ac0*/  BRA `(.L_x_67174) ;  /* 0x0000000c00187947 */ /* 0x000fea0003800000 */
.L_x_67177:
        /* <DEDUP_REMOVED lines=10> */
.L_x_67180:
[----:B------:R-:W0:Y:S02]  /*3b70*/  I2F.S8 R3, R3 ;  /* 0x0000000300037306 */ /* 0x000e240000001400 */
[----:B0-----:R-:W-:-:S04]  /*3b80*/  F2FP.F16.F32.PACK_AB R3, RZ, R3 ;  /* 0x00000003ff03723e */ /* 0x001fc800000000ff */
[----:B------:R-:W-:-:S05]  /*3b90*/  PRMT R3, R3, 0x5410, RZ ;  /* 0x0000541003037816 */ /* 0x000fca00000000ff */
[----:B------:R0:W-:Y:S01]  /*3ba0*/  STG.E desc[UR36][R16.64], R3 ;  /* 0x0000000310007986 */ /* 0x0001e2000c101924 */
[----:B------:R-:W-:Y:S05]  /*3bb0*/  BRA `(.L_x_67174) ;  /* 0x0000000800dc7947 */ /* 0x000fea0003800000 */
.L_x_67179:
[----:B------:R-:W-:-:S04]  /*3bc0*/  PRMT R2, R3, 0x8880, RZ ;  /* 0x0000888003027816 */ /* 0x000fc800000000ff */
[----:B------:R-:W-:-:S06]  /*3bd0*/  PRMT R2, R2, 0x7710, RZ ;  /* 0x0000771002027816 */ /* 0x000fcc00000000ff */
[----:B------:R-:W0:Y:S02]  /*3be0*/  I2F.F64.S16 R2, R2 ;  /* 0x0000000200027312 */ /* 0x000e240000101c00 */
[----:B0-----:R0:W-:Y:S01]  /*3bf0*/  STG.E.64 desc[UR36][R16.64], R2 ;  /* 0x0000000210007986 */ /* 0x0011e2000c101b24 */
[----:B------:R-:W-:Y:S05]  /*3c00*/  BRA `(.L_x_67174) ;  /* 0x0000000800c87947 */ /* 0x000fea0003800000 */
.L_x_67169:
        /* <DEDUP_REMOVED lines=12> */
.L_x_67183:
[----:B------:R-:W-:Y:S02]  /*3cd0*/  PRMT R4, R3, 0x8880, RZ ;  /* 0x0000888003047816 */ /* 0x000fe400000000ff */
[----:B------:R-:W-:Y:S02]  /*3ce0*/  CS2R R6, SRZ ;  /* 0x0000000000067805 */ /* 0x000fe4000001ff00 */
[----:B------:R-:W-:-:S06]  /*3cf0*/  PRMT R4, R4, 0x7710, RZ ;  /* 0x0000771004047816 */ /* 0x000fcc00000000ff */
[----:B------:R-:W0:Y:S02]  /*3d00*/  I2F.F64.S16 R4, R4 ;  /* 0x0000000400047312 */ /* 0x000e240000101c00 */
[----:B0-----:R0:W-:Y:S01]  /*3d10*/  STG.E.128 desc[UR36][R16.64], R4 ;  /* 0x0000000410007986 */ /* 0x0011e2000c101d24 */
[----:B------:R-:W-:Y:S05]  /*3d20*/  BRA `(.L_x_67174) ;  /* 0x0000000800807947 */ /* 0x000fea0003800000 */
.L_x_67182:
        /* <DEDUP_REMOVED lines=21> */
.L_x_67187:
[----:B------:R-:W-:Y:S05]  /*3e80*/  BSYNC B0 ;  /* 0x0000000000007941 */ /* 0x000fea0003800000 */
.L_x_67186:
[----:B------:R-:W-:-:S05]  /*3e90*/  LOP3.LUT R5, R0, R5, RZ, 0xfc, !PT ;  /* 0x0000000500057212 */ /* 0x000fca00078efcff */
[----:B------:R0:W-:Y:S01]  /*3ea0*/  STG.E.U8 desc[UR36][R16.64], R5 ;  /* 0x0000000510007986 */ /* 0x0001e2000c101124 */
[----:B------:R-:W-:Y:S05]  /*3eb0*/  BRA `(.L_x_67174) ;  /* 0x00000008001c7947 */ /* 0x000fea0003800000 */
.L_x_67185:
        /* <DEDUP_REMOVED lines=13> */
.L_x_67189:
[----:B------:R-:W-:Y:S01]  /*3f90*/  IMAD.MOV.U32 R0, RZ, RZ, 0x7f ;  /* 0x0000007fff007424 */ /* 0x000fe200078e00ff */
[----:B------:R-:W-:-:S04]  /*3fa0*/  ISETP.GT.U32.AND P0, PT, R2, 0x7f800000, PT ;  /* 0x7f8000000200780c */ /* 0x000fc80003f04070 */
[----:B------:R-:W-:-:S09]  /*3fb0*/  SEL R0, R0, 0x7c, P0 ;  /* 0x0000007c00007807 */ /* 0x000fd20000000000 */
.L_x_67190:
[----:B------:R-:W-:Y:S05]  /*3fc0*/  BSYNC B0 ;  /* 0x0000000000007941 */ /* 0x000fea0003800000 */
.L_x_67188:
[----:B------:R-:W-:-:S04]  /*3fd0*/  LOP3.LUT R2, R3, 0x80000000, RZ, 0xc0, !PT ;  /* 0x8000000003027812 */ /* 0x000fc800078ec0ff */
[----:B------:R-:W-:-:S04]  /*3fe0*/  SHF.R.U32.HI R3, RZ, 0x18, R2 ;  /* 0x00000018ff037819 */ /* 0x000fc80000011602 */
[----:B------:R-:W-:-:S05]  /*3ff0*/  LOP3.LUT R3, R0, R3, RZ, 0xfc, !PT ;  /* 0x0000000300037212 */ /* 0x000fca00078efcff */
[----:B------:R0:W-:Y:S01]  /*4000*/  STG.E.U8 desc[UR36][R16.64], R3 ;  /* 0x0000000310007986 */ /* 0x0001e2000c101124 */
[----:B------:R-:W-:Y:S05]  /*4010*/  BRA `(.L_x_67174) ;  /* 0x0000000400c47947 */ /* 0x000fea0003800000 */
.L_x_67184:
[----:B------:R-:W0:Y:S02]  /*4020*/  I2F.S8 R0, R3 ;  /* 0x0000000300007306 */ /* 0x000e240000001400 */
[----:B0-----:R-:W-:-:S05]  /*4030*/  F2FP.BF16.F32.PACK_AB R0, RZ, R0 ;  /* 0x00000000ff00723e */ /* 0x001fca00000010ff */
[----:B------:R0:W-:Y:S01]  /*4040*/  STG.E.U16 desc[UR36][R16.64], R0 ;  /* 0x0000000010007986 */ /* 0x0001e2000c101524 */
[----:B------:R-:W-:Y:S05]  /*4050*/  BRA `(.L_x_67174) ;  /* 0x0000000400b47947 */ /* 0x000fea0003800000 */
.L_x_67181:
        /* <DEDUP_REMOVED lines=12> */
.L_x_67193:
        /* <DEDUP_REMOVED lines=17> */
.L_x_67196:
[----:B------:R-:W-:-:S04]  /*4230*/  LOP3.LUT R2, R3, 0x80000000, RZ, 0xc0, !PT ;  /* 0x8000000003027812 */ /* 0x000fc800078ec0ff */
[----:B------:R-:W-:-:S04]  /*4240*/  SHF.R.U32.HI R3, RZ, 0x18, R2 ;  /* 0x00000018ff037819 */ /* 0x000fc80000011602 */
[----:B------:R-:W-:-:S04]  /*4250*/  LOP3.LUT R0, R0, R3, RZ, 0xfc, !PT ;  /* 0x0000000300007212 */ /* 0x000fc800078efcff */
[----:B------:R-:W-:-:S07]  /*4260*/  PRMT R8, R0, 0x7610, R8 ;  /* 0x0000761000087816 */ /* 0x000fce0000000008 */
.L_x_67195:
[----:B------:R-:W-:Y:S05]  /*4270*/  BSYNC B0 ;  /* 0x0000000000007941 */ /* 0x000fea0003800000 */
.L_x_67194:
[----:B------:R0:W-:Y:S01]  /*4280*/  STG.E.U8 desc[UR36][R16.64], R8 ;  /* 0x0000000810007986 */ /* 0x0001e2000c101124 */
[----:B------:R-:W-:Y:S05]  /*4290*/  BRA `(.L_x_67174) ;  /* 0x0000000400247947 */ /* 0x000fea0003800000 */
.L_x_67192:
        /* <DEDUP_REMOVED lines=17> */
.L_x_67199:
[----:B------:R-:W-:-:S04]  /*43b0*/  LOP3.LUT R2, R3, 0x80000000, RZ, 0xc0, !PT ;  /* 0x8000000003027812 */ /* 0x000fc800078ec0ff */
[----:B------:R-:W-:-:S04]  /*43c0*/  SHF.R.U32.HI R3, RZ, 0x18, R2 ;  /* 0x00000018ff037819 */ /* 0x000fc80000011602 */
[----:B------:R-:W-:-:S04]  /*43d0*/  LOP3.LUT R0, R0, R3, RZ, 0xfc, !PT ;  /* 0x0000000300007212 */ /* 0x000fc800078efcff */
[----:B------:R-:W-:-:S07]  /*43e0*/  PRMT R8, R0, 0x7610, R8 ;  /* 0x0000761000087816 */ /* 0x000fce0000000008 */
.L_x_67198:
[----:B------:R-:W-:Y:S05]  /*43f0*/  BSYNC B0 ;  /* 0x0000000000007941 */ /* 0x000fea0003800000 */
.L_x_67197:
[----:B------:R0:W-:Y:S01]  /*4400*/  STG.E.U8 desc[UR36][R16.64], R8 ;  /* 0x0000000810007986 */ /* 0x0001e2000c101124 */
[----:B------:R-:W-:Y:S05]  /*4410*/  BRA `(.L_x_67174) ;  /* 0x0000000000c47947 */ /* 0x000fea0003800000 */
.L_x_67191:
        /* <DEDUP_REMOVED lines=23> */
.L_x_67173:
        /* <DEDUP_REMOVED lines=16> */
.L_x_67202:
[----:B------:R-:W-:Y:S05]  /*4690*/  BRA `(.L_x_67174) ;  /* 0x0000000000247947 */ /* 0x000fea0003800000 */
.L_x_67201:
[----:B------:R-:W-:-:S04]  /*46a0*/  LOP3.LUT R3, R3, 0xffff, RZ, 0xc0, !PT ;  /* 0x0000ffff03037812 */ /* 0x000fc800078ec0ff */
[----:B------:R-:W-:-:S05]  /*46b0*/  PRMT R3, R3, 0x8880, RZ ;  /* 0x0000888003037816 */ /* 0x000fca00000000ff */
[----:B------:R-:W-:-:S05]  /*46c0*/  IMAD.MOV.U32 R2, RZ, RZ, R3 ;  /* 0x000000ffff027224 */ /* 0x000fca00078e0003 */
[----:B------:R-:W-:-:S05]  /*46d0*/  SHF.R.S32.HI R3, RZ, 0x1f, R2 ;  /* 0x0000001fff037819 */ /* 0x000fca0000011402 */
[----:B------:R0:W-:Y:S01]  /*46e0*/  STG.E.64 desc[UR36][R16.64], R2 ;  /* 0x0000000210007986 */ /* 0x0001e2000c101b24 */
[----:B------:R-:W-:Y:S05]  /*46f0*/  BRA `(.L_x_67174) ;  /* 0x00000000000c7947 */ /* 0x000fea0003800000 */
.L_x_67200:
[----:B------:R-:W-:-:S04]  /*4700*/  LOP3.LUT R3, R3, 0xffff, RZ, 0xc0, !PT ;  /* 0x0000ffff03037812 */ /* 0x000fc800078ec0ff */
[----:B------:R-:W-:-:S05]  /*4710*/  PRMT R3, R3, 0x8880, RZ ;  /* 0x0000888003037816 */ /* 0x000fca00000000ff */
[----:B------:R0:W-:Y:S02]  /*4720*/  STG.E desc[UR36][R16.64], R3 ;  /* 0x0000000310007986 */ /* 0x0001e4000c101924 */
.L_x_67174:
[----:B------:R-:W-:-:S04]  /*4730*/  IMAD R18, R18, 0x200, R23 ;  /* 0x0000020012127824 */ /* 0x000fc800078e0217 */
[----:B------:R-:W-:-:S07]  /*4740*/  VIADD R19, R18, 0x80 ;  /* 0x0000008012137836 */ /* 0x000fce0000000000 */
.L_x_67095:
[----:B------:R-:W-:Y:S05]  /*4750*/  BSYNC B6 ;  /* 0x0000000000067941 */ /* 0x000fea0003800000 */
.L_x_67094:
        /* <DEDUP_REMOVED lines=358> */
.L_x_67205:
        /* <DEDUP_REMOVED lines=20> */
.L_x_67209:
[----:B------:R0:W5:Y:S01]  /*5f00*/  LDG.E.U8 R22, desc[UR36][R2.64] ;  /* 0x0000002402167981 */ /* 0x000162000c1e1100 */
[----:B------:R-:W-:Y:S05]  /*5f10*/  BRA `(.L_x_67211) ;  /* 0x0000000c00547947 */ /* 0x000fea0003800000 */
.L_x_67208:
        /* <DEDUP_REMOVED lines=8> */
.L_x_67213:
[----:B------:R0:W5:Y:S01]  /*5fa0*/  LDG.E.U8 R22, desc[UR36][R2.64] ;  /* 0x0000002402167981 */ /* 0x000162000c1e1100 */
[----:B------:R-:W-:Y:S05]  /*5fb0*/  BRA `(.L_x_67211) ;  /* 0x0000000c002c7947 */ /* 0x000fea0003800000 */
.L_x_67212:
[----:B------:R0:W5:Y:S01]  /*5fc0*/  LDG.E.U16 R22, desc[UR36][R2.64] ;  /* 0x0000002402167981 */ /* 0x000162000c1e1500 */
[----:B------:R-:W-:Y:S05]  /*5fd0*/  BRA `(.L_x_67211) ;  /* 0x0000000c00247947 */ /* 0x000fea0003800000 */
.L_x_67207:
        /* <DEDUP_REMOVED lines=9> */
.L_x_67215:
[----:B------:R-:W2:Y:S02]  /*6070*/  LDG.E.U16 R0, desc[UR36][R2.64] ;  /* 0x0000002402007981 */ /* 0x000ea4000c1e1500 */
[----:B--2---:R-:W-:-:S06]  /*6080*/  HADD2.F32 R0, -RZ, R0.H0_H0 ;  /* 0x20000000ff007230 */ /* 0x004fcc0000004100 */
[----:B------:R-:W0:Y:S02]  /*6090*/  F2I.FTZ.TRUNC.NTZ R0, R0 ;  /* 0x0000000000007305 */ /* 0x000e24000021f100 */
[----:B0-----:R-:W-:Y:S01]  /*60a0*/  PRMT R22, R0, 0x7610, R22 ;  /* 0x0000761000167816 */ /* 0x001fe20000000016 */
[----:B------:R-:W-:Y:S06]  /*60b0*/  BRA `(.L_x_67211) ;  /* 0x0000000800ec7947 */ /* 0x000fec0003800000 */
.L_x_67214:
        /* <DEDUP_REMOVED lines=9> */
.L_x_67217:
[----:B------:R-:W2:Y:S02]  /*6150*/  LDG.E.U16 R2, desc[UR36][R2.64] ;  /* 0x0000002402027981 */ /* 0x000ea4000c1e1500 */
[----:B--2---:R-:W-:-:S06]  /*6160*/  HADD2.F32 R0, -RZ, R2.H0_H0 ;  /* 0x20000002ff007230 */ /* 0x004fcc0000004100 */
[----:B------:R-:W0:Y:S02]  /*6170*/  F2I.FTZ.TRUNC.NTZ R0, R0 ;  /* 0x0000000000007305 */ /* 0x000e24000021f100 */
[----:B0-----:R-:W-:Y:S01]  /*6180*/  PRMT R22, R0, 0x7610, R22 ;  /* 0x0000761000167816 */ /* 0x001fe20000000016 */
[----:B------:R-:W-:Y:S06]  /*6190*/  BRA `(.L_x_67211) ;  /* 0x0000000800b47947 */ /* 0x000fec0003800000 */
.L_x_67216:
[----:B------:R-:W2:Y:S02]  /*61a0*/  LDG.E.64 R2, desc[UR36][R2.64] ;  /* 0x0000002402027981 */ /* 0x000ea4000c1e1b00 */
[----:B--2---:R0:W1:Y:S01]  /*61b0*/  F2I.F64.TRUNC R22, R2 ;  /* 0x0000000200167311 */ /* 0x004062000030d100 */
[----:B------:R-:W-:Y:S05]  /*61c0*/  BRA `(.L_x_67211) ;  /* 0x0000000800a87947 */ /* 0x000fea0003800000 */
.L_x_67206:
        /* <DEDUP_REMOVED lines=12> */
.L_x_67220:
[----:B------:R-:W2:Y:S02]  /*6290*/  LDG.E.64 R2, desc[UR36][R2.64] ;  /* 0x0000002402027981 */ /* 0x000ea4000c1e1b00 */
[----:B--2---:R0:W1:Y:S01]  /*62a0*/  F2I.F64.TRUNC R22, R2 ;  /* 0x0000000200167311 */ /* 0x004062000030d100 */
[----:B------:R-:W-:Y:S05]  /*62b0*/  BRA `(.L_x_67211) ;  /* 0x00000008006c7947 */ /* 0x000fea0003800000 */
.L_x_67219:
        /* <DEDUP_REMOVED lines=28> */
.L_x_67222:
        /* <DEDUP_REMOVED lines=15> */
.L_x_67221:
[----:B------:R-:W2:Y:S02]  /*6570*/  LDG.E.U16 R0, desc[UR36][R2.64] ;  /* 0x0000002402007981 */ /* 0x000ea4000c1e1500 */
[----:B--2---:R-:W-:-:S06]  /*6580*/  IMAD.U32 R0, R0, 0x10000, RZ ;  /* 0x0001000000007824 */ /* 0x004fcc00078e00ff */
[----:B------:R-:W0:Y:S02]  /*6590*/  F2I.FTZ.TRUNC.NTZ R0, R0 ;  /* 0x0000000000007305 */ /* 0x000e24000021f100 */
[----:B0-----:R-:W-:Y:S01]  /*65a0*/  PRMT R22, R0, 0x7610, R22 ;  /* 0x0000761000167816 */ /* 0x001fe20000000016 */
[----:B------:R-:W-:Y:S06]  /*65b0*/  BRA `(.L_x_67211) ;  /* 0x0000000400ac7947 */ /* 0x000fec0003800000 */
.L_x_67218:
        /* <DEDUP_REMOVED lines=10> */
.L_x_67225:
        /* <DEDUP_REMOVED lines=21> */
.L_x_67229:
[----:B------:R-:W-:Y:S05]  /*67b0*/  BSYNC B1 ;  /* 0x0000000000017941 */ /* 0x000fea0003800000 */
.L_x_67228:
[----:B------:R-:W-:Y:S01]  /*67c0*/  LEA R3, R0, 0x3b800000, 0x17 ;  /* 0x3b80000000037811 */ /* 0x000fe200078eb8ff */
[----:B------:R-:W-:-:S05]  /*67d0*/  IMAD.SHL.U32 R0, R2, 0x100000, RZ ;  /* 0x0010000002007824 */ /* 0x000fca00078e00ff */
[----:B------:R-:W-:-:S07]  /*67e0*/  LOP3.LUT R0, R3, R0, R4, 0xfe, !PT ;  /* 0x0000000003007212 */ /* 0x000fce00078efe04 */
.L_x_67227:
[----:B------:R-:W-:Y:S05]  /*67f0*/  BSYNC B0 ;  /* 0x0000000000007941 */ /* 0x000fea0003800000 */
.L_x_67226:
[----:B------:R-:W0:Y:S02]  /*6800*/  F2I.FTZ.TRUNC.NTZ R0, R0 ;  /* 0x0000000000007305 */ /* 0x000e24000021f100 */
[----:B0-----:R-:W-:Y:S01]  /*6810*/  PRMT R22, R0, 0x7610, R22 ;  /* 0x0000761000167816 */ /* 0x001fe20000000016 */
[----:B------:R-:W-:Y:S06]  /*6820*/  BRA `(.L_x_67211) ;  /* 0x0000000400107947 */ /* 0x000fec0003800000 */
.L_x_67224:
        /* <DEDUP_REMOVED lines=21> */
.L_x_67233:
[----:B------:R-:W-:Y:S05]  /*6980*/  BSYNC B1 ;  /* 0x0000000000017941 */ /* 0x000fea0003800000 */
.L_x_67232:
[----:B------:R-:W-:Y:S01]  /*6990*/  LEA R3, R0, 0x37800000, 0x17 ;  /* 0x3780000000037811 */ /* 0x000fe200078eb8ff */
[----:B------:R-:W-:-:S05]  /*69a0*/  IMAD.SHL.U32 R0, R2, 0x200000, RZ ;  /* 0x0020000002007824 */ /* 0x000fca00078e00ff */
[----:B------:R-:W-:-:S07]  /*69b0*/  LOP3.LUT R0, R3, R0, R4, 0xfe, !PT ;  /* 0x0000000003007212 */ /* 0x000fce00078efe04 */
.L_x_67231:
[----:B------:R-:W-:Y:S05]  /*69c0*/  BSYNC B0 ;  /* 0x0000000000007941 */ /* 0x000fea0003800000 */
.L_x_67230:
[----:B------:R-:W0:Y:S02]  /*69d0*/  F2I.FTZ.TRUNC.NTZ R0, R0 ;  /* 0x0000000000007305 */ /* 0x000e24000021f100 */
[----:B0-----:R-:W-:Y:S01]  /*69e0*/  PRMT R22, R0, 0x7610, R22 ;  /* 0x0000761000167816 */ /* 0x001fe20000000016 */
[----:B------:R-:W-:Y:S06]  /*69f0*/  BRA `(.L_x_67211) ;  /* 0x00000000009c7947 */ /* 0x000fec0003800000 */
.L_x_67223:
        /* <DEDUP_REMOVED lines=14> */
.L_x_67237:
[----:B------:R-:W-:Y:S05]  /*6ae0*/  BSYNC B0 ;  /* 0x0000000000007941 */ /* 0x000fea0003800000 */
.L_x_67236:
[----:B------:R-:W0:Y:S02]  /*6af0*/  F2I.FTZ.TRUNC.NTZ R0, R0 ;  /* 0x0000000000007305 */ /* 0x000e24000021f100 */
[----:B0-----:R-:W-:Y:S01]  /*6b00*/  PRMT R22, R0, 0x7610, R22 ;  /* 0x0000761000167816 */ /* 0x001fe20000000016 */
[----:B------:R-:W-:Y:S06]  /*6b10*/  BRA `(.L_x_67211) ;  /* 0x0000000000547947 */ /* 0x000fec0003800000 */
.L_x_67210:
        /* <DEDUP_REMOVED lines=16> */
.L_x_67238:
[----:B------:R-:W-:Y:S01]  /*6c20*/  PRMT R22, RZ, 0x7610, R22 ;  /* 0x00007610ff167816 */ /* 0x000fe20000000016 */
[----:B------:R-:W-:Y:S06]  /*6c30*/  BRA `(.L_x_67211) ;  /* 0x00000000000c7947 */ /* 0x000fec0003800000 */
.L_x_67235:
[----:B------:R4:W5:Y:S01]  /*6c40*/  LDG.E.U8 R22, desc[UR36][R2.64] ;  /* 0x0000002402167981 */ /* 0x000962000c1e1100 */
[----:B------:R-:W-:Y:S05]  /*6c50*/  BRA `(.L_x_67211) ;  /* 0x0000000000047947 */ /* 0x000fea0003800000 */
.L_x_67234:
[----:B------:R3:W5:Y:S02]  /*6c60*/  LDG.E.U8 R22, desc[UR36][R2.64] ;  /* 0x0000002402167981 */ /* 0x000764000c1e1100 */
.L_x_67211:
        /* <DEDUP_REMOVED lines=17> */
.L_x_67242:
[----:B------:R0:W5:Y:S01]  /*6d80*/  LDG.E.U8 R0, desc[UR36][R2.64] ;  /* 0x0000002402007981 */ /* 0x000162000c1e1100 */
[----:B------:R-:W-:Y:S05]  /*6d90*/  BRA `(.L_x_67244) ;  /* 0x0000000c00547947 */ /* 0x000fea0003800000 */
.L_x_67241:
        /* <DEDUP_REMOVED lines=8> */
.L_x_67246:
[----:B------:R0:W5:Y:S01]  /*6e20*/  LDG.E.U8 R0, desc[UR36][R2.64] ;  /* 0x0000002402007981 */ /* 0x000162000c1e1100 */
[----:B------:R-:W-:Y:S05]  /*6e30*/  BRA `(.L_x_67244) ;  /* 0x0000000c002c7947 */ /* 0x000fea0003800000 */
.L_x_67245:
[----:B------:R0:W5:Y:S01]  /*6e40*/  LDG.E.U16 R0, desc[UR36][R2.64] ;  /* 0x0000002402007981 */ /* 0x000162000c1e1500 */
[----:B------:R-:W-:Y:S05]  /*6e50*/  BRA `(.L_x_67244) ;  /* 0x0000000c00247947 */ /* 0x000fea0003800000 */
.L_x_67240:
        /* <DEDUP_REMOVED lines=9> */
.L_x_67248:
[----:B------:R-:W2:Y:S02]  /*6ef0*/  LDG.E.U16 R4, desc[UR36][R2.64] ;  /* 0x0000002402047981 */ /* 0x000ea4000c1e1500 */
[----:B--2---:R-:W-:-:S06]  /*6f00*/  HADD2.F32 R4, -RZ, R4.H0_H0 ;  /* 0x20000004ff047230 */ /* 0x004fcc0000004100 */
[----:B------:R-:W0:Y:S02]  /*6f10*/  F2I.FTZ.TRUNC.NTZ R4, R4 ;  /* 0x0000000400047305 */ /* 0x000e24000021f100 */
[----:B0-----:R-:W-:Y:S01]  /*6f20*/  PRMT R0, R4, 0x7610, R0 ;  /* 0x0000761004007816 */ /* 0x001fe20000000000 */
[----:B------:R-:W-:Y:S06]  /*6f30*/  BRA `(.L_x_67244) ;  /* 0x0000000800ec7947 */ /* 0x000fec0003800000 */
.L_x_67247:
        /* <DEDUP_REMOVED lines=9> */
.L_x_67250:
[----:B------:R-:W2:Y:S02]  /*6fd0*/  LDG.E.U16 R2, desc[UR36][R2.64] ;  /* 0x0000002402027981 */ /* 0x000ea4000c1e1500 */
[----:B--2---:R-:W-:-:S06]  /*6fe0*/  HADD2.F32 R4, -RZ, R2.H0_H0 ;  /* 0x20000002ff047230 */ /* 0x004fcc0000004100 */
[----:B------:R-:W0:Y:S02]  /*6ff0*/  F2I.FTZ.TRUNC.NTZ R4, R4 ;  /* 0x0000000400047305 */ /* 0x000e24000021f100 */
[----:B0-----:R-:W-:Y:S01]  /*7000*/  PRMT R0, R4, 0x7610, R0 ;  /* 0x0000761004007816 */ /* 0x001fe20000000000 */
[----:B------:R-:W-:Y:S06]  /*7010*/  BRA `(.L_x_67244) ;  /* 0x0000000800b47947 */ /* 0x000fec0003800000 */
.L_x_67249:
[----:B------:R-:W2:Y:S02]  /*7020*/  LDG.E.64 R2, desc[UR36][R2.64] ;  /* 0x0000002402027981 */ /* 0x000ea4000c1e1b00 */
[----:B--2---:R0:W1:Y:S01]  /*7030*/  F2I.F64.TRUNC R0, R2 ;  /* 0x0000000200007311 */ /* 0x004062000030d100 */
[----:B------:R-:W-:Y:S05]  /*7040*/  BRA `(.L_x_67244) ;  /* 0x0000000800a87947 */ /* 0x000fea0003800000 */
.L_x_67239:
        /* <DEDUP_REMOVED lines=12> */
.L_x_67253:
[----:B------:R-:W2:Y:S02]  /*7110*/  LDG.E.64 R2, desc[UR36][R2.64] ;  /* 0x0000002402027981 */ /* 0x000ea4000c1e1b00 */
[----:B--2---:R0:W1:Y:S01]  /*7120*/  F2I.F64.TRUNC R0, R2 ;  /* 0x0000000200007311 */ /* 0x004062000030d100 */
[----:B------:R-:W-:Y:S05]  /*7130*/  BRA `(.L_x_67244) ;  /* 0x00000008006c7947 */ /* 0x000fea0003800000 */
.L_x_67252:
        /* <DEDUP_REMOVED lines=28> */
.L_x_67255:
        /* <DEDUP_REMOVED lines=15> */
.L_x_67254:
[----:B------:R-:W2:Y:S02]  /*73f0*/  LDG.E.U16 R4, desc[UR36][R2.64] ;  /* 0x0000002402047981 */ /* 0x000ea4000c1e1500 */
[----:B--2---:R-:W-:-:S06]  /*7400*/  IMAD.U32 R4, R4, 0x10000, RZ ;  /* 0x0001000004047824 */ /* 0x004fcc00078e00ff */
[----:B------:R-:W0:Y:S02]  /*7410*/  F2I.FTZ.TRUNC.NTZ R4, R4 ;  /* 0x0000000400047305 */ /* 0x000e24000021f100 */
[----:B0-----:R-:W-:Y:S01]  /*7420*/  PRMT R0, R4, 0x7610, R0 ;  /* 0x0000761004007816 */ /* 0x001fe20000000000 */
[----:B------:R-:W-:Y:S06]  /*7430*/  BRA `(.L_x_67244) ;  /* 0x0000000400ac7947 */ /* 0x000fec0003800000 */
.L_x_67251:
        /* <DEDUP_REMOVED lines=10> */
.L_x_67258:
        /* <DEDUP_REMOVED lines=21> */
.L_x_67262:
[----:B------:R-:W-:Y:S05]  /*7630*/  BSYNC B1 ;  /* 0x0000000000017941 */ /* 0x000fea0003800000 */
.L_x_67261:
[----:B------:R-:W-:Y:S01]  /*7640*/  IMAD.SHL.U32 R2, R2, 0x100000, RZ ;  /* 0x0010000002027824 */ /* 0x000fe200078e00ff */
[----:B------:R-:W-:-:S04]  /*7650*/  LEA R3, R0, 0x3b800000, 0x17 ;  /* 0x3b80000000037811 */ /* 0x000fc800078eb8ff */
[----:B------:R-:W-:-:S07]  /*7660*/  LOP3.LUT R4, R3, R2, R4, 0xfe, !PT ;  /* 0x0000000203047212 */ /* 0x000fce00078efe04 */
.L_x_67260:
[----:B------:R-:W-:Y:S05]  /*7670*/  BSYNC B0 ;  /* 0x0000000000007941 */ /* 0x000fea0003800000 */
.L_x_67259:
[----:B------:R-:W0:Y:S02]  /*7680*/  F2I.FTZ.TRUNC.NTZ R4, R4 ;  /* 0x0000000400047305 */ /* 0x000e24000021f100 */
[----:B0-----:R-:W-:Y:S01]  /*7690*/  PRMT R0, R4, 0x7610, R0 ;  /* 0x0000761004007816 */ /* 0x001fe20000000000 */
[----:B------:R-:W-:Y:S06]  /*76a0*/  BRA `(.L_x_67244) ;  /* 0x0000000400107947 */ /* 0x000fec0003800000 */
.L_x_67257:
        /* <DEDUP_REMOVED lines=21> */
.L_x_67266:
[----:B------:R-:W-:Y:S05]  /*7800*/  BSYNC B1 ;  /* 0x0000000000017941 */ /* 0x000fea0003800000 */
.L_x_67265:
[----:B------:R-:W-:Y:S01]  /*7810*/  IMAD.SHL.U32 R2, R2, 0x200000, RZ ;  /* 0x0020000002027824 */ /* 0x000fe200078e00ff */
[----:B------:R-:W-:-:S04]  /*7820*/  LEA R3, R0, 0x37800000, 0x17 ;  /* 0x3780000000037811 */ /* 0x000fc800078eb8ff */
[----:B------:R-:W-:-:S07]  /*7830*/  LOP3.LUT R4, R3, R2, R4, 0xfe, !PT ;  /* 0x0000000203047212 */ /* 0x000fce00078efe04 */
.L_x_67264:
[----:B------:R-:W-:Y:S05]  /*7840*/  BSYNC B0 ;  /* 0x0000000000007941 */ /* 0x000fea0003800000 */
.L_x_67263:
[----:B------:R-:W0:Y:S02]  /*7850*/  F2I.FTZ.TRUNC.NTZ R4, R4 ;  /* 0x0000000400047305 */ /* 0x000e24000021f100 */
[----:B0-----:R-:W-:Y:S01]  /*7860*/  PRMT R0, R4, 0x7610, R0 ;  /* 0x0000761004007816 */ /* 0x001fe20000000000 */
[----:B------:R-:W-:Y:S06]  /*7870*/  BRA `(.L_x_67244) ;  /* 0x00000000009c7947 */ /* 0x000fec0003800000 */
.L_x_67256:
        /* <DEDUP_REMOVED lines=14> */
.L_x_67270:
[----:B------:R-:W-:Y:S05]  /*7960*/  BSYNC B0 ;  /* 0x0000000000007941 */ /* 0x000fea0003800000 */
.L_x_67269:
[----:B------:R-:W0:Y:S02]  /*7970*/  F2I.FTZ.TRUNC.NTZ R4, R4 ;  /* 0x0000000400047305 */ /* 0x000e24000021f100 */
[----:B0-----:R-:W-:Y:S01]  /*7980*/  PRMT R0, R4, 0x7610, R0 ;  /* 0x0000761004007816 */ /* 0x001fe20000000000 */
[----:B------:R-:W-:Y:S06]  /*7990*/  BRA `(.L_x_67244) ;  /* 0x0000000000547947 */ /* 0x000fec0003800000 */
.L_x_67243:
        /* <DEDUP_REMOVED lines=16> */
.L_x_67271:
[----:B------:R-:W-:Y:S01]  /*7aa0*/  PRMT R0, RZ, 0x7610, R0 ;  /* 0x00007610ff007816 */ /* 0x000fe20000000000 */
[----:B------:R-:W-:Y:S06]  /*7ab0*/  BRA `(.L_x_67244) ;  /* 0x00000000000c7947 */ /* 0x000fec0003800000 */
.L_x_67268:
[----:B------:R3:W5:Y:S01]  /*7ac0*/  LDG.E.U8 R0, desc[UR36][R2.64] ;  /* 0x0000002402007981 */ /* 0x000762000c1e1100 */
[----:B------:R-:W-:Y:S05]  /*7ad0*/  BRA `(.L_x_67244) ;  /* 0x0000000000047947 */ /* 0x000fea0003800000 */
.L_x_67267:
[----:B------:R4:W5:Y:S02]  /*7ae0*/  LDG.E.U8 R0, desc[UR36][R2.64] ;  /* 0x0000002402007981 */ /* 0x000964000c1e1100 */
.L_x_67244:
        /* <DEDUP_REMOVED lines=26> */
.L_x_67276:
        /* <DEDUP_REMOVED lines=21> */
.L_x_67275:
[----:B------:R-:W-:Y:S05]  /*7de0*/  BSYNC B1 ;  /* 0x0000000000017941 */ /* 0x000fea0003800000 */
.L_x_67274:
[----:B------:R-:W-:Y:S05]  /*7df0*/  BRA `(.L_x_67277) ;  /* 0x0000000000287947 */ /* 0x000fea0003800000 */
.L_x_67273:
        /* <DEDUP_REMOVED lines=10> */
.L_x_67277:
[----:B------:R-:W-:Y:S05]  /*7ea0*/  BSYNC B0 ;  /* 0x0000000000007941 */ /* 0x000fea0003800000 */
.L_x_67272:
        /* <DEDUP_REMOVED lines=14> */
.L_x_67281:
[----:B------:R0:W-:Y:S01]  /*7f90*/  STG.E.U8 desc[UR36][R16.64], R3 ;  /* 0x0000000310007986 */ /* 0x0001e2000c101124 */
[----:B------:R-:W-:Y:S05]  /*7fa0*/  BRA `(.L_x_67283) ;  /* 0x0000000c009c7947 */ /* 0x000fea0003800000 */
.L_x_67280:
        /* <DEDUP_REMOVED lines=12> */
.L_x_67285:
[----:B------:R-:W-:-:S04]  /*8070*/  LOP3.LUT R3, R3, 0xffff, RZ, 0xc0, !PT ;  /* 0x0000ffff03037812 */ /* 0x000fc800078ec0ff */
[----:B------:R-:W-:-:S05]  /*8080*/  PRMT R3, R3, 0x8880, RZ ;  /* 0x0000888003037816 */ /* 0x000fca00000000ff */
[----:B------:R0:W-:Y:S01]  /*8090*/  STG.E desc[UR36][R16.64], R3 ;  /* 0x0000000310007986 */ /* 0x0001e2000c101924 */
[----:B------:R-:W-:Y:S05]  /*80a0*/  BRA `(.L_x_67283) ;  /* 0x0000000c005c7947 */ /* 0x000fea0003800000 */
.L_x_67284:
[----:B------:R-:W-:-:S04]  /*80b0*/  PRMT R3, R3, 0x8880, RZ ;  /* 0x0000888003037816 */ /* 0x000fc800000000ff */
[----:B------:R-:W-:-:S05]  /*80c0*/  PRMT R3, R3, 0x7710, RZ ;  /* 0x0000771003037816 */ /* 0x000fca00000000ff */
[----:B------:R0:W-:Y:S01]  /*80d0*/  STG.E.U16 desc[UR36][R16.64], R3 ;  /* 0x0000000310007986 */ /* 0x0001e2000c101524 */
[----:B------:R-:W-:Y:S05]  /*80e0*/  BRA `(.L_x_67283) ;  /* 0x0000000c004c7947 */ /* 0x000fea0003800000 */
.L_x_67279:
        /* <DEDUP_REMOVED lines=9> */
.L_x_67287:
[----:B------:R-:W0:Y:S02]  /*8180*/  I2F.S8 R0, R3 ;  /* 0x0000000300007306 */ /* 0x000e240000001400 */
[----:B0-----:R-:W-:-:S05]  /*8190*/  F2FP.F16.F32.PACK_AB R0, RZ, R0 ;  /* 0x00000000ff00723e */ /* 0x001fca00000000ff */
[----:B------:R0:W-:Y:S01]  /*81a0*/  STG.E.U16 desc[UR36][R16.64], R0 ;  /* 0x0000000010007986 */ /* 0x0001e2000c101524 */
[----:B------:R-:W-:Y:S05]  /*81b0*/  BRA `(.L_x_67283) ;  /* 0x0000000c00187947 */ /* 0x000fea0003800000 */
.L_x_67286:
        /* <DEDUP_REMOVED lines=10> */
.L_x_67289:
[----:B------:R-:W0:Y:S02]  /*8260*/  I2F.S8 R3, R3 ;  /* 0x0000000300037306 */ /* 0x000e240000001400 */
[----:B0-----:R-:W-:-:S04]  /*8270*/  F2FP.F16.F32.PACK_AB R3, RZ, R3 ;  /* 0x00000003ff03723e */ /* 0x001fc800000000ff */
[----:B------:R-:W-:-:S05]  /*8280*/  PRMT R3, R3, 0x5410, RZ ;  /* 0x0000541003037816 */ /* 0x000fca00000000ff */
[----:B------:R0:W-:Y:S01]  /*8290*/  STG.E desc[UR36][R16.64], R3 ;  /* 0x0000000310007986 */ /* 0x0001e2000c101924 */
[----:B------:R-:W-:Y:S05]  /*82a0*/  BRA `(.L_x_67283) ;  /* 0x0000000800dc7947 */ /* 0x000fea0003800000 */
.L_x_67288:
[----:B------:R-:W-:-:S04]  /*82b0*/  PRMT R2, R3, 0x8880, RZ ;  /* 0x0000888003027816 */ /* 0x000fc800000000ff */
[----:B------:R-:W-:-:S06]  /*82c0*/  PRMT R2, R2, 0x7710, RZ ;  /* 0x0000771002027816 */ /* 0x000fcc00000000ff */
[----:B------:R-:W0:Y:S02]  /*82d0*/  I2F.F64.S16 R2, R2 ;  /* 0x0000000200027312 */ /* 0x000e240000101c00 */
[----:B0-----:R0:W-:Y:S01]  /*82e0*/  STG.E.64 desc[UR36][R16.64], R2 ;  /* 0x0000000210007986 */ /* 0x0011e2000c101b24 */
[----:B------:R-:W-:Y:S05]  /*82f0*/  BRA `(.L_x_67283) ;  /* 0x0000000800c87947 */ /* 0x000fea0003800000 */
.L_x_67278:
        /* <DEDUP_REMOVED lines=12> */
.L_x_67292:
[----:B------:R-:W-:Y:S02]  /*83c0*/  PRMT R4, R3, 0x8880, RZ ;  /* 0x0000888003047816 */ /* 0x000fe400000000ff */
[----:B------:R-:W-:Y:S02]  /*83d0*/  CS2R R6, SRZ ;  /* 0x0000000000067805 */ /* 0x000fe4000001ff00 */
[----:B------:R-:W-:-:S06]  /*83e0*/  PRMT R4, R4, 0x7710, RZ ;  /* 0x0000771004047816 */ /* 0x000fcc00000000ff */
[----:B------:R-:W0:Y:S02]  /*83f0*/  I2F.F64.S16 R4, R4 ;  /* 0x0000000400047312 */ /* 0x000e240000101c00 */
[----:B0-----:R0:W-:Y:S01]  /*8400*/  STG.E.128 desc[UR36][R16.64], R4 ;  /* 0x0000000410007986 */ /* 0x0011e2000c101d24 */
[----:B------:R-:W-:Y:S05]  /*8410*/  BRA `(.L_x_67283) ;  /* 0x0000000800807947 */ /* 0x000fea0003800000 */
.L_x_67291:
        /* <DEDUP_REMOVED lines=21> */
.L_x_67296:
[----:B------:R-:W-:Y:S05]  /*8570*/  BSYNC B0 ;  /* 0x0000000000007941 */ /* 0x000fea0003800000 */
.L_x_67295:
[----:B------:R-:W-:-:S05]  /*8580*/  LOP3.LUT R5, R0, R5, RZ, 0xfc, !PT ;  /* 0x0000000500057212 */ /* 0x000fca00078efcff */
[----:B------:R0:W-:Y:S01]  /*8590*/  STG.E.U8 desc[UR36][R16.64], R5 ;  /* 0x0000000510007986 */ /* 0x0001e2000c101124 */
[----:B------:R-:W-:Y:S05]  /*85a0*/  BRA `(.L_x_67283) ;  /* 0x00000008001c7947 */ /* 0x000fea0003800000 */
.L_x_67294:
        /* <DEDUP_REMOVED lines=13> */
.L_x_67298:
[----:B------:R-:W-:Y:S01]  /*8680*/  IMAD.MOV.U32 R0, RZ, RZ, 0x7f ;  /* 0x0000007fff007424 */ /* 0x000fe200078e00ff */
[----:B------:R-:W-:-:S04]  /*8690*/  ISETP.GT.U32.AND P0, PT, R2, 0x7f800000, PT ;  /* 0x7f8000000200780c */ /* 0x000fc80003f04070 */
[----:B------:R-:W-:-:S09]  /*86a0*/  SEL R0, R0, 0x7c, P0 ;  /* 0x0000007c00007807 */ /* 0x000fd20000000000 */
.L_x_67299:
[----:B------:R-:W-:Y:S05]  /*86b0*/  BSYNC B0 ;  /* 0x0000000000007941 */ /* 0x000fea0003800000 */
.L_x_67297:
[----:B------:R-:W-:-:S04]  /*86c0*/  LOP3.LUT R2, R3, 0x80000000, RZ, 0xc0, !PT ;  /* 0x8000000003027812 */ /* 0x000fc800078ec0ff */
[----:B------:R-:W-:-:S04]  /*86d0*/  SHF.R.U32.HI R3, RZ, 0x18, R2 ;  /* 0x00000018ff037819 */ /* 0x000fc80000011602 */
[----:B------:R-:W-:-:S05]  /*86e0*/  LOP3.LUT R3, R0, R3, RZ, 0xfc, !PT ;  /* 0x0000000300037212 */ /* 0x000fca00078efcff */
[----:B------:R0:W-:Y:S01]  /*86f0*/  STG.E.U8 desc[UR36][R16.64], R3 ;  /* 0x0000000310007986 */ /* 0x0001e2000c101124 */
[----:B------:R-:W-:Y:S05]  /*8700*/  BRA `(.L_x_67283) ;  /* 0x0000000400c47947 */ /* 0x000fea0003800000 */
.L_x_67293:
[----:B------:R-:W0:Y:S02]  /*8710*/  I2F.S8 R0, R3 ;  /* 0x0000000300007306 */ /* 0x000e240000001400 */
[----:B0-----:R-:W-:-:S05]  /*8720*/  F2FP.BF16.F32.PACK_AB R0, RZ, R0 ;  /* 0x00000000ff00723e */ /* 0x001fca00000010ff */
[----:B------:R0:W-:Y:S01]  /*8730*/  STG.E.U16 desc[UR36][R16.64], R0 ;  /* 0x0000000010007986 */ /* 0x0001e2000c101524 */
[----:B------:R-:W-:Y:S05]  /*8740*/  BRA `(.L_x_67283) ;  /* 0x0000000400b47947 */ /* 0x000fea0003800000 */
.L_x_67290:
        /* <DEDUP_REMOVED lines=12> */
.L_x_67302:
        /* <DEDUP_REMOVED lines=17> */
.L_x_67305:
[----:B------:R-:W-:-:S04]  /*8920*/  LOP3.LUT R2, R3, 0x80000000, RZ, 0xc0, !PT ;  /* 0x8000000003027812 */ /* 0x000fc800078ec0ff */
[----:B------:R-:W-:-:S04]  /*8930*/  SHF.R.U32.HI R3, RZ, 0x18, R2 ;  /* 0x00000018ff037819 */ /* 0x000fc80000011602 */
[----:B------:R-:W-:-:S04]  /*8940*/  LOP3.LUT R0, R0, R3, RZ, 0xfc, !PT ;  /* 0x0000000300007212 */ /* 0x000fc800078efcff */
[----:B------:R-:W-:-:S07]  /*8950*/  PRMT R8, R0, 0x7610, R8 ;  /* 0x0000761000087816 */ /* 0x000fce0000000008 */
.L_x_67304:
[----:B------:R-:W-:Y:S05]  /*8960*/  BSYNC B0 ;  /* 0x0000000000007941 */ /* 0x000fea0003800000 */
.L_x_67303:
[----:B------:R3:W-:Y:S01]  /*8970*/  STG.E.U8 desc[UR36][R16.64], R8 ;  /* 0x0000000810007986 */ /* 0x0007e2000c101124 */
[----:B------:R-:W-:Y:S05]  /*8980*/  BRA `(.L_x_67283) ;  /* 0x0000000400247947 */ /* 0x000fea0003800000 */
.L_x_67301:
        /* <DEDUP_REMOVED lines=17> */
.L_x_67308:
[----:B------:R-:W-:-:S04]  /*8aa0*/  LOP3.LUT R2, R3, 0x80000000, RZ, 0xc0, !PT ;  /* 0x8000000003027812 */ /* 0x000fc800078ec0ff */
[----:B------:R-:W-:-:S04]  /*8ab0*/  SHF.R.U32.HI R3, RZ, 0x18, R2 ;  /* 0x00000018ff037819 */ /* 0x000fc80000011602 */
[----:B------:R-:W-:-:S04]  /*8ac0*/  LOP3.LUT R0, R0, R3, RZ, 0xfc, !PT ;  /* 0x0000000300007212 */ /* 0x000fc800078efcff */
[----:B------:R-:W-:-:S07]  /*8ad0*/  PRMT R8, R0, 0x7610, R8 ;  /* 0x0000761000087816 */ /* 0x000fce0000000008 */
.L_x_67307:
[----:B------:R-:W-:Y:S05]  /*8ae0*/  BSYNC B0 ;  /* 0x0000000000007941 */ /* 0x000fea0003800000 */
.L_x_67306:
[----:B------:R0:W-:Y:S01]  /*8af0*/  STG.E.U8 desc[UR36][R16.64], R8 ;  /* 0x0000000810007986 */ /* 0x0001e2000c101124 */
[----:B------:R-:W-:Y:S05]  /*8b00*/  BRA `(.L_x_67283) ;  /* 0x0000000000c47947 */ /* 0x000fea0003800000 */
.L_x_67300:
        /* <DEDUP_REMOVED lines=23> */
.L_x_67282:
        /* <DEDUP_REMOVED lines=16> */
.L_x_67311:
[----:B------:R-:W-:Y:S05]  /*8d80*/  BRA `(.L_x_67283) ;  /* 0x0000000000247947 */ /* 0x000fea0003800000 */
.L_x_67310:
[----:B------:R-:W-:-:S04]  /*8d90*/  LOP3.LUT R3, R3, 0xffff, RZ, 0xc0, !PT ;  /* 0x0000ffff03037812 */ /* 0x000fc800078ec0ff */
[----:B------:R-:W-:-:S05]  /*8da0*/  PRMT R3, R3, 0x8880, RZ ;  /* 0x0000888003037816 */ /* 0x000fca00000000ff */
[----:B------:R-:W-:-:S05]  /*8db0*/  IMAD.MOV.U32 R2, RZ, RZ, R3 ;  /* 0x000000ffff027224 */ /* 0x000fca00078e0003 */
[----:B------:R-:W-:-:S05]  /*8dc0*/  SHF.R.S32.HI R3, RZ, 0x1f, R2 ;  /* 0x0000001fff037819 */ /* 0x000fca0000011402 */
[----:B------:R2:W-:Y:S01]  /*8dd0*/  STG.E.64 desc[UR36][R16.64], R2 ;  /* 0x0000000210007986 */ /* 0x0005e2000c101b24 */
[----:B------:R-:W-:Y:S05]  /*8de0*/  BRA `(.L_x_67283) ;  /* 0x00000000000c7947 */ /* 0x000fea0003800000 */
.L_x_67309:
[----:B------:R-:W-:-:S04]  /*8df0*/  LOP3.LUT R3, R3, 0xffff, RZ, 0xc0, !PT ;  /* 0x0000ffff03037812 */ /* 0x000fc800078ec0ff */
[----:B------:R-:W-:-:S05]  /*8e00*/  PRMT R3, R3, 0x8880, RZ ;  /* 0x0000888003037816 */ /* 0x000fca00000000ff */
[----:B------:R0:W-:Y:S02]  /*8e10*/  STG.E desc[UR36][R16.64], R3 ;  /* 0x0000000310007986 */ /* 0x0001e4000c101924 */
.L_x_67283:
[----:B------:R-:W-:-:S07]  /*8e20*/  VIADD R19, R19, 0x80 ;  /* 0x0000008013137836 */ /* 0x000fce0000000000 */
.L_x_67204:
[----:B------:R-:W-:Y:S05]  /*8e30*/  BSYNC B6 ;  /* 0x0000000000067941 */ /* 0x000fea0003800000 */
.L_x_67203:
        /* <DEDUP_REMOVED lines=358> */
.L_x_67314:
        /* <DEDUP_REMOVED lines=20> */
.L_x_67318:
[----:B------:R0:W5:Y:S01]  /*a5e0*/  LDG.E.U8 R22, desc[UR36][R2.64] ;  /* 0x0000002402167981 */ /* 0x000162000c1e1100 */
[----:B------:R-:W-:Y:S05]  /*a5f0*/  BRA `(.L_x_67320) ;  /* 0x0000000c00547947 */ /* 0x000fea0003800000 */
.L_x_67317:
        /* <DEDUP_REMOVED lines=8> */
.L_x_67322:
[----:B------:R0:W5:Y:S01]  /*a680*/  LDG.E.U8 R22, desc[UR36][R2.64] ;  /* 0x0000002402167981 */ /* 0x000162000c1e1100 */
[----:B------:R-:W-:Y:S05]  /*a690*/  BRA `(.L_x_67320) ;  /* 0x0000000c002c7947 */ /* 0x000fea0003800000 */
.L_x_67321:
[----:B------:R0:W5:Y:S01]  /*a6a0*/  LDG.E.U16 R22, desc[UR36][R2.64] ;  /* 0x0000002402167981 */ /* 0x000162000c1e1500 */
[----:B------:R-:W-:Y:S05]  /*a6b0*/  BRA `(.L_x_67320) ;  /* 0x0000000c00247947 */ /* 0x000fea0003800000 */
.L_x_67316:
        /* <DEDUP_REMOVED lines=9> */
.L_x_67324:
[----:B------:R-:W2:Y:S02]  /*a750*/  LDG.E.U16 R0, desc[UR36][R2.64] ;  /* 0x0000002402007981 */ /* 0x000ea4000c1e1500 */
[----:B--2---:R-:W-:-:S06]  /*a760*/  HADD2.F32 R0, -RZ, R0.H0_H0 ;  /* 0x20000000ff007230 */ /* 0x004fcc0000004100 */
[----:B------:R-:W0:Y:S02]  /*a770*/  F2I.FTZ.TRUNC.NTZ R0, R0 ;  /* 0x0000000000007305 */ /* 0x000e24000021f100 */
[----:B0-----:R-:W-:Y:S01]  /*a780*/  PRMT R22, R0, 0x7610, R22 ;  /* 0x0000761000167816 */ /* 0x001fe20000000016 */
[----:B------:R-:W-:Y:S06]  /*a790*/  BRA `(.L_x_67320) ;  /* 0x0000000800ec7947 */ /* 0x000fec0003800000 */
.L_x_67323:
        /* <DEDUP_REMOVED lines=9> */
.L_x_67326:
[----:B------:R-:W2:Y:S02]  /*a830*/  LDG.E.U16 R2, desc[UR36][R2.64] ;  /* 0x0000002402027981 */ /* 0x000ea4000c1e1500 */
[----:B--2---:R-:W-:-:S06]  /*a840*/  HADD2.F32 R0, -RZ, R2.H0_H0 ;  /* 0x20000002ff007230 */ /* 0x004fcc0000004100 */
[----:B------:R-:W0:Y:S02]  /*a850*/  F2I.FTZ.TRUNC.NTZ R0, R0 ;  /* 0x0000000000007305 */ /* 0x000e24000021f100 */
[----:B0-----:R-:W-:Y:S01]  /*a860*/  PRMT R22, R0, 0x7610, R22 ;  /* 0x0000761000167816 */ /* 0x001fe20000000016 */
[----:B------:R-:W-:Y:S06]  /*a870*/  BRA `(.L_x_67320) ;  /* 0x0000000800b47947 */ /* 0x000fec0003800000 */
.L_x_67325:
[----:B------:R-:W2:Y:S02]  /*a880*/  LDG.E.64 R2, desc[UR36][R2.64] ;  /* 0x0000002402027981 */ /* 0x000ea4000c1e1b00 */
[----:B--2---:R0:W1:Y:S01]  /*a890*/  F2I.F64.TRUNC R22, R2 ;  /* 0x0000000200167311 */ /* 0x004062000030d100 */
[----:B------:R-:W-:Y:S05]  /*a8a0*/  BRA `(.L_x_67320) ;  /* 0x0000000800a87947 */ /* 0x000fea0003800000 */
.L_x_67315:
        /* <DEDUP_REMOVED lines=12> */
.L_x_67329:
[----:B------:R-:W2:Y:S02]  /*a970*/  LDG.E.64 R2, desc[UR36][R2.64] ;  /* 0x0000002402027981 */ /* 0x000ea4000c1e1b00 */
[----:B--2---:R3:W4:Y:S01]  /*a980*/  F2I.F64.TRUNC R22, R2 ;  /* 0x0000000200167311 */ /* 0x004722000030d100 */
[----:B------:R-:W-:Y:S05]  /*a990*/  BRA `(.L_x_67320) ;  /* 0x00000008006c7947 */ /* 0x000fea0003800000 */
.L_x_67328:
        /* <DEDUP_REMOVED lines=28> */
.L_x_67331:
        /* <DEDUP_REMOVED lines=15> */
.L_x_67330:
[----:B------:R-:W2:Y:S02]  /*ac50*/  LDG.E.U16 R0, desc[UR36][R2.64] ;  /* 0x0000002402007981 */ /* 0x000ea4000c1e1500 */
[----:B--2---:R-:W-:-:S06]  /*ac60*/  IMAD.U32 R0, R0, 0x10000, RZ ;  /* 0x0001000000007824 */ /* 0x004fcc00078e00ff */
[----:B------:R-:W0:Y:S02]  /*ac70*/  F2I.FTZ.TRUNC.NTZ R0, R0 ;  /* 0x0000000000007305 */ /* 0x000e24000021f100 */
[----:B0-----:R-:W-:Y:S01]  /*ac80*/  PRMT R22, R0, 0x7610, R22 ;  /* 0x0000761000167816 */ /* 0x001fe20000000016 */
[----:B------:R-:W-:Y:S06]  /*ac90*/  BRA `(.L_x_67320) ;  /* 0x0000000400ac7947 */ /* 0x000fec0003800000 */
.L_x_67327:
        /* <DEDUP_REMOVED lines=10> */
.L_x_67334:
        /* <DEDUP_REMOVED lines=21> */
.L_x_67338:
[----:B------:R-:W-:Y:S05]  /*ae90*/  BSYNC B1 ;  /* 0x0000000000017941 */ /* 0x000fea0003800000 */
.L_x_67337:
[----:B------:R-:W-:Y:S01]  /*aea0*/  LEA R3, R0, 0x3b800000, 0x17 ;  /* 0x3b80000000037811 */ /* 0x000fe200078eb8ff */
[----:B------:R-:W-:-:S05]  /*aeb0*/  IMAD.SHL.U32 R0, R2, 0x100000, RZ ;  /* 0x0010000002007824 */ /* 0x000fca00078e00ff */
[----:B------:R-:W-:-:S07]  /*aec0*/  LOP3.LUT R0, R3, R0, R4, 0xfe, !PT ;  /* 0x0000000003007212 */ /* 0x000fce00078efe04 */
.L_x_67336:
[----:B------:R-:W-:Y:S05]  /*aed0*/  BSYNC B0 ;  /* 0x0000000000007941 */ /* 0x000fea0003800000 */
.L_x_67335:
[----:B------:R-:W0:Y:S02]  /*aee0*/  F2I.FTZ.TRUNC.NTZ R0, R0 ;  /* 0x0000000000007305 */ /* 0x000e24000021f100 */
[----:B0-----:R-:W-:Y:S01]  /*aef0*/  PRMT R22, R0, 0x7610, R22 ;  /* 0x0000761000167816 */ /* 0x001fe20000000016 */
[----:B------:R-:W-:Y:S06]  /*af00*/  BRA `(.L_x_67320) ;  /* 0x0000000400107947 */ /* 0x000fec0003800000 */
.L_x_67333:
        /* <DEDUP_REMOVED lines=21> */
.L_x_67342:
[----:B------:R-:W-:Y:S05]  /*b060*/  BSYNC B1 ;  /* 0x0000000000017941 */ /* 0x000fea0003800000 */
.L_x_67341:
[----:B------:R-:W-:Y:S01]  /*b070*/  LEA R3, R0, 0x37800000, 0x17 ;  /* 0x3780000000037811 */ /* 0x000fe200078eb8ff */
[----:B------:R-:W-:-:S05]  /*b080*/  IMAD.SHL.U32 R0, R2, 0x200000, RZ ;  /* 0x0020000002007824 */ /* 0x000fca00078e00ff */
[----:B------:R-:W-:-:S07]  /*b090*/  LOP3.LUT R0, R3, R0, R4, 0xfe, !PT ;  /* 0x0000000003007212 */ /* 0x000fce00078efe04 */
.L_x_67340:
[----:B------:R-:W-:Y:S05]  /*b0a0*/  BSYNC B0 ;  /* 0x0000000000007941 */ /* 0x000fea0003800000 */
.L_x_67339:
[----:B------:R-:W0:Y:S02]  /*b0b0*/  F2I.FTZ.TRUNC.NTZ R0, R0 ;  /* 0x0000000000007305 */ /* 0x000e24000021f100 */
[----:B0-----:R-:W-:Y:S01]  /*b0c0*/  PRMT R22, R0, 0x7610, R22 ;  /* 0x0000761000167816 */ /* 0x001fe20000000016 */
[----:B------:R-:W-:Y:S06]  /*b0d0*/  BRA `(.L_x_67320) ;  /* 0x00000000009c7947 */ /* 0x000fec0003800000 */
.L_x_67332:
        /* <DEDUP_REMOVED lines=14> */
.L_x_67346:
[----:B------:R-:W-:Y:S05]  /*b1c0*/  BSYNC B0 ;  /* 0x0000000000007941 */ /* 0x000fea0003800000 */
.L_x_67345:
[----:B------:R-:W0:Y:S02]  /*b1d0*/  F2I.FTZ.TRUNC.NTZ R0, R0 ;  /* 0x0000000000007305 */ /* 0x000e24000021f100 */
[----:B0-----:R-:W-:Y:S01]  /*b1e0*/  PRMT R22, R0, 0x7610, R22 ;  /* 0x0000761000167816 */ /* 0x001fe20000000016 */
[----:B------:R-:W-:Y:S06]  /*b1f0*/  BRA `(.L_x_67320) ;  /* 0x0000000000547947 */ /* 0x000fec0003800000 */
.L_x_67319:
        /* <DEDUP_REMOVED lines=16> */
.L_x_67347:
[----:B------:R-:W-:Y:S01]  /*b300*/  PRMT R22, RZ, 0x7610, R22 ;  /* 0x00007610ff167816 */ /* 0x000fe20000000016 */
[----:B------:R-:W-:Y:S06]  /*b310*/  BRA `(.L_x_67320) ;  /* 0x00000000000c7947 */ /* 0x000fec0003800000 */
.L_x_67344:
[----:B------:R2:W5:Y:S01]  /*b320*/  LDG.E.U8 R22, desc[UR36][R2.64] ;  /* 0x0000002402167981 */ /* 0x000562000c1e1100 */
[----:B------:R-:W-:Y:S05]  /*b330*/  BRA `(.L_x_67320) ;  /* 0x0000000000047947 */ /* 0x000fea0003800000 */
.L_x_67343:
[----:B------:R1:W5:Y:S02]  /*b340*/  LDG.E.U8 R22, desc[UR36][R2.64] ;  /* 0x0000002402167981 */ /* 0x000364000c1e1100 */
.L_x_67320:
        /* <DEDUP_REMOVED lines=17> */
.L_x_67351:
[----:B------:R0:W5:Y:S01]  /*b460*/  LDG.E.U8 R0, desc[UR36][R2.64] ;  /* 0x0000002402007981 */ /* 0x000162000c1e1100 */
[----:B------:R-:W-:Y:S05]  /*b470*/  BRA `(.L_x_67353) ;  /* 0x0000000c00547947 */ /* 0x000fea0003800000 */
.L_x_67350:
        /* <DEDUP_REMOVED lines=8> */
.L_x_67355:
[----:B------:R0:W5:Y:S01]  /*b500*/  LDG.E.U8 R0, desc[UR36][R2.64] ;  /* 0x0000002402007981 */ /* 0x000162000c1e1100 */
[----:B------:R-:W-:Y:S05]  /*b510*/  BRA `(.L_x_67353) ;  /* 0x0000000c002c7947 */ /* 0x000fea0003800000 */
.L_x_67354:
[----:B------:R0:W5:Y:S01]  /*b520*/  LDG.E.U16 R0, desc[UR36][R2.64] ;  /* 0x0000002402007981 */ /* 0x000162000c1e1500 */
[----:B------:R-:W-:Y:S05]  /*b530*/  BRA `(.L_x_67353) ;  /* 0x0000000c00247947 */ /* 0x000fea0003800000 */
.L_x_67349:
        /* <DEDUP_REMOVED lines=9> */
.L_x_67357:
[----:B------:R-:W2:Y:S02]  /*b5d0*/  LDG.E.U16 R4, desc[UR36][R2.64] ;  /* 0x0000002402047981 */ /* 0x000ea4000c1e1500 */
[----:B--2---:R-:W-:-:S06]  /*b5e0*/  HADD2.F32 R4, -RZ, R4.H0_H0 ;  /* 0x20000004ff047230 */ /* 0x004fcc0000004100 */
[----:B------:R-:W0:Y:S02]  /*b5f0*/  F2I.FTZ.TRUNC.NTZ R4, R4 ;  /* 0x0000000400047305 */ /* 0x000e24000021f100 */
[----:B0-----:R-:W-:Y:S01]  /*b600*/  PRMT R0, R4, 0x7610, R0 ;  /* 0x0000761004007816 */ /* 0x001fe20000000000 */
[----:B------:R-:W-:Y:S06]  /*b610*/  BRA `(.L_x_67353) ;  /* 0x0000000800ec7947 */ /* 0x000fec0003800000 */
.L_x_67356:
        /* <DEDUP_REMOVED lines=9> */
.L_x_67359:
[----:B------:R-:W2:Y:S02]  /*b6b0*/  LDG.E.U16 R2, desc[UR36][R2.64] ;  /* 0x0000002402027981 */ /* 0x000ea4000c1e1500 */
[----:B--2---:R-:W-:-:S06]  /*b6c0*/  HADD2.F32 R4, -RZ, R2.H0_H0 ;  /* 0x20000002ff047230 */ /* 0x004fcc0000004100 */
[----:B------:R-:W0:Y:S02]  /*b6d0*/  F2I.FTZ.TRUNC.NTZ R4, R4 ;  /* 0x0000000400047305 */ /* 0x000e24000021f100 */
[----:B0-----:R-:W-:Y:S01]  /*b6e0*/  PRMT R0, R4, 0x7610, R0 ;  /* 0x0000761004007816 */ /* 0x001fe20000000000 */
[----:B------:R-:W-:Y:S06]  /*b6f0*/  BRA `(.L_x_67353) ;  /* 0x0000000800b47947 */ /* 0x000fec0003800000 */
.L_x_67358:
[----:B------:R-:W2:Y:S02]  /*b700*/  LDG.E.64 R2, desc[UR36][R2.64] ;  /* 0x0000002402027981 */ /* 0x000ea4000c1e1b00 */
[----:B--2---:R0:W1:Y:S01]  /*b710*/  F2I.F64.TRUNC R0, R2 ;  /* 0x0000000200007311 */ /* 0x004062000030d100 */
[----:B------:R-:W-:Y:S05]  /*b720*/  BRA `(.L_x_67353) ;  /* 0x0000000800a87947 */ /* 0x000fea0003800000 */
.L_x_67348:
        /* <DEDUP_REMOVED lines=12> */
.L_x_67362:
[----:B------:R-:W2:Y:S02]  /*b7f0*/  LDG.E.64 R2, desc[UR36][R2.64] ;  /* 0x0000002402027981 */ /* 0x000ea4000c1e1b00 */
[----:B--2---:R0:W1:Y:S01]  /*b800*/  F2I.F64.TRUNC R0, R2 ;  /* 0x0000000200007311 */ /* 0x004062000030d100 */
[----:B------:R-:W-:Y:S05]  /*b810*/  BRA `(.L_x_67353) ;  /* 0x00000008006c7947 */ /* 0x000fea0003800000 */
.L_x_67361:
        /* <DEDUP_REMOVED lines=28> */
.L_x_67364:
        /* <DEDUP_REMOVED lines=15> */
.L_x_67363:
[----:B------:R-:W2:Y:S02]  /*bad0*/  LDG.E.U16 R4, desc[UR36][R2.64] ;  /* 0x0000002402047981 */ /* 0x000ea4000c1e1500 */
[----:B--2---:R-:W-:-:S06]  /*bae0*/  IMAD.U32 R4, R4, 0x10000, RZ ;  /* 0x0001000004047824 */ /* 0x004fcc00078e00ff */
[----:B------:R-:W0:Y:S02]  /*baf0*/  F2I.FTZ.TRUNC.NTZ R4, R4 ;  /* 0x0000000400047305 */ /* 0x000e24000021f100 */
[----:B0-----:R-:W-:Y:S01]  /*bb00*/  PRMT R0, R4, 0x7610, R0 ;  /* 0x0000761004007816 */ /* 0x001fe20000000000 */
[----:B------:R-:W-:Y:S06]  /*bb10*/  BRA `(.L_x_67353) ;  /* 0x0000000400ac7947 */ /* 0x000fec0003800000 */
.L_x_67360:
        /* <DEDUP_REMOVED lines=10> */
.L_x_67367:
        /* <DEDUP_REMOVED lines=21> */
.L_x_67371:
[----:B------:R-:W-:Y:S05]  /*bd10*/  BSYNC B1 ;  /* 0x0000000000017941 */ /* 0x000fea0003800000 */
.L_x_67370:
[----:B------:R-:W-:Y:S01]  /*bd20*/  IMAD.SHL.U32 R2, R2, 0x100000, RZ ;  /* 0x0010000002027824 */ /* 0x000fe200078e00ff */
[----:B------:R-:W-:-:S04]  /*bd30*/  LEA R3, R0, 0x3b800000, 0x17 ;  /* 0x3b80000000037811 */ /* 0x000fc800078eb8ff */
[----:B------:R-:W-:-:S07]  /*bd40*/  LOP3.LUT R4, R3, R2, R4, 0xfe, !PT ;  /* 0x0000000203047212 */ /* 0x000fce00078efe04 */
.L_x_67369:
[----:B------:R-:W-:Y:S05]  /*bd50*/  BSYNC B0 ;  /* 0x0000000000007941 */ /* 0x000fea0003800000 */
.L_x_67368:
[----:B------:R-:W0:Y:S02]  /*bd60*/  F2I.FTZ.TRUNC.NTZ R4, R4 ;  /* 0x0000000400047305 */ /* 0x000e24000021f100 */
[----:B0-----:R-:W-:Y:S01]  /*bd70*/  PRMT R0, R4, 0x7610, R0 ;  /* 0x0000761004007816 */ /* 0x001fe20000000000 */
[----:B------:R-:W-:Y:S06]  /*bd80*/  BRA `(.L_x_67353) ;  /* 0x0000000400107947 */ /* 0x000fec0003800000 */
.L_x_67366:
        /* <DEDUP_REMOVED lines=21> */
.L_x_67375:
[----:B------:R-:W-:Y:S05]  /*bee0*/  BSYNC B1 ;  /* 0x0000000000017941 */ /* 0x000fea0003800000 */
.L_x_67374:
[----:B------:R-:W-:Y:S01]  /*bef0*/  IMAD.SHL.U32 R2, R2, 0x200000, RZ ;  /* 0x0020000002027824 */ /* 0x000fe200078e00ff */
[----:B------:R-:W-:-:S04]  /*bf00*/  LEA R3, R0, 0x37800000, 0x17 ;  /* 0x3780000000037811 */ /* 0x000fc800078eb8ff */
[----:B------:R-:W-:-:S07]  /*bf10*/  LOP3.LUT R4, R3, R2, R4, 0xfe, !PT ;  /* 0x0000000203047212 */ /* 0x000fce00078efe04 */
.L_x_67373:
[----:B------:R-:W-:Y:S05]  /*bf20*/  BSYNC B0 ;  /* 0x0000000000007941 */ /* 0x000fea0003800000 */
.L_x_67372:
[----:B------:R-:W0:Y:S02]  /*bf30*/  F2I.FTZ.TRUNC.NTZ R4, R4 ;  /* 0x0000000400047305 */ /* 0x000e24000021f100 */
[----:B0-----:R-:W-:Y:S01]  /*bf40*/  PRMT R0, R4, 0x7610, R0 ;  /* 0x0000761004007816 */ /* 0x001fe20000000000 */
[----:B------:R-:W-:Y:S06]  /*bf50*/  BRA `(.L_x_67353) ;  /* 0x00000000009c7947 */ /* 0x000fec0003800000 */
.L_x_67365:
        /* <DEDUP_REMOVED lines=14> */
.L_x_67379:
[----:B------:R-:W-:Y:S05]  /*c040*/  BSYNC B0 ;  /* 0x0000000000007941 */ /* 0x000fea0003800000 */
.L_x_67378:
[----:B------:R-:W0:Y:S02]  /*c050*/  F2I.FTZ.TRUNC.NTZ R4, R4 ;  /* 0x0000000400047305 */ /* 0x000e24000021f100 */
[----:B0-----:R-:W-:Y:S01]  /*c060*/  PRMT R0, R4, 0x7610, R0 ;  /* 0x0000761004007816 */ /* 0x001fe20000000000 */
[----:B------:R-:W-:Y:S06]  /*c070*/  BRA `(.L_x_67353) ;  /* 0x0000000000547947 */ /* 0x000fec0003800000 */
.L_x_67352:
        /* <DEDUP_REMOVED lines=16> */
.L_x_67380:
[----:B------:R-:W-:Y:S01]  /*c180*/  PRMT R0, RZ, 0x7610, R0 ;  /* 0x00007610ff007816 */ /* 0x000fe20000000000 */
[----:B------:R-:W-:Y:S06]  /*c190*/  BRA `(.L_x_67353) ;  /* 0x00000000000c7947 */ /* 0x000fec0003800000 */
.L_x_67377:
[----:B------:R0:W5:Y:S01]  /*c1a0*/  LDG.E.U8 R0, desc[UR36][R2.64] ;  /* 0x0000002402007981 */ /* 0x000162000c1e1100 */
[----:B------:R-:W-:Y:S05]  /*c1b0*/  BRA `(.L_x_67353) ;  /* 0x0000000000047947 */ /* 0x000fea0003800000 */
.L_x_67376:
[----:B------:R0:W5:Y:S02]  /*c1c0*/  LDG.E.U8 R0, desc[UR36][R2.64] ;  /* 0x0000002402007981 */ /* 0x000164000c1e1100 */
.L_x_67353:
        /* <DEDUP_REMOVED lines=26> */
.L_x_67385:
        /* <DEDUP_REMOVED lines=21> */
.L_x_67384:
[----:B------:R-:W-:Y:S05]  /*c4c0*/  BSYNC B1 ;  /* 0x0000000000017941 */ /* 0x000fea0003800000 */
.L_x_67383:
[----:B------:R-:W-:Y:S05]  /*c4d0*/  BRA `(.L_x_67386) ;  /* 0x0000000000287947 */ /* 0x000fea0003800000 */
.L_x_67382:
        /* <DEDUP_REMOVED lines=10> */
.L_x_67386:
[----:B------:R-:W-:Y:S05]  /*c580*/  BSYNC B0 ;  /* 0x0000000000007941 */ /* 0x000fea0003800000 */
.L_x_67381:
        /* <DEDUP_REMOVED lines=14> */
.L_x_67390:
[----:B------:R0:W-:Y:S01]  /*c670*/  STG.E.U8 desc[UR36][R16.64], R3 ;  /* 0x0000000310007986 */ /* 0x0001e2000c101124 */
[----:B------:R-:W-:Y:S05]  /*c680*/  BRA `(.L_x_67392) ;  /* 0x0000000c009c7947 */ /* 0x000fea0003800000 */
.L_x_67389:
        /* <DEDUP_REMOVED lines=12> */
.L_x_67394:
[----:B------:R-:W-:-:S04]  /*c750*/  LOP3.LUT R3, R3, 0xffff, RZ, 0xc0, !PT ;  /* 0x0000ffff03037812 */ /* 0x000fc800078ec0ff */
[----:B------:R-:W-:-:S05]  /*c760*/  PRMT R3, R3, 0x8880, RZ ;  /* 0x0000888003037816 */ /* 0x000fca00000000ff */
[----:B------:R0:W-:Y:S01]  /*c770*/  STG.E desc[UR36][R16.64], R3 ;  /* 0x0000000310007986 */ /* 0x0001e2000c101924 */
[----:B------:R-:W-:Y:S05]  /*c780*/  BRA `(.L_x_67392) ;  /* 0x0000000c005c7947 */ /* 0x000fea0003800000 */
.L_x_67393:
[----:B------:R-:W-:-:S04]  /*c790*/  PRMT R3, R3, 0x8880, RZ ;  /* 0x0000888003037816 */ /* 0x000fc800000000ff */
[----:B------:R-:W-:-:S05]  /*c7a0*/  PRMT R3, R3, 0x7710, RZ ;  /* 0x0000771003037816 */ /* 0x000fca00000000ff */
[----:B------:R0:W-:Y:S01]  /*c7b0*/  STG.E.U16 desc[UR36][R16.64], R3 ;  /* 0x0000000310007986 */ /* 0x0001e2000c101524 */
[----:B------:R-:W-:Y:S05]  /*c7c0*/  BRA `(.L_x_67392) ;  /* 0x0000000c004c7947 */ /* 0x000fea0003800000 */
.L_x_67388:
        /* <DEDUP_REMOVED lines=9> */
.L_x_67396:
[----:B------:R-:W0:Y:S02]  /*c860*/  I2F.S8 R0, R3 ;  /* 0x0000000300007306 */ /* 0x000e240000001400 */
[----:B0-----:R-:W-:-:S05]  /*c870*/  F2FP.F16.F32.PACK_AB R0, RZ, R0 ;  /* 0x00000000ff00723e */ /* 0x001fca00000000ff */
[----:B------:R4:W-:Y:S01]  /*c880*/  STG.E.U16 desc[UR36][R16.64], R0 ;  /* 0x0000000010007986 */ /* 0x0009e2000c101524 */
[----:B------:R-:W-:Y:S05]  /*c890*/  BRA `(.L_x_67392) ;  /* 0x0000000c00187947 */ /* 0x000fea0003800000 */
.L_x_67395:
        /* <DEDUP_REMOVED lines=10> */
.L_x_67398:
[----:B------:R-:W0:Y:S02]  /*c940*/  I2F.S8 R3, R3 ;  /* 0x0000000300037306 */ /* 0x000e240000001400 */
[----:B0-----:R-:W-:-:S04]  /*c950*/  F2FP.F16.F32.PACK_AB R3, RZ, R3 ;  /* 0x00000003ff03723e */ /* 0x001fc800000000ff */
[----:B------:R-:W-:-:S05]  /*c960*/  PRMT R3, R3, 0x5410, RZ ;  /* 0x0000541003037816 */ /* 0x000fca00000000ff */
[----:B------:R2:W-:Y:S01]  /*c970*/  STG.E desc[UR36][R16.64], R3 ;  /* 0x0000000310007986 */ /* 0x0005e2000c101924 */
[----:B------:R-:W-:Y:S05]  /*c980*/  BRA `(.L_x_67392) ;  /* 0x0000000800dc7947 */ /* 0x000fea0003800000 */
.L_x_67397:
[----:B------:R-:W-:-:S04]  /*c990*/  PRMT R2, R3, 0x8880, RZ ;  /* 0x0000888003027816 */ /* 0x000fc800000000ff */
[----:B------:R-:W-:-:S06]  /*c9a0*/  PRMT R2, R2, 0x7710, RZ ;  /* 0x0000771002027816 */ /* 0x000fcc00000000ff */
[----:B------:R-:W0:Y:S02]  /*c9b0*/  I2F.F64.S16 R2, R2 ;  /* 0x0000000200027312 */ /* 0x000e240000101c00 */
[----:B0-----:R0:W-:Y:S01]  /*c9c0*/  STG.E.64 desc[UR36][R16.64], R2 ;  /* 0x0000000210007986 */ /* 0x0011e2000c101b24 */
[----:B------:R-:W-:Y:S05]  /*c9d0*/  BRA `(.L_x_67392) ;  /* 0x0000000800c87947 */ /* 0x000fea0003800000 */
.L_x_67387:
        /* <DEDUP_REMOVED lines=12> */
.L_x_67401:
[----:B------:R-:W-:Y:S02]  /*caa0*/  PRMT R4, R3, 0x8880, RZ ;  /* 0x0000888003047816 */ /* 0x000fe400000000ff */
[----:B------:R-:W-:Y:S02]  /*cab0*/  CS2R R6, SRZ ;  /* 0x0000000000067805 */ /* 0x000fe4000001ff00 */
[----:B------:R-:W-:-:S06]  /*cac0*/  PRMT R4, R4, 0x7710, RZ ;  /* 0x0000771004047816 */ /* 0x000fcc00000000ff */
[----:B------:R-:W0:Y:S02]  /*cad0*/  I2F.F64.S16 R4, R4 ;  /* 0x0000000400047312 */ /* 0x000e240000101c00 */
[----:B0-----:R0:W-:Y:S01]  /*cae0*/  STG.E.128 desc[UR36][R16.64], R4 ;  /* 0x0000000410007986 */ /* 0x0011e2000c101d24 */
[----:B------:R-:W-:Y:S05]  /*caf0*/  BRA `(.L_x_67392) ;  /* 0x0000000800807947 */ /* 0x000fea0003800000 */
.L_x_67400:
        /* <DEDUP_REMOVED lines=21> */
.L_x_67405:
[----:B------:R-:W-:Y:S05]  /*cc50*/  BSYNC B0 ;  /* 0x0000000000007941 */ /* 0x000fea0003800000 */
.L_x_67404:
[----:B------:R-:W-:-:S05]  /*cc60*/  LOP3.LUT R5, R0, R5, RZ, 0xfc, !PT ;  /* 0x0000000500057212 */ /* 0x000fca00078efcff */
[----:B------:R0:W-:Y:S01]  /*cc70*/  STG.E.U8 desc[UR36][R16.64], R5 ;  /* 0x0000000510007986 */ /* 0x0001e2000c101124 */
[----:B------:R-:W-:Y:S05]  /*cc80*/  BRA `(.L_x_67392) ;  /* 0x00000008001c7947 */ /* 0x000fea0003800000 */
.L_x_67403:
        /* <DEDUP_REMOVED lines=13> */
.L_x_67407:
[----:B------:R-:W-:Y:S01]  /*cd60*/  IMAD.MOV.U32 R0, RZ, RZ, 0x7f ;  /* 0x0000007fff007424 */ /* 0x000fe200078e00ff */
[----:B------:R-:W-:-:S04]  /*cd70*/  ISETP.GT.U32.AND P0, PT, R2, 0x7f800000, PT ;  /* 0x7f8000000200780c */ /* 0x000fc80003f04070 */
[----:B------:R-:W-:-:S09]  /*cd80*/  SEL R0, R0, 0x7c, P0 ;  /* 0x0000007c00007807 */ /* 0x000fd20000000000 */
.L_x_67408:
[----:B------:R-:W-:Y:S05]  /*cd90*/  BSYNC B0 ;  /* 0x0000000000007941 */ /* 0x000fea0003800000 */
.L_x_67406:
[----:B------:R-:W-:-:S04]  /*cda0*/  LOP3.LUT R2, R3, 0x80000000, RZ, 0xc0, !PT ;  /* 0x8000000003027812 */ /* 0x000fc800078ec0ff */
[----:B------:R-:W-:-:S04]  /*cdb0*/  SHF.R.U32.HI R3, RZ, 0x18, R2 ;  /* 0x00000018ff037819 */ /* 0x000fc80000011602 */
[----:B------:R-:W-:-:S05]  /*cdc0*/  LOP3.LUT R3, R0, R3, RZ, 0xfc, !PT ;  /* 0x0000000300037212 */ /* 0x000fca00078efcff */
[----:B------:R0:W-:Y:S01]  /*cdd0*/  STG.E.U8 desc[UR36][R16.64], R3 ;  /* 0x0000000310007986 */ /* 0x0001e2000c101124 */
[----:B------:R-:W-:Y:S05]  /*cde0*/  BRA `(.L_x_67392) ;  /* 0x0000000400c47947 */ /* 0x000fea0003800000 */
.L_x_67402:
[----:B------:R-:W0:Y:S02]  /*cdf0*/  I2F.S8 R0, R3 ;  /* 0x0000000300007306 */ /* 0x000e240000001400 */
[----:B0-----:R-:W-:-:S05]  /*ce00*/  F2FP.BF16.F32.PACK_AB R0, RZ, R0 ;  /* 0x00000000ff00723e */ /* 0x001fca00000010ff */
[----:B------:R0:W-:Y:S01]  /*ce10*/  STG.E.U16 desc[UR36][R16.64], R0 ;  /* 0x0000000010007986 */ /* 0x0001e2000c101524 */
[----:B------:R-:W-:Y:S05]  /*ce20*/  BRA `(.L_x_67392) ;  /* 0x0000000400b47947 */ /* 0x000fea0003800000 */
.L_x_67399:
        /* <DEDUP_REMOVED lines=12> */
.L_x_67411:
        /* <DEDUP_REMOVED lines=17> */
.L_x_67414:
[----:B------:R-:W-:-:S04]  /*d000*/  LOP3.LUT R2, R3, 0x80000000, RZ, 0xc0, !PT ;  /* 0x8000000003027812 */ /* 0x000fc800078ec0ff */
[----:B------:R-:W-:-:S04]  /*d010*/  SHF.R.U32.HI R3, RZ, 0x18, R2 ;  /* 0x00000018ff037819 */ /* 0x000fc80000011602 */
[----:B------:R-:W-:-:S04]  /*d020*/  LOP3.LUT R0, R0, R3, RZ, 0xfc, !PT ;  /* 0x0000000300007212 */ /* 0x000fc800078efcff */
[----:B------:R-:W-:-:S07]  /*d030*/  PRMT R8, R0, 0x7610, R8 ;  /* 0x0000761000087816 */ /* 0x000fce0000000008 */
.L_x_67413:
[----:B------:R-:W-:Y:S05]  /*d040*/  BSYNC B0 ;  /* 0x0000000000007941 */ /* 0x000fea0003800000 */
.L_x_67412:
[----:B------:R0:W-:Y:S01]  /*d050*/  STG.E.U8 desc[UR36][R16.64], R8 ;  /* 0x0000000810007986 */ /* 0x0001e2000c101124 */
[----:B------:R-:W-:Y:S05]  /*d060*/  BRA `(.L_x_67392) ;  /* 0x0000000400247947 */ /* 0x000fea0003800000 */
.L_x_67410:
        /* <DEDUP_REMOVED lines=17> */
.L_x_67417:
[----:B------:R-:W-:-:S04]  /*d180*/  LOP3.LUT R2, R3, 0x80000000, RZ, 0xc0, !PT ;  /* 0x8000000003027812 */ /* 0x000fc800078ec0ff */
[----:B------:R-:W-:-:S04]  /*d190*/  SHF.R.U32.HI R3, RZ, 0x18, R2 ;  /* 0x00000018ff037819 */ /* 0x000fc80000011602 */
[----:B------:R-:W-:-:S04]  /*d1a0*/  LOP3.LUT R0, R0, R3, RZ, 0xfc, !PT ;  /* 0x0000000300007212 */ /* 0x000fc800078efcff */
[----:B------:R-:W-:-:S07]  /*d1b0*/  PRMT R8, R0, 0x7610, R8 ;  /* 0x0000761000087816 */ /* 0x000fce0000000008 */
.L_x_67416:
[----:B------:R-:W-:Y:S05]  /*d1c0*/  BSYNC B0 ;  /* 0x0000000000007941 */ /* 0x000fea0003800000 */
.L_x_67415:
[----:B------:R0:W-:Y:S01]  /*d1d0*/  STG.E.U8 desc[UR36][R16.64], R8 ;  /* 0x0000000810007986 */ /* 0x0001e2000c101124 */
[----:B------:R-:W-:Y:S05]  /*d1e0*/  BRA `(.L_x_67392) ;  /* 0x0000000000c47947 */ /* 0x000fea0003800000 */
.L_x_67409:
        /* <DEDUP_REMOVED lines=23> */
.L_x_67391:
        /* <DEDUP_REMOVED lines=16> */
.L_x_67420:
[----:B------:R-:W-:Y:S05]  /*d460*/  BRA `(.L_x_67392) ;  /* 0x0000000000247947 */ /* 0x000fea0003800000 */
.L_x_67419:
[----:B------:R-:W-:-:S04]  /*d470*/  LOP3.LUT R3, R3, 0xffff, RZ, 0xc0, !PT ;  /* 0x0000ffff03037812 */ /* 0x000fc800078ec0ff */
[----:B------:R-:W-:-:S05]  /*d480*/  PRMT R3, R3, 0x8880, RZ ;  /* 0x0000888003037816 */ /* 0x000fca00000000ff */
[----:B------:R-:W-:-:S05]  /*d490*/  IMAD.MOV.U32 R2, RZ, RZ, R3 ;  /* 0x000000ffff027224 */ /* 0x000fca00078e0003 */
[----:B------:R-:W-:-:S05]  /*d4a0*/  SHF.R.S32.HI R3, RZ, 0x1f, R2 ;  /* 0x0000001fff037819 */ /* 0x000fca0000011402 */
[----:B------:R0:W-:Y:S01]  /*d4b0*/  STG.E.64 desc[UR36][R16.64], R2 ;  /* 0x0000000210007986 */ /* 0x0001e2000c101b24 */
[----:B------:R-:W-:Y:S05]  /*d4c0*/  BRA `(.L_x_67392) ;  /* 0x00000000000c7947 */ /* 0x000fea0003800000 */
.L_x_67418:
[----:B------:R-:W-:-:S04]  /*d4d0*/  LOP3.LUT R3, R3, 0xffff, RZ, 0xc0, !PT ;  /* 0x0000ffff03037812 */ /* 0x000fc800078ec0ff */
[----:B------:R-:W-:-:S05]  /*d4e0*/  PRMT R3, R3, 0x8880, RZ ;  /* 0x0000888003037816 */ /* 0x000fca00000000ff */
[----:B------:R0:W-:Y:S02]  /*d4f0*/  STG.E desc[UR36][R16.64], R3 ;  /* 0x0000000310007986 */ /* 0x0001e4000c101924 */
.L_x_67392:
[----:B------:R-:W-:-:S07]  /*d500*/  VIADD R19, R19, 0x80 ;  /* 0x0000008013137836 */ /* 0x000fce0000000000 */
.L_x_67313:
[----:B------:R-:W-:Y:S05]  /*d510*/  BSYNC B6 ;  /* 0x0000000000067941 */ /* 0x000fea0003800000 */
.L_x_67312:
        /* <DEDUP_REMOVED lines=357> */
.L_x_67421:
        /* <DEDUP_REMOVED lines=20> */
.L_x_67425:
[----:B------:R1:W5:Y:S01]  /*ecb0*/  LDG.E.U8 R19, desc[UR36][R2.64] ;  /* 0x0000002402137981 */ /* 0x000362000c1e1100 */
[----:B------:R-:W-:Y:S05]  /*ecc0*/  BRA `(.L_x_67427) ;  /* 0x0000000c00547947 */ /* 0x000fea0003800000 */
.L_x_67424:
        /* <DEDUP_REMOVED lines=8> */
.L_x_67429:
[----:B------:R3:W5:Y:S01]  /*ed50*/  LDG.E.U8 R19, desc[UR36][R2.64] ;  /* 0x0000002402137981 */ /* 0x000762000c1e1100 */
[----:B------:R-:W-:Y:S05]  /*ed60*/  BRA `(.L_x_67427) ;  /* 0x0000000c002c7947 */ /* 0x000fea0003800000 */
.L_x_67428:
[----:B------:R4:W5:Y:S01]  /*ed70*/  LDG.E.U16 R19, desc[UR36][R2.64] ;  /* 0x0000002402137981 */ /* 0x000962000c1e1500 */
[----:B------:R-:W-:Y:S05]  /*ed80*/  BRA `(.L_x_67427) ;  /* 0x0000000c00247947 */ /* 0x000fea0003800000 */
.L_x_67423:
        /* <DEDUP_REMOVED lines=9> */
.L_x_67431:
[----:B------:R-:W2:Y:S02]  /*ee20*/  LDG.E.U16 R0, desc[UR36][R2.64] ;  /* 0x0000002402007981 */ /* 0x000ea4000c1e1500 */
[----:B--2---:R-:W-:-:S06]  /*ee30*/  HADD2.F32 R0, -RZ, R0.H0_H0 ;  /* 0x20000000ff007230 */ /* 0x004fcc0000004100 */
[----:B------:R-:W0:Y:S02]  /*ee40*/  F2I.FTZ.TRUNC.NTZ R0, R0 ;  /* 0x0000000000007305 */ /* 0x000e24000021f100 */
[----:B0-----:R-:W-:Y:S01]  /*ee50*/  PRMT R19, R0, 0x7610, R19 ;  /* 0x0000761000137816 */ /* 0x001fe20000000013 */
[----:B------:R-:W-:Y:S06]  /*ee60*/  BRA `(.L_x_67427) ;  /* 0x0000000800ec7947 */ /* 0x000fec0003800000 */
.L_x_67430:
        /* <DEDUP_REMOVED lines=9> */
.L_x_67433:
[----:B------:R-:W2:Y:S02]  /*ef00*/  LDG.E.U16 R2, desc[UR36][R2.64] ;  /* 0x0000002402027981 */ /* 0x000ea4000c1e1500 */
[----:B--2---:R-:W-:-:S06]  /*ef10*/  HADD2.F32 R0, -RZ, R2.H0_H0 ;  /* 0x20000002ff007230 */ /* 0x004fcc0000004100 */
[----:B------:R-:W0:Y:S02]  /*ef20*/  F2I.FTZ.TRUNC.NTZ R0, R0 ;  /* 0x0000000000007305 */ /* 0x000e24000021f100 */
[----:B0-----:R-:W-:Y:S01]  /*ef30*/  PRMT R19, R0, 0x7610, R19 ;  /* 0x0000761000137816 */ /* 0x001fe20000000013 */
[----:B------:R-:W-:Y:S06]  /*ef40*/  BRA `(.L_x_67427) ;  /* 0x0000000800b47947 */ /* 0x000fec0003800000 */
.L_x_67432:
[----:B------:R-:W2:Y:S02]  /*ef50*/  LDG.E.64 R2, desc[UR36][R2.64] ;  /* 0x0000002402027981 */ /* 0x000ea4000c1e1b00 */
[----:B--2---:R0:W1:Y:S01]  /*ef60*/  F2I.F64.TRUNC R19, R2 ;  /* 0x0000000200137311 */ /* 0x004062000030d100 */
[----:B------:R-:W-:Y:S05]  /*ef70*/  BRA `(.L_x_67427) ;  /* 0x0000000800a87947 */ /* 0x000fea0003800000 */
.L_x_67422:
        /* <DEDUP_REMOVED lines=12> */
.L_x_67436:
[----:B------:R-:W2:Y:S02]  /*f040*/  LDG.E.64 R2, desc[UR36][R2.64] ;  /* 0x0000002402027981 */ /* 0x000ea4000c1e1b00 */
[----:B--2---:R0:W1:Y:S01]  /*f050*/  F2I.F64.TRUNC R19, R2 ;  /* 0x0000000200137311 */ /* 0x004062000030d100 */
[----:B------:R-:W-:Y:S05]  /*f060*/  BRA `(.L_x_67427) ;  /* 0x00000008006c7947 */ /* 0x000fea0003800000 */
.L_x_67435:
        /* <DEDUP_REMOVED lines=28> */
.L_x_67438:
        /* <DEDUP_REMOVED lines=15> */
.L_x_67437:
[----:B------:R-:W2:Y:S02]  /*f320*/  LDG.E.U16 R0, desc[UR36][R2.64] ;  /* 0x0000002402007981 */ /* 0x000ea4000c1e1500 */
[----:B--2---:R-:W-:-:S06]  /*f330*/  IMAD.U32 R0, R0, 0x10000, RZ ;  /* 0x0001000000007824 */ /* 0x004fcc00078e00ff */
[----:B------:R-:W0:Y:S02]  /*f340*/  F2I.FTZ.TRUNC.NTZ R0, R0 ;  /* 0x0000000000007305 */ /* 0x000e24000021f100 */
[----:B0-----:R-:W-:Y:S01]  /*f350*/  PRMT R19, R0, 0x7610, R19 ;  /* 0x0000761000137816 */ /* 0x001fe20000000013 */
[----:B------:R-:W-:Y:S06]  /*f360*/  BRA `(.L_x_67427) ;  /* 0x0000000400ac7947 */ /* 0x000fec0003800000 */
.L_x_67434:
        /* <DEDUP_REMOVED lines=10> */
.L_x_67441:
        /* <DEDUP_REMOVED lines=21> */
.L_x_67445:
[----:B------:R-:W-:Y:S05]  /*f560*/  BSYNC B1 ;  /* 0x0000000000017941 */ /* 0x000fea0003800000 */
.L_x_67444:
[----:B------:R-:W-:Y:S01]  /*f570*/  LEA R3, R0, 0x3b800000, 0x17 ;  /* 0x3b80000000037811 */ /* 0x000fe200078eb8ff */
[----:B------:R-:W-:-:S05]  /*f580*/  IMAD.SHL.U32 R0, R2, 0x100000, RZ ;  /* 0x0010000002007824 */ /* 0x000fca00078e00ff */
[----:B------:R-:W-:-:S07]  /*f590*/  LOP3.LUT R0, R3, R0, R4, 0xfe, !PT ;  /* 0x0000000003007212 */ /* 0x000fce00078efe04 */
.L_x_67443:
[----:B------:R-:W-:Y:S05]  /*f5a0*/  BSYNC B0 ;  /* 0x0000000000007941 */ /* 0x000fea0003800000 */
.L_x_67442:
[----:B------:R-:W0:Y:S02]  /*f5b0*/  F2I.FTZ.TRUNC.NTZ R0, R0 ;  /* 0x0000000000007305 */ /* 0x000e24000021f100 */
[----:B0-----:R-:W-:Y:S01]  /*f5c0*/  PRMT R19, R0, 0x7610, R19 ;  /* 0x0000761000137816 */ /* 0x001fe20000000013 */
[----:B------:R-:W-:Y:S06]  /*f5d0*/  BRA `(.L_x_67427) ;  /* 0x0000000400107947 */ /* 0x000fec0003800000 */
.L_x_67440:
        /* <DEDUP_REMOVED lines=21> */
.L_x_67449:
[----:B------:R-:W-:Y:S05]  /*f730*/  BSYNC B1 ;  /* 0x0000000000017941 */ /* 0x000fea0003800000 */
.L_x_67448:
[----:B------:R-:W-:Y:S01]  /*f740*/  LEA R3, R0, 0x37800000, 0x17 ;  /* 0x3780000000037811 */ /* 0x000fe200078eb8ff */
[----:B------:R-:W-:-:S05]  /*f750*/  IMAD.SHL.U32 R0, R2, 0x200000, RZ ;  /* 0x0020000002007824 */ /* 0x000fca00078e00ff */
[----:B------:R-:W-:-:S07]  /*f760*/  LOP3.LUT R0, R3, R0, R4, 0xfe, !PT ;  /* 0x0000000003007212 */ /* 0x000fce00078efe04 */
.L_x_67447:
[----:B------:R-:W-:Y:S05]  /*f770*/  BSYNC B0 ;  /* 0x0000000000007941 */ /* 0x000fea0003800000 */
.L_x_67446:
[----:B------:R-:W0:Y:S02]  /*f780*/  F2I.FTZ.TRUNC.NTZ R0, R0 ;  /* 0x0000000000007305 */ /* 0x000e24000021f100 */
[----:B0-----:R-:W-:Y:S01]  /*f790*/  PRMT R19, R0, 0x7610, R19 ;  /* 0x0000761000137816 */ /* 0x001fe20000000013 */
[----:B------:R-:W-:Y:S06]  /*f7a0*/  BRA `(.L_x_67427) ;  /* 0x00000000009c7947 */ /* 0x000fec0003800000 */
.L_x_67439:
        /* <DEDUP_REMOVED lines=14> */
.L_x_67453:
[----:B------:R-:W-:Y:S05]  /*f890*/  BSYNC B0 ;  /* 0x0000000000007941 */ /* 0x000fea0003800000 */
.L_x_67452:
[----:B------:R-:W0:Y:S02]  /*f8a0*/  F2I.FTZ.TRUNC.NTZ R0, R0 ;  /* 0x0000000000007305 */ /* 0x000e24000021f100 */
[----:B0-----:R-:W-:Y:S01]  /*f8b0*/  PRMT R19, R0, 0x7610, R19 ;  /* 0x0000761000137816 */ /* 0x001fe20000000013 */
[----:B------:R-:W-:Y:S06]  /*f8c0*/  BRA `(.L_x_67427) ;  /* 0x0000000000547947 */ /* 0x000fec0003800000 */
.L_x_67426:
        /* <DEDUP_REMOVED lines=16> */
.L_x_67454:
[----:B------:R-:W-:Y:S01]  /*f9d0*/  PRMT R19, RZ, 0x7610, R19 ;  /* 0x00007610ff137816 */ /* 0x000fe20000000013 */
[----:B------:R-:W-:Y:S06]  /*f9e0*/  BRA `(.L_x_67427) ;  /* 0x00000000000c7947 */ /* 0x000fec0003800000 */
.L_x_67451:
[----:B------:R0:W5:Y:S01]  /*f9f0*/  LDG.E.U8 R19, desc[UR36][R2.64] ;  /* 0x0000002402137981 */ /* 0x000162000c1e1100 */
[----:B------:R-:W-:Y:S05]  /*fa00*/  BRA `(.L_x_67427) ;  /* 0x0000000000047947 */ /* 0x000fea0003800000 */
.L_x_67450:
[----:B------:R0:W5:Y:S02]  /*fa10*/  LDG.E.U8 R19, desc[UR36][R2.64] ;  /* 0x0000002402137981 */ /* 0x000164000c1e1100 */
.L_x_67427:
        /* <DEDUP_REMOVED lines=17> */
.L_x_67458:
[----:B------:R1:W5:Y:S01]  /*fb30*/  LDG.E.U8 R0, desc[UR36][R2.64] ;  /* 0x0000002402007981 */ /* 0x000362000c1e1100 */
[----:B------:R-:W-:Y:S05]  /*fb40*/  BRA `(.L_x_67460) ;  /* 0x0000000c00547947 */ /* 0x000fea0003800000 */
.L_x_67457:
        /* <DEDUP_REMOVED lines=8> */
.L_x_67462:
[----:B------:R3:W5:Y:S01]  /*fbd0*/  LDG.E.U8 R0, desc[UR36][R2.64] ;  /* 0x0000002402007981 */ /* 0x000762000c1e1100 */
[----:B------:R-:W-:Y:S05]  /*fbe0*/  BRA `(.L_x_67460) ;  /* 0x0000000c002c7947 */ /* 0x000fea0003800000 */
.L_x_67461:
[----:B------:R2:W5:Y:S01]  /*fbf0*/  LDG.E.U16 R0, desc[UR36][R2.64] ;  /* 0x0000002402007981 */ /* 0x000562000c1e1500 */
[----:B------:R-:W-:Y:S05]  /*fc00*/  BRA `(.L_x_67460) ;  /* 0x0000000c00247947 */ /* 0x000fea0003800000 */
.L_x_67456:
        /* <DEDUP_REMOVED lines=9> */
.L_x_67464:
[----:B------:R-:W2:Y:S02]  /*fca0*/  LDG.E.U16 R4, desc[UR36][R2.64] ;  /* 0x0000002402047981 */ /* 0x000ea4000c1e1500 */
[----:B--2---:R-:W-:-:S06]  /*fcb0*/  HADD2.F32 R4, -RZ, R4.H0_H0 ;  /* 0x20000004ff047230 */ /* 0x004fcc0000004100 */
[----:B------:R-:W0:Y:S02]  /*fcc0*/  F2I.FTZ.TRUNC.NTZ R4, R4 ;  /* 0x0000000400047305 */ /* 0x000e24000021f100 */
[----:B0-----:R-:W-:Y:S01]  /*fcd0*/  PRMT R0, R4, 0x7610, R0 ;  /* 0x0000761004007816 */ /* 0x001fe20000000000 */
[----:B------:R-:W-:Y:S06]  /*fce0*/  BRA `(.L_x_67460) ;  /* 0x0000000800ec7947 */ /* 0x000fec0003800000 */
.L_x_67463:
        /* <DEDUP_REMOVED lines=9> */
.L_x_67466:
[----:B------:R-:W2:Y:S02]  /*fd80*/  LDG.E.U16 R2, desc[UR36][R2.64] ;  /* 0x0000002402027981 */ /* 0x000ea4000c1e1500 */
[----:B--2---:R-:W-:-:S06]  /*fd90*/  HADD2.F32 R4, -RZ, R2.H0_H0 ;  /* 0x20000002ff047230 */ /* 0x004fcc0000004100 */
[----:B------:R-:W0:Y:S02]  /*fda0*/  F2I.FTZ.TRUNC.NTZ R4, R4 ;  /* 0x0000000400047305 */ /* 0x000e24000021f100 */
[----:B0-----:R-:W-:Y:S01]  /*fdb0*/  PRMT R0, R4, 0x7610, R0 ;  /* 0x0000761004007816 */ /* 0x001fe20000000000 */
[----:B------:R-:W-:Y:S06]  /*fdc0*/  BRA `(.L_x_67460) ;  /* 0x0000000800b47947 */ /* 0x000fec0003800000 */
.L_x_67465:
[----:B------:R-:W2:Y:S02]  /*fdd0*/  LDG.E.64 R2, desc[UR36][R2.64] ;  /* 0x0000002402027981 */ /* 0x000ea4000c1e1b00 */
[----:B--2---:R0:W1:Y:S01]  /*fde0*/  F2I.F64.TRUNC R0, R2 ;  /* 0x0000000200007311 */ /* 0x004062000030d100 */
[----:B------:R-:W-:Y:S05]  /*fdf0*/  BRA `(.L_x_67460) ;  /* 0x0000000800a87947 */ /* 0x000fea0003800000 */
.L_x_67455:
        /* <DEDUP_REMOVED lines=12> */
.L_x_67469:
[----:B------:R-:W2:Y:S02]  /*fec0*/  LDG.E.64 R2, desc[UR36][R2.64] ;  /* 0x0000002402027981 */ /* 0x000ea4000c1e1b00 */
[----:B--2---:R0:W1:Y:S01]  /*fed0*/  F2I.F64.TRUNC R0, R2 ;  /* 0x0000000200007311 */ /* 0x004062000030d100 */
[----:B------:R-:W-:Y:S05]  /*fee0*/  BRA `(.L_x_67460) ;  /* 0x00000008006c7947 */ /* 0x000fea0003800000 */
.L_x_67468:
        /* <DEDUP_REMOVED lines=28> */
.L_x_67471:
        /* <DEDUP_REMOVED lines=15> */
.L_x_67470:
[----:B------:R-:W2:Y:S02]  /*101a0*/  LDG.E.U16 R4, desc[UR36][R2.64] ;  /* 0x0000002402047981 */ /* 0x000ea4000c1e1500 */
[----:B--2---:R-:W-:-:S06]  /*101b0*/  IMAD.U32 R4, R4, 0x10000, RZ ;  /* 0x0001000004047824 */ /* 0x004fcc00078e00ff */
[----:B------:R-:W0:Y:S02]  /*101c0*/  F2I.FTZ.TRUNC.NTZ R4, R4 ;  /* 0x0000000400047305 */ /* 0x000e24000021f100 */
[----:B0-----:R-:W-:Y:S01]  /*101d0*/  PRMT R0, R4, 0x7610, R0 ;  /* 0x0000761004007816 */ /* 0x001fe20000000000 */
[----:B------:R-:W-:Y:S06]  /*101e0*/  BRA `(.L_x_67460) ;  /* 0x0000000400ac7947 */ /* 0x000fec0003800000 */
.L_x_67467:
        /* <DEDUP_REMOVED lines=10> */
.L_x_67474:
        /* <DEDUP_REMOVED lines=21> */
.L_x_67478:
[----:B------:R-:W-:Y:S05]  /*103e0*/  BSYNC B1 ;  /* 0x0000000000017941 */ /* 0x000fea0003800000 */
.L_x_67477:
[----:B------:R-:W-:Y:S01]  /*103f0*/  IMAD.SHL.U32 R2, R2, 0x100000, RZ ;  /* 0x0010000002027824 */ /* 0x000fe200078e00ff */
[----:B------:R-:W-:-:S04]  /*10400*/  LEA R3, R0, 0x3b800000, 0x17 ;  /* 0x3b80000000037811 */ /* 0x000fc800078eb8ff */
[----:B------:R-:W-:-:S07]  /*10410*/  LOP3.LUT R4, R3, R2, R4, 0xfe, !PT ;  /* 0x0000000203047212 */ /* 0x000fce00078efe04 */
.L_x_67476:
[----:B------:R-:W-:Y:S05]  /*10420*/  BSYNC B0 ;  /* 0x0000000000007941 */ /* 0x000fea0003800000 */
.L_x_67475:
[----:B------:R-:W0:Y:S02]  /*10430*/  F2I.FTZ.TRUNC.NTZ R4, R4 ;  /* 0x0000000400047305 */ /* 0x000e24000021f100 */
[----:B0-----:R-:W-:Y:S01]  /*10440*/  PRMT R0, R4, 0x7610, R0 ;  /* 0x0000761004007816 */ /* 0x001fe20000000000 */
[----:B------:R-:W-:Y:S06]  /*10450*/  BRA `(.L_x_67460) ;  /* 0x0000000400107947 */ /* 0x000fec0003800000 */
.L_x_67473:
        /* <DEDUP_REMOVED lines=21> */
.L_x_67482:
[----:B------:R-:W-:Y:S05]  /*105b0*/  BSYNC B1 ;  /* 0x0000000000017941 */ /* 0x000fea0003800000 */
.L_x_67481:
[----:B------:R-:W-:Y:S01]  /*105c0*/  IMAD.SHL.U32 R2, R2, 0x200000, RZ ;  /* 0x0020000002027824 */ /* 0x000fe200078e00ff */
[----:B------:R-:W-:-:S04]  /*105d0*/  LEA R3, R0, 0x37800000, 0x17 ;  /* 0x3780000000037811 */ /* 0x000fc800078eb8ff */
[----:B------:R-:W-:-:S07]  /*105e0*/  LOP3.LUT R4, R3, R2, R4, 0xfe, !PT ;  /* 0x0000000203047212 */ /* 0x000fce00078efe04 */
.L_x_67480:
[----:B------:R-:W-:Y:S05]  /*105f0*/  BSYNC B0 ;  /* 0x0000000000007941 */ /* 0x000fea0003800000 */
.L_x_67479:
[----:B------:R-:W0:Y:S02]  /*10600*/  F2I.FTZ.TRUNC.NTZ R4, R4 ;  /* 0x0000000400047305 */ /* 0x000e24000021f100 */
[----:B0-----:R-:W-:Y:S01]  /*10610*/  PRMT R0, R4, 0x7610, R0 ;  /* 0x0000761004007816 */ /* 0x001fe20000000000 */
[----:B------:R-:W-:Y:S06]  /*10620*/  BRA `(.L_x_67460) ;  /* 0x00000000009c7947 */ /* 0x000fec0003800000 */
.L_x_67472:
        /* <DEDUP_REMOVED lines=14> */
.L_x_67486:
[----:B------:R-:W-:Y:S05]  /*10710*/  BSYNC B0 ;  /* 0x0000000000007941 */ /* 0x000fea0003800000 */
.L_x_67485:
[----:B------:R-:W0:Y:S02]  /*10720*/  F2I.FTZ.TRUNC.NTZ R4, R4 ;  /* 0x0000000400047305 */ /* 0x000e24000021f100 */
[----:B0-----:R-:W-:Y:S01]  /*10730*/  PRMT R0, R4, 0x7610, R0 ;  /* 0x0000761004007816 */ /* 0x001fe20000000000 */
[----:B------:R-:W-:Y:S06]  /*10740*/  BRA `(.L_x_67460) ;  /* 0x0000000000547947 */ /* 0x000fec0003800000 */
.L_x_67459:
        /* <DEDUP_REMOVED lines=16> */
.L_x_67487:
[----:B------:R-:W-:Y:S01]  /*10850*/  PRMT R0, RZ, 0x7610, R0 ;  /* 0x00007610ff007816 */ /* 0x000fe20000000000 */
[----:B------:R-:W-:Y:S06]  /*10860*/  BRA `(.L_x_67460) ;  /* 0x00000000000c7947 */ /* 0x000fec0003800000 */
.L_x_67484:
[----:B------:R0:W5:Y:S01]  /*10870*/  LDG.E.U8 R0, desc[UR36][R2.64] ;  /* 0x0000002402007981 */ /* 0x000162000c1e1100 */
[----:B------:R-:W-:Y:S05]  /*10880*/  BRA `(.L_x_67460) ;  /* 0x0000000000047947 */ /* 0x000fea0003800000 */
.L_x_67483:
[----:B------:R0:W5:Y:S02]  /*10890*/  LDG.E.U8 R0, desc[UR36][R2.64] ;  /* 0x0000002402007981 */ /* 0x000164000c1e1100 */
.L_x_67460:
        /* <DEDUP_REMOVED lines=26> */
.L_x_67492:
        /* <DEDUP_REMOVED lines=21> */
.L_x_67491:
[----:B------:R-:W-:Y:S05]  /*10b90*/  BSYNC B1 ;  /* 0x0000000000017941 */ /* 0x000fea0003800000 */
.L_x_67490:
[----:B------:R-:W-:Y:S05]  /*10ba0*/  BRA `(.L_x_67493) ;  /* 0x0000000000287947 */ /* 0x000fea0003800000 */
.L_x_67489:
        /* <DEDUP_REMOVED lines=10> */
.L_x_67493:
[----:B------:R-:W-:Y:S05]  /*10c50*/  BSYNC B0 ;  /* 0x0000000000007941 */ /* 0x000fea0003800000 */
.L_x_67488:
        /* <DEDUP_REMOVED lines=14> */
.L_x_67497:
[----:B------:R-:W-:Y:S01]  /*10d40*/  STG.E.U8 desc[UR36][R16.64], R3 ;  /* 0x0000000310007986 */ /* 0x000fe2000c101124 */
[----:B------:R-:W-:Y:S05]  /*10d50*/  EXIT ;  /* 0x000000000000794d */ /* 0x000fea0003800000 */
.L_x_67496:
        /* <DEDUP_REMOVED lines=12> */
.L_x_67500:
[----:B------:R-:W-:-:S04]  /*10e20*/  LOP3.LUT R3, R3, 0xffff, RZ, 0xc0, !PT ;  /* 0x0000ffff03037812 */ /* 0x000fc800078ec0ff */
[----:B------:R-:W-:-:S05]  /*10e30*/  PRMT R3, R3, 0x8880, RZ ;  /* 0x0000888003037816 */ /* 0x000fca00000000ff */
[----:B------:R-:W-:Y:S01]  /*10e40*/  STG.E desc[UR36][R16.64], R3 ;  /* 0x0000000310007986 */ /* 0x000fe2000c101924 */
[----:B------:R-:W-:Y:S05]  /*10e50*/  EXIT ;  /* 0x000000000000794d */ /* 0x000fea0003800000 */
.L_x_67499:
[----:B------:R-:W-:-:S04]  /*10e60*/  PRMT R3, R3, 0x8880, RZ ;  /* 0x0000888003037816 */ /* 0x000fc800000000ff */
[----:B------:R-:W-:-:S05]  /*10e70*/  PRMT R3, R3, 0x7710, RZ ;  /* 0x0000771003037816 */ /* 0x000fca00000000ff */
[----:B------:R-:W-:Y:S01]  /*10e80*/  STG.E.U16 desc[UR36][R16.64], R3 ;  /* 0x0000000310007986 */ /* 0x000fe2000c101524 */
[----:B------:R-:W-:Y:S05]  /*10e90*/  EXIT ;  /* 0x000000000000794d */ /* 0x000fea0003800000 */
.L_x_67495:
        /* <DEDUP_REMOVED lines=9> */
.L_x_67502:
[----:B------:R-:W0:Y:S02]  /*10f30*/  I2F.S8 R0, R3 ;  /* 0x0000000300007306 */ /* 0x000e240000001400 */
[----:B0-----:R-:W-:-:S05]  /*10f40*/  F2FP.F16.F32.PACK_AB R0, RZ, R0 ;  /* 0x00000000ff00723e */ /* 0x001fca00000000ff */
[----:B------:R-:W-:Y:S01]  /*10f50*/  STG.E.U16 desc[UR36][R16.64], R0 ;  /* 0x0000000010007986 */ /* 0x000fe2000c101524 */
[----:B------:R-:W-:Y:S05]  /*10f60*/  EXIT ;  /* 0x000000000000794d */ /* 0x000fea0003800000 */
.L_x_67501:
        /* <DEDUP_REMOVED lines=10> */
.L_x_67504:
[----:B------:R-:W0:Y:S02]  /*11010*/  I2F.S8 R3, R3 ;  /* 0x0000000300037306 */ /* 0x000e240000001400 */
[----:B0-----:R-:W-:-:S04]  /*11020*/  F2FP.F16.F32.PACK_AB R3, RZ, R3 ;  /* 0x00000003ff03723e */ /* 0x001fc800000000ff */
[----:B------:R-:W-:-:S05]  /*11030*/  PRMT R3, R3, 0x5410, RZ ;  /* 0x0000541003037816 */ /* 0x000fca00000000ff */
[----:B------:R-:W-:Y:S01]  /*11040*/  STG.E desc[UR36][R16.64], R3 ;  /* 0x0000000310007986 */ /* 0x000fe2000c101924 */
[----:B------:R-:W-:Y:S05]  /*11050*/  EXIT ;  /* 0x000000000000794d */ /* 0x000fea0003800000 */
.L_x_67503:
[----:B------:R-:W-:-:S04]  /*11060*/  PRMT R2, R3, 0x8880, RZ ;  /* 0x0000888003027816 */ /* 0x000fc800000000ff */
[----:B------:R-:W-:-:S06]  /*11070*/  PRMT R2, R2, 0x7710, RZ ;  /* 0x0000771002027816 */ /* 0x000fcc00000000ff */
[----:B------:R-:W0:Y:S02]  /*11080*/  I2F.F64.S16 R2, R2 ;  /* 0x0000000200027312 */ /* 0x000e240000101c00 */
[----:B0-----:R-:W-:Y:S01]  /*11090*/  STG.E.64 desc[UR36][R16.64], R2 ;  /* 0x0000000210007986 */ /* 0x001fe2000c101b24 */
[----:B------:R-:W-:Y:S05]  /*110a0*/  EXIT ;  /* 0x000000000000794d */ /* 0x000fea0003800000 */
.L_x_67494:
        /* <DEDUP_REMOVED lines=12> */
.L_x_67507:
[----:B------:R-:W-:Y:S02]  /*11170*/  PRMT R4, R3, 0x8880, RZ ;  /* 0x0000888003047816 */ /* 0x000fe400000000ff */
[----:B------:R-:W-:Y:S02]  /*11180*/  CS2R R6, SRZ ;  /* 0x0000000000067805 */ /* 0x000fe4000001ff00 */
[----:B------:R-:W-:-:S06]  /*11190*/  PRMT R4, R4, 0x7710, RZ ;  /* 0x0000771004047816 */ /* 0x000fcc00000000ff */
[----:B------:R-:W0:Y:S02]  /*111a0*/  I2F.F64.S16 R4, R4 ;  /* 0x0000000400047312 */ /* 0x000e240000101c00 */
[----:B0-----:R-:W-:Y:S01]  /*111b0*/  STG.E.128 desc[UR36][R16.64], R4 ;  /* 0x0000000410007986 */ /* 0x001fe2000c101d24 */
[----:B------:R-:W-:Y:S05]  /*111c0*/  EXIT ;  /* 0x000000000000794d */ /* 0x000fea0003800000 */
.L_x_67506:
        /* <DEDUP_REMOVED lines=21> */
.L_x_67511:
[----:B------:R-:W-:Y:S05]  /*11320*/  BSYNC B0 ;  /* 0x0000000000007941 */ /* 0x000fea0003800000 */
.L_x_67510:
[----:B------:R-:W-:-:S05]  /*11330*/  LOP3.LUT R5, R0, R5, RZ, 0xfc, !PT ;  /* 0x0000000500057212 */ /* 0x000fca00078efcff */
[----:B------:R-:W-:Y:S01]  /*11340*/  STG.E.U8 desc[UR36][R16.64], R5 ;  /* 0x0000000510007986 */ /* 0x000fe2000c101124 */
[----:B------:R-:W-:Y:S05]  /*11350*/  EXIT ;  /* 0x000000000000794d */ /* 0x000fea0003800000 */
.L_x_67509:
        /* <DEDUP_REMOVED lines=13> */
.L_x_67513:
[----:B------:R-:W-:Y:S01]  /*11430*/  IMAD.MOV.U32 R0, RZ, RZ, 0x7f ;  /* 0x0000007fff007424 */ /* 0x000fe200078e00ff */
[----:B------:R-:W-:-:S04]  /*11440*/  ISETP.GT.U32.AND P0, PT, R2, 0x7f800000, PT ;  /* 0x7f8000000200780c */ /* 0x000fc80003f04070 */
[----:B------:R-:W-:-:S09]  /*11450*/  SEL R0, R0, 0x7c, P0 ;  /* 0x0000007c00007807 */ /* 0x000fd20000000000 */
.L_x_67514:
[----:B------:R-:W-:Y:S05]  /*11460*/  BSYNC B0 ;  /* 0x0000000000007941 */ /* 0x000fea0003800000 */
.L_x_67512:
[----:B------:R-:W-:-:S04]  /*11470*/  LOP3.LUT R2, R3, 0x80000000, RZ, 0xc0, !PT ;  /* 0x8000000003027812 */ /* 0x000fc800078ec0ff */
[----:B------:R-:W-:-:S04]  /*11480*/  SHF.R.U32.HI R3, RZ, 0x18, R2 ;  /* 0x00000018ff037819 */ /* 0x000fc80000011602 */
[----:B------:R-:W-:-:S05]  /*11490*/  LOP3.LUT R3, R0, R3, RZ, 0xfc, !PT ;  /* 0x0000000300037212 */ /* 0x000fca00078efcff */
[----:B------:R-:W-:Y:S01]  /*114a0*/  STG.E.U8 desc[UR36][R16.64], R3 ;  /* 0x0000000310007986 */ /* 0x000fe2000c101124 */
[----:B------:R-:W-:Y:S05]  /*114b0*/  EXIT ;  /* 0x000000000000794d */ /* 0x000fea0003800000 */
.L_x_67508:
[----:B------:R-:W0:Y:S02]  /*114c0*/  I2F.S8 R0, R3 ;  /* 0x0000000300007306 */ /* 0x000e240000001400 */
[----:B0-----:R-:W-:-:S05]  /*114d0*/  F2FP.BF16.F32.PACK_AB R0, RZ, R0 ;  /* 0x00000000ff00723e */ /* 0x001fca00000010ff */
[----:B------:R-:W-:Y:S01]  /*114e0*/  STG.E.U16 desc[UR36][R16.64], R0 ;  /* 0x0000000010007986 */ /* 0x000fe2000c101524 */
[----:B------:R-:W-:Y:S05]  /*114f0*/  EXIT ;  /* 0x000000000000794d */ /* 0x000fea0003800000 */
.L_x_67505:
        /* <DEDUP_REMOVED lines=12> */
.L_x_67517:
        /* <DEDUP_REMOVED lines=17> */
.L_x_67520:
[----:B------:R-:W-:-:S04]  /*116d0*/  LOP3.LUT R2, R3, 0x80000000, RZ, 0xc0, !PT ;  /* 0x8000000003027812 */ /* 0x000fc800078ec0ff */
[----:B------:R-:W-:-:S04]  /*116e0*/  SHF.R.U32.HI R3, RZ, 0x18, R2 ;  /* 0x00000018ff037819 */ /* 0x000fc80000011602 */
[----:B------:R-:W-:-:S04]  /*116f0*/  LOP3.LUT R0, R0, R3, RZ, 0xfc, !PT ;  /* 0x0000000300007212 */ /* 0x000fc800078efcff */
[----:B------:R-:W-:-:S07]  /*11700*/  PRMT R8, R0, 0x7610, R8 ;  /* 0x0000761000087816 */ /* 0x000fce0000000008 */
.L_x_67519:
[----:B------:R-:W-:Y:S05]  /*11710*/  BSYNC B0 ;  /* 0x0000000000007941 */ /* 0x000fea0003800000 */
.L_x_67518:
[----:B------:R-:W-:Y:S01]  /*11720*/  STG.E.U8 desc[UR36][R16.64], R8 ;  /* 0x0000000810007986 */ /* 0x000fe2000c101124 */
[----:B------:R-:W-:Y:S05]  /*11730*/  EXIT ;  /* 0x000000000000794d */ /* 0x000fea0003800000 */
.L_x_67516:
        /* <DEDUP_REMOVED lines=17> */
.L_x_67523:
[----:B------:R-:W-:-:S04]  /*11850*/  LOP3.LUT R2, R3, 0x80000000, RZ, 0xc0, !PT ;  /* 0x8000000003027812 */ /* 0x000fc800078ec0ff */
[----:B------:R-:W-:-:S04]  /*11860*/  SHF.R.U32.HI R3, RZ, 0x18, R2 ;  /* 0x00000018ff037819 */ /* 0x000fc80000011602 */
[----:B------:R-:W-:-:S04]  /*11870*/  LOP3.LUT R0, R0, R3, RZ, 0xfc, !PT ;  /* 0x0000000300007212 */ /* 0x000fc800078efcff */
[----:B------:R-:W-:-:S07]  /*11880*/  PRMT R8, R0, 0x7610, R8 ;  /* 0x0000761000087816 */ /* 0x000fce0000000008 */
.L_x_67522:
[----:B------:R-:W-:Y:S05]  /*11890*/  BSYNC B0 ;  /* 0x0000000000007941 */ /* 0x000fea0003800000 */
.L_x_67521:
[----:B------:R-:W-:Y:S01]  /*118a0*/  STG.E.U8 desc[UR36][R16.64], R8 ;  /* 0x0000000810007986 */ /* 0x000fe2000c101124 */
[----:B------:R-:W-:Y:S05]  /*118b0*/  EXIT ;  /* 0x000000000000794d */ /* 0x000fea0003800000 */
.L_x_67515:
        /* <DEDUP_REMOVED lines=23> */
.L_x_67498:
        /* <DEDUP_REMOVED lines=16> */
.L_x_67526:
[----:B------:R-:W-:Y:S05]  /*11b30*/  EXIT ;  /* 0x000000000000794d */ /* 0x000fea0003800000 */
.L_x_67525:
[----:B------:R-:W-:-:S04]  /*11b40*/  LOP3.LUT R3, R3, 0xffff, RZ, 0xc0, !PT ;  /* 0x0000ffff03037812 */ /* 0x000fc800078ec0ff */
[----:B------:R-:W-:-:S05]  /*11b50*/  PRMT R3, R3, 0x8880, RZ ;  /* 0x0000888003037816 */ /* 0x000fca00000000ff */
[----:B------:R-:W-:-:S05]  /*11b60*/  IMAD.MOV.U32 R2, RZ, RZ, R3 ;  /* 0x000000ffff027224 */ /* 0x000fca00078e0003 */
[----:B------:R-:W-:-:S05]  /*11b70*/  SHF.R.S32.HI R3, RZ, 0x1f, R2 ;  /* 0x0000001fff037819 */ /* 0x000fca0000011402 */
[----:B------:R-:W-:Y:S01]  /*11b80*/  STG.E.64 desc[UR36][R16.64], R2 ;  /* 0x0000000210007986 */ /* 0x000fe2000c101b24 */
[----:B------:R-:W-:Y:S05]  /*11b90*/  EXIT ;  /* 0x000000000000794d */ /* 0x000fea0003800000 */
.L_x_67524:
[----:B------:R-:W-:-:S04]  /*11ba0*/  LOP3.LUT R3, R3, 0xffff, RZ, 0xc0, !PT ;  /* 0x0000ffff03037812 */ /* 0x000fc800078ec0ff */
[----:B------:R-:W-:-:S05]  /*11bb0*/  PRMT R3, R3, 0x8880, RZ ;  /* 0x0000888003037816 */ /* 0x000fca00000000ff */
[----:B------:R-:W-:Y:S01]  /*11bc0*/  STG.E desc[UR36][R16.64], R3 ;  /* 0x0000000310007986 */ /* 0x000fe2000c101924 */
[----:B------:R-:W-:Y:S05]  /*11bd0*/  EXIT ;  /* 0x000000000000794d */ /* 0x000fea0003800000 */
.L_x_67527:
        /* <DEDUP_REMOVED lines=10> */
.L_x_71974:


//--------------------- .text._ZN2at6native27unrolled_elementwise_kernelIZZZNS0_50_GLOBAL__N__2680c7bb_12_PowKernel_cu_140f0503_289624pow_tensor_tensor_kernelERNS_18TensorIteratorBaseEENKUlvE_clEvENKUlvE0_clEvEUlaaE_St5arrayIPcLm3EELi4E23TrivialOffsetCalculatorILi2EjESB_ILi1EjENS0_6memory12LoadWithCastILi2EEENSE_13StoreWithCastILi1EEEEEviT_T0_T2_T3_T4_T5_ --------------------------
	.section	.text._ZN2at6native27unrolled_elementwise_kernelIZZZNS0_50_GLOBAL__N__2680c7bb_12_PowKernel_cu_140f0503_289624pow_tensor_tensor_kernelERNS_18TensorIteratorBaseEENKUlvE_clEvENKUlvE0_clEvEUlaaE_St5arrayIPcLm3EELi4E23TrivialOffsetCalculatorILi2EjESB_ILi1EjENS0_6memory12LoadWithCastILi2EEENSE_13StoreWithCastILi1EEEEEviT_T0_T2_T3_T4_T5_,"ax",@progbits
	.align	128
        .global         _ZN2at6native27unrolled_elementwise_kernelIZZZNS0_50_GLOBAL__N__2680c7bb_12_PowKernel_cu_140f0503_289624pow_tensor_tensor_kernelERNS_18TensorIteratorBaseEENKUlvE_clEvENKUlvE0_clEvEUlaaE_St5arrayIPcLm3EELi4E23TrivialOffsetCalculatorILi2EjESB_ILi1EjENS0_6memory12LoadWithCastILi2EEENSE_13StoreWithCastILi1EEEEEviT_T0_T2_T3_T4_T5_
        .type           _ZN2at6native27unrolled_elementwise_kernelIZZZNS0_50_GLOBAL__N__2680c7bb_12_PowKernel_cu_140f0503_289624pow_tensor_tensor_kernelERNS_18TensorIteratorBaseEENKUlvE_clEvENKUlvE0_clEvEUlaaE_St5arrayIPcLm3EELi4E23TrivialOffsetCalculatorILi2EjESB_ILi1EjENS0_6memory12LoadWithCastILi2EEENSE_13StoreWithCastILi1EEEEEviT_T0_T2_T3_T4_T5_,@function
        .size           _ZN2at6native27unrolled_elementwise_kernelIZZZNS0_50_GLOBAL__N__2680c7bb_12_PowKernel_cu_140f0503_289624pow_tensor_tensor_kernelERNS_18TensorIteratorBaseEENKUlvE_clEvENKUlvE0_clEvEUlaaE_St5arrayIPcLm3EELi4E23TrivialOffsetCalculatorILi2EjESB_ILi1EjENS0_6memory12LoadWithCastILi2EEENSE_13StoreWithCastILi1EEEEEviT_T0_T2_T3_T4_T5_,(.L_x_71975 - _ZN2at6native27unrolled_elementwise_kernelIZZZNS0_50_GLOBAL__N__2680c7bb_12_PowKernel_cu_140f0503_289624pow_tensor_tensor_kernelERNS_18TensorIteratorBaseEENKUlvE_clEvENKUlvE0_clEvEUlaaE_St5arrayIPcLm3EELi4E23TrivialOffsetCalculatorILi2EjESB_ILi1EjENS0_6memory12LoadWithCastILi2EEENSE_13StoreWithCastILi1EEEEEviT_T0_T2_T3_T4_T5_)
        .other          _ZN2at6native27unrolled_elementwise_kernelIZZZNS0_50_GLOBAL__N__2680c7bb_12_PowKernel_cu_140f0503_289624pow_tensor_tensor_kernelERNS_18TensorIteratorBaseEENKUlvE_clEvENKUlvE0_clEvEUlaaE_St5arrayIPcLm3EELi4E23TrivialOffsetCalculatorILi2EjESB_ILi1EjENS0_6memory12LoadWithCastILi2EEENSE_13StoreWithCastILi1EEEEEviT_T0_T2_T3_T4_T5_,@"STO_CUDA_ENTRY STV_DEFAULT"
_ZN2at6native27unrolled_elementwise_kernelIZZZNS0_50_GLOBAL__N__2680c7bb_12_PowKernel_cu_140f0503_289624pow_tensor_tensor_kernelERNS_18TensorIteratorBaseEENKUlvE_clEvENKUlvE0_clEvEUlaaE_St5arrayIPcLm3EELi4E23TrivialOffsetCalculatorILi2EjESB_ILi1EjENS0_6memory12LoadWithCastILi2EEENSE_13StoreWithCastILi1EEEEEviT_T0_T2_T3_T4_T5_:
.text._ZN2at6native27unrolled_elementwise_kernelIZZZNS0_50_GLOBAL__N__2680c7bb_12_PowKernel_cu_140f0503_289624pow_tensor_tensor_kernelERNS_18TensorIteratorBaseEENKUlvE_clEvENKUlvE0_clEvEUlaaE_St5arrayIPcLm3EELi4E23TrivialOffsetCalculatorILi2EjESB_ILi1EjENS0_6memory12LoadWithCastILi2EEENSE_13StoreWithCastILi1EEEEEviT_T0_T2_T3_T4_T5_:
        /* <DEDUP_REMOVED lines=33> */
.L_x_67533:
[----:B------:R3:W5:Y:S01]  /*0210*/  LDG.E.U8 R23, desc[UR36][R4.64] ;  /* 0x0000002404177981 */ /* 0x000762000c1e1100 */
[----:B------:R-:W-:Y:S05]  /*0220*/  BRA `(.L_x_67535) ;  /* 0x0000000c00587947 */ /* 0x000fea0003800000 */
.L_x_67532:
        /* <DEDUP_REMOVED lines=8> */
.L_x_67537:
[----:B------:R1:W5:Y:S01]  /*02b0*/  LDG.E.U8 R23, desc[UR36][R4.64] ;  /* 0x0000002404177981 */ /* 0x000362000c1e1100 */
[----:B------:R-:W-:Y:S05]  /*02c0*/  BRA `(.L_x_67535) ;  /* 0x0000000c00307947 */ /* 0x000fea0003800000 */
.L_x_67536:
[----:B------:R2:W5:Y:S01]  /*02d0*/  LDG.E.U16 R23, desc[UR36][R4.64] ;  /* 0x0000002404177981 */ /* 0x000562000c1e1500 */
[----:B------:R-:W-:Y:S05]  /*02e0*/  BRA `(.L_x_67535) ;  /* 0x0000000c00287947 */ /* 0x000fea0003800000 */
.L_x_67531:
        /* <DEDUP_REMOVED lines=9> */
.L_x_67539:
[----:B------:R-:W2:Y:S02]  /*0380*/  LDG.E.U16 R0, desc[UR36][R4.64] ;  /* 0x0000002404007981 */ /* 0x000ea4000c1e1500 */
[----:B--2---:R-:W-:-:S06]  /*0390*/  HADD2.F32 R0, -RZ, R0.H0_H0 ;  /* 0x20000000ff007230 */ /* 0x004fcc0000004100 */
[----:B------:R-:W0:Y:S02]  /*03a0*/  F2I.FTZ.TRUNC.NTZ R0, R0 ;  /* 0x0000000000007305 */ /* 0x000e24000021f100 */
[----:B0-----:R-:W-:Y:S01]  /*03b0*/  PRMT R23, R0, 0x7610, R23 ;  /* 0x0000761000177816 */ /* 0x001fe20000000017 */
[----:B------:R-:W-:Y:S06]  /*03c0*/  BRA `(.L_x_67535) ;  /* 0x0000000800f07947 */ /* 0x000fec0003800000 */
.L_x_67538:
        /* <DEDUP_REMOVED lines=9> */
.L_x_67541:
[----:B------:R-:W2:Y:S02]  /*0460*/  LDG.E.U16 R4, desc[UR36][R4.64] ;  /* 0x0000002404047981 */ /* 0x000ea4000c1e1500 */
[----:B--2---:R-:W-:-:S06]  /*0470*/  HADD2.F32 R0, -RZ, R4.H0_H0 ;  /* 0x20000004ff007230 */ /* 0x004fcc0000004100 */
[----:B------:R-:W0:Y:S02]  /*0480*/  F2I.FTZ.TRUNC.NTZ R0, R0 ;  /* 0x0000000000007305 */ /* 0x000e24000021f100 */
[----:B0-----:R-:W-:Y:S01]  /*0490*/  PRMT R23, R0, 0x7610, R23 ;  /* 0x0000761000177816 */ /* 0x001fe20000000017 */
[----:B------:R-:W-:Y:S06]  /*04a0*/  BRA `(.L_x_67535) ;  /* 0x0000000800b87947 */ /* 0x000fec0003800000 */
.L_x_67540:
[----:B------:R-:W2:Y:S02]  /*04b0*/  LDG.E.64 R4, desc[UR36][R4.64] ;  /* 0x0000002404047981 */ /* 0x000ea4000c1e1b00 */
[----:B--2---:R0:W1:Y:S01]  /*04c0*/  F2I.F64.TRUNC R23, R4 ;  /* 0x0000000400177311 */ /* 0x004062000030d100 */
[----:B------:R-:W-:Y:S05]  /*04d0*/  BRA `(.L_x_67535) ;  /* 0x0000000800ac7947 */ /* 0x000fea0003800000 */
.L_x_67530:
        /* <DEDUP_REMOVED lines=12> */
.L_x_67544:
[----:B------:R-:W2:Y:S02]  /*05a0*/  LDG.E.64 R4, desc[UR36][R4.64] ;  /* 0x0000002404047981 */ /* 0x000ea4000c1e1b00 */
[----:B--2---:R0:W1:Y:S01]  /*05b0*/  F2I.F64.TRUNC R23, R4 ;  /* 0x0000000400177311 */ /* 0x004062000030d100 */
[----:B------:R-:W-:Y:S05]  /*05c0*/  BRA `(.L_x_67535) ;  /* 0x0000000800707947 */ /* 0x000fea0003800000 */
.L_x_67543:
        /* <DEDUP_REMOVED lines=28> */
.L_x_67546:
        /* <DEDUP_REMOVED lines=16> */
.L_x_67545:
[----:B------:R-:W2:Y:S02]  /*0890*/  LDG.E.U16 R0, desc[UR36][R4.64] ;  /* 0x0000002404007981 */ /* 0x000ea4000c1e1500 */
[----:B--2---:R-:W-:-:S06]  /*08a0*/  IMAD.U32 R0, R0, 0x10000, RZ ;  /* 0x0001000000007824 */ /* 0x004fcc00078e00ff */
[----:B------:R-:W0:Y:S02]  /*08b0*/  F2I.FTZ.TRUNC.NTZ R0, R0 ;  /* 0x0000000000007305 */ /* 0x000e24000021f100 */
[----:B0-----:R-:W-:Y:S01]  /*08c0*/  PRMT R23, R0, 0x7610, R23 ;  /* 0x0000761000177816 */ /* 0x001fe20000000017 */
[----:B------:R-:W-:Y:S06]  /*08d0*/  BRA `(.L_x_67535) ;  /* 0x0000000400ac7947 */ /* 0x000fec0003800000 */
.L_x_67542:
        /* <DEDUP_REMOVED lines=10> */
.L_x_67549:
        /* <DEDUP_REMOVED lines=21> */
.L_x_67553:
[----:B------:R-:W-:Y:S05]  /*0ad0*/  BSYNC B1 ;  /* 0x0000000000017941 */ /* 0x000fea0003800000 */
.L_x_67552:
[----:B------:R-:W-:Y:S01]  /*0ae0*/  LEA R5, R0, 0x3b800000, 0x17 ;  /* 0x3b80000000057811 */ /* 0x000fe200078eb8ff */
[----:B------:R-:W-:-:S05]  /*0af0*/  IMAD.SHL.U32 R0, R3, 0x100000, RZ ;  /* 0x0010000003007824 */ /* 0x000fca00078e00ff */
[----:B------:R-:W-:-:S07]  /*0b00*/  LOP3.LUT R0, R5, R0, R6, 0xfe, !PT ;  /* 0x0000000005007212 */ /* 0x000fce00078efe06 */
.L_x_67551:
[----:B------:R-:W-:Y:S05]  /*0b10*/  BSYNC B0 ;  /* 0x0000000000007941 */ /* 0x000fea0003800000 */
.L_x_67550:
[----:B------:R-:W0:Y:S02]  /*0b20*/  F2I.FTZ.TRUNC.NTZ R0, R0 ;  /* 0x0000000000007305 */ /* 0x000e24000021f100 */
[----:B0-----:R-:W-:Y:S01]  /*0b30*/  PRMT R23, R0, 0x7610, R23 ;  /* 0x0000761000177816 */ /* 0x001fe20000000017 */
[----:B------:R-:W-:Y:S06]  /*0b40*/  BRA `(.L_x_67535) ;  /* 0x0000000400107947 */ /* 0x000fec0003800000 */
.L_x_67548:
        /* <DEDUP_REMOVED lines=21> */
.L_x_67557:
[----:B------:R-:W-:Y:S05]  /*0ca0*/  BSYNC B1 ;  /* 0x0000000000017941 */ /* 0x000fea0003800000 */
.L_x_67556:
[----:B------:R-:W-:Y:S01]  /*0cb0*/  LEA R5, R0, 0x37800000, 0x17 ;  /* 0x3780000000057811 */ /* 0x000fe200078eb8ff */
[----:B------:R-:W-:-:S05]  /*0cc0*/  IMAD.SHL.U32 R0, R3, 0x200000, RZ ;  /* 0x0020000003007824 */ /* 0x000fca00078e00ff */
[----:B------:R-:W-:-:S07]  /*0cd0*/  LOP3.LUT R0, R5, R0, R6, 0xfe, !PT ;  /* 0x0000000005007212 */ /* 0x000fce00078efe06 */
.L_x_67555:
[----:B------:R-:W-:Y:S05]  /*0ce0*/  BSYNC B0 ;  /* 0x0000000000007941 */ /* 0x000fea0003800000 */
.L_x_67554:
[----:B------:R-:W0:Y:S02]  /*0cf0*/  F2I.FTZ.TRUNC.NTZ R0, R0 ;  /* 0x0000000000007305 */ /* 0x000e24000021f100 */
[----:B0-----:R-:W-:Y:S01]  /*0d00*/  PRMT R23, R0, 0x7610, R23 ;  /* 0x0000761000177816 */ /* 0x001fe20000000017 */
[----:B------:R-:W-:Y:S06]  /*0d10*/  BRA `(.L_x_67535) ;  /* 0x00000000009c7947 */ /* 0x000fec0003800000 */
.L_x_67547:
        /* <DEDUP_REMOVED lines=14> */
.L_x_67561:
[----:B------:R-:W-:Y:S05]  /*0e00*/  BSYNC B0 ;  /* 0x0000000000007941 */ /* 0x000fea0003800000 */
.L_x_67560:
[----:B------:R-:W0:Y:S02]  /*0e10*/  F2I.FTZ.TRUNC.NTZ R0, R0 ;  /* 0x0000000000007305 */ /* 0x000e24000021f100 */
[----:B0-----:R-:W-:Y:S01]  /*0e20*/  PRMT R23, R0, 0x7610, R23 ;  /* 0x0000761000177816 */ /* 0x001fe20000000017 */
[----:B------:R-:W-:Y:S06]  /*0e30*/  BRA `(.L_x_67535) ;  /* 0x0000000000547947 */ /* 0x000fec0003800000 */
.L_x_67534:
        /* <DEDUP_REMOVED lines=16> */
.L_x_67562:
[----:B------:R-:W-:Y:S01]  /*0f40*/  PRMT R23, RZ, 0x7610, R23 ;  /* 0x00007610ff177816 */ /* 0x000fe20000000017 */
[----:B------:R-:W-:Y:S06]  /*0f50*/  BRA `(.L_x_67535) ;  /* 0x00000000000c7947 */ /* 0x000fec0003800000 */
.L_x_67559:
[----:B------:R0:W5:Y:S01]  /*0f60*/  LDG.E.U8 R23, desc[UR36][R4.64] ;  /* 0x0000002404177981 */ /* 0x000162000c1e1100 */
[----:B------:R-:W-:Y:S05]  /*0f70*/  BRA `(.L_x_67535) ;  /* 0x0000000000047947 */ /* 0x000fea0003800000 */
.L_x_67558:
[----:B------:R0:W5:Y:S02]  /*0f80*/  LDG.E.U8 R23, desc[UR36][R4.64] ;  /* 0x0000002404177981 */ /* 0x000164000c1e1100 */
.L_x_67535:
        /* <DEDUP_REMOVED lines=18> */
.L_x_67566:
[----:B------:R1:W5:Y:S01]  /*10b0*/  LDG.E.U8 R22, desc[UR36][R4.64] ;  /* 0x0000002404167981 */ /* 0x000362000c1e1100 */
[----:B------:R-:W-:Y:S05]  /*10c0*/  BRA `(.L_x_67568) ;  /* 0x0000000c00547947 */ /* 0x000fea0003800000 */
.L_x_67565:
        /* <DEDUP_REMOVED lines=8> */
.L_x_67570:
[----:B------:R3:W5:Y:S01]  /*1150*/  LDG.E.U8 R22, desc[UR36][R4.64] ;  /* 0x0000002404167981 */ /* 0x000762000c1e1100 */
[----:B------:R-:W-:Y:S05]  /*1160*/  BRA `(.L_x_67568) ;  /* 0x0000000c002c7947 */ /* 0x000fea0003800000 */
.L_x_67569:
[----:B------:R2:W5:Y:S01]  /*1170*/  LDG.E.U16 R22, desc[UR36][R4.64] ;  /* 0x0000002404167981 */ /* 0x000562000c1e1500 */
[----:B------:R-:W-:Y:S05]  /*1180*/  BRA `(.L_x_67568) ;  /* 0x0000000c00247947 */ /* 0x000fea0003800000 */
.L_x_67564:
        /* <DEDUP_REMOVED lines=9> */
.L_x_67572:
[----:B------:R-:W2:Y:S02]  /*1220*/  LDG.E.U16 R0, desc[UR36][R4.64] ;  /* 0x0000002404007981 */ /* 0x000ea4000c1e1500 */
[----:B--2---:R-:W-:-:S06]  /*1230*/  HADD2.F32 R0, -RZ, R0.H0_H0 ;  /* 0x20000000ff007230 */ /* 0x004fcc0000004100 */
[----:B------:R-:W0:Y:S02]  /*1240*/  F2I.FTZ.TRUNC.NTZ R0, R0 ;  /* 0x0000000000007305 */ /* 0x000e24000021f100 */
[----:B0-----:R-:W-:Y:S01]  /*1250*/  PRMT R22, R0, 0x7610, R22 ;  /* 0x0000761000167816 */ /* 0x001fe20000000016 */
[----:B------:R-:W-:Y:S06]  /*1260*/  BRA `(.L_x_67568) ;  /* 0x0000000800ec7947 */ /* 0x000fec0003800000 */
.L_x_67571:
        /* <DEDUP_REMOVED lines=9> */
.L_x_67574:
[----:B------:R-:W2:Y:S02]  /*1300*/  LDG.E.U16 R4, desc[UR36][R4.64] ;  /* 0x0000002404047981 */ /* 0x000ea4000c1e1500 */
[----:B--2---:R-:W-:-:S06]  /*1310*/  HADD2.F32 R0, -RZ, R4.H0_H0 ;  /* 0x20000004ff007230 */ /* 0x004fcc0000004100 */
[----:B------:R-:W0:Y:S02]  /*1320*/  F2I.FTZ.TRUNC.NTZ R0, R0 ;  /* 0x0000000000007305 */ /* 0x000e24000021f100 */
[----:B0-----:R-:W-:Y:S01]  /*1330*/  PRMT R22, R0, 0x7610, R22 ;  /* 0x0000761000167816 */ /* 0x001fe20000000016 */
[----:B------:R-:W-:Y:S06]  /*1340*/  BRA `(.L_x_67568) ;  /* 0x0000000800b47947 */ /* 0x000fec0003800000 */
.L_x_67573:
[----:B------:R-:W2:Y:S02]  /*1350*/  LDG.E.64 R4, desc[UR36][R4.64] ;  /* 0x0000002404047981 */ /* 0x000ea4000c1e1b00 */
[----:B--2---:R0:W1:Y:S01]  /*1360*/  F2I.F64.TRUNC R22, R4 ;  /* 0x0000000400167311 */ /* 0x004062000030d100 */
[----:B------:R-:W-:Y:S05]  /*1370*/  BRA `(.L_x_67568) ;  /* 0x0000000800a87947 */ /* 0x000fea0003800000 */
.L_x_67563:
        /* <DEDUP_REMOVED lines=12> */
.L_x_67577:
[----:B------:R-:W2:Y:S02]  /*1440*/  LDG.E.64 R4, desc[UR36][R4.64] ;  /* 0x0000002404047981 */ /* 0x000ea4000c1e1b00 */
[----:B--2---:R0:W1:Y:S01]  /*1450*/  F2I.F64.TRUNC R22, R4 ;  /* 0x0000000400167311 */ /* 0x004062000030d100 */
[----:B------:R-:W-:Y:S05]  /*1460*/  BRA `(.L_x_67568) ;  /* 0x00000008006c7947 */ /* 0x000fea0003800000 */
.L_x_67576:
        /* <DEDUP_REMOVED lines=28> */
.L_x_67579:
        /* <DEDUP_REMOVED lines=15> */
.L_x_67578:
[----:B------:R-:W2:Y:S02]  /*1720*/  LDG.E.U16 R0, desc[UR36][R4.64] ;  /* 0x0000002404007981 */ /* 0x000ea4000c1e1500 */
[----:B--2---:R-:W-:-:S06]  /*1730*/  IMAD.U32 R0, R0, 0x10000, RZ ;  /* 0x0001000000007824 */ /* 0x004fcc00078e00ff */
[----:B------:R-:W0:Y:S02]  /*1740*/  F2I.FTZ.TRUNC.NTZ R0, R0 ;  /* 0x0000000000007305 */ /* 0x000e24000021f100 */
[----:B0-----:R-:W-:Y:S01]  /*1750*/  PRMT R22, R0, 0x7610, R22 ;  /* 0x0000761000167816 */ /* 0x001fe20000000016 */
[----:B------:R-:W-:Y:S06]  /*1760*/  BRA `(.L_x_67568) ;  /* 0x0000000400ac7947 */ /* 0x000fec0003800000 */
.L_x_67575:
        /* <DEDUP_REMOVED lines=10> */
.L_x_67582:
        /* <DEDUP_REMOVED lines=21> */
.L_x_67586:
[----:B------:R-:W-:Y:S05]  /*1960*/  BSYNC B1 ;  /* 0x0000000000017941 */ /* 0x000fea0003800000 */
.L_x_67585:
[----:B------:R-:W-:Y:S01]  /*1970*/  LEA R5, R0, 0x3b800000, 0x17 ;  /* 0x3b80000000057811 */ /* 0x000fe200078eb8ff */
[----:B------:R-:W-:-:S05]  /*1980*/  IMAD.SHL.U32 R0, R3, 0x100000, RZ ;  /* 0x0010000003007824 */ /* 0x000fca00078e00ff */
[----:B------:R-:W-:-:S07]  /*1990*/  LOP3.LUT R0, R5, R0, R6, 0xfe, !PT ;  /* 0x0000000005007212 */ /* 0x000fce00078efe06 */
.L_x_67584:
[----:B------:R-:W-:Y:S05]  /*19a0*/  BSYNC B0 ;  /* 0x0000000000007941 */ /* 0x000fea0003800000 */
.L_x_67583:
[----:B------:R-:W0:Y:S02]  /*19b0*/  F2I.FTZ.TRUNC.NTZ R0, R0 ;  /* 0x0000000000007305 */ /* 0x000e24000021f100 */
[----:B0-----:R-:W-:Y:S01]  /*19c0*/  PRMT R22, R0, 0x7610, R22 ;  /* 0x0000761000167816 */ /* 0x001fe20000000016 */
[----:B------:R-:W-:Y:S06]  /*19d0*/  BRA `(.L_x_67568) ;  /* 0x0000000400107947 */ /* 0x000fec0003800000 */
.L_x_67581:
        /* <DEDUP_REMOVED lines=21> */
.L_x_67590:
[----:B------:R-:W-:Y:S05]  /*1b30*/  BSYNC B1 ;  /* 0x0000000000017941 */ /* 0x000fea0003800000 */
.L_x_67589:
[----:B------:R-:W-:Y:S01]  /*1b40*/  LEA R5, R0, 0x37800000, 0x17 ;  /* 0x3780000000057811 */ /* 0x000fe200078eb8ff */
[----:B------:R-:W-:-:S05]  /*1b50*/  IMAD.SHL.U32 R0, R3, 0x200000, RZ ;  /* 0x0020000003007824 */ /* 0x000fca00078e00ff */
[----:B------:R-:W-:-:S07]  /*1b60*/  LOP3.LUT R0, R5, R0, R6, 0xfe, !PT ;  /* 0x0000000005007212 */ /* 0x000fce00078efe06 */
.L_x_67588:
[----:B------:R-:W-:Y:S05]  /*1b70*/  BSYNC B0 ;  /* 0x0000000000007941 */ /* 0x000fea0003800000 */
.L_x_67587:
[----:B------:R-:W0:Y:S02]  /*1b80*/  F2I.FTZ.TRUNC.NTZ R0, R0 ;  /* 0x0000000000007305 */ /* 0x000e24000021f100 */
[----:B0-----:R-:W-:Y:S01]  /*1b90*/  PRMT R22, R0, 0x7610, R22 ;  /* 0x0000761000167816 */ /* 0x001fe20000000016 */
[----:B------:R-:W-:Y:S06]  /*1ba0*/  BRA `(.L_x_67568) ;  /* 0x00000000009c7947 */ /* 0x000fec0003800000 */
.L_x_67580:
        /* <DEDUP_REMOVED lines=14> */
.L_x_67594:
[----:B------:R-:W-:Y:S05]  /*1c90*/  BSYNC B0 ;  /* 0x0000000000007941 */ /* 0x000fea0003800000 */
.L_x_67593:
[----:B------:R-:W0:Y:S02]  /*1ca0*/  F2I.FTZ.TRUNC.NTZ R0, R0 ;  /* 0x0000000000007305 */ /* 0x000e24000021f100 */
[----:B0-----:R-:W-:Y:S01]  /*1cb0*/  PRMT R22, R0, 0x7610, R22 ;  /* 0x0000761000167816 */ /* 0x001fe20000000016 */
[----:B------:R-:W-:Y:S06]  /*1cc0*/  BRA `(.L_x_67568) ;  /* 0x0000000000547947 */ /* 0x000fec0003800000 */
.L_x_67567:
        /* <DEDUP_REMOVED lines=16> */
.L_x_67595:
[----:B------:R-:W-:Y:S01]  /*1dd0*/  PRMT R22, RZ, 0x7610, R22 ;  /* 0x00007610ff167816 */ /* 0x000fe20000000016 */
[----:B------:R-:W-:Y:S06]  /*1de0*/  BRA `(.L_x_67568) ;  /* 0x00000000000c7947 */ /* 0x000fec0003800000 */
.L_x_67592:
[----:B------:R0:W5:Y:S01]  /*1df0*/  LDG.E.U8 R22, desc[UR36][R4.64] ;  /* 0x0000002404167981 */ /* 0x000162000c1e1100 */
[----:B------:R-:W-:Y:S05]  /*1e00*/  BRA `(.L_x_67568) ;  /* 0x0000000000047947 */ /* 0x000fea0003800000 */
.L_x_67591:
[----:B------:R0:W5:Y:S02]  /*1e10*/  LDG.E.U8 R22, desc[UR36][R4.64] ;  /* 0x0000002404167981 */ /* 0x000164000c1e1100 */
.L_x_67568:
[----:B------:R-:W2:Y:S02]  /*1e20*/  S2R R25, SR_TID.X ;  /* 0x0000000000197919 */ /* 0x000ea40000002100 */
[----:B--2---:R-:W-:-:S07]  /*1e30*/  VIADD R25, R25, 0x80 ;  /* 0x0000008019197836 */ /* 0x004fce0000000000 */
.L_x_67529:
[----:B------:R-:W-:Y:S05]  /*1e40*/  BSYNC B6 ;  /* 0x0000000000067941 */ /* 0x000fea0003800000 */
.L_x_67528:
        /* <DEDUP_REMOVED lines=23> */
.L_x_67601:
[----:B------:R0:W5:Y:S01]  /*1fc0*/  LDG.E.U8 R17, desc[UR36][R4.64] ;  /* 0x0000002404117981 */ /* 0x000162000c1e1100 */
[----:B------:R-:W-:Y:S05]  /*1fd0*/  BRA `(.L_x_67603) ;  /* 0x0000000c00547947 */ /* 0x000fea0003800000 */
.L_x_67600:
        /* <DEDUP_REMOVED lines=8> */
.L_x_67605:
[----:B------:R0:W5:Y:S01]  /*2060*/  LDG.E.U8 R17, desc[UR36][R4.64] ;  /* 0x0000002404117981 */ /* 0x000162000c1e1100 */
[----:B------:R-:W-:Y:S05]  /*2070*/  BRA `(.L_x_67603) ;  /* 0x0000000c002c7947 */ /* 0x000fea0003800000 */
.L_x_67604:
[----:B------:R0:W5:Y:S01]  /*2080*/  LDG.E.U16 R17, desc[UR36][R4.64] ;  /* 0x0000002404117981 */ /* 0x000162000c1e1500 */
[----:B------:R-:W-:Y:S05]  /*2090*/  BRA `(.L_x_67603) ;  /* 0x0000000c00247947 */ /* 0x000fea0003800000 */
.L_x_67599:
        /* <DEDUP_REMOVED lines=9> */
.L_x_67607:
[----:B------:R-:W2:Y:S02]  /*2130*/  LDG.E.U16 R0, desc[UR36][R4.64] ;  /* 0x0000002404007981 */ /* 0x000ea4000c1e1500 */
[----:B--2---:R-:W-:-:S06]  /*2140*/  HADD2.F32 R0, -RZ, R0.H0_H0 ;  /* 0x20000000ff007230 */ /* 0x004fcc0000004100 */
[----:B------:R-:W0:Y:S02]  /*2150*/  F2I.FTZ.TRUNC.NTZ R0, R0 ;  /* 0x0000000000007305 */ /* 0x000e24000021f100 */
[----:B0-----:R-:W-:Y:S01]  /*2160*/  PRMT R17, R0, 0x7610, R17 ;  /* 0x0000761000117816 */ /* 0x001fe20000000011 */
[----:B------:R-:W-:Y:S06]  /*2170*/  BRA `(.L_x_67603) ;  /* 0x0000000800ec7947 */ /* 0x000fec0003800000 */
.L_x_67606:
        /* <DEDUP_REMOVED lines=9> */
.L_x_67609:
[----:B------:R-:W2:Y:S02]  /*2210*/  LDG.E.U16 R4, desc[UR36][R4.64] ;  /* 0x0000002404047981 */ /* 0x000ea4000c1e1500 */
[----:B--2---:R-:W-:-:S06]  /*2220*/  HADD2.F32 R0, -RZ, R4.H0_H0 ;  /* 0x20000004ff007230 */ /* 0x004fcc0000004100 */
[----:B------:R-:W0:Y:S02]  /*2230*/  F2I.FTZ.TRUNC.NTZ R0, R0 ;  /* 0x0000000000007305 */ /* 0x000e24000021f100 */
[----:B0-----:R-:W-:Y:S01]  /*2240*/  PRMT R17, R0, 0x7610, R17 ;  /* 0x0000761000117816 */ /* 0x001fe20000000011 */
[----:B------:R-:W-:Y:S06]  /*2250*/  BRA `(.L_x_67603) ;  /* 0x0000000800b47947 */ /* 0x000fec0003800000 */
.L_x_67608:
[----:B------:R-:W2:Y:S02]  /*2260*/  LDG.E.64 R4, desc[UR36][R4.64] ;  /* 0x0000002404047981 */ /* 0x000ea4000c1e1b00 */
[----:B--2---:R0:W1:Y:S01]  /*2270*/  F2I.F64.TRUNC R17, R4 ;  /* 0x0000000400117311 */ /* 0x004062000030d100 */
[----:B------:R-:W-:Y:S05]  /*2280*/  BRA `(.L_x_67603) ;  /* 0x0000000800a87947 */ /* 0x000fea0003800000 */
.L_x_67598:
        /* <DEDUP_REMOVED lines=12> */
.L_x_67612:
[----:B------:R-:W2:Y:S02]  /*2350*/  LDG.E.64 R4, desc[UR36][R4.64] ;  /* 0x0000002404047981 */ /* 0x000ea4000c1e1b00 */
[----:B--2---:R0:W1:Y:S01]  /*2360*/  F2I.F64.TRUNC R17, R4 ;  /* 0x0000000400117311 */ /* 0x004062000030d100 */
[----:B------:R-:W-:Y:S05]  /*2370*/  BRA `(.L_x_67603) ;  /* 0x00000008006c7947 */ /* 0x000fea0003800000 */
.L_x_67611:
        /* <DEDUP_REMOVED lines=28> */
.L_x_67614:
        /* <DEDUP_REMOVED lines=15> */
.L_x_67613:
[----:B------:R-:W2:Y:S02]  /*2630*/  LDG.E.U16 R0, desc[UR36][R4.64] ;  /* 0x0000002404007981 */ /* 0x000ea4000c1e1500 */
[----:B--2---:R-:W-:-:S06]  /*2640*/  IMAD.U32 R0, R0, 0x10000, RZ ;  /* 0x0001000000007824 */ /* 0x004fcc00078e00ff */
[----:B------:R-:W0:Y:S02]  /*2650*/  F2I.FTZ.TRUNC.NTZ R0, R0 ;  /* 0x0000000000007305 */ /* 0x000e24000021f100 */
[----:B0-----:R-:W-:Y:S01]  /*2660*/  PRMT R17, R0, 0x7610, R17 ;  /* 0x0000761000117816 */ /* 0x001fe20000000011 */
[----:B------:R-:W-:Y:S06]  /*2670*/  BRA `(.L_x_67603) ;  /* 0x0000000400ac7947 */ /* 0x000fec0003800000 */
.L_x_67610:
        /* <DEDUP_REMOVED lines=10> */
.L_x_67617:
        /* <DEDUP_REMOVED lines=21> */
.L_x_67621:
[----:B------:R-:W-:Y:S05]  /*2870*/  BSYNC B1 ;  /* 0x0000000000017941 */ /* 0x000fea0003800000 */
.L_x_67620:
[----:B------:R-:W-:Y:S01]  /*2880*/  LEA R5, R0, 0x3b800000, 0x17 ;  /* 0x3b80000000057811 */ /* 0x000fe200078eb8ff */
[----:B------:R-:W-:-:S05]  /*2890*/  IMAD.SHL.U32 R0, R3, 0x100000, RZ ;  /* 0x0010000003007824 */ /* 0x000fca00078e00ff */
[----:B------:R-:W-:-:S07]  /*28a0*/  LOP3.LUT R0, R5, R0, R6, 0xfe, !PT ;  /* 0x0000000005007212 */ /* 0x000fce00078efe06 */
.L_x_67619:
[----:B------:R-:W-:Y:S05]  /*28b0*/  BSYNC B0 ;  /* 0x0000000000007941 */ /* 0x000fea0003800000 */
.L_x_67618:
[----:B------:R-:W0:Y:S02]  /*28c0*/  F2I.FTZ.TRUNC.NTZ R0, R0 ;  /* 0x0000000000007305 */ /* 0x000e24000021f100 */
[----:B0-----:R-:W-:Y:S01]  /*28d0*/  PRMT R17, R0, 0x7610, R17 ;  /* 0x0000761000117816 */ /* 0x001fe20000000011 */
[----:B------:R-:W-:Y:S06]  /*28e0*/  BRA `(.L_x_67603) ;  /* 0x0000000400107947 */ /* 0x000fec0003800000 */
.L_x_67616:
        /* <DEDUP_REMOVED lines=21> */
.L_x_67625:
[----:B------:R-:W-:Y:S05]  /*2a40*/  BSYNC B1 ;  /* 0x0000000000017941 */ /* 0x000fea0003800000 */
.L_x_67624:
[----:B------:R-:W-:Y:S01]  /*2a50*/  LEA R5, R0, 0x37800000, 0x17 ;  /* 0x3780000000057811 */ /* 0x000fe200078eb8ff */
[----:B------:R-:W-:-:S05]  /*2a60*/  IMAD.SHL.U32 R0, R3, 0x200000, RZ ;  /* 0x0020000003007824 */ /* 0x000fca00078e00ff */
[----:B------:R-:W-:-:S07]  /*2a70*/  LOP3.LUT R0, R5, R0, R6, 0xfe, !PT ;  /* 0x0000000005007212 */ /* 0x000fce00078efe06 */
.L_x_67623:
[----:B------:R-:W-:Y:S05]  /*2a80*/  BSYNC B0 ;  /* 0x0000000000007941 */ /* 0x000fea0003800000 */
.L_x_67622:
[----:B------:R-:W0:Y:S02]  /*2a90*/  F2I.FTZ.TRUNC.NTZ R0, R0 ;  /* 0x0000000000007305 */ /* 0x000e24000021f100 */
[----:B0-----:R-:W-:Y:S01]  /*2aa0*/  PRMT R17, R0, 0x7610, R17 ;  /* 0x0000761000117816 */ /* 0x001fe20000000011 */
[----:B------:R-:W-:Y:S06]  /*2ab0*/  BRA `(.L_x_67603) ;  /* 0x00000000009c7947 */ /* 0x000fec0003800000 */
.L_x_67615:
        /* <DEDUP_REMOVED lines=14> */
.L_x_67629:
[----:B------:R-:W-:Y:S05]  /*2ba0*/  BSYNC B0 ;  /* 0x0000000000007941 */ /* 0x000fea0003800000 */
.L_x_67628:
[----:B------:R-:W0:Y:S02]  /*2bb0*/  F2I.FTZ.TRUNC.NTZ R0, R0 ;  /* 0x0000000000007305 */ /* 0x000e24000021f100 */
[----:B0-----:R-:W-:Y:S01]  /*2bc0*/  PRMT R17, R0, 0x7610, R17 ;  /* 0x0000761000117816 */ /* 0x001fe20000000011 */
[----:B------:R-:W-:Y:S06]  /*2bd0*/  BRA `(.L_x_67603) ;  /* 0x0000000000547947 */ /* 0x000fec0003800000 */
.L_x_67602:
        /* <DEDUP_REMOVED lines=16> */
.L_x_67630:
[----:B------:R-:W-:Y:S01]  /*2ce0*/  PRMT R17, RZ, 0x7610, R17 ;  /* 0x00007610ff117816 */ /* 0x000fe20000000011 */
[----:B------:R-:W-:Y:S06]  /*2cf0*/  BRA `(.L_x_67603) ;  /* 0x00000000000c7947 */ /* 0x000fec0003800000 */
.L_x_67627:
[----:B------:R2:W5:Y:S01]  /*2d00*/  LDG.E.U8 R17, desc[UR36][R4.64] ;  /* 0x0000002404117981 */ /* 0x000562000c1e1100 */
[----:B------:R-:W-:Y:S05]  /*2d10*/  BRA `(.L_x_67603) ;  /* 0x0000000000047947 */ /* 0x000fea0003800000 */
.L_x_67626:
[----:B------:R3:W5:Y:S02]  /*2d20*/  LDG.E.U8 R17, desc[UR36][R4.64] ;  /* 0x0000002404117981 */ /* 0x000764000c1e1100 */
.L_x_67603:
        /* <DEDUP_REMOVED lines=18> */
.L_x_67634:
[----:B------:R0:W5:Y:S01]  /*2e50*/  LDG.E.U8 R27, desc[UR36][R4.64] ;  /* 0x00000024041b7981 */ /* 0x000162000c1e1100 */
[----:B------:R-:W-:Y:S05]  /*2e60*/  BRA `(.L_x_67636) ;  /* 0x0000000c00547947 */ /* 0x000fea0003800000 */
.L_x_67633:
        /* <DEDUP_REMOVED lines=8> */
.L_x_67638:
[----:B------:R0:W5:Y:S01]  /*2ef0*/  LDG.E.U8 R27, desc[UR36][R4.64] ;  /* 0x00000024041b7981 */ /* 0x000162000c1e1100 */
[----:B------:R-:W-:Y:S05]  /*2f00*/  BRA `(.L_x_67636) ;  /* 0x0000000c002c7947 */ /* 0x000fea0003800000 */
.L_x_67637:
[----:B------:R0:W5:Y:S01]  /*2f10*/  LDG.E.U16 R27, desc[UR36][R4.64] ;  /* 0x00000024041b7981 */ /* 0x000162000c1e1500 */
[----:B------:R-:W-:Y:S05]  /*2f20*/  BRA `(.L_x_67636) ;  /* 0x0000000c00247947 */ /* 0x000fea0003800000 */
.L_x_67632:
        /* <DEDUP_REMOVED lines=9> */
.L_x_67640:
[----:B------:R-:W2:Y:S02]  /*2fc0*/  LDG.E.U16 R0, desc[UR36][R4.64] ;  /* 0x0000002404007981 */ /* 0x000ea4000c1e1500 */
[----:B--2---:R-:W-:-:S06]  /*2fd0*/  HADD2.F32 R0, -RZ, R0.H0_H0 ;  /* 0x20000000ff007230 */ /* 0x004fcc0000004100 */
[----:B------:R-:W0:Y:S02]  /*2fe0*/  F2I.FTZ.TRUNC.NTZ R0, R0 ;  /* 0x0000000000007305 */ /* 0x000e24000021f100 */
[----:B0-----:R-:W-:Y:S01]  /*2ff0*/  PRMT R27, R0, 0x7610, R27 ;  /* 0x00007610001b7816 */ /* 0x001fe2000000001b */
[----:B------:R-:W-:Y:S06]  /*3000*/  BRA `(.L_x_67636) ;  /* 0x0000000800ec7947 */ /* 0x000fec0003800000 */
.L_x_67639:
        /* <DEDUP_REMOVED lines=9> */
.L_x_67642:
[----:B------:R-:W2:Y:S02]  /*30a0*/  LDG.E.U16 R4, desc[UR36][R4.64] ;  /* 0x0000002404047981 */ /* 0x000ea4000c1e1500 */
[----:B--2---:R-:W-:-:S06]  /*30b0*/  HADD2.F32 R0, -RZ, R4.H0_H0 ;  /* 0x20000004ff007230 */ /* 0x004fcc0000004100 */
[----:B------:R-:W0:Y:S02]  /*30c0*/  F2I.FTZ.TRUNC.NTZ R0, R0 ;  /* 0x0000000000007305 */ /* 0x000e24000021f100 */
[----:B0-----:R-:W-:Y:S01]  /*30d0*/  PRMT R27, R0, 0x7610, R27 ;  /* 0x00007610001b7816 */ /* 0x001fe2000000001b */
[----:B------:R-:W-:Y:S06]  /*30e0*/  BRA `(.L_x_67636) ;  /* 0x0000000800b47947 */ /* 0x000fec0003800000 */
.L_x_67641:
[----:B------:R-:W2:Y:S02]  /*30f0*/  LDG.E.64 R4, desc[UR36][R4.64] ;  /* 0x0000002404047981 */ /* 0x000ea4000c1e1b00 */
[----:B--2---:R0:W2:Y:S01]  /*3100*/  F2I.F64.TRUNC R27, R4 ;  /* 0x00000004001b7311 */ /* 0x0040a2000030d100 */
[----:B------:R-:W-:Y:S05]  /*3110*/  BRA `(.L_x_67636) ;  /* 0x0000000800a87947 */ /* 0x000fea0003800000 */
.L_x_67631:
        /* <DEDUP_REMOVED lines=12> */
.L_x_67645:
[----:B------:R-:W2:Y:S02]  /*31e0*/  LDG.E.64 R4, desc[UR36][R4.64] ;  /* 0x0000002404047981 */ /* 0x000ea4000c1e1b00 */
[----:B--2---:R4:W0:Y:S01]  /*31f0*/  F2I.F64.TRUNC R27, R4 ;  /* 0x00000004001b7311 */ /* 0x004822000030d100 */
[----:B------:R-:W-:Y:S05]  /*3200*/  BRA `(.L_x_67636) ;  /* 0x00000008006c7947 */ /* 0x000fea0003800000 */
.L_x_67644:
        /* <DEDUP_REMOVED lines=28> */
.L_x_67647:
        /* <DEDUP_REMOVED lines=15> */
.L_x_67646:
[----:B------:R-:W2:Y:S02]  /*34c0*/  LDG.E.U16 R0, desc[UR36][R4.64] ;  /* 0x0000002404007981 */ /* 0x000ea4000c1e1500 */
[----:B--2---:R-:W-:-:S06]  /*34d0*/  IMAD.U32 R0, R0, 0x10000, RZ ;  /* 0x0001000000007824 */ /* 0x004fcc00078e00ff */
[----:B------:R-:W0:Y:S02]  /*34e0*/  F2I.FTZ.TRUNC.NTZ R0, R0 ;  /* 0x0000000000007305 */ /* 0x000e24000021f100 */
[----:B0-----:R-:W-:Y:S01]  /*34f0*/  PRMT R27, R0, 0x7610, R27 ;  /* 0x00007610001b7816 */ /* 0x001fe2000000001b */
[----:B------:R-:W-:Y:S06]  /*3500*/  BRA `(.L_x_67636) ;  /* 0x0000000400ac7947 */ /* 0x000fec0003800000 */
.L_x_67643:
        /* <DEDUP_REMOVED lines=10> */
.L_x_67650:
        /* <DEDUP_REMOVED lines=21> */
.L_x_67654:
[----:B------:R-:W-:Y:S05]  /*3700*/  BSYNC B1 ;  /* 0x0000000000017941 */ /* 0x000fea0003800000 */
.L_x_67653:
[----:B------:R-:W-:Y:S01]  /*3710*/  LEA R5, R0, 0x3b800000, 0x17 ;  /* 0x3b80000000057811 */ /* 0x000fe200078eb8ff */
[----:B------:R-:W-:-:S05]  /*3720*/  IMAD.SHL.U32 R0, R3, 0x100000, RZ ;  /* 0x0010000003007824 */ /* 0x000fca00078e00ff */
[----:B------:R-:W-:-:S07]  /*3730*/  LOP3.LUT R0, R5, R0, R6, 0xfe, !PT ;  /* 0x0000000005007212 */ /* 0x000fce00078efe06 */
.L_x_67652:
[----:B------:R-:W-:Y:S05]  /*3740*/  BSYNC B0 ;  /* 0x0000000000007941 */ /* 0x000fea0003800000 */
.L_x_67651:
[----:B------:R-:W0:Y:S02]  /*3750*/  F2I.FTZ.TRUNC.NTZ R0, R0 ;  /* 0x0000000000007305 */ /* 0x000e24000021f100 */
[----:B0-----:R-:W-:Y:S01]  /*3760*/  PRMT R27, R0, 0x7610, R27 ;  /* 0x00007610001b7816 */ /* 0x001fe2000000001b */
[----:B------:R-:W-:Y:S06]  /*3770*/  BRA `(.L_x_67636) ;  /* 0x0000000400107947 */ /* 0x000fec0003800000 */
.L_x_67649:
        /* <DEDUP_REMOVED lines=21> */
.L_x_67658:
[----:B------:R-:W-:Y:S05]  /*38d0*/  BSYNC B1 ;  /* 0x0000000000017941 */ /* 0x000fea0003800000 */
.L_x_67657:
[----:B------:R-:W-:Y:S01]  /*38e0*/  LEA R5, R0, 0x37800000, 0x17 ;  /* 0x3780000000057811 */ /* 0x000fe200078eb8ff */
[----:B------:R-:W-:-:S05]  /*38f0*/  IMAD.SHL.U32 R0, R3, 0x200000, RZ ;  /* 0x0020000003007824 */ /* 0x000fca00078e00ff */
[----:B------:R-:W-:-:S07]  /*3900*/  LOP3.LUT R0, R5, R0, R6, 0xfe, !PT ;  /* 0x0000000005007212 */ /* 0x000fce00078efe06 */
.L_x_67656:
[----:B------:R-:W-:Y:S05]  /*3910*/  BSYNC B0 ;  /* 0x0000000000007941 */ /* 0x000fea0003800000 */
.L_x_67655:
[----:B------:R-:W0:Y:S02]  /*3920*/  F2I.FTZ.TRUNC.NTZ R0, R0 ;  /* 0x0000000000007305 */ /* 0x000e24000021f100 */
[----:B0-----:R-:W-:Y:S01]  /*3930*/  PRMT R27, R0, 0x7610, R27 ;  /* 0x00007610001b7816 */ /* 0x001fe2000000001b */
[----:B------:R-:W-:Y:S06]  /*3940*/  BRA `(.L_x_67636) ;  /* 0x00000000009c7947 */ /* 0x000fec0003800000 */
.L_x_67648:
        /* <DEDUP_REMOVED lines=14> */
.L_x_67662:
[----:B------:R-:W-:Y:S05]  /*3a30*/  BSYNC B0 ;  /* 0x0000000000007941 */ /* 0x000fea0003800000 */
.L_x_67661:
[----:B------:R-:W0:Y:S02]  /*3a40*/  F2I.FTZ.TRUNC.NTZ R0, R0 ;  /* 0x0000000000007305 */ /* 0x000e24000021f100 */
[----:B0-----:R-:W-:Y:S01]  /*3a50*/  PRMT R27, R0, 0x7610, R27 ;  /* 0x00007610001b7816 */ /* 0x001fe2000000001b */
[----:B------:R-:W-:Y:S06]  /*3a60*/  BRA `(.L_x_67636) ;  /* 0x0000000000547947 */ /* 0x000fec0003800000 */
.L_x_67635:
        /* <DEDUP_REMOVED lines=16> */
.L_x_67663:
[----:B------:R-:W-:Y:S01]  /*3b70*/  PRMT R27, RZ, 0x7610, R27 ;  /* 0x00007610ff1b7816 */ /* 0x000fe2000000001b */
[----:B------:R-:W-:Y:S06]  /*3b80*/  BRA `(.L_x_67636) ;  /* 0x00000000000c7947 */ /* 0x000fec0003800000 */
.L_x_67660:
[----:B------:R2:W5:Y:S01]  /*3b90*/  LDG.E.U8 R27, desc[UR36][R4.64] ;  /* 0x00000024041b7981 */ /* 0x000562000c1e1100 */
[----:B------:R-:W-:Y:S05]  /*3ba0*/  BRA `(.L_x_67636) ;  /* 0x0000000000047947 */ /* 0x000fea0003800000 */
.L_x_67659:
[----:B------:R3:W5:Y:S02]  /*3bb0*/  LDG.E.U8 R27, desc[UR36][R4.64] ;  /* 0x00000024041b7981 */ /* 0x000764000c1e1100 */
.L_x_67636:
[----:B------:R-:W-:-:S07]  /*3bc0*/  VIADD R25, R25, 0x80 ;  /* 0x0000008019197836 */ /* 0x000fce0000000000 */
.L_x_67597:
[----:B------:R-:W-:Y:S05]  /*3bd0*/  BSYNC B6 ;  /* 0x0000000000067941 */ /* 0x000fea0003800000 */
.L_x_67596:
        /* <DEDUP_REMOVED lines=25> */
.L_x_67669:
[----:B------:R0:W5:Y:S01]  /*3d70*/  LDG.E.U8 R18, desc[UR36][R4.64] ;  /* 0x0000002404127981 */ /* 0x000162000c1e1100 */
[----:B------:R-:W-:Y:S05]  /*3d80*/  BRA `(.L_x_67671) ;  /* 0x0000000c00547947 */ /* 0x000fea0003800000 */
.L_x_67668:
        /* <DEDUP_REMOVED lines=8> */
.L_x_67673:
[----:B------:R0:W5:Y:S01]  /*3e10*/  LDG.E.U8 R18, desc[UR36][R4.64] ;  /* 0x0000002404127981 */ /* 0x000162000c1e1100 */
[----:B------:R-:W-:Y:S05]  /*3e20*/  BRA `(.L_x_67671) ;  /* 0x0000000c002c7947 */ /* 0x000fea0003800000 */
.L_x_67672:
[----:B------:R0:W5:Y:S01]  /*3e30*/  LDG.E.U16 R18, desc[UR36][R4.64] ;  /* 0x0000002404127981 */ /* 0x000162000c1e1500 */
[----:B------:R-:W-:Y:S05]  /*3e40*/  BRA `(.L_x_67671) ;  /* 0x0000000c00247947 */ /* 0x000fea0003800000 */
.L_x_67667:
        /* <DEDUP_REMOVED lines=9> */
.L_x_67675:
[----:B------:R-:W2:Y:S02]  /*3ee0*/  LDG.E.U16 R0, desc[UR36][R4.64] ;  /* 0x0000002404007981 */ /* 0x000ea4000c1e1500 */
[----:B--2---:R-:W-:-:S06]  /*3ef0*/  HADD2.F32 R0, -RZ, R0.H0_H0 ;  /* 0x20000000ff007230 */ /* 0x004fcc0000004100 */
[----:B------:R-:W0:Y:S02]  /*3f00*/  F2I.FTZ.TRUNC.NTZ R0, R0 ;  /* 0x0000000000007305 */ /* 0x000e24000021f100 */
[----:B0-----:R-:W-:Y:S01]  /*3f10*/  PRMT R18, R0, 0x7610, R18 ;  /* 0x0000761000127816 */ /* 0x001fe20000000012 */
[----:B------:R-:W-:Y:S06]  /*3f20*/  BRA `(.L_x_67671) ;  /* 0x0000000800ec7947 */ /* 0x000fec0003800000 */
.L_x_67674:
        /* <DEDUP_REMOVED lines=9> */
.L_x_67677:
[----:B------:R-:W2:Y:S02]  /*3fc0*/  LDG.E.U16 R4, desc[UR36][R4.64] ;  /* 0x0000002404047981 */ /* 0x000ea4000c1e1500 */
[----:B--2---:R-:W-:-:S06]  /*3fd0*/  HADD2.F32 R0, -RZ, R4.H0_H0 ;  /* 0x20000004ff007230 */ /* 0x004fcc0000004100 */
[----:B------:R-:W0:Y:S02]  /*3fe0*/  F2I.FTZ.TRUNC.NTZ R0, R0 ;  /* 0x0000000000007305 */ /* 0x000e24000021f100 */
[----:B0-----:R-:W-:Y:S01]  /*3ff0*/  PRMT R18, R0, 0x7610, R18 ;  /* 0x0000761000127816 */ /* 0x001fe20000000012 */
[----:B------:R-:W-:Y:S06]  /*4000*/  BRA `(.L_x_67671) ;  /* 0x0000000800b47947 */ /* 0x000fec0003800000 */
.L_x_67676:
[----:B------:R-:W2:Y:S02]  /*4010*/  LDG.E.64 R4, desc[UR36][R4.64] ;  /* 0x0000002404047981 */ /* 0x000ea4000c1e1b00 */
[----:B--2---:R0:W1:Y:S01]  /*4020*/  F2I.F64.TRUNC R18, R4 ;  /* 0x0000000400127311 */ /* 0x004062000030d100 */
[----:B------:R-:W-:Y:S05]  /*4030*/  BRA `(.L_x_67671) ;  /* 0x0000000800a87947 */ /* 0x000fea0003800000 */
.L_x_67666:
        /* <DEDUP_REMOVED lines=12> */
.L_x_67680:
[----:B------:R-:W2:Y:S02]  /*4100*/  LDG.E.64 R4, desc[UR36][R4.64] ;  /* 0x0000002404047981 */ /* 0x000ea4000c1e1b00 */
[----:B--2---:R0:W1:Y:S01]  /*4110*/  F2I.F64.TRUNC R18, R4 ;  /* 0x0000000400127311 */ /* 0x004062000030d100 */
[----:B------:R-:W-:Y:S05]  /*4120*/  BRA `(.L_x_67671) ;  /* 0x00000008006c7947 */ /* 0x000fea0003800000 */
.L_x_67679:
        /* <DEDUP_REMOVED lines=28> */
.L_x_67682:
        /* <DEDUP_REMOVED lines=15> */
.L_x_67681:
[----:B------:R-:W2:Y:S02]  /*43e0*/  LDG.E.U16 R0, desc[UR36][R4.64] ;  /* 0x0000002404007981 */ /* 0x000ea4000c1e1500 */
[----:B--2---:R-:W-:-:S06]  /*43f0*/  IMAD.U32 R0, R0, 0x10000, RZ ;  /* 0x0001000000007824 */ /* 0x004fcc00078e00ff */
[----:B------:R-:W0:Y:S02]  /*4400*/  F2I.FTZ.TRUNC.NTZ R0, R0 ;  /* 0x0000000000007305 */ /* 0x000e24000021f100 */
[----:B0-----:R-:W-:Y:S01]  /*4410*/  PRMT R18, R0, 0x7610, R18 ;  /* 0x0000761000127816 */ /* 0x001fe20000000012 */
[----:B------:R-:W-:Y:S06]  /*4420*/  BRA `(.L_x_67671) ;  /* 0x0000000400ac7947 */ /* 0x000fec0003800000 */
.L_x_67678:
        /* <DEDUP_REMOVED lines=10> */
.L_x_67685:
        /* <DEDUP_REMOVED lines=21> */
.L_x_67689:
[----:B------:R-:W-:Y:S05]  /*4620*/  BSYNC B1 ;  /* 0x0000000000017941 */ /* 0x000fea0003800000 */
.L_x_67688:
[----:B------:R-:W-:Y:S01]  /*4630*/  LEA R5, R0, 0x3b800000, 0x17 ;  /* 0x3b80000000057811 */ /* 0x000fe200078eb8ff */
[----:B------:R-:W-:-:S05]  /*4640*/  IMAD.SHL.U32 R0, R3, 0x100000, RZ ;  /* 0x0010000003007824 */ /* 0x000fca00078e00ff */
[----:B------:R-:W-:-:S07]  /*4650*/  LOP3.LUT R0, R5, R0, R6, 0xfe, !PT ;  /* 0x0000000005007212 */ /* 0x000fce00078efe06 */
.L_x_67687:
[----:B------:R-:W-:Y:S05]  /*4660*/  BSYNC B0 ;  /* 0x0000000000007941 */ /* 0x000fea0003800000 */
.L_x_67686:
[----:B------:R-:W0:Y:S02]  /*4670*/  F2I.FTZ.TRUNC.NTZ R0, R0 ;  /* 0x0000000000007305 */ /* 0x000e24000021f100 */
[----:B0-----:R-:W-:Y:S01]  /*4680*/  PRMT R18, R0, 0x7610, R18 ;  /* 0x0000761000127816 */ /* 0x001fe20000000012 */
[----:B------:R-:W-:Y:S06]  /*4690*/  BRA `(.L_x_67671) ;  /* 0x0000000400107947 */ /* 0x000fec0003800000 */
.L_x_67684:
        /* <DEDUP_REMOVED lines=21> */
.L_x_67693:
[----:B------:R-:W-:Y:S05]  /*47f0*/  BSYNC B1 ;  /* 0x0000000000017941 */ /* 0x000fea0003800000 */
.L_x_67692:
[----:B------:R-:W-:Y:S01]  /*4800*/  LEA R5, R0, 0x37800000, 0x17 ;  /* 0x3780000000057811 */ /* 0x000fe200078eb8ff */
[----:B------:R-:W-:-:S05]  /*4810*/  IMAD.SHL.U32 R0, R3, 0x200000, RZ ;  /* 0x0020000003007824 */ /* 0x000fca00078e00ff */
[----:B------:R-:W-:-:S07]  /*4820*/  LOP3.LUT R0, R5, R0, R6, 0xfe, !PT ;  /* 0x0000000005007212 */ /* 0x000fce00078efe06 */
.L_x_67691:
[----:B------:R-:W-:Y:S05]  /*4830*/  BSYNC B0 ;  /* 0x0000000000007941 */ /* 0x000fea0003800000 */
.L_x_67690:
[----:B------:R-:W0:Y:S02]  /*4840*/  F2I.FTZ.TRUNC.NTZ R0, R0 ;  /* 0x0000000000007305 */ /* 0x000e24000021f100 */
[----:B0-----:R-:W-:Y:S01]  /*4850*/  PRMT R18, R0, 0x7610, R18 ;  /* 0x0000761000127816 */ /* 0x001fe20000000012 */
[----:B------:R-:W-:Y:S06]  /*4860*/  BRA `(.L_x_67671) ;  /* 0x00000000009c7947 */ /* 0x000fec0003800000 */
.L_x_67683:
        /* <DEDUP_REMOVED lines=14> */
.L_x_67697:
[----:B------:R-:W-:Y:S05]  /*4950*/  BSYNC B0 ;  /* 0x0000000000007941 */ /* 0x000fea0003800000 */
.L_x_67696:
[----:B------:R-:W0:Y:S02]  /*4960*/  F2I.FTZ.TRUNC.NTZ R0, R0 ;  /* 0x0000000000007305 */ /* 0x000e24000021f100 */
[----:B0-----:R-:W-:Y:S01]  /*4970*/  PRMT R18, R0, 0x7610, R18 ;  /* 0x0000761000127816 */ /* 0x001fe20000000012 */
[----:B------:R-:W-:Y:S06]  /*4980*/  BRA `(.L_x_67671) ;  /* 0x0000000000547947 */ /* 0x000fec0003800000 */
.L_x_67670:
        /* <DEDUP_REMOVED lines=16> */
.L_x_67698:
[----:B------:R-:W-:Y:S01]  /*4a90*/  PRMT R18, RZ, 0x7610, R18 ;  /* 0x00007610ff127816 */ /* 0x000fe20000000012 */
[----:B------:R-:W-:Y:S06]  /*4aa0*/  BRA `(.L_x_67671) ;  /* 0x00000000000c7947 */ /* 0x000fec0003800000 */
.L_x_67695:
[----:B------:R3:W5:Y:S01]  /*4ab0*/  LDG.E.U8 R18, desc[UR36][R4.64] ;  /* 0x0000002404127981 */ /* 0x000762000c1e1100 */
[----:B------:R-:W-:Y:S05]  /*4ac0*/  BRA `(.L_x_67671) ;  /* 0x0000000000047947 */ /* 0x000fea0003800000 */
.L_x_67694:
[----:B------:R4:W5:Y:S02]  /*4ad0*/  LDG.E.U8 R18, desc[UR36][R4.64] ;  /* 0x0000002404127981 */ /* 0x000964000c1e1100 */
.L_x_67671:
        /* <DEDUP_REMOVED lines=19> */
.L_x_67702:
[----:B------:R0:W5:Y:S01]  /*4c10*/  LDG.E.U8 R26, desc[UR36][R4.64] ;  /* 0x00000024041a7981 */ /* 0x000162000c1e1100 */
[----:B------:R-:W-:Y:S05]  /*4c20*/  BRA `(.L_x_67704) ;  /* 0x0000000c00547947 */ /* 0x000fea0003800000 */
.L_x_67701:
        /* <DEDUP_REMOVED lines=8> */
.L_x_67706:
[----:B------:R0:W5:Y:S01]  /*4cb0*/  LDG.E.U8 R26, desc[UR36][R4.64] ;  /* 0x00000024041a7981 */ /* 0x000162000c1e1100 */
[----:B------:R-:W-:Y:S05]  /*4cc0*/  BRA `(.L_x_67704) ;  /* 0x0000000c002c7947 */ /* 0x000fea0003800000 */
.L_x_67705:
[----:B------:R0:W5:Y:S01]  /*4cd0*/  LDG.E.U16 R26, desc[UR36][R4.64] ;  /* 0x00000024041a7981 */ /* 0x000162000c1e1500 */
[----:B------:R-:W-:Y:S05]  /*4ce0*/  BRA `(.L_x_67704) ;  /* 0x0000000c00247947 */ /* 0x000fea0003800000 */
.L_x_67700:
        /* <DEDUP_REMOVED lines=9> */
.L_x_67708:
[----:B------:R-:W2:Y:S02]  /*4d80*/  LDG.E.U16 R0, desc[UR36][R4.64] ;  /* 0x0000002404007981 */ /* 0x000ea4000c1e1500 */
[----:B--2---:R-:W-:-:S06]  /*4d90*/  HADD2.F32 R0, -RZ, R0.H0_H0 ;  /* 0x20000000ff007230 */ /* 0x004fcc0000004100 */
[----:B------:R-:W0:Y:S02]  /*4da0*/  F2I.FTZ.TRUNC.NTZ R0, R0 ;  /* 0x0000000000007305 */ /* 0x000e24000021f100 */
[----:B0-----:R-:W-:Y:S01]  /*4db0*/  PRMT R26, R0, 0x7610, R26 ;  /* 0x00007610001a7816 */ /* 0x001fe2000000001a */
[----:B------:R-:W-:Y:S06]  /*4dc0*/  BRA `(.L_x_67704) ;  /* 0x0000000800ec7947 */ /* 0x000fec0003800000 */
.L_x_67707:
        /* <DEDUP_REMOVED lines=9> */
.L_x_67710:
[----:B------:R-:W2:Y:S02]  /*4e60*/  LDG.E.U16 R4, desc[UR36][R4.64] ;  /* 0x0000002404047981 */ /* 0x000ea4000c1e1500 */
[----:B--2---:R-:W-:-:S06]  /*4e70*/  HADD2.F32 R0, -RZ, R4.H0_H0 ;  /* 0x20000004ff007230 */ /* 0x004fcc0000004100 */
[----:B------:R-:W0:Y:S02]  /*4e80*/  F2I.FTZ.TRUNC.NTZ R0, R0 ;  /* 0x0000000000007305 */ /* 0x000e24000021f100 */
[----:B0-----:R-:W-:Y:S01]  /*4e90*/  PRMT R26, R0, 0x7610, R26 ;  /* 0x00007610001a7816 */ /* 0x001fe2000000001a */
[----:B------:R-:W-:Y:S06]  /*4ea0*/  BRA `(.L_x_67704) ;  /* 0x0000000800b47947 */ /* 0x000fec0003800000 */
.L_x_67709:
[----:B------:R-:W2:Y:S02]  /*4eb0*/  LDG.E.64 R4, desc[UR36][R4.64] ;  /* 0x0000002404047981 */ /* 0x000ea4000c1e1b00 */
[----:B--2---:R0:W1:Y:S01]  /*4ec0*/  F2I.F64.TRUNC R26, R4 ;  /* 0x00000004001a7311 */ /* 0x004062000030d100 */
[----:B------:R-:W-:Y:S05]  /*4ed0*/  BRA `(.L_x_67704) ;  /* 0x0000000800a87947 */ /* 0x000fea0003800000 */
.L_x_67699:
        /* <DEDUP_REMOVED lines=12> */
.L_x_67713:
[----:B------:R-:W2:Y:S02]  /*4fa0*/  LDG.E.64 R4, desc[UR36][R4.64] ;  /* 0x0000002404047981 */ /* 0x000ea4000c1e1b00 */
[----:B--2---:R3:W4:Y:S01]  /*4fb0*/  F2I.F64.TRUNC R26, R4 ;  /* 0x00000004001a7311 */ /* 0x004722000030d100 */
[----:B------:R-:W-:Y:S05]  /*4fc0*/  BRA `(.L_x_67704) ;  /* 0x00000008006c7947 */ /* 0x000fea0003800000 */
.L_x_67712:
        /* <DEDUP_REMOVED lines=28> */
.L_x_67715:
        /* <DEDUP_REMOVED lines=15> */
.L_x_67714:
[----:B------:R-:W2:Y:S02]  /*5280*/  LDG.E.U16 R0, desc[UR36][R4.64] ;  /* 0x0000002404007981 */ /* 0x000ea4000c1e1500 */
[----:B--2---:R-:W-:-:S06]  /*5290*/  IMAD.U32 R0, R0, 0x10000, RZ ;  /* 0x0001000000007824 */ /* 0x004fcc00078e00ff */
[----:B------:R-:W0:Y:S02]  /*52a0*/  F2I.FTZ.TRUNC.NTZ R0, R0 ;  /* 0x0000000000007305 */ /* 0x000e24000021f100 */
[----:B0-----:R-:W-:Y:S01]  /*52b0*/  PRMT R26, R0, 0x7610, R26 ;  /* 0x00007610001a7816 */ /* 0x001fe2000000001a */
[----:B------:R-:W-:Y:S06]  /*52c0*/  BRA `(.L_x_67704) ;  /* 0x0000000400ac7947 */ /* 0x000fec0003800000 */
.L_x_67711:
        /* <DEDUP_REMOVED lines=10> */
.L_x_67718:
        /* <DEDUP_REMOVED lines=21> */
.L_x_67722:
[----:B------:R-:W-:Y:S05]  /*54c0*/  BSYNC B1 ;  /* 0x0000000000017941 */ /* 0x000fea0003800000 */
.L_x_67721:
[----:B------:R-:W-:Y:S01]  /*54d0*/  LEA R5, R0, 0x3b800000, 0x17 ;  /* 0x3b80000000057811 */ /* 0x000fe200078eb8ff */
[----:B------:R-:W-:-:S05]  /*54e0*/  IMAD.SHL.U32 R0, R3, 0x100000, RZ ;  /* 0x0010000003007824 */ /* 0x000fca00078e00ff */
[----:B------:R-:W-:-:S07]  /*54f0*/  LOP3.LUT R0, R5, R0, R6, 0xfe, !PT ;  /* 0x0000000005007212 */ /* 0x000fce00078efe06 */
.L_x_67720:
[----:B------:R-:W-:Y:S05]  /*5500*/  BSYNC B0 ;  /* 0x0000000000007941 */ /* 0x000fea0003800000 */
.L_x_67719:
[----:B------:R-:W0:Y:S02]  /*5510*/  F2I.FTZ.TRUNC.NTZ R0, R0 ;  /* 0x0000000000007305 */ /* 0x000e24000021f100 */
[----:B0-----:R-:W-:Y:S01]  /*5520*/  PRMT R26, R0, 0x7610, R26 ;  /* 0x00007610001a7816 */ /* 0x001fe2000000001a */
[----:B------:R-:W-:Y:S06]  /*5530*/  BRA `(.L_x_67704) ;  /* 0x0000000400107947 */ /* 0x000fec0003800000 */
.L_x_67717:
        /* <DEDUP_REMOVED lines=21> */
.L_x_67726:
[----:B------:R-:W-:Y:S05]  /*5690*/  BSYNC B1 ;  /* 0x0000000000017941 */ /* 0x000fea0003800000 */
.L_x_67725:
[----:B------:R-:W-:Y:S01]  /*56a0*/  LEA R5, R0, 0x37800000, 0x17 ;  /* 0x3780000000057811 */ /* 0x000fe200078eb8ff */
[----:B------:R-:W-:-:S05]  /*56b0*/  IMAD.SHL.U32 R0, R3, 0x200000, RZ ;  /* 0x0020000003007824 */ /* 0x000fca00078e00ff */
[----:B------:R-:W-:-:S07]  /*56c0*/  LOP3.LUT R0, R5, R0, R6, 0xfe, !PT ;  /* 0x0000000005007212 */ /* 0x000fce00078efe06 */
.L_x_67724:
[----:B------:R-:W-:Y:S05]  /*56d0*/  BSYNC B0 ;  /* 0x0000000000007941 */ /* 0x000fea0003800000 */
.L_x_67723:
[----:B------:R-:W0:Y:S02]  /*56e0*/  F2I.FTZ.TRUNC.NTZ R0, R0 ;  /* 0x0000000000007305 */ /* 0x000e24000021f100 */
[----:B0-----:R-:W-:Y:S01]  /*56f0*/  PRMT R26, R0, 0x7610, R26 ;  /* 0x00007610001a7816 */ /* 0x001fe2000000001a */
[----:B------:R-:W-:Y:S06]  /*5700*/  BRA `(.L_x_67704) ;  /* 0x00000000009c7947 */ /* 0x000fec0003800000 */
.L_x_67716:
        /* <DEDUP_REMOVED lines=14> */
.L_x_67730:
[----:B------:R-:W-:Y:S05]  /*57f0*/  BSYNC B0 ;  /* 0x0000000000007941 */ /* 0x000fea0003800000 */
.L_x_67729:
[----:B------:R-:W0:Y:S02]  /*5800*/  F2I.FTZ.TRUNC.NTZ R0, R0 ;  /* 0x0000000000007305 */ /* 0x000e24000021f100 */
[----:B0-----:R-:W-:Y:S01]  /*5810*/  PRMT R26, R0, 0x7610, R26 ;  /* 0x00007610001a7816 */ /* 0x001fe2000000001a */
[----:B------:R-:W-:Y:S06]  /*5820*/  BRA `(.L_x_67704) ;  /* 0x0000000000547947 */ /* 0x000fec0003800000 */
.L_x_67703:
        /* <DEDUP_REMOVED lines=16> */
.L_x_67731:
[----:B------:R-:W-:Y:S01]  /*5930*/  PRMT R26, RZ, 0x7610, R26 ;  /* 0x00007610ff1a7816 */ /* 0x000fe2000000001a */
[----:B------:R-:W-:Y:S06]  /*5940*/  BRA `(.L_x_67704) ;  /* 0x00000000000c7947 */ /* 0x000fec0003800000 */
.L_x_67728:
[----:B------:R1:W5:Y:S01]  /*5950*/  LDG.E.U8 R26, desc[UR36][R4.64] ;  /* 0x00000024041a7981 */ /* 0x000362000c1e1100 */
[----:B------:R-:W-:Y:S05]  /*5960*/  BRA `(.L_x_67704) ;  /* 0x0000000000047947 */ /* 0x000fea0003800000 */
.L_x_67727:
[----:B------:R2:W5:Y:S02]  /*5970*/  LDG.E.U8 R26, desc[UR36][R4.64] ;  /* 0x00000024041a7981 */ /* 0x000564000c1e1100 */
.L_x_67704:
[----:B------:R-:W-:-:S07]  /*5980*/  VIADD R25, R25, 0x80 ;  /* 0x0000008019197836 */ /* 0x000fce0000000000 */
.L_x_67665:
[----:B------:R-:W-:Y:S05]  /*5990*/  BSYNC B6 ;  /* 0x0000000000067941 */ /* 0x000fea0003800000 */
.L_x_67664:
        /* <DEDUP_REMOVED lines=23> */
.L_x_67737:
[----:B------:R0:W5:Y:S01]  /*5b10*/  LDG.E.U8 R24, desc[UR36][R4.64] ;  /* 0x0000002404187981 */ /* 0x000162000c1e1100 */
[----:B------:R-:W-:Y:S05]  /*5b20*/  BRA `(.L_x_67739) ;  /* 0x0000000c00547947 */ /* 0x000fea0003800000 */
.L_x_67736:
        /* <DEDUP_REMOVED lines=8> */
.L_x_67741:
[----:B------:R3:W5:Y:S01]  /*5bb0*/  LDG.E.U8 R24, desc[UR36][R4.64] ;  /* 0x0000002404187981 */ /* 0x000762000c1e1100 */
[----:B------:R-:W-:Y:S05]  /*5bc0*/  BRA `(.L_x_67739) ;  /* 0x0000000c002c7947 */ /* 0x000fea0003800000 */
.L_x_67740:
[----:B------:R2:W5:Y:S01]  /*5bd0*/  LDG.E.U16 R24, desc[UR36][R4.64] ;  /* 0x0000002404187981 */ /* 0x000562000c1e1500 */
[----:B------:R-:W-:Y:S05]  /*5be0*/  BRA `(.L_x_67739) ;  /* 0x0000000c00247947 */ /* 0x000fea0003800000 */
.L_x_67735:
        /* <DEDUP_REMOVED lines=9> */
.L_x_67743:
[----:B------:R-:W2:Y:S02]  /*5c80*/  LDG.E.U16 R0, desc[UR36][R4.64] ;  /* 0x0000002404007981 */ /* 0x000ea4000c1e1500 */
[----:B--2---:R-:W-:-:S06]  /*5c90*/  HADD2.F32 R0, -RZ, R0.H0_H0 ;  /* 0x20000000ff007230 */ /* 0x004fcc0000004100 */
[----:B------:R-:W0:Y:S02]  /*5ca0*/  F2I.FTZ.TRUNC.NTZ R0, R0 ;  /* 0x0000000000007305 */ /* 0x000e24000021f100 */
[----:B0-----:R-:W-:Y:S01]  /*5cb0*/  PRMT R24, R0, 0x7610, R24 ;  /* 0x0000761000187816 */ /* 0x001fe20000000018 */
[----:B------:R-:W-:Y:S06]  /*5cc0*/  BRA `(.L_x_67739) ;  /* 0x0000000800ec7947 */ /* 0x000fec0003800000 */
.L_x_67742:
        /* <DEDUP_REMOVED lines=9> */
.L_x_67745:
[----:B------:R-:W2:Y:S02]  /*5d60*/  LDG.E.U16 R4, desc[UR36][R4.64] ;  /* 0x0000002404047981 */ /* 0x000ea4000c1e1500 */
[----:B--2---:R-:W-:-:S06]  /*5d70*/  HADD2.F32 R0, -RZ, R4.H0_H0 ;  /* 0x20000004ff007230 */ /* 0x004fcc0000004100 */
[----:B------:R-:W0:Y:S02]  /*5d80*/  F2I.FTZ.TRUNC.NTZ R0, R0 ;  /* 0x0000000000007305 */ /* 0x000e24000021f100 */
[----:B0-----:R-:W-:Y:S01]  /*5d90*/  PRMT R24, R0, 0x7610, R24 ;  /* 0x0000761000187816 */ /* 0x001fe20000000018 */
[----:B------:R-:W-:Y:S06]  /*5da0*/  BRA `(.L_x_67739) ;  /* 0x0000000800b47947 */ /* 0x000fec0003800000 */
.L_x_67744:
[----:B------:R-:W2:Y:S02]  /*5db0*/  LDG.E.64 R4, desc[UR36][R4.64] ;  /* 0x0000002404047981 */ /* 0x000ea4000c1e1b00 */
[----:B--2---:R0:W1:Y:S01]  /*5dc0*/  F2I.F64.TRUNC R24, R4 ;  /* 0x0000000400187311 */ /* 0x004062000030d100 */
[----:B------:R-:W-:Y:S05]  /*5dd0*/  BRA `(.L_x_67739) ;  /* 0x0000000800a87947 */ /* 0x000fea0003800000 */
.L_x_67734:
        /* <DEDUP_REMOVED lines=12> */
.L_x_67748:
[----:B------:R-:W2:Y:S02]  /*5ea0*/  LDG.E.64 R4, desc[UR36][R4.64] ;  /* 0x0000002404047981 */ /* 0x000ea4000c1e1b00 */
[----:B--2---:R0:W1:Y:S01]  /*5eb0*/  F2I.F64.TRUNC R24, R4 ;  /* 0x0000000400187311 */ /* 0x004062000030d100 */
[----:B------:R-:W-:Y:S05]  /*5ec0*/  BRA `(.L_x_67739) ;  /* 0x00000008006c7947 */ /* 0x000fea0003800000 */
.L_x_67747:
        /* <DEDUP_REMOVED lines=28> */
.L_x_67750:
        /* <DEDUP_REMOVED lines=15> */
.L_x_67749:
[----:B------:R-:W2:Y:S02]  /*6180*/  LDG.E.U16 R0, desc[UR36][R4.64] ;  /* 0x0000002404007981 */ /* 0x000ea4000c1e1500 */
[----:B--2---:R-:W-:-:S06]  /*6190*/  IMAD.U32 R0, R0, 0x10000, RZ ;  /* 0x0001000000007824 */ /* 0x004fcc00078e00ff */
[----:B------:R-:W0:Y:S02]  /*61a0*/  F2I.FTZ.TRUNC.NTZ R0, R0 ;  /* 0x0000000000007305 */ /* 0x000e24000021f100 */
[----:B0-----:R-:W-:Y:S01]  /*61b0*/  PRMT R24, R0, 0x7610, R24 ;  /* 0x0000761000187816 */ /* 0x001fe20000000018 */
[----:B------:R-:W-:Y:S06]  /*61c0*/  BRA `(.L_x_67739) ;  /* 0x0000000400ac7947 */ /* 0x000fec0003800000 */
.L_x_67746:
        /* <DEDUP_REMOVED lines=10> */
.L_x_67753:
        /* <DEDUP_REMOVED lines=21> */
.L_x_67757:
[----:B------:R-:W-:Y:S05]  /*63c0*/  BSYNC B1 ;  /* 0x0000000000017941 */ /* 0x000fea0003800000 */
.L_x_67756:
[----:B------:R-:W-:Y:S01]  /*63d0*/  LEA R5, R0, 0x3b800000, 0x17 ;  /* 0x3b80000000057811 */ /* 0x000fe200078eb8ff */
[----:B------:R-:W-:-:S05]  /*63e0*/  IMAD.SHL.U32 R0, R3, 0x100000, RZ ;  /* 0x0010000003007824 */ /* 0x000fca00078e00ff */
[----:B------:R-:W-:-:S07]  /*63f0*/  LOP3.LUT R0, R5, R0, R6, 0xfe, !PT ;  /* 0x0000000005007212 */ /* 0x000fce00078efe06 */
.L_x_67755:
[----:B------:R-:W-:Y:S05]  /*6400*/  BSYNC B0 ;  /* 0x0000000000007941 */ /* 0x000fea0003800000 */
.L_x_67754:
[----:B------:R-:W0:Y:S02]  /*6410*/  F2I.FTZ.TRUNC.NTZ R0, R0 ;  /* 0x0000000000007305 */ /* 0x000e24000021f100 */
[----:B0-----:R-:W-:Y:S01]  /*6420*/  PRMT R24, R0, 0x7610, R24 ;  /* 0x0000761000187816 */ /* 0x001fe20000000018 */
[----:B------:R-:W-:Y:S06]  /*6430*/  BRA `(.L_x_67739) ;  /* 0x0000000400107947 */ /* 0x000fec0003800000 */
.L_x_67752:
        /* <DEDUP_REMOVED lines=21> */
.L_x_67761:
[----:B------:R-:W-:Y:S05]  /*6590*/  BSYNC B1 ;  /* 0x0000000000017941 */ /* 0x000fea0003800000 */
.L_x_67760:
[----:B------:R-:W-:Y:S01]  /*65a0*/  LEA R5, R0, 0x37800000, 0x17 ;  /* 0x3780000000057811 */ /* 0x000fe200078eb8ff */
[----:B------:R-:W-:-:S05]  /*65b0*/  IMAD.SHL.U32 R0, R3, 0x200000, RZ ;  /* 0x0020000003007824 */ /* 0x000fca00078e00ff */
[----:B------:R-:W-:-:S07]  /*65c0*/  LOP3.LUT R0, R5, R0, R6, 0xfe, !PT ;  /* 0x0000000005007212 */ /* 0x000fce00078efe06 */
.L_x_67759:
[----:B------:R-:W-:Y:S05]  /*65d0*/  BSYNC B0 ;  /* 0x0000000000007941 */ /* 0x000fea0003800000 */
.L_x_67758:
[----:B------:R-:W0:Y:S02]  /*65e0*/  F2I.FTZ.TRUNC.NTZ R0, R0 ;  /* 0x0000000000007305 */ /* 0x000e24000021f100 */
[----:B0-----:R-:W-:Y:S01]  /*65f0*/  PRMT R24, R0, 0x7610, R24 ;  /* 0x0000761000187816 */ /* 0x001fe20000000018 */
[----:B------:R-:W-:Y:S06]  /*6600*/  BRA `(.L_x_67739) ;  /* 0x00000000009c7947 */ /* 0x000fec0003800000 */
.L_x_67751:
        /* <DEDUP_REMOVED lines=14> */
.L_x_67765:
[----:B------:R-:W-:Y:S05]  /*66f0*/  BSYNC B0 ;  /* 0x0000000000007941 */ /* 0x000fea0003800000 */
.L_x_67764:
[----:B------:R-:W0:Y:S02]  /*6700*/  F2I.FTZ.TRUNC.NTZ R0, R0 ;  /* 0x0000000000007305 */ /* 0x000e24000021f100 */
[----:B0-----:R-:W-:Y:S01]  /*6710*/  PRMT R24, R0, 0x7610, R24 ;  /* 0x0000761000187816 */ /* 0x001fe20000000018 */
[----:B------:R-:W-:Y:S06]  /*6720*/  BRA `(.L_x_67739) ;  /* 0x0000000000547947 */ /* 0x000fec0003800000 */
.L_x_67738:
        /* <DEDUP_REMOVED lines=16> */
.L_x_67766:
[----:B------:R-:W-:Y:S01]  /*6830*/  PRMT R24, RZ, 0x7610, R24 ;  /* 0x00007610ff187816 */ /* 0x000fe20000000018 */
[----:B------:R-:W-:Y:S06]  /*6840*/  BRA `(.L_x_67739) ;  /* 0x00000000000c7947 */ /* 0x000fec0003800000 */
.L_x_67763:
[----:B------:R0:W5:Y:S01]  /*6850*/  LDG.E.U8 R24, desc[UR36][R4.64] ;  /* 0x0000002404187981 */ /* 0x000162000c1e1100 */
[----:B------:R-:W-:Y:S05]  /*6860*/  BRA `(.L_x_67739) ;  /* 0x0000000000047947 */ /* 0x000fea0003800000 */
.L_x_67762:
[----:B------:R0:W5:Y:S02]  /*6870*/  LDG.E.U8 R24, desc[UR36][R4.64] ;  /* 0x0000002404187981 */ /* 0x000164000c1e1100 */
.L_x_67739:
        /* <DEDUP_REMOVED lines=19> */
.L_x_67770:
[----:B------:R0:W5:Y:S01]  /*69b0*/  LDG.E.U8 R19, desc[UR36][R4.64] ;  /* 0x0000002404137981 */ /* 0x000162000c1e1100 */
[----:B------:R-:W-:Y:S05]  /*69c0*/  BRA `(.L_x_67733) ;  /* 0x0000000c00507947 */ /* 0x000fea0003800000 */
.L_x_67769:
        /* <DEDUP_REMOVED lines=8> */
.L_x_67773:
[----:B------:R0:W5:Y:S01]  /*6a50*/  LDG.E.U8 R19, desc[UR36][R4.64] ;  /* 0x0000002404137981 */ /* 0x000162000c1e1100 */
[----:B------:R-:W-:Y:S05]  /*6a60*/  BRA `(.L_x_67733) ;  /* 0x0000000c00287947 */ /* 0x000fea0003800000 */
.L_x_67772:
[----:B------:R0:W5:Y:S01]  /*6a70*/  LDG.E.U16 R19, desc[UR36][R4.64] ;  /* 0x0000002404137981 */ /* 0x000162000c1e1500 */
[----:B------:R-:W-:Y:S05]  /*6a80*/  BRA `(.L_x_67733) ;  /* 0x0000000c00207947 */ /* 0x000fea0003800000 */
.L_x_67768:
        /* <DEDUP_REMOVED lines=9> */
.L_x_67775:
[----:B------:R-:W2:Y:S02]  /*6b20*/  LDG.E.U16 R0, desc[UR36][R4.64] ;  /* 0x0000002404007981 */ /* 0x000ea4000c1e1500 */
[----:B--2---:R-:W-:-:S06]  /*6b30*/  HADD2.F32 R0, -RZ, R0.H0_H0 ;  /* 0x20000000ff007230 */ /* 0x004fcc0000004100 */
[----:B------:R-:W0:Y:S02]  /*6b40*/  F2I.FTZ.TRUNC.NTZ R0, R0 ;  /* 0x0000000000007305 */ /* 0x000e24000021f100 */
[----:B0-----:R-:W-:Y:S01]  /*6b50*/  PRMT R19, R0, 0x7610, R19 ;  /* 0x0000761000137816 */ /* 0x001fe20000000013 */
[----:B------:R-:W-:Y:S06]  /*6b60*/  BRA `(.L_x_67733) ;  /* 0x0000000800e87947 */ /* 0x000fec0003800000 */
.L_x_67774:
        /* <DEDUP_REMOVED lines=9> */
.L_x_67777:
[----:B------:R-:W2:Y:S02]  /*6c00*/  LDG.E.U16 R4, desc[UR36][R4.64] ;  /* 0x0000002404047981 */ /* 0x000ea4000c1e1500 */
[----:B--2---:R-:W-:-:S06]  /*6c10*/  HADD2.F32 R0, -RZ, R4.H0_H0 ;  /* 0x20000004ff007230 */ /* 0x004fcc0000004100 */
[----:B------:R-:W0:Y:S02]  /*6c20*/  F2I.FTZ.TRUNC.NTZ R0, R0 ;  /* 0x0000000000007305 */ /* 0x000e24000021f100 */
[----:B0-----:R-:W-:Y:S01]  /*6c30*/  PRMT R19, R0, 0x7610, R19 ;  /* 0x0000761000137816 */ /* 0x001fe20000000013 */
[----:B------:R-:W-:Y:S06]  /*6c40*/  BRA `(.L_x_67733) ;  /* 0x0000000800b07947 */ /* 0x000fec0003800000 */
.L_x_67776:
[----:B------:R-:W2:Y:S02]  /*6c50*/  LDG.E.64 R4, desc[UR36][R4.64] ;  /* 0x0000002404047981 */ /* 0x000ea4000c1e1b00 */
[----:B--2---:R0:W1:Y:S01]  /*6c60*/  F2I.F64.TRUNC R19, R4 ;  /* 0x0000000400137311 */ /* 0x004062000030d100 */
[----:B------:R-:W-:Y:S05]  /*6c70*/  BRA `(.L_x_67733) ;  /* 0x0000000800a47947 */ /* 0x000fea0003800000 */
.L_x_67767:
        /* <DEDUP_REMOVED lines=12> */
.L_x_67780:
[----:B------:R-:W2:Y:S02]  /*6d40*/  LDG.E.64 R4, desc[UR36][R4.64] ;  /* 0x0000002404047981 */ /* 0x000ea4000c1e1b00 */
[----:B--2---:R0:W1:Y:S01]  /*6d50*/  F2I.F64.TRUNC R19, R4 ;  /* 0x0000000400137311 */ /* 0x004062000030d100 */
[----:B------:R-:W-:Y:S05]  /*6d60*/  BRA `(.L_x_67733) ;  /* 0x0000000800687947 */ /* 0x000fea0003800000 */
.L_x_67779:
        /* <DEDUP_REMOVED lines=28> */
.L_x_67782:
        /* <DEDUP_REMOVED lines=15> */
.L_x_67781:
[----:B------:R-:W2:Y:S02]  /*7020*/  LDG.E.U16 R0, desc[UR36][R4.64] ;  /* 0x0000002404007981 */ /* 0x000ea4000c1e1500 */
[----:B--2---:R-:W-:-:S06]  /*7030*/  IMAD.U32 R0, R0, 0x10000, RZ ;  /* 0x0001000000007824 */ /* 0x004fcc00078e00ff */
[----:B------:R-:W0:Y:S02]  /*7040*/  F2I.FTZ.TRUNC.NTZ R0, R0 ;  /* 0x0000000000007305 */ /* 0x000e24000021f100 */
[----:B0-----:R-:W-:Y:S01]  /*7050*/  PRMT R19, R0, 0x7610, R19 ;  /* 0x0000761000137816 */ /* 0x001fe20000000013 */
[----:B------:R-:W-:Y:S06]  /*7060*/  BRA `(.L_x_67733) ;  /* 0x0000000400a87947 */ /* 0x000fec0003800000 */
.L_x_67778:
        /* <DEDUP_REMOVED lines=10> */
.L_x_67785:
        /* <DEDUP_REMOVED lines=21> */
.L_x_67789:
[----:B------:R-:W-:Y:S05]  /*7260*/  BSYNC B1 ;  /* 0x0000000000017941 */ /* 0x000fea0003800000 */
.L_x_67788:
[----:B------:R-:W-:Y:S01]  /*7270*/  LEA R5, R0, 0x3b800000, 0x17 ;  /* 0x3b80000000057811 */ /* 0x000fe200078eb8ff */
[----:B------:R-:W-:-:S05]  /*7280*/  IMAD.SHL.U32 R0, R3, 0x100000, RZ ;  /* 0x0010000003007824 */ /* 0x000fca00078e00ff */
[----:B------:R-:W-:-:S07]  /*7290*/  LOP3.LUT R0, R5, R0, R6, 0xfe, !PT ;  /* 0x0000000005007212 */ /* 0x000fce00078efe06 */
.L_x_67787:
[----:B------:R-:W-:Y:S05]  /*72a0*/  BSYNC B0 ;  /* 0x0000000000007941 */ /* 0x000fea0003800000 */
.L_x_67786:
[----:B------:R-:W0:Y:S02]  /*72b0*/  F2I.FTZ.TRUNC.NTZ R0, R0 ;  /* 0x0000000000007305 */ /* 0x000e24000021f100 */
[----:B0-----:R-:W-:Y:S01]  /*72c0*/  PRMT R19, R0, 0x7610, R19 ;  /* 0x0000761000137816 */ /* 0x001fe20000000013 */
[----:B------:R-:W-:Y:S06]  /*72d0*/  BRA `(.L_x_67733) ;  /* 0x00000004000c7947 */ /* 0x000fec0003800000 */
.L_x_67784:
        /* <DEDUP_REMOVED lines=21> */
.L_x_67793:
[----:B------:R-:W-:Y:S05]  /*7430*/  BSYNC B1 ;  /* 0x0000000000017941 */ /* 0x000fea0003800000 */
.L_x_67792:
[----:B------:R-:W-:Y:S01]  /*7440*/  LEA R5, R0, 0x37800000, 0x17 ;  /* 0x3780000000057811 */ /* 0x000fe200078eb8ff */
[----:B------:R-:W-:-:S05]  /*7450*/  IMAD.SHL.U32 R0, R3, 0x200000, RZ ;  /* 0x0020000003007824 */ /* 0x000fca00078e00ff */
[----:B------:R-:W-:-:S07]  /*7460*/  LOP3.LUT R0, R5, R0, R6, 0xfe, !PT ;  /* 0x0000000005007212 */ /* 0x000fce00078efe06 */
.L_x_67791:
[----:B------:R-:W-:Y:S05]  /*7470*/  BSYNC B0 ;  /* 0x0000000000007941 */ /* 0x000fea0003800000 */
.L_x_67790:
[----:B------:R-:W0:Y:S02]  /*7480*/  F2I.FTZ.TRUNC.NTZ R0, R0 ;  /* 0x0000000000007305 */ /* 0x000e24000021f100 */
[----:B0-----:R-:W-:Y:S01]  /*7490*/  PRMT R19, R0, 0x7610, R19 ;  /* 0x0000761000137816 */ /* 0x001fe20000000013 */
[----:B------:R-:W-:Y:S06]  /*74a0*/  BRA `(.L_x_67733) ;  /* 0x0000000000987947 */ /* 0x000fec0003800000 */
.L_x_67783:
        /* <DEDUP_REMOVED lines=14> */
.L_x_67797:
[----:B------:R-:W-:Y:S05]  /*7590*/  BSYNC B0 ;  /* 0x0000000000007941 */ /* 0x000fea0003800000 */
.L_x_67796:
[----:B------:R-:W0:Y:S02]  /*75a0*/  F2I.FTZ.TRUNC.NTZ R0, R0 ;  /* 0x0000000000007305 */ /* 0x000e24000021f100 */
[----:B0-----:R-:W-:Y:S01]  /*75b0*/  PRMT R19, R0, 0x7610, R19 ;  /* 0x0000761000137816 */ /* 0x001fe20000000013 */
[----:B------:R-:W-:Y:S06]  /*75c0*/  BRA `(.L_x_67733) ;  /* 0x0000000000507947 */ /* 0x000fec0003800000 */
.L_x_67771:
        /* <DEDUP_REMOVED lines=16> */
.L_x_67798:
[----:B------:R-:W-:Y:S05]  /*76d0*/  BRA `(.L_x_67733) ;  /* 0x00000000000c7947 */ /* 0x000fea0003800000 */
.L_x_67795:
[----:B------:R0:W5:Y:S01]  /*76e0*/  LDG.E.U8 R19, desc[UR36][R4.64] ;  /* 0x0000002404137981 */ /* 0x000162000c1e1100 */
[----:B------:R-:W-:Y:S05]  /*76f0*/  BRA `(.L_x_67733) ;  /* 0x0000000000047947 */ /* 0x000fea0003800000 */
.L_x_67794:
[----:B------:R0:W5:Y:S02]  /*7700*/  LDG.E.U8 R19, desc[UR36][R4.64] ;  /* 0x0000002404137981 */ /* 0x000164000c1e1100 */
.L_x_67733:
[----:B------:R-:W-:Y:S05]  /*7710*/  BSYNC B6 ;  /* 0x0000000000067941 */ /* 0x000fea0003800000 */
.L_x_67732:
[----:B------:R-:W2:Y:S01]  /*7720*/  S2R R25, SR_TID.X ;  /* 0x0000000000197919 */ /* 0x000ea20000002100 */
[----:B------:R-:W-:Y:S01]  /*7730*/  BSSY B0, `(.L_x_67799) ;  /* 0x0000039000007945 */ /* 0x000fe20003800000 */
[----:B--2---:R-:W-:-:S13]  /*7740*/  ISETP.GE.AND P0, PT, R25, R16, PT ;  /* 0x000000101900720c */ /* 0x004fda0003f06270 */
[----:B------:R-:W-:Y:S05]  /*7750*/  @P0 BRA `(.L_x_67800) ;  /* 0x0000000000d80947 */ /* 0x000fea0003800000 */
[----:B-1---5:R-:W-:-:S04]  /*7760*/  PRMT R0, R22, 0x8880, RZ ;  /* 0x0000888016007816 */ /* 0x022fc800000000ff */
[----:B------:R-:W-:-:S13]  /*7770*/  ISETP.GE.AND P1, PT, R0, RZ, PT ;  /* 0x000000ff0000720c */ /* 0x000fda0003f26270 */
[----:B------:R-:W-:Y:S05]  /*7780*/  @!P1 BRA `(.L_x_67801) ;  /* 0x0000000000a49947 */ /* 0x000fea0003800000 */
[----:B------:R-:W-:Y:S01]  /*7790*/  LOP3.LUT P1, RZ, R22, 0xff, RZ, 0xc0, !PT ;  /* 0x000000ff16ff7812 */ /* 0x000fe2000782c0ff */
[----:B------:R-:W-:Y:S01]  /*77a0*/  BSSY B1, `(.L_x_67802) ;  /* 0x0000026000017945 */ /* 0x000fe20003800000 */
[----:B------:R-:W-:-:S11]  /*77b0*/  IMAD.MOV.U32 R3, RZ, RZ, 0x1 ;  /* 0x00000001ff037424 */ /* 0x000fd600078e00ff */
[----:B------:R-:W-:Y:S05]  /*77c0*/  @!P1 BRA `(.L_x_67803) ;  /* 0x00000000008c9947 */ /* 0x000fea0003800000 */
[C---:B------:R-:W-:Y:S01]  /*77d0*/  LOP3.LUT R3, R22.reuse, 0x1, RZ, 0xc0, !PT ;  /* 0x0000000116037812 */ /* 0x040fe200078ec0ff */
[----:B------:R-:W-:Y:S01]  /*77e0*/  VIADD R0, R22, 0x1 ;  /* 0x0000000116007836 */ /* 0x000fe20000000000 */
[----:B0--34-:R-:W-:Y:S02]  /*77f0*/  PRMT R4, R23, 0x9910, RZ ;  /* 0x0000991017047816 */ /* 0x019fe400000000ff */
[----:B------:R-:W-:Y:S02]  /*7800*/  ISETP.NE.U32.AND P1, PT, R3, 0x1, PT ;  /* 0x000000010300780c */ /* 0x000fe40003f25070 */
[----:B------:R-:W-:Y:S01]  /*7810*/  LOP3.LUT R3, R0, 0xff, RZ, 0xc0, !PT ;  /* 0x000000ff00037812 */ /* 0x000fe200078ec0ff */
[----:B------:R-:W-:Y:S01]  /*7820*/  IMAD R4, R4, R4, RZ ;  /* 0x0000000404047224 */ /* 0x000fe200078e02ff */
        /* <DEDUP_REMOVED lines=9> */
[----:B------:R-:W-:-:S04]  /*78c0*/  SHF.R.S32.HI R0, RZ, 0x1, R0 ;  /* 0x00000001ff007819 */ /* 0x000fc80000011400 */
[----:B------:R-:W-:-:S07]  /*78d0*/  PRMT R7, R0, 0x7610, R7 ;  /* 0x0000761000077816 */ /* 0x000fce0000000007 */
.L_x_67804:
        /* <DEDUP_REMOVED lines=18> */
.L_x_67803:
[----:B------:R-:W-:Y:S05]  /*7a00*/  BSYNC B1 ;  /* 0x0000000000017941 */ /* 0x000fea0003800000 */
.L_x_67802:
[----:B------:R-:W-:Y:S05]  /*7a10*/  BRA `(.L_x_67800) ;  /* 0x0000000000287947 */ /* 0x000fea0003800000 */
.L_x_67801:
        /* <DEDUP_REMOVED lines=10> */
.L_x_67800:
[----:B------:R-:W-:Y:S05]  /*7ac0*/  BSYNC B0 ;  /* 0x0000000000007941 */ /* 0x000fea0003800000 */
.L_x_67799:
[----:B-----5:R-:W-:Y:S01]  /*7ad0*/  VIADD R23, R25, 0x80 ;  /* 0x0000008019177836 */ /* 0x020fe20000000000 */
[----:B------:R-:W-:Y:S04]  /*7ae0*/  BSSY B0, `(.L_x_67805) ;  /* 0x000003d000007945 */ /* 0x000fe80003800000 */
[----:B------:R-:W-:-:S13]  /*7af0*/  ISETP.GE.AND P1, PT, R23, R16, PT ;  /* 0x000000101700720c */ /* 0x000fda0003f26270 */
[----:B------:R-:W-:Y:S05]  /*7b00*/  @P1 BRA `(.L_x_67806) ;  /* 0x0000000000e81947 */ /* 0x000fea0003800000 */
[----:B0-----:R-:W-:-:S04]  /*7b10*/  PRMT R0, R27, 0x8880, RZ ;  /* 0x000088801b007816 */ /* 0x001fc800000000ff */
[----:B------:R-:W-:-:S13]  /*7b20*/  ISETP.GE.AND P1, PT, R0, RZ, PT ;  /* 0x000000ff0000720c */ /* 0x000fda0003f26270 */
[----:B------:R-:W-:Y:S05]  /*7b30*/  @!P1 BRA `(.L_x_67807) ;  /* 0x0000000000b49947 */ /* 0x000fea0003800000 */
[----:B------:R-:W-:Y:S01]  /*7b40*/  LOP3.LUT P1, RZ, R27, 0xff, RZ, 0xc0, !PT ;  /* 0x000000ff1bff7812 */ /* 0x000fe2000782c0ff */
[----:B------:R-:W-:Y:S01]  /*7b50*/  BSSY B1, `(.L_x_67808) ;  /* 0x000002a000017945 */ /* 0x000fe20003800000 */
[----:B-1----:R-:W-:-:S11]  /*7b60*/  IMAD.MOV.U32 R22, RZ, RZ, 0x1 ;  /* 0x00000001ff167424 */ /* 0x002fd600078e00ff */
[----:B------:R-:W-:Y:S05]  /*7b70*/  @!P1 BRA `(.L_x_67809) ;  /* 0x00000000009c9947 */ /* 0x000fea0003800000 */
[C---:B---34-:R-:W-:Y:S01]  /*7b80*/  LOP3.LUT R4, R27.reuse, 0x1, RZ, 0xc0, !PT ;  /* 0x000000011b047812 */ /* 0x058fe200078ec0ff */
        /* <DEDUP_REMOVED lines=16> */
.L_x_67810:
        /* <DEDUP_REMOVED lines=18> */
[----:B------:R-:W-:Y:S02]  /*7db0*/  SHF.R.S32.HI R0, RZ, 0x1, R0 ;  /* 0x00000001ff007819 */ /* 0x000fe40000011400 */
[----:B------:R-:W-:Y:S02]  /*7dc0*/  PRMT R22, R4, 0x7610, R22 ;  /* 0x0000761004167816 */ /* 0x000fe40000000016 */
[----:B------:R-:W-:Y:S01]  /*7dd0*/  PRMT R7, R0, 0x7610, R7 ;  /* 0x0000761000077816 */ /* 0x000fe20000000007 */
[----:B------:R-:W-:Y:S06]  /*7de0*/  @P1 BRA `(.L_x_67810) ;  /* 0xfffffffc00a81947 */ /* 0x000fec000383ffff */
.L_x_67809:
[----:B------:R-:W-:Y:S05]  /*7df0*/  BSYNC B1 ;  /* 0x0000000000017941 */ /* 0x000fea0003800000 */
.L_x_67808:
[----:B------:R-:W-:Y:S05]  /*7e00*/  BRA `(.L_x_67806) ;  /* 0x0000000000287947 */ /* 0x000fea0003800000 */
.L_x_67807:
[----:B-1----:R-:W-:Y:S01]  /*7e10*/  LOP3.LUT R17, R17, 0xff, RZ, 0xc0, !PT ;  /* 0x000000ff11117812 */ /* 0x002fe200078ec0ff */
        /* <DEDUP_REMOVED lines=9> */
.L_x_67806:
[----:B------:R-:W-:Y:S05]  /*7eb0*/  BSYNC B0 ;  /* 0x0000000000007941 */ /* 0x000fea0003800000 */
.L_x_67805:
[----:B01-34-:R-:W-:Y:S01]  /*7ec0*/  VIADD R5, R25, 0x100 ;  /* 0x0000010019057836 */ /* 0x01bfe20000000000 */
[----:B------:R-:W-:Y:S04]  /*7ed0*/  BSSY B0, `(.L_x_67811) ;  /* 0x000003d000007945 */ /* 0x000fe80003800000 */
[----:B------:R-:W-:-:S13]  /*7ee0*/  ISETP.GE.AND P1, PT, R5, R16, PT ;  /* 0x000000100500720c */ /* 0x000fda0003f26270 */
[----:B------:R-:W-:Y:S05]  /*7ef0*/  @P1 BRA `(.L_x_67812) ;  /* 0x0000000000e81947 */ /* 0x000fea0003800000 */
[----:B------:R-:W-:-:S04]  /*7f00*/  PRMT R0, R26, 0x8880, RZ ;  /* 0x000088801a007816 */ /* 0x000fc800000000ff */
[----:B------:R-:W-:-:S13]  /*7f10*/  ISETP.GE.AND P1, PT, R0, RZ, PT ;  /* 0x000000ff0000720c */ /* 0x000fda0003f26270 */
[----:B------:R-:W-:Y:S05]  /*7f20*/  @!P1 BRA `(.L_x_67813) ;  /* 0x0000000000b49947 */ /* 0x000fea0003800000 */
[----:B------:R-:W-:Y:S01]  /*7f30*/  LOP3.LUT P1, RZ, R26, 0xff, RZ, 0xc0, !PT ;  /* 0x000000ff1aff7812 */ /* 0x000fe2000782c0ff */
        /* <DEDUP_REMOVED lines=20> */
.L_x_67816:
        /* <DEDUP_REMOVED lines=22> */
.L_x_67815:
[----:B------:R-:W-:Y:S05]  /*81e0*/  BSYNC B1 ;  /* 0x0000000000017941 */ /* 0x000fea0003800000 */
.L_x_67814:
[----:B------:R-:W-:Y:S05]  /*81f0*/  BRA `(.L_x_67812) ;  /* 0x0000000000287947 */ /* 0x000fea0003800000 */
.L_x_67813:
        /* <DEDUP_REMOVED lines=10> */
.L_x_67812:
[----:B------:R-:W-:Y:S05]  /*82a0*/  BSYNC B0 ;  /* 0x0000000000007941 */ /* 0x000fea0003800000 */
.L_x_67811:
[----:B------:R-:W-:Y:S01]  /*82b0*/  VIADD R5, R25, 0x180 ;  /* 0x0000018019057836 */ /* 0x000fe20000000000 */
        /* <DEDUP_REMOVED lines=27> */
.L_x_67822:
        /* <DEDUP_REMOVED lines=22> */
.L_x_67821:
[----:B------:R-:W-:Y:S05]  /*85d0*/  BSYNC B1 ;  /* 0x0000000000017941 */ /* 0x000fea0003800000 */
.L_x_67820:
[----:B------:R-:W-:Y:S05]  /*85e0*/  BRA `(.L_x_67818) ;  /* 0x0000000000287947 */ /* 0x000fea0003800000 */
.L_x_67819:
        /* <DEDUP_REMOVED lines=10> */
.L_x_67818:
[----:B------:R-:W-:Y:S05]  /*8690*/  BSYNC B0 ;  /* 0x0000000000007941 */ /* 0x000fea0003800000 */
.L_x_67817:
        /* <DEDUP_REMOVED lines=23> */
.L_x_67828:
[----:B------:R0:W-:Y:S01]  /*8810*/  STG.E.U8 desc[UR36][R8.64], R3 ;  /* 0x0000000308007986 */ /* 0x0001e2000c101124 */
[----:B------:R-:W-:Y:S01]  /*8820*/  IMAD.MOV.U32 R25, RZ, RZ, R23 ;  /* 0x000000ffff197224 */ /* 0x000fe200078e0017 */
[----:B------:R-:W-:Y:S06]  /*8830*/  BRA `(.L_x_67824) ;  /* 0x0000000c00ec7947 */ /* 0x000fec0003800000 */
.L_x_67827:
        /* <DEDUP_REMOVED lines=13> */
.L_x_67831:
[----:B------:R-:W-:Y:S01]  /*8910*/  LOP3.LUT R3, R3, 0xffff, RZ, 0xc0, !PT ;  /* 0x0000ffff03037812 */ /* 0x000fe200078ec0ff */
[----:B------:R-:W-:-:S03]  /*8920*/  IMAD.MOV.U32 R25, RZ, RZ, R23 ;  /* 0x000000ffff197224 */ /* 0x000fc600078e0017 */
[----:B------:R-:W-:-:S05]  /*8930*/  PRMT R3, R3, 0x8880, RZ ;  /* 0x0000888003037816 */ /* 0x000fca00000000ff */
[----:B------:R0:W-:Y:S01]  /*8940*/  STG.E desc[UR36][R8.64], R3 ;  /* 0x0000000308007986 */ /* 0x0001e2000c101924 */
[----:B------:R-:W-:Y:S05]  /*8950*/  BRA `(.L_x_67824) ;  /* 0x0000000c00a47947 */ /* 0x000fea0003800000 */
.L_x_67830:
[----:B------:R-:W-:Y:S01]  /*8960*/  PRMT R3, R3, 0x8880, RZ ;  /* 0x0000888003037816 */ /* 0x000fe200000000ff */
[----:B------:R-:W-:-:S03]  /*8970*/  IMAD.MOV.U32 R25, RZ, RZ, R23 ;  /* 0x000000ffff197224 */ /* 0x000fc600078e0017 */
[----:B------:R-:W-:-:S05]  /*8980*/  PRMT R3, R3, 0x7710, RZ ;  /* 0x0000771003037816 */ /* 0x000fca00000000ff */
[----:B------:R0:W-:Y:S01]  /*8990*/  STG.E.U16 desc[UR36][R8.64], R3 ;  /* 0x0000000308007986 */ /* 0x0001e2000c101524 */
[----:B------:R-:W-:Y:S05]  /*89a0*/  BRA `(.L_x_67824) ;  /* 0x0000000c00907947 */ /* 0x000fea0003800000 */
.L_x_67826:
        /* <DEDUP_REMOVED lines=10> */
.L_x_67833:
[----:B------:R-:W0:Y:S01]  /*8a50*/  I2F.S8 R0, R3 ;  /* 0x0000000300007306 */ /* 0x000e220000001400 */
[----:B------:R-:W-:Y:S01]  /*8a60*/  IMAD.MOV.U32 R25, RZ, RZ, R23 ;  /* 0x000000ffff197224 */ /* 0x000fe200078e0017 */
[----:B0-----:R-:W-:-:S05]  /*8a70*/  F2FP.F16.F32.PACK_AB R0, RZ, R0 ;  /* 0x00000000ff00723e */ /* 0x001fca00000000ff */
[----:B------:R0:W-:Y:S01]  /*8a80*/  STG.E.U16 desc[UR36][R8.64], R0 ;  /* 0x0000000008007986 */ /* 0x0001e2000c101524 */
[----:B------:R-:W-:Y:S05]  /*8a90*/  BRA `(.L_x_67824) ;  /* 0x0000000c00547947 */ /* 0x000fea0003800000 */
.L_x_67832:
        /* <DEDUP_REMOVED lines=11> */
.L_x_67835:
[----:B------:R-:W0:Y:S01]  /*8b50*/  I2F.S8 R3, R3 ;  /* 0x0000000300037306 */ /* 0x000e220000001400 */
[----:B------:R-:W-:Y:S01]  /*8b60*/  IMAD.MOV.U32 R25, RZ, RZ, R23 ;  /* 0x000000ffff197224 */ /* 0x000fe200078e0017 */
[----:B0-----:R-:W-:-:S04]  /*8b70*/  F2FP.F16.F32.PACK_AB R3, RZ, R3 ;  /* 0x00000003ff03723e */ /* 0x001fc800000000ff */
[----:B------:R-:W-:-:S05]  /*8b80*/  PRMT R3, R3, 0x5410, RZ ;  /* 0x0000541003037816 */ /* 0x000fca00000000ff */
[----:B------:R0:W-:Y:S01]  /*8b90*/  STG.E desc[UR36][R8.64], R3 ;  /* 0x0000000308007986 */ /* 0x0001e2000c101924 */
[----:B------:R-:W-:Y:S05]  /*8ba0*/  BRA `(.L_x_67824) ;  /* 0x0000000c00107947 */ /* 0x000fea0003800000 */
.L_x_67834:
[----:B------:R-:W-:Y:S01]  /*8bb0*/  PRMT R4, R3, 0x8880, RZ ;  /* 0x0000888003047816 */ /* 0x000fe200000000ff */
[----:B------:R-:W-:-:S03]  /*8bc0*/  IMAD.MOV.U32 R25, RZ, RZ, R23 ;  /* 0x000000ffff197224 */ /* 0x000fc600078e0017 */
[----:B------:R-:W-:-:S06]  /*8bd0*/  PRMT R4, R4, 0x7710, RZ ;  /* 0x0000771004047816 */ /* 0x000fcc00000000ff */
[----:B------:R-:W0:Y:S02]  /*8be0*/  I2F.F64.S16 R4, R4 ;  /* 0x0000000400047312 */ /* 0x000e240000101c00 */
[----:B0-----:R0:W-:Y:S01]  /*8bf0*/  STG.E.64 desc[UR36][R8.64], R4 ;  /* 0x0000000408007986 */ /* 0x0011e2000c101b24 */
[----:B------:R-:W-:Y:S05]  /*8c00*/  BRA `(.L_x_67824) ;  /* 0x0000000800f87947 */ /* 0x000fea0003800000 */
.L_x_67825:
        /* <DEDUP_REMOVED lines=13> */
.L_x_67838:
[----:B------:R-:W-:Y:S02]  /*8ce0*/  PRMT R4, R3, 0x8880, RZ ;  /* 0x0000888003047816 */ /* 0x000fe400000000ff */
[----:B------:R-:W-:Y:S01]  /*8cf0*/  CS2R R6, SRZ ;  /* 0x0000000000067805 */ /* 0x000fe2000001ff00 */
[----:B------:R-:W-:Y:S01]  /*8d00*/  IMAD.MOV.U32 R25, RZ, RZ, R23 ;  /* 0x000000ffff197224 */ /* 0x000fe200078e0017 */
[----:B------:R-:W-:-:S06]  /*8d10*/  PRMT R4, R4, 0x7710, RZ ;  /* 0x0000771004047816 */ /* 0x000fcc00000000ff */
[----:B------:R-:W0:Y:S02]  /*8d20*/  I2F.F64.S16 R4, R4 ;  /* 0x0000000400047312 */ /* 0x000e240000101c00 */
[----:B0-----:R1:W-:Y:S01]  /*8d30*/  STG.E.128 desc[UR36][R8.64], R4 ;  /* 0x0000000408007986 */ /* 0x0013e2000c101d24 */
[----:B------:R-:W-:Y:S05]  /*8d40*/  BRA `(.L_x_67824) ;  /* 0x0000000800a87947 */ /* 0x000fea0003800000 */
.L_x_67837:
        /* <DEDUP_REMOVED lines=21> */
.L_x_67842:
[----:B------:R-:W-:Y:S05]  /*8ea0*/  BSYNC B0 ;  /* 0x0000000000007941 */ /* 0x000fea0003800000 */
.L_x_67841:
[----:B------:R-:W-:Y:S01]  /*8eb0*/  LOP3.LUT R5, R0, R5, RZ, 0xfc, !PT ;  /* 0x0000000500057212 */ /* 0x000fe200078efcff */
[----:B------:R-:W-:-:S04]  /*8ec0*/  IMAD.MOV.U32 R25, RZ, RZ, R23 ;  /* 0x000000ffff197224 */ /* 0x000fc800078e0017 */
[----:B------:R4:W-:Y:S01]  /*8ed0*/  STG.E.U8 desc[UR36][R8.64], R5 ;  /* 0x0000000508007986 */ /* 0x0009e2000c101124 */
[----:B------:R-:W-:Y:S05]  /*8ee0*/  BRA `(.L_x_67824) ;  /* 0x0000000800407947 */ /* 0x000fea0003800000 */
.L_x_67840:
        /* <DEDUP_REMOVED lines=13> */
.L_x_67844:
[----:B------:R-:W-:Y:S01]  /*8fc0*/  IMAD.MOV.U32 R0, RZ, RZ, 0x7f ;  /* 0x0000007fff007424 */ /* 0x000fe200078e00ff */
[----:B------:R-:W-:-:S04]  /*8fd0*/  ISETP.GT.U32.AND P0, PT, R4, 0x7f800000, PT ;  /* 0x7f8000000400780c */ /* 0x000fc80003f04070 */
[----:B------:R-:W-:-:S09]  /*8fe0*/  SEL R0, R0, 0x7c, P0 ;  /* 0x0000007c00007807 */ /* 0x000fd20000000000 */
.L_x_67845:
[----:B------:R-:W-:Y:S05]  /*8ff0*/  BSYNC B0 ;  /* 0x0000000000007941 */ /* 0x000fea0003800000 */
.L_x_67843:
[----:B------:R-:W-:Y:S01]  /*9000*/  LOP3.LUT R3, R5, 0x80000000, RZ, 0xc0, !PT ;  /* 0x8000000005037812 */ /* 0x000fe200078ec0ff */
[----:B------:R-:W-:-:S03]  /*9010*/  IMAD.MOV.U32 R25, RZ, RZ, R23 ;  /* 0x000000ffff197224 */ /* 0x000fc600078e0017 */
[----:B------:R-:W-:-:S04]  /*9020*/  SHF.R.U32.HI R3, RZ, 0x18, R3 ;  /* 0x00000018ff037819 */ /* 0x000fc80000011603 */
[----:B------:R-:W-:-:S05]  /*9030*/  LOP3.LUT R3, R0, R3, RZ, 0xfc, !PT ;  /* 0x0000000300037212 */ /* 0x000fca00078efcff */
[----:B------:R0:W-:Y:S01]  /*9040*/  STG.E.U8 desc[UR36][R8.64], R3 ;  /* 0x0000000308007986 */ /* 0x0001e2000c101124 */
[----:B------:R-:W-:Y:S05]  /*9050*/  BRA `(.L_x_67824) ;  /* 0x0000000400e47947 */ /* 0x000fea0003800000 */
.L_x_67839:
[----:B------:R-:W0:Y:S01]  /*9060*/  I2F.S8 R0, R3 ;  /* 0x0000000300007306 */ /* 0x000e220000001400 */
[----:B------:R-:W-:Y:S01]  /*9070*/  IMAD.MOV.U32 R25, RZ, RZ, R23 ;  /* 0x000000ffff197224 */ /* 0x000fe200078e0017 */
[----:B0-----:R-:W-:-:S05]  /*9080*/  F2FP.BF16.F32.PACK_AB R0, RZ, R0 ;  /* 0x00000000ff00723e */ /* 0x001fca00000010ff */
[----:B------:R3:W-:Y:S01]  /*9090*/  STG.E.U16 desc[UR36][R8.64], R0 ;  /* 0x0000000008007986 */ /* 0x0007e2000c101524 */
[----:B------:R-:W-:Y:S05]  /*90a0*/  BRA `(.L_x_67824) ;  /* 0x0000000400d07947 */ /* 0x000fea0003800000 */
.L_x_67836:
        /* <DEDUP_REMOVED lines=13> */
.L_x_67848:
        /* <DEDUP_REMOVED lines=17> */
.L_x_67851:
[----:B------:R-:W-:-:S04]  /*9290*/  LOP3.LUT R3, R3, 0x80000000, RZ, 0xc0, !PT ;  /* 0x8000000003037812 */ /* 0x000fc800078ec0ff */
[----:B------:R-:W-:-:S04]  /*92a0*/  SHF.R.U32.HI R3, RZ, 0x18, R3 ;  /* 0x00000018ff037819 */ /* 0x000fc80000011603 */
[----:B------:R-:W-:-:S04]  /*92b0*/  LOP3.LUT R0, R0, R3, RZ, 0xfc, !PT ;  /* 0x0000000300007212 */ /* 0x000fc800078efcff */
[----:B------:R-:W-:-:S07]  /*92c0*/  PRMT R4, R0, 0x7610, R4 ;  /* 0x0000761000047816 */ /* 0x000fce0000000004 */
.L_x_67850:
[----:B------:R-:W-:Y:S05]  /*92d0*/  BSYNC B0 ;  /* 0x0000000000007941 */ /* 0x000fea0003800000 */
.L_x_67849:
[----:B------:R0:W-:Y:S01]  /*92e0*/  STG.E.U8 desc[UR36][R8.64], R4 ;  /* 0x0000000408007986 */ /* 0x0001e2000c101124 */
[----:B------:R-:W-:Y:S01]  /*92f0*/  IMAD.MOV.U32 R25, RZ, RZ, R23 ;  /* 0x000000ffff197224 */ /* 0x000fe200078e0017 */
[----:B------:R-:W-:Y:S06]  /*9300*/  BRA `(.L_x_67824) ;  /* 0x0000000400387947 */ /* 0x000fec0003800000 */
.L_x_67847:
        /* <DEDUP_REMOVED lines=17> */
.L_x_67854:
[----:B------:R-:W-:-:S04]  /*9420*/  LOP3.LUT R3, R3, 0x80000000, RZ, 0xc0, !PT ;  /* 0x8000000003037812 */ /* 0x000fc800078ec0ff */
[----:B------:R-:W-:-:S04]  /*9430*/  SHF.R.U32.HI R3, RZ, 0x18, R3 ;  /* 0x00000018ff037819 */ /* 0x000fc80000011603 */
[----:B------:R-:W-:-:S04]  /*9440*/  LOP3.LUT R0, R0, R3, RZ, 0xfc, !PT ;  /* 0x0000000300007212 */ /* 0x000fc800078efcff */
[----:B------:R-:W-:-:S07]  /*9450*/  PRMT R4, R0, 0x7610, R4 ;  /* 0x0000761000047816 */ /* 0x000fce0000000004 */
.L_x_67853:
[----:B------:R-:W-:Y:S05]  /*9460*/  BSYNC B0 ;  /* 0x0000000000007941 */ /* 0x000fea0003800000 */
.L_x_67852:
[----:B------:R0:W-:Y:S01]  /*9470*/  STG.E.U8 desc[UR36][R8.64], R4 ;  /* 0x0000000408007986 */ /* 0x0001e2000c101124 */
[----:B------:R-:W-:Y:S01]  /*9480*/  IMAD.MOV.U32 R25, RZ, RZ, R23 ;  /* 0x000000ffff197224 */ /* 0x000fe200078e0017 */
[----:B------:R-:W-:Y:S06]  /*9490*/  BRA `(.L_x_67824) ;  /* 0x0000000000d47947 */ /* 0x000fec0003800000 */
.L_x_67846:
        /* <DEDUP_REMOVED lines=24> */
.L_x_67829:
        /* <DEDUP_REMOVED lines=16> */
.L_x_67857:
[----:B------:R-:W-:Y:S01]  /*9720*/  IMAD.MOV.U32 R25, RZ, RZ, R23 ;  /* 0x000000ffff197224 */ /* 0x000fe200078e0017 */
[----:B------:R-:W-:Y:S06]  /*9730*/  BRA `(.L_x_67824) ;  /* 0x00000000002c7947 */ /* 0x000fec0003800000 */
.L_x_67856:
[----:B------:R-:W-:Y:S01]  /*9740*/  LOP3.LUT R3, R3, 0xffff, RZ, 0xc0, !PT ;  /* 0x0000ffff03037812 */ /* 0x000fe200078ec0ff */
[----:B------:R-:W-:-:S03]  /*9750*/  IMAD.MOV.U32 R25, RZ, RZ, R23 ;  /* 0x000000ffff197224 */ /* 0x000fc600078e0017 */
[----:B------:R-:W-:-:S05]  /*9760*/  PRMT R3, R3, 0x8880, RZ ;  /* 0x0000888003037816 */ /* 0x000fca00000000ff */
[----:B------:R-:W-:-:S05]  /*9770*/  IMAD.MOV.U32 R4, RZ, RZ, R3 ;  /* 0x000000ffff047224 */ /* 0x000fca00078e0003 */
[----:B------:R-:W-:-:S05]  /*9780*/  SHF.R.S32.HI R5, RZ, 0x1f, R4 ;  /* 0x0000001fff057819 */ /* 0x000fca0000011404 */
[----:B------:R0:W-:Y:S01]  /*9790*/  STG.E.64 desc[UR36][R8.64], R4 ;  /* 0x0000000408007986 */ /* 0x0001e2000c101b24 */
[----:B------:R-:W-:Y:S05]  /*97a0*/  BRA `(.L_x_67824) ;  /* 0x0000000000107947 */ /* 0x000fea0003800000 */
.L_x_67855:
[----:B------:R-:W-:Y:S01]  /*97b0*/  LOP3.LUT R3, R3, 0xffff, RZ, 0xc0, !PT ;  /* 0x0000ffff03037812 */ /* 0x000fe200078ec0ff */
[----:B------:R-:W-:-:S03]  /*97c0*/  IMAD.MOV.U32 R25, RZ, RZ, R23 ;  /* 0x000000ffff197224 */ /* 0x000fc600078e0017 */
[----:B------:R-:W-:-:S05]  /*97d0*/  PRMT R3, R3, 0x8880, RZ ;  /* 0x0000888003037816 */ /* 0x000fca00000000ff */
[----:B------:R0:W-:Y:S02]  /*97e0*/  STG.E desc[UR36][R8.64], R3 ;  /* 0x0000000308007986 */ /* 0x0001e4000c101924 */
.L_x_67824:
[----:B------:R-:W-:Y:S05]  /*97f0*/  BSYNC B6 ;  /* 0x0000000000067941 */ /* 0x000fea0003800000 */
.L_x_67823:
        /* <DEDUP_REMOVED lines=23> */
.L_x_67863:
[----:B------:R0:W-:Y:S01]  /*9970*/  STG.E.U8 desc[UR36][R8.64], R22 ;  /* 0x0000001608007986 */ /* 0x0001e2000c101124 */
[----:B------:R-:W-:Y:S05]  /*9980*/  BRA `(.L_x_67865) ;  /* 0x0000000c00987947 */ /* 0x000fea0003800000 */
.L_x_67862:
        /* <DEDUP_REMOVED lines=12> */
.L_x_67867:
[----:B------:R-:W-:-:S04]  /*9a50*/  LOP3.LUT R22, R22, 0xffff, RZ, 0xc0, !PT ;  /* 0x0000ffff16167812 */ /* 0x000fc800078ec0ff */
[----:B------:R-:W-:-:S05]  /*9a60*/  PRMT R3, R22, 0x8880, RZ ;  /* 0x0000888016037816 */ /* 0x000fca00000000ff */
[----:B------:R0:W-:Y:S01]  /*9a70*/  STG.E desc[UR36][R8.64], R3 ;  /* 0x0000000308007986 */ /* 0x0001e2000c101924 */
[----:B------:R-:W-:Y:S05]  /*9a80*/  BRA `(.L_x_67865) ;  /* 0x0000000c00587947 */ /* 0x000fea0003800000 */
.L_x_67866:
[----:B------:R-:W-:-:S04]  /*9a90*/  PRMT R3, R22, 0x8880, RZ ;  /* 0x0000888016037816 */ /* 0x000fc800000000ff */
[----:B------:R-:W-:-:S05]  /*9aa0*/  PRMT R3, R3, 0x7710, RZ ;  /* 0x0000771003037816 */ /* 0x000fca00000000ff */
[----:B------:R0:W-:Y:S01]  /*9ab0*/  STG.E.U16 desc[UR36][R8.64], R3 ;  /* 0x0000000308007986 */ /* 0x0001e2000c101524 */
[----:B------:R-:W-:Y:S05]  /*9ac0*/  BRA `(.L_x_67865) ;  /* 0x0000000c00487947 */ /* 0x000fea0003800000 */
.L_x_67861:
        /* <DEDUP_REMOVED lines=9> */
.L_x_67869:
[----:B------:R-:W0:Y:S02]  /*9b60*/  I2F.S8 R0, R22 ;  /* 0x0000001600007306 */ /* 0x000e240000001400 */
[----:B0-----:R-:W-:-:S05]  /*9b70*/  F2FP.F16.F32.PACK_AB R0, RZ, R0 ;  /* 0x00000000ff00723e */ /* 0x001fca00000000ff */
[----:B------:R0:W-:Y:S01]  /*9b80*/  STG.E.U16 desc[UR36][R8.64], R0 ;  /* 0x0000000008007986 */ /* 0x0001e2000c101524 */
[----:B------:R-:W-:Y:S05]  /*9b90*/  BRA `(.L_x_67865) ;  /* 0x0000000c00147947 */ /* 0x000fea0003800000 */
.L_x_67868:
        /* <DEDUP_REMOVED lines=10> */
.L_x_67871:
[----:B------:R-:W0:Y:S02]  /*9c40*/  I2F.S8 R22, R22 ;  /* 0x0000001600167306 */ /* 0x000e240000001400 */
[----:B0-----:R-:W-:-:S04]  /*9c50*/  F2FP.F16.F32.PACK_AB R3, RZ, R22 ;  /* 0x00000016ff03723e */ /* 0x001fc800000000ff */
[----:B------:R-:W-:-:S05]  /*9c60*/  PRMT R3, R3, 0x5410, RZ ;  /* 0x0000541003037816 */ /* 0x000fca00000000ff */
[----:B------:R0:W-:Y:S01]  /*9c70*/  STG.E desc[UR36][R8.64], R3 ;  /* 0x0000000308007986 */ /* 0x0001e2000c101924 */
[----:B------:R-:W-:Y:S05]  /*9c80*/  BRA `(.L_x_67865) ;  /* 0x0000000800d87947 */ /* 0x000fea0003800000 */
.L_x_67870:
[----:B------:R-:W-:-:S04]  /*9c90*/  PRMT R4, R22, 0x8880, RZ ;  /* 0x0000888016047816 */ /* 0x000fc800000000ff */
[----:B------:R-:W-:-:S06]  /*9ca0*/  PRMT R4, R4, 0x7710, RZ ;  /* 0x0000771004047816 */ /* 0x000fcc00000000ff */
[----:B------:R-:W0:Y:S02]  /*9cb0*/  I2F.F64.S16 R4, R4 ;  /* 0x0000000400047312 */ /* 0x000e240000101c00 */
[----:B0-----:R0:W-:Y:S01]  /*9cc0*/  STG.E.64 desc[UR36][R8.64], R4 ;  /* 0x0000000408007986 */ /* 0x0011e2000c101b24 */
[----:B------:R-:W-:Y:S05]  /*9cd0*/  BRA `(.L_x_67865) ;  /* 0x0000000800c47947 */ /* 0x000fea0003800000 */
.L_x_67860:
        /* <DEDUP_REMOVED lines=12> */
.L_x_67874:
[----:B------:R-:W-:Y:S02]  /*9da0*/  PRMT R4, R22, 0x8880, RZ ;  /* 0x0000888016047816 */ /* 0x000fe400000000ff */
[----:B------:R-:W-:Y:S02]  /*9db0*/  CS2R R6, SRZ ;  /* 0x0000000000067805 */ /* 0x000fe4000001ff00 */
[----:B------:R-:W-:-:S06]  /*9dc0*/  PRMT R4, R4, 0x7710, RZ ;  /* 0x0000771004047816 */ /* 0x000fcc00000000ff */
[----:B------:R-:W0:Y:S02]  /*9dd0*/  I2F.F64.S16 R4, R4 ;  /* 0x0000000400047312 */ /* 0x000e240000101c00 */
[----:B0-----:R0:W-:Y:S01]  /*9de0*/  STG.E.128 desc[UR36][R8.64], R4 ;  /* 0x0000000408007986 */ /* 0x0011e2000c101d24 */
[----:B------:R-:W-:Y:S05]  /*9df0*/  BRA `(.L_x_67865) ;  /* 0x00000008007c7947 */ /* 0x000fea0003800000 */
.L_x_67873:
        /* <DEDUP_REMOVED lines=21> */
.L_x_67878:
[----:B------:R-:W-:Y:S05]  /*9f50*/  BSYNC B0 ;  /* 0x0000000000007941 */ /* 0x000fea0003800000 */
.L_x_67877:
[----:B------:R-:W-:-:S05]  /*9f60*/  LOP3.LUT R5, R0, R5, RZ, 0xfc, !PT ;  /* 0x0000000500057212 */ /* 0x000fca00078efcff */
[----:B------:R3:W-:Y:S01]  /*9f70*/  STG.E.U8 desc[UR36][R8.64], R5 ;  /* 0x0000000508007986 */ /* 0x0007e2000c101124 */
[----:B------:R-:W-:Y:S05]  /*9f80*/  BRA `(.L_x_67865) ;  /* 0x0000000800187947 */ /* 0x000fea0003800000 */
.L_x_67876:
        /* <DEDUP_REMOVED lines=13> */
.L_x_67880:
[----:B------:R-:W-:Y:S01]  /*a060*/  IMAD.MOV.U32 R0, RZ, RZ, 0x7f ;  /* 0x0000007fff007424 */ /* 0x000fe200078e00ff */
[----:B------:R-:W-:-:S04]  /*a070*/  ISETP.GT.U32.AND P0, PT, R3, 0x7f800000, PT ;  /* 0x7f8000000300780c */ /* 0x000fc80003f04070 */
[----:B------:R-:W-:-:S09]  /*a080*/  SEL R0, R0, 0x7c, P0 ;  /* 0x0000007c00007807 */ /* 0x000fd20000000000 */
.L_x_67881:
[----:B------:R-:W-:Y:S05]  /*a090*/  BSYNC B0 ;  /* 0x0000000000007941 */ /* 0x000fea0003800000 */
.L_x_67879:
[----:B------:R-:W-:-:S04]  /*a0a0*/  LOP3.LUT R3, R5, 0x80000000, RZ, 0xc0, !PT ;  /* 0x8000000005037812 */ /* 0x000fc800078ec0ff */
[----:B------:R-:W-:-:S04]  /*a0b0*/  SHF.R.U32.HI R3, RZ, 0x18, R3 ;  /* 0x00000018ff037819 */ /* 0x000fc80000011603 */
[----:B------:R-:W-:-:S05]  /*a0c0*/  LOP3.LUT R3, R0, R3, RZ, 0xfc, !PT ;  /* 0x0000000300037212 */ /* 0x000fca00078efcff */
[----:B------:R4:W-:Y:S01]  /*a0d0*/  STG.E.U8 desc[UR36][R8.64], R3 ;  /* 0x0000000308007986 */ /* 0x0009e2000c101124 */
[----:B------:R-:W-:Y:S05]  /*a0e0*/  BRA `(.L_x_67865) ;  /* 0x0000000400c07947 */ /* 0x000fea0003800000 */
.L_x_67875:
[----:B------:R-:W0:Y:S02]  /*a0f0*/  I2F.S8 R0, R22 ;  /* 0x0000001600007306 */ /* 0x000e240000001400 */
[----:B0-----:R-:W-:-:S05]  /*a100*/  F2FP.BF16.F32.PACK_AB R0, RZ, R0 ;  /* 0x00000000ff00723e */ /* 0x001fca00000010ff */
[----:B------:R2:W-:Y:S01]  /*a110*/  STG.E.U16 desc[UR36][R8.64], R0 ;  /* 0x0000000008007986 */ /* 0x0005e2000c101524 */
[----:B------:R-:W-:Y:S05]  /*a120*/  BRA `(.L_x_67865) ;  /* 0x0000000400b07947 */ /* 0x000fea0003800000 */
.L_x_67872:
        /* <DEDUP_REMOVED lines=12> */
.L_x_67884:
        /* <DEDUP_REMOVED lines=17> */
.L_x_67887:
[----:B------:R-:W-:-:S04]  /*a300*/  LOP3.LUT R3, R5, 0x80000000, RZ, 0xc0, !PT ;  /* 0x8000000005037812 */ /* 0x000fc800078ec0ff */
[----:B------:R-:W-:-:S04]  /*a310*/  SHF.R.U32.HI R3, RZ, 0x18, R3 ;  /* 0x00000018ff037819 */ /* 0x000fc80000011603 */
[----:B------:R-:W-:-:S04]  /*a320*/  LOP3.LUT R0, R0, R3, RZ, 0xfc, !PT ;  /* 0x0000000300007212 */ /* 0x000fc800078efcff */
[----:B------:R-:W-:-:S07]  /*a330*/  PRMT R4, R0, 0x7610, R4 ;  /* 0x0000761000047816 */ /* 0x000fce0000000004 */
.L_x_67886:
[----:B------:R-:W-:Y:S05]  /*a340*/  BSYNC B0 ;  /* 0x0000000000007941 */ /* 0x000fea0003800000 */
.L_x_67885:
[----:B------:R0:W-:Y:S01]  /*a350*/  STG.E.U8 desc[UR36][R8.64], R4 ;  /* 0x0000000408007986 */ /* 0x0001e2000c101124 */
[----:B------:R-:W-:Y:S05]  /*a360*/  BRA `(.L_x_67865) ;  /* 0x0000000400207947 */ /* 0x000fea0003800000 */
.L_x_67883:
        /* <DEDUP_REMOVED lines=17> */
.L_x_67890:
[----:B------:R-:W-:-:S04]  /*a480*/  LOP3.LUT R3, R5, 0x80000000, RZ, 0xc0, !PT ;  /* 0x8000000005037812 */ /* 0x000fc800078ec0ff */
[----:B------:R-:W-:-:S04]  /*a490*/  SHF.R.U32.HI R3, RZ, 0x18, R3 ;  /* 0x00000018ff037819 */ /* 0x000fc80000011603 */
[----:B------:R-:W-:-:S04]  /*a4a0*/  LOP3.LUT R0, R0, R3, RZ, 0xfc, !PT ;  /* 0x0000000300007212 */ /* 0x000fc800078efcff */
[----:B------:R-:W-:-:S07]  /*a4b0*/  PRMT R4, R0, 0x7610, R4 ;  /* 0x0000761000047816 */ /* 0x000fce0000000004 */
.L_x_67889:
[----:B------:R-:W-:Y:S05]  /*a4c0*/  BSYNC B0 ;  /* 0x0000000000007941 */ /* 0x000fea0003800000 */
.L_x_67888:
[----:B------:R0:W-:Y:S01]  /*a4d0*/  STG.E.U8 desc[UR36][R8.64], R4 ;  /* 0x0000000408007986 */ /* 0x0001e2000c101124 */
[----:B------:R-:W-:Y:S05]  /*a4e0*/  BRA `(.L_x_67865) ;  /* 0x0000000000c07947 */ /* 0x000fea0003800000 */
.L_x_67882:
        /* <DEDUP_REMOVED lines=22> */
.L_x_67864:
        /* <DEDUP_REMOVED lines=16> */
.L_x_67893:
[----:B------:R-:W-:Y:S05]  /*a750*/  BRA `(.L_x_67865) ;  /* 0x0000000000247947 */ /* 0x000fea0003800000 */
.L_x_67892:
[----:B------:R-:W-:-:S04]  /*a760*/  LOP3.LUT R22, R22, 0xffff, RZ, 0xc0, !PT ;  /* 0x0000ffff16167812 */ /* 0x000fc800078ec0ff */
[----:B------:R-:W-:-:S05]  /*a770*/  PRMT R22, R22, 0x8880, RZ ;  /* 0x0000888016167816 */ /* 0x000fca00000000ff */
[----:B------:R-:W-:-:S05]  /*a780*/  IMAD.MOV.U32 R4, RZ, RZ, R22 ;  /* 0x000000ffff047224 */ /* 0x000fca00078e0016 */
[----:B------:R-:W-:-:S05]  /*a790*/  SHF.R.S32.HI R5, RZ, 0x1f, R4 ;  /* 0x0000001fff057819 */ /* 0x000fca0000011404 */
[----:B------:R0:W-:Y:S01]  /*a7a0*/  STG.E.64 desc[UR36][R8.64], R4 ;  /* 0x0000000408007986 */ /* 0x0001e2000c101b24 */
[----:B------:R-:W-:Y:S05]  /*a7b0*/  BRA `(.L_x_67865) ;  /* 0x00000000000c7947 */ /* 0x000fea0003800000 */
.L_x_67891:
[----:B------:R-:W-:-:S04]  /*a7c0*/  LOP3.LUT R22, R22, 0xffff, RZ, 0xc0, !PT ;  /* 0x0000ffff16167812 */ /* 0x000fc800078ec0ff */
[----:B------:R-:W-:-:S05]  /*a7d0*/  PRMT R3, R22, 0x8880, RZ ;  /* 0x0000888016037816 */ /* 0x000fca00000000ff */
[----:B------:R0:W-:Y:S02]  /*a7e0*/  STG.E desc[UR36][R8.64], R3 ;  /* 0x0000000308007986 */ /* 0x0001e4000c101924 */
.L_x_67865:
        /* <DEDUP_REMOVED lines=23> */
.L_x_67897:
[----:B------:R0:W-:Y:S01]  /*a960*/  STG.E.U8 desc[UR36][R8.64], R17 ;  /* 0x0000001108007986 */ /* 0x0001e2000c101124 */
[----:B------:R-:W-:Y:S05]  /*a970*/  BRA `(.L_x_67899) ;  /* 0x0000000c00987947 */ /* 0x000fea0003800000 */
.L_x_67896:
        /* <DEDUP_REMOVED lines=12> */
.L_x_67901:
[----:B------:R-:W-:-:S04]  /*aa40*/  LOP3.LUT R17, R17, 0xffff, RZ, 0xc0, !PT ;  /* 0x0000ffff11117812 */ /* 0x000fc800078ec0ff */
[----:B------:R-:W-:-:S05]  /*aa50*/  PRMT R3, R17, 0x8880, RZ ;  /* 0x0000888011037816 */ /* 0x000fca00000000ff */
[----:B------:R0:W-:Y:S01]  /*aa60*/  STG.E desc[UR36][R8.64], R3 ;  /* 0x0000000308007986 */ /* 0x0001e2000c101924 */
[----:B------:R-:W-:Y:S05]  /*aa70*/  BRA `(.L_x_67899) ;  /* 0x0000000c00587947 */ /* 0x000fea0003800000 */
.L_x_67900:
[----:B------:R-:W-:-:S04]  /*aa80*/  PRMT R3, R17, 0x8880, RZ ;  /* 0x0000888011037816 */ /* 0x000fc800000000ff */
[----:B------:R-:W-:-:S05]  /*aa90*/  PRMT R3, R3, 0x7710, RZ ;  /* 0x0000771003037816 */ /* 0x000fca00000000ff */
[----:B------:R0:W-:Y:S01]  /*aaa0*/  STG.E.U16 desc[UR36][R8.64], R3 ;  /* 0x0000000308007986 */ /* 0x0001e2000c101524 */
[----:B------:R-:W-:Y:S05]  /*aab0*/  BRA `(.L_x_67899) ;  /* 0x0000000c00487947 */ /* 0x000fea0003800000 */
.L_x_67895:
        /* <DEDUP_REMOVED lines=9> */
.L_x_67903:
[----:B------:R-:W0:Y:S02]  /*ab50*/  I2F.S8 R0, R17 ;  /* 0x0000001100007306 */ /* 0x000e240000001400 */
[----:B0-----:R-:W-:-:S05]  /*ab60*/  F2FP.F16.F32.PACK_AB R0, RZ, R0 ;  /* 0x00000000ff00723e */ /* 0x001fca00000000ff */
[----:B------:R0:W-:Y:S01]  /*ab70*/  STG.E.U16 desc[UR36][R8.64], R0 ;  /* 0x0000000008007986 */ /* 0x0001e2000c101524 */
[----:B------:R-:W-:Y:S05]  /*ab80*/  BRA `(.L_x_67899) ;  /* 0x0000000c00147947 */ /* 0x000fea0003800000 */
.L_x_67902:
        /* <DEDUP_REMOVED lines=10> */
.L_x_67905:
[----:B------:R-:W0:Y:S02]  /*ac30*/  I2F.S8 R17, R17 ;  /* 0x0000001100117306 */ /* 0x000e240000001400 */
[----:B0-----:R-:W-:-:S04]  /*ac40*/  F2FP.F16.F32.PACK_AB R3, RZ, R17 ;  /* 0x00000011ff03723e */ /* 0x001fc800000000ff */
[----:B------:R-:W-:-:S05]  /*ac50*/  PRMT R3, R3, 0x5410, RZ ;  /* 0x0000541003037816 */ /* 0x000fca00000000ff */
[----:B------:R0:W-:Y:S01]  /*ac60*/  STG.E desc[UR36][R8.64], R3 ;  /* 0x0000000308007986 */ /* 0x0001e2000c101924 */
[----:B------:R-:W-:Y:S05]  /*ac70*/  BRA `(.L_x_67899) ;  /* 0x0000000800d87947 */ /* 0x000fea0003800000 */
.L_x_67904:
[----:B------:R-:W-:-:S04]  /*ac80*/  PRMT R4, R17, 0x8880, RZ ;  /* 0x0000888011047816 */ /* 0x000fc800000000ff */
[----:B------:R-:W-:-:S06]  /*ac90*/  PRMT R4, R4, 0x7710, RZ ;  /* 0x0000771004047816 */ /* 0x000fcc00000000ff */
[----:B------:R-:W0:Y:S02]  /*aca0*/  I2F.F64.S16 R4, R4 ;  /* 0x0000000400047312 */ /* 0x000e240000101c00 */
[----:B0-----:R0:W-:Y:S01]  /*acb0*/  STG.E.64 desc[UR36][R8.64], R4 ;  /* 0x0000000408007986 */ /* 0x0011e2000c101b24 */
[----:B------:R-:W-:Y:S05]  /*acc0*/  BRA `(.L_x_67899) ;  /* 0x0000000800c47947 */ /* 0x000fea0003800000 */
.L_x_67894:
        /* <DEDUP_REMOVED lines=12> */
.L_x_67908:
[----:B------:R-:W-:Y:S02]  /*ad90*/  PRMT R4, R17, 0x8880, RZ ;  /* 0x0000888011047816 */ /* 0x000fe400000000ff */
[----:B------:R-:W-:Y:S02]  /*ada0*/  CS2R R6, SRZ ;  /* 0x0000000000067805 */ /* 0x000fe4000001ff00 */
[----:B------:R-:W-:-:S06]  /*adb0*/  PRMT R4, R4, 0x7710, RZ ;  /* 0x0000771004047816 */ /* 0x000fcc00000000ff */
[----:B------:R-:W0:Y:S02]  /*adc0*/  I2F.F64.S16 R4, R4 ;  /* 0x0000000400047312 */ /* 0x000e240000101c00 */
[----:B0-----:R1:W-:Y:S01]  /*add0*/  STG.E.128 desc[UR36][R8.64], R4 ;  /* 0x0000000408007986 */ /* 0x0013e2000c101d24 */
[----:B------:R-:W-:Y:S05]  /*ade0*/  BRA `(.L_x_67899) ;  /* 0x00000008007c7947 */ /* 0x000fea0003800000 */
.L_x_67907:
        /* <DEDUP_REMOVED lines=21> */
.L_x_67912:
[----:B------:R-:W-:Y:S05]  /*af40*/  BSYNC B0 ;  /* 0x0000000000007941 */ /* 0x000fea0003800000 */
.L_x_67911:
[----:B------:R-:W-:-:S05]  /*af50*/  LOP3.LUT R5, R0, R5, RZ, 0xfc, !PT ;  /* 0x0000000500057212 */ /* 0x000fca00078efcff */
[----:B------:R2:W-:Y:S01]  /*af60*/  STG.E.U8 desc[UR36][R8.64], R5 ;  /* 0x0000000508007986 */ /* 0x0005e2000c101124 */
[----:B------:R-:W-:Y:S05]  /*af70*/  BRA `(.L_x_67899) ;  /* 0x0000000800187947 */ /* 0x000fea0003800000 */
.L_x_67910:
        /* <DEDUP_REMOVED lines=13> */
.L_x_67914:
[----:B------:R-:W-:Y:S01]  /*b050*/  IMAD.MOV.U32 R0, RZ, RZ, 0x7f ;  /* 0x0000007fff007424 */ /* 0x000fe200078e00ff */
[----:B------:R-:W-:-:S04]  /*b060*/  ISETP.GT.U32.AND P0, PT, R3, 0x7f800000, PT ;  /* 0x7f8000000300780c */ /* 0x000fc80003f04070 */
[----:B------:R-:W-:-:S09]  /*b070*/  SEL R0, R0, 0x7c, P0 ;  /* 0x0000007c00007807 */ /* 0x000fd20000000000 */
.L_x_67915:
[----:B------:R-:W-:Y:S05]  /*b080*/  BSYNC B0 ;  /* 0x0000000000007941 */ /* 0x000fea0003800000 */
.L_x_67913:
[----:B------:R-:W-:-:S04]  /*b090*/  LOP3.LUT R3, R17, 0x80000000, RZ, 0xc0, !PT ;  /* 0x8000000011037812 */ /* 0x000fc800078ec0ff */
[----:B------:R-:W-:-:S04]  /*b0a0*/  SHF.R.U32.HI R3, RZ, 0x18, R3 ;  /* 0x00000018ff037819 */ /* 0x000fc80000011603 */
[----:B------:R-:W-:-:S05]  /*b0b0*/  LOP3.LUT R3, R0, R3, RZ, 0xfc, !PT ;  /* 0x0000000300037212 */ /* 0x000fca00078efcff */
[----:B------:R3:W-:Y:S01]  /*b0c0*/  STG.E.U8 desc[UR36][R8.64], R3 ;  /* 0x0000000308007986 */ /* 0x0007e2000c101124 */
[----:B------:R-:W-:Y:S05]  /*b0d0*/  BRA `(.L_x_67899) ;  /* 0x0000000400c07947 */ /* 0x000fea0003800000 */
.L_x_67909:
[----:B------:R-:W0:Y:S02]  /*b0e0*/  I2F.S8 R0, R17 ;  /* 0x0000001100007306 */ /* 0x000e240000001400 */
[----:B0-----:R-:W-:-:S05]  /*b0f0*/  F2FP.BF16.F32.PACK_AB R0, RZ, R0 ;  /* 0x00000000ff00723e */ /* 0x001fca00000010ff */
[----:B------:R4:W-:Y:S01]  /*b100*/  STG.E.U16 desc[UR36][R8.64], R0 ;  /* 0x0000000008007986 */ /* 0x0009e2000c101524 */
[----:B------:R-:W-:Y:S05]  /*b110*/  BRA `(.L_x_67899) ;  /* 0x0000000400b07947 */ /* 0x000fea0003800000 */
.L_x_67906:
        /* <DEDUP_REMOVED lines=12> */
.L_x_67918:
        /* <DEDUP_REMOVED lines=17> */
.L_x_67921:
[----:B------:R-:W-:-:S04]  /*b2f0*/  LOP3.LUT R3, R17, 0x80000000, RZ, 0xc0, !PT ;  /* 0x8000000011037812 */ /* 0x000fc800078ec0ff */
[----:B------:R-:W-:-:S04]  /*b300*/  SHF.R.U32.HI R3, RZ, 0x18, R3 ;  /* 0x00000018ff037819 */ /* 0x000fc80000011603 */
[----:B------:R-:W-:-:S04]  /*b310*/  LOP3.LUT R0, R0, R3, RZ, 0xfc, !PT ;  /* 0x0000000300007212 */ /* 0x000fc800078efcff */
[----:B------:R-:W-:-:S07]  /*b320*/  PRMT R4, R0, 0x7610, R4 ;  /* 0x0000761000047816 */ /* 0x000fce0000000004 */
.L_x_67920:
[----:B------:R-:W-:Y:S05]  /*b330*/  BSYNC B0 ;  /* 0x0000000000007941 */ /* 0x000fea0003800000 */
.L_x_67919:
[----:B------:R0:W-:Y:S01]  /*b340*/  STG.E.U8 desc[UR36][R8.64], R4 ;  /* 0x0000000408007986 */ /* 0x0001e2000c101124 */
[----:B------:R-:W-:Y:S05]  /*b350*/  BRA `(.L_x_67899) ;  /* 0x0000000400207947 */ /* 0x000fea0003800000 */
.L_x_67917:
        /* <DEDUP_REMOVED lines=17> */
.L_x_67924:
[----:B------:R-:W-:-:S04]  /*b470*/  LOP3.LUT R3, R17, 0x80000000, RZ, 0xc0, !PT ;  /* 0x8000000011037812 */ /* 0x000fc800078ec0ff */
[----:B------:R-:W-:-:S04]  /*b480*/  SHF.R.U32.HI R3, RZ, 0x18, R3 ;  /* 0x00000018ff037819 */ /* 0x000fc80000011603 */
[----:B------:R-:W-:-:S04]  /*b490*/  LOP3.LUT R0, R0, R3, RZ, 0xfc, !PT ;  /* 0x0000000300007212 */ /* 0x000fc800078efcff */
[----:B------:R-:W-:-:S07]  /*b4a0*/  PRMT R4, R0, 0x7610, R4 ;  /* 0x0000761000047816 */ /* 0x000fce0000000004 */
.L_x_67923:
[----:B------:R-:W-:Y:S05]  /*b4b0*/  BSYNC B0 ;  /* 0x0000000000007941 */ /* 0x000fea0003800000 */
.L_x_67922:
[----:B------:R0:W-:Y:S01]  /*b4c0*/  STG.E.U8 desc[UR36][R8.64], R4 ;  /* 0x0000000408007986 */ /* 0x0001e2000c101124 */
[----:B------:R-:W-:Y:S05]  /*b4d0*/  BRA `(.L_x_67899) ;  /* 0x0000000000c07947 */ /* 0x000fea0003800000 */
.L_x_67916:
        /* <DEDUP_REMOVED lines=22> */
.L_x_67898:
        /* <DEDUP_REMOVED lines=16> */
.L_x_67927:
[----:B------:R-:W-:Y:S05]  /*b740*/  BRA `(.L_x_67899) ;  /* 0x0000000000247947 */ /* 0x000fea0003800000 */
.L_x_67926:
[----:B------:R-:W-:-:S04]  /*b750*/  LOP3.LUT R17, R17, 0xffff, RZ, 0xc0, !PT ;  /* 0x0000ffff11117812 */ /* 0x000fc800078ec0ff */
[----:B------:R-:W-:-:S05]  /*b760*/  PRMT R17, R17, 0x8880, RZ ;  /* 0x0000888011117816 */ /* 0x000fca00000000ff */
[----:B------:R-:W-:-:S05]  /*b770*/  IMAD.MOV.U32 R4, RZ, RZ, R17 ;  /* 0x000000ffff047224 */ /* 0x000fca00078e0011 */
[----:B------:R-:W-:-:S05]  /*b780*/  SHF.R.S32.HI R5, RZ, 0x1f, R4 ;  /* 0x0000001fff057819 */ /* 0x000fca0000011404 */
[----:B------:R0:W-:Y:S01]  /*b790*/  STG.E.64 desc[UR36][R8.64], R4 ;  /* 0x0000000408007986 */ /* 0x0001e2000c101b24 */
[----:B------:R-:W-:Y:S05]  /*b7a0*/  BRA `(.L_x_67899) ;  /* 0x00000000000c7947 */ /* 0x000fea0003800000 */
.L_x_67925:
[----:B------:R-:W-:-:S04]  /*b7b0*/  LOP3.LUT R17, R17, 0xffff, RZ, 0xc0, !PT ;  /* 0x0000ffff11117812 */ /* 0x000fc800078ec0ff */
[----:B------:R-:W-:-:S05]  /*b7c0*/  PRMT R3, R17, 0x8880, RZ ;  /* 0x0000888011037816 */ /* 0x000fca00000000ff */
[----:B------:R0:W-:Y:S02]  /*b7d0*/  STG.E desc[UR36][R8.64], R3 ;  /* 0x0000000308007986 */ /* 0x0001e4000c101924 */
.L_x_67899:
[----:B------:R-:W-:-:S07]  /*b7e0*/  VIADD R25, R25, 0x80 ;  /* 0x0000008019197836 */ /* 0x000fce0000000000 */
.L_x_67859:
[----:B------:R-:W-:Y:S05]  /*b7f0*/  BSYNC B6 ;  /* 0x0000000000067941 */ /* 0x000fea0003800000 */
.L_x_67858:
        /* <DEDUP_REMOVED lines=21> */
.L_x_67931:
[----:B------:R-:W-:Y:S01]  /*b950*/  STG.E.U8 desc[UR36][R2.64], R18 ;  /* 0x0000001202007986 */ /* 0x000fe2000c101124 */
[----:B------:R-:W-:Y:S05]  /*b960*/  EXIT ;  /* 0x000000000000794d */ /* 0x000fea0003800000 */
.L_x_67930:
        /* <DEDUP_REMOVED lines=12> */
.L_x_67934:
[----:B------:R-:W-:-:S04]  /*ba30*/  LOP3.LUT R18, R18, 0xffff, RZ, 0xc0, !PT ;  /* 0x0000ffff12127812 */ /* 0x000fc800078ec0ff */
[----:B------:R-:W-:-:S05]  /*ba40*/  PRMT R5, R18, 0x8880, RZ ;  /* 0x0000888012057816 */ /* 0x000fca00000000ff */
[----:B------:R-:W-:Y:S01]  /*ba50*/  STG.E desc[UR36][R2.64], R5 ;  /* 0x0000000502007986 */ /* 0x000fe2000c101924 */
[----:B------:R-:W-:Y:S05]  /*ba60*/  EXIT ;  /* 0x000000000000794d */ /* 0x000fea0003800000 */
.L_x_67933:
[----:B------:R-:W-:-:S04]  /*ba70*/  PRMT R5, R18, 0x8880, RZ ;  /* 0x0000888012057816 */ /* 0x000fc800000000ff */
[----:B------:R-:W-:-:S05]  /*ba80*/  PRMT R5, R5, 0x7710, RZ ;  /* 0x0000771005057816 */ /* 0x000fca00000000ff */
[----:B------:R-:W-:Y:S01]  /*ba90*/  STG.E.U16 desc[UR36][R2.64], R5 ;  /* 0x0000000502007986 */ /* 0x000fe2000c101524 */
[----:B------:R-:W-:Y:S05]  /*baa0*/  EXIT ;  /* 0x000000000000794d */ /* 0x000fea0003800000 */
.L_x_67929:
        /* <DEDUP_REMOVED lines=9> */
.L_x_67936:
[----:B------:R-:W0:Y:S02]  /*bb40*/  I2F.S8 R0, R18 ;  /* 0x0000001200007306 */ /* 0x000e240000001400 */
[----:B0-----:R-:W-:-:S05]  /*bb50*/  F2FP.F16.F32.PACK_AB R0, RZ, R0 ;  /* 0x00000000ff00723e */ /* 0x001fca00000000ff */
[----:B------:R-:W-:Y:S01]  /*bb60*/  STG.E.U16 desc[UR36][R2.64], R0 ;  /* 0x0000000002007986 */ /* 0x000fe2000c101524 */
[----:B------:R-:W-:Y:S05]  /*bb70*/  EXIT ;  /* 0x000000000000794d */ /* 0x000fea0003800000 */
.L_x_67935:
        /* <DEDUP_REMOVED lines=10> */
.L_x_67938:
[----:B------:R-:W0:Y:S02]  /*bc20*/  I2F.S8 R18, R18 ;  /* 0x0000001200127306 */ /* 0x000e240000001400 */
[----:B0-----:R-:W-:-:S04]  /*bc30*/  F2FP.F16.F32.PACK_AB R5, RZ, R18 ;  /* 0x00000012ff05723e */ /* 0x001fc800000000ff */
[----:B------:R-:W-:-:S05]  /*bc40*/  PRMT R5, R5, 0x5410, RZ ;  /* 0x0000541005057816 */ /* 0x000fca00000000ff */
[----:B------:R-:W-:Y:S01]  /*bc50*/  STG.E desc[UR36][R2.64], R5 ;  /* 0x0000000502007986 */ /* 0x000fe2000c101924 */
[----:B------:R-:W-:Y:S05]  /*bc60*/  EXIT ;  /* 0x000000000000794d */ /* 0x000fea0003800000 */
.L_x_67937:
[----:B------:R-:W-:-:S04]  /*bc70*/  PRMT R4, R18, 0x8880, RZ ;  /* 0x0000888012047816 */ /* 0x000fc800000000ff */
[----:B------:R-:W-:-:S06]  /*bc80*/  PRMT R4, R4, 0x7710, RZ ;  /* 0x0000771004047816 */ /* 0x000fcc00000000ff */
[----:B------:R-:W0:Y:S02]  /*bc90*/  I2F.F64.S16 R4, R4 ;  /* 0x0000000400047312 */ /* 0x000e240000101c00 */
[----:B0-----:R-:W-:Y:S01]  /*bca0*/  STG.E.64 desc[UR36][R2.64], R4 ;  /* 0x0000000402007986 */ /* 0x001fe2000c101b24 */
[----:B------:R-:W-:Y:S05]  /*bcb0*/  EXIT ;  /* 0x000000000000794d */ /* 0x000fea0003800000 */
.L_x_67928:
        /* <DEDUP_REMOVED lines=12> */
.L_x_67941:
[----:B------:R-:W-:Y:S02]  /*bd80*/  PRMT R4, R18, 0x8880, RZ ;  /* 0x0000888012047816 */ /* 0x000fe400000000ff */
[----:B------:R-:W-:Y:S02]  /*bd90*/  CS2R R6, SRZ ;  /* 0x0000000000067805 */ /* 0x000fe4000001ff00 */
[----:B------:R-:W-:-:S06]  /*bda0*/  PRMT R4, R4, 0x7710, RZ ;  /* 0x0000771004047816 */ /* 0x000fcc00000000ff */
[----:B------:R-:W0:Y:S02]  /*bdb0*/  I2F.F64.S16 R4, R4 ;  /* 0x0000000400047312 */ /* 0x000e240000101c00 */
[----:B0-----:R-:W-:Y:S01]  /*bdc0*/  STG.E.128 desc[UR36][R2.64], R4 ;  /* 0x0000000402007986 */ /* 0x001fe2000c101d24 */
[----:B------:R-:W-:Y:S05]  /*bdd0*/  EXIT ;  /* 0x000000000000794d */ /* 0x000fea0003800000 */
.L_x_67940:
        /* <DEDUP_REMOVED lines=21> */
.L_x_67945:
[----:B------:R-:W-:Y:S05]  /*bf30*/  BSYNC B0 ;  /* 0x0000000000007941 */ /* 0x000fea0003800000 */
.L_x_67944:
[----:B------:R-:W-:-:S05]  /*bf40*/  LOP3.LUT R5, R0, R5, RZ, 0xfc, !PT ;  /* 0x0000000500057212 */ /* 0x000fca00078efcff */
[----:B------:R-:W-:Y:S01]  /*bf50*/  STG.E.U8 desc[UR36][R2.64], R5 ;  /* 0x0000000502007986 */ /* 0x000fe2000c101124 */
[----:B------:R-:W-:Y:S05]  /*bf60*/  EXIT ;  /* 0x000000000000794d */ /* 0x000fea0003800000 */
.L_x_67943:
        /* <DEDUP_REMOVED lines=13> */
.L_x_67947:
[----:B------:R-:W-:Y:S01]  /*c040*/  IMAD.MOV.U32 R0, RZ, RZ, 0x7f ;  /* 0x0000007fff007424 */ /* 0x000fe200078e00ff */
[----:B------:R-:W-:-:S04]  /*c050*/  ISETP.GT.U32.AND P0, PT, R4, 0x7f800000, PT ;  /* 0x7f8000000400780c */ /* 0x000fc80003f04070 */
[----:B------:R-:W-:-:S09]  /*c060*/  SEL R0, R0, 0x7c, P0 ;  /* 0x0000007c00007807 */ /* 0x000fd20000000000 */
.L_x_67948:
[----:B------:R-:W-:Y:S05]  /*c070*/  BSYNC B0 ;  /* 0x0000000000007941 */ /* 0x000fea0003800000 */
.L_x_67946:
[----:B------:R-:W-:-:S04]  /*c080*/  LOP3.LUT R4, R5, 0x80000000, RZ, 0xc0, !PT ;  /* 0x8000000005047812 */ /* 0x000fc800078ec0ff */
[----:B------:R-:W-:-:S04]  /*c090*/  SHF.R.U32.HI R5, RZ, 0x18, R4 ;  /* 0x00000018ff057819 */ /* 0x000fc80000011604 */
[----:B------:R-:W-:-:S05]  /*c0a0*/  LOP3.LUT R5, R0, R5, RZ, 0xfc, !PT ;  /* 0x0000000500057212 */ /* 0x000fca00078efcff */
[----:B------:R-:W-:Y:S01]  /*c0b0*/  STG.E.U8 desc[UR36][R2.64], R5 ;  /* 0x0000000502007986 */ /* 0x000fe2000c101124 */
[----:B------:R-:W-:Y:S05]  /*c0c0*/  EXIT ;  /* 0x000000000000794d */ /* 0x000fea0003800000 */
.L_x_67942:
[----:B------:R-:W0:Y:S02]  /*c0d0*/  I2F.S8 R0, R18 ;  /* 0x0000001200007306 */ /* 0x000e240000001400 */
[----:B0-----:R-:W-:-:S05]  /*c0e0*/  F2FP.BF16.F32.PACK_AB R0, RZ, R0 ;  /* 0x00000000ff00723e */ /* 0x001fca00000010ff */
[----:B------:R-:W-:Y:S01]  /*c0f0*/  STG.E.U16 desc[UR36][R2.64], R0 ;  /* 0x0000000002007986 */ /* 0x000fe2000c101524 */
[----:B------:R-:W-:Y:S05]  /*c100*/  EXIT ;  /* 0x000000000000794d */ /* 0x000fea0003800000 */
.L_x_67939:
        /* <DEDUP_REMOVED lines=12> */
.L_x_67951:
        /* <DEDUP_REMOVED lines=17> */
.L_x_67954:
[----:B------:R-:W-:-:S04]  /*c2e0*/  LOP3.LUT R0, R7, 0x80000000, RZ, 0xc0, !PT ;  /* 0x8000000007007812 */ /* 0x000fc800078ec0ff */
[----:B------:R-:W-:-:S04]  /*c2f0*/  SHF.R.U32.HI R5, RZ, 0x18, R0 ;  /* 0x00000018ff057819 */ /* 0x000fc80000011600 */
[----:B------:R-:W-:-:S04]  /*c300*/  LOP3.LUT R4, R4, R5, RZ, 0xfc, !PT ;  /* 0x0000000504047212 */ /* 0x000fc800078efcff */
[----:B------:R-:W-:-:S07]  /*c310*/  PRMT R0, R4, 0x7610, R0 ;  /* 0x0000761004007816 */ /* 0x000fce0000000000 */
.L_x_67953:
[----:B------:R-:W-:Y:S05]  /*c320*/  BSYNC B0 ;  /* 0x0000000000007941 */ /* 0x000fea0003800000 */
.L_x_67952:
[----:B------:R-:W-:Y:S01]  /*c330*/  STG.E.U8 desc[UR36][R2.64], R0 ;  /* 0x0000000002007986 */ /* 0x000fe2000c101124 */
[----:B------:R-:W-:Y:S05]  /*c340*/  EXIT ;  /* 0x000000000000794d */ /* 0x000fea0003800000 */
.L_x_67950:
        /* <DEDUP_REMOVED lines=17> */
.L_x_67957:
[----:B------:R-:W-:-:S04]  /*c460*/  LOP3.LUT R0, R7, 0x80000000, RZ, 0xc0, !PT ;  /* 0x8000000007007812 */ /* 0x000fc800078ec0ff */
[----:B------:R-:W-:-:S04]  /*c470*/  SHF.R.U32.HI R5, RZ, 0x18, R0 ;  /* 0x00000018ff057819 */ /* 0x000fc80000011600 */
[----:B------:R-:W-:-:S04]  /*c480*/  LOP3.LUT R4, R4, R5, RZ, 0xfc, !PT ;  /* 0x0000000504047212 */ /* 0x000fc800078efcff */
[----:B------:R-:W-:-:S07]  /*c490*/  PRMT R0, R4, 0x7610, R0 ;  /* 0x0000761004007816 */ /* 0x000fce0000000000 */
.L_x_67956:
[----:B------:R-:W-:Y:S05]  /*c4a0*/  BSYNC B0 ;  /* 0x0000000000007941 */ /* 0x000fea0003800000 */
.L_x_67955:
[----:B------:R-:W-:Y:S01]  /*c4b0*/  STG.E.U8 desc[UR36][R2.64], R0 ;  /* 0x0000000002007986 */ /* 0x000fe2000c101124 */
[----:B------:R-:W-:Y:S05]  /*c4c0*/  EXIT ;  /* 0x000000000000794d */ /* 0x000fea0003800000 */
.L_x_67949:
        /* <DEDUP_REMOVED lines=22> */
.L_x_67932:
        /* <DEDUP_REMOVED lines=16> */
.L_x_67960:
[----:B------:R-:W-:Y:S05]  /*c730*/  EXIT ;  /* 0x000000000000794d */ /* 0x000fea0003800000 */
.L_x_67959:
[----:B------:R-:W-:-:S04]  /*c740*/  LOP3.LUT R18, R18, 0xffff, RZ, 0xc0, !PT ;  /* 0x0000ffff12127812 */ /* 0x000fc800078ec0ff */
[----:B------:R-:W-:-:S05]  /*c750*/  PRMT R18, R18, 0x8880, RZ ;  /* 0x0000888012127816 */ /* 0x000fca00000000ff */
[----:B------:R-:W-:-:S05]  /*c760*/  IMAD.MOV.U32 R4, RZ, RZ, R18 ;  /* 0x000000ffff047224 */ /* 0x000fca00078e0012 */
[----:B------:R-:W-:-:S05]  /*c770*/  SHF.R.S32.HI R5, RZ, 0x1f, R4 ;  /* 0x0000001fff057819 */ /* 0x000fca0000011404 */
[----:B------:R-:W-:Y:S01]  /*c780*/  STG.E.64 desc[UR36][R2.64], R4 ;  /* 0x0000000402007986 */ /* 0x000fe2000c101b24 */
[----:B------:R-:W-:Y:S05]  /*c790*/  EXIT ;  /* 0x000000000000794d */ /* 0x000fea0003800000 */
.L_x_67958:
[----:B------:R-:W-:-:S04]  /*c7a0*/  LOP3.LUT R18, R18, 0xffff, RZ, 0xc0, !PT ;  /* 0x0000ffff12127812 */ /* 0x000fc800078ec0ff */
[----:B------:R-:W-:-:S05]  /*c7b0*/  PRMT R5, R18, 0x8880, RZ ;  /* 0x0000888012057816 */ /* 0x000fca00000000ff */
[----:B------:R-:W-:Y:S01]  /*c7c0*/  STG.E desc[UR36][R2.64], R5 ;  /* 0x0000000502007986 */ /* 0x000fe2000c101924 */
[----:B------:R-:W-:Y:S05]  /*c7d0*/  EXIT ;  /* 0x000000000000794d */ /* 0x000fea0003800000 */
.L_x_67961:
        /* <DEDUP_REMOVED lines=10> */
.L_x_71975:


//--------------------- .text._ZN2at6native18elementwise_kernelILi128ELi4EZNS0_22gpu_kernel_impl_nocastIZZZNS0_50_GLOBAL__N__2680c7bb_12_PowKernel_cu_140f0503_289624pow_tensor_tensor_kernelERNS_18TensorIteratorBaseEENKUlvE_clEvENKUlvE0_clEvEUlaaE_EEvS5_RKT_EUliE_EEviT1_ --------------------------
	.section	.text._ZN2at6native18elementwise_kernelILi128ELi4EZNS0_22gpu_kernel_impl_nocastIZZZNS0_50_GLOBAL__N__2680c7bb_12_PowKernel_cu_140f0503_289624pow_tensor_tensor_kernelERNS_18TensorIteratorBaseEENKUlvE_clEvENKUlvE0_clEvEUlaaE_EEvS5_RKT_EUliE_EEviT1_,"ax",@progbits
	.align	128
        .global         _ZN2at6native18elementwise_kernelILi128ELi4EZNS0_22gpu_kernel_impl_nocastIZZZNS0_50_GLOBAL__N__2680c7bb_12_PowKernel_cu_140f0503_289624pow_tensor_tensor_kernelERNS_18TensorIteratorBaseEENKUlvE_clEvENKUlvE0_clEvEUlaaE_EEvS5_RKT_EUliE_EEviT1_
        .type           _ZN2at6native18elementwise_kernelILi128ELi4EZNS0_22gpu_kernel_impl_nocastIZZZNS0_50_GLOBAL__N__2680c7bb_12_PowKernel_cu_140f0503_289624pow_tensor_tensor_kernelERNS_18TensorIteratorBaseEENKUlvE_clEvENKUlvE0_clEvEUlaaE_EEvS5_RKT_EUliE_EEviT1_,@function
        .size           _ZN2at6native18elementwise_kernelILi128ELi4EZNS0_22gpu_kernel_impl_nocastIZZZNS0_50_GLOBAL__N__2680c7bb_12_PowKernel_cu_140f0503_289624pow_tensor_tensor_kernelERNS_18TensorIteratorBaseEENKUlvE_clEvENKUlvE0_clEvEUlaaE_EEvS5_RKT_EUliE_EEviT1_,(.L_x_71976 - _ZN2at6native18elementwise_kernelILi128ELi4EZNS0_22gpu_kernel_impl_nocastIZZZNS0_50_GLOBAL__N__2680c7bb_12_PowKernel_cu_140f0503_289624pow_tensor_tensor_kernelERNS_18TensorIteratorBaseEENKUlvE_clEvENKUlvE0_clEvEUlaaE_EEvS5_RKT_EUliE_EEviT1_)
        .other          _ZN2at6native18elementwise_kernelILi128ELi4EZNS0_22gpu_kernel_impl_nocastIZZZNS0_50_GLOBAL__N__2680c7bb_12_PowKernel_cu_140f0503_289624pow_tensor_tensor_kernelERNS_18TensorIteratorBaseEENKUlvE_clEvENKUlvE0_clEvEUlaaE_EEvS5_RKT_EUliE_EEviT1_,@"STO_CUDA_ENTRY STV_DEFAULT"
_ZN2at6native18elementwise_kernelILi128ELi4EZNS0_22gpu_kernel_impl_nocastIZZZNS0_50_GLOBAL__N__2680c7bb_12_PowKernel_cu_140f0503_289624pow_tensor_tensor_kernelERNS_18TensorIteratorBaseEENKUlvE_clEvENKUlvE0_clEvEUlaaE_EEvS5_RKT_EUliE_EEviT1_:
.text._ZN2at6native18elementwise_kernelILi128ELi4EZNS0_22gpu_kernel_impl_nocastIZZZNS0_50_GLOBAL__N__2680c7bb_12_PowKernel_cu_140f0503_289624pow_tensor_tensor_kernelERNS_18TensorIteratorBaseEENKUlvE_clEvENKUlvE0_clEvEUlaaE_EEvS5_RKT_EUliE_EEviT1_:
        /* <DEDUP_REMOVED lines=363> */
.L_x_67964:
[----:B------:R-:W-:Y:S02]  /*16b0*/  ULDC.64 UR8, c[0x0][0x488] ;  /* 0x0001220000087ab9 */ /* 0x000fe40000000a00 */
[----:B------:R-:W-:-:S04]  /*16c0*/  IADD3 R8, P0, R2, UR8, RZ ;  /* 0x0000000802087c10 */ /* 0x000fc8000ff1e0ff */
[----:B------:R-:W-:Y:S01]  /*16d0*/  IADD3.X R9, RZ, UR9, RZ, P0, !PT ;  /* 0x00000009ff097c10 */ /* 0x000fe200087fe4ff */
[----:B------:R-:W-:-:S05]  /*16e0*/  ULDC.64 UR8, c[0x0][0x480] ;  /* 0x0001200000087ab9 */ /* 0x000fca0000000a00 */
[----:B------:R-:W2:Y:S01]  /*16f0*/  LDG.E.S8 R9, desc[UR4][R8.64] ;  /* 0x0000000408097981 */ /* 0x000ea2000c1e1300 */
[----:B------:R-:W-:-:S04]  /*1700*/  IADD3 R6, P0, R0, UR8, RZ ;  /* 0x0000000800067c10 */ /* 0x000fc8000ff1e0ff */
[----:B------:R-:W-:Y:S01]  /*1710*/  IADD3.X R7, RZ, UR9, RZ, P0, !PT ;  /* 0x00000009ff077c10 */ /* 0x000fe200087fe4ff */
[----:B------:R-:W-:-:S04]  /*1720*/  ULDC.64 UR8, c[0x0][0x478] ;  /* 0x00011e0000087ab9 */ /* 0x000fc80000000a00 */
[----:B------:R0:W5:Y:S01]  /*1730*/  LDG.E.U8 R6, desc[UR4][R6.64] ;  /* 0x0000000406067981 */ /* 0x000162000c1e1100 */
        /* <DEDUP_REMOVED lines=13> */
[----:B-----5:R-:W-:Y:S02]  /*1810*/  SEL R0, R6, 0x1, !P0 ;  /* 0x0000000106007807 */ /* 0x020fe40004000000 */
[----:B------:R-:W-:Y:S01]  /*1820*/  ISETP.GE.U32.AND P0, PT, R2, 0x3, PT ;  /* 0x000000030200780c */ /* 0x000fe20003f06070 */
[----:B------:R-:W-:Y:S01]  /*1830*/  IMAD R2, R6, R6, RZ ;  /* 0x0000000606027224 */ /* 0x000fe200078e02ff */
[----:B------:R-:W-:Y:S02]  /*1840*/  PRMT R7, R0, 0x9910, RZ ;  /* 0x0000991000077816 */ /* 0x000fe400000000ff */
[----:B------:R-:W-:-:S04]  /*1850*/  LOP3.LUT R0, R9, 0x80, RZ, 0xc0, !PT ;  /* 0x0000008009007812 */ /* 0x000fc800078ec0ff */
[----:B------:R-:W-:-:S05]  /*1860*/  LEA.HI R0, R0, R9, RZ, 0x19 ;  /* 0x0000000900007211 */ /* 0x000fca00078fc8ff */
[----:B------:R-:W-:Y:S05]  /*1870*/  @!P0 BRA `(.L_x_67968) ;  /* 0x0000000000648947 */ /* 0x000fea0003800000 */
[----:B------:R-:W-:Y:S02]  /*1880*/  PRMT R0, R0, 0x8880, RZ ;  /* 0x0000888000007816 */ /* 0x000fe400000000ff */
[----:B------:R-:W-:Y:S02]  /*1890*/  PRMT R8, R2, 0x7610, R8 ;  /* 0x0000761002087816 */ /* 0x000fe40000000008 */
[----:B------:R-:W-:-:S04]  /*18a0*/  SHF.R.S32.HI R0, RZ, 0x1, R0 ;  /* 0x00000001ff007819 */ /* 0x000fc80000011400 */
[----:B------:R-:W-:-:S07]  /*18b0*/  PRMT R9, R0, 0x7610, R9 ;  /* 0x0000761000097816 */ /* 0x000fce0000000009 */
.L_x_67969:
        /* <DEDUP_REMOVED lines=13> */
[--C-:B------:R-:W-:Y:S01]  /*1990*/  IMAD.MOV.U32 R0, RZ, RZ, R9.reuse ;  /* 0x000000ffff007224 */ /* 0x100fe200078e0009 */
[----:B------:R-:W-:Y:S02]  /*19a0*/  MOV R2, R10 ;  /* 0x0000000a00027202 */ /* 0x000fe40000000f00 */
[----:B------:R-:W-:Y:S02]  /*19b0*/  MOV R8, R11 ;  /* 0x0000000b00087202 */ /* 0x000fe40000000f00 */
[----:B------:R-:W-:Y:S01]  /*19c0*/  SHF.R.S32.HI R0, RZ, 0x1, R0 ;  /* 0x00000001ff007819 */ /* 0x000fe20000011400 */
[----:B------:R-:W-:Y:S02]  /*19d0*/  IMAD R7, R2, R7, RZ ;  /* 0x0000000702077224 */ /* 0x000fe400078e02ff */
[----:B------:R-:W-:Y:S01]  /*19e0*/  IMAD R8, R8, R8, RZ ;  /* 0x0000000808087224 */ /* 0x000fe200078e02ff */
[----:B------:R-:W-:Y:S01]  /*19f0*/  PRMT R9, R0, 0x7610, R9 ;  /* 0x0000761000097816 */ /* 0x000fe20000000009 */
[----:B------:R-:W-:Y:S06]  /*1a00*/  @P0 BRA `(.L_x_67969) ;  /* 0xfffffffc00ac0947 */ /* 0x000fec000383ffff */
.L_x_67968:
[----:B------:R-:W-:Y:S05]  /*1a10*/  BSYNC B2 ;  /* 0x0000000000027941 */ /* 0x000fea0003800000 */
.L_x_67967:
[----:B------:R-:W-:Y:S05]  /*1a20*/  BRA `(.L_x_67970) ;  /* 0x0000000000247947 */ /* 0x000fea0003800000 */
.L_x_67966:
[----:B-----5:R-:W-:Y:S01]  /*1a30*/  ISETP.NE.AND P0, PT, R6, 0x1, PT ;  /* 0x000000010600780c */ /* 0x020fe20003f05270 */
[----:B------:R-:W-:-:S12]  /*1a40*/  HFMA2.MMA R7, -RZ, RZ, 0, 5.9604644775390625e-08 ;  /* 0x00000001ff077435 */ /* 0x000fd800000001ff */
[----:B------:R-:W-:Y:S05]  /*1a50*/  @!P0 BRA `(.L_x_67970) ;  /* 0x0000000000188947 */ /* 0x000fea0003800000 */
[----:B------:R-:W-:Y:S02]  /*1a60*/  ISETP.NE.AND P0, PT, R6, 0xff, PT ;  /* 0x000000ff0600780c */ /* 0x000fe40003f05270 */
[----:B------:R-:W-:-:S11]  /*1a70*/  MOV R7, 0x1 ;  /* 0x0000000100077802 */ /* 0x000fd60000000f00 */
[----:B------:R-:W-:-:S04]  /*1a80*/  @!P0 LOP3.LUT R9, R9, 0x1, RZ, 0xc0, !PT ;  /* 0x0000000109098812 */ /* 0x000fc800078ec0ff */
[----:B------:R-:W-:-:S04]  /*1a90*/  @!P0 ISETP.NE.U32.AND P1, PT, R9, 0x1, PT ;  /* 0x000000010900880c */ /* 0x000fc80003f25070 */
[----:B------:R-:W-:-:S04]  /*1aa0*/  @!P0 SEL R7, R7, 0xffff, P1 ;  /* 0x0000ffff07078807 */ /* 0x000fc80000800000 */
[----:B------:R-:W-:-:S07]  /*1ab0*/  @P0 PRMT R7, RZ, 0x7610, R7 ;  /* 0x00007610ff070816 */ /* 0x000fce0000000007 */
.L_x_67970:
[----:B------:R-:W-:Y:S05]  /*1ac0*/  BSYNC B1 ;  /* 0x0000000000017941 */ /* 0x000fea0003800000 */
.L_x_67965:
[----:B------:R0:W-:Y:S01]  /*1ad0*/  STG.E.U8 desc[UR4][R4.64], R7 ;  /* 0x0000000704007986 */ /* 0x0001e2000c101104 */
[----:B------:R-:W-:-:S07]  /*1ae0*/  IADD3 R3, R3, 0x80, RZ ;  /* 0x0000008003037810 */ /* 0x000fce0007ffe0ff */
.L_x_67963:
[----:B------:R-:W-:Y:S05]  /*1af0*/  BSYNC B0 ;  /* 0x0000000000007941 */ /* 0x000fea0003800000 */
.L_x_67962:
        /* <DEDUP_REMOVED lines=356> */
.L_x_67973:
[----:B------:R-:W-:Y:S02]  /*3140*/  ULDC.64 UR8, c[0x0][0x488] ;  /* 0x0001220000087ab9 */ /* 0x000fe40000000a00 */
[----:B------:R-:W-:-:S04]  /*3150*/  IADD3 R8, P0, R2, UR8, RZ ;  /* 0x0000000802087c10 */ /* 0x000fc8000ff1e0ff */
[----:B------:R-:W-:Y:S01]  /*3160*/  IADD3.X R9, RZ, UR9, RZ, P0, !PT ;  /* 0x00000009ff097c10 */ /* 0x000fe200087fe4ff */
[----:B------:R-:W-:-:S05]  /*3170*/  ULDC.64 UR8, c[0x0][0x480] ;  /* 0x0001200000087ab9 */ /* 0x000fca0000000a00 */
[----:B------:R-:W2:Y:S01]  /*3180*/  LDG.E.S8 R9, desc[UR4][R8.64] ;  /* 0x0000000408097981 */ /* 0x000ea2000c1e1300 */
[----:B-----5:R-:W-:-:S04]  /*3190*/  IADD3 R6, P0, R0, UR8, RZ ;  /* 0x0000000800067c10 */ /* 0x020fc8000ff1e0ff */
        /* <DEDUP_REMOVED lines=15> */
[----:B------:R-:W-:Y:S02]  /*3290*/  LOP3.LUT R2, R2, 0xff, RZ, 0xc0, !PT ;  /* 0x000000ff02027812 */ /* 0x000fe400078ec0ff */
[----:B-----5:R-:W-:Y:S02]  /*32a0*/  SEL R0, R6, 0x1, !P0 ;  /* 0x0000000106007807 */ /* 0x020fe40004000000 */
[----:B------:R-:W-:Y:S01]  /*32b0*/  ISETP.GE.U32.AND P0, PT, R2, 0x3, PT ;  /* 0x000000030200780c */ /* 0x000fe20003f06070 */
[----:B------:R-:W-:Y:S01]  /*32c0*/  IMAD R2, R6, R6, RZ ;  /* 0x0000000606027224 */ /* 0x000fe200078e02ff */
[----:B------:R-:W-:-:S02]  /*32d0*/  PRMT R7, R0, 0x9910, RZ ;  /* 0x0000991000077816 */ /* 0x000fc400000000ff */
[----:B------:R-:W-:-:S04]  /*32e0*/  LOP3.LUT R0, R9, 0x80, RZ, 0xc0, !PT ;  /* 0x0000008009007812 */ /* 0x000fc800078ec0ff */
[----:B------:R-:W-:-:S05]  /*32f0*/  LEA.HI R0, R0, R9, RZ, 0x19 ;  /* 0x0000000900007211 */ /* 0x000fca00078fc8ff */
[----:B------:R-:W-:Y:S05]  /*3300*/  @!P0 BRA `(.L_x_67977) ;  /* 0x0000000000648947 */ /* 0x000fea0003800000 */
[----:B------:R-:W-:Y:S02]  /*3310*/  PRMT R0, R0, 0x8880, RZ ;  /* 0x0000888000007816 */ /* 0x000fe400000000ff */
[----:B------:R-:W-:Y:S02]  /*3320*/  PRMT R8, R2, 0x7610, R8 ;  /* 0x0000761002087816 */ /* 0x000fe40000000008 */
[----:B------:R-:W-:-:S04]  /*3330*/  SHF.R.S32.HI R0, RZ, 0x1, R0 ;  /* 0x00000001ff007819 */ /* 0x000fc80000011400 */
[----:B------:R-:W-:-:S07]  /*3340*/  PRMT R9, R0, 0x7610, R9 ;  /* 0x0000761000097816 */ /* 0x000fce0000000009 */
.L_x_67978:
        /* <DEDUP_REMOVED lines=21> */
.L_x_67977:
[----:B------:R-:W-:Y:S05]  /*34a0*/  BSYNC B2 ;  /* 0x0000000000027941 */ /* 0x000fea0003800000 */
.L_x_67976:
[----:B------:R-:W-:Y:S05]  /*34b0*/  BRA `(.L_x_67979) ;  /* 0x0000000000247947 */ /* 0x000fea0003800000 */
.L_x_67975:
        /* <DEDUP_REMOVED lines=9> */
.L_x_67979:
[----:B------:R-:W-:Y:S05]  /*3550*/  BSYNC B1 ;  /* 0x0000000000017941 */ /* 0x000fea0003800000 */
.L_x_67974:
[----:B------:R1:W-:Y:S01]  /*3560*/  STG.E.U8 desc[UR4][R4.64], R7 ;  /* 0x0000000704007986 */ /* 0x0003e2000c101104 */
[----:B------:R-:W-:-:S04]  /*3570*/  IADD3 R3, R3, 0x80, RZ ;  /* 0x0000008003037810 */ /* 0x000fc80007ffe0ff */
[----:B------:R-:W-:-:S13]  /*3580*/  ISETP.GE.AND P0, PT, R3, UR6, PT ;  /* 0x0000000603007c0c */ /* 0x000fda000bf06270 */
[----:B-1----:R-:W-:Y:S05]  /*3590*/  @P0 BRA `(.L_x_67972) ;  /* 0x0000001800940947 */ /* 0x002fea0003800000 */
[----:B------:R-:W0:Y:S01]  /*35a0*/  LDC R4, c[0x0][0x218] ;  /* 0x00008600ff047b82 */ /* 0x000e220000000800 */
[----:B------:R-:W-:Y:S01]  /*35b0*/  HFMA2.MMA R5, -RZ, RZ, 0, 0 ;  /* 0x00000000ff057435 */ /* 0x000fe200000001ff */
[----:B------:R-:W-:Y:S01]  /*35c0*/  IMAD.MOV.U32 R2, RZ, RZ, RZ ;  /* 0x000000ffff027224 */ /* 0x000fe200078e00ff */
        /* <DEDUP_REMOVED lines=333> */
[----:B------:R-:W-:Y:S02]  /*4aa0*/  ULDC UR7, c[0x0][0x45c] ;  /* 0x0001170000077ab9 */ /* 0x000fe40000000800 */
        /* <DEDUP_REMOVED lines=16> */
.L_x_67980:
        /* <DEDUP_REMOVED lines=10> */
[----:B------:R-:W-:Y:S04]  /*4c50*/  BSSY B1, `(.L_x_67981) ;  /* 0x0000037000017945 */ /* 0x000fe80003800000 */
[----:B------:R-:W-:Y:S01]  /*4c60*/  IMAD.X R5, RZ, RZ, UR9, P1 ;  /* 0x00000009ff057e24 */ /* 0x000fe200088e06ff */
[----:B--2---:R-:W-:-:S13]  /*4c70*/  ISETP.GE.AND P0, PT, R9, RZ, PT ;  /* 0x000000ff0900720c */ /* 0x004fda0003f06270 */
        /* <DEDUP_REMOVED lines=20> */
.L_x_67985:
        /* <DEDUP_REMOVED lines=21> */
.L_x_67984:
[----:B------:R-:W-:Y:S05]  /*4f10*/  BSYNC B2 ;  /* 0x0000000000027941 */ /* 0x000fea0003800000 */
.L_x_67983:
[----:B------:R-:W-:Y:S05]  /*4f20*/  BRA `(.L_x_67986) ;  /* 0x0000000000247947 */ /* 0x000fea0003800000 */
.L_x_67982:
        /* <DEDUP_REMOVED lines=9> */
.L_x_67986:
[----:B------:R-:W-:Y:S05]  /*4fc0*/  BSYNC B1 ;  /* 0x0000000000017941 */ /* 0x000fea0003800000 */
.L_x_67981:
[----:B------:R1:W-:Y:S01]  /*4fd0*/  STG.E.U8 desc[UR4][R4.64], R7 ;  /* 0x0000000704007986 */ /* 0x0003e2000c101104 */
[----:B------:R-:W-:-:S07]  /*4fe0*/  VIADD R3, R3, 0x80 ;  /* 0x0000008003037836 */ /* 0x000fce0000000000 */
.L_x_67972:
[----:B------:R-:W-:Y:S05]  /*4ff0*/  BSYNC B0 ;  /* 0x0000000000007941 */ /* 0x000fea0003800000 */
.L_x_67971:
[----:B------:R-:W-:-:S13]  /*5000*/  ISETP.GE.AND P0, PT, R3, UR6, PT ;  /* 0x0000000603007c0c */ /* 0x000fda000bf06270 */
[----:B------:R-:W-:Y:S05]  /*5010*/  @P0 EXIT ;  /* 0x000000000000094d */ /* 0x000fea0003800000 */
[----:B01----:R-:W0:Y:S01]  /*5020*/  LDC R4, c[0x0][0x218] ;  /* 0x00008600ff047b82 */ /* 0x003e220000000800 */
        /* <DEDUP_REMOVED lines=352> */
.L_x_67987:
[----:B------:R-:W-:Y:S02]  /*6630*/  ULDC.64 UR6, c[0x0][0x488] ;  /* 0x0001220000067ab9 */ /* 0x000fe40000000a00 */
[----:B------:R-:W-:-:S05]  /*6640*/  IADD3 R8, P0, R2, UR6, RZ ;  /* 0x0000000602087c10 */ /* 0x000fca000ff1e0ff */
[----:B------:R-:W-:Y:S01]  /*6650*/  IMAD.X R9, RZ, RZ, UR7, P0 ;  /* 0x00000007ff097e24 */ /* 0x000fe200080e06ff */
        /* <DEDUP_REMOVED lines=30> */
.L_x_67992:
        /* <DEDUP_REMOVED lines=12> */
[----:B------:R-:W-:-:S02]  /*6900*/  PRMT R9, R6, 0x9910, RZ ;  /* 0x0000991006097816 */ /* 0x000fc400000000ff */
[----:B------:R-:W-:Y:S02]  /*6910*/  MOV R5, R0 ;  /* 0x0000000000057202 */ /* 0x000fe40000000f00 */
[----:B------:R-:W-:Y:S02]  /*6920*/  MOV R0, R8 ;  /* 0x0000000800007202 */ /* 0x000fe40000000f00 */
[----:B------:R-:W-:Y:S01]  /*6930*/  MOV R6, R9 ;  /* 0x0000000900067202 */ /* 0x000fe20000000f00 */
[----:B------:R-:W-:Y:S01]  /*6940*/  IMAD R5, R4, R5, RZ ;  /* 0x0000000504057224 */ /* 0x000fe200078e02ff */
[----:B------:R-:W-:-:S03]  /*6950*/  SHF.R.S32.HI R0, RZ, 0x1, R0 ;  /* 0x00000001ff007819 */ /* 0x000fc60000011400 */
[----:B------:R-:W-:Y:S01]  /*6960*/  IMAD R6, R6, R6, RZ ;  /* 0x0000000606067224 */ /* 0x000fe200078e02ff */
[----:B------:R-:W-:Y:S01]  /*6970*/  PRMT R7, R0, 0x7610, R7 ;  /* 0x0000761000077816 */ /* 0x000fe20000000007 */
[----:B------:R-:W-:Y:S06]  /*6980*/  @P0 BRA `(.L_x_67992) ;  /* 0xfffffffc00ac0947 */ /* 0x000fec000383ffff */
.L_x_67991:
[----:B------:R-:W-:Y:S05]  /*6990*/  BSYNC B1 ;  /* 0x0000000000017941 */ /* 0x000fea0003800000 */
.L_x_67990:
[----:B------:R-:W-:Y:S05]  /*69a0*/  BRA `(.L_x_67993) ;  /* 0x0000000000247947 */ /* 0x000fea0003800000 */
.L_x_67989:
        /* <DEDUP_REMOVED lines=9> */
.L_x_67993:
[----:B------:R-:W-:Y:S05]  /*6a40*/  BSYNC B0 ;  /* 0x0000000000007941 */ /* 0x000fea0003800000 */
.L_x_67988:
[----:B------:R-:W-:Y:S01]  /*6a50*/  STG.E.U8 desc[UR4][R2.64], R5 ;  /* 0x0000000502007986 */ /* 0x000fe2000c101104 */
[----:B------:R-:W-:Y:S05]  /*6a60*/  EXIT ;  /* 0x000000000000794d */ /* 0x000fea0003800000 */
.L_x_67994:
        /* <DEDUP_REMOVED lines=9> */
.L_x_71976:


//--------------------- .text._ZN2at6native27unrolled_elementwise_kernelIZZZNS0_50_GLOBAL__N__2680c7bb_12_PowKernel_cu_140f0503_289624pow_tensor_tensor_kernelERNS_18TensorIteratorBaseEENKUlvE_clEvENKUlvE0_clEvEUlaaE_St5arrayIPcLm3EELi4E23TrivialOffsetCalculatorILi2EjESB_ILi1EjENS0_6memory15LoadWithoutCastENSE_16StoreWithoutCastEEEviT_T0_T2_T3_T4_T5_ --------------------------
	.section	.text._ZN2at6native27unrolled_elementwise_kernelIZZZNS0_50_GLOBAL__N__2680c7bb_12_PowKernel_cu_140f0503_289624pow_tensor_tensor_kernelERNS_18TensorIteratorBaseEENKUlvE_clEvENKUlvE0_clEvEUlaaE_St5arrayIPcLm3EELi4E23TrivialOffsetCalculatorILi2EjESB_ILi1EjENS0_6memory15LoadWithoutCastENSE_16StoreWithoutCastEEEviT_T0_T2_T3_T4_T5_,"ax",@progbits
	.align	128
        .global         _ZN2at6native27unrolled_elementwise_kernelIZZZNS0_50_GLOBAL__N__2680c7bb_12_PowKernel_cu_140f0503_289624pow_tensor_tensor_kernelERNS_18TensorIteratorBaseEENKUlvE_clEvENKUlvE0_clEvEUlaaE_St5arrayIPcLm3EELi4E23TrivialOffsetCalculatorILi2EjESB_ILi1EjENS0_6memory15LoadWithoutCastENSE_16StoreWithoutCastEEEviT_T0_T2_T3_T4_T5_
        .type           _ZN2at6native27unrolled_elementwise_kernelIZZZNS0_50_GLOBAL__N__2680c7bb_12_PowKernel_cu_140f0503_289624pow_tensor_tensor_kernelERNS_18TensorIteratorBaseEENKUlvE_clEvENKUlvE0_clEvEUlaaE_St5arrayIPcLm3EELi4E23TrivialOffsetCalculatorILi2EjESB_ILi1EjENS0_6memory15LoadWithoutCastENSE_16StoreWithoutCastEEEviT_T0_T2_T3_T4_T5_,@function
        .size           _ZN2at6native27unrolled_elementwise_kernelIZZZNS0_50_GLOBAL__N__2680c7bb_12_PowKernel_cu_140f0503_289624pow_tensor_tensor_kernelERNS_18TensorIteratorBaseEENKUlvE_clEvENKUlvE0_clEvEUlaaE_St5arrayIPcLm3EELi4E23TrivialOffsetCalculatorILi2EjESB_ILi1EjENS0_6memory15LoadWithoutCastENSE_16StoreWithoutCastEEEviT_T0_T2_T3_T4_T5_,(.L_x_71977 - _ZN2at6native27unrolled_elementwise_kernelIZZZNS0_50_GLOBAL__N__2680c7bb_12_PowKernel_cu_140f0503_289624pow_tensor_tensor_kernelERNS_18TensorIteratorBaseEENKUlvE_clEvENKUlvE0_clEvEUlaaE_St5arrayIPcLm3EELi4E23TrivialOffsetCalculatorILi2EjESB_ILi1EjENS0_6memory15LoadWithoutCastENSE_16StoreWithoutCastEEEviT_T0_T2_T3_T4_T5_)
        .other          _ZN2at6native27unrolled_elementwise_kernelIZZZNS0_50_GLOBAL__N__2680c7bb_12_PowKernel_cu_140f0503_289624pow_tensor_tensor_kernelERNS_18TensorIteratorBaseEENKUlvE_clEvENKUlvE0_clEvEUlaaE_St5arrayIPcLm3EELi4E23TrivialOffsetCalculatorILi2EjESB_ILi1EjENS0_6memory15LoadWithoutCastENSE_16StoreWithoutCastEEEviT_T0_T2_T3_T4_T5_,@"STO_CUDA_ENTRY STV_DEFAULT"
_ZN2at6native27unrolled_elementwise_kernelIZZZNS0_50_GLOBAL__N__2680c7bb_12_PowKernel_cu_140f0503_289624pow_tensor_tensor_kernelERNS_18TensorIteratorBaseEENKUlvE_clEvENKUlvE0_clEvEUlaaE_St5arrayIPcLm3EELi4E23TrivialOffsetCalculatorILi2EjESB_ILi1EjENS0_6memory15LoadWithoutCastENSE_16StoreWithoutCastEEEviT_T0_T2_T3_T4_T5_:
.text._ZN2at6native27unrolled_elementwise_kernelIZZZNS0_50_GLOBAL__N__2680c7bb_12_PowKernel_cu_140f0503_289624pow_tensor_tensor_kernelERNS_18TensorIteratorBaseEENKUlvE_clEvENKUlvE0_clEvEUlaaE_St5arrayIPcLm3EELi4E23TrivialOffsetCalculatorILi2EjESB_ILi1EjENS0_6memory15LoadWithoutCastENSE_16StoreWithoutCastEEEviT_T0_T2_T3_T4_T5_:
        /* <DEDUP_REMOVED lines=16> */
[----:B------:R-:W-:Y:S01]  /*0100*/  @!P3 VIADD R21, R21, 0x80 ;  /* 0x000000801515b836 */ /* 0x000fe20000000000 */
[----:B0-----:R-:W-:-:S04]  /*0110*/  @!P0 IADD3 R16, P5, R11, R16, RZ ;  /* 0x000000100b108210 */ /* 0x001fc80007fbe0ff */
[----:B------:R-:W-:Y:S02]  /*0120*/  ISETP.GE.AND P2, PT, R21, R18, PT ;  /* 0x000000121500720c */ /* 0x000fe40003f46270 */
[----:B------:R-:W0:Y:S01]  /*0130*/  @!P3 LDC.64 R2, c[0x0][0x228] ;  /* 0x00008a00ff02bb82 */ /* 0x000e220000000a00 */
[----:B------:R-:W-:Y:S01]  /*0140*/  @!P0 IMAD.X R17, RZ, RZ, R17, P5 ;  /* 0x000000ffff118224 */ /* 0x000fe200028e0611 */
[----:B-1----:R-:W-:-:S04]  /*0150*/  @!P0 IADD3 R8, P4, R11, R8, RZ ;  /* 0x000000080b088210 */ /* 0x002fc80007f9e0ff */
[----:B------:R1:W5:Y:S05]  /*0160*/  @!P0 LDG.E.U8 R20, desc[UR4][R16.64] ;  /* 0x0000000410148981 */ /* 0x00036a000c1e1100 */
[----:B------:R-:W-:Y:S01]  /*0170*/  @!P2 IMAD R23, R0, 0x200, R21 ;  /* 0x000002000017a824 */ /* 0x000fe200078e0215 */
[----:B------:R-:W3:Y:S01]  /*0180*/  @!P2 LDC.64 R6, c[0x0][0x228] ;  /* 0x00008a00ff06ab82 */ /* 0x000ee20000000a00 */
[----:B------:R-:W-:-:S05]  /*0190*/  @!P2 VIADD R21, R21, 0x80 ;  /* 0x000000801515a836 */ /* 0x000fca0000000000 */
[----:B------:R-:W-:Y:S02]  /*01a0*/  ISETP.GE.AND P1, PT, R21, R18, PT ;  /* 0x000000121500720c */ /* 0x000fe40003f26270 */
[----:B------:R-:W4:Y:S11]  /*01b0*/  @!P2 LDC.64 R10, c[0x0][0x230] ;  /* 0x00008c00ff0aab82 */ /* 0x000f360000000a00 */
[----:B------:R-:W4:Y:S08]  /*01c0*/  @!P1 LDC.64 R12, c[0x0][0x228] ;  /* 0x00008a00ff0c9b82 */ /* 0x000f300000000a00 */
[----:B------:R-:W4:Y:S01]  /*01d0*/  @!P1 LDC.64 R14, c[0x0][0x230] ;  /* 0x00008c00ff0e9b82 */ /* 0x000f220000000a00 */
[----:B------:R-:W-:Y:S01]  /*01e0*/  @!P0 IMAD.X R9, RZ, RZ, R9, P4 ;  /* 0x000000ffff098224 */ /* 0x000fe200020e0609 */
[----:B--2---:R-:W-:-:S02]  /*01f0*/  @!P3 IADD3 R4, P4, R25, R4, RZ ;  /* 0x000000041904b210 */ /* 0x004fc40007f9e0ff */
[----:B0-----:R-:W-:Y:S02]  /*0200*/  @!P3 IADD3 R2, P5, R25, R2, RZ ;  /* 0x000000021902b210 */ /* 0x001fe40007fbe0ff */
[----:B------:R-:W-:Y:S01]  /*0210*/  PRMT R24, RZ, 0x7610, R24 ;  /* 0x00007610ff187816 */ /* 0x000fe20000000018 */
[----:B------:R-:W-:Y:S01]  /*0220*/  @!P3 IMAD.X R5, RZ, RZ, R5, P4 ;  /* 0x000000ffff05b224 */ /* 0x000fe200020e0605 */
[----:B-1----:R-:W-:Y:S01]  /*0230*/  PRMT R16, RZ, 0x7610, R16 ;  /* 0x00007610ff107816 */ /* 0x002fe20000000010 */
[----:B------:R-:W-:Y:S01]  /*0240*/  @!P3 IMAD.X R3, RZ, RZ, R3, P5 ;  /* 0x000000ffff03b224 */ /* 0x000fe200028e0603 */
[C---:B---3--:R-:W-:Y:S01]  /*0250*/  @!P2 IADD3 R6, P4, R23.reuse, R6, RZ ;  /* 0x000000061706a210 */ /* 0x048fe20007f9e0ff */
[----:B------:R-:W-:Y:S01]  /*0260*/  @!P1 IMAD R21, R0, 0x200, R21 ;  /* 0x0000020000159824 */ /* 0x000fe200078e0215 */
[----:B------:R-:W-:Y:S02]  /*0270*/  PRMT R22, RZ, 0x7610, R22 ;  /* 0x00007610ff167816 */ /* 0x000fe40000000016 */
[----:B------:R0:W5:Y:S01]  /*0280*/  @!P3 LDG.E.U8 R24, desc[UR4][R2.64] ;  /* 0x000000040218b981 */ /* 0x000162000c1e1100 */
[----:B------:R-:W-:Y:S01]  /*0290*/  @!P2 IMAD.X R7, RZ, RZ, R7, P4 ;  /* 0x000000ffff07a224 */ /* 0x000fe200020e0607 */
[----:B----4-:R-:W-:-:S02]  /*02a0*/  @!P2 IADD3 R10, P5, R23, R10, RZ ;  /* 0x0000000a170aa210 */ /* 0x010fc40007fbe0ff */
[----:B------:R-:W5:Y:S01]  /*02b0*/  @!P3 LDG.E.U8 R16, desc[UR4][R4.64] ;  /* 0x000000040410b981 */ /* 0x000f62000c1e1100 */
[C---:B------:R-:W-:Y:S02]  /*02c0*/  @!P1 IADD3 R12, P3, R21.reuse, R12, RZ ;  /* 0x0000000c150c9210 */ /* 0x040fe40007f7e0ff */
[----:B------:R-:W-:Y:S01]  /*02d0*/  PRMT R17, RZ, 0x7610, R17 ;  /* 0x00007610ff117816 */ /* 0x000fe20000000011 */
[----:B------:R1:W5:Y:S01]  /*02e0*/  @!P0 LDG.E.U8 R22, desc[UR4][R8.64] ;  /* 0x0000000408168981 */ /* 0x000362000c1e1100 */
[----:B------:R-:W-:Y:S01]  /*02f0*/  @!P1 IADD3 R14, P4, R21, R14, RZ ;  /* 0x0000000e150e9210 */ /* 0x000fe20007f9e0ff */
[----:B------:R-:W-:Y:S01]  /*0300*/  @!P2 IMAD.X R11, RZ, RZ, R11, P5 ;  /* 0x000000ffff0ba224 */ /* 0x000fe200028e060b */
[----:B0-----:R-:W-:Y:S01]  /*0310*/  PRMT R2, RZ, 0x7610, R2 ;  /* 0x00007610ff027816 */ /* 0x001fe20000000002 */
[----:B------:R-:W-:Y:S01]  /*0320*/  @!P1 IMAD.X R13, RZ, RZ, R13, P3 ;  /* 0x000000ffff0d9224 */ /* 0x000fe200018e060d */
[----:B------:R-:W-:Y:S01]  /*0330*/  PRMT R3, RZ, 0x7610, R3 ;  /* 0x00007610ff037816 */ /* 0x000fe20000000003 */
[----:B------:R-:W-:Y:S01]  /*0340*/  @!P1 IMAD.X R15, RZ, RZ, R15, P4 ;  /* 0x000000ffff0f9224 */ /* 0x000fe200020e060f */
[----:B------:R0:W5:Y:S01]  /*0350*/  @!P2 LDG.E.U8 R17, desc[UR4][R6.64] ;  /* 0x000000040611a981 */ /* 0x000162000c1e1100 */
[----:B-1----:R-:W-:-:S03]  /*0360*/  PRMT R8, RZ, 0x7610, R8 ;  /* 0x00007610ff087816 */ /* 0x002fc60000000008 */
[----:B------:R0:W5:Y:S04]  /*0370*/  @!P2 LDG.E.U8 R2, desc[UR4][R10.64] ;  /* 0x000000040a02a981 */ /* 0x000168000c1e1100 */
[----:B------:R0:W5:Y:S04]  /*0380*/  @!P1 LDG.E.U8 R3, desc[UR4][R12.64] ;  /* 0x000000040c039981 */ /* 0x000168000c1e1100 */
[----:B------:R0:W5:Y:S01]  /*0390*/  @!P1 LDG.E.U8 R8, desc[UR4][R14.64] ;  /* 0x000000040e089981 */ /* 0x000162000c1e1100 */
[----:B------:R-:W-:Y:S04]  /*03a0*/  BSSY B0, `(.L_x_67995) ;  /* 0x0000038000007945 */ /* 0x000fe80003800000 */
[----:B------:R-:W-:Y:S05]  /*03b0*/  @P0 BRA `(.L_x_67996) ;  /* 0x0000000000d80947 */ /* 0x000fea0003800000 */
[----:B-----5:R-:W-:-:S04]  /*03c0*/  PRMT R4, R22, 0x8880, RZ ;  /* 0x0000888016047816 */ /* 0x020fc800000000ff */
        /* <DEDUP_REMOVED lines=8> */
[----:B0-----:R-:W-:Y:S02]  /*0450*/  PRMT R6, R20, 0x9910, RZ ;  /* 0x0000991014067816 */ /* 0x001fe400000000ff */
        /* <DEDUP_REMOVED lines=13> */
.L_x_68000:
        /* <DEDUP_REMOVED lines=19> */
.L_x_67999:
[----:B------:R-:W-:Y:S05]  /*0660*/  BSYNC B1 ;  /* 0x0000000000017941 */ /* 0x000fea0003800000 */
.L_x_67998:
[----:B------:R-:W-:Y:S05]  /*0670*/  BRA `(.L_x_67996) ;  /* 0x0000000000287947 */ /* 0x000fea0003800000 */
.L_x_67997:
        /* <DEDUP_REMOVED lines=10> */
.L_x_67996:
[----:B------:R-:W-:Y:S05]  /*0720*/  BSYNC B0 ;  /* 0x0000000000007941 */ /* 0x000fea0003800000 */
.L_x_67995:
[----:B0-----:R-:W-:Y:S01]  /*0730*/  VIADD R7, R19, 0x80 ;  /* 0x0000008013077836 */ /* 0x001fe20000000000 */
[----:B------:R-:W-:Y:S04]  /*0740*/  BSSY B0, `(.L_x_68001) ;  /* 0x000003a000007945 */ /* 0x000fe80003800000 */
[----:B------:R-:W-:-:S13]  /*0750*/  ISETP.GE.AND P1, PT, R7, R18, PT ;  /* 0x000000120700720c */ /* 0x000fda0003f26270 */
        /* <DEDUP_REMOVED lines=16> */
[----:B------:R-:W-:Y:S02]  /*0860*/  PRMT R6, R5, 0x9910, RZ ;  /* 0x0000991005067816 */ /* 0x000fe400000000ff */
[----:B------:R-:W-:-:S04]  /*0870*/  LOP3.LUT R5, R16, 0x80, RZ, 0xc0, !PT ;  /* 0x0000008010057812 */ /* 0x000fc800078ec0ff */
[----:B------:R-:W-:Y:S02]  /*0880*/  LEA.HI R16, R5, R16, RZ, 0x19 ;  /* 0x0000001005107211 */ /* 0x000fe400078fc8ff */
[----:B------:R-:W-:-:S03]  /*0890*/  PRMT R5, R6, 0x7610, R5 ;  /* 0x0000761006057816 */ /* 0x000fc60000000005 */
[----:B------:R-:W-:Y:S05]  /*08a0*/  @!P1 BRA `(.L_x_68005) ;  /* 0x00000000005c9947 */ /* 0x000fea0003800000 */
[----:B------:R-:W-:Y:S02]  /*08b0*/  PRMT R6, R16, 0x8880, RZ ;  /* 0x0000888010067816 */ /* 0x000fe400000000ff */
[----:B------:R-:W-:Y:S02]  /*08c0*/  PRMT R10, R9, 0x7610, R10 ;  /* 0x00007610090a7816 */ /* 0x000fe4000000000a */
[----:B------:R-:W-:-:S04]  /*08d0*/  SHF.R.S32.HI R6, RZ, 0x1, R6 ;  /* 0x00000001ff067819 */ /* 0x000fc80000011406 */
[----:B------:R-:W-:-:S07]  /*08e0*/  PRMT R11, R6, 0x7610, R11 ;  /* 0x00007610060b7816 */ /* 0x000fce000000000b */
.L_x_68006:
        /* <DEDUP_REMOVED lines=19> */
.L_x_68005:
[----:B------:R-:W-:Y:S05]  /*0a20*/  BSYNC B1 ;  /* 0x0000000000017941 */ /* 0x000fea0003800000 */
.L_x_68004:
[----:B------:R-:W-:Y:S05]  /*0a30*/  BRA `(.L_x_68002) ;  /* 0x0000000000287947 */ /* 0x000fea0003800000 */
.L_x_68003:
        /* <DEDUP_REMOVED lines=10> */
.L_x_68002:
[----:B------:R-:W-:Y:S05]  /*0ae0*/  BSYNC B0 ;  /* 0x0000000000007941 */ /* 0x000fea0003800000 */
.L_x_68001:
[----:B------:R-:W-:Y:S01]  /*0af0*/  VIADD R9, R19, 0x100 ;  /* 0x0000010013097836 */ /* 0x000fe20000000000 */
        /* <DEDUP_REMOVED lines=25> */
.L_x_68012:
        /* <DEDUP_REMOVED lines=20> */
.L_x_68011:
[----:B------:R-:W-:Y:S05]  /*0dd0*/  BSYNC B1 ;  /* 0x0000000000017941 */ /* 0x000fea0003800000 */
.L_x_68010:
[----:B------:R-:W-:Y:S05]  /*0de0*/  BRA `(.L_x_68008) ;  /* 0x0000000000287947 */ /* 0x000fea0003800000 */
.L_x_68009:
        /* <DEDUP_REMOVED lines=10> */
.L_x_68008:
[----:B------:R-:W-:Y:S05]  /*0e90*/  BSYNC B0 ;  /* 0x0000000000007941 */ /* 0x000fea0003800000 */
.L_x_68007:
        /* <DEDUP_REMOVED lines=28> */
.L_x_68018:
        /* <DEDUP_REMOVED lines=19> */
.L_x_68017:
[----:B------:R-:W-:Y:S05]  /*1190*/  BSYNC B1 ;  /* 0x0000000000017941 */ /* 0x000fea0003800000 */
.L_x_68016:
[----:B------:R-:W-:Y:S05]  /*11a0*/  BRA `(.L_x_68014) ;  /* 0x0000000000287947 */ /* 0x000fea0003800000 */
.L_x_68015:
        /* <DEDUP_REMOVED lines=10> */
.L_x_68014:
[----:B------:R-:W-:Y:S05]  /*1250*/  BSYNC B0 ;  /* 0x0000000000007941 */ /* 0x000fea0003800000 */
.L_x_68013:
[----:B------:R-:W0:Y:S01]  /*1260*/  @!P0 LDC.64 R10, c[0x0][0x220] ;  /* 0x00008800ff0a8b82 */ /* 0x000e220000000a00 */
[----:B------:R-:W-:Y:S01]  /*1270*/  @!P0 IMAD R9, R0, 0x200, R19 ;  /* 0x0000020000098824 */ /* 0x000fe200078e0213 */
[----:B------:R-:W-:Y:S01]  /*1280*/  BSSY B0, `(.L_x_68019) ;  /* 0x0000013000007945 */ /* 0x000fe20003800000 */
[----:B------:R-:W-:-:S05]  /*1290*/  @!P0 IMAD.MOV.U32 R19, RZ, RZ, R7 ;  /* 0x000000ffff138224 */ /* 0x000fca00078e0007 */
[----:B------:R-:W-:Y:S02]  /*12a0*/  ISETP.GE.AND P1, PT, R19, R18, PT ;  /* 0x000000121300720c */ /* 0x000fe40003f26270 */
[----:B0----5:R-:W-:-:S05]  /*12b0*/  @!P0 IADD3 R8, P2, R9, R10, RZ ;  /* 0x0000000a09088210 */ /* 0x021fca0007f5e0ff */
        /* <DEDUP_REMOVED lines=15> */
.L_x_68020:
[----:B------:R-:W-:Y:S05]  /*13b0*/  BSYNC B0 ;  /* 0x0000000000007941 */ /* 0x000fea0003800000 */
.L_x_68019:
[----:B------:R-:W-:-:S13]  /*13c0*/  ISETP.GE.AND P0, PT, R19, R18, PT ;  /* 0x000000121300720c */ /* 0x000fda0003f06270 */
[----:B------:R-:W-:Y:S05]  /*13d0*/  @P0 EXIT ;  /* 0x000000000000094d */ /* 0x000fea0003800000 */
[----:B------:R-:W-:Y:S01]  /*13e0*/  IMAD R0, R0, 0x200, R19 ;  /* 0x0000020000007824 */ /* 0x000fe200078e0213 */
[----:B------:R-:W-:-:S04]  /*13f0*/  ULDC.64 UR6, c[0x0][0x220] ;  /* 0x0000880000067ab9 */ /* 0x000fc80000000a00 */
[----:B0-----:R-:W-:-:S05]  /*1400*/  IADD3 R4, P0, R0, UR6, RZ ;  /* 0x0000000600047c10 */ /* 0x001fca000ff1e0ff */
[----:B-1----:R-:W-:-:S05]  /*1410*/  IMAD.X R5, RZ, RZ, UR7, P0 ;  /* 0x00000007ff057e24 */ /* 0x002fca00080e06ff */
[----:B------:R-:W-:Y:S01]  /*1420*/  STG.E.U8 desc[UR4][R4.64], R2 ;  /* 0x0000000204007986 */ /* 0x000fe2000c101104 */
[----:B------:R-:W-:Y:S05]  /*1430*/  EXIT ;  /* 0x000000000000794d */ /* 0x000fea0003800000 */
.L_x_68021:
        /* <DEDUP_REMOVED lines=12> */
.L_x_71977:


//--------------------- .text._ZN2at6native29vectorized_elementwise_kernelILi2EZZZNS0_50_GLOBAL__N__2680c7bb_12_PowKernel_cu_140f0503_289624pow_tensor_tensor_kernelERNS_18TensorIteratorBaseEENKUlvE_clEvENKUlvE0_clEvEUlaaE_St5arrayIPcLm3EEEEviT0_T1_ --------------------------
	.section	.text._ZN2at6native29vectorized_elementwise_kernelILi2EZZZNS0_50_GLOBAL__N__2680c7bb_12_PowKernel_cu_140f0503_289624pow_tensor_tensor_kernelERNS_18TensorIteratorBaseEENKUlvE_clEvENKUlvE0_clEvEUlaaE_St5arrayIPcLm3EEEEviT0_T1_,"ax",@progbits
	.align	128
        .global         _ZN2at6native29vectorized_elementwise_kernelILi2EZZZNS0_50_GLOBAL__N__2680c7bb_12_PowKernel_cu_140f0503_289624pow_tensor_tensor_kernelERNS_18TensorIteratorBaseEENKUlvE_clEvENKUlvE0_clEvEUlaaE_St5arrayIPcLm3EEEEviT0_T1_
        .type           _ZN2at6native29vectorized_elementwise_kernelILi2EZZZNS0_50_GLOBAL__N__2680c7bb_12_PowKernel_cu_140f0503_289624pow_tensor_tensor_kernelERNS_18TensorIteratorBaseEENKUlvE_clEvENKUlvE0_clEvEUlaaE_St5arrayIPcLm3EEEEviT0_T1_,@function
        .size           _ZN2at6native29vectorized_elementwise_kernelILi2EZZZNS0_50_GLOBAL__N__2680c7bb_12_PowKernel_cu_140f0503_289624pow_tensor_tensor_kernelERNS_18TensorIteratorBaseEENKUlvE_clEvENKUlvE0_clEvEUlaaE_St5arrayIPcLm3EEEEviT0_T1_,(.L_x_71978 - _ZN2at6native29vectorized_elementwise_kernelILi2EZZZNS0_50_GLOBAL__N__2680c7bb_12_PowKernel_cu_140f0503_289624pow_tensor_tensor_kernelERNS_18TensorIteratorBaseEENKUlvE_clEvENKUlvE0_clEvEUlaaE_St5arrayIPcLm3EEEEviT0_T1_)
        .other          _ZN2at6native29vectorized_elementwise_kernelILi2EZZZNS0_50_GLOBAL__N__2680c7bb_12_PowKernel_cu_140f0503_289624pow_tensor_tensor_kernelERNS_18TensorIteratorBaseEENKUlvE_clEvENKUlvE0_clEvEUlaaE_St5arrayIPcLm3EEEEviT0_T1_,@"STO_CUDA_ENTRY STV_DEFAULT"
_ZN2at6native29vectorized_elementwise_kernelILi2EZZZNS0_50_GLOBAL__N__2680c7bb_12_PowKernel_cu_140f0503_289624pow_tensor_tensor_kernelERNS_18TensorIteratorBaseEENKUlvE_clEvENKUlvE0_clEvEUlaaE_St5arrayIPcLm3EEEEviT0_T1_:
.text._ZN2at6native29vectorized_elementwise_kernelILi2EZZZNS0_50_GLOBAL__N__2680c7bb_12_PowKernel_cu_140f0503_289624pow_tensor_tensor_kernelERNS_18TensorIteratorBaseEENKUlvE_clEvENKUlvE0_clEvEUlaaE_St5arrayIPcLm3EEEEviT0_T1_:
        /* <DEDUP_REMOVED lines=9> */
[----:B------:R-:W-:Y:S01]  /*0090*/  ULDC.64 UR6, c[0x0][0x230] ;  /* 0x00008c0000067ab9 */ /* 0x000fe20000000a00 */
[----:B------:R-:W-:Y:S02]  /*00a0*/  USHF.R.S32.HI UR5, URZ, 0x1f, UR4 ;  /* 0x0000001f3f057899 */ /* 0x000fe40008011404 */
[----:B------:R-:W-:Y:S01]  /*00b0*/  UIADD3 UR6, UP0, UR4, UR6, URZ ;  /* 0x0000000604067290 */ /* 0x000fe2000ff1e03f */
[----:B------:R-:W-:-:S03]  /*00c0*/  ULDC.64 UR8, c[0x0][0x228] ;  /* 0x00008a0000087ab9 */ /* 0x000fc60000000a00 */
[----:B------:R-:W-:Y:S02]  /*00d0*/  UIADD3.X UR7, UR5, UR7, URZ, UP0, !UPT ;  /* 0x0000000705077290 */ /* 0x000fe400087fe43f */
[----:B------:R-:W-:Y:S01]  /*00e0*/  IMAD.U32 R20, RZ, RZ, UR6 ;  /* 0x00000006ff147e24 */ /* 0x000fe2000f8e00ff */
[----:B------:R-:W-:-:S03]  /*00f0*/  UIADD3 UR8, UP0, UR4, UR8, URZ ;  /* 0x0000000804087290 */ /* 0x000fc6000ff1e03f */
[----:B------:R-:W-:Y:S01]  /*0100*/  IMAD.U32 R21, RZ, RZ, UR7 ;  /* 0x00000007ff157e24 */ /* 0x000fe2000f8e00ff */
[----:B------:R-:W-:Y:S02]  /*0110*/  UIADD3.X UR5, UR5, UR9, URZ, UP0, !UPT ;  /* 0x0000000905057290 */ /* 0x000fe400087fe43f */
[----:B------:R-:W-:-:S04]  /*0120*/  IMAD.U32 R6, RZ, RZ, UR8 ;  /* 0x00000008ff067e24 */ /* 0x000fc8000f8e00ff */
[----:B------:R-:W-:Y:S02]  /*0130*/  IMAD.U32 R7, RZ, RZ, UR5 ;  /* 0x00000005ff077e24 */ /* 0x000fe4000f8e00ff */
[----:B0-----:R-:W-:-:S05]  /*0140*/  IMAD.WIDE.U32 R20, R4, 0x2, R20 ;  /* 0x0000000204147825 */ /* 0x001fca00078e0014 */
[----:B------:R-:W2:Y:S01]  /*0150*/  LDG.E.U16 R16, desc[UR10][R20.64] ;  /* 0x0000000a14107981 */ /* 0x000ea2000c1e1500 */
[----:B------:R-:W-:-:S03]  /*0160*/  IMAD.WIDE.U32 R6, R4, 0x2, R6 ;  /* 0x0000000204067825 */ /* 0x000fc600078e0006 */
[----:B------:R-:W3:Y:S04]  /*0170*/  LDG.E.U16 R14, desc[UR10][R20.64+0x100] ;  /* 0x0001000a140e7981 */ /* 0x000ee8000c1e1500 */
[----:B------:R-:W4:Y:S04]  /*0180*/  LDG.E.U16 R10, desc[UR10][R20.64+0x200] ;  /* 0x0002000a140a7981 */ /* 0x000f28000c1e1500 */
[----:B------:R-:W4:Y:S04]  /*0190*/  LDG.E.U16 R3, desc[UR10][R20.64+0x300] ;  /* 0x0003000a14037981 */ /* 0x000f28000c1e1500 */
[----:B------:R-:W4:Y:S01]  /*01a0*/  LDG.E.U16 R17, desc[UR10][R6.64] ;  /* 0x0000000a06117981 */ /* 0x000f22000c1e1500 */
[----:B------:R-:W-:Y:S03]  /*01b0*/  BSSY B0, `(.L_x_68023) ;  /* 0x000004e000007945 */ /* 0x000fe60003800000 */
[----:B------:R-:W5:Y:S04]  /*01c0*/  LDG.E.U16 R13, desc[UR10][R6.64+0x100] ;  /* 0x0001000a060d7981 */ /* 0x000f68000c1e1500 */
[----:B------:R-:W5:Y:S04]  /*01d0*/  LDG.E.U16 R8, desc[UR10][R6.64+0x200] ;  /* 0x0002000a06087981 */ /* 0x000f68000c1e1500 */
[----:B------:R0:W5:Y:S01]  /*01e0*/  LDG.E.U16 R2, desc[UR10][R6.64+0x300] ;  /* 0x0003000a06027981 */ /* 0x000162000c1e1500 */
[----:B--2---:R-:W-:-:S04]  /*01f0*/  PRMT R0, R16, 0x8880, RZ ;  /* 0x0000888010007816 */ /* 0x004fc800000000ff */
[----:B------:R-:W-:Y:S02]  /*0200*/  ISETP.GE.AND P0, PT, R0, RZ, PT ;  /* 0x000000ff0000720c */ /* 0x000fe40003f06270 */
[C---:B------:R-:W-:Y:S02]  /*0210*/  PRMT R22, R16.reuse, 0x8880, RZ ;  /* 0x0000888010167816 */ /* 0x040fe400000000ff */
[----:B------:R-:W-:Y:S02]  /*0220*/  PRMT R19, R16, 0x9991, RZ ;  /* 0x0000999110137816 */ /* 0x000fe400000000ff */
[C---:B---3--:R-:W-:Y:S02]  /*0230*/  PRMT R15, R14.reuse, 0x8880, RZ ;  /* 0x000088800e0f7816 */ /* 0x048fe400000000ff */
[----:B------:R-:W-:Y:S02]  /*0240*/  PRMT R12, R14, 0x9991, RZ ;  /* 0x000099910e0c7816 */ /* 0x000fe400000000ff */
[----:B----4-:R-:W-:-:S02]  /*0250*/  PRMT R11, R10, 0x8880, RZ ;  /* 0x000088800a0b7816 */ /* 0x010fc400000000ff */
[----:B------:R-:W-:Y:S02]  /*0260*/  PRMT R9, R10, 0x9991, RZ ;  /* 0x000099910a097816 */ /* 0x000fe400000000ff */
[C---:B------:R-:W-:Y:S02]  /*0270*/  PRMT R5, R3.reuse, 0x8880, RZ ;  /* 0x0000888003057816 */ /* 0x040fe400000000ff */
[----:B0-----:R-:W-:Y:S01]  /*0280*/  PRMT R6, R3, 0x9991, RZ ;  /* 0x0000999103067816 */ /* 0x001fe200000000ff */
[----:B------:R-:W-:Y:S01]  /*0290*/  IMAD.MOV.U32 R0, RZ, RZ, 0x1 ;  /* 0x00000001ff007424 */ /* 0x000fe200078e00ff */
[----:B------:R-:W-:Y:S02]  /*02a0*/  PRMT R18, R17, 0x7771, RZ ;  /* 0x0000777111127816 */ /* 0x000fe400000000ff */
[----:B------:R-:W-:Y:S02]  /*02b0*/  PRMT R20, R16, 0x7771, RZ ;  /* 0x0000777110147816 */ /* 0x000fe400000000ff */
[----:B------:R-:W-:-:S02]  /*02c0*/  PRMT R27, R14, 0x7770, RZ ;  /* 0x000077700e1b7816 */ /* 0x000fc400000000ff */
[C---:B------:R-:W-:Y:S02]  /*02d0*/  PRMT R26, R10.reuse, 0x7770, RZ ;  /* 0x000077700a1a7816 */ /* 0x040fe400000000ff */
[----:B------:R-:W-:Y:S02]  /*02e0*/  PRMT R25, R10, 0x7771, RZ ;  /* 0x000077710a197816 */ /* 0x000fe400000000ff */
[----:B------:R-:W-:Y:S02]  /*02f0*/  PRMT R24, R3, 0x7770, RZ ;  /* 0x0000777003187816 */ /* 0x000fe400000000ff */
[----:B------:R-:W-:Y:S02]  /*0300*/  PRMT R22, R22, 0x7710, RZ ;  /* 0x0000771016167816 */ /* 0x000fe400000000ff */
[----:B------:R-:W-:Y:S02]  /*0310*/  PRMT R19, R19, 0x7710, RZ ;  /* 0x0000771013137816 */ /* 0x000fe400000000ff */
[----:B------:R-:W-:-:S02]  /*0320*/  PRMT R15, R15, 0x7710, RZ ;  /* 0x000077100f0f7816 */ /* 0x000fc400000000ff */
[----:B------:R-:W-:Y:S02]  /*0330*/  PRMT R12, R12, 0x7710, RZ ;  /* 0x000077100c0c7816 */ /* 0x000fe400000000ff */
[----:B------:R-:W-:Y:S02]  /*0340*/  PRMT R11, R11, 0x7710, RZ ;  /* 0x000077100b0b7816 */ /* 0x000fe400000000ff */
[----:B------:R-:W-:Y:S02]  /*0350*/  PRMT R9, R9, 0x7710, RZ ;  /* 0x0000771009097816 */ /* 0x000fe400000000ff */
[----:B------:R-:W-:Y:S02]  /*0360*/  PRMT R5, R5, 0x7710, RZ ;  /* 0x0000771005057816 */ /* 0x000fe400000000ff */
[----:B------:R-:W-:Y:S02]  /*0370*/  PRMT R6, R6, 0x7710, RZ ;  /* 0x0000771006067816 */ /* 0x000fe400000000ff */
[----:B------:R-:W-:Y:S01]  /*0380*/  PRMT R23, R3, 0x7771, RZ ;  /* 0x0000777103177816 */ /* 0x000fe200000000ff */
[----:B------:R-:W-:Y:S06]  /*0390*/  @!P0 BRA `(.L_x_68024) ;  /* 0x0000000000988947 */ /* 0x000fec0003800000 */
[----:B------:R-:W-:Y:S01]  /*03a0*/  PRMT R7, R16, 0x7770, RZ ;  /* 0x0000777010077816 */ /* 0x000fe200000000ff */
[----:B------:R-:W-:Y:S03]  /*03b0*/  BSSY B1, `(.L_x_68025) ;  /* 0x0000023000017945 */ /* 0x000fe60003800000 */
[----:B------:R-:W-:Y:S01]  /*03c0*/  ISETP.NE.AND P0, PT, R7, RZ, PT ;  /* 0x000000ff0700720c */ /* 0x000fe20003f05270 */
[----:B------:R-:W-:-:S12]  /*03d0*/  IMAD.MOV.U32 R7, RZ, RZ, 0x1 ;  /* 0x00000001ff077424 */ /* 0x000fd800078e00ff */
[----:B------:R-:W-:Y:S05]  /*03e0*/  @!P0 BRA `(.L_x_68026) ;  /* 0x00000000007c8947 */ /* 0x000fea0003800000 */
        /* <DEDUP_REMOVED lines=8> */
[----:B------:R-:W-:Y:S02]  /*0470*/  ISETP.GE.U32.AND P1, PT, R22, 0x3, PT ;  /* 0x000000031600780c */ /* 0x000fe40003f26070 */
[----:B------:R-:W-:Y:S02]  /*0480*/  LOP3.LUT R22, R17, 0xff, RZ, 0xc0, !PT ;  /* 0x000000ff11167812 */ /* 0x000fe400078ec0ff */
[----:B------:R-:W-:-:S03]  /*0490*/  PRMT R7, R7, 0x9910, RZ ;  /* 0x0000991007077816 */ /* 0x000fc600000000ff */
[----:B------:R-:W-:-:S06]  /*04a0*/  IMAD R22, R22, R22, RZ ;  /* 0x0000001616167224 */ /* 0x000fcc00078e02ff */
[----:B------:R-:W-:Y:S05]  /*04b0*/  @!P1 BRA `(.L_x_68026) ;  /* 0x0000000000489947 */ /* 0x000fea0003800000 */
[----:B------:R-:W-:-:S04]  /*04c0*/  PRMT R21, R21, 0x8880, RZ ;  /* 0x0000888015157816 */ /* 0x000fc800000000ff */
[----:B------:R-:W-:-:S07]  /*04d0*/  SHF.R.S32.HI R21, RZ, 0x1, R21 ;  /* 0x00000001ff157819 */ /* 0x000fce0000011415 */
.L_x_68027:
[----:B------:R-:W-:Y:S01]  /*04e0*/  VIADD R28, R21, 0x1 ;  /* 0x00000001151c7836 */ /* 0x000fe20000000000 */
[----:B------:R-:W-:-:S04]  /*04f0*/  PRMT R7, R7, 0x9910, RZ ;  /* 0x0000991007077816 */ /* 0x000fc800000000ff */
[----:B------:R-:W-:-:S04]  /*0500*/  LOP3.LUT R28, R28, 0xff, RZ, 0xc0, !PT ;  /* 0x000000ff1c1c7812 */ /* 0x000fc800078ec0ff */
[----:B------:R-:W-:Y:S02]  /*0510*/  ISETP.GE.U32.AND P1, PT, R28, 0x3, PT ;  /* 0x000000031c00780c */ /* 0x000fe40003f26070 */
[----:B------:R-:W-:-:S04]  /*0520*/  LOP3.LUT R28, R21, 0x1, RZ, 0xc0, !PT ;  /* 0x00000001151c7812 */ /* 0x000fc800078ec0ff */
[----:B------:R-:W-:-:S04]  /*0530*/  ISETP.NE.U32.AND P0, PT, R28, 0x1, PT ;  /* 0x000000011c00780c */ /* 0x000fc80003f05070 */
[C---:B------:R-:W-:Y:S02]  /*0540*/  SEL R28, R22.reuse, 0x1, !P0 ;  /* 0x00000001161c7807 */ /* 0x040fe40004000000 */
[----:B------:R-:W-:Y:S02]  /*0550*/  PRMT R22, R22, 0x9910, RZ ;  /* 0x0000991016167816 */ /* 0x000fe400000000ff */
[----:B------:R-:W-:-:S03]  /*0560*/  PRMT R28, R28, 0x9910, RZ ;  /* 0x000099101c1c7816 */ /* 0x000fc600000000ff */
[----:B------:R-:W-:Y:S02]  /*0570*/  IMAD R22, R22, R22, RZ ;  /* 0x0000001616167224 */ /* 0x000fe400078e02ff */
[----:B------:R-:W-:Y:S01]  /*0580*/  IMAD R7, R7, R28, RZ ;  /* 0x0000001c07077224 */ /* 0x000fe200078e02ff */
[----:B------:R-:W-:-:S04]  /*0590*/  LOP3.LUT R28, R21, 0x80, RZ, 0xc0, !PT ;  /* 0x00000080151c7812 */ /* 0x000fc800078ec0ff */
[----:B------:R-:W-:-:S04]  /*05a0*/  LEA.HI R28, R28, R21, RZ, 0x19 ;  /* 0x000000151c1c7211 */ /* 0x000fc800078fc8ff */
[----:B------:R-:W-:-:S04]  /*05b0*/  PRMT R21, R28, 0x8880, RZ ;  /* 0x000088801c157816 */ /* 0x000fc800000000ff */
[----:B------:R-:W-:Y:S01]  /*05c0*/  SHF.R.S32.HI R21, RZ, 0x1, R21 ;  /* 0x00000001ff157819 */ /* 0x000fe20000011415 */
[----:B------:R-:W-:Y:S06]  /*05d0*/  @P1 BRA `(.L_x_68027) ;  /* 0xfffffffc00c01947 */ /* 0x000fec000383ffff */
.L_x_68026:
[----:B------:R-:W-:Y:S05]  /*05e0*/  BSYNC B1 ;  /* 0x0000000000017941 */ /* 0x000fea0003800000 */
.L_x_68025:
[----:B------:R-:W-:Y:S05]  /*05f0*/  BRA `(.L_x_68028) ;  /* 0x0000000000247947 */ /* 0x000fea0003800000 */
.L_x_68024:
[----:B------:R-:W-:Y:S01]  /*0600*/  LOP3.LUT R21, R17, 0xff, RZ, 0xc0, !PT ;  /* 0x000000ff11157812 */ /* 0x000fe200078ec0ff */
[----:B------:R-:W-:-:S03]  /*0610*/  IMAD.MOV.U32 R7, RZ, RZ, 0x1 ;  /* 0x00000001ff077424 */ /* 0x000fc600078e00ff */
[----:B------:R-:W-:-:S13]  /*0620*/  ISETP.NE.AND P0, PT, R21, 0x1, PT ;  /* 0x000000011500780c */ /* 0x000fda0003f05270 */
[----:B------:R-:W-:Y:S05]  /*0630*/  @!P0 BRA `(.L_x_68028) ;  /* 0x0000000000148947 */ /* 0x000fea0003800000 */
[----:B------:R-:W-:-:S13]  /*0640*/  ISETP.NE.AND P0, PT, R21, 0xff, PT ;  /* 0x000000ff1500780c */ /* 0x000fda0003f05270 */
[----:B------:R-:W-:-:S04]  /*0650*/  @!P0 LOP3.LUT R22, R22, 0x1, RZ, 0xc0, !PT ;  /* 0x0000000116168812 */ /* 0x000fc800078ec0ff */
[----:B------:R-:W-:-:S04]  /*0660*/  @!P0 ISETP.NE.U32.AND P1, PT, R22, 0x1, PT ;  /* 0x000000011600880c */ /* 0x000fc80003f25070 */
[----:B------:R-:W-:-:S04]  /*0670*/  @!P0 SEL R7, R0, 0xffff, P1 ;  /* 0x0000ffff00078807 */ /* 0x000fc80000800000 */
[----:B------:R-:W-:-:S07]  /*0680*/  @P0 PRMT R7, RZ, 0x7610, R7 ;  /* 0x00007610ff070816 */ /* 0x000fce0000000007 */
.L_x_68028:
[----:B------:R-:W-:Y:S05]  /*0690*/  BSYNC B0 ;  /* 0x0000000000007941 */ /* 0x000fea0003800000 */
.L_x_68023:
        /* <DEDUP_REMOVED lines=21> */
[----:B------:R-:W-:-:S04]  /*07f0*/  PRMT R18, R19, 0x8880, RZ ;  /* 0x0000888013127816 */ /* 0x000fc800000000ff */
[----:B------:R-:W-:-:S07]  /*0800*/  SHF.R.S32.HI R18, RZ, 0x1, R18 ;  /* 0x00000001ff127819 */ /* 0x000fce0000011412 */
.L_x_68033:
[C---:B------:R-:W-:Y:S01]  /*0810*/  VIADD R19, R18.reuse, 0x1 ;  /* 0x0000000112137836 */ /* 0x040fe20000000000 */
[C---:B------:R-:W-:Y:S02]  /*0820*/  LOP3.LUT R20, R18.reuse, 0x1, RZ, 0xc0, !PT ;  /* 0x0000000112147812 */ /* 0x040fe400078ec0ff */
[----:B------:R-:W-:Y:S02]  /*0830*/  LOP3.LUT R21, R18, 0x80, RZ, 0xc0, !PT ;  /* 0x0000008012157812 */ /* 0x000fe400078ec0ff */
[----:B------:R-:W-:Y:S02]  /*0840*/  LOP3.LUT R19, R19, 0xff, RZ, 0xc0, !PT ;  /* 0x000000ff13137812 */ /* 0x000fe400078ec0ff */
[----:B------:R-:W-:Y:S02]  /*0850*/  ISETP.NE.U32.AND P0, PT, R20, 0x1, PT ;  /* 0x000000011400780c */ /* 0x000fe40003f05070 */
[----:B------:R-:W-:Y:S02]  /*0860*/  ISETP.GE.U32.AND P1, PT, R19, 0x3, PT ;  /* 0x000000031300780c */ /* 0x000fe40003f26070 */
[----:B------:R-:W-:-:S02]  /*0870*/  SEL R19, R17, 0x1, !P0 ;  /* 0x0000000111137807 */ /* 0x000fc40004000000 */
[----:B------:R-:W-:Y:S02]  /*0880*/  PRMT R20, R17, 0x9910, RZ ;  /* 0x0000991011147816 */ /* 0x000fe400000000ff */
[----:B------:R-:W-:Y:S02]  /*0890*/  PRMT R17, R19, 0x9910, RZ ;  /* 0x0000991013117816 */ /* 0x000fe400000000ff */
[----:B------:R-:W-:Y:S01]  /*08a0*/  LEA.HI R21, R21, R18, RZ, 0x19 ;  /* 0x0000001215157211 */ /* 0x000fe200078fc8ff */
[----:B------:R-:W-:Y:S01]  /*08b0*/  IMAD.MOV.U32 R19, RZ, RZ, R20 ;  /* 0x000000ffff137224 */ /* 0x000fe200078e0014 */
[----:B------:R-:W-:Y:S02]  /*08c0*/  PRMT R16, R16, 0x9910, RZ ;  /* 0x0000991010107816 */ /* 0x000fe400000000ff */
[----:B------:R-:W-:Y:S01]  /*08d0*/  PRMT R18, R21, 0x8880, RZ ;  /* 0x0000888015127816 */ /* 0x000fe200000000ff */
[----:B------:R-:W-:Y:S02]  /*08e0*/  IMAD R19, R19, R19, RZ ;  /* 0x0000001313137224 */ /* 0x000fe400078e02ff */
[----:B------:R-:W-:Y:S01]  /*08f0*/  IMAD R16, R16, R17, RZ ;  /* 0x0000001110107224 */ /* 0x000fe200078e02ff */
[----:B------:R-:W-:-:S02]  /*0900*/  SHF.R.S32.HI R18, RZ, 0x1, R18 ;  /* 0x00000001ff127819 */ /* 0x000fc40000011412 */
[----:B------:R-:W-:Y:S01]  /*0910*/  PRMT R17, R19, 0x7610, R17 ;  /* 0x0000761013117816 */ /* 0x000fe20000000011 */
[----:B------:R-:W-:Y:S06]  /*0920*/  @P1 BRA `(.L_x_68033) ;  /* 0xfffffffc00b81947 */ /* 0x000fec000383ffff */
.L_x_68032:
[----:B------:R-:W-:Y:S05]  /*0930*/  BSYNC B1 ;  /* 0x0000000000017941 */ /* 0x000fea0003800000 */
.L_x_68031:
[----:B------:R-:W-:Y:S05]  /*0940*/  BRA `(.L_x_68034) ;  /* 0x0000000000247947 */ /* 0x000fea0003800000 */
.L_x_68030:
[----:B------:R-:W-:Y:S01]  /*0950*/  PRMT R17, R17, 0x7771, RZ ;  /* 0x0000777111117816 */ /* 0x000fe200000000ff */
        /* <DEDUP_REMOVED lines=8> */
.L_x_68034:
[----:B------:R-:W-:Y:S05]  /*09e0*/  BSYNC B0 ;  /* 0x0000000000007941 */ /* 0x000fea0003800000 */
.L_x_68029:
        /* <DEDUP_REMOVED lines=8> */
[----:B------:R-:W-:Y:S02]  /*0a70*/  LOP3.LUT R18, R15, 0x1, RZ, 0xc0, !PT ;  /* 0x000000010f127812 */ /* 0x000fe400078ec0ff */
[----:B-----5:R-:W-:Y:S02]  /*0a80*/  PRMT R17, R13, 0x7770, RZ ;  /* 0x000077700d117816 */ /* 0x020fe400000000ff */
[----:B------:R-:W-:Y:S01]  /*0a90*/  ISETP.NE.U32.AND P0, PT, R18, 0x1, PT ;  /* 0x000000011200780c */ /* 0x000fe20003f05070 */
[----:B------:R-:W-:-:S03]  /*0aa0*/  VIADD R18, R15, 0x1 ;  /* 0x000000010f127836 */ /* 0x000fc60000000000 */
[----:B------:R-:W-:Y:S02]  /*0ab0*/  SEL R17, R17, 0x1, !P0 ;  /* 0x0000000111117807 */ /* 0x000fe40004000000 */
[----:B------:R-:W-:Y:S02]  /*0ac0*/  LOP3.LUT R19, R18, 0xff, RZ, 0xc0, !PT ;  /* 0x000000ff12137812 */ /* 0x000fe400078ec0ff */
[----:B------:R-:W-:Y:S02]  /*0ad0*/  LOP3.LUT R18, R15, 0x80, RZ, 0xc0, !PT ;  /* 0x000000800f127812 */ /* 0x000fe400078ec0ff */
[----:B------:R-:W-:Y:S02]  /*0ae0*/  ISETP.GE.U32.AND P0, PT, R19, 0x3, PT ;  /* 0x000000031300780c */ /* 0x000fe40003f06070 */
[----:B------:R-:W-:Y:S02]  /*0af0*/  LOP3.LUT R19, R13, 0xff, RZ, 0xc0, !PT ;  /* 0x000000ff0d137812 */ /* 0x000fe400078ec0ff */
[----:B------:R-:W-:-:S02]  /*0b00*/  PRMT R17, R17, 0x9910, RZ ;  /* 0x0000991011117816 */ /* 0x000fc400000000ff */
[----:B------:R-:W-:Y:S01]  /*0b10*/  LEA.HI R18, R18, R15, RZ, 0x19 ;  /* 0x0000000f12127211 */ /* 0x000fe200078fc8ff */
[----:B------:R-:W-:-:S06]  /*0b20*/  IMAD R19, R19, R19, RZ ;  /* 0x0000001313137224 */ /* 0x000fcc00078e02ff */
[----:B------:R-:W-:Y:S05]  /*0b30*/  @!P0 BRA `(.L_x_68038) ;  /* 0x0000000000648947 */ /* 0x000fea0003800000 */
[----:B------:R-:W-:-:S04]  /*0b40*/  PRMT R15, R18, 0x8880, RZ ;  /* 0x00008880120f7816 */ /* 0x000fc800000000ff */
[----:B------:R-:W-:-:S04]  /*0b50*/  SHF.R.S32.HI R15, RZ, 0x1, R15 ;  /* 0x00000001ff0f7819 */ /* 0x000fc8000001140f */
[----:B------:R-:W-:-:S07]  /*0b60*/  PRMT R20, R15, 0x7610, R20 ;  /* 0x000076100f147816 */ /* 0x000fce0000000014 */
.L_x_68039:
        /* <DEDUP_REMOVED lines=22> */
.L_x_68038:
[----:B------:R-:W-:Y:S05]  /*0cd0*/  BSYNC B1 ;  /* 0x0000000000017941 */ /* 0x000fea0003800000 */
.L_x_68037:
[----:B------:R-:W-:Y:S05]  /*0ce0*/  BRA `(.L_x_68040) ;  /* 0x0000000000247947 */ /* 0x000fea0003800000 */
.L_x_68036:
[----:B-----5:R-:W-:Y:S01]  /*0cf0*/  LOP3.LUT R18, R13, 0xff, RZ, 0xc0, !PT ;  /* 0x000000ff0d127812 */ /* 0x020fe200078ec0ff */
        /* <DEDUP_REMOVED lines=8> */
.L_x_68040:
[----:B------:R-:W-:Y:S05]  /*0d80*/  BSYNC B0 ;  /* 0x0000000000007941 */ /* 0x000fea0003800000 */
.L_x_68035:
[----:B------:R-:W-:Y:S01]  /*0d90*/  PRMT R15, R14, 0x9991, RZ ;  /* 0x000099910e0f7816 */ /* 0x000fe200000000ff */
[----:B------:R-:W-:Y:S03]  /*0da0*/  BSSY B0, `(.L_x_68041) ;  /* 0x0000038000007945 */ /* 0x000fe60003800000 */
[----:B------:R-:W-:-:S13]  /*0db0*/  ISETP.GE.AND P0, PT, R15, RZ, PT ;  /* 0x000000ff0f00720c */ /* 0x000fda0003f06270 */
[----:B------:R-:W-:Y:S05]  /*0dc0*/  @!P0 BRA `(.L_x_68042) ;  /* 0x0000000000b08947 */ /* 0x000fea0003800000 */
[----:B------:R-:W-:Y:S01]  /*0dd0*/  PRMT R14, R14, 0x7771, RZ ;  /* 0x000077710e0e7816 */ /* 0x000fe200000000ff */
[----:B------:R-:W-:Y:S03]  /*0de0*/  BSSY B1, `(.L_x_68043) ;  /* 0x0000029000017945 */ /* 0x000fe60003800000 */
[----:B------:R-:W-:Y:S01]  /*0df0*/  ISETP.NE.AND P0, PT, R14, RZ, PT ;  /* 0x000000ff0e00720c */ /* 0x000fe20003f05270 */
[----:B------:R-:W-:-:S12]  /*0e00*/  IMAD.MOV.U32 R14, RZ, RZ, 0x1 ;  /* 0x00000001ff0e7424 */ /* 0x000fd800078e00ff */
[----:B------:R-:W-:Y:S05]  /*0e10*/  @!P0 BRA `(.L_x_68044) ;  /* 0x0000000000948947 */ /* 0x000fea0003800000 */
[C---:B------:R-:W-:Y:S01]  /*0e20*/  LOP3.LUT R15, R12.reuse, 0x1, RZ, 0xc0, !PT ;  /* 0x000000010c0f7812 */ /* 0x040fe200078ec0ff */
[----:B------:R-:W-:Y:S01]  /*0e30*/  VIADD R14, R12, 0x1 ;  /* 0x000000010c0e7836 */ /* 0x000fe20000000000 */
[----:B-----5:R-:W-:Y:S02]  /*0e40*/  PRMT R18, R13, 0x7771, RZ ;  /* 0x000077710d127816 */ /* 0x020fe400000000ff */
[----:B------:R-:W-:Y:S02]  /*0e50*/  ISETP.NE.U32.AND P0, PT, R15, 0x1, PT ;  /* 0x000000010f00780c */ /* 0x000fe40003f05070 */
[----:B------:R-:W-:Y:S02]  /*0e60*/  LOP3.LUT R15, R14, 0xff, RZ, 0xc0, !PT ;  /* 0x000000ff0e0f7812 */ /* 0x000fe400078ec0ff */
[----:B------:R-:W-:Y:S02]  /*0e70*/  SEL R14, R18, 0x1, !P0 ;  /* 0x00000001120e7807 */ /* 0x000fe40004000000 */
[----:B------:R-:W-:-:S02]  /*0e80*/  ISETP.GE.U32.AND P0, PT, R15, 0x3, PT ;  /* 0x000000030f00780c */ /* 0x000fc40003f06070 */
[----:B------:R-:W-:Y:S02]  /*0e90*/  PRMT R18, R13, 0x7771, RZ ;  /* 0x000077710d127816 */ /* 0x000fe400000000ff */
[----:B------:R-:W-:Y:S02]  /*0ea0*/  LOP3.LUT R13, R12, 0x80, RZ, 0xc0, !PT ;  /* 0x000000800c0d7812 */ /* 0x000fe400078ec0ff */
[----:B------:R-:W-:Y:S01]  /*0eb0*/  PRMT R14, R14, 0x9910, RZ ;  /* 0x000099100e0e7816 */ /* 0x000fe200000000ff */
[----:B------:R-:W-:Y:S01]  /*0ec0*/  IMAD.MOV.U32 R15, RZ, RZ, R18 ;  /* 0x000000ffff0f7224 */ /* 0x000fe200078e0012 */
[----:B------:R-:W-:-:S03]  /*0ed0*/  LEA.HI R13, R13, R12, RZ, 0x19 ;  /* 0x0000000c0d0d7211 */ /* 0x000fc600078fc8ff */
[----:B------:R-:W-:Y:S02]  /*0ee0*/  IMAD R15, R15, R15, RZ ;  /* 0x0000000f0f0f7224 */ /* 0x000fe400078e02ff */
[----:B------:R-:W-:Y:S05]  /*0ef0*/  @!P0 BRA `(.L_x_68044) ;  /* 0x00000000005c8947 */ /* 0x000fea0003800000 */
[----:B------:R-:W-:-:S04]  /*0f00*/  PRMT R12, R13, 0x8880, RZ ;  /* 0x000088800d0c7816 */ /* 0x000fc800000000ff */
[----:B------:R-:W-:-:S04]  /*0f10*/  SHF.R.S32.HI R12, RZ, 0x1, R12 ;  /* 0x00000001ff0c7819 */ /* 0x000fc8000001140c */
[----:B------:R-:W-:-:S07]  /*0f20*/  PRMT R18, R12, 0x7610, R18 ;  /* 0x000076100c127816 */ /* 0x000fce0000000012 */
.L_x_68045:
        /* <DEDUP_REMOVED lines=20> */
.L_x_68044:
[----:B------:R-:W-:Y:S05]  /*1070*/  BSYNC B1 ;  /* 0x0000000000017941 */ /* 0x000fea0003800000 */
.L_x_68043:
[----:B------:R-:W-:Y:S05]  /*1080*/  BRA `(.L_x_68046) ;  /* 0x0000000000247947 */ /* 0x000fea0003800000 */
.L_x_68042:
[----:B-----5:R-:W-:Y:S01]  /*1090*/  PRMT R13, R13, 0x7771, RZ ;  /* 0x000077710d0d7816 */ /* 0x020fe200000000ff */
        /* <DEDUP_REMOVED lines=8> */
.L_x_68046:
[----:B------:R-:W-:Y:S05]  /*1120*/  BSYNC B0 ;  /* 0x0000000000007941 */ /* 0x000fea0003800000 */
.L_x_68041:
        /* <DEDUP_REMOVED lines=8> */
[----:B-----5:R-:W-:Y:S02]  /*11b0*/  LOP3.LUT R13, R11, 0x1, RZ, 0xc0, !PT ;  /* 0x000000010b0d7812 */ /* 0x020fe400078ec0ff */
[----:B------:R-:W-:Y:S02]  /*11c0*/  PRMT R12, R8, 0x7770, RZ ;  /* 0x00007770080c7816 */ /* 0x000fe400000000ff */
[----:B------:R-:W-:Y:S01]  /*11d0*/  ISETP.NE.U32.AND P0, PT, R13, 0x1, PT ;  /* 0x000000010d00780c */ /* 0x000fe20003f05070 */
[C---:B------:R-:W-:Y:S01]  /*11e0*/  VIADD R13, R11.reuse, 0x1 ;  /* 0x000000010b0d7836 */ /* 0x040fe20000000000 */
[----:B------:R-:W-:Y:S02]  /*11f0*/  LOP3.LUT R18, R11, 0x80, RZ, 0xc0, !PT ;  /* 0x000000800b127812 */ /* 0x000fe400078ec0ff */
[----:B------:R-:W-:Y:S02]  /*1200*/  SEL R12, R12, 0x1, !P0 ;  /* 0x000000010c0c7807 */ /* 0x000fe40004000000 */
[----:B------:R-:W-:-:S02]  /*1210*/  LOP3.LUT R13, R13, 0xff, RZ, 0xc0, !PT ;  /* 0x000000ff0d0d7812 */ /* 0x000fc400078ec0ff */
[----:B------:R-:W-:Y:S02]  /*1220*/  PRMT R12, R12, 0x9910, RZ ;  /* 0x000099100c0c7816 */ /* 0x000fe400000000ff */
[----:B------:R-:W-:Y:S02]  /*1230*/  ISETP.GE.U32.AND P0, PT, R13, 0x3, PT ;  /* 0x000000030d00780c */ /* 0x000fe40003f06070 */
[----:B------:R-:W-:Y:S02]  /*1240*/  LOP3.LUT R13, R8, 0xff, RZ, 0xc0, !PT ;  /* 0x000000ff080d7812 */ /* 0x000fe400078ec0ff */
[----:B------:R-:W-:-:S03]  /*1250*/  LEA.HI R18, R18, R11, RZ, 0x19 ;  /* 0x0000000b12127211 */ /* 0x000fc600078fc8ff */
[----:B------:R-:W-:-:S06]  /*1260*/  IMAD R13, R13, R13, RZ ;  /* 0x0000000d0d0d7224 */ /* 0x000fcc00078e02ff */
[----:B------:R-:W-:Y:S05]  /*1270*/  @!P0 BRA `(.L_x_68050) ;  /* 0x0000000000588947 */ /* 0x000fea0003800000 */
[----:B------:R-:W-:Y:S02]  /*1280*/  PRMT R11, R18, 0x8880, RZ ;  /* 0x00008880120b7816 */ /* 0x000fe400000000ff */
[----:B------:R-:W-:Y:S02]  /*1290*/  PRMT R15, R13, 0x7610, R15 ;  /* 0x000076100d0f7816 */ /* 0x000fe4000000000f */
[----:B------:R-:W-:-:S04]  /*12a0*/  SHF.R.S32.HI R11, RZ, 0x1, R11 ;  /* 0x00000001ff0b7819 */ /* 0x000fc8000001140b */
[----:B------:R-:W-:-:S07]  /*12b0*/  PRMT R18, R11, 0x7610, R18 ;  /* 0x000076100b127816 */ /* 0x000fce0000000012 */
.L_x_68051:
        /* <DEDUP_REMOVED lines=10> */
[----:B------:R-:W-:Y:S01]  /*1360*/  PRMT R13, R13, 0x8880, RZ ;  /* 0x000088800d0d7816 */ /* 0x000fe200000000ff */
[----:B------:R-:W-:Y:S01]  /*1370*/  IMAD R15, R15, R15, RZ ;  /* 0x0000000f0f0f7224 */ /* 0x000fe200078e02ff */
[----:B------:R-:W-:Y:S02]  /*1380*/  PRMT R12, R12, 0x9910, RZ ;  /* 0x000099100c0c7816 */ /* 0x000fe400000000ff */
[----:B------:R-:W-:Y:S02]  /*1390*/  PRMT R11, R11, 0x9910, RZ ;  /* 0x000099100b0b7816 */ /* 0x000fe400000000ff */
[----:B------:R-:W-:-:S03]  /*13a0*/  SHF.R.S32.HI R13, RZ, 0x1, R13 ;  /* 0x00000001ff0d7819 */ /* 0x000fc6000001140d */
[----:B------:R-:W-:Y:S01]  /*13b0*/  IMAD R12, R12, R11, RZ ;  /* 0x0000000b0c0c7224 */ /* 0x000fe200078e02ff */
[----:B------:R-:W-:Y:S01]  /*13c0*/  PRMT R18, R13, 0x7610, R18 ;  /* 0x000076100d127816 */ /* 0x000fe20000000012 */
[----:B------:R-:W-:Y:S06]  /*13d0*/  @P0 BRA `(.L_x_68051) ;  /* 0xfffffffc00b80947 */ /* 0x000fec000383ffff */
.L_x_68050:
[----:B------:R-:W-:Y:S05]  /*13e0*/  BSYNC B1 ;  /* 0x0000000000017941 */ /* 0x000fea0003800000 */
.L_x_68049:
[----:B------:R-:W-:Y:S05]  /*13f0*/  BRA `(.L_x_68052) ;  /* 0x0000000000247947 */ /* 0x000fea0003800000 */
.L_x_68048:
        /* <DEDUP_REMOVED lines=9> */
.L_x_68052:
[----:B------:R-:W-:Y:S05]  /*1490*/  BSYNC B0 ;  /* 0x0000000000007941 */ /* 0x000fea0003800000 */
.L_x_68047:
        /* <DEDUP_REMOVED lines=16> */
[----:B------:R-:W-:Y:S02]  /*15a0*/  PRMT R11, R10, 0x9910, RZ ;  /* 0x000099100a0b7816 */ /* 0x000fe400000000ff */
        /* <DEDUP_REMOVED lines=9> */
.L_x_68057:
        /* <DEDUP_REMOVED lines=21> */
.L_x_68056:
[----:B------:R-:W-:Y:S05]  /*1790*/  BSYNC B1 ;  /* 0x0000000000017941 */ /* 0x000fea0003800000 */
.L_x_68055:
[----:B------:R-:W-:Y:S05]  /*17a0*/  BRA `(.L_x_68058) ;  /* 0x0000000000247947 */ /* 0x000fea0003800000 */
.L_x_68054:
        /* <DEDUP_REMOVED lines=9> */
.L_x_68058:
[----:B------:R-:W-:Y:S05]  /*1840*/  BSYNC B0 ;  /* 0x0000000000007941 */ /* 0x000fea0003800000 */
.L_x_68053:
        /* <DEDUP_REMOVED lines=25> */
.L_x_68063:
        /* <DEDUP_REMOVED lines=18> */
.L_x_68062:
[----:B------:R-:W-:Y:S05]  /*1b00*/  BSYNC B1 ;  /* 0x0000000000017941 */ /* 0x000fea0003800000 */
.L_x_68061:
[----:B------:R-:W-:Y:S05]  /*1b10*/  BRA `(.L_x_68064) ;  /* 0x0000000000247947 */ /* 0x000fea0003800000 */
.L_x_68060:
        /* <DEDUP_REMOVED lines=9> */
.L_x_68064:
[----:B------:R-:W-:Y:S05]  /*1bb0*/  BSYNC B0 ;  /* 0x0000000000007941 */ /* 0x000fea0003800000 */
.L_x_68059:
        /* <DEDUP_REMOVED lines=16> */
[----:B------:R-:W-:Y:S02]  /*1cc0*/  LOP3.LUT R3, R6, 0x80, RZ, 0xc0, !PT ;  /* 0x0000008006037812 */ /* 0x000fe400078ec0ff */
        /* <DEDUP_REMOVED lines=8> */
.L_x_68069:
[C---:B------:R-:W-:Y:S01]  /*1d50*/  LOP3.LUT R0, R13.reuse, 0x1, RZ, 0xc0, !PT ;  /* 0x000000010d007812 */ /* 0x040fe200078ec0ff */
[C---:B------:R-:W-:Y:S01]  /*1d60*/  VIADD R6, R13.reuse, 0x1 ;  /* 0x000000010d067836 */ /* 0x040fe20000000000 */
[----:B------:R-:W-:Y:S02]  /*1d70*/  LOP3.LUT R2, R13, 0x80, RZ, 0xc0, !PT ;  /* 0x000000800d027812 */ /* 0x000fe400078ec0ff */
[----:B------:R-:W-:Y:S02]  /*1d80*/  ISETP.NE.U32.AND P0, PT, R0, 0x1, PT ;  /* 0x000000010000780c */ /* 0x000fe40003f05070 */
[----:B------:R-:W-:Y:S02]  /*1d90*/  PRMT R9, R9, 0x9910, RZ ;  /* 0x0000991009097816 */ /* 0x000fe400000000ff */
[----:B------:R-:W-:Y:S02]  /*1da0*/  SEL R0, R5, 0x1, !P0 ;  /* 0x0000000105007807 */ /* 0x000fe40004000000 */
[----:B------:R-:W-:-:S02]  /*1db0*/  LOP3.LUT R6, R6, 0xff, RZ, 0xc0, !PT ;  /* 0x000000ff06067812 */ /* 0x000fc400078ec0ff */
[----:B------:R-:W-:Y:S01]  /*1dc0*/  LEA.HI R3, R2, R13, RZ, 0x19 ;  /* 0x0000000d02037211 */ /* 0x000fe200078fc8ff */
[----:B------:R-:W-:Y:S01]  /*1dd0*/  IMAD.MOV.U32 R2, RZ, RZ, R9 ;  /* 0x000000ffff027224 */ /* 0x000fe200078e0009 */
[----:B------:R-:W-:Y:S02]  /*1de0*/  PRMT R0, R0, 0x9910, RZ ;  /* 0x0000991000007816 */ /* 0x000fe400000000ff */
[----:B------:R-:W-:Y:S02]  /*1df0*/  ISETP.GE.U32.AND P0, PT, R6, 0x3, PT ;  /* 0x000000030600780c */ /* 0x000fe40003f06070 */
[----:B------:R-:W-:Y:S01]  /*1e00*/  PRMT R9, R3, 0x8880, RZ ;  /* 0x0000888003097816 */ /* 0x000fe200000000ff */
[----:B------:R-:W-:Y:S01]  /*1e10*/  IMAD.MOV.U32 R3, RZ, RZ, R0 ;  /* 0x000000ffff037224 */ /* 0x000fe200078e0000 */
[----:B------:R-:W-:-:S03]  /*1e20*/  PRMT R10, R5, 0x9910, RZ ;  /* 0x00009910050a7816 */ /* 0x000fc600000000ff */
[--C-:B------:R-:W-:Y:S02]  /*1e30*/  IMAD.MOV.U32 R0, RZ, RZ, R9.reuse ;  /* 0x000000ffff007224 */ /* 0x100fe400078e0009 */
[----:B------:R-:W-:Y:S02]  /*1e40*/  IMAD R2, R2, R3, RZ ;  /* 0x0000000302027224 */ /* 0x000fe400078e02ff */
[----:B------:R-:W-:Y:S01]  /*1e50*/  IMAD.MOV.U32 R5, RZ, RZ, R10 ;  /* 0x000000ffff057224 */ /* 0x000fe200078e000a */
[----:B------:R-:W-:Y:S02]  /*1e60*/  SHF.R.S32.HI R0, RZ, 0x1, R0 ;  /* 0x00000001ff007819 */ /* 0x000fe40000011400 */
[----:B------:R-:W-:Y:S01]  /*1e70*/  PRMT R9, R2, 0x7610, R9 ;  /* 0x0000761002097816 */ /* 0x000fe20000000009 */
[----:B------:R-:W-:Y:S01]  /*1e80*/  IMAD R5, R5, R5, RZ ;  /* 0x0000000505057224 */ /* 0x000fe200078e02ff */
[----:B------:R-:W-:Y:S01]  /*1e90*/  PRMT R13, R0, 0x7610, R13 ;  /* 0x00007610000d7816 */ /* 0x000fe2000000000d */
[----:B------:R-:W-:Y:S06]  /*1ea0*/  @P0 BRA `(.L_x_68069) ;  /* 0xfffffffc00a80947 */ /* 0x000fec000383ffff */
.L_x_68068:
[----:B------:R-:W-:Y:S05]  /*1eb0*/  BSYNC B1 ;  /* 0x0000000000017941 */ /* 0x000fea0003800000 */
.L_x_68067:
[----:B------:R-:W-:Y:S05]  /*1ec0*/  BRA `(.L_x_68070) ;  /* 0x0000000000287947 */ /* 0x000fea0003800000 */
.L_x_68066:
        /* <DEDUP_REMOVED lines=8> */
[----:B------:R-:W-:-:S04]  /*1f50*/  @!P0 PRMT R9, R0, 0x7610, R9 ;  /* 0x0000761000098816 */ /* 0x000fc80000000009 */
[----:B------:R-:W-:-:S07]  /*1f60*/  @P0 PRMT R9, RZ, 0x7610, R9 ;  /* 0x00007610ff090816 */ /* 0x000fce0000000009 */
.L_x_68070:
[----:B------:R-:W-:Y:S05]  /*1f70*/  BSYNC B0 ;  /* 0x0000000000007941 */ /* 0x000fea0003800000 */
.L_x_68065:
        /* <DEDUP_REMOVED lines=15> */
.L_x_68022:
[----:B------:R-:W0:Y:S01]  /*2070*/  S2R R7, SR_TID.X ;  /* 0x0000000000077919 */ /* 0x000e220000002100 */
[----:B------:R-:W-:Y:S02]  /*2080*/  PRMT R8, RZ, 0x7610, R8 ;  /* 0x00007610ff087816 */ /* 0x000fe40000000008 */
[----:B0-----:R-:W-:Y:S01]  /*2090*/  ISETP.GE.AND P0, PT, R7, R6, PT ;  /* 0x000000060700720c */ /* 0x001fe20003f06270 */
[----:B------:R-:W-:-:S12]  /*20a0*/  IMAD.MOV.U32 R0, RZ, RZ, R7 ;  /* 0x000000ffff007224 */ /* 0x000fd800078e0007 */
[C---:B------:R-:W-:Y:S01]  /*20b0*/  @!P0 VIADD R9, R0.reuse, UR4 ;  /* 0x0000000400098c36 */ /* 0x040fe20008000000 */
[----:B------:R-:W0:Y:S01]  /*20c0*/  @!P0 LDC.64 R24, c[0x0][0x228] ;  /* 0x00008a00ff188b82 */ /* 0x000e220000000a00 */
[----:B------:R-:W-:-:S05]  /*20d0*/  @!P0 VIADD R0, R0, 0x80 ;  /* 0x0000008000008836 */ /* 0x000fca0000000000 */
[C---:B------:R-:W-:Y:S02]  /*20e0*/  ISETP.GE.AND P3, PT, R0.reuse, R6, PT ;  /* 0x000000060000720c */ /* 0x040fe40003f66270 */
[----:B------:R-:W1:Y:S11]  /*20f0*/  @!P0 LDC.64 R28, c[0x0][0x230] ;  /* 0x00008c00ff1c8b82 */ /* 0x000e760000000a00 */
[C---:B------:R-:W-:Y:S01]  /*2100*/  @!P3 VIADD R5, R0.reuse, UR4 ;  /* 0x000000040005bc36 */ /* 0x040fe20008000000 */
[----:B------:R-:W2:Y:S01]  /*2110*/  @!P3 LDC.64 R16, c[0x0][0x228] ;  /* 0x00008a00ff10bb82 */ /* 0x000ea20000000a00 */
[----:B------:R-:W-:Y:S01]  /*2120*/  @!P3 VIADD R0, R0, 0x80 ;  /* 0x000000800000b836 */ /* 0x000fe20000000000 */
[----:B0-----:R-:W-:-:S04]  /*2130*/  @!P0 IADD3 R24, P1, R9, R24, RZ ;  /* 0x0000001809188210 */ /* 0x001fc80007f3e0ff */
[----:B------:R-:W-:Y:S02]  /*2140*/  ISETP.GE.AND P4, PT, R0, R6, PT ;  /* 0x000000060000720c */ /* 0x000fe40003f86270 */
[----:B------:R-:W0:Y:S01]  /*2150*/  @!P3 LDC.64 R12, c[0x0][0x230] ;  /* 0x00008c00ff0cbb82 */ /* 0x000e220000000a00 */
[----:B------:R-:W-:Y:S01]  /*2160*/  @!P0 IMAD.X R25, RZ, RZ, R25, P1 ;  /* 0x000000ffff198224 */ /* 0x000fe200008e0619 */
[----:B------:R-:W-:-:S04]  /*2170*/  PRMT R4, RZ, 0x7610, R4 ;  /* 0x00007610ff047816 */ /* 0x000fc80000000004 */
[----:B------:R-:W5:Y:S05]  /*2180*/  @!P0 LDG.E.U8 R8, desc[UR10][R24.64] ;  /* 0x0000000a18088981 */ /* 0x000f6a000c1e1100 */
[C---:B------:R-:W-:Y:S01]  /*2190*/  @!P4 VIADD R20, R0.reuse, UR4 ;  /* 0x000000040014cc36 */ /* 0x040fe20008000000 */
[----:B------:R-:W3:Y:S01]  /*21a0*/  @!P4 LDC.64 R2, c[0x0][0x228] ;  /* 0x00008a00ff02cb82 */ /* 0x000ee20000000a00 */
[----:B------:R-:W-:Y:S01]  /*21b0*/  @!P4 VIADD R0, R0, 0x80 ;  /* 0x000000800000c836 */ /* 0x000fe20000000000 */
[----:B--2---:R-:W-:-:S04]  /*21c0*/  @!P3 IADD3 R16, P5, R5, R16, RZ ;  /* 0x000000100510b210 */ /* 0x004fc80007fbe0ff */
[----:B------:R-:W-:Y:S02]  /*21d0*/  ISETP.GE.AND P2, PT, R0, R6, PT ;  /* 0x000000060000720c */ /* 0x000fe40003f46270 */
[----:B------:R-:W2:Y:S01]  /*21e0*/  @!P4 LDC.64 R14, c[0x0][0x230] ;  /* 0x00008c00ff0ecb82 */ /* 0x000ea20000000a00 */
[----:B0-----:R-:W-:-:S10]  /*21f0*/  @!P3 IADD3 R12, P6, R5, R12, RZ ;  /* 0x0000000c050cb210 */ /* 0x001fd40007fde0ff */
[C---:B------:R-:W-:Y:S01]  /*2200*/  @!P2 VIADD R22, R0.reuse, UR4 ;  /* 0x000000040016ac36 */ /* 0x040fe20008000000 */
[----:B------:R-:W0:Y:S01]  /*2210*/  @!P2 LDC.64 R18, c[0x0][0x228] ;  /* 0x00008a00ff12ab82 */ /* 0x000e220000000a00 */
[----:B------:R-:W-:-:S05]  /*2220*/  @!P2 VIADD R0, R0, 0x80 ;  /* 0x000000800000a836 */ /* 0x000fca0000000000 */
[C---:B------:R-:W-:Y:S01]  /*2230*/  ISETP.GE.AND P1, PT, R0.reuse, R6, PT ;  /* 0x000000060000720c */ /* 0x040fe20003f26270 */
[----:B------:R-:W-:Y:S01]  /*2240*/  @!P3 IMAD.X R17, RZ, RZ, R17, P5 ;  /* 0x000000ffff11b224 */ /* 0x000fe200028e0611 */
[----:B------:R-:W-:Y:S01]  /*2250*/  PRMT R5, RZ, 0x7610, R5 ;  /* 0x00007610ff057816 */ /* 0x000fe20000000005 */
[----:B------:R-:W-:Y:S01]  /*2260*/  @!P3 IMAD.X R13, RZ, RZ, R13, P6 ;  /* 0x000000ffff0db224 */ /* 0x000fe200030e060d */
[----:B------:R-:W4:Y:S04]  /*2270*/  @!P2 LDC.64 R10, c[0x0][0x230] ;  /* 0x00008c00ff0aab82 */ /* 0x000f280000000a00 */
[----:B------:R3:W5:Y:S05]  /*2280*/  @!P3 LDG.E.U8 R5, desc[UR10][R16.64] ;  /* 0x0000000a1005b981 */ /* 0x00076a000c1e1100 */
[C---:B------:R-:W-:Y:S01]  /*2290*/  @!P1 VIADD R26, R0.reuse, UR4 ;  /* 0x00000004001a9c36 */ /* 0x040fe20008000000 */
[----:B------:R1:W5:Y:S01]  /*22a0*/  @!P3 LDG.E.U8 R4, desc[UR10][R12.64] ;  /* 0x0000000a0c04b981 */ /* 0x000362000c1e1100 */
[----:B------:R-:W-:Y:S01]  /*22b0*/  @!P1 VIADD R0, R0, 0x80 ;  /* 0x0000008000009836 */ /* 0x000fe20000000000 */
[----:B--2---:R-:W-:-:S02]  /*22c0*/  @!P4 IADD3 R14, P6, R20, R14, RZ ;  /* 0x0000000e140ec210 */ /* 0x004fc40007fde0ff */
[----:B---3--:R-:W-:Y:S02]  /*22d0*/  @!P4 IADD3 R16, P5, R20, R2, RZ ;  /* 0x000000021410c210 */ /* 0x008fe40007fbe0ff */
[----:B------:R-:W-:Y:S01]  /*22e0*/  ISETP.GE.AND P3, PT, R0, R6, PT ;  /* 0x000000060000720c */ /* 0x000fe20003f66270 */
[----:B------:R-:W-:Y:S01]  /*22f0*/  @!P4 IMAD.X R15, RZ, RZ, R15, P6 ;  /* 0x000000ffff0fc224 */ /* 0x000fe200030e060f */
[----:B------:R-:W-:Y:S01]  /*2300*/  PRMT R2, RZ, 0x7610, R2 ;  /* 0x00007610ff027816 */ /* 0x000fe20000000002 */
[--C-:B------:R-:W-:Y:S01]  /*2310*/  @!P4 IMAD.X R17, RZ, RZ, R3.reuse, P5 ;  /* 0x000000ffff11c224 */ /* 0x100fe200028e0603 */
[----:B------:R-:W-:Y:S01]  /*2320*/  PRMT R3, RZ, 0x7610, R3 ;  /* 0x00007610ff037816 */ /* 0x000fe20000000003 */
[----:B-1----:R-:W1:Y:S03]  /*2330*/  @!P1 LDC.64 R12, c[0x0][0x228] ;  /* 0x00008a00ff0c9b82 */ /* 0x002e660000000a00 */
[----:B------:R2:W5:Y:S01]  /*2340*/  @!P4 LDG.E.U8 R2, desc[UR10][R14.64] ;  /* 0x0000000a0e02c981 */ /* 0x000562000c1e1100 */
[----:B------:R-:W-:-:S03]  /*2350*/  @!P0 IADD3 R28, P5, R9, R28, RZ ;  /* 0x0000001c091c8210 */ /* 0x000fc60007fbe0ff */
[----:B------:R3:W5:Y:S01]  /*2360*/  @!P4 LDG.E.U8 R3, desc[UR10][R16.64] ;  /* 0x0000000a1003c981 */ /* 0x000762000c1e1100 */
[----:B0-----:R-:W-:Y:S01]  /*2370*/  @!P2 IADD3 R24, P4, R22, R18, RZ ;  /* 0x000000121618a210 */ /* 0x001fe20007f9e0ff */
[C---:B------:R-:W-:Y:S02]  /*2380*/  @!P3 VIADD R18, R0.reuse, UR4 ;  /* 0x000000040012bc36 */ /* 0x040fe40008000000 */
[----:B------:R-:W-:Y:S01]  /*2390*/  @!P3 VIADD R0, R0, 0x80 ;  /* 0x000000800000b836 */ /* 0x000fe20000000000 */
[----:B--2---:R-:W0:Y:S01]  /*23a0*/  @!P3 LDC.64 R14, c[0x0][0x228] ;  /* 0x00008a00ff0ebb82 */ /* 0x004e220000000a00 */
[----:B------:R-:W-:Y:S02]  /*23b0*/  @!P2 IMAD.X R25, RZ, RZ, R19, P4 ;  /* 0x000000ffff19a224 */ /* 0x000fe400020e0613 */
[----:B------:R-:W-:Y:S01]  /*23c0*/  @!P0 IMAD.X R29, RZ, RZ, R29, P5 ;  /* 0x000000ffff1d8224 */ /* 0x000fe200028e061d */
[----:B------:R-:W-:-:S04]  /*23d0*/  ISETP.GE.AND P4, PT, R0, R6, PT ;  /* 0x000000060000720c */ /* 0x000fc80003f86270 */
[----:B---3--:R-:W2:Y:S01]  /*23e0*/  @!P1 LDC.64 R16, c[0x0][0x230] ;  /* 0x00008c00ff109b82 */ /* 0x008ea20000000a00 */
[----:B----4-:R-:W-:Y:S02]  /*23f0*/  @!P2 IADD3 R22, P5, R22, R10, RZ ;  /* 0x0000000a1616a210 */ /* 0x010fe40007fbe0ff */
[----:B------:R-:W-:-:S03]  /*2400*/  PRMT R21, RZ, 0x7610, R21 ;  /* 0x00007610ff157816 */ /* 0x000fc60000000015 */
[----:B------:R-:W-:Y:S02]  /*2410*/  @!P2 IMAD.X R23, RZ, RZ, R11, P5 ;  /* 0x000000ffff17a224 */ /* 0x000fe400028e060b */
[----:B------:R-:W3:Y:S01]  /*2420*/  @!P3 LDC.64 R10, c[0x0][0x230] ;  /* 0x00008c00ff0abb82 */ /* 0x000ee20000000a00 */
[----:B------:R-:W-:Y:S02]  /*2430*/  PRMT R20, RZ, 0x7610, R20 ;  /* 0x00007610ff147816 */ /* 0x000fe40000000014 */
[----:B------:R4:W5:Y:S01]  /*2440*/  @!P2 LDG.E.U8 R21, desc[UR10][R22.64] ;  /* 0x0000000a1615a981 */ /* 0x000962000c1e1100 */
[----:B-1----:R-:W-:-:S03]  /*2450*/  @!P1 IADD3 R12, P5, R26, R12, RZ ;  /* 0x0000000c1a0c9210 */ /* 0x002fc60007fbe0ff */
[----:B------:R1:W5:Y:S01]  /*2460*/  @!P2 LDG.E.U8 R20, desc[UR10][R24.64] ;  /* 0x0000000a1814a981 */ /* 0x000362000c1e1100 */
[C---:B----4-:R-:W-:Y:S02]  /*2470*/  @!P4 VIADD R23, R0.reuse, UR4 ;  /* 0x000000040017cc36 */ /* 0x050fe40008000000 */
[----:B------:R-:W-:Y:S01]  /*2480*/  @!P4 VIADD R0, R0, 0x80 ;  /* 0x000000800000c836 */ /* 0x000fe20000000000 */
[----:B------:R-:W-:Y:S01]  /*2490*/  PRMT R22, RZ, 0x7610, R22 ;  /* 0x00007610ff167816 */ /* 0x000fe20000000016 */
[----:B------:R-:W-:Y:S01]  /*24a0*/  @!P1 IMAD.X R13, RZ, RZ, R13, P5 ;  /* 0x000000ffff0d9224 */ /* 0x000fe200028e060d */
[----:B--2---:R-:W-:Y:S02]  /*24b0*/  @!P1 IADD3 R26, P5, R26, R16, RZ ;  /* 0x000000101a1a9210 */ /* 0x004fe40007fbe0ff */
[----:B------:R-:W-:Y:S02]  /*24c0*/  ISETP.GE.AND P2, PT, R0, R6, PT ;  /* 0x000000060000720c */ /* 0x000fe40003f46270 */
[----:B0-----:R-:W-:Y:S01]  /*24d0*/  @!P3 IADD3 R16, P6, R18, R14, RZ ;  /* 0x0000000e1210b210 */ /* 0x001fe20007fde0ff */
[----:B------:R0:W5:Y:S01]  /*24e0*/  @!P1 LDG.E.U8 R22, desc[UR10][R12.64] ;  /* 0x0000000a0c169981 */ /* 0x000162000c1e1100 */
[----:B-1----:R-:W-:Y:S01]  /*24f0*/  PRMT R24, RZ, 0x7610, R24 ;  /* 0x00007610ff187816 */ /* 0x002fe20000000018 */
[----:B------:R-:W-:Y:S01]  /*2500*/  @!P1 IMAD.X R27, RZ, RZ, R17, P5 ;  /* 0x000000ffff1b9224 */ /* 0x000fe200028e0611 */
[----:B------:R-:W-:Y:S01]  /*2510*/  PRMT R25, RZ, 0x7610, R25 ;  /* 0x00007610ff197816 */ /* 0x000fe20000000019 */
[----:B------:R-:W-:-:S02]  /*2520*/  @!P3 IMAD.X R17, RZ, RZ, R15, P6 ;  /* 0x000000ffff11b224 */ /* 0x000fc400030e060f */
[----:B------:R-:W1:Y:S01]  /*2530*/  @!P4 LDC.64 R14, c[0x0][0x230] ;  /* 0x00008c00ff0ecb82 */ /* 0x000e620000000a00 */
[----:B------:R-:W5:Y:S01]  /*2540*/  @!P1 LDG.E.U8 R24, desc[UR10][R26.64] ;  /* 0x0000000a1a189981 */ /* 0x000f62000c1e1100 */
[----:B---3--:R-:W-:-:S03]  /*2550*/  @!P3 IADD3 R10, P1, R18, R10, RZ ;  /* 0x0000000a120ab210 */ /* 0x008fc60007f3e0ff */
[----:B------:R2:W5:Y:S03]  /*2560*/  @!P3 LDG.E.U8 R25, desc[UR10][R16.64] ;  /* 0x0000000a1019b981 */ /* 0x000566000c1e1100 */
[----:B0-----:R-:W0:Y:S08]  /*2570*/  @!P4 LDC.64 R12, c[0x0][0x228] ;  /* 0x00008a00ff0ccb82 */ /* 0x001e300000000a00 */
[----:B--2---:R-:W2:Y:S08]  /*2580*/  @!P2 LDC.64 R16, c[0x0][0x228] ;  /* 0x00008a00ff10ab82 */ /* 0x004eb00000000a00 */
[----:B------:R-:W3:Y:S01]  /*2590*/  @!P2 LDC.64 R18, c[0x0][0x230] ;  /* 0x00008c00ff12ab82 */ /* 0x000ee20000000a00 */
[----:B------:R-:W-:Y:S01]  /*25a0*/  @!P3 IMAD.X R11, RZ, RZ, R11, P1 ;  /* 0x000000ffff0bb224 */ /* 0x000fe200008e060b */
[----:B------:R-:W-:Y:S01]  /*25b0*/  PRMT R26, RZ, 0x7610, R26 ;  /* 0x00007610ff1a7816 */ /* 0x000fe2000000001a */
[----:B------:R-:W-:Y:S01]  /*25c0*/  @!P2 VIADD R27, R0, UR4 ;  /* 0x00000004001bac36 */ /* 0x000fe20008000000 */
[----:B0-----:R-:W-:-:S04]  /*25d0*/  @!P4 IADD3 R12, P1, R23, R12, RZ ;  /* 0x0000000c170cc210 */ /* 0x001fc80007f3e0ff */
[----:B------:R0:W5:Y:S01]  /*25e0*/  @!P3 LDG.E.U8 R26, desc[UR10][R10.64] ;  /* 0x0000000a0a1ab981 */ /* 0x000162000c1e1100 */
[----:B-1----:R-:W-:Y:S01]  /*25f0*/  @!P4 IADD3 R14, P5, R23, R14, RZ ;  /* 0x0000000e170ec210 */ /* 0x002fe20007fbe0ff */
[----:B------:R-:W-:Y:S01]  /*2600*/  @!P4 IMAD.X R13, RZ, RZ, R13, P1 ;  /* 0x000000ffff0dc224 */ /* 0x000fe200008e060d */
[----:B--2---:R-:W-:-:S03]  /*2610*/  @!P2 IADD3 R16, P1, R27, R16, RZ ;  /* 0x000000101b10a210 */ /* 0x004fc60007f3e0ff */
[----:B------:R-:W-:Y:S01]  /*2620*/  @!P4 IMAD.X R15, RZ, RZ, R15, P5 ;  /* 0x000000ffff0fc224 */ /* 0x000fe200028e060f */
[----:B------:R-:W-:Y:S02]  /*2630*/  PRMT R9, RZ, 0x7610, R9 ;  /* 0x00007610ff097816 */ /* 0x000fe40000000009 */
[----:B------:R-:W-:Y:S02]  /*2640*/  PRMT R0, RZ, 0x7610, R0 ;  /* 0x00007610ff007816 */ /* 0x000fe40000000000 */
[----:B---3--:R-:W-:Y:S01]  /*2650*/  @!P2 IADD3 R18, P3, R27, R18, RZ ;  /* 0x000000121b12a210 */ /* 0x008fe20007f7e0ff */
[----:B------:R-:W-:Y:S01]  /*2660*/  @!P2 IMAD.X R17, RZ, RZ, R17, P1 ;  /* 0x000000ffff11a224 */ /* 0x000fe200008e0611 */
[----:B0-----:R-:W-:Y:S01]  /*2670*/  PRMT R10, RZ, 0x7610, R10 ;  /* 0x00007610ff0a7816 */ /* 0x001fe2000000000a */
[----:B------:R0:W5:Y:S01]  /*2680*/  @!P0 LDG.E.U8 R9, desc[UR10][R28.64] ;  /* 0x0000000a1c098981 */ /* 0x000162000c1e1100 */
[----:B------:R-:W-:Y:S01]  /*2690*/  PRMT R11, RZ, 0x7610, R11 ;  /* 0x00007610ff0b7816 */ /* 0x000fe2000000000b */
[----:B------:R-:W-:Y:S01]  /*26a0*/  @!P2 IMAD.X R19, RZ, RZ, R19, P3 ;  /* 0x000000ffff13a224 */ /* 0x000fe200018e0613 */
[----:B------:R-:W-:Y:S01]  /*26b0*/  PRMT R23, RZ, 0x7610, R23 ;  /* 0x00007610ff177816 */ /* 0x000fe20000000017 */
[----:B------:R0:W5:Y:S04]  /*26c0*/  @!P4 LDG.E.U8 R0, desc[UR10][R12.64] ;  /* 0x0000000a0c00c981 */ /* 0x000168000c1e1100 */
[----:B------:R0:W5:Y:S04]  /*26d0*/  @!P4 LDG.E.U8 R10, desc[UR10][R14.64] ;  /* 0x0000000a0e0ac981 */ /* 0x000168000c1e1100 */
[----:B------:R0:W5:Y:S04]  /*26e0*/  @!P2 LDG.E.U8 R11, desc[UR10][R16.64] ;  /* 0x0000000a100ba981 */ /* 0x000168000c1e1100 */
[----:B------:R0:W5:Y:S01]  /*26f0*/  @!P2 LDG.E.U8 R23, desc[UR10][R18.64] ;  /* 0x0000000a1217a981 */ /* 0x000162000c1e1100 */
[----:B------:R-:W-:Y:S04]  /*2700*/  BSSY B0, `(.L_x_68071) ;  /* 0x000003a000007945 */ /* 0x000fe80003800000 */
[----:B------:R-:W-:Y:S05]  /*2710*/  @P0 BRA `(.L_x_68072) ;  /* 0x0000000000e00947 */ /* 0x000fea0003800000 */
[----:B0----5:R-:W-:-:S04]  /*2720*/  PRMT R12, R9, 0x8880, RZ ;  /* 0x00008880090c7816 */ /* 0x021fc800000000ff */
        /* <DEDUP_REMOVED lines=23> */
.L_x_68076:
        /* <DEDUP_REMOVED lines=20> */
.L_x_68075:
[----:B------:R-:W-:Y:S05]  /*29e0*/  BSYNC B1 ;  /* 0x0000000000017941 */ /* 0x000fea0003800000 */
.L_x_68074:
[----:B------:R-:W-:Y:S05]  /*29f0*/  BRA `(.L_x_68072) ;  /* 0x0000000000287947 */ /* 0x000fea0003800000 */
.L_x_68073:
        /* <DEDUP_REMOVED lines=10> */
.L_x_68072:
[----:B------:R-:W-:Y:S05]  /*2aa0*/  BSYNC B0 ;  /* 0x0000000000007941 */ /* 0x000fea0003800000 */
.L_x_68071:
[----:B-----5:R-:W-:Y:S01]  /*2ab0*/  VIADD R9, R7, 0x80 ;  /* 0x0000008007097836 */ /* 0x020fe20000000000 */
        /* <DEDUP_REMOVED lines=10> */
[C---:B0-----:R-:W-:Y:S01]  /*2b60*/  LOP3.LUT R13, R4.reuse, 0x1, RZ, 0xc0, !PT ;  /* 0x00000001040d7812 */ /* 0x041fe200078ec0ff */
        /* <DEDUP_REMOVED lines=15> */
.L_x_68082:
        /* <DEDUP_REMOVED lines=20> */
.L_x_68081:
[----:B------:R-:W-:Y:S05]  /*2da0*/  BSYNC B1 ;  /* 0x0000000000017941 */ /* 0x000fea0003800000 */
.L_x_68080:
[----:B------:R-:W-:Y:S05]  /*2db0*/  BRA `(.L_x_68078) ;  /* 0x0000000000287947 */ /* 0x000fea0003800000 */
.L_x_68079:
        /* <DEDUP_REMOVED lines=10> */
.L_x_68078:
[----:B------:R-:W-:Y:S05]  /*2e60*/  BSYNC B0 ;  /* 0x0000000000007941 */ /* 0x000fea0003800000 */
.L_x_68077:
        /* <DEDUP_REMOVED lines=27> */
.L_x_68088:
        /* <DEDUP_REMOVED lines=20> */
.L_x_68087:
[----:B------:R-:W-:Y:S05]  /*3160*/  BSYNC B1 ;  /* 0x0000000000017941 */ /* 0x000fea0003800000 */
.L_x_68086:
[----:B------:R-:W-:Y:S05]  /*3170*/  BRA `(.L_x_68084) ;  /* 0x0000000000287947 */ /* 0x000fea0003800000 */
.L_x_68085:
        /* <DEDUP_REMOVED lines=10> */
.L_x_68084:
[----:B------:R-:W-:Y:S05]  /*3220*/  BSYNC B0 ;  /* 0x0000000000007941 */ /* 0x000fea0003800000 */
.L_x_68083:
        /* <DEDUP_REMOVED lines=25> */
[----:B0-----:R-:W-:Y:S02]  /*33c0*/  PRMT R13, R5, 0x7610, R13 ;  /* 0x00007610050d7816 */ /* 0x001fe4000000000d */
[----:B------:R-:W-:-:S04]  /*33d0*/  SHF.R.S32.HI R3, RZ, 0x1, R3 ;  /* 0x00000001ff037819 */ /* 0x000fc80000011403 */
[----:B------:R-:W-:-:S07]  /*33e0*/  PRMT R14, R3, 0x7610, R14 ;  /* 0x00007610030e7816 */ /* 0x000fce000000000e */
.L_x_68094:
        /* <DEDUP_REMOVED lines=19> */
.L_x_68093:
[----:B------:R-:W-:Y:S05]  /*3520*/  BSYNC B1 ;  /* 0x0000000000017941 */ /* 0x000fea0003800000 */
.L_x_68092:
[----:B------:R-:W-:Y:S05]  /*3530*/  BRA `(.L_x_68090) ;  /* 0x0000000000287947 */ /* 0x000fea0003800000 */
.L_x_68091:
        /* <DEDUP_REMOVED lines=10> */
.L_x_68090:
[----:B------:R-:W-:Y:S05]  /*35e0*/  BSYNC B0 ;  /* 0x0000000000007941 */ /* 0x000fea0003800000 */
.L_x_68089:
        /* <DEDUP_REMOVED lines=13> */
[C---:B0-----:R-:W-:Y:S02]  /*36c0*/  PRMT R13, R22.reuse, 0x9910, RZ ;  /* 0x00009910160d7816 */ /* 0x041fe400000000ff */
        /* <DEDUP_REMOVED lines=10> */
[----:B------:R-:W-:-:S04]  /*3770*/  PRMT R5, R24, 0x8880, RZ ;  /* 0x0000888018057816 */ /* 0x000fc800000000ff */
[----:B------:R-:W-:-:S04]  /*3780*/  SHF.R.S32.HI R5, RZ, 0x1, R5 ;  /* 0x00000001ff057819 */ /* 0x000fc80000011405 */
[----:B------:R-:W-:-:S07]  /*3790*/  PRMT R14, R5, 0x7610, R14 ;  /* 0x00007610050e7816 */ /* 0x000fce000000000e */
.L_x_68100:
        /* <DEDUP_REMOVED lines=23> */
.L_x_68099:
[----:B------:R-:W-:Y:S05]  /*3910*/  BSYNC B1 ;  /* 0x0000000000017941 */ /* 0x000fea0003800000 */
.L_x_68098:
[----:B------:R-:W-:Y:S05]  /*3920*/  BRA `(.L_x_68096) ;  /* 0x0000000000287947 */ /* 0x000fea0003800000 */
.L_x_68097:
        /* <DEDUP_REMOVED lines=10> */
.L_x_68096:
[----:B------:R-:W-:Y:S05]  /*39d0*/  BSYNC B0 ;  /* 0x0000000000007941 */ /* 0x000fea0003800000 */
.L_x_68095:
        /* <DEDUP_REMOVED lines=27> */
.L_x_68106:
        /* <DEDUP_REMOVED lines=23> */
.L_x_68105:
[----:B------:R-:W-:Y:S05]  /*3d00*/  BSYNC B1 ;  /* 0x0000000000017941 */ /* 0x000fea0003800000 */
.L_x_68104:
[----:B------:R-:W-:Y:S05]  /*3d10*/  BRA `(.L_x_68102) ;  /* 0x0000000000287947 */ /* 0x000fea0003800000 */
.L_x_68103:
        /* <DEDUP_REMOVED lines=10> */
.L_x_68102:
[----:B------:R-:W-:Y:S05]  /*3dc0*/  BSYNC B0 ;  /* 0x0000000000007941 */ /* 0x000fea0003800000 */
.L_x_68101:
[----:B0-----:R-:W-:Y:S01]  /*3dd0*/  VIADD R13, R7, 0x300 ;  /* 0x00000300070d7836 */ /* 0x001fe20000000000 */
        /* <DEDUP_REMOVED lines=27> */
.L_x_68112:
        /* <DEDUP_REMOVED lines=21> */
.L_x_68111:
[----:B------:R-:W-:Y:S05]  /*40e0*/  BSYNC B1 ;  /* 0x0000000000017941 */ /* 0x000fea0003800000 */
.L_x_68110:
[----:B------:R-:W-:Y:S05]  /*40f0*/  BRA `(.L_x_68108) ;  /* 0x0000000000287947 */ /* 0x000fea0003800000 */
.L_x_68109:
        /* <DEDUP_REMOVED lines=10> */
.L_x_68108:
[----:B------:R-:W-:Y:S05]  /*41a0*/  BSYNC B0 ;  /* 0x0000000000007941 */ /* 0x000fea0003800000 */
.L_x_68107:
        /* <DEDUP_REMOVED lines=19> */
[----:B------:R-:W-:-:S03]  /*42e0*/  LOP3.LUT R0, R23, 0x80, RZ, 0xc0, !PT ;  /* 0x0000008017007812 */ /* 0x000fc600078ec0ff */
[----:B------:R-:W-:Y:S01]  /*42f0*/  IMAD R11, R11, R11, RZ ;  /* 0x0000000b0b0b7224 */ /* 0x000fe200078e02ff */
[----:B------:R-:W-:Y:S02]  /*4300*/  LEA.HI R23, R0, R23, RZ, 0x19 ;  /* 0x0000001700177211 */ /* 0x000fe400078fc8ff */
[----:B------:R-:W-:Y:S01]  /*4310*/  PRMT R0, R10, 0x7610, R0 ;  /* 0x000076100a007816 */ /* 0x000fe20000000000 */
[----:B------:R-:W-:Y:S06]  /*4320*/  @!P1 BRA `(.L_x_68117) ;  /* 0x0000000000689947 */ /* 0x000fec0003800000 */
[----:B------:R-:W-:-:S04]  /*4330*/  PRMT R10, R23, 0x8880, RZ ;  /* 0x00008880170a7816 */ /* 0x000fc800000000ff */
[----:B------:R-:W-:-:S04]  /*4340*/  SHF.R.S32.HI R10, RZ, 0x1, R10 ;  /* 0x00000001ff0a7819 */ /* 0x000fc8000001140a */
[----:B------:R-:W-:-:S07]  /*4350*/  PRMT R15, R10, 0x7610, R15 ;  /* 0x000076100a0f7816 */ /* 0x000fce000000000f */
.L_x_68118:
        /* <DEDUP_REMOVED lines=23> */
.L_x_68117:
[----:B------:R-:W-:Y:S05]  /*44d0*/  BSYNC B1 ;  /* 0x0000000000017941 */ /* 0x000fea0003800000 */
.L_x_68116:
[----:B------:R-:W-:Y:S05]  /*44e0*/  BRA `(.L_x_68114) ;  /* 0x0000000000287947 */ /* 0x000fea0003800000 */
.L_x_68115:
        /* <DEDUP_REMOVED lines=10> */
.L_x_68114:
[----:B------:R-:W-:Y:S05]  /*4590*/  BSYNC B0 ;  /* 0x0000000000007941 */ /* 0x000fea0003800000 */
.L_x_68113:
[----:B------:R-:W0:Y:S01]  /*45a0*/  @!P0 LDC.64 R10, c[0x0][0x220] ;  /* 0x00008800ff0a8b82 */ /* 0x000e220000000a00 */
[----:B------:R-:W-:Y:S01]  /*45b0*/  @!P0 VIADD R15, R7, UR4 ;  /* 0x00000004070f8c36 */ /* 0x000fe20008000000 */
[----:B------:R-:W-:Y:S01]  /*45c0*/  BSSY B0, `(.L_x_68119) ;  /* 0x0000037000007945 */ /* 0x000fe20003800000 */
[----:B------:R-:W-:-:S03]  /*45d0*/  @!P0 IMAD.MOV.U32 R7, RZ, RZ, R9 ;  /* 0x000000ffff078224 */ /* 0x000fc600078e0009 */
[----:B------:R-:W-:Y:S01]  /*45e0*/  BSSY B1, `(.L_x_68120) ;  /* 0x000002d000017945 */ /* 0x000fe20003800000 */
[----:B0-----:R-:W-:-:S05]  /*45f0*/  @!P0 IADD3 R10, P1, R15, R10, RZ ;  /* 0x0000000a0f0a8210 */ /* 0x001fca0007f3e0ff */
        /* <DEDUP_REMOVED lines=18> */
.L_x_68121:
        /* <DEDUP_REMOVED lines=8> */
.L_x_68122:
        /* <DEDUP_REMOVED lines=8> */
.L_x_68123:
[----:B------:R-:W-:-:S13]  /*4820*/  ISETP.GE.AND P0, PT, R7, R6, PT ;  /* 0x000000060700720c */ /* 0x000fda0003f06270 */
[----:B------:R-:W-:Y:S05]  /*4830*/  @P0 BREAK B1 ;  /* 0x0000000000010942 */ /* 0x000fea0003800000 */
[----:B------:R-:W-:Y:S05]  /*4840*/  @P0 BRA `(.L_x_68125) ;  /* 0x0000000000380947 */ /* 0x000fea0003800000 */
[C---:B------:R-:W-:Y:S01]  /*4850*/  VIADD R2, R7.reuse, UR4 ;  /* 0x0000000407027c36 */ /* 0x040fe20008000000 */
[----:B------:R-:W-:Y:S01]  /*4860*/  ULDC.64 UR6, c[0x0][0x220] ;  /* 0x0000880000067ab9 */ /* 0x000fe20000000a00 */
[----:B------:R-:W-:-:S03]  /*4870*/  VIADD R7, R7, 0x80 ;  /* 0x0000008007077836 */ /* 0x000fc60000000000 */
[----:B------:R-:W-:-:S05]  /*4880*/  IADD3 R2, P0, R2, UR6, RZ ;  /* 0x0000000602027c10 */ /* 0x000fca000ff1e0ff */
[----:B-1----:R-:W-:-:S05]  /*4890*/  IMAD.X R3, RZ, RZ, UR7, P0 ;  /* 0x00000007ff037e24 */ /* 0x002fca00080e06ff */
[----:B------:R2:W-:Y:S03]  /*48a0*/  STG.E.U8 desc[UR10][R2.64], R5 ;  /* 0x0000000502007986 */ /* 0x0005e6000c10110a */
.L_x_68124:
[----:B------:R-:W-:Y:S05]  /*48b0*/  BSYNC B1 ;  /* 0x0000000000017941 */ /* 0x000fea0003800000 */
.L_x_68120:
[----:B------:R-:W-:-:S13]  /*48c0*/  ISETP.GE.AND P0, PT, R7, R6, PT ;  /* 0x000000060700720c */ /* 0x000fda0003f06270 */
[----:B0-2---:R-:W1:Y:S01]  /*48d0*/  @!P0 LDC.64 R4, c[0x0][0x220] ;  /* 0x00008800ff048b82 */ /* 0x005e620000000a00 */
[C---:B------:R-:W-:Y:S02]  /*48e0*/  @!P0 VIADD R3, R7.reuse, UR4 ;  /* 0x0000000407038c36 */ /* 0x040fe40008000000 */
[----:B------:R-:W-:-:S03]  /*48f0*/  @!P0 VIADD R7, R7, 0x80 ;  /* 0x0000008007078836 */ /* 0x000fc60000000000 */
[----:B-1----:R-:W-:-:S05]  /*4900*/  @!P0 IADD3 R2, P1, R3, R4, RZ ;  /* 0x0000000403028210 */ /* 0x002fca0007f3e0ff */
[----:B------:R-:W-:-:S05]  /*4910*/  @!P0 IMAD.X R3, RZ, RZ, R5, P1 ;  /* 0x000000ffff038224 */ /* 0x000fca00008e0605 */
[----:B------:R2:W-:Y:S03]  /*4920*/  @!P0 STG.E.U8 desc[UR10][R2.64], R13 ;  /* 0x0000000d02008986 */ /* 0x0005e6000c10110a */
.L_x_68125:
[----:B------:R-:W-:Y:S05]  /*4930*/  BSYNC B0 ;  /* 0x0000000000007941 */ /* 0x000fea0003800000 */
.L_x_68119:
        /* <DEDUP_REMOVED lines=9> */
.L_x_68126:
        /* <DEDUP_REMOVED lines=11> */
.L_x_71978:


//--------------------- .text._ZN2at6native29vectorized_elementwise_kernelILi4EZZZNS0_50_GLOBAL__N__2680c7bb_12_PowKernel_cu_140f0503_289624pow_tensor_tensor_kernelERNS_18TensorIteratorBaseEENKUlvE_clEvENKUlvE0_clEvEUlaaE_St5arrayIPcLm3EEEEviT0_T1_ --------------------------
	.section	.text._ZN2at6native29vectorized_elementwise_kernelILi4EZZZNS0_50_GLOBAL__N__2680c7bb_12_PowKernel_cu_140f0503_289624pow_tensor_tensor_kernelERNS_18TensorIteratorBaseEENKUlvE_clEvENKUlvE0_clEvEUlaaE_St5arrayIPcLm3EEEEviT0_T1_,"ax",@progbits
	.align	128
        .global         _ZN2at6native29vectorized_elementwise_kernelILi4EZZZNS0_50_GLOBAL__N__2680c7bb_12_PowKernel_cu_140f0503_289624pow_tensor_tensor_kernelERNS_18TensorIteratorBaseEENKUlvE_clEvENKUlvE0_clEvEUlaaE_St5arrayIPcLm3EEEEviT0_T1_
        .type           _ZN2at6native29vectorized_elementwise_kernelILi4EZZZNS0_50_GLOBAL__N__2680c7bb_12_PowKernel_cu_140f0503_289624pow_tensor_tensor_kernelERNS_18TensorIteratorBaseEENKUlvE_clEvENKUlvE0_clEvEUlaaE_St5arrayIPcLm3EEEEviT0_T1_,@function
        .size           _ZN2at6native29vectorized_elementwise_kernelILi4EZZZNS0_50_GLOBAL__N__2680c7bb_12_PowKernel_cu_140f0503_289624pow_tensor_tensor_kernelERNS_18TensorIteratorBaseEENKUlvE_clEvENKUlvE0_clEvEUlaaE_St5arrayIPcLm3EEEEviT0_T1_,(.L_x_71979 - _ZN2at6native29vectorized_elementwise_kernelILi4EZZZNS0_50_GLOBAL__N__2680c7bb_12_PowKernel_cu_140f0503_289624pow_tensor_tensor_kernelERNS_18TensorIteratorBaseEENKUlvE_clEvENKUlvE0_clEvEUlaaE_St5arrayIPcLm3EEEEviT0_T1_)
        .other          _ZN2at6native29vectorized_elementwise_kernelILi4EZZZNS0_50_GLOBAL__N__2680c7bb_12_PowKernel_cu_140f0503_289624pow_tensor_tensor_kernelERNS_18TensorIteratorBaseEENKUlvE_clEvENKUlvE0_clEvEUlaaE_St5arrayIPcLm3EEEEviT0_T1_,@"STO_CUDA_ENTRY STV_DEFAULT"
_ZN2at6native29vectorized_elementwise_kernelILi4EZZZNS0_50_GLOBAL__N__2680c7bb_12_PowKernel_cu_140f0503_289624pow_tensor_tensor_kernelERNS_18TensorIteratorBaseEENKUlvE_clEvENKUlvE0_clEvEUlaaE_St5arrayIPcLm3EEEEviT0_T1_:
.text._ZN2at6native29vectorized_elementwise_kernelILi4EZZZNS0_50_GLOBAL__N__2680c7bb_12_PowKernel_cu_140f0503_289624pow_tensor_tensor_kernelERNS_18TensorIteratorBaseEENKUlvE_clEvENKUlvE0_clEvEUlaaE_St5arrayIPcLm3EEEEviT0_T1_:
        /* <DEDUP_REMOVED lines=21> */
[----:B------:R-:W2:Y:S01]  /*0150*/  LDG.E R18, desc[UR10][R16.64] ;  /* 0x0000000a10127981 */ /* 0x000ea2000c1e1900 */
[----:B------:R-:W-:-:S03]  /*0160*/  IMAD.WIDE.U32 R8, R6, 0x4, R8 ;  /* 0x0000000406087825 */ /* 0x000fc600078e0008 */
[----:B------:R0:W3:Y:S04]  /*0170*/  LDG.E R4, desc[UR10][R16.64+0x200] ;  /* 0x0002000a10047981 */ /* 0x0000e8000c1e1900 */
[----:B------:R-:W4:Y:S01]  /*0180*/  LDG.E R5, desc[UR10][R8.64+0x200] ;  /* 0x0002000a08057981 */ /* 0x000f22000c1e1900 */
[----:B------:R-:W-:Y:S03]  /*0190*/  BSSY B0, `(.L_x_68128) ;  /* 0x0000050000007945 */ /* 0x000fe60003800000 */
[----:B------:R1:W5:Y:S01]  /*01a0*/  LDG.E R14, desc[UR10][R8.64] ;  /* 0x0000000a080e7981 */ /* 0x000362000c1e1900 */
[----:B------:R-:W-:Y:S01]  /*01b0*/  IMAD.MOV.U32 R3, RZ, RZ, 0x1 ;  /* 0x00000001ff037424 */ /* 0x000fe200078e00ff */
[----:B--2---:R-:W-:-:S04]  /*01c0*/  PRMT R0, R18, 0x8880, RZ ;  /* 0x0000888012007816 */ /* 0x004fc800000000ff */
[----:B------:R-:W-:Y:S02]  /*01d0*/  ISETP.GE.AND P0, PT, R0, RZ, PT ;  /* 0x000000ff0000720c */ /* 0x000fe40003f06270 */
[C---:B------:R-:W-:Y:S02]  /*01e0*/  PRMT R20, R18.reuse, 0x8880, RZ ;  /* 0x0000888012147816 */ /* 0x040fe400000000ff */
[C---:B0-----:R-:W-:Y:S02]  /*01f0*/  PRMT R17, R18.reuse, 0x9991, RZ ;  /* 0x0000999112117816 */ /* 0x041fe400000000ff */
[C---:B------:R-:W-:Y:S02]  /*0200*/  PRMT R19, R18.reuse, 0xaaa2, RZ ;  /* 0x0000aaa212137816 */ /* 0x040fe400000000ff */
[----:B------:R-:W-:Y:S02]  /*0210*/  PRMT R15, R18, 0xbbb3, RZ ;  /* 0x0000bbb3120f7816 */ /* 0x000fe400000000ff */
[----:B---3--:R-:W-:-:S02]  /*0220*/  PRMT R13, R4, 0x8880, RZ ;  /* 0x00008880040d7816 */ /* 0x008fc400000000ff */
[C---:B------:R-:W-:Y:S02]  /*0230*/  PRMT R11, R4.reuse, 0x9991, RZ ;  /* 0x00009991040b7816 */ /* 0x040fe400000000ff */
[C---:B------:R-:W-:Y:S02]  /*0240*/  PRMT R7, R4.reuse, 0xaaa2, RZ ;  /* 0x0000aaa204077816 */ /* 0x040fe400000000ff */
[----:B-1----:R-:W-:Y:S02]  /*0250*/  PRMT R8, R4, 0xbbb3, RZ ;  /* 0x0000bbb304087816 */ /* 0x002fe400000000ff */
[C---:B----4-:R-:W-:Y:S02]  /*0260*/  PRMT R12, R5.reuse, 0x7770, RZ ;  /* 0x00007770050c7816 */ /* 0x050fe400000000ff */
[C---:B------:R-:W-:Y:S02]  /*0270*/  PRMT R10, R5.reuse, 0x7771, RZ ;  /* 0x00007771050a7816 */ /* 0x040fe400000000ff */
[----:B------:R-:W-:-:S02]  /*0280*/  PRMT R2, R5, 0x7772, RZ ;  /* 0x0000777205027816 */ /* 0x000fc400000000ff */
[----:B------:R-:W-:Y:S02]  /*0290*/  PRMT R0, R5, 0x7773, RZ ;  /* 0x0000777305007816 */ /* 0x000fe400000000ff */
[C---:B------:R-:W-:Y:S02]  /*02a0*/  PRMT R27, R18.reuse, 0x7771, RZ ;  /* 0x00007771121b7816 */ /* 0x040fe400000000ff */
[C---:B------:R-:W-:Y:S02]  /*02b0*/  PRMT R26, R18.reuse, 0x7772, RZ ;  /* 0x00007772121a7816 */ /* 0x040fe400000000ff */
[----:B------:R-:W-:Y:S02]  /*02c0*/  PRMT R25, R18, 0x7773, RZ ;  /* 0x0000777312197816 */ /* 0x000fe400000000ff */
[C---:B------:R-:W-:Y:S02]  /*02d0*/  PRMT R24, R4.reuse, 0x7770, RZ ;  /* 0x0000777004187816 */ /* 0x040fe400000000ff */
[----:B------:R-:W-:-:S02]  /*02e0*/  PRMT R23, R4, 0x7771, RZ ;  /* 0x0000777104177816 */ /* 0x000fc400000000ff */
[----:B------:R-:W-:Y:S02]  /*02f0*/  PRMT R22, R4, 0x7772, RZ ;  /* 0x0000777204167816 */ /* 0x000fe400000000ff */
        /* <DEDUP_REMOVED lines=15> */
[----:B------:R-:W-:-:S04]  /*03f0*/  LOP3.LUT R9, R20, 0x1, RZ, 0xc0, !PT ;  /* 0x0000000114097812 */ /* 0x000fc800078ec0ff */
[----:B------:R-:W-:Y:S02]  /*0400*/  ISETP.NE.U32.AND P0, PT, R9, 0x1, PT ;  /* 0x000000010900780c */ /* 0x000fe40003f05070 */
[----:B------:R-:W-:-:S04]  /*0410*/  LOP3.LUT R9, R20, 0x80, RZ, 0xc0, !PT ;  /* 0x0000008014097812 */ /* 0x000fc800078ec0ff */
[----:B------:R-:W-:Y:S01]  /*0420*/  LEA.HI R16, R9, R20, RZ, 0x19 ;  /* 0x0000001409107211 */ /* 0x000fe200078fc8ff */
[----:B------:R-:W-:Y:S01]  /*0430*/  VIADD R20, R20, 0x1 ;  /* 0x0000000114147836 */ /* 0x000fe20000000000 */
[----:B-----5:R-:W-:-:S04]  /*0440*/  PRMT R9, R14, 0x7770, RZ ;  /* 0x000077700e097816 */ /* 0x020fc800000000ff */
[----:B------:R-:W-:Y:S02]  /*0450*/  LOP3.LUT R20, R20, 0xff, RZ, 0xc0, !PT ;  /* 0x000000ff14147812 */ /* 0x000fe400078ec0ff */
        /* <DEDUP_REMOVED lines=8> */
.L_x_68132:
[C---:B------:R-:W-:Y:S01]  /*04e0*/  VIADD R28, R16.reuse, 0x1 ;  /* 0x00000001101c7836 */ /* 0x040fe20000000000 */
[----:B------:R-:W-:Y:S02]  /*04f0*/  LOP3.LUT R29, R16, 0x80, RZ, 0xc0, !PT ;  /* 0x00000080101d7812 */ /* 0x000fe400078ec0ff */
[----:B------:R-:W-:Y:S02]  /*0500*/  PRMT R9, R9, 0x9910, RZ ;  /* 0x0000991009097816 */ /* 0x000fe400000000ff */
[----:B------:R-:W-:Y:S02]  /*0510*/  LOP3.LUT R28, R28, 0xff, RZ, 0xc0, !PT ;  /* 0x000000ff1c1c7812 */ /* 0x000fe400078ec0ff */
[----:B------:R-:W-:Y:S02]  /*0520*/  LEA.HI R29, R29, R16, RZ, 0x19 ;  /* 0x000000101d1d7211 */ /* 0x000fe400078fc8ff */
[----:B------:R-:W-:Y:S02]  /*0530*/  ISETP.GE.U32.AND P1, PT, R28, 0x3, PT ;  /* 0x000000031c00780c */ /* 0x000fe40003f26070 */
[----:B------:R-:W-:-:S02]  /*0540*/  LOP3.LUT R28, R16, 0x1, RZ, 0xc0, !PT ;  /* 0x00000001101c7812 */ /* 0x000fc400078ec0ff */
[----:B------:R-:W-:Y:S02]  /*0550*/  PRMT R16, R29, 0x8880, RZ ;  /* 0x000088801d107816 */ /* 0x000fe400000000ff */
[----:B------:R-:W-:Y:S02]  /*0560*/  ISETP.NE.U32.AND P0, PT, R28, 0x1, PT ;  /* 0x000000011c00780c */ /* 0x000fe40003f05070 */
[----:B------:R-:W-:Y:S02]  /*0570*/  SHF.R.S32.HI R16, RZ, 0x1, R16 ;  /* 0x00000001ff107819 */ /* 0x000fe40000011410 */
[C---:B------:R-:W-:Y:S02]  /*0580*/  SEL R28, R20.reuse, 0x1, !P0 ;  /* 0x00000001141c7807 */ /* 0x040fe40004000000 */
[----:B------:R-:W-:Y:S02]  /*0590*/  PRMT R20, R20, 0x9910, RZ ;  /* 0x0000991014147816 */ /* 0x000fe400000000ff */
[----:B------:R-:W-:-:S03]  /*05a0*/  PRMT R28, R28, 0x9910, RZ ;  /* 0x000099101c1c7816 */ /* 0x000fc600000000ff */
[----:B------:R-:W-:Y:S02]  /*05b0*/  IMAD R20, R20, R20, RZ ;  /* 0x0000001414147224 */ /* 0x000fe400078e02ff */
[----:B------:R-:W-:Y:S01]  /*05c0*/  IMAD R9, R9, R28, RZ ;  /* 0x0000001c09097224 */ /* 0x000fe200078e02ff */
[----:B------:R-:W-:Y:S06]  /*05d0*/  @P1 BRA `(.L_x_68132) ;  /* 0xfffffffc00c01947 */ /* 0x000fec000383ffff */
.L_x_68131:
[----:B------:R-:W-:Y:S05]  /*05e0*/  BSYNC B1 ;  /* 0x0000000000017941 */ /* 0x000fea0003800000 */
.L_x_68130:
[----:B------:R-:W-:Y:S05]  /*05f0*/  BRA `(.L_x_68133) ;  /* 0x0000000000247947 */ /* 0x000fea0003800000 */
.L_x_68129:
        /* <DEDUP_REMOVED lines=9> */
.L_x_68133:
[----:B------:R-:W-:Y:S05]  /*0690*/  BSYNC B0 ;  /* 0x0000000000007941 */ /* 0x000fea0003800000 */
.L_x_68128:
        /* <DEDUP_REMOVED lines=8> */
[----:B------:R-:W-:Y:S01]  /*0720*/  VIADD R16, R17, 0x1 ;  /* 0x0000000111107836 */ /* 0x000fe20000000000 */
[----:B-----5:R-:W-:-:S04]  /*0730*/  PRMT R20, R14, 0x7771, RZ ;  /* 0x000077710e147816 */ /* 0x020fc800000000ff */
[----:B------:R-:W-:-:S04]  /*0740*/  LOP3.LUT R16, R16, 0xff, RZ, 0xc0, !PT ;  /* 0x000000ff10107812 */ /* 0x000fc800078ec0ff */
[----:B------:R-:W-:Y:S02]  /*0750*/  ISETP.GE.U32.AND P1, PT, R16, 0x3, PT ;  /* 0x000000031000780c */ /* 0x000fe40003f26070 */
[----:B------:R-:W-:-:S04]  /*0760*/  LOP3.LUT R16, R17, 0x1, RZ, 0xc0, !PT ;  /* 0x0000000111107812 */ /* 0x000fc800078ec0ff */
[----:B------:R-:W-:Y:S02]  /*0770*/  ISETP.NE.U32.AND P0, PT, R16, 0x1, PT ;  /* 0x000000011000780c */ /* 0x000fe40003f05070 */
[----:B------:R-:W-:-:S04]  /*0780*/  LOP3.LUT R16, R17, 0x80, RZ, 0xc0, !PT ;  /* 0x0000008011107812 */ /* 0x000fc800078ec0ff */
[----:B------:R-:W-:Y:S02]  /*0790*/  LEA.HI R17, R16, R17, RZ, 0x19 ;  /* 0x0000001110117211 */ /* 0x000fe400078fc8ff */
[----:B------:R-:W-:Y:S02]  /*07a0*/  SEL R16, R20, 0x1, !P0 ;  /* 0x0000000114107807 */ /* 0x000fe40004000000 */
[----:B------:R-:W-:Y:S02]  /*07b0*/  PRMT R20, R14, 0x7771, RZ ;  /* 0x000077710e147816 */ /* 0x000fe400000000ff */
[----:B------:R-:W-:-:S03]  /*07c0*/  PRMT R16, R16, 0x9910, RZ ;  /* 0x0000991010107816 */ /* 0x000fc600000000ff */
[----:B------:R-:W-:Y:S01]  /*07d0*/  IMAD R20, R20, R20, RZ ;  /* 0x0000001414147224 */ /* 0x000fe200078e02ff */
[----:B------:R-:W-:Y:S06]  /*07e0*/  @!P1 BRA `(.L_x_68137) ;  /* 0x0000000000549947 */ /* 0x000fec0003800000 */
[----:B------:R-:W-:Y:S02]  /*07f0*/  PRMT R27, R17, 0x8880, RZ ;  /* 0x00008880111b7816 */ /* 0x000fe400000000ff */
[----:B------:R-:W-:Y:S02]  /*0800*/  PRMT R17, R20, 0x7610, R17 ;  /* 0x0000761014117816 */ /* 0x000fe40000000011 */
[----:B------:R-:W-:-:S04]  /*0810*/  SHF.R.S32.HI R27, RZ, 0x1, R27 ;  /* 0x00000001ff1b7819 */ /* 0x000fc8000001141b */
[----:B------:R-:W-:-:S07]  /*0820*/  PRMT R20, R27, 0x7610, R20 ;  /* 0x000076101b147816 */ /* 0x000fce0000000014 */
.L_x_68138:
[----:B------:R-:W-:Y:S01]  /*0830*/  VIADD R27, R20, 0x1 ;  /* 0x00000001141b7836 */ /* 0x000fe20000000000 */
[----:B------:R-:W-:-:S04]  /*0840*/  PRMT R16, R16, 0x9910, RZ ;  /* 0x0000991010107816 */ /* 0x000fc800000000ff */
[----:B------:R-:W-:-:S04]  /*0850*/  LOP3.LUT R27, R27, 0xff, RZ, 0xc0, !PT ;  /* 0x000000ff1b1b7812 */ /* 0x000fc800078ec0ff */
[----:B------:R-:W-:Y:S02]  /*0860*/  ISETP.GE.U32.AND P1, PT, R27, 0x3, PT ;  /* 0x000000031b00780c */ /* 0x000fe40003f26070 */
[----:B------:R-:W-:-:S04]  /*0870*/  LOP3.LUT R27, R20, 0x1, RZ, 0xc0, !PT ;  /* 0x00000001141b7812 */ /* 0x000fc800078ec0ff */
[----:B------:R-:W-:-:S04]  /*0880*/  ISETP.NE.U32.AND P0, PT, R27, 0x1, PT ;  /* 0x000000011b00780c */ /* 0x000fc80003f05070 */
[----:B------:R-:W-:-:S04]  /*0890*/  SEL R27, R17, 0x1, !P0 ;  /* 0x00000001111b7807 */ /* 0x000fc80004000000 */
[----:B------:R-:W-:-:S05]  /*08a0*/  PRMT R27, R27, 0x9910, RZ ;  /* 0x000099101b1b7816 */ /* 0x000fca00000000ff */
[----:B------:R-:W-:Y:S01]  /*08b0*/  IMAD R16, R16, R27, RZ ;  /* 0x0000001b10107224 */ /* 0x000fe200078e02ff */
[----:B------:R-:W-:-:S04]  /*08c0*/  LOP3.LUT R27, R20, 0x80, RZ, 0xc0, !PT ;  /* 0x00000080141b7812 */ /* 0x000fc800078ec0ff */
[----:B------:R-:W-:Y:S02]  /*08d0*/  LEA.HI R27, R27, R20, RZ, 0x19 ;  /* 0x000000141b1b7211 */ /* 0x000fe400078fc8ff */
[----:B------:R-:W-:Y:S02]  /*08e0*/  PRMT R20, R17, 0x9910, RZ ;  /* 0x0000991011147816 */ /* 0x000fe400000000ff */
[----:B------:R-:W-:-:S03]  /*08f0*/  PRMT R17, R27, 0x8880, RZ ;  /* 0x000088801b117816 */ /* 0x000fc600000000ff */
[----:B------:R-:W-:Y:S01]  /*0900*/  IMAD R27, R20, R20, RZ ;  /* 0x00000014141b7224 */ /* 0x000fe200078e02ff */
[----:B------:R-:W-:-:S04]  /*0910*/  SHF.R.S32.HI R20, RZ, 0x1, R17 ;  /* 0x00000001ff147819 */ /* 0x000fc80000011411 */
[----:B------:R-:W-:Y:S01]  /*0920*/  PRMT R17, R27, 0x7610, R17 ;  /* 0x000076101b117816 */ /* 0x000fe20000000011 */
[----:B------:R-:W-:Y:S06]  /*0930*/  @P1 BRA `(.L_x_68138) ;  /* 0xfffffffc00bc1947 */ /* 0x000fec000383ffff */
.L_x_68137:
[----:B------:R-:W-:Y:S05]  /*0940*/  BSYNC B1 ;  /* 0x0000000000017941 */ /* 0x000fea0003800000 */
.L_x_68136:
[----:B------:R-:W-:Y:S05]  /*0950*/  BRA `(.L_x_68139) ;  /* 0x0000000000247947 */ /* 0x000fea0003800000 */
.L_x_68135:
        /* <DEDUP_REMOVED lines=9> */
.L_x_68139:
[----:B------:R-:W-:Y:S05]  /*09f0*/  BSYNC B0 ;  /* 0x0000000000007941 */ /* 0x000fea0003800000 */
.L_x_68134:
        /* <DEDUP_REMOVED lines=8> */
[C---:B------:R-:W-:Y:S01]  /*0a80*/  VIADD R17, R19.reuse, 0x1 ;  /* 0x0000000113117836 */ /* 0x040fe20000000000 */
[----:B------:R-:W-:Y:S02]  /*0a90*/  LOP3.LUT R20, R19, 0x1, RZ, 0xc0, !PT ;  /* 0x0000000113147812 */ /* 0x000fe400078ec0ff */
[----:B-----5:R-:W-:Y:S02]  /*0aa0*/  PRMT R26, R14, 0x7772, RZ ;  /* 0x000077720e1a7816 */ /* 0x020fe400000000ff */
[----:B------:R-:W-:Y:S02]  /*0ab0*/  LOP3.LUT R17, R17, 0xff, RZ, 0xc0, !PT ;  /* 0x000000ff11117812 */ /* 0x000fe400078ec0ff */
[----:B------:R-:W-:Y:S02]  /*0ac0*/  ISETP.NE.U32.AND P0, PT, R20, 0x1, PT ;  /* 0x000000011400780c */ /* 0x000fe40003f05070 */
[----:B------:R-:W-:Y:S02]  /*0ad0*/  ISETP.GE.U32.AND P1, PT, R17, 0x3, PT ;  /* 0x000000031100780c */ /* 0x000fe40003f26070 */
[----:B------:R-:W-:-:S04]  /*0ae0*/  PRMT R20, R14, 0x7772, RZ ;  /* 0x000077720e147816 */ /* 0x000fc800000000ff */
[----:B------:R-:W-:Y:S02]  /*0af0*/  SEL R17, R20, 0x1, !P0 ;  /* 0x0000000114117807 */ /* 0x000fe40004000000 */
[----:B------:R-:W-:Y:S02]  /*0b00*/  LOP3.LUT R20, R19, 0x80, RZ, 0xc0, !PT ;  /* 0x0000008013147812 */ /* 0x000fe400078ec0ff */
[----:B------:R-:W-:Y:S02]  /*0b10*/  PRMT R17, R17, 0x9910, RZ ;  /* 0x0000991011117816 */ /* 0x000fe400000000ff */
[----:B------:R-:W-:Y:S01]  /*0b20*/  LEA.HI R20, R20, R19, RZ, 0x19 ;  /* 0x0000001314147211 */ /* 0x000fe200078fc8ff */
[----:B------:R-:W-:Y:S01]  /*0b30*/  IMAD R19, R26, R26, RZ ;  /* 0x0000001a1a137224 */ /* 0x000fe200078e02ff */
[----:B------:R-:W-:Y:S06]  /*0b40*/  @!P1 BRA `(.L_x_68143) ;  /* 0x00000000004c9947 */ /* 0x000fec0003800000 */
[----:B------:R-:W-:-:S04]  /*0b50*/  PRMT R20, R20, 0x8880, RZ ;  /* 0x0000888014147816 */ /* 0x000fc800000000ff */
[----:B------:R-:W-:-:S07]  /*0b60*/  SHF.R.S32.HI R20, RZ, 0x1, R20 ;  /* 0x00000001ff147819 */ /* 0x000fce0000011414 */
.L_x_68144:
        /* <DEDUP_REMOVED lines=8> */
[----:B------:R-:W-:-:S04]  /*0bf0*/  ISETP.NE.U32.AND P0, PT, R26, 0x1, PT ;  /* 0x000000011a00780c */ /* 0x000fc80003f05070 */
[----:B------:R-:W-:Y:S02]  /*0c00*/  SEL R26, R19, 0x1, !P0 ;  /* 0x00000001131a7807 */ /* 0x000fe40004000000 */
[----:B------:R-:W-:Y:S02]  /*0c10*/  PRMT R19, R27, 0x8880, RZ ;  /* 0x000088801b137816 */ /* 0x000fe400000000ff */
[----:B------:R-:W-:-:S05]  /*0c20*/  PRMT R26, R26, 0x9910, RZ ;  /* 0x000099101a1a7816 */ /* 0x000fca00000000ff */
[----:B------:R-:W-:Y:S02]  /*0c30*/  IMAD R17, R17, R26, RZ ;  /* 0x0000001a11117224 */ /* 0x000fe400078e02ff */
[----:B------:R-:W-:Y:S01]  /*0c40*/  IMAD R26, R20, R20, RZ ;  /* 0x00000014141a7224 */ /* 0x000fe200078e02ff */
[----:B------:R-:W-:-:S04]  /*0c50*/  SHF.R.S32.HI R20, RZ, 0x1, R19 ;  /* 0x00000001ff147819 */ /* 0x000fc80000011413 */
[----:B------:R-:W-:Y:S01]  /*0c60*/  PRMT R19, R26, 0x7610, R19 ;  /* 0x000076101a137816 */ /* 0x000fe20000000013 */
[----:B------:R-:W-:Y:S06]  /*0c70*/  @P1 BRA `(.L_x_68144) ;  /* 0xfffffffc00bc1947 */ /* 0x000fec000383ffff */
.L_x_68143:
[----:B------:R-:W-:Y:S05]  /*0c80*/  BSYNC B1 ;  /* 0x0000000000017941 */ /* 0x000fea0003800000 */
.L_x_68142:
[----:B------:R-:W-:Y:S05]  /*0c90*/  BRA `(.L_x_68145) ;  /* 0x0000000000247947 */ /* 0x000fea0003800000 */
.L_x_68141:
        /* <DEDUP_REMOVED lines=9> */
.L_x_68145:
[----:B------:R-:W-:Y:S05]  /*0d30*/  BSYNC B0 ;  /* 0x0000000000007941 */ /* 0x000fea0003800000 */
.L_x_68140:
        /* <DEDUP_REMOVED lines=25> */
.L_x_68150:
        /* <DEDUP_REMOVED lines=8> */
[----:B------:R-:W-:Y:S02]  /*0f50*/  PRMT R25, R18, 0x9910, RZ ;  /* 0x0000991012197816 */ /* 0x000fe400000000ff */
[----:B------:R-:W-:Y:S01]  /*0f60*/  LEA.HI R18, R14, R19, RZ, 0x19 ;  /* 0x000000130e127211 */ /* 0x000fe200078fc8ff */
[----:B------:R-:W-:Y:S01]  /*0f70*/  IMAD.MOV.U32 R19, RZ, RZ, R26 ;  /* 0x000000ffff137224 */ /* 0x000fe200078e001a */
[----:B------:R-:W-:Y:S01]  /*0f80*/  PRMT R15, R15, 0x9910, RZ ;  /* 0x000099100f0f7816 */ /* 0x000fe200000000ff */
[----:B------:R-:W-:Y:S01]  /*0f90*/  IMAD.MOV.U32 R14, RZ, RZ, R25 ;  /* 0x000000ffff0e7224 */ /* 0x000fe200078e0019 */
        /* <DEDUP_REMOVED lines=8> */
.L_x_68149:
[----:B------:R-:W-:Y:S05]  /*1020*/  BSYNC B1 ;  /* 0x0000000000017941 */ /* 0x000fea0003800000 */
.L_x_68148:
[----:B------:R-:W-:Y:S05]  /*1030*/  BRA `(.L_x_68151) ;  /* 0x0000000000247947 */ /* 0x000fea0003800000 */
.L_x_68147:
        /* <DEDUP_REMOVED lines=9> */
.L_x_68151:
[----:B------:R-:W-:Y:S05]  /*10d0*/  BSYNC B0 ;  /* 0x0000000000007941 */ /* 0x000fea0003800000 */
.L_x_68146:
        /* <DEDUP_REMOVED lines=18> */
[----:B------:R-:W-:Y:S01]  /*1200*/  IMAD R15, R15, R15, RZ ;  /* 0x0000000f0f0f7224 */ /* 0x000fe200078e02ff */
[----:B------:R-:W-:-:S05]  /*1210*/  PRMT R14, R12, 0x7610, R14 ;  /* 0x000076100c0e7816 */ /* 0x000fca000000000e */
[----:B------:R-:W-:Y:S05]  /*1220*/  @!P0 BRA `(.L_x_68155) ;  /* 0x00000000005c8947 */ /* 0x000fea0003800000 */
[----:B------:R-:W-:-:S04]  /*1230*/  PRMT R12, R13, 0x8880, RZ ;  /* 0x000088800d0c7816 */ /* 0x000fc800000000ff */
[----:B------:R-:W-:-:S04]  /*1240*/  SHF.R.S32.HI R12, RZ, 0x1, R12 ;  /* 0x00000001ff0c7819 */ /* 0x000fc8000001140c */
[----:B------:R-:W-:-:S07]  /*1250*/  PRMT R20, R12, 0x7610, R20 ;  /* 0x000076100c147816 */ /* 0x000fce0000000014 */
.L_x_68156:
        /* <DEDUP_REMOVED lines=20> */
.L_x_68155:
[----:B------:R-:W-:Y:S05]  /*13a0*/  BSYNC B1 ;  /* 0x0000000000017941 */ /* 0x000fea0003800000 */
.L_x_68154:
[----:B------:R-:W-:Y:S05]  /*13b0*/  BRA `(.L_x_68157) ;  /* 0x0000000000247947 */ /* 0x000fea0003800000 */
.L_x_68153:
        /* <DEDUP_REMOVED lines=9> */
.L_x_68157:
[----:B------:R-:W-:Y:S05]  /*1450*/  BSYNC B0 ;  /* 0x0000000000007941 */ /* 0x000fea0003800000 */
.L_x_68152:
        /* <DEDUP_REMOVED lines=17> */
[----:B------:R-:W-:-:S04]  /*1570*/  LOP3.LUT R10, R11, 0x80, RZ, 0xc0, !PT ;  /* 0x000000800b0a7812 */ /* 0x000fc800078ec0ff */
[----:B------:R-:W-:Y:S01]  /*1580*/  LEA.HI R10, R10, R11, RZ, 0x19 ;  /* 0x0000000b0a0a7211 */ /* 0x000fe200078fc8ff */
[----:B------:R-:W-:-:S04]  /*1590*/  IMAD R11, R12, R12, RZ ;  /* 0x0000000c0c0b7224 */ /* 0x000fc800078e02ff */
[----:B------:R-:W-:Y:S05]  /*15a0*/  @!P0 BRA `(.L_x_68161) ;  /* 0x0000000000648947 */ /* 0x000fea0003800000 */
[----:B------:R-:W-:Y:S02]  /*15b0*/  PRMT R10, R10, 0x8880, RZ ;  /* 0x000088800a0a7816 */ /* 0x000fe400000000ff */
[----:B------:R-:W-:Y:S02]  /*15c0*/  PRMT R15, R11, 0x7610, R15 ;  /* 0x000076100b0f7816 */ /* 0x000fe4000000000f */
[----:B------:R-:W-:-:S04]  /*15d0*/  SHF.R.S32.HI R10, RZ, 0x1, R10 ;  /* 0x00000001ff0a7819 */ /* 0x000fc8000001140a */
[----:B------:R-:W-:-:S07]  /*15e0*/  PRMT R20, R10, 0x7610, R20 ;  /* 0x000076100a147816 */ /* 0x000fce0000000014 */
.L_x_68162:
        /* <DEDUP_REMOVED lines=21> */
.L_x_68161:
[----:B------:R-:W-:Y:S05]  /*1740*/  BSYNC B1 ;  /* 0x0000000000017941 */ /* 0x000fea0003800000 */
.L_x_68160:
[----:B------:R-:W-:Y:S05]  /*1750*/  BRA `(.L_x_68163) ;  /* 0x0000000000247947 */ /* 0x000fea0003800000 */
.L_x_68159:
        /* <DEDUP_REMOVED lines=9> */
.L_x_68163:
[----:B------:R-:W-:Y:S05]  /*17f0*/  BSYNC B0 ;  /* 0x0000000000007941 */ /* 0x000fea0003800000 */
.L_x_68158:
        /* <DEDUP_REMOVED lines=16> */
[----:B------:R-:W-:-:S04]  /*1900*/  LOP3.LUT R2, R7, 0x80, RZ, 0xc0, !PT ;  /* 0x0000008007027812 */ /* 0x000fc800078ec0ff */
[----:B------:R-:W-:Y:S01]  /*1910*/  LEA.HI R2, R2, R7, RZ, 0x19 ;  /* 0x0000000702027211 */ /* 0x000fe200078fc8ff */
[----:B------:R-:W-:Y:S02]  /*1920*/  IMAD R7, R11, R11, RZ ;  /* 0x0000000b0b077224 */ /* 0x000fe400078e02ff */
[----:B------:R-:W-:Y:S05]  /*1930*/  @!P0 BRA `(.L_x_68167) ;  /* 0x0000000000608947 */ /* 0x000fea0003800000 */
[----:B------:R-:W-:Y:S02]  /*1940*/  PRMT R2, R2, 0x8880, RZ ;  /* 0x0000888002027816 */ /* 0x000fe400000000ff */
[----:B------:R-:W-:Y:S02]  /*1950*/  PRMT R11, R7, 0x7610, R11 ;  /* 0x00007610070b7816 */ /* 0x000fe4000000000b */
[----:B------:R-:W-:-:S04]  /*1960*/  SHF.R.S32.HI R2, RZ, 0x1, R2 ;  /* 0x00000001ff027819 */ /* 0x000fc80000011402 */
[----:B------:R-:W-:-:S07]  /*1970*/  PRMT R12, R2, 0x7610, R12 ;  /* 0x00007610020c7816 */ /* 0x000fce000000000c */
.L_x_68168:
        /* <DEDUP_REMOVED lines=20> */
.L_x_68167:
[----:B------:R-:W-:Y:S05]  /*1ac0*/  BSYNC B1 ;  /* 0x0000000000017941 */ /* 0x000fea0003800000 */
.L_x_68166:
[----:B------:R-:W-:Y:S05]  /*1ad0*/  BRA `(.L_x_68169) ;  /* 0x0000000000247947 */ /* 0x000fea0003800000 */
.L_x_68165:
        /* <DEDUP_REMOVED lines=9> */
.L_x_68169:
[----:B------:R-:W-:Y:S05]  /*1b70*/  BSYNC B0 ;  /* 0x0000000000007941 */ /* 0x000fea0003800000 */
.L_x_68164:
        /* <DEDUP_REMOVED lines=23> */
.L_x_68174:
[C---:B------:R-:W-:Y:S01]  /*1cf0*/  LOP3.LUT R0, R8.reuse, 0x1, RZ, 0xc0, !PT ;  /* 0x0000000108007812 */ /* 0x040fe200078ec0ff */
[C---:B------:R-:W-:Y:S01]  /*1d00*/  VIADD R5, R8.reuse, 0x1 ;  /* 0x0000000108057836 */ /* 0x040fe20000000000 */
[----:B------:R-:W-:Y:S02]  /*1d10*/  LOP3.LUT R3, R8, 0x80, RZ, 0xc0, !PT ;  /* 0x0000008008037812 */ /* 0x000fe400078ec0ff */
[----:B------:R-:W-:Y:S02]  /*1d20*/  ISETP.NE.U32.AND P0, PT, R0, 0x1, PT ;  /* 0x000000010000780c */ /* 0x000fe40003f05070 */
[C---:B------:R-:W-:Y:S02]  /*1d30*/  PRMT R7, R4.reuse, 0x9910, RZ ;  /* 0x0000991004077816 */ /* 0x040fe400000000ff */
[----:B------:R-:W-:Y:S02]  /*1d40*/  SEL R0, R4, 0x1, !P0 ;  /* 0x0000000104007807 */ /* 0x000fe40004000000 */
[----:B------:R-:W-:Y:S01]  /*1d50*/  LOP3.LUT R5, R5, 0xff, RZ, 0xc0, !PT ;  /* 0x000000ff05057812 */ /* 0x000fe200078ec0ff */
[----:B------:R-:W-:Y:S01]  /*1d60*/  IMAD.MOV.U32 R4, RZ, RZ, R7 ;  /* 0x000000ffff047224 */ /* 0x000fe200078e0007 */
[----:B------:R-:W-:-:S02]  /*1d70*/  LEA.HI R3, R3, R8, RZ, 0x19 ;  /* 0x0000000803037211 */ /* 0x000fc400078fc8ff */
[----:B------:R-:W-:Y:S01]  /*1d80*/  PRMT R0, R0, 0x9910, RZ ;  /* 0x0000991000007816 */ /* 0x000fe200000000ff */
[----:B------:R-:W-:Y:S01]  /*1d90*/  IMAD R4, R4, R4, RZ ;  /* 0x0000000404047224 */ /* 0x000fe200078e02ff */
[----:B------:R-:W-:Y:S02]  /*1da0*/  ISETP.GE.U32.AND P0, PT, R5, 0x3, PT ;  /* 0x000000030500780c */ /* 0x000fe40003f06070 */
        /* <DEDUP_REMOVED lines=8> */
.L_x_68173:
[----:B------:R-:W-:Y:S05]  /*1e30*/  BSYNC B1 ;  /* 0x0000000000017941 */ /* 0x000fea0003800000 */
.L_x_68172:
[----:B------:R-:W-:Y:S05]  /*1e40*/  BRA `(.L_x_68175) ;  /* 0x0000000000247947 */ /* 0x000fea0003800000 */
.L_x_68171:
        /* <DEDUP_REMOVED lines=9> */
.L_x_68175:
[----:B------:R-:W-:Y:S05]  /*1ee0*/  BSYNC B0 ;  /* 0x0000000000007941 */ /* 0x000fea0003800000 */
.L_x_68170:
        /* <DEDUP_REMOVED lines=15> */
.L_x_68127:
        /* <DEDUP_REMOVED lines=131> */
.L_x_68181:
        /* <DEDUP_REMOVED lines=20> */
.L_x_68180:
[----:B------:R-:W-:Y:S05]  /*2950*/  BSYNC B1 ;  /* 0x0000000000017941 */ /* 0x000fea0003800000 */
.L_x_68179:
[----:B------:R-:W-:Y:S05]  /*2960*/  BRA `(.L_x_68177) ;  /* 0x0000000000287947 */ /* 0x000fea0003800000 */
.L_x_68178:
        /* <DEDUP_REMOVED lines=10> */
.L_x_68177:
[----:B------:R-:W-:Y:S05]  /*2a10*/  BSYNC B0 ;  /* 0x0000000000007941 */ /* 0x000fea0003800000 */
.L_x_68176:
        /* <DEDUP_REMOVED lines=27> */
.L_x_68187:
        /* <DEDUP_REMOVED lines=20> */
.L_x_68186:
[----:B------:R-:W-:Y:S05]  /*2d10*/  BSYNC B1 ;  /* 0x0000000000017941 */ /* 0x000fea0003800000 */
.L_x_68185:
[----:B------:R-:W-:Y:S05]  /*2d20*/  BRA `(.L_x_68183) ;  /* 0x0000000000287947 */ /* 0x000fea0003800000 */
.L_x_68184:
        /* <DEDUP_REMOVED lines=10> */
.L_x_68183:
[----:B------:R-:W-:Y:S05]  /*2dd0*/  BSYNC B0 ;  /* 0x0000000000007941 */ /* 0x000fea0003800000 */
.L_x_68182:
        /* <DEDUP_REMOVED lines=27> */
.L_x_68193:
        /* <DEDUP_REMOVED lines=20> */
.L_x_68192:
[----:B------:R-:W-:Y:S05]  /*30d0*/  BSYNC B1 ;  /* 0x0000000000017941 */ /* 0x000fea0003800000 */
.L_x_68191:
[----:B------:R-:W-:Y:S05]  /*30e0*/  BRA `(.L_x_68189) ;  /* 0x0000000000287947 */ /* 0x000fea0003800000 */
.L_x_68190:
        /* <DEDUP_REMOVED lines=10> */
.L_x_68189:
[----:B------:R-:W-:Y:S05]  /*3190*/  BSYNC B0 ;  /* 0x0000000000007941 */ /* 0x000fea0003800000 */
.L_x_68188:
        /* <DEDUP_REMOVED lines=28> */
.L_x_68199:
        /* <DEDUP_REMOVED lines=19> */
.L_x_68198:
[----:B------:R-:W-:Y:S05]  /*3490*/  BSYNC B1 ;  /* 0x0000000000017941 */ /* 0x000fea0003800000 */
.L_x_68197:
[----:B------:R-:W-:Y:S05]  /*34a0*/  BRA `(.L_x_68195) ;  /* 0x0000000000287947 */ /* 0x000fea0003800000 */
.L_x_68196:
        /* <DEDUP_REMOVED lines=10> */
.L_x_68195:
[----:B------:R-:W-:Y:S05]  /*3550*/  BSYNC B0 ;  /* 0x0000000000007941 */ /* 0x000fea0003800000 */
.L_x_68194:
        /* <DEDUP_REMOVED lines=27> */
.L_x_68205:
        /* <DEDUP_REMOVED lines=23> */
.L_x_68204:
[----:B------:R-:W-:Y:S05]  /*3880*/  BSYNC B1 ;  /* 0x0000000000017941 */ /* 0x000fea0003800000 */
.L_x_68203:
[----:B------:R-:W-:Y:S05]  /*3890*/  BRA `(.L_x_68201) ;  /* 0x0000000000287947 */ /* 0x000fea0003800000 */
.L_x_68202:
        /* <DEDUP_REMOVED lines=10> */
.L_x_68201:
[----:B------:R-:W-:Y:S05]  /*3940*/  BSYNC B0 ;  /* 0x0000000000007941 */ /* 0x000fea0003800000 */
.L_x_68200:
        /* <DEDUP_REMOVED lines=27> */
.L_x_68211:
        /* <DEDUP_REMOVED lines=23> */
.L_x_68210:
[----:B------:R-:W-:Y:S05]  /*3c70*/  BSYNC B1 ;  /* 0x0000000000017941 */ /* 0x000fea0003800000 */
.L_x_68209:
[----:B------:R-:W-:Y:S05]  /*3c80*/  BRA `(.L_x_68207) ;  /* 0x0000000000287947 */ /* 0x000fea0003800000 */
.L_x_68208:
        /* <DEDUP_REMOVED lines=10> */
.L_x_68207:
[----:B------:R-:W-:Y:S05]  /*3d30*/  BSYNC B0 ;  /* 0x0000000000007941 */ /* 0x000fea0003800000 */
.L_x_68206:
        /* <DEDUP_REMOVED lines=28> */
.L_x_68217:
        /* <DEDUP_REMOVED lines=21> */
.L_x_68216:
[----:B------:R-:W-:Y:S05]  /*4050*/  BSYNC B1 ;  /* 0x0000000000017941 */ /* 0x000fea0003800000 */
.L_x_68215:
[----:B------:R-:W-:Y:S05]  /*4060*/  BRA `(.L_x_68213) ;  /* 0x0000000000287947 */ /* 0x000fea0003800000 */
.L_x_68214:
        /* <DEDUP_REMOVED lines=10> */
.L_x_68213:
[----:B------:R-:W-:Y:S05]  /*4110*/  BSYNC B0 ;  /* 0x0000000000007941 */ /* 0x000fea0003800000 */
.L_x_68212:
        /* <DEDUP_REMOVED lines=27> */
.L_x_68223:
        /* <DEDUP_REMOVED lines=23> */
.L_x_68222:
[----:B------:R-:W-:Y:S05]  /*4440*/  BSYNC B1 ;  /* 0x0000000000017941 */ /* 0x000fea0003800000 */
.L_x_68221:
[----:B------:R-:W-:Y:S05]  /*4450*/  BRA `(.L_x_68219) ;  /* 0x0000000000287947 */ /* 0x000fea0003800000 */
.L_x_68220:
        /* <DEDUP_REMOVED lines=10> */
.L_x_68219:
[----:B------:R-:W-:Y:S05]  /*4500*/  BSYNC B0 ;  /* 0x0000000000007941 */ /* 0x000fea0003800000 */
.L_x_68218:
        /* <DEDUP_REMOVED lines=24> */
.L_x_68226:
        /* <DEDUP_REMOVED lines=8> */
.L_x_68227:
        /* <DEDUP_REMOVED lines=8> */
.L_x_68228:
        /* <DEDUP_REMOVED lines=9> */
.L_x_68229:
[----:B------:R-:W-:Y:S05]  /*4820*/  BSYNC B1 ;  /* 0x0000000000017941 */ /* 0x000fea0003800000 */
.L_x_68225:
[----:B------:R-:W-:-:S13]  /*4830*/  ISETP.GE.AND P0, PT, R7, R6, PT ;  /* 0x000000060700720c */ /* 0x000fda0003f06270 */
[----:B0-2---:R-:W1:Y:S01]  /*4840*/  @!P0 LDC.64 R4, c[0x0][0x220] ;  /* 0x00008800ff048b82 */ /* 0x005e620000000a00 */
[C---:B------:R-:W-:Y:S02]  /*4850*/  @!P0 VIADD R3, R7.reuse, UR4 ;  /* 0x0000000407038c36 */ /* 0x040fe40008000000 */
[----:B------:R-:W-:-:S03]  /*4860*/  @!P0 VIADD R7, R7, 0x80 ;  /* 0x0000008007078836 */ /* 0x000fc60000000000 */
[----:B-1----:R-:W-:-:S05]  /*4870*/  @!P0 IADD3 R2, P1, R3, R4, RZ ;  /* 0x0000000403028210 */ /* 0x002fca0007f3e0ff */
[----:B------:R-:W-:-:S05]  /*4880*/  @!P0 IMAD.X R3, RZ, RZ, R5, P1 ;  /* 0x000000ffff038224 */ /* 0x000fca00008e0605 */
[----:B------:R2:W-:Y:S03]  /*4890*/  @!P0 STG.E.U8 desc[UR10][R2.64], R13 ;  /* 0x0000000d02008986 */ /* 0x0005e6000c10110a */
.L_x_68230:
[----:B------:R-:W-:Y:S05]  /*48a0*/  BSYNC B0 ;  /* 0x0000000000007941 */ /* 0x000fea0003800000 */
.L_x_68224:
        /* <DEDUP_REMOVED lines=9> */
.L_x_68231:
        /* <DEDUP_REMOVED lines=12> */
.L_x_71979:


//--------------------- .text._ZN2at6native29vectorized_elementwise_kernelILi8EZZZNS0_50_GLOBAL__N__2680c7bb_12_PowKernel_cu_140f0503_289624pow_tensor_tensor_kernelERNS_18TensorIteratorBaseEENKUlvE_clEvENKUlvE0_clEvEUlaaE_St5arrayIPcLm3EEEEviT0_T1_ --------------------------
	.section	.text._ZN2at6native29vectorized_elementwise_kernelILi8EZZZNS0_50_GLOBAL__N__2680c7bb_12_PowKernel_cu_140f0503_289624pow_tensor_tensor_kernelERNS_18TensorIteratorBaseEENKUlvE_clEvENKUlvE0_clEvEUlaaE_St5arrayIPcLm3EEEEviT0_T1_,"ax",@progbits
	.align	128
        .global         _ZN2at6native29vectorized_elementwise_kernelILi8EZZZNS0_50_GLOBAL__N__2680c7bb_12_PowKernel_cu_140f0503_289624pow_tensor_tensor_kernelERNS_18TensorIteratorBaseEENKUlvE_clEvENKUlvE0_clEvEUlaaE_St5arrayIPcLm3EEEEviT0_T1_
        .type           _ZN2at6native29vectorized_elementwise_kernelILi8EZZZNS0_50_GLOBAL__N__2680c7bb_12_PowKernel_cu_140f0503_289624pow_tensor_tensor_kernelERNS_18TensorIteratorBaseEENKUlvE_clEvENKUlvE0_clEvEUlaaE_St5arrayIPcLm3EEEEviT0_T1_,@function
        .size           _ZN2at6native29vectorized_elementwise_kernelILi8EZZZNS0_50_GLOBAL__N__2680c7bb_12_PowKernel_cu_140f0503_289624pow_tensor_tensor_kernelERNS_18TensorIteratorBaseEENKUlvE_clEvENKUlvE0_clEvEUlaaE_St5arrayIPcLm3EEEEviT0_T1_,(.L_x_71980 - _ZN2at6native29vectorized_elementwise_kernelILi8EZZZNS0_50_GLOBAL__N__2680c7bb_12_PowKernel_cu_140f0503_289624pow_tensor_tensor_kernelERNS_18TensorIteratorBaseEENKUlvE_clEvENKUlvE0_clEvEUlaaE_St5arrayIPcLm3EEEEviT0_T1_)
        .other          _ZN2at6native29vectorized_elementwise_kernelILi8EZZZNS0_50_GLOBAL__N__2680c7bb_12_PowKernel_cu_140f0503_289624pow_tensor_tensor_kernelERNS_18TensorIteratorBaseEENKUlvE_clEvENKUlvE0_clEvEUlaaE_St5arrayIPcLm3EEEEviT0_T1_,@"STO_CUDA_ENTRY STV_DEFAULT"
_ZN2at6native29vectorized_elementwise_kernelILi8EZZZNS0_50_GLOBAL__N__2680c7bb_12_PowKernel_cu_140f0503_289624pow_tensor_tensor_kernelERNS_18TensorIteratorBaseEENKUlvE_clEvENKUlvE0_clEvEUlaaE_St5arrayIPcLm3EEEEviT0_T1_:
.text._ZN2at6native29vectorized_elementwise_kernelILi8EZZZNS0_50_GLOBAL__N__2680c7bb_12_PowKernel_cu_140f0503_289624pow_tensor_tensor_kernelERNS_18TensorIteratorBaseEENKUlvE_clEvENKUlvE0_clEvEUlaaE_St5arrayIPcLm3EEEEviT0_T1_:
        /* <DEDUP_REMOVED lines=11> */
[----:B------:R-:W-:-:S04]  /*00b0*/  UIADD3 UR6, UP0, UR4, UR6, URZ ;  /* 0x0000000604067290 */ /* 0x000fc8000ff1e03f */
[----:B------:R-:W-:Y:S02]  /*00c0*/  UIADD3.X UR7, UR5, UR7, URZ, UP0, !UPT ;  /* 0x0000000705077290 */ /* 0x000fe400087fe43f */
[----:B------:R-:W-:-:S04]  /*00d0*/  IMAD.U32 R2, RZ, RZ, UR6 ;  /* 0x00000006ff027e24 */ /* 0x000fc8000f8e00ff */
[----:B------:R-:W-:Y:S01]  /*00e0*/  IMAD.U32 R3, RZ, RZ, UR7 ;  /* 0x00000007ff037e24 */ /* 0x000fe2000f8e00ff */
[----:B------:R-:W-:Y:S02]  /*00f0*/  ULDC.64 UR6, c[0x0][0x228] ;  /* 0x00008a0000067ab9 */ /* 0x000fe40000000a00 */
[----:B------:R-:W-:Y:S01]  /*0100*/  UIADD3 UR6, UP0, UR4, UR6, URZ ;  /* 0x0000000604067290 */ /* 0x000fe2000ff1e03f */
[----:B0-----:R-:W-:-:S06]  /*0110*/  IMAD.WIDE.U32 R2, R0, 0x8, R2 ;  /* 0x0000000800027825 */ /* 0x001fcc00078e0002 */
[----:B------:R-:W2:Y:S01]  /*0120*/  LDG.E.64 R2, desc[UR8][R2.64] ;  /* 0x0000000802027981 */ /* 0x000ea2000c1e1b00 */
[----:B------:R-:W-:Y:S01]  /*0130*/  UIADD3.X UR5, UR5, UR7, URZ, UP0, !UPT ;  /* 0x0000000705057290 */ /* 0x000fe200087fe43f */
[----:B------:R-:W-:-:S05]  /*0140*/  IMAD.U32 R4, RZ, RZ, UR6 ;  /* 0x00000006ff047e24 */ /* 0x000fca000f8e00ff */
[----:B------:R-:W-:Y:S02]  /*0150*/  IMAD.U32 R5, RZ, RZ, UR5 ;  /* 0x00000005ff057e24 */ /* 0x000fe4000f8e00ff */
[----:B------:R-:W-:-:S06]  /*0160*/  IMAD.WIDE.U32 R4, R0, 0x8, R4 ;  /* 0x0000000800047825 */ /* 0x000fcc00078e0004 */
[----:B------:R-:W5:Y:S01]  /*0170*/  LDG.E.64 R4, desc[UR8][R4.64] ;  /* 0x0000000804047981 */ /* 0x000f62000c1e1b00 */
[----:B------:R-:W-:Y:S01]  /*0180*/  BSSY B0, `(.L_x_68233) ;  /* 0x000004b000007945 */ /* 0x000fe20003800000 */
[----:B------:R-:W-:Y:S01]  /*0190*/  IMAD.MOV.U32 R6, RZ, RZ, 0x1 ;  /* 0x00000001ff067424 */ /* 0x000fe200078e00ff */
[C---:B--2---:R-:W-:Y:S02]  /*01a0*/  PRMT R14, R2.reuse, 0x8880, RZ ;  /* 0x00008880020e7816 */ /* 0x044fe400000000ff */
[----:B------:R-:W-:Y:S02]  /*01b0*/  PRMT R12, R2, 0x7632, R12 ;  /* 0x00007632020c7816 */ /* 0x000fe4000000000c */
[----:B------:R-:W-:Y:S02]  /*01c0*/  ISETP.GE.AND P0, PT, R14, RZ, PT ;  /* 0x000000ff0e00720c */ /* 0x000fe40003f06270 */
[----:B------:R-:W-:Y:S02]  /*01d0*/  PRMT R8, R3, 0x7632, R8 ;  /* 0x0000763203087816 */ /* 0x000fe40000000008 */
[----:B------:R-:W-:-:S02]  /*01e0*/  PRMT R16, R2, 0x9910, RZ ;  /* 0x0000991002107816 */ /* 0x000fc400000000ff */
[C---:B------:R-:W-:Y:S02]  /*01f0*/  PRMT R11, R2.reuse, 0xbb32, RZ ;  /* 0x0000bb32020b7816 */ /* 0x040fe400000000ff */
[----:B------:R-:W-:Y:S02]  /*0200*/  PRMT R15, R2, 0x8880, RZ ;  /* 0x00008880020f7816 */ /* 0x000fe400000000ff */
[C---:B------:R-:W-:Y:S02]  /*0210*/  PRMT R9, R3.reuse, 0x9910, RZ ;  /* 0x0000991003097816 */ /* 0x040fe400000000ff */
[C---:B------:R-:W-:Y:S02]  /*0220*/  PRMT R2, R3.reuse, 0xbb32, RZ ;  /* 0x0000bb3203027816 */ /* 0x040fe400000000ff */
[----:B------:R-:W-:Y:S02]  /*0230*/  PRMT R10, R3, 0x8880, RZ ;  /* 0x00008880030a7816 */ /* 0x000fe400000000ff */
[----:B------:R-:W-:-:S02]  /*0240*/  PRMT R13, R12, 0x8880, RZ ;  /* 0x000088800c0d7816 */ /* 0x000fc400000000ff */
[----:B------:R-:W-:Y:S02]  /*0250*/  PRMT R7, R8, 0x8880, RZ ;  /* 0x0000888008077816 */ /* 0x000fe400000000ff */
[----:B------:R-:W-:Y:S02]  /*0260*/  PRMT R15, R15, 0x7710, RZ ;  /* 0x000077100f0f7816 */ /* 0x000fe400000000ff */
[----:B------:R-:W-:Y:S02]  /*0270*/  PRMT R10, R10, 0x7710, RZ ;  /* 0x000077100a0a7816 */ /* 0x000fe400000000ff */
[----:B------:R-:W-:Y:S02]  /*0280*/  SHF.R.S32.HI R16, RZ, 0x8, R16 ;  /* 0x00000008ff107819 */ /* 0x000fe40000011410 */
[----:B------:R-:W-:Y:S02]  /*0290*/  SHF.R.S32.HI R11, RZ, 0x8, R11 ;  /* 0x00000008ff0b7819 */ /* 0x000fe4000001140b */
[----:B------:R-:W-:-:S02]  /*02a0*/  SHF.R.S32.HI R9, RZ, 0x8, R9 ;  /* 0x00000008ff097819 */ /* 0x000fc40000011409 */
[----:B------:R-:W-:Y:S02]  /*02b0*/  SHF.R.S32.HI R2, RZ, 0x8, R2 ;  /* 0x00000008ff027819 */ /* 0x000fe40000011402 */
[----:B------:R-:W-:Y:S02]  /*02c0*/  PRMT R13, R13, 0x7710, RZ ;  /* 0x000077100d0d7816 */ /* 0x000fe400000000ff */
[----:B------:R-:W-:Y:S01]  /*02d0*/  PRMT R7, R7, 0x7710, RZ ;  /* 0x0000771007077816 */ /* 0x000fe200000000ff */
[----:B------:R-:W-:Y:S06]  /*02e0*/  @!P0 BRA `(.L_x_68234) ;  /* 0x0000000000ac8947 */ /* 0x000fec0003800000 */
        /* <DEDUP_REMOVED lines=22> */
.L_x_68237:
        /* <DEDUP_REMOVED lines=19> */
.L_x_68236:
[----:B------:R-:W-:Y:S05]  /*0580*/  BSYNC B1 ;  /* 0x0000000000017941 */ /* 0x000fea0003800000 */
.L_x_68235:
[----:B------:R-:W-:Y:S05]  /*0590*/  BRA `(.L_x_68238) ;  /* 0x0000000000247947 */ /* 0x000fea0003800000 */
.L_x_68234:
        /* <DEDUP_REMOVED lines=9> */
.L_x_68238:
[----:B------:R-:W-:Y:S05]  /*0630*/  BSYNC B0 ;  /* 0x0000000000007941 */ /* 0x000fea0003800000 */
.L_x_68233:
[----:B------:R-:W-:Y:S01]  /*0640*/  PRMT R15, R16, 0x9910, RZ ;  /* 0x00009910100f7816 */ /* 0x000fe200000000ff */
[----:B------:R-:W-:Y:S01]  /*0650*/  BSSY B0, `(.L_x_68239) ;  /* 0x0000039000007945 */ /* 0x000fe20003800000 */
[----:B-----5:R-:W-:Y:S02]  /*0660*/  LOP3.LUT R17, R4, 0xffff, RZ, 0xc0, !PT ;  /* 0x0000ffff04117812 */ /* 0x020fe400078ec0ff */
[----:B------:R-:W-:Y:S02]  /*0670*/  ISETP.GE.AND P0, PT, R15, RZ, PT ;  /* 0x000000ff0f00720c */ /* 0x000fe40003f06270 */
[----:B------:R-:W-:-:S11]  /*0680*/  SHF.R.U32.HI R18, RZ, 0x8, R17 ;  /* 0x00000008ff127819 */ /* 0x000fd60000011611 */
        /* <DEDUP_REMOVED lines=23> */
.L_x_68243:
        /* <DEDUP_REMOVED lines=19> */
.L_x_68242:
[----:B------:R-:W-:Y:S05]  /*0930*/  BSYNC B1 ;  /* 0x0000000000017941 */ /* 0x000fea0003800000 */
.L_x_68241:
[----:B------:R-:W-:Y:S05]  /*0940*/  BRA `(.L_x_68244) ;  /* 0x0000000000247947 */ /* 0x000fea0003800000 */
.L_x_68240:
        /* <DEDUP_REMOVED lines=9> */
.L_x_68244:
[----:B------:R-:W-:Y:S05]  /*09e0*/  BSYNC B0 ;  /* 0x0000000000007941 */ /* 0x000fea0003800000 */
.L_x_68239:
[----:B------:R-:W-:Y:S01]  /*09f0*/  PRMT R12, R12, 0x8880, RZ ;  /* 0x000088800c0c7816 */ /* 0x000fe200000000ff */
        /* <DEDUP_REMOVED lines=26> */
.L_x_68249:
        /* <DEDUP_REMOVED lines=19> */
.L_x_68248:
[----:B------:R-:W-:Y:S05]  /*0cd0*/  BSYNC B1 ;  /* 0x0000000000017941 */ /* 0x000fea0003800000 */
.L_x_68247:
[----:B------:R-:W-:Y:S05]  /*0ce0*/  BRA `(.L_x_68250) ;  /* 0x0000000000247947 */ /* 0x000fea0003800000 */
.L_x_68246:
        /* <DEDUP_REMOVED lines=9> */
.L_x_68250:
[----:B------:R-:W-:Y:S05]  /*0d80*/  BSYNC B0 ;  /* 0x0000000000007941 */ /* 0x000fea0003800000 */
.L_x_68245:
[----:B------:R-:W-:Y:S01]  /*0d90*/  PRMT R13, R11, 0x9910, RZ ;  /* 0x000099100b0d7816 */ /* 0x000fe200000000ff */
[----:B------:R-:W-:Y:S01]  /*0da0*/  BSSY B0, `(.L_x_68251) ;  /* 0x0000039000007945 */ /* 0x000fe20003800000 */
[----:B------:R-:W-:Y:S02]  /*0db0*/  PRMT R4, R4, 0x7732, RZ ;  /* 0x0000773204047816 */ /* 0x000fe400000000ff */
        /* <DEDUP_REMOVED lines=25> */
.L_x_68255:
        /* <DEDUP_REMOVED lines=19> */
.L_x_68254:
[----:B------:R-:W-:Y:S05]  /*1080*/  BSYNC B1 ;  /* 0x0000000000017941 */ /* 0x000fea0003800000 */
.L_x_68253:
[----:B------:R-:W-:Y:S05]  /*1090*/  BRA `(.L_x_68256) ;  /* 0x0000000000247947 */ /* 0x000fea0003800000 */
.L_x_68252:
        /* <DEDUP_REMOVED lines=9> */
.L_x_68256:
[----:B------:R-:W-:Y:S05]  /*1130*/  BSYNC B0 ;  /* 0x0000000000007941 */ /* 0x000fea0003800000 */
.L_x_68251:
        /* <DEDUP_REMOVED lines=26> */
.L_x_68261:
        /* <DEDUP_REMOVED lines=19> */
.L_x_68260:
[----:B------:R-:W-:Y:S05]  /*1410*/  BSYNC B1 ;  /* 0x0000000000017941 */ /* 0x000fea0003800000 */
.L_x_68259:
[----:B------:R-:W-:Y:S05]  /*1420*/  BRA `(.L_x_68262) ;  /* 0x0000000000247947 */ /* 0x000fea0003800000 */
.L_x_68258:
        /* <DEDUP_REMOVED lines=9> */
.L_x_68262:
[----:B------:R-:W-:Y:S05]  /*14c0*/  BSYNC B0 ;  /* 0x0000000000007941 */ /* 0x000fea0003800000 */
.L_x_68257:
[----:B------:R-:W-:Y:S01]  /*14d0*/  PRMT R10, R9, 0x9910, RZ ;  /* 0x00009910090a7816 */ /* 0x000fe200000000ff */
[----:B------:R-:W-:Y:S01]  /*14e0*/  BSSY B0, `(.L_x_68263) ;  /* 0x0000038000007945 */ /* 0x000fe20003800000 */
[----:B------:R-:W-:Y:S02]  /*14f0*/  LOP3.LUT R11, R5, 0xffff, RZ, 0xc0, !PT ;  /* 0x0000ffff050b7812 */ /* 0x000fe400078ec0ff */
        /* <DEDUP_REMOVED lines=25> */
.L_x_68267:
        /* <DEDUP_REMOVED lines=18> */
.L_x_68266:
[----:B------:R-:W-:Y:S05]  /*17b0*/  BSYNC B1 ;  /* 0x0000000000017941 */ /* 0x000fea0003800000 */
.L_x_68265:
[----:B------:R-:W-:Y:S05]  /*17c0*/  BRA `(.L_x_68268) ;  /* 0x0000000000247947 */ /* 0x000fea0003800000 */
.L_x_68264:
        /* <DEDUP_REMOVED lines=9> */
.L_x_68268:
[----:B------:R-:W-:Y:S05]  /*1860*/  BSYNC B0 ;  /* 0x0000000000007941 */ /* 0x000fea0003800000 */
.L_x_68263:
        /* <DEDUP_REMOVED lines=27> */
.L_x_68273:
        /* <DEDUP_REMOVED lines=18> */
.L_x_68272:
[----:B------:R-:W-:Y:S05]  /*1b40*/  BSYNC B1 ;  /* 0x0000000000017941 */ /* 0x000fea0003800000 */
.L_x_68271:
[----:B------:R-:W-:Y:S05]  /*1b50*/  BRA `(.L_x_68274) ;  /* 0x0000000000247947 */ /* 0x000fea0003800000 */
.L_x_68270:
        /* <DEDUP_REMOVED lines=9> */
.L_x_68274:
[----:B------:R-:W-:Y:S05]  /*1bf0*/  BSYNC B0 ;  /* 0x0000000000007941 */ /* 0x000fea0003800000 */
.L_x_68269:
        /* <DEDUP_REMOVED lines=28> */
.L_x_68279:
        /* <DEDUP_REMOVED lines=18> */
.L_x_68278:
[----:B------:R-:W-:Y:S05]  /*1ee0*/  BSYNC B1 ;  /* 0x0000000000017941 */ /* 0x000fea0003800000 */
.L_x_68277:
[----:B------:R-:W-:Y:S05]  /*1ef0*/  BRA `(.L_x_68280) ;  /* 0x0000000000247947 */ /* 0x000fea0003800000 */
.L_x_68276:
        /* <DEDUP_REMOVED lines=9> */
.L_x_68280:
[----:B------:R-:W-:Y:S05]  /*1f90*/  BSYNC B0 ;  /* 0x0000000000007941 */ /* 0x000fea0003800000 */
.L_x_68275:
        /* <DEDUP_REMOVED lines=22> */
.L_x_68232:
        /* <DEDUP_REMOVED lines=131> */
.L_x_68286:
        /* <DEDUP_REMOVED lines=20> */
.L_x_68285:
[----:B------:R-:W-:Y:S05]  /*2a70*/  BSYNC B1 ;  /* 0x0000000000017941 */ /* 0x000fea0003800000 */
.L_x_68284:
[----:B------:R-:W-:Y:S05]  /*2a80*/  BRA `(.L_x_68282) ;  /* 0x0000000000287947 */ /* 0x000fea0003800000 */
.L_x_68283:
        /* <DEDUP_REMOVED lines=10> */
.L_x_68282:
[----:B------:R-:W-:Y:S05]  /*2b30*/  BSYNC B0 ;  /* 0x0000000000007941 */ /* 0x000fea0003800000 */
.L_x_68281:
        /* <DEDUP_REMOVED lines=27> */
.L_x_68292:
        /* <DEDUP_REMOVED lines=20> */
.L_x_68291:
[----:B------:R-:W-:Y:S05]  /*2e30*/  BSYNC B1 ;  /* 0x0000000000017941 */ /* 0x000fea0003800000 */
.L_x_68290:
[----:B------:R-:W-:Y:S05]  /*2e40*/  BRA `(.L_x_68288) ;  /* 0x0000000000287947 */ /* 0x000fea0003800000 */
.L_x_68289:
        /* <DEDUP_REMOVED lines=10> */
.L_x_68288:
[----:B------:R-:W-:Y:S05]  /*2ef0*/  BSYNC B0 ;  /* 0x0000000000007941 */ /* 0x000fea0003800000 */
.L_x_68287:
        /* <DEDUP_REMOVED lines=27> */
.L_x_68298:
        /* <DEDUP_REMOVED lines=20> */
.L_x_68297:
[----:B------:R-:W-:Y:S05]  /*31f0*/  BSYNC B1 ;  /* 0x0000000000017941 */ /* 0x000fea0003800000 */
.L_x_68296:
[----:B------:R-:W-:Y:S05]  /*3200*/  BRA `(.L_x_68294) ;  /* 0x0000000000287947 */ /* 0x000fea0003800000 */
.L_x_68295:
        /* <DEDUP_REMOVED lines=10> */
.L_x_68294:
[----:B------:R-:W-:Y:S05]  /*32b0*/  BSYNC B0 ;  /* 0x0000000000007941 */ /* 0x000fea0003800000 */
.L_x_68293:
        /* <DEDUP_REMOVED lines=28> */
.L_x_68304:
        /* <DEDUP_REMOVED lines=19> */
.L_x_68303:
[----:B------:R-:W-:Y:S05]  /*35b0*/  BSYNC B1 ;  /* 0x0000000000017941 */ /* 0x000fea0003800000 */
.L_x_68302:
[----:B------:R-:W-:Y:S05]  /*35c0*/  BRA `(.L_x_68300) ;  /* 0x0000000000287947 */ /* 0x000fea0003800000 */
.L_x_68301:
        /* <DEDUP_REMOVED lines=10> */
.L_x_68300:
[----:B------:R-:W-:Y:S05]  /*3670*/  BSYNC B0 ;  /* 0x0000000000007941 */ /* 0x000fea0003800000 */
.L_x_68299:
        /* <DEDUP_REMOVED lines=27> */
.L_x_68310:
        /* <DEDUP_REMOVED lines=23> */
.L_x_68309:
[----:B------:R-:W-:Y:S05]  /*39a0*/  BSYNC B1 ;  /* 0x0000000000017941 */ /* 0x000fea0003800000 */
.L_x_68308:
[----:B------:R-:W-:Y:S05]  /*39b0*/  BRA `(.L_x_68306) ;  /* 0x0000000000287947 */ /* 0x000fea0003800000 */
.L_x_68307:
        /* <DEDUP_REMOVED lines=10> */
.L_x_68306:
[----:B------:R-:W-:Y:S05]  /*3a60*/  BSYNC B0 ;  /* 0x0000000000007941 */ /* 0x000fea0003800000 */
.L_x_68305:
        /* <DEDUP_REMOVED lines=27> */
.L_x_68316:
        /* <DEDUP_REMOVED lines=23> */
.L_x_68315:
[----:B------:R-:W-:Y:S05]  /*3d90*/  BSYNC B1 ;  /* 0x0000000000017941 */ /* 0x000fea0003800000 */
.L_x_68314:
[----:B------:R-:W-:Y:S05]  /*3da0*/  BRA `(.L_x_68312) ;  /* 0x0000000000287947 */ /* 0x000fea0003800000 */
.L_x_68313:
        /* <DEDUP_REMOVED lines=10> */
.L_x_68312:
[----:B------:R-:W-:Y:S05]  /*3e50*/  BSYNC B0 ;  /* 0x0000000000007941 */ /* 0x000fea0003800000 */
.L_x_68311:
        /* <DEDUP_REMOVED lines=28> */
.L_x_68322:
        /* <DEDUP_REMOVED lines=21> */
.L_x_68321:
[----:B------:R-:W-:Y:S05]  /*4170*/  BSYNC B1 ;  /* 0x0000000000017941 */ /* 0x000fea0003800000 */
.L_x_68320:
[----:B------:R-:W-:Y:S05]  /*4180*/  BRA `(.L_x_68318) ;  /* 0x0000000000287947 */ /* 0x000fea0003800000 */
.L_x_68319:
        /* <DEDUP_REMOVED lines=10> */
.L_x_68318:
[----:B------:R-:W-:Y:S05]  /*4230*/  BSYNC B0 ;  /* 0x0000000000007941 */ /* 0x000fea0003800000 */
.L_x_68317:
        /* <DEDUP_REMOVED lines=27> */
.L_x_68328:
        /* <DEDUP_REMOVED lines=23> */
.L_x_68327:
[----:B------:R-:W-:Y:S05]  /*4560*/  BSYNC B1 ;  /* 0x0000000000017941 */ /* 0x000fea0003800000 */
.L_x_68326:
[----:B------:R-:W-:Y:S05]  /*4570*/  BRA `(.L_x_68324) ;  /* 0x0000000000287947 */ /* 0x000fea0003800000 */
.L_x_68325:
        /* <DEDUP_REMOVED lines=10> */
.L_x_68324:
[----:B------:R-:W-:Y:S05]  /*4620*/  BSYNC B0 ;  /* 0x0000000000007941 */ /* 0x000fea0003800000 */
.L_x_68323:
        /* <DEDUP_REMOVED lines=24> */
.L_x_68331:
        /* <DEDUP_REMOVED lines=8> */
.L_x_68332:
        /* <DEDUP_REMOVED lines=8> */
.L_x_68333:
        /* <DEDUP_REMOVED lines=9> */
.L_x_68334:
[----:B------:R-:W-:Y:S05]  /*4940*/  BSYNC B1 ;  /* 0x0000000000017941 */ /* 0x000fea0003800000 */
.L_x_68330:
[----:B------:R-:W-:-:S13]  /*4950*/  ISETP.GE.AND P0, PT, R7, R6, PT ;  /* 0x000000060700720c */ /* 0x000fda0003f06270 */
[----:B0-2---:R-:W1:Y:S01]  /*4960*/  @!P0 LDC.64 R4, c[0x0][0x220] ;  /* 0x00008800ff048b82 */ /* 0x005e620000000a00 */
[C---:B------:R-:W-:Y:S02]  /*4970*/  @!P0 VIADD R3, R7.reuse, UR4 ;  /* 0x0000000407038c36 */ /* 0x040fe40008000000 */
[----:B------:R-:W-:-:S03]  /*4980*/  @!P0 VIADD R7, R7, 0x80 ;  /* 0x0000008007078836 */ /* 0x000fc60000000000 */
[----:B-1----:R-:W-:-:S05]  /*4990*/  @!P0 IADD3 R2, P1, R3, R4, RZ ;  /* 0x0000000403028210 */ /* 0x002fca0007f3e0ff */
[----:B------:R-:W-:-:S05]  /*49a0*/  @!P0 IMAD.X R3, RZ, RZ, R5, P1 ;  /* 0x000000ffff038224 */ /* 0x000fca00008e0605 */
[----:B------:R2:W-:Y:S03]  /*49b0*/  @!P0 STG.E.U8 desc[UR8][R2.64], R13 ;  /* 0x0000000d02008986 */ /* 0x0005e6000c101108 */
.L_x_68335:
[----:B------:R-:W-:Y:S05]  /*49c0*/  BSYNC B0 ;  /* 0x0000000000007941 */ /* 0x000fea0003800000 */
.L_x_68329:
        /* <DEDUP_REMOVED lines=9> */
.L_x_68336:
        /* <DEDUP_REMOVED lines=10> */
.L_x_71980:


//--------------------- .text._ZN2at6native18elementwise_kernelILi128ELi4EZNS0_15gpu_kernel_implIZNS0_50_GLOBAL__N__2680c7bb_12_PowKernel_cu_140f0503_289622pow_scalar_tensor_implIaEEvRNS_18TensorIteratorBaseET_EUlaE_EEvS6_RKS7_EUliE_EEviT1_ --------------------------
	.section	.text._ZN2at6native18elementwise_kernelILi128ELi4EZNS0_15gpu_kernel_implIZNS0_50_GLOBAL__N__2680c7bb_12_PowKernel_cu_140f0503_289622pow_scalar_tensor_implIaEEvRNS_18TensorIteratorBaseET_EUlaE_EEvS6_RKS7_EUliE_EEviT1_,"ax",@progbits
	.align	128
        .global         _ZN2at6native18elementwise_kernelILi128ELi4EZNS0_15gpu_kernel_implIZNS0_50_GLOBAL__N__2680c7bb_12_PowKernel_cu_140f0503_289622pow_scalar_tensor_implIaEEvRNS_18TensorIteratorBaseET_EUlaE_EEvS6_RKS7_EUliE_EEviT1_
        .type           _ZN2at6native18elementwise_kernelILi128ELi4EZNS0_15gpu_kernel_implIZNS0_50_GLOBAL__N__2680c7bb_12_PowKernel_cu_140f0503_289622pow_scalar_tensor_implIaEEvRNS_18TensorIteratorBaseET_EUlaE_EEvS6_RKS7_EUliE_EEviT1_,@function
        .size           _ZN2at6native18elementwise_kernelILi128ELi4EZNS0_15gpu_kernel_implIZNS0_50_GLOBAL__N__2680c7bb_12_PowKernel_cu_140f0503_289622pow_scalar_tensor_implIaEEvRNS_18TensorIteratorBaseET_EUlaE_EEvS6_RKS7_EUliE_EEviT1_,(.L_x_71981 - _ZN2at6native18elementwise_kernelILi128ELi4EZNS0_15gpu_kernel_implIZNS0_50_GLOBAL__N__2680c7bb_12_PowKernel_cu_140f0503_289622pow_scalar_tensor_implIaEEvRNS_18TensorIteratorBaseET_EUlaE_EEvS6_RKS7_EUliE_EEviT1_)
        .other          _ZN2at6native18elementwise_kernelILi128ELi4EZNS0_15gpu_kernel_implIZNS0_50_GLOBAL__N__2680c7bb_12_PowKernel_cu_140f0503_289622pow_scalar_tensor_implIaEEvRNS_18TensorIteratorBaseET_EUlaE_EEvS6_RKS7_EUliE_EEviT1_,@"STO_CUDA_ENTRY STV_DEFAULT"
_ZN2at6native18elementwise_kernelILi128ELi4EZNS0_15gpu_kernel_implIZNS0_50_GLOBAL__N__2680c7bb_12_PowKernel_cu_140f0503_289622pow_scalar_tensor_implIaEEvRNS_18TensorIteratorBaseET_EUlaE_EEvS6_RKS7_EUliE_EEviT1_:
.text._ZN2at6native18elementwise_kernelILi128ELi4EZNS0_15gpu_kernel_implIZNS0_50_GLOBAL__N__2680c7bb_12_PowKernel_cu_140f0503_289622pow_scalar_tensor_implIaEEvRNS_18TensorIteratorBaseET_EUlaE_EEvS6_RKS7_EUliE_EEviT1_:
        /* <DEDUP_REMOVED lines=313> */
.L_x_68339:
        /* <DEDUP_REMOVED lines=20> */
.L_x_68343:
[----:B------:R0:W5:Y:S01]  /*14d0*/  LDG.E.U8 R0, desc[UR36][R2.64] ;  /* 0x0000002402007981 */ /* 0x000162000c1e1100 */
[----:B------:R-:W-:Y:S05]  /*14e0*/  BRA `(.L_x_68345) ;  /* 0x0000000c00547947 */ /* 0x000fea0003800000 */
.L_x_68342:
        /* <DEDUP_REMOVED lines=8> */
.L_x_68347:
[----:B------:R0:W5:Y:S01]  /*1570*/  LDG.E.U8 R0, desc[UR36][R2.64] ;  /* 0x0000002402007981 */ /* 0x000162000c1e1100 */
[----:B------:R-:W-:Y:S05]  /*1580*/  BRA `(.L_x_68345) ;  /* 0x0000000c002c7947 */ /* 0x000fea0003800000 */
.L_x_68346:
[----:B------:R0:W5:Y:S01]  /*1590*/  LDG.E.U16 R0, desc[UR36][R2.64] ;  /* 0x0000002402007981 */ /* 0x000162000c1e1500 */
[----:B------:R-:W-:Y:S05]  /*15a0*/  BRA `(.L_x_68345) ;  /* 0x0000000c00247947 */ /* 0x000fea0003800000 */
.L_x_68341:
        /* <DEDUP_REMOVED lines=9> */
.L_x_68349:
[----:B------:R-:W2:Y:S02]  /*1640*/  LDG.E.U16 R4, desc[UR36][R2.64] ;  /* 0x0000002402047981 */ /* 0x000ea4000c1e1500 */
[----:B--2---:R-:W-:-:S06]  /*1650*/  HADD2.F32 R4, -RZ, R4.H0_H0 ;  /* 0x20000004ff047230 */ /* 0x004fcc0000004100 */
[----:B------:R-:W0:Y:S02]  /*1660*/  F2I.FTZ.TRUNC.NTZ R4, R4 ;  /* 0x0000000400047305 */ /* 0x000e24000021f100 */
[----:B0-----:R-:W-:Y:S01]  /*1670*/  PRMT R0, R4, 0x7610, R0 ;  /* 0x0000761004007816 */ /* 0x001fe20000000000 */
[----:B------:R-:W-:Y:S06]  /*1680*/  BRA `(.L_x_68345) ;  /* 0x0000000800ec7947 */ /* 0x000fec0003800000 */
.L_x_68348:
        /* <DEDUP_REMOVED lines=9> */
.L_x_68351:
[----:B------:R-:W2:Y:S02]  /*1720*/  LDG.E.U16 R2, desc[UR36][R2.64] ;  /* 0x0000002402027981 */ /* 0x000ea4000c1e1500 */
[----:B--2---:R-:W-:-:S06]  /*1730*/  HADD2.F32 R4, -RZ, R2.H0_H0 ;  /* 0x20000002ff047230 */ /* 0x004fcc0000004100 */
[----:B------:R-:W0:Y:S02]  /*1740*/  F2I.FTZ.TRUNC.NTZ R4, R4 ;  /* 0x0000000400047305 */ /* 0x000e24000021f100 */
[----:B0-----:R-:W-:Y:S01]  /*1750*/  PRMT R0, R4, 0x7610, R0 ;  /* 0x0000761004007816 */ /* 0x001fe20000000000 */
[----:B------:R-:W-:Y:S06]  /*1760*/  BRA `(.L_x_68345) ;  /* 0x0000000800b47947 */ /* 0x000fec0003800000 */
.L_x_68350:
[----:B------:R-:W2:Y:S02]  /*1770*/  LDG.E.64 R2, desc[UR36][R2.64] ;  /* 0x0000002402027981 */ /* 0x000ea4000c1e1b00 */
[----:B--2---:R0:W1:Y:S01]  /*1780*/  F2I.F64.TRUNC R0, R2 ;  /* 0x0000000200007311 */ /* 0x004062000030d100 */
[----:B------:R-:W-:Y:S05]  /*1790*/  BRA `(.L_x_68345) ;  /* 0x0000000800a87947 */ /* 0x000fea0003800000 */
.L_x_68340:
        /* <DEDUP_REMOVED lines=12> */
.L_x_68354:
[----:B------:R-:W2:Y:S02]  /*1860*/  LDG.E.64 R2, desc[UR36][R2.64] ;  /* 0x0000002402027981 */ /* 0x000ea4000c1e1b00 */
[----:B--2---:R3:W4:Y:S01]  /*1870*/  F2I.F64.TRUNC R0, R2 ;  /* 0x0000000200007311 */ /* 0x004722000030d100 */
[----:B------:R-:W-:Y:S05]  /*1880*/  BRA `(.L_x_68345) ;  /* 0x00000008006c7947 */ /* 0x000fea0003800000 */
.L_x_68353:
        /* <DEDUP_REMOVED lines=28> */
.L_x_68356:
        /* <DEDUP_REMOVED lines=15> */
.L_x_68355:
[----:B------:R-:W2:Y:S02]  /*1b40*/  LDG.E.U16 R4, desc[UR36][R2.64] ;  /* 0x0000002402047981 */ /* 0x000ea4000c1e1500 */
[----:B--2---:R-:W-:-:S06]  /*1b50*/  IMAD.U32 R4, R4, 0x10000, RZ ;  /* 0x0001000004047824 */ /* 0x004fcc00078e00ff */
[----:B------:R-:W0:Y:S02]  /*1b60*/  F2I.FTZ.TRUNC.NTZ R4, R4 ;  /* 0x0000000400047305 */ /* 0x000e24000021f100 */
[----:B0-----:R-:W-:Y:S01]  /*1b70*/  PRMT R0, R4, 0x7610, R0 ;  /* 0x0000761004007816 */ /* 0x001fe20000000000 */
[----:B------:R-:W-:Y:S06]  /*1b80*/  BRA `(.L_x_68345) ;  /* 0x0000000400ac7947 */ /* 0x000fec0003800000 */
.L_x_68352:
        /* <DEDUP_REMOVED lines=10> */
.L_x_68359:
        /* <DEDUP_REMOVED lines=21> */
.L_x_68363:
[----:B------:R-:W-:Y:S05]  /*1d80*/  BSYNC B1 ;  /* 0x0000000000017941 */ /* 0x000fea0003800000 */
.L_x_68362:
[----:B------:R-:W-:Y:S01]  /*1d90*/  IMAD.SHL.U32 R2, R2, 0x100000, RZ ;  /* 0x0010000002027824 */ /* 0x000fe200078e00ff */
[----:B------:R-:W-:-:S04]  /*1da0*/  LEA R3, R0, 0x3b800000, 0x17 ;  /* 0x3b80000000037811 */ /* 0x000fc800078eb8ff */
[----:B------:R-:W-:-:S07]  /*1db0*/  LOP3.LUT R4, R3, R2, R4, 0xfe, !PT ;  /* 0x0000000203047212 */ /* 0x000fce00078efe04 */
.L_x_68361:
[----:B------:R-:W-:Y:S05]  /*1dc0*/  BSYNC B0 ;  /* 0x0000000000007941 */ /* 0x000fea0003800000 */
.L_x_68360:
[----:B------:R-:W0:Y:S02]  /*1dd0*/  F2I.FTZ.TRUNC.NTZ R4, R4 ;  /* 0x0000000400047305 */ /* 0x000e24000021f100 */
[----:B0-----:R-:W-:Y:S01]  /*1de0*/  PRMT R0, R4, 0x7610, R0 ;  /* 0x0000761004007816 */ /* 0x001fe20000000000 */
[----:B------:R-:W-:Y:S06]  /*1df0*/  BRA `(.L_x_68345) ;  /* 0x0000000400107947 */ /* 0x000fec0003800000 */
.L_x_68358:
        /* <DEDUP_REMOVED lines=21> */
.L_x_68367:
[----:B------:R-:W-:Y:S05]  /*1f50*/  BSYNC B1 ;  /* 0x0000000000017941 */ /* 0x000fea0003800000 */
.L_x_68366:
[----:B------:R-:W-:Y:S01]  /*1f60*/  IMAD.SHL.U32 R2, R2, 0x200000, RZ ;  /* 0x0020000002027824 */ /* 0x000fe200078e00ff */
[----:B------:R-:W-:-:S04]  /*1f70*/  LEA R3, R0, 0x37800000, 0x17 ;  /* 0x3780000000037811 */ /* 0x000fc800078eb8ff */
[----:B------:R-:W-:-:S07]  /*1f80*/  LOP3.LUT R4, R3, R2, R4, 0xfe, !PT ;  /* 0x0000000203047212 */ /* 0x000fce00078efe04 */
.L_x_68365:
[----:B------:R-:W-:Y:S05]  /*1f90*/  BSYNC B0 ;  /* 0x0000000000007941 */ /* 0x000fea0003800000 */
.L_x_68364:
[----:B------:R-:W0:Y:S02]  /*1fa0*/  F2I.FTZ.TRUNC.NTZ R4, R4 ;  /* 0x0000000400047305 */ /* 0x000e24000021f100 */
[----:B0-----:R-:W-:Y:S01]  /*1fb0*/  PRMT R0, R4, 0x7610, R0 ;  /* 0x0000761004007816 */ /* 0x001fe20000000000 */
[----:B------:R-:W-:Y:S06]  /*1fc0*/  BRA `(.L_x_68345) ;  /* 0x00000000009c7947 */ /* 0x000fec0003800000 */
.L_x_68357:
        /* <DEDUP_REMOVED lines=14> */
.L_x_68371:
[----:B------:R-:W-:Y:S05]  /*20b0*/  BSYNC B0 ;  /* 0x0000000000007941 */ /* 0x000fea0003800000 */
.L_x_68370:
[----:B------:R-:W0:Y:S02]  /*20c0*/  F2I.FTZ.TRUNC.NTZ R4, R4 ;  /* 0x0000000400047305 */ /* 0x000e24000021f100 */
[----:B0-----:R-:W-:Y:S01]  /*20d0*/  PRMT R0, R4, 0x7610, R0 ;  /* 0x0000761004007816 */ /* 0x001fe20000000000 */
[----:B------:R-:W-:Y:S06]  /*20e0*/  BRA `(.L_x_68345) ;  /* 0x0000000000547947 */ /* 0x000fec0003800000 */
.L_x_68344:
        /* <DEDUP_REMOVED lines=16> */
.L_x_68372:
[----:B------:R-:W-:Y:S01]  /*21f0*/  PRMT R0, RZ, 0x7610, R0 ;  /* 0x00007610ff007816 */ /* 0x000fe20000000000 */
[----:B------:R-:W-:Y:S06]  /*2200*/  BRA `(.L_x_68345) ;  /* 0x00000000000c7947 */ /* 0x000fec0003800000 */
.L_x_68369:
[----:B------:R2:W5:Y:S01]  /*2210*/  LDG.E.U8 R0, desc[UR36][R2.64] ;  /* 0x0000002402007981 */ /* 0x000562000c1e1100 */
[----:B------:R-:W-:Y:S05]  /*2220*/  BRA `(.L_x_68345) ;  /* 0x0000000000047947 */ /* 0x000fea0003800000 */
.L_x_68368:
[----:B------:R1:W5:Y:S02]  /*2230*/  LDG.E.U8 R0, desc[UR36][R2.64] ;  /* 0x0000002402007981 */ /* 0x000364000c1e1100 */
.L_x_68345:
[----:B------:R-:W0:Y:S02]  /*2240*/  LDC.U8 R4, c[0x0][0x420] ;  /* 0x00010800ff047b82 */ /* 0x000e240000000000 */
        /* <DEDUP_REMOVED lines=16> */
[----:B------:R-:W-:Y:S01]  /*2350*/  IMAD.MOV.U32 R2, RZ, RZ, R5 ;  /* 0x000000ffff027224 */ /* 0x000fe200078e0005 */
[----:B------:R-:W-:-:S03]  /*2360*/  LOP3.LUT R3, R0, 0x80, RZ, 0xc0, !PT ;  /* 0x0000008000037812 */ /* 0x000fc600078ec0ff */
        /* <DEDUP_REMOVED lines=8> */
.L_x_68377:
        /* <DEDUP_REMOVED lines=21> */
.L_x_68376:
[----:B------:R-:W-:Y:S05]  /*2540*/  BSYNC B1 ;  /* 0x0000000000017941 */ /* 0x000fea0003800000 */
.L_x_68375:
[----:B------:R-:W-:Y:S05]  /*2550*/  BRA `(.L_x_68378) ;  /* 0x0000000000287947 */ /* 0x000fea0003800000 */
.L_x_68374:
[----:B------:R-:W-:Y:S01]  /*2560*/  PRMT R2, R4, 0x9910, RZ ;  /* 0x0000991004027816 */ /* 0x000fe200000000ff */
        /* <DEDUP_REMOVED lines=9> */
.L_x_68378:
[----:B------:R-:W-:Y:S05]  /*2600*/  BSYNC B0 ;  /* 0x0000000000007941 */ /* 0x000fea0003800000 */
.L_x_68373:
        /* <DEDUP_REMOVED lines=14> */
.L_x_68382:
[----:B------:R0:W-:Y:S01]  /*26f0*/  STG.E.U8 desc[UR36][R16.64], R3 ;  /* 0x0000000310007986 */ /* 0x0001e2000c101124 */
[----:B------:R-:W-:Y:S05]  /*2700*/  BRA `(.L_x_68384) ;  /* 0x0000000c009c7947 */ /* 0x000fea0003800000 */
.L_x_68381:
        /* <DEDUP_REMOVED lines=12> */
.L_x_68386:
[----:B------:R-:W-:-:S04]  /*27d0*/  LOP3.LUT R3, R3, 0xffff, RZ, 0xc0, !PT ;  /* 0x0000ffff03037812 */ /* 0x000fc800078ec0ff */
[----:B------:R-:W-:-:S05]  /*27e0*/  PRMT R3, R3, 0x8880, RZ ;  /* 0x0000888003037816 */ /* 0x000fca00000000ff */
[----:B------:R0:W-:Y:S01]  /*27f0*/  STG.E desc[UR36][R16.64], R3 ;  /* 0x0000000310007986 */ /* 0x0001e2000c101924 */
[----:B------:R-:W-:Y:S05]  /*2800*/  BRA `(.L_x_68384) ;  /* 0x0000000c005c7947 */ /* 0x000fea0003800000 */
.L_x_68385:
[----:B------:R-:W-:-:S04]  /*2810*/  PRMT R3, R3, 0x8880, RZ ;  /* 0x0000888003037816 */ /* 0x000fc800000000ff */
[----:B------:R-:W-:-:S05]  /*2820*/  PRMT R3, R3, 0x7710, RZ ;  /* 0x0000771003037816 */ /* 0x000fca00000000ff */
[----:B------:R0:W-:Y:S01]  /*2830*/  STG.E.U16 desc[UR36][R16.64], R3 ;  /* 0x0000000310007986 */ /* 0x0001e2000c101524 */
[----:B------:R-:W-:Y:S05]  /*2840*/  BRA `(.L_x_68384) ;  /* 0x0000000c004c7947 */ /* 0x000fea0003800000 */
.L_x_68380:
        /* <DEDUP_REMOVED lines=9> */
.L_x_68388:
[----:B------:R-:W0:Y:S02]  /*28e0*/  I2F.S8 R0, R3 ;  /* 0x0000000300007306 */ /* 0x000e240000001400 */
[----:B0-----:R-:W-:-:S05]  /*28f0*/  F2FP.F16.F32.PACK_AB R0, RZ, R0 ;  /* 0x00000000ff00723e */ /* 0x001fca00000000ff */
[----:B------:R0:W-:Y:S01]  /*2900*/  STG.E.U16 desc[UR36][R16.64], R0 ;  /* 0x0000000010007986 */ /* 0x0001e2000c101524 */
[----:B------:R-:W-:Y:S05]  /*2910*/  BRA `(.L_x_68384) ;  /* 0x0000000c00187947 */ /* 0x000fea0003800000 */
.L_x_68387:
        /* <DEDUP_REMOVED lines=10> */
.L_x_68390:
[----:B------:R-:W0:Y:S02]  /*29c0*/  I2F.S8 R3, R3 ;  /* 0x0000000300037306 */ /* 0x000e240000001400 */
[----:B0-----:R-:W-:-:S04]  /*29d0*/  F2FP.F16.F32.PACK_AB R3, RZ, R3 ;  /* 0x00000003ff03723e */ /* 0x001fc800000000ff */
[----:B------:R-:W-:-:S05]  /*29e0*/  PRMT R3, R3, 0x5410, RZ ;  /* 0x0000541003037816 */ /* 0x000fca00000000ff */
[----:B------:R0:W-:Y:S01]  /*29f0*/  STG.E desc[UR36][R16.64], R3 ;  /* 0x0000000310007986 */ /* 0x0001e2000c101924 */
[----:B------:R-:W-:Y:S05]  /*2a00*/  BRA `(.L_x_68384) ;  /* 0x0000000800dc7947 */ /* 0x000fea0003800000 */
.L_x_68389:
[----:B------:R-:W-:-:S04]  /*2a10*/  PRMT R2, R3, 0x8880, RZ ;  /* 0x0000888003027816 */ /* 0x000fc800000000ff */
[----:B------:R-:W-:-:S06]  /*2a20*/  PRMT R2, R2, 0x7710, RZ ;  /* 0x0000771002027816 */ /* 0x000fcc00000000ff */
[----:B------:R-:W0:Y:S02]  /*2a30*/  I2F.F64.S16 R2, R2 ;  /* 0x0000000200027312 */ /* 0x000e240000101c00 */
[----:B0-----:R0:W-:Y:S01]  /*2a40*/  STG.E.64 desc[UR36][R16.64], R2 ;  /* 0x0000000210007986 */ /* 0x0011e2000c101b24 */
[----:B------:R-:W-:Y:S05]  /*2a50*/  BRA `(.L_x_68384) ;  /* 0x0000000800c87947 */ /* 0x000fea0003800000 */
.L_x_68379:
        /* <DEDUP_REMOVED lines=12> */
.L_x_68393:
[----:B------:R-:W-:Y:S02]  /*2b20*/  PRMT R4, R3, 0x8880, RZ ;  /* 0x0000888003047816 */ /* 0x000fe400000000ff */
[----:B------:R-:W-:Y:S02]  /*2b30*/  CS2R R6, SRZ ;  /* 0x0000000000067805 */ /* 0x000fe4000001ff00 */
[----:B------:R-:W-:-:S06]  /*2b40*/  PRMT R4, R4, 0x7710, RZ ;  /* 0x0000771004047816 */ /* 0x000fcc00000000ff */
[----:B------:R-:W0:Y:S02]  /*2b50*/  I2F.F64.S16 R4, R4 ;  /* 0x0000000400047312 */ /* 0x000e240000101c00 */
[----:B0-----:R0:W-:Y:S01]  /*2b60*/  STG.E.128 desc[UR36][R16.64], R4 ;  /* 0x0000000410007986 */ /* 0x0011e2000c101d24 */
[----:B------:R-:W-:Y:S05]  /*2b70*/  BRA `(.L_x_68384) ;  /* 0x0000000800807947 */ /* 0x000fea0003800000 */
.L_x_68392:
        /* <DEDUP_REMOVED lines=21> */
.L_x_68397:
[----:B------:R-:W-:Y:S05]  /*2cd0*/  BSYNC B0 ;  /* 0x0000000000007941 */ /* 0x000fea0003800000 */
.L_x_68396:
[----:B------:R-:W-:-:S05]  /*2ce0*/  LOP3.LUT R5, R0, R5, RZ, 0xfc, !PT ;  /* 0x0000000500057212 */ /* 0x000fca00078efcff */
[----:B------:R0:W-:Y:S01]  /*2cf0*/  STG.E.U8 desc[UR36][R16.64], R5 ;  /* 0x0000000510007986 */ /* 0x0001e2000c101124 */
[----:B------:R-:W-:Y:S05]  /*2d00*/  BRA `(.L_x_68384) ;  /* 0x00000008001c7947 */ /* 0x000fea0003800000 */
.L_x_68395:
        /* <DEDUP_REMOVED lines=13> */
.L_x_68399:
[----:B------:R-:W-:Y:S01]  /*2de0*/  IMAD.MOV.U32 R0, RZ, RZ, 0x7f ;  /* 0x0000007fff007424 */ /* 0x000fe200078e00ff */
[----:B------:R-:W-:-:S04]  /*2df0*/  ISETP.GT.U32.AND P0, PT, R2, 0x7f800000, PT ;  /* 0x7f8000000200780c */ /* 0x000fc80003f04070 */
[----:B------:R-:W-:-:S09]  /*2e00*/  SEL R0, R0, 0x7c, P0 ;  /* 0x0000007c00007807 */ /* 0x000fd20000000000 */
.L_x_68400:
[----:B------:R-:W-:Y:S05]  /*2e10*/  BSYNC B0 ;  /* 0x0000000000007941 */ /* 0x000fea0003800000 */
.L_x_68398:
[----:B------:R-:W-:-:S04]  /*2e20*/  LOP3.LUT R2, R3, 0x80000000, RZ, 0xc0, !PT ;  /* 0x8000000003027812 */ /* 0x000fc800078ec0ff */
[----:B------:R-:W-:-:S04]  /*2e30*/  SHF.R.U32.HI R3, RZ, 0x18, R2 ;  /* 0x00000018ff037819 */ /* 0x000fc80000011602 */
[----:B------:R-:W-:-:S05]  /*2e40*/  LOP3.LUT R3, R0, R3, RZ, 0xfc, !PT ;  /* 0x0000000300037212 */ /* 0x000fca00078efcff */
[----:B------:R0:W-:Y:S01]  /*2e50*/  STG.E.U8 desc[UR36][R16.64], R3 ;  /* 0x0000000310007986 */ /* 0x0001e2000c101124 */
[----:B------:R-:W-:Y:S05]  /*2e60*/  BRA `(.L_x_68384) ;  /* 0x0000000400c47947 */ /* 0x000fea0003800000 */
.L_x_68394:
[----:B------:R-:W0:Y:S02]  /*2e70*/  I2F.S8 R0, R3 ;  /* 0x0000000300007306 */ /* 0x000e240000001400 */
[----:B0-----:R-:W-:-:S05]  /*2e80*/  F2FP.BF16.F32.PACK_AB R0, RZ, R0 ;  /* 0x00000000ff00723e */ /* 0x001fca00000010ff */
[----:B------:R0:W-:Y:S01]  /*2e90*/  STG.E.U16 desc[UR36][R16.64], R0 ;  /* 0x0000000010007986 */ /* 0x0001e2000c101524 */
[----:B------:R-:W-:Y:S05]  /*2ea0*/  BRA `(.L_x_68384) ;  /* 0x0000000400b47947 */ /* 0x000fea0003800000 */
.L_x_68391:
        /* <DEDUP_REMOVED lines=12> */
.L_x_68403:
        /* <DEDUP_REMOVED lines=17> */
.L_x_68406:
[----:B------:R-:W-:-:S04]  /*3080*/  LOP3.LUT R2, R3, 0x80000000, RZ, 0xc0, !PT ;  /* 0x8000000003027812 */ /* 0x000fc800078ec0ff */
[----:B------:R-:W-:-:S04]  /*3090*/  SHF.R.U32.HI R3, RZ, 0x18, R2 ;  /* 0x00000018ff037819 */ /* 0x000fc80000011602 */
[----:B------:R-:W-:-:S04]  /*30a0*/  LOP3.LUT R0, R0, R3, RZ, 0xfc, !PT ;  /* 0x0000000300007212 */ /* 0x000fc800078efcff */
[----:B------:R-:W-:-:S07]  /*30b0*/  PRMT R8, R0, 0x7610, R8 ;  /* 0x0000761000087816 */ /* 0x000fce0000000008 */
.L_x_68405:
[----:B------:R-:W-:Y:S05]  /*30c0*/  BSYNC B0 ;  /* 0x0000000000007941 */ /* 0x000fea0003800000 */
.L_x_68404:
[----:B------:R3:W-:Y:S01]  /*30d0*/  STG.E.U8 desc[UR36][R16.64], R8 ;  /* 0x0000000810007986 */ /* 0x0007e2000c101124 */
[----:B------:R-:W-:Y:S05]  /*30e0*/  BRA `(.L_x_68384) ;  /* 0x0000000400247947 */ /* 0x000fea0003800000 */
.L_x_68402:
        /* <DEDUP_REMOVED lines=17> */
.L_x_68409:
[----:B------:R-:W-:-:S04]  /*3200*/  LOP3.LUT R2, R3, 0x80000000, RZ, 0xc0, !PT ;  /* 0x8000000003027812 */ /* 0x000fc800078ec0ff */
[----:B------:R-:W-:-:S04]  /*3210*/  SHF.R.U32.HI R3, RZ, 0x18, R2 ;  /* 0x00000018ff037819 */ /* 0x000fc80000011602 */
[----:B------:R-:W-:-:S04]  /*3220*/  LOP3.LUT R0, R0, R3, RZ, 0xfc, !PT ;  /* 0x0000000300007212 */ /* 0x000fc800078efcff */
[----:B------:R-:W-:-:S07]  /*3230*/  PRMT R8, R0, 0x7610, R8 ;  /* 0x0000761000087816 */ /* 0x000fce0000000008 */
.L_x_68408:
[----:B------:R-:W-:Y:S05]  /*3240*/  BSYNC B0 ;  /* 0x0000000000007941 */ /* 0x000fea0003800000 */
.L_x_68407:
[----:B------:R0:W-:Y:S01]  /*3250*/  STG.E.U8 desc[UR36][R16.64], R8 ;  /* 0x0000000810007986 */ /* 0x0001e2000c101124 */
[----:B------:R-:W-:Y:S05]  /*3260*/  BRA `(.L_x_68384) ;  /* 0x0000000000c47947 */ /* 0x000fea0003800000 */
.L_x_68401:
        /* <DEDUP_REMOVED lines=23> */
.L_x_68383:
        /* <DEDUP_REMOVED lines=16> */
.L_x_68412:
[----:B------:R-:W-:Y:S05]  /*34e0*/  BRA `(.L_x_68384) ;  /* 0x0000000000247947 */ /* 0x000fea0003800000 */
.L_x_68411:
[----:B------:R-:W-:-:S04]  /*34f0*/  LOP3.LUT R3, R3, 0xffff, RZ, 0xc0, !PT ;  /* 0x0000ffff03037812 */ /* 0x000fc800078ec0ff */
[----:B------:R-:W-:-:S05]  /*3500*/  PRMT R3, R3, 0x8880, RZ ;  /* 0x0000888003037816 */ /* 0x000fca00000000ff */
[----:B------:R-:W-:-:S05]  /*3510*/  IMAD.MOV.U32 R2, RZ, RZ, R3 ;  /* 0x000000ffff027224 */ /* 0x000fca00078e0003 */
[----:B------:R-:W-:-:S05]  /*3520*/  SHF.R.S32.HI R3, RZ, 0x1f, R2 ;  /* 0x0000001fff037819 */ /* 0x000fca0000011402 */
[----:B------:R2:W-:Y:S01]  /*3530*/  STG.E.64 desc[UR36][R16.64], R2 ;  /* 0x0000000210007986 */ /* 0x0005e2000c101b24 */
[----:B------:R-:W-:Y:S05]  /*3540*/  BRA `(.L_x_68384) ;  /* 0x00000000000c7947 */ /* 0x000fea0003800000 */
.L_x_68410:
[----:B------:R-:W-:-:S04]  /*3550*/  LOP3.LUT R3, R3, 0xffff, RZ, 0xc0, !PT ;  /* 0x0000ffff03037812 */ /* 0x000fc800078ec0ff */
[----:B------:R-:W-:-:S05]  /*3560*/  PRMT R3, R3, 0x8880, RZ ;  /* 0x0000888003037816 */ /* 0x000fca00000000ff */
[----:B------:R0:W-:Y:S02]  /*3570*/  STG.E desc[UR36][R16.64], R3 ;  /* 0x0000000310007986 */ /* 0x0001e4000c101924 */
.L_x_68384:
[----:B------:R-:W-:-:S04]  /*3580*/  IMAD R18, R23, 0x200, R18 ;  /* 0x0000020017127824 */ /* 0x000fc800078e0212 */
[----:B------:R-:W-:-:S07]  /*3590*/  VIADD R19, R18, 0x80 ;  /* 0x0000008012137836 */ /* 0x000fce0000000000 */
.L_x_68338:
[----:B------:R-:W-:Y:S05]  /*35a0*/  BSYNC B6 ;  /* 0x0000000000067941 */ /* 0x000fea0003800000 */
.L_x_68337:
        /* <DEDUP_REMOVED lines=307> */
.L_x_68415:
        /* <DEDUP_REMOVED lines=20> */
.L_x_68419:
[----:B------:R0:W5:Y:S01]  /*4a20*/  LDG.E.U8 R0, desc[UR36][R2.64] ;  /* 0x0000002402007981 */ /* 0x000162000c1e1100 */
[----:B------:R-:W-:Y:S05]  /*4a30*/  BRA `(.L_x_68421) ;  /* 0x0000000c00547947 */ /* 0x000fea0003800000 */
.L_x_68418:
        /* <DEDUP_REMOVED lines=8> */
.L_x_68423:
[----:B------:R0:W5:Y:S01]  /*4ac0*/  LDG.E.U8 R0, desc[UR36][R2.64] ;  /* 0x0000002402007981 */ /* 0x000162000c1e1100 */
[----:B------:R-:W-:Y:S05]  /*4ad0*/  BRA `(.L_x_68421) ;  /* 0x0000000c002c7947 */ /* 0x000fea0003800000 */
.L_x_68422:
[----:B------:R0:W5:Y:S01]  /*4ae0*/  LDG.E.U16 R0, desc[UR36][R2.64] ;  /* 0x0000002402007981 */ /* 0x000162000c1e1500 */
[----:B------:R-:W-:Y:S05]  /*4af0*/  BRA `(.L_x_68421) ;  /* 0x0000000c00247947 */ /* 0x000fea0003800000 */
.L_x_68417:
        /* <DEDUP_REMOVED lines=9> */
.L_x_68425:
[----:B------:R-:W2:Y:S02]  /*4b90*/  LDG.E.U16 R4, desc[UR36][R2.64] ;  /* 0x0000002402047981 */ /* 0x000ea4000c1e1500 */
[----:B--2---:R-:W-:-:S06]  /*4ba0*/  HADD2.F32 R4, -RZ, R4.H0_H0 ;  /* 0x20000004ff047230 */ /* 0x004fcc0000004100 */
[----:B------:R-:W0:Y:S02]  /*4bb0*/  F2I.FTZ.TRUNC.NTZ R4, R4 ;  /* 0x0000000400047305 */ /* 0x000e24000021f100 */
[----:B0-----:R-:W-:Y:S01]  /*4bc0*/  PRMT R0, R4, 0x7610, R0 ;  /* 0x0000761004007816 */ /* 0x001fe20000000000 */
[----:B------:R-:W-:Y:S06]  /*4bd0*/  BRA `(.L_x_68421) ;  /* 0x0000000800ec7947 */ /* 0x000fec0003800000 */
.L_x_68424:
        /* <DEDUP_REMOVED lines=9> */
.L_x_68427:
[----:B------:R-:W2:Y:S02]  /*4c70*/  LDG.E.U16 R2, desc[UR36][R2.64] ;  /* 0x0000002402027981 */ /* 0x000ea4000c1e1500 */
[----:B--2---:R-:W-:-:S06]  /*4c80*/  HADD2.F32 R4, -RZ, R2.H0_H0 ;  /* 0x20000002ff047230 */ /* 0x004fcc0000004100 */
[----:B------:R-:W0:Y:S02]  /*4c90*/  F2I.FTZ.TRUNC.NTZ R4, R4 ;  /* 0x0000000400047305 */ /* 0x000e24000021f100 */
[----:B0-----:R-:W-:Y:S01]  /*4ca0*/  PRMT R0, R4, 0x7610, R0 ;  /* 0x0000761004007816 */ /* 0x001fe20000000000 */
[----:B------:R-:W-:Y:S06]  /*4cb0*/  BRA `(.L_x_68421) ;  /* 0x0000000800b47947 */ /* 0x000fec0003800000 */
.L_x_68426:
[----:B------:R-:W2:Y:S02]  /*4cc0*/  LDG.E.64 R2, desc[UR36][R2.64] ;  /* 0x0000002402027981 */ /* 0x000ea4000c1e1b00 */
[----:B--2---:R0:W1:Y:S01]  /*4cd0*/  F2I.F64.TRUNC R0, R2 ;  /* 0x0000000200007311 */ /* 0x004062000030d100 */
[----:B------:R-:W-:Y:S05]  /*4ce0*/  BRA `(.L_x_68421) ;  /* 0x0000000800a87947 */ /* 0x000fea0003800000 */
.L_x_68416:
        /* <DEDUP_REMOVED lines=12> */
.L_x_68430:
[----:B------:R-:W2:Y:S02]  /*4db0*/  LDG.E.64 R2, desc[UR36][R2.64] ;  /* 0x0000002402027981 */ /* 0x000ea4000c1e1b00 */
[----:B--2---:R3:W4:Y:S01]  /*4dc0*/  F2I.F64.TRUNC R0, R2 ;  /* 0x0000000200007311 */ /* 0x004722000030d100 */
[----:B------:R-:W-:Y:S05]  /*4dd0*/  BRA `(.L_x_68421) ;  /* 0x00000008006c7947 */ /* 0x000fea0003800000 */
.L_x_68429:
        /* <DEDUP_REMOVED lines=28> */
.L_x_68432:
        /* <DEDUP_REMOVED lines=15> */
.L_x_68431:
[----:B------:R-:W2:Y:S02]  /*5090*/  LDG.E.U16 R4, desc[UR36][R2.64] ;  /* 0x0000002402047981 */ /* 0x000ea4000c1e1500 */
[----:B--2---:R-:W-:-:S06]  /*50a0*/  IMAD.U32 R4, R4, 0x10000, RZ ;  /* 0x0001000004047824 */ /* 0x004fcc00078e00ff */
[----:B------:R-:W0:Y:S02]  /*50b0*/  F2I.FTZ.TRUNC.NTZ R4, R4 ;  /* 0x0000000400047305 */ /* 0x000e24000021f100 */
[----:B0-----:R-:W-:Y:S01]  /*50c0*/  PRMT R0, R4, 0x7610, R0 ;  /* 0x0000761004007816 */ /* 0x001fe20000000000 */
[----:B------:R-:W-:Y:S06]  /*50d0*/  BRA `(.L_x_68421) ;  /* 0x0000000400ac7947 */ /* 0x000fec0003800000 */
.L_x_68428:
        /* <DEDUP_REMOVED lines=10> */
.L_x_68435:
        /* <DEDUP_REMOVED lines=21> */
.L_x_68439:
[----:B------:R-:W-:Y:S05]  /*52d0*/  BSYNC B1 ;  /* 0x0000000000017941 */ /* 0x000fea0003800000 */
.L_x_68438:
[----:B------:R-:W-:Y:S01]  /*52e0*/  IMAD.SHL.U32 R2, R2, 0x100000, RZ ;  /* 0x0010000002027824 */ /* 0x000fe200078e00ff */
[----:B------:R-:W-:-:S04]  /*52f0*/  LEA R3, R0, 0x3b800000, 0x17 ;  /* 0x3b80000000037811 */ /* 0x000fc800078eb8ff */
[----:B------:R-:W-:-:S07]  /*5300*/  LOP3.LUT R4, R3, R2, R4, 0xfe, !PT ;  /* 0x0000000203047212 */ /* 0x000fce00078efe04 */
.L_x_68437:
[----:B------:R-:W-:Y:S05]  /*5310*/  BSYNC B0 ;  /* 0x0000000000007941 */ /* 0x000fea0003800000 */
.L_x_68436:
[----:B------:R-:W0:Y:S02]  /*5320*/  F2I.FTZ.TRUNC.NTZ R4, R4 ;  /* 0x0000000400047305 */ /* 0x000e24000021f100 */
[----:B0-----:R-:W-:Y:S01]  /*5330*/  PRMT R0, R4, 0x7610, R0 ;  /* 0x0000761004007816 */ /* 0x001fe20000000000 */
[----:B------:R-:W-:Y:S06]  /*5340*/  BRA `(.L_x_68421) ;  /* 0x0000000400107947 */ /* 0x000fec0003800000 */
.L_x_68434:
        /* <DEDUP_REMOVED lines=21> */
.L_x_68443:
[----:B------:R-:W-:Y:S05]  /*54a0*/  BSYNC B1 ;  /* 0x0000000000017941 */ /* 0x000fea0003800000 */
.L_x_68442:
[----:B------:R-:W-:Y:S01]  /*54b0*/  IMAD.SHL.U32 R2, R2, 0x200000, RZ ;  /* 0x0020000002027824 */ /* 0x000fe200078e00ff */
[----:B------:R-:W-:-:S04]  /*54c0*/  LEA R3, R0, 0x37800000, 0x17 ;  /* 0x3780000000037811 */ /* 0x000fc800078eb8ff */
[----:B------:R-:W-:-:S07]  /*54d0*/  LOP3.LUT R4, R3, R2, R4, 0xfe, !PT ;  /* 0x0000000203047212 */ /* 0x000fce00078efe04 */
.L_x_68441:
[----:B------:R-:W-:Y:S05]  /*54e0*/  BSYNC B0 ;  /* 0x0000000000007941 */ /* 0x000fea0003800000 */
.L_x_68440:
[----:B------:R-:W0:Y:S02]  /*54f0*/  F2I.FTZ.TRUNC.NTZ R4, R4 ;  /* 0x0000000400047305 */ /* 0x000e24000021f100 */
[----:B0-----:R-:W-:Y:S01]  /*5500*/  PRMT R0, R4, 0x7610, R0 ;  /* 0x0000761004007816 */ /* 0x001fe20000000000 */
[----:B------:R-:W-:Y:S06]  /*5510*/  BRA `(.L_x_68421) ;  /* 0x00000000009c7947 */ /* 0x000fec0003800000 */
.L_x_68433:
        /* <DEDUP_REMOVED lines=14> */
.L_x_68447:
[----:B------:R-:W-:Y:S05]  /*5600*/  BSYNC B0 ;  /* 0x0000000000007941 */ /* 0x000fea0003800000 */
.L_x_68446:
[----:B------:R-:W0:Y:S02]  /*5610*/  F2I.FTZ.TRUNC.NTZ R4, R4 ;  /* 0x0000000400047305 */ /* 0x000e24000021f100 */
[----:B0-----:R-:W-:Y:S01]  /*5620*/  PRMT R0, R4, 0x7610, R0 ;  /* 0x0000761004007816 */ /* 0x001fe20000000000 */
[----:B------:R-:W-:Y:S06]  /*5630*/  BRA `(.L_x_68421) ;  /* 0x0000000000547947 */ /* 0x000fec0003800000 */
.L_x_68420:
        /* <DEDUP_REMOVED lines=16> */
.L_x_68448:
[----:B------:R-:W-:Y:S01]  /*5740*/  PRMT R0, RZ, 0x7610, R0 ;  /* 0x00007610ff007816 */ /* 0x000fe20000000000 */
[----:B------:R-:W-:Y:S06]  /*5750*/  BRA `(.L_x_68421) ;  /* 0x00000000000c7947 */ /* 0x000fec0003800000 */
.L_x_68445:
[----:B------:R1:W5:Y:S01]  /*5760*/  LDG.E.U8 R0, desc[UR36][R2.64] ;  /* 0x0000002402007981 */ /* 0x000362000c1e1100 */
[----:B------:R-:W-:Y:S05]  /*5770*/  BRA `(.L_x_68421) ;  /* 0x0000000000047947 */ /* 0x000fea0003800000 */
.L_x_68444:
[----:B------:R2:W5:Y:S02]  /*5780*/  LDG.E.U8 R0, desc[UR36][R2.64] ;  /* 0x0000002402007981 */ /* 0x000564000c1e1100 */
.L_x_68421:
        /* <DEDUP_REMOVED lines=22> */
[----:B------:R-:W-:-:S04]  /*58f0*/  PRMT R0, R0, 0x8880, RZ ;  /* 0x0000888000007816 */ /* 0x000fc800000000ff */
[----:B------:R-:W-:-:S04]  /*5900*/  SHF.R.S32.HI R0, RZ, 0x1, R0 ;  /* 0x00000001ff007819 */ /* 0x000fc80000011400 */
[----:B------:R-:W-:-:S07]  /*5910*/  PRMT R5, R0, 0x7610, R5 ;  /* 0x0000761000057816 */ /* 0x000fce0000000005 */
.L_x_68453:
        /* <DEDUP_REMOVED lines=21> */
.L_x_68452:
[----:B------:R-:W-:Y:S05]  /*5a70*/  BSYNC B1 ;  /* 0x0000000000017941 */ /* 0x000fea0003800000 */
.L_x_68451:
[----:B------:R-:W-:Y:S05]  /*5a80*/  BRA `(.L_x_68454) ;  /* 0x0000000000287947 */ /* 0x000fea0003800000 */
.L_x_68450:
        /* <DEDUP_REMOVED lines=10> */
.L_x_68454:
[----:B------:R-:W-:Y:S05]  /*5b30*/  BSYNC B0 ;  /* 0x0000000000007941 */ /* 0x000fea0003800000 */
.L_x_68449:
        /* <DEDUP_REMOVED lines=14> */
.L_x_68458:
[----:B------:R0:W-:Y:S01]  /*5c20*/  STG.E.U8 desc[UR36][R16.64], R3 ;  /* 0x0000000310007986 */ /* 0x0001e2000c101124 */
[----:B------:R-:W-:Y:S05]  /*5c30*/  BRA `(.L_x_68460) ;  /* 0x0000000c009c7947 */ /* 0x000fea0003800000 */
.L_x_68457:
        /* <DEDUP_REMOVED lines=12> */
.L_x_68462:
[----:B------:R-:W-:-:S04]  /*5d00*/  LOP3.LUT R3, R3, 0xffff, RZ, 0xc0, !PT ;  /* 0x0000ffff03037812 */ /* 0x000fc800078ec0ff */
[----:B------:R-:W-:-:S05]  /*5d10*/  PRMT R3, R3, 0x8880, RZ ;  /* 0x0000888003037816 */ /* 0x000fca00000000ff */
[----:B------:R3:W-:Y:S01]  /*5d20*/  STG.E desc[UR36][R16.64], R3 ;  /* 0x0000000310007986 */ /* 0x0007e2000c101924 */
[----:B------:R-:W-:Y:S05]  /*5d30*/  BRA `(.L_x_68460) ;  /* 0x0000000c005c7947 */ /* 0x000fea0003800000 */
.L_x_68461:
[----:B------:R-:W-:-:S04]  /*5d40*/  PRMT R3, R3, 0x8880, RZ ;  /* 0x0000888003037816 */ /* 0x000fc800000000ff */
[----:B------:R-:W-:-:S05]  /*5d50*/  PRMT R3, R3, 0x7710, RZ ;  /* 0x0000771003037816 */ /* 0x000fca00000000ff */
[----:B------:R2:W-:Y:S01]  /*5d60*/  STG.E.U16 desc[UR36][R16.64], R3 ;  /* 0x0000000310007986 */ /* 0x0005e2000c101524 */
[----:B------:R-:W-:Y:S05]  /*5d70*/  BRA `(.L_x_68460) ;  /* 0x0000000c004c7947 */ /* 0x000fea0003800000 */
.L_x_68456:
        /* <DEDUP_REMOVED lines=9> */
.L_x_68464:
[----:B------:R-:W0:Y:S02]  /*5e10*/  I2F.S8 R0, R3 ;  /* 0x0000000300007306 */ /* 0x000e240000001400 */
[----:B0-----:R-:W-:-:S05]  /*5e20*/  F2FP.F16.F32.PACK_AB R0, RZ, R0 ;  /* 0x00000000ff00723e */ /* 0x001fca00000000ff */
[----:B------:R0:W-:Y:S01]  /*5e30*/  STG.E.U16 desc[UR36][R16.64], R0 ;  /* 0x0000000010007986 */ /* 0x0001e2000c101524 */
[----:B------:R-:W-:Y:S05]  /*5e40*/  BRA `(.L_x_68460) ;  /* 0x0000000c00187947 */ /* 0x000fea0003800000 */
.L_x_68463:
        /* <DEDUP_REMOVED lines=10> */
.L_x_68466:
[----:B------:R-:W0:Y:S02]  /*5ef0*/  I2F.S8 R3, R3 ;  /* 0x0000000300037306 */ /* 0x000e240000001400 */
[----:B0-----:R-:W-:-:S04]  /*5f00*/  F2FP.F16.F32.PACK_AB R3, RZ, R3 ;  /* 0x00000003ff03723e */ /* 0x001fc800000000ff */
[----:B------:R-:W-:-:S05]  /*5f10*/  PRMT R3, R3, 0x5410, RZ ;  /* 0x0000541003037816 */ /* 0x000fca00000000ff */
[----:B------:R0:W-:Y:S01]  /*5f20*/  STG.E desc[UR36][R16.64], R3 ;  /* 0x0000000310007986 */ /* 0x0001e2000c101924 */
[----:B------:R-:W-:Y:S05]  /*5f30*/  BRA `(.L_x_68460) ;  /* 0x0000000800dc7947 */ /* 0x000fea0003800000 */
.L_x_68465:
[----:B------:R-:W-:-:S04]  /*5f40*/  PRMT R2, R3, 0x8880, RZ ;  /* 0x0000888003027816 */ /* 0x000fc800000000ff */
[----:B------:R-:W-:-:S06]  /*5f50*/  PRMT R2, R2, 0x7710, RZ ;  /* 0x0000771002027816 */ /* 0x000fcc00000000ff */
[----:B------:R-:W0:Y:S02]  /*5f60*/  I2F.F64.S16 R2, R2 ;  /* 0x0000000200027312 */ /* 0x000e240000101c00 */
[----:B0-----:R0:W-:Y:S01]  /*5f70*/  STG.E.64 desc[UR36][R16.64], R2 ;  /* 0x0000000210007986 */ /* 0x0011e2000c101b24 */
[----:B------:R-:W-:Y:S05]  /*5f80*/  BRA `(.L_x_68460) ;  /* 0x0000000800c87947 */ /* 0x000fea0003800000 */
.L_x_68455:
        /* <DEDUP_REMOVED lines=12> */
.L_x_68469:
[----:B------:R-:W-:Y:S02]  /*6050*/  PRMT R4, R3, 0x8880, RZ ;  /* 0x0000888003047816 */ /* 0x000fe400000000ff */
[----:B------:R-:W-:Y:S02]  /*6060*/  CS2R R6, SRZ ;  /* 0x0000000000067805 */ /* 0x000fe4000001ff00 */
[----:B------:R-:W-:-:S06]  /*6070*/  PRMT R4, R4, 0x7710, RZ ;  /* 0x0000771004047816 */ /* 0x000fcc00000000ff */
[----:B------:R-:W0:Y:S02]  /*6080*/  I2F.F64.S16 R4, R4 ;  /* 0x0000000400047312 */ /* 0x000e240000101c00 */
[----:B0-----:R0:W-:Y:S01]  /*6090*/  STG.E.128 desc[UR36][R16.64], R4 ;  /* 0x0000000410007986 */ /* 0x0011e2000c101d24 */
[----:B------:R-:W-:Y:S05]  /*60a0*/  BRA `(.L_x_68460) ;  /* 0x0000000800807947 */ /* 0x000fea0003800000 */
.L_x_68468:
        /* <DEDUP_REMOVED lines=21> */
.L_x_68473:
[----:B------:R-:W-:Y:S05]  /*6200*/  BSYNC B0 ;  /* 0x0000000000007941 */ /* 0x000fea0003800000 */
.L_x_68472:
[----:B------:R-:W-:-:S05]  /*6210*/  LOP3.LUT R5, R0, R5, RZ, 0xfc, !PT ;  /* 0x0000000500057212 */ /* 0x000fca00078efcff */
[----:B------:R0:W-:Y:S01]  /*6220*/  STG.E.U8 desc[UR36][R16.64], R5 ;  /* 0x0000000510007986 */ /* 0x0001e2000c101124 */
[----:B------:R-:W-:Y:S05]  /*6230*/  BRA `(.L_x_68460) ;  /* 0x00000008001c7947 */ /* 0x000fea0003800000 */
.L_x_68471:
        /* <DEDUP_REMOVED lines=13> */
.L_x_68475:
[----:B------:R-:W-:Y:S01]  /*6310*/  IMAD.MOV.U32 R0, RZ, RZ, 0x7f ;  /* 0x0000007fff007424 */ /* 0x000fe200078e00ff */
[----:B------:R-:W-:-:S04]  /*6320*/  ISETP.GT.U32.AND P0, PT, R2, 0x7f800000, PT ;  /* 0x7f8000000200780c */ /* 0x000fc80003f04070 */
[----:B------:R-:W-:-:S09]  /*6330*/  SEL R0, R0, 0x7c, P0 ;  /* 0x0000007c00007807 */ /* 0x000fd20000000000 */
.L_x_68476:
[----:B------:R-:W-:Y:S05]  /*6340*/  BSYNC B0 ;  /* 0x0000000000007941 */ /* 0x000fea0003800000 */
.L_x_68474:
[----:B------:R-:W-:-:S04]  /*6350*/  LOP3.LUT R2, R3, 0x80000000, RZ, 0xc0, !PT ;  /* 0x8000000003027812 */ /* 0x000fc800078ec0ff */
[----:B------:R-:W-:-:S04]  /*6360*/  SHF.R.U32.HI R3, RZ, 0x18, R2 ;  /* 0x00000018ff037819 */ /* 0x000fc80000011602 */
[----:B------:R-:W-:-:S05]  /*6370*/  LOP3.LUT R3, R0, R3, RZ, 0xfc, !PT ;  /* 0x0000000300037212 */ /* 0x000fca00078efcff */
[----:B------:R0:W-:Y:S01]  /*6380*/  STG.E.U8 desc[UR36][R16.64], R3 ;  /* 0x0000000310007986 */ /* 0x0001e2000c101124 */
[----:B------:R-:W-:Y:S05]  /*6390*/  BRA `(.L_x_68460) ;  /* 0x0000000400c47947 */ /* 0x000fea0003800000 */
.L_x_68470:
[----:B------:R-:W0:Y:S02]  /*63a0*/  I2F.S8 R0, R3 ;  /* 0x0000000300007306 */ /* 0x000e240000001400 */
[----:B0-----:R-:W-:-:S05]  /*63b0*/  F2FP.BF16.F32.PACK_AB R0, RZ, R0 ;  /* 0x00000000ff00723e */ /* 0x001fca00000010ff */
[----:B------:R0:W-:Y:S01]  /*63c0*/  STG.E.U16 desc[UR36][R16.64], R0 ;  /* 0x0000000010007986 */ /* 0x0001e2000c101524 */
[----:B------:R-:W-:Y:S05]  /*63d0*/  BRA `(.L_x_68460) ;  /* 0x0000000400b47947 */ /* 0x000fea0003800000 */
.L_x_68467:
        /* <DEDUP_REMOVED lines=12> */
.L_x_68479:
        /* <DEDUP_REMOVED lines=17> */
.L_x_68482:
[----:B------:R-:W-:-:S04]  /*65b0*/  LOP3.LUT R2, R3, 0x80000000, RZ, 0xc0, !PT ;  /* 0x8000000003027812 */ /* 0x000fc800078ec0ff */
[----:B------:R-:W-:-:S04]  /*65c0*/  SHF.R.U32.HI R3, RZ, 0x18, R2 ;  /* 0x00000018ff037819 */ /* 0x000fc80000011602 */
[----:B------:R-:W-:-:S04]  /*65d0*/  LOP3.LUT R0, R0, R3, RZ, 0xfc, !PT ;  /* 0x0000000300007212 */ /* 0x000fc800078efcff */
[----:B------:R-:W-:-:S07]  /*65e0*/  PRMT R8, R0, 0x7610, R8 ;  /* 0x0000761000087816 */ /* 0x000fce0000000008 */
.L_x_68481:
[----:B------:R-:W-:Y:S05]  /*65f0*/  BSYNC B0 ;  /* 0x0000000000007941 */ /* 0x000fea0003800000 */
.L_x_68480:
[----:B------:R0:W-:Y:S01]  /*6600*/  STG.E.U8 desc[UR36][R16.64], R8 ;  /* 0x0000000810007986 */ /* 0x0001e2000c101124 */
[----:B------:R-:W-:Y:S05]  /*6610*/  BRA `(.L_x_68460) ;  /* 0x0000000400247947 */ /* 0x000fea0003800000 */
.L_x_68478:
        /* <DEDUP_REMOVED lines=17> */
.L_x_68485:
[----:B------:R-:W-:-:S04]  /*6730*/  LOP3.LUT R2, R3, 0x80000000, RZ, 0xc0, !PT ;  /* 0x8000000003027812 */ /* 0x000fc800078ec0ff */
[----:B------:R-:W-:-:S04]  /*6740*/  SHF.R.U32.HI R3, RZ, 0x18, R2 ;  /* 0x00000018ff037819 */ /* 0x000fc80000011602 */
[----:B------:R-:W-:-:S04]  /*6750*/  LOP3.LUT R0, R0, R3, RZ, 0xfc, !PT ;  /* 0x0000000300007212 */ /* 0x000fc800078efcff */
[----:B------:R-:W-:-:S07]  /*6760*/  PRMT R8, R0, 0x7610, R8 ;  /* 0x0000761000087816 */ /* 0x000fce0000000008 */
.L_x_68484:
[----:B------:R-:W-:Y:S05]  /*6770*/  BSYNC B0 ;  /* 0x0000000000007941 */ /* 0x000fea0003800000 */
.L_x_68483:
[----:B------:R0:W-:Y:S01]  /*6780*/  STG.E.U8 desc[UR36][R16.64], R8 ;  /* 0x0000000810007986 */ /* 0x0001e2000c101124 */
[----:B------:R-:W-:Y:S05]  /*6790*/  BRA `(.L_x_68460) ;  /* 0x0000000000c47947 */ /* 0x000fea0003800000 */
.L_x_68477:
        /* <DEDUP_REMOVED lines=23> */
.L_x_68459:
        /* <DEDUP_REMOVED lines=16> */
.L_x_68488:
[----:B------:R-:W-:Y:S05]  /*6a10*/  BRA `(.L_x_68460) ;  /* 0x0000000000247947 */ /* 0x000fea0003800000 */
.L_x_68487:
[----:B------:R-:W-:-:S04]  /*6a20*/  LOP3.LUT R3, R3, 0xffff, RZ, 0xc0, !PT ;  /* 0x0000ffff03037812 */ /* 0x000fc800078ec0ff */
[----:B------:R-:W-:-:S05]  /*6a30*/  PRMT R3, R3, 0x8880, RZ ;  /* 0x0000888003037816 */ /* 0x000fca00000000ff */
[----:B------:R-:W-:-:S05]  /*6a40*/  IMAD.MOV.U32 R2, RZ, RZ, R3 ;  /* 0x000000ffff027224 */ /* 0x000fca00078e0003 */
[----:B------:R-:W-:-:S05]  /*6a50*/  SHF.R.S32.HI R3, RZ, 0x1f, R2 ;  /* 0x0000001fff037819 */ /* 0x000fca0000011402 */
[----:B------:R0:W-:Y:S01]  /*6a60*/  STG.E.64 desc[UR36][R16.64], R2 ;  /* 0x0000000210007986 */ /* 0x0001e2000c101b24 */
[----:B------:R-:W-:Y:S05]  /*6a70*/  BRA `(.L_x_68460) ;  /* 0x00000000000c7947 */ /* 0x000fea0003800000 */
.L_x_68486:
[----:B------:R-:W-:-:S04]  /*6a80*/  LOP3.LUT R3, R3, 0xffff, RZ, 0xc0, !PT ;  /* 0x0000ffff03037812 */ /* 0x000fc800078ec0ff */
[----:B------:R-:W-:-:S05]  /*6a90*/  PRMT R3, R3, 0x8880, RZ ;  /* 0x0000888003037816 */ /* 0x000fca00000000ff */
[----:B------:R0:W-:Y:S02]  /*6aa0*/  STG.E desc[UR36][R16.64], R3 ;  /* 0x0000000310007986 */ /* 0x0001e4000c101924 */
.L_x_68460:
[----:B------:R-:W-:-:S07]  /*6ab0*/  VIADD R19, R19, 0x80 ;  /* 0x0000008013137836 */ /* 0x000fce0000000000 */
.L_x_68414:
[----:B------:R-:W-:Y:S05]  /*6ac0*/  BSYNC B6 ;  /* 0x0000000000067941 */ /* 0x000fea0003800000 */
.L_x_68413:
        /* <DEDUP_REMOVED lines=307> */
.L_x_68491:
        /* <DEDUP_REMOVED lines=20> */
.L_x_68495:
[----:B------:R0:W5:Y:S01]  /*7f40*/  LDG.E.U8 R0, desc[UR36][R2.64] ;  /* 0x0000002402007981 */ /* 0x000162000c1e1100 */
[----:B------:R-:W-:Y:S05]  /*7f50*/  BRA `(.L_x_68497) ;  /* 0x0000000c00547947 */ /* 0x000fea0003800000 */
.L_x_68494:
        /* <DEDUP_REMOVED lines=8> */
.L_x_68499:
[----:B------:R0:W5:Y:S01]  /*7fe0*/  LDG.E.U8 R0, desc[UR36][R2.64] ;  /* 0x0000002402007981 */ /* 0x000162000c1e1100 */
[----:B------:R-:W-:Y:S05]  /*7ff0*/  BRA `(.L_x_68497) ;  /* 0x0000000c002c7947 */ /* 0x000fea0003800000 */
.L_x_68498:
[----:B------:R0:W5:Y:S01]  /*8000*/  LDG.E.U16 R0, desc[UR36][R2.64] ;  /* 0x0000002402007981 */ /* 0x000162000c1e1500 */
[----:B------:R-:W-:Y:S05]  /*8010*/  BRA `(.L_x_68497) ;  /* 0x0000000c00247947 */ /* 0x000fea0003800000 */
.L_x_68493:
        /* <DEDUP_REMOVED lines=9> */
.L_x_68501:
[----:B------:R-:W2:Y:S02]  /*80b0*/  LDG.E.U16 R4, desc[UR36][R2.64] ;  /* 0x0000002402047981 */ /* 0x000ea4000c1e1500 */
[----:B--2---:R-:W-:-:S06]  /*80c0*/  HADD2.F32 R4, -RZ, R4.H0_H0 ;  /* 0x20000004ff047230 */ /* 0x004fcc0000004100 */
[----:B------:R-:W0:Y:S02]  /*80d0*/  F2I.FTZ.TRUNC.NTZ R4, R4 ;  /* 0x0000000400047305 */ /* 0x000e24000021f100 */
[----:B0-----:R-:W-:Y:S01]  /*80e0*/  PRMT R0, R4, 0x7610, R0 ;  /* 0x0000761004007816 */ /* 0x001fe20000000000 */
[----:B------:R-:W-:Y:S06]  /*80f0*/  BRA `(.L_x_68497) ;  /* 0x0000000800ec7947 */ /* 0x000fec0003800000 */
.L_x_68500:
        /* <DEDUP_REMOVED lines=9> */
.L_x_68503:
[----:B------:R-:W2:Y:S02]  /*8190*/  LDG.E.U16 R2, desc[UR36][R2.64] ;  /* 0x0000002402027981 */ /* 0x000ea4000c1e1500 */
[----:B--2---:R-:W-:-:S06]  /*81a0*/  HADD2.F32 R4, -RZ, R2.H0_H0 ;  /* 0x20000002ff047230 */ /* 0x004fcc0000004100 */
[----:B------:R-:W0:Y:S02]  /*81b0*/  F2I.FTZ.TRUNC.NTZ R4, R4 ;  /* 0x0000000400047305 */ /* 0x000e24000021f100 */
[----:B0-----:R-:W-:Y:S01]  /*81c0*/  PRMT R0, R4, 0x7610, R0 ;  /* 0x0000761004007816 */ /* 0x001fe20000000000 */
[----:B------:R-:W-:Y:S06]  /*81d0*/  BRA `(.L_x_68497) ;  /* 0x0000000800b47947 */ /* 0x000fec0003800000 */
.L_x_68502:
[----:B------:R-:W2:Y:S02]  /*81e0*/  LDG.E.64 R2, desc[UR36][R2.64] ;  /* 0x0000002402027981 */ /* 0x000ea4000c1e1b00 */
[----:B--2---:R0:W1:Y:S01]  /*81f0*/  F2I.F64.TRUNC R0, R2 ;  /* 0x0000000200007311 */ /* 0x004062000030d100 */
[----:B------:R-:W-:Y:S05]  /*8200*/  BRA `(.L_x_68497) ;  /* 0x0000000800a87947 */ /* 0x000fea0003800000 */
.L_x_68492:
        /* <DEDUP_REMOVED lines=12> */
.L_x_68506:
[----:B------:R-:W2:Y:S02]  /*82d0*/  LDG.E.64 R2, desc[UR36][R2.64] ;  /* 0x0000002402027981 */ /* 0x000ea4000c1e1b00 */
[----:B--2---:R0:W1:Y:S01]  /*82e0*/  F2I.F64.TRUNC R0, R2 ;  /* 0x0000000200007311 */ /* 0x004062000030d100 */
[----:B------:R-:W-:Y:S05]  /*82f0*/  BRA `(.L_x_68497) ;  /* 0x00000008006c7947 */ /* 0x000fea0003800000 */
.L_x_68505:
        /* <DEDUP_REMOVED lines=28> */
.L_x_68508:
        /* <DEDUP_REMOVED lines=15> */
.L_x_68507:
[----:B------:R-:W2:Y:S02]  /*85b0*/  LDG.E.U16 R4, desc[UR36][R2.64] ;  /* 0x0000002402047981 */ /* 0x000ea4000c1e1500 */
[----:B--2---:R-:W-:-:S06]  /*85c0*/  IMAD.U32 R4, R4, 0x10000, RZ ;  /* 0x0001000004047824 */ /* 0x004fcc00078e00ff */
[----:B------:R-:W0:Y:S02]  /*85d0*/  F2I.FTZ.TRUNC.NTZ R4, R4 ;  /* 0x0000000400047305 */ /* 0x000e24000021f100 */
[----:B0-----:R-:W-:Y:S01]  /*85e0*/  PRMT R0, R4, 0x7610, R0 ;  /* 0x0000761004007816 */ /* 0x001fe20000000000 */
[----:B------:R-:W-:Y:S06]  /*85f0*/  BRA `(.L_x_68497) ;  /* 0x0000000400ac7947 */ /* 0x000fec0003800000 */
.L_x_68504:
        /* <DEDUP_REMOVED lines=10> */
.L_x_68511:
        /* <DEDUP_REMOVED lines=21> */
.L_x_68515:
[----:B------:R-:W-:Y:S05]  /*87f0*/  BSYNC B1 ;  /* 0x0000000000017941 */ /* 0x000fea0003800000 */
.L_x_68514:
[----:B------:R-:W-:Y:S01]  /*8800*/  IMAD.SHL.U32 R2, R2, 0x100000, RZ ;  /* 0x0010000002027824 */ /* 0x000fe200078e00ff */
[----:B------:R-:W-:-:S04]  /*8810*/  LEA R3, R0, 0x3b800000, 0x17 ;  /* 0x3b80000000037811 */ /* 0x000fc800078eb8ff */
[----:B------:R-:W-:-:S07]  /*8820*/  LOP3.LUT R4, R3, R2, R4, 0xfe, !PT ;  /* 0x0000000203047212 */ /* 0x000fce00078efe04 */
.L_x_68513:
[----:B------:R-:W-:Y:S05]  /*8830*/  BSYNC B0 ;  /* 0x0000000000007941 */ /* 0x000fea0003800000 */
.L_x_68512:
[----:B------:R-:W0:Y:S02]  /*8840*/  F2I.FTZ.TRUNC.NTZ R4, R4 ;  /* 0x0000000400047305 */ /* 0x000e24000021f100 */
[----:B0-----:R-:W-:Y:S01]  /*8850*/  PRMT R0, R4, 0x7610, R0 ;  /* 0x0000761004007816 */ /* 0x001fe20000000000 */
[----:B------:R-:W-:Y:S06]  /*8860*/  BRA `(.L_x_68497) ;  /* 0x0000000400107947 */ /* 0x000fec0003800000 */
.L_x_68510:
        /* <DEDUP_REMOVED lines=21> */
.L_x_68519:
[----:B------:R-:W-:Y:S05]  /*89c0*/  BSYNC B1 ;  /* 0x0000000000017941 */ /* 0x000fea0003800000 */
.L_x_68518:
[----:B------:R-:W-:Y:S01]  /*89d0*/  IMAD.SHL.U32 R2, R2, 0x200000, RZ ;  /* 0x0020000002027824 */ /* 0x000fe200078e00ff */
[----:B------:R-:W-:-:S04]  /*89e0*/  LEA R3, R0, 0x37800000, 0x17 ;  /* 0x3780000000037811 */ /* 0x000fc800078eb8ff */
[----:B------:R-:W-:-:S07]  /*89f0*/  LOP3.LUT R4, R3, R2, R4, 0xfe, !PT ;  /* 0x0000000203047212 */ /* 0x000fce00078efe04 */
.L_x_68517:
[----:B------:R-:W-:Y:S05]  /*8a00*/  BSYNC B0 ;  /* 0x0000000000007941 */ /* 0x000fea0003800000 */
.L_x_68516:
[----:B------:R-:W0:Y:S02]  /*8a10*/  F2I.FTZ.TRUNC.NTZ R4, R4 ;  /* 0x0000000400047305 */ /* 0x000e24000021f100 */
[----:B0-----:R-:W-:Y:S01]  /*8a20*/  PRMT R0, R4, 0x7610, R0 ;  /* 0x0000761004007816 */ /* 0x001fe20000000000 */
[----:B------:R-:W-:Y:S06]  /*8a30*/  BRA `(.L_x_68497) ;  /* 0x00000000009c7947 */ /* 0x000fec0003800000 */
.L_x_68509:
        /* <DEDUP_REMOVED lines=14> */
.L_x_68523:
[----:B------:R-:W-:Y:S05]  /*8b20*/  BSYNC B0 ;  /* 0x0000000000007941 */ /* 0x000fea0003800000 */
.L_x_68522:
[----:B------:R-:W0:Y:S02]  /*8b30*/  F2I.FTZ.TRUNC.NTZ R4, R4 ;  /* 0x0000000400047305 */ /* 0x000e24000021f100 */
[----:B0-----:R-:W-:Y:S01]  /*8b40*/  PRMT R0, R4, 0x7610, R0 ;  /* 0x0000761004007816 */ /* 0x001fe20000000000 */
[----:B------:R-:W-:Y:S06]  /*8b50*/  BRA `(.L_x_68497) ;  /* 0x0000000000547947 */ /* 0x000fec0003800000 */
.L_x_68496:
        /* <DEDUP_REMOVED lines=16> */
.L_x_68524:
[----:B------:R-:W-:Y:S01]  /*8c60*/  PRMT R0, RZ, 0x7610, R0 ;  /* 0x00007610ff007816 */ /* 0x000fe20000000000 */
[----:B------:R-:W-:Y:S06]  /*8c70*/  BRA `(.L_x_68497) ;  /* 0x00000000000c7947 */ /* 0x000fec0003800000 */
.L_x_68521:
[----:B------:R2:W5:Y:S01]  /*8c80*/  LDG.E.U8 R0, desc[UR36][R2.64] ;  /* 0x0000002402007981 */ /* 0x000562000c1e1100 */
[----:B------:R-:W-:Y:S05]  /*8c90*/  BRA `(.L_x_68497) ;  /* 0x0000000000047947 */ /* 0x000fea0003800000 */
.L_x_68520:
[----:B------:R3:W5:Y:S02]  /*8ca0*/  LDG.E.U8 R0, desc[UR36][R2.64] ;  /* 0x0000002402007981 */ /* 0x000764000c1e1100 */
.L_x_68497:
        /* <DEDUP_REMOVED lines=25> */
.L_x_68529:
        /* <DEDUP_REMOVED lines=21> */
.L_x_68528:
[----:B------:R-:W-:Y:S05]  /*8f90*/  BSYNC B1 ;  /* 0x0000000000017941 */ /* 0x000fea0003800000 */
.L_x_68527:
[----:B------:R-:W-:Y:S05]  /*8fa0*/  BRA `(.L_x_68530) ;  /* 0x0000000000287947 */ /* 0x000fea0003800000 */
.L_x_68526:
        /* <DEDUP_REMOVED lines=10> */
.L_x_68530:
[----:B------:R-:W-:Y:S05]  /*9050*/  BSYNC B0 ;  /* 0x0000000000007941 */ /* 0x000fea0003800000 */
.L_x_68525:
        /* <DEDUP_REMOVED lines=14> */
.L_x_68534:
[----:B------:R0:W-:Y:S01]  /*9140*/  STG.E.U8 desc[UR36][R16.64], R3 ;  /* 0x0000000310007986 */ /* 0x0001e2000c101124 */
[----:B------:R-:W-:Y:S05]  /*9150*/  BRA `(.L_x_68536) ;  /* 0x0000000c009c7947 */ /* 0x000fea0003800000 */
.L_x_68533:
        /* <DEDUP_REMOVED lines=12> */
.L_x_68538:
[----:B------:R-:W-:-:S04]  /*9220*/  LOP3.LUT R3, R3, 0xffff, RZ, 0xc0, !PT ;  /* 0x0000ffff03037812 */ /* 0x000fc800078ec0ff */
[----:B------:R-:W-:-:S05]  /*9230*/  PRMT R3, R3, 0x8880, RZ ;  /* 0x0000888003037816 */ /* 0x000fca00000000ff */
[----:B------:R0:W-:Y:S01]  /*9240*/  STG.E desc[UR36][R16.64], R3 ;  /* 0x0000000310007986 */ /* 0x0001e2000c101924 */
[----:B------:R-:W-:Y:S05]  /*9250*/  BRA `(.L_x_68536) ;  /* 0x0000000c005c7947 */ /* 0x000fea0003800000 */
.L_x_68537:
[----:B------:R-:W-:-:S04]  /*9260*/  PRMT R3, R3, 0x8880, RZ ;  /* 0x0000888003037816 */ /* 0x000fc800000000ff */
[----:B------:R-:W-:-:S05]  /*9270*/  PRMT R3, R3, 0x7710, RZ ;  /* 0x0000771003037816 */ /* 0x000fca00000000ff */
[----:B------:R0:W-:Y:S01]  /*9280*/  STG.E.U16 desc[UR36][R16.64], R3 ;  /* 0x0000000310007986 */ /* 0x0001e2000c101524 */
[----:B------:R-:W-:Y:S05]  /*9290*/  BRA `(.L_x_68536) ;  /* 0x0000000c004c7947 */ /* 0x000fea0003800000 */
.L_x_68532:
        /* <DEDUP_REMOVED lines=9> */
.L_x_68540:
[----:B------:R-:W0:Y:S02]  /*9330*/  I2F.S8 R0, R3 ;  /* 0x0000000300007306 */ /* 0x000e240000001400 */
[----:B0-----:R-:W-:-:S05]  /*9340*/  F2FP.F16.F32.PACK_AB R0, RZ, R0 ;  /* 0x00000000ff00723e */ /* 0x001fca00000000ff */
[----:B------:R0:W-:Y:S01]  /*9350*/  STG.E.U16 desc[UR36][R16.64], R0 ;  /* 0x0000000010007986 */ /* 0x0001e2000c101524 */
[----:B------:R-:W-:Y:S05]  /*9360*/  BRA `(.L_x_68536) ;  /* 0x0000000c00187947 */ /* 0x000fea0003800000 */
.L_x_68539:
        /* <DEDUP_REMOVED lines=10> */
.L_x_68542:
[----:B------:R-:W0:Y:S02]  /*9410*/  I2F.S8 R3, R3 ;  /* 0x0000000300037306 */ /* 0x000e240000001400 */
[----:B0-----:R-:W-:-:S04]  /*9420*/  F2FP.F16.F32.PACK_AB R3, RZ, R3 ;  /* 0x00000003ff03723e */ /* 0x001fc800000000ff */
[----:B------:R-:W-:-:S05]  /*9430*/  PRMT R3, R3, 0x5410, RZ ;  /* 0x0000541003037816 */ /* 0x000fca00000000ff */
[----:B------:R0:W-:Y:S01]  /*9440*/  STG.E desc[UR36][R16.64], R3 ;  /* 0x0000000310007986 */ /* 0x0001e2000c101924 */
[----:B------:R-:W-:Y:S05]  /*9450*/  BRA `(.L_x_68536) ;  /* 0x0000000800dc7947 */ /* 0x000fea0003800000 */
.L_x_68541:
[----:B------:R-:W-:-:S04]  /*9460*/  PRMT R2, R3, 0x8880, RZ ;  /* 0x0000888003027816 */ /* 0x000fc800000000ff */
[----:B------:R-:W-:-:S06]  /*9470*/  PRMT R2, R2, 0x7710, RZ ;  /* 0x0000771002027816 */ /* 0x000fcc00000000ff */
[----:B------:R-:W0:Y:S02]  /*9480*/  I2F.F64.S16 R2, R2 ;  /* 0x0000000200027312 */ /* 0x000e240000101c00 */
[----:B0-----:R0:W-:Y:S01]  /*9490*/  STG.E.64 desc[UR36][R16.64], R2 ;  /* 0x0000000210007986 */ /* 0x0011e2000c101b24 */
[----:B------:R-:W-:Y:S05]  /*94a0*/  BRA `(.L_x_68536) ;  /* 0x0000000800c87947 */ /* 0x000fea0003800000 */
.L_x_68531:
        /* <DEDUP_REMOVED lines=12> */
.L_x_68545:
[----:B------:R-:W-:Y:S02]  /*9570*/  PRMT R4, R3, 0x8880, RZ ;  /* 0x0000888003047816 */ /* 0x000fe400000000ff */
[----:B------:R-:W-:Y:S02]  /*9580*/  CS2R R6, SRZ ;  /* 0x0000000000067805 */ /* 0x000fe4000001ff00 */
[----:B------:R-:W-:-:S06]  /*9590*/  PRMT R4, R4, 0x7710, RZ ;  /* 0x0000771004047816 */ /* 0x000fcc00000000ff */
[----:B------:R-:W0:Y:S02]  /*95a0*/  I2F.F64.S16 R4, R4 ;  /* 0x0000000400047312 */ /* 0x000e240000101c00 */
[----:B0-----:R0:W-:Y:S01]  /*95b0*/  STG.E.128 desc[UR36][R16.64], R4 ;  /* 0x0000000410007986 */ /* 0x0011e2000c101d24 */
[----:B------:R-:W-:Y:S05]  /*95c0*/  BRA `(.L_x_68536) ;  /* 0x0000000800807947 */ /* 0x000fea0003800000 */
.L_x_68544:
        /* <DEDUP_REMOVED lines=21> */
.L_x_68549:
[----:B------:R-:W-:Y:S05]  /*9720*/  BSYNC B0 ;  /* 0x0000000000007941 */ /* 0x000fea0003800000 */
.L_x_68548:
[----:B------:R-:W-:-:S05]  /*9730*/  LOP3.LUT R5, R0, R5, RZ, 0xfc, !PT ;  /* 0x0000000500057212 */ /* 0x000fca00078efcff */
[----:B------:R0:W-:Y:S01]  /*9740*/  STG.E.U8 desc[UR36][R16.64], R5 ;  /* 0x0000000510007986 */ /* 0x0001e2000c101124 */
[----:B------:R-:W-:Y:S05]  /*9750*/  BRA `(.L_x_68536) ;  /* 0x00000008001c7947 */ /* 0x000fea0003800000 */
.L_x_68547:
        /* <DEDUP_REMOVED lines=13> */
.L_x_68551:
[----:B------:R-:W-:Y:S01]  /*9830*/  IMAD.MOV.U32 R0, RZ, RZ, 0x7f ;  /* 0x0000007fff007424 */ /* 0x000fe200078e00ff */
[----:B------:R-:W-:-:S04]  /*9840*/  ISETP.GT.U32.AND P0, PT, R2, 0x7f800000, PT ;  /* 0x7f8000000200780c */ /* 0x000fc80003f04070 */
[----:B------:R-:W-:-:S09]  /*9850*/  SEL R0, R0, 0x7c, P0 ;  /* 0x0000007c00007807 */ /* 0x000fd20000000000 */
.L_x_68552:
[----:B------:R-:W-:Y:S05]  /*9860*/  BSYNC B0 ;  /* 0x0000000000007941 */ /* 0x000fea0003800000 */
.L_x_68550:
[----:B------:R-:W-:-:S04]  /*9870*/  LOP3.LUT R2, R3, 0x80000000, RZ, 0xc0, !PT ;  /* 0x8000000003027812 */ /* 0x000fc800078ec0ff */
[----:B------:R-:W-:-:S04]  /*9880*/  SHF.R.U32.HI R3, RZ, 0x18, R2 ;  /* 0x00000018ff037819 */ /* 0x000fc80000011602 */
[----:B------:R-:W-:-:S05]  /*9890*/  LOP3.LUT R3, R0, R3, RZ, 0xfc, !PT ;  /* 0x0000000300037212 */ /* 0x000fca00078efcff */
[----:B------:R0:W-:Y:S01]  /*98a0*/  STG.E.U8 desc[UR36][R16.64], R3 ;  /* 0x0000000310007986 */ /* 0x0001e2000c101124 */
[----:B------:R-:W-:Y:S05]  /*98b0*/  BRA `(.L_x_68536) ;  /* 0x0000000400c47947 */ /* 0x000fea0003800000 */
.L_x_68546:
[----:B------:R-:W0:Y:S02]  /*98c0*/  I2F.S8 R0, R3 ;  /* 0x0000000300007306 */ /* 0x000e240000001400 */
[----:B0-----:R-:W-:-:S05]  /*98d0*/  F2FP.BF16.F32.PACK_AB R0, RZ, R0 ;  /* 0x00000000ff00723e */ /* 0x001fca00000010ff */
[----:B------:R0:W-:Y:S01]  /*98e0*/  STG.E.U16 desc[UR36][R16.64], R0 ;  /* 0x0000000010007986 */ /* 0x0001e2000c101524 */
[----:B------:R-:W-:Y:S05]  /*98f0*/  BRA `(.L_x_68536) ;  /* 0x0000000400b47947 */ /* 0x000fea0003800000 */
.L_x_68543:
        /* <DEDUP_REMOVED lines=12> */
.L_x_68555:
        /* <DEDUP_REMOVED lines=17> */
.L_x_68558:
[----:B------:R-:W-:-:S04]  /*9ad0*/  LOP3.LUT R2, R3, 0x80000000, RZ, 0xc0, !PT ;  /* 0x8000000003027812 */ /* 0x000fc800078ec0ff */
[----:B------:R-:W-:-:S04]  /*9ae0*/  SHF.R.U32.HI R3, RZ, 0x18, R2 ;  /* 0x00000018ff037819 */ /* 0x000fc80000011602 */
[----:B------:R-:W-:-:S04]  /*9af0*/  LOP3.LUT R0, R0, R3, RZ, 0xfc, !PT ;  /* 0x0000000300007212 */ /* 0x000fc800078efcff */
[----:B------:R-:W-:-:S07]  /*9b00*/  PRMT R8, R0, 0x7610, R8 ;  /* 0x0000761000087816 */ /* 0x000fce0000000008 */
.L_x_68557:
[----:B------:R-:W-:Y:S05]  /*9b10*/  BSYNC B0 ;  /* 0x0000000000007941 */ /* 0x000fea0003800000 */
.L_x_68556:
[----:B------:R0:W-:Y:S01]  /*9b20*/  STG.E.U8 desc[UR36][R16.64], R8 ;  /* 0x0000000810007986 */ /* 0x0001e2000c101124 */
[----:B------:R-:W-:Y:S05]  /*9b30*/  BRA `(.L_x_68536) ;  /* 0x0000000400247947 */ /* 0x000fea0003800000 */
.L_x_68554:
        /* <DEDUP_REMOVED lines=17> */
.L_x_68561:
[----:B------:R-:W-:-:S04]  /*9c50*/  LOP3.LUT R2, R3, 0x80000000, RZ, 0xc0, !PT ;  /* 0x8000000003027812 */ /* 0x000fc800078ec0ff */
[----:B------:R-:W-:-:S04]  /*9c60*/  SHF.R.U32.HI R3, RZ, 0x18, R2 ;  /* 0x00000018ff037819 */ /* 0x000fc80000011602 */
[----:B------:R-:W-:-:S04]  /*9c70*/  LOP3.LUT R0, R0, R3, RZ, 0xfc, !PT ;  /* 0x0000000300007212 */ /* 0x000fc800078efcff */
[----:B------:R-:W-:-:S07]  /*9c80*/  PRMT R8, R0, 0x7610, R8 ;  /* 0x0000761000087816 */ /* 0x000fce0000000008 */
.L_x_68560:
[----:B------:R-:W-:Y:S05]  /*9c90*/  BSYNC B0 ;  /* 0x0000000000007941 */ /* 0x000fea0003800000 */
.L_x_68559:
[----:B------:R3:W-:Y:S01]  /*9ca0*/  STG.E.U8 desc[UR36][R16.64], R8 ;  /* 0x0000000810007986 */ /* 0x0007e2000c101124 */
[----:B------:R-:W-:Y:S05]  /*9cb0*/  BRA `(.L_x_68536) ;  /* 0x0000000000c47947 */ /* 0x000fea0003800000 */
.L_x_68553:
        /* <DEDUP_REMOVED lines=23> */
.L_x_68535:
        /* <DEDUP_REMOVED lines=16> */
.L_x_68564:
[----:B------:R-:W-:Y:S05]  /*9f30*/  BRA `(.L_x_68536) ;  /* 0x0000000000247947 */ /* 0x000fea0003800000 */
.L_x_68563:
[----:B------:R-:W-:-:S04]  /*9f40*/  LOP3.LUT R3, R3, 0xffff, RZ, 0xc0, !PT ;  /* 0x0000ffff03037812 */ /* 0x000fc800078ec0ff */
[----:B------:R-:W-:-:S05]  /*9f50*/  PRMT R3, R3, 0x8880, RZ ;  /* 0x0000888003037816 */ /* 0x000fca00000000ff */
[----:B------:R-:W-:-:S05]  /*9f60*/  IMAD.MOV.U32 R2, RZ, RZ, R3 ;  /* 0x000000ffff027224 */ /* 0x000fca00078e0003 */
[----:B------:R-:W-:-:S05]  /*9f70*/  SHF.R.S32.HI R3, RZ, 0x1f, R2 ;  /* 0x0000001fff037819 */ /* 0x000fca0000011402 */
[----:B------:R1:W-:Y:S01]  /*9f80*/  STG.E.64 desc[UR36][R16.64], R2 ;  /* 0x0000000210007986 */ /* 0x0003e2000c101b24 */
[----:B------:R-:W-:Y:S05]  /*9f90*/  BRA `(.L_x_68536) ;  /* 0x00000000000c7947 */ /* 0x000fea0003800000 */
.L_x_68562:
[----:B------:R-:W-:-:S04]  /*9fa0*/  LOP3.LUT R3, R3, 0xffff, RZ, 0xc0, !PT ;  /* 0x0000ffff03037812 */ /* 0x000fc800078ec0ff */
[----:B------:R-:W-:-:S05]  /*9fb0*/  PRMT R3, R3, 0x8880, RZ ;  /* 0x0000888003037816 */ /* 0x000fca00000000ff */
[----:B------:R0:W-:Y:S02]  /*9fc0*/  STG.E desc[UR36][R16.64], R3 ;  /* 0x0000000310007986 */ /* 0x0001e4000c101924 */
.L_x_68536:
[----:B------:R-:W-:-:S07]  /*9fd0*/  VIADD R19, R19, 0x80 ;  /* 0x0000008013137836 */ /* 0x000fce0000000000 */
.L_x_68490:
[----:B------:R-:W-:Y:S05]  /*9fe0*/  BSYNC B6 ;  /* 0x0000000000067941 */ /* 0x000fea0003800000 */
.L_x_68489:
        /* <DEDUP_REMOVED lines=306> */
.L_x_68565:
        /* <DEDUP_REMOVED lines=20> */
.L_x_68569:
[----:B------:R0:W5:Y:S01]  /*b450*/  LDG.E.U8 R0, desc[UR36][R2.64] ;  /* 0x0000002402007981 */ /* 0x000162000c1e1100 */
[----:B------:R-:W-:Y:S05]  /*b460*/  BRA `(.L_x_68571) ;  /* 0x0000000c00547947 */ /* 0x000fea0003800000 */
.L_x_68568:
        /* <DEDUP_REMOVED lines=8> */
.L_x_68573:
[----:B------:R0:W5:Y:S01]  /*b4f0*/  LDG.E.U8 R0, desc[UR36][R2.64] ;  /* 0x0000002402007981 */ /* 0x000162000c1e1100 */
[----:B------:R-:W-:Y:S05]  /*b500*/  BRA `(.L_x_68571) ;  /* 0x0000000c002c7947 */ /* 0x000fea0003800000 */
.L_x_68572:
[----:B------:R0:W5:Y:S01]  /*b510*/  LDG.E.U16 R0, desc[UR36][R2.64] ;  /* 0x0000002402007981 */ /* 0x000162000c1e1500 */
[----:B------:R-:W-:Y:S05]  /*b520*/  BRA `(.L_x_68571) ;  /* 0x0000000c00247947 */ /* 0x000fea0003800000 */
.L_x_68567:
        /* <DEDUP_REMOVED lines=9> */
.L_x_68575:
[----:B------:R-:W2:Y:S02]  /*b5c0*/  LDG.E.U16 R4, desc[UR36][R2.64] ;  /* 0x0000002402047981 */ /* 0x000ea4000c1e1500 */
[----:B--2---:R-:W-:-:S06]  /*b5d0*/  HADD2.F32 R4, -RZ, R4.H0_H0 ;  /* 0x20000004ff047230 */ /* 0x004fcc0000004100 */
[----:B------:R-:W0:Y:S02]  /*b5e0*/  F2I.FTZ.TRUNC.NTZ R4, R4 ;  /* 0x0000000400047305 */ /* 0x000e24000021f100 */
[----:B0-----:R-:W-:Y:S01]  /*b5f0*/  PRMT R0, R4, 0x7610, R0 ;  /* 0x0000761004007816 */ /* 0x001fe20000000000 */
[----:B------:R-:W-:Y:S06]  /*b600*/  BRA `(.L_x_68571) ;  /* 0x0000000800ec7947 */ /* 0x000fec0003800000 */
.L_x_68574:
        /* <DEDUP_REMOVED lines=9> */
.L_x_68577:
[----:B------:R-:W2:Y:S02]  /*b6a0*/  LDG.E.U16 R2, desc[UR36][R2.64] ;  /* 0x0000002402027981 */ /* 0x000ea4000c1e1500 */
[----:B--2---:R-:W-:-:S06]  /*b6b0*/  HADD2.F32 R4, -RZ, R2.H0_H0 ;  /* 0x20000002ff047230 */ /* 0x004fcc0000004100 */
[----:B------:R-:W0:Y:S02]  /*b6c0*/  F2I.FTZ.TRUNC.NTZ R4, R4 ;  /* 0x0000000400047305 */ /* 0x000e24000021f100 */
[----:B0-----:R-:W-:Y:S01]  /*b6d0*/  PRMT R0, R4, 0x7610, R0 ;  /* 0x0000761004007816 */ /* 0x001fe20000000000 */
[----:B------:R-:W-:Y:S06]  /*b6e0*/  BRA `(.L_x_68571) ;  /* 0x0000000800b47947 */ /* 0x000fec0003800000 */
.L_x_68576:
[----:B------:R-:W2:Y:S02]  /*b6f0*/  LDG.E.64 R2, desc[UR36][R2.64] ;  /* 0x0000002402027981 */ /* 0x000ea4000c1e1b00 */
[----:B--2---:R4:W0:Y:S01]  /*b700*/  F2I.F64.TRUNC R0, R2 ;  /* 0x0000000200007311 */ /* 0x004822000030d100 */
[----:B------:R-:W-:Y:S05]  /*b710*/  BRA `(.L_x_68571) ;  /* 0x0000000800a87947 */ /* 0x000fea0003800000 */
.L_x_68566:
        /* <DEDUP_REMOVED lines=12> */
.L_x_68580:
[----:B------:R-:W2:Y:S02]  /*b7e0*/  LDG.E.64 R2, desc[UR36][R2.64] ;  /* 0x0000002402027981 */ /* 0x000ea4000c1e1b00 */
[----:B--2---:R0:W1:Y:S01]  /*b7f0*/  F2I.F64.TRUNC R0, R2 ;  /* 0x0000000200007311 */ /* 0x004062000030d100 */
[----:B------:R-:W-:Y:S05]  /*b800*/  BRA `(.L_x_68571) ;  /* 0x00000008006c7947 */ /* 0x000fea0003800000 */
.L_x_68579:
        /* <DEDUP_REMOVED lines=28> */
.L_x_68582:
        /* <DEDUP_REMOVED lines=15> */
.L_x_68581:
[----:B------:R-:W2:Y:S02]  /*bac0*/  LDG.E.U16 R4, desc[UR36][R2.64] ;  /* 0x0000002402047981 */ /* 0x000ea4000c1e1500 */
[----:B--2---:R-:W-:-:S06]  /*bad0*/  IMAD.U32 R4, R4, 0x10000, RZ ;  /* 0x0001000004047824 */ /* 0x004fcc00078e00ff */
[----:B------:R-:W0:Y:S02]  /*bae0*/  F2I.FTZ.TRUNC.NTZ R4, R4 ;  /* 0x0000000400047305 */ /* 0x000e24000021f100 */
[----:B0-----:R-:W-:Y:S01]  /*baf0*/  PRMT R0, R4, 0x7610, R0 ;  /* 0x0000761004007816 */ /* 0x001fe20000000000 */
[----:B------:R-:W-:Y:S06]  /*bb00*/  BRA `(.L_x_68571) ;  /* 0x0000000400ac7947 */ /* 0x000fec0003800000 */
.L_x_68578:
        /* <DEDUP_REMOVED lines=10> */
.L_x_68585:
        /* <DEDUP_REMOVED lines=21> */
.L_x_68589:
[----:B------:R-:W-:Y:S05]  /*bd00*/  BSYNC B1 ;  /* 0x0000000000017941 */ /* 0x000fea0003800000 */
.L_x_68588:
[----:B------:R-:W-:Y:S01]  /*bd10*/  IMAD.SHL.U32 R2, R2, 0x100000, RZ ;  /* 0x0010000002027824 */ /* 0x000fe200078e00ff */
[----:B------:R-:W-:-:S04]  /*bd20*/  LEA R3, R0, 0x3b800000, 0x17 ;  /* 0x3b80000000037811 */ /* 0x000fc800078eb8ff */
[----:B------:R-:W-:-:S07]  /*bd30*/  LOP3.LUT R4, R3, R2, R4, 0xfe, !PT ;  /* 0x0000000203047212 */ /* 0x000fce00078efe04 */
.L_x_68587:
[----:B------:R-:W-:Y:S05]  /*bd40*/  BSYNC B0 ;  /* 0x0000000000007941 */ /* 0x000fea0003800000 */
.L_x_68586:
[----:B------:R-:W0:Y:S02]  /*bd50*/  F2I.FTZ.TRUNC.NTZ R4, R4 ;  /* 0x0000000400047305 */ /* 0x000e24000021f100 */
[----:B0-----:R-:W-:Y:S01]  /*bd60*/  PRMT R0, R4, 0x7610, R0 ;  /* 0x0000761004007816 */ /* 0x001fe20000000000 */
[----:B------:R-:W-:Y:S06]  /*bd70*/  BRA `(.L_x_68571) ;  /* 0x0000000400107947 */ /* 0x000fec0003800000 */
.L_x_68584:
        /* <DEDUP_REMOVED lines=21> */
.L_x_68593:
[----:B------:R-:W-:Y:S05]  /*bed0*/  BSYNC B1 ;  /* 0x0000000000017941 */ /* 0x000fea0003800000 */
.L_x_68592:
[----:B------:R-:W-:Y:S01]  /*bee0*/  IMAD.SHL.U32 R2, R2, 0x200000, RZ ;  /* 0x0020000002027824 */ /* 0x000fe200078e00ff */
[----:B------:R-:W-:-:S04]  /*bef0*/  LEA R3, R0, 0x37800000, 0x17 ;  /* 0x3780000000037811 */ /* 0x000fc800078eb8ff */
[----:B------:R-:W-:-:S07]  /*bf00*/  LOP3.LUT R4, R3, R2, R4, 0xfe, !PT ;  /* 0x0000000203047212 */ /* 0x000fce00078efe04 */
.L_x_68591:
[----:B------:R-:W-:Y:S05]  /*bf10*/  BSYNC B0 ;  /* 0x0000000000007941 */ /* 0x000fea0003800000 */
.L_x_68590:
[----:B------:R-:W0:Y:S02]  /*bf20*/  F2I.FTZ.TRUNC.NTZ R4, R4 ;  /* 0x0000000400047305 */ /* 0x000e24000021f100 */
[----:B0-----:R-:W-:Y:S01]  /*bf30*/  PRMT R0, R4, 0x7610, R0 ;  /* 0x0000761004007816 */ /* 0x001fe20000000000 */
[----:B------:R-:W-:Y:S06]  /*bf40*/  BRA `(.L_x_68571) ;  /* 0x00000000009c7947 */ /* 0x000fec0003800000 */
.L_x_68583:
        /* <DEDUP_REMOVED lines=14> */
.L_x_68597:
[----:B------:R-:W-:Y:S05]  /*c030*/  BSYNC B0 ;  /* 0x0000000000007941 */ /* 0x000fea0003800000 */
.L_x_68596:
[----:B------:R-:W0:Y:S02]  /*c040*/  F2I.FTZ.TRUNC.NTZ R4, R4 ;  /* 0x0000000400047305 */ /* 0x000e24000021f100 */
[----:B0-----:R-:W-:Y:S01]  /*c050*/  PRMT R0, R4, 0x7610, R0 ;  /* 0x0000761004007816 */ /* 0x001fe20000000000 */
[----:B------:R-:W-:Y:S06]  /*c060*/  BRA `(.L_x_68571) ;  /* 0x0000000000547947 */ /* 0x000fec0003800000 */
.L_x_68570:
        /* <DEDUP_REMOVED lines=16> */
.L_x_68598:
[----:B------:R-:W-:Y:S01]  /*c170*/  PRMT R0, RZ, 0x7610, R0 ;  /* 0x00007610ff007816 */ /* 0x000fe20000000000 */
[----:B------:R-:W-:Y:S06]  /*c180*/  BRA `(.L_x_68571) ;  /* 0x00000000000c7947 */ /* 0x000fec0003800000 */
.L_x_68595:
[----:B------:R0:W5:Y:S01]  /*c190*/  LDG.E.U8 R0, desc[UR36][R2.64] ;  /* 0x0000002402007981 */ /* 0x000162000c1e1100 */
[----:B------:R-:W-:Y:S05]  /*c1a0*/  BRA `(.L_x_68571) ;  /* 0x0000000000047947 */ /* 0x000fea0003800000 */
.L_x_68594:
[----:B------:R0:W5:Y:S02]  /*c1b0*/  LDG.E.U8 R0, desc[UR36][R2.64] ;  /* 0x0000002402007981 */ /* 0x000164000c1e1100 */
.L_x_68571:
        /* <DEDUP_REMOVED lines=25> */
.L_x_68603:
        /* <DEDUP_REMOVED lines=21> */
.L_x_68602:
[----:B------:R-:W-:Y:S05]  /*c4a0*/  BSYNC B1 ;  /* 0x0000000000017941 */ /* 0x000fea0003800000 */
.L_x_68601:
[----:B------:R-:W-:Y:S05]  /*c4b0*/  BRA `(.L_x_68604) ;  /* 0x0000000000287947 */ /* 0x000fea0003800000 */
.L_x_68600:
        /* <DEDUP_REMOVED lines=10> */
.L_x_68604:
[----:B------:R-:W-:Y:S05]  /*c560*/  BSYNC B0 ;  /* 0x0000000000007941 */ /* 0x000fea0003800000 */
.L_x_68599:
        /* <DEDUP_REMOVED lines=14> */
.L_x_68608:
[----:B------:R-:W-:Y:S01]  /*c650*/  STG.E.U8 desc[UR36][R16.64], R3 ;  /* 0x0000000310007986 */ /* 0x000fe2000c101124 */
[----:B------:R-:W-:Y:S05]  /*c660*/  EXIT ;  /* 0x000000000000794d */ /* 0x000fea0003800000 */
.L_x_68607:
        /* <DEDUP_REMOVED lines=12> */
.L_x_68611:
[----:B------:R-:W-:-:S04]  /*c730*/  LOP3.LUT R3, R3, 0xffff, RZ, 0xc0, !PT ;  /* 0x0000ffff03037812 */ /* 0x000fc800078ec0ff */
[----:B------:R-:W-:-:S05]  /*c740*/  PRMT R3, R3, 0x8880, RZ ;  /* 0x0000888003037816 */ /* 0x000fca00000000ff */
[----:B------:R-:W-:Y:S01]  /*c750*/  STG.E desc[UR36][R16.64], R3 ;  /* 0x0000000310007986 */ /* 0x000fe2000c101924 */
[----:B------:R-:W-:Y:S05]  /*c760*/  EXIT ;  /* 0x000000000000794d */ /* 0x000fea0003800000 */
.L_x_68610:
[----:B------:R-:W-:-:S04]  /*c770*/  PRMT R3, R3, 0x8880, RZ ;  /* 0x0000888003037816 */ /* 0x000fc800000000ff */
[----:B------:R-:W-:-:S05]  /*c780*/  PRMT R3, R3, 0x7710, RZ ;  /* 0x0000771003037816 */ /* 0x000fca00000000ff */
[----:B------:R-:W-:Y:S01]  /*c790*/  STG.E.U16 desc[UR36][R16.64], R3 ;  /* 0x0000000310007986 */ /* 0x000fe2000c101524 */
[----:B------:R-:W-:Y:S05]  /*c7a0*/  EXIT ;  /* 0x000000000000794d */ /* 0x000fea0003800000 */
.L_x_68606:
        /* <DEDUP_REMOVED lines=9> */
.L_x_68613:
[----:B------:R-:W0:Y:S02]  /*c840*/  I2F.S8 R0, R3 ;  /* 0x0000000300007306 */ /* 0x000e240000001400 */
[----:B0-----:R-:W-:-:S05]  /*c850*/  F2FP.F16.F32.PACK_AB R0, RZ, R0 ;  /* 0x00000000ff00723e */ /* 0x001fca00000000ff */
[----:B------:R-:W-:Y:S01]  /*c860*/  STG.E.U16 desc[UR36][R16.64], R0 ;  /* 0x0000000010007986 */ /* 0x000fe2000c101524 */
[----:B------:R-:W-:Y:S05]  /*c870*/  EXIT ;  /* 0x000000000000794d */ /* 0x000fea0003800000 */
.L_x_68612:
        /* <DEDUP_REMOVED lines=10> */
.L_x_68615:
[----:B------:R-:W0:Y:S02]  /*c920*/  I2F.S8 R3, R3 ;  /* 0x0000000300037306 */ /* 0x000e240000001400 */
[----:B0-----:R-:W-:-:S04]  /*c930*/  F2FP.F16.F32.PACK_AB R3, RZ, R3 ;  /* 0x00000003ff03723e */ /* 0x001fc800000000ff */
[----:B------:R-:W-:-:S05]  /*c940*/  PRMT R3, R3, 0x5410, RZ ;  /* 0x0000541003037816 */ /* 0x000fca00000000ff */
[----:B------:R-:W-:Y:S01]  /*c950*/  STG.E desc[UR36][R16.64], R3 ;  /* 0x0000000310007986 */ /* 0x000fe2000c101924 */
[----:B------:R-:W-:Y:S05]  /*c960*/  EXIT ;  /* 0x000000000000794d */ /* 0x000fea0003800000 */
.L_x_68614:
[----:B------:R-:W-:-:S04]  /*c970*/  PRMT R2, R3, 0x8880, RZ ;  /* 0x0000888003027816 */ /* 0x000fc800000000ff */
[----:B------:R-:W-:-:S06]  /*c980*/  PRMT R2, R2, 0x7710, RZ ;  /* 0x0000771002027816 */ /* 0x000fcc00000000ff */
[----:B------:R-:W0:Y:S02]  /*c990*/  I2F.F64.S16 R2, R2 ;  /* 0x0000000200027312 */ /* 0x000e240000101c00 */
[----:B0-----:R-:W-:Y:S01]  /*c9a0*/  STG.E.64 desc[UR36][R16.64], R2 ;  /* 0x0000000210007986 */ /* 0x001fe2000c101b24 */
[----:B------:R-:W-:Y:S05]  /*c9b0*/  EXIT ;  /* 0x000000000000794d */ /* 0x000fea0003800000 */
.L_x_68605:
        /* <DEDUP_REMOVED lines=12> */
.L_x_68618:
[----:B------:R-:W-:Y:S02]  /*ca80*/  PRMT R4, R3, 0x8880, RZ ;  /* 0x0000888003047816 */ /* 0x000fe400000000ff */
[----:B------:R-:W-:Y:S02]  /*ca90*/  CS2R R6, SRZ ;  /* 0x0000000000067805 */ /* 0x000fe4000001ff00 */
[----:B------:R-:W-:-:S06]  /*caa0*/  PRMT R4, R4, 0x7710, RZ ;  /* 0x0000771004047816 */ /* 0x000fcc00000000ff */
[----:B------:R-:W0:Y:S02]  /*cab0*/  I2F.F64.S16 R4, R4 ;  /* 0x0000000400047312 */ /* 0x000e240000101c00 */
[----:B0-----:R-:W-:Y:S01]  /*cac0*/  STG.E.128 desc[UR36][R16.64], R4 ;  /* 0x0000000410007986 */ /* 0x001fe2000c101d24 */
[----:B------:R-:W-:Y:S05]  /*cad0*/  EXIT ;  /* 0x000000000000794d */ /* 0x000fea0003800000 */
.L_x_68617:
        /* <DEDUP_REMOVED lines=21> */
.L_x_68622:
[----:B------:R-:W-:Y:S05]  /*cc30*/  BSYNC B0 ;  /* 0x0000000000007941 */ /* 0x000fea0003800000 */
.L_x_68621:
[----:B------:R-:W-:-:S05]  /*cc40*/  LOP3.LUT R5, R0, R5, RZ, 0xfc, !PT ;  /* 0x0000000500057212 */ /* 0x000fca00078efcff */
[----:B------:R-:W-:Y:S01]  /*cc50*/  STG.E.U8 desc[UR36][R16.64], R5 ;  /* 0x0000000510007986 */ /* 0x000fe2000c101124 */
[----:B------:R-:W-:Y:S05]  /*cc60*/  EXIT ;  /* 0x000000000000794d */ /* 0x000fea0003800000 */
.L_x_68620:
        /* <DEDUP_REMOVED lines=13> */
.L_x_68624:
[----:B------:R-:W-:Y:S01]  /*cd40*/  IMAD.MOV.U32 R0, RZ, RZ, 0x7f ;  /* 0x0000007fff007424 */ /* 0x000fe200078e00ff */
[----:B------:R-:W-:-:S04]  /*cd50*/  ISETP.GT.U32.AND P0, PT, R2, 0x7f800000, PT ;  /* 0x7f8000000200780c */ /* 0x000fc80003f04070 */
[----:B------:R-:W-:-:S09]  /*cd60*/  SEL R0, R0, 0x7c, P0 ;  /* 0x0000007c00007807 */ /* 0x000fd20000000000 */
.L_x_68625:
[----:B------:R-:W-:Y:S05]  /*cd70*/  BSYNC B0 ;  /* 0x0000000000007941 */ /* 0x000fea0003800000 */
.L_x_68623:
[----:B------:R-:W-:-:S04]  /*cd80*/  LOP3.LUT R2, R3, 0x80000000, RZ, 0xc0, !PT ;  /* 0x8000000003027812 */ /* 0x000fc800078ec0ff */
[----:B------:R-:W-:-:S04]  /*cd90*/  SHF.R.U32.HI R3, RZ, 0x18, R2 ;  /* 0x00000018ff037819 */ /* 0x000fc80000011602 */
[----:B------:R-:W-:-:S05]  /*cda0*/  LOP3.LUT R3, R0, R3, RZ, 0xfc, !PT ;  /* 0x0000000300037212 */ /* 0x000fca00078efcff */
[----:B------:R-:W-:Y:S01]  /*cdb0*/  STG.E.U8 desc[UR36][R16.64], R3 ;  /* 0x0000000310007986 */ /* 0x000fe2000c101124 */
[----:B------:R-:W-:Y:S05]  /*cdc0*/  EXIT ;  /* 0x000000000000794d */ /* 0x000fea0003800000 */
.L_x_68619:
[----:B------:R-:W0:Y:S02]  /*cdd0*/  I2F.S8 R0, R3 ;  /* 0x0000000300007306 */ /* 0x000e240000001400 */
[----:B0-----:R-:W-:-:S05]  /*cde0*/  F2FP.BF16.F32.PACK_AB R0, RZ, R0 ;  /* 0x00000000ff00723e */ /* 0x001fca00000010ff */
[----:B------:R-:W-:Y:S01]  /*cdf0*/  STG.E.U16 desc[UR36][R16.64], R0 ;  /* 0x0000000010007986 */ /* 0x000fe2000c101524 */
[----:B------:R-:W-:Y:S05]  /*ce00*/  EXIT ;  /* 0x000000000000794d */ /* 0x000fea0003800000 */
.L_x_68616:
        /* <DEDUP_REMOVED lines=12> */
.L_x_68628:
        /* <DEDUP_REMOVED lines=17> */
.L_x_68631:
[----:B------:R-:W-:-:S04]  /*cfe0*/  LOP3.LUT R2, R3, 0x80000000, RZ, 0xc0, !PT ;  /* 0x8000000003027812 */ /* 0x000fc800078ec0ff */
[----:B------:R-:W-:-:S04]  /*cff0*/  SHF.R.U32.HI R3, RZ, 0x18, R2 ;  /* 0x00000018ff037819 */ /* 0x000fc80000011602 */
[----:B------:R-:W-:-:S04]  /*d000*/  LOP3.LUT R0, R0, R3, RZ, 0xfc, !PT ;  /* 0x0000000300007212 */ /* 0x000fc800078efcff */
[----:B------:R-:W-:-:S07]  /*d010*/  PRMT R8, R0, 0x7610, R8 ;  /* 0x0000761000087816 */ /* 0x000fce0000000008 */
.L_x_68630:
[----:B------:R-:W-:Y:S05]  /*d020*/  BSYNC B0 ;  /* 0x0000000000007941 */ /* 0x000fea0003800000 */
.L_x_68629:
[----:B------:R-:W-:Y:S01]  /*d030*/  STG.E.U8 desc[UR36][R16.64], R8 ;  /* 0x0000000810007986 */ /* 0x000fe2000c101124 */
[----:B------:R-:W-:Y:S05]  /*d040*/  EXIT ;  /* 0x000000000000794d */ /* 0x000fea0003800000 */
.L_x_68627:
        /* <DEDUP_REMOVED lines=17> */
.L_x_68634:
[----:B------:R-:W-:-:S04]  /*d160*/  LOP3.LUT R2, R3, 0x80000000, RZ, 0xc0, !PT ;  /* 0x8000000003027812 */ /* 0x000fc800078ec0ff */
[----:B------:R-:W-:-:S04]  /*d170*/  SHF.R.U32.HI R3, RZ, 0x18, R2 ;  /* 0x00000018ff037819 */ /* 0x000fc80000011602 */
[----:B------:R-:W-:-:S04]  /*d180*/  LOP3.LUT R0, R0, R3, RZ, 0xfc, !PT ;  /* 0x0000000300007212 */ /* 0x000fc800078efcff */
[----:B------:R-:W-:-:S07]  /*d190*/  PRMT R8, R0, 0x7610, R8 ;  /* 0x0000761000087816 */ /* 0x000fce0000000008 */
.L_x_68633:
[----:B------:R-:W-:Y:S05]  /*d1a0*/  BSYNC B0 ;  /* 0x0000000000007941 */ /* 0x000fea0003800000 */
.L_x_68632:
[----:B------:R-:W-:Y:S01]  /*d1b0*/  STG.E.U8 desc[UR36][R16.64], R8 ;  /* 0x0000000810007986 */ /* 0x000fe2000c101124 */
[----:B------:R-:W-:Y:S05]  /*d1c0*/  EXIT ;  /* 0x000000000000794d */ /* 0x000fea0003800000 */
.L_x_68626:
        /* <DEDUP_REMOVED lines=23> */
.L_x_68609:
        /* <DEDUP_REMOVED lines=16> */
.L_x_68637:
[----:B------:R-:W-:Y:S05]  /*d440*/  EXIT ;  /* 0x000000000000794d */ /* 0x000fea0003800000 */
.L_x_68636:
[----:B------:R-:W-:-:S04]  /*d450*/  LOP3.LUT R3, R3, 0xffff, RZ, 0xc0, !PT ;  /* 0x0000ffff03037812 */ /* 0x000fc800078ec0ff */
[----:B------:R-:W-:-:S05]  /*d460*/  PRMT R3, R3, 0x8880, RZ ;  /* 0x0000888003037816 */ /* 0x000fca00000000ff */
[----:B------:R-:W-:-:S05]  /*d470*/  IMAD.MOV.U32 R2, RZ, RZ, R3 ;  /* 0x000000ffff027224 */ /* 0x000fca00078e0003 */
[----:B------:R-:W-:-:S05]  /*d480*/  SHF.R.S32.HI R3, RZ, 0x1f, R2 ;  /* 0x0000001fff037819 */ /* 0x000fca0000011402 */
[----:B------:R-:W-:Y:S01]  /*d490*/  STG.E.64 desc[UR36][R16.64], R2 ;  /* 0x0000000210007986 */ /* 0x000fe2000c101b24 */
[----:B------:R-:W-:Y:S05]  /*d4a0*/  EXIT ;  /* 0x000000000000794d */ /* 0x000fea0003800000 */
.L_x_68635:
[----:B------:R-:W-:-:S04]  /*d4b0*/  LOP3.LUT R3, R3, 0xffff, RZ, 0xc0, !PT ;  /* 0x0000ffff03037812 */ /* 0x000fc800078ec0ff */
[----:B------:R-:W-:-:S05]  /*d4c0*/  PRMT R3, R3, 0x8880, RZ ;  /* 0x0000888003037816 */ /* 0x000fca00000000ff */
[----:B------:R-:W-:Y:S01]  /*d4d0*/  STG.E desc[UR36][R16.64], R3 ;  /* 0x0000000310007986 */ /* 0x000fe2000c101924 */
[----:B------:R-:W-:Y:S05]  /*d4e0*/  EXIT ;  /* 0x000000000000794d */ /* 0x000fea0003800000 */
.L_x_68638:
        /* <DEDUP_REMOVED lines=9> */
.L_x_71981:


//--------------------- .text._ZN2at6native27unrolled_elementwise_kernelIZNS0_50_GLOBAL__N__2680c7bb_12_PowKernel_cu_140f0503_289622pow_scalar_tensor_implIaEEvRNS_18TensorIteratorBaseET_EUlaE_St5arrayIPcLm2EELi4E23TrivialOffsetCalculatorILi1EjESC_NS0_6memory12LoadWithCastILi1EEENSD_13StoreWithCastILi1EEEEEviS6_T0_T2_T3_T4_T5_ --------------------------
	.section	.text._ZN2at6native27unrolled_elementwise_kernelIZNS0_50_GLOBAL__N__2680c7bb_12_PowKernel_cu_140f0503_289622pow_scalar_tensor_implIaEEvRNS_18TensorIteratorBaseET_EUlaE_St5arrayIPcLm2EELi4E23TrivialOffsetCalculatorILi1EjESC_NS0_6memory12LoadWithCastILi1EEENSD_13StoreWithCastILi1EEEEEviS6_T0_T2_T3_T4_T5_,"ax",@progbits
	.align	128
        .global         _ZN2at6native27unrolled_elementwise_kernelIZNS0_50_GLOBAL__N__2680c7bb_12_PowKernel_cu_140f0503_289622pow_scalar_tensor_implIaEEvRNS_18TensorIteratorBaseET_EUlaE_St5arrayIPcLm2EELi4E23TrivialOffsetCalculatorILi1EjESC_NS0_6memory12LoadWithCastILi1EEENSD_13StoreWithCastILi1EEEEEviS6_T0_T2_T3_T4_T5_
        .type           _ZN2at6native27unrolled_elementwise_kernelIZNS0_50_GLOBAL__N__2680c7bb_12_PowKernel_cu_140f0503_289622pow_scalar_tensor_implIaEEvRNS_18TensorIteratorBaseET_EUlaE_St5arrayIPcLm2EELi4E23TrivialOffsetCalculatorILi1EjESC_NS0_6memory12LoadWithCastILi1EEENSD_13StoreWithCastILi1EEEEEviS6_T0_T2_T3_T4_T5_,@function
        .size           _ZN2at6native27unrolled_elementwise_kernelIZNS0_50_GLOBAL__N__2680c7bb_12_PowKernel_cu_140f0503_289622pow_scalar_tensor_implIaEEvRNS_18TensorIteratorBaseET_EUlaE_St5arrayIPcLm2EELi4E23TrivialOffsetCalculatorILi1EjESC_NS0_6memory12LoadWithCastILi1EEENSD_13StoreWithCastILi1EEEEEviS6_T0_T2_T3_T4_T5_,(.L_x_71982 - _ZN2at6native27unrolled_elementwise_kernelIZNS0_50_GLOBAL__N__2680c7bb_12_PowKernel_cu_140f0503_289622pow_scalar_tensor_implIaEEvRNS_18TensorIteratorBaseET_EUlaE_St5arrayIPcLm2EELi4E23TrivialOffsetCalculatorILi1EjESC_NS0_6memory12LoadWithCastILi1EEENSD_13StoreWithCastILi1EEEEEviS6_T0_T2_T3_T4_T5_)
        .other          _ZN2at6native27unrolled_elementwise_kernelIZNS0_50_GLOBAL__N__2680c7bb_12_PowKernel_cu_140f0503_289622pow_scalar_tensor_implIaEEvRNS_18TensorIteratorBaseET_EUlaE_St5arrayIPcLm2EELi4E23TrivialOffsetCalculatorILi1EjESC_NS0_6memory12LoadWithCastILi1EEENSD_13StoreWithCastILi1EEEEEviS6_T0_T2_T3_T4_T5_,@"STO_CUDA_ENTRY STV_DEFAULT"
_ZN2at6native27unrolled_elementwise_kernelIZNS0_50_GLOBAL__N__2680c7bb_12_PowKernel_cu_140f0503_289622pow_scalar_tensor_implIaEEvRNS_18TensorIteratorBaseET_EUlaE_St5arrayIPcLm2EELi4E23TrivialOffsetCalculatorILi1EjESC_NS0_6memory12LoadWithCastILi1EEENSD_13StoreWithCastILi1EEEEEviS6_T0_T2_T3_T4_T5_:
.text._ZN2at6native27unrolled_elementwise_kernelIZNS0_50_GLOBAL__N__2680c7bb_12_PowKernel_cu_140f0503_289622pow_scalar_tensor_implIaEEvRNS_18TensorIteratorBaseET_EUlaE_St5arrayIPcLm2EELi4E23TrivialOffsetCalculatorILi1EjESC_NS0_6memory12LoadWithCastILi1EEENSD_13StoreWithCastILi1EEEEEviS6_T0_T2_T3_T4_T5_:
        /* <DEDUP_REMOVED lines=33> */
.L_x_68644:
[----:B------:R3:W5:Y:S01]  /*0210*/  LDG.E.U8 R18, desc[UR36][R2.64] ;  /* 0x0000002402127981 */ /* 0x000762000c1e1100 */
[----:B------:R-:W-:Y:S05]  /*0220*/  BRA `(.L_x_68646) ;  /* 0x0000000c00587947 */ /* 0x000fea0003800000 */
.L_x_68643:
        /* <DEDUP_REMOVED lines=8> */
.L_x_68648:
[----:B------:R1:W5:Y:S01]  /*02b0*/  LDG.E.U8 R18, desc[UR36][R2.64] ;  /* 0x0000002402127981 */ /* 0x000362000c1e1100 */
[----:B------:R-:W-:Y:S05]  /*02c0*/  BRA `(.L_x_68646) ;  /* 0x0000000c00307947 */ /* 0x000fea0003800000 */
.L_x_68647:
[----:B------:R2:W5:Y:S01]  /*02d0*/  LDG.E.U16 R18, desc[UR36][R2.64] ;  /* 0x0000002402127981 */ /* 0x000562000c1e1500 */
[----:B------:R-:W-:Y:S05]  /*02e0*/  BRA `(.L_x_68646) ;  /* 0x0000000c00287947 */ /* 0x000fea0003800000 */
.L_x_68642:
        /* <DEDUP_REMOVED lines=9> */
.L_x_68650:
[----:B------:R-:W2:Y:S02]  /*0380*/  LDG.E.U16 R0, desc[UR36][R2.64] ;  /* 0x0000002402007981 */ /* 0x000ea4000c1e1500 */
[----:B--2---:R-:W-:-:S06]  /*0390*/  HADD2.F32 R0, -RZ, R0.H0_H0 ;  /* 0x20000000ff007230 */ /* 0x004fcc0000004100 */
[----:B------:R-:W0:Y:S02]  /*03a0*/  F2I.FTZ.TRUNC.NTZ R0, R0 ;  /* 0x0000000000007305 */ /* 0x000e24000021f100 */
[----:B0-----:R-:W-:Y:S01]  /*03b0*/  PRMT R18, R0, 0x7610, R18 ;  /* 0x0000761000127816 */ /* 0x001fe20000000012 */
[----:B------:R-:W-:Y:S06]  /*03c0*/  BRA `(.L_x_68646) ;  /* 0x0000000800f07947 */ /* 0x000fec0003800000 */
.L_x_68649:
        /* <DEDUP_REMOVED lines=9> */
.L_x_68652:
[----:B------:R-:W2:Y:S02]  /*0460*/  LDG.E.U16 R2, desc[UR36][R2.64] ;  /* 0x0000002402027981 */ /* 0x000ea4000c1e1500 */
[----:B--2---:R-:W-:-:S06]  /*0470*/  HADD2.F32 R0, -RZ, R2.H0_H0 ;  /* 0x20000002ff007230 */ /* 0x004fcc0000004100 */
[----:B------:R-:W0:Y:S02]  /*0480*/  F2I.FTZ.TRUNC.NTZ R0, R0 ;  /* 0x0000000000007305 */ /* 0x000e24000021f100 */
[----:B0-----:R-:W-:Y:S01]  /*0490*/  PRMT R18, R0, 0x7610, R18 ;  /* 0x0000761000127816 */ /* 0x001fe20000000012 */
[----:B------:R-:W-:Y:S06]  /*04a0*/  BRA `(.L_x_68646) ;  /* 0x0000000800b87947 */ /* 0x000fec0003800000 */
.L_x_68651:
[----:B------:R-:W2:Y:S02]  /*04b0*/  LDG.E.64 R2, desc[UR36][R2.64] ;  /* 0x0000002402027981 */ /* 0x000ea4000c1e1b00 */
[----:B--2---:R0:W1:Y:S01]  /*04c0*/  F2I.F64.TRUNC R18, R2 ;  /* 0x0000000200127311 */ /* 0x004062000030d100 */
[----:B------:R-:W-:Y:S05]  /*04d0*/  BRA `(.L_x_68646) ;  /* 0x0000000800ac7947 */ /* 0x000fea0003800000 */
.L_x_68641:
        /* <DEDUP_REMOVED lines=12> */
.L_x_68655:
[----:B------:R-:W2:Y:S02]  /*05a0*/  LDG.E.64 R2, desc[UR36][R2.64] ;  /* 0x0000002402027981 */ /* 0x000ea4000c1e1b00 */
[----:B--2---:R0:W1:Y:S01]  /*05b0*/  F2I.F64.TRUNC R18, R2 ;  /* 0x0000000200127311 */ /* 0x004062000030d100 */
[----:B------:R-:W-:Y:S05]  /*05c0*/  BRA `(.L_x_68646) ;  /* 0x0000000800707947 */ /* 0x000fea0003800000 */
.L_x_68654:
        /* <DEDUP_REMOVED lines=28> */
.L_x_68657:
        /* <DEDUP_REMOVED lines=16> */
.L_x_68656:
[----:B------:R-:W2:Y:S02]  /*0890*/  LDG.E.U16 R0, desc[UR36][R2.64] ;  /* 0x0000002402007981 */ /* 0x000ea4000c1e1500 */
[----:B--2---:R-:W-:-:S06]  /*08a0*/  IMAD.U32 R0, R0, 0x10000, RZ ;  /* 0x0001000000007824 */ /* 0x004fcc00078e00ff */
[----:B------:R-:W0:Y:S02]  /*08b0*/  F2I.FTZ.TRUNC.NTZ R0, R0 ;  /* 0x0000000000007305 */ /* 0x000e24000021f100 */
[----:B0-----:R-:W-:Y:S01]  /*08c0*/  PRMT R18, R0, 0x7610, R18 ;  /* 0x0000761000127816 */ /* 0x001fe20000000012 */
[----:B------:R-:W-:Y:S06]  /*08d0*/  BRA `(.L_x_68646) ;  /* 0x0000000400ac7947 */ /* 0x000fec0003800000 */
.L_x_68653:
        /* <DEDUP_REMOVED lines=10> */
.L_x_68660:
        /* <DEDUP_REMOVED lines=21> */
.L_x_68664:
[----:B------:R-:W-:Y:S05]  /*0ad0*/  BSYNC B1 ;  /* 0x0000000000017941 */ /* 0x000fea0003800000 */
.L_x_68663:
[----:B------:R-:W-:Y:S01]  /*0ae0*/  LEA R3, R0, 0x3b800000, 0x17 ;  /* 0x3b80000000037811 */ /* 0x000fe200078eb8ff */
[----:B------:R-:W-:-:S05]  /*0af0*/  IMAD.SHL.U32 R0, R2, 0x100000, RZ ;  /* 0x0010000002007824 */ /* 0x000fca00078e00ff */
[----:B------:R-:W-:-:S07]  /*0b00*/  LOP3.LUT R0, R3, R0, R4, 0xfe, !PT ;  /* 0x0000000003007212 */ /* 0x000fce00078efe04 */
.L_x_68662:
[----:B------:R-:W-:Y:S05]  /*0b10*/  BSYNC B0 ;  /* 0x0000000000007941 */ /* 0x000fea0003800000 */
.L_x_68661:
[----:B------:R-:W0:Y:S02]  /*0b20*/  F2I.FTZ.TRUNC.NTZ R0, R0 ;  /* 0x0000000000007305 */ /* 0x000e24000021f100 */
[----:B0-----:R-:W-:Y:S01]  /*0b30*/  PRMT R18, R0, 0x7610, R18 ;  /* 0x0000761000127816 */ /* 0x001fe20000000012 */
[----:B------:R-:W-:Y:S06]  /*0b40*/  BRA `(.L_x_68646) ;  /* 0x0000000400107947 */ /* 0x000fec0003800000 */
.L_x_68659:
        /* <DEDUP_REMOVED lines=21> */
.L_x_68668:
[----:B------:R-:W-:Y:S05]  /*0ca0*/  BSYNC B1 ;  /* 0x0000000000017941 */ /* 0x000fea0003800000 */
.L_x_68667:
[----:B------:R-:W-:Y:S01]  /*0cb0*/  LEA R3, R0, 0x37800000, 0x17 ;  /* 0x3780000000037811 */ /* 0x000fe200078eb8ff */
[----:B------:R-:W-:-:S05]  /*0cc0*/  IMAD.SHL.U32 R0, R2, 0x200000, RZ ;  /* 0x0020000002007824 */ /* 0x000fca00078e00ff */
[----:B------:R-:W-:-:S07]  /*0cd0*/  LOP3.LUT R0, R3, R0, R4, 0xfe, !PT ;  /* 0x0000000003007212 */ /* 0x000fce00078efe04 */
.L_x_68666:
[----:B------:R-:W-:Y:S05]  /*0ce0*/  BSYNC B0 ;  /* 0x0000000000007941 */ /* 0x000fea0003800000 */
.L_x_68665:
[----:B------:R-:W0:Y:S02]  /*0cf0*/  F2I.FTZ.TRUNC.NTZ R0, R0 ;  /* 0x0000000000007305 */ /* 0x000e24000021f100 */
[----:B0-----:R-:W-:Y:S01]  /*0d00*/  PRMT R18, R0, 0x7610, R18 ;  /* 0x0000761000127816 */ /* 0x001fe20000000012 */
[----:B------:R-:W-:Y:S06]  /*0d10*/  BRA `(.L_x_68646) ;  /* 0x00000000009c7947 */ /* 0x000fec0003800000 */
.L_x_68658:
        /* <DEDUP_REMOVED lines=14> */
.L_x_68672:
[----:B------:R-:W-:Y:S05]  /*0e00*/  BSYNC B0 ;  /* 0x0000000000007941 */ /* 0x000fea0003800000 */
.L_x_68671:
[----:B------:R-:W0:Y:S02]  /*0e10*/  F2I.FTZ.TRUNC.NTZ R0, R0 ;  /* 0x0000000000007305 */ /* 0x000e24000021f100 */
[----:B0-----:R-:W-:Y:S01]  /*0e20*/  PRMT R18, R0, 0x7610, R18 ;  /* 0x0000761000127816 */ /* 0x001fe20000000012 */
[----:B------:R-:W-:Y:S06]  /*0e30*/  BRA `(.L_x_68646) ;  /* 0x0000000000547947 */ /* 0x000fec0003800000 */
.L_x_68645:
        /* <DEDUP_REMOVED lines=16> */
.L_x_68673:
[----:B------:R-:W-:Y:S01]  /*0f40*/  PRMT R18, RZ, 0x7610, R18 ;  /* 0x00007610ff127816 */ /* 0x000fe20000000012 */
[----:B------:R-:W-:Y:S06]  /*0f50*/  BRA `(.L_x_68646) ;  /* 0x00000000000c7947 */ /* 0x000fec0003800000 */
.L_x_68670:
[----:B------:R0:W5:Y:S01]  /*0f60*/  LDG.E.U8 R18, desc[UR36][R2.64] ;  /* 0x0000002402127981 */ /* 0x000162000c1e1100 */
[----:B------:R-:W-:Y:S05]  /*0f70*/  BRA `(.L_x_68646) ;  /* 0x0000000000047947 */ /* 0x000fea0003800000 */
.L_x_68669:
[----:B------:R0:W5:Y:S02]  /*0f80*/  LDG.E.U8 R18, desc[UR36][R2.64] ;  /* 0x0000002402127981 */ /* 0x000164000c1e1100 */
.L_x_68646:
[----:B------:R-:W2:Y:S02]  /*0f90*/  S2R R19, SR_TID.X ;  /* 0x0000000000137919 */ /* 0x000ea40000002100 */
[----:B--2---:R-:W-:-:S07]  /*0fa0*/  VIADD R19, R19, 0x80 ;  /* 0x0000008013137836 */ /* 0x004fce0000000000 */
.L_x_68640:
[----:B------:R-:W-:Y:S05]  /*0fb0*/  BSYNC B6 ;  /* 0x0000000000067941 */ /* 0x000fea0003800000 */
.L_x_68639:
        /* <DEDUP_REMOVED lines=23> */
.L_x_68679:
[----:B------:R0:W5:Y:S01]  /*1130*/  LDG.E.U8 R17, desc[UR36][R2.64] ;  /* 0x0000002402117981 */ /* 0x000162000c1e1100 */
[----:B------:R-:W-:Y:S05]  /*1140*/  BRA `(.L_x_68681) ;  /* 0x0000000c00547947 */ /* 0x000fea0003800000 */
.L_x_68678:
        /* <DEDUP_REMOVED lines=8> */
.L_x_68683:
[----:B------:R0:W5:Y:S01]  /*11d0*/  LDG.E.U8 R17, desc[UR36][R2.64] ;  /* 0x0000002402117981 */ /* 0x000162000c1e1100 */
[----:B------:R-:W-:Y:S05]  /*11e0*/  BRA `(.L_x_68681) ;  /* 0x0000000c002c7947 */ /* 0x000fea0003800000 */
.L_x_68682:
[----:B------:R0:W5:Y:S01]  /*11f0*/  LDG.E.U16 R17, desc[UR36][R2.64] ;  /* 0x0000002402117981 */ /* 0x000162000c1e1500 */
[----:B------:R-:W-:Y:S05]  /*1200*/  BRA `(.L_x_68681) ;  /* 0x0000000c00247947 */ /* 0x000fea0003800000 */
.L_x_68677:
        /* <DEDUP_REMOVED lines=9> */
.L_x_68685:
[----:B------:R-:W2:Y:S02]  /*12a0*/  LDG.E.U16 R0, desc[UR36][R2.64] ;  /* 0x0000002402007981 */ /* 0x000ea4000c1e1500 */
[----:B--2---:R-:W-:-:S06]  /*12b0*/  HADD2.F32 R0, -RZ, R0.H0_H0 ;  /* 0x20000000ff007230 */ /* 0x004fcc0000004100 */
[----:B------:R-:W0:Y:S02]  /*12c0*/  F2I.FTZ.TRUNC.NTZ R0, R0 ;  /* 0x0000000000007305 */ /* 0x000e24000021f100 */
[----:B0-----:R-:W-:Y:S01]  /*12d0*/  PRMT R17, R0, 0x7610, R17 ;  /* 0x0000761000117816 */ /* 0x001fe20000000011 */
[----:B------:R-:W-:Y:S06]  /*12e0*/  BRA `(.L_x_68681) ;  /* 0x0000000800ec7947 */ /* 0x000fec0003800000 */
.L_x_68684:
        /* <DEDUP_REMOVED lines=9> */
.L_x_68687:
[----:B------:R-:W2:Y:S02]  /*1380*/  LDG.E.U16 R2, desc[UR36][R2.64] ;  /* 0x0000002402027981 */ /* 0x000ea4000c1e1500 */
[----:B--2---:R-:W-:-:S06]  /*1390*/  HADD2.F32 R0, -RZ, R2.H0_H0 ;  /* 0x20000002ff007230 */ /* 0x004fcc0000004100 */
[----:B------:R-:W0:Y:S02]  /*13a0*/  F2I.FTZ.TRUNC.NTZ R0, R0 ;  /* 0x0000000000007305 */ /* 0x000e24000021f100 */
[----:B0-----:R-:W-:Y:S01]  /*13b0*/  PRMT R17, R0, 0x7610, R17 ;  /* 0x0000761000117816 */ /* 0x001fe20000000011 */
[----:B------:R-:W-:Y:S06]  /*13c0*/  BRA `(.L_x_68681) ;  /* 0x0000000800b47947 */ /* 0x000fec0003800000 */
.L_x_68686:
[----:B------:R-:W2:Y:S02]  /*13d0*/  LDG.E.64 R2, desc[UR36][R2.64] ;  /* 0x0000002402027981 */ /* 0x000ea4000c1e1b00 */
[----:B--2---:R0:W1:Y:S01]  /*13e0*/  F2I.F64.TRUNC R17, R2 ;  /* 0x0000000200117311 */ /* 0x004062000030d100 */
[----:B------:R-:W-:Y:S05]  /*13f0*/  BRA `(.L_x_68681) ;  /* 0x0000000800a87947 */ /* 0x000fea0003800000 */
.L_x_68676:
        /* <DEDUP_REMOVED lines=12> */
.L_x_68690:
[----:B------:R-:W2:Y:S02]  /*14c0*/  LDG.E.64 R2, desc[UR36][R2.64] ;  /* 0x0000002402027981 */ /* 0x000ea4000c1e1b00 */
[----:B--2---:R0:W1:Y:S01]  /*14d0*/  F2I.F64.TRUNC R17, R2 ;  /* 0x0000000200117311 */ /* 0x004062000030d100 */
[----:B------:R-:W-:Y:S05]  /*14e0*/  BRA `(.L_x_68681) ;  /* 0x00000008006c7947 */ /* 0x000fea0003800000 */
.L_x_68689:
        /* <DEDUP_REMOVED lines=28> */
.L_x_68692:
        /* <DEDUP_REMOVED lines=15> */
.L_x_68691:
[----:B------:R-:W2:Y:S02]  /*17a0*/  LDG.E.U16 R0, desc[UR36][R2.64] ;  /* 0x0000002402007981 */ /* 0x000ea4000c1e1500 */
[----:B--2---:R-:W-:-:S06]  /*17b0*/  IMAD.U32 R0, R0, 0x10000, RZ ;  /* 0x0001000000007824 */ /* 0x004fcc00078e00ff */
[----:B------:R-:W0:Y:S02]  /*17c0*/  F2I.FTZ.TRUNC.NTZ R0, R0 ;  /* 0x0000000000007305 */ /* 0x000e24000021f100 */
[----:B0-----:R-:W-:Y:S01]  /*17d0*/  PRMT R17, R0, 0x7610, R17 ;  /* 0x0000761000117816 */ /* 0x001fe20000000011 */
[----:B------:R-:W-:Y:S06]  /*17e0*/  BRA `(.L_x_68681) ;  /* 0x0000000400ac7947 */ /* 0x000fec0003800000 */
.L_x_68688:
        /* <DEDUP_REMOVED lines=10> */
.L_x_68695:
        /* <DEDUP_REMOVED lines=21> */
.L_x_68699:
[----:B------:R-:W-:Y:S05]  /*19e0*/  BSYNC B1 ;  /* 0x0000000000017941 */ /* 0x000fea0003800000 */
.L_x_68698:
[----:B------:R-:W-:Y:S01]  /*19f0*/  LEA R3, R0, 0x3b800000, 0x17 ;  /* 0x3b80000000037811 */ /* 0x000fe200078eb8ff */
[----:B------:R-:W-:-:S05]  /*1a00*/  IMAD.SHL.U32 R0, R2, 0x100000, RZ ;  /* 0x0010000002007824 */ /* 0x000fca00078e00ff */
[----:B------:R-:W-:-:S07]  /*1a10*/  LOP3.LUT R0, R3, R0, R4, 0xfe, !PT ;  /* 0x0000000003007212 */ /* 0x000fce00078efe04 */
.L_x_68697:
[----:B------:R-:W-:Y:S05]  /*1a20*/  BSYNC B0 ;  /* 0x0000000000007941 */ /* 0x000fea0003800000 */
.L_x_68696:
[----:B------:R-:W0:Y:S02]  /*1a30*/  F2I.FTZ.TRUNC.NTZ R0, R0 ;  /* 0x0000000000007305 */ /* 0x000e24000021f100 */
[----:B0-----:R-:W-:Y:S01]  /*1a40*/  PRMT R17, R0, 0x7610, R17 ;  /* 0x0000761000117816 */ /* 0x001fe20000000011 */
[----:B------:R-:W-:Y:S06]  /*1a50*/  BRA `(.L_x_68681) ;  /* 0x0000000400107947 */ /* 0x000fec0003800000 */
.L_x_68694:
        /* <DEDUP_REMOVED lines=21> */
.L_x_68703:
[----:B------:R-:W-:Y:S05]  /*1bb0*/  BSYNC B1 ;  /* 0x0000000000017941 */ /* 0x000fea0003800000 */
.L_x_68702:
[----:B------:R-:W-:Y:S01]  /*1bc0*/  LEA R3, R0, 0x37800000, 0x17 ;  /* 0x3780000000037811 */ /* 0x000fe200078eb8ff */
[----:B------:R-:W-:-:S05]  /*1bd0*/  IMAD.SHL.U32 R0, R2, 0x200000, RZ ;  /* 0x0020000002007824 */ /* 0x000fca00078e00ff */
[----:B------:R-:W-:-:S07]  /*1be0*/  LOP3.LUT R0, R3, R0, R4, 0xfe, !PT ;  /* 0x0000000003007212 */ /* 0x000fce00078efe04 */
.L_x_68701:
[----:B------:R-:W-:Y:S05]  /*1bf0*/  BSYNC B0 ;  /* 0x0000000000007941 */ /* 0x000fea0003800000 */
.L_x_68700:
[----:B------:R-:W0:Y:S02]  /*1c00*/  F2I.FTZ.TRUNC.NTZ R0, R0 ;  /* 0x0000000000007305 */ /* 0x000e24000021f100 */
[----:B0-----:R-:W-:Y:S01]  /*1c10*/  PRMT R17, R0, 0x7610, R17 ;  /* 0x0000761000117816 */ /* 0x001fe20000000011 */
[----:B------:R-:W-:Y:S06]  /*1c20*/  BRA `(.L_x_68681) ;  /* 0x00000000009c7947 */ /* 0x000fec0003800000 */
.L_x_68693:
        /* <DEDUP_REMOVED lines=14> */
.L_x_68707:
[----:B------:R-:W-:Y:S05]  /*1d10*/  BSYNC B0 ;  /* 0x0000000000007941 */ /* 0x000fea0003800000 */
.L_x_68706:
[----:B------:R-:W0:Y:S02]  /*1d20*/  F2I.FTZ.TRUNC.NTZ R0, R0 ;  /* 0x0000000000007305 */ /* 0x000e24000021f100 */
[----:B0-----:R-:W-:Y:S01]  /*1d30*/  PRMT R17, R0, 0x7610, R17 ;  /* 0x0000761000117816 */ /* 0x001fe20000000011 */
[----:B------:R-:W-:Y:S06]  /*1d40*/  BRA `(.L_x_68681) ;  /* 0x0000000000547947 */ /* 0x000fec0003800000 */
.L_x_68680:
        /* <DEDUP_REMOVED lines=16> */
.L_x_68708:
[----:B------:R-:W-:Y:S01]  /*1e50*/  PRMT R17, RZ, 0x7610, R17 ;  /* 0x00007610ff117816 */ /* 0x000fe20000000011 */
[----:B------:R-:W-:Y:S06]  /*1e60*/  BRA `(.L_x_68681) ;  /* 0x00000000000c7947 */ /* 0x000fec0003800000 */
.L_x_68705:
[----:B------:R3:W5:Y:S01]  /*1e70*/  LDG.E.U8 R17, desc[UR36][R2.64] ;  /* 0x0000002402117981 */ /* 0x000762000c1e1100 */
[----:B------:R-:W-:Y:S05]  /*1e80*/  BRA `(.L_x_68681) ;  /* 0x0000000000047947 */ /* 0x000fea0003800000 */
.L_x_68704:
[----:B------:R2:W5:Y:S02]  /*1e90*/  LDG.E.U8 R17, desc[UR36][R2.64] ;  /* 0x0000002402117981 */ /* 0x000564000c1e1100 */
.L_x_68681:
[----:B------:R-:W-:-:S07]  /*1ea0*/  VIADD R19, R19, 0x80 ;  /* 0x0000008013137836 */ /* 0x000fce0000000000 */
.L_x_68675:
[----:B------:R-:W-:Y:S05]  /*1eb0*/  BSYNC B6 ;  /* 0x0000000000067941 */ /* 0x000fea0003800000 */
.L_x_68674:
        /* <DEDUP_REMOVED lines=25> */
.L_x_68714:
[----:B------:R0:W5:Y:S01]  /*2050*/  LDG.E.U8 R16, desc[UR36][R2.64] ;  /* 0x0000002402107981 */ /* 0x000162000c1e1100 */
[----:B------:R-:W-:Y:S05]  /*2060*/  BRA `(.L_x_68716) ;  /* 0x0000000c00547947 */ /* 0x000fea0003800000 */
.L_x_68713:
        /* <DEDUP_REMOVED lines=8> */
.L_x_68718:
[----:B------:R0:W5:Y:S01]  /*20f0*/  LDG.E.U8 R16, desc[UR36][R2.64] ;  /* 0x0000002402107981 */ /* 0x000162000c1e1100 */
[----:B------:R-:W-:Y:S05]  /*2100*/  BRA `(.L_x_68716) ;  /* 0x0000000c002c7947 */ /* 0x000fea0003800000 */
.L_x_68717:
[----:B------:R0:W5:Y:S01]  /*2110*/  LDG.E.U16 R16, desc[UR36][R2.64] ;  /* 0x0000002402107981 */ /* 0x000162000c1e1500 */
[----:B------:R-:W-:Y:S05]  /*2120*/  BRA `(.L_x_68716) ;  /* 0x0000000c00247947 */ /* 0x000fea0003800000 */
.L_x_68712:
        /* <DEDUP_REMOVED lines=9> */
.L_x_68720:
[----:B------:R-:W2:Y:S02]  /*21c0*/  LDG.E.U16 R0, desc[UR36][R2.64] ;  /* 0x0000002402007981 */ /* 0x000ea4000c1e1500 */
[----:B--2---:R-:W-:-:S06]  /*21d0*/  HADD2.F32 R0, -RZ, R0.H0_H0 ;  /* 0x20000000ff007230 */ /* 0x004fcc0000004100 */
[----:B------:R-:W0:Y:S02]  /*21e0*/  F2I.FTZ.TRUNC.NTZ R0, R0 ;  /* 0x0000000000007305 */ /* 0x000e24000021f100 */
[----:B0-----:R-:W-:Y:S01]  /*21f0*/  PRMT R16, R0, 0x7610, R16 ;  /* 0x0000761000107816 */ /* 0x001fe20000000010 */
[----:B------:R-:W-:Y:S06]  /*2200*/  BRA `(.L_x_68716) ;  /* 0x0000000800ec7947 */ /* 0x000fec0003800000 */
.L_x_68719:
        /* <DEDUP_REMOVED lines=9> */
.L_x_68722:
[----:B------:R-:W2:Y:S02]  /*22a0*/  LDG.E.U16 R2, desc[UR36][R2.64] ;  /* 0x0000002402027981 */ /* 0x000ea4000c1e1500 */
[----:B--2---:R-:W-:-:S06]  /*22b0*/  HADD2.F32 R0, -RZ, R2.H0_H0 ;  /* 0x20000002ff007230 */ /* 0x004fcc0000004100 */
[----:B------:R-:W0:Y:S02]  /*22c0*/  F2I.FTZ.TRUNC.NTZ R0, R0 ;  /* 0x0000000000007305 */ /* 0x000e24000021f100 */
[----:B0-----:R-:W-:Y:S01]  /*22d0*/  PRMT R16, R0, 0x7610, R16 ;  /* 0x0000761000107816 */ /* 0x001fe20000000010 */
[----:B------:R-:W-:Y:S06]  /*22e0*/  BRA `(.L_x_68716) ;  /* 0x0000000800b47947 */ /* 0x000fec0003800000 */
.L_x_68721:
[----:B------:R-:W2:Y:S02]  /*22f0*/  LDG.E.64 R2, desc[UR36][R2.64] ;  /* 0x0000002402027981 */ /* 0x000ea4000c1e1b00 */
[----:B--2---:R0:W1:Y:S01]  /*2300*/  F2I.F64.TRUNC R16, R2 ;  /* 0x0000000200107311 */ /* 0x004062000030d100 */
[----:B------:R-:W-:Y:S05]  /*2310*/  BRA `(.L_x_68716) ;  /* 0x0000000800a87947 */ /* 0x000fea0003800000 */
.L_x_68711:
        /* <DEDUP_REMOVED lines=12> */
.L_x_68725:
[----:B------:R-:W2:Y:S02]  /*23e0*/  LDG.E.64 R2, desc[UR36][R2.64] ;  /* 0x0000002402027981 */ /* 0x000ea4000c1e1b00 */
[----:B--2---:R3:W4:Y:S01]  /*23f0*/  F2I.F64.TRUNC R16, R2 ;  /* 0x0000000200107311 */ /* 0x004722000030d100 */
[----:B------:R-:W-:Y:S05]  /*2400*/  BRA `(.L_x_68716) ;  /* 0x00000008006c7947 */ /* 0x000fea0003800000 */
.L_x_68724:
        /* <DEDUP_REMOVED lines=28> */
.L_x_68727:
        /* <DEDUP_REMOVED lines=15> */
.L_x_68726:
[----:B------:R-:W2:Y:S02]  /*26c0*/  LDG.E.U16 R0, desc[UR36][R2.64] ;  /* 0x0000002402007981 */ /* 0x000ea4000c1e1500 */
[----:B--2---:R-:W-:-:S06]  /*26d0*/  IMAD.U32 R0, R0, 0x10000, RZ ;  /* 0x0001000000007824 */ /* 0x004fcc00078e00ff */
[----:B------:R-:W0:Y:S02]  /*26e0*/  F2I.FTZ.TRUNC.NTZ R0, R0 ;  /* 0x0000000000007305 */ /* 0x000e24000021f100 */
[----:B0-----:R-:W-:Y:S01]  /*26f0*/  PRMT R16, R0, 0x7610, R16 ;  /* 0x0000761000107816 */ /* 0x001fe20000000010 */
[----:B------:R-:W-:Y:S06]  /*2700*/  BRA `(.L_x_68716) ;  /* 0x0000000400ac7947 */ /* 0x000fec0003800000 */
.L_x_68723:
        /* <DEDUP_REMOVED lines=10> */
.L_x_68730:
        /* <DEDUP_REMOVED lines=21> */
.L_x_68734:
[----:B------:R-:W-:Y:S05]  /*2900*/  BSYNC B1 ;  /* 0x0000000000017941 */ /* 0x000fea0003800000 */
.L_x_68733:
[----:B------:R-:W-:Y:S01]  /*2910*/  LEA R3, R0, 0x3b800000, 0x17 ;  /* 0x3b80000000037811 */ /* 0x000fe200078eb8ff */
[----:B------:R-:W-:-:S05]  /*2920*/  IMAD.SHL.U32 R0, R2, 0x100000, RZ ;  /* 0x0010000002007824 */ /* 0x000fca00078e00ff */
[----:B------:R-:W-:-:S07]  /*2930*/  LOP3.LUT R0, R3, R0, R4, 0xfe, !PT ;  /* 0x0000000003007212 */ /* 0x000fce00078efe04 */
.L_x_68732:
[----:B------:R-:W-:Y:S05]  /*2940*/  BSYNC B0 ;  /* 0x0000000000007941 */ /* 0x000fea0003800000 */
.L_x_68731:
[----:B------:R-:W0:Y:S02]  /*2950*/  F2I.FTZ.TRUNC.NTZ R0, R0 ;  /* 0x0000000000007305 */ /* 0x000e24000021f100 */
[----:B0-----:R-:W-:Y:S01]  /*2960*/  PRMT R16, R0, 0x7610, R16 ;  /* 0x0000761000107816 */ /* 0x001fe20000000010 */
[----:B------:R-:W-:Y:S06]  /*2970*/  BRA `(.L_x_68716) ;  /* 0x0000000400107947 */ /* 0x000fec0003800000 */
.L_x_68729:
        /* <DEDUP_REMOVED lines=21> */
.L_x_68738:
[----:B------:R-:W-:Y:S05]  /*2ad0*/  BSYNC B1 ;  /* 0x0000000000017941 */ /* 0x000fea0003800000 */
.L_x_68737:
[----:B------:R-:W-:Y:S01]  /*2ae0*/  LEA R3, R0, 0x37800000, 0x17 ;  /* 0x3780000000037811 */ /* 0x000fe200078eb8ff */
[----:B------:R-:W-:-:S05]  /*2af0*/  IMAD.SHL.U32 R0, R2, 0x200000, RZ ;  /* 0x0020000002007824 */ /* 0x000fca00078e00ff */
[----:B------:R-:W-:-:S07]  /*2b00*/  LOP3.LUT R0, R3, R0, R4, 0xfe, !PT ;  /* 0x0000000003007212 */ /* 0x000fce00078efe04 */
.L_x_68736:
[----:B------:R-:W-:Y:S05]  /*2b10*/  BSYNC B0 ;  /* 0x0000000000007941 */ /* 0x000fea0003800000 */
.L_x_68735:
[----:B------:R-:W0:Y:S02]  /*2b20*/  F2I.FTZ.TRUNC.NTZ R0, R0 ;  /* 0x0000000000007305 */ /* 0x000e24000021f100 */
[----:B0-----:R-:W-:Y:S01]  /*2b30*/  PRMT R16, R0, 0x7610, R16 ;  /* 0x0000761000107816 */ /* 0x001fe20000000010 */
[----:B------:R-:W-:Y:S06]  /*2b40*/  BRA `(.L_x_68716) ;  /* 0x00000000009c7947 */ /* 0x000fec0003800000 */
.L_x_68728:
        /* <DEDUP_REMOVED lines=14> */
.L_x_68742:
[----:B------:R-:W-:Y:S05]  /*2c30*/  BSYNC B0 ;  /* 0x0000000000007941 */ /* 0x000fea0003800000 */
.L_x_68741:
[----:B------:R-:W0:Y:S02]  /*2c40*/  F2I.FTZ.TRUNC.NTZ R0, R0 ;  /* 0x0000000000007305 */ /* 0x000e24000021f100 */
[----:B0-----:R-:W-:Y:S01]  /*2c50*/  PRMT R16, R0, 0x7610, R16 ;  /* 0x0000761000107816 */ /* 0x001fe20000000010 */
[----:B------:R-:W-:Y:S06]  /*2c60*/  BRA `(.L_x_68716) ;  /* 0x0000000000547947 */ /* 0x000fec0003800000 */
.L_x_68715:
        /* <DEDUP_REMOVED lines=16> */
.L_x_68743:
[----:B------:R-:W-:Y:S01]  /*2d70*/  PRMT R16, RZ, 0x7610, R16 ;  /* 0x00007610ff107816 */ /* 0x000fe20000000010 */
[----:B------:R-:W-:Y:S06]  /*2d80*/  BRA `(.L_x_68716) ;  /* 0x00000000000c7947 */ /* 0x000fec0003800000 */
.L_x_68740:
[----:B------:R2:W5:Y:S01]  /*2d90*/  LDG.E.U8 R16, desc[UR36][R2.64] ;  /* 0x0000002402107981 */ /* 0x000562000c1e1100 */
[----:B------:R-:W-:Y:S05]  /*2da0*/  BRA `(.L_x_68716) ;  /* 0x0000000000047947 */ /* 0x000fea0003800000 */
.L_x_68739:
[----:B------:R1:W5:Y:S02]  /*2db0*/  LDG.E.U8 R16, desc[UR36][R2.64] ;  /* 0x0000002402107981 */ /* 0x000364000c1e1100 */
.L_x_68716:
[----:B------:R-:W-:-:S07]  /*2dc0*/  VIADD R19, R19, 0x80 ;  /* 0x0000008013137836 */ /* 0x000fce0000000000 */
.L_x_68710:
[----:B------:R-:W-:Y:S05]  /*2dd0*/  BSYNC B6 ;  /* 0x0000000000067941 */ /* 0x000fea0003800000 */
.L_x_68709:
        /* <DEDUP_REMOVED lines=22> */
.L_x_68749:
[----:B------:R0:W5:Y:S01]  /*2f40*/  LDG.E.U8 R25, desc[UR36][R2.64] ;  /* 0x0000002402197981 */ /* 0x000162000c1e1100 */
[----:B------:R-:W-:Y:S05]  /*2f50*/  BRA `(.L_x_68745) ;  /* 0x0000000c00507947 */ /* 0x000fea0003800000 */
.L_x_68748:
        /* <DEDUP_REMOVED lines=8> */
.L_x_68752:
[----:B------:R0:W5:Y:S01]  /*2fe0*/  LDG.E.U8 R25, desc[UR36][R2.64] ;  /* 0x0000002402197981 */ /* 0x000162000c1e1100 */
[----:B------:R-:W-:Y:S05]  /*2ff0*/  BRA `(.L_x_68745) ;  /* 0x0000000c00287947 */ /* 0x000fea0003800000 */
.L_x_68751:
[----:B------:R0:W5:Y:S01]  /*3000*/  LDG.E.U16 R25, desc[UR36][R2.64] ;  /* 0x0000002402197981 */ /* 0x000162000c1e1500 */
[----:B------:R-:W-:Y:S05]  /*3010*/  BRA `(.L_x_68745) ;  /* 0x0000000c00207947 */ /* 0x000fea0003800000 */
.L_x_68747:
        /* <DEDUP_REMOVED lines=9> */
.L_x_68754:
[----:B------:R-:W2:Y:S02]  /*30b0*/  LDG.E.U16 R0, desc[UR36][R2.64] ;  /* 0x0000002402007981 */ /* 0x000ea4000c1e1500 */
[----:B--2---:R-:W-:-:S06]  /*30c0*/  HADD2.F32 R0, -RZ, R0.H0_H0 ;  /* 0x20000000ff007230 */ /* 0x004fcc0000004100 */
[----:B------:R-:W0:Y:S02]  /*30d0*/  F2I.FTZ.TRUNC.NTZ R0, R0 ;  /* 0x0000000000007305 */ /* 0x000e24000021f100 */
[----:B0-----:R-:W-:Y:S01]  /*30e0*/  PRMT R25, R0, 0x7610, R25 ;  /* 0x0000761000197816 */ /* 0x001fe20000000019 */
[----:B------:R-:W-:Y:S06]  /*30f0*/  BRA `(.L_x_68745) ;  /* 0x0000000800e87947 */ /* 0x000fec0003800000 */
.L_x_68753:
        /* <DEDUP_REMOVED lines=9> */
.L_x_68756:
[----:B------:R-:W2:Y:S02]  /*3190*/  LDG.E.U16 R2, desc[UR36][R2.64] ;  /* 0x0000002402027981 */ /* 0x000ea4000c1e1500 */
[----:B--2---:R-:W-:-:S06]  /*31a0*/  HADD2.F32 R0, -RZ, R2.H0_H0 ;  /* 0x20000002ff007230 */ /* 0x004fcc0000004100 */
[----:B------:R-:W0:Y:S02]  /*31b0*/  F2I.FTZ.TRUNC.NTZ R0, R0 ;  /* 0x0000000000007305 */ /* 0x000e24000021f100 */
[----:B0-----:R-:W-:Y:S01]  /*31c0*/  PRMT R25, R0, 0x7610, R25 ;  /* 0x0000761000197816 */ /* 0x001fe20000000019 */
[----:B------:R-:W-:Y:S06]  /*31d0*/  BRA `(.L_x_68745) ;  /* 0x0000000800b07947 */ /* 0x000fec0003800000 */
.L_x_68755:
[----:B------:R-:W2:Y:S02]  /*31e0*/  LDG.E.64 R2, desc[UR36][R2.64] ;  /* 0x0000002402027981 */ /* 0x000ea4000c1e1b00 */
[----:B--2---:R0:W1:Y:S01]  /*31f0*/  F2I.F64.TRUNC R25, R2 ;  /* 0x0000000200197311 */ /* 0x004062000030d100 */
[----:B------:R-:W-:Y:S05]  /*3200*/  BRA `(.L_x_68745) ;  /* 0x0000000800a47947 */ /* 0x000fea0003800000 */
.L_x_68746:
        /* <DEDUP_REMOVED lines=12> */
.L_x_68759:
[----:B------:R-:W2:Y:S02]  /*32d0*/  LDG.E.64 R2, desc[UR36][R2.64] ;  /* 0x0000002402027981 */ /* 0x000ea4000c1e1b00 */
[----:B--2---:R0:W1:Y:S01]  /*32e0*/  F2I.F64.TRUNC R25, R2 ;  /* 0x0000000200197311 */ /* 0x004062000030d100 */
[----:B------:R-:W-:Y:S05]  /*32f0*/  BRA `(.L_x_68745) ;  /* 0x0000000800687947 */ /* 0x000fea0003800000 */
.L_x_68758:
        /* <DEDUP_REMOVED lines=28> */
.L_x_68761:
        /* <DEDUP_REMOVED lines=15> */
.L_x_68760:
[----:B------:R-:W2:Y:S02]  /*35b0*/  LDG.E.U16 R0, desc[UR36][R2.64] ;  /* 0x0000002402007981 */ /* 0x000ea4000c1e1500 */
[----:B--2---:R-:W-:-:S06]  /*35c0*/  IMAD.U32 R0, R0, 0x10000, RZ ;  /* 0x0001000000007824 */ /* 0x004fcc00078e00ff */
[----:B------:R-:W0:Y:S02]  /*35d0*/  F2I.FTZ.TRUNC.NTZ R0, R0 ;  /* 0x0000000000007305 */ /* 0x000e24000021f100 */
[----:B0-----:R-:W-:Y:S01]  /*35e0*/  PRMT R25, R0, 0x7610, R25 ;  /* 0x0000761000197816 */ /* 0x001fe20000000019 */
[----:B------:R-:W-:Y:S06]  /*35f0*/  BRA `(.L_x_68745) ;  /* 0x0000000400a87947 */ /* 0x000fec0003800000 */
.L_x_68757:
        /* <DEDUP_REMOVED lines=10> */
.L_x_68764:
        /* <DEDUP_REMOVED lines=21> */
.L_x_68768:
[----:B------:R-:W-:Y:S05]  /*37f0*/  BSYNC B1 ;  /* 0x0000000000017941 */ /* 0x000fea0003800000 */
.L_x_68767:
[----:B------:R-:W-:Y:S01]  /*3800*/  LEA R3, R0, 0x3b800000, 0x17 ;  /* 0x3b80000000037811 */ /* 0x000fe200078eb8ff */
[----:B------:R-:W-:-:S05]  /*3810*/  IMAD.SHL.U32 R0, R2, 0x100000, RZ ;  /* 0x0010000002007824 */ /* 0x000fca00078e00ff */
[----:B------:R-:W-:-:S07]  /*3820*/  LOP3.LUT R0, R3, R0, R4, 0xfe, !PT ;  /* 0x0000000003007212 */ /* 0x000fce00078efe04 */
.L_x_68766:
[----:B------:R-:W-:Y:S05]  /*3830*/  BSYNC B0 ;  /* 0x0000000000007941 */ /* 0x000fea0003800000 */
.L_x_68765:
[----:B------:R-:W0:Y:S02]  /*3840*/  F2I.FTZ.TRUNC.NTZ R0, R0 ;  /* 0x0000000000007305 */ /* 0x000e24000021f100 */
[----:B0-----:R-:W-:Y:S01]  /*3850*/  PRMT R25, R0, 0x7610, R25 ;  /* 0x0000761000197816 */ /* 0x001fe20000000019 */
[----:B------:R-:W-:Y:S06]  /*3860*/  BRA `(.L_x_68745) ;  /* 0x00000004000c7947 */ /* 0x000fec0003800000 */
.L_x_68763:
        /* <DEDUP_REMOVED lines=21> */
.L_x_68772:
[----:B------:R-:W-:Y:S05]  /*39c0*/  BSYNC B1 ;  /* 0x0000000000017941 */ /* 0x000fea0003800000 */
.L_x_68771:
[----:B------:R-:W-:Y:S01]  /*39d0*/  LEA R3, R0, 0x37800000, 0x17 ;  /* 0x3780000000037811 */ /* 0x000fe200078eb8ff */
[----:B------:R-:W-:-:S05]  /*39e0*/  IMAD.SHL.U32 R0, R2, 0x200000, RZ ;  /* 0x0020000002007824 */ /* 0x000fca00078e00ff */
[----:B------:R-:W-:-:S07]  /*39f0*/  LOP3.LUT R0, R3, R0, R4, 0xfe, !PT ;  /* 0x0000000003007212 */ /* 0x000fce00078efe04 */
.L_x_68770:
[----:B------:R-:W-:Y:S05]  /*3a00*/  BSYNC B0 ;  /* 0x0000000000007941 */ /* 0x000fea0003800000 */
.L_x_68769:
[----:B------:R-:W0:Y:S02]  /*3a10*/  F2I.FTZ.TRUNC.NTZ R0, R0 ;  /* 0x0000000000007305 */ /* 0x000e24000021f100 */
[----:B0-----:R-:W-:Y:S01]  /*3a20*/  PRMT R25, R0, 0x7610, R25 ;  /* 0x0000761000197816 */ /* 0x001fe20000000019 */
[----:B------:R-:W-:Y:S06]  /*3a30*/  BRA `(.L_x_68745) ;  /* 0x0000000000987947 */ /* 0x000fec0003800000 */
.L_x_68762:
        /* <DEDUP_REMOVED lines=14> */
.L_x_68776:
[----:B------:R-:W-:Y:S05]  /*3b20*/  BSYNC B0 ;  /* 0x0000000000007941 */ /* 0x000fea0003800000 */
.L_x_68775:
[----:B------:R-:W0:Y:S02]  /*3b30*/  F2I.FTZ.TRUNC.NTZ R0, R0 ;  /* 0x0000000000007305 */ /* 0x000e24000021f100 */
[----:B0-----:R-:W-:Y:S01]  /*3b40*/  PRMT R25, R0, 0x7610, R25 ;  /* 0x0000761000197816 */ /* 0x001fe20000000019 */
[----:B------:R-:W-:Y:S06]  /*3b50*/  BRA `(.L_x_68745) ;  /* 0x0000000000507947 */ /* 0x000fec0003800000 */
.L_x_68750:
        /* <DEDUP_REMOVED lines=16> */
.L_x_68777:
[----:B------:R-:W-:Y:S05]  /*3c60*/  BRA `(.L_x_68745) ;  /* 0x00000000000c7947 */ /* 0x000fea0003800000 */
.L_x_68774:
[----:B------:R0:W5:Y:S01]  /*3c70*/  LDG.E.U8 R25, desc[UR36][R2.64] ;  /* 0x0000002402197981 */ /* 0x000162000c1e1100 */
[----:B------:R-:W-:Y:S05]  /*3c80*/  BRA `(.L_x_68745) ;  /* 0x0000000000047947 */ /* 0x000fea0003800000 */
.L_x_68773:
[----:B------:R0:W5:Y:S02]  /*3c90*/  LDG.E.U8 R25, desc[UR36][R2.64] ;  /* 0x0000002402197981 */ /* 0x000164000c1e1100 */
.L_x_68745:
[----:B------:R-:W-:Y:S05]  /*3ca0*/  BSYNC B6 ;  /* 0x0000000000067941 */ /* 0x000fea0003800000 */
.L_x_68744:
[----:B------:R-:W-:Y:S01]  /*3cb0*/  PRMT R0, R23, 0x9910, RZ ;  /* 0x0000991017007816 */ /* 0x000fe200000000ff */
[----:B------:R-:W-:Y:S03]  /*3cc0*/  BSSY B1, `(.L_x_68778) ;  /* 0x0000162000017945 */ /* 0x000fe60003800000 */
[----:B------:R-:W-:-:S13]  /*3cd0*/  ISETP.NE.AND P0, PT, R0, 0x1, PT ;  /* 0x000000010000780c */ /* 0x000fda0003f05270 */
[----:B------:R-:W-:Y:S05]  /*3ce0*/  @!P0 BRA `(.L_x_68779) ;  /* 0x0000001400388947 */ /* 0x000fea0003800000 */
[----:B------:R-:W-:Y:S01]  /*3cf0*/  ISETP.NE.AND P0, PT, R0, 0xff, PT ;  /* 0x000000ff0000780c */ /* 0x000fe20003f05270 */
[----:B------:R-:W-:-:S12]  /*3d00*/  BSSY B0, `(.L_x_68780) ;  /* 0x000014b000007945 */ /* 0x000fd80003800000 */
[----:B------:R-:W-:Y:S05]  /*3d10*/  @P0 BRA `(.L_x_68781) ;  /* 0x0000000c00400947 */ /* 0x000fea0003800000 */
[----:B------:R-:W0:Y:S01]  /*3d20*/  S2R R19, SR_TID.X ;  /* 0x0000000000137919 */ /* 0x000e220000002100 */
[----:B------:R-:W-:Y:S01]  /*3d30*/  BSSY B2, `(.L_x_68782) ;  /* 0x0000033000027945 */ /* 0x000fe20003800000 */
[----:B0-----:R-:W-:-:S13]  /*3d40*/  ISETP.GE.AND P0, PT, R19, R22, PT ;  /* 0x000000161300720c */ /* 0x001fda0003f06270 */
        /* <DEDUP_REMOVED lines=8> */
[C---:B------:R-:W-:Y:S01]  /*3dd0*/  VIADD R0, R18.reuse, 0x1 ;  /* 0x0000000112007836 */ /* 0x040fe20000000000 */
[----:B--234-:R-:W-:Y:S01]  /*3de0*/  LOP3.LUT R3, R18, 0x1, RZ, 0xc0, !PT ;  /* 0x0000000112037812 */ /* 0x01cfe200078ec0ff */
[----:B------:R-:W-:-:S03]  /*3df0*/  IMAD.MOV.U32 R2, RZ, RZ, 0x1 ;  /* 0x00000001ff027424 */ /* 0x000fc600078e00ff */
[----:B------:R-:W-:Y:S02]  /*3e00*/  LOP3.LUT R0, R0, 0xff, RZ, 0xc0, !PT ;  /* 0x000000ff00007812 */ /* 0x000fe400078ec0ff */
[----:B------:R-:W-:Y:S02]  /*3e10*/  ISETP.NE.U32.AND P0, PT, R3, 0x1, PT ;  /* 0x000000010300780c */ /* 0x000fe40003f05070 */
[----:B------:R-:W-:Y:S02]  /*3e20*/  ISETP.GE.U32.AND P1, PT, R0, 0x3, PT ;  /* 0x000000030000780c */ /* 0x000fe40003f26070 */
[----:B------:R-:W-:Y:S02]  /*3e30*/  LOP3.LUT R3, R18, 0x80, RZ, 0xc0, !PT ;  /* 0x0000008012037812 */ /* 0x000fe400078ec0ff */
[----:B------:R-:W-:Y:S02]  /*3e40*/  SEL R0, R2, 0xff, P0 ;  /* 0x000000ff02007807 */ /* 0x000fe40000000000 */
[----:B------:R-:W-:-:S07]  /*3e50*/  LEA.HI R3, R3, R18, RZ, 0x19 ;  /* 0x0000001203037211 */ /* 0x000fce00078fc8ff */
[----:B------:R-:W-:Y:S05]  /*3e60*/  @!P1 BRA `(.L_x_68786) ;  /* 0x0000000000649947 */ /* 0x000fea0003800000 */
[----:B------:R-:W-:Y:S01]  /*3e70*/  PRMT R3, R3, 0x8880, RZ ;  /* 0x0000888003037816 */ /* 0x000fe200000000ff */
[----:B------:R-:W-:-:S03]  /*3e80*/  IMAD.MOV.U32 R2, RZ, RZ, -0x1ff ;  /* 0xfffffe01ff027424 */ /* 0x000fc600078e00ff */
[----:B------:R-:W-:-:S04]  /*3e90*/  SHF.R.S32.HI R3, RZ, 0x1, R3 ;  /* 0x00000001ff037819 */ /* 0x000fc80000011403 */
[----:B------:R-:W-:-:S07]  /*3ea0*/  PRMT R4, R3, 0x7610, R4 ;  /* 0x0000761003047816 */ /* 0x000fce0000000004 */
.L_x_68787:
        /* <DEDUP_REMOVED lines=21> */
.L_x_68786:
[----:B------:R-:W-:Y:S05]  /*4000*/  BSYNC B3 ;  /* 0x0000000000037941 */ /* 0x000fea0003800000 */
.L_x_68785:
[----:B------:R-:W-:Y:S05]  /*4010*/  BRA `(.L_x_68783) ;  /* 0x0000000000107947 */ /* 0x000fea0003800000 */
.L_x_68784:
[----:B------:R-:W-:Y:S01]  /*4020*/  LOP3.LUT R18, R18, 0x1, RZ, 0xc0, !PT ;  /* 0x0000000112127812 */ /* 0x000fe200078ec0ff */
[----:B------:R-:W-:-:S03]  /*4030*/  IMAD.MOV.U32 R0, RZ, RZ, 0x1 ;  /* 0x00000001ff007424 */ /* 0x000fc600078e00ff */
[----:B------:R-:W-:-:S04]  /*4040*/  ISETP.NE.U32.AND P0, PT, R18, 0x1, PT ;  /* 0x000000011200780c */ /* 0x000fc80003f05070 */
[----:B------:R-:W-:-:S09]  /*4050*/  SEL R0, R0, 0xffff, P0 ;  /* 0x0000ffff00007807 */ /* 0x000fd20000000000 */
.L_x_68783:
[----:B------:R-:W-:Y:S05]  /*4060*/  BSYNC B2 ;  /* 0x0000000000027941 */ /* 0x000fea0003800000 */
.L_x_68782:
[----:B-1234-:R-:W-:Y:S01]  /*4070*/  VIADD R3, R19, 0x80 ;  /* 0x0000008013037836 */ /* 0x01efe20000000000 */
        /* <DEDUP_REMOVED lines=10> */
[C---:B------:R-:W-:Y:S01]  /*4120*/  VIADD R2, R17.reuse, 0x1 ;  /* 0x0000000111027836 */ /* 0x040fe20000000000 */
[----:B------:R-:W-:Y:S01]  /*4130*/  LOP3.LUT R3, R17, 0x1, RZ, 0xc0, !PT ;  /* 0x0000000111037812 */ /* 0x000fe200078ec0ff */
        /* <DEDUP_REMOVED lines=12> */
.L_x_68793:
        /* <DEDUP_REMOVED lines=20> */
.L_x_68792:
[----:B------:R-:W-:Y:S05]  /*4340*/  BSYNC B3 ;  /* 0x0000000000037941 */ /* 0x000fea0003800000 */
.L_x_68791:
[----:B------:R-:W-:Y:S05]  /*4350*/  BRA `(.L_x_68789) ;  /* 0x0000000000107947 */ /* 0x000fea0003800000 */
.L_x_68790:
[----:B------:R-:W-:Y:S01]  /*4360*/  LOP3.LUT R17, R17, 0x1, RZ, 0xc0, !PT ;  /* 0x0000000111117812 */ /* 0x000fe200078ec0ff */
[----:B------:R-:W-:-:S03]  /*4370*/  IMAD.MOV.U32 R18, RZ, RZ, 0x1 ;  /* 0x00000001ff127424 */ /* 0x000fc600078e00ff */
[----:B------:R-:W-:-:S04]  /*4380*/  ISETP.NE.U32.AND P0, PT, R17, 0x1, PT ;  /* 0x000000011100780c */ /* 0x000fc80003f05070 */
[----:B------:R-:W-:-:S09]  /*4390*/  SEL R18, R18, 0xffff, P0 ;  /* 0x0000ffff12127807 */ /* 0x000fd20000000000 */
.L_x_68789:
[----:B------:R-:W-:Y:S05]  /*43a0*/  BSYNC B2 ;  /* 0x0000000000027941 */ /* 0x000fea0003800000 */
.L_x_68788:
        /* <DEDUP_REMOVED lines=25> */
.L_x_68799:
        /* <DEDUP_REMOVED lines=20> */
.L_x_68798:
[----:B------:R-:W-:Y:S05]  /*4680*/  BSYNC B3 ;  /* 0x0000000000037941 */ /* 0x000fea0003800000 */
.L_x_68797:
[----:B------:R-:W-:Y:S05]  /*4690*/  BRA `(.L_x_68795) ;  /* 0x0000000000107947 */ /* 0x000fea0003800000 */
.L_x_68796:
[----:B------:R-:W-:Y:S01]  /*46a0*/  LOP3.LUT R16, R16, 0x1, RZ, 0xc0, !PT ;  /* 0x0000000110107812 */ /* 0x000fe200078ec0ff */
[----:B------:R-:W-:-:S03]  /*46b0*/  IMAD.MOV.U32 R17, RZ, RZ, 0x1 ;  /* 0x00000001ff117424 */ /* 0x000fc600078e00ff */
[----:B------:R-:W-:-:S04]  /*46c0*/  ISETP.NE.U32.AND P0, PT, R16, 0x1, PT ;  /* 0x000000011000780c */ /* 0x000fc80003f05070 */
[----:B------:R-:W-:-:S09]  /*46d0*/  SEL R17, R17, 0xffff, P0 ;  /* 0x0000ffff11117807 */ /* 0x000fd20000000000 */
.L_x_68795:
[----:B------:R-:W-:Y:S05]  /*46e0*/  BSYNC B2 ;  /* 0x0000000000027941 */ /* 0x000fea0003800000 */
.L_x_68794:
[----:B------:R-:W-:-:S05]  /*46f0*/  VIADD R3, R19, 0x180 ;  /* 0x0000018013037836 */ /* 0x000fca0000000000 */
        /* <DEDUP_REMOVED lines=23> */
.L_x_68804:
        /* <DEDUP_REMOVED lines=20> */
.L_x_68803:
[----:B------:R-:W-:Y:S05]  /*49b0*/  BSYNC B2 ;  /* 0x0000000000027941 */ /* 0x000fea0003800000 */
.L_x_68802:
[----:B------:R-:W-:Y:S05]  /*49c0*/  BRA `(.L_x_68800) ;  /* 0x0000000400f87947 */ /* 0x000fea0003800000 */
.L_x_68801:
[----:B------:R-:W-:Y:S01]  /*49d0*/  LOP3.LUT R25, R25, 0x1, RZ, 0xc0, !PT ;  /* 0x0000000119197812 */ /* 0x000fe200078ec0ff */
[----:B------:R-:W-:-:S03]  /*49e0*/  IMAD.MOV.U32 R16, RZ, RZ, 0x1 ;  /* 0x00000001ff107424 */ /* 0x000fc600078e00ff */
[----:B------:R-:W-:-:S04]  /*49f0*/  ISETP.NE.U32.AND P0, PT, R25, 0x1, PT ;  /* 0x000000011900780c */ /* 0x000fc80003f05070 */
[----:B------:R-:W-:Y:S01]  /*4a00*/  SEL R16, R16, 0xffff, P0 ;  /* 0x0000ffff10107807 */ /* 0x000fe20000000000 */
[----:B------:R-:W-:Y:S08]  /*4a10*/  BRA `(.L_x_68800) ;  /* 0x0000000400e47947 */ /* 0x000ff00003800000 */
.L_x_68781:
[----:B------:R-:W0:Y:S01]  /*4a20*/  S2R R19, SR_TID.X ;  /* 0x0000000000137919 */ /* 0x000e220000002100 */
[----:B------:R-:W-:Y:S01]  /*4a30*/  BSSY B2, `(.L_x_68805) ;  /* 0x000001d000027945 */ /* 0x000fe20003800000 */
[----:B0-----:R-:W-:-:S13]  /*4a40*/  ISETP.GE.AND P0, PT, R19, R22, PT ;  /* 0x000000161300720c */ /* 0x001fda0003f06270 */
[----:B------:R-:W-:Y:S05]  /*4a50*/  @P0 BRA `(.L_x_68806) ;  /* 0x0000000000680947 */ /* 0x000fea0003800000 */
[----:B-1---5:R-:W-:-:S04]  /*4a60*/  PRMT R0, R18, 0x8880, RZ ;  /* 0x0000888012007816 */ /* 0x022fc800000000ff */
[----:B------:R-:W-:Y:S02]  /*4a70*/  ISETP.GE.AND P0, PT, R0, RZ, PT ;  /* 0x000000ff0000720c */ /* 0x000fe40003f06270 */
[----:B------:R-:W-:-:S11]  /*4a80*/  PRMT R0, RZ, 0x7610, R0 ;  /* 0x00007610ff007816 */ /* 0x000fd60000000000 */
[----:B------:R-:W-:Y:S05]  /*4a90*/  @!P0 BRA `(.L_x_68806) ;  /* 0x0000000000588947 */ /* 0x000fea0003800000 */
[----:B------:R-:W-:Y:S01]  /*4aa0*/  LOP3.LUT P0, RZ, R18, 0xff, RZ, 0xc0, !PT ;  /* 0x000000ff12ff7812 */ /* 0x000fe2000780c0ff */
[----:B------:R-:W-:-:S12]  /*4ab0*/  IMAD.MOV.U32 R0, RZ, RZ, 0x1 ;  /* 0x00000001ff007424 */ /* 0x000fd800078e00ff */
[----:B------:R-:W-:Y:S05]  /*4ac0*/  @!P0 BRA `(.L_x_68806) ;  /* 0x00000000004c8947 */ /* 0x000fea0003800000 */
[----:B------:R-:W-:Y:S01]  /*4ad0*/  IMAD.MOV.U32 R0, RZ, RZ, 0x1 ;  /* 0x00000001ff007424 */ /* 0x000fe200078e00ff */
[----:B--234-:R-:W-:-:S07]  /*4ae0*/  PRMT R2, R23, 0x7610, R2 ;  /* 0x0000761017027816 */ /* 0x01cfce0000000002 */
.L_x_68807:
        /* <DEDUP_REMOVED lines=17> */
.L_x_68806:
[----:B------:R-:W-:Y:S05]  /*4c00*/  BSYNC B2 ;  /* 0x0000000000027941 */ /* 0x000fea0003800000 */
.L_x_68805:
[----:B-1234-:R-:W-:Y:S01]  /*4c10*/  VIADD R3, R19, 0x80 ;  /* 0x0000008013037836 */ /* 0x01efe20000000000 */
[----:B------:R-:W-:Y:S04]  /*4c20*/  BSSY B2, `(.L_x_68808) ;  /* 0x000001d000027945 */ /* 0x000fe80003800000 */
[----:B------:R-:W-:-:S13]  /*4c30*/  ISETP.GE.AND P0, PT, R3, R22, PT ;  /* 0x000000160300720c */ /* 0x000fda0003f06270 */
[----:B------:R-:W-:Y:S05]  /*4c40*/  @P0 BRA `(.L_x_68809) ;  /* 0x0000000000680947 */ /* 0x000fea0003800000 */
[----:B-----5:R-:W-:Y:S02]  /*4c50*/  PRMT R2, R17, 0x8880, RZ ;  /* 0x0000888011027816 */ /* 0x020fe400000000ff */
[----:B------:R-:W-:Y:S02]  /*4c60*/  PRMT R18, RZ, 0x7610, R18 ;  /* 0x00007610ff127816 */ /* 0x000fe40000000012 */
[----:B------:R-:W-:-:S13]  /*4c70*/  ISETP.GE.AND P0, PT, R2, RZ, PT ;  /* 0x000000ff0200720c */ /* 0x000fda0003f06270 */
[----:B------:R-:W-:Y:S05]  /*4c80*/  @!P0 BRA `(.L_x_68809) ;  /* 0x0000000000588947 */ /* 0x000fea0003800000 */
[----:B------:R-:W-:Y:S01]  /*4c90*/  LOP3.LUT P0, RZ, R17, 0xff, RZ, 0xc0, !PT ;  /* 0x000000ff11ff7812 */ /* 0x000fe2000780c0ff */
[----:B------:R-:W-:-:S12]  /*4ca0*/  IMAD.MOV.U32 R18, RZ, RZ, 0x1 ;  /* 0x00000001ff127424 */ /* 0x000fd800078e00ff */
[----:B------:R-:W-:Y:S05]  /*4cb0*/  @!P0 BRA `(.L_x_68809) ;  /* 0x00000000004c8947 */ /* 0x000fea0003800000 */
[----:B------:R-:W-:Y:S01]  /*4cc0*/  IMAD.MOV.U32 R18, RZ, RZ, 0x1 ;  /* 0x00000001ff127424 */ /* 0x000fe200078e00ff */
[----:B------:R-:W-:-:S07]  /*4cd0*/  PRMT R2, R23, 0x7610, R2 ;  /* 0x0000761017027816 */ /* 0x000fce0000000002 */
.L_x_68810:
        /* <DEDUP_REMOVED lines=17> */
.L_x_68809:
[----:B------:R-:W-:Y:S05]  /*4df0*/  BSYNC B2 ;  /* 0x0000000000027941 */ /* 0x000fea0003800000 */
.L_x_68808:
        /* <DEDUP_REMOVED lines=13> */
.L_x_68813:
        /* <DEDUP_REMOVED lines=17> */
.L_x_68812:
[----:B------:R-:W-:Y:S05]  /*4fe0*/  BSYNC B2 ;  /* 0x0000000000027941 */ /* 0x000fea0003800000 */
.L_x_68811:
[----:B------:R-:W-:-:S05]  /*4ff0*/  VIADD R3, R19, 0x180 ;  /* 0x0000018013037836 */ /* 0x000fca0000000000 */
        /* <DEDUP_REMOVED lines=9> */
[----:B------:R-:W-:-:S07]  /*5090*/  IMAD.MOV.U32 R16, RZ, RZ, 0x1 ;  /* 0x00000001ff107424 */ /* 0x000fce00078e00ff */
.L_x_68814:
        /* <DEDUP_REMOVED lines=17> */
.L_x_68800:
[----:B------:R-:W-:Y:S05]  /*51b0*/  BSYNC B0 ;  /* 0x0000000000007941 */ /* 0x000fea0003800000 */
.L_x_68780:
[----:B------:R-:W-:Y:S05]  /*51c0*/  BRA `(.L_x_68815) ;  /* 0x0000000000447947 */ /* 0x000fea0003800000 */
.L_x_68779:
[----:B------:R-:W0:Y:S01]  /*51d0*/  S2R R19, SR_TID.X ;  /* 0x0000000000137919 */ /* 0x000e220000002100 */
[----:B-1---5:R-:W-:Y:S02]  /*51e0*/  IMAD.MOV.U32 R17, RZ, RZ, 0x1 ;  /* 0x00000001ff117424 */ /* 0x022fe400078e00ff */
[----:B------:R-:W-:Y:S02]  /*51f0*/  IMAD.MOV.U32 R18, RZ, RZ, 0x1 ;  /* 0x00000001ff127424 */ /* 0x000fe400078e00ff */
[----:B------:R-:W-:Y:S02]  /*5200*/  IMAD.MOV.U32 R0, RZ, RZ, 0x1 ;  /* 0x00000001ff007424 */ /* 0x000fe400078e00ff */
[----:B0-234-:R-:W-:-:S05]  /*5210*/  VIADD R3, R19, 0x180 ;  /* 0x0000018013037836 */ /* 0x01dfca0000000000 */
        /* <DEDUP_REMOVED lines=12> */
.L_x_68815:
[----:B------:R-:W-:Y:S05]  /*52e0*/  BSYNC B1 ;  /* 0x0000000000017941 */ /* 0x000fea0003800000 */
.L_x_68778:
        /* <DEDUP_REMOVED lines=24> */
.L_x_68821:
[----:B------:R0:W-:Y:S01]  /*5470*/  STG.E.U8 desc[UR36][R8.64], R0 ;  /* 0x0000000008007986 */ /* 0x0001e2000c101124 */
[----:B------:R-:W-:Y:S05]  /*5480*/  BRA `(.L_x_68823) ;  /* 0x0000000c00987947 */ /* 0x000fea0003800000 */
.L_x_68820:
        /* <DEDUP_REMOVED lines=12> */
.L_x_68825:
[----:B------:R-:W-:-:S04]  /*5550*/  LOP3.LUT R0, R0, 0xffff, RZ, 0xc0, !PT ;  /* 0x0000ffff00007812 */ /* 0x000fc800078ec0ff */
[----:B------:R-:W-:-:S05]  /*5560*/  PRMT R3, R0, 0x8880, RZ ;  /* 0x0000888000037816 */ /* 0x000fca00000000ff */
[----:B------:R0:W-:Y:S01]  /*5570*/  STG.E desc[UR36][R8.64], R3 ;  /* 0x0000000308007986 */ /* 0x0001e2000c101924 */
[----:B------:R-:W-:Y:S05]  /*5580*/  BRA `(.L_x_68823) ;  /* 0x0000000c00587947 */ /* 0x000fea0003800000 */
.L_x_68824:
[----:B------:R-:W-:-:S04]  /*5590*/  PRMT R3, R0, 0x8880, RZ ;  /* 0x0000888000037816 */ /* 0x000fc800000000ff */
[----:B------:R-:W-:-:S05]  /*55a0*/  PRMT R3, R3, 0x7710, RZ ;  /* 0x0000771003037816 */ /* 0x000fca00000000ff */
[----:B------:R0:W-:Y:S01]  /*55b0*/  STG.E.U16 desc[UR36][R8.64], R3 ;  /* 0x0000000308007986 */ /* 0x0001e2000c101524 */
[----:B------:R-:W-:Y:S05]  /*55c0*/  BRA `(.L_x_68823) ;  /* 0x0000000c00487947 */ /* 0x000fea0003800000 */
.L_x_68819:
        /* <DEDUP_REMOVED lines=9> */
.L_x_68827:
[----:B------:R-:W0:Y:S02]  /*5660*/  I2F.S8 R3, R0 ;  /* 0x0000000000037306 */ /* 0x000e240000001400 */
[----:B0-----:R-:W-:-:S05]  /*5670*/  F2FP.F16.F32.PACK_AB R3, RZ, R3 ;  /* 0x00000003ff03723e */ /* 0x001fca00000000ff */
[----:B------:R0:W-:Y:S01]  /*5680*/  STG.E.U16 desc[UR36][R8.64], R3 ;  /* 0x0000000308007986 */ /* 0x0001e2000c101524 */
[----:B------:R-:W-:Y:S05]  /*5690*/  BRA `(.L_x_68823) ;  /* 0x0000000c00147947 */ /* 0x000fea0003800000 */
.L_x_68826:
        /* <DEDUP_REMOVED lines=10> */
.L_x_68829:
[----:B------:R-:W0:Y:S02]  /*5740*/  I2F.S8 R0, R0 ;  /* 0x0000000000007306 */ /* 0x000e240000001400 */
[----:B0-----:R-:W-:-:S04]  /*5750*/  F2FP.F16.F32.PACK_AB R3, RZ, R0 ;  /* 0x00000000ff03723e */ /* 0x001fc800000000ff */
[----:B------:R-:W-:-:S05]  /*5760*/  PRMT R3, R3, 0x5410, RZ ;  /* 0x0000541003037816 */ /* 0x000fca00000000ff */
[----:B------:R0:W-:Y:S01]  /*5770*/  STG.E desc[UR36][R8.64], R3 ;  /* 0x0000000308007986 */ /* 0x0001e2000c101924 */
[----:B------:R-:W-:Y:S05]  /*5780*/  BRA `(.L_x_68823) ;  /* 0x0000000800d87947 */ /* 0x000fea0003800000 */
.L_x_68828:
[----:B------:R-:W-:-:S04]  /*5790*/  PRMT R4, R0, 0x8880, RZ ;  /* 0x0000888000047816 */ /* 0x000fc800000000ff */
[----:B------:R-:W-:-:S06]  /*57a0*/  PRMT R4, R4, 0x7710, RZ ;  /* 0x0000771004047816 */ /* 0x000fcc00000000ff */
[----:B------:R-:W0:Y:S02]  /*57b0*/  I2F.F64.S16 R4, R4 ;  /* 0x0000000400047312 */ /* 0x000e240000101c00 */
[----:B0-----:R0:W-:Y:S01]  /*57c0*/  STG.E.64 desc[UR36][R8.64], R4 ;  /* 0x0000000408007986 */ /* 0x0011e2000c101b24 */
[----:B------:R-:W-:Y:S05]  /*57d0*/  BRA `(.L_x_68823) ;  /* 0x0000000800c47947 */ /* 0x000fea0003800000 */
.L_x_68818:
        /* <DEDUP_REMOVED lines=12> */
.L_x_68832:
[----:B------:R-:W-:Y:S02]  /*58a0*/  PRMT R4, R0, 0x8880, RZ ;  /* 0x0000888000047816 */ /* 0x000fe400000000ff */
[----:B------:R-:W-:Y:S02]  /*58b0*/  CS2R R6, SRZ ;  /* 0x0000000000067805 */ /* 0x000fe4000001ff00 */
[----:B------:R-:W-:-:S06]  /*58c0*/  PRMT R4, R4, 0x7710, RZ ;  /* 0x0000771004047816 */ /* 0x000fcc00000000ff */
[----:B------:R-:W0:Y:S02]  /*58d0*/  I2F.F64.S16 R4, R4 ;  /* 0x0000000400047312 */ /* 0x000e240000101c00 */
[----:B0-----:R0:W-:Y:S01]  /*58e0*/  STG.E.128 desc[UR36][R8.64], R4 ;  /* 0x0000000408007986 */ /* 0x0011e2000c101d24 */
[----:B------:R-:W-:Y:S05]  /*58f0*/  BRA `(.L_x_68823) ;  /* 0x00000008007c7947 */ /* 0x000fea0003800000 */
.L_x_68831:
        /* <DEDUP_REMOVED lines=21> */
.L_x_68836:
[----:B------:R-:W-:Y:S05]  /*5a50*/  BSYNC B0 ;  /* 0x0000000000007941 */ /* 0x000fea0003800000 */
.L_x_68835:
[----:B------:R-:W-:-:S05]  /*5a60*/  LOP3.LUT R3, R3, R4, RZ, 0xfc, !PT ;  /* 0x0000000403037212 */ /* 0x000fca00078efcff */
[----:B------:R0:W-:Y:S01]  /*5a70*/  STG.E.U8 desc[UR36][R8.64], R3 ;  /* 0x0000000308007986 */ /* 0x0001e2000c101124 */
[----:B------:R-:W-:Y:S05]  /*5a80*/  BRA `(.L_x_68823) ;  /* 0x0000000800187947 */ /* 0x000fea0003800000 */
.L_x_68834:
        /* <DEDUP_REMOVED lines=13> */
.L_x_68838:
[----:B------:R-:W-:Y:S01]  /*5b60*/  IMAD.MOV.U32 R0, RZ, RZ, 0x7f ;  /* 0x0000007fff007424 */ /* 0x000fe200078e00ff */
[----:B------:R-:W-:-:S04]  /*5b70*/  ISETP.GT.U32.AND P0, PT, R3, 0x7f800000, PT ;  /* 0x7f8000000300780c */ /* 0x000fc80003f04070 */
[----:B------:R-:W-:-:S09]  /*5b80*/  SEL R0, R0, 0x7c, P0 ;  /* 0x0000007c00007807 */ /* 0x000fd20000000000 */
.L_x_68839:
[----:B------:R-:W-:Y:S05]  /*5b90*/  BSYNC B0 ;  /* 0x0000000000007941 */ /* 0x000fea0003800000 */
.L_x_68837:
[----:B------:R-:W-:-:S04]  /*5ba0*/  LOP3.LUT R3, R5, 0x80000000, RZ, 0xc0, !PT ;  /* 0x8000000005037812 */ /* 0x000fc800078ec0ff */
[----:B------:R-:W-:-:S04]  /*5bb0*/  SHF.R.U32.HI R3, RZ, 0x18, R3 ;  /* 0x00000018ff037819 */ /* 0x000fc80000011603 */
[----:B------:R-:W-:-:S05]  /*5bc0*/  LOP3.LUT R3, R0, R3, RZ, 0xfc, !PT ;  /* 0x0000000300037212 */ /* 0x000fca00078efcff */
[----:B------:R0:W-:Y:S01]  /*5bd0*/  STG.E.U8 desc[UR36][R8.64], R3 ;  /* 0x0000000308007986 */ /* 0x0001e2000c101124 */
[----:B------:R-:W-:Y:S05]  /*5be0*/  BRA `(.L_x_68823) ;  /* 0x0000000400c07947 */ /* 0x000fea0003800000 */
.L_x_68833:
[----:B------:R-:W0:Y:S02]  /*5bf0*/  I2F.S8 R3, R0 ;  /* 0x0000000000037306 */ /* 0x000e240000001400 */
[----:B0-----:R-:W-:-:S05]  /*5c00*/  F2FP.BF16.F32.PACK_AB R3, RZ, R3 ;  /* 0x00000003ff03723e */ /* 0x001fca00000010ff */
[----:B------:R0:W-:Y:S01]  /*5c10*/  STG.E.U16 desc[UR36][R8.64], R3 ;  /* 0x0000000308007986 */ /* 0x0001e2000c101524 */
[----:B------:R-:W-:Y:S05]  /*5c20*/  BRA `(.L_x_68823) ;  /* 0x0000000400b07947 */ /* 0x000fea0003800000 */
.L_x_68830:
        /* <DEDUP_REMOVED lines=12> */
.L_x_68842:
        /* <DEDUP_REMOVED lines=17> */
.L_x_68845:
[----:B------:R-:W-:-:S04]  /*5e00*/  LOP3.LUT R3, R5, 0x80000000, RZ, 0xc0, !PT ;  /* 0x8000000005037812 */ /* 0x000fc800078ec0ff */
[----:B------:R-:W-:-:S04]  /*5e10*/  SHF.R.U32.HI R3, RZ, 0x18, R3 ;  /* 0x00000018ff037819 */ /* 0x000fc80000011603 */
[----:B------:R-:W-:-:S04]  /*5e20*/  LOP3.LUT R0, R0, R3, RZ, 0xfc, !PT ;  /* 0x0000000300007212 */ /* 0x000fc800078efcff */
[----:B------:R-:W-:-:S07]  /*5e30*/  PRMT R4, R0, 0x7610, R4 ;  /* 0x0000761000047816 */ /* 0x000fce0000000004 */
.L_x_68844:
[----:B------:R-:W-:Y:S05]  /*5e40*/  BSYNC B0 ;  /* 0x0000000000007941 */ /* 0x000fea0003800000 */
.L_x_68843:
[----:B------:R3:W-:Y:S01]  /*5e50*/  STG.E.U8 desc[UR36][R8.64], R4 ;  /* 0x0000000408007986 */ /* 0x0007e2000c101124 */
[----:B------:R-:W-:Y:S05]  /*5e60*/  BRA `(.L_x_68823) ;  /* 0x0000000400207947 */ /* 0x000fea0003800000 */
.L_x_68841:
        /* <DEDUP_REMOVED lines=17> */
.L_x_68848:
[----:B------:R-:W-:-:S04]  /*5f80*/  LOP3.LUT R3, R5, 0x80000000, RZ, 0xc0, !PT ;  /* 0x8000000005037812 */ /* 0x000fc800078ec0ff */
[----:B------:R-:W-:-:S04]  /*5f90*/  SHF.R.U32.HI R3, RZ, 0x18, R3 ;  /* 0x00000018ff037819 */ /* 0x000fc80000011603 */
[----:B------:R-:W-:-:S04]  /*5fa0*/  LOP3.LUT R0, R0, R3, RZ, 0xfc, !PT ;  /* 0x0000000300007212 */ /* 0x000fc800078efcff */
[----:B------:R-:W-:-:S07]  /*5fb0*/  PRMT R4, R0, 0x7610, R4 ;  /* 0x0000761000047816 */ /* 0x000fce0000000004 */
.L_x_68847:
[----:B------:R-:W-:Y:S05]  /*5fc0*/  BSYNC B0 ;  /* 0x0000000000007941 */ /* 0x000fea0003800000 */
.L_x_68846:
[----:B------:R0:W-:Y:S01]  /*5fd0*/  STG.E.U8 desc[UR36][R8.64], R4 ;  /* 0x0000000408007986 */ /* 0x0001e2000c101124 */
[----:B------:R-:W-:Y:S05]  /*5fe0*/  BRA `(.L_x_68823) ;  /* 0x0000000000c07947 */ /* 0x000fea0003800000 */
.L_x_68840:
        /* <DEDUP_REMOVED lines=22> */
.L_x_68822:
        /* <DEDUP_REMOVED lines=16> */
.L_x_68851:
[----:B------:R-:W-:Y:S05]  /*6250*/  BRA `(.L_x_68823) ;  /* 0x0000000000247947 */ /* 0x000fea0003800000 */
.L_x_68850:
[----:B------:R-:W-:-:S04]  /*6260*/  LOP3.LUT R0, R0, 0xffff, RZ, 0xc0, !PT ;  /* 0x0000ffff00007812 */ /* 0x000fc800078ec0ff */
[----:B------:R-:W-:-:S05]  /*6270*/  PRMT R0, R0, 0x8880, RZ ;  /* 0x0000888000007816 */ /* 0x000fca00000000ff */
[----:B------:R-:W-:-:S05]  /*6280*/  IMAD.MOV.U32 R4, RZ, RZ, R0 ;  /* 0x000000ffff047224 */ /* 0x000fca00078e0000 */
[----:B------:R-:W-:-:S05]  /*6290*/  SHF.R.S32.HI R5, RZ, 0x1f, R4 ;  /* 0x0000001fff057819 */ /* 0x000fca0000011404 */
[----:B------:R2:W-:Y:S01]  /*62a0*/  STG.E.64 desc[UR36][R8.64], R4 ;  /* 0x0000000408007986 */ /* 0x0005e2000c101b24 */
[----:B------:R-:W-:Y:S05]  /*62b0*/  BRA `(.L_x_68823) ;  /* 0x00000000000c7947 */ /* 0x000fea0003800000 */
.L_x_68849:
[----:B------:R-:W-:-:S04]  /*62c0*/  LOP3.LUT R0, R0, 0xffff, RZ, 0xc0, !PT ;  /* 0x0000ffff00007812 */ /* 0x000fc800078ec0ff */
[----:B------:R-:W-:-:S05]  /*62d0*/  PRMT R3, R0, 0x8880, RZ ;  /* 0x0000888000037816 */ /* 0x000fca00000000ff */
[----:B------:R0:W-:Y:S02]  /*62e0*/  STG.E desc[UR36][R8.64], R3 ;  /* 0x0000000308007986 */ /* 0x0001e4000c101924 */
.L_x_68823:
[----:B------:R-:W-:-:S07]  /*62f0*/  VIADD R19, R19, 0x80 ;  /* 0x0000008013137836 */ /* 0x000fce0000000000 */
.L_x_68817:
[----:B------:R-:W-:Y:S05]  /*6300*/  BSYNC B6 ;  /* 0x0000000000067941 */ /* 0x000fea0003800000 */
.L_x_68816:
        /* <DEDUP_REMOVED lines=23> */
.L_x_68857:
[----:B-----5:R3:W-:Y:S01]  /*6480*/  STG.E.U8 desc[UR36][R8.64], R18 ;  /* 0x0000001208007986 */ /* 0x0207e2000c101124 */
[----:B------:R-:W-:Y:S05]  /*6490*/  BRA `(.L_x_68859) ;  /* 0x0000000c00987947 */ /* 0x000fea0003800000 */
.L_x_68856:
[----:B------:R-:W-:-:S13]  /*64a0*/  ISETP.NE.AND P0, PT, R0, 0x2, PT ;  /* 0x000000020000780c */ /* 0x000fda0003f05270 */
[----:B------:R-:W-:Y:S05]  /*64b0*/  @!P0 BRA `(.L_x_68860) ;  /* 0x0000000000388947 */ /* 0x000fea0003800000 */
[----:B------:R-:W-:-:S13]  /*64c0*/  ISETP.NE.AND P0, PT, R0, 0x3, PT ;  /* 0x000000030000780c */ /* 0x000fda0003f05270 */
[----:B------:R-:W-:Y:S05]  /*64d0*/  @!P0 BRA `(.L_x_68861) ;  /* 0x0000000000208947 */ /* 0x000fea0003800000 */
[----:B------:R-:W-:-:S13]  /*64e0*/  ISETP.NE.AND P0, PT, R0, 0x4, PT ;  /* 0x000000040000780c */ /* 0x000fda0003f05270 */
[----:B------:R-:W-:Y:S05]  /*64f0*/  @P0 BRA `(.L_x_68858) ;  /* 0x0000000c00180947 */ /* 0x000fea0003800000 */
[----:B-----5:R-:W-:-:S04]  /*6500*/  LOP3.LUT R18, R18, 0xffff, RZ, 0xc0, !PT ;  /* 0x0000ffff12127812 */ /* 0x020fc800078ec0ff */
[----:B------:R-:W-:-:S05]  /*6510*/  PRMT R18, R18, 0x8880, RZ ;  /* 0x0000888012127816 */ /* 0x000fca00000000ff */
[----:B------:R-:W-:-:S05]  /*6520*/  IMAD.MOV.U32 R4, RZ, RZ, R18 ;  /* 0x000000ffff047224 */ /* 0x000fca00078e0012 */
[----:B------:R-:W-:-:S05]  /*6530*/  SHF.R.S32.HI R5, RZ, 0x1f, R4 ;  /* 0x0000001fff057819 */ /* 0x000fca0000011404 */
[----:B------:R1:W-:Y:S01]  /*6540*/  STG.E.64 desc[UR36][R8.64], R4 ;  /* 0x0000000408007986 */ /* 0x0003e2000c101b24 */
[----:B------:R-:W-:Y:S05]  /*6550*/  BRA `(.L_x_68859) ;  /* 0x0000000c00687947 */ /* 0x000fea0003800000 */
.L_x_68861:
[----:B-----5:R-:W-:-:S04]  /*6560*/  LOP3.LUT R18, R18, 0xffff, RZ, 0xc0, !PT ;  /* 0x0000ffff12127812 */ /* 0x020fc800078ec0ff */
[----:B------:R-:W-:-:S05]  /*6570*/  PRMT R3, R18, 0x8880, RZ ;  /* 0x0000888012037816 */ /* 0x000fca00000000ff */
[----:B------:R2:W-:Y:S01]  /*6580*/  STG.E desc[UR36][R8.64], R3 ;  /* 0x0000000308007986 */ /* 0x0005e2000c101924 */
[----:B------:R-:W-:Y:S05]  /*6590*/  BRA `(.L_x_68859) ;  /* 0x0000000c00587947 */ /* 0x000fea0003800000 */
.L_x_68860:
[----:B-----5:R-:W-:-:S04]  /*65a0*/  PRMT R3, R18, 0x8880, RZ ;  /* 0x0000888012037816 */ /* 0x020fc800000000ff */
[----:B------:R-:W-:-:S05]  /*65b0*/  PRMT R3, R3, 0x7710, RZ ;  /* 0x0000771003037816 */ /* 0x000fca00000000ff */
[----:B------:R0:W-:Y:S01]  /*65c0*/  STG.E.U16 desc[UR36][R8.64], R3 ;  /* 0x0000000308007986 */ /* 0x0001e2000c101524 */
[----:B------:R-:W-:Y:S05]  /*65d0*/  BRA `(.L_x_68859) ;  /* 0x0000000c00487947 */ /* 0x000fea0003800000 */
.L_x_68855:
[----:B------:R-:W-:-:S13]  /*65e0*/  ISETP.GT.AND P0, PT, R0, 0x6, PT ;  /* 0x000000060000780c */ /* 0x000fda0003f04270 */
[----:B------:R-:W-:Y:S05]  /*65f0*/  @P0 BRA `(.L_x_68862) ;  /* 0x00000000002c0947 */ /* 0x000fea0003800000 */
[----:B------:R-:W-:-:S13]  /*6600*/  ISETP.NE.AND P0, PT, R0, 0x5, PT ;  /* 0x000000050000780c */ /* 0x000fda0003f05270 */
[----:B------:R-:W-:Y:S05]  /*6610*/  @!P0 BRA `(.L_x_68863) ;  /* 0x0000000000148947 */ /* 0x000fea0003800000 */
[----:B------:R-:W-:-:S13]  /*6620*/  ISETP.NE.AND P0, PT, R0, 0x6, PT ;  /* 0x000000060000780c */ /* 0x000fda0003f05270 */
[----:B------:R-:W-:Y:S05]  /*6630*/  @P0 BRA `(.L_x_68858) ;  /* 0x0000000800c80947 */ /* 0x000fea0003800000 */
[----:B-----5:R-:W0:Y:S02]  /*6640*/  I2F.S8 R3, R18 ;  /* 0x0000001200037306 */ /* 0x020e240000001400 */
[----:B0-----:R0:W-:Y:S01]  /*6650*/  STG.E desc[UR36][R8.64], R3 ;  /* 0x0000000308007986 */ /* 0x0011e2000c101924 */
[----:B------:R-:W-:Y:S05]  /*6660*/  BRA `(.L_x_68859) ;  /* 0x0000000c00247947 */ /* 0x000fea0003800000 */
.L_x_68863:
[----:B-----5:R-:W0:Y:S02]  /*6670*/  I2F.S8 R0, R18 ;  /* 0x0000001200007306 */ /* 0x020e240000001400 */
[----:B0-----:R-:W-:-:S05]  /*6680*/  F2FP.F16.F32.PACK_AB R0, RZ, R0 ;  /* 0x00000000ff00723e */ /* 0x001fca00000000ff */
[----:B------:R0:W-:Y:S01]  /*6690*/  STG.E.U16 desc[UR36][R8.64], R0 ;  /* 0x0000000008007986 */ /* 0x0001e2000c101524 */
[----:B------:R-:W-:Y:S05]  /*66a0*/  BRA `(.L_x_68859) ;  /* 0x0000000c00147947 */ /* 0x000fea0003800000 */
.L_x_68862:
[----:B------:R-:W-:-:S13]  /*66b0*/  ISETP.NE.AND P0, PT, R0, 0x7, PT ;  /* 0x000000070000780c */ /* 0x000fda0003f05270 */
[----:B------:R-:W-:Y:S05]  /*66c0*/  @!P0 BRA `(.L_x_68864) ;  /* 0x0000000000348947 */ /* 0x000fea0003800000 */
[----:B------:R-:W-:-:S13]  /*66d0*/  ISETP.NE.AND P0, PT, R0, 0x8, PT ;  /* 0x000000080000780c */ /* 0x000fda0003f05270 */
[----:B------:R-:W-:Y:S05]  /*66e0*/  @!P0 BRA `(.L_x_68865) ;  /* 0x0000000000188947 */ /* 0x000fea0003800000 */
[----:B------:R-:W-:-:S13]  /*66f0*/  ISETP.NE.AND P0, PT, R0, 0x9, PT ;  /* 0x000000090000780c */ /* 0x000fda0003f05270 */
[----:B------:R-:W-:Y:S05]  /*6700*/  @P0 BRA `(.L_x_68858) ;  /* 0x0000000800940947 */ /* 0x000fea0003800000 */
[----:B-----5:R-:W0:Y:S01]  /*6710*/  I2F.S8 R4, R18 ;  /* 0x0000001200047306 */ /* 0x020e220000001400 */
[----:B------:R-:W-:-:S05]  /*6720*/  IMAD.MOV.U32 R5, RZ, RZ, RZ ;  /* 0x000000ffff057224 */ /* 0x000fca00078e00ff */
[----:B0-----:R0:W-:Y:S01]  /*6730*/  STG.E.64 desc[UR36][R8.64], R4 ;  /* 0x0000000408007986 */ /* 0x0011e2000c101b24 */
[----:B------:R-:W-:Y:S05]  /*6740*/  BRA `(.L_x_68859) ;  /* 0x0000000800ec7947 */ /* 0x000fea0003800000 */
.L_x_68865:
[----:B-----5:R-:W0:Y:S02]  /*6750*/  I2F.S8 R18, R18 ;  /* 0x0000001200127306 */ /* 0x020e240000001400 */
[----:B0-----:R-:W-:-:S04]  /*6760*/  F2FP.F16.F32.PACK_AB R3, RZ, R18 ;  /* 0x00000012ff03723e */ /* 0x001fc800000000ff */
[----:B------:R-:W-:-:S05]  /*6770*/  PRMT R3, R3, 0x5410, RZ ;  /* 0x0000541003037816 */ /* 0x000fca00000000ff */
[----:B------:R0:W-:Y:S01]  /*6780*/  STG.E desc[UR36][R8.64], R3 ;  /* 0x0000000308007986 */ /* 0x0001e2000c101924 */
[----:B------:R-:W-:Y:S05]  /*6790*/  BRA `(.L_x_68859) ;  /* 0x0000000800d87947 */ /* 0x000fea0003800000 */
.L_x_68864:
[----:B-----5:R-:W-:-:S04]  /*67a0*/  PRMT R4, R18, 0x8880, RZ ;  /* 0x0000888012047816 */ /* 0x020fc800000000ff */
[----:B------:R-:W-:-:S06]  /*67b0*/  PRMT R4, R4, 0x7710, RZ ;  /* 0x0000771004047816 */ /* 0x000fcc00000000ff */
[----:B------:R-:W0:Y:S02]  /*67c0*/  I2F.F64.S16 R4, R4 ;  /* 0x0000000400047312 */ /* 0x000e240000101c00 */
[----:B0-----:R0:W-:Y:S01]  /*67d0*/  STG.E.64 desc[UR36][R8.64], R4 ;  /* 0x0000000408007986 */ /* 0x0011e2000c101b24 */
[----:B------:R-:W-:Y:S05]  /*67e0*/  BRA `(.L_x_68859) ;  /* 0x0000000800c47947 */ /* 0x000fea0003800000 */
.L_x_68854:
        /* <DEDUP_REMOVED lines=8> */
[----:B-----5:R-:W-:-:S04]  /*6870*/  LOP3.LUT P0, RZ, R18, 0xff, RZ, 0xc0, !PT ;  /* 0x000000ff12ff7812 */ /* 0x020fc8000780c0ff */
[----:B------:R-:W-:-:S05]  /*6880*/  SEL R3, RZ, 0x1, !P0 ;  /* 0x00000001ff037807 */ /* 0x000fca0004000000 */
[----:B------:R0:W-:Y:S01]  /*6890*/  STG.E.U8 desc[UR36][R8.64], R3 ;  /* 0x0000000308007986 */ /* 0x0001e2000c101124 */
[----:B------:R-:W-:Y:S05]  /*68a0*/  BRA `(.L_x_68859) ;  /* 0x0000000800947947 */ /* 0x000fea0003800000 */
.L_x_68868:
[----:B-----5:R-:W-:Y:S02]  /*68b0*/  PRMT R4, R18, 0x8880, RZ ;  /* 0x0000888012047816 */ /* 0x020fe400000000ff */
[----:B------:R-:W-:Y:S02]  /*68c0*/  CS2R R6, SRZ ;  /* 0x0000000000067805 */ /* 0x000fe4000001ff00 */
[----:B------:R-:W-:-:S06]  /*68d0*/  PRMT R4, R4, 0x7710, RZ ;  /* 0x0000771004047816 */ /* 0x000fcc00000000ff */
[----:B------:R-:W0:Y:S02]  /*68e0*/  I2F.F64.S16 R4, R4 ;  /* 0x0000000400047312 */ /* 0x000e240000101c00 */
[----:B0-----:R0:W-:Y:S01]  /*68f0*/  STG.E.128 desc[UR36][R8.64], R4 ;  /* 0x0000000408007986 */ /* 0x0011e2000c101d24 */
[----:B------:R-:W-:Y:S05]  /*6900*/  BRA `(.L_x_68859) ;  /* 0x00000008007c7947 */ /* 0x000fea0003800000 */
.L_x_68867:
[----:B------:R-:W-:-:S13]  /*6910*/  ISETP.NE.AND P0, PT, R0, 0xf, PT ;  /* 0x0000000f0000780c */ /* 0x000fda0003f05270 */
[----:B------:R-:W-:Y:S05]  /*6920*/  @!P0 BRA `(.L_x_68869) ;  /* 0x0000000000b48947 */ /* 0x000fea0003800000 */
[----:B------:R-:W-:-:S13]  /*6930*/  ISETP.NE.AND P0, PT, R0, 0x17, PT ;  /* 0x000000170000780c */ /* 0x000fda0003f05270 */
[----:B------:R-:W-:Y:S05]  /*6940*/  @!P0 BRA `(.L_x_68870) ;  /* 0x0000000000548947 */ /* 0x000fea0003800000 */
[----:B------:R-:W-:-:S13]  /*6950*/  ISETP.NE.AND P0, PT, R0, 0x18, PT ;  /* 0x000000180000780c */ /* 0x000fda0003f05270 */
[----:B------:R-:W-:Y:S05]  /*6960*/  @P0 BRA `(.L_x_68858) ;  /* 0x0000000400fc0947 */ /* 0x000fea0003800000 */
[----:B-----5:R-:W0:Y:S01]  /*6970*/  I2F.S8 R7, R18 ;  /* 0x0000001200077306 */ /* 0x020e220000001400 */
        /* <DEDUP_REMOVED lines=14> */
.L_x_68872:
[----:B------:R-:W-:Y:S05]  /*6a60*/  BSYNC B0 ;  /* 0x0000000000007941 */ /* 0x000fea0003800000 */
.L_x_68871:
[----:B------:R-:W-:-:S05]  /*6a70*/  LOP3.LUT R5, R0, R5, RZ, 0xfc, !PT ;  /* 0x0000000500057212 */ /* 0x000fca00078efcff */
[----:B------:R0:W-:Y:S01]  /*6a80*/  STG.E.U8 desc[UR36][R8.64], R5 ;  /* 0x0000000508007986 */ /* 0x0001e2000c101124 */
[----:B------:R-:W-:Y:S05]  /*6a90*/  BRA `(.L_x_68859) ;  /* 0x0000000800187947 */ /* 0x000fea0003800000 */
.L_x_68870:
[----:B-----5:R-:W0:Y:S01]  /*6aa0*/  I2F.S8 R5, R18 ;  /* 0x0000001200057306 */ /* 0x020e220000001400 */
        /* <DEDUP_REMOVED lines=12> */
.L_x_68874:
[----:B------:R-:W-:Y:S01]  /*6b70*/  IMAD.MOV.U32 R0, RZ, RZ, 0x7f ;  /* 0x0000007fff007424 */ /* 0x000fe200078e00ff */
[----:B------:R-:W-:-:S04]  /*6b80*/  ISETP.GT.U32.AND P0, PT, R3, 0x7f800000, PT ;  /* 0x7f8000000300780c */ /* 0x000fc80003f04070 */
[----:B------:R-:W-:-:S09]  /*6b90*/  SEL R0, R0, 0x7c, P0 ;  /* 0x0000007c00007807 */ /* 0x000fd20000000000 */
.L_x_68875:
[----:B------:R-:W-:Y:S05]  /*6ba0*/  BSYNC B0 ;  /* 0x0000000000007941 */ /* 0x000fea0003800000 */
.L_x_68873:
[----:B------:R-:W-:-:S04]  /*6bb0*/  LOP3.LUT R3, R5, 0x80000000, RZ, 0xc0, !PT ;  /* 0x8000000005037812 */ /* 0x000fc800078ec0ff */
[----:B------:R-:W-:-:S04]  /*6bc0*/  SHF.R.U32.HI R3, RZ, 0x18, R3 ;  /* 0x00000018ff037819 */ /* 0x000fc80000011603 */
[----:B------:R-:W-:-:S05]  /*6bd0*/  LOP3.LUT R3, R0, R3, RZ, 0xfc, !PT ;  /* 0x0000000300037212 */ /* 0x000fca00078efcff */
[----:B------:R0:W-:Y:S01]  /*6be0*/  STG.E.U8 desc[UR36][R8.64], R3 ;  /* 0x0000000308007986 */ /* 0x0001e2000c101124 */
[----:B------:R-:W-:Y:S05]  /*6bf0*/  BRA `(.L_x_68859) ;  /* 0x0000000400c07947 */ /* 0x000fea0003800000 */
.L_x_68869:
[----:B-----5:R-:W0:Y:S02]  /*6c00*/  I2F.S8 R0, R18 ;  /* 0x0000001200007306 */ /* 0x020e240000001400 */
[----:B0-----:R-:W-:-:S05]  /*6c10*/  F2FP.BF16.F32.PACK_AB R0, RZ, R0 ;  /* 0x00000000ff00723e */ /* 0x001fca00000010ff */
[----:B------:R0:W-:Y:S01]  /*6c20*/  STG.E.U16 desc[UR36][R8.64], R0 ;  /* 0x0000000008007986 */ /* 0x0001e2000c101524 */
[----:B------:R-:W-:Y:S05]  /*6c30*/  BRA `(.L_x_68859) ;  /* 0x0000000400b07947 */ /* 0x000fea0003800000 */
.L_x_68866:
        /* <DEDUP_REMOVED lines=8> */
[----:B-----5:R-:W-:-:S04]  /*6cc0*/  PRMT R3, R18, 0x8880, RZ ;  /* 0x0000888012037816 */ /* 0x020fc800000000ff */
[----:B------:R-:W-:-:S05]  /*6cd0*/  PRMT R3, R3, 0x7710, RZ ;  /* 0x0000771003037816 */ /* 0x000fca00000000ff */
[----:B------:R0:W-:Y:S01]  /*6ce0*/  STG.E.U16 desc[UR36][R8.64], R3 ;  /* 0x0000000308007986 */ /* 0x0001e2000c101524 */
[----:B------:R-:W-:Y:S05]  /*6cf0*/  BRA `(.L_x_68859) ;  /* 0x0000000400807947 */ /* 0x000fea0003800000 */
.L_x_68878:
[----:B-----5:R-:W0:Y:S01]  /*6d00*/  I2F.S8 R5, R18 ;  /* 0x0000001200057306 */ /* 0x020e220000001400 */
        /* <DEDUP_REMOVED lines=16> */
.L_x_68881:
[----:B------:R-:W-:-:S04]  /*6e10*/  LOP3.LUT R3, R5, 0x80000000, RZ, 0xc0, !PT ;  /* 0x8000000005037812 */ /* 0x000fc800078ec0ff */
[----:B------:R-:W-:-:S04]  /*6e20*/  SHF.R.U32.HI R3, RZ, 0x18, R3 ;  /* 0x00000018ff037819 */ /* 0x000fc80000011603 */
[----:B------:R-:W-:-:S04]  /*6e30*/  LOP3.LUT R0, R0, R3, RZ, 0xfc, !PT ;  /* 0x0000000300007212 */ /* 0x000fc800078efcff */
[----:B------:R-:W-:-:S07]  /*6e40*/  PRMT R4, R0, 0x7610, R4 ;  /* 0x0000761000047816 */ /* 0x000fce0000000004 */
.L_x_68880:
[----:B------:R-:W-:Y:S05]  /*6e50*/  BSYNC B0 ;  /* 0x0000000000007941 */ /* 0x000fea0003800000 */
.L_x_68879:
[----:B------:R0:W-:Y:S01]  /*6e60*/  STG.E.U8 desc[UR36][R8.64], R4 ;  /* 0x0000000408007986 */ /* 0x0001e2000c101124 */
[----:B------:R-:W-:Y:S05]  /*6e70*/  BRA `(.L_x_68859) ;  /* 0x0000000400207947 */ /* 0x000fea0003800000 */
.L_x_68877:
        /* <DEDUP_REMOVED lines=17> */
.L_x_68884:
[----:B------:R-:W-:-:S04]  /*6f90*/  LOP3.LUT R3, R5, 0x80000000, RZ, 0xc0, !PT ;  /* 0x8000000005037812 */ /* 0x000fc800078ec0ff */
[----:B------:R-:W-:-:S04]  /*6fa0*/  SHF.R.U32.HI R3, RZ, 0x18, R3 ;  /* 0x00000018ff037819 */ /* 0x000fc80000011603 */
[----:B------:R-:W-:-:S04]  /*6fb0*/  LOP3.LUT R0, R0, R3, RZ, 0xfc, !PT ;  /* 0x0000000300007212 */ /* 0x000fc800078efcff */
[----:B------:R-:W-:-:S07]  /*6fc0*/  PRMT R4, R0, 0x7610, R4 ;  /* 0x0000761000047816 */ /* 0x000fce0000000004 */
.L_x_68883:
[----:B------:R-:W-:Y:S05]  /*6fd0*/  BSYNC B0 ;  /* 0x0000000000007941 */ /* 0x000fea0003800000 */
.L_x_68882:
[----:B------:R0:W-:Y:S01]  /*6fe0*/  STG.E.U8 desc[UR36][R8.64], R4 ;  /* 0x0000000408007986 */ /* 0x0001e2000c101124 */
[----:B------:R-:W-:Y:S05]  /*6ff0*/  BRA `(.L_x_68859) ;  /* 0x0000000000c07947 */ /* 0x000fea0003800000 */
.L_x_68876:
[----:B------:R-:W-:-:S13]  /*7000*/  ISETP.NE.AND P0, PT, R0, 0x1c, PT ;  /* 0x0000001c0000780c */ /* 0x000fda0003f05270 */
[----:B------:R-:W-:Y:S05]  /*7010*/  @!P0 BRA `(.L_x_68885) ;  /* 0x0000000000ac8947 */ /* 0x000fea0003800000 */
[----:B------:R-:W-:-:S13]  /*7020*/  ISETP.NE.AND P0, PT, R0, 0x1d, PT ;  /* 0x0000001d0000780c */ /* 0x000fda0003f05270 */
[----:B------:R-:W-:Y:S05]  /*7030*/  @!P0 BRA `(.L_x_68886) ;  /* 0x00000000008c8947 */ /* 0x000fea0003800000 */
[----:B------:R-:W-:-:S13]  /*7040*/  ISETP.NE.AND P0, PT, R0, 0x2c, PT ;  /* 0x0000002c0000780c */ /* 0x000fda0003f05270 */
[----:B------:R-:W-:Y:S05]  /*7050*/  @P0 BRA `(.L_x_68858) ;  /* 0x0000000000400947 */ /* 0x000fea0003800000 */
[----:B-----5:R-:W0:Y:S02]  /*7060*/  I2F.S8 R18, R18 ;  /* 0x0000001200127306 */ /* 0x020e240000001400 */
        /* <DEDUP_REMOVED lines=15> */
.L_x_68858:
        /* <DEDUP_REMOVED lines=16> */
.L_x_68887:
[----:B------:R-:W-:Y:S05]  /*7260*/  BRA `(.L_x_68859) ;  /* 0x0000000000247947 */ /* 0x000fea0003800000 */
.L_x_68886:
[----:B-----5:R-:W-:-:S04]  /*7270*/  LOP3.LUT R18, R18, 0xffff, RZ, 0xc0, !PT ;  /* 0x0000ffff12127812 */ /* 0x020fc800078ec0ff */
[----:B------:R-:W-:-:S05]  /*7280*/  PRMT R18, R18, 0x8880, RZ ;  /* 0x0000888012127816 */ /* 0x000fca00000000ff */
[----:B------:R-:W-:-:S05]  /*7290*/  IMAD.MOV.U32 R4, RZ, RZ, R18 ;  /* 0x000000ffff047224 */ /* 0x000fca00078e0012 */
[----:B------:R-:W-:-:S05]  /*72a0*/  SHF.R.S32.HI R5, RZ, 0x1f, R4 ;  /* 0x0000001fff057819 */ /* 0x000fca0000011404 */
[----:B------:R0:W-:Y:S01]  /*72b0*/  STG.E.64 desc[UR36][R8.64], R4 ;  /* 0x0000000408007986 */ /* 0x0001e2000c101b24 */
[----:B------:R-:W-:Y:S05]  /*72c0*/  BRA `(.L_x_68859) ;  /* 0x00000000000c7947 */ /* 0x000fea0003800000 */
.L_x_68885:
[----:B-----5:R-:W-:-:S04]  /*72d0*/  LOP3.LUT R18, R18, 0xffff, RZ, 0xc0, !PT ;  /* 0x0000ffff12127812 */ /* 0x020fc800078ec0ff */
[----:B------:R-:W-:-:S05]  /*72e0*/  PRMT R3, R18, 0x8880, RZ ;  /* 0x0000888012037816 */ /* 0x000fca00000000ff */
[----:B------:R0:W-:Y:S02]  /*72f0*/  STG.E desc[UR36][R8.64], R3 ;  /* 0x0000000308007986 */ /* 0x0001e4000c101924 */
.L_x_68859:
        /* <DEDUP_REMOVED lines=23> */
.L_x_68891:
[----:B------:R0:W-:Y:S01]  /*7470*/  STG.E.U8 desc[UR36][R8.64], R17 ;  /* 0x0000001108007986 */ /* 0x0001e2000c101124 */
[----:B------:R-:W-:Y:S05]  /*7480*/  BRA `(.L_x_68893) ;  /* 0x0000000c00987947 */ /* 0x000fea0003800000 */
.L_x_68890:
        /* <DEDUP_REMOVED lines=12> */
.L_x_68895:
[----:B------:R-:W-:-:S04]  /*7550*/  LOP3.LUT R17, R17, 0xffff, RZ, 0xc0, !PT ;  /* 0x0000ffff11117812 */ /* 0x000fc800078ec0ff */
[----:B------:R-:W-:-:S05]  /*7560*/  PRMT R3, R17, 0x8880, RZ ;  /* 0x0000888011037816 */ /* 0x000fca00000000ff */
[----:B------:R0:W-:Y:S01]  /*7570*/  STG.E desc[UR36][R8.64], R3 ;  /* 0x0000000308007986 */ /* 0x0001e2000c101924 */
[----:B------:R-:W-:Y:S05]  /*7580*/  BRA `(.L_x_68893) ;  /* 0x0000000c00587947 */ /* 0x000fea0003800000 */
.L_x_68894:
[----:B------:R-:W-:-:S04]  /*7590*/  PRMT R3, R17, 0x8880, RZ ;  /* 0x0000888011037816 */ /* 0x000fc800000000ff */
[----:B------:R-:W-:-:S05]  /*75a0*/  PRMT R3, R3, 0x7710, RZ ;  /* 0x0000771003037816 */ /* 0x000fca00000000ff */
[----:B------:R0:W-:Y:S01]  /*75b0*/  STG.E.U16 desc[UR36][R8.64], R3 ;  /* 0x0000000308007986 */ /* 0x0001e2000c101524 */
[----:B------:R-:W-:Y:S05]  /*75c0*/  BRA `(.L_x_68893) ;  /* 0x0000000c00487947 */ /* 0x000fea0003800000 */
.L_x_68889:
        /* <DEDUP_REMOVED lines=9> */
.L_x_68897:
[----:B------:R-:W0:Y:S02]  /*7660*/  I2F.S8 R0, R17 ;  /* 0x0000001100007306 */ /* 0x000e240000001400 */
[----:B0-----:R-:W-:-:S05]  /*7670*/  F2FP.F16.F32.PACK_AB R0, RZ, R0 ;  /* 0x00000000ff00723e */ /* 0x001fca00000000ff */
[----:B------:R0:W-:Y:S01]  /*7680*/  STG.E.U16 desc[UR36][R8.64], R0 ;  /* 0x0000000008007986 */ /* 0x0001e2000c101524 */
[----:B------:R-:W-:Y:S05]  /*7690*/  BRA `(.L_x_68893) ;  /* 0x0000000c00147947 */ /* 0x000fea0003800000 */
.L_x_68896:
        /* <DEDUP_REMOVED lines=10> */
.L_x_68899:
[----:B------:R-:W0:Y:S02]  /*7740*/  I2F.S8 R17, R17 ;  /* 0x0000001100117306 */ /* 0x000e240000001400 */
[----:B0-----:R-:W-:-:S04]  /*7750*/  F2FP.F16.F32.PACK_AB R3, RZ, R17 ;  /* 0x00000011ff03723e */ /* 0x001fc800000000ff */
[----:B------:R-:W-:-:S05]  /*7760*/  PRMT R3, R3, 0x5410, RZ ;  /* 0x0000541003037816 */ /* 0x000fca00000000ff */
[----:B------:R0:W-:Y:S01]  /*7770*/  STG.E desc[UR36][R8.64], R3 ;  /* 0x0000000308007986 */ /* 0x0001e2000c101924 */
[----:B------:R-:W-:Y:S05]  /*7780*/  BRA `(.L_x_68893) ;  /* 0x0000000800d87947 */ /* 0x000fea0003800000 */
.L_x_68898:
[----:B------:R-:W-:-:S04]  /*7790*/  PRMT R4, R17, 0x8880, RZ ;  /* 0x0000888011047816 */ /* 0x000fc800000000ff */
[----:B------:R-:W-:-:S06]  /*77a0*/  PRMT R4, R4, 0x7710, RZ ;  /* 0x0000771004047816 */ /* 0x000fcc00000000ff */
[----:B------:R-:W0:Y:S02]  /*77b0*/  I2F.F64.S16 R4, R4 ;  /* 0x0000000400047312 */ /* 0x000e240000101c00 */
[----:B0-----:R0:W-:Y:S01]  /*77c0*/  STG.E.64 desc[UR36][R8.64], R4 ;  /* 0x0000000408007986 */ /* 0x0011e2000c101b24 */
[----:B------:R-:W-:Y:S05]  /*77d0*/  BRA `(.L_x_68893) ;  /* 0x0000000800c47947 */ /* 0x000fea0003800000 */
.L_x_68888:
        /* <DEDUP_REMOVED lines=12> */
.L_x_68902:
[----:B------:R-:W-:Y:S02]  /*78a0*/  PRMT R4, R17, 0x8880, RZ ;  /* 0x0000888011047816 */ /* 0x000fe400000000ff */
[----:B------:R-:W-:Y:S02]  /*78b0*/  CS2R R6, SRZ ;  /* 0x0000000000067805 */ /* 0x000fe4000001ff00 */
[----:B------:R-:W-:-:S06]  /*78c0*/  PRMT R4, R4, 0x7710, RZ ;  /* 0x0000771004047816 */ /* 0x000fcc00000000ff */
[----:B------:R-:W0:Y:S02]  /*78d0*/  I2F.F64.S16 R4, R4 ;  /* 0x0000000400047312 */ /* 0x000e240000101c00 */
[----:B0-----:R0:W-:Y:S01]  /*78e0*/  STG.E.128 desc[UR36][R8.64], R4 ;  /* 0x0000000408007986 */ /* 0x0011e2000c101d24 */
[----:B------:R-:W-:Y:S05]  /*78f0*/  BRA `(.L_x_68893) ;  /* 0x00000008007c7947 */ /* 0x000fea0003800000 */
.L_x_68901:
        /* <DEDUP_REMOVED lines=21> */
.L_x_68906:
[----:B------:R-:W-:Y:S05]  /*7a50*/  BSYNC B0 ;  /* 0x0000000000007941 */ /* 0x000fea0003800000 */
.L_x_68905:
[----:B------:R-:W-:-:S05]  /*7a60*/  LOP3.LUT R5, R0, R5, RZ, 0xfc, !PT ;  /* 0x0000000500057212 */ /* 0x000fca00078efcff */
[----:B------:R0:W-:Y:S01]  /*7a70*/  STG.E.U8 desc[UR36][R8.64], R5 ;  /* 0x0000000508007986 */ /* 0x0001e2000c101124 */
[----:B------:R-:W-:Y:S05]  /*7a80*/  BRA `(.L_x_68893) ;  /* 0x0000000800187947 */ /* 0x000fea0003800000 */
.L_x_68904:
        /* <DEDUP_REMOVED lines=13> */
.L_x_68908:
[----:B------:R-:W-:Y:S01]  /*7b60*/  IMAD.MOV.U32 R0, RZ, RZ, 0x7f ;  /* 0x0000007fff007424 */ /* 0x000fe200078e00ff */
[----:B------:R-:W-:-:S04]  /*7b70*/  ISETP.GT.U32.AND P0, PT, R3, 0x7f800000, PT ;  /* 0x7f8000000300780c */ /* 0x000fc80003f04070 */
[----:B------:R-:W-:-:S09]  /*7b80*/  SEL R0, R0, 0x7c, P0 ;  /* 0x0000007c00007807 */ /* 0x000fd20000000000 */
.L_x_68909:
[----:B------:R-:W-:Y:S05]  /*7b90*/  BSYNC B0 ;  /* 0x0000000000007941 */ /* 0x000fea0003800000 */
.L_x_68907:
[----:B------:R-:W-:-:S04]  /*7ba0*/  LOP3.LUT R3, R17, 0x80000000, RZ, 0xc0, !PT ;  /* 0x8000000011037812 */ /* 0x000fc800078ec0ff */
[----:B------:R-:W-:-:S04]  /*7bb0*/  SHF.R.U32.HI R3, RZ, 0x18, R3 ;  /* 0x00000018ff037819 */ /* 0x000fc80000011603 */
[----:B------:R-:W-:-:S05]  /*7bc0*/  LOP3.LUT R3, R0, R3, RZ, 0xfc, !PT ;  /* 0x0000000300037212 */ /* 0x000fca00078efcff */
[----:B------:R0:W-:Y:S01]  /*7bd0*/  STG.E.U8 desc[UR36][R8.64], R3 ;  /* 0x0000000308007986 */ /* 0x0001e2000c101124 */
[----:B------:R-:W-:Y:S05]  /*7be0*/  BRA `(.L_x_68893) ;  /* 0x0000000400c07947 */ /* 0x000fea0003800000 */
.L_x_68903:
[----:B------:R-:W0:Y:S02]  /*7bf0*/  I2F.S8 R0, R17 ;  /* 0x0000001100007306 */ /* 0x000e240000001400 */
[----:B0-----:R-:W-:-:S05]  /*7c00*/  F2FP.BF16.F32.PACK_AB R0, RZ, R0 ;  /* 0x00000000ff00723e */ /* 0x001fca00000010ff */
[----:B------:R0:W-:Y:S01]  /*7c10*/  STG.E.U16 desc[UR36][R8.64], R0 ;  /* 0x0000000008007986 */ /* 0x0001e2000c101524 */
[----:B------:R-:W-:Y:S05]  /*7c20*/  BRA `(.L_x_68893) ;  /* 0x0000000400b07947 */ /* 0x000fea0003800000 */
.L_x_68900:
        /* <DEDUP_REMOVED lines=12> */
.L_x_68912:
        /* <DEDUP_REMOVED lines=17> */
.L_x_68915:
[----:B------:R-:W-:-:S04]  /*7e00*/  LOP3.LUT R3, R17, 0x80000000, RZ, 0xc0, !PT ;  /* 0x8000000011037812 */ /* 0x000fc800078ec0ff */
[----:B------:R-:W-:-:S04]  /*7e10*/  SHF.R.U32.HI R3, RZ, 0x18, R3 ;  /* 0x00000018ff037819 */ /* 0x000fc80000011603 */
[----:B------:R-:W-:-:S04]  /*7e20*/  LOP3.LUT R0, R0, R3, RZ, 0xfc, !PT ;  /* 0x0000000300007212 */ /* 0x000fc800078efcff */
[----:B------:R-:W-:-:S07]  /*7e30*/  PRMT R4, R0, 0x7610, R4 ;  /* 0x0000761000047816 */ /* 0x000fce0000000004 */
.L_x_68914:
[----:B------:R-:W-:Y:S05]  /*7e40*/  BSYNC B0 ;  /* 0x0000000000007941 */ /* 0x000fea0003800000 */
.L_x_68913:
[----:B------:R0:W-:Y:S01]  /*7e50*/  STG.E.U8 desc[UR36][R8.64], R4 ;  /* 0x0000000408007986 */ /* 0x0001e2000c101124 */
[----:B------:R-:W-:Y:S05]  /*7e60*/  BRA `(.L_x_68893) ;  /* 0x0000000400207947 */ /* 0x000fea0003800000 */
.L_x_68911:
        /* <DEDUP_REMOVED lines=17> */
.L_x_68918:
[----:B------:R-:W-:-:S04]  /*7f80*/  LOP3.LUT R3, R17, 0x80000000, RZ, 0xc0, !PT ;  /* 0x8000000011037812 */ /* 0x000fc800078ec0ff */
[----:B------:R-:W-:-:S04]  /*7f90*/  SHF.R.U32.HI R3, RZ, 0x18, R3 ;  /* 0x00000018ff037819 */ /* 0x000fc80000011603 */
[----:B------:R-:W-:-:S04]  /*7fa0*/  LOP3.LUT R0, R0, R3, RZ, 0xfc, !PT ;  /* 0x0000000300007212 */ /* 0x000fc800078efcff */
[----:B------:R-:W-:-:S07]  /*7fb0*/  PRMT R4, R0, 0x7610, R4 ;  /* 0x0000761000047816 */ /* 0x000fce0000000004 */
.L_x_68917:
[----:B------:R-:W-:Y:S05]  /*7fc0*/  BSYNC B0 ;  /* 0x0000000000007941 */ /* 0x000fea0003800000 */
.L_x_68916:
[----:B------:R3:W-:Y:S01]  /*7fd0*/  STG.E.U8 desc[UR36][R8.64], R4 ;  /* 0x0000000408007986 */ /* 0x0007e2000c101124 */
[----:B------:R-:W-:Y:S05]  /*7fe0*/  BRA `(.L_x_68893) ;  /* 0x0000000000c07947 */ /* 0x000fea0003800000 */
.L_x_68910:
        /* <DEDUP_REMOVED lines=22> */
.L_x_68892:
        /* <DEDUP_REMOVED lines=16> */
.L_x_68921:
[----:B------:R-:W-:Y:S05]  /*8250*/  BRA `(.L_x_68893) ;  /* 0x0000000000247947 */ /* 0x000fea0003800000 */
.L_x_68920:
[----:B------:R-:W-:-:S04]  /*8260*/  LOP3.LUT R17, R17, 0xffff, RZ, 0xc0, !PT ;  /* 0x0000ffff11117812 */ /* 0x000fc800078ec0ff */
[----:B------:R-:W-:-:S05]  /*8270*/  PRMT R17, R17, 0x8880, RZ ;  /* 0x0000888011117816 */ /* 0x000fca00000000ff */
[----:B------:R-:W-:-:S05]  /*8280*/  IMAD.MOV.U32 R4, RZ, RZ, R17 ;  /* 0x000000ffff047224 */ /* 0x000fca00078e0011 */
[----:B------:R-:W-:-:S05]  /*8290*/  SHF.R.S32.HI R5, RZ, 0x1f, R4 ;  /* 0x0000001fff057819 */ /* 0x000fca0000011404 */
[----:B------:R2:W-:Y:S01]  /*82a0*/  STG.E.64 desc[UR36][R8.64], R4 ;  /* 0x0000000408007986 */ /* 0x0005e2000c101b24 */
[----:B------:R-:W-:Y:S05]  /*82b0*/  BRA `(.L_x_68893) ;  /* 0x00000000000c7947 */ /* 0x000fea0003800000 */
.L_x_68919:
[----:B------:R-:W-:-:S04]  /*82c0*/  LOP3.LUT R17, R17, 0xffff, RZ, 0xc0, !PT ;  /* 0x0000ffff11117812 */ /* 0x000fc800078ec0ff */
[----:B------:R-:W-:-:S05]  /*82d0*/  PRMT R3, R17, 0x8880, RZ ;  /* 0x0000888011037816 */ /* 0x000fca00000000ff */
[----:B------:R0:W-:Y:S02]  /*82e0*/  STG.E desc[UR36][R8.64], R3 ;  /* 0x0000000308007986 */ /* 0x0001e4000c101924 */
.L_x_68893:
[----:B------:R-:W-:-:S07]  /*82f0*/  VIADD R19, R19, 0x80 ;  /* 0x0000008013137836 */ /* 0x000fce0000000000 */
.L_x_68853:
[----:B------:R-:W-:Y:S05]  /*8300*/  BSYNC B6 ;  /* 0x0000000000067941 */ /* 0x000fea0003800000 */
.L_x_68852:
        /* <DEDUP_REMOVED lines=21> */
.L_x_68925:
[----:B-----5:R-:W-:Y:S01]  /*8460*/  STG.E.U8 desc[UR36][R4.64], R16 ;  /* 0x0000001004007986 */ /* 0x020fe2000c101124 */
[----:B------:R-:W-:Y:S05]  /*8470*/  EXIT ;  /* 0x000000000000794d */ /* 0x000fea0003800000 */
.L_x_68924:
        /* <DEDUP_REMOVED lines=9> */
[----:B----4-:R-:W-:-:S05]  /*8510*/  SHF.R.S32.HI R3, RZ, 0x1f, R2 ;  /* 0x0000001fff037819 */ /* 0x010fca0000011402 */
[----:B------:R-:W-:Y:S01]  /*8520*/  STG.E.64 desc[UR36][R4.64], R2 ;  /* 0x0000000204007986 */ /* 0x000fe2000c101b24 */
[----:B------:R-:W-:Y:S05]  /*8530*/  EXIT ;  /* 0x000000000000794d */ /* 0x000fea0003800000 */
.L_x_68928:
[----:B-----5:R-:W-:-:S04]  /*8540*/  LOP3.LUT R16, R16, 0xffff, RZ, 0xc0, !PT ;  /* 0x0000ffff10107812 */ /* 0x020fc800078ec0ff */
[----:B----4-:R-:W-:-:S05]  /*8550*/  PRMT R3, R16, 0x8880, RZ ;  /* 0x0000888010037816 */ /* 0x010fca00000000ff */
[----:B------:R-:W-:Y:S01]  /*8560*/  STG.E desc[UR36][R4.64], R3 ;  /* 0x0000000304007986 */ /* 0x000fe2000c101924 */
[----:B------:R-:W-:Y:S05]  /*8570*/  EXIT ;  /* 0x000000000000794d */ /* 0x000fea0003800000 */
.L_x_68927:
[----:B----45:R-:W-:-:S04]  /*8580*/  PRMT R3, R16, 0x8880, RZ ;  /* 0x0000888010037816 */ /* 0x030fc800000000ff */
[----:B------:R-:W-:-:S05]  /*8590*/  PRMT R3, R3, 0x7710, RZ ;  /* 0x0000771003037816 */ /* 0x000fca00000000ff */
[----:B------:R-:W-:Y:S01]  /*85a0*/  STG.E.U16 desc[UR36][R4.64], R3 ;  /* 0x0000000304007986 */ /* 0x000fe2000c101524 */
[----:B------:R-:W-:Y:S05]  /*85b0*/  EXIT ;  /* 0x000000000000794d */ /* 0x000fea0003800000 */
.L_x_68923:
[----:B------:R-:W-:-:S13]  /*85c0*/  ISETP.GT.AND P0, PT, R0, 0x6, PT ;  /* 0x000000060000780c */ /* 0x000fda0003f04270 */
[----:B------:R-:W-:Y:S05]  /*85d0*/  @P0 BRA `(.L_x_68929) ;  /* 0x00000000002c0947 */ /* 0x000fea0003800000 */
[----:B------:R-:W-:-:S13]  /*85e0*/  ISETP.NE.AND P0, PT, R0, 0x5, PT ;  /* 0x000000050000780c */ /* 0x000fda0003f05270 */
[----:B------:R-:W-:Y:S05]  /*85f0*/  @!P0 BRA `(.L_x_68930) ;  /* 0x0000000000148947 */ /* 0x000fea0003800000 */
[----:B------:R-:W-:-:S13]  /*8600*/  ISETP.NE.AND P0, PT, R0, 0x6, PT ;  /* 0x000000060000780c */ /* 0x000fda0003f05270 */
[----:B------:R-:W-:Y:S05]  /*8610*/  @P0 BRA `(.L_x_68926) ;  /* 0x0000000800c80947 */ /* 0x000fea0003800000 */
[----:B----45:R-:W0:Y:S02]  /*8620*/  I2F.S8 R3, R16 ;  /* 0x0000001000037306 */ /* 0x030e240000001400 */
[----:B0-----:R-:W-:Y:S01]  /*8630*/  STG.E desc[UR36][R4.64], R3 ;  /* 0x0000000304007986 */ /* 0x001fe2000c101924 */
[----:B------:R-:W-:Y:S05]  /*8640*/  EXIT ;  /* 0x000000000000794d */ /* 0x000fea0003800000 */
.L_x_68930:
[----:B-----5:R-:W0:Y:S02]  /*8650*/  I2F.S8 R0, R16 ;  /* 0x0000001000007306 */ /* 0x020e240000001400 */
[----:B0-----:R-:W-:-:S05]  /*8660*/  F2FP.F16.F32.PACK_AB R0, RZ, R0 ;  /* 0x00000000ff00723e */ /* 0x001fca00000000ff */
[----:B------:R-:W-:Y:S01]  /*8670*/  STG.E.U16 desc[UR36][R4.64], R0 ;  /* 0x0000000004007986 */ /* 0x000fe2000c101524 */
[----:B------:R-:W-:Y:S05]  /*8680*/  EXIT ;  /* 0x000000000000794d */ /* 0x000fea0003800000 */
.L_x_68929:
        /* <DEDUP_REMOVED lines=8> */
[----:B0-----:R-:W-:Y:S01]  /*8710*/  STG.E.64 desc[UR36][R4.64], R16 ;  /* 0x0000001004007986 */ /* 0x001fe2000c101b24 */
[----:B------:R-:W-:Y:S05]  /*8720*/  EXIT ;  /* 0x000000000000794d */ /* 0x000fea0003800000 */
.L_x_68932:
[----:B-----5:R-:W4:Y:S02]  /*8730*/  I2F.S8 R16, R16 ;  /* 0x0000001000107306 */ /* 0x020f240000001400 */
[----:B----4-:R-:W-:-:S04]  /*8740*/  F2FP.F16.F32.PACK_AB R3, RZ, R16 ;  /* 0x00000010ff03723e */ /* 0x010fc800000000ff */
[----:B------:R-:W-:-:S05]  /*8750*/  PRMT R3, R3, 0x5410, RZ ;  /* 0x0000541003037816 */ /* 0x000fca00000000ff */
[----:B------:R-:W-:Y:S01]  /*8760*/  STG.E desc[UR36][R4.64], R3 ;  /* 0x0000000304007986 */ /* 0x000fe2000c101924 */
[----:B------:R-:W-:Y:S05]  /*8770*/  EXIT ;  /* 0x000000000000794d */ /* 0x000fea0003800000 */
.L_x_68931:
[----:B-----5:R-:W-:-:S04]  /*8780*/  PRMT R2, R16, 0x8880, RZ ;  /* 0x0000888010027816 */ /* 0x020fc800000000ff */
[----:B------:R-:W-:-:S06]  /*8790*/  PRMT R2, R2, 0x7710, RZ ;  /* 0x0000771002027816 */ /* 0x000fcc00000000ff */
[----:B----4-:R-:W0:Y:S02]  /*87a0*/  I2F.F64.S16 R2, R2 ;  /* 0x0000000200027312 */ /* 0x010e240000101c00 */
[----:B0-----:R-:W-:Y:S01]  /*87b0*/  STG.E.64 desc[UR36][R4.64], R2 ;  /* 0x0000000204007986 */ /* 0x001fe2000c101b24 */
[----:B------:R-:W-:Y:S05]  /*87c0*/  EXIT ;  /* 0x000000000000794d */ /* 0x000fea0003800000 */
.L_x_68922:
        /* <DEDUP_REMOVED lines=9> */
[----:B----4-:R-:W-:-:S05]  /*8860*/  SEL R3, RZ, 0x1, !P0 ;  /* 0x00000001ff037807 */ /* 0x010fca0004000000 */
[----:B------:R-:W-:Y:S01]  /*8870*/  STG.E.U8 desc[UR36][R4.64], R3 ;  /* 0x0000000304007986 */ /* 0x000fe2000c101124 */
[----:B------:R-:W-:Y:S05]  /*8880*/  EXIT ;  /* 0x000000000000794d */ /* 0x000fea0003800000 */
.L_x_68935:
[----:B----45:R-:W-:Y:S02]  /*8890*/  PRMT R8, R16, 0x8880, RZ ;  /* 0x0000888010087816 */ /* 0x030fe400000000ff */
[----:B------:R-:W-:Y:S02]  /*88a0*/  CS2R R10, SRZ ;  /* 0x00000000000a7805 */ /* 0x000fe4000001ff00 */
[----:B------:R-:W-:-:S06]  /*88b0*/  PRMT R8, R8, 0x7710, RZ ;  /* 0x0000771008087816 */ /* 0x000fcc00000000ff */
[----:B------:R-:W0:Y:S02]  /*88c0*/  I2F.F64.S16 R8, R8 ;  /* 0x0000000800087312 */ /* 0x000e240000101c00 */
[----:B0-----:R-:W-:Y:S01]  /*88d0*/  STG.E.128 desc[UR36][R4.64], R8 ;  /* 0x0000000804007986 */ /* 0x001fe2000c101d24 */
[----:B------:R-:W-:Y:S05]  /*88e0*/  EXIT ;  /* 0x000000000000794d */ /* 0x000fea0003800000 */
.L_x_68934:
        /* <DEDUP_REMOVED lines=11> */
[----:B----4-:R-:W-:Y:S01]  /*89a0*/  SHF.R.U32.HI R3, RZ, 0x18, R0 ;  /* 0x00000018ff037819 */ /* 0x010fe20000011600 */
        /* <DEDUP_REMOVED lines=9> */
.L_x_68939:
[----:B------:R-:W-:Y:S05]  /*8a40*/  BSYNC B0 ;  /* 0x0000000000007941 */ /* 0x000fea0003800000 */
.L_x_68938:
[----:B------:R-:W-:-:S05]  /*8a50*/  LOP3.LUT R3, R0, R3, RZ, 0xfc, !PT ;  /* 0x0000000300037212 */ /* 0x000fca00078efcff */
[----:B------:R-:W-:Y:S01]  /*8a60*/  STG.E.U8 desc[UR36][R4.64], R3 ;  /* 0x0000000304007986 */ /* 0x000fe2000c101124 */
[----:B------:R-:W-:Y:S05]  /*8a70*/  EXIT ;  /* 0x000000000000794d */ /* 0x000fea0003800000 */
.L_x_68937:
[----:B----45:R-:W0:Y:S01]  /*8a80*/  I2F.S8 R3, R16 ;  /* 0x0000001000037306 */ /* 0x030e220000001400 */
        /* <DEDUP_REMOVED lines=12> */
.L_x_68941:
[----:B------:R-:W-:Y:S01]  /*8b50*/  IMAD.MOV.U32 R0, RZ, RZ, 0x7f ;  /* 0x0000007fff007424 */ /* 0x000fe200078e00ff */
[----:B------:R-:W-:-:S04]  /*8b60*/  ISETP.GT.U32.AND P0, PT, R2, 0x7f800000, PT ;  /* 0x7f8000000200780c */ /* 0x000fc80003f04070 */
[----:B------:R-:W-:-:S09]  /*8b70*/  SEL R0, R0, 0x7c, P0 ;  /* 0x0000007c00007807 */ /* 0x000fd20000000000 */
.L_x_68942:
[----:B------:R-:W-:Y:S05]  /*8b80*/  BSYNC B0 ;  /* 0x0000000000007941 */ /* 0x000fea0003800000 */
.L_x_68940:
[----:B------:R-:W-:-:S04]  /*8b90*/  LOP3.LUT R2, R3, 0x80000000, RZ, 0xc0, !PT ;  /* 0x8000000003027812 */ /* 0x000fc800078ec0ff */
[----:B------:R-:W-:-:S04]  /*8ba0*/  SHF.R.U32.HI R3, RZ, 0x18, R2 ;  /* 0x00000018ff037819 */ /* 0x000fc80000011602 */
[----:B------:R-:W-:-:S05]  /*8bb0*/  LOP3.LUT R3, R0, R3, RZ, 0xfc, !PT ;  /* 0x0000000300037212 */ /* 0x000fca00078efcff */
[----:B------:R-:W-:Y:S01]  /*8bc0*/  STG.E.U8 desc[UR36][R4.64], R3 ;  /* 0x0000000304007986 */ /* 0x000fe2000c101124 */
[----:B------:R-:W-:Y:S05]  /*8bd0*/  EXIT ;  /* 0x000000000000794d */ /* 0x000fea0003800000 */
.L_x_68936:
[----:B-----5:R-:W0:Y:S02]  /*8be0*/  I2F.S8 R0, R16 ;  /* 0x0000001000007306 */ /* 0x020e240000001400 */
[----:B0-----:R-:W-:-:S05]  /*8bf0*/  F2FP.BF16.F32.PACK_AB R0, RZ, R0 ;  /* 0x00000000ff00723e */ /* 0x001fca00000010ff */
[----:B------:R-:W-:Y:S01]  /*8c00*/  STG.E.U16 desc[UR36][R4.64], R0 ;  /* 0x0000000004007986 */ /* 0x000fe2000c101524 */
[----:B------:R-:W-:Y:S05]  /*8c10*/  EXIT ;  /* 0x000000000000794d */ /* 0x000fea0003800000 */
.L_x_68933:
        /* <DEDUP_REMOVED lines=8> */
[----:B----45:R-:W-:-:S04]  /*8ca0*/  PRMT R3, R16, 0x8880, RZ ;  /* 0x0000888010037816 */ /* 0x030fc800000000ff */
[----:B------:R-:W-:-:S05]  /*8cb0*/  PRMT R3, R3, 0x7710, RZ ;  /* 0x0000771003037816 */ /* 0x000fca00000000ff */
[----:B------:R-:W-:Y:S01]  /*8cc0*/  STG.E.U16 desc[UR36][R4.64], R3 ;  /* 0x0000000304007986 */ /* 0x000fe2000c101524 */
[----:B------:R-:W-:Y:S05]  /*8cd0*/  EXIT ;  /* 0x000000000000794d */ /* 0x000fea0003800000 */
.L_x_68945:
[----:B-----5:R-:W4:Y:S01]  /*8ce0*/  I2F.S8 R7, R16 ;  /* 0x0000001000077306 */ /* 0x020f220000001400 */
[----:B------:R-:W-:Y:S01]  /*8cf0*/  BSSY B0, `(.L_x_68946) ;  /* 0x0000014000007945 */ /* 0x000fe20003800000 */
[----:B------:R-:W-:Y:S01]  /*8d00*/  IMAD.MOV.U32 R2, RZ, RZ, 0x80 ;  /* 0x00000080ff027424 */ /* 0x000fe200078e00ff */
[----:B----4-:R-:W-:-:S04]  /*8d10*/  LOP3.LUT R3, R7, 0x7fffffff, RZ, 0xc0, !PT ;  /* 0x7fffffff07037812 */ /* 0x010fc800078ec0ff */
        /* <DEDUP_REMOVED lines=13> */
.L_x_68948:
[----:B------:R-:W-:-:S04]  /*8df0*/  LOP3.LUT R2, R7, 0x80000000, RZ, 0xc0, !PT ;  /* 0x8000000007027812 */ /* 0x000fc800078ec0ff */
[----:B------:R-:W-:-:S04]  /*8e00*/  SHF.R.U32.HI R3, RZ, 0x18, R2 ;  /* 0x00000018ff037819 */ /* 0x000fc80000011602 */
[----:B------:R-:W-:-:S04]  /*8e10*/  LOP3.LUT R0, R0, R3, RZ, 0xfc, !PT ;  /* 0x0000000300007212 */ /* 0x000fc800078efcff */
[----:B------:R-:W-:-:S07]  /*8e20*/  PRMT R2, R0, 0x7610, R2 ;  /* 0x0000761000027816 */ /* 0x000fce0000000002 */
.L_x_68947:
[----:B------:R-:W-:Y:S05]  /*8e30*/  BSYNC B0 ;  /* 0x0000000000007941 */ /* 0x000fea0003800000 */
.L_x_68946:
[----:B------:R-:W-:Y:S01]  /*8e40*/  STG.E.U8 desc[UR36][R4.64], R2 ;  /* 0x0000000204007986 */ /* 0x000fe2000c101124 */
[----:B------:R-:W-:Y:S05]  /*8e50*/  EXIT ;  /* 0x000000000000794d */ /* 0x000fea0003800000 */
.L_x_68944:
        /* <DEDUP_REMOVED lines=17> */
.L_x_68951:
[----:B------:R-:W-:-:S04]  /*8f70*/  LOP3.LUT R2, R7, 0x80000000, RZ, 0xc0, !PT ;  /* 0x8000000007027812 */ /* 0x000fc800078ec0ff */
[----:B------:R-:W-:-:S04]  /*8f80*/  SHF.R.U32.HI R3, RZ, 0x18, R2 ;  /* 0x00000018ff037819 */ /* 0x000fc80000011602 */
[----:B------:R-:W-:-:S04]  /*8f90*/  LOP3.LUT R0, R0, R3, RZ, 0xfc, !PT ;  /* 0x0000000300007212 */ /* 0x000fc800078efcff */
[----:B------:R-:W-:-:S07]  /*8fa0*/  PRMT R2, R0, 0x7610, R2 ;  /* 0x0000761000027816 */ /* 0x000fce0000000002 */
.L_x_68950:
[----:B------:R-:W-:Y:S05]  /*8fb0*/  BSYNC B0 ;  /* 0x0000000000007941 */ /* 0x000fea0003800000 */
.L_x_68949:
[----:B------:R-:W-:Y:S01]  /*8fc0*/  STG.E.U8 desc[UR36][R4.64], R2 ;  /* 0x0000000204007986 */ /* 0x000fe2000c101124 */
[----:B------:R-:W-:Y:S05]  /*8fd0*/  EXIT ;  /* 0x000000000000794d */ /* 0x000fea0003800000 */
.L_x_68943:
        /* <DEDUP_REMOVED lines=8> */
[----:B----4-:R-:W-:-:S04]  /*9060*/  LOP3.LUT R3, R2, 0xff, RZ, 0xc0, !PT ;  /* 0x000000ff02037812 */ /* 0x010fc800078ec0ff */
        /* <DEDUP_REMOVED lines=13> */
.L_x_68926:
[----:B------:R-:W-:Y:S01]  /*9140*/  MOV R0, 0x0 ;  /* 0x0000000000007802 */ /* 0x000fe20000000f00 */
[----:B------:R-:W-:Y:S01]  /*9150*/  ULDC.64 UR4, c[0x4][0x198] ;  /* 0x0100660000047ab9 */ /* 0x000fe20000000a00 */
[----:B------:R-:W-:Y:S01]  /*9160*/  ULDC.64 UR6, c[0x4][0x20] ;  /* 0x0100080000067ab9 */ /* 0x000fe20000000a00 */
[----:B------:R-:W-:Y:S01]  /*9170*/  IMAD.U32 R4, RZ, RZ, UR4 ;  /* 0x00000004ff047e24 */ /* 0x000fe2000f8e00ff */
[----:B----4-:R0:W1:Y:S01]  /*9180*/  LDC.64 R2, c[0x4][R0] ;  /* 0x0100000000027b82 */ /* 0x0100620000000a00 */
        /* <DEDUP_REMOVED lines=11> */
.L_x_68954:
[----:B------:R-:W-:Y:S05]  /*9240*/  EXIT ;  /* 0x000000000000794d */ /* 0x000fea0003800000 */
.L_x_68953:
[----:B-----5:R-:W-:-:S04]  /*9250*/  LOP3.LUT R16, R16, 0xffff, RZ, 0xc0, !PT ;  /* 0x0000ffff10107812 */ /* 0x020fc800078ec0ff */
[----:B------:R-:W-:-:S05]  /*9260*/  PRMT R16, R16, 0x8880, RZ ;  /* 0x0000888010107816 */ /* 0x000fca00000000ff */
[----:B------:R-:W-:-:S05]  /*9270*/  IMAD.MOV.U32 R2, RZ, RZ, R16 ;  /* 0x000000ffff027224 */ /* 0x000fca00078e0010 */
[----:B----4-:R-:W-:-:S05]  /*9280*/  SHF.R.S32.HI R3, RZ, 0x1f, R2 ;  /* 0x0000001fff037819 */ /* 0x010fca0000011402 */
[----:B------:R-:W-:Y:S01]  /*9290*/  STG.E.64 desc[UR36][R4.64], R2 ;  /* 0x0000000204007986 */ /* 0x000fe2000c101b24 */
[----:B------:R-:W-:Y:S05]  /*92a0*/  EXIT ;  /* 0x000000000000794d */ /* 0x000fea0003800000 */
.L_x_68952:
[----:B-----5:R-:W-:-:S04]  /*92b0*/  LOP3.LUT R16, R16, 0xffff, RZ, 0xc0, !PT ;  /* 0x0000ffff10107812 */ /* 0x020fc800078ec0ff */
[----:B----4-:R-:W-:-:S05]  /*92c0*/  PRMT R3, R16, 0x8880, RZ ;  /* 0x0000888010037816 */ /* 0x010fca00000000ff */
[----:B------:R-:W-:Y:S01]  /*92d0*/  STG.E desc[UR36][R4.64], R3 ;  /* 0x0000000304007986 */ /* 0x000fe2000c101924 */
[----:B------:R-:W-:Y:S05]  /*92e0*/  EXIT ;  /* 0x000000000000794d */ /* 0x000fea0003800000 */
.L_x_68955:
        /* <DEDUP_REMOVED lines=9> */
.L_x_71982:


//--------------------- .text._ZN2at6native18elementwise_kernelILi128ELi4EZNS0_22gpu_kernel_impl_nocastIZNS0_50_GLOBAL__N__2680c7bb_12_PowKernel_cu_140f0503_289622pow_scalar_tensor_implIaEEvRNS_18TensorIteratorBaseET_EUlaE_EEvS6_RKS7_EUliE_EEviT1_ --------------------------
	.section	.text._ZN2at6native18elementwise_kernelILi128ELi4EZNS0_22gpu_kernel_impl_nocastIZNS0_50_GLOBAL__N__2680c7bb_12_PowKernel_cu_140f0503_289622pow_scalar_tensor_implIaEEvRNS_18TensorIteratorBaseET_EUlaE_EEvS6_RKS7_EUliE_EEviT1_,"ax",@progbits
	.align	128
        .global         _ZN2at6native18elementwise_kernelILi128ELi4EZNS0_22gpu_kernel_impl_nocastIZNS0_50_GLOBAL__N__2680c7bb_12_PowKernel_cu_140f0503_289622pow_scalar_tensor_implIaEEvRNS_18TensorIteratorBaseET_EUlaE_EEvS6_RKS7_EUliE_EEviT1_
        .type           _ZN2at6native18elementwise_kernelILi128ELi4EZNS0_22gpu_kernel_impl_nocastIZNS0_50_GLOBAL__N__2680c7bb_12_PowKernel_cu_140f0503_289622pow_scalar_tensor_implIaEEvRNS_18TensorIteratorBaseET_EUlaE_EEvS6_RKS7_EUliE_EEviT1_,@function
        .size           _ZN2at6native18elementwise_kernelILi128ELi4EZNS0_22gpu_kernel_impl_nocastIZNS0_50_GLOBAL__N__2680c7bb_12_PowKernel_cu_140f0503_289622pow_scalar_tensor_implIaEEvRNS_18TensorIteratorBaseET_EUlaE_EEvS6_RKS7_EUliE_EEviT1_,(.L_x_71983 - _ZN2at6native18elementwise_kernelILi128ELi4EZNS0_22gpu_kernel_impl_nocastIZNS0_50_GLOBAL__N__2680c7bb_12_PowKernel_cu_140f0503_289622pow_scalar_tensor_implIaEEvRNS_18TensorIteratorBaseET_EUlaE_EEvS6_RKS7_EUliE_EEviT1_)
        .other          _ZN2at6native18elementwise_kernelILi128ELi4EZNS0_22gpu_kernel_impl_nocastIZNS0_50_GLOBAL__N__2680c7bb_12_PowKernel_cu_140f0503_289622pow_scalar_tensor_implIaEEvRNS_18TensorIteratorBaseET_EUlaE_EEvS6_RKS7_EUliE_EEviT1_,@"STO_CUDA_ENTRY STV_DEFAULT"
_ZN2at6native18elementwise_kernelILi128ELi4EZNS0_22gpu_kernel_impl_nocastIZNS0_50_GLOBAL__N__2680c7bb_12_PowKernel_cu_140f0503_289622pow_scalar_tensor_implIaEEvRNS_18TensorIteratorBaseET_EUlaE_EEvS6_RKS7_EUliE_EEviT1_:
.text._ZN2at6native18elementwise_kernelILi128ELi4EZNS0_22gpu_kernel_impl_nocastIZNS0_50_GLOBAL__N__2680c7bb_12_PowKernel_cu_140f0503_289622pow_scalar_tensor_implIaEEvRNS_18TensorIteratorBaseET_EUlaE_EEvS6_RKS7_EUliE_EEviT1_:
[----:B------:R-:W-:Y:S01]  /*0000*/  LDC R1, c[0x0][0x28] ;  /* 0x00000a00ff017b82 */ /* 0x000fe20000000800 */
[----:B------:R-:W0:Y:S07]  /*0010*/  S2R R3, SR_CTAID.X ;  /* 0x0000000000037919 */ /* 0x000e2e0000002500 */
[----:B------:R-:W1:Y:S01]  /*0020*/  LDC.U8 R0, c[0x0][0x420] ;  /* 0x00010800ff007b82 */ /* 0x000e620000000000 */
        /* <DEDUP_REMOVED lines=295> */
[----:B------:R-:W-:Y:S01]  /*12a0*/  @P0 MOV R10, RZ ;  /* 0x000000ff000a0202 */ /* 0x000fe20000000f00 */
[----:B------:R-:W-:-:S04]  /*12b0*/  IMAD.MOV R6, RZ, RZ, -R11 ;  /* 0x000000ffff067224 */ /* 0x000fc800078e0a0b */
[----:B------:R-:W-:Y:S01]  /*12c0*/  IMAD R6, R6, UR8, R7 ;  /* 0x0000000806067c24 */ /* 0x000fe2000f8e0207 */
[----:B------:R-:W-:Y:S01]  /*12d0*/  ULDC.64 UR8, c[0x0][0x400] ;  /* 0x0001000000087ab9 */ /* 0x000fe20000000a00 */
[----:B------:R-:W1:Y:S02]  /*12e0*/  @P0 LDC R15, c[0x0][0x33c] ;  /* 0x0000cf00ff0f0b82 */ /* 0x000e640000000800 */
[C---:B------:R-:W-:Y:S02]  /*12f0*/  IMAD R5, R6.reuse, UR8, R5 ;  /* 0x0000000806057c24 */ /* 0x040fe4000f8e0205 */
[----:B------:R-:W-:-:S04]  /*1300*/  IMAD R2, R6, UR9, R2 ;  /* 0x0000000906027c24 */ /* 0x000fc8000f8e0202 */
[----:B------:R-:W2:Y:S01]  /*1310*/  @P0 LDC.64 R8, c[0x0][0x408] ;  /* 0x00010200ff080b82 */ /* 0x000ea20000000a00 */
[----:B0-----:R-:W-:-:S05]  /*1320*/  @P0 IMAD.HI.U32 R4, R11, R12, R10 ;  /* 0x0000000c0b040227 */ /* 0x001fca00078e000a */
[----:B------:R-:W-:-:S04]  /*1330*/  @P0 SHF.R.U32.HI R4, RZ, R13, R4 ;  /* 0x0000000dff040219 */ /* 0x000fc80000011604 */
[----:B------:R-:W-:-:S05]  /*1340*/  @P0 IADD3 R10, -R4, RZ, RZ ;  /* 0x000000ff040a0210 */ /* 0x000fca0007ffe1ff */
[----:B-1----:R-:W-:-:S04]  /*1350*/  @P0 IMAD R10, R10, R15, R11 ;  /* 0x0000000f0a0a0224 */ /* 0x002fc800078e020b */
[C---:B--2---:R-:W-:Y:S02]  /*1360*/  @P0 IMAD R5, R10.reuse, R8, R5 ;  /* 0x000000080a050224 */ /* 0x044fe400078e0205 */
[----:B------:R-:W-:-:S07]  /*1370*/  @P0 IMAD R2, R10, R9, R2 ;  /* 0x000000090a020224 */ /* 0x000fce00078e0202 */
.L_x_68958:
[----:B------:R-:W-:Y:S02]  /*1380*/  ULDC.64 UR8, c[0x0][0x418] ;  /* 0x0001060000087ab9 */ /* 0x000fe40000000a00 */
[----:B------:R-:W-:-:S05]  /*1390*/  IADD3 R6, P0, R2, UR8, RZ ;  /* 0x0000000802067c10 */ /* 0x000fca000ff1e0ff */
[----:B------:R-:W-:-:S05]  /*13a0*/  IMAD.X R7, RZ, RZ, UR9, P0 ;  /* 0x00000009ff077e24 */ /* 0x000fca00080e06ff */
[----:B------:R-:W2:Y:S01]  /*13b0*/  LDG.E.S8 R9, desc[UR4][R6.64] ;  /* 0x0000000406097981 */ /* 0x000ea2000c1e1300 */
[----:B------:R-:W-:Y:S01]  /*13c0*/  BSSY B1, `(.L_x_68959) ;  /* 0x0000039000017945 */ /* 0x000fe20003800000 */
[----:B--2---:R-:W-:-:S13]  /*13d0*/  ISETP.GE.AND P0, PT, R9, RZ, PT ;  /* 0x000000ff0900720c */ /* 0x004fda0003f06270 */
[----:B------:R-:W-:Y:S05]  /*13e0*/  @!P0 BRA `(.L_x_68960) ;  /* 0x0000000000b08947 */ /* 0x000fea0003800000 */
[----:B------:R-:W-:Y:S01]  /*13f0*/  ISETP.NE.AND P0, PT, R9, RZ, PT ;  /* 0x000000ff0900720c */ /* 0x000fe20003f05270 */
[----:B------:R-:W-:Y:S01]  /*1400*/  BSSY B2, `(.L_x_68961) ;  /* 0x0000029000027945 */ /* 0x000fe20003800000 */
[----:B------:R-:W-:-:S11]  /*1410*/  HFMA2.MMA R7, -RZ, RZ, 0, 5.9604644775390625e-08 ;  /* 0x00000001ff077435 */ /* 0x000fd600000001ff */
        /* <DEDUP_REMOVED lines=17> */
.L_x_68963:
[----:B------:R-:W-:Y:S02]  /*1530*/  LOP3.LUT R4, R9, 0x1, RZ, 0xc0, !PT ;  /* 0x0000000109047812 */ /* 0x000fe400078ec0ff */
[----:B------:R-:W-:Y:S02]  /*1540*/  PRMT R8, R7, 0x9910, RZ ;  /* 0x0000991007087816 */ /* 0x000fe400000000ff */
[----:B------:R-:W-:Y:S02]  /*1550*/  ISETP.NE.U32.AND P0, PT, R4, 0x1, PT ;  /* 0x000000010400780c */ /* 0x000fe40003f05070 */
[C---:B------:R-:W-:Y:S02]  /*1560*/  LOP3.LUT R4, R9.reuse, 0x80, RZ, 0xc0, !PT ;  /* 0x0000008009047812 */ /* 0x040fe400078ec0ff */
[----:B------:R-:W-:Y:S02]  /*1570*/  IADD3 R7, R9, 0x1, RZ ;  /* 0x0000000109077810 */ /* 0x000fe40007ffe0ff */
[----:B------:R-:W-:Y:S01]  /*1580*/  LEA.HI R6, R4, R9, RZ, 0x19 ;  /* 0x0000000904067211 */ /* 0x000fe200078fc8ff */
[----:B------:R-:W-:Y:S01]  /*1590*/  IMAD.MOV.U32 R4, RZ, RZ, R8 ;  /* 0x000000ffff047224 */ /* 0x000fe200078e0008 */
[----:B------:R-:W-:-:S02]  /*15a0*/  PRMT R10, R2, 0x9910, RZ ;  /* 0x00009910020a7816 */ /* 0x000fc400000000ff */
[----:B------:R-:W-:Y:S02]  /*15b0*/  PRMT R9, R6, 0x8880, RZ ;  /* 0x0000888006097816 */ /* 0x000fe400000000ff */
[----:B------:R-:W-:Y:S02]  /*15c0*/  LOP3.LUT R6, R7, 0xff, RZ, 0xc0, !PT ;  /* 0x000000ff07067812 */ /* 0x000fe400078ec0ff */
[----:B------:R-:W-:Y:S02]  /*15d0*/  SEL R2, R2, 0x1, !P0 ;  /* 0x0000000102027807 */ /* 0x000fe40004000000 */
[----:B------:R-:W-:Y:S02]  /*15e0*/  ISETP.GE.U32.AND P0, PT, R6, 0x3, PT ;  /* 0x000000030600780c */ /* 0x000fe40003f06070 */
[----:B------:R-:W-:Y:S02]  /*15f0*/  PRMT R2, R2, 0x9910, RZ ;  /* 0x0000991002027816 */ /* 0x000fe400000000ff */
[----:B------:R-:W-:-:S03]  /*1600*/  MOV R8, R10 ;  /* 0x0000000a00087202 */ /* 0x000fc60000000f00 */
[----:B------:R-:W-:Y:S01]  /*1610*/  IMAD.MOV.U32 R7, RZ, RZ, R2 ;  /* 0x000000ffff077224 */ /* 0x000fe200078e0002 */
[----:B------:R-:W-:Y:S01]  /*1620*/  MOV R2, R9 ;  /* 0x0000000900027202 */ /* 0x000fe20000000f00 */
[----:B------:R-:W-:Y:S02]  /*1630*/  IMAD R8, R8, R8, RZ ;  /* 0x0000000808087224 */ /* 0x000fe400078e02ff */
[----:B------:R-:W-:Y:S01]  /*1640*/  IMAD R7, R4, R7, RZ ;  /* 0x0000000704077224 */ /* 0x000fe200078e02ff */
[--C-:B------:R-:W-:Y:S02]  /*1650*/  SHF.R.S32.HI R4, RZ, 0x1, R2.reuse ;  /* 0x00000001ff047819 */ /* 0x100fe40000011402 */
[----:B------:R-:W-:Y:S02]  /*1660*/  PRMT R2, R8, 0x7610, R2 ;  /* 0x0000761008027816 */ /* 0x000fe40000000002 */
[----:B------:R-:W-:Y:S01]  /*1670*/  PRMT R9, R4, 0x7610, R9 ;  /* 0x0000761004097816 */ /* 0x000fe20000000009 */
[----:B------:R-:W-:Y:S06]  /*1680*/  @P0 BRA `(.L_x_68963) ;  /* 0xfffffffc00a80947 */ /* 0x000fec000383ffff */
.L_x_68962:
[----:B------:R-:W-:Y:S05]  /*1690*/  BSYNC B2 ;  /* 0x0000000000027941 */ /* 0x000fea0003800000 */
.L_x_68961:
[----:B------:R-:W-:Y:S05]  /*16a0*/  BRA `(.L_x_68964) ;  /* 0x0000000000287947 */ /* 0x000fea0003800000 */
.L_x_68960:
[----:B------:R-:W-:Y:S01]  /*16b0*/  PRMT R2, R0, 0x9910, RZ ;  /* 0x0000991000027816 */ /* 0x000fe200000000ff */
[----:B------:R-:W-:-:S03]  /*16c0*/  IMAD.MOV.U32 R7, RZ, RZ, 0x1 ;  /* 0x00000001ff077424 */ /* 0x000fc600078e00ff */
[----:B------:R-:W-:-:S13]  /*16d0*/  ISETP.NE.AND P0, PT, R2, 0x1, PT ;  /* 0x000000010200780c */ /* 0x000fda0003f05270 */
[----:B------:R-:W-:Y:S05]  /*16e0*/  @!P0 BRA `(.L_x_68964) ;  /* 0x0000000000188947 */ /* 0x000fea0003800000 */
[----:B------:R-:W-:Y:S01]  /*16f0*/  ISETP.NE.AND P0, PT, R2, 0xff, PT ;  /* 0x000000ff0200780c */ /* 0x000fe20003f05270 */
[----:B------:R-:W-:-:S12]  /*1700*/  HFMA2.MMA R7, -RZ, RZ, 0, 5.9604644775390625e-08 ;  /* 0x00000001ff077435 */ /* 0x000fd800000001ff */
[----:B------:R-:W-:-:S04]  /*1710*/  @!P0 LOP3.LUT R9, R9, 0x1, RZ, 0xc0, !PT ;  /* 0x0000000109098812 */ /* 0x000fc800078ec0ff */
[----:B------:R-:W-:-:S04]  /*1720*/  @!P0 ISETP.NE.U32.AND P1, PT, R9, 0x1, PT ;  /* 0x000000010900880c */ /* 0x000fc80003f25070 */
[----:B------:R-:W-:-:S04]  /*1730*/  @!P0 SEL R7, R7, 0xffff, P1 ;  /* 0x0000ffff07078807 */ /* 0x000fc80000800000 */
[----:B------:R-:W-:-:S07]  /*1740*/  @P0 PRMT R7, RZ, 0x7610, R7 ;  /* 0x00007610ff070816 */ /* 0x000fce0000000007 */
.L_x_68964:
[----:B------:R-:W-:Y:S05]  /*1750*/  BSYNC B1 ;  /* 0x0000000000017941 */ /* 0x000fea0003800000 */
.L_x_68959:
[----:B------:R-:W-:Y:S01]  /*1760*/  ULDC.64 UR8, c[0x0][0x410] ;  /* 0x0001040000087ab9 */ /* 0x000fe20000000a00 */
[----:B------:R-:W-:Y:S02]  /*1770*/  IADD3 R3, R3, 0x80, RZ ;  /* 0x0000008003037810 */ /* 0x000fe40007ffe0ff */
[----:B------:R-:W-:-:S05]  /*1780*/  IADD3 R4, P0, R5, UR8, RZ ;  /* 0x0000000805047c10 */ /* 0x000fca000ff1e0ff */
[----:B------:R-:W-:-:S05]  /*1790*/  IMAD.X R5, RZ, RZ, UR9, P0 ;  /* 0x00000009ff057e24 */ /* 0x000fca00080e06ff */
[----:B------:R0:W-:Y:S03]  /*17a0*/  STG.E.U8 desc[UR4][R4.64], R7 ;  /* 0x0000000704007986 */ /* 0x0001e6000c101104 */
.L_x_68957:
[----:B------:R-:W-:Y:S05]  /*17b0*/  BSYNC B0 ;  /* 0x0000000000007941 */ /* 0x000fea0003800000 */
.L_x_68956:
[----:B------:R-:W-:Y:S01]  /*17c0*/  ISETP.GE.AND P0, PT, R3, UR6, PT ;  /* 0x0000000603007c0c */ /* 0x000fe2000bf06270 */
[----:B------:R-:W-:-:S12]  /*17d0*/  BSSY B0, `(.L_x_68965) ;  /* 0x00002e8000007945 */ /* 0x000fd80003800000 */
[----:B------:R-:W-:Y:S05]  /*17e0*/  @P0 BRA `(.L_x_68966) ;  /* 0x0000002c00980947 */ /* 0x000fea0003800000 */
[----:B0-----:R-:W0:Y:S01]  /*17f0*/  LDC R4, c[0x0][0x218] ;  /* 0x00008600ff047b82 */ /* 0x001e220000000800 */
[----:B------:R-:W-:Y:S01]  /*1800*/  IMAD.MOV.U32 R2, RZ, RZ, RZ ;  /* 0x000000ffff027224 */ /* 0x000fe200078e00ff */
[----:B------:R-:W-:Y:S02]  /*1810*/  MOV R5, RZ ;  /* 0x000000ff00057202 */ /* 0x000fe40000000f00 */
        /* <DEDUP_REMOVED lines=299> */
.L_x_68967:
[----:B------:R-:W-:Y:S02]  /*2ad0*/  ULDC.64 UR8, c[0x0][0x418] ;  /* 0x0001060000087ab9 */ /* 0x000fe40000000a00 */
[----:B------:R-:W-:-:S04]  /*2ae0*/  IADD3 R6, P0, R2, UR8, RZ ;  /* 0x0000000802067c10 */ /* 0x000fc8000ff1e0ff */
[----:B------:R-:W-:-:S05]  /*2af0*/  IADD3.X R7, RZ, UR9, RZ, P0, !PT ;  /* 0x00000009ff077c10 */ /* 0x000fca00087fe4ff */
[----:B------:R-:W2:Y:S01]  /*2b00*/  LDG.E.S8 R9, desc[UR4][R6.64] ;  /* 0x0000000406097981 */ /* 0x000ea2000c1e1300 */
[----:B------:R-:W-:Y:S01]  /*2b10*/  BSSY B1, `(.L_x_68968) ;  /* 0x000003a000017945 */ /* 0x000fe20003800000 */
[----:B--2---:R-:W-:-:S13]  /*2b20*/  ISETP.GE.AND P0, PT, R9, RZ, PT ;  /* 0x000000ff0900720c */ /* 0x004fda0003f06270 */
[----:B------:R-:W-:Y:S05]  /*2b30*/  @!P0 BRA `(.L_x_68969) ;  /* 0x0000000000b48947 */ /* 0x000fea0003800000 */
        /* <DEDUP_REMOVED lines=8> */
[----:B------:R-:W-:Y:S02]  /*2bc0*/  SEL R2, R0, 0x1, !P0 ;  /* 0x0000000100027807 */ /* 0x000fe40004000000 */
[----:B------:R-:W-:-:S02]  /*2bd0*/  ISETP.GE.U32.AND P0, PT, R4, 0x3, PT ;  /* 0x000000030400780c */ /* 0x000fc40003f06070 */
[----:B------:R-:W-:Y:S02]  /*2be0*/  PRMT R6, R0, 0x9910, RZ ;  /* 0x0000991000067816 */ /* 0x000fe400000000ff */
[----:B------:R-:W-:Y:S02]  /*2bf0*/  PRMT R7, R2, 0x9910, RZ ;  /* 0x0000991002077816 */ /* 0x000fe400000000ff */
[----:B------:R-:W-:Y:S02]  /*2c00*/  MOV R4, R6 ;  /* 0x0000000600047202 */ /* 0x000fe40000000f00 */
[----:B------:R-:W-:-:S03]  /*2c10*/  LOP3.LUT R2, R9, 0x80, RZ, 0xc0, !PT ;  /* 0x0000008009027812 */ /* 0x000fc600078ec0ff */
[----:B------:R-:W-:Y:S01]  /*2c20*/  IMAD R6, R4, R4, RZ ;  /* 0x0000000404067224 */ /* 0x000fe200078e02ff */
[----:B------:R-:W-:Y:S01]  /*2c30*/  LEA.HI R2, R2, R9, RZ, 0x19 ;  /* 0x0000000902027211 */ /* 0x000fe200078fc8ff */
[----:B------:R-:W-:Y:S06]  /*2c40*/  @!P0 BRA `(.L_x_68971) ;  /* 0x0000000000688947 */ /* 0x000fec0003800000 */
[----:B------:R-:W-:Y:S02]  /*2c50*/  PRMT R4, R2, 0x8880, RZ ;  /* 0x0000888002047816 */ /* 0x000fe400000000ff */
[----:B------:R-:W-:Y:S02]  /*2c60*/  PRMT R2, R6, 0x7610, R2 ;  /* 0x0000761006027816 */ /* 0x000fe40000000002 */
[----:B------:R-:W-:-:S04]  /*2c70*/  SHF.R.S32.HI R4, RZ, 0x1, R4 ;  /* 0x00000001ff047819 */ /* 0x000fc80000011404 */
[----:B------:R-:W-:-:S07]  /*2c80*/  PRMT R9, R4, 0x7610, R9 ;  /* 0x0000761004097816 */ /* 0x000fce0000000009 */
.L_x_68972:
[----:B------:R-:W-:Y:S02]  /*2c90*/  LOP3.LUT R4, R9, 0x1, RZ, 0xc0, !PT ;  /* 0x0000000109047812 */ /* 0x000fe400078ec0ff */
[----:B------:R-:W-:Y:S01]  /*2ca0*/  PRMT R8, R7, 0x9910, RZ ;  /* 0x0000991007087816 */ /* 0x000fe200000000ff */
[C---:B------:R-:W-:Y:S01]  /*2cb0*/  VIADD R7, R9.reuse, 0x1 ;  /* 0x0000000109077836 */ /* 0x040fe20000000000 */
[----:B------:R-:W-:Y:S02]  /*2cc0*/  ISETP.NE.U32.AND P0, PT, R4, 0x1, PT ;  /* 0x000000010400780c */ /* 0x000fe40003f05070 */
[----:B------:R-:W-:Y:S02]  /*2cd0*/  LOP3.LUT R4, R9, 0x80, RZ, 0xc0, !PT ;  /* 0x0000008009047812 */ /* 0x000fe400078ec0ff */
[----:B------:R-:W-:Y:S02]  /*2ce0*/  PRMT R10, R2, 0x9910, RZ ;  /* 0x00009910020a7816 */ /* 0x000fe400000000ff */
[----:B------:R-:W-:-:S02]  /*2cf0*/  LEA.HI R6, R4, R9, RZ, 0x19 ;  /* 0x0000000904067211 */ /* 0x000fc400078fc8ff */
[----:B------:R-:W-:Y:S02]  /*2d00*/  SEL R2, R2, 0x1, !P0 ;  /* 0x0000000102027807 */ /* 0x000fe40004000000 */
[----:B------:R-:W-:Y:S02]  /*2d10*/  PRMT R9, R6, 0x8880, RZ ;  /* 0x0000888006097816 */ /* 0x000fe400000000ff */
[----:B------:R-:W-:Y:S02]  /*2d20*/  LOP3.LUT R6, R7, 0xff, RZ, 0xc0, !PT ;  /* 0x000000ff07067812 */ /* 0x000fe400078ec0ff */
[----:B------:R-:W-:Y:S02]  /*2d30*/  PRMT R2, R2, 0x9910, RZ ;  /* 0x0000991002027816 */ /* 0x000fe400000000ff */
[----:B------:R-:W-:Y:S02]  /*2d40*/  ISETP.GE.U32.AND P0, PT, R6, 0x3, PT ;  /* 0x000000030600780c */ /* 0x000fe40003f06070 */
[----:B------:R-:W-:Y:S01]  /*2d50*/  MOV R4, R8 ;  /* 0x0000000800047202 */ /* 0x000fe20000000f00 */
[----:B------:R-:W-:Y:S01]  /*2d60*/  IMAD.MOV.U32 R7, RZ, RZ, R2 ;  /* 0x000000ffff077224 */ /* 0x000fe200078e0002 */
[----:B------:R-:W-:-:S02]  /*2d70*/  MOV R8, R10 ;  /* 0x0000000a00087202 */ /* 0x000fc40000000f00 */
[----:B------:R-:W-:Y:S01]  /*2d80*/  MOV R2, R9 ;  /* 0x0000000900027202 */ /* 0x000fe20000000f00 */
[----:B------:R-:W-:Y:S02]  /*2d90*/  IMAD R7, R4, R7, RZ ;  /* 0x0000000704077224 */ /* 0x000fe400078e02ff */
[----:B------:R-:W-:Y:S01]  /*2da0*/  IMAD R8, R8, R8, RZ ;  /* 0x0000000808087224 */ /* 0x000fe200078e02ff */
[----:B------:R-:W-:-:S04]  /*2db0*/  SHF.R.S32.HI R4, RZ, 0x1, R2 ;  /* 0x00000001ff047819 */ /* 0x000fc80000011402 */
[----:B------:R-:W-:Y:S02]  /*2dc0*/  PRMT R2, R8, 0x7610, R2 ;  /* 0x0000761008027816 */ /* 0x000fe40000000002 */
[----:B------:R-:W-:Y:S01]  /*2dd0*/  PRMT R9, R4, 0x7610, R9 ;  /* 0x0000761004097816 */ /* 0x000fe20000000009 */
[----:B------:R-:W-:Y:S06]  /*2de0*/  @P0 BRA `(.L_x_68972) ;  /* 0xfffffffc00a80947 */ /* 0x000fec000383ffff */
.L_x_68971:
[----:B------:R-:W-:Y:S05]  /*2df0*/  BSYNC B2 ;  /* 0x0000000000027941 */ /* 0x000fea0003800000 */
.L_x_68970:
[----:B------:R-:W-:Y:S05]  /*2e00*/  BRA `(.L_x_68973) ;  /* 0x0000000000287947 */ /* 0x000fea0003800000 */
.L_x_68969:
[----:B------:R-:W-:Y:S01]  /*2e10*/  PRMT R2, R0, 0x9910, RZ ;  /* 0x0000991000027816 */ /* 0x000fe200000000ff */
[----:B------:R-:W-:-:S03]  /*2e20*/  HFMA2.MMA R7, -RZ, RZ, 0, 5.9604644775390625e-08 ;  /* 0x00000001ff077435 */ /* 0x000fc600000001ff */
        /* <DEDUP_REMOVED lines=8> */
.L_x_68973:
[----:B------:R-:W-:Y:S05]  /*2eb0*/  BSYNC B1 ;  /* 0x0000000000017941 */ /* 0x000fea0003800000 */
.L_x_68968:
[----:B------:R-:W-:Y:S01]  /*2ec0*/  ULDC.64 UR8, c[0x0][0x410] ;  /* 0x0001040000087ab9 */ /* 0x000fe20000000a00 */
[----:B------:R-:W-:Y:S02]  /*2ed0*/  IADD3 R3, R3, 0x80, RZ ;  /* 0x0000008003037810 */ /* 0x000fe40007ffe0ff */
[----:B------:R-:W-:-:S04]  /*2ee0*/  IADD3 R4, P0, R5, UR8, RZ ;  /* 0x0000000805047c10 */ /* 0x000fc8000ff1e0ff */
[----:B------:R-:W-:Y:S02]  /*2ef0*/  IADD3.X R5, RZ, UR9, RZ, P0, !PT ;  /* 0x00000009ff057c10 */ /* 0x000fe400087fe4ff */
[----:B------:R-:W-:-:S03]  /*2f00*/  ISETP.GE.AND P0, PT, R3, UR6, PT ;  /* 0x0000000603007c0c */ /* 0x000fc6000bf06270 */
[----:B------:R1:W-:Y:S10]  /*2f10*/  STG.E.U8 desc[UR4][R4.64], R7 ;  /* 0x0000000704007986 */ /* 0x0003f4000c101104 */
[----:B------:R-:W-:Y:S05]  /*2f20*/  @P0 BRA `(.L_x_68966) ;  /* 0x0000001400c80947 */ /* 0x000fea0003800000 */
[----:B-1----:R-:W0:Y:S01]  /*2f30*/  LDC R4, c[0x0][0x218] ;  /* 0x00008600ff047b82 */ /* 0x002e220000000800 */
[----:B------:R-:W-:Y:S01]  /*2f40*/  IMAD.MOV.U32 R2, RZ, RZ, RZ ;  /* 0x000000ffff027224 */ /* 0x000fe200078e00ff */
[----:B------:R-:W-:Y:S02]  /*2f50*/  MOV R5, RZ ;  /* 0x000000ff00057202 */ /* 0x000fe40000000f00 */
        /* <DEDUP_REMOVED lines=287> */
[----:B------:R-:W1:Y:S01]  /*4150*/  @P0 LDC R15, c[0x0][0x33c] ;  /* 0x0000cf00ff0f0b82 */ /* 0x000e620000000800 */
[----:B------:R-:W-:Y:S01]  /*4160*/  IMAD R6, R6, UR8, R7 ;  /* 0x0000000806067c24 */ /* 0x000fe2000f8e0207 */
[----:B------:R-:W-:-:S03]  /*4170*/  ULDC.64 UR8, c[0x0][0x400] ;  /* 0x0001000000087ab9 */ /* 0x000fc60000000a00 */
        /* <DEDUP_REMOVED lines=9> */
.L_x_68974:
        /* <DEDUP_REMOVED lines=9> */
[----:B------:R-:W-:-:S11]  /*42a0*/  MOV R7, 0x1 ;  /* 0x0000000100077802 */ /* 0x000fd60000000f00 */
        /* <DEDUP_REMOVED lines=9> */
[----:B------:R-:W-:Y:S02]  /*4340*/  MOV R4, R6 ;  /* 0x0000000600047202 */ /* 0x000fe40000000f00 */
[----:B------:R-:W-:-:S03]  /*4350*/  LOP3.LUT R2, R9, 0x80, RZ, 0xc0, !PT ;  /* 0x0000008009027812 */ /* 0x000fc600078ec0ff */
[----:B------:R-:W-:Y:S01]  /*4360*/  IMAD R6, R4, R4, RZ ;  /* 0x0000000404067224 */ /* 0x000fe200078e02ff */
[----:B------:R-:W-:-:S03]  /*4370*/  LEA.HI R2, R2, R9, RZ, 0x19 ;  /* 0x0000000902027211 */ /* 0x000fc600078fc8ff */
[----:B------:R-:W-:Y:S05]  /*4380*/  @!P0 BRA `(.L_x_68978) ;  /* 0x0000000000688947 */ /* 0x000fea0003800000 */
[----:B------:R-:W-:Y:S02]  /*4390*/  PRMT R4, R2, 0x8880, RZ ;  /* 0x0000888002047816 */ /* 0x000fe400000000ff */
[----:B------:R-:W-:Y:S02]  /*43a0*/  PRMT R2, R6, 0x7610, R2 ;  /* 0x0000761006027816 */ /* 0x000fe40000000002 */
[----:B------:R-:W-:-:S04]  /*43b0*/  SHF.R.S32.HI R4, RZ, 0x1, R4 ;  /* 0x00000001ff047819 */ /* 0x000fc80000011404 */
[----:B------:R-:W-:-:S07]  /*43c0*/  PRMT R9, R4, 0x7610, R9 ;  /* 0x0000761004097816 */ /* 0x000fce0000000009 */
.L_x_68979:
        /* <DEDUP_REMOVED lines=13> */
[----:B------:R-:W-:-:S02]  /*44a0*/  MOV R8, R10 ;  /* 0x0000000a00087202 */ /* 0x000fc40000000f00 */
[----:B------:R-:W-:Y:S01]  /*44b0*/  MOV R7, R2 ;  /* 0x0000000200077202 */ /* 0x000fe20000000f00 */
[--C-:B------:R-:W-:Y:S02]  /*44c0*/  IMAD.MOV.U32 R2, RZ, RZ, R9.reuse ;  /* 0x000000ffff027224 */ /* 0x100fe400078e0009 */
[----:B------:R-:W-:Y:S02]  /*44d0*/  IMAD R8, R8, R8, RZ ;  /* 0x0000000808087224 */ /* 0x000fe400078e02ff */
[----:B------:R-:W-:Y:S01]  /*44e0*/  IMAD R7, R4, R7, RZ ;  /* 0x0000000704077224 */ /* 0x000fe200078e02ff */
[--C-:B------:R-:W-:Y:S02]  /*44f0*/  SHF.R.S32.HI R4, RZ, 0x1, R2.reuse ;  /* 0x00000001ff047819 */ /* 0x100fe40000011402 */
[----:B------:R-:W-:Y:S02]  /*4500*/  PRMT R2, R8, 0x7610, R2 ;  /* 0x0000761008027816 */ /* 0x000fe40000000002 */
[----:B------:R-:W-:Y:S01]  /*4510*/  PRMT R9, R4, 0x7610, R9 ;  /* 0x0000761004097816 */ /* 0x000fe20000000009 */
[----:B------:R-:W-:Y:S06]  /*4520*/  @P0 BRA `(.L_x_68979) ;  /* 0xfffffffc00a80947 */ /* 0x000fec000383ffff */
.L_x_68978:
[----:B------:R-:W-:Y:S05]  /*4530*/  BSYNC B2 ;  /* 0x0000000000027941 */ /* 0x000fea0003800000 */
.L_x_68977:
[----:B------:R-:W-:Y:S05]  /*4540*/  BRA `(.L_x_68980) ;  /* 0x0000000000287947 */ /* 0x000fea0003800000 */
.L_x_68976:
[----:B------:R-:W-:Y:S01]  /*4550*/  PRMT R2, R0, 0x9910, RZ ;  /* 0x0000991000027816 */ /* 0x000fe200000000ff */
[----:B------:R-:W-:-:S03]  /*4560*/  HFMA2.MMA R7, -RZ, RZ, 0, 5.9604644775390625e-08 ;  /* 0x00000001ff077435 */ /* 0x000fc600000001ff */
[----:B------:R-:W-:-:S13]  /*4570*/  ISETP.NE.AND P0, PT, R2, 0x1, PT ;  /* 0x000000010200780c */ /* 0x000fda0003f05270 */
[----:B------:R-:W-:Y:S05]  /*4580*/  @!P0 BRA `(.L_x_68980) ;  /* 0x0000000000188947 */ /* 0x000fea0003800000 */
[----:B------:R-:W-:Y:S02]  /*4590*/  ISETP.NE.AND P0, PT, R2, 0xff, PT ;  /* 0x000000ff0200780c */ /* 0x000fe40003f05270 */
[----:B------:R-:W-:-:S11]  /*45a0*/  MOV R7, 0x1 ;  /* 0x0000000100077802 */ /* 0x000fd60000000f00 */
[----:B------:R-:W-:-:S04]  /*45b0*/  @!P0 LOP3.LUT R9, R9, 0x1, RZ, 0xc0, !PT ;  /* 0x0000000109098812 */ /* 0x000fc800078ec0ff */
[----:B------:R-:W-:-:S04]  /*45c0*/  @!P0 ISETP.NE.U32.AND P1, PT, R9, 0x1, PT ;  /* 0x000000010900880c */ /* 0x000fc80003f25070 */
[----:B------:R-:W-:-:S04]  /*45d0*/  @!P0 SEL R7, R7, 0xffff, P1 ;  /* 0x0000ffff07078807 */ /* 0x000fc80000800000 */
[----:B------:R-:W-:-:S07]  /*45e0*/  @P0 PRMT R7, RZ, 0x7610, R7 ;  /* 0x00007610ff070816 */ /* 0x000fce0000000007 */
.L_x_68980:
[----:B------:R-:W-:Y:S05]  /*45f0*/  BSYNC B1 ;  /* 0x0000000000017941 */ /* 0x000fea0003800000 */
.L_x_68975:
[----:B------:R-:W-:Y:S01]  /*4600*/  ULDC.64 UR8, c[0x0][0x410] ;  /* 0x0001040000087ab9 */ /* 0x000fe20000000a00 */
[----:B------:R-:W-:Y:S02]  /*4610*/  IADD3 R3, R3, 0x80, RZ ;  /* 0x0000008003037810 */ /* 0x000fe40007ffe0ff */
[----:B------:R-:W-:-:S05]  /*4620*/  IADD3 R4, P0, R5, UR8, RZ ;  /* 0x0000000805047c10 */ /* 0x000fca000ff1e0ff */
[----:B------:R-:W-:-:S05]  /*4630*/  IMAD.X R5, RZ, RZ, UR9, P0 ;  /* 0x00000009ff057e24 */ /* 0x000fca00080e06ff */
[----:B------:R2:W-:Y:S03]  /*4640*/  STG.E.U8 desc[UR4][R4.64], R7 ;  /* 0x0000000704007986 */ /* 0x0005e6000c101104 */
.L_x_68966:
[----:B------:R-:W-:Y:S05]  /*4650*/  BSYNC B0 ;  /* 0x0000000000007941 */ /* 0x000fea0003800000 */
.L_x_68965:
[----:B------:R-:W-:-:S13]  /*4660*/  ISETP.GE.AND P0, PT, R3, UR6, PT ;  /* 0x0000000603007c0c */ /* 0x000fda000bf06270 */
[----:B------:R-:W-:Y:S05]  /*4670*/  @P0 EXIT ;  /* 0x000000000000094d */ /* 0x000fea0003800000 */
[----:B012---:R-:W0:Y:S01]  /*4680*/  LDC R4, c[0x0][0x218] ;  /* 0x00008600ff047b82 */ /* 0x007e220000000800 */
[----:B------:R-:W-:Y:S01]  /*4690*/  MOV R2, RZ ;  /* 0x000000ff00027202 */ /* 0x000fe20000000f00 */
[----:B------:R-:W-:Y:S01]  /*46a0*/  IMAD.MOV.U32 R5, RZ, RZ, RZ ;  /* 0x000000ffff057224 */ /* 0x000fe200078e00ff */
[----:B0-----:R-:W-:-:S13]  /*46b0*/  ISETP.NE.AND P0, PT, R4, RZ, PT ;  /* 0x000000ff0400720c */ /* 0x001fda0003f05270 */
[----:B------:R-:W-:Y:S05]  /*46c0*/  @!P0 BRA `(.L_x_68981) ;  /* 0x0000001000a48947 */ /* 0x000fea0003800000 */
        /* <DEDUP_REMOVED lines=297> */
.L_x_68981:
[----:B------:R-:W-:Y:S02]  /*5960*/  ULDC.64 UR6, c[0x0][0x418] ;  /* 0x0001060000067ab9 */ /* 0x000fe40000000a00 */
[----:B------:R-:W-:-:S05]  /*5970*/  IADD3 R6, P0, R2, UR6, RZ ;  /* 0x0000000602067c10 */ /* 0x000fca000ff1e0ff */
[----:B------:R-:W-:Y:S01]  /*5980*/  IMAD.X R7, RZ, RZ, UR7, P0 ;  /* 0x00000007ff077e24 */ /* 0x000fe200080e06ff */
[----:B------:R-:W-:-:S05]  /*5990*/  ULDC.64 UR6, c[0x0][0x410] ;  /* 0x0001040000067ab9 */ /* 0x000fca0000000a00 */
[----:B------:R-:W2:Y:S01]  /*59a0*/  LDG.E.S8 R7, desc[UR4][R6.64] ;  /* 0x0000000406077981 */ /* 0x000ea2000c1e1300 */
[----:B------:R-:W-:Y:S01]  /*59b0*/  IADD3 R2, P1, R5, UR6, RZ ;  /* 0x0000000605027c10 */ /* 0x000fe2000ff3e0ff */
[----:B------:R-:W-:Y:S03]  /*59c0*/  BSSY B0, `(.L_x_68982) ;  /* 0x000003a000007945 */ /* 0x000fe60003800000 */
[----:B------:R-:W-:Y:S02]  /*59d0*/  IADD3.X R3, RZ, UR7, RZ, P1, !PT ;  /* 0x00000007ff037c10 */ /* 0x000fe40008ffe4ff */
        /* <DEDUP_REMOVED lines=23> */
.L_x_68986:
        /* <DEDUP_REMOVED lines=21> */
.L_x_68985:
[----:B------:R-:W-:Y:S05]  /*5ca0*/  BSYNC B1 ;  /* 0x0000000000017941 */ /* 0x000fea0003800000 */
.L_x_68984:
[----:B------:R-:W-:Y:S05]  /*5cb0*/  BRA `(.L_x_68987) ;  /* 0x0000000000287947 */ /* 0x000fea0003800000 */
.L_x_68983:
        /* <DEDUP_REMOVED lines=10> */
.L_x_68987:
[----:B------:R-:W-:Y:S05]  /*5d60*/  BSYNC B0 ;  /* 0x0000000000007941 */ /* 0x000fea0003800000 */
.L_x_68982:
[----:B------:R-:W-:Y:S01]  /*5d70*/  STG.E.U8 desc[UR4][R2.64], R5 ;  /* 0x0000000502007986 */ /* 0x000fe2000c101104 */
[----:B------:R-:W-:Y:S05]  /*5d80*/  EXIT ;  /* 0x000000000000794d */ /* 0x000fea0003800000 */
.L_x_68988:
        /* <DEDUP_REMOVED lines=15> */
.L_x_71983:


//--------------------- .text._ZN2at6native27unrolled_elementwise_kernelIZNS0_50_GLOBAL__N__2680c7bb_12_PowKernel_cu_140f0503_289622pow_scalar_tensor_implIaEEvRNS_18TensorIteratorBaseET_EUlaE_St5arrayIPcLm2EELi4E23TrivialOffsetCalculatorILi1EjESC_NS0_6memory15LoadWithoutCastENSD_16StoreWithoutCastEEEviS6_T0_T2_T3_T4_T5_ --------------------------
	.section	.text._ZN2at6native27unrolled_elementwise_kernelIZNS0_50_GLOBAL__N__2680c7bb_12_PowKernel_cu_140f0503_289622pow_scalar_tensor_implIaEEvRNS_18TensorIteratorBaseET_EUlaE_St5arrayIPcLm2EELi4E23TrivialOffsetCalculatorILi1EjESC_NS0_6memory15LoadWithoutCastENSD_16StoreWithoutCastEEEviS6_T0_T2_T3_T4_T5_,"ax",@progbits
	.align	128
        .global         _ZN2at6native27unrolled_elementwise_kernelIZNS0_50_GLOBAL__N__2680c7bb_12_PowKernel_cu_140f0503_289622pow_scalar_tensor_implIaEEvRNS_18TensorIteratorBaseET_EUlaE_St5arrayIPcLm2EELi4E23TrivialOffsetCalculatorILi1EjESC_NS0_6memory15LoadWithoutCastENSD_16StoreWithoutCastEEEviS6_T0_T2_T3_T4_T5_
        .type           _ZN2at6native27unrolled_elementwise_kernelIZNS0_50_GLOBAL__N__2680c7bb_12_PowKernel_cu_140f0503_289622pow_scalar_tensor_implIaEEvRNS_18TensorIteratorBaseET_EUlaE_St5arrayIPcLm2EELi4E23TrivialOffsetCalculatorILi1EjESC_NS0_6memory15LoadWithoutCastENSD_16StoreWithoutCastEEEviS6_T0_T2_T3_T4_T5_,@function
        .size           _ZN2at6native27unrolled_elementwise_kernelIZNS0_50_GLOBAL__N__2680c7bb_12_PowKernel_cu_140f0503_289622pow_scalar_tensor_implIaEEvRNS_18TensorIteratorBaseET_EUlaE_St5arrayIPcLm2EELi4E23TrivialOffsetCalculatorILi1EjESC_NS0_6memory15LoadWithoutCastENSD_16StoreWithoutCastEEEviS6_T0_T2_T3_T4_T5_,(.L_x_71984 - _ZN2at6native27unrolled_elementwise_kernelIZNS0_50_GLOBAL__N__2680c7bb_12_PowKernel_cu_140f0503_289622pow_scalar_tensor_implIaEEvRNS_18TensorIteratorBaseET_EUlaE_St5arrayIPcLm2EELi4E23TrivialOffsetCalculatorILi1EjESC_NS0_6memory15LoadWithoutCastENSD_16StoreWithoutCastEEEviS6_T0_T2_T3_T4_T5_)
        .other          _ZN2at6native27unrolled_elementwise_kernelIZNS0_50_GLOBAL__N__2680c7bb_12_PowKernel_cu_140f0503_289622pow_scalar_tensor_implIaEEvRNS_18TensorIteratorBaseET_EUlaE_St5arrayIPcLm2EELi4E23TrivialOffsetCalculatorILi1EjESC_NS0_6memory15LoadWithoutCastENSD_16StoreWithoutCastEEEviS6_T0_T2_T3_T4_T5_,@"STO_CUDA_ENTRY STV_DEFAULT"
_ZN2at6native27unrolled_elementwise_kernelIZNS0_50_GLOBAL__N__2680c7bb_12_PowKernel_cu_140f0503_289622pow_scalar_tensor_implIaEEvRNS_18TensorIteratorBaseET_EUlaE_St5arrayIPcLm2EELi4E23TrivialOffsetCalculatorILi1EjESC_NS0_6memory15LoadWithoutCastENSD_16StoreWithoutCastEEEviS6_T0_T2_T3_T4_T5_:
.text._ZN2at6native27unrolled_elementwise_kernelIZNS0_50_GLOBAL__N__2680c7bb_12_PowKernel_cu_140f0503_289622pow_scalar_tensor_implIaEEvRNS_18TensorIteratorBaseET_EUlaE_St5arrayIPcLm2EELi4E23TrivialOffsetCalculatorILi1EjESC_NS0_6memory15LoadWithoutCastENSD_16StoreWithoutCastEEEviS6_T0_T2_T3_T4_T5_:
[----:B------:R-:W-:Y:S01]  /*0000*/  LDC R1, c[0x0][0x28] ;  /* 0x00000a00ff017b82 */ /* 0x000fe20000000800 */
[----:B------:R-:W0:Y:S07]  /*0010*/  S2R R0, SR_CTAID.X ;  /* 0x0000000000007919 */ /* 0x000e2e0000002500 */
[----:B------:R-:W0:Y:S01]  /*0020*/  LDC R5, c[0x0][0x210] ;  /* 0x00008400ff057b82 */ /* 0x000e220000000800 */
[----:B------:R-:W-:Y:S01]  /*0030*/  ULDC.64 UR4, c[0x0][0x208] ;  /* 0x0000820000047ab9 */ /* 0x000fe20000000a00 */
[----:B------:R-:W-:Y:S01]  /*0040*/  PRMT R10, RZ, 0x7610, R10 ;  /* 0x00007610ff0a7816 */ /* 0x000fe2000000000a */
[----:B------:R-:W1:Y:S01]  /*0050*/  S2R R3, SR_TID.X ;  /* 0x0000000000037919 */ /* 0x000e620000002100 */
[----:B------:R-:W-:Y:S01]  /*0060*/  ULDC.U8 UR6, c[0x0][0x218] ;  /* 0x0000860000067ab9 */ /* 0x000fe20000000000 */
        /* <DEDUP_REMOVED lines=22> */
[----:B------:R-:W-:Y:S01]  /*01d0*/  @!P3 IMAD.X R5, RZ, RZ, R5, P4 ;  /* 0x000000ffff05b224 */ /* 0x000fe200020e0605 */
[----:B------:R-:W-:-:S03]  /*01e0*/  PRMT R11, RZ, 0x7610, R11 ;  /* 0x00007610ff0b7816 */ /* 0x000fc6000000000b */
[----:B------:R-:W-:-:S03]  /*01f0*/  @!P2 IMAD.X R7, RZ, RZ, R7, P6 ;  /* 0x000000ffff07a224 */ /* 0x000fc600030e0607 */
[----:B------:R2:W5:Y:S01]  /*0200*/  @!P3 LDG.E.U8 R11, desc[UR4][R4.64] ;  /* 0x00000004040bb981 */ /* 0x000562000c1e1100 */
[----:B-1----:R-:W-:-:S05]  /*0210*/  @!P1 IADD3 R14, P5, R15, R8, RZ ;  /* 0x000000080f0e9210 */ /* 0x002fca0007fbe0ff */
[--C-:B------:R-:W-:Y:S01]  /*0220*/  @!P1 IMAD.X R15, RZ, RZ, R9.reuse, P5 ;  /* 0x000000ffff0f9224 */ /* 0x100fe200028e0609 */
[----:B------:R-:W-:-:S06]  /*0230*/  PRMT R9, RZ, 0x7610, R9 ;  /* 0x00007610ff097816 */ /* 0x000fcc0000000009 */
[----:B------:R2:W5:Y:S01]  /*0240*/  @!P2 LDG.E.U8 R9, desc[UR4][R6.64] ;  /* 0x000000040609a981 */ /* 0x000562000c1e1100 */
[----:B0-----:R-:W-:Y:S01]  /*0250*/  IMAD.U32 R12, RZ, RZ, UR6 ;  /* 0x00000006ff0c7e24 */ /* 0x001fe2000f8e00ff */
[----:B------:R-:W-:-:S04]  /*0260*/  PRMT R8, RZ, 0x7610, R8 ;  /* 0x00007610ff087816 */ /* 0x000fc80000000008 */
[----:B------:R-:W-:Y:S02]  /*0270*/  PRMT R13, R12, 0x9910, RZ ;  /* 0x000099100c0d7816 */ /* 0x000fe400000000ff */
[----:B------:R2:W5:Y:S02]  /*0280*/  @!P1 LDG.E.U8 R8, desc[UR4][R14.64] ;  /* 0x000000040e089981 */ /* 0x000564000c1e1100 */
[----:B------:R-:W-:Y:S01]  /*0290*/  ISETP.NE.AND P1, PT, R13, 0x1, PT ;  /* 0x000000010d00780c */ /* 0x000fe20003f25270 */
[----:B------:R-:W-:-:S12]  /*02a0*/  BSSY B1, `(.L_x_68989) ;  /* 0x0000157000017945 */ /* 0x000fd80003800000 */
[----:B--2---:R-:W-:Y:S05]  /*02b0*/  @!P1 BRA `(.L_x_68990) ;  /* 0x0000001400149947 */ /* 0x004fea0003800000 */
[----:B------:R-:W-:Y:S01]  /*02c0*/  ISETP.NE.AND P1, PT, R13, 0xff, PT ;  /* 0x000000ff0d00780c */ /* 0x000fe20003f25270 */
[----:B------:R-:W-:-:S12]  /*02d0*/  BSSY B0, `(.L_x_68991) ;  /* 0x0000142000007945 */ /* 0x000fd80003800000 */
[----:B------:R-:W-:Y:S05]  /*02e0*/  @P1 BRA `(.L_x_68992) ;  /* 0x0000000c00241947 */ /* 0x000fea0003800000 */
        /* <DEDUP_REMOVED lines=23> */
.L_x_68998:
        /* <DEDUP_REMOVED lines=19> */
.L_x_68997:
[----:B------:R-:W-:Y:S05]  /*0590*/  BSYNC B3 ;  /* 0x0000000000037941 */ /* 0x000fea0003800000 */
.L_x_68996:
[----:B------:R-:W-:Y:S05]  /*05a0*/  BRA `(.L_x_68994) ;  /* 0x0000000000107947 */ /* 0x000fea0003800000 */
.L_x_68995:
[----:B------:R-:W-:Y:S01]  /*05b0*/  LOP3.LUT R10, R10, 0x1, RZ, 0xc0, !PT ;  /* 0x000000010a0a7812 */ /* 0x000fe200078ec0ff */
[----:B------:R-:W-:-:S03]  /*05c0*/  IMAD.MOV.U32 R4, RZ, RZ, 0x1 ;  /* 0x00000001ff047424 */ /* 0x000fc600078e00ff */
[----:B------:R-:W-:-:S04]  /*05d0*/  ISETP.NE.U32.AND P1, PT, R10, 0x1, PT ;  /* 0x000000010a00780c */ /* 0x000fc80003f25070 */
[----:B------:R-:W-:-:S09]  /*05e0*/  SEL R4, R4, 0xffff, P1 ;  /* 0x0000ffff04047807 */ /* 0x000fd20000800000 */
.L_x_68994:
[----:B------:R-:W-:Y:S05]  /*05f0*/  BSYNC B2 ;  /* 0x0000000000027941 */ /* 0x000fea0003800000 */
.L_x_68993:
        /* <DEDUP_REMOVED lines=25> */
.L_x_69004:
        /* <DEDUP_REMOVED lines=19> */
.L_x_69003:
[----:B------:R-:W-:Y:S05]  /*08c0*/  BSYNC B3 ;  /* 0x0000000000037941 */ /* 0x000fea0003800000 */
.L_x_69002:
[----:B------:R-:W-:Y:S05]  /*08d0*/  BRA `(.L_x_69000) ;  /* 0x0000000000107947 */ /* 0x000fea0003800000 */
.L_x_69001:
[----:B------:R-:W-:Y:S01]  /*08e0*/  LOP3.LUT R11, R11, 0x1, RZ, 0xc0, !PT ;  /* 0x000000010b0b7812 */ /* 0x000fe200078ec0ff */
[----:B------:R-:W-:-:S03]  /*08f0*/  IMAD.MOV.U32 R5, RZ, RZ, 0x1 ;  /* 0x00000001ff057424 */ /* 0x000fc600078e00ff */
[----:B------:R-:W-:-:S04]  /*0900*/  ISETP.NE.U32.AND P1, PT, R11, 0x1, PT ;  /* 0x000000010b00780c */ /* 0x000fc80003f25070 */
[----:B------:R-:W-:-:S09]  /*0910*/  SEL R5, R5, 0xffff, P1 ;  /* 0x0000ffff05057807 */ /* 0x000fd20000800000 */
.L_x_69000:
[----:B------:R-:W-:Y:S05]  /*0920*/  BSYNC B2 ;  /* 0x0000000000027941 */ /* 0x000fea0003800000 */
.L_x_68999:
        /* <DEDUP_REMOVED lines=25> */
.L_x_69010:
        /* <DEDUP_REMOVED lines=19> */
.L_x_69009:
[----:B------:R-:W-:Y:S05]  /*0bf0*/  BSYNC B3 ;  /* 0x0000000000037941 */ /* 0x000fea0003800000 */
.L_x_69008:
[----:B------:R-:W-:Y:S05]  /*0c00*/  BRA `(.L_x_69006) ;  /* 0x0000000000107947 */ /* 0x000fea0003800000 */
.L_x_69007:
[----:B------:R-:W-:Y:S01]  /*0c10*/  LOP3.LUT R9, R9, 0x1, RZ, 0xc0, !PT ;  /* 0x0000000109097812 */ /* 0x000fe200078ec0ff */
[----:B------:R-:W-:-:S03]  /*0c20*/  IMAD.MOV.U32 R6, RZ, RZ, 0x1 ;  /* 0x00000001ff067424 */ /* 0x000fc600078e00ff */
[----:B------:R-:W-:-:S04]  /*0c30*/  ISETP.NE.U32.AND P1, PT, R9, 0x1, PT ;  /* 0x000000010900780c */ /* 0x000fc80003f25070 */
[----:B------:R-:W-:-:S09]  /*0c40*/  SEL R6, R6, 0xffff, P1 ;  /* 0x0000ffff06067807 */ /* 0x000fd20000800000 */
.L_x_69006:
[----:B------:R-:W-:Y:S05]  /*0c50*/  BSYNC B2 ;  /* 0x0000000000027941 */ /* 0x000fea0003800000 */
.L_x_69005:
        /* <DEDUP_REMOVED lines=24> */
.L_x_69015:
        /* <DEDUP_REMOVED lines=19> */
.L_x_69014:
[----:B------:R-:W-:Y:S05]  /*0f10*/  BSYNC B2 ;  /* 0x0000000000027941 */ /* 0x000fea0003800000 */
.L_x_69013:
[----:B------:R-:W-:Y:S05]  /*0f20*/  BRA `(.L_x_69011) ;  /* 0x0000000400f07947 */ /* 0x000fea0003800000 */
.L_x_69012:
[----:B------:R-:W-:Y:S01]  /*0f30*/  LOP3.LUT R8, R8, 0x1, RZ, 0xc0, !PT ;  /* 0x0000000108087812 */ /* 0x000fe200078ec0ff */
[----:B------:R-:W-:-:S03]  /*0f40*/  IMAD.MOV.U32 R7, RZ, RZ, 0x1 ;  /* 0x00000001ff077424 */ /* 0x000fc600078e00ff */
[----:B------:R-:W-:-:S04]  /*0f50*/  ISETP.NE.U32.AND P1, PT, R8, 0x1, PT ;  /* 0x000000010800780c */ /* 0x000fc80003f25070 */
[----:B------:R-:W-:Y:S01]  /*0f60*/  SEL R7, R7, 0xffff, P1 ;  /* 0x0000ffff07077807 */ /* 0x000fe20000800000 */
[----:B------:R-:W-:Y:S08]  /*0f70*/  BRA `(.L_x_69011) ;  /* 0x0000000400dc7947 */ /* 0x000ff00003800000 */
.L_x_68992:
[----:B------:R-:W-:Y:S04]  /*0f80*/  BSSY B2, `(.L_x_69016) ;  /* 0x000001c000027945 */ /* 0x000fe80003800000 */
[----:B------:R-:W-:Y:S05]  /*0f90*/  @P0 BRA `(.L_x_69017) ;  /* 0x0000000000680947 */ /* 0x000fea0003800000 */
[----:B-----5:R-:W-:-:S04]  /*0fa0*/  PRMT R4, R10, 0x8880, RZ ;  /* 0x000088800a047816 */ /* 0x020fc800000000ff */
[----:B------:R-:W-:Y:S02]  /*0fb0*/  ISETP.GE.AND P1, PT, R4, RZ, PT ;  /* 0x000000ff0400720c */ /* 0x000fe40003f26270 */
[----:B------:R-:W-:-:S11]  /*0fc0*/  PRMT R4, RZ, 0x7610, R4 ;  /* 0x00007610ff047816 */ /* 0x000fd60000000004 */
[----:B------:R-:W-:Y:S05]  /*0fd0*/  @!P1 BRA `(.L_x_69017) ;  /* 0x0000000000589947 */ /* 0x000fea0003800000 */
[----:B------:R-:W-:Y:S01]  /*0fe0*/  LOP3.LUT P1, RZ, R10, 0xff, RZ, 0xc0, !PT ;  /* 0x000000ff0aff7812 */ /* 0x000fe2000782c0ff */
[----:B------:R-:W-:-:S12]  /*0ff0*/  IMAD.MOV.U32 R4, RZ, RZ, 0x1 ;  /* 0x00000001ff047424 */ /* 0x000fd800078e00ff */
[----:B------:R-:W-:Y:S05]  /*1000*/  @!P1 BRA `(.L_x_69017) ;  /* 0x00000000004c9947 */ /* 0x000fea0003800000 */
[----:B------:R-:W-:Y:S01]  /*1010*/  IMAD.MOV.U32 R4, RZ, RZ, 0x1 ;  /* 0x00000001ff047424 */ /* 0x000fe200078e00ff */
[----:B------:R-:W-:-:S07]  /*1020*/  PRMT R5, R12, 0x7610, R5 ;  /* 0x000076100c057816 */ /* 0x000fce0000000005 */
.L_x_69018:
        /* <DEDUP_REMOVED lines=17> */
.L_x_69017:
[----:B------:R-:W-:Y:S05]  /*1140*/  BSYNC B2 ;  /* 0x0000000000027941 */ /* 0x000fea0003800000 */
.L_x_69016:
[----:B------:R-:W-:Y:S01]  /*1150*/  VIADD R5, R3, 0x80 ;  /* 0x0000008003057836 */ /* 0x000fe20000000000 */
[----:B------:R-:W-:Y:S04]  /*1160*/  BSSY B2, `(.L_x_69019) ;  /* 0x000001d000027945 */ /* 0x000fe80003800000 */
[----:B------:R-:W-:-:S13]  /*1170*/  ISETP.GE.AND P1, PT, R5, R2, PT ;  /* 0x000000020500720c */ /* 0x000fda0003f26270 */
        /* <DEDUP_REMOVED lines=10> */
.L_x_69021:
        /* <DEDUP_REMOVED lines=17> */
.L_x_69020:
[----:B------:R-:W-:Y:S05]  /*1330*/  BSYNC B2 ;  /* 0x0000000000027941 */ /* 0x000fea0003800000 */
.L_x_69019:
        /* <DEDUP_REMOVED lines=13> */
.L_x_69024:
        /* <DEDUP_REMOVED lines=17> */
.L_x_69023:
[----:B------:R-:W-:Y:S05]  /*1520*/  BSYNC B2 ;  /* 0x0000000000027941 */ /* 0x000fea0003800000 */
.L_x_69022:
[----:B------:R-:W-:-:S05]  /*1530*/  VIADD R7, R3, 0x180 ;  /* 0x0000018003077836 */ /* 0x000fca0000000000 */
        /* <DEDUP_REMOVED lines=9> */
[----:B------:R-:W-:-:S07]  /*15d0*/  IMAD.MOV.U32 R7, RZ, RZ, 0x1 ;  /* 0x00000001ff077424 */ /* 0x000fce00078e00ff */
.L_x_69025:
        /* <DEDUP_REMOVED lines=17> */
.L_x_69011:
[----:B------:R-:W-:Y:S05]  /*16f0*/  BSYNC B0 ;  /* 0x0000000000007941 */ /* 0x000fea0003800000 */
.L_x_68991:
[----:B------:R-:W-:Y:S05]  /*1700*/  BRA `(.L_x_69026) ;  /* 0x0000000000407947 */ /* 0x000fea0003800000 */
.L_x_68990:
        /* <DEDUP_REMOVED lines=16> */
.L_x_69026:
[----:B------:R-:W-:Y:S05]  /*1810*/  BSYNC B1 ;  /* 0x0000000000017941 */ /* 0x000fea0003800000 */
.L_x_68989:
        /* <DEDUP_REMOVED lines=21> */
.L_x_69028:
[----:B------:R-:W-:Y:S05]  /*1970*/  BSYNC B0 ;  /* 0x0000000000007941 */ /* 0x000fea0003800000 */
.L_x_69027:
        /* <DEDUP_REMOVED lines=8> */
.L_x_69029:
        /* <DEDUP_REMOVED lines=16> */
.L_x_71984:


//--------------------- .text._ZN2at6native29vectorized_elementwise_kernelILi2EZNS0_50_GLOBAL__N__2680c7bb_12_PowKernel_cu_140f0503_289622pow_scalar_tensor_implIaEEvRNS_18TensorIteratorBaseET_EUlaE_St5arrayIPcLm2EEEEviT0_T1_ --------------------------
	.section	.text._ZN2at6native29vectorized_elementwise_kernelILi2EZNS0_50_GLOBAL__N__2680c7bb_12_PowKernel_cu_140f0503_289622pow_scalar_tensor_implIaEEvRNS_18TensorIteratorBaseET_EUlaE_St5arrayIPcLm2EEEEviT0_T1_,"ax",@progbits
	.align	128
        .global         _ZN2at6native29vectorized_elementwise_kernelILi2EZNS0_50_GLOBAL__N__2680c7bb_12_PowKernel_cu_140f0503_289622pow_scalar_tensor_implIaEEvRNS_18TensorIteratorBaseET_EUlaE_St5arrayIPcLm2EEEEviT0_T1_
        .type           _ZN2at6native29vectorized_elementwise_kernelILi2EZNS0_50_GLOBAL__N__2680c7bb_12_PowKernel_cu_140f0503_289622pow_scalar_tensor_implIaEEvRNS_18TensorIteratorBaseET_EUlaE_St5arrayIPcLm2EEEEviT0_T1_,@function
        .size           _ZN2at6native29vectorized_elementwise_kernelILi2EZNS0_50_GLOBAL__N__2680c7bb_12_PowKernel_cu_140f0503_289622pow_scalar_tensor_implIaEEvRNS_18TensorIteratorBaseET_EUlaE_St5arrayIPcLm2EEEEviT0_T1_,(.L_x_71985 - _ZN2at6native29vectorized_elementwise_kernelILi2EZNS0_50_GLOBAL__N__2680c7bb_12_PowKernel_cu_140f0503_289622pow_scalar_tensor_implIaEEvRNS_18TensorIteratorBaseET_EUlaE_St5arrayIPcLm2EEEEviT0_T1_)
        .other          _ZN2at6native29vectorized_elementwise_kernelILi2EZNS0_50_GLOBAL__N__2680c7bb_12_PowKernel_cu_140f0503_289622pow_scalar_tensor_implIaEEvRNS_18TensorIteratorBaseET_EUlaE_St5arrayIPcLm2EEEEviT0_T1_,@"STO_CUDA_ENTRY STV_DEFAULT"
_ZN2at6native29vectorized_elementwise_kernelILi2EZNS0_50_GLOBAL__N__2680c7bb_12_PowKernel_cu_140f0503_289622pow_scalar_tensor_implIaEEvRNS_18TensorIteratorBaseET_EUlaE_St5arrayIPcLm2EEEEviT0_T1_:
.text._ZN2at6native29vectorized_elementwise_kernelILi2EZNS0_50_GLOBAL__N__2680c7bb_12_PowKernel_cu_140f0503_289622pow_scalar_tensor_implIaEEvRNS_18TensorIteratorBaseET_EUlaE_St5arrayIPcLm2EEEEviT0_T1_:
        /* <DEDUP_REMOVED lines=18> */
[----:B------:R-:W-:Y:S01]  /*0120*/  PRMT R18, R0, 0x9910, RZ ;  /* 0x0000991000127816 */ /* 0x000fe200000000ff */
[----:B------:R-:W-:Y:S03]  /*0130*/  BSSY B0, `(.L_x_69031) ;  /* 0x000031f000007945 */ /* 0x000fe60003800000 */
[----:B------:R-:W-:Y:S02]  /*0140*/  ISETP.NE.AND P0, PT, R18, 0x1, PT ;  /* 0x000000011200780c */ /* 0x000fe40003f05270 */
[----:B--2---:R-:W-:-:S04]  /*0150*/  PRMT R3, R4, 0x9991, RZ ;  /* 0x0000999104037816 */ /* 0x004fc800000000ff */
[----:B------:R-:W-:-:S07]  /*0160*/  PRMT R3, R3, 0x7710, RZ ;  /* 0x0000771003037816 */ /* 0x000fce00000000ff */
[----:B------:R-:W-:Y:S05]  /*0170*/  @!P0 BRA `(.L_x_69032) ;  /* 0x0000003000208947 */ /* 0x000fea0003800000 */
[----:B------:R-:W2:Y:S04]  /*0180*/  LDG.E.U16 R13, desc[UR8][R14.64] ;  /* 0x000000080e0d7981 */ /* 0x000ea8000c1e1500 */
[----:B------:R-:W3:Y:S04]  /*0190*/  LDG.E.U16 R10, desc[UR8][R14.64+0x100] ;  /* 0x000100080e0a7981 */ /* 0x000ee8000c1e1500 */
[----:B------:R-:W4:Y:S01]  /*01a0*/  LDG.E.U16 R9, desc[UR8][R14.64+0x200] ;  /* 0x000200080e097981 */ /* 0x000f22000c1e1500 */
[----:B------:R-:W-:Y:S02]  /*01b0*/  ISETP.NE.AND P1, PT, R18, 0xff, PT ;  /* 0x000000ff1200780c */ /* 0x000fe40003f25270 */
[----:B------:R-:W-:-:S02]  /*01c0*/  PRMT R5, R4, 0x8880, RZ ;  /* 0x0000888004057816 */ /* 0x000fc400000000ff */
[----:B------:R-:W-:Y:S02]  /*01d0*/  PRMT R6, R4, 0x7770, RZ ;  /* 0x0000777004067816 */ /* 0x000fe400000000ff */
[----:B------:R-:W-:Y:S02]  /*01e0*/  PRMT R5, R5, 0x7710, RZ ;  /* 0x0000771005057816 */ /* 0x000fe400000000ff */
[C---:B--2---:R-:W-:Y:S02]  /*01f0*/  PRMT R7, R13.reuse, 0x9991, RZ ;  /* 0x000099910d077816 */ /* 0x044fe400000000ff */
[----:B------:R-:W-:Y:S02]  /*0200*/  PRMT R17, R13, 0x8880, RZ ;  /* 0x000088800d117816 */ /* 0x000fe400000000ff */
[C---:B---3--:R-:W-:Y:S02]  /*0210*/  PRMT R11, R10.reuse, 0x8880, RZ ;  /* 0x000088800a0b7816 */ /* 0x048fe400000000ff */
[----:B------:R-:W-:-:S02]  /*0220*/  PRMT R12, R10, 0x9991, RZ ;  /* 0x000099910a0c7816 */ /* 0x000fc400000000ff */
[C---:B----4-:R-:W-:Y:S02]  /*0230*/  PRMT R23, R9.reuse, 0x8880, RZ ;  /* 0x0000888009177816 */ /* 0x050fe400000000ff */
[----:B------:R-:W-:Y:S02]  /*0240*/  PRMT R24, R9, 0x9991, RZ ;  /* 0x0000999109187816 */ /* 0x000fe400000000ff */
[----:B------:R-:W-:Y:S02]  /*0250*/  PRMT R15, R7, 0x7710, RZ ;  /* 0x00007710070f7816 */ /* 0x000fe400000000ff */
[----:B------:R-:W-:Y:S02]  /*0260*/  PRMT R14, R11, 0x7710, RZ ;  /* 0x000077100b0e7816 */ /* 0x000fe400000000ff */
[C---:B------:R-:W-:Y:S02]  /*0270*/  PRMT R8, R13.reuse, 0x7770, RZ ;  /* 0x000077700d087816 */ /* 0x040fe400000000ff */
[----:B------:R-:W-:-:S02]  /*0280*/  PRMT R16, R13, 0x7771, RZ ;  /* 0x000077710d107816 */ /* 0x000fc400000000ff */
[C---:B------:R-:W-:Y:S02]  /*0290*/  PRMT R22, R10.reuse, 0x7770, RZ ;  /* 0x000077700a167816 */ /* 0x040fe400000000ff */
[----:B------:R-:W-:Y:S02]  /*02a0*/  PRMT R21, R10, 0x7771, RZ ;  /* 0x000077710a157816 */ /* 0x000fe400000000ff */
[C---:B------:R-:W-:Y:S02]  /*02b0*/  PRMT R20, R9.reuse, 0x7770, RZ ;  /* 0x0000777009147816 */ /* 0x040fe400000000ff */
[----:B------:R-:W-:Y:S02]  /*02c0*/  PRMT R19, R9, 0x7771, RZ ;  /* 0x0000777109137816 */ /* 0x000fe400000000ff */
[----:B------:R-:W-:Y:S02]  /*02d0*/  PRMT R17, R17, 0x7710, RZ ;  /* 0x0000771011117816 */ /* 0x000fe400000000ff */
[----:B------:R-:W-:-:S02]  /*02e0*/  PRMT R12, R12, 0x7710, RZ ;  /* 0x000077100c0c7816 */ /* 0x000fc400000000ff */
[----:B------:R-:W-:Y:S02]  /*02f0*/  PRMT R11, R23, 0x7710, RZ ;  /* 0x00007710170b7816 */ /* 0x000fe400000000ff */
[----:B------:R-:W-:Y:S01]  /*0300*/  PRMT R7, R24, 0x7710, RZ ;  /* 0x0000771018077816 */ /* 0x000fe200000000ff */
[----:B------:R-:W-:Y:S06]  /*0310*/  @P1 BRA `(.L_x_69033) ;  /* 0x0000001400e01947 */ /* 0x000fec0003800000 */
[----:B------:R-:W-:Y:S01]  /*0320*/  PRMT R0, R13, 0x8880, RZ ;  /* 0x000088800d007816 */ /* 0x000fe200000000ff */
[----:B------:R-:W-:Y:S03]  /*0330*/  BSSY B1, `(.L_x_69034) ;  /* 0x000002d000017945 */ /* 0x000fe60003800000 */
[----:B------:R-:W-:Y:S01]  /*0340*/  ISETP.GE.AND P0, PT, R0, RZ, PT ;  /* 0x000000ff0000720c */ /* 0x000fe20003f06270 */
[----:B------:R-:W-:-:S12]  /*0350*/  IMAD.MOV.U32 R0, RZ, RZ, 0x1 ;  /* 0x00000001ff007424 */ /* 0x000fd800078e00ff */
[----:B------:R-:W-:Y:S05]  /*0360*/  @!P0 BRA `(.L_x_69035) ;  /* 0x0000000000988947 */ /* 0x000fea0003800000 */
[----:B------:R-:W-:Y:S01]  /*0370*/  ISETP.NE.AND P0, PT, R8, RZ, PT ;  /* 0x000000ff0800720c */ /* 0x000fe20003f05270 */
[----:B------:R-:W-:Y:S01]  /*0380*/  BSSY B2, `(.L_x_69036) ;  /* 0x0000023000027945 */ /* 0x000fe20003800000 */
[----:B------:R-:W-:-:S11]  /*0390*/  IMAD.MOV.U32 R8, RZ, RZ, 0x1 ;  /* 0x00000001ff087424 */ /* 0x000fd600078e00ff */
[----:B------:R-:W-:Y:S05]  /*03a0*/  @!P0 BRA `(.L_x_69037) ;  /* 0x0000000000808947 */ /* 0x000fea0003800000 */
[C---:B------:R-:W-:Y:S01]  /*03b0*/  VIADD R8, R17.reuse, 0x1 ;  /* 0x0000000111087836 */ /* 0x040fe20000000000 */
[----:B------:R-:W-:-:S04]  /*03c0*/  LOP3.LUT R18, R17, 0x1, RZ, 0xc0, !PT ;  /* 0x0000000111127812 */ /* 0x000fc800078ec0ff */
        /* <DEDUP_REMOVED lines=11> */
.L_x_69038:
        /* <DEDUP_REMOVED lines=19> */
.L_x_69037:
[----:B------:R-:W-:Y:S05]  /*05b0*/  BSYNC B2 ;  /* 0x0000000000027941 */ /* 0x000fea0003800000 */
.L_x_69036:
[----:B------:R-:W-:Y:S05]  /*05c0*/  BRA `(.L_x_69039) ;  /* 0x00000000000c7947 */ /* 0x000fea0003800000 */
.L_x_69035:
[----:B------:R-:W-:-:S04]  /*05d0*/  LOP3.LUT R17, R17, 0x1, RZ, 0xc0, !PT ;  /* 0x0000000111117812 */ /* 0x000fc800078ec0ff */
[----:B------:R-:W-:-:S04]  /*05e0*/  ISETP.NE.U32.AND P0, PT, R17, 0x1, PT ;  /* 0x000000011100780c */ /* 0x000fc80003f05070 */
[----:B------:R-:W-:-:S09]  /*05f0*/  SEL R8, R0, 0xffff, P0 ;  /* 0x0000ffff00087807 */ /* 0x000fd20000000000 */
.L_x_69039:
[----:B------:R-:W-:Y:S05]  /*0600*/  BSYNC B1 ;  /* 0x0000000000017941 */ /* 0x000fea0003800000 */
.L_x_69034:
        /* <DEDUP_REMOVED lines=21> */
.L_x_69044:
        /* <DEDUP_REMOVED lines=21> */
.L_x_69043:
[----:B------:R-:W-:Y:S05]  /*08b0*/  BSYNC B2 ;  /* 0x0000000000027941 */ /* 0x000fea0003800000 */
.L_x_69042:
[----:B------:R-:W-:Y:S05]  /*08c0*/  BRA `(.L_x_69045) ;  /* 0x00000000000c7947 */ /* 0x000fea0003800000 */
.L_x_69041:
[----:B------:R-:W-:-:S04]  /*08d0*/  LOP3.LUT R15, R15, 0x1, RZ, 0xc0, !PT ;  /* 0x000000010f0f7812 */ /* 0x000fc800078ec0ff */
[----:B------:R-:W-:-:S04]  /*08e0*/  ISETP.NE.U32.AND P0, PT, R15, 0x1, PT ;  /* 0x000000010f00780c */ /* 0x000fc80003f05070 */
[----:B------:R-:W-:-:S09]  /*08f0*/  SEL R13, R0, 0xffff, P0 ;  /* 0x0000ffff000d7807 */ /* 0x000fd20000000000 */
.L_x_69045:
[----:B------:R-:W-:Y:S05]  /*0900*/  BSYNC B1 ;  /* 0x0000000000017941 */ /* 0x000fea0003800000 */
.L_x_69040:
        /* <DEDUP_REMOVED lines=10> */
[----:B------:R-:W-:Y:S02]  /*09b0*/  LOP3.LUT R17, R14, 0x80, RZ, 0xc0, !PT ;  /* 0x000000800e117812 */ /* 0x000fe400078ec0ff */
[----:B------:R-:W-:Y:S02]  /*09c0*/  LOP3.LUT R15, R15, 0xff, RZ, 0xc0, !PT ;  /* 0x000000ff0f0f7812 */ /* 0x000fe400078ec0ff */
[----:B------:R-:W-:Y:S02]  /*09d0*/  ISETP.NE.U32.AND P0, PT, R16, 0x1, PT ;  /* 0x000000011000780c */ /* 0x000fe40003f05070 */
[----:B------:R-:W-:Y:S02]  /*09e0*/  ISETP.GE.U32.AND P1, PT, R15, 0x3, PT ;  /* 0x000000030f00780c */ /* 0x000fe40003f26070 */
[----:B------:R-:W-:-:S02]  /*09f0*/  SEL R15, R0, 0xff, P0 ;  /* 0x000000ff000f7807 */ /* 0x000fc40000000000 */
[----:B------:R-:W-:-:S09]  /*0a00*/  LEA.HI R17, R17, R14, RZ, 0x19 ;  /* 0x0000000e11117211 */ /* 0x000fd200078fc8ff */
[----:B------:R-:W-:Y:S05]  /*0a10*/  @!P1 BRA `(.L_x_69049) ;  /* 0x00000000005c9947 */ /* 0x000fea0003800000 */
[----:B------:R-:W-:Y:S01]  /*0a20*/  PRMT R16, R17, 0x8880, RZ ;  /* 0x0000888011107816 */ /* 0x000fe200000000ff */
[----:B------:R-:W-:-:S03]  /*0a30*/  IMAD.MOV.U32 R14, RZ, RZ, -0x1ff ;  /* 0xfffffe01ff0e7424 */ /* 0x000fc600078e00ff */
[----:B------:R-:W-:-:S04]  /*0a40*/  SHF.R.S32.HI R16, RZ, 0x1, R16 ;  /* 0x00000001ff107819 */ /* 0x000fc80000011410 */
[----:B------:R-:W-:-:S07]  /*0a50*/  PRMT R17, R16, 0x7610, R17 ;  /* 0x0000761010117816 */ /* 0x000fce0000000011 */
.L_x_69050:
        /* <DEDUP_REMOVED lines=19> */
.L_x_69049:
[----:B------:R-:W-:Y:S05]  /*0b90*/  BSYNC B2 ;  /* 0x0000000000027941 */ /* 0x000fea0003800000 */
.L_x_69048:
[----:B------:R-:W-:Y:S05]  /*0ba0*/  BRA `(.L_x_69051) ;  /* 0x00000000000c7947 */ /* 0x000fea0003800000 */
.L_x_69047:
[----:B------:R-:W-:-:S04]  /*0bb0*/  LOP3.LUT R14, R14, 0x1, RZ, 0xc0, !PT ;  /* 0x000000010e0e7812 */ /* 0x000fc800078ec0ff */
[----:B------:R-:W-:-:S04]  /*0bc0*/  ISETP.NE.U32.AND P0, PT, R14, 0x1, PT ;  /* 0x000000010e00780c */ /* 0x000fc80003f05070 */
[----:B------:R-:W-:-:S09]  /*0bd0*/  SEL R15, R0, 0xffff, P0 ;  /* 0x0000ffff000f7807 */ /* 0x000fd20000000000 */
.L_x_69051:
[----:B------:R-:W-:Y:S05]  /*0be0*/  BSYNC B1 ;  /* 0x0000000000017941 */ /* 0x000fea0003800000 */
.L_x_69046:
        /* <DEDUP_REMOVED lines=21> */
.L_x_69056:
        /* <DEDUP_REMOVED lines=20> */
.L_x_69055:
[----:B------:R-:W-:Y:S05]  /*0e80*/  BSYNC B2 ;  /* 0x0000000000027941 */ /* 0x000fea0003800000 */
.L_x_69054:
[----:B------:R-:W-:Y:S05]  /*0e90*/  BRA `(.L_x_69057) ;  /* 0x00000000000c7947 */ /* 0x000fea0003800000 */
.L_x_69053:
[----:B------:R-:W-:-:S04]  /*0ea0*/  LOP3.LUT R12, R12, 0x1, RZ, 0xc0, !PT ;  /* 0x000000010c0c7812 */ /* 0x000fc800078ec0ff */
[----:B------:R-:W-:-:S04]  /*0eb0*/  ISETP.NE.U32.AND P0, PT, R12, 0x1, PT ;  /* 0x000000010c00780c */ /* 0x000fc80003f05070 */
[----:B------:R-:W-:-:S09]  /*0ec0*/  SEL R10, R0, 0xffff, P0 ;  /* 0x0000ffff000a7807 */ /* 0x000fd20000000000 */
.L_x_69057:
[----:B------:R-:W-:Y:S05]  /*0ed0*/  BSYNC B1 ;  /* 0x0000000000017941 */ /* 0x000fea0003800000 */
.L_x_69052:
        /* <DEDUP_REMOVED lines=21> */
.L_x_69062:
        /* <DEDUP_REMOVED lines=18> */
.L_x_69061:
[----:B------:R-:W-:Y:S05]  /*1150*/  BSYNC B2 ;  /* 0x0000000000027941 */ /* 0x000fea0003800000 */
.L_x_69060:
[----:B------:R-:W-:Y:S05]  /*1160*/  BRA `(.L_x_69063) ;  /* 0x00000000000c7947 */ /* 0x000fea0003800000 */
.L_x_69059:
[----:B------:R-:W-:-:S04]  /*1170*/  LOP3.LUT R11, R11, 0x1, RZ, 0xc0, !PT ;  /* 0x000000010b0b7812 */ /* 0x000fc800078ec0ff */
[----:B------:R-:W-:-:S04]  /*1180*/  ISETP.NE.U32.AND P0, PT, R11, 0x1, PT ;  /* 0x000000010b00780c */ /* 0x000fc80003f05070 */
[----:B------:R-:W-:-:S09]  /*1190*/  SEL R12, R0, 0xffff, P0 ;  /* 0x0000ffff000c7807 */ /* 0x000fd20000000000 */
.L_x_69063:
[----:B------:R-:W-:Y:S05]  /*11a0*/  BSYNC B1 ;  /* 0x0000000000017941 */ /* 0x000fea0003800000 */
.L_x_69058:
        /* <DEDUP_REMOVED lines=21> */
.L_x_69068:
        /* <DEDUP_REMOVED lines=20> */
.L_x_69067:
[----:B------:R-:W-:Y:S05]  /*1440*/  BSYNC B2 ;  /* 0x0000000000027941 */ /* 0x000fea0003800000 */
.L_x_69066:
[----:B------:R-:W-:Y:S05]  /*1450*/  BRA `(.L_x_69069) ;  /* 0x00000000000c7947 */ /* 0x000fea0003800000 */
.L_x_69065:
[----:B------:R-:W-:-:S04]  /*1460*/  LOP3.LUT R7, R7, 0x1, RZ, 0xc0, !PT ;  /* 0x0000000107077812 */ /* 0x000fc800078ec0ff */
[----:B------:R-:W-:-:S04]  /*1470*/  ISETP.NE.U32.AND P0, PT, R7, 0x1, PT ;  /* 0x000000010700780c */ /* 0x000fc80003f05070 */
[----:B------:R-:W-:-:S09]  /*1480*/  SEL R9, R0, 0xffff, P0 ;  /* 0x0000ffff00097807 */ /* 0x000fd20000000000 */
.L_x_69069:
[----:B------:R-:W-:Y:S05]  /*1490*/  BSYNC B1 ;  /* 0x0000000000017941 */ /* 0x000fea0003800000 */
.L_x_69064:
        /* <DEDUP_REMOVED lines=21> */
.L_x_69074:
        /* <DEDUP_REMOVED lines=18> */
.L_x_69073:
[----:B------:R-:W-:Y:S05]  /*1710*/  BSYNC B2 ;  /* 0x0000000000027941 */ /* 0x000fea0003800000 */
.L_x_69072:
[----:B------:R-:W-:Y:S05]  /*1720*/  BRA `(.L_x_69075) ;  /* 0x00000000000c7947 */ /* 0x000fea0003800000 */
.L_x_69071:
[----:B------:R-:W-:-:S04]  /*1730*/  LOP3.LUT R5, R5, 0x1, RZ, 0xc0, !PT ;  /* 0x0000000105057812 */ /* 0x000fc800078ec0ff */
[----:B------:R-:W-:-:S04]  /*1740*/  ISETP.NE.U32.AND P0, PT, R5, 0x1, PT ;  /* 0x000000010500780c */ /* 0x000fc80003f05070 */
[----:B------:R-:W-:-:S09]  /*1750*/  SEL R4, R0, 0xffff, P0 ;  /* 0x0000ffff00047807 */ /* 0x000fd20000000000 */
.L_x_69075:
[----:B------:R-:W-:Y:S05]  /*1760*/  BSYNC B1 ;  /* 0x0000000000017941 */ /* 0x000fea0003800000 */
.L_x_69070:
        /* <DEDUP_REMOVED lines=15> */
[----:B------:R-:W-:-:S02]  /*1860*/  LEA.HI R6, R6, R3, RZ, 0x19 ;  /* 0x0000000306067211 */ /* 0x000fc400078fc8ff */
[----:B------:R-:W-:-:S05]  /*1870*/  PRMT R5, R0, 0x7610, R5 ;  /* 0x0000761000057816 */ /* 0x000fca0000000005 */
[----:B------:R-:W-:Y:S05]  /*1880*/  @!P1 BRA `(.L_x_69079) ;  /* 0x0000000000649947 */ /* 0x000fea0003800000 */
[----:B------:R-:W-:Y:S01]  /*1890*/  PRMT R3, R6, 0x8880, RZ ;  /* 0x0000888006037816 */ /* 0x000fe200000000ff */
[----:B------:R-:W-:-:S03]  /*18a0*/  IMAD.MOV.U32 R0, RZ, RZ, -0x1ff ;  /* 0xfffffe01ff007424 */ /* 0x000fc600078e00ff */
[----:B------:R-:W-:-:S04]  /*18b0*/  SHF.R.S32.HI R3, RZ, 0x1, R3 ;  /* 0x00000001ff037819 */ /* 0x000fc80000011403 */
[----:B------:R-:W-:-:S07]  /*18c0*/  PRMT R6, R3, 0x7610, R6 ;  /* 0x0000761003067816 */ /* 0x000fce0000000006 */
.L_x_69080:
        /* <DEDUP_REMOVED lines=21> */
.L_x_69079:
[----:B------:R-:W-:Y:S05]  /*1a20*/  BSYNC B2 ;  /* 0x0000000000027941 */ /* 0x000fea0003800000 */
.L_x_69078:
[----:B------:R-:W-:Y:S05]  /*1a30*/  BRA `(.L_x_69081) ;  /* 0x0000000000107947 */ /* 0x000fea0003800000 */
.L_x_69077:
[----:B------:R-:W-:-:S04]  /*1a40*/  LOP3.LUT R3, R3, 0x1, RZ, 0xc0, !PT ;  /* 0x0000000103037812 */ /* 0x000fc800078ec0ff */
[----:B------:R-:W-:-:S04]  /*1a50*/  ISETP.NE.U32.AND P0, PT, R3, 0x1, PT ;  /* 0x000000010300780c */ /* 0x000fc80003f05070 */
[----:B------:R-:W-:-:S04]  /*1a60*/  SEL R0, R0, 0xffff, P0 ;  /* 0x0000ffff00007807 */ /* 0x000fc80000000000 */
[----:B------:R-:W-:-:S07]  /*1a70*/  PRMT R5, R0, 0x7610, R5 ;  /* 0x0000761000057816 */ /* 0x000fce0000000005 */
.L_x_69081:
[----:B------:R-:W-:Y:S05]  /*1a80*/  BSYNC B1 ;  /* 0x0000000000017941 */ /* 0x000fea0003800000 */
.L_x_69076:
[----:B------:R-:W-:Y:S05]  /*1a90*/  BRA `(.L_x_69082) ;  /* 0x0000001800207947 */ /* 0x000fea0003800000 */
.L_x_69033:
        /* <DEDUP_REMOVED lines=15> */
[----:B------:R-:W-:Y:S01]  /*1b90*/  LEA.HI R24, R24, R17, RZ, 0x19 ;  /* 0x0000001118187211 */ /* 0x000fe200078fc8ff */
[----:B------:R-:W-:Y:S01]  /*1ba0*/  IMAD R17, R18, R18, RZ ;  /* 0x0000001212117224 */ /* 0x000fe200078e02ff */
[----:B------:R-:W-:-:S09]  /*1bb0*/  PRMT R8, R8, 0x9910, RZ ;  /* 0x0000991008087816 */ /* 0x000fd200000000ff */
[----:B------:R-:W-:Y:S05]  /*1bc0*/  @!P1 BRA `(.L_x_69086) ;  /* 0x0000000000589947 */ /* 0x000fea0003800000 */
[----:B------:R-:W-:-:S04]  /*1bd0*/  PRMT R18, R24, 0x8880, RZ ;  /* 0x0000888018127816 */ /* 0x000fc800000000ff */
[----:B------:R-:W-:-:S04]  /*1be0*/  SHF.R.S32.HI R18, RZ, 0x1, R18 ;  /* 0x00000001ff127819 */ /* 0x000fc80000011412 */
[----:B------:R-:W-:-:S07]  /*1bf0*/  PRMT R23, R18, 0x7610, R23 ;  /* 0x0000761012177816 */ /* 0x000fce0000000017 */
.L_x_69087:
        /* <DEDUP_REMOVED lines=19> */
.L_x_69086:
[----:B------:R-:W-:Y:S05]  /*1d30*/  BSYNC B2 ;  /* 0x0000000000027941 */ /* 0x000fea0003800000 */
.L_x_69085:
[----:B------:R-:W-:Y:S05]  /*1d40*/  BRA `(.L_x_69088) ;  /* 0x0000000000047947 */ /* 0x000fea0003800000 */
.L_x_69084:
[----:B------:R-:W-:-:S07]  /*1d50*/  SEL R8, RZ, 0x1, P0 ;  /* 0x00000001ff087807 */ /* 0x000fce0000000000 */
.L_x_69088:
[----:B------:R-:W-:Y:S05]  /*1d60*/  BSYNC B1 ;  /* 0x0000000000017941 */ /* 0x000fea0003800000 */
.L_x_69083:
        /* <DEDUP_REMOVED lines=21> */
[--C-:B------:R-:W-:Y:S02]  /*1ec0*/  SHF.R.S32.HI R17, RZ, 0x1, R15.reuse ;  /* 0x00000001ff117819 */ /* 0x100fe4000001140f */
[----:B------:R-:W-:-:S07]  /*1ed0*/  PRMT R15, R18, 0x7610, R15 ;  /* 0x00007610120f7816 */ /* 0x000fce000000000f */
.L_x_69093:
        /* <DEDUP_REMOVED lines=21> */
.L_x_69092:
[----:B------:R-:W-:Y:S05]  /*2030*/  BSYNC B2 ;  /* 0x0000000000027941 */ /* 0x000fea0003800000 */
.L_x_69091:
[----:B------:R-:W-:Y:S05]  /*2040*/  BRA `(.L_x_69094) ;  /* 0x0000000000047947 */ /* 0x000fea0003800000 */
.L_x_69090:
[----:B------:R-:W-:-:S07]  /*2050*/  SEL R13, RZ, 0x1, P0 ;  /* 0x00000001ff0d7807 */ /* 0x000fce0000000000 */
.L_x_69094:
[----:B------:R-:W-:Y:S05]  /*2060*/  BSYNC B1 ;  /* 0x0000000000017941 */ /* 0x000fea0003800000 */
.L_x_69089:
        /* <DEDUP_REMOVED lines=22> */
[--C-:B------:R-:W-:Y:S02]  /*21d0*/  SHF.R.S32.HI R17, RZ, 0x1, R14.reuse ;  /* 0x00000001ff117819 */ /* 0x100fe4000001140e */
[----:B------:R-:W-:-:S07]  /*21e0*/  PRMT R14, R16, 0x7610, R14 ;  /* 0x00007610100e7816 */ /* 0x000fce000000000e */
.L_x_69099:
[----:B------:R-:W-:Y:S02]  /*21f0*/  LOP3.LUT R16, R17, 0x1, RZ, 0xc0, !PT ;  /* 0x0000000111107812 */ /* 0x000fe400078ec0ff */
        /* <DEDUP_REMOVED lines=17> */
.L_x_69098:
[----:B------:R-:W-:Y:S05]  /*2310*/  BSYNC B2 ;  /* 0x0000000000027941 */ /* 0x000fea0003800000 */
.L_x_69097:
[----:B------:R-:W-:Y:S05]  /*2320*/  BRA `(.L_x_69100) ;  /* 0x0000000000047947 */ /* 0x000fea0003800000 */
.L_x_69096:
[----:B------:R-:W-:-:S07]  /*2330*/  SEL R15, RZ, 0x1, P0 ;  /* 0x00000001ff0f7807 */ /* 0x000fce0000000000 */
.L_x_69100:
[----:B------:R-:W-:Y:S05]  /*2340*/  BSYNC B1 ;  /* 0x0000000000017941 */ /* 0x000fea0003800000 */
.L_x_69095:
        /* <DEDUP_REMOVED lines=24> */
.L_x_69105:
[C---:B------:R-:W-:Y:S02]  /*24d0*/  LOP3.LUT R14, R17.reuse, 0x1, RZ, 0xc0, !PT ;  /* 0x00000001110e7812 */ /* 0x040fe400078ec0ff */
[----:B------:R-:W-:Y:S01]  /*24e0*/  PRMT R16, R10, 0x9910, RZ ;  /* 0x000099100a107816 */ /* 0x000fe200000000ff */
[C---:B------:R-:W-:Y:S01]  /*24f0*/  VIADD R10, R17.reuse, 0x1 ;  /* 0x00000001110a7836 */ /* 0x040fe20000000000 */
[----:B------:R-:W-:Y:S02]  /*2500*/  ISETP.NE.U32.AND P1, PT, R14, 0x1, PT ;  /* 0x000000010e00780c */ /* 0x000fe40003f25070 */
[----:B------:R-:W-:Y:S02]  /*2510*/  LOP3.LUT R14, R17, 0x80, RZ, 0xc0, !PT ;  /* 0x00000080110e7812 */ /* 0x000fe400078ec0ff */
[----:B------:R-:W-:Y:S02]  /*2520*/  PRMT R18, R12, 0x9910, RZ ;  /* 0x000099100c127816 */ /* 0x000fe400000000ff */
        /* <DEDUP_REMOVED lines=16> */
.L_x_69104:
[----:B------:R-:W-:Y:S05]  /*2630*/  BSYNC B2 ;  /* 0x0000000000027941 */ /* 0x000fea0003800000 */
.L_x_69103:
[----:B------:R-:W-:Y:S05]  /*2640*/  BRA `(.L_x_69106) ;  /* 0x0000000000047947 */ /* 0x000fea0003800000 */
.L_x_69102:
[----:B------:R-:W-:-:S07]  /*2650*/  SEL R10, RZ, 0x1, P0 ;  /* 0x00000001ff0a7807 */ /* 0x000fce0000000000 */
.L_x_69106:
[----:B------:R-:W-:Y:S05]  /*2660*/  BSYNC B1 ;  /* 0x0000000000017941 */ /* 0x000fea0003800000 */
.L_x_69101:
        /* <DEDUP_REMOVED lines=23> */
.L_x_69111:
[C---:B------:R-:W-:Y:S01]  /*27e0*/  LOP3.LUT R14, R17.reuse, 0x1, RZ, 0xc0, !PT ;  /* 0x00000001110e7812 */ /* 0x040fe200078ec0ff */
[----:B------:R-:W-:Y:S01]  /*27f0*/  VIADD R16, R17, 0x1 ;  /* 0x0000000111107836 */ /* 0x000fe20000000000 */
[----:B------:R-:W-:Y:S02]  /*2800*/  PRMT R18, R12, 0x9910, RZ ;  /* 0x000099100c127816 */ /* 0x000fe400000000ff */
[----:B------:R-:W-:Y:S02]  /*2810*/  ISETP.NE.U32.AND P1, PT, R14, 0x1, PT ;  /* 0x000000010e00780c */ /* 0x000fe40003f25070 */
[----:B------:R-:W-:Y:S02]  /*2820*/  LOP3.LUT R16, R16, 0xff, RZ, 0xc0, !PT ;  /* 0x000000ff10107812 */ /* 0x000fe400078ec0ff */
[----:B------:R-:W-:Y:S02]  /*2830*/  PRMT R12, R11, 0x9910, RZ ;  /* 0x000099100b0c7816 */ /* 0x000fe400000000ff */
[----:B------:R-:W-:-:S02]  /*2840*/  LOP3.LUT R14, R17, 0x80, RZ, 0xc0, !PT ;  /* 0x00000080110e7812 */ /* 0x000fc400078ec0ff */
[----:B------:R-:W-:Y:S02]  /*2850*/  SEL R11, R11, 0x1, !P1 ;  /* 0x000000010b0b7807 */ /* 0x000fe40004800000 */
[----:B------:R-:W-:Y:S01]  /*2860*/  ISETP.GE.U32.AND P1, PT, R16, 0x3, PT ;  /* 0x000000031000780c */ /* 0x000fe20003f26070 */
[----:B------:R-:W-:Y:S01]  /*2870*/  IMAD R16, R12, R12, RZ ;  /* 0x0000000c0c107224 */ /* 0x000fe200078e02ff */
        /* <DEDUP_REMOVED lines=8> */
.L_x_69110:
[----:B------:R-:W-:Y:S05]  /*2900*/  BSYNC B2 ;  /* 0x0000000000027941 */ /* 0x000fea0003800000 */
.L_x_69109:
[----:B------:R-:W-:Y:S05]  /*2910*/  BRA `(.L_x_69112) ;  /* 0x0000000000047947 */ /* 0x000fea0003800000 */
.L_x_69108:
[----:B------:R-:W-:-:S07]  /*2920*/  SEL R12, RZ, 0x1, P0 ;  /* 0x00000001ff0c7807 */ /* 0x000fce0000000000 */
.L_x_69112:
[----:B------:R-:W-:Y:S05]  /*2930*/  BSYNC B1 ;  /* 0x0000000000017941 */ /* 0x000fea0003800000 */
.L_x_69107:
        /* <DEDUP_REMOVED lines=24> */
.L_x_69117:
        /* <DEDUP_REMOVED lines=18> */
.L_x_69116:
[----:B------:R-:W-:Y:S05]  /*2be0*/  BSYNC B2 ;  /* 0x0000000000027941 */ /* 0x000fea0003800000 */
.L_x_69115:
[----:B------:R-:W-:Y:S05]  /*2bf0*/  BRA `(.L_x_69118) ;  /* 0x0000000000047947 */ /* 0x000fea0003800000 */
.L_x_69114:
[----:B------:R-:W-:-:S07]  /*2c00*/  SEL R9, RZ, 0x1, P0 ;  /* 0x00000001ff097807 */ /* 0x000fce0000000000 */
.L_x_69118:
[----:B------:R-:W-:Y:S05]  /*2c10*/  BSYNC B1 ;  /* 0x0000000000017941 */ /* 0x000fea0003800000 */
.L_x_69113:
        /* <DEDUP_REMOVED lines=23> */
.L_x_69123:
        /* <DEDUP_REMOVED lines=21> */
.L_x_69122:
[----:B------:R-:W-:Y:S05]  /*2ee0*/  BSYNC B2 ;  /* 0x0000000000027941 */ /* 0x000fea0003800000 */
.L_x_69121:
[----:B------:R-:W-:Y:S05]  /*2ef0*/  BRA `(.L_x_69124) ;  /* 0x0000000000047947 */ /* 0x000fea0003800000 */
.L_x_69120:
[----:B------:R-:W-:-:S07]  /*2f00*/  SEL R4, RZ, 0x1, P0 ;  /* 0x00000001ff047807 */ /* 0x000fce0000000000 */
.L_x_69124:
[----:B------:R-:W-:Y:S05]  /*2f10*/  BSYNC B1 ;  /* 0x0000000000017941 */ /* 0x000fea0003800000 */
.L_x_69119:
        /* <DEDUP_REMOVED lines=23> */
.L_x_69128:
[----:B------:R-:W-:Y:S02]  /*3090*/  LOP3.LUT R0, R14, 0x1, RZ, 0xc0, !PT ;  /* 0x000000010e007812 */ /* 0x000fe400078ec0ff */
[----:B------:R-:W-:Y:S02]  /*30a0*/  PRMT R7, R5, 0x9910, RZ ;  /* 0x0000991005077816 */ /* 0x000fe400000000ff */
[----:B------:R-:W-:Y:S02]  /*30b0*/  ISETP.NE.U32.AND P0, PT, R0, 0x1, PT ;  /* 0x000000010000780c */ /* 0x000fe40003f05070 */
[C---:B------:R-:W-:Y:S02]  /*30c0*/  PRMT R5, R6.reuse, 0x9910, RZ ;  /* 0x0000991006057816 */ /* 0x040fe400000000ff */
[----:B------:R-:W-:Y:S01]  /*30d0*/  SEL R0, R6, 0x1, !P0 ;  /* 0x0000000106007807 */ /* 0x000fe20004000000 */
[C---:B------:R-:W-:Y:S01]  /*30e0*/  VIADD R6, R14.reuse, 0x1 ;  /* 0x000000010e067836 */ /* 0x040fe20000000000 */
[----:B------:R-:W-:Y:S01]  /*30f0*/  LOP3.LUT R3, R14, 0x80, RZ, 0xc0, !PT ;  /* 0x000000800e037812 */ /* 0x000fe200078ec0ff */
[----:B------:R-:W-:Y:S01]  /*3100*/  IMAD R5, R5, R5, RZ ;  /* 0x0000000505057224 */ /* 0x000fe200078e02ff */
[----:B------:R-:W-:-:S02]  /*3110*/  PRMT R0, R0, 0x9910, RZ ;  /* 0x0000991000007816 */ /* 0x000fc400000000ff */
[----:B------:R-:W-:Y:S02]  /*3120*/  LOP3.LUT R6, R6, 0xff, RZ, 0xc0, !PT ;  /* 0x000000ff06067812 */ /* 0x000fe400078ec0ff */
[----:B------:R-:W-:Y:S01]  /*3130*/  LEA.HI R3, R3, R14, RZ, 0x19 ;  /* 0x0000000e03037211 */ /* 0x000fe200078fc8ff */
[----:B------:R-:W-:Y:S01]  /*3140*/  IMAD R0, R0, R7, RZ ;  /* 0x0000000700007224 */ /* 0x000fe200078e02ff */
[----:B------:R-:W-:Y:S02]  /*3150*/  ISETP.GE.U32.AND P0, PT, R6, 0x3, PT ;  /* 0x000000030600780c */ /* 0x000fe40003f06070 */
[----:B------:R-:W-:Y:S02]  /*3160*/  PRMT R3, R3, 0x8880, RZ ;  /* 0x0000888003037816 */ /* 0x000fe400000000ff */
[----:B------:R-:W-:Y:S02]  /*3170*/  PRMT R6, R5, 0x7610, R6 ;  /* 0x0000761005067816 */ /* 0x000fe40000000006 */
[----:B------:R-:W-:-:S02]  /*3180*/  SHF.R.S32.HI R3, RZ, 0x1, R3 ;  /* 0x00000001ff037819 */ /* 0x000fc40000011403 */
[----:B------:R-:W-:Y:S02]  /*3190*/  PRMT R5, R0, 0x7610, R5 ;  /* 0x0000761000057816 */ /* 0x000fe40000000005 */
[----:B------:R-:W-:-:S03]  /*31a0*/  PRMT R14, R3, 0x7610, R14 ;  /* 0x00007610030e7816 */ /* 0x000fc6000000000e */
[----:B------:R-:W-:Y:S05]  /*31b0*/  @P0 BRA `(.L_x_69128) ;  /* 0xfffffffc00b40947 */ /* 0x000fea000383ffff */
.L_x_69127:
[----:B------:R-:W-:Y:S05]  /*31c0*/  BSYNC B1 ;  /* 0x0000000000017941 */ /* 0x000fea0003800000 */
.L_x_69126:
[----:B------:R-:W-:Y:S05]  /*31d0*/  BRA `(.L_x_69082) ;  /* 0x0000000000507947 */ /* 0x000fea0003800000 */
.L_x_69125:
[----:B------:R-:W-:Y:S01]  /*31e0*/  SEL R5, RZ, 0x1, P0 ;  /* 0x00000001ff057807 */ /* 0x000fe20000000000 */
[----:B------:R-:W-:Y:S06]  /*31f0*/  BRA `(.L_x_69082) ;  /* 0x0000000000487947 */ /* 0x000fec0003800000 */
.L_x_69032:
        /* <DEDUP_REMOVED lines=18> */
.L_x_69082:
[----:B------:R-:W-:Y:S05]  /*3320*/  BSYNC B0 ;  /* 0x0000000000007941 */ /* 0x000fea0003800000 */
.L_x_69031:
        /* <DEDUP_REMOVED lines=15> */
.L_x_69030:
        /* <DEDUP_REMOVED lines=24> */
.L_x_69130:
[----:B------:R-:W-:Y:S05]  /*35a0*/  BSYNC B0 ;  /* 0x0000000000007941 */ /* 0x000fea0003800000 */
.L_x_69129:
        /* <DEDUP_REMOVED lines=17> */
.L_x_69132:
[----:B------:R-:W-:Y:S05]  /*36c0*/  BSYNC B0 ;  /* 0x0000000000007941 */ /* 0x000fea0003800000 */
.L_x_69131:
        /* <DEDUP_REMOVED lines=9> */
[----:B------:R-:W-:Y:S02]  /*3760*/  PRMT R18, RZ, 0x7610, R18 ;  /* 0x00007610ff127816 */ /* 0x000fe40000000012 */
[----:B--2---:R-:W-:-:S05]  /*3770*/  @!P0 IADD3 R8, P4, R21, R8, RZ ;  /* 0x0000000815088210 */ /* 0x004fca0007f9e0ff */
[----:B------:R-:W-:-:S04]  /*3780*/  @!P0 IMAD.X R9, RZ, RZ, R9, P4 ;  /* 0x000000ffff098224 */ /* 0x000fc800020e0609 */
[----:B------:R-:W2:Y:S01]  /*3790*/  @!P2 LDC.64 R6, c[0x0][0x230] ;  /* 0x00008c00ff06ab82 */ /* 0x000ea20000000a00 */
[----:B------:R-:W-:Y:S01]  /*37a0*/  @!P2 VIADD R17, R17, UR4 ;  /* 0x000000041111ac36 */ /* 0x000fe20008000000 */
[----:B0-----:R-:W-:Y:S01]  /*37b0*/  @!P1 IADD3 R2, P4, R19, R2, RZ ;  /* 0x0000000213029210 */ /* 0x001fe20007f9e0ff */
[----:B------:R0:W5:Y:S01]  /*37c0*/  @!P0 LDG.E.U8 R16, desc[UR8][R8.64] ;  /* 0x0000000808108981 */ /* 0x000162000c1e1100 */
[----:B-1----:R-:W-:-:S05]  /*37d0*/  @!P3 IADD3 R4, P6, R23, R4, RZ ;  /* 0x000000041704b210 */ /* 0x002fca0007fde0ff */
[----:B------:R-:W-:-:S05]  /*37e0*/  @!P3 IMAD.X R5, RZ, RZ, R5, P6 ;  /* 0x000000ffff05b224 */ /* 0x000fca00030e0605 */
[----:B------:R1:W5:Y:S01]  /*37f0*/  @!P3 LDG.E.U8 R18, desc[UR8][R4.64] ;  /* 0x000000080412b981 */ /* 0x000362000c1e1100 */
[----:B--2---:R-:W-:Y:S02]  /*3800*/  @!P2 IADD3 R6, P5, R17, R6, RZ ;  /* 0x000000061106a210 */ /* 0x004fe40007fbe0ff */
[----:B------:R-:W-:-:S03]  /*3810*/  PRMT R17, RZ, 0x7610, R17 ;  /* 0x00007610ff117816 */ /* 0x000fc60000000011 */
[----:B------:R-:W-:-:S05]  /*3820*/  @!P2 IMAD.X R7, RZ, RZ, R7, P5 ;  /* 0x000000ffff07a224 */ /* 0x000fca00028e0607 */
[----:B------:R1:W5:Y:S01]  /*3830*/  @!P2 LDG.E.U8 R17, desc[UR8][R6.64] ;  /* 0x000000080611a981 */ /* 0x000362000c1e1100 */
[----:B------:R-:W-:Y:S01]  /*3840*/  PRMT R19, RZ, 0x7610, R19 ;  /* 0x00007610ff137816 */ /* 0x000fe20000000013 */
[----:B------:R-:W-:Y:S01]  /*3850*/  @!P1 IMAD.X R3, RZ, RZ, R3, P4 ;  /* 0x000000ffff039224 */ /* 0x000fe200020e0603 */
[----:B0-----:R-:W-:-:S04]  /*3860*/  PRMT R8, R0, 0x9910, RZ ;  /* 0x0000991000087816 */ /* 0x001fc800000000ff */
[----:B------:R1:W5:Y:S01]  /*3870*/  @!P1 LDG.E.U8 R19, desc[UR8][R2.64] ;  /* 0x0000000802139981 */ /* 0x000362000c1e1100 */
[----:B------:R-:W-:Y:S01]  /*3880*/  ISETP.NE.AND P1, PT, R8, 0x1, PT ;  /* 0x000000010800780c */ /* 0x000fe20003f25270 */
[----:B------:R-:W-:-:S12]  /*3890*/  BSSY B1, `(.L_x_69133) ;  /* 0x00002b3000017945 */ /* 0x000fd80003800000 */
[----:B-1----:R-:W-:Y:S05]  /*38a0*/  @!P1 BRA `(.L_x_69134) ;  /* 0x0000002800549947 */ /* 0x002fea0003800000 */
        /* <DEDUP_REMOVED lines=26> */
.L_x_69142:
        /* <DEDUP_REMOVED lines=21> */
.L_x_69141:
[----:B------:R-:W-:Y:S05]  /*3ba0*/  BSYNC B3 ;  /* 0x0000000000037941 */ /* 0x000fea0003800000 */
.L_x_69140:
[----:B------:R-:W-:Y:S05]  /*3bb0*/  BRA `(.L_x_69138) ;  /* 0x0000000000107947 */ /* 0x000fea0003800000 */
.L_x_69139:
[----:B------:R-:W-:Y:S01]  /*3bc0*/  LOP3.LUT R16, R16, 0x1, RZ, 0xc0, !PT ;  /* 0x0000000110107812 */ /* 0x000fe200078ec0ff */
[----:B------:R-:W-:-:S03]  /*3bd0*/  IMAD.MOV.U32 R2, RZ, RZ, 0x1 ;  /* 0x00000001ff027424 */ /* 0x000fc600078e00ff */
[----:B------:R-:W-:-:S04]  /*3be0*/  ISETP.NE.U32.AND P1, PT, R16, 0x1, PT ;  /* 0x000000011000780c */ /* 0x000fc80003f25070 */
[----:B------:R-:W-:-:S09]  /*3bf0*/  SEL R2, R2, 0xffff, P1 ;  /* 0x0000ffff02027807 */ /* 0x000fd20000800000 */
.L_x_69138:
[----:B------:R-:W-:Y:S05]  /*3c00*/  BSYNC B2 ;  /* 0x0000000000027941 */ /* 0x000fea0003800000 */
.L_x_69137:
        /* <DEDUP_REMOVED lines=25> */
.L_x_69148:
        /* <DEDUP_REMOVED lines=19> */
.L_x_69147:
[----:B------:R-:W-:Y:S05]  /*3ed0*/  BSYNC B3 ;  /* 0x0000000000037941 */ /* 0x000fea0003800000 */
.L_x_69146:
[----:B------:R-:W-:Y:S05]  /*3ee0*/  BRA `(.L_x_69144) ;  /* 0x0000000000107947 */ /* 0x000fea0003800000 */
.L_x_69145:
[----:B------:R-:W-:Y:S01]  /*3ef0*/  LOP3.LUT R19, R19, 0x1, RZ, 0xc0, !PT ;  /* 0x0000000113137812 */ /* 0x000fe200078ec0ff */
[----:B------:R-:W-:-:S03]  /*3f00*/  IMAD.MOV.U32 R3, RZ, RZ, 0x1 ;  /* 0x00000001ff037424 */ /* 0x000fc600078e00ff */
[----:B------:R-:W-:-:S04]  /*3f10*/  ISETP.NE.U32.AND P1, PT, R19, 0x1, PT ;  /* 0x000000011300780c */ /* 0x000fc80003f25070 */
[----:B------:R-:W-:-:S09]  /*3f20*/  SEL R3, R3, 0xffff, P1 ;  /* 0x0000ffff03037807 */ /* 0x000fd20000800000 */
.L_x_69144:
[----:B------:R-:W-:Y:S05]  /*3f30*/  BSYNC B2 ;  /* 0x0000000000027941 */ /* 0x000fea0003800000 */
.L_x_69143:
        /* <DEDUP_REMOVED lines=25> */
.L_x_69154:
        /* <DEDUP_REMOVED lines=21> */
.L_x_69153:
[----:B------:R-:W-:Y:S05]  /*4220*/  BSYNC B3 ;  /* 0x0000000000037941 */ /* 0x000fea0003800000 */
.L_x_69152:
[----:B------:R-:W-:Y:S05]  /*4230*/  BRA `(.L_x_69150) ;  /* 0x0000000000107947 */ /* 0x000fea0003800000 */
.L_x_69151:
[----:B------:R-:W-:Y:S01]  /*4240*/  LOP3.LUT R15, R15, 0x1, RZ, 0xc0, !PT ;  /* 0x000000010f0f7812 */ /* 0x000fe200078ec0ff */
[----:B------:R-:W-:-:S03]  /*4250*/  IMAD.MOV.U32 R4, RZ, RZ, 0x1 ;  /* 0x00000001ff047424 */ /* 0x000fc600078e00ff */
[----:B------:R-:W-:-:S04]  /*4260*/  ISETP.NE.U32.AND P1, PT, R15, 0x1, PT ;  /* 0x000000010f00780c */ /* 0x000fc80003f25070 */
[----:B------:R-:W-:-:S09]  /*4270*/  SEL R4, R4, 0xffff, P1 ;  /* 0x0000ffff04047807 */ /* 0x000fd20000800000 */
.L_x_69150:
[----:B------:R-:W-:Y:S05]  /*4280*/  BSYNC B2 ;  /* 0x0000000000027941 */ /* 0x000fea0003800000 */
.L_x_69149:
        /* <DEDUP_REMOVED lines=12> */
[C---:B------:R-:W-:Y:S01]  /*4350*/  LOP3.LUT R6, R14.reuse, 0x1, RZ, 0xc0, !PT ;  /* 0x000000010e067812 */ /* 0x040fe200078ec0ff */
[----:B------:R-:W-:Y:S01]  /*4360*/  IMAD.MOV.U32 R5, RZ, RZ, 0x1 ;  /* 0x00000001ff057424 */ /* 0x000fe200078e00ff */
        /* <DEDUP_REMOVED lines=11> */
.L_x_69160:
        /* <DEDUP_REMOVED lines=19> */
.L_x_69159:
[----:B------:R-:W-:Y:S05]  /*4550*/  BSYNC B3 ;  /* 0x0000000000037941 */ /* 0x000fea0003800000 */
.L_x_69158:
[----:B------:R-:W-:Y:S05]  /*4560*/  BRA `(.L_x_69156) ;  /* 0x0000000000107947 */ /* 0x000fea0003800000 */
.L_x_69157:
[----:B------:R-:W-:Y:S01]  /*4570*/  LOP3.LUT R14, R14, 0x1, RZ, 0xc0, !PT ;  /* 0x000000010e0e7812 */ /* 0x000fe200078ec0ff */
[----:B------:R-:W-:-:S03]  /*4580*/  IMAD.MOV.U32 R5, RZ, RZ, 0x1 ;  /* 0x00000001ff057424 */ /* 0x000fc600078e00ff */
[----:B------:R-:W-:-:S04]  /*4590*/  ISETP.NE.U32.AND P1, PT, R14, 0x1, PT ;  /* 0x000000010e00780c */ /* 0x000fc80003f25070 */
[----:B------:R-:W-:-:S09]  /*45a0*/  SEL R5, R5, 0xffff, P1 ;  /* 0x0000ffff05057807 */ /* 0x000fd20000800000 */
.L_x_69156:
[----:B------:R-:W-:Y:S05]  /*45b0*/  BSYNC B2 ;  /* 0x0000000000027941 */ /* 0x000fea0003800000 */
.L_x_69155:
        /* <DEDUP_REMOVED lines=25> */
.L_x_69166:
        /* <DEDUP_REMOVED lines=21> */
.L_x_69165:
[----:B------:R-:W-:Y:S05]  /*48a0*/  BSYNC B3 ;  /* 0x0000000000037941 */ /* 0x000fea0003800000 */
.L_x_69164:
[----:B------:R-:W-:Y:S05]  /*48b0*/  BRA `(.L_x_69162) ;  /* 0x0000000000107947 */ /* 0x000fea0003800000 */
.L_x_69163:
[----:B------:R-:W-:Y:S01]  /*48c0*/  LOP3.LUT R13, R13, 0x1, RZ, 0xc0, !PT ;  /* 0x000000010d0d7812 */ /* 0x000fe200078ec0ff */
[----:B------:R-:W-:-:S03]  /*48d0*/  IMAD.MOV.U32 R6, RZ, RZ, 0x1 ;  /* 0x00000001ff067424 */ /* 0x000fc600078e00ff */
[----:B------:R-:W-:-:S04]  /*48e0*/  ISETP.NE.U32.AND P1, PT, R13, 0x1, PT ;  /* 0x000000010d00780c */ /* 0x000fc80003f25070 */
[----:B------:R-:W-:-:S09]  /*48f0*/  SEL R6, R6, 0xffff, P1 ;  /* 0x0000ffff06067807 */ /* 0x000fd20000800000 */
.L_x_69162:
[----:B------:R-:W-:Y:S05]  /*4900*/  BSYNC B2 ;  /* 0x0000000000027941 */ /* 0x000fea0003800000 */
.L_x_69161:
        /* <DEDUP_REMOVED lines=25> */
.L_x_69172:
        /* <DEDUP_REMOVED lines=19> */
.L_x_69171:
[----:B------:R-:W-:Y:S05]  /*4bd0*/  BSYNC B3 ;  /* 0x0000000000037941 */ /* 0x000fea0003800000 */
.L_x_69170:
[----:B------:R-:W-:Y:S05]  /*4be0*/  BRA `(.L_x_69168) ;  /* 0x0000000000107947 */ /* 0x000fea0003800000 */
.L_x_69169:
[----:B------:R-:W-:Y:S01]  /*4bf0*/  LOP3.LUT R12, R12, 0x1, RZ, 0xc0, !PT ;  /* 0x000000010c0c7812 */ /* 0x000fe200078ec0ff */
[----:B------:R-:W-:-:S03]  /*4c00*/  IMAD.MOV.U32 R7, RZ, RZ, 0x1 ;  /* 0x00000001ff077424 */ /* 0x000fc600078e00ff */
[----:B------:R-:W-:-:S04]  /*4c10*/  ISETP.NE.U32.AND P1, PT, R12, 0x1, PT ;  /* 0x000000010c00780c */ /* 0x000fc80003f25070 */
[----:B------:R-:W-:-:S09]  /*4c20*/  SEL R7, R7, 0xffff, P1 ;  /* 0x0000ffff07077807 */ /* 0x000fd20000800000 */
.L_x_69168:
[----:B------:R-:W-:Y:S05]  /*4c30*/  BSYNC B2 ;  /* 0x0000000000027941 */ /* 0x000fea0003800000 */
.L_x_69167:
        /* <DEDUP_REMOVED lines=25> */
.L_x_69178:
        /* <DEDUP_REMOVED lines=21> */
.L_x_69177:
[----:B------:R-:W-:Y:S05]  /*4f20*/  BSYNC B3 ;  /* 0x0000000000037941 */ /* 0x000fea0003800000 */
.L_x_69176:
[----:B------:R-:W-:Y:S05]  /*4f30*/  BRA `(.L_x_69174) ;  /* 0x0000000000107947 */ /* 0x000fea0003800000 */
.L_x_69175:
[----:B------:R-:W-:Y:S01]  /*4f40*/  LOP3.LUT R18, R18, 0x1, RZ, 0xc0, !PT ;  /* 0x0000000112127812 */ /* 0x000fe200078ec0ff */
[----:B------:R-:W-:-:S03]  /*4f50*/  IMAD.MOV.U32 R8, RZ, RZ, 0x1 ;  /* 0x00000001ff087424 */ /* 0x000fc600078e00ff */
[----:B------:R-:W-:-:S04]  /*4f60*/  ISETP.NE.U32.AND P1, PT, R18, 0x1, PT ;  /* 0x000000011200780c */ /* 0x000fc80003f25070 */
[----:B------:R-:W-:-:S09]  /*4f70*/  SEL R8, R8, 0xffff, P1 ;  /* 0x0000ffff08087807 */ /* 0x000fd20000800000 */
.L_x_69174:
[----:B------:R-:W-:Y:S05]  /*4f80*/  BSYNC B2 ;  /* 0x0000000000027941 */ /* 0x000fea0003800000 */
.L_x_69173:
        /* <DEDUP_REMOVED lines=24> */
.L_x_69183:
        /* <DEDUP_REMOVED lines=19> */
.L_x_69182:
[----:B------:R-:W-:Y:S05]  /*5240*/  BSYNC B2 ;  /* 0x0000000000027941 */ /* 0x000fea0003800000 */
.L_x_69181:
[----:B------:R-:W-:Y:S05]  /*5250*/  BRA `(.L_x_69179) ;  /* 0x0000000c00e07947 */ /* 0x000fea0003800000 */
.L_x_69180:
[----:B------:R-:W-:Y:S01]  /*5260*/  LOP3.LUT R17, R17, 0x1, RZ, 0xc0, !PT ;  /* 0x0000000111117812 */ /* 0x000fe200078ec0ff */
[----:B------:R-:W-:-:S03]  /*5270*/  IMAD.MOV.U32 R9, RZ, RZ, 0x1 ;  /* 0x00000001ff097424 */ /* 0x000fc600078e00ff */
[----:B------:R-:W-:-:S04]  /*5280*/  ISETP.NE.U32.AND P1, PT, R17, 0x1, PT ;  /* 0x000000011100780c */ /* 0x000fc80003f25070 */
[----:B------:R-:W-:Y:S01]  /*5290*/  SEL R9, R9, 0xffff, P1 ;  /* 0x0000ffff09097807 */ /* 0x000fe20000800000 */
[----:B------:R-:W-:Y:S08]  /*52a0*/  BRA `(.L_x_69179) ;  /* 0x0000000c00cc7947 */ /* 0x000ff00003800000 */
.L_x_69136:
        /* <DEDUP_REMOVED lines=11> */
.L_x_69186:
        /* <DEDUP_REMOVED lines=17> */
.L_x_69185:
[----:B------:R-:W-:Y:S05]  /*5470*/  BSYNC B2 ;  /* 0x0000000000027941 */ /* 0x000fea0003800000 */
.L_x_69184:
        /* <DEDUP_REMOVED lines=13> */
.L_x_69189:
        /* <DEDUP_REMOVED lines=17> */
.L_x_69188:
[----:B------:R-:W-:Y:S05]  /*5660*/  BSYNC B2 ;  /* 0x0000000000027941 */ /* 0x000fea0003800000 */
.L_x_69187:
        /* <DEDUP_REMOVED lines=13> */
.L_x_69192:
        /* <DEDUP_REMOVED lines=17> */
.L_x_69191:
[----:B------:R-:W-:Y:S05]  /*5850*/  BSYNC B2 ;  /* 0x0000000000027941 */ /* 0x000fea0003800000 */
.L_x_69190:
        /* <DEDUP_REMOVED lines=13> */
.L_x_69195:
        /* <DEDUP_REMOVED lines=17> */
.L_x_69194:
[----:B------:R-:W-:Y:S05]  /*5a40*/  BSYNC B2 ;  /* 0x0000000000027941 */ /* 0x000fea0003800000 */
.L_x_69193:
        /* <DEDUP_REMOVED lines=13> */
.L_x_69198:
        /* <DEDUP_REMOVED lines=17> */
.L_x_69197:
[----:B------:R-:W-:Y:S05]  /*5c30*/  BSYNC B2 ;  /* 0x0000000000027941 */ /* 0x000fea0003800000 */
.L_x_69196:
        /* <DEDUP_REMOVED lines=13> */
.L_x_69201:
        /* <DEDUP_REMOVED lines=17> */
.L_x_69200:
[----:B------:R-:W-:Y:S05]  /*5e20*/  BSYNC B2 ;  /* 0x0000000000027941 */ /* 0x000fea0003800000 */
.L_x_69199:
        /* <DEDUP_REMOVED lines=13> */
.L_x_69204:
        /* <DEDUP_REMOVED lines=17> */
.L_x_69203:
[----:B------:R-:W-:Y:S05]  /*6010*/  BSYNC B2 ;  /* 0x0000000000027941 */ /* 0x000fea0003800000 */
.L_x_69202:
        /* <DEDUP_REMOVED lines=11> */
.L_x_69205:
        /* <DEDUP_REMOVED lines=17> */
.L_x_69179:
[----:B------:R-:W-:Y:S05]  /*61e0*/  BSYNC B0 ;  /* 0x0000000000007941 */ /* 0x000fea0003800000 */
.L_x_69135:
[----:B------:R-:W-:Y:S05]  /*61f0*/  BRA `(.L_x_69206) ;  /* 0x0000000000707947 */ /* 0x000fea0003800000 */
.L_x_69134:
        /* <DEDUP_REMOVED lines=28> */
.L_x_69206:
[----:B------:R-:W-:Y:S05]  /*63c0*/  BSYNC B1 ;  /* 0x0000000000017941 */ /* 0x000fea0003800000 */
.L_x_69133:
[----:B-----5:R-:W0:Y:S01]  /*63d0*/  @!P0 LDC.64 R14, c[0x0][0x228] ;  /* 0x00008a00ff0e8b82 */ /* 0x020e220000000a00 */
[C---:B------:R-:W-:Y:S01]  /*63e0*/  @!P0 VIADD R13, R11.reuse, UR4 ;  /* 0x000000040b0d8c36 */ /* 0x040fe20008000000 */
[----:B------:R-:W-:Y:S01]  /*63f0*/  BSSY B0, `(.L_x_69207) ;  /* 0x0000037000007945 */ /* 0x000fe20003800000 */
[----:B------:R-:W-:-:S03]  /*6400*/  @!P0 VIADD R11, R11, 0x80 ;  /* 0x000000800b0b8836 */ /* 0x000fc60000000000 */
        /* <DEDUP_REMOVED lines=14> */
[C---:B------:R-:W-:Y:S01]  /*64f0*/  VIADD R2, R11.reuse, UR4 ;  /* 0x000000040b027c36 */ /* 0x040fe20008000000 */
[----:B------:R-:W-:Y:S01]  /*6500*/  ULDC.64 UR6, c[0x0][0x228] ;  /* 0x00008a0000067ab9 */ /* 0x000fe20000000a00 */
[----:B------:R-:W-:-:S03]  /*6510*/  VIADD R11, R11, 0x80 ;  /* 0x000000800b0b7836 */ /* 0x000fc60000000000 */
[----:B------:R-:W-:-:S05]  /*6520*/  IADD3 R2, P0, R2, UR6, RZ ;  /* 0x0000000602027c10 */ /* 0x000fca000ff1e0ff */
[----:B0-----:R-:W-:-:S05]  /*6530*/  IMAD.X R3, RZ, RZ, UR7, P0 ;  /* 0x00000007ff037e24 */ /* 0x001fca00080e06ff */
[----:B------:R0:W-:Y:S03]  /*6540*/  STG.E.U8 desc[UR8][R2.64], R4 ;  /* 0x0000000402007986 */ /* 0x0001e6000c101108 */
.L_x_69209:
        /* <DEDUP_REMOVED lines=8> */
.L_x_69210:
        /* <DEDUP_REMOVED lines=8> */
.L_x_69211:
        /* <DEDUP_REMOVED lines=9> */
.L_x_69212:
[----:B------:R-:W-:Y:S05]  /*66e0*/  BSYNC B1 ;  /* 0x0000000000017941 */ /* 0x000fea0003800000 */
.L_x_69208:
[----:B------:R-:W-:-:S13]  /*66f0*/  ISETP.GE.AND P0, PT, R11, R10, PT ;  /* 0x0000000a0b00720c */ /* 0x000fda0003f06270 */
[----:B-1----:R-:W1:Y:S01]  /*6700*/  @!P0 LDC.64 R4, c[0x0][0x228] ;  /* 0x00008a00ff048b82 */ /* 0x002e620000000a00 */
[C---:B0-2---:R-:W-:Y:S02]  /*6710*/  @!P0 VIADD R3, R11.reuse, UR4 ;  /* 0x000000040b038c36 */ /* 0x045fe40008000000 */
[----:B------:R-:W-:-:S03]  /*6720*/  @!P0 VIADD R11, R11, 0x80 ;  /* 0x000000800b0b8836 */ /* 0x000fc60000000000 */
[----:B-1----:R-:W-:-:S05]  /*6730*/  @!P0 IADD3 R2, P1, R3, R4, RZ ;  /* 0x0000000403028210 */ /* 0x002fca0007f3e0ff */
[----:B------:R-:W-:-:S05]  /*6740*/  @!P0 IMAD.X R3, RZ, RZ, R5, P1 ;  /* 0x000000ffff038224 */ /* 0x000fca00008e0605 */
[----:B------:R2:W-:Y:S03]  /*6750*/  @!P0 STG.E.U8 desc[UR8][R2.64], R8 ;  /* 0x0000000802008986 */ /* 0x0005e6000c101108 */
.L_x_69213:
[----:B------:R-:W-:Y:S05]  /*6760*/  BSYNC B0 ;  /* 0x0000000000007941 */ /* 0x000fea0003800000 */
.L_x_69207:
[----:B------:R-:W-:Y:S05]  /*6770*/  WARPSYNC.ALL ;  /* 0x0000000000007948 */ /* 0x000fea0003800000 */
[----:B------:R-:W-:-:S13]  /*6780*/  ISETP.GE.AND P0, PT, R11, R10, PT ;  /* 0x0000000a0b00720c */ /* 0x000fda0003f06270 */
[----:B------:R-:W-:Y:S05]  /*6790*/  @P0 EXIT ;  /* 0x000000000000094d */ /* 0x000fea0003800000 */
[----:B012---:R-:W-:Y:S01]  /*67a0*/  VIADD R2, R11, UR4 ;  /* 0x000000040b027c36 */ /* 0x007fe20008000000 */
[----:B------:R-:W-:-:S04]  /*67b0*/  ULDC.64 UR6, c[0x0][0x228] ;  /* 0x00008a0000067ab9 */ /* 0x000fc80000000a00 */
[----:B------:R-:W-:-:S05]  /*67c0*/  IADD3 R2, P0, R2, UR6, RZ ;  /* 0x0000000602027c10 */ /* 0x000fca000ff1e0ff */
[----:B------:R-:W-:-:S05]  /*67d0*/  IMAD.X R3, RZ, RZ, UR7, P0 ;  /* 0x00000007ff037e24 */ /* 0x000fca00080e06ff */
[----:B------:R-:W-:Y:S01]  /*67e0*/  STG.E.U8 desc[UR8][R2.64], R9 ;  /* 0x0000000902007986 */ /* 0x000fe2000c101108 */
[----:B------:R-:W-:Y:S05]  /*67f0*/  EXIT ;  /* 0x000000000000794d */ /* 0x000fea0003800000 */
.L_x_69214:
        /* <DEDUP_REMOVED lines=16> */
.L_x_71985:


//--------------------- .text._ZN2at6native29vectorized_elementwise_kernelILi4EZNS0_50_GLOBAL__N__2680c7bb_12_PowKernel_cu_140f0503_289622pow_scalar_tensor_implIaEEvRNS_18TensorIteratorBaseET_EUlaE_St5arrayIPcLm2EEEEviT0_T1_ --------------------------
	.section	.text._ZN2at6native29vectorized_elementwise_kernelILi4EZNS0_50_GLOBAL__N__2680c7bb_12_PowKernel_cu_140f0503_289622pow_scalar_tensor_implIaEEvRNS_18TensorIteratorBaseET_EUlaE_St5arrayIPcLm2EEEEviT0_T1_,"ax",@progbits
	.align	128
        .global         _ZN2at6native29vectorized_elementwise_kernelILi4EZNS0_50_GLOBAL__N__2680c7bb_12_PowKernel_cu_140f0503_289622pow_scalar_tensor_implIaEEvRNS_18TensorIteratorBaseET_EUlaE_St5arrayIPcLm2EEEEviT0_T1_
        .type           _ZN2at6native29vectorized_elementwise_kernelILi4EZNS0_50_GLOBAL__N__2680c7bb_12_PowKernel_cu_140f0503_289622pow_scalar_tensor_implIaEEvRNS_18TensorIteratorBaseET_EUlaE_St5arrayIPcLm2EEEEviT0_T1_,@function
        .size           _ZN2at6native29vectorized_elementwise_kernelILi4EZNS0_50_GLOBAL__N__2680c7bb_12_PowKernel_cu_140f0503_289622pow_scalar_tensor_implIaEEvRNS_18TensorIteratorBaseET_EUlaE_St5arrayIPcLm2EEEEviT0_T1_,(.L_x_71986 - _ZN2at6native29vectorized_elementwise_kernelILi4EZNS0_50_GLOBAL__N__2680c7bb_12_PowKernel_cu_140f0503_289622pow_scalar_tensor_implIaEEvRNS_18TensorIteratorBaseET_EUlaE_St5arrayIPcLm2EEEEviT0_T1_)
        .other          _ZN2at6native29vectorized_elementwise_kernelILi4EZNS0_50_GLOBAL__N__2680c7bb_12_PowKernel_cu_140f0503_289622pow_scalar_tensor_implIaEEvRNS_18TensorIteratorBaseET_EUlaE_St5arrayIPcLm2EEEEviT0_T1_,@"STO_CUDA_ENTRY STV_DEFAULT"
_ZN2at6native29vectorized_elementwise_kernelILi4EZNS0_50_GLOBAL__N__2680c7bb_12_PowKernel_cu_140f0503_289622pow_scalar_tensor_implIaEEvRNS_18TensorIteratorBaseET_EUlaE_St5arrayIPcLm2EEEEviT0_T1_:
.text._ZN2at6native29vectorized_elementwise_kernelILi4EZNS0_50_GLOBAL__N__2680c7bb_12_PowKernel_cu_140f0503_289622pow_scalar_tensor_implIaEEvRNS_18TensorIteratorBaseET_EUlaE_St5arrayIPcLm2EEEEviT0_T1_:
        /* <DEDUP_REMOVED lines=18> */
[----:B------:R-:W-:Y:S01]  /*0120*/  PRMT R17, R0, 0x9910, RZ ;  /* 0x0000991000117816 */ /* 0x000fe200000000ff */
[----:B------:R-:W-:Y:S03]  /*0130*/  BSSY B0, `(.L_x_69216) ;  /* 0x0000319000007945 */ /* 0x000fe60003800000 */
[----:B------:R-:W-:Y:S02]  /*0140*/  ISETP.NE.AND P0, PT, R17, 0x1, PT ;  /* 0x000000011100780c */ /* 0x000fe40003f05270 */
[----:B--2---:R-:W-:-:S04]  /*0150*/  PRMT R3, R4, 0xbbb3, RZ ;  /* 0x0000bbb304037816 */ /* 0x004fc800000000ff */
[----:B------:R-:W-:-:S07]  /*0160*/  PRMT R3, R3, 0x7710, RZ ;  /* 0x0000771003037816 */ /* 0x000fce00000000ff */
[----:B------:R-:W-:Y:S05]  /*0170*/  @!P0 BRA `(.L_x_69217) ;  /* 0x0000003000088947 */ /* 0x000fea0003800000 */
[----:B------:R-:W2:Y:S01]  /*0180*/  LDG.E R13, desc[UR8][R12.64] ;  /* 0x000000080c0d7981 */ /* 0x000ea2000c1e1900 */
[----:B------:R-:W-:Y:S02]  /*0190*/  ISETP.NE.AND P1, PT, R17, 0xff, PT ;  /* 0x000000ff1100780c */ /* 0x000fe40003f25270 */
[C---:B------:R-:W-:Y:S02]  /*01a0*/  PRMT R9, R4.reuse, 0x8880, RZ ;  /* 0x0000888004097816 */ /* 0x040fe400000000ff */
[C---:B------:R-:W-:Y:S02]  /*01b0*/  PRMT R7, R4.reuse, 0x9991, RZ ;  /* 0x0000999104077816 */ /* 0x040fe400000000ff */
[C---:B------:R-:W-:Y:S02]  /*01c0*/  PRMT R5, R4.reuse, 0xaaa2, RZ ;  /* 0x0000aaa204057816 */ /* 0x040fe400000000ff */
[C---:B------:R-:W-:Y:S02]  /*01d0*/  PRMT R10, R4.reuse, 0x7770, RZ ;  /* 0x00007770040a7816 */ /* 0x040fe400000000ff */
[----:B------:R-:W-:-:S02]  /*01e0*/  PRMT R8, R4, 0x7771, RZ ;  /* 0x0000777104087816 */ /* 0x000fc400000000ff */
[----:B------:R-:W-:Y:S02]  /*01f0*/  PRMT R6, R4, 0x7772, RZ ;  /* 0x0000777204067816 */ /* 0x000fe400000000ff */
[----:B------:R-:W-:Y:S02]  /*0200*/  PRMT R9, R9, 0x7710, RZ ;  /* 0x0000771009097816 */ /* 0x000fe400000000ff */
[----:B------:R-:W-:Y:S02]  /*0210*/  PRMT R7, R7, 0x7710, RZ ;  /* 0x0000771007077816 */ /* 0x000fe400000000ff */
[----:B------:R-:W-:Y:S02]  /*0220*/  PRMT R5, R5, 0x7710, RZ ;  /* 0x0000771005057816 */ /* 0x000fe400000000ff */
[C---:B--2---:R-:W-:Y:S02]  /*0230*/  PRMT R16, R13.reuse, 0x8880, RZ ;  /* 0x000088800d107816 */ /* 0x044fe400000000ff */
[----:B------:R-:W-:-:S02]  /*0240*/  PRMT R15, R13, 0x9991, RZ ;  /* 0x000099910d0f7816 */ /* 0x000fc400000000ff */
[C---:B------:R-:W-:Y:S02]  /*0250*/  PRMT R14, R13.reuse, 0xaaa2, RZ ;  /* 0x0000aaa20d0e7816 */ /* 0x040fe400000000ff */
        /* <DEDUP_REMOVED lines=32> */
.L_x_69223:
        /* <DEDUP_REMOVED lines=20> */
.L_x_69222:
[----:B------:R-:W-:Y:S05]  /*05a0*/  BSYNC B2 ;  /* 0x0000000000027941 */ /* 0x000fea0003800000 */
.L_x_69221:
[----:B------:R-:W-:Y:S05]  /*05b0*/  BRA `(.L_x_69224) ;  /* 0x00000000000c7947 */ /* 0x000fea0003800000 */
.L_x_69220:
[----:B------:R-:W-:-:S04]  /*05c0*/  LOP3.LUT R16, R16, 0x1, RZ, 0xc0, !PT ;  /* 0x0000000110107812 */ /* 0x000fc800078ec0ff */
[----:B------:R-:W-:-:S04]  /*05d0*/  ISETP.NE.U32.AND P0, PT, R16, 0x1, PT ;  /* 0x000000011000780c */ /* 0x000fc80003f05070 */
[----:B------:R-:W-:-:S09]  /*05e0*/  SEL R12, R0, 0xffff, P0 ;  /* 0x0000ffff000c7807 */ /* 0x000fd20000000000 */
.L_x_69224:
[----:B------:R-:W-:Y:S05]  /*05f0*/  BSYNC B1 ;  /* 0x0000000000017941 */ /* 0x000fea0003800000 */
.L_x_69219:
        /* <DEDUP_REMOVED lines=21> */
.L_x_69229:
        /* <DEDUP_REMOVED lines=21> */
.L_x_69228:
[----:B------:R-:W-:Y:S05]  /*08a0*/  BSYNC B2 ;  /* 0x0000000000027941 */ /* 0x000fea0003800000 */
.L_x_69227:
[----:B------:R-:W-:Y:S05]  /*08b0*/  BRA `(.L_x_69230) ;  /* 0x00000000000c7947 */ /* 0x000fea0003800000 */
.L_x_69226:
[----:B------:R-:W-:-:S04]  /*08c0*/  LOP3.LUT R15, R15, 0x1, RZ, 0xc0, !PT ;  /* 0x000000010f0f7812 */ /* 0x000fc800078ec0ff */
[----:B------:R-:W-:-:S04]  /*08d0*/  ISETP.NE.U32.AND P0, PT, R15, 0x1, PT ;  /* 0x000000010f00780c */ /* 0x000fc80003f05070 */
[----:B------:R-:W-:-:S09]  /*08e0*/  SEL R17, R0, 0xffff, P0 ;  /* 0x0000ffff00117807 */ /* 0x000fd20000000000 */
.L_x_69230:
[----:B------:R-:W-:Y:S05]  /*08f0*/  BSYNC B1 ;  /* 0x0000000000017941 */ /* 0x000fea0003800000 */
.L_x_69225:
        /* <DEDUP_REMOVED lines=21> */
.L_x_69235:
        /* <DEDUP_REMOVED lines=19> */
.L_x_69234:
[----:B------:R-:W-:Y:S05]  /*0b80*/  BSYNC B2 ;  /* 0x0000000000027941 */ /* 0x000fea0003800000 */
.L_x_69233:
[----:B------:R-:W-:Y:S05]  /*0b90*/  BRA `(.L_x_69236) ;  /* 0x00000000000c7947 */ /* 0x000fea0003800000 */
.L_x_69232:
[----:B------:R-:W-:-:S04]  /*0ba0*/  LOP3.LUT R14, R14, 0x1, RZ, 0xc0, !PT ;  /* 0x000000010e0e7812 */ /* 0x000fc800078ec0ff */
[----:B------:R-:W-:-:S04]  /*0bb0*/  ISETP.NE.U32.AND P0, PT, R14, 0x1, PT ;  /* 0x000000010e00780c */ /* 0x000fc80003f05070 */
[----:B------:R-:W-:-:S09]  /*0bc0*/  SEL R15, R0, 0xffff, P0 ;  /* 0x0000ffff000f7807 */ /* 0x000fd20000000000 */
.L_x_69236:
[----:B------:R-:W-:Y:S05]  /*0bd0*/  BSYNC B1 ;  /* 0x0000000000017941 */ /* 0x000fea0003800000 */
.L_x_69231:
        /* <DEDUP_REMOVED lines=21> */
.L_x_69241:
[C---:B------:R-:W-:Y:S01]  /*0d30*/  LOP3.LUT R14, R19.reuse, 0x1, RZ, 0xc0, !PT ;  /* 0x00000001130e7812 */ /* 0x040fe200078ec0ff */
[----:B------:R-:W-:Y:S01]  /*0d40*/  VIADD R18, R19, 0x1 ;  /* 0x0000000113127836 */ /* 0x000fe20000000000 */
[----:B------:R-:W-:Y:S02]  /*0d50*/  PRMT R16, R11, 0x9910, RZ ;  /* 0x000099100b107816 */ /* 0x000fe400000000ff */
[----:B------:R-:W-:Y:S02]  /*0d60*/  ISETP.NE.U32.AND P0, PT, R14, 0x1, PT ;  /* 0x000000010e00780c */ /* 0x000fe40003f05070 */
[----:B------:R-:W-:Y:S01]  /*0d70*/  LOP3.LUT R14, R19, 0x80, RZ, 0xc0, !PT ;  /* 0x00000080130e7812 */ /* 0x000fe200078ec0ff */
[----:B------:R-:W-:Y:S01]  /*0d80*/  IMAD R16, R16, R16, RZ ;  /* 0x0000001010107224 */ /* 0x000fe200078e02ff */
[----:B------:R-:W-:Y:S02]  /*0d90*/  SEL R11, R11, 0x1, !P0 ;  /* 0x000000010b0b7807 */ /* 0x000fe40004000000 */
[----:B------:R-:W-:-:S02]  /*0da0*/  LOP3.LUT R18, R18, 0xff, RZ, 0xc0, !PT ;  /* 0x000000ff12127812 */ /* 0x000fc400078ec0ff */
[----:B------:R-:W-:Y:S02]  /*0db0*/  LEA.HI R14, R14, R19, RZ, 0x19 ;  /* 0x000000130e0e7211 */ /* 0x000fe400078fc8ff */
[----:B------:R-:W-:Y:S02]  /*0dc0*/  PRMT R11, R11, 0x9910, RZ ;  /* 0x000099100b0b7816 */ /* 0x000fe400000000ff */
[----:B------:R-:W-:Y:S02]  /*0dd0*/  ISETP.GE.U32.AND P0, PT, R18, 0x3, PT ;  /* 0x000000031200780c */ /* 0x000fe40003f06070 */
        /* <DEDUP_REMOVED lines=9> */
.L_x_69240:
[----:B------:R-:W-:Y:S05]  /*0e70*/  BSYNC B2 ;  /* 0x0000000000027941 */ /* 0x000fea0003800000 */
.L_x_69239:
[----:B------:R-:W-:Y:S05]  /*0e80*/  BRA `(.L_x_69242) ;  /* 0x00000000000c7947 */ /* 0x000fea0003800000 */
.L_x_69238:
[----:B------:R-:W-:-:S04]  /*0e90*/  LOP3.LUT R11, R11, 0x1, RZ, 0xc0, !PT ;  /* 0x000000010b0b7812 */ /* 0x000fc800078ec0ff */
[----:B------:R-:W-:-:S04]  /*0ea0*/  ISETP.NE.U32.AND P0, PT, R11, 0x1, PT ;  /* 0x000000010b00780c */ /* 0x000fc80003f05070 */
[----:B------:R-:W-:-:S09]  /*0eb0*/  SEL R13, R0, 0xffff, P0 ;  /* 0x0000ffff000d7807 */ /* 0x000fd20000000000 */
.L_x_69242:
[----:B------:R-:W-:Y:S05]  /*0ec0*/  BSYNC B1 ;  /* 0x0000000000017941 */ /* 0x000fea0003800000 */
.L_x_69237:
        /* <DEDUP_REMOVED lines=21> */
.L_x_69247:
        /* <DEDUP_REMOVED lines=18> */
.L_x_69246:
[----:B------:R-:W-:Y:S05]  /*1140*/  BSYNC B2 ;  /* 0x0000000000027941 */ /* 0x000fea0003800000 */
.L_x_69245:
[----:B------:R-:W-:Y:S05]  /*1150*/  BRA `(.L_x_69248) ;  /* 0x00000000000c7947 */ /* 0x000fea0003800000 */
.L_x_69244:
[----:B------:R-:W-:-:S04]  /*1160*/  LOP3.LUT R9, R9, 0x1, RZ, 0xc0, !PT ;  /* 0x0000000109097812 */ /* 0x000fc800078ec0ff */
[----:B------:R-:W-:-:S04]  /*1170*/  ISETP.NE.U32.AND P0, PT, R9, 0x1, PT ;  /* 0x000000010900780c */ /* 0x000fc80003f05070 */
[----:B------:R-:W-:-:S09]  /*1180*/  SEL R10, R0, 0xffff, P0 ;  /* 0x0000ffff000a7807 */ /* 0x000fd20000000000 */
.L_x_69248:
[----:B------:R-:W-:Y:S05]  /*1190*/  BSYNC B1 ;  /* 0x0000000000017941 */ /* 0x000fea0003800000 */
.L_x_69243:
        /* <DEDUP_REMOVED lines=21> */
.L_x_69253:
        /* <DEDUP_REMOVED lines=21> */
.L_x_69252:
[----:B------:R-:W-:Y:S05]  /*1440*/  BSYNC B2 ;  /* 0x0000000000027941 */ /* 0x000fea0003800000 */
.L_x_69251:
[----:B------:R-:W-:Y:S05]  /*1450*/  BRA `(.L_x_69254) ;  /* 0x00000000000c7947 */ /* 0x000fea0003800000 */
.L_x_69250:
[----:B------:R-:W-:-:S04]  /*1460*/  LOP3.LUT R7, R7, 0x1, RZ, 0xc0, !PT ;  /* 0x0000000107077812 */ /* 0x000fc800078ec0ff */
[----:B------:R-:W-:-:S04]  /*1470*/  ISETP.NE.U32.AND P0, PT, R7, 0x1, PT ;  /* 0x000000010700780c */ /* 0x000fc80003f05070 */
[----:B------:R-:W-:-:S09]  /*1480*/  SEL R9, R0, 0xffff, P0 ;  /* 0x0000ffff00097807 */ /* 0x000fd20000000000 */
.L_x_69254:
[----:B------:R-:W-:Y:S05]  /*1490*/  BSYNC B1 ;  /* 0x0000000000017941 */ /* 0x000fea0003800000 */
.L_x_69249:
        /* <DEDUP_REMOVED lines=21> */
.L_x_69259:
        /* <DEDUP_REMOVED lines=19> */
.L_x_69258:
[----:B------:R-:W-:Y:S05]  /*1720*/  BSYNC B2 ;  /* 0x0000000000027941 */ /* 0x000fea0003800000 */
.L_x_69257:
[----:B------:R-:W-:Y:S05]  /*1730*/  BRA `(.L_x_69260) ;  /* 0x00000000000c7947 */ /* 0x000fea0003800000 */
.L_x_69256:
[----:B------:R-:W-:-:S04]  /*1740*/  LOP3.LUT R5, R5, 0x1, RZ, 0xc0, !PT ;  /* 0x0000000105057812 */ /* 0x000fc800078ec0ff */
[----:B------:R-:W-:-:S04]  /*1750*/  ISETP.NE.U32.AND P0, PT, R5, 0x1, PT ;  /* 0x000000010500780c */ /* 0x000fc80003f05070 */
[----:B------:R-:W-:-:S09]  /*1760*/  SEL R4, R0, 0xffff, P0 ;  /* 0x0000ffff00047807 */ /* 0x000fd20000000000 */
.L_x_69260:
[----:B------:R-:W-:Y:S05]  /*1770*/  BSYNC B1 ;  /* 0x0000000000017941 */ /* 0x000fea0003800000 */
.L_x_69255:
        /* <DEDUP_REMOVED lines=22> */
.L_x_69265:
        /* <DEDUP_REMOVED lines=21> */
.L_x_69264:
[----:B------:R-:W-:Y:S05]  /*1a30*/  BSYNC B2 ;  /* 0x0000000000027941 */ /* 0x000fea0003800000 */
.L_x_69263:
[----:B------:R-:W-:Y:S05]  /*1a40*/  BRA `(.L_x_69266) ;  /* 0x0000000000107947 */ /* 0x000fea0003800000 */
.L_x_69262:
[----:B------:R-:W-:-:S04]  /*1a50*/  LOP3.LUT R3, R3, 0x1, RZ, 0xc0, !PT ;  /* 0x0000000103037812 */ /* 0x000fc800078ec0ff */
[----:B------:R-:W-:-:S04]  /*1a60*/  ISETP.NE.U32.AND P0, PT, R3, 0x1, PT ;  /* 0x000000010300780c */ /* 0x000fc80003f05070 */
[----:B------:R-:W-:-:S04]  /*1a70*/  SEL R0, R0, 0xffff, P0 ;  /* 0x0000ffff00007807 */ /* 0x000fc80000000000 */
[----:B------:R-:W-:-:S07]  /*1a80*/  PRMT R5, R0, 0x7610, R5 ;  /* 0x0000761000057816 */ /* 0x000fce0000000005 */
.L_x_69266:
[----:B------:R-:W-:Y:S05]  /*1a90*/  BSYNC B1 ;  /* 0x0000000000017941 */ /* 0x000fea0003800000 */
.L_x_69261:
[----:B------:R-:W-:Y:S05]  /*1aa0*/  BRA `(.L_x_69267) ;  /* 0x0000001800047947 */ /* 0x000fea0003800000 */
.L_x_69218:
        /* <DEDUP_REMOVED lines=22> */
.L_x_69272:
        /* <DEDUP_REMOVED lines=20> */
.L_x_69271:
[----:B------:R-:W-:Y:S05]  /*1d50*/  BSYNC B2 ;  /* 0x0000000000027941 */ /* 0x000fea0003800000 */
.L_x_69270:
[----:B------:R-:W-:Y:S05]  /*1d60*/  BRA `(.L_x_69273) ;  /* 0x0000000000047947 */ /* 0x000fea0003800000 */
.L_x_69269:
[----:B------:R-:W-:-:S07]  /*1d70*/  SEL R12, RZ, 0x1, P0 ;  /* 0x00000001ff0c7807 */ /* 0x000fce0000000000 */
.L_x_69273:
[----:B------:R-:W-:Y:S05]  /*1d80*/  BSYNC B1 ;  /* 0x0000000000017941 */ /* 0x000fea0003800000 */
.L_x_69268:
        /* <DEDUP_REMOVED lines=20> */
[----:B------:R-:W-:-:S04]  /*1ed0*/  PRMT R15, R16, 0x8880, RZ ;  /* 0x00008880100f7816 */ /* 0x000fc800000000ff */
[--C-:B------:R-:W-:Y:S02]  /*1ee0*/  SHF.R.S32.HI R21, RZ, 0x1, R15.reuse ;  /* 0x00000001ff157819 */ /* 0x100fe4000001140f */
[----:B------:R-:W-:-:S07]  /*1ef0*/  PRMT R15, R20, 0x7610, R15 ;  /* 0x00007610140f7816 */ /* 0x000fce000000000f */
.L_x_69278:
        /* <DEDUP_REMOVED lines=18> */
.L_x_69277:
[----:B------:R-:W-:Y:S05]  /*2020*/  BSYNC B2 ;  /* 0x0000000000027941 */ /* 0x000fea0003800000 */
.L_x_69276:
[----:B------:R-:W-:Y:S05]  /*2030*/  BRA `(.L_x_69279) ;  /* 0x0000000000047947 */ /* 0x000fea0003800000 */
.L_x_69275:
[----:B------:R-:W-:-:S07]  /*2040*/  SEL R17, RZ, 0x1, P0 ;  /* 0x00000001ff117807 */ /* 0x000fce0000000000 */
.L_x_69279:
[----:B------:R-:W-:Y:S05]  /*2050*/  BSYNC B1 ;  /* 0x0000000000017941 */ /* 0x000fea0003800000 */
.L_x_69274:
        /* <DEDUP_REMOVED lines=24> */
.L_x_69284:
        /* <DEDUP_REMOVED lines=18> */
.L_x_69283:
[----:B------:R-:W-:Y:S05]  /*2300*/  BSYNC B2 ;  /* 0x0000000000027941 */ /* 0x000fea0003800000 */
.L_x_69282:
[----:B------:R-:W-:Y:S05]  /*2310*/  BRA `(.L_x_69285) ;  /* 0x0000000000047947 */ /* 0x000fea0003800000 */
.L_x_69281:
[----:B------:R-:W-:-:S07]  /*2320*/  SEL R15, RZ, 0x1, P0 ;  /* 0x00000001ff0f7807 */ /* 0x000fce0000000000 */
.L_x_69285:
[----:B------:R-:W-:Y:S05]  /*2330*/  BSYNC B1 ;  /* 0x0000000000017941 */ /* 0x000fea0003800000 */
.L_x_69280:
        /* <DEDUP_REMOVED lines=23> */
.L_x_69290:
        /* <DEDUP_REMOVED lines=18> */
.L_x_69289:
[----:B------:R-:W-:Y:S05]  /*25d0*/  BSYNC B2 ;  /* 0x0000000000027941 */ /* 0x000fea0003800000 */
.L_x_69288:
[----:B------:R-:W-:Y:S05]  /*25e0*/  BRA `(.L_x_69291) ;  /* 0x0000000000047947 */ /* 0x000fea0003800000 */
.L_x_69287:
[----:B------:R-:W-:-:S07]  /*25f0*/  SEL R13, RZ, 0x1, P0 ;  /* 0x00000001ff0d7807 */ /* 0x000fce0000000000 */
.L_x_69291:
[----:B------:R-:W-:Y:S05]  /*2600*/  BSYNC B1 ;  /* 0x0000000000017941 */ /* 0x000fea0003800000 */
.L_x_69286:
        /* <DEDUP_REMOVED lines=24> */
.L_x_69296:
        /* <DEDUP_REMOVED lines=18> */
.L_x_69295:
[----:B------:R-:W-:Y:S05]  /*28b0*/  BSYNC B2 ;  /* 0x0000000000027941 */ /* 0x000fea0003800000 */
.L_x_69294:
[----:B------:R-:W-:Y:S05]  /*28c0*/  BRA `(.L_x_69297) ;  /* 0x0000000000047947 */ /* 0x000fea0003800000 */
.L_x_69293:
[----:B------:R-:W-:-:S07]  /*28d0*/  SEL R10, RZ, 0x1, P0 ;  /* 0x00000001ff0a7807 */ /* 0x000fce0000000000 */
.L_x_69297:
[----:B------:R-:W-:Y:S05]  /*28e0*/  BSYNC B1 ;  /* 0x0000000000017941 */ /* 0x000fea0003800000 */
.L_x_69292:
        /* <DEDUP_REMOVED lines=23> */
.L_x_69302:
        /* <DEDUP_REMOVED lines=18> */
.L_x_69301:
[----:B------:R-:W-:Y:S05]  /*2b80*/  BSYNC B2 ;  /* 0x0000000000027941 */ /* 0x000fea0003800000 */
.L_x_69300:
[----:B------:R-:W-:Y:S05]  /*2b90*/  BRA `(.L_x_69303) ;  /* 0x0000000000047947 */ /* 0x000fea0003800000 */
.L_x_69299:
[----:B------:R-:W-:-:S07]  /*2ba0*/  SEL R9, RZ, 0x1, P0 ;  /* 0x00000001ff097807 */ /* 0x000fce0000000000 */
.L_x_69303:
[----:B------:R-:W-:Y:S05]  /*2bb0*/  BSYNC B1 ;  /* 0x0000000000017941 */ /* 0x000fea0003800000 */
.L_x_69298:
        /* <DEDUP_REMOVED lines=23> */
.L_x_69308:
        /* <DEDUP_REMOVED lines=21> */
.L_x_69307:
[----:B------:R-:W-:Y:S05]  /*2e80*/  BSYNC B2 ;  /* 0x0000000000027941 */ /* 0x000fea0003800000 */
.L_x_69306:
[----:B------:R-:W-:Y:S05]  /*2e90*/  BRA `(.L_x_69309) ;  /* 0x0000000000047947 */ /* 0x000fea0003800000 */
.L_x_69305:
[----:B------:R-:W-:-:S07]  /*2ea0*/  SEL R4, RZ, 0x1, P0 ;  /* 0x00000001ff047807 */ /* 0x000fce0000000000 */
.L_x_69309:
[----:B------:R-:W-:Y:S05]  /*2eb0*/  BSYNC B1 ;  /* 0x0000000000017941 */ /* 0x000fea0003800000 */
.L_x_69304:
        /* <DEDUP_REMOVED lines=23> */
.L_x_69313:
        /* <DEDUP_REMOVED lines=19> */
.L_x_69312:
[----:B------:R-:W-:Y:S05]  /*3160*/  BSYNC B1 ;  /* 0x0000000000017941 */ /* 0x000fea0003800000 */
.L_x_69311:
[----:B------:R-:W-:Y:S05]  /*3170*/  BRA `(.L_x_69267) ;  /* 0x0000000000507947 */ /* 0x000fea0003800000 */
.L_x_69310:
[----:B------:R-:W-:Y:S01]  /*3180*/  SEL R5, RZ, 0x1, P0 ;  /* 0x00000001ff057807 */ /* 0x000fe20000000000 */
[----:B------:R-:W-:Y:S06]  /*3190*/  BRA `(.L_x_69267) ;  /* 0x0000000000487947 */ /* 0x000fec0003800000 */
.L_x_69217:
        /* <DEDUP_REMOVED lines=18> */
.L_x_69267:
[----:B------:R-:W-:Y:S05]  /*32c0*/  BSYNC B0 ;  /* 0x0000000000007941 */ /* 0x000fea0003800000 */
.L_x_69216:
        /* <DEDUP_REMOVED lines=15> */
.L_x_69215:
        /* <DEDUP_REMOVED lines=24> */
.L_x_69315:
[----:B------:R-:W-:Y:S05]  /*3540*/  BSYNC B0 ;  /* 0x0000000000007941 */ /* 0x000fea0003800000 */
.L_x_69314:
        /* <DEDUP_REMOVED lines=17> */
.L_x_69317:
[----:B------:R-:W-:Y:S05]  /*3660*/  BSYNC B0 ;  /* 0x0000000000007941 */ /* 0x000fea0003800000 */
.L_x_69316:
        /* <DEDUP_REMOVED lines=56> */
.L_x_69327:
        /* <DEDUP_REMOVED lines=21> */
.L_x_69326:
[----:B------:R-:W-:Y:S05]  /*3b40*/  BSYNC B3 ;  /* 0x0000000000037941 */ /* 0x000fea0003800000 */
.L_x_69325:
[----:B------:R-:W-:Y:S05]  /*3b50*/  BRA `(.L_x_69323) ;  /* 0x0000000000107947 */ /* 0x000fea0003800000 */
.L_x_69324:
[----:B------:R-:W-:Y:S01]  /*3b60*/  LOP3.LUT R16, R16, 0x1, RZ, 0xc0, !PT ;  /* 0x0000000110107812 */ /* 0x000fe200078ec0ff */
[----:B------:R-:W-:-:S03]  /*3b70*/  IMAD.MOV.U32 R2, RZ, RZ, 0x1 ;  /* 0x00000001ff027424 */ /* 0x000fc600078e00ff */
[----:B------:R-:W-:-:S04]  /*3b80*/  ISETP.NE.U32.AND P1, PT, R16, 0x1, PT ;  /* 0x000000011000780c */ /* 0x000fc80003f25070 */
[----:B------:R-:W-:-:S09]  /*3b90*/  SEL R2, R2, 0xffff, P1 ;  /* 0x0000ffff02027807 */ /* 0x000fd20000800000 */
.L_x_69323:
[----:B------:R-:W-:Y:S05]  /*3ba0*/  BSYNC B2 ;  /* 0x0000000000027941 */ /* 0x000fea0003800000 */
.L_x_69322:
        /* <DEDUP_REMOVED lines=25> */
.L_x_69333:
        /* <DEDUP_REMOVED lines=19> */
.L_x_69332:
[----:B------:R-:W-:Y:S05]  /*3e70*/  BSYNC B3 ;  /* 0x0000000000037941 */ /* 0x000fea0003800000 */
.L_x_69331:
[----:B------:R-:W-:Y:S05]  /*3e80*/  BRA `(.L_x_69329) ;  /* 0x0000000000107947 */ /* 0x000fea0003800000 */
.L_x_69330:
[----:B------:R-:W-:Y:S01]  /*3e90*/  LOP3.LUT R19, R19, 0x1, RZ, 0xc0, !PT ;  /* 0x0000000113137812 */ /* 0x000fe200078ec0ff */
[----:B------:R-:W-:-:S03]  /*3ea0*/  IMAD.MOV.U32 R3, RZ, RZ, 0x1 ;  /* 0x00000001ff037424 */ /* 0x000fc600078e00ff */
[----:B------:R-:W-:-:S04]  /*3eb0*/  ISETP.NE.U32.AND P1, PT, R19, 0x1, PT ;  /* 0x000000011300780c */ /* 0x000fc80003f25070 */
[----:B------:R-:W-:-:S09]  /*3ec0*/  SEL R3, R3, 0xffff, P1 ;  /* 0x0000ffff03037807 */ /* 0x000fd20000800000 */
.L_x_69329:
[----:B------:R-:W-:Y:S05]  /*3ed0*/  BSYNC B2 ;  /* 0x0000000000027941 */ /* 0x000fea0003800000 */
.L_x_69328:
        /* <DEDUP_REMOVED lines=25> */
.L_x_69339:
        /* <DEDUP_REMOVED lines=21> */
.L_x_69338:
[----:B------:R-:W-:Y:S05]  /*41c0*/  BSYNC B3 ;  /* 0x0000000000037941 */ /* 0x000fea0003800000 */
.L_x_69337:
[----:B------:R-:W-:Y:S05]  /*41d0*/  BRA `(.L_x_69335) ;  /* 0x0000000000107947 */ /* 0x000fea0003800000 */
.L_x_69336:
[----:B------:R-:W-:Y:S01]  /*41e0*/  LOP3.LUT R15, R15, 0x1, RZ, 0xc0, !PT ;  /* 0x000000010f0f7812 */ /* 0x000fe200078ec0ff */
[----:B------:R-:W-:-:S03]  /*41f0*/  IMAD.MOV.U32 R4, RZ, RZ, 0x1 ;  /* 0x00000001ff047424 */ /* 0x000fc600078e00ff */
[----:B------:R-:W-:-:S04]  /*4200*/  ISETP.NE.U32.AND P1, PT, R15, 0x1, PT ;  /* 0x000000010f00780c */ /* 0x000fc80003f25070 */
[----:B------:R-:W-:-:S09]  /*4210*/  SEL R4, R4, 0xffff, P1 ;  /* 0x0000ffff04047807 */ /* 0x000fd20000800000 */
.L_x_69335:
[----:B------:R-:W-:Y:S05]  /*4220*/  BSYNC B2 ;  /* 0x0000000000027941 */ /* 0x000fea0003800000 */
.L_x_69334:
        /* <DEDUP_REMOVED lines=25> */
.L_x_69345:
        /* <DEDUP_REMOVED lines=19> */
.L_x_69344:
[----:B------:R-:W-:Y:S05]  /*44f0*/  BSYNC B3 ;  /* 0x0000000000037941 */ /* 0x000fea0003800000 */
.L_x_69343:
[----:B------:R-:W-:Y:S05]  /*4500*/  BRA `(.L_x_69341) ;  /* 0x0000000000107947 */ /* 0x000fea0003800000 */
.L_x_69342:
[----:B------:R-:W-:Y:S01]  /*4510*/  LOP3.LUT R14, R14, 0x1, RZ, 0xc0, !PT ;  /* 0x000000010e0e7812 */ /* 0x000fe200078ec0ff */
[----:B------:R-:W-:-:S03]  /*4520*/  IMAD.MOV.U32 R5, RZ, RZ, 0x1 ;  /* 0x00000001ff057424 */ /* 0x000fc600078e00ff */
[----:B------:R-:W-:-:S04]  /*4530*/  ISETP.NE.U32.AND P1, PT, R14, 0x1, PT ;  /* 0x000000010e00780c */ /* 0x000fc80003f25070 */
[----:B------:R-:W-:-:S09]  /*4540*/  SEL R5, R5, 0xffff, P1 ;  /* 0x0000ffff05057807 */ /* 0x000fd20000800000 */
.L_x_69341:
[----:B------:R-:W-:Y:S05]  /*4550*/  BSYNC B2 ;  /* 0x0000000000027941 */ /* 0x000fea0003800000 */
.L_x_69340:
        /* <DEDUP_REMOVED lines=25> */
.L_x_69351:
        /* <DEDUP_REMOVED lines=21> */
.L_x_69350:
[----:B------:R-:W-:Y:S05]  /*4840*/  BSYNC B3 ;  /* 0x0000000000037941 */ /* 0x000fea0003800000 */
.L_x_69349:
[----:B------:R-:W-:Y:S05]  /*4850*/  BRA `(.L_x_69347) ;  /* 0x0000000000107947 */ /* 0x000fea0003800000 */
.L_x_69348:
[----:B------:R-:W-:Y:S01]  /*4860*/  LOP3.LUT R13, R13, 0x1, RZ, 0xc0, !PT ;  /* 0x000000010d0d7812 */ /* 0x000fe200078ec0ff */
[----:B------:R-:W-:-:S03]  /*4870*/  IMAD.MOV.U32 R6, RZ, RZ, 0x1 ;  /* 0x00000001ff067424 */ /* 0x000fc600078e00ff */
[----:B------:R-:W-:-:S04]  /*4880*/  ISETP.NE.U32.AND P1, PT, R13, 0x1, PT ;  /* 0x000000010d00780c */ /* 0x000fc80003f25070 */
[----:B------:R-:W-:-:S09]  /*4890*/  SEL R6, R6, 0xffff, P1 ;  /* 0x0000ffff06067807 */ /* 0x000fd20000800000 */
.L_x_69347:
[----:B------:R-:W-:Y:S05]  /*48a0*/  BSYNC B2 ;  /* 0x0000000000027941 */ /* 0x000fea0003800000 */
.L_x_69346:
        /* <DEDUP_REMOVED lines=25> */
.L_x_69357:
        /* <DEDUP_REMOVED lines=19> */
.L_x_69356:
[----:B------:R-:W-:Y:S05]  /*4b70*/  BSYNC B3 ;  /* 0x0000000000037941 */ /* 0x000fea0003800000 */
.L_x_69355:
[----:B------:R-:W-:Y:S05]  /*4b80*/  BRA `(.L_x_69353) ;  /* 0x0000000000107947 */ /* 0x000fea0003800000 */
.L_x_69354:
[----:B------:R-:W-:Y:S01]  /*4b90*/  LOP3.LUT R12, R12, 0x1, RZ, 0xc0, !PT ;  /* 0x000000010c0c7812 */ /* 0x000fe200078ec0ff */
[----:B------:R-:W-:-:S03]  /*4ba0*/  IMAD.MOV.U32 R7, RZ, RZ, 0x1 ;  /* 0x00000001ff077424 */ /* 0x000fc600078e00ff */
[----:B------:R-:W-:-:S04]  /*4bb0*/  ISETP.NE.U32.AND P1, PT, R12, 0x1, PT ;  /* 0x000000010c00780c */ /* 0x000fc80003f25070 */
[----:B------:R-:W-:-:S09]  /*4bc0*/  SEL R7, R7, 0xffff, P1 ;  /* 0x0000ffff07077807 */ /* 0x000fd20000800000 */
.L_x_69353:
[----:B------:R-:W-:Y:S05]  /*4bd0*/  BSYNC B2 ;  /* 0x0000000000027941 */ /* 0x000fea0003800000 */
.L_x_69352:
        /* <DEDUP_REMOVED lines=25> */
.L_x_69363:
        /* <DEDUP_REMOVED lines=21> */
.L_x_69362:
[----:B------:R-:W-:Y:S05]  /*4ec0*/  BSYNC B3 ;  /* 0x0000000000037941 */ /* 0x000fea0003800000 */
.L_x_69361:
[----:B------:R-:W-:Y:S05]  /*4ed0*/  BRA `(.L_x_69359) ;  /* 0x0000000000107947 */ /* 0x000fea0003800000 */
.L_x_69360:
[----:B------:R-:W-:Y:S01]  /*4ee0*/  LOP3.LUT R18, R18, 0x1, RZ, 0xc0, !PT ;  /* 0x0000000112127812 */ /* 0x000fe200078ec0ff */
[----:B------:R-:W-:-:S03]  /*4ef0*/  IMAD.MOV.U32 R8, RZ, RZ, 0x1 ;  /* 0x00000001ff087424 */ /* 0x000fc600078e00ff */
[----:B------:R-:W-:-:S04]  /*4f00*/  ISETP.NE.U32.AND P1, PT, R18, 0x1, PT ;  /* 0x000000011200780c */ /* 0x000fc80003f25070 */
[----:B------:R-:W-:-:S09]  /*4f10*/  SEL R8, R8, 0xffff, P1 ;  /* 0x0000ffff08087807 */ /* 0x000fd20000800000 */
.L_x_69359:
[----:B------:R-:W-:Y:S05]  /*4f20*/  BSYNC B2 ;  /* 0x0000000000027941 */ /* 0x000fea0003800000 */
.L_x_69358:
        /* <DEDUP_REMOVED lines=24> */
.L_x_69368:
        /* <DEDUP_REMOVED lines=19> */
.L_x_69367:
[----:B------:R-:W-:Y:S05]  /*51e0*/  BSYNC B2 ;  /* 0x0000000000027941 */ /* 0x000fea0003800000 */
.L_x_69366:
[----:B------:R-:W-:Y:S05]  /*51f0*/  BRA `(.L_x_69364) ;  /* 0x0000000c00e07947 */ /* 0x000fea0003800000 */
.L_x_69365:
[----:B------:R-:W-:Y:S01]  /*5200*/  LOP3.LUT R17, R17, 0x1, RZ, 0xc0, !PT ;  /* 0x0000000111117812 */ /* 0x000fe200078ec0ff */
[----:B------:R-:W-:-:S03]  /*5210*/  IMAD.MOV.U32 R9, RZ, RZ, 0x1 ;  /* 0x00000001ff097424 */ /* 0x000fc600078e00ff */
[----:B------:R-:W-:-:S04]  /*5220*/  ISETP.NE.U32.AND P1, PT, R17, 0x1, PT ;  /* 0x000000011100780c */ /* 0x000fc80003f25070 */
[----:B------:R-:W-:Y:S01]  /*5230*/  SEL R9, R9, 0xffff, P1 ;  /* 0x0000ffff09097807 */ /* 0x000fe20000800000 */
[----:B------:R-:W-:Y:S08]  /*5240*/  BRA `(.L_x_69364) ;  /* 0x0000000c00cc7947 */ /* 0x000ff00003800000 */
.L_x_69321:
        /* <DEDUP_REMOVED lines=11> */
.L_x_69371:
        /* <DEDUP_REMOVED lines=17> */
.L_x_69370:
[----:B------:R-:W-:Y:S05]  /*5410*/  BSYNC B2 ;  /* 0x0000000000027941 */ /* 0x000fea0003800000 */
.L_x_69369:
        /* <DEDUP_REMOVED lines=13> */
.L_x_69374:
        /* <DEDUP_REMOVED lines=17> */
.L_x_69373:
[----:B------:R-:W-:Y:S05]  /*5600*/  BSYNC B2 ;  /* 0x0000000000027941 */ /* 0x000fea0003800000 */
.L_x_69372:
        /* <DEDUP_REMOVED lines=13> */
.L_x_69377:
        /* <DEDUP_REMOVED lines=17> */
.L_x_69376:
[----:B------:R-:W-:Y:S05]  /*57f0*/  BSYNC B2 ;  /* 0x0000000000027941 */ /* 0x000fea0003800000 */
.L_x_69375:
        /* <DEDUP_REMOVED lines=13> */
.L_x_69380:
        /* <DEDUP_REMOVED lines=17> */
.L_x_69379:
[----:B------:R-:W-:Y:S05]  /*59e0*/  BSYNC B2 ;  /* 0x0000000000027941 */ /* 0x000fea0003800000 */
.L_x_69378:
        /* <DEDUP_REMOVED lines=13> */
.L_x_69383:
        /* <DEDUP_REMOVED lines=17> */
.L_x_69382:
[----:B------:R-:W-:Y:S05]  /*5bd0*/  BSYNC B2 ;  /* 0x0000000000027941 */ /* 0x000fea0003800000 */
.L_x_69381:
        /* <DEDUP_REMOVED lines=13> */
.L_x_69386:
        /* <DEDUP_REMOVED lines=17> */
.L_x_69385:
[----:B------:R-:W-:Y:S05]  /*5dc0*/  BSYNC B2 ;  /* 0x0000000000027941 */ /* 0x000fea0003800000 */
.L_x_69384:
        /* <DEDUP_REMOVED lines=13> */
.L_x_69389:
        /* <DEDUP_REMOVED lines=17> */
.L_x_69388:
[----:B------:R-:W-:Y:S05]  /*5fb0*/  BSYNC B2 ;  /* 0x0000000000027941 */ /* 0x000fea0003800000 */
.L_x_69387:
        /* <DEDUP_REMOVED lines=11> */
.L_x_69390:
        /* <DEDUP_REMOVED lines=17> */
.L_x_69364:
[----:B------:R-:W-:Y:S05]  /*6180*/  BSYNC B0 ;  /* 0x0000000000007941 */ /* 0x000fea0003800000 */
.L_x_69320:
[----:B------:R-:W-:Y:S05]  /*6190*/  BRA `(.L_x_69391) ;  /* 0x0000000000707947 */ /* 0x000fea0003800000 */
.L_x_69319:
        /* <DEDUP_REMOVED lines=28> */
.L_x_69391:
[----:B------:R-:W-:Y:S05]  /*6360*/  BSYNC B1 ;  /* 0x0000000000017941 */ /* 0x000fea0003800000 */
.L_x_69318:
        /* <DEDUP_REMOVED lines=24> */
.L_x_69394:
        /* <DEDUP_REMOVED lines=8> */
.L_x_69395:
        /* <DEDUP_REMOVED lines=8> */
.L_x_69396:
        /* <DEDUP_REMOVED lines=9> */
.L_x_69397:
[----:B------:R-:W-:Y:S05]  /*6680*/  BSYNC B1 ;  /* 0x0000000000017941 */ /* 0x000fea0003800000 */
.L_x_69393:
[----:B------:R-:W-:-:S13]  /*6690*/  ISETP.GE.AND P0, PT, R11, R10, PT ;  /* 0x0000000a0b00720c */ /* 0x000fda0003f06270 */
[----:B-1----:R-:W1:Y:S01]  /*66a0*/  @!P0 LDC.64 R4, c[0x0][0x228] ;  /* 0x00008a00ff048b82 */ /* 0x002e620000000a00 */
[C---:B0-2---:R-:W-:Y:S02]  /*66b0*/  @!P0 VIADD R3, R11.reuse, UR4 ;  /* 0x000000040b038c36 */ /* 0x045fe40008000000 */
[----:B------:R-:W-:-:S03]  /*66c0*/  @!P0 VIADD R11, R11, 0x80 ;  /* 0x000000800b0b8836 */ /* 0x000fc60000000000 */
[----:B-1----:R-:W-:-:S05]  /*66d0*/  @!P0 IADD3 R2, P1, R3, R4, RZ ;  /* 0x0000000403028210 */ /* 0x002fca0007f3e0ff */
[----:B------:R-:W-:-:S05]  /*66e0*/  @!P0 IMAD.X R3, RZ, RZ, R5, P1 ;  /* 0x000000ffff038224 */ /* 0x000fca00008e0605 */
[----:B------:R2:W-:Y:S03]  /*66f0*/  @!P0 STG.E.U8 desc[UR8][R2.64], R8 ;  /* 0x0000000802008986 */ /* 0x0005e6000c101108 */
.L_x_69398:
[----:B------:R-:W-:Y:S05]  /*6700*/  BSYNC B0 ;  /* 0x0000000000007941 */ /* 0x000fea0003800000 */
.L_x_69392:
        /* <DEDUP_REMOVED lines=9> */
.L_x_69399:
        /* <DEDUP_REMOVED lines=14> */
.L_x_71986:


//--------------------- .text._ZN2at6native29vectorized_elementwise_kernelILi8EZNS0_50_GLOBAL__N__2680c7bb_12_PowKernel_cu_140f0503_289622pow_scalar_tensor_implIaEEvRNS_18TensorIteratorBaseET_EUlaE_St5arrayIPcLm2EEEEviT0_T1_ --------------------------
	.section	.text._ZN2at6native29vectorized_elementwise_kernelILi8EZNS0_50_GLOBAL__N__2680c7bb_12_PowKernel_cu_140f0503_289622pow_scalar_tensor_implIaEEvRNS_18TensorIteratorBaseET_EUlaE_St5arrayIPcLm2EEEEviT0_T1_,"ax",@progbits
	.align	128
        .global         _ZN2at6native29vectorized_elementwise_kernelILi8EZNS0_50_GLOBAL__N__2680c7bb_12_PowKernel_cu_140f0503_289622pow_scalar_tensor_implIaEEvRNS_18TensorIteratorBaseET_EUlaE_St5arrayIPcLm2EEEEviT0_T1_
        .type           _ZN2at6native29vectorized_elementwise_kernelILi8EZNS0_50_GLOBAL__N__2680c7bb_12_PowKernel_cu_140f0503_289622pow_scalar_tensor_implIaEEvRNS_18TensorIteratorBaseET_EUlaE_St5arrayIPcLm2EEEEviT0_T1_,@function
        .size           _ZN2at6native29vectorized_elementwise_kernelILi8EZNS0_50_GLOBAL__N__2680c7bb_12_PowKernel_cu_140f0503_289622pow_scalar_tensor_implIaEEvRNS_18TensorIteratorBaseET_EUlaE_St5arrayIPcLm2EEEEviT0_T1_,(.L_x_71987 - _ZN2at6native29vectorized_elementwise_kernelILi8EZNS0_50_GLOBAL__N__2680c7bb_12_PowKernel_cu_140f0503_289622pow_scalar_tensor_implIaEEvRNS_18TensorIteratorBaseET_EUlaE_St5arrayIPcLm2EEEEviT0_T1_)
        .other          _ZN2at6native29vectorized_elementwise_kernelILi8EZNS0_50_GLOBAL__N__2680c7bb_12_PowKernel_cu_140f0503_289622pow_scalar_tensor_implIaEEvRNS_18TensorIteratorBaseET_EUlaE_St5arrayIPcLm2EEEEviT0_T1_,@"STO_CUDA_ENTRY STV_DEFAULT"
_ZN2at6native29vectorized_elementwise_kernelILi8EZNS0_50_GLOBAL__N__2680c7bb_12_PowKernel_cu_140f0503_289622pow_scalar_tensor_implIaEEvRNS_18TensorIteratorBaseET_EUlaE_St5arrayIPcLm2EEEEviT0_T1_:
.text._ZN2at6native29vectorized_elementwise_kernelILi8EZNS0_50_GLOBAL__N__2680c7bb_12_PowKernel_cu_140f0503_289622pow_scalar_tensor_implIaEEvRNS_18TensorIteratorBaseET_EUlaE_St5arrayIPcLm2EEEEviT0_T1_:
        /* <DEDUP_REMOVED lines=18> */
[----:B------:R-:W-:Y:S01]  /*0120*/  PRMT R15, R0, 0x9910, RZ ;  /* 0x00009910000f7816 */ /* 0x000fe200000000ff */
[----:B------:R-:W-:Y:S03]  /*0130*/  BSSY B0, `(.L_x_69401) ;  /* 0x0000314000007945 */ /* 0x000fe60003800000 */
[----:B------:R-:W-:Y:S02]  /*0140*/  ISETP.NE.AND P0, PT, R15, 0x1, PT ;  /* 0x000000010f00780c */ /* 0x000fe40003f05270 */
[----:B--2---:R-:W-:-:S04]  /*0150*/  PRMT R5, R3, 0xbb32, RZ ;  /* 0x0000bb3203057816 */ /* 0x004fc800000000ff */
[----:B------:R-:W-:-:S07]  /*0160*/  SHF.R.S32.HI R5, RZ, 0x8, R5 ;  /* 0x00000008ff057819 */ /* 0x000fce0000011405 */
[----:B------:R-:W-:Y:S05]  /*0170*/  @!P0 BRA `(.L_x_69402) ;  /* 0x0000002c00f48947 */ /* 0x000fea0003800000 */
[----:B------:R-:W-:Y:S02]  /*0180*/  ISETP.NE.AND P1, PT, R15, 0xff, PT ;  /* 0x000000ff0f00780c */ /* 0x000fe40003f25270 */
[C---:B------:R-:W-:Y:S02]  /*0190*/  PRMT R12, R2.reuse, 0x7632, R12 ;  /* 0x00007632020c7816 */ /* 0x040fe4000000000c */
[C---:B------:R-:W-:Y:S02]  /*01a0*/  PRMT R7, R3.reuse, 0x7632, R7 ;  /* 0x0000763203077816 */ /* 0x040fe40000000007 */
[C---:B------:R-:W-:Y:S02]  /*01b0*/  PRMT R13, R2.reuse, 0x9910, RZ ;  /* 0x00009910020d7816 */ /* 0x040fe400000000ff */
[----:B------:R-:W-:Y:S02]  /*01c0*/  PRMT R10, R2, 0xbb32, RZ ;  /* 0x0000bb32020a7816 */ /* 0x000fe400000000ff */
[----:B------:R-:W-:-:S02]  /*01d0*/  PRMT R8, R3, 0x9910, RZ ;  /* 0x0000991003087816 */ /* 0x000fc400000000ff */
[----:B------:R-:W-:Y:S02]  /*01e0*/  PRMT R14, R2, 0x8880, RZ ;  /* 0x00008880020e7816 */ /* 0x000fe400000000ff */
[----:B------:R-:W-:Y:S02]  /*01f0*/  PRMT R9, R3, 0x8880, RZ ;  /* 0x0000888003097816 */ /* 0x000fe400000000ff */
[----:B------:R-:W-:Y:S02]  /*0200*/  PRMT R11, R12, 0x8880, RZ ;  /* 0x000088800c0b7816 */ /* 0x000fe400000000ff */
[----:B------:R-:W-:Y:S02]  /*0210*/  PRMT R6, R7, 0x8880, RZ ;  /* 0x0000888007067816 */ /* 0x000fe400000000ff */
[----:B------:R-:W-:Y:S02]  /*0220*/  PRMT R14, R14, 0x7710, RZ ;  /* 0x000077100e0e7816 */ /* 0x000fe400000000ff */
[----:B------:R-:W-:-:S02]  /*0230*/  PRMT R9, R9, 0x7710, RZ ;  /* 0x0000771009097816 */ /* 0x000fc400000000ff */
[----:B------:R-:W-:Y:S02]  /*0240*/  SHF.R.S32.HI R13, RZ, 0x8, R13 ;  /* 0x00000008ff0d7819 */ /* 0x000fe4000001140d */
[----:B------:R-:W-:Y:S02]  /*0250*/  SHF.R.S32.HI R10, RZ, 0x8, R10 ;  /* 0x00000008ff0a7819 */ /* 0x000fe4000001140a */
[----:B------:R-:W-:Y:S02]  /*0260*/  SHF.R.S32.HI R8, RZ, 0x8, R8 ;  /* 0x00000008ff087819 */ /* 0x000fe40000011408 */
[----:B------:R-:W-:Y:S02]  /*0270*/  PRMT R11, R11, 0x7710, RZ ;  /* 0x000077100b0b7816 */ /* 0x000fe400000000ff */
[----:B------:R-:W-:Y:S01]  /*0280*/  PRMT R6, R6, 0x7710, RZ ;  /* 0x0000771006067816 */ /* 0x000fe200000000ff */
[----:B------:R-:W-:Y:S06]  /*0290*/  @P1 BRA `(.L_x_69403) ;  /* 0x0000001400d41947 */ /* 0x000fec0003800000 */
        /* <DEDUP_REMOVED lines=22> */
.L_x_69408:
        /* <DEDUP_REMOVED lines=21> */
.L_x_69407:
[----:B------:R-:W-:Y:S05]  /*0550*/  BSYNC B2 ;  /* 0x0000000000027941 */ /* 0x000fea0003800000 */
.L_x_69406:
[----:B------:R-:W-:Y:S05]  /*0560*/  BRA `(.L_x_69409) ;  /* 0x00000000000c7947 */ /* 0x000fea0003800000 */
.L_x_69405:
[----:B------:R-:W-:-:S04]  /*0570*/  LOP3.LUT R14, R14, 0x1, RZ, 0xc0, !PT ;  /* 0x000000010e0e7812 */ /* 0x000fc800078ec0ff */
[----:B------:R-:W-:-:S04]  /*0580*/  ISETP.NE.U32.AND P0, PT, R14, 0x1, PT ;  /* 0x000000010e00780c */ /* 0x000fc80003f05070 */
[----:B------:R-:W-:-:S09]  /*0590*/  SEL R2, R0, 0xffff, P0 ;  /* 0x0000ffff00027807 */ /* 0x000fd20000000000 */
.L_x_69409:
[----:B------:R-:W-:Y:S05]  /*05a0*/  BSYNC B1 ;  /* 0x0000000000017941 */ /* 0x000fea0003800000 */
.L_x_69404:
        /* <DEDUP_REMOVED lines=21> */
.L_x_69414:
        /* <DEDUP_REMOVED lines=19> */
.L_x_69413:
[----:B------:R-:W-:Y:S05]  /*0830*/  BSYNC B2 ;  /* 0x0000000000027941 */ /* 0x000fea0003800000 */
.L_x_69412:
[----:B------:R-:W-:Y:S05]  /*0840*/  BRA `(.L_x_69415) ;  /* 0x00000000000c7947 */ /* 0x000fea0003800000 */
.L_x_69411:
[----:B------:R-:W-:-:S04]  /*0850*/  LOP3.LUT R13, R13, 0x1, RZ, 0xc0, !PT ;  /* 0x000000010d0d7812 */ /* 0x000fc800078ec0ff */
[----:B------:R-:W-:-:S04]  /*0860*/  ISETP.NE.U32.AND P0, PT, R13, 0x1, PT ;  /* 0x000000010d00780c */ /* 0x000fc80003f05070 */
[----:B------:R-:W-:-:S09]  /*0870*/  SEL R14, R0, 0xffff, P0 ;  /* 0x0000ffff000e7807 */ /* 0x000fd20000000000 */
.L_x_69415:
[----:B------:R-:W-:Y:S05]  /*0880*/  BSYNC B1 ;  /* 0x0000000000017941 */ /* 0x000fea0003800000 */
.L_x_69410:
        /* <DEDUP_REMOVED lines=21> */
.L_x_69420:
        /* <DEDUP_REMOVED lines=18> */
.L_x_69419:
[----:B------:R-:W-:Y:S05]  /*0b00*/  BSYNC B2 ;  /* 0x0000000000027941 */ /* 0x000fea0003800000 */
.L_x_69418:
[----:B------:R-:W-:Y:S05]  /*0b10*/  BRA `(.L_x_69421) ;  /* 0x00000000000c7947 */ /* 0x000fea0003800000 */
.L_x_69417:
[----:B------:R-:W-:-:S04]  /*0b20*/  LOP3.LUT R11, R11, 0x1, RZ, 0xc0, !PT ;  /* 0x000000010b0b7812 */ /* 0x000fc800078ec0ff */
[----:B------:R-:W-:-:S04]  /*0b30*/  ISETP.NE.U32.AND P0, PT, R11, 0x1, PT ;  /* 0x000000010b00780c */ /* 0x000fc80003f05070 */
[----:B------:R-:W-:-:S09]  /*0b40*/  SEL R12, R0, 0xffff, P0 ;  /* 0x0000ffff000c7807 */ /* 0x000fd20000000000 */
.L_x_69421:
[----:B------:R-:W-:Y:S05]  /*0b50*/  BSYNC B1 ;  /* 0x0000000000017941 */ /* 0x000fea0003800000 */
.L_x_69416:
        /* <DEDUP_REMOVED lines=21> */
.L_x_69426:
        /* <DEDUP_REMOVED lines=18> */
.L_x_69425:
[----:B------:R-:W-:Y:S05]  /*0dd0*/  BSYNC B2 ;  /* 0x0000000000027941 */ /* 0x000fea0003800000 */
.L_x_69424:
[----:B------:R-:W-:Y:S05]  /*0de0*/  BRA `(.L_x_69427) ;  /* 0x00000000000c7947 */ /* 0x000fea0003800000 */
.L_x_69423:
[----:B------:R-:W-:-:S04]  /*0df0*/  LOP3.LUT R10, R10, 0x1, RZ, 0xc0, !PT ;  /* 0x000000010a0a7812 */ /* 0x000fc800078ec0ff */
[----:B------:R-:W-:-:S04]  /*0e00*/  ISETP.NE.U32.AND P0, PT, R10, 0x1, PT ;  /* 0x000000010a00780c */ /* 0x000fc80003f05070 */
[----:B------:R-:W-:-:S09]  /*0e10*/  SEL R11, R0, 0xffff, P0 ;  /* 0x0000ffff000b7807 */ /* 0x000fd20000000000 */
.L_x_69427:
[----:B------:R-:W-:Y:S05]  /*0e20*/  BSYNC B1 ;  /* 0x0000000000017941 */ /* 0x000fea0003800000 */
.L_x_69422:
        /* <DEDUP_REMOVED lines=21> */
.L_x_69432:
        /* <DEDUP_REMOVED lines=20> */
.L_x_69431:
[----:B------:R-:W-:Y:S05]  /*10c0*/  BSYNC B2 ;  /* 0x0000000000027941 */ /* 0x000fea0003800000 */
.L_x_69430:
[----:B------:R-:W-:Y:S05]  /*10d0*/  BRA `(.L_x_69433) ;  /* 0x00000000000c7947 */ /* 0x000fea0003800000 */
.L_x_69429:
[----:B------:R-:W-:-:S04]  /*10e0*/  LOP3.LUT R9, R9, 0x1, RZ, 0xc0, !PT ;  /* 0x0000000109097812 */ /* 0x000fc800078ec0ff */
[----:B------:R-:W-:-:S04]  /*10f0*/  ISETP.NE.U32.AND P0, PT, R9, 0x1, PT ;  /* 0x000000010900780c */ /* 0x000fc80003f05070 */
[----:B------:R-:W-:-:S09]  /*1100*/  SEL R3, R0, 0xffff, P0 ;  /* 0x0000ffff00037807 */ /* 0x000fd20000000000 */
.L_x_69433:
[----:B------:R-:W-:Y:S05]  /*1110*/  BSYNC B1 ;  /* 0x0000000000017941 */ /* 0x000fea0003800000 */
.L_x_69428:
        /* <DEDUP_REMOVED lines=21> */
.L_x_69438:
        /* <DEDUP_REMOVED lines=18> */
.L_x_69437:
[----:B------:R-:W-:Y:S05]  /*1390*/  BSYNC B2 ;  /* 0x0000000000027941 */ /* 0x000fea0003800000 */
.L_x_69436:
[----:B------:R-:W-:Y:S05]  /*13a0*/  BRA `(.L_x_69439) ;  /* 0x00000000000c7947 */ /* 0x000fea0003800000 */
.L_x_69435:
[----:B------:R-:W-:-:S04]  /*13b0*/  LOP3.LUT R8, R8, 0x1, RZ, 0xc0, !PT ;  /* 0x0000000108087812 */ /* 0x000fc800078ec0ff */
[----:B------:R-:W-:-:S04]  /*13c0*/  ISETP.NE.U32.AND P0, PT, R8, 0x1, PT ;  /* 0x000000010800780c */ /* 0x000fc80003f05070 */
[----:B------:R-:W-:-:S09]  /*13d0*/  SEL R9, R0, 0xffff, P0 ;  /* 0x0000ffff00097807 */ /* 0x000fd20000000000 */
.L_x_69439:
[----:B------:R-:W-:Y:S05]  /*13e0*/  BSYNC B1 ;  /* 0x0000000000017941 */ /* 0x000fea0003800000 */
.L_x_69434:
        /* <DEDUP_REMOVED lines=21> */
.L_x_69444:
        /* <DEDUP_REMOVED lines=18> */
.L_x_69443:
[----:B------:R-:W-:Y:S05]  /*1660*/  BSYNC B2 ;  /* 0x0000000000027941 */ /* 0x000fea0003800000 */
.L_x_69442:
[----:B------:R-:W-:Y:S05]  /*1670*/  BRA `(.L_x_69445) ;  /* 0x00000000000c7947 */ /* 0x000fea0003800000 */
.L_x_69441:
[----:B------:R-:W-:-:S04]  /*1680*/  LOP3.LUT R6, R6, 0x1, RZ, 0xc0, !PT ;  /* 0x0000000106067812 */ /* 0x000fc800078ec0ff */
[----:B------:R-:W-:-:S04]  /*1690*/  ISETP.NE.U32.AND P0, PT, R6, 0x1, PT ;  /* 0x000000010600780c */ /* 0x000fc80003f05070 */
[----:B------:R-:W-:-:S09]  /*16a0*/  SEL R7, R0, 0xffff, P0 ;  /* 0x0000ffff00077807 */ /* 0x000fd20000000000 */
.L_x_69445:
[----:B------:R-:W-:Y:S05]  /*16b0*/  BSYNC B1 ;  /* 0x0000000000017941 */ /* 0x000fea0003800000 */
.L_x_69440:
        /* <DEDUP_REMOVED lines=22> */
.L_x_69450:
        /* <DEDUP_REMOVED lines=21> */
.L_x_69449:
[----:B------:R-:W-:Y:S05]  /*1970*/  BSYNC B2 ;  /* 0x0000000000027941 */ /* 0x000fea0003800000 */
.L_x_69448:
[----:B------:R-:W-:Y:S05]  /*1980*/  BRA `(.L_x_69451) ;  /* 0x0000000000107947 */ /* 0x000fea0003800000 */
.L_x_69447:
[----:B------:R-:W-:-:S04]  /*1990*/  LOP3.LUT R5, R5, 0x1, RZ, 0xc0, !PT ;  /* 0x0000000105057812 */ /* 0x000fc800078ec0ff */
[----:B------:R-:W-:-:S04]  /*19a0*/  ISETP.NE.U32.AND P0, PT, R5, 0x1, PT ;  /* 0x000000010500780c */ /* 0x000fc80003f05070 */
[----:B------:R-:W-:-:S04]  /*19b0*/  SEL R0, R0, 0xffff, P0 ;  /* 0x0000ffff00007807 */ /* 0x000fc80000000000 */
[----:B------:R-:W-:-:S07]  /*19c0*/  PRMT R6, R0, 0x7610, R6 ;  /* 0x0000761000067816 */ /* 0x000fce0000000006 */
.L_x_69451:
[----:B------:R-:W-:Y:S05]  /*19d0*/  BSYNC B1 ;  /* 0x0000000000017941 */ /* 0x000fea0003800000 */
.L_x_69446:
[----:B------:R-:W-:Y:S05]  /*19e0*/  BRA `(.L_x_69452) ;  /* 0x0000001800207947 */ /* 0x000fea0003800000 */
.L_x_69403:
        /* <DEDUP_REMOVED lines=22> */
.L_x_69457:
        /* <DEDUP_REMOVED lines=21> */
.L_x_69456:
[----:B------:R-:W-:Y:S05]  /*1ca0*/  BSYNC B2 ;  /* 0x0000000000027941 */ /* 0x000fea0003800000 */
.L_x_69455:
[----:B------:R-:W-:Y:S05]  /*1cb0*/  BRA `(.L_x_69458) ;  /* 0x0000000000047947 */ /* 0x000fea0003800000 */
.L_x_69454:
[----:B------:R-:W-:-:S07]  /*1cc0*/  SEL R2, RZ, 0x1, P0 ;  /* 0x00000001ff027807 */ /* 0x000fce0000000000 */
.L_x_69458:
[----:B------:R-:W-:Y:S05]  /*1cd0*/  BSYNC B1 ;  /* 0x0000000000017941 */ /* 0x000fea0003800000 */
.L_x_69453:
        /* <DEDUP_REMOVED lines=24> */
.L_x_69463:
        /* <DEDUP_REMOVED lines=18> */
.L_x_69462:
[----:B------:R-:W-:Y:S05]  /*1f80*/  BSYNC B2 ;  /* 0x0000000000027941 */ /* 0x000fea0003800000 */
.L_x_69461:
[----:B------:R-:W-:Y:S05]  /*1f90*/  BRA `(.L_x_69464) ;  /* 0x0000000000047947 */ /* 0x000fea0003800000 */
.L_x_69460:
[----:B------:R-:W-:-:S07]  /*1fa0*/  SEL R14, RZ, 0x1, P0 ;  /* 0x00000001ff0e7807 */ /* 0x000fce0000000000 */
.L_x_69464:
[----:B------:R-:W-:Y:S05]  /*1fb0*/  BSYNC B1 ;  /* 0x0000000000017941 */ /* 0x000fea0003800000 */
.L_x_69459:
        /* <DEDUP_REMOVED lines=24> */
.L_x_69469:
        /* <DEDUP_REMOVED lines=20> */
.L_x_69468:
[----:B------:R-:W-:Y:S05]  /*2280*/  BSYNC B2 ;  /* 0x0000000000027941 */ /* 0x000fea0003800000 */
.L_x_69467:
[----:B------:R-:W-:Y:S05]  /*2290*/  BRA `(.L_x_69470) ;  /* 0x0000000000047947 */ /* 0x000fea0003800000 */
.L_x_69466:
[----:B------:R-:W-:-:S07]  /*22a0*/  SEL R12, RZ, 0x1, P0 ;  /* 0x00000001ff0c7807 */ /* 0x000fce0000000000 */
.L_x_69470:
[----:B------:R-:W-:Y:S05]  /*22b0*/  BSYNC B1 ;  /* 0x0000000000017941 */ /* 0x000fea0003800000 */
.L_x_69465:
        /* <DEDUP_REMOVED lines=23> */
.L_x_69475:
        /* <DEDUP_REMOVED lines=18> */
.L_x_69474:
[----:B------:R-:W-:Y:S05]  /*2550*/  BSYNC B2 ;  /* 0x0000000000027941 */ /* 0x000fea0003800000 */
.L_x_69473:
[----:B------:R-:W-:Y:S05]  /*2560*/  BRA `(.L_x_69476) ;  /* 0x0000000000047947 */ /* 0x000fea0003800000 */
.L_x_69472:
[----:B------:R-:W-:-:S07]  /*2570*/  SEL R11, RZ, 0x1, P0 ;  /* 0x00000001ff0b7807 */ /* 0x000fce0000000000 */
.L_x_69476:
[----:B------:R-:W-:Y:S05]  /*2580*/  BSYNC B1 ;  /* 0x0000000000017941 */ /* 0x000fea0003800000 */
.L_x_69471:
        /* <DEDUP_REMOVED lines=23> */
.L_x_69481:
        /* <DEDUP_REMOVED lines=21> */
.L_x_69480:
[----:B------:R-:W-:Y:S05]  /*2850*/  BSYNC B2 ;  /* 0x0000000000027941 */ /* 0x000fea0003800000 */
.L_x_69479:
[----:B------:R-:W-:Y:S05]  /*2860*/  BRA `(.L_x_69482) ;  /* 0x0000000000047947 */ /* 0x000fea0003800000 */
.L_x_69478:
[----:B------:R-:W-:-:S07]  /*2870*/  SEL R3, RZ, 0x1, P0 ;  /* 0x00000001ff037807 */ /* 0x000fce0000000000 */
.L_x_69482:
[----:B------:R-:W-:Y:S05]  /*2880*/  BSYNC B1 ;  /* 0x0000000000017941 */ /* 0x000fea0003800000 */
.L_x_69477:
        /* <DEDUP_REMOVED lines=24> */
.L_x_69487:
        /* <DEDUP_REMOVED lines=18> */
.L_x_69486:
[----:B------:R-:W-:Y:S05]  /*2b30*/  BSYNC B2 ;  /* 0x0000000000027941 */ /* 0x000fea0003800000 */
.L_x_69485:
[----:B------:R-:W-:Y:S05]  /*2b40*/  BRA `(.L_x_69488) ;  /* 0x0000000000047947 */ /* 0x000fea0003800000 */
.L_x_69484:
[----:B------:R-:W-:-:S07]  /*2b50*/  SEL R9, RZ, 0x1, P0 ;  /* 0x00000001ff097807 */ /* 0x000fce0000000000 */
.L_x_69488:
[----:B------:R-:W-:Y:S05]  /*2b60*/  BSYNC B1 ;  /* 0x0000000000017941 */ /* 0x000fea0003800000 */
.L_x_69483:
        /* <DEDUP_REMOVED lines=24> */
.L_x_69493:
        /* <DEDUP_REMOVED lines=20> */
.L_x_69492:
[----:B------:R-:W-:Y:S05]  /*2e30*/  BSYNC B2 ;  /* 0x0000000000027941 */ /* 0x000fea0003800000 */
.L_x_69491:
[----:B------:R-:W-:Y:S05]  /*2e40*/  BRA `(.L_x_69494) ;  /* 0x0000000000047947 */ /* 0x000fea0003800000 */
.L_x_69490:
[----:B------:R-:W-:-:S07]  /*2e50*/  SEL R7, RZ, 0x1, P0 ;  /* 0x00000001ff077807 */ /* 0x000fce0000000000 */
.L_x_69494:
[----:B------:R-:W-:Y:S05]  /*2e60*/  BSYNC B1 ;  /* 0x0000000000017941 */ /* 0x000fea0003800000 */
.L_x_69489:
        /* <DEDUP_REMOVED lines=23> */
.L_x_69498:
        /* <DEDUP_REMOVED lines=19> */
.L_x_69497:
[----:B------:R-:W-:Y:S05]  /*3110*/  BSYNC B1 ;  /* 0x0000000000017941 */ /* 0x000fea0003800000 */
.L_x_69496:
[----:B------:R-:W-:Y:S05]  /*3120*/  BRA `(.L_x_69452) ;  /* 0x0000000000507947 */ /* 0x000fea0003800000 */
.L_x_69495:
[----:B------:R-:W-:Y:S01]  /*3130*/  SEL R6, RZ, 0x1, P0 ;  /* 0x00000001ff067807 */ /* 0x000fe20000000000 */
[----:B------:R-:W-:Y:S06]  /*3140*/  BRA `(.L_x_69452) ;  /* 0x0000000000487947 */ /* 0x000fec0003800000 */
.L_x_69402:
        /* <DEDUP_REMOVED lines=18> */
.L_x_69452:
[----:B------:R-:W-:Y:S05]  /*3270*/  BSYNC B0 ;  /* 0x0000000000007941 */ /* 0x000fea0003800000 */
.L_x_69401:
        /* <DEDUP_REMOVED lines=12> */
[----:B------:R-:W-:Y:S02]  /*3340*/  LOP3.LUT R9, R14, 0xffff, RZ, 0xc0, !PT ;  /* 0x0000ffff0e097812 */ /* 0x000fe400078ec0ff */
[----:B------:R-:W-:Y:S02]  /*3350*/  PRMT R6, R6, 0x7604, R7 ;  /* 0x0000760406067816 */ /* 0x000fe40000000007 */
[----:B------:R-:W-:Y:S01]  /*3360*/  PRMT R7, R8, 0x7604, R5 ;  /* 0x0000760408077816 */ /* 0x000fe20000000005 */
[----:B------:R-:W-:Y:S01]  /*3370*/  IMAD.WIDE R4, R4, 0x8, R2 ;  /* 0x0000000804047825 */ /* 0x000fe200078e0202 */
[----:B------:R-:W-:Y:S02]  /*3380*/  PRMT R11, R11, 0x7604, R12 ;  /* 0x000076040b0b7816 */ /* 0x000fe4000000000c */
[----:B------:R-:W-:Y:S02]  /*3390*/  PRMT R0, R9, 0x7604, R0 ;  /* 0x0000760409007816 */ /* 0x000fe40000000000 */
[----:B------:R-:W-:-:S02]  /*33a0*/  PRMT R3, R7, 0x5410, R6 ;  /* 0x0000541007037816 */ /* 0x000fc40000000006 */
[----:B------:R-:W-:-:S05]  /*33b0*/  PRMT R2, R0, 0x5410, R11 ;  /* 0x0000541000027816 */ /* 0x000fca000000000b */
[----:B------:R-:W-:Y:S01]  /*33c0*/  STG.E.64 desc[UR8][R4.64], R2 ;  /* 0x0000000204007986 */ /* 0x000fe2000c101b08 */
[----:B------:R-:W-:Y:S05]  /*33d0*/  EXIT ;  /* 0x000000000000794d */ /* 0x000fea0003800000 */
.L_x_69400:
        /* <DEDUP_REMOVED lines=24> */
.L_x_69500:
[----:B------:R-:W-:Y:S05]  /*3560*/  BSYNC B0 ;  /* 0x0000000000007941 */ /* 0x000fea0003800000 */
.L_x_69499:
        /* <DEDUP_REMOVED lines=17> */
.L_x_69502:
[----:B------:R-:W-:Y:S05]  /*3680*/  BSYNC B0 ;  /* 0x0000000000007941 */ /* 0x000fea0003800000 */
.L_x_69501:
        /* <DEDUP_REMOVED lines=56> */
.L_x_69512:
        /* <DEDUP_REMOVED lines=21> */
.L_x_69511:
[----:B------:R-:W-:Y:S05]  /*3b60*/  BSYNC B3 ;  /* 0x0000000000037941 */ /* 0x000fea0003800000 */
.L_x_69510:
[----:B------:R-:W-:Y:S05]  /*3b70*/  BRA `(.L_x_69508) ;  /* 0x0000000000107947 */ /* 0x000fea0003800000 */
.L_x_69509:
[----:B------:R-:W-:Y:S01]  /*3b80*/  LOP3.LUT R16, R16, 0x1, RZ, 0xc0, !PT ;  /* 0x0000000110107812 */ /* 0x000fe200078ec0ff */
[----:B------:R-:W-:-:S03]  /*3b90*/  IMAD.MOV.U32 R2, RZ, RZ, 0x1 ;  /* 0x00000001ff027424 */ /* 0x000fc600078e00ff */
[----:B------:R-:W-:-:S04]  /*3ba0*/  ISETP.NE.U32.AND P1, PT, R16, 0x1, PT ;  /* 0x000000011000780c */ /* 0x000fc80003f25070 */
[----:B------:R-:W-:-:S09]  /*3bb0*/  SEL R2, R2, 0xffff, P1 ;  /* 0x0000ffff02027807 */ /* 0x000fd20000800000 */
.L_x_69508:
[----:B------:R-:W-:Y:S05]  /*3bc0*/  BSYNC B2 ;  /* 0x0000000000027941 */ /* 0x000fea0003800000 */
.L_x_69507:
        /* <DEDUP_REMOVED lines=25> */
.L_x_69518:
        /* <DEDUP_REMOVED lines=19> */
.L_x_69517:
[----:B------:R-:W-:Y:S05]  /*3e90*/  BSYNC B3 ;  /* 0x0000000000037941 */ /* 0x000fea0003800000 */
.L_x_69516:
[----:B------:R-:W-:Y:S05]  /*3ea0*/  BRA `(.L_x_69514) ;  /* 0x0000000000107947 */ /* 0x000fea0003800000 */
.L_x_69515:
[----:B------:R-:W-:Y:S01]  /*3eb0*/  LOP3.LUT R19, R19, 0x1, RZ, 0xc0, !PT ;  /* 0x0000000113137812 */ /* 0x000fe200078ec0ff */
[----:B------:R-:W-:-:S03]  /*3ec0*/  IMAD.MOV.U32 R3, RZ, RZ, 0x1 ;  /* 0x00000001ff037424 */ /* 0x000fc600078e00ff */
[----:B------:R-:W-:-:S04]  /*3ed0*/  ISETP.NE.U32.AND P1, PT, R19, 0x1, PT ;  /* 0x000000011300780c */ /* 0x000fc80003f25070 */
[----:B------:R-:W-:-:S09]  /*3ee0*/  SEL R3, R3, 0xffff, P1 ;  /* 0x0000ffff03037807 */ /* 0x000fd20000800000 */
.L_x_69514:
[----:B------:R-:W-:Y:S05]  /*3ef0*/  BSYNC B2 ;  /* 0x0000000000027941 */ /* 0x000fea0003800000 */
.L_x_69513:
        /* <DEDUP_REMOVED lines=25> */
.L_x_69524:
        /* <DEDUP_REMOVED lines=21> */
.L_x_69523:
[----:B------:R-:W-:Y:S05]  /*41e0*/  BSYNC B3 ;  /* 0x0000000000037941 */ /* 0x000fea0003800000 */
.L_x_69522:
[----:B------:R-:W-:Y:S05]  /*41f0*/  BRA `(.L_x_69520) ;  /* 0x0000000000107947 */ /* 0x000fea0003800000 */
.L_x_69521:
[----:B------:R-:W-:Y:S01]  /*4200*/  LOP3.LUT R15, R15, 0x1, RZ, 0xc0, !PT ;  /* 0x000000010f0f7812 */ /* 0x000fe200078ec0ff */
[----:B------:R-:W-:-:S03]  /*4210*/  IMAD.MOV.U32 R4, RZ, RZ, 0x1 ;  /* 0x00000001ff047424 */ /* 0x000fc600078e00ff */
[----:B------:R-:W-:-:S04]  /*4220*/  ISETP.NE.U32.AND P1, PT, R15, 0x1, PT ;  /* 0x000000010f00780c */ /* 0x000fc80003f25070 */
[----:B------:R-:W-:-:S09]  /*4230*/  SEL R4, R4, 0xffff, P1 ;  /* 0x0000ffff04047807 */ /* 0x000fd20000800000 */
.L_x_69520:
[----:B------:R-:W-:Y:S05]  /*4240*/  BSYNC B2 ;  /* 0x0000000000027941 */ /* 0x000fea0003800000 */
.L_x_69519:
        /* <DEDUP_REMOVED lines=25> */
.L_x_69530:
        /* <DEDUP_REMOVED lines=19> */
.L_x_69529:
[----:B------:R-:W-:Y:S05]  /*4510*/  BSYNC B3 ;  /* 0x0000000000037941 */ /* 0x000fea0003800000 */
.L_x_69528:
[----:B------:R-:W-:Y:S05]  /*4520*/  BRA `(.L_x_69526) ;  /* 0x0000000000107947 */ /* 0x000fea0003800000 */
.L_x_69527:
[----:B------:R-:W-:Y:S01]  /*4530*/  LOP3.LUT R14, R14, 0x1, RZ, 0xc0, !PT ;  /* 0x000000010e0e7812 */ /* 0x000fe200078ec0ff */
[----:B------:R-:W-:-:S03]  /*4540*/  IMAD.MOV.U32 R5, RZ, RZ, 0x1 ;  /* 0x00000001ff057424 */ /* 0x000fc600078e00ff */
[----:B------:R-:W-:-:S04]  /*4550*/  ISETP.NE.U32.AND P1, PT, R14, 0x1, PT ;  /* 0x000000010e00780c */ /* 0x000fc80003f25070 */
[----:B------:R-:W-:-:S09]  /*4560*/  SEL R5, R5, 0xffff, P1 ;  /* 0x0000ffff05057807 */ /* 0x000fd20000800000 */
.L_x_69526:
[----:B------:R-:W-:Y:S05]  /*4570*/  BSYNC B2 ;  /* 0x0000000000027941 */ /* 0x000fea0003800000 */
.L_x_69525:
        /* <DEDUP_REMOVED lines=25> */
.L_x_69536:
        /* <DEDUP_REMOVED lines=21> */
.L_x_69535:
[----:B------:R-:W-:Y:S05]  /*4860*/  BSYNC B3 ;  /* 0x0000000000037941 */ /* 0x000fea0003800000 */
.L_x_69534:
[----:B------:R-:W-:Y:S05]  /*4870*/  BRA `(.L_x_69532) ;  /* 0x0000000000107947 */ /* 0x000fea0003800000 */
.L_x_69533:
[----:B------:R-:W-:Y:S01]  /*4880*/  LOP3.LUT R13, R13, 0x1, RZ, 0xc0, !PT ;  /* 0x000000010d0d7812 */ /* 0x000fe200078ec0ff */
[----:B------:R-:W-:-:S03]  /*4890*/  IMAD.MOV.U32 R6, RZ, RZ, 0x1 ;  /* 0x00000001ff067424 */ /* 0x000fc600078e00ff */
[----:B------:R-:W-:-:S04]  /*48a0*/  ISETP.NE.U32.AND P1, PT, R13, 0x1, PT ;  /* 0x000000010d00780c */ /* 0x000fc80003f25070 */
[----:B------:R-:W-:-:S09]  /*48b0*/  SEL R6, R6, 0xffff, P1 ;  /* 0x0000ffff06067807 */ /* 0x000fd20000800000 */
.L_x_69532:
[----:B------:R-:W-:Y:S05]  /*48c0*/  BSYNC B2 ;  /* 0x0000000000027941 */ /* 0x000fea0003800000 */
.L_x_69531:
        /* <DEDUP_REMOVED lines=25> */
.L_x_69542:
        /* <DEDUP_REMOVED lines=19> */
.L_x_69541:
[----:B------:R-:W-:Y:S05]  /*4b90*/  BSYNC B3 ;  /* 0x0000000000037941 */ /* 0x000fea0003800000 */
.L_x_69540:
[----:B------:R-:W-:Y:S05]  /*4ba0*/  BRA `(.L_x_69538) ;  /* 0x0000000000107947 */ /* 0x000fea0003800000 */
.L_x_69539:
[----:B------:R-:W-:Y:S01]  /*4bb0*/  LOP3.LUT R12, R12, 0x1, RZ, 0xc0, !PT ;  /* 0x000000010c0c7812 */ /* 0x000fe200078ec0ff */
[----:B------:R-:W-:-:S03]  /*4bc0*/  IMAD.MOV.U32 R7, RZ, RZ, 0x1 ;  /* 0x00000001ff077424 */ /* 0x000fc600078e00ff */
[----:B------:R-:W-:-:S04]  /*4bd0*/  ISETP.NE.U32.AND P1, PT, R12, 0x1, PT ;  /* 0x000000010c00780c */ /* 0x000fc80003f25070 */
[----:B------:R-:W-:-:S09]  /*4be0*/  SEL R7, R7, 0xffff, P1 ;  /* 0x0000ffff07077807 */ /* 0x000fd20000800000 */
.L_x_69538:
[----:B------:R-:W-:Y:S05]  /*4bf0*/  BSYNC B2 ;  /* 0x0000000000027941 */ /* 0x000fea0003800000 */
.L_x_69537:
        /* <DEDUP_REMOVED lines=25> */
.L_x_69548:
        /* <DEDUP_REMOVED lines=21> */
.L_x_69547:
[----:B------:R-:W-:Y:S05]  /*4ee0*/  BSYNC B3 ;  /* 0x0000000000037941 */ /* 0x000fea0003800000 */
.L_x_69546:
[----:B------:R-:W-:Y:S05]  /*4ef0*/  BRA `(.L_x_69544) ;  /* 0x0000000000107947 */ /* 0x000fea0003800000 */
.L_x_69545:
[----:B------:R-:W-:Y:S01]  /*4f00*/  LOP3.LUT R18, R18, 0x1, RZ, 0xc0, !PT ;  /* 0x0000000112127812 */ /* 0x000fe200078ec0ff */
[----:B------:R-:W-:-:S03]  /*4f10*/  IMAD.MOV.U32 R8, RZ, RZ, 0x1 ;  /* 0x00000001ff087424 */ /* 0x000fc600078e00ff */
[----:B------:R-:W-:-:S04]  /*4f20*/  ISETP.NE.U32.AND P1, PT, R18, 0x1, PT ;  /* 0x000000011200780c */ /* 0x000fc80003f25070 */
[----:B------:R-:W-:-:S09]  /*4f30*/  SEL R8, R8, 0xffff, P1 ;  /* 0x0000ffff08087807 */ /* 0x000fd20000800000 */
.L_x_69544:
[----:B------:R-:W-:Y:S05]  /*4f40*/  BSYNC B2 ;  /* 0x0000000000027941 */ /* 0x000fea0003800000 */
.L_x_69543:
        /* <DEDUP_REMOVED lines=24> */
.L_x_69553:
        /* <DEDUP_REMOVED lines=19> */
.L_x_69552:
[----:B------:R-:W-:Y:S05]  /*5200*/  BSYNC B2 ;  /* 0x0000000000027941 */ /* 0x000fea0003800000 */
.L_x_69551:
[----:B------:R-:W-:Y:S05]  /*5210*/  BRA `(.L_x_69549) ;  /* 0x0000000c00e07947 */ /* 0x000fea0003800000 */
.L_x_69550:
[----:B------:R-:W-:Y:S01]  /*5220*/  LOP3.LUT R17, R17, 0x1, RZ, 0xc0, !PT ;  /* 0x0000000111117812 */ /* 0x000fe200078ec0ff */
[----:B------:R-:W-:-:S03]  /*5230*/  IMAD.MOV.U32 R9, RZ, RZ, 0x1 ;  /* 0x00000001ff097424 */ /* 0x000fc600078e00ff */
[----:B------:R-:W-:-:S04]  /*5240*/  ISETP.NE.U32.AND P1, PT, R17, 0x1, PT ;  /* 0x000000011100780c */ /* 0x000fc80003f25070 */
[----:B------:R-:W-:Y:S01]  /*5250*/  SEL R9, R9, 0xffff, P1 ;  /* 0x0000ffff09097807 */ /* 0x000fe20000800000 */
[----:B------:R-:W-:Y:S08]  /*5260*/  BRA `(.L_x_69549) ;  /* 0x0000000c00cc7947 */ /* 0x000ff00003800000 */
.L_x_69506:
        /* <DEDUP_REMOVED lines=11> */
.L_x_69556:
        /* <DEDUP_REMOVED lines=17> */
.L_x_69555:
[----:B------:R-:W-:Y:S05]  /*5430*/  BSYNC B2 ;  /* 0x0000000000027941 */ /* 0x000fea0003800000 */
.L_x_69554:
        /* <DEDUP_REMOVED lines=13> */
.L_x_69559:
        /* <DEDUP_REMOVED lines=17> */
.L_x_69558:
[----:B------:R-:W-:Y:S05]  /*5620*/  BSYNC B2 ;  /* 0x0000000000027941 */ /* 0x000fea0003800000 */
.L_x_69557:
        /* <DEDUP_REMOVED lines=13> */
.L_x_69562:
        /* <DEDUP_REMOVED lines=17> */
.L_x_69561:
[----:B------:R-:W-:Y:S05]  /*5810*/  BSYNC B2 ;  /* 0x0000000000027941 */ /* 0x000fea0003800000 */
.L_x_69560:
        /* <DEDUP_REMOVED lines=13> */
.L_x_69565:
        /* <DEDUP_REMOVED lines=17> */
.L_x_69564:
[----:B------:R-:W-:Y:S05]  /*5a00*/  BSYNC B2 ;  /* 0x0000000000027941 */ /* 0x000fea0003800000 */
.L_x_69563:
        /* <DEDUP_REMOVED lines=13> */
.L_x_69568:
        /* <DEDUP_REMOVED lines=17> */
.L_x_69567:
[----:B------:R-:W-:Y:S05]  /*5bf0*/  BSYNC B2 ;  /* 0x0000000000027941 */ /* 0x000fea0003800000 */
.L_x_69566:
        /* <DEDUP_REMOVED lines=13> */
.L_x_69571:
        /* <DEDUP_REMOVED lines=17> */
.L_x_69570:
[----:B------:R-:W-:Y:S05]  /*5de0*/  BSYNC B2 ;  /* 0x0000000000027941 */ /* 0x000fea0003800000 */
.L_x_69569:
        /* <DEDUP_REMOVED lines=13> */
.L_x_69574:
        /* <DEDUP_REMOVED lines=17> */
.L_x_69573:
[----:B------:R-:W-:Y:S05]  /*5fd0*/  BSYNC B2 ;  /* 0x0000000000027941 */ /* 0x000fea0003800000 */
.L_x_69572:
        /* <DEDUP_REMOVED lines=11> */
.L_x_69575:
        /* <DEDUP_REMOVED lines=17> */
.L_x_69549:
[----:B------:R-:W-:Y:S05]  /*61a0*/  BSYNC B0 ;  /* 0x0000000000007941 */ /* 0x000fea0003800000 */
.L_x_69505:
[----:B------:R-:W-:Y:S05]  /*61b0*/  BRA `(.L_x_69576) ;  /* 0x0000000000707947 */ /* 0x000fea0003800000 */
.L_x_69504:
        /* <DEDUP_REMOVED lines=28> */
.L_x_69576:
[----:B------:R-:W-:Y:S05]  /*6380*/  BSYNC B1 ;  /* 0x0000000000017941 */ /* 0x000fea0003800000 */
.L_x_69503:
        /* <DEDUP_REMOVED lines=24> */
.L_x_69579:
        /* <DEDUP_REMOVED lines=8> */
.L_x_69580:
        /* <DEDUP_REMOVED lines=8> */
.L_x_69581:
        /* <DEDUP_REMOVED lines=9> */
.L_x_69582:
[----:B------:R-:W-:Y:S05]  /*66a0*/  BSYNC B1 ;  /* 0x0000000000017941 */ /* 0x000fea0003800000 */
.L_x_69578:
[----:B------:R-:W-:-:S13]  /*66b0*/  ISETP.GE.AND P0, PT, R11, R10, PT ;  /* 0x0000000a0b00720c */ /* 0x000fda0003f06270 */
[----:B-1----:R-:W1:Y:S01]  /*66c0*/  @!P0 LDC.64 R4, c[0x0][0x228] ;  /* 0x00008a00ff048b82 */ /* 0x002e620000000a00 */
[C---:B0-2---:R-:W-:Y:S02]  /*66d0*/  @!P0 VIADD R3, R11.reuse, UR4 ;  /* 0x000000040b038c36 */ /* 0x045fe40008000000 */
[----:B------:R-:W-:-:S03]  /*66e0*/  @!P0 VIADD R11, R11, 0x80 ;  /* 0x000000800b0b8836 */ /* 0x000fc60000000000 */
[----:B-1----:R-:W-:-:S05]  /*66f0*/  @!P0 IADD3 R2, P1, R3, R4, RZ ;  /* 0x0000000403028210 */ /* 0x002fca0007f3e0ff */
[----:B------:R-:W-:-:S05]  /*6700*/  @!P0 IMAD.X R3, RZ, RZ, R5, P1 ;  /* 0x000000ffff038224 */ /* 0x000fca00008e0605 */
[----:B------:R2:W-:Y:S03]  /*6710*/  @!P0 STG.E.U8 desc[UR8][R2.64], R8 ;  /* 0x0000000802008986 */ /* 0x0005e6000c101108 */
.L_x_69583:
[----:B------:R-:W-:Y:S05]  /*6720*/  BSYNC B0 ;  /* 0x0000000000007941 */ /* 0x000fea0003800000 */
.L_x_69577:
        /* <DEDUP_REMOVED lines=9> */
.L_x_69584:
        /* <DEDUP_REMOVED lines=12> */
.L_x_71987:


//--------------------- .text._ZN2at6native18elementwise_kernelILi128ELi4EZNS0_15gpu_kernel_implIZZZNS0_50_GLOBAL__N__2680c7bb_12_PowKernel_cu_140f0503_289624pow_tensor_tensor_kernelERNS_18TensorIteratorBaseEENKUlvE_clEvENKUlvE_clEvEUlhhE_EEvS5_RKT_EUliE_EEviT1_ --------------------------
	.section	.text._ZN2at6native18elementwise_kernelILi128ELi4EZNS0_15gpu_kernel_implIZZZNS0_50_GLOBAL__N__2680c7bb_12_PowKernel_cu_140f0503_289624pow_tensor_tensor_kernelERNS_18TensorIteratorBaseEENKUlvE_clEvENKUlvE_clEvEUlhhE_EEvS5_RKT_EUliE_EEviT1_,"ax",@progbits
	.align	128
        .global         _ZN2at6native18elementwise_kernelILi128ELi4EZNS0_15gpu_kernel_implIZZZNS0_50_GLOBAL__N__2680c7bb_12_PowKernel_cu_140f0503_289624pow_tensor_tensor_kernelERNS_18TensorIteratorBaseEENKUlvE_clEvENKUlvE_clEvEUlhhE_EEvS5_RKT_EUliE_EEviT1_
        .type           _ZN2at6native18elementwise_kernelILi128ELi4EZNS0_15gpu_kernel_implIZZZNS0_50_GLOBAL__N__2680c7bb_12_PowKernel_cu_140f0503_289624pow_tensor_tensor_kernelERNS_18TensorIteratorBaseEENKUlvE_clEvENKUlvE_clEvEUlhhE_EEvS5_RKT_EUliE_EEviT1_,@function
        .size           _ZN2at6native18elementwise_kernelILi128ELi4EZNS0_15gpu_kernel_implIZZZNS0_50_GLOBAL__N__2680c7bb_12_PowKernel_cu_140f0503_289624pow_tensor_tensor_kernelERNS_18TensorIteratorBaseEENKUlvE_clEvENKUlvE_clEvEUlhhE_EEvS5_RKT_EUliE_EEviT1_,(.L_x_71988 - _ZN2at6native18elementwise_kernelILi128ELi4EZNS0_15gpu_kernel_implIZZZNS0_50_GLOBAL__N__2680c7bb_12_PowKernel_cu_140f0503_289624pow_tensor_tensor_kernelERNS_18TensorIteratorBaseEENKUlvE_clEvENKUlvE_clEvEUlhhE_EEvS5_RKT_EUliE_EEviT1_)
        .other          _ZN2at6native18elementwise_kernelILi128ELi4EZNS0_15gpu_kernel_implIZZZNS0_50_GLOBAL__N__2680c7bb_12_PowKernel_cu_140f0503_289624pow_tensor_tensor_kernelERNS_18TensorIteratorBaseEENKUlvE_clEvENKUlvE_clEvEUlhhE_EEvS5_RKT_EUliE_EEviT1_,@"STO_CUDA_ENTRY STV_DEFAULT"
_ZN2at6native18elementwise_kernelILi128ELi4EZNS0_15gpu_kernel_implIZZZNS0_50_GLOBAL__N__2680c7bb_12_PowKernel_cu_140f0503_289624pow_tensor_tensor_kernelERNS_18TensorIteratorBaseEENKUlvE_clEvENKUlvE_clEvEUlhhE_EEvS5_RKT_EUliE_EEviT1_:
.text._ZN2at6native18elementwise_kernelILi128ELi4EZNS0_15gpu_kernel_implIZZZNS0_50_GLOBAL__N__2680c7bb_12_PowKernel_cu_140f0503_289624pow_tensor_tensor_kernelERNS_18TensorIteratorBaseEENKUlvE_clEvENKUlvE_clEvEUlhhE_EEvS5_RKT_EUliE_EEviT1_:
        /* <DEDUP_REMOVED lines=365> */
.L_x_69587:
        /* <DEDUP_REMOVED lines=20> */
.L_x_69591:
[----:B------:R0:W5:Y:S01]  /*1810*/  LDG.E.U8 R19, desc[UR36][R4.64] ;  /* 0x0000002404137981 */ /* 0x000162000c1e1100 */
[----:B------:R-:W-:Y:S05]  /*1820*/  BRA `(.L_x_69593) ;  /* 0x0000000c00647947 */ /* 0x000fea0003800000 */
.L_x_69590:
        /* <DEDUP_REMOVED lines=8> */
.L_x_69595:
[----:B------:R3:W5:Y:S01]  /*18b0*/  LDG.E.U8 R19, desc[UR36][R4.64] ;  /* 0x0000002404137981 */ /* 0x000762000c1e1100 */
[----:B------:R-:W-:Y:S05]  /*18c0*/  BRA `(.L_x_69593) ;  /* 0x0000000c003c7947 */ /* 0x000fea0003800000 */
.L_x_69594:
[----:B------:R0:W5:Y:S01]  /*18d0*/  LDG.E.U16 R19, desc[UR36][R4.64] ;  /* 0x0000002404137981 */ /* 0x000162000c1e1500 */
[----:B------:R-:W-:Y:S05]  /*18e0*/  BRA `(.L_x_69593) ;  /* 0x0000000c00347947 */ /* 0x000fea0003800000 */
.L_x_69589:
        /* <DEDUP_REMOVED lines=10> */
.L_x_69597:
[----:B------:R-:W2:Y:S02]  /*1990*/  LDG.E.U16 R2, desc[UR36][R4.64] ;  /* 0x0000002404027981 */ /* 0x000ea4000c1e1500 */
[----:B--2---:R-:W-:-:S06]  /*19a0*/  HADD2.F32 R2, -RZ, R2.H0_H0 ;  /* 0x20000002ff027230 */ /* 0x004fcc0000004100 */
[----:B------:R-:W0:Y:S02]  /*19b0*/  F2I.S64.TRUNC R2, R2 ;  /* 0x0000000200027311 */ /* 0x000e24000020d900 */
[----:B0-----:R-:W-:Y:S01]  /*19c0*/  PRMT R19, R2, 0x7610, R19 ;  /* 0x0000761002137816 */ /* 0x001fe20000000013 */
[----:B------:R-:W-:Y:S06]  /*19d0*/  BRA `(.L_x_69593) ;  /* 0x0000000800f87947 */ /* 0x000fec0003800000 */
.L_x_69596:
        /* <DEDUP_REMOVED lines=10> */
.L_x_69599:
[----:B------:R-:W2:Y:S02]  /*1a80*/  LDG.E.U16 R4, desc[UR36][R4.64] ;  /* 0x0000002404047981 */ /* 0x000ea4000c1e1500 */
[----:B--2---:R-:W-:-:S06]  /*1a90*/  HADD2.F32 R2, -RZ, R4.H0_H0 ;  /* 0x20000004ff027230 */ /* 0x004fcc0000004100 */
[----:B------:R-:W0:Y:S02]  /*1aa0*/  F2I.S64.TRUNC R2, R2 ;  /* 0x0000000200027311 */ /* 0x000e24000020d900 */
[----:B0-----:R-:W-:Y:S01]  /*1ab0*/  PRMT R19, R2, 0x7610, R19 ;  /* 0x0000761002137816 */ /* 0x001fe20000000013 */
[----:B------:R-:W-:Y:S06]  /*1ac0*/  BRA `(.L_x_69593) ;  /* 0x0000000800bc7947 */ /* 0x000fec0003800000 */
.L_x_69598:
[----:B------:R-:W2:Y:S02]  /*1ad0*/  LDG.E.64 R2, desc[UR36][R4.64] ;  /* 0x0000002404027981 */ /* 0x000ea4000c1e1b00 */
[----:B--2---:R-:W0:Y:S02]  /*1ae0*/  F2I.S64.F64.TRUNC R2, R2 ;  /* 0x0000000200027311 */ /* 0x004e24000030d900 */
[----:B0-----:R-:W-:Y:S01]  /*1af0*/  PRMT R19, R2, 0x7610, R19 ;  /* 0x0000761002137816 */ /* 0x001fe20000000013 */
[----:B------:R-:W-:Y:S06]  /*1b00*/  BRA `(.L_x_69593) ;  /* 0x0000000800ac7947 */ /* 0x000fec0003800000 */
.L_x_69588:
        /* <DEDUP_REMOVED lines=12> */
.L_x_69602:
[----:B------:R-:W2:Y:S02]  /*1bd0*/  LDG.E.64 R4, desc[UR36][R4.64] ;  /* 0x0000002404047981 */ /* 0x000ea4000c1e1b00 */
[----:B--2---:R-:W0:Y:S02]  /*1be0*/  F2I.S64.F64.TRUNC R2, R4 ;  /* 0x0000000400027311 */ /* 0x004e24000030d900 */
[----:B0-----:R-:W-:Y:S01]  /*1bf0*/  PRMT R19, R2, 0x7610, R19 ;  /* 0x0000761002137816 */ /* 0x001fe20000000013 */
[----:B------:R-:W-:Y:S06]  /*1c00*/  BRA `(.L_x_69593) ;  /* 0x00000008006c7947 */ /* 0x000fec0003800000 */
.L_x_69601:
        /* <DEDUP_REMOVED lines=28> */
.L_x_69604:
        /* <DEDUP_REMOVED lines=15> */
.L_x_69603:
[----:B------:R-:W2:Y:S02]  /*1ec0*/  LDG.E.U16 R2, desc[UR36][R4.64] ;  /* 0x0000002404027981 */ /* 0x000ea4000c1e1500 */
[----:B--2---:R-:W-:-:S06]  /*1ed0*/  IMAD.U32 R2, R2, 0x10000, RZ ;  /* 0x0001000002027824 */ /* 0x004fcc00078e00ff */
[----:B------:R-:W0:Y:S02]  /*1ee0*/  F2I.S64.TRUNC R2, R2 ;  /* 0x0000000200027311 */ /* 0x000e24000020d900 */
[----:B0-----:R-:W-:Y:S01]  /*1ef0*/  PRMT R19, R2, 0x7610, R19 ;  /* 0x0000761002137816 */ /* 0x001fe20000000013 */
[----:B------:R-:W-:Y:S06]  /*1f00*/  BRA `(.L_x_69593) ;  /* 0x0000000400ac7947 */ /* 0x000fec0003800000 */
.L_x_69600:
        /* <DEDUP_REMOVED lines=10> */
.L_x_69607:
        /* <DEDUP_REMOVED lines=21> */
.L_x_69611:
[----:B------:R-:W-:Y:S05]  /*2100*/  BSYNC B1 ;  /* 0x0000000000017941 */ /* 0x000fea0003800000 */
.L_x_69610:
[----:B------:R-:W-:Y:S01]  /*2110*/  IMAD.SHL.U32 R2, R2, 0x100000, RZ ;  /* 0x0010000002027824 */ /* 0x000fe200078e00ff */
[----:B------:R-:W-:-:S04]  /*2120*/  LEA R3, R0, 0x3b800000, 0x17 ;  /* 0x3b80000000037811 */ /* 0x000fc800078eb8ff */
[----:B------:R-:W-:-:S07]  /*2130*/  LOP3.LUT R2, R3, R2, R4, 0xfe, !PT ;  /* 0x0000000203027212 */ /* 0x000fce00078efe04 */
.L_x_69609:
[----:B------:R-:W-:Y:S05]  /*2140*/  BSYNC B0 ;  /* 0x0000000000007941 */ /* 0x000fea0003800000 */
.L_x_69608:
[----:B------:R-:W0:Y:S02]  /*2150*/  F2I.S64.TRUNC R2, R2 ;  /* 0x0000000200027311 */ /* 0x000e24000020d900 */
[----:B0-----:R-:W-:Y:S01]  /*2160*/  PRMT R19, R2, 0x7610, R19 ;  /* 0x0000761002137816 */ /* 0x001fe20000000013 */
[----:B------:R-:W-:Y:S06]  /*2170*/  BRA `(.L_x_69593) ;  /* 0x0000000400107947 */ /* 0x000fec0003800000 */
.L_x_69606:
        /* <DEDUP_REMOVED lines=21> */
.L_x_69615:
[----:B------:R-:W-:Y:S05]  /*22d0*/  BSYNC B1 ;  /* 0x0000000000017941 */ /* 0x000fea0003800000 */
.L_x_69614:
[----:B------:R-:W-:Y:S01]  /*22e0*/  IMAD.SHL.U32 R2, R2, 0x200000, RZ ;  /* 0x0020000002027824 */ /* 0x000fe200078e00ff */
[----:B------:R-:W-:-:S04]  /*22f0*/  LEA R3, R0, 0x37800000, 0x17 ;  /* 0x3780000000037811 */ /* 0x000fc800078eb8ff */
[----:B------:R-:W-:-:S07]  /*2300*/  LOP3.LUT R2, R3, R2, R4, 0xfe, !PT ;  /* 0x0000000203027212 */ /* 0x000fce00078efe04 */
.L_x_69613:
[----:B------:R-:W-:Y:S05]  /*2310*/  BSYNC B0 ;  /* 0x0000000000007941 */ /* 0x000fea0003800000 */
.L_x_69612:
[----:B------:R-:W0:Y:S02]  /*2320*/  F2I.S64.TRUNC R2, R2 ;  /* 0x0000000200027311 */ /* 0x000e24000020d900 */
[----:B0-----:R-:W-:Y:S01]  /*2330*/  PRMT R19, R2, 0x7610, R19 ;  /* 0x0000761002137816 */ /* 0x001fe20000000013 */
[----:B------:R-:W-:Y:S06]  /*2340*/  BRA `(.L_x_69593) ;  /* 0x00000000009c7947 */ /* 0x000fec0003800000 */
.L_x_69605:
        /* <DEDUP_REMOVED lines=14> */
.L_x_69619:
[----:B------:R-:W-:Y:S05]  /*2430*/  BSYNC B0 ;  /* 0x0000000000007941 */ /* 0x000fea0003800000 */
.L_x_69618:
[----:B------:R-:W0:Y:S02]  /*2440*/  F2I.S64.TRUNC R2, R2 ;  /* 0x0000000200027311 */ /* 0x000e24000020d900 */
[----:B0-----:R-:W-:Y:S01]  /*2450*/  PRMT R19, R2, 0x7610, R19 ;  /* 0x0000761002137816 */ /* 0x001fe20000000013 */
[----:B------:R-:W-:Y:S06]  /*2460*/  BRA `(.L_x_69593) ;  /* 0x0000000000547947 */ /* 0x000fec0003800000 */
.L_x_69592:
        /* <DEDUP_REMOVED lines=16> */
.L_x_69620:
[----:B------:R-:W-:Y:S01]  /*2570*/  PRMT R19, RZ, 0x7610, R19 ;  /* 0x00007610ff137816 */ /* 0x000fe20000000013 */
[----:B------:R-:W-:Y:S06]  /*2580*/  BRA `(.L_x_69593) ;  /* 0x00000000000c7947 */ /* 0x000fec0003800000 */
.L_x_69617:
[----:B------:R2:W5:Y:S01]  /*2590*/  LDG.E.U8 R19, desc[UR36][R4.64] ;  /* 0x0000002404137981 */ /* 0x000562000c1e1100 */
[----:B------:R-:W-:Y:S05]  /*25a0*/  BRA `(.L_x_69593) ;  /* 0x0000000000047947 */ /* 0x000fea0003800000 */
.L_x_69616:
[----:B------:R1:W5:Y:S02]  /*25b0*/  LDG.E.U8 R19, desc[UR36][R4.64] ;  /* 0x0000002404137981 */ /* 0x000364000c1e1100 */
.L_x_69593:
        /* <DEDUP_REMOVED lines=17> */
.L_x_69624:
[----:B------:R3:W5:Y:S01]  /*26d0*/  LDG.E.U8 R0, desc[UR36][R4.64] ;  /* 0x0000002404007981 */ /* 0x000762000c1e1100 */
[----:B------:R-:W-:Y:S05]  /*26e0*/  BRA `(.L_x_69626) ;  /* 0x0000000c00647947 */ /* 0x000fea0003800000 */
.L_x_69623:
        /* <DEDUP_REMOVED lines=8> */
.L_x_69628:
[----:B------:R1:W5:Y:S01]  /*2770*/  LDG.E.U8 R0, desc[UR36][R4.64] ;  /* 0x0000002404007981 */ /* 0x000362000c1e1100 */
[----:B------:R-:W-:Y:S05]  /*2780*/  BRA `(.L_x_69626) ;  /* 0x0000000c003c7947 */ /* 0x000fea0003800000 */
.L_x_69627:
[----:B------:R2:W5:Y:S01]  /*2790*/  LDG.E.U16 R0, desc[UR36][R4.64] ;  /* 0x0000002404007981 */ /* 0x000562000c1e1500 */
[----:B------:R-:W-:Y:S05]  /*27a0*/  BRA `(.L_x_69626) ;  /* 0x0000000c00347947 */ /* 0x000fea0003800000 */
.L_x_69622:
        /* <DEDUP_REMOVED lines=10> */
.L_x_69630:
[----:B------:R-:W2:Y:S02]  /*2850*/  LDG.E.U16 R2, desc[UR36][R4.64] ;  /* 0x0000002404027981 */ /* 0x000ea4000c1e1500 */
[----:B--2---:R-:W-:-:S06]  /*2860*/  HADD2.F32 R2, -RZ, R2.H0_H0 ;  /* 0x20000002ff027230 */ /* 0x004fcc0000004100 */
[----:B------:R-:W0:Y:S02]  /*2870*/  F2I.S64.TRUNC R2, R2 ;  /* 0x0000000200027311 */ /* 0x000e24000020d900 */
[----:B0-----:R-:W-:Y:S01]  /*2880*/  PRMT R0, R2, 0x7610, R0 ;  /* 0x0000761002007816 */ /* 0x001fe20000000000 */
[----:B------:R-:W-:Y:S06]  /*2890*/  BRA `(.L_x_69626) ;  /* 0x0000000800f87947 */ /* 0x000fec0003800000 */
.L_x_69629:
        /* <DEDUP_REMOVED lines=10> */
.L_x_69632:
[----:B------:R-:W2:Y:S02]  /*2940*/  LDG.E.U16 R4, desc[UR36][R4.64] ;  /* 0x0000002404047981 */ /* 0x000ea4000c1e1500 */
[----:B--2---:R-:W-:-:S06]  /*2950*/  HADD2.F32 R2, -RZ, R4.H0_H0 ;  /* 0x20000004ff027230 */ /* 0x004fcc0000004100 */
[----:B------:R-:W0:Y:S02]  /*2960*/  F2I.S64.TRUNC R2, R2 ;  /* 0x0000000200027311 */ /* 0x000e24000020d900 */
[----:B0-----:R-:W-:Y:S01]  /*2970*/  PRMT R0, R2, 0x7610, R0 ;  /* 0x0000761002007816 */ /* 0x001fe20000000000 */
[----:B------:R-:W-:Y:S06]  /*2980*/  BRA `(.L_x_69626) ;  /* 0x0000000800bc7947 */ /* 0x000fec0003800000 */
.L_x_69631:
[----:B------:R-:W2:Y:S02]  /*2990*/  LDG.E.64 R2, desc[UR36][R4.64] ;  /* 0x0000002404027981 */ /* 0x000ea4000c1e1b00 */
[----:B--2---:R-:W0:Y:S02]  /*29a0*/  F2I.S64.F64.TRUNC R2, R2 ;  /* 0x0000000200027311 */ /* 0x004e24000030d900 */
[----:B0-----:R-:W-:Y:S01]  /*29b0*/  PRMT R0, R2, 0x7610, R0 ;  /* 0x0000761002007816 */ /* 0x001fe20000000000 */
[----:B------:R-:W-:Y:S06]  /*29c0*/  BRA `(.L_x_69626) ;  /* 0x0000000800ac7947 */ /* 0x000fec0003800000 */
.L_x_69621:
        /* <DEDUP_REMOVED lines=12> */
.L_x_69635:
[----:B------:R-:W2:Y:S02]  /*2a90*/  LDG.E.64 R4, desc[UR36][R4.64] ;  /* 0x0000002404047981 */ /* 0x000ea4000c1e1b00 */
[----:B--2---:R-:W0:Y:S02]  /*2aa0*/  F2I.S64.F64.TRUNC R2, R4 ;  /* 0x0000000400027311 */ /* 0x004e24000030d900 */
[----:B0-----:R-:W-:Y:S01]  /*2ab0*/  PRMT R0, R2, 0x7610, R0 ;  /* 0x0000761002007816 */ /* 0x001fe20000000000 */
[----:B------:R-:W-:Y:S06]  /*2ac0*/  BRA `(.L_x_69626) ;  /* 0x00000008006c7947 */ /* 0x000fec0003800000 */
.L_x_69634:
        /* <DEDUP_REMOVED lines=28> */
.L_x_69637:
        /* <DEDUP_REMOVED lines=15> */
.L_x_69636:
[----:B------:R-:W2:Y:S02]  /*2d80*/  LDG.E.U16 R2, desc[UR36][R4.64] ;  /* 0x0000002404027981 */ /* 0x000ea4000c1e1500 */
[----:B--2---:R-:W-:-:S06]  /*2d90*/  IMAD.U32 R2, R2, 0x10000, RZ ;  /* 0x0001000002027824 */ /* 0x004fcc00078e00ff */
[----:B------:R-:W0:Y:S02]  /*2da0*/  F2I.S64.TRUNC R2, R2 ;  /* 0x0000000200027311 */ /* 0x000e24000020d900 */
[----:B0-----:R-:W-:Y:S01]  /*2db0*/  PRMT R0, R2, 0x7610, R0 ;  /* 0x0000761002007816 */ /* 0x001fe20000000000 */
[----:B------:R-:W-:Y:S06]  /*2dc0*/  BRA `(.L_x_69626) ;  /* 0x0000000400ac7947 */ /* 0x000fec0003800000 */
.L_x_69633:
        /* <DEDUP_REMOVED lines=10> */
.L_x_69640:
        /* <DEDUP_REMOVED lines=21> */
.L_x_69644:
[----:B------:R-:W-:Y:S05]  /*2fc0*/  BSYNC B1 ;  /* 0x0000000000017941 */ /* 0x000fea0003800000 */
.L_x_69643:
[----:B------:R-:W-:Y:S01]  /*2fd0*/  IMAD.SHL.U32 R2, R2, 0x100000, RZ ;  /* 0x0010000002027824 */ /* 0x000fe200078e00ff */
[----:B------:R-:W-:-:S04]  /*2fe0*/  LEA R3, R0, 0x3b800000, 0x17 ;  /* 0x3b80000000037811 */ /* 0x000fc800078eb8ff */
[----:B------:R-:W-:-:S07]  /*2ff0*/  LOP3.LUT R2, R3, R2, R4, 0xfe, !PT ;  /* 0x0000000203027212 */ /* 0x000fce00078efe04 */
.L_x_69642:
[----:B------:R-:W-:Y:S05]  /*3000*/  BSYNC B0 ;  /* 0x0000000000007941 */ /* 0x000fea0003800000 */
.L_x_69641:
[----:B------:R-:W0:Y:S02]  /*3010*/  F2I.S64.TRUNC R2, R2 ;  /* 0x0000000200027311 */ /* 0x000e24000020d900 */
[----:B0-----:R-:W-:Y:S01]  /*3020*/  PRMT R0, R2, 0x7610, R0 ;  /* 0x0000761002007816 */ /* 0x001fe20000000000 */
[----:B------:R-:W-:Y:S06]  /*3030*/  BRA `(.L_x_69626) ;  /* 0x0000000400107947 */ /* 0x000fec0003800000 */
.L_x_69639:
        /* <DEDUP_REMOVED lines=21> */
.L_x_69648:
[----:B------:R-:W-:Y:S05]  /*3190*/  BSYNC B1 ;  /* 0x0000000000017941 */ /* 0x000fea0003800000 */
.L_x_69647:
[----:B------:R-:W-:Y:S01]  /*31a0*/  IMAD.SHL.U32 R2, R2, 0x200000, RZ ;  /* 0x0020000002027824 */ /* 0x000fe200078e00ff */
[----:B------:R-:W-:-:S04]  /*31b0*/  LEA R3, R0, 0x37800000, 0x17 ;  /* 0x3780000000037811 */ /* 0x000fc800078eb8ff */
[----:B------:R-:W-:-:S07]  /*31c0*/  LOP3.LUT R2, R3, R2, R4, 0xfe, !PT ;  /* 0x0000000203027212 */ /* 0x000fce00078efe04 */
.L_x_69646:
[----:B------:R-:W-:Y:S05]  /*31d0*/  BSYNC B0 ;  /* 0x0000000000007941 */ /* 0x000fea0003800000 */
.L_x_69645:
[----:B------:R-:W0:Y:S02]  /*31e0*/  F2I.S64.TRUNC R2, R2 ;  /* 0x0000000200027311 */ /* 0x000e24000020d900 */
[----:B0-----:R-:W-:Y:S01]  /*31f0*/  PRMT R0, R2, 0x7610, R0 ;  /* 0x0000761002007816 */ /* 0x001fe20000000000 */
[----:B------:R-:W-:Y:S06]  /*3200*/  BRA `(.L_x_69626) ;  /* 0x00000000009c7947 */ /* 0x000fec0003800000 */
.L_x_69638:
        /* <DEDUP_REMOVED lines=14> */
.L_x_69652:
[----:B------:R-:W-:Y:S05]  /*32f0*/  BSYNC B0 ;  /* 0x0000000000007941 */ /* 0x000fea0003800000 */
.L_x_69651:
[----:B------:R-:W0:Y:S02]  /*3300*/  F2I.S64.TRUNC R2, R2 ;  /* 0x0000000200027311 */ /* 0x000e24000020d900 */
[----:B0-----:R-:W-:Y:S01]  /*3310*/  PRMT R0, R2, 0x7610, R0 ;  /* 0x0000761002007816 */ /* 0x001fe20000000000 */
[----:B------:R-:W-:Y:S06]  /*3320*/  BRA `(.L_x_69626) ;  /* 0x0000000000547947 */ /* 0x000fec0003800000 */
.L_x_69625:
        /* <DEDUP_REMOVED lines=16> */
.L_x_69653:
[----:B------:R-:W-:Y:S01]  /*3430*/  PRMT R0, RZ, 0x7610, R0 ;  /* 0x00007610ff007816 */ /* 0x000fe20000000000 */
[----:B------:R-:W-:Y:S06]  /*3440*/  BRA `(.L_x_69626) ;  /* 0x00000000000c7947 */ /* 0x000fec0003800000 */
.L_x_69650:
[----:B------:R0:W5:Y:S01]  /*3450*/  LDG.E.U8 R0, desc[UR36][R4.64] ;  /* 0x0000002404007981 */ /* 0x000162000c1e1100 */
[----:B------:R-:W-:Y:S05]  /*3460*/  BRA `(.L_x_69626) ;  /* 0x0000000000047947 */ /* 0x000fea0003800000 */
.L_x_69649:
[----:B------:R0:W5:Y:S02]  /*3470*/  LDG.E.U8 R0, desc[UR36][R4.64] ;  /* 0x0000002404007981 */ /* 0x000164000c1e1100 */
.L_x_69626:
[----:B01234-:R-:W0:Y:S01]  /*3480*/  LDC.U8 R5, c[0x0][0x498] ;  /* 0x00012600ff057b82 */ /* 0x01fe220000000000 */
[----:B-----5:R-:W-:Y:S01]  /*3490*/  LOP3.LUT P1, RZ, R0, 0xff, RZ, 0xc0, !PT ;  /* 0x000000ff00ff7812 */ /* 0x020fe2000782c0ff */
[----:B------:R-:W-:Y:S01]  /*34a0*/  BSSY B0, `(.L_x_69654) ;  /* 0x0000012000007945 */ /* 0x000fe20003800000 */
[----:B------:R-:W-:Y:S01]  /*34b0*/  IMAD.MOV.U32 R3, RZ, RZ, 0x1 ;  /* 0x00000001ff037424 */ /* 0x000fe200078e00ff */
[----:B0-----:R-:W-:-:S04]  /*34c0*/  PRMT R4, R5, 0x9910, RZ ;  /* 0x0000991005047816 */ /* 0x001fc800000000ff */
[----:B------:R-:W-:-:S06]  /*34d0*/  ISETP.GT.AND P0, PT, R4, 0x9, PT ;  /* 0x000000090400780c */ /* 0x000fcc0003f04270 */
[----:B------:R-:W-:Y:S07]  /*34e0*/  @!P1 BRA `(.L_x_69655) ;  /* 0x0000000000349947 */ /* 0x000fee0003800000 */
[----:B------:R-:W-:-:S07]  /*34f0*/  IMAD.MOV.U32 R3, RZ, RZ, 0x1 ;  /* 0x00000001ff037424 */ /* 0x000fce00078e00ff */
.L_x_69656:
        /* <DEDUP_REMOVED lines=12> */
.L_x_69655:
[----:B------:R-:W-:Y:S05]  /*35c0*/  BSYNC B0 ;  /* 0x0000000000007941 */ /* 0x000fea0003800000 */
.L_x_69654:
        /* <DEDUP_REMOVED lines=11> */
.L_x_69660:
[----:B------:R0:W-:Y:S01]  /*3680*/  STG.E.U8 desc[UR36][R16.64], R3 ;  /* 0x0000000310007986 */ /* 0x0001e2000c101124 */
[----:B------:R-:W-:Y:S05]  /*3690*/  BRA `(.L_x_69662) ;  /* 0x0000000c00987947 */ /* 0x000fea0003800000 */
.L_x_69659:
        /* <DEDUP_REMOVED lines=10> */
.L_x_69664:
[----:B------:R-:W-:-:S05]  /*3740*/  LOP3.LUT R3, R3, 0xff, RZ, 0xc0, !PT ;  /* 0x000000ff03037812 */ /* 0x000fca00078ec0ff */
[----:B------:R0:W-:Y:S01]  /*3750*/  STG.E desc[UR36][R16.64], R3 ;  /* 0x0000000310007986 */ /* 0x0001e2000c101924 */
[----:B------:R-:W-:Y:S05]  /*3760*/  BRA `(.L_x_69662) ;  /* 0x0000000c00647947 */ /* 0x000fea0003800000 */
.L_x_69663:
[----:B------:R-:W-:-:S05]  /*3770*/  LOP3.LUT R3, R3, 0xff, RZ, 0xc0, !PT ;  /* 0x000000ff03037812 */ /* 0x000fca00078ec0ff */
[----:B------:R0:W-:Y:S01]  /*3780*/  STG.E.U16 desc[UR36][R16.64], R3 ;  /* 0x0000000310007986 */ /* 0x0001e2000c101524 */
[----:B------:R-:W-:Y:S05]  /*3790*/  BRA `(.L_x_69662) ;  /* 0x0000000c00587947 */ /* 0x000fea0003800000 */
.L_x_69658:
        /* <DEDUP_REMOVED lines=10> */
.L_x_69666:
[----:B------:R-:W-:-:S04]  /*3840*/  LOP3.LUT R3, R3, 0xff, RZ, 0xc0, !PT ;  /* 0x000000ff03037812 */ /* 0x000fc800078ec0ff */
[----:B------:R-:W0:Y:S02]  /*3850*/  I2F.U16 R0, R3 ;  /* 0x0000000300007306 */ /* 0x000e240000101000 */
[----:B0-----:R-:W-:-:S05]  /*3860*/  F2FP.F16.F32.PACK_AB R0, RZ, R0 ;  /* 0x00000000ff00723e */ /* 0x001fca00000000ff */
[----:B------:R0:W-:Y:S01]  /*3870*/  STG.E.U16 desc[UR36][R16.64], R0 ;  /* 0x0000000010007986 */ /* 0x0001e2000c101524 */
[----:B------:R-:W-:Y:S05]  /*3880*/  BRA `(.L_x_69662) ;  /* 0x0000000c001c7947 */ /* 0x000fea0003800000 */
.L_x_69665:
        /* <DEDUP_REMOVED lines=11> */
.L_x_69668:
[----:B------:R-:W-:-:S06]  /*3940*/  LOP3.LUT R3, R3, 0xff, RZ, 0xc0, !PT ;  /* 0x000000ff03037812 */ /* 0x000fcc00078ec0ff */
[----:B------:R-:W0:Y:S02]  /*3950*/  I2F.U16 R3, R3 ;  /* 0x0000000300037306 */ /* 0x000e240000101000 */
[----:B0-----:R-:W-:-:S04]  /*3960*/  F2FP.F16.F32.PACK_AB R3, RZ, R3 ;  /* 0x00000003ff03723e */ /* 0x001fc800000000ff */
[----:B------:R-:W-:-:S05]  /*3970*/  PRMT R3, R3, 0x5410, RZ ;  /* 0x0000541003037816 */ /* 0x000fca00000000ff */
[----:B------:R0:W-:Y:S01]  /*3980*/  STG.E desc[UR36][R16.64], R3 ;  /* 0x0000000310007986 */ /* 0x0001e2000c101924 */
[----:B------:R-:W-:Y:S05]  /*3990*/  BRA `(.L_x_69662) ;  /* 0x0000000800d87947 */ /* 0x000fea0003800000 */
.L_x_69667:
[----:B------:R-:W-:-:S06]  /*39a0*/  LOP3.LUT R3, R3, 0xff, RZ, 0xc0, !PT ;  /* 0x000000ff03037812 */ /* 0x000fcc00078ec0ff */
[----:B------:R-:W0:Y:S02]  /*39b0*/  I2F.F64.U16 R2, R3 ;  /* 0x0000000300027312 */ /* 0x000e240000101800 */
[----:B0-----:R0:W-:Y:S01]  /*39c0*/  STG.E.64 desc[UR36][R16.64], R2 ;  /* 0x0000000210007986 */ /* 0x0011e2000c101b24 */
[----:B------:R-:W-:Y:S05]  /*39d0*/  BRA `(.L_x_69662) ;  /* 0x0000000800c87947 */ /* 0x000fea0003800000 */
.L_x_69657:
        /* <DEDUP_REMOVED lines=12> */
.L_x_69671:
[----:B------:R-:W-:Y:S02]  /*3aa0*/  LOP3.LUT R4, R3, 0xff, RZ, 0xc0, !PT ;  /* 0x000000ff03047812 */ /* 0x000fe400078ec0ff */
[----:B------:R-:W-:-:S04]  /*3ab0*/  CS2R R6, SRZ ;  /* 0x0000000000067805 */ /* 0x000fc8000001ff00 */
[----:B------:R-:W0:Y:S02]  /*3ac0*/  I2F.F64.U16 R4, R4 ;  /* 0x0000000400047312 */ /* 0x000e240000101800 */
[----:B0-----:R0:W-:Y:S01]  /*3ad0*/  STG.E.128 desc[UR36][R16.64], R4 ;  /* 0x0000000410007986 */ /* 0x0011e2000c101d24 */
[----:B------:R-:W-:Y:S05]  /*3ae0*/  BRA `(.L_x_69662) ;  /* 0x0000000800847947 */ /* 0x000fea0003800000 */
.L_x_69670:
        /* <DEDUP_REMOVED lines=22> */
.L_x_69675:
[----:B------:R-:W-:Y:S05]  /*3c50*/  BSYNC B0 ;  /* 0x0000000000007941 */ /* 0x000fea0003800000 */
.L_x_69674:
[----:B------:R-:W-:-:S05]  /*3c60*/  LOP3.LUT R3, R0, R3, RZ, 0xfc, !PT ;  /* 0x0000000300037212 */ /* 0x000fca00078efcff */
[----:B------:R0:W-:Y:S01]  /*3c70*/  STG.E.U8 desc[UR36][R16.64], R3 ;  /* 0x0000000310007986 */ /* 0x0001e2000c101124 */
[----:B------:R-:W-:Y:S05]  /*3c80*/  BRA `(.L_x_69662) ;  /* 0x00000008001c7947 */ /* 0x000fea0003800000 */
.L_x_69673:
        /* <DEDUP_REMOVED lines=14> */
.L_x_69677:
[----:B------:R-:W-:Y:S01]  /*3d70*/  IMAD.MOV.U32 R0, RZ, RZ, 0x7f ;  /* 0x0000007fff007424 */ /* 0x000fe200078e00ff */
[----:B------:R-:W-:-:S04]  /*3d80*/  ISETP.GT.U32.AND P0, PT, R2, 0x7f800000, PT ;  /* 0x7f8000000200780c */ /* 0x000fc80003f04070 */
[----:B------:R-:W-:-:S09]  /*3d90*/  SEL R0, R0, 0x7c, P0 ;  /* 0x0000007c00007807 */ /* 0x000fd20000000000 */
.L_x_69678:
[----:B------:R-:W-:Y:S05]  /*3da0*/  BSYNC B0 ;  /* 0x0000000000007941 */ /* 0x000fea0003800000 */
.L_x_69676:
[----:B------:R-:W-:-:S04]  /*3db0*/  LOP3.LUT R2, R3, 0x80000000, RZ, 0xc0, !PT ;  /* 0x8000000003027812 */ /* 0x000fc800078ec0ff */
[----:B------:R-:W-:-:S04]  /*3dc0*/  SHF.R.U32.HI R3, RZ, 0x18, R2 ;  /* 0x00000018ff037819 */ /* 0x000fc80000011602 */
[----:B------:R-:W-:-:S05]  /*3dd0*/  LOP3.LUT R3, R0, R3, RZ, 0xfc, !PT ;  /* 0x0000000300037212 */ /* 0x000fca00078efcff */
[----:B------:R0:W-:Y:S01]  /*3de0*/  STG.E.U8 desc[UR36][R16.64], R3 ;  /* 0x0000000310007986 */ /* 0x0001e2000c101124 */
[----:B------:R-:W-:Y:S05]  /*3df0*/  BRA `(.L_x_69662) ;  /* 0x0000000400c07947 */ /* 0x000fea0003800000 */
.L_x_69672:
[----:B------:R-:W-:-:S04]  /*3e00*/  LOP3.LUT R3, R3, 0xff, RZ, 0xc0, !PT ;  /* 0x000000ff03037812 */ /* 0x000fc800078ec0ff */
[----:B------:R-:W0:Y:S02]  /*3e10*/  I2F.U16 R0, R3 ;  /* 0x0000000300007306 */ /* 0x000e240000101000 */
[----:B0-----:R-:W-:-:S05]  /*3e20*/  F2FP.BF16.F32.PACK_AB R0, RZ, R0 ;  /* 0x00000000ff00723e */ /* 0x001fca00000010ff */
[----:B------:R0:W-:Y:S01]  /*3e30*/  STG.E.U16 desc[UR36][R16.64], R0 ;  /* 0x0000000010007986 */ /* 0x0001e2000c101524 */
[----:B------:R-:W-:Y:S05]  /*3e40*/  BRA `(.L_x_69662) ;  /* 0x0000000400ac7947 */ /* 0x000fea0003800000 */
.L_x_69669:
        /* <DEDUP_REMOVED lines=11> */
.L_x_69681:
        /* <DEDUP_REMOVED lines=18> */
.L_x_69684:
[----:B------:R-:W-:-:S04]  /*4020*/  LOP3.LUT R2, R3, 0x80000000, RZ, 0xc0, !PT ;  /* 0x8000000003027812 */ /* 0x000fc800078ec0ff */
[----:B------:R-:W-:-:S04]  /*4030*/  SHF.R.U32.HI R3, RZ, 0x18, R2 ;  /* 0x00000018ff037819 */ /* 0x000fc80000011602 */
[----:B------:R-:W-:-:S04]  /*4040*/  LOP3.LUT R0, R0, R3, RZ, 0xfc, !PT ;  /* 0x0000000300007212 */ /* 0x000fc800078efcff */
[----:B------:R-:W-:-:S07]  /*4050*/  PRMT R8, R0, 0x7610, R8 ;  /* 0x0000761000087816 */ /* 0x000fce0000000008 */
.L_x_69683:
[----:B------:R-:W-:Y:S05]  /*4060*/  BSYNC B0 ;  /* 0x0000000000007941 */ /* 0x000fea0003800000 */
.L_x_69682:
[----:B------:R3:W-:Y:S01]  /*4070*/  STG.E.U8 desc[UR36][R16.64], R8 ;  /* 0x0000000810007986 */ /* 0x0007e2000c101124 */
[----:B------:R-:W-:Y:S05]  /*4080*/  BRA `(.L_x_69662) ;  /* 0x00000004001c7947 */ /* 0x000fea0003800000 */
.L_x_69680:
        /* <DEDUP_REMOVED lines=18> */
.L_x_69687:
[----:B------:R-:W-:-:S04]  /*41b0*/  LOP3.LUT R2, R3, 0x80000000, RZ, 0xc0, !PT ;  /* 0x8000000003027812 */ /* 0x000fc800078ec0ff */
[----:B------:R-:W-:-:S04]  /*41c0*/  SHF.R.U32.HI R3, RZ, 0x18, R2 ;  /* 0x00000018ff037819 */ /* 0x000fc80000011602 */
[----:B------:R-:W-:-:S04]  /*41d0*/  LOP3.LUT R0, R0, R3, RZ, 0xfc, !PT ;  /* 0x0000000300007212 */ /* 0x000fc800078efcff */
[----:B------:R-:W-:-:S07]  /*41e0*/  PRMT R8, R0, 0x7610, R8 ;  /* 0x0000761000087816 */ /* 0x000fce0000000008 */
.L_x_69686:
[----:B------:R-:W-:Y:S05]  /*41f0*/  BSYNC B0 ;  /* 0x0000000000007941 */ /* 0x000fea0003800000 */
.L_x_69685:
[----:B------:R0:W-:Y:S01]  /*4200*/  STG.E.U8 desc[UR36][R16.64], R8 ;  /* 0x0000000810007986 */ /* 0x0001e2000c101124 */
[----:B------:R-:W-:Y:S05]  /*4210*/  BRA `(.L_x_69662) ;  /* 0x0000000000b87947 */ /* 0x000fea0003800000 */
.L_x_69679:
        /* <DEDUP_REMOVED lines=23> */
.L_x_69661:
        /* <DEDUP_REMOVED lines=16> */
.L_x_69690:
[----:B------:R-:W-:Y:S05]  /*4490*/  BRA `(.L_x_69662) ;  /* 0x0000000000187947 */ /* 0x000fea0003800000 */
.L_x_69689:
[----:B------:R-:W-:Y:S01]  /*44a0*/  LOP3.LUT R2, R3, 0xff, RZ, 0xc0, !PT ;  /* 0x000000ff03027812 */ /* 0x000fe200078ec0ff */
[----:B------:R-:W-:-:S05]  /*44b0*/  IMAD.MOV.U32 R3, RZ, RZ, RZ ;  /* 0x000000ffff037224 */ /* 0x000fca00078e00ff */
[----:B------:R2:W-:Y:S01]  /*44c0*/  STG.E.64 desc[UR36][R16.64], R2 ;  /* 0x0000000210007986 */ /* 0x0005e2000c101b24 */
[----:B------:R-:W-:Y:S05]  /*44d0*/  BRA `(.L_x_69662) ;  /* 0x0000000000087947 */ /* 0x000fea0003800000 */
.L_x_69688:
[----:B------:R-:W-:-:S05]  /*44e0*/  LOP3.LUT R3, R3, 0xff, RZ, 0xc0, !PT ;  /* 0x000000ff03037812 */ /* 0x000fca00078ec0ff */
[----:B------:R0:W-:Y:S02]  /*44f0*/  STG.E desc[UR36][R16.64], R3 ;  /* 0x0000000310007986 */ /* 0x0001e4000c101924 */
.L_x_69662:
[----:B------:R-:W-:-:S04]  /*4500*/  IMAD R18, R18, 0x200, R23 ;  /* 0x0000020012127824 */ /* 0x000fc800078e0217 */
[----:B------:R-:W-:-:S07]  /*4510*/  VIADD R19, R18, 0x80 ;  /* 0x0000008012137836 */ /* 0x000fce0000000000 */
.L_x_69586:
[----:B------:R-:W-:Y:S05]  /*4520*/  BSYNC B6 ;  /* 0x0000000000067941 */ /* 0x000fea0003800000 */
.L_x_69585:
        /* <DEDUP_REMOVED lines=358> */
.L_x_69693:
        /* <DEDUP_REMOVED lines=20> */
.L_x_69697:
[----:B------:R0:W5:Y:S01]  /*5cd0*/  LDG.E.U8 R22, desc[UR36][R4.64] ;  /* 0x0000002404167981 */ /* 0x000162000c1e1100 */
[----:B------:R-:W-:Y:S05]  /*5ce0*/  BRA `(.L_x_69699) ;  /* 0x0000000c00647947 */ /* 0x000fea0003800000 */
.L_x_69696:
        /* <DEDUP_REMOVED lines=8> */
.L_x_69701:
[----:B------:R3:W5:Y:S01]  /*5d70*/  LDG.E.U8 R22, desc[UR36][R4.64] ;  /* 0x0000002404167981 */ /* 0x000762000c1e1100 */
[----:B------:R-:W-:Y:S05]  /*5d80*/  BRA `(.L_x_69699) ;  /* 0x0000000c003c7947 */ /* 0x000fea0003800000 */
.L_x_69700:
[----:B------:R2:W5:Y:S01]  /*5d90*/  LDG.E.U16 R22, desc[UR36][R4.64] ;  /* 0x0000002404167981 */ /* 0x000562000c1e1500 */
[----:B------:R-:W-:Y:S05]  /*5da0*/  BRA `(.L_x_69699) ;  /* 0x0000000c00347947 */ /* 0x000fea0003800000 */
.L_x_69695:
        /* <DEDUP_REMOVED lines=10> */
.L_x_69703:
[----:B------:R-:W2:Y:S02]  /*5e50*/  LDG.E.U16 R2, desc[UR36][R4.64] ;  /* 0x0000002404027981 */ /* 0x000ea4000c1e1500 */
[----:B--2---:R-:W-:-:S06]  /*5e60*/  HADD2.F32 R2, -RZ, R2.H0_H0 ;  /* 0x20000002ff027230 */ /* 0x004fcc0000004100 */
[----:B------:R-:W0:Y:S02]  /*5e70*/  F2I.S64.TRUNC R2, R2 ;  /* 0x0000000200027311 */ /* 0x000e24000020d900 */
[----:B0-----:R-:W-:Y:S01]  /*5e80*/  PRMT R22, R2, 0x7610, R22 ;  /* 0x0000761002167816 */ /* 0x001fe20000000016 */
[----:B------:R-:W-:Y:S06]  /*5e90*/  BRA `(.L_x_69699) ;  /* 0x0000000800f87947 */ /* 0x000fec0003800000 */
.L_x_69702:
        /* <DEDUP_REMOVED lines=10> */
.L_x_69705:
[----:B------:R-:W2:Y:S02]  /*5f40*/  LDG.E.U16 R4, desc[UR36][R4.64] ;  /* 0x0000002404047981 */ /* 0x000ea4000c1e1500 */
[----:B--2---:R-:W-:-:S06]  /*5f50*/  HADD2.F32 R2, -RZ, R4.H0_H0 ;  /* 0x20000004ff027230 */ /* 0x004fcc0000004100 */
[----:B------:R-:W0:Y:S02]  /*5f60*/  F2I.S64.TRUNC R2, R2 ;  /* 0x0000000200027311 */ /* 0x000e24000020d900 */
[----:B0-----:R-:W-:Y:S01]  /*5f70*/  PRMT R22, R2, 0x7610, R22 ;  /* 0x0000761002167816 */ /* 0x001fe20000000016 */
[----:B------:R-:W-:Y:S06]  /*5f80*/  BRA `(.L_x_69699) ;  /* 0x0000000800bc7947 */ /* 0x000fec0003800000 */
.L_x_69704:
[----:B------:R-:W2:Y:S02]  /*5f90*/  LDG.E.64 R2, desc[UR36][R4.64] ;  /* 0x0000002404027981 */ /* 0x000ea4000c1e1b00 */
[----:B--2---:R-:W0:Y:S02]  /*5fa0*/  F2I.S64.F64.TRUNC R2, R2 ;  /* 0x0000000200027311 */ /* 0x004e24000030d900 */
[----:B0-----:R-:W-:Y:S01]  /*5fb0*/  PRMT R22, R2, 0x7610, R22 ;  /* 0x0000761002167816 */ /* 0x001fe20000000016 */
[----:B------:R-:W-:Y:S06]  /*5fc0*/  BRA `(.L_x_69699) ;  /* 0x0000000800ac7947 */ /* 0x000fec0003800000 */
.L_x_69694:
        /* <DEDUP_REMOVED lines=12> */
.L_x_69708:
[----:B------:R-:W2:Y:S02]  /*6090*/  LDG.E.64 R4, desc[UR36][R4.64] ;  /* 0x0000002404047981 */ /* 0x000ea4000c1e1b00 */
[----:B--2---:R-:W0:Y:S02]  /*60a0*/  F2I.S64.F64.TRUNC R2, R4 ;  /* 0x0000000400027311 */ /* 0x004e24000030d900 */
[----:B0-----:R-:W-:Y:S01]  /*60b0*/  PRMT R22, R2, 0x7610, R22 ;  /* 0x0000761002167816 */ /* 0x001fe20000000016 */
[----:B------:R-:W-:Y:S06]  /*60c0*/  BRA `(.L_x_69699) ;  /* 0x00000008006c7947 */ /* 0x000fec0003800000 */
.L_x_69707:
        /* <DEDUP_REMOVED lines=28> */
.L_x_69710:
        /* <DEDUP_REMOVED lines=15> */
.L_x_69709:
[----:B------:R-:W2:Y:S02]  /*6380*/  LDG.E.U16 R2, desc[UR36][R4.64] ;  /* 0x0000002404027981 */ /* 0x000ea4000c1e1500 */
[----:B--2---:R-:W-:-:S06]  /*6390*/  IMAD.U32 R2, R2, 0x10000, RZ ;  /* 0x0001000002027824 */ /* 0x004fcc00078e00ff */
[----:B------:R-:W0:Y:S02]  /*63a0*/  F2I.S64.TRUNC R2, R2 ;  /* 0x0000000200027311 */ /* 0x000e24000020d900 */
[----:B0-----:R-:W-:Y:S01]  /*63b0*/  PRMT R22, R2, 0x7610, R22 ;  /* 0x0000761002167816 */ /* 0x001fe20000000016 */
[----:B------:R-:W-:Y:S06]  /*63c0*/  BRA `(.L_x_69699) ;  /* 0x0000000400ac7947 */ /* 0x000fec0003800000 */
.L_x_69706:
        /* <DEDUP_REMOVED lines=10> */
.L_x_69713:
        /* <DEDUP_REMOVED lines=21> */
.L_x_69717:
[----:B------:R-:W-:Y:S05]  /*65c0*/  BSYNC B1 ;  /* 0x0000000000017941 */ /* 0x000fea0003800000 */
.L_x_69716:
[----:B------:R-:W-:Y:S01]  /*65d0*/  IMAD.SHL.U32 R2, R2, 0x100000, RZ ;  /* 0x0010000002027824 */ /* 0x000fe200078e00ff */
[----:B------:R-:W-:-:S04]  /*65e0*/  LEA R3, R0, 0x3b800000, 0x17 ;  /* 0x3b80000000037811 */ /* 0x000fc800078eb8ff */
[----:B------:R-:W-:-:S07]  /*65f0*/  LOP3.LUT R2, R3, R2, R4, 0xfe, !PT ;  /* 0x0000000203027212 */ /* 0x000fce00078efe04 */
.L_x_69715:
[----:B------:R-:W-:Y:S05]  /*6600*/  BSYNC B0 ;  /* 0x0000000000007941 */ /* 0x000fea0003800000 */
.L_x_69714:
[----:B------:R-:W0:Y:S02]  /*6610*/  F2I.S64.TRUNC R2, R2 ;  /* 0x0000000200027311 */ /* 0x000e24000020d900 */
[----:B0-----:R-:W-:Y:S01]  /*6620*/  PRMT R22, R2, 0x7610, R22 ;  /* 0x0000761002167816 */ /* 0x001fe20000000016 */
[----:B------:R-:W-:Y:S06]  /*6630*/  BRA `(.L_x_69699) ;  /* 0x0000000400107947 */ /* 0x000fec0003800000 */
.L_x_69712:
        /* <DEDUP_REMOVED lines=21> */
.L_x_69721:
[----:B------:R-:W-:Y:S05]  /*6790*/  BSYNC B1 ;  /* 0x0000000000017941 */ /* 0x000fea0003800000 */
.L_x_69720:
[----:B------:R-:W-:Y:S01]  /*67a0*/  IMAD.SHL.U32 R2, R2, 0x200000, RZ ;  /* 0x0020000002027824 */ /* 0x000fe200078e00ff */
[----:B------:R-:W-:-:S04]  /*67b0*/  LEA R3, R0, 0x37800000, 0x17 ;  /* 0x3780000000037811 */ /* 0x000fc800078eb8ff */
[----:B------:R-:W-:-:S07]  /*67c0*/  LOP3.LUT R2, R3, R2, R4, 0xfe, !PT ;  /* 0x0000000203027212 */ /* 0x000fce00078efe04 */
.L_x_69719:
[----:B------:R-:W-:Y:S05]  /*67d0*/  BSYNC B0 ;  /* 0x0000000000007941 */ /* 0x000fea0003800000 */
.L_x_69718:
[----:B------:R-:W0:Y:S02]  /*67e0*/  F2I.S64.TRUNC R2, R2 ;  /* 0x0000000200027311 */ /* 0x000e24000020d900 */
[----:B0-----:R-:W-:Y:S01]  /*67f0*/  PRMT R22, R2, 0x7610, R22 ;  /* 0x0000761002167816 */ /* 0x001fe20000000016 */
[----:B------:R-:W-:Y:S06]  /*6800*/  BRA `(.L_x_69699) ;  /* 0x00000000009c7947 */ /* 0x000fec0003800000 */
.L_x_69711:
        /* <DEDUP_REMOVED lines=14> */
.L_x_69725:
[----:B------:R-:W-:Y:S05]  /*68f0*/  BSYNC B0 ;  /* 0x0000000000007941 */ /* 0x000fea0003800000 */
.L_x_69724:
[----:B------:R-:W0:Y:S02]  /*6900*/  F2I.S64.TRUNC R2, R2 ;  /* 0x0000000200027311 */ /* 0x000e24000020d900 */
[----:B0-----:R-:W-:Y:S01]  /*6910*/  PRMT R22, R2, 0x7610, R22 ;  /* 0x0000761002167816 */ /* 0x001fe20000000016 */
[----:B------:R-:W-:Y:S06]  /*6920*/  BRA `(.L_x_69699) ;  /* 0x0000000000547947 */ /* 0x000fec0003800000 */
.L_x_69698:
        /* <DEDUP_REMOVED lines=16> */
.L_x_69726:
[----:B------:R-:W-:Y:S01]  /*6a30*/  PRMT R22, RZ, 0x7610, R22 ;  /* 0x00007610ff167816 */ /* 0x000fe20000000016 */
[----:B------:R-:W-:Y:S06]  /*6a40*/  BRA `(.L_x_69699) ;  /* 0x00000000000c7947 */ /* 0x000fec0003800000 */
.L_x_69723:
[----:B------:R0:W5:Y:S01]  /*6a50*/  LDG.E.U8 R22, desc[UR36][R4.64] ;  /* 0x0000002404167981 */ /* 0x000162000c1e1100 */
[----:B------:R-:W-:Y:S05]  /*6a60*/  BRA `(.L_x_69699) ;  /* 0x0000000000047947 */ /* 0x000fea0003800000 */
.L_x_69722:
[----:B------:R0:W5:Y:S02]  /*6a70*/  LDG.E.U8 R22, desc[UR36][R4.64] ;  /* 0x0000002404167981 */ /* 0x000164000c1e1100 */
.L_x_69699:
        /* <DEDUP_REMOVED lines=17> */
.L_x_69730:
[----:B------:R3:W5:Y:S01]  /*6b90*/  LDG.E.U8 R0, desc[UR36][R4.64] ;  /* 0x0000002404007981 */ /* 0x000762000c1e1100 */
[----:B------:R-:W-:Y:S05]  /*6ba0*/  BRA `(.L_x_69732) ;  /* 0x0000000c00647947 */ /* 0x000fea0003800000 */
.L_x_69729:
        /* <DEDUP_REMOVED lines=8> */
.L_x_69734:
[----:B------:R0:W5:Y:S01]  /*6c30*/  LDG.E.U8 R0, desc[UR36][R4.64] ;  /* 0x0000002404007981 */ /* 0x000162000c1e1100 */
[----:B------:R-:W-:Y:S05]  /*6c40*/  BRA `(.L_x_69732) ;  /* 0x0000000c003c7947 */ /* 0x000fea0003800000 */
.L_x_69733:
[----:B------:R0:W5:Y:S01]  /*6c50*/  LDG.E.U16 R0, desc[UR36][R4.64] ;  /* 0x0000002404007981 */ /* 0x000162000c1e1500 */
[----:B------:R-:W-:Y:S05]  /*6c60*/  BRA `(.L_x_69732) ;  /* 0x0000000c00347947 */ /* 0x000fea0003800000 */
.L_x_69728:
        /* <DEDUP_REMOVED lines=10> */
.L_x_69736:
[----:B------:R-:W2:Y:S02]  /*6d10*/  LDG.E.U16 R2, desc[UR36][R4.64] ;  /* 0x0000002404027981 */ /* 0x000ea4000c1e1500 */
[----:B--2---:R-:W-:-:S06]  /*6d20*/  HADD2.F32 R2, -RZ, R2.H0_H0 ;  /* 0x20000002ff027230 */ /* 0x004fcc0000004100 */
[----:B------:R-:W0:Y:S02]  /*6d30*/  F2I.S64.TRUNC R2, R2 ;  /* 0x0000000200027311 */ /* 0x000e24000020d900 */
[----:B0-----:R-:W-:Y:S01]  /*6d40*/  PRMT R0, R2, 0x7610, R0 ;  /* 0x0000761002007816 */ /* 0x001fe20000000000 */
[----:B------:R-:W-:Y:S06]  /*6d50*/  BRA `(.L_x_69732) ;  /* 0x0000000800f87947 */ /* 0x000fec0003800000 */
.L_x_69735:
        /* <DEDUP_REMOVED lines=10> */
.L_x_69738:
[----:B------:R-:W2:Y:S02]  /*6e00*/  LDG.E.U16 R4, desc[UR36][R4.64] ;  /* 0x0000002404047981 */ /* 0x000ea4000c1e1500 */
[----:B--2---:R-:W-:-:S06]  /*6e10*/  HADD2.F32 R2, -RZ, R4.H0_H0 ;  /* 0x20000004ff027230 */ /* 0x004fcc0000004100 */
[----:B------:R-:W0:Y:S02]  /*6e20*/  F2I.S64.TRUNC R2, R2 ;  /* 0x0000000200027311 */ /* 0x000e24000020d900 */
[----:B0-----:R-:W-:Y:S01]  /*6e30*/  PRMT R0, R2, 0x7610, R0 ;  /* 0x0000761002007816 */ /* 0x001fe20000000000 */
[----:B------:R-:W-:Y:S06]  /*6e40*/  BRA `(.L_x_69732) ;  /* 0x0000000800bc7947 */ /* 0x000fec0003800000 */
.L_x_69737:
[----:B------:R-:W2:Y:S02]  /*6e50*/  LDG.E.64 R2, desc[UR36][R4.64] ;  /* 0x0000002404027981 */ /* 0x000ea4000c1e1b00 */
[----:B--2---:R-:W0:Y:S02]  /*6e60*/  F2I.S64.F64.TRUNC R2, R2 ;  /* 0x0000000200027311 */ /* 0x004e24000030d900 */
[----:B0-----:R-:W-:Y:S01]  /*6e70*/  PRMT R0, R2, 0x7610, R0 ;  /* 0x0000761002007816 */ /* 0x001fe20000000000 */
[----:B------:R-:W-:Y:S06]  /*6e80*/  BRA `(.L_x_69732) ;  /* 0x0000000800ac7947 */ /* 0x000fec0003800000 */
.L_x_69727:
        /* <DEDUP_REMOVED lines=12> */
.L_x_69741:
[----:B------:R-:W2:Y:S02]  /*6f50*/  LDG.E.64 R4, desc[UR36][R4.64] ;  /* 0x0000002404047981 */ /* 0x000ea4000c1e1b00 */
[----:B--2---:R-:W0:Y:S02]  /*6f60*/  F2I.S64.F64.TRUNC R2, R4 ;  /* 0x0000000400027311 */ /* 0x004e24000030d900 */
[----:B0-----:R-:W-:Y:S01]  /*6f70*/  PRMT R0, R2, 0x7610, R0 ;  /* 0x0000761002007816 */ /* 0x001fe20000000000 */
[----:B------:R-:W-:Y:S06]  /*6f80*/  BRA `(.L_x_69732) ;  /* 0x00000008006c7947 */ /* 0x000fec0003800000 */
.L_x_69740:
        /* <DEDUP_REMOVED lines=28> */
.L_x_69743:
        /* <DEDUP_REMOVED lines=15> */
.L_x_69742:
[----:B------:R-:W2:Y:S02]  /*7240*/  LDG.E.U16 R2, desc[UR36][R4.64] ;  /* 0x0000002404027981 */ /* 0x000ea4000c1e1500 */
[----:B--2---:R-:W-:-:S06]  /*7250*/  IMAD.U32 R2, R2, 0x10000, RZ ;  /* 0x0001000002027824 */ /* 0x004fcc00078e00ff */
[----:B------:R-:W0:Y:S02]  /*7260*/  F2I.S64.TRUNC R2, R2 ;  /* 0x0000000200027311 */ /* 0x000e24000020d900 */
[----:B0-----:R-:W-:Y:S01]  /*7270*/  PRMT R0, R2, 0x7610, R0 ;  /* 0x0000761002007816 */ /* 0x001fe20000000000 */
[----:B------:R-:W-:Y:S06]  /*7280*/  BRA `(.L_x_69732) ;  /* 0x0000000400ac7947 */ /* 0x000fec0003800000 */
.L_x_69739:
        /* <DEDUP_REMOVED lines=10> */
.L_x_69746:
        /* <DEDUP_REMOVED lines=21> */
.L_x_69750:
[----:B------:R-:W-:Y:S05]  /*7480*/  BSYNC B1 ;  /* 0x0000000000017941 */ /* 0x000fea0003800000 */
.L_x_69749:
[----:B------:R-:W-:Y:S01]  /*7490*/  IMAD.SHL.U32 R2, R2, 0x100000, RZ ;  /* 0x0010000002027824 */ /* 0x000fe200078e00ff */
[----:B------:R-:W-:-:S04]  /*74a0*/  LEA R3, R0, 0x3b800000, 0x17 ;  /* 0x3b80000000037811 */ /* 0x000fc800078eb8ff */
[----:B------:R-:W-:-:S07]  /*74b0*/  LOP3.LUT R2, R3, R2, R4, 0xfe, !PT ;  /* 0x0000000203027212 */ /* 0x000fce00078efe04 */
.L_x_69748:
[----:B------:R-:W-:Y:S05]  /*74c0*/  BSYNC B0 ;  /* 0x0000000000007941 */ /* 0x000fea0003800000 */
.L_x_69747:
[----:B------:R-:W0:Y:S02]  /*74d0*/  F2I.S64.TRUNC R2, R2 ;  /* 0x0000000200027311 */ /* 0x000e24000020d900 */
[----:B0-----:R-:W-:Y:S01]  /*74e0*/  PRMT R0, R2, 0x7610, R0 ;  /* 0x0000761002007816 */ /* 0x001fe20000000000 */
[----:B------:R-:W-:Y:S06]  /*74f0*/  BRA `(.L_x_69732) ;  /* 0x0000000400107947 */ /* 0x000fec0003800000 */
.L_x_69745:
        /* <DEDUP_REMOVED lines=21> */
.L_x_69754:
[----:B------:R-:W-:Y:S05]  /*7650*/  BSYNC B1 ;  /* 0x0000000000017941 */ /* 0x000fea0003800000 */
.L_x_69753:
[----:B------:R-:W-:Y:S01]  /*7660*/  IMAD.SHL.U32 R2, R2, 0x200000, RZ ;  /* 0x0020000002027824 */ /* 0x000fe200078e00ff */
[----:B------:R-:W-:-:S04]  /*7670*/  LEA R3, R0, 0x37800000, 0x17 ;  /* 0x3780000000037811 */ /* 0x000fc800078eb8ff */
[----:B------:R-:W-:-:S07]  /*7680*/  LOP3.LUT R2, R3, R2, R4, 0xfe, !PT ;  /* 0x0000000203027212 */ /* 0x000fce00078efe04 */
.L_x_69752:
[----:B------:R-:W-:Y:S05]  /*7690*/  BSYNC B0 ;  /* 0x0000000000007941 */ /* 0x000fea0003800000 */
.L_x_69751:
[----:B------:R-:W0:Y:S02]  /*76a0*/  F2I.S64.TRUNC R2, R2 ;  /* 0x0000000200027311 */ /* 0x000e24000020d900 */
[----:B0-----:R-:W-:Y:S01]  /*76b0*/  PRMT R0, R2, 0x7610, R0 ;  /* 0x0000761002007816 */ /* 0x001fe20000000000 */
[----:B------:R-:W-:Y:S06]  /*76c0*/  BRA `(.L_x_69732) ;  /* 0x00000000009c7947 */ /* 0x000fec0003800000 */
.L_x_69744:
        /* <DEDUP_REMOVED lines=14> */
.L_x_69758:
[----:B------:R-:W-:Y:S05]  /*77b0*/  BSYNC B0 ;  /* 0x0000000000007941 */ /* 0x000fea0003800000 */
.L_x_69757:
[----:B------:R-:W0:Y:S02]  /*77c0*/  F2I.S64.TRUNC R2, R2 ;  /* 0x0000000200027311 */ /* 0x000e24000020d900 */
[----:B0-----:R-:W-:Y:S01]  /*77d0*/  PRMT R0, R2, 0x7610, R0 ;  /* 0x0000761002007816 */ /* 0x001fe20000000000 */
[----:B------:R-:W-:Y:S06]  /*77e0*/  BRA `(.L_x_69732) ;  /* 0x0000000000547947 */ /* 0x000fec0003800000 */
.L_x_69731:
        /* <DEDUP_REMOVED lines=16> */
.L_x_69759:
[----:B------:R-:W-:Y:S01]  /*78f0*/  PRMT R0, RZ, 0x7610, R0 ;  /* 0x00007610ff007816 */ /* 0x000fe20000000000 */
[----:B------:R-:W-:Y:S06]  /*7900*/  BRA `(.L_x_69732) ;  /* 0x00000000000c7947 */ /* 0x000fec0003800000 */
.L_x_69756:
[----:B------:R2:W5:Y:S01]  /*7910*/  LDG.E.U8 R0, desc[UR36][R4.64] ;  /* 0x0000002404007981 */ /* 0x000562000c1e1100 */
[----:B------:R-:W-:Y:S05]  /*7920*/  BRA `(.L_x_69732) ;  /* 0x0000000000047947 */ /* 0x000fea0003800000 */
.L_x_69755:
[----:B------:R1:W5:Y:S02]  /*7930*/  LDG.E.U8 R0, desc[UR36][R4.64] ;  /* 0x0000002404007981 */ /* 0x000364000c1e1100 */
.L_x_69732:
        /* <DEDUP_REMOVED lines=8> */
.L_x_69762:
        /* <DEDUP_REMOVED lines=12> */
.L_x_69761:
[----:B------:R-:W-:Y:S05]  /*7a80*/  BSYNC B0 ;  /* 0x0000000000007941 */ /* 0x000fea0003800000 */
.L_x_69760:
        /* <DEDUP_REMOVED lines=11> */
.L_x_69766:
[----:B------:R0:W-:Y:S01]  /*7b40*/  STG.E.U8 desc[UR36][R16.64], R3 ;  /* 0x0000000310007986 */ /* 0x0001e2000c101124 */
[----:B------:R-:W-:Y:S05]  /*7b50*/  BRA `(.L_x_69768) ;  /* 0x0000000c00987947 */ /* 0x000fea0003800000 */
.L_x_69765:
        /* <DEDUP_REMOVED lines=10> */
.L_x_69770:
[----:B------:R-:W-:-:S05]  /*7c00*/  LOP3.LUT R3, R3, 0xff, RZ, 0xc0, !PT ;  /* 0x000000ff03037812 */ /* 0x000fca00078ec0ff */
[----:B------:R3:W-:Y:S01]  /*7c10*/  STG.E desc[UR36][R16.64], R3 ;  /* 0x0000000310007986 */ /* 0x0007e2000c101924 */
[----:B------:R-:W-:Y:S05]  /*7c20*/  BRA `(.L_x_69768) ;  /* 0x0000000c00647947 */ /* 0x000fea0003800000 */
.L_x_69769:
[----:B------:R-:W-:-:S05]  /*7c30*/  LOP3.LUT R3, R3, 0xff, RZ, 0xc0, !PT ;  /* 0x000000ff03037812 */ /* 0x000fca00078ec0ff */
[----:B------:R2:W-:Y:S01]  /*7c40*/  STG.E.U16 desc[UR36][R16.64], R3 ;  /* 0x0000000310007986 */ /* 0x0005e2000c101524 */
[----:B------:R-:W-:Y:S05]  /*7c50*/  BRA `(.L_x_69768) ;  /* 0x0000000c00587947 */ /* 0x000fea0003800000 */
.L_x_69764:
        /* <DEDUP_REMOVED lines=10> */
.L_x_69772:
[----:B------:R-:W-:-:S04]  /*7d00*/  LOP3.LUT R3, R3, 0xff, RZ, 0xc0, !PT ;  /* 0x000000ff03037812 */ /* 0x000fc800078ec0ff */
[----:B------:R-:W0:Y:S02]  /*7d10*/  I2F.U16 R0, R3 ;  /* 0x0000000300007306 */ /* 0x000e240000101000 */
[----:B0-----:R-:W-:-:S05]  /*7d20*/  F2FP.F16.F32.PACK_AB R0, RZ, R0 ;  /* 0x00000000ff00723e */ /* 0x001fca00000000ff */
[----:B------:R0:W-:Y:S01]  /*7d30*/  STG.E.U16 desc[UR36][R16.64], R0 ;  /* 0x0000000010007986 */ /* 0x0001e2000c101524 */
[----:B------:R-:W-:Y:S05]  /*7d40*/  BRA `(.L_x_69768) ;  /* 0x0000000c001c7947 */ /* 0x000fea0003800000 */
.L_x_69771:
        /* <DEDUP_REMOVED lines=11> */
.L_x_69774:
[----:B------:R-:W-:-:S06]  /*7e00*/  LOP3.LUT R3, R3, 0xff, RZ, 0xc0, !PT ;  /* 0x000000ff03037812 */ /* 0x000fcc00078ec0ff */
[----:B------:R-:W0:Y:S02]  /*7e10*/  I2F.U16 R3, R3 ;  /* 0x0000000300037306 */ /* 0x000e240000101000 */
[----:B0-----:R-:W-:-:S04]  /*7e20*/  F2FP.F16.F32.PACK_AB R3, RZ, R3 ;  /* 0x00000003ff03723e */ /* 0x001fc800000000ff */
[----:B------:R-:W-:-:S05]  /*7e30*/  PRMT R3, R3, 0x5410, RZ ;  /* 0x0000541003037816 */ /* 0x000fca00000000ff */
[----:B------:R0:W-:Y:S01]  /*7e40*/  STG.E desc[UR36][R16.64], R3 ;  /* 0x0000000310007986 */ /* 0x0001e2000c101924 */
[----:B------:R-:W-:Y:S05]  /*7e50*/  BRA `(.L_x_69768) ;  /* 0x0000000800d87947 */ /* 0x000fea0003800000 */
.L_x_69773:
[----:B------:R-:W-:-:S06]  /*7e60*/  LOP3.LUT R3, R3, 0xff, RZ, 0xc0, !PT ;  /* 0x000000ff03037812 */ /* 0x000fcc00078ec0ff */
[----:B------:R-:W0:Y:S02]  /*7e70*/  I2F.F64.U16 R2, R3 ;  /* 0x0000000300027312 */ /* 0x000e240000101800 */
[----:B0-----:R0:W-:Y:S01]  /*7e80*/  STG.E.64 desc[UR36][R16.64], R2 ;  /* 0x0000000210007986 */ /* 0x0011e2000c101b24 */
[----:B------:R-:W-:Y:S05]  /*7e90*/  BRA `(.L_x_69768) ;  /* 0x0000000800c87947 */ /* 0x000fea0003800000 */
.L_x_69763:
        /* <DEDUP_REMOVED lines=12> */
.L_x_69777:
[----:B------:R-:W-:Y:S02]  /*7f60*/  LOP3.LUT R4, R3, 0xff, RZ, 0xc0, !PT ;  /* 0x000000ff03047812 */ /* 0x000fe400078ec0ff */
[----:B------:R-:W-:-:S04]  /*7f70*/  CS2R R6, SRZ ;  /* 0x0000000000067805 */ /* 0x000fc8000001ff00 */
[----:B------:R-:W0:Y:S02]  /*7f80*/  I2F.F64.U16 R4, R4 ;  /* 0x0000000400047312 */ /* 0x000e240000101800 */
[----:B0-----:R0:W-:Y:S01]  /*7f90*/  STG.E.128 desc[UR36][R16.64], R4 ;  /* 0x0000000410007986 */ /* 0x0011e2000c101d24 */
[----:B------:R-:W-:Y:S05]  /*7fa0*/  BRA `(.L_x_69768) ;  /* 0x0000000800847947 */ /* 0x000fea0003800000 */
.L_x_69776:
        /* <DEDUP_REMOVED lines=22> */
.L_x_69781:
[----:B------:R-:W-:Y:S05]  /*8110*/  BSYNC B0 ;  /* 0x0000000000007941 */ /* 0x000fea0003800000 */
.L_x_69780:
[----:B------:R-:W-:-:S05]  /*8120*/  LOP3.LUT R3, R0, R3, RZ, 0xfc, !PT ;  /* 0x0000000300037212 */ /* 0x000fca00078efcff */
[----:B------:R0:W-:Y:S01]  /*8130*/  STG.E.U8 desc[UR36][R16.64], R3 ;  /* 0x0000000310007986 */ /* 0x0001e2000c101124 */
[----:B------:R-:W-:Y:S05]  /*8140*/  BRA `(.L_x_69768) ;  /* 0x00000008001c7947 */ /* 0x000fea0003800000 */
.L_x_69779:
        /* <DEDUP_REMOVED lines=14> */
.L_x_69783:
[----:B------:R-:W-:Y:S01]  /*8230*/  IMAD.MOV.U32 R0, RZ, RZ, 0x7f ;  /* 0x0000007fff007424 */ /* 0x000fe200078e00ff */
[----:B------:R-:W-:-:S04]  /*8240*/  ISETP.GT.U32.AND P0, PT, R2, 0x7f800000, PT ;  /* 0x7f8000000200780c */ /* 0x000fc80003f04070 */
[----:B------:R-:W-:-:S09]  /*8250*/  SEL R0, R0, 0x7c, P0 ;  /* 0x0000007c00007807 */ /* 0x000fd20000000000 */
.L_x_69784:
[----:B------:R-:W-:Y:S05]  /*8260*/  BSYNC B0 ;  /* 0x0000000000007941 */ /* 0x000fea0003800000 */
.L_x_69782:
[----:B------:R-:W-:-:S04]  /*8270*/  LOP3.LUT R2, R3, 0x80000000, RZ, 0xc0, !PT ;  /* 0x8000000003027812 */ /* 0x000fc800078ec0ff */
[----:B------:R-:W-:-:S04]  /*8280*/  SHF.R.U32.HI R3, RZ, 0x18, R2 ;  /* 0x00000018ff037819 */ /* 0x000fc80000011602 */
[----:B------:R-:W-:-:S05]  /*8290*/  LOP3.LUT R3, R0, R3, RZ, 0xfc, !PT ;  /* 0x0000000300037212 */ /* 0x000fca00078efcff */
[----:B------:R0:W-:Y:S01]  /*82a0*/  STG.E.U8 desc[UR36][R16.64], R3 ;  /* 0x0000000310007986 */ /* 0x0001e2000c101124 */
[----:B------:R-:W-:Y:S05]  /*82b0*/  BRA `(.L_x_69768) ;  /* 0x0000000400c07947 */ /* 0x000fea0003800000 */
.L_x_69778:
[----:B------:R-:W-:-:S04]  /*82c0*/  LOP3.LUT R3, R3, 0xff, RZ, 0xc0, !PT ;  /* 0x000000ff03037812 */ /* 0x000fc800078ec0ff */
[----:B------:R-:W0:Y:S02]  /*82d0*/  I2F.U16 R0, R3 ;  /* 0x0000000300007306 */ /* 0x000e240000101000 */
[----:B0-----:R-:W-:-:S05]  /*82e0*/  F2FP.BF16.F32.PACK_AB R0, RZ, R0 ;  /* 0x00000000ff00723e */ /* 0x001fca00000010ff */
[----:B------:R0:W-:Y:S01]  /*82f0*/  STG.E.U16 desc[UR36][R16.64], R0 ;  /* 0x0000000010007986 */ /* 0x0001e2000c101524 */
[----:B------:R-:W-:Y:S05]  /*8300*/  BRA `(.L_x_69768) ;  /* 0x0000000400ac7947 */ /* 0x000fea0003800000 */
.L_x_69775:
        /* <DEDUP_REMOVED lines=11> */
.L_x_69787:
        /* <DEDUP_REMOVED lines=18> */
.L_x_69790:
[----:B------:R-:W-:-:S04]  /*84e0*/  LOP3.LUT R2, R3, 0x80000000, RZ, 0xc0, !PT ;  /* 0x8000000003027812 */ /* 0x000fc800078ec0ff */
[----:B------:R-:W-:-:S04]  /*84f0*/  SHF.R.U32.HI R3, RZ, 0x18, R2 ;  /* 0x00000018ff037819 */ /* 0x000fc80000011602 */
[----:B------:R-:W-:-:S04]  /*8500*/  LOP3.LUT R0, R0, R3, RZ, 0xfc, !PT ;  /* 0x0000000300007212 */ /* 0x000fc800078efcff */
[----:B------:R-:W-:-:S07]  /*8510*/  PRMT R8, R0, 0x7610, R8 ;  /* 0x0000761000087816 */ /* 0x000fce0000000008 */
.L_x_69789:
[----:B------:R-:W-:Y:S05]  /*8520*/  BSYNC B0 ;  /* 0x0000000000007941 */ /* 0x000fea0003800000 */
.L_x_69788:
[----:B------:R0:W-:Y:S01]  /*8530*/  STG.E.U8 desc[UR36][R16.64], R8 ;  /* 0x0000000810007986 */ /* 0x0001e2000c101124 */
[----:B------:R-:W-:Y:S05]  /*8540*/  BRA `(.L_x_69768) ;  /* 0x00000004001c7947 */ /* 0x000fea0003800000 */
.L_x_69786:
        /* <DEDUP_REMOVED lines=18> */
.L_x_69793:
[----:B------:R-:W-:-:S04]  /*8670*/  LOP3.LUT R2, R3, 0x80000000, RZ, 0xc0, !PT ;  /* 0x8000000003027812 */ /* 0x000fc800078ec0ff */
[----:B------:R-:W-:-:S04]  /*8680*/  SHF.R.U32.HI R3, RZ, 0x18, R2 ;  /* 0x00000018ff037819 */ /* 0x000fc80000011602 */
[----:B------:R-:W-:-:S04]  /*8690*/  LOP3.LUT R0, R0, R3, RZ, 0xfc, !PT ;  /* 0x0000000300007212 */ /* 0x000fc800078efcff */
[----:B------:R-:W-:-:S07]  /*86a0*/  PRMT R8, R0, 0x7610, R8 ;  /* 0x0000761000087816 */ /* 0x000fce0000000008 */
.L_x_69792:
[----:B------:R-:W-:Y:S05]  /*86b0*/  BSYNC B0 ;  /* 0x0000000000007941 */ /* 0x000fea0003800000 */
.L_x_69791:
[----:B------:R0:W-:Y:S01]  /*86c0*/  STG.E.U8 desc[UR36][R16.64], R8 ;  /* 0x0000000810007986 */ /* 0x0001e2000c101124 */
[----:B------:R-:W-:Y:S05]  /*86d0*/  BRA `(.L_x_69768) ;  /* 0x0000000000b87947 */ /* 0x000fea0003800000 */
.L_x_69785:
        /* <DEDUP_REMOVED lines=23> */
.L_x_69767:
        /* <DEDUP_REMOVED lines=16> */
.L_x_69796:
[----:B------:R-:W-:Y:S05]  /*8950*/  BRA `(.L_x_69768) ;  /* 0x0000000000187947 */ /* 0x000fea0003800000 */
.L_x_69795:
[----:B------:R-:W-:Y:S01]  /*8960*/  LOP3.LUT R2, R3, 0xff, RZ, 0xc0, !PT ;  /* 0x000000ff03027812 */ /* 0x000fe200078ec0ff */
[----:B------:R-:W-:-:S05]  /*8970*/  IMAD.MOV.U32 R3, RZ, RZ, RZ ;  /* 0x000000ffff037224 */ /* 0x000fca00078e00ff */
[----:B------:R0:W-:Y:S01]  /*8980*/  STG.E.64 desc[UR36][R16.64], R2 ;  /* 0x0000000210007986 */ /* 0x0001e2000c101b24 */
[----:B------:R-:W-:Y:S05]  /*8990*/  BRA `(.L_x_69768) ;  /* 0x0000000000087947 */ /* 0x000fea0003800000 */
.L_x_69794:
[----:B------:R-:W-:-:S05]  /*89a0*/  LOP3.LUT R3, R3, 0xff, RZ, 0xc0, !PT ;  /* 0x000000ff03037812 */ /* 0x000fca00078ec0ff */
[----:B------:R0:W-:Y:S02]  /*89b0*/  STG.E desc[UR36][R16.64], R3 ;  /* 0x0000000310007986 */ /* 0x0001e4000c101924 */
.L_x_69768:
[----:B------:R-:W-:-:S07]  /*89c0*/  VIADD R19, R19, 0x80 ;  /* 0x0000008013137836 */ /* 0x000fce0000000000 */
.L_x_69692:
[----:B------:R-:W-:Y:S05]  /*89d0*/  BSYNC B6 ;  /* 0x0000000000067941 */ /* 0x000fea0003800000 */
.L_x_69691:
        /* <DEDUP_REMOVED lines=358> */
.L_x_69799:
        /* <DEDUP_REMOVED lines=20> */
.L_x_69803:
[----:B------:R4:W5:Y:S01]  /*a180*/  LDG.E.U8 R22, desc[UR36][R4.64] ;  /* 0x0000002404167981 */ /* 0x000962000c1e1100 */
[----:B------:R-:W-:Y:S05]  /*a190*/  BRA `(.L_x_69805) ;  /* 0x0000000c00647947 */ /* 0x000fea0003800000 */
.L_x_69802:
        /* <DEDUP_REMOVED lines=8> */
.L_x_69807:
[----:B------:R2:W5:Y:S01]  /*a220*/  LDG.E.U8 R22, desc[UR36][R4.64] ;  /* 0x0000002404167981 */ /* 0x000562000c1e1100 */
[----:B------:R-:W-:Y:S05]  /*a230*/  BRA `(.L_x_69805) ;  /* 0x0000000c003c7947 */ /* 0x000fea0003800000 */
.L_x_69806:
[----:B------:R0:W5:Y:S01]  /*a240*/  LDG.E.U16 R22, desc[UR36][R4.64] ;  /* 0x0000002404167981 */ /* 0x000162000c1e1500 */
[----:B------:R-:W-:Y:S05]  /*a250*/  BRA `(.L_x_69805) ;  /* 0x0000000c00347947 */ /* 0x000fea0003800000 */
.L_x_69801:
        /* <DEDUP_REMOVED lines=10> */
.L_x_69809:
[----:B------:R-:W2:Y:S02]  /*a300*/  LDG.E.U16 R2, desc[UR36][R4.64] ;  /* 0x0000002404027981 */ /* 0x000ea4000c1e1500 */
[----:B--2---:R-:W-:-:S06]  /*a310*/  HADD2.F32 R2, -RZ, R2.H0_H0 ;  /* 0x20000002ff027230 */ /* 0x004fcc0000004100 */
[----:B------:R-:W0:Y:S02]  /*a320*/  F2I.S64.TRUNC R2, R2 ;  /* 0x0000000200027311 */ /* 0x000e24000020d900 */
[----:B0-----:R-:W-:Y:S01]  /*a330*/  PRMT R22, R2, 0x7610, R22 ;  /* 0x0000761002167816 */ /* 0x001fe20000000016 */
[----:B------:R-:W-:Y:S06]  /*a340*/  BRA `(.L_x_69805) ;  /* 0x0000000800f87947 */ /* 0x000fec0003800000 */
.L_x_69808:
        /* <DEDUP_REMOVED lines=10> */
.L_x_69811:
[----:B------:R-:W2:Y:S02]  /*a3f0*/  LDG.E.U16 R4, desc[UR36][R4.64] ;  /* 0x0000002404047981 */ /* 0x000ea4000c1e1500 */
[----:B--2---:R-:W-:-:S06]  /*a400*/  HADD2.F32 R2, -RZ, R4.H0_H0 ;  /* 0x20000004ff027230 */ /* 0x004fcc0000004100 */
[----:B------:R-:W0:Y:S02]  /*a410*/  F2I.S64.TRUNC R2, R2 ;  /* 0x0000000200027311 */ /* 0x000e24000020d900 */
[----:B0-----:R-:W-:Y:S01]  /*a420*/  PRMT R22, R2, 0x7610, R22 ;  /* 0x0000761002167816 */ /* 0x001fe20000000016 */
[----:B------:R-:W-:Y:S06]  /*a430*/  BRA `(.L_x_69805) ;  /* 0x0000000800bc7947 */ /* 0x000fec0003800000 */
.L_x_69810:
[----:B------:R-:W2:Y:S02]  /*a440*/  LDG.E.64 R2, desc[UR36][R4.64] ;  /* 0x0000002404027981 */ /* 0x000ea4000c1e1b00 */
[----:B--2---:R-:W0:Y:S02]  /*a450*/  F2I.S64.F64.TRUNC R2, R2 ;  /* 0x0000000200027311 */ /* 0x004e24000030d900 */
[----:B0-----:R-:W-:Y:S01]  /*a460*/  PRMT R22, R2, 0x7610, R22 ;  /* 0x0000761002167816 */ /* 0x001fe20000000016 */
[----:B------:R-:W-:Y:S06]  /*a470*/  BRA `(.L_x_69805) ;  /* 0x0000000800ac7947 */ /* 0x000fec0003800000 */
.L_x_69800:
        /* <DEDUP_REMOVED lines=12> */
.L_x_69814:
[----:B------:R-:W2:Y:S02]  /*a540*/  LDG.E.64 R4, desc[UR36][R4.64] ;  /* 0x0000002404047981 */ /* 0x000ea4000c1e1b00 */
[----:B--2---:R-:W0:Y:S02]  /*a550*/  F2I.S64.F64.TRUNC R2, R4 ;  /* 0x0000000400027311 */ /* 0x004e24000030d900 */
[----:B0-----:R-:W-:Y:S01]  /*a560*/  PRMT R22, R2, 0x7610, R22 ;  /* 0x0000761002167816 */ /* 0x001fe20000000016 */
[----:B------:R-:W-:Y:S06]  /*a570*/  BRA `(.L_x_69805) ;  /* 0x00000008006c7947 */ /* 0x000fec0003800000 */
.L_x_69813:
        /* <DEDUP_REMOVED lines=28> */
.L_x_69816:
        /* <DEDUP_REMOVED lines=15> */
.L_x_69815:
[----:B------:R-:W2:Y:S02]  /*a830*/  LDG.E.U16 R2, desc[UR36][R4.64] ;  /* 0x0000002404027981 */ /* 0x000ea4000c1e1500 */
[----:B--2---:R-:W-:-:S06]  /*a840*/  IMAD.U32 R2, R2, 0x10000, RZ ;  /* 0x0001000002027824 */ /* 0x004fcc00078e00ff */
[----:B------:R-:W0:Y:S02]  /*a850*/  F2I.S64.TRUNC R2, R2 ;  /* 0x0000000200027311 */ /* 0x000e24000020d900 */
[----:B0-----:R-:W-:Y:S01]  /*a860*/  PRMT R22, R2, 0x7610, R22 ;  /* 0x0000761002167816 */ /* 0x001fe20000000016 */
[----:B------:R-:W-:Y:S06]  /*a870*/  BRA `(.L_x_69805) ;  /* 0x0000000400ac7947 */ /* 0x000fec0003800000 */
.L_x_69812:
        /* <DEDUP_REMOVED lines=10> */
.L_x_69819:
        /* <DEDUP_REMOVED lines=21> */
.L_x_69823:
[----:B------:R-:W-:Y:S05]  /*aa70*/  BSYNC B1 ;  /* 0x0000000000017941 */ /* 0x000fea0003800000 */
.L_x_69822:
[----:B------:R-:W-:Y:S01]  /*aa80*/  IMAD.SHL.U32 R2, R2, 0x100000, RZ ;  /* 0x0010000002027824 */ /* 0x000fe200078e00ff */
[----:B------:R-:W-:-:S04]  /*aa90*/  LEA R3, R0, 0x3b800000, 0x17 ;  /* 0x3b80000000037811 */ /* 0x000fc800078eb8ff */
[----:B------:R-:W-:-:S07]  /*aaa0*/  LOP3.LUT R2, R3, R2, R4, 0xfe, !PT ;  /* 0x0000000203027212 */ /* 0x000fce00078efe04 */
.L_x_69821:
[----:B------:R-:W-:Y:S05]  /*aab0*/  BSYNC B0 ;  /* 0x0000000000007941 */ /* 0x000fea0003800000 */
.L_x_69820:
[----:B------:R-:W0:Y:S02]  /*aac0*/  F2I.S64.TRUNC R2, R2 ;  /* 0x0000000200027311 */ /* 0x000e24000020d900 */
[----:B0-----:R-:W-:Y:S01]  /*aad0*/  PRMT R22, R2, 0x7610, R22 ;  /* 0x0000761002167816 */ /* 0x001fe20000000016 */
[----:B------:R-:W-:Y:S06]  /*aae0*/  BRA `(.L_x_69805) ;  /* 0x0000000400107947 */ /* 0x000fec0003800000 */
.L_x_69818:
        /* <DEDUP_REMOVED lines=21> */
.L_x_69827:
[----:B------:R-:W-:Y:S05]  /*ac40*/  BSYNC B1 ;  /* 0x0000000000017941 */ /* 0x000fea0003800000 */
.L_x_69826:
[----:B------:R-:W-:Y:S01]  /*ac50*/  IMAD.SHL.U32 R2, R2, 0x200000, RZ ;  /* 0x0020000002027824 */ /* 0x000fe200078e00ff */
[----:B------:R-:W-:-:S04]  /*ac60*/  LEA R3, R0, 0x37800000, 0x17 ;  /* 0x3780000000037811 */ /* 0x000fc800078eb8ff */
[----:B------:R-:W-:-:S07]  /*ac70*/  LOP3.LUT R2, R3, R2, R4, 0xfe, !PT ;  /* 0x0000000203027212 */ /* 0x000fce00078efe04 */
.L_x_69825:
[----:B------:R-:W-:Y:S05]  /*ac80*/  BSYNC B0 ;  /* 0x0000000000007941 */ /* 0x000fea0003800000 */
.L_x_69824:
[----:B------:R-:W0:Y:S02]  /*ac90*/  F2I.S64.TRUNC R2, R2 ;  /* 0x0000000200027311 */ /* 0x000e24000020d900 */
[----:B0-----:R-:W-:Y:S01]  /*aca0*/  PRMT R22, R2, 0x7610, R22 ;  /* 0x0000761002167816 */ /* 0x001fe20000000016 */
[----:B------:R-:W-:Y:S06]  /*acb0*/  BRA `(.L_x_69805) ;  /* 0x00000000009c7947 */ /* 0x000fec0003800000 */
.L_x_69817:
        /* <DEDUP_REMOVED lines=14> */
.L_x_69831:
[----:B------:R-:W-:Y:S05]  /*ada0*/  BSYNC B0 ;  /* 0x0000000000007941 */ /* 0x000fea0003800000 */
.L_x_69830:
[----:B------:R-:W0:Y:S02]  /*adb0*/  F2I.S64.TRUNC R2, R2 ;  /* 0x0000000200027311 */ /* 0x000e24000020d900 */
[----:B0-----:R-:W-:Y:S01]  /*adc0*/  PRMT R22, R2, 0x7610, R22 ;  /* 0x0000761002167816 */ /* 0x001fe20000000016 */
[----:B------:R-:W-:Y:S06]  /*add0*/  BRA `(.L_x_69805) ;  /* 0x0000000000547947 */ /* 0x000fec0003800000 */
.L_x_69804:
        /* <DEDUP_REMOVED lines=16> */
.L_x_69832:
[----:B------:R-:W-:Y:S01]  /*aee0*/  PRMT R22, RZ, 0x7610, R22 ;  /* 0x00007610ff167816 */ /* 0x000fe20000000016 */
[----:B------:R-:W-:Y:S06]  /*aef0*/  BRA `(.L_x_69805) ;  /* 0x00000000000c7947 */ /* 0x000fec0003800000 */
.L_x_69829:
[----:B------:R0:W5:Y:S01]  /*af00*/  LDG.E.U8 R22, desc[UR36][R4.64] ;  /* 0x0000002404167981 */ /* 0x000162000c1e1100 */
[----:B------:R-:W-:Y:S05]  /*af10*/  BRA `(.L_x_69805) ;  /* 0x0000000000047947 */ /* 0x000fea0003800000 */
.L_x_69828:
[----:B------:R0:W5:Y:S02]  /*af20*/  LDG.E.U8 R22, desc[UR36][R4.64] ;  /* 0x0000002404167981 */ /* 0x000164000c1e1100 */
.L_x_69805:
        /* <DEDUP_REMOVED lines=17> */
.L_x_69836:
[----:B------:R0:W5:Y:S01]  /*b040*/  LDG.E.U8 R0, desc[UR36][R4.64] ;  /* 0x0000002404007981 */ /* 0x000162000c1e1100 */
[----:B------:R-:W-:Y:S05]  /*b050*/  BRA `(.L_x_69838) ;  /* 0x0000000c00647947 */ /* 0x000fea0003800000 */
.L_x_69835:
        /* <DEDUP_REMOVED lines=8> */
.L_x_69840:
[----:B------:R3:W5:Y:S01]  /*b0e0*/  LDG.E.U8 R0, desc[UR36][R4.64] ;  /* 0x0000002404007981 */ /* 0x000762000c1e1100 */
[----:B------:R-:W-:Y:S05]  /*b0f0*/  BRA `(.L_x_69838) ;  /* 0x0000000c003c7947 */ /* 0x000fea0003800000 */
.L_x_69839:
[----:B------:R4:W5:Y:S01]  /*b100*/  LDG.E.U16 R0, desc[UR36][R4.64] ;  /* 0x0000002404007981 */ /* 0x000962000c1e1500 */
[----:B------:R-:W-:Y:S05]  /*b110*/  BRA `(.L_x_69838) ;  /* 0x0000000c00347947 */ /* 0x000fea0003800000 */
.L_x_69834:
        /* <DEDUP_REMOVED lines=10> */
.L_x_69842:
[----:B------:R-:W2:Y:S02]  /*b1c0*/  LDG.E.U16 R2, desc[UR36][R4.64] ;  /* 0x0000002404027981 */ /* 0x000ea4000c1e1500 */
[----:B--2---:R-:W-:-:S06]  /*b1d0*/  HADD2.F32 R2, -RZ, R2.H0_H0 ;  /* 0x20000002ff027230 */ /* 0x004fcc0000004100 */
[----:B------:R-:W0:Y:S02]  /*b1e0*/  F2I.S64.TRUNC R2, R2 ;  /* 0x0000000200027311 */ /* 0x000e24000020d900 */
[----:B0-----:R-:W-:Y:S01]  /*b1f0*/  PRMT R0, R2, 0x7610, R0 ;  /* 0x0000761002007816 */ /* 0x001fe20000000000 */
[----:B------:R-:W-:Y:S06]  /*b200*/  BRA `(.L_x_69838) ;  /* 0x0000000800f87947 */ /* 0x000fec0003800000 */
.L_x_69841:
        /* <DEDUP_REMOVED lines=10> */
.L_x_69844:
[----:B------:R-:W2:Y:S02]  /*b2b0*/  LDG.E.U16 R4, desc[UR36][R4.64] ;  /* 0x0000002404047981 */ /* 0x000ea4000c1e1500 */
[----:B--2---:R-:W-:-:S06]  /*b2c0*/  HADD2.F32 R2, -RZ, R4.H0_H0 ;  /* 0x20000004ff027230 */ /* 0x004fcc0000004100 */
[----:B------:R-:W0:Y:S02]  /*b2d0*/  F2I.S64.TRUNC R2, R2 ;  /* 0x0000000200027311 */ /* 0x000e24000020d900 */
[----:B0-----:R-:W-:Y:S01]  /*b2e0*/  PRMT R0, R2, 0x7610, R0 ;  /* 0x0000761002007816 */ /* 0x001fe20000000000 */
[----:B------:R-:W-:Y:S06]  /*b2f0*/  BRA `(.L_x_69838) ;  /* 0x0000000800bc7947 */ /* 0x000fec0003800000 */
.L_x_69843:
[----:B------:R-:W2:Y:S02]  /*b300*/  LDG.E.64 R2, desc[UR36][R4.64] ;  /* 0x0000002404027981 */ /* 0x000ea4000c1e1b00 */
[----:B--2---:R-:W0:Y:S02]  /*b310*/  F2I.S64.F64.TRUNC R2, R2 ;  /* 0x0000000200027311 */ /* 0x004e24000030d900 */
[----:B0-----:R-:W-:Y:S01]  /*b320*/  PRMT R0, R2, 0x7610, R0 ;  /* 0x0000761002007816 */ /* 0x001fe20000000000 */
[----:B------:R-:W-:Y:S06]  /*b330*/  BRA `(.L_x_69838) ;  /* 0x0000000800ac7947 */ /* 0x000fec0003800000 */
.L_x_69833:
        /* <DEDUP_REMOVED lines=12> */
.L_x_69847:
[----:B------:R-:W2:Y:S02]  /*b400*/  LDG.E.64 R4, desc[UR36][R4.64] ;  /* 0x0000002404047981 */ /* 0x000ea4000c1e1b00 */
[----:B--2---:R-:W0:Y:S02]  /*b410*/  F2I.S64.F64.TRUNC R2, R4 ;  /* 0x0000000400027311 */ /* 0x004e24000030d900 */
[----:B0-----:R-:W-:Y:S01]  /*b420*/  PRMT R0, R2, 0x7610, R0 ;  /* 0x0000761002007816 */ /* 0x001fe20000000000 */
[----:B------:R-:W-:Y:S06]  /*b430*/  BRA `(.L_x_69838) ;  /* 0x00000008006c7947 */ /* 0x000fec0003800000 */
.L_x_69846:
        /* <DEDUP_REMOVED lines=28> */
.L_x_69849:
        /* <DEDUP_REMOVED lines=15> */
.L_x_69848:
[----:B------:R-:W2:Y:S02]  /*b6f0*/  LDG.E.U16 R2, desc[UR36][R4.64] ;  /* 0x0000002404027981 */ /* 0x000ea4000c1e1500 */
[----:B--2---:R-:W-:-:S06]  /*b700*/  IMAD.U32 R2, R2, 0x10000, RZ ;  /* 0x0001000002027824 */ /* 0x004fcc00078e00ff */
[----:B------:R-:W0:Y:S02]  /*b710*/  F2I.S64.TRUNC R2, R2 ;  /* 0x0000000200027311 */ /* 0x000e24000020d900 */
[----:B0-----:R-:W-:Y:S01]  /*b720*/  PRMT R0, R2, 0x7610, R0 ;  /* 0x0000761002007816 */ /* 0x001fe20000000000 */
[----:B------:R-:W-:Y:S06]  /*b730*/  BRA `(.L_x_69838) ;  /* 0x0000000400ac7947 */ /* 0x000fec0003800000 */
.L_x_69845:
        /* <DEDUP_REMOVED lines=10> */
.L_x_69852:
        /* <DEDUP_REMOVED lines=21> */
.L_x_69856:
[----:B------:R-:W-:Y:S05]  /*b930*/  BSYNC B1 ;  /* 0x0000000000017941 */ /* 0x000fea0003800000 */
.L_x_69855:
[----:B------:R-:W-:Y:S01]  /*b940*/  IMAD.SHL.U32 R2, R2, 0x100000, RZ ;  /* 0x0010000002027824 */ /* 0x000fe200078e00ff */
[----:B------:R-:W-:-:S04]  /*b950*/  LEA R3, R0, 0x3b800000, 0x17 ;  /* 0x3b80000000037811 */ /* 0x000fc800078eb8ff */
[----:B------:R-:W-:-:S07]  /*b960*/  LOP3.LUT R2, R3, R2, R4, 0xfe, !PT ;  /* 0x0000000203027212 */ /* 0x000fce00078efe04 */
.L_x_69854:
[----:B------:R-:W-:Y:S05]  /*b970*/  BSYNC B0 ;  /* 0x0000000000007941 */ /* 0x000fea0003800000 */
.L_x_69853:
[----:B------:R-:W0:Y:S02]  /*b980*/  F2I.S64.TRUNC R2, R2 ;  /* 0x0000000200027311 */ /* 0x000e24000020d900 */
[----:B0-----:R-:W-:Y:S01]  /*b990*/  PRMT R0, R2, 0x7610, R0 ;  /* 0x0000761002007816 */ /* 0x001fe20000000000 */
[----:B------:R-:W-:Y:S06]  /*b9a0*/  BRA `(.L_x_69838) ;  /* 0x0000000400107947 */ /* 0x000fec0003800000 */
.L_x_69851:
        /* <DEDUP_REMOVED lines=21> */
.L_x_69860:
[----:B------:R-:W-:Y:S05]  /*bb00*/  BSYNC B1 ;  /* 0x0000000000017941 */ /* 0x000fea0003800000 */
.L_x_69859:
[----:B------:R-:W-:Y:S01]  /*bb10*/  IMAD.SHL.U32 R2, R2, 0x200000, RZ ;  /* 0x0020000002027824 */ /* 0x000fe200078e00ff */
[----:B------:R-:W-:-:S04]  /*bb20*/  LEA R3, R0, 0x37800000, 0x17 ;  /* 0x3780000000037811 */ /* 0x000fc800078eb8ff */
[----:B------:R-:W-:-:S07]  /*bb30*/  LOP3.LUT R2, R3, R2, R4, 0xfe, !PT ;  /* 0x0000000203027212 */ /* 0x000fce00078efe04 */
.L_x_69858:
[----:B------:R-:W-:Y:S05]  /*bb40*/  BSYNC B0 ;  /* 0x0000000000007941 */ /* 0x000fea0003800000 */
.L_x_69857:
[----:B------:R-:W0:Y:S02]  /*bb50*/  F2I.S64.TRUNC R2, R2 ;  /* 0x0000000200027311 */ /* 0x000e24000020d900 */
[----:B0-----:R-:W-:Y:S01]  /*bb60*/  PRMT R0, R2, 0x7610, R0 ;  /* 0x0000761002007816 */ /* 0x001fe20000000000 */
[----:B------:R-:W-:Y:S06]  /*bb70*/  BRA `(.L_x_69838) ;  /* 0x00000000009c7947 */ /* 0x000fec0003800000 */
.L_x_69850:
        /* <DEDUP_REMOVED lines=14> */
.L_x_69864:
[----:B------:R-:W-:Y:S05]  /*bc60*/  BSYNC B0 ;  /* 0x0000000000007941 */ /* 0x000fea0003800000 */
.L_x_69863:
[----:B------:R-:W0:Y:S02]  /*bc70*/  F2I.S64.TRUNC R2, R2 ;  /* 0x0000000200027311 */ /* 0x000e24000020d900 */
[----:B0-----:R-:W-:Y:S01]  /*bc80*/  PRMT R0, R2, 0x7610, R0 ;  /* 0x0000761002007816 */ /* 0x001fe20000000000 */
[----:B------:R-:W-:Y:S06]  /*bc90*/  BRA `(.L_x_69838) ;  /* 0x0000000000547947 */ /* 0x000fec0003800000 */
.L_x_69837:
        /* <DEDUP_REMOVED lines=16> */
.L_x_69865:
[----:B------:R-:W-:Y:S01]  /*bda0*/  PRMT R0, RZ, 0x7610, R0 ;  /* 0x00007610ff007816 */ /* 0x000fe20000000000 */
[----:B------:R-:W-:Y:S06]  /*bdb0*/  BRA `(.L_x_69838) ;  /* 0x00000000000c7947 */ /* 0x000fec0003800000 */
.L_x_69862:
[----:B------:R0:W5:Y:S01]  /*bdc0*/  LDG.E.U8 R0, desc[UR36][R4.64] ;  /* 0x0000002404007981 */ /* 0x000162000c1e1100 */
[----:B------:R-:W-:Y:S05]  /*bdd0*/  BRA `(.L_x_69838) ;  /* 0x0000000000047947 */ /* 0x000fea0003800000 */
.L_x_69861:
[----:B------:R0:W5:Y:S02]  /*bde0*/  LDG.E.U8 R0, desc[UR36][R4.64] ;  /* 0x0000002404007981 */ /* 0x000164000c1e1100 */
.L_x_69838:
        /* <DEDUP_REMOVED lines=8> */
.L_x_69868:
        /* <DEDUP_REMOVED lines=12> */
.L_x_69867:
[----:B------:R-:W-:Y:S05]  /*bf30*/  BSYNC B0 ;  /* 0x0000000000007941 */ /* 0x000fea0003800000 */
.L_x_69866:
        /* <DEDUP_REMOVED lines=11> */
.L_x_69872:
[----:B------:R0:W-:Y:S01]  /*bff0*/  STG.E.U8 desc[UR36][R16.64], R3 ;  /* 0x0000000310007986 */ /* 0x0001e2000c101124 */
[----:B------:R-:W-:Y:S05]  /*c000*/  BRA `(.L_x_69874) ;  /* 0x0000000c00987947 */ /* 0x000fea0003800000 */
.L_x_69871:
        /* <DEDUP_REMOVED lines=10> */
.L_x_69876:
[----:B------:R-:W-:-:S05]  /*c0b0*/  LOP3.LUT R3, R3, 0xff, RZ, 0xc0, !PT ;  /* 0x000000ff03037812 */ /* 0x000fca00078ec0ff */
[----:B------:R0:W-:Y:S01]  /*c0c0*/  STG.E desc[UR36][R16.64], R3 ;  /* 0x0000000310007986 */ /* 0x0001e2000c101924 */
[----:B------:R-:W-:Y:S05]  /*c0d0*/  BRA `(.L_x_69874) ;  /* 0x0000000c00647947 */ /* 0x000fea0003800000 */
.L_x_69875:
[----:B------:R-:W-:-:S05]  /*c0e0*/  LOP3.LUT R3, R3, 0xff, RZ, 0xc0, !PT ;  /* 0x000000ff03037812 */ /* 0x000fca00078ec0ff */
[----:B------:R0:W-:Y:S01]  /*c0f0*/  STG.E.U16 desc[UR36][R16.64], R3 ;  /* 0x0000000310007986 */ /* 0x0001e2000c101524 */
[----:B------:R-:W-:Y:S05]  /*c100*/  BRA `(.L_x_69874) ;  /* 0x0000000c00587947 */ /* 0x000fea0003800000 */
.L_x_69870:
        /* <DEDUP_REMOVED lines=10> */
.L_x_69878:
[----:B------:R-:W-:-:S04]  /*c1b0*/  LOP3.LUT R3, R3, 0xff, RZ, 0xc0, !PT ;  /* 0x000000ff03037812 */ /* 0x000fc800078ec0ff */
[----:B------:R-:W0:Y:S02]  /*c1c0*/  I2F.U16 R0, R3 ;  /* 0x0000000300007306 */ /* 0x000e240000101000 */
[----:B0-----:R-:W-:-:S05]  /*c1d0*/  F2FP.F16.F32.PACK_AB R0, RZ, R0 ;  /* 0x00000000ff00723e */ /* 0x001fca00000000ff */
[----:B------:R1:W-:Y:S01]  /*c1e0*/  STG.E.U16 desc[UR36][R16.64], R0 ;  /* 0x0000000010007986 */ /* 0x0003e2000c101524 */
[----:B------:R-:W-:Y:S05]  /*c1f0*/  BRA `(.L_x_69874) ;  /* 0x0000000c001c7947 */ /* 0x000fea0003800000 */
.L_x_69877:
        /* <DEDUP_REMOVED lines=11> */
.L_x_69880:
[----:B------:R-:W-:-:S06]  /*c2b0*/  LOP3.LUT R3, R3, 0xff, RZ, 0xc0, !PT ;  /* 0x000000ff03037812 */ /* 0x000fcc00078ec0ff */
[----:B------:R-:W0:Y:S02]  /*c2c0*/  I2F.U16 R3, R3 ;  /* 0x0000000300037306 */ /* 0x000e240000101000 */
[----:B0-----:R-:W-:-:S04]  /*c2d0*/  F2FP.F16.F32.PACK_AB R3, RZ, R3 ;  /* 0x00000003ff03723e */ /* 0x001fc800000000ff */
[----:B------:R-:W-:-:S05]  /*c2e0*/  PRMT R3, R3, 0x5410, RZ ;  /* 0x0000541003037816 */ /* 0x000fca00000000ff */
[----:B------:R4:W-:Y:S01]  /*c2f0*/  STG.E desc[UR36][R16.64], R3 ;  /* 0x0000000310007986 */ /* 0x0009e2000c101924 */
[----:B------:R-:W-:Y:S05]  /*c300*/  BRA `(.L_x_69874) ;  /* 0x0000000800d87947 */ /* 0x000fea0003800000 */
.L_x_69879:
[----:B------:R-:W-:-:S06]  /*c310*/  LOP3.LUT R3, R3, 0xff, RZ, 0xc0, !PT ;  /* 0x000000ff03037812 */ /* 0x000fcc00078ec0ff */
[----:B------:R-:W0:Y:S02]  /*c320*/  I2F.F64.U16 R2, R3 ;  /* 0x0000000300027312 */ /* 0x000e240000101800 */
[----:B0-----:R2:W-:Y:S01]  /*c330*/  STG.E.64 desc[UR36][R16.64], R2 ;  /* 0x0000000210007986 */ /* 0x0015e2000c101b24 */
[----:B------:R-:W-:Y:S05]  /*c340*/  BRA `(.L_x_69874) ;  /* 0x0000000800c87947 */ /* 0x000fea0003800000 */
.L_x_69869:
        /* <DEDUP_REMOVED lines=12> */
.L_x_69883:
[----:B------:R-:W-:Y:S02]  /*c410*/  LOP3.LUT R4, R3, 0xff, RZ, 0xc0, !PT ;  /* 0x000000ff03047812 */ /* 0x000fe400078ec0ff */
[----:B------:R-:W-:-:S04]  /*c420*/  CS2R R6, SRZ ;  /* 0x0000000000067805 */ /* 0x000fc8000001ff00 */
[----:B------:R-:W0:Y:S02]  /*c430*/  I2F.F64.U16 R4, R4 ;  /* 0x0000000400047312 */ /* 0x000e240000101800 */
[----:B0-----:R0:W-:Y:S01]  /*c440*/  STG.E.128 desc[UR36][R16.64], R4 ;  /* 0x0000000410007986 */ /* 0x0011e2000c101d24 */
[----:B------:R-:W-:Y:S05]  /*c450*/  BRA `(.L_x_69874) ;  /* 0x0000000800847947 */ /* 0x000fea0003800000 */
.L_x_69882:
        /* <DEDUP_REMOVED lines=22> */
.L_x_69887:
[----:B------:R-:W-:Y:S05]  /*c5c0*/  BSYNC B0 ;  /* 0x0000000000007941 */ /* 0x000fea0003800000 */
.L_x_69886:
[----:B------:R-:W-:-:S05]  /*c5d0*/  LOP3.LUT R3, R0, R3, RZ, 0xfc, !PT ;  /* 0x0000000300037212 */ /* 0x000fca00078efcff */
[----:B------:R0:W-:Y:S01]  /*c5e0*/  STG.E.U8 desc[UR36][R16.64], R3 ;  /* 0x0000000310007986 */ /* 0x0001e2000c101124 */
[----:B------:R-:W-:Y:S05]  /*c5f0*/  BRA `(.L_x_69874) ;  /* 0x00000008001c7947 */ /* 0x000fea0003800000 */
.L_x_69885:
        /* <DEDUP_REMOVED lines=14> */
.L_x_69889:
[----:B------:R-:W-:Y:S01]  /*c6e0*/  IMAD.MOV.U32 R0, RZ, RZ, 0x7f ;  /* 0x0000007fff007424 */ /* 0x000fe200078e00ff */
[----:B------:R-:W-:-:S04]  /*c6f0*/  ISETP.GT.U32.AND P0, PT, R2, 0x7f800000, PT ;  /* 0x7f8000000200780c */ /* 0x000fc80003f04070 */
[----:B------:R-:W-:-:S09]  /*c700*/  SEL R0, R0, 0x7c, P0 ;  /* 0x0000007c00007807 */ /* 0x000fd20000000000 */
.L_x_69890:
[----:B------:R-:W-:Y:S05]  /*c710*/  BSYNC B0 ;  /* 0x0000000000007941 */ /* 0x000fea0003800000 */
.L_x_69888:
[----:B------:R-:W-:-:S04]  /*c720*/  LOP3.LUT R2, R3, 0x80000000, RZ, 0xc0, !PT ;  /* 0x8000000003027812 */ /* 0x000fc800078ec0ff */
[----:B------:R-:W-:-:S04]  /*c730*/  SHF.R.U32.HI R3, RZ, 0x18, R2 ;  /* 0x00000018ff037819 */ /* 0x000fc80000011602 */
[----:B------:R-:W-:-:S05]  /*c740*/  LOP3.LUT R3, R0, R3, RZ, 0xfc, !PT ;  /* 0x0000000300037212 */ /* 0x000fca00078efcff */
[----:B------:R0:W-:Y:S01]  /*c750*/  STG.E.U8 desc[UR36][R16.64], R3 ;  /* 0x0000000310007986 */ /* 0x0001e2000c101124 */
[----:B------:R-:W-:Y:S05]  /*c760*/  BRA `(.L_x_69874) ;  /* 0x0000000400c07947 */ /* 0x000fea0003800000 */
.L_x_69884:
[----:B------:R-:W-:-:S04]  /*c770*/  LOP3.LUT R3, R3, 0xff, RZ, 0xc0, !PT ;  /* 0x000000ff03037812 */ /* 0x000fc800078ec0ff */
[----:B------:R-:W0:Y:S02]  /*c780*/  I2F.U16 R0, R3 ;  /* 0x0000000300007306 */ /* 0x000e240000101000 */
[----:B0-----:R-:W-:-:S05]  /*c790*/  F2FP.BF16.F32.PACK_AB R0, RZ, R0 ;  /* 0x00000000ff00723e */ /* 0x001fca00000010ff */
[----:B------:R0:W-:Y:S01]  /*c7a0*/  STG.E.U16 desc[UR36][R16.64], R0 ;  /* 0x0000000010007986 */ /* 0x0001e2000c101524 */
[----:B------:R-:W-:Y:S05]  /*c7b0*/  BRA `(.L_x_69874) ;  /* 0x0000000400ac7947 */ /* 0x000fea0003800000 */
.L_x_69881:
        /* <DEDUP_REMOVED lines=11> */
.L_x_69893:
        /* <DEDUP_REMOVED lines=18> */
.L_x_69896:
[----:B------:R-:W-:-:S04]  /*c990*/  LOP3.LUT R2, R3, 0x80000000, RZ, 0xc0, !PT ;  /* 0x8000000003027812 */ /* 0x000fc800078ec0ff */
[----:B------:R-:W-:-:S04]  /*c9a0*/  SHF.R.U32.HI R3, RZ, 0x18, R2 ;  /* 0x00000018ff037819 */ /* 0x000fc80000011602 */
[----:B------:R-:W-:-:S04]  /*c9b0*/  LOP3.LUT R0, R0, R3, RZ, 0xfc, !PT ;  /* 0x0000000300007212 */ /* 0x000fc800078efcff */
[----:B------:R-:W-:-:S07]  /*c9c0*/  PRMT R8, R0, 0x7610, R8 ;  /* 0x0000761000087816 */ /* 0x000fce0000000008 */
.L_x_69895:
[----:B------:R-:W-:Y:S05]  /*c9d0*/  BSYNC B0 ;  /* 0x0000000000007941 */ /* 0x000fea0003800000 */
.L_x_69894:
[----:B------:R0:W-:Y:S01]  /*c9e0*/  STG.E.U8 desc[UR36][R16.64], R8 ;  /* 0x0000000810007986 */ /* 0x0001e2000c101124 */
[----:B------:R-:W-:Y:S05]  /*c9f0*/  BRA `(.L_x_69874) ;  /* 0x00000004001c7947 */ /* 0x000fea0003800000 */
.L_x_69892:
        /* <DEDUP_REMOVED lines=18> */
.L_x_69899:
[----:B------:R-:W-:-:S04]  /*cb20*/  LOP3.LUT R2, R3, 0x80000000, RZ, 0xc0, !PT ;  /* 0x8000000003027812 */ /* 0x000fc800078ec0ff */
[----:B------:R-:W-:-:S04]  /*cb30*/  SHF.R.U32.HI R3, RZ, 0x18, R2 ;  /* 0x00000018ff037819 */ /* 0x000fc80000011602 */
[----:B------:R-:W-:-:S04]  /*cb40*/  LOP3.LUT R0, R0, R3, RZ, 0xfc, !PT ;  /* 0x0000000300007212 */ /* 0x000fc800078efcff */
[----:B------:R-:W-:-:S07]  /*cb50*/  PRMT R8, R0, 0x7610, R8 ;  /* 0x0000761000087816 */ /* 0x000fce0000000008 */
.L_x_69898:
[----:B------:R-:W-:Y:S05]  /*cb60*/  BSYNC B0 ;  /* 0x0000000000007941 */ /* 0x000fea0003800000 */
.L_x_69897:
[----:B------:R0:W-:Y:S01]  /*cb70*/  STG.E.U8 desc[UR36][R16.64], R8 ;  /* 0x0000000810007986 */ /* 0x0001e2000c101124 */
[----:B------:R-:W-:Y:S05]  /*cb80*/  BRA `(.L_x_69874) ;  /* 0x0000000000b87947 */ /* 0x000fea0003800000 */
.L_x_69891:
        /* <DEDUP_REMOVED lines=23> */
.L_x_69873:
        /* <DEDUP_REMOVED lines=16> */
.L_x_69902:
[----:B------:R-:W-:Y:S05]  /*ce00*/  BRA `(.L_x_69874) ;  /* 0x0000000000187947 */ /* 0x000fea0003800000 */
.L_x_69901:
[----:B------:R-:W-:Y:S01]  /*ce10*/  LOP3.LUT R2, R3, 0xff, RZ, 0xc0, !PT ;  /* 0x000000ff03027812 */ /* 0x000fe200078ec0ff */
[----:B------:R-:W-:-:S05]  /*ce20*/  IMAD.MOV.U32 R3, RZ, RZ, RZ ;  /* 0x000000ffff037224 */ /* 0x000fca00078e00ff */
[----:B------:R0:W-:Y:S01]  /*ce30*/  STG.E.64 desc[UR36][R16.64], R2 ;  /* 0x0000000210007986 */ /* 0x0001e2000c101b24 */
[----:B------:R-:W-:Y:S05]  /*ce40*/  BRA `(.L_x_69874) ;  /* 0x0000000000087947 */ /* 0x000fea0003800000 */
.L_x_69900:
[----:B------:R-:W-:-:S05]  /*ce50*/  LOP3.LUT R3, R3, 0xff, RZ, 0xc0, !PT ;  /* 0x000000ff03037812 */ /* 0x000fca00078ec0ff */
[----:B------:R0:W-:Y:S02]  /*ce60*/  STG.E desc[UR36][R16.64], R3 ;  /* 0x0000000310007986 */ /* 0x0001e4000c101924 */
.L_x_69874:
[----:B------:R-:W-:-:S07]  /*ce70*/  VIADD R19, R19, 0x80 ;  /* 0x0000008013137836 */ /* 0x000fce0000000000 */
.L_x_69798:
[----:B------:R-:W-:Y:S05]  /*ce80*/  BSYNC B6 ;  /* 0x0000000000067941 */ /* 0x000fea0003800000 */
.L_x_69797:
[----:B------:R-:W-:Y:S02]  /*ce90*/  ULDC UR4, c[0x0][0x210] ;  /* 0x0000840000047ab9 */ /* 0x000fe40000000800 */
[----:B------:R-:W-:-:S13]  /*cea0*/  ISETP.GE.AND P0, PT, R19, UR4, PT ;  /* 0x0000000413007c0c */ /* 0x000fda000bf06270 */
[----:B------:R-:W-:Y:S05]  /*ceb0*/  @P0 EXIT ;  /* 0x000000000000094d */ /* 0x000fea0003800000 */
[----:B0-----:R-:W0:Y:S01]  /*cec0*/  LDC R6, c[0x0][0x218] ;  /* 0x00008600ff067b82 */ /* 0x001e220000000800 */
[----:B------:R-:W-:Y:S02]  /*ced0*/  IMAD.MOV.U32 R18, RZ, RZ, RZ ;  /* 0x000000ffff127224 */ /* 0x000fe400078e00ff */
[----:B-1----:R-:W-:Y:S02]  /*cee0*/  IMAD.MOV.U32 R0, RZ, RZ, RZ ;  /* 0x000000ffff007224 */ /* 0x002fe400078e00ff */
[----:B--234-:R-:W-:Y:S01]  /*cef0*/  IMAD.MOV.U32 R16, RZ, RZ, RZ ;  /* 0x000000ffff107224 */ /* 0x01cfe200078e00ff */
        /* <DEDUP_REMOVED lines=350> */
.L_x_69903:
        /* <DEDUP_REMOVED lines=20> */
.L_x_69907:
[----:B------:R1:W5:Y:S01]  /*e620*/  LDG.E.U8 R19, desc[UR36][R4.64] ;  /* 0x0000002404137981 */ /* 0x000362000c1e1100 */
[----:B------:R-:W-:Y:S05]  /*e630*/  BRA `(.L_x_69909) ;  /* 0x0000000c00647947 */ /* 0x000fea0003800000 */
.L_x_69906:
        /* <DEDUP_REMOVED lines=8> */
.L_x_69911:
[----:B------:R4:W5:Y:S01]  /*e6c0*/  LDG.E.U8 R19, desc[UR36][R4.64] ;  /* 0x0000002404137981 */ /* 0x000962000c1e1100 */
[----:B------:R-:W-:Y:S05]  /*e6d0*/  BRA `(.L_x_69909) ;  /* 0x0000000c003c7947 */ /* 0x000fea0003800000 */
.L_x_69910:
[----:B------:R2:W5:Y:S01]  /*e6e0*/  LDG.E.U16 R19, desc[UR36][R4.64] ;  /* 0x0000002404137981 */ /* 0x000562000c1e1500 */
[----:B------:R-:W-:Y:S05]  /*e6f0*/  BRA `(.L_x_69909) ;  /* 0x0000000c00347947 */ /* 0x000fea0003800000 */
.L_x_69905:
        /* <DEDUP_REMOVED lines=10> */
.L_x_69913:
[----:B------:R-:W2:Y:S02]  /*e7a0*/  LDG.E.U16 R2, desc[UR36][R4.64] ;  /* 0x0000002404027981 */ /* 0x000ea4000c1e1500 */
[----:B--2---:R-:W-:-:S06]  /*e7b0*/  HADD2.F32 R2, -RZ, R2.H0_H0 ;  /* 0x20000002ff027230 */ /* 0x004fcc0000004100 */
[----:B------:R-:W0:Y:S02]  /*e7c0*/  F2I.S64.TRUNC R2, R2 ;  /* 0x0000000200027311 */ /* 0x000e24000020d900 */
[----:B0-----:R-:W-:Y:S01]  /*e7d0*/  PRMT R19, R2, 0x7610, R19 ;  /* 0x0000761002137816 */ /* 0x001fe20000000013 */
[----:B------:R-:W-:Y:S06]  /*e7e0*/  BRA `(.L_x_69909) ;  /* 0x0000000800f87947 */ /* 0x000fec0003800000 */
.L_x_69912:
        /* <DEDUP_REMOVED lines=10> */
.L_x_69915:
[----:B------:R-:W2:Y:S02]  /*e890*/  LDG.E.U16 R4, desc[UR36][R4.64] ;  /* 0x0000002404047981 */ /* 0x000ea4000c1e1500 */
[----:B--2---:R-:W-:-:S06]  /*e8a0*/  HADD2.F32 R2, -RZ, R4.H0_H0 ;  /* 0x20000004ff027230 */ /* 0x004fcc0000004100 */
[----:B------:R-:W0:Y:S02]  /*e8b0*/  F2I.S64.TRUNC R2, R2 ;  /* 0x0000000200027311 */ /* 0x000e24000020d900 */
[----:B0-----:R-:W-:Y:S01]  /*e8c0*/  PRMT R19, R2, 0x7610, R19 ;  /* 0x0000761002137816 */ /* 0x001fe20000000013 */
[----:B------:R-:W-:Y:S06]  /*e8d0*/  BRA `(.L_x_69909) ;  /* 0x0000000800bc7947 */ /* 0x000fec0003800000 */
.L_x_69914:
[----:B------:R-:W2:Y:S02]  /*e8e0*/  LDG.E.64 R2, desc[UR36][R4.64] ;  /* 0x0000002404027981 */ /* 0x000ea4000c1e1b00 */
[----:B--2---:R-:W0:Y:S02]  /*e8f0*/  F2I.S64.F64.TRUNC R2, R2 ;  /* 0x0000000200027311 */ /* 0x004e24000030d900 */
[----:B0-----:R-:W-:Y:S01]  /*e900*/  PRMT R19, R2, 0x7610, R19 ;  /* 0x0000761002137816 */ /* 0x001fe20000000013 */
[----:B------:R-:W-:Y:S06]  /*e910*/  BRA `(.L_x_69909) ;  /* 0x0000000800ac7947 */ /* 0x000fec0003800000 */
.L_x_69904:
        /* <DEDUP_REMOVED lines=12> */
.L_x_69918:
[----:B------:R-:W2:Y:S02]  /*e9e0*/  LDG.E.64 R4, desc[UR36][R4.64] ;  /* 0x0000002404047981 */ /* 0x000ea4000c1e1b00 */
[----:B--2---:R-:W0:Y:S02]  /*e9f0*/  F2I.S64.F64.TRUNC R2, R4 ;  /* 0x0000000400027311 */ /* 0x004e24000030d900 */
[----:B0-----:R-:W-:Y:S01]  /*ea00*/  PRMT R19, R2, 0x7610, R19 ;  /* 0x0000761002137816 */ /* 0x001fe20000000013 */
[----:B------:R-:W-:Y:S06]  /*ea10*/  BRA `(.L_x_69909) ;  /* 0x00000008006c7947 */ /* 0x000fec0003800000 */
.L_x_69917:
        /* <DEDUP_REMOVED lines=28> */
.L_x_69920:
        /* <DEDUP_REMOVED lines=15> */
.L_x_69919:
[----:B------:R-:W2:Y:S02]  /*ecd0*/  LDG.E.U16 R2, desc[UR36][R4.64] ;  /* 0x0000002404027981 */ /* 0x000ea4000c1e1500 */
[----:B--2---:R-:W-:-:S06]  /*ece0*/  IMAD.U32 R2, R2, 0x10000, RZ ;  /* 0x0001000002027824 */ /* 0x004fcc00078e00ff */
[----:B------:R-:W0:Y:S02]  /*ecf0*/  F2I.S64.TRUNC R2, R2 ;  /* 0x0000000200027311 */ /* 0x000e24000020d900 */
[----:B0-----:R-:W-:Y:S01]  /*ed00*/  PRMT R19, R2, 0x7610, R19 ;  /* 0x0000761002137816 */ /* 0x001fe20000000013 */
[----:B------:R-:W-:Y:S06]  /*ed10*/  BRA `(.L_x_69909) ;  /* 0x0000000400ac7947 */ /* 0x000fec0003800000 */
.L_x_69916:
        /* <DEDUP_REMOVED lines=10> */
.L_x_69923:
        /* <DEDUP_REMOVED lines=21> */
.L_x_69927:
[----:B------:R-:W-:Y:S05]  /*ef10*/  BSYNC B1 ;  /* 0x0000000000017941 */ /* 0x000fea0003800000 */
.L_x_69926:
[----:B------:R-:W-:Y:S01]  /*ef20*/  IMAD.SHL.U32 R2, R2, 0x100000, RZ ;  /* 0x0010000002027824 */ /* 0x000fe200078e00ff */
[----:B------:R-:W-:-:S04]  /*ef30*/  LEA R3, R0, 0x3b800000, 0x17 ;  /* 0x3b80000000037811 */ /* 0x000fc800078eb8ff */
[----:B------:R-:W-:-:S07]  /*ef40*/  LOP3.LUT R2, R3, R2, R4, 0xfe, !PT ;  /* 0x0000000203027212 */ /* 0x000fce00078efe04 */
.L_x_69925:
[----:B------:R-:W-:Y:S05]  /*ef50*/  BSYNC B0 ;  /* 0x0000000000007941 */ /* 0x000fea0003800000 */
.L_x_69924:
[----:B------:R-:W0:Y:S02]  /*ef60*/  F2I.S64.TRUNC R2, R2 ;  /* 0x0000000200027311 */ /* 0x000e24000020d900 */
[----:B0-----:R-:W-:Y:S01]  /*ef70*/  PRMT R19, R2, 0x7610, R19 ;  /* 0x0000761002137816 */ /* 0x001fe20000000013 */
[----:B------:R-:W-:Y:S06]  /*ef80*/  BRA `(.L_x_69909) ;  /* 0x0000000400107947 */ /* 0x000fec0003800000 */
.L_x_69922:
        /* <DEDUP_REMOVED lines=21> */
.L_x_69931:
[----:B------:R-:W-:Y:S05]  /*f0e0*/  BSYNC B1 ;  /* 0x0000000000017941 */ /* 0x000fea0003800000 */
.L_x_69930:
[----:B------:R-:W-:Y:S01]  /*f0f0*/  IMAD.SHL.U32 R2, R2, 0x200000, RZ ;  /* 0x0020000002027824 */ /* 0x000fe200078e00ff */
[----:B------:R-:W-:-:S04]  /*f100*/  LEA R3, R0, 0x37800000, 0x17 ;  /* 0x3780000000037811 */ /* 0x000fc800078eb8ff */
[----:B------:R-:W-:-:S07]  /*f110*/  LOP3.LUT R2, R3, R2, R4, 0xfe, !PT ;  /* 0x0000000203027212 */ /* 0x000fce00078efe04 */
.L_x_69929:
[----:B------:R-:W-:Y:S05]  /*f120*/  BSYNC B0 ;  /* 0x0000000000007941 */ /* 0x000fea0003800000 */
.L_x_69928:
[----:B------:R-:W0:Y:S02]  /*f130*/  F2I.S64.TRUNC R2, R2 ;  /* 0x0000000200027311 */ /* 0x000e24000020d900 */
[----:B0-----:R-:W-:Y:S01]  /*f140*/  PRMT R19, R2, 0x7610, R19 ;  /* 0x0000761002137816 */ /* 0x001fe20000000013 */
[----:B------:R-:W-:Y:S06]  /*f150*/  BRA `(.L_x_69909) ;  /* 0x00000000009c7947 */ /* 0x000fec0003800000 */
.L_x_69921:
        /* <DEDUP_REMOVED lines=14> */
.L_x_69935:
[----:B------:R-:W-:Y:S05]  /*f240*/  BSYNC B0 ;  /* 0x0000000000007941 */ /* 0x000fea0003800000 */
.L_x_69934:
[----:B------:R-:W0:Y:S02]  /*f250*/  F2I.S64.TRUNC R2, R2 ;  /* 0x0000000200027311 */ /* 0x000e24000020d900 */
[----:B0-----:R-:W-:Y:S01]  /*f260*/  PRMT R19, R2, 0x7610, R19 ;  /* 0x0000761002137816 */ /* 0x001fe20000000013 */
[----:B------:R-:W-:Y:S06]  /*f270*/  BRA `(.L_x_69909) ;  /* 0x0000000000547947 */ /* 0x000fec0003800000 */
.L_x_69908:
        /* <DEDUP_REMOVED lines=16> */
.L_x_69936:
[----:B------:R-:W-:Y:S01]  /*f380*/  PRMT R19, RZ, 0x7610, R19 ;  /* 0x00007610ff137816 */ /* 0x000fe20000000013 */
[----:B------:R-:W-:Y:S06]  /*f390*/  BRA `(.L_x_69909) ;  /* 0x00000000000c7947 */ /* 0x000fec0003800000 */
.L_x_69933:
[----:B------:R0:W5:Y:S01]  /*f3a0*/  LDG.E.U8 R19, desc[UR36][R4.64] ;  /* 0x0000002404137981 */ /* 0x000162000c1e1100 */
[----:B------:R-:W-:Y:S05]  /*f3b0*/  BRA `(.L_x_69909) ;  /* 0x0000000000047947 */ /* 0x000fea0003800000 */
.L_x_69932:
[----:B------:R0:W5:Y:S02]  /*f3c0*/  LDG.E.U8 R19, desc[UR36][R4.64] ;  /* 0x0000002404137981 */ /* 0x000164000c1e1100 */
.L_x_69909:
        /* <DEDUP_REMOVED lines=17> */
.L_x_69940:
[----:B------:R4:W5:Y:S01]  /*f4e0*/  LDG.E.U8 R0, desc[UR36][R4.64] ;  /* 0x0000002404007981 */ /* 0x000962000c1e1100 */
[----:B------:R-:W-:Y:S05]  /*f4f0*/  BRA `(.L_x_69942) ;  /* 0x0000000c00647947 */ /* 0x000fea0003800000 */
.L_x_69939:
        /* <DEDUP_REMOVED lines=8> */
.L_x_69944:
[----:B------:R2:W5:Y:S01]  /*f580*/  LDG.E.U8 R0, desc[UR36][R4.64] ;  /* 0x0000002404007981 */ /* 0x000562000c1e1100 */
[----:B------:R-:W-:Y:S05]  /*f590*/  BRA `(.L_x_69942) ;  /* 0x0000000c003c7947 */ /* 0x000fea0003800000 */
.L_x_69943:
[----:B------:R0:W5:Y:S01]  /*f5a0*/  LDG.E.U16 R0, desc[UR36][R4.64] ;  /* 0x0000002404007981 */ /* 0x000162000c1e1500 */
[----:B------:R-:W-:Y:S05]  /*f5b0*/  BRA `(.L_x_69942) ;  /* 0x0000000c00347947 */ /* 0x000fea0003800000 */
.L_x_69938:
        /* <DEDUP_REMOVED lines=10> */
.L_x_69946:
[----:B------:R-:W2:Y:S02]  /*f660*/  LDG.E.U16 R2, desc[UR36][R4.64] ;  /* 0x0000002404027981 */ /* 0x000ea4000c1e1500 */
[----:B--2---:R-:W-:-:S06]  /*f670*/  HADD2.F32 R2, -RZ, R2.H0_H0 ;  /* 0x20000002ff027230 */ /* 0x004fcc0000004100 */
[----:B------:R-:W0:Y:S02]  /*f680*/  F2I.S64.TRUNC R2, R2 ;  /* 0x0000000200027311 */ /* 0x000e24000020d900 */
[----:B0-----:R-:W-:Y:S01]  /*f690*/  PRMT R0, R2, 0x7610, R0 ;  /* 0x0000761002007816 */ /* 0x001fe20000000000 */
[----:B------:R-:W-:Y:S06]  /*f6a0*/  BRA `(.L_x_69942) ;  /* 0x0000000800f87947 */ /* 0x000fec0003800000 */
.L_x_69945:
        /* <DEDUP_REMOVED lines=10> */
.L_x_69948:
[----:B------:R-:W2:Y:S02]  /*f750*/  LDG.E.U16 R4, desc[UR36][R4.64] ;  /* 0x0000002404047981 */ /* 0x000ea4000c1e1500 */
[----:B--2---:R-:W-:-:S06]  /*f760*/  HADD2.F32 R2, -RZ, R4.H0_H0 ;  /* 0x20000004ff027230 */ /* 0x004fcc0000004100 */
[----:B------:R-:W0:Y:S02]  /*f770*/  F2I.S64.TRUNC R2, R2 ;  /* 0x0000000200027311 */ /* 0x000e24000020d900 */
[----:B0-----:R-:W-:Y:S01]  /*f780*/  PRMT R0, R2, 0x7610, R0 ;  /* 0x0000761002007816 */ /* 0x001fe20000000000 */
[----:B------:R-:W-:Y:S06]  /*f790*/  BRA `(.L_x_69942) ;  /* 0x0000000800bc7947 */ /* 0x000fec0003800000 */
.L_x_69947:
[----:B------:R-:W2:Y:S02]  /*f7a0*/  LDG.E.64 R2, desc[UR36][R4.64] ;  /* 0x0000002404027981 */ /* 0x000ea4000c1e1b00 */
[----:B--2---:R-:W0:Y:S02]  /*f7b0*/  F2I.S64.F64.TRUNC R2, R2 ;  /* 0x0000000200027311 */ /* 0x004e24000030d900 */
[----:B0-----:R-:W-:Y:S01]  /*f7c0*/  PRMT R0, R2, 0x7610, R0 ;  /* 0x0000761002007816 */ /* 0x001fe20000000000 */
[----:B------:R-:W-:Y:S06]  /*f7d0*/  BRA `(.L_x_69942) ;  /* 0x0000000800ac7947 */ /* 0x000fec0003800000 */
.L_x_69937:
        /* <DEDUP_REMOVED lines=12> */
.L_x_69951:
[----:B------:R-:W2:Y:S02]  /*f8a0*/  LDG.E.64 R4, desc[UR36][R4.64] ;  /* 0x0000002404047981 */ /* 0x000ea4000c1e1b00 */
[----:B--2---:R-:W0:Y:S02]  /*f8b0*/  F2I.S64.F64.TRUNC R2, R4 ;  /* 0x0000000400027311 */ /* 0x004e24000030d900 */
[----:B0-----:R-:W-:Y:S01]  /*f8c0*/  PRMT R0, R2, 0x7610, R0 ;  /* 0x0000761002007816 */ /* 0x001fe20000000000 */
[----:B------:R-:W-:Y:S06]  /*f8d0*/  BRA `(.L_x_69942) ;  /* 0x00000008006c7947 */ /* 0x000fec0003800000 */
.L_x_69950:
        /* <DEDUP_REMOVED lines=28> */
.L_x_69953:
        /* <DEDUP_REMOVED lines=15> */
.L_x_69952:
[----:B------:R-:W2:Y:S02]  /*fb90*/  LDG.E.U16 R2, desc[UR36][R4.64] ;  /* 0x0000002404027981 */ /* 0x000ea4000c1e1500 */
[----:B--2---:R-:W-:-:S06]  /*fba0*/  IMAD.U32 R2, R2, 0x10000, RZ ;  /* 0x0001000002027824 */ /* 0x004fcc00078e00ff */
[----:B------:R-:W0:Y:S02]  /*fbb0*/  F2I.S64.TRUNC R2, R2 ;  /* 0x0000000200027311 */ /* 0x000e24000020d900 */
[----:B0-----:R-:W-:Y:S01]  /*fbc0*/  PRMT R0, R2, 0x7610, R0 ;  /* 0x0000761002007816 */ /* 0x001fe20000000000 */
[----:B------:R-:W-:Y:S06]  /*fbd0*/  BRA `(.L_x_69942) ;  /* 0x0000000400ac7947 */ /* 0x000fec0003800000 */
.L_x_69949:
        /* <DEDUP_REMOVED lines=10> */
.L_x_69956:
        /* <DEDUP_REMOVED lines=21> */
.L_x_69960:
[----:B------:R-:W-:Y:S05]  /*fdd0*/  BSYNC B1 ;  /* 0x0000000000017941 */ /* 0x000fea0003800000 */
.L_x_69959:
[----:B------:R-:W-:Y:S01]  /*fde0*/  IMAD.SHL.U32 R2, R2, 0x100000, RZ ;  /* 0x0010000002027824 */ /* 0x000fe200078e00ff */
[----:B------:R-:W-:-:S04]  /*fdf0*/  LEA R3, R0, 0x3b800000, 0x17 ;  /* 0x3b80000000037811 */ /* 0x000fc800078eb8ff */
[----:B------:R-:W-:-:S07]  /*fe00*/  LOP3.LUT R2, R3, R2, R4, 0xfe, !PT ;  /* 0x0000000203027212 */ /* 0x000fce00078efe04 */
.L_x_69958:
[----:B------:R-:W-:Y:S05]  /*fe10*/  BSYNC B0 ;  /* 0x0000000000007941 */ /* 0x000fea0003800000 */
.L_x_69957:
[----:B------:R-:W0:Y:S02]  /*fe20*/  F2I.S64.TRUNC R2, R2 ;  /* 0x0000000200027311 */ /* 0x000e24000020d900 */
[----:B0-----:R-:W-:Y:S01]  /*fe30*/  PRMT R0, R2, 0x7610, R0 ;  /* 0x0000761002007816 */ /* 0x001fe20000000000 */
[----:B------:R-:W-:Y:S06]  /*fe40*/  BRA `(.L_x_69942) ;  /* 0x0000000400107947 */ /* 0x000fec0003800000 */
.L_x_69955:
        /* <DEDUP_REMOVED lines=21> */
.L_x_69964:
[----:B------:R-:W-:Y:S05]  /*ffa0*/  BSYNC B1 ;  /* 0x0000000000017941 */ /* 0x000fea0003800000 */
.L_x_69963:
[----:B------:R-:W-:Y:S01]  /*ffb0*/  IMAD.SHL.U32 R2, R2, 0x200000, RZ ;  /* 0x0020000002027824 */ /* 0x000fe200078e00ff */
[----:B------:R-:W-:-:S04]  /*ffc0*/  LEA R3, R0, 0x37800000, 0x17 ;  /* 0x3780000000037811 */ /* 0x000fc800078eb8ff */
[----:B------:R-:W-:-:S07]  /*ffd0*/  LOP3.LUT R2, R3, R2, R4, 0xfe, !PT ;  /* 0x0000000203027212 */ /* 0x000fce00078efe04 */
.L_x_69962:
[----:B------:R-:W-:Y:S05]  /*ffe0*/  BSYNC B0 ;  /* 0x0000000000007941 */ /* 0x000fea0003800000 */
.L_x_69961:
[----:B------:R-:W0:Y:S02]  /*fff0*/  F2I.S64.TRUNC R2, R2 ;  /* 0x0000000200027311 */ /* 0x000e24000020d900 */
[----:B0-----:R-:W-:Y:S01]  /*10000*/  PRMT R0, R2, 0x7610, R0 ;  /* 0x0000761002007816 */ /* 0x001fe20000000000 */
[----:B------:R-:W-:Y:S06]  /*10010*/  BRA `(.L_x_69942) ;  /* 0x00000000009c7947 */ /* 0x000fec0003800000 */
.L_x_69954:
        /* <DEDUP_REMOVED lines=14> */
.L_x_69968:
[----:B------:R-:W-:Y:S05]  /*10100*/  BSYNC B0 ;  /* 0x0000000000007941 */ /* 0x000fea0003800000 */
.L_x_69967:
[----:B------:R-:W0:Y:S02]  /*10110*/  F2I.S64.TRUNC R2, R2 ;  /* 0x0000000200027311 */ /* 0x000e24000020d900 */
[----:B0-----:R-:W-:Y:S01]  /*10120*/  PRMT R0, R2, 0x7610, R0 ;  /* 0x0000761002007816 */ /* 0x001fe20000000000 */
[----:B------:R-:W-:Y:S06]  /*10130*/  BRA `(.L_x_69942) ;  /* 0x0000000000547947 */ /* 0x000fec0003800000 */
.L_x_69941:
        /* <DEDUP_REMOVED lines=16> */
.L_x_69969:
[----:B------:R-:W-:Y:S01]  /*10240*/  PRMT R0, RZ, 0x7610, R0 ;  /* 0x00007610ff007816 */ /* 0x000fe20000000000 */
[----:B------:R-:W-:Y:S06]  /*10250*/  BRA `(.L_x_69942) ;  /* 0x00000000000c7947 */ /* 0x000fec0003800000 */
.L_x_69966:
[----:B------:R0:W5:Y:S01]  /*10260*/  LDG.E.U8 R0, desc[UR36][R4.64] ;  /* 0x0000002404007981 */ /* 0x000162000c1e1100 */
[----:B------:R-:W-:Y:S05]  /*10270*/  BRA `(.L_x_69942) ;  /* 0x0000000000047947 */ /* 0x000fea0003800000 */
.L_x_69965:
[----:B------:R0:W5:Y:S02]  /*10280*/  LDG.E.U8 R0, desc[UR36][R4.64] ;  /* 0x0000002404007981 */ /* 0x000164000c1e1100 */
.L_x_69942:
        /* <DEDUP_REMOVED lines=8> */
.L_x_69972:
        /* <DEDUP_REMOVED lines=12> */
.L_x_69971:
[----:B------:R-:W-:Y:S05]  /*103d0*/  BSYNC B0 ;  /* 0x0000000000007941 */ /* 0x000fea0003800000 */
.L_x_69970:
        /* <DEDUP_REMOVED lines=11> */
.L_x_69976:
[----:B------:R-:W-:Y:S01]  /*10490*/  STG.E.U8 desc[UR36][R16.64], R3 ;  /* 0x0000000310007986 */ /* 0x000fe2000c101124 */
[----:B------:R-:W-:Y:S05]  /*104a0*/  EXIT ;  /* 0x000000000000794d */ /* 0x000fea0003800000 */
.L_x_69975:
        /* <DEDUP_REMOVED lines=10> */
.L_x_69979:
[----:B------:R-:W-:-:S05]  /*10550*/  LOP3.LUT R3, R3, 0xff, RZ, 0xc0, !PT ;  /* 0x000000ff03037812 */ /* 0x000fca00078ec0ff */
[----:B------:R-:W-:Y:S01]  /*10560*/  STG.E desc[UR36][R16.64], R3 ;  /* 0x0000000310007986 */ /* 0x000fe2000c101924 */
[----:B------:R-:W-:Y:S05]  /*10570*/  EXIT ;  /* 0x000000000000794d */ /* 0x000fea0003800000 */
.L_x_69978:
[----:B------:R-:W-:-:S05]  /*10580*/  LOP3.LUT R3, R3, 0xff, RZ, 0xc0, !PT ;  /* 0x000000ff03037812 */ /* 0x000fca00078ec0ff */
[----:B------:R-:W-:Y:S01]  /*10590*/  STG.E.U16 desc[UR36][R16.64], R3 ;  /* 0x0000000310007986 */ /* 0x000fe2000c101524 */
[----:B------:R-:W-:Y:S05]  /*105a0*/  EXIT ;  /* 0x000000000000794d */ /* 0x000fea0003800000 */
.L_x_69974:
        /* <DEDUP_REMOVED lines=10> */
.L_x_69981:
[----:B------:R-:W-:-:S04]  /*10650*/  LOP3.LUT R3, R3, 0xff, RZ, 0xc0, !PT ;  /* 0x000000ff03037812 */ /* 0x000fc800078ec0ff */
[----:B------:R-:W0:Y:S02]  /*10660*/  I2F.U16 R0, R3 ;  /* 0x0000000300007306 */ /* 0x000e240000101000 */
[----:B0-----:R-:W-:-:S05]  /*10670*/  F2FP.F16.F32.PACK_AB R0, RZ, R0 ;  /* 0x00000000ff00723e */ /* 0x001fca00000000ff */
[----:B------:R-:W-:Y:S01]  /*10680*/  STG.E.U16 desc[UR36][R16.64], R0 ;  /* 0x0000000010007986 */ /* 0x000fe2000c101524 */
[----:B------:R-:W-:Y:S05]  /*10690*/  EXIT ;  /* 0x000000000000794d */ /* 0x000fea0003800000 */
.L_x_69980:
        /* <DEDUP_REMOVED lines=11> */
.L_x_69983:
[----:B------:R-:W-:-:S06]  /*10750*/  LOP3.LUT R3, R3, 0xff, RZ, 0xc0, !PT ;  /* 0x000000ff03037812 */ /* 0x000fcc00078ec0ff */
[----:B------:R-:W0:Y:S02]  /*10760*/  I2F.U16 R3, R3 ;  /* 0x0000000300037306 */ /* 0x000e240000101000 */
[----:B0-----:R-:W-:-:S04]  /*10770*/  F2FP.F16.F32.PACK_AB R3, RZ, R3 ;  /* 0x00000003ff03723e */ /* 0x001fc800000000ff */
[----:B------:R-:W-:-:S05]  /*10780*/  PRMT R3, R3, 0x5410, RZ ;  /* 0x0000541003037816 */ /* 0x000fca00000000ff */
[----:B------:R-:W-:Y:S01]  /*10790*/  STG.E desc[UR36][R16.64], R3 ;  /* 0x0000000310007986 */ /* 0x000fe2000c101924 */
[----:B------:R-:W-:Y:S05]  /*107a0*/  EXIT ;  /* 0x000000000000794d */ /* 0x000fea0003800000 */
.L_x_69982:
[----:B------:R-:W-:-:S06]  /*107b0*/  LOP3.LUT R3, R3, 0xff, RZ, 0xc0, !PT ;  /* 0x000000ff03037812 */ /* 0x000fcc00078ec0ff */
[----:B------:R-:W0:Y:S02]  /*107c0*/  I2F.F64.U16 R2, R3 ;  /* 0x0000000300027312 */ /* 0x000e240000101800 */
[----:B0-----:R-:W-:Y:S01]  /*107d0*/  STG.E.64 desc[UR36][R16.64], R2 ;  /* 0x0000000210007986 */ /* 0x001fe2000c101b24 */
[----:B------:R-:W-:Y:S05]  /*107e0*/  EXIT ;  /* 0x000000000000794d */ /* 0x000fea0003800000 */
.L_x_69973:
        /* <DEDUP_REMOVED lines=12> */
.L_x_69986:
[----:B------:R-:W-:Y:S02]  /*108b0*/  LOP3.LUT R4, R3, 0xff, RZ, 0xc0, !PT ;  /* 0x000000ff03047812 */ /* 0x000fe400078ec0ff */
[----:B------:R-:W-:-:S04]  /*108c0*/  CS2R R6, SRZ ;  /* 0x0000000000067805 */ /* 0x000fc8000001ff00 */
[----:B------:R-:W0:Y:S02]  /*108d0*/  I2F.F64.U16 R4, R4 ;  /* 0x0000000400047312 */ /* 0x000e240000101800 */
[----:B0-----:R-:W-:Y:S01]  /*108e0*/  STG.E.128 desc[UR36][R16.64], R4 ;  /* 0x0000000410007986 */ /* 0x001fe2000c101d24 */
[----:B------:R-:W-:Y:S05]  /*108f0*/  EXIT ;  /* 0x000000000000794d */ /* 0x000fea0003800000 */
.L_x_69985:
        /* <DEDUP_REMOVED lines=22> */
.L_x_69990:
[----:B------:R-:W-:Y:S05]  /*10a60*/  BSYNC B0 ;  /* 0x0000000000007941 */ /* 0x000fea0003800000 */
.L_x_69989:
[----:B------:R-:W-:-:S05]  /*10a70*/  LOP3.LUT R3, R0, R3, RZ, 0xfc, !PT ;  /* 0x0000000300037212 */ /* 0x000fca00078efcff */
[----:B------:R-:W-:Y:S01]  /*10a80*/  STG.E.U8 desc[UR36][R16.64], R3 ;  /* 0x0000000310007986 */ /* 0x000fe2000c101124 */
[----:B------:R-:W-:Y:S05]  /*10a90*/  EXIT ;  /* 0x000000000000794d */ /* 0x000fea0003800000 */
.L_x_69988:
        /* <DEDUP_REMOVED lines=14> */
.L_x_69992:
[----:B------:R-:W-:Y:S01]  /*10b80*/  IMAD.MOV.U32 R0, RZ, RZ, 0x7f ;  /* 0x0000007fff007424 */ /* 0x000fe200078e00ff */
[----:B------:R-:W-:-:S04]  /*10b90*/  ISETP.GT.U32.AND P0, PT, R2, 0x7f800000, PT ;  /* 0x7f8000000200780c */ /* 0x000fc80003f04070 */
[----:B------:R-:W-:-:S09]  /*10ba0*/  SEL R0, R0, 0x7c, P0 ;  /* 0x0000007c00007807 */ /* 0x000fd20000000000 */
.L_x_69993:
[----:B------:R-:W-:Y:S05]  /*10bb0*/  BSYNC B0 ;  /* 0x0000000000007941 */ /* 0x000fea0003800000 */
.L_x_69991:
[----:B------:R-:W-:-:S04]  /*10bc0*/  LOP3.LUT R2, R3, 0x80000000, RZ, 0xc0, !PT ;  /* 0x8000000003027812 */ /* 0x000fc800078ec0ff */
[----:B------:R-:W-:-:S04]  /*10bd0*/  SHF.R.U32.HI R3, RZ, 0x18, R2 ;  /* 0x00000018ff037819 */ /* 0x000fc80000011602 */
[----:B------:R-:W-:-:S05]  /*10be0*/  LOP3.LUT R3, R0, R3, RZ, 0xfc, !PT ;  /* 0x0000000300037212 */ /* 0x000fca00078efcff */
[----:B------:R-:W-:Y:S01]  /*10bf0*/  STG.E.U8 desc[UR36][R16.64], R3 ;  /* 0x0000000310007986 */ /* 0x000fe2000c101124 */
[----:B------:R-:W-:Y:S05]  /*10c00*/  EXIT ;  /* 0x000000000000794d */ /* 0x000fea0003800000 */
.L_x_69987:
[----:B------:R-:W-:-:S04]  /*10c10*/  LOP3.LUT R3, R3, 0xff, RZ, 0xc0, !PT ;  /* 0x000000ff03037812 */ /* 0x000fc800078ec0ff */
[----:B------:R-:W0:Y:S02]  /*10c20*/  I2F.U16 R0, R3 ;  /* 0x0000000300007306 */ /* 0x000e240000101000 */
[----:B0-----:R-:W-:-:S05]  /*10c30*/  F2FP.BF16.F32.PACK_AB R0, RZ, R0 ;  /* 0x00000000ff00723e */ /* 0x001fca00000010ff */
[----:B------:R-:W-:Y:S01]  /*10c40*/  STG.E.U16 desc[UR36][R16.64], R0 ;  /* 0x0000000010007986 */ /* 0x000fe2000c101524 */
[----:B------:R-:W-:Y:S05]  /*10c50*/  EXIT ;  /* 0x000000000000794d */ /* 0x000fea0003800000 */
.L_x_69984:
        /* <DEDUP_REMOVED lines=11> */
.L_x_69996:
        /* <DEDUP_REMOVED lines=18> */
.L_x_69999:
[----:B------:R-:W-:-:S04]  /*10e30*/  LOP3.LUT R2, R3, 0x80000000, RZ, 0xc0, !PT ;  /* 0x8000000003027812 */ /* 0x000fc800078ec0ff */
[----:B------:R-:W-:-:S04]  /*10e40*/  SHF.R.U32.HI R3, RZ, 0x18, R2 ;  /* 0x00000018ff037819 */ /* 0x000fc80000011602 */
[----:B------:R-:W-:-:S04]  /*10e50*/  LOP3.LUT R0, R0, R3, RZ, 0xfc, !PT ;  /* 0x0000000300007212 */ /* 0x000fc800078efcff */
[----:B------:R-:W-:-:S07]  /*10e60*/  PRMT R8, R0, 0x7610, R8 ;  /* 0x0000761000087816 */ /* 0x000fce0000000008 */
.L_x_69998:
[----:B------:R-:W-:Y:S05]  /*10e70*/  BSYNC B0 ;  /* 0x0000000000007941 */ /* 0x000fea0003800000 */
.L_x_69997:
[----:B------:R-:W-:Y:S01]  /*10e80*/  STG.E.U8 desc[UR36][R16.64], R8 ;  /* 0x0000000810007986 */ /* 0x000fe2000c101124 */
[----:B------:R-:W-:Y:S05]  /*10e90*/  EXIT ;  /* 0x000000000000794d */ /* 0x000fea0003800000 */
.L_x_69995:
        /* <DEDUP_REMOVED lines=18> */
.L_x_70002:
[----:B------:R-:W-:-:S04]  /*10fc0*/  LOP3.LUT R2, R3, 0x80000000, RZ, 0xc0, !PT ;  /* 0x8000000003027812 */ /* 0x000fc800078ec0ff */
[----:B------:R-:W-:-:S04]  /*10fd0*/  SHF.R.U32.HI R3, RZ, 0x18, R2 ;  /* 0x00000018ff037819 */ /* 0x000fc80000011602 */
[----:B------:R-:W-:-:S04]  /*10fe0*/  LOP3.LUT R0, R0, R3, RZ, 0xfc, !PT ;  /* 0x0000000300007212 */ /* 0x000fc800078efcff */
[----:B------:R-:W-:-:S07]  /*10ff0*/  PRMT R8, R0, 0x7610, R8 ;  /* 0x0000761000087816 */ /* 0x000fce0000000008 */
.L_x_70001:
[----:B------:R-:W-:Y:S05]  /*11000*/  BSYNC B0 ;  /* 0x0000000000007941 */ /* 0x000fea0003800000 */
.L_x_70000:
[----:B------:R-:W-:Y:S01]  /*11010*/  STG.E.U8 desc[UR36][R16.64], R8 ;  /* 0x0000000810007986 */ /* 0x000fe2000c101124 */
[----:B------:R-:W-:Y:S05]  /*11020*/  EXIT ;  /* 0x000000000000794d */ /* 0x000fea0003800000 */
.L_x_69994:
        /* <DEDUP_REMOVED lines=23> */
.L_x_69977:
        /* <DEDUP_REMOVED lines=16> */
.L_x_70005:
[----:B------:R-:W-:Y:S05]  /*112a0*/  EXIT ;  /* 0x000000000000794d */ /* 0x000fea0003800000 */
.L_x_70004:
[----:B------:R-:W-:Y:S01]  /*112b0*/  LOP3.LUT R2, R3, 0xff, RZ, 0xc0, !PT ;  /* 0x000000ff03027812 */ /* 0x000fe200078ec0ff */
[----:B------:R-:W-:-:S05]  /*112c0*/  IMAD.MOV.U32 R3, RZ, RZ, RZ ;  /* 0x000000ffff037224 */ /* 0x000fca00078e00ff */
[----:B------:R-:W-:Y:S01]  /*112d0*/  STG.E.64 desc[UR36][R16.64], R2 ;  /* 0x0000000210007986 */ /* 0x000fe2000c101b24 */
[----:B------:R-:W-:Y:S05]  /*112e0*/  EXIT ;  /* 0x000000000000794d */ /* 0x000fea0003800000 */
.L_x_70003:
[----:B------:R-:W-:-:S05]  /*112f0*/  LOP3.LUT R3, R3, 0xff, RZ, 0xc0, !PT ;  /* 0x000000ff03037812 */ /* 0x000fca00078ec0ff */
[----:B------:R-:W-:Y:S01]  /*11300*/  STG.E desc[UR36][R16.64], R3 ;  /* 0x0000000310007986 */ /* 0x000fe2000c101924 */
[----:B------:R-:W-:Y:S05]  /*11310*/  EXIT ;  /* 0x000000000000794d */ /* 0x000fea0003800000 */
.L_x_70006:
        /* <DEDUP_REMOVED lines=14> */
.L_x_71988:


//--------------------- .text._ZN2at6native27unrolled_elementwise_kernelIZZZNS0_50_GLOBAL__N__2680c7bb_12_PowKernel_cu_140f0503_289624pow_tensor_tensor_kernelERNS_18TensorIteratorBaseEENKUlvE_clEvENKUlvE_clEvEUlhhE_St5arrayIPcLm3EELi4E23TrivialOffsetCalculatorILi2EjESB_ILi1EjENS0_6memory12LoadWithCastILi2EEENSE_13StoreWithCastILi1EEEEEviT_T0_T2_T3_T4_T5_ --------------------------
	.section	.text._ZN2at6native27unrolled_elementwise_kernelIZZZNS0_50_GLOBAL__N__2680c7bb_12_PowKernel_cu_140f0503_289624pow_tensor_tensor_kernelERNS_18TensorIteratorBaseEENKUlvE_clEvENKUlvE_clEvEUlhhE_St5arrayIPcLm3EELi4E23TrivialOffsetCalculatorILi2EjESB_ILi1EjENS0_6memory12LoadWithCastILi2EEENSE_13StoreWithCastILi1EEEEEviT_T0_T2_T3_T4_T5_,"ax",@progbits
	.align	128
        .global         _ZN2at6native27unrolled_elementwise_kernelIZZZNS0_50_GLOBAL__N__2680c7bb_12_PowKernel_cu_140f0503_289624pow_tensor_tensor_kernelERNS_18TensorIteratorBaseEENKUlvE_clEvENKUlvE_clEvEUlhhE_St5arrayIPcLm3EELi4E23TrivialOffsetCalculatorILi2EjESB_ILi1EjENS0_6memory12LoadWithCastILi2EEENSE_13StoreWithCastILi1EEEEEviT_T0_T2_T3_T4_T5_
        .type           _ZN2at6native27unrolled_elementwise_kernelIZZZNS0_50_GLOBAL__N__2680c7bb_12_PowKernel_cu_140f0503_289624pow_tensor_tensor_kernelERNS_18TensorIteratorBaseEENKUlvE_clEvENKUlvE_clEvEUlhhE_St5arrayIPcLm3EELi4E23TrivialOffsetCalculatorILi2EjESB_ILi1EjENS0_6memory12LoadWithCastILi2EEENSE_13StoreWithCastILi1EEEEEviT_T0_T2_T3_T4_T5_,@function
        .size           _ZN2at6native27unrolled_elementwise_kernelIZZZNS0_50_GLOBAL__N__2680c7bb_12_PowKernel_cu_140f0503_289624pow_tensor_tensor_kernelERNS_18TensorIteratorBaseEENKUlvE_clEvENKUlvE_clEvEUlhhE_St5arrayIPcLm3EELi4E23TrivialOffsetCalculatorILi2EjESB_ILi1EjENS0_6memory12LoadWithCastILi2EEENSE_13StoreWithCastILi1EEEEEviT_T0_T2_T3_T4_T5_,(.L_x_71989 - _ZN2at6native27unrolled_elementwise_kernelIZZZNS0_50_GLOBAL__N__2680c7bb_12_PowKernel_cu_140f0503_289624pow_tensor_tensor_kernelERNS_18TensorIteratorBaseEENKUlvE_clEvENKUlvE_clEvEUlhhE_St5arrayIPcLm3EELi4E23TrivialOffsetCalculatorILi2EjESB_ILi1EjENS0_6memory12LoadWithCastILi2EEENSE_13StoreWithCastILi1EEEEEviT_T0_T2_T3_T4_T5_)
        .other          _ZN2at6native27unrolled_elementwise_kernelIZZZNS0_50_GLOBAL__N__2680c7bb_12_PowKernel_cu_140f0503_289624pow_tensor_tensor_kernelERNS_18TensorIteratorBaseEENKUlvE_clEvENKUlvE_clEvEUlhhE_St5arrayIPcLm3EELi4E23TrivialOffsetCalculatorILi2EjESB_ILi1EjENS0_6memory12LoadWithCastILi2EEENSE_13StoreWithCastILi1EEEEEviT_T0_T2_T3_T4_T5_,@"STO_CUDA_ENTRY STV_DEFAULT"
_ZN2at6native27unrolled_elementwise_kernelIZZZNS0_50_GLOBAL__N__2680c7bb_12_PowKernel_cu_140f0503_289624pow_tensor_tensor_kernelERNS_18TensorIteratorBaseEENKUlvE_clEvENKUlvE_clEvEUlhhE_St5arrayIPcLm3EELi4E23TrivialOffsetCalculatorILi2EjESB_ILi1EjENS0_6memory12LoadWithCastILi2EEENSE_13StoreWithCastILi1EEEEEviT_T0_T2_T3_T4_T5_:
.text._ZN2at6native27unrolled_elementwise_kernelIZZZNS0_50_GLOBAL__N__2680c7bb_12_PowKernel_cu_140f0503_289624pow_tensor_tensor_kernelERNS_18TensorIteratorBaseEENKUlvE_clEvENKUlvE_clEvEUlhhE_St5arrayIPcLm3EELi4E23TrivialOffsetCalculatorILi2EjESB_ILi1EjENS0_6memory12LoadWithCastILi2EEENSE_13StoreWithCastILi1EEEEEviT_T0_T2_T3_T4_T5_:
        /* <DEDUP_REMOVED lines=33> */
.L_x_70012:
[----:B------:R3:W5:Y:S01]  /*0210*/  LDG.E.U8 R23, desc[UR36][R6.64] ;  /* 0x0000002406177981 */ /* 0x000762000c1e1100 */
[----:B------:R-:W-:Y:S05]  /*0220*/  BRA `(.L_x_70014) ;  /* 0x0000000c00687947 */ /* 0x000fea0003800000 */
.L_x_70011:
        /* <DEDUP_REMOVED lines=8> */
.L_x_70016:
[----:B------:R1:W5:Y:S01]  /*02b0*/  LDG.E.U8 R23, desc[UR36][R6.64] ;  /* 0x0000002406177981 */ /* 0x000362000c1e1100 */
[----:B------:R-:W-:Y:S05]  /*02c0*/  BRA `(.L_x_70014) ;  /* 0x0000000c00407947 */ /* 0x000fea0003800000 */
.L_x_70015:
[----:B------:R2:W5:Y:S01]  /*02d0*/  LDG.E.U16 R23, desc[UR36][R6.64] ;  /* 0x0000002406177981 */ /* 0x000562000c1e1500 */
[----:B------:R-:W-:Y:S05]  /*02e0*/  BRA `(.L_x_70014) ;  /* 0x0000000c00387947 */ /* 0x000fea0003800000 */
.L_x_70010:
        /* <DEDUP_REMOVED lines=10> */
.L_x_70018:
[----:B------:R-:W2:Y:S02]  /*0390*/  LDG.E.U16 R4, desc[UR36][R6.64] ;  /* 0x0000002406047981 */ /* 0x000ea4000c1e1500 */
[----:B--2---:R-:W-:-:S06]  /*03a0*/  HADD2.F32 R4, -RZ, R4.H0_H0 ;  /* 0x20000004ff047230 */ /* 0x004fcc0000004100 */
[----:B------:R-:W0:Y:S02]  /*03b0*/  F2I.S64.TRUNC R4, R4 ;  /* 0x0000000400047311 */ /* 0x000e24000020d900 */
[----:B0-----:R-:W-:Y:S01]  /*03c0*/  PRMT R23, R4, 0x7610, R23 ;  /* 0x0000761004177816 */ /* 0x001fe20000000017 */
[----:B------:R-:W-:Y:S06]  /*03d0*/  BRA `(.L_x_70014) ;  /* 0x0000000800fc7947 */ /* 0x000fec0003800000 */
.L_x_70017:
        /* <DEDUP_REMOVED lines=10> */
.L_x_70020:
[----:B------:R-:W2:Y:S02]  /*0480*/  LDG.E.U16 R6, desc[UR36][R6.64] ;  /* 0x0000002406067981 */ /* 0x000ea4000c1e1500 */
[----:B--2---:R-:W-:-:S06]  /*0490*/  HADD2.F32 R4, -RZ, R6.H0_H0 ;  /* 0x20000006ff047230 */ /* 0x004fcc0000004100 */
[----:B------:R-:W0:Y:S02]  /*04a0*/  F2I.S64.TRUNC R4, R4 ;  /* 0x0000000400047311 */ /* 0x000e24000020d900 */
[----:B0-----:R-:W-:Y:S01]  /*04b0*/  PRMT R23, R4, 0x7610, R23 ;  /* 0x0000761004177816 */ /* 0x001fe20000000017 */
[----:B------:R-:W-:Y:S06]  /*04c0*/  BRA `(.L_x_70014) ;  /* 0x0000000800c07947 */ /* 0x000fec0003800000 */
.L_x_70019:
[----:B------:R-:W2:Y:S02]  /*04d0*/  LDG.E.64 R4, desc[UR36][R6.64] ;  /* 0x0000002406047981 */ /* 0x000ea4000c1e1b00 */
[----:B--2---:R-:W0:Y:S02]  /*04e0*/  F2I.S64.F64.TRUNC R4, R4 ;  /* 0x0000000400047311 */ /* 0x004e24000030d900 */
[----:B0-----:R-:W-:Y:S01]  /*04f0*/  PRMT R23, R4, 0x7610, R23 ;  /* 0x0000761004177816 */ /* 0x001fe20000000017 */
[----:B------:R-:W-:Y:S06]  /*0500*/  BRA `(.L_x_70014) ;  /* 0x0000000800b07947 */ /* 0x000fec0003800000 */
.L_x_70009:
        /* <DEDUP_REMOVED lines=12> */
.L_x_70023:
[----:B------:R-:W2:Y:S02]  /*05d0*/  LDG.E.64 R6, desc[UR36][R6.64] ;  /* 0x0000002406067981 */ /* 0x000ea4000c1e1b00 */
[----:B--2---:R-:W0:Y:S02]  /*05e0*/  F2I.S64.F64.TRUNC R4, R6 ;  /* 0x0000000600047311 */ /* 0x004e24000030d900 */
[----:B0-----:R-:W-:Y:S01]  /*05f0*/  PRMT R23, R4, 0x7610, R23 ;  /* 0x0000761004177816 */ /* 0x001fe20000000017 */
[----:B------:R-:W-:Y:S06]  /*0600*/  BRA `(.L_x_70014) ;  /* 0x0000000800707947 */ /* 0x000fec0003800000 */
.L_x_70022:
        /* <DEDUP_REMOVED lines=28> */
.L_x_70025:
        /* <DEDUP_REMOVED lines=16> */
.L_x_70024:
[----:B------:R-:W2:Y:S02]  /*08d0*/  LDG.E.U16 R4, desc[UR36][R6.64] ;  /* 0x0000002406047981 */ /* 0x000ea4000c1e1500 */
[----:B--2---:R-:W-:-:S06]  /*08e0*/  IMAD.U32 R4, R4, 0x10000, RZ ;  /* 0x0001000004047824 */ /* 0x004fcc00078e00ff */
[----:B------:R-:W0:Y:S02]  /*08f0*/  F2I.S64.TRUNC R4, R4 ;  /* 0x0000000400047311 */ /* 0x000e24000020d900 */
[----:B0-----:R-:W-:Y:S01]  /*0900*/  PRMT R23, R4, 0x7610, R23 ;  /* 0x0000761004177816 */ /* 0x001fe20000000017 */
[----:B------:R-:W-:Y:S06]  /*0910*/  BRA `(.L_x_70014) ;  /* 0x0000000400ac7947 */ /* 0x000fec0003800000 */
.L_x_70021:
        /* <DEDUP_REMOVED lines=10> */
.L_x_70028:
        /* <DEDUP_REMOVED lines=21> */
.L_x_70032:
[----:B------:R-:W-:Y:S05]  /*0b10*/  BSYNC B1 ;  /* 0x0000000000017941 */ /* 0x000fea0003800000 */
.L_x_70031:
[----:B------:R-:W-:Y:S01]  /*0b20*/  IMAD.SHL.U32 R3, R3, 0x100000, RZ ;  /* 0x0010000003037824 */ /* 0x000fe200078e00ff */
[----:B------:R-:W-:-:S04]  /*0b30*/  LEA R5, R0, 0x3b800000, 0x17 ;  /* 0x3b80000000057811 */ /* 0x000fc800078eb8ff */
[----:B------:R-:W-:-:S07]  /*0b40*/  LOP3.LUT R4, R5, R3, R6, 0xfe, !PT ;  /* 0x0000000305047212 */ /* 0x000fce00078efe06 */
.L_x_70030:
[----:B------:R-:W-:Y:S05]  /*0b50*/  BSYNC B0 ;  /* 0x0000000000007941 */ /* 0x000fea0003800000 */
.L_x_70029:
[----:B------:R-:W0:Y:S02]  /*0b60*/  F2I.S64.TRUNC R4, R4 ;  /* 0x0000000400047311 */ /* 0x000e24000020d900 */
[----:B0-----:R-:W-:Y:S01]  /*0b70*/  PRMT R23, R4, 0x7610, R23 ;  /* 0x0000761004177816 */ /* 0x001fe20000000017 */
[----:B------:R-:W-:Y:S06]  /*0b80*/  BRA `(.L_x_70014) ;  /* 0x0000000400107947 */ /* 0x000fec0003800000 */
.L_x_70027:
        /* <DEDUP_REMOVED lines=21> */
.L_x_70036:
[----:B------:R-:W-:Y:S05]  /*0ce0*/  BSYNC B1 ;  /* 0x0000000000017941 */ /* 0x000fea0003800000 */
.L_x_70035:
[----:B------:R-:W-:Y:S01]  /*0cf0*/  IMAD.SHL.U32 R3, R3, 0x200000, RZ ;  /* 0x0020000003037824 */ /* 0x000fe200078e00ff */
[----:B------:R-:W-:-:S04]  /*0d00*/  LEA R5, R0, 0x37800000, 0x17 ;  /* 0x3780000000057811 */ /* 0x000fc800078eb8ff */
[----:B------:R-:W-:-:S07]  /*0d10*/  LOP3.LUT R4, R5, R3, R6, 0xfe, !PT ;  /* 0x0000000305047212 */ /* 0x000fce00078efe06 */
.L_x_70034:
[----:B------:R-:W-:Y:S05]  /*0d20*/  BSYNC B0 ;  /* 0x0000000000007941 */ /* 0x000fea0003800000 */
.L_x_70033:
[----:B------:R-:W0:Y:S02]  /*0d30*/  F2I.S64.TRUNC R4, R4 ;  /* 0x0000000400047311 */ /* 0x000e24000020d900 */
[----:B0-----:R-:W-:Y:S01]  /*0d40*/  PRMT R23, R4, 0x7610, R23 ;  /* 0x0000761004177816 */ /* 0x001fe20000000017 */
[----:B------:R-:W-:Y:S06]  /*0d50*/  BRA `(.L_x_70014) ;  /* 0x00000000009c7947 */ /* 0x000fec0003800000 */
.L_x_70026:
        /* <DEDUP_REMOVED lines=14> */
.L_x_70040:
[----:B------:R-:W-:Y:S05]  /*0e40*/  BSYNC B0 ;  /* 0x0000000000007941 */ /* 0x000fea0003800000 */
.L_x_70039:
[----:B------:R-:W0:Y:S02]  /*0e50*/  F2I.S64.TRUNC R4, R4 ;  /* 0x0000000400047311 */ /* 0x000e24000020d900 */
[----:B0-----:R-:W-:Y:S01]  /*0e60*/  PRMT R23, R4, 0x7610, R23 ;  /* 0x0000761004177816 */ /* 0x001fe20000000017 */
[----:B------:R-:W-:Y:S06]  /*0e70*/  BRA `(.L_x_70014) ;  /* 0x0000000000547947 */ /* 0x000fec0003800000 */
.L_x_70013:
        /* <DEDUP_REMOVED lines=16> */
.L_x_70041:
[----:B------:R-:W-:Y:S01]  /*0f80*/  PRMT R23, RZ, 0x7610, R23 ;  /* 0x00007610ff177816 */ /* 0x000fe20000000017 */
[----:B------:R-:W-:Y:S06]  /*0f90*/  BRA `(.L_x_70014) ;  /* 0x00000000000c7947 */ /* 0x000fec0003800000 */
.L_x_70038:
[----:B------:R0:W5:Y:S01]  /*0fa0*/  LDG.E.U8 R23, desc[UR36][R6.64] ;  /* 0x0000002406177981 */ /* 0x000162000c1e1100 */
[----:B------:R-:W-:Y:S05]  /*0fb0*/  BRA `(.L_x_70014) ;  /* 0x0000000000047947 */ /* 0x000fea0003800000 */
.L_x_70037:
[----:B------:R0:W5:Y:S02]  /*0fc0*/  LDG.E.U8 R23, desc[UR36][R6.64] ;  /* 0x0000002406177981 */ /* 0x000164000c1e1100 */
.L_x_70014:
        /* <DEDUP_REMOVED lines=18> */
.L_x_70045:
[----:B------:R1:W5:Y:S01]  /*10f0*/  LDG.E.U8 R22, desc[UR36][R6.64] ;  /* 0x0000002406167981 */ /* 0x000362000c1e1100 */
[----:B------:R-:W-:Y:S05]  /*1100*/  BRA `(.L_x_70047) ;  /* 0x0000000c00647947 */ /* 0x000fea0003800000 */
.L_x_70044:
        /* <DEDUP_REMOVED lines=8> */
.L_x_70049:
[----:B------:R3:W5:Y:S01]  /*1190*/  LDG.E.U8 R22, desc[UR36][R6.64] ;  /* 0x0000002406167981 */ /* 0x000762000c1e1100 */
[----:B------:R-:W-:Y:S05]  /*11a0*/  BRA `(.L_x_70047) ;  /* 0x0000000c003c7947 */ /* 0x000fea0003800000 */
.L_x_70048:
[----:B------:R2:W5:Y:S01]  /*11b0*/  LDG.E.U16 R22, desc[UR36][R6.64] ;  /* 0x0000002406167981 */ /* 0x000562000c1e1500 */
[----:B------:R-:W-:Y:S05]  /*11c0*/  BRA `(.L_x_70047) ;  /* 0x0000000c00347947 */ /* 0x000fea0003800000 */
.L_x_70043:
        /* <DEDUP_REMOVED lines=10> */
.L_x_70051:
[----:B------:R-:W2:Y:S02]  /*1270*/  LDG.E.U16 R4, desc[UR36][R6.64] ;  /* 0x0000002406047981 */ /* 0x000ea4000c1e1500 */
[----:B--2---:R-:W-:-:S06]  /*1280*/  HADD2.F32 R4, -RZ, R4.H0_H0 ;  /* 0x20000004ff047230 */ /* 0x004fcc0000004100 */
[----:B------:R-:W0:Y:S02]  /*1290*/  F2I.S64.TRUNC R4, R4 ;  /* 0x0000000400047311 */ /* 0x000e24000020d900 */
[----:B0-----:R-:W-:Y:S01]  /*12a0*/  PRMT R22, R4, 0x7610, R22 ;  /* 0x0000761004167816 */ /* 0x001fe20000000016 */
[----:B------:R-:W-:Y:S06]  /*12b0*/  BRA `(.L_x_70047) ;  /* 0x0000000800f87947 */ /* 0x000fec0003800000 */
.L_x_70050:
        /* <DEDUP_REMOVED lines=10> */
.L_x_70053:
[----:B------:R-:W2:Y:S02]  /*1360*/  LDG.E.U16 R6, desc[UR36][R6.64] ;  /* 0x0000002406067981 */ /* 0x000ea4000c1e1500 */
[----:B--2---:R-:W-:-:S06]  /*1370*/  HADD2.F32 R4, -RZ, R6.H0_H0 ;  /* 0x20000006ff047230 */ /* 0x004fcc0000004100 */
[----:B------:R-:W0:Y:S02]  /*1380*/  F2I.S64.TRUNC R4, R4 ;  /* 0x0000000400047311 */ /* 0x000e24000020d900 */
[----:B0-----:R-:W-:Y:S01]  /*1390*/  PRMT R22, R4, 0x7610, R22 ;  /* 0x0000761004167816 */ /* 0x001fe20000000016 */
[----:B------:R-:W-:Y:S06]  /*13a0*/  BRA `(.L_x_70047) ;  /* 0x0000000800bc7947 */ /* 0x000fec0003800000 */
.L_x_70052:
[----:B------:R-:W2:Y:S02]  /*13b0*/  LDG.E.64 R4, desc[UR36][R6.64] ;  /* 0x0000002406047981 */ /* 0x000ea4000c1e1b00 */
[----:B--2---:R-:W0:Y:S02]  /*13c0*/  F2I.S64.F64.TRUNC R4, R4 ;  /* 0x0000000400047311 */ /* 0x004e24000030d900 */
[----:B0-----:R-:W-:Y:S01]  /*13d0*/  PRMT R22, R4, 0x7610, R22 ;  /* 0x0000761004167816 */ /* 0x001fe20000000016 */
[----:B------:R-:W-:Y:S06]  /*13e0*/  BRA `(.L_x_70047) ;  /* 0x0000000800ac7947 */ /* 0x000fec0003800000 */
.L_x_70042:
        /* <DEDUP_REMOVED lines=12> */
.L_x_70056:
[----:B------:R-:W2:Y:S02]  /*14b0*/  LDG.E.64 R6, desc[UR36][R6.64] ;  /* 0x0000002406067981 */ /* 0x000ea4000c1e1b00 */
[----:B--2---:R-:W0:Y:S02]  /*14c0*/  F2I.S64.F64.TRUNC R4, R6 ;  /* 0x0000000600047311 */ /* 0x004e24000030d900 */
[----:B0-----:R-:W-:Y:S01]  /*14d0*/  PRMT R22, R4, 0x7610, R22 ;  /* 0x0000761004167816 */ /* 0x001fe20000000016 */
[----:B------:R-:W-:Y:S06]  /*14e0*/  BRA `(.L_x_70047) ;  /* 0x00000008006c7947 */ /* 0x000fec0003800000 */
.L_x_70055:
        /* <DEDUP_REMOVED lines=28> */
.L_x_70058:
        /* <DEDUP_REMOVED lines=15> */
.L_x_70057:
[----:B------:R-:W2:Y:S02]  /*17a0*/  LDG.E.U16 R4, desc[UR36][R6.64] ;  /* 0x0000002406047981 */ /* 0x000ea4000c1e1500 */
[----:B--2---:R-:W-:-:S06]  /*17b0*/  IMAD.U32 R4, R4, 0x10000, RZ ;  /* 0x0001000004047824 */ /* 0x004fcc00078e00ff */
[----:B------:R-:W0:Y:S02]  /*17c0*/  F2I.S64.TRUNC R4, R4 ;  /* 0x0000000400047311 */ /* 0x000e24000020d900 */
[----:B0-----:R-:W-:Y:S01]  /*17d0*/  PRMT R22, R4, 0x7610, R22 ;  /* 0x0000761004167816 */ /* 0x001fe20000000016 */
[----:B------:R-:W-:Y:S06]  /*17e0*/  BRA `(.L_x_70047) ;  /* 0x0000000400ac7947 */ /* 0x000fec0003800000 */
.L_x_70054:
        /* <DEDUP_REMOVED lines=10> */
.L_x_70061:
        /* <DEDUP_REMOVED lines=21> */
.L_x_70065:
[----:B------:R-:W-:Y:S05]  /*19e0*/  BSYNC B1 ;  /* 0x0000000000017941 */ /* 0x000fea0003800000 */
.L_x_70064:
[----:B------:R-:W-:Y:S01]  /*19f0*/  IMAD.SHL.U32 R3, R3, 0x100000, RZ ;  /* 0x0010000003037824 */ /* 0x000fe200078e00ff */
[----:B------:R-:W-:-:S04]  /*1a00*/  LEA R5, R0, 0x3b800000, 0x17 ;  /* 0x3b80000000057811 */ /* 0x000fc800078eb8ff */
[----:B------:R-:W-:-:S07]  /*1a10*/  LOP3.LUT R4, R5, R3, R6, 0xfe, !PT ;  /* 0x0000000305047212 */ /* 0x000fce00078efe06 */
.L_x_70063:
[----:B------:R-:W-:Y:S05]  /*1a20*/  BSYNC B0 ;  /* 0x0000000000007941 */ /* 0x000fea0003800000 */
.L_x_70062:
[----:B------:R-:W0:Y:S02]  /*1a30*/  F2I.S64.TRUNC R4, R4 ;  /* 0x0000000400047311 */ /* 0x000e24000020d900 */
[----:B0-----:R-:W-:Y:S01]  /*1a40*/  PRMT R22, R4, 0x7610, R22 ;  /* 0x0000761004167816 */ /* 0x001fe20000000016 */
[----:B------:R-:W-:Y:S06]  /*1a50*/  BRA `(.L_x_70047) ;  /* 0x0000000400107947 */ /* 0x000fec0003800000 */
.L_x_70060:
        /* <DEDUP_REMOVED lines=21> */
.L_x_70069:
[----:B------:R-:W-:Y:S05]  /*1bb0*/  BSYNC B1 ;  /* 0x0000000000017941 */ /* 0x000fea0003800000 */
.L_x_70068:
[----:B------:R-:W-:Y:S01]  /*1bc0*/  IMAD.SHL.U32 R3, R3, 0x200000, RZ ;  /* 0x0020000003037824 */ /* 0x000fe200078e00ff */
[----:B------:R-:W-:-:S04]  /*1bd0*/  LEA R5, R0, 0x37800000, 0x17 ;  /* 0x3780000000057811 */ /* 0x000fc800078eb8ff */
[----:B------:R-:W-:-:S07]  /*1be0*/  LOP3.LUT R4, R5, R3, R6, 0xfe, !PT ;  /* 0x0000000305047212 */ /* 0x000fce00078efe06 */
.L_x_70067:
[----:B------:R-:W-:Y:S05]  /*1bf0*/  BSYNC B0 ;  /* 0x0000000000007941 */ /* 0x000fea0003800000 */
.L_x_70066:
[----:B------:R-:W0:Y:S02]  /*1c00*/  F2I.S64.TRUNC R4, R4 ;  /* 0x0000000400047311 */ /* 0x000e24000020d900 */
[----:B0-----:R-:W-:Y:S01]  /*1c10*/  PRMT R22, R4, 0x7610, R22 ;  /* 0x0000761004167816 */ /* 0x001fe20000000016 */
[----:B------:R-:W-:Y:S06]  /*1c20*/  BRA `(.L_x_70047) ;  /* 0x00000000009c7947 */ /* 0x000fec0003800000 */
.L_x_70059:
        /* <DEDUP_REMOVED lines=14> */
.L_x_70073:
[----:B------:R-:W-:Y:S05]  /*1d10*/  BSYNC B0 ;  /* 0x0000000000007941 */ /* 0x000fea0003800000 */
.L_x_70072:
[----:B------:R-:W0:Y:S02]  /*1d20*/  F2I.S64.TRUNC R4, R4 ;  /* 0x0000000400047311 */ /* 0x000e24000020d900 */
[----:B0-----:R-:W-:Y:S01]  /*1d30*/  PRMT R22, R4, 0x7610, R22 ;  /* 0x0000761004167816 */ /* 0x001fe20000000016 */
[----:B------:R-:W-:Y:S06]  /*1d40*/  BRA `(.L_x_70047) ;  /* 0x0000000000547947 */ /* 0x000fec0003800000 */
.L_x_70046:
        /* <DEDUP_REMOVED lines=16> */
.L_x_70074:
[----:B------:R-:W-:Y:S01]  /*1e50*/  PRMT R22, RZ, 0x7610, R22 ;  /* 0x00007610ff167816 */ /* 0x000fe20000000016 */
[----:B------:R-:W-:Y:S06]  /*1e60*/  BRA `(.L_x_70047) ;  /* 0x00000000000c7947 */ /* 0x000fec0003800000 */
.L_x_70071:
[----:B------:R0:W5:Y:S01]  /*1e70*/  LDG.E.U8 R22, desc[UR36][R6.64] ;  /* 0x0000002406167981 */ /* 0x000162000c1e1100 */
[----:B------:R-:W-:Y:S05]  /*1e80*/  BRA `(.L_x_70047) ;  /* 0x0000000000047947 */ /* 0x000fea0003800000 */
.L_x_70070:
[----:B------:R0:W5:Y:S02]  /*1e90*/  LDG.E.U8 R22, desc[UR36][R6.64] ;  /* 0x0000002406167981 */ /* 0x000164000c1e1100 */
.L_x_70047:
[----:B------:R-:W1:Y:S02]  /*1ea0*/  S2R R25, SR_TID.X ;  /* 0x0000000000197919 */ /* 0x000e640000002100 */
[----:B-1----:R-:W-:-:S07]  /*1eb0*/  VIADD R25, R25, 0x80 ;  /* 0x0000008019197836 */ /* 0x002fce0000000000 */
.L_x_70008:
[----:B------:R-:W-:Y:S05]  /*1ec0*/  BSYNC B6 ;  /* 0x0000000000067941 */ /* 0x000fea0003800000 */
.L_x_70007:
        /* <DEDUP_REMOVED lines=23> */
.L_x_70080:
[----:B------:R3:W5:Y:S01]  /*2040*/  LDG.E.U8 R17, desc[UR36][R6.64] ;  /* 0x0000002406117981 */ /* 0x000762000c1e1100 */
[----:B------:R-:W-:Y:S05]  /*2050*/  BRA `(.L_x_70082) ;  /* 0x0000000c00647947 */ /* 0x000fea0003800000 */
.L_x_70079:
        /* <DEDUP_REMOVED lines=8> */
.L_x_70084:
[----:B------:R0:W5:Y:S01]  /*20e0*/  LDG.E.U8 R17, desc[UR36][R6.64] ;  /* 0x0000002406117981 */ /* 0x000162000c1e1100 */
[----:B------:R-:W-:Y:S05]  /*20f0*/  BRA `(.L_x_70082) ;  /* 0x0000000c003c7947 */ /* 0x000fea0003800000 */
.L_x_70083:
[----:B------:R0:W5:Y:S01]  /*2100*/  LDG.E.U16 R17, desc[UR36][R6.64] ;  /* 0x0000002406117981 */ /* 0x000162000c1e1500 */
[----:B------:R-:W-:Y:S05]  /*2110*/  BRA `(.L_x_70082) ;  /* 0x0000000c00347947 */ /* 0x000fea0003800000 */
.L_x_70078:
        /* <DEDUP_REMOVED lines=10> */
.L_x_70086:
[----:B------:R-:W2:Y:S02]  /*21c0*/  LDG.E.U16 R4, desc[UR36][R6.64] ;  /* 0x0000002406047981 */ /* 0x000ea4000c1e1500 */
[----:B--2---:R-:W-:-:S06]  /*21d0*/  HADD2.F32 R4, -RZ, R4.H0_H0 ;  /* 0x20000004ff047230 */ /* 0x004fcc0000004100 */
[----:B------:R-:W0:Y:S02]  /*21e0*/  F2I.S64.TRUNC R4, R4 ;  /* 0x0000000400047311 */ /* 0x000e24000020d900 */
[----:B0-----:R-:W-:Y:S01]  /*21f0*/  PRMT R17, R4, 0x7610, R17 ;  /* 0x0000761004117816 */ /* 0x001fe20000000011 */
[----:B------:R-:W-:Y:S06]  /*2200*/  BRA `(.L_x_70082) ;  /* 0x0000000800f87947 */ /* 0x000fec0003800000 */
.L_x_70085:
        /* <DEDUP_REMOVED lines=10> */
.L_x_70088:
[----:B------:R-:W2:Y:S02]  /*22b0*/  LDG.E.U16 R6, desc[UR36][R6.64] ;  /* 0x0000002406067981 */ /* 0x000ea4000c1e1500 */
[----:B--2---:R-:W-:-:S06]  /*22c0*/  HADD2.F32 R4, -RZ, R6.H0_H0 ;  /* 0x20000006ff047230 */ /* 0x004fcc0000004100 */
[----:B------:R-:W0:Y:S02]  /*22d0*/  F2I.S64.TRUNC R4, R4 ;  /* 0x0000000400047311 */ /* 0x000e24000020d900 */
[----:B0-----:R-:W-:Y:S01]  /*22e0*/  PRMT R17, R4, 0x7610, R17 ;  /* 0x0000761004117816 */ /* 0x001fe20000000011 */
[----:B------:R-:W-:Y:S06]  /*22f0*/  BRA `(.L_x_70082) ;  /* 0x0000000800bc7947 */ /* 0x000fec0003800000 */
.L_x_70087:
[----:B------:R-:W2:Y:S02]  /*2300*/  LDG.E.64 R4, desc[UR36][R6.64] ;  /* 0x0000002406047981 */ /* 0x000ea4000c1e1b00 */
[----:B--2---:R-:W0:Y:S02]  /*2310*/  F2I.S64.F64.TRUNC R4, R4 ;  /* 0x0000000400047311 */ /* 0x004e24000030d900 */
[----:B0-----:R-:W-:Y:S01]  /*2320*/  PRMT R17, R4, 0x7610, R17 ;  /* 0x0000761004117816 */ /* 0x001fe20000000011 */
[----:B------:R-:W-:Y:S06]  /*2330*/  BRA `(.L_x_70082) ;  /* 0x0000000800ac7947 */ /* 0x000fec0003800000 */
.L_x_70077:
        /* <DEDUP_REMOVED lines=12> */
.L_x_70091:
[----:B------:R-:W2:Y:S02]  /*2400*/  LDG.E.64 R6, desc[UR36][R6.64] ;  /* 0x0000002406067981 */ /* 0x000ea4000c1e1b00 */
[----:B--2---:R-:W0:Y:S02]  /*2410*/  F2I.S64.F64.TRUNC R4, R6 ;  /* 0x0000000600047311 */ /* 0x004e24000030d900 */
[----:B0-----:R-:W-:Y:S01]  /*2420*/  PRMT R17, R4, 0x7610, R17 ;  /* 0x0000761004117816 */ /* 0x001fe20000000011 */
[----:B------:R-:W-:Y:S06]  /*2430*/  BRA `(.L_x_70082) ;  /* 0x00000008006c7947 */ /* 0x000fec0003800000 */
.L_x_70090:
        /* <DEDUP_REMOVED lines=28> */
.L_x_70093:
        /* <DEDUP_REMOVED lines=15> */
.L_x_70092:
[----:B------:R-:W2:Y:S02]  /*26f0*/  LDG.E.U16 R4, desc[UR36][R6.64] ;  /* 0x0000002406047981 */ /* 0x000ea4000c1e1500 */
[----:B--2---:R-:W-:-:S06]  /*2700*/  IMAD.U32 R4, R4, 0x10000, RZ ;  /* 0x0001000004047824 */ /* 0x004fcc00078e00ff */
[----:B------:R-:W0:Y:S02]  /*2710*/  F2I.S64.TRUNC R4, R4 ;  /* 0x0000000400047311 */ /* 0x000e24000020d900 */
[----:B0-----:R-:W-:Y:S01]  /*2720*/  PRMT R17, R4, 0x7610, R17 ;  /* 0x0000761004117816 */ /* 0x001fe20000000011 */
[----:B------:R-:W-:Y:S06]  /*2730*/  BRA `(.L_x_70082) ;  /* 0x0000000400ac7947 */ /* 0x000fec0003800000 */
.L_x_70089:
        /* <DEDUP_REMOVED lines=10> */
.L_x_70096:
        /* <DEDUP_REMOVED lines=21> */
.L_x_70100:
[----:B------:R-:W-:Y:S05]  /*2930*/  BSYNC B1 ;  /* 0x0000000000017941 */ /* 0x000fea0003800000 */
.L_x_70099:
[----:B------:R-:W-:Y:S01]  /*2940*/  IMAD.SHL.U32 R3, R3, 0x100000, RZ ;  /* 0x0010000003037824 */ /* 0x000fe200078e00ff */
[----:B------:R-:W-:-:S04]  /*2950*/  LEA R5, R0, 0x3b800000, 0x17 ;  /* 0x3b80000000057811 */ /* 0x000fc800078eb8ff */
[----:B------:R-:W-:-:S07]  /*2960*/  LOP3.LUT R4, R5, R3, R6, 0xfe, !PT ;  /* 0x0000000305047212 */ /* 0x000fce00078efe06 */
.L_x_70098:
[----:B------:R-:W-:Y:S05]  /*2970*/  BSYNC B0 ;  /* 0x0000000000007941 */ /* 0x000fea0003800000 */
.L_x_70097:
[----:B------:R-:W0:Y:S02]  /*2980*/  F2I.S64.TRUNC R4, R4 ;  /* 0x0000000400047311 */ /* 0x000e24000020d900 */
[----:B0-----:R-:W-:Y:S01]  /*2990*/  PRMT R17, R4, 0x7610, R17 ;  /* 0x0000761004117816 */ /* 0x001fe20000000011 */
[----:B------:R-:W-:Y:S06]  /*29a0*/  BRA `(.L_x_70082) ;  /* 0x0000000400107947 */ /* 0x000fec0003800000 */
.L_x_70095:
        /* <DEDUP_REMOVED lines=21> */
.L_x_70104:
[----:B------:R-:W-:Y:S05]  /*2b00*/  BSYNC B1 ;  /* 0x0000000000017941 */ /* 0x000fea0003800000 */
.L_x_70103:
[----:B------:R-:W-:Y:S01]  /*2b10*/  IMAD.SHL.U32 R3, R3, 0x200000, RZ ;  /* 0x0020000003037824 */ /* 0x000fe200078e00ff */
[----:B------:R-:W-:-:S04]  /*2b20*/  LEA R5, R0, 0x37800000, 0x17 ;  /* 0x3780000000057811 */ /* 0x000fc800078eb8ff */
[----:B------:R-:W-:-:S07]  /*2b30*/  LOP3.LUT R4, R5, R3, R6, 0xfe, !PT ;  /* 0x0000000305047212 */ /* 0x000fce00078efe06 */
.L_x_70102:
[----:B------:R-:W-:Y:S05]  /*2b40*/  BSYNC B0 ;  /* 0x0000000000007941 */ /* 0x000fea0003800000 */
.L_x_70101:
[----:B------:R-:W0:Y:S02]  /*2b50*/  F2I.S64.TRUNC R4, R4 ;  /* 0x0000000400047311 */ /* 0x000e24000020d900 */
[----:B0-----:R-:W-:Y:S01]  /*2b60*/  PRMT R17, R4, 0x7610, R17 ;  /* 0x0000761004117816 */ /* 0x001fe20000000011 */
[----:B------:R-:W-:Y:S06]  /*2b70*/  BRA `(.L_x_70082) ;  /* 0x00000000009c7947 */ /* 0x000fec0003800000 */
.L_x_70094:
        /* <DEDUP_REMOVED lines=14> */
.L_x_70108:
[----:B------:R-:W-:Y:S05]  /*2c60*/  BSYNC B0 ;  /* 0x0000000000007941 */ /* 0x000fea0003800000 */
.L_x_70107:
[----:B------:R-:W0:Y:S02]  /*2c70*/  F2I.S64.TRUNC R4, R4 ;  /* 0x0000000400047311 */ /* 0x000e24000020d900 */
[----:B0-----:R-:W-:Y:S01]  /*2c80*/  PRMT R17, R4, 0x7610, R17 ;  /* 0x0000761004117816 */ /* 0x001fe20000000011 */
[----:B------:R-:W-:Y:S06]  /*2c90*/  BRA `(.L_x_70082) ;  /* 0x0000000000547947 */ /* 0x000fec0003800000 */
.L_x_70081:
        /* <DEDUP_REMOVED lines=16> */
.L_x_70109:
[----:B------:R-:W-:Y:S01]  /*2da0*/  PRMT R17, RZ, 0x7610, R17 ;  /* 0x00007610ff117816 */ /* 0x000fe20000000011 */
[----:B------:R-:W-:Y:S06]  /*2db0*/  BRA `(.L_x_70082) ;  /* 0x00000000000c7947 */ /* 0x000fec0003800000 */
.L_x_70106:
[----:B------:R0:W5:Y:S01]  /*2dc0*/  LDG.E.U8 R17, desc[UR36][R6.64] ;  /* 0x0000002406117981 */ /* 0x000162000c1e1100 */
[----:B------:R-:W-:Y:S05]  /*2dd0*/  BRA `(.L_x_70082) ;  /* 0x0000000000047947 */ /* 0x000fea0003800000 */
.L_x_70105:
[----:B------:R1:W5:Y:S02]  /*2de0*/  LDG.E.U8 R17, desc[UR36][R6.64] ;  /* 0x0000002406117981 */ /* 0x000364000c1e1100 */
.L_x_70082:
        /* <DEDUP_REMOVED lines=18> */
.L_x_70113:
[----:B------:R4:W5:Y:S01]  /*2f10*/  LDG.E.U8 R27, desc[UR36][R6.64] ;  /* 0x00000024061b7981 */ /* 0x000962000c1e1100 */
[----:B------:R-:W-:Y:S05]  /*2f20*/  BRA `(.L_x_70115) ;  /* 0x0000000c00647947 */ /* 0x000fea0003800000 */
.L_x_70112:
        /* <DEDUP_REMOVED lines=8> */
.L_x_70117:
[----:B------:R0:W5:Y:S01]  /*2fb0*/  LDG.E.U8 R27, desc[UR36][R6.64] ;  /* 0x00000024061b7981 */ /* 0x000162000c1e1100 */
[----:B------:R-:W-:Y:S05]  /*2fc0*/  BRA `(.L_x_70115) ;  /* 0x0000000c003c7947 */ /* 0x000fea0003800000 */
.L_x_70116:
[----:B------:R0:W5:Y:S01]  /*2fd0*/  LDG.E.U16 R27, desc[UR36][R6.64] ;  /* 0x00000024061b7981 */ /* 0x000162000c1e1500 */
[----:B------:R-:W-:Y:S05]  /*2fe0*/  BRA `(.L_x_70115) ;  /* 0x0000000c00347947 */ /* 0x000fea0003800000 */
.L_x_70111:
        /* <DEDUP_REMOVED lines=10> */
.L_x_70119:
[----:B------:R-:W2:Y:S02]  /*3090*/  LDG.E.U16 R4, desc[UR36][R6.64] ;  /* 0x0000002406047981 */ /* 0x000ea4000c1e1500 */
[----:B--2---:R-:W-:-:S06]  /*30a0*/  HADD2.F32 R4, -RZ, R4.H0_H0 ;  /* 0x20000004ff047230 */ /* 0x004fcc0000004100 */
[----:B------:R-:W0:Y:S02]  /*30b0*/  F2I.S64.TRUNC R4, R4 ;  /* 0x0000000400047311 */ /* 0x000e24000020d900 */
[----:B0-----:R-:W-:Y:S01]  /*30c0*/  PRMT R27, R4, 0x7610, R27 ;  /* 0x00007610041b7816 */ /* 0x001fe2000000001b */
[----:B------:R-:W-:Y:S06]  /*30d0*/  BRA `(.L_x_70115) ;  /* 0x0000000800f87947 */ /* 0x000fec0003800000 */
.L_x_70118:
        /* <DEDUP_REMOVED lines=10> */
.L_x_70121:
[----:B------:R-:W2:Y:S02]  /*3180*/  LDG.E.U16 R6, desc[UR36][R6.64] ;  /* 0x0000002406067981 */ /* 0x000ea4000c1e1500 */
[----:B--2---:R-:W-:-:S06]  /*3190*/  HADD2.F32 R4, -RZ, R6.H0_H0 ;  /* 0x20000006ff047230 */ /* 0x004fcc0000004100 */
[----:B------:R-:W0:Y:S02]  /*31a0*/  F2I.S64.TRUNC R4, R4 ;  /* 0x0000000400047311 */ /* 0x000e24000020d900 */
[----:B0-----:R-:W-:Y:S01]  /*31b0*/  PRMT R27, R4, 0x7610, R27 ;  /* 0x00007610041b7816 */ /* 0x001fe2000000001b */
[----:B------:R-:W-:Y:S06]  /*31c0*/  BRA `(.L_x_70115) ;  /* 0x0000000800bc7947 */ /* 0x000fec0003800000 */
.L_x_70120:
[----:B------:R-:W2:Y:S02]  /*31d0*/  LDG.E.64 R4, desc[UR36][R6.64] ;  /* 0x0000002406047981 */ /* 0x000ea4000c1e1b00 */
[----:B--2---:R-:W0:Y:S02]  /*31e0*/  F2I.S64.F64.TRUNC R4, R4 ;  /* 0x0000000400047311 */ /* 0x004e24000030d900 */
[----:B0-----:R-:W-:Y:S01]  /*31f0*/  PRMT R27, R4, 0x7610, R27 ;  /* 0x00007610041b7816 */ /* 0x001fe2000000001b */
[----:B------:R-:W-:Y:S06]  /*3200*/  BRA `(.L_x_70115) ;  /* 0x0000000800ac7947 */ /* 0x000fec0003800000 */
.L_x_70110:
        /* <DEDUP_REMOVED lines=12> */
.L_x_70124:
[----:B------:R-:W2:Y:S02]  /*32d0*/  LDG.E.64 R6, desc[UR36][R6.64] ;  /* 0x0000002406067981 */ /* 0x000ea4000c1e1b00 */
[----:B--2---:R-:W0:Y:S02]  /*32e0*/  F2I.S64.F64.TRUNC R4, R6 ;  /* 0x0000000600047311 */ /* 0x004e24000030d900 */
[----:B0-----:R-:W-:Y:S01]  /*32f0*/  PRMT R27, R4, 0x7610, R27 ;  /* 0x00007610041b7816 */ /* 0x001fe2000000001b */
[----:B------:R-:W-:Y:S06]  /*3300*/  BRA `(.L_x_70115) ;  /* 0x00000008006c7947 */ /* 0x000fec0003800000 */
.L_x_70123:
        /* <DEDUP_REMOVED lines=28> */
.L_x_70126:
        /* <DEDUP_REMOVED lines=15> */
.L_x_70125:
[----:B------:R-:W2:Y:S02]  /*35c0*/  LDG.E.U16 R4, desc[UR36][R6.64] ;  /* 0x0000002406047981 */ /* 0x000ea4000c1e1500 */
[----:B--2---:R-:W-:-:S06]  /*35d0*/  IMAD.U32 R4, R4, 0x10000, RZ ;  /* 0x0001000004047824 */ /* 0x004fcc00078e00ff */
[----:B------:R-:W0:Y:S02]  /*35e0*/  F2I.S64.TRUNC R4, R4 ;  /* 0x0000000400047311 */ /* 0x000e24000020d900 */
[----:B0-----:R-:W-:Y:S01]  /*35f0*/  PRMT R27, R4, 0x7610, R27 ;  /* 0x00007610041b7816 */ /* 0x001fe2000000001b */
[----:B------:R-:W-:Y:S06]  /*3600*/  BRA `(.L_x_70115) ;  /* 0x0000000400ac7947 */ /* 0x000fec0003800000 */
.L_x_70122:
        /* <DEDUP_REMOVED lines=10> */
.L_x_70129:
        /* <DEDUP_REMOVED lines=21> */
.L_x_70133:
[----:B------:R-:W-:Y:S05]  /*3800*/  BSYNC B1 ;  /* 0x0000000000017941 */ /* 0x000fea0003800000 */
.L_x_70132:
[----:B------:R-:W-:Y:S01]  /*3810*/  IMAD.SHL.U32 R3, R3, 0x100000, RZ ;  /* 0x0010000003037824 */ /* 0x000fe200078e00ff */
[----:B------:R-:W-:-:S04]  /*3820*/  LEA R5, R0, 0x3b800000, 0x17 ;  /* 0x3b80000000057811 */ /* 0x000fc800078eb8ff */
[----:B------:R-:W-:-:S07]  /*3830*/  LOP3.LUT R4, R5, R3, R6, 0xfe, !PT ;  /* 0x0000000305047212 */ /* 0x000fce00078efe06 */
.L_x_70131:
[----:B------:R-:W-:Y:S05]  /*3840*/  BSYNC B0 ;  /* 0x0000000000007941 */ /* 0x000fea0003800000 */
.L_x_70130:
[----:B------:R-:W0:Y:S02]  /*3850*/  F2I.S64.TRUNC R4, R4 ;  /* 0x0000000400047311 */ /* 0x000e24000020d900 */
[----:B0-----:R-:W-:Y:S01]  /*3860*/  PRMT R27, R4, 0x7610, R27 ;  /* 0x00007610041b7816 */ /* 0x001fe2000000001b */
[----:B------:R-:W-:Y:S06]  /*3870*/  BRA `(.L_x_70115) ;  /* 0x0000000400107947 */ /* 0x000fec0003800000 */
.L_x_70128:
        /* <DEDUP_REMOVED lines=21> */
.L_x_70137:
[----:B------:R-:W-:Y:S05]  /*39d0*/  BSYNC B1 ;  /* 0x0000000000017941 */ /* 0x000fea0003800000 */
.L_x_70136:
[----:B------:R-:W-:Y:S01]  /*39e0*/  IMAD.SHL.U32 R3, R3, 0x200000, RZ ;  /* 0x0020000003037824 */ /* 0x000fe200078e00ff */
[----:B------:R-:W-:-:S04]  /*39f0*/  LEA R5, R0, 0x37800000, 0x17 ;  /* 0x3780000000057811 */ /* 0x000fc800078eb8ff */
[----:B------:R-:W-:-:S07]  /*3a00*/  LOP3.LUT R4, R5, R3, R6, 0xfe, !PT ;  /* 0x0000000305047212 */ /* 0x000fce00078efe06 */
.L_x_70135:
[----:B------:R-:W-:Y:S05]  /*3a10*/  BSYNC B0 ;  /* 0x0000000000007941 */ /* 0x000fea0003800000 */
.L_x_70134:
[----:B------:R-:W0:Y:S02]  /*3a20*/  F2I.S64.TRUNC R4, R4 ;  /* 0x0000000400047311 */ /* 0x000e24000020d900 */
[----:B0-----:R-:W-:Y:S01]  /*3a30*/  PRMT R27, R4, 0x7610, R27 ;  /* 0x00007610041b7816 */ /* 0x001fe2000000001b */
[----:B------:R-:W-:Y:S06]  /*3a40*/  BRA `(.L_x_70115) ;  /* 0x00000000009c7947 */ /* 0x000fec0003800000 */
.L_x_70127:
        /* <DEDUP_REMOVED lines=14> */
.L_x_70141:
[----:B------:R-:W-:Y:S05]  /*3b30*/  BSYNC B0 ;  /* 0x0000000000007941 */ /* 0x000fea0003800000 */
.L_x_70140:
[----:B------:R-:W0:Y:S02]  /*3b40*/  F2I.S64.TRUNC R4, R4 ;  /* 0x0000000400047311 */ /* 0x000e24000020d900 */
[----:B0-----:R-:W-:Y:S01]  /*3b50*/  PRMT R27, R4, 0x7610, R27 ;  /* 0x00007610041b7816 */ /* 0x001fe2000000001b */
[----:B------:R-:W-:Y:S06]  /*3b60*/  BRA `(.L_x_70115) ;  /* 0x0000000000547947 */ /* 0x000fec0003800000 */
.L_x_70114:
        /* <DEDUP_REMOVED lines=16> */
.L_x_70142:
[----:B------:R-:W-:Y:S01]  /*3c70*/  PRMT R27, RZ, 0x7610, R27 ;  /* 0x00007610ff1b7816 */ /* 0x000fe2000000001b */
[----:B------:R-:W-:Y:S06]  /*3c80*/  BRA `(.L_x_70115) ;  /* 0x00000000000c7947 */ /* 0x000fec0003800000 */
.L_x_70139:
[----:B------:R1:W5:Y:S01]  /*3c90*/  LDG.E.U8 R27, desc[UR36][R6.64] ;  /* 0x00000024061b7981 */ /* 0x000362000c1e1100 */
[----:B------:R-:W-:Y:S05]  /*3ca0*/  BRA `(.L_x_70115) ;  /* 0x0000000000047947 */ /* 0x000fea0003800000 */
.L_x_70138:
[----:B------:R2:W5:Y:S02]  /*3cb0*/  LDG.E.U8 R27, desc[UR36][R6.64] ;  /* 0x00000024061b7981 */ /* 0x000564000c1e1100 */
.L_x_70115:
[----:B------:R-:W-:-:S07]  /*3cc0*/  VIADD R25, R25, 0x80 ;  /* 0x0000008019197836 */ /* 0x000fce0000000000 */
.L_x_70076:
[----:B------:R-:W-:Y:S05]  /*3cd0*/  BSYNC B6 ;  /* 0x0000000000067941 */ /* 0x000fea0003800000 */
.L_x_70075:
[----:B------:R-:W-:Y:S01]  /*3ce0*/  ISETP.GE.AND P0, PT, R25, R16, PT ;  /* 0x000000101900720c */ /* 0x000fe20003f06270 */
[----:B------:R-:W-:Y:S01]  /*3cf0*/  BSSY B6, `(.L_x_70143) ;  /* 0x00001e2000067945 */ /* 0x000fe20003800000 */
[----:B------:R-:W-:Y:S02]  /*3d00*/  PRMT R19, RZ, 0x7610, R19 ;  /* 0x00007610ff137816 */ /* 0x000fe40000000013 */
[----:B------:R-:W-:Y:S02]  /*3d10*/  PRMT R18, RZ, 0x7610, R18 ;  /* 0x00007610ff127816 */ /* 0x000fe40000000012 */
[----:B------:R-:W-:-:S07]  /*3d20*/  PRMT R26, RZ, 0x7610, R26 ;  /* 0x00007610ff1a7816 */ /* 0x000fce000000001a */
[----:B------:R-:W-:Y:S05]  /*3d30*/  @P0 BRA `(.L_x_70144) ;  /* 0x0000001c00740947 */ /* 0x000fea0003800000 */
[----:B------:R-:W0:Y:S01]  /*3d40*/  LDC.64 R4, c[0x0][0x228] ;  /* 0x00008a00ff047b82 */ /* 0x000e220000000a00 */
[----:B------:R-:W-:Y:S01]  /*3d50*/  PRMT R0, R28, 0x9910, RZ ;  /* 0x000099101c007816 */ /* 0x000fe200000000ff */
[----:B------:R-:W-:Y:S01]  /*3d60*/  IMAD R24, R2, 0x200, R25 ;  /* 0x0000020002187824 */ /* 0x000fe200078e0219 */
[----:B------:R-:W-:Y:S02]  /*3d70*/  ULDC UR4, c[0x0][0x240] ;  /* 0x0000900000047ab9 */ /* 0x000fe40000000800 */
[----:B------:R-:W-:Y:S01]  /*3d80*/  ISETP.GT.AND P1, PT, R0, 0x9, PT ;  /* 0x000000090000780c */ /* 0x000fe20003f24270 */
[----:B01234-:R-:W-:-:S05]  /*3d90*/  IMAD R7, R24, UR4, RZ ;  /* 0x0000000418077c24 */ /* 0x01ffca000f8e02ff */
[----:B------:R-:W-:-:S05]  /*3da0*/  IADD3 R6, P0, R7, R4, RZ ;  /* 0x0000000407067210 */ /* 0x000fca0007f1e0ff */
        /* <DEDUP_REMOVED lines=12> */
.L_x_70148:
[----:B------:R3:W5:Y:S01]  /*3e70*/  LDG.E.U8 R18, desc[UR36][R6.64] ;  /* 0x0000002406127981 */ /* 0x000762000c1e1100 */
[----:B------:R-:W-:Y:S05]  /*3e80*/  BRA `(.L_x_70150) ;  /* 0x0000000c00647947 */ /* 0x000fea0003800000 */
.L_x_70147:
        /* <DEDUP_REMOVED lines=8> */
.L_x_70152:
[----:B------:R0:W5:Y:S01]  /*3f10*/  LDG.E.U8 R18, desc[UR36][R6.64] ;  /* 0x0000002406127981 */ /* 0x000162000c1e1100 */
[----:B------:R-:W-:Y:S05]  /*3f20*/  BRA `(.L_x_70150) ;  /* 0x0000000c003c7947 */ /* 0x000fea0003800000 */
.L_x_70151:
[----:B------:R0:W5:Y:S01]  /*3f30*/  LDG.E.U16 R18, desc[UR36][R6.64] ;  /* 0x0000002406127981 */ /* 0x000162000c1e1500 */
[----:B------:R-:W-:Y:S05]  /*3f40*/  BRA `(.L_x_70150) ;  /* 0x0000000c00347947 */ /* 0x000fea0003800000 */
.L_x_70146:
        /* <DEDUP_REMOVED lines=10> */
.L_x_70154:
[----:B------:R-:W2:Y:S02]  /*3ff0*/  LDG.E.U16 R4, desc[UR36][R6.64] ;  /* 0x0000002406047981 */ /* 0x000ea4000c1e1500 */
[----:B--2---:R-:W-:-:S06]  /*4000*/  HADD2.F32 R4, -RZ, R4.H0_H0 ;  /* 0x20000004ff047230 */ /* 0x004fcc0000004100 */
[----:B------:R-:W0:Y:S02]  /*4010*/  F2I.S64.TRUNC R4, R4 ;  /* 0x0000000400047311 */ /* 0x000e24000020d900 */
[----:B0-----:R-:W-:Y:S01]  /*4020*/  PRMT R18, R4, 0x7610, R18 ;  /* 0x0000761004127816 */ /* 0x001fe20000000012 */
[----:B------:R-:W-:Y:S06]  /*4030*/  BRA `(.L_x_70150) ;  /* 0x0000000800f87947 */ /* 0x000fec0003800000 */
.L_x_70153:
        /* <DEDUP_REMOVED lines=10> */
.L_x_70156:
[----:B------:R-:W2:Y:S02]  /*40e0*/  LDG.E.U16 R6, desc[UR36][R6.64] ;  /* 0x0000002406067981 */ /* 0x000ea4000c1e1500 */
[----:B--2---:R-:W-:-:S06]  /*40f0*/  HADD2.F32 R4, -RZ, R6.H0_H0 ;  /* 0x20000006ff047230 */ /* 0x004fcc0000004100 */
[----:B------:R-:W0:Y:S02]  /*4100*/  F2I.S64.TRUNC R4, R4 ;  /* 0x0000000400047311 */ /* 0x000e24000020d900 */
[----:B0-----:R-:W-:Y:S01]  /*4110*/  PRMT R18, R4, 0x7610, R18 ;  /* 0x0000761004127816 */ /* 0x001fe20000000012 */
[----:B------:R-:W-:Y:S06]  /*4120*/  BRA `(.L_x_70150) ;  /* 0x0000000800bc7947 */ /* 0x000fec0003800000 */
.L_x_70155:
[----:B------:R-:W2:Y:S02]  /*4130*/  LDG.E.64 R4, desc[UR36][R6.64] ;  /* 0x0000002406047981 */ /* 0x000ea4000c1e1b00 */
[----:B--2---:R-:W0:Y:S02]  /*4140*/  F2I.S64.F64.TRUNC R4, R4 ;  /* 0x0000000400047311 */ /* 0x004e24000030d900 */
[----:B0-----:R-:W-:Y:S01]  /*4150*/  PRMT R18, R4, 0x7610, R18 ;  /* 0x0000761004127816 */ /* 0x001fe20000000012 */
[----:B------:R-:W-:Y:S06]  /*4160*/  BRA `(.L_x_70150) ;  /* 0x0000000800ac7947 */ /* 0x000fec0003800000 */
.L_x_70145:
        /* <DEDUP_REMOVED lines=12> */
.L_x_70159:
[----:B------:R-:W2:Y:S02]  /*4230*/  LDG.E.64 R6, desc[UR36][R6.64] ;  /* 0x0000002406067981 */ /* 0x000ea4000c1e1b00 */
[----:B--2---:R-:W0:Y:S02]  /*4240*/  F2I.S64.F64.TRUNC R4, R6 ;  /* 0x0000000600047311 */ /* 0x004e24000030d900 */
[----:B0-----:R-:W-:Y:S01]  /*4250*/  PRMT R18, R4, 0x7610, R18 ;  /* 0x0000761004127816 */ /* 0x001fe20000000012 */
[----:B------:R-:W-:Y:S06]  /*4260*/  BRA `(.L_x_70150) ;  /* 0x00000008006c7947 */ /* 0x000fec0003800000 */
.L_x_70158:
        /* <DEDUP_REMOVED lines=28> */
.L_x_70161:
        /* <DEDUP_REMOVED lines=15> */
.L_x_70160:
[----:B------:R-:W2:Y:S02]  /*4520*/  LDG.E.U16 R4, desc[UR36][R6.64] ;  /* 0x0000002406047981 */ /* 0x000ea4000c1e1500 */
[----:B--2---:R-:W-:-:S06]  /*4530*/  IMAD.U32 R4, R4, 0x10000, RZ ;  /* 0x0001000004047824 */ /* 0x004fcc00078e00ff */
[----:B------:R-:W0:Y:S02]  /*4540*/  F2I.S64.TRUNC R4, R4 ;  /* 0x0000000400047311 */ /* 0x000e24000020d900 */
[----:B0-----:R-:W-:Y:S01]  /*4550*/  PRMT R18, R4, 0x7610, R18 ;  /* 0x0000761004127816 */ /* 0x001fe20000000012 */
[----:B------:R-:W-:Y:S06]  /*4560*/  BRA `(.L_x_70150) ;  /* 0x0000000400ac7947 */ /* 0x000fec0003800000 */
.L_x_70157:
        /* <DEDUP_REMOVED lines=10> */
.L_x_70164:
        /* <DEDUP_REMOVED lines=21> */
.L_x_70168:
[----:B------:R-:W-:Y:S05]  /*4760*/  BSYNC B1 ;  /* 0x0000000000017941 */ /* 0x000fea0003800000 */
.L_x_70167:
[----:B------:R-:W-:Y:S01]  /*4770*/  IMAD.SHL.U32 R3, R3, 0x100000, RZ ;  /* 0x0010000003037824 */ /* 0x000fe200078e00ff */
[----:B------:R-:W-:-:S04]  /*4780*/  LEA R5, R0, 0x3b800000, 0x17 ;  /* 0x3b80000000057811 */ /* 0x000fc800078eb8ff */
[----:B------:R-:W-:-:S07]  /*4790*/  LOP3.LUT R4, R5, R3, R6, 0xfe, !PT ;  /* 0x0000000305047212 */ /* 0x000fce00078efe06 */
.L_x_70166:
[----:B------:R-:W-:Y:S05]  /*47a0*/  BSYNC B0 ;  /* 0x0000000000007941 */ /* 0x000fea0003800000 */
.L_x_70165:
[----:B------:R-:W0:Y:S02]  /*47b0*/  F2I.S64.TRUNC R4, R4 ;  /* 0x0000000400047311 */ /* 0x000e24000020d900 */
[----:B0-----:R-:W-:Y:S01]  /*47c0*/  PRMT R18, R4, 0x7610, R18 ;  /* 0x0000761004127816 */ /* 0x001fe20000000012 */
[----:B------:R-:W-:Y:S06]  /*47d0*/  BRA `(.L_x_70150) ;  /* 0x0000000400107947 */ /* 0x000fec0003800000 */
.L_x_70163:
        /* <DEDUP_REMOVED lines=21> */
.L_x_70172:
[----:B------:R-:W-:Y:S05]  /*4930*/  BSYNC B1 ;  /* 0x0000000000017941 */ /* 0x000fea0003800000 */
.L_x_70171:
[----:B------:R-:W-:Y:S01]  /*4940*/  IMAD.SHL.U32 R3, R3, 0x200000, RZ ;  /* 0x0020000003037824 */ /* 0x000fe200078e00ff */
[----:B------:R-:W-:-:S04]  /*4950*/  LEA R5, R0, 0x37800000, 0x17 ;  /* 0x3780000000057811 */ /* 0x000fc800078eb8ff */
[----:B------:R-:W-:-:S07]  /*4960*/  LOP3.LUT R4, R5, R3, R6, 0xfe, !PT ;  /* 0x0000000305047212 */ /* 0x000fce00078efe06 */
.L_x_70170:
[----:B------:R-:W-:Y:S05]  /*4970*/  BSYNC B0 ;  /* 0x0000000000007941 */ /* 0x000fea0003800000 */
.L_x_70169:
[----:B------:R-:W0:Y:S02]  /*4980*/  F2I.S64.TRUNC R4, R4 ;  /* 0x0000000400047311 */ /* 0x000e24000020d900 */
[----:B0-----:R-:W-:Y:S01]  /*4990*/  PRMT R18, R4, 0x7610, R18 ;  /* 0x0000761004127816 */ /* 0x001fe20000000012 */
[----:B------:R-:W-:Y:S06]  /*49a0*/  BRA `(.L_x_70150) ;  /* 0x00000000009c7947 */ /* 0x000fec0003800000 */
.L_x_70162:
        /* <DEDUP_REMOVED lines=14> */
.L_x_70176:
[----:B------:R-:W-:Y:S05]  /*4a90*/  BSYNC B0 ;  /* 0x0000000000007941 */ /* 0x000fea0003800000 */
.L_x_70175:
[----:B------:R-:W0:Y:S02]  /*4aa0*/  F2I.S64.TRUNC R4, R4 ;  /* 0x0000000400047311 */ /* 0x000e24000020d900 */
[----:B0-----:R-:W-:Y:S01]  /*4ab0*/  PRMT R18, R4, 0x7610, R18 ;  /* 0x0000761004127816 */ /* 0x001fe20000000012 */
[----:B------:R-:W-:Y:S06]  /*4ac0*/  BRA `(.L_x_70150) ;  /* 0x0000000000547947 */ /* 0x000fec0003800000 */
.L_x_70149:
        /* <DEDUP_REMOVED lines=16> */
.L_x_70177:
[----:B------:R-:W-:Y:S01]  /*4bd0*/  PRMT R18, RZ, 0x7610, R18 ;  /* 0x00007610ff127816 */ /* 0x000fe20000000012 */
[----:B------:R-:W-:Y:S06]  /*4be0*/  BRA `(.L_x_70150) ;  /* 0x00000000000c7947 */ /* 0x000fec0003800000 */
.L_x_70174:
[----:B------:R1:W5:Y:S01]  /*4bf0*/  LDG.E.U8 R18, desc[UR36][R6.64] ;  /* 0x0000002406127981 */ /* 0x000362000c1e1100 */
[----:B------:R-:W-:Y:S05]  /*4c00*/  BRA `(.L_x_70150) ;  /* 0x0000000000047947 */ /* 0x000fea0003800000 */
.L_x_70173:
[----:B------:R2:W5:Y:S02]  /*4c10*/  LDG.E.U8 R18, desc[UR36][R6.64] ;  /* 0x0000002406127981 */ /* 0x000564000c1e1100 */
.L_x_70150:
[----:B------:R-:W0:Y:S01]  /*4c20*/  LDC.U8 R3, c[0x0][0x23d] ;  /* 0x00008f40ff037b82 */ /* 0x000e220000000000 */
[----:B------:R-:W-:Y:S02]  /*4c30*/  ULDC UR4, c[0x0][0x244] ;  /* 0x0000910000047ab9 */ /* 0x000fe40000000800 */
[----:B01234-:R-:W-:-:S05]  /*4c40*/  IMAD R7, R24, UR4, RZ ;  /* 0x0000000418077c24 */ /* 0x01ffca000f8e02ff */
[----:B------:R-:W0:Y:S01]  /*4c50*/  LDC.64 R4, c[0x0][0x230] ;  /* 0x00008c00ff047b82 */ /* 0x000e220000000a00 */
        /* <DEDUP_REMOVED lines=15> */
.L_x_70181:
[----:B------:R0:W5:Y:S01]  /*4d50*/  LDG.E.U8 R26, desc[UR36][R6.64] ;  /* 0x00000024061a7981 */ /* 0x000162000c1e1100 */
[----:B------:R-:W-:Y:S05]  /*4d60*/  BRA `(.L_x_70183) ;  /* 0x0000000c00647947 */ /* 0x000fea0003800000 */
.L_x_70180:
        /* <DEDUP_REMOVED lines=8> */
.L_x_70185:
[----:B------:R4:W5:Y:S01]  /*4df0*/  LDG.E.U8 R26, desc[UR36][R6.64] ;  /* 0x00000024061a7981 */ /* 0x000962000c1e1100 */
[----:B------:R-:W-:Y:S05]  /*4e00*/  BRA `(.L_x_70183) ;  /* 0x0000000c003c7947 */ /* 0x000fea0003800000 */
.L_x_70184:
[----:B------:R3:W5:Y:S01]  /*4e10*/  LDG.E.U16 R26, desc[UR36][R6.64] ;  /* 0x00000024061a7981 */ /* 0x000762000c1e1500 */
[----:B------:R-:W-:Y:S05]  /*4e20*/  BRA `(.L_x_70183) ;  /* 0x0000000c00347947 */ /* 0x000fea0003800000 */
.L_x_70179:
        /* <DEDUP_REMOVED lines=10> */
.L_x_70187:
[----:B------:R-:W2:Y:S02]  /*4ed0*/  LDG.E.U16 R4, desc[UR36][R6.64] ;  /* 0x0000002406047981 */ /* 0x000ea4000c1e1500 */
[----:B--2---:R-:W-:-:S06]  /*4ee0*/  HADD2.F32 R4, -RZ, R4.H0_H0 ;  /* 0x20000004ff047230 */ /* 0x004fcc0000004100 */
[----:B------:R-:W0:Y:S02]  /*4ef0*/  F2I.S64.TRUNC R4, R4 ;  /* 0x0000000400047311 */ /* 0x000e24000020d900 */
[----:B0-----:R-:W-:Y:S01]  /*4f00*/  PRMT R26, R4, 0x7610, R26 ;  /* 0x00007610041a7816 */ /* 0x001fe2000000001a */
[----:B------:R-:W-:Y:S06]  /*4f10*/  BRA `(.L_x_70183) ;  /* 0x0000000800f87947 */ /* 0x000fec0003800000 */
.L_x_70186:
        /* <DEDUP_REMOVED lines=10> */
.L_x_70189:
[----:B------:R-:W2:Y:S02]  /*4fc0*/  LDG.E.U16 R6, desc[UR36][R6.64] ;  /* 0x0000002406067981 */ /* 0x000ea4000c1e1500 */
[----:B--2---:R-:W-:-:S06]  /*4fd0*/  HADD2.F32 R4, -RZ, R6.H0_H0 ;  /* 0x20000006ff047230 */ /* 0x004fcc0000004100 */
[----:B------:R-:W0:Y:S02]  /*4fe0*/  F2I.S64.TRUNC R4, R4 ;  /* 0x0000000400047311 */ /* 0x000e24000020d900 */
[----:B0-----:R-:W-:Y:S01]  /*4ff0*/  PRMT R26, R4, 0x7610, R26 ;  /* 0x00007610041a7816 */ /* 0x001fe2000000001a */
[----:B------:R-:W-:Y:S06]  /*5000*/  BRA `(.L_x_70183) ;  /* 0x0000000800bc7947 */ /* 0x000fec0003800000 */
.L_x_70188:
[----:B------:R-:W2:Y:S02]  /*5010*/  LDG.E.64 R4, desc[UR36][R6.64] ;  /* 0x0000002406047981 */ /* 0x000ea4000c1e1b00 */
[----:B--2---:R-:W0:Y:S02]  /*5020*/  F2I.S64.F64.TRUNC R4, R4 ;  /* 0x0000000400047311 */ /* 0x004e24000030d900 */
[----:B0-----:R-:W-:Y:S01]  /*5030*/  PRMT R26, R4, 0x7610, R26 ;  /* 0x00007610041a7816 */ /* 0x001fe2000000001a */
[----:B------:R-:W-:Y:S06]  /*5040*/  BRA `(.L_x_70183) ;  /* 0x0000000800ac7947 */ /* 0x000fec0003800000 */
.L_x_70178:
        /* <DEDUP_REMOVED lines=12> */
.L_x_70192:
[----:B------:R-:W2:Y:S02]  /*5110*/  LDG.E.64 R6, desc[UR36][R6.64] ;  /* 0x0000002406067981 */ /* 0x000ea4000c1e1b00 */
[----:B--2---:R-:W0:Y:S02]  /*5120*/  F2I.S64.F64.TRUNC R4, R6 ;  /* 0x0000000600047311 */ /* 0x004e24000030d900 */
[----:B0-----:R-:W-:Y:S01]  /*5130*/  PRMT R26, R4, 0x7610, R26 ;  /* 0x00007610041a7816 */ /* 0x001fe2000000001a */
[----:B------:R-:W-:Y:S06]  /*5140*/  BRA `(.L_x_70183) ;  /* 0x00000008006c7947 */ /* 0x000fec0003800000 */
.L_x_70191:
        /* <DEDUP_REMOVED lines=28> */
.L_x_70194:
        /* <DEDUP_REMOVED lines=15> */
.L_x_70193:
[----:B------:R-:W2:Y:S02]  /*5400*/  LDG.E.U16 R4, desc[UR36][R6.64] ;  /* 0x0000002406047981 */ /* 0x000ea4000c1e1500 */
[----:B--2---:R-:W-:-:S06]  /*5410*/  IMAD.U32 R4, R4, 0x10000, RZ ;  /* 0x0001000004047824 */ /* 0x004fcc00078e00ff */
[----:B------:R-:W0:Y:S02]  /*5420*/  F2I.S64.TRUNC R4, R4 ;  /* 0x0000000400047311 */ /* 0x000e24000020d900 */
[----:B0-----:R-:W-:Y:S01]  /*5430*/  PRMT R26, R4, 0x7610, R26 ;  /* 0x00007610041a7816 */ /* 0x001fe2000000001a */
[----:B------:R-:W-:Y:S06]  /*5440*/  BRA `(.L_x_70183) ;  /* 0x0000000400ac7947 */ /* 0x000fec0003800000 */
.L_x_70190:
        /* <DEDUP_REMOVED lines=10> */
.L_x_70197:
        /* <DEDUP_REMOVED lines=21> */
.L_x_70201:
[----:B------:R-:W-:Y:S05]  /*5640*/  BSYNC B1 ;  /* 0x0000000000017941 */ /* 0x000fea0003800000 */
.L_x_70200:
[----:B------:R-:W-:Y:S01]  /*5650*/  IMAD.SHL.U32 R3, R3, 0x100000, RZ ;  /* 0x0010000003037824 */ /* 0x000fe200078e00ff */
[----:B------:R-:W-:-:S04]  /*5660*/  LEA R5, R0, 0x3b800000, 0x17 ;  /* 0x3b80000000057811 */ /* 0x000fc800078eb8ff */
[----:B------:R-:W-:-:S07]  /*5670*/  LOP3.LUT R4, R5, R3, R6, 0xfe, !PT ;  /* 0x0000000305047212 */ /* 0x000fce00078efe06 */
.L_x_70199:
[----:B------:R-:W-:Y:S05]  /*5680*/  BSYNC B0 ;  /* 0x0000000000007941 */ /* 0x000fea0003800000 */
.L_x_70198:
[----:B------:R-:W0:Y:S02]  /*5690*/  F2I.S64.TRUNC R4, R4 ;  /* 0x0000000400047311 */ /* 0x000e24000020d900 */
[----:B0-----:R-:W-:Y:S01]  /*56a0*/  PRMT R26, R4, 0x7610, R26 ;  /* 0x00007610041a7816 */ /* 0x001fe2000000001a */
[----:B------:R-:W-:Y:S06]  /*56b0*/  BRA `(.L_x_70183) ;  /* 0x0000000400107947 */ /* 0x000fec0003800000 */
.L_x_70196:
        /* <DEDUP_REMOVED lines=21> */
.L_x_70205:
[----:B------:R-:W-:Y:S05]  /*5810*/  BSYNC B1 ;  /* 0x0000000000017941 */ /* 0x000fea0003800000 */
.L_x_70204:
[----:B------:R-:W-:Y:S01]  /*5820*/  IMAD.SHL.U32 R3, R3, 0x200000, RZ ;  /* 0x0020000003037824 */ /* 0x000fe200078e00ff */
[----:B------:R-:W-:-:S04]  /*5830*/  LEA R5, R0, 0x37800000, 0x17 ;  /* 0x3780000000057811 */ /* 0x000fc800078eb8ff */
[----:B------:R-:W-:-:S07]  /*5840*/  LOP3.LUT R4, R5, R3, R6, 0xfe, !PT ;  /* 0x0000000305047212 */ /* 0x000fce00078efe06 */
.L_x_70203:
[----:B------:R-:W-:Y:S05]  /*5850*/  BSYNC B0 ;  /* 0x0000000000007941 */ /* 0x000fea0003800000 */
.L_x_70202:
[----:B------:R-:W0:Y:S02]  /*5860*/  F2I.S64.TRUNC R4, R4 ;  /* 0x0000000400047311 */ /* 0x000e24000020d900 */
[----:B0-----:R-:W-:Y:S01]  /*5870*/  PRMT R26, R4, 0x7610, R26 ;  /* 0x00007610041a7816 */ /* 0x001fe2000000001a */
[----:B------:R-:W-:Y:S06]  /*5880*/  BRA `(.L_x_70183) ;  /* 0x00000000009c7947 */ /* 0x000fec0003800000 */
.L_x_70195:
        /* <DEDUP_REMOVED lines=14> */
.L_x_70209:
[----:B------:R-:W-:Y:S05]  /*5970*/  BSYNC B0 ;  /* 0x0000000000007941 */ /* 0x000fea0003800000 */
.L_x_70208:
[----:B------:R-:W0:Y:S02]  /*5980*/  F2I.S64.TRUNC R4, R4 ;  /* 0x0000000400047311 */ /* 0x000e24000020d900 */
[----:B0-----:R-:W-:Y:S01]  /*5990*/  PRMT R26, R4, 0x7610, R26 ;  /* 0x00007610041a7816 */ /* 0x001fe2000000001a */
[----:B------:R-:W-:Y:S06]  /*59a0*/  BRA `(.L_x_70183) ;  /* 0x0000000000547947 */ /* 0x000fec0003800000 */
.L_x_70182:
        /* <DEDUP_REMOVED lines=16> */
.L_x_70210:
[----:B------:R-:W-:Y:S01]  /*5ab0*/  PRMT R26, RZ, 0x7610, R26 ;  /* 0x00007610ff1a7816 */ /* 0x000fe2000000001a */
[----:B------:R-:W-:Y:S06]  /*5ac0*/  BRA `(.L_x_70183) ;  /* 0x00000000000c7947 */ /* 0x000fec0003800000 */
.L_x_70207:
[----:B------:R1:W5:Y:S01]  /*5ad0*/  LDG.E.U8 R26, desc[UR36][R6.64] ;  /* 0x00000024061a7981 */ /* 0x000362000c1e1100 */
[----:B------:R-:W-:Y:S05]  /*5ae0*/  BRA `(.L_x_70183) ;  /* 0x0000000000047947 */ /* 0x000fea0003800000 */
.L_x_70206:
[----:B------:R2:W5:Y:S02]  /*5af0*/  LDG.E.U8 R26, desc[UR36][R6.64] ;  /* 0x00000024061a7981 */ /* 0x000564000c1e1100 */
.L_x_70183:
[----:B------:R-:W-:-:S07]  /*5b00*/  VIADD R25, R25, 0x80 ;  /* 0x0000008019197836 */ /* 0x000fce0000000000 */
.L_x_70144:
[----:B------:R-:W-:Y:S05]  /*5b10*/  BSYNC B6 ;  /* 0x0000000000067941 */ /* 0x000fea0003800000 */
.L_x_70143:
[----:B------:R-:W-:Y:S01]  /*5b20*/  ISETP.GE.AND P0, PT, R25, R16, PT ;  /* 0x000000101900720c */ /* 0x000fe20003f06270 */
[----:B------:R-:W-:Y:S01]  /*5b30*/  BSSY B6, `(.L_x_70211) ;  /* 0x00001de000067945 */ /* 0x000fe20003800000 */
[----:B------:R-:W-:-:S11]  /*5b40*/  PRMT R24, RZ, 0x7610, R24 ;  /* 0x00007610ff187816 */ /* 0x000fd60000000018 */
        /* <DEDUP_REMOVED lines=20> */
.L_x_70216:
[----:B------:R0:W5:Y:S01]  /*5c90*/  LDG.E.U8 R24, desc[UR36][R6.64] ;  /* 0x0000002406187981 */ /* 0x000162000c1e1100 */
[----:B------:R-:W-:Y:S05]  /*5ca0*/  BRA `(.L_x_70218) ;  /* 0x0000000c00647947 */ /* 0x000fea0003800000 */
.L_x_70215:
        /* <DEDUP_REMOVED lines=8> */
.L_x_70220:
[----:B------:R3:W5:Y:S01]  /*5d30*/  LDG.E.U8 R24, desc[UR36][R6.64] ;  /* 0x0000002406187981 */ /* 0x000762000c1e1100 */
[----:B------:R-:W-:Y:S05]  /*5d40*/  BRA `(.L_x_70218) ;  /* 0x0000000c003c7947 */ /* 0x000fea0003800000 */
.L_x_70219:
[----:B------:R2:W5:Y:S01]  /*5d50*/  LDG.E.U16 R24, desc[UR36][R6.64] ;  /* 0x0000002406187981 */ /* 0x000562000c1e1500 */
[----:B------:R-:W-:Y:S05]  /*5d60*/  BRA `(.L_x_70218) ;  /* 0x0000000c00347947 */ /* 0x000fea0003800000 */
.L_x_70214:
        /* <DEDUP_REMOVED lines=10> */
.L_x_70222:
[----:B------:R-:W2:Y:S02]  /*5e10*/  LDG.E.U16 R4, desc[UR36][R6.64] ;  /* 0x0000002406047981 */ /* 0x000ea4000c1e1500 */
[----:B--2---:R-:W-:-:S06]  /*5e20*/  HADD2.F32 R4, -RZ, R4.H0_H0 ;  /* 0x20000004ff047230 */ /* 0x004fcc0000004100 */
[----:B------:R-:W0:Y:S02]  /*5e30*/  F2I.S64.TRUNC R4, R4 ;  /* 0x0000000400047311 */ /* 0x000e24000020d900 */
[----:B0-----:R-:W-:Y:S01]  /*5e40*/  PRMT R24, R4, 0x7610, R24 ;  /* 0x0000761004187816 */ /* 0x001fe20000000018 */
[----:B------:R-:W-:Y:S06]  /*5e50*/  BRA `(.L_x_70218) ;  /* 0x0000000800f87947 */ /* 0x000fec0003800000 */
.L_x_70221:
        /* <DEDUP_REMOVED lines=10> */
.L_x_70224:
[----:B------:R-:W2:Y:S02]  /*5f00*/  LDG.E.U16 R6, desc[UR36][R6.64] ;  /* 0x0000002406067981 */ /* 0x000ea4000c1e1500 */
[----:B--2---:R-:W-:-:S06]  /*5f10*/  HADD2.F32 R4, -RZ, R6.H0_H0 ;  /* 0x20000006ff047230 */ /* 0x004fcc0000004100 */
[----:B------:R-:W0:Y:S02]  /*5f20*/  F2I.S64.TRUNC R4, R4 ;  /* 0x0000000400047311 */ /* 0x000e24000020d900 */
[----:B0-----:R-:W-:Y:S01]  /*5f30*/  PRMT R24, R4, 0x7610, R24 ;  /* 0x0000761004187816 */ /* 0x001fe20000000018 */
[----:B------:R-:W-:Y:S06]  /*5f40*/  BRA `(.L_x_70218) ;  /* 0x0000000800bc7947 */ /* 0x000fec0003800000 */
.L_x_70223:
[----:B------:R-:W2:Y:S02]  /*5f50*/  LDG.E.64 R4, desc[UR36][R6.64] ;  /* 0x0000002406047981 */ /* 0x000ea4000c1e1b00 */
[----:B--2---:R-:W0:Y:S02]  /*5f60*/  F2I.S64.F64.TRUNC R4, R4 ;  /* 0x0000000400047311 */ /* 0x004e24000030d900 */
[----:B0-----:R-:W-:Y:S01]  /*5f70*/  PRMT R24, R4, 0x7610, R24 ;  /* 0x0000761004187816 */ /* 0x001fe20000000018 */
[----:B------:R-:W-:Y:S06]  /*5f80*/  BRA `(.L_x_70218) ;  /* 0x0000000800ac7947 */ /* 0x000fec0003800000 */
.L_x_70213:
        /* <DEDUP_REMOVED lines=12> */
.L_x_70227:
[----:B------:R-:W2:Y:S02]  /*6050*/  LDG.E.64 R6, desc[UR36][R6.64] ;  /* 0x0000002406067981 */ /* 0x000ea4000c1e1b00 */
[----:B--2---:R-:W0:Y:S02]  /*6060*/  F2I.S64.F64.TRUNC R4, R6 ;  /* 0x0000000600047311 */ /* 0x004e24000030d900 */
[----:B0-----:R-:W-:Y:S01]  /*6070*/  PRMT R24, R4, 0x7610, R24 ;  /* 0x0000761004187816 */ /* 0x001fe20000000018 */
[----:B------:R-:W-:Y:S06]  /*6080*/  BRA `(.L_x_70218) ;  /* 0x00000008006c7947 */ /* 0x000fec0003800000 */
.L_x_70226:
        /* <DEDUP_REMOVED lines=28> */
.L_x_70229:
        /* <DEDUP_REMOVED lines=15> */
.L_x_70228:
[----:B------:R-:W2:Y:S02]  /*6340*/  LDG.E.U16 R4, desc[UR36][R6.64] ;  /* 0x0000002406047981 */ /* 0x000ea4000c1e1500 */
[----:B--2---:R-:W-:-:S06]  /*6350*/  IMAD.U32 R4, R4, 0x10000, RZ ;  /* 0x0001000004047824 */ /* 0x004fcc00078e00ff */
[----:B------:R-:W0:Y:S02]  /*6360*/  F2I.S64.TRUNC R4, R4 ;  /* 0x0000000400047311 */ /* 0x000e24000020d900 */
[----:B0-----:R-:W-:Y:S01]  /*6370*/  PRMT R24, R4, 0x7610, R24 ;  /* 0x0000761004187816 */ /* 0x001fe20000000018 */
[----:B------:R-:W-:Y:S06]  /*6380*/  BRA `(.L_x_70218) ;  /* 0x0000000400ac7947 */ /* 0x000fec0003800000 */
.L_x_70225:
        /* <DEDUP_REMOVED lines=10> */
.L_x_70232:
        /* <DEDUP_REMOVED lines=21> */
.L_x_70236:
[----:B------:R-:W-:Y:S05]  /*6580*/  BSYNC B1 ;  /* 0x0000000000017941 */ /* 0x000fea0003800000 */
.L_x_70235:
[----:B------:R-:W-:Y:S01]  /*6590*/  IMAD.SHL.U32 R3, R3, 0x100000, RZ ;  /* 0x0010000003037824 */ /* 0x000fe200078e00ff */
[----:B------:R-:W-:-:S04]  /*65a0*/  LEA R5, R0, 0x3b800000, 0x17 ;  /* 0x3b80000000057811 */ /* 0x000fc800078eb8ff */
[----:B------:R-:W-:-:S07]  /*65b0*/  LOP3.LUT R4, R5, R3, R6, 0xfe, !PT ;  /* 0x0000000305047212 */ /* 0x000fce00078efe06 */
.L_x_70234:
[----:B------:R-:W-:Y:S05]  /*65c0*/  BSYNC B0 ;  /* 0x0000000000007941 */ /* 0x000fea0003800000 */
.L_x_70233:
[----:B------:R-:W0:Y:S02]  /*65d0*/  F2I.S64.TRUNC R4, R4 ;  /* 0x0000000400047311 */ /* 0x000e24000020d900 */
[----:B0-----:R-:W-:Y:S01]  /*65e0*/  PRMT R24, R4, 0x7610, R24 ;  /* 0x0000761004187816 */ /* 0x001fe20000000018 */
[----:B------:R-:W-:Y:S06]  /*65f0*/  BRA `(.L_x_70218) ;  /* 0x0000000400107947 */ /* 0x000fec0003800000 */
.L_x_70231:
        /* <DEDUP_REMOVED lines=21> */
.L_x_70240:
[----:B------:R-:W-:Y:S05]  /*6750*/  BSYNC B1 ;  /* 0x0000000000017941 */ /* 0x000fea0003800000 */
.L_x_70239:
[----:B------:R-:W-:Y:S01]  /*6760*/  IMAD.SHL.U32 R3, R3, 0x200000, RZ ;  /* 0x0020000003037824 */ /* 0x000fe200078e00ff */
[----:B------:R-:W-:-:S04]  /*6770*/  LEA R5, R0, 0x37800000, 0x17 ;  /* 0x3780000000057811 */ /* 0x000fc800078eb8ff */
[----:B------:R-:W-:-:S07]  /*6780*/  LOP3.LUT R4, R5, R3, R6, 0xfe, !PT ;  /* 0x0000000305047212 */ /* 0x000fce00078efe06 */
.L_x_70238:
[----:B------:R-:W-:Y:S05]  /*6790*/  BSYNC B0 ;  /* 0x0000000000007941 */ /* 0x000fea0003800000 */
.L_x_70237:
[----:B------:R-:W0:Y:S02]  /*67a0*/  F2I.S64.TRUNC R4, R4 ;  /* 0x0000000400047311 */ /* 0x000e24000020d900 */
[----:B0-----:R-:W-:Y:S01]  /*67b0*/  PRMT R24, R4, 0x7610, R24 ;  /* 0x0000761004187816 */ /* 0x001fe20000000018 */
[----:B------:R-:W-:Y:S06]  /*67c0*/  BRA `(.L_x_70218) ;  /* 0x00000000009c7947 */ /* 0x000fec0003800000 */
.L_x_70230:
        /* <DEDUP_REMOVED lines=14> */
.L_x_70244:
[----:B------:R-:W-:Y:S05]  /*68b0*/  BSYNC B0 ;  /* 0x0000000000007941 */ /* 0x000fea0003800000 */
.L_x_70243:
[----:B------:R-:W0:Y:S02]  /*68c0*/  F2I.S64.TRUNC R4, R4 ;  /* 0x0000000400047311 */ /* 0x000e24000020d900 */
[----:B0-----:R-:W-:Y:S01]  /*68d0*/  PRMT R24, R4, 0x7610, R24 ;  /* 0x0000761004187816 */ /* 0x001fe20000000018 */
[----:B------:R-:W-:Y:S06]  /*68e0*/  BRA `(.L_x_70218) ;  /* 0x0000000000547947 */ /* 0x000fec0003800000 */
.L_x_70217:
        /* <DEDUP_REMOVED lines=16> */
.L_x_70245:
[----:B------:R-:W-:Y:S01]  /*69f0*/  PRMT R24, RZ, 0x7610, R24 ;  /* 0x00007610ff187816 */ /* 0x000fe20000000018 */
[----:B------:R-:W-:Y:S06]  /*6a00*/  BRA `(.L_x_70218) ;  /* 0x00000000000c7947 */ /* 0x000fec0003800000 */
.L_x_70242:
[----:B------:R0:W5:Y:S01]  /*6a10*/  LDG.E.U8 R24, desc[UR36][R6.64] ;  /* 0x0000002406187981 */ /* 0x000162000c1e1100 */
[----:B------:R-:W-:Y:S05]  /*6a20*/  BRA `(.L_x_70218) ;  /* 0x0000000000047947 */ /* 0x000fea0003800000 */
.L_x_70241:
[----:B------:R0:W5:Y:S02]  /*6a30*/  LDG.E.U8 R24, desc[UR36][R6.64] ;  /* 0x0000002406187981 */ /* 0x000164000c1e1100 */
.L_x_70218:
        /* <DEDUP_REMOVED lines=19> */
.L_x_70249:
[----:B------:R0:W5:Y:S01]  /*6b70*/  LDG.E.U8 R19, desc[UR36][R6.64] ;  /* 0x0000002406137981 */ /* 0x000162000c1e1100 */
[----:B------:R-:W-:Y:S05]  /*6b80*/  BRA `(.L_x_70212) ;  /* 0x0000000c00607947 */ /* 0x000fea0003800000 */
.L_x_70248:
        /* <DEDUP_REMOVED lines=8> */
.L_x_70252:
[----:B------:R0:W5:Y:S01]  /*6c10*/  LDG.E.U8 R19, desc[UR36][R6.64] ;  /* 0x0000002406137981 */ /* 0x000162000c1e1100 */
[----:B------:R-:W-:Y:S05]  /*6c20*/  BRA `(.L_x_70212) ;  /* 0x0000000c00387947 */ /* 0x000fea0003800000 */
.L_x_70251:
[----:B------:R0:W5:Y:S01]  /*6c30*/  LDG.E.U16 R19, desc[UR36][R6.64] ;  /* 0x0000002406137981 */ /* 0x000162000c1e1500 */
[----:B------:R-:W-:Y:S05]  /*6c40*/  BRA `(.L_x_70212) ;  /* 0x0000000c00307947 */ /* 0x000fea0003800000 */
.L_x_70247:
        /* <DEDUP_REMOVED lines=10> */
.L_x_70254:
[----:B------:R-:W2:Y:S02]  /*6cf0*/  LDG.E.U16 R4, desc[UR36][R6.64] ;  /* 0x0000002406047981 */ /* 0x000ea4000c1e1500 */
[----:B--2---:R-:W-:-:S06]  /*6d00*/  HADD2.F32 R4, -RZ, R4.H0_H0 ;  /* 0x20000004ff047230 */ /* 0x004fcc0000004100 */
[----:B------:R-:W0:Y:S02]  /*6d10*/  F2I.S64.TRUNC R4, R4 ;  /* 0x0000000400047311 */ /* 0x000e24000020d900 */
[----:B0-----:R-:W-:Y:S01]  /*6d20*/  PRMT R19, R4, 0x7610, R19 ;  /* 0x0000761004137816 */ /* 0x001fe20000000013 */
[----:B------:R-:W-:Y:S06]  /*6d30*/  BRA `(.L_x_70212) ;  /* 0x0000000800f47947 */ /* 0x000fec0003800000 */
.L_x_70253:
        /* <DEDUP_REMOVED lines=10> */
.L_x_70256:
[----:B------:R-:W2:Y:S02]  /*6de0*/  LDG.E.U16 R6, desc[UR36][R6.64] ;  /* 0x0000002406067981 */ /* 0x000ea4000c1e1500 */
[----:B--2---:R-:W-:-:S06]  /*6df0*/  HADD2.F32 R4, -RZ, R6.H0_H0 ;  /* 0x20000006ff047230 */ /* 0x004fcc0000004100 */
[----:B------:R-:W0:Y:S02]  /*6e00*/  F2I.S64.TRUNC R4, R4 ;  /* 0x0000000400047311 */ /* 0x000e24000020d900 */
[----:B0-----:R-:W-:Y:S01]  /*6e10*/  PRMT R19, R4, 0x7610, R19 ;  /* 0x0000761004137816 */ /* 0x001fe20000000013 */
[----:B------:R-:W-:Y:S06]  /*6e20*/  BRA `(.L_x_70212) ;  /* 0x0000000800b87947 */ /* 0x000fec0003800000 */
.L_x_70255:
[----:B------:R-:W2:Y:S02]  /*6e30*/  LDG.E.64 R4, desc[UR36][R6.64] ;  /* 0x0000002406047981 */ /* 0x000ea4000c1e1b00 */
[----:B--2---:R-:W0:Y:S02]  /*6e40*/  F2I.S64.F64.TRUNC R4, R4 ;  /* 0x0000000400047311 */ /* 0x004e24000030d900 */
[----:B0-----:R-:W-:Y:S01]  /*6e50*/  PRMT R19, R4, 0x7610, R19 ;  /* 0x0000761004137816 */ /* 0x001fe20000000013 */
[----:B------:R-:W-:Y:S06]  /*6e60*/  BRA `(.L_x_70212) ;  /* 0x0000000800a87947 */ /* 0x000fec0003800000 */
.L_x_70246:
        /* <DEDUP_REMOVED lines=12> */
.L_x_70259:
[----:B------:R-:W2:Y:S02]  /*6f30*/  LDG.E.64 R6, desc[UR36][R6.64] ;  /* 0x0000002406067981 */ /* 0x000ea4000c1e1b00 */
[----:B--2---:R-:W0:Y:S02]  /*6f40*/  F2I.S64.F64.TRUNC R4, R6 ;  /* 0x0000000600047311 */ /* 0x004e24000030d900 */
[----:B0-----:R-:W-:Y:S01]  /*6f50*/  PRMT R19, R4, 0x7610, R19 ;  /* 0x0000761004137816 */ /* 0x001fe20000000013 */
[----:B------:R-:W-:Y:S06]  /*6f60*/  BRA `(.L_x_70212) ;  /* 0x0000000800687947 */ /* 0x000fec0003800000 */
.L_x_70258:
        /* <DEDUP_REMOVED lines=28> */
.L_x_70261:
        /* <DEDUP_REMOVED lines=15> */
.L_x_70260:
[----:B------:R-:W2:Y:S02]  /*7220*/  LDG.E.U16 R4, desc[UR36][R6.64] ;  /* 0x0000002406047981 */ /* 0x000ea4000c1e1500 */
[----:B--2---:R-:W-:-:S06]  /*7230*/  IMAD.U32 R4, R4, 0x10000, RZ ;  /* 0x0001000004047824 */ /* 0x004fcc00078e00ff */
[----:B------:R-:W0:Y:S02]  /*7240*/  F2I.S64.TRUNC R4, R4 ;  /* 0x0000000400047311 */ /* 0x000e24000020d900 */
[----:B0-----:R-:W-:Y:S01]  /*7250*/  PRMT R19, R4, 0x7610, R19 ;  /* 0x0000761004137816 */ /* 0x001fe20000000013 */
[----:B------:R-:W-:Y:S06]  /*7260*/  BRA `(.L_x_70212) ;  /* 0x0000000400a87947 */ /* 0x000fec0003800000 */
.L_x_70257:
        /* <DEDUP_REMOVED lines=10> */
.L_x_70264:
        /* <DEDUP_REMOVED lines=21> */
.L_x_70268:
[----:B------:R-:W-:Y:S05]  /*7460*/  BSYNC B1 ;  /* 0x0000000000017941 */ /* 0x000fea0003800000 */
.L_x_70267:
[----:B------:R-:W-:Y:S01]  /*7470*/  IMAD.SHL.U32 R3, R3, 0x100000, RZ ;  /* 0x0010000003037824 */ /* 0x000fe200078e00ff */
[----:B------:R-:W-:-:S04]  /*7480*/  LEA R5, R0, 0x3b800000, 0x17 ;  /* 0x3b80000000057811 */ /* 0x000fc800078eb8ff */
[----:B------:R-:W-:-:S07]  /*7490*/  LOP3.LUT R4, R5, R3, R6, 0xfe, !PT ;  /* 0x0000000305047212 */ /* 0x000fce00078efe06 */
.L_x_70266:
[----:B------:R-:W-:Y:S05]  /*74a0*/  BSYNC B0 ;  /* 0x0000000000007941 */ /* 0x000fea0003800000 */
.L_x_70265:
[----:B------:R-:W0:Y:S02]  /*74b0*/  F2I.S64.TRUNC R4, R4 ;  /* 0x0000000400047311 */ /* 0x000e24000020d900 */
[----:B0-----:R-:W-:Y:S01]  /*74c0*/  PRMT R19, R4, 0x7610, R19 ;  /* 0x0000761004137816 */ /* 0x001fe20000000013 */
[----:B------:R-:W-:Y:S06]  /*74d0*/  BRA `(.L_x_70212) ;  /* 0x00000004000c7947 */ /* 0x000fec0003800000 */
.L_x_70263:
        /* <DEDUP_REMOVED lines=21> */
.L_x_70272:
[----:B------:R-:W-:Y:S05]  /*7630*/  BSYNC B1 ;  /* 0x0000000000017941 */ /* 0x000fea0003800000 */
.L_x_70271:
[----:B------:R-:W-:Y:S01]  /*7640*/  IMAD.SHL.U32 R3, R3, 0x200000, RZ ;  /* 0x0020000003037824 */ /* 0x000fe200078e00ff */
[----:B------:R-:W-:-:S04]  /*7650*/  LEA R5, R0, 0x37800000, 0x17 ;  /* 0x3780000000057811 */ /* 0x000fc800078eb8ff */
[----:B------:R-:W-:-:S07]  /*7660*/  LOP3.LUT R4, R5, R3, R6, 0xfe, !PT ;  /* 0x0000000305047212 */ /* 0x000fce00078efe06 */
.L_x_70270:
[----:B------:R-:W-:Y:S05]  /*7670*/  BSYNC B0 ;  /* 0x0000000000007941 */ /* 0x000fea0003800000 */
.L_x_70269:
[----:B------:R-:W0:Y:S02]  /*7680*/  F2I.S64.TRUNC R4, R4 ;  /* 0x0000000400047311 */ /* 0x000e24000020d900 */
[----:B0-----:R-:W-:Y:S01]  /*7690*/  PRMT R19, R4, 0x7610, R19 ;  /* 0x0000761004137816 */ /* 0x001fe20000000013 */
[----:B------:R-:W-:Y:S06]  /*76a0*/  BRA `(.L_x_70212) ;  /* 0x0000000000987947 */ /* 0x000fec0003800000 */
.L_x_70262:
        /* <DEDUP_REMOVED lines=14> */
.L_x_70276:
[----:B------:R-:W-:Y:S05]  /*7790*/  BSYNC B0 ;  /* 0x0000000000007941 */ /* 0x000fea0003800000 */
.L_x_70275:
[----:B------:R-:W0:Y:S02]  /*77a0*/  F2I.S64.TRUNC R4, R4 ;  /* 0x0000000400047311 */ /* 0x000e24000020d900 */
[----:B0-----:R-:W-:Y:S01]  /*77b0*/  PRMT R19, R4, 0x7610, R19 ;  /* 0x0000761004137816 */ /* 0x001fe20000000013 */
[----:B------:R-:W-:Y:S06]  /*77c0*/  BRA `(.L_x_70212) ;  /* 0x0000000000507947 */ /* 0x000fec0003800000 */
.L_x_70250:
        /* <DEDUP_REMOVED lines=16> */
.L_x_70277:
[----:B------:R-:W-:Y:S05]  /*78d0*/  BRA `(.L_x_70212) ;  /* 0x00000000000c7947 */ /* 0x000fea0003800000 */
.L_x_70274:
[----:B------:R0:W5:Y:S01]  /*78e0*/  LDG.E.U8 R19, desc[UR36][R6.64] ;  /* 0x0000002406137981 */ /* 0x000162000c1e1100 */
[----:B------:R-:W-:Y:S05]  /*78f0*/  BRA `(.L_x_70212) ;  /* 0x0000000000047947 */ /* 0x000fea0003800000 */
.L_x_70273:
[----:B------:R0:W5:Y:S02]  /*7900*/  LDG.E.U8 R19, desc[UR36][R6.64] ;  /* 0x0000002406137981 */ /* 0x000164000c1e1100 */
.L_x_70212:
[----:B------:R-:W-:Y:S05]  /*7910*/  BSYNC B6 ;  /* 0x0000000000067941 */ /* 0x000fea0003800000 */
.L_x_70211:
[----:B------:R-:W1:Y:S01]  /*7920*/  S2R R25, SR_TID.X ;  /* 0x0000000000197919 */ /* 0x000e620000002100 */
[----:B------:R-:W-:Y:S01]  /*7930*/  BSSY B0, `(.L_x_70278) ;  /* 0x0000014000007945 */ /* 0x000fe20003800000 */
[----:B-1----:R-:W-:-:S13]  /*7940*/  ISETP.GE.AND P0, PT, R25, R16, PT ;  /* 0x000000101900720c */ /* 0x002fda0003f06270 */
[----:B------:R-:W-:Y:S05]  /*7950*/  @P0 BRA `(.L_x_70279) ;  /* 0x0000000000440947 */ /* 0x000fea0003800000 */
[----:B-----5:R-:W-:Y:S01]  /*7960*/  LOP3.LUT P1, RZ, R22, 0xff, RZ, 0xc0, !PT ;  /* 0x000000ff16ff7812 */ /* 0x020fe2000782c0ff */
[----:B------:R-:W-:-:S12]  /*7970*/  IMAD.MOV.U32 R3, RZ, RZ, 0x1 ;  /* 0x00000001ff037424 */ /* 0x000fd800078e00ff */
[----:B------:R-:W-:Y:S05]  /*7980*/  @!P1 BRA `(.L_x_70279) ;  /* 0x0000000000389947 */ /* 0x000fea0003800000 */
[----:B------:R-:W-:-:S07]  /*7990*/  IMAD.MOV.U32 R3, RZ, RZ, 0x1 ;  /* 0x00000001ff037424 */ /* 0x000fce00078e00ff */
.L_x_70280:
[C---:B------:R-:W-:Y:S02]  /*79a0*/  LOP3.LUT R0, R22.reuse, 0x1, RZ, 0xc0, !PT ;  /* 0x0000000116007812 */ /* 0x040fe400078ec0ff */
        /* <DEDUP_REMOVED lines=12> */
.L_x_70279:
[----:B------:R-:W-:Y:S05]  /*7a70*/  BSYNC B0 ;  /* 0x0000000000007941 */ /* 0x000fea0003800000 */
.L_x_70278:
[----:B-----5:R-:W-:Y:S01]  /*7a80*/  VIADD R23, R25, 0x80 ;  /* 0x0000008019177836 */ /* 0x020fe20000000000 */
[----:B------:R-:W-:Y:S04]  /*7a90*/  BSSY B0, `(.L_x_70281) ;  /* 0x0000014000007945 */ /* 0x000fe80003800000 */
[----:B------:R-:W-:-:S13]  /*7aa0*/  ISETP.GE.AND P1, PT, R23, R16, PT ;  /* 0x000000101700720c */ /* 0x000fda0003f26270 */
[----:B------:R-:W-:Y:S05]  /*7ab0*/  @P1 BRA `(.L_x_70282) ;  /* 0x0000000000441947 */ /* 0x000fea0003800000 */
[----:B------:R-:W-:Y:S01]  /*7ac0*/  LOP3.LUT P1, RZ, R27, 0xff, RZ, 0xc0, !PT ;  /* 0x000000ff1bff7812 */ /* 0x000fe2000782c0ff */
[----:B------:R-:W-:-:S12]  /*7ad0*/  IMAD.MOV.U32 R22, RZ, RZ, 0x1 ;  /* 0x00000001ff167424 */ /* 0x000fd800078e00ff */
[----:B------:R-:W-:Y:S05]  /*7ae0*/  @!P1 BRA `(.L_x_70282) ;  /* 0x0000000000389947 */ /* 0x000fea0003800000 */
[----:B------:R-:W-:-:S07]  /*7af0*/  IMAD.MOV.U32 R22, RZ, RZ, 0x1 ;  /* 0x00000001ff167424 */ /* 0x000fce00078e00ff */
.L_x_70283:
        /* <DEDUP_REMOVED lines=13> */
.L_x_70282:
[----:B------:R-:W-:Y:S05]  /*7bd0*/  BSYNC B0 ;  /* 0x0000000000007941 */ /* 0x000fea0003800000 */
.L_x_70281:
[----:B------:R-:W-:Y:S01]  /*7be0*/  VIADD R5, R25, 0x100 ;  /* 0x0000010019057836 */ /* 0x000fe20000000000 */
[----:B------:R-:W-:Y:S04]  /*7bf0*/  BSSY B0, `(.L_x_70284) ;  /* 0x0000014000007945 */ /* 0x000fe80003800000 */
[----:B------:R-:W-:-:S13]  /*7c00*/  ISETP.GE.AND P1, PT, R5, R16, PT ;  /* 0x000000100500720c */ /* 0x000fda0003f26270 */
[----:B------:R-:W-:Y:S05]  /*7c10*/  @P1 BRA `(.L_x_70285) ;  /* 0x0000000000441947 */ /* 0x000fea0003800000 */
[----:B------:R-:W-:Y:S01]  /*7c20*/  LOP3.LUT P1, RZ, R26, 0xff, RZ, 0xc0, !PT ;  /* 0x000000ff1aff7812 */ /* 0x000fe2000782c0ff */
[----:B------:R-:W-:-:S12]  /*7c30*/  IMAD.MOV.U32 R17, RZ, RZ, 0x1 ;  /* 0x00000001ff117424 */ /* 0x000fd800078e00ff */
[----:B------:R-:W-:Y:S05]  /*7c40*/  @!P1 BRA `(.L_x_70285) ;  /* 0x0000000000389947 */ /* 0x000fea0003800000 */
[----:B------:R-:W-:-:S07]  /*7c50*/  IMAD.MOV.U32 R17, RZ, RZ, 0x1 ;  /* 0x00000001ff117424 */ /* 0x000fce00078e00ff */
.L_x_70286:
        /* <DEDUP_REMOVED lines=13> */
.L_x_70285:
[----:B------:R-:W-:Y:S05]  /*7d30*/  BSYNC B0 ;  /* 0x0000000000007941 */ /* 0x000fea0003800000 */
.L_x_70284:
        /* <DEDUP_REMOVED lines=8> */
.L_x_70289:
        /* <DEDUP_REMOVED lines=13> */
.L_x_70288:
[----:B------:R-:W-:Y:S05]  /*7e90*/  BSYNC B0 ;  /* 0x0000000000007941 */ /* 0x000fea0003800000 */
.L_x_70287:
[----:B------:R-:W1:Y:S01]  /*7ea0*/  LDC.U8 R19, c[0x0][0x248] ;  /* 0x00009200ff137b82 */ /* 0x000e620000000000 */
[----:B------:R-:W-:Y:S04]  /*7eb0*/  BSSY B6, `(.L_x_70290) ;  /* 0x0000113000067945 */ /* 0x000fe80003800000 */
[----:B------:R-:W-:Y:S05]  /*7ec0*/  @P0 BRA `(.L_x_70291) ;  /* 0x0000001000440947 */ /* 0x000fea0003800000 */
[----:B------:R-:W5:Y:S01]  /*7ed0*/  LDC.64 R8, c[0x0][0x220] ;  /* 0x00008800ff087b82 */ /* 0x000f620000000a00 */
[----:B-1----:R-:W-:Y:S01]  /*7ee0*/  PRMT R0, R19, 0x9910, RZ ;  /* 0x0000991013007816 */ /* 0x002fe200000000ff */
[----:B------:R-:W-:Y:S01]  /*7ef0*/  IMAD R25, R2, 0x200, R25 ;  /* 0x0000020002197824 */ /* 0x000fe200078e0219 */
[----:B------:R-:W-:Y:S02]  /*7f00*/  ULDC UR4, c[0x0][0x24c] ;  /* 0x0000930000047ab9 */ /* 0x000fe40000000800 */
[----:B------:R-:W-:Y:S01]  /*7f10*/  ISETP.GT.AND P0, PT, R0, 0x9, PT ;  /* 0x000000090000780c */ /* 0x000fe20003f04270 */
[----:B------:R-:W-:-:S05]  /*7f20*/  IMAD R25, R25, UR4, RZ ;  /* 0x0000000419197c24 */ /* 0x000fca000f8e02ff */
[----:B-----5:R-:W-:-:S05]  /*7f30*/  IADD3 R8, P1, R25, R8, RZ ;  /* 0x0000000819087210 */ /* 0x020fca0007f3e0ff */
        /* <DEDUP_REMOVED lines=13> */
.L_x_70295:
[----:B------:R1:W-:Y:S01]  /*8010*/  STG.E.U8 desc[UR36][R8.64], R3 ;  /* 0x0000000308007986 */ /* 0x0003e2000c101124 */
[----:B------:R-:W-:Y:S01]  /*8020*/  IMAD.MOV.U32 R25, RZ, RZ, R23 ;  /* 0x000000ffff197224 */ /* 0x000fe200078e0017 */
[----:B------:R-:W-:Y:S06]  /*8030*/  BRA `(.L_x_70291) ;  /* 0x0000000c00e87947 */ /* 0x000fec0003800000 */
.L_x_70294:
        /* <DEDUP_REMOVED lines=11> */
.L_x_70298:
[----:B------:R-:W-:Y:S01]  /*80f0*/  LOP3.LUT R3, R3, 0xff, RZ, 0xc0, !PT ;  /* 0x000000ff03037812 */ /* 0x000fe200078ec0ff */
[----:B------:R-:W-:-:S04]  /*8100*/  IMAD.MOV.U32 R25, RZ, RZ, R23 ;  /* 0x000000ffff197224 */ /* 0x000fc800078e0017 */
[----:B------:R1:W-:Y:S01]  /*8110*/  STG.E desc[UR36][R8.64], R3 ;  /* 0x0000000308007986 */ /* 0x0003e2000c101924 */
[----:B------:R-:W-:Y:S05]  /*8120*/  BRA `(.L_x_70291) ;  /* 0x0000000c00ac7947 */ /* 0x000fea0003800000 */
.L_x_70297:
[----:B------:R-:W-:Y:S01]  /*8130*/  LOP3.LUT R3, R3, 0xff, RZ, 0xc0, !PT ;  /* 0x000000ff03037812 */ /* 0x000fe200078ec0ff */
[----:B------:R-:W-:-:S04]  /*8140*/  IMAD.MOV.U32 R25, RZ, RZ, R23 ;  /* 0x000000ffff197224 */ /* 0x000fc800078e0017 */
[----:B------:R1:W-:Y:S01]  /*8150*/  STG.E.U16 desc[UR36][R8.64], R3 ;  /* 0x0000000308007986 */ /* 0x0003e2000c101524 */
[----:B------:R-:W-:Y:S05]  /*8160*/  BRA `(.L_x_70291) ;  /* 0x0000000c009c7947 */ /* 0x000fea0003800000 */
.L_x_70293:
        /* <DEDUP_REMOVED lines=8> */
[----:B------:R-:W1:Y:S02]  /*81f0*/  I2F.U16 R3, R3 ;  /* 0x0000000300037306 */ /* 0x000e640000101000 */
[----:B-1----:R1:W-:Y:S01]  /*8200*/  STG.E desc[UR36][R8.64], R3 ;  /* 0x0000000308007986 */ /* 0x0023e2000c101924 */
[----:B------:R-:W-:Y:S05]  /*8210*/  BRA `(.L_x_70291) ;  /* 0x0000000c00707947 */ /* 0x000fea0003800000 */
.L_x_70300:
[----:B------:R-:W-:Y:S01]  /*8220*/  LOP3.LUT R3, R3, 0xff, RZ, 0xc0, !PT ;  /* 0x000000ff03037812 */ /* 0x000fe200078ec0ff */
[----:B------:R-:W-:-:S03]  /*8230*/  IMAD.MOV.U32 R25, RZ, RZ, R23 ;  /* 0x000000ffff197224 */ /* 0x000fc600078e0017 */
[----:B------:R-:W1:Y:S02]  /*8240*/  I2F.U16 R0, R3 ;  /* 0x0000000300007306 */ /* 0x000e640000101000 */
[----:B-1----:R-:W-:-:S05]  /*8250*/  F2FP.F16.F32.PACK_AB R0, RZ, R0 ;  /* 0x00000000ff00723e */ /* 0x002fca00000000ff */
[----:B------:R1:W-:Y:S01]  /*8260*/  STG.E.U16 desc[UR36][R8.64], R0 ;  /* 0x0000000008007986 */ /* 0x0003e2000c101524 */
[----:B------:R-:W-:Y:S05]  /*8270*/  BRA `(.L_x_70291) ;  /* 0x0000000c00587947 */ /* 0x000fea0003800000 */
.L_x_70299:
        /* <DEDUP_REMOVED lines=9> */
[----:B------:R-:W1:Y:S02]  /*8310*/  I2F.U16 R4, R3 ;  /* 0x0000000300047306 */ /* 0x000e640000101000 */
[----:B-1----:R1:W-:Y:S01]  /*8320*/  STG.E.64 desc[UR36][R8.64], R4 ;  /* 0x0000000408007986 */ /* 0x0023e2000c101b24 */
[----:B------:R-:W-:Y:S05]  /*8330*/  BRA `(.L_x_70291) ;  /* 0x0000000c00287947 */ /* 0x000fea0003800000 */
.L_x_70302:
[----:B------:R-:W-:Y:S01]  /*8340*/  LOP3.LUT R3, R3, 0xff, RZ, 0xc0, !PT ;  /* 0x000000ff03037812 */ /* 0x000fe200078ec0ff */
[----:B------:R-:W-:-:S05]  /*8350*/  IMAD.MOV.U32 R25, RZ, RZ, R23 ;  /* 0x000000ffff197224 */ /* 0x000fca00078e0017 */
[----:B------:R-:W1:Y:S02]  /*8360*/  I2F.U16 R3, R3 ;  /* 0x0000000300037306 */ /* 0x000e640000101000 */
[----:B-1----:R-:W-:-:S04]  /*8370*/  F2FP.F16.F32.PACK_AB R3, RZ, R3 ;  /* 0x00000003ff03723e */ /* 0x002fc800000000ff */
[----:B------:R-:W-:-:S05]  /*8380*/  PRMT R3, R3, 0x5410, RZ ;  /* 0x0000541003037816 */ /* 0x000fca00000000ff */
[----:B------:R1:W-:Y:S01]  /*8390*/  STG.E desc[UR36][R8.64], R3 ;  /* 0x0000000308007986 */ /* 0x0003e2000c101924 */
[----:B------:R-:W-:Y:S05]  /*83a0*/  BRA `(.L_x_70291) ;  /* 0x0000000c000c7947 */ /* 0x000fea0003800000 */
.L_x_70301:
[----:B------:R-:W-:Y:S01]  /*83b0*/  LOP3.LUT R4, R3, 0xff, RZ, 0xc0, !PT ;  /* 0x000000ff03047812 */ /* 0x000fe200078ec0ff */
[----:B------:R-:W-:-:S05]  /*83c0*/  IMAD.MOV.U32 R25, RZ, RZ, R23 ;  /* 0x000000ffff197224 */ /* 0x000fca00078e0017 */
[----:B------:R-:W1:Y:S02]  /*83d0*/  I2F.F64.U16 R4, R4 ;  /* 0x0000000400047312 */ /* 0x000e640000101800 */
[----:B-1----:R1:W-:Y:S01]  /*83e0*/  STG.E.64 desc[UR36][R8.64], R4 ;  /* 0x0000000408007986 */ /* 0x0023e2000c101b24 */
[----:B------:R-:W-:Y:S05]  /*83f0*/  BRA `(.L_x_70291) ;  /* 0x0000000800f87947 */ /* 0x000fea0003800000 */
.L_x_70292:
        /* <DEDUP_REMOVED lines=13> */
.L_x_70305:
[----:B------:R-:W-:Y:S02]  /*84d0*/  LOP3.LUT R4, R3, 0xff, RZ, 0xc0, !PT ;  /* 0x000000ff03047812 */ /* 0x000fe400078ec0ff */
[----:B0-234-:R-:W-:Y:S01]  /*84e0*/  CS2R R6, SRZ ;  /* 0x0000000000067805 */ /* 0x01dfe2000001ff00 */
[----:B------:R-:W-:-:S03]  /*84f0*/  IMAD.MOV.U32 R25, RZ, RZ, R23 ;  /* 0x000000ffff197224 */ /* 0x000fc600078e0017 */
[----:B------:R-:W0:Y:S02]  /*8500*/  I2F.F64.U16 R4, R4 ;  /* 0x0000000400047312 */ /* 0x000e240000101800 */
[----:B0-----:R0:W-:Y:S01]  /*8510*/  STG.E.128 desc[UR36][R8.64], R4 ;  /* 0x0000000408007986 */ /* 0x0011e2000c101d24 */
[----:B------:R-:W-:Y:S05]  /*8520*/  BRA `(.L_x_70291) ;  /* 0x0000000800ac7947 */ /* 0x000fea0003800000 */
.L_x_70304:
        /* <DEDUP_REMOVED lines=8> */
[----:B0-234-:R-:W0:Y:S02]  /*85b0*/  I2F.U16 R7, R4 ;  /* 0x0000000400077306 */ /* 0x01de240000101000 */
        /* <DEDUP_REMOVED lines=13> */
.L_x_70309:
[----:B------:R-:W-:Y:S05]  /*8690*/  BSYNC B0 ;  /* 0x0000000000007941 */ /* 0x000fea0003800000 */
.L_x_70308:
[----:B------:R-:W-:Y:S01]  /*86a0*/  LOP3.LUT R5, R0, R5, RZ, 0xfc, !PT ;  /* 0x0000000500057212 */ /* 0x000fe200078efcff */
[----:B------:R-:W-:-:S04]  /*86b0*/  IMAD.MOV.U32 R25, RZ, RZ, R23 ;  /* 0x000000ffff197224 */ /* 0x000fc800078e0017 */
[----:B------:R0:W-:Y:S01]  /*86c0*/  STG.E.U8 desc[UR36][R8.64], R5 ;  /* 0x0000000508007986 */ /* 0x0001e2000c101124 */
[----:B------:R-:W-:Y:S05]  /*86d0*/  BRA `(.L_x_70291) ;  /* 0x0000000800407947 */ /* 0x000fea0003800000 */
.L_x_70307:
[----:B------:R-:W-:Y:S01]  /*86e0*/  LOP3.LUT R0, R3, 0xff, RZ, 0xc0, !PT ;  /* 0x000000ff03007812 */ /* 0x000fe200078ec0ff */
[----:B------:R-:W-:Y:S03]  /*86f0*/  BSSY B0, `(.L_x_70310) ;  /* 0x0000010000007945 */ /* 0x000fe60003800000 */
[----:B------:R-:W1:Y:S02]  /*8700*/  I2F.U16 R5, R0 ;  /* 0x0000000000057306 */ /* 0x000e640000101000 */
[----:B-1----:R-:W-:-:S04]  /*8710*/  LOP3.LUT R3, R5, 0x7fffffff, RZ, 0xc0, !PT ;  /* 0x7fffffff05037812 */ /* 0x002fc800078ec0ff */
        /* <DEDUP_REMOVED lines=10> */
.L_x_70311:
[----:B------:R-:W-:Y:S01]  /*87c0*/  IMAD.MOV.U32 R0, RZ, RZ, 0x7f ;  /* 0x0000007fff007424 */ /* 0x000fe200078e00ff */
[----:B------:R-:W-:-:S04]  /*87d0*/  ISETP.GT.U32.AND P0, PT, R3, 0x7f800000, PT ;  /* 0x7f8000000300780c */ /* 0x000fc80003f04070 */
[----:B------:R-:W-:-:S09]  /*87e0*/  SEL R0, R0, 0x7c, P0 ;  /* 0x0000007c00007807 */ /* 0x000fd20000000000 */
.L_x_70312:
[----:B------:R-:W-:Y:S05]  /*87f0*/  BSYNC B0 ;  /* 0x0000000000007941 */ /* 0x000fea0003800000 */
.L_x_70310:
[----:B------:R-:W-:Y:S01]  /*8800*/  LOP3.LUT R3, R5, 0x80000000, RZ, 0xc0, !PT ;  /* 0x8000000005037812 */ /* 0x000fe200078ec0ff */
[----:B------:R-:W-:-:S03]  /*8810*/  IMAD.MOV.U32 R25, RZ, RZ, R23 ;  /* 0x000000ffff197224 */ /* 0x000fc600078e0017 */
[----:B------:R-:W-:-:S04]  /*8820*/  SHF.R.U32.HI R3, RZ, 0x18, R3 ;  /* 0x00000018ff037819 */ /* 0x000fc80000011603 */
[----:B------:R-:W-:-:S05]  /*8830*/  LOP3.LUT R3, R0, R3, RZ, 0xfc, !PT ;  /* 0x0000000300037212 */ /* 0x000fca00078efcff */
[----:B------:R1:W-:Y:S01]  /*8840*/  STG.E.U8 desc[UR36][R8.64], R3 ;  /* 0x0000000308007986 */ /* 0x0003e2000c101124 */
[----:B------:R-:W-:Y:S05]  /*8850*/  BRA `(.L_x_70291) ;  /* 0x0000000400e07947 */ /* 0x000fea0003800000 */
.L_x_70306:
[----:B------:R-:W-:Y:S01]  /*8860*/  LOP3.LUT R3, R3, 0xff, RZ, 0xc0, !PT ;  /* 0x000000ff03037812 */ /* 0x000fe200078ec0ff */
[----:B------:R-:W-:-:S03]  /*8870*/  IMAD.MOV.U32 R25, RZ, RZ, R23 ;  /* 0x000000ffff197224 */ /* 0x000fc600078e0017 */
[----:B------:R-:W1:Y:S02]  /*8880*/  I2F.U16 R0, R3 ;  /* 0x0000000300007306 */ /* 0x000e640000101000 */
[----:B-1----:R-:W-:-:S05]  /*8890*/  F2FP.BF16.F32.PACK_AB R0, RZ, R0 ;  /* 0x00000000ff00723e */ /* 0x002fca00000010ff */
[----:B------:R1:W-:Y:S01]  /*88a0*/  STG.E.U16 desc[UR36][R8.64], R0 ;  /* 0x0000000008007986 */ /* 0x0003e2000c101524 */
[----:B------:R-:W-:Y:S05]  /*88b0*/  BRA `(.L_x_70291) ;  /* 0x0000000400c87947 */ /* 0x000fea0003800000 */
.L_x_70303:
        /* <DEDUP_REMOVED lines=12> */
.L_x_70315:
[----:B------:R-:W-:Y:S01]  /*8980*/  LOP3.LUT R0, R3, 0xff, RZ, 0xc0, !PT ;  /* 0x000000ff03007812 */ /* 0x000fe200078ec0ff */
[----:B------:R-:W-:Y:S01]  /*8990*/  BSSY B0, `(.L_x_70316) ;  /* 0x0000015000007945 */ /* 0x000fe20003800000 */
[----:B------:R-:W-:Y:S02]  /*89a0*/  IMAD.MOV.U32 R4, RZ, RZ, 0x80 ;  /* 0x00000080ff047424 */ /* 0x000fe400078e00ff */
[----:B------:R-:W1:Y:S02]  /*89b0*/  I2F.U16 R5, R0 ;  /* 0x0000000000057306 */ /* 0x000e640000101000 */
[----:B-1----:R-:W-:-:S04]  /*89c0*/  LOP3.LUT R3, R5, 0x7fffffff, RZ, 0xc0, !PT ;  /* 0x7fffffff05037812 */ /* 0x002fc800078ec0ff */
        /* <DEDUP_REMOVED lines=13> */
.L_x_70318:
[----:B------:R-:W-:-:S04]  /*8aa0*/  LOP3.LUT R3, R5, 0x80000000, RZ, 0xc0, !PT ;  /* 0x8000000005037812 */ /* 0x000fc800078ec0ff */
[----:B------:R-:W-:-:S04]  /*8ab0*/  SHF.R.U32.HI R3, RZ, 0x18, R3 ;  /* 0x00000018ff037819 */ /* 0x000fc80000011603 */
[----:B------:R-:W-:-:S04]  /*8ac0*/  LOP3.LUT R0, R0, R3, RZ, 0xfc, !PT ;  /* 0x0000000300007212 */ /* 0x000fc800078efcff */
[----:B------:R-:W-:-:S07]  /*8ad0*/  PRMT R4, R0, 0x7610, R4 ;  /* 0x0000761000047816 */ /* 0x000fce0000000004 */
.L_x_70317:
[----:B------:R-:W-:Y:S05]  /*8ae0*/  BSYNC B0 ;  /* 0x0000000000007941 */ /* 0x000fea0003800000 */
.L_x_70316:
[----:B------:R1:W-:Y:S01]  /*8af0*/  STG.E.U8 desc[UR36][R8.64], R4 ;  /* 0x0000000408007986 */ /* 0x0003e2000c101124 */
[----:B------:R-:W-:Y:S01]  /*8b00*/  IMAD.MOV.U32 R25, RZ, RZ, R23 ;  /* 0x000000ffff197224 */ /* 0x000fe200078e0017 */
[----:B------:R-:W-:Y:S06]  /*8b10*/  BRA `(.L_x_70291) ;  /* 0x0000000400307947 */ /* 0x000fec0003800000 */
.L_x_70314:
        /* <DEDUP_REMOVED lines=18> */
.L_x_70321:
[----:B------:R-:W-:-:S04]  /*8c40*/  LOP3.LUT R3, R5, 0x80000000, RZ, 0xc0, !PT ;  /* 0x8000000005037812 */ /* 0x000fc800078ec0ff */
[----:B------:R-:W-:-:S04]  /*8c50*/  SHF.R.U32.HI R3, RZ, 0x18, R3 ;  /* 0x00000018ff037819 */ /* 0x000fc80000011603 */
[----:B------:R-:W-:-:S04]  /*8c60*/  LOP3.LUT R0, R0, R3, RZ, 0xfc, !PT ;  /* 0x0000000300007212 */ /* 0x000fc800078efcff */
[----:B------:R-:W-:-:S07]  /*8c70*/  PRMT R4, R0, 0x7610, R4 ;  /* 0x0000761000047816 */ /* 0x000fce0000000004 */
.L_x_70320:
[----:B------:R-:W-:Y:S05]  /*8c80*/  BSYNC B0 ;  /* 0x0000000000007941 */ /* 0x000fea0003800000 */
.L_x_70319:
[----:B------:R1:W-:Y:S01]  /*8c90*/  STG.E.U8 desc[UR36][R8.64], R4 ;  /* 0x0000000408007986 */ /* 0x0003e2000c101124 */
[----:B------:R-:W-:Y:S01]  /*8ca0*/  IMAD.MOV.U32 R25, RZ, RZ, R23 ;  /* 0x000000ffff197224 */ /* 0x000fe200078e0017 */
[----:B------:R-:W-:Y:S06]  /*8cb0*/  BRA `(.L_x_70291) ;  /* 0x0000000000c87947 */ /* 0x000fec0003800000 */
.L_x_70313:
        /* <DEDUP_REMOVED lines=8> */
[----:B0-234-:R-:W0:Y:S02]  /*8d40*/  I2F.U16 R6, R5 ;  /* 0x0000000500067306 */ /* 0x01de240000101000 */
        /* <DEDUP_REMOVED lines=15> */
.L_x_70296:
[----:B------:R-:W-:Y:S01]  /*8e40*/  MOV R14, 0x0 ;  /* 0x00000000000e7802 */ /* 0x000fe20000000f00 */
[----:B------:R-:W-:Y:S01]  /*8e50*/  ULDC.64 UR4, c[0x4][0x198] ;  /* 0x0100660000047ab9 */ /* 0x000fe20000000a00 */
[----:B------:R-:W-:Y:S01]  /*8e60*/  ULDC.64 UR6, c[0x4][0x1a0] ;  /* 0x0100680000067ab9 */ /* 0x000fe20000000a00 */
[----:B------:R-:W-:Y:S02]  /*8e70*/  IMAD.U32 R4, RZ, RZ, UR4 ;  /* 0x00000004ff047e24 */ /* 0x000fe4000f8e00ff */
[----:B------:R-:W-:Y:S01]  /*8e80*/  IMAD.U32 R5, RZ, RZ, UR5 ;  /* 0x00000005ff057e24 */ /* 0x000fe2000f8e00ff */
[----:B------:R-:W1:Y:S01]  /*8e90*/  LDC.64 R14, c[0x4][R14] ;  /* 0x010000000e0e7b82 */ /* 0x000e620000000a00 */
[----:B------:R-:W-:Y:S01]  /*8ea0*/  ULDC.64 UR4, c[0x4][0x10] ;  /* 0x0100040000047ab9 */ /* 0x000fe20000000a00 */
[----:B0-234-:R-:W-:Y:S02]  /*8eb0*/  IMAD.U32 R6, RZ, RZ, UR6 ;  /* 0x00000006ff067e24 */ /* 0x01dfe4000f8e00ff */
[----:B------:R-:W-:-:S02]  /*8ec0*/  IMAD.U32 R7, RZ, RZ, UR7 ;  /* 0x00000007ff077e24 */ /* 0x000fc4000f8e00ff */
[----:B------:R-:W-:Y:S02]  /*8ed0*/  IMAD.U32 R10, RZ, RZ, UR4 ;  /* 0x00000004ff0a7e24 */ /* 0x000fe4000f8e00ff */
[----:B------:R-:W-:Y:S02]  /*8ee0*/  IMAD.U32 R11, RZ, RZ, UR5 ;  /* 0x00000005ff0b7e24 */ /* 0x000fe4000f8e00ff */
[----:B------:R-:W-:Y:S02]  /*8ef0*/  IMAD.MOV.U32 R8, RZ, RZ, 0x65 ;  /* 0x00000065ff087424 */ /* 0x000fe400078e00ff */
[----:B------:R-:W-:Y:S02]  /*8f00*/  IMAD.MOV.U32 R12, RZ, RZ, 0x1 ;  /* 0x00000001ff0c7424 */ /* 0x000fe400078e00ff */
[----:B------:R-:W-:-:S07]  /*8f10*/  IMAD.MOV.U32 R13, RZ, RZ, RZ ;  /* 0x000000ffff0d7224 */ /* 0x000fce00078e00ff */
[----:B------:R-:W-:-:S07]  /*8f20*/  LEPC R20, `(.L_x_70324) ;  /* 0x000000001014794e */ /* 0x000fce0000000000 */
[----:B-1----:R-:W-:Y:S05]  /*8f30*/  CALL.ABS.NOINC R14 ;  /* 0x000000000e007343 */ /* 0x002fea0003c00000 */
.L_x_70324:
[----:B------:R-:W-:Y:S01]  /*8f40*/  IMAD.MOV.U32 R25, RZ, RZ, R23 ;  /* 0x000000ffff197224 */ /* 0x000fe200078e0017 */
[----:B------:R-:W-:Y:S06]  /*8f50*/  BRA `(.L_x_70291) ;  /* 0x0000000000207947 */ /* 0x000fec0003800000 */
.L_x_70323:
[----:B------:R-:W-:Y:S01]  /*8f60*/  LOP3.LUT R4, R3, 0xff, RZ, 0xc0, !PT ;  /* 0x000000ff03047812 */ /* 0x000fe200078ec0ff */
[----:B------:R-:W-:Y:S02]  /*8f70*/  IMAD.MOV.U32 R5, RZ, RZ, RZ ;  /* 0x000000ffff057224 */ /* 0x000fe400078e00ff */
[----:B------:R-:W-:-:S03]  /*8f80*/  IMAD.MOV.U32 R25, RZ, RZ, R23 ;  /* 0x000000ffff197224 */ /* 0x000fc600078e0017 */
[----:B------:R1:W-:Y:S01]  /*8f90*/  STG.E.64 desc[UR36][R8.64], R4 ;  /* 0x0000000408007986 */ /* 0x0003e2000c101b24 */
[----:B------:R-:W-:Y:S05]  /*8fa0*/  BRA `(.L_x_70291) ;  /* 0x00000000000c7947 */ /* 0x000fea0003800000 */
.L_x_70322:
[----:B------:R-:W-:Y:S01]  /*8fb0*/  LOP3.LUT R3, R3, 0xff, RZ, 0xc0, !PT ;  /* 0x000000ff03037812 */ /* 0x000fe200078ec0ff */
[----:B------:R-:W-:-:S04]  /*8fc0*/  IMAD.MOV.U32 R25, RZ, RZ, R23 ;  /* 0x000000ffff197224 */ /* 0x000fc800078e0017 */
[----:B------:R1:W-:Y:S03]  /*8fd0*/  STG.E desc[UR36][R8.64], R3 ;  /* 0x0000000308007986 */ /* 0x0003e6000c101924 */
.L_x_70291:
[----:B------:R-:W-:Y:S05]  /*8fe0*/  BSYNC B6 ;  /* 0x0000000000067941 */ /* 0x000fea0003800000 */
.L_x_70290:
        /* <DEDUP_REMOVED lines=23> */
.L_x_70330:
[----:B------:R0:W-:Y:S01]  /*9160*/  STG.E.U8 desc[UR36][R8.64], R22 ;  /* 0x0000001608007986 */ /* 0x0001e2000c101124 */
[----:B------:R-:W-:Y:S05]  /*9170*/  BRA `(.L_x_70332) ;  /* 0x0000000c00987947 */ /* 0x000fea0003800000 */
.L_x_70329:
        /* <DEDUP_REMOVED lines=10> */
.L_x_70334:
[----:B------:R-:W-:-:S05]  /*9220*/  LOP3.LUT R3, R22, 0xff, RZ, 0xc0, !PT ;  /* 0x000000ff16037812 */ /* 0x000fca00078ec0ff */
[----:B------:R0:W-:Y:S01]  /*9230*/  STG.E desc[UR36][R8.64], R3 ;  /* 0x0000000308007986 */ /* 0x0001e2000c101924 */
[----:B------:R-:W-:Y:S05]  /*9240*/  BRA `(.L_x_70332) ;  /* 0x0000000c00647947 */ /* 0x000fea0003800000 */
.L_x_70333:
[----:B------:R-:W-:-:S05]  /*9250*/  LOP3.LUT R3, R22, 0xff, RZ, 0xc0, !PT ;  /* 0x000000ff16037812 */ /* 0x000fca00078ec0ff */
[----:B------:R0:W-:Y:S01]  /*9260*/  STG.E.U16 desc[UR36][R8.64], R3 ;  /* 0x0000000308007986 */ /* 0x0001e2000c101524 */
[----:B------:R-:W-:Y:S05]  /*9270*/  BRA `(.L_x_70332) ;  /* 0x0000000c00587947 */ /* 0x000fea0003800000 */
.L_x_70328:
        /* <DEDUP_REMOVED lines=10> */
.L_x_70336:
[----:B------:R-:W-:-:S04]  /*9320*/  LOP3.LUT R22, R22, 0xff, RZ, 0xc0, !PT ;  /* 0x000000ff16167812 */ /* 0x000fc800078ec0ff */
[----:B------:R-:W0:Y:S02]  /*9330*/  I2F.U16 R0, R22 ;  /* 0x0000001600007306 */ /* 0x000e240000101000 */
[----:B0-----:R-:W-:-:S05]  /*9340*/  F2FP.F16.F32.PACK_AB R0, RZ, R0 ;  /* 0x00000000ff00723e */ /* 0x001fca00000000ff */
[----:B------:R0:W-:Y:S01]  /*9350*/  STG.E.U16 desc[UR36][R8.64], R0 ;  /* 0x0000000008007986 */ /* 0x0001e2000c101524 */
[----:B------:R-:W-:Y:S05]  /*9360*/  BRA `(.L_x_70332) ;  /* 0x0000000c001c7947 */ /* 0x000fea0003800000 */
.L_x_70335:
        /* <DEDUP_REMOVED lines=11> */
.L_x_70338:
[----:B------:R-:W-:-:S06]  /*9420*/  LOP3.LUT R22, R22, 0xff, RZ, 0xc0, !PT ;  /* 0x000000ff16167812 */ /* 0x000fcc00078ec0ff */
[----:B------:R-:W0:Y:S02]  /*9430*/  I2F.U16 R22, R22 ;  /* 0x0000001600167306 */ /* 0x000e240000101000 */
[----:B0-----:R-:W-:-:S04]  /*9440*/  F2FP.F16.F32.PACK_AB R3, RZ, R22 ;  /* 0x00000016ff03723e */ /* 0x001fc800000000ff */
[----:B------:R-:W-:-:S05]  /*9450*/  PRMT R3, R3, 0x5410, RZ ;  /* 0x0000541003037816 */ /* 0x000fca00000000ff */
[----:B------:R0:W-:Y:S01]  /*9460*/  STG.E desc[UR36][R8.64], R3 ;  /* 0x0000000308007986 */ /* 0x0001e2000c101924 */
[----:B------:R-:W-:Y:S05]  /*9470*/  BRA `(.L_x_70332) ;  /* 0x0000000800d87947 */ /* 0x000fea0003800000 */
.L_x_70337:
[----:B------:R-:W-:-:S06]  /*9480*/  LOP3.LUT R4, R22, 0xff, RZ, 0xc0, !PT ;  /* 0x000000ff16047812 */ /* 0x000fcc00078ec0ff */
[----:B------:R-:W0:Y:S02]  /*9490*/  I2F.F64.U16 R4, R4 ;  /* 0x0000000400047312 */ /* 0x000e240000101800 */
[----:B0-----:R0:W-:Y:S01]  /*94a0*/  STG.E.64 desc[UR36][R8.64], R4 ;  /* 0x0000000408007986 */ /* 0x0011e2000c101b24 */
[----:B------:R-:W-:Y:S05]  /*94b0*/  BRA `(.L_x_70332) ;  /* 0x0000000800c87947 */ /* 0x000fea0003800000 */
.L_x_70327:
        /* <DEDUP_REMOVED lines=12> */
.L_x_70341:
[----:B------:R-:W-:Y:S02]  /*9580*/  LOP3.LUT R4, R22, 0xff, RZ, 0xc0, !PT ;  /* 0x000000ff16047812 */ /* 0x000fe400078ec0ff */
[----:B--234-:R-:W-:-:S04]  /*9590*/  CS2R R6, SRZ ;  /* 0x0000000000067805 */ /* 0x01cfc8000001ff00 */
[----:B------:R-:W0:Y:S02]  /*95a0*/  I2F.F64.U16 R4, R4 ;  /* 0x0000000400047312 */ /* 0x000e240000101800 */
[----:B0-----:R0:W-:Y:S01]  /*95b0*/  STG.E.128 desc[UR36][R8.64], R4 ;  /* 0x0000000408007986 */ /* 0x0011e2000c101d24 */
[----:B------:R-:W-:Y:S05]  /*95c0*/  BRA `(.L_x_70332) ;  /* 0x0000000800847947 */ /* 0x000fea0003800000 */
.L_x_70340:
        /* <DEDUP_REMOVED lines=22> */
.L_x_70345:
[----:B------:R-:W-:Y:S05]  /*9730*/  BSYNC B0 ;  /* 0x0000000000007941 */ /* 0x000fea0003800000 */
.L_x_70344:
[----:B------:R-:W-:-:S05]  /*9740*/  LOP3.LUT R5, R0, R5, RZ, 0xfc, !PT ;  /* 0x0000000500057212 */ /* 0x000fca00078efcff */
[----:B------:R0:W-:Y:S01]  /*9750*/  STG.E.U8 desc[UR36][R8.64], R5 ;  /* 0x0000000508007986 */ /* 0x0001e2000c101124 */
[----:B------:R-:W-:Y:S05]  /*9760*/  BRA `(.L_x_70332) ;  /* 0x00000008001c7947 */ /* 0x000fea0003800000 */
.L_x_70343:
        /* <DEDUP_REMOVED lines=14> */
.L_x_70347:
[----:B------:R-:W-:Y:S01]  /*9850*/  IMAD.MOV.U32 R0, RZ, RZ, 0x7f ;  /* 0x0000007fff007424 */ /* 0x000fe200078e00ff */
[----:B------:R-:W-:-:S04]  /*9860*/  ISETP.GT.U32.AND P0, PT, R3, 0x7f800000, PT ;  /* 0x7f8000000300780c */ /* 0x000fc80003f04070 */
[----:B------:R-:W-:-:S09]  /*9870*/  SEL R0, R0, 0x7c, P0 ;  /* 0x0000007c00007807 */ /* 0x000fd20000000000 */
.L_x_70348:
[----:B------:R-:W-:Y:S05]  /*9880*/  BSYNC B0 ;  /* 0x0000000000007941 */ /* 0x000fea0003800000 */
.L_x_70346:
[----:B------:R-:W-:-:S04]  /*9890*/  LOP3.LUT R3, R5, 0x80000000, RZ, 0xc0, !PT ;  /* 0x8000000005037812 */ /* 0x000fc800078ec0ff */
[----:B------:R-:W-:-:S04]  /*98a0*/  SHF.R.U32.HI R3, RZ, 0x18, R3 ;  /* 0x00000018ff037819 */ /* 0x000fc80000011603 */
[----:B------:R-:W-:-:S05]  /*98b0*/  LOP3.LUT R3, R0, R3, RZ, 0xfc, !PT ;  /* 0x0000000300037212 */ /* 0x000fca00078efcff */
[----:B------:R0:W-:Y:S01]  /*98c0*/  STG.E.U8 desc[UR36][R8.64], R3 ;  /* 0x0000000308007986 */ /* 0x0001e2000c101124 */
[----:B------:R-:W-:Y:S05]  /*98d0*/  BRA `(.L_x_70332) ;  /* 0x0000000400c07947 */ /* 0x000fea0003800000 */
.L_x_70342:
[----:B------:R-:W-:-:S04]  /*98e0*/  LOP3.LUT R22, R22, 0xff, RZ, 0xc0, !PT ;  /* 0x000000ff16167812 */ /* 0x000fc800078ec0ff */
[----:B------:R-:W0:Y:S02]  /*98f0*/  I2F.U16 R0, R22 ;  /* 0x0000001600007306 */ /* 0x000e240000101000 */
[----:B0-----:R-:W-:-:S05]  /*9900*/  F2FP.BF16.F32.PACK_AB R0, RZ, R0 ;  /* 0x00000000ff00723e */ /* 0x001fca00000010ff */
[----:B------:R0:W-:Y:S01]  /*9910*/  STG.E.U16 desc[UR36][R8.64], R0 ;  /* 0x0000000008007986 */ /* 0x0001e2000c101524 */
[----:B------:R-:W-:Y:S05]  /*9920*/  BRA `(.L_x_70332) ;  /* 0x0000000400ac7947 */ /* 0x000fea0003800000 */
.L_x_70339:
        /* <DEDUP_REMOVED lines=11> */
.L_x_70351:
        /* <DEDUP_REMOVED lines=18> */
.L_x_70354:
[----:B------:R-:W-:-:S04]  /*9b00*/  LOP3.LUT R3, R5, 0x80000000, RZ, 0xc0, !PT ;  /* 0x8000000005037812 */ /* 0x000fc800078ec0ff */
[----:B------:R-:W-:-:S04]  /*9b10*/  SHF.R.U32.HI R3, RZ, 0x18, R3 ;  /* 0x00000018ff037819 */ /* 0x000fc80000011603 */
[----:B------:R-:W-:-:S04]  /*9b20*/  LOP3.LUT R0, R0, R3, RZ, 0xfc, !PT ;  /* 0x0000000300007212 */ /* 0x000fc800078efcff */
[----:B------:R-:W-:-:S07]  /*9b30*/  PRMT R4, R0, 0x7610, R4 ;  /* 0x0000761000047816 */ /* 0x000fce0000000004 */
.L_x_70353:
[----:B------:R-:W-:Y:S05]  /*9b40*/  BSYNC B0 ;  /* 0x0000000000007941 */ /* 0x000fea0003800000 */
.L_x_70352:
[----:B------:R0:W-:Y:S01]  /*9b50*/  STG.E.U8 desc[UR36][R8.64], R4 ;  /* 0x0000000408007986 */ /* 0x0001e2000c101124 */
[----:B------:R-:W-:Y:S05]  /*9b60*/  BRA `(.L_x_70332) ;  /* 0x00000004001c7947 */ /* 0x000fea0003800000 */
.L_x_70350:
        /* <DEDUP_REMOVED lines=18> */
.L_x_70357:
[----:B------:R-:W-:-:S04]  /*9c90*/  LOP3.LUT R3, R5, 0x80000000, RZ, 0xc0, !PT ;  /* 0x8000000005037812 */ /* 0x000fc800078ec0ff */
[----:B------:R-:W-:-:S04]  /*9ca0*/  SHF.R.U32.HI R3, RZ, 0x18, R3 ;  /* 0x00000018ff037819 */ /* 0x000fc80000011603 */
[----:B------:R-:W-:-:S04]  /*9cb0*/  LOP3.LUT R0, R0, R3, RZ, 0xfc, !PT ;  /* 0x0000000300007212 */ /* 0x000fc800078efcff */
[----:B------:R-:W-:-:S07]  /*9cc0*/  PRMT R4, R0, 0x7610, R4 ;  /* 0x0000761000047816 */ /* 0x000fce0000000004 */
.L_x_70356:
[----:B------:R-:W-:Y:S05]  /*9cd0*/  BSYNC B0 ;  /* 0x0000000000007941 */ /* 0x000fea0003800000 */
.L_x_70355:
[----:B------:R0:W-:Y:S01]  /*9ce0*/  STG.E.U8 desc[UR36][R8.64], R4 ;  /* 0x0000000408007986 */ /* 0x0001e2000c101124 */
[----:B------:R-:W-:Y:S05]  /*9cf0*/  BRA `(.L_x_70332) ;  /* 0x0000000000b87947 */ /* 0x000fea0003800000 */
.L_x_70349:
        /* <DEDUP_REMOVED lines=23> */
.L_x_70331:
        /* <DEDUP_REMOVED lines=16> */
.L_x_70360:
[----:B------:R-:W-:Y:S05]  /*9f70*/  BRA `(.L_x_70332) ;  /* 0x0000000000187947 */ /* 0x000fea0003800000 */
.L_x_70359:
[----:B------:R-:W-:Y:S01]  /*9f80*/  LOP3.LUT R22, R22, 0xff, RZ, 0xc0, !PT ;  /* 0x000000ff16167812 */ /* 0x000fe200078ec0ff */
[----:B------:R-:W-:-:S05]  /*9f90*/  IMAD.MOV.U32 R23, RZ, RZ, RZ ;  /* 0x000000ffff177224 */ /* 0x000fca00078e00ff */
[----:B------:R0:W-:Y:S01]  /*9fa0*/  STG.E.64 desc[UR36][R8.64], R22 ;  /* 0x0000001608007986 */ /* 0x0001e2000c101b24 */
[----:B------:R-:W-:Y:S05]  /*9fb0*/  BRA `(.L_x_70332) ;  /* 0x0000000000087947 */ /* 0x000fea0003800000 */
.L_x_70358:
[----:B------:R-:W-:-:S05]  /*9fc0*/  LOP3.LUT R3, R22, 0xff, RZ, 0xc0, !PT ;  /* 0x000000ff16037812 */ /* 0x000fca00078ec0ff */
[----:B------:R0:W-:Y:S02]  /*9fd0*/  STG.E desc[UR36][R8.64], R3 ;  /* 0x0000000308007986 */ /* 0x0001e4000c101924 */
.L_x_70332:
        /* <DEDUP_REMOVED lines=23> */
.L_x_70364:
[----:B------:R0:W-:Y:S01]  /*a150*/  STG.E.U8 desc[UR36][R8.64], R17 ;  /* 0x0000001108007986 */ /* 0x0001e2000c101124 */
[----:B------:R-:W-:Y:S05]  /*a160*/  BRA `(.L_x_70366) ;  /* 0x0000000c00987947 */ /* 0x000fea0003800000 */
.L_x_70363:
        /* <DEDUP_REMOVED lines=10> */
.L_x_70368:
[----:B------:R-:W-:-:S05]  /*a210*/  LOP3.LUT R17, R17, 0xff, RZ, 0xc0, !PT ;  /* 0x000000ff11117812 */ /* 0x000fca00078ec0ff */
[----:B------:R0:W-:Y:S01]  /*a220*/  STG.E desc[UR36][R8.64], R17 ;  /* 0x0000001108007986 */ /* 0x0001e2000c101924 */
[----:B------:R-:W-:Y:S05]  /*a230*/  BRA `(.L_x_70366) ;  /* 0x0000000c00647947 */ /* 0x000fea0003800000 */
.L_x_70367:
[----:B------:R-:W-:-:S05]  /*a240*/  LOP3.LUT R17, R17, 0xff, RZ, 0xc0, !PT ;  /* 0x000000ff11117812 */ /* 0x000fca00078ec0ff */
[----:B------:R0:W-:Y:S01]  /*a250*/  STG.E.U16 desc[UR36][R8.64], R17 ;  /* 0x0000001108007986 */ /* 0x0001e2000c101524 */
[----:B------:R-:W-:Y:S05]  /*a260*/  BRA `(.L_x_70366) ;  /* 0x0000000c00587947 */ /* 0x000fea0003800000 */
.L_x_70362:
        /* <DEDUP_REMOVED lines=10> */
.L_x_70370:
[----:B------:R-:W-:-:S04]  /*a310*/  LOP3.LUT R17, R17, 0xff, RZ, 0xc0, !PT ;  /* 0x000000ff11117812 */ /* 0x000fc800078ec0ff */
[----:B------:R-:W0:Y:S02]  /*a320*/  I2F.U16 R0, R17 ;  /* 0x0000001100007306 */ /* 0x000e240000101000 */
[----:B0-----:R-:W-:-:S05]  /*a330*/  F2FP.F16.F32.PACK_AB R0, RZ, R0 ;  /* 0x00000000ff00723e */ /* 0x001fca00000000ff */
[----:B------:R0:W-:Y:S01]  /*a340*/  STG.E.U16 desc[UR36][R8.64], R0 ;  /* 0x0000000008007986 */ /* 0x0001e2000c101524 */
[----:B------:R-:W-:Y:S05]  /*a350*/  BRA `(.L_x_70366) ;  /* 0x0000000c001c7947 */ /* 0x000fea0003800000 */
.L_x_70369:
        /* <DEDUP_REMOVED lines=11> */
.L_x_70372:
[----:B------:R-:W-:-:S06]  /*a410*/  LOP3.LUT R17, R17, 0xff, RZ, 0xc0, !PT ;  /* 0x000000ff11117812 */ /* 0x000fcc00078ec0ff */
[----:B------:R-:W0:Y:S02]  /*a420*/  I2F.U16 R17, R17 ;  /* 0x0000001100117306 */ /* 0x000e240000101000 */
[----:B0-----:R-:W-:-:S04]  /*a430*/  F2FP.F16.F32.PACK_AB R3, RZ, R17 ;  /* 0x00000011ff03723e */ /* 0x001fc800000000ff */
[----:B------:R-:W-:-:S05]  /*a440*/  PRMT R3, R3, 0x5410, RZ ;  /* 0x0000541003037816 */ /* 0x000fca00000000ff */
[----:B------:R0:W-:Y:S01]  /*a450*/  STG.E desc[UR36][R8.64], R3 ;  /* 0x0000000308007986 */ /* 0x0001e2000c101924 */
[----:B------:R-:W-:Y:S05]  /*a460*/  BRA `(.L_x_70366) ;  /* 0x0000000800d87947 */ /* 0x000fea0003800000 */
.L_x_70371:
[----:B------:R-:W-:-:S06]  /*a470*/  LOP3.LUT R4, R17, 0xff, RZ, 0xc0, !PT ;  /* 0x000000ff11047812 */ /* 0x000fcc00078ec0ff */
[----:B------:R-:W0:Y:S02]  /*a480*/  I2F.F64.U16 R4, R4 ;  /* 0x0000000400047312 */ /* 0x000e240000101800 */
[----:B0-----:R0:W-:Y:S01]  /*a490*/  STG.E.64 desc[UR36][R8.64], R4 ;  /* 0x0000000408007986 */ /* 0x0011e2000c101b24 */
[----:B------:R-:W-:Y:S05]  /*a4a0*/  BRA `(.L_x_70366) ;  /* 0x0000000800c87947 */ /* 0x000fea0003800000 */
.L_x_70361:
        /* <DEDUP_REMOVED lines=12> */
.L_x_70375:
[----:B------:R-:W-:Y:S02]  /*a570*/  LOP3.LUT R4, R17, 0xff, RZ, 0xc0, !PT ;  /* 0x000000ff11047812 */ /* 0x000fe400078ec0ff */
[----:B--234-:R-:W-:-:S04]  /*a580*/  CS2R R6, SRZ ;  /* 0x0000000000067805 */ /* 0x01cfc8000001ff00 */
[----:B------:R-:W0:Y:S02]  /*a590*/  I2F.F64.U16 R4, R4 ;  /* 0x0000000400047312 */ /* 0x000e240000101800 */
[----:B0-----:R0:W-:Y:S01]  /*a5a0*/  STG.E.128 desc[UR36][R8.64], R4 ;  /* 0x0000000408007986 */ /* 0x0011e2000c101d24 */
[----:B------:R-:W-:Y:S05]  /*a5b0*/  BRA `(.L_x_70366) ;  /* 0x0000000800847947 */ /* 0x000fea0003800000 */
.L_x_70374:
        /* <DEDUP_REMOVED lines=22> */
.L_x_70379:
[----:B------:R-:W-:Y:S05]  /*a720*/  BSYNC B0 ;  /* 0x0000000000007941 */ /* 0x000fea0003800000 */
.L_x_70378:
[----:B------:R-:W-:-:S05]  /*a730*/  LOP3.LUT R5, R0, R5, RZ, 0xfc, !PT ;  /* 0x0000000500057212 */ /* 0x000fca00078efcff */
[----:B------:R0:W-:Y:S01]  /*a740*/  STG.E.U8 desc[UR36][R8.64], R5 ;  /* 0x0000000508007986 */ /* 0x0001e2000c101124 */
[----:B------:R-:W-:Y:S05]  /*a750*/  BRA `(.L_x_70366) ;  /* 0x00000008001c7947 */ /* 0x000fea0003800000 */
.L_x_70377:
        /* <DEDUP_REMOVED lines=14> */
.L_x_70381:
[----:B------:R-:W-:Y:S01]  /*a840*/  IMAD.MOV.U32 R0, RZ, RZ, 0x7f ;  /* 0x0000007fff007424 */ /* 0x000fe200078e00ff */
[----:B------:R-:W-:-:S04]  /*a850*/  ISETP.GT.U32.AND P0, PT, R3, 0x7f800000, PT ;  /* 0x7f8000000300780c */ /* 0x000fc80003f04070 */
[----:B------:R-:W-:-:S09]  /*a860*/  SEL R0, R0, 0x7c, P0 ;  /* 0x0000007c00007807 */ /* 0x000fd20000000000 */
.L_x_70382:
[----:B------:R-:W-:Y:S05]  /*a870*/  BSYNC B0 ;  /* 0x0000000000007941 */ /* 0x000fea0003800000 */
.L_x_70380:
[----:B------:R-:W-:-:S04]  /*a880*/  LOP3.LUT R3, R17, 0x80000000, RZ, 0xc0, !PT ;  /* 0x8000000011037812 */ /* 0x000fc800078ec0ff */
[----:B------:R-:W-:-:S04]  /*a890*/  SHF.R.U32.HI R3, RZ, 0x18, R3 ;  /* 0x00000018ff037819 */ /* 0x000fc80000011603 */
[----:B------:R-:W-:-:S05]  /*a8a0*/  LOP3.LUT R3, R0, R3, RZ, 0xfc, !PT ;  /* 0x0000000300037212 */ /* 0x000fca00078efcff */
[----:B------:R0:W-:Y:S01]  /*a8b0*/  STG.E.U8 desc[UR36][R8.64], R3 ;  /* 0x0000000308007986 */ /* 0x0001e2000c101124 */
[----:B------:R-:W-:Y:S05]  /*a8c0*/  BRA `(.L_x_70366) ;  /* 0x0000000400c07947 */ /* 0x000fea0003800000 */
.L_x_70376:
[----:B------:R-:W-:-:S04]  /*a8d0*/  LOP3.LUT R17, R17, 0xff, RZ, 0xc0, !PT ;  /* 0x000000ff11117812 */ /* 0x000fc800078ec0ff */
[----:B------:R-:W0:Y:S02]  /*a8e0*/  I2F.U16 R0, R17 ;  /* 0x0000001100007306 */ /* 0x000e240000101000 */
[----:B0-----:R-:W-:-:S05]  /*a8f0*/  F2FP.BF16.F32.PACK_AB R0, RZ, R0 ;  /* 0x00000000ff00723e */ /* 0x001fca00000010ff */
[----:B------:R0:W-:Y:S01]  /*a900*/  STG.E.U16 desc[UR36][R8.64], R0 ;  /* 0x0000000008007986 */ /* 0x0001e2000c101524 */
[----:B------:R-:W-:Y:S05]  /*a910*/  BRA `(.L_x_70366) ;  /* 0x0000000400ac7947 */ /* 0x000fea0003800000 */
.L_x_70373:
        /* <DEDUP_REMOVED lines=11> */
.L_x_70385:
        /* <DEDUP_REMOVED lines=18> */
.L_x_70388:
[----:B------:R-:W-:-:S04]  /*aaf0*/  LOP3.LUT R3, R17, 0x80000000, RZ, 0xc0, !PT ;  /* 0x8000000011037812 */ /* 0x000fc800078ec0ff */
[----:B------:R-:W-:-:S04]  /*ab00*/  SHF.R.U32.HI R3, RZ, 0x18, R3 ;  /* 0x00000018ff037819 */ /* 0x000fc80000011603 */
[----:B------:R-:W-:-:S04]  /*ab10*/  LOP3.LUT R0, R0, R3, RZ, 0xfc, !PT ;  /* 0x0000000300007212 */ /* 0x000fc800078efcff */
[----:B------:R-:W-:-:S07]  /*ab20*/  PRMT R4, R0, 0x7610, R4 ;  /* 0x0000761000047816 */ /* 0x000fce0000000004 */
.L_x_70387:
[----:B------:R-:W-:Y:S05]  /*ab30*/  BSYNC B0 ;  /* 0x0000000000007941 */ /* 0x000fea0003800000 */
.L_x_70386:
[----:B------:R0:W-:Y:S01]  /*ab40*/  STG.E.U8 desc[UR36][R8.64], R4 ;  /* 0x0000000408007986 */ /* 0x0001e2000c101124 */
[----:B------:R-:W-:Y:S05]  /*ab50*/  BRA `(.L_x_70366) ;  /* 0x00000004001c7947 */ /* 0x000fea0003800000 */
.L_x_70384:
        /* <DEDUP_REMOVED lines=18> */
.L_x_70391:
[----:B------:R-:W-:-:S04]  /*ac80*/  LOP3.LUT R3, R17, 0x80000000, RZ, 0xc0, !PT ;  /* 0x8000000011037812 */ /* 0x000fc800078ec0ff */
[----:B------:R-:W-:-:S04]  /*ac90*/  SHF.R.U32.HI R3, RZ, 0x18, R3 ;  /* 0x00000018ff037819 */ /* 0x000fc80000011603 */
[----:B------:R-:W-:-:S04]  /*aca0*/  LOP3.LUT R0, R0, R3, RZ, 0xfc, !PT ;  /* 0x0000000300007212 */ /* 0x000fc800078efcff */
[----:B------:R-:W-:-:S07]  /*acb0*/  PRMT R4, R0, 0x7610, R4 ;  /* 0x0000761000047816 */ /* 0x000fce0000000004 */
.L_x_70390:
[----:B------:R-:W-:Y:S05]  /*acc0*/  BSYNC B0 ;  /* 0x0000000000007941 */ /* 0x000fea0003800000 */
.L_x_70389:
[----:B------:R0:W-:Y:S01]  /*acd0*/  STG.E.U8 desc[UR36][R8.64], R4 ;  /* 0x0000000408007986 */ /* 0x0001e2000c101124 */
[----:B------:R-:W-:Y:S05]  /*ace0*/  BRA `(.L_x_70366) ;  /* 0x0000000000b87947 */ /* 0x000fea0003800000 */
.L_x_70383:
        /* <DEDUP_REMOVED lines=23> */
.L_x_70365:
        /* <DEDUP_REMOVED lines=16> */
.L_x_70394:
[----:B------:R-:W-:Y:S05]  /*af60*/  BRA `(.L_x_70366) ;  /* 0x0000000000187947 */ /* 0x000fea0003800000 */
.L_x_70393:
[----:B------:R-:W-:Y:S01]  /*af70*/  LOP3.LUT R4, R17, 0xff, RZ, 0xc0, !PT ;  /* 0x000000ff11047812 */ /* 0x000fe200078ec0ff */
[----:B------:R-:W-:-:S05]  /*af80*/  IMAD.MOV.U32 R5, RZ, RZ, RZ ;  /* 0x000000ffff057224 */ /* 0x000fca00078e00ff */
[----:B------:R0:W-:Y:S01]  /*af90*/  STG.E.64 desc[UR36][R8.64], R4 ;  /* 0x0000000408007986 */ /* 0x0001e2000c101b24 */
[----:B------:R-:W-:Y:S05]  /*afa0*/  BRA `(.L_x_70366) ;  /* 0x0000000000087947 */ /* 0x000fea0003800000 */
.L_x_70392:
[----:B------:R-:W-:-:S05]  /*afb0*/  LOP3.LUT R17, R17, 0xff, RZ, 0xc0, !PT ;  /* 0x000000ff11117812 */ /* 0x000fca00078ec0ff */
[----:B------:R0:W-:Y:S02]  /*afc0*/  STG.E desc[UR36][R8.64], R17 ;  /* 0x0000001108007986 */ /* 0x0001e4000c101924 */
.L_x_70366:
[----:B------:R-:W-:-:S07]  /*afd0*/  VIADD R25, R25, 0x80 ;  /* 0x0000008019197836 */ /* 0x000fce0000000000 */
.L_x_70326:
[----:B------:R-:W-:Y:S05]  /*afe0*/  BSYNC B6 ;  /* 0x0000000000067941 */ /* 0x000fea0003800000 */
.L_x_70325:
        /* <DEDUP_REMOVED lines=21> */
.L_x_70398:
[----:B------:R-:W-:Y:S01]  /*b140*/  STG.E.U8 desc[UR36][R2.64], R18 ;  /* 0x0000001202007986 */ /* 0x000fe2000c101124 */
[----:B------:R-:W-:Y:S05]  /*b150*/  EXIT ;  /* 0x000000000000794d */ /* 0x000fea0003800000 */
.L_x_70397:
        /* <DEDUP_REMOVED lines=10> */
.L_x_70401:
[----:B------:R-:W-:-:S05]  /*b200*/  LOP3.LUT R5, R18, 0xff, RZ, 0xc0, !PT ;  /* 0x000000ff12057812 */ /* 0x000fca00078ec0ff */
[----:B------:R-:W-:Y:S01]  /*b210*/  STG.E desc[UR36][R2.64], R5 ;  /* 0x0000000502007986 */ /* 0x000fe2000c101924 */
[----:B------:R-:W-:Y:S05]  /*b220*/  EXIT ;  /* 0x000000000000794d */ /* 0x000fea0003800000 */
.L_x_70400:
[----:B------:R-:W-:-:S05]  /*b230*/  LOP3.LUT R5, R18, 0xff, RZ, 0xc0, !PT ;  /* 0x000000ff12057812 */ /* 0x000fca00078ec0ff */
[----:B------:R-:W-:Y:S01]  /*b240*/  STG.E.U16 desc[UR36][R2.64], R5 ;  /* 0x0000000502007986 */ /* 0x000fe2000c101524 */
[----:B------:R-:W-:Y:S05]  /*b250*/  EXIT ;  /* 0x000000000000794d */ /* 0x000fea0003800000 */
.L_x_70396:
        /* <DEDUP_REMOVED lines=10> */
.L_x_70403:
[----:B------:R-:W-:-:S04]  /*b300*/  LOP3.LUT R18, R18, 0xff, RZ, 0xc0, !PT ;  /* 0x000000ff12127812 */ /* 0x000fc800078ec0ff */
[----:B------:R-:W0:Y:S02]  /*b310*/  I2F.U16 R0, R18 ;  /* 0x0000001200007306 */ /* 0x000e240000101000 */
[----:B0-----:R-:W-:-:S05]  /*b320*/  F2FP.F16.F32.PACK_AB R0, RZ, R0 ;  /* 0x00000000ff00723e */ /* 0x001fca00000000ff */
[----:B------:R-:W-:Y:S01]  /*b330*/  STG.E.U16 desc[UR36][R2.64], R0 ;  /* 0x0000000002007986 */ /* 0x000fe2000c101524 */
[----:B------:R-:W-:Y:S05]  /*b340*/  EXIT ;  /* 0x000000000000794d */ /* 0x000fea0003800000 */
.L_x_70402:
        /* <DEDUP_REMOVED lines=11> */
.L_x_70405:
[----:B------:R-:W-:-:S06]  /*b400*/  LOP3.LUT R18, R18, 0xff, RZ, 0xc0, !PT ;  /* 0x000000ff12127812 */ /* 0x000fcc00078ec0ff */
[----:B------:R-:W0:Y:S02]  /*b410*/  I2F.U16 R18, R18 ;  /* 0x0000001200127306 */ /* 0x000e240000101000 */
[----:B0-----:R-:W-:-:S04]  /*b420*/  F2FP.F16.F32.PACK_AB R5, RZ, R18 ;  /* 0x00000012ff05723e */ /* 0x001fc800000000ff */
[----:B------:R-:W-:-:S05]  /*b430*/  PRMT R5, R5, 0x5410, RZ ;  /* 0x0000541005057816 */ /* 0x000fca00000000ff */
[----:B------:R-:W-:Y:S01]  /*b440*/  STG.E desc[UR36][R2.64], R5 ;  /* 0x0000000502007986 */ /* 0x000fe2000c101924 */
[----:B------:R-:W-:Y:S05]  /*b450*/  EXIT ;  /* 0x000000000000794d */ /* 0x000fea0003800000 */
.L_x_70404:
[----:B------:R-:W-:-:S06]  /*b460*/  LOP3.LUT R4, R18, 0xff, RZ, 0xc0, !PT ;  /* 0x000000ff12047812 */ /* 0x000fcc00078ec0ff */
[----:B------:R-:W0:Y:S02]  /*b470*/  I2F.F64.U16 R4, R4 ;  /* 0x0000000400047312 */ /* 0x000e240000101800 */
[----:B0-----:R-:W-:Y:S01]  /*b480*/  STG.E.64 desc[UR36][R2.64], R4 ;  /* 0x0000000402007986 */ /* 0x001fe2000c101b24 */
[----:B------:R-:W-:Y:S05]  /*b490*/  EXIT ;  /* 0x000000000000794d */ /* 0x000fea0003800000 */
.L_x_70395:
        /* <DEDUP_REMOVED lines=12> */
.L_x_70408:
[----:B------:R-:W-:Y:S02]  /*b560*/  LOP3.LUT R4, R18, 0xff, RZ, 0xc0, !PT ;  /* 0x000000ff12047812 */ /* 0x000fe400078ec0ff */
[----:B--234-:R-:W-:-:S04]  /*b570*/  CS2R R6, SRZ ;  /* 0x0000000000067805 */ /* 0x01cfc8000001ff00 */
[----:B------:R-:W0:Y:S02]  /*b580*/  I2F.F64.U16 R4, R4 ;  /* 0x0000000400047312 */ /* 0x000e240000101800 */
[----:B0-----:R-:W-:Y:S01]  /*b590*/  STG.E.128 desc[UR36][R2.64], R4 ;  /* 0x0000000402007986 */ /* 0x001fe2000c101d24 */
[----:B------:R-:W-:Y:S05]  /*b5a0*/  EXIT ;  /* 0x000000000000794d */ /* 0x000fea0003800000 */
.L_x_70407:
        /* <DEDUP_REMOVED lines=22> */
.L_x_70412:
[----:B------:R-:W-:Y:S05]  /*b710*/  BSYNC B0 ;  /* 0x0000000000007941 */ /* 0x000fea0003800000 */
.L_x_70411:
[----:B------:R-:W-:-:S05]  /*b720*/  LOP3.LUT R5, R0, R5, RZ, 0xfc, !PT ;  /* 0x0000000500057212 */ /* 0x000fca00078efcff */
[----:B------:R-:W-:Y:S01]  /*b730*/  STG.E.U8 desc[UR36][R2.64], R5 ;  /* 0x0000000502007986 */ /* 0x000fe2000c101124 */
[----:B------:R-:W-:Y:S05]  /*b740*/  EXIT ;  /* 0x000000000000794d */ /* 0x000fea0003800000 */
.L_x_70410:
        /* <DEDUP_REMOVED lines=14> */
.L_x_70414:
[----:B------:R-:W-:Y:S01]  /*b830*/  IMAD.MOV.U32 R0, RZ, RZ, 0x7f ;  /* 0x0000007fff007424 */ /* 0x000fe200078e00ff */
[----:B------:R-:W-:-:S04]  /*b840*/  ISETP.GT.U32.AND P0, PT, R4, 0x7f800000, PT ;  /* 0x7f8000000400780c */ /* 0x000fc80003f04070 */
[----:B------:R-:W-:-:S09]  /*b850*/  SEL R0, R0, 0x7c, P0 ;  /* 0x0000007c00007807 */ /* 0x000fd20000000000 */
.L_x_70415:
[----:B------:R-:W-:Y:S05]  /*b860*/  BSYNC B0 ;  /* 0x0000000000007941 */ /* 0x000fea0003800000 */
.L_x_70413:
[----:B------:R-:W-:-:S04]  /*b870*/  LOP3.LUT R4, R5, 0x80000000, RZ, 0xc0, !PT ;  /* 0x8000000005047812 */ /* 0x000fc800078ec0ff */
[----:B------:R-:W-:-:S04]  /*b880*/  SHF.R.U32.HI R5, RZ, 0x18, R4 ;  /* 0x00000018ff057819 */ /* 0x000fc80000011604 */
[----:B------:R-:W-:-:S05]  /*b890*/  LOP3.LUT R5, R0, R5, RZ, 0xfc, !PT ;  /* 0x0000000500057212 */ /* 0x000fca00078efcff */
[----:B------:R-:W-:Y:S01]  /*b8a0*/  STG.E.U8 desc[UR36][R2.64], R5 ;  /* 0x0000000502007986 */ /* 0x000fe2000c101124 */
[----:B------:R-:W-:Y:S05]  /*b8b0*/  EXIT ;  /* 0x000000000000794d */ /* 0x000fea0003800000 */
.L_x_70409:
[----:B------:R-:W-:-:S04]  /*b8c0*/  LOP3.LUT R18, R18, 0xff, RZ, 0xc0, !PT ;  /* 0x000000ff12127812 */ /* 0x000fc800078ec0ff */
[----:B------:R-:W0:Y:S02]  /*b8d0*/  I2F.U16 R0, R18 ;  /* 0x0000001200007306 */ /* 0x000e240000101000 */
[----:B0-----:R-:W-:-:S05]  /*b8e0*/  F2FP.BF16.F32.PACK_AB R0, RZ, R0 ;  /* 0x00000000ff00723e */ /* 0x001fca00000010ff */
[----:B------:R-:W-:Y:S01]  /*b8f0*/  STG.E.U16 desc[UR36][R2.64], R0 ;  /* 0x0000000002007986 */ /* 0x000fe2000c101524 */
[----:B------:R-:W-:Y:S05]  /*b900*/  EXIT ;  /* 0x000000000000794d */ /* 0x000fea0003800000 */
.L_x_70406:
        /* <DEDUP_REMOVED lines=11> */
.L_x_70418:
        /* <DEDUP_REMOVED lines=18> */
.L_x_70421:
[----:B------:R-:W-:-:S04]  /*bae0*/  LOP3.LUT R0, R7, 0x80000000, RZ, 0xc0, !PT ;  /* 0x8000000007007812 */ /* 0x000fc800078ec0ff */
[----:B------:R-:W-:-:S04]  /*baf0*/  SHF.R.U32.HI R5, RZ, 0x18, R0 ;  /* 0x00000018ff057819 */ /* 0x000fc80000011600 */
[----:B------:R-:W-:-:S04]  /*bb00*/  LOP3.LUT R4, R4, R5, RZ, 0xfc, !PT ;  /* 0x0000000504047212 */ /* 0x000fc800078efcff */
[----:B------:R-:W-:-:S07]  /*bb10*/  PRMT R0, R4, 0x7610, R0 ;  /* 0x0000761004007816 */ /* 0x000fce0000000000 */
.L_x_70420:
[----:B------:R-:W-:Y:S05]  /*bb20*/  BSYNC B0 ;  /* 0x0000000000007941 */ /* 0x000fea0003800000 */
.L_x_70419:
[----:B------:R-:W-:Y:S01]  /*bb30*/  STG.E.U8 desc[UR36][R2.64], R0 ;  /* 0x0000000002007986 */ /* 0x000fe2000c101124 */
[----:B------:R-:W-:Y:S05]  /*bb40*/  EXIT ;  /* 0x000000000000794d */ /* 0x000fea0003800000 */
.L_x_70417:
        /* <DEDUP_REMOVED lines=18> */
.L_x_70424:
[----:B------:R-:W-:-:S04]  /*bc70*/  LOP3.LUT R0, R7, 0x80000000, RZ, 0xc0, !PT ;  /* 0x8000000007007812 */ /* 0x000fc800078ec0ff */
[----:B------:R-:W-:-:S04]  /*bc80*/  SHF.R.U32.HI R5, RZ, 0x18, R0 ;  /* 0x00000018ff057819 */ /* 0x000fc80000011600 */
[----:B------:R-:W-:-:S04]  /*bc90*/  LOP3.LUT R4, R4, R5, RZ, 0xfc, !PT ;  /* 0x0000000504047212 */ /* 0x000fc800078efcff */
[----:B------:R-:W-:-:S07]  /*bca0*/  PRMT R0, R4, 0x7610, R0 ;  /* 0x0000761004007816 */ /* 0x000fce0000000000 */
.L_x_70423:
[----:B------:R-:W-:Y:S05]  /*bcb0*/  BSYNC B0 ;  /* 0x0000000000007941 */ /* 0x000fea0003800000 */
.L_x_70422:
[----:B------:R-:W-:Y:S01]  /*bcc0*/  STG.E.U8 desc[UR36][R2.64], R0 ;  /* 0x0000000002007986 */ /* 0x000fe2000c101124 */
[----:B------:R-:W-:Y:S05]  /*bcd0*/  EXIT ;  /* 0x000000000000794d */ /* 0x000fea0003800000 */
.L_x_70416:
        /* <DEDUP_REMOVED lines=23> */
.L_x_70399:
        /* <DEDUP_REMOVED lines=16> */
.L_x_70427:
[----:B------:R-:W-:Y:S05]  /*bf50*/  EXIT ;  /* 0x000000000000794d */ /* 0x000fea0003800000 */
.L_x_70426:
[----:B------:R-:W-:Y:S01]  /*bf60*/  LOP3.LUT R18, R18, 0xff, RZ, 0xc0, !PT ;  /* 0x000000ff12127812 */ /* 0x000fe200078ec0ff */
[----:B------:R-:W-:-:S05]  /*bf70*/  IMAD.MOV.U32 R19, RZ, RZ, RZ ;  /* 0x000000ffff137224 */ /* 0x000fca00078e00ff */
[----:B------:R-:W-:Y:S01]  /*bf80*/  STG.E.64 desc[UR36][R2.64], R18 ;  /* 0x0000001202007986 */ /* 0x000fe2000c101b24 */
[----:B------:R-:W-:Y:S05]  /*bf90*/  EXIT ;  /* 0x000000000000794d */ /* 0x000fea0003800000 */
.L_x_70425:
[----:B------:R-:W-:-:S05]  /*bfa0*/  LOP3.LUT R5, R18, 0xff, RZ, 0xc0, !PT ;  /* 0x000000ff12057812 */ /* 0x000fca00078ec0ff */
[----:B------:R-:W-:Y:S01]  /*bfb0*/  STG.E desc[UR36][R2.64], R5 ;  /* 0x0000000502007986 */ /* 0x000fe2000c101924 */
[----:B------:R-:W-:Y:S05]  /*bfc0*/  EXIT ;  /* 0x000000000000794d */ /* 0x000fea0003800000 */
.L_x_70428:
        /* <DEDUP_REMOVED lines=11> */
.L_x_71989:


//--------------------- .text._ZN2at6native18elementwise_kernelILi128ELi4EZNS0_22gpu_kernel_impl_nocastIZZZNS0_50_GLOBAL__N__2680c7bb_12_PowKernel_cu_140f0503_289624pow_tensor_tensor_kernelERNS_18TensorIteratorBaseEENKUlvE_clEvENKUlvE_clEvEUlhhE_EEvS5_RKT_EUliE_EEviT1_ --------------------------
	.section	.text._ZN2at6native18elementwise_kernelILi128ELi4EZNS0_22gpu_kernel_impl_nocastIZZZNS0_50_GLOBAL__N__2680c7bb_12_PowKernel_cu_140f0503_289624pow_tensor_tensor_kernelERNS_18TensorIteratorBaseEENKUlvE_clEvENKUlvE_clEvEUlhhE_EEvS5_RKT_EUliE_EEviT1_,"ax",@progbits
	.align	128
        .global         _ZN2at6native18elementwise_kernelILi128ELi4EZNS0_22gpu_kernel_impl_nocastIZZZNS0_50_GLOBAL__N__2680c7bb_12_PowKernel_cu_140f0503_289624pow_tensor_tensor_kernelERNS_18TensorIteratorBaseEENKUlvE_clEvENKUlvE_clEvEUlhhE_EEvS5_RKT_EUliE_EEviT1_
        .type           _ZN2at6native18elementwise_kernelILi128ELi4EZNS0_22gpu_kernel_impl_nocastIZZZNS0_50_GLOBAL__N__2680c7bb_12_PowKernel_cu_140f0503_289624pow_tensor_tensor_kernelERNS_18TensorIteratorBaseEENKUlvE_clEvENKUlvE_clEvEUlhhE_EEvS5_RKT_EUliE_EEviT1_,@function
        .size           _ZN2at6native18elementwise_kernelILi128ELi4EZNS0_22gpu_kernel_impl_nocastIZZZNS0_50_GLOBAL__N__2680c7bb_12_PowKernel_cu_140f0503_289624pow_tensor_tensor_kernelERNS_18TensorIteratorBaseEENKUlvE_clEvENKUlvE_clEvEUlhhE_EEvS5_RKT_EUliE_EEviT1_,(.L_x_71990 - _ZN2at6native18elementwise_kernelILi128ELi4EZNS0_22gpu_kernel_impl_nocastIZZZNS0_50_GLOBAL__N__2680c7bb_12_PowKernel_cu_140f0503_289624pow_tensor_tensor_kernelERNS_18TensorIteratorBaseEENKUlvE_clEvENKUlvE_clEvEUlhhE_EEvS5_RKT_EUliE_EEviT1_)
        .other          _ZN2at6native18elementwise_kernelILi128ELi4EZNS0_22gpu_kernel_impl_nocastIZZZNS0_50_GLOBAL__N__2680c7bb_12_PowKernel_cu_140f0503_289624pow_tensor_tensor_kernelERNS_18TensorIteratorBaseEENKUlvE_clEvENKUlvE_clEvEUlhhE_EEvS5_RKT_EUliE_EEviT1_,@"STO_CUDA_ENTRY STV_DEFAULT"
_ZN2at6native18elementwise_kernelILi128ELi4EZNS0_22gpu_kernel_impl_nocastIZZZNS0_50_GLOBAL__N__2680c7bb_12_PowKernel_cu_140f0503_289624pow_tensor_tensor_kernelERNS_18TensorIteratorBaseEENKUlvE_clEvENKUlvE_clEvEUlhhE_EEvS5_RKT_EUliE_EEviT1_:
.text._ZN2at6native18elementwise_kernelILi128ELi4EZNS0_22gpu_kernel_impl_nocastIZZZNS0_50_GLOBAL__N__2680c7bb_12_PowKernel_cu_140f0503_289624pow_tensor_tensor_kernelERNS_18TensorIteratorBaseEENKUlvE_clEvENKUlvE_clEvEUlhhE_EEvS5_RKT_EUliE_EEviT1_:
        /* <DEDUP_REMOVED lines=363> */
.L_x_70431:
[----:B------:R-:W-:Y:S01]  /*16b0*/  ULDC.64 UR8, c[0x0][0x488] ;  /* 0x0001220000087ab9 */ /* 0x000fe20000000a00 */
[----:B------:R-:W-:Y:S01]  /*16c0*/  ULDC.64 UR10, c[0x0][0x480] ;  /* 0x00012000000a7ab9 */ /* 0x000fe20000000a00 */
[----:B------:R-:W-:-:S04]  /*16d0*/  IADD3 R6, P0, R2, UR8, RZ ;  /* 0x0000000802067c10 */ /* 0x000fc8000ff1e0ff */
[----:B------:R-:W-:Y:S01]  /*16e0*/  IADD3.X R7, RZ, UR9, RZ, P0, !PT ;  /* 0x00000009ff077c10 */ /* 0x000fe200087fe4ff */
[----:B------:R-:W-:-:S04]  /*16f0*/  ULDC.64 UR8, c[0x0][0x478] ;  /* 0x00011e0000087ab9 */ /* 0x000fc80000000a00 */
[----:B------:R-:W2:Y:S01]  /*1700*/  LDG.E.U8 R6, desc[UR4][R6.64] ;  /* 0x0000000406067981 */ /* 0x000ea2000c1e1100 */
[----:B------:R-:W-:Y:S01]  /*1710*/  IADD3 R4, P1, R5, UR8, RZ ;  /* 0x0000000805047c10 */ /* 0x000fe2000ff3e0ff */
[----:B------:R-:W-:Y:S01]  /*1720*/  BSSY B1, `(.L_x_70432) ;  /* 0x0000016000017945 */ /* 0x000fe20003800000 */
[----:B------:R-:W-:Y:S02]  /*1730*/  IADD3 R8, P2, R0, UR10, RZ ;  /* 0x0000000a00087c10 */ /* 0x000fe4000ff5e0ff */
[----:B------:R-:W-:Y:S02]  /*1740*/  IADD3.X R5, RZ, UR9, RZ, P1, !PT ;  /* 0x00000009ff057c10 */ /* 0x000fe40008ffe4ff */
[----:B------:R-:W-:Y:S02]  /*1750*/  IADD3.X R9, RZ, UR11, RZ, P2, !PT ;  /* 0x0000000bff097c10 */ /* 0x000fe400097fe4ff */
[----:B------:R-:W-:Y:S02]  /*1760*/  MOV R11, 0x1 ;  /* 0x00000001000b7802 */ /* 0x000fe40000000f00 */
[----:B--2---:R-:W-:-:S13]  /*1770*/  ISETP.NE.AND P0, PT, R6, RZ, PT ;  /* 0x000000ff0600720c */ /* 0x004fda0003f05270 */
[----:B------:R-:W-:Y:S05]  /*1780*/  @!P0 BRA `(.L_x_70433) ;  /* 0x00000000003c8947 */ /* 0x000fea0003800000 */
[----:B------:R0:W5:Y:S01]  /*1790*/  LDG.E.U8 R8, desc[UR4][R8.64] ;  /* 0x0000000408087981 */ /* 0x000162000c1e1100 */
[----:B------:R-:W-:-:S11]  /*17a0*/  HFMA2.MMA R11, -RZ, RZ, 0, 5.9604644775390625e-08 ;  /* 0x00000001ff0b7435 */ /* 0x000fd600000001ff */
.L_x_70434:
[C---:B------:R-:W-:Y:S02]  /*17b0*/  LOP3.LUT R0, R6.reuse, 0x1, RZ, 0xc0, !PT ;  /* 0x0000000106007812 */ /* 0x040fe400078ec0ff */
[----:B------:R-:W-:Y:S02]  /*17c0*/  LOP3.LUT R6, R6, 0xffff, RZ, 0xc0, !PT ;  /* 0x0000ffff06067812 */ /* 0x000fe400078ec0ff */
[----:B------:R-:W-:Y:S02]  /*17d0*/  ISETP.NE.U32.AND P0, PT, R0, 0x1, PT ;  /* 0x000000010000780c */ /* 0x000fe40003f05070 */
[----:B------:R-:W-:Y:S02]  /*17e0*/  PRMT R11, R11, 0x9910, RZ ;  /* 0x000099100b0b7816 */ /* 0x000fe400000000ff */
[C---:B-----5:R-:W-:Y:S02]  /*17f0*/  SEL R0, R8.reuse, 0x1, !P0 ;  /* 0x0000000108007807 */ /* 0x060fe40004000000 */
        /* <DEDUP_REMOVED lines=8> */
.L_x_70433:
[----:B------:R-:W-:Y:S05]  /*1880*/  BSYNC B1 ;  /* 0x0000000000017941 */ /* 0x000fea0003800000 */
.L_x_70432:
[----:B------:R1:W-:Y:S01]  /*1890*/  STG.E.U8 desc[UR4][R4.64], R11 ;  /* 0x0000000b04007986 */ /* 0x0003e2000c101104 */
[----:B------:R-:W-:-:S07]  /*18a0*/  IADD3 R3, R3, 0x80, RZ ;  /* 0x0000008003037810 */ /* 0x000fce0007ffe0ff */
.L_x_70430:
[----:B------:R-:W-:Y:S05]  /*18b0*/  BSYNC B0 ;  /* 0x0000000000007941 */ /* 0x000fea0003800000 */
.L_x_70429:
[----:B------:R-:W-:Y:S01]  /*18c0*/  ISETP.GE.AND P0, PT, R3, UR6, PT ;  /* 0x0000000603007c0c */ /* 0x000fe2000bf06270 */
[----:B------:R-:W-:-:S12]  /*18d0*/  BSSY B0, `(.L_x_70435) ;  /* 0x0000306000007945 */ /* 0x000fd80003800000 */
[----:B------:R-:W-:Y:S05]  /*18e0*/  @P0 BRA `(.L_x_70436) ;  /* 0x0000003000100947 */ /* 0x000fea0003800000 */
[----:B-1----:R-:W1:Y:S01]  /*18f0*/  LDC R4, c[0x0][0x218] ;  /* 0x00008600ff047b82 */ /* 0x002e620000000800 */
[----:B------:R-:W-:Y:S01]  /*1900*/  HFMA2.MMA R0, -RZ, RZ, 0, 0 ;  /* 0x00000000ff007435 */ /* 0x000fe200000001ff */
[----:B------:R-:W-:Y:S02]  /*1910*/  MOV R2, RZ ;  /* 0x000000ff00027202 */ /* 0x000fe40000000f00 */
[----:B------:R-:W-:Y:S02]  /*1920*/  MOV R5, RZ ;  /* 0x000000ff00057202 */ /* 0x000fe40000000f00 */
[----:B-1----:R-:W-:-:S13]  /*1930*/  ISETP.NE.AND P0, PT, R4, RZ, PT ;  /* 0x000000ff0400720c */ /* 0x002fda0003f05270 */
        /* <DEDUP_REMOVED lines=20> */
[----:B0-----:R-:W-:Y:S01]  /*1a80*/  SHF.R.U32.HI R9, RZ, UR7, R8 ;  /* 0x00000007ff097c19 */ /* 0x001fe20008011608 */
        /* <DEDUP_REMOVED lines=327> */
.L_x_70437:
        /* <DEDUP_REMOVED lines=10> */
[----:B0-----:R-:W-:Y:S02]  /*2fa0*/  IADD3.X R9, RZ, UR11, RZ, P2, !PT ;  /* 0x0000000bff097c10 */ /* 0x001fe400097fe4ff */
[----:B------:R-:W-:Y:S02]  /*2fb0*/  MOV R11, 0x1 ;  /* 0x00000001000b7802 */ /* 0x000fe40000000f00 */
[----:B--2---:R-:W-:-:S13]  /*2fc0*/  ISETP.NE.AND P0, PT, R6, RZ, PT ;  /* 0x000000ff0600720c */ /* 0x004fda0003f05270 */
[----:B------:R-:W-:Y:S05]  /*2fd0*/  @!P0 BRA `(.L_x_70439) ;  /* 0x00000000003c8947 */ /* 0x000fea0003800000 */
[----:B------:R0:W5:Y:S01]  /*2fe0*/  LDG.E.U8 R8, desc[UR4][R8.64] ;  /* 0x0000000408087981 */ /* 0x000162000c1e1100 */
[----:B------:R-:W-:-:S07]  /*2ff0*/  MOV R11, 0x1 ;  /* 0x00000001000b7802 */ /* 0x000fce0000000f00 */
.L_x_70440:
        /* <DEDUP_REMOVED lines=13> */
.L_x_70439:
[----:B------:R-:W-:Y:S05]  /*30d0*/  BSYNC B1 ;  /* 0x0000000000017941 */ /* 0x000fea0003800000 */
.L_x_70438:
[----:B------:R2:W-:Y:S01]  /*30e0*/  STG.E.U8 desc[UR4][R4.64], R11 ;  /* 0x0000000b04007986 */ /* 0x0005e2000c101104 */
[----:B------:R-:W-:-:S04]  /*30f0*/  IADD3 R3, R3, 0x80, RZ ;  /* 0x0000008003037810 */ /* 0x000fc80007ffe0ff */
[----:B------:R-:W-:-:S13]  /*3100*/  ISETP.GE.AND P0, PT, R3, UR6, PT ;  /* 0x0000000603007c0c */ /* 0x000fda000bf06270 */
[----:B--2---:R-:W-:Y:S05]  /*3110*/  @P0 BRA `(.L_x_70436) ;  /* 0x0000001800040947 */ /* 0x004fea0003800000 */
[----:B------:R-:W1:Y:S01]  /*3120*/  LDC R4, c[0x0][0x218] ;  /* 0x00008600ff047b82 */ /* 0x000e620000000800 */
[----:B------:R-:W-:Y:S01]  /*3130*/  HFMA2.MMA R2, -RZ, RZ, 0, 0 ;  /* 0x00000000ff027435 */ /* 0x000fe200000001ff */
[----:B------:R-:W-:Y:S01]  /*3140*/  MOV R0, RZ ;  /* 0x000000ff00007202 */ /* 0x000fe20000000f00 */
[----:B------:R-:W-:Y:S01]  /*3150*/  HFMA2.MMA R5, -RZ, RZ, 0, 0 ;  /* 0x00000000ff057435 */ /* 0x000fe200000001ff */
        /* <DEDUP_REMOVED lines=349> */
.L_x_70441:
        /* <DEDUP_REMOVED lines=15> */
[----:B------:R-:W-:-:S11]  /*4820*/  HFMA2.MMA R11, -RZ, RZ, 0, 5.9604644775390625e-08 ;  /* 0x00000001ff0b7435 */ /* 0x000fd600000001ff */
.L_x_70444:
        /* <DEDUP_REMOVED lines=13> */
.L_x_70443:
[----:B------:R-:W-:Y:S05]  /*4900*/  BSYNC B1 ;  /* 0x0000000000017941 */ /* 0x000fea0003800000 */
.L_x_70442:
[----:B------:R2:W-:Y:S01]  /*4910*/  STG.E.U8 desc[UR4][R4.64], R11 ;  /* 0x0000000b04007986 */ /* 0x0005e2000c101104 */
[----:B------:R-:W-:-:S07]  /*4920*/  IADD3 R3, R3, 0x80, RZ ;  /* 0x0000008003037810 */ /* 0x000fce0007ffe0ff */
.L_x_70436:
[----:B------:R-:W-:Y:S05]  /*4930*/  BSYNC B0 ;  /* 0x0000000000007941 */ /* 0x000fea0003800000 */
.L_x_70435:
[----:B------:R-:W-:-:S13]  /*4940*/  ISETP.GE.AND P0, PT, R3, UR6, PT ;  /* 0x0000000603007c0c */ /* 0x000fda000bf06270 */
[----:B------:R-:W-:Y:S05]  /*4950*/  @P0 EXIT ;  /* 0x000000000000094d */ /* 0x000fea0003800000 */
[----:B-12---:R-:W1:Y:S01]  /*4960*/  LDC R4, c[0x0][0x218] ;  /* 0x00008600ff047b82 */ /* 0x006e620000000800 */
        /* <DEDUP_REMOVED lines=352> */
.L_x_70445:
        /* <DEDUP_REMOVED lines=11> */
[----:B0-----:R-:W-:Y:S02]  /*6020*/  MOV R9, 0x1 ;  /* 0x0000000100097802 */ /* 0x001fe40000000f00 */
[----:B--2---:R-:W-:-:S13]  /*6030*/  ISETP.NE.AND P0, PT, R6, RZ, PT ;  /* 0x000000ff0600720c */ /* 0x004fda0003f05270 */
[----:B------:R-:W-:Y:S05]  /*6040*/  @!P0 BRA `(.L_x_70447) ;  /* 0x0000000000408947 */ /* 0x000fea0003800000 */
[----:B------:R0:W5:Y:S01]  /*6050*/  LDG.E.U8 R4, desc[UR4][R4.64] ;  /* 0x0000000404047981 */ /* 0x000162000c1e1100 */
[----:B------:R-:W-:-:S07]  /*6060*/  MOV R9, 0x1 ;  /* 0x0000000100097802 */ /* 0x000fce0000000f00 */
.L_x_70448:
[C---:B------:R-:W-:Y:S02]  /*6070*/  LOP3.LUT R0, R6.reuse, 0x1, RZ, 0xc0, !PT ;  /* 0x0000000106007812 */ /* 0x040fe400078ec0ff */
[----:B------:R-:W-:Y:S02]  /*6080*/  LOP3.LUT R6, R6, 0xffff, RZ, 0xc0, !PT ;  /* 0x0000ffff06067812 */ /* 0x000fe400078ec0ff */
[----:B------:R-:W-:Y:S02]  /*6090*/  ISETP.NE.U32.AND P0, PT, R0, 0x1, PT ;  /* 0x000000010000780c */ /* 0x000fe40003f05070 */
[----:B------:R-:W-:Y:S02]  /*60a0*/  PRMT R9, R9, 0x9910, RZ ;  /* 0x0000991009097816 */ /* 0x000fe400000000ff */
[C---:B-----5:R-:W-:Y:S02]  /*60b0*/  SEL R0, R4.reuse, 0x1, !P0 ;  /* 0x0000000104007807 */ /* 0x060fe40004000000 */
[----:B------:R-:W-:-:S02]  /*60c0*/  PRMT R4, R4, 0x9910, RZ ;  /* 0x0000991004047816 */ /* 0x000fc400000000ff */
[----:B0-----:R-:W-:Y:S02]  /*60d0*/  PRMT R5, R0, 0x9910, RZ ;  /* 0x0000991000057816 */ /* 0x001fe400000000ff */
[----:B------:R-:W-:Y:S01]  /*60e0*/  SHF.R.U32.HI R0, RZ, 0x1, R6 ;  /* 0x00000001ff007819 */ /* 0x000fe20000011606 */
[----:B------:R-:W-:Y:S01]  /*60f0*/  IMAD R4, R4, R4, RZ ;  /* 0x0000000404047224 */ /* 0x000fe200078e02ff */
[----:B------:R-:W-:Y:S02]  /*6100*/  MOV R6, R5 ;  /* 0x0000000500067202 */ /* 0x000fe40000000f00 */
[----:B------:R-:W-:-:S03]  /*6110*/  LOP3.LUT P0, R0, R0, 0x7f, RZ, 0xc0, !PT ;  /* 0x0000007f00007812 */ /* 0x000fc6000780c0ff */
[----:B------:R-:W-:Y:S01]  /*6120*/  IMAD R9, R9, R6, RZ ;  /* 0x0000000609097224 */ /* 0x000fe200078e02ff */
[----:B------:R-:W-:-:S09]  /*6130*/  PRMT R6, R0, 0x7610, R6 ;  /* 0x0000761000067816 */ /* 0x000fd20000000006 */
[----:B------:R-:W-:Y:S05]  /*6140*/  @P0 BRA `(.L_x_70448) ;  /* 0xfffffffc00c80947 */ /* 0x000fea000383ffff */
.L_x_70447:
[----:B------:R-:W-:Y:S05]  /*6150*/  BSYNC B0 ;  /* 0x0000000000007941 */ /* 0x000fea0003800000 */
.L_x_70446:
[----:B------:R-:W-:Y:S01]  /*6160*/  STG.E.U8 desc[UR4][R2.64], R9 ;  /* 0x0000000902007986 */ /* 0x000fe2000c101104 */
[----:B------:R-:W-:Y:S05]  /*6170*/  EXIT ;  /* 0x000000000000794d */ /* 0x000fea0003800000 */
.L_x_70449:
        /* <DEDUP_REMOVED lines=16> */
.L_x_71990:


//--------------------- .text._ZN2at6native27unrolled_elementwise_kernelIZZZNS0_50_GLOBAL__N__2680c7bb_12_PowKernel_cu_140f0503_289624pow_tensor_tensor_kernelERNS_18TensorIteratorBaseEENKUlvE_clEvENKUlvE_clEvEUlhhE_St5arrayIPcLm3EELi4E23TrivialOffsetCalculatorILi2EjESB_ILi1EjENS0_6memory15LoadWithoutCastENSE_16StoreWithoutCastEEEviT_T0_T2_T3_T4_T5_ --------------------------
	.section	.text._ZN2at6native27unrolled_elementwise_kernelIZZZNS0_50_GLOBAL__N__2680c7bb_12_PowKernel_cu_140f0503_289624pow_tensor_tensor_kernelERNS_18TensorIteratorBaseEENKUlvE_clEvENKUlvE_clEvEUlhhE_St5arrayIPcLm3EELi4E23TrivialOffsetCalculatorILi2EjESB_ILi1EjENS0_6memory15LoadWithoutCastENSE_16StoreWithoutCastEEEviT_T0_T2_T3_T4_T5_,"ax",@progbits
	.align	128
        .global         _ZN2at6native27unrolled_elementwise_kernelIZZZNS0_50_GLOBAL__N__2680c7bb_12_PowKernel_cu_140f0503_289624pow_tensor_tensor_kernelERNS_18TensorIteratorBaseEENKUlvE_clEvENKUlvE_clEvEUlhhE_St5arrayIPcLm3EELi4E23TrivialOffsetCalculatorILi2EjESB_ILi1EjENS0_6memory15LoadWithoutCastENSE_16StoreWithoutCastEEEviT_T0_T2_T3_T4_T5_
        .type           _ZN2at6native27unrolled_elementwise_kernelIZZZNS0_50_GLOBAL__N__2680c7bb_12_PowKernel_cu_140f0503_289624pow_tensor_tensor_kernelERNS_18TensorIteratorBaseEENKUlvE_clEvENKUlvE_clEvEUlhhE_St5arrayIPcLm3EELi4E23TrivialOffsetCalculatorILi2EjESB_ILi1EjENS0_6memory15LoadWithoutCastENSE_16StoreWithoutCastEEEviT_T0_T2_T3_T4_T5_,@function
        .size           _ZN2at6native27unrolled_elementwise_kernelIZZZNS0_50_GLOBAL__N__2680c7bb_12_PowKernel_cu_140f0503_289624pow_tensor_tensor_kernelERNS_18TensorIteratorBaseEENKUlvE_clEvENKUlvE_clEvEUlhhE_St5arrayIPcLm3EELi4E23TrivialOffsetCalculatorILi2EjESB_ILi1EjENS0_6memory15LoadWithoutCastENSE_16StoreWithoutCastEEEviT_T0_T2_T3_T4_T5_,(.L_x_71991 - _ZN2at6native27unrolled_elementwise_kernelIZZZNS0_50_GLOBAL__N__2680c7bb_12_PowKernel_cu_140f0503_289624pow_tensor_tensor_kernelERNS_18TensorIteratorBaseEENKUlvE_clEvENKUlvE_clEvEUlhhE_St5arrayIPcLm3EELi4E23TrivialOffsetCalculatorILi2EjESB_ILi1EjENS0_6memory15LoadWithoutCastENSE_16StoreWithoutCastEEEviT_T0_T2_T3_T4_T5_)
        .other          _ZN2at6native27unrolled_elementwise_kernelIZZZNS0_50_GLOBAL__N__2680c7bb_12_PowKernel_cu_140f0503_289624pow_tensor_tensor_kernelERNS_18TensorIteratorBaseEENKUlvE_clEvENKUlvE_clEvEUlhhE_St5arrayIPcLm3EELi4E23TrivialOffsetCalculatorILi2EjESB_ILi1EjENS0_6memory15LoadWithoutCastENSE_16StoreWithoutCastEEEviT_T0_T2_T3_T4_T5_,@"STO_CUDA_ENTRY STV_DEFAULT"
_ZN2at6native27unrolled_elementwise_kernelIZZZNS0_50_GLOBAL__N__2680c7bb_12_PowKernel_cu_140f0503_289624pow_tensor_tensor_kernelERNS_18TensorIteratorBaseEENKUlvE_clEvENKUlvE_clEvEUlhhE_St5arrayIPcLm3EELi4E23TrivialOffsetCalculatorILi2EjESB_ILi1EjENS0_6memory15LoadWithoutCastENSE_16StoreWithoutCastEEEviT_T0_T2_T3_T4_T5_:
.text._ZN2at6native27unrolled_elementwise_kernelIZZZNS0_50_GLOBAL__N__2680c7bb_12_PowKernel_cu_140f0503_289624pow_tensor_tensor_kernelERNS_18TensorIteratorBaseEENKUlvE_clEvENKUlvE_clEvEUlhhE_St5arrayIPcLm3EELi4E23TrivialOffsetCalculatorILi2EjESB_ILi1EjENS0_6memory15LoadWithoutCastENSE_16StoreWithoutCastEEEviT_T0_T2_T3_T4_T5_:
        /* <DEDUP_REMOVED lines=60> */
[----:B-----5:R-:W-:Y:S01]  /*03c0*/  LOP3.LUT P1, RZ, R22, 0xff, RZ, 0xc0, !PT ;  /* 0x000000ff16ff7812 */ /* 0x020fe2000782c0ff */
[----:B------:R-:W-:-:S12]  /*03d0*/  IMAD.MOV.U32 R4, RZ, RZ, 0x1 ;  /* 0x00000001ff047424 */ /* 0x000fd800078e00ff */
[----:B------:R-:W-:Y:S05]  /*03e0*/  @!P1 BRA `(.L_x_70451) ;  /* 0x00000000003c9947 */ /* 0x000fea0003800000 */
[----:B------:R-:W-:-:S07]  /*03f0*/  IMAD.MOV.U32 R4, RZ, RZ, 0x1 ;  /* 0x00000001ff047424 */ /* 0x000fce00078e00ff */
.L_x_70452:
[----:B------:R-:W-:Y:S02]  /*0400*/  LOP3.LUT R5, R22, 0x1, RZ, 0xc0, !PT ;  /* 0x0000000116057812 */ /* 0x000fe400078ec0ff */
[----:B0-----:R-:W-:Y:S02]  /*0410*/  PRMT R6, R4, 0x9910, RZ ;  /* 0x0000991004067816 */ /* 0x001fe400000000ff */
[----:B------:R-:W-:Y:S02]  /*0420*/  LOP3.LUT R4, R22, 0xffff, RZ, 0xc0, !PT ;  /* 0x0000ffff16047812 */ /* 0x000fe400078ec0ff */
[----:B------:R-:W-:Y:S02]  /*0430*/  ISETP.NE.U32.AND P1, PT, R5, 0x1, PT ;  /* 0x000000010500780c */ /* 0x000fe40003f25070 */
[----:B------:R-:W-:Y:S02]  /*0440*/  SHF.R.U32.HI R4, RZ, 0x1, R4 ;  /* 0x00000001ff047819 */ /* 0x000fe40000011604 */
[----:B------:R-:W-:-:S02]  /*0450*/  SEL R5, R20, 0x1, !P1 ;  /* 0x0000000114057807 */ /* 0x000fc40004800000 */
[----:B------:R-:W-:Y:S02]  /*0460*/  LOP3.LUT P1, R22, R4, 0x7f, RZ, 0xc0, !PT ;  /* 0x0000007f04167812 */ /* 0x000fe4000782c0ff */
[----:B------:R-:W-:Y:S01]  /*0470*/  PRMT R7, R5, 0x9910, RZ ;  /* 0x0000991005077816 */ /* 0x000fe200000000ff */
[----:B------:R-:W-:Y:S01]  /*0480*/  IMAD.MOV.U32 R5, RZ, RZ, R6 ;  /* 0x000000ffff057224 */ /* 0x000fe200078e0006 */
[----:B------:R-:W-:-:S03]  /*0490*/  PRMT R20, R20, 0x9910, RZ ;  /* 0x0000991014147816 */ /* 0x000fc600000000ff */
[----:B------:R-:W-:Y:S02]  /*04a0*/  IMAD.MOV.U32 R6, RZ, RZ, R7 ;  /* 0x000000ffff067224 */ /* 0x000fe400078e0007 */
[----:B------:R-:W-:Y:S02]  /*04b0*/  IMAD R20, R20, R20, RZ ;  /* 0x0000001414147224 */ /* 0x000fe400078e02ff */
[----:B------:R-:W-:Y:S02]  /*04c0*/  IMAD R4, R5, R6, RZ ;  /* 0x0000000605047224 */ /* 0x000fe400078e02ff */
[----:B------:R-:W-:Y:S05]  /*04d0*/  @P1 BRA `(.L_x_70452) ;  /* 0xfffffffc00c81947 */ /* 0x000fea000383ffff */
.L_x_70451:
[----:B------:R-:W-:Y:S05]  /*04e0*/  BSYNC B0 ;  /* 0x0000000000007941 */ /* 0x000fea0003800000 */
.L_x_70450:
[----:B0-----:R-:W-:Y:S01]  /*04f0*/  VIADD R7, R19, 0x80 ;  /* 0x0000008013077836 */ /* 0x001fe20000000000 */
[----:B------:R-:W-:Y:S04]  /*0500*/  BSSY B0, `(.L_x_70453) ;  /* 0x0000015000007945 */ /* 0x000fe80003800000 */
[----:B------:R-:W-:-:S13]  /*0510*/  ISETP.GE.AND P1, PT, R7, R18, PT ;  /* 0x000000120700720c */ /* 0x000fda0003f26270 */
[----:B------:R-:W-:Y:S05]  /*0520*/  @P1 BRA `(.L_x_70454) ;  /* 0x0000000000481947 */ /* 0x000fea0003800000 */
[----:B-----5:R-:W-:Y:S01]  /*0530*/  LOP3.LUT P1, RZ, R16, 0xff, RZ, 0xc0, !PT ;  /* 0x000000ff10ff7812 */ /* 0x020fe2000782c0ff */
[----:B------:R-:W-:-:S12]  /*0540*/  IMAD.MOV.U32 R5, RZ, RZ, 0x1 ;  /* 0x00000001ff057424 */ /* 0x000fd800078e00ff */
[----:B------:R-:W-:Y:S05]  /*0550*/  @!P1 BRA `(.L_x_70454) ;  /* 0x00000000003c9947 */ /* 0x000fea0003800000 */
[----:B------:R-:W-:-:S07]  /*0560*/  IMAD.MOV.U32 R5, RZ, RZ, 0x1 ;  /* 0x00000001ff057424 */ /* 0x000fce00078e00ff */
.L_x_70455:
[C---:B------:R-:W-:Y:S02]  /*0570*/  LOP3.LUT R6, R16.reuse, 0x1, RZ, 0xc0, !PT ;  /* 0x0000000110067812 */ /* 0x040fe400078ec0ff */
[----:B------:R-:W-:Y:S02]  /*0580*/  PRMT R9, R5, 0x9910, RZ ;  /* 0x0000991005097816 */ /* 0x000fe400000000ff */
        /* <DEDUP_REMOVED lines=12> */
.L_x_70454:
[----:B------:R-:W-:Y:S05]  /*0650*/  BSYNC B0 ;  /* 0x0000000000007941 */ /* 0x000fea0003800000 */
.L_x_70453:
[----:B------:R-:W-:Y:S01]  /*0660*/  VIADD R9, R19, 0x100 ;  /* 0x0000010013097836 */ /* 0x000fe20000000000 */
[----:B------:R-:W-:Y:S04]  /*0670*/  BSSY B0, `(.L_x_70456) ;  /* 0x0000013000007945 */ /* 0x000fe80003800000 */
[----:B------:R-:W-:-:S13]  /*0680*/  ISETP.GE.AND P1, PT, R9, R18, PT ;  /* 0x000000120900720c */ /* 0x000fda0003f26270 */
[----:B------:R-:W-:Y:S05]  /*0690*/  @P1 BRA `(.L_x_70457) ;  /* 0x0000000000401947 */ /* 0x000fea0003800000 */
[----:B-----5:R-:W-:Y:S01]  /*06a0*/  LOP3.LUT P1, RZ, R2, 0xff, RZ, 0xc0, !PT ;  /* 0x000000ff02ff7812 */ /* 0x020fe2000782c0ff */
[----:B------:R-:W-:-:S12]  /*06b0*/  IMAD.MOV.U32 R6, RZ, RZ, 0x1 ;  /* 0x00000001ff067424 */ /* 0x000fd800078e00ff */
[----:B------:R-:W-:Y:S05]  /*06c0*/  @!P1 BRA `(.L_x_70457) ;  /* 0x0000000000349947 */ /* 0x000fea0003800000 */
[----:B------:R-:W-:-:S07]  /*06d0*/  IMAD.MOV.U32 R6, RZ, RZ, 0x1 ;  /* 0x00000001ff067424 */ /* 0x000fce00078e00ff */
.L_x_70458:
        /* <DEDUP_REMOVED lines=12> */
.L_x_70457:
[----:B------:R-:W-:Y:S05]  /*07a0*/  BSYNC B0 ;  /* 0x0000000000007941 */ /* 0x000fea0003800000 */
.L_x_70456:
        /* <DEDUP_REMOVED lines=8> */
.L_x_70461:
        /* <DEDUP_REMOVED lines=9> */
[----:B------:R-:W-:Y:S01]  /*08c0*/  IMAD.MOV.U32 R8, RZ, RZ, R9 ;  /* 0x000000ffff087224 */ /* 0x000fe200078e0009 */
[----:B------:R-:W-:-:S03]  /*08d0*/  LOP3.LUT P1, R2, R2, 0x7f, RZ, 0xc0, !PT ;  /* 0x0000007f02027812 */ /* 0x000fc6000782c0ff */
[----:B------:R-:W-:Y:S01]  /*08e0*/  IMAD R11, R11, R8, RZ ;  /* 0x000000080b0b7224 */ /* 0x000fe200078e02ff */
[----:B------:R-:W-:-:S09]  /*08f0*/  PRMT R8, R2, 0x7610, R8 ;  /* 0x0000761002087816 */ /* 0x000fd20000000008 */
[----:B------:R-:W-:Y:S05]  /*0900*/  @P1 BRA `(.L_x_70461) ;  /* 0xfffffffc00c81947 */ /* 0x000fea000383ffff */
.L_x_70460:
[----:B------:R-:W-:Y:S05]  /*0910*/  BSYNC B0 ;  /* 0x0000000000007941 */ /* 0x000fea0003800000 */
.L_x_70459:
[----:B-----5:R-:W0:Y:S01]  /*0920*/  @!P0 LDC.64 R8, c[0x0][0x220] ;  /* 0x00008800ff088b82 */ /* 0x020e220000000a00 */
[----:B------:R-:W-:Y:S01]  /*0930*/  @!P0 IMAD R3, R0, 0x200, R19 ;  /* 0x0000020000038824 */ /* 0x000fe200078e0213 */
[----:B------:R-:W-:Y:S01]  /*0940*/  BSSY B0, `(.L_x_70462) ;  /* 0x0000013000007945 */ /* 0x000fe20003800000 */
[----:B------:R-:W-:-:S05]  /*0950*/  @!P0 IMAD.MOV.U32 R19, RZ, RZ, R7 ;  /* 0x000000ffff138224 */ /* 0x000fca00078e0007 */
        /* <DEDUP_REMOVED lines=17> */
.L_x_70463:
[----:B------:R-:W-:Y:S05]  /*0a70*/  BSYNC B0 ;  /* 0x0000000000007941 */ /* 0x000fea0003800000 */
.L_x_70462:
[----:B------:R-:W-:-:S13]  /*0a80*/  ISETP.GE.AND P0, PT, R19, R18, PT ;  /* 0x000000121300720c */ /* 0x000fda0003f06270 */
[----:B------:R-:W-:Y:S05]  /*0a90*/  @P0 EXIT ;  /* 0x000000000000094d */ /* 0x000fea0003800000 */
[----:B------:R-:W-:Y:S01]  /*0aa0*/  IMAD R0, R0, 0x200, R19 ;  /* 0x0000020000007824 */ /* 0x000fe200078e0213 */
[----:B------:R-:W-:-:S04]  /*0ab0*/  ULDC.64 UR6, c[0x0][0x220] ;  /* 0x0000880000067ab9 */ /* 0x000fc80000000a00 */
[----:B01----:R-:W-:-:S05]  /*0ac0*/  IADD3 R2, P0, R0, UR6, RZ ;  /* 0x0000000600027c10 */ /* 0x003fca000ff1e0ff */
[----:B------:R-:W-:-:S05]  /*0ad0*/  IMAD.X R3, RZ, RZ, UR7, P0 ;  /* 0x00000007ff037e24 */ /* 0x000fca00080e06ff */
[----:B------:R-:W-:Y:S01]  /*0ae0*/  STG.E.U8 desc[UR4][R2.64], R11 ;  /* 0x0000000b02007986 */ /* 0x000fe2000c101104 */
[----:B------:R-:W-:Y:S05]  /*0af0*/  EXIT ;  /* 0x000000000000794d */ /* 0x000fea0003800000 */
.L_x_70464:
        /* <DEDUP_REMOVED lines=16> */
.L_x_71991:


//--------------------- .text._ZN2at6native29vectorized_elementwise_kernelILi2EZZZNS0_50_GLOBAL__N__2680c7bb_12_PowKernel_cu_140f0503_289624pow_tensor_tensor_kernelERNS_18TensorIteratorBaseEENKUlvE_clEvENKUlvE_clEvEUlhhE_St5arrayIPcLm3EEEEviT0_T1_ --------------------------
	.section	.text._ZN2at6native29vectorized_elementwise_kernelILi2EZZZNS0_50_GLOBAL__N__2680c7bb_12_PowKernel_cu_140f0503_289624pow_tensor_tensor_kernelERNS_18TensorIteratorBaseEENKUlvE_clEvENKUlvE_clEvEUlhhE_St5arrayIPcLm3EEEEviT0_T1_,"ax",@progbits
	.align	128
        .global         _ZN2at6native29vectorized_elementwise_kernelILi2EZZZNS0_50_GLOBAL__N__2680c7bb_12_PowKernel_cu_140f0503_289624pow_tensor_tensor_kernelERNS_18TensorIteratorBaseEENKUlvE_clEvENKUlvE_clEvEUlhhE_St5arrayIPcLm3EEEEviT0_T1_
        .type           _ZN2at6native29vectorized_elementwise_kernelILi2EZZZNS0_50_GLOBAL__N__2680c7bb_12_PowKernel_cu_140f0503_289624pow_tensor_tensor_kernelERNS_18TensorIteratorBaseEENKUlvE_clEvENKUlvE_clEvEUlhhE_St5arrayIPcLm3EEEEviT0_T1_,@function
        .size           _ZN2at6native29vectorized_elementwise_kernelILi2EZZZNS0_50_GLOBAL__N__2680c7bb_12_PowKernel_cu_140f0503_289624pow_tensor_tensor_kernelERNS_18TensorIteratorBaseEENKUlvE_clEvENKUlvE_clEvEUlhhE_St5arrayIPcLm3EEEEviT0_T1_,(.L_x_71992 - _ZN2at6native29vectorized_elementwise_kernelILi2EZZZNS0_50_GLOBAL__N__2680c7bb_12_PowKernel_cu_140f0503_289624pow_tensor_tensor_kernelERNS_18TensorIteratorBaseEENKUlvE_clEvENKUlvE_clEvEUlhhE_St5arrayIPcLm3EEEEviT0_T1_)
        .other          _ZN2at6native29vectorized_elementwise_kernelILi2EZZZNS0_50_GLOBAL__N__2680c7bb_12_PowKernel_cu_140f0503_289624pow_tensor_tensor_kernelERNS_18TensorIteratorBaseEENKUlvE_clEvENKUlvE_clEvEUlhhE_St5arrayIPcLm3EEEEviT0_T1_,@"STO_CUDA_ENTRY STV_DEFAULT"
_ZN2at6native29vectorized_elementwise_kernelILi2EZZZNS0_50_GLOBAL__N__2680c7bb_12_PowKernel_cu_140f0503_289624pow_tensor_tensor_kernelERNS_18TensorIteratorBaseEENKUlvE_clEvENKUlvE_clEvEUlhhE_St5arrayIPcLm3EEEEviT0_T1_:
.text._ZN2at6native29vectorized_elementwise_kernelILi2EZZZNS0_50_GLOBAL__N__2680c7bb_12_PowKernel_cu_140f0503_289624pow_tensor_tensor_kernelERNS_18TensorIteratorBaseEENKUlvE_clEvENKUlvE_clEvEUlhhE_St5arrayIPcLm3EEEEviT0_T1_:
        /* <DEDUP_REMOVED lines=17> */
[----:B0-----:R-:W-:-:S05]  /*0110*/  IMAD.WIDE.U32 R12, R5, 0x2, R12 ;  /* 0x00000002050c7825 */ /* 0x001fca00078e000c */
[----:B------:R-:W2:Y:S01]  /*0120*/  LDG.E.U16 R19, desc[UR8][R12.64] ;  /* 0x000000080c137981 */ /* 0x000ea2000c1e1500 */
[----:B------:R-:W-:-:S03]  /*0130*/  UIADD3.X UR5, UR5, UR7, URZ, UP0, !UPT ;  /* 0x0000000705057290 */ /* 0x000fc600087fe43f */
[----:B------:R-:W3:Y:S04]  /*0140*/  LDG.E.U16 R10, desc[UR8][R12.64+0x100] ;  /* 0x000100080c0a7981 */ /* 0x000ee8000c1e1500 */
[----:B------:R-:W4:Y:S01]  /*0150*/  LDG.E.U16 R0, desc[UR8][R12.64+0x200] ;  /* 0x000200080c007981 */ /* 0x000f22000c1e1500 */
[----:B------:R-:W-:Y:S02]  /*0160*/  IMAD.U32 R2, RZ, RZ, UR6 ;  /* 0x00000006ff027e24 */ /* 0x000fe4000f8e00ff */
[----:B------:R-:W-:Y:S01]  /*0170*/  IMAD.U32 R3, RZ, RZ, UR5 ;  /* 0x00000005ff037e24 */ /* 0x000fe2000f8e00ff */
[----:B------:R-:W5:Y:S01]  /*0180*/  LDG.E.U16 R6, desc[UR8][R12.64+0x300] ;  /* 0x000300080c067981 */ /* 0x000f62000c1e1500 */
[----:B------:R-:W-:-:S05]  /*0190*/  IMAD.WIDE.U32 R2, R5, 0x2, R2 ;  /* 0x0000000205027825 */ /* 0x000fca00078e0002 */
[----:B------:R-:W5:Y:S04]  /*01a0*/  LDG.E.U16 R7, desc[UR8][R2.64+0x200] ;  /* 0x0002000802077981 */ /* 0x000f68000c1e1500 */
[----:B------:R-:W5:Y:S04]  /*01b0*/  LDG.E.U16 R8, desc[UR8][R2.64+0x100] ;  /* 0x0001000802087981 */ /* 0x000f68000c1e1500 */
[----:B------:R-:W5:Y:S04]  /*01c0*/  LDG.E.U16 R9, desc[UR8][R2.64+0x300] ;  /* 0x0003000802097981 */ /* 0x000f68000c1e1500 */
[----:B------:R0:W5:Y:S01]  /*01d0*/  LDG.E.U16 R15, desc[UR8][R2.64] ;  /* 0x00000008020f7981 */ /* 0x000162000c1e1500 */
[----:B------:R-:W-:Y:S01]  /*01e0*/  BSSY B0, `(.L_x_70466) ;  /* 0x0000034000007945 */ /* 0x000fe20003800000 */
[----:B--2---:R-:W-:-:S04]  /*01f0*/  PRMT R14, R19, 0x7771, RZ ;  /* 0x00007771130e7816 */ /* 0x004fc800000000ff */
[----:B------:R-:W-:Y:S02]  /*0200*/  PRMT R4, R14, 0x9910, RZ ;  /* 0x000099100e047816 */ /* 0x000fe400000000ff */
[----:B---3--:R-:W-:Y:S02]  /*0210*/  PRMT R11, R10, 0x7770, RZ ;  /* 0x000077700a0b7816 */ /* 0x008fe400000000ff */
[----:B------:R-:W-:Y:S02]  /*0220*/  ISETP.NE.AND P0, PT, R4, RZ, PT ;  /* 0x000000ff0400720c */ /* 0x000fe40003f05270 */
[----:B------:R-:W-:Y:S02]  /*0230*/  PRMT R10, R10, 0x7771, RZ ;  /* 0x000077710a0a7816 */ /* 0x000fe400000000ff */
[C---:B----4-:R-:W-:Y:S02]  /*0240*/  PRMT R4, R0.reuse, 0x7770, RZ ;  /* 0x0000777000047816 */ /* 0x050fe400000000ff */
[----:B0-----:R-:W-:-:S02]  /*0250*/  PRMT R2, R0, 0x7771, RZ ;  /* 0x0000777100027816 */ /* 0x001fc400000000ff */
[----:B------:R-:W-:Y:S02]  /*0260*/  PRMT R19, R19, 0x7770, RZ ;  /* 0x0000777013137816 */ /* 0x000fe400000000ff */
[----:B------:R-:W-:Y:S02]  /*0270*/  PRMT R0, R11, 0x9910, RZ ;  /* 0x000099100b007816 */ /* 0x000fe400000000ff */
[----:B------:R-:W-:Y:S02]  /*0280*/  PRMT R3, R10, 0x9910, RZ ;  /* 0x000099100a037816 */ /* 0x000fe400000000ff */
[----:B------:R-:W-:Y:S02]  /*0290*/  PRMT R12, R4, 0x9910, RZ ;  /* 0x00009910040c7816 */ /* 0x000fe400000000ff */
[----:B------:R-:W-:Y:S02]  /*02a0*/  PRMT R13, R2, 0x9910, RZ ;  /* 0x00009910020d7816 */ /* 0x000fe400000000ff */
[----:B------:R-:W-:-:S02]  /*02b0*/  ISETP.NE.AND P5, PT, R19, RZ, PT ;  /* 0x000000ff1300720c */ /* 0x000fc40003fa5270 */
[----:B------:R-:W-:Y:S01]  /*02c0*/  ISETP.NE.AND P1, PT, R0, RZ, PT ;  /* 0x000000ff0000720c */ /* 0x000fe20003f25270 */
[----:B------:R-:W-:Y:S01]  /*02d0*/  IMAD.MOV.U32 R0, RZ, RZ, R12 ;  /* 0x000000ffff007224 */ /* 0x000fe200078e000c */
[----:B------:R-:W-:Y:S01]  /*02e0*/  ISETP.NE.AND P2, PT, R3, RZ, PT ;  /* 0x000000ff0300720c */ /* 0x000fe20003f45270 */
[----:B------:R-:W-:Y:S02]  /*02f0*/  IMAD.MOV.U32 R3, RZ, RZ, R13 ;  /* 0x000000ffff037224 */ /* 0x000fe400078e000d */
[----:B------:R-:W-:Y:S02]  /*0300*/  IMAD.MOV.U32 R12, RZ, RZ, 0x1 ;  /* 0x00000001ff0c7424 */ /* 0x000fe400078e00ff */
[----:B------:R-:W-:Y:S01]  /*0310*/  IMAD.MOV.U32 R13, RZ, RZ, 0x1 ;  /* 0x00000001ff0d7424 */ /* 0x000fe200078e00ff */
[----:B------:R-:W-:Y:S02]  /*0320*/  ISETP.NE.AND P3, PT, R0, RZ, PT ;  /* 0x000000ff0000720c */ /* 0x000fe40003f65270 */
[----:B------:R-:W-:-:S02]  /*0330*/  ISETP.NE.AND P4, PT, R3, RZ, PT ;  /* 0x000000ff0300720c */ /* 0x000fc40003f85270 */
[----:B------:R-:W-:Y:S02]  /*0340*/  PRMT R3, R12, 0x7610, R3 ;  /* 0x000076100c037816 */ /* 0x000fe40000000003 */
[----:B------:R-:W-:Y:S02]  /*0350*/  PRMT R0, R13, 0x7610, R0 ;  /* 0x000076100d007816 */ /* 0x000fe40000000000 */
[C---:B-----5:R-:W-:Y:S02]  /*0360*/  PRMT R13, R7.reuse, 0x7770, RZ ;  /* 0x00007770070d7816 */ /* 0x060fe400000000ff */
[----:B------:R-:W-:Y:S02]  /*0370*/  PRMT R12, R7, 0x7771, RZ ;  /* 0x00007771070c7816 */ /* 0x000fe400000000ff */
[C---:B------:R-:W-:Y:S02]  /*0380*/  PRMT R7, R6.reuse, 0x7770, RZ ;  /* 0x0000777006077816 */ /* 0x040fe400000000ff */
[----:B------:R-:W-:-:S02]  /*0390*/  PRMT R6, R6, 0x7771, RZ ;  /* 0x0000777106067816 */ /* 0x000fc400000000ff */
[C---:B------:R-:W-:Y:S02]  /*03a0*/  PRMT R16, R8.reuse, 0x7770, RZ ;  /* 0x0000777008107816 */ /* 0x040fe400000000ff */
[----:B------:R-:W-:Y:S02]  /*03b0*/  PRMT R17, R8, 0x7771, RZ ;  /* 0x0000777108117816 */ /* 0x000fe400000000ff */
[----:B------:R-:W-:Y:S02]  /*03c0*/  PRMT R8, R9, 0x7770, RZ ;  /* 0x0000777009087816 */ /* 0x000fe400000000ff */
[----:B------:R-:W-:Y:S02]  /*03d0*/  PRMT R18, R15, 0x7771, RZ ;  /* 0x000077710f127816 */ /* 0x000fe400000000ff */
[----:B------:R-:W-:Y:S02]  /*03e0*/  PRMT R9, R9, 0x7771, RZ ;  /* 0x0000777109097816 */ /* 0x000fe400000000ff */
[----:B------:R-:W-:-:S02]  /*03f0*/  PRMT R20, R7, 0x9910, RZ ;  /* 0x0000991007147816 */ /* 0x000fc400000000ff */
[----:B------:R-:W-:Y:S01]  /*0400*/  PRMT R21, R6, 0x9910, RZ ;  /* 0x0000991006157816 */ /* 0x000fe200000000ff */
[----:B------:R-:W-:Y:S06]  /*0410*/  @!P5 BRA `(.L_x_70467) ;  /* 0x000000000040d947 */ /* 0x000fec0003800000 */
[----:B------:R-:W-:Y:S01]  /*0420*/  PRMT R15, R15, 0x7770, RZ ;  /* 0x000077700f0f7816 */ /* 0x000fe200000000ff */
[----:B------:R-:W-:-:S07]  /*0430*/  IMAD.MOV.U32 R0, RZ, RZ, 0x1 ;  /* 0x00000001ff007424 */ /* 0x000fce00078e00ff */
.L_x_70468:
        /* <DEDUP_REMOVED lines=14> */
.L_x_70467:
[----:B------:R-:W-:Y:S05]  /*0520*/  BSYNC B0 ;  /* 0x0000000000007941 */ /* 0x000fea0003800000 */
.L_x_70466:
[----:B------:R-:W-:Y:S01]  /*0530*/  BSSY B0, `(.L_x_70469) ;  /* 0x0000015000007945 */ /* 0x000fe20003800000 */
[----:B------:R-:W-:Y:S01]  /*0540*/  ISETP.NE.AND P5, PT, R20, RZ, PT ;  /* 0x000000ff1400720c */ /* 0x000fe20003fa5270 */
[----:B------:R-:W-:Y:S01]  /*0550*/  IMAD.MOV.U32 R19, RZ, RZ, 0x1 ;  /* 0x00000001ff137424 */ /* 0x000fe200078e00ff */
[----:B------:R-:W-:Y:S01]  /*0560*/  ISETP.NE.AND P6, PT, R21, RZ, PT ;  /* 0x000000ff1500720c */ /* 0x000fe20003fc5270 */
[----:B------:R-:W-:Y:S01]  /*0570*/  IMAD.MOV.U32 R15, RZ, RZ, 0x1 ;  /* 0x00000001ff0f7424 */ /* 0x000fe200078e00ff */
[----:B------:R-:W-:Y:S11]  /*0580*/  @!P0 BRA `(.L_x_70470) ;  /* 0x00000000003c8947 */ /* 0x000ff60003800000 */
[----:B------:R-:W-:-:S07]  /*0590*/  IMAD.MOV.U32 R3, RZ, RZ, 0x1 ;  /* 0x00000001ff037424 */ /* 0x000fce00078e00ff */
.L_x_70471:
        /* <DEDUP_REMOVED lines=14> */
.L_x_70470:
[----:B------:R-:W-:Y:S05]  /*0680*/  BSYNC B0 ;  /* 0x0000000000007941 */ /* 0x000fea0003800000 */
.L_x_70469:
[----:B------:R-:W-:Y:S01]  /*0690*/  BSSY B0, `(.L_x_70472) ;  /* 0x0000010000007945 */ /* 0x000fe20003800000 */
[----:B------:R-:W-:-:S03]  /*06a0*/  PRMT R14, R19, 0x7610, R14 ;  /* 0x00007610130e7816 */ /* 0x000fc6000000000e */
[----:B------:R-:W-:Y:S05]  /*06b0*/  @!P1 BRA `(.L_x_70473) ;  /* 0x0000000000349947 */ /* 0x000fea0003800000 */
[----:B------:R-:W-:-:S07]  /*06c0*/  IMAD.MOV.U32 R15, RZ, RZ, 0x1 ;  /* 0x00000001ff0f7424 */ /* 0x000fce00078e00ff */
.L_x_70474:
        /* <DEDUP_REMOVED lines=12> */
.L_x_70473:
[----:B------:R-:W-:Y:S05]  /*0790*/  BSYNC B0 ;  /* 0x0000000000007941 */ /* 0x000fea0003800000 */
.L_x_70472:
[----:B------:R-:W-:Y:S04]  /*07a0*/  BSSY B0, `(.L_x_70475) ;  /* 0x000000f000007945 */ /* 0x000fe80003800000 */
[----:B------:R-:W-:Y:S05]  /*07b0*/  @!P2 BRA `(.L_x_70476) ;  /* 0x000000000034a947 */ /* 0x000fea0003800000 */
[----:B------:R-:W-:-:S07]  /*07c0*/  IMAD.MOV.U32 R14, RZ, RZ, 0x1 ;  /* 0x00000001ff0e7424 */ /* 0x000fce00078e00ff */
.L_x_70477:
        /* <DEDUP_REMOVED lines=12> */
.L_x_70476:
[----:B------:R-:W-:Y:S05]  /*0890*/  BSYNC B0 ;  /* 0x0000000000007941 */ /* 0x000fea0003800000 */
.L_x_70475:
[----:B------:R-:W-:Y:S01]  /*08a0*/  BSSY B0, `(.L_x_70478) ;  /* 0x0000013000007945 */ /* 0x000fe20003800000 */
[----:B------:R-:W-:Y:S02]  /*08b0*/  IMAD.MOV.U32 R10, RZ, RZ, 0x1 ;  /* 0x00000001ff0a7424 */ /* 0x000fe400078e00ff */
[----:B------:R-:W-:Y:S02]  /*08c0*/  IMAD.MOV.U32 R11, RZ, RZ, 0x1 ;  /* 0x00000001ff0b7424 */ /* 0x000fe400078e00ff */
[----:B------:R-:W-:Y:S02]  /*08d0*/  IMAD.MOV.U32 R17, RZ, RZ, 0x1 ;  /* 0x00000001ff117424 */ /* 0x000fe400078e00ff */
[----:B------:R-:W-:Y:S01]  /*08e0*/  IMAD.MOV.U32 R16, RZ, RZ, 0x1 ;  /* 0x00000001ff107424 */ /* 0x000fe200078e00ff */
[----:B------:R-:W-:Y:S06]  /*08f0*/  @!P3 BRA `(.L_x_70479) ;  /* 0x000000000034b947 */ /* 0x000fec0003800000 */
[----:B------:R-:W-:-:S07]  /*0900*/  IMAD.MOV.U32 R11, RZ, RZ, 0x1 ;  /* 0x00000001ff0b7424 */ /* 0x000fce00078e00ff */
.L_x_70480:
        /* <DEDUP_REMOVED lines=12> */
.L_x_70479:
[----:B------:R-:W-:Y:S05]  /*09d0*/  BSYNC B0 ;  /* 0x0000000000007941 */ /* 0x000fea0003800000 */
.L_x_70478:
[----:B------:R-:W-:Y:S04]  /*09e0*/  BSSY B0, `(.L_x_70481) ;  /* 0x000000f000007945 */ /* 0x000fe80003800000 */
[----:B------:R-:W-:Y:S05]  /*09f0*/  @!P4 BRA `(.L_x_70482) ;  /* 0x000000000034c947 */ /* 0x000fea0003800000 */
[----:B------:R-:W-:-:S07]  /*0a00*/  IMAD.MOV.U32 R10, RZ, RZ, 0x1 ;  /* 0x00000001ff0a7424 */ /* 0x000fce00078e00ff */
.L_x_70483:
        /* <DEDUP_REMOVED lines=12> */
.L_x_70482:
[----:B------:R-:W-:Y:S05]  /*0ad0*/  BSYNC B0 ;  /* 0x0000000000007941 */ /* 0x000fea0003800000 */
.L_x_70481:
[----:B------:R-:W-:Y:S04]  /*0ae0*/  BSSY B0, `(.L_x_70484) ;  /* 0x0000011000007945 */ /* 0x000fe80003800000 */
[----:B------:R-:W-:Y:S05]  /*0af0*/  @!P5 BRA `(.L_x_70485) ;  /* 0x00000000003cd947 */ /* 0x000fea0003800000 */
[----:B------:R-:W-:-:S07]  /*0b00*/  IMAD.MOV.U32 R16, RZ, RZ, 0x1 ;  /* 0x00000001ff107424 */ /* 0x000fce00078e00ff */
.L_x_70486:
        /* <DEDUP_REMOVED lines=14> */
.L_x_70485:
[----:B------:R-:W-:Y:S05]  /*0bf0*/  BSYNC B0 ;  /* 0x0000000000007941 */ /* 0x000fea0003800000 */
.L_x_70484:
[----:B------:R-:W-:Y:S04]  /*0c00*/  BSSY B0, `(.L_x_70487) ;  /* 0x0000010000007945 */ /* 0x000fe80003800000 */
[----:B------:R-:W-:Y:S05]  /*0c10*/  @!P6 BRA `(.L_x_70488) ;  /* 0x000000000038e947 */ /* 0x000fea0003800000 */
[----:B------:R-:W-:-:S07]  /*0c20*/  IMAD.MOV.U32 R17, RZ, RZ, 0x1 ;  /* 0x00000001ff117424 */ /* 0x000fce00078e00ff */
.L_x_70489:
        /* <DEDUP_REMOVED lines=13> */
.L_x_70488:
[----:B------:R-:W-:Y:S05]  /*0d00*/  BSYNC B0 ;  /* 0x0000000000007941 */ /* 0x000fea0003800000 */
.L_x_70487:
        /* <DEDUP_REMOVED lines=15> */
.L_x_70465:
        /* <DEDUP_REMOVED lines=107> */
[----:B-----5:R-:W-:Y:S01]  /*14b0*/  LOP3.LUT P1, RZ, R9, 0xff, RZ, 0xc0, !PT ;  /* 0x000000ff09ff7812 */ /* 0x020fe2000782c0ff */
[----:B0-----:R-:W-:-:S12]  /*14c0*/  IMAD.MOV.U32 R12, RZ, RZ, 0x1 ;  /* 0x00000001ff0c7424 */ /* 0x001fd800078e00ff */
[----:B------:R-:W-:Y:S05]  /*14d0*/  @!P1 BRA `(.L_x_70491) ;  /* 0x0000000000409947 */ /* 0x000fea0003800000 */
[----:B------:R-:W-:-:S07]  /*14e0*/  IMAD.MOV.U32 R12, RZ, RZ, 0x1 ;  /* 0x00000001ff0c7424 */ /* 0x000fce00078e00ff */
.L_x_70492:
[----:B------:R-:W-:Y:S02]  /*14f0*/  LOP3.LUT R13, R9, 0x1, RZ, 0xc0, !PT ;  /* 0x00000001090d7812 */ /* 0x000fe400078ec0ff */
        /* <DEDUP_REMOVED lines=14> */
.L_x_70491:
[----:B------:R-:W-:Y:S05]  /*15e0*/  BSYNC B0 ;  /* 0x0000000000007941 */ /* 0x000fea0003800000 */
.L_x_70490:
        /* <DEDUP_REMOVED lines=8> */
.L_x_70495:
[C---:B0-----:R-:W-:Y:S02]  /*1670*/  LOP3.LUT R13, R4.reuse, 0x1, RZ, 0xc0, !PT ;  /* 0x00000001040d7812 */ /* 0x041fe400078ec0ff */
        /* <DEDUP_REMOVED lines=11> */
.L_x_70494:
[----:B------:R-:W-:Y:S05]  /*1730*/  BSYNC B0 ;  /* 0x0000000000007941 */ /* 0x000fea0003800000 */
.L_x_70493:
        /* <DEDUP_REMOVED lines=8> */
.L_x_70498:
        /* <DEDUP_REMOVED lines=12> */
.L_x_70497:
[----:B------:R-:W-:Y:S05]  /*1880*/  BSYNC B0 ;  /* 0x0000000000007941 */ /* 0x000fea0003800000 */
.L_x_70496:
        /* <DEDUP_REMOVED lines=8> */
.L_x_70501:
        /* <DEDUP_REMOVED lines=8> */
[----:B0-----:R-:W-:Y:S01]  /*1990*/  PRMT R14, R3, 0x9910, RZ ;  /* 0x00009910030e7816 */ /* 0x001fe200000000ff */
[----:B------:R-:W-:Y:S02]  /*19a0*/  IMAD.MOV.U32 R3, RZ, RZ, R5 ;  /* 0x000000ffff037224 */ /* 0x000fe400078e0005 */
[----:B------:R-:W-:Y:S02]  /*19b0*/  IMAD R20, R20, R20, RZ ;  /* 0x0000001414147224 */ /* 0x000fe400078e02ff */
[----:B------:R-:W-:-:S04]  /*19c0*/  IMAD R2, R3, R14, RZ ;  /* 0x0000000e03027224 */ /* 0x000fc800078e02ff */
[----:B------:R-:W-:Y:S05]  /*19d0*/  @P1 BRA `(.L_x_70501) ;  /* 0xfffffffc00cc1947 */ /* 0x000fea000383ffff */
.L_x_70500:
[----:B------:R-:W-:Y:S05]  /*19e0*/  BSYNC B0 ;  /* 0x0000000000007941 */ /* 0x000fea0003800000 */
.L_x_70499:
        /* <DEDUP_REMOVED lines=8> */
.L_x_70504:
[C---:B------:R-:W-:Y:S02]  /*1a70*/  LOP3.LUT R5, R24.reuse, 0x1, RZ, 0xc0, !PT ;  /* 0x0000000118057812 */ /* 0x040fe400078ec0ff */
[----:B0-----:R-:W-:Y:S02]  /*1a80*/  PRMT R13, R3, 0x9910, RZ ;  /* 0x00009910030d7816 */ /* 0x001fe400000000ff */
        /* <DEDUP_REMOVED lines=11> */
.L_x_70503:
[----:B------:R-:W-:Y:S05]  /*1b40*/  BSYNC B0 ;  /* 0x0000000000007941 */ /* 0x000fea0003800000 */
.L_x_70502:
        /* <DEDUP_REMOVED lines=8> */
.L_x_70507:
[C---:B0-----:R-:W-:Y:S02]  /*1bd0*/  LOP3.LUT R13, R26.reuse, 0x1, RZ, 0xc0, !PT ;  /* 0x000000011a0d7812 */ /* 0x041fe400078ec0ff */
        /* <DEDUP_REMOVED lines=13> */
.L_x_70506:
[----:B------:R-:W-:Y:S05]  /*1cb0*/  BSYNC B0 ;  /* 0x0000000000007941 */ /* 0x000fea0003800000 */
.L_x_70505:
[----:B0-----:R-:W-:Y:S01]  /*1cc0*/  VIADD R13, R7, 0x300 ;  /* 0x00000300070d7836 */ /* 0x001fe20000000000 */
[----:B------:R-:W-:Y:S04]  /*1cd0*/  BSSY B0, `(.L_x_70508) ;  /* 0x0000016000007945 */ /* 0x000fe80003800000 */
[----:B------:R-:W-:-:S13]  /*1ce0*/  ISETP.GE.AND P1, PT, R13, R6, PT ;  /* 0x000000060d00720c */ /* 0x000fda0003f26270 */
[----:B------:R-:W-:Y:S05]  /*1cf0*/  @P1 BRA `(.L_x_70509) ;  /* 0x00000000004c1947 */ /* 0x000fea0003800000 */
[----:B------:R-:W-:Y:S01]  /*1d00*/  LOP3.LUT P1, RZ, R10, 0xff, RZ, 0xc0, !PT ;  /* 0x000000ff0aff7812 */ /* 0x000fe2000782c0ff */
[----:B------:R-:W-:-:S12]  /*1d10*/  IMAD.MOV.U32 R13, RZ, RZ, 0x1 ;  /* 0x00000001ff0d7424 */ /* 0x000fd800078e00ff */
[----:B------:R-:W-:Y:S05]  /*1d20*/  @!P1 BRA `(.L_x_70509) ;  /* 0x0000000000409947 */ /* 0x000fea0003800000 */
[----:B------:R-:W-:-:S07]  /*1d30*/  IMAD.MOV.U32 R13, RZ, RZ, 0x1 ;  /* 0x00000001ff0d7424 */ /* 0x000fce00078e00ff */
.L_x_70510:
        /* <DEDUP_REMOVED lines=15> */
.L_x_70509:
[----:B------:R-:W-:Y:S05]  /*1e30*/  BSYNC B0 ;  /* 0x0000000000007941 */ /* 0x000fea0003800000 */
.L_x_70508:
        /* <DEDUP_REMOVED lines=8> */
.L_x_70513:
        /* <DEDUP_REMOVED lines=13> */
.L_x_70512:
[----:B------:R-:W-:Y:S05]  /*1f90*/  BSYNC B0 ;  /* 0x0000000000007941 */ /* 0x000fea0003800000 */
.L_x_70511:
        /* <DEDUP_REMOVED lines=24> */
.L_x_70516:
        /* <DEDUP_REMOVED lines=8> */
.L_x_70517:
        /* <DEDUP_REMOVED lines=8> */
.L_x_70518:
        /* <DEDUP_REMOVED lines=9> */
.L_x_70519:
[----:B------:R-:W-:Y:S05]  /*22b0*/  BSYNC B1 ;  /* 0x0000000000017941 */ /* 0x000fea0003800000 */
.L_x_70515:
[----:B------:R-:W-:-:S13]  /*22c0*/  ISETP.GE.AND P0, PT, R7, R6, PT ;  /* 0x000000060700720c */ /* 0x000fda0003f06270 */
[----:B0-2---:R-:W1:Y:S01]  /*22d0*/  @!P0 LDC.64 R4, c[0x0][0x220] ;  /* 0x00008800ff048b82 */ /* 0x005e620000000a00 */
[C---:B------:R-:W-:Y:S02]  /*22e0*/  @!P0 VIADD R3, R7.reuse, UR4 ;  /* 0x0000000407038c36 */ /* 0x040fe40008000000 */
[----:B------:R-:W-:-:S03]  /*22f0*/  @!P0 VIADD R7, R7, 0x80 ;  /* 0x0000008007078836 */ /* 0x000fc60000000000 */
[----:B-1----:R-:W-:-:S05]  /*2300*/  @!P0 IADD3 R2, P1, R3, R4, RZ ;  /* 0x0000000403028210 */ /* 0x002fca0007f3e0ff */
[----:B------:R-:W-:-:S05]  /*2310*/  @!P0 IMAD.X R3, RZ, RZ, R5, P1 ;  /* 0x000000ffff038224 */ /* 0x000fca00008e0605 */
[----:B------:R2:W-:Y:S03]  /*2320*/  @!P0 STG.E.U8 desc[UR8][R2.64], R13 ;  /* 0x0000000d02008986 */ /* 0x0005e6000c101108 */
.L_x_70520:
[----:B------:R-:W-:Y:S05]  /*2330*/  BSYNC B0 ;  /* 0x0000000000007941 */ /* 0x000fea0003800000 */
.L_x_70514:
        /* <DEDUP_REMOVED lines=9> */
.L_x_70521:
        /* <DEDUP_REMOVED lines=11> */
.L_x_71992:


//--------------------- .text._ZN2at6native29vectorized_elementwise_kernelILi4EZZZNS0_50_GLOBAL__N__2680c7bb_12_PowKernel_cu_140f0503_289624pow_tensor_tensor_kernelERNS_18TensorIteratorBaseEENKUlvE_clEvENKUlvE_clEvEUlhhE_St5arrayIPcLm3EEEEviT0_T1_ --------------------------
	.section	.text._ZN2at6native29vectorized_elementwise_kernelILi4EZZZNS0_50_GLOBAL__N__2680c7bb_12_PowKernel_cu_140f0503_289624pow_tensor_tensor_kernelERNS_18TensorIteratorBaseEENKUlvE_clEvENKUlvE_clEvEUlhhE_St5arrayIPcLm3EEEEviT0_T1_,"ax",@progbits
	.align	128
        .global         _ZN2at6native29vectorized_elementwise_kernelILi4EZZZNS0_50_GLOBAL__N__2680c7bb_12_PowKernel_cu_140f0503_289624pow_tensor_tensor_kernelERNS_18TensorIteratorBaseEENKUlvE_clEvENKUlvE_clEvEUlhhE_St5arrayIPcLm3EEEEviT0_T1_
        .type           _ZN2at6native29vectorized_elementwise_kernelILi4EZZZNS0_50_GLOBAL__N__2680c7bb_12_PowKernel_cu_140f0503_289624pow_tensor_tensor_kernelERNS_18TensorIteratorBaseEENKUlvE_clEvENKUlvE_clEvEUlhhE_St5arrayIPcLm3EEEEviT0_T1_,@function
        .size           _ZN2at6native29vectorized_elementwise_kernelILi4EZZZNS0_50_GLOBAL__N__2680c7bb_12_PowKernel_cu_140f0503_289624pow_tensor_tensor_kernelERNS_18TensorIteratorBaseEENKUlvE_clEvENKUlvE_clEvEUlhhE_St5arrayIPcLm3EEEEviT0_T1_,(.L_x_71993 - _ZN2at6native29vectorized_elementwise_kernelILi4EZZZNS0_50_GLOBAL__N__2680c7bb_12_PowKernel_cu_140f0503_289624pow_tensor_tensor_kernelERNS_18TensorIteratorBaseEENKUlvE_clEvENKUlvE_clEvEUlhhE_St5arrayIPcLm3EEEEviT0_T1_)
        .other          _ZN2at6native29vectorized_elementwise_kernelILi4EZZZNS0_50_GLOBAL__N__2680c7bb_12_PowKernel_cu_140f0503_289624pow_tensor_tensor_kernelERNS_18TensorIteratorBaseEENKUlvE_clEvENKUlvE_clEvEUlhhE_St5arrayIPcLm3EEEEviT0_T1_,@"STO_CUDA_ENTRY STV_DEFAULT"
_ZN2at6native29vectorized_elementwise_kernelILi4EZZZNS0_50_GLOBAL__N__2680c7bb_12_PowKernel_cu_140f0503_289624pow_tensor_tensor_kernelERNS_18TensorIteratorBaseEENKUlvE_clEvENKUlvE_clEvEUlhhE_St5arrayIPcLm3EEEEviT0_T1_:
.text._ZN2at6native29vectorized_elementwise_kernelILi4EZZZNS0_50_GLOBAL__N__2680c7bb_12_PowKernel_cu_140f0503_289624pow_tensor_tensor_kernelERNS_18TensorIteratorBaseEENKUlvE_clEvENKUlvE_clEvEUlhhE_St5arrayIPcLm3EEEEviT0_T1_:
        /* <DEDUP_REMOVED lines=16> */
[----:B------:R-:W-:-:S04]  /*0100*/  UIADD3 UR6, UP0, UR4, UR6, URZ ;  /* 0x0000000604067290 */ /* 0x000fc8000ff1e03f */
[----:B------:R-:W-:Y:S01]  /*0110*/  UIADD3.X UR5, UR5, UR7, URZ, UP0, !UPT ;  /* 0x0000000705057290 */ /* 0x000fe200087fe43f */
[----:B0-----:R-:W-:-:S05]  /*0120*/  IMAD.WIDE.U32 R14, R2, 0x4, R14 ;  /* 0x00000004020e7825 */ /* 0x001fca00078e000e */
[----:B------:R-:W2:Y:S01]  /*0130*/  LDG.E R17, desc[UR8][R14.64] ;  /* 0x000000080e117981 */ /* 0x000ea2000c1e1900 */
[----:B------:R-:W-:Y:S02]  /*0140*/  IMAD.U32 R6, RZ, RZ, UR6 ;  /* 0x00000006ff067e24 */ /* 0x000fe4000f8e00ff */
[----:B------:R-:W-:Y:S01]  /*0150*/  IMAD.U32 R7, RZ, RZ, UR5 ;  /* 0x00000005ff077e24 */ /* 0x000fe2000f8e00ff */
[----:B------:R-:W3:Y:S01]  /*0160*/  LDG.E R4, desc[UR8][R14.64+0x200] ;  /* 0x000200080e047981 */ /* 0x000ee2000c1e1900 */
[----:B------:R-:W-:-:S05]  /*0170*/  IMAD.WIDE.U32 R6, R2, 0x4, R6 ;  /* 0x0000000402067825 */ /* 0x000fca00078e0006 */
[----:B------:R-:W4:Y:S04]  /*0180*/  LDG.E R18, desc[UR8][R6.64+0x200] ;  /* 0x0002000806127981 */ /* 0x000f28000c1e1900 */
[----:B------:R0:W5:Y:S01]  /*0190*/  LDG.E R10, desc[UR8][R6.64] ;  /* 0x00000008060a7981 */ /* 0x000162000c1e1900 */
[----:B------:R-:W-:Y:S01]  /*01a0*/  BSSY B0, `(.L_x_70523) ;  /* 0x0000032000007945 */ /* 0x000fe20003800000 */
[----:B0-----:R-:W-:Y:S01]  /*01b0*/  IMAD.MOV.U32 R6, RZ, RZ, 0x1 ;  /* 0x00000001ff067424 */ /* 0x001fe200078e00ff */
[C---:B--2---:R-:W-:Y:S02]  /*01c0*/  PRMT R12, R17.reuse, 0x7771, RZ ;  /* 0x00007771110c7816 */ /* 0x044fe400000000ff */
[C---:B------:R-:W-:Y:S02]  /*01d0*/  PRMT R8, R17.reuse, 0x7772, RZ ;  /* 0x0000777211087816 */ /* 0x040fe400000000ff */
[----:B------:R-:W-:-:S02]  /*01e0*/  PRMT R9, R17, 0x7773, RZ ;  /* 0x0000777311097816 */ /* 0x000fc400000000ff */
[----:B------:R-:W-:Y:S02]  /*01f0*/  PRMT R0, R12, 0x9910, RZ ;  /* 0x000099100c007816 */ /* 0x000fe400000000ff */
[----:B------:R-:W-:Y:S02]  /*0200*/  PRMT R3, R8, 0x9910, RZ ;  /* 0x0000991008037816 */ /* 0x000fe400000000ff */
[----:B------:R-:W-:Y:S02]  /*0210*/  PRMT R5, R9, 0x9910, RZ ;  /* 0x0000991009057816 */ /* 0x000fe400000000ff */
[----:B------:R-:W-:Y:S02]  /*0220*/  PRMT R17, R17, 0x7770, RZ ;  /* 0x0000777011117816 */ /* 0x000fe400000000ff */
[----:B------:R-:W-:Y:S01]  /*0230*/  ISETP.NE.AND P0, PT, R0, RZ, PT ;  /* 0x000000ff0000720c */ /* 0x000fe20003f05270 */
[----:B------:R-:W-:Y:S01]  /*0240*/  IMAD.MOV.U32 R0, RZ, RZ, R3 ;  /* 0x000000ffff007224 */ /* 0x000fe200078e0003 */
[----:B------:R-:W-:Y:S01]  /*0250*/  ISETP.NE.AND P3, PT, R17, RZ, PT ;  /* 0x000000ff1100720c */ /* 0x000fe20003f65270 */
[----:B------:R-:W-:-:S02]  /*0260*/  IMAD.MOV.U32 R3, RZ, RZ, R5 ;  /* 0x000000ffff037224 */ /* 0x000fc400078e0005 */
[----:B------:R-:W-:Y:S01]  /*0270*/  IMAD.MOV.U32 R5, RZ, RZ, 0x1 ;  /* 0x00000001ff057424 */ /* 0x000fe200078e00ff */
[----:B------:R-:W-:Y:S02]  /*0280*/  ISETP.NE.AND P1, PT, R0, RZ, PT ;  /* 0x000000ff0000720c */ /* 0x000fe40003f25270 */
[----:B------:R-:W-:Y:S02]  /*0290*/  ISETP.NE.AND P2, PT, R3, RZ, PT ;  /* 0x000000ff0300720c */ /* 0x000fe40003f45270 */
[----:B------:R-:W-:Y:S02]  /*02a0*/  PRMT R3, R5, 0x7610, R3 ;  /* 0x0000761005037816 */ /* 0x000fe40000000003 */
[----:B------:R-:W-:Y:S02]  /*02b0*/  PRMT R0, R6, 0x7610, R0 ;  /* 0x0000761006007816 */ /* 0x000fe40000000000 */
[C---:B----4-:R-:W-:Y:S02]  /*02c0*/  PRMT R5, R18.reuse, 0x7772, RZ ;  /* 0x0000777212057816 */ /* 0x050fe400000000ff */
        /* <DEDUP_REMOVED lines=10> */
[C---:B-----5:R-:W-:Y:S02]  /*0370*/  PRMT R16, R10.reuse, 0x7771, RZ ;  /* 0x000077710a107816 */ /* 0x060fe400000000ff */
[C---:B------:R-:W-:Y:S02]  /*0380*/  PRMT R14, R10.reuse, 0x7772, RZ ;  /* 0x000077720a0e7816 */ /* 0x040fe400000000ff */
[----:B------:R-:W-:-:S02]  /*0390*/  PRMT R15, R10, 0x7773, RZ ;  /* 0x000077730a0f7816 */ /* 0x000fc400000000ff */
[----:B------:R-:W-:Y:S01]  /*03a0*/  PRMT R7, R20, 0x7610, R7 ;  /* 0x0000761014077816 */ /* 0x000fe20000000007 */
[----:B------:R-:W-:Y:S06]  /*03b0*/  @!P3 BRA `(.L_x_70524) ;  /* 0x000000000040b947 */ /* 0x000fec0003800000 */
[----:B------:R-:W-:Y:S01]  /*03c0*/  PRMT R10, R10, 0x7770, RZ ;  /* 0x000077700a0a7816 */ /* 0x000fe200000000ff */
[----:B------:R-:W-:-:S07]  /*03d0*/  IMAD.MOV.U32 R0, RZ, RZ, 0x1 ;  /* 0x00000001ff007424 */ /* 0x000fce00078e00ff */
.L_x_70525:
        /* <DEDUP_REMOVED lines=14> */
.L_x_70524:
[----:B------:R-:W-:Y:S05]  /*04c0*/  BSYNC B0 ;  /* 0x0000000000007941 */ /* 0x000fea0003800000 */
.L_x_70523:
[----:B------:R-:W-:Y:S01]  /*04d0*/  PRMT R10, R18, 0x9910, RZ ;  /* 0x00009910120a7816 */ /* 0x000fe200000000ff */
[----:B------:R-:W-:Y:S01]  /*04e0*/  BSSY B0, `(.L_x_70526) ;  /* 0x000001a000007945 */ /* 0x000fe20003800000 */
[----:B------:R-:W-:Y:S02]  /*04f0*/  PRMT R17, R19, 0x9910, RZ ;  /* 0x0000991013117816 */ /* 0x000fe400000000ff */
[----:B------:R-:W-:Y:S02]  /*0500*/  PRMT R20, R6, 0x9910, RZ ;  /* 0x0000991006147816 */ /* 0x000fe400000000ff */
[----:B------:R-:W-:Y:S02]  /*0510*/  PRMT R21, R7, 0x9910, RZ ;  /* 0x0000991007157816 */ /* 0x000fe400000000ff */
[----:B------:R-:W-:Y:S01]  /*0520*/  ISETP.NE.AND P3, PT, R10, RZ, PT ;  /* 0x000000ff0a00720c */ /* 0x000fe20003f65270 */
[----:B------:R-:W-:Y:S01]  /*0530*/  IMAD.MOV.U32 R10, RZ, RZ, 0x1 ;  /* 0x00000001ff0a7424 */ /* 0x000fe200078e00ff */
[----:B------:R-:W-:Y:S01]  /*0540*/  ISETP.NE.AND P4, PT, R17, RZ, PT ;  /* 0x000000ff1100720c */ /* 0x000fe20003f85270 */
[----:B------:R-:W-:Y:S01]  /*0550*/  IMAD.MOV.U32 R17, RZ, RZ, 0x1 ;  /* 0x00000001ff117424 */ /* 0x000fe200078e00ff */
[----:B------:R-:W-:-:S02]  /*0560*/  ISETP.NE.AND P5, PT, R20, RZ, PT ;  /* 0x000000ff1400720c */ /* 0x000fc40003fa5270 */
[----:B------:R-:W-:Y:S01]  /*0570*/  ISETP.NE.AND P6, PT, R21, RZ, PT ;  /* 0x000000ff1500720c */ /* 0x000fe20003fc5270 */
[----:B------:R-:W-:-:S12]  /*0580*/  @!P0 BRA `(.L_x_70527) ;  /* 0x00000000003c8947 */ /* 0x000fd80003800000 */
[----:B------:R-:W-:-:S07]  /*0590*/  IMAD.MOV.U32 R3, RZ, RZ, 0x1 ;  /* 0x00000001ff037424 */ /* 0x000fce00078e00ff */
.L_x_70528:
        /* <DEDUP_REMOVED lines=14> */
.L_x_70527:
[----:B------:R-:W-:Y:S05]  /*0680*/  BSYNC B0 ;  /* 0x0000000000007941 */ /* 0x000fea0003800000 */
.L_x_70526:
[----:B------:R-:W-:Y:S01]  /*0690*/  BSSY B0, `(.L_x_70529) ;  /* 0x0000010000007945 */ /* 0x000fe20003800000 */
[----:B------:R-:W-:-:S03]  /*06a0*/  PRMT R12, R17, 0x7610, R12 ;  /* 0x00007610110c7816 */ /* 0x000fc6000000000c */
[----:B------:R-:W-:Y:S05]  /*06b0*/  @!P1 BRA `(.L_x_70530) ;  /* 0x0000000000349947 */ /* 0x000fea0003800000 */
[----:B------:R-:W-:-:S07]  /*06c0*/  IMAD.MOV.U32 R12, RZ, RZ, 0x1 ;  /* 0x00000001ff0c7424 */ /* 0x000fce00078e00ff */
.L_x_70531:
        /* <DEDUP_REMOVED lines=12> */
.L_x_70530:
[----:B------:R-:W-:Y:S05]  /*0790*/  BSYNC B0 ;  /* 0x0000000000007941 */ /* 0x000fea0003800000 */
.L_x_70529:
[----:B------:R-:W-:Y:S04]  /*07a0*/  BSSY B0, `(.L_x_70532) ;  /* 0x0000011000007945 */ /* 0x000fe80003800000 */
[----:B------:R-:W-:Y:S05]  /*07b0*/  @!P2 BRA `(.L_x_70533) ;  /* 0x00000000003ca947 */ /* 0x000fea0003800000 */
[----:B------:R-:W-:-:S07]  /*07c0*/  IMAD.MOV.U32 R10, RZ, RZ, 0x1 ;  /* 0x00000001ff0a7424 */ /* 0x000fce00078e00ff */
.L_x_70534:
        /* <DEDUP_REMOVED lines=14> */
.L_x_70533:
[----:B------:R-:W-:Y:S05]  /*08b0*/  BSYNC B0 ;  /* 0x0000000000007941 */ /* 0x000fea0003800000 */
.L_x_70532:
[----:B------:R-:W-:Y:S01]  /*08c0*/  BSSY B0, `(.L_x_70535) ;  /* 0x0000015000007945 */ /* 0x000fe20003800000 */
[----:B------:R-:W-:Y:S02]  /*08d0*/  IMAD.MOV.U32 R8, RZ, RZ, 0x1 ;  /* 0x00000001ff087424 */ /* 0x000fe400078e00ff */
[----:B------:R-:W-:Y:S02]  /*08e0*/  IMAD.MOV.U32 R9, RZ, RZ, 0x1 ;  /* 0x00000001ff097424 */ /* 0x000fe400078e00ff */
[----:B------:R-:W-:Y:S02]  /*08f0*/  IMAD.MOV.U32 R15, RZ, RZ, 0x1 ;  /* 0x00000001ff0f7424 */ /* 0x000fe400078e00ff */
[----:B------:R-:W-:Y:S01]  /*0900*/  IMAD.MOV.U32 R14, RZ, RZ, 0x1 ;  /* 0x00000001ff0e7424 */ /* 0x000fe200078e00ff */
[----:B------:R-:W-:Y:S06]  /*0910*/  @!P3 BRA `(.L_x_70536) ;  /* 0x00000000003cb947 */ /* 0x000fec0003800000 */
[----:B------:R-:W-:-:S07]  /*0920*/  IMAD.MOV.U32 R9, RZ, RZ, 0x1 ;  /* 0x00000001ff097424 */ /* 0x000fce00078e00ff */
.L_x_70537:
        /* <DEDUP_REMOVED lines=14> */
.L_x_70536:
[----:B------:R-:W-:Y:S05]  /*0a10*/  BSYNC B0 ;  /* 0x0000000000007941 */ /* 0x000fea0003800000 */
.L_x_70535:
[----:B------:R-:W-:Y:S04]  /*0a20*/  BSSY B0, `(.L_x_70538) ;  /* 0x0000011000007945 */ /* 0x000fe80003800000 */
[----:B------:R-:W-:Y:S05]  /*0a30*/  @!P4 BRA `(.L_x_70539) ;  /* 0x00000000003cc947 */ /* 0x000fea0003800000 */
[----:B------:R-:W-:-:S07]  /*0a40*/  IMAD.MOV.U32 R8, RZ, RZ, 0x1 ;  /* 0x00000001ff087424 */ /* 0x000fce00078e00ff */
.L_x_70540:
        /* <DEDUP_REMOVED lines=14> */
.L_x_70539:
[----:B------:R-:W-:Y:S05]  /*0b30*/  BSYNC B0 ;  /* 0x0000000000007941 */ /* 0x000fea0003800000 */
.L_x_70538:
[----:B------:R-:W-:Y:S04]  /*0b40*/  BSSY B0, `(.L_x_70541) ;  /* 0x0000012000007945 */ /* 0x000fe80003800000 */
[----:B------:R-:W-:Y:S05]  /*0b50*/  @!P5 BRA `(.L_x_70542) ;  /* 0x000000000040d947 */ /* 0x000fea0003800000 */
[----:B------:R-:W-:-:S07]  /*0b60*/  IMAD.MOV.U32 R14, RZ, RZ, 0x1 ;  /* 0x00000001ff0e7424 */ /* 0x000fce00078e00ff */
.L_x_70543:
        /* <DEDUP_REMOVED lines=15> */
.L_x_70542:
[----:B------:R-:W-:Y:S05]  /*0c60*/  BSYNC B0 ;  /* 0x0000000000007941 */ /* 0x000fea0003800000 */
.L_x_70541:
[----:B------:R-:W-:Y:S04]  /*0c70*/  BSSY B0, `(.L_x_70544) ;  /* 0x0000010000007945 */ /* 0x000fe80003800000 */
[----:B------:R-:W-:Y:S05]  /*0c80*/  @!P6 BRA `(.L_x_70545) ;  /* 0x000000000038e947 */ /* 0x000fea0003800000 */
[----:B------:R-:W-:-:S07]  /*0c90*/  IMAD.MOV.U32 R15, RZ, RZ, 0x1 ;  /* 0x00000001ff0f7424 */ /* 0x000fce00078e00ff */
.L_x_70546:
        /* <DEDUP_REMOVED lines=13> */
.L_x_70545:
[----:B------:R-:W-:Y:S05]  /*0d70*/  BSYNC B0 ;  /* 0x0000000000007941 */ /* 0x000fea0003800000 */
.L_x_70544:
        /* <DEDUP_REMOVED lines=15> */
.L_x_70522:
        /* <DEDUP_REMOVED lines=111> */
.L_x_70549:
        /* <DEDUP_REMOVED lines=15> */
.L_x_70548:
[----:B------:R-:W-:Y:S05]  /*1650*/  BSYNC B0 ;  /* 0x0000000000007941 */ /* 0x000fea0003800000 */
.L_x_70547:
        /* <DEDUP_REMOVED lines=8> */
.L_x_70552:
        /* <DEDUP_REMOVED lines=12> */
.L_x_70551:
[----:B------:R-:W-:Y:S05]  /*17a0*/  BSYNC B0 ;  /* 0x0000000000007941 */ /* 0x000fea0003800000 */
.L_x_70550:
        /* <DEDUP_REMOVED lines=8> */
.L_x_70555:
        /* <DEDUP_REMOVED lines=12> */
.L_x_70554:
[----:B------:R-:W-:Y:S05]  /*18f0*/  BSYNC B0 ;  /* 0x0000000000007941 */ /* 0x000fea0003800000 */
.L_x_70553:
        /* <DEDUP_REMOVED lines=8> */
.L_x_70558:
        /* <DEDUP_REMOVED lines=13> */
.L_x_70557:
[----:B------:R-:W-:Y:S05]  /*1a50*/  BSYNC B0 ;  /* 0x0000000000007941 */ /* 0x000fea0003800000 */
.L_x_70556:
        /* <DEDUP_REMOVED lines=8> */
.L_x_70561:
        /* <DEDUP_REMOVED lines=13> */
.L_x_70560:
[----:B------:R-:W-:Y:S05]  /*1bb0*/  BSYNC B0 ;  /* 0x0000000000007941 */ /* 0x000fea0003800000 */
.L_x_70559:
        /* <DEDUP_REMOVED lines=8> */
.L_x_70564:
        /* <DEDUP_REMOVED lines=14> */
.L_x_70563:
[----:B------:R-:W-:Y:S05]  /*1d20*/  BSYNC B0 ;  /* 0x0000000000007941 */ /* 0x000fea0003800000 */
.L_x_70562:
        /* <DEDUP_REMOVED lines=8> */
.L_x_70567:
        /* <DEDUP_REMOVED lines=15> */
.L_x_70566:
[----:B------:R-:W-:Y:S05]  /*1ea0*/  BSYNC B0 ;  /* 0x0000000000007941 */ /* 0x000fea0003800000 */
.L_x_70565:
        /* <DEDUP_REMOVED lines=8> */
.L_x_70570:
        /* <DEDUP_REMOVED lines=13> */
.L_x_70569:
[----:B------:R-:W-:Y:S05]  /*2000*/  BSYNC B0 ;  /* 0x0000000000007941 */ /* 0x000fea0003800000 */
.L_x_70568:
        /* <DEDUP_REMOVED lines=24> */
.L_x_70573:
        /* <DEDUP_REMOVED lines=8> */
.L_x_70574:
        /* <DEDUP_REMOVED lines=8> */
.L_x_70575:
        /* <DEDUP_REMOVED lines=9> */
.L_x_70576:
[----:B------:R-:W-:Y:S05]  /*2320*/  BSYNC B1 ;  /* 0x0000000000017941 */ /* 0x000fea0003800000 */
.L_x_70572:
[----:B------:R-:W-:-:S13]  /*2330*/  ISETP.GE.AND P0, PT, R7, R6, PT ;  /* 0x000000060700720c */ /* 0x000fda0003f06270 */
[----:B0-2---:R-:W1:Y:S01]  /*2340*/  @!P0 LDC.64 R4, c[0x0][0x220] ;  /* 0x00008800ff048b82 */ /* 0x005e620000000a00 */
[C---:B------:R-:W-:Y:S02]  /*2350*/  @!P0 VIADD R3, R7.reuse, UR4 ;  /* 0x0000000407038c36 */ /* 0x040fe40008000000 */
[----:B------:R-:W-:-:S03]  /*2360*/  @!P0 VIADD R7, R7, 0x80 ;  /* 0x0000008007078836 */ /* 0x000fc60000000000 */
[----:B-1----:R-:W-:-:S05]  /*2370*/  @!P0 IADD3 R2, P1, R3, R4, RZ ;  /* 0x0000000403028210 */ /* 0x002fca0007f3e0ff */
[----:B------:R-:W-:-:S05]  /*2380*/  @!P0 IMAD.X R3, RZ, RZ, R5, P1 ;  /* 0x000000ffff038224 */ /* 0x000fca00008e0605 */
[----:B------:R2:W-:Y:S03]  /*2390*/  @!P0 STG.E.U8 desc[UR8][R2.64], R13 ;  /* 0x0000000d02008986 */ /* 0x0005e6000c101108 */
.L_x_70577:
[----:B------:R-:W-:Y:S05]  /*23a0*/  BSYNC B0 ;  /* 0x0000000000007941 */ /* 0x000fea0003800000 */
.L_x_70571:
        /* <DEDUP_REMOVED lines=9> */
.L_x_70578:
        /* <DEDUP_REMOVED lines=12> */
.L_x_71993:


//--------------------- .text._ZN2at6native29vectorized_elementwise_kernelILi8EZZZNS0_50_GLOBAL__N__2680c7bb_12_PowKernel_cu_140f0503_289624pow_tensor_tensor_kernelERNS_18TensorIteratorBaseEENKUlvE_clEvENKUlvE_clEvEUlhhE_St5arrayIPcLm3EEEEviT0_T1_ --------------------------
	.section	.text._ZN2at6native29vectorized_elementwise_kernelILi8EZZZNS0_50_GLOBAL__N__2680c7bb_12_PowKernel_cu_140f0503_289624pow_tensor_tensor_kernelERNS_18TensorIteratorBaseEENKUlvE_clEvENKUlvE_clEvEUlhhE_St5arrayIPcLm3EEEEviT0_T1_,"ax",@progbits
	.align	128
        .global         _ZN2at6native29vectorized_elementwise_kernelILi8EZZZNS0_50_GLOBAL__N__2680c7bb_12_PowKernel_cu_140f0503_289624pow_tensor_tensor_kernelERNS_18TensorIteratorBaseEENKUlvE_clEvENKUlvE_clEvEUlhhE_St5arrayIPcLm3EEEEviT0_T1_
        .type           _ZN2at6native29vectorized_elementwise_kernelILi8EZZZNS0_50_GLOBAL__N__2680c7bb_12_PowKernel_cu_140f0503_289624pow_tensor_tensor_kernelERNS_18TensorIteratorBaseEENKUlvE_clEvENKUlvE_clEvEUlhhE_St5arrayIPcLm3EEEEviT0_T1_,@function
        .size           _ZN2at6native29vectorized_elementwise_kernelILi8EZZZNS0_50_GLOBAL__N__2680c7bb_12_PowKernel_cu_140f0503_289624pow_tensor_tensor_kernelERNS_18TensorIteratorBaseEENKUlvE_clEvENKUlvE_clEvEUlhhE_St5arrayIPcLm3EEEEviT0_T1_,(.L_x_71994 - _ZN2at6native29vectorized_elementwise_kernelILi8EZZZNS0_50_GLOBAL__N__2680c7bb_12_PowKernel_cu_140f0503_289624pow_tensor_tensor_kernelERNS_18TensorIteratorBaseEENKUlvE_clEvENKUlvE_clEvEUlhhE_St5arrayIPcLm3EEEEviT0_T1_)
        .other          _ZN2at6native29vectorized_elementwise_kernelILi8EZZZNS0_50_GLOBAL__N__2680c7bb_12_PowKernel_cu_140f0503_289624pow_tensor_tensor_kernelERNS_18TensorIteratorBaseEENKUlvE_clEvENKUlvE_clEvEUlhhE_St5arrayIPcLm3EEEEviT0_T1_,@"STO_CUDA_ENTRY STV_DEFAULT"
_ZN2at6native29vectorized_elementwise_kernelILi8EZZZNS0_50_GLOBAL__N__2680c7bb_12_PowKernel_cu_140f0503_289624pow_tensor_tensor_kernelERNS_18TensorIteratorBaseEENKUlvE_clEvENKUlvE_clEvEUlhhE_St5arrayIPcLm3EEEEviT0_T1_:
.text._ZN2at6native29vectorized_elementwise_kernelILi8EZZZNS0_50_GLOBAL__N__2680c7bb_12_PowKernel_cu_140f0503_289624pow_tensor_tensor_kernelERNS_18TensorIteratorBaseEENKUlvE_clEvENKUlvE_clEvEUlhhE_St5arrayIPcLm3EEEEviT0_T1_:
        /* <DEDUP_REMOVED lines=17> */
[----:B------:R-:W-:Y:S02]  /*0110*/  UIADD3.X UR5, UR5, UR7, URZ, UP0, !UPT ;  /* 0x0000000705057290 */ /* 0x000fe400087fe43f */
[----:B------:R-:W-:-:S04]  /*0120*/  IMAD.U32 R2, RZ, RZ, UR6 ;  /* 0x00000006ff027e24 */ /* 0x000fc8000f8e00ff */
[----:B------:R-:W-:Y:S02]  /*0130*/  IMAD.U32 R3, RZ, RZ, UR5 ;  /* 0x00000005ff037e24 */ /* 0x000fe4000f8e00ff */
[----:B0-----:R-:W-:-:S04]  /*0140*/  IMAD.WIDE.U32 R4, R6, 0x8, R4 ;  /* 0x0000000806047825 */ /* 0x001fc800078e0004 */
[----:B------:R-:W-:Y:S02]  /*0150*/  IMAD.WIDE.U32 R2, R6, 0x8, R2 ;  /* 0x0000000806027825 */ /* 0x000fe400078e0002 */
[----:B------:R-:W2:Y:S04]  /*0160*/  LDG.E.64 R4, desc[UR8][R4.64] ;  /* 0x0000000804047981 */ /* 0x000ea8000c1e1b00 */
[----:B------:R-:W3:Y:S01]  /*0170*/  LDG.E.64 R2, desc[UR8][R2.64] ;  /* 0x0000000802027981 */ /* 0x000ee2000c1e1b00 */
[----:B------:R-:W-:Y:S01]  /*0180*/  BSSY B0, `(.L_x_70580) ;  /* 0x0000032000007945 */ /* 0x000fe20003800000 */
[----:B------:R-:W-:Y:S02]  /*0190*/  IMAD.MOV.U32 R17, RZ, RZ, 0x1 ;  /* 0x00000001ff117424 */ /* 0x000fe400078e00ff */
[----:B------:R-:W-:Y:S01]  /*01a0*/  IMAD.MOV.U32 R16, RZ, RZ, 0x1 ;  /* 0x00000001ff107424 */ /* 0x000fe200078e00ff */
[----:B--2---:R-:W-:-:S02]  /*01b0*/  LOP3.LUT P5, RZ, R4, 0xff, RZ, 0xc0, !PT ;  /* 0x000000ff04ff7812 */ /* 0x004fc400078ac0ff */
[C---:B------:R-:W-:Y:S02]  /*01c0*/  PRMT R7, R5.reuse, 0x7732, RZ ;  /* 0x0000773205077816 */ /* 0x040fe400000000ff */
[----:B------:R-:W-:Y:S02]  /*01d0*/  LOP3.LUT R0, R5, 0xffff, RZ, 0xc0, !PT ;  /* 0x0000ffff05007812 */ /* 0x000fe400078ec0ff */
[C---:B------:R-:W-:Y:S02]  /*01e0*/  PRMT R12, R4.reuse, 0x7732, RZ ;  /* 0x00007732040c7816 */ /* 0x040fe400000000ff */
[----:B------:R-:W-:Y:S02]  /*01f0*/  LOP3.LUT R13, R4, 0xffff, RZ, 0xc0, !PT ;  /* 0x0000ffff040d7812 */ /* 0x000fe400078ec0ff */
[----:B------:R-:W-:Y:S02]  /*0200*/  SHF.R.U32.HI R0, RZ, 0x8, R0 ;  /* 0x00000008ff007819 */ /* 0x000fe40000011600 */
[----:B------:R-:W-:-:S02]  /*0210*/  SHF.R.U32.HI R7, RZ, 0x8, R7 ;  /* 0x00000008ff077819 */ /* 0x000fc40000011607 */
[----:B------:R-:W-:Y:S02]  /*0220*/  SHF.R.U32.HI R13, RZ, 0x8, R13 ;  /* 0x00000008ff0d7819 */ /* 0x000fe4000001160d */
[----:B------:R-:W-:Y:S02]  /*0230*/  SHF.R.U32.HI R12, RZ, 0x8, R12 ;  /* 0x00000008ff0c7819 */ /* 0x000fe4000001160c */
[----:B---3--:R-:W-:Y:S02]  /*0240*/  PRMT R15, R2, 0x7632, R15 ;  /* 0x00007632020f7816 */ /* 0x008fe4000000000f */
[----:B------:R-:W-:Y:S02]  /*0250*/  PRMT R10, R0, 0x9910, RZ ;  /* 0x00009910000a7816 */ /* 0x000fe400000000ff */
[----:B------:R-:W-:Y:S02]  /*0260*/  PRMT R11, R7, 0x9910, RZ ;  /* 0x00009910070b7816 */ /* 0x000fe400000000ff */
[----:B------:R-:W-:-:S02]  /*0270*/  PRMT R8, R13, 0x9910, RZ ;  /* 0x000099100d087816 */ /* 0x000fc400000000ff */
[----:B------:R-:W-:Y:S02]  /*0280*/  PRMT R9, R12, 0x9910, RZ ;  /* 0x000099100c097816 */ /* 0x000fe400000000ff */
[----:B------:R-:W-:Y:S02]  /*0290*/  PRMT R14, R4, 0x7632, R14 ;  /* 0x00007632040e7816 */ /* 0x000fe4000000000e */
[----:B------:R-:W-:Y:S02]  /*02a0*/  LOP3.LUT R19, R2, 0xffff, RZ, 0xc0, !PT ;  /* 0x0000ffff02137812 */ /* 0x000fe400078ec0ff */
[----:B------:R-:W-:Y:S02]  /*02b0*/  LOP3.LUT R18, R15, 0xffff, RZ, 0xc0, !PT ;  /* 0x0000ffff0f127812 */ /* 0x000fe400078ec0ff */
[----:B------:R-:W-:Y:S02]  /*02c0*/  ISETP.NE.AND P0, PT, R10, RZ, PT ;  /* 0x000000ff0a00720c */ /* 0x000fe40003f05270 */
[----:B------:R-:W-:-:S02]  /*02d0*/  ISETP.NE.AND P1, PT, R11, RZ, PT ;  /* 0x000000ff0b00720c */ /* 0x000fc40003f25270 */
[----:B------:R-:W-:Y:S01]  /*02e0*/  ISETP.NE.AND P4, PT, R8, RZ, PT ;  /* 0x000000ff0800720c */ /* 0x000fe20003f85270 */
[----:B------:R-:W-:Y:S01]  /*02f0*/  IMAD.MOV.U32 R8, RZ, RZ, 0x1 ;  /* 0x00000001ff087424 */ /* 0x000fe200078e00ff */
[----:B------:R-:W-:Y:S01]  /*0300*/  ISETP.NE.AND P2, PT, R9, RZ, PT ;  /* 0x000000ff0900720c */ /* 0x000fe20003f45270 */
[----:B------:R-:W-:Y:S01]  /*0310*/  IMAD.MOV.U32 R9, RZ, RZ, 0x1 ;  /* 0x00000001ff097424 */ /* 0x000fe200078e00ff */
[----:B------:R-:W-:Y:S02]  /*0320*/  PRMT R10, R3, 0x7610, R10 ;  /* 0x00007610030a7816 */ /* 0x000fe4000000000a */
[----:B------:R-:W-:Y:S02]  /*0330*/  PRMT R11, R5, 0x7610, R11 ;  /* 0x00007610050b7816 */ /* 0x000fe4000000000b */
[----:B------:R-:W-:Y:S02]  /*0340*/  LOP3.LUT P3, RZ, R14, 0xff, RZ, 0xc0, !PT ;  /* 0x000000ff0eff7812 */ /* 0x000fe4000786c0ff */
[----:B------:R-:W-:-:S02]  /*0350*/  PRMT R3, R3, 0x7632, R3 ;  /* 0x0000763203037816 */ /* 0x000fc40000000003 */
[----:B------:R-:W-:Y:S02]  /*0360*/  SHF.R.U32.HI R19, RZ, 0x8, R19 ;  /* 0x00000008ff137819 */ /* 0x000fe40000011613 */
[----:B------:R-:W-:Y:S02]  /*0370*/  PRMT R5, R5, 0x7632, R5 ;  /* 0x0000763205057816 */ /* 0x000fe40000000005 */
[----:B------:R-:W-:Y:S01]  /*0380*/  SHF.R.U32.HI R18, RZ, 0x8, R18 ;  /* 0x00000008ff127819 */ /* 0x000fe20000011612 */
[----:B------:R-:W-:Y:S06]  /*0390*/  @!P5 BRA `(.L_x_70581) ;  /* 0x000000000040d947 */ /* 0x000fec0003800000 */
[----:B------:R-:W-:-:S07]  /*03a0*/  IMAD.MOV.U32 R9, RZ, RZ, 0x1 ;  /* 0x00000001ff097424 */ /* 0x000fce00078e00ff */
.L_x_70582:
        /* <DEDUP_REMOVED lines=15> */
.L_x_70581:
[----:B------:R-:W-:Y:S05]  /*04a0*/  BSYNC B0 ;  /* 0x0000000000007941 */ /* 0x000fea0003800000 */
.L_x_70580:
[----:B------:R-:W-:Y:S04]  /*04b0*/  BSSY B0, `(.L_x_70583) ;  /* 0x0000011000007945 */ /* 0x000fe80003800000 */
[----:B------:R-:W-:Y:S05]  /*04c0*/  @!P4 BRA `(.L_x_70584) ;  /* 0x00000000003cc947 */ /* 0x000fea0003800000 */
[----:B------:R-:W-:-:S07]  /*04d0*/  IMAD.MOV.U32 R8, RZ, RZ, 0x1 ;  /* 0x00000001ff087424 */ /* 0x000fce00078e00ff */
.L_x_70585:
        /* <DEDUP_REMOVED lines=14> */
.L_x_70584:
[----:B------:R-:W-:Y:S05]  /*05c0*/  BSYNC B0 ;  /* 0x0000000000007941 */ /* 0x000fea0003800000 */
.L_x_70583:
[----:B------:R-:W-:Y:S04]  /*05d0*/  BSSY B0, `(.L_x_70586) ;  /* 0x0000010000007945 */ /* 0x000fe80003800000 */
[----:B------:R-:W-:Y:S05]  /*05e0*/  @!P3 BRA `(.L_x_70587) ;  /* 0x000000000038b947 */ /* 0x000fea0003800000 */
[----:B------:R-:W-:-:S07]  /*05f0*/  IMAD.MOV.U32 R16, RZ, RZ, 0x1 ;  /* 0x00000001ff107424 */ /* 0x000fce00078e00ff */
.L_x_70588:
        /* <DEDUP_REMOVED lines=13> */
.L_x_70587:
[----:B------:R-:W-:Y:S05]  /*06d0*/  BSYNC B0 ;  /* 0x0000000000007941 */ /* 0x000fea0003800000 */
.L_x_70586:
[----:B------:R-:W-:Y:S04]  /*06e0*/  BSSY B0, `(.L_x_70589) ;  /* 0x0000010000007945 */ /* 0x000fe80003800000 */
[----:B------:R-:W-:Y:S05]  /*06f0*/  @!P2 BRA `(.L_x_70590) ;  /* 0x000000000038a947 */ /* 0x000fea0003800000 */
[----:B------:R-:W-:-:S07]  /*0700*/  IMAD.MOV.U32 R17, RZ, RZ, 0x1 ;  /* 0x00000001ff117424 */ /* 0x000fce00078e00ff */
.L_x_70591:
        /* <DEDUP_REMOVED lines=13> */
.L_x_70590:
[----:B------:R-:W-:Y:S05]  /*07e0*/  BSYNC B0 ;  /* 0x0000000000007941 */ /* 0x000fea0003800000 */
.L_x_70589:
[----:B------:R-:W-:Y:S01]  /*07f0*/  LOP3.LUT P3, RZ, R11, 0xff, RZ, 0xc0, !PT ;  /* 0x000000ff0bff7812 */ /* 0x000fe2000786c0ff */
[----:B------:R-:W-:Y:S01]  /*0800*/  BSSY B0, `(.L_x_70592) ;  /* 0x000001b000007945 */ /* 0x000fe20003800000 */
[----:B------:R-:W-:Y:S01]  /*0810*/  LOP3.LUT R15, R10, 0xffff, RZ, 0xc0, !PT ;  /* 0x0000ffff0a0f7812 */ /* 0x000fe200078ec0ff */
[----:B------:R-:W-:Y:S01]  /*0820*/  IMAD.MOV.U32 R4, RZ, RZ, 0x1 ;  /* 0x00000001ff047424 */ /* 0x000fe200078e00ff */
[----:B------:R-:W-:Y:S01]  /*0830*/  LOP3.LUT R2, R3, 0xffff, RZ, 0xc0, !PT ;  /* 0x0000ffff03027812 */ /* 0x000fe200078ec0ff */
[----:B------:R-:W-:Y:S01]  /*0840*/  IMAD.MOV.U32 R12, RZ, RZ, 0x1 ;  /* 0x00000001ff0c7424 */ /* 0x000fe200078e00ff */
[----:B------:R-:W-:Y:S01]  /*0850*/  LOP3.LUT P2, RZ, R5, 0xff, RZ, 0xc0, !PT ;  /* 0x000000ff05ff7812 */ /* 0x000fe2000784c0ff */
[----:B------:R-:W-:Y:S01]  /*0860*/  IMAD.MOV.U32 R14, RZ, RZ, 0x1 ;  /* 0x00000001ff0e7424 */ /* 0x000fe200078e00ff */
[----:B------:R-:W-:Y:S01]  /*0870*/  SHF.R.U32.HI R15, RZ, 0x8, R15 ;  /* 0x00000008ff0f7819 */ /* 0x000fe2000001160f */
[----:B------:R-:W-:Y:S01]  /*0880*/  IMAD.MOV.U32 R13, RZ, RZ, 0x1 ;  /* 0x00000001ff0d7424 */ /* 0x000fe200078e00ff */
[----:B------:R-:W-:-:S03]  /*0890*/  SHF.R.U32.HI R2, RZ, 0x8, R2 ;  /* 0x00000008ff027819 */ /* 0x000fc60000011602 */
[----:B------:R-:W-:Y:S06]  /*08a0*/  @!P3 BRA `(.L_x_70593) ;  /* 0x000000000040b947 */ /* 0x000fec0003800000 */
[----:B------:R-:W-:-:S07]  /*08b0*/  IMAD.MOV.U32 R12, RZ, RZ, 0x1 ;  /* 0x00000001ff0c7424 */ /* 0x000fce00078e00ff */
.L_x_70594:
        /* <DEDUP_REMOVED lines=15> */
.L_x_70593:
[----:B------:R-:W-:Y:S05]  /*09b0*/  BSYNC B0 ;  /* 0x0000000000007941 */ /* 0x000fea0003800000 */
.L_x_70592:
[----:B------:R-:W-:Y:S04]  /*09c0*/  BSSY B0, `(.L_x_70595) ;  /* 0x000000f000007945 */ /* 0x000fe80003800000 */
[----:B------:R-:W-:Y:S05]  /*09d0*/  @!P0 BRA `(.L_x_70596) ;  /* 0x0000000000348947 */ /* 0x000fea0003800000 */
[----:B------:R-:W-:-:S07]  /*09e0*/  IMAD.MOV.U32 R4, RZ, RZ, 0x1 ;  /* 0x00000001ff047424 */ /* 0x000fce00078e00ff */
.L_x_70597:
        /* <DEDUP_REMOVED lines=12> */
.L_x_70596:
[----:B------:R-:W-:Y:S05]  /*0ab0*/  BSYNC B0 ;  /* 0x0000000000007941 */ /* 0x000fea0003800000 */
.L_x_70595:
[----:B------:R-:W-:Y:S04]  /*0ac0*/  BSSY B0, `(.L_x_70598) ;  /* 0x0000010000007945 */ /* 0x000fe80003800000 */
[----:B------:R-:W-:Y:S05]  /*0ad0*/  @!P2 BRA `(.L_x_70599) ;  /* 0x000000000038a947 */ /* 0x000fea0003800000 */
[----:B------:R-:W-:-:S07]  /*0ae0*/  IMAD.MOV.U32 R13, RZ, RZ, 0x1 ;  /* 0x00000001ff0d7424 */ /* 0x000fce00078e00ff */
.L_x_70600:
        /* <DEDUP_REMOVED lines=13> */
.L_x_70599:
[----:B------:R-:W-:Y:S05]  /*0bc0*/  BSYNC B0 ;  /* 0x0000000000007941 */ /* 0x000fea0003800000 */
.L_x_70598:
[----:B------:R-:W-:Y:S04]  /*0bd0*/  BSSY B0, `(.L_x_70601) ;  /* 0x0000010000007945 */ /* 0x000fe80003800000 */
[----:B------:R-:W-:Y:S05]  /*0be0*/  @!P1 BRA `(.L_x_70602) ;  /* 0x0000000000389947 */ /* 0x000fea0003800000 */
[----:B------:R-:W-:-:S07]  /*0bf0*/  IMAD.MOV.U32 R14, RZ, RZ, 0x1 ;  /* 0x00000001ff0e7424 */ /* 0x000fce00078e00ff */
.L_x_70603:
        /* <DEDUP_REMOVED lines=13> */
.L_x_70602:
[----:B------:R-:W-:Y:S05]  /*0cd0*/  BSYNC B0 ;  /* 0x0000000000007941 */ /* 0x000fea0003800000 */
.L_x_70601:
        /* <DEDUP_REMOVED lines=22> */
.L_x_70579:
        /* <DEDUP_REMOVED lines=111> */
.L_x_70606:
        /* <DEDUP_REMOVED lines=15> */
.L_x_70605:
[----:B------:R-:W-:Y:S05]  /*1620*/  BSYNC B0 ;  /* 0x0000000000007941 */ /* 0x000fea0003800000 */
.L_x_70604:
        /* <DEDUP_REMOVED lines=8> */
.L_x_70609:
        /* <DEDUP_REMOVED lines=12> */
.L_x_70608:
[----:B------:R-:W-:Y:S05]  /*1770*/  BSYNC B0 ;  /* 0x0000000000007941 */ /* 0x000fea0003800000 */
.L_x_70607:
        /* <DEDUP_REMOVED lines=8> */
.L_x_70612:
        /* <DEDUP_REMOVED lines=12> */
.L_x_70611:
[----:B------:R-:W-:Y:S05]  /*18c0*/  BSYNC B0 ;  /* 0x0000000000007941 */ /* 0x000fea0003800000 */
.L_x_70610:
        /* <DEDUP_REMOVED lines=8> */
.L_x_70615:
        /* <DEDUP_REMOVED lines=13> */
.L_x_70614:
[----:B------:R-:W-:Y:S05]  /*1a20*/  BSYNC B0 ;  /* 0x0000000000007941 */ /* 0x000fea0003800000 */
.L_x_70613:
        /* <DEDUP_REMOVED lines=8> */
.L_x_70618:
        /* <DEDUP_REMOVED lines=13> */
.L_x_70617:
[----:B------:R-:W-:Y:S05]  /*1b80*/  BSYNC B0 ;  /* 0x0000000000007941 */ /* 0x000fea0003800000 */
.L_x_70616:
        /* <DEDUP_REMOVED lines=8> */
.L_x_70621:
        /* <DEDUP_REMOVED lines=14> */
.L_x_70620:
[----:B------:R-:W-:Y:S05]  /*1cf0*/  BSYNC B0 ;  /* 0x0000000000007941 */ /* 0x000fea0003800000 */
.L_x_70619:
        /* <DEDUP_REMOVED lines=8> */
.L_x_70624:
        /* <DEDUP_REMOVED lines=15> */
.L_x_70623:
[----:B------:R-:W-:Y:S05]  /*1e70*/  BSYNC B0 ;  /* 0x0000000000007941 */ /* 0x000fea0003800000 */
.L_x_70622:
        /* <DEDUP_REMOVED lines=8> */
.L_x_70627:
        /* <DEDUP_REMOVED lines=13> */
.L_x_70626:
[----:B------:R-:W-:Y:S05]  /*1fd0*/  BSYNC B0 ;  /* 0x0000000000007941 */ /* 0x000fea0003800000 */
.L_x_70625:
        /* <DEDUP_REMOVED lines=24> */
.L_x_70630:
        /* <DEDUP_REMOVED lines=8> */
.L_x_70631:
        /* <DEDUP_REMOVED lines=8> */
.L_x_70632:
        /* <DEDUP_REMOVED lines=9> */
.L_x_70633:
[----:B------:R-:W-:Y:S05]  /*22f0*/  BSYNC B1 ;  /* 0x0000000000017941 */ /* 0x000fea0003800000 */
.L_x_70629:
[----:B------:R-:W-:-:S13]  /*2300*/  ISETP.GE.AND P0, PT, R7, R6, PT ;  /* 0x000000060700720c */ /* 0x000fda0003f06270 */
[----:B0-2---:R-:W1:Y:S01]  /*2310*/  @!P0 LDC.64 R4, c[0x0][0x220] ;  /* 0x00008800ff048b82 */ /* 0x005e620000000a00 */
[C---:B------:R-:W-:Y:S02]  /*2320*/  @!P0 VIADD R3, R7.reuse, UR4 ;  /* 0x0000000407038c36 */ /* 0x040fe40008000000 */
[----:B------:R-:W-:-:S03]  /*2330*/  @!P0 VIADD R7, R7, 0x80 ;  /* 0x0000008007078836 */ /* 0x000fc60000000000 */
[----:B-1----:R-:W-:-:S05]  /*2340*/  @!P0 IADD3 R2, P1, R3, R4, RZ ;  /* 0x0000000403028210 */ /* 0x002fca0007f3e0ff */
[----:B------:R-:W-:-:S05]  /*2350*/  @!P0 IMAD.X R3, RZ, RZ, R5, P1 ;  /* 0x000000ffff038224 */ /* 0x000fca00008e0605 */
[----:B------:R2:W-:Y:S03]  /*2360*/  @!P0 STG.E.U8 desc[UR8][R2.64], R13 ;  /* 0x0000000d02008986 */ /* 0x0005e6000c101108 */
.L_x_70634:
[----:B------:R-:W-:Y:S05]  /*2370*/  BSYNC B0 ;  /* 0x0000000000007941 */ /* 0x000fea0003800000 */
.L_x_70628:
        /* <DEDUP_REMOVED lines=9> */
.L_x_70635:
        /* <DEDUP_REMOVED lines=15> */
.L_x_71994:


//--------------------- .text._ZN2at6native18elementwise_kernelILi128ELi4EZNS0_15gpu_kernel_implIZNS0_50_GLOBAL__N__2680c7bb_12_PowKernel_cu_140f0503_289622pow_scalar_tensor_implIhEEvRNS_18TensorIteratorBaseET_EUlhE_EEvS6_RKS7_EUliE_EEviT1_ --------------------------
	.section	.text._ZN2at6native18elementwise_kernelILi128ELi4EZNS0_15gpu_kernel_implIZNS0_50_GLOBAL__N__2680c7bb_12_PowKernel_cu_140f0503_289622pow_scalar_tensor_implIhEEvRNS_18TensorIteratorBaseET_EUlhE_EEvS6_RKS7_EUliE_EEviT1_,"ax",@progbits
	.align	128
        .global         _ZN2at6native18elementwise_kernelILi128ELi4EZNS0_15gpu_kernel_implIZNS0_50_GLOBAL__N__2680c7bb_12_PowKernel_cu_140f0503_289622pow_scalar_tensor_implIhEEvRNS_18TensorIteratorBaseET_EUlhE_EEvS6_RKS7_EUliE_EEviT1_
        .type           _ZN2at6native18elementwise_kernelILi128ELi4EZNS0_15gpu_kernel_implIZNS0_50_GLOBAL__N__2680c7bb_12_PowKernel_cu_140f0503_289622pow_scalar_tensor_implIhEEvRNS_18TensorIteratorBaseET_EUlhE_EEvS6_RKS7_EUliE_EEviT1_,@function
        .size           _ZN2at6native18elementwise_kernelILi128ELi4EZNS0_15gpu_kernel_implIZNS0_50_GLOBAL__N__2680c7bb_12_PowKernel_cu_140f0503_289622pow_scalar_tensor_implIhEEvRNS_18TensorIteratorBaseET_EUlhE_EEvS6_RKS7_EUliE_EEviT1_,(.L_x_71995 - _ZN2at6native18elementwise_kernelILi128ELi4EZNS0_15gpu_kernel_implIZNS0_50_GLOBAL__N__2680c7bb_12_PowKernel_cu_140f0503_289622pow_scalar_tensor_implIhEEvRNS_18TensorIteratorBaseET_EUlhE_EEvS6_RKS7_EUliE_EEviT1_)
        .other          _ZN2at6native18elementwise_kernelILi128ELi4EZNS0_15gpu_kernel_implIZNS0_50_GLOBAL__N__2680c7bb_12_PowKernel_cu_140f0503_289622pow_scalar_tensor_implIhEEvRNS_18TensorIteratorBaseET_EUlhE_EEvS6_RKS7_EUliE_EEviT1_,@"STO_CUDA_ENTRY STV_DEFAULT"
_ZN2at6native18elementwise_kernelILi128ELi4EZNS0_15gpu_kernel_implIZNS0_50_GLOBAL__N__2680c7bb_12_PowKernel_cu_140f0503_289622pow_scalar_tensor_implIhEEvRNS_18TensorIteratorBaseET_EUlhE_EEvS6_RKS7_EUliE_EEviT1_:
.text._ZN2at6native18elementwise_kernelILi128ELi4EZNS0_15gpu_kernel_implIZNS0_50_GLOBAL__N__2680c7bb_12_PowKernel_cu_140f0503_289622pow_scalar_tensor_implIhEEvRNS_18TensorIteratorBaseET_EUlhE_EEvS6_RKS7_EUliE_EEviT1_:
        /* <DEDUP_REMOVED lines=313> */
.L_x_70638:
        /* <DEDUP_REMOVED lines=20> */
.L_x_70642:
[----:B------:R0:W5:Y:S01]  /*14d0*/  LDG.E.U8 R0, desc[UR36][R4.64] ;  /* 0x0000002404007981 */ /* 0x000162000c1e1100 */
[----:B------:R-:W-:Y:S05]  /*14e0*/  BRA `(.L_x_70644) ;  /* 0x0000000c00647947 */ /* 0x000fea0003800000 */
.L_x_70641:
        /* <DEDUP_REMOVED lines=8> */
.L_x_70646:
[----:B------:R3:W5:Y:S01]  /*1570*/  LDG.E.U8 R0, desc[UR36][R4.64] ;  /* 0x0000002404007981 */ /* 0x000762000c1e1100 */
[----:B------:R-:W-:Y:S05]  /*1580*/  BRA `(.L_x_70644) ;  /* 0x0000000c003c7947 */ /* 0x000fea0003800000 */
.L_x_70645:
[----:B------:R0:W5:Y:S01]  /*1590*/  LDG.E.U16 R0, desc[UR36][R4.64] ;  /* 0x0000002404007981 */ /* 0x000162000c1e1500 */
[----:B------:R-:W-:Y:S05]  /*15a0*/  BRA `(.L_x_70644) ;  /* 0x0000000c00347947 */ /* 0x000fea0003800000 */
.L_x_70640:
        /* <DEDUP_REMOVED lines=10> */
.L_x_70648:
[----:B------:R-:W2:Y:S02]  /*1650*/  LDG.E.U16 R2, desc[UR36][R4.64] ;  /* 0x0000002404027981 */ /* 0x000ea4000c1e1500 */
[----:B--2---:R-:W-:-:S06]  /*1660*/  HADD2.F32 R2, -RZ, R2.H0_H0 ;  /* 0x20000002ff027230 */ /* 0x004fcc0000004100 */
[----:B------:R-:W0:Y:S02]  /*1670*/  F2I.S64.TRUNC R2, R2 ;  /* 0x0000000200027311 */ /* 0x000e24000020d900 */
[----:B0-----:R-:W-:Y:S01]  /*1680*/  PRMT R0, R2, 0x7610, R0 ;  /* 0x0000761002007816 */ /* 0x001fe20000000000 */
[----:B------:R-:W-:Y:S06]  /*1690*/  BRA `(.L_x_70644) ;  /* 0x0000000800f87947 */ /* 0x000fec0003800000 */
.L_x_70647:
        /* <DEDUP_REMOVED lines=10> */
.L_x_70650:
[----:B------:R-:W2:Y:S02]  /*1740*/  LDG.E.U16 R4, desc[UR36][R4.64] ;  /* 0x0000002404047981 */ /* 0x000ea4000c1e1500 */
[----:B--2---:R-:W-:-:S06]  /*1750*/  HADD2.F32 R2, -RZ, R4.H0_H0 ;  /* 0x20000004ff027230 */ /* 0x004fcc0000004100 */
[----:B------:R-:W0:Y:S02]  /*1760*/  F2I.S64.TRUNC R2, R2 ;  /* 0x0000000200027311 */ /* 0x000e24000020d900 */
[----:B0-----:R-:W-:Y:S01]  /*1770*/  PRMT R0, R2, 0x7610, R0 ;  /* 0x0000761002007816 */ /* 0x001fe20000000000 */
[----:B------:R-:W-:Y:S06]  /*1780*/  BRA `(.L_x_70644) ;  /* 0x0000000800bc7947 */ /* 0x000fec0003800000 */
.L_x_70649:
[----:B------:R-:W2:Y:S02]  /*1790*/  LDG.E.64 R2, desc[UR36][R4.64] ;  /* 0x0000002404027981 */ /* 0x000ea4000c1e1b00 */
[----:B--2---:R-:W0:Y:S02]  /*17a0*/  F2I.S64.F64.TRUNC R2, R2 ;  /* 0x0000000200027311 */ /* 0x004e24000030d900 */
[----:B0-----:R-:W-:Y:S01]  /*17b0*/  PRMT R0, R2, 0x7610, R0 ;  /* 0x0000761002007816 */ /* 0x001fe20000000000 */
[----:B------:R-:W-:Y:S06]  /*17c0*/  BRA `(.L_x_70644) ;  /* 0x0000000800ac7947 */ /* 0x000fec0003800000 */
.L_x_70639:
        /* <DEDUP_REMOVED lines=12> */
.L_x_70653:
[----:B------:R-:W2:Y:S02]  /*1890*/  LDG.E.64 R4, desc[UR36][R4.64] ;  /* 0x0000002404047981 */ /* 0x000ea4000c1e1b00 */
[----:B--2---:R-:W0:Y:S02]  /*18a0*/  F2I.S64.F64.TRUNC R2, R4 ;  /* 0x0000000400027311 */ /* 0x004e24000030d900 */
[----:B0-----:R-:W-:Y:S01]  /*18b0*/  PRMT R0, R2, 0x7610, R0 ;  /* 0x0000761002007816 */ /* 0x001fe20000000000 */
[----:B------:R-:W-:Y:S06]  /*18c0*/  BRA `(.L_x_70644) ;  /* 0x00000008006c7947 */ /* 0x000fec0003800000 */
.L_x_70652:
        /* <DEDUP_REMOVED lines=28> */
.L_x_70655:
        /* <DEDUP_REMOVED lines=15> */
.L_x_70654:
[----:B------:R-:W2:Y:S02]  /*1b80*/  LDG.E.U16 R2, desc[UR36][R4.64] ;  /* 0x0000002404027981 */ /* 0x000ea4000c1e1500 */
[----:B--2---:R-:W-:-:S06]  /*1b90*/  IMAD.U32 R2, R2, 0x10000, RZ ;  /* 0x0001000002027824 */ /* 0x004fcc00078e00ff */
[----:B------:R-:W0:Y:S02]  /*1ba0*/  F2I.S64.TRUNC R2, R2 ;  /* 0x0000000200027311 */ /* 0x000e24000020d900 */
[----:B0-----:R-:W-:Y:S01]  /*1bb0*/  PRMT R0, R2, 0x7610, R0 ;  /* 0x0000761002007816 */ /* 0x001fe20000000000 */
[----:B------:R-:W-:Y:S06]  /*1bc0*/  BRA `(.L_x_70644) ;  /* 0x0000000400ac7947 */ /* 0x000fec0003800000 */
.L_x_70651:
        /* <DEDUP_REMOVED lines=10> */
.L_x_70658:
        /* <DEDUP_REMOVED lines=21> */
.L_x_70662:
[----:B------:R-:W-:Y:S05]  /*1dc0*/  BSYNC B1 ;  /* 0x0000000000017941 */ /* 0x000fea0003800000 */
.L_x_70661:
[----:B------:R-:W-:Y:S01]  /*1dd0*/  IMAD.SHL.U32 R2, R2, 0x100000, RZ ;  /* 0x0010000002027824 */ /* 0x000fe200078e00ff */
[----:B------:R-:W-:-:S04]  /*1de0*/  LEA R3, R0, 0x3b800000, 0x17 ;  /* 0x3b80000000037811 */ /* 0x000fc800078eb8ff */
[----:B------:R-:W-:-:S07]  /*1df0*/  LOP3.LUT R2, R3, R2, R4, 0xfe, !PT ;  /* 0x0000000203027212 */ /* 0x000fce00078efe04 */
.L_x_70660:
[----:B------:R-:W-:Y:S05]  /*1e00*/  BSYNC B0 ;  /* 0x0000000000007941 */ /* 0x000fea0003800000 */
.L_x_70659:
[----:B------:R-:W0:Y:S02]  /*1e10*/  F2I.S64.TRUNC R2, R2 ;  /* 0x0000000200027311 */ /* 0x000e24000020d900 */
[----:B0-----:R-:W-:Y:S01]  /*1e20*/  PRMT R0, R2, 0x7610, R0 ;  /* 0x0000761002007816 */ /* 0x001fe20000000000 */
[----:B------:R-:W-:Y:S06]  /*1e30*/  BRA `(.L_x_70644) ;  /* 0x0000000400107947 */ /* 0x000fec0003800000 */
.L_x_70657:
        /* <DEDUP_REMOVED lines=21> */
.L_x_70666:
[----:B------:R-:W-:Y:S05]  /*1f90*/  BSYNC B1 ;  /* 0x0000000000017941 */ /* 0x000fea0003800000 */
.L_x_70665:
[----:B------:R-:W-:Y:S01]  /*1fa0*/  IMAD.SHL.U32 R2, R2, 0x200000, RZ ;  /* 0x0020000002027824 */ /* 0x000fe200078e00ff */
[----:B------:R-:W-:-:S04]  /*1fb0*/  LEA R3, R0, 0x37800000, 0x17 ;  /* 0x3780000000037811 */ /* 0x000fc800078eb8ff */
[----:B------:R-:W-:-:S07]  /*1fc0*/  LOP3.LUT R2, R3, R2, R4, 0xfe, !PT ;  /* 0x0000000203027212 */ /* 0x000fce00078efe04 */
.L_x_70664:
[----:B------:R-:W-:Y:S05]  /*1fd0*/  BSYNC B0 ;  /* 0x0000000000007941 */ /* 0x000fea0003800000 */
.L_x_70663:
[----:B------:R-:W0:Y:S02]  /*1fe0*/  F2I.S64.TRUNC R2, R2 ;  /* 0x0000000200027311 */ /* 0x000e24000020d900 */
[----:B0-----:R-:W-:Y:S01]  /*1ff0*/  PRMT R0, R2, 0x7610, R0 ;  /* 0x0000761002007816 */ /* 0x001fe20000000000 */
[----:B------:R-:W-:Y:S06]  /*2000*/  BRA `(.L_x_70644) ;  /* 0x00000000009c7947 */ /* 0x000fec0003800000 */
.L_x_70656:
        /* <DEDUP_REMOVED lines=14> */
.L_x_70670:
[----:B------:R-:W-:Y:S05]  /*20f0*/  BSYNC B0 ;  /* 0x0000000000007941 */ /* 0x000fea0003800000 */
.L_x_70669:
[----:B------:R-:W0:Y:S02]  /*2100*/  F2I.S64.TRUNC R2, R2 ;  /* 0x0000000200027311 */ /* 0x000e24000020d900 */
[----:B0-----:R-:W-:Y:S01]  /*2110*/  PRMT R0, R2, 0x7610, R0 ;  /* 0x0000761002007816 */ /* 0x001fe20000000000 */
[----:B------:R-:W-:Y:S06]  /*2120*/  BRA `(.L_x_70644) ;  /* 0x0000000000547947 */ /* 0x000fec0003800000 */
.L_x_70643:
        /* <DEDUP_REMOVED lines=16> */
.L_x_70671:
[----:B------:R-:W-:Y:S01]  /*2230*/  PRMT R0, RZ, 0x7610, R0 ;  /* 0x00007610ff007816 */ /* 0x000fe20000000000 */
[----:B------:R-:W-:Y:S06]  /*2240*/  BRA `(.L_x_70644) ;  /* 0x00000000000c7947 */ /* 0x000fec0003800000 */
.L_x_70668:
[----:B------:R2:W5:Y:S01]  /*2250*/  LDG.E.U8 R0, desc[UR36][R4.64] ;  /* 0x0000002404007981 */ /* 0x000562000c1e1100 */
[----:B------:R-:W-:Y:S05]  /*2260*/  BRA `(.L_x_70644) ;  /* 0x0000000000047947 */ /* 0x000fea0003800000 */
.L_x_70667:
[----:B------:R1:W5:Y:S02]  /*2270*/  LDG.E.U8 R0, desc[UR36][R4.64] ;  /* 0x0000002404007981 */ /* 0x000364000c1e1100 */
.L_x_70644:
[----:B------:R-:W0:Y:S01]  /*2280*/  LDC.U8 R6, c[0x0][0x430] ;  /* 0x00010c00ff067b82 */ /* 0x000e220000000000 */
[----:B-----5:R-:W-:Y:S01]  /*2290*/  LOP3.LUT P1, RZ, R0, 0xff, RZ, 0xc0, !PT ;  /* 0x000000ff00ff7812 */ /* 0x020fe2000782c0ff */
[----:B------:R-:W-:Y:S01]  /*22a0*/  BSSY B0, `(.L_x_70672) ;  /* 0x0000014000007945 */ /* 0x000fe20003800000 */
[----:B------:R-:W-:Y:S01]  /*22b0*/  IMAD.MOV.U32 R3, RZ, RZ, 0x1 ;  /* 0x00000001ff037424 */ /* 0x000fe200078e00ff */
[----:B01234-:R-:W-:-:S04]  /*22c0*/  PRMT R5, R6, 0x9910, RZ ;  /* 0x0000991006057816 */ /* 0x01ffc800000000ff */
[----:B------:R-:W-:-:S06]  /*22d0*/  ISETP.GT.AND P0, PT, R5, 0x9, PT ;  /* 0x000000090500780c */ /* 0x000fcc0003f04270 */
[----:B------:R-:W-:Y:S07]  /*22e0*/  @!P1 BRA `(.L_x_70673) ;  /* 0x00000000003c9947 */ /* 0x000fee0003800000 */
[----:B------:R-:W-:Y:S01]  /*22f0*/  ULDC.U8 UR4, c[0x0][0x420] ;  /* 0x0001080000047ab9 */ /* 0x000fe20000000000 */
[----:B------:R-:W-:Y:S02]  /*2300*/  IMAD.MOV.U32 R3, RZ, RZ, 0x1 ;  /* 0x00000001ff037424 */ /* 0x000fe400078e00ff */
[----:B------:R-:W-:-:S07]  /*2310*/  IMAD.U32 R2, RZ, RZ, UR4 ;  /* 0x00000004ff027e24 */ /* 0x000fce000f8e00ff */
.L_x_70674:
        /* <DEDUP_REMOVED lines=12> */
.L_x_70673:
[----:B------:R-:W-:Y:S05]  /*23e0*/  BSYNC B0 ;  /* 0x0000000000007941 */ /* 0x000fea0003800000 */
.L_x_70672:
        /* <DEDUP_REMOVED lines=11> */
.L_x_70678:
[----:B------:R0:W-:Y:S01]  /*24a0*/  STG.E.U8 desc[UR36][R16.64], R3 ;  /* 0x0000000310007986 */ /* 0x0001e2000c101124 */
[----:B------:R-:W-:Y:S05]  /*24b0*/  BRA `(.L_x_70680) ;  /* 0x0000000c00987947 */ /* 0x000fea0003800000 */
.L_x_70677:
        /* <DEDUP_REMOVED lines=10> */
.L_x_70682:
[----:B------:R-:W-:-:S05]  /*2560*/  LOP3.LUT R3, R3, 0xff, RZ, 0xc0, !PT ;  /* 0x000000ff03037812 */ /* 0x000fca00078ec0ff */
[----:B------:R0:W-:Y:S01]  /*2570*/  STG.E desc[UR36][R16.64], R3 ;  /* 0x0000000310007986 */ /* 0x0001e2000c101924 */
[----:B------:R-:W-:Y:S05]  /*2580*/  BRA `(.L_x_70680) ;  /* 0x0000000c00647947 */ /* 0x000fea0003800000 */
.L_x_70681:
[----:B------:R-:W-:-:S05]  /*2590*/  LOP3.LUT R3, R3, 0xff, RZ, 0xc0, !PT ;  /* 0x000000ff03037812 */ /* 0x000fca00078ec0ff */
[----:B------:R0:W-:Y:S01]  /*25a0*/  STG.E.U16 desc[UR36][R16.64], R3 ;  /* 0x0000000310007986 */ /* 0x0001e2000c101524 */
[----:B------:R-:W-:Y:S05]  /*25b0*/  BRA `(.L_x_70680) ;  /* 0x0000000c00587947 */ /* 0x000fea0003800000 */
.L_x_70676:
        /* <DEDUP_REMOVED lines=10> */
.L_x_70684:
[----:B------:R-:W-:-:S04]  /*2660*/  LOP3.LUT R3, R3, 0xff, RZ, 0xc0, !PT ;  /* 0x000000ff03037812 */ /* 0x000fc800078ec0ff */
[----:B------:R-:W0:Y:S02]  /*2670*/  I2F.U16 R0, R3 ;  /* 0x0000000300007306 */ /* 0x000e240000101000 */
[----:B0-----:R-:W-:-:S05]  /*2680*/  F2FP.F16.F32.PACK_AB R0, RZ, R0 ;  /* 0x00000000ff00723e */ /* 0x001fca00000000ff */
[----:B------:R0:W-:Y:S01]  /*2690*/  STG.E.U16 desc[UR36][R16.64], R0 ;  /* 0x0000000010007986 */ /* 0x0001e2000c101524 */
[----:B------:R-:W-:Y:S05]  /*26a0*/  BRA `(.L_x_70680) ;  /* 0x0000000c001c7947 */ /* 0x000fea0003800000 */
.L_x_70683:
        /* <DEDUP_REMOVED lines=11> */
.L_x_70686:
[----:B------:R-:W-:-:S06]  /*2760*/  LOP3.LUT R3, R3, 0xff, RZ, 0xc0, !PT ;  /* 0x000000ff03037812 */ /* 0x000fcc00078ec0ff */
[----:B------:R-:W0:Y:S02]  /*2770*/  I2F.U16 R3, R3 ;  /* 0x0000000300037306 */ /* 0x000e240000101000 */
[----:B0-----:R-:W-:-:S04]  /*2780*/  F2FP.F16.F32.PACK_AB R3, RZ, R3 ;  /* 0x00000003ff03723e */ /* 0x001fc800000000ff */
[----:B------:R-:W-:-:S05]  /*2790*/  PRMT R3, R3, 0x5410, RZ ;  /* 0x0000541003037816 */ /* 0x000fca00000000ff */
[----:B------:R2:W-:Y:S01]  /*27a0*/  STG.E desc[UR36][R16.64], R3 ;  /* 0x0000000310007986 */ /* 0x0005e2000c101924 */
[----:B------:R-:W-:Y:S05]  /*27b0*/  BRA `(.L_x_70680) ;  /* 0x0000000800d87947 */ /* 0x000fea0003800000 */
.L_x_70685:
[----:B------:R-:W-:-:S06]  /*27c0*/  LOP3.LUT R3, R3, 0xff, RZ, 0xc0, !PT ;  /* 0x000000ff03037812 */ /* 0x000fcc00078ec0ff */
[----:B------:R-:W0:Y:S02]  /*27d0*/  I2F.F64.U16 R2, R3 ;  /* 0x0000000300027312 */ /* 0x000e240000101800 */
[----:B0-----:R4:W-:Y:S01]  /*27e0*/  STG.E.64 desc[UR36][R16.64], R2 ;  /* 0x0000000210007986 */ /* 0x0019e2000c101b24 */
[----:B------:R-:W-:Y:S05]  /*27f0*/  BRA `(.L_x_70680) ;  /* 0x0000000800c87947 */ /* 0x000fea0003800000 */
.L_x_70675:
        /* <DEDUP_REMOVED lines=12> */
.L_x_70689:
[----:B------:R-:W-:Y:S02]  /*28c0*/  LOP3.LUT R4, R3, 0xff, RZ, 0xc0, !PT ;  /* 0x000000ff03047812 */ /* 0x000fe400078ec0ff */
[----:B------:R-:W-:-:S04]  /*28d0*/  CS2R R6, SRZ ;  /* 0x0000000000067805 */ /* 0x000fc8000001ff00 */
[----:B------:R-:W0:Y:S02]  /*28e0*/  I2F.F64.U16 R4, R4 ;  /* 0x0000000400047312 */ /* 0x000e240000101800 */
[----:B0-----:R0:W-:Y:S01]  /*28f0*/  STG.E.128 desc[UR36][R16.64], R4 ;  /* 0x0000000410007986 */ /* 0x0011e2000c101d24 */
[----:B------:R-:W-:Y:S05]  /*2900*/  BRA `(.L_x_70680) ;  /* 0x0000000800847947 */ /* 0x000fea0003800000 */
.L_x_70688:
        /* <DEDUP_REMOVED lines=22> */
.L_x_70693:
[----:B------:R-:W-:Y:S05]  /*2a70*/  BSYNC B0 ;  /* 0x0000000000007941 */ /* 0x000fea0003800000 */
.L_x_70692:
[----:B------:R-:W-:-:S05]  /*2a80*/  LOP3.LUT R3, R0, R3, RZ, 0xfc, !PT ;  /* 0x0000000300037212 */ /* 0x000fca00078efcff */
[----:B------:R0:W-:Y:S01]  /*2a90*/  STG.E.U8 desc[UR36][R16.64], R3 ;  /* 0x0000000310007986 */ /* 0x0001e2000c101124 */
[----:B------:R-:W-:Y:S05]  /*2aa0*/  BRA `(.L_x_70680) ;  /* 0x00000008001c7947 */ /* 0x000fea0003800000 */
.L_x_70691:
        /* <DEDUP_REMOVED lines=14> */
.L_x_70695:
[----:B------:R-:W-:Y:S01]  /*2b90*/  IMAD.MOV.U32 R0, RZ, RZ, 0x7f ;  /* 0x0000007fff007424 */ /* 0x000fe200078e00ff */
[----:B------:R-:W-:-:S04]  /*2ba0*/  ISETP.GT.U32.AND P0, PT, R2, 0x7f800000, PT ;  /* 0x7f8000000200780c */ /* 0x000fc80003f04070 */
[----:B------:R-:W-:-:S09]  /*2bb0*/  SEL R0, R0, 0x7c, P0 ;  /* 0x0000007c00007807 */ /* 0x000fd20000000000 */
.L_x_70696:
[----:B------:R-:W-:Y:S05]  /*2bc0*/  BSYNC B0 ;  /* 0x0000000000007941 */ /* 0x000fea0003800000 */
.L_x_70694:
[----:B------:R-:W-:-:S04]  /*2bd0*/  LOP3.LUT R2, R3, 0x80000000, RZ, 0xc0, !PT ;  /* 0x8000000003027812 */ /* 0x000fc800078ec0ff */
[----:B------:R-:W-:-:S04]  /*2be0*/  SHF.R.U32.HI R3, RZ, 0x18, R2 ;  /* 0x00000018ff037819 */ /* 0x000fc80000011602 */
[----:B------:R-:W-:-:S05]  /*2bf0*/  LOP3.LUT R3, R0, R3, RZ, 0xfc, !PT ;  /* 0x0000000300037212 */ /* 0x000fca00078efcff */
[----:B------:R0:W-:Y:S01]  /*2c00*/  STG.E.U8 desc[UR36][R16.64], R3 ;  /* 0x0000000310007986 */ /* 0x0001e2000c101124 */
[----:B------:R-:W-:Y:S05]  /*2c10*/  BRA `(.L_x_70680) ;  /* 0x0000000400c07947 */ /* 0x000fea0003800000 */
.L_x_70690:
[----:B------:R-:W-:-:S04]  /*2c20*/  LOP3.LUT R3, R3, 0xff, RZ, 0xc0, !PT ;  /* 0x000000ff03037812 */ /* 0x000fc800078ec0ff */
[----:B------:R-:W0:Y:S02]  /*2c30*/  I2F.U16 R0, R3 ;  /* 0x0000000300007306 */ /* 0x000e240000101000 */
[----:B0-----:R-:W-:-:S05]  /*2c40*/  F2FP.BF16.F32.PACK_AB R0, RZ, R0 ;  /* 0x00000000ff00723e */ /* 0x001fca00000010ff */
[----:B------:R0:W-:Y:S01]  /*2c50*/  STG.E.U16 desc[UR36][R16.64], R0 ;  /* 0x0000000010007986 */ /* 0x0001e2000c101524 */
[----:B------:R-:W-:Y:S05]  /*2c60*/  BRA `(.L_x_70680) ;  /* 0x0000000400ac7947 */ /* 0x000fea0003800000 */
.L_x_70687:
        /* <DEDUP_REMOVED lines=11> */
.L_x_70699:
        /* <DEDUP_REMOVED lines=18> */
.L_x_70702:
[----:B------:R-:W-:-:S04]  /*2e40*/  LOP3.LUT R2, R3, 0x80000000, RZ, 0xc0, !PT ;  /* 0x8000000003027812 */ /* 0x000fc800078ec0ff */
[----:B------:R-:W-:-:S04]  /*2e50*/  SHF.R.U32.HI R3, RZ, 0x18, R2 ;  /* 0x00000018ff037819 */ /* 0x000fc80000011602 */
[----:B------:R-:W-:-:S04]  /*2e60*/  LOP3.LUT R0, R0, R3, RZ, 0xfc, !PT ;  /* 0x0000000300007212 */ /* 0x000fc800078efcff */
[----:B------:R-:W-:-:S07]  /*2e70*/  PRMT R8, R0, 0x7610, R8 ;  /* 0x0000761000087816 */ /* 0x000fce0000000008 */
.L_x_70701:
[----:B------:R-:W-:Y:S05]  /*2e80*/  BSYNC B0 ;  /* 0x0000000000007941 */ /* 0x000fea0003800000 */
.L_x_70700:
[----:B------:R0:W-:Y:S01]  /*2e90*/  STG.E.U8 desc[UR36][R16.64], R8 ;  /* 0x0000000810007986 */ /* 0x0001e2000c101124 */
[----:B------:R-:W-:Y:S05]  /*2ea0*/  BRA `(.L_x_70680) ;  /* 0x00000004001c7947 */ /* 0x000fea0003800000 */
.L_x_70698:
        /* <DEDUP_REMOVED lines=18> */
.L_x_70705:
[----:B------:R-:W-:-:S04]  /*2fd0*/  LOP3.LUT R2, R3, 0x80000000, RZ, 0xc0, !PT ;  /* 0x8000000003027812 */ /* 0x000fc800078ec0ff */
[----:B------:R-:W-:-:S04]  /*2fe0*/  SHF.R.U32.HI R3, RZ, 0x18, R2 ;  /* 0x00000018ff037819 */ /* 0x000fc80000011602 */
[----:B------:R-:W-:-:S04]  /*2ff0*/  LOP3.LUT R0, R0, R3, RZ, 0xfc, !PT ;  /* 0x0000000300007212 */ /* 0x000fc800078efcff */
[----:B------:R-:W-:-:S07]  /*3000*/  PRMT R8, R0, 0x7610, R8 ;  /* 0x0000761000087816 */ /* 0x000fce0000000008 */
.L_x_70704:
[----:B------:R-:W-:Y:S05]  /*3010*/  BSYNC B0 ;  /* 0x0000000000007941 */ /* 0x000fea0003800000 */
.L_x_70703:
[----:B------:R0:W-:Y:S01]  /*3020*/  STG.E.U8 desc[UR36][R16.64], R8 ;  /* 0x0000000810007986 */ /* 0x0001e2000c101124 */
[----:B------:R-:W-:Y:S05]  /*3030*/  BRA `(.L_x_70680) ;  /* 0x0000000000b87947 */ /* 0x000fea0003800000 */
.L_x_70697:
        /* <DEDUP_REMOVED lines=23> */
.L_x_70679:
        /* <DEDUP_REMOVED lines=16> */
.L_x_70708:
[----:B------:R-:W-:Y:S05]  /*32b0*/  BRA `(.L_x_70680) ;  /* 0x0000000000187947 */ /* 0x000fea0003800000 */
.L_x_70707:
[----:B------:R-:W-:Y:S01]  /*32c0*/  LOP3.LUT R2, R3, 0xff, RZ, 0xc0, !PT ;  /* 0x000000ff03027812 */ /* 0x000fe200078ec0ff */
[----:B------:R-:W-:-:S05]  /*32d0*/  IMAD.MOV.U32 R3, RZ, RZ, RZ ;  /* 0x000000ffff037224 */ /* 0x000fca00078e00ff */
[----:B------:R0:W-:Y:S01]  /*32e0*/  STG.E.64 desc[UR36][R16.64], R2 ;  /* 0x0000000210007986 */ /* 0x0001e2000c101b24 */
[----:B------:R-:W-:Y:S05]  /*32f0*/  BRA `(.L_x_70680) ;  /* 0x0000000000087947 */ /* 0x000fea0003800000 */
.L_x_70706:
[----:B------:R-:W-:-:S05]  /*3300*/  LOP3.LUT R3, R3, 0xff, RZ, 0xc0, !PT ;  /* 0x000000ff03037812 */ /* 0x000fca00078ec0ff */
[----:B------:R0:W-:Y:S02]  /*3310*/  STG.E desc[UR36][R16.64], R3 ;  /* 0x0000000310007986 */ /* 0x0001e4000c101924 */
.L_x_70680:
[----:B------:R-:W-:-:S04]  /*3320*/  IMAD R18, R23, 0x200, R18 ;  /* 0x0000020017127824 */ /* 0x000fc800078e0212 */
[----:B------:R-:W-:-:S07]  /*3330*/  VIADD R19, R18, 0x80 ;  /* 0x0000008012137836 */ /* 0x000fce0000000000 */
.L_x_70637:
[----:B------:R-:W-:Y:S05]  /*3340*/  BSYNC B6 ;  /* 0x0000000000067941 */ /* 0x000fea0003800000 */
.L_x_70636:
        /* <DEDUP_REMOVED lines=307> */
.L_x_70711:
        /* <DEDUP_REMOVED lines=20> */
.L_x_70715:
[----:B------:R3:W5:Y:S01]  /*47c0*/  LDG.E.U8 R0, desc[UR36][R4.64] ;  /* 0x0000002404007981 */ /* 0x000762000c1e1100 */
[----:B------:R-:W-:Y:S05]  /*47d0*/  BRA `(.L_x_70717) ;  /* 0x0000000c00647947 */ /* 0x000fea0003800000 */
.L_x_70714:
        /* <DEDUP_REMOVED lines=8> */
.L_x_70719:
[----:B------:R0:W5:Y:S01]  /*4860*/  LDG.E.U8 R0, desc[UR36][R4.64] ;  /* 0x0000002404007981 */ /* 0x000162000c1e1100 */
[----:B------:R-:W-:Y:S05]  /*4870*/  BRA `(.L_x_70717) ;  /* 0x0000000c003c7947 */ /* 0x000fea0003800000 */
.L_x_70718:
[----:B------:R0:W5:Y:S01]  /*4880*/  LDG.E.U16 R0, desc[UR36][R4.64] ;  /* 0x0000002404007981 */ /* 0x000162000c1e1500 */
[----:B------:R-:W-:Y:S05]  /*4890*/  BRA `(.L_x_70717) ;  /* 0x0000000c00347947 */ /* 0x000fea0003800000 */
.L_x_70713:
        /* <DEDUP_REMOVED lines=10> */
.L_x_70721:
[----:B------:R-:W2:Y:S02]  /*4940*/  LDG.E.U16 R2, desc[UR36][R4.64] ;  /* 0x0000002404027981 */ /* 0x000ea4000c1e1500 */
[----:B--2---:R-:W-:-:S06]  /*4950*/  HADD2.F32 R2, -RZ, R2.H0_H0 ;  /* 0x20000002ff027230 */ /* 0x004fcc0000004100 */
[----:B------:R-:W0:Y:S02]  /*4960*/  F2I.S64.TRUNC R2, R2 ;  /* 0x0000000200027311 */ /* 0x000e24000020d900 */
[----:B0-----:R-:W-:Y:S01]  /*4970*/  PRMT R0, R2, 0x7610, R0 ;  /* 0x0000761002007816 */ /* 0x001fe20000000000 */
[----:B------:R-:W-:Y:S06]  /*4980*/  BRA `(.L_x_70717) ;  /* 0x0000000800f87947 */ /* 0x000fec0003800000 */
.L_x_70720:
        /* <DEDUP_REMOVED lines=10> */
.L_x_70723:
[----:B------:R-:W2:Y:S02]  /*4a30*/  LDG.E.U16 R4, desc[UR36][R4.64] ;  /* 0x0000002404047981 */ /* 0x000ea4000c1e1500 */
[----:B--2---:R-:W-:-:S06]  /*4a40*/  HADD2.F32 R2, -RZ, R4.H0_H0 ;  /* 0x20000004ff027230 */ /* 0x004fcc0000004100 */
[----:B------:R-:W0:Y:S02]  /*4a50*/  F2I.S64.TRUNC R2, R2 ;  /* 0x0000000200027311 */ /* 0x000e24000020d900 */
[----:B0-----:R-:W-:Y:S01]  /*4a60*/  PRMT R0, R2, 0x7610, R0 ;  /* 0x0000761002007816 */ /* 0x001fe20000000000 */
[----:B------:R-:W-:Y:S06]  /*4a70*/  BRA `(.L_x_70717) ;  /* 0x0000000800bc7947 */ /* 0x000fec0003800000 */
.L_x_70722:
[----:B------:R-:W2:Y:S02]  /*4a80*/  LDG.E.64 R2, desc[UR36][R4.64] ;  /* 0x0000002404027981 */ /* 0x000ea4000c1e1b00 */
[----:B--2---:R-:W0:Y:S02]  /*4a90*/  F2I.S64.F64.TRUNC R2, R2 ;  /* 0x0000000200027311 */ /* 0x004e24000030d900 */
[----:B0-----:R-:W-:Y:S01]  /*4aa0*/  PRMT R0, R2, 0x7610, R0 ;  /* 0x0000761002007816 */ /* 0x001fe20000000000 */
[----:B------:R-:W-:Y:S06]  /*4ab0*/  BRA `(.L_x_70717) ;  /* 0x0000000800ac7947 */ /* 0x000fec0003800000 */
.L_x_70712:
        /* <DEDUP_REMOVED lines=12> */
.L_x_70726:
[----:B------:R-:W2:Y:S02]  /*4b80*/  LDG.E.64 R4, desc[UR36][R4.64] ;  /* 0x0000002404047981 */ /* 0x000ea4000c1e1b00 */
[----:B--2---:R-:W0:Y:S02]  /*4b90*/  F2I.S64.F64.TRUNC R2, R4 ;  /* 0x0000000400027311 */ /* 0x004e24000030d900 */
[----:B0-----:R-:W-:Y:S01]  /*4ba0*/  PRMT R0, R2, 0x7610, R0 ;  /* 0x0000761002007816 */ /* 0x001fe20000000000 */
[----:B------:R-:W-:Y:S06]  /*4bb0*/  BRA `(.L_x_70717) ;  /* 0x00000008006c7947 */ /* 0x000fec0003800000 */
.L_x_70725:
        /* <DEDUP_REMOVED lines=28> */
.L_x_70728:
        /* <DEDUP_REMOVED lines=15> */
.L_x_70727:
[----:B------:R-:W2:Y:S02]  /*4e70*/  LDG.E.U16 R2, desc[UR36][R4.64] ;  /* 0x0000002404027981 */ /* 0x000ea4000c1e1500 */
[----:B--2---:R-:W-:-:S06]  /*4e80*/  IMAD.U32 R2, R2, 0x10000, RZ ;  /* 0x0001000002027824 */ /* 0x004fcc00078e00ff */
[----:B------:R-:W0:Y:S02]  /*4e90*/  F2I.S64.TRUNC R2, R2 ;  /* 0x0000000200027311 */ /* 0x000e24000020d900 */
[----:B0-----:R-:W-:Y:S01]  /*4ea0*/  PRMT R0, R2, 0x7610, R0 ;  /* 0x0000761002007816 */ /* 0x001fe20000000000 */
[----:B------:R-:W-:Y:S06]  /*4eb0*/  BRA `(.L_x_70717) ;  /* 0x0000000400ac7947 */ /* 0x000fec0003800000 */
.L_x_70724:
        /* <DEDUP_REMOVED lines=10> */
.L_x_70731:
        /* <DEDUP_REMOVED lines=21> */
.L_x_70735:
[----:B------:R-:W-:Y:S05]  /*50b0*/  BSYNC B1 ;  /* 0x0000000000017941 */ /* 0x000fea0003800000 */
.L_x_70734:
[----:B------:R-:W-:Y:S01]  /*50c0*/  IMAD.SHL.U32 R2, R2, 0x100000, RZ ;  /* 0x0010000002027824 */ /* 0x000fe200078e00ff */
[----:B------:R-:W-:-:S04]  /*50d0*/  LEA R3, R0, 0x3b800000, 0x17 ;  /* 0x3b80000000037811 */ /* 0x000fc800078eb8ff */
[----:B------:R-:W-:-:S07]  /*50e0*/  LOP3.LUT R2, R3, R2, R4, 0xfe, !PT ;  /* 0x0000000203027212 */ /* 0x000fce00078efe04 */
.L_x_70733:
[----:B------:R-:W-:Y:S05]  /*50f0*/  BSYNC B0 ;  /* 0x0000000000007941 */ /* 0x000fea0003800000 */
.L_x_70732:
[----:B------:R-:W0:Y:S02]  /*5100*/  F2I.S64.TRUNC R2, R2 ;  /* 0x0000000200027311 */ /* 0x000e24000020d900 */
[----:B0-----:R-:W-:Y:S01]  /*5110*/  PRMT R0, R2, 0x7610, R0 ;  /* 0x0000761002007816 */ /* 0x001fe20000000000 */
[----:B------:R-:W-:Y:S06]  /*5120*/  BRA `(.L_x_70717) ;  /* 0x0000000400107947 */ /* 0x000fec0003800000 */
.L_x_70730:
        /* <DEDUP_REMOVED lines=21> */
.L_x_70739:
[----:B------:R-:W-:Y:S05]  /*5280*/  BSYNC B1 ;  /* 0x0000000000017941 */ /* 0x000fea0003800000 */
.L_x_70738:
[----:B------:R-:W-:Y:S01]  /*5290*/  IMAD.SHL.U32 R2, R2, 0x200000, RZ ;  /* 0x0020000002027824 */ /* 0x000fe200078e00ff */
[----:B------:R-:W-:-:S04]  /*52a0*/  LEA R3, R0, 0x37800000, 0x17 ;  /* 0x3780000000037811 */ /* 0x000fc800078eb8ff */
[----:B------:R-:W-:-:S07]  /*52b0*/  LOP3.LUT R2, R3, R2, R4, 0xfe, !PT ;  /* 0x0000000203027212 */ /* 0x000fce00078efe04 */
.L_x_70737:
[----:B------:R-:W-:Y:S05]  /*52c0*/  BSYNC B0 ;  /* 0x0000000000007941 */ /* 0x000fea0003800000 */
.L_x_70736:
[----:B------:R-:W0:Y:S02]  /*52d0*/  F2I.S64.TRUNC R2, R2 ;  /* 0x0000000200027311 */ /* 0x000e24000020d900 */
[----:B0-----:R-:W-:Y:S01]  /*52e0*/  PRMT R0, R2, 0x7610, R0 ;  /* 0x0000761002007816 */ /* 0x001fe20000000000 */
[----:B------:R-:W-:Y:S06]  /*52f0*/  BRA `(.L_x_70717) ;  /* 0x00000000009c7947 */ /* 0x000fec0003800000 */
.L_x_70729:
        /* <DEDUP_REMOVED lines=14> */
.L_x_70743:
[----:B------:R-:W-:Y:S05]  /*53e0*/  BSYNC B0 ;  /* 0x0000000000007941 */ /* 0x000fea0003800000 */
.L_x_70742:
[----:B------:R-:W0:Y:S02]  /*53f0*/  F2I.S64.TRUNC R2, R2 ;  /* 0x0000000200027311 */ /* 0x000e24000020d900 */
[----:B0-----:R-:W-:Y:S01]  /*5400*/  PRMT R0, R2, 0x7610, R0 ;  /* 0x0000761002007816 */ /* 0x001fe20000000000 */
[----:B------:R-:W-:Y:S06]  /*5410*/  BRA `(.L_x_70717) ;  /* 0x0000000000547947 */ /* 0x000fec0003800000 */
.L_x_70716:
        /* <DEDUP_REMOVED lines=16> */
.L_x_70744:
[----:B------:R-:W-:Y:S01]  /*5520*/  PRMT R0, RZ, 0x7610, R0 ;  /* 0x00007610ff007816 */ /* 0x000fe20000000000 */
[----:B------:R-:W-:Y:S06]  /*5530*/  BRA `(.L_x_70717) ;  /* 0x00000000000c7947 */ /* 0x000fec0003800000 */
.L_x_70741:
[----:B------:R0:W5:Y:S01]  /*5540*/  LDG.E.U8 R0, desc[UR36][R4.64] ;  /* 0x0000002404007981 */ /* 0x000162000c1e1100 */
[----:B------:R-:W-:Y:S05]  /*5550*/  BRA `(.L_x_70717) ;  /* 0x0000000000047947 */ /* 0x000fea0003800000 */
.L_x_70740:
[----:B------:R1:W5:Y:S02]  /*5560*/  LDG.E.U8 R0, desc[UR36][R4.64] ;  /* 0x0000002404007981 */ /* 0x000364000c1e1100 */
.L_x_70717:
        /* <DEDUP_REMOVED lines=10> */
.L_x_70747:
        /* <DEDUP_REMOVED lines=12> */
.L_x_70746:
[----:B------:R-:W-:Y:S05]  /*56d0*/  BSYNC B0 ;  /* 0x0000000000007941 */ /* 0x000fea0003800000 */
.L_x_70745:
        /* <DEDUP_REMOVED lines=11> */
.L_x_70751:
[----:B------:R0:W-:Y:S01]  /*5790*/  STG.E.U8 desc[UR36][R16.64], R3 ;  /* 0x0000000310007986 */ /* 0x0001e2000c101124 */
[----:B------:R-:W-:Y:S05]  /*57a0*/  BRA `(.L_x_70753) ;  /* 0x0000000c00987947 */ /* 0x000fea0003800000 */
.L_x_70750:
        /* <DEDUP_REMOVED lines=10> */
.L_x_70755:
[----:B------:R-:W-:-:S05]  /*5850*/  LOP3.LUT R3, R3, 0xff, RZ, 0xc0, !PT ;  /* 0x000000ff03037812 */ /* 0x000fca00078ec0ff */
[----:B------:R0:W-:Y:S01]  /*5860*/  STG.E desc[UR36][R16.64], R3 ;  /* 0x0000000310007986 */ /* 0x0001e2000c101924 */
[----:B------:R-:W-:Y:S05]  /*5870*/  BRA `(.L_x_70753) ;  /* 0x0000000c00647947 */ /* 0x000fea0003800000 */
.L_x_70754:
[----:B------:R-:W-:-:S05]  /*5880*/  LOP3.LUT R3, R3, 0xff, RZ, 0xc0, !PT ;  /* 0x000000ff03037812 */ /* 0x000fca00078ec0ff */
[----:B------:R0:W-:Y:S01]  /*5890*/  STG.E.U16 desc[UR36][R16.64], R3 ;  /* 0x0000000310007986 */ /* 0x0001e2000c101524 */
[----:B------:R-:W-:Y:S05]  /*58a0*/  BRA `(.L_x_70753) ;  /* 0x0000000c00587947 */ /* 0x000fea0003800000 */
.L_x_70749:
        /* <DEDUP_REMOVED lines=10> */
.L_x_70757:
[----:B------:R-:W-:-:S04]  /*5950*/  LOP3.LUT R3, R3, 0xff, RZ, 0xc0, !PT ;  /* 0x000000ff03037812 */ /* 0x000fc800078ec0ff */
[----:B------:R-:W0:Y:S02]  /*5960*/  I2F.U16 R0, R3 ;  /* 0x0000000300007306 */ /* 0x000e240000101000 */
[----:B0-----:R-:W-:-:S05]  /*5970*/  F2FP.F16.F32.PACK_AB R0, RZ, R0 ;  /* 0x00000000ff00723e */ /* 0x001fca00000000ff */
[----:B------:R0:W-:Y:S01]  /*5980*/  STG.E.U16 desc[UR36][R16.64], R0 ;  /* 0x0000000010007986 */ /* 0x0001e2000c101524 */
[----:B------:R-:W-:Y:S05]  /*5990*/  BRA `(.L_x_70753) ;  /* 0x0000000c001c7947 */ /* 0x000fea0003800000 */
.L_x_70756:
        /* <DEDUP_REMOVED lines=11> */
.L_x_70759:
[----:B------:R-:W-:-:S06]  /*5a50*/  LOP3.LUT R3, R3, 0xff, RZ, 0xc0, !PT ;  /* 0x000000ff03037812 */ /* 0x000fcc00078ec0ff */
[----:B------:R-:W0:Y:S02]  /*5a60*/  I2F.U16 R3, R3 ;  /* 0x0000000300037306 */ /* 0x000e240000101000 */
[----:B0-----:R-:W-:-:S04]  /*5a70*/  F2FP.F16.F32.PACK_AB R3, RZ, R3 ;  /* 0x00000003ff03723e */ /* 0x001fc800000000ff */
[----:B------:R-:W-:-:S05]  /*5a80*/  PRMT R3, R3, 0x5410, RZ ;  /* 0x0000541003037816 */ /* 0x000fca00000000ff */
[----:B------:R0:W-:Y:S01]  /*5a90*/  STG.E desc[UR36][R16.64], R3 ;  /* 0x0000000310007986 */ /* 0x0001e2000c101924 */
[----:B------:R-:W-:Y:S05]  /*5aa0*/  BRA `(.L_x_70753) ;  /* 0x0000000800d87947 */ /* 0x000fea0003800000 */
.L_x_70758:
[----:B------:R-:W-:-:S06]  /*5ab0*/  LOP3.LUT R3, R3, 0xff, RZ, 0xc0, !PT ;  /* 0x000000ff03037812 */ /* 0x000fcc00078ec0ff */
[----:B------:R-:W0:Y:S02]  /*5ac0*/  I2F.F64.U16 R2, R3 ;  /* 0x0000000300027312 */ /* 0x000e240000101800 */
[----:B0-----:R0:W-:Y:S01]  /*5ad0*/  STG.E.64 desc[UR36][R16.64], R2 ;  /* 0x0000000210007986 */ /* 0x0011e2000c101b24 */
[----:B------:R-:W-:Y:S05]  /*5ae0*/  BRA `(.L_x_70753) ;  /* 0x0000000800c87947 */ /* 0x000fea0003800000 */
.L_x_70748:
        /* <DEDUP_REMOVED lines=12> */
.L_x_70762:
[----:B------:R-:W-:Y:S02]  /*5bb0*/  LOP3.LUT R4, R3, 0xff, RZ, 0xc0, !PT ;  /* 0x000000ff03047812 */ /* 0x000fe400078ec0ff */
[----:B------:R-:W-:-:S04]  /*5bc0*/  CS2R R6, SRZ ;  /* 0x0000000000067805 */ /* 0x000fc8000001ff00 */
[----:B------:R-:W0:Y:S02]  /*5bd0*/  I2F.F64.U16 R4, R4 ;  /* 0x0000000400047312 */ /* 0x000e240000101800 */
[----:B0-----:R0:W-:Y:S01]  /*5be0*/  STG.E.128 desc[UR36][R16.64], R4 ;  /* 0x0000000410007986 */ /* 0x0011e2000c101d24 */
[----:B------:R-:W-:Y:S05]  /*5bf0*/  BRA `(.L_x_70753) ;  /* 0x0000000800847947 */ /* 0x000fea0003800000 */
.L_x_70761:
        /* <DEDUP_REMOVED lines=22> */
.L_x_70766:
[----:B------:R-:W-:Y:S05]  /*5d60*/  BSYNC B0 ;  /* 0x0000000000007941 */ /* 0x000fea0003800000 */
.L_x_70765:
[----:B------:R-:W-:-:S05]  /*5d70*/  LOP3.LUT R3, R0, R3, RZ, 0xfc, !PT ;  /* 0x0000000300037212 */ /* 0x000fca00078efcff */
[----:B------:R0:W-:Y:S01]  /*5d80*/  STG.E.U8 desc[UR36][R16.64], R3 ;  /* 0x0000000310007986 */ /* 0x0001e2000c101124 */
[----:B------:R-:W-:Y:S05]  /*5d90*/  BRA `(.L_x_70753) ;  /* 0x00000008001c7947 */ /* 0x000fea0003800000 */
.L_x_70764:
        /* <DEDUP_REMOVED lines=14> */
.L_x_70768:
[----:B------:R-:W-:Y:S01]  /*5e80*/  IMAD.MOV.U32 R0, RZ, RZ, 0x7f ;  /* 0x0000007fff007424 */ /* 0x000fe200078e00ff */
[----:B------:R-:W-:-:S04]  /*5e90*/  ISETP.GT.U32.AND P0, PT, R2, 0x7f800000, PT ;  /* 0x7f8000000200780c */ /* 0x000fc80003f04070 */
[----:B------:R-:W-:-:S09]  /*5ea0*/  SEL R0, R0, 0x7c, P0 ;  /* 0x0000007c00007807 */ /* 0x000fd20000000000 */
.L_x_70769:
[----:B------:R-:W-:Y:S05]  /*5eb0*/  BSYNC B0 ;  /* 0x0000000000007941 */ /* 0x000fea0003800000 */
.L_x_70767:
[----:B------:R-:W-:-:S04]  /*5ec0*/  LOP3.LUT R2, R3, 0x80000000, RZ, 0xc0, !PT ;  /* 0x8000000003027812 */ /* 0x000fc800078ec0ff */
[----:B------:R-:W-:-:S04]  /*5ed0*/  SHF.R.U32.HI R3, RZ, 0x18, R2 ;  /* 0x00000018ff037819 */ /* 0x000fc80000011602 */
[----:B------:R-:W-:-:S05]  /*5ee0*/  LOP3.LUT R3, R0, R3, RZ, 0xfc, !PT ;  /* 0x0000000300037212 */ /* 0x000fca00078efcff */
[----:B------:R0:W-:Y:S01]  /*5ef0*/  STG.E.U8 desc[UR36][R16.64], R3 ;  /* 0x0000000310007986 */ /* 0x0001e2000c101124 */
[----:B------:R-:W-:Y:S05]  /*5f00*/  BRA `(.L_x_70753) ;  /* 0x0000000400c07947 */ /* 0x000fea0003800000 */
.L_x_70763:
[----:B------:R-:W-:-:S04]  /*5f10*/  LOP3.LUT R3, R3, 0xff, RZ, 0xc0, !PT ;  /* 0x000000ff03037812 */ /* 0x000fc800078ec0ff */
[----:B------:R-:W0:Y:S02]  /*5f20*/  I2F.U16 R0, R3 ;  /* 0x0000000300007306 */ /* 0x000e240000101000 */
[----:B0-----:R-:W-:-:S05]  /*5f30*/  F2FP.BF16.F32.PACK_AB R0, RZ, R0 ;  /* 0x00000000ff00723e */ /* 0x001fca00000010ff */
[----:B------:R0:W-:Y:S01]  /*5f40*/  STG.E.U16 desc[UR36][R16.64], R0 ;  /* 0x0000000010007986 */ /* 0x0001e2000c101524 */
[----:B------:R-:W-:Y:S05]  /*5f50*/  BRA `(.L_x_70753) ;  /* 0x0000000400ac7947 */ /* 0x000fea0003800000 */
.L_x_70760:
        /* <DEDUP_REMOVED lines=11> */
.L_x_70772:
        /* <DEDUP_REMOVED lines=18> */
.L_x_70775:
[----:B------:R-:W-:-:S04]  /*6130*/  LOP3.LUT R2, R3, 0x80000000, RZ, 0xc0, !PT ;  /* 0x8000000003027812 */ /* 0x000fc800078ec0ff */
[----:B------:R-:W-:-:S04]  /*6140*/  SHF.R.U32.HI R3, RZ, 0x18, R2 ;  /* 0x00000018ff037819 */ /* 0x000fc80000011602 */
[----:B------:R-:W-:-:S04]  /*6150*/  LOP3.LUT R0, R0, R3, RZ, 0xfc, !PT ;  /* 0x0000000300007212 */ /* 0x000fc800078efcff */
[----:B------:R-:W-:-:S07]  /*6160*/  PRMT R8, R0, 0x7610, R8 ;  /* 0x0000761000087816 */ /* 0x000fce0000000008 */
.L_x_70774:
[----:B------:R-:W-:Y:S05]  /*6170*/  BSYNC B0 ;  /* 0x0000000000007941 */ /* 0x000fea0003800000 */
.L_x_70773:
[----:B------:R3:W-:Y:S01]  /*6180*/  STG.E.U8 desc[UR36][R16.64], R8 ;  /* 0x0000000810007986 */ /* 0x0007e2000c101124 */
[----:B------:R-:W-:Y:S05]  /*6190*/  BRA `(.L_x_70753) ;  /* 0x00000004001c7947 */ /* 0x000fea0003800000 */
.L_x_70771:
        /* <DEDUP_REMOVED lines=18> */
.L_x_70778:
[----:B------:R-:W-:-:S04]  /*62c0*/  LOP3.LUT R2, R3, 0x80000000, RZ, 0xc0, !PT ;  /* 0x8000000003027812 */ /* 0x000fc800078ec0ff */
[----:B------:R-:W-:-:S04]  /*62d0*/  SHF.R.U32.HI R3, RZ, 0x18, R2 ;  /* 0x00000018ff037819 */ /* 0x000fc80000011602 */
[----:B------:R-:W-:-:S04]  /*62e0*/  LOP3.LUT R0, R0, R3, RZ, 0xfc, !PT ;  /* 0x0000000300007212 */ /* 0x000fc800078efcff */
[----:B------:R-:W-:-:S07]  /*62f0*/  PRMT R8, R0, 0x7610, R8 ;  /* 0x0000761000087816 */ /* 0x000fce0000000008 */
.L_x_70777:
[----:B------:R-:W-:Y:S05]  /*6300*/  BSYNC B0 ;  /* 0x0000000000007941 */ /* 0x000fea0003800000 */
.L_x_70776:
[----:B------:R0:W-:Y:S01]  /*6310*/  STG.E.U8 desc[UR36][R16.64], R8 ;  /* 0x0000000810007986 */ /* 0x0001e2000c101124 */
[----:B------:R-:W-:Y:S05]  /*6320*/  BRA `(.L_x_70753) ;  /* 0x0000000000b87947 */ /* 0x000fea0003800000 */
.L_x_70770:
        /* <DEDUP_REMOVED lines=23> */
.L_x_70752:
        /* <DEDUP_REMOVED lines=16> */
.L_x_70781:
[----:B------:R-:W-:Y:S05]  /*65a0*/  BRA `(.L_x_70753) ;  /* 0x0000000000187947 */ /* 0x000fea0003800000 */
.L_x_70780:
[----:B------:R-:W-:Y:S01]  /*65b0*/  LOP3.LUT R2, R3, 0xff, RZ, 0xc0, !PT ;  /* 0x000000ff03027812 */ /* 0x000fe200078ec0ff */
[----:B------:R-:W-:-:S05]  /*65c0*/  IMAD.MOV.U32 R3, RZ, RZ, RZ ;  /* 0x000000ffff037224 */ /* 0x000fca00078e00ff */
[----:B------:R2:W-:Y:S01]  /*65d0*/  STG.E.64 desc[UR36][R16.64], R2 ;  /* 0x0000000210007986 */ /* 0x0005e2000c101b24 */
[----:B------:R-:W-:Y:S05]  /*65e0*/  BRA `(.L_x_70753) ;  /* 0x0000000000087947 */ /* 0x000fea0003800000 */
.L_x_70779:
[----:B------:R-:W-:-:S05]  /*65f0*/  LOP3.LUT R3, R3, 0xff, RZ, 0xc0, !PT ;  /* 0x000000ff03037812 */ /* 0x000fca00078ec0ff */
[----:B------:R0:W-:Y:S02]  /*6600*/  STG.E desc[UR36][R16.64], R3 ;  /* 0x0000000310007986 */ /* 0x0001e4000c101924 */
.L_x_70753:
[----:B------:R-:W-:-:S07]  /*6610*/  VIADD R19, R19, 0x80 ;  /* 0x0000008013137836 */ /* 0x000fce0000000000 */
.L_x_70710:
[----:B------:R-:W-:Y:S05]  /*6620*/  BSYNC B6 ;  /* 0x0000000000067941 */ /* 0x000fea0003800000 */
.L_x_70709:
        /* <DEDUP_REMOVED lines=307> */
.L_x_70784:
        /* <DEDUP_REMOVED lines=20> */
.L_x_70788:
[----:B------:R0:W5:Y:S01]  /*7aa0*/  LDG.E.U8 R0, desc[UR36][R4.64] ;  /* 0x0000002404007981 */ /* 0x000162000c1e1100 */
[----:B------:R-:W-:Y:S05]  /*7ab0*/  BRA `(.L_x_70790) ;  /* 0x0000000c00647947 */ /* 0x000fea0003800000 */
.L_x_70787:
        /* <DEDUP_REMOVED lines=8> */
.L_x_70792:
[----:B------:R4:W5:Y:S01]  /*7b40*/  LDG.E.U8 R0, desc[UR36][R4.64] ;  /* 0x0000002404007981 */ /* 0x000962000c1e1100 */
[----:B------:R-:W-:Y:S05]  /*7b50*/  BRA `(.L_x_70790) ;  /* 0x0000000c003c7947 */ /* 0x000fea0003800000 */
.L_x_70791:
[----:B------:R3:W5:Y:S01]  /*7b60*/  LDG.E.U16 R0, desc[UR36][R4.64] ;  /* 0x0000002404007981 */ /* 0x000762000c1e1500 */
[----:B------:R-:W-:Y:S05]  /*7b70*/  BRA `(.L_x_70790) ;  /* 0x0000000c00347947 */ /* 0x000fea0003800000 */
.L_x_70786:
        /* <DEDUP_REMOVED lines=10> */
.L_x_70794:
[----:B------:R-:W2:Y:S02]  /*7c20*/  LDG.E.U16 R2, desc[UR36][R4.64] ;  /* 0x0000002404027981 */ /* 0x000ea4000c1e1500 */
[----:B--2---:R-:W-:-:S06]  /*7c30*/  HADD2.F32 R2, -RZ, R2.H0_H0 ;  /* 0x20000002ff027230 */ /* 0x004fcc0000004100 */
[----:B------:R-:W0:Y:S02]  /*7c40*/  F2I.S64.TRUNC R2, R2 ;  /* 0x0000000200027311 */ /* 0x000e24000020d900 */
[----:B0-----:R-:W-:Y:S01]  /*7c50*/  PRMT R0, R2, 0x7610, R0 ;  /* 0x0000761002007816 */ /* 0x001fe20000000000 */
[----:B------:R-:W-:Y:S06]  /*7c60*/  BRA `(.L_x_70790) ;  /* 0x0000000800f87947 */ /* 0x000fec0003800000 */
.L_x_70793:
        /* <DEDUP_REMOVED lines=10> */
.L_x_70796:
[----:B------:R-:W2:Y:S02]  /*7d10*/  LDG.E.U16 R4, desc[UR36][R4.64] ;  /* 0x0000002404047981 */ /* 0x000ea4000c1e1500 */
[----:B--2---:R-:W-:-:S06]  /*7d20*/  HADD2.F32 R2, -RZ, R4.H0_H0 ;  /* 0x20000004ff027230 */ /* 0x004fcc0000004100 */
[----:B------:R-:W0:Y:S02]  /*7d30*/  F2I.S64.TRUNC R2, R2 ;  /* 0x0000000200027311 */ /* 0x000e24000020d900 */
[----:B0-----:R-:W-:Y:S01]  /*7d40*/  PRMT R0, R2, 0x7610, R0 ;  /* 0x0000761002007816 */ /* 0x001fe20000000000 */
[----:B------:R-:W-:Y:S06]  /*7d50*/  BRA `(.L_x_70790) ;  /* 0x0000000800bc7947 */ /* 0x000fec0003800000 */
.L_x_70795:
[----:B------:R-:W2:Y:S02]  /*7d60*/  LDG.E.64 R2, desc[UR36][R4.64] ;  /* 0x0000002404027981 */ /* 0x000ea4000c1e1b00 */
[----:B--2---:R-:W0:Y:S02]  /*7d70*/  F2I.S64.F64.TRUNC R2, R2 ;  /* 0x0000000200027311 */ /* 0x004e24000030d900 */
[----:B0-----:R-:W-:Y:S01]  /*7d80*/  PRMT R0, R2, 0x7610, R0 ;  /* 0x0000761002007816 */ /* 0x001fe20000000000 */
[----:B------:R-:W-:Y:S06]  /*7d90*/  BRA `(.L_x_70790) ;  /* 0x0000000800ac7947 */ /* 0x000fec0003800000 */
.L_x_70785:
        /* <DEDUP_REMOVED lines=12> */
.L_x_70799:
[----:B------:R-:W2:Y:S02]  /*7e60*/  LDG.E.64 R4, desc[UR36][R4.64] ;  /* 0x0000002404047981 */ /* 0x000ea4000c1e1b00 */
[----:B--2---:R-:W0:Y:S02]  /*7e70*/  F2I.S64.F64.TRUNC R2, R4 ;  /* 0x0000000400027311 */ /* 0x004e24000030d900 */
[----:B0-----:R-:W-:Y:S01]  /*7e80*/  PRMT R0, R2, 0x7610, R0 ;  /* 0x0000761002007816 */ /* 0x001fe20000000000 */
[----:B------:R-:W-:Y:S06]  /*7e90*/  BRA `(.L_x_70790) ;  /* 0x00000008006c7947 */ /* 0x000fec0003800000 */
.L_x_70798:
        /* <DEDUP_REMOVED lines=28> */
.L_x_70801:
        /* <DEDUP_REMOVED lines=15> */
.L_x_70800:
[----:B------:R-:W2:Y:S02]  /*8150*/  LDG.E.U16 R2, desc[UR36][R4.64] ;  /* 0x0000002404027981 */ /* 0x000ea4000c1e1500 */
[----:B--2---:R-:W-:-:S06]  /*8160*/  IMAD.U32 R2, R2, 0x10000, RZ ;  /* 0x0001000002027824 */ /* 0x004fcc00078e00ff */
[----:B------:R-:W0:Y:S02]  /*8170*/  F2I.S64.TRUNC R2, R2 ;  /* 0x0000000200027311 */ /* 0x000e24000020d900 */
[----:B0-----:R-:W-:Y:S01]  /*8180*/  PRMT R0, R2, 0x7610, R0 ;  /* 0x0000761002007816 */ /* 0x001fe20000000000 */
[----:B------:R-:W-:Y:S06]  /*8190*/  BRA `(.L_x_70790) ;  /* 0x0000000400ac7947 */ /* 0x000fec0003800000 */
.L_x_70797:
        /* <DEDUP_REMOVED lines=10> */
.L_x_70804:
        /* <DEDUP_REMOVED lines=21> */
.L_x_70808:
[----:B------:R-:W-:Y:S05]  /*8390*/  BSYNC B1 ;  /* 0x0000000000017941 */ /* 0x000fea0003800000 */
.L_x_70807:
[----:B------:R-:W-:Y:S01]  /*83a0*/  IMAD.SHL.U32 R2, R2, 0x100000, RZ ;  /* 0x0010000002027824 */ /* 0x000fe200078e00ff */
[----:B------:R-:W-:-:S04]  /*83b0*/  LEA R3, R0, 0x3b800000, 0x17 ;  /* 0x3b80000000037811 */ /* 0x000fc800078eb8ff */
[----:B------:R-:W-:-:S07]  /*83c0*/  LOP3.LUT R2, R3, R2, R4, 0xfe, !PT ;  /* 0x0000000203027212 */ /* 0x000fce00078efe04 */
.L_x_70806:
[----:B------:R-:W-:Y:S05]  /*83d0*/  BSYNC B0 ;  /* 0x0000000000007941 */ /* 0x000fea0003800000 */
.L_x_70805:
[----:B------:R-:W0:Y:S02]  /*83e0*/  F2I.S64.TRUNC R2, R2 ;  /* 0x0000000200027311 */ /* 0x000e24000020d900 */
[----:B0-----:R-:W-:Y:S01]  /*83f0*/  PRMT R0, R2, 0x7610, R0 ;  /* 0x0000761002007816 */ /* 0x001fe20000000000 */
[----:B------:R-:W-:Y:S06]  /*8400*/  BRA `(.L_x_70790) ;  /* 0x0000000400107947 */ /* 0x000fec0003800000 */
.L_x_70803:
        /* <DEDUP_REMOVED lines=21> */
.L_x_70812:
[----:B------:R-:W-:Y:S05]  /*8560*/  BSYNC B1 ;  /* 0x0000000000017941 */ /* 0x000fea0003800000 */
.L_x_70811:
[----:B------:R-:W-:Y:S01]  /*8570*/  IMAD.SHL.U32 R2, R2, 0x200000, RZ ;  /* 0x0020000002027824 */ /* 0x000fe200078e00ff */
[----:B------:R-:W-:-:S04]  /*8580*/  LEA R3, R0, 0x37800000, 0x17 ;  /* 0x3780000000037811 */ /* 0x000fc800078eb8ff */
[----:B------:R-:W-:-:S07]  /*8590*/  LOP3.LUT R2, R3, R2, R4, 0xfe, !PT ;  /* 0x0000000203027212 */ /* 0x000fce00078efe04 */
.L_x_70810:
[----:B------:R-:W-:Y:S05]  /*85a0*/  BSYNC B0 ;  /* 0x0000000000007941 */ /* 0x000fea0003800000 */
.L_x_70809:
[----:B------:R-:W0:Y:S02]  /*85b0*/  F2I.S64.TRUNC R2, R2 ;  /* 0x0000000200027311 */ /* 0x000e24000020d900 */
[----:B0-----:R-:W-:Y:S01]  /*85c0*/  PRMT R0, R2, 0x7610, R0 ;  /* 0x0000761002007816 */ /* 0x001fe20000000000 */
[----:B------:R-:W-:Y:S06]  /*85d0*/  BRA `(.L_x_70790) ;  /* 0x00000000009c7947 */ /* 0x000fec0003800000 */
.L_x_70802:
        /* <DEDUP_REMOVED lines=14> */
.L_x_70816:
[----:B------:R-:W-:Y:S05]  /*86c0*/  BSYNC B0 ;  /* 0x0000000000007941 */ /* 0x000fea0003800000 */
.L_x_70815:
[----:B------:R-:W0:Y:S02]  /*86d0*/  F2I.S64.TRUNC R2, R2 ;  /* 0x0000000200027311 */ /* 0x000e24000020d900 */
[----:B0-----:R-:W-:Y:S01]  /*86e0*/  PRMT R0, R2, 0x7610, R0 ;  /* 0x0000761002007816 */ /* 0x001fe20000000000 */
[----:B------:R-:W-:Y:S06]  /*86f0*/  BRA `(.L_x_70790) ;  /* 0x0000000000547947 */ /* 0x000fec0003800000 */
.L_x_70789:
        /* <DEDUP_REMOVED lines=16> */
.L_x_70817:
[----:B------:R-:W-:Y:S01]  /*8800*/  PRMT R0, RZ, 0x7610, R0 ;  /* 0x00007610ff007816 */ /* 0x000fe20000000000 */
[----:B------:R-:W-:Y:S06]  /*8810*/  BRA `(.L_x_70790) ;  /* 0x00000000000c7947 */ /* 0x000fec0003800000 */
.L_x_70814:
[----:B------:R1:W5:Y:S01]  /*8820*/  LDG.E.U8 R0, desc[UR36][R4.64] ;  /* 0x0000002404007981 */ /* 0x000362000c1e1100 */
[----:B------:R-:W-:Y:S05]  /*8830*/  BRA `(.L_x_70790) ;  /* 0x0000000000047947 */ /* 0x000fea0003800000 */
.L_x_70813:
[----:B------:R2:W5:Y:S02]  /*8840*/  LDG.E.U8 R0, desc[UR36][R4.64] ;  /* 0x0000002404007981 */ /* 0x000564000c1e1100 */
.L_x_70790:
        /* <DEDUP_REMOVED lines=10> */
.L_x_70820:
        /* <DEDUP_REMOVED lines=12> */
.L_x_70819:
[----:B------:R-:W-:Y:S05]  /*89b0*/  BSYNC B0 ;  /* 0x0000000000007941 */ /* 0x000fea0003800000 */
.L_x_70818:
        /* <DEDUP_REMOVED lines=11> */
.L_x_70824:
[----:B------:R0:W-:Y:S01]  /*8a70*/  STG.E.U8 desc[UR36][R16.64], R3 ;  /* 0x0000000310007986 */ /* 0x0001e2000c101124 */
[----:B------:R-:W-:Y:S05]  /*8a80*/  BRA `(.L_x_70826) ;  /* 0x0000000c00987947 */ /* 0x000fea0003800000 */
.L_x_70823:
        /* <DEDUP_REMOVED lines=10> */
.L_x_70828:
[----:B------:R-:W-:-:S05]  /*8b30*/  LOP3.LUT R3, R3, 0xff, RZ, 0xc0, !PT ;  /* 0x000000ff03037812 */ /* 0x000fca00078ec0ff */
[----:B------:R0:W-:Y:S01]  /*8b40*/  STG.E desc[UR36][R16.64], R3 ;  /* 0x0000000310007986 */ /* 0x0001e2000c101924 */
[----:B------:R-:W-:Y:S05]  /*8b50*/  BRA `(.L_x_70826) ;  /* 0x0000000c00647947 */ /* 0x000fea0003800000 */
.L_x_70827:
[----:B------:R-:W-:-:S05]  /*8b60*/  LOP3.LUT R3, R3, 0xff, RZ, 0xc0, !PT ;  /* 0x000000ff03037812 */ /* 0x000fca00078ec0ff */
[----:B------:R0:W-:Y:S01]  /*8b70*/  STG.E.U16 desc[UR36][R16.64], R3 ;  /* 0x0000000310007986 */ /* 0x0001e2000c101524 */
[----:B------:R-:W-:Y:S05]  /*8b80*/  BRA `(.L_x_70826) ;  /* 0x0000000c00587947 */ /* 0x000fea0003800000 */
.L_x_70822:
        /* <DEDUP_REMOVED lines=10> */
.L_x_70830:
[----:B------:R-:W-:-:S04]  /*8c30*/  LOP3.LUT R3, R3, 0xff, RZ, 0xc0, !PT ;  /* 0x000000ff03037812 */ /* 0x000fc800078ec0ff */
[----:B------:R-:W0:Y:S02]  /*8c40*/  I2F.U16 R0, R3 ;  /* 0x0000000300007306 */ /* 0x000e240000101000 */
[----:B0-----:R-:W-:-:S05]  /*8c50*/  F2FP.F16.F32.PACK_AB R0, RZ, R0 ;  /* 0x00000000ff00723e */ /* 0x001fca00000000ff */
[----:B------:R0:W-:Y:S01]  /*8c60*/  STG.E.U16 desc[UR36][R16.64], R0 ;  /* 0x0000000010007986 */ /* 0x0001e2000c101524 */
[----:B------:R-:W-:Y:S05]  /*8c70*/  BRA `(.L_x_70826) ;  /* 0x0000000c001c7947 */ /* 0x000fea0003800000 */
.L_x_70829:
        /* <DEDUP_REMOVED lines=11> */
.L_x_70832:
[----:B------:R-:W-:-:S06]  /*8d30*/  LOP3.LUT R3, R3, 0xff, RZ, 0xc0, !PT ;  /* 0x000000ff03037812 */ /* 0x000fcc00078ec0ff */
[----:B------:R-:W0:Y:S02]  /*8d40*/  I2F.U16 R3, R3 ;  /* 0x0000000300037306 */ /* 0x000e240000101000 */
[----:B0-----:R-:W-:-:S04]  /*8d50*/  F2FP.F16.F32.PACK_AB R3, RZ, R3 ;  /* 0x00000003ff03723e */ /* 0x001fc800000000ff */
[----:B------:R-:W-:-:S05]  /*8d60*/  PRMT R3, R3, 0x5410, RZ ;  /* 0x0000541003037816 */ /* 0x000fca00000000ff */
[----:B------:R0:W-:Y:S01]  /*8d70*/  STG.E desc[UR36][R16.64], R3 ;  /* 0x0000000310007986 */ /* 0x0001e2000c101924 */
[----:B------:R-:W-:Y:S05]  /*8d80*/  BRA `(.L_x_70826) ;  /* 0x0000000800d87947 */ /* 0x000fea0003800000 */
.L_x_70831:
[----:B------:R-:W-:-:S06]  /*8d90*/  LOP3.LUT R3, R3, 0xff, RZ, 0xc0, !PT ;  /* 0x000000ff03037812 */ /* 0x000fcc00078ec0ff */
[----:B------:R-:W0:Y:S02]  /*8da0*/  I2F.F64.U16 R2, R3 ;  /* 0x0000000300027312 */ /* 0x000e240000101800 */
[----:B0-----:R0:W-:Y:S01]  /*8db0*/  STG.E.64 desc[UR36][R16.64], R2 ;  /* 0x0000000210007986 */ /* 0x0011e2000c101b24 */
[----:B------:R-:W-:Y:S05]  /*8dc0*/  BRA `(.L_x_70826) ;  /* 0x0000000800c87947 */ /* 0x000fea0003800000 */
.L_x_70821:
        /* <DEDUP_REMOVED lines=12> */
.L_x_70835:
[----:B------:R-:W-:Y:S02]  /*8e90*/  LOP3.LUT R4, R3, 0xff, RZ, 0xc0, !PT ;  /* 0x000000ff03047812 */ /* 0x000fe400078ec0ff */
[----:B------:R-:W-:-:S04]  /*8ea0*/  CS2R R6, SRZ ;  /* 0x0000000000067805 */ /* 0x000fc8000001ff00 */
[----:B------:R-:W0:Y:S02]  /*8eb0*/  I2F.F64.U16 R4, R4 ;  /* 0x0000000400047312 */ /* 0x000e240000101800 */
[----:B0-----:R0:W-:Y:S01]  /*8ec0*/  STG.E.128 desc[UR36][R16.64], R4 ;  /* 0x0000000410007986 */ /* 0x0011e2000c101d24 */
[----:B------:R-:W-:Y:S05]  /*8ed0*/  BRA `(.L_x_70826) ;  /* 0x0000000800847947 */ /* 0x000fea0003800000 */
.L_x_70834:
        /* <DEDUP_REMOVED lines=22> */
.L_x_70839:
[----:B------:R-:W-:Y:S05]  /*9040*/  BSYNC B0 ;  /* 0x0000000000007941 */ /* 0x000fea0003800000 */
.L_x_70838:
[----:B------:R-:W-:-:S05]  /*9050*/  LOP3.LUT R3, R0, R3, RZ, 0xfc, !PT ;  /* 0x0000000300037212 */ /* 0x000fca00078efcff */
[----:B------:R0:W-:Y:S01]  /*9060*/  STG.E.U8 desc[UR36][R16.64], R3 ;  /* 0x0000000310007986 */ /* 0x0001e2000c101124 */
[----:B------:R-:W-:Y:S05]  /*9070*/  BRA `(.L_x_70826) ;  /* 0x00000008001c7947 */ /* 0x000fea0003800000 */
.L_x_70837:
        /* <DEDUP_REMOVED lines=14> */
.L_x_70841:
[----:B------:R-:W-:Y:S01]  /*9160*/  IMAD.MOV.U32 R0, RZ, RZ, 0x7f ;  /* 0x0000007fff007424 */ /* 0x000fe200078e00ff */
[----:B------:R-:W-:-:S04]  /*9170*/  ISETP.GT.U32.AND P0, PT, R2, 0x7f800000, PT ;  /* 0x7f8000000200780c */ /* 0x000fc80003f04070 */
[----:B------:R-:W-:-:S09]  /*9180*/  SEL R0, R0, 0x7c, P0 ;  /* 0x0000007c00007807 */ /* 0x000fd20000000000 */
.L_x_70842:
[----:B------:R-:W-:Y:S05]  /*9190*/  BSYNC B0 ;  /* 0x0000000000007941 */ /* 0x000fea0003800000 */
.L_x_70840:
[----:B------:R-:W-:-:S04]  /*91a0*/  LOP3.LUT R2, R3, 0x80000000, RZ, 0xc0, !PT ;  /* 0x8000000003027812 */ /* 0x000fc800078ec0ff */
[----:B------:R-:W-:-:S04]  /*91b0*/  SHF.R.U32.HI R3, RZ, 0x18, R2 ;  /* 0x00000018ff037819 */ /* 0x000fc80000011602 */
[----:B------:R-:W-:-:S05]  /*91c0*/  LOP3.LUT R3, R0, R3, RZ, 0xfc, !PT ;  /* 0x0000000300037212 */ /* 0x000fca00078efcff */
[----:B------:R0:W-:Y:S01]  /*91d0*/  STG.E.U8 desc[UR36][R16.64], R3 ;  /* 0x0000000310007986 */ /* 0x0001e2000c101124 */
[----:B------:R-:W-:Y:S05]  /*91e0*/  BRA `(.L_x_70826) ;  /* 0x0000000400c07947 */ /* 0x000fea0003800000 */
.L_x_70836:
[----:B------:R-:W-:-:S04]  /*91f0*/  LOP3.LUT R3, R3, 0xff, RZ, 0xc0, !PT ;  /* 0x000000ff03037812 */ /* 0x000fc800078ec0ff */
[----:B------:R-:W0:Y:S02]  /*9200*/  I2F.U16 R0, R3 ;  /* 0x0000000300007306 */ /* 0x000e240000101000 */
[----:B0-----:R-:W-:-:S05]  /*9210*/  F2FP.BF16.F32.PACK_AB R0, RZ, R0 ;  /* 0x00000000ff00723e */ /* 0x001fca00000010ff */
[----:B------:R0:W-:Y:S01]  /*9220*/  STG.E.U16 desc[UR36][R16.64], R0 ;  /* 0x0000000010007986 */ /* 0x0001e2000c101524 */
[----:B------:R-:W-:Y:S05]  /*9230*/  BRA `(.L_x_70826) ;  /* 0x0000000400ac7947 */ /* 0x000fea0003800000 */
.L_x_70833:
        /* <DEDUP_REMOVED lines=11> */
.L_x_70845:
        /* <DEDUP_REMOVED lines=18> */
.L_x_70848:
[----:B------:R-:W-:-:S04]  /*9410*/  LOP3.LUT R2, R3, 0x80000000, RZ, 0xc0, !PT ;  /* 0x8000000003027812 */ /* 0x000fc800078ec0ff */
[----:B------:R-:W-:-:S04]  /*9420*/  SHF.R.U32.HI R3, RZ, 0x18, R2 ;  /* 0x00000018ff037819 */ /* 0x000fc80000011602 */
[----:B------:R-:W-:-:S04]  /*9430*/  LOP3.LUT R0, R0, R3, RZ, 0xfc, !PT ;  /* 0x0000000300007212 */ /* 0x000fc800078efcff */
[----:B------:R-:W-:-:S07]  /*9440*/  PRMT R8, R0, 0x7610, R8 ;  /* 0x0000761000087816 */ /* 0x000fce0000000008 */
.L_x_70847:
[----:B------:R-:W-:Y:S05]  /*9450*/  BSYNC B0 ;  /* 0x0000000000007941 */ /* 0x000fea0003800000 */
.L_x_70846:
[----:B------:R3:W-:Y:S01]  /*9460*/  STG.E.U8 desc[UR36][R16.64], R8 ;  /* 0x0000000810007986 */ /* 0x0007e2000c101124 */
[----:B------:R-:W-:Y:S05]  /*9470*/  BRA `(.L_x_70826) ;  /* 0x00000004001c7947 */ /* 0x000fea0003800000 */
.L_x_70844:
        /* <DEDUP_REMOVED lines=18> */
.L_x_70851:
[----:B------:R-:W-:-:S04]  /*95a0*/  LOP3.LUT R2, R3, 0x80000000, RZ, 0xc0, !PT ;  /* 0x8000000003027812 */ /* 0x000fc800078ec0ff */
[----:B------:R-:W-:-:S04]  /*95b0*/  SHF.R.U32.HI R3, RZ, 0x18, R2 ;  /* 0x00000018ff037819 */ /* 0x000fc80000011602 */
[----:B------:R-:W-:-:S04]  /*95c0*/  LOP3.LUT R0, R0, R3, RZ, 0xfc, !PT ;  /* 0x0000000300007212 */ /* 0x000fc800078efcff */
[----:B------:R-:W-:-:S07]  /*95d0*/  PRMT R8, R0, 0x7610, R8 ;  /* 0x0000761000087816 */ /* 0x000fce0000000008 */
.L_x_70850:
[----:B------:R-:W-:Y:S05]  /*95e0*/  BSYNC B0 ;  /* 0x0000000000007941 */ /* 0x000fea0003800000 */
.L_x_70849:
[----:B------:R0:W-:Y:S01]  /*95f0*/  STG.E.U8 desc[UR36][R16.64], R8 ;  /* 0x0000000810007986 */ /* 0x0001e2000c101124 */
[----:B------:R-:W-:Y:S05]  /*9600*/  BRA `(.L_x_70826) ;  /* 0x0000000000b87947 */ /* 0x000fea0003800000 */
.L_x_70843:
        /* <DEDUP_REMOVED lines=23> */
.L_x_70825:
        /* <DEDUP_REMOVED lines=16> */
.L_x_70854:
[----:B------:R-:W-:Y:S05]  /*9880*/  BRA `(.L_x_70826) ;  /* 0x0000000000187947 */ /* 0x000fea0003800000 */
.L_x_70853:
[----:B------:R-:W-:Y:S01]  /*9890*/  LOP3.LUT R2, R3, 0xff, RZ, 0xc0, !PT ;  /* 0x000000ff03027812 */ /* 0x000fe200078ec0ff */
[----:B------:R-:W-:-:S05]  /*98a0*/  IMAD.MOV.U32 R3, RZ, RZ, RZ ;  /* 0x000000ffff037224 */ /* 0x000fca00078e00ff */
[----:B------:R1:W-:Y:S01]  /*98b0*/  STG.E.64 desc[UR36][R16.64], R2 ;  /* 0x0000000210007986 */ /* 0x0003e2000c101b24 */
[----:B------:R-:W-:Y:S05]  /*98c0*/  BRA `(.L_x_70826) ;  /* 0x0000000000087947 */ /* 0x000fea0003800000 */
.L_x_70852:
[----:B------:R-:W-:-:S05]  /*98d0*/  LOP3.LUT R3, R3, 0xff, RZ, 0xc0, !PT ;  /* 0x000000ff03037812 */ /* 0x000fca00078ec0ff */
[----:B------:R2:W-:Y:S02]  /*98e0*/  STG.E desc[UR36][R16.64], R3 ;  /* 0x0000000310007986 */ /* 0x0005e4000c101924 */
.L_x_70826:
[----:B------:R-:W-:-:S07]  /*98f0*/  VIADD R19, R19, 0x80 ;  /* 0x0000008013137836 */ /* 0x000fce0000000000 */
.L_x_70783:
[----:B------:R-:W-:Y:S05]  /*9900*/  BSYNC B6 ;  /* 0x0000000000067941 */ /* 0x000fea0003800000 */
.L_x_70782:
        /* <DEDUP_REMOVED lines=306> */
.L_x_70855:
        /* <DEDUP_REMOVED lines=20> */
.L_x_70859:
[----:B------:R3:W5:Y:S01]  /*ad70*/  LDG.E.U8 R0, desc[UR36][R4.64] ;  /* 0x0000002404007981 */ /* 0x000762000c1e1100 */
[----:B------:R-:W-:Y:S05]  /*ad80*/  BRA `(.L_x_70861) ;  /* 0x0000000c00647947 */ /* 0x000fea0003800000 */
.L_x_70858:
        /* <DEDUP_REMOVED lines=8> */
.L_x_70863:
[----:B------:R0:W5:Y:S01]  /*ae10*/  LDG.E.U8 R0, desc[UR36][R4.64] ;  /* 0x0000002404007981 */ /* 0x000162000c1e1100 */
[----:B------:R-:W-:Y:S05]  /*ae20*/  BRA `(.L_x_70861) ;  /* 0x0000000c003c7947 */ /* 0x000fea0003800000 */
.L_x_70862:
[----:B------:R0:W5:Y:S01]  /*ae30*/  LDG.E.U16 R0, desc[UR36][R4.64] ;  /* 0x0000002404007981 */ /* 0x000162000c1e1500 */
[----:B------:R-:W-:Y:S05]  /*ae40*/  BRA `(.L_x_70861) ;  /* 0x0000000c00347947 */ /* 0x000fea0003800000 */
.L_x_70857:
        /* <DEDUP_REMOVED lines=10> */
.L_x_70865:
[----:B------:R-:W2:Y:S02]  /*aef0*/  LDG.E.U16 R2, desc[UR36][R4.64] ;  /* 0x0000002404027981 */ /* 0x000ea4000c1e1500 */
[----:B--2---:R-:W-:-:S06]  /*af00*/  HADD2.F32 R2, -RZ, R2.H0_H0 ;  /* 0x20000002ff027230 */ /* 0x004fcc0000004100 */
[----:B------:R-:W0:Y:S02]  /*af10*/  F2I.S64.TRUNC R2, R2 ;  /* 0x0000000200027311 */ /* 0x000e24000020d900 */
[----:B0-----:R-:W-:Y:S01]  /*af20*/  PRMT R0, R2, 0x7610, R0 ;  /* 0x0000761002007816 */ /* 0x001fe20000000000 */
[----:B------:R-:W-:Y:S06]  /*af30*/  BRA `(.L_x_70861) ;  /* 0x0000000800f87947 */ /* 0x000fec0003800000 */
.L_x_70864:
        /* <DEDUP_REMOVED lines=10> */
.L_x_70867:
[----:B------:R-:W2:Y:S02]  /*afe0*/  LDG.E.U16 R4, desc[UR36][R4.64] ;  /* 0x0000002404047981 */ /* 0x000ea4000c1e1500 */
[----:B--2---:R-:W-:-:S06]  /*aff0*/  HADD2.F32 R2, -RZ, R4.H0_H0 ;  /* 0x20000004ff027230 */ /* 0x004fcc0000004100 */
[----:B------:R-:W0:Y:S02]  /*b000*/  F2I.S64.TRUNC R2, R2 ;  /* 0x0000000200027311 */ /* 0x000e24000020d900 */
[----:B0-----:R-:W-:Y:S01]  /*b010*/  PRMT R0, R2, 0x7610, R0 ;  /* 0x0000761002007816 */ /* 0x001fe20000000000 */
[----:B------:R-:W-:Y:S06]  /*b020*/  BRA `(.L_x_70861) ;  /* 0x0000000800bc7947 */ /* 0x000fec0003800000 */
.L_x_70866:
[----:B------:R-:W2:Y:S02]  /*b030*/  LDG.E.64 R2, desc[UR36][R4.64] ;  /* 0x0000002404027981 */ /* 0x000ea4000c1e1b00 */
[----:B--2---:R-:W0:Y:S02]  /*b040*/  F2I.S64.F64.TRUNC R2, R2 ;  /* 0x0000000200027311 */ /* 0x004e24000030d900 */
[----:B0-----:R-:W-:Y:S01]  /*b050*/  PRMT R0, R2, 0x7610, R0 ;  /* 0x0000761002007816 */ /* 0x001fe20000000000 */
[----:B------:R-:W-:Y:S06]  /*b060*/  BRA `(.L_x_70861) ;  /* 0x0000000800ac7947 */ /* 0x000fec0003800000 */
.L_x_70856:
        /* <DEDUP_REMOVED lines=12> */
.L_x_70870:
[----:B------:R-:W2:Y:S02]  /*b130*/  LDG.E.64 R4, desc[UR36][R4.64] ;  /* 0x0000002404047981 */ /* 0x000ea4000c1e1b00 */
[----:B--2---:R-:W0:Y:S02]  /*b140*/  F2I.S64.F64.TRUNC R2, R4 ;  /* 0x0000000400027311 */ /* 0x004e24000030d900 */
[----:B0-----:R-:W-:Y:S01]  /*b150*/  PRMT R0, R2, 0x7610, R0 ;  /* 0x0000761002007816 */ /* 0x001fe20000000000 */
[----:B------:R-:W-:Y:S06]  /*b160*/  BRA `(.L_x_70861) ;  /* 0x00000008006c7947 */ /* 0x000fec0003800000 */
.L_x_70869:
        /* <DEDUP_REMOVED lines=28> */
.L_x_70872:
        /* <DEDUP_REMOVED lines=15> */
.L_x_70871:
[----:B------:R-:W2:Y:S02]  /*b420*/  LDG.E.U16 R2, desc[UR36][R4.64] ;  /* 0x0000002404027981 */ /* 0x000ea4000c1e1500 */
[----:B--2---:R-:W-:-:S06]  /*b430*/  IMAD.U32 R2, R2, 0x10000, RZ ;  /* 0x0001000002027824 */ /* 0x004fcc00078e00ff */
[----:B------:R-:W0:Y:S02]  /*b440*/  F2I.S64.TRUNC R2, R2 ;  /* 0x0000000200027311 */ /* 0x000e24000020d900 */
[----:B0-----:R-:W-:Y:S01]  /*b450*/  PRMT R0, R2, 0x7610, R0 ;  /* 0x0000761002007816 */ /* 0x001fe20000000000 */
[----:B------:R-:W-:Y:S06]  /*b460*/  BRA `(.L_x_70861) ;  /* 0x0000000400ac7947 */ /* 0x000fec0003800000 */
.L_x_70868:
        /* <DEDUP_REMOVED lines=10> */
.L_x_70875:
        /* <DEDUP_REMOVED lines=21> */
.L_x_70879:
[----:B------:R-:W-:Y:S05]  /*b660*/  BSYNC B1 ;  /* 0x0000000000017941 */ /* 0x000fea0003800000 */
.L_x_70878:
[----:B------:R-:W-:Y:S01]  /*b670*/  IMAD.SHL.U32 R2, R2, 0x100000, RZ ;  /* 0x0010000002027824 */ /* 0x000fe200078e00ff */
[----:B------:R-:W-:-:S04]  /*b680*/  LEA R3, R0, 0x3b800000, 0x17 ;  /* 0x3b80000000037811 */ /* 0x000fc800078eb8ff */
[----:B------:R-:W-:-:S07]  /*b690*/  LOP3.LUT R2, R3, R2, R4, 0xfe, !PT ;  /* 0x0000000203027212 */ /* 0x000fce00078efe04 */
.L_x_70877:
[----:B------:R-:W-:Y:S05]  /*b6a0*/  BSYNC B0 ;  /* 0x0000000000007941 */ /* 0x000fea0003800000 */
.L_x_70876:
[----:B------:R-:W0:Y:S02]  /*b6b0*/  F2I.S64.TRUNC R2, R2 ;  /* 0x0000000200027311 */ /* 0x000e24000020d900 */
[----:B0-----:R-:W-:Y:S01]  /*b6c0*/  PRMT R0, R2, 0x7610, R0 ;  /* 0x0000761002007816 */ /* 0x001fe20000000000 */
[----:B------:R-:W-:Y:S06]  /*b6d0*/  BRA `(.L_x_70861) ;  /* 0x0000000400107947 */ /* 0x000fec0003800000 */
.L_x_70874:
        /* <DEDUP_REMOVED lines=21> */
.L_x_70883:
[----:B------:R-:W-:Y:S05]  /*b830*/  BSYNC B1 ;  /* 0x0000000000017941 */ /* 0x000fea0003800000 */
.L_x_70882:
[----:B------:R-:W-:Y:S01]  /*b840*/  IMAD.SHL.U32 R2, R2, 0x200000, RZ ;  /* 0x0020000002027824 */ /* 0x000fe200078e00ff */
[----:B------:R-:W-:-:S04]  /*b850*/  LEA R3, R0, 0x37800000, 0x17 ;  /* 0x3780000000037811 */ /* 0x000fc800078eb8ff */
[----:B------:R-:W-:-:S07]  /*b860*/  LOP3.LUT R2, R3, R2, R4, 0xfe, !PT ;  /* 0x0000000203027212 */ /* 0x000fce00078efe04 */
.L_x_70881:
[----:B------:R-:W-:Y:S05]  /*b870*/  BSYNC B0 ;  /* 0x0000000000007941 */ /* 0x000fea0003800000 */
.L_x_70880:
[----:B------:R-:W0:Y:S02]  /*b880*/  F2I.S64.TRUNC R2, R2 ;  /* 0x0000000200027311 */ /* 0x000e24000020d900 */
[----:B0-----:R-:W-:Y:S01]  /*b890*/  PRMT R0, R2, 0x7610, R0 ;  /* 0x0000761002007816 */ /* 0x001fe20000000000 */
[----:B------:R-:W-:Y:S06]  /*b8a0*/  BRA `(.L_x_70861) ;  /* 0x00000000009c7947 */ /* 0x000fec0003800000 */
.L_x_70873:
        /* <DEDUP_REMOVED lines=14> */
.L_x_70887:
[----:B------:R-:W-:Y:S05]  /*b990*/  BSYNC B0 ;  /* 0x0000000000007941 */ /* 0x000fea0003800000 */
.L_x_70886:
[----:B------:R-:W0:Y:S02]  /*b9a0*/  F2I.S64.TRUNC R2, R2 ;  /* 0x0000000200027311 */ /* 0x000e24000020d900 */
[----:B0-----:R-:W-:Y:S01]  /*b9b0*/  PRMT R0, R2, 0x7610, R0 ;  /* 0x0000761002007816 */ /* 0x001fe20000000000 */
[----:B------:R-:W-:Y:S06]  /*b9c0*/  BRA `(.L_x_70861) ;  /* 0x0000000000547947 */ /* 0x000fec0003800000 */
.L_x_70860:
        /* <DEDUP_REMOVED lines=16> */
.L_x_70888:
[----:B------:R-:W-:Y:S01]  /*bad0*/  PRMT R0, RZ, 0x7610, R0 ;  /* 0x00007610ff007816 */ /* 0x000fe20000000000 */
[----:B------:R-:W-:Y:S06]  /*bae0*/  BRA `(.L_x_70861) ;  /* 0x00000000000c7947 */ /* 0x000fec0003800000 */
.L_x_70885:
[----:B------:R2:W5:Y:S01]  /*baf0*/  LDG.E.U8 R0, desc[UR36][R4.64] ;  /* 0x0000002404007981 */ /* 0x000562000c1e1100 */
[----:B------:R-:W-:Y:S05]  /*bb00*/  BRA `(.L_x_70861) ;  /* 0x0000000000047947 */ /* 0x000fea0003800000 */
.L_x_70884:
[----:B------:R1:W5:Y:S02]  /*bb10*/  LDG.E.U8 R0, desc[UR36][R4.64] ;  /* 0x0000002404007981 */ /* 0x000364000c1e1100 */
.L_x_70861:
        /* <DEDUP_REMOVED lines=10> */
.L_x_70891:
        /* <DEDUP_REMOVED lines=12> */
.L_x_70890:
[----:B------:R-:W-:Y:S05]  /*bc80*/  BSYNC B0 ;  /* 0x0000000000007941 */ /* 0x000fea0003800000 */
.L_x_70889:
        /* <DEDUP_REMOVED lines=11> */
.L_x_70895:
[----:B------:R-:W-:Y:S01]  /*bd40*/  STG.E.U8 desc[UR36][R16.64], R3 ;  /* 0x0000000310007986 */ /* 0x000fe2000c101124 */
[----:B------:R-:W-:Y:S05]  /*bd50*/  EXIT ;  /* 0x000000000000794d */ /* 0x000fea0003800000 */
.L_x_70894:
        /* <DEDUP_REMOVED lines=10> */
.L_x_70898:
[----:B------:R-:W-:-:S05]  /*be00*/  LOP3.LUT R3, R3, 0xff, RZ, 0xc0, !PT ;  /* 0x000000ff03037812 */ /* 0x000fca00078ec0ff */
[----:B------:R-:W-:Y:S01]  /*be10*/  STG.E desc[UR36][R16.64], R3 ;  /* 0x0000000310007986 */ /* 0x000fe2000c101924 */
[----:B------:R-:W-:Y:S05]  /*be20*/  EXIT ;  /* 0x000000000000794d */ /* 0x000fea0003800000 */
.L_x_70897:
[----:B------:R-:W-:-:S05]  /*be30*/  LOP3.LUT R3, R3, 0xff, RZ, 0xc0, !PT ;  /* 0x000000ff03037812 */ /* 0x000fca00078ec0ff */
[----:B------:R-:W-:Y:S01]  /*be40*/  STG.E.U16 desc[UR36][R16.64], R3 ;  /* 0x0000000310007986 */ /* 0x000fe2000c101524 */
[----:B------:R-:W-:Y:S05]  /*be50*/  EXIT ;  /* 0x000000000000794d */ /* 0x000fea0003800000 */
.L_x_70893:
        /* <DEDUP_REMOVED lines=10> */
.L_x_70900:
[----:B------:R-:W-:-:S04]  /*bf00*/  LOP3.LUT R3, R3, 0xff, RZ, 0xc0, !PT ;  /* 0x000000ff03037812 */ /* 0x000fc800078ec0ff */
[----:B------:R-:W0:Y:S02]  /*bf10*/  I2F.U16 R0, R3 ;  /* 0x0000000300007306 */ /* 0x000e240000101000 */
[----:B0-----:R-:W-:-:S05]  /*bf20*/  F2FP.F16.F32.PACK_AB R0, RZ, R0 ;  /* 0x00000000ff00723e */ /* 0x001fca00000000ff */
[----:B------:R-:W-:Y:S01]  /*bf30*/  STG.E.U16 desc[UR36][R16.64], R0 ;  /* 0x0000000010007986 */ /* 0x000fe2000c101524 */
[----:B------:R-:W-:Y:S05]  /*bf40*/  EXIT ;  /* 0x000000000000794d */ /* 0x000fea0003800000 */
.L_x_70899:
        /* <DEDUP_REMOVED lines=11> */
.L_x_70902:
[----:B------:R-:W-:-:S06]  /*c000*/  LOP3.LUT R3, R3, 0xff, RZ, 0xc0, !PT ;  /* 0x000000ff03037812 */ /* 0x000fcc00078ec0ff */
[----:B------:R-:W0:Y:S02]  /*c010*/  I2F.U16 R3, R3 ;  /* 0x0000000300037306 */ /* 0x000e240000101000 */
[----:B0-----:R-:W-:-:S04]  /*c020*/  F2FP.F16.F32.PACK_AB R3, RZ, R3 ;  /* 0x00000003ff03723e */ /* 0x001fc800000000ff */
[----:B------:R-:W-:-:S05]  /*c030*/  PRMT R3, R3, 0x5410, RZ ;  /* 0x0000541003037816 */ /* 0x000fca00000000ff */
[----:B------:R-:W-:Y:S01]  /*c040*/  STG.E desc[UR36][R16.64], R3 ;  /* 0x0000000310007986 */ /* 0x000fe2000c101924 */
[----:B------:R-:W-:Y:S05]  /*c050*/  EXIT ;  /* 0x000000000000794d */ /* 0x000fea0003800000 */
.L_x_70901:
[----:B------:R-:W-:-:S06]  /*c060*/  LOP3.LUT R3, R3, 0xff, RZ, 0xc0, !PT ;  /* 0x000000ff03037812 */ /* 0x000fcc00078ec0ff */
[----:B------:R-:W0:Y:S02]  /*c070*/  I2F.F64.U16 R2, R3 ;  /* 0x0000000300027312 */ /* 0x000e240000101800 */
[----:B0-----:R-:W-:Y:S01]  /*c080*/  STG.E.64 desc[UR36][R16.64], R2 ;  /* 0x0000000210007986 */ /* 0x001fe2000c101b24 */
[----:B------:R-:W-:Y:S05]  /*c090*/  EXIT ;  /* 0x000000000000794d */ /* 0x000fea0003800000 */
.L_x_70892:
        /* <DEDUP_REMOVED lines=12> */
.L_x_70905:
[----:B------:R-:W-:Y:S02]  /*c160*/  LOP3.LUT R4, R3, 0xff, RZ, 0xc0, !PT ;  /* 0x000000ff03047812 */ /* 0x000fe400078ec0ff */
[----:B------:R-:W-:-:S04]  /*c170*/  CS2R R6, SRZ ;  /* 0x0000000000067805 */ /* 0x000fc8000001ff00 */
[----:B------:R-:W0:Y:S02]  /*c180*/  I2F.F64.U16 R4, R4 ;  /* 0x0000000400047312 */ /* 0x000e240000101800 */
[----:B0-----:R-:W-:Y:S01]  /*c190*/  STG.E.128 desc[UR36][R16.64], R4 ;  /* 0x0000000410007986 */ /* 0x001fe2000c101d24 */
[----:B------:R-:W-:Y:S05]  /*c1a0*/  EXIT ;  /* 0x000000000000794d */ /* 0x000fea0003800000 */
.L_x_70904:
        /* <DEDUP_REMOVED lines=22> */
.L_x_70909:
[----:B------:R-:W-:Y:S05]  /*c310*/  BSYNC B0 ;  /* 0x0000000000007941 */ /* 0x000fea0003800000 */
.L_x_70908:
[----:B------:R-:W-:-:S05]  /*c320*/  LOP3.LUT R3, R0, R3, RZ, 0xfc, !PT ;  /* 0x0000000300037212 */ /* 0x000fca00078efcff */
[----:B------:R-:W-:Y:S01]  /*c330*/  STG.E.U8 desc[UR36][R16.64], R3 ;  /* 0x0000000310007986 */ /* 0x000fe2000c101124 */
[----:B------:R-:W-:Y:S05]  /*c340*/  EXIT ;  /* 0x000000000000794d */ /* 0x000fea0003800000 */
.L_x_70907:
        /* <DEDUP_REMOVED lines=14> */
.L_x_70911:
[----:B------:R-:W-:Y:S01]  /*c430*/  IMAD.MOV.U32 R0, RZ, RZ, 0x7f ;  /* 0x0000007fff007424 */ /* 0x000fe200078e00ff */
[----:B------:R-:W-:-:S04]  /*c440*/  ISETP.GT.U32.AND P0, PT, R2, 0x7f800000, PT ;  /* 0x7f8000000200780c */ /* 0x000fc80003f04070 */
[----:B------:R-:W-:-:S09]  /*c450*/  SEL R0, R0, 0x7c, P0 ;  /* 0x0000007c00007807 */ /* 0x000fd20000000000 */
.L_x_70912:
[----:B------:R-:W-:Y:S05]  /*c460*/  BSYNC B0 ;  /* 0x0000000000007941 */ /* 0x000fea0003800000 */
.L_x_70910:
[----:B------:R-:W-:-:S04]  /*c470*/  LOP3.LUT R2, R3, 0x80000000, RZ, 0xc0, !PT ;  /* 0x8000000003027812 */ /* 0x000fc800078ec0ff */
[----:B------:R-:W-:-:S04]  /*c480*/  SHF.R.U32.HI R3, RZ, 0x18, R2 ;  /* 0x00000018ff037819 */ /* 0x000fc80000011602 */
[----:B------:R-:W-:-:S05]  /*c490*/  LOP3.LUT R3, R0, R3, RZ, 0xfc, !PT ;  /* 0x0000000300037212 */ /* 0x000fca00078efcff */
[----:B------:R-:W-:Y:S01]  /*c4a0*/  STG.E.U8 desc[UR36][R16.64], R3 ;  /* 0x0000000310007986 */ /* 0x000fe2000c101124 */
[----:B------:R-:W-:Y:S05]  /*c4b0*/  EXIT ;  /* 0x000000000000794d */ /* 0x000fea0003800000 */
.L_x_70906:
[----:B------:R-:W-:-:S04]  /*c4c0*/  LOP3.LUT R3, R3, 0xff, RZ, 0xc0, !PT ;  /* 0x000000ff03037812 */ /* 0x000fc800078ec0ff */
[----:B------:R-:W0:Y:S02]  /*c4d0*/  I2F.U16 R0, R3 ;  /* 0x0000000300007306 */ /* 0x000e240000101000 */
[----:B0-----:R-:W-:-:S05]  /*c4e0*/  F2FP.BF16.F32.PACK_AB R0, RZ, R0 ;  /* 0x00000000ff00723e */ /* 0x001fca00000010ff */
[----:B------:R-:W-:Y:S01]  /*c4f0*/  STG.E.U16 desc[UR36][R16.64], R0 ;  /* 0x0000000010007986 */ /* 0x000fe2000c101524 */
[----:B------:R-:W-:Y:S05]  /*c500*/  EXIT ;  /* 0x000000000000794d */ /* 0x000fea0003800000 */
.L_x_70903:
        /* <DEDUP_REMOVED lines=11> */
.L_x_70915:
        /* <DEDUP_REMOVED lines=18> */
.L_x_70918:
[----:B------:R-:W-:-:S04]  /*c6e0*/  LOP3.LUT R2, R3, 0x80000000, RZ, 0xc0, !PT ;  /* 0x8000000003027812 */ /* 0x000fc800078ec0ff */
[----:B------:R-:W-:-:S04]  /*c6f0*/  SHF.R.U32.HI R3, RZ, 0x18, R2 ;  /* 0x00000018ff037819 */ /* 0x000fc80000011602 */
[----:B------:R-:W-:-:S04]  /*c700*/  LOP3.LUT R0, R0, R3, RZ, 0xfc, !PT ;  /* 0x0000000300007212 */ /* 0x000fc800078efcff */
[----:B------:R-:W-:-:S07]  /*c710*/  PRMT R8, R0, 0x7610, R8 ;  /* 0x0000761000087816 */ /* 0x000fce0000000008 */
.L_x_70917:
[----:B------:R-:W-:Y:S05]  /*c720*/  BSYNC B0 ;  /* 0x0000000000007941 */ /* 0x000fea0003800000 */
.L_x_70916:
[----:B------:R-:W-:Y:S01]  /*c730*/  STG.E.U8 desc[UR36][R16.64], R8 ;  /* 0x0000000810007986 */ /* 0x000fe2000c101124 */
[----:B------:R-:W-:Y:S05]  /*c740*/  EXIT ;  /* 0x000000000000794d */ /* 0x000fea0003800000 */
.L_x_70914:
        /* <DEDUP_REMOVED lines=18> */
.L_x_70921:
[----:B------:R-:W-:-:S04]  /*c870*/  LOP3.LUT R2, R3, 0x80000000, RZ, 0xc0, !PT ;  /* 0x8000000003027812 */ /* 0x000fc800078ec0ff */
[----:B------:R-:W-:-:S04]  /*c880*/  SHF.R.U32.HI R3, RZ, 0x18, R2 ;  /* 0x00000018ff037819 */ /* 0x000fc80000011602 */
[----:B------:R-:W-:-:S04]  /*c890*/  LOP3.LUT R0, R0, R3, RZ, 0xfc, !PT ;  /* 0x0000000300007212 */ /* 0x000fc800078efcff */
[----:B------:R-:W-:-:S07]  /*c8a0*/  PRMT R8, R0, 0x7610, R8 ;  /* 0x0000761000087816 */ /* 0x000fce0000000008 */
.L_x_70920:
[----:B------:R-:W-:Y:S05]  /*c8b0*/  BSYNC B0 ;  /* 0x0000000000007941 */ /* 0x000fea0003800000 */
.L_x_70919:
[----:B------:R-:W-:Y:S01]  /*c8c0*/  STG.E.U8 desc[UR36][R16.64], R8 ;  /* 0x0000000810007986 */ /* 0x000fe2000c101124 */
[----:B------:R-:W-:Y:S05]  /*c8d0*/  EXIT ;  /* 0x000000000000794d */ /* 0x000fea0003800000 */
.L_x_70913:
        /* <DEDUP_REMOVED lines=23> */
.L_x_70896:
        /* <DEDUP_REMOVED lines=16> */
.L_x_70924:
[----:B------:R-:W-:Y:S05]  /*cb50*/  EXIT ;  /* 0x000000000000794d */ /* 0x000fea0003800000 */
.L_x_70923:
[----:B------:R-:W-:Y:S01]  /*cb60*/  LOP3.LUT R2, R3, 0xff, RZ, 0xc0, !PT ;  /* 0x000000ff03027812 */ /* 0x000fe200078ec0ff */
[----:B------:R-:W-:-:S05]  /*cb70*/  IMAD.MOV.U32 R3, RZ, RZ, RZ ;  /* 0x000000ffff037224 */ /* 0x000fca00078e00ff */
[----:B------:R-:W-:Y:S01]  /*cb80*/  STG.E.64 desc[UR36][R16.64], R2 ;  /* 0x0000000210007986 */ /* 0x000fe2000c101b24 */
[----:B------:R-:W-:Y:S05]  /*cb90*/  EXIT ;  /* 0x000000000000794d */ /* 0x000fea0003800000 */
.L_x_70922:
[----:B------:R-:W-:-:S05]  /*cba0*/  LOP3.LUT R3, R3, 0xff, RZ, 0xc0, !PT ;  /* 0x000000ff03037812 */ /* 0x000fca00078ec0ff */
[----:B------:R-:W-:Y:S01]  /*cbb0*/  STG.E desc[UR36][R16.64], R3 ;  /* 0x0000000310007986 */ /* 0x000fe2000c101924 */
[----:B------:R-:W-:Y:S05]  /*cbc0*/  EXIT ;  /* 0x000000000000794d */ /* 0x000fea0003800000 */
.L_x_70925:
        /* <DEDUP_REMOVED lines=11> */
.L_x_71995:


//--------------------- .text._ZN2at6native27unrolled_elementwise_kernelIZNS0_50_GLOBAL__N__2680c7bb_12_PowKernel_cu_140f0503_289622pow_scalar_tensor_implIhEEvRNS_18TensorIteratorBaseET_EUlhE_St5arrayIPcLm2EELi4E23TrivialOffsetCalculatorILi1EjESC_NS0_6memory12LoadWithCastILi1EEENSD_13StoreWithCastILi1EEEEEviS6_T0_T2_T3_T4_T5_ --------------------------
	.section	.text._ZN2at6native27unrolled_elementwise_kernelIZNS0_50_GLOBAL__N__2680c7bb_12_PowKernel_cu_140f0503_289622pow_scalar_tensor_implIhEEvRNS_18TensorIteratorBaseET_EUlhE_St5arrayIPcLm2EELi4E23TrivialOffsetCalculatorILi1EjESC_NS0_6memory12LoadWithCastILi1EEENSD_13StoreWithCastILi1EEEEEviS6_T0_T2_T3_T4_T5_,"ax",@progbits
	.align	128
        .global         _ZN2at6native27unrolled_elementwise_kernelIZNS0_50_GLOBAL__N__2680c7bb_12_PowKernel_cu_140f0503_289622pow_scalar_tensor_implIhEEvRNS_18TensorIteratorBaseET_EUlhE_St5arrayIPcLm2EELi4E23TrivialOffsetCalculatorILi1EjESC_NS0_6memory12LoadWithCastILi1EEENSD_13StoreWithCastILi1EEEEEviS6_T0_T2_T3_T4_T5_
        .type           _ZN2at6native27unrolled_elementwise_kernelIZNS0_50_GLOBAL__N__2680c7bb_12_PowKernel_cu_140f0503_289622pow_scalar_tensor_implIhEEvRNS_18TensorIteratorBaseET_EUlhE_St5arrayIPcLm2EELi4E23TrivialOffsetCalculatorILi1EjESC_NS0_6memory12LoadWithCastILi1EEENSD_13StoreWithCastILi1EEEEEviS6_T0_T2_T3_T4_T5_,@function
        .size           _ZN2at6native27unrolled_elementwise_kernelIZNS0_50_GLOBAL__N__2680c7bb_12_PowKernel_cu_140f0503_289622pow_scalar_tensor_implIhEEvRNS_18TensorIteratorBaseET_EUlhE_St5arrayIPcLm2EELi4E23TrivialOffsetCalculatorILi1EjESC_NS0_6memory12LoadWithCastILi1EEENSD_13StoreWithCastILi1EEEEEviS6_T0_T2_T3_T4_T5_,(.L_x_71996 - _ZN2at6native27unrolled_elementwise_kernelIZNS0_50_GLOBAL__N__2680c7bb_12_PowKernel_cu_140f0503_289622pow_scalar_tensor_implIhEEvRNS_18TensorIteratorBaseET_EUlhE_St5arrayIPcLm2EELi4E23TrivialOffsetCalculatorILi1EjESC_NS0_6memory12LoadWithCastILi1EEENSD_13StoreWithCastILi1EEEEEviS6_T0_T2_T3_T4_T5_)
        .other          _ZN2at6native27unrolled_elementwise_kernelIZNS0_50_GLOBAL__N__2680c7bb_12_PowKernel_cu_140f0503_289622pow_scalar_tensor_implIhEEvRNS_18TensorIteratorBaseET_EUlhE_St5arrayIPcLm2EELi4E23TrivialOffsetCalculatorILi1EjESC_NS0_6memory12LoadWithCastILi1EEENSD_13StoreWithCastILi1EEEEEviS6_T0_T2_T3_T4_T5_,@"STO_CUDA_ENTRY STV_DEFAULT"
_ZN2at6native27unrolled_elementwise_kernelIZNS0_50_GLOBAL__N__2680c7bb_12_PowKernel_cu_140f0503_289622pow_scalar_tensor_implIhEEvRNS_18TensorIteratorBaseET_EUlhE_St5arrayIPcLm2EELi4E23TrivialOffsetCalculatorILi1EjESC_NS0_6memory12LoadWithCastILi1EEENSD_13StoreWithCastILi1EEEEEviS6_T0_T2_T3_T4_T5_:
.text._ZN2at6native27unrolled_elementwise_kernelIZNS0_50_GLOBAL__N__2680c7bb_12_PowKernel_cu_140f0503_289622pow_scalar_tensor_implIhEEvRNS_18TensorIteratorBaseET_EUlhE_St5arrayIPcLm2EELi4E23TrivialOffsetCalculatorILi1EjESC_NS0_6memory12LoadWithCastILi1EEENSD_13StoreWithCastILi1EEEEEviS6_T0_T2_T3_T4_T5_:
        /* <DEDUP_REMOVED lines=33> */
.L_x_70931:
[----:B------:R3:W5:Y:S01]  /*0210*/  LDG.E.U8 R22, desc[UR36][R6.64] ;  /* 0x0000002406167981 */ /* 0x000762000c1e1100 */
[----:B------:R-:W-:Y:S05]  /*0220*/  BRA `(.L_x_70933) ;  /* 0x0000000c00687947 */ /* 0x000fea0003800000 */
.L_x_70930:
        /* <DEDUP_REMOVED lines=8> */
.L_x_70935:
[----:B------:R1:W5:Y:S01]  /*02b0*/  LDG.E.U8 R22, desc[UR36][R6.64] ;  /* 0x0000002406167981 */ /* 0x000362000c1e1100 */
[----:B------:R-:W-:Y:S05]  /*02c0*/  BRA `(.L_x_70933) ;  /* 0x0000000c00407947 */ /* 0x000fea0003800000 */
.L_x_70934:
[----:B------:R2:W5:Y:S01]  /*02d0*/  LDG.E.U16 R22, desc[UR36][R6.64] ;  /* 0x0000002406167981 */ /* 0x000562000c1e1500 */
[----:B------:R-:W-:Y:S05]  /*02e0*/  BRA `(.L_x_70933) ;  /* 0x0000000c00387947 */ /* 0x000fea0003800000 */
.L_x_70929:
        /* <DEDUP_REMOVED lines=10> */
.L_x_70937:
[----:B------:R-:W2:Y:S02]  /*0390*/  LDG.E.U16 R4, desc[UR36][R6.64] ;  /* 0x0000002406047981 */ /* 0x000ea4000c1e1500 */
[----:B--2---:R-:W-:-:S06]  /*03a0*/  HADD2.F32 R4, -RZ, R4.H0_H0 ;  /* 0x20000004ff047230 */ /* 0x004fcc0000004100 */
[----:B------:R-:W0:Y:S02]  /*03b0*/  F2I.S64.TRUNC R4, R4 ;  /* 0x0000000400047311 */ /* 0x000e24000020d900 */
[----:B0-----:R-:W-:Y:S01]  /*03c0*/  PRMT R22, R4, 0x7610, R22 ;  /* 0x0000761004167816 */ /* 0x001fe20000000016 */
[----:B------:R-:W-:Y:S06]  /*03d0*/  BRA `(.L_x_70933) ;  /* 0x0000000800fc7947 */ /* 0x000fec0003800000 */
.L_x_70936:
        /* <DEDUP_REMOVED lines=10> */
.L_x_70939:
[----:B------:R-:W2:Y:S02]  /*0480*/  LDG.E.U16 R6, desc[UR36][R6.64] ;  /* 0x0000002406067981 */ /* 0x000ea4000c1e1500 */
[----:B--2---:R-:W-:-:S06]  /*0490*/  HADD2.F32 R4, -RZ, R6.H0_H0 ;  /* 0x20000006ff047230 */ /* 0x004fcc0000004100 */
[----:B------:R-:W0:Y:S02]  /*04a0*/  F2I.S64.TRUNC R4, R4 ;  /* 0x0000000400047311 */ /* 0x000e24000020d900 */
[----:B0-----:R-:W-:Y:S01]  /*04b0*/  PRMT R22, R4, 0x7610, R22 ;  /* 0x0000761004167816 */ /* 0x001fe20000000016 */
[----:B------:R-:W-:Y:S06]  /*04c0*/  BRA `(.L_x_70933) ;  /* 0x0000000800c07947 */ /* 0x000fec0003800000 */
.L_x_70938:
[----:B------:R-:W2:Y:S02]  /*04d0*/  LDG.E.64 R4, desc[UR36][R6.64] ;  /* 0x0000002406047981 */ /* 0x000ea4000c1e1b00 */
[----:B--2---:R-:W0:Y:S02]  /*04e0*/  F2I.S64.F64.TRUNC R4, R4 ;  /* 0x0000000400047311 */ /* 0x004e24000030d900 */
[----:B0-----:R-:W-:Y:S01]  /*04f0*/  PRMT R22, R4, 0x7610, R22 ;  /* 0x0000761004167816 */ /* 0x001fe20000000016 */
[----:B------:R-:W-:Y:S06]  /*0500*/  BRA `(.L_x_70933) ;  /* 0x0000000800b07947 */ /* 0x000fec0003800000 */
.L_x_70928:
        /* <DEDUP_REMOVED lines=12> */
.L_x_70942:
[----:B------:R-:W2:Y:S02]  /*05d0*/  LDG.E.64 R6, desc[UR36][R6.64] ;  /* 0x0000002406067981 */ /* 0x000ea4000c1e1b00 */
[----:B--2---:R-:W0:Y:S02]  /*05e0*/  F2I.S64.F64.TRUNC R4, R6 ;  /* 0x0000000600047311 */ /* 0x004e24000030d900 */
[----:B0-----:R-:W-:Y:S01]  /*05f0*/  PRMT R22, R4, 0x7610, R22 ;  /* 0x0000761004167816 */ /* 0x001fe20000000016 */
[----:B------:R-:W-:Y:S06]  /*0600*/  BRA `(.L_x_70933) ;  /* 0x0000000800707947 */ /* 0x000fec0003800000 */
.L_x_70941:
        /* <DEDUP_REMOVED lines=28> */
.L_x_70944:
        /* <DEDUP_REMOVED lines=16> */
.L_x_70943:
[----:B------:R-:W2:Y:S02]  /*08d0*/  LDG.E.U16 R4, desc[UR36][R6.64] ;  /* 0x0000002406047981 */ /* 0x000ea4000c1e1500 */
[----:B--2---:R-:W-:-:S06]  /*08e0*/  IMAD.U32 R4, R4, 0x10000, RZ ;  /* 0x0001000004047824 */ /* 0x004fcc00078e00ff */
[----:B------:R-:W0:Y:S02]  /*08f0*/  F2I.S64.TRUNC R4, R4 ;  /* 0x0000000400047311 */ /* 0x000e24000020d900 */
[----:B0-----:R-:W-:Y:S01]  /*0900*/  PRMT R22, R4, 0x7610, R22 ;  /* 0x0000761004167816 */ /* 0x001fe20000000016 */
[----:B------:R-:W-:Y:S06]  /*0910*/  BRA `(.L_x_70933) ;  /* 0x0000000400ac7947 */ /* 0x000fec0003800000 */
.L_x_70940:
        /* <DEDUP_REMOVED lines=10> */
.L_x_70947:
        /* <DEDUP_REMOVED lines=21> */
.L_x_70951:
[----:B------:R-:W-:Y:S05]  /*0b10*/  BSYNC B1 ;  /* 0x0000000000017941 */ /* 0x000fea0003800000 */
.L_x_70950:
[----:B------:R-:W-:Y:S01]  /*0b20*/  IMAD.SHL.U32 R3, R3, 0x100000, RZ ;  /* 0x0010000003037824 */ /* 0x000fe200078e00ff */
[----:B------:R-:W-:-:S04]  /*0b30*/  LEA R5, R0, 0x3b800000, 0x17 ;  /* 0x3b80000000057811 */ /* 0x000fc800078eb8ff */
[----:B------:R-:W-:-:S07]  /*0b40*/  LOP3.LUT R4, R5, R3, R6, 0xfe, !PT ;  /* 0x0000000305047212 */ /* 0x000fce00078efe06 */
.L_x_70949:
[----:B------:R-:W-:Y:S05]  /*0b50*/  BSYNC B0 ;  /* 0x0000000000007941 */ /* 0x000fea0003800000 */
.L_x_70948:
[----:B------:R-:W0:Y:S02]  /*0b60*/  F2I.S64.TRUNC R4, R4 ;  /* 0x0000000400047311 */ /* 0x000e24000020d900 */
[----:B0-----:R-:W-:Y:S01]  /*0b70*/  PRMT R22, R4, 0x7610, R22 ;  /* 0x0000761004167816 */ /* 0x001fe20000000016 */
[----:B------:R-:W-:Y:S06]  /*0b80*/  BRA `(.L_x_70933) ;  /* 0x0000000400107947 */ /* 0x000fec0003800000 */
.L_x_70946:
        /* <DEDUP_REMOVED lines=21> */
.L_x_70955:
[----:B------:R-:W-:Y:S05]  /*0ce0*/  BSYNC B1 ;  /* 0x0000000000017941 */ /* 0x000fea0003800000 */
.L_x_70954:
[----:B------:R-:W-:Y:S01]  /*0cf0*/  IMAD.SHL.U32 R3, R3, 0x200000, RZ ;  /* 0x0020000003037824 */ /* 0x000fe200078e00ff */
[----:B------:R-:W-:-:S04]  /*0d00*/  LEA R5, R0, 0x37800000, 0x17 ;  /* 0x3780000000057811 */ /* 0x000fc800078eb8ff */
[----:B------:R-:W-:-:S07]  /*0d10*/  LOP3.LUT R4, R5, R3, R6, 0xfe, !PT ;  /* 0x0000000305047212 */ /* 0x000fce00078efe06 */
.L_x_70953:
[----:B------:R-:W-:Y:S05]  /*0d20*/  BSYNC B0 ;  /* 0x0000000000007941 */ /* 0x000fea0003800000 */
.L_x_70952:
[----:B------:R-:W0:Y:S02]  /*0d30*/  F2I.S64.TRUNC R4, R4 ;  /* 0x0000000400047311 */ /* 0x000e24000020d900 */
[----:B0-----:R-:W-:Y:S01]  /*0d40*/  PRMT R22, R4, 0x7610, R22 ;  /* 0x0000761004167816 */ /* 0x001fe20000000016 */
[----:B------:R-:W-:Y:S06]  /*0d50*/  BRA `(.L_x_70933) ;  /* 0x00000000009c7947 */ /* 0x000fec0003800000 */
.L_x_70945:
        /* <DEDUP_REMOVED lines=14> */
.L_x_70959:
[----:B------:R-:W-:Y:S05]  /*0e40*/  BSYNC B0 ;  /* 0x0000000000007941 */ /* 0x000fea0003800000 */
.L_x_70958:
[----:B------:R-:W0:Y:S02]  /*0e50*/  F2I.S64.TRUNC R4, R4 ;  /* 0x0000000400047311 */ /* 0x000e24000020d900 */
[----:B0-----:R-:W-:Y:S01]  /*0e60*/  PRMT R22, R4, 0x7610, R22 ;  /* 0x0000761004167816 */ /* 0x001fe20000000016 */
[----:B------:R-:W-:Y:S06]  /*0e70*/  BRA `(.L_x_70933) ;  /* 0x0000000000547947 */ /* 0x000fec0003800000 */
.L_x_70932:
        /* <DEDUP_REMOVED lines=16> */
.L_x_70960:
[----:B------:R-:W-:Y:S01]  /*0f80*/  PRMT R22, RZ, 0x7610, R22 ;  /* 0x00007610ff167816 */ /* 0x000fe20000000016 */
[----:B------:R-:W-:Y:S06]  /*0f90*/  BRA `(.L_x_70933) ;  /* 0x00000000000c7947 */ /* 0x000fec0003800000 */
.L_x_70957:
[----:B------:R0:W5:Y:S01]  /*0fa0*/  LDG.E.U8 R22, desc[UR36][R6.64] ;  /* 0x0000002406167981 */ /* 0x000162000c1e1100 */
[----:B------:R-:W-:Y:S05]  /*0fb0*/  BRA `(.L_x_70933) ;  /* 0x0000000000047947 */ /* 0x000fea0003800000 */
.L_x_70956:
[----:B------:R0:W5:Y:S02]  /*0fc0*/  LDG.E.U8 R22, desc[UR36][R6.64] ;  /* 0x0000002406167981 */ /* 0x000164000c1e1100 */
.L_x_70933:
[----:B------:R-:W1:Y:S02]  /*0fd0*/  S2R R23, SR_TID.X ;  /* 0x0000000000177919 */ /* 0x000e640000002100 */
[----:B-1----:R-:W-:-:S07]  /*0fe0*/  VIADD R23, R23, 0x80 ;  /* 0x0000008017177836 */ /* 0x002fce0000000000 */
.L_x_70927:
[----:B------:R-:W-:Y:S05]  /*0ff0*/  BSYNC B6 ;  /* 0x0000000000067941 */ /* 0x000fea0003800000 */
.L_x_70926:
        /* <DEDUP_REMOVED lines=23> */
.L_x_70966:
[----:B------:R0:W5:Y:S01]  /*1170*/  LDG.E.U8 R17, desc[UR36][R6.64] ;  /* 0x0000002406117981 */ /* 0x000162000c1e1100 */
[----:B------:R-:W-:Y:S05]  /*1180*/  BRA `(.L_x_70968) ;  /* 0x0000000c00647947 */ /* 0x000fea0003800000 */
.L_x_70965:
        /* <DEDUP_REMOVED lines=8> */
.L_x_70970:
[----:B------:R4:W5:Y:S01]  /*1210*/  LDG.E.U8 R17, desc[UR36][R6.64] ;  /* 0x0000002406117981 */ /* 0x000962000c1e1100 */
[----:B------:R-:W-:Y:S05]  /*1220*/  BRA `(.L_x_70968) ;  /* 0x0000000c003c7947 */ /* 0x000fea0003800000 */
.L_x_70969:
[----:B------:R0:W5:Y:S01]  /*1230*/  LDG.E.U16 R17, desc[UR36][R6.64] ;  /* 0x0000002406117981 */ /* 0x000162000c1e1500 */
[----:B------:R-:W-:Y:S05]  /*1240*/  BRA `(.L_x_70968) ;  /* 0x0000000c00347947 */ /* 0x000fea0003800000 */
.L_x_70964:
        /* <DEDUP_REMOVED lines=10> */
.L_x_70972:
[----:B------:R-:W2:Y:S02]  /*12f0*/  LDG.E.U16 R4, desc[UR36][R6.64] ;  /* 0x0000002406047981 */ /* 0x000ea4000c1e1500 */
[----:B--2---:R-:W-:-:S06]  /*1300*/  HADD2.F32 R4, -RZ, R4.H0_H0 ;  /* 0x20000004ff047230 */ /* 0x004fcc0000004100 */
[----:B------:R-:W0:Y:S02]  /*1310*/  F2I.S64.TRUNC R4, R4 ;  /* 0x0000000400047311 */ /* 0x000e24000020d900 */
[----:B0-----:R-:W-:Y:S01]  /*1320*/  PRMT R17, R4, 0x7610, R17 ;  /* 0x0000761004117816 */ /* 0x001fe20000000011 */
[----:B------:R-:W-:Y:S06]  /*1330*/  BRA `(.L_x_70968) ;  /* 0x0000000800f87947 */ /* 0x000fec0003800000 */
.L_x_70971:
        /* <DEDUP_REMOVED lines=10> */
.L_x_70974:
[----:B------:R-:W2:Y:S02]  /*13e0*/  LDG.E.U16 R6, desc[UR36][R6.64] ;  /* 0x0000002406067981 */ /* 0x000ea4000c1e1500 */
[----:B--2---:R-:W-:-:S06]  /*13f0*/  HADD2.F32 R4, -RZ, R6.H0_H0 ;  /* 0x20000006ff047230 */ /* 0x004fcc0000004100 */
[----:B------:R-:W0:Y:S02]  /*1400*/  F2I.S64.TRUNC R4, R4 ;  /* 0x0000000400047311 */ /* 0x000e24000020d900 */
[----:B0-----:R-:W-:Y:S01]  /*1410*/  PRMT R17, R4, 0x7610, R17 ;  /* 0x0000761004117816 */ /* 0x001fe20000000011 */
[----:B------:R-:W-:Y:S06]  /*1420*/  BRA `(.L_x_70968) ;  /* 0x0000000800bc7947 */ /* 0x000fec0003800000 */
.L_x_70973:
[----:B------:R-:W2:Y:S02]  /*1430*/  LDG.E.64 R4, desc[UR36][R6.64] ;  /* 0x0000002406047981 */ /* 0x000ea4000c1e1b00 */
[----:B--2---:R-:W0:Y:S02]  /*1440*/  F2I.S64.F64.TRUNC R4, R4 ;  /* 0x0000000400047311 */ /* 0x004e24000030d900 */
[----:B0-----:R-:W-:Y:S01]  /*1450*/  PRMT R17, R4, 0x7610, R17 ;  /* 0x0000761004117816 */ /* 0x001fe20000000011 */
[----:B------:R-:W-:Y:S06]  /*1460*/  BRA `(.L_x_70968) ;  /* 0x0000000800ac7947 */ /* 0x000fec0003800000 */
.L_x_70963:
        /* <DEDUP_REMOVED lines=12> */
.L_x_70977:
[----:B------:R-:W2:Y:S02]  /*1530*/  LDG.E.64 R6, desc[UR36][R6.64] ;  /* 0x0000002406067981 */ /* 0x000ea4000c1e1b00 */
[----:B--2---:R-:W0:Y:S02]  /*1540*/  F2I.S64.F64.TRUNC R4, R6 ;  /* 0x0000000600047311 */ /* 0x004e24000030d900 */
[----:B0-----:R-:W-:Y:S01]  /*1550*/  PRMT R17, R4, 0x7610, R17 ;  /* 0x0000761004117816 */ /* 0x001fe20000000011 */
[----:B------:R-:W-:Y:S06]  /*1560*/  BRA `(.L_x_70968) ;  /* 0x00000008006c7947 */ /* 0x000fec0003800000 */
.L_x_70976:
        /* <DEDUP_REMOVED lines=28> */
.L_x_70979:
        /* <DEDUP_REMOVED lines=15> */
.L_x_70978:
[----:B------:R-:W2:Y:S02]  /*1820*/  LDG.E.U16 R4, desc[UR36][R6.64] ;  /* 0x0000002406047981 */ /* 0x000ea4000c1e1500 */
[----:B--2---:R-:W-:-:S06]  /*1830*/  IMAD.U32 R4, R4, 0x10000, RZ ;  /* 0x0001000004047824 */ /* 0x004fcc00078e00ff */
[----:B------:R-:W0:Y:S02]  /*1840*/  F2I.S64.TRUNC R4, R4 ;  /* 0x0000000400047311 */ /* 0x000e24000020d900 */
[----:B0-----:R-:W-:Y:S01]  /*1850*/  PRMT R17, R4, 0x7610, R17 ;  /* 0x0000761004117816 */ /* 0x001fe20000000011 */
[----:B------:R-:W-:Y:S06]  /*1860*/  BRA `(.L_x_70968) ;  /* 0x0000000400ac7947 */ /* 0x000fec0003800000 */
.L_x_70975:
        /* <DEDUP_REMOVED lines=10> */
.L_x_70982:
        /* <DEDUP_REMOVED lines=21> */
.L_x_70986:
[----:B------:R-:W-:Y:S05]  /*1a60*/  BSYNC B1 ;  /* 0x0000000000017941 */ /* 0x000fea0003800000 */
.L_x_70985:
[----:B------:R-:W-:Y:S01]  /*1a70*/  IMAD.SHL.U32 R3, R3, 0x100000, RZ ;  /* 0x0010000003037824 */ /* 0x000fe200078e00ff */
[----:B------:R-:W-:-:S04]  /*1a80*/  LEA R5, R0, 0x3b800000, 0x17 ;  /* 0x3b80000000057811 */ /* 0x000fc800078eb8ff */
[----:B------:R-:W-:-:S07]  /*1a90*/  LOP3.LUT R4, R5, R3, R6, 0xfe, !PT ;  /* 0x0000000305047212 */ /* 0x000fce00078efe06 */
.L_x_70984:
[----:B------:R-:W-:Y:S05]  /*1aa0*/  BSYNC B0 ;  /* 0x0000000000007941 */ /* 0x000fea0003800000 */
.L_x_70983:
[----:B------:R-:W0:Y:S02]  /*1ab0*/  F2I.S64.TRUNC R4, R4 ;  /* 0x0000000400047311 */ /* 0x000e24000020d900 */
[----:B0-----:R-:W-:Y:S01]  /*1ac0*/  PRMT R17, R4, 0x7610, R17 ;  /* 0x0000761004117816 */ /* 0x001fe20000000011 */
[----:B------:R-:W-:Y:S06]  /*1ad0*/  BRA `(.L_x_70968) ;  /* 0x0000000400107947 */ /* 0x000fec0003800000 */
.L_x_70981:
        /* <DEDUP_REMOVED lines=21> */
.L_x_70990:
[----:B------:R-:W-:Y:S05]  /*1c30*/  BSYNC B1 ;  /* 0x0000000000017941 */ /* 0x000fea0003800000 */
.L_x_70989:
[----:B------:R-:W-:Y:S01]  /*1c40*/  IMAD.SHL.U32 R3, R3, 0x200000, RZ ;  /* 0x0020000003037824 */ /* 0x000fe200078e00ff */
[----:B------:R-:W-:-:S04]  /*1c50*/  LEA R5, R0, 0x37800000, 0x17 ;  /* 0x3780000000057811 */ /* 0x000fc800078eb8ff */
[----:B------:R-:W-:-:S07]  /*1c60*/  LOP3.LUT R4, R5, R3, R6, 0xfe, !PT ;  /* 0x0000000305047212 */ /* 0x000fce00078efe06 */
.L_x_70988:
[----:B------:R-:W-:Y:S05]  /*1c70*/  BSYNC B0 ;  /* 0x0000000000007941 */ /* 0x000fea0003800000 */
.L_x_70987:
[----:B------:R-:W0:Y:S02]  /*1c80*/  F2I.S64.TRUNC R4, R4 ;  /* 0x0000000400047311 */ /* 0x000e24000020d900 */
[----:B0-----:R-:W-:Y:S01]  /*1c90*/  PRMT R17, R4, 0x7610, R17 ;  /* 0x0000761004117816 */ /* 0x001fe20000000011 */
[----:B------:R-:W-:Y:S06]  /*1ca0*/  BRA `(.L_x_70968) ;  /* 0x00000000009c7947 */ /* 0x000fec0003800000 */
.L_x_70980:
        /* <DEDUP_REMOVED lines=14> */
.L_x_70994:
[----:B------:R-:W-:Y:S05]  /*1d90*/  BSYNC B0 ;  /* 0x0000000000007941 */ /* 0x000fea0003800000 */
.L_x_70993:
[----:B------:R-:W0:Y:S02]  /*1da0*/  F2I.S64.TRUNC R4, R4 ;  /* 0x0000000400047311 */ /* 0x000e24000020d900 */
[----:B0-----:R-:W-:Y:S01]  /*1db0*/  PRMT R17, R4, 0x7610, R17 ;  /* 0x0000761004117816 */ /* 0x001fe20000000011 */
[----:B------:R-:W-:Y:S06]  /*1dc0*/  BRA `(.L_x_70968) ;  /* 0x0000000000547947 */ /* 0x000fec0003800000 */
.L_x_70967:
        /* <DEDUP_REMOVED lines=16> */
.L_x_70995:
[----:B------:R-:W-:Y:S01]  /*1ed0*/  PRMT R17, RZ, 0x7610, R17 ;  /* 0x00007610ff117816 */ /* 0x000fe20000000011 */
[----:B------:R-:W-:Y:S06]  /*1ee0*/  BRA `(.L_x_70968) ;  /* 0x00000000000c7947 */ /* 0x000fec0003800000 */
.L_x_70992:
[----:B------:R1:W5:Y:S01]  /*1ef0*/  LDG.E.U8 R17, desc[UR36][R6.64] ;  /* 0x0000002406117981 */ /* 0x000362000c1e1100 */
[----:B------:R-:W-:Y:S05]  /*1f00*/  BRA `(.L_x_70968) ;  /* 0x0000000000047947 */ /* 0x000fea0003800000 */
.L_x_70991:
[----:B------:R0:W5:Y:S02]  /*1f10*/  LDG.E.U8 R17, desc[UR36][R6.64] ;  /* 0x0000002406117981 */ /* 0x000164000c1e1100 */
.L_x_70968:
[----:B------:R-:W-:-:S07]  /*1f20*/  VIADD R23, R23, 0x80 ;  /* 0x0000008017177836 */ /* 0x000fce0000000000 */
.L_x_70962:
[----:B------:R-:W-:Y:S05]  /*1f30*/  BSYNC B6 ;  /* 0x0000000000067941 */ /* 0x000fea0003800000 */
.L_x_70961:
        /* <DEDUP_REMOVED lines=25> */
.L_x_71001:
[----:B------:R0:W5:Y:S01]  /*20d0*/  LDG.E.U8 R18, desc[UR36][R6.64] ;  /* 0x0000002406127981 */ /* 0x000162000c1e1100 */
[----:B------:R-:W-:Y:S05]  /*20e0*/  BRA `(.L_x_71003) ;  /* 0x0000000c00647947 */ /* 0x000fea0003800000 */
.L_x_71000:
        /* <DEDUP_REMOVED lines=8> */
.L_x_71005:
[----:B------:R3:W5:Y:S01]  /*2170*/  LDG.E.U8 R18, desc[UR36][R6.64] ;  /* 0x0000002406127981 */ /* 0x000762000c1e1100 */
[----:B------:R-:W-:Y:S05]  /*2180*/  BRA `(.L_x_71003) ;  /* 0x0000000c003c7947 */ /* 0x000fea0003800000 */
.L_x_71004:
[----:B------:R0:W5:Y:S01]  /*2190*/  LDG.E.U16 R18, desc[UR36][R6.64] ;  /* 0x0000002406127981 */ /* 0x000162000c1e1500 */
[----:B------:R-:W-:Y:S05]  /*21a0*/  BRA `(.L_x_71003) ;  /* 0x0000000c00347947 */ /* 0x000fea0003800000 */
.L_x_70999:
        /* <DEDUP_REMOVED lines=10> */
.L_x_71007:
[----:B------:R-:W2:Y:S02]  /*2250*/  LDG.E.U16 R4, desc[UR36][R6.64] ;  /* 0x0000002406047981 */ /* 0x000ea4000c1e1500 */
[----:B--2---:R-:W-:-:S06]  /*2260*/  HADD2.F32 R4, -RZ, R4.H0_H0 ;  /* 0x20000004ff047230 */ /* 0x004fcc0000004100 */
[----:B------:R-:W0:Y:S02]  /*2270*/  F2I.S64.TRUNC R4, R4 ;  /* 0x0000000400047311 */ /* 0x000e24000020d900 */
[----:B0-----:R-:W-:Y:S01]  /*2280*/  PRMT R18, R4, 0x7610, R18 ;  /* 0x0000761004127816 */ /* 0x001fe20000000012 */
[----:B------:R-:W-:Y:S06]  /*2290*/  BRA `(.L_x_71003) ;  /* 0x0000000800f87947 */ /* 0x000fec0003800000 */
.L_x_71006:
        /* <DEDUP_REMOVED lines=10> */
.L_x_71009:
[----:B------:R-:W2:Y:S02]  /*2340*/  LDG.E.U16 R6, desc[UR36][R6.64] ;  /* 0x0000002406067981 */ /* 0x000ea4000c1e1500 */
[----:B--2---:R-:W-:-:S06]  /*2350*/  HADD2.F32 R4, -RZ, R6.H0_H0 ;  /* 0x20000006ff047230 */ /* 0x004fcc0000004100 */
[----:B------:R-:W0:Y:S02]  /*2360*/  F2I.S64.TRUNC R4, R4 ;  /* 0x0000000400047311 */ /* 0x000e24000020d900 */
[----:B0-----:R-:W-:Y:S01]  /*2370*/  PRMT R18, R4, 0x7610, R18 ;  /* 0x0000761004127816 */ /* 0x001fe20000000012 */
[----:B------:R-:W-:Y:S06]  /*2380*/  BRA `(.L_x_71003) ;  /* 0x0000000800bc7947 */ /* 0x000fec0003800000 */
.L_x_71008:
[----:B------:R-:W2:Y:S02]  /*2390*/  LDG.E.64 R4, desc[UR36][R6.64] ;  /* 0x0000002406047981 */ /* 0x000ea4000c1e1b00 */
[----:B--2---:R-:W0:Y:S02]  /*23a0*/  F2I.S64.F64.TRUNC R4, R4 ;  /* 0x0000000400047311 */ /* 0x004e24000030d900 */
[----:B0-----:R-:W-:Y:S01]  /*23b0*/  PRMT R18, R4, 0x7610, R18 ;  /* 0x0000761004127816 */ /* 0x001fe20000000012 */
[----:B------:R-:W-:Y:S06]  /*23c0*/  BRA `(.L_x_71003) ;  /* 0x0000000800ac7947 */ /* 0x000fec0003800000 */
.L_x_70998:
        /* <DEDUP_REMOVED lines=12> */
.L_x_71012:
[----:B------:R-:W2:Y:S02]  /*2490*/  LDG.E.64 R6, desc[UR36][R6.64] ;  /* 0x0000002406067981 */ /* 0x000ea4000c1e1b00 */
[----:B--2---:R-:W0:Y:S02]  /*24a0*/  F2I.S64.F64.TRUNC R4, R6 ;  /* 0x0000000600047311 */ /* 0x004e24000030d900 */
[----:B0-----:R-:W-:Y:S01]  /*24b0*/  PRMT R18, R4, 0x7610, R18 ;  /* 0x0000761004127816 */ /* 0x001fe20000000012 */
[----:B------:R-:W-:Y:S06]  /*24c0*/  BRA `(.L_x_71003) ;  /* 0x00000008006c7947 */ /* 0x000fec0003800000 */
.L_x_71011:
        /* <DEDUP_REMOVED lines=28> */
.L_x_71014:
        /* <DEDUP_REMOVED lines=15> */
.L_x_71013:
[----:B------:R-:W2:Y:S02]  /*2780*/  LDG.E.U16 R4, desc[UR36][R6.64] ;  /* 0x0000002406047981 */ /* 0x000ea4000c1e1500 */
[----:B--2---:R-:W-:-:S06]  /*2790*/  IMAD.U32 R4, R4, 0x10000, RZ ;  /* 0x0001000004047824 */ /* 0x004fcc00078e00ff */
[----:B------:R-:W0:Y:S02]  /*27a0*/  F2I.S64.TRUNC R4, R4 ;  /* 0x0000000400047311 */ /* 0x000e24000020d900 */
[----:B0-----:R-:W-:Y:S01]  /*27b0*/  PRMT R18, R4, 0x7610, R18 ;  /* 0x0000761004127816 */ /* 0x001fe20000000012 */
[----:B------:R-:W-:Y:S06]  /*27c0*/  BRA `(.L_x_71003) ;  /* 0x0000000400ac7947 */ /* 0x000fec0003800000 */
.L_x_71010:
        /* <DEDUP_REMOVED lines=10> */
.L_x_71017:
        /* <DEDUP_REMOVED lines=21> */
.L_x_71021:
[----:B------:R-:W-:Y:S05]  /*29c0*/  BSYNC B1 ;  /* 0x0000000000017941 */ /* 0x000fea0003800000 */
.L_x_71020:
[----:B------:R-:W-:Y:S01]  /*29d0*/  IMAD.SHL.U32 R3, R3, 0x100000, RZ ;  /* 0x0010000003037824 */ /* 0x000fe200078e00ff */
[----:B------:R-:W-:-:S04]  /*29e0*/  LEA R5, R0, 0x3b800000, 0x17 ;  /* 0x3b80000000057811 */ /* 0x000fc800078eb8ff */
[----:B------:R-:W-:-:S07]  /*29f0*/  LOP3.LUT R4, R5, R3, R6, 0xfe, !PT ;  /* 0x0000000305047212 */ /* 0x000fce00078efe06 */
.L_x_71019:
[----:B------:R-:W-:Y:S05]  /*2a00*/  BSYNC B0 ;  /* 0x0000000000007941 */ /* 0x000fea0003800000 */
.L_x_71018:
[----:B------:R-:W0:Y:S02]  /*2a10*/  F2I.S64.TRUNC R4, R4 ;  /* 0x0000000400047311 */ /* 0x000e24000020d900 */
[----:B0-----:R-:W-:Y:S01]  /*2a20*/  PRMT R18, R4, 0x7610, R18 ;  /* 0x0000761004127816 */ /* 0x001fe20000000012 */
[----:B------:R-:W-:Y:S06]  /*2a30*/  BRA `(.L_x_71003) ;  /* 0x0000000400107947 */ /* 0x000fec0003800000 */
.L_x_71016:
        /* <DEDUP_REMOVED lines=21> */
.L_x_71025:
[----:B------:R-:W-:Y:S05]  /*2b90*/  BSYNC B1 ;  /* 0x0000000000017941 */ /* 0x000fea0003800000 */
.L_x_71024:
[----:B------:R-:W-:Y:S01]  /*2ba0*/  IMAD.SHL.U32 R3, R3, 0x200000, RZ ;  /* 0x0020000003037824 */ /* 0x000fe200078e00ff */
[----:B------:R-:W-:-:S04]  /*2bb0*/  LEA R5, R0, 0x37800000, 0x17 ;  /* 0x3780000000057811 */ /* 0x000fc800078eb8ff */
[----:B------:R-:W-:-:S07]  /*2bc0*/  LOP3.LUT R4, R5, R3, R6, 0xfe, !PT ;  /* 0x0000000305047212 */ /* 0x000fce00078efe06 */
.L_x_71023:
[----:B------:R-:W-:Y:S05]  /*2bd0*/  BSYNC B0 ;  /* 0x0000000000007941 */ /* 0x000fea0003800000 */
.L_x_71022:
[----:B------:R-:W0:Y:S02]  /*2be0*/  F2I.S64.TRUNC R4, R4 ;  /* 0x0000000400047311 */ /* 0x000e24000020d900 */
[----:B0-----:R-:W-:Y:S01]  /*2bf0*/  PRMT R18, R4, 0x7610, R18 ;  /* 0x0000761004127816 */ /* 0x001fe20000000012 */
[----:B------:R-:W-:Y:S06]  /*2c00*/  BRA `(.L_x_71003) ;  /* 0x00000000009c7947 */ /* 0x000fec0003800000 */
.L_x_71015:
        /* <DEDUP_REMOVED lines=14> */
.L_x_71029:
[----:B------:R-:W-:Y:S05]  /*2cf0*/  BSYNC B0 ;  /* 0x0000000000007941 */ /* 0x000fea0003800000 */
.L_x_71028:
[----:B------:R-:W0:Y:S02]  /*2d00*/  F2I.S64.TRUNC R4, R4 ;  /* 0x0000000400047311 */ /* 0x000e24000020d900 */
[----:B0-----:R-:W-:Y:S01]  /*2d10*/  PRMT R18, R4, 0x7610, R18 ;  /* 0x0000761004127816 */ /* 0x001fe20000000012 */
[----:B------:R-:W-:Y:S06]  /*2d20*/  BRA `(.L_x_71003) ;  /* 0x0000000000547947 */ /* 0x000fec0003800000 */
.L_x_71002:
        /* <DEDUP_REMOVED lines=16> */
.L_x_71030:
[----:B------:R-:W-:Y:S01]  /*2e30*/  PRMT R18, RZ, 0x7610, R18 ;  /* 0x00007610ff127816 */ /* 0x000fe20000000012 */
[----:B------:R-:W-:Y:S06]  /*2e40*/  BRA `(.L_x_71003) ;  /* 0x00000000000c7947 */ /* 0x000fec0003800000 */
.L_x_71027:
[----:B------:R2:W5:Y:S01]  /*2e50*/  LDG.E.U8 R18, desc[UR36][R6.64] ;  /* 0x0000002406127981 */ /* 0x000562000c1e1100 */
[----:B------:R-:W-:Y:S05]  /*2e60*/  BRA `(.L_x_71003) ;  /* 0x0000000000047947 */ /* 0x000fea0003800000 */
.L_x_71026:
[----:B------:R1:W5:Y:S02]  /*2e70*/  LDG.E.U8 R18, desc[UR36][R6.64] ;  /* 0x0000002406127981 */ /* 0x000364000c1e1100 */
.L_x_71003:
[----:B------:R-:W-:-:S07]  /*2e80*/  VIADD R23, R23, 0x80 ;  /* 0x0000008017177836 */ /* 0x000fce0000000000 */
.L_x_70997:
[----:B------:R-:W-:Y:S05]  /*2e90*/  BSYNC B6 ;  /* 0x0000000000067941 */ /* 0x000fea0003800000 */
.L_x_70996:
[----:B------:R-:W-:Y:S01]  /*2ea0*/  ISETP.GE.AND P0, PT, R23, R16, PT ;  /* 0x000000101700720c */ /* 0x000fe20003f06270 */
[----:B------:R-:W-:-:S12]  /*2eb0*/  BSSY B6, `(.L_x_71031) ;  /* 0x00000ef000067945 */ /* 0x000fd80003800000 */
[----:B------:R-:W-:Y:S05]  /*2ec0*/  @P0 BRA `(.L_x_71032) ;  /* 0x0000000c00b40947 */ /* 0x000fea0003800000 */
[----:B------:R-:W0:Y:S01]  /*2ed0*/  LDC.64 R4, c[0x0][0x230] ;  /* 0x00008c00ff047b82 */ /* 0x000e220000000a00 */
[----:B------:R-:W-:Y:S01]  /*2ee0*/  PRMT R0, R25, 0x9910, RZ ;  /* 0x0000991019007816 */ /* 0x000fe200000000ff */
[----:B------:R-:W-:Y:S01]  /*2ef0*/  IMAD R23, R2, 0x200, R23 ;  /* 0x0000020002177824 */ /* 0x000fe200078e0217 */
[----:B------:R-:W-:Y:S02]  /*2f00*/  ULDC UR4, c[0x0][0x240] ;  /* 0x0000900000047ab9 */ /* 0x000fe40000000800 */
[----:B------:R-:W-:Y:S01]  /*2f10*/  ISETP.GT.AND P1, PT, R0, 0x9, PT ;  /* 0x000000090000780c */ /* 0x000fe20003f24270 */
[----:B------:R-:W-:-:S05]  /*2f20*/  IMAD R23, R23, UR4, RZ ;  /* 0x0000000417177c24 */ /* 0x000fca000f8e02ff */
[----:B01234-:R-:W-:-:S05]  /*2f30*/  IADD3 R6, P0, R23, R4, RZ ;  /* 0x0000000417067210 */ /* 0x01ffca0007f1e0ff */
        /* <DEDUP_REMOVED lines=12> */
.L_x_71036:
[----:B------:R0:W5:Y:S01]  /*3000*/  LDG.E.U8 R19, desc[UR36][R6.64] ;  /* 0x0000002406137981 */ /* 0x000162000c1e1100 */
[----:B------:R-:W-:Y:S05]  /*3010*/  BRA `(.L_x_71032) ;  /* 0x0000000c00607947 */ /* 0x000fea0003800000 */
.L_x_71035:
        /* <DEDUP_REMOVED lines=8> */
.L_x_71039:
[----:B------:R0:W5:Y:S01]  /*30a0*/  LDG.E.U8 R19, desc[UR36][R6.64] ;  /* 0x0000002406137981 */ /* 0x000162000c1e1100 */
[----:B------:R-:W-:Y:S05]  /*30b0*/  BRA `(.L_x_71032) ;  /* 0x0000000c00387947 */ /* 0x000fea0003800000 */
.L_x_71038:
[----:B------:R0:W5:Y:S01]  /*30c0*/  LDG.E.U16 R19, desc[UR36][R6.64] ;  /* 0x0000002406137981 */ /* 0x000162000c1e1500 */
[----:B------:R-:W-:Y:S05]  /*30d0*/  BRA `(.L_x_71032) ;  /* 0x0000000c00307947 */ /* 0x000fea0003800000 */
.L_x_71034:
        /* <DEDUP_REMOVED lines=10> */
.L_x_71041:
[----:B------:R-:W2:Y:S02]  /*3180*/  LDG.E.U16 R4, desc[UR36][R6.64] ;  /* 0x0000002406047981 */ /* 0x000ea4000c1e1500 */
[----:B--2---:R-:W-:-:S06]  /*3190*/  HADD2.F32 R4, -RZ, R4.H0_H0 ;  /* 0x20000004ff047230 */ /* 0x004fcc0000004100 */
[----:B------:R-:W0:Y:S02]  /*31a0*/  F2I.S64.TRUNC R4, R4 ;  /* 0x0000000400047311 */ /* 0x000e24000020d900 */
[----:B0-----:R-:W-:Y:S01]  /*31b0*/  PRMT R19, R4, 0x7610, R19 ;  /* 0x0000761004137816 */ /* 0x001fe20000000013 */
[----:B------:R-:W-:Y:S06]  /*31c0*/  BRA `(.L_x_71032) ;  /* 0x0000000800f47947 */ /* 0x000fec0003800000 */
.L_x_71040:
        /* <DEDUP_REMOVED lines=10> */
.L_x_71043:
[----:B------:R-:W2:Y:S02]  /*3270*/  LDG.E.U16 R6, desc[UR36][R6.64] ;  /* 0x0000002406067981 */ /* 0x000ea4000c1e1500 */
[----:B--2---:R-:W-:-:S06]  /*3280*/  HADD2.F32 R4, -RZ, R6.H0_H0 ;  /* 0x20000006ff047230 */ /* 0x004fcc0000004100 */
[----:B------:R-:W0:Y:S02]  /*3290*/  F2I.S64.TRUNC R4, R4 ;  /* 0x0000000400047311 */ /* 0x000e24000020d900 */
[----:B0-----:R-:W-:Y:S01]  /*32a0*/  PRMT R19, R4, 0x7610, R19 ;  /* 0x0000761004137816 */ /* 0x001fe20000000013 */
[----:B------:R-:W-:Y:S06]  /*32b0*/  BRA `(.L_x_71032) ;  /* 0x0000000800b87947 */ /* 0x000fec0003800000 */
.L_x_71042:
[----:B------:R-:W2:Y:S02]  /*32c0*/  LDG.E.64 R4, desc[UR36][R6.64] ;  /* 0x0000002406047981 */ /* 0x000ea4000c1e1b00 */
[----:B--2---:R-:W0:Y:S02]  /*32d0*/  F2I.S64.F64.TRUNC R4, R4 ;  /* 0x0000000400047311 */ /* 0x004e24000030d900 */
[----:B0-----:R-:W-:Y:S01]  /*32e0*/  PRMT R19, R4, 0x7610, R19 ;  /* 0x0000761004137816 */ /* 0x001fe20000000013 */
[----:B------:R-:W-:Y:S06]  /*32f0*/  BRA `(.L_x_71032) ;  /* 0x0000000800a87947 */ /* 0x000fec0003800000 */
.L_x_71033:
        /* <DEDUP_REMOVED lines=12> */
.L_x_71046:
[----:B------:R-:W2:Y:S02]  /*33c0*/  LDG.E.64 R6, desc[UR36][R6.64] ;  /* 0x0000002406067981 */ /* 0x000ea4000c1e1b00 */
[----:B--2---:R-:W0:Y:S02]  /*33d0*/  F2I.S64.F64.TRUNC R4, R6 ;  /* 0x0000000600047311 */ /* 0x004e24000030d900 */
[----:B0-----:R-:W-:Y:S01]  /*33e0*/  PRMT R19, R4, 0x7610, R19 ;  /* 0x0000761004137816 */ /* 0x001fe20000000013 */
[----:B------:R-:W-:Y:S06]  /*33f0*/  BRA `(.L_x_71032) ;  /* 0x0000000800687947 */ /* 0x000fec0003800000 */
.L_x_71045:
        /* <DEDUP_REMOVED lines=28> */
.L_x_71048:
        /* <DEDUP_REMOVED lines=15> */
.L_x_71047:
[----:B------:R-:W2:Y:S02]  /*36b0*/  LDG.E.U16 R4, desc[UR36][R6.64] ;  /* 0x0000002406047981 */ /* 0x000ea4000c1e1500 */
[----:B--2---:R-:W-:-:S06]  /*36c0*/  IMAD.U32 R4, R4, 0x10000, RZ ;  /* 0x0001000004047824 */ /* 0x004fcc00078e00ff */
[----:B------:R-:W0:Y:S02]  /*36d0*/  F2I.S64.TRUNC R4, R4 ;  /* 0x0000000400047311 */ /* 0x000e24000020d900 */
[----:B0-----:R-:W-:Y:S01]  /*36e0*/  PRMT R19, R4, 0x7610, R19 ;  /* 0x0000761004137816 */ /* 0x001fe20000000013 */
[----:B------:R-:W-:Y:S06]  /*36f0*/  BRA `(.L_x_71032) ;  /* 0x0000000400a87947 */ /* 0x000fec0003800000 */
.L_x_71044:
        /* <DEDUP_REMOVED lines=10> */
.L_x_71051:
        /* <DEDUP_REMOVED lines=21> */
.L_x_71055:
[----:B------:R-:W-:Y:S05]  /*38f0*/  BSYNC B1 ;  /* 0x0000000000017941 */ /* 0x000fea0003800000 */
.L_x_71054:
[----:B------:R-:W-:Y:S01]  /*3900*/  IMAD.SHL.U32 R3, R3, 0x100000, RZ ;  /* 0x0010000003037824 */ /* 0x000fe200078e00ff */
[----:B------:R-:W-:-:S04]  /*3910*/  LEA R5, R0, 0x3b800000, 0x17 ;  /* 0x3b80000000057811 */ /* 0x000fc800078eb8ff */
[----:B------:R-:W-:-:S07]  /*3920*/  LOP3.LUT R4, R5, R3, R6, 0xfe, !PT ;  /* 0x0000000305047212 */ /* 0x000fce00078efe06 */
.L_x_71053:
[----:B------:R-:W-:Y:S05]  /*3930*/  BSYNC B0 ;  /* 0x0000000000007941 */ /* 0x000fea0003800000 */
.L_x_71052:
[----:B------:R-:W0:Y:S02]  /*3940*/  F2I.S64.TRUNC R4, R4 ;  /* 0x0000000400047311 */ /* 0x000e24000020d900 */
[----:B0-----:R-:W-:Y:S01]  /*3950*/  PRMT R19, R4, 0x7610, R19 ;  /* 0x0000761004137816 */ /* 0x001fe20000000013 */
[----:B------:R-:W-:Y:S06]  /*3960*/  BRA `(.L_x_71032) ;  /* 0x00000004000c7947 */ /* 0x000fec0003800000 */
.L_x_71050:
        /* <DEDUP_REMOVED lines=21> */
.L_x_71059:
[----:B------:R-:W-:Y:S05]  /*3ac0*/  BSYNC B1 ;  /* 0x0000000000017941 */ /* 0x000fea0003800000 */
.L_x_71058:
[----:B------:R-:W-:Y:S01]  /*3ad0*/  IMAD.SHL.U32 R3, R3, 0x200000, RZ ;  /* 0x0020000003037824 */ /* 0x000fe200078e00ff */
[----:B------:R-:W-:-:S04]  /*3ae0*/  LEA R5, R0, 0x37800000, 0x17 ;  /* 0x3780000000057811 */ /* 0x000fc800078eb8ff */
[----:B------:R-:W-:-:S07]  /*3af0*/  LOP3.LUT R4, R5, R3, R6, 0xfe, !PT ;  /* 0x0000000305047212 */ /* 0x000fce00078efe06 */
.L_x_71057:
[----:B------:R-:W-:Y:S05]  /*3b00*/  BSYNC B0 ;  /* 0x0000000000007941 */ /* 0x000fea0003800000 */
.L_x_71056:
[----:B------:R-:W0:Y:S02]  /*3b10*/  F2I.S64.TRUNC R4, R4 ;  /* 0x0000000400047311 */ /* 0x000e24000020d900 */
[----:B0-----:R-:W-:Y:S01]  /*3b20*/  PRMT R19, R4, 0x7610, R19 ;  /* 0x0000761004137816 */ /* 0x001fe20000000013 */
[----:B------:R-:W-:Y:S06]  /*3b30*/  BRA `(.L_x_71032) ;  /* 0x0000000000987947 */ /* 0x000fec0003800000 */
.L_x_71049:
        /* <DEDUP_REMOVED lines=14> */
.L_x_71063:
[----:B------:R-:W-:Y:S05]  /*3c20*/  BSYNC B0 ;  /* 0x0000000000007941 */ /* 0x000fea0003800000 */
.L_x_71062:
[----:B------:R-:W0:Y:S02]  /*3c30*/  F2I.S64.TRUNC R4, R4 ;  /* 0x0000000400047311 */ /* 0x000e24000020d900 */
[----:B0-----:R-:W-:Y:S01]  /*3c40*/  PRMT R19, R4, 0x7610, R19 ;  /* 0x0000761004137816 */ /* 0x001fe20000000013 */
[----:B------:R-:W-:Y:S06]  /*3c50*/  BRA `(.L_x_71032) ;  /* 0x0000000000507947 */ /* 0x000fec0003800000 */
.L_x_71037:
        /* <DEDUP_REMOVED lines=16> */
.L_x_71064:
[----:B------:R-:W-:Y:S05]  /*3d60*/  BRA `(.L_x_71032) ;  /* 0x00000000000c7947 */ /* 0x000fea0003800000 */
.L_x_71061:
[----:B------:R0:W5:Y:S01]  /*3d70*/  LDG.E.U8 R19, desc[UR36][R6.64] ;  /* 0x0000002406137981 */ /* 0x000162000c1e1100 */
[----:B------:R-:W-:Y:S05]  /*3d80*/  BRA `(.L_x_71032) ;  /* 0x0000000000047947 */ /* 0x000fea0003800000 */
.L_x_71060:
[----:B------:R0:W5:Y:S02]  /*3d90*/  LDG.E.U8 R19, desc[UR36][R6.64] ;  /* 0x0000002406137981 */ /* 0x000164000c1e1100 */
.L_x_71032:
[----:B------:R-:W-:Y:S05]  /*3da0*/  BSYNC B6 ;  /* 0x0000000000067941 */ /* 0x000fea0003800000 */
.L_x_71031:
[----:B------:R-:W1:Y:S01]  /*3db0*/  S2R R25, SR_TID.X ;  /* 0x0000000000197919 */ /* 0x000e620000002100 */
[----:B------:R-:W-:Y:S01]  /*3dc0*/  BSSY B0, `(.L_x_71065) ;  /* 0x0000016000007945 */ /* 0x000fe20003800000 */
[----:B-1----:R-:W-:-:S13]  /*3dd0*/  ISETP.GE.AND P0, PT, R25, R16, PT ;  /* 0x000000101900720c */ /* 0x002fda0003f06270 */
[----:B------:R-:W-:Y:S05]  /*3de0*/  @P0 BRA `(.L_x_71066) ;  /* 0x00000000004c0947 */ /* 0x000fea0003800000 */
[----:B-----5:R-:W-:Y:S01]  /*3df0*/  LOP3.LUT P1, RZ, R22, 0xff, RZ, 0xc0, !PT ;  /* 0x000000ff16ff7812 */ /* 0x020fe2000782c0ff */
[----:B------:R-:W-:-:S12]  /*3e00*/  IMAD.MOV.U32 R3, RZ, RZ, 0x1 ;  /* 0x00000001ff037424 */ /* 0x000fd800078e00ff */
[----:B------:R-:W-:Y:S05]  /*3e10*/  @!P1 BRA `(.L_x_71066) ;  /* 0x0000000000409947 */ /* 0x000fea0003800000 */
[----:B------:R-:W-:Y:S01]  /*3e20*/  IMAD.MOV.U32 R3, RZ, RZ, 0x1 ;  /* 0x00000001ff037424 */ /* 0x000fe200078e00ff */
[----:B------:R-:W-:-:S07]  /*3e30*/  PRMT R0, R24, 0x7610, R0 ;  /* 0x0000761018007816 */ /* 0x000fce0000000000 */
.L_x_71067:
[----:B------:R-:W-:Y:S02]  /*3e40*/  LOP3.LUT R4, R22, 0x1, RZ, 0xc0, !PT ;  /* 0x0000000116047812 */ /* 0x000fe400078ec0ff */
[----:B------:R-:W-:Y:S02]  /*3e50*/  PRMT R5, R0, 0x9910, RZ ;  /* 0x0000991000057816 */ /* 0x000fe400000000ff */
[----:B------:R-:W-:Y:S02]  /*3e60*/  ISETP.NE.U32.AND P1, PT, R4, 0x1, PT ;  /* 0x000000010400780c */ /* 0x000fe40003f25070 */
[----:B------:R-:W-:Y:S02]  /*3e70*/  PRMT R3, R3, 0x9910, RZ ;  /* 0x0000991003037816 */ /* 0x000fe400000000ff */
[----:B------:R-:W-:Y:S02]  /*3e80*/  SEL R4, R0, 0x1, !P1 ;  /* 0x0000000100047807 */ /* 0x000fe40004800000 */
[----:B------:R-:W-:-:S02]  /*3e90*/  LOP3.LUT R0, R22, 0xffff, RZ, 0xc0, !PT ;  /* 0x0000ffff16007812 */ /* 0x000fc400078ec0ff */
[----:B0-234-:R-:W-:Y:S01]  /*3ea0*/  PRMT R6, R4, 0x9910, RZ ;  /* 0x0000991004067816 */ /* 0x01dfe200000000ff */
[----:B------:R-:W-:Y:S01]  /*3eb0*/  IMAD.MOV.U32 R4, RZ, RZ, R5 ;  /* 0x000000ffff047224 */ /* 0x000fe200078e0005 */
[----:B------:R-:W-:-:S03]  /*3ec0*/  SHF.R.U32.HI R0, RZ, 0x1, R0 ;  /* 0x00000001ff007819 */ /* 0x000fc60000011600 */
[----:B------:R-:W-:Y:S01]  /*3ed0*/  IMAD R4, R4, R4, RZ ;  /* 0x0000000404047224 */ /* 0x000fe200078e02ff */
[----:B------:R-:W-:Y:S01]  /*3ee0*/  LOP3.LUT P1, R22, R0, 0x7f, RZ, 0xc0, !PT ;  /* 0x0000007f00167812 */ /* 0x000fe2000782c0ff */
[----:B------:R-:W-:-:S03]  /*3ef0*/  IMAD R3, R3, R6, RZ ;  /* 0x0000000603037224 */ /* 0x000fc600078e02ff */
[----:B------:R-:W-:-:S09]  /*3f00*/  PRMT R0, R4, 0x7610, R0 ;  /* 0x0000761004007816 */ /* 0x000fd20000000000 */
[----:B------:R-:W-:Y:S05]  /*3f10*/  @P1 BRA `(.L_x_71067) ;  /* 0xfffffffc00c81947 */ /* 0x000fea000383ffff */
.L_x_71066:
[----:B------:R-:W-:Y:S05]  /*3f20*/  BSYNC B0 ;  /* 0x0000000000007941 */ /* 0x000fea0003800000 */
.L_x_71065:
[----:B------:R-:W-:Y:S01]  /*3f30*/  VIADD R23, R25, 0x80 ;  /* 0x0000008019177836 */ /* 0x000fe20000000000 */
[----:B------:R-:W-:Y:S04]  /*3f40*/  BSSY B0, `(.L_x_71068) ;  /* 0x0000016000007945 */ /* 0x000fe80003800000 */
[----:B------:R-:W-:-:S13]  /*3f50*/  ISETP.GE.AND P1, PT, R23, R16, PT ;  /* 0x000000101700720c */ /* 0x000fda0003f26270 */
[----:B------:R-:W-:Y:S05]  /*3f60*/  @P1 BRA `(.L_x_71069) ;  /* 0x00000000004c1947 */ /* 0x000fea0003800000 */
[----:B-----5:R-:W-:Y:S01]  /*3f70*/  LOP3.LUT P1, RZ, R17, 0xff, RZ, 0xc0, !PT ;  /* 0x000000ff11ff7812 */ /* 0x020fe2000782c0ff */
[----:B------:R-:W-:-:S12]  /*3f80*/  IMAD.MOV.U32 R22, RZ, RZ, 0x1 ;  /* 0x00000001ff167424 */ /* 0x000fd800078e00ff */
[----:B------:R-:W-:Y:S05]  /*3f90*/  @!P1 BRA `(.L_x_71069) ;  /* 0x0000000000409947 */ /* 0x000fea0003800000 */
[----:B------:R-:W-:Y:S01]  /*3fa0*/  IMAD.MOV.U32 R22, RZ, RZ, 0x1 ;  /* 0x00000001ff167424 */ /* 0x000fe200078e00ff */
[----:B------:R-:W-:-:S07]  /*3fb0*/  PRMT R0, R24, 0x7610, R0 ;  /* 0x0000761018007816 */ /* 0x000fce0000000000 */
.L_x_71070:
[C---:B------:R-:W-:Y:S02]  /*3fc0*/  LOP3.LUT R4, R17.reuse, 0x1, RZ, 0xc0, !PT ;  /* 0x0000000111047812 */ /* 0x040fe400078ec0ff */
[----:B0-234-:R-:W-:Y:S02]  /*3fd0*/  PRMT R6, R0, 0x9910, RZ ;  /* 0x0000991000067816 */ /* 0x01dfe400000000ff */
[----:B------:R-:W-:Y:S02]  /*3fe0*/  ISETP.NE.U32.AND P1, PT, R4, 0x1, PT ;  /* 0x000000010400780c */ /* 0x000fe40003f25070 */
[----:B------:R-:W-:Y:S02]  /*3ff0*/  PRMT R22, R22, 0x9910, RZ ;  /* 0x0000991016167816 */ /* 0x000fe400000000ff */
[----:B------:R-:W-:Y:S02]  /*4000*/  SEL R4, R0, 0x1, !P1 ;  /* 0x0000000100047807 */ /* 0x000fe40004800000 */
[----:B------:R-:W-:-:S02]  /*4010*/  LOP3.LUT R0, R17, 0xffff, RZ, 0xc0, !PT ;  /* 0x0000ffff11007812 */ /* 0x000fc400078ec0ff */
[----:B------:R-:W-:Y:S01]  /*4020*/  PRMT R5, R4, 0x9910, RZ ;  /* 0x0000991004057816 */ /* 0x000fe200000000ff */
[----:B------:R-:W-:Y:S01]  /*4030*/  IMAD.MOV.U32 R4, RZ, RZ, R6 ;  /* 0x000000ffff047224 */ /* 0x000fe200078e0006 */
[----:B------:R-:W-:-:S03]  /*4040*/  SHF.R.U32.HI R0, RZ, 0x1, R0 ;  /* 0x00000001ff007819 */ /* 0x000fc60000011600 */
[----:B------:R-:W-:Y:S01]  /*4050*/  IMAD R4, R4, R4, RZ ;  /* 0x0000000404047224 */ /* 0x000fe200078e02ff */
[----:B------:R-:W-:Y:S01]  /*4060*/  LOP3.LUT P1, R17, R0, 0x7f, RZ, 0xc0, !PT ;  /* 0x0000007f00117812 */ /* 0x000fe2000782c0ff */
[----:B------:R-:W-:-:S03]  /*4070*/  IMAD R22, R22, R5, RZ ;  /* 0x0000000516167224 */ /* 0x000fc600078e02ff */
[----:B------:R-:W-:-:S09]  /*4080*/  PRMT R0, R4, 0x7610, R0 ;  /* 0x0000761004007816 */ /* 0x000fd20000000000 */
[----:B------:R-:W-:Y:S05]  /*4090*/  @P1 BRA `(.L_x_71070) ;  /* 0xfffffffc00c81947 */ /* 0x000fea000383ffff */
.L_x_71069:
[----:B------:R-:W-:Y:S05]  /*40a0*/  BSYNC B0 ;  /* 0x0000000000007941 */ /* 0x000fea0003800000 */
.L_x_71068:
        /* <DEDUP_REMOVED lines=9> */
.L_x_71073:
        /* <DEDUP_REMOVED lines=14> */
.L_x_71072:
[----:B------:R-:W-:Y:S05]  /*4220*/  BSYNC B0 ;  /* 0x0000000000007941 */ /* 0x000fea0003800000 */
.L_x_71071:
        /* <DEDUP_REMOVED lines=8> */
.L_x_71076:
        /* <DEDUP_REMOVED lines=13> */
.L_x_71075:
[----:B------:R-:W-:Y:S05]  /*4380*/  BSYNC B0 ;  /* 0x0000000000007941 */ /* 0x000fea0003800000 */
.L_x_71074:
[----:B-----5:R-:W1:Y:S01]  /*4390*/  LDC.U8 R19, c[0x0][0x244] ;  /* 0x00009100ff137b82 */ /* 0x020e620000000000 */
        /* <DEDUP_REMOVED lines=22> */
.L_x_71082:
[----:B------:R1:W-:Y:S01]  /*4500*/  STG.E.U8 desc[UR36][R8.64], R3 ;  /* 0x0000000308007986 */ /* 0x0003e2000c101124 */
[----:B------:R-:W-:Y:S01]  /*4510*/  IMAD.MOV.U32 R25, RZ, RZ, R23 ;  /* 0x000000ffff197224 */ /* 0x000fe200078e0017 */
[----:B------:R-:W-:Y:S06]  /*4520*/  BRA `(.L_x_71078) ;  /* 0x0000000c00e87947 */ /* 0x000fec0003800000 */
.L_x_71081:
        /* <DEDUP_REMOVED lines=11> */
.L_x_71085:
[----:B------:R-:W-:Y:S01]  /*45e0*/  LOP3.LUT R3, R3, 0xff, RZ, 0xc0, !PT ;  /* 0x000000ff03037812 */ /* 0x000fe200078ec0ff */
[----:B------:R-:W-:-:S04]  /*45f0*/  IMAD.MOV.U32 R25, RZ, RZ, R23 ;  /* 0x000000ffff197224 */ /* 0x000fc800078e0017 */
[----:B------:R1:W-:Y:S01]  /*4600*/  STG.E desc[UR36][R8.64], R3 ;  /* 0x0000000308007986 */ /* 0x0003e2000c101924 */
[----:B------:R-:W-:Y:S05]  /*4610*/  BRA `(.L_x_71078) ;  /* 0x0000000c00ac7947 */ /* 0x000fea0003800000 */
.L_x_71084:
[----:B------:R-:W-:Y:S01]  /*4620*/  LOP3.LUT R3, R3, 0xff, RZ, 0xc0, !PT ;  /* 0x000000ff03037812 */ /* 0x000fe200078ec0ff */
[----:B------:R-:W-:-:S04]  /*4630*/  IMAD.MOV.U32 R25, RZ, RZ, R23 ;  /* 0x000000ffff197224 */ /* 0x000fc800078e0017 */
[----:B------:R1:W-:Y:S01]  /*4640*/  STG.E.U16 desc[UR36][R8.64], R3 ;  /* 0x0000000308007986 */ /* 0x0003e2000c101524 */
[----:B------:R-:W-:Y:S05]  /*4650*/  BRA `(.L_x_71078) ;  /* 0x0000000c009c7947 */ /* 0x000fea0003800000 */
.L_x_71080:
        /* <DEDUP_REMOVED lines=11> */
.L_x_71087:
[----:B------:R-:W-:Y:S01]  /*4710*/  LOP3.LUT R3, R3, 0xff, RZ, 0xc0, !PT ;  /* 0x000000ff03037812 */ /* 0x000fe200078ec0ff */
[----:B------:R-:W-:-:S03]  /*4720*/  IMAD.MOV.U32 R25, RZ, RZ, R23 ;  /* 0x000000ffff197224 */ /* 0x000fc600078e0017 */
[----:B------:R-:W1:Y:S02]  /*4730*/  I2F.U16 R0, R3 ;  /* 0x0000000300007306 */ /* 0x000e640000101000 */
[----:B-1----:R-:W-:-:S05]  /*4740*/  F2FP.F16.F32.PACK_AB R0, RZ, R0 ;  /* 0x00000000ff00723e */ /* 0x002fca00000000ff */
[----:B------:R1:W-:Y:S01]  /*4750*/  STG.E.U16 desc[UR36][R8.64], R0 ;  /* 0x0000000008007986 */ /* 0x0003e2000c101524 */
[----:B------:R-:W-:Y:S05]  /*4760*/  BRA `(.L_x_71078) ;  /* 0x0000000c00587947 */ /* 0x000fea0003800000 */
.L_x_71086:
        /* <DEDUP_REMOVED lines=12> */
.L_x_71089:
[----:B------:R-:W-:Y:S01]  /*4830*/  LOP3.LUT R3, R3, 0xff, RZ, 0xc0, !PT ;  /* 0x000000ff03037812 */ /* 0x000fe200078ec0ff */
[----:B------:R-:W-:-:S05]  /*4840*/  IMAD.MOV.U32 R25, RZ, RZ, R23 ;  /* 0x000000ffff197224 */ /* 0x000fca00078e0017 */
[----:B------:R-:W1:Y:S02]  /*4850*/  I2F.U16 R3, R3 ;  /* 0x0000000300037306 */ /* 0x000e640000101000 */
[----:B-1----:R-:W-:-:S04]  /*4860*/  F2FP.F16.F32.PACK_AB R3, RZ, R3 ;  /* 0x00000003ff03723e */ /* 0x002fc800000000ff */
[----:B------:R-:W-:-:S05]  /*4870*/  PRMT R3, R3, 0x5410, RZ ;  /* 0x0000541003037816 */ /* 0x000fca00000000ff */
[----:B------:R1:W-:Y:S01]  /*4880*/  STG.E desc[UR36][R8.64], R3 ;  /* 0x0000000308007986 */ /* 0x0003e2000c101924 */
[----:B------:R-:W-:Y:S05]  /*4890*/  BRA `(.L_x_71078) ;  /* 0x0000000c000c7947 */ /* 0x000fea0003800000 */
.L_x_71088:
[----:B------:R-:W-:Y:S01]  /*48a0*/  LOP3.LUT R4, R3, 0xff, RZ, 0xc0, !PT ;  /* 0x000000ff03047812 */ /* 0x000fe200078ec0ff */
[----:B------:R-:W-:-:S05]  /*48b0*/  IMAD.MOV.U32 R25, RZ, RZ, R23 ;  /* 0x000000ffff197224 */ /* 0x000fca00078e0017 */
[----:B------:R-:W1:Y:S02]  /*48c0*/  I2F.F64.U16 R4, R4 ;  /* 0x0000000400047312 */ /* 0x000e640000101800 */
[----:B-1----:R1:W-:Y:S01]  /*48d0*/  STG.E.64 desc[UR36][R8.64], R4 ;  /* 0x0000000408007986 */ /* 0x0023e2000c101b24 */
[----:B------:R-:W-:Y:S05]  /*48e0*/  BRA `(.L_x_71078) ;  /* 0x0000000800f87947 */ /* 0x000fea0003800000 */
.L_x_71079:
        /* <DEDUP_REMOVED lines=13> */
.L_x_71092:
[----:B------:R-:W-:Y:S02]  /*49c0*/  LOP3.LUT R4, R3, 0xff, RZ, 0xc0, !PT ;  /* 0x000000ff03047812 */ /* 0x000fe400078ec0ff */
[----:B0-234-:R-:W-:Y:S01]  /*49d0*/  CS2R R6, SRZ ;  /* 0x0000000000067805 */ /* 0x01dfe2000001ff00 */
[----:B------:R-:W-:-:S03]  /*49e0*/  IMAD.MOV.U32 R25, RZ, RZ, R23 ;  /* 0x000000ffff197224 */ /* 0x000fc600078e0017 */
[----:B------:R-:W0:Y:S02]  /*49f0*/  I2F.F64.U16 R4, R4 ;  /* 0x0000000400047312 */ /* 0x000e240000101800 */
[----:B0-----:R0:W-:Y:S01]  /*4a00*/  STG.E.128 desc[UR36][R8.64], R4 ;  /* 0x0000000408007986 */ /* 0x0011e2000c101d24 */
[----:B------:R-:W-:Y:S05]  /*4a10*/  BRA `(.L_x_71078) ;  /* 0x0000000800ac7947 */ /* 0x000fea0003800000 */
.L_x_71091:
        /* <DEDUP_REMOVED lines=22> */
.L_x_71096:
[----:B------:R-:W-:Y:S05]  /*4b80*/  BSYNC B0 ;  /* 0x0000000000007941 */ /* 0x000fea0003800000 */
.L_x_71095:
[----:B------:R-:W-:Y:S01]  /*4b90*/  LOP3.LUT R5, R0, R5, RZ, 0xfc, !PT ;  /* 0x0000000500057212 */ /* 0x000fe200078efcff */
[----:B------:R-:W-:-:S04]  /*4ba0*/  IMAD.MOV.U32 R25, RZ, RZ, R23 ;  /* 0x000000ffff197224 */ /* 0x000fc800078e0017 */
[----:B------:R0:W-:Y:S01]  /*4bb0*/  STG.E.U8 desc[UR36][R8.64], R5 ;  /* 0x0000000508007986 */ /* 0x0001e2000c101124 */
[----:B------:R-:W-:Y:S05]  /*4bc0*/  BRA `(.L_x_71078) ;  /* 0x0000000800407947 */ /* 0x000fea0003800000 */
.L_x_71094:
        /* <DEDUP_REMOVED lines=14> */
.L_x_71098:
[----:B------:R-:W-:Y:S01]  /*4cb0*/  IMAD.MOV.U32 R0, RZ, RZ, 0x7f ;  /* 0x0000007fff007424 */ /* 0x000fe200078e00ff */
[----:B------:R-:W-:-:S04]  /*4cc0*/  ISETP.GT.U32.AND P0, PT, R3, 0x7f800000, PT ;  /* 0x7f8000000300780c */ /* 0x000fc80003f04070 */
[----:B------:R-:W-:-:S09]  /*4cd0*/  SEL R0, R0, 0x7c, P0 ;  /* 0x0000007c00007807 */ /* 0x000fd20000000000 */
.L_x_71099:
[----:B------:R-:W-:Y:S05]  /*4ce0*/  BSYNC B0 ;  /* 0x0000000000007941 */ /* 0x000fea0003800000 */
.L_x_71097:
[----:B------:R-:W-:Y:S01]  /*4cf0*/  LOP3.LUT R3, R5, 0x80000000, RZ, 0xc0, !PT ;  /* 0x8000000005037812 */ /* 0x000fe200078ec0ff */
[----:B------:R-:W-:-:S03]  /*4d00*/  IMAD.MOV.U32 R25, RZ, RZ, R23 ;  /* 0x000000ffff197224 */ /* 0x000fc600078e0017 */
[----:B------:R-:W-:-:S04]  /*4d10*/  SHF.R.U32.HI R3, RZ, 0x18, R3 ;  /* 0x00000018ff037819 */ /* 0x000fc80000011603 */
[----:B------:R-:W-:-:S05]  /*4d20*/  LOP3.LUT R3, R0, R3, RZ, 0xfc, !PT ;  /* 0x0000000300037212 */ /* 0x000fca00078efcff */
[----:B------:R1:W-:Y:S01]  /*4d30*/  STG.E.U8 desc[UR36][R8.64], R3 ;  /* 0x0000000308007986 */ /* 0x0003e2000c101124 */
[----:B------:R-:W-:Y:S05]  /*4d40*/  BRA `(.L_x_71078) ;  /* 0x0000000400e07947 */ /* 0x000fea0003800000 */
.L_x_71093:
[----:B------:R-:W-:Y:S01]  /*4d50*/  LOP3.LUT R3, R3, 0xff, RZ, 0xc0, !PT ;  /* 0x000000ff03037812 */ /* 0x000fe200078ec0ff */
[----:B------:R-:W-:-:S03]  /*4d60*/  IMAD.MOV.U32 R25, RZ, RZ, R23 ;  /* 0x000000ffff197224 */ /* 0x000fc600078e0017 */
[----:B------:R-:W1:Y:S02]  /*4d70*/  I2F.U16 R0, R3 ;  /* 0x0000000300007306 */ /* 0x000e640000101000 */
[----:B-1----:R-:W-:-:S05]  /*4d80*/  F2FP.BF16.F32.PACK_AB R0, RZ, R0 ;  /* 0x00000000ff00723e */ /* 0x002fca00000010ff */
[----:B------:R1:W-:Y:S01]  /*4d90*/  STG.E.U16 desc[UR36][R8.64], R0 ;  /* 0x0000000008007986 */ /* 0x0003e2000c101524 */
[----:B------:R-:W-:Y:S05]  /*4da0*/  BRA `(.L_x_71078) ;  /* 0x0000000400c87947 */ /* 0x000fea0003800000 */
.L_x_71090:
        /* <DEDUP_REMOVED lines=12> */
.L_x_71102:
        /* <DEDUP_REMOVED lines=18> */
.L_x_71105:
[----:B------:R-:W-:-:S04]  /*4f90*/  LOP3.LUT R3, R5, 0x80000000, RZ, 0xc0, !PT ;  /* 0x8000000005037812 */ /* 0x000fc800078ec0ff */
[----:B------:R-:W-:-:S04]  /*4fa0*/  SHF.R.U32.HI R3, RZ, 0x18, R3 ;  /* 0x00000018ff037819 */ /* 0x000fc80000011603 */
[----:B------:R-:W-:-:S04]  /*4fb0*/  LOP3.LUT R0, R0, R3, RZ, 0xfc, !PT ;  /* 0x0000000300007212 */ /* 0x000fc800078efcff */
[----:B------:R-:W-:-:S07]  /*4fc0*/  PRMT R4, R0, 0x7610, R4 ;  /* 0x0000761000047816 */ /* 0x000fce0000000004 */
.L_x_71104:
[----:B------:R-:W-:Y:S05]  /*4fd0*/  BSYNC B0 ;  /* 0x0000000000007941 */ /* 0x000fea0003800000 */
.L_x_71103:
[----:B------:R1:W-:Y:S01]  /*4fe0*/  STG.E.U8 desc[UR36][R8.64], R4 ;  /* 0x0000000408007986 */ /* 0x0003e2000c101124 */
[----:B------:R-:W-:Y:S01]  /*4ff0*/  IMAD.MOV.U32 R25, RZ, RZ, R23 ;  /* 0x000000ffff197224 */ /* 0x000fe200078e0017 */
[----:B------:R-:W-:Y:S06]  /*5000*/  BRA `(.L_x_71078) ;  /* 0x0000000400307947 */ /* 0x000fec0003800000 */
.L_x_71101:
        /* <DEDUP_REMOVED lines=18> */
.L_x_71108:
[----:B------:R-:W-:-:S04]  /*5130*/  LOP3.LUT R3, R5, 0x80000000, RZ, 0xc0, !PT ;  /* 0x8000000005037812 */ /* 0x000fc800078ec0ff */
[----:B------:R-:W-:-:S04]  /*5140*/  SHF.R.U32.HI R3, RZ, 0x18, R3 ;  /* 0x00000018ff037819 */ /* 0x000fc80000011603 */
[----:B------:R-:W-:-:S04]  /*5150*/  LOP3.LUT R0, R0, R3, RZ, 0xfc, !PT ;  /* 0x0000000300007212 */ /* 0x000fc800078efcff */
[----:B------:R-:W-:-:S07]  /*5160*/  PRMT R4, R0, 0x7610, R4 ;  /* 0x0000761000047816 */ /* 0x000fce0000000004 */
.L_x_71107:
[----:B------:R-:W-:Y:S05]  /*5170*/  BSYNC B0 ;  /* 0x0000000000007941 */ /* 0x000fea0003800000 */
.L_x_71106:
[----:B------:R1:W-:Y:S01]  /*5180*/  STG.E.U8 desc[UR36][R8.64], R4 ;  /* 0x0000000408007986 */ /* 0x0003e2000c101124 */
[----:B------:R-:W-:Y:S01]  /*5190*/  IMAD.MOV.U32 R25, RZ, RZ, R23 ;  /* 0x000000ffff197224 */ /* 0x000fe200078e0017 */
[----:B------:R-:W-:Y:S06]  /*51a0*/  BRA `(.L_x_71078) ;  /* 0x0000000000c87947 */ /* 0x000fec0003800000 */
.L_x_71100:
        /* <DEDUP_REMOVED lines=24> */
.L_x_71083:
        /* <DEDUP_REMOVED lines=16> */
.L_x_71111:
[----:B------:R-:W-:Y:S01]  /*5430*/  IMAD.MOV.U32 R25, RZ, RZ, R23 ;  /* 0x000000ffff197224 */ /* 0x000fe200078e0017 */
[----:B------:R-:W-:Y:S06]  /*5440*/  BRA `(.L_x_71078) ;  /* 0x0000000000207947 */ /* 0x000fec0003800000 */
.L_x_71110:
[----:B------:R-:W-:Y:S01]  /*5450*/  LOP3.LUT R4, R3, 0xff, RZ, 0xc0, !PT ;  /* 0x000000ff03047812 */ /* 0x000fe200078ec0ff */
[----:B------:R-:W-:Y:S02]  /*5460*/  IMAD.MOV.U32 R5, RZ, RZ, RZ ;  /* 0x000000ffff057224 */ /* 0x000fe400078e00ff */
[----:B------:R-:W-:-:S03]  /*5470*/  IMAD.MOV.U32 R25, RZ, RZ, R23 ;  /* 0x000000ffff197224 */ /* 0x000fc600078e0017 */
[----:B------:R1:W-:Y:S01]  /*5480*/  STG.E.64 desc[UR36][R8.64], R4 ;  /* 0x0000000408007986 */ /* 0x0003e2000c101b24 */
[----:B------:R-:W-:Y:S05]  /*5490*/  BRA `(.L_x_71078) ;  /* 0x00000000000c7947 */ /* 0x000fea0003800000 */
.L_x_71109:
[----:B------:R-:W-:Y:S01]  /*54a0*/  LOP3.LUT R3, R3, 0xff, RZ, 0xc0, !PT ;  /* 0x000000ff03037812 */ /* 0x000fe200078ec0ff */
[----:B------:R-:W-:-:S04]  /*54b0*/  IMAD.MOV.U32 R25, RZ, RZ, R23 ;  /* 0x000000ffff197224 */ /* 0x000fc800078e0017 */
[----:B------:R1:W-:Y:S03]  /*54c0*/  STG.E desc[UR36][R8.64], R3 ;  /* 0x0000000308007986 */ /* 0x0003e6000c101924 */
.L_x_71078:
[----:B------:R-:W-:Y:S05]  /*54d0*/  BSYNC B6 ;  /* 0x0000000000067941 */ /* 0x000fea0003800000 */
.L_x_71077:
        /* <DEDUP_REMOVED lines=23> */
.L_x_71117:
[----:B------:R0:W-:Y:S01]  /*5650*/  STG.E.U8 desc[UR36][R8.64], R22 ;  /* 0x0000001608007986 */ /* 0x0001e2000c101124 */
[----:B------:R-:W-:Y:S05]  /*5660*/  BRA `(.L_x_71119) ;  /* 0x0000000c00987947 */ /* 0x000fea0003800000 */
.L_x_71116:
        /* <DEDUP_REMOVED lines=10> */
.L_x_71121:
[----:B------:R-:W-:-:S05]  /*5710*/  LOP3.LUT R3, R22, 0xff, RZ, 0xc0, !PT ;  /* 0x000000ff16037812 */ /* 0x000fca00078ec0ff */
[----:B------:R0:W-:Y:S01]  /*5720*/  STG.E desc[UR36][R8.64], R3 ;  /* 0x0000000308007986 */ /* 0x0001e2000c101924 */
[----:B------:R-:W-:Y:S05]  /*5730*/  BRA `(.L_x_71119) ;  /* 0x0000000c00647947 */ /* 0x000fea0003800000 */
.L_x_71120:
[----:B------:R-:W-:-:S05]  /*5740*/  LOP3.LUT R3, R22, 0xff, RZ, 0xc0, !PT ;  /* 0x000000ff16037812 */ /* 0x000fca00078ec0ff */
[----:B------:R0:W-:Y:S01]  /*5750*/  STG.E.U16 desc[UR36][R8.64], R3 ;  /* 0x0000000308007986 */ /* 0x0001e2000c101524 */
[----:B------:R-:W-:Y:S05]  /*5760*/  BRA `(.L_x_71119) ;  /* 0x0000000c00587947 */ /* 0x000fea0003800000 */
.L_x_71115:
        /* <DEDUP_REMOVED lines=10> */
.L_x_71123:
[----:B------:R-:W-:-:S04]  /*5810*/  LOP3.LUT R22, R22, 0xff, RZ, 0xc0, !PT ;  /* 0x000000ff16167812 */ /* 0x000fc800078ec0ff */
[----:B------:R-:W0:Y:S02]  /*5820*/  I2F.U16 R0, R22 ;  /* 0x0000001600007306 */ /* 0x000e240000101000 */
[----:B0-----:R-:W-:-:S05]  /*5830*/  F2FP.F16.F32.PACK_AB R0, RZ, R0 ;  /* 0x00000000ff00723e */ /* 0x001fca00000000ff */
[----:B------:R0:W-:Y:S01]  /*5840*/  STG.E.U16 desc[UR36][R8.64], R0 ;  /* 0x0000000008007986 */ /* 0x0001e2000c101524 */
[----:B------:R-:W-:Y:S05]  /*5850*/  BRA `(.L_x_71119) ;  /* 0x0000000c001c7947 */ /* 0x000fea0003800000 */
.L_x_71122:
        /* <DEDUP_REMOVED lines=11> */
.L_x_71125:
[----:B------:R-:W-:-:S06]  /*5910*/  LOP3.LUT R22, R22, 0xff, RZ, 0xc0, !PT ;  /* 0x000000ff16167812 */ /* 0x000fcc00078ec0ff */
[----:B------:R-:W0:Y:S02]  /*5920*/  I2F.U16 R22, R22 ;  /* 0x0000001600167306 */ /* 0x000e240000101000 */
[----:B0-----:R-:W-:-:S04]  /*5930*/  F2FP.F16.F32.PACK_AB R3, RZ, R22 ;  /* 0x00000016ff03723e */ /* 0x001fc800000000ff */
[----:B------:R-:W-:-:S05]  /*5940*/  PRMT R3, R3, 0x5410, RZ ;  /* 0x0000541003037816 */ /* 0x000fca00000000ff */
[----:B------:R0:W-:Y:S01]  /*5950*/  STG.E desc[UR36][R8.64], R3 ;  /* 0x0000000308007986 */ /* 0x0001e2000c101924 */
[----:B------:R-:W-:Y:S05]  /*5960*/  BRA `(.L_x_71119) ;  /* 0x0000000800d87947 */ /* 0x000fea0003800000 */
.L_x_71124:
[----:B------:R-:W-:-:S06]  /*5970*/  LOP3.LUT R4, R22, 0xff, RZ, 0xc0, !PT ;  /* 0x000000ff16047812 */ /* 0x000fcc00078ec0ff */
[----:B------:R-:W0:Y:S02]  /*5980*/  I2F.F64.U16 R4, R4 ;  /* 0x0000000400047312 */ /* 0x000e240000101800 */
[----:B0-----:R0:W-:Y:S01]  /*5990*/  STG.E.64 desc[UR36][R8.64], R4 ;  /* 0x0000000408007986 */ /* 0x0011e2000c101b24 */
[----:B------:R-:W-:Y:S05]  /*59a0*/  BRA `(.L_x_71119) ;  /* 0x0000000800c87947 */ /* 0x000fea0003800000 */
.L_x_71114:
        /* <DEDUP_REMOVED lines=12> */
.L_x_71128:
[----:B------:R-:W-:Y:S02]  /*5a70*/  LOP3.LUT R4, R22, 0xff, RZ, 0xc0, !PT ;  /* 0x000000ff16047812 */ /* 0x000fe400078ec0ff */
[----:B--234-:R-:W-:-:S04]  /*5a80*/  CS2R R6, SRZ ;  /* 0x0000000000067805 */ /* 0x01cfc8000001ff00 */
[----:B------:R-:W0:Y:S02]  /*5a90*/  I2F.F64.U16 R4, R4 ;  /* 0x0000000400047312 */ /* 0x000e240000101800 */
[----:B0-----:R0:W-:Y:S01]  /*5aa0*/  STG.E.128 desc[UR36][R8.64], R4 ;  /* 0x0000000408007986 */ /* 0x0011e2000c101d24 */
[----:B------:R-:W-:Y:S05]  /*5ab0*/  BRA `(.L_x_71119) ;  /* 0x0000000800847947 */ /* 0x000fea0003800000 */
.L_x_71127:
        /* <DEDUP_REMOVED lines=22> */
.L_x_71132:
[----:B------:R-:W-:Y:S05]  /*5c20*/  BSYNC B0 ;  /* 0x0000000000007941 */ /* 0x000fea0003800000 */
.L_x_71131:
[----:B------:R-:W-:-:S05]  /*5c30*/  LOP3.LUT R5, R0, R5, RZ, 0xfc, !PT ;  /* 0x0000000500057212 */ /* 0x000fca00078efcff */
[----:B------:R0:W-:Y:S01]  /*5c40*/  STG.E.U8 desc[UR36][R8.64], R5 ;  /* 0x0000000508007986 */ /* 0x0001e2000c101124 */
[----:B------:R-:W-:Y:S05]  /*5c50*/  BRA `(.L_x_71119) ;  /* 0x00000008001c7947 */ /* 0x000fea0003800000 */
.L_x_71130:
        /* <DEDUP_REMOVED lines=14> */
.L_x_71134:
[----:B------:R-:W-:Y:S01]  /*5d40*/  IMAD.MOV.U32 R0, RZ, RZ, 0x7f ;  /* 0x0000007fff007424 */ /* 0x000fe200078e00ff */
[----:B------:R-:W-:-:S04]  /*5d50*/  ISETP.GT.U32.AND P0, PT, R3, 0x7f800000, PT ;  /* 0x7f8000000300780c */ /* 0x000fc80003f04070 */
[----:B------:R-:W-:-:S09]  /*5d60*/  SEL R0, R0, 0x7c, P0 ;  /* 0x0000007c00007807 */ /* 0x000fd20000000000 */
.L_x_71135:
[----:B------:R-:W-:Y:S05]  /*5d70*/  BSYNC B0 ;  /* 0x0000000000007941 */ /* 0x000fea0003800000 */
.L_x_71133:
[----:B------:R-:W-:-:S04]  /*5d80*/  LOP3.LUT R3, R5, 0x80000000, RZ, 0xc0, !PT ;  /* 0x8000000005037812 */ /* 0x000fc800078ec0ff */
[----:B------:R-:W-:-:S04]  /*5d90*/  SHF.R.U32.HI R3, RZ, 0x18, R3 ;  /* 0x00000018ff037819 */ /* 0x000fc80000011603 */
[----:B------:R-:W-:-:S05]  /*5da0*/  LOP3.LUT R3, R0, R3, RZ, 0xfc, !PT ;  /* 0x0000000300037212 */ /* 0x000fca00078efcff */
[----:B------:R0:W-:Y:S01]  /*5db0*/  STG.E.U8 desc[UR36][R8.64], R3 ;  /* 0x0000000308007986 */ /* 0x0001e2000c101124 */
[----:B------:R-:W-:Y:S05]  /*5dc0*/  BRA `(.L_x_71119) ;  /* 0x0000000400c07947 */ /* 0x000fea0003800000 */
.L_x_71129:
[----:B------:R-:W-:-:S04]  /*5dd0*/  LOP3.LUT R22, R22, 0xff, RZ, 0xc0, !PT ;  /* 0x000000ff16167812 */ /* 0x000fc800078ec0ff */
[----:B------:R-:W0:Y:S02]  /*5de0*/  I2F.U16 R0, R22 ;  /* 0x0000001600007306 */ /* 0x000e240000101000 */
[----:B0-----:R-:W-:-:S05]  /*5df0*/  F2FP.BF16.F32.PACK_AB R0, RZ, R0 ;  /* 0x00000000ff00723e */ /* 0x001fca00000010ff */
[----:B------:R0:W-:Y:S01]  /*5e00*/  STG.E.U16 desc[UR36][R8.64], R0 ;  /* 0x0000000008007986 */ /* 0x0001e2000c101524 */
[----:B------:R-:W-:Y:S05]  /*5e10*/  BRA `(.L_x_71119) ;  /* 0x0000000400ac7947 */ /* 0x000fea0003800000 */
.L_x_71126:
        /* <DEDUP_REMOVED lines=11> */
.L_x_71138:
        /* <DEDUP_REMOVED lines=18> */
.L_x_71141:
[----:B------:R-:W-:-:S04]  /*5ff0*/  LOP3.LUT R3, R5, 0x80000000, RZ, 0xc0, !PT ;  /* 0x8000000005037812 */ /* 0x000fc800078ec0ff */
[----:B------:R-:W-:-:S04]  /*6000*/  SHF.R.U32.HI R3, RZ, 0x18, R3 ;  /* 0x00000018ff037819 */ /* 0x000fc80000011603 */
[----:B------:R-:W-:-:S04]  /*6010*/  LOP3.LUT R0, R0, R3, RZ, 0xfc, !PT ;  /* 0x0000000300007212 */ /* 0x000fc800078efcff */
[----:B------:R-:W-:-:S07]  /*6020*/  PRMT R4, R0, 0x7610, R4 ;  /* 0x0000761000047816 */ /* 0x000fce0000000004 */
.L_x_71140:
[----:B------:R-:W-:Y:S05]  /*6030*/  BSYNC B0 ;  /* 0x0000000000007941 */ /* 0x000fea0003800000 */
.L_x_71139:
[----:B------:R0:W-:Y:S01]  /*6040*/  STG.E.U8 desc[UR36][R8.64], R4 ;  /* 0x0000000408007986 */ /* 0x0001e2000c101124 */
[----:B------:R-:W-:Y:S05]  /*6050*/  BRA `(.L_x_71119) ;  /* 0x00000004001c7947 */ /* 0x000fea0003800000 */
.L_x_71137:
        /* <DEDUP_REMOVED lines=18> */
.L_x_71144:
[----:B------:R-:W-:-:S04]  /*6180*/  LOP3.LUT R3, R5, 0x80000000, RZ, 0xc0, !PT ;  /* 0x8000000005037812 */ /* 0x000fc800078ec0ff */
[----:B------:R-:W-:-:S04]  /*6190*/  SHF.R.U32.HI R3, RZ, 0x18, R3 ;  /* 0x00000018ff037819 */ /* 0x000fc80000011603 */
[----:B------:R-:W-:-:S04]  /*61a0*/  LOP3.LUT R0, R0, R3, RZ, 0xfc, !PT ;  /* 0x0000000300007212 */ /* 0x000fc800078efcff */
[----:B------:R-:W-:-:S07]  /*61b0*/  PRMT R4, R0, 0x7610, R4 ;  /* 0x0000761000047816 */ /* 0x000fce0000000004 */
.L_x_71143:
[----:B------:R-:W-:Y:S05]  /*61c0*/  BSYNC B0 ;  /* 0x0000000000007941 */ /* 0x000fea0003800000 */
.L_x_71142:
[----:B------:R0:W-:Y:S01]  /*61d0*/  STG.E.U8 desc[UR36][R8.64], R4 ;  /* 0x0000000408007986 */ /* 0x0001e2000c101124 */
[----:B------:R-:W-:Y:S05]  /*61e0*/  BRA `(.L_x_71119) ;  /* 0x0000000000b87947 */ /* 0x000fea0003800000 */
.L_x_71136:
        /* <DEDUP_REMOVED lines=23> */
.L_x_71118:
        /* <DEDUP_REMOVED lines=16> */
.L_x_71147:
[----:B------:R-:W-:Y:S05]  /*6460*/  BRA `(.L_x_71119) ;  /* 0x0000000000187947 */ /* 0x000fea0003800000 */
.L_x_71146:
[----:B------:R-:W-:Y:S01]  /*6470*/  LOP3.LUT R22, R22, 0xff, RZ, 0xc0, !PT ;  /* 0x000000ff16167812 */ /* 0x000fe200078ec0ff */
[----:B------:R-:W-:-:S05]  /*6480*/  IMAD.MOV.U32 R23, RZ, RZ, RZ ;  /* 0x000000ffff177224 */ /* 0x000fca00078e00ff */
[----:B------:R0:W-:Y:S01]  /*6490*/  STG.E.64 desc[UR36][R8.64], R22 ;  /* 0x0000001608007986 */ /* 0x0001e2000c101b24 */
[----:B------:R-:W-:Y:S05]  /*64a0*/  BRA `(.L_x_71119) ;  /* 0x0000000000087947 */ /* 0x000fea0003800000 */
.L_x_71145:
[----:B------:R-:W-:-:S05]  /*64b0*/  LOP3.LUT R3, R22, 0xff, RZ, 0xc0, !PT ;  /* 0x000000ff16037812 */ /* 0x000fca00078ec0ff */
[----:B------:R0:W-:Y:S02]  /*64c0*/  STG.E desc[UR36][R8.64], R3 ;  /* 0x0000000308007986 */ /* 0x0001e4000c101924 */
.L_x_71119:
        /* <DEDUP_REMOVED lines=23> */
.L_x_71151:
[----:B------:R0:W-:Y:S01]  /*6640*/  STG.E.U8 desc[UR36][R8.64], R17 ;  /* 0x0000001108007986 */ /* 0x0001e2000c101124 */
[----:B------:R-:W-:Y:S05]  /*6650*/  BRA `(.L_x_71153) ;  /* 0x0000000c00987947 */ /* 0x000fea0003800000 */
.L_x_71150:
        /* <DEDUP_REMOVED lines=10> */
.L_x_71155:
[----:B------:R-:W-:-:S05]  /*6700*/  LOP3.LUT R17, R17, 0xff, RZ, 0xc0, !PT ;  /* 0x000000ff11117812 */ /* 0x000fca00078ec0ff */
[----:B------:R0:W-:Y:S01]  /*6710*/  STG.E desc[UR36][R8.64], R17 ;  /* 0x0000001108007986 */ /* 0x0001e2000c101924 */
[----:B------:R-:W-:Y:S05]  /*6720*/  BRA `(.L_x_71153) ;  /* 0x0000000c00647947 */ /* 0x000fea0003800000 */
.L_x_71154:
[----:B------:R-:W-:-:S05]  /*6730*/  LOP3.LUT R17, R17, 0xff, RZ, 0xc0, !PT ;  /* 0x000000ff11117812 */ /* 0x000fca00078ec0ff */
[----:B------:R0:W-:Y:S01]  /*6740*/  STG.E.U16 desc[UR36][R8.64], R17 ;  /* 0x0000001108007986 */ /* 0x0001e2000c101524 */
[----:B------:R-:W-:Y:S05]  /*6750*/  BRA `(.L_x_71153) ;  /* 0x0000000c00587947 */ /* 0x000fea0003800000 */
.L_x_71149:
        /* <DEDUP_REMOVED lines=10> */
.L_x_71157:
[----:B------:R-:W-:-:S04]  /*6800*/  LOP3.LUT R17, R17, 0xff, RZ, 0xc0, !PT ;  /* 0x000000ff11117812 */ /* 0x000fc800078ec0ff */
[----:B------:R-:W0:Y:S02]  /*6810*/  I2F.U16 R0, R17 ;  /* 0x0000001100007306 */ /* 0x000e240000101000 */
[----:B0-----:R-:W-:-:S05]  /*6820*/  F2FP.F16.F32.PACK_AB R0, RZ, R0 ;  /* 0x00000000ff00723e */ /* 0x001fca00000000ff */
[----:B------:R0:W-:Y:S01]  /*6830*/  STG.E.U16 desc[UR36][R8.64], R0 ;  /* 0x0000000008007986 */ /* 0x0001e2000c101524 */
[----:B------:R-:W-:Y:S05]  /*6840*/  BRA `(.L_x_71153) ;  /* 0x0000000c001c7947 */ /* 0x000fea0003800000 */
.L_x_71156:
        /* <DEDUP_REMOVED lines=11> */
.L_x_71159:
[----:B------:R-:W-:-:S06]  /*6900*/  LOP3.LUT R17, R17, 0xff, RZ, 0xc0, !PT ;  /* 0x000000ff11117812 */ /* 0x000fcc00078ec0ff */
[----:B------:R-:W0:Y:S02]  /*6910*/  I2F.U16 R17, R17 ;  /* 0x0000001100117306 */ /* 0x000e240000101000 */
[----:B0-----:R-:W-:-:S04]  /*6920*/  F2FP.F16.F32.PACK_AB R3, RZ, R17 ;  /* 0x00000011ff03723e */ /* 0x001fc800000000ff */
[----:B------:R-:W-:-:S05]  /*6930*/  PRMT R3, R3, 0x5410, RZ ;  /* 0x0000541003037816 */ /* 0x000fca00000000ff */
[----:B------:R0:W-:Y:S01]  /*6940*/  STG.E desc[UR36][R8.64], R3 ;  /* 0x0000000308007986 */ /* 0x0001e2000c101924 */
[----:B------:R-:W-:Y:S05]  /*6950*/  BRA `(.L_x_71153) ;  /* 0x0000000800d87947 */ /* 0x000fea0003800000 */
.L_x_71158:
[----:B------:R-:W-:-:S06]  /*6960*/  LOP3.LUT R4, R17, 0xff, RZ, 0xc0, !PT ;  /* 0x000000ff11047812 */ /* 0x000fcc00078ec0ff */
[----:B------:R-:W0:Y:S02]  /*6970*/  I2F.F64.U16 R4, R4 ;  /* 0x0000000400047312 */ /* 0x000e240000101800 */
[----:B0-----:R0:W-:Y:S01]  /*6980*/  STG.E.64 desc[UR36][R8.64], R4 ;  /* 0x0000000408007986 */ /* 0x0011e2000c101b24 */
[----:B------:R-:W-:Y:S05]  /*6990*/  BRA `(.L_x_71153) ;  /* 0x0000000800c87947 */ /* 0x000fea0003800000 */
.L_x_71148:
        /* <DEDUP_REMOVED lines=12> */
.L_x_71162:
[----:B------:R-:W-:Y:S02]  /*6a60*/  LOP3.LUT R4, R17, 0xff, RZ, 0xc0, !PT ;  /* 0x000000ff11047812 */ /* 0x000fe400078ec0ff */
[----:B--234-:R-:W-:-:S04]  /*6a70*/  CS2R R6, SRZ ;  /* 0x0000000000067805 */ /* 0x01cfc8000001ff00 */
[----:B------:R-:W0:Y:S02]  /*6a80*/  I2F.F64.U16 R4, R4 ;  /* 0x0000000400047312 */ /* 0x000e240000101800 */
[----:B0-----:R0:W-:Y:S01]  /*6a90*/  STG.E.128 desc[UR36][R8.64], R4 ;  /* 0x0000000408007986 */ /* 0x0011e2000c101d24 */
[----:B------:R-:W-:Y:S05]  /*6aa0*/  BRA `(.L_x_71153) ;  /* 0x0000000800847947 */ /* 0x000fea0003800000 */
.L_x_71161:
        /* <DEDUP_REMOVED lines=22> */
.L_x_71166:
[----:B------:R-:W-:Y:S05]  /*6c10*/  BSYNC B0 ;  /* 0x0000000000007941 */ /* 0x000fea0003800000 */
.L_x_71165:
[----:B------:R-:W-:-:S05]  /*6c20*/  LOP3.LUT R5, R0, R5, RZ, 0xfc, !PT ;  /* 0x0000000500057212 */ /* 0x000fca00078efcff */
[----:B------:R0:W-:Y:S01]  /*6c30*/  STG.E.U8 desc[UR36][R8.64], R5 ;  /* 0x0000000508007986 */ /* 0x0001e2000c101124 */
[----:B------:R-:W-:Y:S05]  /*6c40*/  BRA `(.L_x_71153) ;  /* 0x00000008001c7947 */ /* 0x000fea0003800000 */
.L_x_71164:
        /* <DEDUP_REMOVED lines=14> */
.L_x_71168:
[----:B------:R-:W-:Y:S01]  /*6d30*/  IMAD.MOV.U32 R0, RZ, RZ, 0x7f ;  /* 0x0000007fff007424 */ /* 0x000fe200078e00ff */
[----:B------:R-:W-:-:S04]  /*6d40*/  ISETP.GT.U32.AND P0, PT, R3, 0x7f800000, PT ;  /* 0x7f8000000300780c */ /* 0x000fc80003f04070 */
[----:B------:R-:W-:-:S09]  /*6d50*/  SEL R0, R0, 0x7c, P0 ;  /* 0x0000007c00007807 */ /* 0x000fd20000000000 */
.L_x_71169:
[----:B------:R-:W-:Y:S05]  /*6d60*/  BSYNC B0 ;  /* 0x0000000000007941 */ /* 0x000fea0003800000 */
.L_x_71167:
[----:B------:R-:W-:-:S04]  /*6d70*/  LOP3.LUT R3, R17, 0x80000000, RZ, 0xc0, !PT ;  /* 0x8000000011037812 */ /* 0x000fc800078ec0ff */
[----:B------:R-:W-:-:S04]  /*6d80*/  SHF.R.U32.HI R3, RZ, 0x18, R3 ;  /* 0x00000018ff037819 */ /* 0x000fc80000011603 */
[----:B------:R-:W-:-:S05]  /*6d90*/  LOP3.LUT R3, R0, R3, RZ, 0xfc, !PT ;  /* 0x0000000300037212 */ /* 0x000fca00078efcff */
[----:B------:R0:W-:Y:S01]  /*6da0*/  STG.E.U8 desc[UR36][R8.64], R3 ;  /* 0x0000000308007986 */ /* 0x0001e2000c101124 */
[----:B------:R-:W-:Y:S05]  /*6db0*/  BRA `(.L_x_71153) ;  /* 0x0000000400c07947 */ /* 0x000fea0003800000 */
.L_x_71163:
[----:B------:R-:W-:-:S04]  /*6dc0*/  LOP3.LUT R17, R17, 0xff, RZ, 0xc0, !PT ;  /* 0x000000ff11117812 */ /* 0x000fc800078ec0ff */
[----:B------:R-:W0:Y:S02]  /*6dd0*/  I2F.U16 R0, R17 ;  /* 0x0000001100007306 */ /* 0x000e240000101000 */
[----:B0-----:R-:W-:-:S05]  /*6de0*/  F2FP.BF16.F32.PACK_AB R0, RZ, R0 ;  /* 0x00000000ff00723e */ /* 0x001fca00000010ff */
[----:B------:R0:W-:Y:S01]  /*6df0*/  STG.E.U16 desc[UR36][R8.64], R0 ;  /* 0x0000000008007986 */ /* 0x0001e2000c101524 */
[----:B------:R-:W-:Y:S05]  /*6e00*/  BRA `(.L_x_71153) ;  /* 0x0000000400ac7947 */ /* 0x000fea0003800000 */
.L_x_71160:
        /* <DEDUP_REMOVED lines=11> */
.L_x_71172:
        /* <DEDUP_REMOVED lines=18> */
.L_x_71175:
[----:B------:R-:W-:-:S04]  /*6fe0*/  LOP3.LUT R3, R17, 0x80000000, RZ, 0xc0, !PT ;  /* 0x8000000011037812 */ /* 0x000fc800078ec0ff */
[----:B------:R-:W-:-:S04]  /*6ff0*/  SHF.R.U32.HI R3, RZ, 0x18, R3 ;  /* 0x00000018ff037819 */ /* 0x000fc80000011603 */
[----:B------:R-:W-:-:S04]  /*7000*/  LOP3.LUT R0, R0, R3, RZ, 0xfc, !PT ;  /* 0x0000000300007212 */ /* 0x000fc800078efcff */
[----:B------:R-:W-:-:S07]  /*7010*/  PRMT R4, R0, 0x7610, R4 ;  /* 0x0000761000047816 */ /* 0x000fce0000000004 */
.L_x_71174:
[----:B------:R-:W-:Y:S05]  /*7020*/  BSYNC B0 ;  /* 0x0000000000007941 */ /* 0x000fea0003800000 */
.L_x_71173:
[----:B------:R0:W-:Y:S01]  /*7030*/  STG.E.U8 desc[UR36][R8.64], R4 ;  /* 0x0000000408007986 */ /* 0x0001e2000c101124 */
[----:B------:R-:W-:Y:S05]  /*7040*/  BRA `(.L_x_71153) ;  /* 0x00000004001c7947 */ /* 0x000fea0003800000 */
.L_x_71171:
        /* <DEDUP_REMOVED lines=18> */
.L_x_71178:
[----:B------:R-:W-:-:S04]  /*7170*/  LOP3.LUT R3, R17, 0x80000000, RZ, 0xc0, !PT ;  /* 0x8000000011037812 */ /* 0x000fc800078ec0ff */
[----:B------:R-:W-:-:S04]  /*7180*/  SHF.R.U32.HI R3, RZ, 0x18, R3 ;  /* 0x00000018ff037819 */ /* 0x000fc80000011603 */
[----:B------:R-:W-:-:S04]  /*7190*/  LOP3.LUT R0, R0, R3, RZ, 0xfc, !PT ;  /* 0x0000000300007212 */ /* 0x000fc800078efcff */
[----:B------:R-:W-:-:S07]  /*71a0*/  PRMT R4, R0, 0x7610, R4 ;  /* 0x0000761000047816 */ /* 0x000fce0000000004 */
.L_x_71177:
[----:B------:R-:W-:Y:S05]  /*71b0*/  BSYNC B0 ;  /* 0x0000000000007941 */ /* 0x000fea0003800000 */
.L_x_71176:
[----:B------:R0:W-:Y:S01]  /*71c0*/  STG.E.U8 desc[UR36][R8.64], R4 ;  /* 0x0000000408007986 */ /* 0x0001e2000c101124 */
[----:B------:R-:W-:Y:S05]  /*71d0*/  BRA `(.L_x_71153) ;  /* 0x0000000000b87947 */ /* 0x000fea0003800000 */
.L_x_71170:
        /* <DEDUP_REMOVED lines=23> */
.L_x_71152:
        /* <DEDUP_REMOVED lines=16> */
.L_x_71181:
[----:B------:R-:W-:Y:S05]  /*7450*/  BRA `(.L_x_71153) ;  /* 0x0000000000187947 */ /* 0x000fea0003800000 */
.L_x_71180:
[----:B------:R-:W-:Y:S01]  /*7460*/  LOP3.LUT R4, R17, 0xff, RZ, 0xc0, !PT ;  /* 0x000000ff11047812 */ /* 0x000fe200078ec0ff */
[----:B------:R-:W-:-:S05]  /*7470*/  IMAD.MOV.U32 R5, RZ, RZ, RZ ;  /* 0x000000ffff057224 */ /* 0x000fca00078e00ff */
[----:B------:R0:W-:Y:S01]  /*7480*/  STG.E.64 desc[UR36][R8.64], R4 ;  /* 0x0000000408007986 */ /* 0x0001e2000c101b24 */
[----:B------:R-:W-:Y:S05]  /*7490*/  BRA `(.L_x_71153) ;  /* 0x0000000000087947 */ /* 0x000fea0003800000 */
.L_x_71179:
[----:B------:R-:W-:-:S05]  /*74a0*/  LOP3.LUT R17, R17, 0xff, RZ, 0xc0, !PT ;  /* 0x000000ff11117812 */ /* 0x000fca00078ec0ff */
[----:B------:R0:W-:Y:S02]  /*74b0*/  STG.E desc[UR36][R8.64], R17 ;  /* 0x0000001108007986 */ /* 0x0001e4000c101924 */
.L_x_71153:
[----:B------:R-:W-:-:S07]  /*74c0*/  VIADD R25, R25, 0x80 ;  /* 0x0000008019197836 */ /* 0x000fce0000000000 */
.L_x_71113:
[----:B------:R-:W-:Y:S05]  /*74d0*/  BSYNC B6 ;  /* 0x0000000000067941 */ /* 0x000fea0003800000 */
.L_x_71112:
        /* <DEDUP_REMOVED lines=21> */
.L_x_71185:
[----:B------:R-:W-:Y:S01]  /*7630*/  STG.E.U8 desc[UR36][R2.64], R18 ;  /* 0x0000001202007986 */ /* 0x000fe2000c101124 */
[----:B------:R-:W-:Y:S05]  /*7640*/  EXIT ;  /* 0x000000000000794d */ /* 0x000fea0003800000 */
.L_x_71184:
        /* <DEDUP_REMOVED lines=10> */
.L_x_71188:
[----:B------:R-:W-:-:S05]  /*76f0*/  LOP3.LUT R5, R18, 0xff, RZ, 0xc0, !PT ;  /* 0x000000ff12057812 */ /* 0x000fca00078ec0ff */
[----:B------:R-:W-:Y:S01]  /*7700*/  STG.E desc[UR36][R2.64], R5 ;  /* 0x0000000502007986 */ /* 0x000fe2000c101924 */
[----:B------:R-:W-:Y:S05]  /*7710*/  EXIT ;  /* 0x000000000000794d */ /* 0x000fea0003800000 */
.L_x_71187:
[----:B------:R-:W-:-:S05]  /*7720*/  LOP3.LUT R5, R18, 0xff, RZ, 0xc0, !PT ;  /* 0x000000ff12057812 */ /* 0x000fca00078ec0ff */
[----:B------:R-:W-:Y:S01]  /*7730*/  STG.E.U16 desc[UR36][R2.64], R5 ;  /* 0x0000000502007986 */ /* 0x000fe2000c101524 */
[----:B------:R-:W-:Y:S05]  /*7740*/  EXIT ;  /* 0x000000000000794d */ /* 0x000fea0003800000 */
.L_x_71183:
        /* <DEDUP_REMOVED lines=10> */
.L_x_71190:
[----:B------:R-:W-:-:S04]  /*77f0*/  LOP3.LUT R18, R18, 0xff, RZ, 0xc0, !PT ;  /* 0x000000ff12127812 */ /* 0x000fc800078ec0ff */
[----:B------:R-:W0:Y:S02]  /*7800*/  I2F.U16 R0, R18 ;  /* 0x0000001200007306 */ /* 0x000e240000101000 */
[----:B0-----:R-:W-:-:S05]  /*7810*/  F2FP.F16.F32.PACK_AB R0, RZ, R0 ;  /* 0x00000000ff00723e */ /* 0x001fca00000000ff */
[----:B------:R-:W-:Y:S01]  /*7820*/  STG.E.U16 desc[UR36][R2.64], R0 ;  /* 0x0000000002007986 */ /* 0x000fe2000c101524 */
[----:B------:R-:W-:Y:S05]  /*7830*/  EXIT ;  /* 0x000000000000794d */ /* 0x000fea0003800000 */
.L_x_71189:
        /* <DEDUP_REMOVED lines=11> */
.L_x_71192:
[----:B------:R-:W-:-:S06]  /*78f0*/  LOP3.LUT R18, R18, 0xff, RZ, 0xc0, !PT ;  /* 0x000000ff12127812 */ /* 0x000fcc00078ec0ff */
[----:B------:R-:W0:Y:S02]  /*7900*/  I2F.U16 R18, R18 ;  /* 0x0000001200127306 */ /* 0x000e240000101000 */
[----:B0-----:R-:W-:-:S04]  /*7910*/  F2FP.F16.F32.PACK_AB R5, RZ, R18 ;  /* 0x00000012ff05723e */ /* 0x001fc800000000ff */
[----:B------:R-:W-:-:S05]  /*7920*/  PRMT R5, R5, 0x5410, RZ ;  /* 0x0000541005057816 */ /* 0x000fca00000000ff */
[----:B------:R-:W-:Y:S01]  /*7930*/  STG.E desc[UR36][R2.64], R5 ;  /* 0x0000000502007986 */ /* 0x000fe2000c101924 */
[----:B------:R-:W-:Y:S05]  /*7940*/  EXIT ;  /* 0x000000000000794d */ /* 0x000fea0003800000 */
.L_x_71191:
[----:B------:R-:W-:-:S06]  /*7950*/  LOP3.LUT R4, R18, 0xff, RZ, 0xc0, !PT ;  /* 0x000000ff12047812 */ /* 0x000fcc00078ec0ff */
[----:B------:R-:W0:Y:S02]  /*7960*/  I2F.F64.U16 R4, R4 ;  /* 0x0000000400047312 */ /* 0x000e240000101800 */
[----:B0-----:R-:W-:Y:S01]  /*7970*/  STG.E.64 desc[UR36][R2.64], R4 ;  /* 0x0000000402007986 */ /* 0x001fe2000c101b24 */
[----:B------:R-:W-:Y:S05]  /*7980*/  EXIT ;  /* 0x000000000000794d */ /* 0x000fea0003800000 */
.L_x_71182:
        /* <DEDUP_REMOVED lines=12> */
.L_x_71195:
[----:B------:R-:W-:Y:S02]  /*7a50*/  LOP3.LUT R4, R18, 0xff, RZ, 0xc0, !PT ;  /* 0x000000ff12047812 */ /* 0x000fe400078ec0ff */
[----:B--234-:R-:W-:-:S04]  /*7a60*/  CS2R R6, SRZ ;  /* 0x0000000000067805 */ /* 0x01cfc8000001ff00 */
[----:B------:R-:W0:Y:S02]  /*7a70*/  I2F.F64.U16 R4, R4 ;  /* 0x0000000400047312 */ /* 0x000e240000101800 */
[----:B0-----:R-:W-:Y:S01]  /*7a80*/  STG.E.128 desc[UR36][R2.64], R4 ;  /* 0x0000000402007986 */ /* 0x001fe2000c101d24 */
[----:B------:R-:W-:Y:S05]  /*7a90*/  EXIT ;  /* 0x000000000000794d */ /* 0x000fea0003800000 */
.L_x_71194:
        /* <DEDUP_REMOVED lines=22> */
.L_x_71199:
[----:B------:R-:W-:Y:S05]  /*7c00*/  BSYNC B0 ;  /* 0x0000000000007941 */ /* 0x000fea0003800000 */
.L_x_71198:
[----:B------:R-:W-:-:S05]  /*7c10*/  LOP3.LUT R5, R0, R5, RZ, 0xfc, !PT ;  /* 0x0000000500057212 */ /* 0x000fca00078efcff */
[----:B------:R-:W-:Y:S01]  /*7c20*/  STG.E.U8 desc[UR36][R2.64], R5 ;  /* 0x0000000502007986 */ /* 0x000fe2000c101124 */
[----:B------:R-:W-:Y:S05]  /*7c30*/  EXIT ;  /* 0x000000000000794d */ /* 0x000fea0003800000 */
.L_x_71197:
        /* <DEDUP_REMOVED lines=14> */
.L_x_71201:
[----:B------:R-:W-:Y:S01]  /*7d20*/  IMAD.MOV.U32 R0, RZ, RZ, 0x7f ;  /* 0x0000007fff007424 */ /* 0x000fe200078e00ff */
[----:B------:R-:W-:-:S04]  /*7d30*/  ISETP.GT.U32.AND P0, PT, R4, 0x7f800000, PT ;  /* 0x7f8000000400780c */ /* 0x000fc80003f04070 */
[----:B------:R-:W-:-:S09]  /*7d40*/  SEL R0, R0, 0x7c, P0 ;  /* 0x0000007c00007807 */ /* 0x000fd20000000000 */
.L_x_71202:
[----:B------:R-:W-:Y:S05]  /*7d50*/  BSYNC B0 ;  /* 0x0000000000007941 */ /* 0x000fea0003800000 */
.L_x_71200:
[----:B------:R-:W-:-:S04]  /*7d60*/  LOP3.LUT R4, R5, 0x80000000, RZ, 0xc0, !PT ;  /* 0x8000000005047812 */ /* 0x000fc800078ec0ff */
[----:B------:R-:W-:-:S04]  /*7d70*/  SHF.R.U32.HI R5, RZ, 0x18, R4 ;  /* 0x00000018ff057819 */ /* 0x000fc80000011604 */
[----:B------:R-:W-:-:S05]  /*7d80*/  LOP3.LUT R5, R0, R5, RZ, 0xfc, !PT ;  /* 0x0000000500057212 */ /* 0x000fca00078efcff */
[----:B------:R-:W-:Y:S01]  /*7d90*/  STG.E.U8 desc[UR36][R2.64], R5 ;  /* 0x0000000502007986 */ /* 0x000fe2000c101124 */
[----:B------:R-:W-:Y:S05]  /*7da0*/  EXIT ;  /* 0x000000000000794d */ /* 0x000fea0003800000 */
.L_x_71196:
[----:B------:R-:W-:-:S04]  /*7db0*/  LOP3.LUT R18, R18, 0xff, RZ, 0xc0, !PT ;  /* 0x000000ff12127812 */ /* 0x000fc800078ec0ff */
[----:B------:R-:W0:Y:S02]  /*7dc0*/  I2F.U16 R0, R18 ;  /* 0x0000001200007306 */ /* 0x000e240000101000 */
[----:B0-----:R-:W-:-:S05]  /*7dd0*/  F2FP.BF16.F32.PACK_AB R0, RZ, R0 ;  /* 0x00000000ff00723e */ /* 0x001fca00000010ff */
[----:B------:R-:W-:Y:S01]  /*7de0*/  STG.E.U16 desc[UR36][R2.64], R0 ;  /* 0x0000000002007986 */ /* 0x000fe2000c101524 */
[----:B------:R-:W-:Y:S05]  /*7df0*/  EXIT ;  /* 0x000000000000794d */ /* 0x000fea0003800000 */
.L_x_71193:
        /* <DEDUP_REMOVED lines=11> */
.L_x_71205:
        /* <DEDUP_REMOVED lines=18> */
.L_x_71208:
[----:B------:R-:W-:-:S04]  /*7fd0*/  LOP3.LUT R0, R7, 0x80000000, RZ, 0xc0, !PT ;  /* 0x8000000007007812 */ /* 0x000fc800078ec0ff */
[----:B------:R-:W-:-:S04]  /*7fe0*/  SHF.R.U32.HI R5, RZ, 0x18, R0 ;  /* 0x00000018ff057819 */ /* 0x000fc80000011600 */
[----:B------:R-:W-:-:S04]  /*7ff0*/  LOP3.LUT R4, R4, R5, RZ, 0xfc, !PT ;  /* 0x0000000504047212 */ /* 0x000fc800078efcff */
[----:B------:R-:W-:-:S07]  /*8000*/  PRMT R0, R4, 0x7610, R0 ;  /* 0x0000761004007816 */ /* 0x000fce0000000000 */
.L_x_71207:
[----:B------:R-:W-:Y:S05]  /*8010*/  BSYNC B0 ;  /* 0x0000000000007941 */ /* 0x000fea0003800000 */
.L_x_71206:
[----:B------:R-:W-:Y:S01]  /*8020*/  STG.E.U8 desc[UR36][R2.64], R0 ;  /* 0x0000000002007986 */ /* 0x000fe2000c101124 */
[----:B------:R-:W-:Y:S05]  /*8030*/  EXIT ;  /* 0x000000000000794d */ /* 0x000fea0003800000 */
.L_x_71204:
        /* <DEDUP_REMOVED lines=18> */
.L_x_71211:
[----:B------:R-:W-:-:S04]  /*8160*/  LOP3.LUT R0, R7, 0x80000000, RZ, 0xc0, !PT ;  /* 0x8000000007007812 */ /* 0x000fc800078ec0ff */
[----:B------:R-:W-:-:S04]  /*8170*/  SHF.R.U32.HI R5, RZ, 0x18, R0 ;  /* 0x00000018ff057819 */ /* 0x000fc80000011600 */
[----:B------:R-:W-:-:S04]  /*8180*/  LOP3.LUT R4, R4, R5, RZ, 0xfc, !PT ;  /* 0x0000000504047212 */ /* 0x000fc800078efcff */
[----:B------:R-:W-:-:S07]  /*8190*/  PRMT R0, R4, 0x7610, R0 ;  /* 0x0000761004007816 */ /* 0x000fce0000000000 */
.L_x_71210:
[----:B------:R-:W-:Y:S05]  /*81a0*/  BSYNC B0 ;  /* 0x0000000000007941 */ /* 0x000fea0003800000 */
.L_x_71209:
[----:B------:R-:W-:Y:S01]  /*81b0*/  STG.E.U8 desc[UR36][R2.64], R0 ;  /* 0x0000000002007986 */ /* 0x000fe2000c101124 */
[----:B------:R-:W-:Y:S05]  /*81c0*/  EXIT ;  /* 0x000000000000794d */ /* 0x000fea0003800000 */
.L_x_71203:
        /* <DEDUP_REMOVED lines=23> */
.L_x_71186:
        /* <DEDUP_REMOVED lines=16> */
.L_x_71214:
[----:B------:R-:W-:Y:S05]  /*8440*/  EXIT ;  /* 0x000000000000794d */ /* 0x000fea0003800000 */
.L_x_71213:
[----:B------:R-:W-:Y:S01]  /*8450*/  LOP3.LUT R18, R18, 0xff, RZ, 0xc0, !PT ;  /* 0x000000ff12127812 */ /* 0x000fe200078ec0ff */
[----:B------:R-:W-:-:S05]  /*8460*/  IMAD.MOV.U32 R19, RZ, RZ, RZ ;  /* 0x000000ffff137224 */ /* 0x000fca00078e00ff */
[----:B------:R-:W-:Y:S01]  /*8470*/  STG.E.64 desc[UR36][R2.64], R18 ;  /* 0x0000001202007986 */ /* 0x000fe2000c101b24 */
[----:B------:R-:W-:Y:S05]  /*8480*/  EXIT ;  /* 0x000000000000794d */ /* 0x000fea0003800000 */
.L_x_71212:
[----:B------:R-:W-:-:S05]  /*8490*/  LOP3.LUT R5, R18, 0xff, RZ, 0xc0, !PT ;  /* 0x000000ff12057812 */ /* 0x000fca00078ec0ff */
[----:B------:R-:W-:Y:S01]  /*84a0*/  STG.E desc[UR36][R2.64], R5 ;  /* 0x0000000502007986 */ /* 0x000fe2000c101924 */
[----:B------:R-:W-:Y:S05]  /*84b0*/  EXIT ;  /* 0x000000000000794d */ /* 0x000fea0003800000 */
.L_x_71215:
        /* <DEDUP_REMOVED lines=12> */
.L_x_71996:


//--------------------- .text._ZN2at6native18elementwise_kernelILi128ELi4EZNS0_22gpu_kernel_impl_nocastIZNS0_50_GLOBAL__N__2680c7bb_12_PowKernel_cu_140f0503_289622pow_scalar_tensor_implIhEEvRNS_18TensorIteratorBaseET_EUlhE_EEvS6_RKS7_EUliE_EEviT1_ --------------------------
	.section	.text._ZN2at6native18elementwise_kernelILi128ELi4EZNS0_22gpu_kernel_impl_nocastIZNS0_50_GLOBAL__N__2680c7bb_12_PowKernel_cu_140f0503_289622pow_scalar_tensor_implIhEEvRNS_18TensorIteratorBaseET_EUlhE_EEvS6_RKS7_EUliE_EEviT1_,"ax",@progbits
	.align	128
        .global         _ZN2at6native18elementwise_kernelILi128ELi4EZNS0_22gpu_kernel_impl_nocastIZNS0_50_GLOBAL__N__2680c7bb_12_PowKernel_cu_140f0503_289622pow_scalar_tensor_implIhEEvRNS_18TensorIteratorBaseET_EUlhE_EEvS6_RKS7_EUliE_EEviT1_
        .type           _ZN2at6native18elementwise_kernelILi128ELi4EZNS0_22gpu_kernel_impl_nocastIZNS0_50_GLOBAL__N__2680c7bb_12_PowKernel_cu_140f0503_289622pow_scalar_tensor_implIhEEvRNS_18TensorIteratorBaseET_EUlhE_EEvS6_RKS7_EUliE_EEviT1_,@function
        .size           _ZN2at6native18elementwise_kernelILi128ELi4EZNS0_22gpu_kernel_impl_nocastIZNS0_50_GLOBAL__N__2680c7bb_12_PowKernel_cu_140f0503_289622pow_scalar_tensor_implIhEEvRNS_18TensorIteratorBaseET_EUlhE_EEvS6_RKS7_EUliE_EEviT1_,(.L_x_71997 - _ZN2at6native18elementwise_kernelILi128ELi4EZNS0_22gpu_kernel_impl_nocastIZNS0_50_GLOBAL__N__2680c7bb_12_PowKernel_cu_140f0503_289622pow_scalar_tensor_implIhEEvRNS_18TensorIteratorBaseET_EUlhE_EEvS6_RKS7_EUliE_EEviT1_)
        .other          _ZN2at6native18elementwise_kernelILi128ELi4EZNS0_22gpu_kernel_impl_nocastIZNS0_50_GLOBAL__N__2680c7bb_12_PowKernel_cu_140f0503_289622pow_scalar_tensor_implIhEEvRNS_18TensorIteratorBaseET_EUlhE_EEvS6_RKS7_EUliE_EEviT1_,@"STO_CUDA_ENTRY STV_DEFAULT"
_ZN2at6native18elementwise_kernelILi128ELi4EZNS0_22gpu_kernel_impl_nocastIZNS0_50_GLOBAL__N__2680c7bb_12_PowKernel_cu_140f0503_289622pow_scalar_tensor_implIhEEvRNS_18TensorIteratorBaseET_EUlhE_EEvS6_RKS7_EUliE_EEviT1_:
.text._ZN2at6native18elementwise_kernelILi128ELi4EZNS0_22gpu_kernel_impl_nocastIZNS0_50_GLOBAL__N__2680c7bb_12_PowKernel_cu_140f0503_289622pow_scalar_tensor_implIhEEvRNS_18TensorIteratorBaseET_EUlhE_EEvS6_RKS7_EUliE_EEviT1_:
[----:B------:R-:W-:Y:S01]  /*0000*/  LDC R1, c[0x0][0x28] ;  /* 0x00000a00ff017b82 */ /* 0x000fe20000000800 */
[----:B------:R-:W0:Y:S01]  /*0010*/  S2R R3, SR_CTAID.X ;  /* 0x0000000000037919 */ /* 0x000e220000002500 */
[----:B------:R-:W-:Y:S01]  /*0020*/  ULDC UR6, c[0x0][0x210] ;  /* 0x0000840000067ab9 */ /* 0x000fe20000000800 */
[----:B------:R-:W-:Y:S01]  /*0030*/  ULDC.U8 UR4, c[0x0][0x420] ;  /* 0x0001080000047ab9 */ /* 0x000fe20000000000 */
[----:B------:R-:W-:Y:S01]  /*0040*/  BSSY B0, `(.L_x_71216) ;  /* 0x0000155000007945 */ /* 0x000fe20003800000 */
[----:B------:R-:W0:Y:S02]  /*0050*/  S2R R0, SR_TID.X ;  /* 0x0000000000007919 */ /* 0x000e240000002100 */
[----:B0-----:R-:W-:Y:S02]  /*0060*/  LEA R3, R3, R0, 0x9 ;  /* 0x0000000003037211 */ /* 0x001fe400078e48ff */
[----:B------:R-:W-:Y:S01]  /*0070*/  MOV R0, UR4 ;  /* 0x0000000400007c02 */ /* 0x000fe20008000f00 */
[----:B------:R-:W-:Y:S01]  /*0080*/  ULDC.64 UR4, c[0x0][0x208] ;  /* 0x0000820000047ab9 */ /* 0x000fe20000000a00 */
        /* <DEDUP_REMOVED lines=305> */
.L_x_71218:
[----:B------:R-:W-:Y:S02]  /*13a0*/  ULDC.64 UR8, c[0x0][0x418] ;  /* 0x0001060000087ab9 */ /* 0x000fe40000000a00 */
[----:B------:R-:W-:-:S04]  /*13b0*/  IADD3 R6, P0, R2, UR8, RZ ;  /* 0x0000000802067c10 */ /* 0x000fc8000ff1e0ff */
[----:B------:R-:W-:Y:S01]  /*13c0*/  IADD3.X R7, RZ, UR9, RZ, P0, !PT ;  /* 0x00000009ff077c10 */ /* 0x000fe200087fe4ff */
[----:B------:R-:W-:-:S04]  /*13d0*/  ULDC.64 UR8, c[0x0][0x410] ;  /* 0x0001040000087ab9 */ /* 0x000fc80000000a00 */
[----:B------:R-:W2:Y:S01]  /*13e0*/  LDG.E.U8 R6, desc[UR4][R6.64] ;  /* 0x0000000406067981 */ /* 0x000ea2000c1e1100 */
[----:B------:R-:W-:Y:S01]  /*13f0*/  IADD3 R4, P1, R5, UR8, RZ ;  /* 0x0000000805047c10 */ /* 0x000fe2000ff3e0ff */
[----:B------:R-:W-:Y:S01]  /*1400*/  BSSY B1, `(.L_x_71219) ;  /* 0x0000016000017945 */ /* 0x000fe20003800000 */
[----:B------:R-:W-:Y:S02]  /*1410*/  MOV R9, 0x1 ;  /* 0x0000000100097802 */ /* 0x000fe40000000f00 */
[----:B------:R-:W-:Y:S02]  /*1420*/  IADD3.X R5, RZ, UR9, RZ, P1, !PT ;  /* 0x00000009ff057c10 */ /* 0x000fe40008ffe4ff */
[----:B--2---:R-:W-:-:S13]  /*1430*/  ISETP.NE.AND P0, PT, R6, RZ, PT ;  /* 0x000000ff0600720c */ /* 0x004fda0003f05270 */
[----:B------:R-:W-:Y:S05]  /*1440*/  @!P0 BRA `(.L_x_71220) ;  /* 0x0000000000448947 */ /* 0x000fea0003800000 */
[----:B------:R-:W-:Y:S01]  /*1450*/  HFMA2.MMA R9, -RZ, RZ, 0, 5.9604644775390625e-08 ;  /* 0x00000001ff097435 */ /* 0x000fe200000001ff */
[----:B------:R-:W-:-:S10]  /*1460*/  PRMT R2, R0, 0x7610, R2 ;  /* 0x0000761000027816 */ /* 0x000fd40000000002 */
.L_x_71221:
        /* <DEDUP_REMOVED lines=15> */
.L_x_71220:
[----:B------:R-:W-:Y:S05]  /*1560*/  BSYNC B1 ;  /* 0x0000000000017941 */ /* 0x000fea0003800000 */
.L_x_71219:
[----:B------:R0:W-:Y:S01]  /*1570*/  STG.E.U8 desc[UR4][R4.64], R9 ;  /* 0x0000000904007986 */ /* 0x0001e2000c101104 */
[----:B------:R-:W-:-:S07]  /*1580*/  IADD3 R3, R3, 0x80, RZ ;  /* 0x0000008003037810 */ /* 0x000fce0007ffe0ff */
.L_x_71217:
[----:B------:R-:W-:Y:S05]  /*1590*/  BSYNC B0 ;  /* 0x0000000000007941 */ /* 0x000fea0003800000 */
.L_x_71216:
[----:B------:R-:W-:Y:S01]  /*15a0*/  ISETP.GE.AND P0, PT, R3, UR6, PT ;  /* 0x0000000603007c0c */ /* 0x000fe2000bf06270 */
[----:B------:R-:W-:-:S12]  /*15b0*/  BSSY B0, `(.L_x_71222) ;  /* 0x000029e000007945 */ /* 0x000fd80003800000 */
[----:B------:R-:W-:Y:S05]  /*15c0*/  @P0 BRA `(.L_x_71223) ;  /* 0x0000002800700947 */ /* 0x000fea0003800000 */
[----:B0-----:R-:W0:Y:S01]  /*15d0*/  LDC R4, c[0x0][0x218] ;  /* 0x00008600ff047b82 */ /* 0x001e220000000800 */
[----:B------:R-:W-:Y:S01]  /*15e0*/  HFMA2.MMA R5, -RZ, RZ, 0, 0 ;  /* 0x00000000ff057435 */ /* 0x000fe200000001ff */
[----:B------:R-:W-:Y:S02]  /*15f0*/  MOV R2, RZ ;  /* 0x000000ff00027202 */ /* 0x000fe40000000f00 */
        /* <DEDUP_REMOVED lines=299> */
.L_x_71224:
[----:B------:R-:W-:Y:S02]  /*28b0*/  ULDC.64 UR8, c[0x0][0x418] ;  /* 0x0001060000087ab9 */ /* 0x000fe40000000a00 */
[----:B------:R-:W-:-:S04]  /*28c0*/  IADD3 R6, P0, R2, UR8, RZ ;  /* 0x0000000802067c10 */ /* 0x000fc8000ff1e0ff */
[----:B------:R-:W-:Y:S01]  /*28d0*/  IADD3.X R7, RZ, UR9, RZ, P0, !PT ;  /* 0x00000009ff077c10 */ /* 0x000fe200087fe4ff */
[----:B------:R-:W-:-:S04]  /*28e0*/  ULDC.64 UR8, c[0x0][0x410] ;  /* 0x0001040000087ab9 */ /* 0x000fc80000000a00 */
[----:B------:R-:W2:Y:S01]  /*28f0*/  LDG.E.U8 R6, desc[UR4][R6.64] ;  /* 0x0000000406067981 */ /* 0x000ea2000c1e1100 */
[----:B------:R-:W-:Y:S01]  /*2900*/  IADD3 R4, P1, R5, UR8, RZ ;  /* 0x0000000805047c10 */ /* 0x000fe2000ff3e0ff */
[----:B------:R-:W-:Y:S01]  /*2910*/  BSSY B1, `(.L_x_71225) ;  /* 0x0000016000017945 */ /* 0x000fe20003800000 */
[----:B------:R-:W-:Y:S02]  /*2920*/  IMAD.MOV.U32 R9, RZ, RZ, 0x1 ;  /* 0x00000001ff097424 */ /* 0x000fe400078e00ff */
[----:B------:R-:W-:Y:S02]  /*2930*/  IADD3.X R5, RZ, UR9, RZ, P1, !PT ;  /* 0x00000009ff057c10 */ /* 0x000fe40008ffe4ff */
[----:B--2---:R-:W-:-:S13]  /*2940*/  ISETP.NE.AND P0, PT, R6, RZ, PT ;  /* 0x000000ff0600720c */ /* 0x004fda0003f05270 */
[----:B------:R-:W-:Y:S05]  /*2950*/  @!P0 BRA `(.L_x_71226) ;  /* 0x0000000000448947 */ /* 0x000fea0003800000 */
[----:B------:R-:W-:Y:S02]  /*2960*/  MOV R9, 0x1 ;  /* 0x0000000100097802 */ /* 0x000fe40000000f00 */
[----:B------:R-:W-:-:S07]  /*2970*/  PRMT R2, R0, 0x7610, R2 ;  /* 0x0000761000027816 */ /* 0x000fce0000000002 */
.L_x_71227:
[----:B------:R-:W-:Y:S02]  /*2980*/  LOP3.LUT R7, R6, 0x1, RZ, 0xc0, !PT ;  /* 0x0000000106077812 */ /* 0x000fe400078ec0ff */
[C---:B------:R-:W-:Y:S02]  /*2990*/  PRMT R10, R2.reuse, 0x9910, RZ ;  /* 0x00009910020a7816 */ /* 0x040fe400000000ff */
[----:B------:R-:W-:Y:S02]  /*29a0*/  ISETP.NE.U32.AND P0, PT, R7, 0x1, PT ;  /* 0x000000010700780c */ /* 0x000fe40003f05070 */
[----:B------:R-:W-:Y:S02]  /*29b0*/  PRMT R9, R9, 0x9910, RZ ;  /* 0x0000991009097816 */ /* 0x000fe400000000ff */
[----:B------:R-:W-:Y:S02]  /*29c0*/  SEL R7, R2, 0x1, !P0 ;  /* 0x0000000102077807 */ /* 0x000fe40004000000 */
[----:B------:R-:W-:-:S02]  /*29d0*/  LOP3.LUT R2, R6, 0xffff, RZ, 0xc0, !PT ;  /* 0x0000ffff06027812 */ /* 0x000fc400078ec0ff */
[----:B------:R-:W-:Y:S02]  /*29e0*/  PRMT R8, R7, 0x9910, RZ ;  /* 0x0000991007087816 */ /* 0x000fe400000000ff */
[----:B------:R-:W-:Y:S02]  /*29f0*/  SHF.R.U32.HI R2, RZ, 0x1, R2 ;  /* 0x00000001ff027819 */ /* 0x000fe40000011602 */
[----:B------:R-:W-:Y:S01]  /*2a00*/  MOV R6, R10 ;  /* 0x0000000a00067202 */ /* 0x000fe20000000f00 */
[----:B------:R-:W-:Y:S01]  /*2a10*/  IMAD R9, R9, R8, RZ ;  /* 0x0000000809097224 */ /* 0x000fe200078e02ff */
[----:B------:R-:W-:-:S03]  /*2a20*/  LOP3.LUT P0, R7, R2, 0x7f, RZ, 0xc0, !PT ;  /* 0x0000007f02077812 */ /* 0x000fc6000780c0ff */
[----:B------:R-:W-:-:S05]  /*2a30*/  IMAD R6, R6, R6, RZ ;  /* 0x0000000606067224 */ /* 0x000fca00078e02ff */
[----:B------:R-:W-:Y:S02]  /*2a40*/  PRMT R2, R6, 0x7610, R2 ;  /* 0x0000761006027816 */ /* 0x000fe40000000002 */
[----:B------:R-:W-:-:S03]  /*2a50*/  PRMT R6, R7, 0x7610, R6 ;  /* 0x0000761007067816 */ /* 0x000fc60000000006 */
[----:B------:R-:W-:Y:S05]  /*2a60*/  @P0 BRA `(.L_x_71227) ;  /* 0xfffffffc00c40947 */ /* 0x000fea000383ffff */
.L_x_71226:
[----:B------:R-:W-:Y:S05]  /*2a70*/  BSYNC B1 ;  /* 0x0000000000017941 */ /* 0x000fea0003800000 */
.L_x_71225:
[----:B------:R1:W-:Y:S01]  /*2a80*/  STG.E.U8 desc[UR4][R4.64], R9 ;  /* 0x0000000904007986 */ /* 0x0003e2000c101104 */
[----:B------:R-:W-:-:S04]  /*2a90*/  IADD3 R3, R3, 0x80, RZ ;  /* 0x0000008003037810 */ /* 0x000fc80007ffe0ff */
[----:B------:R-:W-:-:S13]  /*2aa0*/  ISETP.GE.AND P0, PT, R3, UR6, PT ;  /* 0x0000000603007c0c */ /* 0x000fda000bf06270 */
[----:B-1----:R-:W-:Y:S05]  /*2ab0*/  @P0 BRA `(.L_x_71223) ;  /* 0x0000001400340947 */ /* 0x002fea0003800000 */
[----:B------:R-:W0:Y:S01]  /*2ac0*/  LDC R4, c[0x0][0x218] ;  /* 0x00008600ff047b82 */ /* 0x000e220000000800 */
[----:B------:R-:W-:Y:S01]  /*2ad0*/  HFMA2.MMA R5, -RZ, RZ, 0, 0 ;  /* 0x00000000ff057435 */ /* 0x000fe200000001ff */
[----:B------:R-:W-:Y:S01]  /*2ae0*/  IMAD.MOV.U32 R2, RZ, RZ, RZ ;  /* 0x000000ffff027224 */ /* 0x000fe200078e00ff */
        /* <DEDUP_REMOVED lines=299> */
.L_x_71228:
        /* <DEDUP_REMOVED lines=11> */
[----:B------:R-:W-:Y:S01]  /*3e50*/  IMAD.MOV.U32 R9, RZ, RZ, 0x1 ;  /* 0x00000001ff097424 */ /* 0x000fe200078e00ff */
[----:B------:R-:W-:-:S07]  /*3e60*/  PRMT R2, R0, 0x7610, R2 ;  /* 0x0000761000027816 */ /* 0x000fce0000000002 */
.L_x_71231:
        /* <DEDUP_REMOVED lines=15> */
.L_x_71230:
[----:B------:R-:W-:Y:S05]  /*3f60*/  BSYNC B1 ;  /* 0x0000000000017941 */ /* 0x000fea0003800000 */
.L_x_71229:
[----:B------:R1:W-:Y:S01]  /*3f70*/  STG.E.U8 desc[UR4][R4.64], R9 ;  /* 0x0000000904007986 */ /* 0x0003e2000c101104 */
[----:B------:R-:W-:-:S07]  /*3f80*/  IADD3 R3, R3, 0x80, RZ ;  /* 0x0000008003037810 */ /* 0x000fce0007ffe0ff */
.L_x_71223:
[----:B------:R-:W-:Y:S05]  /*3f90*/  BSYNC B0 ;  /* 0x0000000000007941 */ /* 0x000fea0003800000 */
.L_x_71222:
[----:B------:R-:W-:-:S13]  /*3fa0*/  ISETP.GE.AND P0, PT, R3, UR6, PT ;  /* 0x0000000603007c0c */ /* 0x000fda000bf06270 */
[----:B------:R-:W-:Y:S05]  /*3fb0*/  @P0 EXIT ;  /* 0x000000000000094d */ /* 0x000fea0003800000 */
[----:B01----:R-:W0:Y:S01]  /*3fc0*/  LDC R4, c[0x0][0x218] ;  /* 0x00008600ff047b82 */ /* 0x003e220000000800 */
        /* <DEDUP_REMOVED lines=301> */
.L_x_71232:
        /* <DEDUP_REMOVED lines=11> */
[----:B------:R-:W-:-:S07]  /*5350*/  MOV R5, 0x1 ;  /* 0x0000000100057802 */ /* 0x000fce0000000f00 */
.L_x_71235:
[----:B------:R-:W-:Y:S02]  /*5360*/  LOP3.LUT R4, R6, 0x1, RZ, 0xc0, !PT ;  /* 0x0000000106047812 */ /* 0x000fe400078ec0ff */
[----:B------:R-:W-:Y:S02]  /*5370*/  PRMT R7, R0, 0x9910, RZ ;  /* 0x0000991000077816 */ /* 0x000fe400000000ff */
        /* <DEDUP_REMOVED lines=10> */
[----:B------:R-:W-:-:S05]  /*5420*/  PRMT R0, R4, 0x7610, R0 ;  /* 0x0000761004007816 */ /* 0x000fca0000000000 */
[----:B------:R-:W-:Y:S05]  /*5430*/  @P0 BRA `(.L_x_71235) ;  /* 0xfffffffc00c80947 */ /* 0x000fea000383ffff */
.L_x_71234:
[----:B------:R-:W-:Y:S05]  /*5440*/  BSYNC B0 ;  /* 0x0000000000007941 */ /* 0x000fea0003800000 */
.L_x_71233:
[----:B------:R-:W-:Y:S01]  /*5450*/  STG.E.U8 desc[UR4][R2.64], R5 ;  /* 0x0000000502007986 */ /* 0x000fe2000c101104 */
[----:B------:R-:W-:Y:S05]  /*5460*/  EXIT ;  /* 0x000000000000794d */ /* 0x000fea0003800000 */
.L_x_71236:
        /* <DEDUP_REMOVED lines=9> */
.L_x_71997:


//--------------------- .text._ZN2at6native27unrolled_elementwise_kernelIZNS0_50_GLOBAL__N__2680c7bb_12_PowKernel_cu_140f0503_289622pow_scalar_tensor_implIhEEvRNS_18TensorIteratorBaseET_EUlhE_St5arrayIPcLm2EELi4E23TrivialOffsetCalculatorILi1EjESC_NS0_6memory15LoadWithoutCastENSD_16StoreWithoutCastEEEviS6_T0_T2_T3_T4_T5_ --------------------------
	.section	.text._ZN2at6native27unrolled_elementwise_kernelIZNS0_50_GLOBAL__N__2680c7bb_12_PowKernel_cu_140f0503_289622pow_scalar_tensor_implIhEEvRNS_18TensorIteratorBaseET_EUlhE_St5arrayIPcLm2EELi4E23TrivialOffsetCalculatorILi1EjESC_NS0_6memory15LoadWithoutCastENSD_16StoreWithoutCastEEEviS6_T0_T2_T3_T4_T5_,"ax",@progbits
	.align	128
        .global         _ZN2at6native27unrolled_elementwise_kernelIZNS0_50_GLOBAL__N__2680c7bb_12_PowKernel_cu_140f0503_289622pow_scalar_tensor_implIhEEvRNS_18TensorIteratorBaseET_EUlhE_St5arrayIPcLm2EELi4E23TrivialOffsetCalculatorILi1EjESC_NS0_6memory15LoadWithoutCastENSD_16StoreWithoutCastEEEviS6_T0_T2_T3_T4_T5_
        .type           _ZN2at6native27unrolled_elementwise_kernelIZNS0_50_GLOBAL__N__2680c7bb_12_PowKernel_cu_140f0503_289622pow_scalar_tensor_implIhEEvRNS_18TensorIteratorBaseET_EUlhE_St5arrayIPcLm2EELi4E23TrivialOffsetCalculatorILi1EjESC_NS0_6memory15LoadWithoutCastENSD_16StoreWithoutCastEEEviS6_T0_T2_T3_T4_T5_,@function
        .size           _ZN2at6native27unrolled_elementwise_kernelIZNS0_50_GLOBAL__N__2680c7bb_12_PowKernel_cu_140f0503_289622pow_scalar_tensor_implIhEEvRNS_18TensorIteratorBaseET_EUlhE_St5arrayIPcLm2EELi4E23TrivialOffsetCalculatorILi1EjESC_NS0_6memory15LoadWithoutCastENSD_16StoreWithoutCastEEEviS6_T0_T2_T3_T4_T5_,(.L_x_71998 - _ZN2at6native27unrolled_elementwise_kernelIZNS0_50_GLOBAL__N__2680c7bb_12_PowKernel_cu_140f0503_289622pow_scalar_tensor_implIhEEvRNS_18TensorIteratorBaseET_EUlhE_St5arrayIPcLm2EELi4E23TrivialOffsetCalculatorILi1EjESC_NS0_6memory15LoadWithoutCastENSD_16StoreWithoutCastEEEviS6_T0_T2_T3_T4_T5_)
        .other          _ZN2at6native27unrolled_elementwise_kernelIZNS0_50_GLOBAL__N__2680c7bb_12_PowKernel_cu_140f0503_289622pow_scalar_tensor_implIhEEvRNS_18TensorIteratorBaseET_EUlhE_St5arrayIPcLm2EELi4E23TrivialOffsetCalculatorILi1EjESC_NS0_6memory15LoadWithoutCastENSD_16StoreWithoutCastEEEviS6_T0_T2_T3_T4_T5_,@"STO_CUDA_ENTRY STV_DEFAULT"
_ZN2at6native27unrolled_elementwise_kernelIZNS0_50_GLOBAL__N__2680c7bb_12_PowKernel_cu_140f0503_289622pow_scalar_tensor_implIhEEvRNS_18TensorIteratorBaseET_EUlhE_St5arrayIPcLm2EELi4E23TrivialOffsetCalculatorILi1EjESC_NS0_6memory15LoadWithoutCastENSD_16StoreWithoutCastEEEviS6_T0_T2_T3_T4_T5_:
.text._ZN2at6native27unrolled_elementwise_kernelIZNS0_50_GLOBAL__N__2680c7bb_12_PowKernel_cu_140f0503_289622pow_scalar_tensor_implIhEEvRNS_18TensorIteratorBaseET_EUlhE_St5arrayIPcLm2EELi4E23TrivialOffsetCalculatorILi1EjESC_NS0_6memory15LoadWithoutCastENSD_16StoreWithoutCastEEEviS6_T0_T2_T3_T4_T5_:
[----:B------:R-:W-:Y:S01]  /*0000*/  LDC R1, c[0x0][0x28] ;  /* 0x00000a00ff017b82 */ /* 0x000fe20000000800 */
[----:B------:R-:W0:Y:S07]  /*0010*/  S2R R0, SR_CTAID.X ;  /* 0x0000000000007919 */ /* 0x000e2e0000002500 */
[----:B------:R-:W0:Y:S01]  /*0020*/  LDC R5, c[0x0][0x210] ;  /* 0x00008400ff057b82 */ /* 0x000e220000000800 */
[----:B------:R-:W-:Y:S01]  /*0030*/  ULDC.64 UR4, c[0x0][0x208] ;  /* 0x0000820000047ab9 */ /* 0x000fe20000000a00 */
[----:B------:R-:W-:Y:S01]  /*0040*/  ULDC.U8 UR6, c[0x0][0x218] ;  /* 0x0000860000067ab9 */ /* 0x000fe20000000000 */
[----:B------:R-:W1:Y:S01]  /*0050*/  S2R R3, SR_TID.X ;  /* 0x0000000000037919 */ /* 0x000e620000002100 */
        /* <DEDUP_REMOVED lines=11> */
[----:B------:R-:W-:Y:S02]  /*0110*/  ISETP.GE.AND P2, PT, R11, R2, PT ;  /* 0x000000020b00720c */ /* 0x000fe40003f46270 */
[----:B------:R-:W-:Y:S01]  /*0120*/  PRMT R14, RZ, 0x7610, R14 ;  /* 0x00007610ff0e7816 */ /* 0x000fe2000000000e */
[----:B------:R-:W-:-:S05]  /*0130*/  @!P0 IMAD.X R13, RZ, RZ, R15, P5 ;  /* 0x000000ffff0d8224 */ /* 0x000fca00028e060f */
[----:B------:R0:W5:Y:S05]  /*0140*/  @!P0 LDG.E.U8 R14, desc[UR4][R12.64] ;  /* 0x000000040c0e8981 */ /* 0x00016a000c1e1100 */
        /* <DEDUP_REMOVED lines=12> */
[----:B-1----:R-:W-:Y:S02]  /*0210*/  @!P1 IADD3 R16, P5, R17, R8, RZ ;  /* 0x0000000811109210 */ /* 0x002fe40007fbe0ff */
[----:B------:R-:W-:-:S03]  /*0220*/  PRMT R8, RZ, 0x7610, R8 ;  /* 0x00007610ff087816 */ /* 0x000fc60000000008 */
[--C-:B------:R-:W-:Y:S01]  /*0230*/  @!P1 IMAD.X R17, RZ, RZ, R9.reuse, P5 ;  /* 0x000000ffff119224 */ /* 0x100fe200028e0609 */
[----:B------:R-:W-:Y:S02]  /*0240*/  PRMT R9, RZ, 0x7610, R9 ;  /* 0x00007610ff097816 */ /* 0x000fe40000000009 */
[----:B------:R0:W5:Y:S04]  /*0250*/  @!P2 LDG.E.U8 R8, desc[UR4][R6.64] ;  /* 0x000000040608a981 */ /* 0x000168000c1e1100 */
[----:B------:R0:W5:Y:S01]  /*0260*/  @!P1 LDG.E.U8 R9, desc[UR4][R16.64] ;  /* 0x0000000410099981 */ /* 0x000162000c1e1100 */
[----:B------:R-:W-:Y:S01]  /*0270*/  IMAD.U32 R10, RZ, RZ, UR6 ;  /* 0x00000006ff0a7e24 */ /* 0x000fe2000f8e00ff */
[----:B------:R-:W-:Y:S04]  /*0280*/  BSSY B0, `(.L_x_71237) ;  /* 0x0000015000007945 */ /* 0x000fe80003800000 */
[----:B------:R-:W-:Y:S05]  /*0290*/  @P0 BRA `(.L_x_71238) ;  /* 0x00000000004c0947 */ /* 0x000fea0003800000 */
[----:B-----5:R-:W-:Y:S01]  /*02a0*/  LOP3.LUT P1, RZ, R14, 0xff, RZ, 0xc0, !PT ;  /* 0x000000ff0eff7812 */ /* 0x020fe2000782c0ff */
[----:B0-----:R-:W-:-:S12]  /*02b0*/  IMAD.MOV.U32 R4, RZ, RZ, 0x1 ;  /* 0x00000001ff047424 */ /* 0x001fd800078e00ff */
[----:B------:R-:W-:Y:S05]  /*02c0*/  @!P1 BRA `(.L_x_71238) ;  /* 0x0000000000409947 */ /* 0x000fea0003800000 */
[----:B------:R-:W-:Y:S01]  /*02d0*/  IMAD.MOV.U32 R4, RZ, RZ, 0x1 ;  /* 0x00000001ff047424 */ /* 0x000fe200078e00ff */
[----:B------:R-:W-:-:S07]  /*02e0*/  PRMT R5, R10, 0x7610, R5 ;  /* 0x000076100a057816 */ /* 0x000fce0000000005 */
.L_x_71239:
[----:B------:R-:W-:Y:S02]  /*02f0*/  LOP3.LUT R6, R14, 0x1, RZ, 0xc0, !PT ;  /* 0x000000010e067812 */ /* 0x000fe400078ec0ff */
        /* <DEDUP_REMOVED lines=13> */
.L_x_71238:
[----:B------:R-:W-:Y:S05]  /*03d0*/  BSYNC B0 ;  /* 0x0000000000007941 */ /* 0x000fea0003800000 */
.L_x_71237:
[----:B0-----:R-:W-:Y:S01]  /*03e0*/  VIADD R5, R3, 0x80 ;  /* 0x0000008003057836 */ /* 0x001fe20000000000 */
        /* <DEDUP_REMOVED lines=8> */
.L_x_71242:
        /* <DEDUP_REMOVED lines=14> */
.L_x_71241:
[----:B------:R-:W-:Y:S05]  /*0550*/  BSYNC B0 ;  /* 0x0000000000007941 */ /* 0x000fea0003800000 */
.L_x_71240:
        /* <DEDUP_REMOVED lines=9> */
.L_x_71245:
        /* <DEDUP_REMOVED lines=14> */
.L_x_71244:
[----:B------:R-:W-:Y:S05]  /*06d0*/  BSYNC B0 ;  /* 0x0000000000007941 */ /* 0x000fea0003800000 */
.L_x_71243:
        /* <DEDUP_REMOVED lines=8> */
.L_x_71248:
        /* <DEDUP_REMOVED lines=14> */
.L_x_71247:
[----:B------:R-:W-:Y:S05]  /*0840*/  BSYNC B0 ;  /* 0x0000000000007941 */ /* 0x000fea0003800000 */
.L_x_71246:
        /* <DEDUP_REMOVED lines=21> */
.L_x_71250:
[----:B------:R-:W-:Y:S05]  /*09a0*/  BSYNC B0 ;  /* 0x0000000000007941 */ /* 0x000fea0003800000 */
.L_x_71249:
        /* <DEDUP_REMOVED lines=8> */
.L_x_71251:
        /* <DEDUP_REMOVED lines=13> */
.L_x_71998:


//--------------------- .text._ZN2at6native29vectorized_elementwise_kernelILi2EZNS0_50_GLOBAL__N__2680c7bb_12_PowKernel_cu_140f0503_289622pow_scalar_tensor_implIhEEvRNS_18TensorIteratorBaseET_EUlhE_St5arrayIPcLm2EEEEviT0_T1_ --------------------------
	.section	.text._ZN2at6native29vectorized_elementwise_kernelILi2EZNS0_50_GLOBAL__N__2680c7bb_12_PowKernel_cu_140f0503_289622pow_scalar_tensor_implIhEEvRNS_18TensorIteratorBaseET_EUlhE_St5arrayIPcLm2EEEEviT0_T1_,"ax",@progbits
	.align	128
        .global         _ZN2at6native29vectorized_elementwise_kernelILi2EZNS0_50_GLOBAL__N__2680c7bb_12_PowKernel_cu_140f0503_289622pow_scalar_tensor_implIhEEvRNS_18TensorIteratorBaseET_EUlhE_St5arrayIPcLm2EEEEviT0_T1_
        .type           _ZN2at6native29vectorized_elementwise_kernelILi2EZNS0_50_GLOBAL__N__2680c7bb_12_PowKernel_cu_140f0503_289622pow_scalar_tensor_implIhEEvRNS_18TensorIteratorBaseET_EUlhE_St5arrayIPcLm2EEEEviT0_T1_,@function
        .size           _ZN2at6native29vectorized_elementwise_kernelILi2EZNS0_50_GLOBAL__N__2680c7bb_12_PowKernel_cu_140f0503_289622pow_scalar_tensor_implIhEEvRNS_18TensorIteratorBaseET_EUlhE_St5arrayIPcLm2EEEEviT0_T1_,(.L_x_71999 - _ZN2at6native29vectorized_elementwise_kernelILi2EZNS0_50_GLOBAL__N__2680c7bb_12_PowKernel_cu_140f0503_289622pow_scalar_tensor_implIhEEvRNS_18TensorIteratorBaseET_EUlhE_St5arrayIPcLm2EEEEviT0_T1_)
        .other          _ZN2at6native29vectorized_elementwise_kernelILi2EZNS0_50_GLOBAL__N__2680c7bb_12_PowKernel_cu_140f0503_289622pow_scalar_tensor_implIhEEvRNS_18TensorIteratorBaseET_EUlhE_St5arrayIPcLm2EEEEviT0_T1_,@"STO_CUDA_ENTRY STV_DEFAULT"
_ZN2at6native29vectorized_elementwise_kernelILi2EZNS0_50_GLOBAL__N__2680c7bb_12_PowKernel_cu_140f0503_289622pow_scalar_tensor_implIhEEvRNS_18TensorIteratorBaseET_EUlhE_St5arrayIPcLm2EEEEviT0_T1_:
.text._ZN2at6native29vectorized_elementwise_kernelILi2EZNS0_50_GLOBAL__N__2680c7bb_12_PowKernel_cu_140f0503_289622pow_scalar_tensor_implIhEEvRNS_18TensorIteratorBaseET_EUlhE_St5arrayIPcLm2EEEEviT0_T1_:
        /* <DEDUP_REMOVED lines=20> */
[----:B------:R0:W5:Y:S01]  /*0140*/  LDG.E.U16 R8, desc[UR8][R12.64+0x300] ;  /* 0x000300080c087981 */ /* 0x000162000c1e1500 */
[----:B------:R-:W-:Y:S01]  /*0150*/  BSSY B0, `(.L_x_71253) ;  /* 0x000002a000007945 */ /* 0x000fe20003800000 */
[----:B--2---:R-:W-:-:S02]  /*0160*/  PRMT R10, R4, 0x7771, RZ ;  /* 0x00007771040a7816 */ /* 0x004fc400000000ff */
[----:B------:R-:W-:Y:S01]  /*0170*/  PRMT R14, R4, 0x7770, RZ ;  /* 0x00007770040e7816 */ /* 0x000fe200000000ff */
[----:B------:R-:W-:Y:S01]  /*0180*/  IMAD.MOV.U32 R4, RZ, RZ, 0x1 ;  /* 0x00000001ff047424 */ /* 0x000fe200078e00ff */
[----:B---3--:R-:W-:Y:S02]  /*0190*/  PRMT R7, R9, 0x7770, RZ ;  /* 0x0000777009077816 */ /* 0x008fe400000000ff */
[----:B------:R-:W-:Y:S02]  /*01a0*/  PRMT R6, R10, 0x9910, RZ ;  /* 0x000099100a067816 */ /* 0x000fe400000000ff */
[----:B----4-:R-:W-:Y:S02]  /*01b0*/  PRMT R3, R5, 0x7770, RZ ;  /* 0x0000777005037816 */ /* 0x010fe400000000ff */
[----:B------:R-:W-:Y:S02]  /*01c0*/  PRMT R9, R9, 0x7771, RZ ;  /* 0x0000777109097816 */ /* 0x000fe400000000ff */
[----:B------:R-:W-:-:S02]  /*01d0*/  PRMT R5, R5, 0x7771, RZ ;  /* 0x0000777105057816 */ /* 0x000fc400000000ff */
[----:B------:R-:W-:Y:S02]  /*01e0*/  ISETP.NE.AND P5, PT, R14, RZ, PT ;  /* 0x000000ff0e00720c */ /* 0x000fe40003fa5270 */
[----:B------:R-:W-:Y:S02]  /*01f0*/  ISETP.NE.AND P0, PT, R6, RZ, PT ;  /* 0x000000ff0600720c */ /* 0x000fe40003f05270 */
[----:B------:R-:W-:Y:S02]  /*0200*/  PRMT R11, R9, 0x9910, RZ ;  /* 0x00009910090b7816 */ /* 0x000fe400000000ff */
[----:B0-----:R-:W-:Y:S02]  /*0210*/  PRMT R13, R5, 0x9910, RZ ;  /* 0x00009910050d7816 */ /* 0x001fe400000000ff */
[----:B------:R-:W-:Y:S02]  /*0220*/  PRMT R6, R7, 0x9910, RZ ;  /* 0x0000991007067816 */ /* 0x000fe400000000ff */
[----:B------:R-:W-:Y:S01]  /*0230*/  ISETP.NE.AND P2, PT, R11, RZ, PT ;  /* 0x000000ff0b00720c */ /* 0x000fe20003f45270 */
[----:B------:R-:W-:Y:S01]  /*0240*/  IMAD.MOV.U32 R11, RZ, RZ, R13 ;  /* 0x000000ffff0b7224 */ /* 0x000fe200078e000d */
[----:B------:R-:W-:-:S02]  /*0250*/  ISETP.NE.AND P1, PT, R6, RZ, PT ;  /* 0x000000ff0600720c */ /* 0x000fc40003f25270 */
[----:B------:R-:W-:Y:S02]  /*0260*/  PRMT R12, R3, 0x9910, RZ ;  /* 0x00009910030c7816 */ /* 0x000fe400000000ff */
[C---:B-----5:R-:W-:Y:S02]  /*0270*/  PRMT R6, R8.reuse, 0x7770, RZ ;  /* 0x0000777008067816 */ /* 0x060fe400000000ff */
[----:B------:R-:W-:Y:S02]  /*0280*/  PRMT R8, R8, 0x7771, RZ ;  /* 0x0000777108087816 */ /* 0x000fe400000000ff */
[----:B------:R-:W-:Y:S02]  /*0290*/  ISETP.NE.AND P3, PT, R12, RZ, PT ;  /* 0x000000ff0c00720c */ /* 0x000fe40003f65270 */
[----:B------:R-:W-:Y:S01]  /*02a0*/  ISETP.NE.AND P4, PT, R11, RZ, PT ;  /* 0x000000ff0b00720c */ /* 0x000fe20003f85270 */
[----:B------:R-:W-:Y:S01]  /*02b0*/  IMAD.MOV.U32 R11, RZ, RZ, 0x1 ;  /* 0x00000001ff0b7424 */ /* 0x000fe200078e00ff */
[----:B------:R-:W-:-:S02]  /*02c0*/  PRMT R12, R6, 0x9910, RZ ;  /* 0x00009910060c7816 */ /* 0x000fc400000000ff */
[----:B------:R-:W-:Y:S01]  /*02d0*/  PRMT R13, R8, 0x9910, RZ ;  /* 0x00009910080d7816 */ /* 0x000fe200000000ff */
[----:B------:R-:W-:Y:S08]  /*02e0*/  @!P5 BRA `(.L_x_71254) ;  /* 0x000000000040d947 */ /* 0x000ff00003800000 */
[----:B------:R-:W-:Y:S01]  /*02f0*/  IMAD.MOV.U32 R11, RZ, RZ, 0x1 ;  /* 0x00000001ff0b7424 */ /* 0x000fe200078e00ff */
[----:B------:R-:W-:-:S07]  /*0300*/  PRMT R15, R0, 0x7610, R15 ;  /* 0x00007610000f7816 */ /* 0x000fce000000000f */
.L_x_71255:
        /* <DEDUP_REMOVED lines=14> */
.L_x_71254:
[----:B------:R-:W-:Y:S05]  /*03f0*/  BSYNC B0 ;  /* 0x0000000000007941 */ /* 0x000fea0003800000 */
.L_x_71253:
[----:B------:R-:W-:Y:S01]  /*0400*/  BSSY B0, `(.L_x_71256) ;  /* 0x0000016000007945 */ /* 0x000fe20003800000 */
[----:B------:R-:W-:Y:S01]  /*0410*/  ISETP.NE.AND P5, PT, R12, RZ, PT ;  /* 0x000000ff0c00720c */ /* 0x000fe20003fa5270 */
[----:B------:R-:W-:Y:S01]  /*0420*/  IMAD.MOV.U32 R15, RZ, RZ, 0x1 ;  /* 0x00000001ff0f7424 */ /* 0x000fe200078e00ff */
[----:B------:R-:W-:Y:S01]  /*0430*/  ISETP.NE.AND P6, PT, R13, RZ, PT ;  /* 0x000000ff0d00720c */ /* 0x000fe20003fc5270 */
[----:B------:R-:W-:Y:S01]  /*0440*/  IMAD.MOV.U32 R16, RZ, RZ, 0x1 ;  /* 0x00000001ff107424 */ /* 0x000fe200078e00ff */
[----:B------:R-:W-:Y:S11]  /*0450*/  @!P0 BRA `(.L_x_71257) ;  /* 0x0000000000408947 */ /* 0x000ff60003800000 */
[----:B------:R-:W-:Y:S01]  /*0460*/  IMAD.MOV.U32 R4, RZ, RZ, 0x1 ;  /* 0x00000001ff047424 */ /* 0x000fe200078e00ff */
[----:B------:R-:W-:-:S07]  /*0470*/  PRMT R12, R0, 0x7610, R12 ;  /* 0x00007610000c7816 */ /* 0x000fce000000000c */
.L_x_71258:
        /* <DEDUP_REMOVED lines=14> */
.L_x_71257:
[----:B------:R-:W-:Y:S05]  /*0560*/  BSYNC B0 ;  /* 0x0000000000007941 */ /* 0x000fea0003800000 */
.L_x_71256:
[----:B------:R-:W-:Y:S01]  /*0570*/  BSSY B0, `(.L_x_71259) ;  /* 0x0000012000007945 */ /* 0x000fe20003800000 */
[----:B------:R-:W-:Y:S02]  /*0580*/  PRMT R10, R15, 0x7610, R10 ;  /* 0x000076100f0a7816 */ /* 0x000fe4000000000a */
[----:B------:R-:W-:Y:S01]  /*0590*/  PRMT R13, R16, 0x7610, R13 ;  /* 0x00007610100d7816 */ /* 0x000fe2000000000d */
[----:B------:R-:W-:Y:S06]  /*05a0*/  @!P1 BRA `(.L_x_71260) ;  /* 0x0000000000389947 */ /* 0x000fec0003800000 */
[----:B------:R-:W-:Y:S01]  /*05b0*/  IMAD.MOV.U32 R13, RZ, RZ, 0x1 ;  /* 0x00000001ff0d7424 */ /* 0x000fe200078e00ff */
[----:B------:R-:W-:-:S07]  /*05c0*/  PRMT R12, R0, 0x7610, R12 ;  /* 0x00007610000c7816 */ /* 0x000fce000000000c */
.L_x_71261:
        /* <DEDUP_REMOVED lines=12> */
.L_x_71260:
[----:B------:R-:W-:Y:S05]  /*0690*/  BSYNC B0 ;  /* 0x0000000000007941 */ /* 0x000fea0003800000 */
.L_x_71259:
[----:B------:R-:W-:Y:S04]  /*06a0*/  BSSY B0, `(.L_x_71262) ;  /* 0x0000013000007945 */ /* 0x000fe80003800000 */
[----:B------:R-:W-:Y:S05]  /*06b0*/  @!P2 BRA `(.L_x_71263) ;  /* 0x000000000044a947 */ /* 0x000fea0003800000 */
[----:B------:R-:W-:Y:S01]  /*06c0*/  IMAD.MOV.U32 R10, RZ, RZ, 0x1 ;  /* 0x00000001ff0a7424 */ /* 0x000fe200078e00ff */
[----:B------:R-:W-:-:S07]  /*06d0*/  PRMT R7, R0, 0x7610, R7 ;  /* 0x0000761000077816 */ /* 0x000fce0000000007 */
.L_x_71264:
        /* <DEDUP_REMOVED lines=15> */
.L_x_71263:
[----:B------:R-:W-:Y:S05]  /*07d0*/  BSYNC B0 ;  /* 0x0000000000007941 */ /* 0x000fea0003800000 */
.L_x_71262:
[----:B------:R-:W-:Y:S01]  /*07e0*/  BSSY B0, `(.L_x_71265) ;  /* 0x0000014000007945 */ /* 0x000fe20003800000 */
[----:B------:R-:W-:Y:S02]  /*07f0*/  IMAD.MOV.U32 R7, RZ, RZ, 0x1 ;  /* 0x00000001ff077424 */ /* 0x000fe400078e00ff */
[----:B------:R-:W-:Y:S02]  /*0800*/  IMAD.MOV.U32 R12, RZ, RZ, 0x1 ;  /* 0x00000001ff0c7424 */ /* 0x000fe400078e00ff */
[----:B------:R-:W-:Y:S02]  /*0810*/  IMAD.MOV.U32 R14, RZ, RZ, 0x1 ;  /* 0x00000001ff0e7424 */ /* 0x000fe400078e00ff */
[----:B------:R-:W-:Y:S01]  /*0820*/  IMAD.MOV.U32 R9, RZ, RZ, 0x1 ;  /* 0x00000001ff097424 */ /* 0x000fe200078e00ff */
[----:B------:R-:W-:Y:S06]  /*0830*/  @!P3 BRA `(.L_x_71266) ;  /* 0x000000000038b947 */ /* 0x000fec0003800000 */
[----:B------:R-:W-:Y:S01]  /*0840*/  IMAD.MOV.U32 R12, RZ, RZ, 0x1 ;  /* 0x00000001ff0c7424 */ /* 0x000fe200078e00ff */
[----:B------:R-:W-:-:S07]  /*0850*/  PRMT R15, R0, 0x7610, R15 ;  /* 0x00007610000f7816 */ /* 0x000fce000000000f */
.L_x_71267:
        /* <DEDUP_REMOVED lines=12> */
.L_x_71266:
[----:B------:R-:W-:Y:S05]  /*0920*/  BSYNC B0 ;  /* 0x0000000000007941 */ /* 0x000fea0003800000 */
.L_x_71265:
[----:B------:R-:W-:Y:S04]  /*0930*/  BSSY B0, `(.L_x_71268) ;  /* 0x0000013000007945 */ /* 0x000fe80003800000 */
[----:B------:R-:W-:Y:S05]  /*0940*/  @!P4 BRA `(.L_x_71269) ;  /* 0x000000000044c947 */ /* 0x000fea0003800000 */
[----:B------:R-:W-:Y:S01]  /*0950*/  IMAD.MOV.U32 R7, RZ, RZ, 0x1 ;  /* 0x00000001ff077424 */ /* 0x000fe200078e00ff */
[----:B------:R-:W-:-:S07]  /*0960*/  PRMT R3, R0, 0x7610, R3 ;  /* 0x0000761000037816 */ /* 0x000fce0000000003 */
.L_x_71270:
        /* <DEDUP_REMOVED lines=15> */
.L_x_71269:
[----:B------:R-:W-:Y:S05]  /*0a60*/  BSYNC B0 ;  /* 0x0000000000007941 */ /* 0x000fea0003800000 */
.L_x_71268:
[----:B------:R-:W-:Y:S04]  /*0a70*/  BSSY B0, `(.L_x_71271) ;  /* 0x0000012000007945 */ /* 0x000fe80003800000 */
[----:B------:R-:W-:Y:S05]  /*0a80*/  @!P5 BRA `(.L_x_71272) ;  /* 0x000000000040d947 */ /* 0x000fea0003800000 */
[----:B------:R-:W-:Y:S01]  /*0a90*/  IMAD.MOV.U32 R9, RZ, RZ, 0x1 ;  /* 0x00000001ff097424 */ /* 0x000fe200078e00ff */
[----:B------:R-:W-:-:S07]  /*0aa0*/  PRMT R3, R0, 0x7610, R3 ;  /* 0x0000761000037816 */ /* 0x000fce0000000003 */
.L_x_71273:
[C---:B------:R-:W-:Y:S02]  /*0ab0*/  LOP3.LUT R5, R6.reuse, 0x1, RZ, 0xc0, !PT ;  /* 0x0000000106057812 */ /* 0x040fe400078ec0ff */
[----:B------:R-:W-:Y:S02]  /*0ac0*/  PRMT R15, R3, 0x9910, RZ ;  /* 0x00009910030f7816 */ /* 0x000fe400000000ff */
        /* <DEDUP_REMOVED lines=12> */
.L_x_71272:
[----:B------:R-:W-:Y:S05]  /*0b90*/  BSYNC B0 ;  /* 0x0000000000007941 */ /* 0x000fea0003800000 */
.L_x_71271:
[----:B------:R-:W-:Y:S04]  /*0ba0*/  BSSY B0, `(.L_x_71274) ;  /* 0x0000011000007945 */ /* 0x000fe80003800000 */
[----:B------:R-:W-:Y:S05]  /*0bb0*/  @!P6 BRA `(.L_x_71275) ;  /* 0x00000000003ce947 */ /* 0x000fea0003800000 */
[----:B------:R-:W-:-:S07]  /*0bc0*/  IMAD.MOV.U32 R14, RZ, RZ, 0x1 ;  /* 0x00000001ff0e7424 */ /* 0x000fce00078e00ff */
.L_x_71276:
[----:B------:R-:W-:Y:S02]  /*0bd0*/  LOP3.LUT R3, R8, 0x1, RZ, 0xc0, !PT ;  /* 0x0000000108037812 */ /* 0x000fe400078ec0ff */
        /* <DEDUP_REMOVED lines=13> */
.L_x_71275:
[----:B------:R-:W-:Y:S05]  /*0cb0*/  BSYNC B0 ;  /* 0x0000000000007941 */ /* 0x000fea0003800000 */
.L_x_71274:
        /* <DEDUP_REMOVED lines=15> */
.L_x_71252:
[----:B------:R-:W0:Y:S01]  /*0db0*/  S2R R15, SR_TID.X ;  /* 0x00000000000f7919 */ /* 0x000e220000002100 */
[----:B------:R-:W-:Y:S01]  /*0dc0*/  BSSY B0, `(.L_x_71277) ;  /* 0x0000018000007945 */ /* 0x000fe20003800000 */
[----:B------:R-:W-:Y:S02]  /*0dd0*/  PRMT R12, RZ, 0x7610, R12 ;  /* 0x00007610ff0c7816 */ /* 0x000fe4000000000c */
[----:B------:R-:W-:Y:S02]  /*0de0*/  PRMT R13, RZ, 0x7610, R13 ;  /* 0x00007610ff0d7816 */ /* 0x000fe4000000000d */
[----:B0-----:R-:W-:Y:S01]  /*0df0*/  ISETP.GE.AND P0, PT, R15, R14, PT ;  /* 0x0000000e0f00720c */ /* 0x001fe20003f06270 */
[----:B------:R-:W-:-:S12]  /*0e00*/  IMAD.MOV.U32 R17, RZ, RZ, R15 ;  /* 0x000000ffff117224 */ /* 0x000fd800078e000f */
[C---:B------:R-:W-:Y:S02]  /*0e10*/  @!P0 VIADD R21, R17.reuse, UR4 ;  /* 0x0000000411158c36 */ /* 0x040fe40008000000 */
        /* <DEDUP_REMOVED lines=18> */
.L_x_71278:
[----:B------:R-:W-:Y:S05]  /*0f40*/  BSYNC B0 ;  /* 0x0000000000007941 */ /* 0x000fea0003800000 */
.L_x_71277:
        /* <DEDUP_REMOVED lines=17> */
.L_x_71280:
[----:B------:R-:W-:Y:S05]  /*1060*/  BSYNC B0 ;  /* 0x0000000000007941 */ /* 0x000fea0003800000 */
.L_x_71279:
[----:B------:R-:W-:Y:S01]  /*1070*/  ISETP.GE.AND P3, PT, R17, R14, PT ;  /* 0x0000000e1100720c */ /* 0x000fe20003f66270 */
[----:B------:R-:W2:Y:S01]  /*1080*/  @!P0 LDC.64 R8, c[0x0][0x230] ;  /* 0x00008c00ff088b82 */ /* 0x000ea20000000a00 */
[----:B------:R-:W-:-:S07]  /*1090*/  PRMT R16, RZ, 0x7610, R16 ;  /* 0x00007610ff107816 */ /* 0x000fce0000000010 */
        /* <DEDUP_REMOVED lines=10> */
[----:B------:R0:W5:Y:S01]  /*1140*/  @!P0 LDG.E.U8 R16, desc[UR8][R8.64] ;  /* 0x0000000808108981 */ /* 0x000162000c1e1100 */
[----:B------:R-:W-:Y:S02]  /*1150*/  PRMT R19, RZ, 0x7610, R19 ;  /* 0x00007610ff137816 */ /* 0x000fe40000000013 */
[----:B-1----:R-:W-:Y:S01]  /*1160*/  @!P3 IADD3 R4, P6, R23, R4, RZ ;  /* 0x000000041704b210 */ /* 0x002fe20007fde0ff */
[----:B------:R-:W-:Y:S01]  /*1170*/  @!P1 IMAD.X R3, RZ, RZ, R3, P5 ;  /* 0x000000ffff039224 */ /* 0x000fe200028e0603 */
[----:B------:R-:W-:-:S03]  /*1180*/  PRMT R18, RZ, 0x7610, R18 ;  /* 0x00007610ff127816 */ /* 0x000fc60000000012 */
[----:B------:R-:W-:Y:S01]  /*1190*/  @!P3 IMAD.X R5, RZ, RZ, R5, P6 ;  /* 0x000000ffff05b224 */ /* 0x000fe200030e0605 */
[----:B------:R0:W5:Y:S04]  /*11a0*/  @!P1 LDG.E.U8 R19, desc[UR8][R2.64] ;  /* 0x0000000802139981 */ /* 0x000168000c1e1100 */
[----:B------:R0:W5:Y:S01]  /*11b0*/  @!P3 LDG.E.U8 R18, desc[UR8][R4.64] ;  /* 0x000000080412b981 */ /* 0x000162000c1e1100 */
[----:B--2---:R-:W-:Y:S02]  /*11c0*/  @!P2 IADD3 R6, P4, R17, R6, RZ ;  /* 0x000000061106a210 */ /* 0x004fe40007f9e0ff */
[----:B------:R-:W-:-:S03]  /*11d0*/  PRMT R17, RZ, 0x7610, R17 ;  /* 0x00007610ff117816 */ /* 0x000fc60000000011 */
[----:B------:R-:W-:-:S05]  /*11e0*/  @!P2 IMAD.X R7, RZ, RZ, R7, P4 ;  /* 0x000000ffff07a224 */ /* 0x000fca00020e0607 */
[----:B------:R0:W5:Y:S01]  /*11f0*/  @!P2 LDG.E.U8 R17, desc[UR8][R6.64] ;  /* 0x000000080611a981 */ /* 0x000162000c1e1100 */
[----:B------:R-:W-:Y:S04]  /*1200*/  BSSY B0, `(.L_x_71281) ;  /* 0x0000015000007945 */ /* 0x000fe80003800000 */
[----:B------:R-:W-:Y:S05]  /*1210*/  @P0 BRA `(.L_x_71282) ;  /* 0x00000000004c0947 */ /* 0x000fea0003800000 */
[----:B-----5:R-:W-:Y:S01]  /*1220*/  LOP3.LUT P1, RZ, R16, 0xff, RZ, 0xc0, !PT ;  /* 0x000000ff10ff7812 */ /* 0x020fe2000782c0ff */
[----:B0-----:R-:W-:-:S12]  /*1230*/  IMAD.MOV.U32 R2, RZ, RZ, 0x1 ;  /* 0x00000001ff027424 */ /* 0x001fd800078e00ff */
[----:B------:R-:W-:Y:S05]  /*1240*/  @!P1 BRA `(.L_x_71282) ;  /* 0x0000000000409947 */ /* 0x000fea0003800000 */
[----:B------:R-:W-:Y:S01]  /*1250*/  IMAD.MOV.U32 R2, RZ, RZ, 0x1 ;  /* 0x00000001ff027424 */ /* 0x000fe200078e00ff */
[----:B------:R-:W-:-:S07]  /*1260*/  PRMT R3, R0, 0x7610, R3 ;  /* 0x0000761000037816 */ /* 0x000fce0000000003 */
.L_x_71283:
        /* <DEDUP_REMOVED lines=14> */
.L_x_71282:
[----:B------:R-:W-:Y:S05]  /*1350*/  BSYNC B0 ;  /* 0x0000000000007941 */ /* 0x000fea0003800000 */
.L_x_71281:
        /* <DEDUP_REMOVED lines=9> */
.L_x_71286:
        /* <DEDUP_REMOVED lines=14> */
.L_x_71285:
[----:B------:R-:W-:Y:S05]  /*14d0*/  BSYNC B0 ;  /* 0x0000000000007941 */ /* 0x000fea0003800000 */
.L_x_71284:
        /* <DEDUP_REMOVED lines=9> */
.L_x_71289:
        /* <DEDUP_REMOVED lines=14> */
.L_x_71288:
[----:B------:R-:W-:Y:S05]  /*1650*/  BSYNC B0 ;  /* 0x0000000000007941 */ /* 0x000fea0003800000 */
.L_x_71287:
        /* <DEDUP_REMOVED lines=9> */
.L_x_71292:
        /* <DEDUP_REMOVED lines=14> */
.L_x_71291:
[----:B------:R-:W-:Y:S05]  /*17d0*/  BSYNC B0 ;  /* 0x0000000000007941 */ /* 0x000fea0003800000 */
.L_x_71290:
        /* <DEDUP_REMOVED lines=9> */
.L_x_71295:
        /* <DEDUP_REMOVED lines=14> */
.L_x_71294:
[----:B------:R-:W-:Y:S05]  /*1950*/  BSYNC B0 ;  /* 0x0000000000007941 */ /* 0x000fea0003800000 */
.L_x_71293:
        /* <DEDUP_REMOVED lines=9> */
.L_x_71298:
        /* <DEDUP_REMOVED lines=13> */
.L_x_71297:
[----:B------:R-:W-:Y:S05]  /*1ac0*/  BSYNC B0 ;  /* 0x0000000000007941 */ /* 0x000fea0003800000 */
.L_x_71296:
        /* <DEDUP_REMOVED lines=9> */
.L_x_71301:
        /* <DEDUP_REMOVED lines=14> */
.L_x_71300:
[----:B------:R-:W-:Y:S05]  /*1c40*/  BSYNC B0 ;  /* 0x0000000000007941 */ /* 0x000fea0003800000 */
.L_x_71299:
        /* <DEDUP_REMOVED lines=8> */
.L_x_71304:
[----:B------:R-:W-:Y:S02]  /*1cd0*/  LOP3.LUT R10, R17, 0x1, RZ, 0xc0, !PT ;  /* 0x00000001110a7812 */ /* 0x000fe400078ec0ff */
[----:B------:R-:W-:Y:S02]  /*1ce0*/  PRMT R11, R0, 0x9910, RZ ;  /* 0x00009910000b7816 */ /* 0x000fe400000000ff */
[----:B------:R-:W-:Y:S02]  /*1cf0*/  ISETP.NE.U32.AND P1, PT, R10, 0x1, PT ;  /* 0x000000010a00780c */ /* 0x000fe40003f25070 */
[----:B------:R-:W-:Y:S01]  /*1d00*/  PRMT R9, R9, 0x9910, RZ ;  /* 0x0000991009097816 */ /* 0x000fe200000000ff */
[----:B------:R-:W-:Y:S01]  /*1d10*/  IMAD R11, R11, R11, RZ ;  /* 0x0000000b0b0b7224 */ /* 0x000fe200078e02ff */
[----:B------:R-:W-:Y:S02]  /*1d20*/  SEL R10, R0, 0x1, !P1 ;  /* 0x00000001000a7807 */ /* 0x000fe40004800000 */
[----:B------:R-:W-:-:S02]  /*1d30*/  LOP3.LUT R0, R17, 0xffff, RZ, 0xc0, !PT ;  /* 0x0000ffff11007812 */ /* 0x000fc400078ec0ff */
[----:B------:R-:W-:Y:S02]  /*1d40*/  PRMT R10, R10, 0x9910, RZ ;  /* 0x000099100a0a7816 */ /* 0x000fe400000000ff */
[----:B------:R-:W-:-:S03]  /*1d50*/  SHF.R.U32.HI R0, RZ, 0x1, R0 ;  /* 0x00000001ff007819 */ /* 0x000fc60000011600 */
[----:B------:R-:W-:Y:S01]  /*1d60*/  IMAD R9, R9, R10, RZ ;  /* 0x0000000a09097224 */ /* 0x000fe200078e02ff */
[----:B------:R-:W-:Y:S02]  /*1d70*/  LOP3.LUT P1, R17, R0, 0x7f, RZ, 0xc0, !PT ;  /* 0x0000007f00117812 */ /* 0x000fe4000782c0ff */
[----:B------:R-:W-:-:S11]  /*1d80*/  PRMT R0, R11, 0x7610, R0 ;  /* 0x000076100b007816 */ /* 0x000fd60000000000 */
[----:B------:R-:W-:Y:S05]  /*1d90*/  @P1 BRA `(.L_x_71304) ;  /* 0xfffffffc00cc1947 */ /* 0x000fea000383ffff */
.L_x_71303:
[----:B------:R-:W-:Y:S05]  /*1da0*/  BSYNC B0 ;  /* 0x0000000000007941 */ /* 0x000fea0003800000 */
.L_x_71302:
        /* <DEDUP_REMOVED lines=24> */
.L_x_71307:
        /* <DEDUP_REMOVED lines=8> */
.L_x_71308:
        /* <DEDUP_REMOVED lines=8> */
.L_x_71309:
        /* <DEDUP_REMOVED lines=9> */
.L_x_71310:
[----:B------:R-:W-:Y:S05]  /*20c0*/  BSYNC B1 ;  /* 0x0000000000017941 */ /* 0x000fea0003800000 */
.L_x_71306:
[----:B------:R-:W-:-:S13]  /*20d0*/  ISETP.GE.AND P0, PT, R15, R14, PT ;  /* 0x0000000e0f00720c */ /* 0x000fda0003f06270 */
[----:B-1----:R-:W1:Y:S01]  /*20e0*/  @!P0 LDC.64 R4, c[0x0][0x228] ;  /* 0x00008a00ff048b82 */ /* 0x002e620000000a00 */
[C---:B0-2---:R-:W-:Y:S02]  /*20f0*/  @!P0 VIADD R3, R15.reuse, UR4 ;  /* 0x000000040f038c36 */ /* 0x045fe40008000000 */
[----:B------:R-:W-:-:S03]  /*2100*/  @!P0 VIADD R15, R15, 0x80 ;  /* 0x000000800f0f8836 */ /* 0x000fc60000000000 */
[----:B-1----:R-:W-:-:S05]  /*2110*/  @!P0 IADD3 R2, P1, R3, R4, RZ ;  /* 0x0000000403028210 */ /* 0x002fca0007f3e0ff */
[----:B------:R-:W-:-:S05]  /*2120*/  @!P0 IMAD.X R3, RZ, RZ, R5, P1 ;  /* 0x000000ffff038224 */ /* 0x000fca00008e0605 */
[----:B------:R2:W-:Y:S03]  /*2130*/  @!P0 STG.E.U8 desc[UR8][R2.64], R8 ;  /* 0x0000000802008986 */ /* 0x0005e6000c101108 */
.L_x_71311:
[----:B------:R-:W-:Y:S05]  /*2140*/  BSYNC B0 ;  /* 0x0000000000007941 */ /* 0x000fea0003800000 */
.L_x_71305:
        /* <DEDUP_REMOVED lines=9> */
.L_x_71312:
        /* <DEDUP_REMOVED lines=10> */
.L_x_71999:


//--------------------- .text._ZN2at6native29vectorized_elementwise_kernelILi4EZNS0_50_GLOBAL__N__2680c7bb_12_PowKernel_cu_140f0503_289622pow_scalar_tensor_implIhEEvRNS_18TensorIteratorBaseET_EUlhE_St5arrayIPcLm2EEEEviT0_T1_ --------------------------
	.section	.text._ZN2at6native29vectorized_elementwise_kernelILi4EZNS0_50_GLOBAL__N__2680c7bb_12_PowKernel_cu_140f0503_289622pow_scalar_tensor_implIhEEvRNS_18TensorIteratorBaseET_EUlhE_St5arrayIPcLm2EEEEviT0_T1_,"ax",@progbits
	.align	128
        .global         _ZN2at6native29vectorized_elementwise_kernelILi4EZNS0_50_GLOBAL__N__2680c7bb_12_PowKernel_cu_140f0503_289622pow_scalar_tensor_implIhEEvRNS_18TensorIteratorBaseET_EUlhE_St5arrayIPcLm2EEEEviT0_T1_
        .type           _ZN2at6native29vectorized_elementwise_kernelILi4EZNS0_50_GLOBAL__N__2680c7bb_12_PowKernel_cu_140f0503_289622pow_scalar_tensor_implIhEEvRNS_18TensorIteratorBaseET_EUlhE_St5arrayIPcLm2EEEEviT0_T1_,@function
        .size           _ZN2at6native29vectorized_elementwise_kernelILi4EZNS0_50_GLOBAL__N__2680c7bb_12_PowKernel_cu_140f0503_289622pow_scalar_tensor_implIhEEvRNS_18TensorIteratorBaseET_EUlhE_St5arrayIPcLm2EEEEviT0_T1_,(.L_x_72000 - _ZN2at6native29vectorized_elementwise_kernelILi4EZNS0_50_GLOBAL__N__2680c7bb_12_PowKernel_cu_140f0503_289622pow_scalar_tensor_implIhEEvRNS_18TensorIteratorBaseET_EUlhE_St5arrayIPcLm2EEEEviT0_T1_)
        .other          _ZN2at6native29vectorized_elementwise_kernelILi4EZNS0_50_GLOBAL__N__2680c7bb_12_PowKernel_cu_140f0503_289622pow_scalar_tensor_implIhEEvRNS_18TensorIteratorBaseET_EUlhE_St5arrayIPcLm2EEEEviT0_T1_,@"STO_CUDA_ENTRY STV_DEFAULT"
_ZN2at6native29vectorized_elementwise_kernelILi4EZNS0_50_GLOBAL__N__2680c7bb_12_PowKernel_cu_140f0503_289622pow_scalar_tensor_implIhEEvRNS_18TensorIteratorBaseET_EUlhE_St5arrayIPcLm2EEEEviT0_T1_:
.text._ZN2at6native29vectorized_elementwise_kernelILi4EZNS0_50_GLOBAL__N__2680c7bb_12_PowKernel_cu_140f0503_289622pow_scalar_tensor_implIhEEvRNS_18TensorIteratorBaseET_EUlhE_St5arrayIPcLm2EEEEviT0_T1_:
        /* <DEDUP_REMOVED lines=18> */
[----:B------:R0:W3:Y:S01]  /*0120*/  LDG.E R8, desc[UR8][R4.64+0x200] ;  /* 0x0002000804087981 */ /* 0x0000e2000c1e1900 */
[----:B------:R-:W-:Y:S01]  /*0130*/  BSSY B0, `(.L_x_71314) ;  /* 0x0000025000007945 */ /* 0x000fe20003800000 */
[C---:B--2---:R-:W-:Y:S02]  /*0140*/  PRMT R11, R12.reuse, 0x7771, RZ ;  /* 0x000077710c0b7816 */ /* 0x044fe400000000ff */
[C---:B------:R-:W-:Y:S02]  /*0150*/  PRMT R9, R12.reuse, 0x7772, RZ ;  /* 0x000077720c097816 */ /* 0x040fe400000000ff */
[----:B------:R-:W-:-:S02]  /*0160*/  PRMT R10, R12, 0x7773, RZ ;  /* 0x000077730c0a7816 */ /* 0x000fc400000000ff */
[----:B------:R-:W-:Y:S02]  /*0170*/  PRMT R12, R12, 0x7770, RZ ;  /* 0x000077700c0c7816 */ /* 0x000fe400000000ff */
[----:B------:R-:W-:Y:S02]  /*0180*/  PRMT R3, R11, 0x9910, RZ ;  /* 0x000099100b037816 */ /* 0x000fe400000000ff */
[----:B------:R-:W-:Y:S02]  /*0190*/  ISETP.NE.AND P3, PT, R12, RZ, PT ;  /* 0x000000ff0c00720c */ /* 0x000fe40003f65270 */
[----:B0-----:R-:W-:Y:S02]  /*01a0*/  PRMT R4, R10, 0x9910, RZ ;  /* 0x000099100a047816 */ /* 0x001fe400000000ff */
[----:B------:R-:W-:Y:S02]  /*01b0*/  ISETP.NE.AND P0, PT, R3, RZ, PT ;  /* 0x000000ff0300720c */ /* 0x000fe40003f05270 */
[----:B------:R-:W-:Y:S01]  /*01c0*/  PRMT R6, R9, 0x9910, RZ ;  /* 0x0000991009067816 */ /* 0x000fe200000000ff */
[----:B------:R-:W-:Y:S01]  /*01d0*/  IMAD.MOV.U32 R3, RZ, RZ, R4 ;  /* 0x000000ffff037224 */ /* 0x000fe200078e0004 */
[----:B---3--:R-:W-:Y:S01]  /*01e0*/  PRMT R7, R8, 0x7771, RZ ;  /* 0x0000777108077816 */ /* 0x008fe200000000ff */
[----:B------:R-:W-:Y:S01]  /*01f0*/  IMAD.MOV.U32 R4, RZ, RZ, 0x1 ;  /* 0x00000001ff047424 */ /* 0x000fe200078e00ff */
[----:B------:R-:W-:Y:S01]  /*0200*/  ISETP.NE.AND P1, PT, R6, RZ, PT ;  /* 0x000000ff0600720c */ /* 0x000fe20003f25270 */
[----:B------:R-:W-:Y:S01]  /*0210*/  IMAD.MOV.U32 R6, RZ, RZ, 0x1 ;  /* 0x00000001ff067424 */ /* 0x000fe200078e00ff */
[----:B------:R-:W-:-:S02]  /*0220*/  ISETP.NE.AND P2, PT, R3, RZ, PT ;  /* 0x000000ff0300720c */ /* 0x000fc40003f45270 */
[----:B------:R-:W-:Y:S02]  /*0230*/  PRMT R3, R4, 0x7610, R3 ;  /* 0x0000761004037816 */ /* 0x000fe40000000003 */
[C---:B------:R-:W-:Y:S02]  /*0240*/  PRMT R4, R8.reuse, 0x7770, RZ ;  /* 0x0000777008047816 */ /* 0x040fe400000000ff */
[C---:B------:R-:W-:Y:S02]  /*0250*/  PRMT R5, R8.reuse, 0x7772, RZ ;  /* 0x0000777208057816 */ /* 0x040fe400000000ff */
[----:B------:R-:W-:Y:S01]  /*0260*/  PRMT R8, R8, 0x7773, RZ ;  /* 0x0000777308087816 */ /* 0x000fe200000000ff */
[----:B------:R-:W-:Y:S06]  /*0270*/  @!P3 BRA `(.L_x_71315) ;  /* 0x000000000040b947 */ /* 0x000fec0003800000 */
[----:B------:R-:W-:Y:S01]  /*0280*/  IMAD.MOV.U32 R6, RZ, RZ, 0x1 ;  /* 0x00000001ff067424 */ /* 0x000fe200078e00ff */
[----:B------:R-:W-:-:S07]  /*0290*/  PRMT R13, R0, 0x7610, R13 ;  /* 0x00007610000d7816 */ /* 0x000fce000000000d */
.L_x_71316:
        /* <DEDUP_REMOVED lines=14> */
.L_x_71315:
[----:B------:R-:W-:Y:S05]  /*0380*/  BSYNC B0 ;  /* 0x0000000000007941 */ /* 0x000fea0003800000 */
.L_x_71314:
[----:B------:R-:W-:Y:S01]  /*0390*/  PRMT R15, R8, 0x9910, RZ ;  /* 0x00009910080f7816 */ /* 0x000fe200000000ff */
[----:B------:R-:W-:Y:S01]  /*03a0*/  BSSY B0, `(.L_x_71317) ;  /* 0x000001b000007945 */ /* 0x000fe20003800000 */
[----:B------:R-:W-:Y:S01]  /*03b0*/  PRMT R12, R4, 0x9910, RZ ;  /* 0x00009910040c7816 */ /* 0x000fe200000000ff */
[----:B------:R-:W-:Y:S01]  /*03c0*/  IMAD.MOV.U32 R16, RZ, RZ, 0x1 ;  /* 0x00000001ff107424 */ /* 0x000fe200078e00ff */
[----:B------:R-:W-:Y:S02]  /*03d0*/  PRMT R13, R7, 0x9910, RZ ;  /* 0x00009910070d7816 */ /* 0x000fe400000000ff */
[----:B------:R-:W-:Y:S02]  /*03e0*/  PRMT R14, R5, 0x9910, RZ ;  /* 0x00009910050e7816 */ /* 0x000fe400000000ff */
[----:B------:R-:W-:Y:S01]  /*03f0*/  ISETP.NE.AND P6, PT, R15, RZ, PT ;  /* 0x000000ff0f00720c */ /* 0x000fe20003fc5270 */
[----:B------:R-:W-:Y:S01]  /*0400*/  IMAD.MOV.U32 R15, RZ, RZ, 0x1 ;  /* 0x00000001ff0f7424 */ /* 0x000fe200078e00ff */
[----:B------:R-:W-:-:S02]  /*0410*/  ISETP.NE.AND P3, PT, R12, RZ, PT ;  /* 0x000000ff0c00720c */ /* 0x000fc40003f65270 */
[----:B------:R-:W-:Y:S02]  /*0420*/  ISETP.NE.AND P4, PT, R13, RZ, PT ;  /* 0x000000ff0d00720c */ /* 0x000fe40003f85270 */
[----:B------:R-:W-:Y:S01]  /*0430*/  ISETP.NE.AND P5, PT, R14, RZ, PT ;  /* 0x000000ff0e00720c */ /* 0x000fe20003fa5270 */
[----:B------:R-:W-:-:S12]  /*0440*/  @!P0 BRA `(.L_x_71318) ;  /* 0x0000000000408947 */ /* 0x000fd80003800000 */
[----:B------:R-:W-:Y:S01]  /*0450*/  IMAD.MOV.U32 R3, RZ, RZ, 0x1 ;  /* 0x00000001ff037424 */ /* 0x000fe200078e00ff */
[----:B------:R-:W-:-:S07]  /*0460*/  PRMT R12, R0, 0x7610, R12 ;  /* 0x00007610000c7816 */ /* 0x000fce000000000c */
.L_x_71319:
        /* <DEDUP_REMOVED lines=14> */
.L_x_71318:
[----:B------:R-:W-:Y:S05]  /*0550*/  BSYNC B0 ;  /* 0x0000000000007941 */ /* 0x000fea0003800000 */
.L_x_71317:
[----:B------:R-:W-:Y:S01]  /*0560*/  BSSY B0, `(.L_x_71320) ;  /* 0x0000012000007945 */ /* 0x000fe20003800000 */
[----:B------:R-:W-:Y:S02]  /*0570*/  PRMT R11, R15, 0x7610, R11 ;  /* 0x000076100f0b7816 */ /* 0x000fe4000000000b */
[----:B------:R-:W-:Y:S01]  /*0580*/  PRMT R12, R16, 0x7610, R12 ;  /* 0x00007610100c7816 */ /* 0x000fe2000000000c */
[----:B------:R-:W-:Y:S06]  /*0590*/  @!P1 BRA `(.L_x_71321) ;  /* 0x0000000000389947 */ /* 0x000fec0003800000 */
[----:B------:R-:W-:Y:S01]  /*05a0*/  IMAD.MOV.U32 R12, RZ, RZ, 0x1 ;  /* 0x00000001ff0c7424 */ /* 0x000fe200078e00ff */
[----:B------:R-:W-:-:S07]  /*05b0*/  PRMT R13, R0, 0x7610, R13 ;  /* 0x00007610000d7816 */ /* 0x000fce000000000d */
.L_x_71322:
        /* <DEDUP_REMOVED lines=12> */
.L_x_71321:
[----:B------:R-:W-:Y:S05]  /*0680*/  BSYNC B0 ;  /* 0x0000000000007941 */ /* 0x000fea0003800000 */
.L_x_71320:
[----:B------:R-:W-:Y:S04]  /*0690*/  BSSY B0, `(.L_x_71323) ;  /* 0x0000013000007945 */ /* 0x000fe80003800000 */
[----:B------:R-:W-:Y:S05]  /*06a0*/  @!P2 BRA `(.L_x_71324) ;  /* 0x000000000044a947 */ /* 0x000fea0003800000 */
[----:B------:R-:W-:Y:S01]  /*06b0*/  IMAD.MOV.U32 R11, RZ, RZ, 0x1 ;  /* 0x00000001ff0b7424 */ /* 0x000fe200078e00ff */
[----:B------:R-:W-:-:S07]  /*06c0*/  PRMT R9, R0, 0x7610, R9 ;  /* 0x0000761000097816 */ /* 0x000fce0000000009 */
.L_x_71325:
        /* <DEDUP_REMOVED lines=15> */
.L_x_71324:
[----:B------:R-:W-:Y:S05]  /*07c0*/  BSYNC B0 ;  /* 0x0000000000007941 */ /* 0x000fea0003800000 */
.L_x_71323:
        /* <DEDUP_REMOVED lines=8> */
.L_x_71328:
        /* <DEDUP_REMOVED lines=12> */
.L_x_71327:
[----:B------:R-:W-:Y:S05]  /*0910*/  BSYNC B0 ;  /* 0x0000000000007941 */ /* 0x000fea0003800000 */
.L_x_71326:
[----:B------:R-:W-:Y:S04]  /*0920*/  BSSY B0, `(.L_x_71329) ;  /* 0x0000013000007945 */ /* 0x000fe80003800000 */
[----:B------:R-:W-:Y:S05]  /*0930*/  @!P4 BRA `(.L_x_71330) ;  /* 0x000000000044c947 */ /* 0x000fea0003800000 */
[----:B------:R-:W-:Y:S01]  /*0940*/  IMAD.MOV.U32 R9, RZ, RZ, 0x1 ;  /* 0x00000001ff097424 */ /* 0x000fe200078e00ff */
[----:B------:R-:W-:-:S07]  /*0950*/  PRMT R4, R0, 0x7610, R4 ;  /* 0x0000761000047816 */ /* 0x000fce0000000004 */
.L_x_71331:
        /* <DEDUP_REMOVED lines=15> */
.L_x_71330:
[----:B------:R-:W-:Y:S05]  /*0a50*/  BSYNC B0 ;  /* 0x0000000000007941 */ /* 0x000fea0003800000 */
.L_x_71329:
[----:B------:R-:W-:Y:S04]  /*0a60*/  BSSY B0, `(.L_x_71332) ;  /* 0x0000013000007945 */ /* 0x000fe80003800000 */
[----:B------:R-:W-:Y:S05]  /*0a70*/  @!P5 BRA `(.L_x_71333) ;  /* 0x000000000044d947 */ /* 0x000fea0003800000 */
[----:B------:R-:W-:Y:S01]  /*0a80*/  IMAD.MOV.U32 R13, RZ, RZ, 0x1 ;  /* 0x00000001ff0d7424 */ /* 0x000fe200078e00ff */
[----:B------:R-:W-:-:S07]  /*0a90*/  PRMT R4, R0, 0x7610, R4 ;  /* 0x0000761000047816 */ /* 0x000fce0000000004 */
.L_x_71334:
        /* <DEDUP_REMOVED lines=15> */
.L_x_71333:
[----:B------:R-:W-:Y:S05]  /*0b90*/  BSYNC B0 ;  /* 0x0000000000007941 */ /* 0x000fea0003800000 */
.L_x_71332:
[----:B------:R-:W-:Y:S04]  /*0ba0*/  BSSY B0, `(.L_x_71335) ;  /* 0x0000011000007945 */ /* 0x000fe80003800000 */
[----:B------:R-:W-:Y:S05]  /*0bb0*/  @!P6 BRA `(.L_x_71336) ;  /* 0x00000000003ce947 */ /* 0x000fea0003800000 */
[----:B------:R-:W-:-:S07]  /*0bc0*/  IMAD.MOV.U32 R14, RZ, RZ, 0x1 ;  /* 0x00000001ff0e7424 */ /* 0x000fce00078e00ff */
.L_x_71337:
        /* <DEDUP_REMOVED lines=14> */
.L_x_71336:
[----:B------:R-:W-:Y:S05]  /*0cb0*/  BSYNC B0 ;  /* 0x0000000000007941 */ /* 0x000fea0003800000 */
.L_x_71335:
        /* <DEDUP_REMOVED lines=15> */
.L_x_71313:
        /* <DEDUP_REMOVED lines=25> */
.L_x_71339:
[----:B------:R-:W-:Y:S05]  /*0f40*/  BSYNC B0 ;  /* 0x0000000000007941 */ /* 0x000fea0003800000 */
.L_x_71338:
        /* <DEDUP_REMOVED lines=17> */
.L_x_71341:
[----:B------:R-:W-:Y:S05]  /*1060*/  BSYNC B0 ;  /* 0x0000000000007941 */ /* 0x000fea0003800000 */
.L_x_71340:
        /* <DEDUP_REMOVED lines=32> */
.L_x_71344:
        /* <DEDUP_REMOVED lines=14> */
.L_x_71343:
[----:B------:R-:W-:Y:S05]  /*1350*/  BSYNC B0 ;  /* 0x0000000000007941 */ /* 0x000fea0003800000 */
.L_x_71342:
        /* <DEDUP_REMOVED lines=9> */
.L_x_71347:
        /* <DEDUP_REMOVED lines=14> */
.L_x_71346:
[----:B------:R-:W-:Y:S05]  /*14d0*/  BSYNC B0 ;  /* 0x0000000000007941 */ /* 0x000fea0003800000 */
.L_x_71345:
        /* <DEDUP_REMOVED lines=9> */
.L_x_71350:
        /* <DEDUP_REMOVED lines=14> */
.L_x_71349:
[----:B------:R-:W-:Y:S05]  /*1650*/  BSYNC B0 ;  /* 0x0000000000007941 */ /* 0x000fea0003800000 */
.L_x_71348:
        /* <DEDUP_REMOVED lines=9> */
.L_x_71353:
        /* <DEDUP_REMOVED lines=14> */
.L_x_71352:
[----:B------:R-:W-:Y:S05]  /*17d0*/  BSYNC B0 ;  /* 0x0000000000007941 */ /* 0x000fea0003800000 */
.L_x_71351:
        /* <DEDUP_REMOVED lines=9> */
.L_x_71356:
        /* <DEDUP_REMOVED lines=14> */
.L_x_71355:
[----:B------:R-:W-:Y:S05]  /*1950*/  BSYNC B0 ;  /* 0x0000000000007941 */ /* 0x000fea0003800000 */
.L_x_71354:
        /* <DEDUP_REMOVED lines=9> */
.L_x_71359:
        /* <DEDUP_REMOVED lines=13> */
.L_x_71358:
[----:B------:R-:W-:Y:S05]  /*1ac0*/  BSYNC B0 ;  /* 0x0000000000007941 */ /* 0x000fea0003800000 */
.L_x_71357:
        /* <DEDUP_REMOVED lines=9> */
.L_x_71362:
        /* <DEDUP_REMOVED lines=14> */
.L_x_71361:
[----:B------:R-:W-:Y:S05]  /*1c40*/  BSYNC B0 ;  /* 0x0000000000007941 */ /* 0x000fea0003800000 */
.L_x_71360:
        /* <DEDUP_REMOVED lines=8> */
.L_x_71365:
        /* <DEDUP_REMOVED lines=13> */
.L_x_71364:
[----:B------:R-:W-:Y:S05]  /*1da0*/  BSYNC B0 ;  /* 0x0000000000007941 */ /* 0x000fea0003800000 */
.L_x_71363:
        /* <DEDUP_REMOVED lines=24> */
.L_x_71368:
        /* <DEDUP_REMOVED lines=8> */
.L_x_71369:
        /* <DEDUP_REMOVED lines=8> */
.L_x_71370:
        /* <DEDUP_REMOVED lines=9> */
.L_x_71371:
[----:B------:R-:W-:Y:S05]  /*20c0*/  BSYNC B1 ;  /* 0x0000000000017941 */ /* 0x000fea0003800000 */
.L_x_71367:
[----:B------:R-:W-:-:S13]  /*20d0*/  ISETP.GE.AND P0, PT, R15, R14, PT ;  /* 0x0000000e0f00720c */ /* 0x000fda0003f06270 */
[----:B-1----:R-:W1:Y:S01]  /*20e0*/  @!P0 LDC.64 R4, c[0x0][0x228] ;  /* 0x00008a00ff048b82 */ /* 0x002e620000000a00 */
[C---:B0-2---:R-:W-:Y:S02]  /*20f0*/  @!P0 VIADD R3, R15.reuse, UR4 ;  /* 0x000000040f038c36 */ /* 0x045fe40008000000 */
[----:B------:R-:W-:-:S03]  /*2100*/  @!P0 VIADD R15, R15, 0x80 ;  /* 0x000000800f0f8836 */ /* 0x000fc60000000000 */
[----:B-1----:R-:W-:-:S05]  /*2110*/  @!P0 IADD3 R2, P1, R3, R4, RZ ;  /* 0x0000000403028210 */ /* 0x002fca0007f3e0ff */
[----:B------:R-:W-:-:S05]  /*2120*/  @!P0 IMAD.X R3, RZ, RZ, R5, P1 ;  /* 0x000000ffff038224 */ /* 0x000fca00008e0605 */
[----:B------:R2:W-:Y:S03]  /*2130*/  @!P0 STG.E.U8 desc[UR8][R2.64], R8 ;  /* 0x0000000802008986 */ /* 0x0005e6000c101108 */
.L_x_71372:
[----:B------:R-:W-:Y:S05]  /*2140*/  BSYNC B0 ;  /* 0x0000000000007941 */ /* 0x000fea0003800000 */
.L_x_71366:
        /* <DEDUP_REMOVED lines=9> */
.L_x_71373:
        /* <DEDUP_REMOVED lines=10> */
.L_x_72000:


//--------------------- .text._ZN2at6native29vectorized_elementwise_kernelILi8EZNS0_50_GLOBAL__N__2680c7bb_12_PowKernel_cu_140f0503_289622pow_scalar_tensor_implIhEEvRNS_18TensorIteratorBaseET_EUlhE_St5arrayIPcLm2EEEEviT0_T1_ --------------------------
	.section	.text._ZN2at6native29vectorized_elementwise_kernelILi8EZNS0_50_GLOBAL__N__2680c7bb_12_PowKernel_cu_140f0503_289622pow_scalar_tensor_implIhEEvRNS_18TensorIteratorBaseET_EUlhE_St5arrayIPcLm2EEEEviT0_T1_,"ax",@progbits
	.align	128
        .global         _ZN2at6native29vectorized_elementwise_kernelILi8EZNS0_50_GLOBAL__N__2680c7bb_12_PowKernel_cu_140f0503_289622pow_scalar_tensor_implIhEEvRNS_18TensorIteratorBaseET_EUlhE_St5arrayIPcLm2EEEEviT0_T1_
        .type           _ZN2at6native29vectorized_elementwise_kernelILi8EZNS0_50_GLOBAL__N__2680c7bb_12_PowKernel_cu_140f0503_289622pow_scalar_tensor_implIhEEvRNS_18TensorIteratorBaseET_EUlhE_St5arrayIPcLm2EEEEviT0_T1_,@function
        .size           _ZN2at6native29vectorized_elementwise_kernelILi8EZNS0_50_GLOBAL__N__2680c7bb_12_PowKernel_cu_140f0503_289622pow_scalar_tensor_implIhEEvRNS_18TensorIteratorBaseET_EUlhE_St5arrayIPcLm2EEEEviT0_T1_,(.L_x_72001 - _ZN2at6native29vectorized_elementwise_kernelILi8EZNS0_50_GLOBAL__N__2680c7bb_12_PowKernel_cu_140f0503_289622pow_scalar_tensor_implIhEEvRNS_18TensorIteratorBaseET_EUlhE_St5arrayIPcLm2EEEEviT0_T1_)
        .other          _ZN2at6native29vectorized_elementwise_kernelILi8EZNS0_50_GLOBAL__N__2680c7bb_12_PowKernel_cu_140f0503_289622pow_scalar_tensor_implIhEEvRNS_18TensorIteratorBaseET_EUlhE_St5arrayIPcLm2EEEEviT0_T1_,@"STO_CUDA_ENTRY STV_DEFAULT"
_ZN2at6native29vectorized_elementwise_kernelILi8EZNS0_50_GLOBAL__N__2680c7bb_12_PowKernel_cu_140f0503_289622pow_scalar_tensor_implIhEEvRNS_18TensorIteratorBaseET_EUlhE_St5arrayIPcLm2EEEEviT0_T1_:
.text._ZN2at6native29vectorized_elementwise_kernelILi8EZNS0_50_GLOBAL__N__2680c7bb_12_PowKernel_cu_140f0503_289622pow_scalar_tensor_implIhEEvRNS_18TensorIteratorBaseET_EUlhE_St5arrayIPcLm2EEEEviT0_T1_:
        /* <DEDUP_REMOVED lines=19> */
[----:B------:R-:W-:Y:S02]  /*0130*/  IMAD.MOV.U32 R3, RZ, RZ, 0x1 ;  /* 0x00000001ff037424 */ /* 0x000fe400078e00ff */
[----:B------:R-:W-:Y:S01]  /*0140*/  IMAD.MOV.U32 R6, RZ, RZ, 0x1 ;  /* 0x00000001ff067424 */ /* 0x000fe200078e00ff */
[C---:B--2---:R-:W-:Y:S02]  /*0150*/  LOP3.LUT P0, RZ, R4.reuse, 0xff, RZ, 0xc0, !PT ;  /* 0x000000ff04ff7812 */ /* 0x044fe4000780c0ff */
[----:B------:R-:W-:Y:S02]  /*0160*/  LOP3.LUT R8, R5, 0xffff, RZ, 0xc0, !PT ;  /* 0x0000ffff05087812 */ /* 0x000fe400078ec0ff */
[C---:B------:R-:W-:Y:S02]  /*0170*/  LOP3.LUT R12, R4.reuse, 0xffff, RZ, 0xc0, !PT ;  /* 0x0000ffff040c7812 */ /* 0x040fe400078ec0ff */
[----:B------:R-:W-:-:S02]  /*0180*/  PRMT R11, R4, 0x7732, RZ ;  /* 0x00007732040b7816 */ /* 0x000fc400000000ff */
[C---:B------:R-:W-:Y:S02]  /*0190*/  PRMT R9, R5.reuse, 0x7732, RZ ;  /* 0x0000773205097816 */ /* 0x040fe400000000ff */
[----:B------:R-:W-:Y:S02]  /*01a0*/  SHF.R.U32.HI R12, RZ, 0x8, R12 ;  /* 0x00000008ff0c7819 */ /* 0x000fe4000001160c */
[----:B------:R-:W-:Y:S02]  /*01b0*/  SHF.R.U32.HI R8, RZ, 0x8, R8 ;  /* 0x00000008ff087819 */ /* 0x000fe40000011608 */
[C---:B------:R-:W-:Y:S02]  /*01c0*/  PRMT R7, R5.reuse, 0x7610, R7 ;  /* 0x0000761005077816 */ /* 0x040fe40000000007 */
[----:B------:R-:W-:Y:S02]  /*01d0*/  PRMT R5, R5, 0x7632, R5 ;  /* 0x0000763205057816 */ /* 0x000fe40000000005 */
[----:B------:R-:W-:-:S02]  /*01e0*/  PRMT R10, R4, 0x7632, R10 ;  /* 0x00007632040a7816 */ /* 0x000fc4000000000a */
[----:B------:R-:W-:Y:S02]  /*01f0*/  SHF.R.U32.HI R11, RZ, 0x8, R11 ;  /* 0x00000008ff0b7819 */ /* 0x000fe4000001160b */
[----:B------:R-:W-:Y:S02]  /*0200*/  SHF.R.U32.HI R9, RZ, 0x8, R9 ;  /* 0x00000008ff097819 */ /* 0x000fe40000011609 */
[----:B------:R-:W-:Y:S02]  /*0210*/  PRMT R14, R12, 0x9910, RZ ;  /* 0x000099100c0e7816 */ /* 0x000fe400000000ff */
[----:B------:R-:W-:Y:S01]  /*0220*/  PRMT R13, R8, 0x9910, RZ ;  /* 0x00009910080d7816 */ /* 0x000fe200000000ff */
[----:B------:R-:W-:Y:S06]  /*0230*/  @!P0 BRA `(.L_x_71376) ;  /* 0x0000000000388947 */ /* 0x000fec0003800000 */
[----:B------:R-:W-:Y:S01]  /*0240*/  IMAD.MOV.U32 R6, RZ, RZ, 0x1 ;  /* 0x00000001ff067424 */ /* 0x000fe200078e00ff */
[----:B------:R-:W-:-:S07]  /*0250*/  PRMT R15, R0, 0x7610, R15 ;  /* 0x00007610000f7816 */ /* 0x000fce000000000f */
.L_x_71377:
        /* <DEDUP_REMOVED lines=12> */
.L_x_71376:
[----:B------:R-:W-:Y:S05]  /*0320*/  BSYNC B0 ;  /* 0x0000000000007941 */ /* 0x000fea0003800000 */
.L_x_71375:
[----:B------:R-:W-:Y:S01]  /*0330*/  ISETP.NE.AND P6, PT, R14, RZ, PT ;  /* 0x000000ff0e00720c */ /* 0x000fe20003fc5270 */
[----:B------:R-:W-:Y:S01]  /*0340*/  BSSY B0, `(.L_x_71378) ;  /* 0x000001c000007945 */ /* 0x000fe20003800000 */
[----:B------:R-:W-:Y:S01]  /*0350*/  PRMT R15, R9, 0x9910, RZ ;  /* 0x00009910090f7816 */ /* 0x000fe200000000ff */
[----:B------:R-:W-:Y:S01]  /*0360*/  IMAD.MOV.U32 R16, RZ, RZ, 0x1 ;  /* 0x00000001ff107424 */ /* 0x000fe200078e00ff */
[----:B------:R-:W-:Y:S02]  /*0370*/  PRMT R4, R11, 0x9910, RZ ;  /* 0x000099100b047816 */ /* 0x000fe400000000ff */
[----:B------:R-:W-:Y:S01]  /*0380*/  ISETP.NE.AND P2, PT, R15, RZ, PT ;  /* 0x000000ff0f00720c */ /* 0x000fe20003f45270 */
[----:B------:R-:W-:Y:S01]  /*0390*/  IMAD.MOV.U32 R15, RZ, RZ, 0x1 ;  /* 0x00000001ff0f7424 */ /* 0x000fe200078e00ff */
[----:B------:R-:W-:Y:S02]  /*03a0*/  ISETP.NE.AND P0, PT, R13, RZ, PT ;  /* 0x000000ff0d00720c */ /* 0x000fe40003f05270 */
[----:B------:R-:W-:-:S02]  /*03b0*/  ISETP.NE.AND P1, PT, R4, RZ, PT ;  /* 0x000000ff0400720c */ /* 0x000fc40003f25270 */
[----:B------:R-:W-:Y:S02]  /*03c0*/  LOP3.LUT P5, RZ, R10, 0xff, RZ, 0xc0, !PT ;  /* 0x000000ff0aff7812 */ /* 0x000fe400078ac0ff */
[----:B------:R-:W-:Y:S02]  /*03d0*/  LOP3.LUT P3, RZ, R7, 0xff, RZ, 0xc0, !PT ;  /* 0x000000ff07ff7812 */ /* 0x000fe4000786c0ff */
[----:B------:R-:W-:Y:S01]  /*03e0*/  LOP3.LUT P4, RZ, R5, 0xff, RZ, 0xc0, !PT ;  /* 0x000000ff05ff7812 */ /* 0x000fe2000788c0ff */
[----:B------:R-:W-:-:S12]  /*03f0*/  @!P6 BRA `(.L_x_71379) ;  /* 0x000000000040e947 */ /* 0x000fd80003800000 */
[----:B------:R-:W-:Y:S01]  /*0400*/  IMAD.MOV.U32 R3, RZ, RZ, 0x1 ;  /* 0x00000001ff037424 */ /* 0x000fe200078e00ff */
[----:B------:R-:W-:-:S07]  /*0410*/  PRMT R4, R0, 0x7610, R4 ;  /* 0x0000761000047816 */ /* 0x000fce0000000004 */
.L_x_71380:
        /* <DEDUP_REMOVED lines=14> */
.L_x_71379:
[----:B------:R-:W-:Y:S05]  /*0500*/  BSYNC B0 ;  /* 0x0000000000007941 */ /* 0x000fea0003800000 */
.L_x_71378:
[----:B------:R-:W-:Y:S01]  /*0510*/  BSSY B0, `(.L_x_71381) ;  /* 0x0000012000007945 */ /* 0x000fe20003800000 */
[----:B------:R-:W-:Y:S02]  /*0520*/  PRMT R4, R15, 0x7610, R4 ;  /* 0x000076100f047816 */ /* 0x000fe40000000004 */
[----:B------:R-:W-:Y:S01]  /*0530*/  PRMT R12, R16, 0x7610, R12 ;  /* 0x00007610100c7816 */ /* 0x000fe2000000000c */
[----:B------:R-:W-:Y:S06]  /*0540*/  @!P5 BRA `(.L_x_71382) ;  /* 0x000000000038d947 */ /* 0x000fec0003800000 */
[----:B------:R-:W-:Y:S01]  /*0550*/  IMAD.MOV.U32 R12, RZ, RZ, 0x1 ;  /* 0x00000001ff0c7424 */ /* 0x000fe200078e00ff */
[----:B------:R-:W-:-:S07]  /*0560*/  PRMT R13, R0, 0x7610, R13 ;  /* 0x00007610000d7816 */ /* 0x000fce000000000d */
.L_x_71383:
        /* <DEDUP_REMOVED lines=12> */
.L_x_71382:
[----:B------:R-:W-:Y:S05]  /*0630*/  BSYNC B0 ;  /* 0x0000000000007941 */ /* 0x000fea0003800000 */
.L_x_71381:
[----:B------:R-:W-:Y:S04]  /*0640*/  BSSY B0, `(.L_x_71384) ;  /* 0x0000012000007945 */ /* 0x000fe80003800000 */
[----:B------:R-:W-:Y:S05]  /*0650*/  @!P1 BRA `(.L_x_71385) ;  /* 0x0000000000409947 */ /* 0x000fea0003800000 */
[----:B------:R-:W-:Y:S01]  /*0660*/  IMAD.MOV.U32 R4, RZ, RZ, 0x1 ;  /* 0x00000001ff047424 */ /* 0x000fe200078e00ff */
[----:B------:R-:W-:-:S07]  /*0670*/  PRMT R10, R0, 0x7610, R10 ;  /* 0x00007610000a7816 */ /* 0x000fce000000000a */
.L_x_71386:
        /* <DEDUP_REMOVED lines=14> */
.L_x_71385:
[----:B------:R-:W-:Y:S05]  /*0760*/  BSYNC B0 ;  /* 0x0000000000007941 */ /* 0x000fea0003800000 */
.L_x_71384:
        /* <DEDUP_REMOVED lines=8> */
.L_x_71389:
        /* <DEDUP_REMOVED lines=12> */
.L_x_71388:
[----:B------:R-:W-:Y:S05]  /*08b0*/  BSYNC B0 ;  /* 0x0000000000007941 */ /* 0x000fea0003800000 */
.L_x_71387:
[----:B------:R-:W-:Y:S04]  /*08c0*/  BSSY B0, `(.L_x_71390) ;  /* 0x0000013000007945 */ /* 0x000fe80003800000 */
[----:B------:R-:W-:Y:S05]  /*08d0*/  @!P0 BRA `(.L_x_71391) ;  /* 0x0000000000448947 */ /* 0x000fea0003800000 */
[----:B------:R-:W-:Y:S01]  /*08e0*/  IMAD.MOV.U32 R10, RZ, RZ, 0x1 ;  /* 0x00000001ff0a7424 */ /* 0x000fe200078e00ff */
[----:B------:R-:W-:-:S07]  /*08f0*/  PRMT R7, R0, 0x7610, R7 ;  /* 0x0000761000077816 */ /* 0x000fce0000000007 */
.L_x_71392:
        /* <DEDUP_REMOVED lines=15> */
.L_x_71391:
[----:B------:R-:W-:Y:S05]  /*09f0*/  BSYNC B0 ;  /* 0x0000000000007941 */ /* 0x000fea0003800000 */
.L_x_71390:
[----:B------:R-:W-:Y:S04]  /*0a00*/  BSSY B0, `(.L_x_71393) ;  /* 0x0000010000007945 */ /* 0x000fe80003800000 */
[----:B------:R-:W-:Y:S05]  /*0a10*/  @!P4 BRA `(.L_x_71394) ;  /* 0x000000000038c947 */ /* 0x000fea0003800000 */
[----:B------:R-:W-:Y:S01]  /*0a20*/  IMAD.MOV.U32 R13, RZ, RZ, 0x1 ;  /* 0x00000001ff0d7424 */ /* 0x000fe200078e00ff */
[----:B------:R-:W-:-:S07]  /*0a30*/  PRMT R7, R0, 0x7610, R7 ;  /* 0x0000761000077816 */ /* 0x000fce0000000007 */
.L_x_71395:
        /* <DEDUP_REMOVED lines=12> */
.L_x_71394:
[----:B------:R-:W-:Y:S05]  /*0b00*/  BSYNC B0 ;  /* 0x0000000000007941 */ /* 0x000fea0003800000 */
.L_x_71393:
[----:B------:R-:W-:Y:S04]  /*0b10*/  BSSY B0, `(.L_x_71396) ;  /* 0x0000011000007945 */ /* 0x000fe80003800000 */
[----:B------:R-:W-:Y:S05]  /*0b20*/  @!P2 BRA `(.L_x_71397) ;  /* 0x00000000003ca947 */ /* 0x000fea0003800000 */
[----:B------:R-:W-:-:S07]  /*0b30*/  IMAD.MOV.U32 R14, RZ, RZ, 0x1 ;  /* 0x00000001ff0e7424 */ /* 0x000fce00078e00ff */
.L_x_71398:
        /* <DEDUP_REMOVED lines=14> */
.L_x_71397:
[----:B------:R-:W-:Y:S05]  /*0c20*/  BSYNC B0 ;  /* 0x0000000000007941 */ /* 0x000fea0003800000 */
.L_x_71396:
        /* <DEDUP_REMOVED lines=22> */
.L_x_71374:
        /* <DEDUP_REMOVED lines=25> */
.L_x_71400:
[----:B------:R-:W-:Y:S05]  /*0f20*/  BSYNC B0 ;  /* 0x0000000000007941 */ /* 0x000fea0003800000 */
.L_x_71399:
        /* <DEDUP_REMOVED lines=17> */
.L_x_71402:
[----:B------:R-:W-:Y:S05]  /*1040*/  BSYNC B0 ;  /* 0x0000000000007941 */ /* 0x000fea0003800000 */
.L_x_71401:
        /* <DEDUP_REMOVED lines=32> */
.L_x_71405:
        /* <DEDUP_REMOVED lines=14> */
.L_x_71404:
[----:B------:R-:W-:Y:S05]  /*1330*/  BSYNC B0 ;  /* 0x0000000000007941 */ /* 0x000fea0003800000 */
.L_x_71403:
        /* <DEDUP_REMOVED lines=9> */
.L_x_71408:
        /* <DEDUP_REMOVED lines=14> */
.L_x_71407:
[----:B------:R-:W-:Y:S05]  /*14b0*/  BSYNC B0 ;  /* 0x0000000000007941 */ /* 0x000fea0003800000 */
.L_x_71406:
        /* <DEDUP_REMOVED lines=9> */
.L_x_71411:
        /* <DEDUP_REMOVED lines=14> */
.L_x_71410:
[----:B------:R-:W-:Y:S05]  /*1630*/  BSYNC B0 ;  /* 0x0000000000007941 */ /* 0x000fea0003800000 */
.L_x_71409:
        /* <DEDUP_REMOVED lines=9> */
.L_x_71414:
        /* <DEDUP_REMOVED lines=14> */
.L_x_71413:
[----:B------:R-:W-:Y:S05]  /*17b0*/  BSYNC B0 ;  /* 0x0000000000007941 */ /* 0x000fea0003800000 */
.L_x_71412:
        /* <DEDUP_REMOVED lines=9> */
.L_x_71417:
        /* <DEDUP_REMOVED lines=14> */
.L_x_71416:
[----:B------:R-:W-:Y:S05]  /*1930*/  BSYNC B0 ;  /* 0x0000000000007941 */ /* 0x000fea0003800000 */
.L_x_71415:
        /* <DEDUP_REMOVED lines=9> */
.L_x_71420:
        /* <DEDUP_REMOVED lines=13> */
.L_x_71419:
[----:B------:R-:W-:Y:S05]  /*1aa0*/  BSYNC B0 ;  /* 0x0000000000007941 */ /* 0x000fea0003800000 */
.L_x_71418:
        /* <DEDUP_REMOVED lines=9> */
.L_x_71423:
        /* <DEDUP_REMOVED lines=14> */
.L_x_71422:
[----:B------:R-:W-:Y:S05]  /*1c20*/  BSYNC B0 ;  /* 0x0000000000007941 */ /* 0x000fea0003800000 */
.L_x_71421:
        /* <DEDUP_REMOVED lines=8> */
.L_x_71426:
        /* <DEDUP_REMOVED lines=13> */
.L_x_71425:
[----:B------:R-:W-:Y:S05]  /*1d80*/  BSYNC B0 ;  /* 0x0000000000007941 */ /* 0x000fea0003800000 */
.L_x_71424:
        /* <DEDUP_REMOVED lines=24> */
.L_x_71429:
        /* <DEDUP_REMOVED lines=8> */
.L_x_71430:
        /* <DEDUP_REMOVED lines=8> */
.L_x_71431:
        /* <DEDUP_REMOVED lines=9> */
.L_x_71432:
[----:B------:R-:W-:Y:S05]  /*20a0*/  BSYNC B1 ;  /* 0x0000000000017941 */ /* 0x000fea0003800000 */
.L_x_71428:
[----:B------:R-:W-:-:S13]  /*20b0*/  ISETP.GE.AND P0, PT, R15, R14, PT ;  /* 0x0000000e0f00720c */ /* 0x000fda0003f06270 */
[----:B-1----:R-:W1:Y:S01]  /*20c0*/  @!P0 LDC.64 R4, c[0x0][0x228] ;  /* 0x00008a00ff048b82 */ /* 0x002e620000000a00 */
[C---:B0-2---:R-:W-:Y:S02]  /*20d0*/  @!P0 VIADD R3, R15.reuse, UR4 ;  /* 0x000000040f038c36 */ /* 0x045fe40008000000 */
[----:B------:R-:W-:-:S03]  /*20e0*/  @!P0 VIADD R15, R15, 0x80 ;  /* 0x000000800f0f8836 */ /* 0x000fc60000000000 */
[----:B-1----:R-:W-:-:S05]  /*20f0*/  @!P0 IADD3 R2, P1, R3, R4, RZ ;  /* 0x0000000403028210 */ /* 0x002fca0007f3e0ff */
[----:B------:R-:W-:-:S05]  /*2100*/  @!P0 IMAD.X R3, RZ, RZ, R5, P1 ;  /* 0x000000ffff038224 */ /* 0x000fca00008e0605 */
[----:B------:R2:W-:Y:S03]  /*2110*/  @!P0 STG.E.U8 desc[UR8][R2.64], R8 ;  /* 0x0000000802008986 */ /* 0x0005e6000c101108 */
.L_x_71433:
[----:B------:R-:W-:Y:S05]  /*2120*/  BSYNC B0 ;  /* 0x0000000000007941 */ /* 0x000fea0003800000 */
.L_x_71427:
        /* <DEDUP_REMOVED lines=9> */
.L_x_71434:
        /* <DEDUP_REMOVED lines=12> */
.L_x_72001:


//--------------------- .nv.global.init           --------------------------
	.section	.nv.global.init,"aw",@progbits
	.align	16
.nv.global.init:
	.type		__cudart_sin_cos_coeffs,@object
	.size		__cudart_sin_cos_coeffs,(__cudart_i2opi_d - __cudart_sin_cos_coeffs)
__cudart_sin_cos_coeffs:
        /*0000*/ 	.byte	0x46, 0xd2, 0xb0, 0x2c, 0xf1, 0xe5, 0x5a, 0xbe, 0x92, 0xe3, 0xac, 0x69, 0xe3, 0x1d, 0xc7, 0x3e
        /*0010*/ 	.byte	0xa1, 0x62, 0xdb, 0x19, 0xa0, 0x01, 0x2a, 0xbf, 0x18, 0x08, 0x11, 0x11, 0x11, 0x11, 0x81, 0x3f
        /*0020*/ 	.byte	0x54, 0x55, 0x55, 0x55, 0x55, 0x55, 0xc5, 0xbf, 0x00, 0x00, 0x00, 0x00, 0x00, 0x00, 0x00, 0x00
        /*0030*/ 	.byte	0x00, 0x00, 0x00, 0x00, 0x00, 0x00, 0x00, 0x00, 0x64, 0x81, 0xfd, 0x20, 0x83, 0xff, 0xa8, 0xbd
        /*0040*/ 	.byte	0x28, 0x85, 0xef, 0xc1, 0xa7, 0xee, 0x21, 0x3e, 0xd9, 0xe6, 0x06, 0x8e, 0x4f, 0x7e, 0x92, 0xbe
        /*0050*/ 	.byte	0xe9, 0xbc, 0xdd, 0x19, 0xa0, 0x01, 0xfa, 0x3e, 0x47, 0x5d, 0xc1, 0x16, 0x6c, 0xc1, 0x56, 0xbf
        /*0060*/ 	.byte	0x51, 0x55, 0x55, 0x55, 0x55, 0x55, 0xa5, 0x3f, 0x00, 0x00, 0x00, 0x00, 0x00, 0x00, 0xe0, 0xbf
        /*0070*/ 	.byte	0x00, 0x00, 0x00, 0x00, 0x00, 0x00, 0xf0, 0x3f, 0x00, 0x00, 0x00, 0x00, 0x00, 0x00, 0x00, 0x00
	.type		__cudart_i2opi_d,@object
	.size		__cudart_i2opi_d,($str$5 - __cudart_i2opi_d)
__cudart_i2opi_d:
        /* <DEDUP_REMOVED lines=9> */
	.type		$str$5,@object
	.size		$str$5,(__unnamed_9 - $str$5)
$str$5:
        /*0110*/ 	.byte	0x66, 0x61, 0x6c, 0x73, 0x65, 0x00
	.type		__unnamed_9,@object
	.size		__unnamed_9,(__unnamed_1 - __unnamed_9)
__unnamed_9:
        /*0116*/ 	.byte	0x66, 0x65, 0x74, 0x63, 0x68, 0x5f, 0x61, 0x6e, 0x64, 0x5f, 0x63, 0x61, 0x73, 0x74, 0x00
	.type		__unnamed_1,@object
	.size		__unnamed_1,(__unnamed_17 - __unnamed_1)
__unnamed_1:
        /*0125*/ 	.byte	0x66, 0x65, 0x74, 0x63, 0x68, 0x5f, 0x61, 0x6e, 0x64, 0x5f, 0x63, 0x61, 0x73, 0x74, 0x00
	.type		__unnamed_17,@object
	.size		__unnamed_17,(__unnamed_5 - __unnamed_17)
__unnamed_17:
        /*0134*/ 	.byte	0x66, 0x65, 0x74, 0x63, 0x68, 0x5f, 0x61, 0x6e, 0x64, 0x5f, 0x63, 0x61, 0x73, 0x74, 0x00
	.type		__unnamed_5,@object
	.size		__unnamed_5,(__unnamed_21 - __unnamed_5)
__unnamed_5:
        /*0143*/ 	.byte	0x66, 0x65, 0x74, 0x63, 0x68, 0x5f, 0x61, 0x6e, 0x64, 0x5f, 0x63, 0x61, 0x73, 0x74, 0x00
	.type		__unnamed_21,@object
	.size		__unnamed_21,(__unnamed_13 - __unnamed_21)
__unnamed_21:
        /*0152*/ 	.byte	0x66, 0x65, 0x74, 0x63, 0x68, 0x5f, 0x61, 0x6e, 0x64, 0x5f, 0x63, 0x61, 0x73, 0x74, 0x00
	.type		__unnamed_13,@object
	.size		__unnamed_13,(__unnamed_3 - __unnamed_13)
__unnamed_13:
        /*0161*/ 	.byte	0x66, 0x65, 0x74, 0x63, 0x68, 0x5f, 0x61, 0x6e, 0x64, 0x5f, 0x63, 0x61, 0x73, 0x74, 0x00
	.type		__unnamed_3,@object
	.size		__unnamed_3,(__unnamed_19 - __unnamed_3)
__unnamed_3:
        /*0170*/ 	.byte	0x66, 0x65, 0x74, 0x63, 0x68, 0x5f, 0x61, 0x6e, 0x64, 0x5f, 0x63, 0x61, 0x73, 0x74, 0x00
	.type		__unnamed_19,@object
	.size		__unnamed_19,(__unnamed_11 - __unnamed_19)
__unnamed_19:
        /*017f*/ 	.byte	0x66, 0x65, 0x74, 0x63, 0x68, 0x5f, 0x61, 0x6e, 0x64, 0x5f, 0x63, 0x61, 0x73, 0x74, 0x00
	.type		__unnamed_11,@object
	.size		__unnamed_11,(__unnamed_7 - __unnamed_11)
__unnamed_11:
        /*018e*/ 	.byte	0x66, 0x65, 0x74, 0x63, 0x68, 0x5f, 0x61, 0x6e, 0x64, 0x5f, 0x63, 0x61, 0x73, 0x74, 0x00
	.type		__unnamed_7,@object
	.size		__unnamed_7,(__unnamed_15 - __unnamed_7)
__unnamed_7:
        /*019d*/ 	.byte	0x66, 0x65, 0x74, 0x63, 0x68, 0x5f, 0x61, 0x6e, 0x64, 0x5f, 0x63, 0x61, 0x73, 0x74, 0x00
	.type		__unnamed_15,@object
	.size		__unnamed_15,(__unnamed_10 - __unnamed_15)
__unnamed_15:
        /*01ac*/ 	.byte	0x66, 0x65, 0x74, 0x63, 0x68, 0x5f, 0x61, 0x6e, 0x64, 0x5f, 0x63, 0x61, 0x73, 0x74, 0x00
	.type		__unnamed_10,@object
	.size		__unnamed_10,(__unnamed_2 - __unnamed_10)
__unnamed_10:
        /*01bb*/ 	.byte	0x63, 0x61, 0x73, 0x74, 0x5f, 0x61, 0x6e, 0x64, 0x5f, 0x73, 0x74, 0x6f, 0x72, 0x65, 0x00
	.type		__unnamed_2,@object
	.size		__unnamed_2,(__unnamed_18 - __unnamed_2)
__unnamed_2:
        /*01ca*/ 	.byte	0x63, 0x61, 0x73, 0x74, 0x5f, 0x61, 0x6e, 0x64, 0x5f, 0x73, 0x74, 0x6f, 0x72, 0x65, 0x00
	.type		__unnamed_18,@object
	.size		__unnamed_18,(__unnamed_6 - __unnamed_18)
__unnamed_18:
        /*01d9*/ 	.byte	0x63, 0x61, 0x73, 0x74, 0x5f, 0x61, 0x6e, 0x64, 0x5f, 0x73, 0x74, 0x6f, 0x72, 0x65, 0x00
	.type		__unnamed_6,@object
	.size		__unnamed_6,(__unnamed_22 - __unnamed_6)
__unnamed_6:
        /*01e8*/ 	.byte	0x63, 0x61, 0x73, 0x74, 0x5f, 0x61, 0x6e, 0x64, 0x5f, 0x73, 0x74, 0x6f, 0x72, 0x65, 0x00
	.type		__unnamed_22,@object
	.size		__unnamed_22,(__unnamed_14 - __unnamed_22)
__unnamed_22:
        /*01f7*/ 	.byte	0x63, 0x61, 0x73, 0x74, 0x5f, 0x61, 0x6e, 0x64, 0x5f, 0x73, 0x74, 0x6f, 0x72, 0x65, 0x00
	.type		__unnamed_14,@object
	.size		__unnamed_14,(__unnamed_4 - __unnamed_14)
__unnamed_14:
        /*0206*/ 	.byte	0x63, 0x61, 0x73, 0x74, 0x5f, 0x61, 0x6e, 0x64, 0x5f, 0x73, 0x74, 0x6f, 0x72, 0x65, 0x00
	.type		__unnamed_4,@object
	.size		__unnamed_4,(__unnamed_20 - __unnamed_4)
__unnamed_4:
        /*0215*/ 	.byte	0x63, 0x61, 0x73, 0x74, 0x5f, 0x61, 0x6e, 0x64, 0x5f, 0x73, 0x74, 0x6f, 0x72, 0x65, 0x00
	.type		__unnamed_20,@object
	.size		__unnamed_20,(__unnamed_12 - __unnamed_20)
__unnamed_20:
        /*0224*/ 	.byte	0x63, 0x61, 0x73, 0x74, 0x5f, 0x61, 0x6e, 0x64, 0x5f, 0x73, 0x74, 0x6f, 0x72, 0x65, 0x00
	.type		__unnamed_12,@object
	.size		__unnamed_12,(__unnamed_8 - __unnamed_12)
__unnamed_12:
        /*0233*/ 	.byte	0x63, 0x61, 0x73, 0x74, 0x5f, 0x61, 0x6e, 0x64, 0x5f, 0x73, 0x74, 0x6f, 0x72, 0x65, 0x00
	.type		__unnamed_8,@object
	.size		__unnamed_8,(__unnamed_16 - __unnamed_8)
__unnamed_8:
        /*0242*/ 	.byte	0x63, 0x61, 0x73, 0x74, 0x5f, 0x61, 0x6e, 0x64, 0x5f, 0x73, 0x74, 0x6f, 0x72, 0x65, 0x00
	.type		__unnamed_16,@object
	.size		__unnamed_16,($str$6 - __unnamed_16)
__unnamed_16:
        /*0251*/ 	.byte	0x63, 0x61, 0x73, 0x74, 0x5f, 0x61, 0x6e, 0x64, 0x5f, 0x73, 0x74, 0x6f, 0x72, 0x65, 0x00
	.type		$str$6,@object
	.size		$str$6,(.L_51 - $str$6)
$str$6:
        /*0260*/ 	.byte	0x2f, 0x72, 0x6f, 0x6f, 0x74, 0x2f, 0x2e, 0x70, 0x79, 0x65, 0x6e, 0x76, 0x2f, 0x76, 0x65, 0x72
        /*0270*/ 	.byte	0x73, 0x69, 0x6f, 0x6e, 0x73, 0x2f, 0x33, 0x2e, 0x31, 0x33, 0x2e, 0x31, 0x32, 0x2f, 0x6c, 0x69
        /*0280*/ 	.byte	0x62, 0x2f, 0x70, 0x79, 0x74, 0x68, 0x6f, 0x6e, 0x33, 0x2e, 0x31, 0x33, 0x2f, 0x73, 0x69, 0x74
        /*0290*/ 	.byte	0x65, 0x2d, 0x70, 0x61, 0x63, 0x6b, 0x61, 0x67, 0x65, 0x73, 0x2f, 0x74, 0x6f, 0x72, 0x63, 0x68
        /*02a0*/ 	.byte	0x2f, 0x69, 0x6e, 0x63, 0x6c, 0x75, 0x64, 0x65, 0x2f, 0x63, 0x31, 0x30, 0x2f, 0x63, 0x6f, 0x72
        /*02b0*/ 	.byte	0x65, 0x2f, 0x44, 0x79, 0x6e, 0x61, 0x6d, 0x69, 0x63, 0x43, 0x61, 0x73, 0x74, 0x2e, 0x68, 0x00
.L_51:


//--------------------- .nv.shared.reserved.0     --------------------------
	.section	.nv.shared.reserved.0,"aw",@nobits
	.weak		__nv_reservedSMEM_offset_0_alias
	.size		__nv_reservedSMEM_offset_0_alias, 0, 0
	.other		__nv_reservedSMEM_offset_0_alias,@"STO_CUDA_RESERVED_SHARED STV_DEFAULT"
__nv_reservedSMEM_offset_0_alias:
	.zero		0


//--------------------- .nv.global                --------------------------
	.section	.nv.global,"aw",@nobits
.nv.global:
	.type		_ZN48_INTERNAL_2680c7bb_12_PowKernel_cu_140f0503_28964cuda3std3__48in_placeE,@object
	.size		_ZN48_INTERNAL_2680c7bb_12_PowKernel_cu_140f0503_28964cuda3std3__48in_placeE,(_ZN48_INTERNAL_2680c7bb_12_PowKernel_cu_140f0503_28964cuda3std6ranges3__45__cpo8distanceE - _ZN48_INTERNAL_2680c7bb_12_PowKernel_cu_140f0503_28964cuda3std3__48in_placeE)
_ZN48_INTERNAL_2680c7bb_12_PowKernel_cu_140f0503_28964cuda3std3__48in_placeE:
	.zero		1
	.type		_ZN48_INTERNAL_2680c7bb_12_PowKernel_cu_140f0503_28964cuda3std6ranges3__45__cpo8distanceE,@object
	.size		_ZN48_INTERNAL_2680c7bb_12_PowKernel_cu_140f0503_28964cuda3std6ranges3__45__cpo8distanceE,(_ZN48_INTERNAL_2680c7bb_12_PowKernel_cu_140f0503_28964cuda3std3__45__cpo6cbeginE - _ZN48_INTERNAL_2680c7bb_12_PowKernel_cu_140f0503_28964cuda3std6ranges3__45__cpo8distanceE)
_ZN48_INTERNAL_2680c7bb_12_PowKernel_cu_140f0503_28964cuda3std6ranges3__45__cpo8distanceE:
	.zero		1
	.type		_ZN48_INTERNAL_2680c7bb_12_PowKernel_cu_140f0503_28964cuda3std3__45__cpo6cbeginE,@object
	.size		_ZN48_INTERNAL_2680c7bb_12_PowKernel_cu_140f0503_28964cuda3std3__45__cpo6cbeginE,(_ZN48_INTERNAL_2680c7bb_12_PowKernel_cu_140f0503_28964cuda3std6ranges3__45__cpo7advanceE - _ZN48_INTERNAL_2680c7bb_12_PowKernel_cu_140f0503_28964cuda3std3__45__cpo6cbeginE)
_ZN48_INTERNAL_2680c7bb_12_PowKernel_cu_140f0503_28964cuda3std3__45__cpo6cbeginE:
	.zero		1
	.type		_ZN48_INTERNAL_2680c7bb_12_PowKernel_cu_140f0503_28964cuda3std6ranges3__45__cpo7advanceE,@object
	.size		_ZN48_INTERNAL_2680c7bb_12_PowKernel_cu_140f0503_28964cuda3std6ranges3__45__cpo7advanceE,(_ZN48_INTERNAL_2680c7bb_12_PowKernel_cu_140f0503_28964cuda3std3__45__cpo7crbeginE - _ZN48_INTERNAL_2680c7bb_12_PowKernel_cu_140f0503_28964cuda3std6ranges3__45__cpo7advanceE)
_ZN48_INTERNAL_2680c7bb_12_PowKernel_cu_140f0503_28964cuda3std6ranges3__45__cpo7advanceE:
	.zero		1
	.type		_ZN48_INTERNAL_2680c7bb_12_PowKernel_cu_140f0503_28964cuda3std3__45__cpo7crbeginE,@object
	.size		_ZN48_INTERNAL_2680c7bb_12_PowKernel_cu_140f0503_28964cuda3std3__45__cpo7crbeginE,(_ZN48_INTERNAL_2680c7bb_12_PowKernel_cu_140f0503_28964cuda3std6ranges3__45__cpo4dataE - _ZN48_INTERNAL_2680c7bb_12_PowKernel_cu_140f0503_28964cuda3std3__45__cpo7crbeginE)
_ZN48_INTERNAL_2680c7bb_12_PowKernel_cu_140f0503_28964cuda3std3__45__cpo7crbeginE:
	.zero		1
	.type		_ZN48_INTERNAL_2680c7bb_12_PowKernel_cu_140f0503_28964cuda3std6ranges3__45__cpo4dataE,@object
	.size		_ZN48_INTERNAL_2680c7bb_12_PowKernel_cu_140f0503_28964cuda3std6ranges3__45__cpo4dataE,(_ZN48_INTERNAL_2680c7bb_12_PowKernel_cu_140f0503_28964cuda3std6ranges3__45__cpo5beginE - _ZN48_INTERNAL_2680c7bb_12_PowKernel_cu_140f0503_28964cuda3std6ranges3__45__cpo4dataE)
_ZN48_INTERNAL_2680c7bb_12_PowKernel_cu_140f0503_28964cuda3std6ranges3__45__cpo4dataE:
	.zero		1
	.type		_ZN48_INTERNAL_2680c7bb_12_PowKernel_cu_140f0503_28964cuda3std6ranges3__45__cpo5beginE,@object
	.size		_ZN48_INTERNAL_2680c7bb_12_PowKernel_cu_140f0503_28964cuda3std6ranges3__45__cpo5beginE,(_ZN48_INTERNAL_2680c7bb_12_PowKernel_cu_140f0503_28964cuda3std3__450_GLOBAL__N__2680c7bb_12_PowKernel_cu_140f0503_28966ignoreE - _ZN48_INTERNAL_2680c7bb_12_PowKernel_cu_140f0503_28964cuda3std6ranges3__45__cpo5beginE)
_ZN48_INTERNAL_2680c7bb_12_PowKernel_cu_140f0503_28964cuda3std6ranges3__45__cpo5beginE:
	.zero		1
	.type		_ZN48_INTERNAL_2680c7bb_12_PowKernel_cu_140f0503_28964cuda3std3__450_GLOBAL__N__2680c7bb_12_PowKernel_cu_140f0503_28966ignoreE,@object
	.size		_ZN48_INTERNAL_2680c7bb_12_PowKernel_cu_140f0503_28964cuda3std3__450_GLOBAL__N__2680c7bb_12_PowKernel_cu_140f0503_28966ignoreE,(_ZN48_INTERNAL_2680c7bb_12_PowKernel_cu_140f0503_28964cuda3std6ranges3__45__cpo4sizeE - _ZN48_INTERNAL_2680c7bb_12_PowKernel_cu_140f0503_28964cuda3std3__450_GLOBAL__N__2680c7bb_12_PowKernel_cu_140f0503_28966ignoreE)
_ZN48_INTERNAL_2680c7bb_12_PowKernel_cu_140f0503_28964cuda3std3__450_GLOBAL__N__2680c7bb_12_PowKernel_cu_140f0503_28966ignoreE:
	.zero		1
	.type		_ZN48_INTERNAL_2680c7bb_12_PowKernel_cu_140f0503_28964cuda3std6ranges3__45__cpo4sizeE,@object
	.size		_ZN48_INTERNAL_2680c7bb_12_PowKernel_cu_140f0503_28964cuda3std6ranges3__45__cpo4sizeE,(_ZN48_INTERNAL_2680c7bb_12_PowKernel_cu_140f0503_28964cuda3std3__45__cpo5beginE - _ZN48_INTERNAL_2680c7bb_12_PowKernel_cu_140f0503_28964cuda3std6ranges3__45__cpo4sizeE)
_ZN48_INTERNAL_2680c7bb_12_PowKernel_cu_140f0503_28964cuda3std6ranges3__45__cpo4sizeE:
	.zero		1
	.type		_ZN48_INTERNAL_2680c7bb_12_PowKernel_cu_140f0503_28964cuda3std3__45__cpo5beginE,@object
	.size		_ZN48_INTERNAL_2680c7bb_12_PowKernel_cu_140f0503_28964cuda3std3__45__cpo5beginE,(_ZN48_INTERNAL_2680c7bb_12_PowKernel_cu_140f0503_28964cuda3std6ranges3__45__cpo6cbeginE - _ZN48_INTERNAL_2680c7bb_12_PowKernel_cu_140f0503_28964cuda3std3__45__cpo5beginE)
_ZN48_INTERNAL_2680c7bb_12_PowKernel_cu_140f0503_28964cuda3std3__45__cpo5beginE:
	.zero		1
	.type		_ZN48_INTERNAL_2680c7bb_12_PowKernel_cu_140f0503_28964cuda3std6ranges3__45__cpo6cbeginE,@object
	.size		_ZN48_INTERNAL_2680c7bb_12_PowKernel_cu_140f0503_28964cuda3std6ranges3__45__cpo6cbeginE,(_ZN48_INTERNAL_2680c7bb_12_PowKernel_cu_140f0503_28964cuda3std3__45__cpo6rbeginE - _ZN48_INTERNAL_2680c7bb_12_PowKernel_cu_140f0503_28964cuda3std6ranges3__45__cpo6cbeginE)
_ZN48_INTERNAL_2680c7bb_12_PowKernel_cu_140f0503_28964cuda3std6ranges3__45__cpo6cbeginE:
	.zero		1
	.type		_ZN48_INTERNAL_2680c7bb_12_PowKernel_cu_140f0503_28964cuda3std3__45__cpo6rbeginE,@object
	.size		_ZN48_INTERNAL_2680c7bb_12_PowKernel_cu_140f0503_28964cuda3std3__45__cpo6rbeginE,(_ZN48_INTERNAL_2680c7bb_12_PowKernel_cu_140f0503_28964cuda3std6ranges3__45__cpo4nextE - _ZN48_INTERNAL_2680c7bb_12_PowKernel_cu_140f0503_28964cuda3std3__45__cpo6rbeginE)
_ZN48_INTERNAL_2680c7bb_12_PowKernel_cu_140f0503_28964cuda3std3__45__cpo6rbeginE:
	.zero		1
	.type		_ZN48_INTERNAL_2680c7bb_12_PowKernel_cu_140f0503_28964cuda3std6ranges3__45__cpo4nextE,@object
	.size		_ZN48_INTERNAL_2680c7bb_12_PowKernel_cu_140f0503_28964cuda3std6ranges3__45__cpo4nextE,(_ZN48_INTERNAL_2680c7bb_12_PowKernel_cu_140f0503_28964cuda3std6ranges3__45__cpo4swapE - _ZN48_INTERNAL_2680c7bb_12_PowKernel_cu_140f0503_28964cuda3std6ranges3__45__cpo4nextE)
_ZN48_INTERNAL_2680c7bb_12_PowKernel_cu_140f0503_28964cuda3std6ranges3__45__cpo4nextE:
	.zero		1
	.type		_ZN48_INTERNAL_2680c7bb_12_PowKernel_cu_140f0503_28964cuda3std6ranges3__45__cpo4swapE,@object
	.size		_ZN48_INTERNAL_2680c7bb_12_PowKernel_cu_140f0503_28964cuda3std6ranges3__45__cpo4swapE,(_ZN48_INTERNAL_2680c7bb_12_PowKernel_cu_140f0503_28964cuda3std3__420unreachable_sentinelE - _ZN48_INTERNAL_2680c7bb_12_PowKernel_cu_140f0503_28964cuda3std6ranges3__45__cpo4swapE)
_ZN48_INTERNAL_2680c7bb_12_PowKernel_cu_140f0503_28964cuda3std6ranges3__45__cpo4swapE:
	.zero		1
	.type		_ZN48_INTERNAL_2680c7bb_12_PowKernel_cu_140f0503_28964cuda3std3__420unreachable_sentinelE,@object
	.size		_ZN48_INTERNAL_2680c7bb_12_PowKernel_cu_140f0503_28964cuda3std3__420unreachable_sentinelE,(_ZN48_INTERNAL_2680c7bb_12_PowKernel_cu_140f0503_28966thrust23THRUST_300001_SM_900_NS6system6detail10sequential3seqE - _ZN48_INTERNAL_2680c7bb_12_PowKernel_cu_140f0503_28964cuda3std3__420unreachable_sentinelE)
_ZN48_INTERNAL_2680c7bb_12_PowKernel_cu_140f0503_28964cuda3std3__420unreachable_sentinelE:
	.zero		1
	.type		_ZN48_INTERNAL_2680c7bb_12_PowKernel_cu_140f0503_28966thrust23THRUST_300001_SM_900_NS6system6detail10sequential3seqE,@object
	.size		_ZN48_INTERNAL_2680c7bb_12_PowKernel_cu_140f0503_28966thrust23THRUST_300001_SM_900_NS6system6detail10sequential3seqE,(_ZN48_INTERNAL_2680c7bb_12_PowKernel_cu_140f0503_28964cuda3std3__45__cpo4cendE - _ZN48_INTERNAL_2680c7bb_12_PowKernel_cu_140f0503_28966thrust23THRUST_300001_SM_900_NS6system6detail10sequential3seqE)
_ZN48_INTERNAL_2680c7bb_12_PowKernel_cu_140f0503_28966thrust23THRUST_300001_SM_900_NS6system6detail10sequential3seqE:
	.zero		1
	.type		_ZN48_INTERNAL_2680c7bb_12_PowKernel_cu_140f0503_28964cuda3std3__45__cpo4cendE,@object
	.size		_ZN48_INTERNAL_2680c7bb_12_PowKernel_cu_140f0503_28964cuda3std3__45__cpo4cendE,(_ZN48_INTERNAL_2680c7bb_12_PowKernel_cu_140f0503_28964cuda3std6ranges3__45__cpo9iter_swapE - _ZN48_INTERNAL_2680c7bb_12_PowKernel_cu_140f0503_28964cuda3std3__45__cpo4cendE)
_ZN48_INTERNAL_2680c7bb_12_PowKernel_cu_140f0503_28964cuda3std3__45__cpo4cendE:
	.zero		1
	.type		_ZN48_INTERNAL_2680c7bb_12_PowKernel_cu_140f0503_28964cuda3std6ranges3__45__cpo9iter_swapE,@object
	.size		_ZN48_INTERNAL_2680c7bb_12_PowKernel_cu_140f0503_28964cuda3std6ranges3__45__cpo9iter_swapE,(_ZN48_INTERNAL_2680c7bb_12_PowKernel_cu_140f0503_28964cuda3std3__45__cpo5crendE - _ZN48_INTERNAL_2680c7bb_12_PowKernel_cu_140f0503_28964cuda3std6ranges3__45__cpo9iter_swapE)
_ZN48_INTERNAL_2680c7bb_12_PowKernel_cu_140f0503_28964cuda3std6ranges3__45__cpo9iter_swapE:
	.zero		1
	.type		_ZN48_INTERNAL_2680c7bb_12_PowKernel_cu_140f0503_28964cuda3std3__45__cpo5crendE,@object
	.size		_ZN48_INTERNAL_2680c7bb_12_PowKernel_cu_140f0503_28964cuda3std3__45__cpo5crendE,(_ZN48_INTERNAL_2680c7bb_12_PowKernel_cu_140f0503_28964cuda3std6ranges3__45__cpo5cdataE - _ZN48_INTERNAL_2680c7bb_12_PowKernel_cu_140f0503_28964cuda3std3__45__cpo5crendE)
_ZN48_INTERNAL_2680c7bb_12_PowKernel_cu_140f0503_28964cuda3std3__45__cpo5crendE:
	.zero		1
	.type		_ZN48_INTERNAL_2680c7bb_12_PowKernel_cu_140f0503_28964cuda3std6ranges3__45__cpo5cdataE,@object
	.size		_ZN48_INTERNAL_2680c7bb_12_PowKernel_cu_140f0503_28964cuda3std6ranges3__45__cpo5cdataE,(_ZN48_INTERNAL_2680c7bb_12_PowKernel_cu_140f0503_28964cuda3std6ranges3__45__cpo3endE - _ZN48_INTERNAL_2680c7bb_12_PowKernel_cu_140f0503_28964cuda3std6ranges3__45__cpo5cdataE)
_ZN48_INTERNAL_2680c7bb_12_PowKernel_cu_140f0503_28964cuda3std6ranges3__45__cpo5cdataE:
	.zero		1
	.type		_ZN48_INTERNAL_2680c7bb_12_PowKernel_cu_140f0503_28964cuda3std6ranges3__45__cpo3endE,@object
	.size		_ZN48_INTERNAL_2680c7bb_12_PowKernel_cu_140f0503_28964cuda3std6ranges3__45__cpo3endE,(_ZN48_INTERNAL_2680c7bb_12_PowKernel_cu_140f0503_28964cuda3std3__419piecewise_constructE - _ZN48_INTERNAL_2680c7bb_12_PowKernel_cu_140f0503_28964cuda3std6ranges3__45__cpo3endE)
_ZN48_INTERNAL_2680c7bb_12_PowKernel_cu_140f0503_28964cuda3std6ranges3__45__cpo3endE:
	.zero		1
	.type		_ZN48_INTERNAL_2680c7bb_12_PowKernel_cu_140f0503_28964cuda3std3__419piecewise_constructE,@object
	.size		_ZN48_INTERNAL_2680c7bb_12_PowKernel_cu_140f0503_28964cuda3std3__419piecewise_constructE,(_ZN48_INTERNAL_2680c7bb_12_PowKernel_cu_140f0503_28964cuda3std6ranges3__45__cpo5ssizeE - _ZN48_INTERNAL_2680c7bb_12_PowKernel_cu_140f0503_28964cuda3std3__419piecewise_constructE)
_ZN48_INTERNAL_2680c7bb_12_PowKernel_cu_140f0503_28964cuda3std3__419piecewise_constructE:
	.zero		1
	.type		_ZN48_INTERNAL_2680c7bb_12_PowKernel_cu_140f0503_28964cuda3std6ranges3__45__cpo5ssizeE,@object
	.size		_ZN48_INTERNAL_2680c7bb_12_PowKernel_cu_140f0503_28964cuda3std6ranges3__45__cpo5ssizeE,(_ZN48_INTERNAL_2680c7bb_12_PowKernel_cu_140f0503_28964cuda3std3__45__cpo3endE - _ZN48_INTERNAL_2680c7bb_12_PowKernel_cu_140f0503_28964cuda3std6ranges3__45__cpo5ssizeE)
_ZN48_INTERNAL_2680c7bb_12_PowKernel_cu_140f0503_28964cuda3std6ranges3__45__cpo5ssizeE:
	.zero		1
	.type		_ZN48_INTERNAL_2680c7bb_12_PowKernel_cu_140f0503_28964cuda3std3__45__cpo3endE,@object
	.size		_ZN48_INTERNAL_2680c7bb_12_PowKernel_cu_140f0503_28964cuda3std3__45__cpo3endE,(_ZN48_INTERNAL_2680c7bb_12_PowKernel_cu_140f0503_28964cuda3std6ranges3__45__cpo4cendE - _ZN48_INTERNAL_2680c7bb_12_PowKernel_cu_140f0503_28964cuda3std3__45__cpo3endE)
_ZN48_INTERNAL_2680c7bb_12_PowKernel_cu_140f0503_28964cuda3std3__45__cpo3endE:
	.zero		1
	.type		_ZN48_INTERNAL_2680c7bb_12_PowKernel_cu_140f0503_28964cuda3std6ranges3__45__cpo4cendE,@object
	.size		_ZN48_INTERNAL_2680c7bb_12_PowKernel_cu_140f0503_28964cuda3std6ranges3__45__cpo4cendE,(_ZN48_INTERNAL_2680c7bb_12_PowKernel_cu_140f0503_28964cuda3std3__45__cpo4rendE - _ZN48_INTERNAL_2680c7bb_12_PowKernel_cu_140f0503_28964cuda3std6ranges3__45__cpo4cendE)
_ZN48_INTERNAL_2680c7bb_12_PowKernel_cu_140f0503_28964cuda3std6ranges3__45__cpo4cendE:
	.zero		1
	.type		_ZN48_INTERNAL_2680c7bb_12_PowKernel_cu_140f0503_28964cuda3std3__45__cpo4rendE,@object
	.size		_ZN48_INTERNAL_2680c7bb_12_PowKernel_cu_140f0503_28964cuda3std3__45__cpo4rendE,(_ZN48_INTERNAL_2680c7bb_12_PowKernel_cu_140f0503_28964cuda3std6ranges3__45__cpo4prevE - _ZN48_INTERNAL_2680c7bb_12_PowKernel_cu_140f0503_28964cuda3std3__45__cpo4rendE)
_ZN48_INTERNAL_2680c7bb_12_PowKernel_cu_140f0503_28964cuda3std3__45__cpo4rendE:
	.zero		1
	.type		_ZN48_INTERNAL_2680c7bb_12_PowKernel_cu_140f0503_28964cuda3std6ranges3__45__cpo4prevE,@object
	.size		_ZN48_INTERNAL_2680c7bb_12_PowKernel_cu_140f0503_28964cuda3std6ranges3__45__cpo4prevE,(_ZN48_INTERNAL_2680c7bb_12_PowKernel_cu_140f0503_28964cuda3std6ranges3__45__cpo9iter_moveE - _ZN48_INTERNAL_2680c7bb_12_PowKernel_cu_140f0503_28964cuda3std6ranges3__45__cpo4prevE)
_ZN48_INTERNAL_2680c7bb_12_PowKernel_cu_140f0503_28964cuda3std6ranges3__45__cpo4prevE:
	.zero		1
	.type		_ZN48_INTERNAL_2680c7bb_12_PowKernel_cu_140f0503_28964cuda3std6ranges3__45__cpo9iter_moveE,@object
	.size		_ZN48_INTERNAL_2680c7bb_12_PowKernel_cu_140f0503_28964cuda3std6ranges3__45__cpo9iter_moveE,(.L_35 - _ZN48_INTERNAL_2680c7bb_12_PowKernel_cu_140f0503_28964cuda3std6ranges3__45__cpo9iter_moveE)
_ZN48_INTERNAL_2680c7bb_12_PowKernel_cu_140f0503_28964cuda3std6ranges3__45__cpo9iter_moveE:
	.zero		1
.L_35:


//--------------------- .nv.constant0._ZN2at6native18elementwise_kernelILi128ELi4EZNS0_15gpu_kernel_implIZNS0_50_GLOBAL__N__2680c7bb_12_PowKernel_cu_140f0503_289629pow_tensor_scalar_kernel_implIN3c108BFloat16ES6_EEvRNS_18TensorIteratorBaseET0_EUlS6_E2_EEvS8_RKT_EUliE_EEviT1_ --------------------------
	.section	.nv.constant0._ZN2at6native18elementwise_kernelILi128ELi4EZNS0_15gpu_kernel_implIZNS0_50_GLOBAL__N__2680c7bb_12_PowKernel_cu_140f0503_289629pow_tensor_scalar_kernel_implIN3c108BFloat16ES6_EEvRNS_18TensorIteratorBaseET0_EUlS6_E2_EEvS8_RKT_EUliE_EEviT1_,"a",@progbits
	.sectionflags	@""
	.align	4
.nv.constant0._ZN2at6native18elementwise_kernelILi128ELi4EZNS0_15gpu_kernel_implIZNS0_50_GLOBAL__N__2680c7bb_12_PowKernel_cu_140f0503_289629pow_tensor_scalar_kernel_implIN3c108BFloat16ES6_EEvRNS_18TensorIteratorBaseET0_EUlS6_E2_EEvS8_RKT_EUliE_EEviT1_:
	.zero		1088


//--------------------- .nv.constant0._ZN2at6native27unrolled_elementwise_kernelIZNS0_50_GLOBAL__N__2680c7bb_12_PowKernel_cu_140f0503_289629pow_tensor_scalar_kernel_implIN3c108BFloat16ES5_EEvRNS_18TensorIteratorBaseET0_EUlS5_E2_St5arrayIPcLm2EELi4E23TrivialOffsetCalculatorILi1EjESE_NS0_6memory12LoadWithCastILi1EEENSF_13StoreWithCastILi1EEEEEviT_S8_T2_T3_T4_T5_ --------------------------
	.section	.nv.constant0._ZN2at6native27unrolled_elementwise_kernelIZNS0_50_GLOBAL__N__2680c7bb_12_PowKernel_cu_140f0503_289629pow_tensor_scalar_kernel_implIN3c108BFloat16ES5_EEvRNS_18TensorIteratorBaseET0_EUlS5_E2_St5arrayIPcLm2EELi4E23TrivialOffsetCalculatorILi1EjESE_NS0_6memory12LoadWithCastILi1EEENSF_13StoreWithCastILi1EEEEEviT_S8_T2_T3_T4_T5_,"a",@progbits
	.sectionflags	@""
	.align	4
.nv.constant0._ZN2at6native27unrolled_elementwise_kernelIZNS0_50_GLOBAL__N__2680c7bb_12_PowKernel_cu_140f0503_289629pow_tensor_scalar_kernel_implIN3c108BFloat16ES5_EEvRNS_18TensorIteratorBaseET0_EUlS5_E2_St5arrayIPcLm2EELi4E23TrivialOffsetCalculatorILi1EjESE_NS0_6memory12LoadWithCastILi1EEENSF_13StoreWithCastILi1EEEEEviT_S8_T2_T3_T4_T5_:
	.zero		588


//--------------------- .nv.constant0._ZN2at6native18elementwise_kernelILi128ELi4EZNS0_22gpu_kernel_impl_nocastIZNS0_50_GLOBAL__N__2680c7bb_12_PowKernel_cu_140f0503_289629pow_tensor_scalar_kernel_implIN3c108BFloat16ES6_EEvRNS_18TensorIteratorBaseET0_EUlS6_E2_EEvS8_RKT_EUliE_EEviT1_ --------------------------
	.section	.nv.constant0._ZN2at6native18elementwise_kernelILi128ELi4EZNS0_22gpu_kernel_impl_nocastIZNS0_50_GLOBAL__N__2680c7bb_12_PowKernel_cu_140f0503_289629pow_tensor_scalar_kernel_implIN3c108BFloat16ES6_EEvRNS_18TensorIteratorBaseET0_EUlS6_E2_EEvS8_RKT_EUliE_EEviT1_,"a",@progbits
	.sectionflags	@""
	.align	4
.nv.constant0._ZN2at6native18elementwise_kernelILi128ELi4EZNS0_22gpu_kernel_impl_nocastIZNS0_50_GLOBAL__N__2680c7bb_12_PowKernel_cu_140f0503_289629pow_tensor_scalar_kernel_implIN3c108BFloat16ES6_EEvRNS_18TensorIteratorBaseET0_EUlS6_E2_EEvS8_RKT_EUliE_EEviT1_:
	.zero		1080


//--------------------- .nv.constant0._ZN2at6native27unrolled_elementwise_kernelIZNS0_50_GLOBAL__N__2680c7bb_12_PowKernel_cu_140f0503_289629pow_tensor_scalar_kernel_implIN3c108BFloat16ES5_EEvRNS_18TensorIteratorBaseET0_EUlS5_E2_St5arrayIPcLm2EELi4E23TrivialOffsetCalculatorILi1EjESE_NS0_6memory15LoadWithoutCastENSF_16StoreWithoutCastEEEviT_S8_T2_T3_T4_T5_ --------------------------
	.section	.nv.constant0._ZN2at6native27unrolled_elementwise_kernelIZNS0_50_GLOBAL__N__2680c7bb_12_PowKernel_cu_140f0503_289629pow_tensor_scalar_kernel_implIN3c108BFloat16ES5_EEvRNS_18TensorIteratorBaseET0_EUlS5_E2_St5arrayIPcLm2EELi4E23TrivialOffsetCalculatorILi1EjESE_NS0_6memory15LoadWithoutCastENSF_16StoreWithoutCastEEEviT_S8_T2_T3_T4_T5_,"a",@progbits
	.sectionflags	@""
	.align	4
.nv.constant0._ZN2at6native27unrolled_elementwise_kernelIZNS0_50_GLOBAL__N__2680c7bb_12_PowKernel_cu_140f0503_289629pow_tensor_scalar_kernel_implIN3c108BFloat16ES5_EEvRNS_18TensorIteratorBaseET0_EUlS5_E2_St5arrayIPcLm2EELi4E23TrivialOffsetCalculatorILi1EjESE_NS0_6memory15LoadWithoutCastENSF_16StoreWithoutCastEEEviT_S8_T2_T3_T4_T5_:
	.zero		572


//--------------------- .nv.constant0._ZN2at6native29vectorized_elementwise_kernelILi2EZNS0_50_GLOBAL__N__2680c7bb_12_PowKernel_cu_140f0503_289629pow_tensor_scalar_kernel_implIN3c108BFloat16ES5_EEvRNS_18TensorIteratorBaseET0_EUlS5_E2_St5arrayIPcLm2EEEEviS8_T1_ --------------------------
	.section	.nv.constant0._ZN2at6native29vectorized_elementwise_kernelILi2EZNS0_50_GLOBAL__N__2680c7bb_12_PowKernel_cu_140f0503_289629pow_tensor_scalar_kernel_implIN3c108BFloat16ES5_EEvRNS_18TensorIteratorBaseET0_EUlS5_E2_St5arrayIPcLm2EEEEviS8_T1_,"a",@progbits
	.sectionflags	@""
	.align	4
.nv.constant0._ZN2at6native29vectorized_elementwise_kernelILi2EZNS0_50_GLOBAL__N__2680c7bb_12_PowKernel_cu_140f0503_289629pow_tensor_scalar_kernel_implIN3c108BFloat16ES5_EEvRNS_18TensorIteratorBaseET0_EUlS5_E2_St5arrayIPcLm2EEEEviS8_T1_:
	.zero		568


//--------------------- .nv.constant0._ZN2at6native29vectorized_elementwise_kernelILi4EZNS0_50_GLOBAL__N__2680c7bb_12_PowKernel_cu_140f0503_289629pow_tensor_scalar_kernel_implIN3c108BFloat16ES5_EEvRNS_18TensorIteratorBaseET0_EUlS5_E2_St5arrayIPcLm2EEEEviS8_T1_ --------------------------
	.section	.nv.constant0._ZN2at6native29vectorized_elementwise_kernelILi4EZNS0_50_GLOBAL__N__2680c7bb_12_PowKernel_cu_140f0503_289629pow_tensor_scalar_kernel_implIN3c108BFloat16ES5_EEvRNS_18TensorIteratorBaseET0_EUlS5_E2_St5arrayIPcLm2EEEEviS8_T1_,"a",@progbits
	.sectionflags	@""
	.align	4
.nv.constant0._ZN2at6native29vectorized_elementwise_kernelILi4EZNS0_50_GLOBAL__N__2680c7bb_12_PowKernel_cu_140f0503_289629pow_tensor_scalar_kernel_implIN3c108BFloat16ES5_EEvRNS_18TensorIteratorBaseET0_EUlS5_E2_St5arrayIPcLm2EEEEviS8_T1_:
	.zero		568


//--------------------- .nv.constant0._ZN2at6native29vectorized_elementwise_kernelILi8EZNS0_50_GLOBAL__N__2680c7bb_12_PowKernel_cu_140f0503_289629pow_tensor_scalar_kernel_implIN3c108BFloat16ES5_EEvRNS_18TensorIteratorBaseET0_EUlS5_E2_St5arrayIPcLm2EEEEviS8_T1_ --------------------------
	.section	.nv.constant0._ZN2at6native29vectorized_elementwise_kernelILi8EZNS0_50_GLOBAL__N__2680c7bb_12_PowKernel_cu_140f0503_289629pow_tensor_scalar_kernel_implIN3c108BFloat16ES5_EEvRNS_18TensorIteratorBaseET0_EUlS5_E2_St5arrayIPcLm2EEEEviS8_T1_,"a",@progbits
	.sectionflags	@""
	.align	4
.nv.constant0._ZN2at6native29vectorized_elementwise_kernelILi8EZNS0_50_GLOBAL__N__2680c7bb_12_PowKernel_cu_140f0503_289629pow_tensor_scalar_kernel_implIN3c108BFloat16ES5_EEvRNS_18TensorIteratorBaseET0_EUlS5_E2_St5arrayIPcLm2EEEEviS8_T1_:
	.zero		568


//--------------------- .nv.constant0._ZN2at6native18elementwise_kernelILi128ELi4EZNS0_15gpu_kernel_implIZNS0_50_GLOBAL__N__2680c7bb_12_PowKernel_cu_140f0503_289629pow_tensor_scalar_kernel_implIN3c108BFloat16ES6_EEvRNS_18TensorIteratorBaseET0_EUlS6_E1_EEvS8_RKT_EUliE_EEviT1_ --------------------------
	.section	.nv.constant0._ZN2at6native18elementwise_kernelILi128ELi4EZNS0_15gpu_kernel_implIZNS0_50_GLOBAL__N__2680c7bb_12_PowKernel_cu_140f0503_289629pow_tensor_scalar_kernel_implIN3c108BFloat16ES6_EEvRNS_18TensorIteratorBaseET0_EUlS6_E1_EEvS8_RKT_EUliE_EEviT1_,"a",@progbits
	.sectionflags	@""
	.align	4
.nv.constant0._ZN2at6native18elementwise_kernelILi128ELi4EZNS0_15gpu_kernel_implIZNS0_50_GLOBAL__N__2680c7bb_12_PowKernel_cu_140f0503_289629pow_tensor_scalar_kernel_implIN3c108BFloat16ES6_EEvRNS_18TensorIteratorBaseET0_EUlS6_E1_EEvS8_RKT_EUliE_EEviT1_:
	.zero		1080


//--------------------- .nv.constant0._ZN2at6native27unrolled_elementwise_kernelIZNS0_50_GLOBAL__N__2680c7bb_12_PowKernel_cu_140f0503_289629pow_tensor_scalar_kernel_implIN3c108BFloat16ES5_EEvRNS_18TensorIteratorBaseET0_EUlS5_E1_St5arrayIPcLm2EELi4E23TrivialOffsetCalculatorILi1EjESE_NS0_6memory12LoadWithCastILi1EEENSF_13StoreWithCastILi1EEEEEviT_S8_T2_T3_T4_T5_ --------------------------
	.section	.nv.constant0._ZN2at6native27unrolled_elementwise_kernelIZNS0_50_GLOBAL__N__2680c7bb_12_PowKernel_cu_140f0503_289629pow_tensor_scalar_kernel_implIN3c108BFloat16ES5_EEvRNS_18TensorIteratorBaseET0_EUlS5_E1_St5arrayIPcLm2EELi4E23TrivialOffsetCalculatorILi1EjESE_NS0_6memory12LoadWithCastILi1EEENSF_13StoreWithCastILi1EEEEEviT_S8_T2_T3_T4_T5_,"a",@progbits
	.sectionflags	@""
	.align	4
.nv.constant0._ZN2at6native27unrolled_elementwise_kernelIZNS0_50_GLOBAL__N__2680c7bb_12_PowKernel_cu_140f0503_289629pow_tensor_scalar_kernel_implIN3c108BFloat16ES5_EEvRNS_18TensorIteratorBaseET0_EUlS5_E1_St5arrayIPcLm2EELi4E23TrivialOffsetCalculatorILi1EjESE_NS0_6memory12LoadWithCastILi1EEENSF_13StoreWithCastILi1EEEEEviT_S8_T2_T3_T4_T5_:
	.zero		580


//--------------------- .nv.constant0._ZN2at6native18elementwise_kernelILi128ELi4EZNS0_22gpu_kernel_impl_nocastIZNS0_50_GLOBAL__N__2680c7bb_12_PowKernel_cu_140f0503_289629pow_tensor_scalar_kernel_implIN3c108BFloat16ES6_EEvRNS_18TensorIteratorBaseET0_EUlS6_E1_EEvS8_RKT_EUliE_EEviT1_ --------------------------
	.section	.nv.constant0._ZN2at6native18elementwise_kernelILi128ELi4EZNS0_22gpu_kernel_impl_nocastIZNS0_50_GLOBAL__N__2680c7bb_12_PowKernel_cu_140f0503_289629pow_tensor_scalar_kernel_implIN3c108BFloat16ES6_EEvRNS_18TensorIteratorBaseET0_EUlS6_E1_EEvS8_RKT_EUliE_EEviT1_,"a",@progbits
	.sectionflags	@""
	.align	4
.nv.constant0._ZN2at6native18elementwise_kernelILi128ELi4EZNS0_22gpu_kernel_impl_nocastIZNS0_50_GLOBAL__N__2680c7bb_12_PowKernel_cu_140f0503_289629pow_tensor_scalar_kernel_implIN3c108BFloat16ES6_EEvRNS_18TensorIteratorBaseET0_EUlS6_E1_EEvS8_RKT_EUliE_EEviT1_:
	.zero		1072


//--------------------- .nv.constant0._ZN2at6native27unrolled_elementwise_kernelIZNS0_50_GLOBAL__N__2680c7bb_12_PowKernel_cu_140f0503_289629pow_tensor_scalar_kernel_implIN3c108BFloat16ES5_EEvRNS_18TensorIteratorBaseET0_EUlS5_E1_St5arrayIPcLm2EELi4E23TrivialOffsetCalculatorILi1EjESE_NS0_6memory15LoadWithoutCastENSF_16StoreWithoutCastEEEviT_S8_T2_T3_T4_T5_ --------------------------
	.section	.nv.constant0._ZN2at6native27unrolled_elementwise_kernelIZNS0_50_GLOBAL__N__2680c7bb_12_PowKernel_cu_140f0503_289629pow_tensor_scalar_kernel_implIN3c108BFloat16ES5_EEvRNS_18TensorIteratorBaseET0_EUlS5_E1_St5arrayIPcLm2EELi4E23TrivialOffsetCalculatorILi1EjESE_NS0_6memory15LoadWithoutCastENSF_16StoreWithoutCastEEEviT_S8_T2_T3_T4_T5_,"a",@progbits
	.sectionflags	@""
	.align	4
.nv.constant0._ZN2at6native27unrolled_elementwise_kernelIZNS0_50_GLOBAL__N__2680c7bb_12_PowKernel_cu_140f0503_289629pow_tensor_scalar_kernel_implIN3c108BFloat16ES5_EEvRNS_18TensorIteratorBaseET0_EUlS5_E1_St5arrayIPcLm2EELi4E23TrivialOffsetCalculatorILi1EjESE_NS0_6memory15LoadWithoutCastENSF_16StoreWithoutCastEEEviT_S8_T2_T3_T4_T5_:
	.zero		564


//--------------------- .nv.constant0._ZN2at6native29vectorized_elementwise_kernelILi2EZNS0_50_GLOBAL__N__2680c7bb_12_PowKernel_cu_140f0503_289629pow_tensor_scalar_kernel_implIN3c108BFloat16ES5_EEvRNS_18TensorIteratorBaseET0_EUlS5_E1_St5arrayIPcLm2EEEEviS8_T1_ --------------------------
	.section	.nv.constant0._ZN2at6native29vectorized_elementwise_kernelILi2EZNS0_50_GLOBAL__N__2680c7bb_12_PowKernel_cu_140f0503_289629pow_tensor_scalar_kernel_implIN3c108BFloat16ES5_EEvRNS_18TensorIteratorBaseET0_EUlS5_E1_St5arrayIPcLm2EEEEviS8_T1_,"a",@progbits
	.sectionflags	@""
	.align	4
.nv.constant0._ZN2at6native29vectorized_elementwise_kernelILi2EZNS0_50_GLOBAL__N__2680c7bb_12_PowKernel_cu_140f0503_289629pow_tensor_scalar_kernel_implIN3c108BFloat16ES5_EEvRNS_18TensorIteratorBaseET0_EUlS5_E1_St5arrayIPcLm2EEEEviS8_T1_:
	.zero		560


//--------------------- .nv.constant0._ZN2at6native29vectorized_elementwise_kernelILi4EZNS0_50_GLOBAL__N__2680c7bb_12_PowKernel_cu_140f0503_289629pow_tensor_scalar_kernel_implIN3c108BFloat16ES5_EEvRNS_18TensorIteratorBaseET0_EUlS5_E1_St5arrayIPcLm2EEEEviS8_T1_ --------------------------
	.section	.nv.constant0._ZN2at6native29vectorized_elementwise_kernelILi4EZNS0_50_GLOBAL__N__2680c7bb_12_PowKernel_cu_140f0503_289629pow_tensor_scalar_kernel_implIN3c108BFloat16ES5_EEvRNS_18TensorIteratorBaseET0_EUlS5_E1_St5arrayIPcLm2EEEEviS8_T1_,"a",@progbits
	.sectionflags	@""
	.align	4
.nv.constant0._ZN2at6native29vectorized_elementwise_kernelILi4EZNS0_50_GLOBAL__N__2680c7bb_12_PowKernel_cu_140f0503_289629pow_tensor_scalar_kernel_implIN3c108BFloat16ES5_EEvRNS_18TensorIteratorBaseET0_EUlS5_E1_St5arrayIPcLm2EEEEviS8_T1_:
	.zero		560


//--------------------- .nv.constant0._ZN2at6native29vectorized_elementwise_kernelILi8EZNS0_50_GLOBAL__N__2680c7bb_12_PowKernel_cu_140f0503_289629pow_tensor_scalar_kernel_implIN3c108BFloat16ES5_EEvRNS_18TensorIteratorBaseET0_EUlS5_E1_St5arrayIPcLm2EEEEviS8_T1_ --------------------------
	.section	.nv.constant0._ZN2at6native29vectorized_elementwise_kernelILi8EZNS0_50_GLOBAL__N__2680c7bb_12_PowKernel_cu_140f0503_289629pow_tensor_scalar_kernel_implIN3c108BFloat16ES5_EEvRNS_18TensorIteratorBaseET0_EUlS5_E1_St5arrayIPcLm2EEEEviS8_T1_,"a",@progbits
	.sectionflags	@""
	.align	4
.nv.constant0._ZN2at6native29vectorized_elementwise_kernelILi8EZNS0_50_GLOBAL__N__2680c7bb_12_PowKernel_cu_140f0503_289629pow_tensor_scalar_kernel_implIN3c108BFloat16ES5_EEvRNS_18TensorIteratorBaseET0_EUlS5_E1_St5arrayIPcLm2EEEEviS8_T1_:
	.zero		560


//--------------------- .nv.constant0._ZN2at6native18elementwise_kernelILi128ELi4EZNS0_15gpu_kernel_implIZNS0_50_GLOBAL__N__2680c7bb_12_PowKernel_cu_140f0503_289629pow_tensor_scalar_kernel_implIN3c108BFloat16ES6_EEvRNS_18TensorIteratorBaseET0_EUlS6_E0_EEvS8_RKT_EUliE_EEviT1_ --------------------------
	.section	.nv.constant0._ZN2at6native18elementwise_kernelILi128ELi4EZNS0_15gpu_kernel_implIZNS0_50_GLOBAL__N__2680c7bb_12_PowKernel_cu_140f0503_289629pow_tensor_scalar_kernel_implIN3c108BFloat16ES6_EEvRNS_18TensorIteratorBaseET0_EUlS6_E0_EEvS8_RKT_EUliE_EEviT1_,"a",@progbits
	.sectionflags	@""
	.align	4
.nv.constant0._ZN2at6native18elementwise_kernelILi128ELi4EZNS0_15gpu_kernel_implIZNS0_50_GLOBAL__N__2680c7bb_12_PowKernel_cu_140f0503_289629pow_tensor_scalar_kernel_implIN3c108BFloat16ES6_EEvRNS_18TensorIteratorBaseET0_EUlS6_E0_EEvS8_RKT_EUliE_EEviT1_:
	.zero		1080


//--------------------- .nv.constant0._ZN2at6native27unrolled_elementwise_kernelIZNS0_50_GLOBAL__N__2680c7bb_12_PowKernel_cu_140f0503_289629pow_tensor_scalar_kernel_implIN3c108BFloat16ES5_EEvRNS_18TensorIteratorBaseET0_EUlS5_E0_St5arrayIPcLm2EELi4E23TrivialOffsetCalculatorILi1EjESE_NS0_6memory12LoadWithCastILi1EEENSF_13StoreWithCastILi1EEEEEviT_S8_T2_T3_T4_T5_ --------------------------
	.section	.nv.constant0._ZN2at6native27unrolled_elementwise_kernelIZNS0_50_GLOBAL__N__2680c7bb_12_PowKernel_cu_140f0503_289629pow_tensor_scalar_kernel_implIN3c108BFloat16ES5_EEvRNS_18TensorIteratorBaseET0_EUlS5_E0_St5arrayIPcLm2EELi4E23TrivialOffsetCalculatorILi1EjESE_NS0_6memory12LoadWithCastILi1EEENSF_13StoreWithCastILi1EEEEEviT_S8_T2_T3_T4_T5_,"a",@progbits
	.sectionflags	@""
	.align	4
.nv.constant0._ZN2at6native27unrolled_elementwise_kernelIZNS0_50_GLOBAL__N__2680c7bb_12_PowKernel_cu_140f0503_289629pow_tensor_scalar_kernel_implIN3c108BFloat16ES5_EEvRNS_18TensorIteratorBaseET0_EUlS5_E0_St5arrayIPcLm2EELi4E23TrivialOffsetCalculatorILi1EjESE_NS0_6memory12LoadWithCastILi1EEENSF_13StoreWithCastILi1EEEEEviT_S8_T2_T3_T4_T5_:
	.zero		580


//--------------------- .nv.constant0._ZN2at6native18elementwise_kernelILi128ELi4EZNS0_22gpu_kernel_impl_nocastIZNS0_50_GLOBAL__N__2680c7bb_12_PowKernel_cu_140f0503_289629pow_tensor_scalar_kernel_implIN3c108BFloat16ES6_EEvRNS_18TensorIteratorBaseET0_EUlS6_E0_EEvS8_RKT_EUliE_EEviT1_ --------------------------
	.section	.nv.constant0._ZN2at6native18elementwise_kernelILi128ELi4EZNS0_22gpu_kernel_impl_nocastIZNS0_50_GLOBAL__N__2680c7bb_12_PowKernel_cu_140f0503_289629pow_tensor_scalar_kernel_implIN3c108BFloat16ES6_EEvRNS_18TensorIteratorBaseET0_EUlS6_E0_EEvS8_RKT_EUliE_EEviT1_,"a",@progbits
	.sectionflags	@""
	.align	4
.nv.constant0._ZN2at6native18elementwise_kernelILi128ELi4EZNS0_22gpu_kernel_impl_nocastIZNS0_50_GLOBAL__N__2680c7bb_12_PowKernel_cu_140f0503_289629pow_tensor_scalar_kernel_implIN3c108BFloat16ES6_EEvRNS_18TensorIteratorBaseET0_EUlS6_E0_EEvS8_RKT_EUliE_EEviT1_:
	.zero		1072


//--------------------- .nv.constant0._ZN2at6native27unrolled_elementwise_kernelIZNS0_50_GLOBAL__N__2680c7bb_12_PowKernel_cu_140f0503_289629pow_tensor_scalar_kernel_implIN3c108BFloat16ES5_EEvRNS_18TensorIteratorBaseET0_EUlS5_E0_St5arrayIPcLm2EELi4E23TrivialOffsetCalculatorILi1EjESE_NS0_6memory15LoadWithoutCastENSF_16StoreWithoutCastEEEviT_S8_T2_T3_T4_T5_ --------------------------
	.section	.nv.constant0._ZN2at6native27unrolled_elementwise_kernelIZNS0_50_GLOBAL__N__2680c7bb_12_PowKernel_cu_140f0503_289629pow_tensor_scalar_kernel_implIN3c108BFloat16ES5_EEvRNS_18TensorIteratorBaseET0_EUlS5_E0_St5arrayIPcLm2EELi4E23TrivialOffsetCalculatorILi1EjESE_NS0_6memory15LoadWithoutCastENSF_16StoreWithoutCastEEEviT_S8_T2_T3_T4_T5_,"a",@progbits
	.sectionflags	@""
	.align	4
.nv.constant0._ZN2at6native27unrolled_elementwise_kernelIZNS0_50_GLOBAL__N__2680c7bb_12_PowKernel_cu_140f0503_289629pow_tensor_scalar_kernel_implIN3c108BFloat16ES5_EEvRNS_18TensorIteratorBaseET0_EUlS5_E0_St5arrayIPcLm2EELi4E23TrivialOffsetCalculatorILi1EjESE_NS0_6memory15LoadWithoutCastENSF_16StoreWithoutCastEEEviT_S8_T2_T3_T4_T5_:
	.zero		564


//--------------------- .nv.constant0._ZN2at6native29vectorized_elementwise_kernelILi2EZNS0_50_GLOBAL__N__2680c7bb_12_PowKernel_cu_140f0503_289629pow_tensor_scalar_kernel_implIN3c108BFloat16ES5_EEvRNS_18TensorIteratorBaseET0_EUlS5_E0_St5arrayIPcLm2EEEEviS8_T1_ --------------------------
	.section	.nv.constant0._ZN2at6native29vectorized_elementwise_kernelILi2EZNS0_50_GLOBAL__N__2680c7bb_12_PowKernel_cu_140f0503_289629pow_tensor_scalar_kernel_implIN3c108BFloat16ES5_EEvRNS_18TensorIteratorBaseET0_EUlS5_E0_St5arrayIPcLm2EEEEviS8_T1_,"a",@progbits
	.sectionflags	@""
	.align	4
.nv.constant0._ZN2at6native29vectorized_elementwise_kernelILi2EZNS0_50_GLOBAL__N__2680c7bb_12_PowKernel_cu_140f0503_289629pow_tensor_scalar_kernel_implIN3c108BFloat16ES5_EEvRNS_18TensorIteratorBaseET0_EUlS5_E0_St5arrayIPcLm2EEEEviS8_T1_:
	.zero		560


//--------------------- .nv.constant0._ZN2at6native29vectorized_elementwise_kernelILi4EZNS0_50_GLOBAL__N__2680c7bb_12_PowKernel_cu_140f0503_289629pow_tensor_scalar_kernel_implIN3c108BFloat16ES5_EEvRNS_18TensorIteratorBaseET0_EUlS5_E0_St5arrayIPcLm2EEEEviS8_T1_ --------------------------
	.section	.nv.constant0._ZN2at6native29vectorized_elementwise_kernelILi4EZNS0_50_GLOBAL__N__2680c7bb_12_PowKernel_cu_140f0503_289629pow_tensor_scalar_kernel_implIN3c108BFloat16ES5_EEvRNS_18TensorIteratorBaseET0_EUlS5_E0_St5arrayIPcLm2EEEEviS8_T1_,"a",@progbits
	.sectionflags	@""
	.align	4
.nv.constant0._ZN2at6native29vectorized_elementwise_kernelILi4EZNS0_50_GLOBAL__N__2680c7bb_12_PowKernel_cu_140f0503_289629pow_tensor_scalar_kernel_implIN3c108BFloat16ES5_EEvRNS_18TensorIteratorBaseET0_EUlS5_E0_St5arrayIPcLm2EEEEviS8_T1_:
	.zero		560


//--------------------- .nv.constant0._ZN2at6native29vectorized_elementwise_kernelILi8EZNS0_50_GLOBAL__N__2680c7bb_12_PowKernel_cu_140f0503_289629pow_tensor_scalar_kernel_implIN3c108BFloat16ES5_EEvRNS_18TensorIteratorBaseET0_EUlS5_E0_St5arrayIPcLm2EEEEviS8_T1_ --------------------------
	.section	.nv.constant0._ZN2at6native29vectorized_elementwise_kernelILi8EZNS0_50_GLOBAL__N__2680c7bb_12_PowKernel_cu_140f0503_289629pow_tensor_scalar_kernel_implIN3c108BFloat16ES5_EEvRNS_18TensorIteratorBaseET0_EUlS5_E0_St5arrayIPcLm2EEEEviS8_T1_,"a",@progbits
	.sectionflags	@""
	.align	4
.nv.constant0._ZN2at6native29vectorized_elementwise_kernelILi8EZNS0_50_GLOBAL__N__2680c7bb_12_PowKernel_cu_140f0503_289629pow_tensor_scalar_kernel_implIN3c108BFloat16ES5_EEvRNS_18TensorIteratorBaseET0_EUlS5_E0_St5arrayIPcLm2EEEEviS8_T1_:
	.zero		560


//--------------------- .nv.constant0._ZN2at6native18elementwise_kernelILi128ELi4EZNS0_15gpu_kernel_implIZNS0_50_GLOBAL__N__2680c7bb_12_PowKernel_cu_140f0503_289629pow_tensor_scalar_kernel_implIN3c108BFloat16ES6_EEvRNS_18TensorIteratorBaseET0_EUlS6_E_EEvS8_RKT_EUliE_EEviT1_ --------------------------
	.section	.nv.constant0._ZN2at6native18elementwise_kernelILi128ELi4EZNS0_15gpu_kernel_implIZNS0_50_GLOBAL__N__2680c7bb_12_PowKernel_cu_140f0503_289629pow_tensor_scalar_kernel_implIN3c108BFloat16ES6_EEvRNS_18TensorIteratorBaseET0_EUlS6_E_EEvS8_RKT_EUliE_EEviT1_,"a",@progbits
	.sectionflags	@""
	.align	4
.nv.constant0._ZN2at6native18elementwise_kernelILi128ELi4EZNS0_15gpu_kernel_implIZNS0_50_GLOBAL__N__2680c7bb_12_PowKernel_cu_140f0503_289629pow_tensor_scalar_kernel_implIN3c108BFloat16ES6_EEvRNS_18TensorIteratorBaseET0_EUlS6_E_EEvS8_RKT_EUliE_EEviT1_:
	.zero		1080


//--------------------- .nv.constant0._ZN2at6native27unrolled_elementwise_kernelIZNS0_50_GLOBAL__N__2680c7bb_12_PowKernel_cu_140f0503_289629pow_tensor_scalar_kernel_implIN3c108BFloat16ES5_EEvRNS_18TensorIteratorBaseET0_EUlS5_E_St5arrayIPcLm2EELi4E23TrivialOffsetCalculatorILi1EjESE_NS0_6memory12LoadWithCastILi1EEENSF_13StoreWithCastILi1EEEEEviT_S8_T2_T3_T4_T5_ --------------------------
	.section	.nv.constant0._ZN2at6native27unrolled_elementwise_kernelIZNS0_50_GLOBAL__N__2680c7bb_12_PowKernel_cu_140f0503_289629pow_tensor_scalar_kernel_implIN3c108BFloat16ES5_EEvRNS_18TensorIteratorBaseET0_EUlS5_E_St5arrayIPcLm2EELi4E23TrivialOffsetCalculatorILi1EjESE_NS0_6memory12LoadWithCastILi1EEENSF_13StoreWithCastILi1EEEEEviT_S8_T2_T3_T4_T5_,"a",@progbits
	.sectionflags	@""
	.align	4
.nv.constant0._ZN2at6native27unrolled_elementwise_kernelIZNS0_50_GLOBAL__N__2680c7bb_12_PowKernel_cu_140f0503_289629pow_tensor_scalar_kernel_implIN3c108BFloat16ES5_EEvRNS_18TensorIteratorBaseET0_EUlS5_E_St5arrayIPcLm2EELi4E23TrivialOffsetCalculatorILi1EjESE_NS0_6memory12LoadWithCastILi1EEENSF_13StoreWithCastILi1EEEEEviT_S8_T2_T3_T4_T5_:
	.zero		580


//--------------------- .nv.constant0._ZN2at6native18elementwise_kernelILi128ELi4EZNS0_22gpu_kernel_impl_nocastIZNS0_50_GLOBAL__N__2680c7bb_12_PowKernel_cu_140f0503_289629pow_tensor_scalar_kernel_implIN3c108BFloat16ES6_EEvRNS_18TensorIteratorBaseET0_EUlS6_E_EEvS8_RKT_EUliE_EEviT1_ --------------------------
	.section	.nv.constant0._ZN2at6native18elementwise_kernelILi128ELi4EZNS0_22gpu_kernel_impl_nocastIZNS0_50_GLOBAL__N__2680c7bb_12_PowKernel_cu_140f0503_289629pow_tensor_scalar_kernel_implIN3c108BFloat16ES6_EEvRNS_18TensorIteratorBaseET0_EUlS6_E_EEvS8_RKT_EUliE_EEviT1_,"a",@progbits
	.sectionflags	@""
	.align	4
.nv.constant0._ZN2at6native18elementwise_kernelILi128ELi4EZNS0_22gpu_kernel_impl_nocastIZNS0_50_GLOBAL__N__2680c7bb_12_PowKernel_cu_140f0503_289629pow_tensor_scalar_kernel_implIN3c108BFloat16ES6_EEvRNS_18TensorIteratorBaseET0_EUlS6_E_EEvS8_RKT_EUliE_EEviT1_:
	.zero		1072


//--------------------- .nv.constant0._ZN2at6native27unrolled_elementwise_kernelIZNS0_50_GLOBAL__N__2680c7bb_12_PowKernel_cu_140f0503_289629pow_tensor_scalar_kernel_implIN3c108BFloat16ES5_EEvRNS_18TensorIteratorBaseET0_EUlS5_E_St5arrayIPcLm2EELi4E23TrivialOffsetCalculatorILi1EjESE_NS0_6memory15LoadWithoutCastENSF_16StoreWithoutCastEEEviT_S8_T2_T3_T4_T5_ --------------------------
	.section	.nv.constant0._ZN2at6native27unrolled_elementwise_kernelIZNS0_50_GLOBAL__N__2680c7bb_12_PowKernel_cu_140f0503_289629pow_tensor_scalar_kernel_implIN3c108BFloat16ES5_EEvRNS_18TensorIteratorBaseET0_EUlS5_E_St5arrayIPcLm2EELi4E23TrivialOffsetCalculatorILi1EjESE_NS0_6memory15LoadWithoutCastENSF_16StoreWithoutCastEEEviT_S8_T2_T3_T4_T5_,"a",@progbits
	.sectionflags	@""
	.align	4
.nv.constant0._ZN2at6native27unrolled_elementwise_kernelIZNS0_50_GLOBAL__N__2680c7bb_12_PowKernel_cu_140f0503_289629pow_tensor_scalar_kernel_implIN3c108BFloat16ES5_EEvRNS_18TensorIteratorBaseET0_EUlS5_E_St5arrayIPcLm2EELi4E23TrivialOffsetCalculatorILi1EjESE_NS0_6memory15LoadWithoutCastENSF_16StoreWithoutCastEEEviT_S8_T2_T3_T4_T5_:
	.zero		564


//--------------------- .nv.constant0._ZN2at6native29vectorized_elementwise_kernelILi2EZNS0_50_GLOBAL__N__2680c7bb_12_PowKernel_cu_140f0503_289629pow_tensor_scalar_kernel_implIN3c108BFloat16ES5_EEvRNS_18TensorIteratorBaseET0_EUlS5_E_St5arrayIPcLm2EEEEviS8_T1_ --------------------------
	.section	.nv.constant0._ZN2at6native29vectorized_elementwise_kernelILi2EZNS0_50_GLOBAL__N__2680c7bb_12_PowKernel_cu_140f0503_289629pow_tensor_scalar_kernel_implIN3c108BFloat16ES5_EEvRNS_18TensorIteratorBaseET0_EUlS5_E_St5arrayIPcLm2EEEEviS8_T1_,"a",@progbits
	.sectionflags	@""
	.align	4
.nv.constant0._ZN2at6native29vectorized_elementwise_kernelILi2EZNS0_50_GLOBAL__N__2680c7bb_12_PowKernel_cu_140f0503_289629pow_tensor_scalar_kernel_implIN3c108BFloat16ES5_EEvRNS_18TensorIteratorBaseET0_EUlS5_E_St5arrayIPcLm2EEEEviS8_T1_:
	.zero		560


//--------------------- .nv.constant0._ZN2at6native29vectorized_elementwise_kernelILi4EZNS0_50_GLOBAL__N__2680c7bb_12_PowKernel_cu_140f0503_289629pow_tensor_scalar_kernel_implIN3c108BFloat16ES5_EEvRNS_18TensorIteratorBaseET0_EUlS5_E_St5arrayIPcLm2EEEEviS8_T1_ --------------------------
	.section	.nv.constant0._ZN2at6native29vectorized_elementwise_kernelILi4EZNS0_50_GLOBAL__N__2680c7bb_12_PowKernel_cu_140f0503_289629pow_tensor_scalar_kernel_implIN3c108BFloat16ES5_EEvRNS_18TensorIteratorBaseET0_EUlS5_E_St5arrayIPcLm2EEEEviS8_T1_,"a",@progbits
	.sectionflags	@""
	.align	4
.nv.constant0._ZN2at6native29vectorized_elementwise_kernelILi4EZNS0_50_GLOBAL__N__2680c7bb_12_PowKernel_cu_140f0503_289629pow_tensor_scalar_kernel_implIN3c108BFloat16ES5_EEvRNS_18TensorIteratorBaseET0_EUlS5_E_St5arrayIPcLm2EEEEviS8_T1_:
	.zero		560


//--------------------- .nv.constant0._ZN2at6native29vectorized_elementwise_kernelILi8EZNS0_50_GLOBAL__N__2680c7bb_12_PowKernel_cu_140f0503_289629pow_tensor_scalar_kernel_implIN3c108BFloat16ES5_EEvRNS_18TensorIteratorBaseET0_EUlS5_E_St5arrayIPcLm2EEEEviS8_T1_ --------------------------
	.section	.nv.constant0._ZN2at6native29vectorized_elementwise_kernelILi8EZNS0_50_GLOBAL__N__2680c7bb_12_PowKernel_cu_140f0503_289629pow_tensor_scalar_kernel_implIN3c108BFloat16ES5_EEvRNS_18TensorIteratorBaseET0_EUlS5_E_St5arrayIPcLm2EEEEviS8_T1_,"a",@progbits
	.sectionflags	@""
	.align	4
.nv.constant0._ZN2at6native29vectorized_elementwise_kernelILi8EZNS0_50_GLOBAL__N__2680c7bb_12_PowKernel_cu_140f0503_289629pow_tensor_scalar_kernel_implIN3c108BFloat16ES5_EEvRNS_18TensorIteratorBaseET0_EUlS5_E_St5arrayIPcLm2EEEEviS8_T1_:
	.zero		560


//--------------------- .nv.constant0._ZN2at6native18elementwise_kernelILi128ELi4EZNS0_15gpu_kernel_implIZNS0_50_GLOBAL__N__2680c7bb_12_PowKernel_cu_140f0503_289629pow_tensor_scalar_kernel_implIN3c104HalfES6_EEvRNS_18TensorIteratorBaseET0_EUlS6_E2_EEvS8_RKT_EUliE_EEviT1_ --------------------------
	.section	.nv.constant0._ZN2at6native18elementwise_kernelILi128ELi4EZNS0_15gpu_kernel_implIZNS0_50_GLOBAL__N__2680c7bb_12_PowKernel_cu_140f0503_289629pow_tensor_scalar_kernel_implIN3c104HalfES6_EEvRNS_18TensorIteratorBaseET0_EUlS6_E2_EEvS8_RKT_EUliE_EEviT1_,"a",@progbits
	.sectionflags	@""
	.align	4
.nv.constant0._ZN2at6native18elementwise_kernelILi128ELi4EZNS0_15gpu_kernel_implIZNS0_50_GLOBAL__N__2680c7bb_12_PowKernel_cu_140f0503_289629pow_tensor_scalar_kernel_implIN3c104HalfES6_EEvRNS_18TensorIteratorBaseET0_EUlS6_E2_EEvS8_RKT_EUliE_EEviT1_:
	.zero		1088


//--------------------- .nv.constant0._ZN2at6native27unrolled_elementwise_kernelIZNS0_50_GLOBAL__N__2680c7bb_12_PowKernel_cu_140f0503_289629pow_tensor_scalar_kernel_implIN3c104HalfES5_EEvRNS_18TensorIteratorBaseET0_EUlS5_E2_St5arrayIPcLm2EELi4E23TrivialOffsetCalculatorILi1EjESE_NS0_6memory12LoadWithCastILi1EEENSF_13StoreWithCastILi1EEEEEviT_S8_T2_T3_T4_T5_ --------------------------
	.section	.nv.constant0._ZN2at6native27unrolled_elementwise_kernelIZNS0_50_GLOBAL__N__2680c7bb_12_PowKernel_cu_140f0503_289629pow_tensor_scalar_kernel_implIN3c104HalfES5_EEvRNS_18TensorIteratorBaseET0_EUlS5_E2_St5arrayIPcLm2EELi4E23TrivialOffsetCalculatorILi1EjESE_NS0_6memory12LoadWithCastILi1EEENSF_13StoreWithCastILi1EEEEEviT_S8_T2_T3_T4_T5_,"a",@progbits
	.sectionflags	@""
	.align	4
.nv.constant0._ZN2at6native27unrolled_elementwise_kernelIZNS0_50_GLOBAL__N__2680c7bb_12_PowKernel_cu_140f0503_289629pow_tensor_scalar_kernel_implIN3c104HalfES5_EEvRNS_18TensorIteratorBaseET0_EUlS5_E2_St5arrayIPcLm2EELi4E23TrivialOffsetCalculatorILi1EjESE_NS0_6memory12LoadWithCastILi1EEENSF_13StoreWithCastILi1EEEEEviT_S8_T2_T3_T4_T5_:
	.zero		588


//--------------------- .nv.constant0._ZN2at6native18elementwise_kernelILi128ELi4EZNS0_22gpu_kernel_impl_nocastIZNS0_50_GLOBAL__N__2680c7bb_12_PowKernel_cu_140f0503_289629pow_tensor_scalar_kernel_implIN3c104HalfES6_EEvRNS_18TensorIteratorBaseET0_EUlS6_E2_EEvS8_RKT_EUliE_EEviT1_ --------------------------
	.section	.nv.constant0._ZN2at6native18elementwise_kernelILi128ELi4EZNS0_22gpu_kernel_impl_nocastIZNS0_50_GLOBAL__N__2680c7bb_12_PowKernel_cu_140f0503_289629pow_tensor_scalar_kernel_implIN3c104HalfES6_EEvRNS_18TensorIteratorBaseET0_EUlS6_E2_EEvS8_RKT_EUliE_EEviT1_,"a",@progbits
	.sectionflags	@""
	.align	4
.nv.constant0._ZN2at6native18elementwise_kernelILi128ELi4EZNS0_22gpu_kernel_impl_nocastIZNS0_50_GLOBAL__N__2680c7bb_12_PowKernel_cu_140f0503_289629pow_tensor_scalar_kernel_implIN3c104HalfES6_EEvRNS_18TensorIteratorBaseET0_EUlS6_E2_EEvS8_RKT_EUliE_EEviT1_:
	.zero		1080


//--------------------- .nv.constant0._ZN2at6native27unrolled_elementwise_kernelIZNS0_50_GLOBAL__N__2680c7bb_12_PowKernel_cu_140f0503_289629pow_tensor_scalar_kernel_implIN3c104HalfES5_EEvRNS_18TensorIteratorBaseET0_EUlS5_E2_St5arrayIPcLm2EELi4E23TrivialOffsetCalculatorILi1EjESE_NS0_6memory15LoadWithoutCastENSF_16StoreWithoutCastEEEviT_S8_T2_T3_T4_T5_ --------------------------
	.section	.nv.constant0._ZN2at6native27unrolled_elementwise_kernelIZNS0_50_GLOBAL__N__2680c7bb_12_PowKernel_cu_140f0503_289629pow_tensor_scalar_kernel_implIN3c104HalfES5_EEvRNS_18TensorIteratorBaseET0_EUlS5_E2_St5arrayIPcLm2EELi4E23TrivialOffsetCalculatorILi1EjESE_NS0_6memory15LoadWithoutCastENSF_16StoreWithoutCastEEEviT_S8_T2_T3_T4_T5_,"a",@progbits
	.sectionflags	@""
	.align	4
.nv.constant0._ZN2at6native27unrolled_elementwise_kernelIZNS0_50_GLOBAL__N__2680c7bb_12_PowKernel_cu_140f0503_289629pow_tensor_scalar_kernel_implIN3c104HalfES5_EEvRNS_18TensorIteratorBaseET0_EUlS5_E2_St5arrayIPcLm2EELi4E23TrivialOffsetCalculatorILi1EjESE_NS0_6memory15LoadWithoutCastENSF_16StoreWithoutCastEEEviT_S8_T2_T3_T4_T5_:
	.zero		572


//--------------------- .nv.constant0._ZN2at6native29vectorized_elementwise_kernelILi2EZNS0_50_GLOBAL__N__2680c7bb_12_PowKernel_cu_140f0503_289629pow_tensor_scalar_kernel_implIN3c104HalfES5_EEvRNS_18TensorIteratorBaseET0_EUlS5_E2_St5arrayIPcLm2EEEEviS8_T1_ --------------------------
	.section	.nv.constant0._ZN2at6native29vectorized_elementwise_kernelILi2EZNS0_50_GLOBAL__N__2680c7bb_12_PowKernel_cu_140f0503_289629pow_tensor_scalar_kernel_implIN3c104HalfES5_EEvRNS_18TensorIteratorBaseET0_EUlS5_E2_St5arrayIPcLm2EEEEviS8_T1_,"a",@progbits
	.sectionflags	@""
	.align	4
.nv.constant0._ZN2at6native29vectorized_elementwise_kernelILi2EZNS0_50_GLOBAL__N__2680c7bb_12_PowKernel_cu_140f0503_289629pow_tensor_scalar_kernel_implIN3c104HalfES5_EEvRNS_18TensorIteratorBaseET0_EUlS5_E2_St5arrayIPcLm2EEEEviS8_T1_:
	.zero		568


//--------------------- .nv.constant0._ZN2at6native29vectorized_elementwise_kernelILi4EZNS0_50_GLOBAL__N__2680c7bb_12_PowKernel_cu_140f0503_289629pow_tensor_scalar_kernel_implIN3c104HalfES5_EEvRNS_18TensorIteratorBaseET0_EUlS5_E2_St5arrayIPcLm2EEEEviS8_T1_ --------------------------
	.section	.nv.constant0._ZN2at6native29vectorized_elementwise_kernelILi4EZNS0_50_GLOBAL__N__2680c7bb_12_PowKernel_cu_140f0503_289629pow_tensor_scalar_kernel_implIN3c104HalfES5_EEvRNS_18TensorIteratorBaseET0_EUlS5_E2_St5arrayIPcLm2EEEEviS8_T1_,"a",@progbits
	.sectionflags	@""
	.align	4
.nv.constant0._ZN2at6native29vectorized_elementwise_kernelILi4EZNS0_50_GLOBAL__N__2680c7bb_12_PowKernel_cu_140f0503_289629pow_tensor_scalar_kernel_implIN3c104HalfES5_EEvRNS_18TensorIteratorBaseET0_EUlS5_E2_St5arrayIPcLm2EEEEviS8_T1_:
	.zero		568


//--------------------- .nv.constant0._ZN2at6native29vectorized_elementwise_kernelILi8EZNS0_50_GLOBAL__N__2680c7bb_12_PowKernel_cu_140f0503_289629pow_tensor_scalar_kernel_implIN3c104HalfES5_EEvRNS_18TensorIteratorBaseET0_EUlS5_E2_St5arrayIPcLm2EEEEviS8_T1_ --------------------------
	.section	.nv.constant0._ZN2at6native29vectorized_elementwise_kernelILi8EZNS0_50_GLOBAL__N__2680c7bb_12_PowKernel_cu_140f0503_289629pow_tensor_scalar_kernel_implIN3c104HalfES5_EEvRNS_18TensorIteratorBaseET0_EUlS5_E2_St5arrayIPcLm2EEEEviS8_T1_,"a",@progbits
	.sectionflags	@""
	.align	4
.nv.constant0._ZN2at6native29vectorized_elementwise_kernelILi8EZNS0_50_GLOBAL__N__2680c7bb_12_PowKernel_cu_140f0503_289629pow_tensor_scalar_kernel_implIN3c104HalfES5_EEvRNS_18TensorIteratorBaseET0_EUlS5_E2_St5arrayIPcLm2EEEEviS8_T1_:
	.zero		568


//--------------------- .nv.constant0._ZN2at6native18elementwise_kernelILi128ELi4EZNS0_15gpu_kernel_implIZNS0_50_GLOBAL__N__2680c7bb_12_PowKernel_cu_140f0503_289629pow_tensor_scalar_kernel_implIN3c104HalfES6_EEvRNS_18TensorIteratorBaseET0_EUlS6_E1_EEvS8_RKT_EUliE_EEviT1_ --------------------------
	.section	.nv.constant0._ZN2at6native18elementwise_kernelILi128ELi4EZNS0_15gpu_kernel_implIZNS0_50_GLOBAL__N__2680c7bb_12_PowKernel_cu_140f0503_289629pow_tensor_scalar_kernel_implIN3c104HalfES6_EEvRNS_18TensorIteratorBaseET0_EUlS6_E1_EEvS8_RKT_EUliE_EEviT1_,"a",@progbits
	.sectionflags	@""
	.align	4
.nv.constant0._ZN2at6native18elementwise_kernelILi128ELi4EZNS0_15gpu_kernel_implIZNS0_50_GLOBAL__N__2680c7bb_12_PowKernel_cu_140f0503_289629pow_tensor_scalar_kernel_implIN3c104HalfES6_EEvRNS_18TensorIteratorBaseET0_EUlS6_E1_EEvS8_RKT_EUliE_EEviT1_:
	.zero		1080


//--------------------- .nv.constant0._ZN2at6native27unrolled_elementwise_kernelIZNS0_50_GLOBAL__N__2680c7bb_12_PowKernel_cu_140f0503_289629pow_tensor_scalar_kernel_implIN3c104HalfES5_EEvRNS_18TensorIteratorBaseET0_EUlS5_E1_St5arrayIPcLm2EELi4E23TrivialOffsetCalculatorILi1EjESE_NS0_6memory12LoadWithCastILi1EEENSF_13StoreWithCastILi1EEEEEviT_S8_T2_T3_T4_T5_ --------------------------
	.section	.nv.constant0._ZN2at6native27unrolled_elementwise_kernelIZNS0_50_GLOBAL__N__2680c7bb_12_PowKernel_cu_140f0503_289629pow_tensor_scalar_kernel_implIN3c104HalfES5_EEvRNS_18TensorIteratorBaseET0_EUlS5_E1_St5arrayIPcLm2EELi4E23TrivialOffsetCalculatorILi1EjESE_NS0_6memory12LoadWithCastILi1EEENSF_13StoreWithCastILi1EEEEEviT_S8_T2_T3_T4_T5_,"a",@progbits
	.sectionflags	@""
	.align	4
.nv.constant0._ZN2at6native27unrolled_elementwise_kernelIZNS0_50_GLOBAL__N__2680c7bb_12_PowKernel_cu_140f0503_289629pow_tensor_scalar_kernel_implIN3c104HalfES5_EEvRNS_18TensorIteratorBaseET0_EUlS5_E1_St5arrayIPcLm2EELi4E23TrivialOffsetCalculatorILi1EjESE_NS0_6memory12LoadWithCastILi1EEENSF_13StoreWithCastILi1EEEEEviT_S8_T2_T3_T4_T5_:
	.zero		580


//--------------------- .nv.constant0._ZN2at6native18elementwise_kernelILi128ELi4EZNS0_22gpu_kernel_impl_nocastIZNS0_50_GLOBAL__N__2680c7bb_12_PowKernel_cu_140f0503_289629pow_tensor_scalar_kernel_implIN3c104HalfES6_EEvRNS_18TensorIteratorBaseET0_EUlS6_E1_EEvS8_RKT_EUliE_EEviT1_ --------------------------
	.section	.nv.constant0._ZN2at6native18elementwise_kernelILi128ELi4EZNS0_22gpu_kernel_impl_nocastIZNS0_50_GLOBAL__N__2680c7bb_12_PowKernel_cu_140f0503_289629pow_tensor_scalar_kernel_implIN3c104HalfES6_EEvRNS_18TensorIteratorBaseET0_EUlS6_E1_EEvS8_RKT_EUliE_EEviT1_,"a",@progbits
	.sectionflags	@""
	.align	4
.nv.constant0._ZN2at6native18elementwise_kernelILi128ELi4EZNS0_22gpu_kernel_impl_nocastIZNS0_50_GLOBAL__N__2680c7bb_12_PowKernel_cu_140f0503_289629pow_tensor_scalar_kernel_implIN3c104HalfES6_EEvRNS_18TensorIteratorBaseET0_EUlS6_E1_EEvS8_RKT_EUliE_EEviT1_:
	.zero		1072


//--------------------- .nv.constant0._ZN2at6native27unrolled_elementwise_kernelIZNS0_50_GLOBAL__N__2680c7bb_12_PowKernel_cu_140f0503_289629pow_tensor_scalar_kernel_implIN3c104HalfES5_EEvRNS_18TensorIteratorBaseET0_EUlS5_E1_St5arrayIPcLm2EELi4E23TrivialOffsetCalculatorILi1EjESE_NS0_6memory15LoadWithoutCastENSF_16StoreWithoutCastEEEviT_S8_T2_T3_T4_T5_ --------------------------
	.section	.nv.constant0._ZN2at6native27unrolled_elementwise_kernelIZNS0_50_GLOBAL__N__2680c7bb_12_PowKernel_cu_140f0503_289629pow_tensor_scalar_kernel_implIN3c104HalfES5_EEvRNS_18TensorIteratorBaseET0_EUlS5_E1_St5arrayIPcLm2EELi4E23TrivialOffsetCalculatorILi1EjESE_NS0_6memory15LoadWithoutCastENSF_16StoreWithoutCastEEEviT_S8_T2_T3_T4_T5_,"a",@progbits
	.sectionflags	@""
	.align	4
.nv.constant0._ZN2at6native27unrolled_elementwise_kernelIZNS0_50_GLOBAL__N__2680c7bb_12_PowKernel_cu_140f0503_289629pow_tensor_scalar_kernel_implIN3c104HalfES5_EEvRNS_18TensorIteratorBaseET0_EUlS5_E1_St5arrayIPcLm2EELi4E23TrivialOffsetCalculatorILi1EjESE_NS0_6memory15LoadWithoutCastENSF_16StoreWithoutCastEEEviT_S8_T2_T3_T4_T5_:
	.zero		564


//--------------------- .nv.constant0._ZN2at6native29vectorized_elementwise_kernelILi2EZNS0_50_GLOBAL__N__2680c7bb_12_PowKernel_cu_140f0503_289629pow_tensor_scalar_kernel_implIN3c104HalfES5_EEvRNS_18TensorIteratorBaseET0_EUlS5_E1_St5arrayIPcLm2EEEEviS8_T1_ --------------------------
	.section	.nv.constant0._ZN2at6native29vectorized_elementwise_kernelILi2EZNS0_50_GLOBAL__N__2680c7bb_12_PowKernel_cu_140f0503_289629pow_tensor_scalar_kernel_implIN3c104HalfES5_EEvRNS_18TensorIteratorBaseET0_EUlS5_E1_St5arrayIPcLm2EEEEviS8_T1_,"a",@progbits
	.sectionflags	@""
	.align	4
.nv.constant0._ZN2at6native29vectorized_elementwise_kernelILi2EZNS0_50_GLOBAL__N__2680c7bb_12_PowKernel_cu_140f0503_289629pow_tensor_scalar_kernel_implIN3c104HalfES5_EEvRNS_18TensorIteratorBaseET0_EUlS5_E1_St5arrayIPcLm2EEEEviS8_T1_:
	.zero		560


//--------------------- .nv.constant0._ZN2at6native29vectorized_elementwise_kernelILi4EZNS0_50_GLOBAL__N__2680c7bb_12_PowKernel_cu_140f0503_289629pow_tensor_scalar_kernel_implIN3c104HalfES5_EEvRNS_18TensorIteratorBaseET0_EUlS5_E1_St5arrayIPcLm2EEEEviS8_T1_ --------------------------
	.section	.nv.constant0._ZN2at6native29vectorized_elementwise_kernelILi4EZNS0_50_GLOBAL__N__2680c7bb_12_PowKernel_cu_140f0503_289629pow_tensor_scalar_kernel_implIN3c104HalfES5_EEvRNS_18TensorIteratorBaseET0_EUlS5_E1_St5arrayIPcLm2EEEEviS8_T1_,"a",@progbits
	.sectionflags	@""
	.align	4
.nv.constant0._ZN2at6native29vectorized_elementwise_kernelILi4EZNS0_50_GLOBAL__N__2680c7bb_12_PowKernel_cu_140f0503_289629pow_tensor_scalar_kernel_implIN3c104HalfES5_EEvRNS_18TensorIteratorBaseET0_EUlS5_E1_St5arrayIPcLm2EEEEviS8_T1_:
	.zero		560


//--------------------- .nv.constant0._ZN2at6native29vectorized_elementwise_kernelILi8EZNS0_50_GLOBAL__N__2680c7bb_12_PowKernel_cu_140f0503_289629pow_tensor_scalar_kernel_implIN3c104HalfES5_EEvRNS_18TensorIteratorBaseET0_EUlS5_E1_St5arrayIPcLm2EEEEviS8_T1_ --------------------------
	.section	.nv.constant0._ZN2at6native29vectorized_elementwise_kernelILi8EZNS0_50_GLOBAL__N__2680c7bb_12_PowKernel_cu_140f0503_289629pow_tensor_scalar_kernel_implIN3c104HalfES5_EEvRNS_18TensorIteratorBaseET0_EUlS5_E1_St5arrayIPcLm2EEEEviS8_T1_,"a",@progbits
	.sectionflags	@""
	.align	4
.nv.constant0._ZN2at6native29vectorized_elementwise_kernelILi8EZNS0_50_GLOBAL__N__2680c7bb_12_PowKernel_cu_140f0503_289629pow_tensor_scalar_kernel_implIN3c104HalfES5_EEvRNS_18TensorIteratorBaseET0_EUlS5_E1_St5arrayIPcLm2EEEEviS8_T1_:
	.zero		560


//--------------------- .nv.constant0._ZN2at6native18elementwise_kernelILi128ELi4EZNS0_15gpu_kernel_implIZNS0_50_GLOBAL__N__2680c7bb_12_PowKernel_cu_140f0503_289629pow_tensor_scalar_kernel_implIN3c104HalfES6_EEvRNS_18TensorIteratorBaseET0_EUlS6_E0_EEvS8_RKT_EUliE_EEviT1_ --------------------------
	.section	.nv.constant0._ZN2at6native18elementwise_kernelILi128ELi4EZNS0_15gpu_kernel_implIZNS0_50_GLOBAL__N__2680c7bb_12_PowKernel_cu_140f0503_289629pow_tensor_scalar_kernel_implIN3c104HalfES6_EEvRNS_18TensorIteratorBaseET0_EUlS6_E0_EEvS8_RKT_EUliE_EEviT1_,"a",@progbits
	.sectionflags	@""
	.align	4
.nv.constant0._ZN2at6native18elementwise_kernelILi128ELi4EZNS0_15gpu_kernel_implIZNS0_50_GLOBAL__N__2680c7bb_12_PowKernel_cu_140f0503_289629pow_tensor_scalar_kernel_implIN3c104HalfES6_EEvRNS_18TensorIteratorBaseET0_EUlS6_E0_EEvS8_RKT_EUliE_EEviT1_:
	.zero		1080


//--------------------- .nv.constant0._ZN2at6native27unrolled_elementwise_kernelIZNS0_50_GLOBAL__N__2680c7bb_12_PowKernel_cu_140f0503_289629pow_tensor_scalar_kernel_implIN3c104HalfES5_EEvRNS_18TensorIteratorBaseET0_EUlS5_E0_St5arrayIPcLm2EELi4E23TrivialOffsetCalculatorILi1EjESE_NS0_6memory12LoadWithCastILi1EEENSF_13StoreWithCastILi1EEEEEviT_S8_T2_T3_T4_T5_ --------------------------
	.section	.nv.constant0._ZN2at6native27unrolled_elementwise_kernelIZNS0_50_GLOBAL__N__2680c7bb_12_PowKernel_cu_140f0503_289629pow_tensor_scalar_kernel_implIN3c104HalfES5_EEvRNS_18TensorIteratorBaseET0_EUlS5_E0_St5arrayIPcLm2EELi4E23TrivialOffsetCalculatorILi1EjESE_NS0_6memory12LoadWithCastILi1EEENSF_13StoreWithCastILi1EEEEEviT_S8_T2_T3_T4_T5_,"a",@progbits
	.sectionflags	@""
	.align	4
.nv.constant0._ZN2at6native27unrolled_elementwise_kernelIZNS0_50_GLOBAL__N__2680c7bb_12_PowKernel_cu_140f0503_289629pow_tensor_scalar_kernel_implIN3c104HalfES5_EEvRNS_18TensorIteratorBaseET0_EUlS5_E0_St5arrayIPcLm2EELi4E23TrivialOffsetCalculatorILi1EjESE_NS0_6memory12LoadWithCastILi1EEENSF_13StoreWithCastILi1EEEEEviT_S8_T2_T3_T4_T5_:
	.zero		580


//--------------------- .nv.constant0._ZN2at6native18elementwise_kernelILi128ELi4EZNS0_22gpu_kernel_impl_nocastIZNS0_50_GLOBAL__N__2680c7bb_12_PowKernel_cu_140f0503_289629pow_tensor_scalar_kernel_implIN3c104HalfES6_EEvRNS_18TensorIteratorBaseET0_EUlS6_E0_EEvS8_RKT_EUliE_EEviT1_ --------------------------
	.section	.nv.constant0._ZN2at6native18elementwise_kernelILi128ELi4EZNS0_22gpu_kernel_impl_nocastIZNS0_50_GLOBAL__N__2680c7bb_12_PowKernel_cu_140f0503_289629pow_tensor_scalar_kernel_implIN3c104HalfES6_EEvRNS_18TensorIteratorBaseET0_EUlS6_E0_EEvS8_RKT_EUliE_EEviT1_,"a",@progbits
	.sectionflags	@""
	.align	4
.nv.constant0._ZN2at6native18elementwise_kernelILi128ELi4EZNS0_22gpu_kernel_impl_nocastIZNS0_50_GLOBAL__N__2680c7bb_12_PowKernel_cu_140f0503_289629pow_tensor_scalar_kernel_implIN3c104HalfES6_EEvRNS_18TensorIteratorBaseET0_EUlS6_E0_EEvS8_RKT_EUliE_EEviT1_:
	.zero		1072


//--------------------- .nv.constant0._ZN2at6native27unrolled_elementwise_kernelIZNS0_50_GLOBAL__N__2680c7bb_12_PowKernel_cu_140f0503_289629pow_tensor_scalar_kernel_implIN3c104HalfES5_EEvRNS_18TensorIteratorBaseET0_EUlS5_E0_St5arrayIPcLm2EELi4E23TrivialOffsetCalculatorILi1EjESE_NS0_6memory15LoadWithoutCastENSF_16StoreWithoutCastEEEviT_S8_T2_T3_T4_T5_ --------------------------
	.section	.nv.constant0._ZN2at6native27unrolled_elementwise_kernelIZNS0_50_GLOBAL__N__2680c7bb_12_PowKernel_cu_140f0503_289629pow_tensor_scalar_kernel_implIN3c104HalfES5_EEvRNS_18TensorIteratorBaseET0_EUlS5_E0_St5arrayIPcLm2EELi4E23TrivialOffsetCalculatorILi1EjESE_NS0_6memory15LoadWithoutCastENSF_16StoreWithoutCastEEEviT_S8_T2_T3_T4_T5_,"a",@progbits
	.sectionflags	@""
	.align	4
.nv.constant0._ZN2at6native27unrolled_elementwise_kernelIZNS0_50_GLOBAL__N__2680c7bb_12_PowKernel_cu_140f0503_289629pow_tensor_scalar_kernel_implIN3c104HalfES5_EEvRNS_18TensorIteratorBaseET0_EUlS5_E0_St5arrayIPcLm2EELi4E23TrivialOffsetCalculatorILi1EjESE_NS0_6memory15LoadWithoutCastENSF_16StoreWithoutCastEEEviT_S8_T2_T3_T4_T5_:
	.zero		564


//--------------------- .nv.constant0._ZN2at6native29vectorized_elementwise_kernelILi2EZNS0_50_GLOBAL__N__2680c7bb_12_PowKernel_cu_140f0503_289629pow_tensor_scalar_kernel_implIN3c104HalfES5_EEvRNS_18TensorIteratorBaseET0_EUlS5_E0_St5arrayIPcLm2EEEEviS8_T1_ --------------------------
	.section	.nv.constant0._ZN2at6native29vectorized_elementwise_kernelILi2EZNS0_50_GLOBAL__N__2680c7bb_12_PowKernel_cu_140f0503_289629pow_tensor_scalar_kernel_implIN3c104HalfES5_EEvRNS_18TensorIteratorBaseET0_EUlS5_E0_St5arrayIPcLm2EEEEviS8_T1_,"a",@progbits
	.sectionflags	@""
	.align	4
.nv.constant0._ZN2at6native29vectorized_elementwise_kernelILi2EZNS0_50_GLOBAL__N__2680c7bb_12_PowKernel_cu_140f0503_289629pow_tensor_scalar_kernel_implIN3c104HalfES5_EEvRNS_18TensorIteratorBaseET0_EUlS5_E0_St5arrayIPcLm2EEEEviS8_T1_:
	.zero		560


//--------------------- .nv.constant0._ZN2at6native29vectorized_elementwise_kernelILi4EZNS0_50_GLOBAL__N__2680c7bb_12_PowKernel_cu_140f0503_289629pow_tensor_scalar_kernel_implIN3c104HalfES5_EEvRNS_18TensorIteratorBaseET0_EUlS5_E0_St5arrayIPcLm2EEEEviS8_T1_ --------------------------
	.section	.nv.constant0._ZN2at6native29vectorized_elementwise_kernelILi4EZNS0_50_GLOBAL__N__2680c7bb_12_PowKernel_cu_140f0503_289629pow_tensor_scalar_kernel_implIN3c104HalfES5_EEvRNS_18TensorIteratorBaseET0_EUlS5_E0_St5arrayIPcLm2EEEEviS8_T1_,"a",@progbits
	.sectionflags	@""
	.align	4
.nv.constant0._ZN2at6native29vectorized_elementwise_kernelILi4EZNS0_50_GLOBAL__N__2680c7bb_12_PowKernel_cu_140f0503_289629pow_tensor_scalar_kernel_implIN3c104HalfES5_EEvRNS_18TensorIteratorBaseET0_EUlS5_E0_St5arrayIPcLm2EEEEviS8_T1_:
	.zero		560


//--------------------- .nv.constant0._ZN2at6native29vectorized_elementwise_kernelILi8EZNS0_50_GLOBAL__N__2680c7bb_12_PowKernel_cu_140f0503_289629pow_tensor_scalar_kernel_implIN3c104HalfES5_EEvRNS_18TensorIteratorBaseET0_EUlS5_E0_St5arrayIPcLm2EEEEviS8_T1_ --------------------------
	.section	.nv.constant0._ZN2at6native29vectorized_elementwise_kernelILi8EZNS0_50_GLOBAL__N__2680c7bb_12_PowKernel_cu_140f0503_289629pow_tensor_scalar_kernel_implIN3c104HalfES5_EEvRNS_18TensorIteratorBaseET0_EUlS5_E0_St5arrayIPcLm2EEEEviS8_T1_,"a",@progbits
	.sectionflags	@""
	.align	4
.nv.constant0._ZN2at6native29vectorized_elementwise_kernelILi8EZNS0_50_GLOBAL__N__2680c7bb_12_PowKernel_cu_140f0503_289629pow_tensor_scalar_kernel_implIN3c104HalfES5_EEvRNS_18TensorIteratorBaseET0_EUlS5_E0_St5arrayIPcLm2EEEEviS8_T1_:
	.zero		560


//--------------------- .nv.constant0._ZN2at6native18elementwise_kernelILi128ELi4EZNS0_15gpu_kernel_implIZNS0_50_GLOBAL__N__2680c7bb_12_PowKernel_cu_140f0503_289629pow_tensor_scalar_kernel_implIN3c104HalfES6_EEvRNS_18TensorIteratorBaseET0_EUlS6_E_EEvS8_RKT_EUliE_EEviT1_ --------------------------
	.section	.nv.constant0._ZN2at6native18elementwise_kernelILi128ELi4EZNS0_15gpu_kernel_implIZNS0_50_GLOBAL__N__2680c7bb_12_PowKernel_cu_140f0503_289629pow_tensor_scalar_kernel_implIN3c104HalfES6_EEvRNS_18TensorIteratorBaseET0_EUlS6_E_EEvS8_RKT_EUliE_EEviT1_,"a",@progbits
	.sectionflags	@""
	.align	4
.nv.constant0._ZN2at6native18elementwise_kernelILi128ELi4EZNS0_15gpu_kernel_implIZNS0_50_GLOBAL__N__2680c7bb_12_PowKernel_cu_140f0503_289629pow_tensor_scalar_kernel_implIN3c104HalfES6_EEvRNS_18TensorIteratorBaseET0_EUlS6_E_EEvS8_RKT_EUliE_EEviT1_:
	.zero		1080


//--------------------- .nv.constant0._ZN2at6native27unrolled_elementwise_kernelIZNS0_50_GLOBAL__N__2680c7bb_12_PowKernel_cu_140f0503_289629pow_tensor_scalar_kernel_implIN3c104HalfES5_EEvRNS_18TensorIteratorBaseET0_EUlS5_E_St5arrayIPcLm2EELi4E23TrivialOffsetCalculatorILi1EjESE_NS0_6memory12LoadWithCastILi1EEENSF_13StoreWithCastILi1EEEEEviT_S8_T2_T3_T4_T5_ --------------------------
	.section	.nv.constant0._ZN2at6native27unrolled_elementwise_kernelIZNS0_50_GLOBAL__N__2680c7bb_12_PowKernel_cu_140f0503_289629pow_tensor_scalar_kernel_implIN3c104HalfES5_EEvRNS_18TensorIteratorBaseET0_EUlS5_E_St5arrayIPcLm2EELi4E23TrivialOffsetCalculatorILi1EjESE_NS0_6memory12LoadWithCastILi1EEENSF_13StoreWithCastILi1EEEEEviT_S8_T2_T3_T4_T5_,"a",@progbits
	.sectionflags	@""
	.align	4
.nv.constant0._ZN2at6native27unrolled_elementwise_kernelIZNS0_50_GLOBAL__N__2680c7bb_12_PowKernel_cu_140f0503_289629pow_tensor_scalar_kernel_implIN3c104HalfES5_EEvRNS_18TensorIteratorBaseET0_EUlS5_E_St5arrayIPcLm2EELi4E23TrivialOffsetCalculatorILi1EjESE_NS0_6memory12LoadWithCastILi1EEENSF_13StoreWithCastILi1EEEEEviT_S8_T2_T3_T4_T5_:
	.zero		580


//--------------------- .nv.constant0._ZN2at6native18elementwise_kernelILi128ELi4EZNS0_22gpu_kernel_impl_nocastIZNS0_50_GLOBAL__N__2680c7bb_12_PowKernel_cu_140f0503_289629pow_tensor_scalar_kernel_implIN3c104HalfES6_EEvRNS_18TensorIteratorBaseET0_EUlS6_E_EEvS8_RKT_EUliE_EEviT1_ --------------------------
	.section	.nv.constant0._ZN2at6native18elementwise_kernelILi128ELi4EZNS0_22gpu_kernel_impl_nocastIZNS0_50_GLOBAL__N__2680c7bb_12_PowKernel_cu_140f0503_289629pow_tensor_scalar_kernel_implIN3c104HalfES6_EEvRNS_18TensorIteratorBaseET0_EUlS6_E_EEvS8_RKT_EUliE_EEviT1_,"a",@progbits
	.sectionflags	@""
	.align	4
.nv.constant0._ZN2at6native18elementwise_kernelILi128ELi4EZNS0_22gpu_kernel_impl_nocastIZNS0_50_GLOBAL__N__2680c7bb_12_PowKernel_cu_140f0503_289629pow_tensor_scalar_kernel_implIN3c104HalfES6_EEvRNS_18TensorIteratorBaseET0_EUlS6_E_EEvS8_RKT_EUliE_EEviT1_:
	.zero		1072


//--------------------- .nv.constant0._ZN2at6native27unrolled_elementwise_kernelIZNS0_50_GLOBAL__N__2680c7bb_12_PowKernel_cu_140f0503_289629pow_tensor_scalar_kernel_implIN3c104HalfES5_EEvRNS_18TensorIteratorBaseET0_EUlS5_E_St5arrayIPcLm2EELi4E23TrivialOffsetCalculatorILi1EjESE_NS0_6memory15LoadWithoutCastENSF_16StoreWithoutCastEEEviT_S8_T2_T3_T4_T5_ --------------------------
	.section	.nv.constant0._ZN2at6native27unrolled_elementwise_kernelIZNS0_50_GLOBAL__N__2680c7bb_12_PowKernel_cu_140f0503_289629pow_tensor_scalar_kernel_implIN3c104HalfES5_EEvRNS_18TensorIteratorBaseET0_EUlS5_E_St5arrayIPcLm2EELi4E23TrivialOffsetCalculatorILi1EjESE_NS0_6memory15LoadWithoutCastENSF_16StoreWithoutCastEEEviT_S8_T2_T3_T4_T5_,"a",@progbits
	.sectionflags	@""
	.align	4
.nv.constant0._ZN2at6native27unrolled_elementwise_kernelIZNS0_50_GLOBAL__N__2680c7bb_12_PowKernel_cu_140f0503_289629pow_tensor_scalar_kernel_implIN3c104HalfES5_EEvRNS_18TensorIteratorBaseET0_EUlS5_E_St5arrayIPcLm2EELi4E23TrivialOffsetCalculatorILi1EjESE_NS0_6memory15LoadWithoutCastENSF_16StoreWithoutCastEEEviT_S8_T2_T3_T4_T5_:
	.zero		564


//--------------------- .nv.constant0._ZN2at6native29vectorized_elementwise_kernelILi2EZNS0_50_GLOBAL__N__2680c7bb_12_PowKernel_cu_140f0503_289629pow_tensor_scalar_kernel_implIN3c104HalfES5_EEvRNS_18TensorIteratorBaseET0_EUlS5_E_St5arrayIPcLm2EEEEviS8_T1_ --------------------------
	.section	.nv.constant0._ZN2at6native29vectorized_elementwise_kernelILi2EZNS0_50_GLOBAL__N__2680c7bb_12_PowKernel_cu_140f0503_289629pow_tensor_scalar_kernel_implIN3c104HalfES5_EEvRNS_18TensorIteratorBaseET0_EUlS5_E_St5arrayIPcLm2EEEEviS8_T1_,"a",@progbits
	.sectionflags	@""
	.align	4
.nv.constant0._ZN2at6native29vectorized_elementwise_kernelILi2EZNS0_50_GLOBAL__N__2680c7bb_12_PowKernel_cu_140f0503_289629pow_tensor_scalar_kernel_implIN3c104HalfES5_EEvRNS_18TensorIteratorBaseET0_EUlS5_E_St5arrayIPcLm2EEEEviS8_T1_:
	.zero		560


//--------------------- .nv.constant0._ZN2at6native29vectorized_elementwise_kernelILi4EZNS0_50_GLOBAL__N__2680c7bb_12_PowKernel_cu_140f0503_289629pow_tensor_scalar_kernel_implIN3c104HalfES5_EEvRNS_18TensorIteratorBaseET0_EUlS5_E_St5arrayIPcLm2EEEEviS8_T1_ --------------------------
	.section	.nv.constant0._ZN2at6native29vectorized_elementwise_kernelILi4EZNS0_50_GLOBAL__N__2680c7bb_12_PowKernel_cu_140f0503_289629pow_tensor_scalar_kernel_implIN3c104HalfES5_EEvRNS_18TensorIteratorBaseET0_EUlS5_E_St5arrayIPcLm2EEEEviS8_T1_,"a",@progbits
	.sectionflags	@""
	.align	4
.nv.constant0._ZN2at6native29vectorized_elementwise_kernelILi4EZNS0_50_GLOBAL__N__2680c7bb_12_PowKernel_cu_140f0503_289629pow_tensor_scalar_kernel_implIN3c104HalfES5_EEvRNS_18TensorIteratorBaseET0_EUlS5_E_St5arrayIPcLm2EEEEviS8_T1_:
	.zero		560


//--------------------- .nv.constant0._ZN2at6native29vectorized_elementwise_kernelILi8EZNS0_50_GLOBAL__N__2680c7bb_12_PowKernel_cu_140f0503_289629pow_tensor_scalar_kernel_implIN3c104HalfES5_EEvRNS_18TensorIteratorBaseET0_EUlS5_E_St5arrayIPcLm2EEEEviS8_T1_ --------------------------
	.section	.nv.constant0._ZN2at6native29vectorized_elementwise_kernelILi8EZNS0_50_GLOBAL__N__2680c7bb_12_PowKernel_cu_140f0503_289629pow_tensor_scalar_kernel_implIN3c104HalfES5_EEvRNS_18TensorIteratorBaseET0_EUlS5_E_St5arrayIPcLm2EEEEviS8_T1_,"a",@progbits
	.sectionflags	@""
	.align	4
.nv.constant0._ZN2at6native29vectorized_elementwise_kernelILi8EZNS0_50_GLOBAL__N__2680c7bb_12_PowKernel_cu_140f0503_289629pow_tensor_scalar_kernel_implIN3c104HalfES5_EEvRNS_18TensorIteratorBaseET0_EUlS5_E_St5arrayIPcLm2EEEEviS8_T1_:
	.zero		560


//--------------------- .nv.constant0._ZN2at6native18elementwise_kernelILi128ELi4EZNS0_15gpu_kernel_implIZNS0_50_GLOBAL__N__2680c7bb_12_PowKernel_cu_140f0503_289629pow_tensor_scalar_kernel_implIffEEvRNS_18TensorIteratorBaseET0_EUlfE2_EEvS6_RKT_EUliE_EEviT1_ --------------------------
	.section	.nv.constant0._ZN2at6native18elementwise_kernelILi128ELi4EZNS0_15gpu_kernel_implIZNS0_50_GLOBAL__N__2680c7bb_12_PowKernel_cu_140f0503_289629pow_tensor_scalar_kernel_implIffEEvRNS_18TensorIteratorBaseET0_EUlfE2_EEvS6_RKT_EUliE_EEviT1_,"a",@progbits
	.sectionflags	@""
	.align	4
.nv.constant0._ZN2at6native18elementwise_kernelILi128ELi4EZNS0_15gpu_kernel_implIZNS0_50_GLOBAL__N__2680c7bb_12_PowKernel_cu_140f0503_289629pow_tensor_scalar_kernel_implIffEEvRNS_18TensorIteratorBaseET0_EUlfE2_EEvS6_RKT_EUliE_EEviT1_:
	.zero		1088


//--------------------- .nv.constant0._ZN2at6native27unrolled_elementwise_kernelIZNS0_50_GLOBAL__N__2680c7bb_12_PowKernel_cu_140f0503_289629pow_tensor_scalar_kernel_implIffEEvRNS_18TensorIteratorBaseET0_EUlfE2_St5arrayIPcLm2EELi4E23TrivialOffsetCalculatorILi1EjESC_NS0_6memory12LoadWithCastILi1EEENSD_13StoreWithCastILi1EEEEEviT_S6_T2_T3_T4_T5_ --------------------------
	.section	.nv.constant0._ZN2at6native27unrolled_elementwise_kernelIZNS0_50_GLOBAL__N__2680c7bb_12_PowKernel_cu_140f0503_289629pow_tensor_scalar_kernel_implIffEEvRNS_18TensorIteratorBaseET0_EUlfE2_St5arrayIPcLm2EELi4E23TrivialOffsetCalculatorILi1EjESC_NS0_6memory12LoadWithCastILi1EEENSD_13StoreWithCastILi1EEEEEviT_S6_T2_T3_T4_T5_,"a",@progbits
	.sectionflags	@""
	.align	4
.nv.constant0._ZN2at6native27unrolled_elementwise_kernelIZNS0_50_GLOBAL__N__2680c7bb_12_PowKernel_cu_140f0503_289629pow_tensor_scalar_kernel_implIffEEvRNS_18TensorIteratorBaseET0_EUlfE2_St5arrayIPcLm2EELi4E23TrivialOffsetCalculatorILi1EjESC_NS0_6memory12LoadWithCastILi1EEENSD_13StoreWithCastILi1EEEEEviT_S6_T2_T3_T4_T5_:
	.zero		588


//--------------------- .nv.constant0._ZN2at6native18elementwise_kernelILi128ELi2EZNS0_22gpu_kernel_impl_nocastIZNS0_50_GLOBAL__N__2680c7bb_12_PowKernel_cu_140f0503_289629pow_tensor_scalar_kernel_implIffEEvRNS_18TensorIteratorBaseET0_EUlfE2_EEvS6_RKT_EUliE_EEviT1_ --------------------------
	.section	.nv.constant0._ZN2at6native18elementwise_kernelILi128ELi2EZNS0_22gpu_kernel_impl_nocastIZNS0_50_GLOBAL__N__2680c7bb_12_PowKernel_cu_140f0503_289629pow_tensor_scalar_kernel_implIffEEvRNS_18TensorIteratorBaseET0_EUlfE2_EEvS6_RKT_EUliE_EEviT1_,"a",@progbits
	.sectionflags	@""
	.align	4
.nv.constant0._ZN2at6native18elementwise_kernelILi128ELi2EZNS0_22gpu_kernel_impl_nocastIZNS0_50_GLOBAL__N__2680c7bb_12_PowKernel_cu_140f0503_289629pow_tensor_scalar_kernel_implIffEEvRNS_18TensorIteratorBaseET0_EUlfE2_EEvS6_RKT_EUliE_EEviT1_:
	.zero		1080


//--------------------- .nv.constant0._ZN2at6native27unrolled_elementwise_kernelIZNS0_50_GLOBAL__N__2680c7bb_12_PowKernel_cu_140f0503_289629pow_tensor_scalar_kernel_implIffEEvRNS_18TensorIteratorBaseET0_EUlfE2_St5arrayIPcLm2EELi4E23TrivialOffsetCalculatorILi1EjESC_NS0_6memory15LoadWithoutCastENSD_16StoreWithoutCastEEEviT_S6_T2_T3_T4_T5_ --------------------------
	.section	.nv.constant0._ZN2at6native27unrolled_elementwise_kernelIZNS0_50_GLOBAL__N__2680c7bb_12_PowKernel_cu_140f0503_289629pow_tensor_scalar_kernel_implIffEEvRNS_18TensorIteratorBaseET0_EUlfE2_St5arrayIPcLm2EELi4E23TrivialOffsetCalculatorILi1EjESC_NS0_6memory15LoadWithoutCastENSD_16StoreWithoutCastEEEviT_S6_T2_T3_T4_T5_,"a",@progbits
	.sectionflags	@""
	.align	4
.nv.constant0._ZN2at6native27unrolled_elementwise_kernelIZNS0_50_GLOBAL__N__2680c7bb_12_PowKernel_cu_140f0503_289629pow_tensor_scalar_kernel_implIffEEvRNS_18TensorIteratorBaseET0_EUlfE2_St5arrayIPcLm2EELi4E23TrivialOffsetCalculatorILi1EjESC_NS0_6memory15LoadWithoutCastENSD_16StoreWithoutCastEEEviT_S6_T2_T3_T4_T5_:
	.zero		572


//--------------------- .nv.constant0._ZN2at6native29vectorized_elementwise_kernelILi2EZNS0_50_GLOBAL__N__2680c7bb_12_PowKernel_cu_140f0503_289629pow_tensor_scalar_kernel_implIffEEvRNS_18TensorIteratorBaseET0_EUlfE2_St5arrayIPcLm2EEEEviS6_T1_ --------------------------
	.section	.nv.constant0._ZN2at6native29vectorized_elementwise_kernelILi2EZNS0_50_GLOBAL__N__2680c7bb_12_PowKernel_cu_140f0503_289629pow_tensor_scalar_kernel_implIffEEvRNS_18TensorIteratorBaseET0_EUlfE2_St5arrayIPcLm2EEEEviS6_T1_,"a",@progbits
	.sectionflags	@""
	.align	4
.nv.constant0._ZN2at6native29vectorized_elementwise_kernelILi2EZNS0_50_GLOBAL__N__2680c7bb_12_PowKernel_cu_140f0503_289629pow_tensor_scalar_kernel_implIffEEvRNS_18TensorIteratorBaseET0_EUlfE2_St5arrayIPcLm2EEEEviS6_T1_:
	.zero		568


//--------------------- .nv.constant0._ZN2at6native29vectorized_elementwise_kernelILi4EZNS0_50_GLOBAL__N__2680c7bb_12_PowKernel_cu_140f0503_289629pow_tensor_scalar_kernel_implIffEEvRNS_18TensorIteratorBaseET0_EUlfE2_St5arrayIPcLm2EEEEviS6_T1_ --------------------------
	.section	.nv.constant0._ZN2at6native29vectorized_elementwise_kernelILi4EZNS0_50_GLOBAL__N__2680c7bb_12_PowKernel_cu_140f0503_289629pow_tensor_scalar_kernel_implIffEEvRNS_18TensorIteratorBaseET0_EUlfE2_St5arrayIPcLm2EEEEviS6_T1_,"a",@progbits
	.sectionflags	@""
	.align	4
.nv.constant0._ZN2at6native29vectorized_elementwise_kernelILi4EZNS0_50_GLOBAL__N__2680c7bb_12_PowKernel_cu_140f0503_289629pow_tensor_scalar_kernel_implIffEEvRNS_18TensorIteratorBaseET0_EUlfE2_St5arrayIPcLm2EEEEviS6_T1_:
	.zero		568


//--------------------- .nv.constant0._ZN2at6native29vectorized_elementwise_kernelILi8EZNS0_50_GLOBAL__N__2680c7bb_12_PowKernel_cu_140f0503_289629pow_tensor_scalar_kernel_implIffEEvRNS_18TensorIteratorBaseET0_EUlfE2_St5arrayIPcLm2EEEEviS6_T1_ --------------------------
	.section	.nv.constant0._ZN2at6native29vectorized_elementwise_kernelILi8EZNS0_50_GLOBAL__N__2680c7bb_12_PowKernel_cu_140f0503_289629pow_tensor_scalar_kernel_implIffEEvRNS_18TensorIteratorBaseET0_EUlfE2_St5arrayIPcLm2EEEEviS6_T1_,"a",@progbits
	.sectionflags	@""
	.align	4
.nv.constant0._ZN2at6native29vectorized_elementwise_kernelILi8EZNS0_50_GLOBAL__N__2680c7bb_12_PowKernel_cu_140f0503_289629pow_tensor_scalar_kernel_implIffEEvRNS_18TensorIteratorBaseET0_EUlfE2_St5arrayIPcLm2EEEEviS6_T1_:
	.zero		568


//--------------------- .nv.constant0._ZN2at6native18elementwise_kernelILi128ELi4EZNS0_15gpu_kernel_implIZNS0_50_GLOBAL__N__2680c7bb_12_PowKernel_cu_140f0503_289629pow_tensor_scalar_kernel_implIffEEvRNS_18TensorIteratorBaseET0_EUlfE1_EEvS6_RKT_EUliE_EEviT1_ --------------------------
	.section	.nv.constant0._ZN2at6native18elementwise_kernelILi128ELi4EZNS0_15gpu_kernel_implIZNS0_50_GLOBAL__N__2680c7bb_12_PowKernel_cu_140f0503_289629pow_tensor_scalar_kernel_implIffEEvRNS_18TensorIteratorBaseET0_EUlfE1_EEvS6_RKT_EUliE_EEviT1_,"a",@progbits
	.sectionflags	@""
	.align	4
.nv.constant0._ZN2at6native18elementwise_kernelILi128ELi4EZNS0_15gpu_kernel_implIZNS0_50_GLOBAL__N__2680c7bb_12_PowKernel_cu_140f0503_289629pow_tensor_scalar_kernel_implIffEEvRNS_18TensorIteratorBaseET0_EUlfE1_EEvS6_RKT_EUliE_EEviT1_:
	.zero		1080


//--------------------- .nv.constant0._ZN2at6native27unrolled_elementwise_kernelIZNS0_50_GLOBAL__N__2680c7bb_12_PowKernel_cu_140f0503_289629pow_tensor_scalar_kernel_implIffEEvRNS_18TensorIteratorBaseET0_EUlfE1_St5arrayIPcLm2EELi4E23TrivialOffsetCalculatorILi1EjESC_NS0_6memory12LoadWithCastILi1EEENSD_13StoreWithCastILi1EEEEEviT_S6_T2_T3_T4_T5_ --------------------------
	.section	.nv.constant0._ZN2at6native27unrolled_elementwise_kernelIZNS0_50_GLOBAL__N__2680c7bb_12_PowKernel_cu_140f0503_289629pow_tensor_scalar_kernel_implIffEEvRNS_18TensorIteratorBaseET0_EUlfE1_St5arrayIPcLm2EELi4E23TrivialOffsetCalculatorILi1EjESC_NS0_6memory12LoadWithCastILi1EEENSD_13StoreWithCastILi1EEEEEviT_S6_T2_T3_T4_T5_,"a",@progbits
	.sectionflags	@""
	.align	4
.nv.constant0._ZN2at6native27unrolled_elementwise_kernelIZNS0_50_GLOBAL__N__2680c7bb_12_PowKernel_cu_140f0503_289629pow_tensor_scalar_kernel_implIffEEvRNS_18TensorIteratorBaseET0_EUlfE1_St5arrayIPcLm2EELi4E23TrivialOffsetCalculatorILi1EjESC_NS0_6memory12LoadWithCastILi1EEENSD_13StoreWithCastILi1EEEEEviT_S6_T2_T3_T4_T5_:
	.zero		580


//--------------------- .nv.constant0._ZN2at6native18elementwise_kernelILi128ELi2EZNS0_22gpu_kernel_impl_nocastIZNS0_50_GLOBAL__N__2680c7bb_12_PowKernel_cu_140f0503_289629pow_tensor_scalar_kernel_implIffEEvRNS_18TensorIteratorBaseET0_EUlfE1_EEvS6_RKT_EUliE_EEviT1_ --------------------------
	.section	.nv.constant0._ZN2at6native18elementwise_kernelILi128ELi2EZNS0_22gpu_kernel_impl_nocastIZNS0_50_GLOBAL__N__2680c7bb_12_PowKernel_cu_140f0503_289629pow_tensor_scalar_kernel_implIffEEvRNS_18TensorIteratorBaseET0_EUlfE1_EEvS6_RKT_EUliE_EEviT1_,"a",@progbits
	.sectionflags	@""
	.align	4
.nv.constant0._ZN2at6native18elementwise_kernelILi128ELi2EZNS0_22gpu_kernel_impl_nocastIZNS0_50_GLOBAL__N__2680c7bb_12_PowKernel_cu_140f0503_289629pow_tensor_scalar_kernel_implIffEEvRNS_18TensorIteratorBaseET0_EUlfE1_EEvS6_RKT_EUliE_EEviT1_:
	.zero		1072


//--------------------- .nv.constant0._ZN2at6native27unrolled_elementwise_kernelIZNS0_50_GLOBAL__N__2680c7bb_12_PowKernel_cu_140f0503_289629pow_tensor_scalar_kernel_implIffEEvRNS_18TensorIteratorBaseET0_EUlfE1_St5arrayIPcLm2EELi4E23TrivialOffsetCalculatorILi1EjESC_NS0_6memory15LoadWithoutCastENSD_16StoreWithoutCastEEEviT_S6_T2_T3_T4_T5_ --------------------------
	.section	.nv.constant0._ZN2at6native27unrolled_elementwise_kernelIZNS0_50_GLOBAL__N__2680c7bb_12_PowKernel_cu_140f0503_289629pow_tensor_scalar_kernel_implIffEEvRNS_18TensorIteratorBaseET0_EUlfE1_St5arrayIPcLm2EELi4E23TrivialOffsetCalculatorILi1EjESC_NS0_6memory15LoadWithoutCastENSD_16StoreWithoutCastEEEviT_S6_T2_T3_T4_T5_,"a",@progbits
	.sectionflags	@""
	.align	4
.nv.constant0._ZN2at6native27unrolled_elementwise_kernelIZNS0_50_GLOBAL__N__2680c7bb_12_PowKernel_cu_140f0503_289629pow_tensor_scalar_kernel_implIffEEvRNS_18TensorIteratorBaseET0_EUlfE1_St5arrayIPcLm2EELi4E23TrivialOffsetCalculatorILi1EjESC_NS0_6memory15LoadWithoutCastENSD_16StoreWithoutCastEEEviT_S6_T2_T3_T4_T5_:
	.zero		564


//--------------------- .nv.constant0._ZN2at6native29vectorized_elementwise_kernelILi2EZNS0_50_GLOBAL__N__2680c7bb_12_PowKernel_cu_140f0503_289629pow_tensor_scalar_kernel_implIffEEvRNS_18TensorIteratorBaseET0_EUlfE1_St5arrayIPcLm2EEEEviS6_T1_ --------------------------
	.section	.nv.constant0._ZN2at6native29vectorized_elementwise_kernelILi2EZNS0_50_GLOBAL__N__2680c7bb_12_PowKernel_cu_140f0503_289629pow_tensor_scalar_kernel_implIffEEvRNS_18TensorIteratorBaseET0_EUlfE1_St5arrayIPcLm2EEEEviS6_T1_,"a",@progbits
	.sectionflags	@""
	.align	4
.nv.constant0._ZN2at6native29vectorized_elementwise_kernelILi2EZNS0_50_GLOBAL__N__2680c7bb_12_PowKernel_cu_140f0503_289629pow_tensor_scalar_kernel_implIffEEvRNS_18TensorIteratorBaseET0_EUlfE1_St5arrayIPcLm2EEEEviS6_T1_:
	.zero		560


//--------------------- .nv.constant0._ZN2at6native29vectorized_elementwise_kernelILi4EZNS0_50_GLOBAL__N__2680c7bb_12_PowKernel_cu_140f0503_289629pow_tensor_scalar_kernel_implIffEEvRNS_18TensorIteratorBaseET0_EUlfE1_St5arrayIPcLm2EEEEviS6_T1_ --------------------------
	.section	.nv.constant0._ZN2at6native29vectorized_elementwise_kernelILi4EZNS0_50_GLOBAL__N__2680c7bb_12_PowKernel_cu_140f0503_289629pow_tensor_scalar_kernel_implIffEEvRNS_18TensorIteratorBaseET0_EUlfE1_St5arrayIPcLm2EEEEviS6_T1_,"a",@progbits
	.sectionflags	@""
	.align	4
.nv.constant0._ZN2at6native29vectorized_elementwise_kernelILi4EZNS0_50_GLOBAL__N__2680c7bb_12_PowKernel_cu_140f0503_289629pow_tensor_scalar_kernel_implIffEEvRNS_18TensorIteratorBaseET0_EUlfE1_St5arrayIPcLm2EEEEviS6_T1_:
	.zero		560


//--------------------- .nv.constant0._ZN2at6native29vectorized_elementwise_kernelILi8EZNS0_50_GLOBAL__N__2680c7bb_12_PowKernel_cu_140f0503_289629pow_tensor_scalar_kernel_implIffEEvRNS_18TensorIteratorBaseET0_EUlfE1_St5arrayIPcLm2EEEEviS6_T1_ --------------------------
	.section	.nv.constant0._ZN2at6native29vectorized_elementwise_kernelILi8EZNS0_50_GLOBAL__N__2680c7bb_12_PowKernel_cu_140f0503_289629pow_tensor_scalar_kernel_implIffEEvRNS_18TensorIteratorBaseET0_EUlfE1_St5arrayIPcLm2EEEEviS6_T1_,"a",@progbits
	.sectionflags	@""
	.align	4
.nv.constant0._ZN2at6native29vectorized_elementwise_kernelILi8EZNS0_50_GLOBAL__N__2680c7bb_12_PowKernel_cu_140f0503_289629pow_tensor_scalar_kernel_implIffEEvRNS_18TensorIteratorBaseET0_EUlfE1_St5arrayIPcLm2EEEEviS6_T1_:
	.zero		560


//--------------------- .nv.constant0._ZN2at6native18elementwise_kernelILi128ELi4EZNS0_15gpu_kernel_implIZNS0_50_GLOBAL__N__2680c7bb_12_PowKernel_cu_140f0503_289629pow_tensor_scalar_kernel_implIffEEvRNS_18TensorIteratorBaseET0_EUlfE0_EEvS6_RKT_EUliE_EEviT1_ --------------------------
	.section	.nv.constant0._ZN2at6native18elementwise_kernelILi128ELi4EZNS0_15gpu_kernel_implIZNS0_50_GLOBAL__N__2680c7bb_12_PowKernel_cu_140f0503_289629pow_tensor_scalar_kernel_implIffEEvRNS_18TensorIteratorBaseET0_EUlfE0_EEvS6_RKT_EUliE_EEviT1_,"a",@progbits
	.sectionflags	@""
	.align	4
.nv.constant0._ZN2at6native18elementwise_kernelILi128ELi4EZNS0_15gpu_kernel_implIZNS0_50_GLOBAL__N__2680c7bb_12_PowKernel_cu_140f0503_289629pow_tensor_scalar_kernel_implIffEEvRNS_18TensorIteratorBaseET0_EUlfE0_EEvS6_RKT_EUliE_EEviT1_:
	.zero		1080


//--------------------- .nv.constant0._ZN2at6native27unrolled_elementwise_kernelIZNS0_50_GLOBAL__N__2680c7bb_12_PowKernel_cu_140f0503_289629pow_tensor_scalar_kernel_implIffEEvRNS_18TensorIteratorBaseET0_EUlfE0_St5arrayIPcLm2EELi4E23TrivialOffsetCalculatorILi1EjESC_NS0_6memory12LoadWithCastILi1EEENSD_13StoreWithCastILi1EEEEEviT_S6_T2_T3_T4_T5_ --------------------------
	.section	.nv.constant0._ZN2at6native27unrolled_elementwise_kernelIZNS0_50_GLOBAL__N__2680c7bb_12_PowKernel_cu_140f0503_289629pow_tensor_scalar_kernel_implIffEEvRNS_18TensorIteratorBaseET0_EUlfE0_St5arrayIPcLm2EELi4E23TrivialOffsetCalculatorILi1EjESC_NS0_6memory12LoadWithCastILi1EEENSD_13StoreWithCastILi1EEEEEviT_S6_T2_T3_T4_T5_,"a",@progbits
	.sectionflags	@""
	.align	4
.nv.constant0._ZN2at6native27unrolled_elementwise_kernelIZNS0_50_GLOBAL__N__2680c7bb_12_PowKernel_cu_140f0503_289629pow_tensor_scalar_kernel_implIffEEvRNS_18TensorIteratorBaseET0_EUlfE0_St5arrayIPcLm2EELi4E23TrivialOffsetCalculatorILi1EjESC_NS0_6memory12LoadWithCastILi1EEENSD_13StoreWithCastILi1EEEEEviT_S6_T2_T3_T4_T5_:
	.zero		580


//--------------------- .nv.constant0._ZN2at6native18elementwise_kernelILi128ELi2EZNS0_22gpu_kernel_impl_nocastIZNS0_50_GLOBAL__N__2680c7bb_12_PowKernel_cu_140f0503_289629pow_tensor_scalar_kernel_implIffEEvRNS_18TensorIteratorBaseET0_EUlfE0_EEvS6_RKT_EUliE_EEviT1_ --------------------------
	.section	.nv.constant0._ZN2at6native18elementwise_kernelILi128ELi2EZNS0_22gpu_kernel_impl_nocastIZNS0_50_GLOBAL__N__2680c7bb_12_PowKernel_cu_140f0503_289629pow_tensor_scalar_kernel_implIffEEvRNS_18TensorIteratorBaseET0_EUlfE0_EEvS6_RKT_EUliE_EEviT1_,"a",@progbits
	.sectionflags	@""
	.align	4
.nv.constant0._ZN2at6native18elementwise_kernelILi128ELi2EZNS0_22gpu_kernel_impl_nocastIZNS0_50_GLOBAL__N__2680c7bb_12_PowKernel_cu_140f0503_289629pow_tensor_scalar_kernel_implIffEEvRNS_18TensorIteratorBaseET0_EUlfE0_EEvS6_RKT_EUliE_EEviT1_:
	.zero		1072


//--------------------- .nv.constant0._ZN2at6native27unrolled_elementwise_kernelIZNS0_50_GLOBAL__N__2680c7bb_12_PowKernel_cu_140f0503_289629pow_tensor_scalar_kernel_implIffEEvRNS_18TensorIteratorBaseET0_EUlfE0_St5arrayIPcLm2EELi4E23TrivialOffsetCalculatorILi1EjESC_NS0_6memory15LoadWithoutCastENSD_16StoreWithoutCastEEEviT_S6_T2_T3_T4_T5_ --------------------------
	.section	.nv.constant0._ZN2at6native27unrolled_elementwise_kernelIZNS0_50_GLOBAL__N__2680c7bb_12_PowKernel_cu_140f0503_289629pow_tensor_scalar_kernel_implIffEEvRNS_18TensorIteratorBaseET0_EUlfE0_St5arrayIPcLm2EELi4E23TrivialOffsetCalculatorILi1EjESC_NS0_6memory15LoadWithoutCastENSD_16StoreWithoutCastEEEviT_S6_T2_T3_T4_T5_,"a",@progbits
	.sectionflags	@""
	.align	4
.nv.constant0._ZN2at6native27unrolled_elementwise_kernelIZNS0_50_GLOBAL__N__2680c7bb_12_PowKernel_cu_140f0503_289629pow_tensor_scalar_kernel_implIffEEvRNS_18TensorIteratorBaseET0_EUlfE0_St5arrayIPcLm2EELi4E23TrivialOffsetCalculatorILi1EjESC_NS0_6memory15LoadWithoutCastENSD_16StoreWithoutCastEEEviT_S6_T2_T3_T4_T5_:
	.zero		564


//--------------------- .nv.constant0._ZN2at6native29vectorized_elementwise_kernelILi2EZNS0_50_GLOBAL__N__2680c7bb_12_PowKernel_cu_140f0503_289629pow_tensor_scalar_kernel_implIffEEvRNS_18TensorIteratorBaseET0_EUlfE0_St5arrayIPcLm2EEEEviS6_T1_ --------------------------
	.section	.nv.constant0._ZN2at6native29vectorized_elementwise_kernelILi2EZNS0_50_GLOBAL__N__2680c7bb_12_PowKernel_cu_140f0503_289629pow_tensor_scalar_kernel_implIffEEvRNS_18TensorIteratorBaseET0_EUlfE0_St5arrayIPcLm2EEEEviS6_T1_,"a",@progbits
	.sectionflags	@""
	.align	4
.nv.constant0._ZN2at6native29vectorized_elementwise_kernelILi2EZNS0_50_GLOBAL__N__2680c7bb_12_PowKernel_cu_140f0503_289629pow_tensor_scalar_kernel_implIffEEvRNS_18TensorIteratorBaseET0_EUlfE0_St5arrayIPcLm2EEEEviS6_T1_:
	.zero		560


//--------------------- .nv.constant0._ZN2at6native29vectorized_elementwise_kernelILi4EZNS0_50_GLOBAL__N__2680c7bb_12_PowKernel_cu_140f0503_289629pow_tensor_scalar_kernel_implIffEEvRNS_18TensorIteratorBaseET0_EUlfE0_St5arrayIPcLm2EEEEviS6_T1_ --------------------------
	.section	.nv.constant0._ZN2at6native29vectorized_elementwise_kernelILi4EZNS0_50_GLOBAL__N__2680c7bb_12_PowKernel_cu_140f0503_289629pow_tensor_scalar_kernel_implIffEEvRNS_18TensorIteratorBaseET0_EUlfE0_St5arrayIPcLm2EEEEviS6_T1_,"a",@progbits
	.sectionflags	@""
	.align	4
.nv.constant0._ZN2at6native29vectorized_elementwise_kernelILi4EZNS0_50_GLOBAL__N__2680c7bb_12_PowKernel_cu_140f0503_289629pow_tensor_scalar_kernel_implIffEEvRNS_18TensorIteratorBaseET0_EUlfE0_St5arrayIPcLm2EEEEviS6_T1_:
	.zero		560


//--------------------- .nv.constant0._ZN2at6native29vectorized_elementwise_kernelILi8EZNS0_50_GLOBAL__N__2680c7bb_12_PowKernel_cu_140f0503_289629pow_tensor_scalar_kernel_implIffEEvRNS_18TensorIteratorBaseET0_EUlfE0_St5arrayIPcLm2EEEEviS6_T1_ --------------------------
	.section	.nv.constant0._ZN2at6native29vectorized_elementwise_kernelILi8EZNS0_50_GLOBAL__N__2680c7bb_12_PowKernel_cu_140f0503_289629pow_tensor_scalar_kernel_implIffEEvRNS_18TensorIteratorBaseET0_EUlfE0_St5arrayIPcLm2EEEEviS6_T1_,"a",@progbits
	.sectionflags	@""
	.align	4
.nv.constant0._ZN2at6native29vectorized_elementwise_kernelILi8EZNS0_50_GLOBAL__N__2680c7bb_12_PowKernel_cu_140f0503_289629pow_tensor_scalar_kernel_implIffEEvRNS_18TensorIteratorBaseET0_EUlfE0_St5arrayIPcLm2EEEEviS6_T1_:
	.zero		560


//--------------------- .nv.constant0._ZN2at6native18elementwise_kernelILi128ELi4EZNS0_15gpu_kernel_implIZNS0_50_GLOBAL__N__2680c7bb_12_PowKernel_cu_140f0503_289629pow_tensor_scalar_kernel_implIffEEvRNS_18TensorIteratorBaseET0_EUlfE_EEvS6_RKT_EUliE_EEviT1_ --------------------------
	.section	.nv.constant0._ZN2at6native18elementwise_kernelILi128ELi4EZNS0_15gpu_kernel_implIZNS0_50_GLOBAL__N__2680c7bb_12_PowKernel_cu_140f0503_289629pow_tensor_scalar_kernel_implIffEEvRNS_18TensorIteratorBaseET0_EUlfE_EEvS6_RKT_EUliE_EEviT1_,"a",@progbits
	.sectionflags	@""
	.align	4
.nv.constant0._ZN2at6native18elementwise_kernelILi128ELi4EZNS0_15gpu_kernel_implIZNS0_50_GLOBAL__N__2680c7bb_12_PowKernel_cu_140f0503_289629pow_tensor_scalar_kernel_implIffEEvRNS_18TensorIteratorBaseET0_EUlfE_EEvS6_RKT_EUliE_EEviT1_:
	.zero		1080


//--------------------- .nv.constant0._ZN2at6native27unrolled_elementwise_kernelIZNS0_50_GLOBAL__N__2680c7bb_12_PowKernel_cu_140f0503_289629pow_tensor_scalar_kernel_implIffEEvRNS_18TensorIteratorBaseET0_EUlfE_St5arrayIPcLm2EELi4E23TrivialOffsetCalculatorILi1EjESC_NS0_6memory12LoadWithCastILi1EEENSD_13StoreWithCastILi1EEEEEviT_S6_T2_T3_T4_T5_ --------------------------
	.section	.nv.constant0._ZN2at6native27unrolled_elementwise_kernelIZNS0_50_GLOBAL__N__2680c7bb_12_PowKernel_cu_140f0503_289629pow_tensor_scalar_kernel_implIffEEvRNS_18TensorIteratorBaseET0_EUlfE_St5arrayIPcLm2EELi4E23TrivialOffsetCalculatorILi1EjESC_NS0_6memory12LoadWithCastILi1EEENSD_13StoreWithCastILi1EEEEEviT_S6_T2_T3_T4_T5_,"a",@progbits
	.sectionflags	@""
	.align	4
.nv.constant0._ZN2at6native27unrolled_elementwise_kernelIZNS0_50_GLOBAL__N__2680c7bb_12_PowKernel_cu_140f0503_289629pow_tensor_scalar_kernel_implIffEEvRNS_18TensorIteratorBaseET0_EUlfE_St5arrayIPcLm2EELi4E23TrivialOffsetCalculatorILi1EjESC_NS0_6memory12LoadWithCastILi1EEENSD_13StoreWithCastILi1EEEEEviT_S6_T2_T3_T4_T5_:
	.zero		580


//--------------------- .nv.constant0._ZN2at6native18elementwise_kernelILi128ELi2EZNS0_22gpu_kernel_impl_nocastIZNS0_50_GLOBAL__N__2680c7bb_12_PowKernel_cu_140f0503_289629pow_tensor_scalar_kernel_implIffEEvRNS_18TensorIteratorBaseET0_EUlfE_EEvS6_RKT_EUliE_EEviT1_ --------------------------
	.section	.nv.constant0._ZN2at6native18elementwise_kernelILi128ELi2EZNS0_22gpu_kernel_impl_nocastIZNS0_50_GLOBAL__N__2680c7bb_12_PowKernel_cu_140f0503_289629pow_tensor_scalar_kernel_implIffEEvRNS_18TensorIteratorBaseET0_EUlfE_EEvS6_RKT_EUliE_EEviT1_,"a",@progbits
	.sectionflags	@""
	.align	4
.nv.constant0._ZN2at6native18elementwise_kernelILi128ELi2EZNS0_22gpu_kernel_impl_nocastIZNS0_50_GLOBAL__N__2680c7bb_12_PowKernel_cu_140f0503_289629pow_tensor_scalar_kernel_implIffEEvRNS_18TensorIteratorBaseET0_EUlfE_EEvS6_RKT_EUliE_EEviT1_:
	.zero		1072


//--------------------- .nv.constant0._ZN2at6native27unrolled_elementwise_kernelIZNS0_50_GLOBAL__N__2680c7bb_12_PowKernel_cu_140f0503_289629pow_tensor_scalar_kernel_implIffEEvRNS_18TensorIteratorBaseET0_EUlfE_St5arrayIPcLm2EELi4E23TrivialOffsetCalculatorILi1EjESC_NS0_6memory15LoadWithoutCastENSD_16StoreWithoutCastEEEviT_S6_T2_T3_T4_T5_ --------------------------
	.section	.nv.constant0._ZN2at6native27unrolled_elementwise_kernelIZNS0_50_GLOBAL__N__2680c7bb_12_PowKernel_cu_140f0503_289629pow_tensor_scalar_kernel_implIffEEvRNS_18TensorIteratorBaseET0_EUlfE_St5arrayIPcLm2EELi4E23TrivialOffsetCalculatorILi1EjESC_NS0_6memory15LoadWithoutCastENSD_16StoreWithoutCastEEEviT_S6_T2_T3_T4_T5_,"a",@progbits
	.sectionflags	@""
	.align	4
.nv.constant0._ZN2at6native27unrolled_elementwise_kernelIZNS0_50_GLOBAL__N__2680c7bb_12_PowKernel_cu_140f0503_289629pow_tensor_scalar_kernel_implIffEEvRNS_18TensorIteratorBaseET0_EUlfE_St5arrayIPcLm2EELi4E23TrivialOffsetCalculatorILi1EjESC_NS0_6memory15LoadWithoutCastENSD_16StoreWithoutCastEEEviT_S6_T2_T3_T4_T5_:
	.zero		564


//--------------------- .nv.constant0._ZN2at6native29vectorized_elementwise_kernelILi2EZNS0_50_GLOBAL__N__2680c7bb_12_PowKernel_cu_140f0503_289629pow_tensor_scalar_kernel_implIffEEvRNS_18TensorIteratorBaseET0_EUlfE_St5arrayIPcLm2EEEEviS6_T1_ --------------------------
	.section	.nv.constant0._ZN2at6native29vectorized_elementwise_kernelILi2EZNS0_50_GLOBAL__N__2680c7bb_12_PowKernel_cu_140f0503_289629pow_tensor_scalar_kernel_implIffEEvRNS_18TensorIteratorBaseET0_EUlfE_St5arrayIPcLm2EEEEviS6_T1_,"a",@progbits
	.sectionflags	@""
	.align	4
.nv.constant0._ZN2at6native29vectorized_elementwise_kernelILi2EZNS0_50_GLOBAL__N__2680c7bb_12_PowKernel_cu_140f0503_289629pow_tensor_scalar_kernel_implIffEEvRNS_18TensorIteratorBaseET0_EUlfE_St5arrayIPcLm2EEEEviS6_T1_:
	.zero		560


//--------------------- .nv.constant0._ZN2at6native29vectorized_elementwise_kernelILi4EZNS0_50_GLOBAL__N__2680c7bb_12_PowKernel_cu_140f0503_289629pow_tensor_scalar_kernel_implIffEEvRNS_18TensorIteratorBaseET0_EUlfE_St5arrayIPcLm2EEEEviS6_T1_ --------------------------
	.section	.nv.constant0._ZN2at6native29vectorized_elementwise_kernelILi4EZNS0_50_GLOBAL__N__2680c7bb_12_PowKernel_cu_140f0503_289629pow_tensor_scalar_kernel_implIffEEvRNS_18TensorIteratorBaseET0_EUlfE_St5arrayIPcLm2EEEEviS6_T1_,"a",@progbits
	.sectionflags	@""
	.align	4
.nv.constant0._ZN2at6native29vectorized_elementwise_kernelILi4EZNS0_50_GLOBAL__N__2680c7bb_12_PowKernel_cu_140f0503_289629pow_tensor_scalar_kernel_implIffEEvRNS_18TensorIteratorBaseET0_EUlfE_St5arrayIPcLm2EEEEviS6_T1_:
	.zero		560


//--------------------- .nv.constant0._ZN2at6native29vectorized_elementwise_kernelILi8EZNS0_50_GLOBAL__N__2680c7bb_12_PowKernel_cu_140f0503_289629pow_tensor_scalar_kernel_implIffEEvRNS_18TensorIteratorBaseET0_EUlfE_St5arrayIPcLm2EEEEviS6_T1_ --------------------------
	.section	.nv.constant0._ZN2at6native29vectorized_elementwise_kernelILi8EZNS0_50_GLOBAL__N__2680c7bb_12_PowKernel_cu_140f0503_289629pow_tensor_scalar_kernel_implIffEEvRNS_18TensorIteratorBaseET0_EUlfE_St5arrayIPcLm2EEEEviS6_T1_,"a",@progbits
	.sectionflags	@""
	.align	4
.nv.constant0._ZN2at6native29vectorized_elementwise_kernelILi8EZNS0_50_GLOBAL__N__2680c7bb_12_PowKernel_cu_140f0503_289629pow_tensor_scalar_kernel_implIffEEvRNS_18TensorIteratorBaseET0_EUlfE_St5arrayIPcLm2EEEEviS6_T1_:
	.zero		560


//--------------------- .nv.constant0._ZN2at6native18elementwise_kernelILi128ELi4EZNS0_15gpu_kernel_implIZNS0_50_GLOBAL__N__2680c7bb_12_PowKernel_cu_140f0503_289629pow_tensor_scalar_kernel_implIddEEvRNS_18TensorIteratorBaseET0_EUldE2_EEvS6_RKT_EUliE_EEviT1_ --------------------------
	.section	.nv.constant0._ZN2at6native18elementwise_kernelILi128ELi4EZNS0_15gpu_kernel_implIZNS0_50_GLOBAL__N__2680c7bb_12_PowKernel_cu_140f0503_289629pow_tensor_scalar_kernel_implIddEEvRNS_18TensorIteratorBaseET0_EUldE2_EEvS6_RKT_EUliE_EEviT1_,"a",@progbits
	.sectionflags	@""
	.align	4
.nv.constant0._ZN2at6native18elementwise_kernelILi128ELi4EZNS0_15gpu_kernel_implIZNS0_50_GLOBAL__N__2680c7bb_12_PowKernel_cu_140f0503_289629pow_tensor_scalar_kernel_implIddEEvRNS_18TensorIteratorBaseET0_EUldE2_EEvS6_RKT_EUliE_EEviT1_:
	.zero		1088


//--------------------- .nv.constant0._ZN2at6native27unrolled_elementwise_kernelIZNS0_50_GLOBAL__N__2680c7bb_12_PowKernel_cu_140f0503_289629pow_tensor_scalar_kernel_implIddEEvRNS_18TensorIteratorBaseET0_EUldE2_St5arrayIPcLm2EELi4E23TrivialOffsetCalculatorILi1EjESC_NS0_6memory12LoadWithCastILi1EEENSD_13StoreWithCastILi1EEEEEviT_S6_T2_T3_T4_T5_ --------------------------
	.section	.nv.constant0._ZN2at6native27unrolled_elementwise_kernelIZNS0_50_GLOBAL__N__2680c7bb_12_PowKernel_cu_140f0503_289629pow_tensor_scalar_kernel_implIddEEvRNS_18TensorIteratorBaseET0_EUldE2_St5arrayIPcLm2EELi4E23TrivialOffsetCalculatorILi1EjESC_NS0_6memory12LoadWithCastILi1EEENSD_13StoreWithCastILi1EEEEEviT_S6_T2_T3_T4_T5_,"a",@progbits
	.sectionflags	@""
	.align	4
.nv.constant0._ZN2at6native27unrolled_elementwise_kernelIZNS0_50_GLOBAL__N__2680c7bb_12_PowKernel_cu_140f0503_289629pow_tensor_scalar_kernel_implIddEEvRNS_18TensorIteratorBaseET0_EUldE2_St5arrayIPcLm2EELi4E23TrivialOffsetCalculatorILi1EjESC_NS0_6memory12LoadWithCastILi1EEENSD_13StoreWithCastILi1EEEEEviT_S6_T2_T3_T4_T5_:
	.zero		588


//--------------------- .nv.constant0._ZN2at6native18elementwise_kernelILi128ELi2EZNS0_22gpu_kernel_impl_nocastIZNS0_50_GLOBAL__N__2680c7bb_12_PowKernel_cu_140f0503_289629pow_tensor_scalar_kernel_implIddEEvRNS_18TensorIteratorBaseET0_EUldE2_EEvS6_RKT_EUliE_EEviT1_ --------------------------
	.section	.nv.constant0._ZN2at6native18elementwise_kernelILi128ELi2EZNS0_22gpu_kernel_impl_nocastIZNS0_50_GLOBAL__N__2680c7bb_12_PowKernel_cu_140f0503_289629pow_tensor_scalar_kernel_implIddEEvRNS_18TensorIteratorBaseET0_EUldE2_EEvS6_RKT_EUliE_EEviT1_,"a",@progbits
	.sectionflags	@""
	.align	4
.nv.constant0._ZN2at6native18elementwise_kernelILi128ELi2EZNS0_22gpu_kernel_impl_nocastIZNS0_50_GLOBAL__N__2680c7bb_12_PowKernel_cu_140f0503_289629pow_tensor_scalar_kernel_implIddEEvRNS_18TensorIteratorBaseET0_EUldE2_EEvS6_RKT_EUliE_EEviT1_:
	.zero		1080


//--------------------- .nv.constant0._ZN2at6native27unrolled_elementwise_kernelIZNS0_50_GLOBAL__N__2680c7bb_12_PowKernel_cu_140f0503_289629pow_tensor_scalar_kernel_implIddEEvRNS_18TensorIteratorBaseET0_EUldE2_St5arrayIPcLm2EELi4E23TrivialOffsetCalculatorILi1EjESC_NS0_6memory15LoadWithoutCastENSD_16StoreWithoutCastEEEviT_S6_T2_T3_T4_T5_ --------------------------
	.section	.nv.constant0._ZN2at6native27unrolled_elementwise_kernelIZNS0_50_GLOBAL__N__2680c7bb_12_PowKernel_cu_140f0503_289629pow_tensor_scalar_kernel_implIddEEvRNS_18TensorIteratorBaseET0_EUldE2_St5arrayIPcLm2EELi4E23TrivialOffsetCalculatorILi1EjESC_NS0_6memory15LoadWithoutCastENSD_16StoreWithoutCastEEEviT_S6_T2_T3_T4_T5_,"a",@progbits
	.sectionflags	@""
	.align	4
.nv.constant0._ZN2at6native27unrolled_elementwise_kernelIZNS0_50_GLOBAL__N__2680c7bb_12_PowKernel_cu_140f0503_289629pow_tensor_scalar_kernel_implIddEEvRNS_18TensorIteratorBaseET0_EUldE2_St5arrayIPcLm2EELi4E23TrivialOffsetCalculatorILi1EjESC_NS0_6memory15LoadWithoutCastENSD_16StoreWithoutCastEEEviT_S6_T2_T3_T4_T5_:
	.zero		572


//--------------------- .nv.constant0._ZN2at6native29vectorized_elementwise_kernelILi2EZNS0_50_GLOBAL__N__2680c7bb_12_PowKernel_cu_140f0503_289629pow_tensor_scalar_kernel_implIddEEvRNS_18TensorIteratorBaseET0_EUldE2_St5arrayIPcLm2EEEEviS6_T1_ --------------------------
	.section	.nv.constant0._ZN2at6native29vectorized_elementwise_kernelILi2EZNS0_50_GLOBAL__N__2680c7bb_12_PowKernel_cu_140f0503_289629pow_tensor_scalar_kernel_implIddEEvRNS_18TensorIteratorBaseET0_EUldE2_St5arrayIPcLm2EEEEviS6_T1_,"a",@progbits
	.sectionflags	@""
	.align	4
.nv.constant0._ZN2at6native29vectorized_elementwise_kernelILi2EZNS0_50_GLOBAL__N__2680c7bb_12_PowKernel_cu_140f0503_289629pow_tensor_scalar_kernel_implIddEEvRNS_18TensorIteratorBaseET0_EUldE2_St5arrayIPcLm2EEEEviS6_T1_:
	.zero		568


//--------------------- .nv.constant0._ZN2at6native29vectorized_elementwise_kernelILi4EZNS0_50_GLOBAL__N__2680c7bb_12_PowKernel_cu_140f0503_289629pow_tensor_scalar_kernel_implIddEEvRNS_18TensorIteratorBaseET0_EUldE2_St5arrayIPcLm2EEEEviS6_T1_ --------------------------
	.section	.nv.constant0._ZN2at6native29vectorized_elementwise_kernelILi4EZNS0_50_GLOBAL__N__2680c7bb_12_PowKernel_cu_140f0503_289629pow_tensor_scalar_kernel_implIddEEvRNS_18TensorIteratorBaseET0_EUldE2_St5arrayIPcLm2EEEEviS6_T1_,"a",@progbits
	.sectionflags	@""
	.align	4
.nv.constant0._ZN2at6native29vectorized_elementwise_kernelILi4EZNS0_50_GLOBAL__N__2680c7bb_12_PowKernel_cu_140f0503_289629pow_tensor_scalar_kernel_implIddEEvRNS_18TensorIteratorBaseET0_EUldE2_St5arrayIPcLm2EEEEviS6_T1_:
	.zero		568


//--------------------- .nv.constant0._ZN2at6native29vectorized_elementwise_kernelILi8EZNS0_50_GLOBAL__N__2680c7bb_12_PowKernel_cu_140f0503_289629pow_tensor_scalar_kernel_implIddEEvRNS_18TensorIteratorBaseET0_EUldE2_St5arrayIPcLm2EEEEviS6_T1_ --------------------------
	.section	.nv.constant0._ZN2at6native29vectorized_elementwise_kernelILi8EZNS0_50_GLOBAL__N__2680c7bb_12_PowKernel_cu_140f0503_289629pow_tensor_scalar_kernel_implIddEEvRNS_18TensorIteratorBaseET0_EUldE2_St5arrayIPcLm2EEEEviS6_T1_,"a",@progbits
	.sectionflags	@""
	.align	4
.nv.constant0._ZN2at6native29vectorized_elementwise_kernelILi8EZNS0_50_GLOBAL__N__2680c7bb_12_PowKernel_cu_140f0503_289629pow_tensor_scalar_kernel_implIddEEvRNS_18TensorIteratorBaseET0_EUldE2_St5arrayIPcLm2EEEEviS6_T1_:
	.zero		568


//--------------------- .nv.constant0._ZN2at6native18elementwise_kernelILi128ELi4EZNS0_15gpu_kernel_implIZNS0_50_GLOBAL__N__2680c7bb_12_PowKernel_cu_140f0503_289629pow_tensor_scalar_kernel_implIddEEvRNS_18TensorIteratorBaseET0_EUldE1_EEvS6_RKT_EUliE_EEviT1_ --------------------------
	.section	.nv.constant0._ZN2at6native18elementwise_kernelILi128ELi4EZNS0_15gpu_kernel_implIZNS0_50_GLOBAL__N__2680c7bb_12_PowKernel_cu_140f0503_289629pow_tensor_scalar_kernel_implIddEEvRNS_18TensorIteratorBaseET0_EUldE1_EEvS6_RKT_EUliE_EEviT1_,"a",@progbits
	.sectionflags	@""
	.align	4
.nv.constant0._ZN2at6native18elementwise_kernelILi128ELi4EZNS0_15gpu_kernel_implIZNS0_50_GLOBAL__N__2680c7bb_12_PowKernel_cu_140f0503_289629pow_tensor_scalar_kernel_implIddEEvRNS_18TensorIteratorBaseET0_EUldE1_EEvS6_RKT_EUliE_EEviT1_:
	.zero		1080


//--------------------- .nv.constant0._ZN2at6native27unrolled_elementwise_kernelIZNS0_50_GLOBAL__N__2680c7bb_12_PowKernel_cu_140f0503_289629pow_tensor_scalar_kernel_implIddEEvRNS_18TensorIteratorBaseET0_EUldE1_St5arrayIPcLm2EELi4E23TrivialOffsetCalculatorILi1EjESC_NS0_6memory12LoadWithCastILi1EEENSD_13StoreWithCastILi1EEEEEviT_S6_T2_T3_T4_T5_ --------------------------
	.section	.nv.constant0._ZN2at6native27unrolled_elementwise_kernelIZNS0_50_GLOBAL__N__2680c7bb_12_PowKernel_cu_140f0503_289629pow_tensor_scalar_kernel_implIddEEvRNS_18TensorIteratorBaseET0_EUldE1_St5arrayIPcLm2EELi4E23TrivialOffsetCalculatorILi1EjESC_NS0_6memory12LoadWithCastILi1EEENSD_13StoreWithCastILi1EEEEEviT_S6_T2_T3_T4_T5_,"a",@progbits
	.sectionflags	@""
	.align	4
.nv.constant0._ZN2at6native27unrolled_elementwise_kernelIZNS0_50_GLOBAL__N__2680c7bb_12_PowKernel_cu_140f0503_289629pow_tensor_scalar_kernel_implIddEEvRNS_18TensorIteratorBaseET0_EUldE1_St5arrayIPcLm2EELi4E23TrivialOffsetCalculatorILi1EjESC_NS0_6memory12LoadWithCastILi1EEENSD_13StoreWithCastILi1EEEEEviT_S6_T2_T3_T4_T5_:
	.zero		580


//--------------------- .nv.constant0._ZN2at6native18elementwise_kernelILi128ELi2EZNS0_22gpu_kernel_impl_nocastIZNS0_50_GLOBAL__N__2680c7bb_12_PowKernel_cu_140f0503_289629pow_tensor_scalar_kernel_implIddEEvRNS_18TensorIteratorBaseET0_EUldE1_EEvS6_RKT_EUliE_EEviT1_ --------------------------
	.section	.nv.constant0._ZN2at6native18elementwise_kernelILi128ELi2EZNS0_22gpu_kernel_impl_nocastIZNS0_50_GLOBAL__N__2680c7bb_12_PowKernel_cu_140f0503_289629pow_tensor_scalar_kernel_implIddEEvRNS_18TensorIteratorBaseET0_EUldE1_EEvS6_RKT_EUliE_EEviT1_,"a",@progbits
	.sectionflags	@""
	.align	4
.nv.constant0._ZN2at6native18elementwise_kernelILi128ELi2EZNS0_22gpu_kernel_impl_nocastIZNS0_50_GLOBAL__N__2680c7bb_12_PowKernel_cu_140f0503_289629pow_tensor_scalar_kernel_implIddEEvRNS_18TensorIteratorBaseET0_EUldE1_EEvS6_RKT_EUliE_EEviT1_:
	.zero		1072


//--------------------- .nv.constant0._ZN2at6native27unrolled_elementwise_kernelIZNS0_50_GLOBAL__N__2680c7bb_12_PowKernel_cu_140f0503_289629pow_tensor_scalar_kernel_implIddEEvRNS_18TensorIteratorBaseET0_EUldE1_St5arrayIPcLm2EELi4E23TrivialOffsetCalculatorILi1EjESC_NS0_6memory15LoadWithoutCastENSD_16StoreWithoutCastEEEviT_S6_T2_T3_T4_T5_ --------------------------
	.section	.nv.constant0._ZN2at6native27unrolled_elementwise_kernelIZNS0_50_GLOBAL__N__2680c7bb_12_PowKernel_cu_140f0503_289629pow_tensor_scalar_kernel_implIddEEvRNS_18TensorIteratorBaseET0_EUldE1_St5arrayIPcLm2EELi4E23TrivialOffsetCalculatorILi1EjESC_NS0_6memory15LoadWithoutCastENSD_16StoreWithoutCastEEEviT_S6_T2_T3_T4_T5_,"a",@progbits
	.sectionflags	@""
	.align	4
.nv.constant0._ZN2at6native27unrolled_elementwise_kernelIZNS0_50_GLOBAL__N__2680c7bb_12_PowKernel_cu_140f0503_289629pow_tensor_scalar_kernel_implIddEEvRNS_18TensorIteratorBaseET0_EUldE1_St5arrayIPcLm2EELi4E23TrivialOffsetCalculatorILi1EjESC_NS0_6memory15LoadWithoutCastENSD_16StoreWithoutCastEEEviT_S6_T2_T3_T4_T5_:
	.zero		564


//--------------------- .nv.constant0._ZN2at6native29vectorized_elementwise_kernelILi2EZNS0_50_GLOBAL__N__2680c7bb_12_PowKernel_cu_140f0503_289629pow_tensor_scalar_kernel_implIddEEvRNS_18TensorIteratorBaseET0_EUldE1_St5arrayIPcLm2EEEEviS6_T1_ --------------------------
	.section	.nv.constant0._ZN2at6native29vectorized_elementwise_kernelILi2EZNS0_50_GLOBAL__N__2680c7bb_12_PowKernel_cu_140f0503_289629pow_tensor_scalar_kernel_implIddEEvRNS_18TensorIteratorBaseET0_EUldE1_St5arrayIPcLm2EEEEviS6_T1_,"a",@progbits
	.sectionflags	@""
	.align	4
.nv.constant0._ZN2at6native29vectorized_elementwise_kernelILi2EZNS0_50_GLOBAL__N__2680c7bb_12_PowKernel_cu_140f0503_289629pow_tensor_scalar_kernel_implIddEEvRNS_18TensorIteratorBaseET0_EUldE1_St5arrayIPcLm2EEEEviS6_T1_:
	.zero		560


//--------------------- .nv.constant0._ZN2at6native29vectorized_elementwise_kernelILi4EZNS0_50_GLOBAL__N__2680c7bb_12_PowKernel_cu_140f0503_289629pow_tensor_scalar_kernel_implIddEEvRNS_18TensorIteratorBaseET0_EUldE1_St5arrayIPcLm2EEEEviS6_T1_ --------------------------
	.section	.nv.constant0._ZN2at6native29vectorized_elementwise_kernelILi4EZNS0_50_GLOBAL__N__2680c7bb_12_PowKernel_cu_140f0503_289629pow_tensor_scalar_kernel_implIddEEvRNS_18TensorIteratorBaseET0_EUldE1_St5arrayIPcLm2EEEEviS6_T1_,"a",@progbits
	.sectionflags	@""
	.align	4
.nv.constant0._ZN2at6native29vectorized_elementwise_kernelILi4EZNS0_50_GLOBAL__N__2680c7bb_12_PowKernel_cu_140f0503_289629pow_tensor_scalar_kernel_implIddEEvRNS_18TensorIteratorBaseET0_EUldE1_St5arrayIPcLm2EEEEviS6_T1_:
	.zero		560


//--------------------- .nv.constant0._ZN2at6native29vectorized_elementwise_kernelILi8EZNS0_50_GLOBAL__N__2680c7bb_12_PowKernel_cu_140f0503_289629pow_tensor_scalar_kernel_implIddEEvRNS_18TensorIteratorBaseET0_EUldE1_St5arrayIPcLm2EEEEviS6_T1_ --------------------------
	.section	.nv.constant0._ZN2at6native29vectorized_elementwise_kernelILi8EZNS0_50_GLOBAL__N__2680c7bb_12_PowKernel_cu_140f0503_289629pow_tensor_scalar_kernel_implIddEEvRNS_18TensorIteratorBaseET0_EUldE1_St5arrayIPcLm2EEEEviS6_T1_,"a",@progbits
	.sectionflags	@""
	.align	4
.nv.constant0._ZN2at6native29vectorized_elementwise_kernelILi8EZNS0_50_GLOBAL__N__2680c7bb_12_PowKernel_cu_140f0503_289629pow_tensor_scalar_kernel_implIddEEvRNS_18TensorIteratorBaseET0_EUldE1_St5arrayIPcLm2EEEEviS6_T1_:
	.zero		560


//--------------------- .nv.constant0._ZN2at6native18elementwise_kernelILi128ELi4EZNS0_15gpu_kernel_implIZNS0_50_GLOBAL__N__2680c7bb_12_PowKernel_cu_140f0503_289629pow_tensor_scalar_kernel_implIddEEvRNS_18TensorIteratorBaseET0_EUldE0_EEvS6_RKT_EUliE_EEviT1_ --------------------------
	.section	.nv.constant0._ZN2at6native18elementwise_kernelILi128ELi4EZNS0_15gpu_kernel_implIZNS0_50_GLOBAL__N__2680c7bb_12_PowKernel_cu_140f0503_289629pow_tensor_scalar_kernel_implIddEEvRNS_18TensorIteratorBaseET0_EUldE0_EEvS6_RKT_EUliE_EEviT1_,"a",@progbits
	.sectionflags	@""
	.align	4
.nv.constant0._ZN2at6native18elementwise_kernelILi128ELi4EZNS0_15gpu_kernel_implIZNS0_50_GLOBAL__N__2680c7bb_12_PowKernel_cu_140f0503_289629pow_tensor_scalar_kernel_implIddEEvRNS_18TensorIteratorBaseET0_EUldE0_EEvS6_RKT_EUliE_EEviT1_:
	.zero		1080


//--------------------- .nv.constant0._ZN2at6native27unrolled_elementwise_kernelIZNS0_50_GLOBAL__N__2680c7bb_12_PowKernel_cu_140f0503_289629pow_tensor_scalar_kernel_implIddEEvRNS_18TensorIteratorBaseET0_EUldE0_St5arrayIPcLm2EELi4E23TrivialOffsetCalculatorILi1EjESC_NS0_6memory12LoadWithCastILi1EEENSD_13StoreWithCastILi1EEEEEviT_S6_T2_T3_T4_T5_ --------------------------
	.section	.nv.constant0._ZN2at6native27unrolled_elementwise_kernelIZNS0_50_GLOBAL__N__2680c7bb_12_PowKernel_cu_140f0503_289629pow_tensor_scalar_kernel_implIddEEvRNS_18TensorIteratorBaseET0_EUldE0_St5arrayIPcLm2EELi4E23TrivialOffsetCalculatorILi1EjESC_NS0_6memory12LoadWithCastILi1EEENSD_13StoreWithCastILi1EEEEEviT_S6_T2_T3_T4_T5_,"a",@progbits
	.sectionflags	@""
	.align	4
.nv.constant0._ZN2at6native27unrolled_elementwise_kernelIZNS0_50_GLOBAL__N__2680c7bb_12_PowKernel_cu_140f0503_289629pow_tensor_scalar_kernel_implIddEEvRNS_18TensorIteratorBaseET0_EUldE0_St5arrayIPcLm2EELi4E23TrivialOffsetCalculatorILi1EjESC_NS0_6memory12LoadWithCastILi1EEENSD_13StoreWithCastILi1EEEEEviT_S6_T2_T3_T4_T5_:
	.zero		580


//--------------------- .nv.constant0._ZN2at6native18elementwise_kernelILi128ELi2EZNS0_22gpu_kernel_impl_nocastIZNS0_50_GLOBAL__N__2680c7bb_12_PowKernel_cu_140f0503_289629pow_tensor_scalar_kernel_implIddEEvRNS_18TensorIteratorBaseET0_EUldE0_EEvS6_RKT_EUliE_EEviT1_ --------------------------
	.section	.nv.constant0._ZN2at6native18elementwise_kernelILi128ELi2EZNS0_22gpu_kernel_impl_nocastIZNS0_50_GLOBAL__N__2680c7bb_12_PowKernel_cu_140f0503_289629pow_tensor_scalar_kernel_implIddEEvRNS_18TensorIteratorBaseET0_EUldE0_EEvS6_RKT_EUliE_EEviT1_,"a",@progbits
	.sectionflags	@""
	.align	4
.nv.constant0._ZN2at6native18elementwise_kernelILi128ELi2EZNS0_22gpu_kernel_impl_nocastIZNS0_50_GLOBAL__N__2680c7bb_12_PowKernel_cu_140f0503_289629pow_tensor_scalar_kernel_implIddEEvRNS_18TensorIteratorBaseET0_EUldE0_EEvS6_RKT_EUliE_EEviT1_:
	.zero		1072


//--------------------- .nv.constant0._ZN2at6native27unrolled_elementwise_kernelIZNS0_50_GLOBAL__N__2680c7bb_12_PowKernel_cu_140f0503_289629pow_tensor_scalar_kernel_implIddEEvRNS_18TensorIteratorBaseET0_EUldE0_St5arrayIPcLm2EELi4E23TrivialOffsetCalculatorILi1EjESC_NS0_6memory15LoadWithoutCastENSD_16StoreWithoutCastEEEviT_S6_T2_T3_T4_T5_ --------------------------
	.section	.nv.constant0._ZN2at6native27unrolled_elementwise_kernelIZNS0_50_GLOBAL__N__2680c7bb_12_PowKernel_cu_140f0503_289629pow_tensor_scalar_kernel_implIddEEvRNS_18TensorIteratorBaseET0_EUldE0_St5arrayIPcLm2EELi4E23TrivialOffsetCalculatorILi1EjESC_NS0_6memory15LoadWithoutCastENSD_16StoreWithoutCastEEEviT_S6_T2_T3_T4_T5_,"a",@progbits
	.sectionflags	@""
	.align	4
.nv.constant0._ZN2at6native27unrolled_elementwise_kernelIZNS0_50_GLOBAL__N__2680c7bb_12_PowKernel_cu_140f0503_289629pow_tensor_scalar_kernel_implIddEEvRNS_18TensorIteratorBaseET0_EUldE0_St5arrayIPcLm2EELi4E23TrivialOffsetCalculatorILi1EjESC_NS0_6memory15LoadWithoutCastENSD_16StoreWithoutCastEEEviT_S6_T2_T3_T4_T5_:
	.zero		564


//--------------------- .nv.constant0._ZN2at6native29vectorized_elementwise_kernelILi2EZNS0_50_GLOBAL__N__2680c7bb_12_PowKernel_cu_140f0503_289629pow_tensor_scalar_kernel_implIddEEvRNS_18TensorIteratorBaseET0_EUldE0_St5arrayIPcLm2EEEEviS6_T1_ --------------------------
	.section	.nv.constant0._ZN2at6native29vectorized_elementwise_kernelILi2EZNS0_50_GLOBAL__N__2680c7bb_12_PowKernel_cu_140f0503_289629pow_tensor_scalar_kernel_implIddEEvRNS_18TensorIteratorBaseET0_EUldE0_St5arrayIPcLm2EEEEviS6_T1_,"a",@progbits
	.sectionflags	@""
	.align	4
.nv.constant0._ZN2at6native29vectorized_elementwise_kernelILi2EZNS0_50_GLOBAL__N__2680c7bb_12_PowKernel_cu_140f0503_289629pow_tensor_scalar_kernel_implIddEEvRNS_18TensorIteratorBaseET0_EUldE0_St5arrayIPcLm2EEEEviS6_T1_:
	.zero		560


//--------------------- .nv.constant0._ZN2at6native29vectorized_elementwise_kernelILi4EZNS0_50_GLOBAL__N__2680c7bb_12_PowKernel_cu_140f0503_289629pow_tensor_scalar_kernel_implIddEEvRNS_18TensorIteratorBaseET0_EUldE0_St5arrayIPcLm2EEEEviS6_T1_ --------------------------
	.section	.nv.constant0._ZN2at6native29vectorized_elementwise_kernelILi4EZNS0_50_GLOBAL__N__2680c7bb_12_PowKernel_cu_140f0503_289629pow_tensor_scalar_kernel_implIddEEvRNS_18TensorIteratorBaseET0_EUldE0_St5arrayIPcLm2EEEEviS6_T1_,"a",@progbits
	.sectionflags	@""
	.align	4
.nv.constant0._ZN2at6native29vectorized_elementwise_kernelILi4EZNS0_50_GLOBAL__N__2680c7bb_12_PowKernel_cu_140f0503_289629pow_tensor_scalar_kernel_implIddEEvRNS_18TensorIteratorBaseET0_EUldE0_St5arrayIPcLm2EEEEviS6_T1_:
	.zero		560


//--------------------- .nv.constant0._ZN2at6native29vectorized_elementwise_kernelILi8EZNS0_50_GLOBAL__N__2680c7bb_12_PowKernel_cu_140f0503_289629pow_tensor_scalar_kernel_implIddEEvRNS_18TensorIteratorBaseET0_EUldE0_St5arrayIPcLm2EEEEviS6_T1_ --------------------------
	.section	.nv.constant0._ZN2at6native29vectorized_elementwise_kernelILi8EZNS0_50_GLOBAL__N__2680c7bb_12_PowKernel_cu_140f0503_289629pow_tensor_scalar_kernel_implIddEEvRNS_18TensorIteratorBaseET0_EUldE0_St5arrayIPcLm2EEEEviS6_T1_,"a",@progbits
	.sectionflags	@""
	.align	4
.nv.constant0._ZN2at6native29vectorized_elementwise_kernelILi8EZNS0_50_GLOBAL__N__2680c7bb_12_PowKernel_cu_140f0503_289629pow_tensor_scalar_kernel_implIddEEvRNS_18TensorIteratorBaseET0_EUldE0_St5arrayIPcLm2EEEEviS6_T1_:
	.zero		560


//--------------------- .nv.constant0._ZN2at6native18elementwise_kernelILi128ELi4EZNS0_15gpu_kernel_implIZNS0_50_GLOBAL__N__2680c7bb_12_PowKernel_cu_140f0503_289629pow_tensor_scalar_kernel_implIddEEvRNS_18TensorIteratorBaseET0_EUldE_EEvS6_RKT_EUliE_EEviT1_ --------------------------
	.section	.nv.constant0._ZN2at6native18elementwise_kernelILi128ELi4EZNS0_15gpu_kernel_implIZNS0_50_GLOBAL__N__2680c7bb_12_PowKernel_cu_140f0503_289629pow_tensor_scalar_kernel_implIddEEvRNS_18TensorIteratorBaseET0_EUldE_EEvS6_RKT_EUliE_EEviT1_,"a",@progbits
	.sectionflags	@""
	.align	4
.nv.constant0._ZN2at6native18elementwise_kernelILi128ELi4EZNS0_15gpu_kernel_implIZNS0_50_GLOBAL__N__2680c7bb_12_PowKernel_cu_140f0503_289629pow_tensor_scalar_kernel_implIddEEvRNS_18TensorIteratorBaseET0_EUldE_EEvS6_RKT_EUliE_EEviT1_:
	.zero		1080


//--------------------- .nv.constant0._ZN2at6native27unrolled_elementwise_kernelIZNS0_50_GLOBAL__N__2680c7bb_12_PowKernel_cu_140f0503_289629pow_tensor_scalar_kernel_implIddEEvRNS_18TensorIteratorBaseET0_EUldE_St5arrayIPcLm2EELi4E23TrivialOffsetCalculatorILi1EjESC_NS0_6memory12LoadWithCastILi1EEENSD_13StoreWithCastILi1EEEEEviT_S6_T2_T3_T4_T5_ --------------------------
	.section	.nv.constant0._ZN2at6native27unrolled_elementwise_kernelIZNS0_50_GLOBAL__N__2680c7bb_12_PowKernel_cu_140f0503_289629pow_tensor_scalar_kernel_implIddEEvRNS_18TensorIteratorBaseET0_EUldE_St5arrayIPcLm2EELi4E23TrivialOffsetCalculatorILi1EjESC_NS0_6memory12LoadWithCastILi1EEENSD_13StoreWithCastILi1EEEEEviT_S6_T2_T3_T4_T5_,"a",@progbits
	.sectionflags	@""
	.align	4
.nv.constant0._ZN2at6native27unrolled_elementwise_kernelIZNS0_50_GLOBAL__N__2680c7bb_12_PowKernel_cu_140f0503_289629pow_tensor_scalar_kernel_implIddEEvRNS_18TensorIteratorBaseET0_EUldE_St5arrayIPcLm2EELi4E23TrivialOffsetCalculatorILi1EjESC_NS0_6memory12LoadWithCastILi1EEENSD_13StoreWithCastILi1EEEEEviT_S6_T2_T3_T4_T5_:
	.zero		580


//--------------------- .nv.constant0._ZN2at6native18elementwise_kernelILi128ELi2EZNS0_22gpu_kernel_impl_nocastIZNS0_50_GLOBAL__N__2680c7bb_12_PowKernel_cu_140f0503_289629pow_tensor_scalar_kernel_implIddEEvRNS_18TensorIteratorBaseET0_EUldE_EEvS6_RKT_EUliE_EEviT1_ --------------------------
	.section	.nv.constant0._ZN2at6native18elementwise_kernelILi128ELi2EZNS0_22gpu_kernel_impl_nocastIZNS0_50_GLOBAL__N__2680c7bb_12_PowKernel_cu_140f0503_289629pow_tensor_scalar_kernel_implIddEEvRNS_18TensorIteratorBaseET0_EUldE_EEvS6_RKT_EUliE_EEviT1_,"a",@progbits
	.sectionflags	@""
	.align	4
.nv.constant0._ZN2at6native18elementwise_kernelILi128ELi2EZNS0_22gpu_kernel_impl_nocastIZNS0_50_GLOBAL__N__2680c7bb_12_PowKernel_cu_140f0503_289629pow_tensor_scalar_kernel_implIddEEvRNS_18TensorIteratorBaseET0_EUldE_EEvS6_RKT_EUliE_EEviT1_:
	.zero		1072


//--------------------- .nv.constant0._ZN2at6native27unrolled_elementwise_kernelIZNS0_50_GLOBAL__N__2680c7bb_12_PowKernel_cu_140f0503_289629pow_tensor_scalar_kernel_implIddEEvRNS_18TensorIteratorBaseET0_EUldE_St5arrayIPcLm2EELi4E23TrivialOffsetCalculatorILi1EjESC_NS0_6memory15LoadWithoutCastENSD_16StoreWithoutCastEEEviT_S6_T2_T3_T4_T5_ --------------------------
	.section	.nv.constant0._ZN2at6native27unrolled_elementwise_kernelIZNS0_50_GLOBAL__N__2680c7bb_12_PowKernel_cu_140f0503_289629pow_tensor_scalar_kernel_implIddEEvRNS_18TensorIteratorBaseET0_EUldE_St5arrayIPcLm2EELi4E23TrivialOffsetCalculatorILi1EjESC_NS0_6memory15LoadWithoutCastENSD_16StoreWithoutCastEEEviT_S6_T2_T3_T4_T5_,"a",@progbits
	.sectionflags	@""
	.align	4
.nv.constant0._ZN2at6native27unrolled_elementwise_kernelIZNS0_50_GLOBAL__N__2680c7bb_12_PowKernel_cu_140f0503_289629pow_tensor_scalar_kernel_implIddEEvRNS_18TensorIteratorBaseET0_EUldE_St5arrayIPcLm2EELi4E23TrivialOffsetCalculatorILi1EjESC_NS0_6memory15LoadWithoutCastENSD_16StoreWithoutCastEEEviT_S6_T2_T3_T4_T5_:
	.zero		564


//--------------------- .nv.constant0._ZN2at6native29vectorized_elementwise_kernelILi2EZNS0_50_GLOBAL__N__2680c7bb_12_PowKernel_cu_140f0503_289629pow_tensor_scalar_kernel_implIddEEvRNS_18TensorIteratorBaseET0_EUldE_St5arrayIPcLm2EEEEviS6_T1_ --------------------------
	.section	.nv.constant0._ZN2at6native29vectorized_elementwise_kernelILi2EZNS0_50_GLOBAL__N__2680c7bb_12_PowKernel_cu_140f0503_289629pow_tensor_scalar_kernel_implIddEEvRNS_18TensorIteratorBaseET0_EUldE_St5arrayIPcLm2EEEEviS6_T1_,"a",@progbits
	.sectionflags	@""
	.align	4
.nv.constant0._ZN2at6native29vectorized_elementwise_kernelILi2EZNS0_50_GLOBAL__N__2680c7bb_12_PowKernel_cu_140f0503_289629pow_tensor_scalar_kernel_implIddEEvRNS_18TensorIteratorBaseET0_EUldE_St5arrayIPcLm2EEEEviS6_T1_:
	.zero		560


//--------------------- .nv.constant0._ZN2at6native29vectorized_elementwise_kernelILi4EZNS0_50_GLOBAL__N__2680c7bb_12_PowKernel_cu_140f0503_289629pow_tensor_scalar_kernel_implIddEEvRNS_18TensorIteratorBaseET0_EUldE_St5arrayIPcLm2EEEEviS6_T1_ --------------------------
	.section	.nv.constant0._ZN2at6native29vectorized_elementwise_kernelILi4EZNS0_50_GLOBAL__N__2680c7bb_12_PowKernel_cu_140f0503_289629pow_tensor_scalar_kernel_implIddEEvRNS_18TensorIteratorBaseET0_EUldE_St5arrayIPcLm2EEEEviS6_T1_,"a",@progbits
	.sectionflags	@""
	.align	4
.nv.constant0._ZN2at6native29vectorized_elementwise_kernelILi4EZNS0_50_GLOBAL__N__2680c7bb_12_PowKernel_cu_140f0503_289629pow_tensor_scalar_kernel_implIddEEvRNS_18TensorIteratorBaseET0_EUldE_St5arrayIPcLm2EEEEviS6_T1_:
	.zero		560


//--------------------- .nv.constant0._ZN2at6native29vectorized_elementwise_kernelILi8EZNS0_50_GLOBAL__N__2680c7bb_12_PowKernel_cu_140f0503_289629pow_tensor_scalar_kernel_implIddEEvRNS_18TensorIteratorBaseET0_EUldE_St5arrayIPcLm2EEEEviS6_T1_ --------------------------
	.section	.nv.constant0._ZN2at6native29vectorized_elementwise_kernelILi8EZNS0_50_GLOBAL__N__2680c7bb_12_PowKernel_cu_140f0503_289629pow_tensor_scalar_kernel_implIddEEvRNS_18TensorIteratorBaseET0_EUldE_St5arrayIPcLm2EEEEviS6_T1_,"a",@progbits
	.sectionflags	@""
	.align	4
.nv.constant0._ZN2at6native29vectorized_elementwise_kernelILi8EZNS0_50_GLOBAL__N__2680c7bb_12_PowKernel_cu_140f0503_289629pow_tensor_scalar_kernel_implIddEEvRNS_18TensorIteratorBaseET0_EUldE_St5arrayIPcLm2EEEEviS6_T1_:
	.zero		560


//--------------------- .nv.constant0._ZN2at6native18elementwise_kernelILi128ELi4EZNS0_15gpu_kernel_implIZNS0_50_GLOBAL__N__2680c7bb_12_PowKernel_cu_140f0503_289629pow_tensor_scalar_kernel_implIssEEvRNS_18TensorIteratorBaseET0_EUlsE2_EEvS6_RKT_EUliE_EEviT1_ --------------------------
	.section	.nv.constant0._ZN2at6native18elementwise_kernelILi128ELi4EZNS0_15gpu_kernel_implIZNS0_50_GLOBAL__N__2680c7bb_12_PowKernel_cu_140f0503_289629pow_tensor_scalar_kernel_implIssEEvRNS_18TensorIteratorBaseET0_EUlsE2_EEvS6_RKT_EUliE_EEviT1_,"a",@progbits
	.sectionflags	@""
	.align	4
.nv.constant0._ZN2at6native18elementwise_kernelILi128ELi4EZNS0_15gpu_kernel_implIZNS0_50_GLOBAL__N__2680c7bb_12_PowKernel_cu_140f0503_289629pow_tensor_scalar_kernel_implIssEEvRNS_18TensorIteratorBaseET0_EUlsE2_EEvS6_RKT_EUliE_EEviT1_:
	.zero		1088


//--------------------- .nv.constant0._ZN2at6native27unrolled_elementwise_kernelIZNS0_50_GLOBAL__N__2680c7bb_12_PowKernel_cu_140f0503_289629pow_tensor_scalar_kernel_implIssEEvRNS_18TensorIteratorBaseET0_EUlsE2_St5arrayIPcLm2EELi4E23TrivialOffsetCalculatorILi1EjESC_NS0_6memory12LoadWithCastILi1EEENSD_13StoreWithCastILi1EEEEEviT_S6_T2_T3_T4_T5_ --------------------------
	.section	.nv.constant0._ZN2at6native27unrolled_elementwise_kernelIZNS0_50_GLOBAL__N__2680c7bb_12_PowKernel_cu_140f0503_289629pow_tensor_scalar_kernel_implIssEEvRNS_18TensorIteratorBaseET0_EUlsE2_St5arrayIPcLm2EELi4E23TrivialOffsetCalculatorILi1EjESC_NS0_6memory12LoadWithCastILi1EEENSD_13StoreWithCastILi1EEEEEviT_S6_T2_T3_T4_T5_,"a",@progbits
	.sectionflags	@""
	.align	4
.nv.constant0._ZN2at6native27unrolled_elementwise_kernelIZNS0_50_GLOBAL__N__2680c7bb_12_PowKernel_cu_140f0503_289629pow_tensor_scalar_kernel_implIssEEvRNS_18TensorIteratorBaseET0_EUlsE2_St5arrayIPcLm2EELi4E23TrivialOffsetCalculatorILi1EjESC_NS0_6memory12LoadWithCastILi1EEENSD_13StoreWithCastILi1EEEEEviT_S6_T2_T3_T4_T5_:
	.zero		588


//--------------------- .nv.constant0._ZN2at6native18elementwise_kernelILi128ELi4EZNS0_22gpu_kernel_impl_nocastIZNS0_50_GLOBAL__N__2680c7bb_12_PowKernel_cu_140f0503_289629pow_tensor_scalar_kernel_implIssEEvRNS_18TensorIteratorBaseET0_EUlsE2_EEvS6_RKT_EUliE_EEviT1_ --------------------------
	.section	.nv.constant0._ZN2at6native18elementwise_kernelILi128ELi4EZNS0_22gpu_kernel_impl_nocastIZNS0_50_GLOBAL__N__2680c7bb_12_PowKernel_cu_140f0503_289629pow_tensor_scalar_kernel_implIssEEvRNS_18TensorIteratorBaseET0_EUlsE2_EEvS6_RKT_EUliE_EEviT1_,"a",@progbits
	.sectionflags	@""
	.align	4
.nv.constant0._ZN2at6native18elementwise_kernelILi128ELi4EZNS0_22gpu_kernel_impl_nocastIZNS0_50_GLOBAL__N__2680c7bb_12_PowKernel_cu_140f0503_289629pow_tensor_scalar_kernel_implIssEEvRNS_18TensorIteratorBaseET0_EUlsE2_EEvS6_RKT_EUliE_EEviT1_:
	.zero		1080


//--------------------- .nv.constant0._ZN2at6native27unrolled_elementwise_kernelIZNS0_50_GLOBAL__N__2680c7bb_12_PowKernel_cu_140f0503_289629pow_tensor_scalar_kernel_implIssEEvRNS_18TensorIteratorBaseET0_EUlsE2_St5arrayIPcLm2EELi4E23TrivialOffsetCalculatorILi1EjESC_NS0_6memory15LoadWithoutCastENSD_16StoreWithoutCastEEEviT_S6_T2_T3_T4_T5_ --------------------------
	.section	.nv.constant0._ZN2at6native27unrolled_elementwise_kernelIZNS0_50_GLOBAL__N__2680c7bb_12_PowKernel_cu_140f0503_289629pow_tensor_scalar_kernel_implIssEEvRNS_18TensorIteratorBaseET0_EUlsE2_St5arrayIPcLm2EELi4E23TrivialOffsetCalculatorILi1EjESC_NS0_6memory15LoadWithoutCastENSD_16StoreWithoutCastEEEviT_S6_T2_T3_T4_T5_,"a",@progbits
	.sectionflags	@""
	.align	4
.nv.constant0._ZN2at6native27unrolled_elementwise_kernelIZNS0_50_GLOBAL__N__2680c7bb_12_PowKernel_cu_140f0503_289629pow_tensor_scalar_kernel_implIssEEvRNS_18TensorIteratorBaseET0_EUlsE2_St5arrayIPcLm2EELi4E23TrivialOffsetCalculatorILi1EjESC_NS0_6memory15LoadWithoutCastENSD_16StoreWithoutCastEEEviT_S6_T2_T3_T4_T5_:
	.zero		572


//--------------------- .nv.constant0._ZN2at6native29vectorized_elementwise_kernelILi2EZNS0_50_GLOBAL__N__2680c7bb_12_PowKernel_cu_140f0503_289629pow_tensor_scalar_kernel_implIssEEvRNS_18TensorIteratorBaseET0_EUlsE2_St5arrayIPcLm2EEEEviS6_T1_ --------------------------
	.section	.nv.constant0._ZN2at6native29vectorized_elementwise_kernelILi2EZNS0_50_GLOBAL__N__2680c7bb_12_PowKernel_cu_140f0503_289629pow_tensor_scalar_kernel_implIssEEvRNS_18TensorIteratorBaseET0_EUlsE2_St5arrayIPcLm2EEEEviS6_T1_,"a",@progbits
	.sectionflags	@""
	.align	4
.nv.constant0._ZN2at6native29vectorized_elementwise_kernelILi2EZNS0_50_GLOBAL__N__2680c7bb_12_PowKernel_cu_140f0503_289629pow_tensor_scalar_kernel_implIssEEvRNS_18TensorIteratorBaseET0_EUlsE2_St5arrayIPcLm2EEEEviS6_T1_:
	.zero		568


//--------------------- .nv.constant0._ZN2at6native29vectorized_elementwise_kernelILi4EZNS0_50_GLOBAL__N__2680c7bb_12_PowKernel_cu_140f0503_289629pow_tensor_scalar_kernel_implIssEEvRNS_18TensorIteratorBaseET0_EUlsE2_St5arrayIPcLm2EEEEviS6_T1_ --------------------------
	.section	.nv.constant0._ZN2at6native29vectorized_elementwise_kernelILi4EZNS0_50_GLOBAL__N__2680c7bb_12_PowKernel_cu_140f0503_289629pow_tensor_scalar_kernel_implIssEEvRNS_18TensorIteratorBaseET0_EUlsE2_St5arrayIPcLm2EEEEviS6_T1_,"a",@progbits
	.sectionflags	@""
	.align	4
.nv.constant0._ZN2at6native29vectorized_elementwise_kernelILi4EZNS0_50_GLOBAL__N__2680c7bb_12_PowKernel_cu_140f0503_289629pow_tensor_scalar_kernel_implIssEEvRNS_18TensorIteratorBaseET0_EUlsE2_St5arrayIPcLm2EEEEviS6_T1_:
	.zero		568


//--------------------- .nv.constant0._ZN2at6native29vectorized_elementwise_kernelILi8EZNS0_50_GLOBAL__N__2680c7bb_12_PowKernel_cu_140f0503_289629pow_tensor_scalar_kernel_implIssEEvRNS_18TensorIteratorBaseET0_EUlsE2_St5arrayIPcLm2EEEEviS6_T1_ --------------------------
	.section	.nv.constant0._ZN2at6native29vectorized_elementwise_kernelILi8EZNS0_50_GLOBAL__N__2680c7bb_12_PowKernel_cu_140f0503_289629pow_tensor_scalar_kernel_implIssEEvRNS_18TensorIteratorBaseET0_EUlsE2_St5arrayIPcLm2EEEEviS6_T1_,"a",@progbits
	.sectionflags	@""
	.align	4
.nv.constant0._ZN2at6native29vectorized_elementwise_kernelILi8EZNS0_50_GLOBAL__N__2680c7bb_12_PowKernel_cu_140f0503_289629pow_tensor_scalar_kernel_implIssEEvRNS_18TensorIteratorBaseET0_EUlsE2_St5arrayIPcLm2EEEEviS6_T1_:
	.zero		568


//--------------------- .nv.constant0._ZN2at6native18elementwise_kernelILi128ELi4EZNS0_15gpu_kernel_implIZNS0_50_GLOBAL__N__2680c7bb_12_PowKernel_cu_140f0503_289629pow_tensor_scalar_kernel_implIssEEvRNS_18TensorIteratorBaseET0_EUlsE1_EEvS6_RKT_EUliE_EEviT1_ --------------------------
	.section	.nv.constant0._ZN2at6native18elementwise_kernelILi128ELi4EZNS0_15gpu_kernel_implIZNS0_50_GLOBAL__N__2680c7bb_12_PowKernel_cu_140f0503_289629pow_tensor_scalar_kernel_implIssEEvRNS_18TensorIteratorBaseET0_EUlsE1_EEvS6_RKT_EUliE_EEviT1_,"a",@progbits
	.sectionflags	@""
	.align	4
.nv.constant0._ZN2at6native18elementwise_kernelILi128ELi4EZNS0_15gpu_kernel_implIZNS0_50_GLOBAL__N__2680c7bb_12_PowKernel_cu_140f0503_289629pow_tensor_scalar_kernel_implIssEEvRNS_18TensorIteratorBaseET0_EUlsE1_EEvS6_RKT_EUliE_EEviT1_:
	.zero		1080


//--------------------- .nv.constant0._ZN2at6native27unrolled_elementwise_kernelIZNS0_50_GLOBAL__N__2680c7bb_12_PowKernel_cu_140f0503_289629pow_tensor_scalar_kernel_implIssEEvRNS_18TensorIteratorBaseET0_EUlsE1_St5arrayIPcLm2EELi4E23TrivialOffsetCalculatorILi1EjESC_NS0_6memory12LoadWithCastILi1EEENSD_13StoreWithCastILi1EEEEEviT_S6_T2_T3_T4_T5_ --------------------------
	.section	.nv.constant0._ZN2at6native27unrolled_elementwise_kernelIZNS0_50_GLOBAL__N__2680c7bb_12_PowKernel_cu_140f0503_289629pow_tensor_scalar_kernel_implIssEEvRNS_18TensorIteratorBaseET0_EUlsE1_St5arrayIPcLm2EELi4E23TrivialOffsetCalculatorILi1EjESC_NS0_6memory12LoadWithCastILi1EEENSD_13StoreWithCastILi1EEEEEviT_S6_T2_T3_T4_T5_,"a",@progbits
	.sectionflags	@""
	.align	4
.nv.constant0._ZN2at6native27unrolled_elementwise_kernelIZNS0_50_GLOBAL__N__2680c7bb_12_PowKernel_cu_140f0503_289629pow_tensor_scalar_kernel_implIssEEvRNS_18TensorIteratorBaseET0_EUlsE1_St5arrayIPcLm2EELi4E23TrivialOffsetCalculatorILi1EjESC_NS0_6memory12LoadWithCastILi1EEENSD_13StoreWithCastILi1EEEEEviT_S6_T2_T3_T4_T5_:
	.zero		580


//--------------------- .nv.constant0._ZN2at6native18elementwise_kernelILi128ELi4EZNS0_22gpu_kernel_impl_nocastIZNS0_50_GLOBAL__N__2680c7bb_12_PowKernel_cu_140f0503_289629pow_tensor_scalar_kernel_implIssEEvRNS_18TensorIteratorBaseET0_EUlsE1_EEvS6_RKT_EUliE_EEviT1_ --------------------------
	.section	.nv.constant0._ZN2at6native18elementwise_kernelILi128ELi4EZNS0_22gpu_kernel_impl_nocastIZNS0_50_GLOBAL__N__2680c7bb_12_PowKernel_cu_140f0503_289629pow_tensor_scalar_kernel_implIssEEvRNS_18TensorIteratorBaseET0_EUlsE1_EEvS6_RKT_EUliE_EEviT1_,"a",@progbits
	.sectionflags	@""
	.align	4
.nv.constant0._ZN2at6native18elementwise_kernelILi128ELi4EZNS0_22gpu_kernel_impl_nocastIZNS0_50_GLOBAL__N__2680c7bb_12_PowKernel_cu_140f0503_289629pow_tensor_scalar_kernel_implIssEEvRNS_18TensorIteratorBaseET0_EUlsE1_EEvS6_RKT_EUliE_EEviT1_:
	.zero		1072


//--------------------- .nv.constant0._ZN2at6native27unrolled_elementwise_kernelIZNS0_50_GLOBAL__N__2680c7bb_12_PowKernel_cu_140f0503_289629pow_tensor_scalar_kernel_implIssEEvRNS_18TensorIteratorBaseET0_EUlsE1_St5arrayIPcLm2EELi4E23TrivialOffsetCalculatorILi1EjESC_NS0_6memory15LoadWithoutCastENSD_16StoreWithoutCastEEEviT_S6_T2_T3_T4_T5_ --------------------------
	.section	.nv.constant0._ZN2at6native27unrolled_elementwise_kernelIZNS0_50_GLOBAL__N__2680c7bb_12_PowKernel_cu_140f0503_289629pow_tensor_scalar_kernel_implIssEEvRNS_18TensorIteratorBaseET0_EUlsE1_St5arrayIPcLm2EELi4E23TrivialOffsetCalculatorILi1EjESC_NS0_6memory15LoadWithoutCastENSD_16StoreWithoutCastEEEviT_S6_T2_T3_T4_T5_,"a",@progbits
	.sectionflags	@""
	.align	4
.nv.constant0._ZN2at6native27unrolled_elementwise_kernelIZNS0_50_GLOBAL__N__2680c7bb_12_PowKernel_cu_140f0503_289629pow_tensor_scalar_kernel_implIssEEvRNS_18TensorIteratorBaseET0_EUlsE1_St5arrayIPcLm2EELi4E23TrivialOffsetCalculatorILi1EjESC_NS0_6memory15LoadWithoutCastENSD_16StoreWithoutCastEEEviT_S6_T2_T3_T4_T5_:
	.zero		564


//--------------------- .nv.constant0._ZN2at6native29vectorized_elementwise_kernelILi2EZNS0_50_GLOBAL__N__2680c7bb_12_PowKernel_cu_140f0503_289629pow_tensor_scalar_kernel_implIssEEvRNS_18TensorIteratorBaseET0_EUlsE1_St5arrayIPcLm2EEEEviS6_T1_ --------------------------
	.section	.nv.constant0._ZN2at6native29vectorized_elementwise_kernelILi2EZNS0_50_GLOBAL__N__2680c7bb_12_PowKernel_cu_140f0503_289629pow_tensor_scalar_kernel_implIssEEvRNS_18TensorIteratorBaseET0_EUlsE1_St5arrayIPcLm2EEEEviS6_T1_,"a",@progbits
	.sectionflags	@""
	.align	4
.nv.constant0._ZN2at6native29vectorized_elementwise_kernelILi2EZNS0_50_GLOBAL__N__2680c7bb_12_PowKernel_cu_140f0503_289629pow_tensor_scalar_kernel_implIssEEvRNS_18TensorIteratorBaseET0_EUlsE1_St5arrayIPcLm2EEEEviS6_T1_:
	.zero		560


//--------------------- .nv.constant0._ZN2at6native29vectorized_elementwise_kernelILi4EZNS0_50_GLOBAL__N__2680c7bb_12_PowKernel_cu_140f0503_289629pow_tensor_scalar_kernel_implIssEEvRNS_18TensorIteratorBaseET0_EUlsE1_St5arrayIPcLm2EEEEviS6_T1_ --------------------------
	.section	.nv.constant0._ZN2at6native29vectorized_elementwise_kernelILi4EZNS0_50_GLOBAL__N__2680c7bb_12_PowKernel_cu_140f0503_289629pow_tensor_scalar_kernel_implIssEEvRNS_18TensorIteratorBaseET0_EUlsE1_St5arrayIPcLm2EEEEviS6_T1_,"a",@progbits
	.sectionflags	@""
	.align	4
.nv.constant0._ZN2at6native29vectorized_elementwise_kernelILi4EZNS0_50_GLOBAL__N__2680c7bb_12_PowKernel_cu_140f0503_289629pow_tensor_scalar_kernel_implIssEEvRNS_18TensorIteratorBaseET0_EUlsE1_St5arrayIPcLm2EEEEviS6_T1_:
	.zero		560


//--------------------- .nv.constant0._ZN2at6native29vectorized_elementwise_kernelILi8EZNS0_50_GLOBAL__N__2680c7bb_12_PowKernel_cu_140f0503_289629pow_tensor_scalar_kernel_implIssEEvRNS_18TensorIteratorBaseET0_EUlsE1_St5arrayIPcLm2EEEEviS6_T1_ --------------------------
	.section	.nv.constant0._ZN2at6native29vectorized_elementwise_kernelILi8EZNS0_50_GLOBAL__N__2680c7bb_12_PowKernel_cu_140f0503_289629pow_tensor_scalar_kernel_implIssEEvRNS_18TensorIteratorBaseET0_EUlsE1_St5arrayIPcLm2EEEEviS6_T1_,"a",@progbits
	.sectionflags	@""
	.align	4
.nv.constant0._ZN2at6native29vectorized_elementwise_kernelILi8EZNS0_50_GLOBAL__N__2680c7bb_12_PowKernel_cu_140f0503_289629pow_tensor_scalar_kernel_implIssEEvRNS_18TensorIteratorBaseET0_EUlsE1_St5arrayIPcLm2EEEEviS6_T1_:
	.zero		560


//--------------------- .nv.constant0._ZN2at6native18elementwise_kernelILi128ELi4EZNS0_15gpu_kernel_implIZNS0_50_GLOBAL__N__2680c7bb_12_PowKernel_cu_140f0503_289629pow_tensor_scalar_kernel_implIssEEvRNS_18TensorIteratorBaseET0_EUlsE0_EEvS6_RKT_EUliE_EEviT1_ --------------------------
	.section	.nv.constant0._ZN2at6native18elementwise_kernelILi128ELi4EZNS0_15gpu_kernel_implIZNS0_50_GLOBAL__N__2680c7bb_12_PowKernel_cu_140f0503_289629pow_tensor_scalar_kernel_implIssEEvRNS_18TensorIteratorBaseET0_EUlsE0_EEvS6_RKT_EUliE_EEviT1_,"a",@progbits
	.sectionflags	@""
	.align	4
.nv.constant0._ZN2at6native18elementwise_kernelILi128ELi4EZNS0_15gpu_kernel_implIZNS0_50_GLOBAL__N__2680c7bb_12_PowKernel_cu_140f0503_289629pow_tensor_scalar_kernel_implIssEEvRNS_18TensorIteratorBaseET0_EUlsE0_EEvS6_RKT_EUliE_EEviT1_:
	.zero		1080


//--------------------- .nv.constant0._ZN2at6native27unrolled_elementwise_kernelIZNS0_50_GLOBAL__N__2680c7bb_12_PowKernel_cu_140f0503_289629pow_tensor_scalar_kernel_implIssEEvRNS_18TensorIteratorBaseET0_EUlsE0_St5arrayIPcLm2EELi4E23TrivialOffsetCalculatorILi1EjESC_NS0_6memory12LoadWithCastILi1EEENSD_13StoreWithCastILi1EEEEEviT_S6_T2_T3_T4_T5_ --------------------------
	.section	.nv.constant0._ZN2at6native27unrolled_elementwise_kernelIZNS0_50_GLOBAL__N__2680c7bb_12_PowKernel_cu_140f0503_289629pow_tensor_scalar_kernel_implIssEEvRNS_18TensorIteratorBaseET0_EUlsE0_St5arrayIPcLm2EELi4E23TrivialOffsetCalculatorILi1EjESC_NS0_6memory12LoadWithCastILi1EEENSD_13StoreWithCastILi1EEEEEviT_S6_T2_T3_T4_T5_,"a",@progbits
	.sectionflags	@""
	.align	4
.nv.constant0._ZN2at6native27unrolled_elementwise_kernelIZNS0_50_GLOBAL__N__2680c7bb_12_PowKernel_cu_140f0503_289629pow_tensor_scalar_kernel_implIssEEvRNS_18TensorIteratorBaseET0_EUlsE0_St5arrayIPcLm2EELi4E23TrivialOffsetCalculatorILi1EjESC_NS0_6memory12LoadWithCastILi1EEENSD_13StoreWithCastILi1EEEEEviT_S6_T2_T3_T4_T5_:
	.zero		580


//--------------------- .nv.constant0._ZN2at6native18elementwise_kernelILi128ELi4EZNS0_22gpu_kernel_impl_nocastIZNS0_50_GLOBAL__N__2680c7bb_12_PowKernel_cu_140f0503_289629pow_tensor_scalar_kernel_implIssEEvRNS_18TensorIteratorBaseET0_EUlsE0_EEvS6_RKT_EUliE_EEviT1_ --------------------------
	.section	.nv.constant0._ZN2at6native18elementwise_kernelILi128ELi4EZNS0_22gpu_kernel_impl_nocastIZNS0_50_GLOBAL__N__2680c7bb_12_PowKernel_cu_140f0503_289629pow_tensor_scalar_kernel_implIssEEvRNS_18TensorIteratorBaseET0_EUlsE0_EEvS6_RKT_EUliE_EEviT1_,"a",@progbits
	.sectionflags	@""
	.align	4
.nv.constant0._ZN2at6native18elementwise_kernelILi128ELi4EZNS0_22gpu_kernel_impl_nocastIZNS0_50_GLOBAL__N__2680c7bb_12_PowKernel_cu_140f0503_289629pow_tensor_scalar_kernel_implIssEEvRNS_18TensorIteratorBaseET0_EUlsE0_EEvS6_RKT_EUliE_EEviT1_:
	.zero		1072


//--------------------- .nv.constant0._ZN2at6native27unrolled_elementwise_kernelIZNS0_50_GLOBAL__N__2680c7bb_12_PowKernel_cu_140f0503_289629pow_tensor_scalar_kernel_implIssEEvRNS_18TensorIteratorBaseET0_EUlsE0_St5arrayIPcLm2EELi4E23TrivialOffsetCalculatorILi1EjESC_NS0_6memory15LoadWithoutCastENSD_16StoreWithoutCastEEEviT_S6_T2_T3_T4_T5_ --------------------------
	.section	.nv.constant0._ZN2at6native27unrolled_elementwise_kernelIZNS0_50_GLOBAL__N__2680c7bb_12_PowKernel_cu_140f0503_289629pow_tensor_scalar_kernel_implIssEEvRNS_18TensorIteratorBaseET0_EUlsE0_St5arrayIPcLm2EELi4E23TrivialOffsetCalculatorILi1EjESC_NS0_6memory15LoadWithoutCastENSD_16StoreWithoutCastEEEviT_S6_T2_T3_T4_T5_,"a",@progbits
	.sectionflags	@""
	.align	4
.nv.constant0._ZN2at6native27unrolled_elementwise_kernelIZNS0_50_GLOBAL__N__2680c7bb_12_PowKernel_cu_140f0503_289629pow_tensor_scalar_kernel_implIssEEvRNS_18TensorIteratorBaseET0_EUlsE0_St5arrayIPcLm2EELi4E23TrivialOffsetCalculatorILi1EjESC_NS0_6memory15LoadWithoutCastENSD_16StoreWithoutCastEEEviT_S6_T2_T3_T4_T5_:
	.zero		564


//--------------------- .nv.constant0._ZN2at6native29vectorized_elementwise_kernelILi2EZNS0_50_GLOBAL__N__2680c7bb_12_PowKernel_cu_140f0503_289629pow_tensor_scalar_kernel_implIssEEvRNS_18TensorIteratorBaseET0_EUlsE0_St5arrayIPcLm2EEEEviS6_T1_ --------------------------
	.section	.nv.constant0._ZN2at6native29vectorized_elementwise_kernelILi2EZNS0_50_GLOBAL__N__2680c7bb_12_PowKernel_cu_140f0503_289629pow_tensor_scalar_kernel_implIssEEvRNS_18TensorIteratorBaseET0_EUlsE0_St5arrayIPcLm2EEEEviS6_T1_,"a",@progbits
	.sectionflags	@""
	.align	4
.nv.constant0._ZN2at6native29vectorized_elementwise_kernelILi2EZNS0_50_GLOBAL__N__2680c7bb_12_PowKernel_cu_140f0503_289629pow_tensor_scalar_kernel_implIssEEvRNS_18TensorIteratorBaseET0_EUlsE0_St5arrayIPcLm2EEEEviS6_T1_:
	.zero		560


//--------------------- .nv.constant0._ZN2at6native29vectorized_elementwise_kernelILi4EZNS0_50_GLOBAL__N__2680c7bb_12_PowKernel_cu_140f0503_289629pow_tensor_scalar_kernel_implIssEEvRNS_18TensorIteratorBaseET0_EUlsE0_St5arrayIPcLm2EEEEviS6_T1_ --------------------------
	.section	.nv.constant0._ZN2at6native29vectorized_elementwise_kernelILi4EZNS0_50_GLOBAL__N__2680c7bb_12_PowKernel_cu_140f0503_289629pow_tensor_scalar_kernel_implIssEEvRNS_18TensorIteratorBaseET0_EUlsE0_St5arrayIPcLm2EEEEviS6_T1_,"a",@progbits
	.sectionflags	@""
	.align	4
.nv.constant0._ZN2at6native29vectorized_elementwise_kernelILi4EZNS0_50_GLOBAL__N__2680c7bb_12_PowKernel_cu_140f0503_289629pow_tensor_scalar_kernel_implIssEEvRNS_18TensorIteratorBaseET0_EUlsE0_St5arrayIPcLm2EEEEviS6_T1_:
	.zero		560


//--------------------- .nv.constant0._ZN2at6native29vectorized_elementwise_kernelILi8EZNS0_50_GLOBAL__N__2680c7bb_12_PowKernel_cu_140f0503_289629pow_tensor_scalar_kernel_implIssEEvRNS_18TensorIteratorBaseET0_EUlsE0_St5arrayIPcLm2EEEEviS6_T1_ --------------------------
	.section	.nv.constant0._ZN2at6native29vectorized_elementwise_kernelILi8EZNS0_50_GLOBAL__N__2680c7bb_12_PowKernel_cu_140f0503_289629pow_tensor_scalar_kernel_implIssEEvRNS_18TensorIteratorBaseET0_EUlsE0_St5arrayIPcLm2EEEEviS6_T1_,"a",@progbits
	.sectionflags	@""
	.align	4
.nv.constant0._ZN2at6native29vectorized_elementwise_kernelILi8EZNS0_50_GLOBAL__N__2680c7bb_12_PowKernel_cu_140f0503_289629pow_tensor_scalar_kernel_implIssEEvRNS_18TensorIteratorBaseET0_EUlsE0_St5arrayIPcLm2EEEEviS6_T1_:
	.zero		560


//--------------------- .nv.constant0._ZN2at6native18elementwise_kernelILi128ELi4EZNS0_15gpu_kernel_implIZNS0_50_GLOBAL__N__2680c7bb_12_PowKernel_cu_140f0503_289629pow_tensor_scalar_kernel_implIssEEvRNS_18TensorIteratorBaseET0_EUlsE_EEvS6_RKT_EUliE_EEviT1_ --------------------------
	.section	.nv.constant0._ZN2at6native18elementwise_kernelILi128ELi4EZNS0_15gpu_kernel_implIZNS0_50_GLOBAL__N__2680c7bb_12_PowKernel_cu_140f0503_289629pow_tensor_scalar_kernel_implIssEEvRNS_18TensorIteratorBaseET0_EUlsE_EEvS6_RKT_EUliE_EEviT1_,"a",@progbits
	.sectionflags	@""
	.align	4
.nv.constant0._ZN2at6native18elementwise_kernelILi128ELi4EZNS0_15gpu_kernel_implIZNS0_50_GLOBAL__N__2680c7bb_12_PowKernel_cu_140f0503_289629pow_tensor_scalar_kernel_implIssEEvRNS_18TensorIteratorBaseET0_EUlsE_EEvS6_RKT_EUliE_EEviT1_:
	.zero		1080


//--------------------- .nv.constant0._ZN2at6native27unrolled_elementwise_kernelIZNS0_50_GLOBAL__N__2680c7bb_12_PowKernel_cu_140f0503_289629pow_tensor_scalar_kernel_implIssEEvRNS_18TensorIteratorBaseET0_EUlsE_St5arrayIPcLm2EELi4E23TrivialOffsetCalculatorILi1EjESC_NS0_6memory12LoadWithCastILi1EEENSD_13StoreWithCastILi1EEEEEviT_S6_T2_T3_T4_T5_ --------------------------
	.section	.nv.constant0._ZN2at6native27unrolled_elementwise_kernelIZNS0_50_GLOBAL__N__2680c7bb_12_PowKernel_cu_140f0503_289629pow_tensor_scalar_kernel_implIssEEvRNS_18TensorIteratorBaseET0_EUlsE_St5arrayIPcLm2EELi4E23TrivialOffsetCalculatorILi1EjESC_NS0_6memory12LoadWithCastILi1EEENSD_13StoreWithCastILi1EEEEEviT_S6_T2_T3_T4_T5_,"a",@progbits
	.sectionflags	@""
	.align	4
.nv.constant0._ZN2at6native27unrolled_elementwise_kernelIZNS0_50_GLOBAL__N__2680c7bb_12_PowKernel_cu_140f0503_289629pow_tensor_scalar_kernel_implIssEEvRNS_18TensorIteratorBaseET0_EUlsE_St5arrayIPcLm2EELi4E23TrivialOffsetCalculatorILi1EjESC_NS0_6memory12LoadWithCastILi1EEENSD_13StoreWithCastILi1EEEEEviT_S6_T2_T3_T4_T5_:
	.zero		580


//--------------------- .nv.constant0._ZN2at6native18elementwise_kernelILi128ELi4EZNS0_22gpu_kernel_impl_nocastIZNS0_50_GLOBAL__N__2680c7bb_12_PowKernel_cu_140f0503_289629pow_tensor_scalar_kernel_implIssEEvRNS_18TensorIteratorBaseET0_EUlsE_EEvS6_RKT_EUliE_EEviT1_ --------------------------
	.section	.nv.constant0._ZN2at6native18elementwise_kernelILi128ELi4EZNS0_22gpu_kernel_impl_nocastIZNS0_50_GLOBAL__N__2680c7bb_12_PowKernel_cu_140f0503_289629pow_tensor_scalar_kernel_implIssEEvRNS_18TensorIteratorBaseET0_EUlsE_EEvS6_RKT_EUliE_EEviT1_,"a",@progbits
	.sectionflags	@""
	.align	4
.nv.constant0._ZN2at6native18elementwise_kernelILi128ELi4EZNS0_22gpu_kernel_impl_nocastIZNS0_50_GLOBAL__N__2680c7bb_12_PowKernel_cu_140f0503_289629pow_tensor_scalar_kernel_implIssEEvRNS_18TensorIteratorBaseET0_EUlsE_EEvS6_RKT_EUliE_EEviT1_:
	.zero		1072


//--------------------- .nv.constant0._ZN2at6native27unrolled_elementwise_kernelIZNS0_50_GLOBAL__N__2680c7bb_12_PowKernel_cu_140f0503_289629pow_tensor_scalar_kernel_implIssEEvRNS_18TensorIteratorBaseET0_EUlsE_St5arrayIPcLm2EELi4E23TrivialOffsetCalculatorILi1EjESC_NS0_6memory15LoadWithoutCastENSD_16StoreWithoutCastEEEviT_S6_T2_T3_T4_T5_ --------------------------
	.section	.nv.constant0._ZN2at6native27unrolled_elementwise_kernelIZNS0_50_GLOBAL__N__2680c7bb_12_PowKernel_cu_140f0503_289629pow_tensor_scalar_kernel_implIssEEvRNS_18TensorIteratorBaseET0_EUlsE_St5arrayIPcLm2EELi4E23TrivialOffsetCalculatorILi1EjESC_NS0_6memory15LoadWithoutCastENSD_16StoreWithoutCastEEEviT_S6_T2_T3_T4_T5_,"a",@progbits
	.sectionflags	@""
	.align	4
.nv.constant0._ZN2at6native27unrolled_elementwise_kernelIZNS0_50_GLOBAL__N__2680c7bb_12_PowKernel_cu_140f0503_289629pow_tensor_scalar_kernel_implIssEEvRNS_18TensorIteratorBaseET0_EUlsE_St5arrayIPcLm2EELi4E23TrivialOffsetCalculatorILi1EjESC_NS0_6memory15LoadWithoutCastENSD_16StoreWithoutCastEEEviT_S6_T2_T3_T4_T5_:
	.zero		564


//--------------------- .nv.constant0._ZN2at6native29vectorized_elementwise_kernelILi2EZNS0_50_GLOBAL__N__2680c7bb_12_PowKernel_cu_140f0503_289629pow_tensor_scalar_kernel_implIssEEvRNS_18TensorIteratorBaseET0_EUlsE_St5arrayIPcLm2EEEEviS6_T1_ --------------------------
	.section	.nv.constant0._ZN2at6native29vectorized_elementwise_kernelILi2EZNS0_50_GLOBAL__N__2680c7bb_12_PowKernel_cu_140f0503_289629pow_tensor_scalar_kernel_implIssEEvRNS_18TensorIteratorBaseET0_EUlsE_St5arrayIPcLm2EEEEviS6_T1_,"a",@progbits
	.sectionflags	@""
	.align	4
.nv.constant0._ZN2at6native29vectorized_elementwise_kernelILi2EZNS0_50_GLOBAL__N__2680c7bb_12_PowKernel_cu_140f0503_289629pow_tensor_scalar_kernel_implIssEEvRNS_18TensorIteratorBaseET0_EUlsE_St5arrayIPcLm2EEEEviS6_T1_:
	.zero		560


//--------------------- .nv.constant0._ZN2at6native29vectorized_elementwise_kernelILi4EZNS0_50_GLOBAL__N__2680c7bb_12_PowKernel_cu_140f0503_289629pow_tensor_scalar_kernel_implIssEEvRNS_18TensorIteratorBaseET0_EUlsE_St5arrayIPcLm2EEEEviS6_T1_ --------------------------
	.section	.nv.constant0._ZN2at6native29vectorized_elementwise_kernelILi4EZNS0_50_GLOBAL__N__2680c7bb_12_PowKernel_cu_140f0503_289629pow_tensor_scalar_kernel_implIssEEvRNS_18TensorIteratorBaseET0_EUlsE_St5arrayIPcLm2EEEEviS6_T1_,"a",@progbits
	.sectionflags	@""
	.align	4
.nv.constant0._ZN2at6native29vectorized_elementwise_kernelILi4EZNS0_50_GLOBAL__N__2680c7bb_12_PowKernel_cu_140f0503_289629pow_tensor_scalar_kernel_implIssEEvRNS_18TensorIteratorBaseET0_EUlsE_St5arrayIPcLm2EEEEviS6_T1_:
	.zero		560


//--------------------- .nv.constant0._ZN2at6native29vectorized_elementwise_kernelILi8EZNS0_50_GLOBAL__N__2680c7bb_12_PowKernel_cu_140f0503_289629pow_tensor_scalar_kernel_implIssEEvRNS_18TensorIteratorBaseET0_EUlsE_St5arrayIPcLm2EEEEviS6_T1_ --------------------------
	.section	.nv.constant0._ZN2at6native29vectorized_elementwise_kernelILi8EZNS0_50_GLOBAL__N__2680c7bb_12_PowKernel_cu_140f0503_289629pow_tensor_scalar_kernel_implIssEEvRNS_18TensorIteratorBaseET0_EUlsE_St5arrayIPcLm2EEEEviS6_T1_,"a",@progbits
	.sectionflags	@""
	.align	4
.nv.constant0._ZN2at6native29vectorized_elementwise_kernelILi8EZNS0_50_GLOBAL__N__2680c7bb_12_PowKernel_cu_140f0503_289629pow_tensor_scalar_kernel_implIssEEvRNS_18TensorIteratorBaseET0_EUlsE_St5arrayIPcLm2EEEEviS6_T1_:
	.zero		560


//--------------------- .nv.constant0._ZN2at6native18elementwise_kernelILi128ELi4EZNS0_15gpu_kernel_implIZNS0_50_GLOBAL__N__2680c7bb_12_PowKernel_cu_140f0503_289629pow_tensor_scalar_kernel_implIllEEvRNS_18TensorIteratorBaseET0_EUllE2_EEvS6_RKT_EUliE_EEviT1_ --------------------------
	.section	.nv.constant0._ZN2at6native18elementwise_kernelILi128ELi4EZNS0_15gpu_kernel_implIZNS0_50_GLOBAL__N__2680c7bb_12_PowKernel_cu_140f0503_289629pow_tensor_scalar_kernel_implIllEEvRNS_18TensorIteratorBaseET0_EUllE2_EEvS6_RKT_EUliE_EEviT1_,"a",@progbits
	.sectionflags	@""
	.align	4
.nv.constant0._ZN2at6native18elementwise_kernelILi128ELi4EZNS0_15gpu_kernel_implIZNS0_50_GLOBAL__N__2680c7bb_12_PowKernel_cu_140f0503_289629pow_tensor_scalar_kernel_implIllEEvRNS_18TensorIteratorBaseET0_EUllE2_EEvS6_RKT_EUliE_EEviT1_:
	.zero		1088


//--------------------- .nv.constant0._ZN2at6native27unrolled_elementwise_kernelIZNS0_50_GLOBAL__N__2680c7bb_12_PowKernel_cu_140f0503_289629pow_tensor_scalar_kernel_implIllEEvRNS_18TensorIteratorBaseET0_EUllE2_St5arrayIPcLm2EELi4E23TrivialOffsetCalculatorILi1EjESC_NS0_6memory12LoadWithCastILi1EEENSD_13StoreWithCastILi1EEEEEviT_S6_T2_T3_T4_T5_ --------------------------
	.section	.nv.constant0._ZN2at6native27unrolled_elementwise_kernelIZNS0_50_GLOBAL__N__2680c7bb_12_PowKernel_cu_140f0503_289629pow_tensor_scalar_kernel_implIllEEvRNS_18TensorIteratorBaseET0_EUllE2_St5arrayIPcLm2EELi4E23TrivialOffsetCalculatorILi1EjESC_NS0_6memory12LoadWithCastILi1EEENSD_13StoreWithCastILi1EEEEEviT_S6_T2_T3_T4_T5_,"a",@progbits
	.sectionflags	@""
	.align	4
.nv.constant0._ZN2at6native27unrolled_elementwise_kernelIZNS0_50_GLOBAL__N__2680c7bb_12_PowKernel_cu_140f0503_289629pow_tensor_scalar_kernel_implIllEEvRNS_18TensorIteratorBaseET0_EUllE2_St5arrayIPcLm2EELi4E23TrivialOffsetCalculatorILi1EjESC_NS0_6memory12LoadWithCastILi1EEENSD_13StoreWithCastILi1EEEEEviT_S6_T2_T3_T4_T5_:
	.zero		588


//--------------------- .nv.constant0._ZN2at6native18elementwise_kernelILi128ELi2EZNS0_22gpu_kernel_impl_nocastIZNS0_50_GLOBAL__N__2680c7bb_12_PowKernel_cu_140f0503_289629pow_tensor_scalar_kernel_implIllEEvRNS_18TensorIteratorBaseET0_EUllE2_EEvS6_RKT_EUliE_EEviT1_ --------------------------
	.section	.nv.constant0._ZN2at6native18elementwise_kernelILi128ELi2EZNS0_22gpu_kernel_impl_nocastIZNS0_50_GLOBAL__N__2680c7bb_12_PowKernel_cu_140f0503_289629pow_tensor_scalar_kernel_implIllEEvRNS_18TensorIteratorBaseET0_EUllE2_EEvS6_RKT_EUliE_EEviT1_,"a",@progbits
	.sectionflags	@""
	.align	4
.nv.constant0._ZN2at6native18elementwise_kernelILi128ELi2EZNS0_22gpu_kernel_impl_nocastIZNS0_50_GLOBAL__N__2680c7bb_12_PowKernel_cu_140f0503_289629pow_tensor_scalar_kernel_implIllEEvRNS_18TensorIteratorBaseET0_EUllE2_EEvS6_RKT_EUliE_EEviT1_:
	.zero		1080


//--------------------- .nv.constant0._ZN2at6native27unrolled_elementwise_kernelIZNS0_50_GLOBAL__N__2680c7bb_12_PowKernel_cu_140f0503_289629pow_tensor_scalar_kernel_implIllEEvRNS_18TensorIteratorBaseET0_EUllE2_St5arrayIPcLm2EELi4E23TrivialOffsetCalculatorILi1EjESC_NS0_6memory15LoadWithoutCastENSD_16StoreWithoutCastEEEviT_S6_T2_T3_T4_T5_ --------------------------
	.section	.nv.constant0._ZN2at6native27unrolled_elementwise_kernelIZNS0_50_GLOBAL__N__2680c7bb_12_PowKernel_cu_140f0503_289629pow_tensor_scalar_kernel_implIllEEvRNS_18TensorIteratorBaseET0_EUllE2_St5arrayIPcLm2EELi4E23TrivialOffsetCalculatorILi1EjESC_NS0_6memory15LoadWithoutCastENSD_16StoreWithoutCastEEEviT_S6_T2_T3_T4_T5_,"a",@progbits
	.sectionflags	@""
	.align	4
.nv.constant0._ZN2at6native27unrolled_elementwise_kernelIZNS0_50_GLOBAL__N__2680c7bb_12_PowKernel_cu_140f0503_289629pow_tensor_scalar_kernel_implIllEEvRNS_18TensorIteratorBaseET0_EUllE2_St5arrayIPcLm2EELi4E23TrivialOffsetCalculatorILi1EjESC_NS0_6memory15LoadWithoutCastENSD_16StoreWithoutCastEEEviT_S6_T2_T3_T4_T5_:
	.zero		572


//--------------------- .nv.constant0._ZN2at6native29vectorized_elementwise_kernelILi2EZNS0_50_GLOBAL__N__2680c7bb_12_PowKernel_cu_140f0503_289629pow_tensor_scalar_kernel_implIllEEvRNS_18TensorIteratorBaseET0_EUllE2_St5arrayIPcLm2EEEEviS6_T1_ --------------------------
	.section	.nv.constant0._ZN2at6native29vectorized_elementwise_kernelILi2EZNS0_50_GLOBAL__N__2680c7bb_12_PowKernel_cu_140f0503_289629pow_tensor_scalar_kernel_implIllEEvRNS_18TensorIteratorBaseET0_EUllE2_St5arrayIPcLm2EEEEviS6_T1_,"a",@progbits
	.sectionflags	@""
	.align	4
.nv.constant0._ZN2at6native29vectorized_elementwise_kernelILi2EZNS0_50_GLOBAL__N__2680c7bb_12_PowKernel_cu_140f0503_289629pow_tensor_scalar_kernel_implIllEEvRNS_18TensorIteratorBaseET0_EUllE2_St5arrayIPcLm2EEEEviS6_T1_:
	.zero		568


//--------------------- .nv.constant0._ZN2at6native29vectorized_elementwise_kernelILi4EZNS0_50_GLOBAL__N__2680c7bb_12_PowKernel_cu_140f0503_289629pow_tensor_scalar_kernel_implIllEEvRNS_18TensorIteratorBaseET0_EUllE2_St5arrayIPcLm2EEEEviS6_T1_ --------------------------
	.section	.nv.constant0._ZN2at6native29vectorized_elementwise_kernelILi4EZNS0_50_GLOBAL__N__2680c7bb_12_PowKernel_cu_140f0503_289629pow_tensor_scalar_kernel_implIllEEvRNS_18TensorIteratorBaseET0_EUllE2_St5arrayIPcLm2EEEEviS6_T1_,"a",@progbits
	.sectionflags	@""
	.align	4
.nv.constant0._ZN2at6native29vectorized_elementwise_kernelILi4EZNS0_50_GLOBAL__N__2680c7bb_12_PowKernel_cu_140f0503_289629pow_tensor_scalar_kernel_implIllEEvRNS_18TensorIteratorBaseET0_EUllE2_St5arrayIPcLm2EEEEviS6_T1_:
	.zero		568


//--------------------- .nv.constant0._ZN2at6native29vectorized_elementwise_kernelILi8EZNS0_50_GLOBAL__N__2680c7bb_12_PowKernel_cu_140f0503_289629pow_tensor_scalar_kernel_implIllEEvRNS_18TensorIteratorBaseET0_EUllE2_St5arrayIPcLm2EEEEviS6_T1_ --------------------------
	.section	.nv.constant0._ZN2at6native29vectorized_elementwise_kernelILi8EZNS0_50_GLOBAL__N__2680c7bb_12_PowKernel_cu_140f0503_289629pow_tensor_scalar_kernel_implIllEEvRNS_18TensorIteratorBaseET0_EUllE2_St5arrayIPcLm2EEEEviS6_T1_,"a",@progbits
	.sectionflags	@""
	.align	4
.nv.constant0._ZN2at6native29vectorized_elementwise_kernelILi8EZNS0_50_GLOBAL__N__2680c7bb_12_PowKernel_cu_140f0503_289629pow_tensor_scalar_kernel_implIllEEvRNS_18TensorIteratorBaseET0_EUllE2_St5arrayIPcLm2EEEEviS6_T1_:
	.zero		568


//--------------------- .nv.constant0._ZN2at6native18elementwise_kernelILi128ELi4EZNS0_15gpu_kernel_implIZNS0_50_GLOBAL__N__2680c7bb_12_PowKernel_cu_140f0503_289629pow_tensor_scalar_kernel_implIllEEvRNS_18TensorIteratorBaseET0_EUllE1_EEvS6_RKT_EUliE_EEviT1_ --------------------------
	.section	.nv.constant0._ZN2at6native18elementwise_kernelILi128ELi4EZNS0_15gpu_kernel_implIZNS0_50_GLOBAL__N__2680c7bb_12_PowKernel_cu_140f0503_289629pow_tensor_scalar_kernel_implIllEEvRNS_18TensorIteratorBaseET0_EUllE1_EEvS6_RKT_EUliE_EEviT1_,"a",@progbits
	.sectionflags	@""
	.align	4
.nv.constant0._ZN2at6native18elementwise_kernelILi128ELi4EZNS0_15gpu_kernel_implIZNS0_50_GLOBAL__N__2680c7bb_12_PowKernel_cu_140f0503_289629pow_tensor_scalar_kernel_implIllEEvRNS_18TensorIteratorBaseET0_EUllE1_EEvS6_RKT_EUliE_EEviT1_:
	.zero		1080


//--------------------- .nv.constant0._ZN2at6native27unrolled_elementwise_kernelIZNS0_50_GLOBAL__N__2680c7bb_12_PowKernel_cu_140f0503_289629pow_tensor_scalar_kernel_implIllEEvRNS_18TensorIteratorBaseET0_EUllE1_St5arrayIPcLm2EELi4E23TrivialOffsetCalculatorILi1EjESC_NS0_6memory12LoadWithCastILi1EEENSD_13StoreWithCastILi1EEEEEviT_S6_T2_T3_T4_T5_ --------------------------
	.section	.nv.constant0._ZN2at6native27unrolled_elementwise_kernelIZNS0_50_GLOBAL__N__2680c7bb_12_PowKernel_cu_140f0503_289629pow_tensor_scalar_kernel_implIllEEvRNS_18TensorIteratorBaseET0_EUllE1_St5arrayIPcLm2EELi4E23TrivialOffsetCalculatorILi1EjESC_NS0_6memory12LoadWithCastILi1EEENSD_13StoreWithCastILi1EEEEEviT_S6_T2_T3_T4_T5_,"a",@progbits
	.sectionflags	@""
	.align	4
.nv.constant0._ZN2at6native27unrolled_elementwise_kernelIZNS0_50_GLOBAL__N__2680c7bb_12_PowKernel_cu_140f0503_289629pow_tensor_scalar_kernel_implIllEEvRNS_18TensorIteratorBaseET0_EUllE1_St5arrayIPcLm2EELi4E23TrivialOffsetCalculatorILi1EjESC_NS0_6memory12LoadWithCastILi1EEENSD_13StoreWithCastILi1EEEEEviT_S6_T2_T3_T4_T5_:
	.zero		580


//--------------------- .nv.constant0._ZN2at6native18elementwise_kernelILi128ELi2EZNS0_22gpu_kernel_impl_nocastIZNS0_50_GLOBAL__N__2680c7bb_12_PowKernel_cu_140f0503_289629pow_tensor_scalar_kernel_implIllEEvRNS_18TensorIteratorBaseET0_EUllE1_EEvS6_RKT_EUliE_EEviT1_ --------------------------
	.section	.nv.constant0._ZN2at6native18elementwise_kernelILi128ELi2EZNS0_22gpu_kernel_impl_nocastIZNS0_50_GLOBAL__N__2680c7bb_12_PowKernel_cu_140f0503_289629pow_tensor_scalar_kernel_implIllEEvRNS_18TensorIteratorBaseET0_EUllE1_EEvS6_RKT_EUliE_EEviT1_,"a",@progbits
	.sectionflags	@""
	.align	4
.nv.constant0._ZN2at6native18elementwise_kernelILi128ELi2EZNS0_22gpu_kernel_impl_nocastIZNS0_50_GLOBAL__N__2680c7bb_12_PowKernel_cu_140f0503_289629pow_tensor_scalar_kernel_implIllEEvRNS_18TensorIteratorBaseET0_EUllE1_EEvS6_RKT_EUliE_EEviT1_:
	.zero		1072


//--------------------- .nv.constant0._ZN2at6native27unrolled_elementwise_kernelIZNS0_50_GLOBAL__N__2680c7bb_12_PowKernel_cu_140f0503_289629pow_tensor_scalar_kernel_implIllEEvRNS_18TensorIteratorBaseET0_EUllE1_St5arrayIPcLm2EELi4E23TrivialOffsetCalculatorILi1EjESC_NS0_6memory15LoadWithoutCastENSD_16StoreWithoutCastEEEviT_S6_T2_T3_T4_T5_ --------------------------
	.section	.nv.constant0._ZN2at6native27unrolled_elementwise_kernelIZNS0_50_GLOBAL__N__2680c7bb_12_PowKernel_cu_140f0503_289629pow_tensor_scalar_kernel_implIllEEvRNS_18TensorIteratorBaseET0_EUllE1_St5arrayIPcLm2EELi4E23TrivialOffsetCalculatorILi1EjESC_NS0_6memory15LoadWithoutCastENSD_16StoreWithoutCastEEEviT_S6_T2_T3_T4_T5_,"a",@progbits
	.sectionflags	@""
	.align	4
.nv.constant0._ZN2at6native27unrolled_elementwise_kernelIZNS0_50_GLOBAL__N__2680c7bb_12_PowKernel_cu_140f0503_289629pow_tensor_scalar_kernel_implIllEEvRNS_18TensorIteratorBaseET0_EUllE1_St5arrayIPcLm2EELi4E23TrivialOffsetCalculatorILi1EjESC_NS0_6memory15LoadWithoutCastENSD_16StoreWithoutCastEEEviT_S6_T2_T3_T4_T5_:
	.zero		564


//--------------------- .nv.constant0._ZN2at6native29vectorized_elementwise_kernelILi2EZNS0_50_GLOBAL__N__2680c7bb_12_PowKernel_cu_140f0503_289629pow_tensor_scalar_kernel_implIllEEvRNS_18TensorIteratorBaseET0_EUllE1_St5arrayIPcLm2EEEEviS6_T1_ --------------------------
	.section	.nv.constant0._ZN2at6native29vectorized_elementwise_kernelILi2EZNS0_50_GLOBAL__N__2680c7bb_12_PowKernel_cu_140f0503_289629pow_tensor_scalar_kernel_implIllEEvRNS_18TensorIteratorBaseET0_EUllE1_St5arrayIPcLm2EEEEviS6_T1_,"a",@progbits
	.sectionflags	@""
	.align	4
.nv.constant0._ZN2at6native29vectorized_elementwise_kernelILi2EZNS0_50_GLOBAL__N__2680c7bb_12_PowKernel_cu_140f0503_289629pow_tensor_scalar_kernel_implIllEEvRNS_18TensorIteratorBaseET0_EUllE1_St5arrayIPcLm2EEEEviS6_T1_:
	.zero		560


//--------------------- .nv.constant0._ZN2at6native29vectorized_elementwise_kernelILi4EZNS0_50_GLOBAL__N__2680c7bb_12_PowKernel_cu_140f0503_289629pow_tensor_scalar_kernel_implIllEEvRNS_18TensorIteratorBaseET0_EUllE1_St5arrayIPcLm2EEEEviS6_T1_ --------------------------
	.section	.nv.constant0._ZN2at6native29vectorized_elementwise_kernelILi4EZNS0_50_GLOBAL__N__2680c7bb_12_PowKernel_cu_140f0503_289629pow_tensor_scalar_kernel_implIllEEvRNS_18TensorIteratorBaseET0_EUllE1_St5arrayIPcLm2EEEEviS6_T1_,"a",@progbits
	.sectionflags	@""
	.align	4
.nv.constant0._ZN2at6native29vectorized_elementwise_kernelILi4EZNS0_50_GLOBAL__N__2680c7bb_12_PowKernel_cu_140f0503_289629pow_tensor_scalar_kernel_implIllEEvRNS_18TensorIteratorBaseET0_EUllE1_St5arrayIPcLm2EEEEviS6_T1_:
	.zero		560


//--------------------- .nv.constant0._ZN2at6native29vectorized_elementwise_kernelILi8EZNS0_50_GLOBAL__N__2680c7bb_12_PowKernel_cu_140f0503_289629pow_tensor_scalar_kernel_implIllEEvRNS_18TensorIteratorBaseET0_EUllE1_St5arrayIPcLm2EEEEviS6_T1_ --------------------------
	.section	.nv.constant0._ZN2at6native29vectorized_elementwise_kernelILi8EZNS0_50_GLOBAL__N__2680c7bb_12_PowKernel_cu_140f0503_289629pow_tensor_scalar_kernel_implIllEEvRNS_18TensorIteratorBaseET0_EUllE1_St5arrayIPcLm2EEEEviS6_T1_,"a",@progbits
	.sectionflags	@""
	.align	4
.nv.constant0._ZN2at6native29vectorized_elementwise_kernelILi8EZNS0_50_GLOBAL__N__2680c7bb_12_PowKernel_cu_140f0503_289629pow_tensor_scalar_kernel_implIllEEvRNS_18TensorIteratorBaseET0_EUllE1_St5arrayIPcLm2EEEEviS6_T1_:
	.zero		560


//--------------------- .nv.constant0._ZN2at6native18elementwise_kernelILi128ELi4EZNS0_15gpu_kernel_implIZNS0_50_GLOBAL__N__2680c7bb_12_PowKernel_cu_140f0503_289629pow_tensor_scalar_kernel_implIllEEvRNS_18TensorIteratorBaseET0_EUllE0_EEvS6_RKT_EUliE_EEviT1_ --------------------------
	.section	.nv.constant0._ZN2at6native18elementwise_kernelILi128ELi4EZNS0_15gpu_kernel_implIZNS0_50_GLOBAL__N__2680c7bb_12_PowKernel_cu_140f0503_289629pow_tensor_scalar_kernel_implIllEEvRNS_18TensorIteratorBaseET0_EUllE0_EEvS6_RKT_EUliE_EEviT1_,"a",@progbits
	.sectionflags	@""
	.align	4
.nv.constant0._ZN2at6native18elementwise_kernelILi128ELi4EZNS0_15gpu_kernel_implIZNS0_50_GLOBAL__N__2680c7bb_12_PowKernel_cu_140f0503_289629pow_tensor_scalar_kernel_implIllEEvRNS_18TensorIteratorBaseET0_EUllE0_EEvS6_RKT_EUliE_EEviT1_:
	.zero		1080


//--------------------- .nv.constant0._ZN2at6native27unrolled_elementwise_kernelIZNS0_50_GLOBAL__N__2680c7bb_12_PowKernel_cu_140f0503_289629pow_tensor_scalar_kernel_implIllEEvRNS_18TensorIteratorBaseET0_EUllE0_St5arrayIPcLm2EELi4E23TrivialOffsetCalculatorILi1EjESC_NS0_6memory12LoadWithCastILi1EEENSD_13StoreWithCastILi1EEEEEviT_S6_T2_T3_T4_T5_ --------------------------
	.section	.nv.constant0._ZN2at6native27unrolled_elementwise_kernelIZNS0_50_GLOBAL__N__2680c7bb_12_PowKernel_cu_140f0503_289629pow_tensor_scalar_kernel_implIllEEvRNS_18TensorIteratorBaseET0_EUllE0_St5arrayIPcLm2EELi4E23TrivialOffsetCalculatorILi1EjESC_NS0_6memory12LoadWithCastILi1EEENSD_13StoreWithCastILi1EEEEEviT_S6_T2_T3_T4_T5_,"a",@progbits
	.sectionflags	@""
	.align	4
.nv.constant0._ZN2at6native27unrolled_elementwise_kernelIZNS0_50_GLOBAL__N__2680c7bb_12_PowKernel_cu_140f0503_289629pow_tensor_scalar_kernel_implIllEEvRNS_18TensorIteratorBaseET0_EUllE0_St5arrayIPcLm2EELi4E23TrivialOffsetCalculatorILi1EjESC_NS0_6memory12LoadWithCastILi1EEENSD_13StoreWithCastILi1EEEEEviT_S6_T2_T3_T4_T5_:
	.zero		580


//--------------------- .nv.constant0._ZN2at6native18elementwise_kernelILi128ELi2EZNS0_22gpu_kernel_impl_nocastIZNS0_50_GLOBAL__N__2680c7bb_12_PowKernel_cu_140f0503_289629pow_tensor_scalar_kernel_implIllEEvRNS_18TensorIteratorBaseET0_EUllE0_EEvS6_RKT_EUliE_EEviT1_ --------------------------
	.section	.nv.constant0._ZN2at6native18elementwise_kernelILi128ELi2EZNS0_22gpu_kernel_impl_nocastIZNS0_50_GLOBAL__N__2680c7bb_12_PowKernel_cu_140f0503_289629pow_tensor_scalar_kernel_implIllEEvRNS_18TensorIteratorBaseET0_EUllE0_EEvS6_RKT_EUliE_EEviT1_,"a",@progbits
	.sectionflags	@""
	.align	4
.nv.constant0._ZN2at6native18elementwise_kernelILi128ELi2EZNS0_22gpu_kernel_impl_nocastIZNS0_50_GLOBAL__N__2680c7bb_12_PowKernel_cu_140f0503_289629pow_tensor_scalar_kernel_implIllEEvRNS_18TensorIteratorBaseET0_EUllE0_EEvS6_RKT_EUliE_EEviT1_:
	.zero		1072


//--------------------- .nv.constant0._ZN2at6native27unrolled_elementwise_kernelIZNS0_50_GLOBAL__N__2680c7bb_12_PowKernel_cu_140f0503_289629pow_tensor_scalar_kernel_implIllEEvRNS_18TensorIteratorBaseET0_EUllE0_St5arrayIPcLm2EELi4E23TrivialOffsetCalculatorILi1EjESC_NS0_6memory15LoadWithoutCastENSD_16StoreWithoutCastEEEviT_S6_T2_T3_T4_T5_ --------------------------
	.section	.nv.constant0._ZN2at6native27unrolled_elementwise_kernelIZNS0_50_GLOBAL__N__2680c7bb_12_PowKernel_cu_140f0503_289629pow_tensor_scalar_kernel_implIllEEvRNS_18TensorIteratorBaseET0_EUllE0_St5arrayIPcLm2EELi4E23TrivialOffsetCalculatorILi1EjESC_NS0_6memory15LoadWithoutCastENSD_16StoreWithoutCastEEEviT_S6_T2_T3_T4_T5_,"a",@progbits
	.sectionflags	@""
	.align	4
.nv.constant0._ZN2at6native27unrolled_elementwise_kernelIZNS0_50_GLOBAL__N__2680c7bb_12_PowKernel_cu_140f0503_289629pow_tensor_scalar_kernel_implIllEEvRNS_18TensorIteratorBaseET0_EUllE0_St5arrayIPcLm2EELi4E23TrivialOffsetCalculatorILi1EjESC_NS0_6memory15LoadWithoutCastENSD_16StoreWithoutCastEEEviT_S6_T2_T3_T4_T5_:
	.zero		564


//--------------------- .nv.constant0._ZN2at6native29vectorized_elementwise_kernelILi2EZNS0_50_GLOBAL__N__2680c7bb_12_PowKernel_cu_140f0503_289629pow_tensor_scalar_kernel_implIllEEvRNS_18TensorIteratorBaseET0_EUllE0_St5arrayIPcLm2EEEEviS6_T1_ --------------------------
	.section	.nv.constant0._ZN2at6native29vectorized_elementwise_kernelILi2EZNS0_50_GLOBAL__N__2680c7bb_12_PowKernel_cu_140f0503_289629pow_tensor_scalar_kernel_implIllEEvRNS_18TensorIteratorBaseET0_EUllE0_St5arrayIPcLm2EEEEviS6_T1_,"a",@progbits
	.sectionflags	@""
	.align	4
.nv.constant0._ZN2at6native29vectorized_elementwise_kernelILi2EZNS0_50_GLOBAL__N__2680c7bb_12_PowKernel_cu_140f0503_289629pow_tensor_scalar_kernel_implIllEEvRNS_18TensorIteratorBaseET0_EUllE0_St5arrayIPcLm2EEEEviS6_T1_:
	.zero		560


//--------------------- .nv.constant0._ZN2at6native29vectorized_elementwise_kernelILi4EZNS0_50_GLOBAL__N__2680c7bb_12_PowKernel_cu_140f0503_289629pow_tensor_scalar_kernel_implIllEEvRNS_18TensorIteratorBaseET0_EUllE0_St5arrayIPcLm2EEEEviS6_T1_ --------------------------
	.section	.nv.constant0._ZN2at6native29vectorized_elementwise_kernelILi4EZNS0_50_GLOBAL__N__2680c7bb_12_PowKernel_cu_140f0503_289629pow_tensor_scalar_kernel_implIllEEvRNS_18TensorIteratorBaseET0_EUllE0_St5arrayIPcLm2EEEEviS6_T1_,"a",@progbits
	.sectionflags	@""
	.align	4
.nv.constant0._ZN2at6native29vectorized_elementwise_kernelILi4EZNS0_50_GLOBAL__N__2680c7bb_12_PowKernel_cu_140f0503_289629pow_tensor_scalar_kernel_implIllEEvRNS_18TensorIteratorBaseET0_EUllE0_St5arrayIPcLm2EEEEviS6_T1_:
	.zero		560


//--------------------- .nv.constant0._ZN2at6native29vectorized_elementwise_kernelILi8EZNS0_50_GLOBAL__N__2680c7bb_12_PowKernel_cu_140f0503_289629pow_tensor_scalar_kernel_implIllEEvRNS_18TensorIteratorBaseET0_EUllE0_St5arrayIPcLm2EEEEviS6_T1_ --------------------------
	.section	.nv.constant0._ZN2at6native29vectorized_elementwise_kernelILi8EZNS0_50_GLOBAL__N__2680c7bb_12_PowKernel_cu_140f0503_289629pow_tensor_scalar_kernel_implIllEEvRNS_18TensorIteratorBaseET0_EUllE0_St5arrayIPcLm2EEEEviS6_T1_,"a",@progbits
	.sectionflags	@""
	.align	4
.nv.constant0._ZN2at6native29vectorized_elementwise_kernelILi8EZNS0_50_GLOBAL__N__2680c7bb_12_PowKernel_cu_140f0503_289629pow_tensor_scalar_kernel_implIllEEvRNS_18TensorIteratorBaseET0_EUllE0_St5arrayIPcLm2EEEEviS6_T1_:
	.zero		560


//--------------------- .nv.constant0._ZN2at6native18elementwise_kernelILi128ELi4EZNS0_15gpu_kernel_implIZNS0_50_GLOBAL__N__2680c7bb_12_PowKernel_cu_140f0503_289629pow_tensor_scalar_kernel_implIllEEvRNS_18TensorIteratorBaseET0_EUllE_EEvS6_RKT_EUliE_EEviT1_ --------------------------
	.section	.nv.constant0._ZN2at6native18elementwise_kernelILi128ELi4EZNS0_15gpu_kernel_implIZNS0_50_GLOBAL__N__2680c7bb_12_PowKernel_cu_140f0503_289629pow_tensor_scalar_kernel_implIllEEvRNS_18TensorIteratorBaseET0_EUllE_EEvS6_RKT_EUliE_EEviT1_,"a",@progbits
	.sectionflags	@""
	.align	4
.nv.constant0._ZN2at6native18elementwise_kernelILi128ELi4EZNS0_15gpu_kernel_implIZNS0_50_GLOBAL__N__2680c7bb_12_PowKernel_cu_140f0503_289629pow_tensor_scalar_kernel_implIllEEvRNS_18TensorIteratorBaseET0_EUllE_EEvS6_RKT_EUliE_EEviT1_:
	.zero		1080


//--------------------- .nv.constant0._ZN2at6native27unrolled_elementwise_kernelIZNS0_50_GLOBAL__N__2680c7bb_12_PowKernel_cu_140f0503_289629pow_tensor_scalar_kernel_implIllEEvRNS_18TensorIteratorBaseET0_EUllE_St5arrayIPcLm2EELi4E23TrivialOffsetCalculatorILi1EjESC_NS0_6memory12LoadWithCastILi1EEENSD_13StoreWithCastILi1EEEEEviT_S6_T2_T3_T4_T5_ --------------------------
	.section	.nv.constant0._ZN2at6native27unrolled_elementwise_kernelIZNS0_50_GLOBAL__N__2680c7bb_12_PowKernel_cu_140f0503_289629pow_tensor_scalar_kernel_implIllEEvRNS_18TensorIteratorBaseET0_EUllE_St5arrayIPcLm2EELi4E23TrivialOffsetCalculatorILi1EjESC_NS0_6memory12LoadWithCastILi1EEENSD_13StoreWithCastILi1EEEEEviT_S6_T2_T3_T4_T5_,"a",@progbits
	.sectionflags	@""
	.align	4
.nv.constant0._ZN2at6native27unrolled_elementwise_kernelIZNS0_50_GLOBAL__N__2680c7bb_12_PowKernel_cu_140f0503_289629pow_tensor_scalar_kernel_implIllEEvRNS_18TensorIteratorBaseET0_EUllE_St5arrayIPcLm2EELi4E23TrivialOffsetCalculatorILi1EjESC_NS0_6memory12LoadWithCastILi1EEENSD_13StoreWithCastILi1EEEEEviT_S6_T2_T3_T4_T5_:
	.zero		580


//--------------------- .nv.constant0._ZN2at6native18elementwise_kernelILi128ELi2EZNS0_22gpu_kernel_impl_nocastIZNS0_50_GLOBAL__N__2680c7bb_12_PowKernel_cu_140f0503_289629pow_tensor_scalar_kernel_implIllEEvRNS_18TensorIteratorBaseET0_EUllE_EEvS6_RKT_EUliE_EEviT1_ --------------------------
	.section	.nv.constant0._ZN2at6native18elementwise_kernelILi128ELi2EZNS0_22gpu_kernel_impl_nocastIZNS0_50_GLOBAL__N__2680c7bb_12_PowKernel_cu_140f0503_289629pow_tensor_scalar_kernel_implIllEEvRNS_18TensorIteratorBaseET0_EUllE_EEvS6_RKT_EUliE_EEviT1_,"a",@progbits
	.sectionflags	@""
	.align	4
.nv.constant0._ZN2at6native18elementwise_kernelILi128ELi2EZNS0_22gpu_kernel_impl_nocastIZNS0_50_GLOBAL__N__2680c7bb_12_PowKernel_cu_140f0503_289629pow_tensor_scalar_kernel_implIllEEvRNS_18TensorIteratorBaseET0_EUllE_EEvS6_RKT_EUliE_EEviT1_:
	.zero		1072


//--------------------- .nv.constant0._ZN2at6native27unrolled_elementwise_kernelIZNS0_50_GLOBAL__N__2680c7bb_12_PowKernel_cu_140f0503_289629pow_tensor_scalar_kernel_implIllEEvRNS_18TensorIteratorBaseET0_EUllE_St5arrayIPcLm2EELi4E23TrivialOffsetCalculatorILi1EjESC_NS0_6memory15LoadWithoutCastENSD_16StoreWithoutCastEEEviT_S6_T2_T3_T4_T5_ --------------------------
	.section	.nv.constant0._ZN2at6native27unrolled_elementwise_kernelIZNS0_50_GLOBAL__N__2680c7bb_12_PowKernel_cu_140f0503_289629pow_tensor_scalar_kernel_implIllEEvRNS_18TensorIteratorBaseET0_EUllE_St5arrayIPcLm2EELi4E23TrivialOffsetCalculatorILi1EjESC_NS0_6memory15LoadWithoutCastENSD_16StoreWithoutCastEEEviT_S6_T2_T3_T4_T5_,"a",@progbits
	.sectionflags	@""
	.align	4
.nv.constant0._ZN2at6native27unrolled_elementwise_kernelIZNS0_50_GLOBAL__N__2680c7bb_12_PowKernel_cu_140f0503_289629pow_tensor_scalar_kernel_implIllEEvRNS_18TensorIteratorBaseET0_EUllE_St5arrayIPcLm2EELi4E23TrivialOffsetCalculatorILi1EjESC_NS0_6memory15LoadWithoutCastENSD_16StoreWithoutCastEEEviT_S6_T2_T3_T4_T5_:
	.zero		564


//--------------------- .nv.constant0._ZN2at6native29vectorized_elementwise_kernelILi2EZNS0_50_GLOBAL__N__2680c7bb_12_PowKernel_cu_140f0503_289629pow_tensor_scalar_kernel_implIllEEvRNS_18TensorIteratorBaseET0_EUllE_St5arrayIPcLm2EEEEviS6_T1_ --------------------------
	.section	.nv.constant0._ZN2at6native29vectorized_elementwise_kernelILi2EZNS0_50_GLOBAL__N__2680c7bb_12_PowKernel_cu_140f0503_289629pow_tensor_scalar_kernel_implIllEEvRNS_18TensorIteratorBaseET0_EUllE_St5arrayIPcLm2EEEEviS6_T1_,"a",@progbits
	.sectionflags	@""
	.align	4
.nv.constant0._ZN2at6native29vectorized_elementwise_kernelILi2EZNS0_50_GLOBAL__N__2680c7bb_12_PowKernel_cu_140f0503_289629pow_tensor_scalar_kernel_implIllEEvRNS_18TensorIteratorBaseET0_EUllE_St5arrayIPcLm2EEEEviS6_T1_:
	.zero		560


//--------------------- .nv.constant0._ZN2at6native29vectorized_elementwise_kernelILi4EZNS0_50_GLOBAL__N__2680c7bb_12_PowKernel_cu_140f0503_289629pow_tensor_scalar_kernel_implIllEEvRNS_18TensorIteratorBaseET0_EUllE_St5arrayIPcLm2EEEEviS6_T1_ --------------------------
	.section	.nv.constant0._ZN2at6native29vectorized_elementwise_kernelILi4EZNS0_50_GLOBAL__N__2680c7bb_12_PowKernel_cu_140f0503_289629pow_tensor_scalar_kernel_implIllEEvRNS_18TensorIteratorBaseET0_EUllE_St5arrayIPcLm2EEEEviS6_T1_,"a",@progbits
	.sectionflags	@""
	.align	4
.nv.constant0._ZN2at6native29vectorized_elementwise_kernelILi4EZNS0_50_GLOBAL__N__2680c7bb_12_PowKernel_cu_140f0503_289629pow_tensor_scalar_kernel_implIllEEvRNS_18TensorIteratorBaseET0_EUllE_St5arrayIPcLm2EEEEviS6_T1_:
	.zero		560


//--------------------- .nv.constant0._ZN2at6native29vectorized_elementwise_kernelILi8EZNS0_50_GLOBAL__N__2680c7bb_12_PowKernel_cu_140f0503_289629pow_tensor_scalar_kernel_implIllEEvRNS_18TensorIteratorBaseET0_EUllE_St5arrayIPcLm2EEEEviS6_T1_ --------------------------
	.section	.nv.constant0._ZN2at6native29vectorized_elementwise_kernelILi8EZNS0_50_GLOBAL__N__2680c7bb_12_PowKernel_cu_140f0503_289629pow_tensor_scalar_kernel_implIllEEvRNS_18TensorIteratorBaseET0_EUllE_St5arrayIPcLm2EEEEviS6_T1_,"a",@progbits
	.sectionflags	@""
	.align	4
.nv.constant0._ZN2at6native29vectorized_elementwise_kernelILi8EZNS0_50_GLOBAL__N__2680c7bb_12_PowKernel_cu_140f0503_289629pow_tensor_scalar_kernel_implIllEEvRNS_18TensorIteratorBaseET0_EUllE_St5arrayIPcLm2EEEEviS6_T1_:
	.zero		560


//--------------------- .nv.constant0._ZN2at6native18elementwise_kernelILi128ELi4EZNS0_15gpu_kernel_implIZNS0_50_GLOBAL__N__2680c7bb_12_PowKernel_cu_140f0503_289629pow_tensor_scalar_kernel_implIiiEEvRNS_18TensorIteratorBaseET0_EUliE2_EEvS6_RKT_EUliE_EEviT1_ --------------------------
	.section	.nv.constant0._ZN2at6native18elementwise_kernelILi128ELi4EZNS0_15gpu_kernel_implIZNS0_50_GLOBAL__N__2680c7bb_12_PowKernel_cu_140f0503_289629pow_tensor_scalar_kernel_implIiiEEvRNS_18TensorIteratorBaseET0_EUliE2_EEvS6_RKT_EUliE_EEviT1_,"a",@progbits
	.sectionflags	@""
	.align	4
.nv.constant0._ZN2at6native18elementwise_kernelILi128ELi4EZNS0_15gpu_kernel_implIZNS0_50_GLOBAL__N__2680c7bb_12_PowKernel_cu_140f0503_289629pow_tensor_scalar_kernel_implIiiEEvRNS_18TensorIteratorBaseET0_EUliE2_EEvS6_RKT_EUliE_EEviT1_:
	.zero		1088


//--------------------- .nv.constant0._ZN2at6native27unrolled_elementwise_kernelIZNS0_50_GLOBAL__N__2680c7bb_12_PowKernel_cu_140f0503_289629pow_tensor_scalar_kernel_implIiiEEvRNS_18TensorIteratorBaseET0_EUliE2_St5arrayIPcLm2EELi4E23TrivialOffsetCalculatorILi1EjESC_NS0_6memory12LoadWithCastILi1EEENSD_13StoreWithCastILi1EEEEEviT_S6_T2_T3_T4_T5_ --------------------------
	.section	.nv.constant0._ZN2at6native27unrolled_elementwise_kernelIZNS0_50_GLOBAL__N__2680c7bb_12_PowKernel_cu_140f0503_289629pow_tensor_scalar_kernel_implIiiEEvRNS_18TensorIteratorBaseET0_EUliE2_St5arrayIPcLm2EELi4E23TrivialOffsetCalculatorILi1EjESC_NS0_6memory12LoadWithCastILi1EEENSD_13StoreWithCastILi1EEEEEviT_S6_T2_T3_T4_T5_,"a",@progbits
	.sectionflags	@""
	.align	4
.nv.constant0._ZN2at6native27unrolled_elementwise_kernelIZNS0_50_GLOBAL__N__2680c7bb_12_PowKernel_cu_140f0503_289629pow_tensor_scalar_kernel_implIiiEEvRNS_18TensorIteratorBaseET0_EUliE2_St5arrayIPcLm2EELi4E23TrivialOffsetCalculatorILi1EjESC_NS0_6memory12LoadWithCastILi1EEENSD_13StoreWithCastILi1EEEEEviT_S6_T2_T3_T4_T5_:
	.zero		588


//--------------------- .nv.constant0._ZN2at6native18elementwise_kernelILi128ELi2EZNS0_22gpu_kernel_impl_nocastIZNS0_50_GLOBAL__N__2680c7bb_12_PowKernel_cu_140f0503_289629pow_tensor_scalar_kernel_implIiiEEvRNS_18TensorIteratorBaseET0_EUliE2_EEvS6_RKT_EUliE_EEviT1_ --------------------------
	.section	.nv.constant0._ZN2at6native18elementwise_kernelILi128ELi2EZNS0_22gpu_kernel_impl_nocastIZNS0_50_GLOBAL__N__2680c7bb_12_PowKernel_cu_140f0503_289629pow_tensor_scalar_kernel_implIiiEEvRNS_18TensorIteratorBaseET0_EUliE2_EEvS6_RKT_EUliE_EEviT1_,"a",@progbits
	.sectionflags	@""
	.align	4
.nv.constant0._ZN2at6native18elementwise_kernelILi128ELi2EZNS0_22gpu_kernel_impl_nocastIZNS0_50_GLOBAL__N__2680c7bb_12_PowKernel_cu_140f0503_289629pow_tensor_scalar_kernel_implIiiEEvRNS_18TensorIteratorBaseET0_EUliE2_EEvS6_RKT_EUliE_EEviT1_:
	.zero		1080


//--------------------- .nv.constant0._ZN2at6native27unrolled_elementwise_kernelIZNS0_50_GLOBAL__N__2680c7bb_12_PowKernel_cu_140f0503_289629pow_tensor_scalar_kernel_implIiiEEvRNS_18TensorIteratorBaseET0_EUliE2_St5arrayIPcLm2EELi4E23TrivialOffsetCalculatorILi1EjESC_NS0_6memory15LoadWithoutCastENSD_16StoreWithoutCastEEEviT_S6_T2_T3_T4_T5_ --------------------------
	.section	.nv.constant0._ZN2at6native27unrolled_elementwise_kernelIZNS0_50_GLOBAL__N__2680c7bb_12_PowKernel_cu_140f0503_289629pow_tensor_scalar_kernel_implIiiEEvRNS_18TensorIteratorBaseET0_EUliE2_St5arrayIPcLm2EELi4E23TrivialOffsetCalculatorILi1EjESC_NS0_6memory15LoadWithoutCastENSD_16StoreWithoutCastEEEviT_S6_T2_T3_T4_T5_,"a",@progbits
	.sectionflags	@""
	.align	4
.nv.constant0._ZN2at6native27unrolled_elementwise_kernelIZNS0_50_GLOBAL__N__2680c7bb_12_PowKernel_cu_140f0503_289629pow_tensor_scalar_kernel_implIiiEEvRNS_18TensorIteratorBaseET0_EUliE2_St5arrayIPcLm2EELi4E23TrivialOffsetCalculatorILi1EjESC_NS0_6memory15LoadWithoutCastENSD_16StoreWithoutCastEEEviT_S6_T2_T3_T4_T5_:
	.zero		572


//--------------------- .nv.constant0._ZN2at6native29vectorized_elementwise_kernelILi2EZNS0_50_GLOBAL__N__2680c7bb_12_PowKernel_cu_140f0503_289629pow_tensor_scalar_kernel_implIiiEEvRNS_18TensorIteratorBaseET0_EUliE2_St5arrayIPcLm2EEEEviS6_T1_ --------------------------
	.section	.nv.constant0._ZN2at6native29vectorized_elementwise_kernelILi2EZNS0_50_GLOBAL__N__2680c7bb_12_PowKernel_cu_140f0503_289629pow_tensor_scalar_kernel_implIiiEEvRNS_18TensorIteratorBaseET0_EUliE2_St5arrayIPcLm2EEEEviS6_T1_,"a",@progbits
	.sectionflags	@""
	.align	4
.nv.constant0._ZN2at6native29vectorized_elementwise_kernelILi2EZNS0_50_GLOBAL__N__2680c7bb_12_PowKernel_cu_140f0503_289629pow_tensor_scalar_kernel_implIiiEEvRNS_18TensorIteratorBaseET0_EUliE2_St5arrayIPcLm2EEEEviS6_T1_:
	.zero		568


//--------------------- .nv.constant0._ZN2at6native29vectorized_elementwise_kernelILi4EZNS0_50_GLOBAL__N__2680c7bb_12_PowKernel_cu_140f0503_289629pow_tensor_scalar_kernel_implIiiEEvRNS_18TensorIteratorBaseET0_EUliE2_St5arrayIPcLm2EEEEviS6_T1_ --------------------------
	.section	.nv.constant0._ZN2at6native29vectorized_elementwise_kernelILi4EZNS0_50_GLOBAL__N__2680c7bb_12_PowKernel_cu_140f0503_289629pow_tensor_scalar_kernel_implIiiEEvRNS_18TensorIteratorBaseET0_EUliE2_St5arrayIPcLm2EEEEviS6_T1_,"a",@progbits
	.sectionflags	@""
	.align	4
.nv.constant0._ZN2at6native29vectorized_elementwise_kernelILi4EZNS0_50_GLOBAL__N__2680c7bb_12_PowKernel_cu_140f0503_289629pow_tensor_scalar_kernel_implIiiEEvRNS_18TensorIteratorBaseET0_EUliE2_St5arrayIPcLm2EEEEviS6_T1_:
	.zero		568


//--------------------- .nv.constant0._ZN2at6native29vectorized_elementwise_kernelILi8EZNS0_50_GLOBAL__N__2680c7bb_12_PowKernel_cu_140f0503_289629pow_tensor_scalar_kernel_implIiiEEvRNS_18TensorIteratorBaseET0_EUliE2_St5arrayIPcLm2EEEEviS6_T1_ --------------------------
	.section	.nv.constant0._ZN2at6native29vectorized_elementwise_kernelILi8EZNS0_50_GLOBAL__N__2680c7bb_12_PowKernel_cu_140f0503_289629pow_tensor_scalar_kernel_implIiiEEvRNS_18TensorIteratorBaseET0_EUliE2_St5arrayIPcLm2EEEEviS6_T1_,"a",@progbits
	.sectionflags	@""
	.align	4
.nv.constant0._ZN2at6native29vectorized_elementwise_kernelILi8EZNS0_50_GLOBAL__N__2680c7bb_12_PowKernel_cu_140f0503_289629pow_tensor_scalar_kernel_implIiiEEvRNS_18TensorIteratorBaseET0_EUliE2_St5arrayIPcLm2EEEEviS6_T1_:
	.zero		568


//--------------------- .nv.constant0._ZN2at6native18elementwise_kernelILi128ELi4EZNS0_15gpu_kernel_implIZNS0_50_GLOBAL__N__2680c7bb_12_PowKernel_cu_140f0503_289629pow_tensor_scalar_kernel_implIiiEEvRNS_18TensorIteratorBaseET0_EUliE1_EEvS6_RKT_EUliE_EEviT1_ --------------------------
	.section	.nv.constant0._ZN2at6native18elementwise_kernelILi128ELi4EZNS0_15gpu_kernel_implIZNS0_50_GLOBAL__N__2680c7bb_12_PowKernel_cu_140f0503_289629pow_tensor_scalar_kernel_implIiiEEvRNS_18TensorIteratorBaseET0_EUliE1_EEvS6_RKT_EUliE_EEviT1_,"a",@progbits
	.sectionflags	@""
	.align	4
.nv.constant0._ZN2at6native18elementwise_kernelILi128ELi4EZNS0_15gpu_kernel_implIZNS0_50_GLOBAL__N__2680c7bb_12_PowKernel_cu_140f0503_289629pow_tensor_scalar_kernel_implIiiEEvRNS_18TensorIteratorBaseET0_EUliE1_EEvS6_RKT_EUliE_EEviT1_:
	.zero		1080


//--------------------- .nv.constant0._ZN2at6native27unrolled_elementwise_kernelIZNS0_50_GLOBAL__N__2680c7bb_12_PowKernel_cu_140f0503_289629pow_tensor_scalar_kernel_implIiiEEvRNS_18TensorIteratorBaseET0_EUliE1_St5arrayIPcLm2EELi4E23TrivialOffsetCalculatorILi1EjESC_NS0_6memory12LoadWithCastILi1EEENSD_13StoreWithCastILi1EEEEEviT_S6_T2_T3_T4_T5_ --------------------------
	.section	.nv.constant0._ZN2at6native27unrolled_elementwise_kernelIZNS0_50_GLOBAL__N__2680c7bb_12_PowKernel_cu_140f0503_289629pow_tensor_scalar_kernel_implIiiEEvRNS_18TensorIteratorBaseET0_EUliE1_St5arrayIPcLm2EELi4E23TrivialOffsetCalculatorILi1EjESC_NS0_6memory12LoadWithCastILi1EEENSD_13StoreWithCastILi1EEEEEviT_S6_T2_T3_T4_T5_,"a",@progbits
	.sectionflags	@""
	.align	4
.nv.constant0._ZN2at6native27unrolled_elementwise_kernelIZNS0_50_GLOBAL__N__2680c7bb_12_PowKernel_cu_140f0503_289629pow_tensor_scalar_kernel_implIiiEEvRNS_18TensorIteratorBaseET0_EUliE1_St5arrayIPcLm2EELi4E23TrivialOffsetCalculatorILi1EjESC_NS0_6memory12LoadWithCastILi1EEENSD_13StoreWithCastILi1EEEEEviT_S6_T2_T3_T4_T5_:
	.zero		580


//--------------------- .nv.constant0._ZN2at6native18elementwise_kernelILi128ELi2EZNS0_22gpu_kernel_impl_nocastIZNS0_50_GLOBAL__N__2680c7bb_12_PowKernel_cu_140f0503_289629pow_tensor_scalar_kernel_implIiiEEvRNS_18TensorIteratorBaseET0_EUliE1_EEvS6_RKT_EUliE_EEviT1_ --------------------------
	.section	.nv.constant0._ZN2at6native18elementwise_kernelILi128ELi2EZNS0_22gpu_kernel_impl_nocastIZNS0_50_GLOBAL__N__2680c7bb_12_PowKernel_cu_140f0503_289629pow_tensor_scalar_kernel_implIiiEEvRNS_18TensorIteratorBaseET0_EUliE1_EEvS6_RKT_EUliE_EEviT1_,"a",@progbits
	.sectionflags	@""
	.align	4
.nv.constant0._ZN2at6native18elementwise_kernelILi128ELi2EZNS0_22gpu_kernel_impl_nocastIZNS0_50_GLOBAL__N__2680c7bb_12_PowKernel_cu_140f0503_289629pow_tensor_scalar_kernel_implIiiEEvRNS_18TensorIteratorBaseET0_EUliE1_EEvS6_RKT_EUliE_EEviT1_:
	.zero		1072


//--------------------- .nv.constant0._ZN2at6native27unrolled_elementwise_kernelIZNS0_50_GLOBAL__N__2680c7bb_12_PowKernel_cu_140f0503_289629pow_tensor_scalar_kernel_implIiiEEvRNS_18TensorIteratorBaseET0_EUliE1_St5arrayIPcLm2EELi4E23TrivialOffsetCalculatorILi1EjESC_NS0_6memory15LoadWithoutCastENSD_16StoreWithoutCastEEEviT_S6_T2_T3_T4_T5_ --------------------------
	.section	.nv.constant0._ZN2at6native27unrolled_elementwise_kernelIZNS0_50_GLOBAL__N__2680c7bb_12_PowKernel_cu_140f0503_289629pow_tensor_scalar_kernel_implIiiEEvRNS_18TensorIteratorBaseET0_EUliE1_St5arrayIPcLm2EELi4E23TrivialOffsetCalculatorILi1EjESC_NS0_6memory15LoadWithoutCastENSD_16StoreWithoutCastEEEviT_S6_T2_T3_T4_T5_,"a",@progbits
	.sectionflags	@""
	.align	4
.nv.constant0._ZN2at6native27unrolled_elementwise_kernelIZNS0_50_GLOBAL__N__2680c7bb_12_PowKernel_cu_140f0503_289629pow_tensor_scalar_kernel_implIiiEEvRNS_18TensorIteratorBaseET0_EUliE1_St5arrayIPcLm2EELi4E23TrivialOffsetCalculatorILi1EjESC_NS0_6memory15LoadWithoutCastENSD_16StoreWithoutCastEEEviT_S6_T2_T3_T4_T5_:
	.zero		564


//--------------------- .nv.constant0._ZN2at6native29vectorized_elementwise_kernelILi2EZNS0_50_GLOBAL__N__2680c7bb_12_PowKernel_cu_140f0503_289629pow_tensor_scalar_kernel_implIiiEEvRNS_18TensorIteratorBaseET0_EUliE1_St5arrayIPcLm2EEEEviS6_T1_ --------------------------
	.section	.nv.constant0._ZN2at6native29vectorized_elementwise_kernelILi2EZNS0_50_GLOBAL__N__2680c7bb_12_PowKernel_cu_140f0503_289629pow_tensor_scalar_kernel_implIiiEEvRNS_18TensorIteratorBaseET0_EUliE1_St5arrayIPcLm2EEEEviS6_T1_,"a",@progbits
	.sectionflags	@""
	.align	4
.nv.constant0._ZN2at6native29vectorized_elementwise_kernelILi2EZNS0_50_GLOBAL__N__2680c7bb_12_PowKernel_cu_140f0503_289629pow_tensor_scalar_kernel_implIiiEEvRNS_18TensorIteratorBaseET0_EUliE1_St5arrayIPcLm2EEEEviS6_T1_:
	.zero		560


//--------------------- .nv.constant0._ZN2at6native29vectorized_elementwise_kernelILi4EZNS0_50_GLOBAL__N__2680c7bb_12_PowKernel_cu_140f0503_289629pow_tensor_scalar_kernel_implIiiEEvRNS_18TensorIteratorBaseET0_EUliE1_St5arrayIPcLm2EEEEviS6_T1_ --------------------------
	.section	.nv.constant0._ZN2at6native29vectorized_elementwise_kernelILi4EZNS0_50_GLOBAL__N__2680c7bb_12_PowKernel_cu_140f0503_289629pow_tensor_scalar_kernel_implIiiEEvRNS_18TensorIteratorBaseET0_EUliE1_St5arrayIPcLm2EEEEviS6_T1_,"a",@progbits
	.sectionflags	@""
	.align	4
.nv.constant0._ZN2at6native29vectorized_elementwise_kernelILi4EZNS0_50_GLOBAL__N__2680c7bb_12_PowKernel_cu_140f0503_289629pow_tensor_scalar_kernel_implIiiEEvRNS_18TensorIteratorBaseET0_EUliE1_St5arrayIPcLm2EEEEviS6_T1_:
	.zero		560


//--------------------- .nv.constant0._ZN2at6native29vectorized_elementwise_kernelILi8EZNS0_50_GLOBAL__N__2680c7bb_12_PowKernel_cu_140f0503_289629pow_tensor_scalar_kernel_implIiiEEvRNS_18TensorIteratorBaseET0_EUliE1_St5arrayIPcLm2EEEEviS6_T1_ --------------------------
	.section	.nv.constant0._ZN2at6native29vectorized_elementwise_kernelILi8EZNS0_50_GLOBAL__N__2680c7bb_12_PowKernel_cu_140f0503_289629pow_tensor_scalar_kernel_implIiiEEvRNS_18TensorIteratorBaseET0_EUliE1_St5arrayIPcLm2EEEEviS6_T1_,"a",@progbits
	.sectionflags	@""
	.align	4
.nv.constant0._ZN2at6native29vectorized_elementwise_kernelILi8EZNS0_50_GLOBAL__N__2680c7bb_12_PowKernel_cu_140f0503_289629pow_tensor_scalar_kernel_implIiiEEvRNS_18TensorIteratorBaseET0_EUliE1_St5arrayIPcLm2EEEEviS6_T1_:
	.zero		560


//--------------------- .nv.constant0._ZN2at6native18elementwise_kernelILi128ELi4EZNS0_15gpu_kernel_implIZNS0_50_GLOBAL__N__2680c7bb_12_PowKernel_cu_140f0503_289629pow_tensor_scalar_kernel_implIiiEEvRNS_18TensorIteratorBaseET0_EUliE0_EEvS6_RKT_EUliE_EEviT1_ --------------------------
	.section	.nv.constant0._ZN2at6native18elementwise_kernelILi128ELi4EZNS0_15gpu_kernel_implIZNS0_50_GLOBAL__N__2680c7bb_12_PowKernel_cu_140f0503_289629pow_tensor_scalar_kernel_implIiiEEvRNS_18TensorIteratorBaseET0_EUliE0_EEvS6_RKT_EUliE_EEviT1_,"a",@progbits
	.sectionflags	@""
	.align	4
.nv.constant0._ZN2at6native18elementwise_kernelILi128ELi4EZNS0_15gpu_kernel_implIZNS0_50_GLOBAL__N__2680c7bb_12_PowKernel_cu_140f0503_289629pow_tensor_scalar_kernel_implIiiEEvRNS_18TensorIteratorBaseET0_EUliE0_EEvS6_RKT_EUliE_EEviT1_:
	.zero		1080


//--------------------- .nv.constant0._ZN2at6native27unrolled_elementwise_kernelIZNS0_50_GLOBAL__N__2680c7bb_12_PowKernel_cu_140f0503_289629pow_tensor_scalar_kernel_implIiiEEvRNS_18TensorIteratorBaseET0_EUliE0_St5arrayIPcLm2EELi4E23TrivialOffsetCalculatorILi1EjESC_NS0_6memory12LoadWithCastILi1EEENSD_13StoreWithCastILi1EEEEEviT_S6_T2_T3_T4_T5_ --------------------------
	.section	.nv.constant0._ZN2at6native27unrolled_elementwise_kernelIZNS0_50_GLOBAL__N__2680c7bb_12_PowKernel_cu_140f0503_289629pow_tensor_scalar_kernel_implIiiEEvRNS_18TensorIteratorBaseET0_EUliE0_St5arrayIPcLm2EELi4E23TrivialOffsetCalculatorILi1EjESC_NS0_6memory12LoadWithCastILi1EEENSD_13StoreWithCastILi1EEEEEviT_S6_T2_T3_T4_T5_,"a",@progbits
	.sectionflags	@""
	.align	4
.nv.constant0._ZN2at6native27unrolled_elementwise_kernelIZNS0_50_GLOBAL__N__2680c7bb_12_PowKernel_cu_140f0503_289629pow_tensor_scalar_kernel_implIiiEEvRNS_18TensorIteratorBaseET0_EUliE0_St5arrayIPcLm2EELi4E23TrivialOffsetCalculatorILi1EjESC_NS0_6memory12LoadWithCastILi1EEENSD_13StoreWithCastILi1EEEEEviT_S6_T2_T3_T4_T5_:
	.zero		580


//--------------------- .nv.constant0._ZN2at6native18elementwise_kernelILi128ELi2EZNS0_22gpu_kernel_impl_nocastIZNS0_50_GLOBAL__N__2680c7bb_12_PowKernel_cu_140f0503_289629pow_tensor_scalar_kernel_implIiiEEvRNS_18TensorIteratorBaseET0_EUliE0_EEvS6_RKT_EUliE_EEviT1_ --------------------------
	.section	.nv.constant0._ZN2at6native18elementwise_kernelILi128ELi2EZNS0_22gpu_kernel_impl_nocastIZNS0_50_GLOBAL__N__2680c7bb_12_PowKernel_cu_140f0503_289629pow_tensor_scalar_kernel_implIiiEEvRNS_18TensorIteratorBaseET0_EUliE0_EEvS6_RKT_EUliE_EEviT1_,"a",@progbits
	.sectionflags	@""
	.align	4
.nv.constant0._ZN2at6native18elementwise_kernelILi128ELi2EZNS0_22gpu_kernel_impl_nocastIZNS0_50_GLOBAL__N__2680c7bb_12_PowKernel_cu_140f0503_289629pow_tensor_scalar_kernel_implIiiEEvRNS_18TensorIteratorBaseET0_EUliE0_EEvS6_RKT_EUliE_EEviT1_:
	.zero		1072


//--------------------- .nv.constant0._ZN2at6native27unrolled_elementwise_kernelIZNS0_50_GLOBAL__N__2680c7bb_12_PowKernel_cu_140f0503_289629pow_tensor_scalar_kernel_implIiiEEvRNS_18TensorIteratorBaseET0_EUliE0_St5arrayIPcLm2EELi4E23TrivialOffsetCalculatorILi1EjESC_NS0_6memory15LoadWithoutCastENSD_16StoreWithoutCastEEEviT_S6_T2_T3_T4_T5_ --------------------------
	.section	.nv.constant0._ZN2at6native27unrolled_elementwise_kernelIZNS0_50_GLOBAL__N__2680c7bb_12_PowKernel_cu_140f0503_289629pow_tensor_scalar_kernel_implIiiEEvRNS_18TensorIteratorBaseET0_EUliE0_St5arrayIPcLm2EELi4E23TrivialOffsetCalculatorILi1EjESC_NS0_6memory15LoadWithoutCastENSD_16StoreWithoutCastEEEviT_S6_T2_T3_T4_T5_,"a",@progbits
	.sectionflags	@""
	.align	4
.nv.constant0._ZN2at6native27unrolled_elementwise_kernelIZNS0_50_GLOBAL__N__2680c7bb_12_PowKernel_cu_140f0503_289629pow_tensor_scalar_kernel_implIiiEEvRNS_18TensorIteratorBaseET0_EUliE0_St5arrayIPcLm2EELi4E23TrivialOffsetCalculatorILi1EjESC_NS0_6memory15LoadWithoutCastENSD_16StoreWithoutCastEEEviT_S6_T2_T3_T4_T5_:
	.zero		564


//--------------------- .nv.constant0._ZN2at6native29vectorized_elementwise_kernelILi2EZNS0_50_GLOBAL__N__2680c7bb_12_PowKernel_cu_140f0503_289629pow_tensor_scalar_kernel_implIiiEEvRNS_18TensorIteratorBaseET0_EUliE0_St5arrayIPcLm2EEEEviS6_T1_ --------------------------
	.section	.nv.constant0._ZN2at6native29vectorized_elementwise_kernelILi2EZNS0_50_GLOBAL__N__2680c7bb_12_PowKernel_cu_140f0503_289629pow_tensor_scalar_kernel_implIiiEEvRNS_18TensorIteratorBaseET0_EUliE0_St5arrayIPcLm2EEEEviS6_T1_,"a",@progbits
	.sectionflags	@""
	.align	4
.nv.constant0._ZN2at6native29vectorized_elementwise_kernelILi2EZNS0_50_GLOBAL__N__2680c7bb_12_PowKernel_cu_140f0503_289629pow_tensor_scalar_kernel_implIiiEEvRNS_18TensorIteratorBaseET0_EUliE0_St5arrayIPcLm2EEEEviS6_T1_:
	.zero		560


//--------------------- .nv.constant0._ZN2at6native29vectorized_elementwise_kernelILi4EZNS0_50_GLOBAL__N__2680c7bb_12_PowKernel_cu_140f0503_289629pow_tensor_scalar_kernel_implIiiEEvRNS_18TensorIteratorBaseET0_EUliE0_St5arrayIPcLm2EEEEviS6_T1_ --------------------------
	.section	.nv.constant0._ZN2at6native29vectorized_elementwise_kernelILi4EZNS0_50_GLOBAL__N__2680c7bb_12_PowKernel_cu_140f0503_289629pow_tensor_scalar_kernel_implIiiEEvRNS_18TensorIteratorBaseET0_EUliE0_St5arrayIPcLm2EEEEviS6_T1_,"a",@progbits
	.sectionflags	@""
	.align	4
.nv.constant0._ZN2at6native29vectorized_elementwise_kernelILi4EZNS0_50_GLOBAL__N__2680c7bb_12_PowKernel_cu_140f0503_289629pow_tensor_scalar_kernel_implIiiEEvRNS_18TensorIteratorBaseET0_EUliE0_St5arrayIPcLm2EEEEviS6_T1_:
	.zero		560


//--------------------- .nv.constant0._ZN2at6native29vectorized_elementwise_kernelILi8EZNS0_50_GLOBAL__N__2680c7bb_12_PowKernel_cu_140f0503_289629pow_tensor_scalar_kernel_implIiiEEvRNS_18TensorIteratorBaseET0_EUliE0_St5arrayIPcLm2EEEEviS6_T1_ --------------------------
	.section	.nv.constant0._ZN2at6native29vectorized_elementwise_kernelILi8EZNS0_50_GLOBAL__N__2680c7bb_12_PowKernel_cu_140f0503_289629pow_tensor_scalar_kernel_implIiiEEvRNS_18TensorIteratorBaseET0_EUliE0_St5arrayIPcLm2EEEEviS6_T1_,"a",@progbits
	.sectionflags	@""
	.align	4
.nv.constant0._ZN2at6native29vectorized_elementwise_kernelILi8EZNS0_50_GLOBAL__N__2680c7bb_12_PowKernel_cu_140f0503_289629pow_tensor_scalar_kernel_implIiiEEvRNS_18TensorIteratorBaseET0_EUliE0_St5arrayIPcLm2EEEEviS6_T1_:
	.zero		560


//--------------------- .nv.constant0._ZN2at6native18elementwise_kernelILi128ELi4EZNS0_15gpu_kernel_implIZNS0_50_GLOBAL__N__2680c7bb_12_PowKernel_cu_140f0503_289629pow_tensor_scalar_kernel_implIiiEEvRNS_18TensorIteratorBaseET0_EUliE_EEvS6_RKT_EUliE_EEviT1_ --------------------------
	.section	.nv.constant0._ZN2at6native18elementwise_kernelILi128ELi4EZNS0_15gpu_kernel_implIZNS0_50_GLOBAL__N__2680c7bb_12_PowKernel_cu_140f0503_289629pow_tensor_scalar_kernel_implIiiEEvRNS_18TensorIteratorBaseET0_EUliE_EEvS6_RKT_EUliE_EEviT1_,"a",@progbits
	.sectionflags	@""
	.align	4
.nv.constant0._ZN2at6native18elementwise_kernelILi128ELi4EZNS0_15gpu_kernel_implIZNS0_50_GLOBAL__N__2680c7bb_12_PowKernel_cu_140f0503_289629pow_tensor_scalar_kernel_implIiiEEvRNS_18TensorIteratorBaseET0_EUliE_EEvS6_RKT_EUliE_EEviT1_:
	.zero		1080


//--------------------- .nv.constant0._ZN2at6native27unrolled_elementwise_kernelIZNS0_50_GLOBAL__N__2680c7bb_12_PowKernel_cu_140f0503_289629pow_tensor_scalar_kernel_implIiiEEvRNS_18TensorIteratorBaseET0_EUliE_St5arrayIPcLm2EELi4E23TrivialOffsetCalculatorILi1EjESC_NS0_6memory12LoadWithCastILi1EEENSD_13StoreWithCastILi1EEEEEviT_S6_T2_T3_T4_T5_ --------------------------
	.section	.nv.constant0._ZN2at6native27unrolled_elementwise_kernelIZNS0_50_GLOBAL__N__2680c7bb_12_PowKernel_cu_140f0503_289629pow_tensor_scalar_kernel_implIiiEEvRNS_18TensorIteratorBaseET0_EUliE_St5arrayIPcLm2EELi4E23TrivialOffsetCalculatorILi1EjESC_NS0_6memory12LoadWithCastILi1EEENSD_13StoreWithCastILi1EEEEEviT_S6_T2_T3_T4_T5_,"a",@progbits
	.sectionflags	@""
	.align	4
.nv.constant0._ZN2at6native27unrolled_elementwise_kernelIZNS0_50_GLOBAL__N__2680c7bb_12_PowKernel_cu_140f0503_289629pow_tensor_scalar_kernel_implIiiEEvRNS_18TensorIteratorBaseET0_EUliE_St5arrayIPcLm2EELi4E23TrivialOffsetCalculatorILi1EjESC_NS0_6memory12LoadWithCastILi1EEENSD_13StoreWithCastILi1EEEEEviT_S6_T2_T3_T4_T5_:
	.zero		580


//--------------------- .nv.constant0._ZN2at6native18elementwise_kernelILi128ELi2EZNS0_22gpu_kernel_impl_nocastIZNS0_50_GLOBAL__N__2680c7bb_12_PowKernel_cu_140f0503_289629pow_tensor_scalar_kernel_implIiiEEvRNS_18TensorIteratorBaseET0_EUliE_EEvS6_RKT_EUliE_EEviT1_ --------------------------
	.section	.nv.constant0._ZN2at6native18elementwise_kernelILi128ELi2EZNS0_22gpu_kernel_impl_nocastIZNS0_50_GLOBAL__N__2680c7bb_12_PowKernel_cu_140f0503_289629pow_tensor_scalar_kernel_implIiiEEvRNS_18TensorIteratorBaseET0_EUliE_EEvS6_RKT_EUliE_EEviT1_,"a",@progbits
	.sectionflags	@""
	.align	4
.nv.constant0._ZN2at6native18elementwise_kernelILi128ELi2EZNS0_22gpu_kernel_impl_nocastIZNS0_50_GLOBAL__N__2680c7bb_12_PowKernel_cu_140f0503_289629pow_tensor_scalar_kernel_implIiiEEvRNS_18TensorIteratorBaseET0_EUliE_EEvS6_RKT_EUliE_EEviT1_:
	.zero		1072


//--------------------- .nv.constant0._ZN2at6native27unrolled_elementwise_kernelIZNS0_50_GLOBAL__N__2680c7bb_12_PowKernel_cu_140f0503_289629pow_tensor_scalar_kernel_implIiiEEvRNS_18TensorIteratorBaseET0_EUliE_St5arrayIPcLm2EELi4E23TrivialOffsetCalculatorILi1EjESC_NS0_6memory15LoadWithoutCastENSD_16StoreWithoutCastEEEviT_S6_T2_T3_T4_T5_ --------------------------
	.section	.nv.constant0._ZN2at6native27unrolled_elementwise_kernelIZNS0_50_GLOBAL__N__2680c7bb_12_PowKernel_cu_140f0503_289629pow_tensor_scalar_kernel_implIiiEEvRNS_18TensorIteratorBaseET0_EUliE_St5arrayIPcLm2EELi4E23TrivialOffsetCalculatorILi1EjESC_NS0_6memory15LoadWithoutCastENSD_16StoreWithoutCastEEEviT_S6_T2_T3_T4_T5_,"a",@progbits
	.sectionflags	@""
	.align	4
.nv.constant0._ZN2at6native27unrolled_elementwise_kernelIZNS0_50_GLOBAL__N__2680c7bb_12_PowKernel_cu_140f0503_289629pow_tensor_scalar_kernel_implIiiEEvRNS_18TensorIteratorBaseET0_EUliE_St5arrayIPcLm2EELi4E23TrivialOffsetCalculatorILi1EjESC_NS0_6memory15LoadWithoutCastENSD_16StoreWithoutCastEEEviT_S6_T2_T3_T4_T5_:
	.zero		564


//--------------------- .nv.constant0._ZN2at6native29vectorized_elementwise_kernelILi2EZNS0_50_GLOBAL__N__2680c7bb_12_PowKernel_cu_140f0503_289629pow_tensor_scalar_kernel_implIiiEEvRNS_18TensorIteratorBaseET0_EUliE_St5arrayIPcLm2EEEEviS6_T1_ --------------------------
	.section	.nv.constant0._ZN2at6native29vectorized_elementwise_kernelILi2EZNS0_50_GLOBAL__N__2680c7bb_12_PowKernel_cu_140f0503_289629pow_tensor_scalar_kernel_implIiiEEvRNS_18TensorIteratorBaseET0_EUliE_St5arrayIPcLm2EEEEviS6_T1_,"a",@progbits
	.sectionflags	@""
	.align	4
.nv.constant0._ZN2at6native29vectorized_elementwise_kernelILi2EZNS0_50_GLOBAL__N__2680c7bb_12_PowKernel_cu_140f0503_289629pow_tensor_scalar_kernel_implIiiEEvRNS_18TensorIteratorBaseET0_EUliE_St5arrayIPcLm2EEEEviS6_T1_:
	.zero		560


//--------------------- .nv.constant0._ZN2at6native29vectorized_elementwise_kernelILi4EZNS0_50_GLOBAL__N__2680c7bb_12_PowKernel_cu_140f0503_289629pow_tensor_scalar_kernel_implIiiEEvRNS_18TensorIteratorBaseET0_EUliE_St5arrayIPcLm2EEEEviS6_T1_ --------------------------
	.section	.nv.constant0._ZN2at6native29vectorized_elementwise_kernelILi4EZNS0_50_GLOBAL__N__2680c7bb_12_PowKernel_cu_140f0503_289629pow_tensor_scalar_kernel_implIiiEEvRNS_18TensorIteratorBaseET0_EUliE_St5arrayIPcLm2EEEEviS6_T1_,"a",@progbits
	.sectionflags	@""
	.align	4
.nv.constant0._ZN2at6native29vectorized_elementwise_kernelILi4EZNS0_50_GLOBAL__N__2680c7bb_12_PowKernel_cu_140f0503_289629pow_tensor_scalar_kernel_implIiiEEvRNS_18TensorIteratorBaseET0_EUliE_St5arrayIPcLm2EEEEviS6_T1_:
	.zero		560


//--------------------- .nv.constant0._ZN2at6native29vectorized_elementwise_kernelILi8EZNS0_50_GLOBAL__N__2680c7bb_12_PowKernel_cu_140f0503_289629pow_tensor_scalar_kernel_implIiiEEvRNS_18TensorIteratorBaseET0_EUliE_St5arrayIPcLm2EEEEviS6_T1_ --------------------------
	.section	.nv.constant0._ZN2at6native29vectorized_elementwise_kernelILi8EZNS0_50_GLOBAL__N__2680c7bb_12_PowKernel_cu_140f0503_289629pow_tensor_scalar_kernel_implIiiEEvRNS_18TensorIteratorBaseET0_EUliE_St5arrayIPcLm2EEEEviS6_T1_,"a",@progbits
	.sectionflags	@""
	.align	4
.nv.constant0._ZN2at6native29vectorized_elementwise_kernelILi8EZNS0_50_GLOBAL__N__2680c7bb_12_PowKernel_cu_140f0503_289629pow_tensor_scalar_kernel_implIiiEEvRNS_18TensorIteratorBaseET0_EUliE_St5arrayIPcLm2EEEEviS6_T1_:
	.zero		560


//--------------------- .nv.constant0._ZN2at6native18elementwise_kernelILi128ELi4EZNS0_15gpu_kernel_implIZNS0_50_GLOBAL__N__2680c7bb_12_PowKernel_cu_140f0503_289629pow_tensor_scalar_kernel_implIaaEEvRNS_18TensorIteratorBaseET0_EUlaE2_EEvS6_RKT_EUliE_EEviT1_ --------------------------
	.section	.nv.constant0._ZN2at6native18elementwise_kernelILi128ELi4EZNS0_15gpu_kernel_implIZNS0_50_GLOBAL__N__2680c7bb_12_PowKernel_cu_140f0503_289629pow_tensor_scalar_kernel_implIaaEEvRNS_18TensorIteratorBaseET0_EUlaE2_EEvS6_RKT_EUliE_EEviT1_,"a",@progbits
	.sectionflags	@""
	.align	4
.nv.constant0._ZN2at6native18elementwise_kernelILi128ELi4EZNS0_15gpu_kernel_implIZNS0_50_GLOBAL__N__2680c7bb_12_PowKernel_cu_140f0503_289629pow_tensor_scalar_kernel_implIaaEEvRNS_18TensorIteratorBaseET0_EUlaE2_EEvS6_RKT_EUliE_EEviT1_:
	.zero		1088


//--------------------- .nv.constant0._ZN2at6native27unrolled_elementwise_kernelIZNS0_50_GLOBAL__N__2680c7bb_12_PowKernel_cu_140f0503_289629pow_tensor_scalar_kernel_implIaaEEvRNS_18TensorIteratorBaseET0_EUlaE2_St5arrayIPcLm2EELi4E23TrivialOffsetCalculatorILi1EjESC_NS0_6memory12LoadWithCastILi1EEENSD_13StoreWithCastILi1EEEEEviT_S6_T2_T3_T4_T5_ --------------------------
	.section	.nv.constant0._ZN2at6native27unrolled_elementwise_kernelIZNS0_50_GLOBAL__N__2680c7bb_12_PowKernel_cu_140f0503_289629pow_tensor_scalar_kernel_implIaaEEvRNS_18TensorIteratorBaseET0_EUlaE2_St5arrayIPcLm2EELi4E23TrivialOffsetCalculatorILi1EjESC_NS0_6memory12LoadWithCastILi1EEENSD_13StoreWithCastILi1EEEEEviT_S6_T2_T3_T4_T5_,"a",@progbits
	.sectionflags	@""
	.align	4
.nv.constant0._ZN2at6native27unrolled_elementwise_kernelIZNS0_50_GLOBAL__N__2680c7bb_12_PowKernel_cu_140f0503_289629pow_tensor_scalar_kernel_implIaaEEvRNS_18TensorIteratorBaseET0_EUlaE2_St5arrayIPcLm2EELi4E23TrivialOffsetCalculatorILi1EjESC_NS0_6memory12LoadWithCastILi1EEENSD_13StoreWithCastILi1EEEEEviT_S6_T2_T3_T4_T5_:
	.zero		588


//--------------------- .nv.constant0._ZN2at6native18elementwise_kernelILi128ELi4EZNS0_22gpu_kernel_impl_nocastIZNS0_50_GLOBAL__N__2680c7bb_12_PowKernel_cu_140f0503_289629pow_tensor_scalar_kernel_implIaaEEvRNS_18TensorIteratorBaseET0_EUlaE2_EEvS6_RKT_EUliE_EEviT1_ --------------------------
	.section	.nv.constant0._ZN2at6native18elementwise_kernelILi128ELi4EZNS0_22gpu_kernel_impl_nocastIZNS0_50_GLOBAL__N__2680c7bb_12_PowKernel_cu_140f0503_289629pow_tensor_scalar_kernel_implIaaEEvRNS_18TensorIteratorBaseET0_EUlaE2_EEvS6_RKT_EUliE_EEviT1_,"a",@progbits
	.sectionflags	@""
	.align	4
.nv.constant0._ZN2at6native18elementwise_kernelILi128ELi4EZNS0_22gpu_kernel_impl_nocastIZNS0_50_GLOBAL__N__2680c7bb_12_PowKernel_cu_140f0503_289629pow_tensor_scalar_kernel_implIaaEEvRNS_18TensorIteratorBaseET0_EUlaE2_EEvS6_RKT_EUliE_EEviT1_:
	.zero		1080


//--------------------- .nv.constant0._ZN2at6native27unrolled_elementwise_kernelIZNS0_50_GLOBAL__N__2680c7bb_12_PowKernel_cu_140f0503_289629pow_tensor_scalar_kernel_implIaaEEvRNS_18TensorIteratorBaseET0_EUlaE2_St5arrayIPcLm2EELi4E23TrivialOffsetCalculatorILi1EjESC_NS0_6memory15LoadWithoutCastENSD_16StoreWithoutCastEEEviT_S6_T2_T3_T4_T5_ --------------------------
	.section	.nv.constant0._ZN2at6native27unrolled_elementwise_kernelIZNS0_50_GLOBAL__N__2680c7bb_12_PowKernel_cu_140f0503_289629pow_tensor_scalar_kernel_implIaaEEvRNS_18TensorIteratorBaseET0_EUlaE2_St5arrayIPcLm2EELi4E23TrivialOffsetCalculatorILi1EjESC_NS0_6memory15LoadWithoutCastENSD_16StoreWithoutCastEEEviT_S6_T2_T3_T4_T5_,"a",@progbits
	.sectionflags	@""
	.align	4
.nv.constant0._ZN2at6native27unrolled_elementwise_kernelIZNS0_50_GLOBAL__N__2680c7bb_12_PowKernel_cu_140f0503_289629pow_tensor_scalar_kernel_implIaaEEvRNS_18TensorIteratorBaseET0_EUlaE2_St5arrayIPcLm2EELi4E23TrivialOffsetCalculatorILi1EjESC_NS0_6memory15LoadWithoutCastENSD_16StoreWithoutCastEEEviT_S6_T2_T3_T4_T5_:
	.zero		572


//--------------------- .nv.constant0._ZN2at6native29vectorized_elementwise_kernelILi2EZNS0_50_GLOBAL__N__2680c7bb_12_PowKernel_cu_140f0503_289629pow_tensor_scalar_kernel_implIaaEEvRNS_18TensorIteratorBaseET0_EUlaE2_St5arrayIPcLm2EEEEviS6_T1_ --------------------------
	.section	.nv.constant0._ZN2at6native29vectorized_elementwise_kernelILi2EZNS0_50_GLOBAL__N__2680c7bb_12_PowKernel_cu_140f0503_289629pow_tensor_scalar_kernel_implIaaEEvRNS_18TensorIteratorBaseET0_EUlaE2_St5arrayIPcLm2EEEEviS6_T1_,"a",@progbits
	.sectionflags	@""
	.align	4
.nv.constant0._ZN2at6native29vectorized_elementwise_kernelILi2EZNS0_50_GLOBAL__N__2680c7bb_12_PowKernel_cu_140f0503_289629pow_tensor_scalar_kernel_implIaaEEvRNS_18TensorIteratorBaseET0_EUlaE2_St5arrayIPcLm2EEEEviS6_T1_:
	.zero		568


//--------------------- .nv.constant0._ZN2at6native29vectorized_elementwise_kernelILi4EZNS0_50_GLOBAL__N__2680c7bb_12_PowKernel_cu_140f0503_289629pow_tensor_scalar_kernel_implIaaEEvRNS_18TensorIteratorBaseET0_EUlaE2_St5arrayIPcLm2EEEEviS6_T1_ --------------------------
	.section	.nv.constant0._ZN2at6native29vectorized_elementwise_kernelILi4EZNS0_50_GLOBAL__N__2680c7bb_12_PowKernel_cu_140f0503_289629pow_tensor_scalar_kernel_implIaaEEvRNS_18TensorIteratorBaseET0_EUlaE2_St5arrayIPcLm2EEEEviS6_T1_,"a",@progbits
	.sectionflags	@""
	.align	4
.nv.constant0._ZN2at6native29vectorized_elementwise_kernelILi4EZNS0_50_GLOBAL__N__2680c7bb_12_PowKernel_cu_140f0503_289629pow_tensor_scalar_kernel_implIaaEEvRNS_18TensorIteratorBaseET0_EUlaE2_St5arrayIPcLm2EEEEviS6_T1_:
	.zero		568


//--------------------- .nv.constant0._ZN2at6native29vectorized_elementwise_kernelILi8EZNS0_50_GLOBAL__N__2680c7bb_12_PowKernel_cu_140f0503_289629pow_tensor_scalar_kernel_implIaaEEvRNS_18TensorIteratorBaseET0_EUlaE2_St5arrayIPcLm2EEEEviS6_T1_ --------------------------
	.section	.nv.constant0._ZN2at6native29vectorized_elementwise_kernelILi8EZNS0_50_GLOBAL__N__2680c7bb_12_PowKernel_cu_140f0503_289629pow_tensor_scalar_kernel_implIaaEEvRNS_18TensorIteratorBaseET0_EUlaE2_St5arrayIPcLm2EEEEviS6_T1_,"a",@progbits
	.sectionflags	@""
	.align	4
.nv.constant0._ZN2at6native29vectorized_elementwise_kernelILi8EZNS0_50_GLOBAL__N__2680c7bb_12_PowKernel_cu_140f0503_289629pow_tensor_scalar_kernel_implIaaEEvRNS_18TensorIteratorBaseET0_EUlaE2_St5arrayIPcLm2EEEEviS6_T1_:
	.zero		568


//--------------------- .nv.constant0._ZN2at6native18elementwise_kernelILi128ELi4EZNS0_15gpu_kernel_implIZNS0_50_GLOBAL__N__2680c7bb_12_PowKernel_cu_140f0503_289629pow_tensor_scalar_kernel_implIaaEEvRNS_18TensorIteratorBaseET0_EUlaE1_EEvS6_RKT_EUliE_EEviT1_ --------------------------
	.section	.nv.constant0._ZN2at6native18elementwise_kernelILi128ELi4EZNS0_15gpu_kernel_implIZNS0_50_GLOBAL__N__2680c7bb_12_PowKernel_cu_140f0503_289629pow_tensor_scalar_kernel_implIaaEEvRNS_18TensorIteratorBaseET0_EUlaE1_EEvS6_RKT_EUliE_EEviT1_,"a",@progbits
	.sectionflags	@""
	.align	4
.nv.constant0._ZN2at6native18elementwise_kernelILi128ELi4EZNS0_15gpu_kernel_implIZNS0_50_GLOBAL__N__2680c7bb_12_PowKernel_cu_140f0503_289629pow_tensor_scalar_kernel_implIaaEEvRNS_18TensorIteratorBaseET0_EUlaE1_EEvS6_RKT_EUliE_EEviT1_:
	.zero		1080


//--------------------- .nv.constant0._ZN2at6native27unrolled_elementwise_kernelIZNS0_50_GLOBAL__N__2680c7bb_12_PowKernel_cu_140f0503_289629pow_tensor_scalar_kernel_implIaaEEvRNS_18TensorIteratorBaseET0_EUlaE1_St5arrayIPcLm2EELi4E23TrivialOffsetCalculatorILi1EjESC_NS0_6memory12LoadWithCastILi1EEENSD_13StoreWithCastILi1EEEEEviT_S6_T2_T3_T4_T5_ --------------------------
	.section	.nv.constant0._ZN2at6native27unrolled_elementwise_kernelIZNS0_50_GLOBAL__N__2680c7bb_12_PowKernel_cu_140f0503_289629pow_tensor_scalar_kernel_implIaaEEvRNS_18TensorIteratorBaseET0_EUlaE1_St5arrayIPcLm2EELi4E23TrivialOffsetCalculatorILi1EjESC_NS0_6memory12LoadWithCastILi1EEENSD_13StoreWithCastILi1EEEEEviT_S6_T2_T3_T4_T5_,"a",@progbits
	.sectionflags	@""
	.align	4
.nv.constant0._ZN2at6native27unrolled_elementwise_kernelIZNS0_50_GLOBAL__N__2680c7bb_12_PowKernel_cu_140f0503_289629pow_tensor_scalar_kernel_implIaaEEvRNS_18TensorIteratorBaseET0_EUlaE1_St5arrayIPcLm2EELi4E23TrivialOffsetCalculatorILi1EjESC_NS0_6memory12LoadWithCastILi1EEENSD_13StoreWithCastILi1EEEEEviT_S6_T2_T3_T4_T5_:
	.zero		580


//--------------------- .nv.constant0._ZN2at6native18elementwise_kernelILi128ELi4EZNS0_22gpu_kernel_impl_nocastIZNS0_50_GLOBAL__N__2680c7bb_12_PowKernel_cu_140f0503_289629pow_tensor_scalar_kernel_implIaaEEvRNS_18TensorIteratorBaseET0_EUlaE1_EEvS6_RKT_EUliE_EEviT1_ --------------------------
	.section	.nv.constant0._ZN2at6native18elementwise_kernelILi128ELi4EZNS0_22gpu_kernel_impl_nocastIZNS0_50_GLOBAL__N__2680c7bb_12_PowKernel_cu_140f0503_289629pow_tensor_scalar_kernel_implIaaEEvRNS_18TensorIteratorBaseET0_EUlaE1_EEvS6_RKT_EUliE_EEviT1_,"a",@progbits
	.sectionflags	@""
	.align	4
.nv.constant0._ZN2at6native18elementwise_kernelILi128ELi4EZNS0_22gpu_kernel_impl_nocastIZNS0_50_GLOBAL__N__2680c7bb_12_PowKernel_cu_140f0503_289629pow_tensor_scalar_kernel_implIaaEEvRNS_18TensorIteratorBaseET0_EUlaE1_EEvS6_RKT_EUliE_EEviT1_:
	.zero		1072


//--------------------- .nv.constant0._ZN2at6native27unrolled_elementwise_kernelIZNS0_50_GLOBAL__N__2680c7bb_12_PowKernel_cu_140f0503_289629pow_tensor_scalar_kernel_implIaaEEvRNS_18TensorIteratorBaseET0_EUlaE1_St5arrayIPcLm2EELi4E23TrivialOffsetCalculatorILi1EjESC_NS0_6memory15LoadWithoutCastENSD_16StoreWithoutCastEEEviT_S6_T2_T3_T4_T5_ --------------------------
	.section	.nv.constant0._ZN2at6native27unrolled_elementwise_kernelIZNS0_50_GLOBAL__N__2680c7bb_12_PowKernel_cu_140f0503_289629pow_tensor_scalar_kernel_implIaaEEvRNS_18TensorIteratorBaseET0_EUlaE1_St5arrayIPcLm2EELi4E23TrivialOffsetCalculatorILi1EjESC_NS0_6memory15LoadWithoutCastENSD_16StoreWithoutCastEEEviT_S6_T2_T3_T4_T5_,"a",@progbits
	.sectionflags	@""
	.align	4
.nv.constant0._ZN2at6native27unrolled_elementwise_kernelIZNS0_50_GLOBAL__N__2680c7bb_12_PowKernel_cu_140f0503_289629pow_tensor_scalar_kernel_implIaaEEvRNS_18TensorIteratorBaseET0_EUlaE1_St5arrayIPcLm2EELi4E23TrivialOffsetCalculatorILi1EjESC_NS0_6memory15LoadWithoutCastENSD_16StoreWithoutCastEEEviT_S6_T2_T3_T4_T5_:
	.zero		564


//--------------------- .nv.constant0._ZN2at6native29vectorized_elementwise_kernelILi2EZNS0_50_GLOBAL__N__2680c7bb_12_PowKernel_cu_140f0503_289629pow_tensor_scalar_kernel_implIaaEEvRNS_18TensorIteratorBaseET0_EUlaE1_St5arrayIPcLm2EEEEviS6_T1_ --------------------------
	.section	.nv.constant0._ZN2at6native29vectorized_elementwise_kernelILi2EZNS0_50_GLOBAL__N__2680c7bb_12_PowKernel_cu_140f0503_289629pow_tensor_scalar_kernel_implIaaEEvRNS_18TensorIteratorBaseET0_EUlaE1_St5arrayIPcLm2EEEEviS6_T1_,"a",@progbits
	.sectionflags	@""
	.align	4
.nv.constant0._ZN2at6native29vectorized_elementwise_kernelILi2EZNS0_50_GLOBAL__N__2680c7bb_12_PowKernel_cu_140f0503_289629pow_tensor_scalar_kernel_implIaaEEvRNS_18TensorIteratorBaseET0_EUlaE1_St5arrayIPcLm2EEEEviS6_T1_:
	.zero		560


//--------------------- .nv.constant0._ZN2at6native29vectorized_elementwise_kernelILi4EZNS0_50_GLOBAL__N__2680c7bb_12_PowKernel_cu_140f0503_289629pow_tensor_scalar_kernel_implIaaEEvRNS_18TensorIteratorBaseET0_EUlaE1_St5arrayIPcLm2EEEEviS6_T1_ --------------------------
	.section	.nv.constant0._ZN2at6native29vectorized_elementwise_kernelILi4EZNS0_50_GLOBAL__N__2680c7bb_12_PowKernel_cu_140f0503_289629pow_tensor_scalar_kernel_implIaaEEvRNS_18TensorIteratorBaseET0_EUlaE1_St5arrayIPcLm2EEEEviS6_T1_,"a",@progbits
	.sectionflags	@""
	.align	4
.nv.constant0._ZN2at6native29vectorized_elementwise_kernelILi4EZNS0_50_GLOBAL__N__2680c7bb_12_PowKernel_cu_140f0503_289629pow_tensor_scalar_kernel_implIaaEEvRNS_18TensorIteratorBaseET0_EUlaE1_St5arrayIPcLm2EEEEviS6_T1_:
	.zero		560


//--------------------- .nv.constant0._ZN2at6native29vectorized_elementwise_kernelILi8EZNS0_50_GLOBAL__N__2680c7bb_12_PowKernel_cu_140f0503_289629pow_tensor_scalar_kernel_implIaaEEvRNS_18TensorIteratorBaseET0_EUlaE1_St5arrayIPcLm2EEEEviS6_T1_ --------------------------
	.section	.nv.constant0._ZN2at6native29vectorized_elementwise_kernelILi8EZNS0_50_GLOBAL__N__2680c7bb_12_PowKernel_cu_140f0503_289629pow_tensor_scalar_kernel_implIaaEEvRNS_18TensorIteratorBaseET0_EUlaE1_St5arrayIPcLm2EEEEviS6_T1_,"a",@progbits
	.sectionflags	@""
	.align	4
.nv.constant0._ZN2at6native29vectorized_elementwise_kernelILi8EZNS0_50_GLOBAL__N__2680c7bb_12_PowKernel_cu_140f0503_289629pow_tensor_scalar_kernel_implIaaEEvRNS_18TensorIteratorBaseET0_EUlaE1_St5arrayIPcLm2EEEEviS6_T1_:
	.zero		560


//--------------------- .nv.constant0._ZN2at6native18elementwise_kernelILi128ELi4EZNS0_15gpu_kernel_implIZNS0_50_GLOBAL__N__2680c7bb_12_PowKernel_cu_140f0503_289629pow_tensor_scalar_kernel_implIaaEEvRNS_18TensorIteratorBaseET0_EUlaE0_EEvS6_RKT_EUliE_EEviT1_ --------------------------
	.section	.nv.constant0._ZN2at6native18elementwise_kernelILi128ELi4EZNS0_15gpu_kernel_implIZNS0_50_GLOBAL__N__2680c7bb_12_PowKernel_cu_140f0503_289629pow_tensor_scalar_kernel_implIaaEEvRNS_18TensorIteratorBaseET0_EUlaE0_EEvS6_RKT_EUliE_EEviT1_,"a",@progbits
	.sectionflags	@""
	.align	4
.nv.constant0._ZN2at6native18elementwise_kernelILi128ELi4EZNS0_15gpu_kernel_implIZNS0_50_GLOBAL__N__2680c7bb_12_PowKernel_cu_140f0503_289629pow_tensor_scalar_kernel_implIaaEEvRNS_18TensorIteratorBaseET0_EUlaE0_EEvS6_RKT_EUliE_EEviT1_:
	.zero		1080


//--------------------- .nv.constant0._ZN2at6native27unrolled_elementwise_kernelIZNS0_50_GLOBAL__N__2680c7bb_12_PowKernel_cu_140f0503_289629pow_tensor_scalar_kernel_implIaaEEvRNS_18TensorIteratorBaseET0_EUlaE0_St5arrayIPcLm2EELi4E23TrivialOffsetCalculatorILi1EjESC_NS0_6memory12LoadWithCastILi1EEENSD_13StoreWithCastILi1EEEEEviT_S6_T2_T3_T4_T5_ --------------------------
	.section	.nv.constant0._ZN2at6native27unrolled_elementwise_kernelIZNS0_50_GLOBAL__N__2680c7bb_12_PowKernel_cu_140f0503_289629pow_tensor_scalar_kernel_implIaaEEvRNS_18TensorIteratorBaseET0_EUlaE0_St5arrayIPcLm2EELi4E23TrivialOffsetCalculatorILi1EjESC_NS0_6memory12LoadWithCastILi1EEENSD_13StoreWithCastILi1EEEEEviT_S6_T2_T3_T4_T5_,"a",@progbits
	.sectionflags	@""
	.align	4
.nv.constant0._ZN2at6native27unrolled_elementwise_kernelIZNS0_50_GLOBAL__N__2680c7bb_12_PowKernel_cu_140f0503_289629pow_tensor_scalar_kernel_implIaaEEvRNS_18TensorIteratorBaseET0_EUlaE0_St5arrayIPcLm2EELi4E23TrivialOffsetCalculatorILi1EjESC_NS0_6memory12LoadWithCastILi1EEENSD_13StoreWithCastILi1EEEEEviT_S6_T2_T3_T4_T5_:
	.zero		580


//--------------------- .nv.constant0._ZN2at6native18elementwise_kernelILi128ELi4EZNS0_22gpu_kernel_impl_nocastIZNS0_50_GLOBAL__N__2680c7bb_12_PowKernel_cu_140f0503_289629pow_tensor_scalar_kernel_implIaaEEvRNS_18TensorIteratorBaseET0_EUlaE0_EEvS6_RKT_EUliE_EEviT1_ --------------------------
	.section	.nv.constant0._ZN2at6native18elementwise_kernelILi128ELi4EZNS0_22gpu_kernel_impl_nocastIZNS0_50_GLOBAL__N__2680c7bb_12_PowKernel_cu_140f0503_289629pow_tensor_scalar_kernel_implIaaEEvRNS_18TensorIteratorBaseET0_EUlaE0_EEvS6_RKT_EUliE_EEviT1_,"a",@progbits
	.sectionflags	@""
	.align	4
.nv.constant0._ZN2at6native18elementwise_kernelILi128ELi4EZNS0_22gpu_kernel_impl_nocastIZNS0_50_GLOBAL__N__2680c7bb_12_PowKernel_cu_140f0503_289629pow_tensor_scalar_kernel_implIaaEEvRNS_18TensorIteratorBaseET0_EUlaE0_EEvS6_RKT_EUliE_EEviT1_:
	.zero		1072


//--------------------- .nv.constant0._ZN2at6native27unrolled_elementwise_kernelIZNS0_50_GLOBAL__N__2680c7bb_12_PowKernel_cu_140f0503_289629pow_tensor_scalar_kernel_implIaaEEvRNS_18TensorIteratorBaseET0_EUlaE0_St5arrayIPcLm2EELi4E23TrivialOffsetCalculatorILi1EjESC_NS0_6memory15LoadWithoutCastENSD_16StoreWithoutCastEEEviT_S6_T2_T3_T4_T5_ --------------------------
	.section	.nv.constant0._ZN2at6native27unrolled_elementwise_kernelIZNS0_50_GLOBAL__N__2680c7bb_12_PowKernel_cu_140f0503_289629pow_tensor_scalar_kernel_implIaaEEvRNS_18TensorIteratorBaseET0_EUlaE0_St5arrayIPcLm2EELi4E23TrivialOffsetCalculatorILi1EjESC_NS0_6memory15LoadWithoutCastENSD_16StoreWithoutCastEEEviT_S6_T2_T3_T4_T5_,"a",@progbits
	.sectionflags	@""
	.align	4
.nv.constant0._ZN2at6native27unrolled_elementwise_kernelIZNS0_50_GLOBAL__N__2680c7bb_12_PowKernel_cu_140f0503_289629pow_tensor_scalar_kernel_implIaaEEvRNS_18TensorIteratorBaseET0_EUlaE0_St5arrayIPcLm2EELi4E23TrivialOffsetCalculatorILi1EjESC_NS0_6memory15LoadWithoutCastENSD_16StoreWithoutCastEEEviT_S6_T2_T3_T4_T5_:
	.zero		564


//--------------------- .nv.constant0._ZN2at6native29vectorized_elementwise_kernelILi2EZNS0_50_GLOBAL__N__2680c7bb_12_PowKernel_cu_140f0503_289629pow_tensor_scalar_kernel_implIaaEEvRNS_18TensorIteratorBaseET0_EUlaE0_St5arrayIPcLm2EEEEviS6_T1_ --------------------------
	.section	.nv.constant0._ZN2at6native29vectorized_elementwise_kernelILi2EZNS0_50_GLOBAL__N__2680c7bb_12_PowKernel_cu_140f0503_289629pow_tensor_scalar_kernel_implIaaEEvRNS_18TensorIteratorBaseET0_EUlaE0_St5arrayIPcLm2EEEEviS6_T1_,"a",@progbits
	.sectionflags	@""
	.align	4
.nv.constant0._ZN2at6native29vectorized_elementwise_kernelILi2EZNS0_50_GLOBAL__N__2680c7bb_12_PowKernel_cu_140f0503_289629pow_tensor_scalar_kernel_implIaaEEvRNS_18TensorIteratorBaseET0_EUlaE0_St5arrayIPcLm2EEEEviS6_T1_:
	.zero		560


//--------------------- .nv.constant0._ZN2at6native29vectorized_elementwise_kernelILi4EZNS0_50_GLOBAL__N__2680c7bb_12_PowKernel_cu_140f0503_289629pow_tensor_scalar_kernel_implIaaEEvRNS_18TensorIteratorBaseET0_EUlaE0_St5arrayIPcLm2EEEEviS6_T1_ --------------------------
	.section	.nv.constant0._ZN2at6native29vectorized_elementwise_kernelILi4EZNS0_50_GLOBAL__N__2680c7bb_12_PowKernel_cu_140f0503_289629pow_tensor_scalar_kernel_implIaaEEvRNS_18TensorIteratorBaseET0_EUlaE0_St5arrayIPcLm2EEEEviS6_T1_,"a",@progbits
	.sectionflags	@""
	.align	4
.nv.constant0._ZN2at6native29vectorized_elementwise_kernelILi4EZNS0_50_GLOBAL__N__2680c7bb_12_PowKernel_cu_140f0503_289629pow_tensor_scalar_kernel_implIaaEEvRNS_18TensorIteratorBaseET0_EUlaE0_St5arrayIPcLm2EEEEviS6_T1_:
	.zero		560


//--------------------- .nv.constant0._ZN2at6native29vectorized_elementwise_kernelILi8EZNS0_50_GLOBAL__N__2680c7bb_12_PowKernel_cu_140f0503_289629pow_tensor_scalar_kernel_implIaaEEvRNS_18TensorIteratorBaseET0_EUlaE0_St5arrayIPcLm2EEEEviS6_T1_ --------------------------
	.section	.nv.constant0._ZN2at6native29vectorized_elementwise_kernelILi8EZNS0_50_GLOBAL__N__2680c7bb_12_PowKernel_cu_140f0503_289629pow_tensor_scalar_kernel_implIaaEEvRNS_18TensorIteratorBaseET0_EUlaE0_St5arrayIPcLm2EEEEviS6_T1_,"a",@progbits
	.sectionflags	@""
	.align	4
.nv.constant0._ZN2at6native29vectorized_elementwise_kernelILi8EZNS0_50_GLOBAL__N__2680c7bb_12_PowKernel_cu_140f0503_289629pow_tensor_scalar_kernel_implIaaEEvRNS_18TensorIteratorBaseET0_EUlaE0_St5arrayIPcLm2EEEEviS6_T1_:
	.zero		560


//--------------------- .nv.constant0._ZN2at6native18elementwise_kernelILi128ELi4EZNS0_15gpu_kernel_implIZNS0_50_GLOBAL__N__2680c7bb_12_PowKernel_cu_140f0503_289629pow_tensor_scalar_kernel_implIaaEEvRNS_18TensorIteratorBaseET0_EUlaE_EEvS6_RKT_EUliE_EEviT1_ --------------------------
	.section	.nv.constant0._ZN2at6native18elementwise_kernelILi128ELi4EZNS0_15gpu_kernel_implIZNS0_50_GLOBAL__N__2680c7bb_12_PowKernel_cu_140f0503_289629pow_tensor_scalar_kernel_implIaaEEvRNS_18TensorIteratorBaseET0_EUlaE_EEvS6_RKT_EUliE_EEviT1_,"a",@progbits
	.sectionflags	@""
	.align	4
.nv.constant0._ZN2at6native18elementwise_kernelILi128ELi4EZNS0_15gpu_kernel_implIZNS0_50_GLOBAL__N__2680c7bb_12_PowKernel_cu_140f0503_289629pow_tensor_scalar_kernel_implIaaEEvRNS_18TensorIteratorBaseET0_EUlaE_EEvS6_RKT_EUliE_EEviT1_:
	.zero		1080


//--------------------- .nv.constant0._ZN2at6native27unrolled_elementwise_kernelIZNS0_50_GLOBAL__N__2680c7bb_12_PowKernel_cu_140f0503_289629pow_tensor_scalar_kernel_implIaaEEvRNS_18TensorIteratorBaseET0_EUlaE_St5arrayIPcLm2EELi4E23TrivialOffsetCalculatorILi1EjESC_NS0_6memory12LoadWithCastILi1EEENSD_13StoreWithCastILi1EEEEEviT_S6_T2_T3_T4_T5_ --------------------------
	.section	.nv.constant0._ZN2at6native27unrolled_elementwise_kernelIZNS0_50_GLOBAL__N__2680c7bb_12_PowKernel_cu_140f0503_289629pow_tensor_scalar_kernel_implIaaEEvRNS_18TensorIteratorBaseET0_EUlaE_St5arrayIPcLm2EELi4E23TrivialOffsetCalculatorILi1EjESC_NS0_6memory12LoadWithCastILi1EEENSD_13StoreWithCastILi1EEEEEviT_S6_T2_T3_T4_T5_,"a",@progbits
	.sectionflags	@""
	.align	4
.nv.constant0._ZN2at6native27unrolled_elementwise_kernelIZNS0_50_GLOBAL__N__2680c7bb_12_PowKernel_cu_140f0503_289629pow_tensor_scalar_kernel_implIaaEEvRNS_18TensorIteratorBaseET0_EUlaE_St5arrayIPcLm2EELi4E23TrivialOffsetCalculatorILi1EjESC_NS0_6memory12LoadWithCastILi1EEENSD_13StoreWithCastILi1EEEEEviT_S6_T2_T3_T4_T5_:
	.zero		580


//--------------------- .nv.constant0._ZN2at6native18elementwise_kernelILi128ELi4EZNS0_22gpu_kernel_impl_nocastIZNS0_50_GLOBAL__N__2680c7bb_12_PowKernel_cu_140f0503_289629pow_tensor_scalar_kernel_implIaaEEvRNS_18TensorIteratorBaseET0_EUlaE_EEvS6_RKT_EUliE_EEviT1_ --------------------------
	.section	.nv.constant0._ZN2at6native18elementwise_kernelILi128ELi4EZNS0_22gpu_kernel_impl_nocastIZNS0_50_GLOBAL__N__2680c7bb_12_PowKernel_cu_140f0503_289629pow_tensor_scalar_kernel_implIaaEEvRNS_18TensorIteratorBaseET0_EUlaE_EEvS6_RKT_EUliE_EEviT1_,"a",@progbits
	.sectionflags	@""
	.align	4
.nv.constant0._ZN2at6native18elementwise_kernelILi128ELi4EZNS0_22gpu_kernel_impl_nocastIZNS0_50_GLOBAL__N__2680c7bb_12_PowKernel_cu_140f0503_289629pow_tensor_scalar_kernel_implIaaEEvRNS_18TensorIteratorBaseET0_EUlaE_EEvS6_RKT_EUliE_EEviT1_:
	.zero		1072


//--------------------- .nv.constant0._ZN2at6native27unrolled_elementwise_kernelIZNS0_50_GLOBAL__N__2680c7bb_12_PowKernel_cu_140f0503_289629pow_tensor_scalar_kernel_implIaaEEvRNS_18TensorIteratorBaseET0_EUlaE_St5arrayIPcLm2EELi4E23TrivialOffsetCalculatorILi1EjESC_NS0_6memory15LoadWithoutCastENSD_16StoreWithoutCastEEEviT_S6_T2_T3_T4_T5_ --------------------------
	.section	.nv.constant0._ZN2at6native27unrolled_elementwise_kernelIZNS0_50_GLOBAL__N__2680c7bb_12_PowKernel_cu_140f0503_289629pow_tensor_scalar_kernel_implIaaEEvRNS_18TensorIteratorBaseET0_EUlaE_St5arrayIPcLm2EELi4E23TrivialOffsetCalculatorILi1EjESC_NS0_6memory15LoadWithoutCastENSD_16StoreWithoutCastEEEviT_S6_T2_T3_T4_T5_,"a",@progbits
	.sectionflags	@""
	.align	4
.nv.constant0._ZN2at6native27unrolled_elementwise_kernelIZNS0_50_GLOBAL__N__2680c7bb_12_PowKernel_cu_140f0503_289629pow_tensor_scalar_kernel_implIaaEEvRNS_18TensorIteratorBaseET0_EUlaE_St5arrayIPcLm2EELi4E23TrivialOffsetCalculatorILi1EjESC_NS0_6memory15LoadWithoutCastENSD_16StoreWithoutCastEEEviT_S6_T2_T3_T4_T5_:
	.zero		564


//--------------------- .nv.constant0._ZN2at6native29vectorized_elementwise_kernelILi2EZNS0_50_GLOBAL__N__2680c7bb_12_PowKernel_cu_140f0503_289629pow_tensor_scalar_kernel_implIaaEEvRNS_18TensorIteratorBaseET0_EUlaE_St5arrayIPcLm2EEEEviS6_T1_ --------------------------
	.section	.nv.constant0._ZN2at6native29vectorized_elementwise_kernelILi2EZNS0_50_GLOBAL__N__2680c7bb_12_PowKernel_cu_140f0503_289629pow_tensor_scalar_kernel_implIaaEEvRNS_18TensorIteratorBaseET0_EUlaE_St5arrayIPcLm2EEEEviS6_T1_,"a",@progbits
	.sectionflags	@""
	.align	4
.nv.constant0._ZN2at6native29vectorized_elementwise_kernelILi2EZNS0_50_GLOBAL__N__2680c7bb_12_PowKernel_cu_140f0503_289629pow_tensor_scalar_kernel_implIaaEEvRNS_18TensorIteratorBaseET0_EUlaE_St5arrayIPcLm2EEEEviS6_T1_:
	.zero		560


//--------------------- .nv.constant0._ZN2at6native29vectorized_elementwise_kernelILi4EZNS0_50_GLOBAL__N__2680c7bb_12_PowKernel_cu_140f0503_289629pow_tensor_scalar_kernel_implIaaEEvRNS_18TensorIteratorBaseET0_EUlaE_St5arrayIPcLm2EEEEviS6_T1_ --------------------------
	.section	.nv.constant0._ZN2at6native29vectorized_elementwise_kernelILi4EZNS0_50_GLOBAL__N__2680c7bb_12_PowKernel_cu_140f0503_289629pow_tensor_scalar_kernel_implIaaEEvRNS_18TensorIteratorBaseET0_EUlaE_St5arrayIPcLm2EEEEviS6_T1_,"a",@progbits
	.sectionflags	@""
	.align	4
.nv.constant0._ZN2at6native29vectorized_elementwise_kernelILi4EZNS0_50_GLOBAL__N__2680c7bb_12_PowKernel_cu_140f0503_289629pow_tensor_scalar_kernel_implIaaEEvRNS_18TensorIteratorBaseET0_EUlaE_St5arrayIPcLm2EEEEviS6_T1_:
	.zero		560


//--------------------- .nv.constant0._ZN2at6native29vectorized_elementwise_kernelILi8EZNS0_50_GLOBAL__N__2680c7bb_12_PowKernel_cu_140f0503_289629pow_tensor_scalar_kernel_implIaaEEvRNS_18TensorIteratorBaseET0_EUlaE_St5arrayIPcLm2EEEEviS6_T1_ --------------------------
	.section	.nv.constant0._ZN2at6native29vectorized_elementwise_kernelILi8EZNS0_50_GLOBAL__N__2680c7bb_12_PowKernel_cu_140f0503_289629pow_tensor_scalar_kernel_implIaaEEvRNS_18TensorIteratorBaseET0_EUlaE_St5arrayIPcLm2EEEEviS6_T1_,"a",@progbits
	.sectionflags	@""
	.align	4
.nv.constant0._ZN2at6native29vectorized_elementwise_kernelILi8EZNS0_50_GLOBAL__N__2680c7bb_12_PowKernel_cu_140f0503_289629pow_tensor_scalar_kernel_implIaaEEvRNS_18TensorIteratorBaseET0_EUlaE_St5arrayIPcLm2EEEEviS6_T1_:
	.zero		560


//--------------------- .nv.constant0._ZN2at6native18elementwise_kernelILi128ELi4EZNS0_15gpu_kernel_implIZNS0_50_GLOBAL__N__2680c7bb_12_PowKernel_cu_140f0503_289629pow_tensor_scalar_kernel_implIhhEEvRNS_18TensorIteratorBaseET0_EUlhE2_EEvS6_RKT_EUliE_EEviT1_ --------------------------
	.section	.nv.constant0._ZN2at6native18elementwise_kernelILi128ELi4EZNS0_15gpu_kernel_implIZNS0_50_GLOBAL__N__2680c7bb_12_PowKernel_cu_140f0503_289629pow_tensor_scalar_kernel_implIhhEEvRNS_18TensorIteratorBaseET0_EUlhE2_EEvS6_RKT_EUliE_EEviT1_,"a",@progbits
	.sectionflags	@""
	.align	4
.nv.constant0._ZN2at6native18elementwise_kernelILi128ELi4EZNS0_15gpu_kernel_implIZNS0_50_GLOBAL__N__2680c7bb_12_PowKernel_cu_140f0503_289629pow_tensor_scalar_kernel_implIhhEEvRNS_18TensorIteratorBaseET0_EUlhE2_EEvS6_RKT_EUliE_EEviT1_:
	.zero		1088


//--------------------- .nv.constant0._ZN2at6native27unrolled_elementwise_kernelIZNS0_50_GLOBAL__N__2680c7bb_12_PowKernel_cu_140f0503_289629pow_tensor_scalar_kernel_implIhhEEvRNS_18TensorIteratorBaseET0_EUlhE2_St5arrayIPcLm2EELi4E23TrivialOffsetCalculatorILi1EjESC_NS0_6memory12LoadWithCastILi1EEENSD_13StoreWithCastILi1EEEEEviT_S6_T2_T3_T4_T5_ --------------------------
	.section	.nv.constant0._ZN2at6native27unrolled_elementwise_kernelIZNS0_50_GLOBAL__N__2680c7bb_12_PowKernel_cu_140f0503_289629pow_tensor_scalar_kernel_implIhhEEvRNS_18TensorIteratorBaseET0_EUlhE2_St5arrayIPcLm2EELi4E23TrivialOffsetCalculatorILi1EjESC_NS0_6memory12LoadWithCastILi1EEENSD_13StoreWithCastILi1EEEEEviT_S6_T2_T3_T4_T5_,"a",@progbits
	.sectionflags	@""
	.align	4
.nv.constant0._ZN2at6native27unrolled_elementwise_kernelIZNS0_50_GLOBAL__N__2680c7bb_12_PowKernel_cu_140f0503_289629pow_tensor_scalar_kernel_implIhhEEvRNS_18TensorIteratorBaseET0_EUlhE2_St5arrayIPcLm2EELi4E23TrivialOffsetCalculatorILi1EjESC_NS0_6memory12LoadWithCastILi1EEENSD_13StoreWithCastILi1EEEEEviT_S6_T2_T3_T4_T5_:
	.zero		588


//--------------------- .nv.constant0._ZN2at6native18elementwise_kernelILi128ELi4EZNS0_22gpu_kernel_impl_nocastIZNS0_50_GLOBAL__N__2680c7bb_12_PowKernel_cu_140f0503_289629pow_tensor_scalar_kernel_implIhhEEvRNS_18TensorIteratorBaseET0_EUlhE2_EEvS6_RKT_EUliE_EEviT1_ --------------------------
	.section	.nv.constant0._ZN2at6native18elementwise_kernelILi128ELi4EZNS0_22gpu_kernel_impl_nocastIZNS0_50_GLOBAL__N__2680c7bb_12_PowKernel_cu_140f0503_289629pow_tensor_scalar_kernel_implIhhEEvRNS_18TensorIteratorBaseET0_EUlhE2_EEvS6_RKT_EUliE_EEviT1_,"a",@progbits
	.sectionflags	@""
	.align	4
.nv.constant0._ZN2at6native18elementwise_kernelILi128ELi4EZNS0_22gpu_kernel_impl_nocastIZNS0_50_GLOBAL__N__2680c7bb_12_PowKernel_cu_140f0503_289629pow_tensor_scalar_kernel_implIhhEEvRNS_18TensorIteratorBaseET0_EUlhE2_EEvS6_RKT_EUliE_EEviT1_:
	.zero		1080


//--------------------- .nv.constant0._ZN2at6native27unrolled_elementwise_kernelIZNS0_50_GLOBAL__N__2680c7bb_12_PowKernel_cu_140f0503_289629pow_tensor_scalar_kernel_implIhhEEvRNS_18TensorIteratorBaseET0_EUlhE2_St5arrayIPcLm2EELi4E23TrivialOffsetCalculatorILi1EjESC_NS0_6memory15LoadWithoutCastENSD_16StoreWithoutCastEEEviT_S6_T2_T3_T4_T5_ --------------------------
	.section	.nv.constant0._ZN2at6native27unrolled_elementwise_kernelIZNS0_50_GLOBAL__N__2680c7bb_12_PowKernel_cu_140f0503_289629pow_tensor_scalar_kernel_implIhhEEvRNS_18TensorIteratorBaseET0_EUlhE2_St5arrayIPcLm2EELi4E23TrivialOffsetCalculatorILi1EjESC_NS0_6memory15LoadWithoutCastENSD_16StoreWithoutCastEEEviT_S6_T2_T3_T4_T5_,"a",@progbits
	.sectionflags	@""
	.align	4
.nv.constant0._ZN2at6native27unrolled_elementwise_kernelIZNS0_50_GLOBAL__N__2680c7bb_12_PowKernel_cu_140f0503_289629pow_tensor_scalar_kernel_implIhhEEvRNS_18TensorIteratorBaseET0_EUlhE2_St5arrayIPcLm2EELi4E23TrivialOffsetCalculatorILi1EjESC_NS0_6memory15LoadWithoutCastENSD_16StoreWithoutCastEEEviT_S6_T2_T3_T4_T5_:
	.zero		572


//--------------------- .nv.constant0._ZN2at6native29vectorized_elementwise_kernelILi2EZNS0_50_GLOBAL__N__2680c7bb_12_PowKernel_cu_140f0503_289629pow_tensor_scalar_kernel_implIhhEEvRNS_18TensorIteratorBaseET0_EUlhE2_St5arrayIPcLm2EEEEviS6_T1_ --------------------------
	.section	.nv.constant0._ZN2at6native29vectorized_elementwise_kernelILi2EZNS0_50_GLOBAL__N__2680c7bb_12_PowKernel_cu_140f0503_289629pow_tensor_scalar_kernel_implIhhEEvRNS_18TensorIteratorBaseET0_EUlhE2_St5arrayIPcLm2EEEEviS6_T1_,"a",@progbits
	.sectionflags	@""
	.align	4
.nv.constant0._ZN2at6native29vectorized_elementwise_kernelILi2EZNS0_50_GLOBAL__N__2680c7bb_12_PowKernel_cu_140f0503_289629pow_tensor_scalar_kernel_implIhhEEvRNS_18TensorIteratorBaseET0_EUlhE2_St5arrayIPcLm2EEEEviS6_T1_:
	.zero		568


//--------------------- .nv.constant0._ZN2at6native29vectorized_elementwise_kernelILi4EZNS0_50_GLOBAL__N__2680c7bb_12_PowKernel_cu_140f0503_289629pow_tensor_scalar_kernel_implIhhEEvRNS_18TensorIteratorBaseET0_EUlhE2_St5arrayIPcLm2EEEEviS6_T1_ --------------------------
	.section	.nv.constant0._ZN2at6native29vectorized_elementwise_kernelILi4EZNS0_50_GLOBAL__N__2680c7bb_12_PowKernel_cu_140f0503_289629pow_tensor_scalar_kernel_implIhhEEvRNS_18TensorIteratorBaseET0_EUlhE2_St5arrayIPcLm2EEEEviS6_T1_,"a",@progbits
	.sectionflags	@""
	.align	4
.nv.constant0._ZN2at6native29vectorized_elementwise_kernelILi4EZNS0_50_GLOBAL__N__2680c7bb_12_PowKernel_cu_140f0503_289629pow_tensor_scalar_kernel_implIhhEEvRNS_18TensorIteratorBaseET0_EUlhE2_St5arrayIPcLm2EEEEviS6_T1_:
	.zero		568


//--------------------- .nv.constant0._ZN2at6native29vectorized_elementwise_kernelILi8EZNS0_50_GLOBAL__N__2680c7bb_12_PowKernel_cu_140f0503_289629pow_tensor_scalar_kernel_implIhhEEvRNS_18TensorIteratorBaseET0_EUlhE2_St5arrayIPcLm2EEEEviS6_T1_ --------------------------
	.section	.nv.constant0._ZN2at6native29vectorized_elementwise_kernelILi8EZNS0_50_GLOBAL__N__2680c7bb_12_PowKernel_cu_140f0503_289629pow_tensor_scalar_kernel_implIhhEEvRNS_18TensorIteratorBaseET0_EUlhE2_St5arrayIPcLm2EEEEviS6_T1_,"a",@progbits
	.sectionflags	@""
	.align	4
.nv.constant0._ZN2at6native29vectorized_elementwise_kernelILi8EZNS0_50_GLOBAL__N__2680c7bb_12_PowKernel_cu_140f0503_289629pow_tensor_scalar_kernel_implIhhEEvRNS_18TensorIteratorBaseET0_EUlhE2_St5arrayIPcLm2EEEEviS6_T1_:
	.zero		568


//--------------------- .nv.constant0._ZN2at6native18elementwise_kernelILi128ELi4EZNS0_15gpu_kernel_implIZNS0_50_GLOBAL__N__2680c7bb_12_PowKernel_cu_140f0503_289629pow_tensor_scalar_kernel_implIhhEEvRNS_18TensorIteratorBaseET0_EUlhE1_EEvS6_RKT_EUliE_EEviT1_ --------------------------
	.section	.nv.constant0._ZN2at6native18elementwise_kernelILi128ELi4EZNS0_15gpu_kernel_implIZNS0_50_GLOBAL__N__2680c7bb_12_PowKernel_cu_140f0503_289629pow_tensor_scalar_kernel_implIhhEEvRNS_18TensorIteratorBaseET0_EUlhE1_EEvS6_RKT_EUliE_EEviT1_,"a",@progbits
	.sectionflags	@""
	.align	4
.nv.constant0._ZN2at6native18elementwise_kernelILi128ELi4EZNS0_15gpu_kernel_implIZNS0_50_GLOBAL__N__2680c7bb_12_PowKernel_cu_140f0503_289629pow_tensor_scalar_kernel_implIhhEEvRNS_18TensorIteratorBaseET0_EUlhE1_EEvS6_RKT_EUliE_EEviT1_:
	.zero		1080


//--------------------- .nv.constant0._ZN2at6native27unrolled_elementwise_kernelIZNS0_50_GLOBAL__N__2680c7bb_12_PowKernel_cu_140f0503_289629pow_tensor_scalar_kernel_implIhhEEvRNS_18TensorIteratorBaseET0_EUlhE1_St5arrayIPcLm2EELi4E23TrivialOffsetCalculatorILi1EjESC_NS0_6memory12LoadWithCastILi1EEENSD_13StoreWithCastILi1EEEEEviT_S6_T2_T3_T4_T5_ --------------------------
	.section	.nv.constant0._ZN2at6native27unrolled_elementwise_kernelIZNS0_50_GLOBAL__N__2680c7bb_12_PowKernel_cu_140f0503_289629pow_tensor_scalar_kernel_implIhhEEvRNS_18TensorIteratorBaseET0_EUlhE1_St5arrayIPcLm2EELi4E23TrivialOffsetCalculatorILi1EjESC_NS0_6memory12LoadWithCastILi1EEENSD_13StoreWithCastILi1EEEEEviT_S6_T2_T3_T4_T5_,"a",@progbits
	.sectionflags	@""
	.align	4
.nv.constant0._ZN2at6native27unrolled_elementwise_kernelIZNS0_50_GLOBAL__N__2680c7bb_12_PowKernel_cu_140f0503_289629pow_tensor_scalar_kernel_implIhhEEvRNS_18TensorIteratorBaseET0_EUlhE1_St5arrayIPcLm2EELi4E23TrivialOffsetCalculatorILi1EjESC_NS0_6memory12LoadWithCastILi1EEENSD_13StoreWithCastILi1EEEEEviT_S6_T2_T3_T4_T5_:
	.zero		580


//--------------------- .nv.constant0._ZN2at6native18elementwise_kernelILi128ELi4EZNS0_22gpu_kernel_impl_nocastIZNS0_50_GLOBAL__N__2680c7bb_12_PowKernel_cu_140f0503_289629pow_tensor_scalar_kernel_implIhhEEvRNS_18TensorIteratorBaseET0_EUlhE1_EEvS6_RKT_EUliE_EEviT1_ --------------------------
	.section	.nv.constant0._ZN2at6native18elementwise_kernelILi128ELi4EZNS0_22gpu_kernel_impl_nocastIZNS0_50_GLOBAL__N__2680c7bb_12_PowKernel_cu_140f0503_289629pow_tensor_scalar_kernel_implIhhEEvRNS_18TensorIteratorBaseET0_EUlhE1_EEvS6_RKT_EUliE_EEviT1_,"a",@progbits
	.sectionflags	@""
	.align	4
.nv.constant0._ZN2at6native18elementwise_kernelILi128ELi4EZNS0_22gpu_kernel_impl_nocastIZNS0_50_GLOBAL__N__2680c7bb_12_PowKernel_cu_140f0503_289629pow_tensor_scalar_kernel_implIhhEEvRNS_18TensorIteratorBaseET0_EUlhE1_EEvS6_RKT_EUliE_EEviT1_:
	.zero		1072


//--------------------- .nv.constant0._ZN2at6native27unrolled_elementwise_kernelIZNS0_50_GLOBAL__N__2680c7bb_12_PowKernel_cu_140f0503_289629pow_tensor_scalar_kernel_implIhhEEvRNS_18TensorIteratorBaseET0_EUlhE1_St5arrayIPcLm2EELi4E23TrivialOffsetCalculatorILi1EjESC_NS0_6memory15LoadWithoutCastENSD_16StoreWithoutCastEEEviT_S6_T2_T3_T4_T5_ --------------------------
	.section	.nv.constant0._ZN2at6native27unrolled_elementwise_kernelIZNS0_50_GLOBAL__N__2680c7bb_12_PowKernel_cu_140f0503_289629pow_tensor_scalar_kernel_implIhhEEvRNS_18TensorIteratorBaseET0_EUlhE1_St5arrayIPcLm2EELi4E23TrivialOffsetCalculatorILi1EjESC_NS0_6memory15LoadWithoutCastENSD_16StoreWithoutCastEEEviT_S6_T2_T3_T4_T5_,"a",@progbits
	.sectionflags	@""
	.align	4
.nv.constant0._ZN2at6native27unrolled_elementwise_kernelIZNS0_50_GLOBAL__N__2680c7bb_12_PowKernel_cu_140f0503_289629pow_tensor_scalar_kernel_implIhhEEvRNS_18TensorIteratorBaseET0_EUlhE1_St5arrayIPcLm2EELi4E23TrivialOffsetCalculatorILi1EjESC_NS0_6memory15LoadWithoutCastENSD_16StoreWithoutCastEEEviT_S6_T2_T3_T4_T5_:
	.zero		564


//--------------------- .nv.constant0._ZN2at6native29vectorized_elementwise_kernelILi2EZNS0_50_GLOBAL__N__2680c7bb_12_PowKernel_cu_140f0503_289629pow_tensor_scalar_kernel_implIhhEEvRNS_18TensorIteratorBaseET0_EUlhE1_St5arrayIPcLm2EEEEviS6_T1_ --------------------------
	.section	.nv.constant0._ZN2at6native29vectorized_elementwise_kernelILi2EZNS0_50_GLOBAL__N__2680c7bb_12_PowKernel_cu_140f0503_289629pow_tensor_scalar_kernel_implIhhEEvRNS_18TensorIteratorBaseET0_EUlhE1_St5arrayIPcLm2EEEEviS6_T1_,"a",@progbits
	.sectionflags	@""
	.align	4
.nv.constant0._ZN2at6native29vectorized_elementwise_kernelILi2EZNS0_50_GLOBAL__N__2680c7bb_12_PowKernel_cu_140f0503_289629pow_tensor_scalar_kernel_implIhhEEvRNS_18TensorIteratorBaseET0_EUlhE1_St5arrayIPcLm2EEEEviS6_T1_:
	.zero		560


//--------------------- .nv.constant0._ZN2at6native29vectorized_elementwise_kernelILi4EZNS0_50_GLOBAL__N__2680c7bb_12_PowKernel_cu_140f0503_289629pow_tensor_scalar_kernel_implIhhEEvRNS_18TensorIteratorBaseET0_EUlhE1_St5arrayIPcLm2EEEEviS6_T1_ --------------------------
	.section	.nv.constant0._ZN2at6native29vectorized_elementwise_kernelILi4EZNS0_50_GLOBAL__N__2680c7bb_12_PowKernel_cu_140f0503_289629pow_tensor_scalar_kernel_implIhhEEvRNS_18TensorIteratorBaseET0_EUlhE1_St5arrayIPcLm2EEEEviS6_T1_,"a",@progbits
	.sectionflags	@""
	.align	4
.nv.constant0._ZN2at6native29vectorized_elementwise_kernelILi4EZNS0_50_GLOBAL__N__2680c7bb_12_PowKernel_cu_140f0503_289629pow_tensor_scalar_kernel_implIhhEEvRNS_18TensorIteratorBaseET0_EUlhE1_St5arrayIPcLm2EEEEviS6_T1_:
	.zero		560


//--------------------- .nv.constant0._ZN2at6native29vectorized_elementwise_kernelILi8EZNS0_50_GLOBAL__N__2680c7bb_12_PowKernel_cu_140f0503_289629pow_tensor_scalar_kernel_implIhhEEvRNS_18TensorIteratorBaseET0_EUlhE1_St5arrayIPcLm2EEEEviS6_T1_ --------------------------
	.section	.nv.constant0._ZN2at6native29vectorized_elementwise_kernelILi8EZNS0_50_GLOBAL__N__2680c7bb_12_PowKernel_cu_140f0503_289629pow_tensor_scalar_kernel_implIhhEEvRNS_18TensorIteratorBaseET0_EUlhE1_St5arrayIPcLm2EEEEviS6_T1_,"a",@progbits
	.sectionflags	@""
	.align	4
.nv.constant0._ZN2at6native29vectorized_elementwise_kernelILi8EZNS0_50_GLOBAL__N__2680c7bb_12_PowKernel_cu_140f0503_289629pow_tensor_scalar_kernel_implIhhEEvRNS_18TensorIteratorBaseET0_EUlhE1_St5arrayIPcLm2EEEEviS6_T1_:
	.zero		560


//--------------------- .nv.constant0._ZN2at6native18elementwise_kernelILi128ELi4EZNS0_15gpu_kernel_implIZNS0_50_GLOBAL__N__2680c7bb_12_PowKernel_cu_140f0503_289629pow_tensor_scalar_kernel_implIhhEEvRNS_18TensorIteratorBaseET0_EUlhE0_EEvS6_RKT_EUliE_EEviT1_ --------------------------
	.section	.nv.constant0._ZN2at6native18elementwise_kernelILi128ELi4EZNS0_15gpu_kernel_implIZNS0_50_GLOBAL__N__2680c7bb_12_PowKernel_cu_140f0503_289629pow_tensor_scalar_kernel_implIhhEEvRNS_18TensorIteratorBaseET0_EUlhE0_EEvS6_RKT_EUliE_EEviT1_,"a",@progbits
	.sectionflags	@""
	.align	4
.nv.constant0._ZN2at6native18elementwise_kernelILi128ELi4EZNS0_15gpu_kernel_implIZNS0_50_GLOBAL__N__2680c7bb_12_PowKernel_cu_140f0503_289629pow_tensor_scalar_kernel_implIhhEEvRNS_18TensorIteratorBaseET0_EUlhE0_EEvS6_RKT_EUliE_EEviT1_:
	.zero		1080


//--------------------- .nv.constant0._ZN2at6native27unrolled_elementwise_kernelIZNS0_50_GLOBAL__N__2680c7bb_12_PowKernel_cu_140f0503_289629pow_tensor_scalar_kernel_implIhhEEvRNS_18TensorIteratorBaseET0_EUlhE0_St5arrayIPcLm2EELi4E23TrivialOffsetCalculatorILi1EjESC_NS0_6memory12LoadWithCastILi1EEENSD_13StoreWithCastILi1EEEEEviT_S6_T2_T3_T4_T5_ --------------------------
	.section	.nv.constant0._ZN2at6native27unrolled_elementwise_kernelIZNS0_50_GLOBAL__N__2680c7bb_12_PowKernel_cu_140f0503_289629pow_tensor_scalar_kernel_implIhhEEvRNS_18TensorIteratorBaseET0_EUlhE0_St5arrayIPcLm2EELi4E23TrivialOffsetCalculatorILi1EjESC_NS0_6memory12LoadWithCastILi1EEENSD_13StoreWithCastILi1EEEEEviT_S6_T2_T3_T4_T5_,"a",@progbits
	.sectionflags	@""
	.align	4
.nv.constant0._ZN2at6native27unrolled_elementwise_kernelIZNS0_50_GLOBAL__N__2680c7bb_12_PowKernel_cu_140f0503_289629pow_tensor_scalar_kernel_implIhhEEvRNS_18TensorIteratorBaseET0_EUlhE0_St5arrayIPcLm2EELi4E23TrivialOffsetCalculatorILi1EjESC_NS0_6memory12LoadWithCastILi1EEENSD_13StoreWithCastILi1EEEEEviT_S6_T2_T3_T4_T5_:
	.zero		580


//--------------------- .nv.constant0._ZN2at6native18elementwise_kernelILi128ELi4EZNS0_22gpu_kernel_impl_nocastIZNS0_50_GLOBAL__N__2680c7bb_12_PowKernel_cu_140f0503_289629pow_tensor_scalar_kernel_implIhhEEvRNS_18TensorIteratorBaseET0_EUlhE0_EEvS6_RKT_EUliE_EEviT1_ --------------------------
	.section	.nv.constant0._ZN2at6native18elementwise_kernelILi128ELi4EZNS0_22gpu_kernel_impl_nocastIZNS0_50_GLOBAL__N__2680c7bb_12_PowKernel_cu_140f0503_289629pow_tensor_scalar_kernel_implIhhEEvRNS_18TensorIteratorBaseET0_EUlhE0_EEvS6_RKT_EUliE_EEviT1_,"a",@progbits
	.sectionflags	@""
	.align	4
.nv.constant0._ZN2at6native18elementwise_kernelILi128ELi4EZNS0_22gpu_kernel_impl_nocastIZNS0_50_GLOBAL__N__2680c7bb_12_PowKernel_cu_140f0503_289629pow_tensor_scalar_kernel_implIhhEEvRNS_18TensorIteratorBaseET0_EUlhE0_EEvS6_RKT_EUliE_EEviT1_:
	.zero		1072


//--------------------- .nv.constant0._ZN2at6native27unrolled_elementwise_kernelIZNS0_50_GLOBAL__N__2680c7bb_12_PowKernel_cu_140f0503_289629pow_tensor_scalar_kernel_implIhhEEvRNS_18TensorIteratorBaseET0_EUlhE0_St5arrayIPcLm2EELi4E23TrivialOffsetCalculatorILi1EjESC_NS0_6memory15LoadWithoutCastENSD_16StoreWithoutCastEEEviT_S6_T2_T3_T4_T5_ --------------------------
	.section	.nv.constant0._ZN2at6native27unrolled_elementwise_kernelIZNS0_50_GLOBAL__N__2680c7bb_12_PowKernel_cu_140f0503_289629pow_tensor_scalar_kernel_implIhhEEvRNS_18TensorIteratorBaseET0_EUlhE0_St5arrayIPcLm2EELi4E23TrivialOffsetCalculatorILi1EjESC_NS0_6memory15LoadWithoutCastENSD_16StoreWithoutCastEEEviT_S6_T2_T3_T4_T5_,"a",@progbits
	.sectionflags	@""
	.align	4
.nv.constant0._ZN2at6native27unrolled_elementwise_kernelIZNS0_50_GLOBAL__N__2680c7bb_12_PowKernel_cu_140f0503_289629pow_tensor_scalar_kernel_implIhhEEvRNS_18TensorIteratorBaseET0_EUlhE0_St5arrayIPcLm2EELi4E23TrivialOffsetCalculatorILi1EjESC_NS0_6memory15LoadWithoutCastENSD_16StoreWithoutCastEEEviT_S6_T2_T3_T4_T5_:
	.zero		564


//--------------------- .nv.constant0._ZN2at6native29vectorized_elementwise_kernelILi2EZNS0_50_GLOBAL__N__2680c7bb_12_PowKernel_cu_140f0503_289629pow_tensor_scalar_kernel_implIhhEEvRNS_18TensorIteratorBaseET0_EUlhE0_St5arrayIPcLm2EEEEviS6_T1_ --------------------------
	.section	.nv.constant0._ZN2at6native29vectorized_elementwise_kernelILi2EZNS0_50_GLOBAL__N__2680c7bb_12_PowKernel_cu_140f0503_289629pow_tensor_scalar_kernel_implIhhEEvRNS_18TensorIteratorBaseET0_EUlhE0_St5arrayIPcLm2EEEEviS6_T1_,"a",@progbits
	.sectionflags	@""
	.align	4
.nv.constant0._ZN2at6native29vectorized_elementwise_kernelILi2EZNS0_50_GLOBAL__N__2680c7bb_12_PowKernel_cu_140f0503_289629pow_tensor_scalar_kernel_implIhhEEvRNS_18TensorIteratorBaseET0_EUlhE0_St5arrayIPcLm2EEEEviS6_T1_:
	.zero		560


//--------------------- .nv.constant0._ZN2at6native29vectorized_elementwise_kernelILi4EZNS0_50_GLOBAL__N__2680c7bb_12_PowKernel_cu_140f0503_289629pow_tensor_scalar_kernel_implIhhEEvRNS_18TensorIteratorBaseET0_EUlhE0_St5arrayIPcLm2EEEEviS6_T1_ --------------------------
	.section	.nv.constant0._ZN2at6native29vectorized_elementwise_kernelILi4EZNS0_50_GLOBAL__N__2680c7bb_12_PowKernel_cu_140f0503_289629pow_tensor_scalar_kernel_implIhhEEvRNS_18TensorIteratorBaseET0_EUlhE0_St5arrayIPcLm2EEEEviS6_T1_,"a",@progbits
	.sectionflags	@""
	.align	4
.nv.constant0._ZN2at6native29vectorized_elementwise_kernelILi4EZNS0_50_GLOBAL__N__2680c7bb_12_PowKernel_cu_140f0503_289629pow_tensor_scalar_kernel_implIhhEEvRNS_18TensorIteratorBaseET0_EUlhE0_St5arrayIPcLm2EEEEviS6_T1_:
	.zero		560


//--------------------- .nv.constant0._ZN2at6native29vectorized_elementwise_kernelILi8EZNS0_50_GLOBAL__N__2680c7bb_12_PowKernel_cu_140f0503_289629pow_tensor_scalar_kernel_implIhhEEvRNS_18TensorIteratorBaseET0_EUlhE0_St5arrayIPcLm2EEEEviS6_T1_ --------------------------
	.section	.nv.constant0._ZN2at6native29vectorized_elementwise_kernelILi8EZNS0_50_GLOBAL__N__2680c7bb_12_PowKernel_cu_140f0503_289629pow_tensor_scalar_kernel_implIhhEEvRNS_18TensorIteratorBaseET0_EUlhE0_St5arrayIPcLm2EEEEviS6_T1_,"a",@progbits
	.sectionflags	@""
	.align	4
.nv.constant0._ZN2at6native29vectorized_elementwise_kernelILi8EZNS0_50_GLOBAL__N__2680c7bb_12_PowKernel_cu_140f0503_289629pow_tensor_scalar_kernel_implIhhEEvRNS_18TensorIteratorBaseET0_EUlhE0_St5arrayIPcLm2EEEEviS6_T1_:
	.zero		560


//--------------------- .nv.constant0._ZN2at6native18elementwise_kernelILi128ELi4EZNS0_15gpu_kernel_implIZNS0_50_GLOBAL__N__2680c7bb_12_PowKernel_cu_140f0503_289629pow_tensor_scalar_kernel_implIhhEEvRNS_18TensorIteratorBaseET0_EUlhE_EEvS6_RKT_EUliE_EEviT1_ --------------------------
	.section	.nv.constant0._ZN2at6native18elementwise_kernelILi128ELi4EZNS0_15gpu_kernel_implIZNS0_50_GLOBAL__N__2680c7bb_12_PowKernel_cu_140f0503_289629pow_tensor_scalar_kernel_implIhhEEvRNS_18TensorIteratorBaseET0_EUlhE_EEvS6_RKT_EUliE_EEviT1_,"a",@progbits
	.sectionflags	@""
	.align	4
.nv.constant0._ZN2at6native18elementwise_kernelILi128ELi4EZNS0_15gpu_kernel_implIZNS0_50_GLOBAL__N__2680c7bb_12_PowKernel_cu_140f0503_289629pow_tensor_scalar_kernel_implIhhEEvRNS_18TensorIteratorBaseET0_EUlhE_EEvS6_RKT_EUliE_EEviT1_:
	.zero		1080


//--------------------- .nv.constant0._ZN2at6native27unrolled_elementwise_kernelIZNS0_50_GLOBAL__N__2680c7bb_12_PowKernel_cu_140f0503_289629pow_tensor_scalar_kernel_implIhhEEvRNS_18TensorIteratorBaseET0_EUlhE_St5arrayIPcLm2EELi4E23TrivialOffsetCalculatorILi1EjESC_NS0_6memory12LoadWithCastILi1EEENSD_13StoreWithCastILi1EEEEEviT_S6_T2_T3_T4_T5_ --------------------------
	.section	.nv.constant0._ZN2at6native27unrolled_elementwise_kernelIZNS0_50_GLOBAL__N__2680c7bb_12_PowKernel_cu_140f0503_289629pow_tensor_scalar_kernel_implIhhEEvRNS_18TensorIteratorBaseET0_EUlhE_St5arrayIPcLm2EELi4E23TrivialOffsetCalculatorILi1EjESC_NS0_6memory12LoadWithCastILi1EEENSD_13StoreWithCastILi1EEEEEviT_S6_T2_T3_T4_T5_,"a",@progbits
	.sectionflags	@""
	.align	4
.nv.constant0._ZN2at6native27unrolled_elementwise_kernelIZNS0_50_GLOBAL__N__2680c7bb_12_PowKernel_cu_140f0503_289629pow_tensor_scalar_kernel_implIhhEEvRNS_18TensorIteratorBaseET0_EUlhE_St5arrayIPcLm2EELi4E23TrivialOffsetCalculatorILi1EjESC_NS0_6memory12LoadWithCastILi1EEENSD_13StoreWithCastILi1EEEEEviT_S6_T2_T3_T4_T5_:
	.zero		580


//--------------------- .nv.constant0._ZN2at6native18elementwise_kernelILi128ELi4EZNS0_22gpu_kernel_impl_nocastIZNS0_50_GLOBAL__N__2680c7bb_12_PowKernel_cu_140f0503_289629pow_tensor_scalar_kernel_implIhhEEvRNS_18TensorIteratorBaseET0_EUlhE_EEvS6_RKT_EUliE_EEviT1_ --------------------------
	.section	.nv.constant0._ZN2at6native18elementwise_kernelILi128ELi4EZNS0_22gpu_kernel_impl_nocastIZNS0_50_GLOBAL__N__2680c7bb_12_PowKernel_cu_140f0503_289629pow_tensor_scalar_kernel_implIhhEEvRNS_18TensorIteratorBaseET0_EUlhE_EEvS6_RKT_EUliE_EEviT1_,"a",@progbits
	.sectionflags	@""
	.align	4
.nv.constant0._ZN2at6native18elementwise_kernelILi128ELi4EZNS0_22gpu_kernel_impl_nocastIZNS0_50_GLOBAL__N__2680c7bb_12_PowKernel_cu_140f0503_289629pow_tensor_scalar_kernel_implIhhEEvRNS_18TensorIteratorBaseET0_EUlhE_EEvS6_RKT_EUliE_EEviT1_:
	.zero		1072


//--------------------- .nv.constant0._ZN2at6native27unrolled_elementwise_kernelIZNS0_50_GLOBAL__N__2680c7bb_12_PowKernel_cu_140f0503_289629pow_tensor_scalar_kernel_implIhhEEvRNS_18TensorIteratorBaseET0_EUlhE_St5arrayIPcLm2EELi4E23TrivialOffsetCalculatorILi1EjESC_NS0_6memory15LoadWithoutCastENSD_16StoreWithoutCastEEEviT_S6_T2_T3_T4_T5_ --------------------------
	.section	.nv.constant0._ZN2at6native27unrolled_elementwise_kernelIZNS0_50_GLOBAL__N__2680c7bb_12_PowKernel_cu_140f0503_289629pow_tensor_scalar_kernel_implIhhEEvRNS_18TensorIteratorBaseET0_EUlhE_St5arrayIPcLm2EELi4E23TrivialOffsetCalculatorILi1EjESC_NS0_6memory15LoadWithoutCastENSD_16StoreWithoutCastEEEviT_S6_T2_T3_T4_T5_,"a",@progbits
	.sectionflags	@""
	.align	4
.nv.constant0._ZN2at6native27unrolled_elementwise_kernelIZNS0_50_GLOBAL__N__2680c7bb_12_PowKernel_cu_140f0503_289629pow_tensor_scalar_kernel_implIhhEEvRNS_18TensorIteratorBaseET0_EUlhE_St5arrayIPcLm2EELi4E23TrivialOffsetCalculatorILi1EjESC_NS0_6memory15LoadWithoutCastENSD_16StoreWithoutCastEEEviT_S6_T2_T3_T4_T5_:
	.zero		564


//--------------------- .nv.constant0._ZN2at6native29vectorized_elementwise_kernelILi2EZNS0_50_GLOBAL__N__2680c7bb_12_PowKernel_cu_140f0503_289629pow_tensor_scalar_kernel_implIhhEEvRNS_18TensorIteratorBaseET0_EUlhE_St5arrayIPcLm2EEEEviS6_T1_ --------------------------
	.section	.nv.constant0._ZN2at6native29vectorized_elementwise_kernelILi2EZNS0_50_GLOBAL__N__2680c7bb_12_PowKernel_cu_140f0503_289629pow_tensor_scalar_kernel_implIhhEEvRNS_18TensorIteratorBaseET0_EUlhE_St5arrayIPcLm2EEEEviS6_T1_,"a",@progbits
	.sectionflags	@""
	.align	4
.nv.constant0._ZN2at6native29vectorized_elementwise_kernelILi2EZNS0_50_GLOBAL__N__2680c7bb_12_PowKernel_cu_140f0503_289629pow_tensor_scalar_kernel_implIhhEEvRNS_18TensorIteratorBaseET0_EUlhE_St5arrayIPcLm2EEEEviS6_T1_:
	.zero		560


//--------------------- .nv.constant0._ZN2at6native29vectorized_elementwise_kernelILi4EZNS0_50_GLOBAL__N__2680c7bb_12_PowKernel_cu_140f0503_289629pow_tensor_scalar_kernel_implIhhEEvRNS_18TensorIteratorBaseET0_EUlhE_St5arrayIPcLm2EEEEviS6_T1_ --------------------------
	.section	.nv.constant0._ZN2at6native29vectorized_elementwise_kernelILi4EZNS0_50_GLOBAL__N__2680c7bb_12_PowKernel_cu_140f0503_289629pow_tensor_scalar_kernel_implIhhEEvRNS_18TensorIteratorBaseET0_EUlhE_St5arrayIPcLm2EEEEviS6_T1_,"a",@progbits
	.sectionflags	@""
	.align	4
.nv.constant0._ZN2at6native29vectorized_elementwise_kernelILi4EZNS0_50_GLOBAL__N__2680c7bb_12_PowKernel_cu_140f0503_289629pow_tensor_scalar_kernel_implIhhEEvRNS_18TensorIteratorBaseET0_EUlhE_St5arrayIPcLm2EEEEviS6_T1_:
	.zero		560


//--------------------- .nv.constant0._ZN2at6native29vectorized_elementwise_kernelILi8EZNS0_50_GLOBAL__N__2680c7bb_12_PowKernel_cu_140f0503_289629pow_tensor_scalar_kernel_implIhhEEvRNS_18TensorIteratorBaseET0_EUlhE_St5arrayIPcLm2EEEEviS6_T1_ --------------------------
	.section	.nv.constant0._ZN2at6native29vectorized_elementwise_kernelILi8EZNS0_50_GLOBAL__N__2680c7bb_12_PowKernel_cu_140f0503_289629pow_tensor_scalar_kernel_implIhhEEvRNS_18TensorIteratorBaseET0_EUlhE_St5arrayIPcLm2EEEEviS6_T1_,"a",@progbits
	.sectionflags	@""
	.align	4
.nv.constant0._ZN2at6native29vectorized_elementwise_kernelILi8EZNS0_50_GLOBAL__N__2680c7bb_12_PowKernel_cu_140f0503_289629pow_tensor_scalar_kernel_implIhhEEvRNS_18TensorIteratorBaseET0_EUlhE_St5arrayIPcLm2EEEEviS6_T1_:
	.zero		560


//--------------------- .nv.constant0._ZN2at6native18elementwise_kernelILi128ELi4EZNS0_15gpu_kernel_implIZZZNS0_50_GLOBAL__N__2680c7bb_12_PowKernel_cu_140f0503_289624pow_tensor_scalar_kernelERNS_18TensorIteratorBaseERKN3c106ScalarEENKUlvE_clEvENKUlvE0_clEvEUlNS6_7complexIfEEE0_EEvS5_RKT_EUliE_EEviT1_ --------------------------
	.section	.nv.constant0._ZN2at6native18elementwise_kernelILi128ELi4EZNS0_15gpu_kernel_implIZZZNS0_50_GLOBAL__N__2680c7bb_12_PowKernel_cu_140f0503_289624pow_tensor_scalar_kernelERNS_18TensorIteratorBaseERKN3c106ScalarEENKUlvE_clEvENKUlvE0_clEvEUlNS6_7complexIfEEE0_EEvS5_RKT_EUliE_EEviT1_,"a",@progbits
	.sectionflags	@""
	.align	4
.nv.constant0._ZN2at6native18elementwise_kernelILi128ELi4EZNS0_15gpu_kernel_implIZZZNS0_50_GLOBAL__N__2680c7bb_12_PowKernel_cu_140f0503_289624pow_tensor_scalar_kernelERNS_18TensorIteratorBaseERKN3c106ScalarEENKUlvE_clEvENKUlvE0_clEvEUlNS6_7complexIfEEE0_EEvS5_RKT_EUliE_EEviT1_:
	.zero		1088


//--------------------- .nv.constant0._ZN2at6native27unrolled_elementwise_kernelIZZZNS0_50_GLOBAL__N__2680c7bb_12_PowKernel_cu_140f0503_289624pow_tensor_scalar_kernelERNS_18TensorIteratorBaseERKN3c106ScalarEENKUlvE_clEvENKUlvE0_clEvEUlNS5_7complexIfEEE0_St5arrayIPcLm2EELi4E23TrivialOffsetCalculatorILi1EjESI_NS0_6memory12LoadWithCastILi1EEENSJ_13StoreWithCastILi1EEEEEviT_T0_T2_T3_T4_T5_ --------------------------
	.section	.nv.constant0._ZN2at6native27unrolled_elementwise_kernelIZZZNS0_50_GLOBAL__N__2680c7bb_12_PowKernel_cu_140f0503_289624pow_tensor_scalar_kernelERNS_18TensorIteratorBaseERKN3c106ScalarEENKUlvE_clEvENKUlvE0_clEvEUlNS5_7complexIfEEE0_St5arrayIPcLm2EELi4E23TrivialOffsetCalculatorILi1EjESI_NS0_6memory12LoadWithCastILi1EEENSJ_13StoreWithCastILi1EEEEEviT_T0_T2_T3_T4_T5_,"a",@progbits
	.sectionflags	@""
	.align	4
.nv.constant0._ZN2at6native27unrolled_elementwise_kernelIZZZNS0_50_GLOBAL__N__2680c7bb_12_PowKernel_cu_140f0503_289624pow_tensor_scalar_kernelERNS_18TensorIteratorBaseERKN3c106ScalarEENKUlvE_clEvENKUlvE0_clEvEUlNS5_7complexIfEEE0_St5arrayIPcLm2EELi4E23TrivialOffsetCalculatorILi1EjESI_NS0_6memory12LoadWithCastILi1EEENSJ_13StoreWithCastILi1EEEEEviT_T0_T2_T3_T4_T5_:
	.zero		588


//--------------------- .nv.constant0._ZN2at6native18elementwise_kernelILi128ELi2EZNS0_22gpu_kernel_impl_nocastIZZZNS0_50_GLOBAL__N__2680c7bb_12_PowKernel_cu_140f0503_289624pow_tensor_scalar_kernelERNS_18TensorIteratorBaseERKN3c106ScalarEENKUlvE_clEvENKUlvE0_clEvEUlNS6_7complexIfEEE0_EEvS5_RKT_EUliE_EEviT1_ --------------------------
	.section	.nv.constant0._ZN2at6native18elementwise_kernelILi128ELi2EZNS0_22gpu_kernel_impl_nocastIZZZNS0_50_GLOBAL__N__2680c7bb_12_PowKernel_cu_140f0503_289624pow_tensor_scalar_kernelERNS_18TensorIteratorBaseERKN3c106ScalarEENKUlvE_clEvENKUlvE0_clEvEUlNS6_7complexIfEEE0_EEvS5_RKT_EUliE_EEviT1_,"a",@progbits
	.sectionflags	@""
	.align	4
.nv.constant0._ZN2at6native18elementwise_kernelILi128ELi2EZNS0_22gpu_kernel_impl_nocastIZZZNS0_50_GLOBAL__N__2680c7bb_12_PowKernel_cu_140f0503_289624pow_tensor_scalar_kernelERNS_18TensorIteratorBaseERKN3c106ScalarEENKUlvE_clEvENKUlvE0_clEvEUlNS6_7complexIfEEE0_EEvS5_RKT_EUliE_EEviT1_:
	.zero		1080


//--------------------- .nv.constant0._ZN2at6native27unrolled_elementwise_kernelIZZZNS0_50_GLOBAL__N__2680c7bb_12_PowKernel_cu_140f0503_289624pow_tensor_scalar_kernelERNS_18TensorIteratorBaseERKN3c106ScalarEENKUlvE_clEvENKUlvE0_clEvEUlNS5_7complexIfEEE0_St5arrayIPcLm2EELi4E23TrivialOffsetCalculatorILi1EjESI_NS0_6memory15LoadWithoutCastENSJ_16StoreWithoutCastEEEviT_T0_T2_T3_T4_T5_ --------------------------
	.section	.nv.constant0._ZN2at6native27unrolled_elementwise_kernelIZZZNS0_50_GLOBAL__N__2680c7bb_12_PowKernel_cu_140f0503_289624pow_tensor_scalar_kernelERNS_18TensorIteratorBaseERKN3c106ScalarEENKUlvE_clEvENKUlvE0_clEvEUlNS5_7complexIfEEE0_St5arrayIPcLm2EELi4E23TrivialOffsetCalculatorILi1EjESI_NS0_6memory15LoadWithoutCastENSJ_16StoreWithoutCastEEEviT_T0_T2_T3_T4_T5_,"a",@progbits
	.sectionflags	@""
	.align	4
.nv.constant0._ZN2at6native27unrolled_elementwise_kernelIZZZNS0_50_GLOBAL__N__2680c7bb_12_PowKernel_cu_140f0503_289624pow_tensor_scalar_kernelERNS_18TensorIteratorBaseERKN3c106ScalarEENKUlvE_clEvENKUlvE0_clEvEUlNS5_7complexIfEEE0_St5arrayIPcLm2EELi4E23TrivialOffsetCalculatorILi1EjESI_NS0_6memory15LoadWithoutCastENSJ_16StoreWithoutCastEEEviT_T0_T2_T3_T4_T5_:
	.zero		572


//--------------------- .nv.constant0._ZN2at6native29vectorized_elementwise_kernelILi2EZZZNS0_50_GLOBAL__N__2680c7bb_12_PowKernel_cu_140f0503_289624pow_tensor_scalar_kernelERNS_18TensorIteratorBaseERKN3c106ScalarEENKUlvE_clEvENKUlvE0_clEvEUlNS5_7complexIfEEE0_St5arrayIPcLm2EEEEviT0_T1_ --------------------------
	.section	.nv.constant0._ZN2at6native29vectorized_elementwise_kernelILi2EZZZNS0_50_GLOBAL__N__2680c7bb_12_PowKernel_cu_140f0503_289624pow_tensor_scalar_kernelERNS_18TensorIteratorBaseERKN3c106ScalarEENKUlvE_clEvENKUlvE0_clEvEUlNS5_7complexIfEEE0_St5arrayIPcLm2EEEEviT0_T1_,"a",@progbits
	.sectionflags	@""
	.align	4
.nv.constant0._ZN2at6native29vectorized_elementwise_kernelILi2EZZZNS0_50_GLOBAL__N__2680c7bb_12_PowKernel_cu_140f0503_289624pow_tensor_scalar_kernelERNS_18TensorIteratorBaseERKN3c106ScalarEENKUlvE_clEvENKUlvE0_clEvEUlNS5_7complexIfEEE0_St5arrayIPcLm2EEEEviT0_T1_:
	.zero		568


//--------------------- .nv.constant0._ZN2at6native29vectorized_elementwise_kernelILi4EZZZNS0_50_GLOBAL__N__2680c7bb_12_PowKernel_cu_140f0503_289624pow_tensor_scalar_kernelERNS_18TensorIteratorBaseERKN3c106ScalarEENKUlvE_clEvENKUlvE0_clEvEUlNS5_7complexIfEEE0_St5arrayIPcLm2EEEEviT0_T1_ --------------------------
	.section	.nv.constant0._ZN2at6native29vectorized_elementwise_kernelILi4EZZZNS0_50_GLOBAL__N__2680c7bb_12_PowKernel_cu_140f0503_289624pow_tensor_scalar_kernelERNS_18TensorIteratorBaseERKN3c106ScalarEENKUlvE_clEvENKUlvE0_clEvEUlNS5_7complexIfEEE0_St5arrayIPcLm2EEEEviT0_T1_,"a",@progbits
	.sectionflags	@""
	.align	4
.nv.constant0._ZN2at6native29vectorized_elementwise_kernelILi4EZZZNS0_50_GLOBAL__N__2680c7bb_12_PowKernel_cu_140f0503_289624pow_tensor_scalar_kernelERNS_18TensorIteratorBaseERKN3c106ScalarEENKUlvE_clEvENKUlvE0_clEvEUlNS5_7complexIfEEE0_St5arrayIPcLm2EEEEviT0_T1_:
	.zero		568


//--------------------- .nv.constant0._ZN2at6native29vectorized_elementwise_kernelILi8EZZZNS0_50_GLOBAL__N__2680c7bb_12_PowKernel_cu_140f0503_289624pow_tensor_scalar_kernelERNS_18TensorIteratorBaseERKN3c106ScalarEENKUlvE_clEvENKUlvE0_clEvEUlNS5_7complexIfEEE0_St5arrayIPcLm2EEEEviT0_T1_ --------------------------
	.section	.nv.constant0._ZN2at6native29vectorized_elementwise_kernelILi8EZZZNS0_50_GLOBAL__N__2680c7bb_12_PowKernel_cu_140f0503_289624pow_tensor_scalar_kernelERNS_18TensorIteratorBaseERKN3c106ScalarEENKUlvE_clEvENKUlvE0_clEvEUlNS5_7complexIfEEE0_St5arrayIPcLm2EEEEviT0_T1_,"a",@progbits
	.sectionflags	@""
	.align	4
.nv.constant0._ZN2at6native29vectorized_elementwise_kernelILi8EZZZNS0_50_GLOBAL__N__2680c7bb_12_PowKernel_cu_140f0503_289624pow_tensor_scalar_kernelERNS_18TensorIteratorBaseERKN3c106ScalarEENKUlvE_clEvENKUlvE0_clEvEUlNS5_7complexIfEEE0_St5arrayIPcLm2EEEEviT0_T1_:
	.zero		568


//--------------------- .nv.constant0._ZN2at6native18elementwise_kernelILi128ELi4EZNS0_15gpu_kernel_implIZZZNS0_50_GLOBAL__N__2680c7bb_12_PowKernel_cu_140f0503_289624pow_tensor_scalar_kernelERNS_18TensorIteratorBaseERKN3c106ScalarEENKUlvE_clEvENKUlvE0_clEvEUlNS6_7complexIfEEE_EEvS5_RKT_EUliE_EEviT1_ --------------------------
	.section	.nv.constant0._ZN2at6native18elementwise_kernelILi128ELi4EZNS0_15gpu_kernel_implIZZZNS0_50_GLOBAL__N__2680c7bb_12_PowKernel_cu_140f0503_289624pow_tensor_scalar_kernelERNS_18TensorIteratorBaseERKN3c106ScalarEENKUlvE_clEvENKUlvE0_clEvEUlNS6_7complexIfEEE_EEvS5_RKT_EUliE_EEviT1_,"a",@progbits
	.sectionflags	@""
	.align	4
.nv.constant0._ZN2at6native18elementwise_kernelILi128ELi4EZNS0_15gpu_kernel_implIZZZNS0_50_GLOBAL__N__2680c7bb_12_PowKernel_cu_140f0503_289624pow_tensor_scalar_kernelERNS_18TensorIteratorBaseERKN3c106ScalarEENKUlvE_clEvENKUlvE0_clEvEUlNS6_7complexIfEEE_EEvS5_RKT_EUliE_EEviT1_:
	.zero		1080


//--------------------- .nv.constant0._ZN2at6native27unrolled_elementwise_kernelIZZZNS0_50_GLOBAL__N__2680c7bb_12_PowKernel_cu_140f0503_289624pow_tensor_scalar_kernelERNS_18TensorIteratorBaseERKN3c106ScalarEENKUlvE_clEvENKUlvE0_clEvEUlNS5_7complexIfEEE_St5arrayIPcLm2EELi4E23TrivialOffsetCalculatorILi1EjESI_NS0_6memory12LoadWithCastILi1EEENSJ_13StoreWithCastILi1EEEEEviT_T0_T2_T3_T4_T5_ --------------------------
	.section	.nv.constant0._ZN2at6native27unrolled_elementwise_kernelIZZZNS0_50_GLOBAL__N__2680c7bb_12_PowKernel_cu_140f0503_289624pow_tensor_scalar_kernelERNS_18TensorIteratorBaseERKN3c106ScalarEENKUlvE_clEvENKUlvE0_clEvEUlNS5_7complexIfEEE_St5arrayIPcLm2EELi4E23TrivialOffsetCalculatorILi1EjESI_NS0_6memory12LoadWithCastILi1EEENSJ_13StoreWithCastILi1EEEEEviT_T0_T2_T3_T4_T5_,"a",@progbits
	.sectionflags	@""
	.align	4
.nv.constant0._ZN2at6native27unrolled_elementwise_kernelIZZZNS0_50_GLOBAL__N__2680c7bb_12_PowKernel_cu_140f0503_289624pow_tensor_scalar_kernelERNS_18TensorIteratorBaseERKN3c106ScalarEENKUlvE_clEvENKUlvE0_clEvEUlNS5_7complexIfEEE_St5arrayIPcLm2EELi4E23TrivialOffsetCalculatorILi1EjESI_NS0_6memory12LoadWithCastILi1EEENSJ_13StoreWithCastILi1EEEEEviT_T0_T2_T3_T4_T5_:
	.zero		580


//--------------------- .nv.constant0._ZN2at6native18elementwise_kernelILi128ELi2EZNS0_22gpu_kernel_impl_nocastIZZZNS0_50_GLOBAL__N__2680c7bb_12_PowKernel_cu_140f0503_289624pow_tensor_scalar_kernelERNS_18TensorIteratorBaseERKN3c106ScalarEENKUlvE_clEvENKUlvE0_clEvEUlNS6_7complexIfEEE_EEvS5_RKT_EUliE_EEviT1_ --------------------------
	.section	.nv.constant0._ZN2at6native18elementwise_kernelILi128ELi2EZNS0_22gpu_kernel_impl_nocastIZZZNS0_50_GLOBAL__N__2680c7bb_12_PowKernel_cu_140f0503_289624pow_tensor_scalar_kernelERNS_18TensorIteratorBaseERKN3c106ScalarEENKUlvE_clEvENKUlvE0_clEvEUlNS6_7complexIfEEE_EEvS5_RKT_EUliE_EEviT1_,"a",@progbits
	.sectionflags	@""
	.align	4
.nv.constant0._ZN2at6native18elementwise_kernelILi128ELi2EZNS0_22gpu_kernel_impl_nocastIZZZNS0_50_GLOBAL__N__2680c7bb_12_PowKernel_cu_140f0503_289624pow_tensor_scalar_kernelERNS_18TensorIteratorBaseERKN3c106ScalarEENKUlvE_clEvENKUlvE0_clEvEUlNS6_7complexIfEEE_EEvS5_RKT_EUliE_EEviT1_:
	.zero		1072


//--------------------- .nv.constant0._ZN2at6native27unrolled_elementwise_kernelIZZZNS0_50_GLOBAL__N__2680c7bb_12_PowKernel_cu_140f0503_289624pow_tensor_scalar_kernelERNS_18TensorIteratorBaseERKN3c106ScalarEENKUlvE_clEvENKUlvE0_clEvEUlNS5_7complexIfEEE_St5arrayIPcLm2EELi4E23TrivialOffsetCalculatorILi1EjESI_NS0_6memory15LoadWithoutCastENSJ_16StoreWithoutCastEEEviT_T0_T2_T3_T4_T5_ --------------------------
	.section	.nv.constant0._ZN2at6native27unrolled_elementwise_kernelIZZZNS0_50_GLOBAL__N__2680c7bb_12_PowKernel_cu_140f0503_289624pow_tensor_scalar_kernelERNS_18TensorIteratorBaseERKN3c106ScalarEENKUlvE_clEvENKUlvE0_clEvEUlNS5_7complexIfEEE_St5arrayIPcLm2EELi4E23TrivialOffsetCalculatorILi1EjESI_NS0_6memory15LoadWithoutCastENSJ_16StoreWithoutCastEEEviT_T0_T2_T3_T4_T5_,"a",@progbits
	.sectionflags	@""
	.align	4
.nv.constant0._ZN2at6native27unrolled_elementwise_kernelIZZZNS0_50_GLOBAL__N__2680c7bb_12_PowKernel_cu_140f0503_289624pow_tensor_scalar_kernelERNS_18TensorIteratorBaseERKN3c106ScalarEENKUlvE_clEvENKUlvE0_clEvEUlNS5_7complexIfEEE_St5arrayIPcLm2EELi4E23TrivialOffsetCalculatorILi1EjESI_NS0_6memory15LoadWithoutCastENSJ_16StoreWithoutCastEEEviT_T0_T2_T3_T4_T5_:
	.zero		564


//--------------------- .nv.constant0._ZN2at6native29vectorized_elementwise_kernelILi2EZZZNS0_50_GLOBAL__N__2680c7bb_12_PowKernel_cu_140f0503_289624pow_tensor_scalar_kernelERNS_18TensorIteratorBaseERKN3c106ScalarEENKUlvE_clEvENKUlvE0_clEvEUlNS5_7complexIfEEE_St5arrayIPcLm2EEEEviT0_T1_ --------------------------
	.section	.nv.constant0._ZN2at6native29vectorized_elementwise_kernelILi2EZZZNS0_50_GLOBAL__N__2680c7bb_12_PowKernel_cu_140f0503_289624pow_tensor_scalar_kernelERNS_18TensorIteratorBaseERKN3c106ScalarEENKUlvE_clEvENKUlvE0_clEvEUlNS5_7complexIfEEE_St5arrayIPcLm2EEEEviT0_T1_,"a",@progbits
	.sectionflags	@""
	.align	4
.nv.constant0._ZN2at6native29vectorized_elementwise_kernelILi2EZZZNS0_50_GLOBAL__N__2680c7bb_12_PowKernel_cu_140f0503_289624pow_tensor_scalar_kernelERNS_18TensorIteratorBaseERKN3c106ScalarEENKUlvE_clEvENKUlvE0_clEvEUlNS5_7complexIfEEE_St5arrayIPcLm2EEEEviT0_T1_:
	.zero		560


//--------------------- .nv.constant0._ZN2at6native29vectorized_elementwise_kernelILi4EZZZNS0_50_GLOBAL__N__2680c7bb_12_PowKernel_cu_140f0503_289624pow_tensor_scalar_kernelERNS_18TensorIteratorBaseERKN3c106ScalarEENKUlvE_clEvENKUlvE0_clEvEUlNS5_7complexIfEEE_St5arrayIPcLm2EEEEviT0_T1_ --------------------------
	.section	.nv.constant0._ZN2at6native29vectorized_elementwise_kernelILi4EZZZNS0_50_GLOBAL__N__2680c7bb_12_PowKernel_cu_140f0503_289624pow_tensor_scalar_kernelERNS_18TensorIteratorBaseERKN3c106ScalarEENKUlvE_clEvENKUlvE0_clEvEUlNS5_7complexIfEEE_St5arrayIPcLm2EEEEviT0_T1_,"a",@progbits
	.sectionflags	@""
	.align	4
.nv.constant0._ZN2at6native29vectorized_elementwise_kernelILi4EZZZNS0_50_GLOBAL__N__2680c7bb_12_PowKernel_cu_140f0503_289624pow_tensor_scalar_kernelERNS_18TensorIteratorBaseERKN3c106ScalarEENKUlvE_clEvENKUlvE0_clEvEUlNS5_7complexIfEEE_St5arrayIPcLm2EEEEviT0_T1_:
	.zero		560


//--------------------- .nv.constant0._ZN2at6native29vectorized_elementwise_kernelILi8EZZZNS0_50_GLOBAL__N__2680c7bb_12_PowKernel_cu_140f0503_289624pow_tensor_scalar_kernelERNS_18TensorIteratorBaseERKN3c106ScalarEENKUlvE_clEvENKUlvE0_clEvEUlNS5_7complexIfEEE_St5arrayIPcLm2EEEEviT0_T1_ --------------------------
	.section	.nv.constant0._ZN2at6native29vectorized_elementwise_kernelILi8EZZZNS0_50_GLOBAL__N__2680c7bb_12_PowKernel_cu_140f0503_289624pow_tensor_scalar_kernelERNS_18TensorIteratorBaseERKN3c106ScalarEENKUlvE_clEvENKUlvE0_clEvEUlNS5_7complexIfEEE_St5arrayIPcLm2EEEEviT0_T1_,"a",@progbits
	.sectionflags	@""
	.align	4
.nv.constant0._ZN2at6native29vectorized_elementwise_kernelILi8EZZZNS0_50_GLOBAL__N__2680c7bb_12_PowKernel_cu_140f0503_289624pow_tensor_scalar_kernelERNS_18TensorIteratorBaseERKN3c106ScalarEENKUlvE_clEvENKUlvE0_clEvEUlNS5_7complexIfEEE_St5arrayIPcLm2EEEEviT0_T1_:
	.zero		560


//--------------------- .nv.constant0._ZN2at6native18elementwise_kernelILi128ELi4EZNS0_15gpu_kernel_implIZZZNS0_50_GLOBAL__N__2680c7bb_12_PowKernel_cu_140f0503_289624pow_tensor_scalar_kernelERNS_18TensorIteratorBaseERKN3c106ScalarEENKUlvE_clEvENKUlvE_clEvEUlNS6_7complexIdEEE0_EEvS5_RKT_EUliE_EEviT1_ --------------------------
	.section	.nv.constant0._ZN2at6native18elementwise_kernelILi128ELi4EZNS0_15gpu_kernel_implIZZZNS0_50_GLOBAL__N__2680c7bb_12_PowKernel_cu_140f0503_289624pow_tensor_scalar_kernelERNS_18TensorIteratorBaseERKN3c106ScalarEENKUlvE_clEvENKUlvE_clEvEUlNS6_7complexIdEEE0_EEvS5_RKT_EUliE_EEviT1_,"a",@progbits
	.sectionflags	@""
	.align	4
.nv.constant0._ZN2at6native18elementwise_kernelILi128ELi4EZNS0_15gpu_kernel_implIZZZNS0_50_GLOBAL__N__2680c7bb_12_PowKernel_cu_140f0503_289624pow_tensor_scalar_kernelERNS_18TensorIteratorBaseERKN3c106ScalarEENKUlvE_clEvENKUlvE_clEvEUlNS6_7complexIdEEE0_EEvS5_RKT_EUliE_EEviT1_:
	.zero		1120


//--------------------- .nv.constant0._ZN2at6native27unrolled_elementwise_kernelIZZZNS0_50_GLOBAL__N__2680c7bb_12_PowKernel_cu_140f0503_289624pow_tensor_scalar_kernelERNS_18TensorIteratorBaseERKN3c106ScalarEENKUlvE_clEvENKUlvE_clEvEUlNS5_7complexIdEEE0_St5arrayIPcLm2EELi4E23TrivialOffsetCalculatorILi1EjESI_NS0_6memory12LoadWithCastILi1EEENSJ_13StoreWithCastILi1EEEEEviT_T0_T2_T3_T4_T5_ --------------------------
	.section	.nv.constant0._ZN2at6native27unrolled_elementwise_kernelIZZZNS0_50_GLOBAL__N__2680c7bb_12_PowKernel_cu_140f0503_289624pow_tensor_scalar_kernelERNS_18TensorIteratorBaseERKN3c106ScalarEENKUlvE_clEvENKUlvE_clEvEUlNS5_7complexIdEEE0_St5arrayIPcLm2EELi4E23TrivialOffsetCalculatorILi1EjESI_NS0_6memory12LoadWithCastILi1EEENSJ_13StoreWithCastILi1EEEEEviT_T0_T2_T3_T4_T5_,"a",@progbits
	.sectionflags	@""
	.align	4
.nv.constant0._ZN2at6native27unrolled_elementwise_kernelIZZZNS0_50_GLOBAL__N__2680c7bb_12_PowKernel_cu_140f0503_289624pow_tensor_scalar_kernelERNS_18TensorIteratorBaseERKN3c106ScalarEENKUlvE_clEvENKUlvE_clEvEUlNS5_7complexIdEEE0_St5arrayIPcLm2EELi4E23TrivialOffsetCalculatorILi1EjESI_NS0_6memory12LoadWithCastILi1EEENSJ_13StoreWithCastILi1EEEEEviT_T0_T2_T3_T4_T5_:
	.zero		612


//--------------------- .nv.constant0._ZN2at6native18elementwise_kernelILi128ELi2EZNS0_22gpu_kernel_impl_nocastIZZZNS0_50_GLOBAL__N__2680c7bb_12_PowKernel_cu_140f0503_289624pow_tensor_scalar_kernelERNS_18TensorIteratorBaseERKN3c106ScalarEENKUlvE_clEvENKUlvE_clEvEUlNS6_7complexIdEEE0_EEvS5_RKT_EUliE_EEviT1_ --------------------------
	.section	.nv.constant0._ZN2at6native18elementwise_kernelILi128ELi2EZNS0_22gpu_kernel_impl_nocastIZZZNS0_50_GLOBAL__N__2680c7bb_12_PowKernel_cu_140f0503_289624pow_tensor_scalar_kernelERNS_18TensorIteratorBaseERKN3c106ScalarEENKUlvE_clEvENKUlvE_clEvEUlNS6_7complexIdEEE0_EEvS5_RKT_EUliE_EEviT1_,"a",@progbits
	.sectionflags	@""
	.align	4
.nv.constant0._ZN2at6native18elementwise_kernelILi128ELi2EZNS0_22gpu_kernel_impl_nocastIZZZNS0_50_GLOBAL__N__2680c7bb_12_PowKernel_cu_140f0503_289624pow_tensor_scalar_kernelERNS_18TensorIteratorBaseERKN3c106ScalarEENKUlvE_clEvENKUlvE_clEvEUlNS6_7complexIdEEE0_EEvS5_RKT_EUliE_EEviT1_:
	.zero		1120


//--------------------- .nv.constant0._ZN2at6native27unrolled_elementwise_kernelIZZZNS0_50_GLOBAL__N__2680c7bb_12_PowKernel_cu_140f0503_289624pow_tensor_scalar_kernelERNS_18TensorIteratorBaseERKN3c106ScalarEENKUlvE_clEvENKUlvE_clEvEUlNS5_7complexIdEEE0_St5arrayIPcLm2EELi4E23TrivialOffsetCalculatorILi1EjESI_NS0_6memory15LoadWithoutCastENSJ_16StoreWithoutCastEEEviT_T0_T2_T3_T4_T5_ --------------------------
	.section	.nv.constant0._ZN2at6native27unrolled_elementwise_kernelIZZZNS0_50_GLOBAL__N__2680c7bb_12_PowKernel_cu_140f0503_289624pow_tensor_scalar_kernelERNS_18TensorIteratorBaseERKN3c106ScalarEENKUlvE_clEvENKUlvE_clEvEUlNS5_7complexIdEEE0_St5arrayIPcLm2EELi4E23TrivialOffsetCalculatorILi1EjESI_NS0_6memory15LoadWithoutCastENSJ_16StoreWithoutCastEEEviT_T0_T2_T3_T4_T5_,"a",@progbits
	.sectionflags	@""
	.align	4
.nv.constant0._ZN2at6native27unrolled_elementwise_kernelIZZZNS0_50_GLOBAL__N__2680c7bb_12_PowKernel_cu_140f0503_289624pow_tensor_scalar_kernelERNS_18TensorIteratorBaseERKN3c106ScalarEENKUlvE_clEvENKUlvE_clEvEUlNS5_7complexIdEEE0_St5arrayIPcLm2EELi4E23TrivialOffsetCalculatorILi1EjESI_NS0_6memory15LoadWithoutCastENSJ_16StoreWithoutCastEEEviT_T0_T2_T3_T4_T5_:
	.zero		596


//--------------------- .nv.constant0._ZN2at6native29vectorized_elementwise_kernelILi2EZZZNS0_50_GLOBAL__N__2680c7bb_12_PowKernel_cu_140f0503_289624pow_tensor_scalar_kernelERNS_18TensorIteratorBaseERKN3c106ScalarEENKUlvE_clEvENKUlvE_clEvEUlNS5_7complexIdEEE0_St5arrayIPcLm2EEEEviT0_T1_ --------------------------
	.section	.nv.constant0._ZN2at6native29vectorized_elementwise_kernelILi2EZZZNS0_50_GLOBAL__N__2680c7bb_12_PowKernel_cu_140f0503_289624pow_tensor_scalar_kernelERNS_18TensorIteratorBaseERKN3c106ScalarEENKUlvE_clEvENKUlvE_clEvEUlNS5_7complexIdEEE0_St5arrayIPcLm2EEEEviT0_T1_,"a",@progbits
	.sectionflags	@""
	.align	4
.nv.constant0._ZN2at6native29vectorized_elementwise_kernelILi2EZZZNS0_50_GLOBAL__N__2680c7bb_12_PowKernel_cu_140f0503_289624pow_tensor_scalar_kernelERNS_18TensorIteratorBaseERKN3c106ScalarEENKUlvE_clEvENKUlvE_clEvEUlNS5_7complexIdEEE0_St5arrayIPcLm2EEEEviT0_T1_:
	.zero		592


//--------------------- .nv.constant0._ZN2at6native29vectorized_elementwise_kernelILi4EZZZNS0_50_GLOBAL__N__2680c7bb_12_PowKernel_cu_140f0503_289624pow_tensor_scalar_kernelERNS_18TensorIteratorBaseERKN3c106ScalarEENKUlvE_clEvENKUlvE_clEvEUlNS5_7complexIdEEE0_St5arrayIPcLm2EEEEviT0_T1_ --------------------------
	.section	.nv.constant0._ZN2at6native29vectorized_elementwise_kernelILi4EZZZNS0_50_GLOBAL__N__2680c7bb_12_PowKernel_cu_140f0503_289624pow_tensor_scalar_kernelERNS_18TensorIteratorBaseERKN3c106ScalarEENKUlvE_clEvENKUlvE_clEvEUlNS5_7complexIdEEE0_St5arrayIPcLm2EEEEviT0_T1_,"a",@progbits
	.sectionflags	@""
	.align	4
.nv.constant0._ZN2at6native29vectorized_elementwise_kernelILi4EZZZNS0_50_GLOBAL__N__2680c7bb_12_PowKernel_cu_140f0503_289624pow_tensor_scalar_kernelERNS_18TensorIteratorBaseERKN3c106ScalarEENKUlvE_clEvENKUlvE_clEvEUlNS5_7complexIdEEE0_St5arrayIPcLm2EEEEviT0_T1_:
	.zero		592


//--------------------- .nv.constant0._ZN2at6native29vectorized_elementwise_kernelILi8EZZZNS0_50_GLOBAL__N__2680c7bb_12_PowKernel_cu_140f0503_289624pow_tensor_scalar_kernelERNS_18TensorIteratorBaseERKN3c106ScalarEENKUlvE_clEvENKUlvE_clEvEUlNS5_7complexIdEEE0_St5arrayIPcLm2EEEEviT0_T1_ --------------------------
	.section	.nv.constant0._ZN2at6native29vectorized_elementwise_kernelILi8EZZZNS0_50_GLOBAL__N__2680c7bb_12_PowKernel_cu_140f0503_289624pow_tensor_scalar_kernelERNS_18TensorIteratorBaseERKN3c106ScalarEENKUlvE_clEvENKUlvE_clEvEUlNS5_7complexIdEEE0_St5arrayIPcLm2EEEEviT0_T1_,"a",@progbits
	.sectionflags	@""
	.align	4
.nv.constant0._ZN2at6native29vectorized_elementwise_kernelILi8EZZZNS0_50_GLOBAL__N__2680c7bb_12_PowKernel_cu_140f0503_289624pow_tensor_scalar_kernelERNS_18TensorIteratorBaseERKN3c106ScalarEENKUlvE_clEvENKUlvE_clEvEUlNS5_7complexIdEEE0_St5arrayIPcLm2EEEEviT0_T1_:
	.zero		592


//--------------------- .nv.constant0._ZN2at6native18elementwise_kernelILi128ELi4EZNS0_15gpu_kernel_implIZZZNS0_50_GLOBAL__N__2680c7bb_12_PowKernel_cu_140f0503_289624pow_tensor_scalar_kernelERNS_18TensorIteratorBaseERKN3c106ScalarEENKUlvE_clEvENKUlvE_clEvEUlNS6_7complexIdEEE_EEvS5_RKT_EUliE_EEviT1_ --------------------------
	.section	.nv.constant0._ZN2at6native18elementwise_kernelILi128ELi4EZNS0_15gpu_kernel_implIZZZNS0_50_GLOBAL__N__2680c7bb_12_PowKernel_cu_140f0503_289624pow_tensor_scalar_kernelERNS_18TensorIteratorBaseERKN3c106ScalarEENKUlvE_clEvENKUlvE_clEvEUlNS6_7complexIdEEE_EEvS5_RKT_EUliE_EEviT1_,"a",@progbits
	.sectionflags	@""
	.align	4
.nv.constant0._ZN2at6native18elementwise_kernelILi128ELi4EZNS0_15gpu_kernel_implIZZZNS0_50_GLOBAL__N__2680c7bb_12_PowKernel_cu_140f0503_289624pow_tensor_scalar_kernelERNS_18TensorIteratorBaseERKN3c106ScalarEENKUlvE_clEvENKUlvE_clEvEUlNS6_7complexIdEEE_EEvS5_RKT_EUliE_EEviT1_:
	.zero		1080


//--------------------- .nv.constant0._ZN2at6native27unrolled_elementwise_kernelIZZZNS0_50_GLOBAL__N__2680c7bb_12_PowKernel_cu_140f0503_289624pow_tensor_scalar_kernelERNS_18TensorIteratorBaseERKN3c106ScalarEENKUlvE_clEvENKUlvE_clEvEUlNS5_7complexIdEEE_St5arrayIPcLm2EELi4E23TrivialOffsetCalculatorILi1EjESI_NS0_6memory12LoadWithCastILi1EEENSJ_13StoreWithCastILi1EEEEEviT_T0_T2_T3_T4_T5_ --------------------------
	.section	.nv.constant0._ZN2at6native27unrolled_elementwise_kernelIZZZNS0_50_GLOBAL__N__2680c7bb_12_PowKernel_cu_140f0503_289624pow_tensor_scalar_kernelERNS_18TensorIteratorBaseERKN3c106ScalarEENKUlvE_clEvENKUlvE_clEvEUlNS5_7complexIdEEE_St5arrayIPcLm2EELi4E23TrivialOffsetCalculatorILi1EjESI_NS0_6memory12LoadWithCastILi1EEENSJ_13StoreWithCastILi1EEEEEviT_T0_T2_T3_T4_T5_,"a",@progbits
	.sectionflags	@""
	.align	4
.nv.constant0._ZN2at6native27unrolled_elementwise_kernelIZZZNS0_50_GLOBAL__N__2680c7bb_12_PowKernel_cu_140f0503_289624pow_tensor_scalar_kernelERNS_18TensorIteratorBaseERKN3c106ScalarEENKUlvE_clEvENKUlvE_clEvEUlNS5_7complexIdEEE_St5arrayIPcLm2EELi4E23TrivialOffsetCalculatorILi1EjESI_NS0_6memory12LoadWithCastILi1EEENSJ_13StoreWithCastILi1EEEEEviT_T0_T2_T3_T4_T5_:
	.zero		580


//--------------------- .nv.constant0._ZN2at6native18elementwise_kernelILi128ELi2EZNS0_22gpu_kernel_impl_nocastIZZZNS0_50_GLOBAL__N__2680c7bb_12_PowKernel_cu_140f0503_289624pow_tensor_scalar_kernelERNS_18TensorIteratorBaseERKN3c106ScalarEENKUlvE_clEvENKUlvE_clEvEUlNS6_7complexIdEEE_EEvS5_RKT_EUliE_EEviT1_ --------------------------
	.section	.nv.constant0._ZN2at6native18elementwise_kernelILi128ELi2EZNS0_22gpu_kernel_impl_nocastIZZZNS0_50_GLOBAL__N__2680c7bb_12_PowKernel_cu_140f0503_289624pow_tensor_scalar_kernelERNS_18TensorIteratorBaseERKN3c106ScalarEENKUlvE_clEvENKUlvE_clEvEUlNS6_7complexIdEEE_EEvS5_RKT_EUliE_EEviT1_,"a",@progbits
	.sectionflags	@""
	.align	4
.nv.constant0._ZN2at6native18elementwise_kernelILi128ELi2EZNS0_22gpu_kernel_impl_nocastIZZZNS0_50_GLOBAL__N__2680c7bb_12_PowKernel_cu_140f0503_289624pow_tensor_scalar_kernelERNS_18TensorIteratorBaseERKN3c106ScalarEENKUlvE_clEvENKUlvE_clEvEUlNS6_7complexIdEEE_EEvS5_RKT_EUliE_EEviT1_:
	.zero		1072


//--------------------- .nv.constant0._ZN2at6native27unrolled_elementwise_kernelIZZZNS0_50_GLOBAL__N__2680c7bb_12_PowKernel_cu_140f0503_289624pow_tensor_scalar_kernelERNS_18TensorIteratorBaseERKN3c106ScalarEENKUlvE_clEvENKUlvE_clEvEUlNS5_7complexIdEEE_St5arrayIPcLm2EELi4E23TrivialOffsetCalculatorILi1EjESI_NS0_6memory15LoadWithoutCastENSJ_16StoreWithoutCastEEEviT_T0_T2_T3_T4_T5_ --------------------------
	.section	.nv.constant0._ZN2at6native27unrolled_elementwise_kernelIZZZNS0_50_GLOBAL__N__2680c7bb_12_PowKernel_cu_140f0503_289624pow_tensor_scalar_kernelERNS_18TensorIteratorBaseERKN3c106ScalarEENKUlvE_clEvENKUlvE_clEvEUlNS5_7complexIdEEE_St5arrayIPcLm2EELi4E23TrivialOffsetCalculatorILi1EjESI_NS0_6memory15LoadWithoutCastENSJ_16StoreWithoutCastEEEviT_T0_T2_T3_T4_T5_,"a",@progbits
	.sectionflags	@""
	.align	4
.nv.constant0._ZN2at6native27unrolled_elementwise_kernelIZZZNS0_50_GLOBAL__N__2680c7bb_12_PowKernel_cu_140f0503_289624pow_tensor_scalar_kernelERNS_18TensorIteratorBaseERKN3c106ScalarEENKUlvE_clEvENKUlvE_clEvEUlNS5_7complexIdEEE_St5arrayIPcLm2EELi4E23TrivialOffsetCalculatorILi1EjESI_NS0_6memory15LoadWithoutCastENSJ_16StoreWithoutCastEEEviT_T0_T2_T3_T4_T5_:
	.zero		564


//--------------------- .nv.constant0._ZN2at6native29vectorized_elementwise_kernelILi2EZZZNS0_50_GLOBAL__N__2680c7bb_12_PowKernel_cu_140f0503_289624pow_tensor_scalar_kernelERNS_18TensorIteratorBaseERKN3c106ScalarEENKUlvE_clEvENKUlvE_clEvEUlNS5_7complexIdEEE_St5arrayIPcLm2EEEEviT0_T1_ --------------------------
	.section	.nv.constant0._ZN2at6native29vectorized_elementwise_kernelILi2EZZZNS0_50_GLOBAL__N__2680c7bb_12_PowKernel_cu_140f0503_289624pow_tensor_scalar_kernelERNS_18TensorIteratorBaseERKN3c106ScalarEENKUlvE_clEvENKUlvE_clEvEUlNS5_7complexIdEEE_St5arrayIPcLm2EEEEviT0_T1_,"a",@progbits
	.sectionflags	@""
	.align	4
.nv.constant0._ZN2at6native29vectorized_elementwise_kernelILi2EZZZNS0_50_GLOBAL__N__2680c7bb_12_PowKernel_cu_140f0503_289624pow_tensor_scalar_kernelERNS_18TensorIteratorBaseERKN3c106ScalarEENKUlvE_clEvENKUlvE_clEvEUlNS5_7complexIdEEE_St5arrayIPcLm2EEEEviT0_T1_:
	.zero		560


//--------------------- .nv.constant0._ZN2at6native29vectorized_elementwise_kernelILi4EZZZNS0_50_GLOBAL__N__2680c7bb_12_PowKernel_cu_140f0503_289624pow_tensor_scalar_kernelERNS_18TensorIteratorBaseERKN3c106ScalarEENKUlvE_clEvENKUlvE_clEvEUlNS5_7complexIdEEE_St5arrayIPcLm2EEEEviT0_T1_ --------------------------
	.section	.nv.constant0._ZN2at6native29vectorized_elementwise_kernelILi4EZZZNS0_50_GLOBAL__N__2680c7bb_12_PowKernel_cu_140f0503_289624pow_tensor_scalar_kernelERNS_18TensorIteratorBaseERKN3c106ScalarEENKUlvE_clEvENKUlvE_clEvEUlNS5_7complexIdEEE_St5arrayIPcLm2EEEEviT0_T1_,"a",@progbits
	.sectionflags	@""
	.align	4
.nv.constant0._ZN2at6native29vectorized_elementwise_kernelILi4EZZZNS0_50_GLOBAL__N__2680c7bb_12_PowKernel_cu_140f0503_289624pow_tensor_scalar_kernelERNS_18TensorIteratorBaseERKN3c106ScalarEENKUlvE_clEvENKUlvE_clEvEUlNS5_7complexIdEEE_St5arrayIPcLm2EEEEviT0_T1_:
	.zero		560


//--------------------- .nv.constant0._ZN2at6native29vectorized_elementwise_kernelILi8EZZZNS0_50_GLOBAL__N__2680c7bb_12_PowKernel_cu_140f0503_289624pow_tensor_scalar_kernelERNS_18TensorIteratorBaseERKN3c106ScalarEENKUlvE_clEvENKUlvE_clEvEUlNS5_7complexIdEEE_St5arrayIPcLm2EEEEviT0_T1_ --------------------------
	.section	.nv.constant0._ZN2at6native29vectorized_elementwise_kernelILi8EZZZNS0_50_GLOBAL__N__2680c7bb_12_PowKernel_cu_140f0503_289624pow_tensor_scalar_kernelERNS_18TensorIteratorBaseERKN3c106ScalarEENKUlvE_clEvENKUlvE_clEvEUlNS5_7complexIdEEE_St5arrayIPcLm2EEEEviT0_T1_,"a",@progbits
	.sectionflags	@""
	.align	4
.nv.constant0._ZN2at6native29vectorized_elementwise_kernelILi8EZZZNS0_50_GLOBAL__N__2680c7bb_12_PowKernel_cu_140f0503_289624pow_tensor_scalar_kernelERNS_18TensorIteratorBaseERKN3c106ScalarEENKUlvE_clEvENKUlvE_clEvEUlNS5_7complexIdEEE_St5arrayIPcLm2EEEEviT0_T1_:
	.zero		560


//--------------------- .nv.constant0._ZN2at6native18elementwise_kernelILi128ELi4EZNS0_15gpu_kernel_implIZZZNS0_50_GLOBAL__N__2680c7bb_12_PowKernel_cu_140f0503_289624pow_tensor_tensor_kernelERNS_18TensorIteratorBaseEENKUlvE_clEvENKUlvE9_clEvEUlN3c108BFloat16ES9_E_EEvS5_RKT_EUliE_EEviT1_ --------------------------
	.section	.nv.constant0._ZN2at6native18elementwise_kernelILi128ELi4EZNS0_15gpu_kernel_implIZZZNS0_50_GLOBAL__N__2680c7bb_12_PowKernel_cu_140f0503_289624pow_tensor_tensor_kernelERNS_18TensorIteratorBaseEENKUlvE_clEvENKUlvE9_clEvEUlN3c108BFloat16ES9_E_EEvS5_RKT_EUliE_EEviT1_,"a",@progbits
	.sectionflags	@""
	.align	4
.nv.constant0._ZN2at6native18elementwise_kernelILi128ELi4EZNS0_15gpu_kernel_implIZZZNS0_50_GLOBAL__N__2680c7bb_12_PowKernel_cu_140f0503_289624pow_tensor_tensor_kernelERNS_18TensorIteratorBaseEENKUlvE_clEvENKUlvE9_clEvEUlN3c108BFloat16ES9_E_EEvS5_RKT_EUliE_EEviT1_:
	.zero		1192


//--------------------- .nv.constant0._ZN2at6native27unrolled_elementwise_kernelIZZZNS0_50_GLOBAL__N__2680c7bb_12_PowKernel_cu_140f0503_289624pow_tensor_tensor_kernelERNS_18TensorIteratorBaseEENKUlvE_clEvENKUlvE9_clEvEUlN3c108BFloat16ES8_E_St5arrayIPcLm3EELi4E23TrivialOffsetCalculatorILi2EjESD_ILi1EjENS0_6memory12LoadWithCastILi2EEENSG_13StoreWithCastILi1EEEEEviT_T0_T2_T3_T4_T5_ --------------------------
	.section	.nv.constant0._ZN2at6native27unrolled_elementwise_kernelIZZZNS0_50_GLOBAL__N__2680c7bb_12_PowKernel_cu_140f0503_289624pow_tensor_tensor_kernelERNS_18TensorIteratorBaseEENKUlvE_clEvENKUlvE9_clEvEUlN3c108BFloat16ES8_E_St5arrayIPcLm3EELi4E23TrivialOffsetCalculatorILi2EjESD_ILi1EjENS0_6memory12LoadWithCastILi2EEENSG_13StoreWithCastILi1EEEEEviT_T0_T2_T3_T4_T5_,"a",@progbits
	.sectionflags	@""
	.align	4
.nv.constant0._ZN2at6native27unrolled_elementwise_kernelIZZZNS0_50_GLOBAL__N__2680c7bb_12_PowKernel_cu_140f0503_289624pow_tensor_tensor_kernelERNS_18TensorIteratorBaseEENKUlvE_clEvENKUlvE9_clEvEUlN3c108BFloat16ES8_E_St5arrayIPcLm3EELi4E23TrivialOffsetCalculatorILi2EjESD_ILi1EjENS0_6memory12LoadWithCastILi2EEENSG_13StoreWithCastILi1EEEEEviT_T0_T2_T3_T4_T5_:
	.zero		592


//--------------------- .nv.constant0._ZN2at6native18elementwise_kernelILi128ELi4EZNS0_22gpu_kernel_impl_nocastIZZZNS0_50_GLOBAL__N__2680c7bb_12_PowKernel_cu_140f0503_289624pow_tensor_tensor_kernelERNS_18TensorIteratorBaseEENKUlvE_clEvENKUlvE9_clEvEUlN3c108BFloat16ES9_E_EEvS5_RKT_EUliE_EEviT1_ --------------------------
	.section	.nv.constant0._ZN2at6native18elementwise_kernelILi128ELi4EZNS0_22gpu_kernel_impl_nocastIZZZNS0_50_GLOBAL__N__2680c7bb_12_PowKernel_cu_140f0503_289624pow_tensor_tensor_kernelERNS_18TensorIteratorBaseEENKUlvE_clEvENKUlvE9_clEvEUlN3c108BFloat16ES9_E_EEvS5_RKT_EUliE_EEviT1_,"a",@progbits
	.sectionflags	@""
	.align	4
.nv.constant0._ZN2at6native18elementwise_kernelILi128ELi4EZNS0_22gpu_kernel_impl_nocastIZZZNS0_50_GLOBAL__N__2680c7bb_12_PowKernel_cu_140f0503_289624pow_tensor_tensor_kernelERNS_18TensorIteratorBaseEENKUlvE_clEvENKUlvE9_clEvEUlN3c108BFloat16ES9_E_EEvS5_RKT_EUliE_EEviT1_:
	.zero		1184


//--------------------- .nv.constant0._ZN2at6native27unrolled_elementwise_kernelIZZZNS0_50_GLOBAL__N__2680c7bb_12_PowKernel_cu_140f0503_289624pow_tensor_tensor_kernelERNS_18TensorIteratorBaseEENKUlvE_clEvENKUlvE9_clEvEUlN3c108BFloat16ES8_E_St5arrayIPcLm3EELi4E23TrivialOffsetCalculatorILi2EjESD_ILi1EjENS0_6memory15LoadWithoutCastENSG_16StoreWithoutCastEEEviT_T0_T2_T3_T4_T5_ --------------------------
	.section	.nv.constant0._ZN2at6native27unrolled_elementwise_kernelIZZZNS0_50_GLOBAL__N__2680c7bb_12_PowKernel_cu_140f0503_289624pow_tensor_tensor_kernelERNS_18TensorIteratorBaseEENKUlvE_clEvENKUlvE9_clEvEUlN3c108BFloat16ES8_E_St5arrayIPcLm3EELi4E23TrivialOffsetCalculatorILi2EjESD_ILi1EjENS0_6memory15LoadWithoutCastENSG_16StoreWithoutCastEEEviT_T0_T2_T3_T4_T5_,"a",@progbits
	.sectionflags	@""
	.align	4
.nv.constant0._ZN2at6native27unrolled_elementwise_kernelIZZZNS0_50_GLOBAL__N__2680c7bb_12_PowKernel_cu_140f0503_289624pow_tensor_tensor_kernelERNS_18TensorIteratorBaseEENKUlvE_clEvENKUlvE9_clEvEUlN3c108BFloat16ES8_E_St5arrayIPcLm3EELi4E23TrivialOffsetCalculatorILi2EjESD_ILi1EjENS0_6memory15LoadWithoutCastENSG_16StoreWithoutCastEEEviT_T0_T2_T3_T4_T5_:
	.zero		572


//--------------------- .nv.constant0._ZN2at6native29vectorized_elementwise_kernelILi2EZZZNS0_50_GLOBAL__N__2680c7bb_12_PowKernel_cu_140f0503_289624pow_tensor_tensor_kernelERNS_18TensorIteratorBaseEENKUlvE_clEvENKUlvE9_clEvEUlN3c108BFloat16ES8_E_St5arrayIPcLm3EEEEviT0_T1_ --------------------------
	.section	.nv.constant0._ZN2at6native29vectorized_elementwise_kernelILi2EZZZNS0_50_GLOBAL__N__2680c7bb_12_PowKernel_cu_140f0503_289624pow_tensor_tensor_kernelERNS_18TensorIteratorBaseEENKUlvE_clEvENKUlvE9_clEvEUlN3c108BFloat16ES8_E_St5arrayIPcLm3EEEEviT0_T1_,"a",@progbits
	.sectionflags	@""
	.align	4
.nv.constant0._ZN2at6native29vectorized_elementwise_kernelILi2EZZZNS0_50_GLOBAL__N__2680c7bb_12_PowKernel_cu_140f0503_289624pow_tensor_tensor_kernelERNS_18TensorIteratorBaseEENKUlvE_clEvENKUlvE9_clEvEUlN3c108BFloat16ES8_E_St5arrayIPcLm3EEEEviT0_T1_:
	.zero		568


//--------------------- .nv.constant0._ZN2at6native29vectorized_elementwise_kernelILi4EZZZNS0_50_GLOBAL__N__2680c7bb_12_PowKernel_cu_140f0503_289624pow_tensor_tensor_kernelERNS_18TensorIteratorBaseEENKUlvE_clEvENKUlvE9_clEvEUlN3c108BFloat16ES8_E_St5arrayIPcLm3EEEEviT0_T1_ --------------------------
	.section	.nv.constant0._ZN2at6native29vectorized_elementwise_kernelILi4EZZZNS0_50_GLOBAL__N__2680c7bb_12_PowKernel_cu_140f0503_289624pow_tensor_tensor_kernelERNS_18TensorIteratorBaseEENKUlvE_clEvENKUlvE9_clEvEUlN3c108BFloat16ES8_E_St5arrayIPcLm3EEEEviT0_T1_,"a",@progbits
	.sectionflags	@""
	.align	4
.nv.constant0._ZN2at6native29vectorized_elementwise_kernelILi4EZZZNS0_50_GLOBAL__N__2680c7bb_12_PowKernel_cu_140f0503_289624pow_tensor_tensor_kernelERNS_18TensorIteratorBaseEENKUlvE_clEvENKUlvE9_clEvEUlN3c108BFloat16ES8_E_St5arrayIPcLm3EEEEviT0_T1_:
	.zero		568


//--------------------- .nv.constant0._ZN2at6native29vectorized_elementwise_kernelILi8EZZZNS0_50_GLOBAL__N__2680c7bb_12_PowKernel_cu_140f0503_289624pow_tensor_tensor_kernelERNS_18TensorIteratorBaseEENKUlvE_clEvENKUlvE9_clEvEUlN3c108BFloat16ES8_E_St5arrayIPcLm3EEEEviT0_T1_ --------------------------
	.section	.nv.constant0._ZN2at6native29vectorized_elementwise_kernelILi8EZZZNS0_50_GLOBAL__N__2680c7bb_12_PowKernel_cu_140f0503_289624pow_tensor_tensor_kernelERNS_18TensorIteratorBaseEENKUlvE_clEvENKUlvE9_clEvEUlN3c108BFloat16ES8_E_St5arrayIPcLm3EEEEviT0_T1_,"a",@progbits
	.sectionflags	@""
	.align	4
.nv.constant0._ZN2at6native29vectorized_elementwise_kernelILi8EZZZNS0_50_GLOBAL__N__2680c7bb_12_PowKernel_cu_140f0503_289624pow_tensor_tensor_kernelERNS_18TensorIteratorBaseEENKUlvE_clEvENKUlvE9_clEvEUlN3c108BFloat16ES8_E_St5arrayIPcLm3EEEEviT0_T1_:
	.zero		568


//--------------------- .nv.constant0._ZN2at6native18elementwise_kernelILi128ELi4EZNS0_15gpu_kernel_implIZNS0_50_GLOBAL__N__2680c7bb_12_PowKernel_cu_140f0503_289622pow_scalar_tensor_implIN3c108BFloat16EEEvRNS_18TensorIteratorBaseET_EUlS6_E_EEvS8_RKS9_EUliE_EEviT1_ --------------------------
	.section	.nv.constant0._ZN2at6native18elementwise_kernelILi128ELi4EZNS0_15gpu_kernel_implIZNS0_50_GLOBAL__N__2680c7bb_12_PowKernel_cu_140f0503_289622pow_scalar_tensor_implIN3c108BFloat16EEEvRNS_18TensorIteratorBaseET_EUlS6_E_EEvS8_RKS9_EUliE_EEviT1_,"a",@progbits
	.sectionflags	@""
	.align	4
.nv.constant0._ZN2at6native18elementwise_kernelILi128ELi4EZNS0_15gpu_kernel_implIZNS0_50_GLOBAL__N__2680c7bb_12_PowKernel_cu_140f0503_289622pow_scalar_tensor_implIN3c108BFloat16EEEvRNS_18TensorIteratorBaseET_EUlS6_E_EEvS8_RKS9_EUliE_EEviT1_:
	.zero		1088


//--------------------- .nv.constant0._ZN2at6native27unrolled_elementwise_kernelIZNS0_50_GLOBAL__N__2680c7bb_12_PowKernel_cu_140f0503_289622pow_scalar_tensor_implIN3c108BFloat16EEEvRNS_18TensorIteratorBaseET_EUlS5_E_St5arrayIPcLm2EELi4E23TrivialOffsetCalculatorILi1EjESE_NS0_6memory12LoadWithCastILi1EEENSF_13StoreWithCastILi1EEEEEviS8_T0_T2_T3_T4_T5_ --------------------------
	.section	.nv.constant0._ZN2at6native27unrolled_elementwise_kernelIZNS0_50_GLOBAL__N__2680c7bb_12_PowKernel_cu_140f0503_289622pow_scalar_tensor_implIN3c108BFloat16EEEvRNS_18TensorIteratorBaseET_EUlS5_E_St5arrayIPcLm2EELi4E23TrivialOffsetCalculatorILi1EjESE_NS0_6memory12LoadWithCastILi1EEENSF_13StoreWithCastILi1EEEEEviS8_T0_T2_T3_T4_T5_,"a",@progbits
	.sectionflags	@""
	.align	4
.nv.constant0._ZN2at6native27unrolled_elementwise_kernelIZNS0_50_GLOBAL__N__2680c7bb_12_PowKernel_cu_140f0503_289622pow_scalar_tensor_implIN3c108BFloat16EEEvRNS_18TensorIteratorBaseET_EUlS5_E_St5arrayIPcLm2EELi4E23TrivialOffsetCalculatorILi1EjESE_NS0_6memory12LoadWithCastILi1EEENSF_13StoreWithCastILi1EEEEEviS8_T0_T2_T3_T4_T5_:
	.zero		588


//--------------------- .nv.constant0._ZN2at6native18elementwise_kernelILi128ELi4EZNS0_22gpu_kernel_impl_nocastIZNS0_50_GLOBAL__N__2680c7bb_12_PowKernel_cu_140f0503_289622pow_scalar_tensor_implIN3c108BFloat16EEEvRNS_18TensorIteratorBaseET_EUlS6_E_EEvS8_RKS9_EUliE_EEviT1_ --------------------------
	.section	.nv.constant0._ZN2at6native18elementwise_kernelILi128ELi4EZNS0_22gpu_kernel_impl_nocastIZNS0_50_GLOBAL__N__2680c7bb_12_PowKernel_cu_140f0503_289622pow_scalar_tensor_implIN3c108BFloat16EEEvRNS_18TensorIteratorBaseET_EUlS6_E_EEvS8_RKS9_EUliE_EEviT1_,"a",@progbits
	.sectionflags	@""
	.align	4
.nv.constant0._ZN2at6native18elementwise_kernelILi128ELi4EZNS0_22gpu_kernel_impl_nocastIZNS0_50_GLOBAL__N__2680c7bb_12_PowKernel_cu_140f0503_289622pow_scalar_tensor_implIN3c108BFloat16EEEvRNS_18TensorIteratorBaseET_EUlS6_E_EEvS8_RKS9_EUliE_EEviT1_:
	.zero		1080


//--------------------- .nv.constant0._ZN2at6native27unrolled_elementwise_kernelIZNS0_50_GLOBAL__N__2680c7bb_12_PowKernel_cu_140f0503_289622pow_scalar_tensor_implIN3c108BFloat16EEEvRNS_18TensorIteratorBaseET_EUlS5_E_St5arrayIPcLm2EELi4E23TrivialOffsetCalculatorILi1EjESE_NS0_6memory15LoadWithoutCastENSF_16StoreWithoutCastEEEviS8_T0_T2_T3_T4_T5_ --------------------------
	.section	.nv.constant0._ZN2at6native27unrolled_elementwise_kernelIZNS0_50_GLOBAL__N__2680c7bb_12_PowKernel_cu_140f0503_289622pow_scalar_tensor_implIN3c108BFloat16EEEvRNS_18TensorIteratorBaseET_EUlS5_E_St5arrayIPcLm2EELi4E23TrivialOffsetCalculatorILi1EjESE_NS0_6memory15LoadWithoutCastENSF_16StoreWithoutCastEEEviS8_T0_T2_T3_T4_T5_,"a",@progbits
	.sectionflags	@""
	.align	4
.nv.constant0._ZN2at6native27unrolled_elementwise_kernelIZNS0_50_GLOBAL__N__2680c7bb_12_PowKernel_cu_140f0503_289622pow_scalar_tensor_implIN3c108BFloat16EEEvRNS_18TensorIteratorBaseET_EUlS5_E_St5arrayIPcLm2EELi4E23TrivialOffsetCalculatorILi1EjESE_NS0_6memory15LoadWithoutCastENSF_16StoreWithoutCastEEEviS8_T0_T2_T3_T4_T5_:
	.zero		572


//--------------------- .nv.constant0._ZN2at6native29vectorized_elementwise_kernelILi2EZNS0_50_GLOBAL__N__2680c7bb_12_PowKernel_cu_140f0503_289622pow_scalar_tensor_implIN3c108BFloat16EEEvRNS_18TensorIteratorBaseET_EUlS5_E_St5arrayIPcLm2EEEEviT0_T1_ --------------------------
	.section	.nv.constant0._ZN2at6native29vectorized_elementwise_kernelILi2EZNS0_50_GLOBAL__N__2680c7bb_12_PowKernel_cu_140f0503_289622pow_scalar_tensor_implIN3c108BFloat16EEEvRNS_18TensorIteratorBaseET_EUlS5_E_St5arrayIPcLm2EEEEviT0_T1_,"a",@progbits
	.sectionflags	@""
	.align	4
.nv.constant0._ZN2at6native29vectorized_elementwise_kernelILi2EZNS0_50_GLOBAL__N__2680c7bb_12_PowKernel_cu_140f0503_289622pow_scalar_tensor_implIN3c108BFloat16EEEvRNS_18TensorIteratorBaseET_EUlS5_E_St5arrayIPcLm2EEEEviT0_T1_:
	.zero		568


//--------------------- .nv.constant0._ZN2at6native29vectorized_elementwise_kernelILi4EZNS0_50_GLOBAL__N__2680c7bb_12_PowKernel_cu_140f0503_289622pow_scalar_tensor_implIN3c108BFloat16EEEvRNS_18TensorIteratorBaseET_EUlS5_E_St5arrayIPcLm2EEEEviT0_T1_ --------------------------
	.section	.nv.constant0._ZN2at6native29vectorized_elementwise_kernelILi4EZNS0_50_GLOBAL__N__2680c7bb_12_PowKernel_cu_140f0503_289622pow_scalar_tensor_implIN3c108BFloat16EEEvRNS_18TensorIteratorBaseET_EUlS5_E_St5arrayIPcLm2EEEEviT0_T1_,"a",@progbits
	.sectionflags	@""
	.align	4
.nv.constant0._ZN2at6native29vectorized_elementwise_kernelILi4EZNS0_50_GLOBAL__N__2680c7bb_12_PowKernel_cu_140f0503_289622pow_scalar_tensor_implIN3c108BFloat16EEEvRNS_18TensorIteratorBaseET_EUlS5_E_St5arrayIPcLm2EEEEviT0_T1_:
	.zero		568


//--------------------- .nv.constant0._ZN2at6native29vectorized_elementwise_kernelILi8EZNS0_50_GLOBAL__N__2680c7bb_12_PowKernel_cu_140f0503_289622pow_scalar_tensor_implIN3c108BFloat16EEEvRNS_18TensorIteratorBaseET_EUlS5_E_St5arrayIPcLm2EEEEviT0_T1_ --------------------------
	.section	.nv.constant0._ZN2at6native29vectorized_elementwise_kernelILi8EZNS0_50_GLOBAL__N__2680c7bb_12_PowKernel_cu_140f0503_289622pow_scalar_tensor_implIN3c108BFloat16EEEvRNS_18TensorIteratorBaseET_EUlS5_E_St5arrayIPcLm2EEEEviT0_T1_,"a",@progbits
	.sectionflags	@""
	.align	4
.nv.constant0._ZN2at6native29vectorized_elementwise_kernelILi8EZNS0_50_GLOBAL__N__2680c7bb_12_PowKernel_cu_140f0503_289622pow_scalar_tensor_implIN3c108BFloat16EEEvRNS_18TensorIteratorBaseET_EUlS5_E_St5arrayIPcLm2EEEEviT0_T1_:
	.zero		568


//--------------------- .nv.constant0._ZN2at6native18elementwise_kernelILi128ELi4EZNS0_15gpu_kernel_implIZZZNS0_50_GLOBAL__N__2680c7bb_12_PowKernel_cu_140f0503_289624pow_tensor_tensor_kernelERNS_18TensorIteratorBaseEENKUlvE_clEvENKUlvE8_clEvEUlN3c104HalfES9_E_EEvS5_RKT_EUliE_EEviT1_ --------------------------
	.section	.nv.constant0._ZN2at6native18elementwise_kernelILi128ELi4EZNS0_15gpu_kernel_implIZZZNS0_50_GLOBAL__N__2680c7bb_12_PowKernel_cu_140f0503_289624pow_tensor_tensor_kernelERNS_18TensorIteratorBaseEENKUlvE_clEvENKUlvE8_clEvEUlN3c104HalfES9_E_EEvS5_RKT_EUliE_EEviT1_,"a",@progbits
	.sectionflags	@""
	.align	4
.nv.constant0._ZN2at6native18elementwise_kernelILi128ELi4EZNS0_15gpu_kernel_implIZZZNS0_50_GLOBAL__N__2680c7bb_12_PowKernel_cu_140f0503_289624pow_tensor_tensor_kernelERNS_18TensorIteratorBaseEENKUlvE_clEvENKUlvE8_clEvEUlN3c104HalfES9_E_EEvS5_RKT_EUliE_EEviT1_:
	.zero		1192


//--------------------- .nv.constant0._ZN2at6native27unrolled_elementwise_kernelIZZZNS0_50_GLOBAL__N__2680c7bb_12_PowKernel_cu_140f0503_289624pow_tensor_tensor_kernelERNS_18TensorIteratorBaseEENKUlvE_clEvENKUlvE8_clEvEUlN3c104HalfES8_E_St5arrayIPcLm3EELi4E23TrivialOffsetCalculatorILi2EjESD_ILi1EjENS0_6memory12LoadWithCastILi2EEENSG_13StoreWithCastILi1EEEEEviT_T0_T2_T3_T4_T5_ --------------------------
	.section	.nv.constant0._ZN2at6native27unrolled_elementwise_kernelIZZZNS0_50_GLOBAL__N__2680c7bb_12_PowKernel_cu_140f0503_289624pow_tensor_tensor_kernelERNS_18TensorIteratorBaseEENKUlvE_clEvENKUlvE8_clEvEUlN3c104HalfES8_E_St5arrayIPcLm3EELi4E23TrivialOffsetCalculatorILi2EjESD_ILi1EjENS0_6memory12LoadWithCastILi2EEENSG_13StoreWithCastILi1EEEEEviT_T0_T2_T3_T4_T5_,"a",@progbits
	.sectionflags	@""
	.align	4
.nv.constant0._ZN2at6native27unrolled_elementwise_kernelIZZZNS0_50_GLOBAL__N__2680c7bb_12_PowKernel_cu_140f0503_289624pow_tensor_tensor_kernelERNS_18TensorIteratorBaseEENKUlvE_clEvENKUlvE8_clEvEUlN3c104HalfES8_E_St5arrayIPcLm3EELi4E23TrivialOffsetCalculatorILi2EjESD_ILi1EjENS0_6memory12LoadWithCastILi2EEENSG_13StoreWithCastILi1EEEEEviT_T0_T2_T3_T4_T5_:
	.zero		592


//--------------------- .nv.constant0._ZN2at6native18elementwise_kernelILi128ELi4EZNS0_22gpu_kernel_impl_nocastIZZZNS0_50_GLOBAL__N__2680c7bb_12_PowKernel_cu_140f0503_289624pow_tensor_tensor_kernelERNS_18TensorIteratorBaseEENKUlvE_clEvENKUlvE8_clEvEUlN3c104HalfES9_E_EEvS5_RKT_EUliE_EEviT1_ --------------------------
	.section	.nv.constant0._ZN2at6native18elementwise_kernelILi128ELi4EZNS0_22gpu_kernel_impl_nocastIZZZNS0_50_GLOBAL__N__2680c7bb_12_PowKernel_cu_140f0503_289624pow_tensor_tensor_kernelERNS_18TensorIteratorBaseEENKUlvE_clEvENKUlvE8_clEvEUlN3c104HalfES9_E_EEvS5_RKT_EUliE_EEviT1_,"a",@progbits
	.sectionflags	@""
	.align	4
.nv.constant0._ZN2at6native18elementwise_kernelILi128ELi4EZNS0_22gpu_kernel_impl_nocastIZZZNS0_50_GLOBAL__N__2680c7bb_12_PowKernel_cu_140f0503_289624pow_tensor_tensor_kernelERNS_18TensorIteratorBaseEENKUlvE_clEvENKUlvE8_clEvEUlN3c104HalfES9_E_EEvS5_RKT_EUliE_EEviT1_:
	.zero		1184


//--------------------- .nv.constant0._ZN2at6native27unrolled_elementwise_kernelIZZZNS0_50_GLOBAL__N__2680c7bb_12_PowKernel_cu_140f0503_289624pow_tensor_tensor_kernelERNS_18TensorIteratorBaseEENKUlvE_clEvENKUlvE8_clEvEUlN3c104HalfES8_E_St5arrayIPcLm3EELi4E23TrivialOffsetCalculatorILi2EjESD_ILi1EjENS0_6memory15LoadWithoutCastENSG_16StoreWithoutCastEEEviT_T0_T2_T3_T4_T5_ --------------------------
	.section	.nv.constant0._ZN2at6native27unrolled_elementwise_kernelIZZZNS0_50_GLOBAL__N__2680c7bb_12_PowKernel_cu_140f0503_289624pow_tensor_tensor_kernelERNS_18TensorIteratorBaseEENKUlvE_clEvENKUlvE8_clEvEUlN3c104HalfES8_E_St5arrayIPcLm3EELi4E23TrivialOffsetCalculatorILi2EjESD_ILi1EjENS0_6memory15LoadWithoutCastENSG_16StoreWithoutCastEEEviT_T0_T2_T3_T4_T5_,"a",@progbits
	.sectionflags	@""
	.align	4
.nv.constant0._ZN2at6native27unrolled_elementwise_kernelIZZZNS0_50_GLOBAL__N__2680c7bb_12_PowKernel_cu_140f0503_289624pow_tensor_tensor_kernelERNS_18TensorIteratorBaseEENKUlvE_clEvENKUlvE8_clEvEUlN3c104HalfES8_E_St5arrayIPcLm3EELi4E23TrivialOffsetCalculatorILi2EjESD_ILi1EjENS0_6memory15LoadWithoutCastENSG_16StoreWithoutCastEEEviT_T0_T2_T3_T4_T5_:
	.zero		572


//--------------------- .nv.constant0._ZN2at6native29vectorized_elementwise_kernelILi2EZZZNS0_50_GLOBAL__N__2680c7bb_12_PowKernel_cu_140f0503_289624pow_tensor_tensor_kernelERNS_18TensorIteratorBaseEENKUlvE_clEvENKUlvE8_clEvEUlN3c104HalfES8_E_St5arrayIPcLm3EEEEviT0_T1_ --------------------------
	.section	.nv.constant0._ZN2at6native29vectorized_elementwise_kernelILi2EZZZNS0_50_GLOBAL__N__2680c7bb_12_PowKernel_cu_140f0503_289624pow_tensor_tensor_kernelERNS_18TensorIteratorBaseEENKUlvE_clEvENKUlvE8_clEvEUlN3c104HalfES8_E_St5arrayIPcLm3EEEEviT0_T1_,"a",@progbits
	.sectionflags	@""
	.align	4
.nv.constant0._ZN2at6native29vectorized_elementwise_kernelILi2EZZZNS0_50_GLOBAL__N__2680c7bb_12_PowKernel_cu_140f0503_289624pow_tensor_tensor_kernelERNS_18TensorIteratorBaseEENKUlvE_clEvENKUlvE8_clEvEUlN3c104HalfES8_E_St5arrayIPcLm3EEEEviT0_T1_:
	.zero		568


//--------------------- .nv.constant0._ZN2at6native29vectorized_elementwise_kernelILi4EZZZNS0_50_GLOBAL__N__2680c7bb_12_PowKernel_cu_140f0503_289624pow_tensor_tensor_kernelERNS_18TensorIteratorBaseEENKUlvE_clEvENKUlvE8_clEvEUlN3c104HalfES8_E_St5arrayIPcLm3EEEEviT0_T1_ --------------------------
	.section	.nv.constant0._ZN2at6native29vectorized_elementwise_kernelILi4EZZZNS0_50_GLOBAL__N__2680c7bb_12_PowKernel_cu_140f0503_289624pow_tensor_tensor_kernelERNS_18TensorIteratorBaseEENKUlvE_clEvENKUlvE8_clEvEUlN3c104HalfES8_E_St5arrayIPcLm3EEEEviT0_T1_,"a",@progbits
	.sectionflags	@""
	.align	4
.nv.constant0._ZN2at6native29vectorized_elementwise_kernelILi4EZZZNS0_50_GLOBAL__N__2680c7bb_12_PowKernel_cu_140f0503_289624pow_tensor_tensor_kernelERNS_18TensorIteratorBaseEENKUlvE_clEvENKUlvE8_clEvEUlN3c104HalfES8_E_St5arrayIPcLm3EEEEviT0_T1_:
	.zero		568


//--------------------- .nv.constant0._ZN2at6native29vectorized_elementwise_kernelILi8EZZZNS0_50_GLOBAL__N__2680c7bb_12_PowKernel_cu_140f0503_289624pow_tensor_tensor_kernelERNS_18TensorIteratorBaseEENKUlvE_clEvENKUlvE8_clEvEUlN3c104HalfES8_E_St5arrayIPcLm3EEEEviT0_T1_ --------------------------
	.section	.nv.constant0._ZN2at6native29vectorized_elementwise_kernelILi8EZZZNS0_50_GLOBAL__N__2680c7bb_12_PowKernel_cu_140f0503_289624pow_tensor_tensor_kernelERNS_18TensorIteratorBaseEENKUlvE_clEvENKUlvE8_clEvEUlN3c104HalfES8_E_St5arrayIPcLm3EEEEviT0_T1_,"a",@progbits
	.sectionflags	@""
	.align	4
.nv.constant0._ZN2at6native29vectorized_elementwise_kernelILi8EZZZNS0_50_GLOBAL__N__2680c7bb_12_PowKernel_cu_140f0503_289624pow_tensor_tensor_kernelERNS_18TensorIteratorBaseEENKUlvE_clEvENKUlvE8_clEvEUlN3c104HalfES8_E_St5arrayIPcLm3EEEEviT0_T1_:
	.zero		568


//--------------------- .nv.constant0._ZN2at6native18elementwise_kernelILi128ELi4EZNS0_15gpu_kernel_implIZNS0_50_GLOBAL__N__2680c7bb_12_PowKernel_cu_140f0503_289622pow_scalar_tensor_implIN3c104HalfEEEvRNS_18TensorIteratorBaseET_EUlS6_E_EEvS8_RKS9_EUliE_EEviT1_ --------------------------
	.section	.nv.constant0._ZN2at6native18elementwise_kernelILi128ELi4EZNS0_15gpu_kernel_implIZNS0_50_GLOBAL__N__2680c7bb_12_PowKernel_cu_140f0503_289622pow_scalar_tensor_implIN3c104HalfEEEvRNS_18TensorIteratorBaseET_EUlS6_E_EEvS8_RKS9_EUliE_EEviT1_,"a",@progbits
	.sectionflags	@""
	.align	4
.nv.constant0._ZN2at6native18elementwise_kernelILi128ELi4EZNS0_15gpu_kernel_implIZNS0_50_GLOBAL__N__2680c7bb_12_PowKernel_cu_140f0503_289622pow_scalar_tensor_implIN3c104HalfEEEvRNS_18TensorIteratorBaseET_EUlS6_E_EEvS8_RKS9_EUliE_EEviT1_:
	.zero		1088


//--------------------- .nv.constant0._ZN2at6native27unrolled_elementwise_kernelIZNS0_50_GLOBAL__N__2680c7bb_12_PowKernel_cu_140f0503_289622pow_scalar_tensor_implIN3c104HalfEEEvRNS_18TensorIteratorBaseET_EUlS5_E_St5arrayIPcLm2EELi4E23TrivialOffsetCalculatorILi1EjESE_NS0_6memory12LoadWithCastILi1EEENSF_13StoreWithCastILi1EEEEEviS8_T0_T2_T3_T4_T5_ --------------------------
	.section	.nv.constant0._ZN2at6native27unrolled_elementwise_kernelIZNS0_50_GLOBAL__N__2680c7bb_12_PowKernel_cu_140f0503_289622pow_scalar_tensor_implIN3c104HalfEEEvRNS_18TensorIteratorBaseET_EUlS5_E_St5arrayIPcLm2EELi4E23TrivialOffsetCalculatorILi1EjESE_NS0_6memory12LoadWithCastILi1EEENSF_13StoreWithCastILi1EEEEEviS8_T0_T2_T3_T4_T5_,"a",@progbits
	.sectionflags	@""
	.align	4
.nv.constant0._ZN2at6native27unrolled_elementwise_kernelIZNS0_50_GLOBAL__N__2680c7bb_12_PowKernel_cu_140f0503_289622pow_scalar_tensor_implIN3c104HalfEEEvRNS_18TensorIteratorBaseET_EUlS5_E_St5arrayIPcLm2EELi4E23TrivialOffsetCalculatorILi1EjESE_NS0_6memory12LoadWithCastILi1EEENSF_13StoreWithCastILi1EEEEEviS8_T0_T2_T3_T4_T5_:
	.zero		588


//--------------------- .nv.constant0._ZN2at6native18elementwise_kernelILi128ELi4EZNS0_22gpu_kernel_impl_nocastIZNS0_50_GLOBAL__N__2680c7bb_12_PowKernel_cu_140f0503_289622pow_scalar_tensor_implIN3c104HalfEEEvRNS_18TensorIteratorBaseET_EUlS6_E_EEvS8_RKS9_EUliE_EEviT1_ --------------------------
	.section	.nv.constant0._ZN2at6native18elementwise_kernelILi128ELi4EZNS0_22gpu_kernel_impl_nocastIZNS0_50_GLOBAL__N__2680c7bb_12_PowKernel_cu_140f0503_289622pow_scalar_tensor_implIN3c104HalfEEEvRNS_18TensorIteratorBaseET_EUlS6_E_EEvS8_RKS9_EUliE_EEviT1_,"a",@progbits
	.sectionflags	@""
	.align	4
.nv.constant0._ZN2at6native18elementwise_kernelILi128ELi4EZNS0_22gpu_kernel_impl_nocastIZNS0_50_GLOBAL__N__2680c7bb_12_PowKernel_cu_140f0503_289622pow_scalar_tensor_implIN3c104HalfEEEvRNS_18TensorIteratorBaseET_EUlS6_E_EEvS8_RKS9_EUliE_EEviT1_:
	.zero		1080


//--------------------- .nv.constant0._ZN2at6native27unrolled_elementwise_kernelIZNS0_50_GLOBAL__N__2680c7bb_12_PowKernel_cu_140f0503_289622pow_scalar_tensor_implIN3c104HalfEEEvRNS_18TensorIteratorBaseET_EUlS5_E_St5arrayIPcLm2EELi4E23TrivialOffsetCalculatorILi1EjESE_NS0_6memory15LoadWithoutCastENSF_16StoreWithoutCastEEEviS8_T0_T2_T3_T4_T5_ --------------------------
	.section	.nv.constant0._ZN2at6native27unrolled_elementwise_kernelIZNS0_50_GLOBAL__N__2680c7bb_12_PowKernel_cu_140f0503_289622pow_scalar_tensor_implIN3c104HalfEEEvRNS_18TensorIteratorBaseET_EUlS5_E_St5arrayIPcLm2EELi4E23TrivialOffsetCalculatorILi1EjESE_NS0_6memory15LoadWithoutCastENSF_16StoreWithoutCastEEEviS8_T0_T2_T3_T4_T5_,"a",@progbits
	.sectionflags	@""
	.align	4
.nv.constant0._ZN2at6native27unrolled_elementwise_kernelIZNS0_50_GLOBAL__N__2680c7bb_12_PowKernel_cu_140f0503_289622pow_scalar_tensor_implIN3c104HalfEEEvRNS_18TensorIteratorBaseET_EUlS5_E_St5arrayIPcLm2EELi4E23TrivialOffsetCalculatorILi1EjESE_NS0_6memory15LoadWithoutCastENSF_16StoreWithoutCastEEEviS8_T0_T2_T3_T4_T5_:
	.zero		572


//--------------------- .nv.constant0._ZN2at6native29vectorized_elementwise_kernelILi2EZNS0_50_GLOBAL__N__2680c7bb_12_PowKernel_cu_140f0503_289622pow_scalar_tensor_implIN3c104HalfEEEvRNS_18TensorIteratorBaseET_EUlS5_E_St5arrayIPcLm2EEEEviT0_T1_ --------------------------
	.section	.nv.constant0._ZN2at6native29vectorized_elementwise_kernelILi2EZNS0_50_GLOBAL__N__2680c7bb_12_PowKernel_cu_140f0503_289622pow_scalar_tensor_implIN3c104HalfEEEvRNS_18TensorIteratorBaseET_EUlS5_E_St5arrayIPcLm2EEEEviT0_T1_,"a",@progbits
	.sectionflags	@""
	.align	4
.nv.constant0._ZN2at6native29vectorized_elementwise_kernelILi2EZNS0_50_GLOBAL__N__2680c7bb_12_PowKernel_cu_140f0503_289622pow_scalar_tensor_implIN3c104HalfEEEvRNS_18TensorIteratorBaseET_EUlS5_E_St5arrayIPcLm2EEEEviT0_T1_:
	.zero		568


//--------------------- .nv.constant0._ZN2at6native29vectorized_elementwise_kernelILi4EZNS0_50_GLOBAL__N__2680c7bb_12_PowKernel_cu_140f0503_289622pow_scalar_tensor_implIN3c104HalfEEEvRNS_18TensorIteratorBaseET_EUlS5_E_St5arrayIPcLm2EEEEviT0_T1_ --------------------------
	.section	.nv.constant0._ZN2at6native29vectorized_elementwise_kernelILi4EZNS0_50_GLOBAL__N__2680c7bb_12_PowKernel_cu_140f0503_289622pow_scalar_tensor_implIN3c104HalfEEEvRNS_18TensorIteratorBaseET_EUlS5_E_St5arrayIPcLm2EEEEviT0_T1_,"a",@progbits
	.sectionflags	@""
	.align	4
.nv.constant0._ZN2at6native29vectorized_elementwise_kernelILi4EZNS0_50_GLOBAL__N__2680c7bb_12_PowKernel_cu_140f0503_289622pow_scalar_tensor_implIN3c104HalfEEEvRNS_18TensorIteratorBaseET_EUlS5_E_St5arrayIPcLm2EEEEviT0_T1_:
	.zero		568


//--------------------- .nv.constant0._ZN2at6native29vectorized_elementwise_kernelILi8EZNS0_50_GLOBAL__N__2680c7bb_12_PowKernel_cu_140f0503_289622pow_scalar_tensor_implIN3c104HalfEEEvRNS_18TensorIteratorBaseET_EUlS5_E_St5arrayIPcLm2EEEEviT0_T1_ --------------------------
	.section	.nv.constant0._ZN2at6native29vectorized_elementwise_kernelILi8EZNS0_50_GLOBAL__N__2680c7bb_12_PowKernel_cu_140f0503_289622pow_scalar_tensor_implIN3c104HalfEEEvRNS_18TensorIteratorBaseET_EUlS5_E_St5arrayIPcLm2EEEEviT0_T1_,"a",@progbits
	.sectionflags	@""
	.align	4
.nv.constant0._ZN2at6native29vectorized_elementwise_kernelILi8EZNS0_50_GLOBAL__N__2680c7bb_12_PowKernel_cu_140f0503_289622pow_scalar_tensor_implIN3c104HalfEEEvRNS_18TensorIteratorBaseET_EUlS5_E_St5arrayIPcLm2EEEEviT0_T1_:
	.zero		568


//--------------------- .nv.constant0._ZN2at6native18elementwise_kernelILi128ELi4EZNS0_15gpu_kernel_implIZZZNS0_50_GLOBAL__N__2680c7bb_12_PowKernel_cu_140f0503_289624pow_tensor_tensor_kernelERNS_18TensorIteratorBaseEENKUlvE_clEvENKUlvE7_clEvEUlN3c107complexIfEESA_E_EEvS5_RKT_EUliE_EEviT1_ --------------------------
	.section	.nv.constant0._ZN2at6native18elementwise_kernelILi128ELi4EZNS0_15gpu_kernel_implIZZZNS0_50_GLOBAL__N__2680c7bb_12_PowKernel_cu_140f0503_289624pow_tensor_tensor_kernelERNS_18TensorIteratorBaseEENKUlvE_clEvENKUlvE7_clEvEUlN3c107complexIfEESA_E_EEvS5_RKT_EUliE_EEviT1_,"a",@progbits
	.sectionflags	@""
	.align	4
.nv.constant0._ZN2at6native18elementwise_kernelILi128ELi4EZNS0_15gpu_kernel_implIZZZNS0_50_GLOBAL__N__2680c7bb_12_PowKernel_cu_140f0503_289624pow_tensor_tensor_kernelERNS_18TensorIteratorBaseEENKUlvE_clEvENKUlvE7_clEvEUlN3c107complexIfEESA_E_EEvS5_RKT_EUliE_EEviT1_:
	.zero		1192


//--------------------- .nv.constant0._ZN2at6native27unrolled_elementwise_kernelIZZZNS0_50_GLOBAL__N__2680c7bb_12_PowKernel_cu_140f0503_289624pow_tensor_tensor_kernelERNS_18TensorIteratorBaseEENKUlvE_clEvENKUlvE7_clEvEUlN3c107complexIfEES9_E_St5arrayIPcLm3EELi4E23TrivialOffsetCalculatorILi2EjESE_ILi1EjENS0_6memory12LoadWithCastILi2EEENSH_13StoreWithCastILi1EEEEEviT_T0_T2_T3_T4_T5_ --------------------------
	.section	.nv.constant0._ZN2at6native27unrolled_elementwise_kernelIZZZNS0_50_GLOBAL__N__2680c7bb_12_PowKernel_cu_140f0503_289624pow_tensor_tensor_kernelERNS_18TensorIteratorBaseEENKUlvE_clEvENKUlvE7_clEvEUlN3c107complexIfEES9_E_St5arrayIPcLm3EELi4E23TrivialOffsetCalculatorILi2EjESE_ILi1EjENS0_6memory12LoadWithCastILi2EEENSH_13StoreWithCastILi1EEEEEviT_T0_T2_T3_T4_T5_,"a",@progbits
	.sectionflags	@""
	.align	4
.nv.constant0._ZN2at6native27unrolled_elementwise_kernelIZZZNS0_50_GLOBAL__N__2680c7bb_12_PowKernel_cu_140f0503_289624pow_tensor_tensor_kernelERNS_18TensorIteratorBaseEENKUlvE_clEvENKUlvE7_clEvEUlN3c107complexIfEES9_E_St5arrayIPcLm3EELi4E23TrivialOffsetCalculatorILi2EjESE_ILi1EjENS0_6memory12LoadWithCastILi2EEENSH_13StoreWithCastILi1EEEEEviT_T0_T2_T3_T4_T5_:
	.zero		592


//--------------------- .nv.constant0._ZN2at6native18elementwise_kernelILi128ELi2EZNS0_22gpu_kernel_impl_nocastIZZZNS0_50_GLOBAL__N__2680c7bb_12_PowKernel_cu_140f0503_289624pow_tensor_tensor_kernelERNS_18TensorIteratorBaseEENKUlvE_clEvENKUlvE7_clEvEUlN3c107complexIfEESA_E_EEvS5_RKT_EUliE_EEviT1_ --------------------------
	.section	.nv.constant0._ZN2at6native18elementwise_kernelILi128ELi2EZNS0_22gpu_kernel_impl_nocastIZZZNS0_50_GLOBAL__N__2680c7bb_12_PowKernel_cu_140f0503_289624pow_tensor_tensor_kernelERNS_18TensorIteratorBaseEENKUlvE_clEvENKUlvE7_clEvEUlN3c107complexIfEESA_E_EEvS5_RKT_EUliE_EEviT1_,"a",@progbits
	.sectionflags	@""
	.align	4
.nv.constant0._ZN2at6native18elementwise_kernelILi128ELi2EZNS0_22gpu_kernel_impl_nocastIZZZNS0_50_GLOBAL__N__2680c7bb_12_PowKernel_cu_140f0503_289624pow_tensor_tensor_kernelERNS_18TensorIteratorBaseEENKUlvE_clEvENKUlvE7_clEvEUlN3c107complexIfEESA_E_EEvS5_RKT_EUliE_EEviT1_:
	.zero		1184


//--------------------- .nv.constant0._ZN2at6native27unrolled_elementwise_kernelIZZZNS0_50_GLOBAL__N__2680c7bb_12_PowKernel_cu_140f0503_289624pow_tensor_tensor_kernelERNS_18TensorIteratorBaseEENKUlvE_clEvENKUlvE7_clEvEUlN3c107complexIfEES9_E_St5arrayIPcLm3EELi4E23TrivialOffsetCalculatorILi2EjESE_ILi1EjENS0_6memory15LoadWithoutCastENSH_16StoreWithoutCastEEEviT_T0_T2_T3_T4_T5_ --------------------------
	.section	.nv.constant0._ZN2at6native27unrolled_elementwise_kernelIZZZNS0_50_GLOBAL__N__2680c7bb_12_PowKernel_cu_140f0503_289624pow_tensor_tensor_kernelERNS_18TensorIteratorBaseEENKUlvE_clEvENKUlvE7_clEvEUlN3c107complexIfEES9_E_St5arrayIPcLm3EELi4E23TrivialOffsetCalculatorILi2EjESE_ILi1EjENS0_6memory15LoadWithoutCastENSH_16StoreWithoutCastEEEviT_T0_T2_T3_T4_T5_,"a",@progbits
	.sectionflags	@""
	.align	4
.nv.constant0._ZN2at6native27unrolled_elementwise_kernelIZZZNS0_50_GLOBAL__N__2680c7bb_12_PowKernel_cu_140f0503_289624pow_tensor_tensor_kernelERNS_18TensorIteratorBaseEENKUlvE_clEvENKUlvE7_clEvEUlN3c107complexIfEES9_E_St5arrayIPcLm3EELi4E23TrivialOffsetCalculatorILi2EjESE_ILi1EjENS0_6memory15LoadWithoutCastENSH_16StoreWithoutCastEEEviT_T0_T2_T3_T4_T5_:
	.zero		572


//--------------------- .nv.constant0._ZN2at6native29vectorized_elementwise_kernelILi2EZZZNS0_50_GLOBAL__N__2680c7bb_12_PowKernel_cu_140f0503_289624pow_tensor_tensor_kernelERNS_18TensorIteratorBaseEENKUlvE_clEvENKUlvE7_clEvEUlN3c107complexIfEES9_E_St5arrayIPcLm3EEEEviT0_T1_ --------------------------
	.section	.nv.constant0._ZN2at6native29vectorized_elementwise_kernelILi2EZZZNS0_50_GLOBAL__N__2680c7bb_12_PowKernel_cu_140f0503_289624pow_tensor_tensor_kernelERNS_18TensorIteratorBaseEENKUlvE_clEvENKUlvE7_clEvEUlN3c107complexIfEES9_E_St5arrayIPcLm3EEEEviT0_T1_,"a",@progbits
	.sectionflags	@""
	.align	4
.nv.constant0._ZN2at6native29vectorized_elementwise_kernelILi2EZZZNS0_50_GLOBAL__N__2680c7bb_12_PowKernel_cu_140f0503_289624pow_tensor_tensor_kernelERNS_18TensorIteratorBaseEENKUlvE_clEvENKUlvE7_clEvEUlN3c107complexIfEES9_E_St5arrayIPcLm3EEEEviT0_T1_:
	.zero		568


//--------------------- .nv.constant0._ZN2at6native29vectorized_elementwise_kernelILi4EZZZNS0_50_GLOBAL__N__2680c7bb_12_PowKernel_cu_140f0503_289624pow_tensor_tensor_kernelERNS_18TensorIteratorBaseEENKUlvE_clEvENKUlvE7_clEvEUlN3c107complexIfEES9_E_St5arrayIPcLm3EEEEviT0_T1_ --------------------------
	.section	.nv.constant0._ZN2at6native29vectorized_elementwise_kernelILi4EZZZNS0_50_GLOBAL__N__2680c7bb_12_PowKernel_cu_140f0503_289624pow_tensor_tensor_kernelERNS_18TensorIteratorBaseEENKUlvE_clEvENKUlvE7_clEvEUlN3c107complexIfEES9_E_St5arrayIPcLm3EEEEviT0_T1_,"a",@progbits
	.sectionflags	@""
	.align	4
.nv.constant0._ZN2at6native29vectorized_elementwise_kernelILi4EZZZNS0_50_GLOBAL__N__2680c7bb_12_PowKernel_cu_140f0503_289624pow_tensor_tensor_kernelERNS_18TensorIteratorBaseEENKUlvE_clEvENKUlvE7_clEvEUlN3c107complexIfEES9_E_St5arrayIPcLm3EEEEviT0_T1_:
	.zero		568


//--------------------- .nv.constant0._ZN2at6native29vectorized_elementwise_kernelILi8EZZZNS0_50_GLOBAL__N__2680c7bb_12_PowKernel_cu_140f0503_289624pow_tensor_tensor_kernelERNS_18TensorIteratorBaseEENKUlvE_clEvENKUlvE7_clEvEUlN3c107complexIfEES9_E_St5arrayIPcLm3EEEEviT0_T1_ --------------------------
	.section	.nv.constant0._ZN2at6native29vectorized_elementwise_kernelILi8EZZZNS0_50_GLOBAL__N__2680c7bb_12_PowKernel_cu_140f0503_289624pow_tensor_tensor_kernelERNS_18TensorIteratorBaseEENKUlvE_clEvENKUlvE7_clEvEUlN3c107complexIfEES9_E_St5arrayIPcLm3EEEEviT0_T1_,"a",@progbits
	.sectionflags	@""
	.align	4
.nv.constant0._ZN2at6native29vectorized_elementwise_kernelILi8EZZZNS0_50_GLOBAL__N__2680c7bb_12_PowKernel_cu_140f0503_289624pow_tensor_tensor_kernelERNS_18TensorIteratorBaseEENKUlvE_clEvENKUlvE7_clEvEUlN3c107complexIfEES9_E_St5arrayIPcLm3EEEEviT0_T1_:
	.zero		568


//--------------------- .nv.constant0._ZN2at6native18elementwise_kernelILi128ELi4EZNS0_15gpu_kernel_implIZNS0_50_GLOBAL__N__2680c7bb_12_PowKernel_cu_140f0503_289622pow_scalar_tensor_implIfEEvRNS_18TensorIteratorBaseEN3c107complexIT_EEEUlNS8_IfEEE_EEvS6_RKS9_EUliE_EEviT1_ --------------------------
	.section	.nv.constant0._ZN2at6native18elementwise_kernelILi128ELi4EZNS0_15gpu_kernel_implIZNS0_50_GLOBAL__N__2680c7bb_12_PowKernel_cu_140f0503_289622pow_scalar_tensor_implIfEEvRNS_18TensorIteratorBaseEN3c107complexIT_EEEUlNS8_IfEEE_EEvS6_RKS9_EUliE_EEviT1_,"a",@progbits
	.sectionflags	@""
	.align	4
.nv.constant0._ZN2at6native18elementwise_kernelILi128ELi4EZNS0_15gpu_kernel_implIZNS0_50_GLOBAL__N__2680c7bb_12_PowKernel_cu_140f0503_289622pow_scalar_tensor_implIfEEvRNS_18TensorIteratorBaseEN3c107complexIT_EEEUlNS8_IfEEE_EEvS6_RKS9_EUliE_EEviT1_:
	.zero		1088


//--------------------- .nv.constant0._ZN2at6native27unrolled_elementwise_kernelIZNS0_50_GLOBAL__N__2680c7bb_12_PowKernel_cu_140f0503_289622pow_scalar_tensor_implIfEEvRNS_18TensorIteratorBaseEN3c107complexIT_EEEUlNS7_IfEEE_St5arrayIPcLm2EELi4E23TrivialOffsetCalculatorILi1EjESG_NS0_6memory12LoadWithCastILi1EEENSH_13StoreWithCastILi1EEEEEviS8_T0_T2_T3_T4_T5_ --------------------------
	.section	.nv.constant0._ZN2at6native27unrolled_elementwise_kernelIZNS0_50_GLOBAL__N__2680c7bb_12_PowKernel_cu_140f0503_289622pow_scalar_tensor_implIfEEvRNS_18TensorIteratorBaseEN3c107complexIT_EEEUlNS7_IfEEE_St5arrayIPcLm2EELi4E23TrivialOffsetCalculatorILi1EjESG_NS0_6memory12LoadWithCastILi1EEENSH_13StoreWithCastILi1EEEEEviS8_T0_T2_T3_T4_T5_,"a",@progbits
	.sectionflags	@""
	.align	4
.nv.constant0._ZN2at6native27unrolled_elementwise_kernelIZNS0_50_GLOBAL__N__2680c7bb_12_PowKernel_cu_140f0503_289622pow_scalar_tensor_implIfEEvRNS_18TensorIteratorBaseEN3c107complexIT_EEEUlNS7_IfEEE_St5arrayIPcLm2EELi4E23TrivialOffsetCalculatorILi1EjESG_NS0_6memory12LoadWithCastILi1EEENSH_13StoreWithCastILi1EEEEEviS8_T0_T2_T3_T4_T5_:
	.zero		588


//--------------------- .nv.constant0._ZN2at6native18elementwise_kernelILi128ELi2EZNS0_22gpu_kernel_impl_nocastIZNS0_50_GLOBAL__N__2680c7bb_12_PowKernel_cu_140f0503_289622pow_scalar_tensor_implIfEEvRNS_18TensorIteratorBaseEN3c107complexIT_EEEUlNS8_IfEEE_EEvS6_RKS9_EUliE_EEviT1_ --------------------------
	.section	.nv.constant0._ZN2at6native18elementwise_kernelILi128ELi2EZNS0_22gpu_kernel_impl_nocastIZNS0_50_GLOBAL__N__2680c7bb_12_PowKernel_cu_140f0503_289622pow_scalar_tensor_implIfEEvRNS_18TensorIteratorBaseEN3c107complexIT_EEEUlNS8_IfEEE_EEvS6_RKS9_EUliE_EEviT1_,"a",@progbits
	.sectionflags	@""
	.align	4
.nv.constant0._ZN2at6native18elementwise_kernelILi128ELi2EZNS0_22gpu_kernel_impl_nocastIZNS0_50_GLOBAL__N__2680c7bb_12_PowKernel_cu_140f0503_289622pow_scalar_tensor_implIfEEvRNS_18TensorIteratorBaseEN3c107complexIT_EEEUlNS8_IfEEE_EEvS6_RKS9_EUliE_EEviT1_:
	.zero		1080


//--------------------- .nv.constant0._ZN2at6native27unrolled_elementwise_kernelIZNS0_50_GLOBAL__N__2680c7bb_12_PowKernel_cu_140f0503_289622pow_scalar_tensor_implIfEEvRNS_18TensorIteratorBaseEN3c107complexIT_EEEUlNS7_IfEEE_St5arrayIPcLm2EELi4E23TrivialOffsetCalculatorILi1EjESG_NS0_6memory15LoadWithoutCastENSH_16StoreWithoutCastEEEviS8_T0_T2_T3_T4_T5_ --------------------------
	.section	.nv.constant0._ZN2at6native27unrolled_elementwise_kernelIZNS0_50_GLOBAL__N__2680c7bb_12_PowKernel_cu_140f0503_289622pow_scalar_tensor_implIfEEvRNS_18TensorIteratorBaseEN3c107complexIT_EEEUlNS7_IfEEE_St5arrayIPcLm2EELi4E23TrivialOffsetCalculatorILi1EjESG_NS0_6memory15LoadWithoutCastENSH_16StoreWithoutCastEEEviS8_T0_T2_T3_T4_T5_,"a",@progbits
	.sectionflags	@""
	.align	4
.nv.constant0._ZN2at6native27unrolled_elementwise_kernelIZNS0_50_GLOBAL__N__2680c7bb_12_PowKernel_cu_140f0503_289622pow_scalar_tensor_implIfEEvRNS_18TensorIteratorBaseEN3c107complexIT_EEEUlNS7_IfEEE_St5arrayIPcLm2EELi4E23TrivialOffsetCalculatorILi1EjESG_NS0_6memory15LoadWithoutCastENSH_16StoreWithoutCastEEEviS8_T0_T2_T3_T4_T5_:
	.zero		572


//--------------------- .nv.constant0._ZN2at6native29vectorized_elementwise_kernelILi2EZNS0_50_GLOBAL__N__2680c7bb_12_PowKernel_cu_140f0503_289622pow_scalar_tensor_implIfEEvRNS_18TensorIteratorBaseEN3c107complexIT_EEEUlNS7_IfEEE_St5arrayIPcLm2EEEEviT0_T1_ --------------------------
	.section	.nv.constant0._ZN2at6native29vectorized_elementwise_kernelILi2EZNS0_50_GLOBAL__N__2680c7bb_12_PowKernel_cu_140f0503_289622pow_scalar_tensor_implIfEEvRNS_18TensorIteratorBaseEN3c107complexIT_EEEUlNS7_IfEEE_St5arrayIPcLm2EEEEviT0_T1_,"a",@progbits
	.sectionflags	@""
	.align	4
.nv.constant0._ZN2at6native29vectorized_elementwise_kernelILi2EZNS0_50_GLOBAL__N__2680c7bb_12_PowKernel_cu_140f0503_289622pow_scalar_tensor_implIfEEvRNS_18TensorIteratorBaseEN3c107complexIT_EEEUlNS7_IfEEE_St5arrayIPcLm2EEEEviT0_T1_:
	.zero		568


//--------------------- .nv.constant0._ZN2at6native29vectorized_elementwise_kernelILi4EZNS0_50_GLOBAL__N__2680c7bb_12_PowKernel_cu_140f0503_289622pow_scalar_tensor_implIfEEvRNS_18TensorIteratorBaseEN3c107complexIT_EEEUlNS7_IfEEE_St5arrayIPcLm2EEEEviT0_T1_ --------------------------
	.section	.nv.constant0._ZN2at6native29vectorized_elementwise_kernelILi4EZNS0_50_GLOBAL__N__2680c7bb_12_PowKernel_cu_140f0503_289622pow_scalar_tensor_implIfEEvRNS_18TensorIteratorBaseEN3c107complexIT_EEEUlNS7_IfEEE_St5arrayIPcLm2EEEEviT0_T1_,"a",@progbits
	.sectionflags	@""
	.align	4
.nv.constant0._ZN2at6native29vectorized_elementwise_kernelILi4EZNS0_50_GLOBAL__N__2680c7bb_12_PowKernel_cu_140f0503_289622pow_scalar_tensor_implIfEEvRNS_18TensorIteratorBaseEN3c107complexIT_EEEUlNS7_IfEEE_St5arrayIPcLm2EEEEviT0_T1_:
	.zero		568


//--------------------- .nv.constant0._ZN2at6native29vectorized_elementwise_kernelILi8EZNS0_50_GLOBAL__N__2680c7bb_12_PowKernel_cu_140f0503_289622pow_scalar_tensor_implIfEEvRNS_18TensorIteratorBaseEN3c107complexIT_EEEUlNS7_IfEEE_St5arrayIPcLm2EEEEviT0_T1_ --------------------------
	.section	.nv.constant0._ZN2at6native29vectorized_elementwise_kernelILi8EZNS0_50_GLOBAL__N__2680c7bb_12_PowKernel_cu_140f0503_289622pow_scalar_tensor_implIfEEvRNS_18TensorIteratorBaseEN3c107complexIT_EEEUlNS7_IfEEE_St5arrayIPcLm2EEEEviT0_T1_,"a",@progbits
	.sectionflags	@""
	.align	4
.nv.constant0._ZN2at6native29vectorized_elementwise_kernelILi8EZNS0_50_GLOBAL__N__2680c7bb_12_PowKernel_cu_140f0503_289622pow_scalar_tensor_implIfEEvRNS_18TensorIteratorBaseEN3c107complexIT_EEEUlNS7_IfEEE_St5arrayIPcLm2EEEEviT0_T1_:
	.zero		568


//--------------------- .nv.constant0._ZN2at6native18elementwise_kernelILi128ELi4EZNS0_15gpu_kernel_implIZZZNS0_50_GLOBAL__N__2680c7bb_12_PowKernel_cu_140f0503_289624pow_tensor_tensor_kernelERNS_18TensorIteratorBaseEENKUlvE_clEvENKUlvE6_clEvEUlN3c107complexIdEESA_E_EEvS5_RKT_EUliE_EEviT1_ --------------------------
	.section	.nv.constant0._ZN2at6native18elementwise_kernelILi128ELi4EZNS0_15gpu_kernel_implIZZZNS0_50_GLOBAL__N__2680c7bb_12_PowKernel_cu_140f0503_289624pow_tensor_tensor_kernelERNS_18TensorIteratorBaseEENKUlvE_clEvENKUlvE6_clEvEUlN3c107complexIdEESA_E_EEvS5_RKT_EUliE_EEviT1_,"a",@progbits
	.sectionflags	@""
	.align	4
.nv.constant0._ZN2at6native18elementwise_kernelILi128ELi4EZNS0_15gpu_kernel_implIZZZNS0_50_GLOBAL__N__2680c7bb_12_PowKernel_cu_140f0503_289624pow_tensor_tensor_kernelERNS_18TensorIteratorBaseEENKUlvE_clEvENKUlvE6_clEvEUlN3c107complexIdEESA_E_EEvS5_RKT_EUliE_EEviT1_:
	.zero		1192


//--------------------- .nv.constant0._ZN2at6native27unrolled_elementwise_kernelIZZZNS0_50_GLOBAL__N__2680c7bb_12_PowKernel_cu_140f0503_289624pow_tensor_tensor_kernelERNS_18TensorIteratorBaseEENKUlvE_clEvENKUlvE6_clEvEUlN3c107complexIdEES9_E_St5arrayIPcLm3EELi4E23TrivialOffsetCalculatorILi2EjESE_ILi1EjENS0_6memory12LoadWithCastILi2EEENSH_13StoreWithCastILi1EEEEEviT_T0_T2_T3_T4_T5_ --------------------------
	.section	.nv.constant0._ZN2at6native27unrolled_elementwise_kernelIZZZNS0_50_GLOBAL__N__2680c7bb_12_PowKernel_cu_140f0503_289624pow_tensor_tensor_kernelERNS_18TensorIteratorBaseEENKUlvE_clEvENKUlvE6_clEvEUlN3c107complexIdEES9_E_St5arrayIPcLm3EELi4E23TrivialOffsetCalculatorILi2EjESE_ILi1EjENS0_6memory12LoadWithCastILi2EEENSH_13StoreWithCastILi1EEEEEviT_T0_T2_T3_T4_T5_,"a",@progbits
	.sectionflags	@""
	.align	4
.nv.constant0._ZN2at6native27unrolled_elementwise_kernelIZZZNS0_50_GLOBAL__N__2680c7bb_12_PowKernel_cu_140f0503_289624pow_tensor_tensor_kernelERNS_18TensorIteratorBaseEENKUlvE_clEvENKUlvE6_clEvEUlN3c107complexIdEES9_E_St5arrayIPcLm3EELi4E23TrivialOffsetCalculatorILi2EjESE_ILi1EjENS0_6memory12LoadWithCastILi2EEENSH_13StoreWithCastILi1EEEEEviT_T0_T2_T3_T4_T5_:
	.zero		592


//--------------------- .nv.constant0._ZN2at6native18elementwise_kernelILi128ELi2EZNS0_22gpu_kernel_impl_nocastIZZZNS0_50_GLOBAL__N__2680c7bb_12_PowKernel_cu_140f0503_289624pow_tensor_tensor_kernelERNS_18TensorIteratorBaseEENKUlvE_clEvENKUlvE6_clEvEUlN3c107complexIdEESA_E_EEvS5_RKT_EUliE_EEviT1_ --------------------------
	.section	.nv.constant0._ZN2at6native18elementwise_kernelILi128ELi2EZNS0_22gpu_kernel_impl_nocastIZZZNS0_50_GLOBAL__N__2680c7bb_12_PowKernel_cu_140f0503_289624pow_tensor_tensor_kernelERNS_18TensorIteratorBaseEENKUlvE_clEvENKUlvE6_clEvEUlN3c107complexIdEESA_E_EEvS5_RKT_EUliE_EEviT1_,"a",@progbits
	.sectionflags	@""
	.align	4
.nv.constant0._ZN2at6native18elementwise_kernelILi128ELi2EZNS0_22gpu_kernel_impl_nocastIZZZNS0_50_GLOBAL__N__2680c7bb_12_PowKernel_cu_140f0503_289624pow_tensor_tensor_kernelERNS_18TensorIteratorBaseEENKUlvE_clEvENKUlvE6_clEvEUlN3c107complexIdEESA_E_EEvS5_RKT_EUliE_EEviT1_:
	.zero		1184


//--------------------- .nv.constant0._ZN2at6native27unrolled_elementwise_kernelIZZZNS0_50_GLOBAL__N__2680c7bb_12_PowKernel_cu_140f0503_289624pow_tensor_tensor_kernelERNS_18TensorIteratorBaseEENKUlvE_clEvENKUlvE6_clEvEUlN3c107complexIdEES9_E_St5arrayIPcLm3EELi4E23TrivialOffsetCalculatorILi2EjESE_ILi1EjENS0_6memory15LoadWithoutCastENSH_16StoreWithoutCastEEEviT_T0_T2_T3_T4_T5_ --------------------------
	.section	.nv.constant0._ZN2at6native27unrolled_elementwise_kernelIZZZNS0_50_GLOBAL__N__2680c7bb_12_PowKernel_cu_140f0503_289624pow_tensor_tensor_kernelERNS_18TensorIteratorBaseEENKUlvE_clEvENKUlvE6_clEvEUlN3c107complexIdEES9_E_St5arrayIPcLm3EELi4E23TrivialOffsetCalculatorILi2EjESE_ILi1EjENS0_6memory15LoadWithoutCastENSH_16StoreWithoutCastEEEviT_T0_T2_T3_T4_T5_,"a",@progbits
	.sectionflags	@""
	.align	4
.nv.constant0._ZN2at6native27unrolled_elementwise_kernelIZZZNS0_50_GLOBAL__N__2680c7bb_12_PowKernel_cu_140f0503_289624pow_tensor_tensor_kernelERNS_18TensorIteratorBaseEENKUlvE_clEvENKUlvE6_clEvEUlN3c107complexIdEES9_E_St5arrayIPcLm3EELi4E23TrivialOffsetCalculatorILi2EjESE_ILi1EjENS0_6memory15LoadWithoutCastENSH_16StoreWithoutCastEEEviT_T0_T2_T3_T4_T5_:
	.zero		572


//--------------------- .nv.constant0._ZN2at6native29vectorized_elementwise_kernelILi2EZZZNS0_50_GLOBAL__N__2680c7bb_12_PowKernel_cu_140f0503_289624pow_tensor_tensor_kernelERNS_18TensorIteratorBaseEENKUlvE_clEvENKUlvE6_clEvEUlN3c107complexIdEES9_E_St5arrayIPcLm3EEEEviT0_T1_ --------------------------
	.section	.nv.constant0._ZN2at6native29vectorized_elementwise_kernelILi2EZZZNS0_50_GLOBAL__N__2680c7bb_12_PowKernel_cu_140f0503_289624pow_tensor_tensor_kernelERNS_18TensorIteratorBaseEENKUlvE_clEvENKUlvE6_clEvEUlN3c107complexIdEES9_E_St5arrayIPcLm3EEEEviT0_T1_,"a",@progbits
	.sectionflags	@""
	.align	4
.nv.constant0._ZN2at6native29vectorized_elementwise_kernelILi2EZZZNS0_50_GLOBAL__N__2680c7bb_12_PowKernel_cu_140f0503_289624pow_tensor_tensor_kernelERNS_18TensorIteratorBaseEENKUlvE_clEvENKUlvE6_clEvEUlN3c107complexIdEES9_E_St5arrayIPcLm3EEEEviT0_T1_:
	.zero		568


//--------------------- .nv.constant0._ZN2at6native29vectorized_elementwise_kernelILi4EZZZNS0_50_GLOBAL__N__2680c7bb_12_PowKernel_cu_140f0503_289624pow_tensor_tensor_kernelERNS_18TensorIteratorBaseEENKUlvE_clEvENKUlvE6_clEvEUlN3c107complexIdEES9_E_St5arrayIPcLm3EEEEviT0_T1_ --------------------------
	.section	.nv.constant0._ZN2at6native29vectorized_elementwise_kernelILi4EZZZNS0_50_GLOBAL__N__2680c7bb_12_PowKernel_cu_140f0503_289624pow_tensor_tensor_kernelERNS_18TensorIteratorBaseEENKUlvE_clEvENKUlvE6_clEvEUlN3c107complexIdEES9_E_St5arrayIPcLm3EEEEviT0_T1_,"a",@progbits
	.sectionflags	@""
	.align	4
.nv.constant0._ZN2at6native29vectorized_elementwise_kernelILi4EZZZNS0_50_GLOBAL__N__2680c7bb_12_PowKernel_cu_140f0503_289624pow_tensor_tensor_kernelERNS_18TensorIteratorBaseEENKUlvE_clEvENKUlvE6_clEvEUlN3c107complexIdEES9_E_St5arrayIPcLm3EEEEviT0_T1_:
	.zero		568


//--------------------- .nv.constant0._ZN2at6native29vectorized_elementwise_kernelILi8EZZZNS0_50_GLOBAL__N__2680c7bb_12_PowKernel_cu_140f0503_289624pow_tensor_tensor_kernelERNS_18TensorIteratorBaseEENKUlvE_clEvENKUlvE6_clEvEUlN3c107complexIdEES9_E_St5arrayIPcLm3EEEEviT0_T1_ --------------------------
	.section	.nv.constant0._ZN2at6native29vectorized_elementwise_kernelILi8EZZZNS0_50_GLOBAL__N__2680c7bb_12_PowKernel_cu_140f0503_289624pow_tensor_tensor_kernelERNS_18TensorIteratorBaseEENKUlvE_clEvENKUlvE6_clEvEUlN3c107complexIdEES9_E_St5arrayIPcLm3EEEEviT0_T1_,"a",@progbits
	.sectionflags	@""
	.align	4
.nv.constant0._ZN2at6native29vectorized_elementwise_kernelILi8EZZZNS0_50_GLOBAL__N__2680c7bb_12_PowKernel_cu_140f0503_289624pow_tensor_tensor_kernelERNS_18TensorIteratorBaseEENKUlvE_clEvENKUlvE6_clEvEUlN3c107complexIdEES9_E_St5arrayIPcLm3EEEEviT0_T1_:
	.zero		568


//--------------------- .nv.constant0._ZN2at6native18elementwise_kernelILi128ELi4EZNS0_15gpu_kernel_implIZNS0_50_GLOBAL__N__2680c7bb_12_PowKernel_cu_140f0503_289622pow_scalar_tensor_implIdEEvRNS_18TensorIteratorBaseEN3c107complexIT_EEEUlNS8_IdEEE_EEvS6_RKS9_EUliE_EEviT1_ --------------------------
	.section	.nv.constant0._ZN2at6native18elementwise_kernelILi128ELi4EZNS0_15gpu_kernel_implIZNS0_50_GLOBAL__N__2680c7bb_12_PowKernel_cu_140f0503_289622pow_scalar_tensor_implIdEEvRNS_18TensorIteratorBaseEN3c107complexIT_EEEUlNS8_IdEEE_EEvS6_RKS9_EUliE_EEviT1_,"a",@progbits
	.sectionflags	@""
	.align	4
.nv.constant0._ZN2at6native18elementwise_kernelILi128ELi4EZNS0_15gpu_kernel_implIZNS0_50_GLOBAL__N__2680c7bb_12_PowKernel_cu_140f0503_289622pow_scalar_tensor_implIdEEvRNS_18TensorIteratorBaseEN3c107complexIT_EEEUlNS8_IdEEE_EEvS6_RKS9_EUliE_EEviT1_:
	.zero		1120


//--------------------- .nv.constant0._ZN2at6native27unrolled_elementwise_kernelIZNS0_50_GLOBAL__N__2680c7bb_12_PowKernel_cu_140f0503_289622pow_scalar_tensor_implIdEEvRNS_18TensorIteratorBaseEN3c107complexIT_EEEUlNS7_IdEEE_St5arrayIPcLm2EELi4E23TrivialOffsetCalculatorILi1EjESG_NS0_6memory12LoadWithCastILi1EEENSH_13StoreWithCastILi1EEEEEviS8_T0_T2_T3_T4_T5_ --------------------------
	.section	.nv.constant0._ZN2at6native27unrolled_elementwise_kernelIZNS0_50_GLOBAL__N__2680c7bb_12_PowKernel_cu_140f0503_289622pow_scalar_tensor_implIdEEvRNS_18TensorIteratorBaseEN3c107complexIT_EEEUlNS7_IdEEE_St5arrayIPcLm2EELi4E23TrivialOffsetCalculatorILi1EjESG_NS0_6memory12LoadWithCastILi1EEENSH_13StoreWithCastILi1EEEEEviS8_T0_T2_T3_T4_T5_,"a",@progbits
	.sectionflags	@""
	.align	4
.nv.constant0._ZN2at6native27unrolled_elementwise_kernelIZNS0_50_GLOBAL__N__2680c7bb_12_PowKernel_cu_140f0503_289622pow_scalar_tensor_implIdEEvRNS_18TensorIteratorBaseEN3c107complexIT_EEEUlNS7_IdEEE_St5arrayIPcLm2EELi4E23TrivialOffsetCalculatorILi1EjESG_NS0_6memory12LoadWithCastILi1EEENSH_13StoreWithCastILi1EEEEEviS8_T0_T2_T3_T4_T5_:
	.zero		612


//--------------------- .nv.constant0._ZN2at6native18elementwise_kernelILi128ELi2EZNS0_22gpu_kernel_impl_nocastIZNS0_50_GLOBAL__N__2680c7bb_12_PowKernel_cu_140f0503_289622pow_scalar_tensor_implIdEEvRNS_18TensorIteratorBaseEN3c107complexIT_EEEUlNS8_IdEEE_EEvS6_RKS9_EUliE_EEviT1_ --------------------------
	.section	.nv.constant0._ZN2at6native18elementwise_kernelILi128ELi2EZNS0_22gpu_kernel_impl_nocastIZNS0_50_GLOBAL__N__2680c7bb_12_PowKernel_cu_140f0503_289622pow_scalar_tensor_implIdEEvRNS_18TensorIteratorBaseEN3c107complexIT_EEEUlNS8_IdEEE_EEvS6_RKS9_EUliE_EEviT1_,"a",@progbits
	.sectionflags	@""
	.align	4
.nv.constant0._ZN2at6native18elementwise_kernelILi128ELi2EZNS0_22gpu_kernel_impl_nocastIZNS0_50_GLOBAL__N__2680c7bb_12_PowKernel_cu_140f0503_289622pow_scalar_tensor_implIdEEvRNS_18TensorIteratorBaseEN3c107complexIT_EEEUlNS8_IdEEE_EEvS6_RKS9_EUliE_EEviT1_:
	.zero		1120


//--------------------- .nv.constant0._ZN2at6native27unrolled_elementwise_kernelIZNS0_50_GLOBAL__N__2680c7bb_12_PowKernel_cu_140f0503_289622pow_scalar_tensor_implIdEEvRNS_18TensorIteratorBaseEN3c107complexIT_EEEUlNS7_IdEEE_St5arrayIPcLm2EELi4E23TrivialOffsetCalculatorILi1EjESG_NS0_6memory15LoadWithoutCastENSH_16StoreWithoutCastEEEviS8_T0_T2_T3_T4_T5_ --------------------------
	.section	.nv.constant0._ZN2at6native27unrolled_elementwise_kernelIZNS0_50_GLOBAL__N__2680c7bb_12_PowKernel_cu_140f0503_289622pow_scalar_tensor_implIdEEvRNS_18TensorIteratorBaseEN3c107complexIT_EEEUlNS7_IdEEE_St5arrayIPcLm2EELi4E23TrivialOffsetCalculatorILi1EjESG_NS0_6memory15LoadWithoutCastENSH_16StoreWithoutCastEEEviS8_T0_T2_T3_T4_T5_,"a",@progbits
	.sectionflags	@""
	.align	4
.nv.constant0._ZN2at6native27unrolled_elementwise_kernelIZNS0_50_GLOBAL__N__2680c7bb_12_PowKernel_cu_140f0503_289622pow_scalar_tensor_implIdEEvRNS_18TensorIteratorBaseEN3c107complexIT_EEEUlNS7_IdEEE_St5arrayIPcLm2EELi4E23TrivialOffsetCalculatorILi1EjESG_NS0_6memory15LoadWithoutCastENSH_16StoreWithoutCastEEEviS8_T0_T2_T3_T4_T5_:
	.zero		596


//--------------------- .nv.constant0._ZN2at6native29vectorized_elementwise_kernelILi2EZNS0_50_GLOBAL__N__2680c7bb_12_PowKernel_cu_140f0503_289622pow_scalar_tensor_implIdEEvRNS_18TensorIteratorBaseEN3c107complexIT_EEEUlNS7_IdEEE_St5arrayIPcLm2EEEEviT0_T1_ --------------------------
	.section	.nv.constant0._ZN2at6native29vectorized_elementwise_kernelILi2EZNS0_50_GLOBAL__N__2680c7bb_12_PowKernel_cu_140f0503_289622pow_scalar_tensor_implIdEEvRNS_18TensorIteratorBaseEN3c107complexIT_EEEUlNS7_IdEEE_St5arrayIPcLm2EEEEviT0_T1_,"a",@progbits
	.sectionflags	@""
	.align	4
.nv.constant0._ZN2at6native29vectorized_elementwise_kernelILi2EZNS0_50_GLOBAL__N__2680c7bb_12_PowKernel_cu_140f0503_289622pow_scalar_tensor_implIdEEvRNS_18TensorIteratorBaseEN3c107complexIT_EEEUlNS7_IdEEE_St5arrayIPcLm2EEEEviT0_T1_:
	.zero		592


//--------------------- .nv.constant0._ZN2at6native29vectorized_elementwise_kernelILi4EZNS0_50_GLOBAL__N__2680c7bb_12_PowKernel_cu_140f0503_289622pow_scalar_tensor_implIdEEvRNS_18TensorIteratorBaseEN3c107complexIT_EEEUlNS7_IdEEE_St5arrayIPcLm2EEEEviT0_T1_ --------------------------
	.section	.nv.constant0._ZN2at6native29vectorized_elementwise_kernelILi4EZNS0_50_GLOBAL__N__2680c7bb_12_PowKernel_cu_140f0503_289622pow_scalar_tensor_implIdEEvRNS_18TensorIteratorBaseEN3c107complexIT_EEEUlNS7_IdEEE_St5arrayIPcLm2EEEEviT0_T1_,"a",@progbits
	.sectionflags	@""
	.align	4
.nv.constant0._ZN2at6native29vectorized_elementwise_kernelILi4EZNS0_50_GLOBAL__N__2680c7bb_12_PowKernel_cu_140f0503_289622pow_scalar_tensor_implIdEEvRNS_18TensorIteratorBaseEN3c107complexIT_EEEUlNS7_IdEEE_St5arrayIPcLm2EEEEviT0_T1_:
	.zero		592


//--------------------- .nv.constant0._ZN2at6native29vectorized_elementwise_kernelILi8EZNS0_50_GLOBAL__N__2680c7bb_12_PowKernel_cu_140f0503_289622pow_scalar_tensor_implIdEEvRNS_18TensorIteratorBaseEN3c107complexIT_EEEUlNS7_IdEEE_St5arrayIPcLm2EEEEviT0_T1_ --------------------------
	.section	.nv.constant0._ZN2at6native29vectorized_elementwise_kernelILi8EZNS0_50_GLOBAL__N__2680c7bb_12_PowKernel_cu_140f0503_289622pow_scalar_tensor_implIdEEvRNS_18TensorIteratorBaseEN3c107complexIT_EEEUlNS7_IdEEE_St5arrayIPcLm2EEEEviT0_T1_,"a",@progbits
	.sectionflags	@""
	.align	4
.nv.constant0._ZN2at6native29vectorized_elementwise_kernelILi8EZNS0_50_GLOBAL__N__2680c7bb_12_PowKernel_cu_140f0503_289622pow_scalar_tensor_implIdEEvRNS_18TensorIteratorBaseEN3c107complexIT_EEEUlNS7_IdEEE_St5arrayIPcLm2EEEEviT0_T1_:
	.zero		592


//--------------------- .nv.constant0._ZN2at6native18elementwise_kernelILi128ELi4EZNS0_15gpu_kernel_implIZZZNS0_50_GLOBAL__N__2680c7bb_12_PowKernel_cu_140f0503_289624pow_tensor_tensor_kernelERNS_18TensorIteratorBaseEENKUlvE_clEvENKUlvE5_clEvEUlffE_EEvS5_RKT_EUliE_EEviT1_ --------------------------
	.section	.nv.constant0._ZN2at6native18elementwise_kernelILi128ELi4EZNS0_15gpu_kernel_implIZZZNS0_50_GLOBAL__N__2680c7bb_12_PowKernel_cu_140f0503_289624pow_tensor_tensor_kernelERNS_18TensorIteratorBaseEENKUlvE_clEvENKUlvE5_clEvEUlffE_EEvS5_RKT_EUliE_EEviT1_,"a",@progbits
	.sectionflags	@""
	.align	4
.nv.constant0._ZN2at6native18elementwise_kernelILi128ELi4EZNS0_15gpu_kernel_implIZZZNS0_50_GLOBAL__N__2680c7bb_12_PowKernel_cu_140f0503_289624pow_tensor_tensor_kernelERNS_18TensorIteratorBaseEENKUlvE_clEvENKUlvE5_clEvEUlffE_EEvS5_RKT_EUliE_EEviT1_:
	.zero		1192


//--------------------- .nv.constant0._ZN2at6native27unrolled_elementwise_kernelIZZZNS0_50_GLOBAL__N__2680c7bb_12_PowKernel_cu_140f0503_289624pow_tensor_tensor_kernelERNS_18TensorIteratorBaseEENKUlvE_clEvENKUlvE5_clEvEUlffE_St5arrayIPcLm3EELi4E23TrivialOffsetCalculatorILi2EjESB_ILi1EjENS0_6memory12LoadWithCastILi2EEENSE_13StoreWithCastILi1EEEEEviT_T0_T2_T3_T4_T5_ --------------------------
	.section	.nv.constant0._ZN2at6native27unrolled_elementwise_kernelIZZZNS0_50_GLOBAL__N__2680c7bb_12_PowKernel_cu_140f0503_289624pow_tensor_tensor_kernelERNS_18TensorIteratorBaseEENKUlvE_clEvENKUlvE5_clEvEUlffE_St5arrayIPcLm3EELi4E23TrivialOffsetCalculatorILi2EjESB_ILi1EjENS0_6memory12LoadWithCastILi2EEENSE_13StoreWithCastILi1EEEEEviT_T0_T2_T3_T4_T5_,"a",@progbits
	.sectionflags	@""
	.align	4
.nv.constant0._ZN2at6native27unrolled_elementwise_kernelIZZZNS0_50_GLOBAL__N__2680c7bb_12_PowKernel_cu_140f0503_289624pow_tensor_tensor_kernelERNS_18TensorIteratorBaseEENKUlvE_clEvENKUlvE5_clEvEUlffE_St5arrayIPcLm3EELi4E23TrivialOffsetCalculatorILi2EjESB_ILi1EjENS0_6memory12LoadWithCastILi2EEENSE_13StoreWithCastILi1EEEEEviT_T0_T2_T3_T4_T5_:
	.zero		592


//--------------------- .nv.constant0._ZN2at6native18elementwise_kernelILi128ELi2EZNS0_22gpu_kernel_impl_nocastIZZZNS0_50_GLOBAL__N__2680c7bb_12_PowKernel_cu_140f0503_289624pow_tensor_tensor_kernelERNS_18TensorIteratorBaseEENKUlvE_clEvENKUlvE5_clEvEUlffE_EEvS5_RKT_EUliE_EEviT1_ --------------------------
	.section	.nv.constant0._ZN2at6native18elementwise_kernelILi128ELi2EZNS0_22gpu_kernel_impl_nocastIZZZNS0_50_GLOBAL__N__2680c7bb_12_PowKernel_cu_140f0503_289624pow_tensor_tensor_kernelERNS_18TensorIteratorBaseEENKUlvE_clEvENKUlvE5_clEvEUlffE_EEvS5_RKT_EUliE_EEviT1_,"a",@progbits
	.sectionflags	@""
	.align	4
.nv.constant0._ZN2at6native18elementwise_kernelILi128ELi2EZNS0_22gpu_kernel_impl_nocastIZZZNS0_50_GLOBAL__N__2680c7bb_12_PowKernel_cu_140f0503_289624pow_tensor_tensor_kernelERNS_18TensorIteratorBaseEENKUlvE_clEvENKUlvE5_clEvEUlffE_EEvS5_RKT_EUliE_EEviT1_:
	.zero		1184


//--------------------- .nv.constant0._ZN2at6native27unrolled_elementwise_kernelIZZZNS0_50_GLOBAL__N__2680c7bb_12_PowKernel_cu_140f0503_289624pow_tensor_tensor_kernelERNS_18TensorIteratorBaseEENKUlvE_clEvENKUlvE5_clEvEUlffE_St5arrayIPcLm3EELi4E23TrivialOffsetCalculatorILi2EjESB_ILi1EjENS0_6memory15LoadWithoutCastENSE_16StoreWithoutCastEEEviT_T0_T2_T3_T4_T5_ --------------------------
	.section	.nv.constant0._ZN2at6native27unrolled_elementwise_kernelIZZZNS0_50_GLOBAL__N__2680c7bb_12_PowKernel_cu_140f0503_289624pow_tensor_tensor_kernelERNS_18TensorIteratorBaseEENKUlvE_clEvENKUlvE5_clEvEUlffE_St5arrayIPcLm3EELi4E23TrivialOffsetCalculatorILi2EjESB_ILi1EjENS0_6memory15LoadWithoutCastENSE_16StoreWithoutCastEEEviT_T0_T2_T3_T4_T5_,"a",@progbits
	.sectionflags	@""
	.align	4
.nv.constant0._ZN2at6native27unrolled_elementwise_kernelIZZZNS0_50_GLOBAL__N__2680c7bb_12_PowKernel_cu_140f0503_289624pow_tensor_tensor_kernelERNS_18TensorIteratorBaseEENKUlvE_clEvENKUlvE5_clEvEUlffE_St5arrayIPcLm3EELi4E23TrivialOffsetCalculatorILi2EjESB_ILi1EjENS0_6memory15LoadWithoutCastENSE_16StoreWithoutCastEEEviT_T0_T2_T3_T4_T5_:
	.zero		572


//--------------------- .nv.constant0._ZN2at6native29vectorized_elementwise_kernelILi2EZZZNS0_50_GLOBAL__N__2680c7bb_12_PowKernel_cu_140f0503_289624pow_tensor_tensor_kernelERNS_18TensorIteratorBaseEENKUlvE_clEvENKUlvE5_clEvEUlffE_St5arrayIPcLm3EEEEviT0_T1_ --------------------------
	.section	.nv.constant0._ZN2at6native29vectorized_elementwise_kernelILi2EZZZNS0_50_GLOBAL__N__2680c7bb_12_PowKernel_cu_140f0503_289624pow_tensor_tensor_kernelERNS_18TensorIteratorBaseEENKUlvE_clEvENKUlvE5_clEvEUlffE_St5arrayIPcLm3EEEEviT0_T1_,"a",@progbits
	.sectionflags	@""
	.align	4
.nv.constant0._ZN2at6native29vectorized_elementwise_kernelILi2EZZZNS0_50_GLOBAL__N__2680c7bb_12_PowKernel_cu_140f0503_289624pow_tensor_tensor_kernelERNS_18TensorIteratorBaseEENKUlvE_clEvENKUlvE5_clEvEUlffE_St5arrayIPcLm3EEEEviT0_T1_:
	.zero		568


//--------------------- .nv.constant0._ZN2at6native29vectorized_elementwise_kernelILi4EZZZNS0_50_GLOBAL__N__2680c7bb_12_PowKernel_cu_140f0503_289624pow_tensor_tensor_kernelERNS_18TensorIteratorBaseEENKUlvE_clEvENKUlvE5_clEvEUlffE_St5arrayIPcLm3EEEEviT0_T1_ --------------------------
	.section	.nv.constant0._ZN2at6native29vectorized_elementwise_kernelILi4EZZZNS0_50_GLOBAL__N__2680c7bb_12_PowKernel_cu_140f0503_289624pow_tensor_tensor_kernelERNS_18TensorIteratorBaseEENKUlvE_clEvENKUlvE5_clEvEUlffE_St5arrayIPcLm3EEEEviT0_T1_,"a",@progbits
	.sectionflags	@""
	.align	4
.nv.constant0._ZN2at6native29vectorized_elementwise_kernelILi4EZZZNS0_50_GLOBAL__N__2680c7bb_12_PowKernel_cu_140f0503_289624pow_tensor_tensor_kernelERNS_18TensorIteratorBaseEENKUlvE_clEvENKUlvE5_clEvEUlffE_St5arrayIPcLm3EEEEviT0_T1_:
	.zero		568


//--------------------- .nv.constant0._ZN2at6native29vectorized_elementwise_kernelILi8EZZZNS0_50_GLOBAL__N__2680c7bb_12_PowKernel_cu_140f0503_289624pow_tensor_tensor_kernelERNS_18TensorIteratorBaseEENKUlvE_clEvENKUlvE5_clEvEUlffE_St5arrayIPcLm3EEEEviT0_T1_ --------------------------
	.section	.nv.constant0._ZN2at6native29vectorized_elementwise_kernelILi8EZZZNS0_50_GLOBAL__N__2680c7bb_12_PowKernel_cu_140f0503_289624pow_tensor_tensor_kernelERNS_18TensorIteratorBaseEENKUlvE_clEvENKUlvE5_clEvEUlffE_St5arrayIPcLm3EEEEviT0_T1_,"a",@progbits
	.sectionflags	@""
	.align	4
.nv.constant0._ZN2at6native29vectorized_elementwise_kernelILi8EZZZNS0_50_GLOBAL__N__2680c7bb_12_PowKernel_cu_140f0503_289624pow_tensor_tensor_kernelERNS_18TensorIteratorBaseEENKUlvE_clEvENKUlvE5_clEvEUlffE_St5arrayIPcLm3EEEEviT0_T1_:
	.zero		568


//--------------------- .nv.constant0._ZN2at6native18elementwise_kernelILi128ELi4EZNS0_15gpu_kernel_implIZNS0_50_GLOBAL__N__2680c7bb_12_PowKernel_cu_140f0503_289622pow_scalar_tensor_implIfEEvRNS_18TensorIteratorBaseET_EUlfE_EEvS6_RKS7_EUliE_EEviT1_ --------------------------
	.section	.nv.constant0._ZN2at6native18elementwise_kernelILi128ELi4EZNS0_15gpu_kernel_implIZNS0_50_GLOBAL__N__2680c7bb_12_PowKernel_cu_140f0503_289622pow_scalar_tensor_implIfEEvRNS_18TensorIteratorBaseET_EUlfE_EEvS6_RKS7_EUliE_EEviT1_,"a",@progbits
	.sectionflags	@""
	.align	4
.nv.constant0._ZN2at6native18elementwise_kernelILi128ELi4EZNS0_15gpu_kernel_implIZNS0_50_GLOBAL__N__2680c7bb_12_PowKernel_cu_140f0503_289622pow_scalar_tensor_implIfEEvRNS_18TensorIteratorBaseET_EUlfE_EEvS6_RKS7_EUliE_EEviT1_:
	.zero		1088


//--------------------- .nv.constant0._ZN2at6native27unrolled_elementwise_kernelIZNS0_50_GLOBAL__N__2680c7bb_12_PowKernel_cu_140f0503_289622pow_scalar_tensor_implIfEEvRNS_18TensorIteratorBaseET_EUlfE_St5arrayIPcLm2EELi4E23TrivialOffsetCalculatorILi1EjESC_NS0_6memory12LoadWithCastILi1EEENSD_13StoreWithCastILi1EEEEEviS6_T0_T2_T3_T4_T5_ --------------------------
	.section	.nv.constant0._ZN2at6native27unrolled_elementwise_kernelIZNS0_50_GLOBAL__N__2680c7bb_12_PowKernel_cu_140f0503_289622pow_scalar_tensor_implIfEEvRNS_18TensorIteratorBaseET_EUlfE_St5arrayIPcLm2EELi4E23TrivialOffsetCalculatorILi1EjESC_NS0_6memory12LoadWithCastILi1EEENSD_13StoreWithCastILi1EEEEEviS6_T0_T2_T3_T4_T5_,"a",@progbits
	.sectionflags	@""
	.align	4
.nv.constant0._ZN2at6native27unrolled_elementwise_kernelIZNS0_50_GLOBAL__N__2680c7bb_12_PowKernel_cu_140f0503_289622pow_scalar_tensor_implIfEEvRNS_18TensorIteratorBaseET_EUlfE_St5arrayIPcLm2EELi4E23TrivialOffsetCalculatorILi1EjESC_NS0_6memory12LoadWithCastILi1EEENSD_13StoreWithCastILi1EEEEEviS6_T0_T2_T3_T4_T5_:
	.zero		588


//--------------------- .nv.constant0._ZN2at6native18elementwise_kernelILi128ELi2EZNS0_22gpu_kernel_impl_nocastIZNS0_50_GLOBAL__N__2680c7bb_12_PowKernel_cu_140f0503_289622pow_scalar_tensor_implIfEEvRNS_18TensorIteratorBaseET_EUlfE_EEvS6_RKS7_EUliE_EEviT1_ --------------------------
	.section	.nv.constant0._ZN2at6native18elementwise_kernelILi128ELi2EZNS0_22gpu_kernel_impl_nocastIZNS0_50_GLOBAL__N__2680c7bb_12_PowKernel_cu_140f0503_289622pow_scalar_tensor_implIfEEvRNS_18TensorIteratorBaseET_EUlfE_EEvS6_RKS7_EUliE_EEviT1_,"a",@progbits
	.sectionflags	@""
	.align	4
.nv.constant0._ZN2at6native18elementwise_kernelILi128ELi2EZNS0_22gpu_kernel_impl_nocastIZNS0_50_GLOBAL__N__2680c7bb_12_PowKernel_cu_140f0503_289622pow_scalar_tensor_implIfEEvRNS_18TensorIteratorBaseET_EUlfE_EEvS6_RKS7_EUliE_EEviT1_:
	.zero		1080


//--------------------- .nv.constant0._ZN2at6native27unrolled_elementwise_kernelIZNS0_50_GLOBAL__N__2680c7bb_12_PowKernel_cu_140f0503_289622pow_scalar_tensor_implIfEEvRNS_18TensorIteratorBaseET_EUlfE_St5arrayIPcLm2EELi4E23TrivialOffsetCalculatorILi1EjESC_NS0_6memory15LoadWithoutCastENSD_16StoreWithoutCastEEEviS6_T0_T2_T3_T4_T5_ --------------------------
	.section	.nv.constant0._ZN2at6native27unrolled_elementwise_kernelIZNS0_50_GLOBAL__N__2680c7bb_12_PowKernel_cu_140f0503_289622pow_scalar_tensor_implIfEEvRNS_18TensorIteratorBaseET_EUlfE_St5arrayIPcLm2EELi4E23TrivialOffsetCalculatorILi1EjESC_NS0_6memory15LoadWithoutCastENSD_16StoreWithoutCastEEEviS6_T0_T2_T3_T4_T5_,"a",@progbits
	.sectionflags	@""
	.align	4
.nv.constant0._ZN2at6native27unrolled_elementwise_kernelIZNS0_50_GLOBAL__N__2680c7bb_12_PowKernel_cu_140f0503_289622pow_scalar_tensor_implIfEEvRNS_18TensorIteratorBaseET_EUlfE_St5arrayIPcLm2EELi4E23TrivialOffsetCalculatorILi1EjESC_NS0_6memory15LoadWithoutCastENSD_16StoreWithoutCastEEEviS6_T0_T2_T3_T4_T5_:
	.zero		572


//--------------------- .nv.constant0._ZN2at6native29vectorized_elementwise_kernelILi2EZNS0_50_GLOBAL__N__2680c7bb_12_PowKernel_cu_140f0503_289622pow_scalar_tensor_implIfEEvRNS_18TensorIteratorBaseET_EUlfE_St5arrayIPcLm2EEEEviT0_T1_ --------------------------
	.section	.nv.constant0._ZN2at6native29vectorized_elementwise_kernelILi2EZNS0_50_GLOBAL__N__2680c7bb_12_PowKernel_cu_140f0503_289622pow_scalar_tensor_implIfEEvRNS_18TensorIteratorBaseET_EUlfE_St5arrayIPcLm2EEEEviT0_T1_,"a",@progbits
	.sectionflags	@""
	.align	4
.nv.constant0._ZN2at6native29vectorized_elementwise_kernelILi2EZNS0_50_GLOBAL__N__2680c7bb_12_PowKernel_cu_140f0503_289622pow_scalar_tensor_implIfEEvRNS_18TensorIteratorBaseET_EUlfE_St5arrayIPcLm2EEEEviT0_T1_:
	.zero		568


//--------------------- .nv.constant0._ZN2at6native29vectorized_elementwise_kernelILi4EZNS0_50_GLOBAL__N__2680c7bb_12_PowKernel_cu_140f0503_289622pow_scalar_tensor_implIfEEvRNS_18TensorIteratorBaseET_EUlfE_St5arrayIPcLm2EEEEviT0_T1_ --------------------------
	.section	.nv.constant0._ZN2at6native29vectorized_elementwise_kernelILi4EZNS0_50_GLOBAL__N__2680c7bb_12_PowKernel_cu_140f0503_289622pow_scalar_tensor_implIfEEvRNS_18TensorIteratorBaseET_EUlfE_St5arrayIPcLm2EEEEviT0_T1_,"a",@progbits
	.sectionflags	@""
	.align	4
.nv.constant0._ZN2at6native29vectorized_elementwise_kernelILi4EZNS0_50_GLOBAL__N__2680c7bb_12_PowKernel_cu_140f0503_289622pow_scalar_tensor_implIfEEvRNS_18TensorIteratorBaseET_EUlfE_St5arrayIPcLm2EEEEviT0_T1_:
	.zero		568


//--------------------- .nv.constant0._ZN2at6native29vectorized_elementwise_kernelILi8EZNS0_50_GLOBAL__N__2680c7bb_12_PowKernel_cu_140f0503_289622pow_scalar_tensor_implIfEEvRNS_18TensorIteratorBaseET_EUlfE_St5arrayIPcLm2EEEEviT0_T1_ --------------------------
	.section	.nv.constant0._ZN2at6native29vectorized_elementwise_kernelILi8EZNS0_50_GLOBAL__N__2680c7bb_12_PowKernel_cu_140f0503_289622pow_scalar_tensor_implIfEEvRNS_18TensorIteratorBaseET_EUlfE_St5arrayIPcLm2EEEEviT0_T1_,"a",@progbits
	.sectionflags	@""
	.align	4
.nv.constant0._ZN2at6native29vectorized_elementwise_kernelILi8EZNS0_50_GLOBAL__N__2680c7bb_12_PowKernel_cu_140f0503_289622pow_scalar_tensor_implIfEEvRNS_18TensorIteratorBaseET_EUlfE_St5arrayIPcLm2EEEEviT0_T1_:
	.zero		568


//--------------------- .nv.constant0._ZN2at6native18elementwise_kernelILi128ELi4EZNS0_15gpu_kernel_implIZZZNS0_50_GLOBAL__N__2680c7bb_12_PowKernel_cu_140f0503_289624pow_tensor_tensor_kernelERNS_18TensorIteratorBaseEENKUlvE_clEvENKUlvE4_clEvEUlddE_EEvS5_RKT_EUliE_EEviT1_ --------------------------
	.section	.nv.constant0._ZN2at6native18elementwise_kernelILi128ELi4EZNS0_15gpu_kernel_implIZZZNS0_50_GLOBAL__N__2680c7bb_12_PowKernel_cu_140f0503_289624pow_tensor_tensor_kernelERNS_18TensorIteratorBaseEENKUlvE_clEvENKUlvE4_clEvEUlddE_EEvS5_RKT_EUliE_EEviT1_,"a",@progbits
	.sectionflags	@""
	.align	4
.nv.constant0._ZN2at6native18elementwise_kernelILi128ELi4EZNS0_15gpu_kernel_implIZZZNS0_50_GLOBAL__N__2680c7bb_12_PowKernel_cu_140f0503_289624pow_tensor_tensor_kernelERNS_18TensorIteratorBaseEENKUlvE_clEvENKUlvE4_clEvEUlddE_EEvS5_RKT_EUliE_EEviT1_:
	.zero		1192


//--------------------- .nv.constant0._ZN2at6native27unrolled_elementwise_kernelIZZZNS0_50_GLOBAL__N__2680c7bb_12_PowKernel_cu_140f0503_289624pow_tensor_tensor_kernelERNS_18TensorIteratorBaseEENKUlvE_clEvENKUlvE4_clEvEUlddE_St5arrayIPcLm3EELi4E23TrivialOffsetCalculatorILi2EjESB_ILi1EjENS0_6memory12LoadWithCastILi2EEENSE_13StoreWithCastILi1EEEEEviT_T0_T2_T3_T4_T5_ --------------------------
	.section	.nv.constant0._ZN2at6native27unrolled_elementwise_kernelIZZZNS0_50_GLOBAL__N__2680c7bb_12_PowKernel_cu_140f0503_289624pow_tensor_tensor_kernelERNS_18TensorIteratorBaseEENKUlvE_clEvENKUlvE4_clEvEUlddE_St5arrayIPcLm3EELi4E23TrivialOffsetCalculatorILi2EjESB_ILi1EjENS0_6memory12LoadWithCastILi2EEENSE_13StoreWithCastILi1EEEEEviT_T0_T2_T3_T4_T5_,"a",@progbits
	.sectionflags	@""
	.align	4
.nv.constant0._ZN2at6native27unrolled_elementwise_kernelIZZZNS0_50_GLOBAL__N__2680c7bb_12_PowKernel_cu_140f0503_289624pow_tensor_tensor_kernelERNS_18TensorIteratorBaseEENKUlvE_clEvENKUlvE4_clEvEUlddE_St5arrayIPcLm3EELi4E23TrivialOffsetCalculatorILi2EjESB_ILi1EjENS0_6memory12LoadWithCastILi2EEENSE_13StoreWithCastILi1EEEEEviT_T0_T2_T3_T4_T5_:
	.zero		592


//--------------------- .nv.constant0._ZN2at6native18elementwise_kernelILi128ELi2EZNS0_22gpu_kernel_impl_nocastIZZZNS0_50_GLOBAL__N__2680c7bb_12_PowKernel_cu_140f0503_289624pow_tensor_tensor_kernelERNS_18TensorIteratorBaseEENKUlvE_clEvENKUlvE4_clEvEUlddE_EEvS5_RKT_EUliE_EEviT1_ --------------------------
	.section	.nv.constant0._ZN2at6native18elementwise_kernelILi128ELi2EZNS0_22gpu_kernel_impl_nocastIZZZNS0_50_GLOBAL__N__2680c7bb_12_PowKernel_cu_140f0503_289624pow_tensor_tensor_kernelERNS_18TensorIteratorBaseEENKUlvE_clEvENKUlvE4_clEvEUlddE_EEvS5_RKT_EUliE_EEviT1_,"a",@progbits
	.sectionflags	@""
	.align	4
.nv.constant0._ZN2at6native18elementwise_kernelILi128ELi2EZNS0_22gpu_kernel_impl_nocastIZZZNS0_50_GLOBAL__N__2680c7bb_12_PowKernel_cu_140f0503_289624pow_tensor_tensor_kernelERNS_18TensorIteratorBaseEENKUlvE_clEvENKUlvE4_clEvEUlddE_EEvS5_RKT_EUliE_EEviT1_:
	.zero		1184


//--------------------- .nv.constant0._ZN2at6native27unrolled_elementwise_kernelIZZZNS0_50_GLOBAL__N__2680c7bb_12_PowKernel_cu_140f0503_289624pow_tensor_tensor_kernelERNS_18TensorIteratorBaseEENKUlvE_clEvENKUlvE4_clEvEUlddE_St5arrayIPcLm3EELi4E23TrivialOffsetCalculatorILi2EjESB_ILi1EjENS0_6memory15LoadWithoutCastENSE_16StoreWithoutCastEEEviT_T0_T2_T3_T4_T5_ --------------------------
	.section	.nv.constant0._ZN2at6native27unrolled_elementwise_kernelIZZZNS0_50_GLOBAL__N__2680c7bb_12_PowKernel_cu_140f0503_289624pow_tensor_tensor_kernelERNS_18TensorIteratorBaseEENKUlvE_clEvENKUlvE4_clEvEUlddE_St5arrayIPcLm3EELi4E23TrivialOffsetCalculatorILi2EjESB_ILi1EjENS0_6memory15LoadWithoutCastENSE_16StoreWithoutCastEEEviT_T0_T2_T3_T4_T5_,"a",@progbits
	.sectionflags	@""
	.align	4
.nv.constant0._ZN2at6native27unrolled_elementwise_kernelIZZZNS0_50_GLOBAL__N__2680c7bb_12_PowKernel_cu_140f0503_289624pow_tensor_tensor_kernelERNS_18TensorIteratorBaseEENKUlvE_clEvENKUlvE4_clEvEUlddE_St5arrayIPcLm3EELi4E23TrivialOffsetCalculatorILi2EjESB_ILi1EjENS0_6memory15LoadWithoutCastENSE_16StoreWithoutCastEEEviT_T0_T2_T3_T4_T5_:
	.zero		572


//--------------------- .nv.constant0._ZN2at6native29vectorized_elementwise_kernelILi2EZZZNS0_50_GLOBAL__N__2680c7bb_12_PowKernel_cu_140f0503_289624pow_tensor_tensor_kernelERNS_18TensorIteratorBaseEENKUlvE_clEvENKUlvE4_clEvEUlddE_St5arrayIPcLm3EEEEviT0_T1_ --------------------------
	.section	.nv.constant0._ZN2at6native29vectorized_elementwise_kernelILi2EZZZNS0_50_GLOBAL__N__2680c7bb_12_PowKernel_cu_140f0503_289624pow_tensor_tensor_kernelERNS_18TensorIteratorBaseEENKUlvE_clEvENKUlvE4_clEvEUlddE_St5arrayIPcLm3EEEEviT0_T1_,"a",@progbits
	.sectionflags	@""
	.align	4
.nv.constant0._ZN2at6native29vectorized_elementwise_kernelILi2EZZZNS0_50_GLOBAL__N__2680c7bb_12_PowKernel_cu_140f0503_289624pow_tensor_tensor_kernelERNS_18TensorIteratorBaseEENKUlvE_clEvENKUlvE4_clEvEUlddE_St5arrayIPcLm3EEEEviT0_T1_:
	.zero		568


//--------------------- .nv.constant0._ZN2at6native29vectorized_elementwise_kernelILi4EZZZNS0_50_GLOBAL__N__2680c7bb_12_PowKernel_cu_140f0503_289624pow_tensor_tensor_kernelERNS_18TensorIteratorBaseEENKUlvE_clEvENKUlvE4_clEvEUlddE_St5arrayIPcLm3EEEEviT0_T1_ --------------------------
	.section	.nv.constant0._ZN2at6native29vectorized_elementwise_kernelILi4EZZZNS0_50_GLOBAL__N__2680c7bb_12_PowKernel_cu_140f0503_289624pow_tensor_tensor_kernelERNS_18TensorIteratorBaseEENKUlvE_clEvENKUlvE4_clEvEUlddE_St5arrayIPcLm3EEEEviT0_T1_,"a",@progbits
	.sectionflags	@""
	.align	4
.nv.constant0._ZN2at6native29vectorized_elementwise_kernelILi4EZZZNS0_50_GLOBAL__N__2680c7bb_12_PowKernel_cu_140f0503_289624pow_tensor_tensor_kernelERNS_18TensorIteratorBaseEENKUlvE_clEvENKUlvE4_clEvEUlddE_St5arrayIPcLm3EEEEviT0_T1_:
	.zero		568


//--------------------- .nv.constant0._ZN2at6native29vectorized_elementwise_kernelILi8EZZZNS0_50_GLOBAL__N__2680c7bb_12_PowKernel_cu_140f0503_289624pow_tensor_tensor_kernelERNS_18TensorIteratorBaseEENKUlvE_clEvENKUlvE4_clEvEUlddE_St5arrayIPcLm3EEEEviT0_T1_ --------------------------
	.section	.nv.constant0._ZN2at6native29vectorized_elementwise_kernelILi8EZZZNS0_50_GLOBAL__N__2680c7bb_12_PowKernel_cu_140f0503_289624pow_tensor_tensor_kernelERNS_18TensorIteratorBaseEENKUlvE_clEvENKUlvE4_clEvEUlddE_St5arrayIPcLm3EEEEviT0_T1_,"a",@progbits
	.sectionflags	@""
	.align	4
.nv.constant0._ZN2at6native29vectorized_elementwise_kernelILi8EZZZNS0_50_GLOBAL__N__2680c7bb_12_PowKernel_cu_140f0503_289624pow_tensor_tensor_kernelERNS_18TensorIteratorBaseEENKUlvE_clEvENKUlvE4_clEvEUlddE_St5arrayIPcLm3EEEEviT0_T1_:
	.zero		568


//--------------------- .nv.constant0._ZN2at6native18elementwise_kernelILi128ELi4EZNS0_15gpu_kernel_implIZNS0_50_GLOBAL__N__2680c7bb_12_PowKernel_cu_140f0503_289622pow_scalar_tensor_implIdEEvRNS_18TensorIteratorBaseET_EUldE_EEvS6_RKS7_EUliE_EEviT1_ --------------------------
	.section	.nv.constant0._ZN2at6native18elementwise_kernelILi128ELi4EZNS0_15gpu_kernel_implIZNS0_50_GLOBAL__N__2680c7bb_12_PowKernel_cu_140f0503_289622pow_scalar_tensor_implIdEEvRNS_18TensorIteratorBaseET_EUldE_EEvS6_RKS7_EUliE_EEviT1_,"a",@progbits
	.sectionflags	@""
	.align	4
.nv.constant0._ZN2at6native18elementwise_kernelILi128ELi4EZNS0_15gpu_kernel_implIZNS0_50_GLOBAL__N__2680c7bb_12_PowKernel_cu_140f0503_289622pow_scalar_tensor_implIdEEvRNS_18TensorIteratorBaseET_EUldE_EEvS6_RKS7_EUliE_EEviT1_:
	.zero		1088


//--------------------- .nv.constant0._ZN2at6native27unrolled_elementwise_kernelIZNS0_50_GLOBAL__N__2680c7bb_12_PowKernel_cu_140f0503_289622pow_scalar_tensor_implIdEEvRNS_18TensorIteratorBaseET_EUldE_St5arrayIPcLm2EELi4E23TrivialOffsetCalculatorILi1EjESC_NS0_6memory12LoadWithCastILi1EEENSD_13StoreWithCastILi1EEEEEviS6_T0_T2_T3_T4_T5_ --------------------------
	.section	.nv.constant0._ZN2at6native27unrolled_elementwise_kernelIZNS0_50_GLOBAL__N__2680c7bb_12_PowKernel_cu_140f0503_289622pow_scalar_tensor_implIdEEvRNS_18TensorIteratorBaseET_EUldE_St5arrayIPcLm2EELi4E23TrivialOffsetCalculatorILi1EjESC_NS0_6memory12LoadWithCastILi1EEENSD_13StoreWithCastILi1EEEEEviS6_T0_T2_T3_T4_T5_,"a",@progbits
	.sectionflags	@""
	.align	4
.nv.constant0._ZN2at6native27unrolled_elementwise_kernelIZNS0_50_GLOBAL__N__2680c7bb_12_PowKernel_cu_140f0503_289622pow_scalar_tensor_implIdEEvRNS_18TensorIteratorBaseET_EUldE_St5arrayIPcLm2EELi4E23TrivialOffsetCalculatorILi1EjESC_NS0_6memory12LoadWithCastILi1EEENSD_13StoreWithCastILi1EEEEEviS6_T0_T2_T3_T4_T5_:
	.zero		588


//--------------------- .nv.constant0._ZN2at6native18elementwise_kernelILi128ELi2EZNS0_22gpu_kernel_impl_nocastIZNS0_50_GLOBAL__N__2680c7bb_12_PowKernel_cu_140f0503_289622pow_scalar_tensor_implIdEEvRNS_18TensorIteratorBaseET_EUldE_EEvS6_RKS7_EUliE_EEviT1_ --------------------------
	.section	.nv.constant0._ZN2at6native18elementwise_kernelILi128ELi2EZNS0_22gpu_kernel_impl_nocastIZNS0_50_GLOBAL__N__2680c7bb_12_PowKernel_cu_140f0503_289622pow_scalar_tensor_implIdEEvRNS_18TensorIteratorBaseET_EUldE_EEvS6_RKS7_EUliE_EEviT1_,"a",@progbits
	.sectionflags	@""
	.align	4
.nv.constant0._ZN2at6native18elementwise_kernelILi128ELi2EZNS0_22gpu_kernel_impl_nocastIZNS0_50_GLOBAL__N__2680c7bb_12_PowKernel_cu_140f0503_289622pow_scalar_tensor_implIdEEvRNS_18TensorIteratorBaseET_EUldE_EEvS6_RKS7_EUliE_EEviT1_:
	.zero		1080


//--------------------- .nv.constant0._ZN2at6native27unrolled_elementwise_kernelIZNS0_50_GLOBAL__N__2680c7bb_12_PowKernel_cu_140f0503_289622pow_scalar_tensor_implIdEEvRNS_18TensorIteratorBaseET_EUldE_St5arrayIPcLm2EELi4E23TrivialOffsetCalculatorILi1EjESC_NS0_6memory15LoadWithoutCastENSD_16StoreWithoutCastEEEviS6_T0_T2_T3_T4_T5_ --------------------------
	.section	.nv.constant0._ZN2at6native27unrolled_elementwise_kernelIZNS0_50_GLOBAL__N__2680c7bb_12_PowKernel_cu_140f0503_289622pow_scalar_tensor_implIdEEvRNS_18TensorIteratorBaseET_EUldE_St5arrayIPcLm2EELi4E23TrivialOffsetCalculatorILi1EjESC_NS0_6memory15LoadWithoutCastENSD_16StoreWithoutCastEEEviS6_T0_T2_T3_T4_T5_,"a",@progbits
	.sectionflags	@""
	.align	4
.nv.constant0._ZN2at6native27unrolled_elementwise_kernelIZNS0_50_GLOBAL__N__2680c7bb_12_PowKernel_cu_140f0503_289622pow_scalar_tensor_implIdEEvRNS_18TensorIteratorBaseET_EUldE_St5arrayIPcLm2EELi4E23TrivialOffsetCalculatorILi1EjESC_NS0_6memory15LoadWithoutCastENSD_16StoreWithoutCastEEEviS6_T0_T2_T3_T4_T5_:
	.zero		572


//--------------------- .nv.constant0._ZN2at6native29vectorized_elementwise_kernelILi2EZNS0_50_GLOBAL__N__2680c7bb_12_PowKernel_cu_140f0503_289622pow_scalar_tensor_implIdEEvRNS_18TensorIteratorBaseET_EUldE_St5arrayIPcLm2EEEEviT0_T1_ --------------------------
	.section	.nv.constant0._ZN2at6native29vectorized_elementwise_kernelILi2EZNS0_50_GLOBAL__N__2680c7bb_12_PowKernel_cu_140f0503_289622pow_scalar_tensor_implIdEEvRNS_18TensorIteratorBaseET_EUldE_St5arrayIPcLm2EEEEviT0_T1_,"a",@progbits
	.sectionflags	@""
	.align	4
.nv.constant0._ZN2at6native29vectorized_elementwise_kernelILi2EZNS0_50_GLOBAL__N__2680c7bb_12_PowKernel_cu_140f0503_289622pow_scalar_tensor_implIdEEvRNS_18TensorIteratorBaseET_EUldE_St5arrayIPcLm2EEEEviT0_T1_:
	.zero		568


//--------------------- .nv.constant0._ZN2at6native29vectorized_elementwise_kernelILi4EZNS0_50_GLOBAL__N__2680c7bb_12_PowKernel_cu_140f0503_289622pow_scalar_tensor_implIdEEvRNS_18TensorIteratorBaseET_EUldE_St5arrayIPcLm2EEEEviT0_T1_ --------------------------
	.section	.nv.constant0._ZN2at6native29vectorized_elementwise_kernelILi4EZNS0_50_GLOBAL__N__2680c7bb_12_PowKernel_cu_140f0503_289622pow_scalar_tensor_implIdEEvRNS_18TensorIteratorBaseET_EUldE_St5arrayIPcLm2EEEEviT0_T1_,"a",@progbits
	.sectionflags	@""
	.align	4
.nv.constant0._ZN2at6native29vectorized_elementwise_kernelILi4EZNS0_50_GLOBAL__N__2680c7bb_12_PowKernel_cu_140f0503_289622pow_scalar_tensor_implIdEEvRNS_18TensorIteratorBaseET_EUldE_St5arrayIPcLm2EEEEviT0_T1_:
	.zero		568


//--------------------- .nv.constant0._ZN2at6native29vectorized_elementwise_kernelILi8EZNS0_50_GLOBAL__N__2680c7bb_12_PowKernel_cu_140f0503_289622pow_scalar_tensor_implIdEEvRNS_18TensorIteratorBaseET_EUldE_St5arrayIPcLm2EEEEviT0_T1_ --------------------------
	.section	.nv.constant0._ZN2at6native29vectorized_elementwise_kernelILi8EZNS0_50_GLOBAL__N__2680c7bb_12_PowKernel_cu_140f0503_289622pow_scalar_tensor_implIdEEvRNS_18TensorIteratorBaseET_EUldE_St5arrayIPcLm2EEEEviT0_T1_,"a",@progbits
	.sectionflags	@""
	.align	4
.nv.constant0._ZN2at6native29vectorized_elementwise_kernelILi8EZNS0_50_GLOBAL__N__2680c7bb_12_PowKernel_cu_140f0503_289622pow_scalar_tensor_implIdEEvRNS_18TensorIteratorBaseET_EUldE_St5arrayIPcLm2EEEEviT0_T1_:
	.zero		568


//--------------------- .nv.constant0._ZN2at6native18elementwise_kernelILi128ELi4EZNS0_15gpu_kernel_implIZZZNS0_50_GLOBAL__N__2680c7bb_12_PowKernel_cu_140f0503_289624pow_tensor_tensor_kernelERNS_18TensorIteratorBaseEENKUlvE_clEvENKUlvE3_clEvEUlssE_EEvS5_RKT_EUliE_EEviT1_ --------------------------
	.section	.nv.constant0._ZN2at6native18elementwise_kernelILi128ELi4EZNS0_15gpu_kernel_implIZZZNS0_50_GLOBAL__N__2680c7bb_12_PowKernel_cu_140f0503_289624pow_tensor_tensor_kernelERNS_18TensorIteratorBaseEENKUlvE_clEvENKUlvE3_clEvEUlssE_EEvS5_RKT_EUliE_EEviT1_,"a",@progbits
	.sectionflags	@""
	.align	4
.nv.constant0._ZN2at6native18elementwise_kernelILi128ELi4EZNS0_15gpu_kernel_implIZZZNS0_50_GLOBAL__N__2680c7bb_12_PowKernel_cu_140f0503_289624pow_tensor_tensor_kernelERNS_18TensorIteratorBaseEENKUlvE_clEvENKUlvE3_clEvEUlssE_EEvS5_RKT_EUliE_EEviT1_:
	.zero		1192


//--------------------- .nv.constant0._ZN2at6native27unrolled_elementwise_kernelIZZZNS0_50_GLOBAL__N__2680c7bb_12_PowKernel_cu_140f0503_289624pow_tensor_tensor_kernelERNS_18TensorIteratorBaseEENKUlvE_clEvENKUlvE3_clEvEUlssE_St5arrayIPcLm3EELi4E23TrivialOffsetCalculatorILi2EjESB_ILi1EjENS0_6memory12LoadWithCastILi2EEENSE_13StoreWithCastILi1EEEEEviT_T0_T2_T3_T4_T5_ --------------------------
	.section	.nv.constant0._ZN2at6native27unrolled_elementwise_kernelIZZZNS0_50_GLOBAL__N__2680c7bb_12_PowKernel_cu_140f0503_289624pow_tensor_tensor_kernelERNS_18TensorIteratorBaseEENKUlvE_clEvENKUlvE3_clEvEUlssE_St5arrayIPcLm3EELi4E23TrivialOffsetCalculatorILi2EjESB_ILi1EjENS0_6memory12LoadWithCastILi2EEENSE_13StoreWithCastILi1EEEEEviT_T0_T2_T3_T4_T5_,"a",@progbits
	.sectionflags	@""
	.align	4
.nv.constant0._ZN2at6native27unrolled_elementwise_kernelIZZZNS0_50_GLOBAL__N__2680c7bb_12_PowKernel_cu_140f0503_289624pow_tensor_tensor_kernelERNS_18TensorIteratorBaseEENKUlvE_clEvENKUlvE3_clEvEUlssE_St5arrayIPcLm3EELi4E23TrivialOffsetCalculatorILi2EjESB_ILi1EjENS0_6memory12LoadWithCastILi2EEENSE_13StoreWithCastILi1EEEEEviT_T0_T2_T3_T4_T5_:
	.zero		592


//--------------------- .nv.constant0._ZN2at6native18elementwise_kernelILi128ELi4EZNS0_22gpu_kernel_impl_nocastIZZZNS0_50_GLOBAL__N__2680c7bb_12_PowKernel_cu_140f0503_289624pow_tensor_tensor_kernelERNS_18TensorIteratorBaseEENKUlvE_clEvENKUlvE3_clEvEUlssE_EEvS5_RKT_EUliE_EEviT1_ --------------------------
	.section	.nv.constant0._ZN2at6native18elementwise_kernelILi128ELi4EZNS0_22gpu_kernel_impl_nocastIZZZNS0_50_GLOBAL__N__2680c7bb_12_PowKernel_cu_140f0503_289624pow_tensor_tensor_kernelERNS_18TensorIteratorBaseEENKUlvE_clEvENKUlvE3_clEvEUlssE_EEvS5_RKT_EUliE_EEviT1_,"a",@progbits
	.sectionflags	@""
	.align	4
.nv.constant0._ZN2at6native18elementwise_kernelILi128ELi4EZNS0_22gpu_kernel_impl_nocastIZZZNS0_50_GLOBAL__N__2680c7bb_12_PowKernel_cu_140f0503_289624pow_tensor_tensor_kernelERNS_18TensorIteratorBaseEENKUlvE_clEvENKUlvE3_clEvEUlssE_EEvS5_RKT_EUliE_EEviT1_:
	.zero		1184


//--------------------- .nv.constant0._ZN2at6native27unrolled_elementwise_kernelIZZZNS0_50_GLOBAL__N__2680c7bb_12_PowKernel_cu_140f0503_289624pow_tensor_tensor_kernelERNS_18TensorIteratorBaseEENKUlvE_clEvENKUlvE3_clEvEUlssE_St5arrayIPcLm3EELi4E23TrivialOffsetCalculatorILi2EjESB_ILi1EjENS0_6memory15LoadWithoutCastENSE_16StoreWithoutCastEEEviT_T0_T2_T3_T4_T5_ --------------------------
	.section	.nv.constant0._ZN2at6native27unrolled_elementwise_kernelIZZZNS0_50_GLOBAL__N__2680c7bb_12_PowKernel_cu_140f0503_289624pow_tensor_tensor_kernelERNS_18TensorIteratorBaseEENKUlvE_clEvENKUlvE3_clEvEUlssE_St5arrayIPcLm3EELi4E23TrivialOffsetCalculatorILi2EjESB_ILi1EjENS0_6memory15LoadWithoutCastENSE_16StoreWithoutCastEEEviT_T0_T2_T3_T4_T5_,"a",@progbits
	.sectionflags	@""
	.align	4
.nv.constant0._ZN2at6native27unrolled_elementwise_kernelIZZZNS0_50_GLOBAL__N__2680c7bb_12_PowKernel_cu_140f0503_289624pow_tensor_tensor_kernelERNS_18TensorIteratorBaseEENKUlvE_clEvENKUlvE3_clEvEUlssE_St5arrayIPcLm3EELi4E23TrivialOffsetCalculatorILi2EjESB_ILi1EjENS0_6memory15LoadWithoutCastENSE_16StoreWithoutCastEEEviT_T0_T2_T3_T4_T5_:
	.zero		572


//--------------------- .nv.constant0._ZN2at6native29vectorized_elementwise_kernelILi2EZZZNS0_50_GLOBAL__N__2680c7bb_12_PowKernel_cu_140f0503_289624pow_tensor_tensor_kernelERNS_18TensorIteratorBaseEENKUlvE_clEvENKUlvE3_clEvEUlssE_St5arrayIPcLm3EEEEviT0_T1_ --------------------------
	.section	.nv.constant0._ZN2at6native29vectorized_elementwise_kernelILi2EZZZNS0_50_GLOBAL__N__2680c7bb_12_PowKernel_cu_140f0503_289624pow_tensor_tensor_kernelERNS_18TensorIteratorBaseEENKUlvE_clEvENKUlvE3_clEvEUlssE_St5arrayIPcLm3EEEEviT0_T1_,"a",@progbits
	.sectionflags	@""
	.align	4
.nv.constant0._ZN2at6native29vectorized_elementwise_kernelILi2EZZZNS0_50_GLOBAL__N__2680c7bb_12_PowKernel_cu_140f0503_289624pow_tensor_tensor_kernelERNS_18TensorIteratorBaseEENKUlvE_clEvENKUlvE3_clEvEUlssE_St5arrayIPcLm3EEEEviT0_T1_:
	.zero		568


//--------------------- .nv.constant0._ZN2at6native29vectorized_elementwise_kernelILi4EZZZNS0_50_GLOBAL__N__2680c7bb_12_PowKernel_cu_140f0503_289624pow_tensor_tensor_kernelERNS_18TensorIteratorBaseEENKUlvE_clEvENKUlvE3_clEvEUlssE_St5arrayIPcLm3EEEEviT0_T1_ --------------------------
	.section	.nv.constant0._ZN2at6native29vectorized_elementwise_kernelILi4EZZZNS0_50_GLOBAL__N__2680c7bb_12_PowKernel_cu_140f0503_289624pow_tensor_tensor_kernelERNS_18TensorIteratorBaseEENKUlvE_clEvENKUlvE3_clEvEUlssE_St5arrayIPcLm3EEEEviT0_T1_,"a",@progbits
	.sectionflags	@""
	.align	4
.nv.constant0._ZN2at6native29vectorized_elementwise_kernelILi4EZZZNS0_50_GLOBAL__N__2680c7bb_12_PowKernel_cu_140f0503_289624pow_tensor_tensor_kernelERNS_18TensorIteratorBaseEENKUlvE_clEvENKUlvE3_clEvEUlssE_St5arrayIPcLm3EEEEviT0_T1_:
	.zero		568


//--------------------- .nv.constant0._ZN2at6native29vectorized_elementwise_kernelILi8EZZZNS0_50_GLOBAL__N__2680c7bb_12_PowKernel_cu_140f0503_289624pow_tensor_tensor_kernelERNS_18TensorIteratorBaseEENKUlvE_clEvENKUlvE3_clEvEUlssE_St5arrayIPcLm3EEEEviT0_T1_ --------------------------
	.section	.nv.constant0._ZN2at6native29vectorized_elementwise_kernelILi8EZZZNS0_50_GLOBAL__N__2680c7bb_12_PowKernel_cu_140f0503_289624pow_tensor_tensor_kernelERNS_18TensorIteratorBaseEENKUlvE_clEvENKUlvE3_clEvEUlssE_St5arrayIPcLm3EEEEviT0_T1_,"a",@progbits
	.sectionflags	@""
	.align	4
.nv.constant0._ZN2at6native29vectorized_elementwise_kernelILi8EZZZNS0_50_GLOBAL__N__2680c7bb_12_PowKernel_cu_140f0503_289624pow_tensor_tensor_kernelERNS_18TensorIteratorBaseEENKUlvE_clEvENKUlvE3_clEvEUlssE_St5arrayIPcLm3EEEEviT0_T1_:
	.zero		568


//--------------------- .nv.constant0._ZN2at6native18elementwise_kernelILi128ELi4EZNS0_15gpu_kernel_implIZNS0_50_GLOBAL__N__2680c7bb_12_PowKernel_cu_140f0503_289622pow_scalar_tensor_implIsEEvRNS_18TensorIteratorBaseET_EUlsE_EEvS6_RKS7_EUliE_EEviT1_ --------------------------
	.section	.nv.constant0._ZN2at6native18elementwise_kernelILi128ELi4EZNS0_15gpu_kernel_implIZNS0_50_GLOBAL__N__2680c7bb_12_PowKernel_cu_140f0503_289622pow_scalar_tensor_implIsEEvRNS_18TensorIteratorBaseET_EUlsE_EEvS6_RKS7_EUliE_EEviT1_,"a",@progbits
	.sectionflags	@""
	.align	4
.nv.constant0._ZN2at6native18elementwise_kernelILi128ELi4EZNS0_15gpu_kernel_implIZNS0_50_GLOBAL__N__2680c7bb_12_PowKernel_cu_140f0503_289622pow_scalar_tensor_implIsEEvRNS_18TensorIteratorBaseET_EUlsE_EEvS6_RKS7_EUliE_EEviT1_:
	.zero		1088


//--------------------- .nv.constant0._ZN2at6native27unrolled_elementwise_kernelIZNS0_50_GLOBAL__N__2680c7bb_12_PowKernel_cu_140f0503_289622pow_scalar_tensor_implIsEEvRNS_18TensorIteratorBaseET_EUlsE_St5arrayIPcLm2EELi4E23TrivialOffsetCalculatorILi1EjESC_NS0_6memory12LoadWithCastILi1EEENSD_13StoreWithCastILi1EEEEEviS6_T0_T2_T3_T4_T5_ --------------------------
	.section	.nv.constant0._ZN2at6native27unrolled_elementwise_kernelIZNS0_50_GLOBAL__N__2680c7bb_12_PowKernel_cu_140f0503_289622pow_scalar_tensor_implIsEEvRNS_18TensorIteratorBaseET_EUlsE_St5arrayIPcLm2EELi4E23TrivialOffsetCalculatorILi1EjESC_NS0_6memory12LoadWithCastILi1EEENSD_13StoreWithCastILi1EEEEEviS6_T0_T2_T3_T4_T5_,"a",@progbits
	.sectionflags	@""
	.align	4
.nv.constant0._ZN2at6native27unrolled_elementwise_kernelIZNS0_50_GLOBAL__N__2680c7bb_12_PowKernel_cu_140f0503_289622pow_scalar_tensor_implIsEEvRNS_18TensorIteratorBaseET_EUlsE_St5arrayIPcLm2EELi4E23TrivialOffsetCalculatorILi1EjESC_NS0_6memory12LoadWithCastILi1EEENSD_13StoreWithCastILi1EEEEEviS6_T0_T2_T3_T4_T5_:
	.zero		588


//--------------------- .nv.constant0._ZN2at6native18elementwise_kernelILi128ELi4EZNS0_22gpu_kernel_impl_nocastIZNS0_50_GLOBAL__N__2680c7bb_12_PowKernel_cu_140f0503_289622pow_scalar_tensor_implIsEEvRNS_18TensorIteratorBaseET_EUlsE_EEvS6_RKS7_EUliE_EEviT1_ --------------------------
	.section	.nv.constant0._ZN2at6native18elementwise_kernelILi128ELi4EZNS0_22gpu_kernel_impl_nocastIZNS0_50_GLOBAL__N__2680c7bb_12_PowKernel_cu_140f0503_289622pow_scalar_tensor_implIsEEvRNS_18TensorIteratorBaseET_EUlsE_EEvS6_RKS7_EUliE_EEviT1_,"a",@progbits
	.sectionflags	@""
	.align	4
.nv.constant0._ZN2at6native18elementwise_kernelILi128ELi4EZNS0_22gpu_kernel_impl_nocastIZNS0_50_GLOBAL__N__2680c7bb_12_PowKernel_cu_140f0503_289622pow_scalar_tensor_implIsEEvRNS_18TensorIteratorBaseET_EUlsE_EEvS6_RKS7_EUliE_EEviT1_:
	.zero		1080


//--------------------- .nv.constant0._ZN2at6native27unrolled_elementwise_kernelIZNS0_50_GLOBAL__N__2680c7bb_12_PowKernel_cu_140f0503_289622pow_scalar_tensor_implIsEEvRNS_18TensorIteratorBaseET_EUlsE_St5arrayIPcLm2EELi4E23TrivialOffsetCalculatorILi1EjESC_NS0_6memory15LoadWithoutCastENSD_16StoreWithoutCastEEEviS6_T0_T2_T3_T4_T5_ --------------------------
	.section	.nv.constant0._ZN2at6native27unrolled_elementwise_kernelIZNS0_50_GLOBAL__N__2680c7bb_12_PowKernel_cu_140f0503_289622pow_scalar_tensor_implIsEEvRNS_18TensorIteratorBaseET_EUlsE_St5arrayIPcLm2EELi4E23TrivialOffsetCalculatorILi1EjESC_NS0_6memory15LoadWithoutCastENSD_16StoreWithoutCastEEEviS6_T0_T2_T3_T4_T5_,"a",@progbits
	.sectionflags	@""
	.align	4
.nv.constant0._ZN2at6native27unrolled_elementwise_kernelIZNS0_50_GLOBAL__N__2680c7bb_12_PowKernel_cu_140f0503_289622pow_scalar_tensor_implIsEEvRNS_18TensorIteratorBaseET_EUlsE_St5arrayIPcLm2EELi4E23TrivialOffsetCalculatorILi1EjESC_NS0_6memory15LoadWithoutCastENSD_16StoreWithoutCastEEEviS6_T0_T2_T3_T4_T5_:
	.zero		572


//--------------------- .nv.constant0._ZN2at6native29vectorized_elementwise_kernelILi2EZNS0_50_GLOBAL__N__2680c7bb_12_PowKernel_cu_140f0503_289622pow_scalar_tensor_implIsEEvRNS_18TensorIteratorBaseET_EUlsE_St5arrayIPcLm2EEEEviT0_T1_ --------------------------
	.section	.nv.constant0._ZN2at6native29vectorized_elementwise_kernelILi2EZNS0_50_GLOBAL__N__2680c7bb_12_PowKernel_cu_140f0503_289622pow_scalar_tensor_implIsEEvRNS_18TensorIteratorBaseET_EUlsE_St5arrayIPcLm2EEEEviT0_T1_,"a",@progbits
	.sectionflags	@""
	.align	4
.nv.constant0._ZN2at6native29vectorized_elementwise_kernelILi2EZNS0_50_GLOBAL__N__2680c7bb_12_PowKernel_cu_140f0503_289622pow_scalar_tensor_implIsEEvRNS_18TensorIteratorBaseET_EUlsE_St5arrayIPcLm2EEEEviT0_T1_:
	.zero		568


//--------------------- .nv.constant0._ZN2at6native29vectorized_elementwise_kernelILi4EZNS0_50_GLOBAL__N__2680c7bb_12_PowKernel_cu_140f0503_289622pow_scalar_tensor_implIsEEvRNS_18TensorIteratorBaseET_EUlsE_St5arrayIPcLm2EEEEviT0_T1_ --------------------------
	.section	.nv.constant0._ZN2at6native29vectorized_elementwise_kernelILi4EZNS0_50_GLOBAL__N__2680c7bb_12_PowKernel_cu_140f0503_289622pow_scalar_tensor_implIsEEvRNS_18TensorIteratorBaseET_EUlsE_St5arrayIPcLm2EEEEviT0_T1_,"a",@progbits
	.sectionflags	@""
	.align	4
.nv.constant0._ZN2at6native29vectorized_elementwise_kernelILi4EZNS0_50_GLOBAL__N__2680c7bb_12_PowKernel_cu_140f0503_289622pow_scalar_tensor_implIsEEvRNS_18TensorIteratorBaseET_EUlsE_St5arrayIPcLm2EEEEviT0_T1_:
	.zero		568


//--------------------- .nv.constant0._ZN2at6native29vectorized_elementwise_kernelILi8EZNS0_50_GLOBAL__N__2680c7bb_12_PowKernel_cu_140f0503_289622pow_scalar_tensor_implIsEEvRNS_18TensorIteratorBaseET_EUlsE_St5arrayIPcLm2EEEEviT0_T1_ --------------------------
	.section	.nv.constant0._ZN2at6native29vectorized_elementwise_kernelILi8EZNS0_50_GLOBAL__N__2680c7bb_12_PowKernel_cu_140f0503_289622pow_scalar_tensor_implIsEEvRNS_18TensorIteratorBaseET_EUlsE_St5arrayIPcLm2EEEEviT0_T1_,"a",@progbits
	.sectionflags	@""
	.align	4
.nv.constant0._ZN2at6native29vectorized_elementwise_kernelILi8EZNS0_50_GLOBAL__N__2680c7bb_12_PowKernel_cu_140f0503_289622pow_scalar_tensor_implIsEEvRNS_18TensorIteratorBaseET_EUlsE_St5arrayIPcLm2EEEEviT0_T1_:
	.zero		568


//--------------------- .nv.constant0._ZN2at6native18elementwise_kernelILi128ELi4EZNS0_15gpu_kernel_implIZZZNS0_50_GLOBAL__N__2680c7bb_12_PowKernel_cu_140f0503_289624pow_tensor_tensor_kernelERNS_18TensorIteratorBaseEENKUlvE_clEvENKUlvE2_clEvEUlllE_EEvS5_RKT_EUliE_EEviT1_ --------------------------
	.section	.nv.constant0._ZN2at6native18elementwise_kernelILi128ELi4EZNS0_15gpu_kernel_implIZZZNS0_50_GLOBAL__N__2680c7bb_12_PowKernel_cu_140f0503_289624pow_tensor_tensor_kernelERNS_18TensorIteratorBaseEENKUlvE_clEvENKUlvE2_clEvEUlllE_EEvS5_RKT_EUliE_EEviT1_,"a",@progbits
	.sectionflags	@""
	.align	4
.nv.constant0._ZN2at6native18elementwise_kernelILi128ELi4EZNS0_15gpu_kernel_implIZZZNS0_50_GLOBAL__N__2680c7bb_12_PowKernel_cu_140f0503_289624pow_tensor_tensor_kernelERNS_18TensorIteratorBaseEENKUlvE_clEvENKUlvE2_clEvEUlllE_EEvS5_RKT_EUliE_EEviT1_:
	.zero		1192


//--------------------- .nv.constant0._ZN2at6native27unrolled_elementwise_kernelIZZZNS0_50_GLOBAL__N__2680c7bb_12_PowKernel_cu_140f0503_289624pow_tensor_tensor_kernelERNS_18TensorIteratorBaseEENKUlvE_clEvENKUlvE2_clEvEUlllE_St5arrayIPcLm3EELi4E23TrivialOffsetCalculatorILi2EjESB_ILi1EjENS0_6memory12LoadWithCastILi2EEENSE_13StoreWithCastILi1EEEEEviT_T0_T2_T3_T4_T5_ --------------------------
	.section	.nv.constant0._ZN2at6native27unrolled_elementwise_kernelIZZZNS0_50_GLOBAL__N__2680c7bb_12_PowKernel_cu_140f0503_289624pow_tensor_tensor_kernelERNS_18TensorIteratorBaseEENKUlvE_clEvENKUlvE2_clEvEUlllE_St5arrayIPcLm3EELi4E23TrivialOffsetCalculatorILi2EjESB_ILi1EjENS0_6memory12LoadWithCastILi2EEENSE_13StoreWithCastILi1EEEEEviT_T0_T2_T3_T4_T5_,"a",@progbits
	.sectionflags	@""
	.align	4
.nv.constant0._ZN2at6native27unrolled_elementwise_kernelIZZZNS0_50_GLOBAL__N__2680c7bb_12_PowKernel_cu_140f0503_289624pow_tensor_tensor_kernelERNS_18TensorIteratorBaseEENKUlvE_clEvENKUlvE2_clEvEUlllE_St5arrayIPcLm3EELi4E23TrivialOffsetCalculatorILi2EjESB_ILi1EjENS0_6memory12LoadWithCastILi2EEENSE_13StoreWithCastILi1EEEEEviT_T0_T2_T3_T4_T5_:
	.zero		592


//--------------------- .nv.constant0._ZN2at6native18elementwise_kernelILi128ELi2EZNS0_22gpu_kernel_impl_nocastIZZZNS0_50_GLOBAL__N__2680c7bb_12_PowKernel_cu_140f0503_289624pow_tensor_tensor_kernelERNS_18TensorIteratorBaseEENKUlvE_clEvENKUlvE2_clEvEUlllE_EEvS5_RKT_EUliE_EEviT1_ --------------------------
	.section	.nv.constant0._ZN2at6native18elementwise_kernelILi128ELi2EZNS0_22gpu_kernel_impl_nocastIZZZNS0_50_GLOBAL__N__2680c7bb_12_PowKernel_cu_140f0503_289624pow_tensor_tensor_kernelERNS_18TensorIteratorBaseEENKUlvE_clEvENKUlvE2_clEvEUlllE_EEvS5_RKT_EUliE_EEviT1_,"a",@progbits
	.sectionflags	@""
	.align	4
.nv.constant0._ZN2at6native18elementwise_kernelILi128ELi2EZNS0_22gpu_kernel_impl_nocastIZZZNS0_50_GLOBAL__N__2680c7bb_12_PowKernel_cu_140f0503_289624pow_tensor_tensor_kernelERNS_18TensorIteratorBaseEENKUlvE_clEvENKUlvE2_clEvEUlllE_EEvS5_RKT_EUliE_EEviT1_:
	.zero		1184


//--------------------- .nv.constant0._ZN2at6native27unrolled_elementwise_kernelIZZZNS0_50_GLOBAL__N__2680c7bb_12_PowKernel_cu_140f0503_289624pow_tensor_tensor_kernelERNS_18TensorIteratorBaseEENKUlvE_clEvENKUlvE2_clEvEUlllE_St5arrayIPcLm3EELi4E23TrivialOffsetCalculatorILi2EjESB_ILi1EjENS0_6memory15LoadWithoutCastENSE_16StoreWithoutCastEEEviT_T0_T2_T3_T4_T5_ --------------------------
	.section	.nv.constant0._ZN2at6native27unrolled_elementwise_kernelIZZZNS0_50_GLOBAL__N__2680c7bb_12_PowKernel_cu_140f0503_289624pow_tensor_tensor_kernelERNS_18TensorIteratorBaseEENKUlvE_clEvENKUlvE2_clEvEUlllE_St5arrayIPcLm3EELi4E23TrivialOffsetCalculatorILi2EjESB_ILi1EjENS0_6memory15LoadWithoutCastENSE_16StoreWithoutCastEEEviT_T0_T2_T3_T4_T5_,"a",@progbits
	.sectionflags	@""
	.align	4
.nv.constant0._ZN2at6native27unrolled_elementwise_kernelIZZZNS0_50_GLOBAL__N__2680c7bb_12_PowKernel_cu_140f0503_289624pow_tensor_tensor_kernelERNS_18TensorIteratorBaseEENKUlvE_clEvENKUlvE2_clEvEUlllE_St5arrayIPcLm3EELi4E23TrivialOffsetCalculatorILi2EjESB_ILi1EjENS0_6memory15LoadWithoutCastENSE_16StoreWithoutCastEEEviT_T0_T2_T3_T4_T5_:
	.zero		572


//--------------------- .nv.constant0._ZN2at6native29vectorized_elementwise_kernelILi2EZZZNS0_50_GLOBAL__N__2680c7bb_12_PowKernel_cu_140f0503_289624pow_tensor_tensor_kernelERNS_18TensorIteratorBaseEENKUlvE_clEvENKUlvE2_clEvEUlllE_St5arrayIPcLm3EEEEviT0_T1_ --------------------------
	.section	.nv.constant0._ZN2at6native29vectorized_elementwise_kernelILi2EZZZNS0_50_GLOBAL__N__2680c7bb_12_PowKernel_cu_140f0503_289624pow_tensor_tensor_kernelERNS_18TensorIteratorBaseEENKUlvE_clEvENKUlvE2_clEvEUlllE_St5arrayIPcLm3EEEEviT0_T1_,"a",@progbits
	.sectionflags	@""
	.align	4
.nv.constant0._ZN2at6native29vectorized_elementwise_kernelILi2EZZZNS0_50_GLOBAL__N__2680c7bb_12_PowKernel_cu_140f0503_289624pow_tensor_tensor_kernelERNS_18TensorIteratorBaseEENKUlvE_clEvENKUlvE2_clEvEUlllE_St5arrayIPcLm3EEEEviT0_T1_:
	.zero		568


//--------------------- .nv.constant0._ZN2at6native29vectorized_elementwise_kernelILi4EZZZNS0_50_GLOBAL__N__2680c7bb_12_PowKernel_cu_140f0503_289624pow_tensor_tensor_kernelERNS_18TensorIteratorBaseEENKUlvE_clEvENKUlvE2_clEvEUlllE_St5arrayIPcLm3EEEEviT0_T1_ --------------------------
	.section	.nv.constant0._ZN2at6native29vectorized_elementwise_kernelILi4EZZZNS0_50_GLOBAL__N__2680c7bb_12_PowKernel_cu_140f0503_289624pow_tensor_tensor_kernelERNS_18TensorIteratorBaseEENKUlvE_clEvENKUlvE2_clEvEUlllE_St5arrayIPcLm3EEEEviT0_T1_,"a",@progbits
	.sectionflags	@""
	.align	4
.nv.constant0._ZN2at6native29vectorized_elementwise_kernelILi4EZZZNS0_50_GLOBAL__N__2680c7bb_12_PowKernel_cu_140f0503_289624pow_tensor_tensor_kernelERNS_18TensorIteratorBaseEENKUlvE_clEvENKUlvE2_clEvEUlllE_St5arrayIPcLm3EEEEviT0_T1_:
	.zero		568


//--------------------- .nv.constant0._ZN2at6native29vectorized_elementwise_kernelILi8EZZZNS0_50_GLOBAL__N__2680c7bb_12_PowKernel_cu_140f0503_289624pow_tensor_tensor_kernelERNS_18TensorIteratorBaseEENKUlvE_clEvENKUlvE2_clEvEUlllE_St5arrayIPcLm3EEEEviT0_T1_ --------------------------
	.section	.nv.constant0._ZN2at6native29vectorized_elementwise_kernelILi8EZZZNS0_50_GLOBAL__N__2680c7bb_12_PowKernel_cu_140f0503_289624pow_tensor_tensor_kernelERNS_18TensorIteratorBaseEENKUlvE_clEvENKUlvE2_clEvEUlllE_St5arrayIPcLm3EEEEviT0_T1_,"a",@progbits
	.sectionflags	@""
	.align	4
.nv.constant0._ZN2at6native29vectorized_elementwise_kernelILi8EZZZNS0_50_GLOBAL__N__2680c7bb_12_PowKernel_cu_140f0503_289624pow_tensor_tensor_kernelERNS_18TensorIteratorBaseEENKUlvE_clEvENKUlvE2_clEvEUlllE_St5arrayIPcLm3EEEEviT0_T1_:
	.zero		568


//--------------------- .nv.constant0._ZN2at6native18elementwise_kernelILi128ELi4EZNS0_15gpu_kernel_implIZNS0_50_GLOBAL__N__2680c7bb_12_PowKernel_cu_140f0503_289622pow_scalar_tensor_implIlEEvRNS_18TensorIteratorBaseET_EUllE_EEvS6_RKS7_EUliE_EEviT1_ --------------------------
	.section	.nv.constant0._ZN2at6native18elementwise_kernelILi128ELi4EZNS0_15gpu_kernel_implIZNS0_50_GLOBAL__N__2680c7bb_12_PowKernel_cu_140f0503_289622pow_scalar_tensor_implIlEEvRNS_18TensorIteratorBaseET_EUllE_EEvS6_RKS7_EUliE_EEviT1_,"a",@progbits
	.sectionflags	@""
	.align	4
.nv.constant0._ZN2at6native18elementwise_kernelILi128ELi4EZNS0_15gpu_kernel_implIZNS0_50_GLOBAL__N__2680c7bb_12_PowKernel_cu_140f0503_289622pow_scalar_tensor_implIlEEvRNS_18TensorIteratorBaseET_EUllE_EEvS6_RKS7_EUliE_EEviT1_:
	.zero		1088


//--------------------- .nv.constant0._ZN2at6native27unrolled_elementwise_kernelIZNS0_50_GLOBAL__N__2680c7bb_12_PowKernel_cu_140f0503_289622pow_scalar_tensor_implIlEEvRNS_18TensorIteratorBaseET_EUllE_St5arrayIPcLm2EELi4E23TrivialOffsetCalculatorILi1EjESC_NS0_6memory12LoadWithCastILi1EEENSD_13StoreWithCastILi1EEEEEviS6_T0_T2_T3_T4_T5_ --------------------------
	.section	.nv.constant0._ZN2at6native27unrolled_elementwise_kernelIZNS0_50_GLOBAL__N__2680c7bb_12_PowKernel_cu_140f0503_289622pow_scalar_tensor_implIlEEvRNS_18TensorIteratorBaseET_EUllE_St5arrayIPcLm2EELi4E23TrivialOffsetCalculatorILi1EjESC_NS0_6memory12LoadWithCastILi1EEENSD_13StoreWithCastILi1EEEEEviS6_T0_T2_T3_T4_T5_,"a",@progbits
	.sectionflags	@""
	.align	4
.nv.constant0._ZN2at6native27unrolled_elementwise_kernelIZNS0_50_GLOBAL__N__2680c7bb_12_PowKernel_cu_140f0503_289622pow_scalar_tensor_implIlEEvRNS_18TensorIteratorBaseET_EUllE_St5arrayIPcLm2EELi4E23TrivialOffsetCalculatorILi1EjESC_NS0_6memory12LoadWithCastILi1EEENSD_13StoreWithCastILi1EEEEEviS6_T0_T2_T3_T4_T5_:
	.zero		588


//--------------------- .nv.constant0._ZN2at6native18elementwise_kernelILi128ELi2EZNS0_22gpu_kernel_impl_nocastIZNS0_50_GLOBAL__N__2680c7bb_12_PowKernel_cu_140f0503_289622pow_scalar_tensor_implIlEEvRNS_18TensorIteratorBaseET_EUllE_EEvS6_RKS7_EUliE_EEviT1_ --------------------------
	.section	.nv.constant0._ZN2at6native18elementwise_kernelILi128ELi2EZNS0_22gpu_kernel_impl_nocastIZNS0_50_GLOBAL__N__2680c7bb_12_PowKernel_cu_140f0503_289622pow_scalar_tensor_implIlEEvRNS_18TensorIteratorBaseET_EUllE_EEvS6_RKS7_EUliE_EEviT1_,"a",@progbits
	.sectionflags	@""
	.align	4
.nv.constant0._ZN2at6native18elementwise_kernelILi128ELi2EZNS0_22gpu_kernel_impl_nocastIZNS0_50_GLOBAL__N__2680c7bb_12_PowKernel_cu_140f0503_289622pow_scalar_tensor_implIlEEvRNS_18TensorIteratorBaseET_EUllE_EEvS6_RKS7_EUliE_EEviT1_:
	.zero		1080


//--------------------- .nv.constant0._ZN2at6native27unrolled_elementwise_kernelIZNS0_50_GLOBAL__N__2680c7bb_12_PowKernel_cu_140f0503_289622pow_scalar_tensor_implIlEEvRNS_18TensorIteratorBaseET_EUllE_St5arrayIPcLm2EELi4E23TrivialOffsetCalculatorILi1EjESC_NS0_6memory15LoadWithoutCastENSD_16StoreWithoutCastEEEviS6_T0_T2_T3_T4_T5_ --------------------------
	.section	.nv.constant0._ZN2at6native27unrolled_elementwise_kernelIZNS0_50_GLOBAL__N__2680c7bb_12_PowKernel_cu_140f0503_289622pow_scalar_tensor_implIlEEvRNS_18TensorIteratorBaseET_EUllE_St5arrayIPcLm2EELi4E23TrivialOffsetCalculatorILi1EjESC_NS0_6memory15LoadWithoutCastENSD_16StoreWithoutCastEEEviS6_T0_T2_T3_T4_T5_,"a",@progbits
	.sectionflags	@""
	.align	4
.nv.constant0._ZN2at6native27unrolled_elementwise_kernelIZNS0_50_GLOBAL__N__2680c7bb_12_PowKernel_cu_140f0503_289622pow_scalar_tensor_implIlEEvRNS_18TensorIteratorBaseET_EUllE_St5arrayIPcLm2EELi4E23TrivialOffsetCalculatorILi1EjESC_NS0_6memory15LoadWithoutCastENSD_16StoreWithoutCastEEEviS6_T0_T2_T3_T4_T5_:
	.zero		572


//--------------------- .nv.constant0._ZN2at6native29vectorized_elementwise_kernelILi2EZNS0_50_GLOBAL__N__2680c7bb_12_PowKernel_cu_140f0503_289622pow_scalar_tensor_implIlEEvRNS_18TensorIteratorBaseET_EUllE_St5arrayIPcLm2EEEEviT0_T1_ --------------------------
	.section	.nv.constant0._ZN2at6native29vectorized_elementwise_kernelILi2EZNS0_50_GLOBAL__N__2680c7bb_12_PowKernel_cu_140f0503_289622pow_scalar_tensor_implIlEEvRNS_18TensorIteratorBaseET_EUllE_St5arrayIPcLm2EEEEviT0_T1_,"a",@progbits
	.sectionflags	@""
	.align	4
.nv.constant0._ZN2at6native29vectorized_elementwise_kernelILi2EZNS0_50_GLOBAL__N__2680c7bb_12_PowKernel_cu_140f0503_289622pow_scalar_tensor_implIlEEvRNS_18TensorIteratorBaseET_EUllE_St5arrayIPcLm2EEEEviT0_T1_:
	.zero		568


//--------------------- .nv.constant0._ZN2at6native29vectorized_elementwise_kernelILi4EZNS0_50_GLOBAL__N__2680c7bb_12_PowKernel_cu_140f0503_289622pow_scalar_tensor_implIlEEvRNS_18TensorIteratorBaseET_EUllE_St5arrayIPcLm2EEEEviT0_T1_ --------------------------
	.section	.nv.constant0._ZN2at6native29vectorized_elementwise_kernelILi4EZNS0_50_GLOBAL__N__2680c7bb_12_PowKernel_cu_140f0503_289622pow_scalar_tensor_implIlEEvRNS_18TensorIteratorBaseET_EUllE_St5arrayIPcLm2EEEEviT0_T1_,"a",@progbits
	.sectionflags	@""
	.align	4
.nv.constant0._ZN2at6native29vectorized_elementwise_kernelILi4EZNS0_50_GLOBAL__N__2680c7bb_12_PowKernel_cu_140f0503_289622pow_scalar_tensor_implIlEEvRNS_18TensorIteratorBaseET_EUllE_St5arrayIPcLm2EEEEviT0_T1_:
	.zero		568


//--------------------- .nv.constant0._ZN2at6native29vectorized_elementwise_kernelILi8EZNS0_50_GLOBAL__N__2680c7bb_12_PowKernel_cu_140f0503_289622pow_scalar_tensor_implIlEEvRNS_18TensorIteratorBaseET_EUllE_St5arrayIPcLm2EEEEviT0_T1_ --------------------------
	.section	.nv.constant0._ZN2at6native29vectorized_elementwise_kernelILi8EZNS0_50_GLOBAL__N__2680c7bb_12_PowKernel_cu_140f0503_289622pow_scalar_tensor_implIlEEvRNS_18TensorIteratorBaseET_EUllE_St5arrayIPcLm2EEEEviT0_T1_,"a",@progbits
	.sectionflags	@""
	.align	4
.nv.constant0._ZN2at6native29vectorized_elementwise_kernelILi8EZNS0_50_GLOBAL__N__2680c7bb_12_PowKernel_cu_140f0503_289622pow_scalar_tensor_implIlEEvRNS_18TensorIteratorBaseET_EUllE_St5arrayIPcLm2EEEEviT0_T1_:
	.zero		568


//--------------------- .nv.constant0._ZN2at6native18elementwise_kernelILi128ELi4EZNS0_15gpu_kernel_implIZZZNS0_50_GLOBAL__N__2680c7bb_12_PowKernel_cu_140f0503_289624pow_tensor_tensor_kernelERNS_18TensorIteratorBaseEENKUlvE_clEvENKUlvE1_clEvEUliiE_EEvS5_RKT_EUliE_EEviT1_ --------------------------
	.section	.nv.constant0._ZN2at6native18elementwise_kernelILi128ELi4EZNS0_15gpu_kernel_implIZZZNS0_50_GLOBAL__N__2680c7bb_12_PowKernel_cu_140f0503_289624pow_tensor_tensor_kernelERNS_18TensorIteratorBaseEENKUlvE_clEvENKUlvE1_clEvEUliiE_EEvS5_RKT_EUliE_EEviT1_,"a",@progbits
	.sectionflags	@""
	.align	4
.nv.constant0._ZN2at6native18elementwise_kernelILi128ELi4EZNS0_15gpu_kernel_implIZZZNS0_50_GLOBAL__N__2680c7bb_12_PowKernel_cu_140f0503_289624pow_tensor_tensor_kernelERNS_18TensorIteratorBaseEENKUlvE_clEvENKUlvE1_clEvEUliiE_EEvS5_RKT_EUliE_EEviT1_:
	.zero		1192


//--------------------- .nv.constant0._ZN2at6native27unrolled_elementwise_kernelIZZZNS0_50_GLOBAL__N__2680c7bb_12_PowKernel_cu_140f0503_289624pow_tensor_tensor_kernelERNS_18TensorIteratorBaseEENKUlvE_clEvENKUlvE1_clEvEUliiE_St5arrayIPcLm3EELi4E23TrivialOffsetCalculatorILi2EjESB_ILi1EjENS0_6memory12LoadWithCastILi2EEENSE_13StoreWithCastILi1EEEEEviT_T0_T2_T3_T4_T5_ --------------------------
	.section	.nv.constant0._ZN2at6native27unrolled_elementwise_kernelIZZZNS0_50_GLOBAL__N__2680c7bb_12_PowKernel_cu_140f0503_289624pow_tensor_tensor_kernelERNS_18TensorIteratorBaseEENKUlvE_clEvENKUlvE1_clEvEUliiE_St5arrayIPcLm3EELi4E23TrivialOffsetCalculatorILi2EjESB_ILi1EjENS0_6memory12LoadWithCastILi2EEENSE_13StoreWithCastILi1EEEEEviT_T0_T2_T3_T4_T5_,"a",@progbits
	.sectionflags	@""
	.align	4
.nv.constant0._ZN2at6native27unrolled_elementwise_kernelIZZZNS0_50_GLOBAL__N__2680c7bb_12_PowKernel_cu_140f0503_289624pow_tensor_tensor_kernelERNS_18TensorIteratorBaseEENKUlvE_clEvENKUlvE1_clEvEUliiE_St5arrayIPcLm3EELi4E23TrivialOffsetCalculatorILi2EjESB_ILi1EjENS0_6memory12LoadWithCastILi2EEENSE_13StoreWithCastILi1EEEEEviT_T0_T2_T3_T4_T5_:
	.zero		592


//--------------------- .nv.constant0._ZN2at6native18elementwise_kernelILi128ELi2EZNS0_22gpu_kernel_impl_nocastIZZZNS0_50_GLOBAL__N__2680c7bb_12_PowKernel_cu_140f0503_289624pow_tensor_tensor_kernelERNS_18TensorIteratorBaseEENKUlvE_clEvENKUlvE1_clEvEUliiE_EEvS5_RKT_EUliE_EEviT1_ --------------------------
	.section	.nv.constant0._ZN2at6native18elementwise_kernelILi128ELi2EZNS0_22gpu_kernel_impl_nocastIZZZNS0_50_GLOBAL__N__2680c7bb_12_PowKernel_cu_140f0503_289624pow_tensor_tensor_kernelERNS_18TensorIteratorBaseEENKUlvE_clEvENKUlvE1_clEvEUliiE_EEvS5_RKT_EUliE_EEviT1_,"a",@progbits
	.sectionflags	@""
	.align	4
.nv.constant0._ZN2at6native18elementwise_kernelILi128ELi2EZNS0_22gpu_kernel_impl_nocastIZZZNS0_50_GLOBAL__N__2680c7bb_12_PowKernel_cu_140f0503_289624pow_tensor_tensor_kernelERNS_18TensorIteratorBaseEENKUlvE_clEvENKUlvE1_clEvEUliiE_EEvS5_RKT_EUliE_EEviT1_:
	.zero		1184


//--------------------- .nv.constant0._ZN2at6native27unrolled_elementwise_kernelIZZZNS0_50_GLOBAL__N__2680c7bb_12_PowKernel_cu_140f0503_289624pow_tensor_tensor_kernelERNS_18TensorIteratorBaseEENKUlvE_clEvENKUlvE1_clEvEUliiE_St5arrayIPcLm3EELi4E23TrivialOffsetCalculatorILi2EjESB_ILi1EjENS0_6memory15LoadWithoutCastENSE_16StoreWithoutCastEEEviT_T0_T2_T3_T4_T5_ --------------------------
	.section	.nv.constant0._ZN2at6native27unrolled_elementwise_kernelIZZZNS0_50_GLOBAL__N__2680c7bb_12_PowKernel_cu_140f0503_289624pow_tensor_tensor_kernelERNS_18TensorIteratorBaseEENKUlvE_clEvENKUlvE1_clEvEUliiE_St5arrayIPcLm3EELi4E23TrivialOffsetCalculatorILi2EjESB_ILi1EjENS0_6memory15LoadWithoutCastENSE_16StoreWithoutCastEEEviT_T0_T2_T3_T4_T5_,"a",@progbits
	.sectionflags	@""
	.align	4
.nv.constant0._ZN2at6native27unrolled_elementwise_kernelIZZZNS0_50_GLOBAL__N__2680c7bb_12_PowKernel_cu_140f0503_289624pow_tensor_tensor_kernelERNS_18TensorIteratorBaseEENKUlvE_clEvENKUlvE1_clEvEUliiE_St5arrayIPcLm3EELi4E23TrivialOffsetCalculatorILi2EjESB_ILi1EjENS0_6memory15LoadWithoutCastENSE_16StoreWithoutCastEEEviT_T0_T2_T3_T4_T5_:
	.zero		572


//--------------------- .nv.constant0._ZN2at6native29vectorized_elementwise_kernelILi2EZZZNS0_50_GLOBAL__N__2680c7bb_12_PowKernel_cu_140f0503_289624pow_tensor_tensor_kernelERNS_18TensorIteratorBaseEENKUlvE_clEvENKUlvE1_clEvEUliiE_St5arrayIPcLm3EEEEviT0_T1_ --------------------------
	.section	.nv.constant0._ZN2at6native29vectorized_elementwise_kernelILi2EZZZNS0_50_GLOBAL__N__2680c7bb_12_PowKernel_cu_140f0503_289624pow_tensor_tensor_kernelERNS_18TensorIteratorBaseEENKUlvE_clEvENKUlvE1_clEvEUliiE_St5arrayIPcLm3EEEEviT0_T1_,"a",@progbits
	.sectionflags	@""
	.align	4
.nv.constant0._ZN2at6native29vectorized_elementwise_kernelILi2EZZZNS0_50_GLOBAL__N__2680c7bb_12_PowKernel_cu_140f0503_289624pow_tensor_tensor_kernelERNS_18TensorIteratorBaseEENKUlvE_clEvENKUlvE1_clEvEUliiE_St5arrayIPcLm3EEEEviT0_T1_:
	.zero		568


//--------------------- .nv.constant0._ZN2at6native29vectorized_elementwise_kernelILi4EZZZNS0_50_GLOBAL__N__2680c7bb_12_PowKernel_cu_140f0503_289624pow_tensor_tensor_kernelERNS_18TensorIteratorBaseEENKUlvE_clEvENKUlvE1_clEvEUliiE_St5arrayIPcLm3EEEEviT0_T1_ --------------------------
	.section	.nv.constant0._ZN2at6native29vectorized_elementwise_kernelILi4EZZZNS0_50_GLOBAL__N__2680c7bb_12_PowKernel_cu_140f0503_289624pow_tensor_tensor_kernelERNS_18TensorIteratorBaseEENKUlvE_clEvENKUlvE1_clEvEUliiE_St5arrayIPcLm3EEEEviT0_T1_,"a",@progbits
	.sectionflags	@""
	.align	4
.nv.constant0._ZN2at6native29vectorized_elementwise_kernelILi4EZZZNS0_50_GLOBAL__N__2680c7bb_12_PowKernel_cu_140f0503_289624pow_tensor_tensor_kernelERNS_18TensorIteratorBaseEENKUlvE_clEvENKUlvE1_clEvEUliiE_St5arrayIPcLm3EEEEviT0_T1_:
	.zero		568


//--------------------- .nv.constant0._ZN2at6native29vectorized_elementwise_kernelILi8EZZZNS0_50_GLOBAL__N__2680c7bb_12_PowKernel_cu_140f0503_289624pow_tensor_tensor_kernelERNS_18TensorIteratorBaseEENKUlvE_clEvENKUlvE1_clEvEUliiE_St5arrayIPcLm3EEEEviT0_T1_ --------------------------
	.section	.nv.constant0._ZN2at6native29vectorized_elementwise_kernelILi8EZZZNS0_50_GLOBAL__N__2680c7bb_12_PowKernel_cu_140f0503_289624pow_tensor_tensor_kernelERNS_18TensorIteratorBaseEENKUlvE_clEvENKUlvE1_clEvEUliiE_St5arrayIPcLm3EEEEviT0_T1_,"a",@progbits
	.sectionflags	@""
	.align	4
.nv.constant0._ZN2at6native29vectorized_elementwise_kernelILi8EZZZNS0_50_GLOBAL__N__2680c7bb_12_PowKernel_cu_140f0503_289624pow_tensor_tensor_kernelERNS_18TensorIteratorBaseEENKUlvE_clEvENKUlvE1_clEvEUliiE_St5arrayIPcLm3EEEEviT0_T1_:
	.zero		568


//--------------------- .nv.constant0._ZN2at6native18elementwise_kernelILi128ELi4EZNS0_15gpu_kernel_implIZNS0_50_GLOBAL__N__2680c7bb_12_PowKernel_cu_140f0503_289622pow_scalar_tensor_implIiEEvRNS_18TensorIteratorBaseET_EUliE_EEvS6_RKS7_EUliE_EEviT1_ --------------------------
	.section	.nv.constant0._ZN2at6native18elementwise_kernelILi128ELi4EZNS0_15gpu_kernel_implIZNS0_50_GLOBAL__N__2680c7bb_12_PowKernel_cu_140f0503_289622pow_scalar_tensor_implIiEEvRNS_18TensorIteratorBaseET_EUliE_EEvS6_RKS7_EUliE_EEviT1_,"a",@progbits
	.sectionflags	@""
	.align	4
.nv.constant0._ZN2at6native18elementwise_kernelILi128ELi4EZNS0_15gpu_kernel_implIZNS0_50_GLOBAL__N__2680c7bb_12_PowKernel_cu_140f0503_289622pow_scalar_tensor_implIiEEvRNS_18TensorIteratorBaseET_EUliE_EEvS6_RKS7_EUliE_EEviT1_:
	.zero		1088


//--------------------- .nv.constant0._ZN2at6native27unrolled_elementwise_kernelIZNS0_50_GLOBAL__N__2680c7bb_12_PowKernel_cu_140f0503_289622pow_scalar_tensor_implIiEEvRNS_18TensorIteratorBaseET_EUliE_St5arrayIPcLm2EELi4E23TrivialOffsetCalculatorILi1EjESC_NS0_6memory12LoadWithCastILi1EEENSD_13StoreWithCastILi1EEEEEviS6_T0_T2_T3_T4_T5_ --------------------------
	.section	.nv.constant0._ZN2at6native27unrolled_elementwise_kernelIZNS0_50_GLOBAL__N__2680c7bb_12_PowKernel_cu_140f0503_289622pow_scalar_tensor_implIiEEvRNS_18TensorIteratorBaseET_EUliE_St5arrayIPcLm2EELi4E23TrivialOffsetCalculatorILi1EjESC_NS0_6memory12LoadWithCastILi1EEENSD_13StoreWithCastILi1EEEEEviS6_T0_T2_T3_T4_T5_,"a",@progbits
	.sectionflags	@""
	.align	4
.nv.constant0._ZN2at6native27unrolled_elementwise_kernelIZNS0_50_GLOBAL__N__2680c7bb_12_PowKernel_cu_140f0503_289622pow_scalar_tensor_implIiEEvRNS_18TensorIteratorBaseET_EUliE_St5arrayIPcLm2EELi4E23TrivialOffsetCalculatorILi1EjESC_NS0_6memory12LoadWithCastILi1EEENSD_13StoreWithCastILi1EEEEEviS6_T0_T2_T3_T4_T5_:
	.zero		588


//--------------------- .nv.constant0._ZN2at6native18elementwise_kernelILi128ELi2EZNS0_22gpu_kernel_impl_nocastIZNS0_50_GLOBAL__N__2680c7bb_12_PowKernel_cu_140f0503_289622pow_scalar_tensor_implIiEEvRNS_18TensorIteratorBaseET_EUliE_EEvS6_RKS7_EUliE_EEviT1_ --------------------------
	.section	.nv.constant0._ZN2at6native18elementwise_kernelILi128ELi2EZNS0_22gpu_kernel_impl_nocastIZNS0_50_GLOBAL__N__2680c7bb_12_PowKernel_cu_140f0503_289622pow_scalar_tensor_implIiEEvRNS_18TensorIteratorBaseET_EUliE_EEvS6_RKS7_EUliE_EEviT1_,"a",@progbits
	.sectionflags	@""
	.align	4
.nv.constant0._ZN2at6native18elementwise_kernelILi128ELi2EZNS0_22gpu_kernel_impl_nocastIZNS0_50_GLOBAL__N__2680c7bb_12_PowKernel_cu_140f0503_289622pow_scalar_tensor_implIiEEvRNS_18TensorIteratorBaseET_EUliE_EEvS6_RKS7_EUliE_EEviT1_:
	.zero		1080


//--------------------- .nv.constant0._ZN2at6native27unrolled_elementwise_kernelIZNS0_50_GLOBAL__N__2680c7bb_12_PowKernel_cu_140f0503_289622pow_scalar_tensor_implIiEEvRNS_18TensorIteratorBaseET_EUliE_St5arrayIPcLm2EELi4E23TrivialOffsetCalculatorILi1EjESC_NS0_6memory15LoadWithoutCastENSD_16StoreWithoutCastEEEviS6_T0_T2_T3_T4_T5_ --------------------------
	.section	.nv.constant0._ZN2at6native27unrolled_elementwise_kernelIZNS0_50_GLOBAL__N__2680c7bb_12_PowKernel_cu_140f0503_289622pow_scalar_tensor_implIiEEvRNS_18TensorIteratorBaseET_EUliE_St5arrayIPcLm2EELi4E23TrivialOffsetCalculatorILi1EjESC_NS0_6memory15LoadWithoutCastENSD_16StoreWithoutCastEEEviS6_T0_T2_T3_T4_T5_,"a",@progbits
	.sectionflags	@""
	.align	4
.nv.constant0._ZN2at6native27unrolled_elementwise_kernelIZNS0_50_GLOBAL__N__2680c7bb_12_PowKernel_cu_140f0503_289622pow_scalar_tensor_implIiEEvRNS_18TensorIteratorBaseET_EUliE_St5arrayIPcLm2EELi4E23TrivialOffsetCalculatorILi1EjESC_NS0_6memory15LoadWithoutCastENSD_16StoreWithoutCastEEEviS6_T0_T2_T3_T4_T5_:
	.zero		572


//--------------------- .nv.constant0._ZN2at6native29vectorized_elementwise_kernelILi2EZNS0_50_GLOBAL__N__2680c7bb_12_PowKernel_cu_140f0503_289622pow_scalar_tensor_implIiEEvRNS_18TensorIteratorBaseET_EUliE_St5arrayIPcLm2EEEEviT0_T1_ --------------------------
	.section	.nv.constant0._ZN2at6native29vectorized_elementwise_kernelILi2EZNS0_50_GLOBAL__N__2680c7bb_12_PowKernel_cu_140f0503_289622pow_scalar_tensor_implIiEEvRNS_18TensorIteratorBaseET_EUliE_St5arrayIPcLm2EEEEviT0_T1_,"a",@progbits
	.sectionflags	@""
	.align	4
.nv.constant0._ZN2at6native29vectorized_elementwise_kernelILi2EZNS0_50_GLOBAL__N__2680c7bb_12_PowKernel_cu_140f0503_289622pow_scalar_tensor_implIiEEvRNS_18TensorIteratorBaseET_EUliE_St5arrayIPcLm2EEEEviT0_T1_:
	.zero		568


//--------------------- .nv.constant0._ZN2at6native29vectorized_elementwise_kernelILi4EZNS0_50_GLOBAL__N__2680c7bb_12_PowKernel_cu_140f0503_289622pow_scalar_tensor_implIiEEvRNS_18TensorIteratorBaseET_EUliE_St5arrayIPcLm2EEEEviT0_T1_ --------------------------
	.section	.nv.constant0._ZN2at6native29vectorized_elementwise_kernelILi4EZNS0_50_GLOBAL__N__2680c7bb_12_PowKernel_cu_140f0503_289622pow_scalar_tensor_implIiEEvRNS_18TensorIteratorBaseET_EUliE_St5arrayIPcLm2EEEEviT0_T1_,"a",@progbits
	.sectionflags	@""
	.align	4
.nv.constant0._ZN2at6native29vectorized_elementwise_kernelILi4EZNS0_50_GLOBAL__N__2680c7bb_12_PowKernel_cu_140f0503_289622pow_scalar_tensor_implIiEEvRNS_18TensorIteratorBaseET_EUliE_St5arrayIPcLm2EEEEviT0_T1_:
	.zero		568


//--------------------- .nv.constant0._ZN2at6native29vectorized_elementwise_kernelILi8EZNS0_50_GLOBAL__N__2680c7bb_12_PowKernel_cu_140f0503_289622pow_scalar_tensor_implIiEEvRNS_18TensorIteratorBaseET_EUliE_St5arrayIPcLm2EEEEviT0_T1_ --------------------------
	.section	.nv.constant0._ZN2at6native29vectorized_elementwise_kernelILi8EZNS0_50_GLOBAL__N__2680c7bb_12_PowKernel_cu_140f0503_289622pow_scalar_tensor_implIiEEvRNS_18TensorIteratorBaseET_EUliE_St5arrayIPcLm2EEEEviT0_T1_,"a",@progbits
	.sectionflags	@""
	.align	4
.nv.constant0._ZN2at6native29vectorized_elementwise_kernelILi8EZNS0_50_GLOBAL__N__2680c7bb_12_PowKernel_cu_140f0503_289622pow_scalar_tensor_implIiEEvRNS_18TensorIteratorBaseET_EUliE_St5arrayIPcLm2EEEEviT0_T1_:
	.zero		568


//--------------------- .nv.constant0._ZN2at6native18elementwise_kernelILi128ELi4EZNS0_15gpu_kernel_implIZZZNS0_50_GLOBAL__N__2680c7bb_12_PowKernel_cu_140f0503_289624pow_tensor_tensor_kernelERNS_18TensorIteratorBaseEENKUlvE_clEvENKUlvE0_clEvEUlaaE_EEvS5_RKT_EUliE_EEviT1_ --------------------------
	.section	.nv.constant0._ZN2at6native18elementwise_kernelILi128ELi4EZNS0_15gpu_kernel_implIZZZNS0_50_GLOBAL__N__2680c7bb_12_PowKernel_cu_140f0503_289624pow_tensor_tensor_kernelERNS_18TensorIteratorBaseEENKUlvE_clEvENKUlvE0_clEvEUlaaE_EEvS5_RKT_EUliE_EEviT1_,"a",@progbits
	.sectionflags	@""
	.align	4
.nv.constant0._ZN2at6native18elementwise_kernelILi128ELi4EZNS0_15gpu_kernel_implIZZZNS0_50_GLOBAL__N__2680c7bb_12_PowKernel_cu_140f0503_289624pow_tensor_tensor_kernelERNS_18TensorIteratorBaseEENKUlvE_clEvENKUlvE0_clEvEUlaaE_EEvS5_RKT_EUliE_EEviT1_:
	.zero		1192


//--------------------- .nv.constant0._ZN2at6native27unrolled_elementwise_kernelIZZZNS0_50_GLOBAL__N__2680c7bb_12_PowKernel_cu_140f0503_289624pow_tensor_tensor_kernelERNS_18TensorIteratorBaseEENKUlvE_clEvENKUlvE0_clEvEUlaaE_St5arrayIPcLm3EELi4E23TrivialOffsetCalculatorILi2EjESB_ILi1EjENS0_6memory12LoadWithCastILi2EEENSE_13StoreWithCastILi1EEEEEviT_T0_T2_T3_T4_T5_ --------------------------
	.section	.nv.constant0._ZN2at6native27unrolled_elementwise_kernelIZZZNS0_50_GLOBAL__N__2680c7bb_12_PowKernel_cu_140f0503_289624pow_tensor_tensor_kernelERNS_18TensorIteratorBaseEENKUlvE_clEvENKUlvE0_clEvEUlaaE_St5arrayIPcLm3EELi4E23TrivialOffsetCalculatorILi2EjESB_ILi1EjENS0_6memory12LoadWithCastILi2EEENSE_13StoreWithCastILi1EEEEEviT_T0_T2_T3_T4_T5_,"a",@progbits
	.sectionflags	@""
	.align	4
.nv.constant0._ZN2at6native27unrolled_elementwise_kernelIZZZNS0_50_GLOBAL__N__2680c7bb_12_PowKernel_cu_140f0503_289624pow_tensor_tensor_kernelERNS_18TensorIteratorBaseEENKUlvE_clEvENKUlvE0_clEvEUlaaE_St5arrayIPcLm3EELi4E23TrivialOffsetCalculatorILi2EjESB_ILi1EjENS0_6memory12LoadWithCastILi2EEENSE_13StoreWithCastILi1EEEEEviT_T0_T2_T3_T4_T5_:
	.zero		592


//--------------------- .nv.constant0._ZN2at6native18elementwise_kernelILi128ELi4EZNS0_22gpu_kernel_impl_nocastIZZZNS0_50_GLOBAL__N__2680c7bb_12_PowKernel_cu_140f0503_289624pow_tensor_tensor_kernelERNS_18TensorIteratorBaseEENKUlvE_clEvENKUlvE0_clEvEUlaaE_EEvS5_RKT_EUliE_EEviT1_ --------------------------
	.section	.nv.constant0._ZN2at6native18elementwise_kernelILi128ELi4EZNS0_22gpu_kernel_impl_nocastIZZZNS0_50_GLOBAL__N__2680c7bb_12_PowKernel_cu_140f0503_289624pow_tensor_tensor_kernelERNS_18TensorIteratorBaseEENKUlvE_clEvENKUlvE0_clEvEUlaaE_EEvS5_RKT_EUliE_EEviT1_,"a",@progbits
	.sectionflags	@""
	.align	4
.nv.constant0._ZN2at6native18elementwise_kernelILi128ELi4EZNS0_22gpu_kernel_impl_nocastIZZZNS0_50_GLOBAL__N__2680c7bb_12_PowKernel_cu_140f0503_289624pow_tensor_tensor_kernelERNS_18TensorIteratorBaseEENKUlvE_clEvENKUlvE0_clEvEUlaaE_EEvS5_RKT_EUliE_EEviT1_:
	.zero		1184


//--------------------- .nv.constant0._ZN2at6native27unrolled_elementwise_kernelIZZZNS0_50_GLOBAL__N__2680c7bb_12_PowKernel_cu_140f0503_289624pow_tensor_tensor_kernelERNS_18TensorIteratorBaseEENKUlvE_clEvENKUlvE0_clEvEUlaaE_St5arrayIPcLm3EELi4E23TrivialOffsetCalculatorILi2EjESB_ILi1EjENS0_6memory15LoadWithoutCastENSE_16StoreWithoutCastEEEviT_T0_T2_T3_T4_T5_ --------------------------
	.section	.nv.constant0._ZN2at6native27unrolled_elementwise_kernelIZZZNS0_50_GLOBAL__N__2680c7bb_12_PowKernel_cu_140f0503_289624pow_tensor_tensor_kernelERNS_18TensorIteratorBaseEENKUlvE_clEvENKUlvE0_clEvEUlaaE_St5arrayIPcLm3EELi4E23TrivialOffsetCalculatorILi2EjESB_ILi1EjENS0_6memory15LoadWithoutCastENSE_16StoreWithoutCastEEEviT_T0_T2_T3_T4_T5_,"a",@progbits
	.sectionflags	@""
	.align	4
.nv.constant0._ZN2at6native27unrolled_elementwise_kernelIZZZNS0_50_GLOBAL__N__2680c7bb_12_PowKernel_cu_140f0503_289624pow_tensor_tensor_kernelERNS_18TensorIteratorBaseEENKUlvE_clEvENKUlvE0_clEvEUlaaE_St5arrayIPcLm3EELi4E23TrivialOffsetCalculatorILi2EjESB_ILi1EjENS0_6memory15LoadWithoutCastENSE_16StoreWithoutCastEEEviT_T0_T2_T3_T4_T5_:
	.zero		572


//--------------------- .nv.constant0._ZN2at6native29vectorized_elementwise_kernelILi2EZZZNS0_50_GLOBAL__N__2680c7bb_12_PowKernel_cu_140f0503_289624pow_tensor_tensor_kernelERNS_18TensorIteratorBaseEENKUlvE_clEvENKUlvE0_clEvEUlaaE_St5arrayIPcLm3EEEEviT0_T1_ --------------------------
	.section	.nv.constant0._ZN2at6native29vectorized_elementwise_kernelILi2EZZZNS0_50_GLOBAL__N__2680c7bb_12_PowKernel_cu_140f0503_289624pow_tensor_tensor_kernelERNS_18TensorIteratorBaseEENKUlvE_clEvENKUlvE0_clEvEUlaaE_St5arrayIPcLm3EEEEviT0_T1_,"a",@progbits
	.sectionflags	@""
	.align	4
.nv.constant0._ZN2at6native29vectorized_elementwise_kernelILi2EZZZNS0_50_GLOBAL__N__2680c7bb_12_PowKernel_cu_140f0503_289624pow_tensor_tensor_kernelERNS_18TensorIteratorBaseEENKUlvE_clEvENKUlvE0_clEvEUlaaE_St5arrayIPcLm3EEEEviT0_T1_:
	.zero		568


//--------------------- .nv.constant0._ZN2at6native29vectorized_elementwise_kernelILi4EZZZNS0_50_GLOBAL__N__2680c7bb_12_PowKernel_cu_140f0503_289624pow_tensor_tensor_kernelERNS_18TensorIteratorBaseEENKUlvE_clEvENKUlvE0_clEvEUlaaE_St5arrayIPcLm3EEEEviT0_T1_ --------------------------
	.section	.nv.constant0._ZN2at6native29vectorized_elementwise_kernelILi4EZZZNS0_50_GLOBAL__N__2680c7bb_12_PowKernel_cu_140f0503_289624pow_tensor_tensor_kernelERNS_18TensorIteratorBaseEENKUlvE_clEvENKUlvE0_clEvEUlaaE_St5arrayIPcLm3EEEEviT0_T1_,"a",@progbits
	.sectionflags	@""
	.align	4
.nv.constant0._ZN2at6native29vectorized_elementwise_kernelILi4EZZZNS0_50_GLOBAL__N__2680c7bb_12_PowKernel_cu_140f0503_289624pow_tensor_tensor_kernelERNS_18TensorIteratorBaseEENKUlvE_clEvENKUlvE0_clEvEUlaaE_St5arrayIPcLm3EEEEviT0_T1_:
	.zero		568


//--------------------- .nv.constant0._ZN2at6native29vectorized_elementwise_kernelILi8EZZZNS0_50_GLOBAL__N__2680c7bb_12_PowKernel_cu_140f0503_289624pow_tensor_tensor_kernelERNS_18TensorIteratorBaseEENKUlvE_clEvENKUlvE0_clEvEUlaaE_St5arrayIPcLm3EEEEviT0_T1_ --------------------------
	.section	.nv.constant0._ZN2at6native29vectorized_elementwise_kernelILi8EZZZNS0_50_GLOBAL__N__2680c7bb_12_PowKernel_cu_140f0503_289624pow_tensor_tensor_kernelERNS_18TensorIteratorBaseEENKUlvE_clEvENKUlvE0_clEvEUlaaE_St5arrayIPcLm3EEEEviT0_T1_,"a",@progbits
	.sectionflags	@""
	.align	4
.nv.constant0._ZN2at6native29vectorized_elementwise_kernelILi8EZZZNS0_50_GLOBAL__N__2680c7bb_12_PowKernel_cu_140f0503_289624pow_tensor_tensor_kernelERNS_18TensorIteratorBaseEENKUlvE_clEvENKUlvE0_clEvEUlaaE_St5arrayIPcLm3EEEEviT0_T1_:
	.zero		568


//--------------------- .nv.constant0._ZN2at6native18elementwise_kernelILi128ELi4EZNS0_15gpu_kernel_implIZNS0_50_GLOBAL__N__2680c7bb_12_PowKernel_cu_140f0503_289622pow_scalar_tensor_implIaEEvRNS_18TensorIteratorBaseET_EUlaE_EEvS6_RKS7_EUliE_EEviT1_ --------------------------
	.section	.nv.constant0._ZN2at6native18elementwise_kernelILi128ELi4EZNS0_15gpu_kernel_implIZNS0_50_GLOBAL__N__2680c7bb_12_PowKernel_cu_140f0503_289622pow_scalar_tensor_implIaEEvRNS_18TensorIteratorBaseET_EUlaE_EEvS6_RKS7_EUliE_EEviT1_,"a",@progbits
	.sectionflags	@""
	.align	4
.nv.constant0._ZN2at6native18elementwise_kernelILi128ELi4EZNS0_15gpu_kernel_implIZNS0_50_GLOBAL__N__2680c7bb_12_PowKernel_cu_140f0503_289622pow_scalar_tensor_implIaEEvRNS_18TensorIteratorBaseET_EUlaE_EEvS6_RKS7_EUliE_EEviT1_:
	.zero		1088


//--------------------- .nv.constant0._ZN2at6native27unrolled_elementwise_kernelIZNS0_50_GLOBAL__N__2680c7bb_12_PowKernel_cu_140f0503_289622pow_scalar_tensor_implIaEEvRNS_18TensorIteratorBaseET_EUlaE_St5arrayIPcLm2EELi4E23TrivialOffsetCalculatorILi1EjESC_NS0_6memory12LoadWithCastILi1EEENSD_13StoreWithCastILi1EEEEEviS6_T0_T2_T3_T4_T5_ --------------------------
	.section	.nv.constant0._ZN2at6native27unrolled_elementwise_kernelIZNS0_50_GLOBAL__N__2680c7bb_12_PowKernel_cu_140f0503_289622pow_scalar_tensor_implIaEEvRNS_18TensorIteratorBaseET_EUlaE_St5arrayIPcLm2EELi4E23TrivialOffsetCalculatorILi1EjESC_NS0_6memory12LoadWithCastILi1EEENSD_13StoreWithCastILi1EEEEEviS6_T0_T2_T3_T4_T5_,"a",@progbits
	.sectionflags	@""
	.align	4
.nv.constant0._ZN2at6native27unrolled_elementwise_kernelIZNS0_50_GLOBAL__N__2680c7bb_12_PowKernel_cu_140f0503_289622pow_scalar_tensor_implIaEEvRNS_18TensorIteratorBaseET_EUlaE_St5arrayIPcLm2EELi4E23TrivialOffsetCalculatorILi1EjESC_NS0_6memory12LoadWithCastILi1EEENSD_13StoreWithCastILi1EEEEEviS6_T0_T2_T3_T4_T5_:
	.zero		588


//--------------------- .nv.constant0._ZN2at6native18elementwise_kernelILi128ELi4EZNS0_22gpu_kernel_impl_nocastIZNS0_50_GLOBAL__N__2680c7bb_12_PowKernel_cu_140f0503_289622pow_scalar_tensor_implIaEEvRNS_18TensorIteratorBaseET_EUlaE_EEvS6_RKS7_EUliE_EEviT1_ --------------------------
	.section	.nv.constant0._ZN2at6native18elementwise_kernelILi128ELi4EZNS0_22gpu_kernel_impl_nocastIZNS0_50_GLOBAL__N__2680c7bb_12_PowKernel_cu_140f0503_289622pow_scalar_tensor_implIaEEvRNS_18TensorIteratorBaseET_EUlaE_EEvS6_RKS7_EUliE_EEviT1_,"a",@progbits
	.sectionflags	@""
	.align	4
.nv.constant0._ZN2at6native18elementwise_kernelILi128ELi4EZNS0_22gpu_kernel_impl_nocastIZNS0_50_GLOBAL__N__2680c7bb_12_PowKernel_cu_140f0503_289622pow_scalar_tensor_implIaEEvRNS_18TensorIteratorBaseET_EUlaE_EEvS6_RKS7_EUliE_EEviT1_:
	.zero		1080


//--------------------- .nv.constant0._ZN2at6native27unrolled_elementwise_kernelIZNS0_50_GLOBAL__N__2680c7bb_12_PowKernel_cu_140f0503_289622pow_scalar_tensor_implIaEEvRNS_18TensorIteratorBaseET_EUlaE_St5arrayIPcLm2EELi4E23TrivialOffsetCalculatorILi1EjESC_NS0_6memory15LoadWithoutCastENSD_16StoreWithoutCastEEEviS6_T0_T2_T3_T4_T5_ --------------------------
	.section	.nv.constant0._ZN2at6native27unrolled_elementwise_kernelIZNS0_50_GLOBAL__N__2680c7bb_12_PowKernel_cu_140f0503_289622pow_scalar_tensor_implIaEEvRNS_18TensorIteratorBaseET_EUlaE_St5arrayIPcLm2EELi4E23TrivialOffsetCalculatorILi1EjESC_NS0_6memory15LoadWithoutCastENSD_16StoreWithoutCastEEEviS6_T0_T2_T3_T4_T5_,"a",@progbits
	.sectionflags	@""
	.align	4
.nv.constant0._ZN2at6native27unrolled_elementwise_kernelIZNS0_50_GLOBAL__N__2680c7bb_12_PowKernel_cu_140f0503_289622pow_scalar_tensor_implIaEEvRNS_18TensorIteratorBaseET_EUlaE_St5arrayIPcLm2EELi4E23TrivialOffsetCalculatorILi1EjESC_NS0_6memory15LoadWithoutCastENSD_16StoreWithoutCastEEEviS6_T0_T2_T3_T4_T5_:
	.zero		572


//--------------------- .nv.constant0._ZN2at6native29vectorized_elementwise_kernelILi2EZNS0_50_GLOBAL__N__2680c7bb_12_PowKernel_cu_140f0503_289622pow_scalar_tensor_implIaEEvRNS_18TensorIteratorBaseET_EUlaE_St5arrayIPcLm2EEEEviT0_T1_ --------------------------
	.section	.nv.constant0._ZN2at6native29vectorized_elementwise_kernelILi2EZNS0_50_GLOBAL__N__2680c7bb_12_PowKernel_cu_140f0503_289622pow_scalar_tensor_implIaEEvRNS_18TensorIteratorBaseET_EUlaE_St5arrayIPcLm2EEEEviT0_T1_,"a",@progbits
	.sectionflags	@""
	.align	4
.nv.constant0._ZN2at6native29vectorized_elementwise_kernelILi2EZNS0_50_GLOBAL__N__2680c7bb_12_PowKernel_cu_140f0503_289622pow_scalar_tensor_implIaEEvRNS_18TensorIteratorBaseET_EUlaE_St5arrayIPcLm2EEEEviT0_T1_:
	.zero		568


//--------------------- .nv.constant0._ZN2at6native29vectorized_elementwise_kernelILi4EZNS0_50_GLOBAL__N__2680c7bb_12_PowKernel_cu_140f0503_289622pow_scalar_tensor_implIaEEvRNS_18TensorIteratorBaseET_EUlaE_St5arrayIPcLm2EEEEviT0_T1_ --------------------------
	.section	.nv.constant0._ZN2at6native29vectorized_elementwise_kernelILi4EZNS0_50_GLOBAL__N__2680c7bb_12_PowKernel_cu_140f0503_289622pow_scalar_tensor_implIaEEvRNS_18TensorIteratorBaseET_EUlaE_St5arrayIPcLm2EEEEviT0_T1_,"a",@progbits
	.sectionflags	@""
	.align	4
.nv.constant0._ZN2at6native29vectorized_elementwise_kernelILi4EZNS0_50_GLOBAL__N__2680c7bb_12_PowKernel_cu_140f0503_289622pow_scalar_tensor_implIaEEvRNS_18TensorIteratorBaseET_EUlaE_St5arrayIPcLm2EEEEviT0_T1_:
	.zero		568


//--------------------- .nv.constant0._ZN2at6native29vectorized_elementwise_kernelILi8EZNS0_50_GLOBAL__N__2680c7bb_12_PowKernel_cu_140f0503_289622pow_scalar_tensor_implIaEEvRNS_18TensorIteratorBaseET_EUlaE_St5arrayIPcLm2EEEEviT0_T1_ --------------------------
	.section	.nv.constant0._ZN2at6native29vectorized_elementwise_kernelILi8EZNS0_50_GLOBAL__N__2680c7bb_12_PowKernel_cu_140f0503_289622pow_scalar_tensor_implIaEEvRNS_18TensorIteratorBaseET_EUlaE_St5arrayIPcLm2EEEEviT0_T1_,"a",@progbits
	.sectionflags	@""
	.align	4
.nv.constant0._ZN2at6native29vectorized_elementwise_kernelILi8EZNS0_50_GLOBAL__N__2680c7bb_12_PowKernel_cu_140f0503_289622pow_scalar_tensor_implIaEEvRNS_18TensorIteratorBaseET_EUlaE_St5arrayIPcLm2EEEEviT0_T1_:
	.zero		568


//--------------------- .nv.constant0._ZN2at6native18elementwise_kernelILi128ELi4EZNS0_15gpu_kernel_implIZZZNS0_50_GLOBAL__N__2680c7bb_12_PowKernel_cu_140f0503_289624pow_tensor_tensor_kernelERNS_18TensorIteratorBaseEENKUlvE_clEvENKUlvE_clEvEUlhhE_EEvS5_RKT_EUliE_EEviT1_ --------------------------
	.section	.nv.constant0._ZN2at6native18elementwise_kernelILi128ELi4EZNS0_15gpu_kernel_implIZZZNS0_50_GLOBAL__N__2680c7bb_12_PowKernel_cu_140f0503_289624pow_tensor_tensor_kernelERNS_18TensorIteratorBaseEENKUlvE_clEvENKUlvE_clEvEUlhhE_EEvS5_RKT_EUliE_EEviT1_,"a",@progbits
	.sectionflags	@""
	.align	4
.nv.constant0._ZN2at6native18elementwise_kernelILi128ELi4EZNS0_15gpu_kernel_implIZZZNS0_50_GLOBAL__N__2680c7bb_12_PowKernel_cu_140f0503_289624pow_tensor_tensor_kernelERNS_18TensorIteratorBaseEENKUlvE_clEvENKUlvE_clEvEUlhhE_EEvS5_RKT_EUliE_EEviT1_:
	.zero		1192


//--------------------- .nv.constant0._ZN2at6native27unrolled_elementwise_kernelIZZZNS0_50_GLOBAL__N__2680c7bb_12_PowKernel_cu_140f0503_289624pow_tensor_tensor_kernelERNS_18TensorIteratorBaseEENKUlvE_clEvENKUlvE_clEvEUlhhE_St5arrayIPcLm3EELi4E23TrivialOffsetCalculatorILi2EjESB_ILi1EjENS0_6memory12LoadWithCastILi2EEENSE_13StoreWithCastILi1EEEEEviT_T0_T2_T3_T4_T5_ --------------------------
	.section	.nv.constant0._ZN2at6native27unrolled_elementwise_kernelIZZZNS0_50_GLOBAL__N__2680c7bb_12_PowKernel_cu_140f0503_289624pow_tensor_tensor_kernelERNS_18TensorIteratorBaseEENKUlvE_clEvENKUlvE_clEvEUlhhE_St5arrayIPcLm3EELi4E23TrivialOffsetCalculatorILi2EjESB_ILi1EjENS0_6memory12LoadWithCastILi2EEENSE_13StoreWithCastILi1EEEEEviT_T0_T2_T3_T4_T5_,"a",@progbits
	.sectionflags	@""
	.align	4
.nv.constant0._ZN2at6native27unrolled_elementwise_kernelIZZZNS0_50_GLOBAL__N__2680c7bb_12_PowKernel_cu_140f0503_289624pow_tensor_tensor_kernelERNS_18TensorIteratorBaseEENKUlvE_clEvENKUlvE_clEvEUlhhE_St5arrayIPcLm3EELi4E23TrivialOffsetCalculatorILi2EjESB_ILi1EjENS0_6memory12LoadWithCastILi2EEENSE_13StoreWithCastILi1EEEEEviT_T0_T2_T3_T4_T5_:
	.zero		592


//--------------------- .nv.constant0._ZN2at6native18elementwise_kernelILi128ELi4EZNS0_22gpu_kernel_impl_nocastIZZZNS0_50_GLOBAL__N__2680c7bb_12_PowKernel_cu_140f0503_289624pow_tensor_tensor_kernelERNS_18TensorIteratorBaseEENKUlvE_clEvENKUlvE_clEvEUlhhE_EEvS5_RKT_EUliE_EEviT1_ --------------------------
	.section	.nv.constant0._ZN2at6native18elementwise_kernelILi128ELi4EZNS0_22gpu_kernel_impl_nocastIZZZNS0_50_GLOBAL__N__2680c7bb_12_PowKernel_cu_140f0503_289624pow_tensor_tensor_kernelERNS_18TensorIteratorBaseEENKUlvE_clEvENKUlvE_clEvEUlhhE_EEvS5_RKT_EUliE_EEviT1_,"a",@progbits
	.sectionflags	@""
	.align	4
.nv.constant0._ZN2at6native18elementwise_kernelILi128ELi4EZNS0_22gpu_kernel_impl_nocastIZZZNS0_50_GLOBAL__N__2680c7bb_12_PowKernel_cu_140f0503_289624pow_tensor_tensor_kernelERNS_18TensorIteratorBaseEENKUlvE_clEvENKUlvE_clEvEUlhhE_EEvS5_RKT_EUliE_EEviT1_:
	.zero		1184


//--------------------- .nv.constant0._ZN2at6native27unrolled_elementwise_kernelIZZZNS0_50_GLOBAL__N__2680c7bb_12_PowKernel_cu_140f0503_289624pow_tensor_tensor_kernelERNS_18TensorIteratorBaseEENKUlvE_clEvENKUlvE_clEvEUlhhE_St5arrayIPcLm3EELi4E23TrivialOffsetCalculatorILi2EjESB_ILi1EjENS0_6memory15LoadWithoutCastENSE_16StoreWithoutCastEEEviT_T0_T2_T3_T4_T5_ --------------------------
	.section	.nv.constant0._ZN2at6native27unrolled_elementwise_kernelIZZZNS0_50_GLOBAL__N__2680c7bb_12_PowKernel_cu_140f0503_289624pow_tensor_tensor_kernelERNS_18TensorIteratorBaseEENKUlvE_clEvENKUlvE_clEvEUlhhE_St5arrayIPcLm3EELi4E23TrivialOffsetCalculatorILi2EjESB_ILi1EjENS0_6memory15LoadWithoutCastENSE_16StoreWithoutCastEEEviT_T0_T2_T3_T4_T5_,"a",@progbits
	.sectionflags	@""
	.align	4
.nv.constant0._ZN2at6native27unrolled_elementwise_kernelIZZZNS0_50_GLOBAL__N__2680c7bb_12_PowKernel_cu_140f0503_289624pow_tensor_tensor_kernelERNS_18TensorIteratorBaseEENKUlvE_clEvENKUlvE_clEvEUlhhE_St5arrayIPcLm3EELi4E23TrivialOffsetCalculatorILi2EjESB_ILi1EjENS0_6memory15LoadWithoutCastENSE_16StoreWithoutCastEEEviT_T0_T2_T3_T4_T5_:
	.zero		572


//--------------------- .nv.constant0._ZN2at6native29vectorized_elementwise_kernelILi2EZZZNS0_50_GLOBAL__N__2680c7bb_12_PowKernel_cu_140f0503_289624pow_tensor_tensor_kernelERNS_18TensorIteratorBaseEENKUlvE_clEvENKUlvE_clEvEUlhhE_St5arrayIPcLm3EEEEviT0_T1_ --------------------------
	.section	.nv.constant0._ZN2at6native29vectorized_elementwise_kernelILi2EZZZNS0_50_GLOBAL__N__2680c7bb_12_PowKernel_cu_140f0503_289624pow_tensor_tensor_kernelERNS_18TensorIteratorBaseEENKUlvE_clEvENKUlvE_clEvEUlhhE_St5arrayIPcLm3EEEEviT0_T1_,"a",@progbits
	.sectionflags	@""
	.align	4
.nv.constant0._ZN2at6native29vectorized_elementwise_kernelILi2EZZZNS0_50_GLOBAL__N__2680c7bb_12_PowKernel_cu_140f0503_289624pow_tensor_tensor_kernelERNS_18TensorIteratorBaseEENKUlvE_clEvENKUlvE_clEvEUlhhE_St5arrayIPcLm3EEEEviT0_T1_:
	.zero		568


//--------------------- .nv.constant0._ZN2at6native29vectorized_elementwise_kernelILi4EZZZNS0_50_GLOBAL__N__2680c7bb_12_PowKernel_cu_140f0503_289624pow_tensor_tensor_kernelERNS_18TensorIteratorBaseEENKUlvE_clEvENKUlvE_clEvEUlhhE_St5arrayIPcLm3EEEEviT0_T1_ --------------------------
	.section	.nv.constant0._ZN2at6native29vectorized_elementwise_kernelILi4EZZZNS0_50_GLOBAL__N__2680c7bb_12_PowKernel_cu_140f0503_289624pow_tensor_tensor_kernelERNS_18TensorIteratorBaseEENKUlvE_clEvENKUlvE_clEvEUlhhE_St5arrayIPcLm3EEEEviT0_T1_,"a",@progbits
	.sectionflags	@""
	.align	4
.nv.constant0._ZN2at6native29vectorized_elementwise_kernelILi4EZZZNS0_50_GLOBAL__N__2680c7bb_12_PowKernel_cu_140f0503_289624pow_tensor_tensor_kernelERNS_18TensorIteratorBaseEENKUlvE_clEvENKUlvE_clEvEUlhhE_St5arrayIPcLm3EEEEviT0_T1_:
	.zero		568


//--------------------- .nv.constant0._ZN2at6native29vectorized_elementwise_kernelILi8EZZZNS0_50_GLOBAL__N__2680c7bb_12_PowKernel_cu_140f0503_289624pow_tensor_tensor_kernelERNS_18TensorIteratorBaseEENKUlvE_clEvENKUlvE_clEvEUlhhE_St5arrayIPcLm3EEEEviT0_T1_ --------------------------
	.section	.nv.constant0._ZN2at6native29vectorized_elementwise_kernelILi8EZZZNS0_50_GLOBAL__N__2680c7bb_12_PowKernel_cu_140f0503_289624pow_tensor_tensor_kernelERNS_18TensorIteratorBaseEENKUlvE_clEvENKUlvE_clEvEUlhhE_St5arrayIPcLm3EEEEviT0_T1_,"a",@progbits
	.sectionflags	@""
	.align	4
.nv.constant0._ZN2at6native29vectorized_elementwise_kernelILi8EZZZNS0_50_GLOBAL__N__2680c7bb_12_PowKernel_cu_140f0503_289624pow_tensor_tensor_kernelERNS_18TensorIteratorBaseEENKUlvE_clEvENKUlvE_clEvEUlhhE_St5arrayIPcLm3EEEEviT0_T1_:
	.zero		568


//--------------------- .nv.constant0._ZN2at6native18elementwise_kernelILi128ELi4EZNS0_15gpu_kernel_implIZNS0_50_GLOBAL__N__2680c7bb_12_PowKernel_cu_140f0503_289622pow_scalar_tensor_implIhEEvRNS_18TensorIteratorBaseET_EUlhE_EEvS6_RKS7_EUliE_EEviT1_ --------------------------
	.section	.nv.constant0._ZN2at6native18elementwise_kernelILi128ELi4EZNS0_15gpu_kernel_implIZNS0_50_GLOBAL__N__2680c7bb_12_PowKernel_cu_140f0503_289622pow_scalar_tensor_implIhEEvRNS_18TensorIteratorBaseET_EUlhE_EEvS6_RKS7_EUliE_EEviT1_,"a",@progbits
	.sectionflags	@""
	.align	4
.nv.constant0._ZN2at6native18elementwise_kernelILi128ELi4EZNS0_15gpu_kernel_implIZNS0_50_GLOBAL__N__2680c7bb_12_PowKernel_cu_140f0503_289622pow_scalar_tensor_implIhEEvRNS_18TensorIteratorBaseET_EUlhE_EEvS6_RKS7_EUliE_EEviT1_:
	.zero		1088


//--------------------- .nv.constant0._ZN2at6native27unrolled_elementwise_kernelIZNS0_50_GLOBAL__N__2680c7bb_12_PowKernel_cu_140f0503_289622pow_scalar_tensor_implIhEEvRNS_18TensorIteratorBaseET_EUlhE_St5arrayIPcLm2EELi4E23TrivialOffsetCalculatorILi1EjESC_NS0_6memory12LoadWithCastILi1EEENSD_13StoreWithCastILi1EEEEEviS6_T0_T2_T3_T4_T5_ --------------------------
	.section	.nv.constant0._ZN2at6native27unrolled_elementwise_kernelIZNS0_50_GLOBAL__N__2680c7bb_12_PowKernel_cu_140f0503_289622pow_scalar_tensor_implIhEEvRNS_18TensorIteratorBaseET_EUlhE_St5arrayIPcLm2EELi4E23TrivialOffsetCalculatorILi1EjESC_NS0_6memory12LoadWithCastILi1EEENSD_13StoreWithCastILi1EEEEEviS6_T0_T2_T3_T4_T5_,"a",@progbits
	.sectionflags	@""
	.align	4
.nv.constant0._ZN2at6native27unrolled_elementwise_kernelIZNS0_50_GLOBAL__N__2680c7bb_12_PowKernel_cu_140f0503_289622pow_scalar_tensor_implIhEEvRNS_18TensorIteratorBaseET_EUlhE_St5arrayIPcLm2EELi4E23TrivialOffsetCalculatorILi1EjESC_NS0_6memory12LoadWithCastILi1EEENSD_13StoreWithCastILi1EEEEEviS6_T0_T2_T3_T4_T5_:
	.zero		588


//--------------------- .nv.constant0._ZN2at6native18elementwise_kernelILi128ELi4EZNS0_22gpu_kernel_impl_nocastIZNS0_50_GLOBAL__N__2680c7bb_12_PowKernel_cu_140f0503_289622pow_scalar_tensor_implIhEEvRNS_18TensorIteratorBaseET_EUlhE_EEvS6_RKS7_EUliE_EEviT1_ --------------------------
	.section	.nv.constant0._ZN2at6native18elementwise_kernelILi128ELi4EZNS0_22gpu_kernel_impl_nocastIZNS0_50_GLOBAL__N__2680c7bb_12_PowKernel_cu_140f0503_289622pow_scalar_tensor_implIhEEvRNS_18TensorIteratorBaseET_EUlhE_EEvS6_RKS7_EUliE_EEviT1_,"a",@progbits
	.sectionflags	@""
	.align	4
.nv.constant0._ZN2at6native18elementwise_kernelILi128ELi4EZNS0_22gpu_kernel_impl_nocastIZNS0_50_GLOBAL__N__2680c7bb_12_PowKernel_cu_140f0503_289622pow_scalar_tensor_implIhEEvRNS_18TensorIteratorBaseET_EUlhE_EEvS6_RKS7_EUliE_EEviT1_:
	.zero		1080


//--------------------- .nv.constant0._ZN2at6native27unrolled_elementwise_kernelIZNS0_50_GLOBAL__N__2680c7bb_12_PowKernel_cu_140f0503_289622pow_scalar_tensor_implIhEEvRNS_18TensorIteratorBaseET_EUlhE_St5arrayIPcLm2EELi4E23TrivialOffsetCalculatorILi1EjESC_NS0_6memory15LoadWithoutCastENSD_16StoreWithoutCastEEEviS6_T0_T2_T3_T4_T5_ --------------------------
	.section	.nv.constant0._ZN2at6native27unrolled_elementwise_kernelIZNS0_50_GLOBAL__N__2680c7bb_12_PowKernel_cu_140f0503_289622pow_scalar_tensor_implIhEEvRNS_18TensorIteratorBaseET_EUlhE_St5arrayIPcLm2EELi4E23TrivialOffsetCalculatorILi1EjESC_NS0_6memory15LoadWithoutCastENSD_16StoreWithoutCastEEEviS6_T0_T2_T3_T4_T5_,"a",@progbits
	.sectionflags	@""
	.align	4
.nv.constant0._ZN2at6native27unrolled_elementwise_kernelIZNS0_50_GLOBAL__N__2680c7bb_12_PowKernel_cu_140f0503_289622pow_scalar_tensor_implIhEEvRNS_18TensorIteratorBaseET_EUlhE_St5arrayIPcLm2EELi4E23TrivialOffsetCalculatorILi1EjESC_NS0_6memory15LoadWithoutCastENSD_16StoreWithoutCastEEEviS6_T0_T2_T3_T4_T5_:
	.zero		572


//--------------------- .nv.constant0._ZN2at6native29vectorized_elementwise_kernelILi2EZNS0_50_GLOBAL__N__2680c7bb_12_PowKernel_cu_140f0503_289622pow_scalar_tensor_implIhEEvRNS_18TensorIteratorBaseET_EUlhE_St5arrayIPcLm2EEEEviT0_T1_ --------------------------
	.section	.nv.constant0._ZN2at6native29vectorized_elementwise_kernelILi2EZNS0_50_GLOBAL__N__2680c7bb_12_PowKernel_cu_140f0503_289622pow_scalar_tensor_implIhEEvRNS_18TensorIteratorBaseET_EUlhE_St5arrayIPcLm2EEEEviT0_T1_,"a",@progbits
	.sectionflags	@""
	.align	4
.nv.constant0._ZN2at6native29vectorized_elementwise_kernelILi2EZNS0_50_GLOBAL__N__2680c7bb_12_PowKernel_cu_140f0503_289622pow_scalar_tensor_implIhEEvRNS_18TensorIteratorBaseET_EUlhE_St5arrayIPcLm2EEEEviT0_T1_:
	.zero		568


//--------------------- .nv.constant0._ZN2at6native29vectorized_elementwise_kernelILi4EZNS0_50_GLOBAL__N__2680c7bb_12_PowKernel_cu_140f0503_289622pow_scalar_tensor_implIhEEvRNS_18TensorIteratorBaseET_EUlhE_St5arrayIPcLm2EEEEviT0_T1_ --------------------------
	.section	.nv.constant0._ZN2at6native29vectorized_elementwise_kernelILi4EZNS0_50_GLOBAL__N__2680c7bb_12_PowKernel_cu_140f0503_289622pow_scalar_tensor_implIhEEvRNS_18TensorIteratorBaseET_EUlhE_St5arrayIPcLm2EEEEviT0_T1_,"a",@progbits
	.sectionflags	@""
	.align	4
.nv.constant0._ZN2at6native29vectorized_elementwise_kernelILi4EZNS0_50_GLOBAL__N__2680c7bb_12_PowKernel_cu_140f0503_289622pow_scalar_tensor_implIhEEvRNS_18TensorIteratorBaseET_EUlhE_St5arrayIPcLm2EEEEviT0_T1_:
	.zero		568


//--------------------- .nv.constant0._ZN2at6native29vectorized_elementwise_kernelILi8EZNS0_50_GLOBAL__N__2680c7bb_12_PowKernel_cu_140f0503_289622pow_scalar_tensor_implIhEEvRNS_18TensorIteratorBaseET_EUlhE_St5arrayIPcLm2EEEEviT0_T1_ --------------------------
	.section	.nv.constant0._ZN2at6native29vectorized_elementwise_kernelILi8EZNS0_50_GLOBAL__N__2680c7bb_12_PowKernel_cu_140f0503_289622pow_scalar_tensor_implIhEEvRNS_18TensorIteratorBaseET_EUlhE_St5arrayIPcLm2EEEEviT0_T1_,"a",@progbits
	.sectionflags	@""
	.align	4
.nv.constant0._ZN2at6native29vectorized_elementwise_kernelILi8EZNS0_50_GLOBAL__N__2680c7bb_12_PowKernel_cu_140f0503_289622pow_scalar_tensor_implIhEEvRNS_18TensorIteratorBaseET_EUlhE_St5arrayIPcLm2EEEEviT0_T1_:
	.zero		568


//--------------------- SYMBOLS --------------------------

	.type		.nv.reservedSmem.offset0,@object
	.size		.nv.reservedSmem.offset0,0x4
	.type		__assertfail,@function
